	.target	sm_80

	.elftype	@"ET_EXEC"


//--------------------- .note.nv.tkinfo           --------------------------
	.section	.note.nv.tkinfo,"",@"SHT_NOTE"
	.sectionflags	@"SHF_NOTE_NV_TKINFO"
	.tkinfo
        /*0018*/ 	.word	0x00000002
        /*0030*/ 	.string	""
        /*0030*/ 	.string	"ptxas"
        /*0030*/ 	.string	"Cuda compilation tools, release 13.0, V13.0.88"
        /*0030*/ 	.string	"Build cuda_13.0.r13.0/compiler.36424714_0"
        /*0030*/ 	.string	"-arch sm_80 -m 64 "



//--------------------- .note.nv.cuinfo           --------------------------
	.section	.note.nv.cuinfo,"",@"SHT_NOTE"
	.sectionflags	@"SHF_NOTE_NV_CUINFO"
        /*0018*/ 	.short	0x0002
        /*001a*/ 	.short	0x0050
        /*001c*/ 	.short	0x0082
	.zero		2


//--------------------- .nv.info                  --------------------------
	.section	.nv.info,"",@"SHT_CUDA_INFO"
	.align	4


	//----- nvinfo : EIATTR_REGCOUNT
	.align		4
        /*0000*/ 	.byte	0x04, 0x2f
        /*0002*/ 	.short	(.L_12 - .L_11)
	.align		4
.L_11:
        /*0004*/ 	.word	index@(_ZN7cutlass13device_kernelIN5flash22FlashAttnBwdPreprocessIN4cute5tupleIJNS3_1CILi128EEENS5_ILi64EEEEEENS_10bfloat16_tEfNS_4arch4Sm80ELb1ELb1EEEEEvNT_6ParamsE)
        /*0008*/ 	.word	0x00000040


	//----- nvinfo : EIATTR_FRAME_SIZE
	.align		4
.L_12:
        /*000c*/ 	.byte	0x04, 0x11
        /*000e*/ 	.short	(.L_14 - .L_13)
	.align		4
.L_13:
        /*0010*/ 	.word	index@(_ZN7cutlass13device_kernelIN5flash22FlashAttnBwdPreprocessIN4cute5tupleIJNS3_1CILi128EEENS5_ILi64EEEEEENS_10bfloat16_tEfNS_4arch4Sm80ELb1ELb1EEEEEvNT_6ParamsE)
        /*0014*/ 	.word	0x00000000


	//----- nvinfo : EIATTR_REGCOUNT
	.align		4
.L_14:
        /*0018*/ 	.byte	0x04, 0x2f
        /*001a*/ 	.short	(.L_16 - .L_15)
	.align		4
.L_15:
        /*001c*/ 	.word	index@(_ZN7cutlass13device_kernelIN5flash19enable_sm80_to_sm89INS1_16FlashAttnBwdSm80INS1_25CollectiveMainloopBwdSm80ILi2ELi2EN4cute5tupleIJNS5_1CILi128EEES8_NS7_ILi64EEEEEENS_10bfloat16_tEfNS_4arch4Sm80ELb1ELb0ELb1ELb1ELb1ELb0ELb0ELb0ELi2ELi4ELi4ELi4ELb0EEENS1_24CollectiveEpilogueBwdGQAISA_fSD_Li256ELb1ELb1EEENS1_25SingleTileBwdLPTSchedulerILb1ELi128ELb1EEEEEEEEEvNT_6ParamsE)
        /*0020*/ 	.word	0x00000080


	//----- nvinfo : EIATTR_FRAME_SIZE
	.align		4
.L_16:
        /*0024*/ 	.byte	0x04, 0x11
        /*0026*/ 	.short	(.L_18 - .L_17)
	.align		4
.L_17:
        /*0028*/ 	.word	index@($_ZN7cutlass13device_kernelIN5flash19enable_sm80_to_sm89INS1_16FlashAttnBwdSm80INS1_25CollectiveMainloopBwdSm80ILi2ELi2EN4cute5tupleIJNS5_1CILi128EEES8_NS7_ILi64EEEEEENS_10bfloat16_tEfNS_4arch4Sm80ELb1ELb0ELb1ELb1ELb1ELb0ELb0ELb0ELi2ELi4ELi4ELi4ELb0EEENS1_24CollectiveEpilogueBwdGQAISA_fSD_Li256ELb1ELb1EEENS1_25SingleTileBwdLPTSchedulerILb1ELi128ELb1EEEEEEEEEvNT_6ParamsE$min)
        /*002c*/ 	.word	0x00000000


	//----- nvinfo : EIATTR_FRAME_SIZE
	.align		4
.L_18:
        /*0030*/ 	.byte	0x04, 0x11
        /*0032*/ 	.short	(.L_20 - .L_19)
	.align		4
.L_19:
        /*0034*/ 	.word	index@($_ZN7cutlass13device_kernelIN5flash19enable_sm80_to_sm89INS1_16FlashAttnBwdSm80INS1_25CollectiveMainloopBwdSm80ILi2ELi2EN4cute5tupleIJNS5_1CILi128EEES8_NS7_ILi64EEEEEENS_10bfloat16_tEfNS_4arch4Sm80ELb1ELb0ELb1ELb1ELb1ELb0ELb0ELb0ELi2ELi4ELi4ELi4ELb0EEENS1_24CollectiveEpilogueBwdGQAISA_fSD_Li256ELb1ELb1EEENS1_25SingleTileBwdLPTSchedulerILb1ELi128ELb1EEEEEEEEEvNT_6ParamsE$exp2f)
        /*0038*/ 	.word	0x00000000


	//----- nvinfo : EIATTR_FRAME_SIZE
	.align		4
.L_20:
        /*003c*/ 	.byte	0x04, 0x11
        /*003e*/ 	.short	(.L_22 - .L_21)
	.align		4
.L_21:
        /*0040*/ 	.word	index@($_ZN7cutlass13device_kernelIN5flash19enable_sm80_to_sm89INS1_16FlashAttnBwdSm80INS1_25CollectiveMainloopBwdSm80ILi2ELi2EN4cute5tupleIJNS5_1CILi128EEES8_NS7_ILi64EEEEEENS_10bfloat16_tEfNS_4arch4Sm80ELb1ELb0ELb1ELb1ELb1ELb0ELb0ELb0ELi2ELi4ELi4ELi4ELb0EEENS1_24CollectiveEpilogueBwdGQAISA_fSD_Li256ELb1ELb1EEENS1_25SingleTileBwdLPTSchedulerILb1ELi128ELb1EEEEEEEEEvNT_6ParamsE$__fAtomicAdd)
        /*0044*/ 	.word	0x00000000


	//----- nvinfo : EIATTR_FRAME_SIZE
	.align		4
.L_22:
        /*0048*/ 	.byte	0x04, 0x11
        /*004a*/ 	.short	(.L_24 - .L_23)
	.align		4
.L_23:
        /*004c*/ 	.word	index@($__internal_11_$__cuda_sm70_warpsync)
        /*0050*/ 	.word	0x00000000


	//----- nvinfo : EIATTR_FRAME_SIZE
	.align		4
.L_24:
        /*0054*/ 	.byte	0x04, 0x11
        /*0056*/ 	.short	(.L_26 - .L_25)
	.align		4
.L_25:
        /*0058*/ 	.word	index@($_ZN7cutlass13device_kernelIN5flash19enable_sm80_to_sm89INS1_16FlashAttnBwdSm80INS1_25CollectiveMainloopBwdSm80ILi2ELi2EN4cute5tupleIJNS5_1CILi128EEES8_NS7_ILi64EEEEEENS_10bfloat16_tEfNS_4arch4Sm80ELb1ELb0ELb1ELb1ELb1ELb0ELb0ELb0ELi2ELi4ELi4ELi4ELb0EEENS1_24CollectiveEpilogueBwdGQAISA_fSD_Li256ELb1ELb1EEENS1_25SingleTileBwdLPTSchedulerILb1ELi128ELb1EEEEEEEEEvNT_6ParamsE$_ZZZN5flash25CollectiveMainloopBwdSm80ILi2ELi2EN4cute5tupleIJNS1_1CILi128EEES4_NS3_ILi64EEEEEEN7cutlass10bfloat16_tEfNS7_4arch4Sm80ELb1ELb0ELb1ELb1ELb1ELb0ELb0ELb0ELi2ELi4ELi4ELi4ELb0EE3mmaINS_16FlashAttnBwdSm80ISB_NS_24CollectiveEpilogueBwdGQAIS6_fSA_Li256ELb1ELb1EEENS_25SingleTileBwdLPTSchedulerILb1ELi128ELb1EEEE13SharedStorageENS1_6TensorINS1_11ArrayEngineIfLm32EEENS1_6LayoutINS2_IJNS2_IJNS3_ILi2EEESO_EEESO_NS3_ILi4EEEEEENS2_IJNS2_IJNS3_ILi1EEESO_EEESQ_NS3_ILi8EEEEEEEEEEEEbRKNSB_6ParamsERT0_S12_iNS2_IJiiiEEERT_ENKUliT_E_clIZSC_ISJ_SX_EbS10_S12_S12_iS13_S15_EUlRS16_iE_EEDaiS16_ENKUlvE1_clEv)
        /*005c*/ 	.word	0x00000000


	//----- nvinfo : EIATTR_FRAME_SIZE
	.align		4
.L_26:
        /*0060*/ 	.byte	0x04, 0x11
        /*0062*/ 	.short	(.L_28 - .L_27)
	.align		4
.L_27:
        /*0064*/ 	.word	index@($_ZN7cutlass13device_kernelIN5flash19enable_sm80_to_sm89INS1_16FlashAttnBwdSm80INS1_25CollectiveMainloopBwdSm80ILi2ELi2EN4cute5tupleIJNS5_1CILi128EEES8_NS7_ILi64EEEEEENS_10bfloat16_tEfNS_4arch4Sm80ELb1ELb0ELb1ELb1ELb1ELb0ELb0ELb0ELi2ELi4ELi4ELi4ELb0EEENS1_24CollectiveEpilogueBwdGQAISA_fSD_Li256ELb1ELb1EEENS1_25SingleTileBwdLPTSchedulerILb1ELi128ELb1EEEEEEEEEvNT_6ParamsE$_ZZZN5flash25CollectiveMainloopBwdSm80ILi2ELi2EN4cute5tupleIJNS1_1CILi128EEES4_NS3_ILi64EEEEEEN7cutlass10bfloat16_tEfNS7_4arch4Sm80ELb1ELb0ELb1ELb1ELb1ELb0ELb0ELb0ELi2ELi4ELi4ELi4ELb0EE3mmaINS_16FlashAttnBwdSm80ISB_NS_24CollectiveEpilogueBwdGQAIS6_fSA_Li256ELb1ELb1EEENS_25SingleTileBwdLPTSchedulerILb1ELi128ELb1EEEE13SharedStorageENS1_6TensorINS1_11ArrayEngineIfLm32EEENS1_6LayoutINS2_IJNS2_IJNS3_ILi2EEESO_EEESO_NS3_ILi4EEEEEENS2_IJNS2_IJNS3_ILi1EEESO_EEESQ_NS3_ILi8EEEEEEEEEEEEbRKNSB_6ParamsERT0_S12_iNS2_IJiiiEEERT_ENKUliT_E_clIZSC_ISJ_SX_EbS10_S12_S12_iS13_S15_EUlRS16_iE_EEDaiS16_ENKUlvE0_clEv)
        /*0068*/ 	.word	0x00000000


	//----- nvinfo : EIATTR_FRAME_SIZE
	.align		4
.L_28:
        /*006c*/ 	.byte	0x04, 0x11
        /*006e*/ 	.short	(.L_30 - .L_29)
	.align		4
.L_29:
        /*0070*/ 	.word	index@($_ZN7cutlass13device_kernelIN5flash19enable_sm80_to_sm89INS1_16FlashAttnBwdSm80INS1_25CollectiveMainloopBwdSm80ILi2ELi2EN4cute5tupleIJNS5_1CILi128EEES8_NS7_ILi64EEEEEENS_10bfloat16_tEfNS_4arch4Sm80ELb1ELb0ELb1ELb1ELb1ELb0ELb0ELb0ELi2ELi4ELi4ELi4ELb0EEENS1_24CollectiveEpilogueBwdGQAISA_fSD_Li256ELb1ELb1EEENS1_25SingleTileBwdLPTSchedulerILb1ELi128ELb1EEEEEEEEEvNT_6ParamsE$_ZZZN5flash25CollectiveMainloopBwdSm80ILi2ELi2EN4cute5tupleIJNS1_1CILi128EEES4_NS3_ILi64EEEEEEN7cutlass10bfloat16_tEfNS7_4arch4Sm80ELb1ELb0ELb1ELb1ELb1ELb0ELb0ELb0ELi2ELi4ELi4ELi4ELb0EE3mmaINS_16FlashAttnBwdSm80ISB_NS_24CollectiveEpilogueBwdGQAIS6_fSA_Li256ELb1ELb1EEENS_25SingleTileBwdLPTSchedulerILb1ELi128ELb1EEEE13SharedStorageENS1_6TensorINS1_11ArrayEngineIfLm32EEENS1_6LayoutINS2_IJNS2_IJNS3_ILi2EEESO_EEESO_NS3_ILi4EEEEEENS2_IJNS2_IJNS3_ILi1EEESO_EEESQ_NS3_ILi8EEEEEEEEEEEEbRKNSB_6ParamsERT0_S12_iNS2_IJiiiEEERT_ENKUliT_E_clIZSC_ISJ_SX_EbS10_S12_S12_iS13_S15_EUlRS16_iE_EEDaiS16_ENKUlT_E_clIZSC_ISJ_SX_EbS10_S12_S12_iS13_S15_EUlvE0_EEDaS1B_)
        /*0074*/ 	.word	0x00000000


	//----- nvinfo : EIATTR_FRAME_SIZE
	.align		4
.L_30:
        /*0078*/ 	.byte	0x04, 0x11
        /*007a*/ 	.short	(.L_32 - .L_31)
	.align		4
.L_31:
        /*007c*/ 	.word	index@($_ZN7cutlass13device_kernelIN5flash19enable_sm80_to_sm89INS1_16FlashAttnBwdSm80INS1_25CollectiveMainloopBwdSm80ILi2ELi2EN4cute5tupleIJNS5_1CILi128EEES8_NS7_ILi64EEEEEENS_10bfloat16_tEfNS_4arch4Sm80ELb1ELb0ELb1ELb1ELb1ELb0ELb0ELb0ELi2ELi4ELi4ELi4ELb0EEENS1_24CollectiveEpilogueBwdGQAISA_fSD_Li256ELb1ELb1EEENS1_25SingleTileBwdLPTSchedulerILb1ELi128ELb1EEEEEEEEEvNT_6ParamsE$_ZZN5flash25CollectiveMainloopBwdSm80ILi2ELi2EN4cute5tupleIJNS1_1CILi128EEES4_NS3_ILi64EEEEEEN7cutlass10bfloat16_tEfNS7_4arch4Sm80ELb1ELb0ELb1ELb1ELb1ELb0ELb0ELb0ELi2ELi4ELi4ELi4ELb0EE3mmaINS_16FlashAttnBwdSm80ISB_NS_24CollectiveEpilogueBwdGQAIS6_fSA_Li256ELb1ELb1EEENS_25SingleTileBwdLPTSchedulerILb1ELi128ELb1EEEE13SharedStorageENS1_6TensorINS1_11ArrayEngineIfLm32EEENS1_6LayoutINS2_IJNS2_IJNS3_ILi2EEESO_EEESO_NS3_ILi4EEEEEENS2_IJNS2_IJNS3_ILi1EEESO_EEESQ_NS3_ILi8EEEEEEEEEEEEbRKNSB_6ParamsERT0_S12_iNS2_IJiiiEEERT_ENKUlvE_clEv)
        /*0080*/ 	.word	0x00000000


	//----- nvinfo : EIATTR_FRAME_SIZE
	.align		4
.L_32:
        /*0084*/ 	.byte	0x04, 0x11
        /*0086*/ 	.short	(.L_34 - .L_33)
	.align		4
.L_33:
        /*0088*/ 	.word	index@($_ZN7cutlass13device_kernelIN5flash19enable_sm80_to_sm89INS1_16FlashAttnBwdSm80INS1_25CollectiveMainloopBwdSm80ILi2ELi2EN4cute5tupleIJNS5_1CILi128EEES8_NS7_ILi64EEEEEENS_10bfloat16_tEfNS_4arch4Sm80ELb1ELb0ELb1ELb1ELb1ELb0ELb0ELb0ELi2ELi4ELi4ELi4ELb0EEENS1_24CollectiveEpilogueBwdGQAISA_fSD_Li256ELb1ELb1EEENS1_25SingleTileBwdLPTSchedulerILb1ELi128ELb1EEEEEEEEEvNT_6ParamsE$_ZZN5flash25CollectiveMainloopBwdSm80ILi2ELi2EN4cute5tupleIJNS1_1CILi128EEES4_NS3_ILi64EEEEEEN7cutlass10bfloat16_tEfNS7_4arch4Sm80ELb1ELb0ELb1ELb1ELb1ELb0ELb0ELb0ELi2ELi4ELi4ELi4ELb0EE3mmaINS_16FlashAttnBwdSm80ISB_NS_24CollectiveEpilogueBwdGQAIS6_fSA_Li256ELb1ELb1EEENS_25SingleTileBwdLPTSchedulerILb1ELi128ELb1EEEE13SharedStorageENS1_6TensorINS1_11ArrayEngineIfLm32EEENS1_6LayoutINS2_IJNS2_IJNS3_ILi2EEESO_EEESO_NS3_ILi4EEEEEENS2_IJNS2_IJNS3_ILi1EEESO_EEESQ_NS3_ILi8EEEEEEEEEEEEbRKNSB_6ParamsERT0_S12_iNS2_IJiiiEEERT_ENKUlvE0_clEv)
        /*008c*/ 	.word	0x00000000


	//----- nvinfo : EIATTR_FRAME_SIZE
	.align		4
.L_34:
        /*0090*/ 	.byte	0x04, 0x11
        /*0092*/ 	.short	(.L_36 - .L_35)
	.align		4
.L_35:
        /*0094*/ 	.word	index@($_ZN7cutlass13device_kernelIN5flash19enable_sm80_to_sm89INS1_16FlashAttnBwdSm80INS1_25CollectiveMainloopBwdSm80ILi2ELi2EN4cute5tupleIJNS5_1CILi128EEES8_NS7_ILi64EEEEEENS_10bfloat16_tEfNS_4arch4Sm80ELb1ELb0ELb1ELb1ELb1ELb0ELb0ELb0ELi2ELi4ELi4ELi4ELb0EEENS1_24CollectiveEpilogueBwdGQAISA_fSD_Li256ELb1ELb1EEENS1_25SingleTileBwdLPTSchedulerILb1ELi128ELb1EEEEEEEEEvNT_6ParamsE$_ZZN5flash25CollectiveMainloopBwdSm80ILi2ELi2EN4cute5tupleIJNS1_1CILi128EEES4_NS3_ILi64EEEEEEN7cutlass10bfloat16_tEfNS7_4arch4Sm80ELb1ELb0ELb1ELb1ELb1ELb0ELb0ELb0ELi2ELi4ELi4ELi4ELb0EE3mmaINS_16FlashAttnBwdSm80ISB_NS_24CollectiveEpilogueBwdGQAIS6_fSA_Li256ELb1ELb1EEENS_25SingleTileBwdLPTSchedulerILb1ELi128ELb1EEEE13SharedStorageENS1_6TensorINS1_11ArrayEngineIfLm32EEENS1_6LayoutINS2_IJNS2_IJNS3_ILi2EEESO_EEESO_NS3_ILi4EEEEEENS2_IJNS2_IJNS3_ILi1EEESO_EEESQ_NS3_ILi8EEEEEEEEEEEEbRKNSB_6ParamsERT0_S12_iNS2_IJiiiEEERT_ENKUliiE_clEii)
        /*0098*/ 	.word	0x00000000


	//----- nvinfo : EIATTR_FRAME_SIZE
	.align		4
.L_36:
        /*009c*/ 	.byte	0x04, 0x11
        /*009e*/ 	.short	(.L_38 - .L_37)
	.align		4
.L_37:
        /*00a0*/ 	.word	index@($_ZN7cutlass13device_kernelIN5flash19enable_sm80_to_sm89INS1_16FlashAttnBwdSm80INS1_25CollectiveMainloopBwdSm80ILi2ELi2EN4cute5tupleIJNS5_1CILi128EEES8_NS7_ILi64EEEEEENS_10bfloat16_tEfNS_4arch4Sm80ELb1ELb0ELb1ELb1ELb1ELb0ELb0ELb0ELi2ELi4ELi4ELi4ELb0EEENS1_24CollectiveEpilogueBwdGQAISA_fSD_Li256ELb1ELb1EEENS1_25SingleTileBwdLPTSchedulerILb1ELi128ELb1EEEEEEEEEvNT_6ParamsE$_ZZN5flash25CollectiveMainloopBwdSm80ILi2ELi2EN4cute5tupleIJNS1_1CILi128EEES4_NS3_ILi64EEEEEEN7cutlass10bfloat16_tEfNS7_4arch4Sm80ELb1ELb0ELb1ELb1ELb1ELb0ELb0ELb0ELi2ELi4ELi4ELi4ELb0EE3mmaINS_16FlashAttnBwdSm80ISB_NS_24CollectiveEpilogueBwdGQAIS6_fSA_Li256ELb1ELb1EEENS_25SingleTileBwdLPTSchedulerILb1ELi128ELb1EEEE13SharedStorageENS1_6TensorINS1_11ArrayEngineIfLm32EEENS1_6LayoutINS2_IJNS2_IJNS3_ILi2EEESO_EEESO_NS3_ILi4EEEEEENS2_IJNS2_IJNS3_ILi1EEESO_EEESQ_NS3_ILi8EEEEEEEEEEEEbRKNSB_6ParamsERT0_S12_iNS2_IJiiiEEERT_ENKUliiE0_clEii)
        /*00a4*/ 	.word	0x00000000


	//----- nvinfo : EIATTR_FRAME_SIZE
	.align		4
.L_38:
        /*00a8*/ 	.byte	0x04, 0x11
        /*00aa*/ 	.short	(.L_40 - .L_39)
	.align		4
.L_39:
        /*00ac*/ 	.word	index@($_ZN7cutlass13device_kernelIN5flash19enable_sm80_to_sm89INS1_16FlashAttnBwdSm80INS1_25CollectiveMainloopBwdSm80ILi2ELi2EN4cute5tupleIJNS5_1CILi128EEES8_NS7_ILi64EEEEEENS_10bfloat16_tEfNS_4arch4Sm80ELb1ELb0ELb1ELb1ELb1ELb0ELb0ELb0ELi2ELi4ELi4ELi4ELb0EEENS1_24CollectiveEpilogueBwdGQAISA_fSD_Li256ELb1ELb1EEENS1_25SingleTileBwdLPTSchedulerILb1ELi128ELb1EEEEEEEEEvNT_6ParamsE$_ZZN5flash25CollectiveMainloopBwdSm80ILi2ELi2EN4cute5tupleIJNS1_1CILi128EEES4_NS3_ILi64EEEEEEN7cutlass10bfloat16_tEfNS7_4arch4Sm80ELb1ELb0ELb1ELb1ELb1ELb0ELb0ELb0ELi2ELi4ELi4ELi4ELb0EE3mmaINS_16FlashAttnBwdSm80ISB_NS_24CollectiveEpilogueBwdGQAIS6_fSA_Li256ELb1ELb1EEENS_25SingleTileBwdLPTSchedulerILb1ELi128ELb1EEEE13SharedStorageENS1_6TensorINS1_11ArrayEngineIfLm32EEENS1_6LayoutINS2_IJNS2_IJNS3_ILi2EEESO_EEESO_NS3_ILi4EEEEEENS2_IJNS2_IJNS3_ILi1EEESO_EEESQ_NS3_ILi8EEEEEEEEEEEEbRKNSB_6ParamsERT0_S12_iNS2_IJiiiEEERT_ENKUliT_E_clIZSC_ISJ_SX_EbS10_S12_S12_iS13_S15_EUlRS16_iE_EEDaiS16_)
        /*00b0*/ 	.word	0x00000000


	//----- nvinfo : EIATTR_FRAME_SIZE
	.align		4
.L_40:
        /*00b4*/ 	.byte	0x04, 0x11
        /*00b6*/ 	.short	(.L_42 - .L_41)
	.align		4
.L_41:
        /*00b8*/ 	.word	index@($_ZN7cutlass13device_kernelIN5flash19enable_sm80_to_sm89INS1_16FlashAttnBwdSm80INS1_25CollectiveMainloopBwdSm80ILi2ELi2EN4cute5tupleIJNS5_1CILi128EEES8_NS7_ILi64EEEEEENS_10bfloat16_tEfNS_4arch4Sm80ELb1ELb0ELb1ELb1ELb1ELb0ELb0ELb0ELi2ELi4ELi4ELi4ELb0EEENS1_24CollectiveEpilogueBwdGQAISA_fSD_Li256ELb1ELb1EEENS1_25SingleTileBwdLPTSchedulerILb1ELi128ELb1EEEEEEEEEvNT_6ParamsE$_ZZN5flash25CollectiveMainloopBwdSm80ILi2ELi2EN4cute5tupleIJNS1_1CILi128EEES4_NS3_ILi64EEEEEEN7cutlass10bfloat16_tEfNS7_4arch4Sm80ELb1ELb0ELb1ELb1ELb1ELb0ELb0ELb0ELi2ELi4ELi4ELi4ELb0EE3mmaINS_16FlashAttnBwdSm80ISB_NS_24CollectiveEpilogueBwdGQAIS6_fSA_Li256ELb1ELb1EEENS_25SingleTileBwdLPTSchedulerILb1ELi128ELb1EEEE13SharedStorageENS1_6TensorINS1_11ArrayEngineIfLm32EEENS1_6LayoutINS2_IJNS2_IJNS3_ILi2EEESO_EEESO_NS3_ILi4EEEEEENS2_IJNS2_IJNS3_ILi1EEESO_EEESQ_NS3_ILi8EEEEEEEEEEEEbRKNSB_6ParamsERT0_S12_iNS2_IJiiiEEERT_ENKUlRT_iE_clINSK_INSL_IfLm64EEENSN_INS2_IJSP_SO_SU_EEESV_EEEEEEDaS17_i)
        /*00bc*/ 	.word	0x00000000


	//----- nvinfo : EIATTR_FRAME_SIZE
	.align		4
.L_42:
        /*00c0*/ 	.byte	0x04, 0x11
        /*00c2*/ 	.short	(.L_44 - .L_43)
	.align		4
.L_43:
        /*00c4*/ 	.word	index@($_ZN7cutlass13device_kernelIN5flash19enable_sm80_to_sm89INS1_16FlashAttnBwdSm80INS1_25CollectiveMainloopBwdSm80ILi2ELi2EN4cute5tupleIJNS5_1CILi128EEES8_NS7_ILi64EEEEEENS_10bfloat16_tEfNS_4arch4Sm80ELb1ELb0ELb1ELb1ELb1ELb0ELb0ELb0ELi2ELi4ELi4ELi4ELb0EEENS1_24CollectiveEpilogueBwdGQAISA_fSD_Li256ELb1ELb1EEENS1_25SingleTileBwdLPTSchedulerILb1ELi128ELb1EEEEEEEEEvNT_6ParamsE$_ZZN4cuteplIJiiEJiiEEEDaRKNS_15ArithmeticTupleIJDpT_EEERKNS1_IJDpT0_EEEENKUlDpRKT_E_clIJiiEEEDaSF_)
        /*00c8*/ 	.word	0x00000000


	//----- nvinfo : EIATTR_FRAME_SIZE
	.align		4
.L_44:
        /*00cc*/ 	.byte	0x04, 0x11
        /*00ce*/ 	.short	(.L_46 - .L_45)
	.align		4
.L_45:
        /*00d0*/ 	.word	index@($_ZN7cutlass13device_kernelIN5flash19enable_sm80_to_sm89INS1_16FlashAttnBwdSm80INS1_25CollectiveMainloopBwdSm80ILi2ELi2EN4cute5tupleIJNS5_1CILi128EEES8_NS7_ILi64EEEEEENS_10bfloat16_tEfNS_4arch4Sm80ELb1ELb0ELb1ELb1ELb1ELb0ELb0ELb0ELi2ELi4ELi4ELi4ELb0EEENS1_24CollectiveEpilogueBwdGQAISA_fSD_Li256ELb1ELb1EEENS1_25SingleTileBwdLPTSchedulerILb1ELi128ELb1EEEEEEEEEvNT_6ParamsE$_ZZN4cuteplIJiiEJiNS_1CILi0EEEEEEDaRKNS_15ArithmeticTupleIJDpT_EEERKNS3_IJDpT0_EEEENKUlDpRKT_E_clIJiiEEEDaSH_)
        /*00d4*/ 	.word	0x00000000


	//----- nvinfo : EIATTR_FRAME_SIZE
	.align		4
.L_46:
        /*00d8*/ 	.byte	0x04, 0x11
        /*00da*/ 	.short	(.L_48 - .L_47)
	.align		4
.L_47:
        /*00dc*/ 	.word	index@($_ZN7cutlass13device_kernelIN5flash19enable_sm80_to_sm89INS1_16FlashAttnBwdSm80INS1_25CollectiveMainloopBwdSm80ILi2ELi2EN4cute5tupleIJNS5_1CILi128EEES8_NS7_ILi64EEEEEENS_10bfloat16_tEfNS_4arch4Sm80ELb1ELb0ELb1ELb1ELb1ELb0ELb0ELb0ELi2ELi4ELi4ELi4ELb0EEENS1_24CollectiveEpilogueBwdGQAISA_fSD_Li256ELb1ELb1EEENS1_25SingleTileBwdLPTSchedulerILb1ELi128ELb1EEEEEEEEEvNT_6ParamsE$_ZZN4cuteplIJiiEJNS_1CILi0EEES2_EEEDaRKNS_15ArithmeticTupleIJDpT_EEERKNS3_IJDpT0_EEEENKUlDpRKT_E_clIJiiEEEDaSH_)
        /*00e0*/ 	.word	0x00000000


	//----- nvinfo : EIATTR_FRAME_SIZE
	.align		4
.L_48:
        /*00e4*/ 	.byte	0x04, 0x11
        /*00e6*/ 	.short	(.L_50 - .L_49)
	.align		4
.L_49:
        /*00e8*/ 	.word	index@($_ZN7cutlass13device_kernelIN5flash19enable_sm80_to_sm89INS1_16FlashAttnBwdSm80INS1_25CollectiveMainloopBwdSm80ILi2ELi2EN4cute5tupleIJNS5_1CILi128EEES8_NS7_ILi64EEEEEENS_10bfloat16_tEfNS_4arch4Sm80ELb1ELb0ELb1ELb1ELb1ELb0ELb0ELb0ELi2ELi4ELi4ELi4ELb0EEENS1_24CollectiveEpilogueBwdGQAISA_fSD_Li256ELb1ELb1EEENS1_25SingleTileBwdLPTSchedulerILb1ELi128ELb1EEEEEEEEEvNT_6ParamsE$_ZZN4cuteplIJiEJiEEEDaRKNS_15ArithmeticTupleIJDpT_EEERKNS1_IJDpT0_EEEENKUlDpRKT_E_clIJiEEEDaSF_)
        /*00ec*/ 	.word	0x00000000


	//----- nvinfo : EIATTR_FRAME_SIZE
	.align		4
.L_50:
        /*00f0*/ 	.byte	0x04, 0x11
        /*00f2*/ 	.short	(.L_52 - .L_51)
	.align		4
.L_51:
        /*00f4*/ 	.word	index@($_ZN7cutlass13device_kernelIN5flash19enable_sm80_to_sm89INS1_16FlashAttnBwdSm80INS1_25CollectiveMainloopBwdSm80ILi2ELi2EN4cute5tupleIJNS5_1CILi128EEES8_NS7_ILi64EEEEEENS_10bfloat16_tEfNS_4arch4Sm80ELb1ELb0ELb1ELb1ELb1ELb0ELb0ELb0ELi2ELi4ELi4ELi4ELb0EEENS1_24CollectiveEpilogueBwdGQAISA_fSD_Li256ELb1ELb1EEENS1_25SingleTileBwdLPTSchedulerILb1ELi128ELb1EEEEEEEEEvNT_6ParamsE$_ZZN4cuteplIJiEJNS_1CILi0EEEiEEEDaRKNS_15ArithmeticTupleIJDpT_EEERKNS3_IJDpT0_EEEENKUlDpRKT_E_clIJiiEEEDaSH_)
        /*00f8*/ 	.word	0x00000000


	//----- nvinfo : EIATTR_FRAME_SIZE
	.align		4
.L_52:
        /*00fc*/ 	.byte	0x04, 0x11
        /*00fe*/ 	.short	(.L_54 - .L_53)
	.align		4
.L_53:
        /*0100*/ 	.word	index@($_ZN7cutlass13device_kernelIN5flash19enable_sm80_to_sm89INS1_16FlashAttnBwdSm80INS1_25CollectiveMainloopBwdSm80ILi2ELi2EN4cute5tupleIJNS5_1CILi128EEES8_NS7_ILi64EEEEEENS_10bfloat16_tEfNS_4arch4Sm80ELb1ELb0ELb1ELb1ELb1ELb0ELb0ELb0ELi2ELi4ELi4ELi4ELb0EEENS1_24CollectiveEpilogueBwdGQAISA_fSD_Li256ELb1ELb1EEENS1_25SingleTileBwdLPTSchedulerILb1ELi128ELb1EEEEEEEEEvNT_6ParamsE$_ZZN4cuteplIJiEJNS_1CILi0EEES2_EEEDaRKNS_15ArithmeticTupleIJDpT_EEERKNS3_IJDpT0_EEEENKUlDpRKT_E_clIJiS2_EEEDaSH_)
        /*0104*/ 	.word	0x00000000


	//----- nvinfo : EIATTR_FRAME_SIZE
	.align		4
.L_54:
        /*0108*/ 	.byte	0x04, 0x11
        /*010a*/ 	.short	(.L_56 - .L_55)
	.align		4
.L_55:
        /*010c*/ 	.word	index@($_ZN7cutlass13device_kernelIN5flash19enable_sm80_to_sm89INS1_16FlashAttnBwdSm80INS1_25CollectiveMainloopBwdSm80ILi2ELi2EN4cute5tupleIJNS5_1CILi128EEES8_NS7_ILi64EEEEEENS_10bfloat16_tEfNS_4arch4Sm80ELb1ELb0ELb1ELb1ELb1ELb0ELb0ELb0ELi2ELi4ELi4ELi4ELb0EEENS1_24CollectiveEpilogueBwdGQAISA_fSD_Li256ELb1ELb1EEENS1_25SingleTileBwdLPTSchedulerILb1ELi128ELb1EEEEEEEEEvNT_6ParamsE$_ZZN4cuteplIJiEJNS_1CILi0EEEEEEDaRKNS_15ArithmeticTupleIJDpT_EEERKNS3_IJDpT0_EEEENKUlDpRKT_E_clIJiEEEDaSH_)
        /*0110*/ 	.word	0x00000000


	//----- nvinfo : EIATTR_FRAME_SIZE
	.align		4
.L_56:
        /*0114*/ 	.byte	0x04, 0x11
        /*0116*/ 	.short	(.L_58 - .L_57)
	.align		4
.L_57:
        /*0118*/ 	.word	index@($_ZN7cutlass13device_kernelIN5flash19enable_sm80_to_sm89INS1_16FlashAttnBwdSm80INS1_25CollectiveMainloopBwdSm80ILi2ELi2EN4cute5tupleIJNS5_1CILi128EEES8_NS7_ILi64EEEEEENS_10bfloat16_tEfNS_4arch4Sm80ELb1ELb0ELb1ELb1ELb1ELb0ELb0ELb0ELi2ELi4ELi4ELi4ELb0EEENS1_24CollectiveEpilogueBwdGQAISA_fSD_Li256ELb1ELb1EEENS1_25SingleTileBwdLPTSchedulerILb1ELi128ELb1EEEEEEEEEvNT_6ParamsE$_ZZN4cuteplIJNS_1CILi0EEEiEJiEEEDaRKNS_15ArithmeticTupleIJDpT_EEERKNS3_IJDpT0_EEEENKUlDpRKT_E_clIJiiEEEDaSH_)
        /*011c*/ 	.word	0x00000000


	//----- nvinfo : EIATTR_FRAME_SIZE
	.align		4
.L_58:
        /*0120*/ 	.byte	0x04, 0x11
        /*0122*/ 	.short	(.L_60 - .L_59)
	.align		4
.L_59:
        /*0124*/ 	.word	index@($_ZN7cutlass13device_kernelIN5flash19enable_sm80_to_sm89INS1_16FlashAttnBwdSm80INS1_25CollectiveMainloopBwdSm80ILi2ELi2EN4cute5tupleIJNS5_1CILi128EEES8_NS7_ILi64EEEEEENS_10bfloat16_tEfNS_4arch4Sm80ELb1ELb0ELb1ELb1ELb1ELb0ELb0ELb0ELi2ELi4ELi4ELi4ELb0EEENS1_24CollectiveEpilogueBwdGQAISA_fSD_Li256ELb1ELb1EEENS1_25SingleTileBwdLPTSchedulerILb1ELi128ELb1EEEEEEEEEvNT_6ParamsE$_ZZN4cuteplIJNS_1CILi0EEEiEJS2_iEEEDaRKNS_15ArithmeticTupleIJDpT_EEERKNS3_IJDpT0_EEEENKUlDpRKT_E_clIJS2_iEEEDaSH_)
        /*0128*/ 	.word	0x00000000


	//----- nvinfo : EIATTR_FRAME_SIZE
	.align		4
.L_60:
        /*012c*/ 	.byte	0x04, 0x11
        /*012e*/ 	.short	(.L_62 - .L_61)
	.align		4
.L_61:
        /*0130*/ 	.word	index@($_ZN7cutlass13device_kernelIN5flash19enable_sm80_to_sm89INS1_16FlashAttnBwdSm80INS1_25CollectiveMainloopBwdSm80ILi2ELi2EN4cute5tupleIJNS5_1CILi128EEES8_NS7_ILi64EEEEEENS_10bfloat16_tEfNS_4arch4Sm80ELb1ELb0ELb1ELb1ELb1ELb0ELb0ELb0ELi2ELi4ELi4ELi4ELb0EEENS1_24CollectiveEpilogueBwdGQAISA_fSD_Li256ELb1ELb1EEENS1_25SingleTileBwdLPTSchedulerILb1ELi128ELb1EEEEEEEEEvNT_6ParamsE$_ZZN4cuteplIJNS_1CILi0EEES2_EJiiEEEDaRKNS_15ArithmeticTupleIJDpT_EEERKNS3_IJDpT0_EEEENKUlDpRKT_E_clIJiiEEEDaSH_)
        /*0134*/ 	.word	0x00000000


	//----- nvinfo : EIATTR_FRAME_SIZE
	.align		4
.L_62:
        /*0138*/ 	.byte	0x04, 0x11
        /*013a*/ 	.short	(.L_64 - .L_63)
	.align		4
.L_63:
        /*013c*/ 	.word	index@($_ZN7cutlass13device_kernelIN5flash19enable_sm80_to_sm89INS1_16FlashAttnBwdSm80INS1_25CollectiveMainloopBwdSm80ILi2ELi2EN4cute5tupleIJNS5_1CILi128EEES8_NS7_ILi64EEEEEENS_10bfloat16_tEfNS_4arch4Sm80ELb1ELb0ELb1ELb1ELb1ELb0ELb0ELb0ELi2ELi4ELi4ELi4ELb0EEENS1_24CollectiveEpilogueBwdGQAISA_fSD_Li256ELb1ELb1EEENS1_25SingleTileBwdLPTSchedulerILb1ELi128ELb1EEEEEEEEEvNT_6ParamsE$_ZZN4cuteplIJNS_1CILi0EEES2_EJiS2_EEEDaRKNS_15ArithmeticTupleIJDpT_EEERKNS3_IJDpT0_EEEENKUlDpRKT_E_clIJiS2_EEEDaSH_)
        /*0140*/ 	.word	0x00000000


	//----- nvinfo : EIATTR_FRAME_SIZE
	.align		4
.L_64:
        /*0144*/ 	.byte	0x04, 0x11
        /*0146*/ 	.short	(.L_66 - .L_65)
	.align		4
.L_65:
        /*0148*/ 	.word	index@($_ZN7cutlass13device_kernelIN5flash19enable_sm80_to_sm89INS1_16FlashAttnBwdSm80INS1_25CollectiveMainloopBwdSm80ILi2ELi2EN4cute5tupleIJNS5_1CILi128EEES8_NS7_ILi64EEEEEENS_10bfloat16_tEfNS_4arch4Sm80ELb1ELb0ELb1ELb1ELb1ELb0ELb0ELb0ELi2ELi4ELi4ELi4ELb0EEENS1_24CollectiveEpilogueBwdGQAISA_fSD_Li256ELb1ELb1EEENS1_25SingleTileBwdLPTSchedulerILb1ELi128ELb1EEEEEEEEEvNT_6ParamsE$_ZZN4cuteplIJNS_1CILi0EEES2_EJiEEEDaRKNS_15ArithmeticTupleIJDpT_EEERKNS3_IJDpT0_EEEENKUlDpRKT_E_clIJiS2_EEEDaSH_)
        /*014c*/ 	.word	0x00000000


	//----- nvinfo : EIATTR_FRAME_SIZE
	.align		4
.L_66:
        /*0150*/ 	.byte	0x04, 0x11
        /*0152*/ 	.short	(.L_68 - .L_67)
	.align		4
.L_67:
        /*0154*/ 	.word	index@($_ZN7cutlass13device_kernelIN5flash19enable_sm80_to_sm89INS1_16FlashAttnBwdSm80INS1_25CollectiveMainloopBwdSm80ILi2ELi2EN4cute5tupleIJNS5_1CILi128EEES8_NS7_ILi64EEEEEENS_10bfloat16_tEfNS_4arch4Sm80ELb1ELb0ELb1ELb1ELb1ELb0ELb0ELb0ELi2ELi4ELi4ELi4ELb0EEENS1_24CollectiveEpilogueBwdGQAISA_fSD_Li256ELb1ELb1EEENS1_25SingleTileBwdLPTSchedulerILb1ELi128ELb1EEEEEEEEEvNT_6ParamsE$_ZZN4cuteplIJNS_1CILi0EEES2_EJS2_iEEEDaRKNS_15ArithmeticTupleIJDpT_EEERKNS3_IJDpT0_EEEENKUlDpRKT_E_clIJS2_iEEEDaSH_)
        /*0158*/ 	.word	0x00000000


	//----- nvinfo : EIATTR_FRAME_SIZE
	.align		4
.L_68:
        /*015c*/ 	.byte	0x04, 0x11
        /*015e*/ 	.short	(.L_70 - .L_69)
	.align		4
.L_69:
        /*0160*/ 	.word	index@($_ZN7cutlass13device_kernelIN5flash19enable_sm80_to_sm89INS1_16FlashAttnBwdSm80INS1_25CollectiveMainloopBwdSm80ILi2ELi2EN4cute5tupleIJNS5_1CILi128EEES8_NS7_ILi64EEEEEENS_10bfloat16_tEfNS_4arch4Sm80ELb1ELb0ELb1ELb1ELb1ELb0ELb0ELb0ELi2ELi4ELi4ELi4ELb0EEENS1_24CollectiveEpilogueBwdGQAISA_fSD_Li256ELb1ELb1EEENS1_25SingleTileBwdLPTSchedulerILb1ELi128ELb1EEEEEEEEEvNT_6ParamsE$_ZZN4cuteplIJNS_1CILi0EEEEJS2_iEEEDaRKNS_15ArithmeticTupleIJDpT_EEERKNS3_IJDpT0_EEEENKUlDpRKT_E_clIJS2_iEEEDaSH_)
        /*0164*/ 	.word	0x00000000


	//----- nvinfo : EIATTR_FRAME_SIZE
	.align		4
.L_70:
        /*0168*/ 	.byte	0x04, 0x11
        /*016a*/ 	.short	(.L_72 - .L_71)
	.align		4
.L_71:
        /*016c*/ 	.word	index@($_ZN7cutlass13device_kernelIN5flash19enable_sm80_to_sm89INS1_16FlashAttnBwdSm80INS1_25CollectiveMainloopBwdSm80ILi2ELi2EN4cute5tupleIJNS5_1CILi128EEES8_NS7_ILi64EEEEEENS_10bfloat16_tEfNS_4arch4Sm80ELb1ELb0ELb1ELb1ELb1ELb0ELb0ELb0ELi2ELi4ELi4ELi4ELb0EEENS1_24CollectiveEpilogueBwdGQAISA_fSD_Li256ELb1ELb1EEENS1_25SingleTileBwdLPTSchedulerILb1ELi128ELb1EEEEEEEEEvNT_6ParamsE$_ZZN4cute9transformINS_5tupleIJiiiNS_1CILi0EEEEEENS1_IJNS2_ILi32EEENS2_ILi4EEENS2_ILi2EEENS2_ILi1EEEEEENS1_IJS8_S8_S8_S8_EEEZNS_7crd2crdIS4_S9_SA_EEDaRKT_RKT0_RKT1_EUlRKT_RKT0_RKT1_E_EEDaSE_SH_SK_OT2_ENKUlDpSN_E_clIJiiiS3_EEEDaSX_)
        /*0170*/ 	.word	0x00000000


	//----- nvinfo : EIATTR_FRAME_SIZE
	.align		4
.L_72:
        /*0174*/ 	.byte	0x04, 0x11
        /*0176*/ 	.short	(.L_74 - .L_73)
	.align		4
.L_73:
        /*0178*/ 	.word	index@($_ZN7cutlass13device_kernelIN5flash19enable_sm80_to_sm89INS1_16FlashAttnBwdSm80INS1_25CollectiveMainloopBwdSm80ILi2ELi2EN4cute5tupleIJNS5_1CILi128EEES8_NS7_ILi64EEEEEENS_10bfloat16_tEfNS_4arch4Sm80ELb1ELb0ELb1ELb1ELb1ELb0ELb0ELb0ELi2ELi4ELi4ELi4ELb0EEENS1_24CollectiveEpilogueBwdGQAISA_fSD_Li256ELb1ELb1EEENS1_25SingleTileBwdLPTSchedulerILb1ELi128ELb1EEEEEEEEEvNT_6ParamsE$_ZZN4cute9transformINS_5tupleIJiiNS_1CILi0EEEEEENS1_IJNS1_IJNS2_ILi4EEENS2_ILi8EEEEEES5_NS2_ILi1EEEEEEZNS_7idx2crdIS4_S9_EEDaRKT_RKT0_EUlRKT_RKT0_E_EEDaSD_SG_OT1_ENKUlDpSJ_E_clIJNS1_IJiiEEEiS3_EEEDaSQ_)
        /*017c*/ 	.word	0x00000000


	//----- nvinfo : EIATTR_FRAME_SIZE
	.align		4
.L_74:
        /*0180*/ 	.byte	0x04, 0x11
        /*0182*/ 	.short	(.L_76 - .L_75)
	.align		4
.L_75:
        /*0184*/ 	.word	index@($_ZN7cutlass13device_kernelIN5flash19enable_sm80_to_sm89INS1_16FlashAttnBwdSm80INS1_25CollectiveMainloopBwdSm80ILi2ELi2EN4cute5tupleIJNS5_1CILi128EEES8_NS7_ILi64EEEEEENS_10bfloat16_tEfNS_4arch4Sm80ELb1ELb0ELb1ELb1ELb1ELb0ELb0ELb0ELi2ELi4ELi4ELi4ELb0EEENS1_24CollectiveEpilogueBwdGQAISA_fSD_Li256ELb1ELb1EEENS1_25SingleTileBwdLPTSchedulerILb1ELi128ELb1EEEEEEEEEvNT_6ParamsE$_ZZN4cute9transformINS_5tupleIJiiNS_1CILi0EEEEEENS1_IJNS1_IJNS2_ILi4EEENS2_ILi8EEEEEENS2_ILi2EEENS2_ILi1EEEEEEZNS_7idx2crdIS4_SA_EEDaRKT_RKT0_EUlRKT_RKT0_E_EEDaSE_SH_OT1_ENKUlDpSK_E_clIJNS1_IJiiEEEiS3_EEEDaSR_)
        /*0188*/ 	.word	0x00000000


	//----- nvinfo : EIATTR_FRAME_SIZE
	.align		4
.L_76:
        /*018c*/ 	.byte	0x04, 0x11
        /*018e*/ 	.short	(.L_78 - .L_77)
	.align		4
.L_77:
        /*0190*/ 	.word	index@($_ZN7cutlass13device_kernelIN5flash19enable_sm80_to_sm89INS1_16FlashAttnBwdSm80INS1_25CollectiveMainloopBwdSm80ILi2ELi2EN4cute5tupleIJNS5_1CILi128EEES8_NS7_ILi64EEEEEENS_10bfloat16_tEfNS_4arch4Sm80ELb1ELb0ELb1ELb1ELb1ELb0ELb0ELb0ELi2ELi4ELi4ELi4ELb0EEENS1_24CollectiveEpilogueBwdGQAISA_fSD_Li256ELb1ELb1EEENS1_25SingleTileBwdLPTSchedulerILb1ELi128ELb1EEEEEEEEEvNT_6ParamsE$_ZZN4cute9transformINS_5tupleIJNS_1CILi32EEENS2_ILi4EEENS2_ILi2EEENS2_ILi1EEEEEENS1_IJS6_S3_NS2_ILi128EEENS2_ILi0EEEEEEZNS_7idx2crdIiS7_SA_EEDaRKT_RKT0_RKT1_EUlRKT_RKT0_E_EEDaSE_SH_OSI_ENKUlDpSN_E_clIJiiiS9_EEEDaST_)
        /*0194*/ 	.word	0x00000000


	//----- nvinfo : EIATTR_FRAME_SIZE
	.align		4
.L_78:
        /*0198*/ 	.byte	0x04, 0x11
        /*019a*/ 	.short	(.L_80 - .L_79)
	.align		4
.L_79:
        /*019c*/ 	.word	index@($_ZN7cutlass13device_kernelIN5flash19enable_sm80_to_sm89INS1_16FlashAttnBwdSm80INS1_25CollectiveMainloopBwdSm80ILi2ELi2EN4cute5tupleIJNS5_1CILi128EEES8_NS7_ILi64EEEEEENS_10bfloat16_tEfNS_4arch4Sm80ELb1ELb0ELb1ELb1ELb1ELb0ELb0ELb0ELi2ELi4ELi4ELi4ELb0EEENS1_24CollectiveEpilogueBwdGQAISA_fSD_Li256ELb1ELb1EEENS1_25SingleTileBwdLPTSchedulerILb1ELi128ELb1EEEEEEEEEvNT_6ParamsE$_ZZN4cute9transformINS_15ArithmeticTupleIJiiEEEZNS_14transform_leafIS2_NS_8identityEEEDaRKT_OT0_EUlRKT_E_EEDaS7_S9_ENKUlDpSC_E_clIJiiEEEDaSE_)
        /*01a0*/ 	.word	0x00000000


	//----- nvinfo : EIATTR_FRAME_SIZE
	.align		4
.L_80:
        /*01a4*/ 	.byte	0x04, 0x11
        /*01a6*/ 	.short	(.L_82 - .L_81)
	.align		4
.L_81:
        /*01a8*/ 	.word	index@($_ZN7cutlass13device_kernelIN5flash19enable_sm80_to_sm89INS1_16FlashAttnBwdSm80INS1_25CollectiveMainloopBwdSm80ILi2ELi2EN4cute5tupleIJNS5_1CILi128EEES8_NS7_ILi64EEEEEENS_10bfloat16_tEfNS_4arch4Sm80ELb1ELb0ELb1ELb1ELb1ELb0ELb0ELb0ELi2ELi4ELi4ELi4ELb0EEENS1_24CollectiveEpilogueBwdGQAISA_fSD_Li256ELb1ELb1EEENS1_25SingleTileBwdLPTSchedulerILb1ELi128ELb1EEEEEEEEEvNT_6ParamsE$_ZZN4cute7idx2crdIiNS_5tupleIJNS_1CILi32EEENS2_ILi4EEENS2_ILi2EEENS2_ILi1EEEEEENS1_IJS6_S3_NS2_ILi128EEENS2_ILi0EEEEEEEEDaRKT_RKT0_RKT1_ENKUlRKT_RKT0_E_clIS5_S8_EEDaSM_SP_)
        /*01ac*/ 	.word	0x00000000


	//----- nvinfo : EIATTR_FRAME_SIZE
	.align		4
.L_82:
        /*01b0*/ 	.byte	0x04, 0x11
        /*01b2*/ 	.short	(.L_84 - .L_83)
	.align		4
.L_83:
        /*01b4*/ 	.word	index@($_ZN7cutlass13device_kernelIN5flash19enable_sm80_to_sm89INS1_16FlashAttnBwdSm80INS1_25CollectiveMainloopBwdSm80ILi2ELi2EN4cute5tupleIJNS5_1CILi128EEES8_NS7_ILi64EEEEEENS_10bfloat16_tEfNS_4arch4Sm80ELb1ELb0ELb1ELb1ELb1ELb0ELb0ELb0ELi2ELi4ELi4ELi4ELb0EEENS1_24CollectiveEpilogueBwdGQAISA_fSD_Li256ELb1ELb1EEENS1_25SingleTileBwdLPTSchedulerILb1ELi128ELb1EEEEEEEEEvNT_6ParamsE$_ZZN4cute7idx2crdIiNS_5tupleIJNS_1CILi32EEENS2_ILi4EEENS2_ILi2EEENS2_ILi1EEEEEENS1_IJS6_S3_NS2_ILi128EEENS2_ILi0EEEEEEEEDaRKT_RKT0_RKT1_ENKUlRKT_RKT0_E_clIS4_S3_EEDaSM_SP_)
        /*01b8*/ 	.word	0x00000000


	//----- nvinfo : EIATTR_FRAME_SIZE
	.align		4
.L_84:
        /*01bc*/ 	.byte	0x04, 0x11
        /*01be*/ 	.short	(.L_86 - .L_85)
	.align		4
.L_85:
        /*01c0*/ 	.word	index@($_ZN7cutlass13device_kernelIN5flash19enable_sm80_to_sm89INS1_16FlashAttnBwdSm80INS1_25CollectiveMainloopBwdSm80ILi2ELi2EN4cute5tupleIJNS5_1CILi128EEES8_NS7_ILi64EEEEEENS_10bfloat16_tEfNS_4arch4Sm80ELb1ELb0ELb1ELb1ELb1ELb0ELb0ELb0ELi2ELi4ELi4ELi4ELb0EEENS1_24CollectiveEpilogueBwdGQAISA_fSD_Li256ELb1ELb1EEENS1_25SingleTileBwdLPTSchedulerILb1ELi128ELb1EEEEEEEEEvNT_6ParamsE$_ZZN4cute7idx2crdIiNS_5tupleIJNS_1CILi32EEENS2_ILi4EEENS2_ILi2EEENS2_ILi1EEEEEENS1_IJS6_S3_NS2_ILi128EEENS2_ILi0EEEEEEEEDaRKT_RKT0_RKT1_ENKUlRKT_RKT0_E_clIS3_S6_EEDaSM_SP_)
        /*01c4*/ 	.word	0x00000000


	//----- nvinfo : EIATTR_FRAME_SIZE
	.align		4
.L_86:
        /*01c8*/ 	.byte	0x04, 0x11
        /*01ca*/ 	.short	(.L_88 - .L_87)
	.align		4
.L_87:
        /*01cc*/ 	.word	index@($_ZN7cutlass13device_kernelIN5flash19enable_sm80_to_sm89INS1_16FlashAttnBwdSm80INS1_25CollectiveMainloopBwdSm80ILi2ELi2EN4cute5tupleIJNS5_1CILi128EEES8_NS7_ILi64EEEEEENS_10bfloat16_tEfNS_4arch4Sm80ELb1ELb0ELb1ELb1ELb1ELb0ELb0ELb0ELi2ELi4ELi4ELi4ELb0EEENS1_24CollectiveEpilogueBwdGQAISA_fSD_Li256ELb1ELb1EEENS1_25SingleTileBwdLPTSchedulerILb1ELi128ELb1EEEEEEEEEvNT_6ParamsE$_ZZN4cute7idx2crdINS_5tupleIJiiNS_1CILi0EEEEEENS1_IJNS1_IJNS2_ILi4EEENS2_ILi8EEEEEES5_NS2_ILi1EEEEEEEEDaRKT_RKT0_ENKUlRKT_RKT0_E_clIiS7_EEDaSI_SL_)
        /*01d0*/ 	.word	0x00000000


	//----- nvinfo : EIATTR_FRAME_SIZE
	.align		4
.L_88:
        /*01d4*/ 	.byte	0x04, 0x11
        /*01d6*/ 	.short	(.L_90 - .L_89)
	.align		4
.L_89:
        /*01d8*/ 	.word	index@($_ZN7cutlass13device_kernelIN5flash19enable_sm80_to_sm89INS1_16FlashAttnBwdSm80INS1_25CollectiveMainloopBwdSm80ILi2ELi2EN4cute5tupleIJNS5_1CILi128EEES8_NS7_ILi64EEEEEENS_10bfloat16_tEfNS_4arch4Sm80ELb1ELb0ELb1ELb1ELb1ELb0ELb0ELb0ELi2ELi4ELi4ELi4ELb0EEENS1_24CollectiveEpilogueBwdGQAISA_fSD_Li256ELb1ELb1EEENS1_25SingleTileBwdLPTSchedulerILb1ELi128ELb1EEEEEEEEEvNT_6ParamsE$_ZZN4cute7idx2crdINS_5tupleIJiiNS_1CILi0EEEEEENS1_IJNS1_IJNS2_ILi4EEENS2_ILi8EEEEEES5_NS2_ILi1EEEEEEEEDaRKT_RKT0_ENKUlRKT_RKT0_E_clIiS5_EEDaSI_SL_)
        /*01dc*/ 	.word	0x00000000


	//----- nvinfo : EIATTR_FRAME_SIZE
	.align		4
.L_90:
        /*01e0*/ 	.byte	0x04, 0x11
        /*01e2*/ 	.short	(.L_92 - .L_91)
	.align		4
.L_91:
        /*01e4*/ 	.word	index@($_ZN7cutlass13device_kernelIN5flash19enable_sm80_to_sm89INS1_16FlashAttnBwdSm80INS1_25CollectiveMainloopBwdSm80ILi2ELi2EN4cute5tupleIJNS5_1CILi128EEES8_NS7_ILi64EEEEEENS_10bfloat16_tEfNS_4arch4Sm80ELb1ELb0ELb1ELb1ELb1ELb0ELb0ELb0ELi2ELi4ELi4ELi4ELb0EEENS1_24CollectiveEpilogueBwdGQAISA_fSD_Li256ELb1ELb1EEENS1_25SingleTileBwdLPTSchedulerILb1ELi128ELb1EEEEEEEEEvNT_6ParamsE$_ZZN4cute7idx2crdINS_5tupleIJiiNS_1CILi0EEEEEENS1_IJNS1_IJNS2_ILi4EEENS2_ILi8EEEEEENS2_ILi2EEENS2_ILi1EEEEEEEEDaRKT_RKT0_ENKUlRKT_RKT0_E_clIiS8_EEDaSJ_SM_)
        /*01e8*/ 	.word	0x00000000


	//----- nvinfo : EIATTR_FRAME_SIZE
	.align		4
.L_92:
        /*01ec*/ 	.byte	0x04, 0x11
        /*01ee*/ 	.short	(.L_94 - .L_93)
	.align		4
.L_93:
        /*01f0*/ 	.word	index@($_ZN7cutlass13device_kernelIN5flash19enable_sm80_to_sm89INS1_16FlashAttnBwdSm80INS1_25CollectiveMainloopBwdSm80ILi2ELi2EN4cute5tupleIJNS5_1CILi128EEES8_NS7_ILi64EEEEEENS_10bfloat16_tEfNS_4arch4Sm80ELb1ELb0ELb1ELb1ELb1ELb0ELb0ELb0ELi2ELi4ELi4ELi4ELb0EEENS1_24CollectiveEpilogueBwdGQAISA_fSD_Li256ELb1ELb1EEENS1_25SingleTileBwdLPTSchedulerILb1ELi128ELb1EEEEEEEEEvNT_6ParamsE$_ZZN4cute7idx2crdINS_5tupleIJiiNS_1CILi0EEEEEENS1_IJNS1_IJNS2_ILi4EEENS2_ILi8EEEEEENS2_ILi2EEENS2_ILi1EEEEEEEEDaRKT_RKT0_ENKUlRKT_RKT0_E_clIiS7_EEDaSJ_SM_)
        /*01f4*/ 	.word	0x00000000


	//----- nvinfo : EIATTR_FRAME_SIZE
	.align		4
.L_94:
        /*01f8*/ 	.byte	0x04, 0x11
        /*01fa*/ 	.short	(.L_96 - .L_95)
	.align		4
.L_95:
        /*01fc*/ 	.word	index@($_ZN7cutlass13device_kernelIN5flash19enable_sm80_to_sm89INS1_16FlashAttnBwdSm80INS1_25CollectiveMainloopBwdSm80ILi2ELi2EN4cute5tupleIJNS5_1CILi128EEES8_NS7_ILi64EEEEEENS_10bfloat16_tEfNS_4arch4Sm80ELb1ELb0ELb1ELb1ELb1ELb0ELb0ELb0ELi2ELi4ELi4ELi4ELb0EEENS1_24CollectiveEpilogueBwdGQAISA_fSD_Li256ELb1ELb1EEENS1_25SingleTileBwdLPTSchedulerILb1ELi128ELb1EEEEEEEEEvNT_6ParamsE$_ZZN4cute7flattenINS_5tupleIJNS_1CILi1EEENS1_IJiiiEEENS2_ILi64EEENS1_IJNS2_ILi72EEENS2_ILi144EEENS2_ILi288EEEEEENS2_ILi512EEEEEEEEDaRKT_ENKUlRKT_E_clIS4_EEDaSH_)
        /*0200*/ 	.word	0x00000000


	//----- nvinfo : EIATTR_FRAME_SIZE
	.align		4
.L_96:
        /*0204*/ 	.byte	0x04, 0x11
        /*0206*/ 	.short	(.L_98 - .L_97)
	.align		4
.L_97:
        /*0208*/ 	.word	index@($_ZN7cutlass13device_kernelIN5flash19enable_sm80_to_sm89INS1_16FlashAttnBwdSm80INS1_25CollectiveMainloopBwdSm80ILi2ELi2EN4cute5tupleIJNS5_1CILi128EEES8_NS7_ILi64EEEEEENS_10bfloat16_tEfNS_4arch4Sm80ELb1ELb0ELb1ELb1ELb1ELb0ELb0ELb0ELi2ELi4ELi4ELi4ELb0EEENS1_24CollectiveEpilogueBwdGQAISA_fSD_Li256ELb1ELb1EEENS1_25SingleTileBwdLPTSchedulerILb1ELi128ELb1EEEEEEEEEvNT_6ParamsE$_ZZN4cute7flattenINS_5tupleIJNS_1CILi1EEENS1_IJNS2_ILi8EEEiiEEENS2_ILi64EEENS1_IJiNS2_ILi144EEENS2_ILi288EEEEEENS2_ILi512EEEEEEEEDaRKT_ENKUlRKT_E_clIS9_EEDaSH_)
        /*020c*/ 	.word	0x00000000


	//----- nvinfo : EIATTR_FRAME_SIZE
	.align		4
.L_98:
        /*0210*/ 	.byte	0x04, 0x11
        /*0212*/ 	.short	(.L_100 - .L_99)
	.align		4
.L_99:
        /*0214*/ 	.word	index@($_ZN7cutlass13device_kernelIN5flash19enable_sm80_to_sm89INS1_16FlashAttnBwdSm80INS1_25CollectiveMainloopBwdSm80ILi2ELi2EN4cute5tupleIJNS5_1CILi128EEES8_NS7_ILi64EEEEEENS_10bfloat16_tEfNS_4arch4Sm80ELb1ELb0ELb1ELb1ELb1ELb0ELb0ELb0ELi2ELi4ELi4ELi4ELb0EEENS1_24CollectiveEpilogueBwdGQAISA_fSD_Li256ELb1ELb1EEENS1_25SingleTileBwdLPTSchedulerILb1ELi128ELb1EEEEEEEEEvNT_6ParamsE$_ZZN4cute7flattenINS_5tupleIJNS_1CILi1EEENS1_IJNS2_ILi8EEEiiEEENS2_ILi64EEENS1_IJiNS2_ILi144EEENS2_ILi288EEEEEENS2_ILi512EEEEEEEEDaRKT_ENKUlRKT_E_clIS5_EEDaSH_)
        /*0218*/ 	.word	0x00000000


	//----- nvinfo : EIATTR_FRAME_SIZE
	.align		4
.L_100:
        /*021c*/ 	.byte	0x04, 0x11
        /*021e*/ 	.short	(.L_102 - .L_101)
	.align		4
.L_101:
        /*0220*/ 	.word	index@($_ZN7cutlass13device_kernelIN5flash19enable_sm80_to_sm89INS1_16FlashAttnBwdSm80INS1_25CollectiveMainloopBwdSm80ILi2ELi2EN4cute5tupleIJNS5_1CILi128EEES8_NS7_ILi64EEEEEENS_10bfloat16_tEfNS_4arch4Sm80ELb1ELb0ELb1ELb1ELb1ELb0ELb0ELb0ELi2ELi4ELi4ELi4ELb0EEENS1_24CollectiveEpilogueBwdGQAISA_fSD_Li256ELb1ELb1EEENS1_25SingleTileBwdLPTSchedulerILb1ELi128ELb1EEEEEEEEEvNT_6ParamsE$_ZZN4cute7flattenINS_5tupleIJNS1_IJNS_1CILi0EEENS1_IJNS2_ILi1EEENS2_ILi512EEEiEEEEEENS2_ILi4096EEENS1_IJiNS2_ILi8192EEEEEEEEEEEDaRKT_ENKUlRKT_E_clISA_EEDaSH_)
        /*0224*/ 	.word	0x00000000


	//----- nvinfo : EIATTR_FRAME_SIZE
	.align		4
.L_102:
        /*0228*/ 	.byte	0x04, 0x11
        /*022a*/ 	.short	(.L_104 - .L_103)
	.align		4
.L_103:
        /*022c*/ 	.word	index@($_ZN7cutlass13device_kernelIN5flash19enable_sm80_to_sm89INS1_16FlashAttnBwdSm80INS1_25CollectiveMainloopBwdSm80ILi2ELi2EN4cute5tupleIJNS5_1CILi128EEES8_NS7_ILi64EEEEEENS_10bfloat16_tEfNS_4arch4Sm80ELb1ELb0ELb1ELb1ELb1ELb0ELb0ELb0ELi2ELi4ELi4ELi4ELb0EEENS1_24CollectiveEpilogueBwdGQAISA_fSD_Li256ELb1ELb1EEENS1_25SingleTileBwdLPTSchedulerILb1ELi128ELb1EEEEEEEEEvNT_6ParamsE$_ZZN4cute7flattenINS_5tupleIJNS1_IJNS_1CILi0EEENS1_IJNS2_ILi1EEENS2_ILi512EEEiEEEEEENS2_ILi4096EEENS1_IJiNS2_ILi8192EEEEEEEEEEEDaRKT_ENKUlRKT_E_clIS7_EEDaSH_)
        /*0230*/ 	.word	0x00000000


	//----- nvinfo : EIATTR_FRAME_SIZE
	.align		4
.L_104:
        /*0234*/ 	.byte	0x04, 0x11
        /*0236*/ 	.short	(.L_106 - .L_105)
	.align		4
.L_105:
        /*0238*/ 	.word	index@($_ZN7cutlass13device_kernelIN5flash19enable_sm80_to_sm89INS1_16FlashAttnBwdSm80INS1_25CollectiveMainloopBwdSm80ILi2ELi2EN4cute5tupleIJNS5_1CILi128EEES8_NS7_ILi64EEEEEENS_10bfloat16_tEfNS_4arch4Sm80ELb1ELb0ELb1ELb1ELb1ELb0ELb0ELb0ELi2ELi4ELi4ELi4ELb0EEENS1_24CollectiveEpilogueBwdGQAISA_fSD_Li256ELb1ELb1EEENS1_25SingleTileBwdLPTSchedulerILb1ELi128ELb1EEEEEEEEEvNT_6ParamsE$_ZZN4cute7crd2crdINS_5tupleIJiiiNS_1CILi0EEEEEENS1_IJNS2_ILi32EEENS2_ILi4EEENS2_ILi2EEENS2_ILi1EEEEEENS1_IJS8_S8_S8_S8_EEEEEDaRKT_RKT0_RKT1_ENKUlRKT_RKT0_RKT1_E_clIiS7_S8_EEDaSM_SP_SS_)
        /*023c*/ 	.word	0x00000000


	//----- nvinfo : EIATTR_FRAME_SIZE
	.align		4
.L_106:
        /*0240*/ 	.byte	0x04, 0x11
        /*0242*/ 	.short	(.L_108 - .L_107)
	.align		4
.L_107:
        /*0244*/ 	.word	index@($_ZN7cutlass13device_kernelIN5flash19enable_sm80_to_sm89INS1_16FlashAttnBwdSm80INS1_25CollectiveMainloopBwdSm80ILi2ELi2EN4cute5tupleIJNS5_1CILi128EEES8_NS7_ILi64EEEEEENS_10bfloat16_tEfNS_4arch4Sm80ELb1ELb0ELb1ELb1ELb1ELb0ELb0ELb0ELi2ELi4ELi4ELi4ELb0EEENS1_24CollectiveEpilogueBwdGQAISA_fSD_Li256ELb1ELb1EEENS1_25SingleTileBwdLPTSchedulerILb1ELi128ELb1EEEEEEEEEvNT_6ParamsE$_ZZN4cute7crd2crdINS_5tupleIJiiiNS_1CILi0EEEEEENS1_IJNS2_ILi32EEENS2_ILi4EEENS2_ILi2EEENS2_ILi1EEEEEENS1_IJS8_S8_S8_S8_EEEEEDaRKT_RKT0_RKT1_ENKUlRKT_RKT0_RKT1_E_clIiS6_S8_EEDaSM_SP_SS_)
        /*0248*/ 	.word	0x00000000


	//----- nvinfo : EIATTR_FRAME_SIZE
	.align		4
.L_108:
        /*024c*/ 	.byte	0x04, 0x11
        /*024e*/ 	.short	(.L_110 - .L_109)
	.align		4
.L_109:
        /*0250*/ 	.word	index@($_ZN7cutlass13device_kernelIN5flash19enable_sm80_to_sm89INS1_16FlashAttnBwdSm80INS1_25CollectiveMainloopBwdSm80ILi2ELi2EN4cute5tupleIJNS5_1CILi128EEES8_NS7_ILi64EEEEEENS_10bfloat16_tEfNS_4arch4Sm80ELb1ELb0ELb1ELb1ELb1ELb0ELb0ELb0ELi2ELi4ELi4ELi4ELb0EEENS1_24CollectiveEpilogueBwdGQAISA_fSD_Li256ELb1ELb1EEENS1_25SingleTileBwdLPTSchedulerILb1ELi128ELb1EEEEEEEEEvNT_6ParamsE$_ZZN4cute7crd2crdINS_5tupleIJiiiNS_1CILi0EEEEEENS1_IJNS2_ILi32EEENS2_ILi4EEENS2_ILi2EEENS2_ILi1EEEEEENS1_IJS8_S8_S8_S8_EEEEEDaRKT_RKT0_RKT1_ENKUlRKT_RKT0_RKT1_E_clIiS5_S8_EEDaSM_SP_SS_)
        /*0254*/ 	.word	0x00000000


	//----- nvinfo : EIATTR_FRAME_SIZE
	.align		4
.L_110:
        /*0258*/ 	.byte	0x04, 0x11
        /*025a*/ 	.short	(.L_112 - .L_111)
	.align		4
.L_111:
        /*025c*/ 	.word	index@($_ZN7cutlass13device_kernelIN5flash19enable_sm80_to_sm89INS1_16FlashAttnBwdSm80INS1_25CollectiveMainloopBwdSm80ILi2ELi2EN4cute5tupleIJNS5_1CILi128EEES8_NS7_ILi64EEEEEENS_10bfloat16_tEfNS_4arch4Sm80ELb1ELb0ELb1ELb1ELb1ELb0ELb0ELb0ELi2ELi4ELi4ELi4ELb0EEENS1_24CollectiveEpilogueBwdGQAISA_fSD_Li256ELb1ELb1EEENS1_25SingleTileBwdLPTSchedulerILb1ELi128ELb1EEEEEEEEEvNT_6ParamsE$_ZZN4cute6upcastILi2ENS_5tupleIJNS_1CILi2EEES3_S3_EEENS1_IJNS2_ILi1EEENS2_ILi512EEEiEEEEEDaRKT0_RKT1_ENKUlRKT_RKT0_E_clIS3_iEEDaSG_SJ_)
        /*0260*/ 	.word	0x00000000


	//----- nvinfo : EIATTR_FRAME_SIZE
	.align		4
.L_112:
        /*0264*/ 	.byte	0x04, 0x11
        /*0266*/ 	.short	(.L_114 - .L_113)
	.align		4
.L_113:
        /*0268*/ 	.word	index@($_ZN7cutlass13device_kernelIN5flash19enable_sm80_to_sm89INS1_16FlashAttnBwdSm80INS1_25CollectiveMainloopBwdSm80ILi2ELi2EN4cute5tupleIJNS5_1CILi128EEES8_NS7_ILi64EEEEEENS_10bfloat16_tEfNS_4arch4Sm80ELb1ELb0ELb1ELb1ELb1ELb0ELb0ELb0ELi2ELi4ELi4ELi4ELb0EEENS1_24CollectiveEpilogueBwdGQAISA_fSD_Li256ELb1ELb1EEENS1_25SingleTileBwdLPTSchedulerILb1ELi128ELb1EEEEEEEEEvNT_6ParamsE$_ZZN4cute6upcastILi2ENS_5tupleIJNS_1CILi2EEES3_EEENS1_IJiNS2_ILi8192EEEEEEEEDaRKT0_RKT1_ENKUlRKT_RKT0_E_clIS3_iEEDaSF_SI_)
        /*026c*/ 	.word	0x00000000


	//----- nvinfo : EIATTR_FRAME_SIZE
	.align		4
.L_114:
        /*0270*/ 	.byte	0x04, 0x11
        /*0272*/ 	.short	(.L_116 - .L_115)
	.align		4
.L_115:
        /*0274*/ 	.word	index@($_ZN7cutlass13device_kernelIN5flash19enable_sm80_to_sm89INS1_16FlashAttnBwdSm80INS1_25CollectiveMainloopBwdSm80ILi2ELi2EN4cute5tupleIJNS5_1CILi128EEES8_NS7_ILi64EEEEEENS_10bfloat16_tEfNS_4arch4Sm80ELb1ELb0ELb1ELb1ELb1ELb0ELb0ELb0ELi2ELi4ELi4ELi4ELb0EEENS1_24CollectiveEpilogueBwdGQAISA_fSD_Li256ELb1ELb1EEENS1_25SingleTileBwdLPTSchedulerILb1ELi128ELb1EEEEEEEEEvNT_6ParamsE$_ZZN4cute6upcastILi2ENS_5tupleIJNS_1CILi1EEENS1_IJNS2_ILi2EEES4_S4_EEEEEENS1_IJNS2_ILi0EEENS1_IJS3_NS2_ILi512EEEiEEEEEEEEDaRKT0_RKT1_ENKUlRKT_RKT0_E_clIS5_S9_EEDaSJ_SM_)
        /*0278*/ 	.word	0x00000000


	//----- nvinfo : EIATTR_FRAME_SIZE
	.align		4
.L_116:
        /*027c*/ 	.byte	0x04, 0x11
        /*027e*/ 	.short	(.L_118 - .L_117)
	.align		4
.L_117:
        /*0280*/ 	.word	index@($_ZN7cutlass13device_kernelIN5flash19enable_sm80_to_sm89INS1_16FlashAttnBwdSm80INS1_25CollectiveMainloopBwdSm80ILi2ELi2EN4cute5tupleIJNS5_1CILi128EEES8_NS7_ILi64EEEEEENS_10bfloat16_tEfNS_4arch4Sm80ELb1ELb0ELb1ELb1ELb1ELb0ELb0ELb0ELi2ELi4ELi4ELi4ELb0EEENS1_24CollectiveEpilogueBwdGQAISA_fSD_Li256ELb1ELb1EEENS1_25SingleTileBwdLPTSchedulerILb1ELi128ELb1EEEEEEEEEvNT_6ParamsE$_ZZN4cute6upcastILi2ENS_5tupleIJNS1_IJNS_1CILi1EEENS1_IJNS2_ILi2EEES4_S4_EEEEEES4_NS1_IJS4_S4_EEEEEENS1_IJNS1_IJNS2_ILi0EEENS1_IJS3_NS2_ILi512EEEiEEEEEENS2_ILi4096EEENS1_IJiNS2_ILi8192EEEEEEEEEEEDaRKT0_RKT1_ENKUlRKT_RKT0_E_clIS7_SF_EEDaSP_SS_)
        /*0284*/ 	.word	0x00000000


	//----- nvinfo : EIATTR_FRAME_SIZE
	.align		4
.L_118:
        /*0288*/ 	.byte	0x04, 0x11
        /*028a*/ 	.short	(.L_120 - .L_119)
	.align		4
.L_119:
        /*028c*/ 	.word	index@($_ZN7cutlass13device_kernelIN5flash19enable_sm80_to_sm89INS1_16FlashAttnBwdSm80INS1_25CollectiveMainloopBwdSm80ILi2ELi2EN4cute5tupleIJNS5_1CILi128EEES8_NS7_ILi64EEEEEENS_10bfloat16_tEfNS_4arch4Sm80ELb1ELb0ELb1ELb1ELb1ELb0ELb0ELb0ELi2ELi4ELi4ELi4ELb0EEENS1_24CollectiveEpilogueBwdGQAISA_fSD_Li256ELb1ELb1EEENS1_25SingleTileBwdLPTSchedulerILb1ELi128ELb1EEEEEEEEEvNT_6ParamsE$_ZZN4cute6upcastILi2ENS_5tupleIJNS1_IJNS_1CILi1EEENS1_IJNS2_ILi2EEES4_S4_EEEEEES4_NS1_IJS4_S4_EEEEEENS1_IJNS1_IJNS2_ILi0EEENS1_IJS3_NS2_ILi512EEEiEEEEEENS2_ILi4096EEENS1_IJiNS2_ILi8192EEEEEEEEEEEDaRKT0_RKT1_ENKUlRKT_RKT0_E_clIS6_SC_EEDaSP_SS_)
        /*0290*/ 	.word	0x00000000


	//----- nvinfo : EIATTR_FRAME_SIZE
	.align		4
.L_120:
        /*0294*/ 	.byte	0x04, 0x11
        /*0296*/ 	.short	(.L_122 - .L_121)
	.align		4
.L_121:
        /*0298*/ 	.word	index@($_ZN7cutlass13device_kernelIN5flash19enable_sm80_to_sm89INS1_16FlashAttnBwdSm80INS1_25CollectiveMainloopBwdSm80ILi2ELi2EN4cute5tupleIJNS5_1CILi128EEES8_NS7_ILi64EEEEEENS_10bfloat16_tEfNS_4arch4Sm80ELb1ELb0ELb1ELb1ELb1ELb0ELb0ELb0ELi2ELi4ELi4ELi4ELb0EEENS1_24CollectiveEpilogueBwdGQAISA_fSD_Li256ELb1ELb1EEENS1_25SingleTileBwdLPTSchedulerILb1ELi128ELb1EEEEEEEEEvNT_6ParamsE$_ZZN4cute6detail9lift_diceINS_5tupleIJiNS_1CILi0EEEEEES5_EEDaRKT_RKT0_ENKUlRKT_RKT0_E_clIiiEEDaSE_SH_)
        /*029c*/ 	.word	0x00000000


	//----- nvinfo : EIATTR_FRAME_SIZE
	.align		4
.L_122:
        /*02a0*/ 	.byte	0x04, 0x11
        /*02a2*/ 	.short	(.L_124 - .L_123)
	.align		4
.L_123:
        /*02a4*/ 	.word	index@($_ZN7cutlass13device_kernelIN5flash19enable_sm80_to_sm89INS1_16FlashAttnBwdSm80INS1_25CollectiveMainloopBwdSm80ILi2ELi2EN4cute5tupleIJNS5_1CILi128EEES8_NS7_ILi64EEEEEENS_10bfloat16_tEfNS_4arch4Sm80ELb1ELb0ELb1ELb1ELb1ELb0ELb0ELb0ELi2ELi4ELi4ELi4ELb0EEENS1_24CollectiveEpilogueBwdGQAISA_fSD_Li256ELb1ELb1EEENS1_25SingleTileBwdLPTSchedulerILb1ELi128ELb1EEEEEEEEEvNT_6ParamsE$_ZZN4cute6detail9lift_diceINS_5tupleIJiNS2_IJiNS_1CILi0EEEEEEEEES6_EEDaRKT_RKT0_ENKUlRKT_RKT0_E_clIiiEEDaSF_SI_)
        /*02a8*/ 	.word	0x00000000


	//----- nvinfo : EIATTR_FRAME_SIZE
	.align		4
.L_124:
        /*02ac*/ 	.byte	0x04, 0x11
        /*02ae*/ 	.short	(.L_126 - .L_125)
	.align		4
.L_125:
        /*02b0*/ 	.word	index@($_ZN7cutlass13device_kernelIN5flash19enable_sm80_to_sm89INS1_16FlashAttnBwdSm80INS1_25CollectiveMainloopBwdSm80ILi2ELi2EN4cute5tupleIJNS5_1CILi128EEES8_NS7_ILi64EEEEEENS_10bfloat16_tEfNS_4arch4Sm80ELb1ELb0ELb1ELb1ELb1ELb0ELb0ELb0ELi2ELi4ELi4ELi4ELb0EEENS1_24CollectiveEpilogueBwdGQAISA_fSD_Li256ELb1ELb1EEENS1_25SingleTileBwdLPTSchedulerILb1ELi128ELb1EEEEEEEEEvNT_6ParamsE$_ZZN4cute6detail9lift_diceINS_5tupleIJiNS2_IJiNS_1CILi0EEEEEEEEES6_EEDaRKT_RKT0_ENKUlRKT_RKT0_E_clIS5_S5_EEDaSF_SI_)
        /*02b4*/ 	.word	0x00000000


	//----- nvinfo : EIATTR_FRAME_SIZE
	.align		4
.L_126:
        /*02b8*/ 	.byte	0x04, 0x11
        /*02ba*/ 	.short	(.L_128 - .L_127)
	.align		4
.L_127:
        /*02bc*/ 	.word	index@($_ZN7cutlass13device_kernelIN5flash19enable_sm80_to_sm89INS1_16FlashAttnBwdSm80INS1_25CollectiveMainloopBwdSm80ILi2ELi2EN4cute5tupleIJNS5_1CILi128EEES8_NS7_ILi64EEEEEENS_10bfloat16_tEfNS_4arch4Sm80ELb1ELb0ELb1ELb1ELb1ELb0ELb0ELb0ELi2ELi4ELi4ELi4ELb0EEENS1_24CollectiveEpilogueBwdGQAISA_fSD_Li256ELb1ELb1EEENS1_25SingleTileBwdLPTSchedulerILb1ELi128ELb1EEEEEEEEEvNT_6ParamsE$_ZZN4cute6detail16composition_implINS_5tupleIJNS_1CILi8EEENS3_ILi2EEES5_S5_S4_S5_EEENS2_IJNS3_ILi1EEEiiiNS3_ILi72EEENS3_ILi512EEEEEES5_S4_EEDaRKT_RKT0_RKT1_RKT2_ENKUlRKT_T0_E_clINS2_IJNS2_IJS5_EEENS2_IJiEEES7_S7_EEENS_17integral_constantIiLi4EEEEEDaSP_SQ_)
        /*02c0*/ 	.word	0x00000000


	//----- nvinfo : EIATTR_FRAME_SIZE
	.align		4
.L_128:
        /*02c4*/ 	.byte	0x04, 0x11
        /*02c6*/ 	.short	(.L_130 - .L_129)
	.align		4
.L_129:
        /*02c8*/ 	.word	index@($_ZN7cutlass13device_kernelIN5flash19enable_sm80_to_sm89INS1_16FlashAttnBwdSm80INS1_25CollectiveMainloopBwdSm80ILi2ELi2EN4cute5tupleIJNS5_1CILi128EEES8_NS7_ILi64EEEEEENS_10bfloat16_tEfNS_4arch4Sm80ELb1ELb0ELb1ELb1ELb1ELb0ELb0ELb0ELi2ELi4ELi4ELi4ELb0EEENS1_24CollectiveEpilogueBwdGQAISA_fSD_Li256ELb1ELb1EEENS1_25SingleTileBwdLPTSchedulerILb1ELi128ELb1EEEEEEEEEvNT_6ParamsE$_ZZN4cute6detail16composition_implINS_5tupleIJNS_1CILi8EEENS3_ILi2EEES5_S5_S4_S5_EEENS2_IJNS3_ILi1EEEiiiNS3_ILi72EEENS3_ILi512EEEEEES5_S4_EEDaRKT_RKT0_RKT1_RKT2_ENKUlRKT_T0_E_clINS2_IJNS2_IJS5_EEENS2_IJiEEES7_S7_EEENS_17integral_constantIiLi3EEEEEDaSP_SQ_)
        /*02cc*/ 	.word	0x00000000


	//----- nvinfo : EIATTR_FRAME_SIZE
	.align		4
.L_130:
        /*02d0*/ 	.byte	0x04, 0x11
        /*02d2*/ 	.short	(.L_132 - .L_131)
	.align		4
.L_131:
        /*02d4*/ 	.word	index@($_ZN7cutlass13device_kernelIN5flash19enable_sm80_to_sm89INS1_16FlashAttnBwdSm80INS1_25CollectiveMainloopBwdSm80ILi2ELi2EN4cute5tupleIJNS5_1CILi128EEES8_NS7_ILi64EEEEEENS_10bfloat16_tEfNS_4arch4Sm80ELb1ELb0ELb1ELb1ELb1ELb0ELb0ELb0ELi2ELi4ELi4ELi4ELb0EEENS1_24CollectiveEpilogueBwdGQAISA_fSD_Li256ELb1ELb1EEENS1_25SingleTileBwdLPTSchedulerILb1ELi128ELb1EEEEEEEEEvNT_6ParamsE$_ZZN4cute6detail16composition_implINS_5tupleIJNS_1CILi8EEENS3_ILi2EEES5_S5_S4_S5_EEENS2_IJNS3_ILi1EEEiiiNS3_ILi72EEENS3_ILi512EEEEEES5_S4_EEDaRKT_RKT0_RKT1_RKT2_ENKUlRKT_T0_E_clINS2_IJNS2_IJS5_EEENS2_IJiEEES7_S7_EEENS_17integral_constantIiLi2EEEEEDaSP_SQ_)
        /*02d8*/ 	.word	0x00000000


	//----- nvinfo : EIATTR_FRAME_SIZE
	.align		4
.L_132:
        /*02dc*/ 	.byte	0x04, 0x11
        /*02de*/ 	.short	(.L_134 - .L_133)
	.align		4
.L_133:
        /*02e0*/ 	.word	index@($_ZN7cutlass13device_kernelIN5flash19enable_sm80_to_sm89INS1_16FlashAttnBwdSm80INS1_25CollectiveMainloopBwdSm80ILi2ELi2EN4cute5tupleIJNS5_1CILi128EEES8_NS7_ILi64EEEEEENS_10bfloat16_tEfNS_4arch4Sm80ELb1ELb0ELb1ELb1ELb1ELb0ELb0ELb0ELi2ELi4ELi4ELi4ELb0EEENS1_24CollectiveEpilogueBwdGQAISA_fSD_Li256ELb1ELb1EEENS1_25SingleTileBwdLPTSchedulerILb1ELi128ELb1EEEEEEEEEvNT_6ParamsE$_ZZN4cute6detail16composition_implINS_5tupleIJNS_1CILi8EEENS3_ILi2EEES5_S5_S4_S5_EEENS2_IJNS3_ILi1EEEiiiNS3_ILi72EEENS3_ILi512EEEEEES5_S4_EEDaRKT_RKT0_RKT1_RKT2_ENKUlRKT_T0_E_clINS2_IJNS2_IJEEEST_S5_S7_EEENS_17integral_constantIiLi1EEEEEDaSP_SQ_)
        /*02e4*/ 	.word	0x00000000


	//----- nvinfo : EIATTR_FRAME_SIZE
	.align		4
.L_134:
        /*02e8*/ 	.byte	0x04, 0x11
        /*02ea*/ 	.short	(.L_136 - .L_135)
	.align		4
.L_135:
        /*02ec*/ 	.word	index@($_ZN7cutlass13device_kernelIN5flash19enable_sm80_to_sm89INS1_16FlashAttnBwdSm80INS1_25CollectiveMainloopBwdSm80ILi2ELi2EN4cute5tupleIJNS5_1CILi128EEES8_NS7_ILi64EEEEEENS_10bfloat16_tEfNS_4arch4Sm80ELb1ELb0ELb1ELb1ELb1ELb0ELb0ELb0ELi2ELi4ELi4ELi4ELb0EEENS1_24CollectiveEpilogueBwdGQAISA_fSD_Li256ELb1ELb1EEENS1_25SingleTileBwdLPTSchedulerILb1ELi128ELb1EEEEEEEEEvNT_6ParamsE$_ZZN4cute6detail16composition_implINS_5tupleIJNS_1CILi8EEENS3_ILi2EEES5_S5_S4_S5_EEENS2_IJNS3_ILi1EEEiiiNS3_ILi72EEENS3_ILi512EEEEEENS3_ILi4EEENS3_ILi16EEEEEDaRKT_RKT0_RKT1_RKT2_ENKUlRKT_T0_E_clINS2_IJNS2_IJS5_S5_EEENS2_IJiiEEES7_S7_EEENS_17integral_constantIiLi4EEEEEDaSR_SS_)
        /*02f0*/ 	.word	0x00000000


	//----- nvinfo : EIATTR_FRAME_SIZE
	.align		4
.L_136:
        /*02f4*/ 	.byte	0x04, 0x11
        /*02f6*/ 	.short	(.L_138 - .L_137)
	.align		4
.L_137:
        /*02f8*/ 	.word	index@($_ZN7cutlass13device_kernelIN5flash19enable_sm80_to_sm89INS1_16FlashAttnBwdSm80INS1_25CollectiveMainloopBwdSm80ILi2ELi2EN4cute5tupleIJNS5_1CILi128EEES8_NS7_ILi64EEEEEENS_10bfloat16_tEfNS_4arch4Sm80ELb1ELb0ELb1ELb1ELb1ELb0ELb0ELb0ELi2ELi4ELi4ELi4ELb0EEENS1_24CollectiveEpilogueBwdGQAISA_fSD_Li256ELb1ELb1EEENS1_25SingleTileBwdLPTSchedulerILb1ELi128ELb1EEEEEEEEEvNT_6ParamsE$_ZZN4cute6detail16composition_implINS_5tupleIJNS_1CILi8EEENS3_ILi2EEES5_S5_S4_S5_EEENS2_IJNS3_ILi1EEEiiiNS3_ILi72EEENS3_ILi512EEEEEENS3_ILi4EEENS3_ILi16EEEEEDaRKT_RKT0_RKT1_RKT2_ENKUlRKT_T0_E_clINS2_IJNS2_IJS5_EEENS2_IJiEEES5_S7_EEENS_17integral_constantIiLi3EEEEEDaSR_SS_)
        /*02fc*/ 	.word	0x00000000


	//----- nvinfo : EIATTR_FRAME_SIZE
	.align		4
.L_138:
        /*0300*/ 	.byte	0x04, 0x11
        /*0302*/ 	.short	(.L_140 - .L_139)
	.align		4
.L_139:
        /*0304*/ 	.word	index@($_ZN7cutlass13device_kernelIN5flash19enable_sm80_to_sm89INS1_16FlashAttnBwdSm80INS1_25CollectiveMainloopBwdSm80ILi2ELi2EN4cute5tupleIJNS5_1CILi128EEES8_NS7_ILi64EEEEEENS_10bfloat16_tEfNS_4arch4Sm80ELb1ELb0ELb1ELb1ELb1ELb0ELb0ELb0ELi2ELi4ELi4ELi4ELb0EEENS1_24CollectiveEpilogueBwdGQAISA_fSD_Li256ELb1ELb1EEENS1_25SingleTileBwdLPTSchedulerILb1ELi128ELb1EEEEEEEEEvNT_6ParamsE$_ZZN4cute6detail16composition_implINS_5tupleIJNS_1CILi8EEENS3_ILi2EEES5_S5_S4_S5_EEENS2_IJNS3_ILi1EEEiiiNS3_ILi72EEENS3_ILi512EEEEEENS3_ILi4EEENS3_ILi16EEEEEDaRKT_RKT0_RKT1_RKT2_ENKUlRKT_T0_E_clINS2_IJNS2_IJEEESV_SB_S7_EEENS_17integral_constantIiLi2EEEEEDaSR_SS_)
        /*0308*/ 	.word	0x00000000


	//----- nvinfo : EIATTR_FRAME_SIZE
	.align		4
.L_140:
        /*030c*/ 	.byte	0x04, 0x11
        /*030e*/ 	.short	(.L_142 - .L_141)
	.align		4
.L_141:
        /*0310*/ 	.word	index@($_ZN7cutlass13device_kernelIN5flash19enable_sm80_to_sm89INS1_16FlashAttnBwdSm80INS1_25CollectiveMainloopBwdSm80ILi2ELi2EN4cute5tupleIJNS5_1CILi128EEES8_NS7_ILi64EEEEEENS_10bfloat16_tEfNS_4arch4Sm80ELb1ELb0ELb1ELb1ELb1ELb0ELb0ELb0ELi2ELi4ELi4ELi4ELb0EEENS1_24CollectiveEpilogueBwdGQAISA_fSD_Li256ELb1ELb1EEENS1_25SingleTileBwdLPTSchedulerILb1ELi128ELb1EEEEEEEEEvNT_6ParamsE$_ZZN4cute6detail16composition_implINS_5tupleIJNS_1CILi8EEENS3_ILi2EEES5_S5_S4_S5_EEENS2_IJNS3_ILi1EEEiiiNS3_ILi72EEENS3_ILi512EEEEEENS2_IJS5_S5_S5_EEENS2_IJS7_S9_S4_EEEEEDaRKT_RKT0_RKT1_RKT2_ENKUlRKT_RKT0_E_clIS5_S4_EEDaSR_SU_)
        /*0314*/ 	.word	0x00000000


	//----- nvinfo : EIATTR_FRAME_SIZE
	.align		4
.L_142:
        /*0318*/ 	.byte	0x04, 0x11
        /*031a*/ 	.short	(.L_144 - .L_143)
	.align		4
.L_143:
        /*031c*/ 	.word	index@($_ZN7cutlass13device_kernelIN5flash19enable_sm80_to_sm89INS1_16FlashAttnBwdSm80INS1_25CollectiveMainloopBwdSm80ILi2ELi2EN4cute5tupleIJNS5_1CILi128EEES8_NS7_ILi64EEEEEENS_10bfloat16_tEfNS_4arch4Sm80ELb1ELb0ELb1ELb1ELb1ELb0ELb0ELb0ELi2ELi4ELi4ELi4ELb0EEENS1_24CollectiveEpilogueBwdGQAISA_fSD_Li256ELb1ELb1EEENS1_25SingleTileBwdLPTSchedulerILb1ELi128ELb1EEEEEEEEEvNT_6ParamsE$_ZZN4cute6detail16composition_implINS_5tupleIJNS_1CILi8EEENS3_ILi2EEES5_S5_S4_S5_EEENS2_IJNS3_ILi1EEEiiiNS3_ILi72EEENS3_ILi512EEEEEENS2_IJS5_S5_EEENS2_IJS7_S4_EEEEEDaRKT_RKT0_RKT1_RKT2_ENKUlRKT_RKT0_E_clIS5_S4_EEDaSR_SU_)
        /*0320*/ 	.word	0x00000000


	//----- nvinfo : EIATTR_FRAME_SIZE
	.align		4
.L_144:
        /*0324*/ 	.byte	0x04, 0x11
        /*0326*/ 	.short	(.L_146 - .L_145)
	.align		4
.L_145:
        /*0328*/ 	.word	index@($_ZN7cutlass13device_kernelIN5flash19enable_sm80_to_sm89INS1_16FlashAttnBwdSm80INS1_25CollectiveMainloopBwdSm80ILi2ELi2EN4cute5tupleIJNS5_1CILi128EEES8_NS7_ILi64EEEEEENS_10bfloat16_tEfNS_4arch4Sm80ELb1ELb0ELb1ELb1ELb1ELb0ELb0ELb0ELi2ELi4ELi4ELi4ELb0EEENS1_24CollectiveEpilogueBwdGQAISA_fSD_Li256ELb1ELb1EEENS1_25SingleTileBwdLPTSchedulerILb1ELi128ELb1EEEEEEEEEvNT_6ParamsE$_ZZN4cute6detail16composition_implINS_5tupleIJNS_1CILi8EEENS3_ILi2EEES5_S5_S4_S5_EEENS2_IJNS3_ILi1EEEiiiNS3_ILi72EEENS3_ILi512EEEEEENS2_IJNS3_ILi4EEES5_EEENS2_IJNS3_ILi16EEENS3_ILi8192EEEEEEEEDaRKT_RKT0_RKT1_RKT2_ENKUlRKT_RKT0_E_clISB_SD_EEDaSU_SX_)
        /*032c*/ 	.word	0x00000000


	//----- nvinfo : EIATTR_FRAME_SIZE
	.align		4
.L_146:
        /*0330*/ 	.byte	0x04, 0x11
        /*0332*/ 	.short	(.L_148 - .L_147)
	.align		4
.L_147:
        /*0334*/ 	.word	index@($_ZN7cutlass13device_kernelIN5flash19enable_sm80_to_sm89INS1_16FlashAttnBwdSm80INS1_25CollectiveMainloopBwdSm80ILi2ELi2EN4cute5tupleIJNS5_1CILi128EEES8_NS7_ILi64EEEEEENS_10bfloat16_tEfNS_4arch4Sm80ELb1ELb0ELb1ELb1ELb1ELb0ELb0ELb0ELi2ELi4ELi4ELi4ELb0EEENS1_24CollectiveEpilogueBwdGQAISA_fSD_Li256ELb1ELb1EEENS1_25SingleTileBwdLPTSchedulerILb1ELi128ELb1EEEEEEEEEvNT_6ParamsE$_ZZN4cute6detail16composition_implINS_5tupleIJNS_1CILi8EEENS3_ILi2EEES5_S5_S4_S5_EEENS2_IJNS3_ILi1EEEiiiNS3_ILi72EEENS3_ILi512EEEEEENS2_IJNS2_IJS5_S5_S5_EEES5_NS3_ILi4EEEEEENS2_IJNS2_IJS7_S9_S4_EEENS3_ILi4096EEENS3_ILi16EEEEEEEEDaRKT_RKT0_RKT1_RKT2_ENKUlRKT_RKT0_E_clISC_SG_EEDaSW_SZ_)
        /*0338*/ 	.word	0x00000000


	//----- nvinfo : EIATTR_FRAME_SIZE
	.align		4
.L_148:
        /*033c*/ 	.byte	0x04, 0x11
        /*033e*/ 	.short	(.L_150 - .L_149)
	.align		4
.L_149:
        /*0340*/ 	.word	index@($_ZN7cutlass13device_kernelIN5flash19enable_sm80_to_sm89INS1_16FlashAttnBwdSm80INS1_25CollectiveMainloopBwdSm80ILi2ELi2EN4cute5tupleIJNS5_1CILi128EEES8_NS7_ILi64EEEEEENS_10bfloat16_tEfNS_4arch4Sm80ELb1ELb0ELb1ELb1ELb1ELb0ELb0ELb0ELi2ELi4ELi4ELi4ELb0EEENS1_24CollectiveEpilogueBwdGQAISA_fSD_Li256ELb1ELb1EEENS1_25SingleTileBwdLPTSchedulerILb1ELi128ELb1EEEEEEEEEvNT_6ParamsE$_ZZN4cute6detail16composition_implINS_5tupleIJNS_1CILi8EEENS3_ILi2EEES5_S5_S4_S5_EEENS2_IJNS3_ILi1EEEiiiNS3_ILi72EEENS3_ILi512EEEEEENS2_IJNS2_IJS5_S5_S5_EEES5_NS3_ILi4EEEEEENS2_IJNS2_IJS7_S9_S4_EEENS3_ILi4096EEENS3_ILi16EEEEEEEEDaRKT_RKT0_RKT1_RKT2_ENKUlRKT_RKT0_E_clISB_SE_EEDaSW_SZ_)
        /*0344*/ 	.word	0x00000000


	//----- nvinfo : EIATTR_FRAME_SIZE
	.align		4
.L_150:
        /*0348*/ 	.byte	0x04, 0x11
        /*034a*/ 	.short	(.L_152 - .L_151)
	.align		4
.L_151:
        /*034c*/ 	.word	index@($_ZN7cutlass13device_kernelIN5flash19enable_sm80_to_sm89INS1_16FlashAttnBwdSm80INS1_25CollectiveMainloopBwdSm80ILi2ELi2EN4cute5tupleIJNS5_1CILi128EEES8_NS7_ILi64EEEEEENS_10bfloat16_tEfNS_4arch4Sm80ELb1ELb0ELb1ELb1ELb1ELb0ELb0ELb0ELi2ELi4ELi4ELi4ELb0EEENS1_24CollectiveEpilogueBwdGQAISA_fSD_Li256ELb1ELb1EEENS1_25SingleTileBwdLPTSchedulerILb1ELi128ELb1EEEEEEEEEvNT_6ParamsE$_ZZN4cute6detail16composition_implINS_5tupleIJNS_1CILi8EEENS3_ILi2EEES5_S5_S4_S5_EEENS2_IJNS3_ILi1EEEiiiNS3_ILi72EEENS3_ILi512EEEEEENS2_IJNS2_IJS5_S5_S5_EEES5_NS2_IJNS3_ILi4EEES5_EEEEEENS2_IJNS2_IJS7_S9_S4_EEENS3_ILi4096EEENS2_IJNS3_ILi16EEENS3_ILi8192EEEEEEEEEEEDaRKT_RKT0_RKT1_RKT2_ENKUlRKT_RKT0_E_clISD_SJ_EEDaSZ_S12_)
        /*0350*/ 	.word	0x00000000


	//----- nvinfo : EIATTR_FRAME_SIZE
	.align		4
.L_152:
        /*0354*/ 	.byte	0x04, 0x11
        /*0356*/ 	.short	(.L_154 - .L_153)
	.align		4
.L_153:
        /*0358*/ 	.word	index@($_ZN7cutlass13device_kernelIN5flash19enable_sm80_to_sm89INS1_16FlashAttnBwdSm80INS1_25CollectiveMainloopBwdSm80ILi2ELi2EN4cute5tupleIJNS5_1CILi128EEES8_NS7_ILi64EEEEEENS_10bfloat16_tEfNS_4arch4Sm80ELb1ELb0ELb1ELb1ELb1ELb0ELb0ELb0ELi2ELi4ELi4ELi4ELb0EEENS1_24CollectiveEpilogueBwdGQAISA_fSD_Li256ELb1ELb1EEENS1_25SingleTileBwdLPTSchedulerILb1ELi128ELb1EEEEEEEEEvNT_6ParamsE$_ZZN4cute6detail16composition_implINS_5tupleIJNS_1CILi8EEENS3_ILi2EEES5_S5_S4_S5_EEENS2_IJNS3_ILi1EEEiiiNS3_ILi72EEENS3_ILi512EEEEEENS2_IJNS2_IJS5_S5_S5_EEES5_NS2_IJNS3_ILi4EEES5_EEEEEENS2_IJNS2_IJS7_S9_S4_EEENS3_ILi4096EEENS2_IJNS3_ILi16EEENS3_ILi8192EEEEEEEEEEEDaRKT_RKT0_RKT1_RKT2_ENKUlRKT_RKT0_E_clISB_SF_EEDaSZ_S12_)
        /*035c*/ 	.word	0x00000000


	//----- nvinfo : EIATTR_FRAME_SIZE
	.align		4
.L_154:
        /*0360*/ 	.byte	0x04, 0x11
        /*0362*/ 	.short	(.L_156 - .L_155)
	.align		4
.L_155:
        /*0364*/ 	.word	index@($_ZN7cutlass13device_kernelIN5flash19enable_sm80_to_sm89INS1_16FlashAttnBwdSm80INS1_25CollectiveMainloopBwdSm80ILi2ELi2EN4cute5tupleIJNS5_1CILi128EEES8_NS7_ILi64EEEEEENS_10bfloat16_tEfNS_4arch4Sm80ELb1ELb0ELb1ELb1ELb1ELb0ELb0ELb0ELi2ELi4ELi4ELi4ELb0EEENS1_24CollectiveEpilogueBwdGQAISA_fSD_Li256ELb1ELb1EEENS1_25SingleTileBwdLPTSchedulerILb1ELi128ELb1EEEEEEEEEvNT_6ParamsE$_ZZN4cute6detail16composition_implINS_5tupleIJNS_1CILi8EEENS3_ILi2EEES5_S5_S4_S5_EEENS2_IJNS3_ILi1EEEiiiNS3_ILi72EEENS3_ILi512EEEEEENS2_IJNS2_IJS5_S5_EEES4_NS3_ILi4EEEEEENS2_IJNS2_IJS7_S4_EEENS3_ILi1024EEENS3_ILi16EEEEEEEEDaRKT_RKT0_RKT1_RKT2_ENKUlRKT_RKT0_E_clISC_SG_EEDaSW_SZ_)
        /*0368*/ 	.word	0x00000000


	//----- nvinfo : EIATTR_FRAME_SIZE
	.align		4
.L_156:
        /*036c*/ 	.byte	0x04, 0x11
        /*036e*/ 	.short	(.L_158 - .L_157)
	.align		4
.L_157:
        /*0370*/ 	.word	index@($_ZN7cutlass13device_kernelIN5flash19enable_sm80_to_sm89INS1_16FlashAttnBwdSm80INS1_25CollectiveMainloopBwdSm80ILi2ELi2EN4cute5tupleIJNS5_1CILi128EEES8_NS7_ILi64EEEEEENS_10bfloat16_tEfNS_4arch4Sm80ELb1ELb0ELb1ELb1ELb1ELb0ELb0ELb0ELi2ELi4ELi4ELi4ELb0EEENS1_24CollectiveEpilogueBwdGQAISA_fSD_Li256ELb1ELb1EEENS1_25SingleTileBwdLPTSchedulerILb1ELi128ELb1EEEEEEEEEvNT_6ParamsE$_ZZN4cute6detail16composition_implINS_5tupleIJNS_1CILi8EEENS3_ILi2EEES5_S5_S4_S5_EEENS2_IJNS3_ILi1EEEiiiNS3_ILi72EEENS3_ILi512EEEEEENS2_IJNS2_IJS5_S5_EEES4_NS3_ILi4EEEEEENS2_IJNS2_IJS7_S4_EEENS3_ILi1024EEENS3_ILi16EEEEEEEEDaRKT_RKT0_RKT1_RKT2_ENKUlRKT_RKT0_E_clISB_SE_EEDaSW_SZ_)
        /*0374*/ 	.word	0x00000000


	//----- nvinfo : EIATTR_FRAME_SIZE
	.align		4
.L_158:
        /*0378*/ 	.byte	0x04, 0x11
        /*037a*/ 	.short	(.L_160 - .L_159)
	.align		4
.L_159:
        /*037c*/ 	.word	index@($_ZN7cutlass13device_kernelIN5flash19enable_sm80_to_sm89INS1_16FlashAttnBwdSm80INS1_25CollectiveMainloopBwdSm80ILi2ELi2EN4cute5tupleIJNS5_1CILi128EEES8_NS7_ILi64EEEEEENS_10bfloat16_tEfNS_4arch4Sm80ELb1ELb0ELb1ELb1ELb1ELb0ELb0ELb0ELi2ELi4ELi4ELi4ELb0EEENS1_24CollectiveEpilogueBwdGQAISA_fSD_Li256ELb1ELb1EEENS1_25SingleTileBwdLPTSchedulerILb1ELi128ELb1EEEEEEEEEvNT_6ParamsE$_ZZN4cute6detail16composition_implINS_5tupleIJNS_1CILi16EEENS3_ILi2EEES5_S5_NS3_ILi4EEES5_EEENS2_IJNS3_ILi1EEEiiiNS3_ILi144EEENS3_ILi512EEEEEES6_S4_EEDaRKT_RKT0_RKT1_RKT2_ENKUlRKT_T0_E_clINS2_IJNS2_IJS5_S5_EEENS2_IJiiEEES8_S8_EEENS_17integral_constantIiLi4EEEEEDaSQ_SR_)
        /*0380*/ 	.word	0x00000000


	//----- nvinfo : EIATTR_FRAME_SIZE
	.align		4
.L_160:
        /*0384*/ 	.byte	0x04, 0x11
        /*0386*/ 	.short	(.L_162 - .L_161)
	.align		4
.L_161:
        /*0388*/ 	.word	index@($_ZN7cutlass13device_kernelIN5flash19enable_sm80_to_sm89INS1_16FlashAttnBwdSm80INS1_25CollectiveMainloopBwdSm80ILi2ELi2EN4cute5tupleIJNS5_1CILi128EEES8_NS7_ILi64EEEEEENS_10bfloat16_tEfNS_4arch4Sm80ELb1ELb0ELb1ELb1ELb1ELb0ELb0ELb0ELi2ELi4ELi4ELi4ELb0EEENS1_24CollectiveEpilogueBwdGQAISA_fSD_Li256ELb1ELb1EEENS1_25SingleTileBwdLPTSchedulerILb1ELi128ELb1EEEEEEEEEvNT_6ParamsE$_ZZN4cute6detail16composition_implINS_5tupleIJNS_1CILi16EEENS3_ILi2EEES5_S5_NS3_ILi4EEES5_EEENS2_IJNS3_ILi1EEEiiiNS3_ILi144EEENS3_ILi512EEEEEES6_S4_EEDaRKT_RKT0_RKT1_RKT2_ENKUlRKT_T0_E_clINS2_IJNS2_IJS5_S5_EEENS2_IJiiEEES8_S8_EEENS_17integral_constantIiLi3EEEEEDaSQ_SR_)
        /*038c*/ 	.word	0x00000000


	//----- nvinfo : EIATTR_FRAME_SIZE
	.align		4
.L_162:
        /*0390*/ 	.byte	0x04, 0x11
        /*0392*/ 	.short	(.L_164 - .L_163)
	.align		4
.L_163:
        /*0394*/ 	.word	index@($_ZN7cutlass13device_kernelIN5flash19enable_sm80_to_sm89INS1_16FlashAttnBwdSm80INS1_25CollectiveMainloopBwdSm80ILi2ELi2EN4cute5tupleIJNS5_1CILi128EEES8_NS7_ILi64EEEEEENS_10bfloat16_tEfNS_4arch4Sm80ELb1ELb0ELb1ELb1ELb1ELb0ELb0ELb0ELi2ELi4ELi4ELi4ELb0EEENS1_24CollectiveEpilogueBwdGQAISA_fSD_Li256ELb1ELb1EEENS1_25SingleTileBwdLPTSchedulerILb1ELi128ELb1EEEEEEEEEvNT_6ParamsE$_ZZN4cute6detail16composition_implINS_5tupleIJNS_1CILi16EEENS3_ILi2EEES5_S5_NS3_ILi4EEES5_EEENS2_IJNS3_ILi1EEEiiiNS3_ILi144EEENS3_ILi512EEEEEES6_S4_EEDaRKT_RKT0_RKT1_RKT2_ENKUlRKT_T0_E_clINS2_IJNS2_IJS5_EEENS2_IJiEEES5_S8_EEENS_17integral_constantIiLi2EEEEEDaSQ_SR_)
        /*0398*/ 	.word	0x00000000


	//----- nvinfo : EIATTR_FRAME_SIZE
	.align		4
.L_164:
        /*039c*/ 	.byte	0x04, 0x11
        /*039e*/ 	.short	(.L_166 - .L_165)
	.align		4
.L_165:
        /*03a0*/ 	.word	index@($_ZN7cutlass13device_kernelIN5flash19enable_sm80_to_sm89INS1_16FlashAttnBwdSm80INS1_25CollectiveMainloopBwdSm80ILi2ELi2EN4cute5tupleIJNS5_1CILi128EEES8_NS7_ILi64EEEEEENS_10bfloat16_tEfNS_4arch4Sm80ELb1ELb0ELb1ELb1ELb1ELb0ELb0ELb0ELi2ELi4ELi4ELi4ELb0EEENS1_24CollectiveEpilogueBwdGQAISA_fSD_Li256ELb1ELb1EEENS1_25SingleTileBwdLPTSchedulerILb1ELi128ELb1EEEEEEEEEvNT_6ParamsE$_ZZN4cute6detail16composition_implINS_5tupleIJNS_1CILi16EEENS3_ILi2EEES5_S5_NS3_ILi4EEES5_EEENS2_IJNS3_ILi1EEEiiiNS3_ILi144EEENS3_ILi512EEEEEES6_S4_EEDaRKT_RKT0_RKT1_RKT2_ENKUlRKT_T0_E_clINS2_IJNS2_IJEEESU_S6_S8_EEENS_17integral_constantIiLi1EEEEEDaSQ_SR_)
        /*03a4*/ 	.word	0x00000000


	//----- nvinfo : EIATTR_FRAME_SIZE
	.align		4
.L_166:
        /*03a8*/ 	.byte	0x04, 0x11
        /*03aa*/ 	.short	(.L_168 - .L_167)
	.align		4
.L_167:
        /*03ac*/ 	.word	index@($_ZN7cutlass13device_kernelIN5flash19enable_sm80_to_sm89INS1_16FlashAttnBwdSm80INS1_25CollectiveMainloopBwdSm80ILi2ELi2EN4cute5tupleIJNS5_1CILi128EEES8_NS7_ILi64EEEEEENS_10bfloat16_tEfNS_4arch4Sm80ELb1ELb0ELb1ELb1ELb1ELb0ELb0ELb0ELi2ELi4ELi4ELi4ELb0EEENS1_24CollectiveEpilogueBwdGQAISA_fSD_Li256ELb1ELb1EEENS1_25SingleTileBwdLPTSchedulerILb1ELi128ELb1EEEEEEEEEvNT_6ParamsE$_ZZN4cute6detail16composition_implINS_5tupleIJNS_1CILi16EEENS3_ILi2EEES5_S5_NS3_ILi4EEES5_EEENS2_IJNS3_ILi1EEEiiiNS3_ILi144EEENS3_ILi512EEEEEES5_NS3_ILi64EEEEEDaRKT_RKT0_RKT1_RKT2_ENKUlRKT_T0_E_clINS2_IJNS2_IJS5_EEENS2_IJiEEES8_S8_EEENS_17integral_constantIiLi4EEEEEDaSR_SS_)
        /*03b0*/ 	.word	0x00000000


	//----- nvinfo : EIATTR_FRAME_SIZE
	.align		4
.L_168:
        /*03b4*/ 	.byte	0x04, 0x11
        /*03b6*/ 	.short	(.L_170 - .L_169)
	.align		4
.L_169:
        /*03b8*/ 	.word	index@($_ZN7cutlass13device_kernelIN5flash19enable_sm80_to_sm89INS1_16FlashAttnBwdSm80INS1_25CollectiveMainloopBwdSm80ILi2ELi2EN4cute5tupleIJNS5_1CILi128EEES8_NS7_ILi64EEEEEENS_10bfloat16_tEfNS_4arch4Sm80ELb1ELb0ELb1ELb1ELb1ELb0ELb0ELb0ELi2ELi4ELi4ELi4ELb0EEENS1_24CollectiveEpilogueBwdGQAISA_fSD_Li256ELb1ELb1EEENS1_25SingleTileBwdLPTSchedulerILb1ELi128ELb1EEEEEEEEEvNT_6ParamsE$_ZZN4cute6detail16composition_implINS_5tupleIJNS_1CILi16EEENS3_ILi2EEES5_S5_NS3_ILi4EEES5_EEENS2_IJNS3_ILi1EEEiiiNS3_ILi144EEENS3_ILi512EEEEEES5_NS3_ILi64EEEEEDaRKT_RKT0_RKT1_RKT2_ENKUlRKT_T0_E_clINS2_IJNS2_IJEEESV_S5_S8_EEENS_17integral_constantIiLi3EEEEEDaSR_SS_)
        /*03bc*/ 	.word	0x00000000


	//----- nvinfo : EIATTR_FRAME_SIZE
	.align		4
.L_170:
        /*03c0*/ 	.byte	0x04, 0x11
        /*03c2*/ 	.short	(.L_172 - .L_171)
	.align		4
.L_171:
        /*03c4*/ 	.word	index@($_ZN7cutlass13device_kernelIN5flash19enable_sm80_to_sm89INS1_16FlashAttnBwdSm80INS1_25CollectiveMainloopBwdSm80ILi2ELi2EN4cute5tupleIJNS5_1CILi128EEES8_NS7_ILi64EEEEEENS_10bfloat16_tEfNS_4arch4Sm80ELb1ELb0ELb1ELb1ELb1ELb0ELb0ELb0ELi2ELi4ELi4ELi4ELb0EEENS1_24CollectiveEpilogueBwdGQAISA_fSD_Li256ELb1ELb1EEENS1_25SingleTileBwdLPTSchedulerILb1ELi128ELb1EEEEEEEEEvNT_6ParamsE$_ZZN4cute6detail16composition_implINS_5tupleIJNS_1CILi16EEENS3_ILi2EEES5_S5_NS3_ILi4EEES5_EEENS2_IJNS3_ILi1EEEiiiNS3_ILi144EEENS3_ILi512EEEEEENS2_IJS5_S5_EEENS2_IJNS3_ILi64EEESA_EEEEEDaRKT_RKT0_RKT1_RKT2_ENKUlRKT_RKT0_E_clIS5_SD_EEDaST_SW_)
        /*03c8*/ 	.word	0x00000000


	//----- nvinfo : EIATTR_FRAME_SIZE
	.align		4
.L_172:
        /*03cc*/ 	.byte	0x04, 0x11
        /*03ce*/ 	.short	(.L_174 - .L_173)
	.align		4
.L_173:
        /*03d0*/ 	.word	index@($_ZN7cutlass13device_kernelIN5flash19enable_sm80_to_sm89INS1_16FlashAttnBwdSm80INS1_25CollectiveMainloopBwdSm80ILi2ELi2EN4cute5tupleIJNS5_1CILi128EEES8_NS7_ILi64EEEEEENS_10bfloat16_tEfNS_4arch4Sm80ELb1ELb0ELb1ELb1ELb1ELb0ELb0ELb0ELi2ELi4ELi4ELi4ELb0EEENS1_24CollectiveEpilogueBwdGQAISA_fSD_Li256ELb1ELb1EEENS1_25SingleTileBwdLPTSchedulerILb1ELi128ELb1EEEEEEEEEvNT_6ParamsE$_ZZN4cute6detail16composition_implINS_5tupleIJNS_1CILi16EEENS3_ILi2EEES5_S5_NS3_ILi4EEES5_EEENS2_IJNS3_ILi1EEEiiiNS3_ILi144EEENS3_ILi512EEEEEENS2_IJNS2_IJS5_S5_EEES6_NS3_ILi8EEEEEENS2_IJNS2_IJNS3_ILi64EEESA_EEES4_NS3_ILi1024EEEEEEEEDaRKT_RKT0_RKT1_RKT2_ENKUlRKT_RKT0_E_clISC_SG_EEDaSX_S10_)
        /*03d4*/ 	.word	0x00000000


	//----- nvinfo : EIATTR_FRAME_SIZE
	.align		4
.L_174:
        /*03d8*/ 	.byte	0x04, 0x11
        /*03da*/ 	.short	(.L_176 - .L_175)
	.align		4
.L_175:
        /*03dc*/ 	.word	index@($_ZN7cutlass13device_kernelIN5flash19enable_sm80_to_sm89INS1_16FlashAttnBwdSm80INS1_25CollectiveMainloopBwdSm80ILi2ELi2EN4cute5tupleIJNS5_1CILi128EEES8_NS7_ILi64EEEEEENS_10bfloat16_tEfNS_4arch4Sm80ELb1ELb0ELb1ELb1ELb1ELb0ELb0ELb0ELi2ELi4ELi4ELi4ELb0EEENS1_24CollectiveEpilogueBwdGQAISA_fSD_Li256ELb1ELb1EEENS1_25SingleTileBwdLPTSchedulerILb1ELi128ELb1EEEEEEEEEvNT_6ParamsE$_ZZN4cute6detail16composition_implINS_5tupleIJNS_1CILi16EEENS3_ILi2EEES5_S5_NS3_ILi4EEES5_EEENS2_IJNS3_ILi1EEEiiiNS3_ILi144EEENS3_ILi512EEEEEENS2_IJNS2_IJS5_S5_EEES6_NS3_ILi8EEEEEENS2_IJNS2_IJNS3_ILi64EEESA_EEES4_NS3_ILi1024EEEEEEEEDaRKT_RKT0_RKT1_RKT2_ENKUlRKT_RKT0_E_clIS6_S4_EEDaSX_S10_)
        /*03e0*/ 	.word	0x00000000


	//----- nvinfo : EIATTR_FRAME_SIZE
	.align		4
.L_176:
        /*03e4*/ 	.byte	0x04, 0x11
        /*03e6*/ 	.short	(.L_178 - .L_177)
	.align		4
.L_177:
        /*03e8*/ 	.word	index@($_ZN7cutlass13device_kernelIN5flash19enable_sm80_to_sm89INS1_16FlashAttnBwdSm80INS1_25CollectiveMainloopBwdSm80ILi2ELi2EN4cute5tupleIJNS5_1CILi128EEES8_NS7_ILi64EEEEEENS_10bfloat16_tEfNS_4arch4Sm80ELb1ELb0ELb1ELb1ELb1ELb0ELb0ELb0ELi2ELi4ELi4ELi4ELb0EEENS1_24CollectiveEpilogueBwdGQAISA_fSD_Li256ELb1ELb1EEENS1_25SingleTileBwdLPTSchedulerILb1ELi128ELb1EEEEEEEEEvNT_6ParamsE$_ZZN4cute6detail16composition_implINS_1CILi2EEEiNS_5tupleIJNS2_ILi1EEES3_EEENS4_IJNS2_ILi0EEES5_EEEEEDaRKT_RKT0_RKT1_RKT2_ENKUlRKT_RKT0_E_clIS3_S5_EEDaSN_SQ_)
        /*03ec*/ 	.word	0x00000000


	//----- nvinfo : EIATTR_FRAME_SIZE
	.align		4
.L_178:
        /*03f0*/ 	.byte	0x04, 0x11
        /*03f2*/ 	.short	(.L_180 - .L_179)
	.align		4
.L_179:
        /*03f4*/ 	.word	index@($_ZN7cutlass13device_kernelIN5flash19enable_sm80_to_sm89INS1_16FlashAttnBwdSm80INS1_25CollectiveMainloopBwdSm80ILi2ELi2EN4cute5tupleIJNS5_1CILi128EEES8_NS7_ILi64EEEEEENS_10bfloat16_tEfNS_4arch4Sm80ELb1ELb0ELb1ELb1ELb1ELb0ELb0ELb0ELi2ELi4ELi4ELi4ELb0EEENS1_24CollectiveEpilogueBwdGQAISA_fSD_Li256ELb1ELb1EEENS1_25SingleTileBwdLPTSchedulerILb1ELi128ELb1EEEEEEEEEvNT_6ParamsE$_ZZN4cute6detail10lift_sliceINS_5tupleIJNS_1CILi0EEENS_10UnderscoreEEEENS2_IJNS2_IJS4_S4_EEEiEEEEEDaRKT_RKT0_ENKUlRKT_RKT0_E_clIS5_iEEDaSH_SK_)
        /*03f8*/ 	.word	0x00000000


	//----- nvinfo : EIATTR_FRAME_SIZE
	.align		4
.L_180:
        /*03fc*/ 	.byte	0x04, 0x11
        /*03fe*/ 	.short	(.L_182 - .L_181)
	.align		4
.L_181:
        /*0400*/ 	.word	index@($_ZN7cutlass13device_kernelIN5flash19enable_sm80_to_sm89INS1_16FlashAttnBwdSm80INS1_25CollectiveMainloopBwdSm80ILi2ELi2EN4cute5tupleIJNS5_1CILi128EEES8_NS7_ILi64EEEEEENS_10bfloat16_tEfNS_4arch4Sm80ELb1ELb0ELb1ELb1ELb1ELb0ELb0ELb0ELi2ELi4ELi4ELi4ELb0EEENS1_24CollectiveEpilogueBwdGQAISA_fSD_Li256ELb1ELb1EEENS1_25SingleTileBwdLPTSchedulerILb1ELi128ELb1EEEEEEEEEvNT_6ParamsE$_ZZN4cute5sliceINS_5tupleIJNS_10UnderscoreES2_iEEENS1_IJNS1_IJNS_1CILi1EEENS4_ILi0EEEEEEiNS4_ILi1024EEEEEEEEDaRKT_RKT0_ENKUlRKT_RKT0_E_clIS2_iEEDaSI_SL_)
        /*0404*/ 	.word	0x00000000


	//----- nvinfo : EIATTR_FRAME_SIZE
	.align		4
.L_182:
        /*0408*/ 	.byte	0x04, 0x11
        /*040a*/ 	.short	(.L_184 - .L_183)
	.align		4
.L_183:
        /*040c*/ 	.word	index@($_ZN7cutlass13device_kernelIN5flash19enable_sm80_to_sm89INS1_16FlashAttnBwdSm80INS1_25CollectiveMainloopBwdSm80ILi2ELi2EN4cute5tupleIJNS5_1CILi128EEES8_NS7_ILi64EEEEEENS_10bfloat16_tEfNS_4arch4Sm80ELb1ELb0ELb1ELb1ELb1ELb0ELb0ELb0ELi2ELi4ELi4ELi4ELb0EEENS1_24CollectiveEpilogueBwdGQAISA_fSD_Li256ELb1ELb1EEENS1_25SingleTileBwdLPTSchedulerILb1ELi128ELb1EEEEEEEEEvNT_6ParamsE$_ZZN4cute5sliceINS_5tupleIJNS_10UnderscoreES2_S2_iEEENS1_IJNS1_IJNS_1CILi1EEENS4_ILi0EEEEEElS6_lEEEEEDaRKT_RKT0_ENKUlRKT_RKT0_E_clIS2_lEEDaSH_SK_)
        /*0410*/ 	.word	0x00000000


	//----- nvinfo : EIATTR_FRAME_SIZE
	.align		4
.L_184:
        /*0414*/ 	.byte	0x04, 0x11
        /*0416*/ 	.short	(.L_186 - .L_185)
	.align		4
.L_185:
        /*0418*/ 	.word	index@($_ZN7cutlass13device_kernelIN5flash19enable_sm80_to_sm89INS1_16FlashAttnBwdSm80INS1_25CollectiveMainloopBwdSm80ILi2ELi2EN4cute5tupleIJNS5_1CILi128EEES8_NS7_ILi64EEEEEENS_10bfloat16_tEfNS_4arch4Sm80ELb1ELb0ELb1ELb1ELb1ELb0ELb0ELb0ELi2ELi4ELi4ELi4ELb0EEENS1_24CollectiveEpilogueBwdGQAISA_fSD_Li256ELb1ELb1EEENS1_25SingleTileBwdLPTSchedulerILb1ELi128ELb1EEEEEEEEEvNT_6ParamsE$_ZZN4cute5sliceINS_5tupleIJNS_10UnderscoreES2_S2_iEEENS1_IJNS1_IJNS_1CILi1EEENS4_ILi0EEEEEEiNS4_ILi1024EEENS4_ILi8192EEEEEEEEDaRKT_RKT0_ENKUlRKT_RKT0_E_clIS2_iEEDaSJ_SM_)
        /*041c*/ 	.word	0x00000000


	//----- nvinfo : EIATTR_FRAME_SIZE
	.align		4
.L_186:
        /*0420*/ 	.byte	0x04, 0x11
        /*0422*/ 	.short	(.L_188 - .L_187)
	.align		4
.L_187:
        /*0424*/ 	.word	index@($_ZN7cutlass13device_kernelIN5flash19enable_sm80_to_sm89INS1_16FlashAttnBwdSm80INS1_25CollectiveMainloopBwdSm80ILi2ELi2EN4cute5tupleIJNS5_1CILi128EEES8_NS7_ILi64EEEEEENS_10bfloat16_tEfNS_4arch4Sm80ELb1ELb0ELb1ELb1ELb1ELb0ELb0ELb0ELi2ELi4ELi4ELi4ELb0EEENS1_24CollectiveEpilogueBwdGQAISA_fSD_Li256ELb1ELb1EEENS1_25SingleTileBwdLPTSchedulerILb1ELi128ELb1EEEEEEEEEvNT_6ParamsE$_ZZN4cute5sliceINS_5tupleIJNS_10UnderscoreES2_S2_iEEENS1_IJNS1_IJNS_1CILi1EEENS4_ILi0EEEEEENS4_ILi4096EEENS1_IJiiEEENS1_IJS6_NS4_ILi8192EEEEEEEEEEEDaRKT_RKT0_ENKUlRKT_RKT0_E_clIS2_S9_EEDaSL_SO_)
        /*0428*/ 	.word	0x00000000


	//----- nvinfo : EIATTR_FRAME_SIZE
	.align		4
.L_188:
        /*042c*/ 	.byte	0x04, 0x11
        /*042e*/ 	.short	(.L_190 - .L_189)
	.align		4
.L_189:
        /*0430*/ 	.word	index@($_ZN7cutlass13device_kernelIN5flash19enable_sm80_to_sm89INS1_16FlashAttnBwdSm80INS1_25CollectiveMainloopBwdSm80ILi2ELi2EN4cute5tupleIJNS5_1CILi128EEES8_NS7_ILi64EEEEEENS_10bfloat16_tEfNS_4arch4Sm80ELb1ELb0ELb1ELb1ELb1ELb0ELb0ELb0ELi2ELi4ELi4ELi4ELb0EEENS1_24CollectiveEpilogueBwdGQAISA_fSD_Li256ELb1ELb1EEENS1_25SingleTileBwdLPTSchedulerILb1ELi128ELb1EEEEEEEEEvNT_6ParamsE$_ZZN4cute5sliceINS_5tupleIJNS_10UnderscoreES2_NS_1CILi0EEEEEENS1_IJNS1_IJNS3_ILi1EEES4_EEEiNS3_ILi1024EEEEEEEEDaRKT_RKT0_ENKUlRKT_RKT0_E_clIS2_iEEDaSI_SL_)
        /*0434*/ 	.word	0x00000000


	//----- nvinfo : EIATTR_FRAME_SIZE
	.align		4
.L_190:
        /*0438*/ 	.byte	0x04, 0x11
        /*043a*/ 	.short	(.L_192 - .L_191)
	.align		4
.L_191:
        /*043c*/ 	.word	index@($_ZN7cutlass13device_kernelIN5flash19enable_sm80_to_sm89INS1_16FlashAttnBwdSm80INS1_25CollectiveMainloopBwdSm80ILi2ELi2EN4cute5tupleIJNS5_1CILi128EEES8_NS7_ILi64EEEEEENS_10bfloat16_tEfNS_4arch4Sm80ELb1ELb0ELb1ELb1ELb1ELb0ELb0ELb0ELi2ELi4ELi4ELi4ELb0EEENS1_24CollectiveEpilogueBwdGQAISA_fSD_Li256ELb1ELb1EEENS1_25SingleTileBwdLPTSchedulerILb1ELi128ELb1EEEEEEEEEvNT_6ParamsE$_ZZN4cute5sliceINS_5tupleIJNS1_IJNS_10UnderscoreENS_1CILi0EEEEEENS1_IJS4_S2_EEEEEENS1_IJNS1_IJNS1_IJNS3_ILi1EEES4_EEES4_EEENS1_IJNS1_IJS4_S4_EEEiEEEEEEEEDaRKT_RKT0_ENKUlRKT_RKT0_E_clIS6_SC_EEDaSM_SP_)
        /*0440*/ 	.word	0x00000000


	//----- nvinfo : EIATTR_FRAME_SIZE
	.align		4
.L_192:
        /*0444*/ 	.byte	0x04, 0x11
        /*0446*/ 	.short	(.L_194 - .L_193)
	.align		4
.L_193:
        /*0448*/ 	.word	index@($_ZN7cutlass13device_kernelIN5flash19enable_sm80_to_sm89INS1_16FlashAttnBwdSm80INS1_25CollectiveMainloopBwdSm80ILi2ELi2EN4cute5tupleIJNS5_1CILi128EEES8_NS7_ILi64EEEEEENS_10bfloat16_tEfNS_4arch4Sm80ELb1ELb0ELb1ELb1ELb1ELb0ELb0ELb0ELi2ELi4ELi4ELi4ELb0EEENS1_24CollectiveEpilogueBwdGQAISA_fSD_Li256ELb1ELb1EEENS1_25SingleTileBwdLPTSchedulerILb1ELi128ELb1EEEEEEEEEvNT_6ParamsE$_ZZN4cute4takeILi1ELi3ENS_5tupleIJNS1_IJiNS_1CILi512EEEEEENS1_IJiiEEENS2_ILi1024EEEEEEEEDaRKT1_ENKUlDpRKT_E_clIJS5_S6_EEEDaSE_)
        /*044c*/ 	.word	0x00000000


	//----- nvinfo : EIATTR_FRAME_SIZE
	.align		4
.L_194:
        /*0450*/ 	.byte	0x04, 0x11
        /*0452*/ 	.short	(.L_196 - .L_195)
	.align		4
.L_195:
        /*0454*/ 	.word	index@($_ZN7cutlass13device_kernelIN5flash19enable_sm80_to_sm89INS1_16FlashAttnBwdSm80INS1_25CollectiveMainloopBwdSm80ILi2ELi2EN4cute5tupleIJNS5_1CILi128EEES8_NS7_ILi64EEEEEENS_10bfloat16_tEfNS_4arch4Sm80ELb1ELb0ELb1ELb1ELb1ELb0ELb0ELb0ELi2ELi4ELi4ELi4ELb0EEENS1_24CollectiveEpilogueBwdGQAISA_fSD_Li256ELb1ELb1EEENS1_25SingleTileBwdLPTSchedulerILb1ELi128ELb1EEEEEEEEEvNT_6ParamsE$_ZZN4cute4takeILi1ELi3ENS_5tupleIJNS1_IJNS_1CILi1EEEiEEENS2_ILi1024EEENS1_IJiiEEEEEEEEDaRKT1_ENKUlDpRKT_E_clIJS5_S6_EEEDaSE_)
        /*0458*/ 	.word	0x00000000


	//----- nvinfo : EIATTR_FRAME_SIZE
	.align		4
.L_196:
        /*045c*/ 	.byte	0x04, 0x11
        /*045e*/ 	.short	(.L_198 - .L_197)
	.align		4
.L_197:
        /*0460*/ 	.word	index@($_ZN7cutlass13device_kernelIN5flash19enable_sm80_to_sm89INS1_16FlashAttnBwdSm80INS1_25CollectiveMainloopBwdSm80ILi2ELi2EN4cute5tupleIJNS5_1CILi128EEES8_NS7_ILi64EEEEEENS_10bfloat16_tEfNS_4arch4Sm80ELb1ELb0ELb1ELb1ELb1ELb0ELb0ELb0ELi2ELi4ELi4ELi4ELb0EEENS1_24CollectiveEpilogueBwdGQAISA_fSD_Li256ELb1ELb1EEENS1_25SingleTileBwdLPTSchedulerILb1ELi128ELb1EEEEEEEEEvNT_6ParamsE$_ZZN4cute4takeILi1ELi3ENS_5tupleIJNS1_IJNS_1CILi1EEENS2_ILi512EEEiEEENS2_ILi4096EEENS1_IJiiEEEEEEEEDaRKT1_ENKUlDpRKT_E_clIJS6_S7_EEEDaSF_)
        /*0464*/ 	.word	0x00000000


	//----- nvinfo : EIATTR_FRAME_SIZE
	.align		4
.L_198:
        /*0468*/ 	.byte	0x04, 0x11
        /*046a*/ 	.short	(.L_200 - .L_199)
	.align		4
.L_199:
        /*046c*/ 	.word	index@($_ZN7cutlass13device_kernelIN5flash19enable_sm80_to_sm89INS1_16FlashAttnBwdSm80INS1_25CollectiveMainloopBwdSm80ILi2ELi2EN4cute5tupleIJNS5_1CILi128EEES8_NS7_ILi64EEEEEENS_10bfloat16_tEfNS_4arch4Sm80ELb1ELb0ELb1ELb1ELb1ELb0ELb0ELb0ELi2ELi4ELi4ELi4ELb0EEENS1_24CollectiveEpilogueBwdGQAISA_fSD_Li256ELb1ELb1EEENS1_25SingleTileBwdLPTSchedulerILb1ELi128ELb1EEEEEEEEEvNT_6ParamsE$_ZZN4cute4takeILi1ELi3ENS_5tupleIJNS1_IJNS_1CILi1EEENS2_ILi512EEEiEEENS2_ILi4096EEENS1_IJNS1_IJiiEEENS2_ILi8192EEEEEEEEEEEDaRKT1_ENKUlDpRKT_E_clIJS6_S9_EEEDaSH_)
        /*0470*/ 	.word	0x00000000


	//----- nvinfo : EIATTR_FRAME_SIZE
	.align		4
.L_200:
        /*0474*/ 	.byte	0x04, 0x11
        /*0476*/ 	.short	(.L_202 - .L_201)
	.align		4
.L_201:
        /*0478*/ 	.word	index@($_ZN7cutlass13device_kernelIN5flash19enable_sm80_to_sm89INS1_16FlashAttnBwdSm80INS1_25CollectiveMainloopBwdSm80ILi2ELi2EN4cute5tupleIJNS5_1CILi128EEES8_NS7_ILi64EEEEEENS_10bfloat16_tEfNS_4arch4Sm80ELb1ELb0ELb1ELb1ELb1ELb0ELb0ELb0ELi2ELi4ELi4ELi4ELb0EEENS1_24CollectiveEpilogueBwdGQAISA_fSD_Li256ELb1ELb1EEENS1_25SingleTileBwdLPTSchedulerILb1ELi128ELb1EEEEEEEEEvNT_6ParamsE$_ZZN4cute4takeILi1ELi2ENS_5tupleIJNS1_IJNS_1CILi1EEENS2_ILi0EEEEEEiEEEEEDaRKT1_ENKUlDpRKT_E_clIJiEEEDaSD_)
        /*047c*/ 	.word	0x00000000


	//----- nvinfo : EIATTR_FRAME_SIZE
	.align		4
.L_202:
        /*0480*/ 	.byte	0x04, 0x11
        /*0482*/ 	.short	(.L_204 - .L_203)
	.align		4
.L_203:
        /*0484*/ 	.word	index@($_ZN7cutlass13device_kernelIN5flash19enable_sm80_to_sm89INS1_16FlashAttnBwdSm80INS1_25CollectiveMainloopBwdSm80ILi2ELi2EN4cute5tupleIJNS5_1CILi128EEES8_NS7_ILi64EEEEEENS_10bfloat16_tEfNS_4arch4Sm80ELb1ELb0ELb1ELb1ELb1ELb0ELb0ELb0ELi2ELi4ELi4ELi4ELb0EEENS1_24CollectiveEpilogueBwdGQAISA_fSD_Li256ELb1ELb1EEENS1_25SingleTileBwdLPTSchedulerILb1ELi128ELb1EEEEEEEEEvNT_6ParamsE$_ZZN4cute4diceINS_5tupleIJNS1_IJiNS1_IJiNS_1CILi0EEEEEEEEENS1_IJNS_10UnderscoreENS1_IJS6_S6_EEEEEEEEES9_EEDaRKT_RKT0_ENKUlRKT_RKT0_E_clIS5_S5_EEDaSI_SL_)
        /*0488*/ 	.word	0x00000000


	//----- nvinfo : EIATTR_FRAME_SIZE
	.align		4
.L_204:
        /*048c*/ 	.byte	0x04, 0x11
        /*048e*/ 	.short	(.L_206 - .L_205)
	.align		4
.L_205:
        /*0490*/ 	.word	index@($_ZN7cutlass13device_kernelIN5flash19enable_sm80_to_sm89INS1_16FlashAttnBwdSm80INS1_25CollectiveMainloopBwdSm80ILi2ELi2EN4cute5tupleIJNS5_1CILi128EEES8_NS7_ILi64EEEEEENS_10bfloat16_tEfNS_4arch4Sm80ELb1ELb0ELb1ELb1ELb1ELb0ELb0ELb0ELi2ELi4ELi4ELi4ELb0EEENS1_24CollectiveEpilogueBwdGQAISA_fSD_Li256ELb1ELb1EEENS1_25SingleTileBwdLPTSchedulerILb1ELi128ELb1EEEEEEEEEvNT_6ParamsE$_ZZN4cute19as_arithmetic_tupleINS_15ArithmeticTupleIJiiEEEEEDaRKT_ENKUlRKT_E_clIiEEDaS8_)
        /*0494*/ 	.word	0x00000000


	//----- nvinfo : EIATTR_FRAME_SIZE
	.align		4
.L_206:
        /*0498*/ 	.byte	0x04, 0x11
        /*049a*/ 	.short	(.L_208 - .L_207)
	.align		4
.L_207:
        /*049c*/ 	.word	index@($_ZN7cutlass13device_kernelIN5flash19enable_sm80_to_sm89INS1_16FlashAttnBwdSm80INS1_25CollectiveMainloopBwdSm80ILi2ELi2EN4cute5tupleIJNS5_1CILi128EEES8_NS7_ILi64EEEEEENS_10bfloat16_tEfNS_4arch4Sm80ELb1ELb0ELb1ELb1ELb1ELb0ELb0ELb0ELi2ELi4ELi4ELi4ELb0EEENS1_24CollectiveEpilogueBwdGQAISA_fSD_Li256ELb1ELb1EEENS1_25SingleTileBwdLPTSchedulerILb1ELi128ELb1EEEEEEEEEvNT_6ParamsE$_ZZN4cute19as_arithmetic_tupleINS_15ArithmeticTupleIJiiEEEEEDaRKT_ENKUlDpRKT_E_clIJiiEEEDaS9_)
        /*04a0*/ 	.word	0x00000000


	//----- nvinfo : EIATTR_FRAME_SIZE
	.align		4
.L_208:
        /*04a4*/ 	.byte	0x04, 0x11
        /*04a6*/ 	.short	(.L_210 - .L_209)
	.align		4
.L_209:
        /*04a8*/ 	.word	index@($_ZN7cutlass13device_kernelIN5flash19enable_sm80_to_sm89INS1_16FlashAttnBwdSm80INS1_25CollectiveMainloopBwdSm80ILi2ELi2EN4cute5tupleIJNS5_1CILi128EEES8_NS7_ILi64EEEEEENS_10bfloat16_tEfNS_4arch4Sm80ELb1ELb0ELb1ELb1ELb1ELb0ELb0ELb0ELi2ELi4ELi4ELi4ELb0EEENS1_24CollectiveEpilogueBwdGQAISA_fSD_Li256ELb1ELb1EEENS1_25SingleTileBwdLPTSchedulerILb1ELi128ELb1EEEEEEEEEvNT_6ParamsE$_ZZN4cute16flatten_to_tupleINS_5tupleIJNS_1CILi4096EEENS1_IJiiEEEEEEEEDaRKT_ENKUlRKT_E_clIS4_EEDaSB_)
        /*04ac*/ 	.word	0x00000000


	//----- nvinfo : EIATTR_FRAME_SIZE
	.align		4
.L_210:
        /*04b0*/ 	.byte	0x04, 0x11
        /*04b2*/ 	.short	(.L_212 - .L_211)
	.align		4
.L_211:
        /*04b4*/ 	.word	index@($_ZN7cutlass13device_kernelIN5flash19enable_sm80_to_sm89INS1_16FlashAttnBwdSm80INS1_25CollectiveMainloopBwdSm80ILi2ELi2EN4cute5tupleIJNS5_1CILi128EEES8_NS7_ILi64EEEEEENS_10bfloat16_tEfNS_4arch4Sm80ELb1ELb0ELb1ELb1ELb1ELb0ELb0ELb0ELi2ELi4ELi4ELi4ELb0EEENS1_24CollectiveEpilogueBwdGQAISA_fSD_Li256ELb1ELb1EEENS1_25SingleTileBwdLPTSchedulerILb1ELi128ELb1EEEEEEEEEvNT_6ParamsE$_ZZN4cute16flatten_to_tupleINS_5tupleIJNS_1CILi4096EEENS1_IJNS1_IJiiEEENS2_ILi8192EEEEEEEEEEEDaRKT_ENKUlRKT_E_clIS6_EEDaSD_)
        /*04b8*/ 	.word	0x00000000


	//----- nvinfo : EIATTR_FRAME_SIZE
	.align		4
.L_212:
        /*04bc*/ 	.byte	0x04, 0x11
        /*04be*/ 	.short	(.L_214 - .L_213)
	.align		4
.L_213:
        /*04c0*/ 	.word	index@($_ZN7cutlass13device_kernelIN5flash19enable_sm80_to_sm89INS1_16FlashAttnBwdSm80INS1_25CollectiveMainloopBwdSm80ILi2ELi2EN4cute5tupleIJNS5_1CILi128EEES8_NS7_ILi64EEEEEENS_10bfloat16_tEfNS_4arch4Sm80ELb1ELb0ELb1ELb1ELb1ELb0ELb0ELb0ELi2ELi4ELi4ELi4ELb0EEENS1_24CollectiveEpilogueBwdGQAISA_fSD_Li256ELb1ELb1EEENS1_25SingleTileBwdLPTSchedulerILb1ELi128ELb1EEEEEEEEEvNT_6ParamsE$_ZZN4cute16flatten_to_tupleINS_5tupleIJNS_1CILi1024EEENS1_IJiiEEEEEEEEDaRKT_ENKUlRKT_E_clIS4_EEDaSB_)
        /*04c4*/ 	.word	0x00000000


	//----- nvinfo : EIATTR_FRAME_SIZE
	.align		4
.L_214:
        /*04c8*/ 	.byte	0x04, 0x11
        /*04ca*/ 	.short	(.L_216 - .L_215)
	.align		4
.L_215:
        /*04cc*/ 	.word	index@($_ZN7cutlass13device_kernelIN5flash19enable_sm80_to_sm89INS1_16FlashAttnBwdSm80INS1_25CollectiveMainloopBwdSm80ILi2ELi2EN4cute5tupleIJNS5_1CILi128EEES8_NS7_ILi64EEEEEENS_10bfloat16_tEfNS_4arch4Sm80ELb1ELb0ELb1ELb1ELb1ELb0ELb0ELb0ELi2ELi4ELi4ELi4ELb0EEENS1_24CollectiveEpilogueBwdGQAISA_fSD_Li256ELb1ELb1EEENS1_25SingleTileBwdLPTSchedulerILb1ELi128ELb1EEEEEEEEEvNT_6ParamsE$_ZZN4cute16flatten_to_tupleINS_5tupleIJNS_1CILi0EEENS1_IJNS2_ILi1EEENS2_ILi512EEEiEEEEEEEEDaRKT_ENKUlRKT_E_clIS6_EEDaSD_)
        /*04d0*/ 	.word	0x00000000


	//----- nvinfo : EIATTR_FRAME_SIZE
	.align		4
.L_216:
        /*04d4*/ 	.byte	0x04, 0x11
        /*04d6*/ 	.short	(.L_218 - .L_217)
	.align		4
.L_217:
        /*04d8*/ 	.word	index@($_ZN7cutlass13device_kernelIN5flash19enable_sm80_to_sm89INS1_16FlashAttnBwdSm80INS1_25CollectiveMainloopBwdSm80ILi2ELi2EN4cute5tupleIJNS5_1CILi128EEES8_NS7_ILi64EEEEEENS_10bfloat16_tEfNS_4arch4Sm80ELb1ELb0ELb1ELb1ELb1ELb0ELb0ELb0ELi2ELi4ELi4ELi4ELb0EEENS1_24CollectiveEpilogueBwdGQAISA_fSD_Li256ELb1ELb1EEENS1_25SingleTileBwdLPTSchedulerILb1ELi128ELb1EEEEEEEEEvNT_6ParamsE$_ZZN4cute16flatten_to_tupleINS_5tupleIJNS1_IJiiEEENS_1CILi8192EEEEEEEEDaRKT_ENKUlRKT_E_clIS2_EEDaSB_)
        /*04dc*/ 	.word	0x00000000


	//----- nvinfo : EIATTR_FRAME_SIZE
	.align		4
.L_218:
        /*04e0*/ 	.byte	0x04, 0x11
        /*04e2*/ 	.short	(.L_220 - .L_219)
	.align		4
.L_219:
        /*04e4*/ 	.word	index@($_ZN7cutlass13device_kernelIN5flash19enable_sm80_to_sm89INS1_16FlashAttnBwdSm80INS1_25CollectiveMainloopBwdSm80ILi2ELi2EN4cute5tupleIJNS5_1CILi128EEES8_NS7_ILi64EEEEEENS_10bfloat16_tEfNS_4arch4Sm80ELb1ELb0ELb1ELb1ELb1ELb0ELb0ELb0ELi2ELi4ELi4ELi4ELb0EEENS1_24CollectiveEpilogueBwdGQAISA_fSD_Li256ELb1ELb1EEENS1_25SingleTileBwdLPTSchedulerILb1ELi128ELb1EEEEEEEEEvNT_6ParamsE$_ZZN4cute16flatten_to_tupleINS_5tupleIJNS1_IJiiEEENS_1CILi1024EEEEEEEEDaRKT_ENKUlRKT_E_clIS2_EEDaSB_)
        /*04e8*/ 	.word	0x00000000


	//----- nvinfo : EIATTR_FRAME_SIZE
	.align		4
.L_220:
        /*04ec*/ 	.byte	0x04, 0x11
        /*04ee*/ 	.short	(.L_222 - .L_221)
	.align		4
.L_221:
        /*04f0*/ 	.word	index@($_ZN7cutlass13device_kernelIN5flash19enable_sm80_to_sm89INS1_16FlashAttnBwdSm80INS1_25CollectiveMainloopBwdSm80ILi2ELi2EN4cute5tupleIJNS5_1CILi128EEES8_NS7_ILi64EEEEEENS_10bfloat16_tEfNS_4arch4Sm80ELb1ELb0ELb1ELb1ELb1ELb0ELb0ELb0ELi2ELi4ELi4ELi4ELb0EEENS1_24CollectiveEpilogueBwdGQAISA_fSD_Li256ELb1ELb1EEENS1_25SingleTileBwdLPTSchedulerILb1ELi128ELb1EEEEEEEEEvNT_6ParamsE$_ZZN4cute14transform_leafINS_15ArithmeticTupleIJiiEEENS_8identityEEEDaRKT_OT0_ENKUlRKT_E_clIiEEDaSB_)
        /*04f4*/ 	.word	0x00000000


	//----- nvinfo : EIATTR_FRAME_SIZE
	.align		4
.L_222:
        /*04f8*/ 	.byte	0x04, 0x11
        /*04fa*/ 	.short	(.L_224 - .L_223)
	.align		4
.L_223:
        /*04fc*/ 	.word	index@($_ZN7cutlass13device_kernelIN5flash19enable_sm80_to_sm89INS1_16FlashAttnBwdSm80INS1_25CollectiveMainloopBwdSm80ILi2ELi2EN4cute5tupleIJNS5_1CILi128EEES8_NS7_ILi64EEEEEENS_10bfloat16_tEfNS_4arch4Sm80ELb1ELb0ELb1ELb1ELb1ELb0ELb0ELb0ELi2ELi4ELi4ELi4ELb0EEENS1_24CollectiveEpilogueBwdGQAISA_fSD_Li256ELb1ELb1EEENS1_25SingleTileBwdLPTSchedulerILb1ELi128ELb1EEEEEEEEEvNT_6ParamsE$_ZZN4cute14logical_divideINS_5tupleIJNS1_IJNS_1CILi8EEENS2_ILi1EEEEEENS1_IJNS2_ILi2EEEEEEEEENS1_IJNS1_IJS4_NS2_ILi0EEEEEENS1_IJiEEEEEENS1_IJS5_NS_6LayoutIS4_S9_EEEEEEEDaRKNSD_IT_T0_EERKT1_ENKUlRKT_RKT0_E_clINSD_IS7_SB_EESE_EEDaSQ_ST_)
        /*0500*/ 	.word	0x00000000


	//----- nvinfo : EIATTR_FRAME_SIZE
	.align		4
.L_224:
        /*0504*/ 	.byte	0x04, 0x11
        /*0506*/ 	.short	(.L_226 - .L_225)
	.align		4
.L_225:
        /*0508*/ 	.word	index@($_ZN7cutlass13device_kernelIN5flash19enable_sm80_to_sm89INS1_16FlashAttnBwdSm80INS1_25CollectiveMainloopBwdSm80ILi2ELi2EN4cute5tupleIJNS5_1CILi128EEES8_NS7_ILi64EEEEEENS_10bfloat16_tEfNS_4arch4Sm80ELb1ELb0ELb1ELb1ELb1ELb0ELb0ELb0ELi2ELi4ELi4ELi4ELb0EEENS1_24CollectiveEpilogueBwdGQAISA_fSD_Li256ELb1ELb1EEENS1_25SingleTileBwdLPTSchedulerILb1ELi128ELb1EEEEEEEEEvNT_6ParamsE$_ZZN4cute13to_mixed_bitsINS_5tupleIJNS_1CILi4EEENS2_ILi8EEEEEENS1_IJNS2_ILi128EEENS2_ILi0EEEEEENS1_IJiiEEEEEDaRKT_RKT0_RKT1_ENKUlRKT_RKT0_RKT1_E_clIS3_S6_iEEDaSL_SO_SR_)
        /*050c*/ 	.word	0x00000000


	//----- nvinfo : EIATTR_FRAME_SIZE
	.align		4
.L_226:
        /*0510*/ 	.byte	0x04, 0x11
        /*0512*/ 	.short	(.L_228 - .L_227)
	.align		4
.L_227:
        /*0514*/ 	.word	index@($_ZN7cutlass13device_kernelIN5flash19enable_sm80_to_sm89INS1_16FlashAttnBwdSm80INS1_25CollectiveMainloopBwdSm80ILi2ELi2EN4cute5tupleIJNS5_1CILi128EEES8_NS7_ILi64EEEEEENS_10bfloat16_tEfNS_4arch4Sm80ELb1ELb0ELb1ELb1ELb1ELb0ELb0ELb0ELi2ELi4ELi4ELi4ELb0EEENS1_24CollectiveEpilogueBwdGQAISA_fSD_Li256ELb1ELb1EEENS1_25SingleTileBwdLPTSchedulerILb1ELi128ELb1EEEEEEEEEvNT_6ParamsE$_ZZN4cute13to_mixed_bitsINS_5tupleIJNS_1CILi4EEENS2_ILi8EEEEEENS1_IJNS2_ILi128EEENS2_ILi0EEEEEENS1_IJiiEEEEEDaRKT_RKT0_RKT1_ENKUlDpRKT_E_clIJNS_9MixedBitsILj0ELj384EEENS2_ILj0EEEEEEDaSM_)
        /*0518*/ 	.word	0x00000000


	//----- nvinfo : EIATTR_FRAME_SIZE
	.align		4
.L_228:
        /*051c*/ 	.byte	0x04, 0x11
        /*051e*/ 	.short	(.L_230 - .L_229)
	.align		4
.L_229:
        /*0520*/ 	.word	index@($_ZN7cutlass13device_kernelIN5flash19enable_sm80_to_sm89INS1_16FlashAttnBwdSm80INS1_25CollectiveMainloopBwdSm80ILi2ELi2EN4cute5tupleIJNS5_1CILi128EEES8_NS7_ILi64EEEEEENS_10bfloat16_tEfNS_4arch4Sm80ELb1ELb0ELb1ELb1ELb1ELb0ELb0ELb0ELi2ELi4ELi4ELi4ELb0EEENS1_24CollectiveEpilogueBwdGQAISA_fSD_Li256ELb1ELb1EEENS1_25SingleTileBwdLPTSchedulerILb1ELi128ELb1EEEEEEEEEvNT_6ParamsE$_ZZN4cute13to_mixed_bitsINS_5tupleIJNS_1CILi4EEENS2_ILi8EEEEEENS1_IJNS2_ILi0EEENS2_ILi64EEEEEENS1_IJiiEEEEEDaRKT_RKT0_RKT1_ENKUlRKT_RKT0_RKT1_E_clIS4_S7_iEEDaSL_SO_SR_)
        /*0524*/ 	.word	0x00000000


	//----- nvinfo : EIATTR_FRAME_SIZE
	.align		4
.L_230:
        /*0528*/ 	.byte	0x04, 0x11
        /*052a*/ 	.short	(.L_232 - .L_231)
	.align		4
.L_231:
        /*052c*/ 	.word	index@($_ZN7cutlass13device_kernelIN5flash19enable_sm80_to_sm89INS1_16FlashAttnBwdSm80INS1_25CollectiveMainloopBwdSm80ILi2ELi2EN4cute5tupleIJNS5_1CILi128EEES8_NS7_ILi64EEEEEENS_10bfloat16_tEfNS_4arch4Sm80ELb1ELb0ELb1ELb1ELb1ELb0ELb0ELb0ELi2ELi4ELi4ELi4ELb0EEENS1_24CollectiveEpilogueBwdGQAISA_fSD_Li256ELb1ELb1EEENS1_25SingleTileBwdLPTSchedulerILb1ELi128ELb1EEEEEEEEEvNT_6ParamsE$_ZZN4cute13to_mixed_bitsINS_5tupleIJNS_1CILi4EEENS2_ILi8EEEEEENS1_IJNS2_ILi0EEENS2_ILi64EEEEEENS1_IJiiEEEEEDaRKT_RKT0_RKT1_ENKUlDpRKT_E_clIJNS2_ILj0EEENS_9MixedBitsILj0ELj448EEEEEEDaSM_)
        /*0530*/ 	.word	0x00000000


	//----- nvinfo : EIATTR_FRAME_SIZE
	.align		4
.L_232:
        /*0534*/ 	.byte	0x04, 0x11
        /*0536*/ 	.short	(.L_234 - .L_233)
	.align		4
.L_233:
        /*0538*/ 	.word	index@($_ZN7cutlass13device_kernelIN5flash19enable_sm80_to_sm89INS1_16FlashAttnBwdSm80INS1_25CollectiveMainloopBwdSm80ILi2ELi2EN4cute5tupleIJNS5_1CILi128EEES8_NS7_ILi64EEEEEENS_10bfloat16_tEfNS_4arch4Sm80ELb1ELb0ELb1ELb1ELb1ELb0ELb0ELb0ELi2ELi4ELi4ELi4ELb0EEENS1_24CollectiveEpilogueBwdGQAISA_fSD_Li256ELb1ELb1EEENS1_25SingleTileBwdLPTSchedulerILb1ELi128ELb1EEEEEEEEEvNT_6ParamsE$_ZZN4cute13to_mixed_bitsINS_5tupleIJNS1_IJNS_1CILi4EEENS2_ILi8EEEEEES3_NS2_ILi1EEEEEENS1_IJNS1_IJNS2_ILi128EEENS2_ILi0EEEEEENS2_ILi16EEES9_EEENS1_IJNS1_IJiiEEEiS9_EEEEEDaRKT_RKT0_RKT1_ENKUlRKT_RKT0_RKT1_E_clIS5_SA_SD_EEDaSQ_ST_SW_)
        /*053c*/ 	.word	0x00000000


	//----- nvinfo : EIATTR_FRAME_SIZE
	.align		4
.L_234:
        /*0540*/ 	.byte	0x04, 0x11
        /*0542*/ 	.short	(.L_236 - .L_235)
	.align		4
.L_235:
        /*0544*/ 	.word	index@($_ZN7cutlass13device_kernelIN5flash19enable_sm80_to_sm89INS1_16FlashAttnBwdSm80INS1_25CollectiveMainloopBwdSm80ILi2ELi2EN4cute5tupleIJNS5_1CILi128EEES8_NS7_ILi64EEEEEENS_10bfloat16_tEfNS_4arch4Sm80ELb1ELb0ELb1ELb1ELb1ELb0ELb0ELb0ELi2ELi4ELi4ELi4ELb0EEENS1_24CollectiveEpilogueBwdGQAISA_fSD_Li256ELb1ELb1EEENS1_25SingleTileBwdLPTSchedulerILb1ELi128ELb1EEEEEEEEEvNT_6ParamsE$_ZZN4cute13to_mixed_bitsINS_5tupleIJNS1_IJNS_1CILi4EEENS2_ILi8EEEEEES3_NS2_ILi1EEEEEENS1_IJNS1_IJNS2_ILi128EEENS2_ILi0EEEEEENS2_ILi16EEES9_EEENS1_IJNS1_IJiiEEEiS9_EEEEEDaRKT_RKT0_RKT1_ENKUlRKT_RKT0_RKT1_E_clIS3_SB_iEEDaSQ_ST_SW_)
        /*0548*/ 	.word	0x00000000


	//----- nvinfo : EIATTR_FRAME_SIZE
	.align		4
.L_236:
        /*054c*/ 	.byte	0x04, 0x11
        /*054e*/ 	.short	(.L_238 - .L_237)
	.align		4
.L_237:
        /*0550*/ 	.word	index@($_ZN7cutlass13device_kernelIN5flash19enable_sm80_to_sm89INS1_16FlashAttnBwdSm80INS1_25CollectiveMainloopBwdSm80ILi2ELi2EN4cute5tupleIJNS5_1CILi128EEES8_NS7_ILi64EEEEEENS_10bfloat16_tEfNS_4arch4Sm80ELb1ELb0ELb1ELb1ELb1ELb0ELb0ELb0ELi2ELi4ELi4ELi4ELb0EEENS1_24CollectiveEpilogueBwdGQAISA_fSD_Li256ELb1ELb1EEENS1_25SingleTileBwdLPTSchedulerILb1ELi128ELb1EEEEEEEEEvNT_6ParamsE$_ZZN4cute13to_mixed_bitsINS_5tupleIJNS1_IJNS_1CILi4EEENS2_ILi8EEEEEES3_NS2_ILi1EEEEEENS1_IJNS1_IJNS2_ILi128EEENS2_ILi0EEEEEENS2_ILi16EEES9_EEENS1_IJNS1_IJiiEEEiS9_EEEEEDaRKT_RKT0_RKT1_ENKUlDpRKT_E_clIJNS_9MixedBitsILj0ELj384EEENSU_ILj0ELj48EEENS2_ILj0EEEEEEDaSR_)
        /*0554*/ 	.word	0x00000000


	//----- nvinfo : EIATTR_FRAME_SIZE
	.align		4
.L_238:
        /*0558*/ 	.byte	0x04, 0x11
        /*055a*/ 	.short	(.L_240 - .L_239)
	.align		4
.L_239:
        /*055c*/ 	.word	index@($_ZN7cutlass13device_kernelIN5flash19enable_sm80_to_sm89INS1_16FlashAttnBwdSm80INS1_25CollectiveMainloopBwdSm80ILi2ELi2EN4cute5tupleIJNS5_1CILi128EEES8_NS7_ILi64EEEEEENS_10bfloat16_tEfNS_4arch4Sm80ELb1ELb0ELb1ELb1ELb1ELb0ELb0ELb0ELi2ELi4ELi4ELi4ELb0EEENS1_24CollectiveEpilogueBwdGQAISA_fSD_Li256ELb1ELb1EEENS1_25SingleTileBwdLPTSchedulerILb1ELi128ELb1EEEEEEEEEvNT_6ParamsE$_ZZN4cute13to_mixed_bitsINS_5tupleIJNS1_IJNS_1CILi4EEENS2_ILi8EEEEEES3_NS2_ILi1EEEEEENS1_IJNS1_IJNS2_ILi0EEENS2_ILi64EEEEEES8_S8_EEENS1_IJNS1_IJiiEEEiS8_EEEEEDaRKT_RKT0_RKT1_ENKUlRKT_RKT0_RKT1_E_clIS5_SA_SC_EEDaSP_SS_SV_)
        /*0560*/ 	.word	0x00000000


	//----- nvinfo : EIATTR_FRAME_SIZE
	.align		4
.L_240:
        /*0564*/ 	.byte	0x04, 0x11
        /*0566*/ 	.short	(.L_242 - .L_241)
	.align		4
.L_241:
        /*0568*/ 	.word	index@($_ZN7cutlass13device_kernelIN5flash19enable_sm80_to_sm89INS1_16FlashAttnBwdSm80INS1_25CollectiveMainloopBwdSm80ILi2ELi2EN4cute5tupleIJNS5_1CILi128EEES8_NS7_ILi64EEEEEENS_10bfloat16_tEfNS_4arch4Sm80ELb1ELb0ELb1ELb1ELb1ELb0ELb0ELb0ELi2ELi4ELi4ELi4ELb0EEENS1_24CollectiveEpilogueBwdGQAISA_fSD_Li256ELb1ELb1EEENS1_25SingleTileBwdLPTSchedulerILb1ELi128ELb1EEEEEEEEEvNT_6ParamsE$_ZZN4cute13to_mixed_bitsINS_5tupleIJNS1_IJNS_1CILi4EEENS2_ILi8EEEEEES3_NS2_ILi1EEEEEENS1_IJNS1_IJNS2_ILi0EEENS2_ILi64EEEEEES8_S8_EEENS1_IJNS1_IJiiEEEiS8_EEEEEDaRKT_RKT0_RKT1_ENKUlDpRKT_E_clIJNS_9MixedBitsILj0ELj448EEENS2_ILj0EEESV_EEEDaSQ_)
        /*056c*/ 	.word	0x00000000


	//----- nvinfo : EIATTR_FRAME_SIZE
	.align		4
.L_242:
        /*0570*/ 	.byte	0x04, 0x11
        /*0572*/ 	.short	(.L_244 - .L_243)
	.align		4
.L_243:
        /*0574*/ 	.word	index@($_ZN7cutlass13device_kernelIN5flash19enable_sm80_to_sm89INS1_16FlashAttnBwdSm80INS1_25CollectiveMainloopBwdSm80ILi2ELi2EN4cute5tupleIJNS5_1CILi128EEES8_NS7_ILi64EEEEEENS_10bfloat16_tEfNS_4arch4Sm80ELb1ELb0ELb1ELb1ELb1ELb0ELb0ELb0ELi2ELi4ELi4ELi4ELb0EEENS1_24CollectiveEpilogueBwdGQAISA_fSD_Li256ELb1ELb1EEENS1_25SingleTileBwdLPTSchedulerILb1ELi128ELb1EEEEEEEEEvNT_6ParamsE$_ZZN4cute13to_mixed_bitsINS_5tupleIJNS1_IJNS_1CILi4EEENS2_ILi8EEEEEENS2_ILi2EEENS2_ILi1EEEEEENS1_IJNS1_IJNS2_ILi128EEENS2_ILi0EEEEEES4_SA_EEENS1_IJNS1_IJiiEEEiSA_EEEEEDaRKT_RKT0_RKT1_ENKUlRKT_RKT0_RKT1_E_clIS6_S4_iEEDaSQ_ST_SW_)
        /*0578*/ 	.word	0x00000000


	//----- nvinfo : EIATTR_FRAME_SIZE
	.align		4
.L_244:
        /*057c*/ 	.byte	0x04, 0x11
        /*057e*/ 	.short	(.L_246 - .L_245)
	.align		4
.L_245:
        /*0580*/ 	.word	index@($_ZN7cutlass13device_kernelIN5flash19enable_sm80_to_sm89INS1_16FlashAttnBwdSm80INS1_25CollectiveMainloopBwdSm80ILi2ELi2EN4cute5tupleIJNS5_1CILi128EEES8_NS7_ILi64EEEEEENS_10bfloat16_tEfNS_4arch4Sm80ELb1ELb0ELb1ELb1ELb1ELb0ELb0ELb0ELi2ELi4ELi4ELi4ELb0EEENS1_24CollectiveEpilogueBwdGQAISA_fSD_Li256ELb1ELb1EEENS1_25SingleTileBwdLPTSchedulerILb1ELi128ELb1EEEEEEEEEvNT_6ParamsE$_ZZN4cute13to_mixed_bitsINS_5tupleIJNS1_IJNS_1CILi4EEENS2_ILi8EEEEEENS2_ILi2EEENS2_ILi1EEEEEENS1_IJNS1_IJNS2_ILi128EEENS2_ILi0EEEEEES4_SA_EEENS1_IJNS1_IJiiEEEiSA_EEEEEDaRKT_RKT0_RKT1_ENKUlRKT_RKT0_RKT1_E_clIS5_SB_SD_EEDaSQ_ST_SW_)
        /*0584*/ 	.word	0x00000000


	//----- nvinfo : EIATTR_FRAME_SIZE
	.align		4
.L_246:
        /*0588*/ 	.byte	0x04, 0x11
        /*058a*/ 	.short	(.L_248 - .L_247)
	.align		4
.L_247:
        /*058c*/ 	.word	index@($_ZN7cutlass13device_kernelIN5flash19enable_sm80_to_sm89INS1_16FlashAttnBwdSm80INS1_25CollectiveMainloopBwdSm80ILi2ELi2EN4cute5tupleIJNS5_1CILi128EEES8_NS7_ILi64EEEEEENS_10bfloat16_tEfNS_4arch4Sm80ELb1ELb0ELb1ELb1ELb1ELb0ELb0ELb0ELi2ELi4ELi4ELi4ELb0EEENS1_24CollectiveEpilogueBwdGQAISA_fSD_Li256ELb1ELb1EEENS1_25SingleTileBwdLPTSchedulerILb1ELi128ELb1EEEEEEEEEvNT_6ParamsE$_ZZN4cute13to_mixed_bitsINS_5tupleIJNS1_IJNS_1CILi4EEENS2_ILi8EEEEEENS2_ILi2EEENS2_ILi1EEEEEENS1_IJNS1_IJNS2_ILi128EEENS2_ILi0EEEEEES4_SA_EEENS1_IJNS1_IJiiEEEiSA_EEEEEDaRKT_RKT0_RKT1_ENKUlDpRKT_E_clIJNS_9MixedBitsILj0ELj384EEENSU_ILj0ELj8EEENS2_ILj0EEEEEEDaSR_)
        /*0590*/ 	.word	0x00000000


	//----- nvinfo : EIATTR_FRAME_SIZE
	.align		4
.L_248:
        /*0594*/ 	.byte	0x04, 0x11
        /*0596*/ 	.short	(.L_250 - .L_249)
	.align		4
.L_249:
        /*0598*/ 	.word	index@($_ZN7cutlass13device_kernelIN5flash19enable_sm80_to_sm89INS1_16FlashAttnBwdSm80INS1_25CollectiveMainloopBwdSm80ILi2ELi2EN4cute5tupleIJNS5_1CILi128EEES8_NS7_ILi64EEEEEENS_10bfloat16_tEfNS_4arch4Sm80ELb1ELb0ELb1ELb1ELb1ELb0ELb0ELb0ELi2ELi4ELi4ELi4ELb0EEENS1_24CollectiveEpilogueBwdGQAISA_fSD_Li256ELb1ELb1EEENS1_25SingleTileBwdLPTSchedulerILb1ELi128ELb1EEEEEEEEEvNT_6ParamsE$_ZZN4cute13to_mixed_bitsINS_5tupleIJNS1_IJNS_1CILi4EEENS2_ILi8EEEEEENS2_ILi2EEENS2_ILi1EEEEEENS1_IJNS1_IJNS2_ILi0EEENS2_ILi64EEEEEES9_S9_EEENS1_IJNS1_IJiiEEEiS9_EEEEEDaRKT_RKT0_RKT1_ENKUlRKT_RKT0_RKT1_E_clIS5_SB_SD_EEDaSQ_ST_SW_)
        /*059c*/ 	.word	0x00000000


	//----- nvinfo : EIATTR_FRAME_SIZE
	.align		4
.L_250:
        /*05a0*/ 	.byte	0x04, 0x11
        /*05a2*/ 	.short	(.L_252 - .L_251)
	.align		4
.L_251:
        /*05a4*/ 	.word	index@($_ZN7cutlass13device_kernelIN5flash19enable_sm80_to_sm89INS1_16FlashAttnBwdSm80INS1_25CollectiveMainloopBwdSm80ILi2ELi2EN4cute5tupleIJNS5_1CILi128EEES8_NS7_ILi64EEEEEENS_10bfloat16_tEfNS_4arch4Sm80ELb1ELb0ELb1ELb1ELb1ELb0ELb0ELb0ELi2ELi4ELi4ELi4ELb0EEENS1_24CollectiveEpilogueBwdGQAISA_fSD_Li256ELb1ELb1EEENS1_25SingleTileBwdLPTSchedulerILb1ELi128ELb1EEEEEEEEEvNT_6ParamsE$_ZZN4cute13to_mixed_bitsINS_5tupleIJNS1_IJNS_1CILi4EEENS2_ILi8EEEEEENS2_ILi2EEENS2_ILi1EEEEEENS1_IJNS1_IJNS2_ILi0EEENS2_ILi64EEEEEES9_S9_EEENS1_IJNS1_IJiiEEEiS9_EEEEEDaRKT_RKT0_RKT1_ENKUlDpRKT_E_clIJNS_9MixedBitsILj0ELj448EEENS2_ILj0EEESW_EEEDaSR_)
        /*05a8*/ 	.word	0x00000000


	//----- nvinfo : EIATTR_FRAME_SIZE
	.align		4
.L_252:
        /*05ac*/ 	.byte	0x04, 0x11
        /*05ae*/ 	.short	(.L_254 - .L_253)
	.align		4
.L_253:
        /*05b0*/ 	.word	index@($_ZN7cutlass13device_kernelIN5flash19enable_sm80_to_sm89INS1_16FlashAttnBwdSm80INS1_25CollectiveMainloopBwdSm80ILi2ELi2EN4cute5tupleIJNS5_1CILi128EEES8_NS7_ILi64EEEEEENS_10bfloat16_tEfNS_4arch4Sm80ELb1ELb0ELb1ELb1ELb1ELb0ELb0ELb0ELi2ELi4ELi4ELi4ELb0EEENS1_24CollectiveEpilogueBwdGQAISA_fSD_Li256ELb1ELb1EEENS1_25SingleTileBwdLPTSchedulerILb1ELi128ELb1EEEEEEEEEvNT_6ParamsE$_ZZN4cute12filter_tupleINS_5tupleIJiNS_1CILi0EEEEEES4_ZNS_6detail9lift_diceIS4_S4_EEDaRKT_RKT0_EUlRKT_RKT0_E_EEDaS9_SC_OT1_ENKUlDpSF_E_clIJNS1_IJiEEENS1_IJS3_EEEEEEDaSM_)
        /*05b4*/ 	.word	0x00000000


	//----- nvinfo : EIATTR_FRAME_SIZE
	.align		4
.L_254:
        /*05b8*/ 	.byte	0x04, 0x11
        /*05ba*/ 	.short	(.L_256 - .L_255)
	.align		4
.L_255:
        /*05bc*/ 	.word	index@($_ZN7cutlass13device_kernelIN5flash19enable_sm80_to_sm89INS1_16FlashAttnBwdSm80INS1_25CollectiveMainloopBwdSm80ILi2ELi2EN4cute5tupleIJNS5_1CILi128EEES8_NS7_ILi64EEEEEENS_10bfloat16_tEfNS_4arch4Sm80ELb1ELb0ELb1ELb1ELb1ELb0ELb0ELb0ELi2ELi4ELi4ELi4ELb0EEENS1_24CollectiveEpilogueBwdGQAISA_fSD_Li256ELb1ELb1EEENS1_25SingleTileBwdLPTSchedulerILb1ELi128ELb1EEEEEEEEEvNT_6ParamsE$_ZZN4cute12filter_tupleINS_5tupleIJiNS1_IJiNS_1CILi0EEEEEEEEES5_ZNS_6detail9lift_diceIS5_S5_EEDaRKT_RKT0_EUlRKT_RKT0_E_EEDaSA_SD_OT1_ENKUlDpSG_E_clIJNS1_IJiEEES4_EEEDaSN_)
        /*05c0*/ 	.word	0x00000000


	//----- nvinfo : EIATTR_FRAME_SIZE
	.align		4
.L_256:
        /*05c4*/ 	.byte	0x04, 0x11
        /*05c6*/ 	.short	(.L_258 - .L_257)
	.align		4
.L_257:
        /*05c8*/ 	.word	index@($_ZN7cutlass13device_kernelIN5flash19enable_sm80_to_sm89INS1_16FlashAttnBwdSm80INS1_25CollectiveMainloopBwdSm80ILi2ELi2EN4cute5tupleIJNS5_1CILi128EEES8_NS7_ILi64EEEEEENS_10bfloat16_tEfNS_4arch4Sm80ELb1ELb0ELb1ELb1ELb1ELb0ELb0ELb0ELi2ELi4ELi4ELi4ELb0EEENS1_24CollectiveEpilogueBwdGQAISA_fSD_Li256ELb1ELb1EEENS1_25SingleTileBwdLPTSchedulerILb1ELi128ELb1EEEEEEEEEvNT_6ParamsE$_ZZN4cute12filter_tupleINS_5tupleIJNS_1CILi4096EEENS1_IJiiEEEEEEZNS_16flatten_to_tupleIS5_EEDaRKT_EUlRKT_E_EEDaS9_OT0_ENKUlDpSC_E_clIJNS1_IJS3_EEES4_EEEDaSG_)
        /*05cc*/ 	.word	0x00000000


	//----- nvinfo : EIATTR_FRAME_SIZE
	.align		4
.L_258:
        /*05d0*/ 	.byte	0x04, 0x11
        /*05d2*/ 	.short	(.L_260 - .L_259)
	.align		4
.L_259:
        /*05d4*/ 	.word	index@($_ZN7cutlass13device_kernelIN5flash19enable_sm80_to_sm89INS1_16FlashAttnBwdSm80INS1_25CollectiveMainloopBwdSm80ILi2ELi2EN4cute5tupleIJNS5_1CILi128EEES8_NS7_ILi64EEEEEENS_10bfloat16_tEfNS_4arch4Sm80ELb1ELb0ELb1ELb1ELb1ELb0ELb0ELb0ELi2ELi4ELi4ELi4ELb0EEENS1_24CollectiveEpilogueBwdGQAISA_fSD_Li256ELb1ELb1EEENS1_25SingleTileBwdLPTSchedulerILb1ELi128ELb1EEEEEEEEEvNT_6ParamsE$_ZZN4cute12filter_tupleINS_5tupleIJNS_1CILi4096EEENS1_IJNS1_IJiiEEENS2_ILi8192EEEEEEEEEZNS_16flatten_to_tupleIS7_EEDaRKT_EUlRKT_E_EEDaSB_OT0_ENKUlDpSE_E_clIJNS1_IJS3_EEENS1_IJiiS5_EEEEEEDaSI_)
        /*05d8*/ 	.word	0x00000000


	//----- nvinfo : EIATTR_FRAME_SIZE
	.align		4
.L_260:
        /*05dc*/ 	.byte	0x04, 0x11
        /*05de*/ 	.short	(.L_262 - .L_261)
	.align		4
.L_261:
        /*05e0*/ 	.word	index@($_ZN7cutlass13device_kernelIN5flash19enable_sm80_to_sm89INS1_16FlashAttnBwdSm80INS1_25CollectiveMainloopBwdSm80ILi2ELi2EN4cute5tupleIJNS5_1CILi128EEES8_NS7_ILi64EEEEEENS_10bfloat16_tEfNS_4arch4Sm80ELb1ELb0ELb1ELb1ELb1ELb0ELb0ELb0ELi2ELi4ELi4ELi4ELb0EEENS1_24CollectiveEpilogueBwdGQAISA_fSD_Li256ELb1ELb1EEENS1_25SingleTileBwdLPTSchedulerILb1ELi128ELb1EEEEEEEEEvNT_6ParamsE$_ZZN4cute12filter_tupleINS_5tupleIJNS_1CILi1EEENS1_IJiiiEEENS2_ILi64EEENS1_IJNS2_ILi72EEENS2_ILi144EEENS2_ILi288EEEEEENS2_ILi512EEEEEEZNS_7flattenISB_EEDaRKT_EUlRKT_E_EEDaSF_OT0_ENKUlDpSI_E_clIJNS1_IJS3_EEES4_NS1_IJS5_EEES9_NS1_IJSA_EEEEEEDaSM_)
        /*05e4*/ 	.word	0x00000000


	//----- nvinfo : EIATTR_FRAME_SIZE
	.align		4
.L_262:
        /*05e8*/ 	.byte	0x04, 0x11
        /*05ea*/ 	.short	(.L_264 - .L_263)
	.align		4
.L_263:
        /*05ec*/ 	.word	index@($_ZN7cutlass13device_kernelIN5flash19enable_sm80_to_sm89INS1_16FlashAttnBwdSm80INS1_25CollectiveMainloopBwdSm80ILi2ELi2EN4cute5tupleIJNS5_1CILi128EEES8_NS7_ILi64EEEEEENS_10bfloat16_tEfNS_4arch4Sm80ELb1ELb0ELb1ELb1ELb1ELb0ELb0ELb0ELi2ELi4ELi4ELi4ELb0EEENS1_24CollectiveEpilogueBwdGQAISA_fSD_Li256ELb1ELb1EEENS1_25SingleTileBwdLPTSchedulerILb1ELi128ELb1EEEEEEEEEvNT_6ParamsE$_ZZN4cute12filter_tupleINS_5tupleIJNS_1CILi1EEENS1_IJNS2_ILi8EEEiiEEENS2_ILi64EEENS1_IJiNS2_ILi144EEENS2_ILi288EEEEEENS2_ILi512EEEEEEZNS_7flattenISB_EEDaRKT_EUlRKT_E_EEDaSF_OT0_ENKUlDpSI_E_clIJNS1_IJS3_EEES5_NS1_IJS6_EEES9_NS1_IJSA_EEEEEEDaSM_)
        /*05f0*/ 	.word	0x00000000


	//----- nvinfo : EIATTR_FRAME_SIZE
	.align		4
.L_264:
        /*05f4*/ 	.byte	0x04, 0x11
        /*05f6*/ 	.short	(.L_266 - .L_265)
	.align		4
.L_265:
        /*05f8*/ 	.word	index@($_ZN7cutlass13device_kernelIN5flash19enable_sm80_to_sm89INS1_16FlashAttnBwdSm80INS1_25CollectiveMainloopBwdSm80ILi2ELi2EN4cute5tupleIJNS5_1CILi128EEES8_NS7_ILi64EEEEEENS_10bfloat16_tEfNS_4arch4Sm80ELb1ELb0ELb1ELb1ELb1ELb0ELb0ELb0ELi2ELi4ELi4ELi4ELb0EEENS1_24CollectiveEpilogueBwdGQAISA_fSD_Li256ELb1ELb1EEENS1_25SingleTileBwdLPTSchedulerILb1ELi128ELb1EEEEEEEEEvNT_6ParamsE$_ZZN4cute12filter_tupleINS_5tupleIJNS_1CILi1024EEENS1_IJiiEEEEEEZNS_16flatten_to_tupleIS5_EEDaRKT_EUlRKT_E_EEDaS9_OT0_ENKUlDpSC_E_clIJNS1_IJS3_EEES4_EEEDaSG_)
        /*05fc*/ 	.word	0x00000000


	//----- nvinfo : EIATTR_FRAME_SIZE
	.align		4
.L_266:
        /*0600*/ 	.byte	0x04, 0x11
        /*0602*/ 	.short	(.L_268 - .L_267)
	.align		4
.L_267:
        /*0604*/ 	.word	index@($_ZN7cutlass13device_kernelIN5flash19enable_sm80_to_sm89INS1_16FlashAttnBwdSm80INS1_25CollectiveMainloopBwdSm80ILi2ELi2EN4cute5tupleIJNS5_1CILi128EEES8_NS7_ILi64EEEEEENS_10bfloat16_tEfNS_4arch4Sm80ELb1ELb0ELb1ELb1ELb1ELb0ELb0ELb0ELi2ELi4ELi4ELi4ELb0EEENS1_24CollectiveEpilogueBwdGQAISA_fSD_Li256ELb1ELb1EEENS1_25SingleTileBwdLPTSchedulerILb1ELi128ELb1EEEEEEEEEvNT_6ParamsE$_ZZN4cute12filter_tupleINS_5tupleIJNS_1CILi0EEENS_10UnderscoreEEEENS1_IJNS1_IJS3_S3_EEEiEEEZNS_6detail10lift_sliceIS5_S7_EEDaRKT_RKT0_EUlRKT_RKT0_E_EEDaSC_SF_OT1_ENKUlDpSI_E_clIJNS1_IJEEENS1_IJiEEEEEEDaSP_)
        /*0608*/ 	.word	0x00000000


	//----- nvinfo : EIATTR_FRAME_SIZE
	.align		4
.L_268:
        /*060c*/ 	.byte	0x04, 0x11
        /*060e*/ 	.short	(.L_270 - .L_269)
	.align		4
.L_269:
        /*0610*/ 	.word	index@($_ZN7cutlass13device_kernelIN5flash19enable_sm80_to_sm89INS1_16FlashAttnBwdSm80INS1_25CollectiveMainloopBwdSm80ILi2ELi2EN4cute5tupleIJNS5_1CILi128EEES8_NS7_ILi64EEEEEENS_10bfloat16_tEfNS_4arch4Sm80ELb1ELb0ELb1ELb1ELb1ELb0ELb0ELb0ELi2ELi4ELi4ELi4ELb0EEENS1_24CollectiveEpilogueBwdGQAISA_fSD_Li256ELb1ELb1EEENS1_25SingleTileBwdLPTSchedulerILb1ELi128ELb1EEEEEEEEEvNT_6ParamsE$_ZZN4cute12filter_tupleINS_5tupleIJNS_1CILi0EEENS1_IJNS2_ILi1EEENS2_ILi512EEEiEEEEEEZNS_16flatten_to_tupleIS7_EEDaRKT_EUlRKT_E_EEDaSB_OT0_ENKUlDpSE_E_clIJNS1_IJS3_EEES6_EEEDaSI_)
        /*0614*/ 	.word	0x00000000


	//----- nvinfo : EIATTR_FRAME_SIZE
	.align		4
.L_270:
        /*0618*/ 	.byte	0x04, 0x11
        /*061a*/ 	.short	(.L_272 - .L_271)
	.align		4
.L_271:
        /*061c*/ 	.word	index@($_ZN7cutlass13device_kernelIN5flash19enable_sm80_to_sm89INS1_16FlashAttnBwdSm80INS1_25CollectiveMainloopBwdSm80ILi2ELi2EN4cute5tupleIJNS5_1CILi128EEES8_NS7_ILi64EEEEEENS_10bfloat16_tEfNS_4arch4Sm80ELb1ELb0ELb1ELb1ELb1ELb0ELb0ELb0ELi2ELi4ELi4ELi4ELb0EEENS1_24CollectiveEpilogueBwdGQAISA_fSD_Li256ELb1ELb1EEENS1_25SingleTileBwdLPTSchedulerILb1ELi128ELb1EEEEEEEEEvNT_6ParamsE$_ZZN4cute12filter_tupleINS_5tupleIJNS_10UnderscoreES2_iEEENS1_IJNS1_IJNS_1CILi1EEENS4_ILi0EEEEEEiNS4_ILi1024EEEEEEZNS_5sliceIS3_S9_EEDaRKT_RKT0_EUlRKT_RKT0_E_EEDaSD_SG_OT1_ENKUlDpSJ_E_clIJNS1_IJS7_EEENS1_IJiEEENS1_IJEEEEEEDaSQ_)
        /*0620*/ 	.word	0x00000000


	//----- nvinfo : EIATTR_FRAME_SIZE
	.align		4
.L_272:
        /*0624*/ 	.byte	0x04, 0x11
        /*0626*/ 	.short	(.L_274 - .L_273)
	.align		4
.L_273:
        /*0628*/ 	.word	index@($_ZN7cutlass13device_kernelIN5flash19enable_sm80_to_sm89INS1_16FlashAttnBwdSm80INS1_25CollectiveMainloopBwdSm80ILi2ELi2EN4cute5tupleIJNS5_1CILi128EEES8_NS7_ILi64EEEEEENS_10bfloat16_tEfNS_4arch4Sm80ELb1ELb0ELb1ELb1ELb1ELb0ELb0ELb0ELi2ELi4ELi4ELi4ELb0EEENS1_24CollectiveEpilogueBwdGQAISA_fSD_Li256ELb1ELb1EEENS1_25SingleTileBwdLPTSchedulerILb1ELi128ELb1EEEEEEEEEvNT_6ParamsE$_ZZN4cute12filter_tupleINS_5tupleIJNS_10UnderscoreES2_S2_iEEENS1_IJNS1_IJNS_1CILi1EEENS4_ILi0EEEEEElS6_lEEEZNS_5sliceIS3_S8_EEDaRKT_RKT0_EUlRKT_RKT0_E_EEDaSC_SF_OT1_ENKUlDpSI_E_clIJNS1_IJS7_EEENS1_IJlEEENS1_IJS6_EEENS1_IJEEEEEEDaSP_)
        /*062c*/ 	.word	0x00000000


	//----- nvinfo : EIATTR_FRAME_SIZE
	.align		4
.L_274:
        /*0630*/ 	.byte	0x04, 0x11
        /*0632*/ 	.short	(.L_276 - .L_275)
	.align		4
.L_275:
        /*0634*/ 	.word	index@($_ZN7cutlass13device_kernelIN5flash19enable_sm80_to_sm89INS1_16FlashAttnBwdSm80INS1_25CollectiveMainloopBwdSm80ILi2ELi2EN4cute5tupleIJNS5_1CILi128EEES8_NS7_ILi64EEEEEENS_10bfloat16_tEfNS_4arch4Sm80ELb1ELb0ELb1ELb1ELb1ELb0ELb0ELb0ELi2ELi4ELi4ELi4ELb0EEENS1_24CollectiveEpilogueBwdGQAISA_fSD_Li256ELb1ELb1EEENS1_25SingleTileBwdLPTSchedulerILb1ELi128ELb1EEEEEEEEEvNT_6ParamsE$_ZZN4cute12filter_tupleINS_5tupleIJNS_10UnderscoreES2_S2_iEEENS1_IJNS1_IJNS_1CILi1EEENS4_ILi0EEEEEEiNS4_ILi1024EEENS4_ILi8192EEEEEEZNS_5sliceIS3_SA_EEDaRKT_RKT0_EUlRKT_RKT0_E_EEDaSE_SH_OT1_ENKUlDpSK_E_clIJNS1_IJS7_EEENS1_IJiEEENS1_IJS8_EEENS1_IJEEEEEEDaSR_)
        /*0638*/ 	.word	0x00000000


	//----- nvinfo : EIATTR_FRAME_SIZE
	.align		4
.L_276:
        /*063c*/ 	.byte	0x04, 0x11
        /*063e*/ 	.short	(.L_278 - .L_277)
	.align		4
.L_277:
        /*0640*/ 	.word	index@($_ZN7cutlass13device_kernelIN5flash19enable_sm80_to_sm89INS1_16FlashAttnBwdSm80INS1_25CollectiveMainloopBwdSm80ILi2ELi2EN4cute5tupleIJNS5_1CILi128EEES8_NS7_ILi64EEEEEENS_10bfloat16_tEfNS_4arch4Sm80ELb1ELb0ELb1ELb1ELb1ELb0ELb0ELb0ELi2ELi4ELi4ELi4ELb0EEENS1_24CollectiveEpilogueBwdGQAISA_fSD_Li256ELb1ELb1EEENS1_25SingleTileBwdLPTSchedulerILb1ELi128ELb1EEEEEEEEEvNT_6ParamsE$_ZZN4cute12filter_tupleINS_5tupleIJNS_10UnderscoreES2_S2_iEEENS1_IJNS1_IJNS_1CILi1EEENS4_ILi0EEEEEENS4_ILi4096EEENS1_IJiiEEENS1_IJS6_NS4_ILi8192EEEEEEEEEZNS_5sliceIS3_SC_EEDaRKT_RKT0_EUlRKT_RKT0_E_EEDaSG_SJ_OT1_ENKUlDpSM_E_clIJNS1_IJS7_EEENS1_IJS8_EEENS1_IJS9_EEENS1_IJEEEEEEDaST_)
        /*0644*/ 	.word	0x00000000


	//----- nvinfo : EIATTR_FRAME_SIZE
	.align		4
.L_278:
        /*0648*/ 	.byte	0x04, 0x11
        /*064a*/ 	.short	(.L_280 - .L_279)
	.align		4
.L_279:
        /*064c*/ 	.word	index@($_ZN7cutlass13device_kernelIN5flash19enable_sm80_to_sm89INS1_16FlashAttnBwdSm80INS1_25CollectiveMainloopBwdSm80ILi2ELi2EN4cute5tupleIJNS5_1CILi128EEES8_NS7_ILi64EEEEEENS_10bfloat16_tEfNS_4arch4Sm80ELb1ELb0ELb1ELb1ELb1ELb0ELb0ELb0ELi2ELi4ELi4ELi4ELb0EEENS1_24CollectiveEpilogueBwdGQAISA_fSD_Li256ELb1ELb1EEENS1_25SingleTileBwdLPTSchedulerILb1ELi128ELb1EEEEEEEEEvNT_6ParamsE$_ZZN4cute12filter_tupleINS_5tupleIJNS_10UnderscoreES2_NS_1CILi0EEEEEENS1_IJNS1_IJNS3_ILi1EEES4_EEEiNS3_ILi1024EEEEEEZNS_5sliceIS5_S9_EEDaRKT_RKT0_EUlRKT_RKT0_E_EEDaSD_SG_OT1_ENKUlDpSJ_E_clIJNS1_IJS7_EEENS1_IJiEEENS1_IJEEEEEEDaSQ_)
        /*0650*/ 	.word	0x00000000


	//----- nvinfo : EIATTR_FRAME_SIZE
	.align		4
.L_280:
        /*0654*/ 	.byte	0x04, 0x11
        /*0656*/ 	.short	(.L_282 - .L_281)
	.align		4
.L_281:
        /*0658*/ 	.word	index@($_ZN7cutlass13device_kernelIN5flash19enable_sm80_to_sm89INS1_16FlashAttnBwdSm80INS1_25CollectiveMainloopBwdSm80ILi2ELi2EN4cute5tupleIJNS5_1CILi128EEES8_NS7_ILi64EEEEEENS_10bfloat16_tEfNS_4arch4Sm80ELb1ELb0ELb1ELb1ELb1ELb0ELb0ELb0ELi2ELi4ELi4ELi4ELb0EEENS1_24CollectiveEpilogueBwdGQAISA_fSD_Li256ELb1ELb1EEENS1_25SingleTileBwdLPTSchedulerILb1ELi128ELb1EEEEEEEEEvNT_6ParamsE$_ZZN4cute12filter_tupleINS_5tupleIJNS1_IJiiEEENS_1CILi8192EEEEEEZNS_16flatten_to_tupleIS5_EEDaRKT_EUlRKT_E_EEDaS9_OT0_ENKUlDpSC_E_clIJS2_NS1_IJS4_EEEEEEDaSG_)
        /*065c*/ 	.word	0x00000000


	//----- nvinfo : EIATTR_FRAME_SIZE
	.align		4
.L_282:
        /*0660*/ 	.byte	0x04, 0x11
        /*0662*/ 	.short	(.L_284 - .L_283)
	.align		4
.L_283:
        /*0664*/ 	.word	index@($_ZN7cutlass13device_kernelIN5flash19enable_sm80_to_sm89INS1_16FlashAttnBwdSm80INS1_25CollectiveMainloopBwdSm80ILi2ELi2EN4cute5tupleIJNS5_1CILi128EEES8_NS7_ILi64EEEEEENS_10bfloat16_tEfNS_4arch4Sm80ELb1ELb0ELb1ELb1ELb1ELb0ELb0ELb0ELi2ELi4ELi4ELi4ELb0EEENS1_24CollectiveEpilogueBwdGQAISA_fSD_Li256ELb1ELb1EEENS1_25SingleTileBwdLPTSchedulerILb1ELi128ELb1EEEEEEEEEvNT_6ParamsE$_ZZN4cute12filter_tupleINS_5tupleIJNS1_IJiiEEENS_1CILi1024EEEEEEZNS_16flatten_to_tupleIS5_EEDaRKT_EUlRKT_E_EEDaS9_OT0_ENKUlDpSC_E_clIJS2_NS1_IJS4_EEEEEEDaSG_)
        /*0668*/ 	.word	0x00000000


	//----- nvinfo : EIATTR_FRAME_SIZE
	.align		4
.L_284:
        /*066c*/ 	.byte	0x04, 0x11
        /*066e*/ 	.short	(.L_286 - .L_285)
	.align		4
.L_285:
        /*0670*/ 	.word	index@($_ZN7cutlass13device_kernelIN5flash19enable_sm80_to_sm89INS1_16FlashAttnBwdSm80INS1_25CollectiveMainloopBwdSm80ILi2ELi2EN4cute5tupleIJNS5_1CILi128EEES8_NS7_ILi64EEEEEENS_10bfloat16_tEfNS_4arch4Sm80ELb1ELb0ELb1ELb1ELb1ELb0ELb0ELb0ELi2ELi4ELi4ELi4ELb0EEENS1_24CollectiveEpilogueBwdGQAISA_fSD_Li256ELb1ELb1EEENS1_25SingleTileBwdLPTSchedulerILb1ELi128ELb1EEEEEEEEEvNT_6ParamsE$_ZZN4cute12filter_tupleINS_5tupleIJNS1_IJiNS1_IJiNS_1CILi0EEEEEEEEENS1_IJNS_10UnderscoreENS1_IJS6_S6_EEEEEEEEES9_ZNS_4diceIS9_S9_EEDaRKT_RKT0_EUlRKT_RKT0_E_EEDaSD_SG_OT1_ENKUlDpSJ_E_clIJNS1_IJiiS3_EEENS1_IJEEEEEEDaSQ_)
        /*0674*/ 	.word	0x00000000


	//----- nvinfo : EIATTR_FRAME_SIZE
	.align		4
.L_286:
        /*0678*/ 	.byte	0x04, 0x11
        /*067a*/ 	.short	(.L_288 - .L_287)
	.align		4
.L_287:
        /*067c*/ 	.word	index@($_ZN7cutlass13device_kernelIN5flash19enable_sm80_to_sm89INS1_16FlashAttnBwdSm80INS1_25CollectiveMainloopBwdSm80ILi2ELi2EN4cute5tupleIJNS5_1CILi128EEES8_NS7_ILi64EEEEEENS_10bfloat16_tEfNS_4arch4Sm80ELb1ELb0ELb1ELb1ELb1ELb0ELb0ELb0ELi2ELi4ELi4ELi4ELb0EEENS1_24CollectiveEpilogueBwdGQAISA_fSD_Li256ELb1ELb1EEENS1_25SingleTileBwdLPTSchedulerILb1ELi128ELb1EEEEEEEEEvNT_6ParamsE$_ZZN4cute12filter_tupleINS_5tupleIJNS1_IJNS_1CILi0EEENS1_IJNS2_ILi1EEENS2_ILi512EEEiEEEEEENS2_ILi4096EEENS1_IJiNS2_ILi8192EEEEEEEEEZNS_7flattenISB_EEDaRKT_EUlRKT_E_EEDaSF_OT0_ENKUlDpSI_E_clIJNS1_IJS3_S4_S5_iEEENS1_IJS8_EEESA_EEEDaSM_)
        /*0680*/ 	.word	0x00000000


	//----- nvinfo : EIATTR_FRAME_SIZE
	.align		4
.L_288:
        /*0684*/ 	.byte	0x04, 0x11
        /*0686*/ 	.short	(.L_290 - .L_289)
	.align		4
.L_289:
        /*0688*/ 	.word	index@($_ZN7cutlass13device_kernelIN5flash19enable_sm80_to_sm89INS1_16FlashAttnBwdSm80INS1_25CollectiveMainloopBwdSm80ILi2ELi2EN4cute5tupleIJNS5_1CILi128EEES8_NS7_ILi64EEEEEENS_10bfloat16_tEfNS_4arch4Sm80ELb1ELb0ELb1ELb1ELb1ELb0ELb0ELb0ELi2ELi4ELi4ELi4ELb0EEENS1_24CollectiveEpilogueBwdGQAISA_fSD_Li256ELb1ELb1EEENS1_25SingleTileBwdLPTSchedulerILb1ELi128ELb1EEEEEEEEEvNT_6ParamsE$_ZZN4cute12filter_tupleINS_5tupleIJNS1_IJNS_10UnderscoreENS_1CILi0EEEEEENS1_IJS4_S2_EEEEEENS1_IJNS1_IJNS1_IJNS3_ILi1EEES4_EEES4_EEENS1_IJNS1_IJS4_S4_EEEiEEEEEEZNS_5sliceIS7_SD_EEDaRKT_RKT0_EUlRKT_RKT0_E_EEDaSH_SK_OT1_ENKUlDpSN_E_clIJNS1_IJS9_EEENS1_IJiEEEEEEDaSU_)
        /*068c*/ 	.word	0x00000000


	//----- nvinfo : EIATTR_FRAME_SIZE
	.align		4
.L_290:
        /*0690*/ 	.byte	0x04, 0x11
        /*0692*/ 	.short	(.L_292 - .L_291)
	.align		4
.L_291:
        /*0694*/ 	.word	index@($_ZN7cutlass13device_kernelIN5flash19enable_sm80_to_sm89INS1_16FlashAttnBwdSm80INS1_25CollectiveMainloopBwdSm80ILi2ELi2EN4cute5tupleIJNS5_1CILi128EEES8_NS7_ILi64EEEEEENS_10bfloat16_tEfNS_4arch4Sm80ELb1ELb0ELb1ELb1ELb1ELb0ELb0ELb0ELi2ELi4ELi4ELi4ELb0EEENS1_24CollectiveEpilogueBwdGQAISA_fSD_Li256ELb1ELb1EEENS1_25SingleTileBwdLPTSchedulerILb1ELi128ELb1EEEEEEEEEvNT_6ParamsE$_ZN73_INTERNAL_24fd9406_37_flash_bwd_hdim64_bf16_softcap_sm80_cu_3fbc093a_29189atomicAddEPff)
        /*0698*/ 	.word	0x00000000


	//----- nvinfo : EIATTR_FRAME_SIZE
	.align		4
.L_292:
        /*069c*/ 	.byte	0x04, 0x11
        /*069e*/ 	.short	(.L_294 - .L_293)
	.align		4
.L_293:
        /*06a0*/ 	.word	index@($_ZN7cutlass13device_kernelIN5flash19enable_sm80_to_sm89INS1_16FlashAttnBwdSm80INS1_25CollectiveMainloopBwdSm80ILi2ELi2EN4cute5tupleIJNS5_1CILi128EEES8_NS7_ILi64EEEEEENS_10bfloat16_tEfNS_4arch4Sm80ELb1ELb0ELb1ELb1ELb1ELb0ELb0ELb0ELi2ELi4ELi4ELi4ELb0EEENS1_24CollectiveEpilogueBwdGQAISA_fSD_Li256ELb1ELb1EEENS1_25SingleTileBwdLPTSchedulerILb1ELi128ELb1EEEEEEEEEvNT_6ParamsE$_ZN73_INTERNAL_24fd9406_37_flash_bwd_hdim64_bf16_softcap_sm80_cu_3fbc093a_291824__cvta_generic_to_sharedEPKv)
        /*06a4*/ 	.word	0x00000000


	//----- nvinfo : EIATTR_FRAME_SIZE
	.align		4
.L_294:
        /*06a8*/ 	.byte	0x04, 0x11
        /*06aa*/ 	.short	(.L_296 - .L_295)
	.align		4
.L_295:
        /*06ac*/ 	.word	index@($_ZN7cutlass13device_kernelIN5flash19enable_sm80_to_sm89INS1_16FlashAttnBwdSm80INS1_25CollectiveMainloopBwdSm80ILi2ELi2EN4cute5tupleIJNS5_1CILi128EEES8_NS7_ILi64EEEEEENS_10bfloat16_tEfNS_4arch4Sm80ELb1ELb0ELb1ELb1ELb1ELb0ELb0ELb0ELi2ELi4ELi4ELi4ELb0EEENS1_24CollectiveEpilogueBwdGQAISA_fSD_Li256ELb1ELb1EEENS1_25SingleTileBwdLPTSchedulerILb1ELi128ELb1EEEEEEEEEvNT_6ParamsE$_ZN73_INTERNAL_24fd9406_37_flash_bwd_hdim64_bf16_softcap_sm80_cu_3fbc093a_291814__viaddmin_s32Eiii)
        /*06b0*/ 	.word	0x00000000


	//----- nvinfo : EIATTR_FRAME_SIZE
	.align		4
.L_296:
        /*06b4*/ 	.byte	0x04, 0x11
        /*06b6*/ 	.short	(.L_298 - .L_297)
	.align		4
.L_297:
        /*06b8*/ 	.word	index@($_ZN7cutlass13device_kernelIN5flash19enable_sm80_to_sm89INS1_16FlashAttnBwdSm80INS1_25CollectiveMainloopBwdSm80ILi2ELi2EN4cute5tupleIJNS5_1CILi128EEES8_NS7_ILi64EEEEEENS_10bfloat16_tEfNS_4arch4Sm80ELb1ELb0ELb1ELb1ELb1ELb0ELb0ELb0ELi2ELi4ELi4ELi4ELb0EEENS1_24CollectiveEpilogueBwdGQAISA_fSD_Li256ELb1ELb1EEENS1_25SingleTileBwdLPTSchedulerILb1ELi128ELb1EEEEEEEEEvNT_6ParamsE$_ZN4cute8smem_ptrIPjECI1NS_12iter_adaptorIS1_S2_EEES1_)
        /*06bc*/ 	.word	0x00000000


	//----- nvinfo : EIATTR_FRAME_SIZE
	.align		4
.L_298:
        /*06c0*/ 	.byte	0x04, 0x11
        /*06c2*/ 	.short	(.L_300 - .L_299)
	.align		4
.L_299:
        /*06c4*/ 	.word	index@($_ZN7cutlass13device_kernelIN5flash19enable_sm80_to_sm89INS1_16FlashAttnBwdSm80INS1_25CollectiveMainloopBwdSm80ILi2ELi2EN4cute5tupleIJNS5_1CILi128EEES8_NS7_ILi64EEEEEENS_10bfloat16_tEfNS_4arch4Sm80ELb1ELb0ELb1ELb1ELb1ELb0ELb0ELb0ELi2ELi4ELi4ELi4ELb0EEENS1_24CollectiveEpilogueBwdGQAISA_fSD_Li256ELb1ELb1EEENS1_25SingleTileBwdLPTSchedulerILb1ELi128ELb1EEEEEEEEEvNT_6ParamsE$_ZN4cute8smem_ptrIPfECI1NS_12iter_adaptorIS1_S2_EEES1_)
        /*06c8*/ 	.word	0x00000000


	//----- nvinfo : EIATTR_FRAME_SIZE
	.align		4
.L_300:
        /*06cc*/ 	.byte	0x04, 0x11
        /*06ce*/ 	.short	(.L_302 - .L_301)
	.align		4
.L_301:
        /*06d0*/ 	.word	index@($_ZN7cutlass13device_kernelIN5flash19enable_sm80_to_sm89INS1_16FlashAttnBwdSm80INS1_25CollectiveMainloopBwdSm80ILi2ELi2EN4cute5tupleIJNS5_1CILi128EEES8_NS7_ILi64EEEEEENS_10bfloat16_tEfNS_4arch4Sm80ELb1ELb0ELb1ELb1ELb1ELb0ELb0ELb0ELi2ELi4ELi4ELi4ELb0EEENS1_24CollectiveEpilogueBwdGQAISA_fSD_Li256ELb1ELb1EEENS1_25SingleTileBwdLPTSchedulerILb1ELi128ELb1EEEEEEEEEvNT_6ParamsE$_ZN4cute8smem_ptrIPN7cutlass9uint128_tEECI1NS_12iter_adaptorIS3_S4_EEES3_)
        /*06d4*/ 	.word	0x00000000


	//----- nvinfo : EIATTR_FRAME_SIZE
	.align		4
.L_302:
        /*06d8*/ 	.byte	0x04, 0x11
        /*06da*/ 	.short	(.L_304 - .L_303)
	.align		4
.L_303:
        /*06dc*/ 	.word	index@($_ZN7cutlass13device_kernelIN5flash19enable_sm80_to_sm89INS1_16FlashAttnBwdSm80INS1_25CollectiveMainloopBwdSm80ILi2ELi2EN4cute5tupleIJNS5_1CILi128EEES8_NS7_ILi64EEEEEENS_10bfloat16_tEfNS_4arch4Sm80ELb1ELb0ELb1ELb1ELb1ELb0ELb0ELb0ELi2ELi4ELi4ELi4ELb0EEENS1_24CollectiveEpilogueBwdGQAISA_fSD_Li256ELb1ELb1EEENS1_25SingleTileBwdLPTSchedulerILb1ELi128ELb1EEEEEEEEEvNT_6ParamsE$_ZN4cute8smem_ptrIPN7cutlass10bfloat16_tEECI1NS_12iter_adaptorIS3_S4_EEES3_)
        /*06e0*/ 	.word	0x00000000


	//----- nvinfo : EIATTR_FRAME_SIZE
	.align		4
.L_304:
        /*06e4*/ 	.byte	0x04, 0x11
        /*06e6*/ 	.short	(.L_306 - .L_305)
	.align		4
.L_305:
        /*06e8*/ 	.word	index@($_ZN7cutlass13device_kernelIN5flash19enable_sm80_to_sm89INS1_16FlashAttnBwdSm80INS1_25CollectiveMainloopBwdSm80ILi2ELi2EN4cute5tupleIJNS5_1CILi128EEES8_NS7_ILi64EEEEEENS_10bfloat16_tEfNS_4arch4Sm80ELb1ELb0ELb1ELb1ELb1ELb0ELb0ELb0ELi2ELi4ELi4ELi4ELb0EEENS1_24CollectiveEpilogueBwdGQAISA_fSD_Li256ELb1ELb1EEENS1_25SingleTileBwdLPTSchedulerILb1ELi128ELb1EEEEEEEEEvNT_6ParamsE$_ZN4cute8gmem_ptrIPfECI1NS_12iter_adaptorIS1_S2_EEES1_)
        /*06ec*/ 	.word	0x00000000


	//----- nvinfo : EIATTR_FRAME_SIZE
	.align		4
.L_306:
        /*06f0*/ 	.byte	0x04, 0x11
        /*06f2*/ 	.short	(.L_308 - .L_307)
	.align		4
.L_307:
        /*06f4*/ 	.word	index@($_ZN7cutlass13device_kernelIN5flash19enable_sm80_to_sm89INS1_16FlashAttnBwdSm80INS1_25CollectiveMainloopBwdSm80ILi2ELi2EN4cute5tupleIJNS5_1CILi128EEES8_NS7_ILi64EEEEEENS_10bfloat16_tEfNS_4arch4Sm80ELb1ELb0ELb1ELb1ELb1ELb0ELb0ELb0ELi2ELi4ELi4ELi4ELb0EEENS1_24CollectiveEpilogueBwdGQAISA_fSD_Li256ELb1ELb1EEENS1_25SingleTileBwdLPTSchedulerILb1ELi128ELb1EEEEEEEEEvNT_6ParamsE$_ZN4cute8gmem_ptrIPKfECI1NS_12iter_adaptorIS2_S3_EEES2_)
        /*06f8*/ 	.word	0x00000000


	//----- nvinfo : EIATTR_FRAME_SIZE
	.align		4
.L_308:
        /*06fc*/ 	.byte	0x04, 0x11
        /*06fe*/ 	.short	(.L_310 - .L_309)
	.align		4
.L_309:
        /*0700*/ 	.word	index@($_ZN7cutlass13device_kernelIN5flash19enable_sm80_to_sm89INS1_16FlashAttnBwdSm80INS1_25CollectiveMainloopBwdSm80ILi2ELi2EN4cute5tupleIJNS5_1CILi128EEES8_NS7_ILi64EEEEEENS_10bfloat16_tEfNS_4arch4Sm80ELb1ELb0ELb1ELb1ELb1ELb0ELb0ELb0ELi2ELi4ELi4ELi4ELb0EEENS1_24CollectiveEpilogueBwdGQAISA_fSD_Li256ELb1ELb1EEENS1_25SingleTileBwdLPTSchedulerILb1ELi128ELb1EEEEEEEEEvNT_6ParamsE$_ZN4cute8gmem_ptrIPKN7cutlass9uint128_tEECI1NS_12iter_adaptorIS4_S5_EEES4_)
        /*0704*/ 	.word	0x00000000


	//----- nvinfo : EIATTR_FRAME_SIZE
	.align		4
.L_310:
        /*0708*/ 	.byte	0x04, 0x11
        /*070a*/ 	.short	(.L_312 - .L_311)
	.align		4
.L_311:
        /*070c*/ 	.word	index@($_ZN7cutlass13device_kernelIN5flash19enable_sm80_to_sm89INS1_16FlashAttnBwdSm80INS1_25CollectiveMainloopBwdSm80ILi2ELi2EN4cute5tupleIJNS5_1CILi128EEES8_NS7_ILi64EEEEEENS_10bfloat16_tEfNS_4arch4Sm80ELb1ELb0ELb1ELb1ELb1ELb0ELb0ELb0ELi2ELi4ELi4ELi4ELb0EEENS1_24CollectiveEpilogueBwdGQAISA_fSD_Li256ELb1ELb1EEENS1_25SingleTileBwdLPTSchedulerILb1ELi128ELb1EEEEEEEEEvNT_6ParamsE$_ZN4cute8gmem_ptrIPKN7cutlass10bfloat16_tEECI1NS_12iter_adaptorIS4_S5_EEES4_)
        /*0710*/ 	.word	0x00000000


	//----- nvinfo : EIATTR_FRAME_SIZE
	.align		4
.L_312:
        /*0714*/ 	.byte	0x04, 0x11
        /*0716*/ 	.short	(.L_314 - .L_313)
	.align		4
.L_313:
        /*0718*/ 	.word	index@($_ZN7cutlass13device_kernelIN5flash19enable_sm80_to_sm89INS1_16FlashAttnBwdSm80INS1_25CollectiveMainloopBwdSm80ILi2ELi2EN4cute5tupleIJNS5_1CILi128EEES8_NS7_ILi64EEEEEENS_10bfloat16_tEfNS_4arch4Sm80ELb1ELb0ELb1ELb1ELb1ELb0ELb0ELb0ELi2ELi4ELi4ELi4ELb0EEENS1_24CollectiveEpilogueBwdGQAISA_fSD_Li256ELb1ELb1EEENS1_25SingleTileBwdLPTSchedulerILb1ELi128ELb1EEEEEEEEEvNT_6ParamsE$_ZN4cute5tupleIJiiEEC2ERKiS3_)
        /*071c*/ 	.word	0x00000000


	//----- nvinfo : EIATTR_FRAME_SIZE
	.align		4
.L_314:
        /*0720*/ 	.byte	0x04, 0x11
        /*0722*/ 	.short	(.L_316 - .L_315)
	.align		4
.L_315:
        /*0724*/ 	.word	index@($_ZN7cutlass13device_kernelIN5flash19enable_sm80_to_sm89INS1_16FlashAttnBwdSm80INS1_25CollectiveMainloopBwdSm80ILi2ELi2EN4cute5tupleIJNS5_1CILi128EEES8_NS7_ILi64EEEEEENS_10bfloat16_tEfNS_4arch4Sm80ELb1ELb0ELb1ELb1ELb1ELb0ELb0ELb0ELi2ELi4ELi4ELi4ELb0EEENS1_24CollectiveEpilogueBwdGQAISA_fSD_Li256ELb1ELb1EEENS1_25SingleTileBwdLPTSchedulerILb1ELi128ELb1EEEEEEEEEvNT_6ParamsE$_ZN4cute5tupleIJiNS_1CILi0EEEEEC2ERKiRKS2_)
        /*0728*/ 	.word	0x00000000


	//----- nvinfo : EIATTR_FRAME_SIZE
	.align		4
.L_316:
        /*072c*/ 	.byte	0x04, 0x11
        /*072e*/ 	.short	(.L_318 - .L_317)
	.align		4
.L_317:
        /*0730*/ 	.word	index@($_ZN7cutlass13device_kernelIN5flash19enable_sm80_to_sm89INS1_16FlashAttnBwdSm80INS1_25CollectiveMainloopBwdSm80ILi2ELi2EN4cute5tupleIJNS5_1CILi128EEES8_NS7_ILi64EEEEEENS_10bfloat16_tEfNS_4arch4Sm80ELb1ELb0ELb1ELb1ELb1ELb0ELb0ELb0ELi2ELi4ELi4ELi4ELb0EEENS1_24CollectiveEpilogueBwdGQAISA_fSD_Li256ELb1ELb1EEENS1_25SingleTileBwdLPTSchedulerILb1ELi128ELb1EEEEEEEEEvNT_6ParamsE$_ZN4cute5tupleIJiEEC2ERKi)
        /*0734*/ 	.word	0x00000000


	//----- nvinfo : EIATTR_FRAME_SIZE
	.align		4
.L_318:
        /*0738*/ 	.byte	0x04, 0x11
        /*073a*/ 	.short	(.L_320 - .L_319)
	.align		4
.L_319:
        /*073c*/ 	.word	index@($_ZN7cutlass13device_kernelIN5flash19enable_sm80_to_sm89INS1_16FlashAttnBwdSm80INS1_25CollectiveMainloopBwdSm80ILi2ELi2EN4cute5tupleIJNS5_1CILi128EEES8_NS7_ILi64EEEEEENS_10bfloat16_tEfNS_4arch4Sm80ELb1ELb0ELb1ELb1ELb1ELb0ELb0ELb0ELi2ELi4ELi4ELi4ELb0EEENS1_24CollectiveEpilogueBwdGQAISA_fSD_Li256ELb1ELb1EEENS1_25SingleTileBwdLPTSchedulerILb1ELi128ELb1EEEEEEEEEvNT_6ParamsE$_ZN4cute5tupleIJNS_7SwizzleILi3ELi3ELi3EEENS_9MixedBitsILj0ELj432EEENS_6LayoutINS0_IJNS0_IJNS_1CILi2EEES7_S7_EEES7_NS6_ILi8EEEEEENS0_IJNS0_IJNS6_ILi64EEES9_NS6_ILi512EEEEEENS6_ILi8192EEENS6_ILi1024EEEEEEEEEEC2ERKS2_RKS4_RKSH_)
        /*0740*/ 	.word	0x00000000


	//----- nvinfo : EIATTR_FRAME_SIZE
	.align		4
.L_320:
        /*0744*/ 	.byte	0x04, 0x11
        /*0746*/ 	.short	(.L_322 - .L_321)
	.align		4
.L_321:
        /*0748*/ 	.word	index@($_ZN7cutlass13device_kernelIN5flash19enable_sm80_to_sm89INS1_16FlashAttnBwdSm80INS1_25CollectiveMainloopBwdSm80ILi2ELi2EN4cute5tupleIJNS5_1CILi128EEES8_NS7_ILi64EEEEEENS_10bfloat16_tEfNS_4arch4Sm80ELb1ELb0ELb1ELb1ELb1ELb0ELb0ELb0ELi2ELi4ELi4ELi4ELb0EEENS1_24CollectiveEpilogueBwdGQAISA_fSD_Li256ELb1ELb1EEENS1_25SingleTileBwdLPTSchedulerILb1ELi128ELb1EEEEEEEEEvNT_6ParamsE$_ZN4cute5tupleIJNS_1CILi2EEEiEEC2ERKS2_RKi)
        /*074c*/ 	.word	0x00000000


	//----- nvinfo : EIATTR_FRAME_SIZE
	.align		4
.L_322:
        /*0750*/ 	.byte	0x04, 0x11
        /*0752*/ 	.short	(.L_324 - .L_323)
	.align		4
.L_323:
        /*0754*/ 	.word	index@($_ZN7cutlass13device_kernelIN5flash19enable_sm80_to_sm89INS1_16FlashAttnBwdSm80INS1_25CollectiveMainloopBwdSm80ILi2ELi2EN4cute5tupleIJNS5_1CILi128EEES8_NS7_ILi64EEEEEENS_10bfloat16_tEfNS_4arch4Sm80ELb1ELb0ELb1ELb1ELb1ELb0ELb0ELb0ELi2ELi4ELi4ELi4ELb0EEENS1_24CollectiveEpilogueBwdGQAISA_fSD_Li256ELb1ELb1EEENS1_25SingleTileBwdLPTSchedulerILb1ELi128ELb1EEEEEEEEEvNT_6ParamsE$_ZN4cute5tupleIJNS_1CILi0EEEiEEC2ERKS2_RKi)
        /*0758*/ 	.word	0x00000000


	//----- nvinfo : EIATTR_FRAME_SIZE
	.align		4
.L_324:
        /*075c*/ 	.byte	0x04, 0x11
        /*075e*/ 	.short	(.L_326 - .L_325)
	.align		4
.L_325:
        /*0760*/ 	.word	index@($_ZN7cutlass13device_kernelIN5flash19enable_sm80_to_sm89INS1_16FlashAttnBwdSm80INS1_25CollectiveMainloopBwdSm80ILi2ELi2EN4cute5tupleIJNS5_1CILi128EEES8_NS7_ILi64EEEEEENS_10bfloat16_tEfNS_4arch4Sm80ELb1ELb0ELb1ELb1ELb1ELb0ELb0ELb0ELi2ELi4ELi4ELi4ELb0EEENS1_24CollectiveEpilogueBwdGQAISA_fSD_Li256ELb1ELb1EEENS1_25SingleTileBwdLPTSchedulerILb1ELi128ELb1EEEEEEEEEvNT_6ParamsE$_ZN4cute5tupleIJNS0_IJNS_1CILi8EEENS1_ILi2EEES3_S3_S2_S3_EEENS0_IJNS1_ILi1EEEiiiNS1_ILi72EEENS1_ILi512EEEEEEEEC2ERKS4_RKS8_)
        /*0764*/ 	.word	0x00000000


	//----- nvinfo : EIATTR_FRAME_SIZE
	.align		4
.L_326:
        /*0768*/ 	.byte	0x04, 0x11
        /*076a*/ 	.short	(.L_328 - .L_327)
	.align		4
.L_327:
        /*076c*/ 	.word	index@($_ZN7cutlass13device_kernelIN5flash19enable_sm80_to_sm89INS1_16FlashAttnBwdSm80INS1_25CollectiveMainloopBwdSm80ILi2ELi2EN4cute5tupleIJNS5_1CILi128EEES8_NS7_ILi64EEEEEENS_10bfloat16_tEfNS_4arch4Sm80ELb1ELb0ELb1ELb1ELb1ELb0ELb0ELb0ELi2ELi4ELi4ELi4ELb0EEENS1_24CollectiveEpilogueBwdGQAISA_fSD_Li256ELb1ELb1EEENS1_25SingleTileBwdLPTSchedulerILb1ELi128ELb1EEEEEEEEEvNT_6ParamsE$_ZN4cute5tupleIJNS0_IJNS_1CILi8EEENS0_IJNS1_ILi2EEES3_S3_EEENS1_ILi1EEES4_S5_EEENS0_IJS5_NS0_IJiiiEEENS1_ILi64EEENS0_IJNS1_ILi72EEENS1_ILi144EEENS1_ILi288EEEEEENS1_ILi512EEEEEEEEC2ERKS6_RKSE_)
        /*0770*/ 	.word	0x00000000


	//----- nvinfo : EIATTR_FRAME_SIZE
	.align		4
.L_328:
        /*0774*/ 	.byte	0x04, 0x11
        /*0776*/ 	.short	(.L_330 - .L_329)
	.align		4
.L_329:
        /*0778*/ 	.word	index@($_ZN7cutlass13device_kernelIN5flash19enable_sm80_to_sm89INS1_16FlashAttnBwdSm80INS1_25CollectiveMainloopBwdSm80ILi2ELi2EN4cute5tupleIJNS5_1CILi128EEES8_NS7_ILi64EEEEEENS_10bfloat16_tEfNS_4arch4Sm80ELb1ELb0ELb1ELb1ELb1ELb0ELb0ELb0ELi2ELi4ELi4ELi4ELb0EEENS1_24CollectiveEpilogueBwdGQAISA_fSD_Li256ELb1ELb1EEENS1_25SingleTileBwdLPTSchedulerILb1ELi128ELb1EEEEEEEEEvNT_6ParamsE$_ZN4cute5tupleIJNS0_IJNS_1CILi8EEENS0_IJNS1_ILi2EEES3_S3_EEENS1_ILi1EEES4_S5_EEENS0_IJS5_NS0_IJS2_iiEEENS1_ILi64EEENS0_IJiNS1_ILi144EEENS1_ILi288EEEEEENS1_ILi512EEEEEEEEC2ERKS6_RKSD_)
        /*077c*/ 	.word	0x00000000


	//----- nvinfo : EIATTR_FRAME_SIZE
	.align		4
.L_330:
        /*0780*/ 	.byte	0x04, 0x11
        /*0782*/ 	.short	(.L_332 - .L_331)
	.align		4
.L_331:
        /*0784*/ 	.word	index@($_ZN7cutlass13device_kernelIN5flash19enable_sm80_to_sm89INS1_16FlashAttnBwdSm80INS1_25CollectiveMainloopBwdSm80ILi2ELi2EN4cute5tupleIJNS5_1CILi128EEES8_NS7_ILi64EEEEEENS_10bfloat16_tEfNS_4arch4Sm80ELb1ELb0ELb1ELb1ELb1ELb0ELb0ELb0ELi2ELi4ELi4ELi4ELb0EEENS1_24CollectiveEpilogueBwdGQAISA_fSD_Li256ELb1ELb1EEENS1_25SingleTileBwdLPTSchedulerILb1ELi128ELb1EEEEEEEEEvNT_6ParamsE$_ZN4cute5tupleIJNS0_IJNS_1CILi2EEES2_S2_EEENS0_IJNS1_ILi1EEENS1_ILi512EEEiEEEEEC2ERKS3_RKS6_)
        /*0788*/ 	.word	0x00000000


	//----- nvinfo : EIATTR_FRAME_SIZE
	.align		4
.L_332:
        /*078c*/ 	.byte	0x04, 0x11
        /*078e*/ 	.short	(.L_334 - .L_333)
	.align		4
.L_333:
        /*0790*/ 	.word	index@($_ZN7cutlass13device_kernelIN5flash19enable_sm80_to_sm89INS1_16FlashAttnBwdSm80INS1_25CollectiveMainloopBwdSm80ILi2ELi2EN4cute5tupleIJNS5_1CILi128EEES8_NS7_ILi64EEEEEENS_10bfloat16_tEfNS_4arch4Sm80ELb1ELb0ELb1ELb1ELb1ELb0ELb0ELb0ELi2ELi4ELi4ELi4ELb0EEENS1_24CollectiveEpilogueBwdGQAISA_fSD_Li256ELb1ELb1EEENS1_25SingleTileBwdLPTSchedulerILb1ELi128ELb1EEEEEEEEEvNT_6ParamsE$_ZN4cute5tupleIJNS0_IJNS_1CILi2EEES2_EEENS0_IJiiEEEEEC2ERKS3_RKS4_)
        /*0794*/ 	.word	0x00000000


	//----- nvinfo : EIATTR_FRAME_SIZE
	.align		4
.L_334:
        /*0798*/ 	.byte	0x04, 0x11
        /*079a*/ 	.short	(.L_336 - .L_335)
	.align		4
.L_335:
        /*079c*/ 	.word	index@($_ZN7cutlass13device_kernelIN5flash19enable_sm80_to_sm89INS1_16FlashAttnBwdSm80INS1_25CollectiveMainloopBwdSm80ILi2ELi2EN4cute5tupleIJNS5_1CILi128EEES8_NS7_ILi64EEEEEENS_10bfloat16_tEfNS_4arch4Sm80ELb1ELb0ELb1ELb1ELb1ELb0ELb0ELb0ELi2ELi4ELi4ELi4ELb0EEENS1_24CollectiveEpilogueBwdGQAISA_fSD_Li256ELb1ELb1EEENS1_25SingleTileBwdLPTSchedulerILb1ELi128ELb1EEEEEEEEEvNT_6ParamsE$_ZN4cute5tupleIJNS0_IJNS_1CILi2EEES2_EEENS0_IJiNS1_ILi512EEEEEEEEC2ERKS3_RKS5_)
        /*07a0*/ 	.word	0x00000000


	//----- nvinfo : EIATTR_FRAME_SIZE
	.align		4
.L_336:
        /*07a4*/ 	.byte	0x04, 0x11
        /*07a6*/ 	.short	(.L_338 - .L_337)
	.align		4
.L_337:
        /*07a8*/ 	.word	index@($_ZN7cutlass13device_kernelIN5flash19enable_sm80_to_sm89INS1_16FlashAttnBwdSm80INS1_25CollectiveMainloopBwdSm80ILi2ELi2EN4cute5tupleIJNS5_1CILi128EEES8_NS7_ILi64EEEEEENS_10bfloat16_tEfNS_4arch4Sm80ELb1ELb0ELb1ELb1ELb1ELb0ELb0ELb0ELi2ELi4ELi4ELi4ELb0EEENS1_24CollectiveEpilogueBwdGQAISA_fSD_Li256ELb1ELb1EEENS1_25SingleTileBwdLPTSchedulerILb1ELi128ELb1EEEEEEEEEvNT_6ParamsE$_ZN4cute5tupleIJNS0_IJNS_1CILi2EEES2_EEENS0_IJiNS1_ILi4096EEEEEEEEC2ERKS3_RKS5_)
        /*07ac*/ 	.word	0x00000000


	//----- nvinfo : EIATTR_FRAME_SIZE
	.align		4
.L_338:
        /*07b0*/ 	.byte	0x04, 0x11
        /*07b2*/ 	.short	(.L_340 - .L_339)
	.align		4
.L_339:
        /*07b4*/ 	.word	index@($_ZN7cutlass13device_kernelIN5flash19enable_sm80_to_sm89INS1_16FlashAttnBwdSm80INS1_25CollectiveMainloopBwdSm80ILi2ELi2EN4cute5tupleIJNS5_1CILi128EEES8_NS7_ILi64EEEEEENS_10bfloat16_tEfNS_4arch4Sm80ELb1ELb0ELb1ELb1ELb1ELb0ELb0ELb0ELi2ELi4ELi4ELi4ELb0EEENS1_24CollectiveEpilogueBwdGQAISA_fSD_Li256ELb1ELb1EEENS1_25SingleTileBwdLPTSchedulerILb1ELi128ELb1EEEEEEEEEvNT_6ParamsE$_ZN4cute5tupleIJNS0_IJNS_1CILi2EEES2_EEENS0_IJNS1_ILi1EEEiEEEEEC2ERKS3_RKS5_)
        /*07b8*/ 	.word	0x00000000


	//----- nvinfo : EIATTR_FRAME_SIZE
	.align		4
.L_340:
        /*07bc*/ 	.byte	0x04, 0x11
        /*07be*/ 	.short	(.L_342 - .L_341)
	.align		4
.L_341:
        /*07c0*/ 	.word	index@($_ZN7cutlass13device_kernelIN5flash19enable_sm80_to_sm89INS1_16FlashAttnBwdSm80INS1_25CollectiveMainloopBwdSm80ILi2ELi2EN4cute5tupleIJNS5_1CILi128EEES8_NS7_ILi64EEEEEENS_10bfloat16_tEfNS_4arch4Sm80ELb1ELb0ELb1ELb1ELb1ELb0ELb0ELb0ELi2ELi4ELi4ELi4ELb0EEENS1_24CollectiveEpilogueBwdGQAISA_fSD_Li256ELb1ELb1EEENS1_25SingleTileBwdLPTSchedulerILb1ELi128ELb1EEEEEEEEEvNT_6ParamsE$_ZN4cute5tupleIJNS0_IJNS_1CILi2EEEEEENS0_IJiEEEEEC2ERKS3_RKS4_)
        /*07c4*/ 	.word	0x00000000


	//----- nvinfo : EIATTR_FRAME_SIZE
	.align		4
.L_342:
        /*07c8*/ 	.byte	0x04, 0x11
        /*07ca*/ 	.short	(.L_344 - .L_343)
	.align		4
.L_343:
        /*07cc*/ 	.word	index@($_ZN7cutlass13device_kernelIN5flash19enable_sm80_to_sm89INS1_16FlashAttnBwdSm80INS1_25CollectiveMainloopBwdSm80ILi2ELi2EN4cute5tupleIJNS5_1CILi128EEES8_NS7_ILi64EEEEEENS_10bfloat16_tEfNS_4arch4Sm80ELb1ELb0ELb1ELb1ELb1ELb0ELb0ELb0ELi2ELi4ELi4ELi4ELb0EEENS1_24CollectiveEpilogueBwdGQAISA_fSD_Li256ELb1ELb1EEENS1_25SingleTileBwdLPTSchedulerILb1ELi128ELb1EEEEEEEEEvNT_6ParamsE$_ZN4cute5tupleIJNS0_IJNS_1CILi1EEENS1_ILi2EEES3_EEENS0_IJS2_NS1_ILi256EEEiEEEEEC2ERKS4_RKS6_)
        /*07d0*/ 	.word	0x00000000


	//----- nvinfo : EIATTR_FRAME_SIZE
	.align		4
.L_344:
        /*07d4*/ 	.byte	0x04, 0x11
        /*07d6*/ 	.short	(.L_346 - .L_345)
	.align		4
.L_345:
        /*07d8*/ 	.word	index@($_ZN7cutlass13device_kernelIN5flash19enable_sm80_to_sm89INS1_16FlashAttnBwdSm80INS1_25CollectiveMainloopBwdSm80ILi2ELi2EN4cute5tupleIJNS5_1CILi128EEES8_NS7_ILi64EEEEEENS_10bfloat16_tEfNS_4arch4Sm80ELb1ELb0ELb1ELb1ELb1ELb0ELb0ELb0ELi2ELi4ELi4ELi4ELb0EEENS1_24CollectiveEpilogueBwdGQAISA_fSD_Li256ELb1ELb1EEENS1_25SingleTileBwdLPTSchedulerILb1ELi128ELb1EEEEEEEEEvNT_6ParamsE$_ZN4cute5tupleIJNS0_IJNS_1CILi1EEENS1_ILi2EEEEEENS0_IJNS1_ILi0EEEiEEEEEC2ERKS4_RKS6_)
        /*07dc*/ 	.word	0x00000000


	//----- nvinfo : EIATTR_FRAME_SIZE
	.align		4
.L_346:
        /*07e0*/ 	.byte	0x04, 0x11
        /*07e2*/ 	.short	(.L_348 - .L_347)
	.align		4
.L_347:
        /*07e4*/ 	.word	index@($_ZN7cutlass13device_kernelIN5flash19enable_sm80_to_sm89INS1_16FlashAttnBwdSm80INS1_25CollectiveMainloopBwdSm80ILi2ELi2EN4cute5tupleIJNS5_1CILi128EEES8_NS7_ILi64EEEEEENS_10bfloat16_tEfNS_4arch4Sm80ELb1ELb0ELb1ELb1ELb1ELb0ELb0ELb0ELi2ELi4ELi4ELi4ELb0EEENS1_24CollectiveEpilogueBwdGQAISA_fSD_Li256ELb1ELb1EEENS1_25SingleTileBwdLPTSchedulerILb1ELi128ELb1EEEEEEEEEvNT_6ParamsE$_ZN4cute5tupleIJNS0_IJNS_1CILi1EEENS0_IJS2_NS1_ILi2EEES3_EEEEEENS0_IJNS1_ILi0EEENS0_IJS2_NS1_ILi256EEEiEEEEEEEEC2ERKS5_RKS9_)
        /*07e8*/ 	.word	0x00000000


	//----- nvinfo : EIATTR_FRAME_SIZE
	.align		4
.L_348:
        /*07ec*/ 	.byte	0x04, 0x11
        /*07ee*/ 	.short	(.L_350 - .L_349)
	.align		4
.L_349:
        /*07f0*/ 	.word	index@($_ZN7cutlass13device_kernelIN5flash19enable_sm80_to_sm89INS1_16FlashAttnBwdSm80INS1_25CollectiveMainloopBwdSm80ILi2ELi2EN4cute5tupleIJNS5_1CILi128EEES8_NS7_ILi64EEEEEENS_10bfloat16_tEfNS_4arch4Sm80ELb1ELb0ELb1ELb1ELb1ELb0ELb0ELb0ELi2ELi4ELi4ELi4ELb0EEENS1_24CollectiveEpilogueBwdGQAISA_fSD_Li256ELb1ELb1EEENS1_25SingleTileBwdLPTSchedulerILb1ELi128ELb1EEEEEEEEEvNT_6ParamsE$_ZN4cute5tupleIJNS0_IJNS_1CILi16EEENS1_ILi2EEES3_S3_NS1_ILi4EEES3_EEENS0_IJNS1_ILi1EEEiiiNS1_ILi144EEENS1_ILi512EEEEEEEEC2ERKS5_RKS9_)
        /*07f4*/ 	.word	0x00000000


	//----- nvinfo : EIATTR_FRAME_SIZE
	.align		4
.L_350:
        /*07f8*/ 	.byte	0x04, 0x11
        /*07fa*/ 	.short	(.L_352 - .L_351)
	.align		4
.L_351:
        /*07fc*/ 	.word	index@($_ZN7cutlass13device_kernelIN5flash19enable_sm80_to_sm89INS1_16FlashAttnBwdSm80INS1_25CollectiveMainloopBwdSm80ILi2ELi2EN4cute5tupleIJNS5_1CILi128EEES8_NS7_ILi64EEEEEENS_10bfloat16_tEfNS_4arch4Sm80ELb1ELb0ELb1ELb1ELb1ELb0ELb0ELb0ELi2ELi4ELi4ELi4ELb0EEENS1_24CollectiveEpilogueBwdGQAISA_fSD_Li256ELb1ELb1EEENS1_25SingleTileBwdLPTSchedulerILb1ELi128ELb1EEEEEEEEEvNT_6ParamsE$_ZN4cute5tupleIJNS0_IJNS0_IJNS_1CILi8EEENS1_ILi1EEEEEENS1_ILi4EEES3_EEENS0_IJNS0_IJS3_NS1_ILi0EEEEEElS7_EEEEEC2ERKS6_RKS9_)
        /*0800*/ 	.word	0x00000000


	//----- nvinfo : EIATTR_FRAME_SIZE
	.align		4
.L_352:
        /*0804*/ 	.byte	0x04, 0x11
        /*0806*/ 	.short	(.L_354 - .L_353)
	.align		4
.L_353:
        /*0808*/ 	.word	index@($_ZN7cutlass13device_kernelIN5flash19enable_sm80_to_sm89INS1_16FlashAttnBwdSm80INS1_25CollectiveMainloopBwdSm80ILi2ELi2EN4cute5tupleIJNS5_1CILi128EEES8_NS7_ILi64EEEEEENS_10bfloat16_tEfNS_4arch4Sm80ELb1ELb0ELb1ELb1ELb1ELb0ELb0ELb0ELi2ELi4ELi4ELi4ELb0EEENS1_24CollectiveEpilogueBwdGQAISA_fSD_Li256ELb1ELb1EEENS1_25SingleTileBwdLPTSchedulerILb1ELi128ELb1EEEEEEEEEvNT_6ParamsE$_ZN4cute5tupleIJNS0_IJNS0_IJNS_1CILi8EEENS1_ILi1EEEEEENS1_ILi2EEES2_EEENS0_IJNS0_IJS3_NS1_ILi0EEEEEEiNS1_ILi1024EEEEEEEEC2ERKS6_RKSA_)
        /*080c*/ 	.word	0x00000000


	//----- nvinfo : EIATTR_FRAME_SIZE
	.align		4
.L_354:
        /*0810*/ 	.byte	0x04, 0x11
        /*0812*/ 	.short	(.L_356 - .L_355)
	.align		4
.L_355:
        /*0814*/ 	.word	index@($_ZN7cutlass13device_kernelIN5flash19enable_sm80_to_sm89INS1_16FlashAttnBwdSm80INS1_25CollectiveMainloopBwdSm80ILi2ELi2EN4cute5tupleIJNS5_1CILi128EEES8_NS7_ILi64EEEEEENS_10bfloat16_tEfNS_4arch4Sm80ELb1ELb0ELb1ELb1ELb1ELb0ELb0ELb0ELi2ELi4ELi4ELi4ELb0EEENS1_24CollectiveEpilogueBwdGQAISA_fSD_Li256ELb1ELb1EEENS1_25SingleTileBwdLPTSchedulerILb1ELi128ELb1EEEEEEEEEvNT_6ParamsE$_ZN4cute5tupleIJNS0_IJNS0_IJNS_1CILi8EEENS1_ILi1EEEEEENS1_ILi2EEENS0_IJS5_S5_EEEEEENS0_IJNS0_IJS3_NS1_ILi0EEEEEENS1_ILi4096EEENS0_IJiiEEEEEEEEC2ERKS7_RKSC_)
        /*0818*/ 	.word	0x00000000


	//----- nvinfo : EIATTR_FRAME_SIZE
	.align		4
.L_356:
        /*081c*/ 	.byte	0x04, 0x11
        /*081e*/ 	.short	(.L_358 - .L_357)
	.align		4
.L_357:
        /*0820*/ 	.word	index@($_ZN7cutlass13device_kernelIN5flash19enable_sm80_to_sm89INS1_16FlashAttnBwdSm80INS1_25CollectiveMainloopBwdSm80ILi2ELi2EN4cute5tupleIJNS5_1CILi128EEES8_NS7_ILi64EEEEEENS_10bfloat16_tEfNS_4arch4Sm80ELb1ELb0ELb1ELb1ELb1ELb0ELb0ELb0ELi2ELi4ELi4ELi4ELb0EEENS1_24CollectiveEpilogueBwdGQAISA_fSD_Li256ELb1ELb1EEENS1_25SingleTileBwdLPTSchedulerILb1ELi128ELb1EEEEEEEEEvNT_6ParamsE$_ZN4cute5tupleIJNS0_IJNS0_IJNS_1CILi8EEENS1_ILi1EEEEEENS1_ILi2EEEEEENS0_IJNS0_IJS3_NS1_ILi0EEEEEEiEEEEEC2ERKS6_RKS9_)
        /*0824*/ 	.word	0x00000000


	//----- nvinfo : EIATTR_FRAME_SIZE
	.align		4
.L_358:
        /*0828*/ 	.byte	0x04, 0x11
        /*082a*/ 	.short	(.L_360 - .L_359)
	.align		4
.L_359:
        /*082c*/ 	.word	index@($_ZN7cutlass13device_kernelIN5flash19enable_sm80_to_sm89INS1_16FlashAttnBwdSm80INS1_25CollectiveMainloopBwdSm80ILi2ELi2EN4cute5tupleIJNS5_1CILi128EEES8_NS7_ILi64EEEEEENS_10bfloat16_tEfNS_4arch4Sm80ELb1ELb0ELb1ELb1ELb1ELb0ELb0ELb0ELi2ELi4ELi4ELi4ELb0EEENS1_24CollectiveEpilogueBwdGQAISA_fSD_Li256ELb1ELb1EEENS1_25SingleTileBwdLPTSchedulerILb1ELi128ELb1EEEEEEEEEvNT_6ParamsE$_ZN4cute5tupleIJNS0_IJNS0_IJNS_1CILi8EEENS1_ILi1EEEEEENS0_IJNS1_ILi2EEEEEEEEENS0_IJNS0_IJS3_NS1_ILi0EEEEEENS0_IJiEEEEEEEEC2ERKS7_RKSB_)
        /*0830*/ 	.word	0x00000000


	//----- nvinfo : EIATTR_FRAME_SIZE
	.align		4
.L_360:
        /*0834*/ 	.byte	0x04, 0x11
        /*0836*/ 	.short	(.L_362 - .L_361)
	.align		4
.L_361:
        /*0838*/ 	.word	index@($_ZN7cutlass13device_kernelIN5flash19enable_sm80_to_sm89INS1_16FlashAttnBwdSm80INS1_25CollectiveMainloopBwdSm80ILi2ELi2EN4cute5tupleIJNS5_1CILi128EEES8_NS7_ILi64EEEEEENS_10bfloat16_tEfNS_4arch4Sm80ELb1ELb0ELb1ELb1ELb1ELb0ELb0ELb0ELi2ELi4ELi4ELi4ELb0EEENS1_24CollectiveEpilogueBwdGQAISA_fSD_Li256ELb1ELb1EEENS1_25SingleTileBwdLPTSchedulerILb1ELi128ELb1EEEEEEEEEvNT_6ParamsE$_ZN4cute5tupleIJNS0_IJNS0_IJNS_1CILi2EEES2_S2_EEES2_NS0_IJS2_S2_EEEEEENS0_IJNS0_IJNS1_ILi1EEENS1_ILi512EEEiEEENS1_ILi4096EEENS0_IJiiEEEEEEEEC2ERKS5_RKSB_)
        /*083c*/ 	.word	0x00000000


	//----- nvinfo : EIATTR_FRAME_SIZE
	.align		4
.L_362:
        /*0840*/ 	.byte	0x04, 0x11
        /*0842*/ 	.short	(.L_364 - .L_363)
	.align		4
.L_363:
        /*0844*/ 	.word	index@($_ZN7cutlass13device_kernelIN5flash19enable_sm80_to_sm89INS1_16FlashAttnBwdSm80INS1_25CollectiveMainloopBwdSm80ILi2ELi2EN4cute5tupleIJNS5_1CILi128EEES8_NS7_ILi64EEEEEENS_10bfloat16_tEfNS_4arch4Sm80ELb1ELb0ELb1ELb1ELb1ELb0ELb0ELb0ELi2ELi4ELi4ELi4ELb0EEENS1_24CollectiveEpilogueBwdGQAISA_fSD_Li256ELb1ELb1EEENS1_25SingleTileBwdLPTSchedulerILb1ELi128ELb1EEEEEEEEEvNT_6ParamsE$_ZN4cute5tupleIJNS0_IJNS0_IJNS_1CILi2EEES2_S2_EEES2_NS0_IJNS0_IJS2_S2_EEES2_EEEEEENS0_IJNS0_IJNS1_ILi1EEENS1_ILi512EEEiEEENS1_ILi4096EEENS0_IJNS0_IJiiEEENS1_ILi8192EEEEEEEEEEEC2ERKS6_RKSE_)
        /*0848*/ 	.word	0x00000000


	//----- nvinfo : EIATTR_FRAME_SIZE
	.align		4
.L_364:
        /*084c*/ 	.byte	0x04, 0x11
        /*084e*/ 	.short	(.L_366 - .L_365)
	.align		4
.L_365:
        /*0850*/ 	.word	index@($_ZN7cutlass13device_kernelIN5flash19enable_sm80_to_sm89INS1_16FlashAttnBwdSm80INS1_25CollectiveMainloopBwdSm80ILi2ELi2EN4cute5tupleIJNS5_1CILi128EEES8_NS7_ILi64EEEEEENS_10bfloat16_tEfNS_4arch4Sm80ELb1ELb0ELb1ELb1ELb1ELb0ELb0ELb0ELi2ELi4ELi4ELi4ELb0EEENS1_24CollectiveEpilogueBwdGQAISA_fSD_Li256ELb1ELb1EEENS1_25SingleTileBwdLPTSchedulerILb1ELi128ELb1EEEEEEEEEvNT_6ParamsE$_ZN4cute5tupleIJNS0_IJNS0_IJNS_1CILi2EEES2_EEES3_NS1_ILi8EEEEEENS0_IJNS0_IJiNS1_ILi512EEEEEENS0_IJiiEEENS1_ILi1024EEEEEEEEC2ERKS5_RKSA_)
        /*0854*/ 	.word	0x00000000


	//----- nvinfo : EIATTR_FRAME_SIZE
	.align		4
.L_366:
        /*0858*/ 	.byte	0x04, 0x11
        /*085a*/ 	.short	(.L_368 - .L_367)
	.align		4
.L_367:
        /*085c*/ 	.word	index@($_ZN7cutlass13device_kernelIN5flash19enable_sm80_to_sm89INS1_16FlashAttnBwdSm80INS1_25CollectiveMainloopBwdSm80ILi2ELi2EN4cute5tupleIJNS5_1CILi128EEES8_NS7_ILi64EEEEEENS_10bfloat16_tEfNS_4arch4Sm80ELb1ELb0ELb1ELb1ELb1ELb0ELb0ELb0ELi2ELi4ELi4ELi4ELb0EEENS1_24CollectiveEpilogueBwdGQAISA_fSD_Li256ELb1ELb1EEENS1_25SingleTileBwdLPTSchedulerILb1ELi128ELb1EEEEEEEEEvNT_6ParamsE$_ZN4cute5tupleIJNS0_IJNS0_IJNS_1CILi2EEES2_EEES2_EEENS0_IJNS0_IJiiEEENS1_ILi8192EEEEEEEEC2ERKS4_RKS7_)
        /*0860*/ 	.word	0x00000000


	//----- nvinfo : EIATTR_FRAME_SIZE
	.align		4
.L_368:
        /*0864*/ 	.byte	0x04, 0x11
        /*0866*/ 	.short	(.L_370 - .L_369)
	.align		4
.L_369:
        /*0868*/ 	.word	index@($_ZN7cutlass13device_kernelIN5flash19enable_sm80_to_sm89INS1_16FlashAttnBwdSm80INS1_25CollectiveMainloopBwdSm80ILi2ELi2EN4cute5tupleIJNS5_1CILi128EEES8_NS7_ILi64EEEEEENS_10bfloat16_tEfNS_4arch4Sm80ELb1ELb0ELb1ELb1ELb1ELb0ELb0ELb0ELi2ELi4ELi4ELi4ELb0EEENS1_24CollectiveEpilogueBwdGQAISA_fSD_Li256ELb1ELb1EEENS1_25SingleTileBwdLPTSchedulerILb1ELi128ELb1EEEEEEEEEvNT_6ParamsE$_ZN4cute5tupleIJNS0_IJNS0_IJNS_1CILi2EEES2_EEENS1_ILi8EEES3_EEENS0_IJNS0_IJNS1_ILi1EEEiEEENS1_ILi1024EEENS0_IJiiEEEEEEEEC2ERKS5_RKSA_)
        /*086c*/ 	.word	0x00000000


	//----- nvinfo : EIATTR_FRAME_SIZE
	.align		4
.L_370:
        /*0870*/ 	.byte	0x04, 0x11
        /*0872*/ 	.short	(.L_372 - .L_371)
	.align		4
.L_371:
        /*0874*/ 	.word	index@($_ZN7cutlass13device_kernelIN5flash19enable_sm80_to_sm89INS1_16FlashAttnBwdSm80INS1_25CollectiveMainloopBwdSm80ILi2ELi2EN4cute5tupleIJNS5_1CILi128EEES8_NS7_ILi64EEEEEENS_10bfloat16_tEfNS_4arch4Sm80ELb1ELb0ELb1ELb1ELb1ELb0ELb0ELb0ELi2ELi4ELi4ELi4ELb0EEENS1_24CollectiveEpilogueBwdGQAISA_fSD_Li256ELb1ELb1EEENS1_25SingleTileBwdLPTSchedulerILb1ELi128ELb1EEEEEEEEEvNT_6ParamsE$_ZN4cute5tupleIJNS0_IJNS0_IJNS_1CILi1EEENS0_IJS2_NS1_ILi2EEES3_EEEEEES3_NS0_IJS3_S3_EEEEEENS0_IJNS0_IJNS1_ILi0EEENS0_IJS2_NS1_ILi256EEEiEEEEEENS1_ILi2048EEENS0_IJiNS1_ILi4096EEEEEEEEEEEC2ERKS7_RKSF_)
        /*0878*/ 	.word	0x00000000


	//----- nvinfo : EIATTR_FRAME_SIZE
	.align		4
.L_372:
        /*087c*/ 	.byte	0x04, 0x11
        /*087e*/ 	.short	(.L_374 - .L_373)
	.align		4
.L_373:
        /*0880*/ 	.word	index@($_ZN7cutlass13device_kernelIN5flash19enable_sm80_to_sm89INS1_16FlashAttnBwdSm80INS1_25CollectiveMainloopBwdSm80ILi2ELi2EN4cute5tupleIJNS5_1CILi128EEES8_NS7_ILi64EEEEEENS_10bfloat16_tEfNS_4arch4Sm80ELb1ELb0ELb1ELb1ELb1ELb0ELb0ELb0ELi2ELi4ELi4ELi4ELb0EEENS1_24CollectiveEpilogueBwdGQAISA_fSD_Li256ELb1ELb1EEENS1_25SingleTileBwdLPTSchedulerILb1ELi128ELb1EEEEEEEEEvNT_6ParamsE$_ZN4cute5tupleIJNS0_IJNS0_IJNS0_IJNS_1CILi8EEENS1_ILi1EEEEEES3_EEENS0_IJNS0_IJS3_S3_EEENS1_ILi2EEEEEEEEENS0_IJNS0_IJNS0_IJS3_NS1_ILi0EEEEEESA_EEENS0_IJNS0_IJSA_SA_EEEiEEEEEEEEC2ERKS9_RKSF_)
        /*0884*/ 	.word	0x00000000


	//----- nvinfo : EIATTR_FRAME_SIZE
	.align		4
.L_374:
        /*0888*/ 	.byte	0x04, 0x11
        /*088a*/ 	.short	(.L_376 - .L_375)
	.align		4
.L_375:
        /*088c*/ 	.word	index@($_ZN7cutlass13device_kernelIN5flash19enable_sm80_to_sm89INS1_16FlashAttnBwdSm80INS1_25CollectiveMainloopBwdSm80ILi2ELi2EN4cute5tupleIJNS5_1CILi128EEES8_NS7_ILi64EEEEEENS_10bfloat16_tEfNS_4arch4Sm80ELb1ELb0ELb1ELb1ELb1ELb0ELb0ELb0ELi2ELi4ELi4ELi4ELb0EEENS1_24CollectiveEpilogueBwdGQAISA_fSD_Li256ELb1ELb1EEENS1_25SingleTileBwdLPTSchedulerILb1ELi128ELb1EEEEEEEEEvNT_6ParamsE$_ZN4cute5tupleIJNS0_IJNS0_IJNS0_IJNS_1CILi8EEENS1_ILi1EEEEEENS0_IJS3_S3_EEEEEENS0_IJS3_NS1_ILi2EEEEEEEEENS0_IJNS0_IJNS0_IJS3_NS1_ILi0EEEEEENS0_IJSA_SA_EEEEEENS0_IJSA_iEEEEEEEEC2ERKS9_RKSF_)
        /*0890*/ 	.word	0x00000000


	//----- nvinfo : EIATTR_FRAME_SIZE
	.align		4
.L_376:
        /*0894*/ 	.byte	0x04, 0x11
        /*0896*/ 	.short	(.L_378 - .L_377)
	.align		4
.L_377:
        /*0898*/ 	.word	index@($_ZN7cutlass13device_kernelIN5flash19enable_sm80_to_sm89INS1_16FlashAttnBwdSm80INS1_25CollectiveMainloopBwdSm80ILi2ELi2EN4cute5tupleIJNS5_1CILi128EEES8_NS7_ILi64EEEEEENS_10bfloat16_tEfNS_4arch4Sm80ELb1ELb0ELb1ELb1ELb1ELb0ELb0ELb0ELi2ELi4ELi4ELi4ELb0EEENS1_24CollectiveEpilogueBwdGQAISA_fSD_Li256ELb1ELb1EEENS1_25SingleTileBwdLPTSchedulerILb1ELi128ELb1EEEEEEEEEvNT_6ParamsE$_ZN4cute3eso3ESOILb1ELb0EJNS_7SwizzleILi3ELi3ELi3EEENS_9MixedBitsILj0ELj432EEENS_6LayoutINS_5tupleIJNS7_IJNS_1CILi2EEES9_S9_EEES9_NS8_ILi8EEEEEENS7_IJNS7_IJNS8_ILi64EEESB_NS8_ILi512EEEEEENS8_ILi8192EEENS8_ILi1024EEEEEEEEEEC2ERKS3_RKS5_RKSJ_)
        /*089c*/ 	.word	0x00000000


	//----- nvinfo : EIATTR_FRAME_SIZE
	.align		4
.L_378:
        /*08a0*/ 	.byte	0x04, 0x11
        /*08a2*/ 	.short	(.L_380 - .L_379)
	.align		4
.L_379:
        /*08a4*/ 	.word	index@($_ZN7cutlass13device_kernelIN5flash19enable_sm80_to_sm89INS1_16FlashAttnBwdSm80INS1_25CollectiveMainloopBwdSm80ILi2ELi2EN4cute5tupleIJNS5_1CILi128EEES8_NS7_ILi64EEEEEENS_10bfloat16_tEfNS_4arch4Sm80ELb1ELb0ELb1ELb1ELb1ELb0ELb0ELb0ELi2ELi4ELi4ELi4ELb0EEENS1_24CollectiveEpilogueBwdGQAISA_fSD_Li256ELb1ELb1EEENS1_25SingleTileBwdLPTSchedulerILb1ELi128ELb1EEEEEEEEEvNT_6ParamsE$_ZN4cute3eso3ESOILb1ELb0EJNS_6LayoutINS_5tupleIJNS_1CILi4EEEEEENS3_IJNS4_ILi1EEEEEEEENS_10ViewEngineIPfEEEEC2ERKS9_RKSC_)
        /*08a8*/ 	.word	0x00000000


	//----- nvinfo : EIATTR_FRAME_SIZE
	.align		4
.L_380:
        /*08ac*/ 	.byte	0x04, 0x11
        /*08ae*/ 	.short	(.L_382 - .L_381)
	.align		4
.L_381:
        /*08b0*/ 	.word	index@($_ZN7cutlass13device_kernelIN5flash19enable_sm80_to_sm89INS1_16FlashAttnBwdSm80INS1_25CollectiveMainloopBwdSm80ILi2ELi2EN4cute5tupleIJNS5_1CILi128EEES8_NS7_ILi64EEEEEENS_10bfloat16_tEfNS_4arch4Sm80ELb1ELb0ELb1ELb1ELb1ELb0ELb0ELb0ELi2ELi4ELi4ELi4ELb0EEENS1_24CollectiveEpilogueBwdGQAISA_fSD_Li256ELb1ELb1EEENS1_25SingleTileBwdLPTSchedulerILb1ELi128ELb1EEEEEEEEEvNT_6ParamsE$_ZN4cute3eso3ESOILb1ELb0EJNS_6LayoutINS_5tupleIJNS_1CILi1EEENS4_ILi4EEEEEENS3_IJNS4_ILi0EEES5_EEEEENS_10ViewEngineIPfEEEEC2ERKSA_RKSD_)
        /*08b4*/ 	.word	0x00000000


	//----- nvinfo : EIATTR_FRAME_SIZE
	.align		4
.L_382:
        /*08b8*/ 	.byte	0x04, 0x11
        /*08ba*/ 	.short	(.L_384 - .L_383)
	.align		4
.L_383:
        /*08bc*/ 	.word	index@($_ZN7cutlass13device_kernelIN5flash19enable_sm80_to_sm89INS1_16FlashAttnBwdSm80INS1_25CollectiveMainloopBwdSm80ILi2ELi2EN4cute5tupleIJNS5_1CILi128EEES8_NS7_ILi64EEEEEENS_10bfloat16_tEfNS_4arch4Sm80ELb1ELb0ELb1ELb1ELb1ELb0ELb0ELb0ELi2ELi4ELi4ELi4ELb0EEENS1_24CollectiveEpilogueBwdGQAISA_fSD_Li256ELb1ELb1EEENS1_25SingleTileBwdLPTSchedulerILb1ELi128ELb1EEEEEEEEEvNT_6ParamsE$_ZN4cute3eso3ESOILb1ELb0EJNS_6LayoutINS_5tupleIJNS_1CILi1EEENS3_IJNS4_ILi2EEES6_EEEEEENS3_IJNS4_ILi0EEENS3_IJNS4_ILi8EEENS4_ILi64EEEEEEEEEEENS_10ViewEngineINS_8smem_ptrIPfEEEEEEC2ERKSE_RKSJ_)
        /*08c0*/ 	.word	0x00000000


	//----- nvinfo : EIATTR_FRAME_SIZE
	.align		4
.L_384:
        /*08c4*/ 	.byte	0x04, 0x11
        /*08c6*/ 	.short	(.L_386 - .L_385)
	.align		4
.L_385:
        /*08c8*/ 	.word	index@($_ZN7cutlass13device_kernelIN5flash19enable_sm80_to_sm89INS1_16FlashAttnBwdSm80INS1_25CollectiveMainloopBwdSm80ILi2ELi2EN4cute5tupleIJNS5_1CILi128EEES8_NS7_ILi64EEEEEENS_10bfloat16_tEfNS_4arch4Sm80ELb1ELb0ELb1ELb1ELb1ELb0ELb0ELb0ELi2ELi4ELi4ELi4ELb0EEENS1_24CollectiveEpilogueBwdGQAISA_fSD_Li256ELb1ELb1EEENS1_25SingleTileBwdLPTSchedulerILb1ELi128ELb1EEEEEEEEEvNT_6ParamsE$_ZN4cute3eso3ESOILb1ELb0EJNS_6LayoutINS_5tupleIJNS3_IJNS_1CILi8EEENS4_ILi1EEEEEENS4_ILi4EEES8_EEENS3_IJNS3_IJS6_NS4_ILi0EEEEEES5_NS4_ILi32EEEEEEEENS_10ViewEngineIPN7cutlass10bfloat16_tEEEEEC2ERKSE_RKSJ_)
        /*08cc*/ 	.word	0x00000000


	//----- nvinfo : EIATTR_FRAME_SIZE
	.align		4
.L_386:
        /*08d0*/ 	.byte	0x04, 0x11
        /*08d2*/ 	.short	(.L_388 - .L_387)
	.align		4
.L_387:
        /*08d4*/ 	.word	index@($_ZN7cutlass13device_kernelIN5flash19enable_sm80_to_sm89INS1_16FlashAttnBwdSm80INS1_25CollectiveMainloopBwdSm80ILi2ELi2EN4cute5tupleIJNS5_1CILi128EEES8_NS7_ILi64EEEEEENS_10bfloat16_tEfNS_4arch4Sm80ELb1ELb0ELb1ELb1ELb1ELb0ELb0ELb0ELi2ELi4ELi4ELi4ELb0EEENS1_24CollectiveEpilogueBwdGQAISA_fSD_Li256ELb1ELb1EEENS1_25SingleTileBwdLPTSchedulerILb1ELi128ELb1EEEEEEEEEvNT_6ParamsE$_ZN4cute3eso3ESOILb1ELb0EJNS_6LayoutINS_5tupleIJNS3_IJNS_1CILi8EEENS4_ILi1EEEEEENS4_ILi4EEES6_EEENS3_IJNS3_IJS6_NS4_ILi0EEEEEENS4_ILi2048EEESA_EEEEEiEEC2ERKSE_RKi)
        /*08d8*/ 	.word	0x00000000


	//----- nvinfo : EIATTR_FRAME_SIZE
	.align		4
.L_388:
        /*08dc*/ 	.byte	0x04, 0x11
        /*08de*/ 	.short	(.L_390 - .L_389)
	.align		4
.L_389:
        /*08e0*/ 	.word	index@($_ZN7cutlass13device_kernelIN5flash19enable_sm80_to_sm89INS1_16FlashAttnBwdSm80INS1_25CollectiveMainloopBwdSm80ILi2ELi2EN4cute5tupleIJNS5_1CILi128EEES8_NS7_ILi64EEEEEENS_10bfloat16_tEfNS_4arch4Sm80ELb1ELb0ELb1ELb1ELb1ELb0ELb0ELb0ELi2ELi4ELi4ELi4ELb0EEENS1_24CollectiveEpilogueBwdGQAISA_fSD_Li256ELb1ELb1EEENS1_25SingleTileBwdLPTSchedulerILb1ELi128ELb1EEEEEEEEEvNT_6ParamsE$_ZN4cute3eso3ESOILb1ELb0EJNS_6LayoutINS_5tupleIJNS3_IJNS_1CILi8EEENS4_ILi1EEEEEENS4_ILi4EEES6_EEENS3_IJNS3_IJS6_NS4_ILi0EEEEEENS4_ILi2048EEESA_EEEEENS_10ViewEngineINS_8smem_ptrIPN7cutlass10bfloat16_tEEEEEEEC2ERKSE_RKSL_)
        /*08e4*/ 	.word	0x00000000


	//----- nvinfo : EIATTR_FRAME_SIZE
	.align		4
.L_390:
        /*08e8*/ 	.byte	0x04, 0x11
        /*08ea*/ 	.short	(.L_392 - .L_391)
	.align		4
.L_391:
        /*08ec*/ 	.word	index@($_ZN7cutlass13device_kernelIN5flash19enable_sm80_to_sm89INS1_16FlashAttnBwdSm80INS1_25CollectiveMainloopBwdSm80ILi2ELi2EN4cute5tupleIJNS5_1CILi128EEES8_NS7_ILi64EEEEEENS_10bfloat16_tEfNS_4arch4Sm80ELb1ELb0ELb1ELb1ELb1ELb0ELb0ELb0ELi2ELi4ELi4ELi4ELb0EEENS1_24CollectiveEpilogueBwdGQAISA_fSD_Li256ELb1ELb1EEENS1_25SingleTileBwdLPTSchedulerILb1ELi128ELb1EEEEEEEEEvNT_6ParamsE$_ZN4cute3eso3ESOILb1ELb0EJNS_6LayoutINS_5tupleIJNS3_IJNS_1CILi8EEENS4_ILi1EEEEEENS4_ILi4EEEEEENS3_IJNS3_IJS6_NS4_ILi0EEEEEES5_EEEEEiEEC2ERKSD_RKi)
        /*08f0*/ 	.word	0x00000000


	//----- nvinfo : EIATTR_FRAME_SIZE
	.align		4
.L_392:
        /*08f4*/ 	.byte	0x04, 0x11
        /*08f6*/ 	.short	(.L_394 - .L_393)
	.align		4
.L_393:
        /*08f8*/ 	.word	index@($_ZN7cutlass13device_kernelIN5flash19enable_sm80_to_sm89INS1_16FlashAttnBwdSm80INS1_25CollectiveMainloopBwdSm80ILi2ELi2EN4cute5tupleIJNS5_1CILi128EEES8_NS7_ILi64EEEEEENS_10bfloat16_tEfNS_4arch4Sm80ELb1ELb0ELb1ELb1ELb1ELb0ELb0ELb0ELi2ELi4ELi4ELi4ELb0EEENS1_24CollectiveEpilogueBwdGQAISA_fSD_Li256ELb1ELb1EEENS1_25SingleTileBwdLPTSchedulerILb1ELi128ELb1EEEEEEEEEvNT_6ParamsE$_ZN4cute3eso3ESOILb1ELb0EJNS_6LayoutINS_5tupleIJNS3_IJNS_1CILi8EEENS4_ILi1EEEEEENS4_ILi4EEEEEENS3_IJNS3_IJS6_NS4_ILi0EEEEEES5_EEEEENS_10ViewEngineIPN7cutlass10bfloat16_tEEEEEC2ERKSD_RKSI_)
        /*08fc*/ 	.word	0x00000000


	//----- nvinfo : EIATTR_FRAME_SIZE
	.align		4
.L_394:
        /*0900*/ 	.byte	0x04, 0x11
        /*0902*/ 	.short	(.L_396 - .L_395)
	.align		4
.L_395:
        /*0904*/ 	.word	index@($_ZN7cutlass13device_kernelIN5flash19enable_sm80_to_sm89INS1_16FlashAttnBwdSm80INS1_25CollectiveMainloopBwdSm80ILi2ELi2EN4cute5tupleIJNS5_1CILi128EEES8_NS7_ILi64EEEEEENS_10bfloat16_tEfNS_4arch4Sm80ELb1ELb0ELb1ELb1ELb1ELb0ELb0ELb0ELi2ELi4ELi4ELi4ELb0EEENS1_24CollectiveEpilogueBwdGQAISA_fSD_Li256ELb1ELb1EEENS1_25SingleTileBwdLPTSchedulerILb1ELi128ELb1EEEEEEEEEvNT_6ParamsE$_ZN4cute3eso3ESOILb1ELb0EJNS_6LayoutINS_5tupleIJNS3_IJNS_1CILi8EEENS4_ILi1EEEEEENS4_ILi4EEEEEENS3_IJNS3_IJS6_NS4_ILi0EEEEEENS4_ILi2048EEEEEEEEiEEC2ERKSE_RKi)
        /*0908*/ 	.word	0x00000000


	//----- nvinfo : EIATTR_FRAME_SIZE
	.align		4
.L_396:
        /*090c*/ 	.byte	0x04, 0x11
        /*090e*/ 	.short	(.L_398 - .L_397)
	.align		4
.L_397:
        /*0910*/ 	.word	index@($_ZN7cutlass13device_kernelIN5flash19enable_sm80_to_sm89INS1_16FlashAttnBwdSm80INS1_25CollectiveMainloopBwdSm80ILi2ELi2EN4cute5tupleIJNS5_1CILi128EEES8_NS7_ILi64EEEEEENS_10bfloat16_tEfNS_4arch4Sm80ELb1ELb0ELb1ELb1ELb1ELb0ELb0ELb0ELi2ELi4ELi4ELi4ELb0EEENS1_24CollectiveEpilogueBwdGQAISA_fSD_Li256ELb1ELb1EEENS1_25SingleTileBwdLPTSchedulerILb1ELi128ELb1EEEEEEEEEvNT_6ParamsE$_ZN4cute3eso3ESOILb1ELb0EJNS_6LayoutINS_5tupleIJNS3_IJNS_1CILi8EEENS4_ILi1EEEEEENS4_ILi4EEEEEENS3_IJNS3_IJS6_NS4_ILi0EEEEEENS4_ILi2048EEEEEEEENS_10ViewEngineINS_8smem_ptrIPN7cutlass10bfloat16_tEEEEEEEC2ERKSE_RKSL_)
        /*0914*/ 	.word	0x00000000


	//----- nvinfo : EIATTR_FRAME_SIZE
	.align		4
.L_398:
        /*0918*/ 	.byte	0x04, 0x11
        /*091a*/ 	.short	(.L_400 - .L_399)
	.align		4
.L_399:
        /*091c*/ 	.word	index@($_ZN7cutlass13device_kernelIN5flash19enable_sm80_to_sm89INS1_16FlashAttnBwdSm80INS1_25CollectiveMainloopBwdSm80ILi2ELi2EN4cute5tupleIJNS5_1CILi128EEES8_NS7_ILi64EEEEEENS_10bfloat16_tEfNS_4arch4Sm80ELb1ELb0ELb1ELb1ELb1ELb0ELb0ELb0ELi2ELi4ELi4ELi4ELb0EEENS1_24CollectiveEpilogueBwdGQAISA_fSD_Li256ELb1ELb1EEENS1_25SingleTileBwdLPTSchedulerILb1ELi128ELb1EEEEEEEEEvNT_6ParamsE$_ZN4cute3eso3ESOILb1ELb0EJNS_6LayoutINS_5tupleIJNS3_IJNS_1CILi8EEENS4_ILi1EEEEEENS4_ILi2EEES5_EEENS3_IJNS3_IJS6_NS4_ILi0EEEEEENS4_ILi64EEES5_EEEEENS_10ViewEngineIPN7cutlass10bfloat16_tEEEEEC2ERKSE_RKSJ_)
        /*0920*/ 	.word	0x00000000


	//----- nvinfo : EIATTR_FRAME_SIZE
	.align		4
.L_400:
        /*0924*/ 	.byte	0x04, 0x11
        /*0926*/ 	.short	(.L_402 - .L_401)
	.align		4
.L_401:
        /*0928*/ 	.word	index@($_ZN7cutlass13device_kernelIN5flash19enable_sm80_to_sm89INS1_16FlashAttnBwdSm80INS1_25CollectiveMainloopBwdSm80ILi2ELi2EN4cute5tupleIJNS5_1CILi128EEES8_NS7_ILi64EEEEEENS_10bfloat16_tEfNS_4arch4Sm80ELb1ELb0ELb1ELb1ELb1ELb0ELb0ELb0ELi2ELi4ELi4ELi4ELb0EEENS1_24CollectiveEpilogueBwdGQAISA_fSD_Li256ELb1ELb1EEENS1_25SingleTileBwdLPTSchedulerILb1ELi128ELb1EEEEEEEEEvNT_6ParamsE$_ZN4cute3eso3ESOILb1ELb0EJNS_6LayoutINS_5tupleIJNS3_IJNS_1CILi8EEENS4_ILi1EEEEEENS4_ILi2EEENS4_ILi4EEEEEENS3_IJNS3_IJS6_NS4_ILi0EEEEEES5_NS4_ILi16EEEEEEEENS_10ViewEngineIPN7cutlass10bfloat16_tEEEEEC2ERKSF_RKSK_)
        /*092c*/ 	.word	0x00000000


	//----- nvinfo : EIATTR_FRAME_SIZE
	.align		4
.L_402:
        /*0930*/ 	.byte	0x04, 0x11
        /*0932*/ 	.short	(.L_404 - .L_403)
	.align		4
.L_403:
        /*0934*/ 	.word	index@($_ZN7cutlass13device_kernelIN5flash19enable_sm80_to_sm89INS1_16FlashAttnBwdSm80INS1_25CollectiveMainloopBwdSm80ILi2ELi2EN4cute5tupleIJNS5_1CILi128EEES8_NS7_ILi64EEEEEENS_10bfloat16_tEfNS_4arch4Sm80ELb1ELb0ELb1ELb1ELb1ELb0ELb0ELb0ELi2ELi4ELi4ELi4ELb0EEENS1_24CollectiveEpilogueBwdGQAISA_fSD_Li256ELb1ELb1EEENS1_25SingleTileBwdLPTSchedulerILb1ELi128ELb1EEEEEEEEEvNT_6ParamsE$_ZN4cute3eso3ESOILb1ELb0EJNS_6LayoutINS_5tupleIJNS3_IJNS_1CILi8EEENS4_ILi1EEEEEENS4_ILi2EEENS3_IJNS4_ILi4EEES8_EEEEEENS3_IJNS3_IJS6_NS4_ILi0EEEEEES5_NS3_IJNS4_ILi32EEENS4_ILi16EEEEEEEEEEENS_10ViewEngineIPN7cutlass10bfloat16_tEEEEEC2ERKSI_RKSN_)
        /*0938*/ 	.word	0x00000000


	//----- nvinfo : EIATTR_FRAME_SIZE
	.align		4
.L_404:
        /*093c*/ 	.byte	0x04, 0x11
        /*093e*/ 	.short	(.L_406 - .L_405)
	.align		4
.L_405:
        /*0940*/ 	.word	index@($_ZN7cutlass13device_kernelIN5flash19enable_sm80_to_sm89INS1_16FlashAttnBwdSm80INS1_25CollectiveMainloopBwdSm80ILi2ELi2EN4cute5tupleIJNS5_1CILi128EEES8_NS7_ILi64EEEEEENS_10bfloat16_tEfNS_4arch4Sm80ELb1ELb0ELb1ELb1ELb1ELb0ELb0ELb0ELi2ELi4ELi4ELi4ELb0EEENS1_24CollectiveEpilogueBwdGQAISA_fSD_Li256ELb1ELb1EEENS1_25SingleTileBwdLPTSchedulerILb1ELi128ELb1EEEEEEEEEvNT_6ParamsE$_ZN4cute3eso3ESOILb1ELb0EJNS_6LayoutINS_5tupleIJNS3_IJNS_1CILi8EEENS4_ILi1EEEEEENS4_ILi2EEEEEENS3_IJNS3_IJS6_NS4_ILi0EEEEEES5_EEEEEiEEC2ERKSD_RKi)
        /*0944*/ 	.word	0x00000000


	//----- nvinfo : EIATTR_FRAME_SIZE
	.align		4
.L_406:
        /*0948*/ 	.byte	0x04, 0x11
        /*094a*/ 	.short	(.L_408 - .L_407)
	.align		4
.L_407:
        /*094c*/ 	.word	index@($_ZN7cutlass13device_kernelIN5flash19enable_sm80_to_sm89INS1_16FlashAttnBwdSm80INS1_25CollectiveMainloopBwdSm80ILi2ELi2EN4cute5tupleIJNS5_1CILi128EEES8_NS7_ILi64EEEEEENS_10bfloat16_tEfNS_4arch4Sm80ELb1ELb0ELb1ELb1ELb1ELb0ELb0ELb0ELi2ELi4ELi4ELi4ELb0EEENS1_24CollectiveEpilogueBwdGQAISA_fSD_Li256ELb1ELb1EEENS1_25SingleTileBwdLPTSchedulerILb1ELi128ELb1EEEEEEEEEvNT_6ParamsE$_ZN4cute3eso3ESOILb1ELb0EJNS_6LayoutINS_5tupleIJNS3_IJNS_1CILi8EEENS4_ILi1EEEEEENS4_ILi2EEEEEENS3_IJNS3_IJS6_NS4_ILi0EEEEEES5_EEEEENS_10ViewEngineIPN7cutlass10bfloat16_tEEEEEC2ERKSD_RKSI_)
        /*0950*/ 	.word	0x00000000


	//----- nvinfo : EIATTR_FRAME_SIZE
	.align		4
.L_408:
        /*0954*/ 	.byte	0x04, 0x11
        /*0956*/ 	.short	(.L_410 - .L_409)
	.align		4
.L_409:
        /*0958*/ 	.word	index@($_ZN7cutlass13device_kernelIN5flash19enable_sm80_to_sm89INS1_16FlashAttnBwdSm80INS1_25CollectiveMainloopBwdSm80ILi2ELi2EN4cute5tupleIJNS5_1CILi128EEES8_NS7_ILi64EEEEEENS_10bfloat16_tEfNS_4arch4Sm80ELb1ELb0ELb1ELb1ELb1ELb0ELb0ELb0ELi2ELi4ELi4ELi4ELb0EEENS1_24CollectiveEpilogueBwdGQAISA_fSD_Li256ELb1ELb1EEENS1_25SingleTileBwdLPTSchedulerILb1ELi128ELb1EEEEEEEEEvNT_6ParamsE$_ZN4cute3eso3ESOILb1ELb0EJNS_6LayoutINS_5tupleIJNS3_IJNS_1CILi8EEENS4_ILi1EEEEEENS4_ILi2EEEEEENS3_IJNS3_IJS6_NS4_ILi0EEEEEENS4_ILi8192EEEEEEEEiEEC2ERKSE_RKi)
        /*095c*/ 	.word	0x00000000


	//----- nvinfo : EIATTR_FRAME_SIZE
	.align		4
.L_410:
        /*0960*/ 	.byte	0x04, 0x11
        /*0962*/ 	.short	(.L_412 - .L_411)
	.align		4
.L_411:
        /*0964*/ 	.word	index@($_ZN7cutlass13device_kernelIN5flash19enable_sm80_to_sm89INS1_16FlashAttnBwdSm80INS1_25CollectiveMainloopBwdSm80ILi2ELi2EN4cute5tupleIJNS5_1CILi128EEES8_NS7_ILi64EEEEEENS_10bfloat16_tEfNS_4arch4Sm80ELb1ELb0ELb1ELb1ELb1ELb0ELb0ELb0ELi2ELi4ELi4ELi4ELb0EEENS1_24CollectiveEpilogueBwdGQAISA_fSD_Li256ELb1ELb1EEENS1_25SingleTileBwdLPTSchedulerILb1ELi128ELb1EEEEEEEEEvNT_6ParamsE$_ZN4cute3eso3ESOILb1ELb0EJNS_6LayoutINS_5tupleIJNS3_IJNS_1CILi8EEENS4_ILi1EEEEEENS4_ILi2EEEEEENS3_IJNS3_IJS6_NS4_ILi0EEEEEENS4_ILi8192EEEEEEEENS_10ViewEngineINS_8smem_ptrIPN7cutlass10bfloat16_tEEEEEEEC2ERKSE_RKSL_)
        /*0968*/ 	.word	0x00000000


	//----- nvinfo : EIATTR_FRAME_SIZE
	.align		4
.L_412:
        /*096c*/ 	.byte	0x04, 0x11
        /*096e*/ 	.short	(.L_414 - .L_413)
	.align		4
.L_413:
        /*0970*/ 	.word	index@($_ZN7cutlass13device_kernelIN5flash19enable_sm80_to_sm89INS1_16FlashAttnBwdSm80INS1_25CollectiveMainloopBwdSm80ILi2ELi2EN4cute5tupleIJNS5_1CILi128EEES8_NS7_ILi64EEEEEENS_10bfloat16_tEfNS_4arch4Sm80ELb1ELb0ELb1ELb1ELb1ELb0ELb0ELb0ELi2ELi4ELi4ELi4ELb0EEENS1_24CollectiveEpilogueBwdGQAISA_fSD_Li256ELb1ELb1EEENS1_25SingleTileBwdLPTSchedulerILb1ELi128ELb1EEEEEEEEEvNT_6ParamsE$_ZN4cute3eso3ESOILb1ELb0EJNS_6LayoutINS_5tupleIJNS3_IJNS_1CILi8EEENS4_ILi1EEEEEENS4_ILi2EEEEEENS3_IJNS3_IJS6_NS4_ILi0EEEEEENS4_ILi64EEEEEEEEiEEC2ERKSE_RKi)
        /*0974*/ 	.word	0x00000000


	//----- nvinfo : EIATTR_FRAME_SIZE
	.align		4
.L_414:
        /*0978*/ 	.byte	0x04, 0x11
        /*097a*/ 	.short	(.L_416 - .L_415)
	.align		4
.L_415:
        /*097c*/ 	.word	index@($_ZN7cutlass13device_kernelIN5flash19enable_sm80_to_sm89INS1_16FlashAttnBwdSm80INS1_25CollectiveMainloopBwdSm80ILi2ELi2EN4cute5tupleIJNS5_1CILi128EEES8_NS7_ILi64EEEEEENS_10bfloat16_tEfNS_4arch4Sm80ELb1ELb0ELb1ELb1ELb1ELb0ELb0ELb0ELi2ELi4ELi4ELi4ELb0EEENS1_24CollectiveEpilogueBwdGQAISA_fSD_Li256ELb1ELb1EEENS1_25SingleTileBwdLPTSchedulerILb1ELi128ELb1EEEEEEEEEvNT_6ParamsE$_ZN4cute3eso3ESOILb1ELb0EJNS_6LayoutINS_5tupleIJNS3_IJNS_1CILi8EEENS4_ILi1EEEEEENS4_ILi2EEEEEENS3_IJNS3_IJS6_NS4_ILi0EEEEEENS4_ILi64EEEEEEEENS_10ViewEngineIPN7cutlass10bfloat16_tEEEEEC2ERKSE_RKSJ_)
        /*0980*/ 	.word	0x00000000


	//----- nvinfo : EIATTR_FRAME_SIZE
	.align		4
.L_416:
        /*0984*/ 	.byte	0x04, 0x11
        /*0986*/ 	.short	(.L_418 - .L_417)
	.align		4
.L_417:
        /*0988*/ 	.word	index@($_ZN7cutlass13device_kernelIN5flash19enable_sm80_to_sm89INS1_16FlashAttnBwdSm80INS1_25CollectiveMainloopBwdSm80ILi2ELi2EN4cute5tupleIJNS5_1CILi128EEES8_NS7_ILi64EEEEEENS_10bfloat16_tEfNS_4arch4Sm80ELb1ELb0ELb1ELb1ELb1ELb0ELb0ELb0ELi2ELi4ELi4ELi4ELb0EEENS1_24CollectiveEpilogueBwdGQAISA_fSD_Li256ELb1ELb1EEENS1_25SingleTileBwdLPTSchedulerILb1ELi128ELb1EEEEEEEEEvNT_6ParamsE$_ZN4cute3eso3ESOILb1ELb0EJNS_6LayoutINS_5tupleIJNS3_IJNS_1CILi8EEENS4_ILi1EEEEEENS4_ILi2EEEEEENS3_IJNS3_IJS6_NS4_ILi0EEEEEENS4_ILi4096EEEEEEEEiEEC2ERKSE_RKi)
        /*098c*/ 	.word	0x00000000


	//----- nvinfo : EIATTR_FRAME_SIZE
	.align		4
.L_418:
        /*0990*/ 	.byte	0x04, 0x11
        /*0992*/ 	.short	(.L_420 - .L_419)
	.align		4
.L_419:
        /*0994*/ 	.word	index@($_ZN7cutlass13device_kernelIN5flash19enable_sm80_to_sm89INS1_16FlashAttnBwdSm80INS1_25CollectiveMainloopBwdSm80ILi2ELi2EN4cute5tupleIJNS5_1CILi128EEES8_NS7_ILi64EEEEEENS_10bfloat16_tEfNS_4arch4Sm80ELb1ELb0ELb1ELb1ELb1ELb0ELb0ELb0ELi2ELi4ELi4ELi4ELb0EEENS1_24CollectiveEpilogueBwdGQAISA_fSD_Li256ELb1ELb1EEENS1_25SingleTileBwdLPTSchedulerILb1ELi128ELb1EEEEEEEEEvNT_6ParamsE$_ZN4cute3eso3ESOILb1ELb0EJNS_6LayoutINS_5tupleIJNS3_IJNS_1CILi8EEENS4_ILi1EEEEEENS4_ILi2EEEEEENS3_IJNS3_IJS6_NS4_ILi0EEEEEENS4_ILi4096EEEEEEEENS_10ViewEngineINS_8smem_ptrIPN7cutlass10bfloat16_tEEEEEEEC2ERKSE_RKSL_)
        /*0998*/ 	.word	0x00000000


	//----- nvinfo : EIATTR_FRAME_SIZE
	.align		4
.L_420:
        /*099c*/ 	.byte	0x04, 0x11
        /*099e*/ 	.short	(.L_422 - .L_421)
	.align		4
.L_421:
        /*09a0*/ 	.word	index@($_ZN7cutlass13device_kernelIN5flash19enable_sm80_to_sm89INS1_16FlashAttnBwdSm80INS1_25CollectiveMainloopBwdSm80ILi2ELi2EN4cute5tupleIJNS5_1CILi128EEES8_NS7_ILi64EEEEEENS_10bfloat16_tEfNS_4arch4Sm80ELb1ELb0ELb1ELb1ELb1ELb0ELb0ELb0ELi2ELi4ELi4ELi4ELb0EEENS1_24CollectiveEpilogueBwdGQAISA_fSD_Li256ELb1ELb1EEENS1_25SingleTileBwdLPTSchedulerILb1ELi128ELb1EEEEEEEEEvNT_6ParamsE$_ZN4cute3eso3ESOILb1ELb0EJNS_6LayoutINS_5tupleIJNS3_IJNS_1CILi8EEENS4_ILi1EEEEEENS3_IJNS4_ILi4EEEEEEEEENS3_IJNS3_IJS6_NS4_ILi0EEEEEENS3_IJS5_EEEEEEEENS_10ViewEngineIPN7cutlass10bfloat16_tEEEEEC2ERKSF_RKSK_)
        /*09a4*/ 	.word	0x00000000


	//----- nvinfo : EIATTR_FRAME_SIZE
	.align		4
.L_422:
        /*09a8*/ 	.byte	0x04, 0x11
        /*09aa*/ 	.short	(.L_424 - .L_423)
	.align		4
.L_423:
        /*09ac*/ 	.word	index@($_ZN7cutlass13device_kernelIN5flash19enable_sm80_to_sm89INS1_16FlashAttnBwdSm80INS1_25CollectiveMainloopBwdSm80ILi2ELi2EN4cute5tupleIJNS5_1CILi128EEES8_NS7_ILi64EEEEEENS_10bfloat16_tEfNS_4arch4Sm80ELb1ELb0ELb1ELb1ELb1ELb0ELb0ELb0ELi2ELi4ELi4ELi4ELb0EEENS1_24CollectiveEpilogueBwdGQAISA_fSD_Li256ELb1ELb1EEENS1_25SingleTileBwdLPTSchedulerILb1ELi128ELb1EEEEEEEEEvNT_6ParamsE$_ZN4cute3eso3ESOILb1ELb0EJNS_6LayoutINS_5tupleIJNS3_IJNS_1CILi8EEENS4_ILi1EEEEEENS3_IJNS4_ILi4EEEEEEEEENS3_IJNS3_IJS6_NS4_ILi0EEEEEENS3_IJNS4_ILi2048EEEEEEEEEEENS_10ViewEngineINS_8smem_ptrIPN7cutlass10bfloat16_tEEEEEEEC2ERKSG_RKSN_)
        /*09b0*/ 	.word	0x00000000


	//----- nvinfo : EIATTR_FRAME_SIZE
	.align		4
.L_424:
        /*09b4*/ 	.byte	0x04, 0x11
        /*09b6*/ 	.short	(.L_426 - .L_425)
	.align		4
.L_425:
        /*09b8*/ 	.word	index@($_ZN7cutlass13device_kernelIN5flash19enable_sm80_to_sm89INS1_16FlashAttnBwdSm80INS1_25CollectiveMainloopBwdSm80ILi2ELi2EN4cute5tupleIJNS5_1CILi128EEES8_NS7_ILi64EEEEEENS_10bfloat16_tEfNS_4arch4Sm80ELb1ELb0ELb1ELb1ELb1ELb0ELb0ELb0ELi2ELi4ELi4ELi4ELb0EEENS1_24CollectiveEpilogueBwdGQAISA_fSD_Li256ELb1ELb1EEENS1_25SingleTileBwdLPTSchedulerILb1ELi128ELb1EEEEEEEEEvNT_6ParamsE$_ZN4cute3eso3ESOILb1ELb0EJNS_6LayoutINS_5tupleIJNS3_IJNS_1CILi8EEENS4_ILi1EEEEEENS3_IJNS4_ILi2EEEEEEEEENS3_IJNS3_IJS6_NS4_ILi0EEEEEENS3_IJS5_EEEEEEEENS_10ViewEngineIPN7cutlass10bfloat16_tEEEEEC2ERKSF_RKSK_)
        /*09bc*/ 	.word	0x00000000


	//----- nvinfo : EIATTR_FRAME_SIZE
	.align		4
.L_426:
        /*09c0*/ 	.byte	0x04, 0x11
        /*09c2*/ 	.short	(.L_428 - .L_427)
	.align		4
.L_427:
        /*09c4*/ 	.word	index@($_ZN7cutlass13device_kernelIN5flash19enable_sm80_to_sm89INS1_16FlashAttnBwdSm80INS1_25CollectiveMainloopBwdSm80ILi2ELi2EN4cute5tupleIJNS5_1CILi128EEES8_NS7_ILi64EEEEEENS_10bfloat16_tEfNS_4arch4Sm80ELb1ELb0ELb1ELb1ELb1ELb0ELb0ELb0ELi2ELi4ELi4ELi4ELb0EEENS1_24CollectiveEpilogueBwdGQAISA_fSD_Li256ELb1ELb1EEENS1_25SingleTileBwdLPTSchedulerILb1ELi128ELb1EEEEEEEEEvNT_6ParamsE$_ZN4cute3eso3ESOILb1ELb0EJNS_6LayoutINS_5tupleIJNS3_IJNS_1CILi8EEENS4_ILi1EEEEEENS3_IJNS4_ILi2EEEEEEEEENS3_IJNS3_IJS6_NS4_ILi0EEEEEENS3_IJNS4_ILi8192EEEEEEEEEEENS_10ViewEngineINS_8smem_ptrIPN7cutlass10bfloat16_tEEEEEEEC2ERKSG_RKSN_)
        /*09c8*/ 	.word	0x00000000


	//----- nvinfo : EIATTR_FRAME_SIZE
	.align		4
.L_428:
        /*09cc*/ 	.byte	0x04, 0x11
        /*09ce*/ 	.short	(.L_430 - .L_429)
	.align		4
.L_429:
        /*09d0*/ 	.word	index@($_ZN7cutlass13device_kernelIN5flash19enable_sm80_to_sm89INS1_16FlashAttnBwdSm80INS1_25CollectiveMainloopBwdSm80ILi2ELi2EN4cute5tupleIJNS5_1CILi128EEES8_NS7_ILi64EEEEEENS_10bfloat16_tEfNS_4arch4Sm80ELb1ELb0ELb1ELb1ELb1ELb0ELb0ELb0ELi2ELi4ELi4ELi4ELb0EEENS1_24CollectiveEpilogueBwdGQAISA_fSD_Li256ELb1ELb1EEENS1_25SingleTileBwdLPTSchedulerILb1ELi128ELb1EEEEEEEEEvNT_6ParamsE$_ZN4cute3eso3ESOILb1ELb0EJNS_6LayoutINS_5tupleIJNS3_IJNS_1CILi8EEENS4_ILi1EEEEEENS3_IJNS4_ILi2EEEEEEEEENS3_IJNS3_IJS6_NS4_ILi0EEEEEENS3_IJNS4_ILi64EEEEEEEEEEENS_10ViewEngineIPN7cutlass10bfloat16_tEEEEEC2ERKSG_RKSL_)
        /*09d4*/ 	.word	0x00000000


	//----- nvinfo : EIATTR_FRAME_SIZE
	.align		4
.L_430:
        /*09d8*/ 	.byte	0x04, 0x11
        /*09da*/ 	.short	(.L_432 - .L_431)
	.align		4
.L_431:
        /*09dc*/ 	.word	index@($_ZN7cutlass13device_kernelIN5flash19enable_sm80_to_sm89INS1_16FlashAttnBwdSm80INS1_25CollectiveMainloopBwdSm80ILi2ELi2EN4cute5tupleIJNS5_1CILi128EEES8_NS7_ILi64EEEEEENS_10bfloat16_tEfNS_4arch4Sm80ELb1ELb0ELb1ELb1ELb1ELb0ELb0ELb0ELi2ELi4ELi4ELi4ELb0EEENS1_24CollectiveEpilogueBwdGQAISA_fSD_Li256ELb1ELb1EEENS1_25SingleTileBwdLPTSchedulerILb1ELi128ELb1EEEEEEEEEvNT_6ParamsE$_ZN4cute3eso3ESOILb1ELb0EJNS_6LayoutINS_5tupleIJNS3_IJNS_1CILi8EEENS4_ILi1EEEEEENS3_IJNS4_ILi2EEEEEEEEENS3_IJNS3_IJS6_NS4_ILi0EEEEEENS3_IJNS4_ILi4096EEEEEEEEEEENS_10ViewEngineINS_8smem_ptrIPN7cutlass10bfloat16_tEEEEEEEC2ERKSG_RKSN_)
        /*09e0*/ 	.word	0x00000000


	//----- nvinfo : EIATTR_FRAME_SIZE
	.align		4
.L_432:
        /*09e4*/ 	.byte	0x04, 0x11
        /*09e6*/ 	.short	(.L_434 - .L_433)
	.align		4
.L_433:
        /*09e8*/ 	.word	index@($_ZN7cutlass13device_kernelIN5flash19enable_sm80_to_sm89INS1_16FlashAttnBwdSm80INS1_25CollectiveMainloopBwdSm80ILi2ELi2EN4cute5tupleIJNS5_1CILi128EEES8_NS7_ILi64EEEEEENS_10bfloat16_tEfNS_4arch4Sm80ELb1ELb0ELb1ELb1ELb1ELb0ELb0ELb0ELi2ELi4ELi4ELi4ELb0EEENS1_24CollectiveEpilogueBwdGQAISA_fSD_Li256ELb1ELb1EEENS1_25SingleTileBwdLPTSchedulerILb1ELi128ELb1EEEEEEEEEvNT_6ParamsE$_ZN4cute3eso3ESOILb1ELb0EJNS_6LayoutINS_5tupleIJNS3_IJNS_1CILi8EEENS4_ILi1EEEEEEEEENS3_IJNS3_IJS6_NS4_ILi0EEEEEEEEEEElEEC2ERKSC_RKl)
        /*09ec*/ 	.word	0x00000000


	//----- nvinfo : EIATTR_FRAME_SIZE
	.align		4
.L_434:
        /*09f0*/ 	.byte	0x04, 0x11
        /*09f2*/ 	.short	(.L_436 - .L_435)
	.align		4
.L_435:
        /*09f4*/ 	.word	index@($_ZN7cutlass13device_kernelIN5flash19enable_sm80_to_sm89INS1_16FlashAttnBwdSm80INS1_25CollectiveMainloopBwdSm80ILi2ELi2EN4cute5tupleIJNS5_1CILi128EEES8_NS7_ILi64EEEEEENS_10bfloat16_tEfNS_4arch4Sm80ELb1ELb0ELb1ELb1ELb1ELb0ELb0ELb0ELi2ELi4ELi4ELi4ELb0EEENS1_24CollectiveEpilogueBwdGQAISA_fSD_Li256ELb1ELb1EEENS1_25SingleTileBwdLPTSchedulerILb1ELi128ELb1EEEEEEEEEvNT_6ParamsE$_ZN4cute3eso3ESOILb1ELb0EJNS_6LayoutINS_5tupleIJNS3_IJNS_1CILi8EEENS4_ILi1EEEEEEEEENS3_IJNS3_IJS6_NS4_ILi0EEEEEEEEEEEiEEC2ERKSC_RKi)
        /*09f8*/ 	.word	0x00000000


	//----- nvinfo : EIATTR_FRAME_SIZE
	.align		4
.L_436:
        /*09fc*/ 	.byte	0x04, 0x11
        /*09fe*/ 	.short	(.L_438 - .L_437)
	.align		4
.L_437:
        /*0a00*/ 	.word	index@($_ZN7cutlass13device_kernelIN5flash19enable_sm80_to_sm89INS1_16FlashAttnBwdSm80INS1_25CollectiveMainloopBwdSm80ILi2ELi2EN4cute5tupleIJNS5_1CILi128EEES8_NS7_ILi64EEEEEENS_10bfloat16_tEfNS_4arch4Sm80ELb1ELb0ELb1ELb1ELb1ELb0ELb0ELb0ELi2ELi4ELi4ELi4ELb0EEENS1_24CollectiveEpilogueBwdGQAISA_fSD_Li256ELb1ELb1EEENS1_25SingleTileBwdLPTSchedulerILb1ELi128ELb1EEEEEEEEEvNT_6ParamsE$_ZN4cute3eso3ESOILb1ELb0EJNS_6LayoutINS_5tupleIJNS3_IJNS_1CILi8EEENS4_ILi1EEEEEEEEENS3_IJNS3_IJS6_NS4_ILi0EEEEEEEEEEENS_10ViewEngineIPN7cutlass10bfloat16_tEEEEEC2ERKSC_RKSH_)
        /*0a04*/ 	.word	0x00000000


	//----- nvinfo : EIATTR_FRAME_SIZE
	.align		4
.L_438:
        /*0a08*/ 	.byte	0x04, 0x11
        /*0a0a*/ 	.short	(.L_440 - .L_439)
	.align		4
.L_439:
        /*0a0c*/ 	.word	index@($_ZN7cutlass13device_kernelIN5flash19enable_sm80_to_sm89INS1_16FlashAttnBwdSm80INS1_25CollectiveMainloopBwdSm80ILi2ELi2EN4cute5tupleIJNS5_1CILi128EEES8_NS7_ILi64EEEEEENS_10bfloat16_tEfNS_4arch4Sm80ELb1ELb0ELb1ELb1ELb1ELb0ELb0ELb0ELi2ELi4ELi4ELi4ELb0EEENS1_24CollectiveEpilogueBwdGQAISA_fSD_Li256ELb1ELb1EEENS1_25SingleTileBwdLPTSchedulerILb1ELi128ELb1EEEEEEEEEvNT_6ParamsE$_ZN4cute3eso3ESOILb1ELb0EJNS_6LayoutINS_5tupleIJNS3_IJNS_1CILi8EEENS4_ILi1EEEEEEEEENS3_IJNS3_IJS6_NS4_ILi0EEEEEEEEEEENS_10ViewEngineINS_8smem_ptrIPN7cutlass10bfloat16_tEEEEEEEC2ERKSC_RKSJ_)
        /*0a10*/ 	.word	0x00000000


	//----- nvinfo : EIATTR_FRAME_SIZE
	.align		4
.L_440:
        /*0a14*/ 	.byte	0x04, 0x11
        /*0a16*/ 	.short	(.L_442 - .L_441)
	.align		4
.L_441:
        /*0a18*/ 	.word	index@($_ZN7cutlass13device_kernelIN5flash19enable_sm80_to_sm89INS1_16FlashAttnBwdSm80INS1_25CollectiveMainloopBwdSm80ILi2ELi2EN4cute5tupleIJNS5_1CILi128EEES8_NS7_ILi64EEEEEENS_10bfloat16_tEfNS_4arch4Sm80ELb1ELb0ELb1ELb1ELb1ELb0ELb0ELb0ELi2ELi4ELi4ELi4ELb0EEENS1_24CollectiveEpilogueBwdGQAISA_fSD_Li256ELb1ELb1EEENS1_25SingleTileBwdLPTSchedulerILb1ELi128ELb1EEEEEEEEEvNT_6ParamsE$_ZN4cute3eso3ESOILb1ELb0EJNS_6LayoutINS_5tupleIJNS3_IJNS_1CILi8EEENS4_ILi1EEEEEEEEENS3_IJNS3_IJS6_NS4_ILi0EEEEEEEEEEENS_10ViewEngineINS_8gmem_ptrIPKN7cutlass10bfloat16_tEEEEEEEC2ERKSC_RKSK_)
        /*0a1c*/ 	.word	0x00000000


	//----- nvinfo : EIATTR_FRAME_SIZE
	.align		4
.L_442:
        /*0a20*/ 	.byte	0x04, 0x11
        /*0a22*/ 	.short	(.L_444 - .L_443)
	.align		4
.L_443:
        /*0a24*/ 	.word	index@($_ZN7cutlass13device_kernelIN5flash19enable_sm80_to_sm89INS1_16FlashAttnBwdSm80INS1_25CollectiveMainloopBwdSm80ILi2ELi2EN4cute5tupleIJNS5_1CILi128EEES8_NS7_ILi64EEEEEENS_10bfloat16_tEfNS_4arch4Sm80ELb1ELb0ELb1ELb1ELb1ELb0ELb0ELb0ELi2ELi4ELi4ELi4ELb0EEENS1_24CollectiveEpilogueBwdGQAISA_fSD_Li256ELb1ELb1EEENS1_25SingleTileBwdLPTSchedulerILb1ELi128ELb1EEEEEEEEEvNT_6ParamsE$_ZN4cute3eso3ESOILb1ELb0EJNS_6LayoutINS_5tupleIJNS3_IJNS_1CILi4EEENS4_ILi1EEEEEES6_EEENS3_IJNS3_IJS6_NS4_ILi0EEEEEES9_EEEEEiEEC2ERKSC_RKi)
        /*0a28*/ 	.word	0x00000000


	//----- nvinfo : EIATTR_FRAME_SIZE
	.align		4
.L_444:
        /*0a2c*/ 	.byte	0x04, 0x11
        /*0a2e*/ 	.short	(.L_446 - .L_445)
	.align		4
.L_445:
        /*0a30*/ 	.word	index@($_ZN7cutlass13device_kernelIN5flash19enable_sm80_to_sm89INS1_16FlashAttnBwdSm80INS1_25CollectiveMainloopBwdSm80ILi2ELi2EN4cute5tupleIJNS5_1CILi128EEES8_NS7_ILi64EEEEEENS_10bfloat16_tEfNS_4arch4Sm80ELb1ELb0ELb1ELb1ELb1ELb0ELb0ELb0ELi2ELi4ELi4ELi4ELb0EEENS1_24CollectiveEpilogueBwdGQAISA_fSD_Li256ELb1ELb1EEENS1_25SingleTileBwdLPTSchedulerILb1ELi128ELb1EEEEEEEEEvNT_6ParamsE$_ZN4cute3eso3ESOILb1ELb0EJNS_6LayoutINS_5tupleIJNS3_IJNS_1CILi4EEENS4_ILi1EEEEEES6_EEENS3_IJNS3_IJS6_NS4_ILi0EEEEEES9_EEEEENS_10ViewEngineINS_8smem_ptrIPfEEEEEEC2ERKSC_RKSH_)
        /*0a34*/ 	.word	0x00000000


	//----- nvinfo : EIATTR_FRAME_SIZE
	.align		4
.L_446:
        /*0a38*/ 	.byte	0x04, 0x11
        /*0a3a*/ 	.short	(.L_448 - .L_447)
	.align		4
.L_447:
        /*0a3c*/ 	.word	index@($_ZN7cutlass13device_kernelIN5flash19enable_sm80_to_sm89INS1_16FlashAttnBwdSm80INS1_25CollectiveMainloopBwdSm80ILi2ELi2EN4cute5tupleIJNS5_1CILi128EEES8_NS7_ILi64EEEEEENS_10bfloat16_tEfNS_4arch4Sm80ELb1ELb0ELb1ELb1ELb1ELb0ELb0ELb0ELi2ELi4ELi4ELi4ELb0EEENS1_24CollectiveEpilogueBwdGQAISA_fSD_Li256ELb1ELb1EEENS1_25SingleTileBwdLPTSchedulerILb1ELi128ELb1EEEEEEEEEvNT_6ParamsE$_ZN4cute3eso3ESOILb1ELb0EJNS_6LayoutINS_5tupleIJNS3_IJNS_1CILi4EEENS4_ILi1EEEEEES6_EEENS3_IJNS3_IJS6_NS4_ILi0EEEEEES9_EEEEENS_10ViewEngineINS_8gmem_ptrIPKfEEEEEEC2ERKSC_RKSI_)
        /*0a40*/ 	.word	0x00000000


	//----- nvinfo : EIATTR_FRAME_SIZE
	.align		4
.L_448:
        /*0a44*/ 	.byte	0x04, 0x11
        /*0a46*/ 	.short	(.L_450 - .L_449)
	.align		4
.L_449:
        /*0a48*/ 	.word	index@($_ZN7cutlass13device_kernelIN5flash19enable_sm80_to_sm89INS1_16FlashAttnBwdSm80INS1_25CollectiveMainloopBwdSm80ILi2ELi2EN4cute5tupleIJNS5_1CILi128EEES8_NS7_ILi64EEEEEENS_10bfloat16_tEfNS_4arch4Sm80ELb1ELb0ELb1ELb1ELb1ELb0ELb0ELb0ELi2ELi4ELi4ELi4ELb0EEENS1_24CollectiveEpilogueBwdGQAISA_fSD_Li256ELb1ELb1EEENS1_25SingleTileBwdLPTSchedulerILb1ELi128ELb1EEEEEEEEEvNT_6ParamsE$_ZN4cute3eso3ESOILb1ELb0EJNS_6LayoutINS_5tupleIJNS3_IJNS_1CILi4EEENS4_ILi1EEEEEEEEENS3_IJNS3_IJS6_NS4_ILi0EEEEEEEEEEENS_10ViewEngineIPjEEEEC2ERKSC_RKSF_)
        /*0a4c*/ 	.word	0x00000000


	//----- nvinfo : EIATTR_FRAME_SIZE
	.align		4
.L_450:
        /*0a50*/ 	.byte	0x04, 0x11
        /*0a52*/ 	.short	(.L_452 - .L_451)
	.align		4
.L_451:
        /*0a54*/ 	.word	index@($_ZN7cutlass13device_kernelIN5flash19enable_sm80_to_sm89INS1_16FlashAttnBwdSm80INS1_25CollectiveMainloopBwdSm80ILi2ELi2EN4cute5tupleIJNS5_1CILi128EEES8_NS7_ILi64EEEEEENS_10bfloat16_tEfNS_4arch4Sm80ELb1ELb0ELb1ELb1ELb1ELb0ELb0ELb0ELi2ELi4ELi4ELi4ELb0EEENS1_24CollectiveEpilogueBwdGQAISA_fSD_Li256ELb1ELb1EEENS1_25SingleTileBwdLPTSchedulerILb1ELi128ELb1EEEEEEEEEvNT_6ParamsE$_ZN4cute3eso3ESOILb1ELb0EJNS_6LayoutINS_5tupleIJNS3_IJNS_1CILi4EEENS4_ILi1EEEEEEEEENS3_IJNS3_IJS6_NS4_ILi0EEEEEEEEEEENS_10ViewEngineINS_8smem_ptrIPfEEEEEEC2ERKSC_RKSH_)
        /*0a58*/ 	.word	0x00000000


	//----- nvinfo : EIATTR_FRAME_SIZE
	.align		4
.L_452:
        /*0a5c*/ 	.byte	0x04, 0x11
        /*0a5e*/ 	.short	(.L_454 - .L_453)
	.align		4
.L_453:
        /*0a60*/ 	.word	index@($_ZN7cutlass13device_kernelIN5flash19enable_sm80_to_sm89INS1_16FlashAttnBwdSm80INS1_25CollectiveMainloopBwdSm80ILi2ELi2EN4cute5tupleIJNS5_1CILi128EEES8_NS7_ILi64EEEEEENS_10bfloat16_tEfNS_4arch4Sm80ELb1ELb0ELb1ELb1ELb1ELb0ELb0ELb0ELi2ELi4ELi4ELi4ELb0EEENS1_24CollectiveEpilogueBwdGQAISA_fSD_Li256ELb1ELb1EEENS1_25SingleTileBwdLPTSchedulerILb1ELi128ELb1EEEEEEEEEvNT_6ParamsE$_ZN4cute3eso3ESOILb1ELb0EJNS_6LayoutINS_5tupleIJNS3_IJNS_1CILi4EEENS4_ILi1EEEEEEEEENS3_IJNS3_IJS6_NS4_ILi0EEEEEEEEEEENS_10ViewEngineINS_8gmem_ptrIPKfEEEEEEC2ERKSC_RKSI_)
        /*0a64*/ 	.word	0x00000000


	//----- nvinfo : EIATTR_FRAME_SIZE
	.align		4
.L_454:
        /*0a68*/ 	.byte	0x04, 0x11
        /*0a6a*/ 	.short	(.L_456 - .L_455)
	.align		4
.L_455:
        /*0a6c*/ 	.word	index@($_ZN7cutlass13device_kernelIN5flash19enable_sm80_to_sm89INS1_16FlashAttnBwdSm80INS1_25CollectiveMainloopBwdSm80ILi2ELi2EN4cute5tupleIJNS5_1CILi128EEES8_NS7_ILi64EEEEEENS_10bfloat16_tEfNS_4arch4Sm80ELb1ELb0ELb1ELb1ELb1ELb0ELb0ELb0ELi2ELi4ELi4ELi4ELb0EEENS1_24CollectiveEpilogueBwdGQAISA_fSD_Li256ELb1ELb1EEENS1_25SingleTileBwdLPTSchedulerILb1ELi128ELb1EEEEEEEEEvNT_6ParamsE$_ZN4cute3eso3ESOILb1ELb0EJNS_6LayoutINS_5tupleIJNS3_IJNS_1CILi2EEES5_S5_EEES5_EEENS3_IJNS3_IJNS4_ILi1EEES5_NS4_ILi4EEEEEENS4_ILi8EEEEEEEEiEEC2ERKSD_RKi)
        /*0a70*/ 	.word	0x00000000


	//----- nvinfo : EIATTR_FRAME_SIZE
	.align		4
.L_456:
        /*0a74*/ 	.byte	0x04, 0x11
        /*0a76*/ 	.short	(.L_458 - .L_457)
	.align		4
.L_457:
        /*0a78*/ 	.word	index@($_ZN7cutlass13device_kernelIN5flash19enable_sm80_to_sm89INS1_16FlashAttnBwdSm80INS1_25CollectiveMainloopBwdSm80ILi2ELi2EN4cute5tupleIJNS5_1CILi128EEES8_NS7_ILi64EEEEEENS_10bfloat16_tEfNS_4arch4Sm80ELb1ELb0ELb1ELb1ELb1ELb0ELb0ELb0ELi2ELi4ELi4ELi4ELb0EEENS1_24CollectiveEpilogueBwdGQAISA_fSD_Li256ELb1ELb1EEENS1_25SingleTileBwdLPTSchedulerILb1ELi128ELb1EEEEEEEEEvNT_6ParamsE$_ZN4cute3eso3ESOILb1ELb0EJNS_6LayoutINS_5tupleIJNS3_IJNS_1CILi2EEES5_S5_EEES5_EEENS3_IJNS3_IJNS4_ILi1EEES5_NS4_ILi4EEEEEENS4_ILi8EEEEEEEENS_10ViewEngineIPN7cutlass10bfloat16_tEEEEEC2ERKSD_RKSI_)
        /*0a7c*/ 	.word	0x00000000


	//----- nvinfo : EIATTR_FRAME_SIZE
	.align		4
.L_458:
        /*0a80*/ 	.byte	0x04, 0x11
        /*0a82*/ 	.short	(.L_460 - .L_459)
	.align		4
.L_459:
        /*0a84*/ 	.word	index@($_ZN7cutlass13device_kernelIN5flash19enable_sm80_to_sm89INS1_16FlashAttnBwdSm80INS1_25CollectiveMainloopBwdSm80ILi2ELi2EN4cute5tupleIJNS5_1CILi128EEES8_NS7_ILi64EEEEEENS_10bfloat16_tEfNS_4arch4Sm80ELb1ELb0ELb1ELb1ELb1ELb0ELb0ELb0ELi2ELi4ELi4ELi4ELb0EEENS1_24CollectiveEpilogueBwdGQAISA_fSD_Li256ELb1ELb1EEENS1_25SingleTileBwdLPTSchedulerILb1ELi128ELb1EEEEEEEEEvNT_6ParamsE$_ZN4cute3eso3ESOILb1ELb0EJNS_6LayoutINS_5tupleIJNS3_IJNS_1CILi2EEES5_S5_EEES5_EEENS3_IJNS3_IJNS4_ILi1EEES5_NS4_ILi4EEEEEENS4_ILi64EEEEEEEEiEEC2ERKSD_RKi)
        /*0a88*/ 	.word	0x00000000


	//----- nvinfo : EIATTR_FRAME_SIZE
	.align		4
.L_460:
        /*0a8c*/ 	.byte	0x04, 0x11
        /*0a8e*/ 	.short	(.L_462 - .L_461)
	.align		4
.L_461:
        /*0a90*/ 	.word	index@($_ZN7cutlass13device_kernelIN5flash19enable_sm80_to_sm89INS1_16FlashAttnBwdSm80INS1_25CollectiveMainloopBwdSm80ILi2ELi2EN4cute5tupleIJNS5_1CILi128EEES8_NS7_ILi64EEEEEENS_10bfloat16_tEfNS_4arch4Sm80ELb1ELb0ELb1ELb1ELb1ELb0ELb0ELb0ELi2ELi4ELi4ELi4ELb0EEENS1_24CollectiveEpilogueBwdGQAISA_fSD_Li256ELb1ELb1EEENS1_25SingleTileBwdLPTSchedulerILb1ELi128ELb1EEEEEEEEEvNT_6ParamsE$_ZN4cute3eso3ESOILb1ELb0EJNS_6LayoutINS_5tupleIJNS3_IJNS_1CILi2EEES5_S5_EEES5_EEENS3_IJNS3_IJNS4_ILi1EEES5_NS4_ILi4EEEEEENS4_ILi64EEEEEEEENS_10ViewEngineIPN7cutlass10bfloat16_tEEEEEC2ERKSD_RKSI_)
        /*0a94*/ 	.word	0x00000000


	//----- nvinfo : EIATTR_FRAME_SIZE
	.align		4
.L_462:
        /*0a98*/ 	.byte	0x04, 0x11
        /*0a9a*/ 	.short	(.L_464 - .L_463)
	.align		4
.L_463:
        /*0a9c*/ 	.word	index@($_ZN7cutlass13device_kernelIN5flash19enable_sm80_to_sm89INS1_16FlashAttnBwdSm80INS1_25CollectiveMainloopBwdSm80ILi2ELi2EN4cute5tupleIJNS5_1CILi128EEES8_NS7_ILi64EEEEEENS_10bfloat16_tEfNS_4arch4Sm80ELb1ELb0ELb1ELb1ELb1ELb0ELb0ELb0ELi2ELi4ELi4ELi4ELb0EEENS1_24CollectiveEpilogueBwdGQAISA_fSD_Li256ELb1ELb1EEENS1_25SingleTileBwdLPTSchedulerILb1ELi128ELb1EEEEEEEEEvNT_6ParamsE$_ZN4cute3eso3ESOILb1ELb0EJNS_6LayoutINS_5tupleIJNS3_IJNS_1CILi2EEES5_S5_EEEEEENS3_IJNS3_IJNS4_ILi1EEES5_NS4_ILi4EEEEEEEEEEEiEEC2ERKSC_RKi)
        /*0aa0*/ 	.word	0x00000000


	//----- nvinfo : EIATTR_FRAME_SIZE
	.align		4
.L_464:
        /*0aa4*/ 	.byte	0x04, 0x11
        /*0aa6*/ 	.short	(.L_466 - .L_465)
	.align		4
.L_465:
        /*0aa8*/ 	.word	index@($_ZN7cutlass13device_kernelIN5flash19enable_sm80_to_sm89INS1_16FlashAttnBwdSm80INS1_25CollectiveMainloopBwdSm80ILi2ELi2EN4cute5tupleIJNS5_1CILi128EEES8_NS7_ILi64EEEEEENS_10bfloat16_tEfNS_4arch4Sm80ELb1ELb0ELb1ELb1ELb1ELb0ELb0ELb0ELi2ELi4ELi4ELi4ELb0EEENS1_24CollectiveEpilogueBwdGQAISA_fSD_Li256ELb1ELb1EEENS1_25SingleTileBwdLPTSchedulerILb1ELi128ELb1EEEEEEEEEvNT_6ParamsE$_ZN4cute3eso3ESOILb1ELb0EJNS_6LayoutINS_5tupleIJNS3_IJNS_1CILi2EEES5_S5_EEEEEENS3_IJNS3_IJNS4_ILi1EEES5_NS4_ILi4EEEEEEEEEEENS_10ViewEngineIPN7cutlass10bfloat16_tEEEEEC2ERKSC_RKSH_)
        /*0aac*/ 	.word	0x00000000


	//----- nvinfo : EIATTR_FRAME_SIZE
	.align		4
.L_466:
        /*0ab0*/ 	.byte	0x04, 0x11
        /*0ab2*/ 	.short	(.L_468 - .L_467)
	.align		4
.L_467:
        /*0ab4*/ 	.word	index@($_ZN7cutlass13device_kernelIN5flash19enable_sm80_to_sm89INS1_16FlashAttnBwdSm80INS1_25CollectiveMainloopBwdSm80ILi2ELi2EN4cute5tupleIJNS5_1CILi128EEES8_NS7_ILi64EEEEEENS_10bfloat16_tEfNS_4arch4Sm80ELb1ELb0ELb1ELb1ELb1ELb0ELb0ELb0ELi2ELi4ELi4ELi4ELb0EEENS1_24CollectiveEpilogueBwdGQAISA_fSD_Li256ELb1ELb1EEENS1_25SingleTileBwdLPTSchedulerILb1ELi128ELb1EEEEEEEEEvNT_6ParamsE$_ZN4cute3eso3ESOILb1ELb0EJNS_6LayoutINS_5tupleIJNS3_IJNS_1CILi2EEES5_EEES6_EEENS3_IJNS3_IJNS4_ILi1EEES5_EEENS3_IJNS4_ILi32EEENS4_ILi64EEEEEEEEEEEiEEC2ERKSE_RKi)
        /*0ab8*/ 	.word	0x00000000


	//----- nvinfo : EIATTR_FRAME_SIZE
	.align		4
.L_468:
        /*0abc*/ 	.byte	0x04, 0x11
        /*0abe*/ 	.short	(.L_470 - .L_469)
	.align		4
.L_469:
        /*0ac0*/ 	.word	index@($_ZN7cutlass13device_kernelIN5flash19enable_sm80_to_sm89INS1_16FlashAttnBwdSm80INS1_25CollectiveMainloopBwdSm80ILi2ELi2EN4cute5tupleIJNS5_1CILi128EEES8_NS7_ILi64EEEEEENS_10bfloat16_tEfNS_4arch4Sm80ELb1ELb0ELb1ELb1ELb1ELb0ELb0ELb0ELi2ELi4ELi4ELi4ELb0EEENS1_24CollectiveEpilogueBwdGQAISA_fSD_Li256ELb1ELb1EEENS1_25SingleTileBwdLPTSchedulerILb1ELi128ELb1EEEEEEEEEvNT_6ParamsE$_ZN4cute3eso3ESOILb1ELb0EJNS_6LayoutINS_5tupleIJNS3_IJNS_1CILi2EEES5_EEES6_EEENS3_IJNS3_IJNS4_ILi1EEES5_EEENS3_IJNS4_ILi32EEENS4_ILi64EEEEEEEEEEENS_10ViewEngineIPN7cutlass10bfloat16_tEEEEEC2ERKSE_RKSJ_)
        /*0ac4*/ 	.word	0x00000000


	//----- nvinfo : EIATTR_FRAME_SIZE
	.align		4
.L_470:
        /*0ac8*/ 	.byte	0x04, 0x11
        /*0aca*/ 	.short	(.L_472 - .L_471)
	.align		4
.L_471:
        /*0acc*/ 	.word	index@($_ZN7cutlass13device_kernelIN5flash19enable_sm80_to_sm89INS1_16FlashAttnBwdSm80INS1_25CollectiveMainloopBwdSm80ILi2ELi2EN4cute5tupleIJNS5_1CILi128EEES8_NS7_ILi64EEEEEENS_10bfloat16_tEfNS_4arch4Sm80ELb1ELb0ELb1ELb1ELb1ELb0ELb0ELb0ELi2ELi4ELi4ELi4ELb0EEENS1_24CollectiveEpilogueBwdGQAISA_fSD_Li256ELb1ELb1EEENS1_25SingleTileBwdLPTSchedulerILb1ELi128ELb1EEEEEEEEEvNT_6ParamsE$_ZN4cute3eso3ESOILb1ELb0EJNS_6LayoutINS_5tupleIJNS3_IJNS_1CILi2EEES5_EEES5_NS4_ILi8EEEEEENS3_IJNS3_IJNS_11ScaledBasisINS4_ILi1EEEJLi1EEEENS9_IS7_JLi0EEEEEEENS9_INS4_ILi64EEEJLi0EEEENS9_INS4_ILi16EEEJLi1EEEEEEEEENS_15ArithmeticTupleIJiiEEEEEC2ERKSJ_RKSL_)
        /*0ad0*/ 	.word	0x00000000


	//----- nvinfo : EIATTR_FRAME_SIZE
	.align		4
.L_472:
        /*0ad4*/ 	.byte	0x04, 0x11
        /*0ad6*/ 	.short	(.L_474 - .L_473)
	.align		4
.L_473:
        /*0ad8*/ 	.word	index@($_ZN7cutlass13device_kernelIN5flash19enable_sm80_to_sm89INS1_16FlashAttnBwdSm80INS1_25CollectiveMainloopBwdSm80ILi2ELi2EN4cute5tupleIJNS5_1CILi128EEES8_NS7_ILi64EEEEEENS_10bfloat16_tEfNS_4arch4Sm80ELb1ELb0ELb1ELb1ELb1ELb0ELb0ELb0ELi2ELi4ELi4ELi4ELb0EEENS1_24CollectiveEpilogueBwdGQAISA_fSD_Li256ELb1ELb1EEENS1_25SingleTileBwdLPTSchedulerILb1ELi128ELb1EEEEEEEEEvNT_6ParamsE$_ZN4cute3eso3ESOILb1ELb0EJNS_6LayoutINS_5tupleIJNS3_IJNS_1CILi2EEES5_EEES5_NS4_ILi8EEEEEENS3_IJNS3_IJNS_11ScaledBasisINS4_ILi1EEEJLi1EEEENS9_IS7_JLi0EEEEEEENS9_INS4_ILi64EEEJLi0EEEENS9_INS4_ILi16EEEJLi1EEEEEEEEENS_10ViewEngineINS_23ArithmeticTupleIteratorINS_15ArithmeticTupleIJiiEEEEEEEEEC2ERKSJ_RKSP_)
        /*0adc*/ 	.word	0x00000000


	//----- nvinfo : EIATTR_FRAME_SIZE
	.align		4
.L_474:
        /*0ae0*/ 	.byte	0x04, 0x11
        /*0ae2*/ 	.short	(.L_476 - .L_475)
	.align		4
.L_475:
        /*0ae4*/ 	.word	index@($_ZN7cutlass13device_kernelIN5flash19enable_sm80_to_sm89INS1_16FlashAttnBwdSm80INS1_25CollectiveMainloopBwdSm80ILi2ELi2EN4cute5tupleIJNS5_1CILi128EEES8_NS7_ILi64EEEEEENS_10bfloat16_tEfNS_4arch4Sm80ELb1ELb0ELb1ELb1ELb1ELb0ELb0ELb0ELi2ELi4ELi4ELi4ELb0EEENS1_24CollectiveEpilogueBwdGQAISA_fSD_Li256ELb1ELb1EEENS1_25SingleTileBwdLPTSchedulerILb1ELi128ELb1EEEEEEEEEvNT_6ParamsE$_ZN4cute3eso3ESOILb1ELb0EJNS_6LayoutINS_5tupleIJNS3_IJNS_1CILi2EEES5_EEENS4_ILi8EEEEEENS3_IJNS3_IJNS4_ILi1EEES5_EEENS4_ILi4EEEEEEEEiEEC2ERKSD_RKi)
        /*0ae8*/ 	.word	0x00000000


	//----- nvinfo : EIATTR_FRAME_SIZE
	.align		4
.L_476:
        /*0aec*/ 	.byte	0x04, 0x11
        /*0aee*/ 	.short	(.L_478 - .L_477)
	.align		4
.L_477:
        /*0af0*/ 	.word	index@($_ZN7cutlass13device_kernelIN5flash19enable_sm80_to_sm89INS1_16FlashAttnBwdSm80INS1_25CollectiveMainloopBwdSm80ILi2ELi2EN4cute5tupleIJNS5_1CILi128EEES8_NS7_ILi64EEEEEENS_10bfloat16_tEfNS_4arch4Sm80ELb1ELb0ELb1ELb1ELb1ELb0ELb0ELb0ELi2ELi4ELi4ELi4ELb0EEENS1_24CollectiveEpilogueBwdGQAISA_fSD_Li256ELb1ELb1EEENS1_25SingleTileBwdLPTSchedulerILb1ELi128ELb1EEEEEEEEEvNT_6ParamsE$_ZN4cute3eso3ESOILb1ELb0EJNS_6LayoutINS_5tupleIJNS3_IJNS_1CILi2EEES5_EEENS4_ILi8EEEEEENS3_IJNS3_IJNS4_ILi1EEES5_EEENS4_ILi4EEEEEEEENS_10ViewEngineIPN7cutlass10bfloat16_tEEEEEC2ERKSD_RKSI_)
        /*0af4*/ 	.word	0x00000000


	//----- nvinfo : EIATTR_FRAME_SIZE
	.align		4
.L_478:
        /*0af8*/ 	.byte	0x04, 0x11
        /*0afa*/ 	.short	(.L_480 - .L_479)
	.align		4
.L_479:
        /*0afc*/ 	.word	index@($_ZN7cutlass13device_kernelIN5flash19enable_sm80_to_sm89INS1_16FlashAttnBwdSm80INS1_25CollectiveMainloopBwdSm80ILi2ELi2EN4cute5tupleIJNS5_1CILi128EEES8_NS7_ILi64EEEEEENS_10bfloat16_tEfNS_4arch4Sm80ELb1ELb0ELb1ELb1ELb1ELb0ELb0ELb0ELi2ELi4ELi4ELi4ELb0EEENS1_24CollectiveEpilogueBwdGQAISA_fSD_Li256ELb1ELb1EEENS1_25SingleTileBwdLPTSchedulerILb1ELi128ELb1EEEEEEEEEvNT_6ParamsE$_ZN4cute3eso3ESOILb1ELb0EJNS_6LayoutINS_5tupleIJNS3_IJNS_1CILi2EEES5_EEENS3_IJS5_NS4_ILi8EEEEEEEEENS3_IJNS3_IJS5_NS4_ILi4EEEEEENS3_IJNS4_ILi1EEES7_EEEEEEEENS_10ViewEngineIPfEEEEC2ERKSF_RKSI_)
        /*0b00*/ 	.word	0x00000000


	//----- nvinfo : EIATTR_FRAME_SIZE
	.align		4
.L_480:
        /*0b04*/ 	.byte	0x04, 0x11
        /*0b06*/ 	.short	(.L_482 - .L_481)
	.align		4
.L_481:
        /*0b08*/ 	.word	index@($_ZN7cutlass13device_kernelIN5flash19enable_sm80_to_sm89INS1_16FlashAttnBwdSm80INS1_25CollectiveMainloopBwdSm80ILi2ELi2EN4cute5tupleIJNS5_1CILi128EEES8_NS7_ILi64EEEEEENS_10bfloat16_tEfNS_4arch4Sm80ELb1ELb0ELb1ELb1ELb1ELb0ELb0ELb0ELi2ELi4ELi4ELi4ELb0EEENS1_24CollectiveEpilogueBwdGQAISA_fSD_Li256ELb1ELb1EEENS1_25SingleTileBwdLPTSchedulerILb1ELi128ELb1EEEEEEEEEvNT_6ParamsE$_ZN4cute3eso3ESOILb1ELb0EJNS_6LayoutINS_5tupleIJNS3_IJNS_1CILi2EEES5_EEENS3_IJS5_NS4_ILi8EEEEEEEEENS3_IJNS3_IJNS_11ScaledBasisIS7_JLi0EEEENSA_INS4_ILi64EEEJLi0EEEEEEENS3_IJNSA_INS4_ILi1EEEJLi1EEEENSA_INS4_ILi16EEEJLi1EEEEEEEEEEEENS_10ViewEngineINS_23ArithmeticTupleIteratorINS_15ArithmeticTupleIJiiEEEEEEEEEC2ERKSL_RKSR_)
        /*0b0c*/ 	.word	0x00000000


	//----- nvinfo : EIATTR_FRAME_SIZE
	.align		4
.L_482:
        /*0b10*/ 	.byte	0x04, 0x11
        /*0b12*/ 	.short	(.L_484 - .L_483)
	.align		4
.L_483:
        /*0b14*/ 	.word	index@($_ZN7cutlass13device_kernelIN5flash19enable_sm80_to_sm89INS1_16FlashAttnBwdSm80INS1_25CollectiveMainloopBwdSm80ILi2ELi2EN4cute5tupleIJNS5_1CILi128EEES8_NS7_ILi64EEEEEENS_10bfloat16_tEfNS_4arch4Sm80ELb1ELb0ELb1ELb1ELb1ELb0ELb0ELb0ELi2ELi4ELi4ELi4ELb0EEENS1_24CollectiveEpilogueBwdGQAISA_fSD_Li256ELb1ELb1EEENS1_25SingleTileBwdLPTSchedulerILb1ELi128ELb1EEEEEEEEEvNT_6ParamsE$_ZN4cute3eso3ESOILb1ELb0EJNS_6LayoutINS_5tupleIJNS3_IJNS_1CILi2EEES5_EEENS3_IJS5_NS4_ILi8EEEEEEEEENS3_IJNS3_IJNS_11ScaledBasisIS7_JLi0EEEENSA_INS4_ILi64EEEJLi0EEEEEEENS3_IJNSA_INS4_ILi1EEEJLi1EEEENSA_INS4_ILi16EEEJLi1EEEEEEEEEEEENS_10ViewEngineINS_23ArithmeticTupleIteratorINS_15ArithmeticTupleIJNS4_ILi0EEESP_EEEEEEEEEC2ERKSL_RKSS_)
        /*0b18*/ 	.word	0x00000000


	//----- nvinfo : EIATTR_FRAME_SIZE
	.align		4
.L_484:
        /*0b1c*/ 	.byte	0x04, 0x11
        /*0b1e*/ 	.short	(.L_486 - .L_485)
	.align		4
.L_485:
        /*0b20*/ 	.word	index@($_ZN7cutlass13device_kernelIN5flash19enable_sm80_to_sm89INS1_16FlashAttnBwdSm80INS1_25CollectiveMainloopBwdSm80ILi2ELi2EN4cute5tupleIJNS5_1CILi128EEES8_NS7_ILi64EEEEEENS_10bfloat16_tEfNS_4arch4Sm80ELb1ELb0ELb1ELb1ELb1ELb0ELb0ELb0ELi2ELi4ELi4ELi4ELb0EEENS1_24CollectiveEpilogueBwdGQAISA_fSD_Li256ELb1ELb1EEENS1_25SingleTileBwdLPTSchedulerILb1ELi128ELb1EEEEEEEEEvNT_6ParamsE$_ZN4cute3eso3ESOILb1ELb0EJNS_6LayoutINS_5tupleIJNS3_IJNS_1CILi2EEES5_EEEEEENS3_IJNS3_IJNS4_ILi8EEENS4_ILi64EEEEEEEEEEEiEEC2ERKSC_RKi)
        /*0b24*/ 	.word	0x00000000


	//----- nvinfo : EIATTR_FRAME_SIZE
	.align		4
.L_486:
        /*0b28*/ 	.byte	0x04, 0x11
        /*0b2a*/ 	.short	(.L_488 - .L_487)
	.align		4
.L_487:
        /*0b2c*/ 	.word	index@($_ZN7cutlass13device_kernelIN5flash19enable_sm80_to_sm89INS1_16FlashAttnBwdSm80INS1_25CollectiveMainloopBwdSm80ILi2ELi2EN4cute5tupleIJNS5_1CILi128EEES8_NS7_ILi64EEEEEENS_10bfloat16_tEfNS_4arch4Sm80ELb1ELb0ELb1ELb1ELb1ELb0ELb0ELb0ELi2ELi4ELi4ELi4ELb0EEENS1_24CollectiveEpilogueBwdGQAISA_fSD_Li256ELb1ELb1EEENS1_25SingleTileBwdLPTSchedulerILb1ELi128ELb1EEEEEEEEEvNT_6ParamsE$_ZN4cute3eso3ESOILb1ELb0EJNS_6LayoutINS_5tupleIJNS3_IJNS_1CILi2EEES5_EEEEEENS3_IJNS3_IJNS4_ILi8EEENS4_ILi64EEEEEEEEEEENS_10ViewEngineINS_8smem_ptrIPfEEEEEEC2ERKSC_RKSH_)
        /*0b30*/ 	.word	0x00000000


	//----- nvinfo : EIATTR_FRAME_SIZE
	.align		4
.L_488:
        /*0b34*/ 	.byte	0x04, 0x11
        /*0b36*/ 	.short	(.L_490 - .L_489)
	.align		4
.L_489:
        /*0b38*/ 	.word	index@($_ZN7cutlass13device_kernelIN5flash19enable_sm80_to_sm89INS1_16FlashAttnBwdSm80INS1_25CollectiveMainloopBwdSm80ILi2ELi2EN4cute5tupleIJNS5_1CILi128EEES8_NS7_ILi64EEEEEENS_10bfloat16_tEfNS_4arch4Sm80ELb1ELb0ELb1ELb1ELb1ELb0ELb0ELb0ELi2ELi4ELi4ELi4ELb0EEENS1_24CollectiveEpilogueBwdGQAISA_fSD_Li256ELb1ELb1EEENS1_25SingleTileBwdLPTSchedulerILb1ELi128ELb1EEEEEEEEEvNT_6ParamsE$_ZN4cute3eso3ESOILb1ELb0EJNS_6LayoutINS_5tupleIJNS3_IJNS_1CILi2EEES5_EEEEEENS3_IJNS3_IJNS4_ILi1EEES5_EEEEEEEEiEEC2ERKSB_RKi)
        /*0b3c*/ 	.word	0x00000000


	//----- nvinfo : EIATTR_FRAME_SIZE
	.align		4
.L_490:
        /*0b40*/ 	.byte	0x04, 0x11
        /*0b42*/ 	.short	(.L_492 - .L_491)
	.align		4
.L_491:
        /*0b44*/ 	.word	index@($_ZN7cutlass13device_kernelIN5flash19enable_sm80_to_sm89INS1_16FlashAttnBwdSm80INS1_25CollectiveMainloopBwdSm80ILi2ELi2EN4cute5tupleIJNS5_1CILi128EEES8_NS7_ILi64EEEEEENS_10bfloat16_tEfNS_4arch4Sm80ELb1ELb0ELb1ELb1ELb1ELb0ELb0ELb0ELi2ELi4ELi4ELi4ELb0EEENS1_24CollectiveEpilogueBwdGQAISA_fSD_Li256ELb1ELb1EEENS1_25SingleTileBwdLPTSchedulerILb1ELi128ELb1EEEEEEEEEvNT_6ParamsE$_ZN4cute3eso3ESOILb1ELb0EJNS_6LayoutINS_5tupleIJNS3_IJNS_1CILi2EEES5_EEEEEENS3_IJNS3_IJNS4_ILi1EEES5_EEEEEEEENS_10ViewEngineIPfEEEEC2ERKSB_RKSE_)
        /*0b48*/ 	.word	0x00000000


	//----- nvinfo : EIATTR_FRAME_SIZE
	.align		4
.L_492:
        /*0b4c*/ 	.byte	0x04, 0x11
        /*0b4e*/ 	.short	(.L_494 - .L_493)
	.align		4
.L_493:
        /*0b50*/ 	.word	index@($_ZN7cutlass13device_kernelIN5flash19enable_sm80_to_sm89INS1_16FlashAttnBwdSm80INS1_25CollectiveMainloopBwdSm80ILi2ELi2EN4cute5tupleIJNS5_1CILi128EEES8_NS7_ILi64EEEEEENS_10bfloat16_tEfNS_4arch4Sm80ELb1ELb0ELb1ELb1ELb1ELb0ELb0ELb0ELi2ELi4ELi4ELi4ELb0EEENS1_24CollectiveEpilogueBwdGQAISA_fSD_Li256ELb1ELb1EEENS1_25SingleTileBwdLPTSchedulerILb1ELi128ELb1EEEEEEEEEvNT_6ParamsE$_ZN4cute3eso3ESOILb1ELb0EJNS_6LayoutINS_5tupleIJNS3_IJNS_1CILi2EEES5_EEEEEENS3_IJNS3_IJNS4_ILi1EEES5_EEEEEEEENS_10ViewEngineIPN7cutlass10bfloat16_tEEEEEC2ERKSB_RKSG_)
        /*0b54*/ 	.word	0x00000000


	//----- nvinfo : EIATTR_FRAME_SIZE
	.align		4
.L_494:
        /*0b58*/ 	.byte	0x04, 0x11
        /*0b5a*/ 	.short	(.L_496 - .L_495)
	.align		4
.L_495:
        /*0b5c*/ 	.word	index@($_ZN7cutlass13device_kernelIN5flash19enable_sm80_to_sm89INS1_16FlashAttnBwdSm80INS1_25CollectiveMainloopBwdSm80ILi2ELi2EN4cute5tupleIJNS5_1CILi128EEES8_NS7_ILi64EEEEEENS_10bfloat16_tEfNS_4arch4Sm80ELb1ELb0ELb1ELb1ELb1ELb0ELb0ELb0ELi2ELi4ELi4ELi4ELb0EEENS1_24CollectiveEpilogueBwdGQAISA_fSD_Li256ELb1ELb1EEENS1_25SingleTileBwdLPTSchedulerILb1ELi128ELb1EEEEEEEEEvNT_6ParamsE$_ZN4cute3eso3ESOILb1ELb0EJNS_6LayoutINS_5tupleIJNS3_IJNS_1CILi2EEES5_EEEEEENS3_IJNS3_IJNS4_ILi1EEES5_EEEEEEEENS_10ViewEngineIPKfEEEEC2ERKSB_RKSF_)
        /*0b60*/ 	.word	0x00000000


	//----- nvinfo : EIATTR_FRAME_SIZE
	.align		4
.L_496:
        /*0b64*/ 	.byte	0x04, 0x11
        /*0b66*/ 	.short	(.L_498 - .L_497)
	.align		4
.L_497:
        /*0b68*/ 	.word	index@($_ZN7cutlass13device_kernelIN5flash19enable_sm80_to_sm89INS1_16FlashAttnBwdSm80INS1_25CollectiveMainloopBwdSm80ILi2ELi2EN4cute5tupleIJNS5_1CILi128EEES8_NS7_ILi64EEEEEENS_10bfloat16_tEfNS_4arch4Sm80ELb1ELb0ELb1ELb1ELb1ELb0ELb0ELb0ELi2ELi4ELi4ELi4ELb0EEENS1_24CollectiveEpilogueBwdGQAISA_fSD_Li256ELb1ELb1EEENS1_25SingleTileBwdLPTSchedulerILb1ELi128ELb1EEEEEEEEEvNT_6ParamsE$_ZN4cute3eso3ESOILb1ELb0EJNS_6LayoutINS_5tupleIJNS3_IJNS_1CILi1EEES5_EEENS4_ILi32EEEEEENS3_IJNS3_IJNS4_ILi0EEES9_EEENS4_ILi256EEEEEEEEiEEC2ERKSD_RKi)
        /*0b6c*/ 	.word	0x00000000


	//----- nvinfo : EIATTR_FRAME_SIZE
	.align		4
.L_498:
        /*0b70*/ 	.byte	0x04, 0x11
        /*0b72*/ 	.short	(.L_500 - .L_499)
	.align		4
.L_499:
        /*0b74*/ 	.word	index@($_ZN7cutlass13device_kernelIN5flash19enable_sm80_to_sm89INS1_16FlashAttnBwdSm80INS1_25CollectiveMainloopBwdSm80ILi2ELi2EN4cute5tupleIJNS5_1CILi128EEES8_NS7_ILi64EEEEEENS_10bfloat16_tEfNS_4arch4Sm80ELb1ELb0ELb1ELb1ELb1ELb0ELb0ELb0ELi2ELi4ELi4ELi4ELb0EEENS1_24CollectiveEpilogueBwdGQAISA_fSD_Li256ELb1ELb1EEENS1_25SingleTileBwdLPTSchedulerILb1ELi128ELb1EEEEEEEEEvNT_6ParamsE$_ZN4cute3eso3ESOILb1ELb0EJNS_6LayoutINS_5tupleIJNS3_IJNS_1CILi1EEES5_EEENS4_ILi32EEEEEENS3_IJNS3_IJNS4_ILi0EEES9_EEENS4_ILi256EEEEEEEENS_10ViewEngineINS_8gmem_ptrIPfEEEEEEC2ERKSD_RKSI_)
        /*0b78*/ 	.word	0x00000000


	//----- nvinfo : EIATTR_FRAME_SIZE
	.align		4
.L_500:
        /*0b7c*/ 	.byte	0x04, 0x11
        /*0b7e*/ 	.short	(.L_502 - .L_501)
	.align		4
.L_501:
        /*0b80*/ 	.word	index@($_ZN7cutlass13device_kernelIN5flash19enable_sm80_to_sm89INS1_16FlashAttnBwdSm80INS1_25CollectiveMainloopBwdSm80ILi2ELi2EN4cute5tupleIJNS5_1CILi128EEES8_NS7_ILi64EEEEEENS_10bfloat16_tEfNS_4arch4Sm80ELb1ELb0ELb1ELb1ELb1ELb0ELb0ELb0ELi2ELi4ELi4ELi4ELb0EEENS1_24CollectiveEpilogueBwdGQAISA_fSD_Li256ELb1ELb1EEENS1_25SingleTileBwdLPTSchedulerILb1ELi128ELb1EEEEEEEEEvNT_6ParamsE$_ZN4cute3eso3ESOILb1ELb0EJNS_6LayoutINS_5tupleIJNS3_IJNS_1CILi1EEES5_EEEEEENS3_IJNS3_IJS5_NS4_ILi0EEEEEEEEEEENS_10ViewEngineINS_8smem_ptrIPN7cutlass9uint128_tEEEEEEEC2ERKSB_RKSI_)
        /*0b84*/ 	.word	0x00000000


	//----- nvinfo : EIATTR_FRAME_SIZE
	.align		4
.L_502:
        /*0b88*/ 	.byte	0x04, 0x11
        /*0b8a*/ 	.short	(.L_504 - .L_503)
	.align		4
.L_503:
        /*0b8c*/ 	.word	index@($_ZN7cutlass13device_kernelIN5flash19enable_sm80_to_sm89INS1_16FlashAttnBwdSm80INS1_25CollectiveMainloopBwdSm80ILi2ELi2EN4cute5tupleIJNS5_1CILi128EEES8_NS7_ILi64EEEEEENS_10bfloat16_tEfNS_4arch4Sm80ELb1ELb0ELb1ELb1ELb1ELb0ELb0ELb0ELi2ELi4ELi4ELi4ELb0EEENS1_24CollectiveEpilogueBwdGQAISA_fSD_Li256ELb1ELb1EEENS1_25SingleTileBwdLPTSchedulerILb1ELi128ELb1EEEEEEEEEvNT_6ParamsE$_ZN4cute3eso3ESOILb1ELb0EJNS_6LayoutINS_5tupleIJNS3_IJNS_1CILi1EEES5_EEEEEENS3_IJNS3_IJS5_NS4_ILi0EEEEEEEEEEENS_10ViewEngineINS_8gmem_ptrIPKN7cutlass9uint128_tEEEEEEEC2ERKSB_RKSJ_)
        /*0b90*/ 	.word	0x00000000


	//----- nvinfo : EIATTR_FRAME_SIZE
	.align		4
.L_504:
        /*0b94*/ 	.byte	0x04, 0x11
        /*0b96*/ 	.short	(.L_506 - .L_505)
	.align		4
.L_505:
        /*0b98*/ 	.word	index@($_ZN7cutlass13device_kernelIN5flash19enable_sm80_to_sm89INS1_16FlashAttnBwdSm80INS1_25CollectiveMainloopBwdSm80ILi2ELi2EN4cute5tupleIJNS5_1CILi128EEES8_NS7_ILi64EEEEEENS_10bfloat16_tEfNS_4arch4Sm80ELb1ELb0ELb1ELb1ELb1ELb0ELb0ELb0ELi2ELi4ELi4ELi4ELb0EEENS1_24CollectiveEpilogueBwdGQAISA_fSD_Li256ELb1ELb1EEENS1_25SingleTileBwdLPTSchedulerILb1ELi128ELb1EEEEEEEEEvNT_6ParamsE$_ZN4cute3eso3ESOILb1ELb0EJNS_6LayoutINS_5tupleIJNS3_IJNS_1CILi1EEENS4_ILi4EEEEEENS4_ILi2EEES6_EEENS3_IJNS3_IJNS4_ILi0EEES5_EEES6_NS4_ILi8EEEEEEEENS_10ViewEngineIPfEEEEC2ERKSE_RKSH_)
        /*0b9c*/ 	.word	0x00000000


	//----- nvinfo : EIATTR_FRAME_SIZE
	.align		4
.L_506:
        /*0ba0*/ 	.byte	0x04, 0x11
        /*0ba2*/ 	.short	(.L_508 - .L_507)
	.align		4
.L_507:
        /*0ba4*/ 	.word	index@($_ZN7cutlass13device_kernelIN5flash19enable_sm80_to_sm89INS1_16FlashAttnBwdSm80INS1_25CollectiveMainloopBwdSm80ILi2ELi2EN4cute5tupleIJNS5_1CILi128EEES8_NS7_ILi64EEEEEENS_10bfloat16_tEfNS_4arch4Sm80ELb1ELb0ELb1ELb1ELb1ELb0ELb0ELb0ELi2ELi4ELi4ELi4ELb0EEENS1_24CollectiveEpilogueBwdGQAISA_fSD_Li256ELb1ELb1EEENS1_25SingleTileBwdLPTSchedulerILb1ELi128ELb1EEEEEEEEEvNT_6ParamsE$_ZN4cute3eso3ESOILb1ELb0EJNS_6LayoutINS_5tupleIJNS3_IJNS_1CILi1EEENS4_ILi2EEES6_EEEEEENS3_IJNS3_IJS5_S5_S6_EEEEEEEENS_10ViewEngineIPjEEEEC2ERKSB_RKSE_)
        /*0ba8*/ 	.word	0x00000000


	//----- nvinfo : EIATTR_FRAME_SIZE
	.align		4
.L_508:
        /*0bac*/ 	.byte	0x04, 0x11
        /*0bae*/ 	.short	(.L_510 - .L_509)
	.align		4
.L_509:
        /*0bb0*/ 	.word	index@($_ZN7cutlass13device_kernelIN5flash19enable_sm80_to_sm89INS1_16FlashAttnBwdSm80INS1_25CollectiveMainloopBwdSm80ILi2ELi2EN4cute5tupleIJNS5_1CILi128EEES8_NS7_ILi64EEEEEENS_10bfloat16_tEfNS_4arch4Sm80ELb1ELb0ELb1ELb1ELb1ELb0ELb0ELb0ELi2ELi4ELi4ELi4ELb0EEENS1_24CollectiveEpilogueBwdGQAISA_fSD_Li256ELb1ELb1EEENS1_25SingleTileBwdLPTSchedulerILb1ELi128ELb1EEEEEEEEEvNT_6ParamsE$_ZN4cute3eso3ESOILb1ELb0EJNS_6LayoutINS_5tupleIJNS3_IJNS_1CILi1EEENS4_ILi2EEEEEES6_NS4_ILi8EEEEEENS3_IJNS3_IJS5_S5_EEES6_NS4_ILi4EEEEEEEENS_10ViewEngineIPN7cutlass5ArrayINSF_10bfloat16_tELi2ELb0EEEEEEEC2ERKSD_RKSK_)
        /*0bb4*/ 	.word	0x00000000


	//----- nvinfo : EIATTR_FRAME_SIZE
	.align		4
.L_510:
        /*0bb8*/ 	.byte	0x04, 0x11
        /*0bba*/ 	.short	(.L_512 - .L_511)
	.align		4
.L_511:
        /*0bbc*/ 	.word	index@($_ZN7cutlass13device_kernelIN5flash19enable_sm80_to_sm89INS1_16FlashAttnBwdSm80INS1_25CollectiveMainloopBwdSm80ILi2ELi2EN4cute5tupleIJNS5_1CILi128EEES8_NS7_ILi64EEEEEENS_10bfloat16_tEfNS_4arch4Sm80ELb1ELb0ELb1ELb1ELb1ELb0ELb0ELb0ELi2ELi4ELi4ELi4ELb0EEENS1_24CollectiveEpilogueBwdGQAISA_fSD_Li256ELb1ELb1EEENS1_25SingleTileBwdLPTSchedulerILb1ELi128ELb1EEEEEEEEEvNT_6ParamsE$_ZN4cute3eso3ESOILb1ELb0EJNS_6LayoutINS_5tupleIJNS3_IJNS_1CILi1EEENS4_ILi2EEEEEES6_NS4_ILi8EEEEEENS3_IJNS3_IJS5_S5_EEES6_NS4_ILi4EEEEEEEENS_10ViewEngineIPKN7cutlass5ArrayIfLi2ELb1EEEEEEEC2ERKSD_RKSK_)
        /*0bc0*/ 	.word	0x00000000


	//----- nvinfo : EIATTR_FRAME_SIZE
	.align		4
.L_512:
        /*0bc4*/ 	.byte	0x04, 0x11
        /*0bc6*/ 	.short	(.L_514 - .L_513)
	.align		4
.L_513:
        /*0bc8*/ 	.word	index@($_ZN7cutlass13device_kernelIN5flash19enable_sm80_to_sm89INS1_16FlashAttnBwdSm80INS1_25CollectiveMainloopBwdSm80ILi2ELi2EN4cute5tupleIJNS5_1CILi128EEES8_NS7_ILi64EEEEEENS_10bfloat16_tEfNS_4arch4Sm80ELb1ELb0ELb1ELb1ELb1ELb0ELb0ELb0ELi2ELi4ELi4ELi4ELb0EEENS1_24CollectiveEpilogueBwdGQAISA_fSD_Li256ELb1ELb1EEENS1_25SingleTileBwdLPTSchedulerILb1ELi128ELb1EEEEEEEEEvNT_6ParamsE$_ZN4cute3eso3ESOILb1ELb0EJNS_6LayoutINS_5tupleIJNS3_IJNS_1CILi1EEENS4_ILi2EEEEEEEEENS3_IJNS3_IJS5_S5_EEEEEEEENS_10ViewEngineIPjEEEEC2ERKSB_RKSE_)
        /*0bcc*/ 	.word	0x00000000


	//----- nvinfo : EIATTR_FRAME_SIZE
	.align		4
.L_514:
        /*0bd0*/ 	.byte	0x04, 0x11
        /*0bd2*/ 	.short	(.L_516 - .L_515)
	.align		4
.L_515:
        /*0bd4*/ 	.word	index@($_ZN7cutlass13device_kernelIN5flash19enable_sm80_to_sm89INS1_16FlashAttnBwdSm80INS1_25CollectiveMainloopBwdSm80ILi2ELi2EN4cute5tupleIJNS5_1CILi128EEES8_NS7_ILi64EEEEEENS_10bfloat16_tEfNS_4arch4Sm80ELb1ELb0ELb1ELb1ELb1ELb0ELb0ELb0ELi2ELi4ELi4ELi4ELb0EEENS1_24CollectiveEpilogueBwdGQAISA_fSD_Li256ELb1ELb1EEENS1_25SingleTileBwdLPTSchedulerILb1ELi128ELb1EEEEEEEEEvNT_6ParamsE$_ZN4cute3eso3ESOILb1ELb0EJNS_6LayoutINS_5tupleIJNS3_IJNS_1CILi1EEENS3_IJNS4_ILi4EEENS4_ILi2EEEEEEEEES7_S6_EEENS3_IJNS3_IJNS4_ILi0EEENS3_IJS5_NS4_ILi8EEEEEEEEES6_NS4_ILi16EEEEEEEENS_10ViewEngineIPN7cutlass10bfloat16_tEEEEEC2ERKSH_RKSM_)
        /*0bd8*/ 	.word	0x00000000


	//----- nvinfo : EIATTR_FRAME_SIZE
	.align		4
.L_516:
        /*0bdc*/ 	.byte	0x04, 0x11
        /*0bde*/ 	.short	(.L_518 - .L_517)
	.align		4
.L_517:
        /*0be0*/ 	.word	index@($_ZN7cutlass13device_kernelIN5flash19enable_sm80_to_sm89INS1_16FlashAttnBwdSm80INS1_25CollectiveMainloopBwdSm80ILi2ELi2EN4cute5tupleIJNS5_1CILi128EEES8_NS7_ILi64EEEEEENS_10bfloat16_tEfNS_4arch4Sm80ELb1ELb0ELb1ELb1ELb1ELb0ELb0ELb0ELi2ELi4ELi4ELi4ELb0EEENS1_24CollectiveEpilogueBwdGQAISA_fSD_Li256ELb1ELb1EEENS1_25SingleTileBwdLPTSchedulerILb1ELi128ELb1EEEEEEEEEvNT_6ParamsE$_ZN4cute3eso3ESOILb1ELb0EJNS_6LayoutINS_5tupleIJNS3_IJNS_1CILi1EEENS3_IJNS4_ILi2EEES6_EEEEEES6_NS4_ILi4EEEEEENS3_IJNS3_IJNS4_ILi0EEENS3_IJS5_S9_EEEEEES6_NS4_ILi8EEEEEEEENS_10ViewEngineIPjEEEEC2ERKSG_RKSJ_)
        /*0be4*/ 	.word	0x00000000


	//----- nvinfo : EIATTR_FRAME_SIZE
	.align		4
.L_518:
        /*0be8*/ 	.byte	0x04, 0x11
        /*0bea*/ 	.short	(.L_520 - .L_519)
	.align		4
.L_519:
        /*0bec*/ 	.word	index@($_ZN7cutlass13device_kernelIN5flash19enable_sm80_to_sm89INS1_16FlashAttnBwdSm80INS1_25CollectiveMainloopBwdSm80ILi2ELi2EN4cute5tupleIJNS5_1CILi128EEES8_NS7_ILi64EEEEEENS_10bfloat16_tEfNS_4arch4Sm80ELb1ELb0ELb1ELb1ELb1ELb0ELb0ELb0ELi2ELi4ELi4ELi4ELb0EEENS1_24CollectiveEpilogueBwdGQAISA_fSD_Li256ELb1ELb1EEENS1_25SingleTileBwdLPTSchedulerILb1ELi128ELb1EEEEEEEEEvNT_6ParamsE$_ZN4cute3eso3ESOILb1ELb0EJNS_6LayoutINS_5tupleIJNS3_IJNS3_IJNS_1CILi8EEENS4_ILi1EEEEEES6_EEENS3_IJNS3_IJS6_S6_EEENS4_ILi4EEEEEEEEENS3_IJNS3_IJNS3_IJS6_NS4_ILi0EEEEEESD_EEENS3_IJNS3_IJSD_SD_EEES5_EEEEEEEENS_10ViewEngineIPN7cutlass10bfloat16_tEEEEEC2ERKSJ_RKSO_)
        /*0bf0*/ 	.word	0x00000000


	//----- nvinfo : EIATTR_FRAME_SIZE
	.align		4
.L_520:
        /*0bf4*/ 	.byte	0x04, 0x11
        /*0bf6*/ 	.short	(.L_522 - .L_521)
	.align		4
.L_521:
        /*0bf8*/ 	.word	index@($_ZN7cutlass13device_kernelIN5flash19enable_sm80_to_sm89INS1_16FlashAttnBwdSm80INS1_25CollectiveMainloopBwdSm80ILi2ELi2EN4cute5tupleIJNS5_1CILi128EEES8_NS7_ILi64EEEEEENS_10bfloat16_tEfNS_4arch4Sm80ELb1ELb0ELb1ELb1ELb1ELb0ELb0ELb0ELi2ELi4ELi4ELi4ELb0EEENS1_24CollectiveEpilogueBwdGQAISA_fSD_Li256ELb1ELb1EEENS1_25SingleTileBwdLPTSchedulerILb1ELi128ELb1EEEEEEEEEvNT_6ParamsE$_ZN4cute3eso3ESOILb1ELb0EJNS_6LayoutINS_5tupleIJNS3_IJNS3_IJNS_1CILi8EEENS4_ILi1EEEEEES6_EEENS3_IJNS3_IJS6_S6_EEENS4_ILi4EEEEEEEEENS3_IJNS3_IJNS3_IJS6_NS4_ILi0EEEEEESD_EEENS3_IJNS3_IJSD_SD_EEENS4_ILi2048EEEEEEEEEEENS_10ViewEngineINS_8smem_ptrIPN7cutlass10bfloat16_tEEEEEEEC2ERKSK_RKSR_)
        /*0bfc*/ 	.word	0x00000000


	//----- nvinfo : EIATTR_FRAME_SIZE
	.align		4
.L_522:
        /*0c00*/ 	.byte	0x04, 0x11
        /*0c02*/ 	.short	(.L_524 - .L_523)
	.align		4
.L_523:
        /*0c04*/ 	.word	index@($_ZN7cutlass13device_kernelIN5flash19enable_sm80_to_sm89INS1_16FlashAttnBwdSm80INS1_25CollectiveMainloopBwdSm80ILi2ELi2EN4cute5tupleIJNS5_1CILi128EEES8_NS7_ILi64EEEEEENS_10bfloat16_tEfNS_4arch4Sm80ELb1ELb0ELb1ELb1ELb1ELb0ELb0ELb0ELi2ELi4ELi4ELi4ELb0EEENS1_24CollectiveEpilogueBwdGQAISA_fSD_Li256ELb1ELb1EEENS1_25SingleTileBwdLPTSchedulerILb1ELi128ELb1EEEEEEEEEvNT_6ParamsE$_ZN4cute3eso3ESOILb1ELb0EJNS_6LayoutINS_5tupleIJNS3_IJNS3_IJNS_1CILi8EEENS4_ILi1EEEEEES6_EEENS3_IJNS3_IJS6_S6_EEENS4_ILi2EEEEEEEEENS3_IJNS3_IJNS3_IJS6_NS4_ILi0EEEEEESD_EEENS3_IJNS3_IJSD_SD_EEES5_EEEEEEEENS_10ViewEngineIPN7cutlass10bfloat16_tEEEEEC2ERKSJ_RKSO_)
        /*0c08*/ 	.word	0x00000000


	//----- nvinfo : EIATTR_FRAME_SIZE
	.align		4
.L_524:
        /*0c0c*/ 	.byte	0x04, 0x11
        /*0c0e*/ 	.short	(.L_526 - .L_525)
	.align		4
.L_525:
        /*0c10*/ 	.word	index@($_ZN7cutlass13device_kernelIN5flash19enable_sm80_to_sm89INS1_16FlashAttnBwdSm80INS1_25CollectiveMainloopBwdSm80ILi2ELi2EN4cute5tupleIJNS5_1CILi128EEES8_NS7_ILi64EEEEEENS_10bfloat16_tEfNS_4arch4Sm80ELb1ELb0ELb1ELb1ELb1ELb0ELb0ELb0ELi2ELi4ELi4ELi4ELb0EEENS1_24CollectiveEpilogueBwdGQAISA_fSD_Li256ELb1ELb1EEENS1_25SingleTileBwdLPTSchedulerILb1ELi128ELb1EEEEEEEEEvNT_6ParamsE$_ZN4cute3eso3ESOILb1ELb0EJNS_6LayoutINS_5tupleIJNS3_IJNS3_IJNS_1CILi8EEENS4_ILi1EEEEEES6_EEENS3_IJNS3_IJS6_S6_EEENS4_ILi2EEEEEEEEENS3_IJNS3_IJNS3_IJS6_NS4_ILi0EEEEEESD_EEENS3_IJNS3_IJSD_SD_EEENS4_ILi8192EEEEEEEEEEENS_10ViewEngineINS_8smem_ptrIPN7cutlass10bfloat16_tEEEEEEEC2ERKSK_RKSR_)
        /*0c14*/ 	.word	0x00000000


	//----- nvinfo : EIATTR_FRAME_SIZE
	.align		4
.L_526:
        /*0c18*/ 	.byte	0x04, 0x11
        /*0c1a*/ 	.short	(.L_528 - .L_527)
	.align		4
.L_527:
        /*0c1c*/ 	.word	index@($_ZN7cutlass13device_kernelIN5flash19enable_sm80_to_sm89INS1_16FlashAttnBwdSm80INS1_25CollectiveMainloopBwdSm80ILi2ELi2EN4cute5tupleIJNS5_1CILi128EEES8_NS7_ILi64EEEEEENS_10bfloat16_tEfNS_4arch4Sm80ELb1ELb0ELb1ELb1ELb1ELb0ELb0ELb0ELi2ELi4ELi4ELi4ELb0EEENS1_24CollectiveEpilogueBwdGQAISA_fSD_Li256ELb1ELb1EEENS1_25SingleTileBwdLPTSchedulerILb1ELi128ELb1EEEEEEEEEvNT_6ParamsE$_ZN4cute3eso3ESOILb1ELb0EJNS_6LayoutINS_5tupleIJNS3_IJNS3_IJNS_1CILi8EEENS4_ILi1EEEEEES6_EEENS3_IJNS3_IJS6_S6_EEENS4_ILi2EEEEEEEEENS3_IJNS3_IJNS3_IJS6_NS4_ILi0EEEEEESD_EEENS3_IJNS3_IJSD_SD_EEENS4_ILi64EEEEEEEEEEENS_10ViewEngineIPN7cutlass10bfloat16_tEEEEEC2ERKSK_RKSP_)
        /*0c20*/ 	.word	0x00000000


	//----- nvinfo : EIATTR_FRAME_SIZE
	.align		4
.L_528:
        /*0c24*/ 	.byte	0x04, 0x11
        /*0c26*/ 	.short	(.L_530 - .L_529)
	.align		4
.L_529:
        /*0c28*/ 	.word	index@($_ZN7cutlass13device_kernelIN5flash19enable_sm80_to_sm89INS1_16FlashAttnBwdSm80INS1_25CollectiveMainloopBwdSm80ILi2ELi2EN4cute5tupleIJNS5_1CILi128EEES8_NS7_ILi64EEEEEENS_10bfloat16_tEfNS_4arch4Sm80ELb1ELb0ELb1ELb1ELb1ELb0ELb0ELb0ELi2ELi4ELi4ELi4ELb0EEENS1_24CollectiveEpilogueBwdGQAISA_fSD_Li256ELb1ELb1EEENS1_25SingleTileBwdLPTSchedulerILb1ELi128ELb1EEEEEEEEEvNT_6ParamsE$_ZN4cute3eso3ESOILb1ELb0EJNS_6LayoutINS_5tupleIJNS3_IJNS3_IJNS_1CILi8EEENS4_ILi1EEEEEES6_EEENS3_IJNS3_IJS6_S6_EEENS4_ILi2EEEEEEEEENS3_IJNS3_IJNS3_IJS6_NS4_ILi0EEEEEESD_EEENS3_IJNS3_IJSD_SD_EEENS4_ILi4096EEEEEEEEEEENS_10ViewEngineINS_8smem_ptrIPN7cutlass10bfloat16_tEEEEEEEC2ERKSK_RKSR_)
        /*0c2c*/ 	.word	0x00000000


	//----- nvinfo : EIATTR_FRAME_SIZE
	.align		4
.L_530:
        /*0c30*/ 	.byte	0x04, 0x11
        /*0c32*/ 	.short	(.L_532 - .L_531)
	.align		4
.L_531:
        /*0c34*/ 	.word	index@($_ZN7cutlass13device_kernelIN5flash19enable_sm80_to_sm89INS1_16FlashAttnBwdSm80INS1_25CollectiveMainloopBwdSm80ILi2ELi2EN4cute5tupleIJNS5_1CILi128EEES8_NS7_ILi64EEEEEENS_10bfloat16_tEfNS_4arch4Sm80ELb1ELb0ELb1ELb1ELb1ELb0ELb0ELb0ELi2ELi4ELi4ELi4ELb0EEENS1_24CollectiveEpilogueBwdGQAISA_fSD_Li256ELb1ELb1EEENS1_25SingleTileBwdLPTSchedulerILb1ELi128ELb1EEEEEEEEEvNT_6ParamsE$_ZN4cute3eso3ESOILb1ELb0EJNS_6LayoutINS_5tupleIJNS3_IJNS3_IJNS_1CILi4EEENS4_ILi8EEEEEENS3_IJS5_NS4_ILi2EEEEEEEEENS3_IJNS3_IJS8_S8_EEENS3_IJS8_S6_EEEEEEEEENS3_IJNS3_IJNS3_IJNS_11ScaledBasisIS8_JLi1EEEENSF_INS4_ILi1EEEJLi0EEEEEEENS3_IJNSF_INS4_ILi16EEEJLi0EEEENSF_IS6_JLi1EEEEEEEEEENS3_IJNS3_IJNSF_ISH_JLi1EEEENSF_IS6_JLi0EEEEEEENS3_IJNSF_INS4_ILi64EEEJLi0EEEENSF_ISK_JLi1EEEEEEEEEEEEEEENS_10ViewEngineINS_23ArithmeticTupleIteratorINS_15ArithmeticTupleIJNS4_ILi0EEES12_EEEEEEEEEC2ERKSY_RKS15_)
        /*0c38*/ 	.word	0x00000000


	//----- nvinfo : EIATTR_FRAME_SIZE
	.align		4
.L_532:
        /*0c3c*/ 	.byte	0x04, 0x11
        /*0c3e*/ 	.short	(.L_534 - .L_533)
	.align		4
.L_533:
        /*0c40*/ 	.word	index@($_ZN7cutlass13device_kernelIN5flash19enable_sm80_to_sm89INS1_16FlashAttnBwdSm80INS1_25CollectiveMainloopBwdSm80ILi2ELi2EN4cute5tupleIJNS5_1CILi128EEES8_NS7_ILi64EEEEEENS_10bfloat16_tEfNS_4arch4Sm80ELb1ELb0ELb1ELb1ELb1ELb0ELb0ELb0ELi2ELi4ELi4ELi4ELb0EEENS1_24CollectiveEpilogueBwdGQAISA_fSD_Li256ELb1ELb1EEENS1_25SingleTileBwdLPTSchedulerILb1ELi128ELb1EEEEEEEEEvNT_6ParamsE$_ZN4cute3eso3ESOILb1ELb0EJNS_6LayoutINS_5tupleIJNS3_IJNS3_IJNS_1CILi4EEENS4_ILi2EEEEEENS4_ILi1EEEEEES6_NS4_ILi8EEEEEENS3_IJNS3_IJNS3_IJS8_NS4_ILi32EEEEEENS4_ILi0EEEEEENS4_ILi64EEES5_EEEEENS_10ViewEngineIPN7cutlass10bfloat16_tEEEEEC2ERKSI_RKSN_)
        /*0c44*/ 	.word	0x00000000


	//----- nvinfo : EIATTR_FRAME_SIZE
	.align		4
.L_534:
        /*0c48*/ 	.byte	0x04, 0x11
        /*0c4a*/ 	.short	(.L_536 - .L_535)
	.align		4
.L_535:
        /*0c4c*/ 	.word	index@($_ZN7cutlass13device_kernelIN5flash19enable_sm80_to_sm89INS1_16FlashAttnBwdSm80INS1_25CollectiveMainloopBwdSm80ILi2ELi2EN4cute5tupleIJNS5_1CILi128EEES8_NS7_ILi64EEEEEENS_10bfloat16_tEfNS_4arch4Sm80ELb1ELb0ELb1ELb1ELb1ELb0ELb0ELb0ELi2ELi4ELi4ELi4ELb0EEENS1_24CollectiveEpilogueBwdGQAISA_fSD_Li256ELb1ELb1EEENS1_25SingleTileBwdLPTSchedulerILb1ELi128ELb1EEEEEEEEEvNT_6ParamsE$_ZN4cute3eso3ESOILb1ELb0EJNS_6LayoutINS_5tupleIJNS3_IJNS3_IJNS_1CILi4EEENS4_ILi2EEEEEENS4_ILi1EEEEEES6_EEENS3_IJNS3_IJNS3_IJS8_NS4_ILi32EEEEEENS4_ILi0EEEEEENS4_ILi64EEEEEEEEiEEC2ERKSH_RKi)
        /*0c50*/ 	.word	0x00000000


	//----- nvinfo : EIATTR_FRAME_SIZE
	.align		4
.L_536:
        /*0c54*/ 	.byte	0x04, 0x11
        /*0c56*/ 	.short	(.L_538 - .L_537)
	.align		4
.L_537:
        /*0c58*/ 	.word	index@($_ZN7cutlass13device_kernelIN5flash19enable_sm80_to_sm89INS1_16FlashAttnBwdSm80INS1_25CollectiveMainloopBwdSm80ILi2ELi2EN4cute5tupleIJNS5_1CILi128EEES8_NS7_ILi64EEEEEENS_10bfloat16_tEfNS_4arch4Sm80ELb1ELb0ELb1ELb1ELb1ELb0ELb0ELb0ELi2ELi4ELi4ELi4ELb0EEENS1_24CollectiveEpilogueBwdGQAISA_fSD_Li256ELb1ELb1EEENS1_25SingleTileBwdLPTSchedulerILb1ELi128ELb1EEEEEEEEEvNT_6ParamsE$_ZN4cute3eso3ESOILb1ELb0EJNS_6LayoutINS_5tupleIJNS3_IJNS3_IJNS_1CILi4EEENS4_ILi2EEEEEENS4_ILi1EEEEEES6_EEENS3_IJNS3_IJNS3_IJS8_NS4_ILi32EEEEEENS4_ILi0EEEEEENS4_ILi64EEEEEEEENS_10ViewEngineIPN7cutlass10bfloat16_tEEEEEC2ERKSH_RKSM_)
        /*0c5c*/ 	.word	0x00000000


	//----- nvinfo : EIATTR_FRAME_SIZE
	.align		4
.L_538:
        /*0c60*/ 	.byte	0x04, 0x11
        /*0c62*/ 	.short	(.L_540 - .L_539)
	.align		4
.L_539:
        /*0c64*/ 	.word	index@($_ZN7cutlass13device_kernelIN5flash19enable_sm80_to_sm89INS1_16FlashAttnBwdSm80INS1_25CollectiveMainloopBwdSm80ILi2ELi2EN4cute5tupleIJNS5_1CILi128EEES8_NS7_ILi64EEEEEENS_10bfloat16_tEfNS_4arch4Sm80ELb1ELb0ELb1ELb1ELb1ELb0ELb0ELb0ELi2ELi4ELi4ELi4ELb0EEENS1_24CollectiveEpilogueBwdGQAISA_fSD_Li256ELb1ELb1EEENS1_25SingleTileBwdLPTSchedulerILb1ELi128ELb1EEEEEEEEEvNT_6ParamsE$_ZN4cute3eso3ESOILb1ELb0EJNS_6LayoutINS_5tupleIJNS3_IJNS3_IJNS_1CILi4EEENS4_ILi2EEEEEENS4_ILi1EEEEEENS3_IJS6_EEEEEENS3_IJNS3_IJNS3_IJS8_NS4_ILi32EEEEEENS4_ILi0EEEEEENS3_IJNS4_ILi64EEEEEEEEEEENS_10ViewEngineIPN7cutlass10bfloat16_tEEEEEC2ERKSJ_RKSO_)
        /*0c68*/ 	.word	0x00000000


	//----- nvinfo : EIATTR_FRAME_SIZE
	.align		4
.L_540:
        /*0c6c*/ 	.byte	0x04, 0x11
        /*0c6e*/ 	.short	(.L_542 - .L_541)
	.align		4
.L_541:
        /*0c70*/ 	.word	index@($_ZN7cutlass13device_kernelIN5flash19enable_sm80_to_sm89INS1_16FlashAttnBwdSm80INS1_25CollectiveMainloopBwdSm80ILi2ELi2EN4cute5tupleIJNS5_1CILi128EEES8_NS7_ILi64EEEEEENS_10bfloat16_tEfNS_4arch4Sm80ELb1ELb0ELb1ELb1ELb1ELb0ELb0ELb0ELi2ELi4ELi4ELi4ELb0EEENS1_24CollectiveEpilogueBwdGQAISA_fSD_Li256ELb1ELb1EEENS1_25SingleTileBwdLPTSchedulerILb1ELi128ELb1EEEEEEEEEvNT_6ParamsE$_ZN4cute3eso3ESOILb1ELb0EJNS_6LayoutINS_5tupleIJNS3_IJNS3_IJNS_1CILi4EEENS4_ILi2EEEEEENS4_ILi1EEEEEEEEENS3_IJNS3_IJNS3_IJS8_NS4_ILi32EEEEEENS4_ILi0EEEEEEEEEEEiEEC2ERKSG_RKi)
        /*0c74*/ 	.word	0x00000000


	//----- nvinfo : EIATTR_FRAME_SIZE
	.align		4
.L_542:
        /*0c78*/ 	.byte	0x04, 0x11
        /*0c7a*/ 	.short	(.L_544 - .L_543)
	.align		4
.L_543:
        /*0c7c*/ 	.word	index@($_ZN7cutlass13device_kernelIN5flash19enable_sm80_to_sm89INS1_16FlashAttnBwdSm80INS1_25CollectiveMainloopBwdSm80ILi2ELi2EN4cute5tupleIJNS5_1CILi128EEES8_NS7_ILi64EEEEEENS_10bfloat16_tEfNS_4arch4Sm80ELb1ELb0ELb1ELb1ELb1ELb0ELb0ELb0ELi2ELi4ELi4ELi4ELb0EEENS1_24CollectiveEpilogueBwdGQAISA_fSD_Li256ELb1ELb1EEENS1_25SingleTileBwdLPTSchedulerILb1ELi128ELb1EEEEEEEEEvNT_6ParamsE$_ZN4cute3eso3ESOILb1ELb0EJNS_6LayoutINS_5tupleIJNS3_IJNS3_IJNS_1CILi4EEENS4_ILi2EEEEEENS4_ILi1EEEEEEEEENS3_IJNS3_IJNS3_IJS8_NS4_ILi32EEEEEENS4_ILi0EEEEEEEEEEENS_10ViewEngineIPN7cutlass10bfloat16_tEEEEEC2ERKSG_RKSL_)
        /*0c80*/ 	.word	0x00000000


	//----- nvinfo : EIATTR_FRAME_SIZE
	.align		4
.L_544:
        /*0c84*/ 	.byte	0x04, 0x11
        /*0c86*/ 	.short	(.L_546 - .L_545)
	.align		4
.L_545:
        /*0c88*/ 	.word	index@($_ZN7cutlass13device_kernelIN5flash19enable_sm80_to_sm89INS1_16FlashAttnBwdSm80INS1_25CollectiveMainloopBwdSm80ILi2ELi2EN4cute5tupleIJNS5_1CILi128EEES8_NS7_ILi64EEEEEENS_10bfloat16_tEfNS_4arch4Sm80ELb1ELb0ELb1ELb1ELb1ELb0ELb0ELb0ELi2ELi4ELi4ELi4ELb0EEENS1_24CollectiveEpilogueBwdGQAISA_fSD_Li256ELb1ELb1EEENS1_25SingleTileBwdLPTSchedulerILb1ELi128ELb1EEEEEEEEEvNT_6ParamsE$_ZN4cute3eso3ESOILb1ELb0EJNS_6LayoutINS_5tupleIJNS3_IJNS3_IJNS_1CILi2EEES5_EEENS4_ILi1EEEEEEEEENS3_IJNS3_IJNS3_IJS7_NS4_ILi16EEEEEENS4_ILi0EEEEEEEEEEENS_10ViewEngineIPjEEEEC2ERKSF_RKSI_)
        /*0c8c*/ 	.word	0x00000000


	//----- nvinfo : EIATTR_FRAME_SIZE
	.align		4
.L_546:
        /*0c90*/ 	.byte	0x04, 0x11
        /*0c92*/ 	.short	(.L_548 - .L_547)
	.align		4
.L_547:
        /*0c94*/ 	.word	index@($_ZN7cutlass13device_kernelIN5flash19enable_sm80_to_sm89INS1_16FlashAttnBwdSm80INS1_25CollectiveMainloopBwdSm80ILi2ELi2EN4cute5tupleIJNS5_1CILi128EEES8_NS7_ILi64EEEEEENS_10bfloat16_tEfNS_4arch4Sm80ELb1ELb0ELb1ELb1ELb1ELb0ELb0ELb0ELi2ELi4ELi4ELi4ELb0EEENS1_24CollectiveEpilogueBwdGQAISA_fSD_Li256ELb1ELb1EEENS1_25SingleTileBwdLPTSchedulerILb1ELi128ELb1EEEEEEEEEvNT_6ParamsE$_ZN4cute3eso3ESOILb1ELb0EJNS_6LayoutINS_5tupleIJNS3_IJNS3_IJNS3_IJNS_1CILi4EEENS4_ILi2EEEEEENS4_ILi1EEEEEES8_EEENS3_IJNS3_IJNS3_IJS8_S8_EEES8_EEES6_EEEEEENS3_IJNS3_IJNS3_IJNS3_IJS8_NS4_ILi32EEEEEENS4_ILi0EEEEEESH_EEENS3_IJNS3_IJNS3_IJSH_SH_EEESH_EEENS4_ILi64EEEEEEEEEEENS_10ViewEngineIPN7cutlass10bfloat16_tEEEEEC2ERKSP_RKSU_)
        /*0c98*/ 	.word	0x00000000


	//----- nvinfo : EIATTR_FRAME_SIZE
	.align		4
.L_548:
        /*0c9c*/ 	.byte	0x04, 0x11
        /*0c9e*/ 	.short	(.L_550 - .L_549)
	.align		4
.L_549:
        /*0ca0*/ 	.word	index@($_ZN7cutlass13device_kernelIN5flash19enable_sm80_to_sm89INS1_16FlashAttnBwdSm80INS1_25CollectiveMainloopBwdSm80ILi2ELi2EN4cute5tupleIJNS5_1CILi128EEES8_NS7_ILi64EEEEEENS_10bfloat16_tEfNS_4arch4Sm80ELb1ELb0ELb1ELb1ELb1ELb0ELb0ELb0ELi2ELi4ELi4ELi4ELb0EEENS1_24CollectiveEpilogueBwdGQAISA_fSD_Li256ELb1ELb1EEENS1_25SingleTileBwdLPTSchedulerILb1ELi128ELb1EEEEEEEEEvNT_6ParamsE$_ZN4cute3eso3ESOILb1ELb0EJNS_5tupleIJNS_1CILi8EEENS3_ILi2EEES5_S5_S4_S5_EEENS2_IJNS3_ILi1EEEiiiNS3_ILi72EEENS3_ILi512EEEEEEEEC2ERKS6_RKSA_)
        /*0ca4*/ 	.word	0x00000000


	//----- nvinfo : EIATTR_FRAME_SIZE
	.align		4
.L_550:
        /*0ca8*/ 	.byte	0x04, 0x11
        /*0caa*/ 	.short	(.L_552 - .L_551)
	.align		4
.L_551:
        /*0cac*/ 	.word	index@($_ZN7cutlass13device_kernelIN5flash19enable_sm80_to_sm89INS1_16FlashAttnBwdSm80INS1_25CollectiveMainloopBwdSm80ILi2ELi2EN4cute5tupleIJNS5_1CILi128EEES8_NS7_ILi64EEEEEENS_10bfloat16_tEfNS_4arch4Sm80ELb1ELb0ELb1ELb1ELb1ELb0ELb0ELb0ELi2ELi4ELi4ELi4ELb0EEENS1_24CollectiveEpilogueBwdGQAISA_fSD_Li256ELb1ELb1EEENS1_25SingleTileBwdLPTSchedulerILb1ELi128ELb1EEEEEEEEEvNT_6ParamsE$_ZN4cute3eso3ESOILb1ELb0EJNS_5tupleIJNS_1CILi8EEENS2_IJNS3_ILi2EEES5_S5_EEENS3_ILi1EEES6_S7_EEENS2_IJS7_NS2_IJiiiEEENS3_ILi64EEENS2_IJNS3_ILi72EEENS3_ILi144EEENS3_ILi288EEEEEENS3_ILi512EEEEEEEEC2ERKS8_RKSG_)
        /*0cb0*/ 	.word	0x00000000


	//----- nvinfo : EIATTR_FRAME_SIZE
	.align		4
.L_552:
        /*0cb4*/ 	.byte	0x04, 0x11
        /*0cb6*/ 	.short	(.L_554 - .L_553)
	.align		4
.L_553:
        /*0cb8*/ 	.word	index@($_ZN7cutlass13device_kernelIN5flash19enable_sm80_to_sm89INS1_16FlashAttnBwdSm80INS1_25CollectiveMainloopBwdSm80ILi2ELi2EN4cute5tupleIJNS5_1CILi128EEES8_NS7_ILi64EEEEEENS_10bfloat16_tEfNS_4arch4Sm80ELb1ELb0ELb1ELb1ELb1ELb0ELb0ELb0ELi2ELi4ELi4ELi4ELb0EEENS1_24CollectiveEpilogueBwdGQAISA_fSD_Li256ELb1ELb1EEENS1_25SingleTileBwdLPTSchedulerILb1ELi128ELb1EEEEEEEEEvNT_6ParamsE$_ZN4cute3eso3ESOILb1ELb0EJNS_5tupleIJNS_1CILi8EEENS2_IJNS3_ILi2EEES5_S5_EEENS3_ILi1EEES6_S7_EEENS2_IJS7_NS2_IJS4_iiEEENS3_ILi64EEENS2_IJiNS3_ILi144EEENS3_ILi288EEEEEENS3_ILi512EEEEEEEEC2ERKS8_RKSF_)
        /*0cbc*/ 	.word	0x00000000


	//----- nvinfo : EIATTR_FRAME_SIZE
	.align		4
.L_554:
        /*0cc0*/ 	.byte	0x04, 0x11
        /*0cc2*/ 	.short	(.L_556 - .L_555)
	.align		4
.L_555:
        /*0cc4*/ 	.word	index@($_ZN7cutlass13device_kernelIN5flash19enable_sm80_to_sm89INS1_16FlashAttnBwdSm80INS1_25CollectiveMainloopBwdSm80ILi2ELi2EN4cute5tupleIJNS5_1CILi128EEES8_NS7_ILi64EEEEEENS_10bfloat16_tEfNS_4arch4Sm80ELb1ELb0ELb1ELb1ELb1ELb0ELb0ELb0ELi2ELi4ELi4ELi4ELb0EEENS1_24CollectiveEpilogueBwdGQAISA_fSD_Li256ELb1ELb1EEENS1_25SingleTileBwdLPTSchedulerILb1ELi128ELb1EEEEEEEEEvNT_6ParamsE$_ZN4cute3eso3ESOILb1ELb0EJNS_5tupleIJNS_1CILi2EEES4_S4_EEENS2_IJNS3_ILi1EEENS3_ILi512EEEiEEEEEC2ERKS5_RKS8_)
        /*0cc8*/ 	.word	0x00000000


	//----- nvinfo : EIATTR_FRAME_SIZE
	.align		4
.L_556:
        /*0ccc*/ 	.byte	0x04, 0x11
        /*0cce*/ 	.short	(.L_558 - .L_557)
	.align		4
.L_557:
        /*0cd0*/ 	.word	index@($_ZN7cutlass13device_kernelIN5flash19enable_sm80_to_sm89INS1_16FlashAttnBwdSm80INS1_25CollectiveMainloopBwdSm80ILi2ELi2EN4cute5tupleIJNS5_1CILi128EEES8_NS7_ILi64EEEEEENS_10bfloat16_tEfNS_4arch4Sm80ELb1ELb0ELb1ELb1ELb1ELb0ELb0ELb0ELi2ELi4ELi4ELi4ELb0EEENS1_24CollectiveEpilogueBwdGQAISA_fSD_Li256ELb1ELb1EEENS1_25SingleTileBwdLPTSchedulerILb1ELi128ELb1EEEEEEEEEvNT_6ParamsE$_ZN4cute3eso3ESOILb1ELb0EJNS_5tupleIJNS_1CILi2EEES4_EEENS2_IJiiEEENS3_ILi1EEES7_EEC2ERKS5_RKS6_RKS7_SE_)
        /*0cd4*/ 	.word	0x00000000


	//----- nvinfo : EIATTR_FRAME_SIZE
	.align		4
.L_558:
        /*0cd8*/ 	.byte	0x04, 0x11
        /*0cda*/ 	.short	(.L_560 - .L_559)
	.align		4
.L_559:
        /*0cdc*/ 	.word	index@($_ZN7cutlass13device_kernelIN5flash19enable_sm80_to_sm89INS1_16FlashAttnBwdSm80INS1_25CollectiveMainloopBwdSm80ILi2ELi2EN4cute5tupleIJNS5_1CILi128EEES8_NS7_ILi64EEEEEENS_10bfloat16_tEfNS_4arch4Sm80ELb1ELb0ELb1ELb1ELb1ELb0ELb0ELb0ELi2ELi4ELi4ELi4ELb0EEENS1_24CollectiveEpilogueBwdGQAISA_fSD_Li256ELb1ELb1EEENS1_25SingleTileBwdLPTSchedulerILb1ELi128ELb1EEEEEEEEEvNT_6ParamsE$_ZN4cute3eso3ESOILb1ELb0EJNS_5tupleIJNS_1CILi2EEES4_EEENS2_IJiiEEEEEC2ERKS5_RKS6_)
        /*0ce0*/ 	.word	0x00000000


	//----- nvinfo : EIATTR_FRAME_SIZE
	.align		4
.L_560:
        /*0ce4*/ 	.byte	0x04, 0x11
        /*0ce6*/ 	.short	(.L_562 - .L_561)
	.align		4
.L_561:
        /*0ce8*/ 	.word	index@($_ZN7cutlass13device_kernelIN5flash19enable_sm80_to_sm89INS1_16FlashAttnBwdSm80INS1_25CollectiveMainloopBwdSm80ILi2ELi2EN4cute5tupleIJNS5_1CILi128EEES8_NS7_ILi64EEEEEENS_10bfloat16_tEfNS_4arch4Sm80ELb1ELb0ELb1ELb1ELb1ELb0ELb0ELb0ELi2ELi4ELi4ELi4ELb0EEENS1_24CollectiveEpilogueBwdGQAISA_fSD_Li256ELb1ELb1EEENS1_25SingleTileBwdLPTSchedulerILb1ELi128ELb1EEEEEEEEEvNT_6ParamsE$_ZN4cute3eso3ESOILb1ELb0EJNS_5tupleIJNS_1CILi2EEES4_EEENS2_IJiNS3_ILi512EEEEEEEEC2ERKS5_RKS7_)
        /*0cec*/ 	.word	0x00000000


	//----- nvinfo : EIATTR_FRAME_SIZE
	.align		4
.L_562:
        /*0cf0*/ 	.byte	0x04, 0x11
        /*0cf2*/ 	.short	(.L_564 - .L_563)
	.align		4
.L_563:
        /*0cf4*/ 	.word	index@($_ZN7cutlass13device_kernelIN5flash19enable_sm80_to_sm89INS1_16FlashAttnBwdSm80INS1_25CollectiveMainloopBwdSm80ILi2ELi2EN4cute5tupleIJNS5_1CILi128EEES8_NS7_ILi64EEEEEENS_10bfloat16_tEfNS_4arch4Sm80ELb1ELb0ELb1ELb1ELb1ELb0ELb0ELb0ELi2ELi4ELi4ELi4ELb0EEENS1_24CollectiveEpilogueBwdGQAISA_fSD_Li256ELb1ELb1EEENS1_25SingleTileBwdLPTSchedulerILb1ELi128ELb1EEEEEEEEEvNT_6ParamsE$_ZN4cute3eso3ESOILb1ELb0EJNS_5tupleIJNS_1CILi2EEES4_EEENS2_IJiNS3_ILi4096EEEEEEEEC2ERKS5_RKS7_)
        /*0cf8*/ 	.word	0x00000000


	//----- nvinfo : EIATTR_FRAME_SIZE
	.align		4
.L_564:
        /*0cfc*/ 	.byte	0x04, 0x11
        /*0cfe*/ 	.short	(.L_566 - .L_565)
	.align		4
.L_565:
        /*0d00*/ 	.word	index@($_ZN7cutlass13device_kernelIN5flash19enable_sm80_to_sm89INS1_16FlashAttnBwdSm80INS1_25CollectiveMainloopBwdSm80ILi2ELi2EN4cute5tupleIJNS5_1CILi128EEES8_NS7_ILi64EEEEEENS_10bfloat16_tEfNS_4arch4Sm80ELb1ELb0ELb1ELb1ELb1ELb0ELb0ELb0ELi2ELi4ELi4ELi4ELb0EEENS1_24CollectiveEpilogueBwdGQAISA_fSD_Li256ELb1ELb1EEENS1_25SingleTileBwdLPTSchedulerILb1ELi128ELb1EEEEEEEEEvNT_6ParamsE$_ZN4cute3eso3ESOILb1ELb0EJNS_5tupleIJNS_1CILi2EEES4_EEENS2_IJNS3_ILi1EEEiEEEEEC2ERKS5_RKS7_)
        /*0d04*/ 	.word	0x00000000


	//----- nvinfo : EIATTR_FRAME_SIZE
	.align		4
.L_566:
        /*0d08*/ 	.byte	0x04, 0x11
        /*0d0a*/ 	.short	(.L_568 - .L_567)
	.align		4
.L_567:
        /*0d0c*/ 	.word	index@($_ZN7cutlass13device_kernelIN5flash19enable_sm80_to_sm89INS1_16FlashAttnBwdSm80INS1_25CollectiveMainloopBwdSm80ILi2ELi2EN4cute5tupleIJNS5_1CILi128EEES8_NS7_ILi64EEEEEENS_10bfloat16_tEfNS_4arch4Sm80ELb1ELb0ELb1ELb1ELb1ELb0ELb0ELb0ELi2ELi4ELi4ELi4ELb0EEENS1_24CollectiveEpilogueBwdGQAISA_fSD_Li256ELb1ELb1EEENS1_25SingleTileBwdLPTSchedulerILb1ELi128ELb1EEEEEEEEEvNT_6ParamsE$_ZN4cute3eso3ESOILb1ELb0EJNS_5tupleIJNS_1CILi2EEEEEENS2_IJiEEES4_NS3_ILi1EEEEEC2ERKS5_RKS6_RKS4_RKS7_)
        /*0d10*/ 	.word	0x00000000


	//----- nvinfo : EIATTR_FRAME_SIZE
	.align		4
.L_568:
        /*0d14*/ 	.byte	0x04, 0x11
        /*0d16*/ 	.short	(.L_570 - .L_569)
	.align		4
.L_569:
        /*0d18*/ 	.word	index@($_ZN7cutlass13device_kernelIN5flash19enable_sm80_to_sm89INS1_16FlashAttnBwdSm80INS1_25CollectiveMainloopBwdSm80ILi2ELi2EN4cute5tupleIJNS5_1CILi128EEES8_NS7_ILi64EEEEEENS_10bfloat16_tEfNS_4arch4Sm80ELb1ELb0ELb1ELb1ELb1ELb0ELb0ELb0ELi2ELi4ELi4ELi4ELb0EEENS1_24CollectiveEpilogueBwdGQAISA_fSD_Li256ELb1ELb1EEENS1_25SingleTileBwdLPTSchedulerILb1ELi128ELb1EEEEEEEEEvNT_6ParamsE$_ZN4cute3eso3ESOILb1ELb0EJNS_5tupleIJNS_1CILi2EEEEEENS2_IJiEEENS3_ILi1EEES7_EEC2ERKS5_RKS6_RKS7_SE_)
        /*0d1c*/ 	.word	0x00000000


	//----- nvinfo : EIATTR_FRAME_SIZE
	.align		4
.L_570:
        /*0d20*/ 	.byte	0x04, 0x11
        /*0d22*/ 	.short	(.L_572 - .L_571)
	.align		4
.L_571:
        /*0d24*/ 	.word	index@($_ZN7cutlass13device_kernelIN5flash19enable_sm80_to_sm89INS1_16FlashAttnBwdSm80INS1_25CollectiveMainloopBwdSm80ILi2ELi2EN4cute5tupleIJNS5_1CILi128EEES8_NS7_ILi64EEEEEENS_10bfloat16_tEfNS_4arch4Sm80ELb1ELb0ELb1ELb1ELb1ELb0ELb0ELb0ELi2ELi4ELi4ELi4ELb0EEENS1_24CollectiveEpilogueBwdGQAISA_fSD_Li256ELb1ELb1EEENS1_25SingleTileBwdLPTSchedulerILb1ELi128ELb1EEEEEEEEEvNT_6ParamsE$_ZN4cute3eso3ESOILb1ELb0EJNS_5tupleIJNS_1CILi2EEEEEENS2_IJiEEEEEC2ERKS5_RKS6_)
        /*0d28*/ 	.word	0x00000000


	//----- nvinfo : EIATTR_FRAME_SIZE
	.align		4
.L_572:
        /*0d2c*/ 	.byte	0x04, 0x11
        /*0d2e*/ 	.short	(.L_574 - .L_573)
	.align		4
.L_573:
        /*0d30*/ 	.word	index@($_ZN7cutlass13device_kernelIN5flash19enable_sm80_to_sm89INS1_16FlashAttnBwdSm80INS1_25CollectiveMainloopBwdSm80ILi2ELi2EN4cute5tupleIJNS5_1CILi128EEES8_NS7_ILi64EEEEEENS_10bfloat16_tEfNS_4arch4Sm80ELb1ELb0ELb1ELb1ELb1ELb0ELb0ELb0ELi2ELi4ELi4ELi4ELb0EEENS1_24CollectiveEpilogueBwdGQAISA_fSD_Li256ELb1ELb1EEENS1_25SingleTileBwdLPTSchedulerILb1ELi128ELb1EEEEEEEEEvNT_6ParamsE$_ZN4cute3eso3ESOILb1ELb0EJNS_5tupleIJNS_1CILi1EEENS3_ILi2EEES5_EEENS2_IJS4_NS3_ILi256EEEiEEEEEC2ERKS6_RKS8_)
        /*0d34*/ 	.word	0x00000000


	//----- nvinfo : EIATTR_FRAME_SIZE
	.align		4
.L_574:
        /*0d38*/ 	.byte	0x04, 0x11
        /*0d3a*/ 	.short	(.L_576 - .L_575)
	.align		4
.L_575:
        /*0d3c*/ 	.word	index@($_ZN7cutlass13device_kernelIN5flash19enable_sm80_to_sm89INS1_16FlashAttnBwdSm80INS1_25CollectiveMainloopBwdSm80ILi2ELi2EN4cute5tupleIJNS5_1CILi128EEES8_NS7_ILi64EEEEEENS_10bfloat16_tEfNS_4arch4Sm80ELb1ELb0ELb1ELb1ELb1ELb0ELb0ELb0ELi2ELi4ELi4ELi4ELb0EEENS1_24CollectiveEpilogueBwdGQAISA_fSD_Li256ELb1ELb1EEENS1_25SingleTileBwdLPTSchedulerILb1ELi128ELb1EEEEEEEEEvNT_6ParamsE$_ZN4cute3eso3ESOILb1ELb0EJNS_5tupleIJNS_1CILi1EEENS3_ILi2EEEEEENS2_IJNS3_ILi0EEEiEEEEEC2ERKS6_RKS8_)
        /*0d40*/ 	.word	0x00000000


	//----- nvinfo : EIATTR_FRAME_SIZE
	.align		4
.L_576:
        /*0d44*/ 	.byte	0x04, 0x11
        /*0d46*/ 	.short	(.L_578 - .L_577)
	.align		4
.L_577:
        /*0d48*/ 	.word	index@($_ZN7cutlass13device_kernelIN5flash19enable_sm80_to_sm89INS1_16FlashAttnBwdSm80INS1_25CollectiveMainloopBwdSm80ILi2ELi2EN4cute5tupleIJNS5_1CILi128EEES8_NS7_ILi64EEEEEENS_10bfloat16_tEfNS_4arch4Sm80ELb1ELb0ELb1ELb1ELb1ELb0ELb0ELb0ELi2ELi4ELi4ELi4ELb0EEENS1_24CollectiveEpilogueBwdGQAISA_fSD_Li256ELb1ELb1EEENS1_25SingleTileBwdLPTSchedulerILb1ELi128ELb1EEEEEEEEEvNT_6ParamsE$_ZN4cute3eso3ESOILb1ELb0EJNS_5tupleIJNS_1CILi1EEENS3_ILi0EEEEEElS5_EEC2ERKS6_RKlRKS5_)
        /*0d4c*/ 	.word	0x00000000


	//----- nvinfo : EIATTR_FRAME_SIZE
	.align		4
.L_578:
        /*0d50*/ 	.byte	0x04, 0x11
        /*0d52*/ 	.short	(.L_580 - .L_579)
	.align		4
.L_579:
        /*0d54*/ 	.word	index@($_ZN7cutlass13device_kernelIN5flash19enable_sm80_to_sm89INS1_16FlashAttnBwdSm80INS1_25CollectiveMainloopBwdSm80ILi2ELi2EN4cute5tupleIJNS5_1CILi128EEES8_NS7_ILi64EEEEEENS_10bfloat16_tEfNS_4arch4Sm80ELb1ELb0ELb1ELb1ELb1ELb0ELb0ELb0ELi2ELi4ELi4ELi4ELb0EEENS1_24CollectiveEpilogueBwdGQAISA_fSD_Li256ELb1ELb1EEENS1_25SingleTileBwdLPTSchedulerILb1ELi128ELb1EEEEEEEEEvNT_6ParamsE$_ZN4cute3eso3ESOILb1ELb0EJNS_5tupleIJNS_1CILi1EEENS3_ILi0EEEEEEiNS3_ILi1024EEEEEC2ERKS6_RKiRKS7_)
        /*0d58*/ 	.word	0x00000000


	//----- nvinfo : EIATTR_FRAME_SIZE
	.align		4
.L_580:
        /*0d5c*/ 	.byte	0x04, 0x11
        /*0d5e*/ 	.short	(.L_582 - .L_581)
	.align		4
.L_581:
        /*0d60*/ 	.word	index@($_ZN7cutlass13device_kernelIN5flash19enable_sm80_to_sm89INS1_16FlashAttnBwdSm80INS1_25CollectiveMainloopBwdSm80ILi2ELi2EN4cute5tupleIJNS5_1CILi128EEES8_NS7_ILi64EEEEEENS_10bfloat16_tEfNS_4arch4Sm80ELb1ELb0ELb1ELb1ELb1ELb0ELb0ELb0ELi2ELi4ELi4ELi4ELb0EEENS1_24CollectiveEpilogueBwdGQAISA_fSD_Li256ELb1ELb1EEENS1_25SingleTileBwdLPTSchedulerILb1ELi128ELb1EEEEEEEEEvNT_6ParamsE$_ZN4cute3eso3ESOILb1ELb0EJNS_5tupleIJNS_1CILi1EEENS3_ILi0EEEEEEiEEC2ERKS6_RKi)
        /*0d64*/ 	.word	0x00000000


	//----- nvinfo : EIATTR_FRAME_SIZE
	.align		4
.L_582:
        /*0d68*/ 	.byte	0x04, 0x11
        /*0d6a*/ 	.short	(.L_584 - .L_583)
	.align		4
.L_583:
        /*0d6c*/ 	.word	index@($_ZN7cutlass13device_kernelIN5flash19enable_sm80_to_sm89INS1_16FlashAttnBwdSm80INS1_25CollectiveMainloopBwdSm80ILi2ELi2EN4cute5tupleIJNS5_1CILi128EEES8_NS7_ILi64EEEEEENS_10bfloat16_tEfNS_4arch4Sm80ELb1ELb0ELb1ELb1ELb1ELb0ELb0ELb0ELi2ELi4ELi4ELi4ELb0EEENS1_24CollectiveEpilogueBwdGQAISA_fSD_Li256ELb1ELb1EEENS1_25SingleTileBwdLPTSchedulerILb1ELi128ELb1EEEEEEEEEvNT_6ParamsE$_ZN4cute3eso3ESOILb1ELb0EJNS_5tupleIJNS_1CILi1EEENS3_ILi0EEEEEENS3_ILi4096EEENS2_IJiiEEEEEC2ERKS6_RKS7_RKS8_)
        /*0d70*/ 	.word	0x00000000


	//----- nvinfo : EIATTR_FRAME_SIZE
	.align		4
.L_584:
        /*0d74*/ 	.byte	0x04, 0x11
        /*0d76*/ 	.short	(.L_586 - .L_585)
	.align		4
.L_585:
        /*0d78*/ 	.word	index@($_ZN7cutlass13device_kernelIN5flash19enable_sm80_to_sm89INS1_16FlashAttnBwdSm80INS1_25CollectiveMainloopBwdSm80ILi2ELi2EN4cute5tupleIJNS5_1CILi128EEES8_NS7_ILi64EEEEEENS_10bfloat16_tEfNS_4arch4Sm80ELb1ELb0ELb1ELb1ELb1ELb0ELb0ELb0ELi2ELi4ELi4ELi4ELb0EEENS1_24CollectiveEpilogueBwdGQAISA_fSD_Li256ELb1ELb1EEENS1_25SingleTileBwdLPTSchedulerILb1ELi128ELb1EEEEEEEEEvNT_6ParamsE$_ZN4cute3eso3ESOILb1ELb0EJNS_5tupleIJNS_1CILi1EEENS3_ILi0EEEEEENS2_IJiEEEEEC2ERKS6_RKS7_)
        /*0d7c*/ 	.word	0x00000000


	//----- nvinfo : EIATTR_FRAME_SIZE
	.align		4
.L_586:
        /*0d80*/ 	.byte	0x04, 0x11
        /*0d82*/ 	.short	(.L_588 - .L_587)
	.align		4
.L_587:
        /*0d84*/ 	.word	index@($_ZN7cutlass13device_kernelIN5flash19enable_sm80_to_sm89INS1_16FlashAttnBwdSm80INS1_25CollectiveMainloopBwdSm80ILi2ELi2EN4cute5tupleIJNS5_1CILi128EEES8_NS7_ILi64EEEEEENS_10bfloat16_tEfNS_4arch4Sm80ELb1ELb0ELb1ELb1ELb1ELb0ELb0ELb0ELi2ELi4ELi4ELi4ELb0EEENS1_24CollectiveEpilogueBwdGQAISA_fSD_Li256ELb1ELb1EEENS1_25SingleTileBwdLPTSchedulerILb1ELi128ELb1EEEEEEEEEvNT_6ParamsE$_ZN4cute3eso3ESOILb1ELb0EJNS_5tupleIJNS_1CILi1EEENS2_IJS4_NS3_ILi2EEES5_EEEEEENS2_IJNS3_ILi0EEENS2_IJS4_NS3_ILi256EEEiEEEEEEEEC2ERKS7_RKSB_)
        /*0d88*/ 	.word	0x00000000


	//----- nvinfo : EIATTR_FRAME_SIZE
	.align		4
.L_588:
        /*0d8c*/ 	.byte	0x04, 0x11
        /*0d8e*/ 	.short	(.L_590 - .L_589)
	.align		4
.L_589:
        /*0d90*/ 	.word	index@($_ZN7cutlass13device_kernelIN5flash19enable_sm80_to_sm89INS1_16FlashAttnBwdSm80INS1_25CollectiveMainloopBwdSm80ILi2ELi2EN4cute5tupleIJNS5_1CILi128EEES8_NS7_ILi64EEEEEENS_10bfloat16_tEfNS_4arch4Sm80ELb1ELb0ELb1ELb1ELb1ELb0ELb0ELb0ELi2ELi4ELi4ELi4ELb0EEENS1_24CollectiveEpilogueBwdGQAISA_fSD_Li256ELb1ELb1EEENS1_25SingleTileBwdLPTSchedulerILb1ELi128ELb1EEEEEEEEEvNT_6ParamsE$_ZN4cute3eso3ESOILb1ELb0EJNS_5tupleIJNS_1CILi16EEENS3_ILi2EEES5_S5_NS3_ILi4EEES5_EEENS2_IJNS3_ILi1EEEiiiNS3_ILi144EEENS3_ILi512EEEEEEEEC2ERKS7_RKSB_)
        /*0d94*/ 	.word	0x00000000


	//----- nvinfo : EIATTR_FRAME_SIZE
	.align		4
.L_590:
        /*0d98*/ 	.byte	0x04, 0x11
        /*0d9a*/ 	.short	(.L_592 - .L_591)
	.align		4
.L_591:
        /*0d9c*/ 	.word	index@($_ZN7cutlass13device_kernelIN5flash19enable_sm80_to_sm89INS1_16FlashAttnBwdSm80INS1_25CollectiveMainloopBwdSm80ILi2ELi2EN4cute5tupleIJNS5_1CILi128EEES8_NS7_ILi64EEEEEENS_10bfloat16_tEfNS_4arch4Sm80ELb1ELb0ELb1ELb1ELb1ELb0ELb0ELb0ELi2ELi4ELi4ELi4ELb0EEENS1_24CollectiveEpilogueBwdGQAISA_fSD_Li256ELb1ELb1EEENS1_25SingleTileBwdLPTSchedulerILb1ELi128ELb1EEEEEEEEEvNT_6ParamsE$_ZN4cute3eso3ESOILb1ELb0EJNS_5tupleIJNS_1CILi0EEES4_EEEiEEC2ERKS5_RKi)
        /*0da0*/ 	.word	0x00000000


	//----- nvinfo : EIATTR_FRAME_SIZE
	.align		4
.L_592:
        /*0da4*/ 	.byte	0x04, 0x11
        /*0da6*/ 	.short	(.L_594 - .L_593)
	.align		4
.L_593:
        /*0da8*/ 	.word	index@($_ZN7cutlass13device_kernelIN5flash19enable_sm80_to_sm89INS1_16FlashAttnBwdSm80INS1_25CollectiveMainloopBwdSm80ILi2ELi2EN4cute5tupleIJNS5_1CILi128EEES8_NS7_ILi64EEEEEENS_10bfloat16_tEfNS_4arch4Sm80ELb1ELb0ELb1ELb1ELb1ELb0ELb0ELb0ELi2ELi4ELi4ELi4ELb0EEENS1_24CollectiveEpilogueBwdGQAISA_fSD_Li256ELb1ELb1EEENS1_25SingleTileBwdLPTSchedulerILb1ELi128ELb1EEEEEEEEEvNT_6ParamsE$_ZN4cute3eso3ESOILb1ELb0EJNS_5tupleIJNS2_IJNS_1CILi8EEENS3_ILi1EEEEEENS3_ILi4EEES5_EEENS2_IJNS2_IJS5_NS3_ILi0EEEEEElS9_EEEEEC2ERKS8_RKSB_)
        /*0dac*/ 	.word	0x00000000


	//----- nvinfo : EIATTR_FRAME_SIZE
	.align		4
.L_594:
        /*0db0*/ 	.byte	0x04, 0x11
        /*0db2*/ 	.short	(.L_596 - .L_595)
	.align		4
.L_595:
        /*0db4*/ 	.word	index@($_ZN7cutlass13device_kernelIN5flash19enable_sm80_to_sm89INS1_16FlashAttnBwdSm80INS1_25CollectiveMainloopBwdSm80ILi2ELi2EN4cute5tupleIJNS5_1CILi128EEES8_NS7_ILi64EEEEEENS_10bfloat16_tEfNS_4arch4Sm80ELb1ELb0ELb1ELb1ELb1ELb0ELb0ELb0ELi2ELi4ELi4ELi4ELb0EEENS1_24CollectiveEpilogueBwdGQAISA_fSD_Li256ELb1ELb1EEENS1_25SingleTileBwdLPTSchedulerILb1ELi128ELb1EEEEEEEEEvNT_6ParamsE$_ZN4cute3eso3ESOILb1ELb0EJNS_5tupleIJNS2_IJNS_1CILi8EEENS3_ILi1EEEEEENS3_ILi2EEES4_EEENS2_IJNS2_IJS5_NS3_ILi0EEEEEEiNS3_ILi1024EEEEEEEEC2ERKS8_RKSC_)
        /*0db8*/ 	.word	0x00000000


	//----- nvinfo : EIATTR_FRAME_SIZE
	.align		4
.L_596:
        /*0dbc*/ 	.byte	0x04, 0x11
        /*0dbe*/ 	.short	(.L_598 - .L_597)
	.align		4
.L_597:
        /*0dc0*/ 	.word	index@($_ZN7cutlass13device_kernelIN5flash19enable_sm80_to_sm89INS1_16FlashAttnBwdSm80INS1_25CollectiveMainloopBwdSm80ILi2ELi2EN4cute5tupleIJNS5_1CILi128EEES8_NS7_ILi64EEEEEENS_10bfloat16_tEfNS_4arch4Sm80ELb1ELb0ELb1ELb1ELb1ELb0ELb0ELb0ELi2ELi4ELi4ELi4ELb0EEENS1_24CollectiveEpilogueBwdGQAISA_fSD_Li256ELb1ELb1EEENS1_25SingleTileBwdLPTSchedulerILb1ELi128ELb1EEEEEEEEEvNT_6ParamsE$_ZN4cute3eso3ESOILb1ELb0EJNS_5tupleIJNS2_IJNS_1CILi8EEENS3_ILi1EEEEEENS3_ILi2EEENS2_IJS7_S7_EEEEEENS2_IJNS2_IJS5_NS3_ILi0EEEEEENS3_ILi4096EEENS2_IJiiEEEEEEEEC2ERKS9_RKSE_)
        /*0dc4*/ 	.word	0x00000000


	//----- nvinfo : EIATTR_FRAME_SIZE
	.align		4
.L_598:
        /*0dc8*/ 	.byte	0x04, 0x11
        /*0dca*/ 	.short	(.L_600 - .L_599)
	.align		4
.L_599:
        /*0dcc*/ 	.word	index@($_ZN7cutlass13device_kernelIN5flash19enable_sm80_to_sm89INS1_16FlashAttnBwdSm80INS1_25CollectiveMainloopBwdSm80ILi2ELi2EN4cute5tupleIJNS5_1CILi128EEES8_NS7_ILi64EEEEEENS_10bfloat16_tEfNS_4arch4Sm80ELb1ELb0ELb1ELb1ELb1ELb0ELb0ELb0ELi2ELi4ELi4ELi4ELb0EEENS1_24CollectiveEpilogueBwdGQAISA_fSD_Li256ELb1ELb1EEENS1_25SingleTileBwdLPTSchedulerILb1ELi128ELb1EEEEEEEEEvNT_6ParamsE$_ZN4cute3eso3ESOILb1ELb0EJNS_5tupleIJNS2_IJNS_1CILi8EEENS3_ILi1EEEEEENS3_ILi2EEEEEENS2_IJNS2_IJS5_NS3_ILi0EEEEEEiEEEEEC2ERKS8_RKSB_)
        /*0dd0*/ 	.word	0x00000000


	//----- nvinfo : EIATTR_FRAME_SIZE
	.align		4
.L_600:
        /*0dd4*/ 	.byte	0x04, 0x11
        /*0dd6*/ 	.short	(.L_602 - .L_601)
	.align		4
.L_601:
        /*0dd8*/ 	.word	index@($_ZN7cutlass13device_kernelIN5flash19enable_sm80_to_sm89INS1_16FlashAttnBwdSm80INS1_25CollectiveMainloopBwdSm80ILi2ELi2EN4cute5tupleIJNS5_1CILi128EEES8_NS7_ILi64EEEEEENS_10bfloat16_tEfNS_4arch4Sm80ELb1ELb0ELb1ELb1ELb1ELb0ELb0ELb0ELi2ELi4ELi4ELi4ELb0EEENS1_24CollectiveEpilogueBwdGQAISA_fSD_Li256ELb1ELb1EEENS1_25SingleTileBwdLPTSchedulerILb1ELi128ELb1EEEEEEEEEvNT_6ParamsE$_ZN4cute3eso3ESOILb1ELb0EJNS_5tupleIJNS2_IJNS_1CILi8EEENS3_ILi1EEEEEENS2_IJNS3_ILi2EEEEEEEEENS2_IJNS2_IJS5_NS3_ILi0EEEEEENS2_IJiEEEEEEEEC2ERKS9_RKSD_)
        /*0ddc*/ 	.word	0x00000000


	//----- nvinfo : EIATTR_FRAME_SIZE
	.align		4
.L_602:
        /*0de0*/ 	.byte	0x04, 0x11
        /*0de2*/ 	.short	(.L_604 - .L_603)
	.align		4
.L_603:
        /*0de4*/ 	.word	index@($_ZN7cutlass13device_kernelIN5flash19enable_sm80_to_sm89INS1_16FlashAttnBwdSm80INS1_25CollectiveMainloopBwdSm80ILi2ELi2EN4cute5tupleIJNS5_1CILi128EEES8_NS7_ILi64EEEEEENS_10bfloat16_tEfNS_4arch4Sm80ELb1ELb0ELb1ELb1ELb1ELb0ELb0ELb0ELi2ELi4ELi4ELi4ELb0EEENS1_24CollectiveEpilogueBwdGQAISA_fSD_Li256ELb1ELb1EEENS1_25SingleTileBwdLPTSchedulerILb1ELi128ELb1EEEEEEEEEvNT_6ParamsE$_ZN4cute3eso3ESOILb1ELb0EJNS_5tupleIJNS2_IJNS_1CILi2EEES4_S4_EEES4_NS2_IJS4_S4_EEEEEENS2_IJNS2_IJNS3_ILi1EEENS3_ILi512EEEiEEENS3_ILi4096EEENS2_IJiiEEEEEEEEC2ERKS7_RKSD_)
        /*0de8*/ 	.word	0x00000000


	//----- nvinfo : EIATTR_FRAME_SIZE
	.align		4
.L_604:
        /*0dec*/ 	.byte	0x04, 0x11
        /*0dee*/ 	.short	(.L_606 - .L_605)
	.align		4
.L_605:
        /*0df0*/ 	.word	index@($_ZN7cutlass13device_kernelIN5flash19enable_sm80_to_sm89INS1_16FlashAttnBwdSm80INS1_25CollectiveMainloopBwdSm80ILi2ELi2EN4cute5tupleIJNS5_1CILi128EEES8_NS7_ILi64EEEEEENS_10bfloat16_tEfNS_4arch4Sm80ELb1ELb0ELb1ELb1ELb1ELb0ELb0ELb0ELi2ELi4ELi4ELi4ELb0EEENS1_24CollectiveEpilogueBwdGQAISA_fSD_Li256ELb1ELb1EEENS1_25SingleTileBwdLPTSchedulerILb1ELi128ELb1EEEEEEEEEvNT_6ParamsE$_ZN4cute3eso3ESOILb1ELb0EJNS_5tupleIJNS2_IJNS_1CILi2EEES4_S4_EEES4_NS2_IJNS2_IJS4_S4_EEES4_EEEEEENS2_IJNS2_IJNS3_ILi1EEENS3_ILi512EEEiEEENS3_ILi4096EEENS2_IJNS2_IJiiEEENS3_ILi8192EEEEEEEEEEEC2ERKS8_RKSG_)
        /*0df4*/ 	.word	0x00000000


	//----- nvinfo : EIATTR_FRAME_SIZE
	.align		4
.L_606:
        /*0df8*/ 	.byte	0x04, 0x11
        /*0dfa*/ 	.short	(.L_608 - .L_607)
	.align		4
.L_607:
        /*0dfc*/ 	.word	index@($_ZN7cutlass13device_kernelIN5flash19enable_sm80_to_sm89INS1_16FlashAttnBwdSm80INS1_25CollectiveMainloopBwdSm80ILi2ELi2EN4cute5tupleIJNS5_1CILi128EEES8_NS7_ILi64EEEEEENS_10bfloat16_tEfNS_4arch4Sm80ELb1ELb0ELb1ELb1ELb1ELb0ELb0ELb0ELi2ELi4ELi4ELi4ELb0EEENS1_24CollectiveEpilogueBwdGQAISA_fSD_Li256ELb1ELb1EEENS1_25SingleTileBwdLPTSchedulerILb1ELi128ELb1EEEEEEEEEvNT_6ParamsE$_ZN4cute3eso3ESOILb1ELb0EJNS_5tupleIJNS2_IJNS_1CILi2EEES4_EEES5_NS3_ILi8EEEEEENS2_IJNS2_IJiNS3_ILi512EEEEEENS2_IJiiEEENS3_ILi1024EEEEEEEEC2ERKS7_RKSC_)
        /*0e00*/ 	.word	0x00000000


	//----- nvinfo : EIATTR_FRAME_SIZE
	.align		4
.L_608:
        /*0e04*/ 	.byte	0x04, 0x11
        /*0e06*/ 	.short	(.L_610 - .L_609)
	.align		4
.L_609:
        /*0e08*/ 	.word	index@($_ZN7cutlass13device_kernelIN5flash19enable_sm80_to_sm89INS1_16FlashAttnBwdSm80INS1_25CollectiveMainloopBwdSm80ILi2ELi2EN4cute5tupleIJNS5_1CILi128EEES8_NS7_ILi64EEEEEENS_10bfloat16_tEfNS_4arch4Sm80ELb1ELb0ELb1ELb1ELb1ELb0ELb0ELb0ELi2ELi4ELi4ELi4ELb0EEENS1_24CollectiveEpilogueBwdGQAISA_fSD_Li256ELb1ELb1EEENS1_25SingleTileBwdLPTSchedulerILb1ELi128ELb1EEEEEEEEEvNT_6ParamsE$_ZN4cute3eso3ESOILb1ELb0EJNS_5tupleIJNS2_IJNS_1CILi2EEES4_EEES4_EEENS2_IJNS2_IJiiEEENS3_ILi8192EEEEEEEEC2ERKS6_RKS9_)
        /*0e0c*/ 	.word	0x00000000


	//----- nvinfo : EIATTR_FRAME_SIZE
	.align		4
.L_610:
        /*0e10*/ 	.byte	0x04, 0x11
        /*0e12*/ 	.short	(.L_612 - .L_611)
	.align		4
.L_611:
        /*0e14*/ 	.word	index@($_ZN7cutlass13device_kernelIN5flash19enable_sm80_to_sm89INS1_16FlashAttnBwdSm80INS1_25CollectiveMainloopBwdSm80ILi2ELi2EN4cute5tupleIJNS5_1CILi128EEES8_NS7_ILi64EEEEEENS_10bfloat16_tEfNS_4arch4Sm80ELb1ELb0ELb1ELb1ELb1ELb0ELb0ELb0ELi2ELi4ELi4ELi4ELb0EEENS1_24CollectiveEpilogueBwdGQAISA_fSD_Li256ELb1ELb1EEENS1_25SingleTileBwdLPTSchedulerILb1ELi128ELb1EEEEEEEEEvNT_6ParamsE$_ZN4cute3eso3ESOILb1ELb0EJNS_5tupleIJNS2_IJNS_1CILi2EEES4_EEENS3_ILi8EEES5_EEENS2_IJNS2_IJNS3_ILi1EEEiEEENS3_ILi1024EEENS2_IJiiEEEEEEEEC2ERKS7_RKSC_)
        /*0e18*/ 	.word	0x00000000


	//----- nvinfo : EIATTR_FRAME_SIZE
	.align		4
.L_612:
        /*0e1c*/ 	.byte	0x04, 0x11
        /*0e1e*/ 	.short	(.L_614 - .L_613)
	.align		4
.L_613:
        /*0e20*/ 	.word	index@($_ZN7cutlass13device_kernelIN5flash19enable_sm80_to_sm89INS1_16FlashAttnBwdSm80INS1_25CollectiveMainloopBwdSm80ILi2ELi2EN4cute5tupleIJNS5_1CILi128EEES8_NS7_ILi64EEEEEENS_10bfloat16_tEfNS_4arch4Sm80ELb1ELb0ELb1ELb1ELb1ELb0ELb0ELb0ELi2ELi4ELi4ELi4ELb0EEENS1_24CollectiveEpilogueBwdGQAISA_fSD_Li256ELb1ELb1EEENS1_25SingleTileBwdLPTSchedulerILb1ELi128ELb1EEEEEEEEEvNT_6ParamsE$_ZN4cute3eso3ESOILb1ELb0EJNS_5tupleIJNS2_IJNS_1CILi1EEENS3_ILi0EEEEEES5_EEENS2_IJNS2_IJS5_S5_EEEiEEEEEC2ERKS7_RKS9_)
        /*0e24*/ 	.word	0x00000000


	//----- nvinfo : EIATTR_FRAME_SIZE
	.align		4
.L_614:
        /*0e28*/ 	.byte	0x04, 0x11
        /*0e2a*/ 	.short	(.L_616 - .L_615)
	.align		4
.L_615:
        /*0e2c*/ 	.word	index@($_ZN7cutlass13device_kernelIN5flash19enable_sm80_to_sm89INS1_16FlashAttnBwdSm80INS1_25CollectiveMainloopBwdSm80ILi2ELi2EN4cute5tupleIJNS5_1CILi128EEES8_NS7_ILi64EEEEEENS_10bfloat16_tEfNS_4arch4Sm80ELb1ELb0ELb1ELb1ELb1ELb0ELb0ELb0ELi2ELi4ELi4ELi4ELb0EEENS1_24CollectiveEpilogueBwdGQAISA_fSD_Li256ELb1ELb1EEENS1_25SingleTileBwdLPTSchedulerILb1ELi128ELb1EEEEEEEEEvNT_6ParamsE$_ZN4cute3eso3ESOILb1ELb0EJNS_5tupleIJNS2_IJNS_1CILi1EEENS3_ILi0EEEEEENS2_IJS5_S5_EEEEEENS2_IJS5_iEEEEEC2ERKS8_RKS9_)
        /*0e30*/ 	.word	0x00000000


	//----- nvinfo : EIATTR_FRAME_SIZE
	.align		4
.L_616:
        /*0e34*/ 	.byte	0x04, 0x11
        /*0e36*/ 	.short	(.L_618 - .L_617)
	.align		4
.L_617:
        /*0e38*/ 	.word	index@($_ZN7cutlass13device_kernelIN5flash19enable_sm80_to_sm89INS1_16FlashAttnBwdSm80INS1_25CollectiveMainloopBwdSm80ILi2ELi2EN4cute5tupleIJNS5_1CILi128EEES8_NS7_ILi64EEEEEENS_10bfloat16_tEfNS_4arch4Sm80ELb1ELb0ELb1ELb1ELb1ELb0ELb0ELb0ELi2ELi4ELi4ELi4ELb0EEENS1_24CollectiveEpilogueBwdGQAISA_fSD_Li256ELb1ELb1EEENS1_25SingleTileBwdLPTSchedulerILb1ELi128ELb1EEEEEEEEEvNT_6ParamsE$_ZN4cute3eso3ESOILb1ELb0EJNS_5tupleIJNS2_IJNS_1CILi1EEENS2_IJS4_NS3_ILi2EEES5_EEEEEES5_NS2_IJS5_S5_EEEEEENS2_IJNS2_IJNS3_ILi0EEENS2_IJS4_NS3_ILi256EEEiEEEEEENS3_ILi2048EEENS2_IJiNS3_ILi4096EEEEEEEEEEEC2ERKS9_RKSH_)
        /*0e3c*/ 	.word	0x00000000


	//----- nvinfo : EIATTR_FRAME_SIZE
	.align		4
.L_618:
        /*0e40*/ 	.byte	0x04, 0x11
        /*0e42*/ 	.short	(.L_620 - .L_619)
	.align		4
.L_619:
        /*0e44*/ 	.word	index@($_ZN7cutlass13device_kernelIN5flash19enable_sm80_to_sm89INS1_16FlashAttnBwdSm80INS1_25CollectiveMainloopBwdSm80ILi2ELi2EN4cute5tupleIJNS5_1CILi128EEES8_NS7_ILi64EEEEEENS_10bfloat16_tEfNS_4arch4Sm80ELb1ELb0ELb1ELb1ELb1ELb0ELb0ELb0ELi2ELi4ELi4ELi4ELb0EEENS1_24CollectiveEpilogueBwdGQAISA_fSD_Li256ELb1ELb1EEENS1_25SingleTileBwdLPTSchedulerILb1ELi128ELb1EEEEEEEEEvNT_6ParamsE$_ZN4cute3eso3ESOILb1ELb0EJNS_5tupleIJNS2_IJNS2_IJNS_1CILi8EEENS3_ILi1EEEEEES5_EEENS2_IJNS2_IJS5_S5_EEENS3_ILi2EEEEEEEEENS2_IJNS2_IJNS2_IJS5_NS3_ILi0EEEEEESC_EEENS2_IJNS2_IJSC_SC_EEEiEEEEEEEEC2ERKSB_RKSH_)
        /*0e48*/ 	.word	0x00000000


	//----- nvinfo : EIATTR_FRAME_SIZE
	.align		4
.L_620:
        /*0e4c*/ 	.byte	0x04, 0x11
        /*0e4e*/ 	.short	(.L_622 - .L_621)
	.align		4
.L_621:
        /*0e50*/ 	.word	index@($_ZN7cutlass13device_kernelIN5flash19enable_sm80_to_sm89INS1_16FlashAttnBwdSm80INS1_25CollectiveMainloopBwdSm80ILi2ELi2EN4cute5tupleIJNS5_1CILi128EEES8_NS7_ILi64EEEEEENS_10bfloat16_tEfNS_4arch4Sm80ELb1ELb0ELb1ELb1ELb1ELb0ELb0ELb0ELi2ELi4ELi4ELi4ELb0EEENS1_24CollectiveEpilogueBwdGQAISA_fSD_Li256ELb1ELb1EEENS1_25SingleTileBwdLPTSchedulerILb1ELi128ELb1EEEEEEEEEvNT_6ParamsE$_ZN4cute3eso3ESOILb1ELb0EJNS_5tupleIJNS2_IJNS2_IJNS_1CILi8EEENS3_ILi1EEEEEENS2_IJS5_S5_EEEEEENS2_IJS5_NS3_ILi2EEEEEEEEENS2_IJNS2_IJNS2_IJS5_NS3_ILi0EEEEEENS2_IJSC_SC_EEEEEENS2_IJSC_iEEEEEEEEC2ERKSB_RKSH_)
        /*0e54*/ 	.word	0x00000000


	//----- nvinfo : EIATTR_FRAME_SIZE
	.align		4
.L_622:
        /*0e58*/ 	.byte	0x04, 0x11
        /*0e5a*/ 	.short	(.L_624 - .L_623)
	.align		4
.L_623:
        /*0e5c*/ 	.word	index@($_ZN7cutlass13device_kernelIN5flash19enable_sm80_to_sm89INS1_16FlashAttnBwdSm80INS1_25CollectiveMainloopBwdSm80ILi2ELi2EN4cute5tupleIJNS5_1CILi128EEES8_NS7_ILi64EEEEEENS_10bfloat16_tEfNS_4arch4Sm80ELb1ELb0ELb1ELb1ELb1ELb0ELb0ELb0ELi2ELi4ELi4ELi4ELb0EEENS1_24CollectiveEpilogueBwdGQAISA_fSD_Li256ELb1ELb1EEENS1_25SingleTileBwdLPTSchedulerILb1ELi128ELb1EEEEEEEEEvNT_6ParamsE$_ZN4cute3eso3ESOILb1ELb0EJNS_1CILi8EEEiiiNS2_ILi144EEENS2_ILi512EEEEEC2ERKS3_RKiSA_SA_RKS4_RKS5_)
        /*0e60*/ 	.word	0x00000000


	//----- nvinfo : EIATTR_FRAME_SIZE
	.align		4
.L_624:
        /*0e64*/ 	.byte	0x04, 0x11
        /*0e66*/ 	.short	(.L_626 - .L_625)
	.align		4
.L_625:
        /*0e68*/ 	.word	index@($_ZN7cutlass13device_kernelIN5flash19enable_sm80_to_sm89INS1_16FlashAttnBwdSm80INS1_25CollectiveMainloopBwdSm80ILi2ELi2EN4cute5tupleIJNS5_1CILi128EEES8_NS7_ILi64EEEEEENS_10bfloat16_tEfNS_4arch4Sm80ELb1ELb0ELb1ELb1ELb1ELb0ELb0ELb0ELi2ELi4ELi4ELi4ELb0EEENS1_24CollectiveEpilogueBwdGQAISA_fSD_Li256ELb1ELb1EEENS1_25SingleTileBwdLPTSchedulerILb1ELi128ELb1EEEEEEEEEvNT_6ParamsE$_ZN4cute3eso3ESOILb1ELb0EJNS_1CILi8EEEiiEEC2ERKS3_RKiS8_)
        /*0e6c*/ 	.word	0x00000000


	//----- nvinfo : EIATTR_FRAME_SIZE
	.align		4
.L_626:
        /*0e70*/ 	.byte	0x04, 0x11
        /*0e72*/ 	.short	(.L_628 - .L_627)
	.align		4
.L_627:
        /*0e74*/ 	.word	index@($_ZN7cutlass13device_kernelIN5flash19enable_sm80_to_sm89INS1_16FlashAttnBwdSm80INS1_25CollectiveMainloopBwdSm80ILi2ELi2EN4cute5tupleIJNS5_1CILi128EEES8_NS7_ILi64EEEEEENS_10bfloat16_tEfNS_4arch4Sm80ELb1ELb0ELb1ELb1ELb1ELb0ELb0ELb0ELi2ELi4ELi4ELi4ELb0EEENS1_24CollectiveEpilogueBwdGQAISA_fSD_Li256ELb1ELb1EEENS1_25SingleTileBwdLPTSchedulerILb1ELi128ELb1EEEEEEEEEvNT_6ParamsE$_ZN4cute3eso3ESOILb1ELb0EJNS_1CILi4096EEEiiNS2_ILi8192EEEEEC2ERKS3_RKiS9_RKS4_)
        /*0e78*/ 	.word	0x00000000


	//----- nvinfo : EIATTR_FRAME_SIZE
	.align		4
.L_628:
        /*0e7c*/ 	.byte	0x04, 0x11
        /*0e7e*/ 	.short	(.L_630 - .L_629)
	.align		4
.L_629:
        /*0e80*/ 	.word	index@($_ZN7cutlass13device_kernelIN5flash19enable_sm80_to_sm89INS1_16FlashAttnBwdSm80INS1_25CollectiveMainloopBwdSm80ILi2ELi2EN4cute5tupleIJNS5_1CILi128EEES8_NS7_ILi64EEEEEENS_10bfloat16_tEfNS_4arch4Sm80ELb1ELb0ELb1ELb1ELb1ELb0ELb0ELb0ELi2ELi4ELi4ELi4ELb0EEENS1_24CollectiveEpilogueBwdGQAISA_fSD_Li256ELb1ELb1EEENS1_25SingleTileBwdLPTSchedulerILb1ELi128ELb1EEEEEEEEEvNT_6ParamsE$_ZN4cute3eso3ESOILb1ELb0EJNS_1CILi4096EEEiiEEC2ERKS3_RKiS8_)
        /*0e84*/ 	.word	0x00000000


	//----- nvinfo : EIATTR_FRAME_SIZE
	.align		4
.L_630:
        /*0e88*/ 	.byte	0x04, 0x11
        /*0e8a*/ 	.short	(.L_632 - .L_631)
	.align		4
.L_631:
        /*0e8c*/ 	.word	index@($_ZN7cutlass13device_kernelIN5flash19enable_sm80_to_sm89INS1_16FlashAttnBwdSm80INS1_25CollectiveMainloopBwdSm80ILi2ELi2EN4cute5tupleIJNS5_1CILi128EEES8_NS7_ILi64EEEEEENS_10bfloat16_tEfNS_4arch4Sm80ELb1ELb0ELb1ELb1ELb1ELb0ELb0ELb0ELi2ELi4ELi4ELi4ELb0EEENS1_24CollectiveEpilogueBwdGQAISA_fSD_Li256ELb1ELb1EEENS1_25SingleTileBwdLPTSchedulerILb1ELi128ELb1EEEEEEEEEvNT_6ParamsE$_ZN4cute3eso3ESOILb1ELb0EJNS_1CILi4096EEENS_5tupleIJiiEEEEEC2ERKS3_RKS5_)
        /*0e90*/ 	.word	0x00000000


	//----- nvinfo : EIATTR_FRAME_SIZE
	.align		4
.L_632:
        /*0e94*/ 	.byte	0x04, 0x11
        /*0e96*/ 	.short	(.L_634 - .L_633)
	.align		4
.L_633:
        /*0e98*/ 	.word	index@($_ZN7cutlass13device_kernelIN5flash19enable_sm80_to_sm89INS1_16FlashAttnBwdSm80INS1_25CollectiveMainloopBwdSm80ILi2ELi2EN4cute5tupleIJNS5_1CILi128EEES8_NS7_ILi64EEEEEENS_10bfloat16_tEfNS_4arch4Sm80ELb1ELb0ELb1ELb1ELb1ELb0ELb0ELb0ELi2ELi4ELi4ELi4ELb0EEENS1_24CollectiveEpilogueBwdGQAISA_fSD_Li256ELb1ELb1EEENS1_25SingleTileBwdLPTSchedulerILb1ELi128ELb1EEEEEEEEEvNT_6ParamsE$_ZN4cute3eso3ESOILb1ELb0EJNS_1CILi4096EEENS_5tupleIJNS4_IJiiEEENS2_ILi8192EEEEEEEEC2ERKS3_RKS7_)
        /*0e9c*/ 	.word	0x00000000


	//----- nvinfo : EIATTR_FRAME_SIZE
	.align		4
.L_634:
        /*0ea0*/ 	.byte	0x04, 0x11
        /*0ea2*/ 	.short	(.L_636 - .L_635)
	.align		4
.L_635:
        /*0ea4*/ 	.word	index@($_ZN7cutlass13device_kernelIN5flash19enable_sm80_to_sm89INS1_16FlashAttnBwdSm80INS1_25CollectiveMainloopBwdSm80ILi2ELi2EN4cute5tupleIJNS5_1CILi128EEES8_NS7_ILi64EEEEEENS_10bfloat16_tEfNS_4arch4Sm80ELb1ELb0ELb1ELb1ELb1ELb0ELb0ELb0ELi2ELi4ELi4ELi4ELb0EEENS1_24CollectiveEpilogueBwdGQAISA_fSD_Li256ELb1ELb1EEENS1_25SingleTileBwdLPTSchedulerILb1ELi128ELb1EEEEEEEEEvNT_6ParamsE$_ZN4cute3eso3ESOILb1ELb0EJNS_1CILi2EEEiEEC2ERKS3_RKi)
        /*0ea8*/ 	.word	0x00000000


	//----- nvinfo : EIATTR_FRAME_SIZE
	.align		4
.L_636:
        /*0eac*/ 	.byte	0x04, 0x11
        /*0eae*/ 	.short	(.L_638 - .L_637)
	.align		4
.L_637:
        /*0eb0*/ 	.word	index@($_ZN7cutlass13device_kernelIN5flash19enable_sm80_to_sm89INS1_16FlashAttnBwdSm80INS1_25CollectiveMainloopBwdSm80ILi2ELi2EN4cute5tupleIJNS5_1CILi128EEES8_NS7_ILi64EEEEEENS_10bfloat16_tEfNS_4arch4Sm80ELb1ELb0ELb1ELb1ELb1ELb0ELb0ELb0ELi2ELi4ELi4ELi4ELb0EEENS1_24CollectiveEpilogueBwdGQAISA_fSD_Li256ELb1ELb1EEENS1_25SingleTileBwdLPTSchedulerILb1ELi128ELb1EEEEEEEEEvNT_6ParamsE$_ZN4cute3eso3ESOILb1ELb0EJNS_1CILi1EEEiiiNS2_ILi72EEENS2_ILi512EEEEEC2ERKS3_RKiSA_SA_RKS4_RKS5_)
        /*0eb4*/ 	.word	0x00000000


	//----- nvinfo : EIATTR_FRAME_SIZE
	.align		4
.L_638:
        /*0eb8*/ 	.byte	0x04, 0x11
        /*0eba*/ 	.short	(.L_640 - .L_639)
	.align		4
.L_639:
        /*0ebc*/ 	.word	index@($_ZN7cutlass13device_kernelIN5flash19enable_sm80_to_sm89INS1_16FlashAttnBwdSm80INS1_25CollectiveMainloopBwdSm80ILi2ELi2EN4cute5tupleIJNS5_1CILi128EEES8_NS7_ILi64EEEEEENS_10bfloat16_tEfNS_4arch4Sm80ELb1ELb0ELb1ELb1ELb1ELb0ELb0ELb0ELi2ELi4ELi4ELi4ELb0EEENS1_24CollectiveEpilogueBwdGQAISA_fSD_Li256ELb1ELb1EEENS1_25SingleTileBwdLPTSchedulerILb1ELi128ELb1EEEEEEEEEvNT_6ParamsE$_ZN4cute3eso3ESOILb1ELb0EJNS_1CILi1EEEiiiNS2_ILi64EEENS2_ILi72EEENS2_ILi144EEENS2_ILi288EEENS2_ILi512EEEEEC2ERKS3_RKiSD_SD_RKS4_RKS5_RKS6_RKS7_RKS8_)
        /*0ec0*/ 	.word	0x00000000


	//----- nvinfo : EIATTR_FRAME_SIZE
	.align		4
.L_640:
        /*0ec4*/ 	.byte	0x04, 0x11
        /*0ec6*/ 	.short	(.L_642 - .L_641)
	.align		4
.L_641:
        /*0ec8*/ 	.word	index@($_ZN7cutlass13device_kernelIN5flash19enable_sm80_to_sm89INS1_16FlashAttnBwdSm80INS1_25CollectiveMainloopBwdSm80ILi2ELi2EN4cute5tupleIJNS5_1CILi128EEES8_NS7_ILi64EEEEEENS_10bfloat16_tEfNS_4arch4Sm80ELb1ELb0ELb1ELb1ELb1ELb0ELb0ELb0ELi2ELi4ELi4ELi4ELb0EEENS1_24CollectiveEpilogueBwdGQAISA_fSD_Li256ELb1ELb1EEENS1_25SingleTileBwdLPTSchedulerILb1ELi128ELb1EEEEEEEEEvNT_6ParamsE$_ZN4cute3eso3ESOILb1ELb0EJNS_1CILi1EEEiiiNS2_ILi144EEENS2_ILi512EEEEEC2ERKS3_RKiSA_SA_RKS4_RKS5_)
        /*0ecc*/ 	.word	0x00000000


	//----- nvinfo : EIATTR_FRAME_SIZE
	.align		4
.L_642:
        /*0ed0*/ 	.byte	0x04, 0x11
        /*0ed2*/ 	.short	(.L_644 - .L_643)
	.align		4
.L_643:
        /*0ed4*/ 	.word	index@($_ZN7cutlass13device_kernelIN5flash19enable_sm80_to_sm89INS1_16FlashAttnBwdSm80INS1_25CollectiveMainloopBwdSm80ILi2ELi2EN4cute5tupleIJNS5_1CILi128EEES8_NS7_ILi64EEEEEENS_10bfloat16_tEfNS_4arch4Sm80ELb1ELb0ELb1ELb1ELb1ELb0ELb0ELb0ELi2ELi4ELi4ELi4ELb0EEENS1_24CollectiveEpilogueBwdGQAISA_fSD_Li256ELb1ELb1EEENS1_25SingleTileBwdLPTSchedulerILb1ELi128ELb1EEEEEEEEEvNT_6ParamsE$_ZN4cute3eso3ESOILb1ELb0EJNS_1CILi1EEEiEEC2ERKS3_RKi)
        /*0ed8*/ 	.word	0x00000000


	//----- nvinfo : EIATTR_FRAME_SIZE
	.align		4
.L_644:
        /*0edc*/ 	.byte	0x04, 0x11
        /*0ede*/ 	.short	(.L_646 - .L_645)
	.align		4
.L_645:
        /*0ee0*/ 	.word	index@($_ZN7cutlass13device_kernelIN5flash19enable_sm80_to_sm89INS1_16FlashAttnBwdSm80INS1_25CollectiveMainloopBwdSm80ILi2ELi2EN4cute5tupleIJNS5_1CILi128EEES8_NS7_ILi64EEEEEENS_10bfloat16_tEfNS_4arch4Sm80ELb1ELb0ELb1ELb1ELb1ELb0ELb0ELb0ELi2ELi4ELi4ELi4ELb0EEENS1_24CollectiveEpilogueBwdGQAISA_fSD_Li256ELb1ELb1EEENS1_25SingleTileBwdLPTSchedulerILb1ELi128ELb1EEEEEEEEEvNT_6ParamsE$_ZN4cute3eso3ESOILb1ELb0EJNS_1CILi1EEENS_5tupleIJiiiEEENS2_ILi64EEENS4_IJNS2_ILi72EEENS2_ILi144EEENS2_ILi288EEEEEENS2_ILi512EEEEEC2ERKS3_RKS5_RKS6_RKSA_RKSB_)
        /*0ee4*/ 	.word	0x00000000


	//----- nvinfo : EIATTR_FRAME_SIZE
	.align		4
.L_646:
        /*0ee8*/ 	.byte	0x04, 0x11
        /*0eea*/ 	.short	(.L_648 - .L_647)
	.align		4
.L_647:
        /*0eec*/ 	.word	index@($_ZN7cutlass13device_kernelIN5flash19enable_sm80_to_sm89INS1_16FlashAttnBwdSm80INS1_25CollectiveMainloopBwdSm80ILi2ELi2EN4cute5tupleIJNS5_1CILi128EEES8_NS7_ILi64EEEEEENS_10bfloat16_tEfNS_4arch4Sm80ELb1ELb0ELb1ELb1ELb1ELb0ELb0ELb0ELi2ELi4ELi4ELi4ELb0EEENS1_24CollectiveEpilogueBwdGQAISA_fSD_Li256ELb1ELb1EEENS1_25SingleTileBwdLPTSchedulerILb1ELi128ELb1EEEEEEEEEvNT_6ParamsE$_ZN4cute3eso3ESOILb1ELb0EJNS_1CILi1EEENS_5tupleIJNS2_ILi8EEEiiEEENS2_ILi64EEENS4_IJiNS2_ILi144EEENS2_ILi288EEEEEENS2_ILi512EEEEEC2ERKS3_RKS6_RKS7_RKSA_RKSB_)
        /*0ef0*/ 	.word	0x00000000


	//----- nvinfo : EIATTR_FRAME_SIZE
	.align		4
.L_648:
        /*0ef4*/ 	.byte	0x04, 0x11
        /*0ef6*/ 	.short	(.L_650 - .L_649)
	.align		4
.L_649:
        /*0ef8*/ 	.word	index@($_ZN7cutlass13device_kernelIN5flash19enable_sm80_to_sm89INS1_16FlashAttnBwdSm80INS1_25CollectiveMainloopBwdSm80ILi2ELi2EN4cute5tupleIJNS5_1CILi128EEES8_NS7_ILi64EEEEEENS_10bfloat16_tEfNS_4arch4Sm80ELb1ELb0ELb1ELb1ELb1ELb0ELb0ELb0ELi2ELi4ELi4ELi4ELb0EEENS1_24CollectiveEpilogueBwdGQAISA_fSD_Li256ELb1ELb1EEENS1_25SingleTileBwdLPTSchedulerILb1ELi128ELb1EEEEEEEEEvNT_6ParamsE$_ZN4cute3eso3ESOILb1ELb0EJNS_1CILi1EEENS2_ILi8EEEiiNS2_ILi64EEEiNS2_ILi144EEENS2_ILi288EEENS2_ILi512EEEEEC2ERKS3_RKS4_RKiSF_RKS5_SF_RKS6_RKS7_RKS8_)
        /*0efc*/ 	.word	0x00000000


	//----- nvinfo : EIATTR_FRAME_SIZE
	.align		4
.L_650:
        /*0f00*/ 	.byte	0x04, 0x11
        /*0f02*/ 	.short	(.L_652 - .L_651)
	.align		4
.L_651:
        /*0f04*/ 	.word	index@($_ZN7cutlass13device_kernelIN5flash19enable_sm80_to_sm89INS1_16FlashAttnBwdSm80INS1_25CollectiveMainloopBwdSm80ILi2ELi2EN4cute5tupleIJNS5_1CILi128EEES8_NS7_ILi64EEEEEENS_10bfloat16_tEfNS_4arch4Sm80ELb1ELb0ELb1ELb1ELb1ELb0ELb0ELb0ELi2ELi4ELi4ELi4ELb0EEENS1_24CollectiveEpilogueBwdGQAISA_fSD_Li256ELb1ELb1EEENS1_25SingleTileBwdLPTSchedulerILb1ELi128ELb1EEEEEEEEEvNT_6ParamsE$_ZN4cute3eso3ESOILb1ELb0EJNS_1CILi1EEENS2_ILi512EEEiEEC2ERKS3_RKS4_RKi)
        /*0f08*/ 	.word	0x00000000


	//----- nvinfo : EIATTR_FRAME_SIZE
	.align		4
.L_652:
        /*0f0c*/ 	.byte	0x04, 0x11
        /*0f0e*/ 	.short	(.L_654 - .L_653)
	.align		4
.L_653:
        /*0f10*/ 	.word	index@($_ZN7cutlass13device_kernelIN5flash19enable_sm80_to_sm89INS1_16FlashAttnBwdSm80INS1_25CollectiveMainloopBwdSm80ILi2ELi2EN4cute5tupleIJNS5_1CILi128EEES8_NS7_ILi64EEEEEENS_10bfloat16_tEfNS_4arch4Sm80ELb1ELb0ELb1ELb1ELb1ELb0ELb0ELb0ELi2ELi4ELi4ELi4ELb0EEENS1_24CollectiveEpilogueBwdGQAISA_fSD_Li256ELb1ELb1EEENS1_25SingleTileBwdLPTSchedulerILb1ELi128ELb1EEEEEEEEEvNT_6ParamsE$_ZN4cute3eso3ESOILb1ELb0EJNS_1CILi1EEENS2_ILi256EEEiEEC2ERKS3_RKS4_RKi)
        /*0f14*/ 	.word	0x00000000


	//----- nvinfo : EIATTR_FRAME_SIZE
	.align		4
.L_654:
        /*0f18*/ 	.byte	0x04, 0x11
        /*0f1a*/ 	.short	(.L_656 - .L_655)
	.align		4
.L_655:
        /*0f1c*/ 	.word	index@($_ZN7cutlass13device_kernelIN5flash19enable_sm80_to_sm89INS1_16FlashAttnBwdSm80INS1_25CollectiveMainloopBwdSm80ILi2ELi2EN4cute5tupleIJNS5_1CILi128EEES8_NS7_ILi64EEEEEENS_10bfloat16_tEfNS_4arch4Sm80ELb1ELb0ELb1ELb1ELb1ELb0ELb0ELb0ELi2ELi4ELi4ELi4ELb0EEENS1_24CollectiveEpilogueBwdGQAISA_fSD_Li256ELb1ELb1EEENS1_25SingleTileBwdLPTSchedulerILb1ELi128ELb1EEEEEEEEEvNT_6ParamsE$_ZN4cute3eso3ESOILb1ELb0EJNS_1CILi1024EEEiiEEC2ERKS3_RKiS8_)
        /*0f20*/ 	.word	0x00000000


	//----- nvinfo : EIATTR_FRAME_SIZE
	.align		4
.L_656:
        /*0f24*/ 	.byte	0x04, 0x11
        /*0f26*/ 	.short	(.L_658 - .L_657)
	.align		4
.L_657:
        /*0f28*/ 	.word	index@($_ZN7cutlass13device_kernelIN5flash19enable_sm80_to_sm89INS1_16FlashAttnBwdSm80INS1_25CollectiveMainloopBwdSm80ILi2ELi2EN4cute5tupleIJNS5_1CILi128EEES8_NS7_ILi64EEEEEENS_10bfloat16_tEfNS_4arch4Sm80ELb1ELb0ELb1ELb1ELb1ELb0ELb0ELb0ELi2ELi4ELi4ELi4ELb0EEENS1_24CollectiveEpilogueBwdGQAISA_fSD_Li256ELb1ELb1EEENS1_25SingleTileBwdLPTSchedulerILb1ELi128ELb1EEEEEEEEEvNT_6ParamsE$_ZN4cute3eso3ESOILb1ELb0EJNS_1CILi1024EEENS_5tupleIJiiEEEEEC2ERKS3_RKS5_)
        /*0f2c*/ 	.word	0x00000000


	//----- nvinfo : EIATTR_FRAME_SIZE
	.align		4
.L_658:
        /*0f30*/ 	.byte	0x04, 0x11
        /*0f32*/ 	.short	(.L_660 - .L_659)
	.align		4
.L_659:
        /*0f34*/ 	.word	index@($_ZN7cutlass13device_kernelIN5flash19enable_sm80_to_sm89INS1_16FlashAttnBwdSm80INS1_25CollectiveMainloopBwdSm80ILi2ELi2EN4cute5tupleIJNS5_1CILi128EEES8_NS7_ILi64EEEEEENS_10bfloat16_tEfNS_4arch4Sm80ELb1ELb0ELb1ELb1ELb1ELb0ELb0ELb0ELi2ELi4ELi4ELi4ELb0EEENS1_24CollectiveEpilogueBwdGQAISA_fSD_Li256ELb1ELb1EEENS1_25SingleTileBwdLPTSchedulerILb1ELi128ELb1EEEEEEEEEvNT_6ParamsE$_ZN4cute3eso3ESOILb1ELb0EJNS_1CILi0EEEiS3_EEC2ERKS3_RKiS6_)
        /*0f38*/ 	.word	0x00000000


	//----- nvinfo : EIATTR_FRAME_SIZE
	.align		4
.L_660:
        /*0f3c*/ 	.byte	0x04, 0x11
        /*0f3e*/ 	.short	(.L_662 - .L_661)
	.align		4
.L_661:
        /*0f40*/ 	.word	index@($_ZN7cutlass13device_kernelIN5flash19enable_sm80_to_sm89INS1_16FlashAttnBwdSm80INS1_25CollectiveMainloopBwdSm80ILi2ELi2EN4cute5tupleIJNS5_1CILi128EEES8_NS7_ILi64EEEEEENS_10bfloat16_tEfNS_4arch4Sm80ELb1ELb0ELb1ELb1ELb1ELb0ELb0ELb0ELi2ELi4ELi4ELi4ELb0EEENS1_24CollectiveEpilogueBwdGQAISA_fSD_Li256ELb1ELb1EEENS1_25SingleTileBwdLPTSchedulerILb1ELi128ELb1EEEEEEEEEvNT_6ParamsE$_ZN4cute3eso3ESOILb1ELb0EJNS_1CILi0EEEiEEC2ERKS3_RKi)
        /*0f44*/ 	.word	0x00000000


	//----- nvinfo : EIATTR_FRAME_SIZE
	.align		4
.L_662:
        /*0f48*/ 	.byte	0x04, 0x11
        /*0f4a*/ 	.short	(.L_664 - .L_663)
	.align		4
.L_663:
        /*0f4c*/ 	.word	index@($_ZN7cutlass13device_kernelIN5flash19enable_sm80_to_sm89INS1_16FlashAttnBwdSm80INS1_25CollectiveMainloopBwdSm80ILi2ELi2EN4cute5tupleIJNS5_1CILi128EEES8_NS7_ILi64EEEEEENS_10bfloat16_tEfNS_4arch4Sm80ELb1ELb0ELb1ELb1ELb1ELb0ELb0ELb0ELi2ELi4ELi4ELi4ELb0EEENS1_24CollectiveEpilogueBwdGQAISA_fSD_Li256ELb1ELb1EEENS1_25SingleTileBwdLPTSchedulerILb1ELi128ELb1EEEEEEEEEvNT_6ParamsE$_ZN4cute3eso3ESOILb1ELb0EJNS_1CILi0EEENS_5tupleIJNS2_ILi1EEENS2_ILi256EEEiEEEEEC2ERKS3_RKS7_)
        /*0f50*/ 	.word	0x00000000


	//----- nvinfo : EIATTR_FRAME_SIZE
	.align		4
.L_664:
        /*0f54*/ 	.byte	0x04, 0x11
        /*0f56*/ 	.short	(.L_666 - .L_665)
	.align		4
.L_665:
        /*0f58*/ 	.word	index@($_ZN7cutlass13device_kernelIN5flash19enable_sm80_to_sm89INS1_16FlashAttnBwdSm80INS1_25CollectiveMainloopBwdSm80ILi2ELi2EN4cute5tupleIJNS5_1CILi128EEES8_NS7_ILi64EEEEEENS_10bfloat16_tEfNS_4arch4Sm80ELb1ELb0ELb1ELb1ELb1ELb0ELb0ELb0ELi2ELi4ELi4ELi4ELb0EEENS1_24CollectiveEpilogueBwdGQAISA_fSD_Li256ELb1ELb1EEENS1_25SingleTileBwdLPTSchedulerILb1ELi128ELb1EEEEEEEEEvNT_6ParamsE$_ZN4cute3eso3ESOILb1ELb0EJNS_1CILi0EEENS2_ILi1EEENS2_ILi512EEEiNS2_ILi4096EEEiNS2_ILi8192EEEEEC2ERKS3_RKS4_RKS5_RKiRKS6_SG_RKS7_)
        /*0f5c*/ 	.word	0x00000000


	//----- nvinfo : EIATTR_FRAME_SIZE
	.align		4
.L_666:
        /*0f60*/ 	.byte	0x04, 0x11
        /*0f62*/ 	.short	(.L_668 - .L_667)
	.align		4
.L_667:
        /*0f64*/ 	.word	index@($_ZN7cutlass13device_kernelIN5flash19enable_sm80_to_sm89INS1_16FlashAttnBwdSm80INS1_25CollectiveMainloopBwdSm80ILi2ELi2EN4cute5tupleIJNS5_1CILi128EEES8_NS7_ILi64EEEEEENS_10bfloat16_tEfNS_4arch4Sm80ELb1ELb0ELb1ELb1ELb1ELb0ELb0ELb0ELi2ELi4ELi4ELi4ELb0EEENS1_24CollectiveEpilogueBwdGQAISA_fSD_Li256ELb1ELb1EEENS1_25SingleTileBwdLPTSchedulerILb1ELi128ELb1EEEEEEEEEvNT_6ParamsE$_ZN4cute3eso3ESOILb1ELb0EJNS_1CILi0EEENS2_ILi1EEENS2_ILi512EEEiEEC2ERKS3_RKS4_RKS5_RKi)
        /*0f68*/ 	.word	0x00000000


	//----- nvinfo : EIATTR_FRAME_SIZE
	.align		4
.L_668:
        /*0f6c*/ 	.byte	0x04, 0x11
        /*0f6e*/ 	.short	(.L_670 - .L_669)
	.align		4
.L_669:
        /*0f70*/ 	.word	index@($_ZN7cutlass13device_kernelIN5flash19enable_sm80_to_sm89INS1_16FlashAttnBwdSm80INS1_25CollectiveMainloopBwdSm80ILi2ELi2EN4cute5tupleIJNS5_1CILi128EEES8_NS7_ILi64EEEEEENS_10bfloat16_tEfNS_4arch4Sm80ELb1ELb0ELb1ELb1ELb1ELb0ELb0ELb0ELi2ELi4ELi4ELi4ELb0EEENS1_24CollectiveEpilogueBwdGQAISA_fSD_Li256ELb1ELb1EEENS1_25SingleTileBwdLPTSchedulerILb1ELi128ELb1EEEEEEEEEvNT_6ParamsE$_ZN4cute3eso3ESOILb1ELb0EJNS_14ComposedLayoutINS_7SwizzleILi3ELi3ELi3EEENS_1CILj0EEENS_6LayoutINS_5tupleIJNS8_IJNS8_IJNS5_ILi4EEENS5_ILi8EEEEEENS8_IJS9_NS5_ILi1EEEEEEEEENS8_IJNS8_IJNS5_ILi2EEESF_SF_EEENS8_IJSF_S9_EEEEEEEEENS8_IJNS8_IJNS8_IJSF_NS5_ILi64EEEEEENS8_IJNS5_ILi1024EEENS5_ILi0EEEEEEEEENS8_IJNS8_IJSC_NS5_ILi512EEESA_EEENS8_IJNS5_ILi4096EEENS5_ILi16EEEEEEEEEEEEEEEENS_10ViewEngineINS_8smem_ptrIPN7cutlass10bfloat16_tEEEEEEEC2ERKSY_RKS15_)
        /*0f74*/ 	.word	0x00000000


	//----- nvinfo : EIATTR_FRAME_SIZE
	.align		4
.L_670:
        /*0f78*/ 	.byte	0x04, 0x11
        /*0f7a*/ 	.short	(.L_672 - .L_671)
	.align		4
.L_671:
        /*0f7c*/ 	.word	index@($_ZN7cutlass13device_kernelIN5flash19enable_sm80_to_sm89INS1_16FlashAttnBwdSm80INS1_25CollectiveMainloopBwdSm80ILi2ELi2EN4cute5tupleIJNS5_1CILi128EEES8_NS7_ILi64EEEEEENS_10bfloat16_tEfNS_4arch4Sm80ELb1ELb0ELb1ELb1ELb1ELb0ELb0ELb0ELi2ELi4ELi4ELi4ELb0EEENS1_24CollectiveEpilogueBwdGQAISA_fSD_Li256ELb1ELb1EEENS1_25SingleTileBwdLPTSchedulerILb1ELi128ELb1EEEEEEEEEvNT_6ParamsE$_ZN4cute3eso3ESOILb1ELb0EJNS_14ComposedLayoutINS_7SwizzleILi3ELi3ELi3EEENS_1CILj0EEENS_6LayoutINS_5tupleIJNS8_IJNS8_IJNS5_ILi4EEENS5_ILi8EEEEEENS8_IJNS5_ILi2EEENS5_ILi1EEEEEEEEENS8_IJNS8_IJSC_SC_EEESB_EEEEEENS8_IJNS8_IJNS8_IJNS5_ILi128EEESD_EEENS8_IJSA_NS5_ILi0EEEEEEEEENS8_IJNS8_IJNS5_ILi64EEENS5_ILi512EEEEEENS8_IJNS5_ILi16EEENS5_ILi1024EEEEEEEEEEEEEEEENS_10ViewEngineINS_8smem_ptrIPN7cutlass10bfloat16_tEEEEEEEC2ERKSX_RKS14_)
        /*0f80*/ 	.word	0x00000000


	//----- nvinfo : EIATTR_FRAME_SIZE
	.align		4
.L_672:
        /*0f84*/ 	.byte	0x04, 0x11
        /*0f86*/ 	.short	(.L_674 - .L_673)
	.align		4
.L_673:
        /*0f88*/ 	.word	index@($_ZN7cutlass13device_kernelIN5flash19enable_sm80_to_sm89INS1_16FlashAttnBwdSm80INS1_25CollectiveMainloopBwdSm80ILi2ELi2EN4cute5tupleIJNS5_1CILi128EEES8_NS7_ILi64EEEEEENS_10bfloat16_tEfNS_4arch4Sm80ELb1ELb0ELb1ELb1ELb1ELb0ELb0ELb0ELi2ELi4ELi4ELi4ELb0EEENS1_24CollectiveEpilogueBwdGQAISA_fSD_Li256ELb1ELb1EEENS1_25SingleTileBwdLPTSchedulerILb1ELi128ELb1EEEEEEEEEvNT_6ParamsE$_ZN4cute3eso3ESOILb1ELb0EJNS_14ComposedLayoutINS_7SwizzleILi3ELi3ELi3EEENS_1CILj0EEENS_6LayoutINS_5tupleIJNS8_IJNS5_ILi8EEENS5_ILi16EEEEEENS8_IJNS5_ILi64EEENS5_ILi1EEEEEEEEENS8_IJNS8_IJSC_NS5_ILi512EEEEEENS8_IJSD_NS5_ILi0EEEEEEEEEEEEENS_10ViewEngineINS_8smem_ptrIPN7cutlass10bfloat16_tEEEEEEEC2ERKSM_RKST_)
        /*0f8c*/ 	.word	0x00000000


	//----- nvinfo : EIATTR_FRAME_SIZE
	.align		4
.L_674:
        /*0f90*/ 	.byte	0x04, 0x11
        /*0f92*/ 	.short	(.L_676 - .L_675)
	.align		4
.L_675:
        /*0f94*/ 	.word	index@($_ZN7cutlass13device_kernelIN5flash19enable_sm80_to_sm89INS1_16FlashAttnBwdSm80INS1_25CollectiveMainloopBwdSm80ILi2ELi2EN4cute5tupleIJNS5_1CILi128EEES8_NS7_ILi64EEEEEENS_10bfloat16_tEfNS_4arch4Sm80ELb1ELb0ELb1ELb1ELb1ELb0ELb0ELb0ELi2ELi4ELi4ELi4ELb0EEENS1_24CollectiveEpilogueBwdGQAISA_fSD_Li256ELb1ELb1EEENS1_25SingleTileBwdLPTSchedulerILb1ELi128ELb1EEEEEEEEEvNT_6ParamsE$_ZN4cute3eso3ESOILb1ELb0EJNS_14ComposedLayoutINS_7SwizzleILi3ELi3ELi3EEENS_1CILj0EEENS_6LayoutINS_5tupleIJNS5_ILi64EEENS5_ILi128EEEEEENS8_IJNS5_ILi1EEES9_EEEEEEENS_10ViewEngineINS_8smem_ptrIPN7cutlass10bfloat16_tEEEEEEEC2ERKSF_RKSM_)
        /*0f98*/ 	.word	0x00000000


	//----- nvinfo : EIATTR_FRAME_SIZE
	.align		4
.L_676:
        /*0f9c*/ 	.byte	0x04, 0x11
        /*0f9e*/ 	.short	(.L_678 - .L_677)
	.align		4
.L_677:
        /*0fa0*/ 	.word	index@($_ZN7cutlass13device_kernelIN5flash19enable_sm80_to_sm89INS1_16FlashAttnBwdSm80INS1_25CollectiveMainloopBwdSm80ILi2ELi2EN4cute5tupleIJNS5_1CILi128EEES8_NS7_ILi64EEEEEENS_10bfloat16_tEfNS_4arch4Sm80ELb1ELb0ELb1ELb1ELb1ELb0ELb0ELb0ELi2ELi4ELi4ELi4ELb0EEENS1_24CollectiveEpilogueBwdGQAISA_fSD_Li256ELb1ELb1EEENS1_25SingleTileBwdLPTSchedulerILb1ELi128ELb1EEEEEEEEEvNT_6ParamsE$_ZN4cute3eso3ESOILb1ELb0EJNS_14ComposedLayoutINS_7SwizzleILi3ELi3ELi3EEENS_1CILi0EEENS_6LayoutINS_5tupleIJNS8_IJNS8_IJNS5_ILi4EEENS5_ILi8EEEEEENS8_IJS9_NS5_ILi1EEEEEEEEENS8_IJNS8_IJNS5_ILi2EEESF_SF_EEENS8_IJSF_SA_EEEEEEEEENS8_IJNS8_IJNS8_IJNS5_ILi128EEESC_EEENS8_IJNS5_ILi16EEES6_EEEEEENS8_IJNS8_IJNS5_ILi64EEESA_NS5_ILi512EEEEEENS8_IJNS5_ILi8192EEENS5_ILi1024EEEEEEEEEEEEEEEENS_10ViewEngineINS_8smem_ptrIPN7cutlass10bfloat16_tEEEEEEEC2ERKSY_RKS15_)
        /*0fa4*/ 	.word	0x00000000


	//----- nvinfo : EIATTR_FRAME_SIZE
	.align		4
.L_678:
        /*0fa8*/ 	.byte	0x04, 0x11
        /*0faa*/ 	.short	(.L_680 - .L_679)
	.align		4
.L_679:
        /*0fac*/ 	.word	index@($_ZN7cutlass13device_kernelIN5flash19enable_sm80_to_sm89INS1_16FlashAttnBwdSm80INS1_25CollectiveMainloopBwdSm80ILi2ELi2EN4cute5tupleIJNS5_1CILi128EEES8_NS7_ILi64EEEEEENS_10bfloat16_tEfNS_4arch4Sm80ELb1ELb0ELb1ELb1ELb1ELb0ELb0ELb0ELi2ELi4ELi4ELi4ELb0EEENS1_24CollectiveEpilogueBwdGQAISA_fSD_Li256ELb1ELb1EEENS1_25SingleTileBwdLPTSchedulerILb1ELi128ELb1EEEEEEEEEvNT_6ParamsE$_ZN4cute3eso3ESOILb1ELb0EJNS_14ComposedLayoutINS_7SwizzleILi3ELi3ELi3EEENS_1CILi0EEENS_6LayoutINS_5tupleIJNS8_IJNS8_IJNS5_ILi4EEENS5_ILi8EEEEEENS8_IJS9_NS5_ILi1EEEEEEEEENS8_IJNS8_IJNS5_ILi2EEESF_SF_EEENS8_IJSF_NS8_IJS9_SF_EEEEEEEEEEEENS8_IJNS8_IJNS8_IJSF_NS5_ILi64EEEEEENS8_IJNS5_ILi1024EEES6_EEEEEENS8_IJNS8_IJSC_NS5_ILi512EEESA_EEENS8_IJNS5_ILi4096EEENS8_IJNS5_ILi16EEENS5_ILi8192EEEEEEEEEEEEEEEEEEENS_10ViewEngineINS_8smem_ptrIPN7cutlass10bfloat16_tEEEEEEEC2ERKS10_RKS17_)
        /*0fb0*/ 	.word	0x00000000


	//----- nvinfo : EIATTR_FRAME_SIZE
	.align		4
.L_680:
        /*0fb4*/ 	.byte	0x04, 0x11
        /*0fb6*/ 	.short	(.L_682 - .L_681)
	.align		4
.L_681:
        /*0fb8*/ 	.word	index@($_ZN7cutlass13device_kernelIN5flash19enable_sm80_to_sm89INS1_16FlashAttnBwdSm80INS1_25CollectiveMainloopBwdSm80ILi2ELi2EN4cute5tupleIJNS5_1CILi128EEES8_NS7_ILi64EEEEEENS_10bfloat16_tEfNS_4arch4Sm80ELb1ELb0ELb1ELb1ELb1ELb0ELb0ELb0ELi2ELi4ELi4ELi4ELb0EEENS1_24CollectiveEpilogueBwdGQAISA_fSD_Li256ELb1ELb1EEENS1_25SingleTileBwdLPTSchedulerILb1ELi128ELb1EEEEEEEEEvNT_6ParamsE$_ZN4cute3eso3ESOILb1ELb0EJNS_14ComposedLayoutINS_7SwizzleILi3ELi3ELi3EEENS_1CILi0EEENS_6LayoutINS_5tupleIJNS8_IJNS8_IJNS5_ILi4EEENS5_ILi8EEEEEENS8_IJNS5_ILi2EEENS5_ILi1EEEEEEEEENS8_IJNS8_IJSC_SC_EEESB_EEEEEENS8_IJNS8_IJNS8_IJNS5_ILi128EEESD_EEENS8_IJSA_S6_EEEEEENS8_IJNS8_IJNS5_ILi64EEENS5_ILi512EEEEEENS8_IJNS5_ILi16EEENS5_ILi1024EEEEEEEEEEEEEEEENS_10ViewEngineINS_8smem_ptrIPN7cutlass10bfloat16_tEEEEEEEC2ERKSW_RKS13_)
        /*0fbc*/ 	.word	0x00000000


	//----- nvinfo : EIATTR_FRAME_SIZE
	.align		4
.L_682:
        /*0fc0*/ 	.byte	0x04, 0x11
        /*0fc2*/ 	.short	(.L_684 - .L_683)
	.align		4
.L_683:
        /*0fc4*/ 	.word	index@($_ZN7cutlass13device_kernelIN5flash19enable_sm80_to_sm89INS1_16FlashAttnBwdSm80INS1_25CollectiveMainloopBwdSm80ILi2ELi2EN4cute5tupleIJNS5_1CILi128EEES8_NS7_ILi64EEEEEENS_10bfloat16_tEfNS_4arch4Sm80ELb1ELb0ELb1ELb1ELb1ELb0ELb0ELb0ELi2ELi4ELi4ELi4ELb0EEENS1_24CollectiveEpilogueBwdGQAISA_fSD_Li256ELb1ELb1EEENS1_25SingleTileBwdLPTSchedulerILb1ELi128ELb1EEEEEEEEEvNT_6ParamsE$_ZN4cute3eso3ESOILb1ELb0EJNS_14ComposedLayoutINS_7SwizzleILi3ELi3ELi3EEENS_1CILi0EEENS_6LayoutINS_5tupleIJNS8_IJNS8_IJNS5_ILi4EEENS5_ILi8EEEEEENS8_IJNS5_ILi2EEENS5_ILi1EEEEEEEEENS8_IJNS8_IJSC_SC_EEENS8_IJSA_S9_EEEEEEEEENS8_IJNS8_IJNS8_IJSC_NS5_ILi64EEEEEENS8_IJNS5_ILi512EEES6_EEEEEENS8_IJNS8_IJSD_SA_EEENS8_IJNS5_ILi1024EEENS5_ILi16EEEEEEEEEEEEEEEENS_10ViewEngineINS_8smem_ptrIPN7cutlass10bfloat16_tEEEEEEEC2ERKSW_RKS13_)
        /*0fc8*/ 	.word	0x00000000


	//----- nvinfo : EIATTR_FRAME_SIZE
	.align		4
.L_684:
        /*0fcc*/ 	.byte	0x04, 0x11
        /*0fce*/ 	.short	(.L_686 - .L_685)
	.align		4
.L_685:
        /*0fd0*/ 	.word	index@($_ZN7cutlass13device_kernelIN5flash19enable_sm80_to_sm89INS1_16FlashAttnBwdSm80INS1_25CollectiveMainloopBwdSm80ILi2ELi2EN4cute5tupleIJNS5_1CILi128EEES8_NS7_ILi64EEEEEENS_10bfloat16_tEfNS_4arch4Sm80ELb1ELb0ELb1ELb1ELb1ELb0ELb0ELb0ELi2ELi4ELi4ELi4ELb0EEENS1_24CollectiveEpilogueBwdGQAISA_fSD_Li256ELb1ELb1EEENS1_25SingleTileBwdLPTSchedulerILb1ELi128ELb1EEEEEEEEEvNT_6ParamsE$_ZN4cute3eso3ESOILb1ELb0EJNS_10UnderscoreEiiEEC2ERKS2_RKiS7_)
        /*0fd4*/ 	.word	0x00000000


	//----- nvinfo : EIATTR_FRAME_SIZE
	.align		4
.L_686:
        /*0fd8*/ 	.byte	0x04, 0x11
        /*0fda*/ 	.short	(.L_688 - .L_687)
	.align		4
.L_687:
        /*0fdc*/ 	.word	index@($_ZN7cutlass13device_kernelIN5flash19enable_sm80_to_sm89INS1_16FlashAttnBwdSm80INS1_25CollectiveMainloopBwdSm80ILi2ELi2EN4cute5tupleIJNS5_1CILi128EEES8_NS7_ILi64EEEEEENS_10bfloat16_tEfNS_4arch4Sm80ELb1ELb0ELb1ELb1ELb1ELb0ELb0ELb0ELi2ELi4ELi4ELi4ELb0EEENS1_24CollectiveEpilogueBwdGQAISA_fSD_Li256ELb1ELb1EEENS1_25SingleTileBwdLPTSchedulerILb1ELi128ELb1EEEEEEEEEvNT_6ParamsE$_ZN4cute3eso3ESOILb1ELb0EJNS_10UnderscoreEiEEC2ERKS2_RKi)
        /*0fe0*/ 	.word	0x00000000


	//----- nvinfo : EIATTR_FRAME_SIZE
	.align		4
.L_688:
        /*0fe4*/ 	.byte	0x04, 0x11
        /*0fe6*/ 	.short	(.L_690 - .L_689)
	.align		4
.L_689:
        /*0fe8*/ 	.word	index@($_ZN7cutlass13device_kernelIN5flash19enable_sm80_to_sm89INS1_16FlashAttnBwdSm80INS1_25CollectiveMainloopBwdSm80ILi2ELi2EN4cute5tupleIJNS5_1CILi128EEES8_NS7_ILi64EEEEEENS_10bfloat16_tEfNS_4arch4Sm80ELb1ELb0ELb1ELb1ELb1ELb0ELb0ELb0ELi2ELi4ELi4ELi4ELb0EEENS1_24CollectiveEpilogueBwdGQAISA_fSD_Li256ELb1ELb1EEENS1_25SingleTileBwdLPTSchedulerILb1ELi128ELb1EEEEEEEEEvNT_6ParamsE$_ZN4cute3eso3ESOILb1ELb0EJNS_10UnderscoreES2_iEEC2ERKS2_S5_RKi)
        /*0fec*/ 	.word	0x00000000


	//----- nvinfo : EIATTR_FRAME_SIZE
	.align		4
.L_690:
        /*0ff0*/ 	.byte	0x04, 0x11
        /*0ff2*/ 	.short	(.L_692 - .L_691)
	.align		4
.L_691:
        /*0ff4*/ 	.word	index@($_ZN7cutlass13device_kernelIN5flash19enable_sm80_to_sm89INS1_16FlashAttnBwdSm80INS1_25CollectiveMainloopBwdSm80ILi2ELi2EN4cute5tupleIJNS5_1CILi128EEES8_NS7_ILi64EEEEEENS_10bfloat16_tEfNS_4arch4Sm80ELb1ELb0ELb1ELb1ELb1ELb0ELb0ELb0ELi2ELi4ELi4ELi4ELb0EEENS1_24CollectiveEpilogueBwdGQAISA_fSD_Li256ELb1ELb1EEENS1_25SingleTileBwdLPTSchedulerILb1ELi128ELb1EEEEEEEEEvNT_6ParamsE$_ZN4cute3eso3ESOILb1ELb0EJNS_10UnderscoreES2_S2_iEEC2ERKS2_S5_S5_RKi)
        /*0ff8*/ 	.word	0x00000000


	//----- nvinfo : EIATTR_FRAME_SIZE
	.align		4
.L_692:
        /*0ffc*/ 	.byte	0x04, 0x11
        /*0ffe*/ 	.short	(.L_694 - .L_693)
	.align		4
.L_693:
        /*1000*/ 	.word	index@($_ZN7cutlass13device_kernelIN5flash19enable_sm80_to_sm89INS1_16FlashAttnBwdSm80INS1_25CollectiveMainloopBwdSm80ILi2ELi2EN4cute5tupleIJNS5_1CILi128EEES8_NS7_ILi64EEEEEENS_10bfloat16_tEfNS_4arch4Sm80ELb1ELb0ELb1ELb1ELb1ELb0ELb0ELb0ELi2ELi4ELi4ELi4ELb0EEENS1_24CollectiveEpilogueBwdGQAISA_fSD_Li256ELb1ELb1EEENS1_25SingleTileBwdLPTSchedulerILb1ELi128ELb1EEEEEEEEEvNT_6ParamsE$_ZN4cute3eso3ESOILb0ELb1EJlEEC2ERKl)
        /*1004*/ 	.word	0x00000000


	//----- nvinfo : EIATTR_FRAME_SIZE
	.align		4
.L_694:
        /*1008*/ 	.byte	0x04, 0x11
        /*100a*/ 	.short	(.L_696 - .L_695)
	.align		4
.L_695:
        /*100c*/ 	.word	index@($_ZN7cutlass13device_kernelIN5flash19enable_sm80_to_sm89INS1_16FlashAttnBwdSm80INS1_25CollectiveMainloopBwdSm80ILi2ELi2EN4cute5tupleIJNS5_1CILi128EEES8_NS7_ILi64EEEEEENS_10bfloat16_tEfNS_4arch4Sm80ELb1ELb0ELb1ELb1ELb1ELb0ELb0ELb0ELi2ELi4ELi4ELi4ELb0EEENS1_24CollectiveEpilogueBwdGQAISA_fSD_Li256ELb1ELb1EEENS1_25SingleTileBwdLPTSchedulerILb1ELi128ELb1EEEEEEEEEvNT_6ParamsE$_ZN4cute3eso3ESOILb0ELb1EJiNS_1CILi72EEENS2_ILi512EEEEEC2ERKiRKS3_RKS4_)
        /*1010*/ 	.word	0x00000000


	//----- nvinfo : EIATTR_FRAME_SIZE
	.align		4
.L_696:
        /*1014*/ 	.byte	0x04, 0x11
        /*1016*/ 	.short	(.L_698 - .L_697)
	.align		4
.L_697:
        /*1018*/ 	.word	index@($_ZN7cutlass13device_kernelIN5flash19enable_sm80_to_sm89INS1_16FlashAttnBwdSm80INS1_25CollectiveMainloopBwdSm80ILi2ELi2EN4cute5tupleIJNS5_1CILi128EEES8_NS7_ILi64EEEEEENS_10bfloat16_tEfNS_4arch4Sm80ELb1ELb0ELb1ELb1ELb1ELb0ELb0ELb0ELi2ELi4ELi4ELi4ELb0EEENS1_24CollectiveEpilogueBwdGQAISA_fSD_Li256ELb1ELb1EEENS1_25SingleTileBwdLPTSchedulerILb1ELi128ELb1EEEEEEEEEvNT_6ParamsE$_ZN4cute3eso3ESOILb0ELb1EJiNS_1CILi512EEEEEC2ERKiRKS3_)
        /*101c*/ 	.word	0x00000000


	//----- nvinfo : EIATTR_FRAME_SIZE
	.align		4
.L_698:
        /*1020*/ 	.byte	0x04, 0x11
        /*1022*/ 	.short	(.L_700 - .L_699)
	.align		4
.L_699:
        /*1024*/ 	.word	index@($_ZN7cutlass13device_kernelIN5flash19enable_sm80_to_sm89INS1_16FlashAttnBwdSm80INS1_25CollectiveMainloopBwdSm80ILi2ELi2EN4cute5tupleIJNS5_1CILi128EEES8_NS7_ILi64EEEEEENS_10bfloat16_tEfNS_4arch4Sm80ELb1ELb0ELb1ELb1ELb1ELb0ELb0ELb0ELi2ELi4ELi4ELi4ELb0EEENS1_24CollectiveEpilogueBwdGQAISA_fSD_Li256ELb1ELb1EEENS1_25SingleTileBwdLPTSchedulerILb1ELi128ELb1EEEEEEEEEvNT_6ParamsE$_ZN4cute3eso3ESOILb0ELb1EJiNS_1CILi4096EEEEEC2ERKiRKS3_)
        /*1028*/ 	.word	0x00000000


	//----- nvinfo : EIATTR_FRAME_SIZE
	.align		4
.L_700:
        /*102c*/ 	.byte	0x04, 0x11
        /*102e*/ 	.short	(.L_702 - .L_701)
	.align		4
.L_701:
        /*1030*/ 	.word	index@($_ZN7cutlass13device_kernelIN5flash19enable_sm80_to_sm89INS1_16FlashAttnBwdSm80INS1_25CollectiveMainloopBwdSm80ILi2ELi2EN4cute5tupleIJNS5_1CILi128EEES8_NS7_ILi64EEEEEENS_10bfloat16_tEfNS_4arch4Sm80ELb1ELb0ELb1ELb1ELb1ELb0ELb0ELb0ELi2ELi4ELi4ELi4ELb0EEENS1_24CollectiveEpilogueBwdGQAISA_fSD_Li256ELb1ELb1EEENS1_25SingleTileBwdLPTSchedulerILb1ELi128ELb1EEEEEEEEEvNT_6ParamsE$_ZN4cute3eso3ESOILb0ELb1EJiNS_1CILi144EEENS2_ILi512EEEEEC2ERKiRKS3_RKS4_)
        /*1034*/ 	.word	0x00000000


	//----- nvinfo : EIATTR_FRAME_SIZE
	.align		4
.L_702:
        /*1038*/ 	.byte	0x04, 0x11
        /*103a*/ 	.short	(.L_704 - .L_703)
	.align		4
.L_703:
        /*103c*/ 	.word	index@($_ZN7cutlass13device_kernelIN5flash19enable_sm80_to_sm89INS1_16FlashAttnBwdSm80INS1_25CollectiveMainloopBwdSm80ILi2ELi2EN4cute5tupleIJNS5_1CILi128EEES8_NS7_ILi64EEEEEENS_10bfloat16_tEfNS_4arch4Sm80ELb1ELb0ELb1ELb1ELb1ELb0ELb0ELb0ELi2ELi4ELi4ELi4ELb0EEENS1_24CollectiveEpilogueBwdGQAISA_fSD_Li256ELb1ELb1EEENS1_25SingleTileBwdLPTSchedulerILb1ELi128ELb1EEEEEEEEEvNT_6ParamsE$_ZN4cute3eso3ESOILb0ELb1EJiNS_1CILi144EEENS2_ILi288EEEEEC2ERKiRKS3_RKS4_)
        /*1040*/ 	.word	0x00000000


	//----- nvinfo : EIATTR_FRAME_SIZE
	.align		4
.L_704:
        /*1044*/ 	.byte	0x04, 0x11
        /*1046*/ 	.short	(.L_706 - .L_705)
	.align		4
.L_705:
        /*1048*/ 	.word	index@($_ZN7cutlass13device_kernelIN5flash19enable_sm80_to_sm89INS1_16FlashAttnBwdSm80INS1_25CollectiveMainloopBwdSm80ILi2ELi2EN4cute5tupleIJNS5_1CILi128EEES8_NS7_ILi64EEEEEENS_10bfloat16_tEfNS_4arch4Sm80ELb1ELb0ELb1ELb1ELb1ELb0ELb0ELb0ELi2ELi4ELi4ELi4ELb0EEENS1_24CollectiveEpilogueBwdGQAISA_fSD_Li256ELb1ELb1EEENS1_25SingleTileBwdLPTSchedulerILb1ELi128ELb1EEEEEEEEEvNT_6ParamsE$_ZN4cute3eso3ESOILb0ELb1EJiNS_1CILi0EEEEEC2ERKiRKS3_)
        /*104c*/ 	.word	0x00000000


	//----- nvinfo : EIATTR_FRAME_SIZE
	.align		4
.L_706:
        /*1050*/ 	.byte	0x04, 0x11
        /*1052*/ 	.short	(.L_708 - .L_707)
	.align		4
.L_707:
        /*1054*/ 	.word	index@($_ZN7cutlass13device_kernelIN5flash19enable_sm80_to_sm89INS1_16FlashAttnBwdSm80INS1_25CollectiveMainloopBwdSm80ILi2ELi2EN4cute5tupleIJNS5_1CILi128EEES8_NS7_ILi64EEEEEENS_10bfloat16_tEfNS_4arch4Sm80ELb1ELb0ELb1ELb1ELb1ELb0ELb0ELb0ELi2ELi4ELi4ELi4ELb0EEENS1_24CollectiveEpilogueBwdGQAISA_fSD_Li256ELb1ELb1EEENS1_25SingleTileBwdLPTSchedulerILb1ELi128ELb1EEEEEEEEEvNT_6ParamsE$_ZN4cute3eso3ESOILb0ELb1EJiEEC2ERKi)
        /*1058*/ 	.word	0x00000000


	//----- nvinfo : EIATTR_FRAME_SIZE
	.align		4
.L_708:
        /*105c*/ 	.byte	0x04, 0x11
        /*105e*/ 	.short	(.L_710 - .L_709)
	.align		4
.L_709:
        /*1060*/ 	.word	index@($_ZN7cutlass13device_kernelIN5flash19enable_sm80_to_sm89INS1_16FlashAttnBwdSm80INS1_25CollectiveMainloopBwdSm80ILi2ELi2EN4cute5tupleIJNS5_1CILi128EEES8_NS7_ILi64EEEEEENS_10bfloat16_tEfNS_4arch4Sm80ELb1ELb0ELb1ELb1ELb1ELb0ELb0ELb0ELi2ELi4ELi4ELi4ELb0EEENS1_24CollectiveEpilogueBwdGQAISA_fSD_Li256ELb1ELb1EEENS1_25SingleTileBwdLPTSchedulerILb1ELi128ELb1EEEEEEEEEvNT_6ParamsE$_ZN4cute3eso3ESOILb0ELb1EJNS_6LayoutINS_5tupleIJNS3_IJNS_1CILi8EEENS4_ILi1EEEEEENS4_ILi2EEEEEENS3_IJNS3_IJS6_NS4_ILi0EEEEEEiEEEEESA_EEC2ERKSD_RKSA_)
        /*1064*/ 	.word	0x00000000


	//----- nvinfo : EIATTR_FRAME_SIZE
	.align		4
.L_710:
        /*1068*/ 	.byte	0x04, 0x11
        /*106a*/ 	.short	(.L_712 - .L_711)
	.align		4
.L_711:
        /*106c*/ 	.word	index@($_ZN7cutlass13device_kernelIN5flash19enable_sm80_to_sm89INS1_16FlashAttnBwdSm80INS1_25CollectiveMainloopBwdSm80ILi2ELi2EN4cute5tupleIJNS5_1CILi128EEES8_NS7_ILi64EEEEEENS_10bfloat16_tEfNS_4arch4Sm80ELb1ELb0ELb1ELb1ELb1ELb0ELb0ELb0ELi2ELi4ELi4ELi4ELb0EEENS1_24CollectiveEpilogueBwdGQAISA_fSD_Li256ELb1ELb1EEENS1_25SingleTileBwdLPTSchedulerILb1ELi128ELb1EEEEEEEEEvNT_6ParamsE$_ZN4cute3eso3ESOILb0ELb1EJNS_5tupleIJiiEEENS_1CILi8192EEEEEC2ERKS3_RKS5_)
        /*1070*/ 	.word	0x00000000


	//----- nvinfo : EIATTR_FRAME_SIZE
	.align		4
.L_712:
        /*1074*/ 	.byte	0x04, 0x11
        /*1076*/ 	.short	(.L_714 - .L_713)
	.align		4
.L_713:
        /*1078*/ 	.word	index@($_ZN7cutlass13device_kernelIN5flash19enable_sm80_to_sm89INS1_16FlashAttnBwdSm80INS1_25CollectiveMainloopBwdSm80ILi2ELi2EN4cute5tupleIJNS5_1CILi128EEES8_NS7_ILi64EEEEEENS_10bfloat16_tEfNS_4arch4Sm80ELb1ELb0ELb1ELb1ELb1ELb0ELb0ELb0ELi2ELi4ELi4ELi4ELb0EEENS1_24CollectiveEpilogueBwdGQAISA_fSD_Li256ELb1ELb1EEENS1_25SingleTileBwdLPTSchedulerILb1ELi128ELb1EEEEEEEEEvNT_6ParamsE$_ZN4cute3eso3ESOILb0ELb1EJNS_5tupleIJiiEEENS_1CILi1024EEEEEC2ERKS3_RKS5_)
        /*107c*/ 	.word	0x00000000


	//----- nvinfo : EIATTR_FRAME_SIZE
	.align		4
.L_714:
        /*1080*/ 	.byte	0x04, 0x11
        /*1082*/ 	.short	(.L_716 - .L_715)
	.align		4
.L_715:
        /*1084*/ 	.word	index@($_ZN7cutlass13device_kernelIN5flash19enable_sm80_to_sm89INS1_16FlashAttnBwdSm80INS1_25CollectiveMainloopBwdSm80ILi2ELi2EN4cute5tupleIJNS5_1CILi128EEES8_NS7_ILi64EEEEEENS_10bfloat16_tEfNS_4arch4Sm80ELb1ELb0ELb1ELb1ELb1ELb0ELb0ELb0ELi2ELi4ELi4ELi4ELb0EEENS1_24CollectiveEpilogueBwdGQAISA_fSD_Li256ELb1ELb1EEENS1_25SingleTileBwdLPTSchedulerILb1ELi128ELb1EEEEEEEEEvNT_6ParamsE$_ZN4cute3eso3ESOILb0ELb1EJNS_5tupleIJiiEEEEEC2ERKS3_)
        /*1088*/ 	.word	0x00000000


	//----- nvinfo : EIATTR_FRAME_SIZE
	.align		4
.L_716:
        /*108c*/ 	.byte	0x04, 0x11
        /*108e*/ 	.short	(.L_718 - .L_717)
	.align		4
.L_717:
        /*1090*/ 	.word	index@($_ZN7cutlass13device_kernelIN5flash19enable_sm80_to_sm89INS1_16FlashAttnBwdSm80INS1_25CollectiveMainloopBwdSm80ILi2ELi2EN4cute5tupleIJNS5_1CILi128EEES8_NS7_ILi64EEEEEENS_10bfloat16_tEfNS_4arch4Sm80ELb1ELb0ELb1ELb1ELb1ELb0ELb0ELb0ELi2ELi4ELi4ELi4ELb0EEENS1_24CollectiveEpilogueBwdGQAISA_fSD_Li256ELb1ELb1EEENS1_25SingleTileBwdLPTSchedulerILb1ELi128ELb1EEEEEEEEEvNT_6ParamsE$_ZN4cute3eso3ESOILb0ELb1EJNS_5tupleIJiNS2_IJiiEEEEEENS2_IJNS_10UnderscoreENS2_IJS5_S5_EEEEEEEEC2ERKS4_RKS7_)
        /*1094*/ 	.word	0x00000000


	//----- nvinfo : EIATTR_FRAME_SIZE
	.align		4
.L_718:
        /*1098*/ 	.byte	0x04, 0x11
        /*109a*/ 	.short	(.L_720 - .L_719)
	.align		4
.L_719:
        /*109c*/ 	.word	index@($_ZN7cutlass13device_kernelIN5flash19enable_sm80_to_sm89INS1_16FlashAttnBwdSm80INS1_25CollectiveMainloopBwdSm80ILi2ELi2EN4cute5tupleIJNS5_1CILi128EEES8_NS7_ILi64EEEEEENS_10bfloat16_tEfNS_4arch4Sm80ELb1ELb0ELb1ELb1ELb1ELb0ELb0ELb0ELi2ELi4ELi4ELi4ELb0EEENS1_24CollectiveEpilogueBwdGQAISA_fSD_Li256ELb1ELb1EEENS1_25SingleTileBwdLPTSchedulerILb1ELi128ELb1EEEEEEEEEvNT_6ParamsE$_ZN4cute3eso3ESOILb0ELb1EJNS_5tupleIJiNS2_IJiNS_1CILi0EEEEEEEEENS2_IJNS_10UnderscoreENS2_IJS7_S7_EEEEEEEEC2ERKS6_RKS9_)
        /*10a0*/ 	.word	0x00000000


	//----- nvinfo : EIATTR_FRAME_SIZE
	.align		4
.L_720:
        /*10a4*/ 	.byte	0x04, 0x11
        /*10a6*/ 	.short	(.L_722 - .L_721)
	.align		4
.L_721:
        /*10a8*/ 	.word	index@($_ZN7cutlass13device_kernelIN5flash19enable_sm80_to_sm89INS1_16FlashAttnBwdSm80INS1_25CollectiveMainloopBwdSm80ILi2ELi2EN4cute5tupleIJNS5_1CILi128EEES8_NS7_ILi64EEEEEENS_10bfloat16_tEfNS_4arch4Sm80ELb1ELb0ELb1ELb1ELb1ELb0ELb0ELb0ELi2ELi4ELi4ELi4ELb0EEENS1_24CollectiveEpilogueBwdGQAISA_fSD_Li256ELb1ELb1EEENS1_25SingleTileBwdLPTSchedulerILb1ELi128ELb1EEEEEEEEEvNT_6ParamsE$_ZN4cute3eso3ESOILb0ELb0EJiiiNS_1CILi72EEENS2_ILi512EEEEEC2ERKiS7_S7_RKS3_RKS4_)
        /*10ac*/ 	.word	0x00000000


	//----- nvinfo : EIATTR_FRAME_SIZE
	.align		4
.L_722:
        /*10b0*/ 	.byte	0x04, 0x11
        /*10b2*/ 	.short	(.L_724 - .L_723)
	.align		4
.L_723:
        /*10b4*/ 	.word	index@($_ZN7cutlass13device_kernelIN5flash19enable_sm80_to_sm89INS1_16FlashAttnBwdSm80INS1_25CollectiveMainloopBwdSm80ILi2ELi2EN4cute5tupleIJNS5_1CILi128EEES8_NS7_ILi64EEEEEENS_10bfloat16_tEfNS_4arch4Sm80ELb1ELb0ELb1ELb1ELb1ELb0ELb0ELb0ELi2ELi4ELi4ELi4ELb0EEENS1_24CollectiveEpilogueBwdGQAISA_fSD_Li256ELb1ELb1EEENS1_25SingleTileBwdLPTSchedulerILb1ELi128ELb1EEEEEEEEEvNT_6ParamsE$_ZN4cute3eso3ESOILb0ELb0EJiiiNS_1CILi144EEENS2_ILi512EEEEEC2ERKiS7_S7_RKS3_RKS4_)
        /*10b8*/ 	.word	0x00000000


	//----- nvinfo : EIATTR_FRAME_SIZE
	.align		4
.L_724:
        /*10bc*/ 	.byte	0x04, 0x11
        /*10be*/ 	.short	(.L_726 - .L_725)
	.align		4
.L_725:
        /*10c0*/ 	.word	index@($_ZN7cutlass13device_kernelIN5flash19enable_sm80_to_sm89INS1_16FlashAttnBwdSm80INS1_25CollectiveMainloopBwdSm80ILi2ELi2EN4cute5tupleIJNS5_1CILi128EEES8_NS7_ILi64EEEEEENS_10bfloat16_tEfNS_4arch4Sm80ELb1ELb0ELb1ELb1ELb1ELb0ELb0ELb0ELi2ELi4ELi4ELi4ELb0EEENS1_24CollectiveEpilogueBwdGQAISA_fSD_Li256ELb1ELb1EEENS1_25SingleTileBwdLPTSchedulerILb1ELi128ELb1EEEEEEEEEvNT_6ParamsE$_ZN4cute3eso3ESOILb0ELb0EJiiiNS_1CILi0EEEEEC2ERKiS6_S6_RKS3_)
        /*10c4*/ 	.word	0x00000000


	//----- nvinfo : EIATTR_FRAME_SIZE
	.align		4
.L_726:
        /*10c8*/ 	.byte	0x04, 0x11
        /*10ca*/ 	.short	(.L_728 - .L_727)
	.align		4
.L_727:
        /*10cc*/ 	.word	index@($_ZN7cutlass13device_kernelIN5flash19enable_sm80_to_sm89INS1_16FlashAttnBwdSm80INS1_25CollectiveMainloopBwdSm80ILi2ELi2EN4cute5tupleIJNS5_1CILi128EEES8_NS7_ILi64EEEEEENS_10bfloat16_tEfNS_4arch4Sm80ELb1ELb0ELb1ELb1ELb1ELb0ELb0ELb0ELi2ELi4ELi4ELi4ELb0EEENS1_24CollectiveEpilogueBwdGQAISA_fSD_Li256ELb1ELb1EEENS1_25SingleTileBwdLPTSchedulerILb1ELi128ELb1EEEEEEEEEvNT_6ParamsE$_ZN4cute3eso3ESOILb0ELb0EJiiiEEC2ERKiS4_S4_)
        /*10d0*/ 	.word	0x00000000


	//----- nvinfo : EIATTR_FRAME_SIZE
	.align		4
.L_728:
        /*10d4*/ 	.byte	0x04, 0x11
        /*10d6*/ 	.short	(.L_730 - .L_729)
	.align		4
.L_729:
        /*10d8*/ 	.word	index@($_ZN7cutlass13device_kernelIN5flash19enable_sm80_to_sm89INS1_16FlashAttnBwdSm80INS1_25CollectiveMainloopBwdSm80ILi2ELi2EN4cute5tupleIJNS5_1CILi128EEES8_NS7_ILi64EEEEEENS_10bfloat16_tEfNS_4arch4Sm80ELb1ELb0ELb1ELb1ELb1ELb0ELb0ELb0ELi2ELi4ELi4ELi4ELb0EEENS1_24CollectiveEpilogueBwdGQAISA_fSD_Li256ELb1ELb1EEENS1_25SingleTileBwdLPTSchedulerILb1ELi128ELb1EEEEEEEEEvNT_6ParamsE$_ZN4cute3eso3ESOILb0ELb0EJiiNS_1CILi8192EEEEEC2ERKiS6_RKS3_)
        /*10dc*/ 	.word	0x00000000


	//----- nvinfo : EIATTR_FRAME_SIZE
	.align		4
.L_730:
        /*10e0*/ 	.byte	0x04, 0x11
        /*10e2*/ 	.short	(.L_732 - .L_731)
	.align		4
.L_731:
        /*10e4*/ 	.word	index@($_ZN7cutlass13device_kernelIN5flash19enable_sm80_to_sm89INS1_16FlashAttnBwdSm80INS1_25CollectiveMainloopBwdSm80ILi2ELi2EN4cute5tupleIJNS5_1CILi128EEES8_NS7_ILi64EEEEEENS_10bfloat16_tEfNS_4arch4Sm80ELb1ELb0ELb1ELb1ELb1ELb0ELb0ELb0ELi2ELi4ELi4ELi4ELb0EEENS1_24CollectiveEpilogueBwdGQAISA_fSD_Li256ELb1ELb1EEENS1_25SingleTileBwdLPTSchedulerILb1ELi128ELb1EEEEEEEEEvNT_6ParamsE$_ZN4cute3eso3ESOILb0ELb0EJiiNS_1CILi72EEENS2_ILi512EEEEEC2ERKiS7_RKS3_RKS4_)
        /*10e8*/ 	.word	0x00000000


	//----- nvinfo : EIATTR_FRAME_SIZE
	.align		4
.L_732:
        /*10ec*/ 	.byte	0x04, 0x11
        /*10ee*/ 	.short	(.L_734 - .L_733)
	.align		4
.L_733:
        /*10f0*/ 	.word	index@($_ZN7cutlass13device_kernelIN5flash19enable_sm80_to_sm89INS1_16FlashAttnBwdSm80INS1_25CollectiveMainloopBwdSm80ILi2ELi2EN4cute5tupleIJNS5_1CILi128EEES8_NS7_ILi64EEEEEENS_10bfloat16_tEfNS_4arch4Sm80ELb1ELb0ELb1ELb1ELb1ELb0ELb0ELb0ELi2ELi4ELi4ELi4ELb0EEENS1_24CollectiveEpilogueBwdGQAISA_fSD_Li256ELb1ELb1EEENS1_25SingleTileBwdLPTSchedulerILb1ELi128ELb1EEEEEEEEEvNT_6ParamsE$_ZN4cute3eso3ESOILb0ELb0EJiiNS_1CILi144EEENS2_ILi512EEEEEC2ERKiS7_RKS3_RKS4_)
        /*10f4*/ 	.word	0x00000000


	//----- nvinfo : EIATTR_FRAME_SIZE
	.align		4
.L_734:
        /*10f8*/ 	.byte	0x04, 0x11
        /*10fa*/ 	.short	(.L_736 - .L_735)
	.align		4
.L_735:
        /*10fc*/ 	.word	index@($_ZN7cutlass13device_kernelIN5flash19enable_sm80_to_sm89INS1_16FlashAttnBwdSm80INS1_25CollectiveMainloopBwdSm80ILi2ELi2EN4cute5tupleIJNS5_1CILi128EEES8_NS7_ILi64EEEEEENS_10bfloat16_tEfNS_4arch4Sm80ELb1ELb0ELb1ELb1ELb1ELb0ELb0ELb0ELi2ELi4ELi4ELi4ELb0EEENS1_24CollectiveEpilogueBwdGQAISA_fSD_Li256ELb1ELb1EEENS1_25SingleTileBwdLPTSchedulerILb1ELi128ELb1EEEEEEEEEvNT_6ParamsE$_ZN4cute3eso3ESOILb0ELb0EJiiNS_1CILi1024EEEEEC2ERKiS6_RKS3_)
        /*1100*/ 	.word	0x00000000


	//----- nvinfo : EIATTR_FRAME_SIZE
	.align		4
.L_736:
        /*1104*/ 	.byte	0x04, 0x11
        /*1106*/ 	.short	(.L_738 - .L_737)
	.align		4
.L_737:
        /*1108*/ 	.word	index@($_ZN7cutlass13device_kernelIN5flash19enable_sm80_to_sm89INS1_16FlashAttnBwdSm80INS1_25CollectiveMainloopBwdSm80ILi2ELi2EN4cute5tupleIJNS5_1CILi128EEES8_NS7_ILi64EEEEEENS_10bfloat16_tEfNS_4arch4Sm80ELb1ELb0ELb1ELb1ELb1ELb0ELb0ELb0ELi2ELi4ELi4ELi4ELb0EEENS1_24CollectiveEpilogueBwdGQAISA_fSD_Li256ELb1ELb1EEENS1_25SingleTileBwdLPTSchedulerILb1ELi128ELb1EEEEEEEEEvNT_6ParamsE$_ZN4cute3eso3ESOILb0ELb0EJiiNS_1CILi0EEEEEC2ERKiS6_RKS3_)
        /*110c*/ 	.word	0x00000000


	//----- nvinfo : EIATTR_FRAME_SIZE
	.align		4
.L_738:
        /*1110*/ 	.byte	0x04, 0x11
        /*1112*/ 	.short	(.L_740 - .L_739)
	.align		4
.L_739:
        /*1114*/ 	.word	index@($_ZN7cutlass13device_kernelIN5flash19enable_sm80_to_sm89INS1_16FlashAttnBwdSm80INS1_25CollectiveMainloopBwdSm80ILi2ELi2EN4cute5tupleIJNS5_1CILi128EEES8_NS7_ILi64EEEEEENS_10bfloat16_tEfNS_4arch4Sm80ELb1ELb0ELb1ELb1ELb1ELb0ELb0ELb0ELi2ELi4ELi4ELi4ELb0EEENS1_24CollectiveEpilogueBwdGQAISA_fSD_Li256ELb1ELb1EEENS1_25SingleTileBwdLPTSchedulerILb1ELi128ELb1EEEEEEEEEvNT_6ParamsE$_ZN4cute3eso3ESOILb0ELb0EJiiEEC2ERKiS4_)
        /*1118*/ 	.word	0x00000000


	//----- nvinfo : EIATTR_FRAME_SIZE
	.align		4
.L_740:
        /*111c*/ 	.byte	0x04, 0x11
        /*111e*/ 	.short	(.L_742 - .L_741)
	.align		4
.L_741:
        /*1120*/ 	.word	index@($_ZN7cutlass13device_kernelIN5flash19enable_sm80_to_sm89INS1_16FlashAttnBwdSm80INS1_25CollectiveMainloopBwdSm80ILi2ELi2EN4cute5tupleIJNS5_1CILi128EEES8_NS7_ILi64EEEEEENS_10bfloat16_tEfNS_4arch4Sm80ELb1ELb0ELb1ELb1ELb1ELb0ELb0ELb0ELi2ELi4ELi4ELi4ELb0EEENS1_24CollectiveEpilogueBwdGQAISA_fSD_Li256ELb1ELb1EEENS1_25SingleTileBwdLPTSchedulerILb1ELi128ELb1EEEEEEEEEvNT_6ParamsE$_ZN4cute3eso3ESOILb0ELb0EJiNS_5tupleIJiiEEEEEC2ERKiRKS3_)
        /*1124*/ 	.word	0x00000000


	//----- nvinfo : EIATTR_FRAME_SIZE
	.align		4
.L_742:
        /*1128*/ 	.byte	0x04, 0x11
        /*112a*/ 	.short	(.L_744 - .L_743)
	.align		4
.L_743:
        /*112c*/ 	.word	index@($_ZN7cutlass13device_kernelIN5flash19enable_sm80_to_sm89INS1_16FlashAttnBwdSm80INS1_25CollectiveMainloopBwdSm80ILi2ELi2EN4cute5tupleIJNS5_1CILi128EEES8_NS7_ILi64EEEEEENS_10bfloat16_tEfNS_4arch4Sm80ELb1ELb0ELb1ELb1ELb1ELb0ELb0ELb0ELi2ELi4ELi4ELi4ELb0EEENS1_24CollectiveEpilogueBwdGQAISA_fSD_Li256ELb1ELb1EEENS1_25SingleTileBwdLPTSchedulerILb1ELi128ELb1EEEEEEEEEvNT_6ParamsE$_ZN4cute3eso3ESOILb0ELb0EJiNS_5tupleIJiNS_1CILi0EEEEEEEEC2ERKiRKS5_)
        /*1130*/ 	.word	0x00000000


	//----- nvinfo : EIATTR_FRAME_SIZE
	.align		4
.L_744:
        /*1134*/ 	.byte	0x04, 0x11
        /*1136*/ 	.short	(.L_746 - .L_745)
	.align		4
.L_745:
        /*1138*/ 	.word	index@($_ZN7cutlass13device_kernelIN5flash19enable_sm80_to_sm89INS1_16FlashAttnBwdSm80INS1_25CollectiveMainloopBwdSm80ILi2ELi2EN4cute5tupleIJNS5_1CILi128EEES8_NS7_ILi64EEEEEENS_10bfloat16_tEfNS_4arch4Sm80ELb1ELb0ELb1ELb1ELb1ELb0ELb0ELb0ELi2ELi4ELi4ELi4ELb0EEENS1_24CollectiveEpilogueBwdGQAISA_fSD_Li256ELb1ELb1EEENS1_25SingleTileBwdLPTSchedulerILb1ELi128ELb1EEEEEEEEEvNT_6ParamsE$_ZN4cute3eso3ESOILb0ELb0EJNS_6LayoutINS_5tupleIJNS3_IJNS_1CILi8EEENS4_ILi1EEEEEENS4_ILi4EEES6_EEENS3_IJNS3_IJS6_NS4_ILi0EEEEEElSA_EEEEElEEC2ERKSD_RKl)
        /*113c*/ 	.word	0x00000000


	//----- nvinfo : EIATTR_FRAME_SIZE
	.align		4
.L_746:
        /*1140*/ 	.byte	0x04, 0x11
        /*1142*/ 	.short	(.L_748 - .L_747)
	.align		4
.L_747:
        /*1144*/ 	.word	index@($_ZN7cutlass13device_kernelIN5flash19enable_sm80_to_sm89INS1_16FlashAttnBwdSm80INS1_25CollectiveMainloopBwdSm80ILi2ELi2EN4cute5tupleIJNS5_1CILi128EEES8_NS7_ILi64EEEEEENS_10bfloat16_tEfNS_4arch4Sm80ELb1ELb0ELb1ELb1ELb1ELb0ELb0ELb0ELi2ELi4ELi4ELi4ELb0EEENS1_24CollectiveEpilogueBwdGQAISA_fSD_Li256ELb1ELb1EEENS1_25SingleTileBwdLPTSchedulerILb1ELi128ELb1EEEEEEEEEvNT_6ParamsE$_ZN4cute3eso3ESOILb0ELb0EJNS_6LayoutINS_5tupleIJNS3_IJNS_1CILi8EEENS4_ILi1EEEEEENS4_ILi4EEES6_EEENS3_IJNS3_IJS6_NS4_ILi0EEEEEElSA_EEEEENS_10ViewEngineINS_8gmem_ptrIPKN7cutlass10bfloat16_tEEEEEEEC2ERKSD_RKSL_)
        /*1148*/ 	.word	0x00000000


	//----- nvinfo : EIATTR_FRAME_SIZE
	.align		4
.L_748:
        /*114c*/ 	.byte	0x04, 0x11
        /*114e*/ 	.short	(.L_750 - .L_749)
	.align		4
.L_749:
        /*1150*/ 	.word	index@($_ZN7cutlass13device_kernelIN5flash19enable_sm80_to_sm89INS1_16FlashAttnBwdSm80INS1_25CollectiveMainloopBwdSm80ILi2ELi2EN4cute5tupleIJNS5_1CILi128EEES8_NS7_ILi64EEEEEENS_10bfloat16_tEfNS_4arch4Sm80ELb1ELb0ELb1ELb1ELb1ELb0ELb0ELb0ELi2ELi4ELi4ELi4ELb0EEENS1_24CollectiveEpilogueBwdGQAISA_fSD_Li256ELb1ELb1EEENS1_25SingleTileBwdLPTSchedulerILb1ELi128ELb1EEEEEEEEEvNT_6ParamsE$_ZN4cute3eso3ESOILb0ELb0EJNS_6LayoutINS_5tupleIJNS3_IJNS_1CILi8EEENS4_ILi1EEEEEENS4_ILi2EEES5_EEENS3_IJNS3_IJS6_NS4_ILi0EEEEEEiNS4_ILi1024EEEEEEEEiEEC2ERKSE_RKi)
        /*1154*/ 	.word	0x00000000


	//----- nvinfo : EIATTR_FRAME_SIZE
	.align		4
.L_750:
        /*1158*/ 	.byte	0x04, 0x11
        /*115a*/ 	.short	(.L_752 - .L_751)
	.align		4
.L_751:
        /*115c*/ 	.word	index@($_ZN7cutlass13device_kernelIN5flash19enable_sm80_to_sm89INS1_16FlashAttnBwdSm80INS1_25CollectiveMainloopBwdSm80ILi2ELi2EN4cute5tupleIJNS5_1CILi128EEES8_NS7_ILi64EEEEEENS_10bfloat16_tEfNS_4arch4Sm80ELb1ELb0ELb1ELb1ELb1ELb0ELb0ELb0ELi2ELi4ELi4ELi4ELb0EEENS1_24CollectiveEpilogueBwdGQAISA_fSD_Li256ELb1ELb1EEENS1_25SingleTileBwdLPTSchedulerILb1ELi128ELb1EEEEEEEEEvNT_6ParamsE$_ZN4cute3eso3ESOILb0ELb0EJNS_6LayoutINS_5tupleIJNS3_IJNS_1CILi8EEENS4_ILi1EEEEEENS4_ILi2EEES5_EEENS3_IJNS3_IJS6_NS4_ILi0EEEEEEiNS4_ILi1024EEEEEEEENS_10ViewEngineINS_8smem_ptrIPN7cutlass10bfloat16_tEEEEEEEC2ERKSE_RKSL_)
        /*1160*/ 	.word	0x00000000


	//----- nvinfo : EIATTR_FRAME_SIZE
	.align		4
.L_752:
        /*1164*/ 	.byte	0x04, 0x11
        /*1166*/ 	.short	(.L_754 - .L_753)
	.align		4
.L_753:
        /*1168*/ 	.word	index@($_ZN7cutlass13device_kernelIN5flash19enable_sm80_to_sm89INS1_16FlashAttnBwdSm80INS1_25CollectiveMainloopBwdSm80ILi2ELi2EN4cute5tupleIJNS5_1CILi128EEES8_NS7_ILi64EEEEEENS_10bfloat16_tEfNS_4arch4Sm80ELb1ELb0ELb1ELb1ELb1ELb0ELb0ELb0ELi2ELi4ELi4ELi4ELb0EEENS1_24CollectiveEpilogueBwdGQAISA_fSD_Li256ELb1ELb1EEENS1_25SingleTileBwdLPTSchedulerILb1ELi128ELb1EEEEEEEEEvNT_6ParamsE$_ZN4cute3eso3ESOILb0ELb0EJNS_6LayoutINS_5tupleIJNS3_IJNS_1CILi8EEENS4_ILi1EEEEEENS4_ILi2EEENS3_IJS8_S8_EEEEEENS3_IJNS3_IJS6_NS4_ILi0EEEEEENS4_ILi4096EEENS3_IJiiEEEEEEEEiEEC2ERKSG_RKi)
        /*116c*/ 	.word	0x00000000


	//----- nvinfo : EIATTR_FRAME_SIZE
	.align		4
.L_754:
        /*1170*/ 	.byte	0x04, 0x11
        /*1172*/ 	.short	(.L_756 - .L_755)
	.align		4
.L_755:
        /*1174*/ 	.word	index@($_ZN7cutlass13device_kernelIN5flash19enable_sm80_to_sm89INS1_16FlashAttnBwdSm80INS1_25CollectiveMainloopBwdSm80ILi2ELi2EN4cute5tupleIJNS5_1CILi128EEES8_NS7_ILi64EEEEEENS_10bfloat16_tEfNS_4arch4Sm80ELb1ELb0ELb1ELb1ELb1ELb0ELb0ELb0ELi2ELi4ELi4ELi4ELb0EEENS1_24CollectiveEpilogueBwdGQAISA_fSD_Li256ELb1ELb1EEENS1_25SingleTileBwdLPTSchedulerILb1ELi128ELb1EEEEEEEEEvNT_6ParamsE$_ZN4cute3eso3ESOILb0ELb0EJNS_6LayoutINS_5tupleIJNS3_IJNS_1CILi8EEENS4_ILi1EEEEEENS4_ILi2EEENS3_IJS8_S8_EEEEEENS3_IJNS3_IJS6_NS4_ILi0EEEEEENS4_ILi4096EEENS3_IJiiEEEEEEEENS_10ViewEngineINS_8smem_ptrIPN7cutlass10bfloat16_tEEEEEEEC2ERKSG_RKSN_)
        /*1178*/ 	.word	0x00000000


	//----- nvinfo : EIATTR_FRAME_SIZE
	.align		4
.L_756:
        /*117c*/ 	.byte	0x04, 0x11
        /*117e*/ 	.short	(.L_758 - .L_757)
	.align		4
.L_757:
        /*1180*/ 	.word	index@($_ZN7cutlass13device_kernelIN5flash19enable_sm80_to_sm89INS1_16FlashAttnBwdSm80INS1_25CollectiveMainloopBwdSm80ILi2ELi2EN4cute5tupleIJNS5_1CILi128EEES8_NS7_ILi64EEEEEENS_10bfloat16_tEfNS_4arch4Sm80ELb1ELb0ELb1ELb1ELb1ELb0ELb0ELb0ELi2ELi4ELi4ELi4ELb0EEENS1_24CollectiveEpilogueBwdGQAISA_fSD_Li256ELb1ELb1EEENS1_25SingleTileBwdLPTSchedulerILb1ELi128ELb1EEEEEEEEEvNT_6ParamsE$_ZN4cute3eso3ESOILb0ELb0EJNS_6LayoutINS_5tupleIJNS3_IJNS_1CILi8EEENS4_ILi1EEEEEENS4_ILi2EEEEEENS3_IJNS3_IJS6_NS4_ILi0EEEEEEiEEEEEiEEC2ERKSD_RKi)
        /*1184*/ 	.word	0x00000000


	//----- nvinfo : EIATTR_FRAME_SIZE
	.align		4
.L_758:
        /*1188*/ 	.byte	0x04, 0x11
        /*118a*/ 	.short	(.L_760 - .L_759)
	.align		4
.L_759:
        /*118c*/ 	.word	index@($_ZN7cutlass13device_kernelIN5flash19enable_sm80_to_sm89INS1_16FlashAttnBwdSm80INS1_25CollectiveMainloopBwdSm80ILi2ELi2EN4cute5tupleIJNS5_1CILi128EEES8_NS7_ILi64EEEEEENS_10bfloat16_tEfNS_4arch4Sm80ELb1ELb0ELb1ELb1ELb1ELb0ELb0ELb0ELi2ELi4ELi4ELi4ELb0EEENS1_24CollectiveEpilogueBwdGQAISA_fSD_Li256ELb1ELb1EEENS1_25SingleTileBwdLPTSchedulerILb1ELi128ELb1EEEEEEEEEvNT_6ParamsE$_ZN4cute3eso3ESOILb0ELb0EJNS_6LayoutINS_5tupleIJNS3_IJNS_1CILi8EEENS4_ILi1EEEEEENS4_ILi2EEEEEENS3_IJNS3_IJS6_NS4_ILi0EEEEEEiEEEEENS_10ViewEngineINS_8smem_ptrIPN7cutlass10bfloat16_tEEEEEEEC2ERKSD_RKSK_)
        /*1190*/ 	.word	0x00000000


	//----- nvinfo : EIATTR_FRAME_SIZE
	.align		4
.L_760:
        /*1194*/ 	.byte	0x04, 0x11
        /*1196*/ 	.short	(.L_762 - .L_761)
	.align		4
.L_761:
        /*1198*/ 	.word	index@($_ZN7cutlass13device_kernelIN5flash19enable_sm80_to_sm89INS1_16FlashAttnBwdSm80INS1_25CollectiveMainloopBwdSm80ILi2ELi2EN4cute5tupleIJNS5_1CILi128EEES8_NS7_ILi64EEEEEENS_10bfloat16_tEfNS_4arch4Sm80ELb1ELb0ELb1ELb1ELb1ELb0ELb0ELb0ELi2ELi4ELi4ELi4ELb0EEENS1_24CollectiveEpilogueBwdGQAISA_fSD_Li256ELb1ELb1EEENS1_25SingleTileBwdLPTSchedulerILb1ELi128ELb1EEEEEEEEEvNT_6ParamsE$_ZN4cute3eso3ESOILb0ELb0EJNS_6LayoutINS_5tupleIJNS3_IJNS_1CILi8EEENS4_ILi1EEEEEENS3_IJNS4_ILi2EEEEEEEEENS3_IJNS3_IJS6_NS4_ILi0EEEEEENS3_IJiEEEEEEEENS_10ViewEngineINS_8smem_ptrIPN7cutlass10bfloat16_tEEEEEEEC2ERKSF_RKSM_)
        /*119c*/ 	.word	0x00000000


	//----- nvinfo : EIATTR_FRAME_SIZE
	.align		4
.L_762:
        /*11a0*/ 	.byte	0x04, 0x11
        /*11a2*/ 	.short	(.L_764 - .L_763)
	.align		4
.L_763:
        /*11a4*/ 	.word	index@($_ZN7cutlass13device_kernelIN5flash19enable_sm80_to_sm89INS1_16FlashAttnBwdSm80INS1_25CollectiveMainloopBwdSm80ILi2ELi2EN4cute5tupleIJNS5_1CILi128EEES8_NS7_ILi64EEEEEENS_10bfloat16_tEfNS_4arch4Sm80ELb1ELb0ELb1ELb1ELb1ELb0ELb0ELb0ELi2ELi4ELi4ELi4ELb0EEENS1_24CollectiveEpilogueBwdGQAISA_fSD_Li256ELb1ELb1EEENS1_25SingleTileBwdLPTSchedulerILb1ELi128ELb1EEEEEEEEEvNT_6ParamsE$_ZN4cute3eso3ESOILb0ELb0EJNS_6LayoutINS_5tupleIJNS3_IJNS_1CILi2EEES5_S5_EEES5_NS3_IJS5_S5_EEEEEENS3_IJNS3_IJNS4_ILi1EEENS4_ILi512EEEiEEENS4_ILi4096EEENS3_IJiiEEEEEEEEjEEC2ERKSF_RKj)
        /*11a8*/ 	.word	0x00000000


	//----- nvinfo : EIATTR_FRAME_SIZE
	.align		4
.L_764:
        /*11ac*/ 	.byte	0x04, 0x11
        /*11ae*/ 	.short	(.L_766 - .L_765)
	.align		4
.L_765:
        /*11b0*/ 	.word	index@($_ZN7cutlass13device_kernelIN5flash19enable_sm80_to_sm89INS1_16FlashAttnBwdSm80INS1_25CollectiveMainloopBwdSm80ILi2ELi2EN4cute5tupleIJNS5_1CILi128EEES8_NS7_ILi64EEEEEENS_10bfloat16_tEfNS_4arch4Sm80ELb1ELb0ELb1ELb1ELb1ELb0ELb0ELb0ELi2ELi4ELi4ELi4ELb0EEENS1_24CollectiveEpilogueBwdGQAISA_fSD_Li256ELb1ELb1EEENS1_25SingleTileBwdLPTSchedulerILb1ELi128ELb1EEEEEEEEEvNT_6ParamsE$_ZN4cute3eso3ESOILb0ELb0EJNS_6LayoutINS_5tupleIJNS3_IJNS_1CILi2EEES5_S5_EEES5_NS3_IJS5_S5_EEEEEENS3_IJNS3_IJNS4_ILi1EEENS4_ILi512EEEiEEENS4_ILi4096EEENS3_IJiiEEEEEEEENS_10ViewEngineINS_8smem_ptrIPN7cutlass10bfloat16_tEEEEEEEC2ERKSF_RKSM_)
        /*11b4*/ 	.word	0x00000000


	//----- nvinfo : EIATTR_FRAME_SIZE
	.align		4
.L_766:
        /*11b8*/ 	.byte	0x04, 0x11
        /*11ba*/ 	.short	(.L_768 - .L_767)
	.align		4
.L_767:
        /*11bc*/ 	.word	index@($_ZN7cutlass13device_kernelIN5flash19enable_sm80_to_sm89INS1_16FlashAttnBwdSm80INS1_25CollectiveMainloopBwdSm80ILi2ELi2EN4cute5tupleIJNS5_1CILi128EEES8_NS7_ILi64EEEEEENS_10bfloat16_tEfNS_4arch4Sm80ELb1ELb0ELb1ELb1ELb1ELb0ELb0ELb0ELi2ELi4ELi4ELi4ELb0EEENS1_24CollectiveEpilogueBwdGQAISA_fSD_Li256ELb1ELb1EEENS1_25SingleTileBwdLPTSchedulerILb1ELi128ELb1EEEEEEEEEvNT_6ParamsE$_ZN4cute3eso3ESOILb0ELb0EJNS_6LayoutINS_5tupleIJNS3_IJNS_1CILi2EEES5_S5_EEES5_NS3_IJNS3_IJS5_S5_EEES5_EEEEEENS3_IJNS3_IJNS4_ILi1EEENS4_ILi512EEEiEEENS4_ILi4096EEENS3_IJNS3_IJiiEEENS4_ILi8192EEEEEEEEEEEjEEC2ERKSI_RKj)
        /*11c0*/ 	.word	0x00000000


	//----- nvinfo : EIATTR_FRAME_SIZE
	.align		4
.L_768:
        /*11c4*/ 	.byte	0x04, 0x11
        /*11c6*/ 	.short	(.L_770 - .L_769)
	.align		4
.L_769:
        /*11c8*/ 	.word	index@($_ZN7cutlass13device_kernelIN5flash19enable_sm80_to_sm89INS1_16FlashAttnBwdSm80INS1_25CollectiveMainloopBwdSm80ILi2ELi2EN4cute5tupleIJNS5_1CILi128EEES8_NS7_ILi64EEEEEENS_10bfloat16_tEfNS_4arch4Sm80ELb1ELb0ELb1ELb1ELb1ELb0ELb0ELb0ELi2ELi4ELi4ELi4ELb0EEENS1_24CollectiveEpilogueBwdGQAISA_fSD_Li256ELb1ELb1EEENS1_25SingleTileBwdLPTSchedulerILb1ELi128ELb1EEEEEEEEEvNT_6ParamsE$_ZN4cute3eso3ESOILb0ELb0EJNS_6LayoutINS_5tupleIJNS3_IJNS_1CILi2EEES5_S5_EEES5_NS3_IJNS3_IJS5_S5_EEES5_EEEEEENS3_IJNS3_IJNS4_ILi1EEENS4_ILi512EEEiEEENS4_ILi4096EEENS3_IJNS3_IJiiEEENS4_ILi8192EEEEEEEEEEENS_10ViewEngineINS_8smem_ptrIPN7cutlass10bfloat16_tEEEEEEEC2ERKSI_RKSP_)
        /*11cc*/ 	.word	0x00000000


	//----- nvinfo : EIATTR_FRAME_SIZE
	.align		4
.L_770:
        /*11d0*/ 	.byte	0x04, 0x11
        /*11d2*/ 	.short	(.L_772 - .L_771)
	.align		4
.L_771:
        /*11d4*/ 	.word	index@($_ZN7cutlass13device_kernelIN5flash19enable_sm80_to_sm89INS1_16FlashAttnBwdSm80INS1_25CollectiveMainloopBwdSm80ILi2ELi2EN4cute5tupleIJNS5_1CILi128EEES8_NS7_ILi64EEEEEENS_10bfloat16_tEfNS_4arch4Sm80ELb1ELb0ELb1ELb1ELb1ELb0ELb0ELb0ELi2ELi4ELi4ELi4ELb0EEENS1_24CollectiveEpilogueBwdGQAISA_fSD_Li256ELb1ELb1EEENS1_25SingleTileBwdLPTSchedulerILb1ELi128ELb1EEEEEEEEEvNT_6ParamsE$_ZN4cute3eso3ESOILb0ELb0EJNS_6LayoutINS_5tupleIJNS3_IJNS_1CILi2EEES5_EEES6_NS4_ILi8EEEEEENS3_IJNS3_IJiNS4_ILi512EEEEEENS3_IJiiEEENS4_ILi1024EEEEEEEEjEEC2ERKSE_RKj)
        /*11d8*/ 	.word	0x00000000


	//----- nvinfo : EIATTR_FRAME_SIZE
	.align		4
.L_772:
        /*11dc*/ 	.byte	0x04, 0x11
        /*11de*/ 	.short	(.L_774 - .L_773)
	.align		4
.L_773:
        /*11e0*/ 	.word	index@($_ZN7cutlass13device_kernelIN5flash19enable_sm80_to_sm89INS1_16FlashAttnBwdSm80INS1_25CollectiveMainloopBwdSm80ILi2ELi2EN4cute5tupleIJNS5_1CILi128EEES8_NS7_ILi64EEEEEENS_10bfloat16_tEfNS_4arch4Sm80ELb1ELb0ELb1ELb1ELb1ELb0ELb0ELb0ELi2ELi4ELi4ELi4ELb0EEENS1_24CollectiveEpilogueBwdGQAISA_fSD_Li256ELb1ELb1EEENS1_25SingleTileBwdLPTSchedulerILb1ELi128ELb1EEEEEEEEEvNT_6ParamsE$_ZN4cute3eso3ESOILb0ELb0EJNS_6LayoutINS_5tupleIJNS3_IJNS_1CILi2EEES5_EEES6_NS4_ILi8EEEEEENS3_IJNS3_IJiNS4_ILi512EEEEEENS3_IJiiEEENS4_ILi1024EEEEEEEENS_10ViewEngineINS_8smem_ptrIPN7cutlass10bfloat16_tEEEEEEEC2ERKSE_RKSL_)
        /*11e4*/ 	.word	0x00000000


	//----- nvinfo : EIATTR_FRAME_SIZE
	.align		4
.L_774:
        /*11e8*/ 	.byte	0x04, 0x11
        /*11ea*/ 	.short	(.L_776 - .L_775)
	.align		4
.L_775:
        /*11ec*/ 	.word	index@($_ZN7cutlass13device_kernelIN5flash19enable_sm80_to_sm89INS1_16FlashAttnBwdSm80INS1_25CollectiveMainloopBwdSm80ILi2ELi2EN4cute5tupleIJNS5_1CILi128EEES8_NS7_ILi64EEEEEENS_10bfloat16_tEfNS_4arch4Sm80ELb1ELb0ELb1ELb1ELb1ELb0ELb0ELb0ELi2ELi4ELi4ELi4ELb0EEENS1_24CollectiveEpilogueBwdGQAISA_fSD_Li256ELb1ELb1EEENS1_25SingleTileBwdLPTSchedulerILb1ELi128ELb1EEEEEEEEEvNT_6ParamsE$_ZN4cute3eso3ESOILb0ELb0EJNS_6LayoutINS_5tupleIJNS3_IJNS_1CILi2EEES5_EEENS4_ILi8EEES6_EEENS3_IJNS3_IJNS4_ILi1EEEiEEENS4_ILi1024EEENS3_IJiiEEEEEEEEjEEC2ERKSE_RKj)
        /*11f0*/ 	.word	0x00000000


	//----- nvinfo : EIATTR_FRAME_SIZE
	.align		4
.L_776:
        /*11f4*/ 	.byte	0x04, 0x11
        /*11f6*/ 	.short	(.L_778 - .L_777)
	.align		4
.L_777:
        /*11f8*/ 	.word	index@($_ZN7cutlass13device_kernelIN5flash19enable_sm80_to_sm89INS1_16FlashAttnBwdSm80INS1_25CollectiveMainloopBwdSm80ILi2ELi2EN4cute5tupleIJNS5_1CILi128EEES8_NS7_ILi64EEEEEENS_10bfloat16_tEfNS_4arch4Sm80ELb1ELb0ELb1ELb1ELb1ELb0ELb0ELb0ELi2ELi4ELi4ELi4ELb0EEENS1_24CollectiveEpilogueBwdGQAISA_fSD_Li256ELb1ELb1EEENS1_25SingleTileBwdLPTSchedulerILb1ELi128ELb1EEEEEEEEEvNT_6ParamsE$_ZN4cute3eso3ESOILb0ELb0EJNS_6LayoutINS_5tupleIJNS3_IJNS_1CILi2EEES5_EEENS4_ILi8EEES6_EEENS3_IJNS3_IJNS4_ILi1EEEiEEENS4_ILi1024EEENS3_IJiiEEEEEEEENS_10ViewEngineINS_8smem_ptrIPN7cutlass10bfloat16_tEEEEEEEC2ERKSE_RKSL_)
        /*11fc*/ 	.word	0x00000000


	//----- nvinfo : EIATTR_FRAME_SIZE
	.align		4
.L_778:
        /*1200*/ 	.byte	0x04, 0x11
        /*1202*/ 	.short	(.L_780 - .L_779)
	.align		4
.L_779:
        /*1204*/ 	.word	index@($_ZN7cutlass13device_kernelIN5flash19enable_sm80_to_sm89INS1_16FlashAttnBwdSm80INS1_25CollectiveMainloopBwdSm80ILi2ELi2EN4cute5tupleIJNS5_1CILi128EEES8_NS7_ILi64EEEEEENS_10bfloat16_tEfNS_4arch4Sm80ELb1ELb0ELb1ELb1ELb1ELb0ELb0ELb0ELi2ELi4ELi4ELi4ELb0EEENS1_24CollectiveEpilogueBwdGQAISA_fSD_Li256ELb1ELb1EEENS1_25SingleTileBwdLPTSchedulerILb1ELi128ELb1EEEEEEEEEvNT_6ParamsE$_ZN4cute3eso3ESOILb0ELb0EJNS_6LayoutINS_5tupleIJNS3_IJNS_1CILi1EEENS3_IJS5_NS4_ILi2EEES6_EEEEEES6_NS3_IJS6_S6_EEEEEENS3_IJNS3_IJNS4_ILi0EEENS3_IJS5_NS4_ILi256EEEiEEEEEENS4_ILi2048EEENS3_IJiNS4_ILi4096EEEEEEEEEEENS_10ViewEngineINS_8smem_ptrIPjEEEEEEC2ERKSJ_RKSO_)
        /*1208*/ 	.word	0x00000000


	//----- nvinfo : EIATTR_FRAME_SIZE
	.align		4
.L_780:
        /*120c*/ 	.byte	0x04, 0x11
        /*120e*/ 	.short	(.L_782 - .L_781)
	.align		4
.L_781:
        /*1210*/ 	.word	index@($_ZN7cutlass13device_kernelIN5flash19enable_sm80_to_sm89INS1_16FlashAttnBwdSm80INS1_25CollectiveMainloopBwdSm80ILi2ELi2EN4cute5tupleIJNS5_1CILi128EEES8_NS7_ILi64EEEEEENS_10bfloat16_tEfNS_4arch4Sm80ELb1ELb0ELb1ELb1ELb1ELb0ELb0ELb0ELi2ELi4ELi4ELi4ELb0EEENS1_24CollectiveEpilogueBwdGQAISA_fSD_Li256ELb1ELb1EEENS1_25SingleTileBwdLPTSchedulerILb1ELi128ELb1EEEEEEEEEvNT_6ParamsE$_ZN4cute3eso3ESOILb0ELb0EJNS_6LayoutINS_5tupleIJNS3_IJNS3_IJNS_1CILi8EEENS4_ILi1EEEEEES6_EEENS3_IJNS3_IJS6_S6_EEENS4_ILi2EEEEEEEEENS3_IJNS3_IJNS3_IJS6_NS4_ILi0EEEEEESD_EEENS3_IJNS3_IJSD_SD_EEEiEEEEEEEENS_10ViewEngineINS_8smem_ptrIPN7cutlass10bfloat16_tEEEEEEEC2ERKSJ_RKSQ_)
        /*1214*/ 	.word	0x00000000


	//----- nvinfo : EIATTR_FRAME_SIZE
	.align		4
.L_782:
        /*1218*/ 	.byte	0x04, 0x11
        /*121a*/ 	.short	(.L_784 - .L_783)
	.align		4
.L_783:
        /*121c*/ 	.word	index@($_ZN7cutlass13device_kernelIN5flash19enable_sm80_to_sm89INS1_16FlashAttnBwdSm80INS1_25CollectiveMainloopBwdSm80ILi2ELi2EN4cute5tupleIJNS5_1CILi128EEES8_NS7_ILi64EEEEEENS_10bfloat16_tEfNS_4arch4Sm80ELb1ELb0ELb1ELb1ELb1ELb0ELb0ELb0ELi2ELi4ELi4ELi4ELb0EEENS1_24CollectiveEpilogueBwdGQAISA_fSD_Li256ELb1ELb1EEENS1_25SingleTileBwdLPTSchedulerILb1ELi128ELb1EEEEEEEEEvNT_6ParamsE$_ZN4cute3eso3ESOILb0ELb0EJNS_5tupleIJiiEEEiNS_1CILi0EEEEEC2ERKS3_RKiRKS5_)
        /*1220*/ 	.word	0x00000000


	//----- nvinfo : EIATTR_FRAME_SIZE
	.align		4
.L_784:
        /*1224*/ 	.byte	0x04, 0x11
        /*1226*/ 	.short	(.L_786 - .L_785)
	.align		4
.L_785:
        /*1228*/ 	.word	index@($_ZN7cutlass13device_kernelIN5flash19enable_sm80_to_sm89INS1_16FlashAttnBwdSm80INS1_25CollectiveMainloopBwdSm80ILi2ELi2EN4cute5tupleIJNS5_1CILi128EEES8_NS7_ILi64EEEEEENS_10bfloat16_tEfNS_4arch4Sm80ELb1ELb0ELb1ELb1ELb1ELb0ELb0ELb0ELi2ELi4ELi4ELi4ELb0EEENS1_24CollectiveEpilogueBwdGQAISA_fSD_Li256ELb1ELb1EEENS1_25SingleTileBwdLPTSchedulerILb1ELi128ELb1EEEEEEEEEvNT_6ParamsE$_ZN4cute3eso3ESOILb0ELb0EJNS_5tupleIJiNS_1CILi512EEEEEENS2_IJiiEEENS3_ILi1024EEEEEC2ERKS5_RKS6_RKS7_)
        /*122c*/ 	.word	0x00000000


	//----- nvinfo : EIATTR_FRAME_SIZE
	.align		4
.L_786:
        /*1230*/ 	.byte	0x04, 0x11
        /*1232*/ 	.short	(.L_788 - .L_787)
	.align		4
.L_787:
        /*1234*/ 	.word	index@($_ZN7cutlass13device_kernelIN5flash19enable_sm80_to_sm89INS1_16FlashAttnBwdSm80INS1_25CollectiveMainloopBwdSm80ILi2ELi2EN4cute5tupleIJNS5_1CILi128EEES8_NS7_ILi64EEEEEENS_10bfloat16_tEfNS_4arch4Sm80ELb1ELb0ELb1ELb1ELb1ELb0ELb0ELb0ELi2ELi4ELi4ELi4ELb0EEENS1_24CollectiveEpilogueBwdGQAISA_fSD_Li256ELb1ELb1EEENS1_25SingleTileBwdLPTSchedulerILb1ELi128ELb1EEEEEEEEEvNT_6ParamsE$_ZN4cute3eso3ESOILb0ELb0EJNS_5tupleIJNS_1CILi1EEEiEEENS3_ILi1024EEENS2_IJiiEEEEEC2ERKS5_RKS6_RKS7_)
        /*1238*/ 	.word	0x00000000


	//----- nvinfo : EIATTR_FRAME_SIZE
	.align		4
.L_788:
        /*123c*/ 	.byte	0x04, 0x11
        /*123e*/ 	.short	(.L_790 - .L_789)
	.align		4
.L_789:
        /*1240*/ 	.word	index@($_ZN7cutlass13device_kernelIN5flash19enable_sm80_to_sm89INS1_16FlashAttnBwdSm80INS1_25CollectiveMainloopBwdSm80ILi2ELi2EN4cute5tupleIJNS5_1CILi128EEES8_NS7_ILi64EEEEEENS_10bfloat16_tEfNS_4arch4Sm80ELb1ELb0ELb1ELb1ELb1ELb0ELb0ELb0ELi2ELi4ELi4ELi4ELb0EEENS1_24CollectiveEpilogueBwdGQAISA_fSD_Li256ELb1ELb1EEENS1_25SingleTileBwdLPTSchedulerILb1ELi128ELb1EEEEEEEEEvNT_6ParamsE$_ZN4cute3eso3ESOILb0ELb0EJNS_5tupleIJNS_1CILi1EEENS3_ILi512EEEiEEENS3_ILi4096EEENS2_IJiiEEEEEC2ERKS6_RKS7_RKS8_)
        /*1244*/ 	.word	0x00000000


	//----- nvinfo : EIATTR_FRAME_SIZE
	.align		4
.L_790:
        /*1248*/ 	.byte	0x04, 0x11
        /*124a*/ 	.short	(.L_792 - .L_791)
	.align		4
.L_791:
        /*124c*/ 	.word	index@($_ZN7cutlass13device_kernelIN5flash19enable_sm80_to_sm89INS1_16FlashAttnBwdSm80INS1_25CollectiveMainloopBwdSm80ILi2ELi2EN4cute5tupleIJNS5_1CILi128EEES8_NS7_ILi64EEEEEENS_10bfloat16_tEfNS_4arch4Sm80ELb1ELb0ELb1ELb1ELb1ELb0ELb0ELb0ELi2ELi4ELi4ELi4ELb0EEENS1_24CollectiveEpilogueBwdGQAISA_fSD_Li256ELb1ELb1EEENS1_25SingleTileBwdLPTSchedulerILb1ELi128ELb1EEEEEEEEEvNT_6ParamsE$_ZN4cute3eso3ESOILb0ELb0EJNS_5tupleIJNS_1CILi1EEENS3_ILi512EEEiEEENS3_ILi4096EEENS2_IJNS2_IJiiEEENS3_ILi8192EEEEEEEEC2ERKS6_RKS7_RKSA_)
        /*1250*/ 	.word	0x00000000


	//----- nvinfo : EIATTR_FRAME_SIZE
	.align		4
.L_792:
        /*1254*/ 	.byte	0x04, 0x11
        /*1256*/ 	.short	(.L_794 - .L_793)
	.align		4
.L_793:
        /*1258*/ 	.word	index@($_ZN7cutlass13device_kernelIN5flash19enable_sm80_to_sm89INS1_16FlashAttnBwdSm80INS1_25CollectiveMainloopBwdSm80ILi2ELi2EN4cute5tupleIJNS5_1CILi128EEES8_NS7_ILi64EEEEEENS_10bfloat16_tEfNS_4arch4Sm80ELb1ELb0ELb1ELb1ELb1ELb0ELb0ELb0ELi2ELi4ELi4ELi4ELb0EEENS1_24CollectiveEpilogueBwdGQAISA_fSD_Li256ELb1ELb1EEENS1_25SingleTileBwdLPTSchedulerILb1ELi128ELb1EEEEEEEEEvNT_6ParamsE$_ZN4cute3eso3ESOILb0ELb0EJNS_5tupleIJNS_1CILi0EEENS2_IJNS3_ILi1EEENS3_ILi256EEEiEEEEEENS3_ILi2048EEENS2_IJiNS3_ILi4096EEEEEEEEC2ERKS8_RKS9_RKSB_)
        /*125c*/ 	.word	0x00000000


	//----- nvinfo : EIATTR_FRAME_SIZE
	.align		4
.L_794:
        /*1260*/ 	.byte	0x04, 0x11
        /*1262*/ 	.short	(.L_796 - .L_795)
	.align		4
.L_795:
        /*1264*/ 	.word	index@($_ZN7cutlass13device_kernelIN5flash19enable_sm80_to_sm89INS1_16FlashAttnBwdSm80INS1_25CollectiveMainloopBwdSm80ILi2ELi2EN4cute5tupleIJNS5_1CILi128EEES8_NS7_ILi64EEEEEENS_10bfloat16_tEfNS_4arch4Sm80ELb1ELb0ELb1ELb1ELb1ELb0ELb0ELb0ELi2ELi4ELi4ELi4ELb0EEENS1_24CollectiveEpilogueBwdGQAISA_fSD_Li256ELb1ELb1EEENS1_25SingleTileBwdLPTSchedulerILb1ELi128ELb1EEEEEEEEEvNT_6ParamsE$_ZN4cute3eso3ESOILb0ELb0EJNS_14ComposedLayoutINS_7SwizzleILi3ELi3ELi3EEENS_9MixedBitsILj0ELj432EEENS_6LayoutINS_5tupleIJNS8_IJNS_1CILi2EEESA_SA_EEESA_NS9_ILi8EEEEEENS8_IJNS8_IJNS9_ILi64EEESC_NS9_ILi512EEEEEENS9_ILi8192EEENS9_ILi1024EEEEEEEEEEiEEC2ERKSL_RKi)
        /*1268*/ 	.word	0x00000000


	//----- nvinfo : EIATTR_FRAME_SIZE
	.align		4
.L_796:
        /*126c*/ 	.byte	0x04, 0x11
        /*126e*/ 	.short	(.L_798 - .L_797)
	.align		4
.L_797:
        /*1270*/ 	.word	index@($_ZN7cutlass13device_kernelIN5flash19enable_sm80_to_sm89INS1_16FlashAttnBwdSm80INS1_25CollectiveMainloopBwdSm80ILi2ELi2EN4cute5tupleIJNS5_1CILi128EEES8_NS7_ILi64EEEEEENS_10bfloat16_tEfNS_4arch4Sm80ELb1ELb0ELb1ELb1ELb1ELb0ELb0ELb0ELi2ELi4ELi4ELi4ELb0EEENS1_24CollectiveEpilogueBwdGQAISA_fSD_Li256ELb1ELb1EEENS1_25SingleTileBwdLPTSchedulerILb1ELi128ELb1EEEEEEEEEvNT_6ParamsE$_ZN4cute3eso3ESOILb0ELb0EJNS_14ComposedLayoutINS_7SwizzleILi3ELi3ELi3EEENS_9MixedBitsILj0ELj432EEENS_6LayoutINS_5tupleIJNS8_IJNS_1CILi2EEESA_SA_EEESA_NS9_ILi8EEEEEENS8_IJNS8_IJNS9_ILi64EEESC_NS9_ILi512EEEEEENS9_ILi8192EEENS9_ILi1024EEEEEEEEEENS_10ViewEngineINS_8smem_ptrIPN7cutlass10bfloat16_tEEEEEEEC2ERKSL_RKSS_)
        /*1274*/ 	.word	0x00000000


	//----- nvinfo : EIATTR_FRAME_SIZE
	.align		4
.L_798:
        /*1278*/ 	.byte	0x04, 0x11
        /*127a*/ 	.short	(.L_800 - .L_799)
	.align		4
.L_799:
        /*127c*/ 	.word	index@($_ZN7cutlass13device_kernelIN5flash19enable_sm80_to_sm89INS1_16FlashAttnBwdSm80INS1_25CollectiveMainloopBwdSm80ILi2ELi2EN4cute5tupleIJNS5_1CILi128EEES8_NS7_ILi64EEEEEENS_10bfloat16_tEfNS_4arch4Sm80ELb1ELb0ELb1ELb1ELb1ELb0ELb0ELb0ELi2ELi4ELi4ELi4ELb0EEENS1_24CollectiveEpilogueBwdGQAISA_fSD_Li256ELb1ELb1EEENS1_25SingleTileBwdLPTSchedulerILb1ELi128ELb1EEEEEEEEEvNT_6ParamsE$_ZN4cute12iter_adaptorIPjNS_8smem_ptrIS1_EEEC2ES1_)
        /*1280*/ 	.word	0x00000000


	//----- nvinfo : EIATTR_FRAME_SIZE
	.align		4
.L_800:
        /*1284*/ 	.byte	0x04, 0x11
        /*1286*/ 	.short	(.L_802 - .L_801)
	.align		4
.L_801:
        /*1288*/ 	.word	index@($_ZN7cutlass13device_kernelIN5flash19enable_sm80_to_sm89INS1_16FlashAttnBwdSm80INS1_25CollectiveMainloopBwdSm80ILi2ELi2EN4cute5tupleIJNS5_1CILi128EEES8_NS7_ILi64EEEEEENS_10bfloat16_tEfNS_4arch4Sm80ELb1ELb0ELb1ELb1ELb1ELb0ELb0ELb0ELi2ELi4ELi4ELi4ELb0EEENS1_24CollectiveEpilogueBwdGQAISA_fSD_Li256ELb1ELb1EEENS1_25SingleTileBwdLPTSchedulerILb1ELi128ELb1EEEEEEEEEvNT_6ParamsE$_ZN4cute12iter_adaptorIPfNS_8smem_ptrIS1_EEEC2ES1_)
        /*128c*/ 	.word	0x00000000


	//----- nvinfo : EIATTR_FRAME_SIZE
	.align		4
.L_802:
        /*1290*/ 	.byte	0x04, 0x11
        /*1292*/ 	.short	(.L_804 - .L_803)
	.align		4
.L_803:
        /*1294*/ 	.word	index@($_ZN7cutlass13device_kernelIN5flash19enable_sm80_to_sm89INS1_16FlashAttnBwdSm80INS1_25CollectiveMainloopBwdSm80ILi2ELi2EN4cute5tupleIJNS5_1CILi128EEES8_NS7_ILi64EEEEEENS_10bfloat16_tEfNS_4arch4Sm80ELb1ELb0ELb1ELb1ELb1ELb0ELb0ELb0ELi2ELi4ELi4ELi4ELb0EEENS1_24CollectiveEpilogueBwdGQAISA_fSD_Li256ELb1ELb1EEENS1_25SingleTileBwdLPTSchedulerILb1ELi128ELb1EEEEEEEEEvNT_6ParamsE$_ZN4cute12iter_adaptorIPfNS_8gmem_ptrIS1_EEEC2ES1_)
        /*1298*/ 	.word	0x00000000


	//----- nvinfo : EIATTR_FRAME_SIZE
	.align		4
.L_804:
        /*129c*/ 	.byte	0x04, 0x11
        /*129e*/ 	.short	(.L_806 - .L_805)
	.align		4
.L_805:
        /*12a0*/ 	.word	index@($_ZN7cutlass13device_kernelIN5flash19enable_sm80_to_sm89INS1_16FlashAttnBwdSm80INS1_25CollectiveMainloopBwdSm80ILi2ELi2EN4cute5tupleIJNS5_1CILi128EEES8_NS7_ILi64EEEEEENS_10bfloat16_tEfNS_4arch4Sm80ELb1ELb0ELb1ELb1ELb1ELb0ELb0ELb0ELi2ELi4ELi4ELi4ELb0EEENS1_24CollectiveEpilogueBwdGQAISA_fSD_Li256ELb1ELb1EEENS1_25SingleTileBwdLPTSchedulerILb1ELi128ELb1EEEEEEEEEvNT_6ParamsE$_ZN4cute12iter_adaptorIPN7cutlass9uint128_tENS_8smem_ptrIS3_EEEC2ES3_)
        /*12a4*/ 	.word	0x00000000


	//----- nvinfo : EIATTR_FRAME_SIZE
	.align		4
.L_806:
        /*12a8*/ 	.byte	0x04, 0x11
        /*12aa*/ 	.short	(.L_808 - .L_807)
	.align		4
.L_807:
        /*12ac*/ 	.word	index@($_ZN7cutlass13device_kernelIN5flash19enable_sm80_to_sm89INS1_16FlashAttnBwdSm80INS1_25CollectiveMainloopBwdSm80ILi2ELi2EN4cute5tupleIJNS5_1CILi128EEES8_NS7_ILi64EEEEEENS_10bfloat16_tEfNS_4arch4Sm80ELb1ELb0ELb1ELb1ELb1ELb0ELb0ELb0ELi2ELi4ELi4ELi4ELb0EEENS1_24CollectiveEpilogueBwdGQAISA_fSD_Li256ELb1ELb1EEENS1_25SingleTileBwdLPTSchedulerILb1ELi128ELb1EEEEEEEEEvNT_6ParamsE$_ZN4cute12iter_adaptorIPN7cutlass10bfloat16_tENS_8smem_ptrIS3_EEEC2ES3_)
        /*12b0*/ 	.word	0x00000000


	//----- nvinfo : EIATTR_FRAME_SIZE
	.align		4
.L_808:
        /*12b4*/ 	.byte	0x04, 0x11
        /*12b6*/ 	.short	(.L_810 - .L_809)
	.align		4
.L_809:
        /*12b8*/ 	.word	index@($_ZN7cutlass13device_kernelIN5flash19enable_sm80_to_sm89INS1_16FlashAttnBwdSm80INS1_25CollectiveMainloopBwdSm80ILi2ELi2EN4cute5tupleIJNS5_1CILi128EEES8_NS7_ILi64EEEEEENS_10bfloat16_tEfNS_4arch4Sm80ELb1ELb0ELb1ELb1ELb1ELb0ELb0ELb0ELi2ELi4ELi4ELi4ELb0EEENS1_24CollectiveEpilogueBwdGQAISA_fSD_Li256ELb1ELb1EEENS1_25SingleTileBwdLPTSchedulerILb1ELi128ELb1EEEEEEEEEvNT_6ParamsE$_ZN4cute12iter_adaptorIPKfNS_8gmem_ptrIS2_EEEC2ES2_)
        /*12bc*/ 	.word	0x00000000


	//----- nvinfo : EIATTR_FRAME_SIZE
	.align		4
.L_810:
        /*12c0*/ 	.byte	0x04, 0x11
        /*12c2*/ 	.short	(.L_812 - .L_811)
	.align		4
.L_811:
        /*12c4*/ 	.word	index@($_ZN7cutlass13device_kernelIN5flash19enable_sm80_to_sm89INS1_16FlashAttnBwdSm80INS1_25CollectiveMainloopBwdSm80ILi2ELi2EN4cute5tupleIJNS5_1CILi128EEES8_NS7_ILi64EEEEEENS_10bfloat16_tEfNS_4arch4Sm80ELb1ELb0ELb1ELb1ELb1ELb0ELb0ELb0ELi2ELi4ELi4ELi4ELb0EEENS1_24CollectiveEpilogueBwdGQAISA_fSD_Li256ELb1ELb1EEENS1_25SingleTileBwdLPTSchedulerILb1ELi128ELb1EEEEEEEEEvNT_6ParamsE$_ZN4cute12iter_adaptorIPKN7cutlass9uint128_tENS_8gmem_ptrIS4_EEEC2ES4_)
        /*12c8*/ 	.word	0x00000000


	//----- nvinfo : EIATTR_FRAME_SIZE
	.align		4
.L_812:
        /*12cc*/ 	.byte	0x04, 0x11
        /*12ce*/ 	.short	(.L_814 - .L_813)
	.align		4
.L_813:
        /*12d0*/ 	.word	index@($_ZN7cutlass13device_kernelIN5flash19enable_sm80_to_sm89INS1_16FlashAttnBwdSm80INS1_25CollectiveMainloopBwdSm80ILi2ELi2EN4cute5tupleIJNS5_1CILi128EEES8_NS7_ILi64EEEEEENS_10bfloat16_tEfNS_4arch4Sm80ELb1ELb0ELb1ELb1ELb1ELb0ELb0ELb0ELi2ELi4ELi4ELi4ELb0EEENS1_24CollectiveEpilogueBwdGQAISA_fSD_Li256ELb1ELb1EEENS1_25SingleTileBwdLPTSchedulerILb1ELi128ELb1EEEEEEEEEvNT_6ParamsE$_ZN4cute12iter_adaptorIPKN7cutlass10bfloat16_tENS_8gmem_ptrIS4_EEEC2ES4_)
        /*12d4*/ 	.word	0x00000000


	//----- nvinfo : EIATTR_FRAME_SIZE
	.align		4
.L_814:
        /*12d8*/ 	.byte	0x04, 0x11
        /*12da*/ 	.short	(.L_816 - .L_815)
	.align		4
.L_815:
        /*12dc*/ 	.word	index@(_ZN7cutlass13device_kernelIN5flash19enable_sm80_to_sm89INS1_16FlashAttnBwdSm80INS1_25CollectiveMainloopBwdSm80ILi2ELi2EN4cute5tupleIJNS5_1CILi128EEES8_NS7_ILi64EEEEEENS_10bfloat16_tEfNS_4arch4Sm80ELb1ELb0ELb1ELb1ELb1ELb0ELb0ELb0ELi2ELi4ELi4ELi4ELb0EEENS1_24CollectiveEpilogueBwdGQAISA_fSD_Li256ELb1ELb1EEENS1_25SingleTileBwdLPTSchedulerILb1ELi128ELb1EEEEEEEEEvNT_6ParamsE)
        /*12e0*/ 	.word	0x000016e0


	//----- nvinfo : EIATTR_REGCOUNT
	.align		4
.L_816:
        /*12e4*/ 	.byte	0x04, 0x2f
        /*12e6*/ 	.short	(.L_818 - .L_817)
	.align		4
.L_817:
        /*12e8*/ 	.word	index@(_ZN7cutlass13device_kernelIN5flash32FlashAttnBwdPostprocessConvertdQIN4cute5tupleIJNS3_1CILi128EEENS5_ILi64EEEEEENS_10bfloat16_tEfNS_4arch4Sm80ELi256ENS3_8TiledMMAINS3_8MMA_AtomIJNS3_30SM80_16x8x16_F32BF16BF16F32_TNEEEENS3_6LayoutINS4_IJNS5_ILi4EEENS5_ILi2EEENS5_ILi1EEEEEENS4_IJSJ_SH_NS5_ILi0EEEEEEEENS4_IJS7_NS5_ILi32EEENS5_ILi16EEEEEEEELb0EEEEEvNT_6ParamsE)
        /*12ec*/ 	.word	0x00000038


	//----- nvinfo : EIATTR_FRAME_SIZE
	.align		4
.L_818:
        /*12f0*/ 	.byte	0x04, 0x11
        /*12f2*/ 	.short	(.L_820 - .L_819)
	.align		4
.L_819:
        /*12f4*/ 	.word	index@(_ZN7cutlass13device_kernelIN5flash32FlashAttnBwdPostprocessConvertdQIN4cute5tupleIJNS3_1CILi128EEENS5_ILi64EEEEEENS_10bfloat16_tEfNS_4arch4Sm80ELi256ENS3_8TiledMMAINS3_8MMA_AtomIJNS3_30SM80_16x8x16_F32BF16BF16F32_TNEEEENS3_6LayoutINS4_IJNS5_ILi4EEENS5_ILi2EEENS5_ILi1EEEEEENS4_IJSJ_SH_NS5_ILi0EEEEEEEENS4_IJS7_NS5_ILi32EEENS5_ILi16EEEEEEEELb0EEEEEvNT_6ParamsE)
        /*12f8*/ 	.word	0x00000000


	//----- nvinfo : EIATTR_REGCOUNT
	.align		4
.L_820:
        /*12fc*/ 	.byte	0x04, 0x2f
        /*12fe*/ 	.short	(.L_822 - .L_821)
	.align		4
.L_821:
        /*1300*/ 	.word	index@(_ZN7cutlass13device_kernelIN5flash19enable_sm80_to_sm89INS1_16FlashAttnBwdSm80INS1_25CollectiveMainloopBwdSm80ILi2ELi2EN4cute5tupleIJNS5_1CILi128EEES8_NS7_ILi64EEEEEENS_10bfloat16_tEfNS_4arch4Sm80ELb1ELb0ELb1ELb1ELb0ELb0ELb0ELb0ELi2ELi4ELi4ELi4ELb0EEENS1_24CollectiveEpilogueBwdGQAISA_fSD_Li256ELb1ELb0EEENS1_25SingleTileBwdLPTSchedulerILb1ELi128ELb0EEEEEEEEEvNT_6ParamsE)
        /*1304*/ 	.word	0x00000080


	//----- nvinfo : EIATTR_FRAME_SIZE
	.align		4
.L_822:
        /*1308*/ 	.byte	0x04, 0x11
        /*130a*/ 	.short	(.L_824 - .L_823)
	.align		4
.L_823:
        /*130c*/ 	.word	index@($_ZN7cutlass13device_kernelIN5flash19enable_sm80_to_sm89INS1_16FlashAttnBwdSm80INS1_25CollectiveMainloopBwdSm80ILi2ELi2EN4cute5tupleIJNS5_1CILi128EEES8_NS7_ILi64EEEEEENS_10bfloat16_tEfNS_4arch4Sm80ELb1ELb0ELb1ELb1ELb0ELb0ELb0ELb0ELi2ELi4ELi4ELi4ELb0EEENS1_24CollectiveEpilogueBwdGQAISA_fSD_Li256ELb1ELb0EEENS1_25SingleTileBwdLPTSchedulerILb1ELi128ELb0EEEEEEEEEvNT_6ParamsE$min)
        /*1310*/ 	.word	0x00000000


	//----- nvinfo : EIATTR_FRAME_SIZE
	.align		4
.L_824:
        /*1314*/ 	.byte	0x04, 0x11
        /*1316*/ 	.short	(.L_826 - .L_825)
	.align		4
.L_825:
        /*1318*/ 	.word	index@($_ZN7cutlass13device_kernelIN5flash19enable_sm80_to_sm89INS1_16FlashAttnBwdSm80INS1_25CollectiveMainloopBwdSm80ILi2ELi2EN4cute5tupleIJNS5_1CILi128EEES8_NS7_ILi64EEEEEENS_10bfloat16_tEfNS_4arch4Sm80ELb1ELb0ELb1ELb1ELb0ELb0ELb0ELb0ELi2ELi4ELi4ELi4ELb0EEENS1_24CollectiveEpilogueBwdGQAISA_fSD_Li256ELb1ELb0EEENS1_25SingleTileBwdLPTSchedulerILb1ELi128ELb0EEEEEEEEEvNT_6ParamsE$exp2f)
        /*131c*/ 	.word	0x00000000


	//----- nvinfo : EIATTR_FRAME_SIZE
	.align		4
.L_826:
        /*1320*/ 	.byte	0x04, 0x11
        /*1322*/ 	.short	(.L_828 - .L_827)
	.align		4
.L_827:
        /*1324*/ 	.word	index@($_ZN7cutlass13device_kernelIN5flash19enable_sm80_to_sm89INS1_16FlashAttnBwdSm80INS1_25CollectiveMainloopBwdSm80ILi2ELi2EN4cute5tupleIJNS5_1CILi128EEES8_NS7_ILi64EEEEEENS_10bfloat16_tEfNS_4arch4Sm80ELb1ELb0ELb1ELb1ELb0ELb0ELb0ELb0ELi2ELi4ELi4ELi4ELb0EEENS1_24CollectiveEpilogueBwdGQAISA_fSD_Li256ELb1ELb0EEENS1_25SingleTileBwdLPTSchedulerILb1ELi128ELb0EEEEEEEEEvNT_6ParamsE$__fAtomicAdd)
        /*1328*/ 	.word	0x00000000


	//----- nvinfo : EIATTR_FRAME_SIZE
	.align		4
.L_828:
        /*132c*/ 	.byte	0x04, 0x11
        /*132e*/ 	.short	(.L_830 - .L_829)
	.align		4
.L_829:
        /*1330*/ 	.word	index@($_ZN7cutlass13device_kernelIN5flash19enable_sm80_to_sm89INS1_16FlashAttnBwdSm80INS1_25CollectiveMainloopBwdSm80ILi2ELi2EN4cute5tupleIJNS5_1CILi128EEES8_NS7_ILi64EEEEEENS_10bfloat16_tEfNS_4arch4Sm80ELb1ELb0ELb1ELb1ELb0ELb0ELb0ELb0ELi2ELi4ELi4ELi4ELb0EEENS1_24CollectiveEpilogueBwdGQAISA_fSD_Li256ELb1ELb0EEENS1_25SingleTileBwdLPTSchedulerILb1ELi128ELb0EEEEEEEEEvNT_6ParamsE$_ZZZN5flash25CollectiveMainloopBwdSm80ILi2ELi2EN4cute5tupleIJNS1_1CILi128EEES4_NS3_ILi64EEEEEEN7cutlass10bfloat16_tEfNS7_4arch4Sm80ELb1ELb0ELb1ELb1ELb0ELb0ELb0ELb0ELi2ELi4ELi4ELi4ELb0EE3mmaINS_16FlashAttnBwdSm80ISB_NS_24CollectiveEpilogueBwdGQAIS6_fSA_Li256ELb1ELb0EEENS_25SingleTileBwdLPTSchedulerILb1ELi128ELb0EEEE13SharedStorageENS1_6TensorINS1_11ArrayEngineIfLm32EEENS1_6LayoutINS2_IJNS2_IJNS3_ILi2EEESO_EEESO_NS3_ILi4EEEEEENS2_IJNS2_IJNS3_ILi1EEESO_EEESQ_NS3_ILi8EEEEEEEEEEEEbRKNSB_6ParamsERT0_S12_iNS2_IJiiiEEERT_ENKUliT_E_clIZSC_ISJ_SX_EbS10_S12_S12_iS13_S15_EUlRS16_iE_EEDaiS16_ENKUlvE1_clEv)
        /*1334*/ 	.word	0x00000000


	//----- nvinfo : EIATTR_FRAME_SIZE
	.align		4
.L_830:
        /*1338*/ 	.byte	0x04, 0x11
        /*133a*/ 	.short	(.L_832 - .L_831)
	.align		4
.L_831:
        /*133c*/ 	.word	index@($_ZN7cutlass13device_kernelIN5flash19enable_sm80_to_sm89INS1_16FlashAttnBwdSm80INS1_25CollectiveMainloopBwdSm80ILi2ELi2EN4cute5tupleIJNS5_1CILi128EEES8_NS7_ILi64EEEEEENS_10bfloat16_tEfNS_4arch4Sm80ELb1ELb0ELb1ELb1ELb0ELb0ELb0ELb0ELi2ELi4ELi4ELi4ELb0EEENS1_24CollectiveEpilogueBwdGQAISA_fSD_Li256ELb1ELb0EEENS1_25SingleTileBwdLPTSchedulerILb1ELi128ELb0EEEEEEEEEvNT_6ParamsE$_ZZZN5flash25CollectiveMainloopBwdSm80ILi2ELi2EN4cute5tupleIJNS1_1CILi128EEES4_NS3_ILi64EEEEEEN7cutlass10bfloat16_tEfNS7_4arch4Sm80ELb1ELb0ELb1ELb1ELb0ELb0ELb0ELb0ELi2ELi4ELi4ELi4ELb0EE3mmaINS_16FlashAttnBwdSm80ISB_NS_24CollectiveEpilogueBwdGQAIS6_fSA_Li256ELb1ELb0EEENS_25SingleTileBwdLPTSchedulerILb1ELi128ELb0EEEE13SharedStorageENS1_6TensorINS1_11ArrayEngineIfLm32EEENS1_6LayoutINS2_IJNS2_IJNS3_ILi2EEESO_EEESO_NS3_ILi4EEEEEENS2_IJNS2_IJNS3_ILi1EEESO_EEESQ_NS3_ILi8EEEEEEEEEEEEbRKNSB_6ParamsERT0_S12_iNS2_IJiiiEEERT_ENKUliT_E_clIZSC_ISJ_SX_EbS10_S12_S12_iS13_S15_EUlRS16_iE_EEDaiS16_ENKUlvE0_clEv)
        /*1340*/ 	.word	0x00000000


	//----- nvinfo : EIATTR_FRAME_SIZE
	.align		4
.L_832:
        /*1344*/ 	.byte	0x04, 0x11
        /*1346*/ 	.short	(.L_834 - .L_833)
	.align		4
.L_833:
        /*1348*/ 	.word	index@($_ZN7cutlass13device_kernelIN5flash19enable_sm80_to_sm89INS1_16FlashAttnBwdSm80INS1_25CollectiveMainloopBwdSm80ILi2ELi2EN4cute5tupleIJNS5_1CILi128EEES8_NS7_ILi64EEEEEENS_10bfloat16_tEfNS_4arch4Sm80ELb1ELb0ELb1ELb1ELb0ELb0ELb0ELb0ELi2ELi4ELi4ELi4ELb0EEENS1_24CollectiveEpilogueBwdGQAISA_fSD_Li256ELb1ELb0EEENS1_25SingleTileBwdLPTSchedulerILb1ELi128ELb0EEEEEEEEEvNT_6ParamsE$_ZZZN5flash25CollectiveMainloopBwdSm80ILi2ELi2EN4cute5tupleIJNS1_1CILi128EEES4_NS3_ILi64EEEEEEN7cutlass10bfloat16_tEfNS7_4arch4Sm80ELb1ELb0ELb1ELb1ELb0ELb0ELb0ELb0ELi2ELi4ELi4ELi4ELb0EE3mmaINS_16FlashAttnBwdSm80ISB_NS_24CollectiveEpilogueBwdGQAIS6_fSA_Li256ELb1ELb0EEENS_25SingleTileBwdLPTSchedulerILb1ELi128ELb0EEEE13SharedStorageENS1_6TensorINS1_11ArrayEngineIfLm32EEENS1_6LayoutINS2_IJNS2_IJNS3_ILi2EEESO_EEESO_NS3_ILi4EEEEEENS2_IJNS2_IJNS3_ILi1EEESO_EEESQ_NS3_ILi8EEEEEEEEEEEEbRKNSB_6ParamsERT0_S12_iNS2_IJiiiEEERT_ENKUliT_E_clIZSC_ISJ_SX_EbS10_S12_S12_iS13_S15_EUlRS16_iE_EEDaiS16_ENKUlT_E_clIZSC_ISJ_SX_EbS10_S12_S12_iS13_S15_EUlvE0_EEDaS1B_)
        /*134c*/ 	.word	0x00000000


	//----- nvinfo : EIATTR_FRAME_SIZE
	.align		4
.L_834:
        /*1350*/ 	.byte	0x04, 0x11
        /*1352*/ 	.short	(.L_836 - .L_835)
	.align		4
.L_835:
        /*1354*/ 	.word	index@($_ZN7cutlass13device_kernelIN5flash19enable_sm80_to_sm89INS1_16FlashAttnBwdSm80INS1_25CollectiveMainloopBwdSm80ILi2ELi2EN4cute5tupleIJNS5_1CILi128EEES8_NS7_ILi64EEEEEENS_10bfloat16_tEfNS_4arch4Sm80ELb1ELb0ELb1ELb1ELb0ELb0ELb0ELb0ELi2ELi4ELi4ELi4ELb0EEENS1_24CollectiveEpilogueBwdGQAISA_fSD_Li256ELb1ELb0EEENS1_25SingleTileBwdLPTSchedulerILb1ELi128ELb0EEEEEEEEEvNT_6ParamsE$_ZZN5flash25CollectiveMainloopBwdSm80ILi2ELi2EN4cute5tupleIJNS1_1CILi128EEES4_NS3_ILi64EEEEEEN7cutlass10bfloat16_tEfNS7_4arch4Sm80ELb1ELb0ELb1ELb1ELb0ELb0ELb0ELb0ELi2ELi4ELi4ELi4ELb0EE3mmaINS_16FlashAttnBwdSm80ISB_NS_24CollectiveEpilogueBwdGQAIS6_fSA_Li256ELb1ELb0EEENS_25SingleTileBwdLPTSchedulerILb1ELi128ELb0EEEE13SharedStorageENS1_6TensorINS1_11ArrayEngineIfLm32EEENS1_6LayoutINS2_IJNS2_IJNS3_ILi2EEESO_EEESO_NS3_ILi4EEEEEENS2_IJNS2_IJNS3_ILi1EEESO_EEESQ_NS3_ILi8EEEEEEEEEEEEbRKNSB_6ParamsERT0_S12_iNS2_IJiiiEEERT_ENKUlvE_clEv)
        /*1358*/ 	.word	0x00000000


	//----- nvinfo : EIATTR_FRAME_SIZE
	.align		4
.L_836:
        /*135c*/ 	.byte	0x04, 0x11
        /*135e*/ 	.short	(.L_838 - .L_837)
	.align		4
.L_837:
        /*1360*/ 	.word	index@($_ZN7cutlass13device_kernelIN5flash19enable_sm80_to_sm89INS1_16FlashAttnBwdSm80INS1_25CollectiveMainloopBwdSm80ILi2ELi2EN4cute5tupleIJNS5_1CILi128EEES8_NS7_ILi64EEEEEENS_10bfloat16_tEfNS_4arch4Sm80ELb1ELb0ELb1ELb1ELb0ELb0ELb0ELb0ELi2ELi4ELi4ELi4ELb0EEENS1_24CollectiveEpilogueBwdGQAISA_fSD_Li256ELb1ELb0EEENS1_25SingleTileBwdLPTSchedulerILb1ELi128ELb0EEEEEEEEEvNT_6ParamsE$_ZZN5flash25CollectiveMainloopBwdSm80ILi2ELi2EN4cute5tupleIJNS1_1CILi128EEES4_NS3_ILi64EEEEEEN7cutlass10bfloat16_tEfNS7_4arch4Sm80ELb1ELb0ELb1ELb1ELb0ELb0ELb0ELb0ELi2ELi4ELi4ELi4ELb0EE3mmaINS_16FlashAttnBwdSm80ISB_NS_24CollectiveEpilogueBwdGQAIS6_fSA_Li256ELb1ELb0EEENS_25SingleTileBwdLPTSchedulerILb1ELi128ELb0EEEE13SharedStorageENS1_6TensorINS1_11ArrayEngineIfLm32EEENS1_6LayoutINS2_IJNS2_IJNS3_ILi2EEESO_EEESO_NS3_ILi4EEEEEENS2_IJNS2_IJNS3_ILi1EEESO_EEESQ_NS3_ILi8EEEEEEEEEEEEbRKNSB_6ParamsERT0_S12_iNS2_IJiiiEEERT_ENKUlvE0_clEv)
        /*1364*/ 	.word	0x00000000


	//----- nvinfo : EIATTR_FRAME_SIZE
	.align		4
.L_838:
        /*1368*/ 	.byte	0x04, 0x11
        /*136a*/ 	.short	(.L_840 - .L_839)
	.align		4
.L_839:
        /*136c*/ 	.word	index@($_ZN7cutlass13device_kernelIN5flash19enable_sm80_to_sm89INS1_16FlashAttnBwdSm80INS1_25CollectiveMainloopBwdSm80ILi2ELi2EN4cute5tupleIJNS5_1CILi128EEES8_NS7_ILi64EEEEEENS_10bfloat16_tEfNS_4arch4Sm80ELb1ELb0ELb1ELb1ELb0ELb0ELb0ELb0ELi2ELi4ELi4ELi4ELb0EEENS1_24CollectiveEpilogueBwdGQAISA_fSD_Li256ELb1ELb0EEENS1_25SingleTileBwdLPTSchedulerILb1ELi128ELb0EEEEEEEEEvNT_6ParamsE$_ZZN5flash25CollectiveMainloopBwdSm80ILi2ELi2EN4cute5tupleIJNS1_1CILi128EEES4_NS3_ILi64EEEEEEN7cutlass10bfloat16_tEfNS7_4arch4Sm80ELb1ELb0ELb1ELb1ELb0ELb0ELb0ELb0ELi2ELi4ELi4ELi4ELb0EE3mmaINS_16FlashAttnBwdSm80ISB_NS_24CollectiveEpilogueBwdGQAIS6_fSA_Li256ELb1ELb0EEENS_25SingleTileBwdLPTSchedulerILb1ELi128ELb0EEEE13SharedStorageENS1_6TensorINS1_11ArrayEngineIfLm32EEENS1_6LayoutINS2_IJNS2_IJNS3_ILi2EEESO_EEESO_NS3_ILi4EEEEEENS2_IJNS2_IJNS3_ILi1EEESO_EEESQ_NS3_ILi8EEEEEEEEEEEEbRKNSB_6ParamsERT0_S12_iNS2_IJiiiEEERT_ENKUliiE_clEii)
        /*1370*/ 	.word	0x00000000


	//----- nvinfo : EIATTR_FRAME_SIZE
	.align		4
.L_840:
        /*1374*/ 	.byte	0x04, 0x11
        /*1376*/ 	.short	(.L_842 - .L_841)
	.align		4
.L_841:
        /*1378*/ 	.word	index@($_ZN7cutlass13device_kernelIN5flash19enable_sm80_to_sm89INS1_16FlashAttnBwdSm80INS1_25CollectiveMainloopBwdSm80ILi2ELi2EN4cute5tupleIJNS5_1CILi128EEES8_NS7_ILi64EEEEEENS_10bfloat16_tEfNS_4arch4Sm80ELb1ELb0ELb1ELb1ELb0ELb0ELb0ELb0ELi2ELi4ELi4ELi4ELb0EEENS1_24CollectiveEpilogueBwdGQAISA_fSD_Li256ELb1ELb0EEENS1_25SingleTileBwdLPTSchedulerILb1ELi128ELb0EEEEEEEEEvNT_6ParamsE$_ZZN5flash25CollectiveMainloopBwdSm80ILi2ELi2EN4cute5tupleIJNS1_1CILi128EEES4_NS3_ILi64EEEEEEN7cutlass10bfloat16_tEfNS7_4arch4Sm80ELb1ELb0ELb1ELb1ELb0ELb0ELb0ELb0ELi2ELi4ELi4ELi4ELb0EE3mmaINS_16FlashAttnBwdSm80ISB_NS_24CollectiveEpilogueBwdGQAIS6_fSA_Li256ELb1ELb0EEENS_25SingleTileBwdLPTSchedulerILb1ELi128ELb0EEEE13SharedStorageENS1_6TensorINS1_11ArrayEngineIfLm32EEENS1_6LayoutINS2_IJNS2_IJNS3_ILi2EEESO_EEESO_NS3_ILi4EEEEEENS2_IJNS2_IJNS3_ILi1EEESO_EEESQ_NS3_ILi8EEEEEEEEEEEEbRKNSB_6ParamsERT0_S12_iNS2_IJiiiEEERT_ENKUliiE0_clEii)
        /*137c*/ 	.word	0x00000000


	//----- nvinfo : EIATTR_FRAME_SIZE
	.align		4
.L_842:
        /*1380*/ 	.byte	0x04, 0x11
        /*1382*/ 	.short	(.L_844 - .L_843)
	.align		4
.L_843:
        /*1384*/ 	.word	index@($_ZN7cutlass13device_kernelIN5flash19enable_sm80_to_sm89INS1_16FlashAttnBwdSm80INS1_25CollectiveMainloopBwdSm80ILi2ELi2EN4cute5tupleIJNS5_1CILi128EEES8_NS7_ILi64EEEEEENS_10bfloat16_tEfNS_4arch4Sm80ELb1ELb0ELb1ELb1ELb0ELb0ELb0ELb0ELi2ELi4ELi4ELi4ELb0EEENS1_24CollectiveEpilogueBwdGQAISA_fSD_Li256ELb1ELb0EEENS1_25SingleTileBwdLPTSchedulerILb1ELi128ELb0EEEEEEEEEvNT_6ParamsE$_ZZN5flash25CollectiveMainloopBwdSm80ILi2ELi2EN4cute5tupleIJNS1_1CILi128EEES4_NS3_ILi64EEEEEEN7cutlass10bfloat16_tEfNS7_4arch4Sm80ELb1ELb0ELb1ELb1ELb0ELb0ELb0ELb0ELi2ELi4ELi4ELi4ELb0EE3mmaINS_16FlashAttnBwdSm80ISB_NS_24CollectiveEpilogueBwdGQAIS6_fSA_Li256ELb1ELb0EEENS_25SingleTileBwdLPTSchedulerILb1ELi128ELb0EEEE13SharedStorageENS1_6TensorINS1_11ArrayEngineIfLm32EEENS1_6LayoutINS2_IJNS2_IJNS3_ILi2EEESO_EEESO_NS3_ILi4EEEEEENS2_IJNS2_IJNS3_ILi1EEESO_EEESQ_NS3_ILi8EEEEEEEEEEEEbRKNSB_6ParamsERT0_S12_iNS2_IJiiiEEERT_ENKUliT_E_clIZSC_ISJ_SX_EbS10_S12_S12_iS13_S15_EUlRS16_iE_EEDaiS16_)
        /*1388*/ 	.word	0x00000000


	//----- nvinfo : EIATTR_FRAME_SIZE
	.align		4
.L_844:
        /*138c*/ 	.byte	0x04, 0x11
        /*138e*/ 	.short	(.L_846 - .L_845)
	.align		4
.L_845:
        /*1390*/ 	.word	index@($_ZN7cutlass13device_kernelIN5flash19enable_sm80_to_sm89INS1_16FlashAttnBwdSm80INS1_25CollectiveMainloopBwdSm80ILi2ELi2EN4cute5tupleIJNS5_1CILi128EEES8_NS7_ILi64EEEEEENS_10bfloat16_tEfNS_4arch4Sm80ELb1ELb0ELb1ELb1ELb0ELb0ELb0ELb0ELi2ELi4ELi4ELi4ELb0EEENS1_24CollectiveEpilogueBwdGQAISA_fSD_Li256ELb1ELb0EEENS1_25SingleTileBwdLPTSchedulerILb1ELi128ELb0EEEEEEEEEvNT_6ParamsE$_ZZN5flash25CollectiveMainloopBwdSm80ILi2ELi2EN4cute5tupleIJNS1_1CILi128EEES4_NS3_ILi64EEEEEEN7cutlass10bfloat16_tEfNS7_4arch4Sm80ELb1ELb0ELb1ELb1ELb0ELb0ELb0ELb0ELi2ELi4ELi4ELi4ELb0EE3mmaINS_16FlashAttnBwdSm80ISB_NS_24CollectiveEpilogueBwdGQAIS6_fSA_Li256ELb1ELb0EEENS_25SingleTileBwdLPTSchedulerILb1ELi128ELb0EEEE13SharedStorageENS1_6TensorINS1_11ArrayEngineIfLm32EEENS1_6LayoutINS2_IJNS2_IJNS3_ILi2EEESO_EEESO_NS3_ILi4EEEEEENS2_IJNS2_IJNS3_ILi1EEESO_EEESQ_NS3_ILi8EEEEEEEEEEEEbRKNSB_6ParamsERT0_S12_iNS2_IJiiiEEERT_ENKUlRT_iE_clINSK_INSL_IfLm64EEENSN_INS2_IJSP_SO_SU_EEESV_EEEEEEDaS17_i)
        /*1394*/ 	.word	0x00000000


	//----- nvinfo : EIATTR_FRAME_SIZE
	.align		4
.L_846:
        /*1398*/ 	.byte	0x04, 0x11
        /*139a*/ 	.short	(.L_848 - .L_847)
	.align		4
.L_847:
        /*139c*/ 	.word	index@($_ZN7cutlass13device_kernelIN5flash19enable_sm80_to_sm89INS1_16FlashAttnBwdSm80INS1_25CollectiveMainloopBwdSm80ILi2ELi2EN4cute5tupleIJNS5_1CILi128EEES8_NS7_ILi64EEEEEENS_10bfloat16_tEfNS_4arch4Sm80ELb1ELb0ELb1ELb1ELb0ELb0ELb0ELb0ELi2ELi4ELi4ELi4ELb0EEENS1_24CollectiveEpilogueBwdGQAISA_fSD_Li256ELb1ELb0EEENS1_25SingleTileBwdLPTSchedulerILb1ELi128ELb0EEEEEEEEEvNT_6ParamsE$_ZZN4cuteplIJiiEJiiEEEDaRKNS_15ArithmeticTupleIJDpT_EEERKNS1_IJDpT0_EEEENKUlDpRKT_E_clIJiiEEEDaSF_)
        /*13a0*/ 	.word	0x00000000


	//----- nvinfo : EIATTR_FRAME_SIZE
	.align		4
.L_848:
        /*13a4*/ 	.byte	0x04, 0x11
        /*13a6*/ 	.short	(.L_850 - .L_849)
	.align		4
.L_849:
        /*13a8*/ 	.word	index@($_ZN7cutlass13device_kernelIN5flash19enable_sm80_to_sm89INS1_16FlashAttnBwdSm80INS1_25CollectiveMainloopBwdSm80ILi2ELi2EN4cute5tupleIJNS5_1CILi128EEES8_NS7_ILi64EEEEEENS_10bfloat16_tEfNS_4arch4Sm80ELb1ELb0ELb1ELb1ELb0ELb0ELb0ELb0ELi2ELi4ELi4ELi4ELb0EEENS1_24CollectiveEpilogueBwdGQAISA_fSD_Li256ELb1ELb0EEENS1_25SingleTileBwdLPTSchedulerILb1ELi128ELb0EEEEEEEEEvNT_6ParamsE$_ZZN4cuteplIJiiEJiNS_1CILi0EEEEEEDaRKNS_15ArithmeticTupleIJDpT_EEERKNS3_IJDpT0_EEEENKUlDpRKT_E_clIJiiEEEDaSH_)
        /*13ac*/ 	.word	0x00000000


	//----- nvinfo : EIATTR_FRAME_SIZE
	.align		4
.L_850:
        /*13b0*/ 	.byte	0x04, 0x11
        /*13b2*/ 	.short	(.L_852 - .L_851)
	.align		4
.L_851:
        /*13b4*/ 	.word	index@($_ZN7cutlass13device_kernelIN5flash19enable_sm80_to_sm89INS1_16FlashAttnBwdSm80INS1_25CollectiveMainloopBwdSm80ILi2ELi2EN4cute5tupleIJNS5_1CILi128EEES8_NS7_ILi64EEEEEENS_10bfloat16_tEfNS_4arch4Sm80ELb1ELb0ELb1ELb1ELb0ELb0ELb0ELb0ELi2ELi4ELi4ELi4ELb0EEENS1_24CollectiveEpilogueBwdGQAISA_fSD_Li256ELb1ELb0EEENS1_25SingleTileBwdLPTSchedulerILb1ELi128ELb0EEEEEEEEEvNT_6ParamsE$_ZZN4cuteplIJiiEJNS_1CILi0EEES2_EEEDaRKNS_15ArithmeticTupleIJDpT_EEERKNS3_IJDpT0_EEEENKUlDpRKT_E_clIJiiEEEDaSH_)
        /*13b8*/ 	.word	0x00000000


	//----- nvinfo : EIATTR_FRAME_SIZE
	.align		4
.L_852:
        /*13bc*/ 	.byte	0x04, 0x11
        /*13be*/ 	.short	(.L_854 - .L_853)
	.align		4
.L_853:
        /*13c0*/ 	.word	index@($_ZN7cutlass13device_kernelIN5flash19enable_sm80_to_sm89INS1_16FlashAttnBwdSm80INS1_25CollectiveMainloopBwdSm80ILi2ELi2EN4cute5tupleIJNS5_1CILi128EEES8_NS7_ILi64EEEEEENS_10bfloat16_tEfNS_4arch4Sm80ELb1ELb0ELb1ELb1ELb0ELb0ELb0ELb0ELi2ELi4ELi4ELi4ELb0EEENS1_24CollectiveEpilogueBwdGQAISA_fSD_Li256ELb1ELb0EEENS1_25SingleTileBwdLPTSchedulerILb1ELi128ELb0EEEEEEEEEvNT_6ParamsE$_ZZN4cuteplIJiEJiEEEDaRKNS_15ArithmeticTupleIJDpT_EEERKNS1_IJDpT0_EEEENKUlDpRKT_E_clIJiEEEDaSF_)
        /*13c4*/ 	.word	0x00000000


	//----- nvinfo : EIATTR_FRAME_SIZE
	.align		4
.L_854:
        /*13c8*/ 	.byte	0x04, 0x11
        /*13ca*/ 	.short	(.L_856 - .L_855)
	.align		4
.L_855:
        /*13cc*/ 	.word	index@($_ZN7cutlass13device_kernelIN5flash19enable_sm80_to_sm89INS1_16FlashAttnBwdSm80INS1_25CollectiveMainloopBwdSm80ILi2ELi2EN4cute5tupleIJNS5_1CILi128EEES8_NS7_ILi64EEEEEENS_10bfloat16_tEfNS_4arch4Sm80ELb1ELb0ELb1ELb1ELb0ELb0ELb0ELb0ELi2ELi4ELi4ELi4ELb0EEENS1_24CollectiveEpilogueBwdGQAISA_fSD_Li256ELb1ELb0EEENS1_25SingleTileBwdLPTSchedulerILb1ELi128ELb0EEEEEEEEEvNT_6ParamsE$_ZZN4cuteplIJiEJNS_1CILi0EEEiEEEDaRKNS_15ArithmeticTupleIJDpT_EEERKNS3_IJDpT0_EEEENKUlDpRKT_E_clIJiiEEEDaSH_)
        /*13d0*/ 	.word	0x00000000


	//----- nvinfo : EIATTR_FRAME_SIZE
	.align		4
.L_856:
        /*13d4*/ 	.byte	0x04, 0x11
        /*13d6*/ 	.short	(.L_858 - .L_857)
	.align		4
.L_857:
        /*13d8*/ 	.word	index@($_ZN7cutlass13device_kernelIN5flash19enable_sm80_to_sm89INS1_16FlashAttnBwdSm80INS1_25CollectiveMainloopBwdSm80ILi2ELi2EN4cute5tupleIJNS5_1CILi128EEES8_NS7_ILi64EEEEEENS_10bfloat16_tEfNS_4arch4Sm80ELb1ELb0ELb1ELb1ELb0ELb0ELb0ELb0ELi2ELi4ELi4ELi4ELb0EEENS1_24CollectiveEpilogueBwdGQAISA_fSD_Li256ELb1ELb0EEENS1_25SingleTileBwdLPTSchedulerILb1ELi128ELb0EEEEEEEEEvNT_6ParamsE$_ZZN4cuteplIJiEJNS_1CILi0EEES2_EEEDaRKNS_15ArithmeticTupleIJDpT_EEERKNS3_IJDpT0_EEEENKUlDpRKT_E_clIJiS2_EEEDaSH_)
        /*13dc*/ 	.word	0x00000000


	//----- nvinfo : EIATTR_FRAME_SIZE
	.align		4
.L_858:
        /*13e0*/ 	.byte	0x04, 0x11
        /*13e2*/ 	.short	(.L_860 - .L_859)
	.align		4
.L_859:
        /*13e4*/ 	.word	index@($_ZN7cutlass13device_kernelIN5flash19enable_sm80_to_sm89INS1_16FlashAttnBwdSm80INS1_25CollectiveMainloopBwdSm80ILi2ELi2EN4cute5tupleIJNS5_1CILi128EEES8_NS7_ILi64EEEEEENS_10bfloat16_tEfNS_4arch4Sm80ELb1ELb0ELb1ELb1ELb0ELb0ELb0ELb0ELi2ELi4ELi4ELi4ELb0EEENS1_24CollectiveEpilogueBwdGQAISA_fSD_Li256ELb1ELb0EEENS1_25SingleTileBwdLPTSchedulerILb1ELi128ELb0EEEEEEEEEvNT_6ParamsE$_ZZN4cuteplIJiEJNS_1CILi0EEEEEEDaRKNS_15ArithmeticTupleIJDpT_EEERKNS3_IJDpT0_EEEENKUlDpRKT_E_clIJiEEEDaSH_)
        /*13e8*/ 	.word	0x00000000


	//----- nvinfo : EIATTR_FRAME_SIZE
	.align		4
.L_860:
        /*13ec*/ 	.byte	0x04, 0x11
        /*13ee*/ 	.short	(.L_862 - .L_861)
	.align		4
.L_861:
        /*13f0*/ 	.word	index@($_ZN7cutlass13device_kernelIN5flash19enable_sm80_to_sm89INS1_16FlashAttnBwdSm80INS1_25CollectiveMainloopBwdSm80ILi2ELi2EN4cute5tupleIJNS5_1CILi128EEES8_NS7_ILi64EEEEEENS_10bfloat16_tEfNS_4arch4Sm80ELb1ELb0ELb1ELb1ELb0ELb0ELb0ELb0ELi2ELi4ELi4ELi4ELb0EEENS1_24CollectiveEpilogueBwdGQAISA_fSD_Li256ELb1ELb0EEENS1_25SingleTileBwdLPTSchedulerILb1ELi128ELb0EEEEEEEEEvNT_6ParamsE$_ZZN4cuteplIJNS_1CILi0EEEiEJiEEEDaRKNS_15ArithmeticTupleIJDpT_EEERKNS3_IJDpT0_EEEENKUlDpRKT_E_clIJiiEEEDaSH_)
        /*13f4*/ 	.word	0x00000000


	//----- nvinfo : EIATTR_FRAME_SIZE
	.align		4
.L_862:
        /*13f8*/ 	.byte	0x04, 0x11
        /*13fa*/ 	.short	(.L_864 - .L_863)
	.align		4
.L_863:
        /*13fc*/ 	.word	index@($_ZN7cutlass13device_kernelIN5flash19enable_sm80_to_sm89INS1_16FlashAttnBwdSm80INS1_25CollectiveMainloopBwdSm80ILi2ELi2EN4cute5tupleIJNS5_1CILi128EEES8_NS7_ILi64EEEEEENS_10bfloat16_tEfNS_4arch4Sm80ELb1ELb0ELb1ELb1ELb0ELb0ELb0ELb0ELi2ELi4ELi4ELi4ELb0EEENS1_24CollectiveEpilogueBwdGQAISA_fSD_Li256ELb1ELb0EEENS1_25SingleTileBwdLPTSchedulerILb1ELi128ELb0EEEEEEEEEvNT_6ParamsE$_ZZN4cuteplIJNS_1CILi0EEEiEJS2_iEEEDaRKNS_15ArithmeticTupleIJDpT_EEERKNS3_IJDpT0_EEEENKUlDpRKT_E_clIJS2_iEEEDaSH_)
        /*1400*/ 	.word	0x00000000


	//----- nvinfo : EIATTR_FRAME_SIZE
	.align		4
.L_864:
        /*1404*/ 	.byte	0x04, 0x11
        /*1406*/ 	.short	(.L_866 - .L_865)
	.align		4
.L_865:
        /*1408*/ 	.word	index@($_ZN7cutlass13device_kernelIN5flash19enable_sm80_to_sm89INS1_16FlashAttnBwdSm80INS1_25CollectiveMainloopBwdSm80ILi2ELi2EN4cute5tupleIJNS5_1CILi128EEES8_NS7_ILi64EEEEEENS_10bfloat16_tEfNS_4arch4Sm80ELb1ELb0ELb1ELb1ELb0ELb0ELb0ELb0ELi2ELi4ELi4ELi4ELb0EEENS1_24CollectiveEpilogueBwdGQAISA_fSD_Li256ELb1ELb0EEENS1_25SingleTileBwdLPTSchedulerILb1ELi128ELb0EEEEEEEEEvNT_6ParamsE$_ZZN4cuteplIJNS_1CILi0EEES2_EJiiEEEDaRKNS_15ArithmeticTupleIJDpT_EEERKNS3_IJDpT0_EEEENKUlDpRKT_E_clIJiiEEEDaSH_)
        /*140c*/ 	.word	0x00000000


	//----- nvinfo : EIATTR_FRAME_SIZE
	.align		4
.L_866:
        /*1410*/ 	.byte	0x04, 0x11
        /*1412*/ 	.short	(.L_868 - .L_867)
	.align		4
.L_867:
        /*1414*/ 	.word	index@($_ZN7cutlass13device_kernelIN5flash19enable_sm80_to_sm89INS1_16FlashAttnBwdSm80INS1_25CollectiveMainloopBwdSm80ILi2ELi2EN4cute5tupleIJNS5_1CILi128EEES8_NS7_ILi64EEEEEENS_10bfloat16_tEfNS_4arch4Sm80ELb1ELb0ELb1ELb1ELb0ELb0ELb0ELb0ELi2ELi4ELi4ELi4ELb0EEENS1_24CollectiveEpilogueBwdGQAISA_fSD_Li256ELb1ELb0EEENS1_25SingleTileBwdLPTSchedulerILb1ELi128ELb0EEEEEEEEEvNT_6ParamsE$_ZZN4cuteplIJNS_1CILi0EEES2_EJiS2_EEEDaRKNS_15ArithmeticTupleIJDpT_EEERKNS3_IJDpT0_EEEENKUlDpRKT_E_clIJiS2_EEEDaSH_)
        /*1418*/ 	.word	0x00000000


	//----- nvinfo : EIATTR_FRAME_SIZE
	.align		4
.L_868:
        /*141c*/ 	.byte	0x04, 0x11
        /*141e*/ 	.short	(.L_870 - .L_869)
	.align		4
.L_869:
        /*1420*/ 	.word	index@($_ZN7cutlass13device_kernelIN5flash19enable_sm80_to_sm89INS1_16FlashAttnBwdSm80INS1_25CollectiveMainloopBwdSm80ILi2ELi2EN4cute5tupleIJNS5_1CILi128EEES8_NS7_ILi64EEEEEENS_10bfloat16_tEfNS_4arch4Sm80ELb1ELb0ELb1ELb1ELb0ELb0ELb0ELb0ELi2ELi4ELi4ELi4ELb0EEENS1_24CollectiveEpilogueBwdGQAISA_fSD_Li256ELb1ELb0EEENS1_25SingleTileBwdLPTSchedulerILb1ELi128ELb0EEEEEEEEEvNT_6ParamsE$_ZZN4cuteplIJNS_1CILi0EEES2_EJiEEEDaRKNS_15ArithmeticTupleIJDpT_EEERKNS3_IJDpT0_EEEENKUlDpRKT_E_clIJiS2_EEEDaSH_)
        /*1424*/ 	.word	0x00000000


	//----- nvinfo : EIATTR_FRAME_SIZE
	.align		4
.L_870:
        /*1428*/ 	.byte	0x04, 0x11
        /*142a*/ 	.short	(.L_872 - .L_871)
	.align		4
.L_871:
        /*142c*/ 	.word	index@($_ZN7cutlass13device_kernelIN5flash19enable_sm80_to_sm89INS1_16FlashAttnBwdSm80INS1_25CollectiveMainloopBwdSm80ILi2ELi2EN4cute5tupleIJNS5_1CILi128EEES8_NS7_ILi64EEEEEENS_10bfloat16_tEfNS_4arch4Sm80ELb1ELb0ELb1ELb1ELb0ELb0ELb0ELb0ELi2ELi4ELi4ELi4ELb0EEENS1_24CollectiveEpilogueBwdGQAISA_fSD_Li256ELb1ELb0EEENS1_25SingleTileBwdLPTSchedulerILb1ELi128ELb0EEEEEEEEEvNT_6ParamsE$_ZZN4cuteplIJNS_1CILi0EEES2_EJS2_iEEEDaRKNS_15ArithmeticTupleIJDpT_EEERKNS3_IJDpT0_EEEENKUlDpRKT_E_clIJS2_iEEEDaSH_)
        /*1430*/ 	.word	0x00000000


	//----- nvinfo : EIATTR_FRAME_SIZE
	.align		4
.L_872:
        /*1434*/ 	.byte	0x04, 0x11
        /*1436*/ 	.short	(.L_874 - .L_873)
	.align		4
.L_873:
        /*1438*/ 	.word	index@($_ZN7cutlass13device_kernelIN5flash19enable_sm80_to_sm89INS1_16FlashAttnBwdSm80INS1_25CollectiveMainloopBwdSm80ILi2ELi2EN4cute5tupleIJNS5_1CILi128EEES8_NS7_ILi64EEEEEENS_10bfloat16_tEfNS_4arch4Sm80ELb1ELb0ELb1ELb1ELb0ELb0ELb0ELb0ELi2ELi4ELi4ELi4ELb0EEENS1_24CollectiveEpilogueBwdGQAISA_fSD_Li256ELb1ELb0EEENS1_25SingleTileBwdLPTSchedulerILb1ELi128ELb0EEEEEEEEEvNT_6ParamsE$_ZZN4cuteplIJNS_1CILi0EEEEJS2_iEEEDaRKNS_15ArithmeticTupleIJDpT_EEERKNS3_IJDpT0_EEEENKUlDpRKT_E_clIJS2_iEEEDaSH_)
        /*143c*/ 	.word	0x00000000


	//----- nvinfo : EIATTR_FRAME_SIZE
	.align		4
.L_874:
        /*1440*/ 	.byte	0x04, 0x11
        /*1442*/ 	.short	(.L_876 - .L_875)
	.align		4
.L_875:
        /*1444*/ 	.word	index@($_ZN7cutlass13device_kernelIN5flash19enable_sm80_to_sm89INS1_16FlashAttnBwdSm80INS1_25CollectiveMainloopBwdSm80ILi2ELi2EN4cute5tupleIJNS5_1CILi128EEES8_NS7_ILi64EEEEEENS_10bfloat16_tEfNS_4arch4Sm80ELb1ELb0ELb1ELb1ELb0ELb0ELb0ELb0ELi2ELi4ELi4ELi4ELb0EEENS1_24CollectiveEpilogueBwdGQAISA_fSD_Li256ELb1ELb0EEENS1_25SingleTileBwdLPTSchedulerILb1ELi128ELb0EEEEEEEEEvNT_6ParamsE$_ZZN4cute9transformINS_5tupleIJiiiNS_1CILi0EEEEEENS1_IJNS2_ILi32EEENS2_ILi4EEENS2_ILi2EEENS2_ILi1EEEEEENS1_IJS8_S8_S8_S8_EEEZNS_7crd2crdIS4_S9_SA_EEDaRKT_RKT0_RKT1_EUlRKT_RKT0_RKT1_E_EEDaSE_SH_SK_OT2_ENKUlDpSN_E_clIJiiiS3_EEEDaSX_)
        /*1448*/ 	.word	0x00000000


	//----- nvinfo : EIATTR_FRAME_SIZE
	.align		4
.L_876:
        /*144c*/ 	.byte	0x04, 0x11
        /*144e*/ 	.short	(.L_878 - .L_877)
	.align		4
.L_877:
        /*1450*/ 	.word	index@($_ZN7cutlass13device_kernelIN5flash19enable_sm80_to_sm89INS1_16FlashAttnBwdSm80INS1_25CollectiveMainloopBwdSm80ILi2ELi2EN4cute5tupleIJNS5_1CILi128EEES8_NS7_ILi64EEEEEENS_10bfloat16_tEfNS_4arch4Sm80ELb1ELb0ELb1ELb1ELb0ELb0ELb0ELb0ELi2ELi4ELi4ELi4ELb0EEENS1_24CollectiveEpilogueBwdGQAISA_fSD_Li256ELb1ELb0EEENS1_25SingleTileBwdLPTSchedulerILb1ELi128ELb0EEEEEEEEEvNT_6ParamsE$_ZZN4cute9transformINS_5tupleIJiiNS_1CILi0EEEEEENS1_IJNS1_IJNS2_ILi4EEENS2_ILi8EEEEEES5_NS2_ILi1EEEEEEZNS_7idx2crdIS4_S9_EEDaRKT_RKT0_EUlRKT_RKT0_E_EEDaSD_SG_OT1_ENKUlDpSJ_E_clIJNS1_IJiiEEEiS3_EEEDaSQ_)
        /*1454*/ 	.word	0x00000000


	//----- nvinfo : EIATTR_FRAME_SIZE
	.align		4
.L_878:
        /*1458*/ 	.byte	0x04, 0x11
        /*145a*/ 	.short	(.L_880 - .L_879)
	.align		4
.L_879:
        /*145c*/ 	.word	index@($_ZN7cutlass13device_kernelIN5flash19enable_sm80_to_sm89INS1_16FlashAttnBwdSm80INS1_25CollectiveMainloopBwdSm80ILi2ELi2EN4cute5tupleIJNS5_1CILi128EEES8_NS7_ILi64EEEEEENS_10bfloat16_tEfNS_4arch4Sm80ELb1ELb0ELb1ELb1ELb0ELb0ELb0ELb0ELi2ELi4ELi4ELi4ELb0EEENS1_24CollectiveEpilogueBwdGQAISA_fSD_Li256ELb1ELb0EEENS1_25SingleTileBwdLPTSchedulerILb1ELi128ELb0EEEEEEEEEvNT_6ParamsE$_ZZN4cute9transformINS_5tupleIJiiNS_1CILi0EEEEEENS1_IJNS1_IJNS2_ILi4EEENS2_ILi8EEEEEENS2_ILi2EEENS2_ILi1EEEEEEZNS_7idx2crdIS4_SA_EEDaRKT_RKT0_EUlRKT_RKT0_E_EEDaSE_SH_OT1_ENKUlDpSK_E_clIJNS1_IJiiEEEiS3_EEEDaSR_)
        /*1460*/ 	.word	0x00000000


	//----- nvinfo : EIATTR_FRAME_SIZE
	.align		4
.L_880:
        /*1464*/ 	.byte	0x04, 0x11
        /*1466*/ 	.short	(.L_882 - .L_881)
	.align		4
.L_881:
        /*1468*/ 	.word	index@($_ZN7cutlass13device_kernelIN5flash19enable_sm80_to_sm89INS1_16FlashAttnBwdSm80INS1_25CollectiveMainloopBwdSm80ILi2ELi2EN4cute5tupleIJNS5_1CILi128EEES8_NS7_ILi64EEEEEENS_10bfloat16_tEfNS_4arch4Sm80ELb1ELb0ELb1ELb1ELb0ELb0ELb0ELb0ELi2ELi4ELi4ELi4ELb0EEENS1_24CollectiveEpilogueBwdGQAISA_fSD_Li256ELb1ELb0EEENS1_25SingleTileBwdLPTSchedulerILb1ELi128ELb0EEEEEEEEEvNT_6ParamsE$_ZZN4cute9transformINS_5tupleIJNS_1CILi32EEENS2_ILi4EEENS2_ILi2EEENS2_ILi1EEEEEENS1_IJS6_S3_NS2_ILi128EEENS2_ILi0EEEEEEZNS_7idx2crdIiS7_SA_EEDaRKT_RKT0_RKT1_EUlRKT_RKT0_E_EEDaSE_SH_OSI_ENKUlDpSN_E_clIJiiiS9_EEEDaST_)
        /*146c*/ 	.word	0x00000000


	//----- nvinfo : EIATTR_FRAME_SIZE
	.align		4
.L_882:
        /*1470*/ 	.byte	0x04, 0x11
        /*1472*/ 	.short	(.L_884 - .L_883)
	.align		4
.L_883:
        /*1474*/ 	.word	index@($_ZN7cutlass13device_kernelIN5flash19enable_sm80_to_sm89INS1_16FlashAttnBwdSm80INS1_25CollectiveMainloopBwdSm80ILi2ELi2EN4cute5tupleIJNS5_1CILi128EEES8_NS7_ILi64EEEEEENS_10bfloat16_tEfNS_4arch4Sm80ELb1ELb0ELb1ELb1ELb0ELb0ELb0ELb0ELi2ELi4ELi4ELi4ELb0EEENS1_24CollectiveEpilogueBwdGQAISA_fSD_Li256ELb1ELb0EEENS1_25SingleTileBwdLPTSchedulerILb1ELi128ELb0EEEEEEEEEvNT_6ParamsE$_ZZN4cute9transformINS_15ArithmeticTupleIJiiEEEZNS_14transform_leafIS2_NS_8identityEEEDaRKT_OT0_EUlRKT_E_EEDaS7_S9_ENKUlDpSC_E_clIJiiEEEDaSE_)
        /*1478*/ 	.word	0x00000000


	//----- nvinfo : EIATTR_FRAME_SIZE
	.align		4
.L_884:
        /*147c*/ 	.byte	0x04, 0x11
        /*147e*/ 	.short	(.L_886 - .L_885)
	.align		4
.L_885:
        /*1480*/ 	.word	index@($_ZN7cutlass13device_kernelIN5flash19enable_sm80_to_sm89INS1_16FlashAttnBwdSm80INS1_25CollectiveMainloopBwdSm80ILi2ELi2EN4cute5tupleIJNS5_1CILi128EEES8_NS7_ILi64EEEEEENS_10bfloat16_tEfNS_4arch4Sm80ELb1ELb0ELb1ELb1ELb0ELb0ELb0ELb0ELi2ELi4ELi4ELi4ELb0EEENS1_24CollectiveEpilogueBwdGQAISA_fSD_Li256ELb1ELb0EEENS1_25SingleTileBwdLPTSchedulerILb1ELi128ELb0EEEEEEEEEvNT_6ParamsE$_ZZN4cute7idx2crdIiNS_5tupleIJNS_1CILi32EEENS2_ILi4EEENS2_ILi2EEENS2_ILi1EEEEEENS1_IJS6_S3_NS2_ILi128EEENS2_ILi0EEEEEEEEDaRKT_RKT0_RKT1_ENKUlRKT_RKT0_E_clIS5_S8_EEDaSM_SP_)
        /*1484*/ 	.word	0x00000000


	//----- nvinfo : EIATTR_FRAME_SIZE
	.align		4
.L_886:
        /*1488*/ 	.byte	0x04, 0x11
        /*148a*/ 	.short	(.L_888 - .L_887)
	.align		4
.L_887:
        /*148c*/ 	.word	index@($_ZN7cutlass13device_kernelIN5flash19enable_sm80_to_sm89INS1_16FlashAttnBwdSm80INS1_25CollectiveMainloopBwdSm80ILi2ELi2EN4cute5tupleIJNS5_1CILi128EEES8_NS7_ILi64EEEEEENS_10bfloat16_tEfNS_4arch4Sm80ELb1ELb0ELb1ELb1ELb0ELb0ELb0ELb0ELi2ELi4ELi4ELi4ELb0EEENS1_24CollectiveEpilogueBwdGQAISA_fSD_Li256ELb1ELb0EEENS1_25SingleTileBwdLPTSchedulerILb1ELi128ELb0EEEEEEEEEvNT_6ParamsE$_ZZN4cute7idx2crdIiNS_5tupleIJNS_1CILi32EEENS2_ILi4EEENS2_ILi2EEENS2_ILi1EEEEEENS1_IJS6_S3_NS2_ILi128EEENS2_ILi0EEEEEEEEDaRKT_RKT0_RKT1_ENKUlRKT_RKT0_E_clIS4_S3_EEDaSM_SP_)
        /*1490*/ 	.word	0x00000000


	//----- nvinfo : EIATTR_FRAME_SIZE
	.align		4
.L_888:
        /*1494*/ 	.byte	0x04, 0x11
        /*1496*/ 	.short	(.L_890 - .L_889)
	.align		4
.L_889:
        /*1498*/ 	.word	index@($_ZN7cutlass13device_kernelIN5flash19enable_sm80_to_sm89INS1_16FlashAttnBwdSm80INS1_25CollectiveMainloopBwdSm80ILi2ELi2EN4cute5tupleIJNS5_1CILi128EEES8_NS7_ILi64EEEEEENS_10bfloat16_tEfNS_4arch4Sm80ELb1ELb0ELb1ELb1ELb0ELb0ELb0ELb0ELi2ELi4ELi4ELi4ELb0EEENS1_24CollectiveEpilogueBwdGQAISA_fSD_Li256ELb1ELb0EEENS1_25SingleTileBwdLPTSchedulerILb1ELi128ELb0EEEEEEEEEvNT_6ParamsE$_ZZN4cute7idx2crdIiNS_5tupleIJNS_1CILi32EEENS2_ILi4EEENS2_ILi2EEENS2_ILi1EEEEEENS1_IJS6_S3_NS2_ILi128EEENS2_ILi0EEEEEEEEDaRKT_RKT0_RKT1_ENKUlRKT_RKT0_E_clIS3_S6_EEDaSM_SP_)
        /*149c*/ 	.word	0x00000000


	//----- nvinfo : EIATTR_FRAME_SIZE
	.align		4
.L_890:
        /*14a0*/ 	.byte	0x04, 0x11
        /*14a2*/ 	.short	(.L_892 - .L_891)
	.align		4
.L_891:
        /*14a4*/ 	.word	index@($_ZN7cutlass13device_kernelIN5flash19enable_sm80_to_sm89INS1_16FlashAttnBwdSm80INS1_25CollectiveMainloopBwdSm80ILi2ELi2EN4cute5tupleIJNS5_1CILi128EEES8_NS7_ILi64EEEEEENS_10bfloat16_tEfNS_4arch4Sm80ELb1ELb0ELb1ELb1ELb0ELb0ELb0ELb0ELi2ELi4ELi4ELi4ELb0EEENS1_24CollectiveEpilogueBwdGQAISA_fSD_Li256ELb1ELb0EEENS1_25SingleTileBwdLPTSchedulerILb1ELi128ELb0EEEEEEEEEvNT_6ParamsE$_ZZN4cute7idx2crdINS_5tupleIJiiNS_1CILi0EEEEEENS1_IJNS1_IJNS2_ILi4EEENS2_ILi8EEEEEES5_NS2_ILi1EEEEEEEEDaRKT_RKT0_ENKUlRKT_RKT0_E_clIiS7_EEDaSI_SL_)
        /*14a8*/ 	.word	0x00000000


	//----- nvinfo : EIATTR_FRAME_SIZE
	.align		4
.L_892:
        /*14ac*/ 	.byte	0x04, 0x11
        /*14ae*/ 	.short	(.L_894 - .L_893)
	.align		4
.L_893:
        /*14b0*/ 	.word	index@($_ZN7cutlass13device_kernelIN5flash19enable_sm80_to_sm89INS1_16FlashAttnBwdSm80INS1_25CollectiveMainloopBwdSm80ILi2ELi2EN4cute5tupleIJNS5_1CILi128EEES8_NS7_ILi64EEEEEENS_10bfloat16_tEfNS_4arch4Sm80ELb1ELb0ELb1ELb1ELb0ELb0ELb0ELb0ELi2ELi4ELi4ELi4ELb0EEENS1_24CollectiveEpilogueBwdGQAISA_fSD_Li256ELb1ELb0EEENS1_25SingleTileBwdLPTSchedulerILb1ELi128ELb0EEEEEEEEEvNT_6ParamsE$_ZZN4cute7idx2crdINS_5tupleIJiiNS_1CILi0EEEEEENS1_IJNS1_IJNS2_ILi4EEENS2_ILi8EEEEEES5_NS2_ILi1EEEEEEEEDaRKT_RKT0_ENKUlRKT_RKT0_E_clIiS5_EEDaSI_SL_)
        /*14b4*/ 	.word	0x00000000


	//----- nvinfo : EIATTR_FRAME_SIZE
	.align		4
.L_894:
        /*14b8*/ 	.byte	0x04, 0x11
        /*14ba*/ 	.short	(.L_896 - .L_895)
	.align		4
.L_895:
        /*14bc*/ 	.word	index@($_ZN7cutlass13device_kernelIN5flash19enable_sm80_to_sm89INS1_16FlashAttnBwdSm80INS1_25CollectiveMainloopBwdSm80ILi2ELi2EN4cute5tupleIJNS5_1CILi128EEES8_NS7_ILi64EEEEEENS_10bfloat16_tEfNS_4arch4Sm80ELb1ELb0ELb1ELb1ELb0ELb0ELb0ELb0ELi2ELi4ELi4ELi4ELb0EEENS1_24CollectiveEpilogueBwdGQAISA_fSD_Li256ELb1ELb0EEENS1_25SingleTileBwdLPTSchedulerILb1ELi128ELb0EEEEEEEEEvNT_6ParamsE$_ZZN4cute7idx2crdINS_5tupleIJiiNS_1CILi0EEEEEENS1_IJNS1_IJNS2_ILi4EEENS2_ILi8EEEEEENS2_ILi2EEENS2_ILi1EEEEEEEEDaRKT_RKT0_ENKUlRKT_RKT0_E_clIiS8_EEDaSJ_SM_)
        /*14c0*/ 	.word	0x00000000


	//----- nvinfo : EIATTR_FRAME_SIZE
	.align		4
.L_896:
        /*14c4*/ 	.byte	0x04, 0x11
        /*14c6*/ 	.short	(.L_898 - .L_897)
	.align		4
.L_897:
        /*14c8*/ 	.word	index@($_ZN7cutlass13device_kernelIN5flash19enable_sm80_to_sm89INS1_16FlashAttnBwdSm80INS1_25CollectiveMainloopBwdSm80ILi2ELi2EN4cute5tupleIJNS5_1CILi128EEES8_NS7_ILi64EEEEEENS_10bfloat16_tEfNS_4arch4Sm80ELb1ELb0ELb1ELb1ELb0ELb0ELb0ELb0ELi2ELi4ELi4ELi4ELb0EEENS1_24CollectiveEpilogueBwdGQAISA_fSD_Li256ELb1ELb0EEENS1_25SingleTileBwdLPTSchedulerILb1ELi128ELb0EEEEEEEEEvNT_6ParamsE$_ZZN4cute7idx2crdINS_5tupleIJiiNS_1CILi0EEEEEENS1_IJNS1_IJNS2_ILi4EEENS2_ILi8EEEEEENS2_ILi2EEENS2_ILi1EEEEEEEEDaRKT_RKT0_ENKUlRKT_RKT0_E_clIiS7_EEDaSJ_SM_)
        /*14cc*/ 	.word	0x00000000


	//----- nvinfo : EIATTR_FRAME_SIZE
	.align		4
.L_898:
        /*14d0*/ 	.byte	0x04, 0x11
        /*14d2*/ 	.short	(.L_900 - .L_899)
	.align		4
.L_899:
        /*14d4*/ 	.word	index@($_ZN7cutlass13device_kernelIN5flash19enable_sm80_to_sm89INS1_16FlashAttnBwdSm80INS1_25CollectiveMainloopBwdSm80ILi2ELi2EN4cute5tupleIJNS5_1CILi128EEES8_NS7_ILi64EEEEEENS_10bfloat16_tEfNS_4arch4Sm80ELb1ELb0ELb1ELb1ELb0ELb0ELb0ELb0ELi2ELi4ELi4ELi4ELb0EEENS1_24CollectiveEpilogueBwdGQAISA_fSD_Li256ELb1ELb0EEENS1_25SingleTileBwdLPTSchedulerILb1ELi128ELb0EEEEEEEEEvNT_6ParamsE$_ZZN4cute7flattenINS_5tupleIJNS_1CILi1EEENS1_IJiiiEEENS2_ILi64EEENS1_IJNS2_ILi72EEENS2_ILi144EEENS2_ILi288EEEEEENS2_ILi512EEEEEEEEDaRKT_ENKUlRKT_E_clIS4_EEDaSH_)
        /*14d8*/ 	.word	0x00000000


	//----- nvinfo : EIATTR_FRAME_SIZE
	.align		4
.L_900:
        /*14dc*/ 	.byte	0x04, 0x11
        /*14de*/ 	.short	(.L_902 - .L_901)
	.align		4
.L_901:
        /*14e0*/ 	.word	index@($_ZN7cutlass13device_kernelIN5flash19enable_sm80_to_sm89INS1_16FlashAttnBwdSm80INS1_25CollectiveMainloopBwdSm80ILi2ELi2EN4cute5tupleIJNS5_1CILi128EEES8_NS7_ILi64EEEEEENS_10bfloat16_tEfNS_4arch4Sm80ELb1ELb0ELb1ELb1ELb0ELb0ELb0ELb0ELi2ELi4ELi4ELi4ELb0EEENS1_24CollectiveEpilogueBwdGQAISA_fSD_Li256ELb1ELb0EEENS1_25SingleTileBwdLPTSchedulerILb1ELi128ELb0EEEEEEEEEvNT_6ParamsE$_ZZN4cute7flattenINS_5tupleIJNS_1CILi1EEENS1_IJNS2_ILi8EEEiiEEENS2_ILi64EEENS1_IJiNS2_ILi144EEENS2_ILi288EEEEEENS2_ILi512EEEEEEEEDaRKT_ENKUlRKT_E_clIS9_EEDaSH_)
        /*14e4*/ 	.word	0x00000000


	//----- nvinfo : EIATTR_FRAME_SIZE
	.align		4
.L_902:
        /*14e8*/ 	.byte	0x04, 0x11
        /*14ea*/ 	.short	(.L_904 - .L_903)
	.align		4
.L_903:
        /*14ec*/ 	.word	index@($_ZN7cutlass13device_kernelIN5flash19enable_sm80_to_sm89INS1_16FlashAttnBwdSm80INS1_25CollectiveMainloopBwdSm80ILi2ELi2EN4cute5tupleIJNS5_1CILi128EEES8_NS7_ILi64EEEEEENS_10bfloat16_tEfNS_4arch4Sm80ELb1ELb0ELb1ELb1ELb0ELb0ELb0ELb0ELi2ELi4ELi4ELi4ELb0EEENS1_24CollectiveEpilogueBwdGQAISA_fSD_Li256ELb1ELb0EEENS1_25SingleTileBwdLPTSchedulerILb1ELi128ELb0EEEEEEEEEvNT_6ParamsE$_ZZN4cute7flattenINS_5tupleIJNS_1CILi1EEENS1_IJNS2_ILi8EEEiiEEENS2_ILi64EEENS1_IJiNS2_ILi144EEENS2_ILi288EEEEEENS2_ILi512EEEEEEEEDaRKT_ENKUlRKT_E_clIS5_EEDaSH_)
        /*14f0*/ 	.word	0x00000000


	//----- nvinfo : EIATTR_FRAME_SIZE
	.align		4
.L_904:
        /*14f4*/ 	.byte	0x04, 0x11
        /*14f6*/ 	.short	(.L_906 - .L_905)
	.align		4
.L_905:
        /*14f8*/ 	.word	index@($_ZN7cutlass13device_kernelIN5flash19enable_sm80_to_sm89INS1_16FlashAttnBwdSm80INS1_25CollectiveMainloopBwdSm80ILi2ELi2EN4cute5tupleIJNS5_1CILi128EEES8_NS7_ILi64EEEEEENS_10bfloat16_tEfNS_4arch4Sm80ELb1ELb0ELb1ELb1ELb0ELb0ELb0ELb0ELi2ELi4ELi4ELi4ELb0EEENS1_24CollectiveEpilogueBwdGQAISA_fSD_Li256ELb1ELb0EEENS1_25SingleTileBwdLPTSchedulerILb1ELi128ELb0EEEEEEEEEvNT_6ParamsE$_ZZN4cute7flattenINS_5tupleIJNS1_IJNS_1CILi0EEENS1_IJNS2_ILi1EEENS2_ILi512EEEiEEEEEENS2_ILi4096EEENS1_IJiNS2_ILi8192EEEEEEEEEEEDaRKT_ENKUlRKT_E_clISA_EEDaSH_)
        /*14fc*/ 	.word	0x00000000


	//----- nvinfo : EIATTR_FRAME_SIZE
	.align		4
.L_906:
        /*1500*/ 	.byte	0x04, 0x11
        /*1502*/ 	.short	(.L_908 - .L_907)
	.align		4
.L_907:
        /*1504*/ 	.word	index@($_ZN7cutlass13device_kernelIN5flash19enable_sm80_to_sm89INS1_16FlashAttnBwdSm80INS1_25CollectiveMainloopBwdSm80ILi2ELi2EN4cute5tupleIJNS5_1CILi128EEES8_NS7_ILi64EEEEEENS_10bfloat16_tEfNS_4arch4Sm80ELb1ELb0ELb1ELb1ELb0ELb0ELb0ELb0ELi2ELi4ELi4ELi4ELb0EEENS1_24CollectiveEpilogueBwdGQAISA_fSD_Li256ELb1ELb0EEENS1_25SingleTileBwdLPTSchedulerILb1ELi128ELb0EEEEEEEEEvNT_6ParamsE$_ZZN4cute7flattenINS_5tupleIJNS1_IJNS_1CILi0EEENS1_IJNS2_ILi1EEENS2_ILi512EEEiEEEEEENS2_ILi4096EEENS1_IJiNS2_ILi8192EEEEEEEEEEEDaRKT_ENKUlRKT_E_clIS7_EEDaSH_)
        /*1508*/ 	.word	0x00000000


	//----- nvinfo : EIATTR_FRAME_SIZE
	.align		4
.L_908:
        /*150c*/ 	.byte	0x04, 0x11
        /*150e*/ 	.short	(.L_910 - .L_909)
	.align		4
.L_909:
        /*1510*/ 	.word	index@($_ZN7cutlass13device_kernelIN5flash19enable_sm80_to_sm89INS1_16FlashAttnBwdSm80INS1_25CollectiveMainloopBwdSm80ILi2ELi2EN4cute5tupleIJNS5_1CILi128EEES8_NS7_ILi64EEEEEENS_10bfloat16_tEfNS_4arch4Sm80ELb1ELb0ELb1ELb1ELb0ELb0ELb0ELb0ELi2ELi4ELi4ELi4ELb0EEENS1_24CollectiveEpilogueBwdGQAISA_fSD_Li256ELb1ELb0EEENS1_25SingleTileBwdLPTSchedulerILb1ELi128ELb0EEEEEEEEEvNT_6ParamsE$_ZZN4cute7crd2crdINS_5tupleIJiiiNS_1CILi0EEEEEENS1_IJNS2_ILi32EEENS2_ILi4EEENS2_ILi2EEENS2_ILi1EEEEEENS1_IJS8_S8_S8_S8_EEEEEDaRKT_RKT0_RKT1_ENKUlRKT_RKT0_RKT1_E_clIiS7_S8_EEDaSM_SP_SS_)
        /*1514*/ 	.word	0x00000000


	//----- nvinfo : EIATTR_FRAME_SIZE
	.align		4
.L_910:
        /*1518*/ 	.byte	0x04, 0x11
        /*151a*/ 	.short	(.L_912 - .L_911)
	.align		4
.L_911:
        /*151c*/ 	.word	index@($_ZN7cutlass13device_kernelIN5flash19enable_sm80_to_sm89INS1_16FlashAttnBwdSm80INS1_25CollectiveMainloopBwdSm80ILi2ELi2EN4cute5tupleIJNS5_1CILi128EEES8_NS7_ILi64EEEEEENS_10bfloat16_tEfNS_4arch4Sm80ELb1ELb0ELb1ELb1ELb0ELb0ELb0ELb0ELi2ELi4ELi4ELi4ELb0EEENS1_24CollectiveEpilogueBwdGQAISA_fSD_Li256ELb1ELb0EEENS1_25SingleTileBwdLPTSchedulerILb1ELi128ELb0EEEEEEEEEvNT_6ParamsE$_ZZN4cute7crd2crdINS_5tupleIJiiiNS_1CILi0EEEEEENS1_IJNS2_ILi32EEENS2_ILi4EEENS2_ILi2EEENS2_ILi1EEEEEENS1_IJS8_S8_S8_S8_EEEEEDaRKT_RKT0_RKT1_ENKUlRKT_RKT0_RKT1_E_clIiS6_S8_EEDaSM_SP_SS_)
        /*1520*/ 	.word	0x00000000


	//----- nvinfo : EIATTR_FRAME_SIZE
	.align		4
.L_912:
        /*1524*/ 	.byte	0x04, 0x11
        /*1526*/ 	.short	(.L_914 - .L_913)
	.align		4
.L_913:
        /*1528*/ 	.word	index@($_ZN7cutlass13device_kernelIN5flash19enable_sm80_to_sm89INS1_16FlashAttnBwdSm80INS1_25CollectiveMainloopBwdSm80ILi2ELi2EN4cute5tupleIJNS5_1CILi128EEES8_NS7_ILi64EEEEEENS_10bfloat16_tEfNS_4arch4Sm80ELb1ELb0ELb1ELb1ELb0ELb0ELb0ELb0ELi2ELi4ELi4ELi4ELb0EEENS1_24CollectiveEpilogueBwdGQAISA_fSD_Li256ELb1ELb0EEENS1_25SingleTileBwdLPTSchedulerILb1ELi128ELb0EEEEEEEEEvNT_6ParamsE$_ZZN4cute7crd2crdINS_5tupleIJiiiNS_1CILi0EEEEEENS1_IJNS2_ILi32EEENS2_ILi4EEENS2_ILi2EEENS2_ILi1EEEEEENS1_IJS8_S8_S8_S8_EEEEEDaRKT_RKT0_RKT1_ENKUlRKT_RKT0_RKT1_E_clIiS5_S8_EEDaSM_SP_SS_)
        /*152c*/ 	.word	0x00000000


	//----- nvinfo : EIATTR_FRAME_SIZE
	.align		4
.L_914:
        /*1530*/ 	.byte	0x04, 0x11
        /*1532*/ 	.short	(.L_916 - .L_915)
	.align		4
.L_915:
        /*1534*/ 	.word	index@($_ZN7cutlass13device_kernelIN5flash19enable_sm80_to_sm89INS1_16FlashAttnBwdSm80INS1_25CollectiveMainloopBwdSm80ILi2ELi2EN4cute5tupleIJNS5_1CILi128EEES8_NS7_ILi64EEEEEENS_10bfloat16_tEfNS_4arch4Sm80ELb1ELb0ELb1ELb1ELb0ELb0ELb0ELb0ELi2ELi4ELi4ELi4ELb0EEENS1_24CollectiveEpilogueBwdGQAISA_fSD_Li256ELb1ELb0EEENS1_25SingleTileBwdLPTSchedulerILb1ELi128ELb0EEEEEEEEEvNT_6ParamsE$_ZZN4cute6upcastILi2ENS_5tupleIJNS_1CILi2EEES3_S3_EEENS1_IJNS2_ILi1EEENS2_ILi512EEEiEEEEEDaRKT0_RKT1_ENKUlRKT_RKT0_E_clIS3_iEEDaSG_SJ_)
        /*1538*/ 	.word	0x00000000


	//----- nvinfo : EIATTR_FRAME_SIZE
	.align		4
.L_916:
        /*153c*/ 	.byte	0x04, 0x11
        /*153e*/ 	.short	(.L_918 - .L_917)
	.align		4
.L_917:
        /*1540*/ 	.word	index@($_ZN7cutlass13device_kernelIN5flash19enable_sm80_to_sm89INS1_16FlashAttnBwdSm80INS1_25CollectiveMainloopBwdSm80ILi2ELi2EN4cute5tupleIJNS5_1CILi128EEES8_NS7_ILi64EEEEEENS_10bfloat16_tEfNS_4arch4Sm80ELb1ELb0ELb1ELb1ELb0ELb0ELb0ELb0ELi2ELi4ELi4ELi4ELb0EEENS1_24CollectiveEpilogueBwdGQAISA_fSD_Li256ELb1ELb0EEENS1_25SingleTileBwdLPTSchedulerILb1ELi128ELb0EEEEEEEEEvNT_6ParamsE$_ZZN4cute6upcastILi2ENS_5tupleIJNS_1CILi2EEES3_EEENS1_IJiNS2_ILi8192EEEEEEEEDaRKT0_RKT1_ENKUlRKT_RKT0_E_clIS3_iEEDaSF_SI_)
        /*1544*/ 	.word	0x00000000


	//----- nvinfo : EIATTR_FRAME_SIZE
	.align		4
.L_918:
        /*1548*/ 	.byte	0x04, 0x11
        /*154a*/ 	.short	(.L_920 - .L_919)
	.align		4
.L_919:
        /*154c*/ 	.word	index@($_ZN7cutlass13device_kernelIN5flash19enable_sm80_to_sm89INS1_16FlashAttnBwdSm80INS1_25CollectiveMainloopBwdSm80ILi2ELi2EN4cute5tupleIJNS5_1CILi128EEES8_NS7_ILi64EEEEEENS_10bfloat16_tEfNS_4arch4Sm80ELb1ELb0ELb1ELb1ELb0ELb0ELb0ELb0ELi2ELi4ELi4ELi4ELb0EEENS1_24CollectiveEpilogueBwdGQAISA_fSD_Li256ELb1ELb0EEENS1_25SingleTileBwdLPTSchedulerILb1ELi128ELb0EEEEEEEEEvNT_6ParamsE$_ZZN4cute6upcastILi2ENS_5tupleIJNS_1CILi1EEENS1_IJNS2_ILi2EEES4_S4_EEEEEENS1_IJNS2_ILi0EEENS1_IJS3_NS2_ILi512EEEiEEEEEEEEDaRKT0_RKT1_ENKUlRKT_RKT0_E_clIS5_S9_EEDaSJ_SM_)
        /*1550*/ 	.word	0x00000000


	//----- nvinfo : EIATTR_FRAME_SIZE
	.align		4
.L_920:
        /*1554*/ 	.byte	0x04, 0x11
        /*1556*/ 	.short	(.L_922 - .L_921)
	.align		4
.L_921:
        /*1558*/ 	.word	index@($_ZN7cutlass13device_kernelIN5flash19enable_sm80_to_sm89INS1_16FlashAttnBwdSm80INS1_25CollectiveMainloopBwdSm80ILi2ELi2EN4cute5tupleIJNS5_1CILi128EEES8_NS7_ILi64EEEEEENS_10bfloat16_tEfNS_4arch4Sm80ELb1ELb0ELb1ELb1ELb0ELb0ELb0ELb0ELi2ELi4ELi4ELi4ELb0EEENS1_24CollectiveEpilogueBwdGQAISA_fSD_Li256ELb1ELb0EEENS1_25SingleTileBwdLPTSchedulerILb1ELi128ELb0EEEEEEEEEvNT_6ParamsE$_ZZN4cute6upcastILi2ENS_5tupleIJNS1_IJNS_1CILi1EEENS1_IJNS2_ILi2EEES4_S4_EEEEEES4_NS1_IJS4_S4_EEEEEENS1_IJNS1_IJNS2_ILi0EEENS1_IJS3_NS2_ILi512EEEiEEEEEENS2_ILi4096EEENS1_IJiNS2_ILi8192EEEEEEEEEEEDaRKT0_RKT1_ENKUlRKT_RKT0_E_clIS7_SF_EEDaSP_SS_)
        /*155c*/ 	.word	0x00000000


	//----- nvinfo : EIATTR_FRAME_SIZE
	.align		4
.L_922:
        /*1560*/ 	.byte	0x04, 0x11
        /*1562*/ 	.short	(.L_924 - .L_923)
	.align		4
.L_923:
        /*1564*/ 	.word	index@($_ZN7cutlass13device_kernelIN5flash19enable_sm80_to_sm89INS1_16FlashAttnBwdSm80INS1_25CollectiveMainloopBwdSm80ILi2ELi2EN4cute5tupleIJNS5_1CILi128EEES8_NS7_ILi64EEEEEENS_10bfloat16_tEfNS_4arch4Sm80ELb1ELb0ELb1ELb1ELb0ELb0ELb0ELb0ELi2ELi4ELi4ELi4ELb0EEENS1_24CollectiveEpilogueBwdGQAISA_fSD_Li256ELb1ELb0EEENS1_25SingleTileBwdLPTSchedulerILb1ELi128ELb0EEEEEEEEEvNT_6ParamsE$_ZZN4cute6upcastILi2ENS_5tupleIJNS1_IJNS_1CILi1EEENS1_IJNS2_ILi2EEES4_S4_EEEEEES4_NS1_IJS4_S4_EEEEEENS1_IJNS1_IJNS2_ILi0EEENS1_IJS3_NS2_ILi512EEEiEEEEEENS2_ILi4096EEENS1_IJiNS2_ILi8192EEEEEEEEEEEDaRKT0_RKT1_ENKUlRKT_RKT0_E_clIS6_SC_EEDaSP_SS_)
        /*1568*/ 	.word	0x00000000


	//----- nvinfo : EIATTR_FRAME_SIZE
	.align		4
.L_924:
        /*156c*/ 	.byte	0x04, 0x11
        /*156e*/ 	.short	(.L_926 - .L_925)
	.align		4
.L_925:
        /*1570*/ 	.word	index@($_ZN7cutlass13device_kernelIN5flash19enable_sm80_to_sm89INS1_16FlashAttnBwdSm80INS1_25CollectiveMainloopBwdSm80ILi2ELi2EN4cute5tupleIJNS5_1CILi128EEES8_NS7_ILi64EEEEEENS_10bfloat16_tEfNS_4arch4Sm80ELb1ELb0ELb1ELb1ELb0ELb0ELb0ELb0ELi2ELi4ELi4ELi4ELb0EEENS1_24CollectiveEpilogueBwdGQAISA_fSD_Li256ELb1ELb0EEENS1_25SingleTileBwdLPTSchedulerILb1ELi128ELb0EEEEEEEEEvNT_6ParamsE$_ZZN4cute6detail9lift_diceINS_5tupleIJiNS_1CILi0EEEEEES5_EEDaRKT_RKT0_ENKUlRKT_RKT0_E_clIiiEEDaSE_SH_)
        /*1574*/ 	.word	0x00000000


	//----- nvinfo : EIATTR_FRAME_SIZE
	.align		4
.L_926:
        /*1578*/ 	.byte	0x04, 0x11
        /*157a*/ 	.short	(.L_928 - .L_927)
	.align		4
.L_927:
        /*157c*/ 	.word	index@($_ZN7cutlass13device_kernelIN5flash19enable_sm80_to_sm89INS1_16FlashAttnBwdSm80INS1_25CollectiveMainloopBwdSm80ILi2ELi2EN4cute5tupleIJNS5_1CILi128EEES8_NS7_ILi64EEEEEENS_10bfloat16_tEfNS_4arch4Sm80ELb1ELb0ELb1ELb1ELb0ELb0ELb0ELb0ELi2ELi4ELi4ELi4ELb0EEENS1_24CollectiveEpilogueBwdGQAISA_fSD_Li256ELb1ELb0EEENS1_25SingleTileBwdLPTSchedulerILb1ELi128ELb0EEEEEEEEEvNT_6ParamsE$_ZZN4cute6detail9lift_diceINS_5tupleIJiNS2_IJiNS_1CILi0EEEEEEEEES6_EEDaRKT_RKT0_ENKUlRKT_RKT0_E_clIiiEEDaSF_SI_)
        /*1580*/ 	.word	0x00000000


	//----- nvinfo : EIATTR_FRAME_SIZE
	.align		4
.L_928:
        /*1584*/ 	.byte	0x04, 0x11
        /*1586*/ 	.short	(.L_930 - .L_929)
	.align		4
.L_929:
        /*1588*/ 	.word	index@($_ZN7cutlass13device_kernelIN5flash19enable_sm80_to_sm89INS1_16FlashAttnBwdSm80INS1_25CollectiveMainloopBwdSm80ILi2ELi2EN4cute5tupleIJNS5_1CILi128EEES8_NS7_ILi64EEEEEENS_10bfloat16_tEfNS_4arch4Sm80ELb1ELb0ELb1ELb1ELb0ELb0ELb0ELb0ELi2ELi4ELi4ELi4ELb0EEENS1_24CollectiveEpilogueBwdGQAISA_fSD_Li256ELb1ELb0EEENS1_25SingleTileBwdLPTSchedulerILb1ELi128ELb0EEEEEEEEEvNT_6ParamsE$_ZZN4cute6detail9lift_diceINS_5tupleIJiNS2_IJiNS_1CILi0EEEEEEEEES6_EEDaRKT_RKT0_ENKUlRKT_RKT0_E_clIS5_S5_EEDaSF_SI_)
        /*158c*/ 	.word	0x00000000


	//----- nvinfo : EIATTR_FRAME_SIZE
	.align		4
.L_930:
        /*1590*/ 	.byte	0x04, 0x11
        /*1592*/ 	.short	(.L_932 - .L_931)
	.align		4
.L_931:
        /*1594*/ 	.word	index@($_ZN7cutlass13device_kernelIN5flash19enable_sm80_to_sm89INS1_16FlashAttnBwdSm80INS1_25CollectiveMainloopBwdSm80ILi2ELi2EN4cute5tupleIJNS5_1CILi128EEES8_NS7_ILi64EEEEEENS_10bfloat16_tEfNS_4arch4Sm80ELb1ELb0ELb1ELb1ELb0ELb0ELb0ELb0ELi2ELi4ELi4ELi4ELb0EEENS1_24CollectiveEpilogueBwdGQAISA_fSD_Li256ELb1ELb0EEENS1_25SingleTileBwdLPTSchedulerILb1ELi128ELb0EEEEEEEEEvNT_6ParamsE$_ZZN4cute6detail16composition_implINS_5tupleIJNS_1CILi8EEENS3_ILi2EEES5_S5_S4_S5_EEENS2_IJNS3_ILi1EEEiiiNS3_ILi72EEENS3_ILi512EEEEEES5_S4_EEDaRKT_RKT0_RKT1_RKT2_ENKUlRKT_T0_E_clINS2_IJNS2_IJS5_EEENS2_IJiEEES7_S7_EEENS_17integral_constantIiLi4EEEEEDaSP_SQ_)
        /*1598*/ 	.word	0x00000000


	//----- nvinfo : EIATTR_FRAME_SIZE
	.align		4
.L_932:
        /*159c*/ 	.byte	0x04, 0x11
        /*159e*/ 	.short	(.L_934 - .L_933)
	.align		4
.L_933:
        /*15a0*/ 	.word	index@($_ZN7cutlass13device_kernelIN5flash19enable_sm80_to_sm89INS1_16FlashAttnBwdSm80INS1_25CollectiveMainloopBwdSm80ILi2ELi2EN4cute5tupleIJNS5_1CILi128EEES8_NS7_ILi64EEEEEENS_10bfloat16_tEfNS_4arch4Sm80ELb1ELb0ELb1ELb1ELb0ELb0ELb0ELb0ELi2ELi4ELi4ELi4ELb0EEENS1_24CollectiveEpilogueBwdGQAISA_fSD_Li256ELb1ELb0EEENS1_25SingleTileBwdLPTSchedulerILb1ELi128ELb0EEEEEEEEEvNT_6ParamsE$_ZZN4cute6detail16composition_implINS_5tupleIJNS_1CILi8EEENS3_ILi2EEES5_S5_S4_S5_EEENS2_IJNS3_ILi1EEEiiiNS3_ILi72EEENS3_ILi512EEEEEES5_S4_EEDaRKT_RKT0_RKT1_RKT2_ENKUlRKT_T0_E_clINS2_IJNS2_IJS5_EEENS2_IJiEEES7_S7_EEENS_17integral_constantIiLi3EEEEEDaSP_SQ_)
        /*15a4*/ 	.word	0x00000000


	//----- nvinfo : EIATTR_FRAME_SIZE
	.align		4
.L_934:
        /*15a8*/ 	.byte	0x04, 0x11
        /*15aa*/ 	.short	(.L_936 - .L_935)
	.align		4
.L_935:
        /*15ac*/ 	.word	index@($_ZN7cutlass13device_kernelIN5flash19enable_sm80_to_sm89INS1_16FlashAttnBwdSm80INS1_25CollectiveMainloopBwdSm80ILi2ELi2EN4cute5tupleIJNS5_1CILi128EEES8_NS7_ILi64EEEEEENS_10bfloat16_tEfNS_4arch4Sm80ELb1ELb0ELb1ELb1ELb0ELb0ELb0ELb0ELi2ELi4ELi4ELi4ELb0EEENS1_24CollectiveEpilogueBwdGQAISA_fSD_Li256ELb1ELb0EEENS1_25SingleTileBwdLPTSchedulerILb1ELi128ELb0EEEEEEEEEvNT_6ParamsE$_ZZN4cute6detail16composition_implINS_5tupleIJNS_1CILi8EEENS3_ILi2EEES5_S5_S4_S5_EEENS2_IJNS3_ILi1EEEiiiNS3_ILi72EEENS3_ILi512EEEEEES5_S4_EEDaRKT_RKT0_RKT1_RKT2_ENKUlRKT_T0_E_clINS2_IJNS2_IJS5_EEENS2_IJiEEES7_S7_EEENS_17integral_constantIiLi2EEEEEDaSP_SQ_)
        /*15b0*/ 	.word	0x00000000


	//----- nvinfo : EIATTR_FRAME_SIZE
	.align		4
.L_936:
        /*15b4*/ 	.byte	0x04, 0x11
        /*15b6*/ 	.short	(.L_938 - .L_937)
	.align		4
.L_937:
        /*15b8*/ 	.word	index@($_ZN7cutlass13device_kernelIN5flash19enable_sm80_to_sm89INS1_16FlashAttnBwdSm80INS1_25CollectiveMainloopBwdSm80ILi2ELi2EN4cute5tupleIJNS5_1CILi128EEES8_NS7_ILi64EEEEEENS_10bfloat16_tEfNS_4arch4Sm80ELb1ELb0ELb1ELb1ELb0ELb0ELb0ELb0ELi2ELi4ELi4ELi4ELb0EEENS1_24CollectiveEpilogueBwdGQAISA_fSD_Li256ELb1ELb0EEENS1_25SingleTileBwdLPTSchedulerILb1ELi128ELb0EEEEEEEEEvNT_6ParamsE$_ZZN4cute6detail16composition_implINS_5tupleIJNS_1CILi8EEENS3_ILi2EEES5_S5_S4_S5_EEENS2_IJNS3_ILi1EEEiiiNS3_ILi72EEENS3_ILi512EEEEEES5_S4_EEDaRKT_RKT0_RKT1_RKT2_ENKUlRKT_T0_E_clINS2_IJNS2_IJEEEST_S5_S7_EEENS_17integral_constantIiLi1EEEEEDaSP_SQ_)
        /*15bc*/ 	.word	0x00000000


	//----- nvinfo : EIATTR_FRAME_SIZE
	.align		4
.L_938:
        /*15c0*/ 	.byte	0x04, 0x11
        /*15c2*/ 	.short	(.L_940 - .L_939)
	.align		4
.L_939:
        /*15c4*/ 	.word	index@($_ZN7cutlass13device_kernelIN5flash19enable_sm80_to_sm89INS1_16FlashAttnBwdSm80INS1_25CollectiveMainloopBwdSm80ILi2ELi2EN4cute5tupleIJNS5_1CILi128EEES8_NS7_ILi64EEEEEENS_10bfloat16_tEfNS_4arch4Sm80ELb1ELb0ELb1ELb1ELb0ELb0ELb0ELb0ELi2ELi4ELi4ELi4ELb0EEENS1_24CollectiveEpilogueBwdGQAISA_fSD_Li256ELb1ELb0EEENS1_25SingleTileBwdLPTSchedulerILb1ELi128ELb0EEEEEEEEEvNT_6ParamsE$_ZZN4cute6detail16composition_implINS_5tupleIJNS_1CILi8EEENS3_ILi2EEES5_S5_S4_S5_EEENS2_IJNS3_ILi1EEEiiiNS3_ILi72EEENS3_ILi512EEEEEENS3_ILi4EEENS3_ILi16EEEEEDaRKT_RKT0_RKT1_RKT2_ENKUlRKT_T0_E_clINS2_IJNS2_IJS5_S5_EEENS2_IJiiEEES7_S7_EEENS_17integral_constantIiLi4EEEEEDaSR_SS_)
        /*15c8*/ 	.word	0x00000000


	//----- nvinfo : EIATTR_FRAME_SIZE
	.align		4
.L_940:
        /*15cc*/ 	.byte	0x04, 0x11
        /*15ce*/ 	.short	(.L_942 - .L_941)
	.align		4
.L_941:
        /*15d0*/ 	.word	index@($_ZN7cutlass13device_kernelIN5flash19enable_sm80_to_sm89INS1_16FlashAttnBwdSm80INS1_25CollectiveMainloopBwdSm80ILi2ELi2EN4cute5tupleIJNS5_1CILi128EEES8_NS7_ILi64EEEEEENS_10bfloat16_tEfNS_4arch4Sm80ELb1ELb0ELb1ELb1ELb0ELb0ELb0ELb0ELi2ELi4ELi4ELi4ELb0EEENS1_24CollectiveEpilogueBwdGQAISA_fSD_Li256ELb1ELb0EEENS1_25SingleTileBwdLPTSchedulerILb1ELi128ELb0EEEEEEEEEvNT_6ParamsE$_ZZN4cute6detail16composition_implINS_5tupleIJNS_1CILi8EEENS3_ILi2EEES5_S5_S4_S5_EEENS2_IJNS3_ILi1EEEiiiNS3_ILi72EEENS3_ILi512EEEEEENS3_ILi4EEENS3_ILi16EEEEEDaRKT_RKT0_RKT1_RKT2_ENKUlRKT_T0_E_clINS2_IJNS2_IJS5_EEENS2_IJiEEES5_S7_EEENS_17integral_constantIiLi3EEEEEDaSR_SS_)
        /*15d4*/ 	.word	0x00000000


	//----- nvinfo : EIATTR_FRAME_SIZE
	.align		4
.L_942:
        /*15d8*/ 	.byte	0x04, 0x11
        /*15da*/ 	.short	(.L_944 - .L_943)
	.align		4
.L_943:
        /*15dc*/ 	.word	index@($_ZN7cutlass13device_kernelIN5flash19enable_sm80_to_sm89INS1_16FlashAttnBwdSm80INS1_25CollectiveMainloopBwdSm80ILi2ELi2EN4cute5tupleIJNS5_1CILi128EEES8_NS7_ILi64EEEEEENS_10bfloat16_tEfNS_4arch4Sm80ELb1ELb0ELb1ELb1ELb0ELb0ELb0ELb0ELi2ELi4ELi4ELi4ELb0EEENS1_24CollectiveEpilogueBwdGQAISA_fSD_Li256ELb1ELb0EEENS1_25SingleTileBwdLPTSchedulerILb1ELi128ELb0EEEEEEEEEvNT_6ParamsE$_ZZN4cute6detail16composition_implINS_5tupleIJNS_1CILi8EEENS3_ILi2EEES5_S5_S4_S5_EEENS2_IJNS3_ILi1EEEiiiNS3_ILi72EEENS3_ILi512EEEEEENS3_ILi4EEENS3_ILi16EEEEEDaRKT_RKT0_RKT1_RKT2_ENKUlRKT_T0_E_clINS2_IJNS2_IJEEESV_SB_S7_EEENS_17integral_constantIiLi2EEEEEDaSR_SS_)
        /*15e0*/ 	.word	0x00000000


	//----- nvinfo : EIATTR_FRAME_SIZE
	.align		4
.L_944:
        /*15e4*/ 	.byte	0x04, 0x11
        /*15e6*/ 	.short	(.L_946 - .L_945)
	.align		4
.L_945:
        /*15e8*/ 	.word	index@($_ZN7cutlass13device_kernelIN5flash19enable_sm80_to_sm89INS1_16FlashAttnBwdSm80INS1_25CollectiveMainloopBwdSm80ILi2ELi2EN4cute5tupleIJNS5_1CILi128EEES8_NS7_ILi64EEEEEENS_10bfloat16_tEfNS_4arch4Sm80ELb1ELb0ELb1ELb1ELb0ELb0ELb0ELb0ELi2ELi4ELi4ELi4ELb0EEENS1_24CollectiveEpilogueBwdGQAISA_fSD_Li256ELb1ELb0EEENS1_25SingleTileBwdLPTSchedulerILb1ELi128ELb0EEEEEEEEEvNT_6ParamsE$_ZZN4cute6detail16composition_implINS_5tupleIJNS_1CILi8EEENS3_ILi2EEES5_S5_S4_S5_EEENS2_IJNS3_ILi1EEEiiiNS3_ILi72EEENS3_ILi512EEEEEENS2_IJS5_S5_S5_EEENS2_IJS7_S9_S4_EEEEEDaRKT_RKT0_RKT1_RKT2_ENKUlRKT_RKT0_E_clIS5_S4_EEDaSR_SU_)
        /*15ec*/ 	.word	0x00000000


	//----- nvinfo : EIATTR_FRAME_SIZE
	.align		4
.L_946:
        /*15f0*/ 	.byte	0x04, 0x11
        /*15f2*/ 	.short	(.L_948 - .L_947)
	.align		4
.L_947:
        /*15f4*/ 	.word	index@($_ZN7cutlass13device_kernelIN5flash19enable_sm80_to_sm89INS1_16FlashAttnBwdSm80INS1_25CollectiveMainloopBwdSm80ILi2ELi2EN4cute5tupleIJNS5_1CILi128EEES8_NS7_ILi64EEEEEENS_10bfloat16_tEfNS_4arch4Sm80ELb1ELb0ELb1ELb1ELb0ELb0ELb0ELb0ELi2ELi4ELi4ELi4ELb0EEENS1_24CollectiveEpilogueBwdGQAISA_fSD_Li256ELb1ELb0EEENS1_25SingleTileBwdLPTSchedulerILb1ELi128ELb0EEEEEEEEEvNT_6ParamsE$_ZZN4cute6detail16composition_implINS_5tupleIJNS_1CILi8EEENS3_ILi2EEES5_S5_S4_S5_EEENS2_IJNS3_ILi1EEEiiiNS3_ILi72EEENS3_ILi512EEEEEENS2_IJS5_S5_EEENS2_IJS7_S4_EEEEEDaRKT_RKT0_RKT1_RKT2_ENKUlRKT_RKT0_E_clIS5_S4_EEDaSR_SU_)
        /*15f8*/ 	.word	0x00000000


	//----- nvinfo : EIATTR_FRAME_SIZE
	.align		4
.L_948:
        /*15fc*/ 	.byte	0x04, 0x11
        /*15fe*/ 	.short	(.L_950 - .L_949)
	.align		4
.L_949:
        /*1600*/ 	.word	index@($_ZN7cutlass13device_kernelIN5flash19enable_sm80_to_sm89INS1_16FlashAttnBwdSm80INS1_25CollectiveMainloopBwdSm80ILi2ELi2EN4cute5tupleIJNS5_1CILi128EEES8_NS7_ILi64EEEEEENS_10bfloat16_tEfNS_4arch4Sm80ELb1ELb0ELb1ELb1ELb0ELb0ELb0ELb0ELi2ELi4ELi4ELi4ELb0EEENS1_24CollectiveEpilogueBwdGQAISA_fSD_Li256ELb1ELb0EEENS1_25SingleTileBwdLPTSchedulerILb1ELi128ELb0EEEEEEEEEvNT_6ParamsE$_ZZN4cute6detail16composition_implINS_5tupleIJNS_1CILi8EEENS3_ILi2EEES5_S5_S4_S5_EEENS2_IJNS3_ILi1EEEiiiNS3_ILi72EEENS3_ILi512EEEEEENS2_IJNS3_ILi4EEES5_EEENS2_IJNS3_ILi16EEENS3_ILi8192EEEEEEEEDaRKT_RKT0_RKT1_RKT2_ENKUlRKT_RKT0_E_clISB_SD_EEDaSU_SX_)
        /*1604*/ 	.word	0x00000000


	//----- nvinfo : EIATTR_FRAME_SIZE
	.align		4
.L_950:
        /*1608*/ 	.byte	0x04, 0x11
        /*160a*/ 	.short	(.L_952 - .L_951)
	.align		4
.L_951:
        /*160c*/ 	.word	index@($_ZN7cutlass13device_kernelIN5flash19enable_sm80_to_sm89INS1_16FlashAttnBwdSm80INS1_25CollectiveMainloopBwdSm80ILi2ELi2EN4cute5tupleIJNS5_1CILi128EEES8_NS7_ILi64EEEEEENS_10bfloat16_tEfNS_4arch4Sm80ELb1ELb0ELb1ELb1ELb0ELb0ELb0ELb0ELi2ELi4ELi4ELi4ELb0EEENS1_24CollectiveEpilogueBwdGQAISA_fSD_Li256ELb1ELb0EEENS1_25SingleTileBwdLPTSchedulerILb1ELi128ELb0EEEEEEEEEvNT_6ParamsE$_ZZN4cute6detail16composition_implINS_5tupleIJNS_1CILi8EEENS3_ILi2EEES5_S5_S4_S5_EEENS2_IJNS3_ILi1EEEiiiNS3_ILi72EEENS3_ILi512EEEEEENS2_IJNS2_IJS5_S5_S5_EEES5_NS3_ILi4EEEEEENS2_IJNS2_IJS7_S9_S4_EEENS3_ILi4096EEENS3_ILi16EEEEEEEEDaRKT_RKT0_RKT1_RKT2_ENKUlRKT_RKT0_E_clISC_SG_EEDaSW_SZ_)
        /*1610*/ 	.word	0x00000000


	//----- nvinfo : EIATTR_FRAME_SIZE
	.align		4
.L_952:
        /*1614*/ 	.byte	0x04, 0x11
        /*1616*/ 	.short	(.L_954 - .L_953)
	.align		4
.L_953:
        /*1618*/ 	.word	index@($_ZN7cutlass13device_kernelIN5flash19enable_sm80_to_sm89INS1_16FlashAttnBwdSm80INS1_25CollectiveMainloopBwdSm80ILi2ELi2EN4cute5tupleIJNS5_1CILi128EEES8_NS7_ILi64EEEEEENS_10bfloat16_tEfNS_4arch4Sm80ELb1ELb0ELb1ELb1ELb0ELb0ELb0ELb0ELi2ELi4ELi4ELi4ELb0EEENS1_24CollectiveEpilogueBwdGQAISA_fSD_Li256ELb1ELb0EEENS1_25SingleTileBwdLPTSchedulerILb1ELi128ELb0EEEEEEEEEvNT_6ParamsE$_ZZN4cute6detail16composition_implINS_5tupleIJNS_1CILi8EEENS3_ILi2EEES5_S5_S4_S5_EEENS2_IJNS3_ILi1EEEiiiNS3_ILi72EEENS3_ILi512EEEEEENS2_IJNS2_IJS5_S5_S5_EEES5_NS3_ILi4EEEEEENS2_IJNS2_IJS7_S9_S4_EEENS3_ILi4096EEENS3_ILi16EEEEEEEEDaRKT_RKT0_RKT1_RKT2_ENKUlRKT_RKT0_E_clISB_SE_EEDaSW_SZ_)
        /*161c*/ 	.word	0x00000000


	//----- nvinfo : EIATTR_FRAME_SIZE
	.align		4
.L_954:
        /*1620*/ 	.byte	0x04, 0x11
        /*1622*/ 	.short	(.L_956 - .L_955)
	.align		4
.L_955:
        /*1624*/ 	.word	index@($_ZN7cutlass13device_kernelIN5flash19enable_sm80_to_sm89INS1_16FlashAttnBwdSm80INS1_25CollectiveMainloopBwdSm80ILi2ELi2EN4cute5tupleIJNS5_1CILi128EEES8_NS7_ILi64EEEEEENS_10bfloat16_tEfNS_4arch4Sm80ELb1ELb0ELb1ELb1ELb0ELb0ELb0ELb0ELi2ELi4ELi4ELi4ELb0EEENS1_24CollectiveEpilogueBwdGQAISA_fSD_Li256ELb1ELb0EEENS1_25SingleTileBwdLPTSchedulerILb1ELi128ELb0EEEEEEEEEvNT_6ParamsE$_ZZN4cute6detail16composition_implINS_5tupleIJNS_1CILi8EEENS3_ILi2EEES5_S5_S4_S5_EEENS2_IJNS3_ILi1EEEiiiNS3_ILi72EEENS3_ILi512EEEEEENS2_IJNS2_IJS5_S5_S5_EEES5_NS2_IJNS3_ILi4EEES5_EEEEEENS2_IJNS2_IJS7_S9_S4_EEENS3_ILi4096EEENS2_IJNS3_ILi16EEENS3_ILi8192EEEEEEEEEEEDaRKT_RKT0_RKT1_RKT2_ENKUlRKT_RKT0_E_clISD_SJ_EEDaSZ_S12_)
        /*1628*/ 	.word	0x00000000


	//----- nvinfo : EIATTR_FRAME_SIZE
	.align		4
.L_956:
        /*162c*/ 	.byte	0x04, 0x11
        /*162e*/ 	.short	(.L_958 - .L_957)
	.align		4
.L_957:
        /*1630*/ 	.word	index@($_ZN7cutlass13device_kernelIN5flash19enable_sm80_to_sm89INS1_16FlashAttnBwdSm80INS1_25CollectiveMainloopBwdSm80ILi2ELi2EN4cute5tupleIJNS5_1CILi128EEES8_NS7_ILi64EEEEEENS_10bfloat16_tEfNS_4arch4Sm80ELb1ELb0ELb1ELb1ELb0ELb0ELb0ELb0ELi2ELi4ELi4ELi4ELb0EEENS1_24CollectiveEpilogueBwdGQAISA_fSD_Li256ELb1ELb0EEENS1_25SingleTileBwdLPTSchedulerILb1ELi128ELb0EEEEEEEEEvNT_6ParamsE$_ZZN4cute6detail16composition_implINS_5tupleIJNS_1CILi8EEENS3_ILi2EEES5_S5_S4_S5_EEENS2_IJNS3_ILi1EEEiiiNS3_ILi72EEENS3_ILi512EEEEEENS2_IJNS2_IJS5_S5_S5_EEES5_NS2_IJNS3_ILi4EEES5_EEEEEENS2_IJNS2_IJS7_S9_S4_EEENS3_ILi4096EEENS2_IJNS3_ILi16EEENS3_ILi8192EEEEEEEEEEEDaRKT_RKT0_RKT1_RKT2_ENKUlRKT_RKT0_E_clISB_SF_EEDaSZ_S12_)
        /*1634*/ 	.word	0x00000000


	//----- nvinfo : EIATTR_FRAME_SIZE
	.align		4
.L_958:
        /*1638*/ 	.byte	0x04, 0x11
        /*163a*/ 	.short	(.L_960 - .L_959)
	.align		4
.L_959:
        /*163c*/ 	.word	index@($_ZN7cutlass13device_kernelIN5flash19enable_sm80_to_sm89INS1_16FlashAttnBwdSm80INS1_25CollectiveMainloopBwdSm80ILi2ELi2EN4cute5tupleIJNS5_1CILi128EEES8_NS7_ILi64EEEEEENS_10bfloat16_tEfNS_4arch4Sm80ELb1ELb0ELb1ELb1ELb0ELb0ELb0ELb0ELi2ELi4ELi4ELi4ELb0EEENS1_24CollectiveEpilogueBwdGQAISA_fSD_Li256ELb1ELb0EEENS1_25SingleTileBwdLPTSchedulerILb1ELi128ELb0EEEEEEEEEvNT_6ParamsE$_ZZN4cute6detail16composition_implINS_5tupleIJNS_1CILi8EEENS3_ILi2EEES5_S5_S4_S5_EEENS2_IJNS3_ILi1EEEiiiNS3_ILi72EEENS3_ILi512EEEEEENS2_IJNS2_IJS5_S5_EEES4_NS3_ILi4EEEEEENS2_IJNS2_IJS7_S4_EEENS3_ILi1024EEENS3_ILi16EEEEEEEEDaRKT_RKT0_RKT1_RKT2_ENKUlRKT_RKT0_E_clISC_SG_EEDaSW_SZ_)
        /*1640*/ 	.word	0x00000000


	//----- nvinfo : EIATTR_FRAME_SIZE
	.align		4
.L_960:
        /*1644*/ 	.byte	0x04, 0x11
        /*1646*/ 	.short	(.L_962 - .L_961)
	.align		4
.L_961:
        /*1648*/ 	.word	index@($_ZN7cutlass13device_kernelIN5flash19enable_sm80_to_sm89INS1_16FlashAttnBwdSm80INS1_25CollectiveMainloopBwdSm80ILi2ELi2EN4cute5tupleIJNS5_1CILi128EEES8_NS7_ILi64EEEEEENS_10bfloat16_tEfNS_4arch4Sm80ELb1ELb0ELb1ELb1ELb0ELb0ELb0ELb0ELi2ELi4ELi4ELi4ELb0EEENS1_24CollectiveEpilogueBwdGQAISA_fSD_Li256ELb1ELb0EEENS1_25SingleTileBwdLPTSchedulerILb1ELi128ELb0EEEEEEEEEvNT_6ParamsE$_ZZN4cute6detail16composition_implINS_5tupleIJNS_1CILi8EEENS3_ILi2EEES5_S5_S4_S5_EEENS2_IJNS3_ILi1EEEiiiNS3_ILi72EEENS3_ILi512EEEEEENS2_IJNS2_IJS5_S5_EEES4_NS3_ILi4EEEEEENS2_IJNS2_IJS7_S4_EEENS3_ILi1024EEENS3_ILi16EEEEEEEEDaRKT_RKT0_RKT1_RKT2_ENKUlRKT_RKT0_E_clISB_SE_EEDaSW_SZ_)
        /*164c*/ 	.word	0x00000000


	//----- nvinfo : EIATTR_FRAME_SIZE
	.align		4
.L_962:
        /*1650*/ 	.byte	0x04, 0x11
        /*1652*/ 	.short	(.L_964 - .L_963)
	.align		4
.L_963:
        /*1654*/ 	.word	index@($_ZN7cutlass13device_kernelIN5flash19enable_sm80_to_sm89INS1_16FlashAttnBwdSm80INS1_25CollectiveMainloopBwdSm80ILi2ELi2EN4cute5tupleIJNS5_1CILi128EEES8_NS7_ILi64EEEEEENS_10bfloat16_tEfNS_4arch4Sm80ELb1ELb0ELb1ELb1ELb0ELb0ELb0ELb0ELi2ELi4ELi4ELi4ELb0EEENS1_24CollectiveEpilogueBwdGQAISA_fSD_Li256ELb1ELb0EEENS1_25SingleTileBwdLPTSchedulerILb1ELi128ELb0EEEEEEEEEvNT_6ParamsE$_ZZN4cute6detail16composition_implINS_5tupleIJNS_1CILi16EEENS3_ILi2EEES5_S5_NS3_ILi4EEES5_EEENS2_IJNS3_ILi1EEEiiiNS3_ILi144EEENS3_ILi512EEEEEES6_S4_EEDaRKT_RKT0_RKT1_RKT2_ENKUlRKT_T0_E_clINS2_IJNS2_IJS5_S5_EEENS2_IJiiEEES8_S8_EEENS_17integral_constantIiLi4EEEEEDaSQ_SR_)
        /*1658*/ 	.word	0x00000000


	//----- nvinfo : EIATTR_FRAME_SIZE
	.align		4
.L_964:
        /*165c*/ 	.byte	0x04, 0x11
        /*165e*/ 	.short	(.L_966 - .L_965)
	.align		4
.L_965:
        /*1660*/ 	.word	index@($_ZN7cutlass13device_kernelIN5flash19enable_sm80_to_sm89INS1_16FlashAttnBwdSm80INS1_25CollectiveMainloopBwdSm80ILi2ELi2EN4cute5tupleIJNS5_1CILi128EEES8_NS7_ILi64EEEEEENS_10bfloat16_tEfNS_4arch4Sm80ELb1ELb0ELb1ELb1ELb0ELb0ELb0ELb0ELi2ELi4ELi4ELi4ELb0EEENS1_24CollectiveEpilogueBwdGQAISA_fSD_Li256ELb1ELb0EEENS1_25SingleTileBwdLPTSchedulerILb1ELi128ELb0EEEEEEEEEvNT_6ParamsE$_ZZN4cute6detail16composition_implINS_5tupleIJNS_1CILi16EEENS3_ILi2EEES5_S5_NS3_ILi4EEES5_EEENS2_IJNS3_ILi1EEEiiiNS3_ILi144EEENS3_ILi512EEEEEES6_S4_EEDaRKT_RKT0_RKT1_RKT2_ENKUlRKT_T0_E_clINS2_IJNS2_IJS5_S5_EEENS2_IJiiEEES8_S8_EEENS_17integral_constantIiLi3EEEEEDaSQ_SR_)
        /*1664*/ 	.word	0x00000000


	//----- nvinfo : EIATTR_FRAME_SIZE
	.align		4
.L_966:
        /*1668*/ 	.byte	0x04, 0x11
        /*166a*/ 	.short	(.L_968 - .L_967)
	.align		4
.L_967:
        /*166c*/ 	.word	index@($_ZN7cutlass13device_kernelIN5flash19enable_sm80_to_sm89INS1_16FlashAttnBwdSm80INS1_25CollectiveMainloopBwdSm80ILi2ELi2EN4cute5tupleIJNS5_1CILi128EEES8_NS7_ILi64EEEEEENS_10bfloat16_tEfNS_4arch4Sm80ELb1ELb0ELb1ELb1ELb0ELb0ELb0ELb0ELi2ELi4ELi4ELi4ELb0EEENS1_24CollectiveEpilogueBwdGQAISA_fSD_Li256ELb1ELb0EEENS1_25SingleTileBwdLPTSchedulerILb1ELi128ELb0EEEEEEEEEvNT_6ParamsE$_ZZN4cute6detail16composition_implINS_5tupleIJNS_1CILi16EEENS3_ILi2EEES5_S5_NS3_ILi4EEES5_EEENS2_IJNS3_ILi1EEEiiiNS3_ILi144EEENS3_ILi512EEEEEES6_S4_EEDaRKT_RKT0_RKT1_RKT2_ENKUlRKT_T0_E_clINS2_IJNS2_IJS5_EEENS2_IJiEEES5_S8_EEENS_17integral_constantIiLi2EEEEEDaSQ_SR_)
        /*1670*/ 	.word	0x00000000


	//----- nvinfo : EIATTR_FRAME_SIZE
	.align		4
.L_968:
        /*1674*/ 	.byte	0x04, 0x11
        /*1676*/ 	.short	(.L_970 - .L_969)
	.align		4
.L_969:
        /*1678*/ 	.word	index@($_ZN7cutlass13device_kernelIN5flash19enable_sm80_to_sm89INS1_16FlashAttnBwdSm80INS1_25CollectiveMainloopBwdSm80ILi2ELi2EN4cute5tupleIJNS5_1CILi128EEES8_NS7_ILi64EEEEEENS_10bfloat16_tEfNS_4arch4Sm80ELb1ELb0ELb1ELb1ELb0ELb0ELb0ELb0ELi2ELi4ELi4ELi4ELb0EEENS1_24CollectiveEpilogueBwdGQAISA_fSD_Li256ELb1ELb0EEENS1_25SingleTileBwdLPTSchedulerILb1ELi128ELb0EEEEEEEEEvNT_6ParamsE$_ZZN4cute6detail16composition_implINS_5tupleIJNS_1CILi16EEENS3_ILi2EEES5_S5_NS3_ILi4EEES5_EEENS2_IJNS3_ILi1EEEiiiNS3_ILi144EEENS3_ILi512EEEEEES6_S4_EEDaRKT_RKT0_RKT1_RKT2_ENKUlRKT_T0_E_clINS2_IJNS2_IJEEESU_S6_S8_EEENS_17integral_constantIiLi1EEEEEDaSQ_SR_)
        /*167c*/ 	.word	0x00000000


	//----- nvinfo : EIATTR_FRAME_SIZE
	.align		4
.L_970:
        /*1680*/ 	.byte	0x04, 0x11
        /*1682*/ 	.short	(.L_972 - .L_971)
	.align		4
.L_971:
        /*1684*/ 	.word	index@($_ZN7cutlass13device_kernelIN5flash19enable_sm80_to_sm89INS1_16FlashAttnBwdSm80INS1_25CollectiveMainloopBwdSm80ILi2ELi2EN4cute5tupleIJNS5_1CILi128EEES8_NS7_ILi64EEEEEENS_10bfloat16_tEfNS_4arch4Sm80ELb1ELb0ELb1ELb1ELb0ELb0ELb0ELb0ELi2ELi4ELi4ELi4ELb0EEENS1_24CollectiveEpilogueBwdGQAISA_fSD_Li256ELb1ELb0EEENS1_25SingleTileBwdLPTSchedulerILb1ELi128ELb0EEEEEEEEEvNT_6ParamsE$_ZZN4cute6detail16composition_implINS_5tupleIJNS_1CILi16EEENS3_ILi2EEES5_S5_NS3_ILi4EEES5_EEENS2_IJNS3_ILi1EEEiiiNS3_ILi144EEENS3_ILi512EEEEEES5_NS3_ILi64EEEEEDaRKT_RKT0_RKT1_RKT2_ENKUlRKT_T0_E_clINS2_IJNS2_IJS5_EEENS2_IJiEEES8_S8_EEENS_17integral_constantIiLi4EEEEEDaSR_SS_)
        /*1688*/ 	.word	0x00000000


	//----- nvinfo : EIATTR_FRAME_SIZE
	.align		4
.L_972:
        /*168c*/ 	.byte	0x04, 0x11
        /*168e*/ 	.short	(.L_974 - .L_973)
	.align		4
.L_973:
        /*1690*/ 	.word	index@($_ZN7cutlass13device_kernelIN5flash19enable_sm80_to_sm89INS1_16FlashAttnBwdSm80INS1_25CollectiveMainloopBwdSm80ILi2ELi2EN4cute5tupleIJNS5_1CILi128EEES8_NS7_ILi64EEEEEENS_10bfloat16_tEfNS_4arch4Sm80ELb1ELb0ELb1ELb1ELb0ELb0ELb0ELb0ELi2ELi4ELi4ELi4ELb0EEENS1_24CollectiveEpilogueBwdGQAISA_fSD_Li256ELb1ELb0EEENS1_25SingleTileBwdLPTSchedulerILb1ELi128ELb0EEEEEEEEEvNT_6ParamsE$_ZZN4cute6detail16composition_implINS_5tupleIJNS_1CILi16EEENS3_ILi2EEES5_S5_NS3_ILi4EEES5_EEENS2_IJNS3_ILi1EEEiiiNS3_ILi144EEENS3_ILi512EEEEEES5_NS3_ILi64EEEEEDaRKT_RKT0_RKT1_RKT2_ENKUlRKT_T0_E_clINS2_IJNS2_IJEEESV_S5_S8_EEENS_17integral_constantIiLi3EEEEEDaSR_SS_)
        /*1694*/ 	.word	0x00000000


	//----- nvinfo : EIATTR_FRAME_SIZE
	.align		4
.L_974:
        /*1698*/ 	.byte	0x04, 0x11
        /*169a*/ 	.short	(.L_976 - .L_975)
	.align		4
.L_975:
        /*169c*/ 	.word	index@($_ZN7cutlass13device_kernelIN5flash19enable_sm80_to_sm89INS1_16FlashAttnBwdSm80INS1_25CollectiveMainloopBwdSm80ILi2ELi2EN4cute5tupleIJNS5_1CILi128EEES8_NS7_ILi64EEEEEENS_10bfloat16_tEfNS_4arch4Sm80ELb1ELb0ELb1ELb1ELb0ELb0ELb0ELb0ELi2ELi4ELi4ELi4ELb0EEENS1_24CollectiveEpilogueBwdGQAISA_fSD_Li256ELb1ELb0EEENS1_25SingleTileBwdLPTSchedulerILb1ELi128ELb0EEEEEEEEEvNT_6ParamsE$_ZZN4cute6detail16composition_implINS_5tupleIJNS_1CILi16EEENS3_ILi2EEES5_S5_NS3_ILi4EEES5_EEENS2_IJNS3_ILi1EEEiiiNS3_ILi144EEENS3_ILi512EEEEEENS2_IJS5_S5_EEENS2_IJNS3_ILi64EEESA_EEEEEDaRKT_RKT0_RKT1_RKT2_ENKUlRKT_RKT0_E_clIS5_SD_EEDaST_SW_)
        /*16a0*/ 	.word	0x00000000


	//----- nvinfo : EIATTR_FRAME_SIZE
	.align		4
.L_976:
        /*16a4*/ 	.byte	0x04, 0x11
        /*16a6*/ 	.short	(.L_978 - .L_977)
	.align		4
.L_977:
        /*16a8*/ 	.word	index@($_ZN7cutlass13device_kernelIN5flash19enable_sm80_to_sm89INS1_16FlashAttnBwdSm80INS1_25CollectiveMainloopBwdSm80ILi2ELi2EN4cute5tupleIJNS5_1CILi128EEES8_NS7_ILi64EEEEEENS_10bfloat16_tEfNS_4arch4Sm80ELb1ELb0ELb1ELb1ELb0ELb0ELb0ELb0ELi2ELi4ELi4ELi4ELb0EEENS1_24CollectiveEpilogueBwdGQAISA_fSD_Li256ELb1ELb0EEENS1_25SingleTileBwdLPTSchedulerILb1ELi128ELb0EEEEEEEEEvNT_6ParamsE$_ZZN4cute6detail16composition_implINS_5tupleIJNS_1CILi16EEENS3_ILi2EEES5_S5_NS3_ILi4EEES5_EEENS2_IJNS3_ILi1EEEiiiNS3_ILi144EEENS3_ILi512EEEEEENS2_IJNS2_IJS5_S5_EEES6_NS3_ILi8EEEEEENS2_IJNS2_IJNS3_ILi64EEESA_EEES4_NS3_ILi1024EEEEEEEEDaRKT_RKT0_RKT1_RKT2_ENKUlRKT_RKT0_E_clISC_SG_EEDaSX_S10_)
        /*16ac*/ 	.word	0x00000000


	//----- nvinfo : EIATTR_FRAME_SIZE
	.align		4
.L_978:
        /*16b0*/ 	.byte	0x04, 0x11
        /*16b2*/ 	.short	(.L_980 - .L_979)
	.align		4
.L_979:
        /*16b4*/ 	.word	index@($_ZN7cutlass13device_kernelIN5flash19enable_sm80_to_sm89INS1_16FlashAttnBwdSm80INS1_25CollectiveMainloopBwdSm80ILi2ELi2EN4cute5tupleIJNS5_1CILi128EEES8_NS7_ILi64EEEEEENS_10bfloat16_tEfNS_4arch4Sm80ELb1ELb0ELb1ELb1ELb0ELb0ELb0ELb0ELi2ELi4ELi4ELi4ELb0EEENS1_24CollectiveEpilogueBwdGQAISA_fSD_Li256ELb1ELb0EEENS1_25SingleTileBwdLPTSchedulerILb1ELi128ELb0EEEEEEEEEvNT_6ParamsE$_ZZN4cute6detail16composition_implINS_5tupleIJNS_1CILi16EEENS3_ILi2EEES5_S5_NS3_ILi4EEES5_EEENS2_IJNS3_ILi1EEEiiiNS3_ILi144EEENS3_ILi512EEEEEENS2_IJNS2_IJS5_S5_EEES6_NS3_ILi8EEEEEENS2_IJNS2_IJNS3_ILi64EEESA_EEES4_NS3_ILi1024EEEEEEEEDaRKT_RKT0_RKT1_RKT2_ENKUlRKT_RKT0_E_clIS6_S4_EEDaSX_S10_)
        /*16b8*/ 	.word	0x00000000


	//----- nvinfo : EIATTR_FRAME_SIZE
	.align		4
.L_980:
        /*16bc*/ 	.byte	0x04, 0x11
        /*16be*/ 	.short	(.L_982 - .L_981)
	.align		4
.L_981:
        /*16c0*/ 	.word	index@($_ZN7cutlass13device_kernelIN5flash19enable_sm80_to_sm89INS1_16FlashAttnBwdSm80INS1_25CollectiveMainloopBwdSm80ILi2ELi2EN4cute5tupleIJNS5_1CILi128EEES8_NS7_ILi64EEEEEENS_10bfloat16_tEfNS_4arch4Sm80ELb1ELb0ELb1ELb1ELb0ELb0ELb0ELb0ELi2ELi4ELi4ELi4ELb0EEENS1_24CollectiveEpilogueBwdGQAISA_fSD_Li256ELb1ELb0EEENS1_25SingleTileBwdLPTSchedulerILb1ELi128ELb0EEEEEEEEEvNT_6ParamsE$_ZZN4cute6detail16composition_implINS_1CILi2EEEiNS_5tupleIJNS2_ILi1EEES3_EEENS4_IJNS2_ILi0EEES5_EEEEEDaRKT_RKT0_RKT1_RKT2_ENKUlRKT_RKT0_E_clIS3_S5_EEDaSN_SQ_)
        /*16c4*/ 	.word	0x00000000


	//----- nvinfo : EIATTR_FRAME_SIZE
	.align		4
.L_982:
        /*16c8*/ 	.byte	0x04, 0x11
        /*16ca*/ 	.short	(.L_984 - .L_983)
	.align		4
.L_983:
        /*16cc*/ 	.word	index@($_ZN7cutlass13device_kernelIN5flash19enable_sm80_to_sm89INS1_16FlashAttnBwdSm80INS1_25CollectiveMainloopBwdSm80ILi2ELi2EN4cute5tupleIJNS5_1CILi128EEES8_NS7_ILi64EEEEEENS_10bfloat16_tEfNS_4arch4Sm80ELb1ELb0ELb1ELb1ELb0ELb0ELb0ELb0ELi2ELi4ELi4ELi4ELb0EEENS1_24CollectiveEpilogueBwdGQAISA_fSD_Li256ELb1ELb0EEENS1_25SingleTileBwdLPTSchedulerILb1ELi128ELb0EEEEEEEEEvNT_6ParamsE$_ZZN4cute6detail10lift_sliceINS_5tupleIJNS_1CILi0EEENS_10UnderscoreEEEENS2_IJNS2_IJS4_S4_EEEiEEEEEDaRKT_RKT0_ENKUlRKT_RKT0_E_clIS5_iEEDaSH_SK_)
        /*16d0*/ 	.word	0x00000000


	//----- nvinfo : EIATTR_FRAME_SIZE
	.align		4
.L_984:
        /*16d4*/ 	.byte	0x04, 0x11
        /*16d6*/ 	.short	(.L_986 - .L_985)
	.align		4
.L_985:
        /*16d8*/ 	.word	index@($_ZN7cutlass13device_kernelIN5flash19enable_sm80_to_sm89INS1_16FlashAttnBwdSm80INS1_25CollectiveMainloopBwdSm80ILi2ELi2EN4cute5tupleIJNS5_1CILi128EEES8_NS7_ILi64EEEEEENS_10bfloat16_tEfNS_4arch4Sm80ELb1ELb0ELb1ELb1ELb0ELb0ELb0ELb0ELi2ELi4ELi4ELi4ELb0EEENS1_24CollectiveEpilogueBwdGQAISA_fSD_Li256ELb1ELb0EEENS1_25SingleTileBwdLPTSchedulerILb1ELi128ELb0EEEEEEEEEvNT_6ParamsE$_ZZN4cute5sliceINS_5tupleIJNS_10UnderscoreES2_iEEENS1_IJNS1_IJNS_1CILi1EEENS4_ILi0EEEEEEiNS4_ILi1024EEEEEEEEDaRKT_RKT0_ENKUlRKT_RKT0_E_clIS2_iEEDaSI_SL_)
        /*16dc*/ 	.word	0x00000000


	//----- nvinfo : EIATTR_FRAME_SIZE
	.align		4
.L_986:
        /*16e0*/ 	.byte	0x04, 0x11
        /*16e2*/ 	.short	(.L_988 - .L_987)
	.align		4
.L_987:
        /*16e4*/ 	.word	index@($_ZN7cutlass13device_kernelIN5flash19enable_sm80_to_sm89INS1_16FlashAttnBwdSm80INS1_25CollectiveMainloopBwdSm80ILi2ELi2EN4cute5tupleIJNS5_1CILi128EEES8_NS7_ILi64EEEEEENS_10bfloat16_tEfNS_4arch4Sm80ELb1ELb0ELb1ELb1ELb0ELb0ELb0ELb0ELi2ELi4ELi4ELi4ELb0EEENS1_24CollectiveEpilogueBwdGQAISA_fSD_Li256ELb1ELb0EEENS1_25SingleTileBwdLPTSchedulerILb1ELi128ELb0EEEEEEEEEvNT_6ParamsE$_ZZN4cute5sliceINS_5tupleIJNS_10UnderscoreES2_S2_iEEENS1_IJNS1_IJNS_1CILi1EEENS4_ILi0EEEEEElS6_lEEEEEDaRKT_RKT0_ENKUlRKT_RKT0_E_clIS2_lEEDaSH_SK_)
        /*16e8*/ 	.word	0x00000000


	//----- nvinfo : EIATTR_FRAME_SIZE
	.align		4
.L_988:
        /*16ec*/ 	.byte	0x04, 0x11
        /*16ee*/ 	.short	(.L_990 - .L_989)
	.align		4
.L_989:
        /*16f0*/ 	.word	index@($_ZN7cutlass13device_kernelIN5flash19enable_sm80_to_sm89INS1_16FlashAttnBwdSm80INS1_25CollectiveMainloopBwdSm80ILi2ELi2EN4cute5tupleIJNS5_1CILi128EEES8_NS7_ILi64EEEEEENS_10bfloat16_tEfNS_4arch4Sm80ELb1ELb0ELb1ELb1ELb0ELb0ELb0ELb0ELi2ELi4ELi4ELi4ELb0EEENS1_24CollectiveEpilogueBwdGQAISA_fSD_Li256ELb1ELb0EEENS1_25SingleTileBwdLPTSchedulerILb1ELi128ELb0EEEEEEEEEvNT_6ParamsE$_ZZN4cute5sliceINS_5tupleIJNS_10UnderscoreES2_S2_iEEENS1_IJNS1_IJNS_1CILi1EEENS4_ILi0EEEEEEiNS4_ILi1024EEENS4_ILi8192EEEEEEEEDaRKT_RKT0_ENKUlRKT_RKT0_E_clIS2_iEEDaSJ_SM_)
        /*16f4*/ 	.word	0x00000000


	//----- nvinfo : EIATTR_FRAME_SIZE
	.align		4
.L_990:
        /*16f8*/ 	.byte	0x04, 0x11
        /*16fa*/ 	.short	(.L_992 - .L_991)
	.align		4
.L_991:
        /*16fc*/ 	.word	index@($_ZN7cutlass13device_kernelIN5flash19enable_sm80_to_sm89INS1_16FlashAttnBwdSm80INS1_25CollectiveMainloopBwdSm80ILi2ELi2EN4cute5tupleIJNS5_1CILi128EEES8_NS7_ILi64EEEEEENS_10bfloat16_tEfNS_4arch4Sm80ELb1ELb0ELb1ELb1ELb0ELb0ELb0ELb0ELi2ELi4ELi4ELi4ELb0EEENS1_24CollectiveEpilogueBwdGQAISA_fSD_Li256ELb1ELb0EEENS1_25SingleTileBwdLPTSchedulerILb1ELi128ELb0EEEEEEEEEvNT_6ParamsE$_ZZN4cute5sliceINS_5tupleIJNS_10UnderscoreES2_S2_iEEENS1_IJNS1_IJNS_1CILi1EEENS4_ILi0EEEEEENS4_ILi4096EEENS1_IJiiEEENS1_IJS6_NS4_ILi8192EEEEEEEEEEEDaRKT_RKT0_ENKUlRKT_RKT0_E_clIS2_S9_EEDaSL_SO_)
        /*1700*/ 	.word	0x00000000


	//----- nvinfo : EIATTR_FRAME_SIZE
	.align		4
.L_992:
        /*1704*/ 	.byte	0x04, 0x11
        /*1706*/ 	.short	(.L_994 - .L_993)
	.align		4
.L_993:
        /*1708*/ 	.word	index@($_ZN7cutlass13device_kernelIN5flash19enable_sm80_to_sm89INS1_16FlashAttnBwdSm80INS1_25CollectiveMainloopBwdSm80ILi2ELi2EN4cute5tupleIJNS5_1CILi128EEES8_NS7_ILi64EEEEEENS_10bfloat16_tEfNS_4arch4Sm80ELb1ELb0ELb1ELb1ELb0ELb0ELb0ELb0ELi2ELi4ELi4ELi4ELb0EEENS1_24CollectiveEpilogueBwdGQAISA_fSD_Li256ELb1ELb0EEENS1_25SingleTileBwdLPTSchedulerILb1ELi128ELb0EEEEEEEEEvNT_6ParamsE$_ZZN4cute5sliceINS_5tupleIJNS_10UnderscoreES2_NS_1CILi0EEEEEENS1_IJNS1_IJNS3_ILi1EEES4_EEEiNS3_ILi1024EEEEEEEEDaRKT_RKT0_ENKUlRKT_RKT0_E_clIS2_iEEDaSI_SL_)
        /*170c*/ 	.word	0x00000000


	//----- nvinfo : EIATTR_FRAME_SIZE
	.align		4
.L_994:
        /*1710*/ 	.byte	0x04, 0x11
        /*1712*/ 	.short	(.L_996 - .L_995)
	.align		4
.L_995:
        /*1714*/ 	.word	index@($_ZN7cutlass13device_kernelIN5flash19enable_sm80_to_sm89INS1_16FlashAttnBwdSm80INS1_25CollectiveMainloopBwdSm80ILi2ELi2EN4cute5tupleIJNS5_1CILi128EEES8_NS7_ILi64EEEEEENS_10bfloat16_tEfNS_4arch4Sm80ELb1ELb0ELb1ELb1ELb0ELb0ELb0ELb0ELi2ELi4ELi4ELi4ELb0EEENS1_24CollectiveEpilogueBwdGQAISA_fSD_Li256ELb1ELb0EEENS1_25SingleTileBwdLPTSchedulerILb1ELi128ELb0EEEEEEEEEvNT_6ParamsE$_ZZN4cute5sliceINS_5tupleIJNS1_IJNS_10UnderscoreENS_1CILi0EEEEEENS1_IJS4_S2_EEEEEENS1_IJNS1_IJNS1_IJNS3_ILi1EEES4_EEES4_EEENS1_IJNS1_IJS4_S4_EEEiEEEEEEEEDaRKT_RKT0_ENKUlRKT_RKT0_E_clIS6_SC_EEDaSM_SP_)
        /*1718*/ 	.word	0x00000000


	//----- nvinfo : EIATTR_FRAME_SIZE
	.align		4
.L_996:
        /*171c*/ 	.byte	0x04, 0x11
        /*171e*/ 	.short	(.L_998 - .L_997)
	.align		4
.L_997:
        /*1720*/ 	.word	index@($_ZN7cutlass13device_kernelIN5flash19enable_sm80_to_sm89INS1_16FlashAttnBwdSm80INS1_25CollectiveMainloopBwdSm80ILi2ELi2EN4cute5tupleIJNS5_1CILi128EEES8_NS7_ILi64EEEEEENS_10bfloat16_tEfNS_4arch4Sm80ELb1ELb0ELb1ELb1ELb0ELb0ELb0ELb0ELi2ELi4ELi4ELi4ELb0EEENS1_24CollectiveEpilogueBwdGQAISA_fSD_Li256ELb1ELb0EEENS1_25SingleTileBwdLPTSchedulerILb1ELi128ELb0EEEEEEEEEvNT_6ParamsE$_ZZN4cute4takeILi1ELi3ENS_5tupleIJNS1_IJiNS_1CILi512EEEEEENS1_IJiiEEENS2_ILi1024EEEEEEEEDaRKT1_ENKUlDpRKT_E_clIJS5_S6_EEEDaSE_)
        /*1724*/ 	.word	0x00000000


	//----- nvinfo : EIATTR_FRAME_SIZE
	.align		4
.L_998:
        /*1728*/ 	.byte	0x04, 0x11
        /*172a*/ 	.short	(.L_1000 - .L_999)
	.align		4
.L_999:
        /*172c*/ 	.word	index@($_ZN7cutlass13device_kernelIN5flash19enable_sm80_to_sm89INS1_16FlashAttnBwdSm80INS1_25CollectiveMainloopBwdSm80ILi2ELi2EN4cute5tupleIJNS5_1CILi128EEES8_NS7_ILi64EEEEEENS_10bfloat16_tEfNS_4arch4Sm80ELb1ELb0ELb1ELb1ELb0ELb0ELb0ELb0ELi2ELi4ELi4ELi4ELb0EEENS1_24CollectiveEpilogueBwdGQAISA_fSD_Li256ELb1ELb0EEENS1_25SingleTileBwdLPTSchedulerILb1ELi128ELb0EEEEEEEEEvNT_6ParamsE$_ZZN4cute4takeILi1ELi3ENS_5tupleIJNS1_IJNS_1CILi1EEEiEEENS2_ILi1024EEENS1_IJiiEEEEEEEEDaRKT1_ENKUlDpRKT_E_clIJS5_S6_EEEDaSE_)
        /*1730*/ 	.word	0x00000000


	//----- nvinfo : EIATTR_FRAME_SIZE
	.align		4
.L_1000:
        /*1734*/ 	.byte	0x04, 0x11
        /*1736*/ 	.short	(.L_1002 - .L_1001)
	.align		4
.L_1001:
        /*1738*/ 	.word	index@($_ZN7cutlass13device_kernelIN5flash19enable_sm80_to_sm89INS1_16FlashAttnBwdSm80INS1_25CollectiveMainloopBwdSm80ILi2ELi2EN4cute5tupleIJNS5_1CILi128EEES8_NS7_ILi64EEEEEENS_10bfloat16_tEfNS_4arch4Sm80ELb1ELb0ELb1ELb1ELb0ELb0ELb0ELb0ELi2ELi4ELi4ELi4ELb0EEENS1_24CollectiveEpilogueBwdGQAISA_fSD_Li256ELb1ELb0EEENS1_25SingleTileBwdLPTSchedulerILb1ELi128ELb0EEEEEEEEEvNT_6ParamsE$_ZZN4cute4takeILi1ELi3ENS_5tupleIJNS1_IJNS_1CILi1EEENS2_ILi512EEEiEEENS2_ILi4096EEENS1_IJiiEEEEEEEEDaRKT1_ENKUlDpRKT_E_clIJS6_S7_EEEDaSF_)
        /*173c*/ 	.word	0x00000000


	//----- nvinfo : EIATTR_FRAME_SIZE
	.align		4
.L_1002:
        /*1740*/ 	.byte	0x04, 0x11
        /*1742*/ 	.short	(.L_1004 - .L_1003)
	.align		4
.L_1003:
        /*1744*/ 	.word	index@($_ZN7cutlass13device_kernelIN5flash19enable_sm80_to_sm89INS1_16FlashAttnBwdSm80INS1_25CollectiveMainloopBwdSm80ILi2ELi2EN4cute5tupleIJNS5_1CILi128EEES8_NS7_ILi64EEEEEENS_10bfloat16_tEfNS_4arch4Sm80ELb1ELb0ELb1ELb1ELb0ELb0ELb0ELb0ELi2ELi4ELi4ELi4ELb0EEENS1_24CollectiveEpilogueBwdGQAISA_fSD_Li256ELb1ELb0EEENS1_25SingleTileBwdLPTSchedulerILb1ELi128ELb0EEEEEEEEEvNT_6ParamsE$_ZZN4cute4takeILi1ELi3ENS_5tupleIJNS1_IJNS_1CILi1EEENS2_ILi512EEEiEEENS2_ILi4096EEENS1_IJNS1_IJiiEEENS2_ILi8192EEEEEEEEEEEDaRKT1_ENKUlDpRKT_E_clIJS6_S9_EEEDaSH_)
        /*1748*/ 	.word	0x00000000


	//----- nvinfo : EIATTR_FRAME_SIZE
	.align		4
.L_1004:
        /*174c*/ 	.byte	0x04, 0x11
        /*174e*/ 	.short	(.L_1006 - .L_1005)
	.align		4
.L_1005:
        /*1750*/ 	.word	index@($_ZN7cutlass13device_kernelIN5flash19enable_sm80_to_sm89INS1_16FlashAttnBwdSm80INS1_25CollectiveMainloopBwdSm80ILi2ELi2EN4cute5tupleIJNS5_1CILi128EEES8_NS7_ILi64EEEEEENS_10bfloat16_tEfNS_4arch4Sm80ELb1ELb0ELb1ELb1ELb0ELb0ELb0ELb0ELi2ELi4ELi4ELi4ELb0EEENS1_24CollectiveEpilogueBwdGQAISA_fSD_Li256ELb1ELb0EEENS1_25SingleTileBwdLPTSchedulerILb1ELi128ELb0EEEEEEEEEvNT_6ParamsE$_ZZN4cute4takeILi1ELi2ENS_5tupleIJNS1_IJNS_1CILi1EEENS2_ILi0EEEEEEiEEEEEDaRKT1_ENKUlDpRKT_E_clIJiEEEDaSD_)
        /*1754*/ 	.word	0x00000000


	//----- nvinfo : EIATTR_FRAME_SIZE
	.align		4
.L_1006:
        /*1758*/ 	.byte	0x04, 0x11
        /*175a*/ 	.short	(.L_1008 - .L_1007)
	.align		4
.L_1007:
        /*175c*/ 	.word	index@($_ZN7cutlass13device_kernelIN5flash19enable_sm80_to_sm89INS1_16FlashAttnBwdSm80INS1_25CollectiveMainloopBwdSm80ILi2ELi2EN4cute5tupleIJNS5_1CILi128EEES8_NS7_ILi64EEEEEENS_10bfloat16_tEfNS_4arch4Sm80ELb1ELb0ELb1ELb1ELb0ELb0ELb0ELb0ELi2ELi4ELi4ELi4ELb0EEENS1_24CollectiveEpilogueBwdGQAISA_fSD_Li256ELb1ELb0EEENS1_25SingleTileBwdLPTSchedulerILb1ELi128ELb0EEEEEEEEEvNT_6ParamsE$_ZZN4cute4diceINS_5tupleIJNS1_IJiNS1_IJiNS_1CILi0EEEEEEEEENS1_IJNS_10UnderscoreENS1_IJS6_S6_EEEEEEEEES9_EEDaRKT_RKT0_ENKUlRKT_RKT0_E_clIS5_S5_EEDaSI_SL_)
        /*1760*/ 	.word	0x00000000


	//----- nvinfo : EIATTR_FRAME_SIZE
	.align		4
.L_1008:
        /*1764*/ 	.byte	0x04, 0x11
        /*1766*/ 	.short	(.L_1010 - .L_1009)
	.align		4
.L_1009:
        /*1768*/ 	.word	index@($_ZN7cutlass13device_kernelIN5flash19enable_sm80_to_sm89INS1_16FlashAttnBwdSm80INS1_25CollectiveMainloopBwdSm80ILi2ELi2EN4cute5tupleIJNS5_1CILi128EEES8_NS7_ILi64EEEEEENS_10bfloat16_tEfNS_4arch4Sm80ELb1ELb0ELb1ELb1ELb0ELb0ELb0ELb0ELi2ELi4ELi4ELi4ELb0EEENS1_24CollectiveEpilogueBwdGQAISA_fSD_Li256ELb1ELb0EEENS1_25SingleTileBwdLPTSchedulerILb1ELi128ELb0EEEEEEEEEvNT_6ParamsE$_ZZN4cute19as_arithmetic_tupleINS_15ArithmeticTupleIJiiEEEEEDaRKT_ENKUlRKT_E_clIiEEDaS8_)
        /*176c*/ 	.word	0x00000000


	//----- nvinfo : EIATTR_FRAME_SIZE
	.align		4
.L_1010:
        /*1770*/ 	.byte	0x04, 0x11
        /*1772*/ 	.short	(.L_1012 - .L_1011)
	.align		4
.L_1011:
        /*1774*/ 	.word	index@($_ZN7cutlass13device_kernelIN5flash19enable_sm80_to_sm89INS1_16FlashAttnBwdSm80INS1_25CollectiveMainloopBwdSm80ILi2ELi2EN4cute5tupleIJNS5_1CILi128EEES8_NS7_ILi64EEEEEENS_10bfloat16_tEfNS_4arch4Sm80ELb1ELb0ELb1ELb1ELb0ELb0ELb0ELb0ELi2ELi4ELi4ELi4ELb0EEENS1_24CollectiveEpilogueBwdGQAISA_fSD_Li256ELb1ELb0EEENS1_25SingleTileBwdLPTSchedulerILb1ELi128ELb0EEEEEEEEEvNT_6ParamsE$_ZZN4cute19as_arithmetic_tupleINS_15ArithmeticTupleIJiiEEEEEDaRKT_ENKUlDpRKT_E_clIJiiEEEDaS9_)
        /*1778*/ 	.word	0x00000000


	//----- nvinfo : EIATTR_FRAME_SIZE
	.align		4
.L_1012:
        /*177c*/ 	.byte	0x04, 0x11
        /*177e*/ 	.short	(.L_1014 - .L_1013)
	.align		4
.L_1013:
        /*1780*/ 	.word	index@($_ZN7cutlass13device_kernelIN5flash19enable_sm80_to_sm89INS1_16FlashAttnBwdSm80INS1_25CollectiveMainloopBwdSm80ILi2ELi2EN4cute5tupleIJNS5_1CILi128EEES8_NS7_ILi64EEEEEENS_10bfloat16_tEfNS_4arch4Sm80ELb1ELb0ELb1ELb1ELb0ELb0ELb0ELb0ELi2ELi4ELi4ELi4ELb0EEENS1_24CollectiveEpilogueBwdGQAISA_fSD_Li256ELb1ELb0EEENS1_25SingleTileBwdLPTSchedulerILb1ELi128ELb0EEEEEEEEEvNT_6ParamsE$_ZZN4cute16flatten_to_tupleINS_5tupleIJNS_1CILi4096EEENS1_IJiiEEEEEEEEDaRKT_ENKUlRKT_E_clIS4_EEDaSB_)
        /*1784*/ 	.word	0x00000000


	//----- nvinfo : EIATTR_FRAME_SIZE
	.align		4
.L_1014:
        /*1788*/ 	.byte	0x04, 0x11
        /*178a*/ 	.short	(.L_1016 - .L_1015)
	.align		4
.L_1015:
        /*178c*/ 	.word	index@($_ZN7cutlass13device_kernelIN5flash19enable_sm80_to_sm89INS1_16FlashAttnBwdSm80INS1_25CollectiveMainloopBwdSm80ILi2ELi2EN4cute5tupleIJNS5_1CILi128EEES8_NS7_ILi64EEEEEENS_10bfloat16_tEfNS_4arch4Sm80ELb1ELb0ELb1ELb1ELb0ELb0ELb0ELb0ELi2ELi4ELi4ELi4ELb0EEENS1_24CollectiveEpilogueBwdGQAISA_fSD_Li256ELb1ELb0EEENS1_25SingleTileBwdLPTSchedulerILb1ELi128ELb0EEEEEEEEEvNT_6ParamsE$_ZZN4cute16flatten_to_tupleINS_5tupleIJNS_1CILi4096EEENS1_IJNS1_IJiiEEENS2_ILi8192EEEEEEEEEEEDaRKT_ENKUlRKT_E_clIS6_EEDaSD_)
        /*1790*/ 	.word	0x00000000


	//----- nvinfo : EIATTR_FRAME_SIZE
	.align		4
.L_1016:
        /*1794*/ 	.byte	0x04, 0x11
        /*1796*/ 	.short	(.L_1018 - .L_1017)
	.align		4
.L_1017:
        /*1798*/ 	.word	index@($_ZN7cutlass13device_kernelIN5flash19enable_sm80_to_sm89INS1_16FlashAttnBwdSm80INS1_25CollectiveMainloopBwdSm80ILi2ELi2EN4cute5tupleIJNS5_1CILi128EEES8_NS7_ILi64EEEEEENS_10bfloat16_tEfNS_4arch4Sm80ELb1ELb0ELb1ELb1ELb0ELb0ELb0ELb0ELi2ELi4ELi4ELi4ELb0EEENS1_24CollectiveEpilogueBwdGQAISA_fSD_Li256ELb1ELb0EEENS1_25SingleTileBwdLPTSchedulerILb1ELi128ELb0EEEEEEEEEvNT_6ParamsE$_ZZN4cute16flatten_to_tupleINS_5tupleIJNS_1CILi1024EEENS1_IJiiEEEEEEEEDaRKT_ENKUlRKT_E_clIS4_EEDaSB_)
        /*179c*/ 	.word	0x00000000


	//----- nvinfo : EIATTR_FRAME_SIZE
	.align		4
.L_1018:
        /*17a0*/ 	.byte	0x04, 0x11
        /*17a2*/ 	.short	(.L_1020 - .L_1019)
	.align		4
.L_1019:
        /*17a4*/ 	.word	index@($_ZN7cutlass13device_kernelIN5flash19enable_sm80_to_sm89INS1_16FlashAttnBwdSm80INS1_25CollectiveMainloopBwdSm80ILi2ELi2EN4cute5tupleIJNS5_1CILi128EEES8_NS7_ILi64EEEEEENS_10bfloat16_tEfNS_4arch4Sm80ELb1ELb0ELb1ELb1ELb0ELb0ELb0ELb0ELi2ELi4ELi4ELi4ELb0EEENS1_24CollectiveEpilogueBwdGQAISA_fSD_Li256ELb1ELb0EEENS1_25SingleTileBwdLPTSchedulerILb1ELi128ELb0EEEEEEEEEvNT_6ParamsE$_ZZN4cute16flatten_to_tupleINS_5tupleIJNS_1CILi0EEENS1_IJNS2_ILi1EEENS2_ILi512EEEiEEEEEEEEDaRKT_ENKUlRKT_E_clIS6_EEDaSD_)
        /*17a8*/ 	.word	0x00000000


	//----- nvinfo : EIATTR_FRAME_SIZE
	.align		4
.L_1020:
        /*17ac*/ 	.byte	0x04, 0x11
        /*17ae*/ 	.short	(.L_1022 - .L_1021)
	.align		4
.L_1021:
        /*17b0*/ 	.word	index@($_ZN7cutlass13device_kernelIN5flash19enable_sm80_to_sm89INS1_16FlashAttnBwdSm80INS1_25CollectiveMainloopBwdSm80ILi2ELi2EN4cute5tupleIJNS5_1CILi128EEES8_NS7_ILi64EEEEEENS_10bfloat16_tEfNS_4arch4Sm80ELb1ELb0ELb1ELb1ELb0ELb0ELb0ELb0ELi2ELi4ELi4ELi4ELb0EEENS1_24CollectiveEpilogueBwdGQAISA_fSD_Li256ELb1ELb0EEENS1_25SingleTileBwdLPTSchedulerILb1ELi128ELb0EEEEEEEEEvNT_6ParamsE$_ZZN4cute16flatten_to_tupleINS_5tupleIJNS1_IJiiEEENS_1CILi8192EEEEEEEEDaRKT_ENKUlRKT_E_clIS2_EEDaSB_)
        /*17b4*/ 	.word	0x00000000


	//----- nvinfo : EIATTR_FRAME_SIZE
	.align		4
.L_1022:
        /*17b8*/ 	.byte	0x04, 0x11
        /*17ba*/ 	.short	(.L_1024 - .L_1023)
	.align		4
.L_1023:
        /*17bc*/ 	.word	index@($_ZN7cutlass13device_kernelIN5flash19enable_sm80_to_sm89INS1_16FlashAttnBwdSm80INS1_25CollectiveMainloopBwdSm80ILi2ELi2EN4cute5tupleIJNS5_1CILi128EEES8_NS7_ILi64EEEEEENS_10bfloat16_tEfNS_4arch4Sm80ELb1ELb0ELb1ELb1ELb0ELb0ELb0ELb0ELi2ELi4ELi4ELi4ELb0EEENS1_24CollectiveEpilogueBwdGQAISA_fSD_Li256ELb1ELb0EEENS1_25SingleTileBwdLPTSchedulerILb1ELi128ELb0EEEEEEEEEvNT_6ParamsE$_ZZN4cute16flatten_to_tupleINS_5tupleIJNS1_IJiiEEENS_1CILi1024EEEEEEEEDaRKT_ENKUlRKT_E_clIS2_EEDaSB_)
        /*17c0*/ 	.word	0x00000000


	//----- nvinfo : EIATTR_FRAME_SIZE
	.align		4
.L_1024:
        /*17c4*/ 	.byte	0x04, 0x11
        /*17c6*/ 	.short	(.L_1026 - .L_1025)
	.align		4
.L_1025:
        /*17c8*/ 	.word	index@($_ZN7cutlass13device_kernelIN5flash19enable_sm80_to_sm89INS1_16FlashAttnBwdSm80INS1_25CollectiveMainloopBwdSm80ILi2ELi2EN4cute5tupleIJNS5_1CILi128EEES8_NS7_ILi64EEEEEENS_10bfloat16_tEfNS_4arch4Sm80ELb1ELb0ELb1ELb1ELb0ELb0ELb0ELb0ELi2ELi4ELi4ELi4ELb0EEENS1_24CollectiveEpilogueBwdGQAISA_fSD_Li256ELb1ELb0EEENS1_25SingleTileBwdLPTSchedulerILb1ELi128ELb0EEEEEEEEEvNT_6ParamsE$_ZZN4cute14transform_leafINS_15ArithmeticTupleIJiiEEENS_8identityEEEDaRKT_OT0_ENKUlRKT_E_clIiEEDaSB_)
        /*17cc*/ 	.word	0x00000000


	//----- nvinfo : EIATTR_FRAME_SIZE
	.align		4
.L_1026:
        /*17d0*/ 	.byte	0x04, 0x11
        /*17d2*/ 	.short	(.L_1028 - .L_1027)
	.align		4
.L_1027:
        /*17d4*/ 	.word	index@($_ZN7cutlass13device_kernelIN5flash19enable_sm80_to_sm89INS1_16FlashAttnBwdSm80INS1_25CollectiveMainloopBwdSm80ILi2ELi2EN4cute5tupleIJNS5_1CILi128EEES8_NS7_ILi64EEEEEENS_10bfloat16_tEfNS_4arch4Sm80ELb1ELb0ELb1ELb1ELb0ELb0ELb0ELb0ELi2ELi4ELi4ELi4ELb0EEENS1_24CollectiveEpilogueBwdGQAISA_fSD_Li256ELb1ELb0EEENS1_25SingleTileBwdLPTSchedulerILb1ELi128ELb0EEEEEEEEEvNT_6ParamsE$_ZZN4cute14logical_divideINS_5tupleIJNS1_IJNS_1CILi8EEENS2_ILi1EEEEEENS1_IJNS2_ILi2EEEEEEEEENS1_IJNS1_IJS4_NS2_ILi0EEEEEENS1_IJiEEEEEENS1_IJS5_NS_6LayoutIS4_S9_EEEEEEEDaRKNSD_IT_T0_EERKT1_ENKUlRKT_RKT0_E_clINSD_IS7_SB_EESE_EEDaSQ_ST_)
        /*17d8*/ 	.word	0x00000000


	//----- nvinfo : EIATTR_FRAME_SIZE
	.align		4
.L_1028:
        /*17dc*/ 	.byte	0x04, 0x11
        /*17de*/ 	.short	(.L_1030 - .L_1029)
	.align		4
.L_1029:
        /*17e0*/ 	.word	index@($_ZN7cutlass13device_kernelIN5flash19enable_sm80_to_sm89INS1_16FlashAttnBwdSm80INS1_25CollectiveMainloopBwdSm80ILi2ELi2EN4cute5tupleIJNS5_1CILi128EEES8_NS7_ILi64EEEEEENS_10bfloat16_tEfNS_4arch4Sm80ELb1ELb0ELb1ELb1ELb0ELb0ELb0ELb0ELi2ELi4ELi4ELi4ELb0EEENS1_24CollectiveEpilogueBwdGQAISA_fSD_Li256ELb1ELb0EEENS1_25SingleTileBwdLPTSchedulerILb1ELi128ELb0EEEEEEEEEvNT_6ParamsE$_ZZN4cute13to_mixed_bitsINS_5tupleIJNS_1CILi4EEENS2_ILi8EEEEEENS1_IJNS2_ILi128EEENS2_ILi0EEEEEENS1_IJiiEEEEEDaRKT_RKT0_RKT1_ENKUlRKT_RKT0_RKT1_E_clIS3_S6_iEEDaSL_SO_SR_)
        /*17e4*/ 	.word	0x00000000


	//----- nvinfo : EIATTR_FRAME_SIZE
	.align		4
.L_1030:
        /*17e8*/ 	.byte	0x04, 0x11
        /*17ea*/ 	.short	(.L_1032 - .L_1031)
	.align		4
.L_1031:
        /*17ec*/ 	.word	index@($_ZN7cutlass13device_kernelIN5flash19enable_sm80_to_sm89INS1_16FlashAttnBwdSm80INS1_25CollectiveMainloopBwdSm80ILi2ELi2EN4cute5tupleIJNS5_1CILi128EEES8_NS7_ILi64EEEEEENS_10bfloat16_tEfNS_4arch4Sm80ELb1ELb0ELb1ELb1ELb0ELb0ELb0ELb0ELi2ELi4ELi4ELi4ELb0EEENS1_24CollectiveEpilogueBwdGQAISA_fSD_Li256ELb1ELb0EEENS1_25SingleTileBwdLPTSchedulerILb1ELi128ELb0EEEEEEEEEvNT_6ParamsE$_ZZN4cute13to_mixed_bitsINS_5tupleIJNS_1CILi4EEENS2_ILi8EEEEEENS1_IJNS2_ILi128EEENS2_ILi0EEEEEENS1_IJiiEEEEEDaRKT_RKT0_RKT1_ENKUlDpRKT_E_clIJNS_9MixedBitsILj0ELj384EEENS2_ILj0EEEEEEDaSM_)
        /*17f0*/ 	.word	0x00000000


	//----- nvinfo : EIATTR_FRAME_SIZE
	.align		4
.L_1032:
        /*17f4*/ 	.byte	0x04, 0x11
        /*17f6*/ 	.short	(.L_1034 - .L_1033)
	.align		4
.L_1033:
        /*17f8*/ 	.word	index@($_ZN7cutlass13device_kernelIN5flash19enable_sm80_to_sm89INS1_16FlashAttnBwdSm80INS1_25CollectiveMainloopBwdSm80ILi2ELi2EN4cute5tupleIJNS5_1CILi128EEES8_NS7_ILi64EEEEEENS_10bfloat16_tEfNS_4arch4Sm80ELb1ELb0ELb1ELb1ELb0ELb0ELb0ELb0ELi2ELi4ELi4ELi4ELb0EEENS1_24CollectiveEpilogueBwdGQAISA_fSD_Li256ELb1ELb0EEENS1_25SingleTileBwdLPTSchedulerILb1ELi128ELb0EEEEEEEEEvNT_6ParamsE$_ZZN4cute13to_mixed_bitsINS_5tupleIJNS_1CILi4EEENS2_ILi8EEEEEENS1_IJNS2_ILi0EEENS2_ILi64EEEEEENS1_IJiiEEEEEDaRKT_RKT0_RKT1_ENKUlRKT_RKT0_RKT1_E_clIS4_S7_iEEDaSL_SO_SR_)
        /*17fc*/ 	.word	0x00000000


	//----- nvinfo : EIATTR_FRAME_SIZE
	.align		4
.L_1034:
        /*1800*/ 	.byte	0x04, 0x11
        /*1802*/ 	.short	(.L_1036 - .L_1035)
	.align		4
.L_1035:
        /*1804*/ 	.word	index@($_ZN7cutlass13device_kernelIN5flash19enable_sm80_to_sm89INS1_16FlashAttnBwdSm80INS1_25CollectiveMainloopBwdSm80ILi2ELi2EN4cute5tupleIJNS5_1CILi128EEES8_NS7_ILi64EEEEEENS_10bfloat16_tEfNS_4arch4Sm80ELb1ELb0ELb1ELb1ELb0ELb0ELb0ELb0ELi2ELi4ELi4ELi4ELb0EEENS1_24CollectiveEpilogueBwdGQAISA_fSD_Li256ELb1ELb0EEENS1_25SingleTileBwdLPTSchedulerILb1ELi128ELb0EEEEEEEEEvNT_6ParamsE$_ZZN4cute13to_mixed_bitsINS_5tupleIJNS_1CILi4EEENS2_ILi8EEEEEENS1_IJNS2_ILi0EEENS2_ILi64EEEEEENS1_IJiiEEEEEDaRKT_RKT0_RKT1_ENKUlDpRKT_E_clIJNS2_ILj0EEENS_9MixedBitsILj0ELj448EEEEEEDaSM_)
        /*1808*/ 	.word	0x00000000


	//----- nvinfo : EIATTR_FRAME_SIZE
	.align		4
.L_1036:
        /*180c*/ 	.byte	0x04, 0x11
        /*180e*/ 	.short	(.L_1038 - .L_1037)
	.align		4
.L_1037:
        /*1810*/ 	.word	index@($_ZN7cutlass13device_kernelIN5flash19enable_sm80_to_sm89INS1_16FlashAttnBwdSm80INS1_25CollectiveMainloopBwdSm80ILi2ELi2EN4cute5tupleIJNS5_1CILi128EEES8_NS7_ILi64EEEEEENS_10bfloat16_tEfNS_4arch4Sm80ELb1ELb0ELb1ELb1ELb0ELb0ELb0ELb0ELi2ELi4ELi4ELi4ELb0EEENS1_24CollectiveEpilogueBwdGQAISA_fSD_Li256ELb1ELb0EEENS1_25SingleTileBwdLPTSchedulerILb1ELi128ELb0EEEEEEEEEvNT_6ParamsE$_ZZN4cute13to_mixed_bitsINS_5tupleIJNS1_IJNS_1CILi4EEENS2_ILi8EEEEEES3_NS2_ILi1EEEEEENS1_IJNS1_IJNS2_ILi128EEENS2_ILi0EEEEEENS2_ILi16EEES9_EEENS1_IJNS1_IJiiEEEiS9_EEEEEDaRKT_RKT0_RKT1_ENKUlRKT_RKT0_RKT1_E_clIS5_SA_SD_EEDaSQ_ST_SW_)
        /*1814*/ 	.word	0x00000000


	//----- nvinfo : EIATTR_FRAME_SIZE
	.align		4
.L_1038:
        /*1818*/ 	.byte	0x04, 0x11
        /*181a*/ 	.short	(.L_1040 - .L_1039)
	.align		4
.L_1039:
        /*181c*/ 	.word	index@($_ZN7cutlass13device_kernelIN5flash19enable_sm80_to_sm89INS1_16FlashAttnBwdSm80INS1_25CollectiveMainloopBwdSm80ILi2ELi2EN4cute5tupleIJNS5_1CILi128EEES8_NS7_ILi64EEEEEENS_10bfloat16_tEfNS_4arch4Sm80ELb1ELb0ELb1ELb1ELb0ELb0ELb0ELb0ELi2ELi4ELi4ELi4ELb0EEENS1_24CollectiveEpilogueBwdGQAISA_fSD_Li256ELb1ELb0EEENS1_25SingleTileBwdLPTSchedulerILb1ELi128ELb0EEEEEEEEEvNT_6ParamsE$_ZZN4cute13to_mixed_bitsINS_5tupleIJNS1_IJNS_1CILi4EEENS2_ILi8EEEEEES3_NS2_ILi1EEEEEENS1_IJNS1_IJNS2_ILi128EEENS2_ILi0EEEEEENS2_ILi16EEES9_EEENS1_IJNS1_IJiiEEEiS9_EEEEEDaRKT_RKT0_RKT1_ENKUlRKT_RKT0_RKT1_E_clIS3_SB_iEEDaSQ_ST_SW_)
        /*1820*/ 	.word	0x00000000


	//----- nvinfo : EIATTR_FRAME_SIZE
	.align		4
.L_1040:
        /*1824*/ 	.byte	0x04, 0x11
        /*1826*/ 	.short	(.L_1042 - .L_1041)
	.align		4
.L_1041:
        /*1828*/ 	.word	index@($_ZN7cutlass13device_kernelIN5flash19enable_sm80_to_sm89INS1_16FlashAttnBwdSm80INS1_25CollectiveMainloopBwdSm80ILi2ELi2EN4cute5tupleIJNS5_1CILi128EEES8_NS7_ILi64EEEEEENS_10bfloat16_tEfNS_4arch4Sm80ELb1ELb0ELb1ELb1ELb0ELb0ELb0ELb0ELi2ELi4ELi4ELi4ELb0EEENS1_24CollectiveEpilogueBwdGQAISA_fSD_Li256ELb1ELb0EEENS1_25SingleTileBwdLPTSchedulerILb1ELi128ELb0EEEEEEEEEvNT_6ParamsE$_ZZN4cute13to_mixed_bitsINS_5tupleIJNS1_IJNS_1CILi4EEENS2_ILi8EEEEEES3_NS2_ILi1EEEEEENS1_IJNS1_IJNS2_ILi128EEENS2_ILi0EEEEEENS2_ILi16EEES9_EEENS1_IJNS1_IJiiEEEiS9_EEEEEDaRKT_RKT0_RKT1_ENKUlDpRKT_E_clIJNS_9MixedBitsILj0ELj384EEENSU_ILj0ELj48EEENS2_ILj0EEEEEEDaSR_)
        /*182c*/ 	.word	0x00000000


	//----- nvinfo : EIATTR_FRAME_SIZE
	.align		4
.L_1042:
        /*1830*/ 	.byte	0x04, 0x11
        /*1832*/ 	.short	(.L_1044 - .L_1043)
	.align		4
.L_1043:
        /*1834*/ 	.word	index@($_ZN7cutlass13device_kernelIN5flash19enable_sm80_to_sm89INS1_16FlashAttnBwdSm80INS1_25CollectiveMainloopBwdSm80ILi2ELi2EN4cute5tupleIJNS5_1CILi128EEES8_NS7_ILi64EEEEEENS_10bfloat16_tEfNS_4arch4Sm80ELb1ELb0ELb1ELb1ELb0ELb0ELb0ELb0ELi2ELi4ELi4ELi4ELb0EEENS1_24CollectiveEpilogueBwdGQAISA_fSD_Li256ELb1ELb0EEENS1_25SingleTileBwdLPTSchedulerILb1ELi128ELb0EEEEEEEEEvNT_6ParamsE$_ZZN4cute13to_mixed_bitsINS_5tupleIJNS1_IJNS_1CILi4EEENS2_ILi8EEEEEES3_NS2_ILi1EEEEEENS1_IJNS1_IJNS2_ILi0EEENS2_ILi64EEEEEES8_S8_EEENS1_IJNS1_IJiiEEEiS8_EEEEEDaRKT_RKT0_RKT1_ENKUlRKT_RKT0_RKT1_E_clIS5_SA_SC_EEDaSP_SS_SV_)
        /*1838*/ 	.word	0x00000000


	//----- nvinfo : EIATTR_FRAME_SIZE
	.align		4
.L_1044:
        /*183c*/ 	.byte	0x04, 0x11
        /*183e*/ 	.short	(.L_1046 - .L_1045)
	.align		4
.L_1045:
        /*1840*/ 	.word	index@($_ZN7cutlass13device_kernelIN5flash19enable_sm80_to_sm89INS1_16FlashAttnBwdSm80INS1_25CollectiveMainloopBwdSm80ILi2ELi2EN4cute5tupleIJNS5_1CILi128EEES8_NS7_ILi64EEEEEENS_10bfloat16_tEfNS_4arch4Sm80ELb1ELb0ELb1ELb1ELb0ELb0ELb0ELb0ELi2ELi4ELi4ELi4ELb0EEENS1_24CollectiveEpilogueBwdGQAISA_fSD_Li256ELb1ELb0EEENS1_25SingleTileBwdLPTSchedulerILb1ELi128ELb0EEEEEEEEEvNT_6ParamsE$_ZZN4cute13to_mixed_bitsINS_5tupleIJNS1_IJNS_1CILi4EEENS2_ILi8EEEEEES3_NS2_ILi1EEEEEENS1_IJNS1_IJNS2_ILi0EEENS2_ILi64EEEEEES8_S8_EEENS1_IJNS1_IJiiEEEiS8_EEEEEDaRKT_RKT0_RKT1_ENKUlDpRKT_E_clIJNS_9MixedBitsILj0ELj448EEENS2_ILj0EEESV_EEEDaSQ_)
        /*1844*/ 	.word	0x00000000


	//----- nvinfo : EIATTR_FRAME_SIZE
	.align		4
.L_1046:
        /*1848*/ 	.byte	0x04, 0x11
        /*184a*/ 	.short	(.L_1048 - .L_1047)
	.align		4
.L_1047:
        /*184c*/ 	.word	index@($_ZN7cutlass13device_kernelIN5flash19enable_sm80_to_sm89INS1_16FlashAttnBwdSm80INS1_25CollectiveMainloopBwdSm80ILi2ELi2EN4cute5tupleIJNS5_1CILi128EEES8_NS7_ILi64EEEEEENS_10bfloat16_tEfNS_4arch4Sm80ELb1ELb0ELb1ELb1ELb0ELb0ELb0ELb0ELi2ELi4ELi4ELi4ELb0EEENS1_24CollectiveEpilogueBwdGQAISA_fSD_Li256ELb1ELb0EEENS1_25SingleTileBwdLPTSchedulerILb1ELi128ELb0EEEEEEEEEvNT_6ParamsE$_ZZN4cute13to_mixed_bitsINS_5tupleIJNS1_IJNS_1CILi4EEENS2_ILi8EEEEEENS2_ILi2EEENS2_ILi1EEEEEENS1_IJNS1_IJNS2_ILi128EEENS2_ILi0EEEEEES4_SA_EEENS1_IJNS1_IJiiEEEiSA_EEEEEDaRKT_RKT0_RKT1_ENKUlRKT_RKT0_RKT1_E_clIS6_S4_iEEDaSQ_ST_SW_)
        /*1850*/ 	.word	0x00000000


	//----- nvinfo : EIATTR_FRAME_SIZE
	.align		4
.L_1048:
        /*1854*/ 	.byte	0x04, 0x11
        /*1856*/ 	.short	(.L_1050 - .L_1049)
	.align		4
.L_1049:
        /*1858*/ 	.word	index@($_ZN7cutlass13device_kernelIN5flash19enable_sm80_to_sm89INS1_16FlashAttnBwdSm80INS1_25CollectiveMainloopBwdSm80ILi2ELi2EN4cute5tupleIJNS5_1CILi128EEES8_NS7_ILi64EEEEEENS_10bfloat16_tEfNS_4arch4Sm80ELb1ELb0ELb1ELb1ELb0ELb0ELb0ELb0ELi2ELi4ELi4ELi4ELb0EEENS1_24CollectiveEpilogueBwdGQAISA_fSD_Li256ELb1ELb0EEENS1_25SingleTileBwdLPTSchedulerILb1ELi128ELb0EEEEEEEEEvNT_6ParamsE$_ZZN4cute13to_mixed_bitsINS_5tupleIJNS1_IJNS_1CILi4EEENS2_ILi8EEEEEENS2_ILi2EEENS2_ILi1EEEEEENS1_IJNS1_IJNS2_ILi128EEENS2_ILi0EEEEEES4_SA_EEENS1_IJNS1_IJiiEEEiSA_EEEEEDaRKT_RKT0_RKT1_ENKUlRKT_RKT0_RKT1_E_clIS5_SB_SD_EEDaSQ_ST_SW_)
        /*185c*/ 	.word	0x00000000


	//----- nvinfo : EIATTR_FRAME_SIZE
	.align		4
.L_1050:
        /*1860*/ 	.byte	0x04, 0x11
        /*1862*/ 	.short	(.L_1052 - .L_1051)
	.align		4
.L_1051:
        /*1864*/ 	.word	index@($_ZN7cutlass13device_kernelIN5flash19enable_sm80_to_sm89INS1_16FlashAttnBwdSm80INS1_25CollectiveMainloopBwdSm80ILi2ELi2EN4cute5tupleIJNS5_1CILi128EEES8_NS7_ILi64EEEEEENS_10bfloat16_tEfNS_4arch4Sm80ELb1ELb0ELb1ELb1ELb0ELb0ELb0ELb0ELi2ELi4ELi4ELi4ELb0EEENS1_24CollectiveEpilogueBwdGQAISA_fSD_Li256ELb1ELb0EEENS1_25SingleTileBwdLPTSchedulerILb1ELi128ELb0EEEEEEEEEvNT_6ParamsE$_ZZN4cute13to_mixed_bitsINS_5tupleIJNS1_IJNS_1CILi4EEENS2_ILi8EEEEEENS2_ILi2EEENS2_ILi1EEEEEENS1_IJNS1_IJNS2_ILi128EEENS2_ILi0EEEEEES4_SA_EEENS1_IJNS1_IJiiEEEiSA_EEEEEDaRKT_RKT0_RKT1_ENKUlDpRKT_E_clIJNS_9MixedBitsILj0ELj384EEENSU_ILj0ELj8EEENS2_ILj0EEEEEEDaSR_)
        /*1868*/ 	.word	0x00000000


	//----- nvinfo : EIATTR_FRAME_SIZE
	.align		4
.L_1052:
        /*186c*/ 	.byte	0x04, 0x11
        /*186e*/ 	.short	(.L_1054 - .L_1053)
	.align		4
.L_1053:
        /*1870*/ 	.word	index@($_ZN7cutlass13device_kernelIN5flash19enable_sm80_to_sm89INS1_16FlashAttnBwdSm80INS1_25CollectiveMainloopBwdSm80ILi2ELi2EN4cute5tupleIJNS5_1CILi128EEES8_NS7_ILi64EEEEEENS_10bfloat16_tEfNS_4arch4Sm80ELb1ELb0ELb1ELb1ELb0ELb0ELb0ELb0ELi2ELi4ELi4ELi4ELb0EEENS1_24CollectiveEpilogueBwdGQAISA_fSD_Li256ELb1ELb0EEENS1_25SingleTileBwdLPTSchedulerILb1ELi128ELb0EEEEEEEEEvNT_6ParamsE$_ZZN4cute13to_mixed_bitsINS_5tupleIJNS1_IJNS_1CILi4EEENS2_ILi8EEEEEENS2_ILi2EEENS2_ILi1EEEEEENS1_IJNS1_IJNS2_ILi0EEENS2_ILi64EEEEEES9_S9_EEENS1_IJNS1_IJiiEEEiS9_EEEEEDaRKT_RKT0_RKT1_ENKUlRKT_RKT0_RKT1_E_clIS5_SB_SD_EEDaSQ_ST_SW_)
        /*1874*/ 	.word	0x00000000


	//----- nvinfo : EIATTR_FRAME_SIZE
	.align		4
.L_1054:
        /*1878*/ 	.byte	0x04, 0x11
        /*187a*/ 	.short	(.L_1056 - .L_1055)
	.align		4
.L_1055:
        /*187c*/ 	.word	index@($_ZN7cutlass13device_kernelIN5flash19enable_sm80_to_sm89INS1_16FlashAttnBwdSm80INS1_25CollectiveMainloopBwdSm80ILi2ELi2EN4cute5tupleIJNS5_1CILi128EEES8_NS7_ILi64EEEEEENS_10bfloat16_tEfNS_4arch4Sm80ELb1ELb0ELb1ELb1ELb0ELb0ELb0ELb0ELi2ELi4ELi4ELi4ELb0EEENS1_24CollectiveEpilogueBwdGQAISA_fSD_Li256ELb1ELb0EEENS1_25SingleTileBwdLPTSchedulerILb1ELi128ELb0EEEEEEEEEvNT_6ParamsE$_ZZN4cute13to_mixed_bitsINS_5tupleIJNS1_IJNS_1CILi4EEENS2_ILi8EEEEEENS2_ILi2EEENS2_ILi1EEEEEENS1_IJNS1_IJNS2_ILi0EEENS2_ILi64EEEEEES9_S9_EEENS1_IJNS1_IJiiEEEiS9_EEEEEDaRKT_RKT0_RKT1_ENKUlDpRKT_E_clIJNS_9MixedBitsILj0ELj448EEENS2_ILj0EEESW_EEEDaSR_)
        /*1880*/ 	.word	0x00000000


	//----- nvinfo : EIATTR_FRAME_SIZE
	.align		4
.L_1056:
        /*1884*/ 	.byte	0x04, 0x11
        /*1886*/ 	.short	(.L_1058 - .L_1057)
	.align		4
.L_1057:
        /*1888*/ 	.word	index@($_ZN7cutlass13device_kernelIN5flash19enable_sm80_to_sm89INS1_16FlashAttnBwdSm80INS1_25CollectiveMainloopBwdSm80ILi2ELi2EN4cute5tupleIJNS5_1CILi128EEES8_NS7_ILi64EEEEEENS_10bfloat16_tEfNS_4arch4Sm80ELb1ELb0ELb1ELb1ELb0ELb0ELb0ELb0ELi2ELi4ELi4ELi4ELb0EEENS1_24CollectiveEpilogueBwdGQAISA_fSD_Li256ELb1ELb0EEENS1_25SingleTileBwdLPTSchedulerILb1ELi128ELb0EEEEEEEEEvNT_6ParamsE$_ZZN4cute12filter_tupleINS_5tupleIJiNS_1CILi0EEEEEES4_ZNS_6detail9lift_diceIS4_S4_EEDaRKT_RKT0_EUlRKT_RKT0_E_EEDaS9_SC_OT1_ENKUlDpSF_E_clIJNS1_IJiEEENS1_IJS3_EEEEEEDaSM_)
        /*188c*/ 	.word	0x00000000


	//----- nvinfo : EIATTR_FRAME_SIZE
	.align		4
.L_1058:
        /*1890*/ 	.byte	0x04, 0x11
        /*1892*/ 	.short	(.L_1060 - .L_1059)
	.align		4
.L_1059:
        /*1894*/ 	.word	index@($_ZN7cutlass13device_kernelIN5flash19enable_sm80_to_sm89INS1_16FlashAttnBwdSm80INS1_25CollectiveMainloopBwdSm80ILi2ELi2EN4cute5tupleIJNS5_1CILi128EEES8_NS7_ILi64EEEEEENS_10bfloat16_tEfNS_4arch4Sm80ELb1ELb0ELb1ELb1ELb0ELb0ELb0ELb0ELi2ELi4ELi4ELi4ELb0EEENS1_24CollectiveEpilogueBwdGQAISA_fSD_Li256ELb1ELb0EEENS1_25SingleTileBwdLPTSchedulerILb1ELi128ELb0EEEEEEEEEvNT_6ParamsE$_ZZN4cute12filter_tupleINS_5tupleIJiNS1_IJiNS_1CILi0EEEEEEEEES5_ZNS_6detail9lift_diceIS5_S5_EEDaRKT_RKT0_EUlRKT_RKT0_E_EEDaSA_SD_OT1_ENKUlDpSG_E_clIJNS1_IJiEEES4_EEEDaSN_)
        /*1898*/ 	.word	0x00000000


	//----- nvinfo : EIATTR_FRAME_SIZE
	.align		4
.L_1060:
        /*189c*/ 	.byte	0x04, 0x11
        /*189e*/ 	.short	(.L_1062 - .L_1061)
	.align		4
.L_1061:
        /*18a0*/ 	.word	index@($_ZN7cutlass13device_kernelIN5flash19enable_sm80_to_sm89INS1_16FlashAttnBwdSm80INS1_25CollectiveMainloopBwdSm80ILi2ELi2EN4cute5tupleIJNS5_1CILi128EEES8_NS7_ILi64EEEEEENS_10bfloat16_tEfNS_4arch4Sm80ELb1ELb0ELb1ELb1ELb0ELb0ELb0ELb0ELi2ELi4ELi4ELi4ELb0EEENS1_24CollectiveEpilogueBwdGQAISA_fSD_Li256ELb1ELb0EEENS1_25SingleTileBwdLPTSchedulerILb1ELi128ELb0EEEEEEEEEvNT_6ParamsE$_ZZN4cute12filter_tupleINS_5tupleIJNS_1CILi4096EEENS1_IJiiEEEEEEZNS_16flatten_to_tupleIS5_EEDaRKT_EUlRKT_E_EEDaS9_OT0_ENKUlDpSC_E_clIJNS1_IJS3_EEES4_EEEDaSG_)
        /*18a4*/ 	.word	0x00000000


	//----- nvinfo : EIATTR_FRAME_SIZE
	.align		4
.L_1062:
        /*18a8*/ 	.byte	0x04, 0x11
        /*18aa*/ 	.short	(.L_1064 - .L_1063)
	.align		4
.L_1063:
        /*18ac*/ 	.word	index@($_ZN7cutlass13device_kernelIN5flash19enable_sm80_to_sm89INS1_16FlashAttnBwdSm80INS1_25CollectiveMainloopBwdSm80ILi2ELi2EN4cute5tupleIJNS5_1CILi128EEES8_NS7_ILi64EEEEEENS_10bfloat16_tEfNS_4arch4Sm80ELb1ELb0ELb1ELb1ELb0ELb0ELb0ELb0ELi2ELi4ELi4ELi4ELb0EEENS1_24CollectiveEpilogueBwdGQAISA_fSD_Li256ELb1ELb0EEENS1_25SingleTileBwdLPTSchedulerILb1ELi128ELb0EEEEEEEEEvNT_6ParamsE$_ZZN4cute12filter_tupleINS_5tupleIJNS_1CILi4096EEENS1_IJNS1_IJiiEEENS2_ILi8192EEEEEEEEEZNS_16flatten_to_tupleIS7_EEDaRKT_EUlRKT_E_EEDaSB_OT0_ENKUlDpSE_E_clIJNS1_IJS3_EEENS1_IJiiS5_EEEEEEDaSI_)
        /*18b0*/ 	.word	0x00000000


	//----- nvinfo : EIATTR_FRAME_SIZE
	.align		4
.L_1064:
        /*18b4*/ 	.byte	0x04, 0x11
        /*18b6*/ 	.short	(.L_1066 - .L_1065)
	.align		4
.L_1065:
        /*18b8*/ 	.word	index@($_ZN7cutlass13device_kernelIN5flash19enable_sm80_to_sm89INS1_16FlashAttnBwdSm80INS1_25CollectiveMainloopBwdSm80ILi2ELi2EN4cute5tupleIJNS5_1CILi128EEES8_NS7_ILi64EEEEEENS_10bfloat16_tEfNS_4arch4Sm80ELb1ELb0ELb1ELb1ELb0ELb0ELb0ELb0ELi2ELi4ELi4ELi4ELb0EEENS1_24CollectiveEpilogueBwdGQAISA_fSD_Li256ELb1ELb0EEENS1_25SingleTileBwdLPTSchedulerILb1ELi128ELb0EEEEEEEEEvNT_6ParamsE$_ZZN4cute12filter_tupleINS_5tupleIJNS_1CILi1EEENS1_IJiiiEEENS2_ILi64EEENS1_IJNS2_ILi72EEENS2_ILi144EEENS2_ILi288EEEEEENS2_ILi512EEEEEEZNS_7flattenISB_EEDaRKT_EUlRKT_E_EEDaSF_OT0_ENKUlDpSI_E_clIJNS1_IJS3_EEES4_NS1_IJS5_EEES9_NS1_IJSA_EEEEEEDaSM_)
        /*18bc*/ 	.word	0x00000000


	//----- nvinfo : EIATTR_FRAME_SIZE
	.align		4
.L_1066:
        /*18c0*/ 	.byte	0x04, 0x11
        /*18c2*/ 	.short	(.L_1068 - .L_1067)
	.align		4
.L_1067:
        /*18c4*/ 	.word	index@($_ZN7cutlass13device_kernelIN5flash19enable_sm80_to_sm89INS1_16FlashAttnBwdSm80INS1_25CollectiveMainloopBwdSm80ILi2ELi2EN4cute5tupleIJNS5_1CILi128EEES8_NS7_ILi64EEEEEENS_10bfloat16_tEfNS_4arch4Sm80ELb1ELb0ELb1ELb1ELb0ELb0ELb0ELb0ELi2ELi4ELi4ELi4ELb0EEENS1_24CollectiveEpilogueBwdGQAISA_fSD_Li256ELb1ELb0EEENS1_25SingleTileBwdLPTSchedulerILb1ELi128ELb0EEEEEEEEEvNT_6ParamsE$_ZZN4cute12filter_tupleINS_5tupleIJNS_1CILi1EEENS1_IJNS2_ILi8EEEiiEEENS2_ILi64EEENS1_IJiNS2_ILi144EEENS2_ILi288EEEEEENS2_ILi512EEEEEEZNS_7flattenISB_EEDaRKT_EUlRKT_E_EEDaSF_OT0_ENKUlDpSI_E_clIJNS1_IJS3_EEES5_NS1_IJS6_EEES9_NS1_IJSA_EEEEEEDaSM_)
        /*18c8*/ 	.word	0x00000000


	//----- nvinfo : EIATTR_FRAME_SIZE
	.align		4
.L_1068:
        /*18cc*/ 	.byte	0x04, 0x11
        /*18ce*/ 	.short	(.L_1070 - .L_1069)
	.align		4
.L_1069:
        /*18d0*/ 	.word	index@($_ZN7cutlass13device_kernelIN5flash19enable_sm80_to_sm89INS1_16FlashAttnBwdSm80INS1_25CollectiveMainloopBwdSm80ILi2ELi2EN4cute5tupleIJNS5_1CILi128EEES8_NS7_ILi64EEEEEENS_10bfloat16_tEfNS_4arch4Sm80ELb1ELb0ELb1ELb1ELb0ELb0ELb0ELb0ELi2ELi4ELi4ELi4ELb0EEENS1_24CollectiveEpilogueBwdGQAISA_fSD_Li256ELb1ELb0EEENS1_25SingleTileBwdLPTSchedulerILb1ELi128ELb0EEEEEEEEEvNT_6ParamsE$_ZZN4cute12filter_tupleINS_5tupleIJNS_1CILi1024EEENS1_IJiiEEEEEEZNS_16flatten_to_tupleIS5_EEDaRKT_EUlRKT_E_EEDaS9_OT0_ENKUlDpSC_E_clIJNS1_IJS3_EEES4_EEEDaSG_)
        /*18d4*/ 	.word	0x00000000


	//----- nvinfo : EIATTR_FRAME_SIZE
	.align		4
.L_1070:
        /*18d8*/ 	.byte	0x04, 0x11
        /*18da*/ 	.short	(.L_1072 - .L_1071)
	.align		4
.L_1071:
        /*18dc*/ 	.word	index@($_ZN7cutlass13device_kernelIN5flash19enable_sm80_to_sm89INS1_16FlashAttnBwdSm80INS1_25CollectiveMainloopBwdSm80ILi2ELi2EN4cute5tupleIJNS5_1CILi128EEES8_NS7_ILi64EEEEEENS_10bfloat16_tEfNS_4arch4Sm80ELb1ELb0ELb1ELb1ELb0ELb0ELb0ELb0ELi2ELi4ELi4ELi4ELb0EEENS1_24CollectiveEpilogueBwdGQAISA_fSD_Li256ELb1ELb0EEENS1_25SingleTileBwdLPTSchedulerILb1ELi128ELb0EEEEEEEEEvNT_6ParamsE$_ZZN4cute12filter_tupleINS_5tupleIJNS_1CILi0EEENS_10UnderscoreEEEENS1_IJNS1_IJS3_S3_EEEiEEEZNS_6detail10lift_sliceIS5_S7_EEDaRKT_RKT0_EUlRKT_RKT0_E_EEDaSC_SF_OT1_ENKUlDpSI_E_clIJNS1_IJEEENS1_IJiEEEEEEDaSP_)
        /*18e0*/ 	.word	0x00000000


	//----- nvinfo : EIATTR_FRAME_SIZE
	.align		4
.L_1072:
        /*18e4*/ 	.byte	0x04, 0x11
        /*18e6*/ 	.short	(.L_1074 - .L_1073)
	.align		4
.L_1073:
        /*18e8*/ 	.word	index@($_ZN7cutlass13device_kernelIN5flash19enable_sm80_to_sm89INS1_16FlashAttnBwdSm80INS1_25CollectiveMainloopBwdSm80ILi2ELi2EN4cute5tupleIJNS5_1CILi128EEES8_NS7_ILi64EEEEEENS_10bfloat16_tEfNS_4arch4Sm80ELb1ELb0ELb1ELb1ELb0ELb0ELb0ELb0ELi2ELi4ELi4ELi4ELb0EEENS1_24CollectiveEpilogueBwdGQAISA_fSD_Li256ELb1ELb0EEENS1_25SingleTileBwdLPTSchedulerILb1ELi128ELb0EEEEEEEEEvNT_6ParamsE$_ZZN4cute12filter_tupleINS_5tupleIJNS_1CILi0EEENS1_IJNS2_ILi1EEENS2_ILi512EEEiEEEEEEZNS_16flatten_to_tupleIS7_EEDaRKT_EUlRKT_E_EEDaSB_OT0_ENKUlDpSE_E_clIJNS1_IJS3_EEES6_EEEDaSI_)
        /*18ec*/ 	.word	0x00000000


	//----- nvinfo : EIATTR_FRAME_SIZE
	.align		4
.L_1074:
        /*18f0*/ 	.byte	0x04, 0x11
        /*18f2*/ 	.short	(.L_1076 - .L_1075)
	.align		4
.L_1075:
        /*18f4*/ 	.word	index@($_ZN7cutlass13device_kernelIN5flash19enable_sm80_to_sm89INS1_16FlashAttnBwdSm80INS1_25CollectiveMainloopBwdSm80ILi2ELi2EN4cute5tupleIJNS5_1CILi128EEES8_NS7_ILi64EEEEEENS_10bfloat16_tEfNS_4arch4Sm80ELb1ELb0ELb1ELb1ELb0ELb0ELb0ELb0ELi2ELi4ELi4ELi4ELb0EEENS1_24CollectiveEpilogueBwdGQAISA_fSD_Li256ELb1ELb0EEENS1_25SingleTileBwdLPTSchedulerILb1ELi128ELb0EEEEEEEEEvNT_6ParamsE$_ZZN4cute12filter_tupleINS_5tupleIJNS_10UnderscoreES2_iEEENS1_IJNS1_IJNS_1CILi1EEENS4_ILi0EEEEEEiNS4_ILi1024EEEEEEZNS_5sliceIS3_S9_EEDaRKT_RKT0_EUlRKT_RKT0_E_EEDaSD_SG_OT1_ENKUlDpSJ_E_clIJNS1_IJS7_EEENS1_IJiEEENS1_IJEEEEEEDaSQ_)
        /*18f8*/ 	.word	0x00000000


	//----- nvinfo : EIATTR_FRAME_SIZE
	.align		4
.L_1076:
        /*18fc*/ 	.byte	0x04, 0x11
        /*18fe*/ 	.short	(.L_1078 - .L_1077)
	.align		4
.L_1077:
        /*1900*/ 	.word	index@($_ZN7cutlass13device_kernelIN5flash19enable_sm80_to_sm89INS1_16FlashAttnBwdSm80INS1_25CollectiveMainloopBwdSm80ILi2ELi2EN4cute5tupleIJNS5_1CILi128EEES8_NS7_ILi64EEEEEENS_10bfloat16_tEfNS_4arch4Sm80ELb1ELb0ELb1ELb1ELb0ELb0ELb0ELb0ELi2ELi4ELi4ELi4ELb0EEENS1_24CollectiveEpilogueBwdGQAISA_fSD_Li256ELb1ELb0EEENS1_25SingleTileBwdLPTSchedulerILb1ELi128ELb0EEEEEEEEEvNT_6ParamsE$_ZZN4cute12filter_tupleINS_5tupleIJNS_10UnderscoreES2_S2_iEEENS1_IJNS1_IJNS_1CILi1EEENS4_ILi0EEEEEElS6_lEEEZNS_5sliceIS3_S8_EEDaRKT_RKT0_EUlRKT_RKT0_E_EEDaSC_SF_OT1_ENKUlDpSI_E_clIJNS1_IJS7_EEENS1_IJlEEENS1_IJS6_EEENS1_IJEEEEEEDaSP_)
        /*1904*/ 	.word	0x00000000


	//----- nvinfo : EIATTR_FRAME_SIZE
	.align		4
.L_1078:
        /*1908*/ 	.byte	0x04, 0x11
        /*190a*/ 	.short	(.L_1080 - .L_1079)
	.align		4
.L_1079:
        /*190c*/ 	.word	index@($_ZN7cutlass13device_kernelIN5flash19enable_sm80_to_sm89INS1_16FlashAttnBwdSm80INS1_25CollectiveMainloopBwdSm80ILi2ELi2EN4cute5tupleIJNS5_1CILi128EEES8_NS7_ILi64EEEEEENS_10bfloat16_tEfNS_4arch4Sm80ELb1ELb0ELb1ELb1ELb0ELb0ELb0ELb0ELi2ELi4ELi4ELi4ELb0EEENS1_24CollectiveEpilogueBwdGQAISA_fSD_Li256ELb1ELb0EEENS1_25SingleTileBwdLPTSchedulerILb1ELi128ELb0EEEEEEEEEvNT_6ParamsE$_ZZN4cute12filter_tupleINS_5tupleIJNS_10UnderscoreES2_S2_iEEENS1_IJNS1_IJNS_1CILi1EEENS4_ILi0EEEEEEiNS4_ILi1024EEENS4_ILi8192EEEEEEZNS_5sliceIS3_SA_EEDaRKT_RKT0_EUlRKT_RKT0_E_EEDaSE_SH_OT1_ENKUlDpSK_E_clIJNS1_IJS7_EEENS1_IJiEEENS1_IJS8_EEENS1_IJEEEEEEDaSR_)
        /*1910*/ 	.word	0x00000000


	//----- nvinfo : EIATTR_FRAME_SIZE
	.align		4
.L_1080:
        /*1914*/ 	.byte	0x04, 0x11
        /*1916*/ 	.short	(.L_1082 - .L_1081)
	.align		4
.L_1081:
        /*1918*/ 	.word	index@($_ZN7cutlass13device_kernelIN5flash19enable_sm80_to_sm89INS1_16FlashAttnBwdSm80INS1_25CollectiveMainloopBwdSm80ILi2ELi2EN4cute5tupleIJNS5_1CILi128EEES8_NS7_ILi64EEEEEENS_10bfloat16_tEfNS_4arch4Sm80ELb1ELb0ELb1ELb1ELb0ELb0ELb0ELb0ELi2ELi4ELi4ELi4ELb0EEENS1_24CollectiveEpilogueBwdGQAISA_fSD_Li256ELb1ELb0EEENS1_25SingleTileBwdLPTSchedulerILb1ELi128ELb0EEEEEEEEEvNT_6ParamsE$_ZZN4cute12filter_tupleINS_5tupleIJNS_10UnderscoreES2_S2_iEEENS1_IJNS1_IJNS_1CILi1EEENS4_ILi0EEEEEENS4_ILi4096EEENS1_IJiiEEENS1_IJS6_NS4_ILi8192EEEEEEEEEZNS_5sliceIS3_SC_EEDaRKT_RKT0_EUlRKT_RKT0_E_EEDaSG_SJ_OT1_ENKUlDpSM_E_clIJNS1_IJS7_EEENS1_IJS8_EEENS1_IJS9_EEENS1_IJEEEEEEDaST_)
        /*191c*/ 	.word	0x00000000


	//----- nvinfo : EIATTR_FRAME_SIZE
	.align		4
.L_1082:
        /*1920*/ 	.byte	0x04, 0x11
        /*1922*/ 	.short	(.L_1084 - .L_1083)
	.align		4
.L_1083:
        /*1924*/ 	.word	index@($_ZN7cutlass13device_kernelIN5flash19enable_sm80_to_sm89INS1_16FlashAttnBwdSm80INS1_25CollectiveMainloopBwdSm80ILi2ELi2EN4cute5tupleIJNS5_1CILi128EEES8_NS7_ILi64EEEEEENS_10bfloat16_tEfNS_4arch4Sm80ELb1ELb0ELb1ELb1ELb0ELb0ELb0ELb0ELi2ELi4ELi4ELi4ELb0EEENS1_24CollectiveEpilogueBwdGQAISA_fSD_Li256ELb1ELb0EEENS1_25SingleTileBwdLPTSchedulerILb1ELi128ELb0EEEEEEEEEvNT_6ParamsE$_ZZN4cute12filter_tupleINS_5tupleIJNS_10UnderscoreES2_NS_1CILi0EEEEEENS1_IJNS1_IJNS3_ILi1EEES4_EEEiNS3_ILi1024EEEEEEZNS_5sliceIS5_S9_EEDaRKT_RKT0_EUlRKT_RKT0_E_EEDaSD_SG_OT1_ENKUlDpSJ_E_clIJNS1_IJS7_EEENS1_IJiEEENS1_IJEEEEEEDaSQ_)
        /*1928*/ 	.word	0x00000000


	//----- nvinfo : EIATTR_FRAME_SIZE
	.align		4
.L_1084:
        /*192c*/ 	.byte	0x04, 0x11
        /*192e*/ 	.short	(.L_1086 - .L_1085)
	.align		4
.L_1085:
        /*1930*/ 	.word	index@($_ZN7cutlass13device_kernelIN5flash19enable_sm80_to_sm89INS1_16FlashAttnBwdSm80INS1_25CollectiveMainloopBwdSm80ILi2ELi2EN4cute5tupleIJNS5_1CILi128EEES8_NS7_ILi64EEEEEENS_10bfloat16_tEfNS_4arch4Sm80ELb1ELb0ELb1ELb1ELb0ELb0ELb0ELb0ELi2ELi4ELi4ELi4ELb0EEENS1_24CollectiveEpilogueBwdGQAISA_fSD_Li256ELb1ELb0EEENS1_25SingleTileBwdLPTSchedulerILb1ELi128ELb0EEEEEEEEEvNT_6ParamsE$_ZZN4cute12filter_tupleINS_5tupleIJNS1_IJiiEEENS_1CILi8192EEEEEEZNS_16flatten_to_tupleIS5_EEDaRKT_EUlRKT_E_EEDaS9_OT0_ENKUlDpSC_E_clIJS2_NS1_IJS4_EEEEEEDaSG_)
        /*1934*/ 	.word	0x00000000


	//----- nvinfo : EIATTR_FRAME_SIZE
	.align		4
.L_1086:
        /*1938*/ 	.byte	0x04, 0x11
        /*193a*/ 	.short	(.L_1088 - .L_1087)
	.align		4
.L_1087:
        /*193c*/ 	.word	index@($_ZN7cutlass13device_kernelIN5flash19enable_sm80_to_sm89INS1_16FlashAttnBwdSm80INS1_25CollectiveMainloopBwdSm80ILi2ELi2EN4cute5tupleIJNS5_1CILi128EEES8_NS7_ILi64EEEEEENS_10bfloat16_tEfNS_4arch4Sm80ELb1ELb0ELb1ELb1ELb0ELb0ELb0ELb0ELi2ELi4ELi4ELi4ELb0EEENS1_24CollectiveEpilogueBwdGQAISA_fSD_Li256ELb1ELb0EEENS1_25SingleTileBwdLPTSchedulerILb1ELi128ELb0EEEEEEEEEvNT_6ParamsE$_ZZN4cute12filter_tupleINS_5tupleIJNS1_IJiiEEENS_1CILi1024EEEEEEZNS_16flatten_to_tupleIS5_EEDaRKT_EUlRKT_E_EEDaS9_OT0_ENKUlDpSC_E_clIJS2_NS1_IJS4_EEEEEEDaSG_)
        /*1940*/ 	.word	0x00000000


	//----- nvinfo : EIATTR_FRAME_SIZE
	.align		4
.L_1088:
        /*1944*/ 	.byte	0x04, 0x11
        /*1946*/ 	.short	(.L_1090 - .L_1089)
	.align		4
.L_1089:
        /*1948*/ 	.word	index@($_ZN7cutlass13device_kernelIN5flash19enable_sm80_to_sm89INS1_16FlashAttnBwdSm80INS1_25CollectiveMainloopBwdSm80ILi2ELi2EN4cute5tupleIJNS5_1CILi128EEES8_NS7_ILi64EEEEEENS_10bfloat16_tEfNS_4arch4Sm80ELb1ELb0ELb1ELb1ELb0ELb0ELb0ELb0ELi2ELi4ELi4ELi4ELb0EEENS1_24CollectiveEpilogueBwdGQAISA_fSD_Li256ELb1ELb0EEENS1_25SingleTileBwdLPTSchedulerILb1ELi128ELb0EEEEEEEEEvNT_6ParamsE$_ZZN4cute12filter_tupleINS_5tupleIJNS1_IJiNS1_IJiNS_1CILi0EEEEEEEEENS1_IJNS_10UnderscoreENS1_IJS6_S6_EEEEEEEEES9_ZNS_4diceIS9_S9_EEDaRKT_RKT0_EUlRKT_RKT0_E_EEDaSD_SG_OT1_ENKUlDpSJ_E_clIJNS1_IJiiS3_EEENS1_IJEEEEEEDaSQ_)
        /*194c*/ 	.word	0x00000000


	//----- nvinfo : EIATTR_FRAME_SIZE
	.align		4
.L_1090:
        /*1950*/ 	.byte	0x04, 0x11
        /*1952*/ 	.short	(.L_1092 - .L_1091)
	.align		4
.L_1091:
        /*1954*/ 	.word	index@($_ZN7cutlass13device_kernelIN5flash19enable_sm80_to_sm89INS1_16FlashAttnBwdSm80INS1_25CollectiveMainloopBwdSm80ILi2ELi2EN4cute5tupleIJNS5_1CILi128EEES8_NS7_ILi64EEEEEENS_10bfloat16_tEfNS_4arch4Sm80ELb1ELb0ELb1ELb1ELb0ELb0ELb0ELb0ELi2ELi4ELi4ELi4ELb0EEENS1_24CollectiveEpilogueBwdGQAISA_fSD_Li256ELb1ELb0EEENS1_25SingleTileBwdLPTSchedulerILb1ELi128ELb0EEEEEEEEEvNT_6ParamsE$_ZZN4cute12filter_tupleINS_5tupleIJNS1_IJNS_1CILi0EEENS1_IJNS2_ILi1EEENS2_ILi512EEEiEEEEEENS2_ILi4096EEENS1_IJiNS2_ILi8192EEEEEEEEEZNS_7flattenISB_EEDaRKT_EUlRKT_E_EEDaSF_OT0_ENKUlDpSI_E_clIJNS1_IJS3_S4_S5_iEEENS1_IJS8_EEESA_EEEDaSM_)
        /*1958*/ 	.word	0x00000000


	//----- nvinfo : EIATTR_FRAME_SIZE
	.align		4
.L_1092:
        /*195c*/ 	.byte	0x04, 0x11
        /*195e*/ 	.short	(.L_1094 - .L_1093)
	.align		4
.L_1093:
        /*1960*/ 	.word	index@($_ZN7cutlass13device_kernelIN5flash19enable_sm80_to_sm89INS1_16FlashAttnBwdSm80INS1_25CollectiveMainloopBwdSm80ILi2ELi2EN4cute5tupleIJNS5_1CILi128EEES8_NS7_ILi64EEEEEENS_10bfloat16_tEfNS_4arch4Sm80ELb1ELb0ELb1ELb1ELb0ELb0ELb0ELb0ELi2ELi4ELi4ELi4ELb0EEENS1_24CollectiveEpilogueBwdGQAISA_fSD_Li256ELb1ELb0EEENS1_25SingleTileBwdLPTSchedulerILb1ELi128ELb0EEEEEEEEEvNT_6ParamsE$_ZZN4cute12filter_tupleINS_5tupleIJNS1_IJNS_10UnderscoreENS_1CILi0EEEEEENS1_IJS4_S2_EEEEEENS1_IJNS1_IJNS1_IJNS3_ILi1EEES4_EEES4_EEENS1_IJNS1_IJS4_S4_EEEiEEEEEEZNS_5sliceIS7_SD_EEDaRKT_RKT0_EUlRKT_RKT0_E_EEDaSH_SK_OT1_ENKUlDpSN_E_clIJNS1_IJS9_EEENS1_IJiEEEEEEDaSU_)
        /*1964*/ 	.word	0x00000000


	//----- nvinfo : EIATTR_FRAME_SIZE
	.align		4
.L_1094:
        /*1968*/ 	.byte	0x04, 0x11
        /*196a*/ 	.short	(.L_1096 - .L_1095)
	.align		4
.L_1095:
        /*196c*/ 	.word	index@($_ZN7cutlass13device_kernelIN5flash19enable_sm80_to_sm89INS1_16FlashAttnBwdSm80INS1_25CollectiveMainloopBwdSm80ILi2ELi2EN4cute5tupleIJNS5_1CILi128EEES8_NS7_ILi64EEEEEENS_10bfloat16_tEfNS_4arch4Sm80ELb1ELb0ELb1ELb1ELb0ELb0ELb0ELb0ELi2ELi4ELi4ELi4ELb0EEENS1_24CollectiveEpilogueBwdGQAISA_fSD_Li256ELb1ELb0EEENS1_25SingleTileBwdLPTSchedulerILb1ELi128ELb0EEEEEEEEEvNT_6ParamsE$_ZN73_INTERNAL_24fd9406_37_flash_bwd_hdim64_bf16_softcap_sm80_cu_3fbc093a_29189atomicAddEPff)
        /*1970*/ 	.word	0x00000000


	//----- nvinfo : EIATTR_FRAME_SIZE
	.align		4
.L_1096:
        /*1974*/ 	.byte	0x04, 0x11
        /*1976*/ 	.short	(.L_1098 - .L_1097)
	.align		4
.L_1097:
        /*1978*/ 	.word	index@($_ZN7cutlass13device_kernelIN5flash19enable_sm80_to_sm89INS1_16FlashAttnBwdSm80INS1_25CollectiveMainloopBwdSm80ILi2ELi2EN4cute5tupleIJNS5_1CILi128EEES8_NS7_ILi64EEEEEENS_10bfloat16_tEfNS_4arch4Sm80ELb1ELb0ELb1ELb1ELb0ELb0ELb0ELb0ELi2ELi4ELi4ELi4ELb0EEENS1_24CollectiveEpilogueBwdGQAISA_fSD_Li256ELb1ELb0EEENS1_25SingleTileBwdLPTSchedulerILb1ELi128ELb0EEEEEEEEEvNT_6ParamsE$_ZN73_INTERNAL_24fd9406_37_flash_bwd_hdim64_bf16_softcap_sm80_cu_3fbc093a_291824__cvta_generic_to_sharedEPKv)
        /*197c*/ 	.word	0x00000000


	//----- nvinfo : EIATTR_FRAME_SIZE
	.align		4
.L_1098:
        /*1980*/ 	.byte	0x04, 0x11
        /*1982*/ 	.short	(.L_1100 - .L_1099)
	.align		4
.L_1099:
        /*1984*/ 	.word	index@($_ZN7cutlass13device_kernelIN5flash19enable_sm80_to_sm89INS1_16FlashAttnBwdSm80INS1_25CollectiveMainloopBwdSm80ILi2ELi2EN4cute5tupleIJNS5_1CILi128EEES8_NS7_ILi64EEEEEENS_10bfloat16_tEfNS_4arch4Sm80ELb1ELb0ELb1ELb1ELb0ELb0ELb0ELb0ELi2ELi4ELi4ELi4ELb0EEENS1_24CollectiveEpilogueBwdGQAISA_fSD_Li256ELb1ELb0EEENS1_25SingleTileBwdLPTSchedulerILb1ELi128ELb0EEEEEEEEEvNT_6ParamsE$_ZN73_INTERNAL_24fd9406_37_flash_bwd_hdim64_bf16_softcap_sm80_cu_3fbc093a_291814__viaddmin_s32Eiii)
        /*1988*/ 	.word	0x00000000


	//----- nvinfo : EIATTR_FRAME_SIZE
	.align		4
.L_1100:
        /*198c*/ 	.byte	0x04, 0x11
        /*198e*/ 	.short	(.L_1102 - .L_1101)
	.align		4
.L_1101:
        /*1990*/ 	.word	index@($_ZN7cutlass13device_kernelIN5flash19enable_sm80_to_sm89INS1_16FlashAttnBwdSm80INS1_25CollectiveMainloopBwdSm80ILi2ELi2EN4cute5tupleIJNS5_1CILi128EEES8_NS7_ILi64EEEEEENS_10bfloat16_tEfNS_4arch4Sm80ELb1ELb0ELb1ELb1ELb0ELb0ELb0ELb0ELi2ELi4ELi4ELi4ELb0EEENS1_24CollectiveEpilogueBwdGQAISA_fSD_Li256ELb1ELb0EEENS1_25SingleTileBwdLPTSchedulerILb1ELi128ELb0EEEEEEEEEvNT_6ParamsE$_ZN4cute8smem_ptrIPjECI1NS_12iter_adaptorIS1_S2_EEES1_)
        /*1994*/ 	.word	0x00000000


	//----- nvinfo : EIATTR_FRAME_SIZE
	.align		4
.L_1102:
        /*1998*/ 	.byte	0x04, 0x11
        /*199a*/ 	.short	(.L_1104 - .L_1103)
	.align		4
.L_1103:
        /*199c*/ 	.word	index@($_ZN7cutlass13device_kernelIN5flash19enable_sm80_to_sm89INS1_16FlashAttnBwdSm80INS1_25CollectiveMainloopBwdSm80ILi2ELi2EN4cute5tupleIJNS5_1CILi128EEES8_NS7_ILi64EEEEEENS_10bfloat16_tEfNS_4arch4Sm80ELb1ELb0ELb1ELb1ELb0ELb0ELb0ELb0ELi2ELi4ELi4ELi4ELb0EEENS1_24CollectiveEpilogueBwdGQAISA_fSD_Li256ELb1ELb0EEENS1_25SingleTileBwdLPTSchedulerILb1ELi128ELb0EEEEEEEEEvNT_6ParamsE$_ZN4cute8smem_ptrIPfECI1NS_12iter_adaptorIS1_S2_EEES1_)
        /*19a0*/ 	.word	0x00000000


	//----- nvinfo : EIATTR_FRAME_SIZE
	.align		4
.L_1104:
        /*19a4*/ 	.byte	0x04, 0x11
        /*19a6*/ 	.short	(.L_1106 - .L_1105)
	.align		4
.L_1105:
        /*19a8*/ 	.word	index@($_ZN7cutlass13device_kernelIN5flash19enable_sm80_to_sm89INS1_16FlashAttnBwdSm80INS1_25CollectiveMainloopBwdSm80ILi2ELi2EN4cute5tupleIJNS5_1CILi128EEES8_NS7_ILi64EEEEEENS_10bfloat16_tEfNS_4arch4Sm80ELb1ELb0ELb1ELb1ELb0ELb0ELb0ELb0ELi2ELi4ELi4ELi4ELb0EEENS1_24CollectiveEpilogueBwdGQAISA_fSD_Li256ELb1ELb0EEENS1_25SingleTileBwdLPTSchedulerILb1ELi128ELb0EEEEEEEEEvNT_6ParamsE$_ZN4cute8smem_ptrIPN7cutlass9uint128_tEECI1NS_12iter_adaptorIS3_S4_EEES3_)
        /*19ac*/ 	.word	0x00000000


	//----- nvinfo : EIATTR_FRAME_SIZE
	.align		4
.L_1106:
        /*19b0*/ 	.byte	0x04, 0x11
        /*19b2*/ 	.short	(.L_1108 - .L_1107)
	.align		4
.L_1107:
        /*19b4*/ 	.word	index@($_ZN7cutlass13device_kernelIN5flash19enable_sm80_to_sm89INS1_16FlashAttnBwdSm80INS1_25CollectiveMainloopBwdSm80ILi2ELi2EN4cute5tupleIJNS5_1CILi128EEES8_NS7_ILi64EEEEEENS_10bfloat16_tEfNS_4arch4Sm80ELb1ELb0ELb1ELb1ELb0ELb0ELb0ELb0ELi2ELi4ELi4ELi4ELb0EEENS1_24CollectiveEpilogueBwdGQAISA_fSD_Li256ELb1ELb0EEENS1_25SingleTileBwdLPTSchedulerILb1ELi128ELb0EEEEEEEEEvNT_6ParamsE$_ZN4cute8smem_ptrIPN7cutlass10bfloat16_tEECI1NS_12iter_adaptorIS3_S4_EEES3_)
        /*19b8*/ 	.word	0x00000000


	//----- nvinfo : EIATTR_FRAME_SIZE
	.align		4
.L_1108:
        /*19bc*/ 	.byte	0x04, 0x11
        /*19be*/ 	.short	(.L_1110 - .L_1109)
	.align		4
.L_1109:
        /*19c0*/ 	.word	index@($_ZN7cutlass13device_kernelIN5flash19enable_sm80_to_sm89INS1_16FlashAttnBwdSm80INS1_25CollectiveMainloopBwdSm80ILi2ELi2EN4cute5tupleIJNS5_1CILi128EEES8_NS7_ILi64EEEEEENS_10bfloat16_tEfNS_4arch4Sm80ELb1ELb0ELb1ELb1ELb0ELb0ELb0ELb0ELi2ELi4ELi4ELi4ELb0EEENS1_24CollectiveEpilogueBwdGQAISA_fSD_Li256ELb1ELb0EEENS1_25SingleTileBwdLPTSchedulerILb1ELi128ELb0EEEEEEEEEvNT_6ParamsE$_ZN4cute8gmem_ptrIPfECI1NS_12iter_adaptorIS1_S2_EEES1_)
        /*19c4*/ 	.word	0x00000000


	//----- nvinfo : EIATTR_FRAME_SIZE
	.align		4
.L_1110:
        /*19c8*/ 	.byte	0x04, 0x11
        /*19ca*/ 	.short	(.L_1112 - .L_1111)
	.align		4
.L_1111:
        /*19cc*/ 	.word	index@($_ZN7cutlass13device_kernelIN5flash19enable_sm80_to_sm89INS1_16FlashAttnBwdSm80INS1_25CollectiveMainloopBwdSm80ILi2ELi2EN4cute5tupleIJNS5_1CILi128EEES8_NS7_ILi64EEEEEENS_10bfloat16_tEfNS_4arch4Sm80ELb1ELb0ELb1ELb1ELb0ELb0ELb0ELb0ELi2ELi4ELi4ELi4ELb0EEENS1_24CollectiveEpilogueBwdGQAISA_fSD_Li256ELb1ELb0EEENS1_25SingleTileBwdLPTSchedulerILb1ELi128ELb0EEEEEEEEEvNT_6ParamsE$_ZN4cute8gmem_ptrIPKfECI1NS_12iter_adaptorIS2_S3_EEES2_)
        /*19d0*/ 	.word	0x00000000


	//----- nvinfo : EIATTR_FRAME_SIZE
	.align		4
.L_1112:
        /*19d4*/ 	.byte	0x04, 0x11
        /*19d6*/ 	.short	(.L_1114 - .L_1113)
	.align		4
.L_1113:
        /*19d8*/ 	.word	index@($_ZN7cutlass13device_kernelIN5flash19enable_sm80_to_sm89INS1_16FlashAttnBwdSm80INS1_25CollectiveMainloopBwdSm80ILi2ELi2EN4cute5tupleIJNS5_1CILi128EEES8_NS7_ILi64EEEEEENS_10bfloat16_tEfNS_4arch4Sm80ELb1ELb0ELb1ELb1ELb0ELb0ELb0ELb0ELi2ELi4ELi4ELi4ELb0EEENS1_24CollectiveEpilogueBwdGQAISA_fSD_Li256ELb1ELb0EEENS1_25SingleTileBwdLPTSchedulerILb1ELi128ELb0EEEEEEEEEvNT_6ParamsE$_ZN4cute8gmem_ptrIPKN7cutlass9uint128_tEECI1NS_12iter_adaptorIS4_S5_EEES4_)
        /*19dc*/ 	.word	0x00000000


	//----- nvinfo : EIATTR_FRAME_SIZE
	.align		4
.L_1114:
        /*19e0*/ 	.byte	0x04, 0x11
        /*19e2*/ 	.short	(.L_1116 - .L_1115)
	.align		4
.L_1115:
        /*19e4*/ 	.word	index@($_ZN7cutlass13device_kernelIN5flash19enable_sm80_to_sm89INS1_16FlashAttnBwdSm80INS1_25CollectiveMainloopBwdSm80ILi2ELi2EN4cute5tupleIJNS5_1CILi128EEES8_NS7_ILi64EEEEEENS_10bfloat16_tEfNS_4arch4Sm80ELb1ELb0ELb1ELb1ELb0ELb0ELb0ELb0ELi2ELi4ELi4ELi4ELb0EEENS1_24CollectiveEpilogueBwdGQAISA_fSD_Li256ELb1ELb0EEENS1_25SingleTileBwdLPTSchedulerILb1ELi128ELb0EEEEEEEEEvNT_6ParamsE$_ZN4cute8gmem_ptrIPKN7cutlass10bfloat16_tEECI1NS_12iter_adaptorIS4_S5_EEES4_)
        /*19e8*/ 	.word	0x00000000


	//----- nvinfo : EIATTR_FRAME_SIZE
	.align		4
.L_1116:
        /*19ec*/ 	.byte	0x04, 0x11
        /*19ee*/ 	.short	(.L_1118 - .L_1117)
	.align		4
.L_1117:
        /*19f0*/ 	.word	index@($_ZN7cutlass13device_kernelIN5flash19enable_sm80_to_sm89INS1_16FlashAttnBwdSm80INS1_25CollectiveMainloopBwdSm80ILi2ELi2EN4cute5tupleIJNS5_1CILi128EEES8_NS7_ILi64EEEEEENS_10bfloat16_tEfNS_4arch4Sm80ELb1ELb0ELb1ELb1ELb0ELb0ELb0ELb0ELi2ELi4ELi4ELi4ELb0EEENS1_24CollectiveEpilogueBwdGQAISA_fSD_Li256ELb1ELb0EEENS1_25SingleTileBwdLPTSchedulerILb1ELi128ELb0EEEEEEEEEvNT_6ParamsE$_ZN4cute5tupleIJiiEEC2ERKiS3_)
        /*19f4*/ 	.word	0x00000000


	//----- nvinfo : EIATTR_FRAME_SIZE
	.align		4
.L_1118:
        /*19f8*/ 	.byte	0x04, 0x11
        /*19fa*/ 	.short	(.L_1120 - .L_1119)
	.align		4
.L_1119:
        /*19fc*/ 	.word	index@($_ZN7cutlass13device_kernelIN5flash19enable_sm80_to_sm89INS1_16FlashAttnBwdSm80INS1_25CollectiveMainloopBwdSm80ILi2ELi2EN4cute5tupleIJNS5_1CILi128EEES8_NS7_ILi64EEEEEENS_10bfloat16_tEfNS_4arch4Sm80ELb1ELb0ELb1ELb1ELb0ELb0ELb0ELb0ELi2ELi4ELi4ELi4ELb0EEENS1_24CollectiveEpilogueBwdGQAISA_fSD_Li256ELb1ELb0EEENS1_25SingleTileBwdLPTSchedulerILb1ELi128ELb0EEEEEEEEEvNT_6ParamsE$_ZN4cute5tupleIJiNS_1CILi0EEEEEC2ERKiRKS2_)
        /*1a00*/ 	.word	0x00000000


	//----- nvinfo : EIATTR_FRAME_SIZE
	.align		4
.L_1120:
        /*1a04*/ 	.byte	0x04, 0x11
        /*1a06*/ 	.short	(.L_1122 - .L_1121)
	.align		4
.L_1121:
        /*1a08*/ 	.word	index@($_ZN7cutlass13device_kernelIN5flash19enable_sm80_to_sm89INS1_16FlashAttnBwdSm80INS1_25CollectiveMainloopBwdSm80ILi2ELi2EN4cute5tupleIJNS5_1CILi128EEES8_NS7_ILi64EEEEEENS_10bfloat16_tEfNS_4arch4Sm80ELb1ELb0ELb1ELb1ELb0ELb0ELb0ELb0ELi2ELi4ELi4ELi4ELb0EEENS1_24CollectiveEpilogueBwdGQAISA_fSD_Li256ELb1ELb0EEENS1_25SingleTileBwdLPTSchedulerILb1ELi128ELb0EEEEEEEEEvNT_6ParamsE$_ZN4cute5tupleIJiEEC2ERKi)
        /*1a0c*/ 	.word	0x00000000


	//----- nvinfo : EIATTR_FRAME_SIZE
	.align		4
.L_1122:
        /*1a10*/ 	.byte	0x04, 0x11
        /*1a12*/ 	.short	(.L_1124 - .L_1123)
	.align		4
.L_1123:
        /*1a14*/ 	.word	index@($_ZN7cutlass13device_kernelIN5flash19enable_sm80_to_sm89INS1_16FlashAttnBwdSm80INS1_25CollectiveMainloopBwdSm80ILi2ELi2EN4cute5tupleIJNS5_1CILi128EEES8_NS7_ILi64EEEEEENS_10bfloat16_tEfNS_4arch4Sm80ELb1ELb0ELb1ELb1ELb0ELb0ELb0ELb0ELi2ELi4ELi4ELi4ELb0EEENS1_24CollectiveEpilogueBwdGQAISA_fSD_Li256ELb1ELb0EEENS1_25SingleTileBwdLPTSchedulerILb1ELi128ELb0EEEEEEEEEvNT_6ParamsE$_ZN4cute5tupleIJNS_7SwizzleILi3ELi3ELi3EEENS_9MixedBitsILj0ELj432EEENS_6LayoutINS0_IJNS0_IJNS_1CILi2EEES7_S7_EEES7_NS6_ILi8EEEEEENS0_IJNS0_IJNS6_ILi64EEES9_NS6_ILi512EEEEEENS6_ILi8192EEENS6_ILi1024EEEEEEEEEEC2ERKS2_RKS4_RKSH_)
        /*1a18*/ 	.word	0x00000000


	//----- nvinfo : EIATTR_FRAME_SIZE
	.align		4
.L_1124:
        /*1a1c*/ 	.byte	0x04, 0x11
        /*1a1e*/ 	.short	(.L_1126 - .L_1125)
	.align		4
.L_1125:
        /*1a20*/ 	.word	index@($_ZN7cutlass13device_kernelIN5flash19enable_sm80_to_sm89INS1_16FlashAttnBwdSm80INS1_25CollectiveMainloopBwdSm80ILi2ELi2EN4cute5tupleIJNS5_1CILi128EEES8_NS7_ILi64EEEEEENS_10bfloat16_tEfNS_4arch4Sm80ELb1ELb0ELb1ELb1ELb0ELb0ELb0ELb0ELi2ELi4ELi4ELi4ELb0EEENS1_24CollectiveEpilogueBwdGQAISA_fSD_Li256ELb1ELb0EEENS1_25SingleTileBwdLPTSchedulerILb1ELi128ELb0EEEEEEEEEvNT_6ParamsE$_ZN4cute5tupleIJNS_1CILi2EEEiEEC2ERKS2_RKi)
        /*1a24*/ 	.word	0x00000000


	//----- nvinfo : EIATTR_FRAME_SIZE
	.align		4
.L_1126:
        /*1a28*/ 	.byte	0x04, 0x11
        /*1a2a*/ 	.short	(.L_1128 - .L_1127)
	.align		4
.L_1127:
        /*1a2c*/ 	.word	index@($_ZN7cutlass13device_kernelIN5flash19enable_sm80_to_sm89INS1_16FlashAttnBwdSm80INS1_25CollectiveMainloopBwdSm80ILi2ELi2EN4cute5tupleIJNS5_1CILi128EEES8_NS7_ILi64EEEEEENS_10bfloat16_tEfNS_4arch4Sm80ELb1ELb0ELb1ELb1ELb0ELb0ELb0ELb0ELi2ELi4ELi4ELi4ELb0EEENS1_24CollectiveEpilogueBwdGQAISA_fSD_Li256ELb1ELb0EEENS1_25SingleTileBwdLPTSchedulerILb1ELi128ELb0EEEEEEEEEvNT_6ParamsE$_ZN4cute5tupleIJNS_1CILi0EEEiEEC2ERKS2_RKi)
        /*1a30*/ 	.word	0x00000000


	//----- nvinfo : EIATTR_FRAME_SIZE
	.align		4
.L_1128:
        /*1a34*/ 	.byte	0x04, 0x11
        /*1a36*/ 	.short	(.L_1130 - .L_1129)
	.align		4
.L_1129:
        /*1a38*/ 	.word	index@($_ZN7cutlass13device_kernelIN5flash19enable_sm80_to_sm89INS1_16FlashAttnBwdSm80INS1_25CollectiveMainloopBwdSm80ILi2ELi2EN4cute5tupleIJNS5_1CILi128EEES8_NS7_ILi64EEEEEENS_10bfloat16_tEfNS_4arch4Sm80ELb1ELb0ELb1ELb1ELb0ELb0ELb0ELb0ELi2ELi4ELi4ELi4ELb0EEENS1_24CollectiveEpilogueBwdGQAISA_fSD_Li256ELb1ELb0EEENS1_25SingleTileBwdLPTSchedulerILb1ELi128ELb0EEEEEEEEEvNT_6ParamsE$_ZN4cute5tupleIJNS0_IJNS_1CILi8EEENS1_ILi2EEES3_S3_S2_S3_EEENS0_IJNS1_ILi1EEEiiiNS1_ILi72EEENS1_ILi512EEEEEEEEC2ERKS4_RKS8_)
        /*1a3c*/ 	.word	0x00000000


	//----- nvinfo : EIATTR_FRAME_SIZE
	.align		4
.L_1130:
        /*1a40*/ 	.byte	0x04, 0x11
        /*1a42*/ 	.short	(.L_1132 - .L_1131)
	.align		4
.L_1131:
        /*1a44*/ 	.word	index@($_ZN7cutlass13device_kernelIN5flash19enable_sm80_to_sm89INS1_16FlashAttnBwdSm80INS1_25CollectiveMainloopBwdSm80ILi2ELi2EN4cute5tupleIJNS5_1CILi128EEES8_NS7_ILi64EEEEEENS_10bfloat16_tEfNS_4arch4Sm80ELb1ELb0ELb1ELb1ELb0ELb0ELb0ELb0ELi2ELi4ELi4ELi4ELb0EEENS1_24CollectiveEpilogueBwdGQAISA_fSD_Li256ELb1ELb0EEENS1_25SingleTileBwdLPTSchedulerILb1ELi128ELb0EEEEEEEEEvNT_6ParamsE$_ZN4cute5tupleIJNS0_IJNS_1CILi8EEENS0_IJNS1_ILi2EEES3_S3_EEENS1_ILi1EEES4_S5_EEENS0_IJS5_NS0_IJiiiEEENS1_ILi64EEENS0_IJNS1_ILi72EEENS1_ILi144EEENS1_ILi288EEEEEENS1_ILi512EEEEEEEEC2ERKS6_RKSE_)
        /*1a48*/ 	.word	0x00000000


	//----- nvinfo : EIATTR_FRAME_SIZE
	.align		4
.L_1132:
        /*1a4c*/ 	.byte	0x04, 0x11
        /*1a4e*/ 	.short	(.L_1134 - .L_1133)
	.align		4
.L_1133:
        /*1a50*/ 	.word	index@($_ZN7cutlass13device_kernelIN5flash19enable_sm80_to_sm89INS1_16FlashAttnBwdSm80INS1_25CollectiveMainloopBwdSm80ILi2ELi2EN4cute5tupleIJNS5_1CILi128EEES8_NS7_ILi64EEEEEENS_10bfloat16_tEfNS_4arch4Sm80ELb1ELb0ELb1ELb1ELb0ELb0ELb0ELb0ELi2ELi4ELi4ELi4ELb0EEENS1_24CollectiveEpilogueBwdGQAISA_fSD_Li256ELb1ELb0EEENS1_25SingleTileBwdLPTSchedulerILb1ELi128ELb0EEEEEEEEEvNT_6ParamsE$_ZN4cute5tupleIJNS0_IJNS_1CILi8EEENS0_IJNS1_ILi2EEES3_S3_EEENS1_ILi1EEES4_S5_EEENS0_IJS5_NS0_IJS2_iiEEENS1_ILi64EEENS0_IJiNS1_ILi144EEENS1_ILi288EEEEEENS1_ILi512EEEEEEEEC2ERKS6_RKSD_)
        /*1a54*/ 	.word	0x00000000


	//----- nvinfo : EIATTR_FRAME_SIZE
	.align		4
.L_1134:
        /*1a58*/ 	.byte	0x04, 0x11
        /*1a5a*/ 	.short	(.L_1136 - .L_1135)
	.align		4
.L_1135:
        /*1a5c*/ 	.word	index@($_ZN7cutlass13device_kernelIN5flash19enable_sm80_to_sm89INS1_16FlashAttnBwdSm80INS1_25CollectiveMainloopBwdSm80ILi2ELi2EN4cute5tupleIJNS5_1CILi128EEES8_NS7_ILi64EEEEEENS_10bfloat16_tEfNS_4arch4Sm80ELb1ELb0ELb1ELb1ELb0ELb0ELb0ELb0ELi2ELi4ELi4ELi4ELb0EEENS1_24CollectiveEpilogueBwdGQAISA_fSD_Li256ELb1ELb0EEENS1_25SingleTileBwdLPTSchedulerILb1ELi128ELb0EEEEEEEEEvNT_6ParamsE$_ZN4cute5tupleIJNS0_IJNS_1CILi2EEES2_S2_EEENS0_IJNS1_ILi1EEENS1_ILi512EEEiEEEEEC2ERKS3_RKS6_)
        /*1a60*/ 	.word	0x00000000


	//----- nvinfo : EIATTR_FRAME_SIZE
	.align		4
.L_1136:
        /*1a64*/ 	.byte	0x04, 0x11
        /*1a66*/ 	.short	(.L_1138 - .L_1137)
	.align		4
.L_1137:
        /*1a68*/ 	.word	index@($_ZN7cutlass13device_kernelIN5flash19enable_sm80_to_sm89INS1_16FlashAttnBwdSm80INS1_25CollectiveMainloopBwdSm80ILi2ELi2EN4cute5tupleIJNS5_1CILi128EEES8_NS7_ILi64EEEEEENS_10bfloat16_tEfNS_4arch4Sm80ELb1ELb0ELb1ELb1ELb0ELb0ELb0ELb0ELi2ELi4ELi4ELi4ELb0EEENS1_24CollectiveEpilogueBwdGQAISA_fSD_Li256ELb1ELb0EEENS1_25SingleTileBwdLPTSchedulerILb1ELi128ELb0EEEEEEEEEvNT_6ParamsE$_ZN4cute5tupleIJNS0_IJNS_1CILi2EEES2_EEENS0_IJiiEEEEEC2ERKS3_RKS4_)
        /*1a6c*/ 	.word	0x00000000


	//----- nvinfo : EIATTR_FRAME_SIZE
	.align		4
.L_1138:
        /*1a70*/ 	.byte	0x04, 0x11
        /*1a72*/ 	.short	(.L_1140 - .L_1139)
	.align		4
.L_1139:
        /*1a74*/ 	.word	index@($_ZN7cutlass13device_kernelIN5flash19enable_sm80_to_sm89INS1_16FlashAttnBwdSm80INS1_25CollectiveMainloopBwdSm80ILi2ELi2EN4cute5tupleIJNS5_1CILi128EEES8_NS7_ILi64EEEEEENS_10bfloat16_tEfNS_4arch4Sm80ELb1ELb0ELb1ELb1ELb0ELb0ELb0ELb0ELi2ELi4ELi4ELi4ELb0EEENS1_24CollectiveEpilogueBwdGQAISA_fSD_Li256ELb1ELb0EEENS1_25SingleTileBwdLPTSchedulerILb1ELi128ELb0EEEEEEEEEvNT_6ParamsE$_ZN4cute5tupleIJNS0_IJNS_1CILi2EEES2_EEENS0_IJiNS1_ILi512EEEEEEEEC2ERKS3_RKS5_)
        /*1a78*/ 	.word	0x00000000


	//----- nvinfo : EIATTR_FRAME_SIZE
	.align		4
.L_1140:
        /*1a7c*/ 	.byte	0x04, 0x11
        /*1a7e*/ 	.short	(.L_1142 - .L_1141)
	.align		4
.L_1141:
        /*1a80*/ 	.word	index@($_ZN7cutlass13device_kernelIN5flash19enable_sm80_to_sm89INS1_16FlashAttnBwdSm80INS1_25CollectiveMainloopBwdSm80ILi2ELi2EN4cute5tupleIJNS5_1CILi128EEES8_NS7_ILi64EEEEEENS_10bfloat16_tEfNS_4arch4Sm80ELb1ELb0ELb1ELb1ELb0ELb0ELb0ELb0ELi2ELi4ELi4ELi4ELb0EEENS1_24CollectiveEpilogueBwdGQAISA_fSD_Li256ELb1ELb0EEENS1_25SingleTileBwdLPTSchedulerILb1ELi128ELb0EEEEEEEEEvNT_6ParamsE$_ZN4cute5tupleIJNS0_IJNS_1CILi2EEES2_EEENS0_IJiNS1_ILi4096EEEEEEEEC2ERKS3_RKS5_)
        /*1a84*/ 	.word	0x00000000


	//----- nvinfo : EIATTR_FRAME_SIZE
	.align		4
.L_1142:
        /*1a88*/ 	.byte	0x04, 0x11
        /*1a8a*/ 	.short	(.L_1144 - .L_1143)
	.align		4
.L_1143:
        /*1a8c*/ 	.word	index@($_ZN7cutlass13device_kernelIN5flash19enable_sm80_to_sm89INS1_16FlashAttnBwdSm80INS1_25CollectiveMainloopBwdSm80ILi2ELi2EN4cute5tupleIJNS5_1CILi128EEES8_NS7_ILi64EEEEEENS_10bfloat16_tEfNS_4arch4Sm80ELb1ELb0ELb1ELb1ELb0ELb0ELb0ELb0ELi2ELi4ELi4ELi4ELb0EEENS1_24CollectiveEpilogueBwdGQAISA_fSD_Li256ELb1ELb0EEENS1_25SingleTileBwdLPTSchedulerILb1ELi128ELb0EEEEEEEEEvNT_6ParamsE$_ZN4cute5tupleIJNS0_IJNS_1CILi2EEES2_EEENS0_IJNS1_ILi1EEEiEEEEEC2ERKS3_RKS5_)
        /*1a90*/ 	.word	0x00000000


	//----- nvinfo : EIATTR_FRAME_SIZE
	.align		4
.L_1144:
        /*1a94*/ 	.byte	0x04, 0x11
        /*1a96*/ 	.short	(.L_1146 - .L_1145)
	.align		4
.L_1145:
        /*1a98*/ 	.word	index@($_ZN7cutlass13device_kernelIN5flash19enable_sm80_to_sm89INS1_16FlashAttnBwdSm80INS1_25CollectiveMainloopBwdSm80ILi2ELi2EN4cute5tupleIJNS5_1CILi128EEES8_NS7_ILi64EEEEEENS_10bfloat16_tEfNS_4arch4Sm80ELb1ELb0ELb1ELb1ELb0ELb0ELb0ELb0ELi2ELi4ELi4ELi4ELb0EEENS1_24CollectiveEpilogueBwdGQAISA_fSD_Li256ELb1ELb0EEENS1_25SingleTileBwdLPTSchedulerILb1ELi128ELb0EEEEEEEEEvNT_6ParamsE$_ZN4cute5tupleIJNS0_IJNS_1CILi2EEEEEENS0_IJiEEEEEC2ERKS3_RKS4_)
        /*1a9c*/ 	.word	0x00000000


	//----- nvinfo : EIATTR_FRAME_SIZE
	.align		4
.L_1146:
        /*1aa0*/ 	.byte	0x04, 0x11
        /*1aa2*/ 	.short	(.L_1148 - .L_1147)
	.align		4
.L_1147:
        /*1aa4*/ 	.word	index@($_ZN7cutlass13device_kernelIN5flash19enable_sm80_to_sm89INS1_16FlashAttnBwdSm80INS1_25CollectiveMainloopBwdSm80ILi2ELi2EN4cute5tupleIJNS5_1CILi128EEES8_NS7_ILi64EEEEEENS_10bfloat16_tEfNS_4arch4Sm80ELb1ELb0ELb1ELb1ELb0ELb0ELb0ELb0ELi2ELi4ELi4ELi4ELb0EEENS1_24CollectiveEpilogueBwdGQAISA_fSD_Li256ELb1ELb0EEENS1_25SingleTileBwdLPTSchedulerILb1ELi128ELb0EEEEEEEEEvNT_6ParamsE$_ZN4cute5tupleIJNS0_IJNS_1CILi1EEENS1_ILi2EEES3_EEENS0_IJS2_NS1_ILi256EEEiEEEEEC2ERKS4_RKS6_)
        /*1aa8*/ 	.word	0x00000000


	//----- nvinfo : EIATTR_FRAME_SIZE
	.align		4
.L_1148:
        /*1aac*/ 	.byte	0x04, 0x11
        /*1aae*/ 	.short	(.L_1150 - .L_1149)
	.align		4
.L_1149:
        /*1ab0*/ 	.word	index@($_ZN7cutlass13device_kernelIN5flash19enable_sm80_to_sm89INS1_16FlashAttnBwdSm80INS1_25CollectiveMainloopBwdSm80ILi2ELi2EN4cute5tupleIJNS5_1CILi128EEES8_NS7_ILi64EEEEEENS_10bfloat16_tEfNS_4arch4Sm80ELb1ELb0ELb1ELb1ELb0ELb0ELb0ELb0ELi2ELi4ELi4ELi4ELb0EEENS1_24CollectiveEpilogueBwdGQAISA_fSD_Li256ELb1ELb0EEENS1_25SingleTileBwdLPTSchedulerILb1ELi128ELb0EEEEEEEEEvNT_6ParamsE$_ZN4cute5tupleIJNS0_IJNS_1CILi1EEENS1_ILi2EEEEEENS0_IJNS1_ILi0EEEiEEEEEC2ERKS4_RKS6_)
        /*1ab4*/ 	.word	0x00000000


	//----- nvinfo : EIATTR_FRAME_SIZE
	.align		4
.L_1150:
        /*1ab8*/ 	.byte	0x04, 0x11
        /*1aba*/ 	.short	(.L_1152 - .L_1151)
	.align		4
.L_1151:
        /*1abc*/ 	.word	index@($_ZN7cutlass13device_kernelIN5flash19enable_sm80_to_sm89INS1_16FlashAttnBwdSm80INS1_25CollectiveMainloopBwdSm80ILi2ELi2EN4cute5tupleIJNS5_1CILi128EEES8_NS7_ILi64EEEEEENS_10bfloat16_tEfNS_4arch4Sm80ELb1ELb0ELb1ELb1ELb0ELb0ELb0ELb0ELi2ELi4ELi4ELi4ELb0EEENS1_24CollectiveEpilogueBwdGQAISA_fSD_Li256ELb1ELb0EEENS1_25SingleTileBwdLPTSchedulerILb1ELi128ELb0EEEEEEEEEvNT_6ParamsE$_ZN4cute5tupleIJNS0_IJNS_1CILi1EEENS0_IJS2_NS1_ILi2EEES3_EEEEEENS0_IJNS1_ILi0EEENS0_IJS2_NS1_ILi256EEEiEEEEEEEEC2ERKS5_RKS9_)
        /*1ac0*/ 	.word	0x00000000


	//----- nvinfo : EIATTR_FRAME_SIZE
	.align		4
.L_1152:
        /*1ac4*/ 	.byte	0x04, 0x11
        /*1ac6*/ 	.short	(.L_1154 - .L_1153)
	.align		4
.L_1153:
        /*1ac8*/ 	.word	index@($_ZN7cutlass13device_kernelIN5flash19enable_sm80_to_sm89INS1_16FlashAttnBwdSm80INS1_25CollectiveMainloopBwdSm80ILi2ELi2EN4cute5tupleIJNS5_1CILi128EEES8_NS7_ILi64EEEEEENS_10bfloat16_tEfNS_4arch4Sm80ELb1ELb0ELb1ELb1ELb0ELb0ELb0ELb0ELi2ELi4ELi4ELi4ELb0EEENS1_24CollectiveEpilogueBwdGQAISA_fSD_Li256ELb1ELb0EEENS1_25SingleTileBwdLPTSchedulerILb1ELi128ELb0EEEEEEEEEvNT_6ParamsE$_ZN4cute5tupleIJNS0_IJNS_1CILi16EEENS1_ILi2EEES3_S3_NS1_ILi4EEES3_EEENS0_IJNS1_ILi1EEEiiiNS1_ILi144EEENS1_ILi512EEEEEEEEC2ERKS5_RKS9_)
        /*1acc*/ 	.word	0x00000000


	//----- nvinfo : EIATTR_FRAME_SIZE
	.align		4
.L_1154:
        /*1ad0*/ 	.byte	0x04, 0x11
        /*1ad2*/ 	.short	(.L_1156 - .L_1155)
	.align		4
.L_1155:
        /*1ad4*/ 	.word	index@($_ZN7cutlass13device_kernelIN5flash19enable_sm80_to_sm89INS1_16FlashAttnBwdSm80INS1_25CollectiveMainloopBwdSm80ILi2ELi2EN4cute5tupleIJNS5_1CILi128EEES8_NS7_ILi64EEEEEENS_10bfloat16_tEfNS_4arch4Sm80ELb1ELb0ELb1ELb1ELb0ELb0ELb0ELb0ELi2ELi4ELi4ELi4ELb0EEENS1_24CollectiveEpilogueBwdGQAISA_fSD_Li256ELb1ELb0EEENS1_25SingleTileBwdLPTSchedulerILb1ELi128ELb0EEEEEEEEEvNT_6ParamsE$_ZN4cute5tupleIJNS0_IJNS0_IJNS_1CILi8EEENS1_ILi1EEEEEENS1_ILi4EEES3_EEENS0_IJNS0_IJS3_NS1_ILi0EEEEEElS7_EEEEEC2ERKS6_RKS9_)
        /*1ad8*/ 	.word	0x00000000


	//----- nvinfo : EIATTR_FRAME_SIZE
	.align		4
.L_1156:
        /*1adc*/ 	.byte	0x04, 0x11
        /*1ade*/ 	.short	(.L_1158 - .L_1157)
	.align		4
.L_1157:
        /*1ae0*/ 	.word	index@($_ZN7cutlass13device_kernelIN5flash19enable_sm80_to_sm89INS1_16FlashAttnBwdSm80INS1_25CollectiveMainloopBwdSm80ILi2ELi2EN4cute5tupleIJNS5_1CILi128EEES8_NS7_ILi64EEEEEENS_10bfloat16_tEfNS_4arch4Sm80ELb1ELb0ELb1ELb1ELb0ELb0ELb0ELb0ELi2ELi4ELi4ELi4ELb0EEENS1_24CollectiveEpilogueBwdGQAISA_fSD_Li256ELb1ELb0EEENS1_25SingleTileBwdLPTSchedulerILb1ELi128ELb0EEEEEEEEEvNT_6ParamsE$_ZN4cute5tupleIJNS0_IJNS0_IJNS_1CILi8EEENS1_ILi1EEEEEENS1_ILi2EEES2_EEENS0_IJNS0_IJS3_NS1_ILi0EEEEEEiNS1_ILi1024EEEEEEEEC2ERKS6_RKSA_)
        /*1ae4*/ 	.word	0x00000000


	//----- nvinfo : EIATTR_FRAME_SIZE
	.align		4
.L_1158:
        /*1ae8*/ 	.byte	0x04, 0x11
        /*1aea*/ 	.short	(.L_1160 - .L_1159)
	.align		4
.L_1159:
        /*1aec*/ 	.word	index@($_ZN7cutlass13device_kernelIN5flash19enable_sm80_to_sm89INS1_16FlashAttnBwdSm80INS1_25CollectiveMainloopBwdSm80ILi2ELi2EN4cute5tupleIJNS5_1CILi128EEES8_NS7_ILi64EEEEEENS_10bfloat16_tEfNS_4arch4Sm80ELb1ELb0ELb1ELb1ELb0ELb0ELb0ELb0ELi2ELi4ELi4ELi4ELb0EEENS1_24CollectiveEpilogueBwdGQAISA_fSD_Li256ELb1ELb0EEENS1_25SingleTileBwdLPTSchedulerILb1ELi128ELb0EEEEEEEEEvNT_6ParamsE$_ZN4cute5tupleIJNS0_IJNS0_IJNS_1CILi8EEENS1_ILi1EEEEEENS1_ILi2EEENS0_IJS5_S5_EEEEEENS0_IJNS0_IJS3_NS1_ILi0EEEEEENS1_ILi4096EEENS0_IJiiEEEEEEEEC2ERKS7_RKSC_)
        /*1af0*/ 	.word	0x00000000


	//----- nvinfo : EIATTR_FRAME_SIZE
	.align		4
.L_1160:
        /*1af4*/ 	.byte	0x04, 0x11
        /*1af6*/ 	.short	(.L_1162 - .L_1161)
	.align		4
.L_1161:
        /*1af8*/ 	.word	index@($_ZN7cutlass13device_kernelIN5flash19enable_sm80_to_sm89INS1_16FlashAttnBwdSm80INS1_25CollectiveMainloopBwdSm80ILi2ELi2EN4cute5tupleIJNS5_1CILi128EEES8_NS7_ILi64EEEEEENS_10bfloat16_tEfNS_4arch4Sm80ELb1ELb0ELb1ELb1ELb0ELb0ELb0ELb0ELi2ELi4ELi4ELi4ELb0EEENS1_24CollectiveEpilogueBwdGQAISA_fSD_Li256ELb1ELb0EEENS1_25SingleTileBwdLPTSchedulerILb1ELi128ELb0EEEEEEEEEvNT_6ParamsE$_ZN4cute5tupleIJNS0_IJNS0_IJNS_1CILi8EEENS1_ILi1EEEEEENS1_ILi2EEEEEENS0_IJNS0_IJS3_NS1_ILi0EEEEEEiEEEEEC2ERKS6_RKS9_)
        /*1afc*/ 	.word	0x00000000


	//----- nvinfo : EIATTR_FRAME_SIZE
	.align		4
.L_1162:
        /*1b00*/ 	.byte	0x04, 0x11
        /*1b02*/ 	.short	(.L_1164 - .L_1163)
	.align		4
.L_1163:
        /*1b04*/ 	.word	index@($_ZN7cutlass13device_kernelIN5flash19enable_sm80_to_sm89INS1_16FlashAttnBwdSm80INS1_25CollectiveMainloopBwdSm80ILi2ELi2EN4cute5tupleIJNS5_1CILi128EEES8_NS7_ILi64EEEEEENS_10bfloat16_tEfNS_4arch4Sm80ELb1ELb0ELb1ELb1ELb0ELb0ELb0ELb0ELi2ELi4ELi4ELi4ELb0EEENS1_24CollectiveEpilogueBwdGQAISA_fSD_Li256ELb1ELb0EEENS1_25SingleTileBwdLPTSchedulerILb1ELi128ELb0EEEEEEEEEvNT_6ParamsE$_ZN4cute5tupleIJNS0_IJNS0_IJNS_1CILi8EEENS1_ILi1EEEEEENS0_IJNS1_ILi2EEEEEEEEENS0_IJNS0_IJS3_NS1_ILi0EEEEEENS0_IJiEEEEEEEEC2ERKS7_RKSB_)
        /*1b08*/ 	.word	0x00000000


	//----- nvinfo : EIATTR_FRAME_SIZE
	.align		4
.L_1164:
        /*1b0c*/ 	.byte	0x04, 0x11
        /*1b0e*/ 	.short	(.L_1166 - .L_1165)
	.align		4
.L_1165:
        /*1b10*/ 	.word	index@($_ZN7cutlass13device_kernelIN5flash19enable_sm80_to_sm89INS1_16FlashAttnBwdSm80INS1_25CollectiveMainloopBwdSm80ILi2ELi2EN4cute5tupleIJNS5_1CILi128EEES8_NS7_ILi64EEEEEENS_10bfloat16_tEfNS_4arch4Sm80ELb1ELb0ELb1ELb1ELb0ELb0ELb0ELb0ELi2ELi4ELi4ELi4ELb0EEENS1_24CollectiveEpilogueBwdGQAISA_fSD_Li256ELb1ELb0EEENS1_25SingleTileBwdLPTSchedulerILb1ELi128ELb0EEEEEEEEEvNT_6ParamsE$_ZN4cute5tupleIJNS0_IJNS0_IJNS_1CILi2EEES2_S2_EEES2_NS0_IJS2_S2_EEEEEENS0_IJNS0_IJNS1_ILi1EEENS1_ILi512EEEiEEENS1_ILi4096EEENS0_IJiiEEEEEEEEC2ERKS5_RKSB_)
        /*1b14*/ 	.word	0x00000000


	//----- nvinfo : EIATTR_FRAME_SIZE
	.align		4
.L_1166:
        /*1b18*/ 	.byte	0x04, 0x11
        /*1b1a*/ 	.short	(.L_1168 - .L_1167)
	.align		4
.L_1167:
        /*1b1c*/ 	.word	index@($_ZN7cutlass13device_kernelIN5flash19enable_sm80_to_sm89INS1_16FlashAttnBwdSm80INS1_25CollectiveMainloopBwdSm80ILi2ELi2EN4cute5tupleIJNS5_1CILi128EEES8_NS7_ILi64EEEEEENS_10bfloat16_tEfNS_4arch4Sm80ELb1ELb0ELb1ELb1ELb0ELb0ELb0ELb0ELi2ELi4ELi4ELi4ELb0EEENS1_24CollectiveEpilogueBwdGQAISA_fSD_Li256ELb1ELb0EEENS1_25SingleTileBwdLPTSchedulerILb1ELi128ELb0EEEEEEEEEvNT_6ParamsE$_ZN4cute5tupleIJNS0_IJNS0_IJNS_1CILi2EEES2_S2_EEES2_NS0_IJNS0_IJS2_S2_EEES2_EEEEEENS0_IJNS0_IJNS1_ILi1EEENS1_ILi512EEEiEEENS1_ILi4096EEENS0_IJNS0_IJiiEEENS1_ILi8192EEEEEEEEEEEC2ERKS6_RKSE_)
        /*1b20*/ 	.word	0x00000000


	//----- nvinfo : EIATTR_FRAME_SIZE
	.align		4
.L_1168:
        /*1b24*/ 	.byte	0x04, 0x11
        /*1b26*/ 	.short	(.L_1170 - .L_1169)
	.align		4
.L_1169:
        /*1b28*/ 	.word	index@($_ZN7cutlass13device_kernelIN5flash19enable_sm80_to_sm89INS1_16FlashAttnBwdSm80INS1_25CollectiveMainloopBwdSm80ILi2ELi2EN4cute5tupleIJNS5_1CILi128EEES8_NS7_ILi64EEEEEENS_10bfloat16_tEfNS_4arch4Sm80ELb1ELb0ELb1ELb1ELb0ELb0ELb0ELb0ELi2ELi4ELi4ELi4ELb0EEENS1_24CollectiveEpilogueBwdGQAISA_fSD_Li256ELb1ELb0EEENS1_25SingleTileBwdLPTSchedulerILb1ELi128ELb0EEEEEEEEEvNT_6ParamsE$_ZN4cute5tupleIJNS0_IJNS0_IJNS_1CILi2EEES2_EEES3_NS1_ILi8EEEEEENS0_IJNS0_IJiNS1_ILi512EEEEEENS0_IJiiEEENS1_ILi1024EEEEEEEEC2ERKS5_RKSA_)
        /*1b2c*/ 	.word	0x00000000


	//----- nvinfo : EIATTR_FRAME_SIZE
	.align		4
.L_1170:
        /*1b30*/ 	.byte	0x04, 0x11
        /*1b32*/ 	.short	(.L_1172 - .L_1171)
	.align		4
.L_1171:
        /*1b34*/ 	.word	index@($_ZN7cutlass13device_kernelIN5flash19enable_sm80_to_sm89INS1_16FlashAttnBwdSm80INS1_25CollectiveMainloopBwdSm80ILi2ELi2EN4cute5tupleIJNS5_1CILi128EEES8_NS7_ILi64EEEEEENS_10bfloat16_tEfNS_4arch4Sm80ELb1ELb0ELb1ELb1ELb0ELb0ELb0ELb0ELi2ELi4ELi4ELi4ELb0EEENS1_24CollectiveEpilogueBwdGQAISA_fSD_Li256ELb1ELb0EEENS1_25SingleTileBwdLPTSchedulerILb1ELi128ELb0EEEEEEEEEvNT_6ParamsE$_ZN4cute5tupleIJNS0_IJNS0_IJNS_1CILi2EEES2_EEES2_EEENS0_IJNS0_IJiiEEENS1_ILi8192EEEEEEEEC2ERKS4_RKS7_)
        /*1b38*/ 	.word	0x00000000


	//----- nvinfo : EIATTR_FRAME_SIZE
	.align		4
.L_1172:
        /*1b3c*/ 	.byte	0x04, 0x11
        /*1b3e*/ 	.short	(.L_1174 - .L_1173)
	.align		4
.L_1173:
        /*1b40*/ 	.word	index@($_ZN7cutlass13device_kernelIN5flash19enable_sm80_to_sm89INS1_16FlashAttnBwdSm80INS1_25CollectiveMainloopBwdSm80ILi2ELi2EN4cute5tupleIJNS5_1CILi128EEES8_NS7_ILi64EEEEEENS_10bfloat16_tEfNS_4arch4Sm80ELb1ELb0ELb1ELb1ELb0ELb0ELb0ELb0ELi2ELi4ELi4ELi4ELb0EEENS1_24CollectiveEpilogueBwdGQAISA_fSD_Li256ELb1ELb0EEENS1_25SingleTileBwdLPTSchedulerILb1ELi128ELb0EEEEEEEEEvNT_6ParamsE$_ZN4cute5tupleIJNS0_IJNS0_IJNS_1CILi2EEES2_EEENS1_ILi8EEES3_EEENS0_IJNS0_IJNS1_ILi1EEEiEEENS1_ILi1024EEENS0_IJiiEEEEEEEEC2ERKS5_RKSA_)
        /*1b44*/ 	.word	0x00000000


	//----- nvinfo : EIATTR_FRAME_SIZE
	.align		4
.L_1174:
        /*1b48*/ 	.byte	0x04, 0x11
        /*1b4a*/ 	.short	(.L_1176 - .L_1175)
	.align		4
.L_1175:
        /*1b4c*/ 	.word	index@($_ZN7cutlass13device_kernelIN5flash19enable_sm80_to_sm89INS1_16FlashAttnBwdSm80INS1_25CollectiveMainloopBwdSm80ILi2ELi2EN4cute5tupleIJNS5_1CILi128EEES8_NS7_ILi64EEEEEENS_10bfloat16_tEfNS_4arch4Sm80ELb1ELb0ELb1ELb1ELb0ELb0ELb0ELb0ELi2ELi4ELi4ELi4ELb0EEENS1_24CollectiveEpilogueBwdGQAISA_fSD_Li256ELb1ELb0EEENS1_25SingleTileBwdLPTSchedulerILb1ELi128ELb0EEEEEEEEEvNT_6ParamsE$_ZN4cute5tupleIJNS0_IJNS0_IJNS_1CILi1EEENS0_IJS2_NS1_ILi2EEES3_EEEEEES3_NS0_IJS3_S3_EEEEEENS0_IJNS0_IJNS1_ILi0EEENS0_IJS2_NS1_ILi256EEEiEEEEEENS1_ILi2048EEENS0_IJiNS1_ILi4096EEEEEEEEEEEC2ERKS7_RKSF_)
        /*1b50*/ 	.word	0x00000000


	//----- nvinfo : EIATTR_FRAME_SIZE
	.align		4
.L_1176:
        /*1b54*/ 	.byte	0x04, 0x11
        /*1b56*/ 	.short	(.L_1178 - .L_1177)
	.align		4
.L_1177:
        /*1b58*/ 	.word	index@($_ZN7cutlass13device_kernelIN5flash19enable_sm80_to_sm89INS1_16FlashAttnBwdSm80INS1_25CollectiveMainloopBwdSm80ILi2ELi2EN4cute5tupleIJNS5_1CILi128EEES8_NS7_ILi64EEEEEENS_10bfloat16_tEfNS_4arch4Sm80ELb1ELb0ELb1ELb1ELb0ELb0ELb0ELb0ELi2ELi4ELi4ELi4ELb0EEENS1_24CollectiveEpilogueBwdGQAISA_fSD_Li256ELb1ELb0EEENS1_25SingleTileBwdLPTSchedulerILb1ELi128ELb0EEEEEEEEEvNT_6ParamsE$_ZN4cute5tupleIJNS0_IJNS0_IJNS0_IJNS_1CILi8EEENS1_ILi1EEEEEES3_EEENS0_IJNS0_IJS3_S3_EEENS1_ILi2EEEEEEEEENS0_IJNS0_IJNS0_IJS3_NS1_ILi0EEEEEESA_EEENS0_IJNS0_IJSA_SA_EEEiEEEEEEEEC2ERKS9_RKSF_)
        /*1b5c*/ 	.word	0x00000000


	//----- nvinfo : EIATTR_FRAME_SIZE
	.align		4
.L_1178:
        /*1b60*/ 	.byte	0x04, 0x11
        /*1b62*/ 	.short	(.L_1180 - .L_1179)
	.align		4
.L_1179:
        /*1b64*/ 	.word	index@($_ZN7cutlass13device_kernelIN5flash19enable_sm80_to_sm89INS1_16FlashAttnBwdSm80INS1_25CollectiveMainloopBwdSm80ILi2ELi2EN4cute5tupleIJNS5_1CILi128EEES8_NS7_ILi64EEEEEENS_10bfloat16_tEfNS_4arch4Sm80ELb1ELb0ELb1ELb1ELb0ELb0ELb0ELb0ELi2ELi4ELi4ELi4ELb0EEENS1_24CollectiveEpilogueBwdGQAISA_fSD_Li256ELb1ELb0EEENS1_25SingleTileBwdLPTSchedulerILb1ELi128ELb0EEEEEEEEEvNT_6ParamsE$_ZN4cute5tupleIJNS0_IJNS0_IJNS0_IJNS_1CILi8EEENS1_ILi1EEEEEENS0_IJS3_S3_EEEEEENS0_IJS3_NS1_ILi2EEEEEEEEENS0_IJNS0_IJNS0_IJS3_NS1_ILi0EEEEEENS0_IJSA_SA_EEEEEENS0_IJSA_iEEEEEEEEC2ERKS9_RKSF_)
        /*1b68*/ 	.word	0x00000000


	//----- nvinfo : EIATTR_FRAME_SIZE
	.align		4
.L_1180:
        /*1b6c*/ 	.byte	0x04, 0x11
        /*1b6e*/ 	.short	(.L_1182 - .L_1181)
	.align		4
.L_1181:
        /*1b70*/ 	.word	index@($_ZN7cutlass13device_kernelIN5flash19enable_sm80_to_sm89INS1_16FlashAttnBwdSm80INS1_25CollectiveMainloopBwdSm80ILi2ELi2EN4cute5tupleIJNS5_1CILi128EEES8_NS7_ILi64EEEEEENS_10bfloat16_tEfNS_4arch4Sm80ELb1ELb0ELb1ELb1ELb0ELb0ELb0ELb0ELi2ELi4ELi4ELi4ELb0EEENS1_24CollectiveEpilogueBwdGQAISA_fSD_Li256ELb1ELb0EEENS1_25SingleTileBwdLPTSchedulerILb1ELi128ELb0EEEEEEEEEvNT_6ParamsE$_ZN4cute3eso3ESOILb1ELb0EJNS_7SwizzleILi3ELi3ELi3EEENS_9MixedBitsILj0ELj432EEENS_6LayoutINS_5tupleIJNS7_IJNS_1CILi2EEES9_S9_EEES9_NS8_ILi8EEEEEENS7_IJNS7_IJNS8_ILi64EEESB_NS8_ILi512EEEEEENS8_ILi8192EEENS8_ILi1024EEEEEEEEEEC2ERKS3_RKS5_RKSJ_)
        /*1b74*/ 	.word	0x00000000


	//----- nvinfo : EIATTR_FRAME_SIZE
	.align		4
.L_1182:
        /*1b78*/ 	.byte	0x04, 0x11
        /*1b7a*/ 	.short	(.L_1184 - .L_1183)
	.align		4
.L_1183:
        /*1b7c*/ 	.word	index@($_ZN7cutlass13device_kernelIN5flash19enable_sm80_to_sm89INS1_16FlashAttnBwdSm80INS1_25CollectiveMainloopBwdSm80ILi2ELi2EN4cute5tupleIJNS5_1CILi128EEES8_NS7_ILi64EEEEEENS_10bfloat16_tEfNS_4arch4Sm80ELb1ELb0ELb1ELb1ELb0ELb0ELb0ELb0ELi2ELi4ELi4ELi4ELb0EEENS1_24CollectiveEpilogueBwdGQAISA_fSD_Li256ELb1ELb0EEENS1_25SingleTileBwdLPTSchedulerILb1ELi128ELb0EEEEEEEEEvNT_6ParamsE$_ZN4cute3eso3ESOILb1ELb0EJNS_6LayoutINS_5tupleIJNS_1CILi4EEEEEENS3_IJNS4_ILi1EEEEEEEENS_10ViewEngineIPfEEEEC2ERKS9_RKSC_)
        /*1b80*/ 	.word	0x00000000


	//----- nvinfo : EIATTR_FRAME_SIZE
	.align		4
.L_1184:
        /*1b84*/ 	.byte	0x04, 0x11
        /*1b86*/ 	.short	(.L_1186 - .L_1185)
	.align		4
.L_1185:
        /*1b88*/ 	.word	index@($_ZN7cutlass13device_kernelIN5flash19enable_sm80_to_sm89INS1_16FlashAttnBwdSm80INS1_25CollectiveMainloopBwdSm80ILi2ELi2EN4cute5tupleIJNS5_1CILi128EEES8_NS7_ILi64EEEEEENS_10bfloat16_tEfNS_4arch4Sm80ELb1ELb0ELb1ELb1ELb0ELb0ELb0ELb0ELi2ELi4ELi4ELi4ELb0EEENS1_24CollectiveEpilogueBwdGQAISA_fSD_Li256ELb1ELb0EEENS1_25SingleTileBwdLPTSchedulerILb1ELi128ELb0EEEEEEEEEvNT_6ParamsE$_ZN4cute3eso3ESOILb1ELb0EJNS_6LayoutINS_5tupleIJNS_1CILi1EEENS4_ILi4EEEEEENS3_IJNS4_ILi0EEES5_EEEEENS_10ViewEngineIPfEEEEC2ERKSA_RKSD_)
        /*1b8c*/ 	.word	0x00000000


	//----- nvinfo : EIATTR_FRAME_SIZE
	.align		4
.L_1186:
        /*1b90*/ 	.byte	0x04, 0x11
        /*1b92*/ 	.short	(.L_1188 - .L_1187)
	.align		4
.L_1187:
        /*1b94*/ 	.word	index@($_ZN7cutlass13device_kernelIN5flash19enable_sm80_to_sm89INS1_16FlashAttnBwdSm80INS1_25CollectiveMainloopBwdSm80ILi2ELi2EN4cute5tupleIJNS5_1CILi128EEES8_NS7_ILi64EEEEEENS_10bfloat16_tEfNS_4arch4Sm80ELb1ELb0ELb1ELb1ELb0ELb0ELb0ELb0ELi2ELi4ELi4ELi4ELb0EEENS1_24CollectiveEpilogueBwdGQAISA_fSD_Li256ELb1ELb0EEENS1_25SingleTileBwdLPTSchedulerILb1ELi128ELb0EEEEEEEEEvNT_6ParamsE$_ZN4cute3eso3ESOILb1ELb0EJNS_6LayoutINS_5tupleIJNS_1CILi1EEENS3_IJNS4_ILi2EEES6_EEEEEENS3_IJNS4_ILi0EEENS3_IJNS4_ILi8EEENS4_ILi64EEEEEEEEEEENS_10ViewEngineINS_8smem_ptrIPfEEEEEEC2ERKSE_RKSJ_)
        /*1b98*/ 	.word	0x00000000


	//----- nvinfo : EIATTR_FRAME_SIZE
	.align		4
.L_1188:
        /*1b9c*/ 	.byte	0x04, 0x11
        /*1b9e*/ 	.short	(.L_1190 - .L_1189)
	.align		4
.L_1189:
        /*1ba0*/ 	.word	index@($_ZN7cutlass13device_kernelIN5flash19enable_sm80_to_sm89INS1_16FlashAttnBwdSm80INS1_25CollectiveMainloopBwdSm80ILi2ELi2EN4cute5tupleIJNS5_1CILi128EEES8_NS7_ILi64EEEEEENS_10bfloat16_tEfNS_4arch4Sm80ELb1ELb0ELb1ELb1ELb0ELb0ELb0ELb0ELi2ELi4ELi4ELi4ELb0EEENS1_24CollectiveEpilogueBwdGQAISA_fSD_Li256ELb1ELb0EEENS1_25SingleTileBwdLPTSchedulerILb1ELi128ELb0EEEEEEEEEvNT_6ParamsE$_ZN4cute3eso3ESOILb1ELb0EJNS_6LayoutINS_5tupleIJNS3_IJNS_1CILi8EEENS4_ILi1EEEEEENS4_ILi4EEES8_EEENS3_IJNS3_IJS6_NS4_ILi0EEEEEES5_NS4_ILi32EEEEEEEENS_10ViewEngineIPN7cutlass10bfloat16_tEEEEEC2ERKSE_RKSJ_)
        /*1ba4*/ 	.word	0x00000000


	//----- nvinfo : EIATTR_FRAME_SIZE
	.align		4
.L_1190:
        /*1ba8*/ 	.byte	0x04, 0x11
        /*1baa*/ 	.short	(.L_1192 - .L_1191)
	.align		4
.L_1191:
        /*1bac*/ 	.word	index@($_ZN7cutlass13device_kernelIN5flash19enable_sm80_to_sm89INS1_16FlashAttnBwdSm80INS1_25CollectiveMainloopBwdSm80ILi2ELi2EN4cute5tupleIJNS5_1CILi128EEES8_NS7_ILi64EEEEEENS_10bfloat16_tEfNS_4arch4Sm80ELb1ELb0ELb1ELb1ELb0ELb0ELb0ELb0ELi2ELi4ELi4ELi4ELb0EEENS1_24CollectiveEpilogueBwdGQAISA_fSD_Li256ELb1ELb0EEENS1_25SingleTileBwdLPTSchedulerILb1ELi128ELb0EEEEEEEEEvNT_6ParamsE$_ZN4cute3eso3ESOILb1ELb0EJNS_6LayoutINS_5tupleIJNS3_IJNS_1CILi8EEENS4_ILi1EEEEEENS4_ILi4EEES6_EEENS3_IJNS3_IJS6_NS4_ILi0EEEEEENS4_ILi2048EEESA_EEEEEiEEC2ERKSE_RKi)
        /*1bb0*/ 	.word	0x00000000


	//----- nvinfo : EIATTR_FRAME_SIZE
	.align		4
.L_1192:
        /*1bb4*/ 	.byte	0x04, 0x11
        /*1bb6*/ 	.short	(.L_1194 - .L_1193)
	.align		4
.L_1193:
        /*1bb8*/ 	.word	index@($_ZN7cutlass13device_kernelIN5flash19enable_sm80_to_sm89INS1_16FlashAttnBwdSm80INS1_25CollectiveMainloopBwdSm80ILi2ELi2EN4cute5tupleIJNS5_1CILi128EEES8_NS7_ILi64EEEEEENS_10bfloat16_tEfNS_4arch4Sm80ELb1ELb0ELb1ELb1ELb0ELb0ELb0ELb0ELi2ELi4ELi4ELi4ELb0EEENS1_24CollectiveEpilogueBwdGQAISA_fSD_Li256ELb1ELb0EEENS1_25SingleTileBwdLPTSchedulerILb1ELi128ELb0EEEEEEEEEvNT_6ParamsE$_ZN4cute3eso3ESOILb1ELb0EJNS_6LayoutINS_5tupleIJNS3_IJNS_1CILi8EEENS4_ILi1EEEEEENS4_ILi4EEES6_EEENS3_IJNS3_IJS6_NS4_ILi0EEEEEENS4_ILi2048EEESA_EEEEENS_10ViewEngineINS_8smem_ptrIPN7cutlass10bfloat16_tEEEEEEEC2ERKSE_RKSL_)
        /*1bbc*/ 	.word	0x00000000


	//----- nvinfo : EIATTR_FRAME_SIZE
	.align		4
.L_1194:
        /*1bc0*/ 	.byte	0x04, 0x11
        /*1bc2*/ 	.short	(.L_1196 - .L_1195)
	.align		4
.L_1195:
        /*1bc4*/ 	.word	index@($_ZN7cutlass13device_kernelIN5flash19enable_sm80_to_sm89INS1_16FlashAttnBwdSm80INS1_25CollectiveMainloopBwdSm80ILi2ELi2EN4cute5tupleIJNS5_1CILi128EEES8_NS7_ILi64EEEEEENS_10bfloat16_tEfNS_4arch4Sm80ELb1ELb0ELb1ELb1ELb0ELb0ELb0ELb0ELi2ELi4ELi4ELi4ELb0EEENS1_24CollectiveEpilogueBwdGQAISA_fSD_Li256ELb1ELb0EEENS1_25SingleTileBwdLPTSchedulerILb1ELi128ELb0EEEEEEEEEvNT_6ParamsE$_ZN4cute3eso3ESOILb1ELb0EJNS_6LayoutINS_5tupleIJNS3_IJNS_1CILi8EEENS4_ILi1EEEEEENS4_ILi4EEEEEENS3_IJNS3_IJS6_NS4_ILi0EEEEEES5_EEEEEiEEC2ERKSD_RKi)
        /*1bc8*/ 	.word	0x00000000


	//----- nvinfo : EIATTR_FRAME_SIZE
	.align		4
.L_1196:
        /*1bcc*/ 	.byte	0x04, 0x11
        /*1bce*/ 	.short	(.L_1198 - .L_1197)
	.align		4
.L_1197:
        /*1bd0*/ 	.word	index@($_ZN7cutlass13device_kernelIN5flash19enable_sm80_to_sm89INS1_16FlashAttnBwdSm80INS1_25CollectiveMainloopBwdSm80ILi2ELi2EN4cute5tupleIJNS5_1CILi128EEES8_NS7_ILi64EEEEEENS_10bfloat16_tEfNS_4arch4Sm80ELb1ELb0ELb1ELb1ELb0ELb0ELb0ELb0ELi2ELi4ELi4ELi4ELb0EEENS1_24CollectiveEpilogueBwdGQAISA_fSD_Li256ELb1ELb0EEENS1_25SingleTileBwdLPTSchedulerILb1ELi128ELb0EEEEEEEEEvNT_6ParamsE$_ZN4cute3eso3ESOILb1ELb0EJNS_6LayoutINS_5tupleIJNS3_IJNS_1CILi8EEENS4_ILi1EEEEEENS4_ILi4EEEEEENS3_IJNS3_IJS6_NS4_ILi0EEEEEES5_EEEEENS_10ViewEngineIPN7cutlass10bfloat16_tEEEEEC2ERKSD_RKSI_)
        /*1bd4*/ 	.word	0x00000000


	//----- nvinfo : EIATTR_FRAME_SIZE
	.align		4
.L_1198:
        /*1bd8*/ 	.byte	0x04, 0x11
        /*1bda*/ 	.short	(.L_1200 - .L_1199)
	.align		4
.L_1199:
        /*1bdc*/ 	.word	index@($_ZN7cutlass13device_kernelIN5flash19enable_sm80_to_sm89INS1_16FlashAttnBwdSm80INS1_25CollectiveMainloopBwdSm80ILi2ELi2EN4cute5tupleIJNS5_1CILi128EEES8_NS7_ILi64EEEEEENS_10bfloat16_tEfNS_4arch4Sm80ELb1ELb0ELb1ELb1ELb0ELb0ELb0ELb0ELi2ELi4ELi4ELi4ELb0EEENS1_24CollectiveEpilogueBwdGQAISA_fSD_Li256ELb1ELb0EEENS1_25SingleTileBwdLPTSchedulerILb1ELi128ELb0EEEEEEEEEvNT_6ParamsE$_ZN4cute3eso3ESOILb1ELb0EJNS_6LayoutINS_5tupleIJNS3_IJNS_1CILi8EEENS4_ILi1EEEEEENS4_ILi4EEEEEENS3_IJNS3_IJS6_NS4_ILi0EEEEEENS4_ILi2048EEEEEEEEiEEC2ERKSE_RKi)
        /*1be0*/ 	.word	0x00000000


	//----- nvinfo : EIATTR_FRAME_SIZE
	.align		4
.L_1200:
        /*1be4*/ 	.byte	0x04, 0x11
        /*1be6*/ 	.short	(.L_1202 - .L_1201)
	.align		4
.L_1201:
        /*1be8*/ 	.word	index@($_ZN7cutlass13device_kernelIN5flash19enable_sm80_to_sm89INS1_16FlashAttnBwdSm80INS1_25CollectiveMainloopBwdSm80ILi2ELi2EN4cute5tupleIJNS5_1CILi128EEES8_NS7_ILi64EEEEEENS_10bfloat16_tEfNS_4arch4Sm80ELb1ELb0ELb1ELb1ELb0ELb0ELb0ELb0ELi2ELi4ELi4ELi4ELb0EEENS1_24CollectiveEpilogueBwdGQAISA_fSD_Li256ELb1ELb0EEENS1_25SingleTileBwdLPTSchedulerILb1ELi128ELb0EEEEEEEEEvNT_6ParamsE$_ZN4cute3eso3ESOILb1ELb0EJNS_6LayoutINS_5tupleIJNS3_IJNS_1CILi8EEENS4_ILi1EEEEEENS4_ILi4EEEEEENS3_IJNS3_IJS6_NS4_ILi0EEEEEENS4_ILi2048EEEEEEEENS_10ViewEngineINS_8smem_ptrIPN7cutlass10bfloat16_tEEEEEEEC2ERKSE_RKSL_)
        /*1bec*/ 	.word	0x00000000


	//----- nvinfo : EIATTR_FRAME_SIZE
	.align		4
.L_1202:
        /*1bf0*/ 	.byte	0x04, 0x11
        /*1bf2*/ 	.short	(.L_1204 - .L_1203)
	.align		4
.L_1203:
        /*1bf4*/ 	.word	index@($_ZN7cutlass13device_kernelIN5flash19enable_sm80_to_sm89INS1_16FlashAttnBwdSm80INS1_25CollectiveMainloopBwdSm80ILi2ELi2EN4cute5tupleIJNS5_1CILi128EEES8_NS7_ILi64EEEEEENS_10bfloat16_tEfNS_4arch4Sm80ELb1ELb0ELb1ELb1ELb0ELb0ELb0ELb0ELi2ELi4ELi4ELi4ELb0EEENS1_24CollectiveEpilogueBwdGQAISA_fSD_Li256ELb1ELb0EEENS1_25SingleTileBwdLPTSchedulerILb1ELi128ELb0EEEEEEEEEvNT_6ParamsE$_ZN4cute3eso3ESOILb1ELb0EJNS_6LayoutINS_5tupleIJNS3_IJNS_1CILi8EEENS4_ILi1EEEEEENS4_ILi2EEES5_EEENS3_IJNS3_IJS6_NS4_ILi0EEEEEENS4_ILi64EEES5_EEEEENS_10ViewEngineIPN7cutlass10bfloat16_tEEEEEC2ERKSE_RKSJ_)
        /*1bf8*/ 	.word	0x00000000


	//----- nvinfo : EIATTR_FRAME_SIZE
	.align		4
.L_1204:
        /*1bfc*/ 	.byte	0x04, 0x11
        /*1bfe*/ 	.short	(.L_1206 - .L_1205)
	.align		4
.L_1205:
        /*1c00*/ 	.word	index@($_ZN7cutlass13device_kernelIN5flash19enable_sm80_to_sm89INS1_16FlashAttnBwdSm80INS1_25CollectiveMainloopBwdSm80ILi2ELi2EN4cute5tupleIJNS5_1CILi128EEES8_NS7_ILi64EEEEEENS_10bfloat16_tEfNS_4arch4Sm80ELb1ELb0ELb1ELb1ELb0ELb0ELb0ELb0ELi2ELi4ELi4ELi4ELb0EEENS1_24CollectiveEpilogueBwdGQAISA_fSD_Li256ELb1ELb0EEENS1_25SingleTileBwdLPTSchedulerILb1ELi128ELb0EEEEEEEEEvNT_6ParamsE$_ZN4cute3eso3ESOILb1ELb0EJNS_6LayoutINS_5tupleIJNS3_IJNS_1CILi8EEENS4_ILi1EEEEEENS4_ILi2EEENS4_ILi4EEEEEENS3_IJNS3_IJS6_NS4_ILi0EEEEEES5_NS4_ILi16EEEEEEEENS_10ViewEngineIPN7cutlass10bfloat16_tEEEEEC2ERKSF_RKSK_)
        /*1c04*/ 	.word	0x00000000


	//----- nvinfo : EIATTR_FRAME_SIZE
	.align		4
.L_1206:
        /*1c08*/ 	.byte	0x04, 0x11
        /*1c0a*/ 	.short	(.L_1208 - .L_1207)
	.align		4
.L_1207:
        /*1c0c*/ 	.word	index@($_ZN7cutlass13device_kernelIN5flash19enable_sm80_to_sm89INS1_16FlashAttnBwdSm80INS1_25CollectiveMainloopBwdSm80ILi2ELi2EN4cute5tupleIJNS5_1CILi128EEES8_NS7_ILi64EEEEEENS_10bfloat16_tEfNS_4arch4Sm80ELb1ELb0ELb1ELb1ELb0ELb0ELb0ELb0ELi2ELi4ELi4ELi4ELb0EEENS1_24CollectiveEpilogueBwdGQAISA_fSD_Li256ELb1ELb0EEENS1_25SingleTileBwdLPTSchedulerILb1ELi128ELb0EEEEEEEEEvNT_6ParamsE$_ZN4cute3eso3ESOILb1ELb0EJNS_6LayoutINS_5tupleIJNS3_IJNS_1CILi8EEENS4_ILi1EEEEEENS4_ILi2EEENS3_IJNS4_ILi4EEES8_EEEEEENS3_IJNS3_IJS6_NS4_ILi0EEEEEES5_NS3_IJNS4_ILi32EEENS4_ILi16EEEEEEEEEEENS_10ViewEngineIPN7cutlass10bfloat16_tEEEEEC2ERKSI_RKSN_)
        /*1c10*/ 	.word	0x00000000


	//----- nvinfo : EIATTR_FRAME_SIZE
	.align		4
.L_1208:
        /*1c14*/ 	.byte	0x04, 0x11
        /*1c16*/ 	.short	(.L_1210 - .L_1209)
	.align		4
.L_1209:
        /*1c18*/ 	.word	index@($_ZN7cutlass13device_kernelIN5flash19enable_sm80_to_sm89INS1_16FlashAttnBwdSm80INS1_25CollectiveMainloopBwdSm80ILi2ELi2EN4cute5tupleIJNS5_1CILi128EEES8_NS7_ILi64EEEEEENS_10bfloat16_tEfNS_4arch4Sm80ELb1ELb0ELb1ELb1ELb0ELb0ELb0ELb0ELi2ELi4ELi4ELi4ELb0EEENS1_24CollectiveEpilogueBwdGQAISA_fSD_Li256ELb1ELb0EEENS1_25SingleTileBwdLPTSchedulerILb1ELi128ELb0EEEEEEEEEvNT_6ParamsE$_ZN4cute3eso3ESOILb1ELb0EJNS_6LayoutINS_5tupleIJNS3_IJNS_1CILi8EEENS4_ILi1EEEEEENS4_ILi2EEEEEENS3_IJNS3_IJS6_NS4_ILi0EEEEEES5_EEEEEiEEC2ERKSD_RKi)
        /*1c1c*/ 	.word	0x00000000


	//----- nvinfo : EIATTR_FRAME_SIZE
	.align		4
.L_1210:
        /*1c20*/ 	.byte	0x04, 0x11
        /*1c22*/ 	.short	(.L_1212 - .L_1211)
	.align		4
.L_1211:
        /*1c24*/ 	.word	index@($_ZN7cutlass13device_kernelIN5flash19enable_sm80_to_sm89INS1_16FlashAttnBwdSm80INS1_25CollectiveMainloopBwdSm80ILi2ELi2EN4cute5tupleIJNS5_1CILi128EEES8_NS7_ILi64EEEEEENS_10bfloat16_tEfNS_4arch4Sm80ELb1ELb0ELb1ELb1ELb0ELb0ELb0ELb0ELi2ELi4ELi4ELi4ELb0EEENS1_24CollectiveEpilogueBwdGQAISA_fSD_Li256ELb1ELb0EEENS1_25SingleTileBwdLPTSchedulerILb1ELi128ELb0EEEEEEEEEvNT_6ParamsE$_ZN4cute3eso3ESOILb1ELb0EJNS_6LayoutINS_5tupleIJNS3_IJNS_1CILi8EEENS4_ILi1EEEEEENS4_ILi2EEEEEENS3_IJNS3_IJS6_NS4_ILi0EEEEEES5_EEEEENS_10ViewEngineIPN7cutlass10bfloat16_tEEEEEC2ERKSD_RKSI_)
        /*1c28*/ 	.word	0x00000000


	//----- nvinfo : EIATTR_FRAME_SIZE
	.align		4
.L_1212:
        /*1c2c*/ 	.byte	0x04, 0x11
        /*1c2e*/ 	.short	(.L_1214 - .L_1213)
	.align		4
.L_1213:
        /*1c30*/ 	.word	index@($_ZN7cutlass13device_kernelIN5flash19enable_sm80_to_sm89INS1_16FlashAttnBwdSm80INS1_25CollectiveMainloopBwdSm80ILi2ELi2EN4cute5tupleIJNS5_1CILi128EEES8_NS7_ILi64EEEEEENS_10bfloat16_tEfNS_4arch4Sm80ELb1ELb0ELb1ELb1ELb0ELb0ELb0ELb0ELi2ELi4ELi4ELi4ELb0EEENS1_24CollectiveEpilogueBwdGQAISA_fSD_Li256ELb1ELb0EEENS1_25SingleTileBwdLPTSchedulerILb1ELi128ELb0EEEEEEEEEvNT_6ParamsE$_ZN4cute3eso3ESOILb1ELb0EJNS_6LayoutINS_5tupleIJNS3_IJNS_1CILi8EEENS4_ILi1EEEEEENS4_ILi2EEEEEENS3_IJNS3_IJS6_NS4_ILi0EEEEEENS4_ILi8192EEEEEEEEiEEC2ERKSE_RKi)
        /*1c34*/ 	.word	0x00000000


	//----- nvinfo : EIATTR_FRAME_SIZE
	.align		4
.L_1214:
        /*1c38*/ 	.byte	0x04, 0x11
        /*1c3a*/ 	.short	(.L_1216 - .L_1215)
	.align		4
.L_1215:
        /*1c3c*/ 	.word	index@($_ZN7cutlass13device_kernelIN5flash19enable_sm80_to_sm89INS1_16FlashAttnBwdSm80INS1_25CollectiveMainloopBwdSm80ILi2ELi2EN4cute5tupleIJNS5_1CILi128EEES8_NS7_ILi64EEEEEENS_10bfloat16_tEfNS_4arch4Sm80ELb1ELb0ELb1ELb1ELb0ELb0ELb0ELb0ELi2ELi4ELi4ELi4ELb0EEENS1_24CollectiveEpilogueBwdGQAISA_fSD_Li256ELb1ELb0EEENS1_25SingleTileBwdLPTSchedulerILb1ELi128ELb0EEEEEEEEEvNT_6ParamsE$_ZN4cute3eso3ESOILb1ELb0EJNS_6LayoutINS_5tupleIJNS3_IJNS_1CILi8EEENS4_ILi1EEEEEENS4_ILi2EEEEEENS3_IJNS3_IJS6_NS4_ILi0EEEEEENS4_ILi8192EEEEEEEENS_10ViewEngineINS_8smem_ptrIPN7cutlass10bfloat16_tEEEEEEEC2ERKSE_RKSL_)
        /*1c40*/ 	.word	0x00000000


	//----- nvinfo : EIATTR_FRAME_SIZE
	.align		4
.L_1216:
        /*1c44*/ 	.byte	0x04, 0x11
        /*1c46*/ 	.short	(.L_1218 - .L_1217)
	.align		4
.L_1217:
        /*1c48*/ 	.word	index@($_ZN7cutlass13device_kernelIN5flash19enable_sm80_to_sm89INS1_16FlashAttnBwdSm80INS1_25CollectiveMainloopBwdSm80ILi2ELi2EN4cute5tupleIJNS5_1CILi128EEES8_NS7_ILi64EEEEEENS_10bfloat16_tEfNS_4arch4Sm80ELb1ELb0ELb1ELb1ELb0ELb0ELb0ELb0ELi2ELi4ELi4ELi4ELb0EEENS1_24CollectiveEpilogueBwdGQAISA_fSD_Li256ELb1ELb0EEENS1_25SingleTileBwdLPTSchedulerILb1ELi128ELb0EEEEEEEEEvNT_6ParamsE$_ZN4cute3eso3ESOILb1ELb0EJNS_6LayoutINS_5tupleIJNS3_IJNS_1CILi8EEENS4_ILi1EEEEEENS4_ILi2EEEEEENS3_IJNS3_IJS6_NS4_ILi0EEEEEENS4_ILi64EEEEEEEEiEEC2ERKSE_RKi)
        /*1c4c*/ 	.word	0x00000000


	//----- nvinfo : EIATTR_FRAME_SIZE
	.align		4
.L_1218:
        /*1c50*/ 	.byte	0x04, 0x11
        /*1c52*/ 	.short	(.L_1220 - .L_1219)
	.align		4
.L_1219:
        /*1c54*/ 	.word	index@($_ZN7cutlass13device_kernelIN5flash19enable_sm80_to_sm89INS1_16FlashAttnBwdSm80INS1_25CollectiveMainloopBwdSm80ILi2ELi2EN4cute5tupleIJNS5_1CILi128EEES8_NS7_ILi64EEEEEENS_10bfloat16_tEfNS_4arch4Sm80ELb1ELb0ELb1ELb1ELb0ELb0ELb0ELb0ELi2ELi4ELi4ELi4ELb0EEENS1_24CollectiveEpilogueBwdGQAISA_fSD_Li256ELb1ELb0EEENS1_25SingleTileBwdLPTSchedulerILb1ELi128ELb0EEEEEEEEEvNT_6ParamsE$_ZN4cute3eso3ESOILb1ELb0EJNS_6LayoutINS_5tupleIJNS3_IJNS_1CILi8EEENS4_ILi1EEEEEENS4_ILi2EEEEEENS3_IJNS3_IJS6_NS4_ILi0EEEEEENS4_ILi64EEEEEEEENS_10ViewEngineIPN7cutlass10bfloat16_tEEEEEC2ERKSE_RKSJ_)
        /*1c58*/ 	.word	0x00000000


	//----- nvinfo : EIATTR_FRAME_SIZE
	.align		4
.L_1220:
        /*1c5c*/ 	.byte	0x04, 0x11
        /*1c5e*/ 	.short	(.L_1222 - .L_1221)
	.align		4
.L_1221:
        /*1c60*/ 	.word	index@($_ZN7cutlass13device_kernelIN5flash19enable_sm80_to_sm89INS1_16FlashAttnBwdSm80INS1_25CollectiveMainloopBwdSm80ILi2ELi2EN4cute5tupleIJNS5_1CILi128EEES8_NS7_ILi64EEEEEENS_10bfloat16_tEfNS_4arch4Sm80ELb1ELb0ELb1ELb1ELb0ELb0ELb0ELb0ELi2ELi4ELi4ELi4ELb0EEENS1_24CollectiveEpilogueBwdGQAISA_fSD_Li256ELb1ELb0EEENS1_25SingleTileBwdLPTSchedulerILb1ELi128ELb0EEEEEEEEEvNT_6ParamsE$_ZN4cute3eso3ESOILb1ELb0EJNS_6LayoutINS_5tupleIJNS3_IJNS_1CILi8EEENS4_ILi1EEEEEENS4_ILi2EEEEEENS3_IJNS3_IJS6_NS4_ILi0EEEEEENS4_ILi4096EEEEEEEEiEEC2ERKSE_RKi)
        /*1c64*/ 	.word	0x00000000


	//----- nvinfo : EIATTR_FRAME_SIZE
	.align		4
.L_1222:
        /*1c68*/ 	.byte	0x04, 0x11
        /*1c6a*/ 	.short	(.L_1224 - .L_1223)
	.align		4
.L_1223:
        /*1c6c*/ 	.word	index@($_ZN7cutlass13device_kernelIN5flash19enable_sm80_to_sm89INS1_16FlashAttnBwdSm80INS1_25CollectiveMainloopBwdSm80ILi2ELi2EN4cute5tupleIJNS5_1CILi128EEES8_NS7_ILi64EEEEEENS_10bfloat16_tEfNS_4arch4Sm80ELb1ELb0ELb1ELb1ELb0ELb0ELb0ELb0ELi2ELi4ELi4ELi4ELb0EEENS1_24CollectiveEpilogueBwdGQAISA_fSD_Li256ELb1ELb0EEENS1_25SingleTileBwdLPTSchedulerILb1ELi128ELb0EEEEEEEEEvNT_6ParamsE$_ZN4cute3eso3ESOILb1ELb0EJNS_6LayoutINS_5tupleIJNS3_IJNS_1CILi8EEENS4_ILi1EEEEEENS4_ILi2EEEEEENS3_IJNS3_IJS6_NS4_ILi0EEEEEENS4_ILi4096EEEEEEEENS_10ViewEngineINS_8smem_ptrIPN7cutlass10bfloat16_tEEEEEEEC2ERKSE_RKSL_)
        /*1c70*/ 	.word	0x00000000


	//----- nvinfo : EIATTR_FRAME_SIZE
	.align		4
.L_1224:
        /*1c74*/ 	.byte	0x04, 0x11
        /*1c76*/ 	.short	(.L_1226 - .L_1225)
	.align		4
.L_1225:
        /*1c78*/ 	.word	index@($_ZN7cutlass13device_kernelIN5flash19enable_sm80_to_sm89INS1_16FlashAttnBwdSm80INS1_25CollectiveMainloopBwdSm80ILi2ELi2EN4cute5tupleIJNS5_1CILi128EEES8_NS7_ILi64EEEEEENS_10bfloat16_tEfNS_4arch4Sm80ELb1ELb0ELb1ELb1ELb0ELb0ELb0ELb0ELi2ELi4ELi4ELi4ELb0EEENS1_24CollectiveEpilogueBwdGQAISA_fSD_Li256ELb1ELb0EEENS1_25SingleTileBwdLPTSchedulerILb1ELi128ELb0EEEEEEEEEvNT_6ParamsE$_ZN4cute3eso3ESOILb1ELb0EJNS_6LayoutINS_5tupleIJNS3_IJNS_1CILi8EEENS4_ILi1EEEEEENS3_IJNS4_ILi4EEEEEEEEENS3_IJNS3_IJS6_NS4_ILi0EEEEEENS3_IJS5_EEEEEEEENS_10ViewEngineIPN7cutlass10bfloat16_tEEEEEC2ERKSF_RKSK_)
        /*1c7c*/ 	.word	0x00000000


	//----- nvinfo : EIATTR_FRAME_SIZE
	.align		4
.L_1226:
        /*1c80*/ 	.byte	0x04, 0x11
        /*1c82*/ 	.short	(.L_1228 - .L_1227)
	.align		4
.L_1227:
        /*1c84*/ 	.word	index@($_ZN7cutlass13device_kernelIN5flash19enable_sm80_to_sm89INS1_16FlashAttnBwdSm80INS1_25CollectiveMainloopBwdSm80ILi2ELi2EN4cute5tupleIJNS5_1CILi128EEES8_NS7_ILi64EEEEEENS_10bfloat16_tEfNS_4arch4Sm80ELb1ELb0ELb1ELb1ELb0ELb0ELb0ELb0ELi2ELi4ELi4ELi4ELb0EEENS1_24CollectiveEpilogueBwdGQAISA_fSD_Li256ELb1ELb0EEENS1_25SingleTileBwdLPTSchedulerILb1ELi128ELb0EEEEEEEEEvNT_6ParamsE$_ZN4cute3eso3ESOILb1ELb0EJNS_6LayoutINS_5tupleIJNS3_IJNS_1CILi8EEENS4_ILi1EEEEEENS3_IJNS4_ILi4EEEEEEEEENS3_IJNS3_IJS6_NS4_ILi0EEEEEENS3_IJNS4_ILi2048EEEEEEEEEEENS_10ViewEngineINS_8smem_ptrIPN7cutlass10bfloat16_tEEEEEEEC2ERKSG_RKSN_)
        /*1c88*/ 	.word	0x00000000


	//----- nvinfo : EIATTR_FRAME_SIZE
	.align		4
.L_1228:
        /*1c8c*/ 	.byte	0x04, 0x11
        /*1c8e*/ 	.short	(.L_1230 - .L_1229)
	.align		4
.L_1229:
        /*1c90*/ 	.word	index@($_ZN7cutlass13device_kernelIN5flash19enable_sm80_to_sm89INS1_16FlashAttnBwdSm80INS1_25CollectiveMainloopBwdSm80ILi2ELi2EN4cute5tupleIJNS5_1CILi128EEES8_NS7_ILi64EEEEEENS_10bfloat16_tEfNS_4arch4Sm80ELb1ELb0ELb1ELb1ELb0ELb0ELb0ELb0ELi2ELi4ELi4ELi4ELb0EEENS1_24CollectiveEpilogueBwdGQAISA_fSD_Li256ELb1ELb0EEENS1_25SingleTileBwdLPTSchedulerILb1ELi128ELb0EEEEEEEEEvNT_6ParamsE$_ZN4cute3eso3ESOILb1ELb0EJNS_6LayoutINS_5tupleIJNS3_IJNS_1CILi8EEENS4_ILi1EEEEEENS3_IJNS4_ILi2EEEEEEEEENS3_IJNS3_IJS6_NS4_ILi0EEEEEENS3_IJS5_EEEEEEEENS_10ViewEngineIPN7cutlass10bfloat16_tEEEEEC2ERKSF_RKSK_)
        /*1c94*/ 	.word	0x00000000


	//----- nvinfo : EIATTR_FRAME_SIZE
	.align		4
.L_1230:
        /*1c98*/ 	.byte	0x04, 0x11
        /*1c9a*/ 	.short	(.L_1232 - .L_1231)
	.align		4
.L_1231:
        /*1c9c*/ 	.word	index@($_ZN7cutlass13device_kernelIN5flash19enable_sm80_to_sm89INS1_16FlashAttnBwdSm80INS1_25CollectiveMainloopBwdSm80ILi2ELi2EN4cute5tupleIJNS5_1CILi128EEES8_NS7_ILi64EEEEEENS_10bfloat16_tEfNS_4arch4Sm80ELb1ELb0ELb1ELb1ELb0ELb0ELb0ELb0ELi2ELi4ELi4ELi4ELb0EEENS1_24CollectiveEpilogueBwdGQAISA_fSD_Li256ELb1ELb0EEENS1_25SingleTileBwdLPTSchedulerILb1ELi128ELb0EEEEEEEEEvNT_6ParamsE$_ZN4cute3eso3ESOILb1ELb0EJNS_6LayoutINS_5tupleIJNS3_IJNS_1CILi8EEENS4_ILi1EEEEEENS3_IJNS4_ILi2EEEEEEEEENS3_IJNS3_IJS6_NS4_ILi0EEEEEENS3_IJNS4_ILi8192EEEEEEEEEEENS_10ViewEngineINS_8smem_ptrIPN7cutlass10bfloat16_tEEEEEEEC2ERKSG_RKSN_)
        /*1ca0*/ 	.word	0x00000000


	//----- nvinfo : EIATTR_FRAME_SIZE
	.align		4
.L_1232:
        /*1ca4*/ 	.byte	0x04, 0x11
        /*1ca6*/ 	.short	(.L_1234 - .L_1233)
	.align		4
.L_1233:
        /*1ca8*/ 	.word	index@($_ZN7cutlass13device_kernelIN5flash19enable_sm80_to_sm89INS1_16FlashAttnBwdSm80INS1_25CollectiveMainloopBwdSm80ILi2ELi2EN4cute5tupleIJNS5_1CILi128EEES8_NS7_ILi64EEEEEENS_10bfloat16_tEfNS_4arch4Sm80ELb1ELb0ELb1ELb1ELb0ELb0ELb0ELb0ELi2ELi4ELi4ELi4ELb0EEENS1_24CollectiveEpilogueBwdGQAISA_fSD_Li256ELb1ELb0EEENS1_25SingleTileBwdLPTSchedulerILb1ELi128ELb0EEEEEEEEEvNT_6ParamsE$_ZN4cute3eso3ESOILb1ELb0EJNS_6LayoutINS_5tupleIJNS3_IJNS_1CILi8EEENS4_ILi1EEEEEENS3_IJNS4_ILi2EEEEEEEEENS3_IJNS3_IJS6_NS4_ILi0EEEEEENS3_IJNS4_ILi64EEEEEEEEEEENS_10ViewEngineIPN7cutlass10bfloat16_tEEEEEC2ERKSG_RKSL_)
        /*1cac*/ 	.word	0x00000000


	//----- nvinfo : EIATTR_FRAME_SIZE
	.align		4
.L_1234:
        /*1cb0*/ 	.byte	0x04, 0x11
        /*1cb2*/ 	.short	(.L_1236 - .L_1235)
	.align		4
.L_1235:
        /*1cb4*/ 	.word	index@($_ZN7cutlass13device_kernelIN5flash19enable_sm80_to_sm89INS1_16FlashAttnBwdSm80INS1_25CollectiveMainloopBwdSm80ILi2ELi2EN4cute5tupleIJNS5_1CILi128EEES8_NS7_ILi64EEEEEENS_10bfloat16_tEfNS_4arch4Sm80ELb1ELb0ELb1ELb1ELb0ELb0ELb0ELb0ELi2ELi4ELi4ELi4ELb0EEENS1_24CollectiveEpilogueBwdGQAISA_fSD_Li256ELb1ELb0EEENS1_25SingleTileBwdLPTSchedulerILb1ELi128ELb0EEEEEEEEEvNT_6ParamsE$_ZN4cute3eso3ESOILb1ELb0EJNS_6LayoutINS_5tupleIJNS3_IJNS_1CILi8EEENS4_ILi1EEEEEENS3_IJNS4_ILi2EEEEEEEEENS3_IJNS3_IJS6_NS4_ILi0EEEEEENS3_IJNS4_ILi4096EEEEEEEEEEENS_10ViewEngineINS_8smem_ptrIPN7cutlass10bfloat16_tEEEEEEEC2ERKSG_RKSN_)
        /*1cb8*/ 	.word	0x00000000


	//----- nvinfo : EIATTR_FRAME_SIZE
	.align		4
.L_1236:
        /*1cbc*/ 	.byte	0x04, 0x11
        /*1cbe*/ 	.short	(.L_1238 - .L_1237)
	.align		4
.L_1237:
        /*1cc0*/ 	.word	index@($_ZN7cutlass13device_kernelIN5flash19enable_sm80_to_sm89INS1_16FlashAttnBwdSm80INS1_25CollectiveMainloopBwdSm80ILi2ELi2EN4cute5tupleIJNS5_1CILi128EEES8_NS7_ILi64EEEEEENS_10bfloat16_tEfNS_4arch4Sm80ELb1ELb0ELb1ELb1ELb0ELb0ELb0ELb0ELi2ELi4ELi4ELi4ELb0EEENS1_24CollectiveEpilogueBwdGQAISA_fSD_Li256ELb1ELb0EEENS1_25SingleTileBwdLPTSchedulerILb1ELi128ELb0EEEEEEEEEvNT_6ParamsE$_ZN4cute3eso3ESOILb1ELb0EJNS_6LayoutINS_5tupleIJNS3_IJNS_1CILi8EEENS4_ILi1EEEEEEEEENS3_IJNS3_IJS6_NS4_ILi0EEEEEEEEEEElEEC2ERKSC_RKl)
        /*1cc4*/ 	.word	0x00000000


	//----- nvinfo : EIATTR_FRAME_SIZE
	.align		4
.L_1238:
        /*1cc8*/ 	.byte	0x04, 0x11
        /*1cca*/ 	.short	(.L_1240 - .L_1239)
	.align		4
.L_1239:
        /*1ccc*/ 	.word	index@($_ZN7cutlass13device_kernelIN5flash19enable_sm80_to_sm89INS1_16FlashAttnBwdSm80INS1_25CollectiveMainloopBwdSm80ILi2ELi2EN4cute5tupleIJNS5_1CILi128EEES8_NS7_ILi64EEEEEENS_10bfloat16_tEfNS_4arch4Sm80ELb1ELb0ELb1ELb1ELb0ELb0ELb0ELb0ELi2ELi4ELi4ELi4ELb0EEENS1_24CollectiveEpilogueBwdGQAISA_fSD_Li256ELb1ELb0EEENS1_25SingleTileBwdLPTSchedulerILb1ELi128ELb0EEEEEEEEEvNT_6ParamsE$_ZN4cute3eso3ESOILb1ELb0EJNS_6LayoutINS_5tupleIJNS3_IJNS_1CILi8EEENS4_ILi1EEEEEEEEENS3_IJNS3_IJS6_NS4_ILi0EEEEEEEEEEEiEEC2ERKSC_RKi)
        /*1cd0*/ 	.word	0x00000000


	//----- nvinfo : EIATTR_FRAME_SIZE
	.align		4
.L_1240:
        /*1cd4*/ 	.byte	0x04, 0x11
        /*1cd6*/ 	.short	(.L_1242 - .L_1241)
	.align		4
.L_1241:
        /*1cd8*/ 	.word	index@($_ZN7cutlass13device_kernelIN5flash19enable_sm80_to_sm89INS1_16FlashAttnBwdSm80INS1_25CollectiveMainloopBwdSm80ILi2ELi2EN4cute5tupleIJNS5_1CILi128EEES8_NS7_ILi64EEEEEENS_10bfloat16_tEfNS_4arch4Sm80ELb1ELb0ELb1ELb1ELb0ELb0ELb0ELb0ELi2ELi4ELi4ELi4ELb0EEENS1_24CollectiveEpilogueBwdGQAISA_fSD_Li256ELb1ELb0EEENS1_25SingleTileBwdLPTSchedulerILb1ELi128ELb0EEEEEEEEEvNT_6ParamsE$_ZN4cute3eso3ESOILb1ELb0EJNS_6LayoutINS_5tupleIJNS3_IJNS_1CILi8EEENS4_ILi1EEEEEEEEENS3_IJNS3_IJS6_NS4_ILi0EEEEEEEEEEENS_10ViewEngineIPN7cutlass10bfloat16_tEEEEEC2ERKSC_RKSH_)
        /*1cdc*/ 	.word	0x00000000


	//----- nvinfo : EIATTR_FRAME_SIZE
	.align		4
.L_1242:
        /*1ce0*/ 	.byte	0x04, 0x11
        /*1ce2*/ 	.short	(.L_1244 - .L_1243)
	.align		4
.L_1243:
        /*1ce4*/ 	.word	index@($_ZN7cutlass13device_kernelIN5flash19enable_sm80_to_sm89INS1_16FlashAttnBwdSm80INS1_25CollectiveMainloopBwdSm80ILi2ELi2EN4cute5tupleIJNS5_1CILi128EEES8_NS7_ILi64EEEEEENS_10bfloat16_tEfNS_4arch4Sm80ELb1ELb0ELb1ELb1ELb0ELb0ELb0ELb0ELi2ELi4ELi4ELi4ELb0EEENS1_24CollectiveEpilogueBwdGQAISA_fSD_Li256ELb1ELb0EEENS1_25SingleTileBwdLPTSchedulerILb1ELi128ELb0EEEEEEEEEvNT_6ParamsE$_ZN4cute3eso3ESOILb1ELb0EJNS_6LayoutINS_5tupleIJNS3_IJNS_1CILi8EEENS4_ILi1EEEEEEEEENS3_IJNS3_IJS6_NS4_ILi0EEEEEEEEEEENS_10ViewEngineINS_8smem_ptrIPN7cutlass10bfloat16_tEEEEEEEC2ERKSC_RKSJ_)
        /*1ce8*/ 	.word	0x00000000


	//----- nvinfo : EIATTR_FRAME_SIZE
	.align		4
.L_1244:
        /*1cec*/ 	.byte	0x04, 0x11
        /*1cee*/ 	.short	(.L_1246 - .L_1245)
	.align		4
.L_1245:
        /*1cf0*/ 	.word	index@($_ZN7cutlass13device_kernelIN5flash19enable_sm80_to_sm89INS1_16FlashAttnBwdSm80INS1_25CollectiveMainloopBwdSm80ILi2ELi2EN4cute5tupleIJNS5_1CILi128EEES8_NS7_ILi64EEEEEENS_10bfloat16_tEfNS_4arch4Sm80ELb1ELb0ELb1ELb1ELb0ELb0ELb0ELb0ELi2ELi4ELi4ELi4ELb0EEENS1_24CollectiveEpilogueBwdGQAISA_fSD_Li256ELb1ELb0EEENS1_25SingleTileBwdLPTSchedulerILb1ELi128ELb0EEEEEEEEEvNT_6ParamsE$_ZN4cute3eso3ESOILb1ELb0EJNS_6LayoutINS_5tupleIJNS3_IJNS_1CILi8EEENS4_ILi1EEEEEEEEENS3_IJNS3_IJS6_NS4_ILi0EEEEEEEEEEENS_10ViewEngineINS_8gmem_ptrIPKN7cutlass10bfloat16_tEEEEEEEC2ERKSC_RKSK_)
        /*1cf4*/ 	.word	0x00000000


	//----- nvinfo : EIATTR_FRAME_SIZE
	.align		4
.L_1246:
        /*1cf8*/ 	.byte	0x04, 0x11
        /*1cfa*/ 	.short	(.L_1248 - .L_1247)
	.align		4
.L_1247:
        /*1cfc*/ 	.word	index@($_ZN7cutlass13device_kernelIN5flash19enable_sm80_to_sm89INS1_16FlashAttnBwdSm80INS1_25CollectiveMainloopBwdSm80ILi2ELi2EN4cute5tupleIJNS5_1CILi128EEES8_NS7_ILi64EEEEEENS_10bfloat16_tEfNS_4arch4Sm80ELb1ELb0ELb1ELb1ELb0ELb0ELb0ELb0ELi2ELi4ELi4ELi4ELb0EEENS1_24CollectiveEpilogueBwdGQAISA_fSD_Li256ELb1ELb0EEENS1_25SingleTileBwdLPTSchedulerILb1ELi128ELb0EEEEEEEEEvNT_6ParamsE$_ZN4cute3eso3ESOILb1ELb0EJNS_6LayoutINS_5tupleIJNS3_IJNS_1CILi4EEENS4_ILi1EEEEEES6_EEENS3_IJNS3_IJS6_NS4_ILi0EEEEEES9_EEEEEiEEC2ERKSC_RKi)
        /*1d00*/ 	.word	0x00000000


	//----- nvinfo : EIATTR_FRAME_SIZE
	.align		4
.L_1248:
        /*1d04*/ 	.byte	0x04, 0x11
        /*1d06*/ 	.short	(.L_1250 - .L_1249)
	.align		4
.L_1249:
        /*1d08*/ 	.word	index@($_ZN7cutlass13device_kernelIN5flash19enable_sm80_to_sm89INS1_16FlashAttnBwdSm80INS1_25CollectiveMainloopBwdSm80ILi2ELi2EN4cute5tupleIJNS5_1CILi128EEES8_NS7_ILi64EEEEEENS_10bfloat16_tEfNS_4arch4Sm80ELb1ELb0ELb1ELb1ELb0ELb0ELb0ELb0ELi2ELi4ELi4ELi4ELb0EEENS1_24CollectiveEpilogueBwdGQAISA_fSD_Li256ELb1ELb0EEENS1_25SingleTileBwdLPTSchedulerILb1ELi128ELb0EEEEEEEEEvNT_6ParamsE$_ZN4cute3eso3ESOILb1ELb0EJNS_6LayoutINS_5tupleIJNS3_IJNS_1CILi4EEENS4_ILi1EEEEEES6_EEENS3_IJNS3_IJS6_NS4_ILi0EEEEEES9_EEEEENS_10ViewEngineINS_8smem_ptrIPfEEEEEEC2ERKSC_RKSH_)
        /*1d0c*/ 	.word	0x00000000


	//----- nvinfo : EIATTR_FRAME_SIZE
	.align		4
.L_1250:
        /*1d10*/ 	.byte	0x04, 0x11
        /*1d12*/ 	.short	(.L_1252 - .L_1251)
	.align		4
.L_1251:
        /*1d14*/ 	.word	index@($_ZN7cutlass13device_kernelIN5flash19enable_sm80_to_sm89INS1_16FlashAttnBwdSm80INS1_25CollectiveMainloopBwdSm80ILi2ELi2EN4cute5tupleIJNS5_1CILi128EEES8_NS7_ILi64EEEEEENS_10bfloat16_tEfNS_4arch4Sm80ELb1ELb0ELb1ELb1ELb0ELb0ELb0ELb0ELi2ELi4ELi4ELi4ELb0EEENS1_24CollectiveEpilogueBwdGQAISA_fSD_Li256ELb1ELb0EEENS1_25SingleTileBwdLPTSchedulerILb1ELi128ELb0EEEEEEEEEvNT_6ParamsE$_ZN4cute3eso3ESOILb1ELb0EJNS_6LayoutINS_5tupleIJNS3_IJNS_1CILi4EEENS4_ILi1EEEEEES6_EEENS3_IJNS3_IJS6_NS4_ILi0EEEEEES9_EEEEENS_10ViewEngineINS_8gmem_ptrIPKfEEEEEEC2ERKSC_RKSI_)
        /*1d18*/ 	.word	0x00000000


	//----- nvinfo : EIATTR_FRAME_SIZE
	.align		4
.L_1252:
        /*1d1c*/ 	.byte	0x04, 0x11
        /*1d1e*/ 	.short	(.L_1254 - .L_1253)
	.align		4
.L_1253:
        /*1d20*/ 	.word	index@($_ZN7cutlass13device_kernelIN5flash19enable_sm80_to_sm89INS1_16FlashAttnBwdSm80INS1_25CollectiveMainloopBwdSm80ILi2ELi2EN4cute5tupleIJNS5_1CILi128EEES8_NS7_ILi64EEEEEENS_10bfloat16_tEfNS_4arch4Sm80ELb1ELb0ELb1ELb1ELb0ELb0ELb0ELb0ELi2ELi4ELi4ELi4ELb0EEENS1_24CollectiveEpilogueBwdGQAISA_fSD_Li256ELb1ELb0EEENS1_25SingleTileBwdLPTSchedulerILb1ELi128ELb0EEEEEEEEEvNT_6ParamsE$_ZN4cute3eso3ESOILb1ELb0EJNS_6LayoutINS_5tupleIJNS3_IJNS_1CILi4EEENS4_ILi1EEEEEEEEENS3_IJNS3_IJS6_NS4_ILi0EEEEEEEEEEENS_10ViewEngineIPjEEEEC2ERKSC_RKSF_)
        /*1d24*/ 	.word	0x00000000


	//----- nvinfo : EIATTR_FRAME_SIZE
	.align		4
.L_1254:
        /*1d28*/ 	.byte	0x04, 0x11
        /*1d2a*/ 	.short	(.L_1256 - .L_1255)
	.align		4
.L_1255:
        /*1d2c*/ 	.word	index@($_ZN7cutlass13device_kernelIN5flash19enable_sm80_to_sm89INS1_16FlashAttnBwdSm80INS1_25CollectiveMainloopBwdSm80ILi2ELi2EN4cute5tupleIJNS5_1CILi128EEES8_NS7_ILi64EEEEEENS_10bfloat16_tEfNS_4arch4Sm80ELb1ELb0ELb1ELb1ELb0ELb0ELb0ELb0ELi2ELi4ELi4ELi4ELb0EEENS1_24CollectiveEpilogueBwdGQAISA_fSD_Li256ELb1ELb0EEENS1_25SingleTileBwdLPTSchedulerILb1ELi128ELb0EEEEEEEEEvNT_6ParamsE$_ZN4cute3eso3ESOILb1ELb0EJNS_6LayoutINS_5tupleIJNS3_IJNS_1CILi4EEENS4_ILi1EEEEEEEEENS3_IJNS3_IJS6_NS4_ILi0EEEEEEEEEEENS_10ViewEngineINS_8smem_ptrIPfEEEEEEC2ERKSC_RKSH_)
        /*1d30*/ 	.word	0x00000000


	//----- nvinfo : EIATTR_FRAME_SIZE
	.align		4
.L_1256:
        /*1d34*/ 	.byte	0x04, 0x11
        /*1d36*/ 	.short	(.L_1258 - .L_1257)
	.align		4
.L_1257:
        /*1d38*/ 	.word	index@($_ZN7cutlass13device_kernelIN5flash19enable_sm80_to_sm89INS1_16FlashAttnBwdSm80INS1_25CollectiveMainloopBwdSm80ILi2ELi2EN4cute5tupleIJNS5_1CILi128EEES8_NS7_ILi64EEEEEENS_10bfloat16_tEfNS_4arch4Sm80ELb1ELb0ELb1ELb1ELb0ELb0ELb0ELb0ELi2ELi4ELi4ELi4ELb0EEENS1_24CollectiveEpilogueBwdGQAISA_fSD_Li256ELb1ELb0EEENS1_25SingleTileBwdLPTSchedulerILb1ELi128ELb0EEEEEEEEEvNT_6ParamsE$_ZN4cute3eso3ESOILb1ELb0EJNS_6LayoutINS_5tupleIJNS3_IJNS_1CILi4EEENS4_ILi1EEEEEEEEENS3_IJNS3_IJS6_NS4_ILi0EEEEEEEEEEENS_10ViewEngineINS_8gmem_ptrIPKfEEEEEEC2ERKSC_RKSI_)
        /*1d3c*/ 	.word	0x00000000


	//----- nvinfo : EIATTR_FRAME_SIZE
	.align		4
.L_1258:
        /*1d40*/ 	.byte	0x04, 0x11
        /*1d42*/ 	.short	(.L_1260 - .L_1259)
	.align		4
.L_1259:
        /*1d44*/ 	.word	index@($_ZN7cutlass13device_kernelIN5flash19enable_sm80_to_sm89INS1_16FlashAttnBwdSm80INS1_25CollectiveMainloopBwdSm80ILi2ELi2EN4cute5tupleIJNS5_1CILi128EEES8_NS7_ILi64EEEEEENS_10bfloat16_tEfNS_4arch4Sm80ELb1ELb0ELb1ELb1ELb0ELb0ELb0ELb0ELi2ELi4ELi4ELi4ELb0EEENS1_24CollectiveEpilogueBwdGQAISA_fSD_Li256ELb1ELb0EEENS1_25SingleTileBwdLPTSchedulerILb1ELi128ELb0EEEEEEEEEvNT_6ParamsE$_ZN4cute3eso3ESOILb1ELb0EJNS_6LayoutINS_5tupleIJNS3_IJNS_1CILi2EEES5_S5_EEES5_EEENS3_IJNS3_IJNS4_ILi1EEES5_NS4_ILi4EEEEEENS4_ILi8EEEEEEEEiEEC2ERKSD_RKi)
        /*1d48*/ 	.word	0x00000000


	//----- nvinfo : EIATTR_FRAME_SIZE
	.align		4
.L_1260:
        /*1d4c*/ 	.byte	0x04, 0x11
        /*1d4e*/ 	.short	(.L_1262 - .L_1261)
	.align		4
.L_1261:
        /*1d50*/ 	.word	index@($_ZN7cutlass13device_kernelIN5flash19enable_sm80_to_sm89INS1_16FlashAttnBwdSm80INS1_25CollectiveMainloopBwdSm80ILi2ELi2EN4cute5tupleIJNS5_1CILi128EEES8_NS7_ILi64EEEEEENS_10bfloat16_tEfNS_4arch4Sm80ELb1ELb0ELb1ELb1ELb0ELb0ELb0ELb0ELi2ELi4ELi4ELi4ELb0EEENS1_24CollectiveEpilogueBwdGQAISA_fSD_Li256ELb1ELb0EEENS1_25SingleTileBwdLPTSchedulerILb1ELi128ELb0EEEEEEEEEvNT_6ParamsE$_ZN4cute3eso3ESOILb1ELb0EJNS_6LayoutINS_5tupleIJNS3_IJNS_1CILi2EEES5_S5_EEES5_EEENS3_IJNS3_IJNS4_ILi1EEES5_NS4_ILi4EEEEEENS4_ILi8EEEEEEEENS_10ViewEngineIPN7cutlass10bfloat16_tEEEEEC2ERKSD_RKSI_)
        /*1d54*/ 	.word	0x00000000


	//----- nvinfo : EIATTR_FRAME_SIZE
	.align		4
.L_1262:
        /*1d58*/ 	.byte	0x04, 0x11
        /*1d5a*/ 	.short	(.L_1264 - .L_1263)
	.align		4
.L_1263:
        /*1d5c*/ 	.word	index@($_ZN7cutlass13device_kernelIN5flash19enable_sm80_to_sm89INS1_16FlashAttnBwdSm80INS1_25CollectiveMainloopBwdSm80ILi2ELi2EN4cute5tupleIJNS5_1CILi128EEES8_NS7_ILi64EEEEEENS_10bfloat16_tEfNS_4arch4Sm80ELb1ELb0ELb1ELb1ELb0ELb0ELb0ELb0ELi2ELi4ELi4ELi4ELb0EEENS1_24CollectiveEpilogueBwdGQAISA_fSD_Li256ELb1ELb0EEENS1_25SingleTileBwdLPTSchedulerILb1ELi128ELb0EEEEEEEEEvNT_6ParamsE$_ZN4cute3eso3ESOILb1ELb0EJNS_6LayoutINS_5tupleIJNS3_IJNS_1CILi2EEES5_S5_EEES5_EEENS3_IJNS3_IJNS4_ILi1EEES5_NS4_ILi4EEEEEENS4_ILi64EEEEEEEEiEEC2ERKSD_RKi)
        /*1d60*/ 	.word	0x00000000


	//----- nvinfo : EIATTR_FRAME_SIZE
	.align		4
.L_1264:
        /*1d64*/ 	.byte	0x04, 0x11
        /*1d66*/ 	.short	(.L_1266 - .L_1265)
	.align		4
.L_1265:
        /*1d68*/ 	.word	index@($_ZN7cutlass13device_kernelIN5flash19enable_sm80_to_sm89INS1_16FlashAttnBwdSm80INS1_25CollectiveMainloopBwdSm80ILi2ELi2EN4cute5tupleIJNS5_1CILi128EEES8_NS7_ILi64EEEEEENS_10bfloat16_tEfNS_4arch4Sm80ELb1ELb0ELb1ELb1ELb0ELb0ELb0ELb0ELi2ELi4ELi4ELi4ELb0EEENS1_24CollectiveEpilogueBwdGQAISA_fSD_Li256ELb1ELb0EEENS1_25SingleTileBwdLPTSchedulerILb1ELi128ELb0EEEEEEEEEvNT_6ParamsE$_ZN4cute3eso3ESOILb1ELb0EJNS_6LayoutINS_5tupleIJNS3_IJNS_1CILi2EEES5_S5_EEES5_EEENS3_IJNS3_IJNS4_ILi1EEES5_NS4_ILi4EEEEEENS4_ILi64EEEEEEEENS_10ViewEngineIPN7cutlass10bfloat16_tEEEEEC2ERKSD_RKSI_)
        /*1d6c*/ 	.word	0x00000000


	//----- nvinfo : EIATTR_FRAME_SIZE
	.align		4
.L_1266:
        /*1d70*/ 	.byte	0x04, 0x11
        /*1d72*/ 	.short	(.L_1268 - .L_1267)
	.align		4
.L_1267:
        /*1d74*/ 	.word	index@($_ZN7cutlass13device_kernelIN5flash19enable_sm80_to_sm89INS1_16FlashAttnBwdSm80INS1_25CollectiveMainloopBwdSm80ILi2ELi2EN4cute5tupleIJNS5_1CILi128EEES8_NS7_ILi64EEEEEENS_10bfloat16_tEfNS_4arch4Sm80ELb1ELb0ELb1ELb1ELb0ELb0ELb0ELb0ELi2ELi4ELi4ELi4ELb0EEENS1_24CollectiveEpilogueBwdGQAISA_fSD_Li256ELb1ELb0EEENS1_25SingleTileBwdLPTSchedulerILb1ELi128ELb0EEEEEEEEEvNT_6ParamsE$_ZN4cute3eso3ESOILb1ELb0EJNS_6LayoutINS_5tupleIJNS3_IJNS_1CILi2EEES5_S5_EEEEEENS3_IJNS3_IJNS4_ILi1EEES5_NS4_ILi4EEEEEEEEEEEiEEC2ERKSC_RKi)
        /*1d78*/ 	.word	0x00000000


	//----- nvinfo : EIATTR_FRAME_SIZE
	.align		4
.L_1268:
        /*1d7c*/ 	.byte	0x04, 0x11
        /*1d7e*/ 	.short	(.L_1270 - .L_1269)
	.align		4
.L_1269:
        /*1d80*/ 	.word	index@($_ZN7cutlass13device_kernelIN5flash19enable_sm80_to_sm89INS1_16FlashAttnBwdSm80INS1_25CollectiveMainloopBwdSm80ILi2ELi2EN4cute5tupleIJNS5_1CILi128EEES8_NS7_ILi64EEEEEENS_10bfloat16_tEfNS_4arch4Sm80ELb1ELb0ELb1ELb1ELb0ELb0ELb0ELb0ELi2ELi4ELi4ELi4ELb0EEENS1_24CollectiveEpilogueBwdGQAISA_fSD_Li256ELb1ELb0EEENS1_25SingleTileBwdLPTSchedulerILb1ELi128ELb0EEEEEEEEEvNT_6ParamsE$_ZN4cute3eso3ESOILb1ELb0EJNS_6LayoutINS_5tupleIJNS3_IJNS_1CILi2EEES5_S5_EEEEEENS3_IJNS3_IJNS4_ILi1EEES5_NS4_ILi4EEEEEEEEEEENS_10ViewEngineIPN7cutlass10bfloat16_tEEEEEC2ERKSC_RKSH_)
        /*1d84*/ 	.word	0x00000000


	//----- nvinfo : EIATTR_FRAME_SIZE
	.align		4
.L_1270:
        /*1d88*/ 	.byte	0x04, 0x11
        /*1d8a*/ 	.short	(.L_1272 - .L_1271)
	.align		4
.L_1271:
        /*1d8c*/ 	.word	index@($_ZN7cutlass13device_kernelIN5flash19enable_sm80_to_sm89INS1_16FlashAttnBwdSm80INS1_25CollectiveMainloopBwdSm80ILi2ELi2EN4cute5tupleIJNS5_1CILi128EEES8_NS7_ILi64EEEEEENS_10bfloat16_tEfNS_4arch4Sm80ELb1ELb0ELb1ELb1ELb0ELb0ELb0ELb0ELi2ELi4ELi4ELi4ELb0EEENS1_24CollectiveEpilogueBwdGQAISA_fSD_Li256ELb1ELb0EEENS1_25SingleTileBwdLPTSchedulerILb1ELi128ELb0EEEEEEEEEvNT_6ParamsE$_ZN4cute3eso3ESOILb1ELb0EJNS_6LayoutINS_5tupleIJNS3_IJNS_1CILi2EEES5_EEES6_EEENS3_IJNS3_IJNS4_ILi1EEES5_EEENS3_IJNS4_ILi32EEENS4_ILi64EEEEEEEEEEEiEEC2ERKSE_RKi)
        /*1d90*/ 	.word	0x00000000


	//----- nvinfo : EIATTR_FRAME_SIZE
	.align		4
.L_1272:
        /*1d94*/ 	.byte	0x04, 0x11
        /*1d96*/ 	.short	(.L_1274 - .L_1273)
	.align		4
.L_1273:
        /*1d98*/ 	.word	index@($_ZN7cutlass13device_kernelIN5flash19enable_sm80_to_sm89INS1_16FlashAttnBwdSm80INS1_25CollectiveMainloopBwdSm80ILi2ELi2EN4cute5tupleIJNS5_1CILi128EEES8_NS7_ILi64EEEEEENS_10bfloat16_tEfNS_4arch4Sm80ELb1ELb0ELb1ELb1ELb0ELb0ELb0ELb0ELi2ELi4ELi4ELi4ELb0EEENS1_24CollectiveEpilogueBwdGQAISA_fSD_Li256ELb1ELb0EEENS1_25SingleTileBwdLPTSchedulerILb1ELi128ELb0EEEEEEEEEvNT_6ParamsE$_ZN4cute3eso3ESOILb1ELb0EJNS_6LayoutINS_5tupleIJNS3_IJNS_1CILi2EEES5_EEES6_EEENS3_IJNS3_IJNS4_ILi1EEES5_EEENS3_IJNS4_ILi32EEENS4_ILi64EEEEEEEEEEENS_10ViewEngineIPN7cutlass10bfloat16_tEEEEEC2ERKSE_RKSJ_)
        /*1d9c*/ 	.word	0x00000000


	//----- nvinfo : EIATTR_FRAME_SIZE
	.align		4
.L_1274:
        /*1da0*/ 	.byte	0x04, 0x11
        /*1da2*/ 	.short	(.L_1276 - .L_1275)
	.align		4
.L_1275:
        /*1da4*/ 	.word	index@($_ZN7cutlass13device_kernelIN5flash19enable_sm80_to_sm89INS1_16FlashAttnBwdSm80INS1_25CollectiveMainloopBwdSm80ILi2ELi2EN4cute5tupleIJNS5_1CILi128EEES8_NS7_ILi64EEEEEENS_10bfloat16_tEfNS_4arch4Sm80ELb1ELb0ELb1ELb1ELb0ELb0ELb0ELb0ELi2ELi4ELi4ELi4ELb0EEENS1_24CollectiveEpilogueBwdGQAISA_fSD_Li256ELb1ELb0EEENS1_25SingleTileBwdLPTSchedulerILb1ELi128ELb0EEEEEEEEEvNT_6ParamsE$_ZN4cute3eso3ESOILb1ELb0EJNS_6LayoutINS_5tupleIJNS3_IJNS_1CILi2EEES5_EEES5_NS4_ILi8EEEEEENS3_IJNS3_IJNS_11ScaledBasisINS4_ILi1EEEJLi1EEEENS9_IS7_JLi0EEEEEEENS9_INS4_ILi64EEEJLi0EEEENS9_INS4_ILi16EEEJLi1EEEEEEEEENS_15ArithmeticTupleIJiiEEEEEC2ERKSJ_RKSL_)
        /*1da8*/ 	.word	0x00000000


	//----- nvinfo : EIATTR_FRAME_SIZE
	.align		4
.L_1276:
        /*1dac*/ 	.byte	0x04, 0x11
        /*1dae*/ 	.short	(.L_1278 - .L_1277)
	.align		4
.L_1277:
        /*1db0*/ 	.word	index@($_ZN7cutlass13device_kernelIN5flash19enable_sm80_to_sm89INS1_16FlashAttnBwdSm80INS1_25CollectiveMainloopBwdSm80ILi2ELi2EN4cute5tupleIJNS5_1CILi128EEES8_NS7_ILi64EEEEEENS_10bfloat16_tEfNS_4arch4Sm80ELb1ELb0ELb1ELb1ELb0ELb0ELb0ELb0ELi2ELi4ELi4ELi4ELb0EEENS1_24CollectiveEpilogueBwdGQAISA_fSD_Li256ELb1ELb0EEENS1_25SingleTileBwdLPTSchedulerILb1ELi128ELb0EEEEEEEEEvNT_6ParamsE$_ZN4cute3eso3ESOILb1ELb0EJNS_6LayoutINS_5tupleIJNS3_IJNS_1CILi2EEES5_EEES5_NS4_ILi8EEEEEENS3_IJNS3_IJNS_11ScaledBasisINS4_ILi1EEEJLi1EEEENS9_IS7_JLi0EEEEEEENS9_INS4_ILi64EEEJLi0EEEENS9_INS4_ILi16EEEJLi1EEEEEEEEENS_10ViewEngineINS_23ArithmeticTupleIteratorINS_15ArithmeticTupleIJiiEEEEEEEEEC2ERKSJ_RKSP_)
        /*1db4*/ 	.word	0x00000000


	//----- nvinfo : EIATTR_FRAME_SIZE
	.align		4
.L_1278:
        /*1db8*/ 	.byte	0x04, 0x11
        /*1dba*/ 	.short	(.L_1280 - .L_1279)
	.align		4
.L_1279:
        /*1dbc*/ 	.word	index@($_ZN7cutlass13device_kernelIN5flash19enable_sm80_to_sm89INS1_16FlashAttnBwdSm80INS1_25CollectiveMainloopBwdSm80ILi2ELi2EN4cute5tupleIJNS5_1CILi128EEES8_NS7_ILi64EEEEEENS_10bfloat16_tEfNS_4arch4Sm80ELb1ELb0ELb1ELb1ELb0ELb0ELb0ELb0ELi2ELi4ELi4ELi4ELb0EEENS1_24CollectiveEpilogueBwdGQAISA_fSD_Li256ELb1ELb0EEENS1_25SingleTileBwdLPTSchedulerILb1ELi128ELb0EEEEEEEEEvNT_6ParamsE$_ZN4cute3eso3ESOILb1ELb0EJNS_6LayoutINS_5tupleIJNS3_IJNS_1CILi2EEES5_EEENS4_ILi8EEEEEENS3_IJNS3_IJNS4_ILi1EEES5_EEENS4_ILi4EEEEEEEEiEEC2ERKSD_RKi)
        /*1dc0*/ 	.word	0x00000000


	//----- nvinfo : EIATTR_FRAME_SIZE
	.align		4
.L_1280:
        /*1dc4*/ 	.byte	0x04, 0x11
        /*1dc6*/ 	.short	(.L_1282 - .L_1281)
	.align		4
.L_1281:
        /*1dc8*/ 	.word	index@($_ZN7cutlass13device_kernelIN5flash19enable_sm80_to_sm89INS1_16FlashAttnBwdSm80INS1_25CollectiveMainloopBwdSm80ILi2ELi2EN4cute5tupleIJNS5_1CILi128EEES8_NS7_ILi64EEEEEENS_10bfloat16_tEfNS_4arch4Sm80ELb1ELb0ELb1ELb1ELb0ELb0ELb0ELb0ELi2ELi4ELi4ELi4ELb0EEENS1_24CollectiveEpilogueBwdGQAISA_fSD_Li256ELb1ELb0EEENS1_25SingleTileBwdLPTSchedulerILb1ELi128ELb0EEEEEEEEEvNT_6ParamsE$_ZN4cute3eso3ESOILb1ELb0EJNS_6LayoutINS_5tupleIJNS3_IJNS_1CILi2EEES5_EEENS4_ILi8EEEEEENS3_IJNS3_IJNS4_ILi1EEES5_EEENS4_ILi4EEEEEEEENS_10ViewEngineIPN7cutlass10bfloat16_tEEEEEC2ERKSD_RKSI_)
        /*1dcc*/ 	.word	0x00000000


	//----- nvinfo : EIATTR_FRAME_SIZE
	.align		4
.L_1282:
        /*1dd0*/ 	.byte	0x04, 0x11
        /*1dd2*/ 	.short	(.L_1284 - .L_1283)
	.align		4
.L_1283:
        /*1dd4*/ 	.word	index@($_ZN7cutlass13device_kernelIN5flash19enable_sm80_to_sm89INS1_16FlashAttnBwdSm80INS1_25CollectiveMainloopBwdSm80ILi2ELi2EN4cute5tupleIJNS5_1CILi128EEES8_NS7_ILi64EEEEEENS_10bfloat16_tEfNS_4arch4Sm80ELb1ELb0ELb1ELb1ELb0ELb0ELb0ELb0ELi2ELi4ELi4ELi4ELb0EEENS1_24CollectiveEpilogueBwdGQAISA_fSD_Li256ELb1ELb0EEENS1_25SingleTileBwdLPTSchedulerILb1ELi128ELb0EEEEEEEEEvNT_6ParamsE$_ZN4cute3eso3ESOILb1ELb0EJNS_6LayoutINS_5tupleIJNS3_IJNS_1CILi2EEES5_EEENS3_IJS5_NS4_ILi8EEEEEEEEENS3_IJNS3_IJS5_NS4_ILi4EEEEEENS3_IJNS4_ILi1EEES7_EEEEEEEENS_10ViewEngineIPfEEEEC2ERKSF_RKSI_)
        /*1dd8*/ 	.word	0x00000000


	//----- nvinfo : EIATTR_FRAME_SIZE
	.align		4
.L_1284:
        /*1ddc*/ 	.byte	0x04, 0x11
        /*1dde*/ 	.short	(.L_1286 - .L_1285)
	.align		4
.L_1285:
        /*1de0*/ 	.word	index@($_ZN7cutlass13device_kernelIN5flash19enable_sm80_to_sm89INS1_16FlashAttnBwdSm80INS1_25CollectiveMainloopBwdSm80ILi2ELi2EN4cute5tupleIJNS5_1CILi128EEES8_NS7_ILi64EEEEEENS_10bfloat16_tEfNS_4arch4Sm80ELb1ELb0ELb1ELb1ELb0ELb0ELb0ELb0ELi2ELi4ELi4ELi4ELb0EEENS1_24CollectiveEpilogueBwdGQAISA_fSD_Li256ELb1ELb0EEENS1_25SingleTileBwdLPTSchedulerILb1ELi128ELb0EEEEEEEEEvNT_6ParamsE$_ZN4cute3eso3ESOILb1ELb0EJNS_6LayoutINS_5tupleIJNS3_IJNS_1CILi2EEES5_EEENS3_IJS5_NS4_ILi8EEEEEEEEENS3_IJNS3_IJNS_11ScaledBasisIS7_JLi0EEEENSA_INS4_ILi64EEEJLi0EEEEEEENS3_IJNSA_INS4_ILi1EEEJLi1EEEENSA_INS4_ILi16EEEJLi1EEEEEEEEEEEENS_10ViewEngineINS_23ArithmeticTupleIteratorINS_15ArithmeticTupleIJiiEEEEEEEEEC2ERKSL_RKSR_)
        /*1de4*/ 	.word	0x00000000


	//----- nvinfo : EIATTR_FRAME_SIZE
	.align		4
.L_1286:
        /*1de8*/ 	.byte	0x04, 0x11
        /*1dea*/ 	.short	(.L_1288 - .L_1287)
	.align		4
.L_1287:
        /*1dec*/ 	.word	index@($_ZN7cutlass13device_kernelIN5flash19enable_sm80_to_sm89INS1_16FlashAttnBwdSm80INS1_25CollectiveMainloopBwdSm80ILi2ELi2EN4cute5tupleIJNS5_1CILi128EEES8_NS7_ILi64EEEEEENS_10bfloat16_tEfNS_4arch4Sm80ELb1ELb0ELb1ELb1ELb0ELb0ELb0ELb0ELi2ELi4ELi4ELi4ELb0EEENS1_24CollectiveEpilogueBwdGQAISA_fSD_Li256ELb1ELb0EEENS1_25SingleTileBwdLPTSchedulerILb1ELi128ELb0EEEEEEEEEvNT_6ParamsE$_ZN4cute3eso3ESOILb1ELb0EJNS_6LayoutINS_5tupleIJNS3_IJNS_1CILi2EEES5_EEENS3_IJS5_NS4_ILi8EEEEEEEEENS3_IJNS3_IJNS_11ScaledBasisIS7_JLi0EEEENSA_INS4_ILi64EEEJLi0EEEEEEENS3_IJNSA_INS4_ILi1EEEJLi1EEEENSA_INS4_ILi16EEEJLi1EEEEEEEEEEEENS_10ViewEngineINS_23ArithmeticTupleIteratorINS_15ArithmeticTupleIJNS4_ILi0EEESP_EEEEEEEEEC2ERKSL_RKSS_)
        /*1df0*/ 	.word	0x00000000


	//----- nvinfo : EIATTR_FRAME_SIZE
	.align		4
.L_1288:
        /*1df4*/ 	.byte	0x04, 0x11
        /*1df6*/ 	.short	(.L_1290 - .L_1289)
	.align		4
.L_1289:
        /*1df8*/ 	.word	index@($_ZN7cutlass13device_kernelIN5flash19enable_sm80_to_sm89INS1_16FlashAttnBwdSm80INS1_25CollectiveMainloopBwdSm80ILi2ELi2EN4cute5tupleIJNS5_1CILi128EEES8_NS7_ILi64EEEEEENS_10bfloat16_tEfNS_4arch4Sm80ELb1ELb0ELb1ELb1ELb0ELb0ELb0ELb0ELi2ELi4ELi4ELi4ELb0EEENS1_24CollectiveEpilogueBwdGQAISA_fSD_Li256ELb1ELb0EEENS1_25SingleTileBwdLPTSchedulerILb1ELi128ELb0EEEEEEEEEvNT_6ParamsE$_ZN4cute3eso3ESOILb1ELb0EJNS_6LayoutINS_5tupleIJNS3_IJNS_1CILi2EEES5_EEEEEENS3_IJNS3_IJNS4_ILi8EEENS4_ILi64EEEEEEEEEEEiEEC2ERKSC_RKi)
        /*1dfc*/ 	.word	0x00000000


	//----- nvinfo : EIATTR_FRAME_SIZE
	.align		4
.L_1290:
        /*1e00*/ 	.byte	0x04, 0x11
        /*1e02*/ 	.short	(.L_1292 - .L_1291)
	.align		4
.L_1291:
        /*1e04*/ 	.word	index@($_ZN7cutlass13device_kernelIN5flash19enable_sm80_to_sm89INS1_16FlashAttnBwdSm80INS1_25CollectiveMainloopBwdSm80ILi2ELi2EN4cute5tupleIJNS5_1CILi128EEES8_NS7_ILi64EEEEEENS_10bfloat16_tEfNS_4arch4Sm80ELb1ELb0ELb1ELb1ELb0ELb0ELb0ELb0ELi2ELi4ELi4ELi4ELb0EEENS1_24CollectiveEpilogueBwdGQAISA_fSD_Li256ELb1ELb0EEENS1_25SingleTileBwdLPTSchedulerILb1ELi128ELb0EEEEEEEEEvNT_6ParamsE$_ZN4cute3eso3ESOILb1ELb0EJNS_6LayoutINS_5tupleIJNS3_IJNS_1CILi2EEES5_EEEEEENS3_IJNS3_IJNS4_ILi8EEENS4_ILi64EEEEEEEEEEENS_10ViewEngineINS_8smem_ptrIPfEEEEEEC2ERKSC_RKSH_)
        /*1e08*/ 	.word	0x00000000


	//----- nvinfo : EIATTR_FRAME_SIZE
	.align		4
.L_1292:
        /*1e0c*/ 	.byte	0x04, 0x11
        /*1e0e*/ 	.short	(.L_1294 - .L_1293)
	.align		4
.L_1293:
        /*1e10*/ 	.word	index@($_ZN7cutlass13device_kernelIN5flash19enable_sm80_to_sm89INS1_16FlashAttnBwdSm80INS1_25CollectiveMainloopBwdSm80ILi2ELi2EN4cute5tupleIJNS5_1CILi128EEES8_NS7_ILi64EEEEEENS_10bfloat16_tEfNS_4arch4Sm80ELb1ELb0ELb1ELb1ELb0ELb0ELb0ELb0ELi2ELi4ELi4ELi4ELb0EEENS1_24CollectiveEpilogueBwdGQAISA_fSD_Li256ELb1ELb0EEENS1_25SingleTileBwdLPTSchedulerILb1ELi128ELb0EEEEEEEEEvNT_6ParamsE$_ZN4cute3eso3ESOILb1ELb0EJNS_6LayoutINS_5tupleIJNS3_IJNS_1CILi2EEES5_EEEEEENS3_IJNS3_IJNS4_ILi1EEES5_EEEEEEEEiEEC2ERKSB_RKi)
        /*1e14*/ 	.word	0x00000000


	//----- nvinfo : EIATTR_FRAME_SIZE
	.align		4
.L_1294:
        /*1e18*/ 	.byte	0x04, 0x11
        /*1e1a*/ 	.short	(.L_1296 - .L_1295)
	.align		4
.L_1295:
        /*1e1c*/ 	.word	index@($_ZN7cutlass13device_kernelIN5flash19enable_sm80_to_sm89INS1_16FlashAttnBwdSm80INS1_25CollectiveMainloopBwdSm80ILi2ELi2EN4cute5tupleIJNS5_1CILi128EEES8_NS7_ILi64EEEEEENS_10bfloat16_tEfNS_4arch4Sm80ELb1ELb0ELb1ELb1ELb0ELb0ELb0ELb0ELi2ELi4ELi4ELi4ELb0EEENS1_24CollectiveEpilogueBwdGQAISA_fSD_Li256ELb1ELb0EEENS1_25SingleTileBwdLPTSchedulerILb1ELi128ELb0EEEEEEEEEvNT_6ParamsE$_ZN4cute3eso3ESOILb1ELb0EJNS_6LayoutINS_5tupleIJNS3_IJNS_1CILi2EEES5_EEEEEENS3_IJNS3_IJNS4_ILi1EEES5_EEEEEEEENS_10ViewEngineIPfEEEEC2ERKSB_RKSE_)
        /*1e20*/ 	.word	0x00000000


	//----- nvinfo : EIATTR_FRAME_SIZE
	.align		4
.L_1296:
        /*1e24*/ 	.byte	0x04, 0x11
        /*1e26*/ 	.short	(.L_1298 - .L_1297)
	.align		4
.L_1297:
        /*1e28*/ 	.word	index@($_ZN7cutlass13device_kernelIN5flash19enable_sm80_to_sm89INS1_16FlashAttnBwdSm80INS1_25CollectiveMainloopBwdSm80ILi2ELi2EN4cute5tupleIJNS5_1CILi128EEES8_NS7_ILi64EEEEEENS_10bfloat16_tEfNS_4arch4Sm80ELb1ELb0ELb1ELb1ELb0ELb0ELb0ELb0ELi2ELi4ELi4ELi4ELb0EEENS1_24CollectiveEpilogueBwdGQAISA_fSD_Li256ELb1ELb0EEENS1_25SingleTileBwdLPTSchedulerILb1ELi128ELb0EEEEEEEEEvNT_6ParamsE$_ZN4cute3eso3ESOILb1ELb0EJNS_6LayoutINS_5tupleIJNS3_IJNS_1CILi2EEES5_EEEEEENS3_IJNS3_IJNS4_ILi1EEES5_EEEEEEEENS_10ViewEngineIPN7cutlass10bfloat16_tEEEEEC2ERKSB_RKSG_)
        /*1e2c*/ 	.word	0x00000000


	//----- nvinfo : EIATTR_FRAME_SIZE
	.align		4
.L_1298:
        /*1e30*/ 	.byte	0x04, 0x11
        /*1e32*/ 	.short	(.L_1300 - .L_1299)
	.align		4
.L_1299:
        /*1e34*/ 	.word	index@($_ZN7cutlass13device_kernelIN5flash19enable_sm80_to_sm89INS1_16FlashAttnBwdSm80INS1_25CollectiveMainloopBwdSm80ILi2ELi2EN4cute5tupleIJNS5_1CILi128EEES8_NS7_ILi64EEEEEENS_10bfloat16_tEfNS_4arch4Sm80ELb1ELb0ELb1ELb1ELb0ELb0ELb0ELb0ELi2ELi4ELi4ELi4ELb0EEENS1_24CollectiveEpilogueBwdGQAISA_fSD_Li256ELb1ELb0EEENS1_25SingleTileBwdLPTSchedulerILb1ELi128ELb0EEEEEEEEEvNT_6ParamsE$_ZN4cute3eso3ESOILb1ELb0EJNS_6LayoutINS_5tupleIJNS3_IJNS_1CILi2EEES5_EEEEEENS3_IJNS3_IJNS4_ILi1EEES5_EEEEEEEENS_10ViewEngineIPKfEEEEC2ERKSB_RKSF_)
        /*1e38*/ 	.word	0x00000000


	//----- nvinfo : EIATTR_FRAME_SIZE
	.align		4
.L_1300:
        /*1e3c*/ 	.byte	0x04, 0x11
        /*1e3e*/ 	.short	(.L_1302 - .L_1301)
	.align		4
.L_1301:
        /*1e40*/ 	.word	index@($_ZN7cutlass13device_kernelIN5flash19enable_sm80_to_sm89INS1_16FlashAttnBwdSm80INS1_25CollectiveMainloopBwdSm80ILi2ELi2EN4cute5tupleIJNS5_1CILi128EEES8_NS7_ILi64EEEEEENS_10bfloat16_tEfNS_4arch4Sm80ELb1ELb0ELb1ELb1ELb0ELb0ELb0ELb0ELi2ELi4ELi4ELi4ELb0EEENS1_24CollectiveEpilogueBwdGQAISA_fSD_Li256ELb1ELb0EEENS1_25SingleTileBwdLPTSchedulerILb1ELi128ELb0EEEEEEEEEvNT_6ParamsE$_ZN4cute3eso3ESOILb1ELb0EJNS_6LayoutINS_5tupleIJNS3_IJNS_1CILi1EEES5_EEENS4_ILi32EEEEEENS3_IJNS3_IJNS4_ILi0EEES9_EEENS4_ILi256EEEEEEEEiEEC2ERKSD_RKi)
        /*1e44*/ 	.word	0x00000000


	//----- nvinfo : EIATTR_FRAME_SIZE
	.align		4
.L_1302:
        /*1e48*/ 	.byte	0x04, 0x11
        /*1e4a*/ 	.short	(.L_1304 - .L_1303)
	.align		4
.L_1303:
        /*1e4c*/ 	.word	index@($_ZN7cutlass13device_kernelIN5flash19enable_sm80_to_sm89INS1_16FlashAttnBwdSm80INS1_25CollectiveMainloopBwdSm80ILi2ELi2EN4cute5tupleIJNS5_1CILi128EEES8_NS7_ILi64EEEEEENS_10bfloat16_tEfNS_4arch4Sm80ELb1ELb0ELb1ELb1ELb0ELb0ELb0ELb0ELi2ELi4ELi4ELi4ELb0EEENS1_24CollectiveEpilogueBwdGQAISA_fSD_Li256ELb1ELb0EEENS1_25SingleTileBwdLPTSchedulerILb1ELi128ELb0EEEEEEEEEvNT_6ParamsE$_ZN4cute3eso3ESOILb1ELb0EJNS_6LayoutINS_5tupleIJNS3_IJNS_1CILi1EEES5_EEENS4_ILi32EEEEEENS3_IJNS3_IJNS4_ILi0EEES9_EEENS4_ILi256EEEEEEEENS_10ViewEngineINS_8gmem_ptrIPfEEEEEEC2ERKSD_RKSI_)
        /*1e50*/ 	.word	0x00000000


	//----- nvinfo : EIATTR_FRAME_SIZE
	.align		4
.L_1304:
        /*1e54*/ 	.byte	0x04, 0x11
        /*1e56*/ 	.short	(.L_1306 - .L_1305)
	.align		4
.L_1305:
        /*1e58*/ 	.word	index@($_ZN7cutlass13device_kernelIN5flash19enable_sm80_to_sm89INS1_16FlashAttnBwdSm80INS1_25CollectiveMainloopBwdSm80ILi2ELi2EN4cute5tupleIJNS5_1CILi128EEES8_NS7_ILi64EEEEEENS_10bfloat16_tEfNS_4arch4Sm80ELb1ELb0ELb1ELb1ELb0ELb0ELb0ELb0ELi2ELi4ELi4ELi4ELb0EEENS1_24CollectiveEpilogueBwdGQAISA_fSD_Li256ELb1ELb0EEENS1_25SingleTileBwdLPTSchedulerILb1ELi128ELb0EEEEEEEEEvNT_6ParamsE$_ZN4cute3eso3ESOILb1ELb0EJNS_6LayoutINS_5tupleIJNS3_IJNS_1CILi1EEES5_EEEEEENS3_IJNS3_IJS5_NS4_ILi0EEEEEEEEEEENS_10ViewEngineINS_8smem_ptrIPN7cutlass9uint128_tEEEEEEEC2ERKSB_RKSI_)
        /*1e5c*/ 	.word	0x00000000


	//----- nvinfo : EIATTR_FRAME_SIZE
	.align		4
.L_1306:
        /*1e60*/ 	.byte	0x04, 0x11
        /*1e62*/ 	.short	(.L_1308 - .L_1307)
	.align		4
.L_1307:
        /*1e64*/ 	.word	index@($_ZN7cutlass13device_kernelIN5flash19enable_sm80_to_sm89INS1_16FlashAttnBwdSm80INS1_25CollectiveMainloopBwdSm80ILi2ELi2EN4cute5tupleIJNS5_1CILi128EEES8_NS7_ILi64EEEEEENS_10bfloat16_tEfNS_4arch4Sm80ELb1ELb0ELb1ELb1ELb0ELb0ELb0ELb0ELi2ELi4ELi4ELi4ELb0EEENS1_24CollectiveEpilogueBwdGQAISA_fSD_Li256ELb1ELb0EEENS1_25SingleTileBwdLPTSchedulerILb1ELi128ELb0EEEEEEEEEvNT_6ParamsE$_ZN4cute3eso3ESOILb1ELb0EJNS_6LayoutINS_5tupleIJNS3_IJNS_1CILi1EEES5_EEEEEENS3_IJNS3_IJS5_NS4_ILi0EEEEEEEEEEENS_10ViewEngineINS_8gmem_ptrIPKN7cutlass9uint128_tEEEEEEEC2ERKSB_RKSJ_)
        /*1e68*/ 	.word	0x00000000


	//----- nvinfo : EIATTR_FRAME_SIZE
	.align		4
.L_1308:
        /*1e6c*/ 	.byte	0x04, 0x11
        /*1e6e*/ 	.short	(.L_1310 - .L_1309)
	.align		4
.L_1309:
        /*1e70*/ 	.word	index@($_ZN7cutlass13device_kernelIN5flash19enable_sm80_to_sm89INS1_16FlashAttnBwdSm80INS1_25CollectiveMainloopBwdSm80ILi2ELi2EN4cute5tupleIJNS5_1CILi128EEES8_NS7_ILi64EEEEEENS_10bfloat16_tEfNS_4arch4Sm80ELb1ELb0ELb1ELb1ELb0ELb0ELb0ELb0ELi2ELi4ELi4ELi4ELb0EEENS1_24CollectiveEpilogueBwdGQAISA_fSD_Li256ELb1ELb0EEENS1_25SingleTileBwdLPTSchedulerILb1ELi128ELb0EEEEEEEEEvNT_6ParamsE$_ZN4cute3eso3ESOILb1ELb0EJNS_6LayoutINS_5tupleIJNS3_IJNS_1CILi1EEENS4_ILi4EEEEEENS4_ILi2EEES6_EEENS3_IJNS3_IJNS4_ILi0EEES5_EEES6_NS4_ILi8EEEEEEEENS_10ViewEngineIPfEEEEC2ERKSE_RKSH_)
        /*1e74*/ 	.word	0x00000000


	//----- nvinfo : EIATTR_FRAME_SIZE
	.align		4
.L_1310:
        /*1e78*/ 	.byte	0x04, 0x11
        /*1e7a*/ 	.short	(.L_1312 - .L_1311)
	.align		4
.L_1311:
        /*1e7c*/ 	.word	index@($_ZN7cutlass13device_kernelIN5flash19enable_sm80_to_sm89INS1_16FlashAttnBwdSm80INS1_25CollectiveMainloopBwdSm80ILi2ELi2EN4cute5tupleIJNS5_1CILi128EEES8_NS7_ILi64EEEEEENS_10bfloat16_tEfNS_4arch4Sm80ELb1ELb0ELb1ELb1ELb0ELb0ELb0ELb0ELi2ELi4ELi4ELi4ELb0EEENS1_24CollectiveEpilogueBwdGQAISA_fSD_Li256ELb1ELb0EEENS1_25SingleTileBwdLPTSchedulerILb1ELi128ELb0EEEEEEEEEvNT_6ParamsE$_ZN4cute3eso3ESOILb1ELb0EJNS_6LayoutINS_5tupleIJNS3_IJNS_1CILi1EEENS4_ILi2EEES6_EEEEEENS3_IJNS3_IJS5_S5_S6_EEEEEEEENS_10ViewEngineIPjEEEEC2ERKSB_RKSE_)
        /*1e80*/ 	.word	0x00000000


	//----- nvinfo : EIATTR_FRAME_SIZE
	.align		4
.L_1312:
        /*1e84*/ 	.byte	0x04, 0x11
        /*1e86*/ 	.short	(.L_1314 - .L_1313)
	.align		4
.L_1313:
        /*1e88*/ 	.word	index@($_ZN7cutlass13device_kernelIN5flash19enable_sm80_to_sm89INS1_16FlashAttnBwdSm80INS1_25CollectiveMainloopBwdSm80ILi2ELi2EN4cute5tupleIJNS5_1CILi128EEES8_NS7_ILi64EEEEEENS_10bfloat16_tEfNS_4arch4Sm80ELb1ELb0ELb1ELb1ELb0ELb0ELb0ELb0ELi2ELi4ELi4ELi4ELb0EEENS1_24CollectiveEpilogueBwdGQAISA_fSD_Li256ELb1ELb0EEENS1_25SingleTileBwdLPTSchedulerILb1ELi128ELb0EEEEEEEEEvNT_6ParamsE$_ZN4cute3eso3ESOILb1ELb0EJNS_6LayoutINS_5tupleIJNS3_IJNS_1CILi1EEENS4_ILi2EEEEEES6_NS4_ILi8EEEEEENS3_IJNS3_IJS5_S5_EEES6_NS4_ILi4EEEEEEEENS_10ViewEngineIPN7cutlass5ArrayINSF_10bfloat16_tELi2ELb0EEEEEEEC2ERKSD_RKSK_)
        /*1e8c*/ 	.word	0x00000000


	//----- nvinfo : EIATTR_FRAME_SIZE
	.align		4
.L_1314:
        /*1e90*/ 	.byte	0x04, 0x11
        /*1e92*/ 	.short	(.L_1316 - .L_1315)
	.align		4
.L_1315:
        /*1e94*/ 	.word	index@($_ZN7cutlass13device_kernelIN5flash19enable_sm80_to_sm89INS1_16FlashAttnBwdSm80INS1_25CollectiveMainloopBwdSm80ILi2ELi2EN4cute5tupleIJNS5_1CILi128EEES8_NS7_ILi64EEEEEENS_10bfloat16_tEfNS_4arch4Sm80ELb1ELb0ELb1ELb1ELb0ELb0ELb0ELb0ELi2ELi4ELi4ELi4ELb0EEENS1_24CollectiveEpilogueBwdGQAISA_fSD_Li256ELb1ELb0EEENS1_25SingleTileBwdLPTSchedulerILb1ELi128ELb0EEEEEEEEEvNT_6ParamsE$_ZN4cute3eso3ESOILb1ELb0EJNS_6LayoutINS_5tupleIJNS3_IJNS_1CILi1EEENS4_ILi2EEEEEES6_NS4_ILi8EEEEEENS3_IJNS3_IJS5_S5_EEES6_NS4_ILi4EEEEEEEENS_10ViewEngineIPKN7cutlass5ArrayIfLi2ELb1EEEEEEEC2ERKSD_RKSK_)
        /*1e98*/ 	.word	0x00000000


	//----- nvinfo : EIATTR_FRAME_SIZE
	.align		4
.L_1316:
        /*1e9c*/ 	.byte	0x04, 0x11
        /*1e9e*/ 	.short	(.L_1318 - .L_1317)
	.align		4
.L_1317:
        /*1ea0*/ 	.word	index@($_ZN7cutlass13device_kernelIN5flash19enable_sm80_to_sm89INS1_16FlashAttnBwdSm80INS1_25CollectiveMainloopBwdSm80ILi2ELi2EN4cute5tupleIJNS5_1CILi128EEES8_NS7_ILi64EEEEEENS_10bfloat16_tEfNS_4arch4Sm80ELb1ELb0ELb1ELb1ELb0ELb0ELb0ELb0ELi2ELi4ELi4ELi4ELb0EEENS1_24CollectiveEpilogueBwdGQAISA_fSD_Li256ELb1ELb0EEENS1_25SingleTileBwdLPTSchedulerILb1ELi128ELb0EEEEEEEEEvNT_6ParamsE$_ZN4cute3eso3ESOILb1ELb0EJNS_6LayoutINS_5tupleIJNS3_IJNS_1CILi1EEENS4_ILi2EEEEEEEEENS3_IJNS3_IJS5_S5_EEEEEEEENS_10ViewEngineIPjEEEEC2ERKSB_RKSE_)
        /*1ea4*/ 	.word	0x00000000


	//----- nvinfo : EIATTR_FRAME_SIZE
	.align		4
.L_1318:
        /*1ea8*/ 	.byte	0x04, 0x11
        /*1eaa*/ 	.short	(.L_1320 - .L_1319)
	.align		4
.L_1319:
        /*1eac*/ 	.word	index@($_ZN7cutlass13device_kernelIN5flash19enable_sm80_to_sm89INS1_16FlashAttnBwdSm80INS1_25CollectiveMainloopBwdSm80ILi2ELi2EN4cute5tupleIJNS5_1CILi128EEES8_NS7_ILi64EEEEEENS_10bfloat16_tEfNS_4arch4Sm80ELb1ELb0ELb1ELb1ELb0ELb0ELb0ELb0ELi2ELi4ELi4ELi4ELb0EEENS1_24CollectiveEpilogueBwdGQAISA_fSD_Li256ELb1ELb0EEENS1_25SingleTileBwdLPTSchedulerILb1ELi128ELb0EEEEEEEEEvNT_6ParamsE$_ZN4cute3eso3ESOILb1ELb0EJNS_6LayoutINS_5tupleIJNS3_IJNS_1CILi1EEENS3_IJNS4_ILi4EEENS4_ILi2EEEEEEEEES7_S6_EEENS3_IJNS3_IJNS4_ILi0EEENS3_IJS5_NS4_ILi8EEEEEEEEES6_NS4_ILi16EEEEEEEENS_10ViewEngineIPN7cutlass10bfloat16_tEEEEEC2ERKSH_RKSM_)
        /*1eb0*/ 	.word	0x00000000


	//----- nvinfo : EIATTR_FRAME_SIZE
	.align		4
.L_1320:
        /*1eb4*/ 	.byte	0x04, 0x11
        /*1eb6*/ 	.short	(.L_1322 - .L_1321)
	.align		4
.L_1321:
        /*1eb8*/ 	.word	index@($_ZN7cutlass13device_kernelIN5flash19enable_sm80_to_sm89INS1_16FlashAttnBwdSm80INS1_25CollectiveMainloopBwdSm80ILi2ELi2EN4cute5tupleIJNS5_1CILi128EEES8_NS7_ILi64EEEEEENS_10bfloat16_tEfNS_4arch4Sm80ELb1ELb0ELb1ELb1ELb0ELb0ELb0ELb0ELi2ELi4ELi4ELi4ELb0EEENS1_24CollectiveEpilogueBwdGQAISA_fSD_Li256ELb1ELb0EEENS1_25SingleTileBwdLPTSchedulerILb1ELi128ELb0EEEEEEEEEvNT_6ParamsE$_ZN4cute3eso3ESOILb1ELb0EJNS_6LayoutINS_5tupleIJNS3_IJNS_1CILi1EEENS3_IJNS4_ILi2EEES6_EEEEEES6_NS4_ILi4EEEEEENS3_IJNS3_IJNS4_ILi0EEENS3_IJS5_S9_EEEEEES6_NS4_ILi8EEEEEEEENS_10ViewEngineIPjEEEEC2ERKSG_RKSJ_)
        /*1ebc*/ 	.word	0x00000000


	//----- nvinfo : EIATTR_FRAME_SIZE
	.align		4
.L_1322:
        /*1ec0*/ 	.byte	0x04, 0x11
        /*1ec2*/ 	.short	(.L_1324 - .L_1323)
	.align		4
.L_1323:
        /*1ec4*/ 	.word	index@($_ZN7cutlass13device_kernelIN5flash19enable_sm80_to_sm89INS1_16FlashAttnBwdSm80INS1_25CollectiveMainloopBwdSm80ILi2ELi2EN4cute5tupleIJNS5_1CILi128EEES8_NS7_ILi64EEEEEENS_10bfloat16_tEfNS_4arch4Sm80ELb1ELb0ELb1ELb1ELb0ELb0ELb0ELb0ELi2ELi4ELi4ELi4ELb0EEENS1_24CollectiveEpilogueBwdGQAISA_fSD_Li256ELb1ELb0EEENS1_25SingleTileBwdLPTSchedulerILb1ELi128ELb0EEEEEEEEEvNT_6ParamsE$_ZN4cute3eso3ESOILb1ELb0EJNS_6LayoutINS_5tupleIJNS3_IJNS3_IJNS_1CILi8EEENS4_ILi1EEEEEES6_EEENS3_IJNS3_IJS6_S6_EEENS4_ILi4EEEEEEEEENS3_IJNS3_IJNS3_IJS6_NS4_ILi0EEEEEESD_EEENS3_IJNS3_IJSD_SD_EEES5_EEEEEEEENS_10ViewEngineIPN7cutlass10bfloat16_tEEEEEC2ERKSJ_RKSO_)
        /*1ec8*/ 	.word	0x00000000


	//----- nvinfo : EIATTR_FRAME_SIZE
	.align		4
.L_1324:
        /*1ecc*/ 	.byte	0x04, 0x11
        /*1ece*/ 	.short	(.L_1326 - .L_1325)
	.align		4
.L_1325:
        /*1ed0*/ 	.word	index@($_ZN7cutlass13device_kernelIN5flash19enable_sm80_to_sm89INS1_16FlashAttnBwdSm80INS1_25CollectiveMainloopBwdSm80ILi2ELi2EN4cute5tupleIJNS5_1CILi128EEES8_NS7_ILi64EEEEEENS_10bfloat16_tEfNS_4arch4Sm80ELb1ELb0ELb1ELb1ELb0ELb0ELb0ELb0ELi2ELi4ELi4ELi4ELb0EEENS1_24CollectiveEpilogueBwdGQAISA_fSD_Li256ELb1ELb0EEENS1_25SingleTileBwdLPTSchedulerILb1ELi128ELb0EEEEEEEEEvNT_6ParamsE$_ZN4cute3eso3ESOILb1ELb0EJNS_6LayoutINS_5tupleIJNS3_IJNS3_IJNS_1CILi8EEENS4_ILi1EEEEEES6_EEENS3_IJNS3_IJS6_S6_EEENS4_ILi4EEEEEEEEENS3_IJNS3_IJNS3_IJS6_NS4_ILi0EEEEEESD_EEENS3_IJNS3_IJSD_SD_EEENS4_ILi2048EEEEEEEEEEENS_10ViewEngineINS_8smem_ptrIPN7cutlass10bfloat16_tEEEEEEEC2ERKSK_RKSR_)
        /*1ed4*/ 	.word	0x00000000


	//----- nvinfo : EIATTR_FRAME_SIZE
	.align		4
.L_1326:
        /*1ed8*/ 	.byte	0x04, 0x11
        /*1eda*/ 	.short	(.L_1328 - .L_1327)
	.align		4
.L_1327:
        /*1edc*/ 	.word	index@($_ZN7cutlass13device_kernelIN5flash19enable_sm80_to_sm89INS1_16FlashAttnBwdSm80INS1_25CollectiveMainloopBwdSm80ILi2ELi2EN4cute5tupleIJNS5_1CILi128EEES8_NS7_ILi64EEEEEENS_10bfloat16_tEfNS_4arch4Sm80ELb1ELb0ELb1ELb1ELb0ELb0ELb0ELb0ELi2ELi4ELi4ELi4ELb0EEENS1_24CollectiveEpilogueBwdGQAISA_fSD_Li256ELb1ELb0EEENS1_25SingleTileBwdLPTSchedulerILb1ELi128ELb0EEEEEEEEEvNT_6ParamsE$_ZN4cute3eso3ESOILb1ELb0EJNS_6LayoutINS_5tupleIJNS3_IJNS3_IJNS_1CILi8EEENS4_ILi1EEEEEES6_EEENS3_IJNS3_IJS6_S6_EEENS4_ILi2EEEEEEEEENS3_IJNS3_IJNS3_IJS6_NS4_ILi0EEEEEESD_EEENS3_IJNS3_IJSD_SD_EEES5_EEEEEEEENS_10ViewEngineIPN7cutlass10bfloat16_tEEEEEC2ERKSJ_RKSO_)
        /*1ee0*/ 	.word	0x00000000


	//----- nvinfo : EIATTR_FRAME_SIZE
	.align		4
.L_1328:
        /*1ee4*/ 	.byte	0x04, 0x11
        /*1ee6*/ 	.short	(.L_1330 - .L_1329)
	.align		4
.L_1329:
        /*1ee8*/ 	.word	index@($_ZN7cutlass13device_kernelIN5flash19enable_sm80_to_sm89INS1_16FlashAttnBwdSm80INS1_25CollectiveMainloopBwdSm80ILi2ELi2EN4cute5tupleIJNS5_1CILi128EEES8_NS7_ILi64EEEEEENS_10bfloat16_tEfNS_4arch4Sm80ELb1ELb0ELb1ELb1ELb0ELb0ELb0ELb0ELi2ELi4ELi4ELi4ELb0EEENS1_24CollectiveEpilogueBwdGQAISA_fSD_Li256ELb1ELb0EEENS1_25SingleTileBwdLPTSchedulerILb1ELi128ELb0EEEEEEEEEvNT_6ParamsE$_ZN4cute3eso3ESOILb1ELb0EJNS_6LayoutINS_5tupleIJNS3_IJNS3_IJNS_1CILi8EEENS4_ILi1EEEEEES6_EEENS3_IJNS3_IJS6_S6_EEENS4_ILi2EEEEEEEEENS3_IJNS3_IJNS3_IJS6_NS4_ILi0EEEEEESD_EEENS3_IJNS3_IJSD_SD_EEENS4_ILi8192EEEEEEEEEEENS_10ViewEngineINS_8smem_ptrIPN7cutlass10bfloat16_tEEEEEEEC2ERKSK_RKSR_)
        /*1eec*/ 	.word	0x00000000


	//----- nvinfo : EIATTR_FRAME_SIZE
	.align		4
.L_1330:
        /*1ef0*/ 	.byte	0x04, 0x11
        /*1ef2*/ 	.short	(.L_1332 - .L_1331)
	.align		4
.L_1331:
        /*1ef4*/ 	.word	index@($_ZN7cutlass13device_kernelIN5flash19enable_sm80_to_sm89INS1_16FlashAttnBwdSm80INS1_25CollectiveMainloopBwdSm80ILi2ELi2EN4cute5tupleIJNS5_1CILi128EEES8_NS7_ILi64EEEEEENS_10bfloat16_tEfNS_4arch4Sm80ELb1ELb0ELb1ELb1ELb0ELb0ELb0ELb0ELi2ELi4ELi4ELi4ELb0EEENS1_24CollectiveEpilogueBwdGQAISA_fSD_Li256ELb1ELb0EEENS1_25SingleTileBwdLPTSchedulerILb1ELi128ELb0EEEEEEEEEvNT_6ParamsE$_ZN4cute3eso3ESOILb1ELb0EJNS_6LayoutINS_5tupleIJNS3_IJNS3_IJNS_1CILi8EEENS4_ILi1EEEEEES6_EEENS3_IJNS3_IJS6_S6_EEENS4_ILi2EEEEEEEEENS3_IJNS3_IJNS3_IJS6_NS4_ILi0EEEEEESD_EEENS3_IJNS3_IJSD_SD_EEENS4_ILi64EEEEEEEEEEENS_10ViewEngineIPN7cutlass10bfloat16_tEEEEEC2ERKSK_RKSP_)
        /*1ef8*/ 	.word	0x00000000


	//----- nvinfo : EIATTR_FRAME_SIZE
	.align		4
.L_1332:
        /*1efc*/ 	.byte	0x04, 0x11
        /*1efe*/ 	.short	(.L_1334 - .L_1333)
	.align		4
.L_1333:
        /*1f00*/ 	.word	index@($_ZN7cutlass13device_kernelIN5flash19enable_sm80_to_sm89INS1_16FlashAttnBwdSm80INS1_25CollectiveMainloopBwdSm80ILi2ELi2EN4cute5tupleIJNS5_1CILi128EEES8_NS7_ILi64EEEEEENS_10bfloat16_tEfNS_4arch4Sm80ELb1ELb0ELb1ELb1ELb0ELb0ELb0ELb0ELi2ELi4ELi4ELi4ELb0EEENS1_24CollectiveEpilogueBwdGQAISA_fSD_Li256ELb1ELb0EEENS1_25SingleTileBwdLPTSchedulerILb1ELi128ELb0EEEEEEEEEvNT_6ParamsE$_ZN4cute3eso3ESOILb1ELb0EJNS_6LayoutINS_5tupleIJNS3_IJNS3_IJNS_1CILi8EEENS4_ILi1EEEEEES6_EEENS3_IJNS3_IJS6_S6_EEENS4_ILi2EEEEEEEEENS3_IJNS3_IJNS3_IJS6_NS4_ILi0EEEEEESD_EEENS3_IJNS3_IJSD_SD_EEENS4_ILi4096EEEEEEEEEEENS_10ViewEngineINS_8smem_ptrIPN7cutlass10bfloat16_tEEEEEEEC2ERKSK_RKSR_)
        /*1f04*/ 	.word	0x00000000


	//----- nvinfo : EIATTR_FRAME_SIZE
	.align		4
.L_1334:
        /*1f08*/ 	.byte	0x04, 0x11
        /*1f0a*/ 	.short	(.L_1336 - .L_1335)
	.align		4
.L_1335:
        /*1f0c*/ 	.word	index@($_ZN7cutlass13device_kernelIN5flash19enable_sm80_to_sm89INS1_16FlashAttnBwdSm80INS1_25CollectiveMainloopBwdSm80ILi2ELi2EN4cute5tupleIJNS5_1CILi128EEES8_NS7_ILi64EEEEEENS_10bfloat16_tEfNS_4arch4Sm80ELb1ELb0ELb1ELb1ELb0ELb0ELb0ELb0ELi2ELi4ELi4ELi4ELb0EEENS1_24CollectiveEpilogueBwdGQAISA_fSD_Li256ELb1ELb0EEENS1_25SingleTileBwdLPTSchedulerILb1ELi128ELb0EEEEEEEEEvNT_6ParamsE$_ZN4cute3eso3ESOILb1ELb0EJNS_6LayoutINS_5tupleIJNS3_IJNS3_IJNS_1CILi4EEENS4_ILi8EEEEEENS3_IJS5_NS4_ILi2EEEEEEEEENS3_IJNS3_IJS8_S8_EEENS3_IJS8_S6_EEEEEEEEENS3_IJNS3_IJNS3_IJNS_11ScaledBasisIS8_JLi1EEEENSF_INS4_ILi1EEEJLi0EEEEEEENS3_IJNSF_INS4_ILi16EEEJLi0EEEENSF_IS6_JLi1EEEEEEEEEENS3_IJNS3_IJNSF_ISH_JLi1EEEENSF_IS6_JLi0EEEEEEENS3_IJNSF_INS4_ILi64EEEJLi0EEEENSF_ISK_JLi1EEEEEEEEEEEEEEENS_10ViewEngineINS_23ArithmeticTupleIteratorINS_15ArithmeticTupleIJNS4_ILi0EEES12_EEEEEEEEEC2ERKSY_RKS15_)
        /*1f10*/ 	.word	0x00000000


	//----- nvinfo : EIATTR_FRAME_SIZE
	.align		4
.L_1336:
        /*1f14*/ 	.byte	0x04, 0x11
        /*1f16*/ 	.short	(.L_1338 - .L_1337)
	.align		4
.L_1337:
        /*1f18*/ 	.word	index@($_ZN7cutlass13device_kernelIN5flash19enable_sm80_to_sm89INS1_16FlashAttnBwdSm80INS1_25CollectiveMainloopBwdSm80ILi2ELi2EN4cute5tupleIJNS5_1CILi128EEES8_NS7_ILi64EEEEEENS_10bfloat16_tEfNS_4arch4Sm80ELb1ELb0ELb1ELb1ELb0ELb0ELb0ELb0ELi2ELi4ELi4ELi4ELb0EEENS1_24CollectiveEpilogueBwdGQAISA_fSD_Li256ELb1ELb0EEENS1_25SingleTileBwdLPTSchedulerILb1ELi128ELb0EEEEEEEEEvNT_6ParamsE$_ZN4cute3eso3ESOILb1ELb0EJNS_6LayoutINS_5tupleIJNS3_IJNS3_IJNS_1CILi4EEENS4_ILi2EEEEEENS4_ILi1EEEEEES6_NS4_ILi8EEEEEENS3_IJNS3_IJNS3_IJS8_NS4_ILi32EEEEEENS4_ILi0EEEEEENS4_ILi64EEES5_EEEEENS_10ViewEngineIPN7cutlass10bfloat16_tEEEEEC2ERKSI_RKSN_)
        /*1f1c*/ 	.word	0x00000000


	//----- nvinfo : EIATTR_FRAME_SIZE
	.align		4
.L_1338:
        /*1f20*/ 	.byte	0x04, 0x11
        /*1f22*/ 	.short	(.L_1340 - .L_1339)
	.align		4
.L_1339:
        /*1f24*/ 	.word	index@($_ZN7cutlass13device_kernelIN5flash19enable_sm80_to_sm89INS1_16FlashAttnBwdSm80INS1_25CollectiveMainloopBwdSm80ILi2ELi2EN4cute5tupleIJNS5_1CILi128EEES8_NS7_ILi64EEEEEENS_10bfloat16_tEfNS_4arch4Sm80ELb1ELb0ELb1ELb1ELb0ELb0ELb0ELb0ELi2ELi4ELi4ELi4ELb0EEENS1_24CollectiveEpilogueBwdGQAISA_fSD_Li256ELb1ELb0EEENS1_25SingleTileBwdLPTSchedulerILb1ELi128ELb0EEEEEEEEEvNT_6ParamsE$_ZN4cute3eso3ESOILb1ELb0EJNS_6LayoutINS_5tupleIJNS3_IJNS3_IJNS_1CILi4EEENS4_ILi2EEEEEENS4_ILi1EEEEEES6_EEENS3_IJNS3_IJNS3_IJS8_NS4_ILi32EEEEEENS4_ILi0EEEEEENS4_ILi64EEEEEEEEiEEC2ERKSH_RKi)
        /*1f28*/ 	.word	0x00000000


	//----- nvinfo : EIATTR_FRAME_SIZE
	.align		4
.L_1340:
        /*1f2c*/ 	.byte	0x04, 0x11
        /*1f2e*/ 	.short	(.L_1342 - .L_1341)
	.align		4
.L_1341:
        /*1f30*/ 	.word	index@($_ZN7cutlass13device_kernelIN5flash19enable_sm80_to_sm89INS1_16FlashAttnBwdSm80INS1_25CollectiveMainloopBwdSm80ILi2ELi2EN4cute5tupleIJNS5_1CILi128EEES8_NS7_ILi64EEEEEENS_10bfloat16_tEfNS_4arch4Sm80ELb1ELb0ELb1ELb1ELb0ELb0ELb0ELb0ELi2ELi4ELi4ELi4ELb0EEENS1_24CollectiveEpilogueBwdGQAISA_fSD_Li256ELb1ELb0EEENS1_25SingleTileBwdLPTSchedulerILb1ELi128ELb0EEEEEEEEEvNT_6ParamsE$_ZN4cute3eso3ESOILb1ELb0EJNS_6LayoutINS_5tupleIJNS3_IJNS3_IJNS_1CILi4EEENS4_ILi2EEEEEENS4_ILi1EEEEEES6_EEENS3_IJNS3_IJNS3_IJS8_NS4_ILi32EEEEEENS4_ILi0EEEEEENS4_ILi64EEEEEEEENS_10ViewEngineIPN7cutlass10bfloat16_tEEEEEC2ERKSH_RKSM_)
        /*1f34*/ 	.word	0x00000000


	//----- nvinfo : EIATTR_FRAME_SIZE
	.align		4
.L_1342:
        /*1f38*/ 	.byte	0x04, 0x11
        /*1f3a*/ 	.short	(.L_1344 - .L_1343)
	.align		4
.L_1343:
        /*1f3c*/ 	.word	index@($_ZN7cutlass13device_kernelIN5flash19enable_sm80_to_sm89INS1_16FlashAttnBwdSm80INS1_25CollectiveMainloopBwdSm80ILi2ELi2EN4cute5tupleIJNS5_1CILi128EEES8_NS7_ILi64EEEEEENS_10bfloat16_tEfNS_4arch4Sm80ELb1ELb0ELb1ELb1ELb0ELb0ELb0ELb0ELi2ELi4ELi4ELi4ELb0EEENS1_24CollectiveEpilogueBwdGQAISA_fSD_Li256ELb1ELb0EEENS1_25SingleTileBwdLPTSchedulerILb1ELi128ELb0EEEEEEEEEvNT_6ParamsE$_ZN4cute3eso3ESOILb1ELb0EJNS_6LayoutINS_5tupleIJNS3_IJNS3_IJNS_1CILi4EEENS4_ILi2EEEEEENS4_ILi1EEEEEENS3_IJS6_EEEEEENS3_IJNS3_IJNS3_IJS8_NS4_ILi32EEEEEENS4_ILi0EEEEEENS3_IJNS4_ILi64EEEEEEEEEEENS_10ViewEngineIPN7cutlass10bfloat16_tEEEEEC2ERKSJ_RKSO_)
        /*1f40*/ 	.word	0x00000000


	//----- nvinfo : EIATTR_FRAME_SIZE
	.align		4
.L_1344:
        /*1f44*/ 	.byte	0x04, 0x11
        /*1f46*/ 	.short	(.L_1346 - .L_1345)
	.align		4
.L_1345:
        /*1f48*/ 	.word	index@($_ZN7cutlass13device_kernelIN5flash19enable_sm80_to_sm89INS1_16FlashAttnBwdSm80INS1_25CollectiveMainloopBwdSm80ILi2ELi2EN4cute5tupleIJNS5_1CILi128EEES8_NS7_ILi64EEEEEENS_10bfloat16_tEfNS_4arch4Sm80ELb1ELb0ELb1ELb1ELb0ELb0ELb0ELb0ELi2ELi4ELi4ELi4ELb0EEENS1_24CollectiveEpilogueBwdGQAISA_fSD_Li256ELb1ELb0EEENS1_25SingleTileBwdLPTSchedulerILb1ELi128ELb0EEEEEEEEEvNT_6ParamsE$_ZN4cute3eso3ESOILb1ELb0EJNS_6LayoutINS_5tupleIJNS3_IJNS3_IJNS_1CILi4EEENS4_ILi2EEEEEENS4_ILi1EEEEEEEEENS3_IJNS3_IJNS3_IJS8_NS4_ILi32EEEEEENS4_ILi0EEEEEEEEEEEiEEC2ERKSG_RKi)
        /*1f4c*/ 	.word	0x00000000


	//----- nvinfo : EIATTR_FRAME_SIZE
	.align		4
.L_1346:
        /*1f50*/ 	.byte	0x04, 0x11
        /*1f52*/ 	.short	(.L_1348 - .L_1347)
	.align		4
.L_1347:
        /*1f54*/ 	.word	index@($_ZN7cutlass13device_kernelIN5flash19enable_sm80_to_sm89INS1_16FlashAttnBwdSm80INS1_25CollectiveMainloopBwdSm80ILi2ELi2EN4cute5tupleIJNS5_1CILi128EEES8_NS7_ILi64EEEEEENS_10bfloat16_tEfNS_4arch4Sm80ELb1ELb0ELb1ELb1ELb0ELb0ELb0ELb0ELi2ELi4ELi4ELi4ELb0EEENS1_24CollectiveEpilogueBwdGQAISA_fSD_Li256ELb1ELb0EEENS1_25SingleTileBwdLPTSchedulerILb1ELi128ELb0EEEEEEEEEvNT_6ParamsE$_ZN4cute3eso3ESOILb1ELb0EJNS_6LayoutINS_5tupleIJNS3_IJNS3_IJNS_1CILi4EEENS4_ILi2EEEEEENS4_ILi1EEEEEEEEENS3_IJNS3_IJNS3_IJS8_NS4_ILi32EEEEEENS4_ILi0EEEEEEEEEEENS_10ViewEngineIPN7cutlass10bfloat16_tEEEEEC2ERKSG_RKSL_)
        /*1f58*/ 	.word	0x00000000


	//----- nvinfo : EIATTR_FRAME_SIZE
	.align		4
.L_1348:
        /*1f5c*/ 	.byte	0x04, 0x11
        /*1f5e*/ 	.short	(.L_1350 - .L_1349)
	.align		4
.L_1349:
        /*1f60*/ 	.word	index@($_ZN7cutlass13device_kernelIN5flash19enable_sm80_to_sm89INS1_16FlashAttnBwdSm80INS1_25CollectiveMainloopBwdSm80ILi2ELi2EN4cute5tupleIJNS5_1CILi128EEES8_NS7_ILi64EEEEEENS_10bfloat16_tEfNS_4arch4Sm80ELb1ELb0ELb1ELb1ELb0ELb0ELb0ELb0ELi2ELi4ELi4ELi4ELb0EEENS1_24CollectiveEpilogueBwdGQAISA_fSD_Li256ELb1ELb0EEENS1_25SingleTileBwdLPTSchedulerILb1ELi128ELb0EEEEEEEEEvNT_6ParamsE$_ZN4cute3eso3ESOILb1ELb0EJNS_6LayoutINS_5tupleIJNS3_IJNS3_IJNS_1CILi2EEES5_EEENS4_ILi1EEEEEEEEENS3_IJNS3_IJNS3_IJS7_NS4_ILi16EEEEEENS4_ILi0EEEEEEEEEEENS_10ViewEngineIPjEEEEC2ERKSF_RKSI_)
        /*1f64*/ 	.word	0x00000000


	//----- nvinfo : EIATTR_FRAME_SIZE
	.align		4
.L_1350:
        /*1f68*/ 	.byte	0x04, 0x11
        /*1f6a*/ 	.short	(.L_1352 - .L_1351)
	.align		4
.L_1351:
        /*1f6c*/ 	.word	index@($_ZN7cutlass13device_kernelIN5flash19enable_sm80_to_sm89INS1_16FlashAttnBwdSm80INS1_25CollectiveMainloopBwdSm80ILi2ELi2EN4cute5tupleIJNS5_1CILi128EEES8_NS7_ILi64EEEEEENS_10bfloat16_tEfNS_4arch4Sm80ELb1ELb0ELb1ELb1ELb0ELb0ELb0ELb0ELi2ELi4ELi4ELi4ELb0EEENS1_24CollectiveEpilogueBwdGQAISA_fSD_Li256ELb1ELb0EEENS1_25SingleTileBwdLPTSchedulerILb1ELi128ELb0EEEEEEEEEvNT_6ParamsE$_ZN4cute3eso3ESOILb1ELb0EJNS_6LayoutINS_5tupleIJNS3_IJNS3_IJNS3_IJNS_1CILi4EEENS4_ILi2EEEEEENS4_ILi1EEEEEES8_EEENS3_IJNS3_IJNS3_IJS8_S8_EEES8_EEES6_EEEEEENS3_IJNS3_IJNS3_IJNS3_IJS8_NS4_ILi32EEEEEENS4_ILi0EEEEEESH_EEENS3_IJNS3_IJNS3_IJSH_SH_EEESH_EEENS4_ILi64EEEEEEEEEEENS_10ViewEngineIPN7cutlass10bfloat16_tEEEEEC2ERKSP_RKSU_)
        /*1f70*/ 	.word	0x00000000


	//----- nvinfo : EIATTR_FRAME_SIZE
	.align		4
.L_1352:
        /*1f74*/ 	.byte	0x04, 0x11
        /*1f76*/ 	.short	(.L_1354 - .L_1353)
	.align		4
.L_1353:
        /*1f78*/ 	.word	index@($_ZN7cutlass13device_kernelIN5flash19enable_sm80_to_sm89INS1_16FlashAttnBwdSm80INS1_25CollectiveMainloopBwdSm80ILi2ELi2EN4cute5tupleIJNS5_1CILi128EEES8_NS7_ILi64EEEEEENS_10bfloat16_tEfNS_4arch4Sm80ELb1ELb0ELb1ELb1ELb0ELb0ELb0ELb0ELi2ELi4ELi4ELi4ELb0EEENS1_24CollectiveEpilogueBwdGQAISA_fSD_Li256ELb1ELb0EEENS1_25SingleTileBwdLPTSchedulerILb1ELi128ELb0EEEEEEEEEvNT_6ParamsE$_ZN4cute3eso3ESOILb1ELb0EJNS_5tupleIJNS_1CILi8EEENS3_ILi2EEES5_S5_S4_S5_EEENS2_IJNS3_ILi1EEEiiiNS3_ILi72EEENS3_ILi512EEEEEEEEC2ERKS6_RKSA_)
        /*1f7c*/ 	.word	0x00000000


	//----- nvinfo : EIATTR_FRAME_SIZE
	.align		4
.L_1354:
        /*1f80*/ 	.byte	0x04, 0x11
        /*1f82*/ 	.short	(.L_1356 - .L_1355)
	.align		4
.L_1355:
        /*1f84*/ 	.word	index@($_ZN7cutlass13device_kernelIN5flash19enable_sm80_to_sm89INS1_16FlashAttnBwdSm80INS1_25CollectiveMainloopBwdSm80ILi2ELi2EN4cute5tupleIJNS5_1CILi128EEES8_NS7_ILi64EEEEEENS_10bfloat16_tEfNS_4arch4Sm80ELb1ELb0ELb1ELb1ELb0ELb0ELb0ELb0ELi2ELi4ELi4ELi4ELb0EEENS1_24CollectiveEpilogueBwdGQAISA_fSD_Li256ELb1ELb0EEENS1_25SingleTileBwdLPTSchedulerILb1ELi128ELb0EEEEEEEEEvNT_6ParamsE$_ZN4cute3eso3ESOILb1ELb0EJNS_5tupleIJNS_1CILi8EEENS2_IJNS3_ILi2EEES5_S5_EEENS3_ILi1EEES6_S7_EEENS2_IJS7_NS2_IJiiiEEENS3_ILi64EEENS2_IJNS3_ILi72EEENS3_ILi144EEENS3_ILi288EEEEEENS3_ILi512EEEEEEEEC2ERKS8_RKSG_)
        /*1f88*/ 	.word	0x00000000


	//----- nvinfo : EIATTR_FRAME_SIZE
	.align		4
.L_1356:
        /*1f8c*/ 	.byte	0x04, 0x11
        /*1f8e*/ 	.short	(.L_1358 - .L_1357)
	.align		4
.L_1357:
        /*1f90*/ 	.word	index@($_ZN7cutlass13device_kernelIN5flash19enable_sm80_to_sm89INS1_16FlashAttnBwdSm80INS1_25CollectiveMainloopBwdSm80ILi2ELi2EN4cute5tupleIJNS5_1CILi128EEES8_NS7_ILi64EEEEEENS_10bfloat16_tEfNS_4arch4Sm80ELb1ELb0ELb1ELb1ELb0ELb0ELb0ELb0ELi2ELi4ELi4ELi4ELb0EEENS1_24CollectiveEpilogueBwdGQAISA_fSD_Li256ELb1ELb0EEENS1_25SingleTileBwdLPTSchedulerILb1ELi128ELb0EEEEEEEEEvNT_6ParamsE$_ZN4cute3eso3ESOILb1ELb0EJNS_5tupleIJNS_1CILi8EEENS2_IJNS3_ILi2EEES5_S5_EEENS3_ILi1EEES6_S7_EEENS2_IJS7_NS2_IJS4_iiEEENS3_ILi64EEENS2_IJiNS3_ILi144EEENS3_ILi288EEEEEENS3_ILi512EEEEEEEEC2ERKS8_RKSF_)
        /*1f94*/ 	.word	0x00000000


	//----- nvinfo : EIATTR_FRAME_SIZE
	.align		4
.L_1358:
        /*1f98*/ 	.byte	0x04, 0x11
        /*1f9a*/ 	.short	(.L_1360 - .L_1359)
	.align		4
.L_1359:
        /*1f9c*/ 	.word	index@($_ZN7cutlass13device_kernelIN5flash19enable_sm80_to_sm89INS1_16FlashAttnBwdSm80INS1_25CollectiveMainloopBwdSm80ILi2ELi2EN4cute5tupleIJNS5_1CILi128EEES8_NS7_ILi64EEEEEENS_10bfloat16_tEfNS_4arch4Sm80ELb1ELb0ELb1ELb1ELb0ELb0ELb0ELb0ELi2ELi4ELi4ELi4ELb0EEENS1_24CollectiveEpilogueBwdGQAISA_fSD_Li256ELb1ELb0EEENS1_25SingleTileBwdLPTSchedulerILb1ELi128ELb0EEEEEEEEEvNT_6ParamsE$_ZN4cute3eso3ESOILb1ELb0EJNS_5tupleIJNS_1CILi2EEES4_S4_EEENS2_IJNS3_ILi1EEENS3_ILi512EEEiEEEEEC2ERKS5_RKS8_)
        /*1fa0*/ 	.word	0x00000000


	//----- nvinfo : EIATTR_FRAME_SIZE
	.align		4
.L_1360:
        /*1fa4*/ 	.byte	0x04, 0x11
        /*1fa6*/ 	.short	(.L_1362 - .L_1361)
	.align		4
.L_1361:
        /*1fa8*/ 	.word	index@($_ZN7cutlass13device_kernelIN5flash19enable_sm80_to_sm89INS1_16FlashAttnBwdSm80INS1_25CollectiveMainloopBwdSm80ILi2ELi2EN4cute5tupleIJNS5_1CILi128EEES8_NS7_ILi64EEEEEENS_10bfloat16_tEfNS_4arch4Sm80ELb1ELb0ELb1ELb1ELb0ELb0ELb0ELb0ELi2ELi4ELi4ELi4ELb0EEENS1_24CollectiveEpilogueBwdGQAISA_fSD_Li256ELb1ELb0EEENS1_25SingleTileBwdLPTSchedulerILb1ELi128ELb0EEEEEEEEEvNT_6ParamsE$_ZN4cute3eso3ESOILb1ELb0EJNS_5tupleIJNS_1CILi2EEES4_EEENS2_IJiiEEENS3_ILi1EEES7_EEC2ERKS5_RKS6_RKS7_SE_)
        /*1fac*/ 	.word	0x00000000


	//----- nvinfo : EIATTR_FRAME_SIZE
	.align		4
.L_1362:
        /*1fb0*/ 	.byte	0x04, 0x11
        /*1fb2*/ 	.short	(.L_1364 - .L_1363)
	.align		4
.L_1363:
        /*1fb4*/ 	.word	index@($_ZN7cutlass13device_kernelIN5flash19enable_sm80_to_sm89INS1_16FlashAttnBwdSm80INS1_25CollectiveMainloopBwdSm80ILi2ELi2EN4cute5tupleIJNS5_1CILi128EEES8_NS7_ILi64EEEEEENS_10bfloat16_tEfNS_4arch4Sm80ELb1ELb0ELb1ELb1ELb0ELb0ELb0ELb0ELi2ELi4ELi4ELi4ELb0EEENS1_24CollectiveEpilogueBwdGQAISA_fSD_Li256ELb1ELb0EEENS1_25SingleTileBwdLPTSchedulerILb1ELi128ELb0EEEEEEEEEvNT_6ParamsE$_ZN4cute3eso3ESOILb1ELb0EJNS_5tupleIJNS_1CILi2EEES4_EEENS2_IJiiEEEEEC2ERKS5_RKS6_)
        /*1fb8*/ 	.word	0x00000000


	//----- nvinfo : EIATTR_FRAME_SIZE
	.align		4
.L_1364:
        /*1fbc*/ 	.byte	0x04, 0x11
        /*1fbe*/ 	.short	(.L_1366 - .L_1365)
	.align		4
.L_1365:
        /*1fc0*/ 	.word	index@($_ZN7cutlass13device_kernelIN5flash19enable_sm80_to_sm89INS1_16FlashAttnBwdSm80INS1_25CollectiveMainloopBwdSm80ILi2ELi2EN4cute5tupleIJNS5_1CILi128EEES8_NS7_ILi64EEEEEENS_10bfloat16_tEfNS_4arch4Sm80ELb1ELb0ELb1ELb1ELb0ELb0ELb0ELb0ELi2ELi4ELi4ELi4ELb0EEENS1_24CollectiveEpilogueBwdGQAISA_fSD_Li256ELb1ELb0EEENS1_25SingleTileBwdLPTSchedulerILb1ELi128ELb0EEEEEEEEEvNT_6ParamsE$_ZN4cute3eso3ESOILb1ELb0EJNS_5tupleIJNS_1CILi2EEES4_EEENS2_IJiNS3_ILi512EEEEEEEEC2ERKS5_RKS7_)
        /*1fc4*/ 	.word	0x00000000


	//----- nvinfo : EIATTR_FRAME_SIZE
	.align		4
.L_1366:
        /*1fc8*/ 	.byte	0x04, 0x11
        /*1fca*/ 	.short	(.L_1368 - .L_1367)
	.align		4
.L_1367:
        /*1fcc*/ 	.word	index@($_ZN7cutlass13device_kernelIN5flash19enable_sm80_to_sm89INS1_16FlashAttnBwdSm80INS1_25CollectiveMainloopBwdSm80ILi2ELi2EN4cute5tupleIJNS5_1CILi128EEES8_NS7_ILi64EEEEEENS_10bfloat16_tEfNS_4arch4Sm80ELb1ELb0ELb1ELb1ELb0ELb0ELb0ELb0ELi2ELi4ELi4ELi4ELb0EEENS1_24CollectiveEpilogueBwdGQAISA_fSD_Li256ELb1ELb0EEENS1_25SingleTileBwdLPTSchedulerILb1ELi128ELb0EEEEEEEEEvNT_6ParamsE$_ZN4cute3eso3ESOILb1ELb0EJNS_5tupleIJNS_1CILi2EEES4_EEENS2_IJiNS3_ILi4096EEEEEEEEC2ERKS5_RKS7_)
        /*1fd0*/ 	.word	0x00000000


	//----- nvinfo : EIATTR_FRAME_SIZE
	.align		4
.L_1368:
        /*1fd4*/ 	.byte	0x04, 0x11
        /*1fd6*/ 	.short	(.L_1370 - .L_1369)
	.align		4
.L_1369:
        /*1fd8*/ 	.word	index@($_ZN7cutlass13device_kernelIN5flash19enable_sm80_to_sm89INS1_16FlashAttnBwdSm80INS1_25CollectiveMainloopBwdSm80ILi2ELi2EN4cute5tupleIJNS5_1CILi128EEES8_NS7_ILi64EEEEEENS_10bfloat16_tEfNS_4arch4Sm80ELb1ELb0ELb1ELb1ELb0ELb0ELb0ELb0ELi2ELi4ELi4ELi4ELb0EEENS1_24CollectiveEpilogueBwdGQAISA_fSD_Li256ELb1ELb0EEENS1_25SingleTileBwdLPTSchedulerILb1ELi128ELb0EEEEEEEEEvNT_6ParamsE$_ZN4cute3eso3ESOILb1ELb0EJNS_5tupleIJNS_1CILi2EEES4_EEENS2_IJNS3_ILi1EEEiEEEEEC2ERKS5_RKS7_)
        /*1fdc*/ 	.word	0x00000000


	//----- nvinfo : EIATTR_FRAME_SIZE
	.align		4
.L_1370:
        /*1fe0*/ 	.byte	0x04, 0x11
        /*1fe2*/ 	.short	(.L_1372 - .L_1371)
	.align		4
.L_1371:
        /*1fe4*/ 	.word	index@($_ZN7cutlass13device_kernelIN5flash19enable_sm80_to_sm89INS1_16FlashAttnBwdSm80INS1_25CollectiveMainloopBwdSm80ILi2ELi2EN4cute5tupleIJNS5_1CILi128EEES8_NS7_ILi64EEEEEENS_10bfloat16_tEfNS_4arch4Sm80ELb1ELb0ELb1ELb1ELb0ELb0ELb0ELb0ELi2ELi4ELi4ELi4ELb0EEENS1_24CollectiveEpilogueBwdGQAISA_fSD_Li256ELb1ELb0EEENS1_25SingleTileBwdLPTSchedulerILb1ELi128ELb0EEEEEEEEEvNT_6ParamsE$_ZN4cute3eso3ESOILb1ELb0EJNS_5tupleIJNS_1CILi2EEEEEENS2_IJiEEES4_NS3_ILi1EEEEEC2ERKS5_RKS6_RKS4_RKS7_)
        /*1fe8*/ 	.word	0x00000000


	//----- nvinfo : EIATTR_FRAME_SIZE
	.align		4
.L_1372:
        /*1fec*/ 	.byte	0x04, 0x11
        /*1fee*/ 	.short	(.L_1374 - .L_1373)
	.align		4
.L_1373:
        /*1ff0*/ 	.word	index@($_ZN7cutlass13device_kernelIN5flash19enable_sm80_to_sm89INS1_16FlashAttnBwdSm80INS1_25CollectiveMainloopBwdSm80ILi2ELi2EN4cute5tupleIJNS5_1CILi128EEES8_NS7_ILi64EEEEEENS_10bfloat16_tEfNS_4arch4Sm80ELb1ELb0ELb1ELb1ELb0ELb0ELb0ELb0ELi2ELi4ELi4ELi4ELb0EEENS1_24CollectiveEpilogueBwdGQAISA_fSD_Li256ELb1ELb0EEENS1_25SingleTileBwdLPTSchedulerILb1ELi128ELb0EEEEEEEEEvNT_6ParamsE$_ZN4cute3eso3ESOILb1ELb0EJNS_5tupleIJNS_1CILi2EEEEEENS2_IJiEEENS3_ILi1EEES7_EEC2ERKS5_RKS6_RKS7_SE_)
        /*1ff4*/ 	.word	0x00000000


	//----- nvinfo : EIATTR_FRAME_SIZE
	.align		4
.L_1374:
        /*1ff8*/ 	.byte	0x04, 0x11
        /*1ffa*/ 	.short	(.L_1376 - .L_1375)
	.align		4
.L_1375:
        /*1ffc*/ 	.word	index@($_ZN7cutlass13device_kernelIN5flash19enable_sm80_to_sm89INS1_16FlashAttnBwdSm80INS1_25CollectiveMainloopBwdSm80ILi2ELi2EN4cute5tupleIJNS5_1CILi128EEES8_NS7_ILi64EEEEEENS_10bfloat16_tEfNS_4arch4Sm80ELb1ELb0ELb1ELb1ELb0ELb0ELb0ELb0ELi2ELi4ELi4ELi4ELb0EEENS1_24CollectiveEpilogueBwdGQAISA_fSD_Li256ELb1ELb0EEENS1_25SingleTileBwdLPTSchedulerILb1ELi128ELb0EEEEEEEEEvNT_6ParamsE$_ZN4cute3eso3ESOILb1ELb0EJNS_5tupleIJNS_1CILi2EEEEEENS2_IJiEEEEEC2ERKS5_RKS6_)
        /*2000*/ 	.word	0x00000000


	//----- nvinfo : EIATTR_FRAME_SIZE
	.align		4
.L_1376:
        /*2004*/ 	.byte	0x04, 0x11
        /*2006*/ 	.short	(.L_1378 - .L_1377)
	.align		4
.L_1377:
        /*2008*/ 	.word	index@($_ZN7cutlass13device_kernelIN5flash19enable_sm80_to_sm89INS1_16FlashAttnBwdSm80INS1_25CollectiveMainloopBwdSm80ILi2ELi2EN4cute5tupleIJNS5_1CILi128EEES8_NS7_ILi64EEEEEENS_10bfloat16_tEfNS_4arch4Sm80ELb1ELb0ELb1ELb1ELb0ELb0ELb0ELb0ELi2ELi4ELi4ELi4ELb0EEENS1_24CollectiveEpilogueBwdGQAISA_fSD_Li256ELb1ELb0EEENS1_25SingleTileBwdLPTSchedulerILb1ELi128ELb0EEEEEEEEEvNT_6ParamsE$_ZN4cute3eso3ESOILb1ELb0EJNS_5tupleIJNS_1CILi1EEENS3_ILi2EEES5_EEENS2_IJS4_NS3_ILi256EEEiEEEEEC2ERKS6_RKS8_)
        /*200c*/ 	.word	0x00000000


	//----- nvinfo : EIATTR_FRAME_SIZE
	.align		4
.L_1378:
        /*2010*/ 	.byte	0x04, 0x11
        /*2012*/ 	.short	(.L_1380 - .L_1379)
	.align		4
.L_1379:
        /*2014*/ 	.word	index@($_ZN7cutlass13device_kernelIN5flash19enable_sm80_to_sm89INS1_16FlashAttnBwdSm80INS1_25CollectiveMainloopBwdSm80ILi2ELi2EN4cute5tupleIJNS5_1CILi128EEES8_NS7_ILi64EEEEEENS_10bfloat16_tEfNS_4arch4Sm80ELb1ELb0ELb1ELb1ELb0ELb0ELb0ELb0ELi2ELi4ELi4ELi4ELb0EEENS1_24CollectiveEpilogueBwdGQAISA_fSD_Li256ELb1ELb0EEENS1_25SingleTileBwdLPTSchedulerILb1ELi128ELb0EEEEEEEEEvNT_6ParamsE$_ZN4cute3eso3ESOILb1ELb0EJNS_5tupleIJNS_1CILi1EEENS3_ILi2EEEEEENS2_IJNS3_ILi0EEEiEEEEEC2ERKS6_RKS8_)
        /*2018*/ 	.word	0x00000000


	//----- nvinfo : EIATTR_FRAME_SIZE
	.align		4
.L_1380:
        /*201c*/ 	.byte	0x04, 0x11
        /*201e*/ 	.short	(.L_1382 - .L_1381)
	.align		4
.L_1381:
        /*2020*/ 	.word	index@($_ZN7cutlass13device_kernelIN5flash19enable_sm80_to_sm89INS1_16FlashAttnBwdSm80INS1_25CollectiveMainloopBwdSm80ILi2ELi2EN4cute5tupleIJNS5_1CILi128EEES8_NS7_ILi64EEEEEENS_10bfloat16_tEfNS_4arch4Sm80ELb1ELb0ELb1ELb1ELb0ELb0ELb0ELb0ELi2ELi4ELi4ELi4ELb0EEENS1_24CollectiveEpilogueBwdGQAISA_fSD_Li256ELb1ELb0EEENS1_25SingleTileBwdLPTSchedulerILb1ELi128ELb0EEEEEEEEEvNT_6ParamsE$_ZN4cute3eso3ESOILb1ELb0EJNS_5tupleIJNS_1CILi1EEENS3_ILi0EEEEEElS5_EEC2ERKS6_RKlRKS5_)
        /*2024*/ 	.word	0x00000000


	//----- nvinfo : EIATTR_FRAME_SIZE
	.align		4
.L_1382:
        /*2028*/ 	.byte	0x04, 0x11
        /*202a*/ 	.short	(.L_1384 - .L_1383)
	.align		4
.L_1383:
        /*202c*/ 	.word	index@($_ZN7cutlass13device_kernelIN5flash19enable_sm80_to_sm89INS1_16FlashAttnBwdSm80INS1_25CollectiveMainloopBwdSm80ILi2ELi2EN4cute5tupleIJNS5_1CILi128EEES8_NS7_ILi64EEEEEENS_10bfloat16_tEfNS_4arch4Sm80ELb1ELb0ELb1ELb1ELb0ELb0ELb0ELb0ELi2ELi4ELi4ELi4ELb0EEENS1_24CollectiveEpilogueBwdGQAISA_fSD_Li256ELb1ELb0EEENS1_25SingleTileBwdLPTSchedulerILb1ELi128ELb0EEEEEEEEEvNT_6ParamsE$_ZN4cute3eso3ESOILb1ELb0EJNS_5tupleIJNS_1CILi1EEENS3_ILi0EEEEEEiNS3_ILi1024EEEEEC2ERKS6_RKiRKS7_)
        /*2030*/ 	.word	0x00000000


	//----- nvinfo : EIATTR_FRAME_SIZE
	.align		4
.L_1384:
        /*2034*/ 	.byte	0x04, 0x11
        /*2036*/ 	.short	(.L_1386 - .L_1385)
	.align		4
.L_1385:
        /*2038*/ 	.word	index@($_ZN7cutlass13device_kernelIN5flash19enable_sm80_to_sm89INS1_16FlashAttnBwdSm80INS1_25CollectiveMainloopBwdSm80ILi2ELi2EN4cute5tupleIJNS5_1CILi128EEES8_NS7_ILi64EEEEEENS_10bfloat16_tEfNS_4arch4Sm80ELb1ELb0ELb1ELb1ELb0ELb0ELb0ELb0ELi2ELi4ELi4ELi4ELb0EEENS1_24CollectiveEpilogueBwdGQAISA_fSD_Li256ELb1ELb0EEENS1_25SingleTileBwdLPTSchedulerILb1ELi128ELb0EEEEEEEEEvNT_6ParamsE$_ZN4cute3eso3ESOILb1ELb0EJNS_5tupleIJNS_1CILi1EEENS3_ILi0EEEEEEiEEC2ERKS6_RKi)
        /*203c*/ 	.word	0x00000000


	//----- nvinfo : EIATTR_FRAME_SIZE
	.align		4
.L_1386:
        /*2040*/ 	.byte	0x04, 0x11
        /*2042*/ 	.short	(.L_1388 - .L_1387)
	.align		4
.L_1387:
        /*2044*/ 	.word	index@($_ZN7cutlass13device_kernelIN5flash19enable_sm80_to_sm89INS1_16FlashAttnBwdSm80INS1_25CollectiveMainloopBwdSm80ILi2ELi2EN4cute5tupleIJNS5_1CILi128EEES8_NS7_ILi64EEEEEENS_10bfloat16_tEfNS_4arch4Sm80ELb1ELb0ELb1ELb1ELb0ELb0ELb0ELb0ELi2ELi4ELi4ELi4ELb0EEENS1_24CollectiveEpilogueBwdGQAISA_fSD_Li256ELb1ELb0EEENS1_25SingleTileBwdLPTSchedulerILb1ELi128ELb0EEEEEEEEEvNT_6ParamsE$_ZN4cute3eso3ESOILb1ELb0EJNS_5tupleIJNS_1CILi1EEENS3_ILi0EEEEEENS3_ILi4096EEENS2_IJiiEEEEEC2ERKS6_RKS7_RKS8_)
        /*2048*/ 	.word	0x00000000


	//----- nvinfo : EIATTR_FRAME_SIZE
	.align		4
.L_1388:
        /*204c*/ 	.byte	0x04, 0x11
        /*204e*/ 	.short	(.L_1390 - .L_1389)
	.align		4
.L_1389:
        /*2050*/ 	.word	index@($_ZN7cutlass13device_kernelIN5flash19enable_sm80_to_sm89INS1_16FlashAttnBwdSm80INS1_25CollectiveMainloopBwdSm80ILi2ELi2EN4cute5tupleIJNS5_1CILi128EEES8_NS7_ILi64EEEEEENS_10bfloat16_tEfNS_4arch4Sm80ELb1ELb0ELb1ELb1ELb0ELb0ELb0ELb0ELi2ELi4ELi4ELi4ELb0EEENS1_24CollectiveEpilogueBwdGQAISA_fSD_Li256ELb1ELb0EEENS1_25SingleTileBwdLPTSchedulerILb1ELi128ELb0EEEEEEEEEvNT_6ParamsE$_ZN4cute3eso3ESOILb1ELb0EJNS_5tupleIJNS_1CILi1EEENS3_ILi0EEEEEENS2_IJiEEEEEC2ERKS6_RKS7_)
        /*2054*/ 	.word	0x00000000


	//----- nvinfo : EIATTR_FRAME_SIZE
	.align		4
.L_1390:
        /*2058*/ 	.byte	0x04, 0x11
        /*205a*/ 	.short	(.L_1392 - .L_1391)
	.align		4
.L_1391:
        /*205c*/ 	.word	index@($_ZN7cutlass13device_kernelIN5flash19enable_sm80_to_sm89INS1_16FlashAttnBwdSm80INS1_25CollectiveMainloopBwdSm80ILi2ELi2EN4cute5tupleIJNS5_1CILi128EEES8_NS7_ILi64EEEEEENS_10bfloat16_tEfNS_4arch4Sm80ELb1ELb0ELb1ELb1ELb0ELb0ELb0ELb0ELi2ELi4ELi4ELi4ELb0EEENS1_24CollectiveEpilogueBwdGQAISA_fSD_Li256ELb1ELb0EEENS1_25SingleTileBwdLPTSchedulerILb1ELi128ELb0EEEEEEEEEvNT_6ParamsE$_ZN4cute3eso3ESOILb1ELb0EJNS_5tupleIJNS_1CILi1EEENS2_IJS4_NS3_ILi2EEES5_EEEEEENS2_IJNS3_ILi0EEENS2_IJS4_NS3_ILi256EEEiEEEEEEEEC2ERKS7_RKSB_)
        /*2060*/ 	.word	0x00000000


	//----- nvinfo : EIATTR_FRAME_SIZE
	.align		4
.L_1392:
        /*2064*/ 	.byte	0x04, 0x11
        /*2066*/ 	.short	(.L_1394 - .L_1393)
	.align		4
.L_1393:
        /*2068*/ 	.word	index@($_ZN7cutlass13device_kernelIN5flash19enable_sm80_to_sm89INS1_16FlashAttnBwdSm80INS1_25CollectiveMainloopBwdSm80ILi2ELi2EN4cute5tupleIJNS5_1CILi128EEES8_NS7_ILi64EEEEEENS_10bfloat16_tEfNS_4arch4Sm80ELb1ELb0ELb1ELb1ELb0ELb0ELb0ELb0ELi2ELi4ELi4ELi4ELb0EEENS1_24CollectiveEpilogueBwdGQAISA_fSD_Li256ELb1ELb0EEENS1_25SingleTileBwdLPTSchedulerILb1ELi128ELb0EEEEEEEEEvNT_6ParamsE$_ZN4cute3eso3ESOILb1ELb0EJNS_5tupleIJNS_1CILi16EEENS3_ILi2EEES5_S5_NS3_ILi4EEES5_EEENS2_IJNS3_ILi1EEEiiiNS3_ILi144EEENS3_ILi512EEEEEEEEC2ERKS7_RKSB_)
        /*206c*/ 	.word	0x00000000


	//----- nvinfo : EIATTR_FRAME_SIZE
	.align		4
.L_1394:
        /*2070*/ 	.byte	0x04, 0x11
        /*2072*/ 	.short	(.L_1396 - .L_1395)
	.align		4
.L_1395:
        /*2074*/ 	.word	index@($_ZN7cutlass13device_kernelIN5flash19enable_sm80_to_sm89INS1_16FlashAttnBwdSm80INS1_25CollectiveMainloopBwdSm80ILi2ELi2EN4cute5tupleIJNS5_1CILi128EEES8_NS7_ILi64EEEEEENS_10bfloat16_tEfNS_4arch4Sm80ELb1ELb0ELb1ELb1ELb0ELb0ELb0ELb0ELi2ELi4ELi4ELi4ELb0EEENS1_24CollectiveEpilogueBwdGQAISA_fSD_Li256ELb1ELb0EEENS1_25SingleTileBwdLPTSchedulerILb1ELi128ELb0EEEEEEEEEvNT_6ParamsE$_ZN4cute3eso3ESOILb1ELb0EJNS_5tupleIJNS_1CILi0EEES4_EEEiEEC2ERKS5_RKi)
        /*2078*/ 	.word	0x00000000


	//----- nvinfo : EIATTR_FRAME_SIZE
	.align		4
.L_1396:
        /*207c*/ 	.byte	0x04, 0x11
        /*207e*/ 	.short	(.L_1398 - .L_1397)
	.align		4
.L_1397:
        /*2080*/ 	.word	index@($_ZN7cutlass13device_kernelIN5flash19enable_sm80_to_sm89INS1_16FlashAttnBwdSm80INS1_25CollectiveMainloopBwdSm80ILi2ELi2EN4cute5tupleIJNS5_1CILi128EEES8_NS7_ILi64EEEEEENS_10bfloat16_tEfNS_4arch4Sm80ELb1ELb0ELb1ELb1ELb0ELb0ELb0ELb0ELi2ELi4ELi4ELi4ELb0EEENS1_24CollectiveEpilogueBwdGQAISA_fSD_Li256ELb1ELb0EEENS1_25SingleTileBwdLPTSchedulerILb1ELi128ELb0EEEEEEEEEvNT_6ParamsE$_ZN4cute3eso3ESOILb1ELb0EJNS_5tupleIJNS2_IJNS_1CILi8EEENS3_ILi1EEEEEENS3_ILi4EEES5_EEENS2_IJNS2_IJS5_NS3_ILi0EEEEEElS9_EEEEEC2ERKS8_RKSB_)
        /*2084*/ 	.word	0x00000000


	//----- nvinfo : EIATTR_FRAME_SIZE
	.align		4
.L_1398:
        /*2088*/ 	.byte	0x04, 0x11
        /*208a*/ 	.short	(.L_1400 - .L_1399)
	.align		4
.L_1399:
        /*208c*/ 	.word	index@($_ZN7cutlass13device_kernelIN5flash19enable_sm80_to_sm89INS1_16FlashAttnBwdSm80INS1_25CollectiveMainloopBwdSm80ILi2ELi2EN4cute5tupleIJNS5_1CILi128EEES8_NS7_ILi64EEEEEENS_10bfloat16_tEfNS_4arch4Sm80ELb1ELb0ELb1ELb1ELb0ELb0ELb0ELb0ELi2ELi4ELi4ELi4ELb0EEENS1_24CollectiveEpilogueBwdGQAISA_fSD_Li256ELb1ELb0EEENS1_25SingleTileBwdLPTSchedulerILb1ELi128ELb0EEEEEEEEEvNT_6ParamsE$_ZN4cute3eso3ESOILb1ELb0EJNS_5tupleIJNS2_IJNS_1CILi8EEENS3_ILi1EEEEEENS3_ILi2EEES4_EEENS2_IJNS2_IJS5_NS3_ILi0EEEEEEiNS3_ILi1024EEEEEEEEC2ERKS8_RKSC_)
        /*2090*/ 	.word	0x00000000


	//----- nvinfo : EIATTR_FRAME_SIZE
	.align		4
.L_1400:
        /*2094*/ 	.byte	0x04, 0x11
        /*2096*/ 	.short	(.L_1402 - .L_1401)
	.align		4
.L_1401:
        /*2098*/ 	.word	index@($_ZN7cutlass13device_kernelIN5flash19enable_sm80_to_sm89INS1_16FlashAttnBwdSm80INS1_25CollectiveMainloopBwdSm80ILi2ELi2EN4cute5tupleIJNS5_1CILi128EEES8_NS7_ILi64EEEEEENS_10bfloat16_tEfNS_4arch4Sm80ELb1ELb0ELb1ELb1ELb0ELb0ELb0ELb0ELi2ELi4ELi4ELi4ELb0EEENS1_24CollectiveEpilogueBwdGQAISA_fSD_Li256ELb1ELb0EEENS1_25SingleTileBwdLPTSchedulerILb1ELi128ELb0EEEEEEEEEvNT_6ParamsE$_ZN4cute3eso3ESOILb1ELb0EJNS_5tupleIJNS2_IJNS_1CILi8EEENS3_ILi1EEEEEENS3_ILi2EEENS2_IJS7_S7_EEEEEENS2_IJNS2_IJS5_NS3_ILi0EEEEEENS3_ILi4096EEENS2_IJiiEEEEEEEEC2ERKS9_RKSE_)
        /*209c*/ 	.word	0x00000000


	//----- nvinfo : EIATTR_FRAME_SIZE
	.align		4
.L_1402:
        /*20a0*/ 	.byte	0x04, 0x11
        /*20a2*/ 	.short	(.L_1404 - .L_1403)
	.align		4
.L_1403:
        /*20a4*/ 	.word	index@($_ZN7cutlass13device_kernelIN5flash19enable_sm80_to_sm89INS1_16FlashAttnBwdSm80INS1_25CollectiveMainloopBwdSm80ILi2ELi2EN4cute5tupleIJNS5_1CILi128EEES8_NS7_ILi64EEEEEENS_10bfloat16_tEfNS_4arch4Sm80ELb1ELb0ELb1ELb1ELb0ELb0ELb0ELb0ELi2ELi4ELi4ELi4ELb0EEENS1_24CollectiveEpilogueBwdGQAISA_fSD_Li256ELb1ELb0EEENS1_25SingleTileBwdLPTSchedulerILb1ELi128ELb0EEEEEEEEEvNT_6ParamsE$_ZN4cute3eso3ESOILb1ELb0EJNS_5tupleIJNS2_IJNS_1CILi8EEENS3_ILi1EEEEEENS3_ILi2EEEEEENS2_IJNS2_IJS5_NS3_ILi0EEEEEEiEEEEEC2ERKS8_RKSB_)
        /*20a8*/ 	.word	0x00000000


	//----- nvinfo : EIATTR_FRAME_SIZE
	.align		4
.L_1404:
        /*20ac*/ 	.byte	0x04, 0x11
        /*20ae*/ 	.short	(.L_1406 - .L_1405)
	.align		4
.L_1405:
        /*20b0*/ 	.word	index@($_ZN7cutlass13device_kernelIN5flash19enable_sm80_to_sm89INS1_16FlashAttnBwdSm80INS1_25CollectiveMainloopBwdSm80ILi2ELi2EN4cute5tupleIJNS5_1CILi128EEES8_NS7_ILi64EEEEEENS_10bfloat16_tEfNS_4arch4Sm80ELb1ELb0ELb1ELb1ELb0ELb0ELb0ELb0ELi2ELi4ELi4ELi4ELb0EEENS1_24CollectiveEpilogueBwdGQAISA_fSD_Li256ELb1ELb0EEENS1_25SingleTileBwdLPTSchedulerILb1ELi128ELb0EEEEEEEEEvNT_6ParamsE$_ZN4cute3eso3ESOILb1ELb0EJNS_5tupleIJNS2_IJNS_1CILi8EEENS3_ILi1EEEEEENS2_IJNS3_ILi2EEEEEEEEENS2_IJNS2_IJS5_NS3_ILi0EEEEEENS2_IJiEEEEEEEEC2ERKS9_RKSD_)
        /*20b4*/ 	.word	0x00000000


	//----- nvinfo : EIATTR_FRAME_SIZE
	.align		4
.L_1406:
        /*20b8*/ 	.byte	0x04, 0x11
        /*20ba*/ 	.short	(.L_1408 - .L_1407)
	.align		4
.L_1407:
        /*20bc*/ 	.word	index@($_ZN7cutlass13device_kernelIN5flash19enable_sm80_to_sm89INS1_16FlashAttnBwdSm80INS1_25CollectiveMainloopBwdSm80ILi2ELi2EN4cute5tupleIJNS5_1CILi128EEES8_NS7_ILi64EEEEEENS_10bfloat16_tEfNS_4arch4Sm80ELb1ELb0ELb1ELb1ELb0ELb0ELb0ELb0ELi2ELi4ELi4ELi4ELb0EEENS1_24CollectiveEpilogueBwdGQAISA_fSD_Li256ELb1ELb0EEENS1_25SingleTileBwdLPTSchedulerILb1ELi128ELb0EEEEEEEEEvNT_6ParamsE$_ZN4cute3eso3ESOILb1ELb0EJNS_5tupleIJNS2_IJNS_1CILi2EEES4_S4_EEES4_NS2_IJS4_S4_EEEEEENS2_IJNS2_IJNS3_ILi1EEENS3_ILi512EEEiEEENS3_ILi4096EEENS2_IJiiEEEEEEEEC2ERKS7_RKSD_)
        /*20c0*/ 	.word	0x00000000


	//----- nvinfo : EIATTR_FRAME_SIZE
	.align		4
.L_1408:
        /*20c4*/ 	.byte	0x04, 0x11
        /*20c6*/ 	.short	(.L_1410 - .L_1409)
	.align		4
.L_1409:
        /*20c8*/ 	.word	index@($_ZN7cutlass13device_kernelIN5flash19enable_sm80_to_sm89INS1_16FlashAttnBwdSm80INS1_25CollectiveMainloopBwdSm80ILi2ELi2EN4cute5tupleIJNS5_1CILi128EEES8_NS7_ILi64EEEEEENS_10bfloat16_tEfNS_4arch4Sm80ELb1ELb0ELb1ELb1ELb0ELb0ELb0ELb0ELi2ELi4ELi4ELi4ELb0EEENS1_24CollectiveEpilogueBwdGQAISA_fSD_Li256ELb1ELb0EEENS1_25SingleTileBwdLPTSchedulerILb1ELi128ELb0EEEEEEEEEvNT_6ParamsE$_ZN4cute3eso3ESOILb1ELb0EJNS_5tupleIJNS2_IJNS_1CILi2EEES4_S4_EEES4_NS2_IJNS2_IJS4_S4_EEES4_EEEEEENS2_IJNS2_IJNS3_ILi1EEENS3_ILi512EEEiEEENS3_ILi4096EEENS2_IJNS2_IJiiEEENS3_ILi8192EEEEEEEEEEEC2ERKS8_RKSG_)
        /*20cc*/ 	.word	0x00000000


	//----- nvinfo : EIATTR_FRAME_SIZE
	.align		4
.L_1410:
        /*20d0*/ 	.byte	0x04, 0x11
        /*20d2*/ 	.short	(.L_1412 - .L_1411)
	.align		4
.L_1411:
        /*20d4*/ 	.word	index@($_ZN7cutlass13device_kernelIN5flash19enable_sm80_to_sm89INS1_16FlashAttnBwdSm80INS1_25CollectiveMainloopBwdSm80ILi2ELi2EN4cute5tupleIJNS5_1CILi128EEES8_NS7_ILi64EEEEEENS_10bfloat16_tEfNS_4arch4Sm80ELb1ELb0ELb1ELb1ELb0ELb0ELb0ELb0ELi2ELi4ELi4ELi4ELb0EEENS1_24CollectiveEpilogueBwdGQAISA_fSD_Li256ELb1ELb0EEENS1_25SingleTileBwdLPTSchedulerILb1ELi128ELb0EEEEEEEEEvNT_6ParamsE$_ZN4cute3eso3ESOILb1ELb0EJNS_5tupleIJNS2_IJNS_1CILi2EEES4_EEES5_NS3_ILi8EEEEEENS2_IJNS2_IJiNS3_ILi512EEEEEENS2_IJiiEEENS3_ILi1024EEEEEEEEC2ERKS7_RKSC_)
        /*20d8*/ 	.word	0x00000000


	//----- nvinfo : EIATTR_FRAME_SIZE
	.align		4
.L_1412:
        /*20dc*/ 	.byte	0x04, 0x11
        /*20de*/ 	.short	(.L_1414 - .L_1413)
	.align		4
.L_1413:
        /*20e0*/ 	.word	index@($_ZN7cutlass13device_kernelIN5flash19enable_sm80_to_sm89INS1_16FlashAttnBwdSm80INS1_25CollectiveMainloopBwdSm80ILi2ELi2EN4cute5tupleIJNS5_1CILi128EEES8_NS7_ILi64EEEEEENS_10bfloat16_tEfNS_4arch4Sm80ELb1ELb0ELb1ELb1ELb0ELb0ELb0ELb0ELi2ELi4ELi4ELi4ELb0EEENS1_24CollectiveEpilogueBwdGQAISA_fSD_Li256ELb1ELb0EEENS1_25SingleTileBwdLPTSchedulerILb1ELi128ELb0EEEEEEEEEvNT_6ParamsE$_ZN4cute3eso3ESOILb1ELb0EJNS_5tupleIJNS2_IJNS_1CILi2EEES4_EEES4_EEENS2_IJNS2_IJiiEEENS3_ILi8192EEEEEEEEC2ERKS6_RKS9_)
        /*20e4*/ 	.word	0x00000000


	//----- nvinfo : EIATTR_FRAME_SIZE
	.align		4
.L_1414:
        /*20e8*/ 	.byte	0x04, 0x11
        /*20ea*/ 	.short	(.L_1416 - .L_1415)
	.align		4
.L_1415:
        /*20ec*/ 	.word	index@($_ZN7cutlass13device_kernelIN5flash19enable_sm80_to_sm89INS1_16FlashAttnBwdSm80INS1_25CollectiveMainloopBwdSm80ILi2ELi2EN4cute5tupleIJNS5_1CILi128EEES8_NS7_ILi64EEEEEENS_10bfloat16_tEfNS_4arch4Sm80ELb1ELb0ELb1ELb1ELb0ELb0ELb0ELb0ELi2ELi4ELi4ELi4ELb0EEENS1_24CollectiveEpilogueBwdGQAISA_fSD_Li256ELb1ELb0EEENS1_25SingleTileBwdLPTSchedulerILb1ELi128ELb0EEEEEEEEEvNT_6ParamsE$_ZN4cute3eso3ESOILb1ELb0EJNS_5tupleIJNS2_IJNS_1CILi2EEES4_EEENS3_ILi8EEES5_EEENS2_IJNS2_IJNS3_ILi1EEEiEEENS3_ILi1024EEENS2_IJiiEEEEEEEEC2ERKS7_RKSC_)
        /*20f0*/ 	.word	0x00000000


	//----- nvinfo : EIATTR_FRAME_SIZE
	.align		4
.L_1416:
        /*20f4*/ 	.byte	0x04, 0x11
        /*20f6*/ 	.short	(.L_1418 - .L_1417)
	.align		4
.L_1417:
        /*20f8*/ 	.word	index@($_ZN7cutlass13device_kernelIN5flash19enable_sm80_to_sm89INS1_16FlashAttnBwdSm80INS1_25CollectiveMainloopBwdSm80ILi2ELi2EN4cute5tupleIJNS5_1CILi128EEES8_NS7_ILi64EEEEEENS_10bfloat16_tEfNS_4arch4Sm80ELb1ELb0ELb1ELb1ELb0ELb0ELb0ELb0ELi2ELi4ELi4ELi4ELb0EEENS1_24CollectiveEpilogueBwdGQAISA_fSD_Li256ELb1ELb0EEENS1_25SingleTileBwdLPTSchedulerILb1ELi128ELb0EEEEEEEEEvNT_6ParamsE$_ZN4cute3eso3ESOILb1ELb0EJNS_5tupleIJNS2_IJNS_1CILi1EEENS3_ILi0EEEEEES5_EEENS2_IJNS2_IJS5_S5_EEEiEEEEEC2ERKS7_RKS9_)
        /*20fc*/ 	.word	0x00000000


	//----- nvinfo : EIATTR_FRAME_SIZE
	.align		4
.L_1418:
        /*2100*/ 	.byte	0x04, 0x11
        /*2102*/ 	.short	(.L_1420 - .L_1419)
	.align		4
.L_1419:
        /*2104*/ 	.word	index@($_ZN7cutlass13device_kernelIN5flash19enable_sm80_to_sm89INS1_16FlashAttnBwdSm80INS1_25CollectiveMainloopBwdSm80ILi2ELi2EN4cute5tupleIJNS5_1CILi128EEES8_NS7_ILi64EEEEEENS_10bfloat16_tEfNS_4arch4Sm80ELb1ELb0ELb1ELb1ELb0ELb0ELb0ELb0ELi2ELi4ELi4ELi4ELb0EEENS1_24CollectiveEpilogueBwdGQAISA_fSD_Li256ELb1ELb0EEENS1_25SingleTileBwdLPTSchedulerILb1ELi128ELb0EEEEEEEEEvNT_6ParamsE$_ZN4cute3eso3ESOILb1ELb0EJNS_5tupleIJNS2_IJNS_1CILi1EEENS3_ILi0EEEEEENS2_IJS5_S5_EEEEEENS2_IJS5_iEEEEEC2ERKS8_RKS9_)
        /*2108*/ 	.word	0x00000000


	//----- nvinfo : EIATTR_FRAME_SIZE
	.align		4
.L_1420:
        /*210c*/ 	.byte	0x04, 0x11
        /*210e*/ 	.short	(.L_1422 - .L_1421)
	.align		4
.L_1421:
        /*2110*/ 	.word	index@($_ZN7cutlass13device_kernelIN5flash19enable_sm80_to_sm89INS1_16FlashAttnBwdSm80INS1_25CollectiveMainloopBwdSm80ILi2ELi2EN4cute5tupleIJNS5_1CILi128EEES8_NS7_ILi64EEEEEENS_10bfloat16_tEfNS_4arch4Sm80ELb1ELb0ELb1ELb1ELb0ELb0ELb0ELb0ELi2ELi4ELi4ELi4ELb0EEENS1_24CollectiveEpilogueBwdGQAISA_fSD_Li256ELb1ELb0EEENS1_25SingleTileBwdLPTSchedulerILb1ELi128ELb0EEEEEEEEEvNT_6ParamsE$_ZN4cute3eso3ESOILb1ELb0EJNS_5tupleIJNS2_IJNS_1CILi1EEENS2_IJS4_NS3_ILi2EEES5_EEEEEES5_NS2_IJS5_S5_EEEEEENS2_IJNS2_IJNS3_ILi0EEENS2_IJS4_NS3_ILi256EEEiEEEEEENS3_ILi2048EEENS2_IJiNS3_ILi4096EEEEEEEEEEEC2ERKS9_RKSH_)
        /*2114*/ 	.word	0x00000000


	//----- nvinfo : EIATTR_FRAME_SIZE
	.align		4
.L_1422:
        /*2118*/ 	.byte	0x04, 0x11
        /*211a*/ 	.short	(.L_1424 - .L_1423)
	.align		4
.L_1423:
        /*211c*/ 	.word	index@($_ZN7cutlass13device_kernelIN5flash19enable_sm80_to_sm89INS1_16FlashAttnBwdSm80INS1_25CollectiveMainloopBwdSm80ILi2ELi2EN4cute5tupleIJNS5_1CILi128EEES8_NS7_ILi64EEEEEENS_10bfloat16_tEfNS_4arch4Sm80ELb1ELb0ELb1ELb1ELb0ELb0ELb0ELb0ELi2ELi4ELi4ELi4ELb0EEENS1_24CollectiveEpilogueBwdGQAISA_fSD_Li256ELb1ELb0EEENS1_25SingleTileBwdLPTSchedulerILb1ELi128ELb0EEEEEEEEEvNT_6ParamsE$_ZN4cute3eso3ESOILb1ELb0EJNS_5tupleIJNS2_IJNS2_IJNS_1CILi8EEENS3_ILi1EEEEEES5_EEENS2_IJNS2_IJS5_S5_EEENS3_ILi2EEEEEEEEENS2_IJNS2_IJNS2_IJS5_NS3_ILi0EEEEEESC_EEENS2_IJNS2_IJSC_SC_EEEiEEEEEEEEC2ERKSB_RKSH_)
        /*2120*/ 	.word	0x00000000


	//----- nvinfo : EIATTR_FRAME_SIZE
	.align		4
.L_1424:
        /*2124*/ 	.byte	0x04, 0x11
        /*2126*/ 	.short	(.L_1426 - .L_1425)
	.align		4
.L_1425:
        /*2128*/ 	.word	index@($_ZN7cutlass13device_kernelIN5flash19enable_sm80_to_sm89INS1_16FlashAttnBwdSm80INS1_25CollectiveMainloopBwdSm80ILi2ELi2EN4cute5tupleIJNS5_1CILi128EEES8_NS7_ILi64EEEEEENS_10bfloat16_tEfNS_4arch4Sm80ELb1ELb0ELb1ELb1ELb0ELb0ELb0ELb0ELi2ELi4ELi4ELi4ELb0EEENS1_24CollectiveEpilogueBwdGQAISA_fSD_Li256ELb1ELb0EEENS1_25SingleTileBwdLPTSchedulerILb1ELi128ELb0EEEEEEEEEvNT_6ParamsE$_ZN4cute3eso3ESOILb1ELb0EJNS_5tupleIJNS2_IJNS2_IJNS_1CILi8EEENS3_ILi1EEEEEENS2_IJS5_S5_EEEEEENS2_IJS5_NS3_ILi2EEEEEEEEENS2_IJNS2_IJNS2_IJS5_NS3_ILi0EEEEEENS2_IJSC_SC_EEEEEENS2_IJSC_iEEEEEEEEC2ERKSB_RKSH_)
        /*212c*/ 	.word	0x00000000


	//----- nvinfo : EIATTR_FRAME_SIZE
	.align		4
.L_1426:
        /*2130*/ 	.byte	0x04, 0x11
        /*2132*/ 	.short	(.L_1428 - .L_1427)
	.align		4
.L_1427:
        /*2134*/ 	.word	index@($_ZN7cutlass13device_kernelIN5flash19enable_sm80_to_sm89INS1_16FlashAttnBwdSm80INS1_25CollectiveMainloopBwdSm80ILi2ELi2EN4cute5tupleIJNS5_1CILi128EEES8_NS7_ILi64EEEEEENS_10bfloat16_tEfNS_4arch4Sm80ELb1ELb0ELb1ELb1ELb0ELb0ELb0ELb0ELi2ELi4ELi4ELi4ELb0EEENS1_24CollectiveEpilogueBwdGQAISA_fSD_Li256ELb1ELb0EEENS1_25SingleTileBwdLPTSchedulerILb1ELi128ELb0EEEEEEEEEvNT_6ParamsE$_ZN4cute3eso3ESOILb1ELb0EJNS_1CILi8EEEiiiNS2_ILi144EEENS2_ILi512EEEEEC2ERKS3_RKiSA_SA_RKS4_RKS5_)
        /*2138*/ 	.word	0x00000000


	//----- nvinfo : EIATTR_FRAME_SIZE
	.align		4
.L_1428:
        /*213c*/ 	.byte	0x04, 0x11
        /*213e*/ 	.short	(.L_1430 - .L_1429)
	.align		4
.L_1429:
        /*2140*/ 	.word	index@($_ZN7cutlass13device_kernelIN5flash19enable_sm80_to_sm89INS1_16FlashAttnBwdSm80INS1_25CollectiveMainloopBwdSm80ILi2ELi2EN4cute5tupleIJNS5_1CILi128EEES8_NS7_ILi64EEEEEENS_10bfloat16_tEfNS_4arch4Sm80ELb1ELb0ELb1ELb1ELb0ELb0ELb0ELb0ELi2ELi4ELi4ELi4ELb0EEENS1_24CollectiveEpilogueBwdGQAISA_fSD_Li256ELb1ELb0EEENS1_25SingleTileBwdLPTSchedulerILb1ELi128ELb0EEEEEEEEEvNT_6ParamsE$_ZN4cute3eso3ESOILb1ELb0EJNS_1CILi8EEEiiEEC2ERKS3_RKiS8_)
        /*2144*/ 	.word	0x00000000


	//----- nvinfo : EIATTR_FRAME_SIZE
	.align		4
.L_1430:
        /*2148*/ 	.byte	0x04, 0x11
        /*214a*/ 	.short	(.L_1432 - .L_1431)
	.align		4
.L_1431:
        /*214c*/ 	.word	index@($_ZN7cutlass13device_kernelIN5flash19enable_sm80_to_sm89INS1_16FlashAttnBwdSm80INS1_25CollectiveMainloopBwdSm80ILi2ELi2EN4cute5tupleIJNS5_1CILi128EEES8_NS7_ILi64EEEEEENS_10bfloat16_tEfNS_4arch4Sm80ELb1ELb0ELb1ELb1ELb0ELb0ELb0ELb0ELi2ELi4ELi4ELi4ELb0EEENS1_24CollectiveEpilogueBwdGQAISA_fSD_Li256ELb1ELb0EEENS1_25SingleTileBwdLPTSchedulerILb1ELi128ELb0EEEEEEEEEvNT_6ParamsE$_ZN4cute3eso3ESOILb1ELb0EJNS_1CILi4096EEEiiNS2_ILi8192EEEEEC2ERKS3_RKiS9_RKS4_)
        /*2150*/ 	.word	0x00000000


	//----- nvinfo : EIATTR_FRAME_SIZE
	.align		4
.L_1432:
        /*2154*/ 	.byte	0x04, 0x11
        /*2156*/ 	.short	(.L_1434 - .L_1433)
	.align		4
.L_1433:
        /*2158*/ 	.word	index@($_ZN7cutlass13device_kernelIN5flash19enable_sm80_to_sm89INS1_16FlashAttnBwdSm80INS1_25CollectiveMainloopBwdSm80ILi2ELi2EN4cute5tupleIJNS5_1CILi128EEES8_NS7_ILi64EEEEEENS_10bfloat16_tEfNS_4arch4Sm80ELb1ELb0ELb1ELb1ELb0ELb0ELb0ELb0ELi2ELi4ELi4ELi4ELb0EEENS1_24CollectiveEpilogueBwdGQAISA_fSD_Li256ELb1ELb0EEENS1_25SingleTileBwdLPTSchedulerILb1ELi128ELb0EEEEEEEEEvNT_6ParamsE$_ZN4cute3eso3ESOILb1ELb0EJNS_1CILi4096EEEiiEEC2ERKS3_RKiS8_)
        /*215c*/ 	.word	0x00000000


	//----- nvinfo : EIATTR_FRAME_SIZE
	.align		4
.L_1434:
        /*2160*/ 	.byte	0x04, 0x11
        /*2162*/ 	.short	(.L_1436 - .L_1435)
	.align		4
.L_1435:
        /*2164*/ 	.word	index@($_ZN7cutlass13device_kernelIN5flash19enable_sm80_to_sm89INS1_16FlashAttnBwdSm80INS1_25CollectiveMainloopBwdSm80ILi2ELi2EN4cute5tupleIJNS5_1CILi128EEES8_NS7_ILi64EEEEEENS_10bfloat16_tEfNS_4arch4Sm80ELb1ELb0ELb1ELb1ELb0ELb0ELb0ELb0ELi2ELi4ELi4ELi4ELb0EEENS1_24CollectiveEpilogueBwdGQAISA_fSD_Li256ELb1ELb0EEENS1_25SingleTileBwdLPTSchedulerILb1ELi128ELb0EEEEEEEEEvNT_6ParamsE$_ZN4cute3eso3ESOILb1ELb0EJNS_1CILi4096EEENS_5tupleIJiiEEEEEC2ERKS3_RKS5_)
        /*2168*/ 	.word	0x00000000


	//----- nvinfo : EIATTR_FRAME_SIZE
	.align		4
.L_1436:
        /*216c*/ 	.byte	0x04, 0x11
        /*216e*/ 	.short	(.L_1438 - .L_1437)
	.align		4
.L_1437:
        /*2170*/ 	.word	index@($_ZN7cutlass13device_kernelIN5flash19enable_sm80_to_sm89INS1_16FlashAttnBwdSm80INS1_25CollectiveMainloopBwdSm80ILi2ELi2EN4cute5tupleIJNS5_1CILi128EEES8_NS7_ILi64EEEEEENS_10bfloat16_tEfNS_4arch4Sm80ELb1ELb0ELb1ELb1ELb0ELb0ELb0ELb0ELi2ELi4ELi4ELi4ELb0EEENS1_24CollectiveEpilogueBwdGQAISA_fSD_Li256ELb1ELb0EEENS1_25SingleTileBwdLPTSchedulerILb1ELi128ELb0EEEEEEEEEvNT_6ParamsE$_ZN4cute3eso3ESOILb1ELb0EJNS_1CILi4096EEENS_5tupleIJNS4_IJiiEEENS2_ILi8192EEEEEEEEC2ERKS3_RKS7_)
        /*2174*/ 	.word	0x00000000


	//----- nvinfo : EIATTR_FRAME_SIZE
	.align		4
.L_1438:
        /*2178*/ 	.byte	0x04, 0x11
        /*217a*/ 	.short	(.L_1440 - .L_1439)
	.align		4
.L_1439:
        /*217c*/ 	.word	index@($_ZN7cutlass13device_kernelIN5flash19enable_sm80_to_sm89INS1_16FlashAttnBwdSm80INS1_25CollectiveMainloopBwdSm80ILi2ELi2EN4cute5tupleIJNS5_1CILi128EEES8_NS7_ILi64EEEEEENS_10bfloat16_tEfNS_4arch4Sm80ELb1ELb0ELb1ELb1ELb0ELb0ELb0ELb0ELi2ELi4ELi4ELi4ELb0EEENS1_24CollectiveEpilogueBwdGQAISA_fSD_Li256ELb1ELb0EEENS1_25SingleTileBwdLPTSchedulerILb1ELi128ELb0EEEEEEEEEvNT_6ParamsE$_ZN4cute3eso3ESOILb1ELb0EJNS_1CILi2EEEiEEC2ERKS3_RKi)
        /*2180*/ 	.word	0x00000000


	//----- nvinfo : EIATTR_FRAME_SIZE
	.align		4
.L_1440:
        /*2184*/ 	.byte	0x04, 0x11
        /*2186*/ 	.short	(.L_1442 - .L_1441)
	.align		4
.L_1441:
        /*2188*/ 	.word	index@($_ZN7cutlass13device_kernelIN5flash19enable_sm80_to_sm89INS1_16FlashAttnBwdSm80INS1_25CollectiveMainloopBwdSm80ILi2ELi2EN4cute5tupleIJNS5_1CILi128EEES8_NS7_ILi64EEEEEENS_10bfloat16_tEfNS_4arch4Sm80ELb1ELb0ELb1ELb1ELb0ELb0ELb0ELb0ELi2ELi4ELi4ELi4ELb0EEENS1_24CollectiveEpilogueBwdGQAISA_fSD_Li256ELb1ELb0EEENS1_25SingleTileBwdLPTSchedulerILb1ELi128ELb0EEEEEEEEEvNT_6ParamsE$_ZN4cute3eso3ESOILb1ELb0EJNS_1CILi1EEEiiiNS2_ILi72EEENS2_ILi512EEEEEC2ERKS3_RKiSA_SA_RKS4_RKS5_)
        /*218c*/ 	.word	0x00000000


	//----- nvinfo : EIATTR_FRAME_SIZE
	.align		4
.L_1442:
        /*2190*/ 	.byte	0x04, 0x11
        /*2192*/ 	.short	(.L_1444 - .L_1443)
	.align		4
.L_1443:
        /*2194*/ 	.word	index@($_ZN7cutlass13device_kernelIN5flash19enable_sm80_to_sm89INS1_16FlashAttnBwdSm80INS1_25CollectiveMainloopBwdSm80ILi2ELi2EN4cute5tupleIJNS5_1CILi128EEES8_NS7_ILi64EEEEEENS_10bfloat16_tEfNS_4arch4Sm80ELb1ELb0ELb1ELb1ELb0ELb0ELb0ELb0ELi2ELi4ELi4ELi4ELb0EEENS1_24CollectiveEpilogueBwdGQAISA_fSD_Li256ELb1ELb0EEENS1_25SingleTileBwdLPTSchedulerILb1ELi128ELb0EEEEEEEEEvNT_6ParamsE$_ZN4cute3eso3ESOILb1ELb0EJNS_1CILi1EEEiiiNS2_ILi64EEENS2_ILi72EEENS2_ILi144EEENS2_ILi288EEENS2_ILi512EEEEEC2ERKS3_RKiSD_SD_RKS4_RKS5_RKS6_RKS7_RKS8_)
        /*2198*/ 	.word	0x00000000


	//----- nvinfo : EIATTR_FRAME_SIZE
	.align		4
.L_1444:
        /*219c*/ 	.byte	0x04, 0x11
        /*219e*/ 	.short	(.L_1446 - .L_1445)
	.align		4
.L_1445:
        /*21a0*/ 	.word	index@($_ZN7cutlass13device_kernelIN5flash19enable_sm80_to_sm89INS1_16FlashAttnBwdSm80INS1_25CollectiveMainloopBwdSm80ILi2ELi2EN4cute5tupleIJNS5_1CILi128EEES8_NS7_ILi64EEEEEENS_10bfloat16_tEfNS_4arch4Sm80ELb1ELb0ELb1ELb1ELb0ELb0ELb0ELb0ELi2ELi4ELi4ELi4ELb0EEENS1_24CollectiveEpilogueBwdGQAISA_fSD_Li256ELb1ELb0EEENS1_25SingleTileBwdLPTSchedulerILb1ELi128ELb0EEEEEEEEEvNT_6ParamsE$_ZN4cute3eso3ESOILb1ELb0EJNS_1CILi1EEEiiiNS2_ILi144EEENS2_ILi512EEEEEC2ERKS3_RKiSA_SA_RKS4_RKS5_)
        /*21a4*/ 	.word	0x00000000


	//----- nvinfo : EIATTR_FRAME_SIZE
	.align		4
.L_1446:
        /*21a8*/ 	.byte	0x04, 0x11
        /*21aa*/ 	.short	(.L_1448 - .L_1447)
	.align		4
.L_1447:
        /*21ac*/ 	.word	index@($_ZN7cutlass13device_kernelIN5flash19enable_sm80_to_sm89INS1_16FlashAttnBwdSm80INS1_25CollectiveMainloopBwdSm80ILi2ELi2EN4cute5tupleIJNS5_1CILi128EEES8_NS7_ILi64EEEEEENS_10bfloat16_tEfNS_4arch4Sm80ELb1ELb0ELb1ELb1ELb0ELb0ELb0ELb0ELi2ELi4ELi4ELi4ELb0EEENS1_24CollectiveEpilogueBwdGQAISA_fSD_Li256ELb1ELb0EEENS1_25SingleTileBwdLPTSchedulerILb1ELi128ELb0EEEEEEEEEvNT_6ParamsE$_ZN4cute3eso3ESOILb1ELb0EJNS_1CILi1EEEiEEC2ERKS3_RKi)
        /*21b0*/ 	.word	0x00000000


	//----- nvinfo : EIATTR_FRAME_SIZE
	.align		4
.L_1448:
        /*21b4*/ 	.byte	0x04, 0x11
        /*21b6*/ 	.short	(.L_1450 - .L_1449)
	.align		4
.L_1449:
        /*21b8*/ 	.word	index@($_ZN7cutlass13device_kernelIN5flash19enable_sm80_to_sm89INS1_16FlashAttnBwdSm80INS1_25CollectiveMainloopBwdSm80ILi2ELi2EN4cute5tupleIJNS5_1CILi128EEES8_NS7_ILi64EEEEEENS_10bfloat16_tEfNS_4arch4Sm80ELb1ELb0ELb1ELb1ELb0ELb0ELb0ELb0ELi2ELi4ELi4ELi4ELb0EEENS1_24CollectiveEpilogueBwdGQAISA_fSD_Li256ELb1ELb0EEENS1_25SingleTileBwdLPTSchedulerILb1ELi128ELb0EEEEEEEEEvNT_6ParamsE$_ZN4cute3eso3ESOILb1ELb0EJNS_1CILi1EEENS_5tupleIJiiiEEENS2_ILi64EEENS4_IJNS2_ILi72EEENS2_ILi144EEENS2_ILi288EEEEEENS2_ILi512EEEEEC2ERKS3_RKS5_RKS6_RKSA_RKSB_)
        /*21bc*/ 	.word	0x00000000


	//----- nvinfo : EIATTR_FRAME_SIZE
	.align		4
.L_1450:
        /*21c0*/ 	.byte	0x04, 0x11
        /*21c2*/ 	.short	(.L_1452 - .L_1451)
	.align		4
.L_1451:
        /*21c4*/ 	.word	index@($_ZN7cutlass13device_kernelIN5flash19enable_sm80_to_sm89INS1_16FlashAttnBwdSm80INS1_25CollectiveMainloopBwdSm80ILi2ELi2EN4cute5tupleIJNS5_1CILi128EEES8_NS7_ILi64EEEEEENS_10bfloat16_tEfNS_4arch4Sm80ELb1ELb0ELb1ELb1ELb0ELb0ELb0ELb0ELi2ELi4ELi4ELi4ELb0EEENS1_24CollectiveEpilogueBwdGQAISA_fSD_Li256ELb1ELb0EEENS1_25SingleTileBwdLPTSchedulerILb1ELi128ELb0EEEEEEEEEvNT_6ParamsE$_ZN4cute3eso3ESOILb1ELb0EJNS_1CILi1EEENS_5tupleIJNS2_ILi8EEEiiEEENS2_ILi64EEENS4_IJiNS2_ILi144EEENS2_ILi288EEEEEENS2_ILi512EEEEEC2ERKS3_RKS6_RKS7_RKSA_RKSB_)
        /*21c8*/ 	.word	0x00000000


	//----- nvinfo : EIATTR_FRAME_SIZE
	.align		4
.L_1452:
        /*21cc*/ 	.byte	0x04, 0x11
        /*21ce*/ 	.short	(.L_1454 - .L_1453)
	.align		4
.L_1453:
        /*21d0*/ 	.word	index@($_ZN7cutlass13device_kernelIN5flash19enable_sm80_to_sm89INS1_16FlashAttnBwdSm80INS1_25CollectiveMainloopBwdSm80ILi2ELi2EN4cute5tupleIJNS5_1CILi128EEES8_NS7_ILi64EEEEEENS_10bfloat16_tEfNS_4arch4Sm80ELb1ELb0ELb1ELb1ELb0ELb0ELb0ELb0ELi2ELi4ELi4ELi4ELb0EEENS1_24CollectiveEpilogueBwdGQAISA_fSD_Li256ELb1ELb0EEENS1_25SingleTileBwdLPTSchedulerILb1ELi128ELb0EEEEEEEEEvNT_6ParamsE$_ZN4cute3eso3ESOILb1ELb0EJNS_1CILi1EEENS2_ILi8EEEiiNS2_ILi64EEEiNS2_ILi144EEENS2_ILi288EEENS2_ILi512EEEEEC2ERKS3_RKS4_RKiSF_RKS5_SF_RKS6_RKS7_RKS8_)
        /*21d4*/ 	.word	0x00000000


	//----- nvinfo : EIATTR_FRAME_SIZE
	.align		4
.L_1454:
        /*21d8*/ 	.byte	0x04, 0x11
        /*21da*/ 	.short	(.L_1456 - .L_1455)
	.align		4
.L_1455:
        /*21dc*/ 	.word	index@($_ZN7cutlass13device_kernelIN5flash19enable_sm80_to_sm89INS1_16FlashAttnBwdSm80INS1_25CollectiveMainloopBwdSm80ILi2ELi2EN4cute5tupleIJNS5_1CILi128EEES8_NS7_ILi64EEEEEENS_10bfloat16_tEfNS_4arch4Sm80ELb1ELb0ELb1ELb1ELb0ELb0ELb0ELb0ELi2ELi4ELi4ELi4ELb0EEENS1_24CollectiveEpilogueBwdGQAISA_fSD_Li256ELb1ELb0EEENS1_25SingleTileBwdLPTSchedulerILb1ELi128ELb0EEEEEEEEEvNT_6ParamsE$_ZN4cute3eso3ESOILb1ELb0EJNS_1CILi1EEENS2_ILi512EEEiEEC2ERKS3_RKS4_RKi)
        /*21e0*/ 	.word	0x00000000


	//----- nvinfo : EIATTR_FRAME_SIZE
	.align		4
.L_1456:
        /*21e4*/ 	.byte	0x04, 0x11
        /*21e6*/ 	.short	(.L_1458 - .L_1457)
	.align		4
.L_1457:
        /*21e8*/ 	.word	index@($_ZN7cutlass13device_kernelIN5flash19enable_sm80_to_sm89INS1_16FlashAttnBwdSm80INS1_25CollectiveMainloopBwdSm80ILi2ELi2EN4cute5tupleIJNS5_1CILi128EEES8_NS7_ILi64EEEEEENS_10bfloat16_tEfNS_4arch4Sm80ELb1ELb0ELb1ELb1ELb0ELb0ELb0ELb0ELi2ELi4ELi4ELi4ELb0EEENS1_24CollectiveEpilogueBwdGQAISA_fSD_Li256ELb1ELb0EEENS1_25SingleTileBwdLPTSchedulerILb1ELi128ELb0EEEEEEEEEvNT_6ParamsE$_ZN4cute3eso3ESOILb1ELb0EJNS_1CILi1EEENS2_ILi256EEEiEEC2ERKS3_RKS4_RKi)
        /*21ec*/ 	.word	0x00000000


	//----- nvinfo : EIATTR_FRAME_SIZE
	.align		4
.L_1458:
        /*21f0*/ 	.byte	0x04, 0x11
        /*21f2*/ 	.short	(.L_1460 - .L_1459)
	.align		4
.L_1459:
        /*21f4*/ 	.word	index@($_ZN7cutlass13device_kernelIN5flash19enable_sm80_to_sm89INS1_16FlashAttnBwdSm80INS1_25CollectiveMainloopBwdSm80ILi2ELi2EN4cute5tupleIJNS5_1CILi128EEES8_NS7_ILi64EEEEEENS_10bfloat16_tEfNS_4arch4Sm80ELb1ELb0ELb1ELb1ELb0ELb0ELb0ELb0ELi2ELi4ELi4ELi4ELb0EEENS1_24CollectiveEpilogueBwdGQAISA_fSD_Li256ELb1ELb0EEENS1_25SingleTileBwdLPTSchedulerILb1ELi128ELb0EEEEEEEEEvNT_6ParamsE$_ZN4cute3eso3ESOILb1ELb0EJNS_1CILi1024EEEiiEEC2ERKS3_RKiS8_)
        /*21f8*/ 	.word	0x00000000


	//----- nvinfo : EIATTR_FRAME_SIZE
	.align		4
.L_1460:
        /*21fc*/ 	.byte	0x04, 0x11
        /*21fe*/ 	.short	(.L_1462 - .L_1461)
	.align		4
.L_1461:
        /*2200*/ 	.word	index@($_ZN7cutlass13device_kernelIN5flash19enable_sm80_to_sm89INS1_16FlashAttnBwdSm80INS1_25CollectiveMainloopBwdSm80ILi2ELi2EN4cute5tupleIJNS5_1CILi128EEES8_NS7_ILi64EEEEEENS_10bfloat16_tEfNS_4arch4Sm80ELb1ELb0ELb1ELb1ELb0ELb0ELb0ELb0ELi2ELi4ELi4ELi4ELb0EEENS1_24CollectiveEpilogueBwdGQAISA_fSD_Li256ELb1ELb0EEENS1_25SingleTileBwdLPTSchedulerILb1ELi128ELb0EEEEEEEEEvNT_6ParamsE$_ZN4cute3eso3ESOILb1ELb0EJNS_1CILi1024EEENS_5tupleIJiiEEEEEC2ERKS3_RKS5_)
        /*2204*/ 	.word	0x00000000


	//----- nvinfo : EIATTR_FRAME_SIZE
	.align		4
.L_1462:
        /*2208*/ 	.byte	0x04, 0x11
        /*220a*/ 	.short	(.L_1464 - .L_1463)
	.align		4
.L_1463:
        /*220c*/ 	.word	index@($_ZN7cutlass13device_kernelIN5flash19enable_sm80_to_sm89INS1_16FlashAttnBwdSm80INS1_25CollectiveMainloopBwdSm80ILi2ELi2EN4cute5tupleIJNS5_1CILi128EEES8_NS7_ILi64EEEEEENS_10bfloat16_tEfNS_4arch4Sm80ELb1ELb0ELb1ELb1ELb0ELb0ELb0ELb0ELi2ELi4ELi4ELi4ELb0EEENS1_24CollectiveEpilogueBwdGQAISA_fSD_Li256ELb1ELb0EEENS1_25SingleTileBwdLPTSchedulerILb1ELi128ELb0EEEEEEEEEvNT_6ParamsE$_ZN4cute3eso3ESOILb1ELb0EJNS_1CILi0EEEiS3_EEC2ERKS3_RKiS6_)
        /*2210*/ 	.word	0x00000000


	//----- nvinfo : EIATTR_FRAME_SIZE
	.align		4
.L_1464:
        /*2214*/ 	.byte	0x04, 0x11
        /*2216*/ 	.short	(.L_1466 - .L_1465)
	.align		4
.L_1465:
        /*2218*/ 	.word	index@($_ZN7cutlass13device_kernelIN5flash19enable_sm80_to_sm89INS1_16FlashAttnBwdSm80INS1_25CollectiveMainloopBwdSm80ILi2ELi2EN4cute5tupleIJNS5_1CILi128EEES8_NS7_ILi64EEEEEENS_10bfloat16_tEfNS_4arch4Sm80ELb1ELb0ELb1ELb1ELb0ELb0ELb0ELb0ELi2ELi4ELi4ELi4ELb0EEENS1_24CollectiveEpilogueBwdGQAISA_fSD_Li256ELb1ELb0EEENS1_25SingleTileBwdLPTSchedulerILb1ELi128ELb0EEEEEEEEEvNT_6ParamsE$_ZN4cute3eso3ESOILb1ELb0EJNS_1CILi0EEEiEEC2ERKS3_RKi)
        /*221c*/ 	.word	0x00000000


	//----- nvinfo : EIATTR_FRAME_SIZE
	.align		4
.L_1466:
        /*2220*/ 	.byte	0x04, 0x11
        /*2222*/ 	.short	(.L_1468 - .L_1467)
	.align		4
.L_1467:
        /*2224*/ 	.word	index@($_ZN7cutlass13device_kernelIN5flash19enable_sm80_to_sm89INS1_16FlashAttnBwdSm80INS1_25CollectiveMainloopBwdSm80ILi2ELi2EN4cute5tupleIJNS5_1CILi128EEES8_NS7_ILi64EEEEEENS_10bfloat16_tEfNS_4arch4Sm80ELb1ELb0ELb1ELb1ELb0ELb0ELb0ELb0ELi2ELi4ELi4ELi4ELb0EEENS1_24CollectiveEpilogueBwdGQAISA_fSD_Li256ELb1ELb0EEENS1_25SingleTileBwdLPTSchedulerILb1ELi128ELb0EEEEEEEEEvNT_6ParamsE$_ZN4cute3eso3ESOILb1ELb0EJNS_1CILi0EEENS_5tupleIJNS2_ILi1EEENS2_ILi256EEEiEEEEEC2ERKS3_RKS7_)
        /*2228*/ 	.word	0x00000000


	//----- nvinfo : EIATTR_FRAME_SIZE
	.align		4
.L_1468:
        /*222c*/ 	.byte	0x04, 0x11
        /*222e*/ 	.short	(.L_1470 - .L_1469)
	.align		4
.L_1469:
        /*2230*/ 	.word	index@($_ZN7cutlass13device_kernelIN5flash19enable_sm80_to_sm89INS1_16FlashAttnBwdSm80INS1_25CollectiveMainloopBwdSm80ILi2ELi2EN4cute5tupleIJNS5_1CILi128EEES8_NS7_ILi64EEEEEENS_10bfloat16_tEfNS_4arch4Sm80ELb1ELb0ELb1ELb1ELb0ELb0ELb0ELb0ELi2ELi4ELi4ELi4ELb0EEENS1_24CollectiveEpilogueBwdGQAISA_fSD_Li256ELb1ELb0EEENS1_25SingleTileBwdLPTSchedulerILb1ELi128ELb0EEEEEEEEEvNT_6ParamsE$_ZN4cute3eso3ESOILb1ELb0EJNS_1CILi0EEENS2_ILi1EEENS2_ILi512EEEiNS2_ILi4096EEEiNS2_ILi8192EEEEEC2ERKS3_RKS4_RKS5_RKiRKS6_SG_RKS7_)
        /*2234*/ 	.word	0x00000000


	//----- nvinfo : EIATTR_FRAME_SIZE
	.align		4
.L_1470:
        /*2238*/ 	.byte	0x04, 0x11
        /*223a*/ 	.short	(.L_1472 - .L_1471)
	.align		4
.L_1471:
        /*223c*/ 	.word	index@($_ZN7cutlass13device_kernelIN5flash19enable_sm80_to_sm89INS1_16FlashAttnBwdSm80INS1_25CollectiveMainloopBwdSm80ILi2ELi2EN4cute5tupleIJNS5_1CILi128EEES8_NS7_ILi64EEEEEENS_10bfloat16_tEfNS_4arch4Sm80ELb1ELb0ELb1ELb1ELb0ELb0ELb0ELb0ELi2ELi4ELi4ELi4ELb0EEENS1_24CollectiveEpilogueBwdGQAISA_fSD_Li256ELb1ELb0EEENS1_25SingleTileBwdLPTSchedulerILb1ELi128ELb0EEEEEEEEEvNT_6ParamsE$_ZN4cute3eso3ESOILb1ELb0EJNS_1CILi0EEENS2_ILi1EEENS2_ILi512EEEiEEC2ERKS3_RKS4_RKS5_RKi)
        /*2240*/ 	.word	0x00000000


	//----- nvinfo : EIATTR_FRAME_SIZE
	.align		4
.L_1472:
        /*2244*/ 	.byte	0x04, 0x11
        /*2246*/ 	.short	(.L_1474 - .L_1473)
	.align		4
.L_1473:
        /*2248*/ 	.word	index@($_ZN7cutlass13device_kernelIN5flash19enable_sm80_to_sm89INS1_16FlashAttnBwdSm80INS1_25CollectiveMainloopBwdSm80ILi2ELi2EN4cute5tupleIJNS5_1CILi128EEES8_NS7_ILi64EEEEEENS_10bfloat16_tEfNS_4arch4Sm80ELb1ELb0ELb1ELb1ELb0ELb0ELb0ELb0ELi2ELi4ELi4ELi4ELb0EEENS1_24CollectiveEpilogueBwdGQAISA_fSD_Li256ELb1ELb0EEENS1_25SingleTileBwdLPTSchedulerILb1ELi128ELb0EEEEEEEEEvNT_6ParamsE$_ZN4cute3eso3ESOILb1ELb0EJNS_14ComposedLayoutINS_7SwizzleILi3ELi3ELi3EEENS_1CILj0EEENS_6LayoutINS_5tupleIJNS8_IJNS8_IJNS5_ILi4EEENS5_ILi8EEEEEENS8_IJS9_NS5_ILi1EEEEEEEEENS8_IJNS8_IJNS5_ILi2EEESF_SF_EEENS8_IJSF_S9_EEEEEEEEENS8_IJNS8_IJNS8_IJSF_NS5_ILi64EEEEEENS8_IJNS5_ILi1024EEENS5_ILi0EEEEEEEEENS8_IJNS8_IJSC_NS5_ILi512EEESA_EEENS8_IJNS5_ILi4096EEENS5_ILi16EEEEEEEEEEEEEEEENS_10ViewEngineINS_8smem_ptrIPN7cutlass10bfloat16_tEEEEEEEC2ERKSY_RKS15_)
        /*224c*/ 	.word	0x00000000


	//----- nvinfo : EIATTR_FRAME_SIZE
	.align		4
.L_1474:
        /*2250*/ 	.byte	0x04, 0x11
        /*2252*/ 	.short	(.L_1476 - .L_1475)
	.align		4
.L_1475:
        /*2254*/ 	.word	index@($_ZN7cutlass13device_kernelIN5flash19enable_sm80_to_sm89INS1_16FlashAttnBwdSm80INS1_25CollectiveMainloopBwdSm80ILi2ELi2EN4cute5tupleIJNS5_1CILi128EEES8_NS7_ILi64EEEEEENS_10bfloat16_tEfNS_4arch4Sm80ELb1ELb0ELb1ELb1ELb0ELb0ELb0ELb0ELi2ELi4ELi4ELi4ELb0EEENS1_24CollectiveEpilogueBwdGQAISA_fSD_Li256ELb1ELb0EEENS1_25SingleTileBwdLPTSchedulerILb1ELi128ELb0EEEEEEEEEvNT_6ParamsE$_ZN4cute3eso3ESOILb1ELb0EJNS_14ComposedLayoutINS_7SwizzleILi3ELi3ELi3EEENS_1CILj0EEENS_6LayoutINS_5tupleIJNS8_IJNS8_IJNS5_ILi4EEENS5_ILi8EEEEEENS8_IJNS5_ILi2EEENS5_ILi1EEEEEEEEENS8_IJNS8_IJSC_SC_EEESB_EEEEEENS8_IJNS8_IJNS8_IJNS5_ILi128EEESD_EEENS8_IJSA_NS5_ILi0EEEEEEEEENS8_IJNS8_IJNS5_ILi64EEENS5_ILi512EEEEEENS8_IJNS5_ILi16EEENS5_ILi1024EEEEEEEEEEEEEEEENS_10ViewEngineINS_8smem_ptrIPN7cutlass10bfloat16_tEEEEEEEC2ERKSX_RKS14_)
        /*2258*/ 	.word	0x00000000


	//----- nvinfo : EIATTR_FRAME_SIZE
	.align		4
.L_1476:
        /*225c*/ 	.byte	0x04, 0x11
        /*225e*/ 	.short	(.L_1478 - .L_1477)
	.align		4
.L_1477:
        /*2260*/ 	.word	index@($_ZN7cutlass13device_kernelIN5flash19enable_sm80_to_sm89INS1_16FlashAttnBwdSm80INS1_25CollectiveMainloopBwdSm80ILi2ELi2EN4cute5tupleIJNS5_1CILi128EEES8_NS7_ILi64EEEEEENS_10bfloat16_tEfNS_4arch4Sm80ELb1ELb0ELb1ELb1ELb0ELb0ELb0ELb0ELi2ELi4ELi4ELi4ELb0EEENS1_24CollectiveEpilogueBwdGQAISA_fSD_Li256ELb1ELb0EEENS1_25SingleTileBwdLPTSchedulerILb1ELi128ELb0EEEEEEEEEvNT_6ParamsE$_ZN4cute3eso3ESOILb1ELb0EJNS_14ComposedLayoutINS_7SwizzleILi3ELi3ELi3EEENS_1CILj0EEENS_6LayoutINS_5tupleIJNS8_IJNS5_ILi8EEENS5_ILi16EEEEEENS8_IJNS5_ILi64EEENS5_ILi1EEEEEEEEENS8_IJNS8_IJSC_NS5_ILi512EEEEEENS8_IJSD_NS5_ILi0EEEEEEEEEEEEENS_10ViewEngineINS_8smem_ptrIPN7cutlass10bfloat16_tEEEEEEEC2ERKSM_RKST_)
        /*2264*/ 	.word	0x00000000


	//----- nvinfo : EIATTR_FRAME_SIZE
	.align		4
.L_1478:
        /*2268*/ 	.byte	0x04, 0x11
        /*226a*/ 	.short	(.L_1480 - .L_1479)
	.align		4
.L_1479:
        /*226c*/ 	.word	index@($_ZN7cutlass13device_kernelIN5flash19enable_sm80_to_sm89INS1_16FlashAttnBwdSm80INS1_25CollectiveMainloopBwdSm80ILi2ELi2EN4cute5tupleIJNS5_1CILi128EEES8_NS7_ILi64EEEEEENS_10bfloat16_tEfNS_4arch4Sm80ELb1ELb0ELb1ELb1ELb0ELb0ELb0ELb0ELi2ELi4ELi4ELi4ELb0EEENS1_24CollectiveEpilogueBwdGQAISA_fSD_Li256ELb1ELb0EEENS1_25SingleTileBwdLPTSchedulerILb1ELi128ELb0EEEEEEEEEvNT_6ParamsE$_ZN4cute3eso3ESOILb1ELb0EJNS_14ComposedLayoutINS_7SwizzleILi3ELi3ELi3EEENS_1CILj0EEENS_6LayoutINS_5tupleIJNS5_ILi64EEENS5_ILi128EEEEEENS8_IJNS5_ILi1EEES9_EEEEEEENS_10ViewEngineINS_8smem_ptrIPN7cutlass10bfloat16_tEEEEEEEC2ERKSF_RKSM_)
        /*2270*/ 	.word	0x00000000


	//----- nvinfo : EIATTR_FRAME_SIZE
	.align		4
.L_1480:
        /*2274*/ 	.byte	0x04, 0x11
        /*2276*/ 	.short	(.L_1482 - .L_1481)
	.align		4
.L_1481:
        /*2278*/ 	.word	index@($_ZN7cutlass13device_kernelIN5flash19enable_sm80_to_sm89INS1_16FlashAttnBwdSm80INS1_25CollectiveMainloopBwdSm80ILi2ELi2EN4cute5tupleIJNS5_1CILi128EEES8_NS7_ILi64EEEEEENS_10bfloat16_tEfNS_4arch4Sm80ELb1ELb0ELb1ELb1ELb0ELb0ELb0ELb0ELi2ELi4ELi4ELi4ELb0EEENS1_24CollectiveEpilogueBwdGQAISA_fSD_Li256ELb1ELb0EEENS1_25SingleTileBwdLPTSchedulerILb1ELi128ELb0EEEEEEEEEvNT_6ParamsE$_ZN4cute3eso3ESOILb1ELb0EJNS_14ComposedLayoutINS_7SwizzleILi3ELi3ELi3EEENS_1CILi0EEENS_6LayoutINS_5tupleIJNS8_IJNS8_IJNS5_ILi4EEENS5_ILi8EEEEEENS8_IJS9_NS5_ILi1EEEEEEEEENS8_IJNS8_IJNS5_ILi2EEESF_SF_EEENS8_IJSF_SA_EEEEEEEEENS8_IJNS8_IJNS8_IJNS5_ILi128EEESC_EEENS8_IJNS5_ILi16EEES6_EEEEEENS8_IJNS8_IJNS5_ILi64EEESA_NS5_ILi512EEEEEENS8_IJNS5_ILi8192EEENS5_ILi1024EEEEEEEEEEEEEEEENS_10ViewEngineINS_8smem_ptrIPN7cutlass10bfloat16_tEEEEEEEC2ERKSY_RKS15_)
        /*227c*/ 	.word	0x00000000


	//----- nvinfo : EIATTR_FRAME_SIZE
	.align		4
.L_1482:
        /*2280*/ 	.byte	0x04, 0x11
        /*2282*/ 	.short	(.L_1484 - .L_1483)
	.align		4
.L_1483:
        /*2284*/ 	.word	index@($_ZN7cutlass13device_kernelIN5flash19enable_sm80_to_sm89INS1_16FlashAttnBwdSm80INS1_25CollectiveMainloopBwdSm80ILi2ELi2EN4cute5tupleIJNS5_1CILi128EEES8_NS7_ILi64EEEEEENS_10bfloat16_tEfNS_4arch4Sm80ELb1ELb0ELb1ELb1ELb0ELb0ELb0ELb0ELi2ELi4ELi4ELi4ELb0EEENS1_24CollectiveEpilogueBwdGQAISA_fSD_Li256ELb1ELb0EEENS1_25SingleTileBwdLPTSchedulerILb1ELi128ELb0EEEEEEEEEvNT_6ParamsE$_ZN4cute3eso3ESOILb1ELb0EJNS_14ComposedLayoutINS_7SwizzleILi3ELi3ELi3EEENS_1CILi0EEENS_6LayoutINS_5tupleIJNS8_IJNS8_IJNS5_ILi4EEENS5_ILi8EEEEEENS8_IJS9_NS5_ILi1EEEEEEEEENS8_IJNS8_IJNS5_ILi2EEESF_SF_EEENS8_IJSF_NS8_IJS9_SF_EEEEEEEEEEEENS8_IJNS8_IJNS8_IJSF_NS5_ILi64EEEEEENS8_IJNS5_ILi1024EEES6_EEEEEENS8_IJNS8_IJSC_NS5_ILi512EEESA_EEENS8_IJNS5_ILi4096EEENS8_IJNS5_ILi16EEENS5_ILi8192EEEEEEEEEEEEEEEEEEENS_10ViewEngineINS_8smem_ptrIPN7cutlass10bfloat16_tEEEEEEEC2ERKS10_RKS17_)
        /*2288*/ 	.word	0x00000000


	//----- nvinfo : EIATTR_FRAME_SIZE
	.align		4
.L_1484:
        /*228c*/ 	.byte	0x04, 0x11
        /*228e*/ 	.short	(.L_1486 - .L_1485)
	.align		4
.L_1485:
        /*2290*/ 	.word	index@($_ZN7cutlass13device_kernelIN5flash19enable_sm80_to_sm89INS1_16FlashAttnBwdSm80INS1_25CollectiveMainloopBwdSm80ILi2ELi2EN4cute5tupleIJNS5_1CILi128EEES8_NS7_ILi64EEEEEENS_10bfloat16_tEfNS_4arch4Sm80ELb1ELb0ELb1ELb1ELb0ELb0ELb0ELb0ELi2ELi4ELi4ELi4ELb0EEENS1_24CollectiveEpilogueBwdGQAISA_fSD_Li256ELb1ELb0EEENS1_25SingleTileBwdLPTSchedulerILb1ELi128ELb0EEEEEEEEEvNT_6ParamsE$_ZN4cute3eso3ESOILb1ELb0EJNS_14ComposedLayoutINS_7SwizzleILi3ELi3ELi3EEENS_1CILi0EEENS_6LayoutINS_5tupleIJNS8_IJNS8_IJNS5_ILi4EEENS5_ILi8EEEEEENS8_IJNS5_ILi2EEENS5_ILi1EEEEEEEEENS8_IJNS8_IJSC_SC_EEESB_EEEEEENS8_IJNS8_IJNS8_IJNS5_ILi128EEESD_EEENS8_IJSA_S6_EEEEEENS8_IJNS8_IJNS5_ILi64EEENS5_ILi512EEEEEENS8_IJNS5_ILi16EEENS5_ILi1024EEEEEEEEEEEEEEEENS_10ViewEngineINS_8smem_ptrIPN7cutlass10bfloat16_tEEEEEEEC2ERKSW_RKS13_)
        /*2294*/ 	.word	0x00000000


	//----- nvinfo : EIATTR_FRAME_SIZE
	.align		4
.L_1486:
        /*2298*/ 	.byte	0x04, 0x11
        /*229a*/ 	.short	(.L_1488 - .L_1487)
	.align		4
.L_1487:
        /*229c*/ 	.word	index@($_ZN7cutlass13device_kernelIN5flash19enable_sm80_to_sm89INS1_16FlashAttnBwdSm80INS1_25CollectiveMainloopBwdSm80ILi2ELi2EN4cute5tupleIJNS5_1CILi128EEES8_NS7_ILi64EEEEEENS_10bfloat16_tEfNS_4arch4Sm80ELb1ELb0ELb1ELb1ELb0ELb0ELb0ELb0ELi2ELi4ELi4ELi4ELb0EEENS1_24CollectiveEpilogueBwdGQAISA_fSD_Li256ELb1ELb0EEENS1_25SingleTileBwdLPTSchedulerILb1ELi128ELb0EEEEEEEEEvNT_6ParamsE$_ZN4cute3eso3ESOILb1ELb0EJNS_14ComposedLayoutINS_7SwizzleILi3ELi3ELi3EEENS_1CILi0EEENS_6LayoutINS_5tupleIJNS8_IJNS8_IJNS5_ILi4EEENS5_ILi8EEEEEENS8_IJNS5_ILi2EEENS5_ILi1EEEEEEEEENS8_IJNS8_IJSC_SC_EEENS8_IJSA_S9_EEEEEEEEENS8_IJNS8_IJNS8_IJSC_NS5_ILi64EEEEEENS8_IJNS5_ILi512EEES6_EEEEEENS8_IJNS8_IJSD_SA_EEENS8_IJNS5_ILi1024EEENS5_ILi16EEEEEEEEEEEEEEEENS_10ViewEngineINS_8smem_ptrIPN7cutlass10bfloat16_tEEEEEEEC2ERKSW_RKS13_)
        /*22a0*/ 	.word	0x00000000


	//----- nvinfo : EIATTR_FRAME_SIZE
	.align		4
.L_1488:
        /*22a4*/ 	.byte	0x04, 0x11
        /*22a6*/ 	.short	(.L_1490 - .L_1489)
	.align		4
.L_1489:
        /*22a8*/ 	.word	index@($_ZN7cutlass13device_kernelIN5flash19enable_sm80_to_sm89INS1_16FlashAttnBwdSm80INS1_25CollectiveMainloopBwdSm80ILi2ELi2EN4cute5tupleIJNS5_1CILi128EEES8_NS7_ILi64EEEEEENS_10bfloat16_tEfNS_4arch4Sm80ELb1ELb0ELb1ELb1ELb0ELb0ELb0ELb0ELi2ELi4ELi4ELi4ELb0EEENS1_24CollectiveEpilogueBwdGQAISA_fSD_Li256ELb1ELb0EEENS1_25SingleTileBwdLPTSchedulerILb1ELi128ELb0EEEEEEEEEvNT_6ParamsE$_ZN4cute3eso3ESOILb1ELb0EJNS_10UnderscoreEiiEEC2ERKS2_RKiS7_)
        /*22ac*/ 	.word	0x00000000


	//----- nvinfo : EIATTR_FRAME_SIZE
	.align		4
.L_1490:
        /*22b0*/ 	.byte	0x04, 0x11
        /*22b2*/ 	.short	(.L_1492 - .L_1491)
	.align		4
.L_1491:
        /*22b4*/ 	.word	index@($_ZN7cutlass13device_kernelIN5flash19enable_sm80_to_sm89INS1_16FlashAttnBwdSm80INS1_25CollectiveMainloopBwdSm80ILi2ELi2EN4cute5tupleIJNS5_1CILi128EEES8_NS7_ILi64EEEEEENS_10bfloat16_tEfNS_4arch4Sm80ELb1ELb0ELb1ELb1ELb0ELb0ELb0ELb0ELi2ELi4ELi4ELi4ELb0EEENS1_24CollectiveEpilogueBwdGQAISA_fSD_Li256ELb1ELb0EEENS1_25SingleTileBwdLPTSchedulerILb1ELi128ELb0EEEEEEEEEvNT_6ParamsE$_ZN4cute3eso3ESOILb1ELb0EJNS_10UnderscoreEiEEC2ERKS2_RKi)
        /*22b8*/ 	.word	0x00000000


	//----- nvinfo : EIATTR_FRAME_SIZE
	.align		4
.L_1492:
        /*22bc*/ 	.byte	0x04, 0x11
        /*22be*/ 	.short	(.L_1494 - .L_1493)
	.align		4
.L_1493:
        /*22c0*/ 	.word	index@($_ZN7cutlass13device_kernelIN5flash19enable_sm80_to_sm89INS1_16FlashAttnBwdSm80INS1_25CollectiveMainloopBwdSm80ILi2ELi2EN4cute5tupleIJNS5_1CILi128EEES8_NS7_ILi64EEEEEENS_10bfloat16_tEfNS_4arch4Sm80ELb1ELb0ELb1ELb1ELb0ELb0ELb0ELb0ELi2ELi4ELi4ELi4ELb0EEENS1_24CollectiveEpilogueBwdGQAISA_fSD_Li256ELb1ELb0EEENS1_25SingleTileBwdLPTSchedulerILb1ELi128ELb0EEEEEEEEEvNT_6ParamsE$_ZN4cute3eso3ESOILb1ELb0EJNS_10UnderscoreES2_iEEC2ERKS2_S5_RKi)
        /*22c4*/ 	.word	0x00000000


	//----- nvinfo : EIATTR_FRAME_SIZE
	.align		4
.L_1494:
        /*22c8*/ 	.byte	0x04, 0x11
        /*22ca*/ 	.short	(.L_1496 - .L_1495)
	.align		4
.L_1495:
        /*22cc*/ 	.word	index@($_ZN7cutlass13device_kernelIN5flash19enable_sm80_to_sm89INS1_16FlashAttnBwdSm80INS1_25CollectiveMainloopBwdSm80ILi2ELi2EN4cute5tupleIJNS5_1CILi128EEES8_NS7_ILi64EEEEEENS_10bfloat16_tEfNS_4arch4Sm80ELb1ELb0ELb1ELb1ELb0ELb0ELb0ELb0ELi2ELi4ELi4ELi4ELb0EEENS1_24CollectiveEpilogueBwdGQAISA_fSD_Li256ELb1ELb0EEENS1_25SingleTileBwdLPTSchedulerILb1ELi128ELb0EEEEEEEEEvNT_6ParamsE$_ZN4cute3eso3ESOILb1ELb0EJNS_10UnderscoreES2_S2_iEEC2ERKS2_S5_S5_RKi)
        /*22d0*/ 	.word	0x00000000


	//----- nvinfo : EIATTR_FRAME_SIZE
	.align		4
.L_1496:
        /*22d4*/ 	.byte	0x04, 0x11
        /*22d6*/ 	.short	(.L_1498 - .L_1497)
	.align		4
.L_1497:
        /*22d8*/ 	.word	index@($_ZN7cutlass13device_kernelIN5flash19enable_sm80_to_sm89INS1_16FlashAttnBwdSm80INS1_25CollectiveMainloopBwdSm80ILi2ELi2EN4cute5tupleIJNS5_1CILi128EEES8_NS7_ILi64EEEEEENS_10bfloat16_tEfNS_4arch4Sm80ELb1ELb0ELb1ELb1ELb0ELb0ELb0ELb0ELi2ELi4ELi4ELi4ELb0EEENS1_24CollectiveEpilogueBwdGQAISA_fSD_Li256ELb1ELb0EEENS1_25SingleTileBwdLPTSchedulerILb1ELi128ELb0EEEEEEEEEvNT_6ParamsE$_ZN4cute3eso3ESOILb0ELb1EJlEEC2ERKl)
        /*22dc*/ 	.word	0x00000000


	//----- nvinfo : EIATTR_FRAME_SIZE
	.align		4
.L_1498:
        /*22e0*/ 	.byte	0x04, 0x11
        /*22e2*/ 	.short	(.L_1500 - .L_1499)
	.align		4
.L_1499:
        /*22e4*/ 	.word	index@($_ZN7cutlass13device_kernelIN5flash19enable_sm80_to_sm89INS1_16FlashAttnBwdSm80INS1_25CollectiveMainloopBwdSm80ILi2ELi2EN4cute5tupleIJNS5_1CILi128EEES8_NS7_ILi64EEEEEENS_10bfloat16_tEfNS_4arch4Sm80ELb1ELb0ELb1ELb1ELb0ELb0ELb0ELb0ELi2ELi4ELi4ELi4ELb0EEENS1_24CollectiveEpilogueBwdGQAISA_fSD_Li256ELb1ELb0EEENS1_25SingleTileBwdLPTSchedulerILb1ELi128ELb0EEEEEEEEEvNT_6ParamsE$_ZN4cute3eso3ESOILb0ELb1EJiNS_1CILi72EEENS2_ILi512EEEEEC2ERKiRKS3_RKS4_)
        /*22e8*/ 	.word	0x00000000


	//----- nvinfo : EIATTR_FRAME_SIZE
	.align		4
.L_1500:
        /*22ec*/ 	.byte	0x04, 0x11
        /*22ee*/ 	.short	(.L_1502 - .L_1501)
	.align		4
.L_1501:
        /*22f0*/ 	.word	index@($_ZN7cutlass13device_kernelIN5flash19enable_sm80_to_sm89INS1_16FlashAttnBwdSm80INS1_25CollectiveMainloopBwdSm80ILi2ELi2EN4cute5tupleIJNS5_1CILi128EEES8_NS7_ILi64EEEEEENS_10bfloat16_tEfNS_4arch4Sm80ELb1ELb0ELb1ELb1ELb0ELb0ELb0ELb0ELi2ELi4ELi4ELi4ELb0EEENS1_24CollectiveEpilogueBwdGQAISA_fSD_Li256ELb1ELb0EEENS1_25SingleTileBwdLPTSchedulerILb1ELi128ELb0EEEEEEEEEvNT_6ParamsE$_ZN4cute3eso3ESOILb0ELb1EJiNS_1CILi512EEEEEC2ERKiRKS3_)
        /*22f4*/ 	.word	0x00000000


	//----- nvinfo : EIATTR_FRAME_SIZE
	.align		4
.L_1502:
        /*22f8*/ 	.byte	0x04, 0x11
        /*22fa*/ 	.short	(.L_1504 - .L_1503)
	.align		4
.L_1503:
        /*22fc*/ 	.word	index@($_ZN7cutlass13device_kernelIN5flash19enable_sm80_to_sm89INS1_16FlashAttnBwdSm80INS1_25CollectiveMainloopBwdSm80ILi2ELi2EN4cute5tupleIJNS5_1CILi128EEES8_NS7_ILi64EEEEEENS_10bfloat16_tEfNS_4arch4Sm80ELb1ELb0ELb1ELb1ELb0ELb0ELb0ELb0ELi2ELi4ELi4ELi4ELb0EEENS1_24CollectiveEpilogueBwdGQAISA_fSD_Li256ELb1ELb0EEENS1_25SingleTileBwdLPTSchedulerILb1ELi128ELb0EEEEEEEEEvNT_6ParamsE$_ZN4cute3eso3ESOILb0ELb1EJiNS_1CILi4096EEEEEC2ERKiRKS3_)
        /*2300*/ 	.word	0x00000000


	//----- nvinfo : EIATTR_FRAME_SIZE
	.align		4
.L_1504:
        /*2304*/ 	.byte	0x04, 0x11
        /*2306*/ 	.short	(.L_1506 - .L_1505)
	.align		4
.L_1505:
        /*2308*/ 	.word	index@($_ZN7cutlass13device_kernelIN5flash19enable_sm80_to_sm89INS1_16FlashAttnBwdSm80INS1_25CollectiveMainloopBwdSm80ILi2ELi2EN4cute5tupleIJNS5_1CILi128EEES8_NS7_ILi64EEEEEENS_10bfloat16_tEfNS_4arch4Sm80ELb1ELb0ELb1ELb1ELb0ELb0ELb0ELb0ELi2ELi4ELi4ELi4ELb0EEENS1_24CollectiveEpilogueBwdGQAISA_fSD_Li256ELb1ELb0EEENS1_25SingleTileBwdLPTSchedulerILb1ELi128ELb0EEEEEEEEEvNT_6ParamsE$_ZN4cute3eso3ESOILb0ELb1EJiNS_1CILi144EEENS2_ILi512EEEEEC2ERKiRKS3_RKS4_)
        /*230c*/ 	.word	0x00000000


	//----- nvinfo : EIATTR_FRAME_SIZE
	.align		4
.L_1506:
        /*2310*/ 	.byte	0x04, 0x11
        /*2312*/ 	.short	(.L_1508 - .L_1507)
	.align		4
.L_1507:
        /*2314*/ 	.word	index@($_ZN7cutlass13device_kernelIN5flash19enable_sm80_to_sm89INS1_16FlashAttnBwdSm80INS1_25CollectiveMainloopBwdSm80ILi2ELi2EN4cute5tupleIJNS5_1CILi128EEES8_NS7_ILi64EEEEEENS_10bfloat16_tEfNS_4arch4Sm80ELb1ELb0ELb1ELb1ELb0ELb0ELb0ELb0ELi2ELi4ELi4ELi4ELb0EEENS1_24CollectiveEpilogueBwdGQAISA_fSD_Li256ELb1ELb0EEENS1_25SingleTileBwdLPTSchedulerILb1ELi128ELb0EEEEEEEEEvNT_6ParamsE$_ZN4cute3eso3ESOILb0ELb1EJiNS_1CILi144EEENS2_ILi288EEEEEC2ERKiRKS3_RKS4_)
        /*2318*/ 	.word	0x00000000


	//----- nvinfo : EIATTR_FRAME_SIZE
	.align		4
.L_1508:
        /*231c*/ 	.byte	0x04, 0x11
        /*231e*/ 	.short	(.L_1510 - .L_1509)
	.align		4
.L_1509:
        /*2320*/ 	.word	index@($_ZN7cutlass13device_kernelIN5flash19enable_sm80_to_sm89INS1_16FlashAttnBwdSm80INS1_25CollectiveMainloopBwdSm80ILi2ELi2EN4cute5tupleIJNS5_1CILi128EEES8_NS7_ILi64EEEEEENS_10bfloat16_tEfNS_4arch4Sm80ELb1ELb0ELb1ELb1ELb0ELb0ELb0ELb0ELi2ELi4ELi4ELi4ELb0EEENS1_24CollectiveEpilogueBwdGQAISA_fSD_Li256ELb1ELb0EEENS1_25SingleTileBwdLPTSchedulerILb1ELi128ELb0EEEEEEEEEvNT_6ParamsE$_ZN4cute3eso3ESOILb0ELb1EJiNS_1CILi0EEEEEC2ERKiRKS3_)
        /*2324*/ 	.word	0x00000000


	//----- nvinfo : EIATTR_FRAME_SIZE
	.align		4
.L_1510:
        /*2328*/ 	.byte	0x04, 0x11
        /*232a*/ 	.short	(.L_1512 - .L_1511)
	.align		4
.L_1511:
        /*232c*/ 	.word	index@($_ZN7cutlass13device_kernelIN5flash19enable_sm80_to_sm89INS1_16FlashAttnBwdSm80INS1_25CollectiveMainloopBwdSm80ILi2ELi2EN4cute5tupleIJNS5_1CILi128EEES8_NS7_ILi64EEEEEENS_10bfloat16_tEfNS_4arch4Sm80ELb1ELb0ELb1ELb1ELb0ELb0ELb0ELb0ELi2ELi4ELi4ELi4ELb0EEENS1_24CollectiveEpilogueBwdGQAISA_fSD_Li256ELb1ELb0EEENS1_25SingleTileBwdLPTSchedulerILb1ELi128ELb0EEEEEEEEEvNT_6ParamsE$_ZN4cute3eso3ESOILb0ELb1EJiEEC2ERKi)
        /*2330*/ 	.word	0x00000000


	//----- nvinfo : EIATTR_FRAME_SIZE
	.align		4
.L_1512:
        /*2334*/ 	.byte	0x04, 0x11
        /*2336*/ 	.short	(.L_1514 - .L_1513)
	.align		4
.L_1513:
        /*2338*/ 	.word	index@($_ZN7cutlass13device_kernelIN5flash19enable_sm80_to_sm89INS1_16FlashAttnBwdSm80INS1_25CollectiveMainloopBwdSm80ILi2ELi2EN4cute5tupleIJNS5_1CILi128EEES8_NS7_ILi64EEEEEENS_10bfloat16_tEfNS_4arch4Sm80ELb1ELb0ELb1ELb1ELb0ELb0ELb0ELb0ELi2ELi4ELi4ELi4ELb0EEENS1_24CollectiveEpilogueBwdGQAISA_fSD_Li256ELb1ELb0EEENS1_25SingleTileBwdLPTSchedulerILb1ELi128ELb0EEEEEEEEEvNT_6ParamsE$_ZN4cute3eso3ESOILb0ELb1EJNS_6LayoutINS_5tupleIJNS3_IJNS_1CILi8EEENS4_ILi1EEEEEENS4_ILi2EEEEEENS3_IJNS3_IJS6_NS4_ILi0EEEEEEiEEEEESA_EEC2ERKSD_RKSA_)
        /*233c*/ 	.word	0x00000000


	//----- nvinfo : EIATTR_FRAME_SIZE
	.align		4
.L_1514:
        /*2340*/ 	.byte	0x04, 0x11
        /*2342*/ 	.short	(.L_1516 - .L_1515)
	.align		4
.L_1515:
        /*2344*/ 	.word	index@($_ZN7cutlass13device_kernelIN5flash19enable_sm80_to_sm89INS1_16FlashAttnBwdSm80INS1_25CollectiveMainloopBwdSm80ILi2ELi2EN4cute5tupleIJNS5_1CILi128EEES8_NS7_ILi64EEEEEENS_10bfloat16_tEfNS_4arch4Sm80ELb1ELb0ELb1ELb1ELb0ELb0ELb0ELb0ELi2ELi4ELi4ELi4ELb0EEENS1_24CollectiveEpilogueBwdGQAISA_fSD_Li256ELb1ELb0EEENS1_25SingleTileBwdLPTSchedulerILb1ELi128ELb0EEEEEEEEEvNT_6ParamsE$_ZN4cute3eso3ESOILb0ELb1EJNS_5tupleIJiiEEENS_1CILi8192EEEEEC2ERKS3_RKS5_)
        /*2348*/ 	.word	0x00000000


	//----- nvinfo : EIATTR_FRAME_SIZE
	.align		4
.L_1516:
        /*234c*/ 	.byte	0x04, 0x11
        /*234e*/ 	.short	(.L_1518 - .L_1517)
	.align		4
.L_1517:
        /*2350*/ 	.word	index@($_ZN7cutlass13device_kernelIN5flash19enable_sm80_to_sm89INS1_16FlashAttnBwdSm80INS1_25CollectiveMainloopBwdSm80ILi2ELi2EN4cute5tupleIJNS5_1CILi128EEES8_NS7_ILi64EEEEEENS_10bfloat16_tEfNS_4arch4Sm80ELb1ELb0ELb1ELb1ELb0ELb0ELb0ELb0ELi2ELi4ELi4ELi4ELb0EEENS1_24CollectiveEpilogueBwdGQAISA_fSD_Li256ELb1ELb0EEENS1_25SingleTileBwdLPTSchedulerILb1ELi128ELb0EEEEEEEEEvNT_6ParamsE$_ZN4cute3eso3ESOILb0ELb1EJNS_5tupleIJiiEEENS_1CILi1024EEEEEC2ERKS3_RKS5_)
        /*2354*/ 	.word	0x00000000


	//----- nvinfo : EIATTR_FRAME_SIZE
	.align		4
.L_1518:
        /*2358*/ 	.byte	0x04, 0x11
        /*235a*/ 	.short	(.L_1520 - .L_1519)
	.align		4
.L_1519:
        /*235c*/ 	.word	index@($_ZN7cutlass13device_kernelIN5flash19enable_sm80_to_sm89INS1_16FlashAttnBwdSm80INS1_25CollectiveMainloopBwdSm80ILi2ELi2EN4cute5tupleIJNS5_1CILi128EEES8_NS7_ILi64EEEEEENS_10bfloat16_tEfNS_4arch4Sm80ELb1ELb0ELb1ELb1ELb0ELb0ELb0ELb0ELi2ELi4ELi4ELi4ELb0EEENS1_24CollectiveEpilogueBwdGQAISA_fSD_Li256ELb1ELb0EEENS1_25SingleTileBwdLPTSchedulerILb1ELi128ELb0EEEEEEEEEvNT_6ParamsE$_ZN4cute3eso3ESOILb0ELb1EJNS_5tupleIJiiEEEEEC2ERKS3_)
        /*2360*/ 	.word	0x00000000


	//----- nvinfo : EIATTR_FRAME_SIZE
	.align		4
.L_1520:
        /*2364*/ 	.byte	0x04, 0x11
        /*2366*/ 	.short	(.L_1522 - .L_1521)
	.align		4
.L_1521:
        /*2368*/ 	.word	index@($_ZN7cutlass13device_kernelIN5flash19enable_sm80_to_sm89INS1_16FlashAttnBwdSm80INS1_25CollectiveMainloopBwdSm80ILi2ELi2EN4cute5tupleIJNS5_1CILi128EEES8_NS7_ILi64EEEEEENS_10bfloat16_tEfNS_4arch4Sm80ELb1ELb0ELb1ELb1ELb0ELb0ELb0ELb0ELi2ELi4ELi4ELi4ELb0EEENS1_24CollectiveEpilogueBwdGQAISA_fSD_Li256ELb1ELb0EEENS1_25SingleTileBwdLPTSchedulerILb1ELi128ELb0EEEEEEEEEvNT_6ParamsE$_ZN4cute3eso3ESOILb0ELb1EJNS_5tupleIJiNS2_IJiiEEEEEENS2_IJNS_10UnderscoreENS2_IJS5_S5_EEEEEEEEC2ERKS4_RKS7_)
        /*236c*/ 	.word	0x00000000


	//----- nvinfo : EIATTR_FRAME_SIZE
	.align		4
.L_1522:
        /*2370*/ 	.byte	0x04, 0x11
        /*2372*/ 	.short	(.L_1524 - .L_1523)
	.align		4
.L_1523:
        /*2374*/ 	.word	index@($_ZN7cutlass13device_kernelIN5flash19enable_sm80_to_sm89INS1_16FlashAttnBwdSm80INS1_25CollectiveMainloopBwdSm80ILi2ELi2EN4cute5tupleIJNS5_1CILi128EEES8_NS7_ILi64EEEEEENS_10bfloat16_tEfNS_4arch4Sm80ELb1ELb0ELb1ELb1ELb0ELb0ELb0ELb0ELi2ELi4ELi4ELi4ELb0EEENS1_24CollectiveEpilogueBwdGQAISA_fSD_Li256ELb1ELb0EEENS1_25SingleTileBwdLPTSchedulerILb1ELi128ELb0EEEEEEEEEvNT_6ParamsE$_ZN4cute3eso3ESOILb0ELb1EJNS_5tupleIJiNS2_IJiNS_1CILi0EEEEEEEEENS2_IJNS_10UnderscoreENS2_IJS7_S7_EEEEEEEEC2ERKS6_RKS9_)
        /*2378*/ 	.word	0x00000000


	//----- nvinfo : EIATTR_FRAME_SIZE
	.align		4
.L_1524:
        /*237c*/ 	.byte	0x04, 0x11
        /*237e*/ 	.short	(.L_1526 - .L_1525)
	.align		4
.L_1525:
        /*2380*/ 	.word	index@($_ZN7cutlass13device_kernelIN5flash19enable_sm80_to_sm89INS1_16FlashAttnBwdSm80INS1_25CollectiveMainloopBwdSm80ILi2ELi2EN4cute5tupleIJNS5_1CILi128EEES8_NS7_ILi64EEEEEENS_10bfloat16_tEfNS_4arch4Sm80ELb1ELb0ELb1ELb1ELb0ELb0ELb0ELb0ELi2ELi4ELi4ELi4ELb0EEENS1_24CollectiveEpilogueBwdGQAISA_fSD_Li256ELb1ELb0EEENS1_25SingleTileBwdLPTSchedulerILb1ELi128ELb0EEEEEEEEEvNT_6ParamsE$_ZN4cute3eso3ESOILb0ELb0EJiiiNS_1CILi72EEENS2_ILi512EEEEEC2ERKiS7_S7_RKS3_RKS4_)
        /*2384*/ 	.word	0x00000000


	//----- nvinfo : EIATTR_FRAME_SIZE
	.align		4
.L_1526:
        /*2388*/ 	.byte	0x04, 0x11
        /*238a*/ 	.short	(.L_1528 - .L_1527)
	.align		4
.L_1527:
        /*238c*/ 	.word	index@($_ZN7cutlass13device_kernelIN5flash19enable_sm80_to_sm89INS1_16FlashAttnBwdSm80INS1_25CollectiveMainloopBwdSm80ILi2ELi2EN4cute5tupleIJNS5_1CILi128EEES8_NS7_ILi64EEEEEENS_10bfloat16_tEfNS_4arch4Sm80ELb1ELb0ELb1ELb1ELb0ELb0ELb0ELb0ELi2ELi4ELi4ELi4ELb0EEENS1_24CollectiveEpilogueBwdGQAISA_fSD_Li256ELb1ELb0EEENS1_25SingleTileBwdLPTSchedulerILb1ELi128ELb0EEEEEEEEEvNT_6ParamsE$_ZN4cute3eso3ESOILb0ELb0EJiiiNS_1CILi144EEENS2_ILi512EEEEEC2ERKiS7_S7_RKS3_RKS4_)
        /*2390*/ 	.word	0x00000000


	//----- nvinfo : EIATTR_FRAME_SIZE
	.align		4
.L_1528:
        /*2394*/ 	.byte	0x04, 0x11
        /*2396*/ 	.short	(.L_1530 - .L_1529)
	.align		4
.L_1529:
        /*2398*/ 	.word	index@($_ZN7cutlass13device_kernelIN5flash19enable_sm80_to_sm89INS1_16FlashAttnBwdSm80INS1_25CollectiveMainloopBwdSm80ILi2ELi2EN4cute5tupleIJNS5_1CILi128EEES8_NS7_ILi64EEEEEENS_10bfloat16_tEfNS_4arch4Sm80ELb1ELb0ELb1ELb1ELb0ELb0ELb0ELb0ELi2ELi4ELi4ELi4ELb0EEENS1_24CollectiveEpilogueBwdGQAISA_fSD_Li256ELb1ELb0EEENS1_25SingleTileBwdLPTSchedulerILb1ELi128ELb0EEEEEEEEEvNT_6ParamsE$_ZN4cute3eso3ESOILb0ELb0EJiiiNS_1CILi0EEEEEC2ERKiS6_S6_RKS3_)
        /*239c*/ 	.word	0x00000000


	//----- nvinfo : EIATTR_FRAME_SIZE
	.align		4
.L_1530:
        /*23a0*/ 	.byte	0x04, 0x11
        /*23a2*/ 	.short	(.L_1532 - .L_1531)
	.align		4
.L_1531:
        /*23a4*/ 	.word	index@($_ZN7cutlass13device_kernelIN5flash19enable_sm80_to_sm89INS1_16FlashAttnBwdSm80INS1_25CollectiveMainloopBwdSm80ILi2ELi2EN4cute5tupleIJNS5_1CILi128EEES8_NS7_ILi64EEEEEENS_10bfloat16_tEfNS_4arch4Sm80ELb1ELb0ELb1ELb1ELb0ELb0ELb0ELb0ELi2ELi4ELi4ELi4ELb0EEENS1_24CollectiveEpilogueBwdGQAISA_fSD_Li256ELb1ELb0EEENS1_25SingleTileBwdLPTSchedulerILb1ELi128ELb0EEEEEEEEEvNT_6ParamsE$_ZN4cute3eso3ESOILb0ELb0EJiiiEEC2ERKiS4_S4_)
        /*23a8*/ 	.word	0x00000000


	//----- nvinfo : EIATTR_FRAME_SIZE
	.align		4
.L_1532:
        /*23ac*/ 	.byte	0x04, 0x11
        /*23ae*/ 	.short	(.L_1534 - .L_1533)
	.align		4
.L_1533:
        /*23b0*/ 	.word	index@($_ZN7cutlass13device_kernelIN5flash19enable_sm80_to_sm89INS1_16FlashAttnBwdSm80INS1_25CollectiveMainloopBwdSm80ILi2ELi2EN4cute5tupleIJNS5_1CILi128EEES8_NS7_ILi64EEEEEENS_10bfloat16_tEfNS_4arch4Sm80ELb1ELb0ELb1ELb1ELb0ELb0ELb0ELb0ELi2ELi4ELi4ELi4ELb0EEENS1_24CollectiveEpilogueBwdGQAISA_fSD_Li256ELb1ELb0EEENS1_25SingleTileBwdLPTSchedulerILb1ELi128ELb0EEEEEEEEEvNT_6ParamsE$_ZN4cute3eso3ESOILb0ELb0EJiiNS_1CILi8192EEEEEC2ERKiS6_RKS3_)
        /*23b4*/ 	.word	0x00000000


	//----- nvinfo : EIATTR_FRAME_SIZE
	.align		4
.L_1534:
        /*23b8*/ 	.byte	0x04, 0x11
        /*23ba*/ 	.short	(.L_1536 - .L_1535)
	.align		4
.L_1535:
        /*23bc*/ 	.word	index@($_ZN7cutlass13device_kernelIN5flash19enable_sm80_to_sm89INS1_16FlashAttnBwdSm80INS1_25CollectiveMainloopBwdSm80ILi2ELi2EN4cute5tupleIJNS5_1CILi128EEES8_NS7_ILi64EEEEEENS_10bfloat16_tEfNS_4arch4Sm80ELb1ELb0ELb1ELb1ELb0ELb0ELb0ELb0ELi2ELi4ELi4ELi4ELb0EEENS1_24CollectiveEpilogueBwdGQAISA_fSD_Li256ELb1ELb0EEENS1_25SingleTileBwdLPTSchedulerILb1ELi128ELb0EEEEEEEEEvNT_6ParamsE$_ZN4cute3eso3ESOILb0ELb0EJiiNS_1CILi72EEENS2_ILi512EEEEEC2ERKiS7_RKS3_RKS4_)
        /*23c0*/ 	.word	0x00000000


	//----- nvinfo : EIATTR_FRAME_SIZE
	.align		4
.L_1536:
        /*23c4*/ 	.byte	0x04, 0x11
        /*23c6*/ 	.short	(.L_1538 - .L_1537)
	.align		4
.L_1537:
        /*23c8*/ 	.word	index@($_ZN7cutlass13device_kernelIN5flash19enable_sm80_to_sm89INS1_16FlashAttnBwdSm80INS1_25CollectiveMainloopBwdSm80ILi2ELi2EN4cute5tupleIJNS5_1CILi128EEES8_NS7_ILi64EEEEEENS_10bfloat16_tEfNS_4arch4Sm80ELb1ELb0ELb1ELb1ELb0ELb0ELb0ELb0ELi2ELi4ELi4ELi4ELb0EEENS1_24CollectiveEpilogueBwdGQAISA_fSD_Li256ELb1ELb0EEENS1_25SingleTileBwdLPTSchedulerILb1ELi128ELb0EEEEEEEEEvNT_6ParamsE$_ZN4cute3eso3ESOILb0ELb0EJiiNS_1CILi144EEENS2_ILi512EEEEEC2ERKiS7_RKS3_RKS4_)
        /*23cc*/ 	.word	0x00000000


	//----- nvinfo : EIATTR_FRAME_SIZE
	.align		4
.L_1538:
        /*23d0*/ 	.byte	0x04, 0x11
        /*23d2*/ 	.short	(.L_1540 - .L_1539)
	.align		4
.L_1539:
        /*23d4*/ 	.word	index@($_ZN7cutlass13device_kernelIN5flash19enable_sm80_to_sm89INS1_16FlashAttnBwdSm80INS1_25CollectiveMainloopBwdSm80ILi2ELi2EN4cute5tupleIJNS5_1CILi128EEES8_NS7_ILi64EEEEEENS_10bfloat16_tEfNS_4arch4Sm80ELb1ELb0ELb1ELb1ELb0ELb0ELb0ELb0ELi2ELi4ELi4ELi4ELb0EEENS1_24CollectiveEpilogueBwdGQAISA_fSD_Li256ELb1ELb0EEENS1_25SingleTileBwdLPTSchedulerILb1ELi128ELb0EEEEEEEEEvNT_6ParamsE$_ZN4cute3eso3ESOILb0ELb0EJiiNS_1CILi1024EEEEEC2ERKiS6_RKS3_)
        /*23d8*/ 	.word	0x00000000


	//----- nvinfo : EIATTR_FRAME_SIZE
	.align		4
.L_1540:
        /*23dc*/ 	.byte	0x04, 0x11
        /*23de*/ 	.short	(.L_1542 - .L_1541)
	.align		4
.L_1541:
        /*23e0*/ 	.word	index@($_ZN7cutlass13device_kernelIN5flash19enable_sm80_to_sm89INS1_16FlashAttnBwdSm80INS1_25CollectiveMainloopBwdSm80ILi2ELi2EN4cute5tupleIJNS5_1CILi128EEES8_NS7_ILi64EEEEEENS_10bfloat16_tEfNS_4arch4Sm80ELb1ELb0ELb1ELb1ELb0ELb0ELb0ELb0ELi2ELi4ELi4ELi4ELb0EEENS1_24CollectiveEpilogueBwdGQAISA_fSD_Li256ELb1ELb0EEENS1_25SingleTileBwdLPTSchedulerILb1ELi128ELb0EEEEEEEEEvNT_6ParamsE$_ZN4cute3eso3ESOILb0ELb0EJiiNS_1CILi0EEEEEC2ERKiS6_RKS3_)
        /*23e4*/ 	.word	0x00000000


	//----- nvinfo : EIATTR_FRAME_SIZE
	.align		4
.L_1542:
        /*23e8*/ 	.byte	0x04, 0x11
        /*23ea*/ 	.short	(.L_1544 - .L_1543)
	.align		4
.L_1543:
        /*23ec*/ 	.word	index@($_ZN7cutlass13device_kernelIN5flash19enable_sm80_to_sm89INS1_16FlashAttnBwdSm80INS1_25CollectiveMainloopBwdSm80ILi2ELi2EN4cute5tupleIJNS5_1CILi128EEES8_NS7_ILi64EEEEEENS_10bfloat16_tEfNS_4arch4Sm80ELb1ELb0ELb1ELb1ELb0ELb0ELb0ELb0ELi2ELi4ELi4ELi4ELb0EEENS1_24CollectiveEpilogueBwdGQAISA_fSD_Li256ELb1ELb0EEENS1_25SingleTileBwdLPTSchedulerILb1ELi128ELb0EEEEEEEEEvNT_6ParamsE$_ZN4cute3eso3ESOILb0ELb0EJiiEEC2ERKiS4_)
        /*23f0*/ 	.word	0x00000000


	//----- nvinfo : EIATTR_FRAME_SIZE
	.align		4
.L_1544:
        /*23f4*/ 	.byte	0x04, 0x11
        /*23f6*/ 	.short	(.L_1546 - .L_1545)
	.align		4
.L_1545:
        /*23f8*/ 	.word	index@($_ZN7cutlass13device_kernelIN5flash19enable_sm80_to_sm89INS1_16FlashAttnBwdSm80INS1_25CollectiveMainloopBwdSm80ILi2ELi2EN4cute5tupleIJNS5_1CILi128EEES8_NS7_ILi64EEEEEENS_10bfloat16_tEfNS_4arch4Sm80ELb1ELb0ELb1ELb1ELb0ELb0ELb0ELb0ELi2ELi4ELi4ELi4ELb0EEENS1_24CollectiveEpilogueBwdGQAISA_fSD_Li256ELb1ELb0EEENS1_25SingleTileBwdLPTSchedulerILb1ELi128ELb0EEEEEEEEEvNT_6ParamsE$_ZN4cute3eso3ESOILb0ELb0EJiNS_5tupleIJiiEEEEEC2ERKiRKS3_)
        /*23fc*/ 	.word	0x00000000


	//----- nvinfo : EIATTR_FRAME_SIZE
	.align		4
.L_1546:
        /*2400*/ 	.byte	0x04, 0x11
        /*2402*/ 	.short	(.L_1548 - .L_1547)
	.align		4
.L_1547:
        /*2404*/ 	.word	index@($_ZN7cutlass13device_kernelIN5flash19enable_sm80_to_sm89INS1_16FlashAttnBwdSm80INS1_25CollectiveMainloopBwdSm80ILi2ELi2EN4cute5tupleIJNS5_1CILi128EEES8_NS7_ILi64EEEEEENS_10bfloat16_tEfNS_4arch4Sm80ELb1ELb0ELb1ELb1ELb0ELb0ELb0ELb0ELi2ELi4ELi4ELi4ELb0EEENS1_24CollectiveEpilogueBwdGQAISA_fSD_Li256ELb1ELb0EEENS1_25SingleTileBwdLPTSchedulerILb1ELi128ELb0EEEEEEEEEvNT_6ParamsE$_ZN4cute3eso3ESOILb0ELb0EJiNS_5tupleIJiNS_1CILi0EEEEEEEEC2ERKiRKS5_)
        /*2408*/ 	.word	0x00000000


	//----- nvinfo : EIATTR_FRAME_SIZE
	.align		4
.L_1548:
        /*240c*/ 	.byte	0x04, 0x11
        /*240e*/ 	.short	(.L_1550 - .L_1549)
	.align		4
.L_1549:
        /*2410*/ 	.word	index@($_ZN7cutlass13device_kernelIN5flash19enable_sm80_to_sm89INS1_16FlashAttnBwdSm80INS1_25CollectiveMainloopBwdSm80ILi2ELi2EN4cute5tupleIJNS5_1CILi128EEES8_NS7_ILi64EEEEEENS_10bfloat16_tEfNS_4arch4Sm80ELb1ELb0ELb1ELb1ELb0ELb0ELb0ELb0ELi2ELi4ELi4ELi4ELb0EEENS1_24CollectiveEpilogueBwdGQAISA_fSD_Li256ELb1ELb0EEENS1_25SingleTileBwdLPTSchedulerILb1ELi128ELb0EEEEEEEEEvNT_6ParamsE$_ZN4cute3eso3ESOILb0ELb0EJNS_6LayoutINS_5tupleIJNS3_IJNS_1CILi8EEENS4_ILi1EEEEEENS4_ILi4EEES6_EEENS3_IJNS3_IJS6_NS4_ILi0EEEEEElSA_EEEEElEEC2ERKSD_RKl)
        /*2414*/ 	.word	0x00000000


	//----- nvinfo : EIATTR_FRAME_SIZE
	.align		4
.L_1550:
        /*2418*/ 	.byte	0x04, 0x11
        /*241a*/ 	.short	(.L_1552 - .L_1551)
	.align		4
.L_1551:
        /*241c*/ 	.word	index@($_ZN7cutlass13device_kernelIN5flash19enable_sm80_to_sm89INS1_16FlashAttnBwdSm80INS1_25CollectiveMainloopBwdSm80ILi2ELi2EN4cute5tupleIJNS5_1CILi128EEES8_NS7_ILi64EEEEEENS_10bfloat16_tEfNS_4arch4Sm80ELb1ELb0ELb1ELb1ELb0ELb0ELb0ELb0ELi2ELi4ELi4ELi4ELb0EEENS1_24CollectiveEpilogueBwdGQAISA_fSD_Li256ELb1ELb0EEENS1_25SingleTileBwdLPTSchedulerILb1ELi128ELb0EEEEEEEEEvNT_6ParamsE$_ZN4cute3eso3ESOILb0ELb0EJNS_6LayoutINS_5tupleIJNS3_IJNS_1CILi8EEENS4_ILi1EEEEEENS4_ILi4EEES6_EEENS3_IJNS3_IJS6_NS4_ILi0EEEEEElSA_EEEEENS_10ViewEngineINS_8gmem_ptrIPKN7cutlass10bfloat16_tEEEEEEEC2ERKSD_RKSL_)
        /*2420*/ 	.word	0x00000000


	//----- nvinfo : EIATTR_FRAME_SIZE
	.align		4
.L_1552:
        /*2424*/ 	.byte	0x04, 0x11
        /*2426*/ 	.short	(.L_1554 - .L_1553)
	.align		4
.L_1553:
        /*2428*/ 	.word	index@($_ZN7cutlass13device_kernelIN5flash19enable_sm80_to_sm89INS1_16FlashAttnBwdSm80INS1_25CollectiveMainloopBwdSm80ILi2ELi2EN4cute5tupleIJNS5_1CILi128EEES8_NS7_ILi64EEEEEENS_10bfloat16_tEfNS_4arch4Sm80ELb1ELb0ELb1ELb1ELb0ELb0ELb0ELb0ELi2ELi4ELi4ELi4ELb0EEENS1_24CollectiveEpilogueBwdGQAISA_fSD_Li256ELb1ELb0EEENS1_25SingleTileBwdLPTSchedulerILb1ELi128ELb0EEEEEEEEEvNT_6ParamsE$_ZN4cute3eso3ESOILb0ELb0EJNS_6LayoutINS_5tupleIJNS3_IJNS_1CILi8EEENS4_ILi1EEEEEENS4_ILi2EEES5_EEENS3_IJNS3_IJS6_NS4_ILi0EEEEEEiNS4_ILi1024EEEEEEEEiEEC2ERKSE_RKi)
        /*242c*/ 	.word	0x00000000


	//----- nvinfo : EIATTR_FRAME_SIZE
	.align		4
.L_1554:
        /*2430*/ 	.byte	0x04, 0x11
        /*2432*/ 	.short	(.L_1556 - .L_1555)
	.align		4
.L_1555:
        /*2434*/ 	.word	index@($_ZN7cutlass13device_kernelIN5flash19enable_sm80_to_sm89INS1_16FlashAttnBwdSm80INS1_25CollectiveMainloopBwdSm80ILi2ELi2EN4cute5tupleIJNS5_1CILi128EEES8_NS7_ILi64EEEEEENS_10bfloat16_tEfNS_4arch4Sm80ELb1ELb0ELb1ELb1ELb0ELb0ELb0ELb0ELi2ELi4ELi4ELi4ELb0EEENS1_24CollectiveEpilogueBwdGQAISA_fSD_Li256ELb1ELb0EEENS1_25SingleTileBwdLPTSchedulerILb1ELi128ELb0EEEEEEEEEvNT_6ParamsE$_ZN4cute3eso3ESOILb0ELb0EJNS_6LayoutINS_5tupleIJNS3_IJNS_1CILi8EEENS4_ILi1EEEEEENS4_ILi2EEES5_EEENS3_IJNS3_IJS6_NS4_ILi0EEEEEEiNS4_ILi1024EEEEEEEENS_10ViewEngineINS_8smem_ptrIPN7cutlass10bfloat16_tEEEEEEEC2ERKSE_RKSL_)
        /*2438*/ 	.word	0x00000000


	//----- nvinfo : EIATTR_FRAME_SIZE
	.align		4
.L_1556:
        /*243c*/ 	.byte	0x04, 0x11
        /*243e*/ 	.short	(.L_1558 - .L_1557)
	.align		4
.L_1557:
        /*2440*/ 	.word	index@($_ZN7cutlass13device_kernelIN5flash19enable_sm80_to_sm89INS1_16FlashAttnBwdSm80INS1_25CollectiveMainloopBwdSm80ILi2ELi2EN4cute5tupleIJNS5_1CILi128EEES8_NS7_ILi64EEEEEENS_10bfloat16_tEfNS_4arch4Sm80ELb1ELb0ELb1ELb1ELb0ELb0ELb0ELb0ELi2ELi4ELi4ELi4ELb0EEENS1_24CollectiveEpilogueBwdGQAISA_fSD_Li256ELb1ELb0EEENS1_25SingleTileBwdLPTSchedulerILb1ELi128ELb0EEEEEEEEEvNT_6ParamsE$_ZN4cute3eso3ESOILb0ELb0EJNS_6LayoutINS_5tupleIJNS3_IJNS_1CILi8EEENS4_ILi1EEEEEENS4_ILi2EEENS3_IJS8_S8_EEEEEENS3_IJNS3_IJS6_NS4_ILi0EEEEEENS4_ILi4096EEENS3_IJiiEEEEEEEEiEEC2ERKSG_RKi)
        /*2444*/ 	.word	0x00000000


	//----- nvinfo : EIATTR_FRAME_SIZE
	.align		4
.L_1558:
        /*2448*/ 	.byte	0x04, 0x11
        /*244a*/ 	.short	(.L_1560 - .L_1559)
	.align		4
.L_1559:
        /*244c*/ 	.word	index@($_ZN7cutlass13device_kernelIN5flash19enable_sm80_to_sm89INS1_16FlashAttnBwdSm80INS1_25CollectiveMainloopBwdSm80ILi2ELi2EN4cute5tupleIJNS5_1CILi128EEES8_NS7_ILi64EEEEEENS_10bfloat16_tEfNS_4arch4Sm80ELb1ELb0ELb1ELb1ELb0ELb0ELb0ELb0ELi2ELi4ELi4ELi4ELb0EEENS1_24CollectiveEpilogueBwdGQAISA_fSD_Li256ELb1ELb0EEENS1_25SingleTileBwdLPTSchedulerILb1ELi128ELb0EEEEEEEEEvNT_6ParamsE$_ZN4cute3eso3ESOILb0ELb0EJNS_6LayoutINS_5tupleIJNS3_IJNS_1CILi8EEENS4_ILi1EEEEEENS4_ILi2EEENS3_IJS8_S8_EEEEEENS3_IJNS3_IJS6_NS4_ILi0EEEEEENS4_ILi4096EEENS3_IJiiEEEEEEEENS_10ViewEngineINS_8smem_ptrIPN7cutlass10bfloat16_tEEEEEEEC2ERKSG_RKSN_)
        /*2450*/ 	.word	0x00000000


	//----- nvinfo : EIATTR_FRAME_SIZE
	.align		4
.L_1560:
        /*2454*/ 	.byte	0x04, 0x11
        /*2456*/ 	.short	(.L_1562 - .L_1561)
	.align		4
.L_1561:
        /*2458*/ 	.word	index@($_ZN7cutlass13device_kernelIN5flash19enable_sm80_to_sm89INS1_16FlashAttnBwdSm80INS1_25CollectiveMainloopBwdSm80ILi2ELi2EN4cute5tupleIJNS5_1CILi128EEES8_NS7_ILi64EEEEEENS_10bfloat16_tEfNS_4arch4Sm80ELb1ELb0ELb1ELb1ELb0ELb0ELb0ELb0ELi2ELi4ELi4ELi4ELb0EEENS1_24CollectiveEpilogueBwdGQAISA_fSD_Li256ELb1ELb0EEENS1_25SingleTileBwdLPTSchedulerILb1ELi128ELb0EEEEEEEEEvNT_6ParamsE$_ZN4cute3eso3ESOILb0ELb0EJNS_6LayoutINS_5tupleIJNS3_IJNS_1CILi8EEENS4_ILi1EEEEEENS4_ILi2EEEEEENS3_IJNS3_IJS6_NS4_ILi0EEEEEEiEEEEEiEEC2ERKSD_RKi)
        /*245c*/ 	.word	0x00000000


	//----- nvinfo : EIATTR_FRAME_SIZE
	.align		4
.L_1562:
        /*2460*/ 	.byte	0x04, 0x11
        /*2462*/ 	.short	(.L_1564 - .L_1563)
	.align		4
.L_1563:
        /*2464*/ 	.word	index@($_ZN7cutlass13device_kernelIN5flash19enable_sm80_to_sm89INS1_16FlashAttnBwdSm80INS1_25CollectiveMainloopBwdSm80ILi2ELi2EN4cute5tupleIJNS5_1CILi128EEES8_NS7_ILi64EEEEEENS_10bfloat16_tEfNS_4arch4Sm80ELb1ELb0ELb1ELb1ELb0ELb0ELb0ELb0ELi2ELi4ELi4ELi4ELb0EEENS1_24CollectiveEpilogueBwdGQAISA_fSD_Li256ELb1ELb0EEENS1_25SingleTileBwdLPTSchedulerILb1ELi128ELb0EEEEEEEEEvNT_6ParamsE$_ZN4cute3eso3ESOILb0ELb0EJNS_6LayoutINS_5tupleIJNS3_IJNS_1CILi8EEENS4_ILi1EEEEEENS4_ILi2EEEEEENS3_IJNS3_IJS6_NS4_ILi0EEEEEEiEEEEENS_10ViewEngineINS_8smem_ptrIPN7cutlass10bfloat16_tEEEEEEEC2ERKSD_RKSK_)
        /*2468*/ 	.word	0x00000000


	//----- nvinfo : EIATTR_FRAME_SIZE
	.align		4
.L_1564:
        /*246c*/ 	.byte	0x04, 0x11
        /*246e*/ 	.short	(.L_1566 - .L_1565)
	.align		4
.L_1565:
        /*2470*/ 	.word	index@($_ZN7cutlass13device_kernelIN5flash19enable_sm80_to_sm89INS1_16FlashAttnBwdSm80INS1_25CollectiveMainloopBwdSm80ILi2ELi2EN4cute5tupleIJNS5_1CILi128EEES8_NS7_ILi64EEEEEENS_10bfloat16_tEfNS_4arch4Sm80ELb1ELb0ELb1ELb1ELb0ELb0ELb0ELb0ELi2ELi4ELi4ELi4ELb0EEENS1_24CollectiveEpilogueBwdGQAISA_fSD_Li256ELb1ELb0EEENS1_25SingleTileBwdLPTSchedulerILb1ELi128ELb0EEEEEEEEEvNT_6ParamsE$_ZN4cute3eso3ESOILb0ELb0EJNS_6LayoutINS_5tupleIJNS3_IJNS_1CILi8EEENS4_ILi1EEEEEENS3_IJNS4_ILi2EEEEEEEEENS3_IJNS3_IJS6_NS4_ILi0EEEEEENS3_IJiEEEEEEEENS_10ViewEngineINS_8smem_ptrIPN7cutlass10bfloat16_tEEEEEEEC2ERKSF_RKSM_)
        /*2474*/ 	.word	0x00000000


	//----- nvinfo : EIATTR_FRAME_SIZE
	.align		4
.L_1566:
        /*2478*/ 	.byte	0x04, 0x11
        /*247a*/ 	.short	(.L_1568 - .L_1567)
	.align		4
.L_1567:
        /*247c*/ 	.word	index@($_ZN7cutlass13device_kernelIN5flash19enable_sm80_to_sm89INS1_16FlashAttnBwdSm80INS1_25CollectiveMainloopBwdSm80ILi2ELi2EN4cute5tupleIJNS5_1CILi128EEES8_NS7_ILi64EEEEEENS_10bfloat16_tEfNS_4arch4Sm80ELb1ELb0ELb1ELb1ELb0ELb0ELb0ELb0ELi2ELi4ELi4ELi4ELb0EEENS1_24CollectiveEpilogueBwdGQAISA_fSD_Li256ELb1ELb0EEENS1_25SingleTileBwdLPTSchedulerILb1ELi128ELb0EEEEEEEEEvNT_6ParamsE$_ZN4cute3eso3ESOILb0ELb0EJNS_6LayoutINS_5tupleIJNS3_IJNS_1CILi2EEES5_S5_EEES5_NS3_IJS5_S5_EEEEEENS3_IJNS3_IJNS4_ILi1EEENS4_ILi512EEEiEEENS4_ILi4096EEENS3_IJiiEEEEEEEEjEEC2ERKSF_RKj)
        /*2480*/ 	.word	0x00000000


	//----- nvinfo : EIATTR_FRAME_SIZE
	.align		4
.L_1568:
        /*2484*/ 	.byte	0x04, 0x11
        /*2486*/ 	.short	(.L_1570 - .L_1569)
	.align		4
.L_1569:
        /*2488*/ 	.word	index@($_ZN7cutlass13device_kernelIN5flash19enable_sm80_to_sm89INS1_16FlashAttnBwdSm80INS1_25CollectiveMainloopBwdSm80ILi2ELi2EN4cute5tupleIJNS5_1CILi128EEES8_NS7_ILi64EEEEEENS_10bfloat16_tEfNS_4arch4Sm80ELb1ELb0ELb1ELb1ELb0ELb0ELb0ELb0ELi2ELi4ELi4ELi4ELb0EEENS1_24CollectiveEpilogueBwdGQAISA_fSD_Li256ELb1ELb0EEENS1_25SingleTileBwdLPTSchedulerILb1ELi128ELb0EEEEEEEEEvNT_6ParamsE$_ZN4cute3eso3ESOILb0ELb0EJNS_6LayoutINS_5tupleIJNS3_IJNS_1CILi2EEES5_S5_EEES5_NS3_IJS5_S5_EEEEEENS3_IJNS3_IJNS4_ILi1EEENS4_ILi512EEEiEEENS4_ILi4096EEENS3_IJiiEEEEEEEENS_10ViewEngineINS_8smem_ptrIPN7cutlass10bfloat16_tEEEEEEEC2ERKSF_RKSM_)
        /*248c*/ 	.word	0x00000000


	//----- nvinfo : EIATTR_FRAME_SIZE
	.align		4
.L_1570:
        /*2490*/ 	.byte	0x04, 0x11
        /*2492*/ 	.short	(.L_1572 - .L_1571)
	.align		4
.L_1571:
        /*2494*/ 	.word	index@($_ZN7cutlass13device_kernelIN5flash19enable_sm80_to_sm89INS1_16FlashAttnBwdSm80INS1_25CollectiveMainloopBwdSm80ILi2ELi2EN4cute5tupleIJNS5_1CILi128EEES8_NS7_ILi64EEEEEENS_10bfloat16_tEfNS_4arch4Sm80ELb1ELb0ELb1ELb1ELb0ELb0ELb0ELb0ELi2ELi4ELi4ELi4ELb0EEENS1_24CollectiveEpilogueBwdGQAISA_fSD_Li256ELb1ELb0EEENS1_25SingleTileBwdLPTSchedulerILb1ELi128ELb0EEEEEEEEEvNT_6ParamsE$_ZN4cute3eso3ESOILb0ELb0EJNS_6LayoutINS_5tupleIJNS3_IJNS_1CILi2EEES5_S5_EEES5_NS3_IJNS3_IJS5_S5_EEES5_EEEEEENS3_IJNS3_IJNS4_ILi1EEENS4_ILi512EEEiEEENS4_ILi4096EEENS3_IJNS3_IJiiEEENS4_ILi8192EEEEEEEEEEEjEEC2ERKSI_RKj)
        /*2498*/ 	.word	0x00000000


	//----- nvinfo : EIATTR_FRAME_SIZE
	.align		4
.L_1572:
        /*249c*/ 	.byte	0x04, 0x11
        /*249e*/ 	.short	(.L_1574 - .L_1573)
	.align		4
.L_1573:
        /*24a0*/ 	.word	index@($_ZN7cutlass13device_kernelIN5flash19enable_sm80_to_sm89INS1_16FlashAttnBwdSm80INS1_25CollectiveMainloopBwdSm80ILi2ELi2EN4cute5tupleIJNS5_1CILi128EEES8_NS7_ILi64EEEEEENS_10bfloat16_tEfNS_4arch4Sm80ELb1ELb0ELb1ELb1ELb0ELb0ELb0ELb0ELi2ELi4ELi4ELi4ELb0EEENS1_24CollectiveEpilogueBwdGQAISA_fSD_Li256ELb1ELb0EEENS1_25SingleTileBwdLPTSchedulerILb1ELi128ELb0EEEEEEEEEvNT_6ParamsE$_ZN4cute3eso3ESOILb0ELb0EJNS_6LayoutINS_5tupleIJNS3_IJNS_1CILi2EEES5_S5_EEES5_NS3_IJNS3_IJS5_S5_EEES5_EEEEEENS3_IJNS3_IJNS4_ILi1EEENS4_ILi512EEEiEEENS4_ILi4096EEENS3_IJNS3_IJiiEEENS4_ILi8192EEEEEEEEEEENS_10ViewEngineINS_8smem_ptrIPN7cutlass10bfloat16_tEEEEEEEC2ERKSI_RKSP_)
        /*24a4*/ 	.word	0x00000000


	//----- nvinfo : EIATTR_FRAME_SIZE
	.align		4
.L_1574:
        /*24a8*/ 	.byte	0x04, 0x11
        /*24aa*/ 	.short	(.L_1576 - .L_1575)
	.align		4
.L_1575:
        /*24ac*/ 	.word	index@($_ZN7cutlass13device_kernelIN5flash19enable_sm80_to_sm89INS1_16FlashAttnBwdSm80INS1_25CollectiveMainloopBwdSm80ILi2ELi2EN4cute5tupleIJNS5_1CILi128EEES8_NS7_ILi64EEEEEENS_10bfloat16_tEfNS_4arch4Sm80ELb1ELb0ELb1ELb1ELb0ELb0ELb0ELb0ELi2ELi4ELi4ELi4ELb0EEENS1_24CollectiveEpilogueBwdGQAISA_fSD_Li256ELb1ELb0EEENS1_25SingleTileBwdLPTSchedulerILb1ELi128ELb0EEEEEEEEEvNT_6ParamsE$_ZN4cute3eso3ESOILb0ELb0EJNS_6LayoutINS_5tupleIJNS3_IJNS_1CILi2EEES5_EEES6_NS4_ILi8EEEEEENS3_IJNS3_IJiNS4_ILi512EEEEEENS3_IJiiEEENS4_ILi1024EEEEEEEEjEEC2ERKSE_RKj)
        /*24b0*/ 	.word	0x00000000


	//----- nvinfo : EIATTR_FRAME_SIZE
	.align		4
.L_1576:
        /*24b4*/ 	.byte	0x04, 0x11
        /*24b6*/ 	.short	(.L_1578 - .L_1577)
	.align		4
.L_1577:
        /*24b8*/ 	.word	index@($_ZN7cutlass13device_kernelIN5flash19enable_sm80_to_sm89INS1_16FlashAttnBwdSm80INS1_25CollectiveMainloopBwdSm80ILi2ELi2EN4cute5tupleIJNS5_1CILi128EEES8_NS7_ILi64EEEEEENS_10bfloat16_tEfNS_4arch4Sm80ELb1ELb0ELb1ELb1ELb0ELb0ELb0ELb0ELi2ELi4ELi4ELi4ELb0EEENS1_24CollectiveEpilogueBwdGQAISA_fSD_Li256ELb1ELb0EEENS1_25SingleTileBwdLPTSchedulerILb1ELi128ELb0EEEEEEEEEvNT_6ParamsE$_ZN4cute3eso3ESOILb0ELb0EJNS_6LayoutINS_5tupleIJNS3_IJNS_1CILi2EEES5_EEES6_NS4_ILi8EEEEEENS3_IJNS3_IJiNS4_ILi512EEEEEENS3_IJiiEEENS4_ILi1024EEEEEEEENS_10ViewEngineINS_8smem_ptrIPN7cutlass10bfloat16_tEEEEEEEC2ERKSE_RKSL_)
        /*24bc*/ 	.word	0x00000000


	//----- nvinfo : EIATTR_FRAME_SIZE
	.align		4
.L_1578:
        /*24c0*/ 	.byte	0x04, 0x11
        /*24c2*/ 	.short	(.L_1580 - .L_1579)
	.align		4
.L_1579:
        /*24c4*/ 	.word	index@($_ZN7cutlass13device_kernelIN5flash19enable_sm80_to_sm89INS1_16FlashAttnBwdSm80INS1_25CollectiveMainloopBwdSm80ILi2ELi2EN4cute5tupleIJNS5_1CILi128EEES8_NS7_ILi64EEEEEENS_10bfloat16_tEfNS_4arch4Sm80ELb1ELb0ELb1ELb1ELb0ELb0ELb0ELb0ELi2ELi4ELi4ELi4ELb0EEENS1_24CollectiveEpilogueBwdGQAISA_fSD_Li256ELb1ELb0EEENS1_25SingleTileBwdLPTSchedulerILb1ELi128ELb0EEEEEEEEEvNT_6ParamsE$_ZN4cute3eso3ESOILb0ELb0EJNS_6LayoutINS_5tupleIJNS3_IJNS_1CILi2EEES5_EEENS4_ILi8EEES6_EEENS3_IJNS3_IJNS4_ILi1EEEiEEENS4_ILi1024EEENS3_IJiiEEEEEEEEjEEC2ERKSE_RKj)
        /*24c8*/ 	.word	0x00000000


	//----- nvinfo : EIATTR_FRAME_SIZE
	.align		4
.L_1580:
        /*24cc*/ 	.byte	0x04, 0x11
        /*24ce*/ 	.short	(.L_1582 - .L_1581)
	.align		4
.L_1581:
        /*24d0*/ 	.word	index@($_ZN7cutlass13device_kernelIN5flash19enable_sm80_to_sm89INS1_16FlashAttnBwdSm80INS1_25CollectiveMainloopBwdSm80ILi2ELi2EN4cute5tupleIJNS5_1CILi128EEES8_NS7_ILi64EEEEEENS_10bfloat16_tEfNS_4arch4Sm80ELb1ELb0ELb1ELb1ELb0ELb0ELb0ELb0ELi2ELi4ELi4ELi4ELb0EEENS1_24CollectiveEpilogueBwdGQAISA_fSD_Li256ELb1ELb0EEENS1_25SingleTileBwdLPTSchedulerILb1ELi128ELb0EEEEEEEEEvNT_6ParamsE$_ZN4cute3eso3ESOILb0ELb0EJNS_6LayoutINS_5tupleIJNS3_IJNS_1CILi2EEES5_EEENS4_ILi8EEES6_EEENS3_IJNS3_IJNS4_ILi1EEEiEEENS4_ILi1024EEENS3_IJiiEEEEEEEENS_10ViewEngineINS_8smem_ptrIPN7cutlass10bfloat16_tEEEEEEEC2ERKSE_RKSL_)
        /*24d4*/ 	.word	0x00000000


	//----- nvinfo : EIATTR_FRAME_SIZE
	.align		4
.L_1582:
        /*24d8*/ 	.byte	0x04, 0x11
        /*24da*/ 	.short	(.L_1584 - .L_1583)
	.align		4
.L_1583:
        /*24dc*/ 	.word	index@($_ZN7cutlass13device_kernelIN5flash19enable_sm80_to_sm89INS1_16FlashAttnBwdSm80INS1_25CollectiveMainloopBwdSm80ILi2ELi2EN4cute5tupleIJNS5_1CILi128EEES8_NS7_ILi64EEEEEENS_10bfloat16_tEfNS_4arch4Sm80ELb1ELb0ELb1ELb1ELb0ELb0ELb0ELb0ELi2ELi4ELi4ELi4ELb0EEENS1_24CollectiveEpilogueBwdGQAISA_fSD_Li256ELb1ELb0EEENS1_25SingleTileBwdLPTSchedulerILb1ELi128ELb0EEEEEEEEEvNT_6ParamsE$_ZN4cute3eso3ESOILb0ELb0EJNS_6LayoutINS_5tupleIJNS3_IJNS_1CILi1EEENS3_IJS5_NS4_ILi2EEES6_EEEEEES6_NS3_IJS6_S6_EEEEEENS3_IJNS3_IJNS4_ILi0EEENS3_IJS5_NS4_ILi256EEEiEEEEEENS4_ILi2048EEENS3_IJiNS4_ILi4096EEEEEEEEEEENS_10ViewEngineINS_8smem_ptrIPjEEEEEEC2ERKSJ_RKSO_)
        /*24e0*/ 	.word	0x00000000


	//----- nvinfo : EIATTR_FRAME_SIZE
	.align		4
.L_1584:
        /*24e4*/ 	.byte	0x04, 0x11
        /*24e6*/ 	.short	(.L_1586 - .L_1585)
	.align		4
.L_1585:
        /*24e8*/ 	.word	index@($_ZN7cutlass13device_kernelIN5flash19enable_sm80_to_sm89INS1_16FlashAttnBwdSm80INS1_25CollectiveMainloopBwdSm80ILi2ELi2EN4cute5tupleIJNS5_1CILi128EEES8_NS7_ILi64EEEEEENS_10bfloat16_tEfNS_4arch4Sm80ELb1ELb0ELb1ELb1ELb0ELb0ELb0ELb0ELi2ELi4ELi4ELi4ELb0EEENS1_24CollectiveEpilogueBwdGQAISA_fSD_Li256ELb1ELb0EEENS1_25SingleTileBwdLPTSchedulerILb1ELi128ELb0EEEEEEEEEvNT_6ParamsE$_ZN4cute3eso3ESOILb0ELb0EJNS_6LayoutINS_5tupleIJNS3_IJNS3_IJNS_1CILi8EEENS4_ILi1EEEEEES6_EEENS3_IJNS3_IJS6_S6_EEENS4_ILi2EEEEEEEEENS3_IJNS3_IJNS3_IJS6_NS4_ILi0EEEEEESD_EEENS3_IJNS3_IJSD_SD_EEEiEEEEEEEENS_10ViewEngineINS_8smem_ptrIPN7cutlass10bfloat16_tEEEEEEEC2ERKSJ_RKSQ_)
        /*24ec*/ 	.word	0x00000000


	//----- nvinfo : EIATTR_FRAME_SIZE
	.align		4
.L_1586:
        /*24f0*/ 	.byte	0x04, 0x11
        /*24f2*/ 	.short	(.L_1588 - .L_1587)
	.align		4
.L_1587:
        /*24f4*/ 	.word	index@($_ZN7cutlass13device_kernelIN5flash19enable_sm80_to_sm89INS1_16FlashAttnBwdSm80INS1_25CollectiveMainloopBwdSm80ILi2ELi2EN4cute5tupleIJNS5_1CILi128EEES8_NS7_ILi64EEEEEENS_10bfloat16_tEfNS_4arch4Sm80ELb1ELb0ELb1ELb1ELb0ELb0ELb0ELb0ELi2ELi4ELi4ELi4ELb0EEENS1_24CollectiveEpilogueBwdGQAISA_fSD_Li256ELb1ELb0EEENS1_25SingleTileBwdLPTSchedulerILb1ELi128ELb0EEEEEEEEEvNT_6ParamsE$_ZN4cute3eso3ESOILb0ELb0EJNS_5tupleIJiiEEEiNS_1CILi0EEEEEC2ERKS3_RKiRKS5_)
        /*24f8*/ 	.word	0x00000000


	//----- nvinfo : EIATTR_FRAME_SIZE
	.align		4
.L_1588:
        /*24fc*/ 	.byte	0x04, 0x11
        /*24fe*/ 	.short	(.L_1590 - .L_1589)
	.align		4
.L_1589:
        /*2500*/ 	.word	index@($_ZN7cutlass13device_kernelIN5flash19enable_sm80_to_sm89INS1_16FlashAttnBwdSm80INS1_25CollectiveMainloopBwdSm80ILi2ELi2EN4cute5tupleIJNS5_1CILi128EEES8_NS7_ILi64EEEEEENS_10bfloat16_tEfNS_4arch4Sm80ELb1ELb0ELb1ELb1ELb0ELb0ELb0ELb0ELi2ELi4ELi4ELi4ELb0EEENS1_24CollectiveEpilogueBwdGQAISA_fSD_Li256ELb1ELb0EEENS1_25SingleTileBwdLPTSchedulerILb1ELi128ELb0EEEEEEEEEvNT_6ParamsE$_ZN4cute3eso3ESOILb0ELb0EJNS_5tupleIJiNS_1CILi512EEEEEENS2_IJiiEEENS3_ILi1024EEEEEC2ERKS5_RKS6_RKS7_)
        /*2504*/ 	.word	0x00000000


	//----- nvinfo : EIATTR_FRAME_SIZE
	.align		4
.L_1590:
        /*2508*/ 	.byte	0x04, 0x11
        /*250a*/ 	.short	(.L_1592 - .L_1591)
	.align		4
.L_1591:
        /*250c*/ 	.word	index@($_ZN7cutlass13device_kernelIN5flash19enable_sm80_to_sm89INS1_16FlashAttnBwdSm80INS1_25CollectiveMainloopBwdSm80ILi2ELi2EN4cute5tupleIJNS5_1CILi128EEES8_NS7_ILi64EEEEEENS_10bfloat16_tEfNS_4arch4Sm80ELb1ELb0ELb1ELb1ELb0ELb0ELb0ELb0ELi2ELi4ELi4ELi4ELb0EEENS1_24CollectiveEpilogueBwdGQAISA_fSD_Li256ELb1ELb0EEENS1_25SingleTileBwdLPTSchedulerILb1ELi128ELb0EEEEEEEEEvNT_6ParamsE$_ZN4cute3eso3ESOILb0ELb0EJNS_5tupleIJNS_1CILi1EEEiEEENS3_ILi1024EEENS2_IJiiEEEEEC2ERKS5_RKS6_RKS7_)
        /*2510*/ 	.word	0x00000000


	//----- nvinfo : EIATTR_FRAME_SIZE
	.align		4
.L_1592:
        /*2514*/ 	.byte	0x04, 0x11
        /*2516*/ 	.short	(.L_1594 - .L_1593)
	.align		4
.L_1593:
        /*2518*/ 	.word	index@($_ZN7cutlass13device_kernelIN5flash19enable_sm80_to_sm89INS1_16FlashAttnBwdSm80INS1_25CollectiveMainloopBwdSm80ILi2ELi2EN4cute5tupleIJNS5_1CILi128EEES8_NS7_ILi64EEEEEENS_10bfloat16_tEfNS_4arch4Sm80ELb1ELb0ELb1ELb1ELb0ELb0ELb0ELb0ELi2ELi4ELi4ELi4ELb0EEENS1_24CollectiveEpilogueBwdGQAISA_fSD_Li256ELb1ELb0EEENS1_25SingleTileBwdLPTSchedulerILb1ELi128ELb0EEEEEEEEEvNT_6ParamsE$_ZN4cute3eso3ESOILb0ELb0EJNS_5tupleIJNS_1CILi1EEENS3_ILi512EEEiEEENS3_ILi4096EEENS2_IJiiEEEEEC2ERKS6_RKS7_RKS8_)
        /*251c*/ 	.word	0x00000000


	//----- nvinfo : EIATTR_FRAME_SIZE
	.align		4
.L_1594:
        /*2520*/ 	.byte	0x04, 0x11
        /*2522*/ 	.short	(.L_1596 - .L_1595)
	.align		4
.L_1595:
        /*2524*/ 	.word	index@($_ZN7cutlass13device_kernelIN5flash19enable_sm80_to_sm89INS1_16FlashAttnBwdSm80INS1_25CollectiveMainloopBwdSm80ILi2ELi2EN4cute5tupleIJNS5_1CILi128EEES8_NS7_ILi64EEEEEENS_10bfloat16_tEfNS_4arch4Sm80ELb1ELb0ELb1ELb1ELb0ELb0ELb0ELb0ELi2ELi4ELi4ELi4ELb0EEENS1_24CollectiveEpilogueBwdGQAISA_fSD_Li256ELb1ELb0EEENS1_25SingleTileBwdLPTSchedulerILb1ELi128ELb0EEEEEEEEEvNT_6ParamsE$_ZN4cute3eso3ESOILb0ELb0EJNS_5tupleIJNS_1CILi1EEENS3_ILi512EEEiEEENS3_ILi4096EEENS2_IJNS2_IJiiEEENS3_ILi8192EEEEEEEEC2ERKS6_RKS7_RKSA_)
        /*2528*/ 	.word	0x00000000


	//----- nvinfo : EIATTR_FRAME_SIZE
	.align		4
.L_1596:
        /*252c*/ 	.byte	0x04, 0x11
        /*252e*/ 	.short	(.L_1598 - .L_1597)
	.align		4
.L_1597:
        /*2530*/ 	.word	index@($_ZN7cutlass13device_kernelIN5flash19enable_sm80_to_sm89INS1_16FlashAttnBwdSm80INS1_25CollectiveMainloopBwdSm80ILi2ELi2EN4cute5tupleIJNS5_1CILi128EEES8_NS7_ILi64EEEEEENS_10bfloat16_tEfNS_4arch4Sm80ELb1ELb0ELb1ELb1ELb0ELb0ELb0ELb0ELi2ELi4ELi4ELi4ELb0EEENS1_24CollectiveEpilogueBwdGQAISA_fSD_Li256ELb1ELb0EEENS1_25SingleTileBwdLPTSchedulerILb1ELi128ELb0EEEEEEEEEvNT_6ParamsE$_ZN4cute3eso3ESOILb0ELb0EJNS_5tupleIJNS_1CILi0EEENS2_IJNS3_ILi1EEENS3_ILi256EEEiEEEEEENS3_ILi2048EEENS2_IJiNS3_ILi4096EEEEEEEEC2ERKS8_RKS9_RKSB_)
        /*2534*/ 	.word	0x00000000


	//----- nvinfo : EIATTR_FRAME_SIZE
	.align		4
.L_1598:
        /*2538*/ 	.byte	0x04, 0x11
        /*253a*/ 	.short	(.L_1600 - .L_1599)
	.align		4
.L_1599:
        /*253c*/ 	.word	index@($_ZN7cutlass13device_kernelIN5flash19enable_sm80_to_sm89INS1_16FlashAttnBwdSm80INS1_25CollectiveMainloopBwdSm80ILi2ELi2EN4cute5tupleIJNS5_1CILi128EEES8_NS7_ILi64EEEEEENS_10bfloat16_tEfNS_4arch4Sm80ELb1ELb0ELb1ELb1ELb0ELb0ELb0ELb0ELi2ELi4ELi4ELi4ELb0EEENS1_24CollectiveEpilogueBwdGQAISA_fSD_Li256ELb1ELb0EEENS1_25SingleTileBwdLPTSchedulerILb1ELi128ELb0EEEEEEEEEvNT_6ParamsE$_ZN4cute3eso3ESOILb0ELb0EJNS_14ComposedLayoutINS_7SwizzleILi3ELi3ELi3EEENS_9MixedBitsILj0ELj432EEENS_6LayoutINS_5tupleIJNS8_IJNS_1CILi2EEESA_SA_EEESA_NS9_ILi8EEEEEENS8_IJNS8_IJNS9_ILi64EEESC_NS9_ILi512EEEEEENS9_ILi8192EEENS9_ILi1024EEEEEEEEEEiEEC2ERKSL_RKi)
        /*2540*/ 	.word	0x00000000


	//----- nvinfo : EIATTR_FRAME_SIZE
	.align		4
.L_1600:
        /*2544*/ 	.byte	0x04, 0x11
        /*2546*/ 	.short	(.L_1602 - .L_1601)
	.align		4
.L_1601:
        /*2548*/ 	.word	index@($_ZN7cutlass13device_kernelIN5flash19enable_sm80_to_sm89INS1_16FlashAttnBwdSm80INS1_25CollectiveMainloopBwdSm80ILi2ELi2EN4cute5tupleIJNS5_1CILi128EEES8_NS7_ILi64EEEEEENS_10bfloat16_tEfNS_4arch4Sm80ELb1ELb0ELb1ELb1ELb0ELb0ELb0ELb0ELi2ELi4ELi4ELi4ELb0EEENS1_24CollectiveEpilogueBwdGQAISA_fSD_Li256ELb1ELb0EEENS1_25SingleTileBwdLPTSchedulerILb1ELi128ELb0EEEEEEEEEvNT_6ParamsE$_ZN4cute3eso3ESOILb0ELb0EJNS_14ComposedLayoutINS_7SwizzleILi3ELi3ELi3EEENS_9MixedBitsILj0ELj432EEENS_6LayoutINS_5tupleIJNS8_IJNS_1CILi2EEESA_SA_EEESA_NS9_ILi8EEEEEENS8_IJNS8_IJNS9_ILi64EEESC_NS9_ILi512EEEEEENS9_ILi8192EEENS9_ILi1024EEEEEEEEEENS_10ViewEngineINS_8smem_ptrIPN7cutlass10bfloat16_tEEEEEEEC2ERKSL_RKSS_)
        /*254c*/ 	.word	0x00000000


	//----- nvinfo : EIATTR_FRAME_SIZE
	.align		4
.L_1602:
        /*2550*/ 	.byte	0x04, 0x11
        /*2552*/ 	.short	(.L_1604 - .L_1603)
	.align		4
.L_1603:
        /*2554*/ 	.word	index@($_ZN7cutlass13device_kernelIN5flash19enable_sm80_to_sm89INS1_16FlashAttnBwdSm80INS1_25CollectiveMainloopBwdSm80ILi2ELi2EN4cute5tupleIJNS5_1CILi128EEES8_NS7_ILi64EEEEEENS_10bfloat16_tEfNS_4arch4Sm80ELb1ELb0ELb1ELb1ELb0ELb0ELb0ELb0ELi2ELi4ELi4ELi4ELb0EEENS1_24CollectiveEpilogueBwdGQAISA_fSD_Li256ELb1ELb0EEENS1_25SingleTileBwdLPTSchedulerILb1ELi128ELb0EEEEEEEEEvNT_6ParamsE$_ZN4cute12iter_adaptorIPjNS_8smem_ptrIS1_EEEC2ES1_)
        /*2558*/ 	.word	0x00000000


	//----- nvinfo : EIATTR_FRAME_SIZE
	.align		4
.L_1604:
        /*255c*/ 	.byte	0x04, 0x11
        /*255e*/ 	.short	(.L_1606 - .L_1605)
	.align		4
.L_1605:
        /*2560*/ 	.word	index@($_ZN7cutlass13device_kernelIN5flash19enable_sm80_to_sm89INS1_16FlashAttnBwdSm80INS1_25CollectiveMainloopBwdSm80ILi2ELi2EN4cute5tupleIJNS5_1CILi128EEES8_NS7_ILi64EEEEEENS_10bfloat16_tEfNS_4arch4Sm80ELb1ELb0ELb1ELb1ELb0ELb0ELb0ELb0ELi2ELi4ELi4ELi4ELb0EEENS1_24CollectiveEpilogueBwdGQAISA_fSD_Li256ELb1ELb0EEENS1_25SingleTileBwdLPTSchedulerILb1ELi128ELb0EEEEEEEEEvNT_6ParamsE$_ZN4cute12iter_adaptorIPfNS_8smem_ptrIS1_EEEC2ES1_)
        /*2564*/ 	.word	0x00000000


	//----- nvinfo : EIATTR_FRAME_SIZE
	.align		4
.L_1606:
        /*2568*/ 	.byte	0x04, 0x11
        /*256a*/ 	.short	(.L_1608 - .L_1607)
	.align		4
.L_1607:
        /*256c*/ 	.word	index@($_ZN7cutlass13device_kernelIN5flash19enable_sm80_to_sm89INS1_16FlashAttnBwdSm80INS1_25CollectiveMainloopBwdSm80ILi2ELi2EN4cute5tupleIJNS5_1CILi128EEES8_NS7_ILi64EEEEEENS_10bfloat16_tEfNS_4arch4Sm80ELb1ELb0ELb1ELb1ELb0ELb0ELb0ELb0ELi2ELi4ELi4ELi4ELb0EEENS1_24CollectiveEpilogueBwdGQAISA_fSD_Li256ELb1ELb0EEENS1_25SingleTileBwdLPTSchedulerILb1ELi128ELb0EEEEEEEEEvNT_6ParamsE$_ZN4cute12iter_adaptorIPfNS_8gmem_ptrIS1_EEEC2ES1_)
        /*2570*/ 	.word	0x00000000


	//----- nvinfo : EIATTR_FRAME_SIZE
	.align		4
.L_1608:
        /*2574*/ 	.byte	0x04, 0x11
        /*2576*/ 	.short	(.L_1610 - .L_1609)
	.align		4
.L_1609:
        /*2578*/ 	.word	index@($_ZN7cutlass13device_kernelIN5flash19enable_sm80_to_sm89INS1_16FlashAttnBwdSm80INS1_25CollectiveMainloopBwdSm80ILi2ELi2EN4cute5tupleIJNS5_1CILi128EEES8_NS7_ILi64EEEEEENS_10bfloat16_tEfNS_4arch4Sm80ELb1ELb0ELb1ELb1ELb0ELb0ELb0ELb0ELi2ELi4ELi4ELi4ELb0EEENS1_24CollectiveEpilogueBwdGQAISA_fSD_Li256ELb1ELb0EEENS1_25SingleTileBwdLPTSchedulerILb1ELi128ELb0EEEEEEEEEvNT_6ParamsE$_ZN4cute12iter_adaptorIPN7cutlass9uint128_tENS_8smem_ptrIS3_EEEC2ES3_)
        /*257c*/ 	.word	0x00000000


	//----- nvinfo : EIATTR_FRAME_SIZE
	.align		4
.L_1610:
        /*2580*/ 	.byte	0x04, 0x11
        /*2582*/ 	.short	(.L_1612 - .L_1611)
	.align		4
.L_1611:
        /*2584*/ 	.word	index@($_ZN7cutlass13device_kernelIN5flash19enable_sm80_to_sm89INS1_16FlashAttnBwdSm80INS1_25CollectiveMainloopBwdSm80ILi2ELi2EN4cute5tupleIJNS5_1CILi128EEES8_NS7_ILi64EEEEEENS_10bfloat16_tEfNS_4arch4Sm80ELb1ELb0ELb1ELb1ELb0ELb0ELb0ELb0ELi2ELi4ELi4ELi4ELb0EEENS1_24CollectiveEpilogueBwdGQAISA_fSD_Li256ELb1ELb0EEENS1_25SingleTileBwdLPTSchedulerILb1ELi128ELb0EEEEEEEEEvNT_6ParamsE$_ZN4cute12iter_adaptorIPN7cutlass10bfloat16_tENS_8smem_ptrIS3_EEEC2ES3_)
        /*2588*/ 	.word	0x00000000


	//----- nvinfo : EIATTR_FRAME_SIZE
	.align		4
.L_1612:
        /*258c*/ 	.byte	0x04, 0x11
        /*258e*/ 	.short	(.L_1614 - .L_1613)
	.align		4
.L_1613:
        /*2590*/ 	.word	index@($_ZN7cutlass13device_kernelIN5flash19enable_sm80_to_sm89INS1_16FlashAttnBwdSm80INS1_25CollectiveMainloopBwdSm80ILi2ELi2EN4cute5tupleIJNS5_1CILi128EEES8_NS7_ILi64EEEEEENS_10bfloat16_tEfNS_4arch4Sm80ELb1ELb0ELb1ELb1ELb0ELb0ELb0ELb0ELi2ELi4ELi4ELi4ELb0EEENS1_24CollectiveEpilogueBwdGQAISA_fSD_Li256ELb1ELb0EEENS1_25SingleTileBwdLPTSchedulerILb1ELi128ELb0EEEEEEEEEvNT_6ParamsE$_ZN4cute12iter_adaptorIPKfNS_8gmem_ptrIS2_EEEC2ES2_)
        /*2594*/ 	.word	0x00000000


	//----- nvinfo : EIATTR_FRAME_SIZE
	.align		4
.L_1614:
        /*2598*/ 	.byte	0x04, 0x11
        /*259a*/ 	.short	(.L_1616 - .L_1615)
	.align		4
.L_1615:
        /*259c*/ 	.word	index@($_ZN7cutlass13device_kernelIN5flash19enable_sm80_to_sm89INS1_16FlashAttnBwdSm80INS1_25CollectiveMainloopBwdSm80ILi2ELi2EN4cute5tupleIJNS5_1CILi128EEES8_NS7_ILi64EEEEEENS_10bfloat16_tEfNS_4arch4Sm80ELb1ELb0ELb1ELb1ELb0ELb0ELb0ELb0ELi2ELi4ELi4ELi4ELb0EEENS1_24CollectiveEpilogueBwdGQAISA_fSD_Li256ELb1ELb0EEENS1_25SingleTileBwdLPTSchedulerILb1ELi128ELb0EEEEEEEEEvNT_6ParamsE$_ZN4cute12iter_adaptorIPKN7cutlass9uint128_tENS_8gmem_ptrIS4_EEEC2ES4_)
        /*25a0*/ 	.word	0x00000000


	//----- nvinfo : EIATTR_FRAME_SIZE
	.align		4
.L_1616:
        /*25a4*/ 	.byte	0x04, 0x11
        /*25a6*/ 	.short	(.L_1618 - .L_1617)
	.align		4
.L_1617:
        /*25a8*/ 	.word	index@($_ZN7cutlass13device_kernelIN5flash19enable_sm80_to_sm89INS1_16FlashAttnBwdSm80INS1_25CollectiveMainloopBwdSm80ILi2ELi2EN4cute5tupleIJNS5_1CILi128EEES8_NS7_ILi64EEEEEENS_10bfloat16_tEfNS_4arch4Sm80ELb1ELb0ELb1ELb1ELb0ELb0ELb0ELb0ELi2ELi4ELi4ELi4ELb0EEENS1_24CollectiveEpilogueBwdGQAISA_fSD_Li256ELb1ELb0EEENS1_25SingleTileBwdLPTSchedulerILb1ELi128ELb0EEEEEEEEEvNT_6ParamsE$_ZN4cute12iter_adaptorIPKN7cutlass10bfloat16_tENS_8gmem_ptrIS4_EEEC2ES4_)
        /*25ac*/ 	.word	0x00000000


	//----- nvinfo : EIATTR_FRAME_SIZE
	.align		4
.L_1618:
        /*25b0*/ 	.byte	0x04, 0x11
        /*25b2*/ 	.short	(.L_1620 - .L_1619)
	.align		4
.L_1619:
        /*25b4*/ 	.word	index@(_ZN7cutlass13device_kernelIN5flash19enable_sm80_to_sm89INS1_16FlashAttnBwdSm80INS1_25CollectiveMainloopBwdSm80ILi2ELi2EN4cute5tupleIJNS5_1CILi128EEES8_NS7_ILi64EEEEEENS_10bfloat16_tEfNS_4arch4Sm80ELb1ELb0ELb1ELb1ELb0ELb0ELb0ELb0ELi2ELi4ELi4ELi4ELb0EEENS1_24CollectiveEpilogueBwdGQAISA_fSD_Li256ELb1ELb0EEENS1_25SingleTileBwdLPTSchedulerILb1ELi128ELb0EEEEEEEEEvNT_6ParamsE)
        /*25b8*/ 	.word	0x000016e0


	//----- nvinfo : EIATTR_REGCOUNT
	.align		4
.L_1620:
        /*25bc*/ 	.byte	0x04, 0x2f
        /*25be*/ 	.short	(.L_1622 - .L_1621)
	.align		4
.L_1621:
        /*25c0*/ 	.word	index@(_ZN7cutlass13device_kernelIN5flash19enable_sm80_to_sm89INS1_16FlashAttnBwdSm80INS1_25CollectiveMainloopBwdSm80ILi2ELi2EN4cute5tupleIJNS5_1CILi128EEES8_NS7_ILi64EEEEEENS_10bfloat16_tEfNS_4arch4Sm80ELb1ELb0ELb1ELb1ELb1ELb0ELb0ELb0ELi2ELi4ELi4ELi4ELb0EEENS1_21CollectiveEpilogueBwdISA_SB_SD_Li256ELb1ELb0ELi2EEENS1_25SingleTileBwdLPTSchedulerILb1ELi128ELb1EEEEEEEEEvNT_6ParamsE)
        /*25c4*/ 	.word	0x00000080


	//----- nvinfo : EIATTR_FRAME_SIZE
	.align		4
.L_1622:
        /*25c8*/ 	.byte	0x04, 0x11
        /*25ca*/ 	.short	(.L_1624 - .L_1623)
	.align		4
.L_1623:
        /*25cc*/ 	.word	index@($_ZN7cutlass13device_kernelIN5flash19enable_sm80_to_sm89INS1_16FlashAttnBwdSm80INS1_25CollectiveMainloopBwdSm80ILi2ELi2EN4cute5tupleIJNS5_1CILi128EEES8_NS7_ILi64EEEEEENS_10bfloat16_tEfNS_4arch4Sm80ELb1ELb0ELb1ELb1ELb1ELb0ELb0ELb0ELi2ELi4ELi4ELi4ELb0EEENS1_21CollectiveEpilogueBwdISA_SB_SD_Li256ELb1ELb0ELi2EEENS1_25SingleTileBwdLPTSchedulerILb1ELi128ELb1EEEEEEEEEvNT_6ParamsE$min)
        /*25d0*/ 	.word	0x00000000


	//----- nvinfo : EIATTR_FRAME_SIZE
	.align		4
.L_1624:
        /*25d4*/ 	.byte	0x04, 0x11
        /*25d6*/ 	.short	(.L_1626 - .L_1625)
	.align		4
.L_1625:
        /*25d8*/ 	.word	index@($_ZN7cutlass13device_kernelIN5flash19enable_sm80_to_sm89INS1_16FlashAttnBwdSm80INS1_25CollectiveMainloopBwdSm80ILi2ELi2EN4cute5tupleIJNS5_1CILi128EEES8_NS7_ILi64EEEEEENS_10bfloat16_tEfNS_4arch4Sm80ELb1ELb0ELb1ELb1ELb1ELb0ELb0ELb0ELi2ELi4ELi4ELi4ELb0EEENS1_21CollectiveEpilogueBwdISA_SB_SD_Li256ELb1ELb0ELi2EEENS1_25SingleTileBwdLPTSchedulerILb1ELi128ELb1EEEEEEEEEvNT_6ParamsE$exp2f)
        /*25dc*/ 	.word	0x00000000


	//----- nvinfo : EIATTR_FRAME_SIZE
	.align		4
.L_1626:
        /*25e0*/ 	.byte	0x04, 0x11
        /*25e2*/ 	.short	(.L_1628 - .L_1627)
	.align		4
.L_1627:
        /*25e4*/ 	.word	index@($_ZN7cutlass13device_kernelIN5flash19enable_sm80_to_sm89INS1_16FlashAttnBwdSm80INS1_25CollectiveMainloopBwdSm80ILi2ELi2EN4cute5tupleIJNS5_1CILi128EEES8_NS7_ILi64EEEEEENS_10bfloat16_tEfNS_4arch4Sm80ELb1ELb0ELb1ELb1ELb1ELb0ELb0ELb0ELi2ELi4ELi4ELi4ELb0EEENS1_21CollectiveEpilogueBwdISA_SB_SD_Li256ELb1ELb0ELi2EEENS1_25SingleTileBwdLPTSchedulerILb1ELi128ELb1EEEEEEEEEvNT_6ParamsE$__fAtomicAdd)
        /*25e8*/ 	.word	0x00000000


	//----- nvinfo : EIATTR_FRAME_SIZE
	.align		4
.L_1628:
        /*25ec*/ 	.byte	0x04, 0x11
        /*25ee*/ 	.short	(.L_1630 - .L_1629)
	.align		4
.L_1629:
        /*25f0*/ 	.word	index@($_ZN7cutlass13device_kernelIN5flash19enable_sm80_to_sm89INS1_16FlashAttnBwdSm80INS1_25CollectiveMainloopBwdSm80ILi2ELi2EN4cute5tupleIJNS5_1CILi128EEES8_NS7_ILi64EEEEEENS_10bfloat16_tEfNS_4arch4Sm80ELb1ELb0ELb1ELb1ELb1ELb0ELb0ELb0ELi2ELi4ELi4ELi4ELb0EEENS1_21CollectiveEpilogueBwdISA_SB_SD_Li256ELb1ELb0ELi2EEENS1_25SingleTileBwdLPTSchedulerILb1ELi128ELb1EEEEEEEEEvNT_6ParamsE$_ZZZN5flash25CollectiveMainloopBwdSm80ILi2ELi2EN4cute5tupleIJNS1_1CILi128EEES4_NS3_ILi64EEEEEEN7cutlass10bfloat16_tEfNS7_4arch4Sm80ELb1ELb0ELb1ELb1ELb1ELb0ELb0ELb0ELi2ELi4ELi4ELi4ELb0EE3mmaINS_16FlashAttnBwdSm80ISB_NS_21CollectiveEpilogueBwdIS6_S8_SA_Li256ELb1ELb0ELi2EEENS_25SingleTileBwdLPTSchedulerILb1ELi128ELb1EEEE13SharedStorageENS1_6TensorINS1_11ArrayEngineIfLm32EEENS1_6LayoutINS2_IJNS2_IJNS3_ILi2EEESO_EEESO_NS3_ILi4EEEEEENS2_IJNS2_IJNS3_ILi1EEESO_EEESQ_NS3_ILi8EEEEEEEEEEEEbRKNSB_6ParamsERT0_S12_iNS2_IJiiiEEERT_ENKUliT_E_clIZSC_ISJ_SX_EbS10_S12_S12_iS13_S15_EUlRS16_iE_EEDaiS16_ENKUlvE1_clEv)
        /*25f4*/ 	.word	0x00000000


	//----- nvinfo : EIATTR_FRAME_SIZE
	.align		4
.L_1630:
        /*25f8*/ 	.byte	0x04, 0x11
        /*25fa*/ 	.short	(.L_1632 - .L_1631)
	.align		4
.L_1631:
        /*25fc*/ 	.word	index@($_ZN7cutlass13device_kernelIN5flash19enable_sm80_to_sm89INS1_16FlashAttnBwdSm80INS1_25CollectiveMainloopBwdSm80ILi2ELi2EN4cute5tupleIJNS5_1CILi128EEES8_NS7_ILi64EEEEEENS_10bfloat16_tEfNS_4arch4Sm80ELb1ELb0ELb1ELb1ELb1ELb0ELb0ELb0ELi2ELi4ELi4ELi4ELb0EEENS1_21CollectiveEpilogueBwdISA_SB_SD_Li256ELb1ELb0ELi2EEENS1_25SingleTileBwdLPTSchedulerILb1ELi128ELb1EEEEEEEEEvNT_6ParamsE$_ZZZN5flash25CollectiveMainloopBwdSm80ILi2ELi2EN4cute5tupleIJNS1_1CILi128EEES4_NS3_ILi64EEEEEEN7cutlass10bfloat16_tEfNS7_4arch4Sm80ELb1ELb0ELb1ELb1ELb1ELb0ELb0ELb0ELi2ELi4ELi4ELi4ELb0EE3mmaINS_16FlashAttnBwdSm80ISB_NS_21CollectiveEpilogueBwdIS6_S8_SA_Li256ELb1ELb0ELi2EEENS_25SingleTileBwdLPTSchedulerILb1ELi128ELb1EEEE13SharedStorageENS1_6TensorINS1_11ArrayEngineIfLm32EEENS1_6LayoutINS2_IJNS2_IJNS3_ILi2EEESO_EEESO_NS3_ILi4EEEEEENS2_IJNS2_IJNS3_ILi1EEESO_EEESQ_NS3_ILi8EEEEEEEEEEEEbRKNSB_6ParamsERT0_S12_iNS2_IJiiiEEERT_ENKUliT_E_clIZSC_ISJ_SX_EbS10_S12_S12_iS13_S15_EUlRS16_iE_EEDaiS16_ENKUlvE0_clEv)
        /*2600*/ 	.word	0x00000000


	//----- nvinfo : EIATTR_FRAME_SIZE
	.align		4
.L_1632:
        /*2604*/ 	.byte	0x04, 0x11
        /*2606*/ 	.short	(.L_1634 - .L_1633)
	.align		4
.L_1633:
        /*2608*/ 	.word	index@($_ZN7cutlass13device_kernelIN5flash19enable_sm80_to_sm89INS1_16FlashAttnBwdSm80INS1_25CollectiveMainloopBwdSm80ILi2ELi2EN4cute5tupleIJNS5_1CILi128EEES8_NS7_ILi64EEEEEENS_10bfloat16_tEfNS_4arch4Sm80ELb1ELb0ELb1ELb1ELb1ELb0ELb0ELb0ELi2ELi4ELi4ELi4ELb0EEENS1_21CollectiveEpilogueBwdISA_SB_SD_Li256ELb1ELb0ELi2EEENS1_25SingleTileBwdLPTSchedulerILb1ELi128ELb1EEEEEEEEEvNT_6ParamsE$_ZZZN5flash25CollectiveMainloopBwdSm80ILi2ELi2EN4cute5tupleIJNS1_1CILi128EEES4_NS3_ILi64EEEEEEN7cutlass10bfloat16_tEfNS7_4arch4Sm80ELb1ELb0ELb1ELb1ELb1ELb0ELb0ELb0ELi2ELi4ELi4ELi4ELb0EE3mmaINS_16FlashAttnBwdSm80ISB_NS_21CollectiveEpilogueBwdIS6_S8_SA_Li256ELb1ELb0ELi2EEENS_25SingleTileBwdLPTSchedulerILb1ELi128ELb1EEEE13SharedStorageENS1_6TensorINS1_11ArrayEngineIfLm32EEENS1_6LayoutINS2_IJNS2_IJNS3_ILi2EEESO_EEESO_NS3_ILi4EEEEEENS2_IJNS2_IJNS3_ILi1EEESO_EEESQ_NS3_ILi8EEEEEEEEEEEEbRKNSB_6ParamsERT0_S12_iNS2_IJiiiEEERT_ENKUliT_E_clIZSC_ISJ_SX_EbS10_S12_S12_iS13_S15_EUlRS16_iE_EEDaiS16_ENKUlT_E_clIZSC_ISJ_SX_EbS10_S12_S12_iS13_S15_EUlvE0_EEDaS1B_)
        /*260c*/ 	.word	0x00000000


	//----- nvinfo : EIATTR_FRAME_SIZE
	.align		4
.L_1634:
        /*2610*/ 	.byte	0x04, 0x11
        /*2612*/ 	.short	(.L_1636 - .L_1635)
	.align		4
.L_1635:
        /*2614*/ 	.word	index@($_ZN7cutlass13device_kernelIN5flash19enable_sm80_to_sm89INS1_16FlashAttnBwdSm80INS1_25CollectiveMainloopBwdSm80ILi2ELi2EN4cute5tupleIJNS5_1CILi128EEES8_NS7_ILi64EEEEEENS_10bfloat16_tEfNS_4arch4Sm80ELb1ELb0ELb1ELb1ELb1ELb0ELb0ELb0ELi2ELi4ELi4ELi4ELb0EEENS1_21CollectiveEpilogueBwdISA_SB_SD_Li256ELb1ELb0ELi2EEENS1_25SingleTileBwdLPTSchedulerILb1ELi128ELb1EEEEEEEEEvNT_6ParamsE$_ZZN5flash25CollectiveMainloopBwdSm80ILi2ELi2EN4cute5tupleIJNS1_1CILi128EEES4_NS3_ILi64EEEEEEN7cutlass10bfloat16_tEfNS7_4arch4Sm80ELb1ELb0ELb1ELb1ELb1ELb0ELb0ELb0ELi2ELi4ELi4ELi4ELb0EE3mmaINS_16FlashAttnBwdSm80ISB_NS_21CollectiveEpilogueBwdIS6_S8_SA_Li256ELb1ELb0ELi2EEENS_25SingleTileBwdLPTSchedulerILb1ELi128ELb1EEEE13SharedStorageENS1_6TensorINS1_11ArrayEngineIfLm32EEENS1_6LayoutINS2_IJNS2_IJNS3_ILi2EEESO_EEESO_NS3_ILi4EEEEEENS2_IJNS2_IJNS3_ILi1EEESO_EEESQ_NS3_ILi8EEEEEEEEEEEEbRKNSB_6ParamsERT0_S12_iNS2_IJiiiEEERT_ENKUlvE_clEv)
        /*2618*/ 	.word	0x00000000


	//----- nvinfo : EIATTR_FRAME_SIZE
	.align		4
.L_1636:
        /*261c*/ 	.byte	0x04, 0x11
        /*261e*/ 	.short	(.L_1638 - .L_1637)
	.align		4
.L_1637:
        /*2620*/ 	.word	index@($_ZN7cutlass13device_kernelIN5flash19enable_sm80_to_sm89INS1_16FlashAttnBwdSm80INS1_25CollectiveMainloopBwdSm80ILi2ELi2EN4cute5tupleIJNS5_1CILi128EEES8_NS7_ILi64EEEEEENS_10bfloat16_tEfNS_4arch4Sm80ELb1ELb0ELb1ELb1ELb1ELb0ELb0ELb0ELi2ELi4ELi4ELi4ELb0EEENS1_21CollectiveEpilogueBwdISA_SB_SD_Li256ELb1ELb0ELi2EEENS1_25SingleTileBwdLPTSchedulerILb1ELi128ELb1EEEEEEEEEvNT_6ParamsE$_ZZN5flash25CollectiveMainloopBwdSm80ILi2ELi2EN4cute5tupleIJNS1_1CILi128EEES4_NS3_ILi64EEEEEEN7cutlass10bfloat16_tEfNS7_4arch4Sm80ELb1ELb0ELb1ELb1ELb1ELb0ELb0ELb0ELi2ELi4ELi4ELi4ELb0EE3mmaINS_16FlashAttnBwdSm80ISB_NS_21CollectiveEpilogueBwdIS6_S8_SA_Li256ELb1ELb0ELi2EEENS_25SingleTileBwdLPTSchedulerILb1ELi128ELb1EEEE13SharedStorageENS1_6TensorINS1_11ArrayEngineIfLm32EEENS1_6LayoutINS2_IJNS2_IJNS3_ILi2EEESO_EEESO_NS3_ILi4EEEEEENS2_IJNS2_IJNS3_ILi1EEESO_EEESQ_NS3_ILi8EEEEEEEEEEEEbRKNSB_6ParamsERT0_S12_iNS2_IJiiiEEERT_ENKUlvE0_clEv)
        /*2624*/ 	.word	0x00000000


	//----- nvinfo : EIATTR_FRAME_SIZE
	.align		4
.L_1638:
        /*2628*/ 	.byte	0x04, 0x11
        /*262a*/ 	.short	(.L_1640 - .L_1639)
	.align		4
.L_1639:
        /*262c*/ 	.word	index@($_ZN7cutlass13device_kernelIN5flash19enable_sm80_to_sm89INS1_16FlashAttnBwdSm80INS1_25CollectiveMainloopBwdSm80ILi2ELi2EN4cute5tupleIJNS5_1CILi128EEES8_NS7_ILi64EEEEEENS_10bfloat16_tEfNS_4arch4Sm80ELb1ELb0ELb1ELb1ELb1ELb0ELb0ELb0ELi2ELi4ELi4ELi4ELb0EEENS1_21CollectiveEpilogueBwdISA_SB_SD_Li256ELb1ELb0ELi2EEENS1_25SingleTileBwdLPTSchedulerILb1ELi128ELb1EEEEEEEEEvNT_6ParamsE$_ZZN5flash25CollectiveMainloopBwdSm80ILi2ELi2EN4cute5tupleIJNS1_1CILi128EEES4_NS3_ILi64EEEEEEN7cutlass10bfloat16_tEfNS7_4arch4Sm80ELb1ELb0ELb1ELb1ELb1ELb0ELb0ELb0ELi2ELi4ELi4ELi4ELb0EE3mmaINS_16FlashAttnBwdSm80ISB_NS_21CollectiveEpilogueBwdIS6_S8_SA_Li256ELb1ELb0ELi2EEENS_25SingleTileBwdLPTSchedulerILb1ELi128ELb1EEEE13SharedStorageENS1_6TensorINS1_11ArrayEngineIfLm32EEENS1_6LayoutINS2_IJNS2_IJNS3_ILi2EEESO_EEESO_NS3_ILi4EEEEEENS2_IJNS2_IJNS3_ILi1EEESO_EEESQ_NS3_ILi8EEEEEEEEEEEEbRKNSB_6ParamsERT0_S12_iNS2_IJiiiEEERT_ENKUliiE_clEii)
        /*2630*/ 	.word	0x00000000


	//----- nvinfo : EIATTR_FRAME_SIZE
	.align		4
.L_1640:
        /*2634*/ 	.byte	0x04, 0x11
        /*2636*/ 	.short	(.L_1642 - .L_1641)
	.align		4
.L_1641:
        /*2638*/ 	.word	index@($_ZN7cutlass13device_kernelIN5flash19enable_sm80_to_sm89INS1_16FlashAttnBwdSm80INS1_25CollectiveMainloopBwdSm80ILi2ELi2EN4cute5tupleIJNS5_1CILi128EEES8_NS7_ILi64EEEEEENS_10bfloat16_tEfNS_4arch4Sm80ELb1ELb0ELb1ELb1ELb1ELb0ELb0ELb0ELi2ELi4ELi4ELi4ELb0EEENS1_21CollectiveEpilogueBwdISA_SB_SD_Li256ELb1ELb0ELi2EEENS1_25SingleTileBwdLPTSchedulerILb1ELi128ELb1EEEEEEEEEvNT_6ParamsE$_ZZN5flash25CollectiveMainloopBwdSm80ILi2ELi2EN4cute5tupleIJNS1_1CILi128EEES4_NS3_ILi64EEEEEEN7cutlass10bfloat16_tEfNS7_4arch4Sm80ELb1ELb0ELb1ELb1ELb1ELb0ELb0ELb0ELi2ELi4ELi4ELi4ELb0EE3mmaINS_16FlashAttnBwdSm80ISB_NS_21CollectiveEpilogueBwdIS6_S8_SA_Li256ELb1ELb0ELi2EEENS_25SingleTileBwdLPTSchedulerILb1ELi128ELb1EEEE13SharedStorageENS1_6TensorINS1_11ArrayEngineIfLm32EEENS1_6LayoutINS2_IJNS2_IJNS3_ILi2EEESO_EEESO_NS3_ILi4EEEEEENS2_IJNS2_IJNS3_ILi1EEESO_EEESQ_NS3_ILi8EEEEEEEEEEEEbRKNSB_6ParamsERT0_S12_iNS2_IJiiiEEERT_ENKUliiE0_clEii)
        /*263c*/ 	.word	0x00000000


	//----- nvinfo : EIATTR_FRAME_SIZE
	.align		4
.L_1642:
        /*2640*/ 	.byte	0x04, 0x11
        /*2642*/ 	.short	(.L_1644 - .L_1643)
	.align		4
.L_1643:
        /*2644*/ 	.word	index@($_ZN7cutlass13device_kernelIN5flash19enable_sm80_to_sm89INS1_16FlashAttnBwdSm80INS1_25CollectiveMainloopBwdSm80ILi2ELi2EN4cute5tupleIJNS5_1CILi128EEES8_NS7_ILi64EEEEEENS_10bfloat16_tEfNS_4arch4Sm80ELb1ELb0ELb1ELb1ELb1ELb0ELb0ELb0ELi2ELi4ELi4ELi4ELb0EEENS1_21CollectiveEpilogueBwdISA_SB_SD_Li256ELb1ELb0ELi2EEENS1_25SingleTileBwdLPTSchedulerILb1ELi128ELb1EEEEEEEEEvNT_6ParamsE$_ZZN5flash25CollectiveMainloopBwdSm80ILi2ELi2EN4cute5tupleIJNS1_1CILi128EEES4_NS3_ILi64EEEEEEN7cutlass10bfloat16_tEfNS7_4arch4Sm80ELb1ELb0ELb1ELb1ELb1ELb0ELb0ELb0ELi2ELi4ELi4ELi4ELb0EE3mmaINS_16FlashAttnBwdSm80ISB_NS_21CollectiveEpilogueBwdIS6_S8_SA_Li256ELb1ELb0ELi2EEENS_25SingleTileBwdLPTSchedulerILb1ELi128ELb1EEEE13SharedStorageENS1_6TensorINS1_11ArrayEngineIfLm32EEENS1_6LayoutINS2_IJNS2_IJNS3_ILi2EEESO_EEESO_NS3_ILi4EEEEEENS2_IJNS2_IJNS3_ILi1EEESO_EEESQ_NS3_ILi8EEEEEEEEEEEEbRKNSB_6ParamsERT0_S12_iNS2_IJiiiEEERT_ENKUliT_E_clIZSC_ISJ_SX_EbS10_S12_S12_iS13_S15_EUlRS16_iE_EEDaiS16_)
        /*2648*/ 	.word	0x00000000


	//----- nvinfo : EIATTR_FRAME_SIZE
	.align		4
.L_1644:
        /*264c*/ 	.byte	0x04, 0x11
        /*264e*/ 	.short	(.L_1646 - .L_1645)
	.align		4
.L_1645:
        /*2650*/ 	.word	index@($_ZN7cutlass13device_kernelIN5flash19enable_sm80_to_sm89INS1_16FlashAttnBwdSm80INS1_25CollectiveMainloopBwdSm80ILi2ELi2EN4cute5tupleIJNS5_1CILi128EEES8_NS7_ILi64EEEEEENS_10bfloat16_tEfNS_4arch4Sm80ELb1ELb0ELb1ELb1ELb1ELb0ELb0ELb0ELi2ELi4ELi4ELi4ELb0EEENS1_21CollectiveEpilogueBwdISA_SB_SD_Li256ELb1ELb0ELi2EEENS1_25SingleTileBwdLPTSchedulerILb1ELi128ELb1EEEEEEEEEvNT_6ParamsE$_ZZN5flash25CollectiveMainloopBwdSm80ILi2ELi2EN4cute5tupleIJNS1_1CILi128EEES4_NS3_ILi64EEEEEEN7cutlass10bfloat16_tEfNS7_4arch4Sm80ELb1ELb0ELb1ELb1ELb1ELb0ELb0ELb0ELi2ELi4ELi4ELi4ELb0EE3mmaINS_16FlashAttnBwdSm80ISB_NS_21CollectiveEpilogueBwdIS6_S8_SA_Li256ELb1ELb0ELi2EEENS_25SingleTileBwdLPTSchedulerILb1ELi128ELb1EEEE13SharedStorageENS1_6TensorINS1_11ArrayEngineIfLm32EEENS1_6LayoutINS2_IJNS2_IJNS3_ILi2EEESO_EEESO_NS3_ILi4EEEEEENS2_IJNS2_IJNS3_ILi1EEESO_EEESQ_NS3_ILi8EEEEEEEEEEEEbRKNSB_6ParamsERT0_S12_iNS2_IJiiiEEERT_ENKUlRT_iE_clINSK_INSL_IfLm64EEENSN_INS2_IJSP_SO_SU_EEESV_EEEEEEDaS17_i)
        /*2654*/ 	.word	0x00000000


	//----- nvinfo : EIATTR_FRAME_SIZE
	.align		4
.L_1646:
        /*2658*/ 	.byte	0x04, 0x11
        /*265a*/ 	.short	(.L_1648 - .L_1647)
	.align		4
.L_1647:
        /*265c*/ 	.word	index@($_ZN7cutlass13device_kernelIN5flash19enable_sm80_to_sm89INS1_16FlashAttnBwdSm80INS1_25CollectiveMainloopBwdSm80ILi2ELi2EN4cute5tupleIJNS5_1CILi128EEES8_NS7_ILi64EEEEEENS_10bfloat16_tEfNS_4arch4Sm80ELb1ELb0ELb1ELb1ELb1ELb0ELb0ELb0ELi2ELi4ELi4ELi4ELb0EEENS1_21CollectiveEpilogueBwdISA_SB_SD_Li256ELb1ELb0ELi2EEENS1_25SingleTileBwdLPTSchedulerILb1ELi128ELb1EEEEEEEEEvNT_6ParamsE$_ZZN4cuteplIJiiEJiiEEEDaRKNS_15ArithmeticTupleIJDpT_EEERKNS1_IJDpT0_EEEENKUlDpRKT_E_clIJiiEEEDaSF_)
        /*2660*/ 	.word	0x00000000


	//----- nvinfo : EIATTR_FRAME_SIZE
	.align		4
.L_1648:
        /*2664*/ 	.byte	0x04, 0x11
        /*2666*/ 	.short	(.L_1650 - .L_1649)
	.align		4
.L_1649:
        /*2668*/ 	.word	index@($_ZN7cutlass13device_kernelIN5flash19enable_sm80_to_sm89INS1_16FlashAttnBwdSm80INS1_25CollectiveMainloopBwdSm80ILi2ELi2EN4cute5tupleIJNS5_1CILi128EEES8_NS7_ILi64EEEEEENS_10bfloat16_tEfNS_4arch4Sm80ELb1ELb0ELb1ELb1ELb1ELb0ELb0ELb0ELi2ELi4ELi4ELi4ELb0EEENS1_21CollectiveEpilogueBwdISA_SB_SD_Li256ELb1ELb0ELi2EEENS1_25SingleTileBwdLPTSchedulerILb1ELi128ELb1EEEEEEEEEvNT_6ParamsE$_ZZN4cuteplIJiiEJiNS_1CILi0EEEEEEDaRKNS_15ArithmeticTupleIJDpT_EEERKNS3_IJDpT0_EEEENKUlDpRKT_E_clIJiiEEEDaSH_)
        /*266c*/ 	.word	0x00000000


	//----- nvinfo : EIATTR_FRAME_SIZE
	.align		4
.L_1650:
        /*2670*/ 	.byte	0x04, 0x11
        /*2672*/ 	.short	(.L_1652 - .L_1651)
	.align		4
.L_1651:
        /*2674*/ 	.word	index@($_ZN7cutlass13device_kernelIN5flash19enable_sm80_to_sm89INS1_16FlashAttnBwdSm80INS1_25CollectiveMainloopBwdSm80ILi2ELi2EN4cute5tupleIJNS5_1CILi128EEES8_NS7_ILi64EEEEEENS_10bfloat16_tEfNS_4arch4Sm80ELb1ELb0ELb1ELb1ELb1ELb0ELb0ELb0ELi2ELi4ELi4ELi4ELb0EEENS1_21CollectiveEpilogueBwdISA_SB_SD_Li256ELb1ELb0ELi2EEENS1_25SingleTileBwdLPTSchedulerILb1ELi128ELb1EEEEEEEEEvNT_6ParamsE$_ZZN4cuteplIJiiEJNS_1CILi0EEES2_EEEDaRKNS_15ArithmeticTupleIJDpT_EEERKNS3_IJDpT0_EEEENKUlDpRKT_E_clIJiiEEEDaSH_)
        /*2678*/ 	.word	0x00000000


	//----- nvinfo : EIATTR_FRAME_SIZE
	.align		4
.L_1652:
        /*267c*/ 	.byte	0x04, 0x11
        /*267e*/ 	.short	(.L_1654 - .L_1653)
	.align		4
.L_1653:
        /*2680*/ 	.word	index@($_ZN7cutlass13device_kernelIN5flash19enable_sm80_to_sm89INS1_16FlashAttnBwdSm80INS1_25CollectiveMainloopBwdSm80ILi2ELi2EN4cute5tupleIJNS5_1CILi128EEES8_NS7_ILi64EEEEEENS_10bfloat16_tEfNS_4arch4Sm80ELb1ELb0ELb1ELb1ELb1ELb0ELb0ELb0ELi2ELi4ELi4ELi4ELb0EEENS1_21CollectiveEpilogueBwdISA_SB_SD_Li256ELb1ELb0ELi2EEENS1_25SingleTileBwdLPTSchedulerILb1ELi128ELb1EEEEEEEEEvNT_6ParamsE$_ZZN4cuteplIJiEJiEEEDaRKNS_15ArithmeticTupleIJDpT_EEERKNS1_IJDpT0_EEEENKUlDpRKT_E_clIJiEEEDaSF_)
        /*2684*/ 	.word	0x00000000


	//----- nvinfo : EIATTR_FRAME_SIZE
	.align		4
.L_1654:
        /*2688*/ 	.byte	0x04, 0x11
        /*268a*/ 	.short	(.L_1656 - .L_1655)
	.align		4
.L_1655:
        /*268c*/ 	.word	index@($_ZN7cutlass13device_kernelIN5flash19enable_sm80_to_sm89INS1_16FlashAttnBwdSm80INS1_25CollectiveMainloopBwdSm80ILi2ELi2EN4cute5tupleIJNS5_1CILi128EEES8_NS7_ILi64EEEEEENS_10bfloat16_tEfNS_4arch4Sm80ELb1ELb0ELb1ELb1ELb1ELb0ELb0ELb0ELi2ELi4ELi4ELi4ELb0EEENS1_21CollectiveEpilogueBwdISA_SB_SD_Li256ELb1ELb0ELi2EEENS1_25SingleTileBwdLPTSchedulerILb1ELi128ELb1EEEEEEEEEvNT_6ParamsE$_ZZN4cuteplIJiEJNS_1CILi0EEEiEEEDaRKNS_15ArithmeticTupleIJDpT_EEERKNS3_IJDpT0_EEEENKUlDpRKT_E_clIJiiEEEDaSH_)
        /*2690*/ 	.word	0x00000000


	//----- nvinfo : EIATTR_FRAME_SIZE
	.align		4
.L_1656:
        /*2694*/ 	.byte	0x04, 0x11
        /*2696*/ 	.short	(.L_1658 - .L_1657)
	.align		4
.L_1657:
        /*2698*/ 	.word	index@($_ZN7cutlass13device_kernelIN5flash19enable_sm80_to_sm89INS1_16FlashAttnBwdSm80INS1_25CollectiveMainloopBwdSm80ILi2ELi2EN4cute5tupleIJNS5_1CILi128EEES8_NS7_ILi64EEEEEENS_10bfloat16_tEfNS_4arch4Sm80ELb1ELb0ELb1ELb1ELb1ELb0ELb0ELb0ELi2ELi4ELi4ELi4ELb0EEENS1_21CollectiveEpilogueBwdISA_SB_SD_Li256ELb1ELb0ELi2EEENS1_25SingleTileBwdLPTSchedulerILb1ELi128ELb1EEEEEEEEEvNT_6ParamsE$_ZZN4cuteplIJiEJNS_1CILi0EEES2_EEEDaRKNS_15ArithmeticTupleIJDpT_EEERKNS3_IJDpT0_EEEENKUlDpRKT_E_clIJiS2_EEEDaSH_)
        /*269c*/ 	.word	0x00000000


	//----- nvinfo : EIATTR_FRAME_SIZE
	.align		4
.L_1658:
        /*26a0*/ 	.byte	0x04, 0x11
        /*26a2*/ 	.short	(.L_1660 - .L_1659)
	.align		4
.L_1659:
        /*26a4*/ 	.word	index@($_ZN7cutlass13device_kernelIN5flash19enable_sm80_to_sm89INS1_16FlashAttnBwdSm80INS1_25CollectiveMainloopBwdSm80ILi2ELi2EN4cute5tupleIJNS5_1CILi128EEES8_NS7_ILi64EEEEEENS_10bfloat16_tEfNS_4arch4Sm80ELb1ELb0ELb1ELb1ELb1ELb0ELb0ELb0ELi2ELi4ELi4ELi4ELb0EEENS1_21CollectiveEpilogueBwdISA_SB_SD_Li256ELb1ELb0ELi2EEENS1_25SingleTileBwdLPTSchedulerILb1ELi128ELb1EEEEEEEEEvNT_6ParamsE$_ZZN4cuteplIJiEJNS_1CILi0EEEEEEDaRKNS_15ArithmeticTupleIJDpT_EEERKNS3_IJDpT0_EEEENKUlDpRKT_E_clIJiEEEDaSH_)
        /*26a8*/ 	.word	0x00000000


	//----- nvinfo : EIATTR_FRAME_SIZE
	.align		4
.L_1660:
        /*26ac*/ 	.byte	0x04, 0x11
        /*26ae*/ 	.short	(.L_1662 - .L_1661)
	.align		4
.L_1661:
        /*26b0*/ 	.word	index@($_ZN7cutlass13device_kernelIN5flash19enable_sm80_to_sm89INS1_16FlashAttnBwdSm80INS1_25CollectiveMainloopBwdSm80ILi2ELi2EN4cute5tupleIJNS5_1CILi128EEES8_NS7_ILi64EEEEEENS_10bfloat16_tEfNS_4arch4Sm80ELb1ELb0ELb1ELb1ELb1ELb0ELb0ELb0ELi2ELi4ELi4ELi4ELb0EEENS1_21CollectiveEpilogueBwdISA_SB_SD_Li256ELb1ELb0ELi2EEENS1_25SingleTileBwdLPTSchedulerILb1ELi128ELb1EEEEEEEEEvNT_6ParamsE$_ZZN4cuteplIJNS_1CILi0EEEiEJiEEEDaRKNS_15ArithmeticTupleIJDpT_EEERKNS3_IJDpT0_EEEENKUlDpRKT_E_clIJiiEEEDaSH_)
        /*26b4*/ 	.word	0x00000000


	//----- nvinfo : EIATTR_FRAME_SIZE
	.align		4
.L_1662:
        /*26b8*/ 	.byte	0x04, 0x11
        /*26ba*/ 	.short	(.L_1664 - .L_1663)
	.align		4
.L_1663:
        /*26bc*/ 	.word	index@($_ZN7cutlass13device_kernelIN5flash19enable_sm80_to_sm89INS1_16FlashAttnBwdSm80INS1_25CollectiveMainloopBwdSm80ILi2ELi2EN4cute5tupleIJNS5_1CILi128EEES8_NS7_ILi64EEEEEENS_10bfloat16_tEfNS_4arch4Sm80ELb1ELb0ELb1ELb1ELb1ELb0ELb0ELb0ELi2ELi4ELi4ELi4ELb0EEENS1_21CollectiveEpilogueBwdISA_SB_SD_Li256ELb1ELb0ELi2EEENS1_25SingleTileBwdLPTSchedulerILb1ELi128ELb1EEEEEEEEEvNT_6ParamsE$_ZZN4cuteplIJNS_1CILi0EEEiEJS2_iEEEDaRKNS_15ArithmeticTupleIJDpT_EEERKNS3_IJDpT0_EEEENKUlDpRKT_E_clIJS2_iEEEDaSH_)
        /*26c0*/ 	.word	0x00000000


	//----- nvinfo : EIATTR_FRAME_SIZE
	.align		4
.L_1664:
        /*26c4*/ 	.byte	0x04, 0x11
        /*26c6*/ 	.short	(.L_1666 - .L_1665)
	.align		4
.L_1665:
        /*26c8*/ 	.word	index@($_ZN7cutlass13device_kernelIN5flash19enable_sm80_to_sm89INS1_16FlashAttnBwdSm80INS1_25CollectiveMainloopBwdSm80ILi2ELi2EN4cute5tupleIJNS5_1CILi128EEES8_NS7_ILi64EEEEEENS_10bfloat16_tEfNS_4arch4Sm80ELb1ELb0ELb1ELb1ELb1ELb0ELb0ELb0ELi2ELi4ELi4ELi4ELb0EEENS1_21CollectiveEpilogueBwdISA_SB_SD_Li256ELb1ELb0ELi2EEENS1_25SingleTileBwdLPTSchedulerILb1ELi128ELb1EEEEEEEEEvNT_6ParamsE$_ZZN4cuteplIJNS_1CILi0EEES2_EJiiEEEDaRKNS_15ArithmeticTupleIJDpT_EEERKNS3_IJDpT0_EEEENKUlDpRKT_E_clIJiiEEEDaSH_)
        /*26cc*/ 	.word	0x00000000


	//----- nvinfo : EIATTR_FRAME_SIZE
	.align		4
.L_1666:
        /*26d0*/ 	.byte	0x04, 0x11
        /*26d2*/ 	.short	(.L_1668 - .L_1667)
	.align		4
.L_1667:
        /*26d4*/ 	.word	index@($_ZN7cutlass13device_kernelIN5flash19enable_sm80_to_sm89INS1_16FlashAttnBwdSm80INS1_25CollectiveMainloopBwdSm80ILi2ELi2EN4cute5tupleIJNS5_1CILi128EEES8_NS7_ILi64EEEEEENS_10bfloat16_tEfNS_4arch4Sm80ELb1ELb0ELb1ELb1ELb1ELb0ELb0ELb0ELi2ELi4ELi4ELi4ELb0EEENS1_21CollectiveEpilogueBwdISA_SB_SD_Li256ELb1ELb0ELi2EEENS1_25SingleTileBwdLPTSchedulerILb1ELi128ELb1EEEEEEEEEvNT_6ParamsE$_ZZN4cuteplIJNS_1CILi0EEES2_EJiS2_EEEDaRKNS_15ArithmeticTupleIJDpT_EEERKNS3_IJDpT0_EEEENKUlDpRKT_E_clIJiS2_EEEDaSH_)
        /*26d8*/ 	.word	0x00000000


	//----- nvinfo : EIATTR_FRAME_SIZE
	.align		4
.L_1668:
        /*26dc*/ 	.byte	0x04, 0x11
        /*26de*/ 	.short	(.L_1670 - .L_1669)
	.align		4
.L_1669:
        /*26e0*/ 	.word	index@($_ZN7cutlass13device_kernelIN5flash19enable_sm80_to_sm89INS1_16FlashAttnBwdSm80INS1_25CollectiveMainloopBwdSm80ILi2ELi2EN4cute5tupleIJNS5_1CILi128EEES8_NS7_ILi64EEEEEENS_10bfloat16_tEfNS_4arch4Sm80ELb1ELb0ELb1ELb1ELb1ELb0ELb0ELb0ELi2ELi4ELi4ELi4ELb0EEENS1_21CollectiveEpilogueBwdISA_SB_SD_Li256ELb1ELb0ELi2EEENS1_25SingleTileBwdLPTSchedulerILb1ELi128ELb1EEEEEEEEEvNT_6ParamsE$_ZZN4cuteplIJNS_1CILi0EEES2_EJiEEEDaRKNS_15ArithmeticTupleIJDpT_EEERKNS3_IJDpT0_EEEENKUlDpRKT_E_clIJiS2_EEEDaSH_)
        /*26e4*/ 	.word	0x00000000


	//----- nvinfo : EIATTR_FRAME_SIZE
	.align		4
.L_1670:
        /*26e8*/ 	.byte	0x04, 0x11
        /*26ea*/ 	.short	(.L_1672 - .L_1671)
	.align		4
.L_1671:
        /*26ec*/ 	.word	index@($_ZN7cutlass13device_kernelIN5flash19enable_sm80_to_sm89INS1_16FlashAttnBwdSm80INS1_25CollectiveMainloopBwdSm80ILi2ELi2EN4cute5tupleIJNS5_1CILi128EEES8_NS7_ILi64EEEEEENS_10bfloat16_tEfNS_4arch4Sm80ELb1ELb0ELb1ELb1ELb1ELb0ELb0ELb0ELi2ELi4ELi4ELi4ELb0EEENS1_21CollectiveEpilogueBwdISA_SB_SD_Li256ELb1ELb0ELi2EEENS1_25SingleTileBwdLPTSchedulerILb1ELi128ELb1EEEEEEEEEvNT_6ParamsE$_ZZN4cuteplIJNS_1CILi0EEES2_EJS2_iEEEDaRKNS_15ArithmeticTupleIJDpT_EEERKNS3_IJDpT0_EEEENKUlDpRKT_E_clIJS2_iEEEDaSH_)
        /*26f0*/ 	.word	0x00000000


	//----- nvinfo : EIATTR_FRAME_SIZE
	.align		4
.L_1672:
        /*26f4*/ 	.byte	0x04, 0x11
        /*26f6*/ 	.short	(.L_1674 - .L_1673)
	.align		4
.L_1673:
        /*26f8*/ 	.word	index@($_ZN7cutlass13device_kernelIN5flash19enable_sm80_to_sm89INS1_16FlashAttnBwdSm80INS1_25CollectiveMainloopBwdSm80ILi2ELi2EN4cute5tupleIJNS5_1CILi128EEES8_NS7_ILi64EEEEEENS_10bfloat16_tEfNS_4arch4Sm80ELb1ELb0ELb1ELb1ELb1ELb0ELb0ELb0ELi2ELi4ELi4ELi4ELb0EEENS1_21CollectiveEpilogueBwdISA_SB_SD_Li256ELb1ELb0ELi2EEENS1_25SingleTileBwdLPTSchedulerILb1ELi128ELb1EEEEEEEEEvNT_6ParamsE$_ZZN4cuteplIJNS_1CILi0EEEEJS2_iEEEDaRKNS_15ArithmeticTupleIJDpT_EEERKNS3_IJDpT0_EEEENKUlDpRKT_E_clIJS2_iEEEDaSH_)
        /*26fc*/ 	.word	0x00000000


	//----- nvinfo : EIATTR_FRAME_SIZE
	.align		4
.L_1674:
        /*2700*/ 	.byte	0x04, 0x11
        /*2702*/ 	.short	(.L_1676 - .L_1675)
	.align		4
.L_1675:
        /*2704*/ 	.word	index@($_ZN7cutlass13device_kernelIN5flash19enable_sm80_to_sm89INS1_16FlashAttnBwdSm80INS1_25CollectiveMainloopBwdSm80ILi2ELi2EN4cute5tupleIJNS5_1CILi128EEES8_NS7_ILi64EEEEEENS_10bfloat16_tEfNS_4arch4Sm80ELb1ELb0ELb1ELb1ELb1ELb0ELb0ELb0ELi2ELi4ELi4ELi4ELb0EEENS1_21CollectiveEpilogueBwdISA_SB_SD_Li256ELb1ELb0ELi2EEENS1_25SingleTileBwdLPTSchedulerILb1ELi128ELb1EEEEEEEEEvNT_6ParamsE$_ZZN4cute9transformINS_5tupleIJiiiNS_1CILi0EEEEEENS1_IJNS2_ILi32EEENS2_ILi4EEENS2_ILi2EEENS2_ILi1EEEEEENS1_IJS8_S8_S8_S8_EEEZNS_7crd2crdIS4_S9_SA_EEDaRKT_RKT0_RKT1_EUlRKT_RKT0_RKT1_E_EEDaSE_SH_SK_OT2_ENKUlDpSN_E_clIJiiiS3_EEEDaSX_)
        /*2708*/ 	.word	0x00000000


	//----- nvinfo : EIATTR_FRAME_SIZE
	.align		4
.L_1676:
        /*270c*/ 	.byte	0x04, 0x11
        /*270e*/ 	.short	(.L_1678 - .L_1677)
	.align		4
.L_1677:
        /*2710*/ 	.word	index@($_ZN7cutlass13device_kernelIN5flash19enable_sm80_to_sm89INS1_16FlashAttnBwdSm80INS1_25CollectiveMainloopBwdSm80ILi2ELi2EN4cute5tupleIJNS5_1CILi128EEES8_NS7_ILi64EEEEEENS_10bfloat16_tEfNS_4arch4Sm80ELb1ELb0ELb1ELb1ELb1ELb0ELb0ELb0ELi2ELi4ELi4ELi4ELb0EEENS1_21CollectiveEpilogueBwdISA_SB_SD_Li256ELb1ELb0ELi2EEENS1_25SingleTileBwdLPTSchedulerILb1ELi128ELb1EEEEEEEEEvNT_6ParamsE$_ZZN4cute9transformINS_5tupleIJiiNS_1CILi0EEEEEENS1_IJNS1_IJNS2_ILi4EEENS2_ILi8EEEEEES5_NS2_ILi1EEEEEEZNS_7idx2crdIS4_S9_EEDaRKT_RKT0_EUlRKT_RKT0_E_EEDaSD_SG_OT1_ENKUlDpSJ_E_clIJNS1_IJiiEEEiS3_EEEDaSQ_)
        /*2714*/ 	.word	0x00000000


	//----- nvinfo : EIATTR_FRAME_SIZE
	.align		4
.L_1678:
        /*2718*/ 	.byte	0x04, 0x11
        /*271a*/ 	.short	(.L_1680 - .L_1679)
	.align		4
.L_1679:
        /*271c*/ 	.word	index@($_ZN7cutlass13device_kernelIN5flash19enable_sm80_to_sm89INS1_16FlashAttnBwdSm80INS1_25CollectiveMainloopBwdSm80ILi2ELi2EN4cute5tupleIJNS5_1CILi128EEES8_NS7_ILi64EEEEEENS_10bfloat16_tEfNS_4arch4Sm80ELb1ELb0ELb1ELb1ELb1ELb0ELb0ELb0ELi2ELi4ELi4ELi4ELb0EEENS1_21CollectiveEpilogueBwdISA_SB_SD_Li256ELb1ELb0ELi2EEENS1_25SingleTileBwdLPTSchedulerILb1ELi128ELb1EEEEEEEEEvNT_6ParamsE$_ZZN4cute9transformINS_5tupleIJiiNS_1CILi0EEEEEENS1_IJNS1_IJNS2_ILi4EEENS2_ILi8EEEEEENS2_ILi2EEENS2_ILi1EEEEEEZNS_7idx2crdIS4_SA_EEDaRKT_RKT0_EUlRKT_RKT0_E_EEDaSE_SH_OT1_ENKUlDpSK_E_clIJNS1_IJiiEEEiS3_EEEDaSR_)
        /*2720*/ 	.word	0x00000000


	//----- nvinfo : EIATTR_FRAME_SIZE
	.align		4
.L_1680:
        /*2724*/ 	.byte	0x04, 0x11
        /*2726*/ 	.short	(.L_1682 - .L_1681)
	.align		4
.L_1681:
        /*2728*/ 	.word	index@($_ZN7cutlass13device_kernelIN5flash19enable_sm80_to_sm89INS1_16FlashAttnBwdSm80INS1_25CollectiveMainloopBwdSm80ILi2ELi2EN4cute5tupleIJNS5_1CILi128EEES8_NS7_ILi64EEEEEENS_10bfloat16_tEfNS_4arch4Sm80ELb1ELb0ELb1ELb1ELb1ELb0ELb0ELb0ELi2ELi4ELi4ELi4ELb0EEENS1_21CollectiveEpilogueBwdISA_SB_SD_Li256ELb1ELb0ELi2EEENS1_25SingleTileBwdLPTSchedulerILb1ELi128ELb1EEEEEEEEEvNT_6ParamsE$_ZZN4cute9transformINS_5tupleIJNS_1CILi32EEENS2_ILi4EEENS2_ILi2EEENS2_ILi1EEEEEENS1_IJS6_S3_NS2_ILi128EEENS2_ILi0EEEEEEZNS_7idx2crdIiS7_SA_EEDaRKT_RKT0_RKT1_EUlRKT_RKT0_E_EEDaSE_SH_OSI_ENKUlDpSN_E_clIJiiiS9_EEEDaST_)
        /*272c*/ 	.word	0x00000000


	//----- nvinfo : EIATTR_FRAME_SIZE
	.align		4
.L_1682:
        /*2730*/ 	.byte	0x04, 0x11
        /*2732*/ 	.short	(.L_1684 - .L_1683)
	.align		4
.L_1683:
        /*2734*/ 	.word	index@($_ZN7cutlass13device_kernelIN5flash19enable_sm80_to_sm89INS1_16FlashAttnBwdSm80INS1_25CollectiveMainloopBwdSm80ILi2ELi2EN4cute5tupleIJNS5_1CILi128EEES8_NS7_ILi64EEEEEENS_10bfloat16_tEfNS_4arch4Sm80ELb1ELb0ELb1ELb1ELb1ELb0ELb0ELb0ELi2ELi4ELi4ELi4ELb0EEENS1_21CollectiveEpilogueBwdISA_SB_SD_Li256ELb1ELb0ELi2EEENS1_25SingleTileBwdLPTSchedulerILb1ELi128ELb1EEEEEEEEEvNT_6ParamsE$_ZZN4cute9transformINS_15ArithmeticTupleIJiiEEEZNS_14transform_leafIS2_NS_8identityEEEDaRKT_OT0_EUlRKT_E_EEDaS7_S9_ENKUlDpSC_E_clIJiiEEEDaSE_)
        /*2738*/ 	.word	0x00000000


	//----- nvinfo : EIATTR_FRAME_SIZE
	.align		4
.L_1684:
        /*273c*/ 	.byte	0x04, 0x11
        /*273e*/ 	.short	(.L_1686 - .L_1685)
	.align		4
.L_1685:
        /*2740*/ 	.word	index@($_ZN7cutlass13device_kernelIN5flash19enable_sm80_to_sm89INS1_16FlashAttnBwdSm80INS1_25CollectiveMainloopBwdSm80ILi2ELi2EN4cute5tupleIJNS5_1CILi128EEES8_NS7_ILi64EEEEEENS_10bfloat16_tEfNS_4arch4Sm80ELb1ELb0ELb1ELb1ELb1ELb0ELb0ELb0ELi2ELi4ELi4ELi4ELb0EEENS1_21CollectiveEpilogueBwdISA_SB_SD_Li256ELb1ELb0ELi2EEENS1_25SingleTileBwdLPTSchedulerILb1ELi128ELb1EEEEEEEEEvNT_6ParamsE$_ZZN4cute7idx2crdIiNS_5tupleIJNS_1CILi32EEENS2_ILi4EEENS2_ILi2EEENS2_ILi1EEEEEENS1_IJS6_S3_NS2_ILi128EEENS2_ILi0EEEEEEEEDaRKT_RKT0_RKT1_ENKUlRKT_RKT0_E_clIS5_S8_EEDaSM_SP_)
        /*2744*/ 	.word	0x00000000


	//----- nvinfo : EIATTR_FRAME_SIZE
	.align		4
.L_1686:
        /*2748*/ 	.byte	0x04, 0x11
        /*274a*/ 	.short	(.L_1688 - .L_1687)
	.align		4
.L_1687:
        /*274c*/ 	.word	index@($_ZN7cutlass13device_kernelIN5flash19enable_sm80_to_sm89INS1_16FlashAttnBwdSm80INS1_25CollectiveMainloopBwdSm80ILi2ELi2EN4cute5tupleIJNS5_1CILi128EEES8_NS7_ILi64EEEEEENS_10bfloat16_tEfNS_4arch4Sm80ELb1ELb0ELb1ELb1ELb1ELb0ELb0ELb0ELi2ELi4ELi4ELi4ELb0EEENS1_21CollectiveEpilogueBwdISA_SB_SD_Li256ELb1ELb0ELi2EEENS1_25SingleTileBwdLPTSchedulerILb1ELi128ELb1EEEEEEEEEvNT_6ParamsE$_ZZN4cute7idx2crdIiNS_5tupleIJNS_1CILi32EEENS2_ILi4EEENS2_ILi2EEENS2_ILi1EEEEEENS1_IJS6_S3_NS2_ILi128EEENS2_ILi0EEEEEEEEDaRKT_RKT0_RKT1_ENKUlRKT_RKT0_E_clIS4_S3_EEDaSM_SP_)
        /*2750*/ 	.word	0x00000000


	//----- nvinfo : EIATTR_FRAME_SIZE
	.align		4
.L_1688:
        /*2754*/ 	.byte	0x04, 0x11
        /*2756*/ 	.short	(.L_1690 - .L_1689)
	.align		4
.L_1689:
        /*2758*/ 	.word	index@($_ZN7cutlass13device_kernelIN5flash19enable_sm80_to_sm89INS1_16FlashAttnBwdSm80INS1_25CollectiveMainloopBwdSm80ILi2ELi2EN4cute5tupleIJNS5_1CILi128EEES8_NS7_ILi64EEEEEENS_10bfloat16_tEfNS_4arch4Sm80ELb1ELb0ELb1ELb1ELb1ELb0ELb0ELb0ELi2ELi4ELi4ELi4ELb0EEENS1_21CollectiveEpilogueBwdISA_SB_SD_Li256ELb1ELb0ELi2EEENS1_25SingleTileBwdLPTSchedulerILb1ELi128ELb1EEEEEEEEEvNT_6ParamsE$_ZZN4cute7idx2crdIiNS_5tupleIJNS_1CILi32EEENS2_ILi4EEENS2_ILi2EEENS2_ILi1EEEEEENS1_IJS6_S3_NS2_ILi128EEENS2_ILi0EEEEEEEEDaRKT_RKT0_RKT1_ENKUlRKT_RKT0_E_clIS3_S6_EEDaSM_SP_)
        /*275c*/ 	.word	0x00000000


	//----- nvinfo : EIATTR_FRAME_SIZE
	.align		4
.L_1690:
        /*2760*/ 	.byte	0x04, 0x11
        /*2762*/ 	.short	(.L_1692 - .L_1691)
	.align		4
.L_1691:
        /*2764*/ 	.word	index@($_ZN7cutlass13device_kernelIN5flash19enable_sm80_to_sm89INS1_16FlashAttnBwdSm80INS1_25CollectiveMainloopBwdSm80ILi2ELi2EN4cute5tupleIJNS5_1CILi128EEES8_NS7_ILi64EEEEEENS_10bfloat16_tEfNS_4arch4Sm80ELb1ELb0ELb1ELb1ELb1ELb0ELb0ELb0ELi2ELi4ELi4ELi4ELb0EEENS1_21CollectiveEpilogueBwdISA_SB_SD_Li256ELb1ELb0ELi2EEENS1_25SingleTileBwdLPTSchedulerILb1ELi128ELb1EEEEEEEEEvNT_6ParamsE$_ZZN4cute7idx2crdINS_5tupleIJiiNS_1CILi0EEEEEENS1_IJNS1_IJNS2_ILi4EEENS2_ILi8EEEEEES5_NS2_ILi1EEEEEEEEDaRKT_RKT0_ENKUlRKT_RKT0_E_clIiS7_EEDaSI_SL_)
        /*2768*/ 	.word	0x00000000


	//----- nvinfo : EIATTR_FRAME_SIZE
	.align		4
.L_1692:
        /*276c*/ 	.byte	0x04, 0x11
        /*276e*/ 	.short	(.L_1694 - .L_1693)
	.align		4
.L_1693:
        /*2770*/ 	.word	index@($_ZN7cutlass13device_kernelIN5flash19enable_sm80_to_sm89INS1_16FlashAttnBwdSm80INS1_25CollectiveMainloopBwdSm80ILi2ELi2EN4cute5tupleIJNS5_1CILi128EEES8_NS7_ILi64EEEEEENS_10bfloat16_tEfNS_4arch4Sm80ELb1ELb0ELb1ELb1ELb1ELb0ELb0ELb0ELi2ELi4ELi4ELi4ELb0EEENS1_21CollectiveEpilogueBwdISA_SB_SD_Li256ELb1ELb0ELi2EEENS1_25SingleTileBwdLPTSchedulerILb1ELi128ELb1EEEEEEEEEvNT_6ParamsE$_ZZN4cute7idx2crdINS_5tupleIJiiNS_1CILi0EEEEEENS1_IJNS1_IJNS2_ILi4EEENS2_ILi8EEEEEES5_NS2_ILi1EEEEEEEEDaRKT_RKT0_ENKUlRKT_RKT0_E_clIiS5_EEDaSI_SL_)
        /*2774*/ 	.word	0x00000000


	//----- nvinfo : EIATTR_FRAME_SIZE
	.align		4
.L_1694:
        /*2778*/ 	.byte	0x04, 0x11
        /*277a*/ 	.short	(.L_1696 - .L_1695)
	.align		4
.L_1695:
        /*277c*/ 	.word	index@($_ZN7cutlass13device_kernelIN5flash19enable_sm80_to_sm89INS1_16FlashAttnBwdSm80INS1_25CollectiveMainloopBwdSm80ILi2ELi2EN4cute5tupleIJNS5_1CILi128EEES8_NS7_ILi64EEEEEENS_10bfloat16_tEfNS_4arch4Sm80ELb1ELb0ELb1ELb1ELb1ELb0ELb0ELb0ELi2ELi4ELi4ELi4ELb0EEENS1_21CollectiveEpilogueBwdISA_SB_SD_Li256ELb1ELb0ELi2EEENS1_25SingleTileBwdLPTSchedulerILb1ELi128ELb1EEEEEEEEEvNT_6ParamsE$_ZZN4cute7idx2crdINS_5tupleIJiiNS_1CILi0EEEEEENS1_IJNS1_IJNS2_ILi4EEENS2_ILi8EEEEEENS2_ILi2EEENS2_ILi1EEEEEEEEDaRKT_RKT0_ENKUlRKT_RKT0_E_clIiS8_EEDaSJ_SM_)
        /*2780*/ 	.word	0x00000000


	//----- nvinfo : EIATTR_FRAME_SIZE
	.align		4
.L_1696:
        /*2784*/ 	.byte	0x04, 0x11
        /*2786*/ 	.short	(.L_1698 - .L_1697)
	.align		4
.L_1697:
        /*2788*/ 	.word	index@($_ZN7cutlass13device_kernelIN5flash19enable_sm80_to_sm89INS1_16FlashAttnBwdSm80INS1_25CollectiveMainloopBwdSm80ILi2ELi2EN4cute5tupleIJNS5_1CILi128EEES8_NS7_ILi64EEEEEENS_10bfloat16_tEfNS_4arch4Sm80ELb1ELb0ELb1ELb1ELb1ELb0ELb0ELb0ELi2ELi4ELi4ELi4ELb0EEENS1_21CollectiveEpilogueBwdISA_SB_SD_Li256ELb1ELb0ELi2EEENS1_25SingleTileBwdLPTSchedulerILb1ELi128ELb1EEEEEEEEEvNT_6ParamsE$_ZZN4cute7idx2crdINS_5tupleIJiiNS_1CILi0EEEEEENS1_IJNS1_IJNS2_ILi4EEENS2_ILi8EEEEEENS2_ILi2EEENS2_ILi1EEEEEEEEDaRKT_RKT0_ENKUlRKT_RKT0_E_clIiS7_EEDaSJ_SM_)
        /*278c*/ 	.word	0x00000000


	//----- nvinfo : EIATTR_FRAME_SIZE
	.align		4
.L_1698:
        /*2790*/ 	.byte	0x04, 0x11
        /*2792*/ 	.short	(.L_1700 - .L_1699)
	.align		4
.L_1699:
        /*2794*/ 	.word	index@($_ZN7cutlass13device_kernelIN5flash19enable_sm80_to_sm89INS1_16FlashAttnBwdSm80INS1_25CollectiveMainloopBwdSm80ILi2ELi2EN4cute5tupleIJNS5_1CILi128EEES8_NS7_ILi64EEEEEENS_10bfloat16_tEfNS_4arch4Sm80ELb1ELb0ELb1ELb1ELb1ELb0ELb0ELb0ELi2ELi4ELi4ELi4ELb0EEENS1_21CollectiveEpilogueBwdISA_SB_SD_Li256ELb1ELb0ELi2EEENS1_25SingleTileBwdLPTSchedulerILb1ELi128ELb1EEEEEEEEEvNT_6ParamsE$_ZZN4cute7flattenINS_5tupleIJNS_1CILi1EEENS1_IJiiiEEENS2_ILi64EEENS1_IJNS2_ILi72EEENS2_ILi144EEENS2_ILi288EEEEEENS2_ILi512EEEEEEEEDaRKT_ENKUlRKT_E_clIS4_EEDaSH_)
        /*2798*/ 	.word	0x00000000


	//----- nvinfo : EIATTR_FRAME_SIZE
	.align		4
.L_1700:
        /*279c*/ 	.byte	0x04, 0x11
        /*279e*/ 	.short	(.L_1702 - .L_1701)
	.align		4
.L_1701:
        /*27a0*/ 	.word	index@($_ZN7cutlass13device_kernelIN5flash19enable_sm80_to_sm89INS1_16FlashAttnBwdSm80INS1_25CollectiveMainloopBwdSm80ILi2ELi2EN4cute5tupleIJNS5_1CILi128EEES8_NS7_ILi64EEEEEENS_10bfloat16_tEfNS_4arch4Sm80ELb1ELb0ELb1ELb1ELb1ELb0ELb0ELb0ELi2ELi4ELi4ELi4ELb0EEENS1_21CollectiveEpilogueBwdISA_SB_SD_Li256ELb1ELb0ELi2EEENS1_25SingleTileBwdLPTSchedulerILb1ELi128ELb1EEEEEEEEEvNT_6ParamsE$_ZZN4cute7flattenINS_5tupleIJNS_1CILi1EEENS1_IJNS2_ILi8EEEiiEEENS2_ILi64EEENS1_IJiNS2_ILi144EEENS2_ILi288EEEEEENS2_ILi512EEEEEEEEDaRKT_ENKUlRKT_E_clIS9_EEDaSH_)
        /*27a4*/ 	.word	0x00000000


	//----- nvinfo : EIATTR_FRAME_SIZE
	.align		4
.L_1702:
        /*27a8*/ 	.byte	0x04, 0x11
        /*27aa*/ 	.short	(.L_1704 - .L_1703)
	.align		4
.L_1703:
        /*27ac*/ 	.word	index@($_ZN7cutlass13device_kernelIN5flash19enable_sm80_to_sm89INS1_16FlashAttnBwdSm80INS1_25CollectiveMainloopBwdSm80ILi2ELi2EN4cute5tupleIJNS5_1CILi128EEES8_NS7_ILi64EEEEEENS_10bfloat16_tEfNS_4arch4Sm80ELb1ELb0ELb1ELb1ELb1ELb0ELb0ELb0ELi2ELi4ELi4ELi4ELb0EEENS1_21CollectiveEpilogueBwdISA_SB_SD_Li256ELb1ELb0ELi2EEENS1_25SingleTileBwdLPTSchedulerILb1ELi128ELb1EEEEEEEEEvNT_6ParamsE$_ZZN4cute7flattenINS_5tupleIJNS_1CILi1EEENS1_IJNS2_ILi8EEEiiEEENS2_ILi64EEENS1_IJiNS2_ILi144EEENS2_ILi288EEEEEENS2_ILi512EEEEEEEEDaRKT_ENKUlRKT_E_clIS5_EEDaSH_)
        /*27b0*/ 	.word	0x00000000


	//----- nvinfo : EIATTR_FRAME_SIZE
	.align		4
.L_1704:
        /*27b4*/ 	.byte	0x04, 0x11
        /*27b6*/ 	.short	(.L_1706 - .L_1705)
	.align		4
.L_1705:
        /*27b8*/ 	.word	index@($_ZN7cutlass13device_kernelIN5flash19enable_sm80_to_sm89INS1_16FlashAttnBwdSm80INS1_25CollectiveMainloopBwdSm80ILi2ELi2EN4cute5tupleIJNS5_1CILi128EEES8_NS7_ILi64EEEEEENS_10bfloat16_tEfNS_4arch4Sm80ELb1ELb0ELb1ELb1ELb1ELb0ELb0ELb0ELi2ELi4ELi4ELi4ELb0EEENS1_21CollectiveEpilogueBwdISA_SB_SD_Li256ELb1ELb0ELi2EEENS1_25SingleTileBwdLPTSchedulerILb1ELi128ELb1EEEEEEEEEvNT_6ParamsE$_ZZN4cute7flattenINS_5tupleIJNS1_IJNS_1CILi0EEENS1_IJNS2_ILi1EEENS2_ILi512EEEiEEEEEENS2_ILi4096EEENS1_IJiNS2_ILi8192EEEEEEEEEEEDaRKT_ENKUlRKT_E_clISA_EEDaSH_)
        /*27bc*/ 	.word	0x00000000


	//----- nvinfo : EIATTR_FRAME_SIZE
	.align		4
.L_1706:
        /*27c0*/ 	.byte	0x04, 0x11
        /*27c2*/ 	.short	(.L_1708 - .L_1707)
	.align		4
.L_1707:
        /*27c4*/ 	.word	index@($_ZN7cutlass13device_kernelIN5flash19enable_sm80_to_sm89INS1_16FlashAttnBwdSm80INS1_25CollectiveMainloopBwdSm80ILi2ELi2EN4cute5tupleIJNS5_1CILi128EEES8_NS7_ILi64EEEEEENS_10bfloat16_tEfNS_4arch4Sm80ELb1ELb0ELb1ELb1ELb1ELb0ELb0ELb0ELi2ELi4ELi4ELi4ELb0EEENS1_21CollectiveEpilogueBwdISA_SB_SD_Li256ELb1ELb0ELi2EEENS1_25SingleTileBwdLPTSchedulerILb1ELi128ELb1EEEEEEEEEvNT_6ParamsE$_ZZN4cute7flattenINS_5tupleIJNS1_IJNS_1CILi0EEENS1_IJNS2_ILi1EEENS2_ILi512EEEiEEEEEENS2_ILi4096EEENS1_IJiNS2_ILi8192EEEEEEEEEEEDaRKT_ENKUlRKT_E_clIS7_EEDaSH_)
        /*27c8*/ 	.word	0x00000000


	//----- nvinfo : EIATTR_FRAME_SIZE
	.align		4
.L_1708:
        /*27cc*/ 	.byte	0x04, 0x11
        /*27ce*/ 	.short	(.L_1710 - .L_1709)
	.align		4
.L_1709:
        /*27d0*/ 	.word	index@($_ZN7cutlass13device_kernelIN5flash19enable_sm80_to_sm89INS1_16FlashAttnBwdSm80INS1_25CollectiveMainloopBwdSm80ILi2ELi2EN4cute5tupleIJNS5_1CILi128EEES8_NS7_ILi64EEEEEENS_10bfloat16_tEfNS_4arch4Sm80ELb1ELb0ELb1ELb1ELb1ELb0ELb0ELb0ELi2ELi4ELi4ELi4ELb0EEENS1_21CollectiveEpilogueBwdISA_SB_SD_Li256ELb1ELb0ELi2EEENS1_25SingleTileBwdLPTSchedulerILb1ELi128ELb1EEEEEEEEEvNT_6ParamsE$_ZZN4cute7crd2crdINS_5tupleIJiiiNS_1CILi0EEEEEENS1_IJNS2_ILi32EEENS2_ILi4EEENS2_ILi2EEENS2_ILi1EEEEEENS1_IJS8_S8_S8_S8_EEEEEDaRKT_RKT0_RKT1_ENKUlRKT_RKT0_RKT1_E_clIiS7_S8_EEDaSM_SP_SS_)
        /*27d4*/ 	.word	0x00000000


	//----- nvinfo : EIATTR_FRAME_SIZE
	.align		4
.L_1710:
        /*27d8*/ 	.byte	0x04, 0x11
        /*27da*/ 	.short	(.L_1712 - .L_1711)
	.align		4
.L_1711:
        /*27dc*/ 	.word	index@($_ZN7cutlass13device_kernelIN5flash19enable_sm80_to_sm89INS1_16FlashAttnBwdSm80INS1_25CollectiveMainloopBwdSm80ILi2ELi2EN4cute5tupleIJNS5_1CILi128EEES8_NS7_ILi64EEEEEENS_10bfloat16_tEfNS_4arch4Sm80ELb1ELb0ELb1ELb1ELb1ELb0ELb0ELb0ELi2ELi4ELi4ELi4ELb0EEENS1_21CollectiveEpilogueBwdISA_SB_SD_Li256ELb1ELb0ELi2EEENS1_25SingleTileBwdLPTSchedulerILb1ELi128ELb1EEEEEEEEEvNT_6ParamsE$_ZZN4cute7crd2crdINS_5tupleIJiiiNS_1CILi0EEEEEENS1_IJNS2_ILi32EEENS2_ILi4EEENS2_ILi2EEENS2_ILi1EEEEEENS1_IJS8_S8_S8_S8_EEEEEDaRKT_RKT0_RKT1_ENKUlRKT_RKT0_RKT1_E_clIiS6_S8_EEDaSM_SP_SS_)
        /*27e0*/ 	.word	0x00000000


	//----- nvinfo : EIATTR_FRAME_SIZE
	.align		4
.L_1712:
        /*27e4*/ 	.byte	0x04, 0x11
        /*27e6*/ 	.short	(.L_1714 - .L_1713)
	.align		4
.L_1713:
        /*27e8*/ 	.word	index@($_ZN7cutlass13device_kernelIN5flash19enable_sm80_to_sm89INS1_16FlashAttnBwdSm80INS1_25CollectiveMainloopBwdSm80ILi2ELi2EN4cute5tupleIJNS5_1CILi128EEES8_NS7_ILi64EEEEEENS_10bfloat16_tEfNS_4arch4Sm80ELb1ELb0ELb1ELb1ELb1ELb0ELb0ELb0ELi2ELi4ELi4ELi4ELb0EEENS1_21CollectiveEpilogueBwdISA_SB_SD_Li256ELb1ELb0ELi2EEENS1_25SingleTileBwdLPTSchedulerILb1ELi128ELb1EEEEEEEEEvNT_6ParamsE$_ZZN4cute7crd2crdINS_5tupleIJiiiNS_1CILi0EEEEEENS1_IJNS2_ILi32EEENS2_ILi4EEENS2_ILi2EEENS2_ILi1EEEEEENS1_IJS8_S8_S8_S8_EEEEEDaRKT_RKT0_RKT1_ENKUlRKT_RKT0_RKT1_E_clIiS5_S8_EEDaSM_SP_SS_)
        /*27ec*/ 	.word	0x00000000


	//----- nvinfo : EIATTR_FRAME_SIZE
	.align		4
.L_1714:
        /*27f0*/ 	.byte	0x04, 0x11
        /*27f2*/ 	.short	(.L_1716 - .L_1715)
	.align		4
.L_1715:
        /*27f4*/ 	.word	index@($_ZN7cutlass13device_kernelIN5flash19enable_sm80_to_sm89INS1_16FlashAttnBwdSm80INS1_25CollectiveMainloopBwdSm80ILi2ELi2EN4cute5tupleIJNS5_1CILi128EEES8_NS7_ILi64EEEEEENS_10bfloat16_tEfNS_4arch4Sm80ELb1ELb0ELb1ELb1ELb1ELb0ELb0ELb0ELi2ELi4ELi4ELi4ELb0EEENS1_21CollectiveEpilogueBwdISA_SB_SD_Li256ELb1ELb0ELi2EEENS1_25SingleTileBwdLPTSchedulerILb1ELi128ELb1EEEEEEEEEvNT_6ParamsE$_ZZN4cute6upcastILi2ENS_5tupleIJNS_1CILi2EEES3_S3_EEENS1_IJNS2_ILi1EEENS2_ILi512EEEiEEEEEDaRKT0_RKT1_ENKUlRKT_RKT0_E_clIS3_iEEDaSG_SJ_)
        /*27f8*/ 	.word	0x00000000


	//----- nvinfo : EIATTR_FRAME_SIZE
	.align		4
.L_1716:
        /*27fc*/ 	.byte	0x04, 0x11
        /*27fe*/ 	.short	(.L_1718 - .L_1717)
	.align		4
.L_1717:
        /*2800*/ 	.word	index@($_ZN7cutlass13device_kernelIN5flash19enable_sm80_to_sm89INS1_16FlashAttnBwdSm80INS1_25CollectiveMainloopBwdSm80ILi2ELi2EN4cute5tupleIJNS5_1CILi128EEES8_NS7_ILi64EEEEEENS_10bfloat16_tEfNS_4arch4Sm80ELb1ELb0ELb1ELb1ELb1ELb0ELb0ELb0ELi2ELi4ELi4ELi4ELb0EEENS1_21CollectiveEpilogueBwdISA_SB_SD_Li256ELb1ELb0ELi2EEENS1_25SingleTileBwdLPTSchedulerILb1ELi128ELb1EEEEEEEEEvNT_6ParamsE$_ZZN4cute6upcastILi2ENS_5tupleIJNS_1CILi2EEES3_EEENS1_IJiNS2_ILi8192EEEEEEEEDaRKT0_RKT1_ENKUlRKT_RKT0_E_clIS3_iEEDaSF_SI_)
        /*2804*/ 	.word	0x00000000


	//----- nvinfo : EIATTR_FRAME_SIZE
	.align		4
.L_1718:
        /*2808*/ 	.byte	0x04, 0x11
        /*280a*/ 	.short	(.L_1720 - .L_1719)
	.align		4
.L_1719:
        /*280c*/ 	.word	index@($_ZN7cutlass13device_kernelIN5flash19enable_sm80_to_sm89INS1_16FlashAttnBwdSm80INS1_25CollectiveMainloopBwdSm80ILi2ELi2EN4cute5tupleIJNS5_1CILi128EEES8_NS7_ILi64EEEEEENS_10bfloat16_tEfNS_4arch4Sm80ELb1ELb0ELb1ELb1ELb1ELb0ELb0ELb0ELi2ELi4ELi4ELi4ELb0EEENS1_21CollectiveEpilogueBwdISA_SB_SD_Li256ELb1ELb0ELi2EEENS1_25SingleTileBwdLPTSchedulerILb1ELi128ELb1EEEEEEEEEvNT_6ParamsE$_ZZN4cute6upcastILi2ENS_5tupleIJNS_1CILi1EEENS1_IJNS2_ILi2EEES4_S4_EEEEEENS1_IJNS2_ILi0EEENS1_IJS3_NS2_ILi512EEEiEEEEEEEEDaRKT0_RKT1_ENKUlRKT_RKT0_E_clIS5_S9_EEDaSJ_SM_)
        /*2810*/ 	.word	0x00000000


	//----- nvinfo : EIATTR_FRAME_SIZE
	.align		4
.L_1720:
        /*2814*/ 	.byte	0x04, 0x11
        /*2816*/ 	.short	(.L_1722 - .L_1721)
	.align		4
.L_1721:
        /*2818*/ 	.word	index@($_ZN7cutlass13device_kernelIN5flash19enable_sm80_to_sm89INS1_16FlashAttnBwdSm80INS1_25CollectiveMainloopBwdSm80ILi2ELi2EN4cute5tupleIJNS5_1CILi128EEES8_NS7_ILi64EEEEEENS_10bfloat16_tEfNS_4arch4Sm80ELb1ELb0ELb1ELb1ELb1ELb0ELb0ELb0ELi2ELi4ELi4ELi4ELb0EEENS1_21CollectiveEpilogueBwdISA_SB_SD_Li256ELb1ELb0ELi2EEENS1_25SingleTileBwdLPTSchedulerILb1ELi128ELb1EEEEEEEEEvNT_6ParamsE$_ZZN4cute6upcastILi2ENS_5tupleIJNS1_IJNS_1CILi1EEENS1_IJNS2_ILi2EEES4_S4_EEEEEES4_NS1_IJS4_S4_EEEEEENS1_IJNS1_IJNS2_ILi0EEENS1_IJS3_NS2_ILi512EEEiEEEEEENS2_ILi4096EEENS1_IJiNS2_ILi8192EEEEEEEEEEEDaRKT0_RKT1_ENKUlRKT_RKT0_E_clIS7_SF_EEDaSP_SS_)
        /*281c*/ 	.word	0x00000000


	//----- nvinfo : EIATTR_FRAME_SIZE
	.align		4
.L_1722:
        /*2820*/ 	.byte	0x04, 0x11
        /*2822*/ 	.short	(.L_1724 - .L_1723)
	.align		4
.L_1723:
        /*2824*/ 	.word	index@($_ZN7cutlass13device_kernelIN5flash19enable_sm80_to_sm89INS1_16FlashAttnBwdSm80INS1_25CollectiveMainloopBwdSm80ILi2ELi2EN4cute5tupleIJNS5_1CILi128EEES8_NS7_ILi64EEEEEENS_10bfloat16_tEfNS_4arch4Sm80ELb1ELb0ELb1ELb1ELb1ELb0ELb0ELb0ELi2ELi4ELi4ELi4ELb0EEENS1_21CollectiveEpilogueBwdISA_SB_SD_Li256ELb1ELb0ELi2EEENS1_25SingleTileBwdLPTSchedulerILb1ELi128ELb1EEEEEEEEEvNT_6ParamsE$_ZZN4cute6upcastILi2ENS_5tupleIJNS1_IJNS_1CILi1EEENS1_IJNS2_ILi2EEES4_S4_EEEEEES4_NS1_IJS4_S4_EEEEEENS1_IJNS1_IJNS2_ILi0EEENS1_IJS3_NS2_ILi512EEEiEEEEEENS2_ILi4096EEENS1_IJiNS2_ILi8192EEEEEEEEEEEDaRKT0_RKT1_ENKUlRKT_RKT0_E_clIS6_SC_EEDaSP_SS_)
        /*2828*/ 	.word	0x00000000


	//----- nvinfo : EIATTR_FRAME_SIZE
	.align		4
.L_1724:
        /*282c*/ 	.byte	0x04, 0x11
        /*282e*/ 	.short	(.L_1726 - .L_1725)
	.align		4
.L_1725:
        /*2830*/ 	.word	index@($_ZN7cutlass13device_kernelIN5flash19enable_sm80_to_sm89INS1_16FlashAttnBwdSm80INS1_25CollectiveMainloopBwdSm80ILi2ELi2EN4cute5tupleIJNS5_1CILi128EEES8_NS7_ILi64EEEEEENS_10bfloat16_tEfNS_4arch4Sm80ELb1ELb0ELb1ELb1ELb1ELb0ELb0ELb0ELi2ELi4ELi4ELi4ELb0EEENS1_21CollectiveEpilogueBwdISA_SB_SD_Li256ELb1ELb0ELi2EEENS1_25SingleTileBwdLPTSchedulerILb1ELi128ELb1EEEEEEEEEvNT_6ParamsE$_ZZN4cute6detail9lift_diceINS_5tupleIJiNS_1CILi0EEEEEES5_EEDaRKT_RKT0_ENKUlRKT_RKT0_E_clIiiEEDaSE_SH_)
        /*2834*/ 	.word	0x00000000


	//----- nvinfo : EIATTR_FRAME_SIZE
	.align		4
.L_1726:
        /*2838*/ 	.byte	0x04, 0x11
        /*283a*/ 	.short	(.L_1728 - .L_1727)
	.align		4
.L_1727:
        /*283c*/ 	.word	index@($_ZN7cutlass13device_kernelIN5flash19enable_sm80_to_sm89INS1_16FlashAttnBwdSm80INS1_25CollectiveMainloopBwdSm80ILi2ELi2EN4cute5tupleIJNS5_1CILi128EEES8_NS7_ILi64EEEEEENS_10bfloat16_tEfNS_4arch4Sm80ELb1ELb0ELb1ELb1ELb1ELb0ELb0ELb0ELi2ELi4ELi4ELi4ELb0EEENS1_21CollectiveEpilogueBwdISA_SB_SD_Li256ELb1ELb0ELi2EEENS1_25SingleTileBwdLPTSchedulerILb1ELi128ELb1EEEEEEEEEvNT_6ParamsE$_ZZN4cute6detail9lift_diceINS_5tupleIJiNS2_IJiNS_1CILi0EEEEEEEEES6_EEDaRKT_RKT0_ENKUlRKT_RKT0_E_clIiiEEDaSF_SI_)
        /*2840*/ 	.word	0x00000000


	//----- nvinfo : EIATTR_FRAME_SIZE
	.align		4
.L_1728:
        /*2844*/ 	.byte	0x04, 0x11
        /*2846*/ 	.short	(.L_1730 - .L_1729)
	.align		4
.L_1729:
        /*2848*/ 	.word	index@($_ZN7cutlass13device_kernelIN5flash19enable_sm80_to_sm89INS1_16FlashAttnBwdSm80INS1_25CollectiveMainloopBwdSm80ILi2ELi2EN4cute5tupleIJNS5_1CILi128EEES8_NS7_ILi64EEEEEENS_10bfloat16_tEfNS_4arch4Sm80ELb1ELb0ELb1ELb1ELb1ELb0ELb0ELb0ELi2ELi4ELi4ELi4ELb0EEENS1_21CollectiveEpilogueBwdISA_SB_SD_Li256ELb1ELb0ELi2EEENS1_25SingleTileBwdLPTSchedulerILb1ELi128ELb1EEEEEEEEEvNT_6ParamsE$_ZZN4cute6detail9lift_diceINS_5tupleIJiNS2_IJiNS_1CILi0EEEEEEEEES6_EEDaRKT_RKT0_ENKUlRKT_RKT0_E_clIS5_S5_EEDaSF_SI_)
        /*284c*/ 	.word	0x00000000


	//----- nvinfo : EIATTR_FRAME_SIZE
	.align		4
.L_1730:
        /*2850*/ 	.byte	0x04, 0x11
        /*2852*/ 	.short	(.L_1732 - .L_1731)
	.align		4
.L_1731:
        /*2854*/ 	.word	index@($_ZN7cutlass13device_kernelIN5flash19enable_sm80_to_sm89INS1_16FlashAttnBwdSm80INS1_25CollectiveMainloopBwdSm80ILi2ELi2EN4cute5tupleIJNS5_1CILi128EEES8_NS7_ILi64EEEEEENS_10bfloat16_tEfNS_4arch4Sm80ELb1ELb0ELb1ELb1ELb1ELb0ELb0ELb0ELi2ELi4ELi4ELi4ELb0EEENS1_21CollectiveEpilogueBwdISA_SB_SD_Li256ELb1ELb0ELi2EEENS1_25SingleTileBwdLPTSchedulerILb1ELi128ELb1EEEEEEEEEvNT_6ParamsE$_ZZN4cute6detail16composition_implINS_5tupleIJNS_1CILi8EEENS3_ILi2EEES5_S5_S4_S5_EEENS2_IJNS3_ILi1EEEiiiNS3_ILi72EEENS3_ILi512EEEEEES5_S4_EEDaRKT_RKT0_RKT1_RKT2_ENKUlRKT_T0_E_clINS2_IJNS2_IJS5_EEENS2_IJiEEES7_S7_EEENS_17integral_constantIiLi4EEEEEDaSP_SQ_)
        /*2858*/ 	.word	0x00000000


	//----- nvinfo : EIATTR_FRAME_SIZE
	.align		4
.L_1732:
        /*285c*/ 	.byte	0x04, 0x11
        /*285e*/ 	.short	(.L_1734 - .L_1733)
	.align		4
.L_1733:
        /*2860*/ 	.word	index@($_ZN7cutlass13device_kernelIN5flash19enable_sm80_to_sm89INS1_16FlashAttnBwdSm80INS1_25CollectiveMainloopBwdSm80ILi2ELi2EN4cute5tupleIJNS5_1CILi128EEES8_NS7_ILi64EEEEEENS_10bfloat16_tEfNS_4arch4Sm80ELb1ELb0ELb1ELb1ELb1ELb0ELb0ELb0ELi2ELi4ELi4ELi4ELb0EEENS1_21CollectiveEpilogueBwdISA_SB_SD_Li256ELb1ELb0ELi2EEENS1_25SingleTileBwdLPTSchedulerILb1ELi128ELb1EEEEEEEEEvNT_6ParamsE$_ZZN4cute6detail16composition_implINS_5tupleIJNS_1CILi8EEENS3_ILi2EEES5_S5_S4_S5_EEENS2_IJNS3_ILi1EEEiiiNS3_ILi72EEENS3_ILi512EEEEEES5_S4_EEDaRKT_RKT0_RKT1_RKT2_ENKUlRKT_T0_E_clINS2_IJNS2_IJS5_EEENS2_IJiEEES7_S7_EEENS_17integral_constantIiLi3EEEEEDaSP_SQ_)
        /*2864*/ 	.word	0x00000000


	//----- nvinfo : EIATTR_FRAME_SIZE
	.align		4
.L_1734:
        /*2868*/ 	.byte	0x04, 0x11
        /*286a*/ 	.short	(.L_1736 - .L_1735)
	.align		4
.L_1735:
        /*286c*/ 	.word	index@($_ZN7cutlass13device_kernelIN5flash19enable_sm80_to_sm89INS1_16FlashAttnBwdSm80INS1_25CollectiveMainloopBwdSm80ILi2ELi2EN4cute5tupleIJNS5_1CILi128EEES8_NS7_ILi64EEEEEENS_10bfloat16_tEfNS_4arch4Sm80ELb1ELb0ELb1ELb1ELb1ELb0ELb0ELb0ELi2ELi4ELi4ELi4ELb0EEENS1_21CollectiveEpilogueBwdISA_SB_SD_Li256ELb1ELb0ELi2EEENS1_25SingleTileBwdLPTSchedulerILb1ELi128ELb1EEEEEEEEEvNT_6ParamsE$_ZZN4cute6detail16composition_implINS_5tupleIJNS_1CILi8EEENS3_ILi2EEES5_S5_S4_S5_EEENS2_IJNS3_ILi1EEEiiiNS3_ILi72EEENS3_ILi512EEEEEES5_S4_EEDaRKT_RKT0_RKT1_RKT2_ENKUlRKT_T0_E_clINS2_IJNS2_IJS5_EEENS2_IJiEEES7_S7_EEENS_17integral_constantIiLi2EEEEEDaSP_SQ_)
        /*2870*/ 	.word	0x00000000


	//----- nvinfo : EIATTR_FRAME_SIZE
	.align		4
.L_1736:
        /*2874*/ 	.byte	0x04, 0x11
        /*2876*/ 	.short	(.L_1738 - .L_1737)
	.align		4
.L_1737:
        /*2878*/ 	.word	index@($_ZN7cutlass13device_kernelIN5flash19enable_sm80_to_sm89INS1_16FlashAttnBwdSm80INS1_25CollectiveMainloopBwdSm80ILi2ELi2EN4cute5tupleIJNS5_1CILi128EEES8_NS7_ILi64EEEEEENS_10bfloat16_tEfNS_4arch4Sm80ELb1ELb0ELb1ELb1ELb1ELb0ELb0ELb0ELi2ELi4ELi4ELi4ELb0EEENS1_21CollectiveEpilogueBwdISA_SB_SD_Li256ELb1ELb0ELi2EEENS1_25SingleTileBwdLPTSchedulerILb1ELi128ELb1EEEEEEEEEvNT_6ParamsE$_ZZN4cute6detail16composition_implINS_5tupleIJNS_1CILi8EEENS3_ILi2EEES5_S5_S4_S5_EEENS2_IJNS3_ILi1EEEiiiNS3_ILi72EEENS3_ILi512EEEEEES5_S4_EEDaRKT_RKT0_RKT1_RKT2_ENKUlRKT_T0_E_clINS2_IJNS2_IJEEEST_S5_S7_EEENS_17integral_constantIiLi1EEEEEDaSP_SQ_)
        /*287c*/ 	.word	0x00000000


	//----- nvinfo : EIATTR_FRAME_SIZE
	.align		4
.L_1738:
        /*2880*/ 	.byte	0x04, 0x11
        /*2882*/ 	.short	(.L_1740 - .L_1739)
	.align		4
.L_1739:
        /*2884*/ 	.word	index@($_ZN7cutlass13device_kernelIN5flash19enable_sm80_to_sm89INS1_16FlashAttnBwdSm80INS1_25CollectiveMainloopBwdSm80ILi2ELi2EN4cute5tupleIJNS5_1CILi128EEES8_NS7_ILi64EEEEEENS_10bfloat16_tEfNS_4arch4Sm80ELb1ELb0ELb1ELb1ELb1ELb0ELb0ELb0ELi2ELi4ELi4ELi4ELb0EEENS1_21CollectiveEpilogueBwdISA_SB_SD_Li256ELb1ELb0ELi2EEENS1_25SingleTileBwdLPTSchedulerILb1ELi128ELb1EEEEEEEEEvNT_6ParamsE$_ZZN4cute6detail16composition_implINS_5tupleIJNS_1CILi8EEENS3_ILi2EEES5_S5_S4_S5_EEENS2_IJNS3_ILi1EEEiiiNS3_ILi72EEENS3_ILi512EEEEEENS3_ILi4EEENS3_ILi16EEEEEDaRKT_RKT0_RKT1_RKT2_ENKUlRKT_T0_E_clINS2_IJNS2_IJS5_S5_EEENS2_IJiiEEES7_S7_EEENS_17integral_constantIiLi4EEEEEDaSR_SS_)
        /*2888*/ 	.word	0x00000000


	//----- nvinfo : EIATTR_FRAME_SIZE
	.align		4
.L_1740:
        /*288c*/ 	.byte	0x04, 0x11
        /*288e*/ 	.short	(.L_1742 - .L_1741)
	.align		4
.L_1741:
        /*2890*/ 	.word	index@($_ZN7cutlass13device_kernelIN5flash19enable_sm80_to_sm89INS1_16FlashAttnBwdSm80INS1_25CollectiveMainloopBwdSm80ILi2ELi2EN4cute5tupleIJNS5_1CILi128EEES8_NS7_ILi64EEEEEENS_10bfloat16_tEfNS_4arch4Sm80ELb1ELb0ELb1ELb1ELb1ELb0ELb0ELb0ELi2ELi4ELi4ELi4ELb0EEENS1_21CollectiveEpilogueBwdISA_SB_SD_Li256ELb1ELb0ELi2EEENS1_25SingleTileBwdLPTSchedulerILb1ELi128ELb1EEEEEEEEEvNT_6ParamsE$_ZZN4cute6detail16composition_implINS_5tupleIJNS_1CILi8EEENS3_ILi2EEES5_S5_S4_S5_EEENS2_IJNS3_ILi1EEEiiiNS3_ILi72EEENS3_ILi512EEEEEENS3_ILi4EEENS3_ILi16EEEEEDaRKT_RKT0_RKT1_RKT2_ENKUlRKT_T0_E_clINS2_IJNS2_IJS5_EEENS2_IJiEEES5_S7_EEENS_17integral_constantIiLi3EEEEEDaSR_SS_)
        /*2894*/ 	.word	0x00000000


	//----- nvinfo : EIATTR_FRAME_SIZE
	.align		4
.L_1742:
        /*2898*/ 	.byte	0x04, 0x11
        /*289a*/ 	.short	(.L_1744 - .L_1743)
	.align		4
.L_1743:
        /*289c*/ 	.word	index@($_ZN7cutlass13device_kernelIN5flash19enable_sm80_to_sm89INS1_16FlashAttnBwdSm80INS1_25CollectiveMainloopBwdSm80ILi2ELi2EN4cute5tupleIJNS5_1CILi128EEES8_NS7_ILi64EEEEEENS_10bfloat16_tEfNS_4arch4Sm80ELb1ELb0ELb1ELb1ELb1ELb0ELb0ELb0ELi2ELi4ELi4ELi4ELb0EEENS1_21CollectiveEpilogueBwdISA_SB_SD_Li256ELb1ELb0ELi2EEENS1_25SingleTileBwdLPTSchedulerILb1ELi128ELb1EEEEEEEEEvNT_6ParamsE$_ZZN4cute6detail16composition_implINS_5tupleIJNS_1CILi8EEENS3_ILi2EEES5_S5_S4_S5_EEENS2_IJNS3_ILi1EEEiiiNS3_ILi72EEENS3_ILi512EEEEEENS3_ILi4EEENS3_ILi16EEEEEDaRKT_RKT0_RKT1_RKT2_ENKUlRKT_T0_E_clINS2_IJNS2_IJEEESV_SB_S7_EEENS_17integral_constantIiLi2EEEEEDaSR_SS_)
        /*28a0*/ 	.word	0x00000000


	//----- nvinfo : EIATTR_FRAME_SIZE
	.align		4
.L_1744:
        /*28a4*/ 	.byte	0x04, 0x11
        /*28a6*/ 	.short	(.L_1746 - .L_1745)
	.align		4
.L_1745:
        /*28a8*/ 	.word	index@($_ZN7cutlass13device_kernelIN5flash19enable_sm80_to_sm89INS1_16FlashAttnBwdSm80INS1_25CollectiveMainloopBwdSm80ILi2ELi2EN4cute5tupleIJNS5_1CILi128EEES8_NS7_ILi64EEEEEENS_10bfloat16_tEfNS_4arch4Sm80ELb1ELb0ELb1ELb1ELb1ELb0ELb0ELb0ELi2ELi4ELi4ELi4ELb0EEENS1_21CollectiveEpilogueBwdISA_SB_SD_Li256ELb1ELb0ELi2EEENS1_25SingleTileBwdLPTSchedulerILb1ELi128ELb1EEEEEEEEEvNT_6ParamsE$_ZZN4cute6detail16composition_implINS_5tupleIJNS_1CILi8EEENS3_ILi2EEES5_S5_S4_S5_EEENS2_IJNS3_ILi1EEEiiiNS3_ILi72EEENS3_ILi512EEEEEENS2_IJS5_S5_S5_EEENS2_IJS7_S9_S4_EEEEEDaRKT_RKT0_RKT1_RKT2_ENKUlRKT_RKT0_E_clIS5_S4_EEDaSR_SU_)
        /*28ac*/ 	.word	0x00000000


	//----- nvinfo : EIATTR_FRAME_SIZE
	.align		4
.L_1746:
        /*28b0*/ 	.byte	0x04, 0x11
        /*28b2*/ 	.short	(.L_1748 - .L_1747)
	.align		4
.L_1747:
        /*28b4*/ 	.word	index@($_ZN7cutlass13device_kernelIN5flash19enable_sm80_to_sm89INS1_16FlashAttnBwdSm80INS1_25CollectiveMainloopBwdSm80ILi2ELi2EN4cute5tupleIJNS5_1CILi128EEES8_NS7_ILi64EEEEEENS_10bfloat16_tEfNS_4arch4Sm80ELb1ELb0ELb1ELb1ELb1ELb0ELb0ELb0ELi2ELi4ELi4ELi4ELb0EEENS1_21CollectiveEpilogueBwdISA_SB_SD_Li256ELb1ELb0ELi2EEENS1_25SingleTileBwdLPTSchedulerILb1ELi128ELb1EEEEEEEEEvNT_6ParamsE$_ZZN4cute6detail16composition_implINS_5tupleIJNS_1CILi8EEENS3_ILi2EEES5_S5_S4_S5_EEENS2_IJNS3_ILi1EEEiiiNS3_ILi72EEENS3_ILi512EEEEEENS2_IJS5_S5_EEENS2_IJS7_S4_EEEEEDaRKT_RKT0_RKT1_RKT2_ENKUlRKT_RKT0_E_clIS5_S4_EEDaSR_SU_)
        /*28b8*/ 	.word	0x00000000


	//----- nvinfo : EIATTR_FRAME_SIZE
	.align		4
.L_1748:
        /*28bc*/ 	.byte	0x04, 0x11
        /*28be*/ 	.short	(.L_1750 - .L_1749)
	.align		4
.L_1749:
        /*28c0*/ 	.word	index@($_ZN7cutlass13device_kernelIN5flash19enable_sm80_to_sm89INS1_16FlashAttnBwdSm80INS1_25CollectiveMainloopBwdSm80ILi2ELi2EN4cute5tupleIJNS5_1CILi128EEES8_NS7_ILi64EEEEEENS_10bfloat16_tEfNS_4arch4Sm80ELb1ELb0ELb1ELb1ELb1ELb0ELb0ELb0ELi2ELi4ELi4ELi4ELb0EEENS1_21CollectiveEpilogueBwdISA_SB_SD_Li256ELb1ELb0ELi2EEENS1_25SingleTileBwdLPTSchedulerILb1ELi128ELb1EEEEEEEEEvNT_6ParamsE$_ZZN4cute6detail16composition_implINS_5tupleIJNS_1CILi8EEENS3_ILi2EEES5_S5_S4_S5_EEENS2_IJNS3_ILi1EEEiiiNS3_ILi72EEENS3_ILi512EEEEEENS2_IJNS3_ILi4EEES5_EEENS2_IJNS3_ILi16EEENS3_ILi8192EEEEEEEEDaRKT_RKT0_RKT1_RKT2_ENKUlRKT_RKT0_E_clISB_SD_EEDaSU_SX_)
        /*28c4*/ 	.word	0x00000000


	//----- nvinfo : EIATTR_FRAME_SIZE
	.align		4
.L_1750:
        /*28c8*/ 	.byte	0x04, 0x11
        /*28ca*/ 	.short	(.L_1752 - .L_1751)
	.align		4
.L_1751:
        /*28cc*/ 	.word	index@($_ZN7cutlass13device_kernelIN5flash19enable_sm80_to_sm89INS1_16FlashAttnBwdSm80INS1_25CollectiveMainloopBwdSm80ILi2ELi2EN4cute5tupleIJNS5_1CILi128EEES8_NS7_ILi64EEEEEENS_10bfloat16_tEfNS_4arch4Sm80ELb1ELb0ELb1ELb1ELb1ELb0ELb0ELb0ELi2ELi4ELi4ELi4ELb0EEENS1_21CollectiveEpilogueBwdISA_SB_SD_Li256ELb1ELb0ELi2EEENS1_25SingleTileBwdLPTSchedulerILb1ELi128ELb1EEEEEEEEEvNT_6ParamsE$_ZZN4cute6detail16composition_implINS_5tupleIJNS_1CILi8EEENS3_ILi2EEES5_S5_S4_S5_EEENS2_IJNS3_ILi1EEEiiiNS3_ILi72EEENS3_ILi512EEEEEENS2_IJNS2_IJS5_S5_S5_EEES5_NS3_ILi4EEEEEENS2_IJNS2_IJS7_S9_S4_EEENS3_ILi4096EEENS3_ILi16EEEEEEEEDaRKT_RKT0_RKT1_RKT2_ENKUlRKT_RKT0_E_clISC_SG_EEDaSW_SZ_)
        /*28d0*/ 	.word	0x00000000


	//----- nvinfo : EIATTR_FRAME_SIZE
	.align		4
.L_1752:
        /*28d4*/ 	.byte	0x04, 0x11
        /*28d6*/ 	.short	(.L_1754 - .L_1753)
	.align		4
.L_1753:
        /*28d8*/ 	.word	index@($_ZN7cutlass13device_kernelIN5flash19enable_sm80_to_sm89INS1_16FlashAttnBwdSm80INS1_25CollectiveMainloopBwdSm80ILi2ELi2EN4cute5tupleIJNS5_1CILi128EEES8_NS7_ILi64EEEEEENS_10bfloat16_tEfNS_4arch4Sm80ELb1ELb0ELb1ELb1ELb1ELb0ELb0ELb0ELi2ELi4ELi4ELi4ELb0EEENS1_21CollectiveEpilogueBwdISA_SB_SD_Li256ELb1ELb0ELi2EEENS1_25SingleTileBwdLPTSchedulerILb1ELi128ELb1EEEEEEEEEvNT_6ParamsE$_ZZN4cute6detail16composition_implINS_5tupleIJNS_1CILi8EEENS3_ILi2EEES5_S5_S4_S5_EEENS2_IJNS3_ILi1EEEiiiNS3_ILi72EEENS3_ILi512EEEEEENS2_IJNS2_IJS5_S5_S5_EEES5_NS3_ILi4EEEEEENS2_IJNS2_IJS7_S9_S4_EEENS3_ILi4096EEENS3_ILi16EEEEEEEEDaRKT_RKT0_RKT1_RKT2_ENKUlRKT_RKT0_E_clISB_SE_EEDaSW_SZ_)
        /*28dc*/ 	.word	0x00000000


	//----- nvinfo : EIATTR_FRAME_SIZE
	.align		4
.L_1754:
        /*28e0*/ 	.byte	0x04, 0x11
        /*28e2*/ 	.short	(.L_1756 - .L_1755)
	.align		4
.L_1755:
        /*28e4*/ 	.word	index@($_ZN7cutlass13device_kernelIN5flash19enable_sm80_to_sm89INS1_16FlashAttnBwdSm80INS1_25CollectiveMainloopBwdSm80ILi2ELi2EN4cute5tupleIJNS5_1CILi128EEES8_NS7_ILi64EEEEEENS_10bfloat16_tEfNS_4arch4Sm80ELb1ELb0ELb1ELb1ELb1ELb0ELb0ELb0ELi2ELi4ELi4ELi4ELb0EEENS1_21CollectiveEpilogueBwdISA_SB_SD_Li256ELb1ELb0ELi2EEENS1_25SingleTileBwdLPTSchedulerILb1ELi128ELb1EEEEEEEEEvNT_6ParamsE$_ZZN4cute6detail16composition_implINS_5tupleIJNS_1CILi8EEENS3_ILi2EEES5_S5_S4_S5_EEENS2_IJNS3_ILi1EEEiiiNS3_ILi72EEENS3_ILi512EEEEEENS2_IJNS2_IJS5_S5_S5_EEES5_NS2_IJNS3_ILi4EEES5_EEEEEENS2_IJNS2_IJS7_S9_S4_EEENS3_ILi4096EEENS2_IJNS3_ILi16EEENS3_ILi8192EEEEEEEEEEEDaRKT_RKT0_RKT1_RKT2_ENKUlRKT_RKT0_E_clISD_SJ_EEDaSZ_S12_)
        /*28e8*/ 	.word	0x00000000


	//----- nvinfo : EIATTR_FRAME_SIZE
	.align		4
.L_1756:
        /*28ec*/ 	.byte	0x04, 0x11
        /*28ee*/ 	.short	(.L_1758 - .L_1757)
	.align		4
.L_1757:
        /*28f0*/ 	.word	index@($_ZN7cutlass13device_kernelIN5flash19enable_sm80_to_sm89INS1_16FlashAttnBwdSm80INS1_25CollectiveMainloopBwdSm80ILi2ELi2EN4cute5tupleIJNS5_1CILi128EEES8_NS7_ILi64EEEEEENS_10bfloat16_tEfNS_4arch4Sm80ELb1ELb0ELb1ELb1ELb1ELb0ELb0ELb0ELi2ELi4ELi4ELi4ELb0EEENS1_21CollectiveEpilogueBwdISA_SB_SD_Li256ELb1ELb0ELi2EEENS1_25SingleTileBwdLPTSchedulerILb1ELi128ELb1EEEEEEEEEvNT_6ParamsE$_ZZN4cute6detail16composition_implINS_5tupleIJNS_1CILi8EEENS3_ILi2EEES5_S5_S4_S5_EEENS2_IJNS3_ILi1EEEiiiNS3_ILi72EEENS3_ILi512EEEEEENS2_IJNS2_IJS5_S5_S5_EEES5_NS2_IJNS3_ILi4EEES5_EEEEEENS2_IJNS2_IJS7_S9_S4_EEENS3_ILi4096EEENS2_IJNS3_ILi16EEENS3_ILi8192EEEEEEEEEEEDaRKT_RKT0_RKT1_RKT2_ENKUlRKT_RKT0_E_clISB_SF_EEDaSZ_S12_)
        /*28f4*/ 	.word	0x00000000


	//----- nvinfo : EIATTR_FRAME_SIZE
	.align		4
.L_1758:
        /*28f8*/ 	.byte	0x04, 0x11
        /*28fa*/ 	.short	(.L_1760 - .L_1759)
	.align		4
.L_1759:
        /*28fc*/ 	.word	index@($_ZN7cutlass13device_kernelIN5flash19enable_sm80_to_sm89INS1_16FlashAttnBwdSm80INS1_25CollectiveMainloopBwdSm80ILi2ELi2EN4cute5tupleIJNS5_1CILi128EEES8_NS7_ILi64EEEEEENS_10bfloat16_tEfNS_4arch4Sm80ELb1ELb0ELb1ELb1ELb1ELb0ELb0ELb0ELi2ELi4ELi4ELi4ELb0EEENS1_21CollectiveEpilogueBwdISA_SB_SD_Li256ELb1ELb0ELi2EEENS1_25SingleTileBwdLPTSchedulerILb1ELi128ELb1EEEEEEEEEvNT_6ParamsE$_ZZN4cute6detail16composition_implINS_5tupleIJNS_1CILi8EEENS3_ILi2EEES5_S5_S4_S5_EEENS2_IJNS3_ILi1EEEiiiNS3_ILi72EEENS3_ILi512EEEEEENS2_IJNS2_IJS5_S5_EEES4_NS3_ILi4EEEEEENS2_IJNS2_IJS7_S4_EEENS3_ILi1024EEENS3_ILi16EEEEEEEEDaRKT_RKT0_RKT1_RKT2_ENKUlRKT_RKT0_E_clISC_SG_EEDaSW_SZ_)
        /*2900*/ 	.word	0x00000000


	//----- nvinfo : EIATTR_FRAME_SIZE
	.align		4
.L_1760:
        /*2904*/ 	.byte	0x04, 0x11
        /*2906*/ 	.short	(.L_1762 - .L_1761)
	.align		4
.L_1761:
        /*2908*/ 	.word	index@($_ZN7cutlass13device_kernelIN5flash19enable_sm80_to_sm89INS1_16FlashAttnBwdSm80INS1_25CollectiveMainloopBwdSm80ILi2ELi2EN4cute5tupleIJNS5_1CILi128EEES8_NS7_ILi64EEEEEENS_10bfloat16_tEfNS_4arch4Sm80ELb1ELb0ELb1ELb1ELb1ELb0ELb0ELb0ELi2ELi4ELi4ELi4ELb0EEENS1_21CollectiveEpilogueBwdISA_SB_SD_Li256ELb1ELb0ELi2EEENS1_25SingleTileBwdLPTSchedulerILb1ELi128ELb1EEEEEEEEEvNT_6ParamsE$_ZZN4cute6detail16composition_implINS_5tupleIJNS_1CILi8EEENS3_ILi2EEES5_S5_S4_S5_EEENS2_IJNS3_ILi1EEEiiiNS3_ILi72EEENS3_ILi512EEEEEENS2_IJNS2_IJS5_S5_EEES4_NS3_ILi4EEEEEENS2_IJNS2_IJS7_S4_EEENS3_ILi1024EEENS3_ILi16EEEEEEEEDaRKT_RKT0_RKT1_RKT2_ENKUlRKT_RKT0_E_clISB_SE_EEDaSW_SZ_)
        /*290c*/ 	.word	0x00000000


	//----- nvinfo : EIATTR_FRAME_SIZE
	.align		4
.L_1762:
        /*2910*/ 	.byte	0x04, 0x11
        /*2912*/ 	.short	(.L_1764 - .L_1763)
	.align		4
.L_1763:
        /*2914*/ 	.word	index@($_ZN7cutlass13device_kernelIN5flash19enable_sm80_to_sm89INS1_16FlashAttnBwdSm80INS1_25CollectiveMainloopBwdSm80ILi2ELi2EN4cute5tupleIJNS5_1CILi128EEES8_NS7_ILi64EEEEEENS_10bfloat16_tEfNS_4arch4Sm80ELb1ELb0ELb1ELb1ELb1ELb0ELb0ELb0ELi2ELi4ELi4ELi4ELb0EEENS1_21CollectiveEpilogueBwdISA_SB_SD_Li256ELb1ELb0ELi2EEENS1_25SingleTileBwdLPTSchedulerILb1ELi128ELb1EEEEEEEEEvNT_6ParamsE$_ZZN4cute6detail16composition_implINS_5tupleIJNS_1CILi16EEENS3_ILi2EEES5_S5_NS3_ILi4EEES5_EEENS2_IJNS3_ILi1EEEiiiNS3_ILi144EEENS3_ILi512EEEEEES6_S4_EEDaRKT_RKT0_RKT1_RKT2_ENKUlRKT_T0_E_clINS2_IJNS2_IJS5_S5_EEENS2_IJiiEEES8_S8_EEENS_17integral_constantIiLi4EEEEEDaSQ_SR_)
        /*2918*/ 	.word	0x00000000


	//----- nvinfo : EIATTR_FRAME_SIZE
	.align		4
.L_1764:
        /*291c*/ 	.byte	0x04, 0x11
        /*291e*/ 	.short	(.L_1766 - .L_1765)
	.align		4
.L_1765:
        /*2920*/ 	.word	index@($_ZN7cutlass13device_kernelIN5flash19enable_sm80_to_sm89INS1_16FlashAttnBwdSm80INS1_25CollectiveMainloopBwdSm80ILi2ELi2EN4cute5tupleIJNS5_1CILi128EEES8_NS7_ILi64EEEEEENS_10bfloat16_tEfNS_4arch4Sm80ELb1ELb0ELb1ELb1ELb1ELb0ELb0ELb0ELi2ELi4ELi4ELi4ELb0EEENS1_21CollectiveEpilogueBwdISA_SB_SD_Li256ELb1ELb0ELi2EEENS1_25SingleTileBwdLPTSchedulerILb1ELi128ELb1EEEEEEEEEvNT_6ParamsE$_ZZN4cute6detail16composition_implINS_5tupleIJNS_1CILi16EEENS3_ILi2EEES5_S5_NS3_ILi4EEES5_EEENS2_IJNS3_ILi1EEEiiiNS3_ILi144EEENS3_ILi512EEEEEES6_S4_EEDaRKT_RKT0_RKT1_RKT2_ENKUlRKT_T0_E_clINS2_IJNS2_IJS5_S5_EEENS2_IJiiEEES8_S8_EEENS_17integral_constantIiLi3EEEEEDaSQ_SR_)
        /*2924*/ 	.word	0x00000000


	//----- nvinfo : EIATTR_FRAME_SIZE
	.align		4
.L_1766:
        /*2928*/ 	.byte	0x04, 0x11
        /*292a*/ 	.short	(.L_1768 - .L_1767)
	.align		4
.L_1767:
        /*292c*/ 	.word	index@($_ZN7cutlass13device_kernelIN5flash19enable_sm80_to_sm89INS1_16FlashAttnBwdSm80INS1_25CollectiveMainloopBwdSm80ILi2ELi2EN4cute5tupleIJNS5_1CILi128EEES8_NS7_ILi64EEEEEENS_10bfloat16_tEfNS_4arch4Sm80ELb1ELb0ELb1ELb1ELb1ELb0ELb0ELb0ELi2ELi4ELi4ELi4ELb0EEENS1_21CollectiveEpilogueBwdISA_SB_SD_Li256ELb1ELb0ELi2EEENS1_25SingleTileBwdLPTSchedulerILb1ELi128ELb1EEEEEEEEEvNT_6ParamsE$_ZZN4cute6detail16composition_implINS_5tupleIJNS_1CILi16EEENS3_ILi2EEES5_S5_NS3_ILi4EEES5_EEENS2_IJNS3_ILi1EEEiiiNS3_ILi144EEENS3_ILi512EEEEEES6_S4_EEDaRKT_RKT0_RKT1_RKT2_ENKUlRKT_T0_E_clINS2_IJNS2_IJS5_EEENS2_IJiEEES5_S8_EEENS_17integral_constantIiLi2EEEEEDaSQ_SR_)
        /*2930*/ 	.word	0x00000000


	//----- nvinfo : EIATTR_FRAME_SIZE
	.align		4
.L_1768:
        /*2934*/ 	.byte	0x04, 0x11
        /*2936*/ 	.short	(.L_1770 - .L_1769)
	.align		4
.L_1769:
        /*2938*/ 	.word	index@($_ZN7cutlass13device_kernelIN5flash19enable_sm80_to_sm89INS1_16FlashAttnBwdSm80INS1_25CollectiveMainloopBwdSm80ILi2ELi2EN4cute5tupleIJNS5_1CILi128EEES8_NS7_ILi64EEEEEENS_10bfloat16_tEfNS_4arch4Sm80ELb1ELb0ELb1ELb1ELb1ELb0ELb0ELb0ELi2ELi4ELi4ELi4ELb0EEENS1_21CollectiveEpilogueBwdISA_SB_SD_Li256ELb1ELb0ELi2EEENS1_25SingleTileBwdLPTSchedulerILb1ELi128ELb1EEEEEEEEEvNT_6ParamsE$_ZZN4cute6detail16composition_implINS_5tupleIJNS_1CILi16EEENS3_ILi2EEES5_S5_NS3_ILi4EEES5_EEENS2_IJNS3_ILi1EEEiiiNS3_ILi144EEENS3_ILi512EEEEEES6_S4_EEDaRKT_RKT0_RKT1_RKT2_ENKUlRKT_T0_E_clINS2_IJNS2_IJEEESU_S6_S8_EEENS_17integral_constantIiLi1EEEEEDaSQ_SR_)
        /*293c*/ 	.word	0x00000000


	//----- nvinfo : EIATTR_FRAME_SIZE
	.align		4
.L_1770:
        /*2940*/ 	.byte	0x04, 0x11
        /*2942*/ 	.short	(.L_1772 - .L_1771)
	.align		4
.L_1771:
        /*2944*/ 	.word	index@($_ZN7cutlass13device_kernelIN5flash19enable_sm80_to_sm89INS1_16FlashAttnBwdSm80INS1_25CollectiveMainloopBwdSm80ILi2ELi2EN4cute5tupleIJNS5_1CILi128EEES8_NS7_ILi64EEEEEENS_10bfloat16_tEfNS_4arch4Sm80ELb1ELb0ELb1ELb1ELb1ELb0ELb0ELb0ELi2ELi4ELi4ELi4ELb0EEENS1_21CollectiveEpilogueBwdISA_SB_SD_Li256ELb1ELb0ELi2EEENS1_25SingleTileBwdLPTSchedulerILb1ELi128ELb1EEEEEEEEEvNT_6ParamsE$_ZZN4cute6detail16composition_implINS_5tupleIJNS_1CILi16EEENS3_ILi2EEES5_S5_NS3_ILi4EEES5_EEENS2_IJNS3_ILi1EEEiiiNS3_ILi144EEENS3_ILi512EEEEEES5_NS3_ILi64EEEEEDaRKT_RKT0_RKT1_RKT2_ENKUlRKT_T0_E_clINS2_IJNS2_IJS5_EEENS2_IJiEEES8_S8_EEENS_17integral_constantIiLi4EEEEEDaSR_SS_)
        /*2948*/ 	.word	0x00000000


	//----- nvinfo : EIATTR_FRAME_SIZE
	.align		4
.L_1772:
        /*294c*/ 	.byte	0x04, 0x11
        /*294e*/ 	.short	(.L_1774 - .L_1773)
	.align		4
.L_1773:
        /*2950*/ 	.word	index@($_ZN7cutlass13device_kernelIN5flash19enable_sm80_to_sm89INS1_16FlashAttnBwdSm80INS1_25CollectiveMainloopBwdSm80ILi2ELi2EN4cute5tupleIJNS5_1CILi128EEES8_NS7_ILi64EEEEEENS_10bfloat16_tEfNS_4arch4Sm80ELb1ELb0ELb1ELb1ELb1ELb0ELb0ELb0ELi2ELi4ELi4ELi4ELb0EEENS1_21CollectiveEpilogueBwdISA_SB_SD_Li256ELb1ELb0ELi2EEENS1_25SingleTileBwdLPTSchedulerILb1ELi128ELb1EEEEEEEEEvNT_6ParamsE$_ZZN4cute6detail16composition_implINS_5tupleIJNS_1CILi16EEENS3_ILi2EEES5_S5_NS3_ILi4EEES5_EEENS2_IJNS3_ILi1EEEiiiNS3_ILi144EEENS3_ILi512EEEEEES5_NS3_ILi64EEEEEDaRKT_RKT0_RKT1_RKT2_ENKUlRKT_T0_E_clINS2_IJNS2_IJEEESV_S5_S8_EEENS_17integral_constantIiLi3EEEEEDaSR_SS_)
        /*2954*/ 	.word	0x00000000


	//----- nvinfo : EIATTR_FRAME_SIZE
	.align		4
.L_1774:
        /*2958*/ 	.byte	0x04, 0x11
        /*295a*/ 	.short	(.L_1776 - .L_1775)
	.align		4
.L_1775:
        /*295c*/ 	.word	index@($_ZN7cutlass13device_kernelIN5flash19enable_sm80_to_sm89INS1_16FlashAttnBwdSm80INS1_25CollectiveMainloopBwdSm80ILi2ELi2EN4cute5tupleIJNS5_1CILi128EEES8_NS7_ILi64EEEEEENS_10bfloat16_tEfNS_4arch4Sm80ELb1ELb0ELb1ELb1ELb1ELb0ELb0ELb0ELi2ELi4ELi4ELi4ELb0EEENS1_21CollectiveEpilogueBwdISA_SB_SD_Li256ELb1ELb0ELi2EEENS1_25SingleTileBwdLPTSchedulerILb1ELi128ELb1EEEEEEEEEvNT_6ParamsE$_ZZN4cute6detail16composition_implINS_5tupleIJNS_1CILi16EEENS3_ILi2EEES5_S5_NS3_ILi4EEES5_EEENS2_IJNS3_ILi1EEEiiiNS3_ILi144EEENS3_ILi512EEEEEENS2_IJS5_S5_EEENS2_IJNS3_ILi64EEESA_EEEEEDaRKT_RKT0_RKT1_RKT2_ENKUlRKT_RKT0_E_clIS5_SD_EEDaST_SW_)
        /*2960*/ 	.word	0x00000000


	//----- nvinfo : EIATTR_FRAME_SIZE
	.align		4
.L_1776:
        /*2964*/ 	.byte	0x04, 0x11
        /*2966*/ 	.short	(.L_1778 - .L_1777)
	.align		4
.L_1777:
        /*2968*/ 	.word	index@($_ZN7cutlass13device_kernelIN5flash19enable_sm80_to_sm89INS1_16FlashAttnBwdSm80INS1_25CollectiveMainloopBwdSm80ILi2ELi2EN4cute5tupleIJNS5_1CILi128EEES8_NS7_ILi64EEEEEENS_10bfloat16_tEfNS_4arch4Sm80ELb1ELb0ELb1ELb1ELb1ELb0ELb0ELb0ELi2ELi4ELi4ELi4ELb0EEENS1_21CollectiveEpilogueBwdISA_SB_SD_Li256ELb1ELb0ELi2EEENS1_25SingleTileBwdLPTSchedulerILb1ELi128ELb1EEEEEEEEEvNT_6ParamsE$_ZZN4cute6detail16composition_implINS_5tupleIJNS_1CILi16EEENS3_ILi2EEES5_S5_NS3_ILi4EEES5_EEENS2_IJNS3_ILi1EEEiiiNS3_ILi144EEENS3_ILi512EEEEEENS2_IJNS2_IJS5_S5_EEES6_NS3_ILi8EEEEEENS2_IJNS2_IJNS3_ILi64EEESA_EEES4_NS3_ILi1024EEEEEEEEDaRKT_RKT0_RKT1_RKT2_ENKUlRKT_RKT0_E_clISC_SG_EEDaSX_S10_)
        /*296c*/ 	.word	0x00000000


	//----- nvinfo : EIATTR_FRAME_SIZE
	.align		4
.L_1778:
        /*2970*/ 	.byte	0x04, 0x11
        /*2972*/ 	.short	(.L_1780 - .L_1779)
	.align		4
.L_1779:
        /*2974*/ 	.word	index@($_ZN7cutlass13device_kernelIN5flash19enable_sm80_to_sm89INS1_16FlashAttnBwdSm80INS1_25CollectiveMainloopBwdSm80ILi2ELi2EN4cute5tupleIJNS5_1CILi128EEES8_NS7_ILi64EEEEEENS_10bfloat16_tEfNS_4arch4Sm80ELb1ELb0ELb1ELb1ELb1ELb0ELb0ELb0ELi2ELi4ELi4ELi4ELb0EEENS1_21CollectiveEpilogueBwdISA_SB_SD_Li256ELb1ELb0ELi2EEENS1_25SingleTileBwdLPTSchedulerILb1ELi128ELb1EEEEEEEEEvNT_6ParamsE$_ZZN4cute6detail16composition_implINS_5tupleIJNS_1CILi16EEENS3_ILi2EEES5_S5_NS3_ILi4EEES5_EEENS2_IJNS3_ILi1EEEiiiNS3_ILi144EEENS3_ILi512EEEEEENS2_IJNS2_IJS5_S5_EEES6_NS3_ILi8EEEEEENS2_IJNS2_IJNS3_ILi64EEESA_EEES4_NS3_ILi1024EEEEEEEEDaRKT_RKT0_RKT1_RKT2_ENKUlRKT_RKT0_E_clIS6_S4_EEDaSX_S10_)
        /*2978*/ 	.word	0x00000000


	//----- nvinfo : EIATTR_FRAME_SIZE
	.align		4
.L_1780:
        /*297c*/ 	.byte	0x04, 0x11
        /*297e*/ 	.short	(.L_1782 - .L_1781)
	.align		4
.L_1781:
        /*2980*/ 	.word	index@($_ZN7cutlass13device_kernelIN5flash19enable_sm80_to_sm89INS1_16FlashAttnBwdSm80INS1_25CollectiveMainloopBwdSm80ILi2ELi2EN4cute5tupleIJNS5_1CILi128EEES8_NS7_ILi64EEEEEENS_10bfloat16_tEfNS_4arch4Sm80ELb1ELb0ELb1ELb1ELb1ELb0ELb0ELb0ELi2ELi4ELi4ELi4ELb0EEENS1_21CollectiveEpilogueBwdISA_SB_SD_Li256ELb1ELb0ELi2EEENS1_25SingleTileBwdLPTSchedulerILb1ELi128ELb1EEEEEEEEEvNT_6ParamsE$_ZZN4cute6detail16composition_implINS_1CILi2EEEiNS_5tupleIJNS2_ILi1EEES3_EEENS4_IJNS2_ILi0EEES5_EEEEEDaRKT_RKT0_RKT1_RKT2_ENKUlRKT_RKT0_E_clIS3_S5_EEDaSN_SQ_)
        /*2984*/ 	.word	0x00000000


	//----- nvinfo : EIATTR_FRAME_SIZE
	.align		4
.L_1782:
        /*2988*/ 	.byte	0x04, 0x11
        /*298a*/ 	.short	(.L_1784 - .L_1783)
	.align		4
.L_1783:
        /*298c*/ 	.word	index@($_ZN7cutlass13device_kernelIN5flash19enable_sm80_to_sm89INS1_16FlashAttnBwdSm80INS1_25CollectiveMainloopBwdSm80ILi2ELi2EN4cute5tupleIJNS5_1CILi128EEES8_NS7_ILi64EEEEEENS_10bfloat16_tEfNS_4arch4Sm80ELb1ELb0ELb1ELb1ELb1ELb0ELb0ELb0ELi2ELi4ELi4ELi4ELb0EEENS1_21CollectiveEpilogueBwdISA_SB_SD_Li256ELb1ELb0ELi2EEENS1_25SingleTileBwdLPTSchedulerILb1ELi128ELb1EEEEEEEEEvNT_6ParamsE$_ZZN4cute6detail10lift_sliceINS_5tupleIJNS_1CILi0EEENS_10UnderscoreEEEENS2_IJNS2_IJS4_S4_EEEiEEEEEDaRKT_RKT0_ENKUlRKT_RKT0_E_clIS5_iEEDaSH_SK_)
        /*2990*/ 	.word	0x00000000


	//----- nvinfo : EIATTR_FRAME_SIZE
	.align		4
.L_1784:
        /*2994*/ 	.byte	0x04, 0x11
        /*2996*/ 	.short	(.L_1786 - .L_1785)
	.align		4
.L_1785:
        /*2998*/ 	.word	index@($_ZN7cutlass13device_kernelIN5flash19enable_sm80_to_sm89INS1_16FlashAttnBwdSm80INS1_25CollectiveMainloopBwdSm80ILi2ELi2EN4cute5tupleIJNS5_1CILi128EEES8_NS7_ILi64EEEEEENS_10bfloat16_tEfNS_4arch4Sm80ELb1ELb0ELb1ELb1ELb1ELb0ELb0ELb0ELi2ELi4ELi4ELi4ELb0EEENS1_21CollectiveEpilogueBwdISA_SB_SD_Li256ELb1ELb0ELi2EEENS1_25SingleTileBwdLPTSchedulerILb1ELi128ELb1EEEEEEEEEvNT_6ParamsE$_ZZN4cute5sliceINS_5tupleIJNS_10UnderscoreES2_iEEENS1_IJNS1_IJNS_1CILi1EEENS4_ILi0EEEEEEiNS4_ILi1024EEEEEEEEDaRKT_RKT0_ENKUlRKT_RKT0_E_clIS2_iEEDaSI_SL_)
        /*299c*/ 	.word	0x00000000


	//----- nvinfo : EIATTR_FRAME_SIZE
	.align		4
.L_1786:
        /*29a0*/ 	.byte	0x04, 0x11
        /*29a2*/ 	.short	(.L_1788 - .L_1787)
	.align		4
.L_1787:
        /*29a4*/ 	.word	index@($_ZN7cutlass13device_kernelIN5flash19enable_sm80_to_sm89INS1_16FlashAttnBwdSm80INS1_25CollectiveMainloopBwdSm80ILi2ELi2EN4cute5tupleIJNS5_1CILi128EEES8_NS7_ILi64EEEEEENS_10bfloat16_tEfNS_4arch4Sm80ELb1ELb0ELb1ELb1ELb1ELb0ELb0ELb0ELi2ELi4ELi4ELi4ELb0EEENS1_21CollectiveEpilogueBwdISA_SB_SD_Li256ELb1ELb0ELi2EEENS1_25SingleTileBwdLPTSchedulerILb1ELi128ELb1EEEEEEEEEvNT_6ParamsE$_ZZN4cute5sliceINS_5tupleIJNS_10UnderscoreES2_S2_iEEENS1_IJNS1_IJNS_1CILi1EEENS4_ILi0EEEEEElS6_lEEEEEDaRKT_RKT0_ENKUlRKT_RKT0_E_clIS2_lEEDaSH_SK_)
        /*29a8*/ 	.word	0x00000000


	//----- nvinfo : EIATTR_FRAME_SIZE
	.align		4
.L_1788:
        /*29ac*/ 	.byte	0x04, 0x11
        /*29ae*/ 	.short	(.L_1790 - .L_1789)
	.align		4
.L_1789:
        /*29b0*/ 	.word	index@($_ZN7cutlass13device_kernelIN5flash19enable_sm80_to_sm89INS1_16FlashAttnBwdSm80INS1_25CollectiveMainloopBwdSm80ILi2ELi2EN4cute5tupleIJNS5_1CILi128EEES8_NS7_ILi64EEEEEENS_10bfloat16_tEfNS_4arch4Sm80ELb1ELb0ELb1ELb1ELb1ELb0ELb0ELb0ELi2ELi4ELi4ELi4ELb0EEENS1_21CollectiveEpilogueBwdISA_SB_SD_Li256ELb1ELb0ELi2EEENS1_25SingleTileBwdLPTSchedulerILb1ELi128ELb1EEEEEEEEEvNT_6ParamsE$_ZZN4cute5sliceINS_5tupleIJNS_10UnderscoreES2_S2_iEEENS1_IJNS1_IJNS_1CILi1EEENS4_ILi0EEEEEEiNS4_ILi1024EEENS4_ILi8192EEEEEEEEDaRKT_RKT0_ENKUlRKT_RKT0_E_clIS2_iEEDaSJ_SM_)
        /*29b4*/ 	.word	0x00000000


	//----- nvinfo : EIATTR_FRAME_SIZE
	.align		4
.L_1790:
        /*29b8*/ 	.byte	0x04, 0x11
        /*29ba*/ 	.short	(.L_1792 - .L_1791)
	.align		4
.L_1791:
        /*29bc*/ 	.word	index@($_ZN7cutlass13device_kernelIN5flash19enable_sm80_to_sm89INS1_16FlashAttnBwdSm80INS1_25CollectiveMainloopBwdSm80ILi2ELi2EN4cute5tupleIJNS5_1CILi128EEES8_NS7_ILi64EEEEEENS_10bfloat16_tEfNS_4arch4Sm80ELb1ELb0ELb1ELb1ELb1ELb0ELb0ELb0ELi2ELi4ELi4ELi4ELb0EEENS1_21CollectiveEpilogueBwdISA_SB_SD_Li256ELb1ELb0ELi2EEENS1_25SingleTileBwdLPTSchedulerILb1ELi128ELb1EEEEEEEEEvNT_6ParamsE$_ZZN4cute5sliceINS_5tupleIJNS_10UnderscoreES2_S2_iEEENS1_IJNS1_IJNS_1CILi1EEENS4_ILi0EEEEEENS4_ILi4096EEENS1_IJiiEEENS1_IJS6_NS4_ILi8192EEEEEEEEEEEDaRKT_RKT0_ENKUlRKT_RKT0_E_clIS2_S9_EEDaSL_SO_)
        /*29c0*/ 	.word	0x00000000


	//----- nvinfo : EIATTR_FRAME_SIZE
	.align		4
.L_1792:
        /*29c4*/ 	.byte	0x04, 0x11
        /*29c6*/ 	.short	(.L_1794 - .L_1793)
	.align		4
.L_1793:
        /*29c8*/ 	.word	index@($_ZN7cutlass13device_kernelIN5flash19enable_sm80_to_sm89INS1_16FlashAttnBwdSm80INS1_25CollectiveMainloopBwdSm80ILi2ELi2EN4cute5tupleIJNS5_1CILi128EEES8_NS7_ILi64EEEEEENS_10bfloat16_tEfNS_4arch4Sm80ELb1ELb0ELb1ELb1ELb1ELb0ELb0ELb0ELi2ELi4ELi4ELi4ELb0EEENS1_21CollectiveEpilogueBwdISA_SB_SD_Li256ELb1ELb0ELi2EEENS1_25SingleTileBwdLPTSchedulerILb1ELi128ELb1EEEEEEEEEvNT_6ParamsE$_ZZN4cute5sliceINS_5tupleIJNS_10UnderscoreES2_NS_1CILi0EEEEEENS1_IJNS1_IJNS3_ILi1EEES4_EEEiNS3_ILi1024EEEEEEEEDaRKT_RKT0_ENKUlRKT_RKT0_E_clIS2_iEEDaSI_SL_)
        /*29cc*/ 	.word	0x00000000


	//----- nvinfo : EIATTR_FRAME_SIZE
	.align		4
.L_1794:
        /*29d0*/ 	.byte	0x04, 0x11
        /*29d2*/ 	.short	(.L_1796 - .L_1795)
	.align		4
.L_1795:
        /*29d4*/ 	.word	index@($_ZN7cutlass13device_kernelIN5flash19enable_sm80_to_sm89INS1_16FlashAttnBwdSm80INS1_25CollectiveMainloopBwdSm80ILi2ELi2EN4cute5tupleIJNS5_1CILi128EEES8_NS7_ILi64EEEEEENS_10bfloat16_tEfNS_4arch4Sm80ELb1ELb0ELb1ELb1ELb1ELb0ELb0ELb0ELi2ELi4ELi4ELi4ELb0EEENS1_21CollectiveEpilogueBwdISA_SB_SD_Li256ELb1ELb0ELi2EEENS1_25SingleTileBwdLPTSchedulerILb1ELi128ELb1EEEEEEEEEvNT_6ParamsE$_ZZN4cute5sliceINS_5tupleIJNS1_IJNS_10UnderscoreENS_1CILi0EEEEEENS1_IJS4_S2_EEEEEENS1_IJNS1_IJNS1_IJNS3_ILi1EEES4_EEES4_EEENS1_IJNS1_IJS4_S4_EEEiEEEEEEEEDaRKT_RKT0_ENKUlRKT_RKT0_E_clIS6_SC_EEDaSM_SP_)
        /*29d8*/ 	.word	0x00000000


	//----- nvinfo : EIATTR_FRAME_SIZE
	.align		4
.L_1796:
        /*29dc*/ 	.byte	0x04, 0x11
        /*29de*/ 	.short	(.L_1798 - .L_1797)
	.align		4
.L_1797:
        /*29e0*/ 	.word	index@($_ZN7cutlass13device_kernelIN5flash19enable_sm80_to_sm89INS1_16FlashAttnBwdSm80INS1_25CollectiveMainloopBwdSm80ILi2ELi2EN4cute5tupleIJNS5_1CILi128EEES8_NS7_ILi64EEEEEENS_10bfloat16_tEfNS_4arch4Sm80ELb1ELb0ELb1ELb1ELb1ELb0ELb0ELb0ELi2ELi4ELi4ELi4ELb0EEENS1_21CollectiveEpilogueBwdISA_SB_SD_Li256ELb1ELb0ELi2EEENS1_25SingleTileBwdLPTSchedulerILb1ELi128ELb1EEEEEEEEEvNT_6ParamsE$_ZZN4cute4takeILi1ELi3ENS_5tupleIJNS1_IJiNS_1CILi512EEEEEENS1_IJiiEEENS2_ILi1024EEEEEEEEDaRKT1_ENKUlDpRKT_E_clIJS5_S6_EEEDaSE_)
        /*29e4*/ 	.word	0x00000000


	//----- nvinfo : EIATTR_FRAME_SIZE
	.align		4
.L_1798:
        /*29e8*/ 	.byte	0x04, 0x11
        /*29ea*/ 	.short	(.L_1800 - .L_1799)
	.align		4
.L_1799:
        /*29ec*/ 	.word	index@($_ZN7cutlass13device_kernelIN5flash19enable_sm80_to_sm89INS1_16FlashAttnBwdSm80INS1_25CollectiveMainloopBwdSm80ILi2ELi2EN4cute5tupleIJNS5_1CILi128EEES8_NS7_ILi64EEEEEENS_10bfloat16_tEfNS_4arch4Sm80ELb1ELb0ELb1ELb1ELb1ELb0ELb0ELb0ELi2ELi4ELi4ELi4ELb0EEENS1_21CollectiveEpilogueBwdISA_SB_SD_Li256ELb1ELb0ELi2EEENS1_25SingleTileBwdLPTSchedulerILb1ELi128ELb1EEEEEEEEEvNT_6ParamsE$_ZZN4cute4takeILi1ELi3ENS_5tupleIJNS1_IJNS_1CILi1EEEiEEENS2_ILi1024EEENS1_IJiiEEEEEEEEDaRKT1_ENKUlDpRKT_E_clIJS5_S6_EEEDaSE_)
        /*29f0*/ 	.word	0x00000000


	//----- nvinfo : EIATTR_FRAME_SIZE
	.align		4
.L_1800:
        /*29f4*/ 	.byte	0x04, 0x11
        /*29f6*/ 	.short	(.L_1802 - .L_1801)
	.align		4
.L_1801:
        /*29f8*/ 	.word	index@($_ZN7cutlass13device_kernelIN5flash19enable_sm80_to_sm89INS1_16FlashAttnBwdSm80INS1_25CollectiveMainloopBwdSm80ILi2ELi2EN4cute5tupleIJNS5_1CILi128EEES8_NS7_ILi64EEEEEENS_10bfloat16_tEfNS_4arch4Sm80ELb1ELb0ELb1ELb1ELb1ELb0ELb0ELb0ELi2ELi4ELi4ELi4ELb0EEENS1_21CollectiveEpilogueBwdISA_SB_SD_Li256ELb1ELb0ELi2EEENS1_25SingleTileBwdLPTSchedulerILb1ELi128ELb1EEEEEEEEEvNT_6ParamsE$_ZZN4cute4takeILi1ELi3ENS_5tupleIJNS1_IJNS_1CILi1EEENS2_ILi512EEEiEEENS2_ILi4096EEENS1_IJiiEEEEEEEEDaRKT1_ENKUlDpRKT_E_clIJS6_S7_EEEDaSF_)
        /*29fc*/ 	.word	0x00000000


	//----- nvinfo : EIATTR_FRAME_SIZE
	.align		4
.L_1802:
        /*2a00*/ 	.byte	0x04, 0x11
        /*2a02*/ 	.short	(.L_1804 - .L_1803)
	.align		4
.L_1803:
        /*2a04*/ 	.word	index@($_ZN7cutlass13device_kernelIN5flash19enable_sm80_to_sm89INS1_16FlashAttnBwdSm80INS1_25CollectiveMainloopBwdSm80ILi2ELi2EN4cute5tupleIJNS5_1CILi128EEES8_NS7_ILi64EEEEEENS_10bfloat16_tEfNS_4arch4Sm80ELb1ELb0ELb1ELb1ELb1ELb0ELb0ELb0ELi2ELi4ELi4ELi4ELb0EEENS1_21CollectiveEpilogueBwdISA_SB_SD_Li256ELb1ELb0ELi2EEENS1_25SingleTileBwdLPTSchedulerILb1ELi128ELb1EEEEEEEEEvNT_6ParamsE$_ZZN4cute4takeILi1ELi3ENS_5tupleIJNS1_IJNS_1CILi1EEENS2_ILi512EEEiEEENS2_ILi4096EEENS1_IJNS1_IJiiEEENS2_ILi8192EEEEEEEEEEEDaRKT1_ENKUlDpRKT_E_clIJS6_S9_EEEDaSH_)
        /*2a08*/ 	.word	0x00000000


	//----- nvinfo : EIATTR_FRAME_SIZE
	.align		4
.L_1804:
        /*2a0c*/ 	.byte	0x04, 0x11
        /*2a0e*/ 	.short	(.L_1806 - .L_1805)
	.align		4
.L_1805:
        /*2a10*/ 	.word	index@($_ZN7cutlass13device_kernelIN5flash19enable_sm80_to_sm89INS1_16FlashAttnBwdSm80INS1_25CollectiveMainloopBwdSm80ILi2ELi2EN4cute5tupleIJNS5_1CILi128EEES8_NS7_ILi64EEEEEENS_10bfloat16_tEfNS_4arch4Sm80ELb1ELb0ELb1ELb1ELb1ELb0ELb0ELb0ELi2ELi4ELi4ELi4ELb0EEENS1_21CollectiveEpilogueBwdISA_SB_SD_Li256ELb1ELb0ELi2EEENS1_25SingleTileBwdLPTSchedulerILb1ELi128ELb1EEEEEEEEEvNT_6ParamsE$_ZZN4cute4takeILi1ELi2ENS_5tupleIJNS1_IJNS_1CILi1EEENS2_ILi0EEEEEEiEEEEEDaRKT1_ENKUlDpRKT_E_clIJiEEEDaSD_)
        /*2a14*/ 	.word	0x00000000


	//----- nvinfo : EIATTR_FRAME_SIZE
	.align		4
.L_1806:
        /*2a18*/ 	.byte	0x04, 0x11
        /*2a1a*/ 	.short	(.L_1808 - .L_1807)
	.align		4
.L_1807:
        /*2a1c*/ 	.word	index@($_ZN7cutlass13device_kernelIN5flash19enable_sm80_to_sm89INS1_16FlashAttnBwdSm80INS1_25CollectiveMainloopBwdSm80ILi2ELi2EN4cute5tupleIJNS5_1CILi128EEES8_NS7_ILi64EEEEEENS_10bfloat16_tEfNS_4arch4Sm80ELb1ELb0ELb1ELb1ELb1ELb0ELb0ELb0ELi2ELi4ELi4ELi4ELb0EEENS1_21CollectiveEpilogueBwdISA_SB_SD_Li256ELb1ELb0ELi2EEENS1_25SingleTileBwdLPTSchedulerILb1ELi128ELb1EEEEEEEEEvNT_6ParamsE$_ZZN4cute4diceINS_5tupleIJNS1_IJiNS1_IJiNS_1CILi0EEEEEEEEENS1_IJNS_10UnderscoreENS1_IJS6_S6_EEEEEEEEES9_EEDaRKT_RKT0_ENKUlRKT_RKT0_E_clIS5_S5_EEDaSI_SL_)
        /*2a20*/ 	.word	0x00000000


	//----- nvinfo : EIATTR_FRAME_SIZE
	.align		4
.L_1808:
        /*2a24*/ 	.byte	0x04, 0x11
        /*2a26*/ 	.short	(.L_1810 - .L_1809)
	.align		4
.L_1809:
        /*2a28*/ 	.word	index@($_ZN7cutlass13device_kernelIN5flash19enable_sm80_to_sm89INS1_16FlashAttnBwdSm80INS1_25CollectiveMainloopBwdSm80ILi2ELi2EN4cute5tupleIJNS5_1CILi128EEES8_NS7_ILi64EEEEEENS_10bfloat16_tEfNS_4arch4Sm80ELb1ELb0ELb1ELb1ELb1ELb0ELb0ELb0ELi2ELi4ELi4ELi4ELb0EEENS1_21CollectiveEpilogueBwdISA_SB_SD_Li256ELb1ELb0ELi2EEENS1_25SingleTileBwdLPTSchedulerILb1ELi128ELb1EEEEEEEEEvNT_6ParamsE$_ZZN4cute19as_arithmetic_tupleINS_15ArithmeticTupleIJiiEEEEEDaRKT_ENKUlRKT_E_clIiEEDaS8_)
        /*2a2c*/ 	.word	0x00000000


	//----- nvinfo : EIATTR_FRAME_SIZE
	.align		4
.L_1810:
        /*2a30*/ 	.byte	0x04, 0x11
        /*2a32*/ 	.short	(.L_1812 - .L_1811)
	.align		4
.L_1811:
        /*2a34*/ 	.word	index@($_ZN7cutlass13device_kernelIN5flash19enable_sm80_to_sm89INS1_16FlashAttnBwdSm80INS1_25CollectiveMainloopBwdSm80ILi2ELi2EN4cute5tupleIJNS5_1CILi128EEES8_NS7_ILi64EEEEEENS_10bfloat16_tEfNS_4arch4Sm80ELb1ELb0ELb1ELb1ELb1ELb0ELb0ELb0ELi2ELi4ELi4ELi4ELb0EEENS1_21CollectiveEpilogueBwdISA_SB_SD_Li256ELb1ELb0ELi2EEENS1_25SingleTileBwdLPTSchedulerILb1ELi128ELb1EEEEEEEEEvNT_6ParamsE$_ZZN4cute19as_arithmetic_tupleINS_15ArithmeticTupleIJiiEEEEEDaRKT_ENKUlDpRKT_E_clIJiiEEEDaS9_)
        /*2a38*/ 	.word	0x00000000


	//----- nvinfo : EIATTR_FRAME_SIZE
	.align		4
.L_1812:
        /*2a3c*/ 	.byte	0x04, 0x11
        /*2a3e*/ 	.short	(.L_1814 - .L_1813)
	.align		4
.L_1813:
        /*2a40*/ 	.word	index@($_ZN7cutlass13device_kernelIN5flash19enable_sm80_to_sm89INS1_16FlashAttnBwdSm80INS1_25CollectiveMainloopBwdSm80ILi2ELi2EN4cute5tupleIJNS5_1CILi128EEES8_NS7_ILi64EEEEEENS_10bfloat16_tEfNS_4arch4Sm80ELb1ELb0ELb1ELb1ELb1ELb0ELb0ELb0ELi2ELi4ELi4ELi4ELb0EEENS1_21CollectiveEpilogueBwdISA_SB_SD_Li256ELb1ELb0ELi2EEENS1_25SingleTileBwdLPTSchedulerILb1ELi128ELb1EEEEEEEEEvNT_6ParamsE$_ZZN4cute16flatten_to_tupleINS_5tupleIJNS_1CILi4096EEENS1_IJiiEEEEEEEEDaRKT_ENKUlRKT_E_clIS4_EEDaSB_)
        /*2a44*/ 	.word	0x00000000


	//----- nvinfo : EIATTR_FRAME_SIZE
	.align		4
.L_1814:
        /*2a48*/ 	.byte	0x04, 0x11
        /*2a4a*/ 	.short	(.L_1816 - .L_1815)
	.align		4
.L_1815:
        /*2a4c*/ 	.word	index@($_ZN7cutlass13device_kernelIN5flash19enable_sm80_to_sm89INS1_16FlashAttnBwdSm80INS1_25CollectiveMainloopBwdSm80ILi2ELi2EN4cute5tupleIJNS5_1CILi128EEES8_NS7_ILi64EEEEEENS_10bfloat16_tEfNS_4arch4Sm80ELb1ELb0ELb1ELb1ELb1ELb0ELb0ELb0ELi2ELi4ELi4ELi4ELb0EEENS1_21CollectiveEpilogueBwdISA_SB_SD_Li256ELb1ELb0ELi2EEENS1_25SingleTileBwdLPTSchedulerILb1ELi128ELb1EEEEEEEEEvNT_6ParamsE$_ZZN4cute16flatten_to_tupleINS_5tupleIJNS_1CILi4096EEENS1_IJNS1_IJiiEEENS2_ILi8192EEEEEEEEEEEDaRKT_ENKUlRKT_E_clIS6_EEDaSD_)
        /*2a50*/ 	.word	0x00000000


	//----- nvinfo : EIATTR_FRAME_SIZE
	.align		4
.L_1816:
        /*2a54*/ 	.byte	0x04, 0x11
        /*2a56*/ 	.short	(.L_1818 - .L_1817)
	.align		4
.L_1817:
        /*2a58*/ 	.word	index@($_ZN7cutlass13device_kernelIN5flash19enable_sm80_to_sm89INS1_16FlashAttnBwdSm80INS1_25CollectiveMainloopBwdSm80ILi2ELi2EN4cute5tupleIJNS5_1CILi128EEES8_NS7_ILi64EEEEEENS_10bfloat16_tEfNS_4arch4Sm80ELb1ELb0ELb1ELb1ELb1ELb0ELb0ELb0ELi2ELi4ELi4ELi4ELb0EEENS1_21CollectiveEpilogueBwdISA_SB_SD_Li256ELb1ELb0ELi2EEENS1_25SingleTileBwdLPTSchedulerILb1ELi128ELb1EEEEEEEEEvNT_6ParamsE$_ZZN4cute16flatten_to_tupleINS_5tupleIJNS_1CILi1024EEENS1_IJiiEEEEEEEEDaRKT_ENKUlRKT_E_clIS4_EEDaSB_)
        /*2a5c*/ 	.word	0x00000000


	//----- nvinfo : EIATTR_FRAME_SIZE
	.align		4
.L_1818:
        /*2a60*/ 	.byte	0x04, 0x11
        /*2a62*/ 	.short	(.L_1820 - .L_1819)
	.align		4
.L_1819:
        /*2a64*/ 	.word	index@($_ZN7cutlass13device_kernelIN5flash19enable_sm80_to_sm89INS1_16FlashAttnBwdSm80INS1_25CollectiveMainloopBwdSm80ILi2ELi2EN4cute5tupleIJNS5_1CILi128EEES8_NS7_ILi64EEEEEENS_10bfloat16_tEfNS_4arch4Sm80ELb1ELb0ELb1ELb1ELb1ELb0ELb0ELb0ELi2ELi4ELi4ELi4ELb0EEENS1_21CollectiveEpilogueBwdISA_SB_SD_Li256ELb1ELb0ELi2EEENS1_25SingleTileBwdLPTSchedulerILb1ELi128ELb1EEEEEEEEEvNT_6ParamsE$_ZZN4cute16flatten_to_tupleINS_5tupleIJNS_1CILi0EEENS1_IJNS2_ILi1EEENS2_ILi512EEEiEEEEEEEEDaRKT_ENKUlRKT_E_clIS6_EEDaSD_)
        /*2a68*/ 	.word	0x00000000


	//----- nvinfo : EIATTR_FRAME_SIZE
	.align		4
.L_1820:
        /*2a6c*/ 	.byte	0x04, 0x11
        /*2a6e*/ 	.short	(.L_1822 - .L_1821)
	.align		4
.L_1821:
        /*2a70*/ 	.word	index@($_ZN7cutlass13device_kernelIN5flash19enable_sm80_to_sm89INS1_16FlashAttnBwdSm80INS1_25CollectiveMainloopBwdSm80ILi2ELi2EN4cute5tupleIJNS5_1CILi128EEES8_NS7_ILi64EEEEEENS_10bfloat16_tEfNS_4arch4Sm80ELb1ELb0ELb1ELb1ELb1ELb0ELb0ELb0ELi2ELi4ELi4ELi4ELb0EEENS1_21CollectiveEpilogueBwdISA_SB_SD_Li256ELb1ELb0ELi2EEENS1_25SingleTileBwdLPTSchedulerILb1ELi128ELb1EEEEEEEEEvNT_6ParamsE$_ZZN4cute16flatten_to_tupleINS_5tupleIJNS1_IJiiEEENS_1CILi8192EEEEEEEEDaRKT_ENKUlRKT_E_clIS2_EEDaSB_)
        /*2a74*/ 	.word	0x00000000


	//----- nvinfo : EIATTR_FRAME_SIZE
	.align		4
.L_1822:
        /*2a78*/ 	.byte	0x04, 0x11
        /*2a7a*/ 	.short	(.L_1824 - .L_1823)
	.align		4
.L_1823:
        /*2a7c*/ 	.word	index@($_ZN7cutlass13device_kernelIN5flash19enable_sm80_to_sm89INS1_16FlashAttnBwdSm80INS1_25CollectiveMainloopBwdSm80ILi2ELi2EN4cute5tupleIJNS5_1CILi128EEES8_NS7_ILi64EEEEEENS_10bfloat16_tEfNS_4arch4Sm80ELb1ELb0ELb1ELb1ELb1ELb0ELb0ELb0ELi2ELi4ELi4ELi4ELb0EEENS1_21CollectiveEpilogueBwdISA_SB_SD_Li256ELb1ELb0ELi2EEENS1_25SingleTileBwdLPTSchedulerILb1ELi128ELb1EEEEEEEEEvNT_6ParamsE$_ZZN4cute16flatten_to_tupleINS_5tupleIJNS1_IJiiEEENS_1CILi1024EEEEEEEEDaRKT_ENKUlRKT_E_clIS2_EEDaSB_)
        /*2a80*/ 	.word	0x00000000


	//----- nvinfo : EIATTR_FRAME_SIZE
	.align		4
.L_1824:
        /*2a84*/ 	.byte	0x04, 0x11
        /*2a86*/ 	.short	(.L_1826 - .L_1825)
	.align		4
.L_1825:
        /*2a88*/ 	.word	index@($_ZN7cutlass13device_kernelIN5flash19enable_sm80_to_sm89INS1_16FlashAttnBwdSm80INS1_25CollectiveMainloopBwdSm80ILi2ELi2EN4cute5tupleIJNS5_1CILi128EEES8_NS7_ILi64EEEEEENS_10bfloat16_tEfNS_4arch4Sm80ELb1ELb0ELb1ELb1ELb1ELb0ELb0ELb0ELi2ELi4ELi4ELi4ELb0EEENS1_21CollectiveEpilogueBwdISA_SB_SD_Li256ELb1ELb0ELi2EEENS1_25SingleTileBwdLPTSchedulerILb1ELi128ELb1EEEEEEEEEvNT_6ParamsE$_ZZN4cute14transform_leafINS_15ArithmeticTupleIJiiEEENS_8identityEEEDaRKT_OT0_ENKUlRKT_E_clIiEEDaSB_)
        /*2a8c*/ 	.word	0x00000000


	//----- nvinfo : EIATTR_FRAME_SIZE
	.align		4
.L_1826:
        /*2a90*/ 	.byte	0x04, 0x11
        /*2a92*/ 	.short	(.L_1828 - .L_1827)
	.align		4
.L_1827:
        /*2a94*/ 	.word	index@($_ZN7cutlass13device_kernelIN5flash19enable_sm80_to_sm89INS1_16FlashAttnBwdSm80INS1_25CollectiveMainloopBwdSm80ILi2ELi2EN4cute5tupleIJNS5_1CILi128EEES8_NS7_ILi64EEEEEENS_10bfloat16_tEfNS_4arch4Sm80ELb1ELb0ELb1ELb1ELb1ELb0ELb0ELb0ELi2ELi4ELi4ELi4ELb0EEENS1_21CollectiveEpilogueBwdISA_SB_SD_Li256ELb1ELb0ELi2EEENS1_25SingleTileBwdLPTSchedulerILb1ELi128ELb1EEEEEEEEEvNT_6ParamsE$_ZZN4cute14logical_divideINS_5tupleIJNS1_IJNS_1CILi8EEENS2_ILi1EEEEEENS1_IJNS2_ILi2EEEEEEEEENS1_IJNS1_IJS4_NS2_ILi0EEEEEENS1_IJiEEEEEENS1_IJS5_NS_6LayoutIS4_S9_EEEEEEEDaRKNSD_IT_T0_EERKT1_ENKUlRKT_RKT0_E_clINSD_IS7_SB_EESE_EEDaSQ_ST_)
        /*2a98*/ 	.word	0x00000000


	//----- nvinfo : EIATTR_FRAME_SIZE
	.align		4
.L_1828:
        /*2a9c*/ 	.byte	0x04, 0x11
        /*2a9e*/ 	.short	(.L_1830 - .L_1829)
	.align		4
.L_1829:
        /*2aa0*/ 	.word	index@($_ZN7cutlass13device_kernelIN5flash19enable_sm80_to_sm89INS1_16FlashAttnBwdSm80INS1_25CollectiveMainloopBwdSm80ILi2ELi2EN4cute5tupleIJNS5_1CILi128EEES8_NS7_ILi64EEEEEENS_10bfloat16_tEfNS_4arch4Sm80ELb1ELb0ELb1ELb1ELb1ELb0ELb0ELb0ELi2ELi4ELi4ELi4ELb0EEENS1_21CollectiveEpilogueBwdISA_SB_SD_Li256ELb1ELb0ELi2EEENS1_25SingleTileBwdLPTSchedulerILb1ELi128ELb1EEEEEEEEEvNT_6ParamsE$_ZZN4cute13to_mixed_bitsINS_5tupleIJNS_1CILi4EEENS2_ILi8EEEEEENS1_IJNS2_ILi128EEENS2_ILi0EEEEEENS1_IJiiEEEEEDaRKT_RKT0_RKT1_ENKUlRKT_RKT0_RKT1_E_clIS3_S6_iEEDaSL_SO_SR_)
        /*2aa4*/ 	.word	0x00000000


	//----- nvinfo : EIATTR_FRAME_SIZE
	.align		4
.L_1830:
        /*2aa8*/ 	.byte	0x04, 0x11
        /*2aaa*/ 	.short	(.L_1832 - .L_1831)
	.align		4
.L_1831:
        /*2aac*/ 	.word	index@($_ZN7cutlass13device_kernelIN5flash19enable_sm80_to_sm89INS1_16FlashAttnBwdSm80INS1_25CollectiveMainloopBwdSm80ILi2ELi2EN4cute5tupleIJNS5_1CILi128EEES8_NS7_ILi64EEEEEENS_10bfloat16_tEfNS_4arch4Sm80ELb1ELb0ELb1ELb1ELb1ELb0ELb0ELb0ELi2ELi4ELi4ELi4ELb0EEENS1_21CollectiveEpilogueBwdISA_SB_SD_Li256ELb1ELb0ELi2EEENS1_25SingleTileBwdLPTSchedulerILb1ELi128ELb1EEEEEEEEEvNT_6ParamsE$_ZZN4cute13to_mixed_bitsINS_5tupleIJNS_1CILi4EEENS2_ILi8EEEEEENS1_IJNS2_ILi128EEENS2_ILi0EEEEEENS1_IJiiEEEEEDaRKT_RKT0_RKT1_ENKUlDpRKT_E_clIJNS_9MixedBitsILj0ELj384EEENS2_ILj0EEEEEEDaSM_)
        /*2ab0*/ 	.word	0x00000000


	//----- nvinfo : EIATTR_FRAME_SIZE
	.align		4
.L_1832:
        /*2ab4*/ 	.byte	0x04, 0x11
        /*2ab6*/ 	.short	(.L_1834 - .L_1833)
	.align		4
.L_1833:
        /*2ab8*/ 	.word	index@($_ZN7cutlass13device_kernelIN5flash19enable_sm80_to_sm89INS1_16FlashAttnBwdSm80INS1_25CollectiveMainloopBwdSm80ILi2ELi2EN4cute5tupleIJNS5_1CILi128EEES8_NS7_ILi64EEEEEENS_10bfloat16_tEfNS_4arch4Sm80ELb1ELb0ELb1ELb1ELb1ELb0ELb0ELb0ELi2ELi4ELi4ELi4ELb0EEENS1_21CollectiveEpilogueBwdISA_SB_SD_Li256ELb1ELb0ELi2EEENS1_25SingleTileBwdLPTSchedulerILb1ELi128ELb1EEEEEEEEEvNT_6ParamsE$_ZZN4cute13to_mixed_bitsINS_5tupleIJNS_1CILi4EEENS2_ILi8EEEEEENS1_IJNS2_ILi0EEENS2_ILi64EEEEEENS1_IJiiEEEEEDaRKT_RKT0_RKT1_ENKUlRKT_RKT0_RKT1_E_clIS4_S7_iEEDaSL_SO_SR_)
        /*2abc*/ 	.word	0x00000000


	//----- nvinfo : EIATTR_FRAME_SIZE
	.align		4
.L_1834:
        /*2ac0*/ 	.byte	0x04, 0x11
        /*2ac2*/ 	.short	(.L_1836 - .L_1835)
	.align		4
.L_1835:
        /*2ac4*/ 	.word	index@($_ZN7cutlass13device_kernelIN5flash19enable_sm80_to_sm89INS1_16FlashAttnBwdSm80INS1_25CollectiveMainloopBwdSm80ILi2ELi2EN4cute5tupleIJNS5_1CILi128EEES8_NS7_ILi64EEEEEENS_10bfloat16_tEfNS_4arch4Sm80ELb1ELb0ELb1ELb1ELb1ELb0ELb0ELb0ELi2ELi4ELi4ELi4ELb0EEENS1_21CollectiveEpilogueBwdISA_SB_SD_Li256ELb1ELb0ELi2EEENS1_25SingleTileBwdLPTSchedulerILb1ELi128ELb1EEEEEEEEEvNT_6ParamsE$_ZZN4cute13to_mixed_bitsINS_5tupleIJNS_1CILi4EEENS2_ILi8EEEEEENS1_IJNS2_ILi0EEENS2_ILi64EEEEEENS1_IJiiEEEEEDaRKT_RKT0_RKT1_ENKUlDpRKT_E_clIJNS2_ILj0EEENS_9MixedBitsILj0ELj448EEEEEEDaSM_)
        /*2ac8*/ 	.word	0x00000000


	//----- nvinfo : EIATTR_FRAME_SIZE
	.align		4
.L_1836:
        /*2acc*/ 	.byte	0x04, 0x11
        /*2ace*/ 	.short	(.L_1838 - .L_1837)
	.align		4
.L_1837:
        /*2ad0*/ 	.word	index@($_ZN7cutlass13device_kernelIN5flash19enable_sm80_to_sm89INS1_16FlashAttnBwdSm80INS1_25CollectiveMainloopBwdSm80ILi2ELi2EN4cute5tupleIJNS5_1CILi128EEES8_NS7_ILi64EEEEEENS_10bfloat16_tEfNS_4arch4Sm80ELb1ELb0ELb1ELb1ELb1ELb0ELb0ELb0ELi2ELi4ELi4ELi4ELb0EEENS1_21CollectiveEpilogueBwdISA_SB_SD_Li256ELb1ELb0ELi2EEENS1_25SingleTileBwdLPTSchedulerILb1ELi128ELb1EEEEEEEEEvNT_6ParamsE$_ZZN4cute13to_mixed_bitsINS_5tupleIJNS1_IJNS_1CILi4EEENS2_ILi8EEEEEES3_NS2_ILi1EEEEEENS1_IJNS1_IJNS2_ILi128EEENS2_ILi0EEEEEENS2_ILi16EEES9_EEENS1_IJNS1_IJiiEEEiS9_EEEEEDaRKT_RKT0_RKT1_ENKUlRKT_RKT0_RKT1_E_clIS5_SA_SD_EEDaSQ_ST_SW_)
        /*2ad4*/ 	.word	0x00000000


	//----- nvinfo : EIATTR_FRAME_SIZE
	.align		4
.L_1838:
        /*2ad8*/ 	.byte	0x04, 0x11
        /*2ada*/ 	.short	(.L_1840 - .L_1839)
	.align		4
.L_1839:
        /*2adc*/ 	.word	index@($_ZN7cutlass13device_kernelIN5flash19enable_sm80_to_sm89INS1_16FlashAttnBwdSm80INS1_25CollectiveMainloopBwdSm80ILi2ELi2EN4cute5tupleIJNS5_1CILi128EEES8_NS7_ILi64EEEEEENS_10bfloat16_tEfNS_4arch4Sm80ELb1ELb0ELb1ELb1ELb1ELb0ELb0ELb0ELi2ELi4ELi4ELi4ELb0EEENS1_21CollectiveEpilogueBwdISA_SB_SD_Li256ELb1ELb0ELi2EEENS1_25SingleTileBwdLPTSchedulerILb1ELi128ELb1EEEEEEEEEvNT_6ParamsE$_ZZN4cute13to_mixed_bitsINS_5tupleIJNS1_IJNS_1CILi4EEENS2_ILi8EEEEEES3_NS2_ILi1EEEEEENS1_IJNS1_IJNS2_ILi128EEENS2_ILi0EEEEEENS2_ILi16EEES9_EEENS1_IJNS1_IJiiEEEiS9_EEEEEDaRKT_RKT0_RKT1_ENKUlRKT_RKT0_RKT1_E_clIS3_SB_iEEDaSQ_ST_SW_)
        /*2ae0*/ 	.word	0x00000000


	//----- nvinfo : EIATTR_FRAME_SIZE
	.align		4
.L_1840:
        /*2ae4*/ 	.byte	0x04, 0x11
        /*2ae6*/ 	.short	(.L_1842 - .L_1841)
	.align		4
.L_1841:
        /*2ae8*/ 	.word	index@($_ZN7cutlass13device_kernelIN5flash19enable_sm80_to_sm89INS1_16FlashAttnBwdSm80INS1_25CollectiveMainloopBwdSm80ILi2ELi2EN4cute5tupleIJNS5_1CILi128EEES8_NS7_ILi64EEEEEENS_10bfloat16_tEfNS_4arch4Sm80ELb1ELb0ELb1ELb1ELb1ELb0ELb0ELb0ELi2ELi4ELi4ELi4ELb0EEENS1_21CollectiveEpilogueBwdISA_SB_SD_Li256ELb1ELb0ELi2EEENS1_25SingleTileBwdLPTSchedulerILb1ELi128ELb1EEEEEEEEEvNT_6ParamsE$_ZZN4cute13to_mixed_bitsINS_5tupleIJNS1_IJNS_1CILi4EEENS2_ILi8EEEEEES3_NS2_ILi1EEEEEENS1_IJNS1_IJNS2_ILi128EEENS2_ILi0EEEEEENS2_ILi16EEES9_EEENS1_IJNS1_IJiiEEEiS9_EEEEEDaRKT_RKT0_RKT1_ENKUlDpRKT_E_clIJNS_9MixedBitsILj0ELj384EEENSU_ILj0ELj48EEENS2_ILj0EEEEEEDaSR_)
        /*2aec*/ 	.word	0x00000000


	//----- nvinfo : EIATTR_FRAME_SIZE
	.align		4
.L_1842:
        /*2af0*/ 	.byte	0x04, 0x11
        /*2af2*/ 	.short	(.L_1844 - .L_1843)
	.align		4
.L_1843:
        /*2af4*/ 	.word	index@($_ZN7cutlass13device_kernelIN5flash19enable_sm80_to_sm89INS1_16FlashAttnBwdSm80INS1_25CollectiveMainloopBwdSm80ILi2ELi2EN4cute5tupleIJNS5_1CILi128EEES8_NS7_ILi64EEEEEENS_10bfloat16_tEfNS_4arch4Sm80ELb1ELb0ELb1ELb1ELb1ELb0ELb0ELb0ELi2ELi4ELi4ELi4ELb0EEENS1_21CollectiveEpilogueBwdISA_SB_SD_Li256ELb1ELb0ELi2EEENS1_25SingleTileBwdLPTSchedulerILb1ELi128ELb1EEEEEEEEEvNT_6ParamsE$_ZZN4cute13to_mixed_bitsINS_5tupleIJNS1_IJNS_1CILi4EEENS2_ILi8EEEEEES3_NS2_ILi1EEEEEENS1_IJNS1_IJNS2_ILi0EEENS2_ILi64EEEEEES8_S8_EEENS1_IJNS1_IJiiEEEiS8_EEEEEDaRKT_RKT0_RKT1_ENKUlRKT_RKT0_RKT1_E_clIS5_SA_SC_EEDaSP_SS_SV_)
        /*2af8*/ 	.word	0x00000000


	//----- nvinfo : EIATTR_FRAME_SIZE
	.align		4
.L_1844:
        /*2afc*/ 	.byte	0x04, 0x11
        /*2afe*/ 	.short	(.L_1846 - .L_1845)
	.align		4
.L_1845:
        /*2b00*/ 	.word	index@($_ZN7cutlass13device_kernelIN5flash19enable_sm80_to_sm89INS1_16FlashAttnBwdSm80INS1_25CollectiveMainloopBwdSm80ILi2ELi2EN4cute5tupleIJNS5_1CILi128EEES8_NS7_ILi64EEEEEENS_10bfloat16_tEfNS_4arch4Sm80ELb1ELb0ELb1ELb1ELb1ELb0ELb0ELb0ELi2ELi4ELi4ELi4ELb0EEENS1_21CollectiveEpilogueBwdISA_SB_SD_Li256ELb1ELb0ELi2EEENS1_25SingleTileBwdLPTSchedulerILb1ELi128ELb1EEEEEEEEEvNT_6ParamsE$_ZZN4cute13to_mixed_bitsINS_5tupleIJNS1_IJNS_1CILi4EEENS2_ILi8EEEEEES3_NS2_ILi1EEEEEENS1_IJNS1_IJNS2_ILi0EEENS2_ILi64EEEEEES8_S8_EEENS1_IJNS1_IJiiEEEiS8_EEEEEDaRKT_RKT0_RKT1_ENKUlDpRKT_E_clIJNS_9MixedBitsILj0ELj448EEENS2_ILj0EEESV_EEEDaSQ_)
        /*2b04*/ 	.word	0x00000000


	//----- nvinfo : EIATTR_FRAME_SIZE
	.align		4
.L_1846:
        /*2b08*/ 	.byte	0x04, 0x11
        /*2b0a*/ 	.short	(.L_1848 - .L_1847)
	.align		4
.L_1847:
        /*2b0c*/ 	.word	index@($_ZN7cutlass13device_kernelIN5flash19enable_sm80_to_sm89INS1_16FlashAttnBwdSm80INS1_25CollectiveMainloopBwdSm80ILi2ELi2EN4cute5tupleIJNS5_1CILi128EEES8_NS7_ILi64EEEEEENS_10bfloat16_tEfNS_4arch4Sm80ELb1ELb0ELb1ELb1ELb1ELb0ELb0ELb0ELi2ELi4ELi4ELi4ELb0EEENS1_21CollectiveEpilogueBwdISA_SB_SD_Li256ELb1ELb0ELi2EEENS1_25SingleTileBwdLPTSchedulerILb1ELi128ELb1EEEEEEEEEvNT_6ParamsE$_ZZN4cute13to_mixed_bitsINS_5tupleIJNS1_IJNS_1CILi4EEENS2_ILi8EEEEEENS2_ILi2EEENS2_ILi1EEEEEENS1_IJNS1_IJNS2_ILi128EEENS2_ILi0EEEEEES4_SA_EEENS1_IJNS1_IJiiEEEiSA_EEEEEDaRKT_RKT0_RKT1_ENKUlRKT_RKT0_RKT1_E_clIS6_S4_iEEDaSQ_ST_SW_)
        /*2b10*/ 	.word	0x00000000


	//----- nvinfo : EIATTR_FRAME_SIZE
	.align		4
.L_1848:
        /*2b14*/ 	.byte	0x04, 0x11
        /*2b16*/ 	.short	(.L_1850 - .L_1849)
	.align		4
.L_1849:
        /*2b18*/ 	.word	index@($_ZN7cutlass13device_kernelIN5flash19enable_sm80_to_sm89INS1_16FlashAttnBwdSm80INS1_25CollectiveMainloopBwdSm80ILi2ELi2EN4cute5tupleIJNS5_1CILi128EEES8_NS7_ILi64EEEEEENS_10bfloat16_tEfNS_4arch4Sm80ELb1ELb0ELb1ELb1ELb1ELb0ELb0ELb0ELi2ELi4ELi4ELi4ELb0EEENS1_21CollectiveEpilogueBwdISA_SB_SD_Li256ELb1ELb0ELi2EEENS1_25SingleTileBwdLPTSchedulerILb1ELi128ELb1EEEEEEEEEvNT_6ParamsE$_ZZN4cute13to_mixed_bitsINS_5tupleIJNS1_IJNS_1CILi4EEENS2_ILi8EEEEEENS2_ILi2EEENS2_ILi1EEEEEENS1_IJNS1_IJNS2_ILi128EEENS2_ILi0EEEEEES4_SA_EEENS1_IJNS1_IJiiEEEiSA_EEEEEDaRKT_RKT0_RKT1_ENKUlRKT_RKT0_RKT1_E_clIS5_SB_SD_EEDaSQ_ST_SW_)
        /*2b1c*/ 	.word	0x00000000


	//----- nvinfo : EIATTR_FRAME_SIZE
	.align		4
.L_1850:
        /*2b20*/ 	.byte	0x04, 0x11
        /*2b22*/ 	.short	(.L_1852 - .L_1851)
	.align		4
.L_1851:
        /*2b24*/ 	.word	index@($_ZN7cutlass13device_kernelIN5flash19enable_sm80_to_sm89INS1_16FlashAttnBwdSm80INS1_25CollectiveMainloopBwdSm80ILi2ELi2EN4cute5tupleIJNS5_1CILi128EEES8_NS7_ILi64EEEEEENS_10bfloat16_tEfNS_4arch4Sm80ELb1ELb0ELb1ELb1ELb1ELb0ELb0ELb0ELi2ELi4ELi4ELi4ELb0EEENS1_21CollectiveEpilogueBwdISA_SB_SD_Li256ELb1ELb0ELi2EEENS1_25SingleTileBwdLPTSchedulerILb1ELi128ELb1EEEEEEEEEvNT_6ParamsE$_ZZN4cute13to_mixed_bitsINS_5tupleIJNS1_IJNS_1CILi4EEENS2_ILi8EEEEEENS2_ILi2EEENS2_ILi1EEEEEENS1_IJNS1_IJNS2_ILi128EEENS2_ILi0EEEEEES4_SA_EEENS1_IJNS1_IJiiEEEiSA_EEEEEDaRKT_RKT0_RKT1_ENKUlDpRKT_E_clIJNS_9MixedBitsILj0ELj384EEENSU_ILj0ELj8EEENS2_ILj0EEEEEEDaSR_)
        /*2b28*/ 	.word	0x00000000


	//----- nvinfo : EIATTR_FRAME_SIZE
	.align		4
.L_1852:
        /*2b2c*/ 	.byte	0x04, 0x11
        /*2b2e*/ 	.short	(.L_1854 - .L_1853)
	.align		4
.L_1853:
        /*2b30*/ 	.word	index@($_ZN7cutlass13device_kernelIN5flash19enable_sm80_to_sm89INS1_16FlashAttnBwdSm80INS1_25CollectiveMainloopBwdSm80ILi2ELi2EN4cute5tupleIJNS5_1CILi128EEES8_NS7_ILi64EEEEEENS_10bfloat16_tEfNS_4arch4Sm80ELb1ELb0ELb1ELb1ELb1ELb0ELb0ELb0ELi2ELi4ELi4ELi4ELb0EEENS1_21CollectiveEpilogueBwdISA_SB_SD_Li256ELb1ELb0ELi2EEENS1_25SingleTileBwdLPTSchedulerILb1ELi128ELb1EEEEEEEEEvNT_6ParamsE$_ZZN4cute13to_mixed_bitsINS_5tupleIJNS1_IJNS_1CILi4EEENS2_ILi8EEEEEENS2_ILi2EEENS2_ILi1EEEEEENS1_IJNS1_IJNS2_ILi0EEENS2_ILi64EEEEEES9_S9_EEENS1_IJNS1_IJiiEEEiS9_EEEEEDaRKT_RKT0_RKT1_ENKUlRKT_RKT0_RKT1_E_clIS5_SB_SD_EEDaSQ_ST_SW_)
        /*2b34*/ 	.word	0x00000000


	//----- nvinfo : EIATTR_FRAME_SIZE
	.align		4
.L_1854:
        /*2b38*/ 	.byte	0x04, 0x11
        /*2b3a*/ 	.short	(.L_1856 - .L_1855)
	.align		4
.L_1855:
        /*2b3c*/ 	.word	index@($_ZN7cutlass13device_kernelIN5flash19enable_sm80_to_sm89INS1_16FlashAttnBwdSm80INS1_25CollectiveMainloopBwdSm80ILi2ELi2EN4cute5tupleIJNS5_1CILi128EEES8_NS7_ILi64EEEEEENS_10bfloat16_tEfNS_4arch4Sm80ELb1ELb0ELb1ELb1ELb1ELb0ELb0ELb0ELi2ELi4ELi4ELi4ELb0EEENS1_21CollectiveEpilogueBwdISA_SB_SD_Li256ELb1ELb0ELi2EEENS1_25SingleTileBwdLPTSchedulerILb1ELi128ELb1EEEEEEEEEvNT_6ParamsE$_ZZN4cute13to_mixed_bitsINS_5tupleIJNS1_IJNS_1CILi4EEENS2_ILi8EEEEEENS2_ILi2EEENS2_ILi1EEEEEENS1_IJNS1_IJNS2_ILi0EEENS2_ILi64EEEEEES9_S9_EEENS1_IJNS1_IJiiEEEiS9_EEEEEDaRKT_RKT0_RKT1_ENKUlDpRKT_E_clIJNS_9MixedBitsILj0ELj448EEENS2_ILj0EEESW_EEEDaSR_)
        /*2b40*/ 	.word	0x00000000


	//----- nvinfo : EIATTR_FRAME_SIZE
	.align		4
.L_1856:
        /*2b44*/ 	.byte	0x04, 0x11
        /*2b46*/ 	.short	(.L_1858 - .L_1857)
	.align		4
.L_1857:
        /*2b48*/ 	.word	index@($_ZN7cutlass13device_kernelIN5flash19enable_sm80_to_sm89INS1_16FlashAttnBwdSm80INS1_25CollectiveMainloopBwdSm80ILi2ELi2EN4cute5tupleIJNS5_1CILi128EEES8_NS7_ILi64EEEEEENS_10bfloat16_tEfNS_4arch4Sm80ELb1ELb0ELb1ELb1ELb1ELb0ELb0ELb0ELi2ELi4ELi4ELi4ELb0EEENS1_21CollectiveEpilogueBwdISA_SB_SD_Li256ELb1ELb0ELi2EEENS1_25SingleTileBwdLPTSchedulerILb1ELi128ELb1EEEEEEEEEvNT_6ParamsE$_ZZN4cute12filter_tupleINS_5tupleIJiNS_1CILi0EEEEEES4_ZNS_6detail9lift_diceIS4_S4_EEDaRKT_RKT0_EUlRKT_RKT0_E_EEDaS9_SC_OT1_ENKUlDpSF_E_clIJNS1_IJiEEENS1_IJS3_EEEEEEDaSM_)
        /*2b4c*/ 	.word	0x00000000


	//----- nvinfo : EIATTR_FRAME_SIZE
	.align		4
.L_1858:
        /*2b50*/ 	.byte	0x04, 0x11
        /*2b52*/ 	.short	(.L_1860 - .L_1859)
	.align		4
.L_1859:
        /*2b54*/ 	.word	index@($_ZN7cutlass13device_kernelIN5flash19enable_sm80_to_sm89INS1_16FlashAttnBwdSm80INS1_25CollectiveMainloopBwdSm80ILi2ELi2EN4cute5tupleIJNS5_1CILi128EEES8_NS7_ILi64EEEEEENS_10bfloat16_tEfNS_4arch4Sm80ELb1ELb0ELb1ELb1ELb1ELb0ELb0ELb0ELi2ELi4ELi4ELi4ELb0EEENS1_21CollectiveEpilogueBwdISA_SB_SD_Li256ELb1ELb0ELi2EEENS1_25SingleTileBwdLPTSchedulerILb1ELi128ELb1EEEEEEEEEvNT_6ParamsE$_ZZN4cute12filter_tupleINS_5tupleIJiNS1_IJiNS_1CILi0EEEEEEEEES5_ZNS_6detail9lift_diceIS5_S5_EEDaRKT_RKT0_EUlRKT_RKT0_E_EEDaSA_SD_OT1_ENKUlDpSG_E_clIJNS1_IJiEEES4_EEEDaSN_)
        /*2b58*/ 	.word	0x00000000


	//----- nvinfo : EIATTR_FRAME_SIZE
	.align		4
.L_1860:
        /*2b5c*/ 	.byte	0x04, 0x11
        /*2b5e*/ 	.short	(.L_1862 - .L_1861)
	.align		4
.L_1861:
        /*2b60*/ 	.word	index@($_ZN7cutlass13device_kernelIN5flash19enable_sm80_to_sm89INS1_16FlashAttnBwdSm80INS1_25CollectiveMainloopBwdSm80ILi2ELi2EN4cute5tupleIJNS5_1CILi128EEES8_NS7_ILi64EEEEEENS_10bfloat16_tEfNS_4arch4Sm80ELb1ELb0ELb1ELb1ELb1ELb0ELb0ELb0ELi2ELi4ELi4ELi4ELb0EEENS1_21CollectiveEpilogueBwdISA_SB_SD_Li256ELb1ELb0ELi2EEENS1_25SingleTileBwdLPTSchedulerILb1ELi128ELb1EEEEEEEEEvNT_6ParamsE$_ZZN4cute12filter_tupleINS_5tupleIJNS_1CILi4096EEENS1_IJiiEEEEEEZNS_16flatten_to_tupleIS5_EEDaRKT_EUlRKT_E_EEDaS9_OT0_ENKUlDpSC_E_clIJNS1_IJS3_EEES4_EEEDaSG_)
        /*2b64*/ 	.word	0x00000000


	//----- nvinfo : EIATTR_FRAME_SIZE
	.align		4
.L_1862:
        /*2b68*/ 	.byte	0x04, 0x11
        /*2b6a*/ 	.short	(.L_1864 - .L_1863)
	.align		4
.L_1863:
        /*2b6c*/ 	.word	index@($_ZN7cutlass13device_kernelIN5flash19enable_sm80_to_sm89INS1_16FlashAttnBwdSm80INS1_25CollectiveMainloopBwdSm80ILi2ELi2EN4cute5tupleIJNS5_1CILi128EEES8_NS7_ILi64EEEEEENS_10bfloat16_tEfNS_4arch4Sm80ELb1ELb0ELb1ELb1ELb1ELb0ELb0ELb0ELi2ELi4ELi4ELi4ELb0EEENS1_21CollectiveEpilogueBwdISA_SB_SD_Li256ELb1ELb0ELi2EEENS1_25SingleTileBwdLPTSchedulerILb1ELi128ELb1EEEEEEEEEvNT_6ParamsE$_ZZN4cute12filter_tupleINS_5tupleIJNS_1CILi4096EEENS1_IJNS1_IJiiEEENS2_ILi8192EEEEEEEEEZNS_16flatten_to_tupleIS7_EEDaRKT_EUlRKT_E_EEDaSB_OT0_ENKUlDpSE_E_clIJNS1_IJS3_EEENS1_IJiiS5_EEEEEEDaSI_)
        /*2b70*/ 	.word	0x00000000


	//----- nvinfo : EIATTR_FRAME_SIZE
	.align		4
.L_1864:
        /*2b74*/ 	.byte	0x04, 0x11
        /*2b76*/ 	.short	(.L_1866 - .L_1865)
	.align		4
.L_1865:
        /*2b78*/ 	.word	index@($_ZN7cutlass13device_kernelIN5flash19enable_sm80_to_sm89INS1_16FlashAttnBwdSm80INS1_25CollectiveMainloopBwdSm80ILi2ELi2EN4cute5tupleIJNS5_1CILi128EEES8_NS7_ILi64EEEEEENS_10bfloat16_tEfNS_4arch4Sm80ELb1ELb0ELb1ELb1ELb1ELb0ELb0ELb0ELi2ELi4ELi4ELi4ELb0EEENS1_21CollectiveEpilogueBwdISA_SB_SD_Li256ELb1ELb0ELi2EEENS1_25SingleTileBwdLPTSchedulerILb1ELi128ELb1EEEEEEEEEvNT_6ParamsE$_ZZN4cute12filter_tupleINS_5tupleIJNS_1CILi1EEENS1_IJiiiEEENS2_ILi64EEENS1_IJNS2_ILi72EEENS2_ILi144EEENS2_ILi288EEEEEENS2_ILi512EEEEEEZNS_7flattenISB_EEDaRKT_EUlRKT_E_EEDaSF_OT0_ENKUlDpSI_E_clIJNS1_IJS3_EEES4_NS1_IJS5_EEES9_NS1_IJSA_EEEEEEDaSM_)
        /*2b7c*/ 	.word	0x00000000


	//----- nvinfo : EIATTR_FRAME_SIZE
	.align		4
.L_1866:
        /*2b80*/ 	.byte	0x04, 0x11
        /*2b82*/ 	.short	(.L_1868 - .L_1867)
	.align		4
.L_1867:
        /*2b84*/ 	.word	index@($_ZN7cutlass13device_kernelIN5flash19enable_sm80_to_sm89INS1_16FlashAttnBwdSm80INS1_25CollectiveMainloopBwdSm80ILi2ELi2EN4cute5tupleIJNS5_1CILi128EEES8_NS7_ILi64EEEEEENS_10bfloat16_tEfNS_4arch4Sm80ELb1ELb0ELb1ELb1ELb1ELb0ELb0ELb0ELi2ELi4ELi4ELi4ELb0EEENS1_21CollectiveEpilogueBwdISA_SB_SD_Li256ELb1ELb0ELi2EEENS1_25SingleTileBwdLPTSchedulerILb1ELi128ELb1EEEEEEEEEvNT_6ParamsE$_ZZN4cute12filter_tupleINS_5tupleIJNS_1CILi1EEENS1_IJNS2_ILi8EEEiiEEENS2_ILi64EEENS1_IJiNS2_ILi144EEENS2_ILi288EEEEEENS2_ILi512EEEEEEZNS_7flattenISB_EEDaRKT_EUlRKT_E_EEDaSF_OT0_ENKUlDpSI_E_clIJNS1_IJS3_EEES5_NS1_IJS6_EEES9_NS1_IJSA_EEEEEEDaSM_)
        /*2b88*/ 	.word	0x00000000


	//----- nvinfo : EIATTR_FRAME_SIZE
	.align		4
.L_1868:
        /*2b8c*/ 	.byte	0x04, 0x11
        /*2b8e*/ 	.short	(.L_1870 - .L_1869)
	.align		4
.L_1869:
        /*2b90*/ 	.word	index@($_ZN7cutlass13device_kernelIN5flash19enable_sm80_to_sm89INS1_16FlashAttnBwdSm80INS1_25CollectiveMainloopBwdSm80ILi2ELi2EN4cute5tupleIJNS5_1CILi128EEES8_NS7_ILi64EEEEEENS_10bfloat16_tEfNS_4arch4Sm80ELb1ELb0ELb1ELb1ELb1ELb0ELb0ELb0ELi2ELi4ELi4ELi4ELb0EEENS1_21CollectiveEpilogueBwdISA_SB_SD_Li256ELb1ELb0ELi2EEENS1_25SingleTileBwdLPTSchedulerILb1ELi128ELb1EEEEEEEEEvNT_6ParamsE$_ZZN4cute12filter_tupleINS_5tupleIJNS_1CILi1024EEENS1_IJiiEEEEEEZNS_16flatten_to_tupleIS5_EEDaRKT_EUlRKT_E_EEDaS9_OT0_ENKUlDpSC_E_clIJNS1_IJS3_EEES4_EEEDaSG_)
        /*2b94*/ 	.word	0x00000000


	//----- nvinfo : EIATTR_FRAME_SIZE
	.align		4
.L_1870:
        /*2b98*/ 	.byte	0x04, 0x11
        /*2b9a*/ 	.short	(.L_1872 - .L_1871)
	.align		4
.L_1871:
        /*2b9c*/ 	.word	index@($_ZN7cutlass13device_kernelIN5flash19enable_sm80_to_sm89INS1_16FlashAttnBwdSm80INS1_25CollectiveMainloopBwdSm80ILi2ELi2EN4cute5tupleIJNS5_1CILi128EEES8_NS7_ILi64EEEEEENS_10bfloat16_tEfNS_4arch4Sm80ELb1ELb0ELb1ELb1ELb1ELb0ELb0ELb0ELi2ELi4ELi4ELi4ELb0EEENS1_21CollectiveEpilogueBwdISA_SB_SD_Li256ELb1ELb0ELi2EEENS1_25SingleTileBwdLPTSchedulerILb1ELi128ELb1EEEEEEEEEvNT_6ParamsE$_ZZN4cute12filter_tupleINS_5tupleIJNS_1CILi0EEENS_10UnderscoreEEEENS1_IJNS1_IJS3_S3_EEEiEEEZNS_6detail10lift_sliceIS5_S7_EEDaRKT_RKT0_EUlRKT_RKT0_E_EEDaSC_SF_OT1_ENKUlDpSI_E_clIJNS1_IJEEENS1_IJiEEEEEEDaSP_)
        /*2ba0*/ 	.word	0x00000000


	//----- nvinfo : EIATTR_FRAME_SIZE
	.align		4
.L_1872:
        /*2ba4*/ 	.byte	0x04, 0x11
        /*2ba6*/ 	.short	(.L_1874 - .L_1873)
	.align		4
.L_1873:
        /*2ba8*/ 	.word	index@($_ZN7cutlass13device_kernelIN5flash19enable_sm80_to_sm89INS1_16FlashAttnBwdSm80INS1_25CollectiveMainloopBwdSm80ILi2ELi2EN4cute5tupleIJNS5_1CILi128EEES8_NS7_ILi64EEEEEENS_10bfloat16_tEfNS_4arch4Sm80ELb1ELb0ELb1ELb1ELb1ELb0ELb0ELb0ELi2ELi4ELi4ELi4ELb0EEENS1_21CollectiveEpilogueBwdISA_SB_SD_Li256ELb1ELb0ELi2EEENS1_25SingleTileBwdLPTSchedulerILb1ELi128ELb1EEEEEEEEEvNT_6ParamsE$_ZZN4cute12filter_tupleINS_5tupleIJNS_1CILi0EEENS1_IJNS2_ILi1EEENS2_ILi512EEEiEEEEEEZNS_16flatten_to_tupleIS7_EEDaRKT_EUlRKT_E_EEDaSB_OT0_ENKUlDpSE_E_clIJNS1_IJS3_EEES6_EEEDaSI_)
        /*2bac*/ 	.word	0x00000000


	//----- nvinfo : EIATTR_FRAME_SIZE
	.align		4
.L_1874:
        /*2bb0*/ 	.byte	0x04, 0x11
        /*2bb2*/ 	.short	(.L_1876 - .L_1875)
	.align		4
.L_1875:
        /*2bb4*/ 	.word	index@($_ZN7cutlass13device_kernelIN5flash19enable_sm80_to_sm89INS1_16FlashAttnBwdSm80INS1_25CollectiveMainloopBwdSm80ILi2ELi2EN4cute5tupleIJNS5_1CILi128EEES8_NS7_ILi64EEEEEENS_10bfloat16_tEfNS_4arch4Sm80ELb1ELb0ELb1ELb1ELb1ELb0ELb0ELb0ELi2ELi4ELi4ELi4ELb0EEENS1_21CollectiveEpilogueBwdISA_SB_SD_Li256ELb1ELb0ELi2EEENS1_25SingleTileBwdLPTSchedulerILb1ELi128ELb1EEEEEEEEEvNT_6ParamsE$_ZZN4cute12filter_tupleINS_5tupleIJNS_10UnderscoreES2_iEEENS1_IJNS1_IJNS_1CILi1EEENS4_ILi0EEEEEEiNS4_ILi1024EEEEEEZNS_5sliceIS3_S9_EEDaRKT_RKT0_EUlRKT_RKT0_E_EEDaSD_SG_OT1_ENKUlDpSJ_E_clIJNS1_IJS7_EEENS1_IJiEEENS1_IJEEEEEEDaSQ_)
        /*2bb8*/ 	.word	0x00000000


	//----- nvinfo : EIATTR_FRAME_SIZE
	.align		4
.L_1876:
        /*2bbc*/ 	.byte	0x04, 0x11
        /*2bbe*/ 	.short	(.L_1878 - .L_1877)
	.align		4
.L_1877:
        /*2bc0*/ 	.word	index@($_ZN7cutlass13device_kernelIN5flash19enable_sm80_to_sm89INS1_16FlashAttnBwdSm80INS1_25CollectiveMainloopBwdSm80ILi2ELi2EN4cute5tupleIJNS5_1CILi128EEES8_NS7_ILi64EEEEEENS_10bfloat16_tEfNS_4arch4Sm80ELb1ELb0ELb1ELb1ELb1ELb0ELb0ELb0ELi2ELi4ELi4ELi4ELb0EEENS1_21CollectiveEpilogueBwdISA_SB_SD_Li256ELb1ELb0ELi2EEENS1_25SingleTileBwdLPTSchedulerILb1ELi128ELb1EEEEEEEEEvNT_6ParamsE$_ZZN4cute12filter_tupleINS_5tupleIJNS_10UnderscoreES2_S2_iEEENS1_IJNS1_IJNS_1CILi1EEENS4_ILi0EEEEEElS6_lEEEZNS_5sliceIS3_S8_EEDaRKT_RKT0_EUlRKT_RKT0_E_EEDaSC_SF_OT1_ENKUlDpSI_E_clIJNS1_IJS7_EEENS1_IJlEEENS1_IJS6_EEENS1_IJEEEEEEDaSP_)
        /*2bc4*/ 	.word	0x00000000


	//----- nvinfo : EIATTR_FRAME_SIZE
	.align		4
.L_1878:
        /*2bc8*/ 	.byte	0x04, 0x11
        /*2bca*/ 	.short	(.L_1880 - .L_1879)
	.align		4
.L_1879:
        /*2bcc*/ 	.word	index@($_ZN7cutlass13device_kernelIN5flash19enable_sm80_to_sm89INS1_16FlashAttnBwdSm80INS1_25CollectiveMainloopBwdSm80ILi2ELi2EN4cute5tupleIJNS5_1CILi128EEES8_NS7_ILi64EEEEEENS_10bfloat16_tEfNS_4arch4Sm80ELb1ELb0ELb1ELb1ELb1ELb0ELb0ELb0ELi2ELi4ELi4ELi4ELb0EEENS1_21CollectiveEpilogueBwdISA_SB_SD_Li256ELb1ELb0ELi2EEENS1_25SingleTileBwdLPTSchedulerILb1ELi128ELb1EEEEEEEEEvNT_6ParamsE$_ZZN4cute12filter_tupleINS_5tupleIJNS_10UnderscoreES2_S2_iEEENS1_IJNS1_IJNS_1CILi1EEENS4_ILi0EEEEEEiNS4_ILi1024EEENS4_ILi8192EEEEEEZNS_5sliceIS3_SA_EEDaRKT_RKT0_EUlRKT_RKT0_E_EEDaSE_SH_OT1_ENKUlDpSK_E_clIJNS1_IJS7_EEENS1_IJiEEENS1_IJS8_EEENS1_IJEEEEEEDaSR_)
        /*2bd0*/ 	.word	0x00000000


	//----- nvinfo : EIATTR_FRAME_SIZE
	.align		4
.L_1880:
        /*2bd4*/ 	.byte	0x04, 0x11
        /*2bd6*/ 	.short	(.L_1882 - .L_1881)
	.align		4
.L_1881:
        /*2bd8*/ 	.word	index@($_ZN7cutlass13device_kernelIN5flash19enable_sm80_to_sm89INS1_16FlashAttnBwdSm80INS1_25CollectiveMainloopBwdSm80ILi2ELi2EN4cute5tupleIJNS5_1CILi128EEES8_NS7_ILi64EEEEEENS_10bfloat16_tEfNS_4arch4Sm80ELb1ELb0ELb1ELb1ELb1ELb0ELb0ELb0ELi2ELi4ELi4ELi4ELb0EEENS1_21CollectiveEpilogueBwdISA_SB_SD_Li256ELb1ELb0ELi2EEENS1_25SingleTileBwdLPTSchedulerILb1ELi128ELb1EEEEEEEEEvNT_6ParamsE$_ZZN4cute12filter_tupleINS_5tupleIJNS_10UnderscoreES2_S2_iEEENS1_IJNS1_IJNS_1CILi1EEENS4_ILi0EEEEEENS4_ILi4096EEENS1_IJiiEEENS1_IJS6_NS4_ILi8192EEEEEEEEEZNS_5sliceIS3_SC_EEDaRKT_RKT0_EUlRKT_RKT0_E_EEDaSG_SJ_OT1_ENKUlDpSM_E_clIJNS1_IJS7_EEENS1_IJS8_EEENS1_IJS9_EEENS1_IJEEEEEEDaST_)
        /*2bdc*/ 	.word	0x00000000


	//----- nvinfo : EIATTR_FRAME_SIZE
	.align		4
.L_1882:
        /*2be0*/ 	.byte	0x04, 0x11
        /*2be2*/ 	.short	(.L_1884 - .L_1883)
	.align		4
.L_1883:
        /*2be4*/ 	.word	index@($_ZN7cutlass13device_kernelIN5flash19enable_sm80_to_sm89INS1_16FlashAttnBwdSm80INS1_25CollectiveMainloopBwdSm80ILi2ELi2EN4cute5tupleIJNS5_1CILi128EEES8_NS7_ILi64EEEEEENS_10bfloat16_tEfNS_4arch4Sm80ELb1ELb0ELb1ELb1ELb1ELb0ELb0ELb0ELi2ELi4ELi4ELi4ELb0EEENS1_21CollectiveEpilogueBwdISA_SB_SD_Li256ELb1ELb0ELi2EEENS1_25SingleTileBwdLPTSchedulerILb1ELi128ELb1EEEEEEEEEvNT_6ParamsE$_ZZN4cute12filter_tupleINS_5tupleIJNS_10UnderscoreES2_NS_1CILi0EEEEEENS1_IJNS1_IJNS3_ILi1EEES4_EEEiNS3_ILi1024EEEEEEZNS_5sliceIS5_S9_EEDaRKT_RKT0_EUlRKT_RKT0_E_EEDaSD_SG_OT1_ENKUlDpSJ_E_clIJNS1_IJS7_EEENS1_IJiEEENS1_IJEEEEEEDaSQ_)
        /*2be8*/ 	.word	0x00000000


	//----- nvinfo : EIATTR_FRAME_SIZE
	.align		4
.L_1884:
        /*2bec*/ 	.byte	0x04, 0x11
        /*2bee*/ 	.short	(.L_1886 - .L_1885)
	.align		4
.L_1885:
        /*2bf0*/ 	.word	index@($_ZN7cutlass13device_kernelIN5flash19enable_sm80_to_sm89INS1_16FlashAttnBwdSm80INS1_25CollectiveMainloopBwdSm80ILi2ELi2EN4cute5tupleIJNS5_1CILi128EEES8_NS7_ILi64EEEEEENS_10bfloat16_tEfNS_4arch4Sm80ELb1ELb0ELb1ELb1ELb1ELb0ELb0ELb0ELi2ELi4ELi4ELi4ELb0EEENS1_21CollectiveEpilogueBwdISA_SB_SD_Li256ELb1ELb0ELi2EEENS1_25SingleTileBwdLPTSchedulerILb1ELi128ELb1EEEEEEEEEvNT_6ParamsE$_ZZN4cute12filter_tupleINS_5tupleIJNS1_IJiiEEENS_1CILi8192EEEEEEZNS_16flatten_to_tupleIS5_EEDaRKT_EUlRKT_E_EEDaS9_OT0_ENKUlDpSC_E_clIJS2_NS1_IJS4_EEEEEEDaSG_)
        /*2bf4*/ 	.word	0x00000000


	//----- nvinfo : EIATTR_FRAME_SIZE
	.align		4
.L_1886:
        /*2bf8*/ 	.byte	0x04, 0x11
        /*2bfa*/ 	.short	(.L_1888 - .L_1887)
	.align		4
.L_1887:
        /*2bfc*/ 	.word	index@($_ZN7cutlass13device_kernelIN5flash19enable_sm80_to_sm89INS1_16FlashAttnBwdSm80INS1_25CollectiveMainloopBwdSm80ILi2ELi2EN4cute5tupleIJNS5_1CILi128EEES8_NS7_ILi64EEEEEENS_10bfloat16_tEfNS_4arch4Sm80ELb1ELb0ELb1ELb1ELb1ELb0ELb0ELb0ELi2ELi4ELi4ELi4ELb0EEENS1_21CollectiveEpilogueBwdISA_SB_SD_Li256ELb1ELb0ELi2EEENS1_25SingleTileBwdLPTSchedulerILb1ELi128ELb1EEEEEEEEEvNT_6ParamsE$_ZZN4cute12filter_tupleINS_5tupleIJNS1_IJiiEEENS_1CILi1024EEEEEEZNS_16flatten_to_tupleIS5_EEDaRKT_EUlRKT_E_EEDaS9_OT0_ENKUlDpSC_E_clIJS2_NS1_IJS4_EEEEEEDaSG_)
        /*2c00*/ 	.word	0x00000000


	//----- nvinfo : EIATTR_FRAME_SIZE
	.align		4
.L_1888:
        /*2c04*/ 	.byte	0x04, 0x11
        /*2c06*/ 	.short	(.L_1890 - .L_1889)
	.align		4
.L_1889:
        /*2c08*/ 	.word	index@($_ZN7cutlass13device_kernelIN5flash19enable_sm80_to_sm89INS1_16FlashAttnBwdSm80INS1_25CollectiveMainloopBwdSm80ILi2ELi2EN4cute5tupleIJNS5_1CILi128EEES8_NS7_ILi64EEEEEENS_10bfloat16_tEfNS_4arch4Sm80ELb1ELb0ELb1ELb1ELb1ELb0ELb0ELb0ELi2ELi4ELi4ELi4ELb0EEENS1_21CollectiveEpilogueBwdISA_SB_SD_Li256ELb1ELb0ELi2EEENS1_25SingleTileBwdLPTSchedulerILb1ELi128ELb1EEEEEEEEEvNT_6ParamsE$_ZZN4cute12filter_tupleINS_5tupleIJNS1_IJiNS1_IJiNS_1CILi0EEEEEEEEENS1_IJNS_10UnderscoreENS1_IJS6_S6_EEEEEEEEES9_ZNS_4diceIS9_S9_EEDaRKT_RKT0_EUlRKT_RKT0_E_EEDaSD_SG_OT1_ENKUlDpSJ_E_clIJNS1_IJiiS3_EEENS1_IJEEEEEEDaSQ_)
        /*2c0c*/ 	.word	0x00000000


	//----- nvinfo : EIATTR_FRAME_SIZE
	.align		4
.L_1890:
        /*2c10*/ 	.byte	0x04, 0x11
        /*2c12*/ 	.short	(.L_1892 - .L_1891)
	.align		4
.L_1891:
        /*2c14*/ 	.word	index@($_ZN7cutlass13device_kernelIN5flash19enable_sm80_to_sm89INS1_16FlashAttnBwdSm80INS1_25CollectiveMainloopBwdSm80ILi2ELi2EN4cute5tupleIJNS5_1CILi128EEES8_NS7_ILi64EEEEEENS_10bfloat16_tEfNS_4arch4Sm80ELb1ELb0ELb1ELb1ELb1ELb0ELb0ELb0ELi2ELi4ELi4ELi4ELb0EEENS1_21CollectiveEpilogueBwdISA_SB_SD_Li256ELb1ELb0ELi2EEENS1_25SingleTileBwdLPTSchedulerILb1ELi128ELb1EEEEEEEEEvNT_6ParamsE$_ZZN4cute12filter_tupleINS_5tupleIJNS1_IJNS_1CILi0EEENS1_IJNS2_ILi1EEENS2_ILi512EEEiEEEEEENS2_ILi4096EEENS1_IJiNS2_ILi8192EEEEEEEEEZNS_7flattenISB_EEDaRKT_EUlRKT_E_EEDaSF_OT0_ENKUlDpSI_E_clIJNS1_IJS3_S4_S5_iEEENS1_IJS8_EEESA_EEEDaSM_)
        /*2c18*/ 	.word	0x00000000


	//----- nvinfo : EIATTR_FRAME_SIZE
	.align		4
.L_1892:
        /*2c1c*/ 	.byte	0x04, 0x11
        /*2c1e*/ 	.short	(.L_1894 - .L_1893)
	.align		4
.L_1893:
        /*2c20*/ 	.word	index@($_ZN7cutlass13device_kernelIN5flash19enable_sm80_to_sm89INS1_16FlashAttnBwdSm80INS1_25CollectiveMainloopBwdSm80ILi2ELi2EN4cute5tupleIJNS5_1CILi128EEES8_NS7_ILi64EEEEEENS_10bfloat16_tEfNS_4arch4Sm80ELb1ELb0ELb1ELb1ELb1ELb0ELb0ELb0ELi2ELi4ELi4ELi4ELb0EEENS1_21CollectiveEpilogueBwdISA_SB_SD_Li256ELb1ELb0ELi2EEENS1_25SingleTileBwdLPTSchedulerILb1ELi128ELb1EEEEEEEEEvNT_6ParamsE$_ZZN4cute12filter_tupleINS_5tupleIJNS1_IJNS_10UnderscoreENS_1CILi0EEEEEENS1_IJS4_S2_EEEEEENS1_IJNS1_IJNS1_IJNS3_ILi1EEES4_EEES4_EEENS1_IJNS1_IJS4_S4_EEEiEEEEEEZNS_5sliceIS7_SD_EEDaRKT_RKT0_EUlRKT_RKT0_E_EEDaSH_SK_OT1_ENKUlDpSN_E_clIJNS1_IJS9_EEENS1_IJiEEEEEEDaSU_)
        /*2c24*/ 	.word	0x00000000


	//----- nvinfo : EIATTR_FRAME_SIZE
	.align		4
.L_1894:
        /*2c28*/ 	.byte	0x04, 0x11
        /*2c2a*/ 	.short	(.L_1896 - .L_1895)
	.align		4
.L_1895:
        /*2c2c*/ 	.word	index@($_ZN7cutlass13device_kernelIN5flash19enable_sm80_to_sm89INS1_16FlashAttnBwdSm80INS1_25CollectiveMainloopBwdSm80ILi2ELi2EN4cute5tupleIJNS5_1CILi128EEES8_NS7_ILi64EEEEEENS_10bfloat16_tEfNS_4arch4Sm80ELb1ELb0ELb1ELb1ELb1ELb0ELb0ELb0ELi2ELi4ELi4ELi4ELb0EEENS1_21CollectiveEpilogueBwdISA_SB_SD_Li256ELb1ELb0ELi2EEENS1_25SingleTileBwdLPTSchedulerILb1ELi128ELb1EEEEEEEEEvNT_6ParamsE$_ZN73_INTERNAL_24fd9406_37_flash_bwd_hdim64_bf16_softcap_sm80_cu_3fbc093a_29189atomicAddEPff)
        /*2c30*/ 	.word	0x00000000


	//----- nvinfo : EIATTR_FRAME_SIZE
	.align		4
.L_1896:
        /*2c34*/ 	.byte	0x04, 0x11
        /*2c36*/ 	.short	(.L_1898 - .L_1897)
	.align		4
.L_1897:
        /*2c38*/ 	.word	index@($_ZN7cutlass13device_kernelIN5flash19enable_sm80_to_sm89INS1_16FlashAttnBwdSm80INS1_25CollectiveMainloopBwdSm80ILi2ELi2EN4cute5tupleIJNS5_1CILi128EEES8_NS7_ILi64EEEEEENS_10bfloat16_tEfNS_4arch4Sm80ELb1ELb0ELb1ELb1ELb1ELb0ELb0ELb0ELi2ELi4ELi4ELi4ELb0EEENS1_21CollectiveEpilogueBwdISA_SB_SD_Li256ELb1ELb0ELi2EEENS1_25SingleTileBwdLPTSchedulerILb1ELi128ELb1EEEEEEEEEvNT_6ParamsE$_ZN73_INTERNAL_24fd9406_37_flash_bwd_hdim64_bf16_softcap_sm80_cu_3fbc093a_291824__cvta_generic_to_sharedEPKv)
        /*2c3c*/ 	.word	0x00000000


	//----- nvinfo : EIATTR_FRAME_SIZE
	.align		4
.L_1898:
        /*2c40*/ 	.byte	0x04, 0x11
        /*2c42*/ 	.short	(.L_1900 - .L_1899)
	.align		4
.L_1899:
        /*2c44*/ 	.word	index@($_ZN7cutlass13device_kernelIN5flash19enable_sm80_to_sm89INS1_16FlashAttnBwdSm80INS1_25CollectiveMainloopBwdSm80ILi2ELi2EN4cute5tupleIJNS5_1CILi128EEES8_NS7_ILi64EEEEEENS_10bfloat16_tEfNS_4arch4Sm80ELb1ELb0ELb1ELb1ELb1ELb0ELb0ELb0ELi2ELi4ELi4ELi4ELb0EEENS1_21CollectiveEpilogueBwdISA_SB_SD_Li256ELb1ELb0ELi2EEENS1_25SingleTileBwdLPTSchedulerILb1ELi128ELb1EEEEEEEEEvNT_6ParamsE$_ZN73_INTERNAL_24fd9406_37_flash_bwd_hdim64_bf16_softcap_sm80_cu_3fbc093a_291814__viaddmin_s32Eiii)
        /*2c48*/ 	.word	0x00000000


	//----- nvinfo : EIATTR_FRAME_SIZE
	.align		4
.L_1900:
        /*2c4c*/ 	.byte	0x04, 0x11
        /*2c4e*/ 	.short	(.L_1902 - .L_1901)
	.align		4
.L_1901:
        /*2c50*/ 	.word	index@($_ZN7cutlass13device_kernelIN5flash19enable_sm80_to_sm89INS1_16FlashAttnBwdSm80INS1_25CollectiveMainloopBwdSm80ILi2ELi2EN4cute5tupleIJNS5_1CILi128EEES8_NS7_ILi64EEEEEENS_10bfloat16_tEfNS_4arch4Sm80ELb1ELb0ELb1ELb1ELb1ELb0ELb0ELb0ELi2ELi4ELi4ELi4ELb0EEENS1_21CollectiveEpilogueBwdISA_SB_SD_Li256ELb1ELb0ELi2EEENS1_25SingleTileBwdLPTSchedulerILb1ELi128ELb1EEEEEEEEEvNT_6ParamsE$_ZN4cute8smem_ptrIPjECI1NS_12iter_adaptorIS1_S2_EEES1_)
        /*2c54*/ 	.word	0x00000000


	//----- nvinfo : EIATTR_FRAME_SIZE
	.align		4
.L_1902:
        /*2c58*/ 	.byte	0x04, 0x11
        /*2c5a*/ 	.short	(.L_1904 - .L_1903)
	.align		4
.L_1903:
        /*2c5c*/ 	.word	index@($_ZN7cutlass13device_kernelIN5flash19enable_sm80_to_sm89INS1_16FlashAttnBwdSm80INS1_25CollectiveMainloopBwdSm80ILi2ELi2EN4cute5tupleIJNS5_1CILi128EEES8_NS7_ILi64EEEEEENS_10bfloat16_tEfNS_4arch4Sm80ELb1ELb0ELb1ELb1ELb1ELb0ELb0ELb0ELi2ELi4ELi4ELi4ELb0EEENS1_21CollectiveEpilogueBwdISA_SB_SD_Li256ELb1ELb0ELi2EEENS1_25SingleTileBwdLPTSchedulerILb1ELi128ELb1EEEEEEEEEvNT_6ParamsE$_ZN4cute8smem_ptrIPfECI1NS_12iter_adaptorIS1_S2_EEES1_)
        /*2c60*/ 	.word	0x00000000


	//----- nvinfo : EIATTR_FRAME_SIZE
	.align		4
.L_1904:
        /*2c64*/ 	.byte	0x04, 0x11
        /*2c66*/ 	.short	(.L_1906 - .L_1905)
	.align		4
.L_1905:
        /*2c68*/ 	.word	index@($_ZN7cutlass13device_kernelIN5flash19enable_sm80_to_sm89INS1_16FlashAttnBwdSm80INS1_25CollectiveMainloopBwdSm80ILi2ELi2EN4cute5tupleIJNS5_1CILi128EEES8_NS7_ILi64EEEEEENS_10bfloat16_tEfNS_4arch4Sm80ELb1ELb0ELb1ELb1ELb1ELb0ELb0ELb0ELi2ELi4ELi4ELi4ELb0EEENS1_21CollectiveEpilogueBwdISA_SB_SD_Li256ELb1ELb0ELi2EEENS1_25SingleTileBwdLPTSchedulerILb1ELi128ELb1EEEEEEEEEvNT_6ParamsE$_ZN4cute8smem_ptrIPN7cutlass9uint128_tEECI1NS_12iter_adaptorIS3_S4_EEES3_)
        /*2c6c*/ 	.word	0x00000000


	//----- nvinfo : EIATTR_FRAME_SIZE
	.align		4
.L_1906:
        /*2c70*/ 	.byte	0x04, 0x11
        /*2c72*/ 	.short	(.L_1908 - .L_1907)
	.align		4
.L_1907:
        /*2c74*/ 	.word	index@($_ZN7cutlass13device_kernelIN5flash19enable_sm80_to_sm89INS1_16FlashAttnBwdSm80INS1_25CollectiveMainloopBwdSm80ILi2ELi2EN4cute5tupleIJNS5_1CILi128EEES8_NS7_ILi64EEEEEENS_10bfloat16_tEfNS_4arch4Sm80ELb1ELb0ELb1ELb1ELb1ELb0ELb0ELb0ELi2ELi4ELi4ELi4ELb0EEENS1_21CollectiveEpilogueBwdISA_SB_SD_Li256ELb1ELb0ELi2EEENS1_25SingleTileBwdLPTSchedulerILb1ELi128ELb1EEEEEEEEEvNT_6ParamsE$_ZN4cute8smem_ptrIPN7cutlass10bfloat16_tEECI1NS_12iter_adaptorIS3_S4_EEES3_)
        /*2c78*/ 	.word	0x00000000


	//----- nvinfo : EIATTR_FRAME_SIZE
	.align		4
.L_1908:
        /*2c7c*/ 	.byte	0x04, 0x11
        /*2c7e*/ 	.short	(.L_1910 - .L_1909)
	.align		4
.L_1909:
        /*2c80*/ 	.word	index@($_ZN7cutlass13device_kernelIN5flash19enable_sm80_to_sm89INS1_16FlashAttnBwdSm80INS1_25CollectiveMainloopBwdSm80ILi2ELi2EN4cute5tupleIJNS5_1CILi128EEES8_NS7_ILi64EEEEEENS_10bfloat16_tEfNS_4arch4Sm80ELb1ELb0ELb1ELb1ELb1ELb0ELb0ELb0ELi2ELi4ELi4ELi4ELb0EEENS1_21CollectiveEpilogueBwdISA_SB_SD_Li256ELb1ELb0ELi2EEENS1_25SingleTileBwdLPTSchedulerILb1ELi128ELb1EEEEEEEEEvNT_6ParamsE$_ZN4cute8gmem_ptrIPfECI1NS_12iter_adaptorIS1_S2_EEES1_)
        /*2c84*/ 	.word	0x00000000


	//----- nvinfo : EIATTR_FRAME_SIZE
	.align		4
.L_1910:
        /*2c88*/ 	.byte	0x04, 0x11
        /*2c8a*/ 	.short	(.L_1912 - .L_1911)
	.align		4
.L_1911:
        /*2c8c*/ 	.word	index@($_ZN7cutlass13device_kernelIN5flash19enable_sm80_to_sm89INS1_16FlashAttnBwdSm80INS1_25CollectiveMainloopBwdSm80ILi2ELi2EN4cute5tupleIJNS5_1CILi128EEES8_NS7_ILi64EEEEEENS_10bfloat16_tEfNS_4arch4Sm80ELb1ELb0ELb1ELb1ELb1ELb0ELb0ELb0ELi2ELi4ELi4ELi4ELb0EEENS1_21CollectiveEpilogueBwdISA_SB_SD_Li256ELb1ELb0ELi2EEENS1_25SingleTileBwdLPTSchedulerILb1ELi128ELb1EEEEEEEEEvNT_6ParamsE$_ZN4cute8gmem_ptrIPKfECI1NS_12iter_adaptorIS2_S3_EEES2_)
        /*2c90*/ 	.word	0x00000000


	//----- nvinfo : EIATTR_FRAME_SIZE
	.align		4
.L_1912:
        /*2c94*/ 	.byte	0x04, 0x11
        /*2c96*/ 	.short	(.L_1914 - .L_1913)
	.align		4
.L_1913:
        /*2c98*/ 	.word	index@($_ZN7cutlass13device_kernelIN5flash19enable_sm80_to_sm89INS1_16FlashAttnBwdSm80INS1_25CollectiveMainloopBwdSm80ILi2ELi2EN4cute5tupleIJNS5_1CILi128EEES8_NS7_ILi64EEEEEENS_10bfloat16_tEfNS_4arch4Sm80ELb1ELb0ELb1ELb1ELb1ELb0ELb0ELb0ELi2ELi4ELi4ELi4ELb0EEENS1_21CollectiveEpilogueBwdISA_SB_SD_Li256ELb1ELb0ELi2EEENS1_25SingleTileBwdLPTSchedulerILb1ELi128ELb1EEEEEEEEEvNT_6ParamsE$_ZN4cute8gmem_ptrIPKN7cutlass9uint128_tEECI1NS_12iter_adaptorIS4_S5_EEES4_)
        /*2c9c*/ 	.word	0x00000000


	//----- nvinfo : EIATTR_FRAME_SIZE
	.align		4
.L_1914:
        /*2ca0*/ 	.byte	0x04, 0x11
        /*2ca2*/ 	.short	(.L_1916 - .L_1915)
	.align		4
.L_1915:
        /*2ca4*/ 	.word	index@($_ZN7cutlass13device_kernelIN5flash19enable_sm80_to_sm89INS1_16FlashAttnBwdSm80INS1_25CollectiveMainloopBwdSm80ILi2ELi2EN4cute5tupleIJNS5_1CILi128EEES8_NS7_ILi64EEEEEENS_10bfloat16_tEfNS_4arch4Sm80ELb1ELb0ELb1ELb1ELb1ELb0ELb0ELb0ELi2ELi4ELi4ELi4ELb0EEENS1_21CollectiveEpilogueBwdISA_SB_SD_Li256ELb1ELb0ELi2EEENS1_25SingleTileBwdLPTSchedulerILb1ELi128ELb1EEEEEEEEEvNT_6ParamsE$_ZN4cute8gmem_ptrIPKN7cutlass10bfloat16_tEECI1NS_12iter_adaptorIS4_S5_EEES4_)
        /*2ca8*/ 	.word	0x00000000


	//----- nvinfo : EIATTR_FRAME_SIZE
	.align		4
.L_1916:
        /*2cac*/ 	.byte	0x04, 0x11
        /*2cae*/ 	.short	(.L_1918 - .L_1917)
	.align		4
.L_1917:
        /*2cb0*/ 	.word	index@($_ZN7cutlass13device_kernelIN5flash19enable_sm80_to_sm89INS1_16FlashAttnBwdSm80INS1_25CollectiveMainloopBwdSm80ILi2ELi2EN4cute5tupleIJNS5_1CILi128EEES8_NS7_ILi64EEEEEENS_10bfloat16_tEfNS_4arch4Sm80ELb1ELb0ELb1ELb1ELb1ELb0ELb0ELb0ELi2ELi4ELi4ELi4ELb0EEENS1_21CollectiveEpilogueBwdISA_SB_SD_Li256ELb1ELb0ELi2EEENS1_25SingleTileBwdLPTSchedulerILb1ELi128ELb1EEEEEEEEEvNT_6ParamsE$_ZN4cute5tupleIJiiEEC2ERKiS3_)
        /*2cb4*/ 	.word	0x00000000


	//----- nvinfo : EIATTR_FRAME_SIZE
	.align		4
.L_1918:
        /*2cb8*/ 	.byte	0x04, 0x11
        /*2cba*/ 	.short	(.L_1920 - .L_1919)
	.align		4
.L_1919:
        /*2cbc*/ 	.word	index@($_ZN7cutlass13device_kernelIN5flash19enable_sm80_to_sm89INS1_16FlashAttnBwdSm80INS1_25CollectiveMainloopBwdSm80ILi2ELi2EN4cute5tupleIJNS5_1CILi128EEES8_NS7_ILi64EEEEEENS_10bfloat16_tEfNS_4arch4Sm80ELb1ELb0ELb1ELb1ELb1ELb0ELb0ELb0ELi2ELi4ELi4ELi4ELb0EEENS1_21CollectiveEpilogueBwdISA_SB_SD_Li256ELb1ELb0ELi2EEENS1_25SingleTileBwdLPTSchedulerILb1ELi128ELb1EEEEEEEEEvNT_6ParamsE$_ZN4cute5tupleIJiNS_1CILi0EEEEEC2ERKiRKS2_)
        /*2cc0*/ 	.word	0x00000000


	//----- nvinfo : EIATTR_FRAME_SIZE
	.align		4
.L_1920:
        /*2cc4*/ 	.byte	0x04, 0x11
        /*2cc6*/ 	.short	(.L_1922 - .L_1921)
	.align		4
.L_1921:
        /*2cc8*/ 	.word	index@($_ZN7cutlass13device_kernelIN5flash19enable_sm80_to_sm89INS1_16FlashAttnBwdSm80INS1_25CollectiveMainloopBwdSm80ILi2ELi2EN4cute5tupleIJNS5_1CILi128EEES8_NS7_ILi64EEEEEENS_10bfloat16_tEfNS_4arch4Sm80ELb1ELb0ELb1ELb1ELb1ELb0ELb0ELb0ELi2ELi4ELi4ELi4ELb0EEENS1_21CollectiveEpilogueBwdISA_SB_SD_Li256ELb1ELb0ELi2EEENS1_25SingleTileBwdLPTSchedulerILb1ELi128ELb1EEEEEEEEEvNT_6ParamsE$_ZN4cute5tupleIJiEEC2ERKi)
        /*2ccc*/ 	.word	0x00000000


	//----- nvinfo : EIATTR_FRAME_SIZE
	.align		4
.L_1922:
        /*2cd0*/ 	.byte	0x04, 0x11
        /*2cd2*/ 	.short	(.L_1924 - .L_1923)
	.align		4
.L_1923:
        /*2cd4*/ 	.word	index@($_ZN7cutlass13device_kernelIN5flash19enable_sm80_to_sm89INS1_16FlashAttnBwdSm80INS1_25CollectiveMainloopBwdSm80ILi2ELi2EN4cute5tupleIJNS5_1CILi128EEES8_NS7_ILi64EEEEEENS_10bfloat16_tEfNS_4arch4Sm80ELb1ELb0ELb1ELb1ELb1ELb0ELb0ELb0ELi2ELi4ELi4ELi4ELb0EEENS1_21CollectiveEpilogueBwdISA_SB_SD_Li256ELb1ELb0ELi2EEENS1_25SingleTileBwdLPTSchedulerILb1ELi128ELb1EEEEEEEEEvNT_6ParamsE$_ZN4cute5tupleIJNS_7SwizzleILi3ELi3ELi3EEENS_9MixedBitsILj0ELj432EEENS_6LayoutINS0_IJNS0_IJNS_1CILi2EEES7_S7_EEES7_NS6_ILi8EEEEEENS0_IJNS0_IJNS6_ILi64EEES9_NS6_ILi512EEEEEENS6_ILi8192EEENS6_ILi1024EEEEEEEEEEC2ERKS2_RKS4_RKSH_)
        /*2cd8*/ 	.word	0x00000000


	//----- nvinfo : EIATTR_FRAME_SIZE
	.align		4
.L_1924:
        /*2cdc*/ 	.byte	0x04, 0x11
        /*2cde*/ 	.short	(.L_1926 - .L_1925)
	.align		4
.L_1925:
        /*2ce0*/ 	.word	index@($_ZN7cutlass13device_kernelIN5flash19enable_sm80_to_sm89INS1_16FlashAttnBwdSm80INS1_25CollectiveMainloopBwdSm80ILi2ELi2EN4cute5tupleIJNS5_1CILi128EEES8_NS7_ILi64EEEEEENS_10bfloat16_tEfNS_4arch4Sm80ELb1ELb0ELb1ELb1ELb1ELb0ELb0ELb0ELi2ELi4ELi4ELi4ELb0EEENS1_21CollectiveEpilogueBwdISA_SB_SD_Li256ELb1ELb0ELi2EEENS1_25SingleTileBwdLPTSchedulerILb1ELi128ELb1EEEEEEEEEvNT_6ParamsE$_ZN4cute5tupleIJNS_1CILi2EEEiEEC2ERKS2_RKi)
        /*2ce4*/ 	.word	0x00000000


	//----- nvinfo : EIATTR_FRAME_SIZE
	.align		4
.L_1926:
        /*2ce8*/ 	.byte	0x04, 0x11
        /*2cea*/ 	.short	(.L_1928 - .L_1927)
	.align		4
.L_1927:
        /*2cec*/ 	.word	index@($_ZN7cutlass13device_kernelIN5flash19enable_sm80_to_sm89INS1_16FlashAttnBwdSm80INS1_25CollectiveMainloopBwdSm80ILi2ELi2EN4cute5tupleIJNS5_1CILi128EEES8_NS7_ILi64EEEEEENS_10bfloat16_tEfNS_4arch4Sm80ELb1ELb0ELb1ELb1ELb1ELb0ELb0ELb0ELi2ELi4ELi4ELi4ELb0EEENS1_21CollectiveEpilogueBwdISA_SB_SD_Li256ELb1ELb0ELi2EEENS1_25SingleTileBwdLPTSchedulerILb1ELi128ELb1EEEEEEEEEvNT_6ParamsE$_ZN4cute5tupleIJNS_1CILi0EEEiEEC2ERKS2_RKi)
        /*2cf0*/ 	.word	0x00000000


	//----- nvinfo : EIATTR_FRAME_SIZE
	.align		4
.L_1928:
        /*2cf4*/ 	.byte	0x04, 0x11
        /*2cf6*/ 	.short	(.L_1930 - .L_1929)
	.align		4
.L_1929:
        /*2cf8*/ 	.word	index@($_ZN7cutlass13device_kernelIN5flash19enable_sm80_to_sm89INS1_16FlashAttnBwdSm80INS1_25CollectiveMainloopBwdSm80ILi2ELi2EN4cute5tupleIJNS5_1CILi128EEES8_NS7_ILi64EEEEEENS_10bfloat16_tEfNS_4arch4Sm80ELb1ELb0ELb1ELb1ELb1ELb0ELb0ELb0ELi2ELi4ELi4ELi4ELb0EEENS1_21CollectiveEpilogueBwdISA_SB_SD_Li256ELb1ELb0ELi2EEENS1_25SingleTileBwdLPTSchedulerILb1ELi128ELb1EEEEEEEEEvNT_6ParamsE$_ZN4cute5tupleIJNS0_IJNS_1CILi8EEENS1_ILi2EEES3_S3_S2_S3_EEENS0_IJNS1_ILi1EEEiiiNS1_ILi72EEENS1_ILi512EEEEEEEEC2ERKS4_RKS8_)
        /*2cfc*/ 	.word	0x00000000


	//----- nvinfo : EIATTR_FRAME_SIZE
	.align		4
.L_1930:
        /*2d00*/ 	.byte	0x04, 0x11
        /*2d02*/ 	.short	(.L_1932 - .L_1931)
	.align		4
.L_1931:
        /*2d04*/ 	.word	index@($_ZN7cutlass13device_kernelIN5flash19enable_sm80_to_sm89INS1_16FlashAttnBwdSm80INS1_25CollectiveMainloopBwdSm80ILi2ELi2EN4cute5tupleIJNS5_1CILi128EEES8_NS7_ILi64EEEEEENS_10bfloat16_tEfNS_4arch4Sm80ELb1ELb0ELb1ELb1ELb1ELb0ELb0ELb0ELi2ELi4ELi4ELi4ELb0EEENS1_21CollectiveEpilogueBwdISA_SB_SD_Li256ELb1ELb0ELi2EEENS1_25SingleTileBwdLPTSchedulerILb1ELi128ELb1EEEEEEEEEvNT_6ParamsE$_ZN4cute5tupleIJNS0_IJNS_1CILi8EEENS0_IJNS1_ILi2EEES3_S3_EEENS1_ILi1EEES4_S5_EEENS0_IJS5_NS0_IJiiiEEENS1_ILi64EEENS0_IJNS1_ILi72EEENS1_ILi144EEENS1_ILi288EEEEEENS1_ILi512EEEEEEEEC2ERKS6_RKSE_)
        /*2d08*/ 	.word	0x00000000


	//----- nvinfo : EIATTR_FRAME_SIZE
	.align		4
.L_1932:
        /*2d0c*/ 	.byte	0x04, 0x11
        /*2d0e*/ 	.short	(.L_1934 - .L_1933)
	.align		4
.L_1933:
        /*2d10*/ 	.word	index@($_ZN7cutlass13device_kernelIN5flash19enable_sm80_to_sm89INS1_16FlashAttnBwdSm80INS1_25CollectiveMainloopBwdSm80ILi2ELi2EN4cute5tupleIJNS5_1CILi128EEES8_NS7_ILi64EEEEEENS_10bfloat16_tEfNS_4arch4Sm80ELb1ELb0ELb1ELb1ELb1ELb0ELb0ELb0ELi2ELi4ELi4ELi4ELb0EEENS1_21CollectiveEpilogueBwdISA_SB_SD_Li256ELb1ELb0ELi2EEENS1_25SingleTileBwdLPTSchedulerILb1ELi128ELb1EEEEEEEEEvNT_6ParamsE$_ZN4cute5tupleIJNS0_IJNS_1CILi8EEENS0_IJNS1_ILi2EEES3_S3_EEENS1_ILi1EEES4_S5_EEENS0_IJS5_NS0_IJS2_iiEEENS1_ILi64EEENS0_IJiNS1_ILi144EEENS1_ILi288EEEEEENS1_ILi512EEEEEEEEC2ERKS6_RKSD_)
        /*2d14*/ 	.word	0x00000000


	//----- nvinfo : EIATTR_FRAME_SIZE
	.align		4
.L_1934:
        /*2d18*/ 	.byte	0x04, 0x11
        /*2d1a*/ 	.short	(.L_1936 - .L_1935)
	.align		4
.L_1935:
        /*2d1c*/ 	.word	index@($_ZN7cutlass13device_kernelIN5flash19enable_sm80_to_sm89INS1_16FlashAttnBwdSm80INS1_25CollectiveMainloopBwdSm80ILi2ELi2EN4cute5tupleIJNS5_1CILi128EEES8_NS7_ILi64EEEEEENS_10bfloat16_tEfNS_4arch4Sm80ELb1ELb0ELb1ELb1ELb1ELb0ELb0ELb0ELi2ELi4ELi4ELi4ELb0EEENS1_21CollectiveEpilogueBwdISA_SB_SD_Li256ELb1ELb0ELi2EEENS1_25SingleTileBwdLPTSchedulerILb1ELi128ELb1EEEEEEEEEvNT_6ParamsE$_ZN4cute5tupleIJNS0_IJNS_1CILi2EEES2_S2_EEENS0_IJNS1_ILi1EEENS1_ILi512EEEiEEEEEC2ERKS3_RKS6_)
        /*2d20*/ 	.word	0x00000000


	//----- nvinfo : EIATTR_FRAME_SIZE
	.align		4
.L_1936:
        /*2d24*/ 	.byte	0x04, 0x11
        /*2d26*/ 	.short	(.L_1938 - .L_1937)
	.align		4
.L_1937:
        /*2d28*/ 	.word	index@($_ZN7cutlass13device_kernelIN5flash19enable_sm80_to_sm89INS1_16FlashAttnBwdSm80INS1_25CollectiveMainloopBwdSm80ILi2ELi2EN4cute5tupleIJNS5_1CILi128EEES8_NS7_ILi64EEEEEENS_10bfloat16_tEfNS_4arch4Sm80ELb1ELb0ELb1ELb1ELb1ELb0ELb0ELb0ELi2ELi4ELi4ELi4ELb0EEENS1_21CollectiveEpilogueBwdISA_SB_SD_Li256ELb1ELb0ELi2EEENS1_25SingleTileBwdLPTSchedulerILb1ELi128ELb1EEEEEEEEEvNT_6ParamsE$_ZN4cute5tupleIJNS0_IJNS_1CILi2EEES2_EEENS0_IJiiEEEEEC2ERKS3_RKS4_)
        /*2d2c*/ 	.word	0x00000000


	//----- nvinfo : EIATTR_FRAME_SIZE
	.align		4
.L_1938:
        /*2d30*/ 	.byte	0x04, 0x11
        /*2d32*/ 	.short	(.L_1940 - .L_1939)
	.align		4
.L_1939:
        /*2d34*/ 	.word	index@($_ZN7cutlass13device_kernelIN5flash19enable_sm80_to_sm89INS1_16FlashAttnBwdSm80INS1_25CollectiveMainloopBwdSm80ILi2ELi2EN4cute5tupleIJNS5_1CILi128EEES8_NS7_ILi64EEEEEENS_10bfloat16_tEfNS_4arch4Sm80ELb1ELb0ELb1ELb1ELb1ELb0ELb0ELb0ELi2ELi4ELi4ELi4ELb0EEENS1_21CollectiveEpilogueBwdISA_SB_SD_Li256ELb1ELb0ELi2EEENS1_25SingleTileBwdLPTSchedulerILb1ELi128ELb1EEEEEEEEEvNT_6ParamsE$_ZN4cute5tupleIJNS0_IJNS_1CILi2EEES2_EEENS0_IJiNS1_ILi512EEEEEEEEC2ERKS3_RKS5_)
        /*2d38*/ 	.word	0x00000000


	//----- nvinfo : EIATTR_FRAME_SIZE
	.align		4
.L_1940:
        /*2d3c*/ 	.byte	0x04, 0x11
        /*2d3e*/ 	.short	(.L_1942 - .L_1941)
	.align		4
.L_1941:
        /*2d40*/ 	.word	index@($_ZN7cutlass13device_kernelIN5flash19enable_sm80_to_sm89INS1_16FlashAttnBwdSm80INS1_25CollectiveMainloopBwdSm80ILi2ELi2EN4cute5tupleIJNS5_1CILi128EEES8_NS7_ILi64EEEEEENS_10bfloat16_tEfNS_4arch4Sm80ELb1ELb0ELb1ELb1ELb1ELb0ELb0ELb0ELi2ELi4ELi4ELi4ELb0EEENS1_21CollectiveEpilogueBwdISA_SB_SD_Li256ELb1ELb0ELi2EEENS1_25SingleTileBwdLPTSchedulerILb1ELi128ELb1EEEEEEEEEvNT_6ParamsE$_ZN4cute5tupleIJNS0_IJNS_1CILi2EEES2_EEENS0_IJiNS1_ILi4096EEEEEEEEC2ERKS3_RKS5_)
        /*2d44*/ 	.word	0x00000000


	//----- nvinfo : EIATTR_FRAME_SIZE
	.align		4
.L_1942:
        /*2d48*/ 	.byte	0x04, 0x11
        /*2d4a*/ 	.short	(.L_1944 - .L_1943)
	.align		4
.L_1943:
        /*2d4c*/ 	.word	index@($_ZN7cutlass13device_kernelIN5flash19enable_sm80_to_sm89INS1_16FlashAttnBwdSm80INS1_25CollectiveMainloopBwdSm80ILi2ELi2EN4cute5tupleIJNS5_1CILi128EEES8_NS7_ILi64EEEEEENS_10bfloat16_tEfNS_4arch4Sm80ELb1ELb0ELb1ELb1ELb1ELb0ELb0ELb0ELi2ELi4ELi4ELi4ELb0EEENS1_21CollectiveEpilogueBwdISA_SB_SD_Li256ELb1ELb0ELi2EEENS1_25SingleTileBwdLPTSchedulerILb1ELi128ELb1EEEEEEEEEvNT_6ParamsE$_ZN4cute5tupleIJNS0_IJNS_1CILi2EEES2_EEENS0_IJNS1_ILi1EEEiEEEEEC2ERKS3_RKS5_)
        /*2d50*/ 	.word	0x00000000


	//----- nvinfo : EIATTR_FRAME_SIZE
	.align		4
.L_1944:
        /*2d54*/ 	.byte	0x04, 0x11
        /*2d56*/ 	.short	(.L_1946 - .L_1945)
	.align		4
.L_1945:
        /*2d58*/ 	.word	index@($_ZN7cutlass13device_kernelIN5flash19enable_sm80_to_sm89INS1_16FlashAttnBwdSm80INS1_25CollectiveMainloopBwdSm80ILi2ELi2EN4cute5tupleIJNS5_1CILi128EEES8_NS7_ILi64EEEEEENS_10bfloat16_tEfNS_4arch4Sm80ELb1ELb0ELb1ELb1ELb1ELb0ELb0ELb0ELi2ELi4ELi4ELi4ELb0EEENS1_21CollectiveEpilogueBwdISA_SB_SD_Li256ELb1ELb0ELi2EEENS1_25SingleTileBwdLPTSchedulerILb1ELi128ELb1EEEEEEEEEvNT_6ParamsE$_ZN4cute5tupleIJNS0_IJNS_1CILi2EEEEEENS0_IJiEEEEEC2ERKS3_RKS4_)
        /*2d5c*/ 	.word	0x00000000


	//----- nvinfo : EIATTR_FRAME_SIZE
	.align		4
.L_1946:
        /*2d60*/ 	.byte	0x04, 0x11
        /*2d62*/ 	.short	(.L_1948 - .L_1947)
	.align		4
.L_1947:
        /*2d64*/ 	.word	index@($_ZN7cutlass13device_kernelIN5flash19enable_sm80_to_sm89INS1_16FlashAttnBwdSm80INS1_25CollectiveMainloopBwdSm80ILi2ELi2EN4cute5tupleIJNS5_1CILi128EEES8_NS7_ILi64EEEEEENS_10bfloat16_tEfNS_4arch4Sm80ELb1ELb0ELb1ELb1ELb1ELb0ELb0ELb0ELi2ELi4ELi4ELi4ELb0EEENS1_21CollectiveEpilogueBwdISA_SB_SD_Li256ELb1ELb0ELi2EEENS1_25SingleTileBwdLPTSchedulerILb1ELi128ELb1EEEEEEEEEvNT_6ParamsE$_ZN4cute5tupleIJNS0_IJNS_1CILi1EEENS1_ILi2EEES3_EEENS0_IJS2_NS1_ILi256EEEiEEEEEC2ERKS4_RKS6_)
        /*2d68*/ 	.word	0x00000000


	//----- nvinfo : EIATTR_FRAME_SIZE
	.align		4
.L_1948:
        /*2d6c*/ 	.byte	0x04, 0x11
        /*2d6e*/ 	.short	(.L_1950 - .L_1949)
	.align		4
.L_1949:
        /*2d70*/ 	.word	index@($_ZN7cutlass13device_kernelIN5flash19enable_sm80_to_sm89INS1_16FlashAttnBwdSm80INS1_25CollectiveMainloopBwdSm80ILi2ELi2EN4cute5tupleIJNS5_1CILi128EEES8_NS7_ILi64EEEEEENS_10bfloat16_tEfNS_4arch4Sm80ELb1ELb0ELb1ELb1ELb1ELb0ELb0ELb0ELi2ELi4ELi4ELi4ELb0EEENS1_21CollectiveEpilogueBwdISA_SB_SD_Li256ELb1ELb0ELi2EEENS1_25SingleTileBwdLPTSchedulerILb1ELi128ELb1EEEEEEEEEvNT_6ParamsE$_ZN4cute5tupleIJNS0_IJNS_1CILi1EEENS1_ILi2EEEEEENS0_IJNS1_ILi0EEEiEEEEEC2ERKS4_RKS6_)
        /*2d74*/ 	.word	0x00000000


	//----- nvinfo : EIATTR_FRAME_SIZE
	.align		4
.L_1950:
        /*2d78*/ 	.byte	0x04, 0x11
        /*2d7a*/ 	.short	(.L_1952 - .L_1951)
	.align		4
.L_1951:
        /*2d7c*/ 	.word	index@($_ZN7cutlass13device_kernelIN5flash19enable_sm80_to_sm89INS1_16FlashAttnBwdSm80INS1_25CollectiveMainloopBwdSm80ILi2ELi2EN4cute5tupleIJNS5_1CILi128EEES8_NS7_ILi64EEEEEENS_10bfloat16_tEfNS_4arch4Sm80ELb1ELb0ELb1ELb1ELb1ELb0ELb0ELb0ELi2ELi4ELi4ELi4ELb0EEENS1_21CollectiveEpilogueBwdISA_SB_SD_Li256ELb1ELb0ELi2EEENS1_25SingleTileBwdLPTSchedulerILb1ELi128ELb1EEEEEEEEEvNT_6ParamsE$_ZN4cute5tupleIJNS0_IJNS_1CILi1EEENS0_IJS2_NS1_ILi2EEES3_EEEEEENS0_IJNS1_ILi0EEENS0_IJS2_NS1_ILi256EEEiEEEEEEEEC2ERKS5_RKS9_)
        /*2d80*/ 	.word	0x00000000


	//----- nvinfo : EIATTR_FRAME_SIZE
	.align		4
.L_1952:
        /*2d84*/ 	.byte	0x04, 0x11
        /*2d86*/ 	.short	(.L_1954 - .L_1953)
	.align		4
.L_1953:
        /*2d88*/ 	.word	index@($_ZN7cutlass13device_kernelIN5flash19enable_sm80_to_sm89INS1_16FlashAttnBwdSm80INS1_25CollectiveMainloopBwdSm80ILi2ELi2EN4cute5tupleIJNS5_1CILi128EEES8_NS7_ILi64EEEEEENS_10bfloat16_tEfNS_4arch4Sm80ELb1ELb0ELb1ELb1ELb1ELb0ELb0ELb0ELi2ELi4ELi4ELi4ELb0EEENS1_21CollectiveEpilogueBwdISA_SB_SD_Li256ELb1ELb0ELi2EEENS1_25SingleTileBwdLPTSchedulerILb1ELi128ELb1EEEEEEEEEvNT_6ParamsE$_ZN4cute5tupleIJNS0_IJNS_1CILi16EEENS1_ILi2EEES3_S3_NS1_ILi4EEES3_EEENS0_IJNS1_ILi1EEEiiiNS1_ILi144EEENS1_ILi512EEEEEEEEC2ERKS5_RKS9_)
        /*2d8c*/ 	.word	0x00000000


	//----- nvinfo : EIATTR_FRAME_SIZE
	.align		4
.L_1954:
        /*2d90*/ 	.byte	0x04, 0x11
        /*2d92*/ 	.short	(.L_1956 - .L_1955)
	.align		4
.L_1955:
        /*2d94*/ 	.word	index@($_ZN7cutlass13device_kernelIN5flash19enable_sm80_to_sm89INS1_16FlashAttnBwdSm80INS1_25CollectiveMainloopBwdSm80ILi2ELi2EN4cute5tupleIJNS5_1CILi128EEES8_NS7_ILi64EEEEEENS_10bfloat16_tEfNS_4arch4Sm80ELb1ELb0ELb1ELb1ELb1ELb0ELb0ELb0ELi2ELi4ELi4ELi4ELb0EEENS1_21CollectiveEpilogueBwdISA_SB_SD_Li256ELb1ELb0ELi2EEENS1_25SingleTileBwdLPTSchedulerILb1ELi128ELb1EEEEEEEEEvNT_6ParamsE$_ZN4cute5tupleIJNS0_IJNS0_IJNS_1CILi8EEENS1_ILi1EEEEEENS1_ILi4EEES3_EEENS0_IJNS0_IJS3_NS1_ILi0EEEEEElS7_EEEEEC2ERKS6_RKS9_)
        /*2d98*/ 	.word	0x00000000


	//----- nvinfo : EIATTR_FRAME_SIZE
	.align		4
.L_1956:
        /*2d9c*/ 	.byte	0x04, 0x11
        /*2d9e*/ 	.short	(.L_1958 - .L_1957)
	.align		4
.L_1957:
        /*2da0*/ 	.word	index@($_ZN7cutlass13device_kernelIN5flash19enable_sm80_to_sm89INS1_16FlashAttnBwdSm80INS1_25CollectiveMainloopBwdSm80ILi2ELi2EN4cute5tupleIJNS5_1CILi128EEES8_NS7_ILi64EEEEEENS_10bfloat16_tEfNS_4arch4Sm80ELb1ELb0ELb1ELb1ELb1ELb0ELb0ELb0ELi2ELi4ELi4ELi4ELb0EEENS1_21CollectiveEpilogueBwdISA_SB_SD_Li256ELb1ELb0ELi2EEENS1_25SingleTileBwdLPTSchedulerILb1ELi128ELb1EEEEEEEEEvNT_6ParamsE$_ZN4cute5tupleIJNS0_IJNS0_IJNS_1CILi8EEENS1_ILi1EEEEEENS1_ILi2EEES2_EEENS0_IJNS0_IJS3_NS1_ILi0EEEEEEiNS1_ILi1024EEEEEEEEC2ERKS6_RKSA_)
        /*2da4*/ 	.word	0x00000000


	//----- nvinfo : EIATTR_FRAME_SIZE
	.align		4
.L_1958:
        /*2da8*/ 	.byte	0x04, 0x11
        /*2daa*/ 	.short	(.L_1960 - .L_1959)
	.align		4
.L_1959:
        /*2dac*/ 	.word	index@($_ZN7cutlass13device_kernelIN5flash19enable_sm80_to_sm89INS1_16FlashAttnBwdSm80INS1_25CollectiveMainloopBwdSm80ILi2ELi2EN4cute5tupleIJNS5_1CILi128EEES8_NS7_ILi64EEEEEENS_10bfloat16_tEfNS_4arch4Sm80ELb1ELb0ELb1ELb1ELb1ELb0ELb0ELb0ELi2ELi4ELi4ELi4ELb0EEENS1_21CollectiveEpilogueBwdISA_SB_SD_Li256ELb1ELb0ELi2EEENS1_25SingleTileBwdLPTSchedulerILb1ELi128ELb1EEEEEEEEEvNT_6ParamsE$_ZN4cute5tupleIJNS0_IJNS0_IJNS_1CILi8EEENS1_ILi1EEEEEENS1_ILi2EEENS0_IJS5_S5_EEEEEENS0_IJNS0_IJS3_NS1_ILi0EEEEEENS1_ILi4096EEENS0_IJiiEEEEEEEEC2ERKS7_RKSC_)
        /*2db0*/ 	.word	0x00000000


	//----- nvinfo : EIATTR_FRAME_SIZE
	.align		4
.L_1960:
        /*2db4*/ 	.byte	0x04, 0x11
        /*2db6*/ 	.short	(.L_1962 - .L_1961)
	.align		4
.L_1961:
        /*2db8*/ 	.word	index@($_ZN7cutlass13device_kernelIN5flash19enable_sm80_to_sm89INS1_16FlashAttnBwdSm80INS1_25CollectiveMainloopBwdSm80ILi2ELi2EN4cute5tupleIJNS5_1CILi128EEES8_NS7_ILi64EEEEEENS_10bfloat16_tEfNS_4arch4Sm80ELb1ELb0ELb1ELb1ELb1ELb0ELb0ELb0ELi2ELi4ELi4ELi4ELb0EEENS1_21CollectiveEpilogueBwdISA_SB_SD_Li256ELb1ELb0ELi2EEENS1_25SingleTileBwdLPTSchedulerILb1ELi128ELb1EEEEEEEEEvNT_6ParamsE$_ZN4cute5tupleIJNS0_IJNS0_IJNS_1CILi8EEENS1_ILi1EEEEEENS1_ILi2EEEEEENS0_IJNS0_IJS3_NS1_ILi0EEEEEEiEEEEEC2ERKS6_RKS9_)
        /*2dbc*/ 	.word	0x00000000


	//----- nvinfo : EIATTR_FRAME_SIZE
	.align		4
.L_1962:
        /*2dc0*/ 	.byte	0x04, 0x11
        /*2dc2*/ 	.short	(.L_1964 - .L_1963)
	.align		4
.L_1963:
        /*2dc4*/ 	.word	index@($_ZN7cutlass13device_kernelIN5flash19enable_sm80_to_sm89INS1_16FlashAttnBwdSm80INS1_25CollectiveMainloopBwdSm80ILi2ELi2EN4cute5tupleIJNS5_1CILi128EEES8_NS7_ILi64EEEEEENS_10bfloat16_tEfNS_4arch4Sm80ELb1ELb0ELb1ELb1ELb1ELb0ELb0ELb0ELi2ELi4ELi4ELi4ELb0EEENS1_21CollectiveEpilogueBwdISA_SB_SD_Li256ELb1ELb0ELi2EEENS1_25SingleTileBwdLPTSchedulerILb1ELi128ELb1EEEEEEEEEvNT_6ParamsE$_ZN4cute5tupleIJNS0_IJNS0_IJNS_1CILi8EEENS1_ILi1EEEEEENS0_IJNS1_ILi2EEEEEEEEENS0_IJNS0_IJS3_NS1_ILi0EEEEEENS0_IJiEEEEEEEEC2ERKS7_RKSB_)
        /*2dc8*/ 	.word	0x00000000


	//----- nvinfo : EIATTR_FRAME_SIZE
	.align		4
.L_1964:
        /*2dcc*/ 	.byte	0x04, 0x11
        /*2dce*/ 	.short	(.L_1966 - .L_1965)
	.align		4
.L_1965:
        /*2dd0*/ 	.word	index@($_ZN7cutlass13device_kernelIN5flash19enable_sm80_to_sm89INS1_16FlashAttnBwdSm80INS1_25CollectiveMainloopBwdSm80ILi2ELi2EN4cute5tupleIJNS5_1CILi128EEES8_NS7_ILi64EEEEEENS_10bfloat16_tEfNS_4arch4Sm80ELb1ELb0ELb1ELb1ELb1ELb0ELb0ELb0ELi2ELi4ELi4ELi4ELb0EEENS1_21CollectiveEpilogueBwdISA_SB_SD_Li256ELb1ELb0ELi2EEENS1_25SingleTileBwdLPTSchedulerILb1ELi128ELb1EEEEEEEEEvNT_6ParamsE$_ZN4cute5tupleIJNS0_IJNS0_IJNS_1CILi2EEES2_S2_EEES2_NS0_IJS2_S2_EEEEEENS0_IJNS0_IJNS1_ILi1EEENS1_ILi512EEEiEEENS1_ILi4096EEENS0_IJiiEEEEEEEEC2ERKS5_RKSB_)
        /*2dd4*/ 	.word	0x00000000


	//----- nvinfo : EIATTR_FRAME_SIZE
	.align		4
.L_1966:
        /*2dd8*/ 	.byte	0x04, 0x11
        /*2dda*/ 	.short	(.L_1968 - .L_1967)
	.align		4
.L_1967:
        /*2ddc*/ 	.word	index@($_ZN7cutlass13device_kernelIN5flash19enable_sm80_to_sm89INS1_16FlashAttnBwdSm80INS1_25CollectiveMainloopBwdSm80ILi2ELi2EN4cute5tupleIJNS5_1CILi128EEES8_NS7_ILi64EEEEEENS_10bfloat16_tEfNS_4arch4Sm80ELb1ELb0ELb1ELb1ELb1ELb0ELb0ELb0ELi2ELi4ELi4ELi4ELb0EEENS1_21CollectiveEpilogueBwdISA_SB_SD_Li256ELb1ELb0ELi2EEENS1_25SingleTileBwdLPTSchedulerILb1ELi128ELb1EEEEEEEEEvNT_6ParamsE$_ZN4cute5tupleIJNS0_IJNS0_IJNS_1CILi2EEES2_S2_EEES2_NS0_IJNS0_IJS2_S2_EEES2_EEEEEENS0_IJNS0_IJNS1_ILi1EEENS1_ILi512EEEiEEENS1_ILi4096EEENS0_IJNS0_IJiiEEENS1_ILi8192EEEEEEEEEEEC2ERKS6_RKSE_)
        /*2de0*/ 	.word	0x00000000


	//----- nvinfo : EIATTR_FRAME_SIZE
	.align		4
.L_1968:
        /*2de4*/ 	.byte	0x04, 0x11
        /*2de6*/ 	.short	(.L_1970 - .L_1969)
	.align		4
.L_1969:
        /*2de8*/ 	.word	index@($_ZN7cutlass13device_kernelIN5flash19enable_sm80_to_sm89INS1_16FlashAttnBwdSm80INS1_25CollectiveMainloopBwdSm80ILi2ELi2EN4cute5tupleIJNS5_1CILi128EEES8_NS7_ILi64EEEEEENS_10bfloat16_tEfNS_4arch4Sm80ELb1ELb0ELb1ELb1ELb1ELb0ELb0ELb0ELi2ELi4ELi4ELi4ELb0EEENS1_21CollectiveEpilogueBwdISA_SB_SD_Li256ELb1ELb0ELi2EEENS1_25SingleTileBwdLPTSchedulerILb1ELi128ELb1EEEEEEEEEvNT_6ParamsE$_ZN4cute5tupleIJNS0_IJNS0_IJNS_1CILi2EEES2_EEES3_NS1_ILi8EEEEEENS0_IJNS0_IJiNS1_ILi512EEEEEENS0_IJiiEEENS1_ILi1024EEEEEEEEC2ERKS5_RKSA_)
        /*2dec*/ 	.word	0x00000000


	//----- nvinfo : EIATTR_FRAME_SIZE
	.align		4
.L_1970:
        /*2df0*/ 	.byte	0x04, 0x11
        /*2df2*/ 	.short	(.L_1972 - .L_1971)
	.align		4
.L_1971:
        /*2df4*/ 	.word	index@($_ZN7cutlass13device_kernelIN5flash19enable_sm80_to_sm89INS1_16FlashAttnBwdSm80INS1_25CollectiveMainloopBwdSm80ILi2ELi2EN4cute5tupleIJNS5_1CILi128EEES8_NS7_ILi64EEEEEENS_10bfloat16_tEfNS_4arch4Sm80ELb1ELb0ELb1ELb1ELb1ELb0ELb0ELb0ELi2ELi4ELi4ELi4ELb0EEENS1_21CollectiveEpilogueBwdISA_SB_SD_Li256ELb1ELb0ELi2EEENS1_25SingleTileBwdLPTSchedulerILb1ELi128ELb1EEEEEEEEEvNT_6ParamsE$_ZN4cute5tupleIJNS0_IJNS0_IJNS_1CILi2EEES2_EEES2_EEENS0_IJNS0_IJiiEEENS1_ILi8192EEEEEEEEC2ERKS4_RKS7_)
        /*2df8*/ 	.word	0x00000000


	//----- nvinfo : EIATTR_FRAME_SIZE
	.align		4
.L_1972:
        /*2dfc*/ 	.byte	0x04, 0x11
        /*2dfe*/ 	.short	(.L_1974 - .L_1973)
	.align		4
.L_1973:
        /*2e00*/ 	.word	index@($_ZN7cutlass13device_kernelIN5flash19enable_sm80_to_sm89INS1_16FlashAttnBwdSm80INS1_25CollectiveMainloopBwdSm80ILi2ELi2EN4cute5tupleIJNS5_1CILi128EEES8_NS7_ILi64EEEEEENS_10bfloat16_tEfNS_4arch4Sm80ELb1ELb0ELb1ELb1ELb1ELb0ELb0ELb0ELi2ELi4ELi4ELi4ELb0EEENS1_21CollectiveEpilogueBwdISA_SB_SD_Li256ELb1ELb0ELi2EEENS1_25SingleTileBwdLPTSchedulerILb1ELi128ELb1EEEEEEEEEvNT_6ParamsE$_ZN4cute5tupleIJNS0_IJNS0_IJNS_1CILi2EEES2_EEENS1_ILi8EEES3_EEENS0_IJNS0_IJNS1_ILi1EEEiEEENS1_ILi1024EEENS0_IJiiEEEEEEEEC2ERKS5_RKSA_)
        /*2e04*/ 	.word	0x00000000


	//----- nvinfo : EIATTR_FRAME_SIZE
	.align		4
.L_1974:
        /*2e08*/ 	.byte	0x04, 0x11
        /*2e0a*/ 	.short	(.L_1976 - .L_1975)
	.align		4
.L_1975:
        /*2e0c*/ 	.word	index@($_ZN7cutlass13device_kernelIN5flash19enable_sm80_to_sm89INS1_16FlashAttnBwdSm80INS1_25CollectiveMainloopBwdSm80ILi2ELi2EN4cute5tupleIJNS5_1CILi128EEES8_NS7_ILi64EEEEEENS_10bfloat16_tEfNS_4arch4Sm80ELb1ELb0ELb1ELb1ELb1ELb0ELb0ELb0ELi2ELi4ELi4ELi4ELb0EEENS1_21CollectiveEpilogueBwdISA_SB_SD_Li256ELb1ELb0ELi2EEENS1_25SingleTileBwdLPTSchedulerILb1ELi128ELb1EEEEEEEEEvNT_6ParamsE$_ZN4cute5tupleIJNS0_IJNS0_IJNS_1CILi1EEENS0_IJS2_NS1_ILi2EEES3_EEEEEES3_NS0_IJS3_S3_EEEEEENS0_IJNS0_IJNS1_ILi0EEENS0_IJS2_NS1_ILi256EEEiEEEEEENS1_ILi2048EEENS0_IJiNS1_ILi4096EEEEEEEEEEEC2ERKS7_RKSF_)
        /*2e10*/ 	.word	0x00000000


	//----- nvinfo : EIATTR_FRAME_SIZE
	.align		4
.L_1976:
        /*2e14*/ 	.byte	0x04, 0x11
        /*2e16*/ 	.short	(.L_1978 - .L_1977)
	.align		4
.L_1977:
        /*2e18*/ 	.word	index@($_ZN7cutlass13device_kernelIN5flash19enable_sm80_to_sm89INS1_16FlashAttnBwdSm80INS1_25CollectiveMainloopBwdSm80ILi2ELi2EN4cute5tupleIJNS5_1CILi128EEES8_NS7_ILi64EEEEEENS_10bfloat16_tEfNS_4arch4Sm80ELb1ELb0ELb1ELb1ELb1ELb0ELb0ELb0ELi2ELi4ELi4ELi4ELb0EEENS1_21CollectiveEpilogueBwdISA_SB_SD_Li256ELb1ELb0ELi2EEENS1_25SingleTileBwdLPTSchedulerILb1ELi128ELb1EEEEEEEEEvNT_6ParamsE$_ZN4cute5tupleIJNS0_IJNS0_IJNS0_IJNS_1CILi8EEENS1_ILi1EEEEEES3_EEENS0_IJNS0_IJS3_S3_EEENS1_ILi2EEEEEEEEENS0_IJNS0_IJNS0_IJS3_NS1_ILi0EEEEEESA_EEENS0_IJNS0_IJSA_SA_EEEiEEEEEEEEC2ERKS9_RKSF_)
        /*2e1c*/ 	.word	0x00000000


	//----- nvinfo : EIATTR_FRAME_SIZE
	.align		4
.L_1978:
        /*2e20*/ 	.byte	0x04, 0x11
        /*2e22*/ 	.short	(.L_1980 - .L_1979)
	.align		4
.L_1979:
        /*2e24*/ 	.word	index@($_ZN7cutlass13device_kernelIN5flash19enable_sm80_to_sm89INS1_16FlashAttnBwdSm80INS1_25CollectiveMainloopBwdSm80ILi2ELi2EN4cute5tupleIJNS5_1CILi128EEES8_NS7_ILi64EEEEEENS_10bfloat16_tEfNS_4arch4Sm80ELb1ELb0ELb1ELb1ELb1ELb0ELb0ELb0ELi2ELi4ELi4ELi4ELb0EEENS1_21CollectiveEpilogueBwdISA_SB_SD_Li256ELb1ELb0ELi2EEENS1_25SingleTileBwdLPTSchedulerILb1ELi128ELb1EEEEEEEEEvNT_6ParamsE$_ZN4cute5tupleIJNS0_IJNS0_IJNS0_IJNS_1CILi8EEENS1_ILi1EEEEEENS0_IJS3_S3_EEEEEENS0_IJS3_NS1_ILi2EEEEEEEEENS0_IJNS0_IJNS0_IJS3_NS1_ILi0EEEEEENS0_IJSA_SA_EEEEEENS0_IJSA_iEEEEEEEEC2ERKS9_RKSF_)
        /*2e28*/ 	.word	0x00000000


	//----- nvinfo : EIATTR_FRAME_SIZE
	.align		4
.L_1980:
        /*2e2c*/ 	.byte	0x04, 0x11
        /*2e2e*/ 	.short	(.L_1982 - .L_1981)
	.align		4
.L_1981:
        /*2e30*/ 	.word	index@($_ZN7cutlass13device_kernelIN5flash19enable_sm80_to_sm89INS1_16FlashAttnBwdSm80INS1_25CollectiveMainloopBwdSm80ILi2ELi2EN4cute5tupleIJNS5_1CILi128EEES8_NS7_ILi64EEEEEENS_10bfloat16_tEfNS_4arch4Sm80ELb1ELb0ELb1ELb1ELb1ELb0ELb0ELb0ELi2ELi4ELi4ELi4ELb0EEENS1_21CollectiveEpilogueBwdISA_SB_SD_Li256ELb1ELb0ELi2EEENS1_25SingleTileBwdLPTSchedulerILb1ELi128ELb1EEEEEEEEEvNT_6ParamsE$_ZN4cute3eso3ESOILb1ELb0EJNS_7SwizzleILi3ELi3ELi3EEENS_9MixedBitsILj0ELj432EEENS_6LayoutINS_5tupleIJNS7_IJNS_1CILi2EEES9_S9_EEES9_NS8_ILi8EEEEEENS7_IJNS7_IJNS8_ILi64EEESB_NS8_ILi512EEEEEENS8_ILi8192EEENS8_ILi1024EEEEEEEEEEC2ERKS3_RKS5_RKSJ_)
        /*2e34*/ 	.word	0x00000000


	//----- nvinfo : EIATTR_FRAME_SIZE
	.align		4
.L_1982:
        /*2e38*/ 	.byte	0x04, 0x11
        /*2e3a*/ 	.short	(.L_1984 - .L_1983)
	.align		4
.L_1983:
        /*2e3c*/ 	.word	index@($_ZN7cutlass13device_kernelIN5flash19enable_sm80_to_sm89INS1_16FlashAttnBwdSm80INS1_25CollectiveMainloopBwdSm80ILi2ELi2EN4cute5tupleIJNS5_1CILi128EEES8_NS7_ILi64EEEEEENS_10bfloat16_tEfNS_4arch4Sm80ELb1ELb0ELb1ELb1ELb1ELb0ELb0ELb0ELi2ELi4ELi4ELi4ELb0EEENS1_21CollectiveEpilogueBwdISA_SB_SD_Li256ELb1ELb0ELi2EEENS1_25SingleTileBwdLPTSchedulerILb1ELi128ELb1EEEEEEEEEvNT_6ParamsE$_ZN4cute3eso3ESOILb1ELb0EJNS_6LayoutINS_5tupleIJNS_1CILi4EEEEEENS3_IJNS4_ILi1EEEEEEEENS_10ViewEngineIPfEEEEC2ERKS9_RKSC_)
        /*2e40*/ 	.word	0x00000000


	//----- nvinfo : EIATTR_FRAME_SIZE
	.align		4
.L_1984:
        /*2e44*/ 	.byte	0x04, 0x11
        /*2e46*/ 	.short	(.L_1986 - .L_1985)
	.align		4
.L_1985:
        /*2e48*/ 	.word	index@($_ZN7cutlass13device_kernelIN5flash19enable_sm80_to_sm89INS1_16FlashAttnBwdSm80INS1_25CollectiveMainloopBwdSm80ILi2ELi2EN4cute5tupleIJNS5_1CILi128EEES8_NS7_ILi64EEEEEENS_10bfloat16_tEfNS_4arch4Sm80ELb1ELb0ELb1ELb1ELb1ELb0ELb0ELb0ELi2ELi4ELi4ELi4ELb0EEENS1_21CollectiveEpilogueBwdISA_SB_SD_Li256ELb1ELb0ELi2EEENS1_25SingleTileBwdLPTSchedulerILb1ELi128ELb1EEEEEEEEEvNT_6ParamsE$_ZN4cute3eso3ESOILb1ELb0EJNS_6LayoutINS_5tupleIJNS_1CILi1EEENS4_ILi4EEEEEENS3_IJNS4_ILi0EEES5_EEEEENS_10ViewEngineIPfEEEEC2ERKSA_RKSD_)
        /*2e4c*/ 	.word	0x00000000


	//----- nvinfo : EIATTR_FRAME_SIZE
	.align		4
.L_1986:
        /*2e50*/ 	.byte	0x04, 0x11
        /*2e52*/ 	.short	(.L_1988 - .L_1987)
	.align		4
.L_1987:
        /*2e54*/ 	.word	index@($_ZN7cutlass13device_kernelIN5flash19enable_sm80_to_sm89INS1_16FlashAttnBwdSm80INS1_25CollectiveMainloopBwdSm80ILi2ELi2EN4cute5tupleIJNS5_1CILi128EEES8_NS7_ILi64EEEEEENS_10bfloat16_tEfNS_4arch4Sm80ELb1ELb0ELb1ELb1ELb1ELb0ELb0ELb0ELi2ELi4ELi4ELi4ELb0EEENS1_21CollectiveEpilogueBwdISA_SB_SD_Li256ELb1ELb0ELi2EEENS1_25SingleTileBwdLPTSchedulerILb1ELi128ELb1EEEEEEEEEvNT_6ParamsE$_ZN4cute3eso3ESOILb1ELb0EJNS_6LayoutINS_5tupleIJNS_1CILi1EEENS3_IJNS4_ILi2EEES6_EEEEEENS3_IJNS4_ILi0EEENS3_IJNS4_ILi8EEENS4_ILi64EEEEEEEEEEENS_10ViewEngineINS_8smem_ptrIPfEEEEEEC2ERKSE_RKSJ_)
        /*2e58*/ 	.word	0x00000000


	//----- nvinfo : EIATTR_FRAME_SIZE
	.align		4
.L_1988:
        /*2e5c*/ 	.byte	0x04, 0x11
        /*2e5e*/ 	.short	(.L_1990 - .L_1989)
	.align		4
.L_1989:
        /*2e60*/ 	.word	index@($_ZN7cutlass13device_kernelIN5flash19enable_sm80_to_sm89INS1_16FlashAttnBwdSm80INS1_25CollectiveMainloopBwdSm80ILi2ELi2EN4cute5tupleIJNS5_1CILi128EEES8_NS7_ILi64EEEEEENS_10bfloat16_tEfNS_4arch4Sm80ELb1ELb0ELb1ELb1ELb1ELb0ELb0ELb0ELi2ELi4ELi4ELi4ELb0EEENS1_21CollectiveEpilogueBwdISA_SB_SD_Li256ELb1ELb0ELi2EEENS1_25SingleTileBwdLPTSchedulerILb1ELi128ELb1EEEEEEEEEvNT_6ParamsE$_ZN4cute3eso3ESOILb1ELb0EJNS_6LayoutINS_5tupleIJNS3_IJNS_1CILi8EEENS4_ILi1EEEEEENS4_ILi4EEES8_EEENS3_IJNS3_IJS6_NS4_ILi0EEEEEES5_NS4_ILi32EEEEEEEENS_10ViewEngineIPN7cutlass10bfloat16_tEEEEEC2ERKSE_RKSJ_)
        /*2e64*/ 	.word	0x00000000


	//----- nvinfo : EIATTR_FRAME_SIZE
	.align		4
.L_1990:
        /*2e68*/ 	.byte	0x04, 0x11
        /*2e6a*/ 	.short	(.L_1992 - .L_1991)
	.align		4
.L_1991:
        /*2e6c*/ 	.word	index@($_ZN7cutlass13device_kernelIN5flash19enable_sm80_to_sm89INS1_16FlashAttnBwdSm80INS1_25CollectiveMainloopBwdSm80ILi2ELi2EN4cute5tupleIJNS5_1CILi128EEES8_NS7_ILi64EEEEEENS_10bfloat16_tEfNS_4arch4Sm80ELb1ELb0ELb1ELb1ELb1ELb0ELb0ELb0ELi2ELi4ELi4ELi4ELb0EEENS1_21CollectiveEpilogueBwdISA_SB_SD_Li256ELb1ELb0ELi2EEENS1_25SingleTileBwdLPTSchedulerILb1ELi128ELb1EEEEEEEEEvNT_6ParamsE$_ZN4cute3eso3ESOILb1ELb0EJNS_6LayoutINS_5tupleIJNS3_IJNS_1CILi8EEENS4_ILi1EEEEEENS4_ILi4EEES6_EEENS3_IJNS3_IJS6_NS4_ILi0EEEEEENS4_ILi2048EEESA_EEEEEiEEC2ERKSE_RKi)
        /*2e70*/ 	.word	0x00000000


	//----- nvinfo : EIATTR_FRAME_SIZE
	.align		4
.L_1992:
        /*2e74*/ 	.byte	0x04, 0x11
        /*2e76*/ 	.short	(.L_1994 - .L_1993)
	.align		4
.L_1993:
        /*2e78*/ 	.word	index@($_ZN7cutlass13device_kernelIN5flash19enable_sm80_to_sm89INS1_16FlashAttnBwdSm80INS1_25CollectiveMainloopBwdSm80ILi2ELi2EN4cute5tupleIJNS5_1CILi128EEES8_NS7_ILi64EEEEEENS_10bfloat16_tEfNS_4arch4Sm80ELb1ELb0ELb1ELb1ELb1ELb0ELb0ELb0ELi2ELi4ELi4ELi4ELb0EEENS1_21CollectiveEpilogueBwdISA_SB_SD_Li256ELb1ELb0ELi2EEENS1_25SingleTileBwdLPTSchedulerILb1ELi128ELb1EEEEEEEEEvNT_6ParamsE$_ZN4cute3eso3ESOILb1ELb0EJNS_6LayoutINS_5tupleIJNS3_IJNS_1CILi8EEENS4_ILi1EEEEEENS4_ILi4EEES6_EEENS3_IJNS3_IJS6_NS4_ILi0EEEEEENS4_ILi2048EEESA_EEEEENS_10ViewEngineINS_8smem_ptrIPN7cutlass10bfloat16_tEEEEEEEC2ERKSE_RKSL_)
        /*2e7c*/ 	.word	0x00000000


	//----- nvinfo : EIATTR_FRAME_SIZE
	.align		4
.L_1994:
        /*2e80*/ 	.byte	0x04, 0x11
        /*2e82*/ 	.short	(.L_1996 - .L_1995)
	.align		4
.L_1995:
        /*2e84*/ 	.word	index@($_ZN7cutlass13device_kernelIN5flash19enable_sm80_to_sm89INS1_16FlashAttnBwdSm80INS1_25CollectiveMainloopBwdSm80ILi2ELi2EN4cute5tupleIJNS5_1CILi128EEES8_NS7_ILi64EEEEEENS_10bfloat16_tEfNS_4arch4Sm80ELb1ELb0ELb1ELb1ELb1ELb0ELb0ELb0ELi2ELi4ELi4ELi4ELb0EEENS1_21CollectiveEpilogueBwdISA_SB_SD_Li256ELb1ELb0ELi2EEENS1_25SingleTileBwdLPTSchedulerILb1ELi128ELb1EEEEEEEEEvNT_6ParamsE$_ZN4cute3eso3ESOILb1ELb0EJNS_6LayoutINS_5tupleIJNS3_IJNS_1CILi8EEENS4_ILi1EEEEEENS4_ILi4EEEEEENS3_IJNS3_IJS6_NS4_ILi0EEEEEES5_EEEEEiEEC2ERKSD_RKi)
        /*2e88*/ 	.word	0x00000000


	//----- nvinfo : EIATTR_FRAME_SIZE
	.align		4
.L_1996:
        /*2e8c*/ 	.byte	0x04, 0x11
        /*2e8e*/ 	.short	(.L_1998 - .L_1997)
	.align		4
.L_1997:
        /*2e90*/ 	.word	index@($_ZN7cutlass13device_kernelIN5flash19enable_sm80_to_sm89INS1_16FlashAttnBwdSm80INS1_25CollectiveMainloopBwdSm80ILi2ELi2EN4cute5tupleIJNS5_1CILi128EEES8_NS7_ILi64EEEEEENS_10bfloat16_tEfNS_4arch4Sm80ELb1ELb0ELb1ELb1ELb1ELb0ELb0ELb0ELi2ELi4ELi4ELi4ELb0EEENS1_21CollectiveEpilogueBwdISA_SB_SD_Li256ELb1ELb0ELi2EEENS1_25SingleTileBwdLPTSchedulerILb1ELi128ELb1EEEEEEEEEvNT_6ParamsE$_ZN4cute3eso3ESOILb1ELb0EJNS_6LayoutINS_5tupleIJNS3_IJNS_1CILi8EEENS4_ILi1EEEEEENS4_ILi4EEEEEENS3_IJNS3_IJS6_NS4_ILi0EEEEEES5_EEEEENS_10ViewEngineIPN7cutlass10bfloat16_tEEEEEC2ERKSD_RKSI_)
        /*2e94*/ 	.word	0x00000000


	//----- nvinfo : EIATTR_FRAME_SIZE
	.align		4
.L_1998:
        /*2e98*/ 	.byte	0x04, 0x11
        /*2e9a*/ 	.short	(.L_2000 - .L_1999)
	.align		4
.L_1999:
        /*2e9c*/ 	.word	index@($_ZN7cutlass13device_kernelIN5flash19enable_sm80_to_sm89INS1_16FlashAttnBwdSm80INS1_25CollectiveMainloopBwdSm80ILi2ELi2EN4cute5tupleIJNS5_1CILi128EEES8_NS7_ILi64EEEEEENS_10bfloat16_tEfNS_4arch4Sm80ELb1ELb0ELb1ELb1ELb1ELb0ELb0ELb0ELi2ELi4ELi4ELi4ELb0EEENS1_21CollectiveEpilogueBwdISA_SB_SD_Li256ELb1ELb0ELi2EEENS1_25SingleTileBwdLPTSchedulerILb1ELi128ELb1EEEEEEEEEvNT_6ParamsE$_ZN4cute3eso3ESOILb1ELb0EJNS_6LayoutINS_5tupleIJNS3_IJNS_1CILi8EEENS4_ILi1EEEEEENS4_ILi4EEEEEENS3_IJNS3_IJS6_NS4_ILi0EEEEEENS4_ILi2048EEEEEEEEiEEC2ERKSE_RKi)
        /*2ea0*/ 	.word	0x00000000


	//----- nvinfo : EIATTR_FRAME_SIZE
	.align		4
.L_2000:
        /*2ea4*/ 	.byte	0x04, 0x11
        /*2ea6*/ 	.short	(.L_2002 - .L_2001)
	.align		4
.L_2001:
        /*2ea8*/ 	.word	index@($_ZN7cutlass13device_kernelIN5flash19enable_sm80_to_sm89INS1_16FlashAttnBwdSm80INS1_25CollectiveMainloopBwdSm80ILi2ELi2EN4cute5tupleIJNS5_1CILi128EEES8_NS7_ILi64EEEEEENS_10bfloat16_tEfNS_4arch4Sm80ELb1ELb0ELb1ELb1ELb1ELb0ELb0ELb0ELi2ELi4ELi4ELi4ELb0EEENS1_21CollectiveEpilogueBwdISA_SB_SD_Li256ELb1ELb0ELi2EEENS1_25SingleTileBwdLPTSchedulerILb1ELi128ELb1EEEEEEEEEvNT_6ParamsE$_ZN4cute3eso3ESOILb1ELb0EJNS_6LayoutINS_5tupleIJNS3_IJNS_1CILi8EEENS4_ILi1EEEEEENS4_ILi4EEEEEENS3_IJNS3_IJS6_NS4_ILi0EEEEEENS4_ILi2048EEEEEEEENS_10ViewEngineINS_8smem_ptrIPN7cutlass10bfloat16_tEEEEEEEC2ERKSE_RKSL_)
        /*2eac*/ 	.word	0x00000000


	//----- nvinfo : EIATTR_FRAME_SIZE
	.align		4
.L_2002:
        /*2eb0*/ 	.byte	0x04, 0x11
        /*2eb2*/ 	.short	(.L_2004 - .L_2003)
	.align		4
.L_2003:
        /*2eb4*/ 	.word	index@($_ZN7cutlass13device_kernelIN5flash19enable_sm80_to_sm89INS1_16FlashAttnBwdSm80INS1_25CollectiveMainloopBwdSm80ILi2ELi2EN4cute5tupleIJNS5_1CILi128EEES8_NS7_ILi64EEEEEENS_10bfloat16_tEfNS_4arch4Sm80ELb1ELb0ELb1ELb1ELb1ELb0ELb0ELb0ELi2ELi4ELi4ELi4ELb0EEENS1_21CollectiveEpilogueBwdISA_SB_SD_Li256ELb1ELb0ELi2EEENS1_25SingleTileBwdLPTSchedulerILb1ELi128ELb1EEEEEEEEEvNT_6ParamsE$_ZN4cute3eso3ESOILb1ELb0EJNS_6LayoutINS_5tupleIJNS3_IJNS_1CILi8EEENS4_ILi1EEEEEENS4_ILi2EEES5_EEENS3_IJNS3_IJS6_NS4_ILi0EEEEEENS4_ILi64EEES5_EEEEENS_10ViewEngineIPN7cutlass10bfloat16_tEEEEEC2ERKSE_RKSJ_)
        /*2eb8*/ 	.word	0x00000000


	//----- nvinfo : EIATTR_FRAME_SIZE
	.align		4
.L_2004:
        /*2ebc*/ 	.byte	0x04, 0x11
        /*2ebe*/ 	.short	(.L_2006 - .L_2005)
	.align		4
.L_2005:
        /*2ec0*/ 	.word	index@($_ZN7cutlass13device_kernelIN5flash19enable_sm80_to_sm89INS1_16FlashAttnBwdSm80INS1_25CollectiveMainloopBwdSm80ILi2ELi2EN4cute5tupleIJNS5_1CILi128EEES8_NS7_ILi64EEEEEENS_10bfloat16_tEfNS_4arch4Sm80ELb1ELb0ELb1ELb1ELb1ELb0ELb0ELb0ELi2ELi4ELi4ELi4ELb0EEENS1_21CollectiveEpilogueBwdISA_SB_SD_Li256ELb1ELb0ELi2EEENS1_25SingleTileBwdLPTSchedulerILb1ELi128ELb1EEEEEEEEEvNT_6ParamsE$_ZN4cute3eso3ESOILb1ELb0EJNS_6LayoutINS_5tupleIJNS3_IJNS_1CILi8EEENS4_ILi1EEEEEENS4_ILi2EEENS4_ILi4EEEEEENS3_IJNS3_IJS6_NS4_ILi0EEEEEES5_NS4_ILi16EEEEEEEENS_10ViewEngineIPN7cutlass10bfloat16_tEEEEEC2ERKSF_RKSK_)
        /*2ec4*/ 	.word	0x00000000


	//----- nvinfo : EIATTR_FRAME_SIZE
	.align		4
.L_2006:
        /*2ec8*/ 	.byte	0x04, 0x11
        /*2eca*/ 	.short	(.L_2008 - .L_2007)
	.align		4
.L_2007:
        /*2ecc*/ 	.word	index@($_ZN7cutlass13device_kernelIN5flash19enable_sm80_to_sm89INS1_16FlashAttnBwdSm80INS1_25CollectiveMainloopBwdSm80ILi2ELi2EN4cute5tupleIJNS5_1CILi128EEES8_NS7_ILi64EEEEEENS_10bfloat16_tEfNS_4arch4Sm80ELb1ELb0ELb1ELb1ELb1ELb0ELb0ELb0ELi2ELi4ELi4ELi4ELb0EEENS1_21CollectiveEpilogueBwdISA_SB_SD_Li256ELb1ELb0ELi2EEENS1_25SingleTileBwdLPTSchedulerILb1ELi128ELb1EEEEEEEEEvNT_6ParamsE$_ZN4cute3eso3ESOILb1ELb0EJNS_6LayoutINS_5tupleIJNS3_IJNS_1CILi8EEENS4_ILi1EEEEEENS4_ILi2EEENS3_IJNS4_ILi4EEES8_EEEEEENS3_IJNS3_IJS6_NS4_ILi0EEEEEES5_NS3_IJNS4_ILi32EEENS4_ILi16EEEEEEEEEEENS_10ViewEngineIPN7cutlass10bfloat16_tEEEEEC2ERKSI_RKSN_)
        /*2ed0*/ 	.word	0x00000000


	//----- nvinfo : EIATTR_FRAME_SIZE
	.align		4
.L_2008:
        /*2ed4*/ 	.byte	0x04, 0x11
        /*2ed6*/ 	.short	(.L_2010 - .L_2009)
	.align		4
.L_2009:
        /*2ed8*/ 	.word	index@($_ZN7cutlass13device_kernelIN5flash19enable_sm80_to_sm89INS1_16FlashAttnBwdSm80INS1_25CollectiveMainloopBwdSm80ILi2ELi2EN4cute5tupleIJNS5_1CILi128EEES8_NS7_ILi64EEEEEENS_10bfloat16_tEfNS_4arch4Sm80ELb1ELb0ELb1ELb1ELb1ELb0ELb0ELb0ELi2ELi4ELi4ELi4ELb0EEENS1_21CollectiveEpilogueBwdISA_SB_SD_Li256ELb1ELb0ELi2EEENS1_25SingleTileBwdLPTSchedulerILb1ELi128ELb1EEEEEEEEEvNT_6ParamsE$_ZN4cute3eso3ESOILb1ELb0EJNS_6LayoutINS_5tupleIJNS3_IJNS_1CILi8EEENS4_ILi1EEEEEENS4_ILi2EEEEEENS3_IJNS3_IJS6_NS4_ILi0EEEEEES5_EEEEEiEEC2ERKSD_RKi)
        /*2edc*/ 	.word	0x00000000


	//----- nvinfo : EIATTR_FRAME_SIZE
	.align		4
.L_2010:
        /*2ee0*/ 	.byte	0x04, 0x11
        /*2ee2*/ 	.short	(.L_2012 - .L_2011)
	.align		4
.L_2011:
        /*2ee4*/ 	.word	index@($_ZN7cutlass13device_kernelIN5flash19enable_sm80_to_sm89INS1_16FlashAttnBwdSm80INS1_25CollectiveMainloopBwdSm80ILi2ELi2EN4cute5tupleIJNS5_1CILi128EEES8_NS7_ILi64EEEEEENS_10bfloat16_tEfNS_4arch4Sm80ELb1ELb0ELb1ELb1ELb1ELb0ELb0ELb0ELi2ELi4ELi4ELi4ELb0EEENS1_21CollectiveEpilogueBwdISA_SB_SD_Li256ELb1ELb0ELi2EEENS1_25SingleTileBwdLPTSchedulerILb1ELi128ELb1EEEEEEEEEvNT_6ParamsE$_ZN4cute3eso3ESOILb1ELb0EJNS_6LayoutINS_5tupleIJNS3_IJNS_1CILi8EEENS4_ILi1EEEEEENS4_ILi2EEEEEENS3_IJNS3_IJS6_NS4_ILi0EEEEEES5_EEEEENS_10ViewEngineIPN7cutlass10bfloat16_tEEEEEC2ERKSD_RKSI_)
        /*2ee8*/ 	.word	0x00000000


	//----- nvinfo : EIATTR_FRAME_SIZE
	.align		4
.L_2012:
        /*2eec*/ 	.byte	0x04, 0x11
        /*2eee*/ 	.short	(.L_2014 - .L_2013)
	.align		4
.L_2013:
        /*2ef0*/ 	.word	index@($_ZN7cutlass13device_kernelIN5flash19enable_sm80_to_sm89INS1_16FlashAttnBwdSm80INS1_25CollectiveMainloopBwdSm80ILi2ELi2EN4cute5tupleIJNS5_1CILi128EEES8_NS7_ILi64EEEEEENS_10bfloat16_tEfNS_4arch4Sm80ELb1ELb0ELb1ELb1ELb1ELb0ELb0ELb0ELi2ELi4ELi4ELi4ELb0EEENS1_21CollectiveEpilogueBwdISA_SB_SD_Li256ELb1ELb0ELi2EEENS1_25SingleTileBwdLPTSchedulerILb1ELi128ELb1EEEEEEEEEvNT_6ParamsE$_ZN4cute3eso3ESOILb1ELb0EJNS_6LayoutINS_5tupleIJNS3_IJNS_1CILi8EEENS4_ILi1EEEEEENS4_ILi2EEEEEENS3_IJNS3_IJS6_NS4_ILi0EEEEEENS4_ILi8192EEEEEEEEiEEC2ERKSE_RKi)
        /*2ef4*/ 	.word	0x00000000


	//----- nvinfo : EIATTR_FRAME_SIZE
	.align		4
.L_2014:
        /*2ef8*/ 	.byte	0x04, 0x11
        /*2efa*/ 	.short	(.L_2016 - .L_2015)
	.align		4
.L_2015:
        /*2efc*/ 	.word	index@($_ZN7cutlass13device_kernelIN5flash19enable_sm80_to_sm89INS1_16FlashAttnBwdSm80INS1_25CollectiveMainloopBwdSm80ILi2ELi2EN4cute5tupleIJNS5_1CILi128EEES8_NS7_ILi64EEEEEENS_10bfloat16_tEfNS_4arch4Sm80ELb1ELb0ELb1ELb1ELb1ELb0ELb0ELb0ELi2ELi4ELi4ELi4ELb0EEENS1_21CollectiveEpilogueBwdISA_SB_SD_Li256ELb1ELb0ELi2EEENS1_25SingleTileBwdLPTSchedulerILb1ELi128ELb1EEEEEEEEEvNT_6ParamsE$_ZN4cute3eso3ESOILb1ELb0EJNS_6LayoutINS_5tupleIJNS3_IJNS_1CILi8EEENS4_ILi1EEEEEENS4_ILi2EEEEEENS3_IJNS3_IJS6_NS4_ILi0EEEEEENS4_ILi8192EEEEEEEENS_10ViewEngineINS_8smem_ptrIPN7cutlass10bfloat16_tEEEEEEEC2ERKSE_RKSL_)
        /*2f00*/ 	.word	0x00000000


	//----- nvinfo : EIATTR_FRAME_SIZE
	.align		4
.L_2016:
        /*2f04*/ 	.byte	0x04, 0x11
        /*2f06*/ 	.short	(.L_2018 - .L_2017)
	.align		4
.L_2017:
        /*2f08*/ 	.word	index@($_ZN7cutlass13device_kernelIN5flash19enable_sm80_to_sm89INS1_16FlashAttnBwdSm80INS1_25CollectiveMainloopBwdSm80ILi2ELi2EN4cute5tupleIJNS5_1CILi128EEES8_NS7_ILi64EEEEEENS_10bfloat16_tEfNS_4arch4Sm80ELb1ELb0ELb1ELb1ELb1ELb0ELb0ELb0ELi2ELi4ELi4ELi4ELb0EEENS1_21CollectiveEpilogueBwdISA_SB_SD_Li256ELb1ELb0ELi2EEENS1_25SingleTileBwdLPTSchedulerILb1ELi128ELb1EEEEEEEEEvNT_6ParamsE$_ZN4cute3eso3ESOILb1ELb0EJNS_6LayoutINS_5tupleIJNS3_IJNS_1CILi8EEENS4_ILi1EEEEEENS4_ILi2EEEEEENS3_IJNS3_IJS6_NS4_ILi0EEEEEENS4_ILi64EEEEEEEEiEEC2ERKSE_RKi)
        /*2f0c*/ 	.word	0x00000000


	//----- nvinfo : EIATTR_FRAME_SIZE
	.align		4
.L_2018:
        /*2f10*/ 	.byte	0x04, 0x11
        /*2f12*/ 	.short	(.L_2020 - .L_2019)
	.align		4
.L_2019:
        /*2f14*/ 	.word	index@($_ZN7cutlass13device_kernelIN5flash19enable_sm80_to_sm89INS1_16FlashAttnBwdSm80INS1_25CollectiveMainloopBwdSm80ILi2ELi2EN4cute5tupleIJNS5_1CILi128EEES8_NS7_ILi64EEEEEENS_10bfloat16_tEfNS_4arch4Sm80ELb1ELb0ELb1ELb1ELb1ELb0ELb0ELb0ELi2ELi4ELi4ELi4ELb0EEENS1_21CollectiveEpilogueBwdISA_SB_SD_Li256ELb1ELb0ELi2EEENS1_25SingleTileBwdLPTSchedulerILb1ELi128ELb1EEEEEEEEEvNT_6ParamsE$_ZN4cute3eso3ESOILb1ELb0EJNS_6LayoutINS_5tupleIJNS3_IJNS_1CILi8EEENS4_ILi1EEEEEENS4_ILi2EEEEEENS3_IJNS3_IJS6_NS4_ILi0EEEEEENS4_ILi64EEEEEEEENS_10ViewEngineIPN7cutlass10bfloat16_tEEEEEC2ERKSE_RKSJ_)
        /*2f18*/ 	.word	0x00000000


	//----- nvinfo : EIATTR_FRAME_SIZE
	.align		4
.L_2020:
        /*2f1c*/ 	.byte	0x04, 0x11
        /*2f1e*/ 	.short	(.L_2022 - .L_2021)
	.align		4
.L_2021:
        /*2f20*/ 	.word	index@($_ZN7cutlass13device_kernelIN5flash19enable_sm80_to_sm89INS1_16FlashAttnBwdSm80INS1_25CollectiveMainloopBwdSm80ILi2ELi2EN4cute5tupleIJNS5_1CILi128EEES8_NS7_ILi64EEEEEENS_10bfloat16_tEfNS_4arch4Sm80ELb1ELb0ELb1ELb1ELb1ELb0ELb0ELb0ELi2ELi4ELi4ELi4ELb0EEENS1_21CollectiveEpilogueBwdISA_SB_SD_Li256ELb1ELb0ELi2EEENS1_25SingleTileBwdLPTSchedulerILb1ELi128ELb1EEEEEEEEEvNT_6ParamsE$_ZN4cute3eso3ESOILb1ELb0EJNS_6LayoutINS_5tupleIJNS3_IJNS_1CILi8EEENS4_ILi1EEEEEENS4_ILi2EEEEEENS3_IJNS3_IJS6_NS4_ILi0EEEEEENS4_ILi4096EEEEEEEEiEEC2ERKSE_RKi)
        /*2f24*/ 	.word	0x00000000


	//----- nvinfo : EIATTR_FRAME_SIZE
	.align		4
.L_2022:
        /*2f28*/ 	.byte	0x04, 0x11
        /*2f2a*/ 	.short	(.L_2024 - .L_2023)
	.align		4
.L_2023:
        /*2f2c*/ 	.word	index@($_ZN7cutlass13device_kernelIN5flash19enable_sm80_to_sm89INS1_16FlashAttnBwdSm80INS1_25CollectiveMainloopBwdSm80ILi2ELi2EN4cute5tupleIJNS5_1CILi128EEES8_NS7_ILi64EEEEEENS_10bfloat16_tEfNS_4arch4Sm80ELb1ELb0ELb1ELb1ELb1ELb0ELb0ELb0ELi2ELi4ELi4ELi4ELb0EEENS1_21CollectiveEpilogueBwdISA_SB_SD_Li256ELb1ELb0ELi2EEENS1_25SingleTileBwdLPTSchedulerILb1ELi128ELb1EEEEEEEEEvNT_6ParamsE$_ZN4cute3eso3ESOILb1ELb0EJNS_6LayoutINS_5tupleIJNS3_IJNS_1CILi8EEENS4_ILi1EEEEEENS4_ILi2EEEEEENS3_IJNS3_IJS6_NS4_ILi0EEEEEENS4_ILi4096EEEEEEEENS_10ViewEngineINS_8smem_ptrIPN7cutlass10bfloat16_tEEEEEEEC2ERKSE_RKSL_)
        /*2f30*/ 	.word	0x00000000


	//----- nvinfo : EIATTR_FRAME_SIZE
	.align		4
.L_2024:
        /*2f34*/ 	.byte	0x04, 0x11
        /*2f36*/ 	.short	(.L_2026 - .L_2025)
	.align		4
.L_2025:
        /*2f38*/ 	.word	index@($_ZN7cutlass13device_kernelIN5flash19enable_sm80_to_sm89INS1_16FlashAttnBwdSm80INS1_25CollectiveMainloopBwdSm80ILi2ELi2EN4cute5tupleIJNS5_1CILi128EEES8_NS7_ILi64EEEEEENS_10bfloat16_tEfNS_4arch4Sm80ELb1ELb0ELb1ELb1ELb1ELb0ELb0ELb0ELi2ELi4ELi4ELi4ELb0EEENS1_21CollectiveEpilogueBwdISA_SB_SD_Li256ELb1ELb0ELi2EEENS1_25SingleTileBwdLPTSchedulerILb1ELi128ELb1EEEEEEEEEvNT_6ParamsE$_ZN4cute3eso3ESOILb1ELb0EJNS_6LayoutINS_5tupleIJNS3_IJNS_1CILi8EEENS4_ILi1EEEEEENS3_IJNS4_ILi4EEEEEEEEENS3_IJNS3_IJS6_NS4_ILi0EEEEEENS3_IJS5_EEEEEEEENS_10ViewEngineIPN7cutlass10bfloat16_tEEEEEC2ERKSF_RKSK_)
        /*2f3c*/ 	.word	0x00000000


	//----- nvinfo : EIATTR_FRAME_SIZE
	.align		4
.L_2026:
        /*2f40*/ 	.byte	0x04, 0x11
        /*2f42*/ 	.short	(.L_2028 - .L_2027)
	.align		4
.L_2027:
        /*2f44*/ 	.word	index@($_ZN7cutlass13device_kernelIN5flash19enable_sm80_to_sm89INS1_16FlashAttnBwdSm80INS1_25CollectiveMainloopBwdSm80ILi2ELi2EN4cute5tupleIJNS5_1CILi128EEES8_NS7_ILi64EEEEEENS_10bfloat16_tEfNS_4arch4Sm80ELb1ELb0ELb1ELb1ELb1ELb0ELb0ELb0ELi2ELi4ELi4ELi4ELb0EEENS1_21CollectiveEpilogueBwdISA_SB_SD_Li256ELb1ELb0ELi2EEENS1_25SingleTileBwdLPTSchedulerILb1ELi128ELb1EEEEEEEEEvNT_6ParamsE$_ZN4cute3eso3ESOILb1ELb0EJNS_6LayoutINS_5tupleIJNS3_IJNS_1CILi8EEENS4_ILi1EEEEEENS3_IJNS4_ILi4EEEEEEEEENS3_IJNS3_IJS6_NS4_ILi0EEEEEENS3_IJNS4_ILi2048EEEEEEEEEEENS_10ViewEngineINS_8smem_ptrIPN7cutlass10bfloat16_tEEEEEEEC2ERKSG_RKSN_)
        /*2f48*/ 	.word	0x00000000


	//----- nvinfo : EIATTR_FRAME_SIZE
	.align		4
.L_2028:
        /*2f4c*/ 	.byte	0x04, 0x11
        /*2f4e*/ 	.short	(.L_2030 - .L_2029)
	.align		4
.L_2029:
        /*2f50*/ 	.word	index@($_ZN7cutlass13device_kernelIN5flash19enable_sm80_to_sm89INS1_16FlashAttnBwdSm80INS1_25CollectiveMainloopBwdSm80ILi2ELi2EN4cute5tupleIJNS5_1CILi128EEES8_NS7_ILi64EEEEEENS_10bfloat16_tEfNS_4arch4Sm80ELb1ELb0ELb1ELb1ELb1ELb0ELb0ELb0ELi2ELi4ELi4ELi4ELb0EEENS1_21CollectiveEpilogueBwdISA_SB_SD_Li256ELb1ELb0ELi2EEENS1_25SingleTileBwdLPTSchedulerILb1ELi128ELb1EEEEEEEEEvNT_6ParamsE$_ZN4cute3eso3ESOILb1ELb0EJNS_6LayoutINS_5tupleIJNS3_IJNS_1CILi8EEENS4_ILi1EEEEEENS3_IJNS4_ILi2EEEEEEEEENS3_IJNS3_IJS6_NS4_ILi0EEEEEENS3_IJS5_EEEEEEEENS_10ViewEngineIPN7cutlass10bfloat16_tEEEEEC2ERKSF_RKSK_)
        /*2f54*/ 	.word	0x00000000


	//----- nvinfo : EIATTR_FRAME_SIZE
	.align		4
.L_2030:
        /*2f58*/ 	.byte	0x04, 0x11
        /*2f5a*/ 	.short	(.L_2032 - .L_2031)
	.align		4
.L_2031:
        /*2f5c*/ 	.word	index@($_ZN7cutlass13device_kernelIN5flash19enable_sm80_to_sm89INS1_16FlashAttnBwdSm80INS1_25CollectiveMainloopBwdSm80ILi2ELi2EN4cute5tupleIJNS5_1CILi128EEES8_NS7_ILi64EEEEEENS_10bfloat16_tEfNS_4arch4Sm80ELb1ELb0ELb1ELb1ELb1ELb0ELb0ELb0ELi2ELi4ELi4ELi4ELb0EEENS1_21CollectiveEpilogueBwdISA_SB_SD_Li256ELb1ELb0ELi2EEENS1_25SingleTileBwdLPTSchedulerILb1ELi128ELb1EEEEEEEEEvNT_6ParamsE$_ZN4cute3eso3ESOILb1ELb0EJNS_6LayoutINS_5tupleIJNS3_IJNS_1CILi8EEENS4_ILi1EEEEEENS3_IJNS4_ILi2EEEEEEEEENS3_IJNS3_IJS6_NS4_ILi0EEEEEENS3_IJNS4_ILi8192EEEEEEEEEEENS_10ViewEngineINS_8smem_ptrIPN7cutlass10bfloat16_tEEEEEEEC2ERKSG_RKSN_)
        /*2f60*/ 	.word	0x00000000


	//----- nvinfo : EIATTR_FRAME_SIZE
	.align		4
.L_2032:
        /*2f64*/ 	.byte	0x04, 0x11
        /*2f66*/ 	.short	(.L_2034 - .L_2033)
	.align		4
.L_2033:
        /*2f68*/ 	.word	index@($_ZN7cutlass13device_kernelIN5flash19enable_sm80_to_sm89INS1_16FlashAttnBwdSm80INS1_25CollectiveMainloopBwdSm80ILi2ELi2EN4cute5tupleIJNS5_1CILi128EEES8_NS7_ILi64EEEEEENS_10bfloat16_tEfNS_4arch4Sm80ELb1ELb0ELb1ELb1ELb1ELb0ELb0ELb0ELi2ELi4ELi4ELi4ELb0EEENS1_21CollectiveEpilogueBwdISA_SB_SD_Li256ELb1ELb0ELi2EEENS1_25SingleTileBwdLPTSchedulerILb1ELi128ELb1EEEEEEEEEvNT_6ParamsE$_ZN4cute3eso3ESOILb1ELb0EJNS_6LayoutINS_5tupleIJNS3_IJNS_1CILi8EEENS4_ILi1EEEEEENS3_IJNS4_ILi2EEEEEEEEENS3_IJNS3_IJS6_NS4_ILi0EEEEEENS3_IJNS4_ILi64EEEEEEEEEEENS_10ViewEngineIPN7cutlass10bfloat16_tEEEEEC2ERKSG_RKSL_)
        /*2f6c*/ 	.word	0x00000000


	//----- nvinfo : EIATTR_FRAME_SIZE
	.align		4
.L_2034:
        /*2f70*/ 	.byte	0x04, 0x11
        /*2f72*/ 	.short	(.L_2036 - .L_2035)
	.align		4
.L_2035:
        /*2f74*/ 	.word	index@($_ZN7cutlass13device_kernelIN5flash19enable_sm80_to_sm89INS1_16FlashAttnBwdSm80INS1_25CollectiveMainloopBwdSm80ILi2ELi2EN4cute5tupleIJNS5_1CILi128EEES8_NS7_ILi64EEEEEENS_10bfloat16_tEfNS_4arch4Sm80ELb1ELb0ELb1ELb1ELb1ELb0ELb0ELb0ELi2ELi4ELi4ELi4ELb0EEENS1_21CollectiveEpilogueBwdISA_SB_SD_Li256ELb1ELb0ELi2EEENS1_25SingleTileBwdLPTSchedulerILb1ELi128ELb1EEEEEEEEEvNT_6ParamsE$_ZN4cute3eso3ESOILb1ELb0EJNS_6LayoutINS_5tupleIJNS3_IJNS_1CILi8EEENS4_ILi1EEEEEENS3_IJNS4_ILi2EEEEEEEEENS3_IJNS3_IJS6_NS4_ILi0EEEEEENS3_IJNS4_ILi4096EEEEEEEEEEENS_10ViewEngineINS_8smem_ptrIPN7cutlass10bfloat16_tEEEEEEEC2ERKSG_RKSN_)
        /*2f78*/ 	.word	0x00000000


	//----- nvinfo : EIATTR_FRAME_SIZE
	.align		4
.L_2036:
        /*2f7c*/ 	.byte	0x04, 0x11
        /*2f7e*/ 	.short	(.L_2038 - .L_2037)
	.align		4
.L_2037:
        /*2f80*/ 	.word	index@($_ZN7cutlass13device_kernelIN5flash19enable_sm80_to_sm89INS1_16FlashAttnBwdSm80INS1_25CollectiveMainloopBwdSm80ILi2ELi2EN4cute5tupleIJNS5_1CILi128EEES8_NS7_ILi64EEEEEENS_10bfloat16_tEfNS_4arch4Sm80ELb1ELb0ELb1ELb1ELb1ELb0ELb0ELb0ELi2ELi4ELi4ELi4ELb0EEENS1_21CollectiveEpilogueBwdISA_SB_SD_Li256ELb1ELb0ELi2EEENS1_25SingleTileBwdLPTSchedulerILb1ELi128ELb1EEEEEEEEEvNT_6ParamsE$_ZN4cute3eso3ESOILb1ELb0EJNS_6LayoutINS_5tupleIJNS3_IJNS_1CILi8EEENS4_ILi1EEEEEEEEENS3_IJNS3_IJS6_NS4_ILi0EEEEEEEEEEElEEC2ERKSC_RKl)
        /*2f84*/ 	.word	0x00000000


	//----- nvinfo : EIATTR_FRAME_SIZE
	.align		4
.L_2038:
        /*2f88*/ 	.byte	0x04, 0x11
        /*2f8a*/ 	.short	(.L_2040 - .L_2039)
	.align		4
.L_2039:
        /*2f8c*/ 	.word	index@($_ZN7cutlass13device_kernelIN5flash19enable_sm80_to_sm89INS1_16FlashAttnBwdSm80INS1_25CollectiveMainloopBwdSm80ILi2ELi2EN4cute5tupleIJNS5_1CILi128EEES8_NS7_ILi64EEEEEENS_10bfloat16_tEfNS_4arch4Sm80ELb1ELb0ELb1ELb1ELb1ELb0ELb0ELb0ELi2ELi4ELi4ELi4ELb0EEENS1_21CollectiveEpilogueBwdISA_SB_SD_Li256ELb1ELb0ELi2EEENS1_25SingleTileBwdLPTSchedulerILb1ELi128ELb1EEEEEEEEEvNT_6ParamsE$_ZN4cute3eso3ESOILb1ELb0EJNS_6LayoutINS_5tupleIJNS3_IJNS_1CILi8EEENS4_ILi1EEEEEEEEENS3_IJNS3_IJS6_NS4_ILi0EEEEEEEEEEEiEEC2ERKSC_RKi)
        /*2f90*/ 	.word	0x00000000


	//----- nvinfo : EIATTR_FRAME_SIZE
	.align		4
.L_2040:
        /*2f94*/ 	.byte	0x04, 0x11
        /*2f96*/ 	.short	(.L_2042 - .L_2041)
	.align		4
.L_2041:
        /*2f98*/ 	.word	index@($_ZN7cutlass13device_kernelIN5flash19enable_sm80_to_sm89INS1_16FlashAttnBwdSm80INS1_25CollectiveMainloopBwdSm80ILi2ELi2EN4cute5tupleIJNS5_1CILi128EEES8_NS7_ILi64EEEEEENS_10bfloat16_tEfNS_4arch4Sm80ELb1ELb0ELb1ELb1ELb1ELb0ELb0ELb0ELi2ELi4ELi4ELi4ELb0EEENS1_21CollectiveEpilogueBwdISA_SB_SD_Li256ELb1ELb0ELi2EEENS1_25SingleTileBwdLPTSchedulerILb1ELi128ELb1EEEEEEEEEvNT_6ParamsE$_ZN4cute3eso3ESOILb1ELb0EJNS_6LayoutINS_5tupleIJNS3_IJNS_1CILi8EEENS4_ILi1EEEEEEEEENS3_IJNS3_IJS6_NS4_ILi0EEEEEEEEEEENS_10ViewEngineIPN7cutlass10bfloat16_tEEEEEC2ERKSC_RKSH_)
        /*2f9c*/ 	.word	0x00000000


	//----- nvinfo : EIATTR_FRAME_SIZE
	.align		4
.L_2042:
        /*2fa0*/ 	.byte	0x04, 0x11
        /*2fa2*/ 	.short	(.L_2044 - .L_2043)
	.align		4
.L_2043:
        /*2fa4*/ 	.word	index@($_ZN7cutlass13device_kernelIN5flash19enable_sm80_to_sm89INS1_16FlashAttnBwdSm80INS1_25CollectiveMainloopBwdSm80ILi2ELi2EN4cute5tupleIJNS5_1CILi128EEES8_NS7_ILi64EEEEEENS_10bfloat16_tEfNS_4arch4Sm80ELb1ELb0ELb1ELb1ELb1ELb0ELb0ELb0ELi2ELi4ELi4ELi4ELb0EEENS1_21CollectiveEpilogueBwdISA_SB_SD_Li256ELb1ELb0ELi2EEENS1_25SingleTileBwdLPTSchedulerILb1ELi128ELb1EEEEEEEEEvNT_6ParamsE$_ZN4cute3eso3ESOILb1ELb0EJNS_6LayoutINS_5tupleIJNS3_IJNS_1CILi8EEENS4_ILi1EEEEEEEEENS3_IJNS3_IJS6_NS4_ILi0EEEEEEEEEEENS_10ViewEngineINS_8smem_ptrIPN7cutlass10bfloat16_tEEEEEEEC2ERKSC_RKSJ_)
        /*2fa8*/ 	.word	0x00000000


	//----- nvinfo : EIATTR_FRAME_SIZE
	.align		4
.L_2044:
        /*2fac*/ 	.byte	0x04, 0x11
        /*2fae*/ 	.short	(.L_2046 - .L_2045)
	.align		4
.L_2045:
        /*2fb0*/ 	.word	index@($_ZN7cutlass13device_kernelIN5flash19enable_sm80_to_sm89INS1_16FlashAttnBwdSm80INS1_25CollectiveMainloopBwdSm80ILi2ELi2EN4cute5tupleIJNS5_1CILi128EEES8_NS7_ILi64EEEEEENS_10bfloat16_tEfNS_4arch4Sm80ELb1ELb0ELb1ELb1ELb1ELb0ELb0ELb0ELi2ELi4ELi4ELi4ELb0EEENS1_21CollectiveEpilogueBwdISA_SB_SD_Li256ELb1ELb0ELi2EEENS1_25SingleTileBwdLPTSchedulerILb1ELi128ELb1EEEEEEEEEvNT_6ParamsE$_ZN4cute3eso3ESOILb1ELb0EJNS_6LayoutINS_5tupleIJNS3_IJNS_1CILi8EEENS4_ILi1EEEEEEEEENS3_IJNS3_IJS6_NS4_ILi0EEEEEEEEEEENS_10ViewEngineINS_8gmem_ptrIPKN7cutlass10bfloat16_tEEEEEEEC2ERKSC_RKSK_)
        /*2fb4*/ 	.word	0x00000000


	//----- nvinfo : EIATTR_FRAME_SIZE
	.align		4
.L_2046:
        /*2fb8*/ 	.byte	0x04, 0x11
        /*2fba*/ 	.short	(.L_2048 - .L_2047)
	.align		4
.L_2047:
        /*2fbc*/ 	.word	index@($_ZN7cutlass13device_kernelIN5flash19enable_sm80_to_sm89INS1_16FlashAttnBwdSm80INS1_25CollectiveMainloopBwdSm80ILi2ELi2EN4cute5tupleIJNS5_1CILi128EEES8_NS7_ILi64EEEEEENS_10bfloat16_tEfNS_4arch4Sm80ELb1ELb0ELb1ELb1ELb1ELb0ELb0ELb0ELi2ELi4ELi4ELi4ELb0EEENS1_21CollectiveEpilogueBwdISA_SB_SD_Li256ELb1ELb0ELi2EEENS1_25SingleTileBwdLPTSchedulerILb1ELi128ELb1EEEEEEEEEvNT_6ParamsE$_ZN4cute3eso3ESOILb1ELb0EJNS_6LayoutINS_5tupleIJNS3_IJNS_1CILi4EEENS4_ILi1EEEEEES6_EEENS3_IJNS3_IJS6_NS4_ILi0EEEEEES9_EEEEEiEEC2ERKSC_RKi)
        /*2fc0*/ 	.word	0x00000000


	//----- nvinfo : EIATTR_FRAME_SIZE
	.align		4
.L_2048:
        /*2fc4*/ 	.byte	0x04, 0x11
        /*2fc6*/ 	.short	(.L_2050 - .L_2049)
	.align		4
.L_2049:
        /*2fc8*/ 	.word	index@($_ZN7cutlass13device_kernelIN5flash19enable_sm80_to_sm89INS1_16FlashAttnBwdSm80INS1_25CollectiveMainloopBwdSm80ILi2ELi2EN4cute5tupleIJNS5_1CILi128EEES8_NS7_ILi64EEEEEENS_10bfloat16_tEfNS_4arch4Sm80ELb1ELb0ELb1ELb1ELb1ELb0ELb0ELb0ELi2ELi4ELi4ELi4ELb0EEENS1_21CollectiveEpilogueBwdISA_SB_SD_Li256ELb1ELb0ELi2EEENS1_25SingleTileBwdLPTSchedulerILb1ELi128ELb1EEEEEEEEEvNT_6ParamsE$_ZN4cute3eso3ESOILb1ELb0EJNS_6LayoutINS_5tupleIJNS3_IJNS_1CILi4EEENS4_ILi1EEEEEES6_EEENS3_IJNS3_IJS6_NS4_ILi0EEEEEES9_EEEEENS_10ViewEngineINS_8smem_ptrIPfEEEEEEC2ERKSC_RKSH_)
        /*2fcc*/ 	.word	0x00000000


	//----- nvinfo : EIATTR_FRAME_SIZE
	.align		4
.L_2050:
        /*2fd0*/ 	.byte	0x04, 0x11
        /*2fd2*/ 	.short	(.L_2052 - .L_2051)
	.align		4
.L_2051:
        /*2fd4*/ 	.word	index@($_ZN7cutlass13device_kernelIN5flash19enable_sm80_to_sm89INS1_16FlashAttnBwdSm80INS1_25CollectiveMainloopBwdSm80ILi2ELi2EN4cute5tupleIJNS5_1CILi128EEES8_NS7_ILi64EEEEEENS_10bfloat16_tEfNS_4arch4Sm80ELb1ELb0ELb1ELb1ELb1ELb0ELb0ELb0ELi2ELi4ELi4ELi4ELb0EEENS1_21CollectiveEpilogueBwdISA_SB_SD_Li256ELb1ELb0ELi2EEENS1_25SingleTileBwdLPTSchedulerILb1ELi128ELb1EEEEEEEEEvNT_6ParamsE$_ZN4cute3eso3ESOILb1ELb0EJNS_6LayoutINS_5tupleIJNS3_IJNS_1CILi4EEENS4_ILi1EEEEEES6_EEENS3_IJNS3_IJS6_NS4_ILi0EEEEEES9_EEEEENS_10ViewEngineINS_8gmem_ptrIPKfEEEEEEC2ERKSC_RKSI_)
        /*2fd8*/ 	.word	0x00000000


	//----- nvinfo : EIATTR_FRAME_SIZE
	.align		4
.L_2052:
        /*2fdc*/ 	.byte	0x04, 0x11
        /*2fde*/ 	.short	(.L_2054 - .L_2053)
	.align		4
.L_2053:
        /*2fe0*/ 	.word	index@($_ZN7cutlass13device_kernelIN5flash19enable_sm80_to_sm89INS1_16FlashAttnBwdSm80INS1_25CollectiveMainloopBwdSm80ILi2ELi2EN4cute5tupleIJNS5_1CILi128EEES8_NS7_ILi64EEEEEENS_10bfloat16_tEfNS_4arch4Sm80ELb1ELb0ELb1ELb1ELb1ELb0ELb0ELb0ELi2ELi4ELi4ELi4ELb0EEENS1_21CollectiveEpilogueBwdISA_SB_SD_Li256ELb1ELb0ELi2EEENS1_25SingleTileBwdLPTSchedulerILb1ELi128ELb1EEEEEEEEEvNT_6ParamsE$_ZN4cute3eso3ESOILb1ELb0EJNS_6LayoutINS_5tupleIJNS3_IJNS_1CILi4EEENS4_ILi1EEEEEEEEENS3_IJNS3_IJS6_NS4_ILi0EEEEEEEEEEENS_10ViewEngineIPjEEEEC2ERKSC_RKSF_)
        /*2fe4*/ 	.word	0x00000000


	//----- nvinfo : EIATTR_FRAME_SIZE
	.align		4
.L_2054:
        /*2fe8*/ 	.byte	0x04, 0x11
        /*2fea*/ 	.short	(.L_2056 - .L_2055)
	.align		4
.L_2055:
        /*2fec*/ 	.word	index@($_ZN7cutlass13device_kernelIN5flash19enable_sm80_to_sm89INS1_16FlashAttnBwdSm80INS1_25CollectiveMainloopBwdSm80ILi2ELi2EN4cute5tupleIJNS5_1CILi128EEES8_NS7_ILi64EEEEEENS_10bfloat16_tEfNS_4arch4Sm80ELb1ELb0ELb1ELb1ELb1ELb0ELb0ELb0ELi2ELi4ELi4ELi4ELb0EEENS1_21CollectiveEpilogueBwdISA_SB_SD_Li256ELb1ELb0ELi2EEENS1_25SingleTileBwdLPTSchedulerILb1ELi128ELb1EEEEEEEEEvNT_6ParamsE$_ZN4cute3eso3ESOILb1ELb0EJNS_6LayoutINS_5tupleIJNS3_IJNS_1CILi4EEENS4_ILi1EEEEEEEEENS3_IJNS3_IJS6_NS4_ILi0EEEEEEEEEEENS_10ViewEngineINS_8smem_ptrIPfEEEEEEC2ERKSC_RKSH_)
        /*2ff0*/ 	.word	0x00000000


	//----- nvinfo : EIATTR_FRAME_SIZE
	.align		4
.L_2056:
        /*2ff4*/ 	.byte	0x04, 0x11
        /*2ff6*/ 	.short	(.L_2058 - .L_2057)
	.align		4
.L_2057:
        /*2ff8*/ 	.word	index@($_ZN7cutlass13device_kernelIN5flash19enable_sm80_to_sm89INS1_16FlashAttnBwdSm80INS1_25CollectiveMainloopBwdSm80ILi2ELi2EN4cute5tupleIJNS5_1CILi128EEES8_NS7_ILi64EEEEEENS_10bfloat16_tEfNS_4arch4Sm80ELb1ELb0ELb1ELb1ELb1ELb0ELb0ELb0ELi2ELi4ELi4ELi4ELb0EEENS1_21CollectiveEpilogueBwdISA_SB_SD_Li256ELb1ELb0ELi2EEENS1_25SingleTileBwdLPTSchedulerILb1ELi128ELb1EEEEEEEEEvNT_6ParamsE$_ZN4cute3eso3ESOILb1ELb0EJNS_6LayoutINS_5tupleIJNS3_IJNS_1CILi4EEENS4_ILi1EEEEEEEEENS3_IJNS3_IJS6_NS4_ILi0EEEEEEEEEEENS_10ViewEngineINS_8gmem_ptrIPKfEEEEEEC2ERKSC_RKSI_)
        /*2ffc*/ 	.word	0x00000000


	//----- nvinfo : EIATTR_FRAME_SIZE
	.align		4
.L_2058:
        /*3000*/ 	.byte	0x04, 0x11
        /*3002*/ 	.short	(.L_2060 - .L_2059)
	.align		4
.L_2059:
        /*3004*/ 	.word	index@($_ZN7cutlass13device_kernelIN5flash19enable_sm80_to_sm89INS1_16FlashAttnBwdSm80INS1_25CollectiveMainloopBwdSm80ILi2ELi2EN4cute5tupleIJNS5_1CILi128EEES8_NS7_ILi64EEEEEENS_10bfloat16_tEfNS_4arch4Sm80ELb1ELb0ELb1ELb1ELb1ELb0ELb0ELb0ELi2ELi4ELi4ELi4ELb0EEENS1_21CollectiveEpilogueBwdISA_SB_SD_Li256ELb1ELb0ELi2EEENS1_25SingleTileBwdLPTSchedulerILb1ELi128ELb1EEEEEEEEEvNT_6ParamsE$_ZN4cute3eso3ESOILb1ELb0EJNS_6LayoutINS_5tupleIJNS3_IJNS_1CILi2EEES5_S5_EEES5_EEENS3_IJNS3_IJNS4_ILi1EEES5_NS4_ILi4EEEEEENS4_ILi8EEEEEEEEiEEC2ERKSD_RKi)
        /*3008*/ 	.word	0x00000000


	//----- nvinfo : EIATTR_FRAME_SIZE
	.align		4
.L_2060:
        /*300c*/ 	.byte	0x04, 0x11
        /*300e*/ 	.short	(.L_2062 - .L_2061)
	.align		4
.L_2061:
        /*3010*/ 	.word	index@($_ZN7cutlass13device_kernelIN5flash19enable_sm80_to_sm89INS1_16FlashAttnBwdSm80INS1_25CollectiveMainloopBwdSm80ILi2ELi2EN4cute5tupleIJNS5_1CILi128EEES8_NS7_ILi64EEEEEENS_10bfloat16_tEfNS_4arch4Sm80ELb1ELb0ELb1ELb1ELb1ELb0ELb0ELb0ELi2ELi4ELi4ELi4ELb0EEENS1_21CollectiveEpilogueBwdISA_SB_SD_Li256ELb1ELb0ELi2EEENS1_25SingleTileBwdLPTSchedulerILb1ELi128ELb1EEEEEEEEEvNT_6ParamsE$_ZN4cute3eso3ESOILb1ELb0EJNS_6LayoutINS_5tupleIJNS3_IJNS_1CILi2EEES5_S5_EEES5_EEENS3_IJNS3_IJNS4_ILi1EEES5_NS4_ILi4EEEEEENS4_ILi8EEEEEEEENS_10ViewEngineIPN7cutlass10bfloat16_tEEEEEC2ERKSD_RKSI_)
        /*3014*/ 	.word	0x00000000


	//----- nvinfo : EIATTR_FRAME_SIZE
	.align		4
.L_2062:
        /*3018*/ 	.byte	0x04, 0x11
        /*301a*/ 	.short	(.L_2064 - .L_2063)
	.align		4
.L_2063:
        /*301c*/ 	.word	index@($_ZN7cutlass13device_kernelIN5flash19enable_sm80_to_sm89INS1_16FlashAttnBwdSm80INS1_25CollectiveMainloopBwdSm80ILi2ELi2EN4cute5tupleIJNS5_1CILi128EEES8_NS7_ILi64EEEEEENS_10bfloat16_tEfNS_4arch4Sm80ELb1ELb0ELb1ELb1ELb1ELb0ELb0ELb0ELi2ELi4ELi4ELi4ELb0EEENS1_21CollectiveEpilogueBwdISA_SB_SD_Li256ELb1ELb0ELi2EEENS1_25SingleTileBwdLPTSchedulerILb1ELi128ELb1EEEEEEEEEvNT_6ParamsE$_ZN4cute3eso3ESOILb1ELb0EJNS_6LayoutINS_5tupleIJNS3_IJNS_1CILi2EEES5_S5_EEES5_EEENS3_IJNS3_IJNS4_ILi1EEES5_NS4_ILi4EEEEEENS4_ILi64EEEEEEEEiEEC2ERKSD_RKi)
        /*3020*/ 	.word	0x00000000


	//----- nvinfo : EIATTR_FRAME_SIZE
	.align		4
.L_2064:
        /*3024*/ 	.byte	0x04, 0x11
        /*3026*/ 	.short	(.L_2066 - .L_2065)
	.align		4
.L_2065:
        /*3028*/ 	.word	index@($_ZN7cutlass13device_kernelIN5flash19enable_sm80_to_sm89INS1_16FlashAttnBwdSm80INS1_25CollectiveMainloopBwdSm80ILi2ELi2EN4cute5tupleIJNS5_1CILi128EEES8_NS7_ILi64EEEEEENS_10bfloat16_tEfNS_4arch4Sm80ELb1ELb0ELb1ELb1ELb1ELb0ELb0ELb0ELi2ELi4ELi4ELi4ELb0EEENS1_21CollectiveEpilogueBwdISA_SB_SD_Li256ELb1ELb0ELi2EEENS1_25SingleTileBwdLPTSchedulerILb1ELi128ELb1EEEEEEEEEvNT_6ParamsE$_ZN4cute3eso3ESOILb1ELb0EJNS_6LayoutINS_5tupleIJNS3_IJNS_1CILi2EEES5_S5_EEES5_EEENS3_IJNS3_IJNS4_ILi1EEES5_NS4_ILi4EEEEEENS4_ILi64EEEEEEEENS_10ViewEngineIPN7cutlass10bfloat16_tEEEEEC2ERKSD_RKSI_)
        /*302c*/ 	.word	0x00000000


	//----- nvinfo : EIATTR_FRAME_SIZE
	.align		4
.L_2066:
        /*3030*/ 	.byte	0x04, 0x11
        /*3032*/ 	.short	(.L_2068 - .L_2067)
	.align		4
.L_2067:
        /*3034*/ 	.word	index@($_ZN7cutlass13device_kernelIN5flash19enable_sm80_to_sm89INS1_16FlashAttnBwdSm80INS1_25CollectiveMainloopBwdSm80ILi2ELi2EN4cute5tupleIJNS5_1CILi128EEES8_NS7_ILi64EEEEEENS_10bfloat16_tEfNS_4arch4Sm80ELb1ELb0ELb1ELb1ELb1ELb0ELb0ELb0ELi2ELi4ELi4ELi4ELb0EEENS1_21CollectiveEpilogueBwdISA_SB_SD_Li256ELb1ELb0ELi2EEENS1_25SingleTileBwdLPTSchedulerILb1ELi128ELb1EEEEEEEEEvNT_6ParamsE$_ZN4cute3eso3ESOILb1ELb0EJNS_6LayoutINS_5tupleIJNS3_IJNS_1CILi2EEES5_S5_EEEEEENS3_IJNS3_IJNS4_ILi1EEES5_NS4_ILi4EEEEEEEEEEEiEEC2ERKSC_RKi)
        /*3038*/ 	.word	0x00000000


	//----- nvinfo : EIATTR_FRAME_SIZE
	.align		4
.L_2068:
        /*303c*/ 	.byte	0x04, 0x11
        /*303e*/ 	.short	(.L_2070 - .L_2069)
	.align		4
.L_2069:
        /*3040*/ 	.word	index@($_ZN7cutlass13device_kernelIN5flash19enable_sm80_to_sm89INS1_16FlashAttnBwdSm80INS1_25CollectiveMainloopBwdSm80ILi2ELi2EN4cute5tupleIJNS5_1CILi128EEES8_NS7_ILi64EEEEEENS_10bfloat16_tEfNS_4arch4Sm80ELb1ELb0ELb1ELb1ELb1ELb0ELb0ELb0ELi2ELi4ELi4ELi4ELb0EEENS1_21CollectiveEpilogueBwdISA_SB_SD_Li256ELb1ELb0ELi2EEENS1_25SingleTileBwdLPTSchedulerILb1ELi128ELb1EEEEEEEEEvNT_6ParamsE$_ZN4cute3eso3ESOILb1ELb0EJNS_6LayoutINS_5tupleIJNS3_IJNS_1CILi2EEES5_S5_EEEEEENS3_IJNS3_IJNS4_ILi1EEES5_NS4_ILi4EEEEEEEEEEENS_10ViewEngineIPN7cutlass10bfloat16_tEEEEEC2ERKSC_RKSH_)
        /*3044*/ 	.word	0x00000000


	//----- nvinfo : EIATTR_FRAME_SIZE
	.align		4
.L_2070:
        /*3048*/ 	.byte	0x04, 0x11
        /*304a*/ 	.short	(.L_2072 - .L_2071)
	.align		4
.L_2071:
        /*304c*/ 	.word	index@($_ZN7cutlass13device_kernelIN5flash19enable_sm80_to_sm89INS1_16FlashAttnBwdSm80INS1_25CollectiveMainloopBwdSm80ILi2ELi2EN4cute5tupleIJNS5_1CILi128EEES8_NS7_ILi64EEEEEENS_10bfloat16_tEfNS_4arch4Sm80ELb1ELb0ELb1ELb1ELb1ELb0ELb0ELb0ELi2ELi4ELi4ELi4ELb0EEENS1_21CollectiveEpilogueBwdISA_SB_SD_Li256ELb1ELb0ELi2EEENS1_25SingleTileBwdLPTSchedulerILb1ELi128ELb1EEEEEEEEEvNT_6ParamsE$_ZN4cute3eso3ESOILb1ELb0EJNS_6LayoutINS_5tupleIJNS3_IJNS_1CILi2EEES5_EEES6_EEENS3_IJNS3_IJNS4_ILi1EEES5_EEENS3_IJNS4_ILi32EEENS4_ILi64EEEEEEEEEEEiEEC2ERKSE_RKi)
        /*3050*/ 	.word	0x00000000


	//----- nvinfo : EIATTR_FRAME_SIZE
	.align		4
.L_2072:
        /*3054*/ 	.byte	0x04, 0x11
        /*3056*/ 	.short	(.L_2074 - .L_2073)
	.align		4
.L_2073:
        /*3058*/ 	.word	index@($_ZN7cutlass13device_kernelIN5flash19enable_sm80_to_sm89INS1_16FlashAttnBwdSm80INS1_25CollectiveMainloopBwdSm80ILi2ELi2EN4cute5tupleIJNS5_1CILi128EEES8_NS7_ILi64EEEEEENS_10bfloat16_tEfNS_4arch4Sm80ELb1ELb0ELb1ELb1ELb1ELb0ELb0ELb0ELi2ELi4ELi4ELi4ELb0EEENS1_21CollectiveEpilogueBwdISA_SB_SD_Li256ELb1ELb0ELi2EEENS1_25SingleTileBwdLPTSchedulerILb1ELi128ELb1EEEEEEEEEvNT_6ParamsE$_ZN4cute3eso3ESOILb1ELb0EJNS_6LayoutINS_5tupleIJNS3_IJNS_1CILi2EEES5_EEES6_EEENS3_IJNS3_IJNS4_ILi1EEES5_EEENS3_IJNS4_ILi32EEENS4_ILi64EEEEEEEEEEENS_10ViewEngineIPN7cutlass10bfloat16_tEEEEEC2ERKSE_RKSJ_)
        /*305c*/ 	.word	0x00000000


	//----- nvinfo : EIATTR_FRAME_SIZE
	.align		4
.L_2074:
        /*3060*/ 	.byte	0x04, 0x11
        /*3062*/ 	.short	(.L_2076 - .L_2075)
	.align		4
.L_2075:
        /*3064*/ 	.word	index@($_ZN7cutlass13device_kernelIN5flash19enable_sm80_to_sm89INS1_16FlashAttnBwdSm80INS1_25CollectiveMainloopBwdSm80ILi2ELi2EN4cute5tupleIJNS5_1CILi128EEES8_NS7_ILi64EEEEEENS_10bfloat16_tEfNS_4arch4Sm80ELb1ELb0ELb1ELb1ELb1ELb0ELb0ELb0ELi2ELi4ELi4ELi4ELb0EEENS1_21CollectiveEpilogueBwdISA_SB_SD_Li256ELb1ELb0ELi2EEENS1_25SingleTileBwdLPTSchedulerILb1ELi128ELb1EEEEEEEEEvNT_6ParamsE$_ZN4cute3eso3ESOILb1ELb0EJNS_6LayoutINS_5tupleIJNS3_IJNS_1CILi2EEES5_EEES5_NS4_ILi8EEEEEENS3_IJNS3_IJNS_11ScaledBasisINS4_ILi1EEEJLi1EEEENS9_IS7_JLi0EEEEEEENS9_INS4_ILi64EEEJLi0EEEENS9_INS4_ILi16EEEJLi1EEEEEEEEENS_15ArithmeticTupleIJiiEEEEEC2ERKSJ_RKSL_)
        /*3068*/ 	.word	0x00000000


	//----- nvinfo : EIATTR_FRAME_SIZE
	.align		4
.L_2076:
        /*306c*/ 	.byte	0x04, 0x11
        /*306e*/ 	.short	(.L_2078 - .L_2077)
	.align		4
.L_2077:
        /*3070*/ 	.word	index@($_ZN7cutlass13device_kernelIN5flash19enable_sm80_to_sm89INS1_16FlashAttnBwdSm80INS1_25CollectiveMainloopBwdSm80ILi2ELi2EN4cute5tupleIJNS5_1CILi128EEES8_NS7_ILi64EEEEEENS_10bfloat16_tEfNS_4arch4Sm80ELb1ELb0ELb1ELb1ELb1ELb0ELb0ELb0ELi2ELi4ELi4ELi4ELb0EEENS1_21CollectiveEpilogueBwdISA_SB_SD_Li256ELb1ELb0ELi2EEENS1_25SingleTileBwdLPTSchedulerILb1ELi128ELb1EEEEEEEEEvNT_6ParamsE$_ZN4cute3eso3ESOILb1ELb0EJNS_6LayoutINS_5tupleIJNS3_IJNS_1CILi2EEES5_EEES5_NS4_ILi8EEEEEENS3_IJNS3_IJNS_11ScaledBasisINS4_ILi1EEEJLi1EEEENS9_IS7_JLi0EEEEEEENS9_INS4_ILi64EEEJLi0EEEENS9_INS4_ILi16EEEJLi1EEEEEEEEENS_10ViewEngineINS_23ArithmeticTupleIteratorINS_15ArithmeticTupleIJiiEEEEEEEEEC2ERKSJ_RKSP_)
        /*3074*/ 	.word	0x00000000


	//----- nvinfo : EIATTR_FRAME_SIZE
	.align		4
.L_2078:
        /*3078*/ 	.byte	0x04, 0x11
        /*307a*/ 	.short	(.L_2080 - .L_2079)
	.align		4
.L_2079:
        /*307c*/ 	.word	index@($_ZN7cutlass13device_kernelIN5flash19enable_sm80_to_sm89INS1_16FlashAttnBwdSm80INS1_25CollectiveMainloopBwdSm80ILi2ELi2EN4cute5tupleIJNS5_1CILi128EEES8_NS7_ILi64EEEEEENS_10bfloat16_tEfNS_4arch4Sm80ELb1ELb0ELb1ELb1ELb1ELb0ELb0ELb0ELi2ELi4ELi4ELi4ELb0EEENS1_21CollectiveEpilogueBwdISA_SB_SD_Li256ELb1ELb0ELi2EEENS1_25SingleTileBwdLPTSchedulerILb1ELi128ELb1EEEEEEEEEvNT_6ParamsE$_ZN4cute3eso3ESOILb1ELb0EJNS_6LayoutINS_5tupleIJNS3_IJNS_1CILi2EEES5_EEENS4_ILi8EEEEEENS3_IJNS3_IJNS4_ILi1EEES5_EEENS4_ILi4EEEEEEEEiEEC2ERKSD_RKi)
        /*3080*/ 	.word	0x00000000


	//----- nvinfo : EIATTR_FRAME_SIZE
	.align		4
.L_2080:
        /*3084*/ 	.byte	0x04, 0x11
        /*3086*/ 	.short	(.L_2082 - .L_2081)
	.align		4
.L_2081:
        /*3088*/ 	.word	index@($_ZN7cutlass13device_kernelIN5flash19enable_sm80_to_sm89INS1_16FlashAttnBwdSm80INS1_25CollectiveMainloopBwdSm80ILi2ELi2EN4cute5tupleIJNS5_1CILi128EEES8_NS7_ILi64EEEEEENS_10bfloat16_tEfNS_4arch4Sm80ELb1ELb0ELb1ELb1ELb1ELb0ELb0ELb0ELi2ELi4ELi4ELi4ELb0EEENS1_21CollectiveEpilogueBwdISA_SB_SD_Li256ELb1ELb0ELi2EEENS1_25SingleTileBwdLPTSchedulerILb1ELi128ELb1EEEEEEEEEvNT_6ParamsE$_ZN4cute3eso3ESOILb1ELb0EJNS_6LayoutINS_5tupleIJNS3_IJNS_1CILi2EEES5_EEENS4_ILi8EEEEEENS3_IJNS3_IJNS4_ILi1EEES5_EEENS4_ILi4EEEEEEEENS_10ViewEngineIPN7cutlass10bfloat16_tEEEEEC2ERKSD_RKSI_)
        /*308c*/ 	.word	0x00000000


	//----- nvinfo : EIATTR_FRAME_SIZE
	.align		4
.L_2082:
        /*3090*/ 	.byte	0x04, 0x11
        /*3092*/ 	.short	(.L_2084 - .L_2083)
	.align		4
.L_2083:
        /*3094*/ 	.word	index@($_ZN7cutlass13device_kernelIN5flash19enable_sm80_to_sm89INS1_16FlashAttnBwdSm80INS1_25CollectiveMainloopBwdSm80ILi2ELi2EN4cute5tupleIJNS5_1CILi128EEES8_NS7_ILi64EEEEEENS_10bfloat16_tEfNS_4arch4Sm80ELb1ELb0ELb1ELb1ELb1ELb0ELb0ELb0ELi2ELi4ELi4ELi4ELb0EEENS1_21CollectiveEpilogueBwdISA_SB_SD_Li256ELb1ELb0ELi2EEENS1_25SingleTileBwdLPTSchedulerILb1ELi128ELb1EEEEEEEEEvNT_6ParamsE$_ZN4cute3eso3ESOILb1ELb0EJNS_6LayoutINS_5tupleIJNS3_IJNS_1CILi2EEES5_EEENS3_IJS5_NS4_ILi8EEEEEEEEENS3_IJNS3_IJS5_NS4_ILi4EEEEEENS3_IJNS4_ILi1EEES7_EEEEEEEENS_10ViewEngineIPfEEEEC2ERKSF_RKSI_)
        /*3098*/ 	.word	0x00000000


	//----- nvinfo : EIATTR_FRAME_SIZE
	.align		4
.L_2084:
        /*309c*/ 	.byte	0x04, 0x11
        /*309e*/ 	.short	(.L_2086 - .L_2085)
	.align		4
.L_2085:
        /*30a0*/ 	.word	index@($_ZN7cutlass13device_kernelIN5flash19enable_sm80_to_sm89INS1_16FlashAttnBwdSm80INS1_25CollectiveMainloopBwdSm80ILi2ELi2EN4cute5tupleIJNS5_1CILi128EEES8_NS7_ILi64EEEEEENS_10bfloat16_tEfNS_4arch4Sm80ELb1ELb0ELb1ELb1ELb1ELb0ELb0ELb0ELi2ELi4ELi4ELi4ELb0EEENS1_21CollectiveEpilogueBwdISA_SB_SD_Li256ELb1ELb0ELi2EEENS1_25SingleTileBwdLPTSchedulerILb1ELi128ELb1EEEEEEEEEvNT_6ParamsE$_ZN4cute3eso3ESOILb1ELb0EJNS_6LayoutINS_5tupleIJNS3_IJNS_1CILi2EEES5_EEENS3_IJS5_NS4_ILi8EEEEEEEEENS3_IJNS3_IJNS_11ScaledBasisIS7_JLi0EEEENSA_INS4_ILi64EEEJLi0EEEEEEENS3_IJNSA_INS4_ILi1EEEJLi1EEEENSA_INS4_ILi16EEEJLi1EEEEEEEEEEEENS_10ViewEngineINS_23ArithmeticTupleIteratorINS_15ArithmeticTupleIJiiEEEEEEEEEC2ERKSL_RKSR_)
        /*30a4*/ 	.word	0x00000000


	//----- nvinfo : EIATTR_FRAME_SIZE
	.align		4
.L_2086:
        /*30a8*/ 	.byte	0x04, 0x11
        /*30aa*/ 	.short	(.L_2088 - .L_2087)
	.align		4
.L_2087:
        /*30ac*/ 	.word	index@($_ZN7cutlass13device_kernelIN5flash19enable_sm80_to_sm89INS1_16FlashAttnBwdSm80INS1_25CollectiveMainloopBwdSm80ILi2ELi2EN4cute5tupleIJNS5_1CILi128EEES8_NS7_ILi64EEEEEENS_10bfloat16_tEfNS_4arch4Sm80ELb1ELb0ELb1ELb1ELb1ELb0ELb0ELb0ELi2ELi4ELi4ELi4ELb0EEENS1_21CollectiveEpilogueBwdISA_SB_SD_Li256ELb1ELb0ELi2EEENS1_25SingleTileBwdLPTSchedulerILb1ELi128ELb1EEEEEEEEEvNT_6ParamsE$_ZN4cute3eso3ESOILb1ELb0EJNS_6LayoutINS_5tupleIJNS3_IJNS_1CILi2EEES5_EEENS3_IJS5_NS4_ILi8EEEEEEEEENS3_IJNS3_IJNS_11ScaledBasisIS7_JLi0EEEENSA_INS4_ILi64EEEJLi0EEEEEEENS3_IJNSA_INS4_ILi1EEEJLi1EEEENSA_INS4_ILi16EEEJLi1EEEEEEEEEEEENS_10ViewEngineINS_23ArithmeticTupleIteratorINS_15ArithmeticTupleIJNS4_ILi0EEESP_EEEEEEEEEC2ERKSL_RKSS_)
        /*30b0*/ 	.word	0x00000000


	//----- nvinfo : EIATTR_FRAME_SIZE
	.align		4
.L_2088:
        /*30b4*/ 	.byte	0x04, 0x11
        /*30b6*/ 	.short	(.L_2090 - .L_2089)
	.align		4
.L_2089:
        /*30b8*/ 	.word	index@($_ZN7cutlass13device_kernelIN5flash19enable_sm80_to_sm89INS1_16FlashAttnBwdSm80INS1_25CollectiveMainloopBwdSm80ILi2ELi2EN4cute5tupleIJNS5_1CILi128EEES8_NS7_ILi64EEEEEENS_10bfloat16_tEfNS_4arch4Sm80ELb1ELb0ELb1ELb1ELb1ELb0ELb0ELb0ELi2ELi4ELi4ELi4ELb0EEENS1_21CollectiveEpilogueBwdISA_SB_SD_Li256ELb1ELb0ELi2EEENS1_25SingleTileBwdLPTSchedulerILb1ELi128ELb1EEEEEEEEEvNT_6ParamsE$_ZN4cute3eso3ESOILb1ELb0EJNS_6LayoutINS_5tupleIJNS3_IJNS_1CILi2EEES5_EEEEEENS3_IJNS3_IJNS4_ILi8EEENS4_ILi64EEEEEEEEEEEiEEC2ERKSC_RKi)
        /*30bc*/ 	.word	0x00000000


	//----- nvinfo : EIATTR_FRAME_SIZE
	.align		4
.L_2090:
        /*30c0*/ 	.byte	0x04, 0x11
        /*30c2*/ 	.short	(.L_2092 - .L_2091)
	.align		4
.L_2091:
        /*30c4*/ 	.word	index@($_ZN7cutlass13device_kernelIN5flash19enable_sm80_to_sm89INS1_16FlashAttnBwdSm80INS1_25CollectiveMainloopBwdSm80ILi2ELi2EN4cute5tupleIJNS5_1CILi128EEES8_NS7_ILi64EEEEEENS_10bfloat16_tEfNS_4arch4Sm80ELb1ELb0ELb1ELb1ELb1ELb0ELb0ELb0ELi2ELi4ELi4ELi4ELb0EEENS1_21CollectiveEpilogueBwdISA_SB_SD_Li256ELb1ELb0ELi2EEENS1_25SingleTileBwdLPTSchedulerILb1ELi128ELb1EEEEEEEEEvNT_6ParamsE$_ZN4cute3eso3ESOILb1ELb0EJNS_6LayoutINS_5tupleIJNS3_IJNS_1CILi2EEES5_EEEEEENS3_IJNS3_IJNS4_ILi8EEENS4_ILi64EEEEEEEEEEENS_10ViewEngineINS_8smem_ptrIPfEEEEEEC2ERKSC_RKSH_)
        /*30c8*/ 	.word	0x00000000


	//----- nvinfo : EIATTR_FRAME_SIZE
	.align		4
.L_2092:
        /*30cc*/ 	.byte	0x04, 0x11
        /*30ce*/ 	.short	(.L_2094 - .L_2093)
	.align		4
.L_2093:
        /*30d0*/ 	.word	index@($_ZN7cutlass13device_kernelIN5flash19enable_sm80_to_sm89INS1_16FlashAttnBwdSm80INS1_25CollectiveMainloopBwdSm80ILi2ELi2EN4cute5tupleIJNS5_1CILi128EEES8_NS7_ILi64EEEEEENS_10bfloat16_tEfNS_4arch4Sm80ELb1ELb0ELb1ELb1ELb1ELb0ELb0ELb0ELi2ELi4ELi4ELi4ELb0EEENS1_21CollectiveEpilogueBwdISA_SB_SD_Li256ELb1ELb0ELi2EEENS1_25SingleTileBwdLPTSchedulerILb1ELi128ELb1EEEEEEEEEvNT_6ParamsE$_ZN4cute3eso3ESOILb1ELb0EJNS_6LayoutINS_5tupleIJNS3_IJNS_1CILi2EEES5_EEEEEENS3_IJNS3_IJNS4_ILi1EEES5_EEEEEEEEiEEC2ERKSB_RKi)
        /*30d4*/ 	.word	0x00000000


	//----- nvinfo : EIATTR_FRAME_SIZE
	.align		4
.L_2094:
        /*30d8*/ 	.byte	0x04, 0x11
        /*30da*/ 	.short	(.L_2096 - .L_2095)
	.align		4
.L_2095:
        /*30dc*/ 	.word	index@($_ZN7cutlass13device_kernelIN5flash19enable_sm80_to_sm89INS1_16FlashAttnBwdSm80INS1_25CollectiveMainloopBwdSm80ILi2ELi2EN4cute5tupleIJNS5_1CILi128EEES8_NS7_ILi64EEEEEENS_10bfloat16_tEfNS_4arch4Sm80ELb1ELb0ELb1ELb1ELb1ELb0ELb0ELb0ELi2ELi4ELi4ELi4ELb0EEENS1_21CollectiveEpilogueBwdISA_SB_SD_Li256ELb1ELb0ELi2EEENS1_25SingleTileBwdLPTSchedulerILb1ELi128ELb1EEEEEEEEEvNT_6ParamsE$_ZN4cute3eso3ESOILb1ELb0EJNS_6LayoutINS_5tupleIJNS3_IJNS_1CILi2EEES5_EEEEEENS3_IJNS3_IJNS4_ILi1EEES5_EEEEEEEENS_10ViewEngineIPfEEEEC2ERKSB_RKSE_)
        /*30e0*/ 	.word	0x00000000


	//----- nvinfo : EIATTR_FRAME_SIZE
	.align		4
.L_2096:
        /*30e4*/ 	.byte	0x04, 0x11
        /*30e6*/ 	.short	(.L_2098 - .L_2097)
	.align		4
.L_2097:
        /*30e8*/ 	.word	index@($_ZN7cutlass13device_kernelIN5flash19enable_sm80_to_sm89INS1_16FlashAttnBwdSm80INS1_25CollectiveMainloopBwdSm80ILi2ELi2EN4cute5tupleIJNS5_1CILi128EEES8_NS7_ILi64EEEEEENS_10bfloat16_tEfNS_4arch4Sm80ELb1ELb0ELb1ELb1ELb1ELb0ELb0ELb0ELi2ELi4ELi4ELi4ELb0EEENS1_21CollectiveEpilogueBwdISA_SB_SD_Li256ELb1ELb0ELi2EEENS1_25SingleTileBwdLPTSchedulerILb1ELi128ELb1EEEEEEEEEvNT_6ParamsE$_ZN4cute3eso3ESOILb1ELb0EJNS_6LayoutINS_5tupleIJNS3_IJNS_1CILi2EEES5_EEEEEENS3_IJNS3_IJNS4_ILi1EEES5_EEEEEEEENS_10ViewEngineIPN7cutlass10bfloat16_tEEEEEC2ERKSB_RKSG_)
        /*30ec*/ 	.word	0x00000000


	//----- nvinfo : EIATTR_FRAME_SIZE
	.align		4
.L_2098:
        /*30f0*/ 	.byte	0x04, 0x11
        /*30f2*/ 	.short	(.L_2100 - .L_2099)
	.align		4
.L_2099:
        /*30f4*/ 	.word	index@($_ZN7cutlass13device_kernelIN5flash19enable_sm80_to_sm89INS1_16FlashAttnBwdSm80INS1_25CollectiveMainloopBwdSm80ILi2ELi2EN4cute5tupleIJNS5_1CILi128EEES8_NS7_ILi64EEEEEENS_10bfloat16_tEfNS_4arch4Sm80ELb1ELb0ELb1ELb1ELb1ELb0ELb0ELb0ELi2ELi4ELi4ELi4ELb0EEENS1_21CollectiveEpilogueBwdISA_SB_SD_Li256ELb1ELb0ELi2EEENS1_25SingleTileBwdLPTSchedulerILb1ELi128ELb1EEEEEEEEEvNT_6ParamsE$_ZN4cute3eso3ESOILb1ELb0EJNS_6LayoutINS_5tupleIJNS3_IJNS_1CILi2EEES5_EEEEEENS3_IJNS3_IJNS4_ILi1EEES5_EEEEEEEENS_10ViewEngineIPKfEEEEC2ERKSB_RKSF_)
        /*30f8*/ 	.word	0x00000000


	//----- nvinfo : EIATTR_FRAME_SIZE
	.align		4
.L_2100:
        /*30fc*/ 	.byte	0x04, 0x11
        /*30fe*/ 	.short	(.L_2102 - .L_2101)
	.align		4
.L_2101:
        /*3100*/ 	.word	index@($_ZN7cutlass13device_kernelIN5flash19enable_sm80_to_sm89INS1_16FlashAttnBwdSm80INS1_25CollectiveMainloopBwdSm80ILi2ELi2EN4cute5tupleIJNS5_1CILi128EEES8_NS7_ILi64EEEEEENS_10bfloat16_tEfNS_4arch4Sm80ELb1ELb0ELb1ELb1ELb1ELb0ELb0ELb0ELi2ELi4ELi4ELi4ELb0EEENS1_21CollectiveEpilogueBwdISA_SB_SD_Li256ELb1ELb0ELi2EEENS1_25SingleTileBwdLPTSchedulerILb1ELi128ELb1EEEEEEEEEvNT_6ParamsE$_ZN4cute3eso3ESOILb1ELb0EJNS_6LayoutINS_5tupleIJNS3_IJNS_1CILi1EEES5_EEENS4_ILi32EEEEEENS3_IJNS3_IJNS4_ILi0EEES9_EEENS4_ILi256EEEEEEEEiEEC2ERKSD_RKi)
        /*3104*/ 	.word	0x00000000


	//----- nvinfo : EIATTR_FRAME_SIZE
	.align		4
.L_2102:
        /*3108*/ 	.byte	0x04, 0x11
        /*310a*/ 	.short	(.L_2104 - .L_2103)
	.align		4
.L_2103:
        /*310c*/ 	.word	index@($_ZN7cutlass13device_kernelIN5flash19enable_sm80_to_sm89INS1_16FlashAttnBwdSm80INS1_25CollectiveMainloopBwdSm80ILi2ELi2EN4cute5tupleIJNS5_1CILi128EEES8_NS7_ILi64EEEEEENS_10bfloat16_tEfNS_4arch4Sm80ELb1ELb0ELb1ELb1ELb1ELb0ELb0ELb0ELi2ELi4ELi4ELi4ELb0EEENS1_21CollectiveEpilogueBwdISA_SB_SD_Li256ELb1ELb0ELi2EEENS1_25SingleTileBwdLPTSchedulerILb1ELi128ELb1EEEEEEEEEvNT_6ParamsE$_ZN4cute3eso3ESOILb1ELb0EJNS_6LayoutINS_5tupleIJNS3_IJNS_1CILi1EEES5_EEENS4_ILi32EEEEEENS3_IJNS3_IJNS4_ILi0EEES9_EEENS4_ILi256EEEEEEEENS_10ViewEngineINS_8gmem_ptrIPfEEEEEEC2ERKSD_RKSI_)
        /*3110*/ 	.word	0x00000000


	//----- nvinfo : EIATTR_FRAME_SIZE
	.align		4
.L_2104:
        /*3114*/ 	.byte	0x04, 0x11
        /*3116*/ 	.short	(.L_2106 - .L_2105)
	.align		4
.L_2105:
        /*3118*/ 	.word	index@($_ZN7cutlass13device_kernelIN5flash19enable_sm80_to_sm89INS1_16FlashAttnBwdSm80INS1_25CollectiveMainloopBwdSm80ILi2ELi2EN4cute5tupleIJNS5_1CILi128EEES8_NS7_ILi64EEEEEENS_10bfloat16_tEfNS_4arch4Sm80ELb1ELb0ELb1ELb1ELb1ELb0ELb0ELb0ELi2ELi4ELi4ELi4ELb0EEENS1_21CollectiveEpilogueBwdISA_SB_SD_Li256ELb1ELb0ELi2EEENS1_25SingleTileBwdLPTSchedulerILb1ELi128ELb1EEEEEEEEEvNT_6ParamsE$_ZN4cute3eso3ESOILb1ELb0EJNS_6LayoutINS_5tupleIJNS3_IJNS_1CILi1EEES5_EEEEEENS3_IJNS3_IJS5_NS4_ILi0EEEEEEEEEEENS_10ViewEngineINS_8smem_ptrIPN7cutlass9uint128_tEEEEEEEC2ERKSB_RKSI_)
        /*311c*/ 	.word	0x00000000


	//----- nvinfo : EIATTR_FRAME_SIZE
	.align		4
.L_2106:
        /*3120*/ 	.byte	0x04, 0x11
        /*3122*/ 	.short	(.L_2108 - .L_2107)
	.align		4
.L_2107:
        /*3124*/ 	.word	index@($_ZN7cutlass13device_kernelIN5flash19enable_sm80_to_sm89INS1_16FlashAttnBwdSm80INS1_25CollectiveMainloopBwdSm80ILi2ELi2EN4cute5tupleIJNS5_1CILi128EEES8_NS7_ILi64EEEEEENS_10bfloat16_tEfNS_4arch4Sm80ELb1ELb0ELb1ELb1ELb1ELb0ELb0ELb0ELi2ELi4ELi4ELi4ELb0EEENS1_21CollectiveEpilogueBwdISA_SB_SD_Li256ELb1ELb0ELi2EEENS1_25SingleTileBwdLPTSchedulerILb1ELi128ELb1EEEEEEEEEvNT_6ParamsE$_ZN4cute3eso3ESOILb1ELb0EJNS_6LayoutINS_5tupleIJNS3_IJNS_1CILi1EEES5_EEEEEENS3_IJNS3_IJS5_NS4_ILi0EEEEEEEEEEENS_10ViewEngineINS_8gmem_ptrIPKN7cutlass9uint128_tEEEEEEEC2ERKSB_RKSJ_)
        /*3128*/ 	.word	0x00000000


	//----- nvinfo : EIATTR_FRAME_SIZE
	.align		4
.L_2108:
        /*312c*/ 	.byte	0x04, 0x11
        /*312e*/ 	.short	(.L_2110 - .L_2109)
	.align		4
.L_2109:
        /*3130*/ 	.word	index@($_ZN7cutlass13device_kernelIN5flash19enable_sm80_to_sm89INS1_16FlashAttnBwdSm80INS1_25CollectiveMainloopBwdSm80ILi2ELi2EN4cute5tupleIJNS5_1CILi128EEES8_NS7_ILi64EEEEEENS_10bfloat16_tEfNS_4arch4Sm80ELb1ELb0ELb1ELb1ELb1ELb0ELb0ELb0ELi2ELi4ELi4ELi4ELb0EEENS1_21CollectiveEpilogueBwdISA_SB_SD_Li256ELb1ELb0ELi2EEENS1_25SingleTileBwdLPTSchedulerILb1ELi128ELb1EEEEEEEEEvNT_6ParamsE$_ZN4cute3eso3ESOILb1ELb0EJNS_6LayoutINS_5tupleIJNS3_IJNS_1CILi1EEENS4_ILi4EEEEEENS4_ILi2EEES6_EEENS3_IJNS3_IJNS4_ILi0EEES5_EEES6_NS4_ILi8EEEEEEEENS_10ViewEngineIPfEEEEC2ERKSE_RKSH_)
        /*3134*/ 	.word	0x00000000


	//----- nvinfo : EIATTR_FRAME_SIZE
	.align		4
.L_2110:
        /*3138*/ 	.byte	0x04, 0x11
        /*313a*/ 	.short	(.L_2112 - .L_2111)
	.align		4
.L_2111:
        /*313c*/ 	.word	index@($_ZN7cutlass13device_kernelIN5flash19enable_sm80_to_sm89INS1_16FlashAttnBwdSm80INS1_25CollectiveMainloopBwdSm80ILi2ELi2EN4cute5tupleIJNS5_1CILi128EEES8_NS7_ILi64EEEEEENS_10bfloat16_tEfNS_4arch4Sm80ELb1ELb0ELb1ELb1ELb1ELb0ELb0ELb0ELi2ELi4ELi4ELi4ELb0EEENS1_21CollectiveEpilogueBwdISA_SB_SD_Li256ELb1ELb0ELi2EEENS1_25SingleTileBwdLPTSchedulerILb1ELi128ELb1EEEEEEEEEvNT_6ParamsE$_ZN4cute3eso3ESOILb1ELb0EJNS_6LayoutINS_5tupleIJNS3_IJNS_1CILi1EEENS4_ILi2EEES6_EEEEEENS3_IJNS3_IJS5_S5_S6_EEEEEEEENS_10ViewEngineIPjEEEEC2ERKSB_RKSE_)
        /*3140*/ 	.word	0x00000000


	//----- nvinfo : EIATTR_FRAME_SIZE
	.align		4
.L_2112:
        /*3144*/ 	.byte	0x04, 0x11
        /*3146*/ 	.short	(.L_2114 - .L_2113)
	.align		4
.L_2113:
        /*3148*/ 	.word	index@($_ZN7cutlass13device_kernelIN5flash19enable_sm80_to_sm89INS1_16FlashAttnBwdSm80INS1_25CollectiveMainloopBwdSm80ILi2ELi2EN4cute5tupleIJNS5_1CILi128EEES8_NS7_ILi64EEEEEENS_10bfloat16_tEfNS_4arch4Sm80ELb1ELb0ELb1ELb1ELb1ELb0ELb0ELb0ELi2ELi4ELi4ELi4ELb0EEENS1_21CollectiveEpilogueBwdISA_SB_SD_Li256ELb1ELb0ELi2EEENS1_25SingleTileBwdLPTSchedulerILb1ELi128ELb1EEEEEEEEEvNT_6ParamsE$_ZN4cute3eso3ESOILb1ELb0EJNS_6LayoutINS_5tupleIJNS3_IJNS_1CILi1EEENS4_ILi2EEEEEES6_NS4_ILi8EEEEEENS3_IJNS3_IJS5_S5_EEES6_NS4_ILi4EEEEEEEENS_10ViewEngineIPN7cutlass5ArrayINSF_10bfloat16_tELi2ELb0EEEEEEEC2ERKSD_RKSK_)
        /*314c*/ 	.word	0x00000000


	//----- nvinfo : EIATTR_FRAME_SIZE
	.align		4
.L_2114:
        /*3150*/ 	.byte	0x04, 0x11
        /*3152*/ 	.short	(.L_2116 - .L_2115)
	.align		4
.L_2115:
        /*3154*/ 	.word	index@($_ZN7cutlass13device_kernelIN5flash19enable_sm80_to_sm89INS1_16FlashAttnBwdSm80INS1_25CollectiveMainloopBwdSm80ILi2ELi2EN4cute5tupleIJNS5_1CILi128EEES8_NS7_ILi64EEEEEENS_10bfloat16_tEfNS_4arch4Sm80ELb1ELb0ELb1ELb1ELb1ELb0ELb0ELb0ELi2ELi4ELi4ELi4ELb0EEENS1_21CollectiveEpilogueBwdISA_SB_SD_Li256ELb1ELb0ELi2EEENS1_25SingleTileBwdLPTSchedulerILb1ELi128ELb1EEEEEEEEEvNT_6ParamsE$_ZN4cute3eso3ESOILb1ELb0EJNS_6LayoutINS_5tupleIJNS3_IJNS_1CILi1EEENS4_ILi2EEEEEES6_NS4_ILi8EEEEEENS3_IJNS3_IJS5_S5_EEES6_NS4_ILi4EEEEEEEENS_10ViewEngineIPKN7cutlass5ArrayIfLi2ELb1EEEEEEEC2ERKSD_RKSK_)
        /*3158*/ 	.word	0x00000000


	//----- nvinfo : EIATTR_FRAME_SIZE
	.align		4
.L_2116:
        /*315c*/ 	.byte	0x04, 0x11
        /*315e*/ 	.short	(.L_2118 - .L_2117)
	.align		4
.L_2117:
        /*3160*/ 	.word	index@($_ZN7cutlass13device_kernelIN5flash19enable_sm80_to_sm89INS1_16FlashAttnBwdSm80INS1_25CollectiveMainloopBwdSm80ILi2ELi2EN4cute5tupleIJNS5_1CILi128EEES8_NS7_ILi64EEEEEENS_10bfloat16_tEfNS_4arch4Sm80ELb1ELb0ELb1ELb1ELb1ELb0ELb0ELb0ELi2ELi4ELi4ELi4ELb0EEENS1_21CollectiveEpilogueBwdISA_SB_SD_Li256ELb1ELb0ELi2EEENS1_25SingleTileBwdLPTSchedulerILb1ELi128ELb1EEEEEEEEEvNT_6ParamsE$_ZN4cute3eso3ESOILb1ELb0EJNS_6LayoutINS_5tupleIJNS3_IJNS_1CILi1EEENS4_ILi2EEEEEEEEENS3_IJNS3_IJS5_S5_EEEEEEEENS_10ViewEngineIPjEEEEC2ERKSB_RKSE_)
        /*3164*/ 	.word	0x00000000


	//----- nvinfo : EIATTR_FRAME_SIZE
	.align		4
.L_2118:
        /*3168*/ 	.byte	0x04, 0x11
        /*316a*/ 	.short	(.L_2120 - .L_2119)
	.align		4
.L_2119:
        /*316c*/ 	.word	index@($_ZN7cutlass13device_kernelIN5flash19enable_sm80_to_sm89INS1_16FlashAttnBwdSm80INS1_25CollectiveMainloopBwdSm80ILi2ELi2EN4cute5tupleIJNS5_1CILi128EEES8_NS7_ILi64EEEEEENS_10bfloat16_tEfNS_4arch4Sm80ELb1ELb0ELb1ELb1ELb1ELb0ELb0ELb0ELi2ELi4ELi4ELi4ELb0EEENS1_21CollectiveEpilogueBwdISA_SB_SD_Li256ELb1ELb0ELi2EEENS1_25SingleTileBwdLPTSchedulerILb1ELi128ELb1EEEEEEEEEvNT_6ParamsE$_ZN4cute3eso3ESOILb1ELb0EJNS_6LayoutINS_5tupleIJNS3_IJNS_1CILi1EEENS3_IJNS4_ILi4EEENS4_ILi2EEEEEEEEES7_S6_EEENS3_IJNS3_IJNS4_ILi0EEENS3_IJS5_NS4_ILi8EEEEEEEEES6_NS4_ILi16EEEEEEEENS_10ViewEngineIPN7cutlass10bfloat16_tEEEEEC2ERKSH_RKSM_)
        /*3170*/ 	.word	0x00000000


	//----- nvinfo : EIATTR_FRAME_SIZE
	.align		4
.L_2120:
        /*3174*/ 	.byte	0x04, 0x11
        /*3176*/ 	.short	(.L_2122 - .L_2121)
	.align		4
.L_2121:
        /*3178*/ 	.word	index@($_ZN7cutlass13device_kernelIN5flash19enable_sm80_to_sm89INS1_16FlashAttnBwdSm80INS1_25CollectiveMainloopBwdSm80ILi2ELi2EN4cute5tupleIJNS5_1CILi128EEES8_NS7_ILi64EEEEEENS_10bfloat16_tEfNS_4arch4Sm80ELb1ELb0ELb1ELb1ELb1ELb0ELb0ELb0ELi2ELi4ELi4ELi4ELb0EEENS1_21CollectiveEpilogueBwdISA_SB_SD_Li256ELb1ELb0ELi2EEENS1_25SingleTileBwdLPTSchedulerILb1ELi128ELb1EEEEEEEEEvNT_6ParamsE$_ZN4cute3eso3ESOILb1ELb0EJNS_6LayoutINS_5tupleIJNS3_IJNS_1CILi1EEENS3_IJNS4_ILi2EEES6_EEEEEES6_NS4_ILi4EEEEEENS3_IJNS3_IJNS4_ILi0EEENS3_IJS5_S9_EEEEEES6_NS4_ILi8EEEEEEEENS_10ViewEngineIPjEEEEC2ERKSG_RKSJ_)
        /*317c*/ 	.word	0x00000000


	//----- nvinfo : EIATTR_FRAME_SIZE
	.align		4
.L_2122:
        /*3180*/ 	.byte	0x04, 0x11
        /*3182*/ 	.short	(.L_2124 - .L_2123)
	.align		4
.L_2123:
        /*3184*/ 	.word	index@($_ZN7cutlass13device_kernelIN5flash19enable_sm80_to_sm89INS1_16FlashAttnBwdSm80INS1_25CollectiveMainloopBwdSm80ILi2ELi2EN4cute5tupleIJNS5_1CILi128EEES8_NS7_ILi64EEEEEENS_10bfloat16_tEfNS_4arch4Sm80ELb1ELb0ELb1ELb1ELb1ELb0ELb0ELb0ELi2ELi4ELi4ELi4ELb0EEENS1_21CollectiveEpilogueBwdISA_SB_SD_Li256ELb1ELb0ELi2EEENS1_25SingleTileBwdLPTSchedulerILb1ELi128ELb1EEEEEEEEEvNT_6ParamsE$_ZN4cute3eso3ESOILb1ELb0EJNS_6LayoutINS_5tupleIJNS3_IJNS3_IJNS_1CILi8EEENS4_ILi1EEEEEES6_EEENS3_IJNS3_IJS6_S6_EEENS4_ILi4EEEEEEEEENS3_IJNS3_IJNS3_IJS6_NS4_ILi0EEEEEESD_EEENS3_IJNS3_IJSD_SD_EEES5_EEEEEEEENS_10ViewEngineIPN7cutlass10bfloat16_tEEEEEC2ERKSJ_RKSO_)
        /*3188*/ 	.word	0x00000000


	//----- nvinfo : EIATTR_FRAME_SIZE
	.align		4
.L_2124:
        /*318c*/ 	.byte	0x04, 0x11
        /*318e*/ 	.short	(.L_2126 - .L_2125)
	.align		4
.L_2125:
        /*3190*/ 	.word	index@($_ZN7cutlass13device_kernelIN5flash19enable_sm80_to_sm89INS1_16FlashAttnBwdSm80INS1_25CollectiveMainloopBwdSm80ILi2ELi2EN4cute5tupleIJNS5_1CILi128EEES8_NS7_ILi64EEEEEENS_10bfloat16_tEfNS_4arch4Sm80ELb1ELb0ELb1ELb1ELb1ELb0ELb0ELb0ELi2ELi4ELi4ELi4ELb0EEENS1_21CollectiveEpilogueBwdISA_SB_SD_Li256ELb1ELb0ELi2EEENS1_25SingleTileBwdLPTSchedulerILb1ELi128ELb1EEEEEEEEEvNT_6ParamsE$_ZN4cute3eso3ESOILb1ELb0EJNS_6LayoutINS_5tupleIJNS3_IJNS3_IJNS_1CILi8EEENS4_ILi1EEEEEES6_EEENS3_IJNS3_IJS6_S6_EEENS4_ILi4EEEEEEEEENS3_IJNS3_IJNS3_IJS6_NS4_ILi0EEEEEESD_EEENS3_IJNS3_IJSD_SD_EEENS4_ILi2048EEEEEEEEEEENS_10ViewEngineINS_8smem_ptrIPN7cutlass10bfloat16_tEEEEEEEC2ERKSK_RKSR_)
        /*3194*/ 	.word	0x00000000


	//----- nvinfo : EIATTR_FRAME_SIZE
	.align		4
.L_2126:
        /*3198*/ 	.byte	0x04, 0x11
        /*319a*/ 	.short	(.L_2128 - .L_2127)
	.align		4
.L_2127:
        /*319c*/ 	.word	index@($_ZN7cutlass13device_kernelIN5flash19enable_sm80_to_sm89INS1_16FlashAttnBwdSm80INS1_25CollectiveMainloopBwdSm80ILi2ELi2EN4cute5tupleIJNS5_1CILi128EEES8_NS7_ILi64EEEEEENS_10bfloat16_tEfNS_4arch4Sm80ELb1ELb0ELb1ELb1ELb1ELb0ELb0ELb0ELi2ELi4ELi4ELi4ELb0EEENS1_21CollectiveEpilogueBwdISA_SB_SD_Li256ELb1ELb0ELi2EEENS1_25SingleTileBwdLPTSchedulerILb1ELi128ELb1EEEEEEEEEvNT_6ParamsE$_ZN4cute3eso3ESOILb1ELb0EJNS_6LayoutINS_5tupleIJNS3_IJNS3_IJNS_1CILi8EEENS4_ILi1EEEEEES6_EEENS3_IJNS3_IJS6_S6_EEENS4_ILi2EEEEEEEEENS3_IJNS3_IJNS3_IJS6_NS4_ILi0EEEEEESD_EEENS3_IJNS3_IJSD_SD_EEES5_EEEEEEEENS_10ViewEngineIPN7cutlass10bfloat16_tEEEEEC2ERKSJ_RKSO_)
        /*31a0*/ 	.word	0x00000000


	//----- nvinfo : EIATTR_FRAME_SIZE
	.align		4
.L_2128:
        /*31a4*/ 	.byte	0x04, 0x11
        /*31a6*/ 	.short	(.L_2130 - .L_2129)
	.align		4
.L_2129:
        /*31a8*/ 	.word	index@($_ZN7cutlass13device_kernelIN5flash19enable_sm80_to_sm89INS1_16FlashAttnBwdSm80INS1_25CollectiveMainloopBwdSm80ILi2ELi2EN4cute5tupleIJNS5_1CILi128EEES8_NS7_ILi64EEEEEENS_10bfloat16_tEfNS_4arch4Sm80ELb1ELb0ELb1ELb1ELb1ELb0ELb0ELb0ELi2ELi4ELi4ELi4ELb0EEENS1_21CollectiveEpilogueBwdISA_SB_SD_Li256ELb1ELb0ELi2EEENS1_25SingleTileBwdLPTSchedulerILb1ELi128ELb1EEEEEEEEEvNT_6ParamsE$_ZN4cute3eso3ESOILb1ELb0EJNS_6LayoutINS_5tupleIJNS3_IJNS3_IJNS_1CILi8EEENS4_ILi1EEEEEES6_EEENS3_IJNS3_IJS6_S6_EEENS4_ILi2EEEEEEEEENS3_IJNS3_IJNS3_IJS6_NS4_ILi0EEEEEESD_EEENS3_IJNS3_IJSD_SD_EEENS4_ILi8192EEEEEEEEEEENS_10ViewEngineINS_8smem_ptrIPN7cutlass10bfloat16_tEEEEEEEC2ERKSK_RKSR_)
        /*31ac*/ 	.word	0x00000000


	//----- nvinfo : EIATTR_FRAME_SIZE
	.align		4
.L_2130:
        /*31b0*/ 	.byte	0x04, 0x11
        /*31b2*/ 	.short	(.L_2132 - .L_2131)
	.align		4
.L_2131:
        /*31b4*/ 	.word	index@($_ZN7cutlass13device_kernelIN5flash19enable_sm80_to_sm89INS1_16FlashAttnBwdSm80INS1_25CollectiveMainloopBwdSm80ILi2ELi2EN4cute5tupleIJNS5_1CILi128EEES8_NS7_ILi64EEEEEENS_10bfloat16_tEfNS_4arch4Sm80ELb1ELb0ELb1ELb1ELb1ELb0ELb0ELb0ELi2ELi4ELi4ELi4ELb0EEENS1_21CollectiveEpilogueBwdISA_SB_SD_Li256ELb1ELb0ELi2EEENS1_25SingleTileBwdLPTSchedulerILb1ELi128ELb1EEEEEEEEEvNT_6ParamsE$_ZN4cute3eso3ESOILb1ELb0EJNS_6LayoutINS_5tupleIJNS3_IJNS3_IJNS_1CILi8EEENS4_ILi1EEEEEES6_EEENS3_IJNS3_IJS6_S6_EEENS4_ILi2EEEEEEEEENS3_IJNS3_IJNS3_IJS6_NS4_ILi0EEEEEESD_EEENS3_IJNS3_IJSD_SD_EEENS4_ILi64EEEEEEEEEEENS_10ViewEngineIPN7cutlass10bfloat16_tEEEEEC2ERKSK_RKSP_)
        /*31b8*/ 	.word	0x00000000


	//----- nvinfo : EIATTR_FRAME_SIZE
	.align		4
.L_2132:
        /*31bc*/ 	.byte	0x04, 0x11
        /*31be*/ 	.short	(.L_2134 - .L_2133)
	.align		4
.L_2133:
        /*31c0*/ 	.word	index@($_ZN7cutlass13device_kernelIN5flash19enable_sm80_to_sm89INS1_16FlashAttnBwdSm80INS1_25CollectiveMainloopBwdSm80ILi2ELi2EN4cute5tupleIJNS5_1CILi128EEES8_NS7_ILi64EEEEEENS_10bfloat16_tEfNS_4arch4Sm80ELb1ELb0ELb1ELb1ELb1ELb0ELb0ELb0ELi2ELi4ELi4ELi4ELb0EEENS1_21CollectiveEpilogueBwdISA_SB_SD_Li256ELb1ELb0ELi2EEENS1_25SingleTileBwdLPTSchedulerILb1ELi128ELb1EEEEEEEEEvNT_6ParamsE$_ZN4cute3eso3ESOILb1ELb0EJNS_6LayoutINS_5tupleIJNS3_IJNS3_IJNS_1CILi8EEENS4_ILi1EEEEEES6_EEENS3_IJNS3_IJS6_S6_EEENS4_ILi2EEEEEEEEENS3_IJNS3_IJNS3_IJS6_NS4_ILi0EEEEEESD_EEENS3_IJNS3_IJSD_SD_EEENS4_ILi4096EEEEEEEEEEENS_10ViewEngineINS_8smem_ptrIPN7cutlass10bfloat16_tEEEEEEEC2ERKSK_RKSR_)
        /*31c4*/ 	.word	0x00000000


	//----- nvinfo : EIATTR_FRAME_SIZE
	.align		4
.L_2134:
        /*31c8*/ 	.byte	0x04, 0x11
        /*31ca*/ 	.short	(.L_2136 - .L_2135)
	.align		4
.L_2135:
        /*31cc*/ 	.word	index@($_ZN7cutlass13device_kernelIN5flash19enable_sm80_to_sm89INS1_16FlashAttnBwdSm80INS1_25CollectiveMainloopBwdSm80ILi2ELi2EN4cute5tupleIJNS5_1CILi128EEES8_NS7_ILi64EEEEEENS_10bfloat16_tEfNS_4arch4Sm80ELb1ELb0ELb1ELb1ELb1ELb0ELb0ELb0ELi2ELi4ELi4ELi4ELb0EEENS1_21CollectiveEpilogueBwdISA_SB_SD_Li256ELb1ELb0ELi2EEENS1_25SingleTileBwdLPTSchedulerILb1ELi128ELb1EEEEEEEEEvNT_6ParamsE$_ZN4cute3eso3ESOILb1ELb0EJNS_6LayoutINS_5tupleIJNS3_IJNS3_IJNS_1CILi4EEENS4_ILi8EEEEEENS3_IJS5_NS4_ILi2EEEEEEEEENS3_IJNS3_IJS8_S8_EEENS3_IJS8_S6_EEEEEEEEENS3_IJNS3_IJNS3_IJNS_11ScaledBasisIS8_JLi1EEEENSF_INS4_ILi1EEEJLi0EEEEEEENS3_IJNSF_INS4_ILi16EEEJLi0EEEENSF_IS6_JLi1EEEEEEEEEENS3_IJNS3_IJNSF_ISH_JLi1EEEENSF_IS6_JLi0EEEEEEENS3_IJNSF_INS4_ILi64EEEJLi0EEEENSF_ISK_JLi1EEEEEEEEEEEEEEENS_10ViewEngineINS_23ArithmeticTupleIteratorINS_15ArithmeticTupleIJNS4_ILi0EEES12_EEEEEEEEEC2ERKSY_RKS15_)
        /*31d0*/ 	.word	0x00000000


	//----- nvinfo : EIATTR_FRAME_SIZE
	.align		4
.L_2136:
        /*31d4*/ 	.byte	0x04, 0x11
        /*31d6*/ 	.short	(.L_2138 - .L_2137)
	.align		4
.L_2137:
        /*31d8*/ 	.word	index@($_ZN7cutlass13device_kernelIN5flash19enable_sm80_to_sm89INS1_16FlashAttnBwdSm80INS1_25CollectiveMainloopBwdSm80ILi2ELi2EN4cute5tupleIJNS5_1CILi128EEES8_NS7_ILi64EEEEEENS_10bfloat16_tEfNS_4arch4Sm80ELb1ELb0ELb1ELb1ELb1ELb0ELb0ELb0ELi2ELi4ELi4ELi4ELb0EEENS1_21CollectiveEpilogueBwdISA_SB_SD_Li256ELb1ELb0ELi2EEENS1_25SingleTileBwdLPTSchedulerILb1ELi128ELb1EEEEEEEEEvNT_6ParamsE$_ZN4cute3eso3ESOILb1ELb0EJNS_6LayoutINS_5tupleIJNS3_IJNS3_IJNS_1CILi4EEENS4_ILi2EEEEEENS4_ILi1EEEEEES6_NS4_ILi8EEEEEENS3_IJNS3_IJNS3_IJS8_NS4_ILi32EEEEEENS4_ILi0EEEEEENS4_ILi64EEES5_EEEEENS_10ViewEngineIPN7cutlass10bfloat16_tEEEEEC2ERKSI_RKSN_)
        /*31dc*/ 	.word	0x00000000


	//----- nvinfo : EIATTR_FRAME_SIZE
	.align		4
.L_2138:
        /*31e0*/ 	.byte	0x04, 0x11
        /*31e2*/ 	.short	(.L_2140 - .L_2139)
	.align		4
.L_2139:
        /*31e4*/ 	.word	index@($_ZN7cutlass13device_kernelIN5flash19enable_sm80_to_sm89INS1_16FlashAttnBwdSm80INS1_25CollectiveMainloopBwdSm80ILi2ELi2EN4cute5tupleIJNS5_1CILi128EEES8_NS7_ILi64EEEEEENS_10bfloat16_tEfNS_4arch4Sm80ELb1ELb0ELb1ELb1ELb1ELb0ELb0ELb0ELi2ELi4ELi4ELi4ELb0EEENS1_21CollectiveEpilogueBwdISA_SB_SD_Li256ELb1ELb0ELi2EEENS1_25SingleTileBwdLPTSchedulerILb1ELi128ELb1EEEEEEEEEvNT_6ParamsE$_ZN4cute3eso3ESOILb1ELb0EJNS_6LayoutINS_5tupleIJNS3_IJNS3_IJNS_1CILi4EEENS4_ILi2EEEEEENS4_ILi1EEEEEES6_EEENS3_IJNS3_IJNS3_IJS8_NS4_ILi32EEEEEENS4_ILi0EEEEEENS4_ILi64EEEEEEEEiEEC2ERKSH_RKi)
        /*31e8*/ 	.word	0x00000000


	//----- nvinfo : EIATTR_FRAME_SIZE
	.align		4
.L_2140:
        /*31ec*/ 	.byte	0x04, 0x11
        /*31ee*/ 	.short	(.L_2142 - .L_2141)
	.align		4
.L_2141:
        /*31f0*/ 	.word	index@($_ZN7cutlass13device_kernelIN5flash19enable_sm80_to_sm89INS1_16FlashAttnBwdSm80INS1_25CollectiveMainloopBwdSm80ILi2ELi2EN4cute5tupleIJNS5_1CILi128EEES8_NS7_ILi64EEEEEENS_10bfloat16_tEfNS_4arch4Sm80ELb1ELb0ELb1ELb1ELb1ELb0ELb0ELb0ELi2ELi4ELi4ELi4ELb0EEENS1_21CollectiveEpilogueBwdISA_SB_SD_Li256ELb1ELb0ELi2EEENS1_25SingleTileBwdLPTSchedulerILb1ELi128ELb1EEEEEEEEEvNT_6ParamsE$_ZN4cute3eso3ESOILb1ELb0EJNS_6LayoutINS_5tupleIJNS3_IJNS3_IJNS_1CILi4EEENS4_ILi2EEEEEENS4_ILi1EEEEEES6_EEENS3_IJNS3_IJNS3_IJS8_NS4_ILi32EEEEEENS4_ILi0EEEEEENS4_ILi64EEEEEEEENS_10ViewEngineIPN7cutlass10bfloat16_tEEEEEC2ERKSH_RKSM_)
        /*31f4*/ 	.word	0x00000000


	//----- nvinfo : EIATTR_FRAME_SIZE
	.align		4
.L_2142:
        /*31f8*/ 	.byte	0x04, 0x11
        /*31fa*/ 	.short	(.L_2144 - .L_2143)
	.align		4
.L_2143:
        /*31fc*/ 	.word	index@($_ZN7cutlass13device_kernelIN5flash19enable_sm80_to_sm89INS1_16FlashAttnBwdSm80INS1_25CollectiveMainloopBwdSm80ILi2ELi2EN4cute5tupleIJNS5_1CILi128EEES8_NS7_ILi64EEEEEENS_10bfloat16_tEfNS_4arch4Sm80ELb1ELb0ELb1ELb1ELb1ELb0ELb0ELb0ELi2ELi4ELi4ELi4ELb0EEENS1_21CollectiveEpilogueBwdISA_SB_SD_Li256ELb1ELb0ELi2EEENS1_25SingleTileBwdLPTSchedulerILb1ELi128ELb1EEEEEEEEEvNT_6ParamsE$_ZN4cute3eso3ESOILb1ELb0EJNS_6LayoutINS_5tupleIJNS3_IJNS3_IJNS_1CILi4EEENS4_ILi2EEEEEENS4_ILi1EEEEEENS3_IJS6_EEEEEENS3_IJNS3_IJNS3_IJS8_NS4_ILi32EEEEEENS4_ILi0EEEEEENS3_IJNS4_ILi64EEEEEEEEEEENS_10ViewEngineIPN7cutlass10bfloat16_tEEEEEC2ERKSJ_RKSO_)
        /*3200*/ 	.word	0x00000000


	//----- nvinfo : EIATTR_FRAME_SIZE
	.align		4
.L_2144:
        /*3204*/ 	.byte	0x04, 0x11
        /*3206*/ 	.short	(.L_2146 - .L_2145)
	.align		4
.L_2145:
        /*3208*/ 	.word	index@($_ZN7cutlass13device_kernelIN5flash19enable_sm80_to_sm89INS1_16FlashAttnBwdSm80INS1_25CollectiveMainloopBwdSm80ILi2ELi2EN4cute5tupleIJNS5_1CILi128EEES8_NS7_ILi64EEEEEENS_10bfloat16_tEfNS_4arch4Sm80ELb1ELb0ELb1ELb1ELb1ELb0ELb0ELb0ELi2ELi4ELi4ELi4ELb0EEENS1_21CollectiveEpilogueBwdISA_SB_SD_Li256ELb1ELb0ELi2EEENS1_25SingleTileBwdLPTSchedulerILb1ELi128ELb1EEEEEEEEEvNT_6ParamsE$_ZN4cute3eso3ESOILb1ELb0EJNS_6LayoutINS_5tupleIJNS3_IJNS3_IJNS_1CILi4EEENS4_ILi2EEEEEENS4_ILi1EEEEEEEEENS3_IJNS3_IJNS3_IJS8_NS4_ILi32EEEEEENS4_ILi0EEEEEEEEEEEiEEC2ERKSG_RKi)
        /*320c*/ 	.word	0x00000000


	//----- nvinfo : EIATTR_FRAME_SIZE
	.align		4
.L_2146:
        /*3210*/ 	.byte	0x04, 0x11
        /*3212*/ 	.short	(.L_2148 - .L_2147)
	.align		4
.L_2147:
        /*3214*/ 	.word	index@($_ZN7cutlass13device_kernelIN5flash19enable_sm80_to_sm89INS1_16FlashAttnBwdSm80INS1_25CollectiveMainloopBwdSm80ILi2ELi2EN4cute5tupleIJNS5_1CILi128EEES8_NS7_ILi64EEEEEENS_10bfloat16_tEfNS_4arch4Sm80ELb1ELb0ELb1ELb1ELb1ELb0ELb0ELb0ELi2ELi4ELi4ELi4ELb0EEENS1_21CollectiveEpilogueBwdISA_SB_SD_Li256ELb1ELb0ELi2EEENS1_25SingleTileBwdLPTSchedulerILb1ELi128ELb1EEEEEEEEEvNT_6ParamsE$_ZN4cute3eso3ESOILb1ELb0EJNS_6LayoutINS_5tupleIJNS3_IJNS3_IJNS_1CILi4EEENS4_ILi2EEEEEENS4_ILi1EEEEEEEEENS3_IJNS3_IJNS3_IJS8_NS4_ILi32EEEEEENS4_ILi0EEEEEEEEEEENS_10ViewEngineIPN7cutlass10bfloat16_tEEEEEC2ERKSG_RKSL_)
        /*3218*/ 	.word	0x00000000


	//----- nvinfo : EIATTR_FRAME_SIZE
	.align		4
.L_2148:
        /*321c*/ 	.byte	0x04, 0x11
        /*321e*/ 	.short	(.L_2150 - .L_2149)
	.align		4
.L_2149:
        /*3220*/ 	.word	index@($_ZN7cutlass13device_kernelIN5flash19enable_sm80_to_sm89INS1_16FlashAttnBwdSm80INS1_25CollectiveMainloopBwdSm80ILi2ELi2EN4cute5tupleIJNS5_1CILi128EEES8_NS7_ILi64EEEEEENS_10bfloat16_tEfNS_4arch4Sm80ELb1ELb0ELb1ELb1ELb1ELb0ELb0ELb0ELi2ELi4ELi4ELi4ELb0EEENS1_21CollectiveEpilogueBwdISA_SB_SD_Li256ELb1ELb0ELi2EEENS1_25SingleTileBwdLPTSchedulerILb1ELi128ELb1EEEEEEEEEvNT_6ParamsE$_ZN4cute3eso3ESOILb1ELb0EJNS_6LayoutINS_5tupleIJNS3_IJNS3_IJNS_1CILi2EEES5_EEENS4_ILi1EEEEEEEEENS3_IJNS3_IJNS3_IJS7_NS4_ILi16EEEEEENS4_ILi0EEEEEEEEEEENS_10ViewEngineIPjEEEEC2ERKSF_RKSI_)
        /*3224*/ 	.word	0x00000000


	//----- nvinfo : EIATTR_FRAME_SIZE
	.align		4
.L_2150:
        /*3228*/ 	.byte	0x04, 0x11
        /*322a*/ 	.short	(.L_2152 - .L_2151)
	.align		4
.L_2151:
        /*322c*/ 	.word	index@($_ZN7cutlass13device_kernelIN5flash19enable_sm80_to_sm89INS1_16FlashAttnBwdSm80INS1_25CollectiveMainloopBwdSm80ILi2ELi2EN4cute5tupleIJNS5_1CILi128EEES8_NS7_ILi64EEEEEENS_10bfloat16_tEfNS_4arch4Sm80ELb1ELb0ELb1ELb1ELb1ELb0ELb0ELb0ELi2ELi4ELi4ELi4ELb0EEENS1_21CollectiveEpilogueBwdISA_SB_SD_Li256ELb1ELb0ELi2EEENS1_25SingleTileBwdLPTSchedulerILb1ELi128ELb1EEEEEEEEEvNT_6ParamsE$_ZN4cute3eso3ESOILb1ELb0EJNS_6LayoutINS_5tupleIJNS3_IJNS3_IJNS3_IJNS_1CILi4EEENS4_ILi2EEEEEENS4_ILi1EEEEEES8_EEENS3_IJNS3_IJNS3_IJS8_S8_EEES8_EEES6_EEEEEENS3_IJNS3_IJNS3_IJNS3_IJS8_NS4_ILi32EEEEEENS4_ILi0EEEEEESH_EEENS3_IJNS3_IJNS3_IJSH_SH_EEESH_EEENS4_ILi64EEEEEEEEEEENS_10ViewEngineIPN7cutlass10bfloat16_tEEEEEC2ERKSP_RKSU_)
        /*3230*/ 	.word	0x00000000


	//----- nvinfo : EIATTR_FRAME_SIZE
	.align		4
.L_2152:
        /*3234*/ 	.byte	0x04, 0x11
        /*3236*/ 	.short	(.L_2154 - .L_2153)
	.align		4
.L_2153:
        /*3238*/ 	.word	index@($_ZN7cutlass13device_kernelIN5flash19enable_sm80_to_sm89INS1_16FlashAttnBwdSm80INS1_25CollectiveMainloopBwdSm80ILi2ELi2EN4cute5tupleIJNS5_1CILi128EEES8_NS7_ILi64EEEEEENS_10bfloat16_tEfNS_4arch4Sm80ELb1ELb0ELb1ELb1ELb1ELb0ELb0ELb0ELi2ELi4ELi4ELi4ELb0EEENS1_21CollectiveEpilogueBwdISA_SB_SD_Li256ELb1ELb0ELi2EEENS1_25SingleTileBwdLPTSchedulerILb1ELi128ELb1EEEEEEEEEvNT_6ParamsE$_ZN4cute3eso3ESOILb1ELb0EJNS_5tupleIJNS_1CILi8EEENS3_ILi2EEES5_S5_S4_S5_EEENS2_IJNS3_ILi1EEEiiiNS3_ILi72EEENS3_ILi512EEEEEEEEC2ERKS6_RKSA_)
        /*323c*/ 	.word	0x00000000


	//----- nvinfo : EIATTR_FRAME_SIZE
	.align		4
.L_2154:
        /*3240*/ 	.byte	0x04, 0x11
        /*3242*/ 	.short	(.L_2156 - .L_2155)
	.align		4
.L_2155:
        /*3244*/ 	.word	index@($_ZN7cutlass13device_kernelIN5flash19enable_sm80_to_sm89INS1_16FlashAttnBwdSm80INS1_25CollectiveMainloopBwdSm80ILi2ELi2EN4cute5tupleIJNS5_1CILi128EEES8_NS7_ILi64EEEEEENS_10bfloat16_tEfNS_4arch4Sm80ELb1ELb0ELb1ELb1ELb1ELb0ELb0ELb0ELi2ELi4ELi4ELi4ELb0EEENS1_21CollectiveEpilogueBwdISA_SB_SD_Li256ELb1ELb0ELi2EEENS1_25SingleTileBwdLPTSchedulerILb1ELi128ELb1EEEEEEEEEvNT_6ParamsE$_ZN4cute3eso3ESOILb1ELb0EJNS_5tupleIJNS_1CILi8EEENS2_IJNS3_ILi2EEES5_S5_EEENS3_ILi1EEES6_S7_EEENS2_IJS7_NS2_IJiiiEEENS3_ILi64EEENS2_IJNS3_ILi72EEENS3_ILi144EEENS3_ILi288EEEEEENS3_ILi512EEEEEEEEC2ERKS8_RKSG_)
        /*3248*/ 	.word	0x00000000


	//----- nvinfo : EIATTR_FRAME_SIZE
	.align		4
.L_2156:
        /*324c*/ 	.byte	0x04, 0x11
        /*324e*/ 	.short	(.L_2158 - .L_2157)
	.align		4
.L_2157:
        /*3250*/ 	.word	index@($_ZN7cutlass13device_kernelIN5flash19enable_sm80_to_sm89INS1_16FlashAttnBwdSm80INS1_25CollectiveMainloopBwdSm80ILi2ELi2EN4cute5tupleIJNS5_1CILi128EEES8_NS7_ILi64EEEEEENS_10bfloat16_tEfNS_4arch4Sm80ELb1ELb0ELb1ELb1ELb1ELb0ELb0ELb0ELi2ELi4ELi4ELi4ELb0EEENS1_21CollectiveEpilogueBwdISA_SB_SD_Li256ELb1ELb0ELi2EEENS1_25SingleTileBwdLPTSchedulerILb1ELi128ELb1EEEEEEEEEvNT_6ParamsE$_ZN4cute3eso3ESOILb1ELb0EJNS_5tupleIJNS_1CILi8EEENS2_IJNS3_ILi2EEES5_S5_EEENS3_ILi1EEES6_S7_EEENS2_IJS7_NS2_IJS4_iiEEENS3_ILi64EEENS2_IJiNS3_ILi144EEENS3_ILi288EEEEEENS3_ILi512EEEEEEEEC2ERKS8_RKSF_)
        /*3254*/ 	.word	0x00000000


	//----- nvinfo : EIATTR_FRAME_SIZE
	.align		4
.L_2158:
        /*3258*/ 	.byte	0x04, 0x11
        /*325a*/ 	.short	(.L_2160 - .L_2159)
	.align		4
.L_2159:
        /*325c*/ 	.word	index@($_ZN7cutlass13device_kernelIN5flash19enable_sm80_to_sm89INS1_16FlashAttnBwdSm80INS1_25CollectiveMainloopBwdSm80ILi2ELi2EN4cute5tupleIJNS5_1CILi128EEES8_NS7_ILi64EEEEEENS_10bfloat16_tEfNS_4arch4Sm80ELb1ELb0ELb1ELb1ELb1ELb0ELb0ELb0ELi2ELi4ELi4ELi4ELb0EEENS1_21CollectiveEpilogueBwdISA_SB_SD_Li256ELb1ELb0ELi2EEENS1_25SingleTileBwdLPTSchedulerILb1ELi128ELb1EEEEEEEEEvNT_6ParamsE$_ZN4cute3eso3ESOILb1ELb0EJNS_5tupleIJNS_1CILi2EEES4_S4_EEENS2_IJNS3_ILi1EEENS3_ILi512EEEiEEEEEC2ERKS5_RKS8_)
        /*3260*/ 	.word	0x00000000


	//----- nvinfo : EIATTR_FRAME_SIZE
	.align		4
.L_2160:
        /*3264*/ 	.byte	0x04, 0x11
        /*3266*/ 	.short	(.L_2162 - .L_2161)
	.align		4
.L_2161:
        /*3268*/ 	.word	index@($_ZN7cutlass13device_kernelIN5flash19enable_sm80_to_sm89INS1_16FlashAttnBwdSm80INS1_25CollectiveMainloopBwdSm80ILi2ELi2EN4cute5tupleIJNS5_1CILi128EEES8_NS7_ILi64EEEEEENS_10bfloat16_tEfNS_4arch4Sm80ELb1ELb0ELb1ELb1ELb1ELb0ELb0ELb0ELi2ELi4ELi4ELi4ELb0EEENS1_21CollectiveEpilogueBwdISA_SB_SD_Li256ELb1ELb0ELi2EEENS1_25SingleTileBwdLPTSchedulerILb1ELi128ELb1EEEEEEEEEvNT_6ParamsE$_ZN4cute3eso3ESOILb1ELb0EJNS_5tupleIJNS_1CILi2EEES4_EEENS2_IJiiEEENS3_ILi1EEES7_EEC2ERKS5_RKS6_RKS7_SE_)
        /*326c*/ 	.word	0x00000000


	//----- nvinfo : EIATTR_FRAME_SIZE
	.align		4
.L_2162:
        /*3270*/ 	.byte	0x04, 0x11
        /*3272*/ 	.short	(.L_2164 - .L_2163)
	.align		4
.L_2163:
        /*3274*/ 	.word	index@($_ZN7cutlass13device_kernelIN5flash19enable_sm80_to_sm89INS1_16FlashAttnBwdSm80INS1_25CollectiveMainloopBwdSm80ILi2ELi2EN4cute5tupleIJNS5_1CILi128EEES8_NS7_ILi64EEEEEENS_10bfloat16_tEfNS_4arch4Sm80ELb1ELb0ELb1ELb1ELb1ELb0ELb0ELb0ELi2ELi4ELi4ELi4ELb0EEENS1_21CollectiveEpilogueBwdISA_SB_SD_Li256ELb1ELb0ELi2EEENS1_25SingleTileBwdLPTSchedulerILb1ELi128ELb1EEEEEEEEEvNT_6ParamsE$_ZN4cute3eso3ESOILb1ELb0EJNS_5tupleIJNS_1CILi2EEES4_EEENS2_IJiiEEEEEC2ERKS5_RKS6_)
        /*3278*/ 	.word	0x00000000


	//----- nvinfo : EIATTR_FRAME_SIZE
	.align		4
.L_2164:
        /*327c*/ 	.byte	0x04, 0x11
        /*327e*/ 	.short	(.L_2166 - .L_2165)
	.align		4
.L_2165:
        /*3280*/ 	.word	index@($_ZN7cutlass13device_kernelIN5flash19enable_sm80_to_sm89INS1_16FlashAttnBwdSm80INS1_25CollectiveMainloopBwdSm80ILi2ELi2EN4cute5tupleIJNS5_1CILi128EEES8_NS7_ILi64EEEEEENS_10bfloat16_tEfNS_4arch4Sm80ELb1ELb0ELb1ELb1ELb1ELb0ELb0ELb0ELi2ELi4ELi4ELi4ELb0EEENS1_21CollectiveEpilogueBwdISA_SB_SD_Li256ELb1ELb0ELi2EEENS1_25SingleTileBwdLPTSchedulerILb1ELi128ELb1EEEEEEEEEvNT_6ParamsE$_ZN4cute3eso3ESOILb1ELb0EJNS_5tupleIJNS_1CILi2EEES4_EEENS2_IJiNS3_ILi512EEEEEEEEC2ERKS5_RKS7_)
        /*3284*/ 	.word	0x00000000


	//----- nvinfo : EIATTR_FRAME_SIZE
	.align		4
.L_2166:
        /*3288*/ 	.byte	0x04, 0x11
        /*328a*/ 	.short	(.L_2168 - .L_2167)
	.align		4
.L_2167:
        /*328c*/ 	.word	index@($_ZN7cutlass13device_kernelIN5flash19enable_sm80_to_sm89INS1_16FlashAttnBwdSm80INS1_25CollectiveMainloopBwdSm80ILi2ELi2EN4cute5tupleIJNS5_1CILi128EEES8_NS7_ILi64EEEEEENS_10bfloat16_tEfNS_4arch4Sm80ELb1ELb0ELb1ELb1ELb1ELb0ELb0ELb0ELi2ELi4ELi4ELi4ELb0EEENS1_21CollectiveEpilogueBwdISA_SB_SD_Li256ELb1ELb0ELi2EEENS1_25SingleTileBwdLPTSchedulerILb1ELi128ELb1EEEEEEEEEvNT_6ParamsE$_ZN4cute3eso3ESOILb1ELb0EJNS_5tupleIJNS_1CILi2EEES4_EEENS2_IJiNS3_ILi4096EEEEEEEEC2ERKS5_RKS7_)
        /*3290*/ 	.word	0x00000000


	//----- nvinfo : EIATTR_FRAME_SIZE
	.align		4
.L_2168:
        /*3294*/ 	.byte	0x04, 0x11
        /*3296*/ 	.short	(.L_2170 - .L_2169)
	.align		4
.L_2169:
        /*3298*/ 	.word	index@($_ZN7cutlass13device_kernelIN5flash19enable_sm80_to_sm89INS1_16FlashAttnBwdSm80INS1_25CollectiveMainloopBwdSm80ILi2ELi2EN4cute5tupleIJNS5_1CILi128EEES8_NS7_ILi64EEEEEENS_10bfloat16_tEfNS_4arch4Sm80ELb1ELb0ELb1ELb1ELb1ELb0ELb0ELb0ELi2ELi4ELi4ELi4ELb0EEENS1_21CollectiveEpilogueBwdISA_SB_SD_Li256ELb1ELb0ELi2EEENS1_25SingleTileBwdLPTSchedulerILb1ELi128ELb1EEEEEEEEEvNT_6ParamsE$_ZN4cute3eso3ESOILb1ELb0EJNS_5tupleIJNS_1CILi2EEES4_EEENS2_IJNS3_ILi1EEEiEEEEEC2ERKS5_RKS7_)
        /*329c*/ 	.word	0x00000000


	//----- nvinfo : EIATTR_FRAME_SIZE
	.align		4
.L_2170:
        /*32a0*/ 	.byte	0x04, 0x11
        /*32a2*/ 	.short	(.L_2172 - .L_2171)
	.align		4
.L_2171:
        /*32a4*/ 	.word	index@($_ZN7cutlass13device_kernelIN5flash19enable_sm80_to_sm89INS1_16FlashAttnBwdSm80INS1_25CollectiveMainloopBwdSm80ILi2ELi2EN4cute5tupleIJNS5_1CILi128EEES8_NS7_ILi64EEEEEENS_10bfloat16_tEfNS_4arch4Sm80ELb1ELb0ELb1ELb1ELb1ELb0ELb0ELb0ELi2ELi4ELi4ELi4ELb0EEENS1_21CollectiveEpilogueBwdISA_SB_SD_Li256ELb1ELb0ELi2EEENS1_25SingleTileBwdLPTSchedulerILb1ELi128ELb1EEEEEEEEEvNT_6ParamsE$_ZN4cute3eso3ESOILb1ELb0EJNS_5tupleIJNS_1CILi2EEEEEENS2_IJiEEES4_NS3_ILi1EEEEEC2ERKS5_RKS6_RKS4_RKS7_)
        /*32a8*/ 	.word	0x00000000


	//----- nvinfo : EIATTR_FRAME_SIZE
	.align		4
.L_2172:
        /*32ac*/ 	.byte	0x04, 0x11
        /*32ae*/ 	.short	(.L_2174 - .L_2173)
	.align		4
.L_2173:
        /*32b0*/ 	.word	index@($_ZN7cutlass13device_kernelIN5flash19enable_sm80_to_sm89INS1_16FlashAttnBwdSm80INS1_25CollectiveMainloopBwdSm80ILi2ELi2EN4cute5tupleIJNS5_1CILi128EEES8_NS7_ILi64EEEEEENS_10bfloat16_tEfNS_4arch4Sm80ELb1ELb0ELb1ELb1ELb1ELb0ELb0ELb0ELi2ELi4ELi4ELi4ELb0EEENS1_21CollectiveEpilogueBwdISA_SB_SD_Li256ELb1ELb0ELi2EEENS1_25SingleTileBwdLPTSchedulerILb1ELi128ELb1EEEEEEEEEvNT_6ParamsE$_ZN4cute3eso3ESOILb1ELb0EJNS_5tupleIJNS_1CILi2EEEEEENS2_IJiEEENS3_ILi1EEES7_EEC2ERKS5_RKS6_RKS7_SE_)
        /*32b4*/ 	.word	0x00000000


	//----- nvinfo : EIATTR_FRAME_SIZE
	.align		4
.L_2174:
        /*32b8*/ 	.byte	0x04, 0x11
        /*32ba*/ 	.short	(.L_2176 - .L_2175)
	.align		4
.L_2175:
        /*32bc*/ 	.word	index@($_ZN7cutlass13device_kernelIN5flash19enable_sm80_to_sm89INS1_16FlashAttnBwdSm80INS1_25CollectiveMainloopBwdSm80ILi2ELi2EN4cute5tupleIJNS5_1CILi128EEES8_NS7_ILi64EEEEEENS_10bfloat16_tEfNS_4arch4Sm80ELb1ELb0ELb1ELb1ELb1ELb0ELb0ELb0ELi2ELi4ELi4ELi4ELb0EEENS1_21CollectiveEpilogueBwdISA_SB_SD_Li256ELb1ELb0ELi2EEENS1_25SingleTileBwdLPTSchedulerILb1ELi128ELb1EEEEEEEEEvNT_6ParamsE$_ZN4cute3eso3ESOILb1ELb0EJNS_5tupleIJNS_1CILi2EEEEEENS2_IJiEEEEEC2ERKS5_RKS6_)
        /*32c0*/ 	.word	0x00000000


	//----- nvinfo : EIATTR_FRAME_SIZE
	.align		4
.L_2176:
        /*32c4*/ 	.byte	0x04, 0x11
        /*32c6*/ 	.short	(.L_2178 - .L_2177)
	.align		4
.L_2177:
        /*32c8*/ 	.word	index@($_ZN7cutlass13device_kernelIN5flash19enable_sm80_to_sm89INS1_16FlashAttnBwdSm80INS1_25CollectiveMainloopBwdSm80ILi2ELi2EN4cute5tupleIJNS5_1CILi128EEES8_NS7_ILi64EEEEEENS_10bfloat16_tEfNS_4arch4Sm80ELb1ELb0ELb1ELb1ELb1ELb0ELb0ELb0ELi2ELi4ELi4ELi4ELb0EEENS1_21CollectiveEpilogueBwdISA_SB_SD_Li256ELb1ELb0ELi2EEENS1_25SingleTileBwdLPTSchedulerILb1ELi128ELb1EEEEEEEEEvNT_6ParamsE$_ZN4cute3eso3ESOILb1ELb0EJNS_5tupleIJNS_1CILi1EEENS3_ILi2EEES5_EEENS2_IJS4_NS3_ILi256EEEiEEEEEC2ERKS6_RKS8_)
        /*32cc*/ 	.word	0x00000000


	//----- nvinfo : EIATTR_FRAME_SIZE
	.align		4
.L_2178:
        /*32d0*/ 	.byte	0x04, 0x11
        /*32d2*/ 	.short	(.L_2180 - .L_2179)
	.align		4
.L_2179:
        /*32d4*/ 	.word	index@($_ZN7cutlass13device_kernelIN5flash19enable_sm80_to_sm89INS1_16FlashAttnBwdSm80INS1_25CollectiveMainloopBwdSm80ILi2ELi2EN4cute5tupleIJNS5_1CILi128EEES8_NS7_ILi64EEEEEENS_10bfloat16_tEfNS_4arch4Sm80ELb1ELb0ELb1ELb1ELb1ELb0ELb0ELb0ELi2ELi4ELi4ELi4ELb0EEENS1_21CollectiveEpilogueBwdISA_SB_SD_Li256ELb1ELb0ELi2EEENS1_25SingleTileBwdLPTSchedulerILb1ELi128ELb1EEEEEEEEEvNT_6ParamsE$_ZN4cute3eso3ESOILb1ELb0EJNS_5tupleIJNS_1CILi1EEENS3_ILi2EEEEEENS2_IJNS3_ILi0EEEiEEEEEC2ERKS6_RKS8_)
        /*32d8*/ 	.word	0x00000000


	//----- nvinfo : EIATTR_FRAME_SIZE
	.align		4
.L_2180:
        /*32dc*/ 	.byte	0x04, 0x11
        /*32de*/ 	.short	(.L_2182 - .L_2181)
	.align		4
.L_2181:
        /*32e0*/ 	.word	index@($_ZN7cutlass13device_kernelIN5flash19enable_sm80_to_sm89INS1_16FlashAttnBwdSm80INS1_25CollectiveMainloopBwdSm80ILi2ELi2EN4cute5tupleIJNS5_1CILi128EEES8_NS7_ILi64EEEEEENS_10bfloat16_tEfNS_4arch4Sm80ELb1ELb0ELb1ELb1ELb1ELb0ELb0ELb0ELi2ELi4ELi4ELi4ELb0EEENS1_21CollectiveEpilogueBwdISA_SB_SD_Li256ELb1ELb0ELi2EEENS1_25SingleTileBwdLPTSchedulerILb1ELi128ELb1EEEEEEEEEvNT_6ParamsE$_ZN4cute3eso3ESOILb1ELb0EJNS_5tupleIJNS_1CILi1EEENS3_ILi0EEEEEElS5_EEC2ERKS6_RKlRKS5_)
        /*32e4*/ 	.word	0x00000000


	//----- nvinfo : EIATTR_FRAME_SIZE
	.align		4
.L_2182:
        /*32e8*/ 	.byte	0x04, 0x11
        /*32ea*/ 	.short	(.L_2184 - .L_2183)
	.align		4
.L_2183:
        /*32ec*/ 	.word	index@($_ZN7cutlass13device_kernelIN5flash19enable_sm80_to_sm89INS1_16FlashAttnBwdSm80INS1_25CollectiveMainloopBwdSm80ILi2ELi2EN4cute5tupleIJNS5_1CILi128EEES8_NS7_ILi64EEEEEENS_10bfloat16_tEfNS_4arch4Sm80ELb1ELb0ELb1ELb1ELb1ELb0ELb0ELb0ELi2ELi4ELi4ELi4ELb0EEENS1_21CollectiveEpilogueBwdISA_SB_SD_Li256ELb1ELb0ELi2EEENS1_25SingleTileBwdLPTSchedulerILb1ELi128ELb1EEEEEEEEEvNT_6ParamsE$_ZN4cute3eso3ESOILb1ELb0EJNS_5tupleIJNS_1CILi1EEENS3_ILi0EEEEEEiNS3_ILi1024EEEEEC2ERKS6_RKiRKS7_)
        /*32f0*/ 	.word	0x00000000


	//----- nvinfo : EIATTR_FRAME_SIZE
	.align		4
.L_2184:
        /*32f4*/ 	.byte	0x04, 0x11
        /*32f6*/ 	.short	(.L_2186 - .L_2185)
	.align		4
.L_2185:
        /*32f8*/ 	.word	index@($_ZN7cutlass13device_kernelIN5flash19enable_sm80_to_sm89INS1_16FlashAttnBwdSm80INS1_25CollectiveMainloopBwdSm80ILi2ELi2EN4cute5tupleIJNS5_1CILi128EEES8_NS7_ILi64EEEEEENS_10bfloat16_tEfNS_4arch4Sm80ELb1ELb0ELb1ELb1ELb1ELb0ELb0ELb0ELi2ELi4ELi4ELi4ELb0EEENS1_21CollectiveEpilogueBwdISA_SB_SD_Li256ELb1ELb0ELi2EEENS1_25SingleTileBwdLPTSchedulerILb1ELi128ELb1EEEEEEEEEvNT_6ParamsE$_ZN4cute3eso3ESOILb1ELb0EJNS_5tupleIJNS_1CILi1EEENS3_ILi0EEEEEEiEEC2ERKS6_RKi)
        /*32fc*/ 	.word	0x00000000


	//----- nvinfo : EIATTR_FRAME_SIZE
	.align		4
.L_2186:
        /*3300*/ 	.byte	0x04, 0x11
        /*3302*/ 	.short	(.L_2188 - .L_2187)
	.align		4
.L_2187:
        /*3304*/ 	.word	index@($_ZN7cutlass13device_kernelIN5flash19enable_sm80_to_sm89INS1_16FlashAttnBwdSm80INS1_25CollectiveMainloopBwdSm80ILi2ELi2EN4cute5tupleIJNS5_1CILi128EEES8_NS7_ILi64EEEEEENS_10bfloat16_tEfNS_4arch4Sm80ELb1ELb0ELb1ELb1ELb1ELb0ELb0ELb0ELi2ELi4ELi4ELi4ELb0EEENS1_21CollectiveEpilogueBwdISA_SB_SD_Li256ELb1ELb0ELi2EEENS1_25SingleTileBwdLPTSchedulerILb1ELi128ELb1EEEEEEEEEvNT_6ParamsE$_ZN4cute3eso3ESOILb1ELb0EJNS_5tupleIJNS_1CILi1EEENS3_ILi0EEEEEENS3_ILi4096EEENS2_IJiiEEEEEC2ERKS6_RKS7_RKS8_)
        /*3308*/ 	.word	0x00000000


	//----- nvinfo : EIATTR_FRAME_SIZE
	.align		4
.L_2188:
        /*330c*/ 	.byte	0x04, 0x11
        /*330e*/ 	.short	(.L_2190 - .L_2189)
	.align		4
.L_2189:
        /*3310*/ 	.word	index@($_ZN7cutlass13device_kernelIN5flash19enable_sm80_to_sm89INS1_16FlashAttnBwdSm80INS1_25CollectiveMainloopBwdSm80ILi2ELi2EN4cute5tupleIJNS5_1CILi128EEES8_NS7_ILi64EEEEEENS_10bfloat16_tEfNS_4arch4Sm80ELb1ELb0ELb1ELb1ELb1ELb0ELb0ELb0ELi2ELi4ELi4ELi4ELb0EEENS1_21CollectiveEpilogueBwdISA_SB_SD_Li256ELb1ELb0ELi2EEENS1_25SingleTileBwdLPTSchedulerILb1ELi128ELb1EEEEEEEEEvNT_6ParamsE$_ZN4cute3eso3ESOILb1ELb0EJNS_5tupleIJNS_1CILi1EEENS3_ILi0EEEEEENS2_IJiEEEEEC2ERKS6_RKS7_)
        /*3314*/ 	.word	0x00000000


	//----- nvinfo : EIATTR_FRAME_SIZE
	.align		4
.L_2190:
        /*3318*/ 	.byte	0x04, 0x11
        /*331a*/ 	.short	(.L_2192 - .L_2191)
	.align		4
.L_2191:
        /*331c*/ 	.word	index@($_ZN7cutlass13device_kernelIN5flash19enable_sm80_to_sm89INS1_16FlashAttnBwdSm80INS1_25CollectiveMainloopBwdSm80ILi2ELi2EN4cute5tupleIJNS5_1CILi128EEES8_NS7_ILi64EEEEEENS_10bfloat16_tEfNS_4arch4Sm80ELb1ELb0ELb1ELb1ELb1ELb0ELb0ELb0ELi2ELi4ELi4ELi4ELb0EEENS1_21CollectiveEpilogueBwdISA_SB_SD_Li256ELb1ELb0ELi2EEENS1_25SingleTileBwdLPTSchedulerILb1ELi128ELb1EEEEEEEEEvNT_6ParamsE$_ZN4cute3eso3ESOILb1ELb0EJNS_5tupleIJNS_1CILi1EEENS2_IJS4_NS3_ILi2EEES5_EEEEEENS2_IJNS3_ILi0EEENS2_IJS4_NS3_ILi256EEEiEEEEEEEEC2ERKS7_RKSB_)
        /*3320*/ 	.word	0x00000000


	//----- nvinfo : EIATTR_FRAME_SIZE
	.align		4
.L_2192:
        /*3324*/ 	.byte	0x04, 0x11
        /*3326*/ 	.short	(.L_2194 - .L_2193)
	.align		4
.L_2193:
        /*3328*/ 	.word	index@($_ZN7cutlass13device_kernelIN5flash19enable_sm80_to_sm89INS1_16FlashAttnBwdSm80INS1_25CollectiveMainloopBwdSm80ILi2ELi2EN4cute5tupleIJNS5_1CILi128EEES8_NS7_ILi64EEEEEENS_10bfloat16_tEfNS_4arch4Sm80ELb1ELb0ELb1ELb1ELb1ELb0ELb0ELb0ELi2ELi4ELi4ELi4ELb0EEENS1_21CollectiveEpilogueBwdISA_SB_SD_Li256ELb1ELb0ELi2EEENS1_25SingleTileBwdLPTSchedulerILb1ELi128ELb1EEEEEEEEEvNT_6ParamsE$_ZN4cute3eso3ESOILb1ELb0EJNS_5tupleIJNS_1CILi16EEENS3_ILi2EEES5_S5_NS3_ILi4EEES5_EEENS2_IJNS3_ILi1EEEiiiNS3_ILi144EEENS3_ILi512EEEEEEEEC2ERKS7_RKSB_)
        /*332c*/ 	.word	0x00000000


	//----- nvinfo : EIATTR_FRAME_SIZE
	.align		4
.L_2194:
        /*3330*/ 	.byte	0x04, 0x11
        /*3332*/ 	.short	(.L_2196 - .L_2195)
	.align		4
.L_2195:
        /*3334*/ 	.word	index@($_ZN7cutlass13device_kernelIN5flash19enable_sm80_to_sm89INS1_16FlashAttnBwdSm80INS1_25CollectiveMainloopBwdSm80ILi2ELi2EN4cute5tupleIJNS5_1CILi128EEES8_NS7_ILi64EEEEEENS_10bfloat16_tEfNS_4arch4Sm80ELb1ELb0ELb1ELb1ELb1ELb0ELb0ELb0ELi2ELi4ELi4ELi4ELb0EEENS1_21CollectiveEpilogueBwdISA_SB_SD_Li256ELb1ELb0ELi2EEENS1_25SingleTileBwdLPTSchedulerILb1ELi128ELb1EEEEEEEEEvNT_6ParamsE$_ZN4cute3eso3ESOILb1ELb0EJNS_5tupleIJNS_1CILi0EEES4_EEEiEEC2ERKS5_RKi)
        /*3338*/ 	.word	0x00000000


	//----- nvinfo : EIATTR_FRAME_SIZE
	.align		4
.L_2196:
        /*333c*/ 	.byte	0x04, 0x11
        /*333e*/ 	.short	(.L_2198 - .L_2197)
	.align		4
.L_2197:
        /*3340*/ 	.word	index@($_ZN7cutlass13device_kernelIN5flash19enable_sm80_to_sm89INS1_16FlashAttnBwdSm80INS1_25CollectiveMainloopBwdSm80ILi2ELi2EN4cute5tupleIJNS5_1CILi128EEES8_NS7_ILi64EEEEEENS_10bfloat16_tEfNS_4arch4Sm80ELb1ELb0ELb1ELb1ELb1ELb0ELb0ELb0ELi2ELi4ELi4ELi4ELb0EEENS1_21CollectiveEpilogueBwdISA_SB_SD_Li256ELb1ELb0ELi2EEENS1_25SingleTileBwdLPTSchedulerILb1ELi128ELb1EEEEEEEEEvNT_6ParamsE$_ZN4cute3eso3ESOILb1ELb0EJNS_5tupleIJNS2_IJNS_1CILi8EEENS3_ILi1EEEEEENS3_ILi4EEES5_EEENS2_IJNS2_IJS5_NS3_ILi0EEEEEElS9_EEEEEC2ERKS8_RKSB_)
        /*3344*/ 	.word	0x00000000


	//----- nvinfo : EIATTR_FRAME_SIZE
	.align		4
.L_2198:
        /*3348*/ 	.byte	0x04, 0x11
        /*334a*/ 	.short	(.L_2200 - .L_2199)
	.align		4
.L_2199:
        /*334c*/ 	.word	index@($_ZN7cutlass13device_kernelIN5flash19enable_sm80_to_sm89INS1_16FlashAttnBwdSm80INS1_25CollectiveMainloopBwdSm80ILi2ELi2EN4cute5tupleIJNS5_1CILi128EEES8_NS7_ILi64EEEEEENS_10bfloat16_tEfNS_4arch4Sm80ELb1ELb0ELb1ELb1ELb1ELb0ELb0ELb0ELi2ELi4ELi4ELi4ELb0EEENS1_21CollectiveEpilogueBwdISA_SB_SD_Li256ELb1ELb0ELi2EEENS1_25SingleTileBwdLPTSchedulerILb1ELi128ELb1EEEEEEEEEvNT_6ParamsE$_ZN4cute3eso3ESOILb1ELb0EJNS_5tupleIJNS2_IJNS_1CILi8EEENS3_ILi1EEEEEENS3_ILi2EEES4_EEENS2_IJNS2_IJS5_NS3_ILi0EEEEEEiNS3_ILi1024EEEEEEEEC2ERKS8_RKSC_)
        /*3350*/ 	.word	0x00000000


	//----- nvinfo : EIATTR_FRAME_SIZE
	.align		4
.L_2200:
        /*3354*/ 	.byte	0x04, 0x11
        /*3356*/ 	.short	(.L_2202 - .L_2201)
	.align		4
.L_2201:
        /*3358*/ 	.word	index@($_ZN7cutlass13device_kernelIN5flash19enable_sm80_to_sm89INS1_16FlashAttnBwdSm80INS1_25CollectiveMainloopBwdSm80ILi2ELi2EN4cute5tupleIJNS5_1CILi128EEES8_NS7_ILi64EEEEEENS_10bfloat16_tEfNS_4arch4Sm80ELb1ELb0ELb1ELb1ELb1ELb0ELb0ELb0ELi2ELi4ELi4ELi4ELb0EEENS1_21CollectiveEpilogueBwdISA_SB_SD_Li256ELb1ELb0ELi2EEENS1_25SingleTileBwdLPTSchedulerILb1ELi128ELb1EEEEEEEEEvNT_6ParamsE$_ZN4cute3eso3ESOILb1ELb0EJNS_5tupleIJNS2_IJNS_1CILi8EEENS3_ILi1EEEEEENS3_ILi2EEENS2_IJS7_S7_EEEEEENS2_IJNS2_IJS5_NS3_ILi0EEEEEENS3_ILi4096EEENS2_IJiiEEEEEEEEC2ERKS9_RKSE_)
        /*335c*/ 	.word	0x00000000


	//----- nvinfo : EIATTR_FRAME_SIZE
	.align		4
.L_2202:
        /*3360*/ 	.byte	0x04, 0x11
        /*3362*/ 	.short	(.L_2204 - .L_2203)
	.align		4
.L_2203:
        /*3364*/ 	.word	index@($_ZN7cutlass13device_kernelIN5flash19enable_sm80_to_sm89INS1_16FlashAttnBwdSm80INS1_25CollectiveMainloopBwdSm80ILi2ELi2EN4cute5tupleIJNS5_1CILi128EEES8_NS7_ILi64EEEEEENS_10bfloat16_tEfNS_4arch4Sm80ELb1ELb0ELb1ELb1ELb1ELb0ELb0ELb0ELi2ELi4ELi4ELi4ELb0EEENS1_21CollectiveEpilogueBwdISA_SB_SD_Li256ELb1ELb0ELi2EEENS1_25SingleTileBwdLPTSchedulerILb1ELi128ELb1EEEEEEEEEvNT_6ParamsE$_ZN4cute3eso3ESOILb1ELb0EJNS_5tupleIJNS2_IJNS_1CILi8EEENS3_ILi1EEEEEENS3_ILi2EEEEEENS2_IJNS2_IJS5_NS3_ILi0EEEEEEiEEEEEC2ERKS8_RKSB_)
        /*3368*/ 	.word	0x00000000


	//----- nvinfo : EIATTR_FRAME_SIZE
	.align		4
.L_2204:
        /*336c*/ 	.byte	0x04, 0x11
        /*336e*/ 	.short	(.L_2206 - .L_2205)
	.align		4
.L_2205:
        /*3370*/ 	.word	index@($_ZN7cutlass13device_kernelIN5flash19enable_sm80_to_sm89INS1_16FlashAttnBwdSm80INS1_25CollectiveMainloopBwdSm80ILi2ELi2EN4cute5tupleIJNS5_1CILi128EEES8_NS7_ILi64EEEEEENS_10bfloat16_tEfNS_4arch4Sm80ELb1ELb0ELb1ELb1ELb1ELb0ELb0ELb0ELi2ELi4ELi4ELi4ELb0EEENS1_21CollectiveEpilogueBwdISA_SB_SD_Li256ELb1ELb0ELi2EEENS1_25SingleTileBwdLPTSchedulerILb1ELi128ELb1EEEEEEEEEvNT_6ParamsE$_ZN4cute3eso3ESOILb1ELb0EJNS_5tupleIJNS2_IJNS_1CILi8EEENS3_ILi1EEEEEENS2_IJNS3_ILi2EEEEEEEEENS2_IJNS2_IJS5_NS3_ILi0EEEEEENS2_IJiEEEEEEEEC2ERKS9_RKSD_)
        /*3374*/ 	.word	0x00000000


	//----- nvinfo : EIATTR_FRAME_SIZE
	.align		4
.L_2206:
        /*3378*/ 	.byte	0x04, 0x11
        /*337a*/ 	.short	(.L_2208 - .L_2207)
	.align		4
.L_2207:
        /*337c*/ 	.word	index@($_ZN7cutlass13device_kernelIN5flash19enable_sm80_to_sm89INS1_16FlashAttnBwdSm80INS1_25CollectiveMainloopBwdSm80ILi2ELi2EN4cute5tupleIJNS5_1CILi128EEES8_NS7_ILi64EEEEEENS_10bfloat16_tEfNS_4arch4Sm80ELb1ELb0ELb1ELb1ELb1ELb0ELb0ELb0ELi2ELi4ELi4ELi4ELb0EEENS1_21CollectiveEpilogueBwdISA_SB_SD_Li256ELb1ELb0ELi2EEENS1_25SingleTileBwdLPTSchedulerILb1ELi128ELb1EEEEEEEEEvNT_6ParamsE$_ZN4cute3eso3ESOILb1ELb0EJNS_5tupleIJNS2_IJNS_1CILi2EEES4_S4_EEES4_NS2_IJS4_S4_EEEEEENS2_IJNS2_IJNS3_ILi1EEENS3_ILi512EEEiEEENS3_ILi4096EEENS2_IJiiEEEEEEEEC2ERKS7_RKSD_)
        /*3380*/ 	.word	0x00000000


	//----- nvinfo : EIATTR_FRAME_SIZE
	.align		4
.L_2208:
        /*3384*/ 	.byte	0x04, 0x11
        /*3386*/ 	.short	(.L_2210 - .L_2209)
	.align		4
.L_2209:
        /*3388*/ 	.word	index@($_ZN7cutlass13device_kernelIN5flash19enable_sm80_to_sm89INS1_16FlashAttnBwdSm80INS1_25CollectiveMainloopBwdSm80ILi2ELi2EN4cute5tupleIJNS5_1CILi128EEES8_NS7_ILi64EEEEEENS_10bfloat16_tEfNS_4arch4Sm80ELb1ELb0ELb1ELb1ELb1ELb0ELb0ELb0ELi2ELi4ELi4ELi4ELb0EEENS1_21CollectiveEpilogueBwdISA_SB_SD_Li256ELb1ELb0ELi2EEENS1_25SingleTileBwdLPTSchedulerILb1ELi128ELb1EEEEEEEEEvNT_6ParamsE$_ZN4cute3eso3ESOILb1ELb0EJNS_5tupleIJNS2_IJNS_1CILi2EEES4_S4_EEES4_NS2_IJNS2_IJS4_S4_EEES4_EEEEEENS2_IJNS2_IJNS3_ILi1EEENS3_ILi512EEEiEEENS3_ILi4096EEENS2_IJNS2_IJiiEEENS3_ILi8192EEEEEEEEEEEC2ERKS8_RKSG_)
        /*338c*/ 	.word	0x00000000


	//----- nvinfo : EIATTR_FRAME_SIZE
	.align		4
.L_2210:
        /*3390*/ 	.byte	0x04, 0x11
        /*3392*/ 	.short	(.L_2212 - .L_2211)
	.align		4
.L_2211:
        /*3394*/ 	.word	index@($_ZN7cutlass13device_kernelIN5flash19enable_sm80_to_sm89INS1_16FlashAttnBwdSm80INS1_25CollectiveMainloopBwdSm80ILi2ELi2EN4cute5tupleIJNS5_1CILi128EEES8_NS7_ILi64EEEEEENS_10bfloat16_tEfNS_4arch4Sm80ELb1ELb0ELb1ELb1ELb1ELb0ELb0ELb0ELi2ELi4ELi4ELi4ELb0EEENS1_21CollectiveEpilogueBwdISA_SB_SD_Li256ELb1ELb0ELi2EEENS1_25SingleTileBwdLPTSchedulerILb1ELi128ELb1EEEEEEEEEvNT_6ParamsE$_ZN4cute3eso3ESOILb1ELb0EJNS_5tupleIJNS2_IJNS_1CILi2EEES4_EEES5_NS3_ILi8EEEEEENS2_IJNS2_IJiNS3_ILi512EEEEEENS2_IJiiEEENS3_ILi1024EEEEEEEEC2ERKS7_RKSC_)
        /*3398*/ 	.word	0x00000000


	//----- nvinfo : EIATTR_FRAME_SIZE
	.align		4
.L_2212:
        /*339c*/ 	.byte	0x04, 0x11
        /*339e*/ 	.short	(.L_2214 - .L_2213)
	.align		4
.L_2213:
        /*33a0*/ 	.word	index@($_ZN7cutlass13device_kernelIN5flash19enable_sm80_to_sm89INS1_16FlashAttnBwdSm80INS1_25CollectiveMainloopBwdSm80ILi2ELi2EN4cute5tupleIJNS5_1CILi128EEES8_NS7_ILi64EEEEEENS_10bfloat16_tEfNS_4arch4Sm80ELb1ELb0ELb1ELb1ELb1ELb0ELb0ELb0ELi2ELi4ELi4ELi4ELb0EEENS1_21CollectiveEpilogueBwdISA_SB_SD_Li256ELb1ELb0ELi2EEENS1_25SingleTileBwdLPTSchedulerILb1ELi128ELb1EEEEEEEEEvNT_6ParamsE$_ZN4cute3eso3ESOILb1ELb0EJNS_5tupleIJNS2_IJNS_1CILi2EEES4_EEES4_EEENS2_IJNS2_IJiiEEENS3_ILi8192EEEEEEEEC2ERKS6_RKS9_)
        /*33a4*/ 	.word	0x00000000


	//----- nvinfo : EIATTR_FRAME_SIZE
	.align		4
.L_2214:
        /*33a8*/ 	.byte	0x04, 0x11
        /*33aa*/ 	.short	(.L_2216 - .L_2215)
	.align		4
.L_2215:
        /*33ac*/ 	.word	index@($_ZN7cutlass13device_kernelIN5flash19enable_sm80_to_sm89INS1_16FlashAttnBwdSm80INS1_25CollectiveMainloopBwdSm80ILi2ELi2EN4cute5tupleIJNS5_1CILi128EEES8_NS7_ILi64EEEEEENS_10bfloat16_tEfNS_4arch4Sm80ELb1ELb0ELb1ELb1ELb1ELb0ELb0ELb0ELi2ELi4ELi4ELi4ELb0EEENS1_21CollectiveEpilogueBwdISA_SB_SD_Li256ELb1ELb0ELi2EEENS1_25SingleTileBwdLPTSchedulerILb1ELi128ELb1EEEEEEEEEvNT_6ParamsE$_ZN4cute3eso3ESOILb1ELb0EJNS_5tupleIJNS2_IJNS_1CILi2EEES4_EEENS3_ILi8EEES5_EEENS2_IJNS2_IJNS3_ILi1EEEiEEENS3_ILi1024EEENS2_IJiiEEEEEEEEC2ERKS7_RKSC_)
        /*33b0*/ 	.word	0x00000000


	//----- nvinfo : EIATTR_FRAME_SIZE
	.align		4
.L_2216:
        /*33b4*/ 	.byte	0x04, 0x11
        /*33b6*/ 	.short	(.L_2218 - .L_2217)
	.align		4
.L_2217:
        /*33b8*/ 	.word	index@($_ZN7cutlass13device_kernelIN5flash19enable_sm80_to_sm89INS1_16FlashAttnBwdSm80INS1_25CollectiveMainloopBwdSm80ILi2ELi2EN4cute5tupleIJNS5_1CILi128EEES8_NS7_ILi64EEEEEENS_10bfloat16_tEfNS_4arch4Sm80ELb1ELb0ELb1ELb1ELb1ELb0ELb0ELb0ELi2ELi4ELi4ELi4ELb0EEENS1_21CollectiveEpilogueBwdISA_SB_SD_Li256ELb1ELb0ELi2EEENS1_25SingleTileBwdLPTSchedulerILb1ELi128ELb1EEEEEEEEEvNT_6ParamsE$_ZN4cute3eso3ESOILb1ELb0EJNS_5tupleIJNS2_IJNS_1CILi1EEENS3_ILi0EEEEEES5_EEENS2_IJNS2_IJS5_S5_EEEiEEEEEC2ERKS7_RKS9_)
        /*33bc*/ 	.word	0x00000000


	//----- nvinfo : EIATTR_FRAME_SIZE
	.align		4
.L_2218:
        /*33c0*/ 	.byte	0x04, 0x11
        /*33c2*/ 	.short	(.L_2220 - .L_2219)
	.align		4
.L_2219:
        /*33c4*/ 	.word	index@($_ZN7cutlass13device_kernelIN5flash19enable_sm80_to_sm89INS1_16FlashAttnBwdSm80INS1_25CollectiveMainloopBwdSm80ILi2ELi2EN4cute5tupleIJNS5_1CILi128EEES8_NS7_ILi64EEEEEENS_10bfloat16_tEfNS_4arch4Sm80ELb1ELb0ELb1ELb1ELb1ELb0ELb0ELb0ELi2ELi4ELi4ELi4ELb0EEENS1_21CollectiveEpilogueBwdISA_SB_SD_Li256ELb1ELb0ELi2EEENS1_25SingleTileBwdLPTSchedulerILb1ELi128ELb1EEEEEEEEEvNT_6ParamsE$_ZN4cute3eso3ESOILb1ELb0EJNS_5tupleIJNS2_IJNS_1CILi1EEENS3_ILi0EEEEEENS2_IJS5_S5_EEEEEENS2_IJS5_iEEEEEC2ERKS8_RKS9_)
        /*33c8*/ 	.word	0x00000000


	//----- nvinfo : EIATTR_FRAME_SIZE
	.align		4
.L_2220:
        /*33cc*/ 	.byte	0x04, 0x11
        /*33ce*/ 	.short	(.L_2222 - .L_2221)
	.align		4
.L_2221:
        /*33d0*/ 	.word	index@($_ZN7cutlass13device_kernelIN5flash19enable_sm80_to_sm89INS1_16FlashAttnBwdSm80INS1_25CollectiveMainloopBwdSm80ILi2ELi2EN4cute5tupleIJNS5_1CILi128EEES8_NS7_ILi64EEEEEENS_10bfloat16_tEfNS_4arch4Sm80ELb1ELb0ELb1ELb1ELb1ELb0ELb0ELb0ELi2ELi4ELi4ELi4ELb0EEENS1_21CollectiveEpilogueBwdISA_SB_SD_Li256ELb1ELb0ELi2EEENS1_25SingleTileBwdLPTSchedulerILb1ELi128ELb1EEEEEEEEEvNT_6ParamsE$_ZN4cute3eso3ESOILb1ELb0EJNS_5tupleIJNS2_IJNS_1CILi1EEENS2_IJS4_NS3_ILi2EEES5_EEEEEES5_NS2_IJS5_S5_EEEEEENS2_IJNS2_IJNS3_ILi0EEENS2_IJS4_NS3_ILi256EEEiEEEEEENS3_ILi2048EEENS2_IJiNS3_ILi4096EEEEEEEEEEEC2ERKS9_RKSH_)
        /*33d4*/ 	.word	0x00000000


	//----- nvinfo : EIATTR_FRAME_SIZE
	.align		4
.L_2222:
        /*33d8*/ 	.byte	0x04, 0x11
        /*33da*/ 	.short	(.L_2224 - .L_2223)
	.align		4
.L_2223:
        /*33dc*/ 	.word	index@($_ZN7cutlass13device_kernelIN5flash19enable_sm80_to_sm89INS1_16FlashAttnBwdSm80INS1_25CollectiveMainloopBwdSm80ILi2ELi2EN4cute5tupleIJNS5_1CILi128EEES8_NS7_ILi64EEEEEENS_10bfloat16_tEfNS_4arch4Sm80ELb1ELb0ELb1ELb1ELb1ELb0ELb0ELb0ELi2ELi4ELi4ELi4ELb0EEENS1_21CollectiveEpilogueBwdISA_SB_SD_Li256ELb1ELb0ELi2EEENS1_25SingleTileBwdLPTSchedulerILb1ELi128ELb1EEEEEEEEEvNT_6ParamsE$_ZN4cute3eso3ESOILb1ELb0EJNS_5tupleIJNS2_IJNS2_IJNS_1CILi8EEENS3_ILi1EEEEEES5_EEENS2_IJNS2_IJS5_S5_EEENS3_ILi2EEEEEEEEENS2_IJNS2_IJNS2_IJS5_NS3_ILi0EEEEEESC_EEENS2_IJNS2_IJSC_SC_EEEiEEEEEEEEC2ERKSB_RKSH_)
        /*33e0*/ 	.word	0x00000000


	//----- nvinfo : EIATTR_FRAME_SIZE
	.align		4
.L_2224:
        /*33e4*/ 	.byte	0x04, 0x11
        /*33e6*/ 	.short	(.L_2226 - .L_2225)
	.align		4
.L_2225:
        /*33e8*/ 	.word	index@($_ZN7cutlass13device_kernelIN5flash19enable_sm80_to_sm89INS1_16FlashAttnBwdSm80INS1_25CollectiveMainloopBwdSm80ILi2ELi2EN4cute5tupleIJNS5_1CILi128EEES8_NS7_ILi64EEEEEENS_10bfloat16_tEfNS_4arch4Sm80ELb1ELb0ELb1ELb1ELb1ELb0ELb0ELb0ELi2ELi4ELi4ELi4ELb0EEENS1_21CollectiveEpilogueBwdISA_SB_SD_Li256ELb1ELb0ELi2EEENS1_25SingleTileBwdLPTSchedulerILb1ELi128ELb1EEEEEEEEEvNT_6ParamsE$_ZN4cute3eso3ESOILb1ELb0EJNS_5tupleIJNS2_IJNS2_IJNS_1CILi8EEENS3_ILi1EEEEEENS2_IJS5_S5_EEEEEENS2_IJS5_NS3_ILi2EEEEEEEEENS2_IJNS2_IJNS2_IJS5_NS3_ILi0EEEEEENS2_IJSC_SC_EEEEEENS2_IJSC_iEEEEEEEEC2ERKSB_RKSH_)
        /*33ec*/ 	.word	0x00000000


	//----- nvinfo : EIATTR_FRAME_SIZE
	.align		4
.L_2226:
        /*33f0*/ 	.byte	0x04, 0x11
        /*33f2*/ 	.short	(.L_2228 - .L_2227)
	.align		4
.L_2227:
        /*33f4*/ 	.word	index@($_ZN7cutlass13device_kernelIN5flash19enable_sm80_to_sm89INS1_16FlashAttnBwdSm80INS1_25CollectiveMainloopBwdSm80ILi2ELi2EN4cute5tupleIJNS5_1CILi128EEES8_NS7_ILi64EEEEEENS_10bfloat16_tEfNS_4arch4Sm80ELb1ELb0ELb1ELb1ELb1ELb0ELb0ELb0ELi2ELi4ELi4ELi4ELb0EEENS1_21CollectiveEpilogueBwdISA_SB_SD_Li256ELb1ELb0ELi2EEENS1_25SingleTileBwdLPTSchedulerILb1ELi128ELb1EEEEEEEEEvNT_6ParamsE$_ZN4cute3eso3ESOILb1ELb0EJNS_1CILi8EEEiiiNS2_ILi144EEENS2_ILi512EEEEEC2ERKS3_RKiSA_SA_RKS4_RKS5_)
        /*33f8*/ 	.word	0x00000000


	//----- nvinfo : EIATTR_FRAME_SIZE
	.align		4
.L_2228:
        /*33fc*/ 	.byte	0x04, 0x11
        /*33fe*/ 	.short	(.L_2230 - .L_2229)
	.align		4
.L_2229:
        /*3400*/ 	.word	index@($_ZN7cutlass13device_kernelIN5flash19enable_sm80_to_sm89INS1_16FlashAttnBwdSm80INS1_25CollectiveMainloopBwdSm80ILi2ELi2EN4cute5tupleIJNS5_1CILi128EEES8_NS7_ILi64EEEEEENS_10bfloat16_tEfNS_4arch4Sm80ELb1ELb0ELb1ELb1ELb1ELb0ELb0ELb0ELi2ELi4ELi4ELi4ELb0EEENS1_21CollectiveEpilogueBwdISA_SB_SD_Li256ELb1ELb0ELi2EEENS1_25SingleTileBwdLPTSchedulerILb1ELi128ELb1EEEEEEEEEvNT_6ParamsE$_ZN4cute3eso3ESOILb1ELb0EJNS_1CILi8EEEiiEEC2ERKS3_RKiS8_)
        /*3404*/ 	.word	0x00000000


	//----- nvinfo : EIATTR_FRAME_SIZE
	.align		4
.L_2230:
        /*3408*/ 	.byte	0x04, 0x11
        /*340a*/ 	.short	(.L_2232 - .L_2231)
	.align		4
.L_2231:
        /*340c*/ 	.word	index@($_ZN7cutlass13device_kernelIN5flash19enable_sm80_to_sm89INS1_16FlashAttnBwdSm80INS1_25CollectiveMainloopBwdSm80ILi2ELi2EN4cute5tupleIJNS5_1CILi128EEES8_NS7_ILi64EEEEEENS_10bfloat16_tEfNS_4arch4Sm80ELb1ELb0ELb1ELb1ELb1ELb0ELb0ELb0ELi2ELi4ELi4ELi4ELb0EEENS1_21CollectiveEpilogueBwdISA_SB_SD_Li256ELb1ELb0ELi2EEENS1_25SingleTileBwdLPTSchedulerILb1ELi128ELb1EEEEEEEEEvNT_6ParamsE$_ZN4cute3eso3ESOILb1ELb0EJNS_1CILi4096EEEiiNS2_ILi8192EEEEEC2ERKS3_RKiS9_RKS4_)
        /*3410*/ 	.word	0x00000000


	//----- nvinfo : EIATTR_FRAME_SIZE
	.align		4
.L_2232:
        /*3414*/ 	.byte	0x04, 0x11
        /*3416*/ 	.short	(.L_2234 - .L_2233)
	.align		4
.L_2233:
        /*3418*/ 	.word	index@($_ZN7cutlass13device_kernelIN5flash19enable_sm80_to_sm89INS1_16FlashAttnBwdSm80INS1_25CollectiveMainloopBwdSm80ILi2ELi2EN4cute5tupleIJNS5_1CILi128EEES8_NS7_ILi64EEEEEENS_10bfloat16_tEfNS_4arch4Sm80ELb1ELb0ELb1ELb1ELb1ELb0ELb0ELb0ELi2ELi4ELi4ELi4ELb0EEENS1_21CollectiveEpilogueBwdISA_SB_SD_Li256ELb1ELb0ELi2EEENS1_25SingleTileBwdLPTSchedulerILb1ELi128ELb1EEEEEEEEEvNT_6ParamsE$_ZN4cute3eso3ESOILb1ELb0EJNS_1CILi4096EEEiiEEC2ERKS3_RKiS8_)
        /*341c*/ 	.word	0x00000000


	//----- nvinfo : EIATTR_FRAME_SIZE
	.align		4
.L_2234:
        /*3420*/ 	.byte	0x04, 0x11
        /*3422*/ 	.short	(.L_2236 - .L_2235)
	.align		4
.L_2235:
        /*3424*/ 	.word	index@($_ZN7cutlass13device_kernelIN5flash19enable_sm80_to_sm89INS1_16FlashAttnBwdSm80INS1_25CollectiveMainloopBwdSm80ILi2ELi2EN4cute5tupleIJNS5_1CILi128EEES8_NS7_ILi64EEEEEENS_10bfloat16_tEfNS_4arch4Sm80ELb1ELb0ELb1ELb1ELb1ELb0ELb0ELb0ELi2ELi4ELi4ELi4ELb0EEENS1_21CollectiveEpilogueBwdISA_SB_SD_Li256ELb1ELb0ELi2EEENS1_25SingleTileBwdLPTSchedulerILb1ELi128ELb1EEEEEEEEEvNT_6ParamsE$_ZN4cute3eso3ESOILb1ELb0EJNS_1CILi4096EEENS_5tupleIJiiEEEEEC2ERKS3_RKS5_)
        /*3428*/ 	.word	0x00000000


	//----- nvinfo : EIATTR_FRAME_SIZE
	.align		4
.L_2236:
        /*342c*/ 	.byte	0x04, 0x11
        /*342e*/ 	.short	(.L_2238 - .L_2237)
	.align		4
.L_2237:
        /*3430*/ 	.word	index@($_ZN7cutlass13device_kernelIN5flash19enable_sm80_to_sm89INS1_16FlashAttnBwdSm80INS1_25CollectiveMainloopBwdSm80ILi2ELi2EN4cute5tupleIJNS5_1CILi128EEES8_NS7_ILi64EEEEEENS_10bfloat16_tEfNS_4arch4Sm80ELb1ELb0ELb1ELb1ELb1ELb0ELb0ELb0ELi2ELi4ELi4ELi4ELb0EEENS1_21CollectiveEpilogueBwdISA_SB_SD_Li256ELb1ELb0ELi2EEENS1_25SingleTileBwdLPTSchedulerILb1ELi128ELb1EEEEEEEEEvNT_6ParamsE$_ZN4cute3eso3ESOILb1ELb0EJNS_1CILi4096EEENS_5tupleIJNS4_IJiiEEENS2_ILi8192EEEEEEEEC2ERKS3_RKS7_)
        /*3434*/ 	.word	0x00000000


	//----- nvinfo : EIATTR_FRAME_SIZE
	.align		4
.L_2238:
        /*3438*/ 	.byte	0x04, 0x11
        /*343a*/ 	.short	(.L_2240 - .L_2239)
	.align		4
.L_2239:
        /*343c*/ 	.word	index@($_ZN7cutlass13device_kernelIN5flash19enable_sm80_to_sm89INS1_16FlashAttnBwdSm80INS1_25CollectiveMainloopBwdSm80ILi2ELi2EN4cute5tupleIJNS5_1CILi128EEES8_NS7_ILi64EEEEEENS_10bfloat16_tEfNS_4arch4Sm80ELb1ELb0ELb1ELb1ELb1ELb0ELb0ELb0ELi2ELi4ELi4ELi4ELb0EEENS1_21CollectiveEpilogueBwdISA_SB_SD_Li256ELb1ELb0ELi2EEENS1_25SingleTileBwdLPTSchedulerILb1ELi128ELb1EEEEEEEEEvNT_6ParamsE$_ZN4cute3eso3ESOILb1ELb0EJNS_1CILi2EEEiEEC2ERKS3_RKi)
        /*3440*/ 	.word	0x00000000


	//----- nvinfo : EIATTR_FRAME_SIZE
	.align		4
.L_2240:
        /*3444*/ 	.byte	0x04, 0x11
        /*3446*/ 	.short	(.L_2242 - .L_2241)
	.align		4
.L_2241:
        /*3448*/ 	.word	index@($_ZN7cutlass13device_kernelIN5flash19enable_sm80_to_sm89INS1_16FlashAttnBwdSm80INS1_25CollectiveMainloopBwdSm80ILi2ELi2EN4cute5tupleIJNS5_1CILi128EEES8_NS7_ILi64EEEEEENS_10bfloat16_tEfNS_4arch4Sm80ELb1ELb0ELb1ELb1ELb1ELb0ELb0ELb0ELi2ELi4ELi4ELi4ELb0EEENS1_21CollectiveEpilogueBwdISA_SB_SD_Li256ELb1ELb0ELi2EEENS1_25SingleTileBwdLPTSchedulerILb1ELi128ELb1EEEEEEEEEvNT_6ParamsE$_ZN4cute3eso3ESOILb1ELb0EJNS_1CILi1EEEiiiNS2_ILi72EEENS2_ILi512EEEEEC2ERKS3_RKiSA_SA_RKS4_RKS5_)
        /*344c*/ 	.word	0x00000000


	//----- nvinfo : EIATTR_FRAME_SIZE
	.align		4
.L_2242:
        /*3450*/ 	.byte	0x04, 0x11
        /*3452*/ 	.short	(.L_2244 - .L_2243)
	.align		4
.L_2243:
        /*3454*/ 	.word	index@($_ZN7cutlass13device_kernelIN5flash19enable_sm80_to_sm89INS1_16FlashAttnBwdSm80INS1_25CollectiveMainloopBwdSm80ILi2ELi2EN4cute5tupleIJNS5_1CILi128EEES8_NS7_ILi64EEEEEENS_10bfloat16_tEfNS_4arch4Sm80ELb1ELb0ELb1ELb1ELb1ELb0ELb0ELb0ELi2ELi4ELi4ELi4ELb0EEENS1_21CollectiveEpilogueBwdISA_SB_SD_Li256ELb1ELb0ELi2EEENS1_25SingleTileBwdLPTSchedulerILb1ELi128ELb1EEEEEEEEEvNT_6ParamsE$_ZN4cute3eso3ESOILb1ELb0EJNS_1CILi1EEEiiiNS2_ILi64EEENS2_ILi72EEENS2_ILi144EEENS2_ILi288EEENS2_ILi512EEEEEC2ERKS3_RKiSD_SD_RKS4_RKS5_RKS6_RKS7_RKS8_)
        /*3458*/ 	.word	0x00000000


	//----- nvinfo : EIATTR_FRAME_SIZE
	.align		4
.L_2244:
        /*345c*/ 	.byte	0x04, 0x11
        /*345e*/ 	.short	(.L_2246 - .L_2245)
	.align		4
.L_2245:
        /*3460*/ 	.word	index@($_ZN7cutlass13device_kernelIN5flash19enable_sm80_to_sm89INS1_16FlashAttnBwdSm80INS1_25CollectiveMainloopBwdSm80ILi2ELi2EN4cute5tupleIJNS5_1CILi128EEES8_NS7_ILi64EEEEEENS_10bfloat16_tEfNS_4arch4Sm80ELb1ELb0ELb1ELb1ELb1ELb0ELb0ELb0ELi2ELi4ELi4ELi4ELb0EEENS1_21CollectiveEpilogueBwdISA_SB_SD_Li256ELb1ELb0ELi2EEENS1_25SingleTileBwdLPTSchedulerILb1ELi128ELb1EEEEEEEEEvNT_6ParamsE$_ZN4cute3eso3ESOILb1ELb0EJNS_1CILi1EEEiiiNS2_ILi144EEENS2_ILi512EEEEEC2ERKS3_RKiSA_SA_RKS4_RKS5_)
        /*3464*/ 	.word	0x00000000


	//----- nvinfo : EIATTR_FRAME_SIZE
	.align		4
.L_2246:
        /*3468*/ 	.byte	0x04, 0x11
        /*346a*/ 	.short	(.L_2248 - .L_2247)
	.align		4
.L_2247:
        /*346c*/ 	.word	index@($_ZN7cutlass13device_kernelIN5flash19enable_sm80_to_sm89INS1_16FlashAttnBwdSm80INS1_25CollectiveMainloopBwdSm80ILi2ELi2EN4cute5tupleIJNS5_1CILi128EEES8_NS7_ILi64EEEEEENS_10bfloat16_tEfNS_4arch4Sm80ELb1ELb0ELb1ELb1ELb1ELb0ELb0ELb0ELi2ELi4ELi4ELi4ELb0EEENS1_21CollectiveEpilogueBwdISA_SB_SD_Li256ELb1ELb0ELi2EEENS1_25SingleTileBwdLPTSchedulerILb1ELi128ELb1EEEEEEEEEvNT_6ParamsE$_ZN4cute3eso3ESOILb1ELb0EJNS_1CILi1EEEiEEC2ERKS3_RKi)
        /*3470*/ 	.word	0x00000000


	//----- nvinfo : EIATTR_FRAME_SIZE
	.align		4
.L_2248:
        /*3474*/ 	.byte	0x04, 0x11
        /*3476*/ 	.short	(.L_2250 - .L_2249)
	.align		4
.L_2249:
        /*3478*/ 	.word	index@($_ZN7cutlass13device_kernelIN5flash19enable_sm80_to_sm89INS1_16FlashAttnBwdSm80INS1_25CollectiveMainloopBwdSm80ILi2ELi2EN4cute5tupleIJNS5_1CILi128EEES8_NS7_ILi64EEEEEENS_10bfloat16_tEfNS_4arch4Sm80ELb1ELb0ELb1ELb1ELb1ELb0ELb0ELb0ELi2ELi4ELi4ELi4ELb0EEENS1_21CollectiveEpilogueBwdISA_SB_SD_Li256ELb1ELb0ELi2EEENS1_25SingleTileBwdLPTSchedulerILb1ELi128ELb1EEEEEEEEEvNT_6ParamsE$_ZN4cute3eso3ESOILb1ELb0EJNS_1CILi1EEENS_5tupleIJiiiEEENS2_ILi64EEENS4_IJNS2_ILi72EEENS2_ILi144EEENS2_ILi288EEEEEENS2_ILi512EEEEEC2ERKS3_RKS5_RKS6_RKSA_RKSB_)
        /*347c*/ 	.word	0x00000000


	//----- nvinfo : EIATTR_FRAME_SIZE
	.align		4
.L_2250:
        /*3480*/ 	.byte	0x04, 0x11
        /*3482*/ 	.short	(.L_2252 - .L_2251)
	.align		4
.L_2251:
        /*3484*/ 	.word	index@($_ZN7cutlass13device_kernelIN5flash19enable_sm80_to_sm89INS1_16FlashAttnBwdSm80INS1_25CollectiveMainloopBwdSm80ILi2ELi2EN4cute5tupleIJNS5_1CILi128EEES8_NS7_ILi64EEEEEENS_10bfloat16_tEfNS_4arch4Sm80ELb1ELb0ELb1ELb1ELb1ELb0ELb0ELb0ELi2ELi4ELi4ELi4ELb0EEENS1_21CollectiveEpilogueBwdISA_SB_SD_Li256ELb1ELb0ELi2EEENS1_25SingleTileBwdLPTSchedulerILb1ELi128ELb1EEEEEEEEEvNT_6ParamsE$_ZN4cute3eso3ESOILb1ELb0EJNS_1CILi1EEENS_5tupleIJNS2_ILi8EEEiiEEENS2_ILi64EEENS4_IJiNS2_ILi144EEENS2_ILi288EEEEEENS2_ILi512EEEEEC2ERKS3_RKS6_RKS7_RKSA_RKSB_)
        /*3488*/ 	.word	0x00000000


	//----- nvinfo : EIATTR_FRAME_SIZE
	.align		4
.L_2252:
        /*348c*/ 	.byte	0x04, 0x11
        /*348e*/ 	.short	(.L_2254 - .L_2253)
	.align		4
.L_2253:
        /*3490*/ 	.word	index@($_ZN7cutlass13device_kernelIN5flash19enable_sm80_to_sm89INS1_16FlashAttnBwdSm80INS1_25CollectiveMainloopBwdSm80ILi2ELi2EN4cute5tupleIJNS5_1CILi128EEES8_NS7_ILi64EEEEEENS_10bfloat16_tEfNS_4arch4Sm80ELb1ELb0ELb1ELb1ELb1ELb0ELb0ELb0ELi2ELi4ELi4ELi4ELb0EEENS1_21CollectiveEpilogueBwdISA_SB_SD_Li256ELb1ELb0ELi2EEENS1_25SingleTileBwdLPTSchedulerILb1ELi128ELb1EEEEEEEEEvNT_6ParamsE$_ZN4cute3eso3ESOILb1ELb0EJNS_1CILi1EEENS2_ILi8EEEiiNS2_ILi64EEEiNS2_ILi144EEENS2_ILi288EEENS2_ILi512EEEEEC2ERKS3_RKS4_RKiSF_RKS5_SF_RKS6_RKS7_RKS8_)
        /*3494*/ 	.word	0x00000000


	//----- nvinfo : EIATTR_FRAME_SIZE
	.align		4
.L_2254:
        /*3498*/ 	.byte	0x04, 0x11
        /*349a*/ 	.short	(.L_2256 - .L_2255)
	.align		4
.L_2255:
        /*349c*/ 	.word	index@($_ZN7cutlass13device_kernelIN5flash19enable_sm80_to_sm89INS1_16FlashAttnBwdSm80INS1_25CollectiveMainloopBwdSm80ILi2ELi2EN4cute5tupleIJNS5_1CILi128EEES8_NS7_ILi64EEEEEENS_10bfloat16_tEfNS_4arch4Sm80ELb1ELb0ELb1ELb1ELb1ELb0ELb0ELb0ELi2ELi4ELi4ELi4ELb0EEENS1_21CollectiveEpilogueBwdISA_SB_SD_Li256ELb1ELb0ELi2EEENS1_25SingleTileBwdLPTSchedulerILb1ELi128ELb1EEEEEEEEEvNT_6ParamsE$_ZN4cute3eso3ESOILb1ELb0EJNS_1CILi1EEENS2_ILi512EEEiEEC2ERKS3_RKS4_RKi)
        /*34a0*/ 	.word	0x00000000


	//----- nvinfo : EIATTR_FRAME_SIZE
	.align		4
.L_2256:
        /*34a4*/ 	.byte	0x04, 0x11
        /*34a6*/ 	.short	(.L_2258 - .L_2257)
	.align		4
.L_2257:
        /*34a8*/ 	.word	index@($_ZN7cutlass13device_kernelIN5flash19enable_sm80_to_sm89INS1_16FlashAttnBwdSm80INS1_25CollectiveMainloopBwdSm80ILi2ELi2EN4cute5tupleIJNS5_1CILi128EEES8_NS7_ILi64EEEEEENS_10bfloat16_tEfNS_4arch4Sm80ELb1ELb0ELb1ELb1ELb1ELb0ELb0ELb0ELi2ELi4ELi4ELi4ELb0EEENS1_21CollectiveEpilogueBwdISA_SB_SD_Li256ELb1ELb0ELi2EEENS1_25SingleTileBwdLPTSchedulerILb1ELi128ELb1EEEEEEEEEvNT_6ParamsE$_ZN4cute3eso3ESOILb1ELb0EJNS_1CILi1EEENS2_ILi256EEEiEEC2ERKS3_RKS4_RKi)
        /*34ac*/ 	.word	0x00000000


	//----- nvinfo : EIATTR_FRAME_SIZE
	.align		4
.L_2258:
        /*34b0*/ 	.byte	0x04, 0x11
        /*34b2*/ 	.short	(.L_2260 - .L_2259)
	.align		4
.L_2259:
        /*34b4*/ 	.word	index@($_ZN7cutlass13device_kernelIN5flash19enable_sm80_to_sm89INS1_16FlashAttnBwdSm80INS1_25CollectiveMainloopBwdSm80ILi2ELi2EN4cute5tupleIJNS5_1CILi128EEES8_NS7_ILi64EEEEEENS_10bfloat16_tEfNS_4arch4Sm80ELb1ELb0ELb1ELb1ELb1ELb0ELb0ELb0ELi2ELi4ELi4ELi4ELb0EEENS1_21CollectiveEpilogueBwdISA_SB_SD_Li256ELb1ELb0ELi2EEENS1_25SingleTileBwdLPTSchedulerILb1ELi128ELb1EEEEEEEEEvNT_6ParamsE$_ZN4cute3eso3ESOILb1ELb0EJNS_1CILi1024EEEiiEEC2ERKS3_RKiS8_)
        /*34b8*/ 	.word	0x00000000


	//----- nvinfo : EIATTR_FRAME_SIZE
	.align		4
.L_2260:
        /*34bc*/ 	.byte	0x04, 0x11
        /*34be*/ 	.short	(.L_2262 - .L_2261)
	.align		4
.L_2261:
        /*34c0*/ 	.word	index@($_ZN7cutlass13device_kernelIN5flash19enable_sm80_to_sm89INS1_16FlashAttnBwdSm80INS1_25CollectiveMainloopBwdSm80ILi2ELi2EN4cute5tupleIJNS5_1CILi128EEES8_NS7_ILi64EEEEEENS_10bfloat16_tEfNS_4arch4Sm80ELb1ELb0ELb1ELb1ELb1ELb0ELb0ELb0ELi2ELi4ELi4ELi4ELb0EEENS1_21CollectiveEpilogueBwdISA_SB_SD_Li256ELb1ELb0ELi2EEENS1_25SingleTileBwdLPTSchedulerILb1ELi128ELb1EEEEEEEEEvNT_6ParamsE$_ZN4cute3eso3ESOILb1ELb0EJNS_1CILi1024EEENS_5tupleIJiiEEEEEC2ERKS3_RKS5_)
        /*34c4*/ 	.word	0x00000000


	//----- nvinfo : EIATTR_FRAME_SIZE
	.align		4
.L_2262:
        /*34c8*/ 	.byte	0x04, 0x11
        /*34ca*/ 	.short	(.L_2264 - .L_2263)
	.align		4
.L_2263:
        /*34cc*/ 	.word	index@($_ZN7cutlass13device_kernelIN5flash19enable_sm80_to_sm89INS1_16FlashAttnBwdSm80INS1_25CollectiveMainloopBwdSm80ILi2ELi2EN4cute5tupleIJNS5_1CILi128EEES8_NS7_ILi64EEEEEENS_10bfloat16_tEfNS_4arch4Sm80ELb1ELb0ELb1ELb1ELb1ELb0ELb0ELb0ELi2ELi4ELi4ELi4ELb0EEENS1_21CollectiveEpilogueBwdISA_SB_SD_Li256ELb1ELb0ELi2EEENS1_25SingleTileBwdLPTSchedulerILb1ELi128ELb1EEEEEEEEEvNT_6ParamsE$_ZN4cute3eso3ESOILb1ELb0EJNS_1CILi0EEEiS3_EEC2ERKS3_RKiS6_)
        /*34d0*/ 	.word	0x00000000


	//----- nvinfo : EIATTR_FRAME_SIZE
	.align		4
.L_2264:
        /*34d4*/ 	.byte	0x04, 0x11
        /*34d6*/ 	.short	(.L_2266 - .L_2265)
	.align		4
.L_2265:
        /*34d8*/ 	.word	index@($_ZN7cutlass13device_kernelIN5flash19enable_sm80_to_sm89INS1_16FlashAttnBwdSm80INS1_25CollectiveMainloopBwdSm80ILi2ELi2EN4cute5tupleIJNS5_1CILi128EEES8_NS7_ILi64EEEEEENS_10bfloat16_tEfNS_4arch4Sm80ELb1ELb0ELb1ELb1ELb1ELb0ELb0ELb0ELi2ELi4ELi4ELi4ELb0EEENS1_21CollectiveEpilogueBwdISA_SB_SD_Li256ELb1ELb0ELi2EEENS1_25SingleTileBwdLPTSchedulerILb1ELi128ELb1EEEEEEEEEvNT_6ParamsE$_ZN4cute3eso3ESOILb1ELb0EJNS_1CILi0EEEiEEC2ERKS3_RKi)
        /*34dc*/ 	.word	0x00000000


	//----- nvinfo : EIATTR_FRAME_SIZE
	.align		4
.L_2266:
        /*34e0*/ 	.byte	0x04, 0x11
        /*34e2*/ 	.short	(.L_2268 - .L_2267)
	.align		4
.L_2267:
        /*34e4*/ 	.word	index@($_ZN7cutlass13device_kernelIN5flash19enable_sm80_to_sm89INS1_16FlashAttnBwdSm80INS1_25CollectiveMainloopBwdSm80ILi2ELi2EN4cute5tupleIJNS5_1CILi128EEES8_NS7_ILi64EEEEEENS_10bfloat16_tEfNS_4arch4Sm80ELb1ELb0ELb1ELb1ELb1ELb0ELb0ELb0ELi2ELi4ELi4ELi4ELb0EEENS1_21CollectiveEpilogueBwdISA_SB_SD_Li256ELb1ELb0ELi2EEENS1_25SingleTileBwdLPTSchedulerILb1ELi128ELb1EEEEEEEEEvNT_6ParamsE$_ZN4cute3eso3ESOILb1ELb0EJNS_1CILi0EEENS_5tupleIJNS2_ILi1EEENS2_ILi256EEEiEEEEEC2ERKS3_RKS7_)
        /*34e8*/ 	.word	0x00000000


	//----- nvinfo : EIATTR_FRAME_SIZE
	.align		4
.L_2268:
        /*34ec*/ 	.byte	0x04, 0x11
        /*34ee*/ 	.short	(.L_2270 - .L_2269)
	.align		4
.L_2269:
        /*34f0*/ 	.word	index@($_ZN7cutlass13device_kernelIN5flash19enable_sm80_to_sm89INS1_16FlashAttnBwdSm80INS1_25CollectiveMainloopBwdSm80ILi2ELi2EN4cute5tupleIJNS5_1CILi128EEES8_NS7_ILi64EEEEEENS_10bfloat16_tEfNS_4arch4Sm80ELb1ELb0ELb1ELb1ELb1ELb0ELb0ELb0ELi2ELi4ELi4ELi4ELb0EEENS1_21CollectiveEpilogueBwdISA_SB_SD_Li256ELb1ELb0ELi2EEENS1_25SingleTileBwdLPTSchedulerILb1ELi128ELb1EEEEEEEEEvNT_6ParamsE$_ZN4cute3eso3ESOILb1ELb0EJNS_1CILi0EEENS2_ILi1EEENS2_ILi512EEEiNS2_ILi4096EEEiNS2_ILi8192EEEEEC2ERKS3_RKS4_RKS5_RKiRKS6_SG_RKS7_)
        /*34f4*/ 	.word	0x00000000


	//----- nvinfo : EIATTR_FRAME_SIZE
	.align		4
.L_2270:
        /*34f8*/ 	.byte	0x04, 0x11
        /*34fa*/ 	.short	(.L_2272 - .L_2271)
	.align		4
.L_2271:
        /*34fc*/ 	.word	index@($_ZN7cutlass13device_kernelIN5flash19enable_sm80_to_sm89INS1_16FlashAttnBwdSm80INS1_25CollectiveMainloopBwdSm80ILi2ELi2EN4cute5tupleIJNS5_1CILi128EEES8_NS7_ILi64EEEEEENS_10bfloat16_tEfNS_4arch4Sm80ELb1ELb0ELb1ELb1ELb1ELb0ELb0ELb0ELi2ELi4ELi4ELi4ELb0EEENS1_21CollectiveEpilogueBwdISA_SB_SD_Li256ELb1ELb0ELi2EEENS1_25SingleTileBwdLPTSchedulerILb1ELi128ELb1EEEEEEEEEvNT_6ParamsE$_ZN4cute3eso3ESOILb1ELb0EJNS_1CILi0EEENS2_ILi1EEENS2_ILi512EEEiEEC2ERKS3_RKS4_RKS5_RKi)
        /*3500*/ 	.word	0x00000000


	//----- nvinfo : EIATTR_FRAME_SIZE
	.align		4
.L_2272:
        /*3504*/ 	.byte	0x04, 0x11
        /*3506*/ 	.short	(.L_2274 - .L_2273)
	.align		4
.L_2273:
        /*3508*/ 	.word	index@($_ZN7cutlass13device_kernelIN5flash19enable_sm80_to_sm89INS1_16FlashAttnBwdSm80INS1_25CollectiveMainloopBwdSm80ILi2ELi2EN4cute5tupleIJNS5_1CILi128EEES8_NS7_ILi64EEEEEENS_10bfloat16_tEfNS_4arch4Sm80ELb1ELb0ELb1ELb1ELb1ELb0ELb0ELb0ELi2ELi4ELi4ELi4ELb0EEENS1_21CollectiveEpilogueBwdISA_SB_SD_Li256ELb1ELb0ELi2EEENS1_25SingleTileBwdLPTSchedulerILb1ELi128ELb1EEEEEEEEEvNT_6ParamsE$_ZN4cute3eso3ESOILb1ELb0EJNS_14ComposedLayoutINS_7SwizzleILi3ELi3ELi3EEENS_1CILj0EEENS_6LayoutINS_5tupleIJNS8_IJNS8_IJNS5_ILi4EEENS5_ILi8EEEEEENS8_IJS9_NS5_ILi1EEEEEEEEENS8_IJNS8_IJNS5_ILi2EEESF_SF_EEENS8_IJSF_S9_EEEEEEEEENS8_IJNS8_IJNS8_IJSF_NS5_ILi64EEEEEENS8_IJNS5_ILi1024EEENS5_ILi0EEEEEEEEENS8_IJNS8_IJSC_NS5_ILi512EEESA_EEENS8_IJNS5_ILi4096EEENS5_ILi16EEEEEEEEEEEEEEEENS_10ViewEngineINS_8smem_ptrIPN7cutlass10bfloat16_tEEEEEEEC2ERKSY_RKS15_)
        /*350c*/ 	.word	0x00000000


	//----- nvinfo : EIATTR_FRAME_SIZE
	.align		4
.L_2274:
        /*3510*/ 	.byte	0x04, 0x11
        /*3512*/ 	.short	(.L_2276 - .L_2275)
	.align		4
.L_2275:
        /*3514*/ 	.word	index@($_ZN7cutlass13device_kernelIN5flash19enable_sm80_to_sm89INS1_16FlashAttnBwdSm80INS1_25CollectiveMainloopBwdSm80ILi2ELi2EN4cute5tupleIJNS5_1CILi128EEES8_NS7_ILi64EEEEEENS_10bfloat16_tEfNS_4arch4Sm80ELb1ELb0ELb1ELb1ELb1ELb0ELb0ELb0ELi2ELi4ELi4ELi4ELb0EEENS1_21CollectiveEpilogueBwdISA_SB_SD_Li256ELb1ELb0ELi2EEENS1_25SingleTileBwdLPTSchedulerILb1ELi128ELb1EEEEEEEEEvNT_6ParamsE$_ZN4cute3eso3ESOILb1ELb0EJNS_14ComposedLayoutINS_7SwizzleILi3ELi3ELi3EEENS_1CILj0EEENS_6LayoutINS_5tupleIJNS8_IJNS8_IJNS5_ILi4EEENS5_ILi8EEEEEENS8_IJNS5_ILi2EEENS5_ILi1EEEEEEEEENS8_IJNS8_IJSC_SC_EEESB_EEEEEENS8_IJNS8_IJNS8_IJNS5_ILi128EEESD_EEENS8_IJSA_NS5_ILi0EEEEEEEEENS8_IJNS8_IJNS5_ILi64EEENS5_ILi512EEEEEENS8_IJNS5_ILi16EEENS5_ILi1024EEEEEEEEEEEEEEEENS_10ViewEngineINS_8smem_ptrIPN7cutlass10bfloat16_tEEEEEEEC2ERKSX_RKS14_)
        /*3518*/ 	.word	0x00000000


	//----- nvinfo : EIATTR_FRAME_SIZE
	.align		4
.L_2276:
        /*351c*/ 	.byte	0x04, 0x11
        /*351e*/ 	.short	(.L_2278 - .L_2277)
	.align		4
.L_2277:
        /*3520*/ 	.word	index@($_ZN7cutlass13device_kernelIN5flash19enable_sm80_to_sm89INS1_16FlashAttnBwdSm80INS1_25CollectiveMainloopBwdSm80ILi2ELi2EN4cute5tupleIJNS5_1CILi128EEES8_NS7_ILi64EEEEEENS_10bfloat16_tEfNS_4arch4Sm80ELb1ELb0ELb1ELb1ELb1ELb0ELb0ELb0ELi2ELi4ELi4ELi4ELb0EEENS1_21CollectiveEpilogueBwdISA_SB_SD_Li256ELb1ELb0ELi2EEENS1_25SingleTileBwdLPTSchedulerILb1ELi128ELb1EEEEEEEEEvNT_6ParamsE$_ZN4cute3eso3ESOILb1ELb0EJNS_14ComposedLayoutINS_7SwizzleILi3ELi3ELi3EEENS_1CILj0EEENS_6LayoutINS_5tupleIJNS8_IJNS5_ILi8EEENS5_ILi16EEEEEENS8_IJNS5_ILi64EEENS5_ILi1EEEEEEEEENS8_IJNS8_IJSC_NS5_ILi512EEEEEENS8_IJSD_NS5_ILi0EEEEEEEEEEEEENS_10ViewEngineINS_8smem_ptrIPN7cutlass10bfloat16_tEEEEEEEC2ERKSM_RKST_)
        /*3524*/ 	.word	0x00000000


	//----- nvinfo : EIATTR_FRAME_SIZE
	.align		4
.L_2278:
        /*3528*/ 	.byte	0x04, 0x11
        /*352a*/ 	.short	(.L_2280 - .L_2279)
	.align		4
.L_2279:
        /*352c*/ 	.word	index@($_ZN7cutlass13device_kernelIN5flash19enable_sm80_to_sm89INS1_16FlashAttnBwdSm80INS1_25CollectiveMainloopBwdSm80ILi2ELi2EN4cute5tupleIJNS5_1CILi128EEES8_NS7_ILi64EEEEEENS_10bfloat16_tEfNS_4arch4Sm80ELb1ELb0ELb1ELb1ELb1ELb0ELb0ELb0ELi2ELi4ELi4ELi4ELb0EEENS1_21CollectiveEpilogueBwdISA_SB_SD_Li256ELb1ELb0ELi2EEENS1_25SingleTileBwdLPTSchedulerILb1ELi128ELb1EEEEEEEEEvNT_6ParamsE$_ZN4cute3eso3ESOILb1ELb0EJNS_14ComposedLayoutINS_7SwizzleILi3ELi3ELi3EEENS_1CILj0EEENS_6LayoutINS_5tupleIJNS5_ILi64EEENS5_ILi128EEEEEENS8_IJNS5_ILi1EEES9_EEEEEEENS_10ViewEngineINS_8smem_ptrIPN7cutlass10bfloat16_tEEEEEEEC2ERKSF_RKSM_)
        /*3530*/ 	.word	0x00000000


	//----- nvinfo : EIATTR_FRAME_SIZE
	.align		4
.L_2280:
        /*3534*/ 	.byte	0x04, 0x11
        /*3536*/ 	.short	(.L_2282 - .L_2281)
	.align		4
.L_2281:
        /*3538*/ 	.word	index@($_ZN7cutlass13device_kernelIN5flash19enable_sm80_to_sm89INS1_16FlashAttnBwdSm80INS1_25CollectiveMainloopBwdSm80ILi2ELi2EN4cute5tupleIJNS5_1CILi128EEES8_NS7_ILi64EEEEEENS_10bfloat16_tEfNS_4arch4Sm80ELb1ELb0ELb1ELb1ELb1ELb0ELb0ELb0ELi2ELi4ELi4ELi4ELb0EEENS1_21CollectiveEpilogueBwdISA_SB_SD_Li256ELb1ELb0ELi2EEENS1_25SingleTileBwdLPTSchedulerILb1ELi128ELb1EEEEEEEEEvNT_6ParamsE$_ZN4cute3eso3ESOILb1ELb0EJNS_14ComposedLayoutINS_7SwizzleILi3ELi3ELi3EEENS_1CILi0EEENS_6LayoutINS_5tupleIJNS8_IJNS8_IJNS5_ILi4EEENS5_ILi8EEEEEENS8_IJS9_NS5_ILi1EEEEEEEEENS8_IJNS8_IJNS5_ILi2EEESF_SF_EEENS8_IJSF_SA_EEEEEEEEENS8_IJNS8_IJNS8_IJNS5_ILi128EEESC_EEENS8_IJNS5_ILi16EEES6_EEEEEENS8_IJNS8_IJNS5_ILi64EEESA_NS5_ILi512EEEEEENS8_IJNS5_ILi8192EEENS5_ILi1024EEEEEEEEEEEEEEEENS_10ViewEngineINS_8smem_ptrIPN7cutlass10bfloat16_tEEEEEEEC2ERKSY_RKS15_)
        /*353c*/ 	.word	0x00000000


	//----- nvinfo : EIATTR_FRAME_SIZE
	.align		4
.L_2282:
        /*3540*/ 	.byte	0x04, 0x11
        /*3542*/ 	.short	(.L_2284 - .L_2283)
	.align		4
.L_2283:
        /*3544*/ 	.word	index@($_ZN7cutlass13device_kernelIN5flash19enable_sm80_to_sm89INS1_16FlashAttnBwdSm80INS1_25CollectiveMainloopBwdSm80ILi2ELi2EN4cute5tupleIJNS5_1CILi128EEES8_NS7_ILi64EEEEEENS_10bfloat16_tEfNS_4arch4Sm80ELb1ELb0ELb1ELb1ELb1ELb0ELb0ELb0ELi2ELi4ELi4ELi4ELb0EEENS1_21CollectiveEpilogueBwdISA_SB_SD_Li256ELb1ELb0ELi2EEENS1_25SingleTileBwdLPTSchedulerILb1ELi128ELb1EEEEEEEEEvNT_6ParamsE$_ZN4cute3eso3ESOILb1ELb0EJNS_14ComposedLayoutINS_7SwizzleILi3ELi3ELi3EEENS_1CILi0EEENS_6LayoutINS_5tupleIJNS8_IJNS8_IJNS5_ILi4EEENS5_ILi8EEEEEENS8_IJS9_NS5_ILi1EEEEEEEEENS8_IJNS8_IJNS5_ILi2EEESF_SF_EEENS8_IJSF_NS8_IJS9_SF_EEEEEEEEEEEENS8_IJNS8_IJNS8_IJSF_NS5_ILi64EEEEEENS8_IJNS5_ILi1024EEES6_EEEEEENS8_IJNS8_IJSC_NS5_ILi512EEESA_EEENS8_IJNS5_ILi4096EEENS8_IJNS5_ILi16EEENS5_ILi8192EEEEEEEEEEEEEEEEEEENS_10ViewEngineINS_8smem_ptrIPN7cutlass10bfloat16_tEEEEEEEC2ERKS10_RKS17_)
        /*3548*/ 	.word	0x00000000


	//----- nvinfo : EIATTR_FRAME_SIZE
	.align		4
.L_2284:
        /*354c*/ 	.byte	0x04, 0x11
        /*354e*/ 	.short	(.L_2286 - .L_2285)
	.align		4
.L_2285:
        /*3550*/ 	.word	index@($_ZN7cutlass13device_kernelIN5flash19enable_sm80_to_sm89INS1_16FlashAttnBwdSm80INS1_25CollectiveMainloopBwdSm80ILi2ELi2EN4cute5tupleIJNS5_1CILi128EEES8_NS7_ILi64EEEEEENS_10bfloat16_tEfNS_4arch4Sm80ELb1ELb0ELb1ELb1ELb1ELb0ELb0ELb0ELi2ELi4ELi4ELi4ELb0EEENS1_21CollectiveEpilogueBwdISA_SB_SD_Li256ELb1ELb0ELi2EEENS1_25SingleTileBwdLPTSchedulerILb1ELi128ELb1EEEEEEEEEvNT_6ParamsE$_ZN4cute3eso3ESOILb1ELb0EJNS_14ComposedLayoutINS_7SwizzleILi3ELi3ELi3EEENS_1CILi0EEENS_6LayoutINS_5tupleIJNS8_IJNS8_IJNS5_ILi4EEENS5_ILi8EEEEEENS8_IJNS5_ILi2EEENS5_ILi1EEEEEEEEENS8_IJNS8_IJSC_SC_EEESB_EEEEEENS8_IJNS8_IJNS8_IJNS5_ILi128EEESD_EEENS8_IJSA_S6_EEEEEENS8_IJNS8_IJNS5_ILi64EEENS5_ILi512EEEEEENS8_IJNS5_ILi16EEENS5_ILi1024EEEEEEEEEEEEEEEENS_10ViewEngineINS_8smem_ptrIPN7cutlass10bfloat16_tEEEEEEEC2ERKSW_RKS13_)
        /*3554*/ 	.word	0x00000000


	//----- nvinfo : EIATTR_FRAME_SIZE
	.align		4
.L_2286:
        /*3558*/ 	.byte	0x04, 0x11
        /*355a*/ 	.short	(.L_2288 - .L_2287)
	.align		4
.L_2287:
        /*355c*/ 	.word	index@($_ZN7cutlass13device_kernelIN5flash19enable_sm80_to_sm89INS1_16FlashAttnBwdSm80INS1_25CollectiveMainloopBwdSm80ILi2ELi2EN4cute5tupleIJNS5_1CILi128EEES8_NS7_ILi64EEEEEENS_10bfloat16_tEfNS_4arch4Sm80ELb1ELb0ELb1ELb1ELb1ELb0ELb0ELb0ELi2ELi4ELi4ELi4ELb0EEENS1_21CollectiveEpilogueBwdISA_SB_SD_Li256ELb1ELb0ELi2EEENS1_25SingleTileBwdLPTSchedulerILb1ELi128ELb1EEEEEEEEEvNT_6ParamsE$_ZN4cute3eso3ESOILb1ELb0EJNS_14ComposedLayoutINS_7SwizzleILi3ELi3ELi3EEENS_1CILi0EEENS_6LayoutINS_5tupleIJNS8_IJNS8_IJNS5_ILi4EEENS5_ILi8EEEEEENS8_IJNS5_ILi2EEENS5_ILi1EEEEEEEEENS8_IJNS8_IJSC_SC_EEENS8_IJSA_S9_EEEEEEEEENS8_IJNS8_IJNS8_IJSC_NS5_ILi64EEEEEENS8_IJNS5_ILi512EEES6_EEEEEENS8_IJNS8_IJSD_SA_EEENS8_IJNS5_ILi1024EEENS5_ILi16EEEEEEEEEEEEEEEENS_10ViewEngineINS_8smem_ptrIPN7cutlass10bfloat16_tEEEEEEEC2ERKSW_RKS13_)
        /*3560*/ 	.word	0x00000000


	//----- nvinfo : EIATTR_FRAME_SIZE
	.align		4
.L_2288:
        /*3564*/ 	.byte	0x04, 0x11
        /*3566*/ 	.short	(.L_2290 - .L_2289)
	.align		4
.L_2289:
        /*3568*/ 	.word	index@($_ZN7cutlass13device_kernelIN5flash19enable_sm80_to_sm89INS1_16FlashAttnBwdSm80INS1_25CollectiveMainloopBwdSm80ILi2ELi2EN4cute5tupleIJNS5_1CILi128EEES8_NS7_ILi64EEEEEENS_10bfloat16_tEfNS_4arch4Sm80ELb1ELb0ELb1ELb1ELb1ELb0ELb0ELb0ELi2ELi4ELi4ELi4ELb0EEENS1_21CollectiveEpilogueBwdISA_SB_SD_Li256ELb1ELb0ELi2EEENS1_25SingleTileBwdLPTSchedulerILb1ELi128ELb1EEEEEEEEEvNT_6ParamsE$_ZN4cute3eso3ESOILb1ELb0EJNS_10UnderscoreEiiEEC2ERKS2_RKiS7_)
        /*356c*/ 	.word	0x00000000


	//----- nvinfo : EIATTR_FRAME_SIZE
	.align		4
.L_2290:
        /*3570*/ 	.byte	0x04, 0x11
        /*3572*/ 	.short	(.L_2292 - .L_2291)
	.align		4
.L_2291:
        /*3574*/ 	.word	index@($_ZN7cutlass13device_kernelIN5flash19enable_sm80_to_sm89INS1_16FlashAttnBwdSm80INS1_25CollectiveMainloopBwdSm80ILi2ELi2EN4cute5tupleIJNS5_1CILi128EEES8_NS7_ILi64EEEEEENS_10bfloat16_tEfNS_4arch4Sm80ELb1ELb0ELb1ELb1ELb1ELb0ELb0ELb0ELi2ELi4ELi4ELi4ELb0EEENS1_21CollectiveEpilogueBwdISA_SB_SD_Li256ELb1ELb0ELi2EEENS1_25SingleTileBwdLPTSchedulerILb1ELi128ELb1EEEEEEEEEvNT_6ParamsE$_ZN4cute3eso3ESOILb1ELb0EJNS_10UnderscoreEiEEC2ERKS2_RKi)
        /*3578*/ 	.word	0x00000000


	//----- nvinfo : EIATTR_FRAME_SIZE
	.align		4
.L_2292:
        /*357c*/ 	.byte	0x04, 0x11
        /*357e*/ 	.short	(.L_2294 - .L_2293)
	.align		4
.L_2293:
        /*3580*/ 	.word	index@($_ZN7cutlass13device_kernelIN5flash19enable_sm80_to_sm89INS1_16FlashAttnBwdSm80INS1_25CollectiveMainloopBwdSm80ILi2ELi2EN4cute5tupleIJNS5_1CILi128EEES8_NS7_ILi64EEEEEENS_10bfloat16_tEfNS_4arch4Sm80ELb1ELb0ELb1ELb1ELb1ELb0ELb0ELb0ELi2ELi4ELi4ELi4ELb0EEENS1_21CollectiveEpilogueBwdISA_SB_SD_Li256ELb1ELb0ELi2EEENS1_25SingleTileBwdLPTSchedulerILb1ELi128ELb1EEEEEEEEEvNT_6ParamsE$_ZN4cute3eso3ESOILb1ELb0EJNS_10UnderscoreES2_iEEC2ERKS2_S5_RKi)
        /*3584*/ 	.word	0x00000000


	//----- nvinfo : EIATTR_FRAME_SIZE
	.align		4
.L_2294:
        /*3588*/ 	.byte	0x04, 0x11
        /*358a*/ 	.short	(.L_2296 - .L_2295)
	.align		4
.L_2295:
        /*358c*/ 	.word	index@($_ZN7cutlass13device_kernelIN5flash19enable_sm80_to_sm89INS1_16FlashAttnBwdSm80INS1_25CollectiveMainloopBwdSm80ILi2ELi2EN4cute5tupleIJNS5_1CILi128EEES8_NS7_ILi64EEEEEENS_10bfloat16_tEfNS_4arch4Sm80ELb1ELb0ELb1ELb1ELb1ELb0ELb0ELb0ELi2ELi4ELi4ELi4ELb0EEENS1_21CollectiveEpilogueBwdISA_SB_SD_Li256ELb1ELb0ELi2EEENS1_25SingleTileBwdLPTSchedulerILb1ELi128ELb1EEEEEEEEEvNT_6ParamsE$_ZN4cute3eso3ESOILb1ELb0EJNS_10UnderscoreES2_S2_iEEC2ERKS2_S5_S5_RKi)
        /*3590*/ 	.word	0x00000000


	//----- nvinfo : EIATTR_FRAME_SIZE
	.align		4
.L_2296:
        /*3594*/ 	.byte	0x04, 0x11
        /*3596*/ 	.short	(.L_2298 - .L_2297)
	.align		4
.L_2297:
        /*3598*/ 	.word	index@($_ZN7cutlass13device_kernelIN5flash19enable_sm80_to_sm89INS1_16FlashAttnBwdSm80INS1_25CollectiveMainloopBwdSm80ILi2ELi2EN4cute5tupleIJNS5_1CILi128EEES8_NS7_ILi64EEEEEENS_10bfloat16_tEfNS_4arch4Sm80ELb1ELb0ELb1ELb1ELb1ELb0ELb0ELb0ELi2ELi4ELi4ELi4ELb0EEENS1_21CollectiveEpilogueBwdISA_SB_SD_Li256ELb1ELb0ELi2EEENS1_25SingleTileBwdLPTSchedulerILb1ELi128ELb1EEEEEEEEEvNT_6ParamsE$_ZN4cute3eso3ESOILb0ELb1EJlEEC2ERKl)
        /*359c*/ 	.word	0x00000000


	//----- nvinfo : EIATTR_FRAME_SIZE
	.align		4
.L_2298:
        /*35a0*/ 	.byte	0x04, 0x11
        /*35a2*/ 	.short	(.L_2300 - .L_2299)
	.align		4
.L_2299:
        /*35a4*/ 	.word	index@($_ZN7cutlass13device_kernelIN5flash19enable_sm80_to_sm89INS1_16FlashAttnBwdSm80INS1_25CollectiveMainloopBwdSm80ILi2ELi2EN4cute5tupleIJNS5_1CILi128EEES8_NS7_ILi64EEEEEENS_10bfloat16_tEfNS_4arch4Sm80ELb1ELb0ELb1ELb1ELb1ELb0ELb0ELb0ELi2ELi4ELi4ELi4ELb0EEENS1_21CollectiveEpilogueBwdISA_SB_SD_Li256ELb1ELb0ELi2EEENS1_25SingleTileBwdLPTSchedulerILb1ELi128ELb1EEEEEEEEEvNT_6ParamsE$_ZN4cute3eso3ESOILb0ELb1EJiNS_1CILi72EEENS2_ILi512EEEEEC2ERKiRKS3_RKS4_)
        /*35a8*/ 	.word	0x00000000


	//----- nvinfo : EIATTR_FRAME_SIZE
	.align		4
.L_2300:
        /*35ac*/ 	.byte	0x04, 0x11
        /*35ae*/ 	.short	(.L_2302 - .L_2301)
	.align		4
.L_2301:
        /*35b0*/ 	.word	index@($_ZN7cutlass13device_kernelIN5flash19enable_sm80_to_sm89INS1_16FlashAttnBwdSm80INS1_25CollectiveMainloopBwdSm80ILi2ELi2EN4cute5tupleIJNS5_1CILi128EEES8_NS7_ILi64EEEEEENS_10bfloat16_tEfNS_4arch4Sm80ELb1ELb0ELb1ELb1ELb1ELb0ELb0ELb0ELi2ELi4ELi4ELi4ELb0EEENS1_21CollectiveEpilogueBwdISA_SB_SD_Li256ELb1ELb0ELi2EEENS1_25SingleTileBwdLPTSchedulerILb1ELi128ELb1EEEEEEEEEvNT_6ParamsE$_ZN4cute3eso3ESOILb0ELb1EJiNS_1CILi512EEEEEC2ERKiRKS3_)
        /*35b4*/ 	.word	0x00000000


	//----- nvinfo : EIATTR_FRAME_SIZE
	.align		4
.L_2302:
        /*35b8*/ 	.byte	0x04, 0x11
        /*35ba*/ 	.short	(.L_2304 - .L_2303)
	.align		4
.L_2303:
        /*35bc*/ 	.word	index@($_ZN7cutlass13device_kernelIN5flash19enable_sm80_to_sm89INS1_16FlashAttnBwdSm80INS1_25CollectiveMainloopBwdSm80ILi2ELi2EN4cute5tupleIJNS5_1CILi128EEES8_NS7_ILi64EEEEEENS_10bfloat16_tEfNS_4arch4Sm80ELb1ELb0ELb1ELb1ELb1ELb0ELb0ELb0ELi2ELi4ELi4ELi4ELb0EEENS1_21CollectiveEpilogueBwdISA_SB_SD_Li256ELb1ELb0ELi2EEENS1_25SingleTileBwdLPTSchedulerILb1ELi128ELb1EEEEEEEEEvNT_6ParamsE$_ZN4cute3eso3ESOILb0ELb1EJiNS_1CILi4096EEEEEC2ERKiRKS3_)
        /*35c0*/ 	.word	0x00000000


	//----- nvinfo : EIATTR_FRAME_SIZE
	.align		4
.L_2304:
        /*35c4*/ 	.byte	0x04, 0x11
        /*35c6*/ 	.short	(.L_2306 - .L_2305)
	.align		4
.L_2305:
        /*35c8*/ 	.word	index@($_ZN7cutlass13device_kernelIN5flash19enable_sm80_to_sm89INS1_16FlashAttnBwdSm80INS1_25CollectiveMainloopBwdSm80ILi2ELi2EN4cute5tupleIJNS5_1CILi128EEES8_NS7_ILi64EEEEEENS_10bfloat16_tEfNS_4arch4Sm80ELb1ELb0ELb1ELb1ELb1ELb0ELb0ELb0ELi2ELi4ELi4ELi4ELb0EEENS1_21CollectiveEpilogueBwdISA_SB_SD_Li256ELb1ELb0ELi2EEENS1_25SingleTileBwdLPTSchedulerILb1ELi128ELb1EEEEEEEEEvNT_6ParamsE$_ZN4cute3eso3ESOILb0ELb1EJiNS_1CILi144EEENS2_ILi512EEEEEC2ERKiRKS3_RKS4_)
        /*35cc*/ 	.word	0x00000000


	//----- nvinfo : EIATTR_FRAME_SIZE
	.align		4
.L_2306:
        /*35d0*/ 	.byte	0x04, 0x11
        /*35d2*/ 	.short	(.L_2308 - .L_2307)
	.align		4
.L_2307:
        /*35d4*/ 	.word	index@($_ZN7cutlass13device_kernelIN5flash19enable_sm80_to_sm89INS1_16FlashAttnBwdSm80INS1_25CollectiveMainloopBwdSm80ILi2ELi2EN4cute5tupleIJNS5_1CILi128EEES8_NS7_ILi64EEEEEENS_10bfloat16_tEfNS_4arch4Sm80ELb1ELb0ELb1ELb1ELb1ELb0ELb0ELb0ELi2ELi4ELi4ELi4ELb0EEENS1_21CollectiveEpilogueBwdISA_SB_SD_Li256ELb1ELb0ELi2EEENS1_25SingleTileBwdLPTSchedulerILb1ELi128ELb1EEEEEEEEEvNT_6ParamsE$_ZN4cute3eso3ESOILb0ELb1EJiNS_1CILi144EEENS2_ILi288EEEEEC2ERKiRKS3_RKS4_)
        /*35d8*/ 	.word	0x00000000


	//----- nvinfo : EIATTR_FRAME_SIZE
	.align		4
.L_2308:
        /*35dc*/ 	.byte	0x04, 0x11
        /*35de*/ 	.short	(.L_2310 - .L_2309)
	.align		4
.L_2309:
        /*35e0*/ 	.word	index@($_ZN7cutlass13device_kernelIN5flash19enable_sm80_to_sm89INS1_16FlashAttnBwdSm80INS1_25CollectiveMainloopBwdSm80ILi2ELi2EN4cute5tupleIJNS5_1CILi128EEES8_NS7_ILi64EEEEEENS_10bfloat16_tEfNS_4arch4Sm80ELb1ELb0ELb1ELb1ELb1ELb0ELb0ELb0ELi2ELi4ELi4ELi4ELb0EEENS1_21CollectiveEpilogueBwdISA_SB_SD_Li256ELb1ELb0ELi2EEENS1_25SingleTileBwdLPTSchedulerILb1ELi128ELb1EEEEEEEEEvNT_6ParamsE$_ZN4cute3eso3ESOILb0ELb1EJiNS_1CILi0EEEEEC2ERKiRKS3_)
        /*35e4*/ 	.word	0x00000000


	//----- nvinfo : EIATTR_FRAME_SIZE
	.align		4
.L_2310:
        /*35e8*/ 	.byte	0x04, 0x11
        /*35ea*/ 	.short	(.L_2312 - .L_2311)
	.align		4
.L_2311:
        /*35ec*/ 	.word	index@($_ZN7cutlass13device_kernelIN5flash19enable_sm80_to_sm89INS1_16FlashAttnBwdSm80INS1_25CollectiveMainloopBwdSm80ILi2ELi2EN4cute5tupleIJNS5_1CILi128EEES8_NS7_ILi64EEEEEENS_10bfloat16_tEfNS_4arch4Sm80ELb1ELb0ELb1ELb1ELb1ELb0ELb0ELb0ELi2ELi4ELi4ELi4ELb0EEENS1_21CollectiveEpilogueBwdISA_SB_SD_Li256ELb1ELb0ELi2EEENS1_25SingleTileBwdLPTSchedulerILb1ELi128ELb1EEEEEEEEEvNT_6ParamsE$_ZN4cute3eso3ESOILb0ELb1EJiEEC2ERKi)
        /*35f0*/ 	.word	0x00000000


	//----- nvinfo : EIATTR_FRAME_SIZE
	.align		4
.L_2312:
        /*35f4*/ 	.byte	0x04, 0x11
        /*35f6*/ 	.short	(.L_2314 - .L_2313)
	.align		4
.L_2313:
        /*35f8*/ 	.word	index@($_ZN7cutlass13device_kernelIN5flash19enable_sm80_to_sm89INS1_16FlashAttnBwdSm80INS1_25CollectiveMainloopBwdSm80ILi2ELi2EN4cute5tupleIJNS5_1CILi128EEES8_NS7_ILi64EEEEEENS_10bfloat16_tEfNS_4arch4Sm80ELb1ELb0ELb1ELb1ELb1ELb0ELb0ELb0ELi2ELi4ELi4ELi4ELb0EEENS1_21CollectiveEpilogueBwdISA_SB_SD_Li256ELb1ELb0ELi2EEENS1_25SingleTileBwdLPTSchedulerILb1ELi128ELb1EEEEEEEEEvNT_6ParamsE$_ZN4cute3eso3ESOILb0ELb1EJNS_6LayoutINS_5tupleIJNS3_IJNS_1CILi8EEENS4_ILi1EEEEEENS4_ILi2EEEEEENS3_IJNS3_IJS6_NS4_ILi0EEEEEEiEEEEESA_EEC2ERKSD_RKSA_)
        /*35fc*/ 	.word	0x00000000


	//----- nvinfo : EIATTR_FRAME_SIZE
	.align		4
.L_2314:
        /*3600*/ 	.byte	0x04, 0x11
        /*3602*/ 	.short	(.L_2316 - .L_2315)
	.align		4
.L_2315:
        /*3604*/ 	.word	index@($_ZN7cutlass13device_kernelIN5flash19enable_sm80_to_sm89INS1_16FlashAttnBwdSm80INS1_25CollectiveMainloopBwdSm80ILi2ELi2EN4cute5tupleIJNS5_1CILi128EEES8_NS7_ILi64EEEEEENS_10bfloat16_tEfNS_4arch4Sm80ELb1ELb0ELb1ELb1ELb1ELb0ELb0ELb0ELi2ELi4ELi4ELi4ELb0EEENS1_21CollectiveEpilogueBwdISA_SB_SD_Li256ELb1ELb0ELi2EEENS1_25SingleTileBwdLPTSchedulerILb1ELi128ELb1EEEEEEEEEvNT_6ParamsE$_ZN4cute3eso3ESOILb0ELb1EJNS_5tupleIJiiEEENS_1CILi8192EEEEEC2ERKS3_RKS5_)
        /*3608*/ 	.word	0x00000000


	//----- nvinfo : EIATTR_FRAME_SIZE
	.align		4
.L_2316:
        /*360c*/ 	.byte	0x04, 0x11
        /*360e*/ 	.short	(.L_2318 - .L_2317)
	.align		4
.L_2317:
        /*3610*/ 	.word	index@($_ZN7cutlass13device_kernelIN5flash19enable_sm80_to_sm89INS1_16FlashAttnBwdSm80INS1_25CollectiveMainloopBwdSm80ILi2ELi2EN4cute5tupleIJNS5_1CILi128EEES8_NS7_ILi64EEEEEENS_10bfloat16_tEfNS_4arch4Sm80ELb1ELb0ELb1ELb1ELb1ELb0ELb0ELb0ELi2ELi4ELi4ELi4ELb0EEENS1_21CollectiveEpilogueBwdISA_SB_SD_Li256ELb1ELb0ELi2EEENS1_25SingleTileBwdLPTSchedulerILb1ELi128ELb1EEEEEEEEEvNT_6ParamsE$_ZN4cute3eso3ESOILb0ELb1EJNS_5tupleIJiiEEENS_1CILi1024EEEEEC2ERKS3_RKS5_)
        /*3614*/ 	.word	0x00000000


	//----- nvinfo : EIATTR_FRAME_SIZE
	.align		4
.L_2318:
        /*3618*/ 	.byte	0x04, 0x11
        /*361a*/ 	.short	(.L_2320 - .L_2319)
	.align		4
.L_2319:
        /*361c*/ 	.word	index@($_ZN7cutlass13device_kernelIN5flash19enable_sm80_to_sm89INS1_16FlashAttnBwdSm80INS1_25CollectiveMainloopBwdSm80ILi2ELi2EN4cute5tupleIJNS5_1CILi128EEES8_NS7_ILi64EEEEEENS_10bfloat16_tEfNS_4arch4Sm80ELb1ELb0ELb1ELb1ELb1ELb0ELb0ELb0ELi2ELi4ELi4ELi4ELb0EEENS1_21CollectiveEpilogueBwdISA_SB_SD_Li256ELb1ELb0ELi2EEENS1_25SingleTileBwdLPTSchedulerILb1ELi128ELb1EEEEEEEEEvNT_6ParamsE$_ZN4cute3eso3ESOILb0ELb1EJNS_5tupleIJiiEEEEEC2ERKS3_)
        /*3620*/ 	.word	0x00000000


	//----- nvinfo : EIATTR_FRAME_SIZE
	.align		4
.L_2320:
        /*3624*/ 	.byte	0x04, 0x11
        /*3626*/ 	.short	(.L_2322 - .L_2321)
	.align		4
.L_2321:
        /*3628*/ 	.word	index@($_ZN7cutlass13device_kernelIN5flash19enable_sm80_to_sm89INS1_16FlashAttnBwdSm80INS1_25CollectiveMainloopBwdSm80ILi2ELi2EN4cute5tupleIJNS5_1CILi128EEES8_NS7_ILi64EEEEEENS_10bfloat16_tEfNS_4arch4Sm80ELb1ELb0ELb1ELb1ELb1ELb0ELb0ELb0ELi2ELi4ELi4ELi4ELb0EEENS1_21CollectiveEpilogueBwdISA_SB_SD_Li256ELb1ELb0ELi2EEENS1_25SingleTileBwdLPTSchedulerILb1ELi128ELb1EEEEEEEEEvNT_6ParamsE$_ZN4cute3eso3ESOILb0ELb1EJNS_5tupleIJiNS2_IJiiEEEEEENS2_IJNS_10UnderscoreENS2_IJS5_S5_EEEEEEEEC2ERKS4_RKS7_)
        /*362c*/ 	.word	0x00000000


	//----- nvinfo : EIATTR_FRAME_SIZE
	.align		4
.L_2322:
        /*3630*/ 	.byte	0x04, 0x11
        /*3632*/ 	.short	(.L_2324 - .L_2323)
	.align		4
.L_2323:
        /*3634*/ 	.word	index@($_ZN7cutlass13device_kernelIN5flash19enable_sm80_to_sm89INS1_16FlashAttnBwdSm80INS1_25CollectiveMainloopBwdSm80ILi2ELi2EN4cute5tupleIJNS5_1CILi128EEES8_NS7_ILi64EEEEEENS_10bfloat16_tEfNS_4arch4Sm80ELb1ELb0ELb1ELb1ELb1ELb0ELb0ELb0ELi2ELi4ELi4ELi4ELb0EEENS1_21CollectiveEpilogueBwdISA_SB_SD_Li256ELb1ELb0ELi2EEENS1_25SingleTileBwdLPTSchedulerILb1ELi128ELb1EEEEEEEEEvNT_6ParamsE$_ZN4cute3eso3ESOILb0ELb1EJNS_5tupleIJiNS2_IJiNS_1CILi0EEEEEEEEENS2_IJNS_10UnderscoreENS2_IJS7_S7_EEEEEEEEC2ERKS6_RKS9_)
        /*3638*/ 	.word	0x00000000


	//----- nvinfo : EIATTR_FRAME_SIZE
	.align		4
.L_2324:
        /*363c*/ 	.byte	0x04, 0x11
        /*363e*/ 	.short	(.L_2326 - .L_2325)
	.align		4
.L_2325:
        /*3640*/ 	.word	index@($_ZN7cutlass13device_kernelIN5flash19enable_sm80_to_sm89INS1_16FlashAttnBwdSm80INS1_25CollectiveMainloopBwdSm80ILi2ELi2EN4cute5tupleIJNS5_1CILi128EEES8_NS7_ILi64EEEEEENS_10bfloat16_tEfNS_4arch4Sm80ELb1ELb0ELb1ELb1ELb1ELb0ELb0ELb0ELi2ELi4ELi4ELi4ELb0EEENS1_21CollectiveEpilogueBwdISA_SB_SD_Li256ELb1ELb0ELi2EEENS1_25SingleTileBwdLPTSchedulerILb1ELi128ELb1EEEEEEEEEvNT_6ParamsE$_ZN4cute3eso3ESOILb0ELb0EJiiiNS_1CILi72EEENS2_ILi512EEEEEC2ERKiS7_S7_RKS3_RKS4_)
        /*3644*/ 	.word	0x00000000


	//----- nvinfo : EIATTR_FRAME_SIZE
	.align		4
.L_2326:
        /*3648*/ 	.byte	0x04, 0x11
        /*364a*/ 	.short	(.L_2328 - .L_2327)
	.align		4
.L_2327:
        /*364c*/ 	.word	index@($_ZN7cutlass13device_kernelIN5flash19enable_sm80_to_sm89INS1_16FlashAttnBwdSm80INS1_25CollectiveMainloopBwdSm80ILi2ELi2EN4cute5tupleIJNS5_1CILi128EEES8_NS7_ILi64EEEEEENS_10bfloat16_tEfNS_4arch4Sm80ELb1ELb0ELb1ELb1ELb1ELb0ELb0ELb0ELi2ELi4ELi4ELi4ELb0EEENS1_21CollectiveEpilogueBwdISA_SB_SD_Li256ELb1ELb0ELi2EEENS1_25SingleTileBwdLPTSchedulerILb1ELi128ELb1EEEEEEEEEvNT_6ParamsE$_ZN4cute3eso3ESOILb0ELb0EJiiiNS_1CILi144EEENS2_ILi512EEEEEC2ERKiS7_S7_RKS3_RKS4_)
        /*3650*/ 	.word	0x00000000


	//----- nvinfo : EIATTR_FRAME_SIZE
	.align		4
.L_2328:
        /*3654*/ 	.byte	0x04, 0x11
        /*3656*/ 	.short	(.L_2330 - .L_2329)
	.align		4
.L_2329:
        /*3658*/ 	.word	index@($_ZN7cutlass13device_kernelIN5flash19enable_sm80_to_sm89INS1_16FlashAttnBwdSm80INS1_25CollectiveMainloopBwdSm80ILi2ELi2EN4cute5tupleIJNS5_1CILi128EEES8_NS7_ILi64EEEEEENS_10bfloat16_tEfNS_4arch4Sm80ELb1ELb0ELb1ELb1ELb1ELb0ELb0ELb0ELi2ELi4ELi4ELi4ELb0EEENS1_21CollectiveEpilogueBwdISA_SB_SD_Li256ELb1ELb0ELi2EEENS1_25SingleTileBwdLPTSchedulerILb1ELi128ELb1EEEEEEEEEvNT_6ParamsE$_ZN4cute3eso3ESOILb0ELb0EJiiiNS_1CILi0EEEEEC2ERKiS6_S6_RKS3_)
        /*365c*/ 	.word	0x00000000


	//----- nvinfo : EIATTR_FRAME_SIZE
	.align		4
.L_2330:
        /*3660*/ 	.byte	0x04, 0x11
        /*3662*/ 	.short	(.L_2332 - .L_2331)
	.align		4
.L_2331:
        /*3664*/ 	.word	index@($_ZN7cutlass13device_kernelIN5flash19enable_sm80_to_sm89INS1_16FlashAttnBwdSm80INS1_25CollectiveMainloopBwdSm80ILi2ELi2EN4cute5tupleIJNS5_1CILi128EEES8_NS7_ILi64EEEEEENS_10bfloat16_tEfNS_4arch4Sm80ELb1ELb0ELb1ELb1ELb1ELb0ELb0ELb0ELi2ELi4ELi4ELi4ELb0EEENS1_21CollectiveEpilogueBwdISA_SB_SD_Li256ELb1ELb0ELi2EEENS1_25SingleTileBwdLPTSchedulerILb1ELi128ELb1EEEEEEEEEvNT_6ParamsE$_ZN4cute3eso3ESOILb0ELb0EJiiiEEC2ERKiS4_S4_)
        /*3668*/ 	.word	0x00000000


	//----- nvinfo : EIATTR_FRAME_SIZE
	.align		4
.L_2332:
        /*366c*/ 	.byte	0x04, 0x11
        /*366e*/ 	.short	(.L_2334 - .L_2333)
	.align		4
.L_2333:
        /*3670*/ 	.word	index@($_ZN7cutlass13device_kernelIN5flash19enable_sm80_to_sm89INS1_16FlashAttnBwdSm80INS1_25CollectiveMainloopBwdSm80ILi2ELi2EN4cute5tupleIJNS5_1CILi128EEES8_NS7_ILi64EEEEEENS_10bfloat16_tEfNS_4arch4Sm80ELb1ELb0ELb1ELb1ELb1ELb0ELb0ELb0ELi2ELi4ELi4ELi4ELb0EEENS1_21CollectiveEpilogueBwdISA_SB_SD_Li256ELb1ELb0ELi2EEENS1_25SingleTileBwdLPTSchedulerILb1ELi128ELb1EEEEEEEEEvNT_6ParamsE$_ZN4cute3eso3ESOILb0ELb0EJiiNS_1CILi8192EEEEEC2ERKiS6_RKS3_)
        /*3674*/ 	.word	0x00000000


	//----- nvinfo : EIATTR_FRAME_SIZE
	.align		4
.L_2334:
        /*3678*/ 	.byte	0x04, 0x11
        /*367a*/ 	.short	(.L_2336 - .L_2335)
	.align		4
.L_2335:
        /*367c*/ 	.word	index@($_ZN7cutlass13device_kernelIN5flash19enable_sm80_to_sm89INS1_16FlashAttnBwdSm80INS1_25CollectiveMainloopBwdSm80ILi2ELi2EN4cute5tupleIJNS5_1CILi128EEES8_NS7_ILi64EEEEEENS_10bfloat16_tEfNS_4arch4Sm80ELb1ELb0ELb1ELb1ELb1ELb0ELb0ELb0ELi2ELi4ELi4ELi4ELb0EEENS1_21CollectiveEpilogueBwdISA_SB_SD_Li256ELb1ELb0ELi2EEENS1_25SingleTileBwdLPTSchedulerILb1ELi128ELb1EEEEEEEEEvNT_6ParamsE$_ZN4cute3eso3ESOILb0ELb0EJiiNS_1CILi72EEENS2_ILi512EEEEEC2ERKiS7_RKS3_RKS4_)
        /*3680*/ 	.word	0x00000000


	//----- nvinfo : EIATTR_FRAME_SIZE
	.align		4
.L_2336:
        /*3684*/ 	.byte	0x04, 0x11
        /*3686*/ 	.short	(.L_2338 - .L_2337)
	.align		4
.L_2337:
        /*3688*/ 	.word	index@($_ZN7cutlass13device_kernelIN5flash19enable_sm80_to_sm89INS1_16FlashAttnBwdSm80INS1_25CollectiveMainloopBwdSm80ILi2ELi2EN4cute5tupleIJNS5_1CILi128EEES8_NS7_ILi64EEEEEENS_10bfloat16_tEfNS_4arch4Sm80ELb1ELb0ELb1ELb1ELb1ELb0ELb0ELb0ELi2ELi4ELi4ELi4ELb0EEENS1_21CollectiveEpilogueBwdISA_SB_SD_Li256ELb1ELb0ELi2EEENS1_25SingleTileBwdLPTSchedulerILb1ELi128ELb1EEEEEEEEEvNT_6ParamsE$_ZN4cute3eso3ESOILb0ELb0EJiiNS_1CILi144EEENS2_ILi512EEEEEC2ERKiS7_RKS3_RKS4_)
        /*368c*/ 	.word	0x00000000


	//----- nvinfo : EIATTR_FRAME_SIZE
	.align		4
.L_2338:
        /*3690*/ 	.byte	0x04, 0x11
        /*3692*/ 	.short	(.L_2340 - .L_2339)
	.align		4
.L_2339:
        /*3694*/ 	.word	index@($_ZN7cutlass13device_kernelIN5flash19enable_sm80_to_sm89INS1_16FlashAttnBwdSm80INS1_25CollectiveMainloopBwdSm80ILi2ELi2EN4cute5tupleIJNS5_1CILi128EEES8_NS7_ILi64EEEEEENS_10bfloat16_tEfNS_4arch4Sm80ELb1ELb0ELb1ELb1ELb1ELb0ELb0ELb0ELi2ELi4ELi4ELi4ELb0EEENS1_21CollectiveEpilogueBwdISA_SB_SD_Li256ELb1ELb0ELi2EEENS1_25SingleTileBwdLPTSchedulerILb1ELi128ELb1EEEEEEEEEvNT_6ParamsE$_ZN4cute3eso3ESOILb0ELb0EJiiNS_1CILi1024EEEEEC2ERKiS6_RKS3_)
        /*3698*/ 	.word	0x00000000


	//----- nvinfo : EIATTR_FRAME_SIZE
	.align		4
.L_2340:
        /*369c*/ 	.byte	0x04, 0x11
        /*369e*/ 	.short	(.L_2342 - .L_2341)
	.align		4
.L_2341:
        /*36a0*/ 	.word	index@($_ZN7cutlass13device_kernelIN5flash19enable_sm80_to_sm89INS1_16FlashAttnBwdSm80INS1_25CollectiveMainloopBwdSm80ILi2ELi2EN4cute5tupleIJNS5_1CILi128EEES8_NS7_ILi64EEEEEENS_10bfloat16_tEfNS_4arch4Sm80ELb1ELb0ELb1ELb1ELb1ELb0ELb0ELb0ELi2ELi4ELi4ELi4ELb0EEENS1_21CollectiveEpilogueBwdISA_SB_SD_Li256ELb1ELb0ELi2EEENS1_25SingleTileBwdLPTSchedulerILb1ELi128ELb1EEEEEEEEEvNT_6ParamsE$_ZN4cute3eso3ESOILb0ELb0EJiiNS_1CILi0EEEEEC2ERKiS6_RKS3_)
        /*36a4*/ 	.word	0x00000000


	//----- nvinfo : EIATTR_FRAME_SIZE
	.align		4
.L_2342:
        /*36a8*/ 	.byte	0x04, 0x11
        /*36aa*/ 	.short	(.L_2344 - .L_2343)
	.align		4
.L_2343:
        /*36ac*/ 	.word	index@($_ZN7cutlass13device_kernelIN5flash19enable_sm80_to_sm89INS1_16FlashAttnBwdSm80INS1_25CollectiveMainloopBwdSm80ILi2ELi2EN4cute5tupleIJNS5_1CILi128EEES8_NS7_ILi64EEEEEENS_10bfloat16_tEfNS_4arch4Sm80ELb1ELb0ELb1ELb1ELb1ELb0ELb0ELb0ELi2ELi4ELi4ELi4ELb0EEENS1_21CollectiveEpilogueBwdISA_SB_SD_Li256ELb1ELb0ELi2EEENS1_25SingleTileBwdLPTSchedulerILb1ELi128ELb1EEEEEEEEEvNT_6ParamsE$_ZN4cute3eso3ESOILb0ELb0EJiiEEC2ERKiS4_)
        /*36b0*/ 	.word	0x00000000


	//----- nvinfo : EIATTR_FRAME_SIZE
	.align		4
.L_2344:
        /*36b4*/ 	.byte	0x04, 0x11
        /*36b6*/ 	.short	(.L_2346 - .L_2345)
	.align		4
.L_2345:
        /*36b8*/ 	.word	index@($_ZN7cutlass13device_kernelIN5flash19enable_sm80_to_sm89INS1_16FlashAttnBwdSm80INS1_25CollectiveMainloopBwdSm80ILi2ELi2EN4cute5tupleIJNS5_1CILi128EEES8_NS7_ILi64EEEEEENS_10bfloat16_tEfNS_4arch4Sm80ELb1ELb0ELb1ELb1ELb1ELb0ELb0ELb0ELi2ELi4ELi4ELi4ELb0EEENS1_21CollectiveEpilogueBwdISA_SB_SD_Li256ELb1ELb0ELi2EEENS1_25SingleTileBwdLPTSchedulerILb1ELi128ELb1EEEEEEEEEvNT_6ParamsE$_ZN4cute3eso3ESOILb0ELb0EJiNS_5tupleIJiiEEEEEC2ERKiRKS3_)
        /*36bc*/ 	.word	0x00000000


	//----- nvinfo : EIATTR_FRAME_SIZE
	.align		4
.L_2346:
        /*36c0*/ 	.byte	0x04, 0x11
        /*36c2*/ 	.short	(.L_2348 - .L_2347)
	.align		4
.L_2347:
        /*36c4*/ 	.word	index@($_ZN7cutlass13device_kernelIN5flash19enable_sm80_to_sm89INS1_16FlashAttnBwdSm80INS1_25CollectiveMainloopBwdSm80ILi2ELi2EN4cute5tupleIJNS5_1CILi128EEES8_NS7_ILi64EEEEEENS_10bfloat16_tEfNS_4arch4Sm80ELb1ELb0ELb1ELb1ELb1ELb0ELb0ELb0ELi2ELi4ELi4ELi4ELb0EEENS1_21CollectiveEpilogueBwdISA_SB_SD_Li256ELb1ELb0ELi2EEENS1_25SingleTileBwdLPTSchedulerILb1ELi128ELb1EEEEEEEEEvNT_6ParamsE$_ZN4cute3eso3ESOILb0ELb0EJiNS_5tupleIJiNS_1CILi0EEEEEEEEC2ERKiRKS5_)
        /*36c8*/ 	.word	0x00000000


	//----- nvinfo : EIATTR_FRAME_SIZE
	.align		4
.L_2348:
        /*36cc*/ 	.byte	0x04, 0x11
        /*36ce*/ 	.short	(.L_2350 - .L_2349)
	.align		4
.L_2349:
        /*36d0*/ 	.word	index@($_ZN7cutlass13device_kernelIN5flash19enable_sm80_to_sm89INS1_16FlashAttnBwdSm80INS1_25CollectiveMainloopBwdSm80ILi2ELi2EN4cute5tupleIJNS5_1CILi128EEES8_NS7_ILi64EEEEEENS_10bfloat16_tEfNS_4arch4Sm80ELb1ELb0ELb1ELb1ELb1ELb0ELb0ELb0ELi2ELi4ELi4ELi4ELb0EEENS1_21CollectiveEpilogueBwdISA_SB_SD_Li256ELb1ELb0ELi2EEENS1_25SingleTileBwdLPTSchedulerILb1ELi128ELb1EEEEEEEEEvNT_6ParamsE$_ZN4cute3eso3ESOILb0ELb0EJNS_6LayoutINS_5tupleIJNS3_IJNS_1CILi8EEENS4_ILi1EEEEEENS4_ILi4EEES6_EEENS3_IJNS3_IJS6_NS4_ILi0EEEEEElSA_EEEEElEEC2ERKSD_RKl)
        /*36d4*/ 	.word	0x00000000


	//----- nvinfo : EIATTR_FRAME_SIZE
	.align		4
.L_2350:
        /*36d8*/ 	.byte	0x04, 0x11
        /*36da*/ 	.short	(.L_2352 - .L_2351)
	.align		4
.L_2351:
        /*36dc*/ 	.word	index@($_ZN7cutlass13device_kernelIN5flash19enable_sm80_to_sm89INS1_16FlashAttnBwdSm80INS1_25CollectiveMainloopBwdSm80ILi2ELi2EN4cute5tupleIJNS5_1CILi128EEES8_NS7_ILi64EEEEEENS_10bfloat16_tEfNS_4arch4Sm80ELb1ELb0ELb1ELb1ELb1ELb0ELb0ELb0ELi2ELi4ELi4ELi4ELb0EEENS1_21CollectiveEpilogueBwdISA_SB_SD_Li256ELb1ELb0ELi2EEENS1_25SingleTileBwdLPTSchedulerILb1ELi128ELb1EEEEEEEEEvNT_6ParamsE$_ZN4cute3eso3ESOILb0ELb0EJNS_6LayoutINS_5tupleIJNS3_IJNS_1CILi8EEENS4_ILi1EEEEEENS4_ILi4EEES6_EEENS3_IJNS3_IJS6_NS4_ILi0EEEEEElSA_EEEEENS_10ViewEngineINS_8gmem_ptrIPKN7cutlass10bfloat16_tEEEEEEEC2ERKSD_RKSL_)
        /*36e0*/ 	.word	0x00000000


	//----- nvinfo : EIATTR_FRAME_SIZE
	.align		4
.L_2352:
        /*36e4*/ 	.byte	0x04, 0x11
        /*36e6*/ 	.short	(.L_2354 - .L_2353)
	.align		4
.L_2353:
        /*36e8*/ 	.word	index@($_ZN7cutlass13device_kernelIN5flash19enable_sm80_to_sm89INS1_16FlashAttnBwdSm80INS1_25CollectiveMainloopBwdSm80ILi2ELi2EN4cute5tupleIJNS5_1CILi128EEES8_NS7_ILi64EEEEEENS_10bfloat16_tEfNS_4arch4Sm80ELb1ELb0ELb1ELb1ELb1ELb0ELb0ELb0ELi2ELi4ELi4ELi4ELb0EEENS1_21CollectiveEpilogueBwdISA_SB_SD_Li256ELb1ELb0ELi2EEENS1_25SingleTileBwdLPTSchedulerILb1ELi128ELb1EEEEEEEEEvNT_6ParamsE$_ZN4cute3eso3ESOILb0ELb0EJNS_6LayoutINS_5tupleIJNS3_IJNS_1CILi8EEENS4_ILi1EEEEEENS4_ILi2EEES5_EEENS3_IJNS3_IJS6_NS4_ILi0EEEEEEiNS4_ILi1024EEEEEEEEiEEC2ERKSE_RKi)
        /*36ec*/ 	.word	0x00000000


	//----- nvinfo : EIATTR_FRAME_SIZE
	.align		4
.L_2354:
        /*36f0*/ 	.byte	0x04, 0x11
        /*36f2*/ 	.short	(.L_2356 - .L_2355)
	.align		4
.L_2355:
        /*36f4*/ 	.word	index@($_ZN7cutlass13device_kernelIN5flash19enable_sm80_to_sm89INS1_16FlashAttnBwdSm80INS1_25CollectiveMainloopBwdSm80ILi2ELi2EN4cute5tupleIJNS5_1CILi128EEES8_NS7_ILi64EEEEEENS_10bfloat16_tEfNS_4arch4Sm80ELb1ELb0ELb1ELb1ELb1ELb0ELb0ELb0ELi2ELi4ELi4ELi4ELb0EEENS1_21CollectiveEpilogueBwdISA_SB_SD_Li256ELb1ELb0ELi2EEENS1_25SingleTileBwdLPTSchedulerILb1ELi128ELb1EEEEEEEEEvNT_6ParamsE$_ZN4cute3eso3ESOILb0ELb0EJNS_6LayoutINS_5tupleIJNS3_IJNS_1CILi8EEENS4_ILi1EEEEEENS4_ILi2EEES5_EEENS3_IJNS3_IJS6_NS4_ILi0EEEEEEiNS4_ILi1024EEEEEEEENS_10ViewEngineINS_8smem_ptrIPN7cutlass10bfloat16_tEEEEEEEC2ERKSE_RKSL_)
        /*36f8*/ 	.word	0x00000000


	//----- nvinfo : EIATTR_FRAME_SIZE
	.align		4
.L_2356:
        /*36fc*/ 	.byte	0x04, 0x11
        /*36fe*/ 	.short	(.L_2358 - .L_2357)
	.align		4
.L_2357:
        /*3700*/ 	.word	index@($_ZN7cutlass13device_kernelIN5flash19enable_sm80_to_sm89INS1_16FlashAttnBwdSm80INS1_25CollectiveMainloopBwdSm80ILi2ELi2EN4cute5tupleIJNS5_1CILi128EEES8_NS7_ILi64EEEEEENS_10bfloat16_tEfNS_4arch4Sm80ELb1ELb0ELb1ELb1ELb1ELb0ELb0ELb0ELi2ELi4ELi4ELi4ELb0EEENS1_21CollectiveEpilogueBwdISA_SB_SD_Li256ELb1ELb0ELi2EEENS1_25SingleTileBwdLPTSchedulerILb1ELi128ELb1EEEEEEEEEvNT_6ParamsE$_ZN4cute3eso3ESOILb0ELb0EJNS_6LayoutINS_5tupleIJNS3_IJNS_1CILi8EEENS4_ILi1EEEEEENS4_ILi2EEENS3_IJS8_S8_EEEEEENS3_IJNS3_IJS6_NS4_ILi0EEEEEENS4_ILi4096EEENS3_IJiiEEEEEEEEiEEC2ERKSG_RKi)
        /*3704*/ 	.word	0x00000000


	//----- nvinfo : EIATTR_FRAME_SIZE
	.align		4
.L_2358:
        /*3708*/ 	.byte	0x04, 0x11
        /*370a*/ 	.short	(.L_2360 - .L_2359)
	.align		4
.L_2359:
        /*370c*/ 	.word	index@($_ZN7cutlass13device_kernelIN5flash19enable_sm80_to_sm89INS1_16FlashAttnBwdSm80INS1_25CollectiveMainloopBwdSm80ILi2ELi2EN4cute5tupleIJNS5_1CILi128EEES8_NS7_ILi64EEEEEENS_10bfloat16_tEfNS_4arch4Sm80ELb1ELb0ELb1ELb1ELb1ELb0ELb0ELb0ELi2ELi4ELi4ELi4ELb0EEENS1_21CollectiveEpilogueBwdISA_SB_SD_Li256ELb1ELb0ELi2EEENS1_25SingleTileBwdLPTSchedulerILb1ELi128ELb1EEEEEEEEEvNT_6ParamsE$_ZN4cute3eso3ESOILb0ELb0EJNS_6LayoutINS_5tupleIJNS3_IJNS_1CILi8EEENS4_ILi1EEEEEENS4_ILi2EEENS3_IJS8_S8_EEEEEENS3_IJNS3_IJS6_NS4_ILi0EEEEEENS4_ILi4096EEENS3_IJiiEEEEEEEENS_10ViewEngineINS_8smem_ptrIPN7cutlass10bfloat16_tEEEEEEEC2ERKSG_RKSN_)
        /*3710*/ 	.word	0x00000000


	//----- nvinfo : EIATTR_FRAME_SIZE
	.align		4
.L_2360:
        /*3714*/ 	.byte	0x04, 0x11
        /*3716*/ 	.short	(.L_2362 - .L_2361)
	.align		4
.L_2361:
        /*3718*/ 	.word	index@($_ZN7cutlass13device_kernelIN5flash19enable_sm80_to_sm89INS1_16FlashAttnBwdSm80INS1_25CollectiveMainloopBwdSm80ILi2ELi2EN4cute5tupleIJNS5_1CILi128EEES8_NS7_ILi64EEEEEENS_10bfloat16_tEfNS_4arch4Sm80ELb1ELb0ELb1ELb1ELb1ELb0ELb0ELb0ELi2ELi4ELi4ELi4ELb0EEENS1_21CollectiveEpilogueBwdISA_SB_SD_Li256ELb1ELb0ELi2EEENS1_25SingleTileBwdLPTSchedulerILb1ELi128ELb1EEEEEEEEEvNT_6ParamsE$_ZN4cute3eso3ESOILb0ELb0EJNS_6LayoutINS_5tupleIJNS3_IJNS_1CILi8EEENS4_ILi1EEEEEENS4_ILi2EEEEEENS3_IJNS3_IJS6_NS4_ILi0EEEEEEiEEEEEiEEC2ERKSD_RKi)
        /*371c*/ 	.word	0x00000000


	//----- nvinfo : EIATTR_FRAME_SIZE
	.align		4
.L_2362:
        /*3720*/ 	.byte	0x04, 0x11
        /*3722*/ 	.short	(.L_2364 - .L_2363)
	.align		4
.L_2363:
        /*3724*/ 	.word	index@($_ZN7cutlass13device_kernelIN5flash19enable_sm80_to_sm89INS1_16FlashAttnBwdSm80INS1_25CollectiveMainloopBwdSm80ILi2ELi2EN4cute5tupleIJNS5_1CILi128EEES8_NS7_ILi64EEEEEENS_10bfloat16_tEfNS_4arch4Sm80ELb1ELb0ELb1ELb1ELb1ELb0ELb0ELb0ELi2ELi4ELi4ELi4ELb0EEENS1_21CollectiveEpilogueBwdISA_SB_SD_Li256ELb1ELb0ELi2EEENS1_25SingleTileBwdLPTSchedulerILb1ELi128ELb1EEEEEEEEEvNT_6ParamsE$_ZN4cute3eso3ESOILb0ELb0EJNS_6LayoutINS_5tupleIJNS3_IJNS_1CILi8EEENS4_ILi1EEEEEENS4_ILi2EEEEEENS3_IJNS3_IJS6_NS4_ILi0EEEEEEiEEEEENS_10ViewEngineINS_8smem_ptrIPN7cutlass10bfloat16_tEEEEEEEC2ERKSD_RKSK_)
        /*3728*/ 	.word	0x00000000


	//----- nvinfo : EIATTR_FRAME_SIZE
	.align		4
.L_2364:
        /*372c*/ 	.byte	0x04, 0x11
        /*372e*/ 	.short	(.L_2366 - .L_2365)
	.align		4
.L_2365:
        /*3730*/ 	.word	index@($_ZN7cutlass13device_kernelIN5flash19enable_sm80_to_sm89INS1_16FlashAttnBwdSm80INS1_25CollectiveMainloopBwdSm80ILi2ELi2EN4cute5tupleIJNS5_1CILi128EEES8_NS7_ILi64EEEEEENS_10bfloat16_tEfNS_4arch4Sm80ELb1ELb0ELb1ELb1ELb1ELb0ELb0ELb0ELi2ELi4ELi4ELi4ELb0EEENS1_21CollectiveEpilogueBwdISA_SB_SD_Li256ELb1ELb0ELi2EEENS1_25SingleTileBwdLPTSchedulerILb1ELi128ELb1EEEEEEEEEvNT_6ParamsE$_ZN4cute3eso3ESOILb0ELb0EJNS_6LayoutINS_5tupleIJNS3_IJNS_1CILi8EEENS4_ILi1EEEEEENS3_IJNS4_ILi2EEEEEEEEENS3_IJNS3_IJS6_NS4_ILi0EEEEEENS3_IJiEEEEEEEENS_10ViewEngineINS_8smem_ptrIPN7cutlass10bfloat16_tEEEEEEEC2ERKSF_RKSM_)
        /*3734*/ 	.word	0x00000000


	//----- nvinfo : EIATTR_FRAME_SIZE
	.align		4
.L_2366:
        /*3738*/ 	.byte	0x04, 0x11
        /*373a*/ 	.short	(.L_2368 - .L_2367)
	.align		4
.L_2367:
        /*373c*/ 	.word	index@($_ZN7cutlass13device_kernelIN5flash19enable_sm80_to_sm89INS1_16FlashAttnBwdSm80INS1_25CollectiveMainloopBwdSm80ILi2ELi2EN4cute5tupleIJNS5_1CILi128EEES8_NS7_ILi64EEEEEENS_10bfloat16_tEfNS_4arch4Sm80ELb1ELb0ELb1ELb1ELb1ELb0ELb0ELb0ELi2ELi4ELi4ELi4ELb0EEENS1_21CollectiveEpilogueBwdISA_SB_SD_Li256ELb1ELb0ELi2EEENS1_25SingleTileBwdLPTSchedulerILb1ELi128ELb1EEEEEEEEEvNT_6ParamsE$_ZN4cute3eso3ESOILb0ELb0EJNS_6LayoutINS_5tupleIJNS3_IJNS_1CILi2EEES5_S5_EEES5_NS3_IJS5_S5_EEEEEENS3_IJNS3_IJNS4_ILi1EEENS4_ILi512EEEiEEENS4_ILi4096EEENS3_IJiiEEEEEEEEjEEC2ERKSF_RKj)
        /*3740*/ 	.word	0x00000000


	//----- nvinfo : EIATTR_FRAME_SIZE
	.align		4
.L_2368:
        /*3744*/ 	.byte	0x04, 0x11
        /*3746*/ 	.short	(.L_2370 - .L_2369)
	.align		4
.L_2369:
        /*3748*/ 	.word	index@($_ZN7cutlass13device_kernelIN5flash19enable_sm80_to_sm89INS1_16FlashAttnBwdSm80INS1_25CollectiveMainloopBwdSm80ILi2ELi2EN4cute5tupleIJNS5_1CILi128EEES8_NS7_ILi64EEEEEENS_10bfloat16_tEfNS_4arch4Sm80ELb1ELb0ELb1ELb1ELb1ELb0ELb0ELb0ELi2ELi4ELi4ELi4ELb0EEENS1_21CollectiveEpilogueBwdISA_SB_SD_Li256ELb1ELb0ELi2EEENS1_25SingleTileBwdLPTSchedulerILb1ELi128ELb1EEEEEEEEEvNT_6ParamsE$_ZN4cute3eso3ESOILb0ELb0EJNS_6LayoutINS_5tupleIJNS3_IJNS_1CILi2EEES5_S5_EEES5_NS3_IJS5_S5_EEEEEENS3_IJNS3_IJNS4_ILi1EEENS4_ILi512EEEiEEENS4_ILi4096EEENS3_IJiiEEEEEEEENS_10ViewEngineINS_8smem_ptrIPN7cutlass10bfloat16_tEEEEEEEC2ERKSF_RKSM_)
        /*374c*/ 	.word	0x00000000


	//----- nvinfo : EIATTR_FRAME_SIZE
	.align		4
.L_2370:
        /*3750*/ 	.byte	0x04, 0x11
        /*3752*/ 	.short	(.L_2372 - .L_2371)
	.align		4
.L_2371:
        /*3754*/ 	.word	index@($_ZN7cutlass13device_kernelIN5flash19enable_sm80_to_sm89INS1_16FlashAttnBwdSm80INS1_25CollectiveMainloopBwdSm80ILi2ELi2EN4cute5tupleIJNS5_1CILi128EEES8_NS7_ILi64EEEEEENS_10bfloat16_tEfNS_4arch4Sm80ELb1ELb0ELb1ELb1ELb1ELb0ELb0ELb0ELi2ELi4ELi4ELi4ELb0EEENS1_21CollectiveEpilogueBwdISA_SB_SD_Li256ELb1ELb0ELi2EEENS1_25SingleTileBwdLPTSchedulerILb1ELi128ELb1EEEEEEEEEvNT_6ParamsE$_ZN4cute3eso3ESOILb0ELb0EJNS_6LayoutINS_5tupleIJNS3_IJNS_1CILi2EEES5_S5_EEES5_NS3_IJNS3_IJS5_S5_EEES5_EEEEEENS3_IJNS3_IJNS4_ILi1EEENS4_ILi512EEEiEEENS4_ILi4096EEENS3_IJNS3_IJiiEEENS4_ILi8192EEEEEEEEEEEjEEC2ERKSI_RKj)
        /*3758*/ 	.word	0x00000000


	//----- nvinfo : EIATTR_FRAME_SIZE
	.align		4
.L_2372:
        /*375c*/ 	.byte	0x04, 0x11
        /*375e*/ 	.short	(.L_2374 - .L_2373)
	.align		4
.L_2373:
        /*3760*/ 	.word	index@($_ZN7cutlass13device_kernelIN5flash19enable_sm80_to_sm89INS1_16FlashAttnBwdSm80INS1_25CollectiveMainloopBwdSm80ILi2ELi2EN4cute5tupleIJNS5_1CILi128EEES8_NS7_ILi64EEEEEENS_10bfloat16_tEfNS_4arch4Sm80ELb1ELb0ELb1ELb1ELb1ELb0ELb0ELb0ELi2ELi4ELi4ELi4ELb0EEENS1_21CollectiveEpilogueBwdISA_SB_SD_Li256ELb1ELb0ELi2EEENS1_25SingleTileBwdLPTSchedulerILb1ELi128ELb1EEEEEEEEEvNT_6ParamsE$_ZN4cute3eso3ESOILb0ELb0EJNS_6LayoutINS_5tupleIJNS3_IJNS_1CILi2EEES5_S5_EEES5_NS3_IJNS3_IJS5_S5_EEES5_EEEEEENS3_IJNS3_IJNS4_ILi1EEENS4_ILi512EEEiEEENS4_ILi4096EEENS3_IJNS3_IJiiEEENS4_ILi8192EEEEEEEEEEENS_10ViewEngineINS_8smem_ptrIPN7cutlass10bfloat16_tEEEEEEEC2ERKSI_RKSP_)
        /*3764*/ 	.word	0x00000000


	//----- nvinfo : EIATTR_FRAME_SIZE
	.align		4
.L_2374:
        /*3768*/ 	.byte	0x04, 0x11
        /*376a*/ 	.short	(.L_2376 - .L_2375)
	.align		4
.L_2375:
        /*376c*/ 	.word	index@($_ZN7cutlass13device_kernelIN5flash19enable_sm80_to_sm89INS1_16FlashAttnBwdSm80INS1_25CollectiveMainloopBwdSm80ILi2ELi2EN4cute5tupleIJNS5_1CILi128EEES8_NS7_ILi64EEEEEENS_10bfloat16_tEfNS_4arch4Sm80ELb1ELb0ELb1ELb1ELb1ELb0ELb0ELb0ELi2ELi4ELi4ELi4ELb0EEENS1_21CollectiveEpilogueBwdISA_SB_SD_Li256ELb1ELb0ELi2EEENS1_25SingleTileBwdLPTSchedulerILb1ELi128ELb1EEEEEEEEEvNT_6ParamsE$_ZN4cute3eso3ESOILb0ELb0EJNS_6LayoutINS_5tupleIJNS3_IJNS_1CILi2EEES5_EEES6_NS4_ILi8EEEEEENS3_IJNS3_IJiNS4_ILi512EEEEEENS3_IJiiEEENS4_ILi1024EEEEEEEEjEEC2ERKSE_RKj)
        /*3770*/ 	.word	0x00000000


	//----- nvinfo : EIATTR_FRAME_SIZE
	.align		4
.L_2376:
        /*3774*/ 	.byte	0x04, 0x11
        /*3776*/ 	.short	(.L_2378 - .L_2377)
	.align		4
.L_2377:
        /*3778*/ 	.word	index@($_ZN7cutlass13device_kernelIN5flash19enable_sm80_to_sm89INS1_16FlashAttnBwdSm80INS1_25CollectiveMainloopBwdSm80ILi2ELi2EN4cute5tupleIJNS5_1CILi128EEES8_NS7_ILi64EEEEEENS_10bfloat16_tEfNS_4arch4Sm80ELb1ELb0ELb1ELb1ELb1ELb0ELb0ELb0ELi2ELi4ELi4ELi4ELb0EEENS1_21CollectiveEpilogueBwdISA_SB_SD_Li256ELb1ELb0ELi2EEENS1_25SingleTileBwdLPTSchedulerILb1ELi128ELb1EEEEEEEEEvNT_6ParamsE$_ZN4cute3eso3ESOILb0ELb0EJNS_6LayoutINS_5tupleIJNS3_IJNS_1CILi2EEES5_EEES6_NS4_ILi8EEEEEENS3_IJNS3_IJiNS4_ILi512EEEEEENS3_IJiiEEENS4_ILi1024EEEEEEEENS_10ViewEngineINS_8smem_ptrIPN7cutlass10bfloat16_tEEEEEEEC2ERKSE_RKSL_)
        /*377c*/ 	.word	0x00000000


	//----- nvinfo : EIATTR_FRAME_SIZE
	.align		4
.L_2378:
        /*3780*/ 	.byte	0x04, 0x11
        /*3782*/ 	.short	(.L_2380 - .L_2379)
	.align		4
.L_2379:
        /*3784*/ 	.word	index@($_ZN7cutlass13device_kernelIN5flash19enable_sm80_to_sm89INS1_16FlashAttnBwdSm80INS1_25CollectiveMainloopBwdSm80ILi2ELi2EN4cute5tupleIJNS5_1CILi128EEES8_NS7_ILi64EEEEEENS_10bfloat16_tEfNS_4arch4Sm80ELb1ELb0ELb1ELb1ELb1ELb0ELb0ELb0ELi2ELi4ELi4ELi4ELb0EEENS1_21CollectiveEpilogueBwdISA_SB_SD_Li256ELb1ELb0ELi2EEENS1_25SingleTileBwdLPTSchedulerILb1ELi128ELb1EEEEEEEEEvNT_6ParamsE$_ZN4cute3eso3ESOILb0ELb0EJNS_6LayoutINS_5tupleIJNS3_IJNS_1CILi2EEES5_EEENS4_ILi8EEES6_EEENS3_IJNS3_IJNS4_ILi1EEEiEEENS4_ILi1024EEENS3_IJiiEEEEEEEEjEEC2ERKSE_RKj)
        /*3788*/ 	.word	0x00000000


	//----- nvinfo : EIATTR_FRAME_SIZE
	.align		4
.L_2380:
        /*378c*/ 	.byte	0x04, 0x11
        /*378e*/ 	.short	(.L_2382 - .L_2381)
	.align		4
.L_2381:
        /*3790*/ 	.word	index@($_ZN7cutlass13device_kernelIN5flash19enable_sm80_to_sm89INS1_16FlashAttnBwdSm80INS1_25CollectiveMainloopBwdSm80ILi2ELi2EN4cute5tupleIJNS5_1CILi128EEES8_NS7_ILi64EEEEEENS_10bfloat16_tEfNS_4arch4Sm80ELb1ELb0ELb1ELb1ELb1ELb0ELb0ELb0ELi2ELi4ELi4ELi4ELb0EEENS1_21CollectiveEpilogueBwdISA_SB_SD_Li256ELb1ELb0ELi2EEENS1_25SingleTileBwdLPTSchedulerILb1ELi128ELb1EEEEEEEEEvNT_6ParamsE$_ZN4cute3eso3ESOILb0ELb0EJNS_6LayoutINS_5tupleIJNS3_IJNS_1CILi2EEES5_EEENS4_ILi8EEES6_EEENS3_IJNS3_IJNS4_ILi1EEEiEEENS4_ILi1024EEENS3_IJiiEEEEEEEENS_10ViewEngineINS_8smem_ptrIPN7cutlass10bfloat16_tEEEEEEEC2ERKSE_RKSL_)
        /*3794*/ 	.word	0x00000000


	//----- nvinfo : EIATTR_FRAME_SIZE
	.align		4
.L_2382:
        /*3798*/ 	.byte	0x04, 0x11
        /*379a*/ 	.short	(.L_2384 - .L_2383)
	.align		4
.L_2383:
        /*379c*/ 	.word	index@($_ZN7cutlass13device_kernelIN5flash19enable_sm80_to_sm89INS1_16FlashAttnBwdSm80INS1_25CollectiveMainloopBwdSm80ILi2ELi2EN4cute5tupleIJNS5_1CILi128EEES8_NS7_ILi64EEEEEENS_10bfloat16_tEfNS_4arch4Sm80ELb1ELb0ELb1ELb1ELb1ELb0ELb0ELb0ELi2ELi4ELi4ELi4ELb0EEENS1_21CollectiveEpilogueBwdISA_SB_SD_Li256ELb1ELb0ELi2EEENS1_25SingleTileBwdLPTSchedulerILb1ELi128ELb1EEEEEEEEEvNT_6ParamsE$_ZN4cute3eso3ESOILb0ELb0EJNS_6LayoutINS_5tupleIJNS3_IJNS_1CILi1EEENS3_IJS5_NS4_ILi2EEES6_EEEEEES6_NS3_IJS6_S6_EEEEEENS3_IJNS3_IJNS4_ILi0EEENS3_IJS5_NS4_ILi256EEEiEEEEEENS4_ILi2048EEENS3_IJiNS4_ILi4096EEEEEEEEEEENS_10ViewEngineINS_8smem_ptrIPjEEEEEEC2ERKSJ_RKSO_)
        /*37a0*/ 	.word	0x00000000


	//----- nvinfo : EIATTR_FRAME_SIZE
	.align		4
.L_2384:
        /*37a4*/ 	.byte	0x04, 0x11
        /*37a6*/ 	.short	(.L_2386 - .L_2385)
	.align		4
.L_2385:
        /*37a8*/ 	.word	index@($_ZN7cutlass13device_kernelIN5flash19enable_sm80_to_sm89INS1_16FlashAttnBwdSm80INS1_25CollectiveMainloopBwdSm80ILi2ELi2EN4cute5tupleIJNS5_1CILi128EEES8_NS7_ILi64EEEEEENS_10bfloat16_tEfNS_4arch4Sm80ELb1ELb0ELb1ELb1ELb1ELb0ELb0ELb0ELi2ELi4ELi4ELi4ELb0EEENS1_21CollectiveEpilogueBwdISA_SB_SD_Li256ELb1ELb0ELi2EEENS1_25SingleTileBwdLPTSchedulerILb1ELi128ELb1EEEEEEEEEvNT_6ParamsE$_ZN4cute3eso3ESOILb0ELb0EJNS_6LayoutINS_5tupleIJNS3_IJNS3_IJNS_1CILi8EEENS4_ILi1EEEEEES6_EEENS3_IJNS3_IJS6_S6_EEENS4_ILi2EEEEEEEEENS3_IJNS3_IJNS3_IJS6_NS4_ILi0EEEEEESD_EEENS3_IJNS3_IJSD_SD_EEEiEEEEEEEENS_10ViewEngineINS_8smem_ptrIPN7cutlass10bfloat16_tEEEEEEEC2ERKSJ_RKSQ_)
        /*37ac*/ 	.word	0x00000000


	//----- nvinfo : EIATTR_FRAME_SIZE
	.align		4
.L_2386:
        /*37b0*/ 	.byte	0x04, 0x11
        /*37b2*/ 	.short	(.L_2388 - .L_2387)
	.align		4
.L_2387:
        /*37b4*/ 	.word	index@($_ZN7cutlass13device_kernelIN5flash19enable_sm80_to_sm89INS1_16FlashAttnBwdSm80INS1_25CollectiveMainloopBwdSm80ILi2ELi2EN4cute5tupleIJNS5_1CILi128EEES8_NS7_ILi64EEEEEENS_10bfloat16_tEfNS_4arch4Sm80ELb1ELb0ELb1ELb1ELb1ELb0ELb0ELb0ELi2ELi4ELi4ELi4ELb0EEENS1_21CollectiveEpilogueBwdISA_SB_SD_Li256ELb1ELb0ELi2EEENS1_25SingleTileBwdLPTSchedulerILb1ELi128ELb1EEEEEEEEEvNT_6ParamsE$_ZN4cute3eso3ESOILb0ELb0EJNS_5tupleIJiiEEEiNS_1CILi0EEEEEC2ERKS3_RKiRKS5_)
        /*37b8*/ 	.word	0x00000000


	//----- nvinfo : EIATTR_FRAME_SIZE
	.align		4
.L_2388:
        /*37bc*/ 	.byte	0x04, 0x11
        /*37be*/ 	.short	(.L_2390 - .L_2389)
	.align		4
.L_2389:
        /*37c0*/ 	.word	index@($_ZN7cutlass13device_kernelIN5flash19enable_sm80_to_sm89INS1_16FlashAttnBwdSm80INS1_25CollectiveMainloopBwdSm80ILi2ELi2EN4cute5tupleIJNS5_1CILi128EEES8_NS7_ILi64EEEEEENS_10bfloat16_tEfNS_4arch4Sm80ELb1ELb0ELb1ELb1ELb1ELb0ELb0ELb0ELi2ELi4ELi4ELi4ELb0EEENS1_21CollectiveEpilogueBwdISA_SB_SD_Li256ELb1ELb0ELi2EEENS1_25SingleTileBwdLPTSchedulerILb1ELi128ELb1EEEEEEEEEvNT_6ParamsE$_ZN4cute3eso3ESOILb0ELb0EJNS_5tupleIJiNS_1CILi512EEEEEENS2_IJiiEEENS3_ILi1024EEEEEC2ERKS5_RKS6_RKS7_)
        /*37c4*/ 	.word	0x00000000


	//----- nvinfo : EIATTR_FRAME_SIZE
	.align		4
.L_2390:
        /*37c8*/ 	.byte	0x04, 0x11
        /*37ca*/ 	.short	(.L_2392 - .L_2391)
	.align		4
.L_2391:
        /*37cc*/ 	.word	index@($_ZN7cutlass13device_kernelIN5flash19enable_sm80_to_sm89INS1_16FlashAttnBwdSm80INS1_25CollectiveMainloopBwdSm80ILi2ELi2EN4cute5tupleIJNS5_1CILi128EEES8_NS7_ILi64EEEEEENS_10bfloat16_tEfNS_4arch4Sm80ELb1ELb0ELb1ELb1ELb1ELb0ELb0ELb0ELi2ELi4ELi4ELi4ELb0EEENS1_21CollectiveEpilogueBwdISA_SB_SD_Li256ELb1ELb0ELi2EEENS1_25SingleTileBwdLPTSchedulerILb1ELi128ELb1EEEEEEEEEvNT_6ParamsE$_ZN4cute3eso3ESOILb0ELb0EJNS_5tupleIJNS_1CILi1EEEiEEENS3_ILi1024EEENS2_IJiiEEEEEC2ERKS5_RKS6_RKS7_)
        /*37d0*/ 	.word	0x00000000


	//----- nvinfo : EIATTR_FRAME_SIZE
	.align		4
.L_2392:
        /*37d4*/ 	.byte	0x04, 0x11
        /*37d6*/ 	.short	(.L_2394 - .L_2393)
	.align		4
.L_2393:
        /*37d8*/ 	.word	index@($_ZN7cutlass13device_kernelIN5flash19enable_sm80_to_sm89INS1_16FlashAttnBwdSm80INS1_25CollectiveMainloopBwdSm80ILi2ELi2EN4cute5tupleIJNS5_1CILi128EEES8_NS7_ILi64EEEEEENS_10bfloat16_tEfNS_4arch4Sm80ELb1ELb0ELb1ELb1ELb1ELb0ELb0ELb0ELi2ELi4ELi4ELi4ELb0EEENS1_21CollectiveEpilogueBwdISA_SB_SD_Li256ELb1ELb0ELi2EEENS1_25SingleTileBwdLPTSchedulerILb1ELi128ELb1EEEEEEEEEvNT_6ParamsE$_ZN4cute3eso3ESOILb0ELb0EJNS_5tupleIJNS_1CILi1EEENS3_ILi512EEEiEEENS3_ILi4096EEENS2_IJiiEEEEEC2ERKS6_RKS7_RKS8_)
        /*37dc*/ 	.word	0x00000000


	//----- nvinfo : EIATTR_FRAME_SIZE
	.align		4
.L_2394:
        /*37e0*/ 	.byte	0x04, 0x11
        /*37e2*/ 	.short	(.L_2396 - .L_2395)
	.align		4
.L_2395:
        /*37e4*/ 	.word	index@($_ZN7cutlass13device_kernelIN5flash19enable_sm80_to_sm89INS1_16FlashAttnBwdSm80INS1_25CollectiveMainloopBwdSm80ILi2ELi2EN4cute5tupleIJNS5_1CILi128EEES8_NS7_ILi64EEEEEENS_10bfloat16_tEfNS_4arch4Sm80ELb1ELb0ELb1ELb1ELb1ELb0ELb0ELb0ELi2ELi4ELi4ELi4ELb0EEENS1_21CollectiveEpilogueBwdISA_SB_SD_Li256ELb1ELb0ELi2EEENS1_25SingleTileBwdLPTSchedulerILb1ELi128ELb1EEEEEEEEEvNT_6ParamsE$_ZN4cute3eso3ESOILb0ELb0EJNS_5tupleIJNS_1CILi1EEENS3_ILi512EEEiEEENS3_ILi4096EEENS2_IJNS2_IJiiEEENS3_ILi8192EEEEEEEEC2ERKS6_RKS7_RKSA_)
        /*37e8*/ 	.word	0x00000000


	//----- nvinfo : EIATTR_FRAME_SIZE
	.align		4
.L_2396:
        /*37ec*/ 	.byte	0x04, 0x11
        /*37ee*/ 	.short	(.L_2398 - .L_2397)
	.align		4
.L_2397:
        /*37f0*/ 	.word	index@($_ZN7cutlass13device_kernelIN5flash19enable_sm80_to_sm89INS1_16FlashAttnBwdSm80INS1_25CollectiveMainloopBwdSm80ILi2ELi2EN4cute5tupleIJNS5_1CILi128EEES8_NS7_ILi64EEEEEENS_10bfloat16_tEfNS_4arch4Sm80ELb1ELb0ELb1ELb1ELb1ELb0ELb0ELb0ELi2ELi4ELi4ELi4ELb0EEENS1_21CollectiveEpilogueBwdISA_SB_SD_Li256ELb1ELb0ELi2EEENS1_25SingleTileBwdLPTSchedulerILb1ELi128ELb1EEEEEEEEEvNT_6ParamsE$_ZN4cute3eso3ESOILb0ELb0EJNS_5tupleIJNS_1CILi0EEENS2_IJNS3_ILi1EEENS3_ILi256EEEiEEEEEENS3_ILi2048EEENS2_IJiNS3_ILi4096EEEEEEEEC2ERKS8_RKS9_RKSB_)
        /*37f4*/ 	.word	0x00000000


	//----- nvinfo : EIATTR_FRAME_SIZE
	.align		4
.L_2398:
        /*37f8*/ 	.byte	0x04, 0x11
        /*37fa*/ 	.short	(.L_2400 - .L_2399)
	.align		4
.L_2399:
        /*37fc*/ 	.word	index@($_ZN7cutlass13device_kernelIN5flash19enable_sm80_to_sm89INS1_16FlashAttnBwdSm80INS1_25CollectiveMainloopBwdSm80ILi2ELi2EN4cute5tupleIJNS5_1CILi128EEES8_NS7_ILi64EEEEEENS_10bfloat16_tEfNS_4arch4Sm80ELb1ELb0ELb1ELb1ELb1ELb0ELb0ELb0ELi2ELi4ELi4ELi4ELb0EEENS1_21CollectiveEpilogueBwdISA_SB_SD_Li256ELb1ELb0ELi2EEENS1_25SingleTileBwdLPTSchedulerILb1ELi128ELb1EEEEEEEEEvNT_6ParamsE$_ZN4cute3eso3ESOILb0ELb0EJNS_14ComposedLayoutINS_7SwizzleILi3ELi3ELi3EEENS_9MixedBitsILj0ELj432EEENS_6LayoutINS_5tupleIJNS8_IJNS_1CILi2EEESA_SA_EEESA_NS9_ILi8EEEEEENS8_IJNS8_IJNS9_ILi64EEESC_NS9_ILi512EEEEEENS9_ILi8192EEENS9_ILi1024EEEEEEEEEEiEEC2ERKSL_RKi)
        /*3800*/ 	.word	0x00000000


	//----- nvinfo : EIATTR_FRAME_SIZE
	.align		4
.L_2400:
        /*3804*/ 	.byte	0x04, 0x11
        /*3806*/ 	.short	(.L_2402 - .L_2401)
	.align		4
.L_2401:
        /*3808*/ 	.word	index@($_ZN7cutlass13device_kernelIN5flash19enable_sm80_to_sm89INS1_16FlashAttnBwdSm80INS1_25CollectiveMainloopBwdSm80ILi2ELi2EN4cute5tupleIJNS5_1CILi128EEES8_NS7_ILi64EEEEEENS_10bfloat16_tEfNS_4arch4Sm80ELb1ELb0ELb1ELb1ELb1ELb0ELb0ELb0ELi2ELi4ELi4ELi4ELb0EEENS1_21CollectiveEpilogueBwdISA_SB_SD_Li256ELb1ELb0ELi2EEENS1_25SingleTileBwdLPTSchedulerILb1ELi128ELb1EEEEEEEEEvNT_6ParamsE$_ZN4cute3eso3ESOILb0ELb0EJNS_14ComposedLayoutINS_7SwizzleILi3ELi3ELi3EEENS_9MixedBitsILj0ELj432EEENS_6LayoutINS_5tupleIJNS8_IJNS_1CILi2EEESA_SA_EEESA_NS9_ILi8EEEEEENS8_IJNS8_IJNS9_ILi64EEESC_NS9_ILi512EEEEEENS9_ILi8192EEENS9_ILi1024EEEEEEEEEENS_10ViewEngineINS_8smem_ptrIPN7cutlass10bfloat16_tEEEEEEEC2ERKSL_RKSS_)
        /*380c*/ 	.word	0x00000000


	//----- nvinfo : EIATTR_FRAME_SIZE
	.align		4
.L_2402:
        /*3810*/ 	.byte	0x04, 0x11
        /*3812*/ 	.short	(.L_2404 - .L_2403)
	.align		4
.L_2403:
        /*3814*/ 	.word	index@($_ZN7cutlass13device_kernelIN5flash19enable_sm80_to_sm89INS1_16FlashAttnBwdSm80INS1_25CollectiveMainloopBwdSm80ILi2ELi2EN4cute5tupleIJNS5_1CILi128EEES8_NS7_ILi64EEEEEENS_10bfloat16_tEfNS_4arch4Sm80ELb1ELb0ELb1ELb1ELb1ELb0ELb0ELb0ELi2ELi4ELi4ELi4ELb0EEENS1_21CollectiveEpilogueBwdISA_SB_SD_Li256ELb1ELb0ELi2EEENS1_25SingleTileBwdLPTSchedulerILb1ELi128ELb1EEEEEEEEEvNT_6ParamsE$_ZN4cute12iter_adaptorIPjNS_8smem_ptrIS1_EEEC2ES1_)
        /*3818*/ 	.word	0x00000000


	//----- nvinfo : EIATTR_FRAME_SIZE
	.align		4
.L_2404:
        /*381c*/ 	.byte	0x04, 0x11
        /*381e*/ 	.short	(.L_2406 - .L_2405)
	.align		4
.L_2405:
        /*3820*/ 	.word	index@($_ZN7cutlass13device_kernelIN5flash19enable_sm80_to_sm89INS1_16FlashAttnBwdSm80INS1_25CollectiveMainloopBwdSm80ILi2ELi2EN4cute5tupleIJNS5_1CILi128EEES8_NS7_ILi64EEEEEENS_10bfloat16_tEfNS_4arch4Sm80ELb1ELb0ELb1ELb1ELb1ELb0ELb0ELb0ELi2ELi4ELi4ELi4ELb0EEENS1_21CollectiveEpilogueBwdISA_SB_SD_Li256ELb1ELb0ELi2EEENS1_25SingleTileBwdLPTSchedulerILb1ELi128ELb1EEEEEEEEEvNT_6ParamsE$_ZN4cute12iter_adaptorIPfNS_8smem_ptrIS1_EEEC2ES1_)
        /*3824*/ 	.word	0x00000000


	//----- nvinfo : EIATTR_FRAME_SIZE
	.align		4
.L_2406:
        /*3828*/ 	.byte	0x04, 0x11
        /*382a*/ 	.short	(.L_2408 - .L_2407)
	.align		4
.L_2407:
        /*382c*/ 	.word	index@($_ZN7cutlass13device_kernelIN5flash19enable_sm80_to_sm89INS1_16FlashAttnBwdSm80INS1_25CollectiveMainloopBwdSm80ILi2ELi2EN4cute5tupleIJNS5_1CILi128EEES8_NS7_ILi64EEEEEENS_10bfloat16_tEfNS_4arch4Sm80ELb1ELb0ELb1ELb1ELb1ELb0ELb0ELb0ELi2ELi4ELi4ELi4ELb0EEENS1_21CollectiveEpilogueBwdISA_SB_SD_Li256ELb1ELb0ELi2EEENS1_25SingleTileBwdLPTSchedulerILb1ELi128ELb1EEEEEEEEEvNT_6ParamsE$_ZN4cute12iter_adaptorIPfNS_8gmem_ptrIS1_EEEC2ES1_)
        /*3830*/ 	.word	0x00000000


	//----- nvinfo : EIATTR_FRAME_SIZE
	.align		4
.L_2408:
        /*3834*/ 	.byte	0x04, 0x11
        /*3836*/ 	.short	(.L_2410 - .L_2409)
	.align		4
.L_2409:
        /*3838*/ 	.word	index@($_ZN7cutlass13device_kernelIN5flash19enable_sm80_to_sm89INS1_16FlashAttnBwdSm80INS1_25CollectiveMainloopBwdSm80ILi2ELi2EN4cute5tupleIJNS5_1CILi128EEES8_NS7_ILi64EEEEEENS_10bfloat16_tEfNS_4arch4Sm80ELb1ELb0ELb1ELb1ELb1ELb0ELb0ELb0ELi2ELi4ELi4ELi4ELb0EEENS1_21CollectiveEpilogueBwdISA_SB_SD_Li256ELb1ELb0ELi2EEENS1_25SingleTileBwdLPTSchedulerILb1ELi128ELb1EEEEEEEEEvNT_6ParamsE$_ZN4cute12iter_adaptorIPN7cutlass9uint128_tENS_8smem_ptrIS3_EEEC2ES3_)
        /*383c*/ 	.word	0x00000000


	//----- nvinfo : EIATTR_FRAME_SIZE
	.align		4
.L_2410:
        /*3840*/ 	.byte	0x04, 0x11
        /*3842*/ 	.short	(.L_2412 - .L_2411)
	.align		4
.L_2411:
        /*3844*/ 	.word	index@($_ZN7cutlass13device_kernelIN5flash19enable_sm80_to_sm89INS1_16FlashAttnBwdSm80INS1_25CollectiveMainloopBwdSm80ILi2ELi2EN4cute5tupleIJNS5_1CILi128EEES8_NS7_ILi64EEEEEENS_10bfloat16_tEfNS_4arch4Sm80ELb1ELb0ELb1ELb1ELb1ELb0ELb0ELb0ELi2ELi4ELi4ELi4ELb0EEENS1_21CollectiveEpilogueBwdISA_SB_SD_Li256ELb1ELb0ELi2EEENS1_25SingleTileBwdLPTSchedulerILb1ELi128ELb1EEEEEEEEEvNT_6ParamsE$_ZN4cute12iter_adaptorIPN7cutlass10bfloat16_tENS_8smem_ptrIS3_EEEC2ES3_)
        /*3848*/ 	.word	0x00000000


	//----- nvinfo : EIATTR_FRAME_SIZE
	.align		4
.L_2412:
        /*384c*/ 	.byte	0x04, 0x11
        /*384e*/ 	.short	(.L_2414 - .L_2413)
	.align		4
.L_2413:
        /*3850*/ 	.word	index@($_ZN7cutlass13device_kernelIN5flash19enable_sm80_to_sm89INS1_16FlashAttnBwdSm80INS1_25CollectiveMainloopBwdSm80ILi2ELi2EN4cute5tupleIJNS5_1CILi128EEES8_NS7_ILi64EEEEEENS_10bfloat16_tEfNS_4arch4Sm80ELb1ELb0ELb1ELb1ELb1ELb0ELb0ELb0ELi2ELi4ELi4ELi4ELb0EEENS1_21CollectiveEpilogueBwdISA_SB_SD_Li256ELb1ELb0ELi2EEENS1_25SingleTileBwdLPTSchedulerILb1ELi128ELb1EEEEEEEEEvNT_6ParamsE$_ZN4cute12iter_adaptorIPKfNS_8gmem_ptrIS2_EEEC2ES2_)
        /*3854*/ 	.word	0x00000000


	//----- nvinfo : EIATTR_FRAME_SIZE
	.align		4
.L_2414:
        /*3858*/ 	.byte	0x04, 0x11
        /*385a*/ 	.short	(.L_2416 - .L_2415)
	.align		4
.L_2415:
        /*385c*/ 	.word	index@($_ZN7cutlass13device_kernelIN5flash19enable_sm80_to_sm89INS1_16FlashAttnBwdSm80INS1_25CollectiveMainloopBwdSm80ILi2ELi2EN4cute5tupleIJNS5_1CILi128EEES8_NS7_ILi64EEEEEENS_10bfloat16_tEfNS_4arch4Sm80ELb1ELb0ELb1ELb1ELb1ELb0ELb0ELb0ELi2ELi4ELi4ELi4ELb0EEENS1_21CollectiveEpilogueBwdISA_SB_SD_Li256ELb1ELb0ELi2EEENS1_25SingleTileBwdLPTSchedulerILb1ELi128ELb1EEEEEEEEEvNT_6ParamsE$_ZN4cute12iter_adaptorIPKN7cutlass9uint128_tENS_8gmem_ptrIS4_EEEC2ES4_)
        /*3860*/ 	.word	0x00000000


	//----- nvinfo : EIATTR_FRAME_SIZE
	.align		4
.L_2416:
        /*3864*/ 	.byte	0x04, 0x11
        /*3866*/ 	.short	(.L_2418 - .L_2417)
	.align		4
.L_2417:
        /*3868*/ 	.word	index@($_ZN7cutlass13device_kernelIN5flash19enable_sm80_to_sm89INS1_16FlashAttnBwdSm80INS1_25CollectiveMainloopBwdSm80ILi2ELi2EN4cute5tupleIJNS5_1CILi128EEES8_NS7_ILi64EEEEEENS_10bfloat16_tEfNS_4arch4Sm80ELb1ELb0ELb1ELb1ELb1ELb0ELb0ELb0ELi2ELi4ELi4ELi4ELb0EEENS1_21CollectiveEpilogueBwdISA_SB_SD_Li256ELb1ELb0ELi2EEENS1_25SingleTileBwdLPTSchedulerILb1ELi128ELb1EEEEEEEEEvNT_6ParamsE$_ZN4cute12iter_adaptorIPKN7cutlass10bfloat16_tENS_8gmem_ptrIS4_EEEC2ES4_)
        /*386c*/ 	.word	0x00000000


	//----- nvinfo : EIATTR_FRAME_SIZE
	.align		4
.L_2418:
        /*3870*/ 	.byte	0x04, 0x11
        /*3872*/ 	.short	(.L_2420 - .L_2419)
	.align		4
.L_2419:
        /*3874*/ 	.word	index@(_ZN7cutlass13device_kernelIN5flash19enable_sm80_to_sm89INS1_16FlashAttnBwdSm80INS1_25CollectiveMainloopBwdSm80ILi2ELi2EN4cute5tupleIJNS5_1CILi128EEES8_NS7_ILi64EEEEEENS_10bfloat16_tEfNS_4arch4Sm80ELb1ELb0ELb1ELb1ELb1ELb0ELb0ELb0ELi2ELi4ELi4ELi4ELb0EEENS1_21CollectiveEpilogueBwdISA_SB_SD_Li256ELb1ELb0ELi2EEENS1_25SingleTileBwdLPTSchedulerILb1ELi128ELb1EEEEEEEEEvNT_6ParamsE)
        /*3878*/ 	.word	0x000016e0


	//----- nvinfo : EIATTR_REGCOUNT
	.align		4
.L_2420:
        /*387c*/ 	.byte	0x04, 0x2f
        /*387e*/ 	.short	(.L_2422 - .L_2421)
	.align		4
.L_2421:
        /*3880*/ 	.word	index@(_ZN7cutlass13device_kernelIN5flash19enable_sm80_to_sm89INS1_16FlashAttnBwdSm80INS1_25CollectiveMainloopBwdSm80ILi2ELi2EN4cute5tupleIJNS5_1CILi128EEES8_NS7_ILi64EEEEEENS_10bfloat16_tEfNS_4arch4Sm80ELb1ELb0ELb1ELb1ELb0ELb0ELb0ELb0ELi2ELi4ELi4ELi4ELb0EEENS1_21CollectiveEpilogueBwdISA_SB_SD_Li256ELb1ELb0ELi2EEENS1_25SingleTileBwdLPTSchedulerILb1ELi128ELb0EEEEEEEEEvNT_6ParamsE)
        /*3884*/ 	.word	0x00000080


	//----- nvinfo : EIATTR_FRAME_SIZE
	.align		4
.L_2422:
        /*3888*/ 	.byte	0x04, 0x11
        /*388a*/ 	.short	(.L_2424 - .L_2423)
	.align		4
.L_2423:
        /*388c*/ 	.word	index@($_ZN7cutlass13device_kernelIN5flash19enable_sm80_to_sm89INS1_16FlashAttnBwdSm80INS1_25CollectiveMainloopBwdSm80ILi2ELi2EN4cute5tupleIJNS5_1CILi128EEES8_NS7_ILi64EEEEEENS_10bfloat16_tEfNS_4arch4Sm80ELb1ELb0ELb1ELb1ELb0ELb0ELb0ELb0ELi2ELi4ELi4ELi4ELb0EEENS1_21CollectiveEpilogueBwdISA_SB_SD_Li256ELb1ELb0ELi2EEENS1_25SingleTileBwdLPTSchedulerILb1ELi128ELb0EEEEEEEEEvNT_6ParamsE$min)
        /*3890*/ 	.word	0x00000000


	//----- nvinfo : EIATTR_FRAME_SIZE
	.align		4
.L_2424:
        /*3894*/ 	.byte	0x04, 0x11
        /*3896*/ 	.short	(.L_2426 - .L_2425)
	.align		4
.L_2425:
        /*3898*/ 	.word	index@($_ZN7cutlass13device_kernelIN5flash19enable_sm80_to_sm89INS1_16FlashAttnBwdSm80INS1_25CollectiveMainloopBwdSm80ILi2ELi2EN4cute5tupleIJNS5_1CILi128EEES8_NS7_ILi64EEEEEENS_10bfloat16_tEfNS_4arch4Sm80ELb1ELb0ELb1ELb1ELb0ELb0ELb0ELb0ELi2ELi4ELi4ELi4ELb0EEENS1_21CollectiveEpilogueBwdISA_SB_SD_Li256ELb1ELb0ELi2EEENS1_25SingleTileBwdLPTSchedulerILb1ELi128ELb0EEEEEEEEEvNT_6ParamsE$exp2f)
        /*389c*/ 	.word	0x00000000


	//----- nvinfo : EIATTR_FRAME_SIZE
	.align		4
.L_2426:
        /*38a0*/ 	.byte	0x04, 0x11
        /*38a2*/ 	.short	(.L_2428 - .L_2427)
	.align		4
.L_2427:
        /*38a4*/ 	.word	index@($_ZN7cutlass13device_kernelIN5flash19enable_sm80_to_sm89INS1_16FlashAttnBwdSm80INS1_25CollectiveMainloopBwdSm80ILi2ELi2EN4cute5tupleIJNS5_1CILi128EEES8_NS7_ILi64EEEEEENS_10bfloat16_tEfNS_4arch4Sm80ELb1ELb0ELb1ELb1ELb0ELb0ELb0ELb0ELi2ELi4ELi4ELi4ELb0EEENS1_21CollectiveEpilogueBwdISA_SB_SD_Li256ELb1ELb0ELi2EEENS1_25SingleTileBwdLPTSchedulerILb1ELi128ELb0EEEEEEEEEvNT_6ParamsE$__fAtomicAdd)
        /*38a8*/ 	.word	0x00000000


	//----- nvinfo : EIATTR_FRAME_SIZE
	.align		4
.L_2428:
        /*38ac*/ 	.byte	0x04, 0x11
        /*38ae*/ 	.short	(.L_2430 - .L_2429)
	.align		4
.L_2429:
        /*38b0*/ 	.word	index@($_ZN7cutlass13device_kernelIN5flash19enable_sm80_to_sm89INS1_16FlashAttnBwdSm80INS1_25CollectiveMainloopBwdSm80ILi2ELi2EN4cute5tupleIJNS5_1CILi128EEES8_NS7_ILi64EEEEEENS_10bfloat16_tEfNS_4arch4Sm80ELb1ELb0ELb1ELb1ELb0ELb0ELb0ELb0ELi2ELi4ELi4ELi4ELb0EEENS1_21CollectiveEpilogueBwdISA_SB_SD_Li256ELb1ELb0ELi2EEENS1_25SingleTileBwdLPTSchedulerILb1ELi128ELb0EEEEEEEEEvNT_6ParamsE$_ZZZN5flash25CollectiveMainloopBwdSm80ILi2ELi2EN4cute5tupleIJNS1_1CILi128EEES4_NS3_ILi64EEEEEEN7cutlass10bfloat16_tEfNS7_4arch4Sm80ELb1ELb0ELb1ELb1ELb0ELb0ELb0ELb0ELi2ELi4ELi4ELi4ELb0EE3mmaINS_16FlashAttnBwdSm80ISB_NS_21CollectiveEpilogueBwdIS6_S8_SA_Li256ELb1ELb0ELi2EEENS_25SingleTileBwdLPTSchedulerILb1ELi128ELb0EEEE13SharedStorageENS1_6TensorINS1_11ArrayEngineIfLm32EEENS1_6LayoutINS2_IJNS2_IJNS3_ILi2EEESO_EEESO_NS3_ILi4EEEEEENS2_IJNS2_IJNS3_ILi1EEESO_EEESQ_NS3_ILi8EEEEEEEEEEEEbRKNSB_6ParamsERT0_S12_iNS2_IJiiiEEERT_ENKUliT_E_clIZSC_ISJ_SX_EbS10_S12_S12_iS13_S15_EUlRS16_iE_EEDaiS16_ENKUlvE1_clEv)
        /*38b4*/ 	.word	0x00000000


	//----- nvinfo : EIATTR_FRAME_SIZE
	.align		4
.L_2430:
        /*38b8*/ 	.byte	0x04, 0x11
        /*38ba*/ 	.short	(.L_2432 - .L_2431)
	.align		4
.L_2431:
        /*38bc*/ 	.word	index@($_ZN7cutlass13device_kernelIN5flash19enable_sm80_to_sm89INS1_16FlashAttnBwdSm80INS1_25CollectiveMainloopBwdSm80ILi2ELi2EN4cute5tupleIJNS5_1CILi128EEES8_NS7_ILi64EEEEEENS_10bfloat16_tEfNS_4arch4Sm80ELb1ELb0ELb1ELb1ELb0ELb0ELb0ELb0ELi2ELi4ELi4ELi4ELb0EEENS1_21CollectiveEpilogueBwdISA_SB_SD_Li256ELb1ELb0ELi2EEENS1_25SingleTileBwdLPTSchedulerILb1ELi128ELb0EEEEEEEEEvNT_6ParamsE$_ZZZN5flash25CollectiveMainloopBwdSm80ILi2ELi2EN4cute5tupleIJNS1_1CILi128EEES4_NS3_ILi64EEEEEEN7cutlass10bfloat16_tEfNS7_4arch4Sm80ELb1ELb0ELb1ELb1ELb0ELb0ELb0ELb0ELi2ELi4ELi4ELi4ELb0EE3mmaINS_16FlashAttnBwdSm80ISB_NS_21CollectiveEpilogueBwdIS6_S8_SA_Li256ELb1ELb0ELi2EEENS_25SingleTileBwdLPTSchedulerILb1ELi128ELb0EEEE13SharedStorageENS1_6TensorINS1_11ArrayEngineIfLm32EEENS1_6LayoutINS2_IJNS2_IJNS3_ILi2EEESO_EEESO_NS3_ILi4EEEEEENS2_IJNS2_IJNS3_ILi1EEESO_EEESQ_NS3_ILi8EEEEEEEEEEEEbRKNSB_6ParamsERT0_S12_iNS2_IJiiiEEERT_ENKUliT_E_clIZSC_ISJ_SX_EbS10_S12_S12_iS13_S15_EUlRS16_iE_EEDaiS16_ENKUlvE0_clEv)
        /*38c0*/ 	.word	0x00000000


	//----- nvinfo : EIATTR_FRAME_SIZE
	.align		4
.L_2432:
        /*38c4*/ 	.byte	0x04, 0x11
        /*38c6*/ 	.short	(.L_2434 - .L_2433)
	.align		4
.L_2433:
        /*38c8*/ 	.word	index@($_ZN7cutlass13device_kernelIN5flash19enable_sm80_to_sm89INS1_16FlashAttnBwdSm80INS1_25CollectiveMainloopBwdSm80ILi2ELi2EN4cute5tupleIJNS5_1CILi128EEES8_NS7_ILi64EEEEEENS_10bfloat16_tEfNS_4arch4Sm80ELb1ELb0ELb1ELb1ELb0ELb0ELb0ELb0ELi2ELi4ELi4ELi4ELb0EEENS1_21CollectiveEpilogueBwdISA_SB_SD_Li256ELb1ELb0ELi2EEENS1_25SingleTileBwdLPTSchedulerILb1ELi128ELb0EEEEEEEEEvNT_6ParamsE$_ZZZN5flash25CollectiveMainloopBwdSm80ILi2ELi2EN4cute5tupleIJNS1_1CILi128EEES4_NS3_ILi64EEEEEEN7cutlass10bfloat16_tEfNS7_4arch4Sm80ELb1ELb0ELb1ELb1ELb0ELb0ELb0ELb0ELi2ELi4ELi4ELi4ELb0EE3mmaINS_16FlashAttnBwdSm80ISB_NS_21CollectiveEpilogueBwdIS6_S8_SA_Li256ELb1ELb0ELi2EEENS_25SingleTileBwdLPTSchedulerILb1ELi128ELb0EEEE13SharedStorageENS1_6TensorINS1_11ArrayEngineIfLm32EEENS1_6LayoutINS2_IJNS2_IJNS3_ILi2EEESO_EEESO_NS3_ILi4EEEEEENS2_IJNS2_IJNS3_ILi1EEESO_EEESQ_NS3_ILi8EEEEEEEEEEEEbRKNSB_6ParamsERT0_S12_iNS2_IJiiiEEERT_ENKUliT_E_clIZSC_ISJ_SX_EbS10_S12_S12_iS13_S15_EUlRS16_iE_EEDaiS16_ENKUlT_E_clIZSC_ISJ_SX_EbS10_S12_S12_iS13_S15_EUlvE0_EEDaS1B_)
        /*38cc*/ 	.word	0x00000000


	//----- nvinfo : EIATTR_FRAME_SIZE
	.align		4
.L_2434:
        /*38d0*/ 	.byte	0x04, 0x11
        /*38d2*/ 	.short	(.L_2436 - .L_2435)
	.align		4
.L_2435:
        /*38d4*/ 	.word	index@($_ZN7cutlass13device_kernelIN5flash19enable_sm80_to_sm89INS1_16FlashAttnBwdSm80INS1_25CollectiveMainloopBwdSm80ILi2ELi2EN4cute5tupleIJNS5_1CILi128EEES8_NS7_ILi64EEEEEENS_10bfloat16_tEfNS_4arch4Sm80ELb1ELb0ELb1ELb1ELb0ELb0ELb0ELb0ELi2ELi4ELi4ELi4ELb0EEENS1_21CollectiveEpilogueBwdISA_SB_SD_Li256ELb1ELb0ELi2EEENS1_25SingleTileBwdLPTSchedulerILb1ELi128ELb0EEEEEEEEEvNT_6ParamsE$_ZZN5flash25CollectiveMainloopBwdSm80ILi2ELi2EN4cute5tupleIJNS1_1CILi128EEES4_NS3_ILi64EEEEEEN7cutlass10bfloat16_tEfNS7_4arch4Sm80ELb1ELb0ELb1ELb1ELb0ELb0ELb0ELb0ELi2ELi4ELi4ELi4ELb0EE3mmaINS_16FlashAttnBwdSm80ISB_NS_21CollectiveEpilogueBwdIS6_S8_SA_Li256ELb1ELb0ELi2EEENS_25SingleTileBwdLPTSchedulerILb1ELi128ELb0EEEE13SharedStorageENS1_6TensorINS1_11ArrayEngineIfLm32EEENS1_6LayoutINS2_IJNS2_IJNS3_ILi2EEESO_EEESO_NS3_ILi4EEEEEENS2_IJNS2_IJNS3_ILi1EEESO_EEESQ_NS3_ILi8EEEEEEEEEEEEbRKNSB_6ParamsERT0_S12_iNS2_IJiiiEEERT_ENKUlvE_clEv)
        /*38d8*/ 	.word	0x00000000


	//----- nvinfo : EIATTR_FRAME_SIZE
	.align		4
.L_2436:
        /*38dc*/ 	.byte	0x04, 0x11
        /*38de*/ 	.short	(.L_2438 - .L_2437)
	.align		4
.L_2437:
        /*38e0*/ 	.word	index@($_ZN7cutlass13device_kernelIN5flash19enable_sm80_to_sm89INS1_16FlashAttnBwdSm80INS1_25CollectiveMainloopBwdSm80ILi2ELi2EN4cute5tupleIJNS5_1CILi128EEES8_NS7_ILi64EEEEEENS_10bfloat16_tEfNS_4arch4Sm80ELb1ELb0ELb1ELb1ELb0ELb0ELb0ELb0ELi2ELi4ELi4ELi4ELb0EEENS1_21CollectiveEpilogueBwdISA_SB_SD_Li256ELb1ELb0ELi2EEENS1_25SingleTileBwdLPTSchedulerILb1ELi128ELb0EEEEEEEEEvNT_6ParamsE$_ZZN5flash25CollectiveMainloopBwdSm80ILi2ELi2EN4cute5tupleIJNS1_1CILi128EEES4_NS3_ILi64EEEEEEN7cutlass10bfloat16_tEfNS7_4arch4Sm80ELb1ELb0ELb1ELb1ELb0ELb0ELb0ELb0ELi2ELi4ELi4ELi4ELb0EE3mmaINS_16FlashAttnBwdSm80ISB_NS_21CollectiveEpilogueBwdIS6_S8_SA_Li256ELb1ELb0ELi2EEENS_25SingleTileBwdLPTSchedulerILb1ELi128ELb0EEEE13SharedStorageENS1_6TensorINS1_11ArrayEngineIfLm32EEENS1_6LayoutINS2_IJNS2_IJNS3_ILi2EEESO_EEESO_NS3_ILi4EEEEEENS2_IJNS2_IJNS3_ILi1EEESO_EEESQ_NS3_ILi8EEEEEEEEEEEEbRKNSB_6ParamsERT0_S12_iNS2_IJiiiEEERT_ENKUlvE0_clEv)
        /*38e4*/ 	.word	0x00000000


	//----- nvinfo : EIATTR_FRAME_SIZE
	.align		4
.L_2438:
        /*38e8*/ 	.byte	0x04, 0x11
        /*38ea*/ 	.short	(.L_2440 - .L_2439)
	.align		4
.L_2439:
        /*38ec*/ 	.word	index@($_ZN7cutlass13device_kernelIN5flash19enable_sm80_to_sm89INS1_16FlashAttnBwdSm80INS1_25CollectiveMainloopBwdSm80ILi2ELi2EN4cute5tupleIJNS5_1CILi128EEES8_NS7_ILi64EEEEEENS_10bfloat16_tEfNS_4arch4Sm80ELb1ELb0ELb1ELb1ELb0ELb0ELb0ELb0ELi2ELi4ELi4ELi4ELb0EEENS1_21CollectiveEpilogueBwdISA_SB_SD_Li256ELb1ELb0ELi2EEENS1_25SingleTileBwdLPTSchedulerILb1ELi128ELb0EEEEEEEEEvNT_6ParamsE$_ZZN5flash25CollectiveMainloopBwdSm80ILi2ELi2EN4cute5tupleIJNS1_1CILi128EEES4_NS3_ILi64EEEEEEN7cutlass10bfloat16_tEfNS7_4arch4Sm80ELb1ELb0ELb1ELb1ELb0ELb0ELb0ELb0ELi2ELi4ELi4ELi4ELb0EE3mmaINS_16FlashAttnBwdSm80ISB_NS_21CollectiveEpilogueBwdIS6_S8_SA_Li256ELb1ELb0ELi2EEENS_25SingleTileBwdLPTSchedulerILb1ELi128ELb0EEEE13SharedStorageENS1_6TensorINS1_11ArrayEngineIfLm32EEENS1_6LayoutINS2_IJNS2_IJNS3_ILi2EEESO_EEESO_NS3_ILi4EEEEEENS2_IJNS2_IJNS3_ILi1EEESO_EEESQ_NS3_ILi8EEEEEEEEEEEEbRKNSB_6ParamsERT0_S12_iNS2_IJiiiEEERT_ENKUliiE_clEii)
        /*38f0*/ 	.word	0x00000000


	//----- nvinfo : EIATTR_FRAME_SIZE
	.align		4
.L_2440:
        /*38f4*/ 	.byte	0x04, 0x11
        /*38f6*/ 	.short	(.L_2442 - .L_2441)
	.align		4
.L_2441:
        /*38f8*/ 	.word	index@($_ZN7cutlass13device_kernelIN5flash19enable_sm80_to_sm89INS1_16FlashAttnBwdSm80INS1_25CollectiveMainloopBwdSm80ILi2ELi2EN4cute5tupleIJNS5_1CILi128EEES8_NS7_ILi64EEEEEENS_10bfloat16_tEfNS_4arch4Sm80ELb1ELb0ELb1ELb1ELb0ELb0ELb0ELb0ELi2ELi4ELi4ELi4ELb0EEENS1_21CollectiveEpilogueBwdISA_SB_SD_Li256ELb1ELb0ELi2EEENS1_25SingleTileBwdLPTSchedulerILb1ELi128ELb0EEEEEEEEEvNT_6ParamsE$_ZZN5flash25CollectiveMainloopBwdSm80ILi2ELi2EN4cute5tupleIJNS1_1CILi128EEES4_NS3_ILi64EEEEEEN7cutlass10bfloat16_tEfNS7_4arch4Sm80ELb1ELb0ELb1ELb1ELb0ELb0ELb0ELb0ELi2ELi4ELi4ELi4ELb0EE3mmaINS_16FlashAttnBwdSm80ISB_NS_21CollectiveEpilogueBwdIS6_S8_SA_Li256ELb1ELb0ELi2EEENS_25SingleTileBwdLPTSchedulerILb1ELi128ELb0EEEE13SharedStorageENS1_6TensorINS1_11ArrayEngineIfLm32EEENS1_6LayoutINS2_IJNS2_IJNS3_ILi2EEESO_EEESO_NS3_ILi4EEEEEENS2_IJNS2_IJNS3_ILi1EEESO_EEESQ_NS3_ILi8EEEEEEEEEEEEbRKNSB_6ParamsERT0_S12_iNS2_IJiiiEEERT_ENKUliiE0_clEii)
        /*38fc*/ 	.word	0x00000000


	//----- nvinfo : EIATTR_FRAME_SIZE
	.align		4
.L_2442:
        /*3900*/ 	.byte	0x04, 0x11
        /*3902*/ 	.short	(.L_2444 - .L_2443)
	.align		4
.L_2443:
        /*3904*/ 	.word	index@($_ZN7cutlass13device_kernelIN5flash19enable_sm80_to_sm89INS1_16FlashAttnBwdSm80INS1_25CollectiveMainloopBwdSm80ILi2ELi2EN4cute5tupleIJNS5_1CILi128EEES8_NS7_ILi64EEEEEENS_10bfloat16_tEfNS_4arch4Sm80ELb1ELb0ELb1ELb1ELb0ELb0ELb0ELb0ELi2ELi4ELi4ELi4ELb0EEENS1_21CollectiveEpilogueBwdISA_SB_SD_Li256ELb1ELb0ELi2EEENS1_25SingleTileBwdLPTSchedulerILb1ELi128ELb0EEEEEEEEEvNT_6ParamsE$_ZZN5flash25CollectiveMainloopBwdSm80ILi2ELi2EN4cute5tupleIJNS1_1CILi128EEES4_NS3_ILi64EEEEEEN7cutlass10bfloat16_tEfNS7_4arch4Sm80ELb1ELb0ELb1ELb1ELb0ELb0ELb0ELb0ELi2ELi4ELi4ELi4ELb0EE3mmaINS_16FlashAttnBwdSm80ISB_NS_21CollectiveEpilogueBwdIS6_S8_SA_Li256ELb1ELb0ELi2EEENS_25SingleTileBwdLPTSchedulerILb1ELi128ELb0EEEE13SharedStorageENS1_6TensorINS1_11ArrayEngineIfLm32EEENS1_6LayoutINS2_IJNS2_IJNS3_ILi2EEESO_EEESO_NS3_ILi4EEEEEENS2_IJNS2_IJNS3_ILi1EEESO_EEESQ_NS3_ILi8EEEEEEEEEEEEbRKNSB_6ParamsERT0_S12_iNS2_IJiiiEEERT_ENKUliT_E_clIZSC_ISJ_SX_EbS10_S12_S12_iS13_S15_EUlRS16_iE_EEDaiS16_)
        /*3908*/ 	.word	0x00000000


	//----- nvinfo : EIATTR_FRAME_SIZE
	.align		4
.L_2444:
        /*390c*/ 	.byte	0x04, 0x11
        /*390e*/ 	.short	(.L_2446 - .L_2445)
	.align		4
.L_2445:
        /*3910*/ 	.word	index@($_ZN7cutlass13device_kernelIN5flash19enable_sm80_to_sm89INS1_16FlashAttnBwdSm80INS1_25CollectiveMainloopBwdSm80ILi2ELi2EN4cute5tupleIJNS5_1CILi128EEES8_NS7_ILi64EEEEEENS_10bfloat16_tEfNS_4arch4Sm80ELb1ELb0ELb1ELb1ELb0ELb0ELb0ELb0ELi2ELi4ELi4ELi4ELb0EEENS1_21CollectiveEpilogueBwdISA_SB_SD_Li256ELb1ELb0ELi2EEENS1_25SingleTileBwdLPTSchedulerILb1ELi128ELb0EEEEEEEEEvNT_6ParamsE$_ZZN5flash25CollectiveMainloopBwdSm80ILi2ELi2EN4cute5tupleIJNS1_1CILi128EEES4_NS3_ILi64EEEEEEN7cutlass10bfloat16_tEfNS7_4arch4Sm80ELb1ELb0ELb1ELb1ELb0ELb0ELb0ELb0ELi2ELi4ELi4ELi4ELb0EE3mmaINS_16FlashAttnBwdSm80ISB_NS_21CollectiveEpilogueBwdIS6_S8_SA_Li256ELb1ELb0ELi2EEENS_25SingleTileBwdLPTSchedulerILb1ELi128ELb0EEEE13SharedStorageENS1_6TensorINS1_11ArrayEngineIfLm32EEENS1_6LayoutINS2_IJNS2_IJNS3_ILi2EEESO_EEESO_NS3_ILi4EEEEEENS2_IJNS2_IJNS3_ILi1EEESO_EEESQ_NS3_ILi8EEEEEEEEEEEEbRKNSB_6ParamsERT0_S12_iNS2_IJiiiEEERT_ENKUlRT_iE_clINSK_INSL_IfLm64EEENSN_INS2_IJSP_SO_SU_EEESV_EEEEEEDaS17_i)
        /*3914*/ 	.word	0x00000000


	//----- nvinfo : EIATTR_FRAME_SIZE
	.align		4
.L_2446:
        /*3918*/ 	.byte	0x04, 0x11
        /*391a*/ 	.short	(.L_2448 - .L_2447)
	.align		4
.L_2447:
        /*391c*/ 	.word	index@($_ZN7cutlass13device_kernelIN5flash19enable_sm80_to_sm89INS1_16FlashAttnBwdSm80INS1_25CollectiveMainloopBwdSm80ILi2ELi2EN4cute5tupleIJNS5_1CILi128EEES8_NS7_ILi64EEEEEENS_10bfloat16_tEfNS_4arch4Sm80ELb1ELb0ELb1ELb1ELb0ELb0ELb0ELb0ELi2ELi4ELi4ELi4ELb0EEENS1_21CollectiveEpilogueBwdISA_SB_SD_Li256ELb1ELb0ELi2EEENS1_25SingleTileBwdLPTSchedulerILb1ELi128ELb0EEEEEEEEEvNT_6ParamsE$_ZZN4cuteplIJiiEJiiEEEDaRKNS_15ArithmeticTupleIJDpT_EEERKNS1_IJDpT0_EEEENKUlDpRKT_E_clIJiiEEEDaSF_)
        /*3920*/ 	.word	0x00000000


	//----- nvinfo : EIATTR_FRAME_SIZE
	.align		4
.L_2448:
        /*3924*/ 	.byte	0x04, 0x11
        /*3926*/ 	.short	(.L_2450 - .L_2449)
	.align		4
.L_2449:
        /*3928*/ 	.word	index@($_ZN7cutlass13device_kernelIN5flash19enable_sm80_to_sm89INS1_16FlashAttnBwdSm80INS1_25CollectiveMainloopBwdSm80ILi2ELi2EN4cute5tupleIJNS5_1CILi128EEES8_NS7_ILi64EEEEEENS_10bfloat16_tEfNS_4arch4Sm80ELb1ELb0ELb1ELb1ELb0ELb0ELb0ELb0ELi2ELi4ELi4ELi4ELb0EEENS1_21CollectiveEpilogueBwdISA_SB_SD_Li256ELb1ELb0ELi2EEENS1_25SingleTileBwdLPTSchedulerILb1ELi128ELb0EEEEEEEEEvNT_6ParamsE$_ZZN4cuteplIJiiEJiNS_1CILi0EEEEEEDaRKNS_15ArithmeticTupleIJDpT_EEERKNS3_IJDpT0_EEEENKUlDpRKT_E_clIJiiEEEDaSH_)
        /*392c*/ 	.word	0x00000000


	//----- nvinfo : EIATTR_FRAME_SIZE
	.align		4
.L_2450:
        /*3930*/ 	.byte	0x04, 0x11
        /*3932*/ 	.short	(.L_2452 - .L_2451)
	.align		4
.L_2451:
        /*3934*/ 	.word	index@($_ZN7cutlass13device_kernelIN5flash19enable_sm80_to_sm89INS1_16FlashAttnBwdSm80INS1_25CollectiveMainloopBwdSm80ILi2ELi2EN4cute5tupleIJNS5_1CILi128EEES8_NS7_ILi64EEEEEENS_10bfloat16_tEfNS_4arch4Sm80ELb1ELb0ELb1ELb1ELb0ELb0ELb0ELb0ELi2ELi4ELi4ELi4ELb0EEENS1_21CollectiveEpilogueBwdISA_SB_SD_Li256ELb1ELb0ELi2EEENS1_25SingleTileBwdLPTSchedulerILb1ELi128ELb0EEEEEEEEEvNT_6ParamsE$_ZZN4cuteplIJiiEJNS_1CILi0EEES2_EEEDaRKNS_15ArithmeticTupleIJDpT_EEERKNS3_IJDpT0_EEEENKUlDpRKT_E_clIJiiEEEDaSH_)
        /*3938*/ 	.word	0x00000000


	//----- nvinfo : EIATTR_FRAME_SIZE
	.align		4
.L_2452:
        /*393c*/ 	.byte	0x04, 0x11
        /*393e*/ 	.short	(.L_2454 - .L_2453)
	.align		4
.L_2453:
        /*3940*/ 	.word	index@($_ZN7cutlass13device_kernelIN5flash19enable_sm80_to_sm89INS1_16FlashAttnBwdSm80INS1_25CollectiveMainloopBwdSm80ILi2ELi2EN4cute5tupleIJNS5_1CILi128EEES8_NS7_ILi64EEEEEENS_10bfloat16_tEfNS_4arch4Sm80ELb1ELb0ELb1ELb1ELb0ELb0ELb0ELb0ELi2ELi4ELi4ELi4ELb0EEENS1_21CollectiveEpilogueBwdISA_SB_SD_Li256ELb1ELb0ELi2EEENS1_25SingleTileBwdLPTSchedulerILb1ELi128ELb0EEEEEEEEEvNT_6ParamsE$_ZZN4cuteplIJiEJiEEEDaRKNS_15ArithmeticTupleIJDpT_EEERKNS1_IJDpT0_EEEENKUlDpRKT_E_clIJiEEEDaSF_)
        /*3944*/ 	.word	0x00000000


	//----- nvinfo : EIATTR_FRAME_SIZE
	.align		4
.L_2454:
        /*3948*/ 	.byte	0x04, 0x11
        /*394a*/ 	.short	(.L_2456 - .L_2455)
	.align		4
.L_2455:
        /*394c*/ 	.word	index@($_ZN7cutlass13device_kernelIN5flash19enable_sm80_to_sm89INS1_16FlashAttnBwdSm80INS1_25CollectiveMainloopBwdSm80ILi2ELi2EN4cute5tupleIJNS5_1CILi128EEES8_NS7_ILi64EEEEEENS_10bfloat16_tEfNS_4arch4Sm80ELb1ELb0ELb1ELb1ELb0ELb0ELb0ELb0ELi2ELi4ELi4ELi4ELb0EEENS1_21CollectiveEpilogueBwdISA_SB_SD_Li256ELb1ELb0ELi2EEENS1_25SingleTileBwdLPTSchedulerILb1ELi128ELb0EEEEEEEEEvNT_6ParamsE$_ZZN4cuteplIJiEJNS_1CILi0EEEiEEEDaRKNS_15ArithmeticTupleIJDpT_EEERKNS3_IJDpT0_EEEENKUlDpRKT_E_clIJiiEEEDaSH_)
        /*3950*/ 	.word	0x00000000


	//----- nvinfo : EIATTR_FRAME_SIZE
	.align		4
.L_2456:
        /*3954*/ 	.byte	0x04, 0x11
        /*3956*/ 	.short	(.L_2458 - .L_2457)
	.align		4
.L_2457:
        /*3958*/ 	.word	index@($_ZN7cutlass13device_kernelIN5flash19enable_sm80_to_sm89INS1_16FlashAttnBwdSm80INS1_25CollectiveMainloopBwdSm80ILi2ELi2EN4cute5tupleIJNS5_1CILi128EEES8_NS7_ILi64EEEEEENS_10bfloat16_tEfNS_4arch4Sm80ELb1ELb0ELb1ELb1ELb0ELb0ELb0ELb0ELi2ELi4ELi4ELi4ELb0EEENS1_21CollectiveEpilogueBwdISA_SB_SD_Li256ELb1ELb0ELi2EEENS1_25SingleTileBwdLPTSchedulerILb1ELi128ELb0EEEEEEEEEvNT_6ParamsE$_ZZN4cuteplIJiEJNS_1CILi0EEES2_EEEDaRKNS_15ArithmeticTupleIJDpT_EEERKNS3_IJDpT0_EEEENKUlDpRKT_E_clIJiS2_EEEDaSH_)
        /*395c*/ 	.word	0x00000000


	//----- nvinfo : EIATTR_FRAME_SIZE
	.align		4
.L_2458:
        /*3960*/ 	.byte	0x04, 0x11
        /*3962*/ 	.short	(.L_2460 - .L_2459)
	.align		4
.L_2459:
        /*3964*/ 	.word	index@($_ZN7cutlass13device_kernelIN5flash19enable_sm80_to_sm89INS1_16FlashAttnBwdSm80INS1_25CollectiveMainloopBwdSm80ILi2ELi2EN4cute5tupleIJNS5_1CILi128EEES8_NS7_ILi64EEEEEENS_10bfloat16_tEfNS_4arch4Sm80ELb1ELb0ELb1ELb1ELb0ELb0ELb0ELb0ELi2ELi4ELi4ELi4ELb0EEENS1_21CollectiveEpilogueBwdISA_SB_SD_Li256ELb1ELb0ELi2EEENS1_25SingleTileBwdLPTSchedulerILb1ELi128ELb0EEEEEEEEEvNT_6ParamsE$_ZZN4cuteplIJiEJNS_1CILi0EEEEEEDaRKNS_15ArithmeticTupleIJDpT_EEERKNS3_IJDpT0_EEEENKUlDpRKT_E_clIJiEEEDaSH_)
        /*3968*/ 	.word	0x00000000


	//----- nvinfo : EIATTR_FRAME_SIZE
	.align		4
.L_2460:
        /*396c*/ 	.byte	0x04, 0x11
        /*396e*/ 	.short	(.L_2462 - .L_2461)
	.align		4
.L_2461:
        /*3970*/ 	.word	index@($_ZN7cutlass13device_kernelIN5flash19enable_sm80_to_sm89INS1_16FlashAttnBwdSm80INS1_25CollectiveMainloopBwdSm80ILi2ELi2EN4cute5tupleIJNS5_1CILi128EEES8_NS7_ILi64EEEEEENS_10bfloat16_tEfNS_4arch4Sm80ELb1ELb0ELb1ELb1ELb0ELb0ELb0ELb0ELi2ELi4ELi4ELi4ELb0EEENS1_21CollectiveEpilogueBwdISA_SB_SD_Li256ELb1ELb0ELi2EEENS1_25SingleTileBwdLPTSchedulerILb1ELi128ELb0EEEEEEEEEvNT_6ParamsE$_ZZN4cuteplIJNS_1CILi0EEEiEJiEEEDaRKNS_15ArithmeticTupleIJDpT_EEERKNS3_IJDpT0_EEEENKUlDpRKT_E_clIJiiEEEDaSH_)
        /*3974*/ 	.word	0x00000000


	//----- nvinfo : EIATTR_FRAME_SIZE
	.align		4
.L_2462:
        /*3978*/ 	.byte	0x04, 0x11
        /*397a*/ 	.short	(.L_2464 - .L_2463)
	.align		4
.L_2463:
        /*397c*/ 	.word	index@($_ZN7cutlass13device_kernelIN5flash19enable_sm80_to_sm89INS1_16FlashAttnBwdSm80INS1_25CollectiveMainloopBwdSm80ILi2ELi2EN4cute5tupleIJNS5_1CILi128EEES8_NS7_ILi64EEEEEENS_10bfloat16_tEfNS_4arch4Sm80ELb1ELb0ELb1ELb1ELb0ELb0ELb0ELb0ELi2ELi4ELi4ELi4ELb0EEENS1_21CollectiveEpilogueBwdISA_SB_SD_Li256ELb1ELb0ELi2EEENS1_25SingleTileBwdLPTSchedulerILb1ELi128ELb0EEEEEEEEEvNT_6ParamsE$_ZZN4cuteplIJNS_1CILi0EEEiEJS2_iEEEDaRKNS_15ArithmeticTupleIJDpT_EEERKNS3_IJDpT0_EEEENKUlDpRKT_E_clIJS2_iEEEDaSH_)
        /*3980*/ 	.word	0x00000000


	//----- nvinfo : EIATTR_FRAME_SIZE
	.align		4
.L_2464:
        /*3984*/ 	.byte	0x04, 0x11
        /*3986*/ 	.short	(.L_2466 - .L_2465)
	.align		4
.L_2465:
        /*3988*/ 	.word	index@($_ZN7cutlass13device_kernelIN5flash19enable_sm80_to_sm89INS1_16FlashAttnBwdSm80INS1_25CollectiveMainloopBwdSm80ILi2ELi2EN4cute5tupleIJNS5_1CILi128EEES8_NS7_ILi64EEEEEENS_10bfloat16_tEfNS_4arch4Sm80ELb1ELb0ELb1ELb1ELb0ELb0ELb0ELb0ELi2ELi4ELi4ELi4ELb0EEENS1_21CollectiveEpilogueBwdISA_SB_SD_Li256ELb1ELb0ELi2EEENS1_25SingleTileBwdLPTSchedulerILb1ELi128ELb0EEEEEEEEEvNT_6ParamsE$_ZZN4cuteplIJNS_1CILi0EEES2_EJiiEEEDaRKNS_15ArithmeticTupleIJDpT_EEERKNS3_IJDpT0_EEEENKUlDpRKT_E_clIJiiEEEDaSH_)
        /*398c*/ 	.word	0x00000000


	//----- nvinfo : EIATTR_FRAME_SIZE
	.align		4
.L_2466:
        /*3990*/ 	.byte	0x04, 0x11
        /*3992*/ 	.short	(.L_2468 - .L_2467)
	.align		4
.L_2467:
        /*3994*/ 	.word	index@($_ZN7cutlass13device_kernelIN5flash19enable_sm80_to_sm89INS1_16FlashAttnBwdSm80INS1_25CollectiveMainloopBwdSm80ILi2ELi2EN4cute5tupleIJNS5_1CILi128EEES8_NS7_ILi64EEEEEENS_10bfloat16_tEfNS_4arch4Sm80ELb1ELb0ELb1ELb1ELb0ELb0ELb0ELb0ELi2ELi4ELi4ELi4ELb0EEENS1_21CollectiveEpilogueBwdISA_SB_SD_Li256ELb1ELb0ELi2EEENS1_25SingleTileBwdLPTSchedulerILb1ELi128ELb0EEEEEEEEEvNT_6ParamsE$_ZZN4cuteplIJNS_1CILi0EEES2_EJiS2_EEEDaRKNS_15ArithmeticTupleIJDpT_EEERKNS3_IJDpT0_EEEENKUlDpRKT_E_clIJiS2_EEEDaSH_)
        /*3998*/ 	.word	0x00000000


	//----- nvinfo : EIATTR_FRAME_SIZE
	.align		4
.L_2468:
        /*399c*/ 	.byte	0x04, 0x11
        /*399e*/ 	.short	(.L_2470 - .L_2469)
	.align		4
.L_2469:
        /*39a0*/ 	.word	index@($_ZN7cutlass13device_kernelIN5flash19enable_sm80_to_sm89INS1_16FlashAttnBwdSm80INS1_25CollectiveMainloopBwdSm80ILi2ELi2EN4cute5tupleIJNS5_1CILi128EEES8_NS7_ILi64EEEEEENS_10bfloat16_tEfNS_4arch4Sm80ELb1ELb0ELb1ELb1ELb0ELb0ELb0ELb0ELi2ELi4ELi4ELi4ELb0EEENS1_21CollectiveEpilogueBwdISA_SB_SD_Li256ELb1ELb0ELi2EEENS1_25SingleTileBwdLPTSchedulerILb1ELi128ELb0EEEEEEEEEvNT_6ParamsE$_ZZN4cuteplIJNS_1CILi0EEES2_EJiEEEDaRKNS_15ArithmeticTupleIJDpT_EEERKNS3_IJDpT0_EEEENKUlDpRKT_E_clIJiS2_EEEDaSH_)
        /*39a4*/ 	.word	0x00000000


	//----- nvinfo : EIATTR_FRAME_SIZE
	.align		4
.L_2470:
        /*39a8*/ 	.byte	0x04, 0x11
        /*39aa*/ 	.short	(.L_2472 - .L_2471)
	.align		4
.L_2471:
        /*39ac*/ 	.word	index@($_ZN7cutlass13device_kernelIN5flash19enable_sm80_to_sm89INS1_16FlashAttnBwdSm80INS1_25CollectiveMainloopBwdSm80ILi2ELi2EN4cute5tupleIJNS5_1CILi128EEES8_NS7_ILi64EEEEEENS_10bfloat16_tEfNS_4arch4Sm80ELb1ELb0ELb1ELb1ELb0ELb0ELb0ELb0ELi2ELi4ELi4ELi4ELb0EEENS1_21CollectiveEpilogueBwdISA_SB_SD_Li256ELb1ELb0ELi2EEENS1_25SingleTileBwdLPTSchedulerILb1ELi128ELb0EEEEEEEEEvNT_6ParamsE$_ZZN4cuteplIJNS_1CILi0EEES2_EJS2_iEEEDaRKNS_15ArithmeticTupleIJDpT_EEERKNS3_IJDpT0_EEEENKUlDpRKT_E_clIJS2_iEEEDaSH_)
        /*39b0*/ 	.word	0x00000000


	//----- nvinfo : EIATTR_FRAME_SIZE
	.align		4
.L_2472:
        /*39b4*/ 	.byte	0x04, 0x11
        /*39b6*/ 	.short	(.L_2474 - .L_2473)
	.align		4
.L_2473:
        /*39b8*/ 	.word	index@($_ZN7cutlass13device_kernelIN5flash19enable_sm80_to_sm89INS1_16FlashAttnBwdSm80INS1_25CollectiveMainloopBwdSm80ILi2ELi2EN4cute5tupleIJNS5_1CILi128EEES8_NS7_ILi64EEEEEENS_10bfloat16_tEfNS_4arch4Sm80ELb1ELb0ELb1ELb1ELb0ELb0ELb0ELb0ELi2ELi4ELi4ELi4ELb0EEENS1_21CollectiveEpilogueBwdISA_SB_SD_Li256ELb1ELb0ELi2EEENS1_25SingleTileBwdLPTSchedulerILb1ELi128ELb0EEEEEEEEEvNT_6ParamsE$_ZZN4cuteplIJNS_1CILi0EEEEJS2_iEEEDaRKNS_15ArithmeticTupleIJDpT_EEERKNS3_IJDpT0_EEEENKUlDpRKT_E_clIJS2_iEEEDaSH_)
        /*39bc*/ 	.word	0x00000000


	//----- nvinfo : EIATTR_FRAME_SIZE
	.align		4
.L_2474:
        /*39c0*/ 	.byte	0x04, 0x11
        /*39c2*/ 	.short	(.L_2476 - .L_2475)
	.align		4
.L_2475:
        /*39c4*/ 	.word	index@($_ZN7cutlass13device_kernelIN5flash19enable_sm80_to_sm89INS1_16FlashAttnBwdSm80INS1_25CollectiveMainloopBwdSm80ILi2ELi2EN4cute5tupleIJNS5_1CILi128EEES8_NS7_ILi64EEEEEENS_10bfloat16_tEfNS_4arch4Sm80ELb1ELb0ELb1ELb1ELb0ELb0ELb0ELb0ELi2ELi4ELi4ELi4ELb0EEENS1_21CollectiveEpilogueBwdISA_SB_SD_Li256ELb1ELb0ELi2EEENS1_25SingleTileBwdLPTSchedulerILb1ELi128ELb0EEEEEEEEEvNT_6ParamsE$_ZZN4cute9transformINS_5tupleIJiiiNS_1CILi0EEEEEENS1_IJNS2_ILi32EEENS2_ILi4EEENS2_ILi2EEENS2_ILi1EEEEEENS1_IJS8_S8_S8_S8_EEEZNS_7crd2crdIS4_S9_SA_EEDaRKT_RKT0_RKT1_EUlRKT_RKT0_RKT1_E_EEDaSE_SH_SK_OT2_ENKUlDpSN_E_clIJiiiS3_EEEDaSX_)
        /*39c8*/ 	.word	0x00000000


	//----- nvinfo : EIATTR_FRAME_SIZE
	.align		4
.L_2476:
        /*39cc*/ 	.byte	0x04, 0x11
        /*39ce*/ 	.short	(.L_2478 - .L_2477)
	.align		4
.L_2477:
        /*39d0*/ 	.word	index@($_ZN7cutlass13device_kernelIN5flash19enable_sm80_to_sm89INS1_16FlashAttnBwdSm80INS1_25CollectiveMainloopBwdSm80ILi2ELi2EN4cute5tupleIJNS5_1CILi128EEES8_NS7_ILi64EEEEEENS_10bfloat16_tEfNS_4arch4Sm80ELb1ELb0ELb1ELb1ELb0ELb0ELb0ELb0ELi2ELi4ELi4ELi4ELb0EEENS1_21CollectiveEpilogueBwdISA_SB_SD_Li256ELb1ELb0ELi2EEENS1_25SingleTileBwdLPTSchedulerILb1ELi128ELb0EEEEEEEEEvNT_6ParamsE$_ZZN4cute9transformINS_5tupleIJiiNS_1CILi0EEEEEENS1_IJNS1_IJNS2_ILi4EEENS2_ILi8EEEEEES5_NS2_ILi1EEEEEEZNS_7idx2crdIS4_S9_EEDaRKT_RKT0_EUlRKT_RKT0_E_EEDaSD_SG_OT1_ENKUlDpSJ_E_clIJNS1_IJiiEEEiS3_EEEDaSQ_)
        /*39d4*/ 	.word	0x00000000


	//----- nvinfo : EIATTR_FRAME_SIZE
	.align		4
.L_2478:
        /*39d8*/ 	.byte	0x04, 0x11
        /*39da*/ 	.short	(.L_2480 - .L_2479)
	.align		4
.L_2479:
        /*39dc*/ 	.word	index@($_ZN7cutlass13device_kernelIN5flash19enable_sm80_to_sm89INS1_16FlashAttnBwdSm80INS1_25CollectiveMainloopBwdSm80ILi2ELi2EN4cute5tupleIJNS5_1CILi128EEES8_NS7_ILi64EEEEEENS_10bfloat16_tEfNS_4arch4Sm80ELb1ELb0ELb1ELb1ELb0ELb0ELb0ELb0ELi2ELi4ELi4ELi4ELb0EEENS1_21CollectiveEpilogueBwdISA_SB_SD_Li256ELb1ELb0ELi2EEENS1_25SingleTileBwdLPTSchedulerILb1ELi128ELb0EEEEEEEEEvNT_6ParamsE$_ZZN4cute9transformINS_5tupleIJiiNS_1CILi0EEEEEENS1_IJNS1_IJNS2_ILi4EEENS2_ILi8EEEEEENS2_ILi2EEENS2_ILi1EEEEEEZNS_7idx2crdIS4_SA_EEDaRKT_RKT0_EUlRKT_RKT0_E_EEDaSE_SH_OT1_ENKUlDpSK_E_clIJNS1_IJiiEEEiS3_EEEDaSR_)
        /*39e0*/ 	.word	0x00000000


	//----- nvinfo : EIATTR_FRAME_SIZE
	.align		4
.L_2480:
        /*39e4*/ 	.byte	0x04, 0x11
        /*39e6*/ 	.short	(.L_2482 - .L_2481)
	.align		4
.L_2481:
        /*39e8*/ 	.word	index@($_ZN7cutlass13device_kernelIN5flash19enable_sm80_to_sm89INS1_16FlashAttnBwdSm80INS1_25CollectiveMainloopBwdSm80ILi2ELi2EN4cute5tupleIJNS5_1CILi128EEES8_NS7_ILi64EEEEEENS_10bfloat16_tEfNS_4arch4Sm80ELb1ELb0ELb1ELb1ELb0ELb0ELb0ELb0ELi2ELi4ELi4ELi4ELb0EEENS1_21CollectiveEpilogueBwdISA_SB_SD_Li256ELb1ELb0ELi2EEENS1_25SingleTileBwdLPTSchedulerILb1ELi128ELb0EEEEEEEEEvNT_6ParamsE$_ZZN4cute9transformINS_5tupleIJNS_1CILi32EEENS2_ILi4EEENS2_ILi2EEENS2_ILi1EEEEEENS1_IJS6_S3_NS2_ILi128EEENS2_ILi0EEEEEEZNS_7idx2crdIiS7_SA_EEDaRKT_RKT0_RKT1_EUlRKT_RKT0_E_EEDaSE_SH_OSI_ENKUlDpSN_E_clIJiiiS9_EEEDaST_)
        /*39ec*/ 	.word	0x00000000


	//----- nvinfo : EIATTR_FRAME_SIZE
	.align		4
.L_2482:
        /*39f0*/ 	.byte	0x04, 0x11
        /*39f2*/ 	.short	(.L_2484 - .L_2483)
	.align		4
.L_2483:
        /*39f4*/ 	.word	index@($_ZN7cutlass13device_kernelIN5flash19enable_sm80_to_sm89INS1_16FlashAttnBwdSm80INS1_25CollectiveMainloopBwdSm80ILi2ELi2EN4cute5tupleIJNS5_1CILi128EEES8_NS7_ILi64EEEEEENS_10bfloat16_tEfNS_4arch4Sm80ELb1ELb0ELb1ELb1ELb0ELb0ELb0ELb0ELi2ELi4ELi4ELi4ELb0EEENS1_21CollectiveEpilogueBwdISA_SB_SD_Li256ELb1ELb0ELi2EEENS1_25SingleTileBwdLPTSchedulerILb1ELi128ELb0EEEEEEEEEvNT_6ParamsE$_ZZN4cute9transformINS_15ArithmeticTupleIJiiEEEZNS_14transform_leafIS2_NS_8identityEEEDaRKT_OT0_EUlRKT_E_EEDaS7_S9_ENKUlDpSC_E_clIJiiEEEDaSE_)
        /*39f8*/ 	.word	0x00000000


	//----- nvinfo : EIATTR_FRAME_SIZE
	.align		4
.L_2484:
        /*39fc*/ 	.byte	0x04, 0x11
        /*39fe*/ 	.short	(.L_2486 - .L_2485)
	.align		4
.L_2485:
        /*3a00*/ 	.word	index@($_ZN7cutlass13device_kernelIN5flash19enable_sm80_to_sm89INS1_16FlashAttnBwdSm80INS1_25CollectiveMainloopBwdSm80ILi2ELi2EN4cute5tupleIJNS5_1CILi128EEES8_NS7_ILi64EEEEEENS_10bfloat16_tEfNS_4arch4Sm80ELb1ELb0ELb1ELb1ELb0ELb0ELb0ELb0ELi2ELi4ELi4ELi4ELb0EEENS1_21CollectiveEpilogueBwdISA_SB_SD_Li256ELb1ELb0ELi2EEENS1_25SingleTileBwdLPTSchedulerILb1ELi128ELb0EEEEEEEEEvNT_6ParamsE$_ZZN4cute7idx2crdIiNS_5tupleIJNS_1CILi32EEENS2_ILi4EEENS2_ILi2EEENS2_ILi1EEEEEENS1_IJS6_S3_NS2_ILi128EEENS2_ILi0EEEEEEEEDaRKT_RKT0_RKT1_ENKUlRKT_RKT0_E_clIS5_S8_EEDaSM_SP_)
        /*3a04*/ 	.word	0x00000000


	//----- nvinfo : EIATTR_FRAME_SIZE
	.align		4
.L_2486:
        /*3a08*/ 	.byte	0x04, 0x11
        /*3a0a*/ 	.short	(.L_2488 - .L_2487)
	.align		4
.L_2487:
        /*3a0c*/ 	.word	index@($_ZN7cutlass13device_kernelIN5flash19enable_sm80_to_sm89INS1_16FlashAttnBwdSm80INS1_25CollectiveMainloopBwdSm80ILi2ELi2EN4cute5tupleIJNS5_1CILi128EEES8_NS7_ILi64EEEEEENS_10bfloat16_tEfNS_4arch4Sm80ELb1ELb0ELb1ELb1ELb0ELb0ELb0ELb0ELi2ELi4ELi4ELi4ELb0EEENS1_21CollectiveEpilogueBwdISA_SB_SD_Li256ELb1ELb0ELi2EEENS1_25SingleTileBwdLPTSchedulerILb1ELi128ELb0EEEEEEEEEvNT_6ParamsE$_ZZN4cute7idx2crdIiNS_5tupleIJNS_1CILi32EEENS2_ILi4EEENS2_ILi2EEENS2_ILi1EEEEEENS1_IJS6_S3_NS2_ILi128EEENS2_ILi0EEEEEEEEDaRKT_RKT0_RKT1_ENKUlRKT_RKT0_E_clIS4_S3_EEDaSM_SP_)
        /*3a10*/ 	.word	0x00000000


	//----- nvinfo : EIATTR_FRAME_SIZE
	.align		4
.L_2488:
        /*3a14*/ 	.byte	0x04, 0x11
        /*3a16*/ 	.short	(.L_2490 - .L_2489)
	.align		4
.L_2489:
        /*3a18*/ 	.word	index@($_ZN7cutlass13device_kernelIN5flash19enable_sm80_to_sm89INS1_16FlashAttnBwdSm80INS1_25CollectiveMainloopBwdSm80ILi2ELi2EN4cute5tupleIJNS5_1CILi128EEES8_NS7_ILi64EEEEEENS_10bfloat16_tEfNS_4arch4Sm80ELb1ELb0ELb1ELb1ELb0ELb0ELb0ELb0ELi2ELi4ELi4ELi4ELb0EEENS1_21CollectiveEpilogueBwdISA_SB_SD_Li256ELb1ELb0ELi2EEENS1_25SingleTileBwdLPTSchedulerILb1ELi128ELb0EEEEEEEEEvNT_6ParamsE$_ZZN4cute7idx2crdIiNS_5tupleIJNS_1CILi32EEENS2_ILi4EEENS2_ILi2EEENS2_ILi1EEEEEENS1_IJS6_S3_NS2_ILi128EEENS2_ILi0EEEEEEEEDaRKT_RKT0_RKT1_ENKUlRKT_RKT0_E_clIS3_S6_EEDaSM_SP_)
        /*3a1c*/ 	.word	0x00000000


	//----- nvinfo : EIATTR_FRAME_SIZE
	.align		4
.L_2490:
        /*3a20*/ 	.byte	0x04, 0x11
        /*3a22*/ 	.short	(.L_2492 - .L_2491)
	.align		4
.L_2491:
        /*3a24*/ 	.word	index@($_ZN7cutlass13device_kernelIN5flash19enable_sm80_to_sm89INS1_16FlashAttnBwdSm80INS1_25CollectiveMainloopBwdSm80ILi2ELi2EN4cute5tupleIJNS5_1CILi128EEES8_NS7_ILi64EEEEEENS_10bfloat16_tEfNS_4arch4Sm80ELb1ELb0ELb1ELb1ELb0ELb0ELb0ELb0ELi2ELi4ELi4ELi4ELb0EEENS1_21CollectiveEpilogueBwdISA_SB_SD_Li256ELb1ELb0ELi2EEENS1_25SingleTileBwdLPTSchedulerILb1ELi128ELb0EEEEEEEEEvNT_6ParamsE$_ZZN4cute7idx2crdINS_5tupleIJiiNS_1CILi0EEEEEENS1_IJNS1_IJNS2_ILi4EEENS2_ILi8EEEEEES5_NS2_ILi1EEEEEEEEDaRKT_RKT0_ENKUlRKT_RKT0_E_clIiS7_EEDaSI_SL_)
        /*3a28*/ 	.word	0x00000000


	//----- nvinfo : EIATTR_FRAME_SIZE
	.align		4
.L_2492:
        /*3a2c*/ 	.byte	0x04, 0x11
        /*3a2e*/ 	.short	(.L_2494 - .L_2493)
	.align		4
.L_2493:
        /*3a30*/ 	.word	index@($_ZN7cutlass13device_kernelIN5flash19enable_sm80_to_sm89INS1_16FlashAttnBwdSm80INS1_25CollectiveMainloopBwdSm80ILi2ELi2EN4cute5tupleIJNS5_1CILi128EEES8_NS7_ILi64EEEEEENS_10bfloat16_tEfNS_4arch4Sm80ELb1ELb0ELb1ELb1ELb0ELb0ELb0ELb0ELi2ELi4ELi4ELi4ELb0EEENS1_21CollectiveEpilogueBwdISA_SB_SD_Li256ELb1ELb0ELi2EEENS1_25SingleTileBwdLPTSchedulerILb1ELi128ELb0EEEEEEEEEvNT_6ParamsE$_ZZN4cute7idx2crdINS_5tupleIJiiNS_1CILi0EEEEEENS1_IJNS1_IJNS2_ILi4EEENS2_ILi8EEEEEES5_NS2_ILi1EEEEEEEEDaRKT_RKT0_ENKUlRKT_RKT0_E_clIiS5_EEDaSI_SL_)
        /*3a34*/ 	.word	0x00000000


	//----- nvinfo : EIATTR_FRAME_SIZE
	.align		4
.L_2494:
        /*3a38*/ 	.byte	0x04, 0x11
        /*3a3a*/ 	.short	(.L_2496 - .L_2495)
	.align		4
.L_2495:
        /*3a3c*/ 	.word	index@($_ZN7cutlass13device_kernelIN5flash19enable_sm80_to_sm89INS1_16FlashAttnBwdSm80INS1_25CollectiveMainloopBwdSm80ILi2ELi2EN4cute5tupleIJNS5_1CILi128EEES8_NS7_ILi64EEEEEENS_10bfloat16_tEfNS_4arch4Sm80ELb1ELb0ELb1ELb1ELb0ELb0ELb0ELb0ELi2ELi4ELi4ELi4ELb0EEENS1_21CollectiveEpilogueBwdISA_SB_SD_Li256ELb1ELb0ELi2EEENS1_25SingleTileBwdLPTSchedulerILb1ELi128ELb0EEEEEEEEEvNT_6ParamsE$_ZZN4cute7idx2crdINS_5tupleIJiiNS_1CILi0EEEEEENS1_IJNS1_IJNS2_ILi4EEENS2_ILi8EEEEEENS2_ILi2EEENS2_ILi1EEEEEEEEDaRKT_RKT0_ENKUlRKT_RKT0_E_clIiS8_EEDaSJ_SM_)
        /*3a40*/ 	.word	0x00000000


	//----- nvinfo : EIATTR_FRAME_SIZE
	.align		4
.L_2496:
        /*3a44*/ 	.byte	0x04, 0x11
        /*3a46*/ 	.short	(.L_2498 - .L_2497)
	.align		4
.L_2497:
        /*3a48*/ 	.word	index@($_ZN7cutlass13device_kernelIN5flash19enable_sm80_to_sm89INS1_16FlashAttnBwdSm80INS1_25CollectiveMainloopBwdSm80ILi2ELi2EN4cute5tupleIJNS5_1CILi128EEES8_NS7_ILi64EEEEEENS_10bfloat16_tEfNS_4arch4Sm80ELb1ELb0ELb1ELb1ELb0ELb0ELb0ELb0ELi2ELi4ELi4ELi4ELb0EEENS1_21CollectiveEpilogueBwdISA_SB_SD_Li256ELb1ELb0ELi2EEENS1_25SingleTileBwdLPTSchedulerILb1ELi128ELb0EEEEEEEEEvNT_6ParamsE$_ZZN4cute7idx2crdINS_5tupleIJiiNS_1CILi0EEEEEENS1_IJNS1_IJNS2_ILi4EEENS2_ILi8EEEEEENS2_ILi2EEENS2_ILi1EEEEEEEEDaRKT_RKT0_ENKUlRKT_RKT0_E_clIiS7_EEDaSJ_SM_)
        /*3a4c*/ 	.word	0x00000000


	//----- nvinfo : EIATTR_FRAME_SIZE
	.align		4
.L_2498:
        /*3a50*/ 	.byte	0x04, 0x11
        /*3a52*/ 	.short	(.L_2500 - .L_2499)
	.align		4
.L_2499:
        /*3a54*/ 	.word	index@($_ZN7cutlass13device_kernelIN5flash19enable_sm80_to_sm89INS1_16FlashAttnBwdSm80INS1_25CollectiveMainloopBwdSm80ILi2ELi2EN4cute5tupleIJNS5_1CILi128EEES8_NS7_ILi64EEEEEENS_10bfloat16_tEfNS_4arch4Sm80ELb1ELb0ELb1ELb1ELb0ELb0ELb0ELb0ELi2ELi4ELi4ELi4ELb0EEENS1_21CollectiveEpilogueBwdISA_SB_SD_Li256ELb1ELb0ELi2EEENS1_25SingleTileBwdLPTSchedulerILb1ELi128ELb0EEEEEEEEEvNT_6ParamsE$_ZZN4cute7flattenINS_5tupleIJNS_1CILi1EEENS1_IJiiiEEENS2_ILi64EEENS1_IJNS2_ILi72EEENS2_ILi144EEENS2_ILi288EEEEEENS2_ILi512EEEEEEEEDaRKT_ENKUlRKT_E_clIS4_EEDaSH_)
        /*3a58*/ 	.word	0x00000000


	//----- nvinfo : EIATTR_FRAME_SIZE
	.align		4
.L_2500:
        /*3a5c*/ 	.byte	0x04, 0x11
        /*3a5e*/ 	.short	(.L_2502 - .L_2501)
	.align		4
.L_2501:
        /*3a60*/ 	.word	index@($_ZN7cutlass13device_kernelIN5flash19enable_sm80_to_sm89INS1_16FlashAttnBwdSm80INS1_25CollectiveMainloopBwdSm80ILi2ELi2EN4cute5tupleIJNS5_1CILi128EEES8_NS7_ILi64EEEEEENS_10bfloat16_tEfNS_4arch4Sm80ELb1ELb0ELb1ELb1ELb0ELb0ELb0ELb0ELi2ELi4ELi4ELi4ELb0EEENS1_21CollectiveEpilogueBwdISA_SB_SD_Li256ELb1ELb0ELi2EEENS1_25SingleTileBwdLPTSchedulerILb1ELi128ELb0EEEEEEEEEvNT_6ParamsE$_ZZN4cute7flattenINS_5tupleIJNS_1CILi1EEENS1_IJNS2_ILi8EEEiiEEENS2_ILi64EEENS1_IJiNS2_ILi144EEENS2_ILi288EEEEEENS2_ILi512EEEEEEEEDaRKT_ENKUlRKT_E_clIS9_EEDaSH_)
        /*3a64*/ 	.word	0x00000000


	//----- nvinfo : EIATTR_FRAME_SIZE
	.align		4
.L_2502:
        /*3a68*/ 	.byte	0x04, 0x11
        /*3a6a*/ 	.short	(.L_2504 - .L_2503)
	.align		4
.L_2503:
        /*3a6c*/ 	.word	index@($_ZN7cutlass13device_kernelIN5flash19enable_sm80_to_sm89INS1_16FlashAttnBwdSm80INS1_25CollectiveMainloopBwdSm80ILi2ELi2EN4cute5tupleIJNS5_1CILi128EEES8_NS7_ILi64EEEEEENS_10bfloat16_tEfNS_4arch4Sm80ELb1ELb0ELb1ELb1ELb0ELb0ELb0ELb0ELi2ELi4ELi4ELi4ELb0EEENS1_21CollectiveEpilogueBwdISA_SB_SD_Li256ELb1ELb0ELi2EEENS1_25SingleTileBwdLPTSchedulerILb1ELi128ELb0EEEEEEEEEvNT_6ParamsE$_ZZN4cute7flattenINS_5tupleIJNS_1CILi1EEENS1_IJNS2_ILi8EEEiiEEENS2_ILi64EEENS1_IJiNS2_ILi144EEENS2_ILi288EEEEEENS2_ILi512EEEEEEEEDaRKT_ENKUlRKT_E_clIS5_EEDaSH_)
        /*3a70*/ 	.word	0x00000000


	//----- nvinfo : EIATTR_FRAME_SIZE
	.align		4
.L_2504:
        /*3a74*/ 	.byte	0x04, 0x11
        /*3a76*/ 	.short	(.L_2506 - .L_2505)
	.align		4
.L_2505:
        /*3a78*/ 	.word	index@($_ZN7cutlass13device_kernelIN5flash19enable_sm80_to_sm89INS1_16FlashAttnBwdSm80INS1_25CollectiveMainloopBwdSm80ILi2ELi2EN4cute5tupleIJNS5_1CILi128EEES8_NS7_ILi64EEEEEENS_10bfloat16_tEfNS_4arch4Sm80ELb1ELb0ELb1ELb1ELb0ELb0ELb0ELb0ELi2ELi4ELi4ELi4ELb0EEENS1_21CollectiveEpilogueBwdISA_SB_SD_Li256ELb1ELb0ELi2EEENS1_25SingleTileBwdLPTSchedulerILb1ELi128ELb0EEEEEEEEEvNT_6ParamsE$_ZZN4cute7flattenINS_5tupleIJNS1_IJNS_1CILi0EEENS1_IJNS2_ILi1EEENS2_ILi512EEEiEEEEEENS2_ILi4096EEENS1_IJiNS2_ILi8192EEEEEEEEEEEDaRKT_ENKUlRKT_E_clISA_EEDaSH_)
        /*3a7c*/ 	.word	0x00000000


	//----- nvinfo : EIATTR_FRAME_SIZE
	.align		4
.L_2506:
        /*3a80*/ 	.byte	0x04, 0x11
        /*3a82*/ 	.short	(.L_2508 - .L_2507)
	.align		4
.L_2507:
        /*3a84*/ 	.word	index@($_ZN7cutlass13device_kernelIN5flash19enable_sm80_to_sm89INS1_16FlashAttnBwdSm80INS1_25CollectiveMainloopBwdSm80ILi2ELi2EN4cute5tupleIJNS5_1CILi128EEES8_NS7_ILi64EEEEEENS_10bfloat16_tEfNS_4arch4Sm80ELb1ELb0ELb1ELb1ELb0ELb0ELb0ELb0ELi2ELi4ELi4ELi4ELb0EEENS1_21CollectiveEpilogueBwdISA_SB_SD_Li256ELb1ELb0ELi2EEENS1_25SingleTileBwdLPTSchedulerILb1ELi128ELb0EEEEEEEEEvNT_6ParamsE$_ZZN4cute7flattenINS_5tupleIJNS1_IJNS_1CILi0EEENS1_IJNS2_ILi1EEENS2_ILi512EEEiEEEEEENS2_ILi4096EEENS1_IJiNS2_ILi8192EEEEEEEEEEEDaRKT_ENKUlRKT_E_clIS7_EEDaSH_)
        /*3a88*/ 	.word	0x00000000


	//----- nvinfo : EIATTR_FRAME_SIZE
	.align		4
.L_2508:
        /*3a8c*/ 	.byte	0x04, 0x11
        /*3a8e*/ 	.short	(.L_2510 - .L_2509)
	.align		4
.L_2509:
        /*3a90*/ 	.word	index@($_ZN7cutlass13device_kernelIN5flash19enable_sm80_to_sm89INS1_16FlashAttnBwdSm80INS1_25CollectiveMainloopBwdSm80ILi2ELi2EN4cute5tupleIJNS5_1CILi128EEES8_NS7_ILi64EEEEEENS_10bfloat16_tEfNS_4arch4Sm80ELb1ELb0ELb1ELb1ELb0ELb0ELb0ELb0ELi2ELi4ELi4ELi4ELb0EEENS1_21CollectiveEpilogueBwdISA_SB_SD_Li256ELb1ELb0ELi2EEENS1_25SingleTileBwdLPTSchedulerILb1ELi128ELb0EEEEEEEEEvNT_6ParamsE$_ZZN4cute7crd2crdINS_5tupleIJiiiNS_1CILi0EEEEEENS1_IJNS2_ILi32EEENS2_ILi4EEENS2_ILi2EEENS2_ILi1EEEEEENS1_IJS8_S8_S8_S8_EEEEEDaRKT_RKT0_RKT1_ENKUlRKT_RKT0_RKT1_E_clIiS7_S8_EEDaSM_SP_SS_)
        /*3a94*/ 	.word	0x00000000


	//----- nvinfo : EIATTR_FRAME_SIZE
	.align		4
.L_2510:
        /*3a98*/ 	.byte	0x04, 0x11
        /*3a9a*/ 	.short	(.L_2512 - .L_2511)
	.align		4
.L_2511:
        /*3a9c*/ 	.word	index@($_ZN7cutlass13device_kernelIN5flash19enable_sm80_to_sm89INS1_16FlashAttnBwdSm80INS1_25CollectiveMainloopBwdSm80ILi2ELi2EN4cute5tupleIJNS5_1CILi128EEES8_NS7_ILi64EEEEEENS_10bfloat16_tEfNS_4arch4Sm80ELb1ELb0ELb1ELb1ELb0ELb0ELb0ELb0ELi2ELi4ELi4ELi4ELb0EEENS1_21CollectiveEpilogueBwdISA_SB_SD_Li256ELb1ELb0ELi2EEENS1_25SingleTileBwdLPTSchedulerILb1ELi128ELb0EEEEEEEEEvNT_6ParamsE$_ZZN4cute7crd2crdINS_5tupleIJiiiNS_1CILi0EEEEEENS1_IJNS2_ILi32EEENS2_ILi4EEENS2_ILi2EEENS2_ILi1EEEEEENS1_IJS8_S8_S8_S8_EEEEEDaRKT_RKT0_RKT1_ENKUlRKT_RKT0_RKT1_E_clIiS6_S8_EEDaSM_SP_SS_)
        /*3aa0*/ 	.word	0x00000000


	//----- nvinfo : EIATTR_FRAME_SIZE
	.align		4
.L_2512:
        /*3aa4*/ 	.byte	0x04, 0x11
        /*3aa6*/ 	.short	(.L_2514 - .L_2513)
	.align		4
.L_2513:
        /*3aa8*/ 	.word	index@($_ZN7cutlass13device_kernelIN5flash19enable_sm80_to_sm89INS1_16FlashAttnBwdSm80INS1_25CollectiveMainloopBwdSm80ILi2ELi2EN4cute5tupleIJNS5_1CILi128EEES8_NS7_ILi64EEEEEENS_10bfloat16_tEfNS_4arch4Sm80ELb1ELb0ELb1ELb1ELb0ELb0ELb0ELb0ELi2ELi4ELi4ELi4ELb0EEENS1_21CollectiveEpilogueBwdISA_SB_SD_Li256ELb1ELb0ELi2EEENS1_25SingleTileBwdLPTSchedulerILb1ELi128ELb0EEEEEEEEEvNT_6ParamsE$_ZZN4cute7crd2crdINS_5tupleIJiiiNS_1CILi0EEEEEENS1_IJNS2_ILi32EEENS2_ILi4EEENS2_ILi2EEENS2_ILi1EEEEEENS1_IJS8_S8_S8_S8_EEEEEDaRKT_RKT0_RKT1_ENKUlRKT_RKT0_RKT1_E_clIiS5_S8_EEDaSM_SP_SS_)
        /*3aac*/ 	.word	0x00000000


	//----- nvinfo : EIATTR_FRAME_SIZE
	.align		4
.L_2514:
        /*3ab0*/ 	.byte	0x04, 0x11
        /*3ab2*/ 	.short	(.L_2516 - .L_2515)
	.align		4
.L_2515:
        /*3ab4*/ 	.word	index@($_ZN7cutlass13device_kernelIN5flash19enable_sm80_to_sm89INS1_16FlashAttnBwdSm80INS1_25CollectiveMainloopBwdSm80ILi2ELi2EN4cute5tupleIJNS5_1CILi128EEES8_NS7_ILi64EEEEEENS_10bfloat16_tEfNS_4arch4Sm80ELb1ELb0ELb1ELb1ELb0ELb0ELb0ELb0ELi2ELi4ELi4ELi4ELb0EEENS1_21CollectiveEpilogueBwdISA_SB_SD_Li256ELb1ELb0ELi2EEENS1_25SingleTileBwdLPTSchedulerILb1ELi128ELb0EEEEEEEEEvNT_6ParamsE$_ZZN4cute6upcastILi2ENS_5tupleIJNS_1CILi2EEES3_S3_EEENS1_IJNS2_ILi1EEENS2_ILi512EEEiEEEEEDaRKT0_RKT1_ENKUlRKT_RKT0_E_clIS3_iEEDaSG_SJ_)
        /*3ab8*/ 	.word	0x00000000


	//----- nvinfo : EIATTR_FRAME_SIZE
	.align		4
.L_2516:
        /*3abc*/ 	.byte	0x04, 0x11
        /*3abe*/ 	.short	(.L_2518 - .L_2517)
	.align		4
.L_2517:
        /*3ac0*/ 	.word	index@($_ZN7cutlass13device_kernelIN5flash19enable_sm80_to_sm89INS1_16FlashAttnBwdSm80INS1_25CollectiveMainloopBwdSm80ILi2ELi2EN4cute5tupleIJNS5_1CILi128EEES8_NS7_ILi64EEEEEENS_10bfloat16_tEfNS_4arch4Sm80ELb1ELb0ELb1ELb1ELb0ELb0ELb0ELb0ELi2ELi4ELi4ELi4ELb0EEENS1_21CollectiveEpilogueBwdISA_SB_SD_Li256ELb1ELb0ELi2EEENS1_25SingleTileBwdLPTSchedulerILb1ELi128ELb0EEEEEEEEEvNT_6ParamsE$_ZZN4cute6upcastILi2ENS_5tupleIJNS_1CILi2EEES3_EEENS1_IJiNS2_ILi8192EEEEEEEEDaRKT0_RKT1_ENKUlRKT_RKT0_E_clIS3_iEEDaSF_SI_)
        /*3ac4*/ 	.word	0x00000000


	//----- nvinfo : EIATTR_FRAME_SIZE
	.align		4
.L_2518:
        /*3ac8*/ 	.byte	0x04, 0x11
        /*3aca*/ 	.short	(.L_2520 - .L_2519)
	.align		4
.L_2519:
        /*3acc*/ 	.word	index@($_ZN7cutlass13device_kernelIN5flash19enable_sm80_to_sm89INS1_16FlashAttnBwdSm80INS1_25CollectiveMainloopBwdSm80ILi2ELi2EN4cute5tupleIJNS5_1CILi128EEES8_NS7_ILi64EEEEEENS_10bfloat16_tEfNS_4arch4Sm80ELb1ELb0ELb1ELb1ELb0ELb0ELb0ELb0ELi2ELi4ELi4ELi4ELb0EEENS1_21CollectiveEpilogueBwdISA_SB_SD_Li256ELb1ELb0ELi2EEENS1_25SingleTileBwdLPTSchedulerILb1ELi128ELb0EEEEEEEEEvNT_6ParamsE$_ZZN4cute6upcastILi2ENS_5tupleIJNS_1CILi1EEENS1_IJNS2_ILi2EEES4_S4_EEEEEENS1_IJNS2_ILi0EEENS1_IJS3_NS2_ILi512EEEiEEEEEEEEDaRKT0_RKT1_ENKUlRKT_RKT0_E_clIS5_S9_EEDaSJ_SM_)
        /*3ad0*/ 	.word	0x00000000


	//----- nvinfo : EIATTR_FRAME_SIZE
	.align		4
.L_2520:
        /*3ad4*/ 	.byte	0x04, 0x11
        /*3ad6*/ 	.short	(.L_2522 - .L_2521)
	.align		4
.L_2521:
        /*3ad8*/ 	.word	index@($_ZN7cutlass13device_kernelIN5flash19enable_sm80_to_sm89INS1_16FlashAttnBwdSm80INS1_25CollectiveMainloopBwdSm80ILi2ELi2EN4cute5tupleIJNS5_1CILi128EEES8_NS7_ILi64EEEEEENS_10bfloat16_tEfNS_4arch4Sm80ELb1ELb0ELb1ELb1ELb0ELb0ELb0ELb0ELi2ELi4ELi4ELi4ELb0EEENS1_21CollectiveEpilogueBwdISA_SB_SD_Li256ELb1ELb0ELi2EEENS1_25SingleTileBwdLPTSchedulerILb1ELi128ELb0EEEEEEEEEvNT_6ParamsE$_ZZN4cute6upcastILi2ENS_5tupleIJNS1_IJNS_1CILi1EEENS1_IJNS2_ILi2EEES4_S4_EEEEEES4_NS1_IJS4_S4_EEEEEENS1_IJNS1_IJNS2_ILi0EEENS1_IJS3_NS2_ILi512EEEiEEEEEENS2_ILi4096EEENS1_IJiNS2_ILi8192EEEEEEEEEEEDaRKT0_RKT1_ENKUlRKT_RKT0_E_clIS7_SF_EEDaSP_SS_)
        /*3adc*/ 	.word	0x00000000


	//----- nvinfo : EIATTR_FRAME_SIZE
	.align		4
.L_2522:
        /*3ae0*/ 	.byte	0x04, 0x11
        /*3ae2*/ 	.short	(.L_2524 - .L_2523)
	.align		4
.L_2523:
        /*3ae4*/ 	.word	index@($_ZN7cutlass13device_kernelIN5flash19enable_sm80_to_sm89INS1_16FlashAttnBwdSm80INS1_25CollectiveMainloopBwdSm80ILi2ELi2EN4cute5tupleIJNS5_1CILi128EEES8_NS7_ILi64EEEEEENS_10bfloat16_tEfNS_4arch4Sm80ELb1ELb0ELb1ELb1ELb0ELb0ELb0ELb0ELi2ELi4ELi4ELi4ELb0EEENS1_21CollectiveEpilogueBwdISA_SB_SD_Li256ELb1ELb0ELi2EEENS1_25SingleTileBwdLPTSchedulerILb1ELi128ELb0EEEEEEEEEvNT_6ParamsE$_ZZN4cute6upcastILi2ENS_5tupleIJNS1_IJNS_1CILi1EEENS1_IJNS2_ILi2EEES4_S4_EEEEEES4_NS1_IJS4_S4_EEEEEENS1_IJNS1_IJNS2_ILi0EEENS1_IJS3_NS2_ILi512EEEiEEEEEENS2_ILi4096EEENS1_IJiNS2_ILi8192EEEEEEEEEEEDaRKT0_RKT1_ENKUlRKT_RKT0_E_clIS6_SC_EEDaSP_SS_)
        /*3ae8*/ 	.word	0x00000000


	//----- nvinfo : EIATTR_FRAME_SIZE
	.align		4
.L_2524:
        /*3aec*/ 	.byte	0x04, 0x11
        /*3aee*/ 	.short	(.L_2526 - .L_2525)
	.align		4
.L_2525:
        /*3af0*/ 	.word	index@($_ZN7cutlass13device_kernelIN5flash19enable_sm80_to_sm89INS1_16FlashAttnBwdSm80INS1_25CollectiveMainloopBwdSm80ILi2ELi2EN4cute5tupleIJNS5_1CILi128EEES8_NS7_ILi64EEEEEENS_10bfloat16_tEfNS_4arch4Sm80ELb1ELb0ELb1ELb1ELb0ELb0ELb0ELb0ELi2ELi4ELi4ELi4ELb0EEENS1_21CollectiveEpilogueBwdISA_SB_SD_Li256ELb1ELb0ELi2EEENS1_25SingleTileBwdLPTSchedulerILb1ELi128ELb0EEEEEEEEEvNT_6ParamsE$_ZZN4cute6detail9lift_diceINS_5tupleIJiNS_1CILi0EEEEEES5_EEDaRKT_RKT0_ENKUlRKT_RKT0_E_clIiiEEDaSE_SH_)
        /*3af4*/ 	.word	0x00000000


	//----- nvinfo : EIATTR_FRAME_SIZE
	.align		4
.L_2526:
        /*3af8*/ 	.byte	0x04, 0x11
        /*3afa*/ 	.short	(.L_2528 - .L_2527)
	.align		4
.L_2527:
        /*3afc*/ 	.word	index@($_ZN7cutlass13device_kernelIN5flash19enable_sm80_to_sm89INS1_16FlashAttnBwdSm80INS1_25CollectiveMainloopBwdSm80ILi2ELi2EN4cute5tupleIJNS5_1CILi128EEES8_NS7_ILi64EEEEEENS_10bfloat16_tEfNS_4arch4Sm80ELb1ELb0ELb1ELb1ELb0ELb0ELb0ELb0ELi2ELi4ELi4ELi4ELb0EEENS1_21CollectiveEpilogueBwdISA_SB_SD_Li256ELb1ELb0ELi2EEENS1_25SingleTileBwdLPTSchedulerILb1ELi128ELb0EEEEEEEEEvNT_6ParamsE$_ZZN4cute6detail9lift_diceINS_5tupleIJiNS2_IJiNS_1CILi0EEEEEEEEES6_EEDaRKT_RKT0_ENKUlRKT_RKT0_E_clIiiEEDaSF_SI_)
        /*3b00*/ 	.word	0x00000000


	//----- nvinfo : EIATTR_FRAME_SIZE
	.align		4
.L_2528:
        /*3b04*/ 	.byte	0x04, 0x11
        /*3b06*/ 	.short	(.L_2530 - .L_2529)
	.align		4
.L_2529:
        /*3b08*/ 	.word	index@($_ZN7cutlass13device_kernelIN5flash19enable_sm80_to_sm89INS1_16FlashAttnBwdSm80INS1_25CollectiveMainloopBwdSm80ILi2ELi2EN4cute5tupleIJNS5_1CILi128EEES8_NS7_ILi64EEEEEENS_10bfloat16_tEfNS_4arch4Sm80ELb1ELb0ELb1ELb1ELb0ELb0ELb0ELb0ELi2ELi4ELi4ELi4ELb0EEENS1_21CollectiveEpilogueBwdISA_SB_SD_Li256ELb1ELb0ELi2EEENS1_25SingleTileBwdLPTSchedulerILb1ELi128ELb0EEEEEEEEEvNT_6ParamsE$_ZZN4cute6detail9lift_diceINS_5tupleIJiNS2_IJiNS_1CILi0EEEEEEEEES6_EEDaRKT_RKT0_ENKUlRKT_RKT0_E_clIS5_S5_EEDaSF_SI_)
        /*3b0c*/ 	.word	0x00000000


	//----- nvinfo : EIATTR_FRAME_SIZE
	.align		4
.L_2530:
        /*3b10*/ 	.byte	0x04, 0x11
        /*3b12*/ 	.short	(.L_2532 - .L_2531)
	.align		4
.L_2531:
        /*3b14*/ 	.word	index@($_ZN7cutlass13device_kernelIN5flash19enable_sm80_to_sm89INS1_16FlashAttnBwdSm80INS1_25CollectiveMainloopBwdSm80ILi2ELi2EN4cute5tupleIJNS5_1CILi128EEES8_NS7_ILi64EEEEEENS_10bfloat16_tEfNS_4arch4Sm80ELb1ELb0ELb1ELb1ELb0ELb0ELb0ELb0ELi2ELi4ELi4ELi4ELb0EEENS1_21CollectiveEpilogueBwdISA_SB_SD_Li256ELb1ELb0ELi2EEENS1_25SingleTileBwdLPTSchedulerILb1ELi128ELb0EEEEEEEEEvNT_6ParamsE$_ZZN4cute6detail16composition_implINS_5tupleIJNS_1CILi8EEENS3_ILi2EEES5_S5_S4_S5_EEENS2_IJNS3_ILi1EEEiiiNS3_ILi72EEENS3_ILi512EEEEEES5_S4_EEDaRKT_RKT0_RKT1_RKT2_ENKUlRKT_T0_E_clINS2_IJNS2_IJS5_EEENS2_IJiEEES7_S7_EEENS_17integral_constantIiLi4EEEEEDaSP_SQ_)
        /*3b18*/ 	.word	0x00000000


	//----- nvinfo : EIATTR_FRAME_SIZE
	.align		4
.L_2532:
        /*3b1c*/ 	.byte	0x04, 0x11
        /*3b1e*/ 	.short	(.L_2534 - .L_2533)
	.align		4
.L_2533:
        /*3b20*/ 	.word	index@($_ZN7cutlass13device_kernelIN5flash19enable_sm80_to_sm89INS1_16FlashAttnBwdSm80INS1_25CollectiveMainloopBwdSm80ILi2ELi2EN4cute5tupleIJNS5_1CILi128EEES8_NS7_ILi64EEEEEENS_10bfloat16_tEfNS_4arch4Sm80ELb1ELb0ELb1ELb1ELb0ELb0ELb0ELb0ELi2ELi4ELi4ELi4ELb0EEENS1_21CollectiveEpilogueBwdISA_SB_SD_Li256ELb1ELb0ELi2EEENS1_25SingleTileBwdLPTSchedulerILb1ELi128ELb0EEEEEEEEEvNT_6ParamsE$_ZZN4cute6detail16composition_implINS_5tupleIJNS_1CILi8EEENS3_ILi2EEES5_S5_S4_S5_EEENS2_IJNS3_ILi1EEEiiiNS3_ILi72EEENS3_ILi512EEEEEES5_S4_EEDaRKT_RKT0_RKT1_RKT2_ENKUlRKT_T0_E_clINS2_IJNS2_IJS5_EEENS2_IJiEEES7_S7_EEENS_17integral_constantIiLi3EEEEEDaSP_SQ_)
        /*3b24*/ 	.word	0x00000000


	//----- nvinfo : EIATTR_FRAME_SIZE
	.align		4
.L_2534:
        /*3b28*/ 	.byte	0x04, 0x11
        /*3b2a*/ 	.short	(.L_2536 - .L_2535)
	.align		4
.L_2535:
        /*3b2c*/ 	.word	index@($_ZN7cutlass13device_kernelIN5flash19enable_sm80_to_sm89INS1_16FlashAttnBwdSm80INS1_25CollectiveMainloopBwdSm80ILi2ELi2EN4cute5tupleIJNS5_1CILi128EEES8_NS7_ILi64EEEEEENS_10bfloat16_tEfNS_4arch4Sm80ELb1ELb0ELb1ELb1ELb0ELb0ELb0ELb0ELi2ELi4ELi4ELi4ELb0EEENS1_21CollectiveEpilogueBwdISA_SB_SD_Li256ELb1ELb0ELi2EEENS1_25SingleTileBwdLPTSchedulerILb1ELi128ELb0EEEEEEEEEvNT_6ParamsE$_ZZN4cute6detail16composition_implINS_5tupleIJNS_1CILi8EEENS3_ILi2EEES5_S5_S4_S5_EEENS2_IJNS3_ILi1EEEiiiNS3_ILi72EEENS3_ILi512EEEEEES5_S4_EEDaRKT_RKT0_RKT1_RKT2_ENKUlRKT_T0_E_clINS2_IJNS2_IJS5_EEENS2_IJiEEES7_S7_EEENS_17integral_constantIiLi2EEEEEDaSP_SQ_)
        /*3b30*/ 	.word	0x00000000


	//----- nvinfo : EIATTR_FRAME_SIZE
	.align		4
.L_2536:
        /*3b34*/ 	.byte	0x04, 0x11
        /*3b36*/ 	.short	(.L_2538 - .L_2537)
	.align		4
.L_2537:
        /*3b38*/ 	.word	index@($_ZN7cutlass13device_kernelIN5flash19enable_sm80_to_sm89INS1_16FlashAttnBwdSm80INS1_25CollectiveMainloopBwdSm80ILi2ELi2EN4cute5tupleIJNS5_1CILi128EEES8_NS7_ILi64EEEEEENS_10bfloat16_tEfNS_4arch4Sm80ELb1ELb0ELb1ELb1ELb0ELb0ELb0ELb0ELi2ELi4ELi4ELi4ELb0EEENS1_21CollectiveEpilogueBwdISA_SB_SD_Li256ELb1ELb0ELi2EEENS1_25SingleTileBwdLPTSchedulerILb1ELi128ELb0EEEEEEEEEvNT_6ParamsE$_ZZN4cute6detail16composition_implINS_5tupleIJNS_1CILi8EEENS3_ILi2EEES5_S5_S4_S5_EEENS2_IJNS3_ILi1EEEiiiNS3_ILi72EEENS3_ILi512EEEEEES5_S4_EEDaRKT_RKT0_RKT1_RKT2_ENKUlRKT_T0_E_clINS2_IJNS2_IJEEEST_S5_S7_EEENS_17integral_constantIiLi1EEEEEDaSP_SQ_)
        /*3b3c*/ 	.word	0x00000000


	//----- nvinfo : EIATTR_FRAME_SIZE
	.align		4
.L_2538:
        /*3b40*/ 	.byte	0x04, 0x11
        /*3b42*/ 	.short	(.L_2540 - .L_2539)
	.align		4
.L_2539:
        /*3b44*/ 	.word	index@($_ZN7cutlass13device_kernelIN5flash19enable_sm80_to_sm89INS1_16FlashAttnBwdSm80INS1_25CollectiveMainloopBwdSm80ILi2ELi2EN4cute5tupleIJNS5_1CILi128EEES8_NS7_ILi64EEEEEENS_10bfloat16_tEfNS_4arch4Sm80ELb1ELb0ELb1ELb1ELb0ELb0ELb0ELb0ELi2ELi4ELi4ELi4ELb0EEENS1_21CollectiveEpilogueBwdISA_SB_SD_Li256ELb1ELb0ELi2EEENS1_25SingleTileBwdLPTSchedulerILb1ELi128ELb0EEEEEEEEEvNT_6ParamsE$_ZZN4cute6detail16composition_implINS_5tupleIJNS_1CILi8EEENS3_ILi2EEES5_S5_S4_S5_EEENS2_IJNS3_ILi1EEEiiiNS3_ILi72EEENS3_ILi512EEEEEENS3_ILi4EEENS3_ILi16EEEEEDaRKT_RKT0_RKT1_RKT2_ENKUlRKT_T0_E_clINS2_IJNS2_IJS5_S5_EEENS2_IJiiEEES7_S7_EEENS_17integral_constantIiLi4EEEEEDaSR_SS_)
        /*3b48*/ 	.word	0x00000000


	//----- nvinfo : EIATTR_FRAME_SIZE
	.align		4
.L_2540:
        /*3b4c*/ 	.byte	0x04, 0x11
        /*3b4e*/ 	.short	(.L_2542 - .L_2541)
	.align		4
.L_2541:
        /*3b50*/ 	.word	index@($_ZN7cutlass13device_kernelIN5flash19enable_sm80_to_sm89INS1_16FlashAttnBwdSm80INS1_25CollectiveMainloopBwdSm80ILi2ELi2EN4cute5tupleIJNS5_1CILi128EEES8_NS7_ILi64EEEEEENS_10bfloat16_tEfNS_4arch4Sm80ELb1ELb0ELb1ELb1ELb0ELb0ELb0ELb0ELi2ELi4ELi4ELi4ELb0EEENS1_21CollectiveEpilogueBwdISA_SB_SD_Li256ELb1ELb0ELi2EEENS1_25SingleTileBwdLPTSchedulerILb1ELi128ELb0EEEEEEEEEvNT_6ParamsE$_ZZN4cute6detail16composition_implINS_5tupleIJNS_1CILi8EEENS3_ILi2EEES5_S5_S4_S5_EEENS2_IJNS3_ILi1EEEiiiNS3_ILi72EEENS3_ILi512EEEEEENS3_ILi4EEENS3_ILi16EEEEEDaRKT_RKT0_RKT1_RKT2_ENKUlRKT_T0_E_clINS2_IJNS2_IJS5_EEENS2_IJiEEES5_S7_EEENS_17integral_constantIiLi3EEEEEDaSR_SS_)
        /*3b54*/ 	.word	0x00000000


	//----- nvinfo : EIATTR_FRAME_SIZE
	.align		4
.L_2542:
        /*3b58*/ 	.byte	0x04, 0x11
        /*3b5a*/ 	.short	(.L_2544 - .L_2543)
	.align		4
.L_2543:
        /*3b5c*/ 	.word	index@($_ZN7cutlass13device_kernelIN5flash19enable_sm80_to_sm89INS1_16FlashAttnBwdSm80INS1_25CollectiveMainloopBwdSm80ILi2ELi2EN4cute5tupleIJNS5_1CILi128EEES8_NS7_ILi64EEEEEENS_10bfloat16_tEfNS_4arch4Sm80ELb1ELb0ELb1ELb1ELb0ELb0ELb0ELb0ELi2ELi4ELi4ELi4ELb0EEENS1_21CollectiveEpilogueBwdISA_SB_SD_Li256ELb1ELb0ELi2EEENS1_25SingleTileBwdLPTSchedulerILb1ELi128ELb0EEEEEEEEEvNT_6ParamsE$_ZZN4cute6detail16composition_implINS_5tupleIJNS_1CILi8EEENS3_ILi2EEES5_S5_S4_S5_EEENS2_IJNS3_ILi1EEEiiiNS3_ILi72EEENS3_ILi512EEEEEENS3_ILi4EEENS3_ILi16EEEEEDaRKT_RKT0_RKT1_RKT2_ENKUlRKT_T0_E_clINS2_IJNS2_IJEEESV_SB_S7_EEENS_17integral_constantIiLi2EEEEEDaSR_SS_)
        /*3b60*/ 	.word	0x00000000


	//----- nvinfo : EIATTR_FRAME_SIZE
	.align		4
.L_2544:
        /*3b64*/ 	.byte	0x04, 0x11
        /*3b66*/ 	.short	(.L_2546 - .L_2545)
	.align		4
.L_2545:
        /*3b68*/ 	.word	index@($_ZN7cutlass13device_kernelIN5flash19enable_sm80_to_sm89INS1_16FlashAttnBwdSm80INS1_25CollectiveMainloopBwdSm80ILi2ELi2EN4cute5tupleIJNS5_1CILi128EEES8_NS7_ILi64EEEEEENS_10bfloat16_tEfNS_4arch4Sm80ELb1ELb0ELb1ELb1ELb0ELb0ELb0ELb0ELi2ELi4ELi4ELi4ELb0EEENS1_21CollectiveEpilogueBwdISA_SB_SD_Li256ELb1ELb0ELi2EEENS1_25SingleTileBwdLPTSchedulerILb1ELi128ELb0EEEEEEEEEvNT_6ParamsE$_ZZN4cute6detail16composition_implINS_5tupleIJNS_1CILi8EEENS3_ILi2EEES5_S5_S4_S5_EEENS2_IJNS3_ILi1EEEiiiNS3_ILi72EEENS3_ILi512EEEEEENS2_IJS5_S5_S5_EEENS2_IJS7_S9_S4_EEEEEDaRKT_RKT0_RKT1_RKT2_ENKUlRKT_RKT0_E_clIS5_S4_EEDaSR_SU_)
        /*3b6c*/ 	.word	0x00000000


	//----- nvinfo : EIATTR_FRAME_SIZE
	.align		4
.L_2546:
        /*3b70*/ 	.byte	0x04, 0x11
        /*3b72*/ 	.short	(.L_2548 - .L_2547)
	.align		4
.L_2547:
        /*3b74*/ 	.word	index@($_ZN7cutlass13device_kernelIN5flash19enable_sm80_to_sm89INS1_16FlashAttnBwdSm80INS1_25CollectiveMainloopBwdSm80ILi2ELi2EN4cute5tupleIJNS5_1CILi128EEES8_NS7_ILi64EEEEEENS_10bfloat16_tEfNS_4arch4Sm80ELb1ELb0ELb1ELb1ELb0ELb0ELb0ELb0ELi2ELi4ELi4ELi4ELb0EEENS1_21CollectiveEpilogueBwdISA_SB_SD_Li256ELb1ELb0ELi2EEENS1_25SingleTileBwdLPTSchedulerILb1ELi128ELb0EEEEEEEEEvNT_6ParamsE$_ZZN4cute6detail16composition_implINS_5tupleIJNS_1CILi8EEENS3_ILi2EEES5_S5_S4_S5_EEENS2_IJNS3_ILi1EEEiiiNS3_ILi72EEENS3_ILi512EEEEEENS2_IJS5_S5_EEENS2_IJS7_S4_EEEEEDaRKT_RKT0_RKT1_RKT2_ENKUlRKT_RKT0_E_clIS5_S4_EEDaSR_SU_)
        /*3b78*/ 	.word	0x00000000


	//----- nvinfo : EIATTR_FRAME_SIZE
	.align		4
.L_2548:
        /*3b7c*/ 	.byte	0x04, 0x11
        /*3b7e*/ 	.short	(.L_2550 - .L_2549)
	.align		4
.L_2549:
        /*3b80*/ 	.word	index@($_ZN7cutlass13device_kernelIN5flash19enable_sm80_to_sm89INS1_16FlashAttnBwdSm80INS1_25CollectiveMainloopBwdSm80ILi2ELi2EN4cute5tupleIJNS5_1CILi128EEES8_NS7_ILi64EEEEEENS_10bfloat16_tEfNS_4arch4Sm80ELb1ELb0ELb1ELb1ELb0ELb0ELb0ELb0ELi2ELi4ELi4ELi4ELb0EEENS1_21CollectiveEpilogueBwdISA_SB_SD_Li256ELb1ELb0ELi2EEENS1_25SingleTileBwdLPTSchedulerILb1ELi128ELb0EEEEEEEEEvNT_6ParamsE$_ZZN4cute6detail16composition_implINS_5tupleIJNS_1CILi8EEENS3_ILi2EEES5_S5_S4_S5_EEENS2_IJNS3_ILi1EEEiiiNS3_ILi72EEENS3_ILi512EEEEEENS2_IJNS3_ILi4EEES5_EEENS2_IJNS3_ILi16EEENS3_ILi8192EEEEEEEEDaRKT_RKT0_RKT1_RKT2_ENKUlRKT_RKT0_E_clISB_SD_EEDaSU_SX_)
        /*3b84*/ 	.word	0x00000000


	//----- nvinfo : EIATTR_FRAME_SIZE
	.align		4
.L_2550:
        /*3b88*/ 	.byte	0x04, 0x11
        /*3b8a*/ 	.short	(.L_2552 - .L_2551)
	.align		4
.L_2551:
        /*3b8c*/ 	.word	index@($_ZN7cutlass13device_kernelIN5flash19enable_sm80_to_sm89INS1_16FlashAttnBwdSm80INS1_25CollectiveMainloopBwdSm80ILi2ELi2EN4cute5tupleIJNS5_1CILi128EEES8_NS7_ILi64EEEEEENS_10bfloat16_tEfNS_4arch4Sm80ELb1ELb0ELb1ELb1ELb0ELb0ELb0ELb0ELi2ELi4ELi4ELi4ELb0EEENS1_21CollectiveEpilogueBwdISA_SB_SD_Li256ELb1ELb0ELi2EEENS1_25SingleTileBwdLPTSchedulerILb1ELi128ELb0EEEEEEEEEvNT_6ParamsE$_ZZN4cute6detail16composition_implINS_5tupleIJNS_1CILi8EEENS3_ILi2EEES5_S5_S4_S5_EEENS2_IJNS3_ILi1EEEiiiNS3_ILi72EEENS3_ILi512EEEEEENS2_IJNS2_IJS5_S5_S5_EEES5_NS3_ILi4EEEEEENS2_IJNS2_IJS7_S9_S4_EEENS3_ILi4096EEENS3_ILi16EEEEEEEEDaRKT_RKT0_RKT1_RKT2_ENKUlRKT_RKT0_E_clISC_SG_EEDaSW_SZ_)
        /*3b90*/ 	.word	0x00000000


	//----- nvinfo : EIATTR_FRAME_SIZE
	.align		4
.L_2552:
        /*3b94*/ 	.byte	0x04, 0x11
        /*3b96*/ 	.short	(.L_2554 - .L_2553)
	.align		4
.L_2553:
        /*3b98*/ 	.word	index@($_ZN7cutlass13device_kernelIN5flash19enable_sm80_to_sm89INS1_16FlashAttnBwdSm80INS1_25CollectiveMainloopBwdSm80ILi2ELi2EN4cute5tupleIJNS5_1CILi128EEES8_NS7_ILi64EEEEEENS_10bfloat16_tEfNS_4arch4Sm80ELb1ELb0ELb1ELb1ELb0ELb0ELb0ELb0ELi2ELi4ELi4ELi4ELb0EEENS1_21CollectiveEpilogueBwdISA_SB_SD_Li256ELb1ELb0ELi2EEENS1_25SingleTileBwdLPTSchedulerILb1ELi128ELb0EEEEEEEEEvNT_6ParamsE$_ZZN4cute6detail16composition_implINS_5tupleIJNS_1CILi8EEENS3_ILi2EEES5_S5_S4_S5_EEENS2_IJNS3_ILi1EEEiiiNS3_ILi72EEENS3_ILi512EEEEEENS2_IJNS2_IJS5_S5_S5_EEES5_NS3_ILi4EEEEEENS2_IJNS2_IJS7_S9_S4_EEENS3_ILi4096EEENS3_ILi16EEEEEEEEDaRKT_RKT0_RKT1_RKT2_ENKUlRKT_RKT0_E_clISB_SE_EEDaSW_SZ_)
        /*3b9c*/ 	.word	0x00000000


	//----- nvinfo : EIATTR_FRAME_SIZE
	.align		4
.L_2554:
        /*3ba0*/ 	.byte	0x04, 0x11
        /*3ba2*/ 	.short	(.L_2556 - .L_2555)
	.align		4
.L_2555:
        /*3ba4*/ 	.word	index@($_ZN7cutlass13device_kernelIN5flash19enable_sm80_to_sm89INS1_16FlashAttnBwdSm80INS1_25CollectiveMainloopBwdSm80ILi2ELi2EN4cute5tupleIJNS5_1CILi128EEES8_NS7_ILi64EEEEEENS_10bfloat16_tEfNS_4arch4Sm80ELb1ELb0ELb1ELb1ELb0ELb0ELb0ELb0ELi2ELi4ELi4ELi4ELb0EEENS1_21CollectiveEpilogueBwdISA_SB_SD_Li256ELb1ELb0ELi2EEENS1_25SingleTileBwdLPTSchedulerILb1ELi128ELb0EEEEEEEEEvNT_6ParamsE$_ZZN4cute6detail16composition_implINS_5tupleIJNS_1CILi8EEENS3_ILi2EEES5_S5_S4_S5_EEENS2_IJNS3_ILi1EEEiiiNS3_ILi72EEENS3_ILi512EEEEEENS2_IJNS2_IJS5_S5_S5_EEES5_NS2_IJNS3_ILi4EEES5_EEEEEENS2_IJNS2_IJS7_S9_S4_EEENS3_ILi4096EEENS2_IJNS3_ILi16EEENS3_ILi8192EEEEEEEEEEEDaRKT_RKT0_RKT1_RKT2_ENKUlRKT_RKT0_E_clISD_SJ_EEDaSZ_S12_)
        /*3ba8*/ 	.word	0x00000000


	//----- nvinfo : EIATTR_FRAME_SIZE
	.align		4
.L_2556:
        /*3bac*/ 	.byte	0x04, 0x11
        /*3bae*/ 	.short	(.L_2558 - .L_2557)
	.align		4
.L_2557:
        /*3bb0*/ 	.word	index@($_ZN7cutlass13device_kernelIN5flash19enable_sm80_to_sm89INS1_16FlashAttnBwdSm80INS1_25CollectiveMainloopBwdSm80ILi2ELi2EN4cute5tupleIJNS5_1CILi128EEES8_NS7_ILi64EEEEEENS_10bfloat16_tEfNS_4arch4Sm80ELb1ELb0ELb1ELb1ELb0ELb0ELb0ELb0ELi2ELi4ELi4ELi4ELb0EEENS1_21CollectiveEpilogueBwdISA_SB_SD_Li256ELb1ELb0ELi2EEENS1_25SingleTileBwdLPTSchedulerILb1ELi128ELb0EEEEEEEEEvNT_6ParamsE$_ZZN4cute6detail16composition_implINS_5tupleIJNS_1CILi8EEENS3_ILi2EEES5_S5_S4_S5_EEENS2_IJNS3_ILi1EEEiiiNS3_ILi72EEENS3_ILi512EEEEEENS2_IJNS2_IJS5_S5_S5_EEES5_NS2_IJNS3_ILi4EEES5_EEEEEENS2_IJNS2_IJS7_S9_S4_EEENS3_ILi4096EEENS2_IJNS3_ILi16EEENS3_ILi8192EEEEEEEEEEEDaRKT_RKT0_RKT1_RKT2_ENKUlRKT_RKT0_E_clISB_SF_EEDaSZ_S12_)
        /*3bb4*/ 	.word	0x00000000


	//----- nvinfo : EIATTR_FRAME_SIZE
	.align		4
.L_2558:
        /*3bb8*/ 	.byte	0x04, 0x11
        /*3bba*/ 	.short	(.L_2560 - .L_2559)
	.align		4
.L_2559:
        /*3bbc*/ 	.word	index@($_ZN7cutlass13device_kernelIN5flash19enable_sm80_to_sm89INS1_16FlashAttnBwdSm80INS1_25CollectiveMainloopBwdSm80ILi2ELi2EN4cute5tupleIJNS5_1CILi128EEES8_NS7_ILi64EEEEEENS_10bfloat16_tEfNS_4arch4Sm80ELb1ELb0ELb1ELb1ELb0ELb0ELb0ELb0ELi2ELi4ELi4ELi4ELb0EEENS1_21CollectiveEpilogueBwdISA_SB_SD_Li256ELb1ELb0ELi2EEENS1_25SingleTileBwdLPTSchedulerILb1ELi128ELb0EEEEEEEEEvNT_6ParamsE$_ZZN4cute6detail16composition_implINS_5tupleIJNS_1CILi8EEENS3_ILi2EEES5_S5_S4_S5_EEENS2_IJNS3_ILi1EEEiiiNS3_ILi72EEENS3_ILi512EEEEEENS2_IJNS2_IJS5_S5_EEES4_NS3_ILi4EEEEEENS2_IJNS2_IJS7_S4_EEENS3_ILi1024EEENS3_ILi16EEEEEEEEDaRKT_RKT0_RKT1_RKT2_ENKUlRKT_RKT0_E_clISC_SG_EEDaSW_SZ_)
        /*3bc0*/ 	.word	0x00000000


	//----- nvinfo : EIATTR_FRAME_SIZE
	.align		4
.L_2560:
        /*3bc4*/ 	.byte	0x04, 0x11
        /*3bc6*/ 	.short	(.L_2562 - .L_2561)
	.align		4
.L_2561:
        /*3bc8*/ 	.word	index@($_ZN7cutlass13device_kernelIN5flash19enable_sm80_to_sm89INS1_16FlashAttnBwdSm80INS1_25CollectiveMainloopBwdSm80ILi2ELi2EN4cute5tupleIJNS5_1CILi128EEES8_NS7_ILi64EEEEEENS_10bfloat16_tEfNS_4arch4Sm80ELb1ELb0ELb1ELb1ELb0ELb0ELb0ELb0ELi2ELi4ELi4ELi4ELb0EEENS1_21CollectiveEpilogueBwdISA_SB_SD_Li256ELb1ELb0ELi2EEENS1_25SingleTileBwdLPTSchedulerILb1ELi128ELb0EEEEEEEEEvNT_6ParamsE$_ZZN4cute6detail16composition_implINS_5tupleIJNS_1CILi8EEENS3_ILi2EEES5_S5_S4_S5_EEENS2_IJNS3_ILi1EEEiiiNS3_ILi72EEENS3_ILi512EEEEEENS2_IJNS2_IJS5_S5_EEES4_NS3_ILi4EEEEEENS2_IJNS2_IJS7_S4_EEENS3_ILi1024EEENS3_ILi16EEEEEEEEDaRKT_RKT0_RKT1_RKT2_ENKUlRKT_RKT0_E_clISB_SE_EEDaSW_SZ_)
        /*3bcc*/ 	.word	0x00000000


	//----- nvinfo : EIATTR_FRAME_SIZE
	.align		4
.L_2562:
        /*3bd0*/ 	.byte	0x04, 0x11
        /*3bd2*/ 	.short	(.L_2564 - .L_2563)
	.align		4
.L_2563:
        /*3bd4*/ 	.word	index@($_ZN7cutlass13device_kernelIN5flash19enable_sm80_to_sm89INS1_16FlashAttnBwdSm80INS1_25CollectiveMainloopBwdSm80ILi2ELi2EN4cute5tupleIJNS5_1CILi128EEES8_NS7_ILi64EEEEEENS_10bfloat16_tEfNS_4arch4Sm80ELb1ELb0ELb1ELb1ELb0ELb0ELb0ELb0ELi2ELi4ELi4ELi4ELb0EEENS1_21CollectiveEpilogueBwdISA_SB_SD_Li256ELb1ELb0ELi2EEENS1_25SingleTileBwdLPTSchedulerILb1ELi128ELb0EEEEEEEEEvNT_6ParamsE$_ZZN4cute6detail16composition_implINS_5tupleIJNS_1CILi16EEENS3_ILi2EEES5_S5_NS3_ILi4EEES5_EEENS2_IJNS3_ILi1EEEiiiNS3_ILi144EEENS3_ILi512EEEEEES6_S4_EEDaRKT_RKT0_RKT1_RKT2_ENKUlRKT_T0_E_clINS2_IJNS2_IJS5_S5_EEENS2_IJiiEEES8_S8_EEENS_17integral_constantIiLi4EEEEEDaSQ_SR_)
        /*3bd8*/ 	.word	0x00000000


	//----- nvinfo : EIATTR_FRAME_SIZE
	.align		4
.L_2564:
        /*3bdc*/ 	.byte	0x04, 0x11
        /*3bde*/ 	.short	(.L_2566 - .L_2565)
	.align		4
.L_2565:
        /*3be0*/ 	.word	index@($_ZN7cutlass13device_kernelIN5flash19enable_sm80_to_sm89INS1_16FlashAttnBwdSm80INS1_25CollectiveMainloopBwdSm80ILi2ELi2EN4cute5tupleIJNS5_1CILi128EEES8_NS7_ILi64EEEEEENS_10bfloat16_tEfNS_4arch4Sm80ELb1ELb0ELb1ELb1ELb0ELb0ELb0ELb0ELi2ELi4ELi4ELi4ELb0EEENS1_21CollectiveEpilogueBwdISA_SB_SD_Li256ELb1ELb0ELi2EEENS1_25SingleTileBwdLPTSchedulerILb1ELi128ELb0EEEEEEEEEvNT_6ParamsE$_ZZN4cute6detail16composition_implINS_5tupleIJNS_1CILi16EEENS3_ILi2EEES5_S5_NS3_ILi4EEES5_EEENS2_IJNS3_ILi1EEEiiiNS3_ILi144EEENS3_ILi512EEEEEES6_S4_EEDaRKT_RKT0_RKT1_RKT2_ENKUlRKT_T0_E_clINS2_IJNS2_IJS5_S5_EEENS2_IJiiEEES8_S8_EEENS_17integral_constantIiLi3EEEEEDaSQ_SR_)
        /*3be4*/ 	.word	0x00000000


	//----- nvinfo : EIATTR_FRAME_SIZE
	.align		4
.L_2566:
        /*3be8*/ 	.byte	0x04, 0x11
        /*3bea*/ 	.short	(.L_2568 - .L_2567)
	.align		4
.L_2567:
        /*3bec*/ 	.word	index@($_ZN7cutlass13device_kernelIN5flash19enable_sm80_to_sm89INS1_16FlashAttnBwdSm80INS1_25CollectiveMainloopBwdSm80ILi2ELi2EN4cute5tupleIJNS5_1CILi128EEES8_NS7_ILi64EEEEEENS_10bfloat16_tEfNS_4arch4Sm80ELb1ELb0ELb1ELb1ELb0ELb0ELb0ELb0ELi2ELi4ELi4ELi4ELb0EEENS1_21CollectiveEpilogueBwdISA_SB_SD_Li256ELb1ELb0ELi2EEENS1_25SingleTileBwdLPTSchedulerILb1ELi128ELb0EEEEEEEEEvNT_6ParamsE$_ZZN4cute6detail16composition_implINS_5tupleIJNS_1CILi16EEENS3_ILi2EEES5_S5_NS3_ILi4EEES5_EEENS2_IJNS3_ILi1EEEiiiNS3_ILi144EEENS3_ILi512EEEEEES6_S4_EEDaRKT_RKT0_RKT1_RKT2_ENKUlRKT_T0_E_clINS2_IJNS2_IJS5_EEENS2_IJiEEES5_S8_EEENS_17integral_constantIiLi2EEEEEDaSQ_SR_)
        /*3bf0*/ 	.word	0x00000000


	//----- nvinfo : EIATTR_FRAME_SIZE
	.align		4
.L_2568:
        /*3bf4*/ 	.byte	0x04, 0x11
        /*3bf6*/ 	.short	(.L_2570 - .L_2569)
	.align		4
.L_2569:
        /*3bf8*/ 	.word	index@($_ZN7cutlass13device_kernelIN5flash19enable_sm80_to_sm89INS1_16FlashAttnBwdSm80INS1_25CollectiveMainloopBwdSm80ILi2ELi2EN4cute5tupleIJNS5_1CILi128EEES8_NS7_ILi64EEEEEENS_10bfloat16_tEfNS_4arch4Sm80ELb1ELb0ELb1ELb1ELb0ELb0ELb0ELb0ELi2ELi4ELi4ELi4ELb0EEENS1_21CollectiveEpilogueBwdISA_SB_SD_Li256ELb1ELb0ELi2EEENS1_25SingleTileBwdLPTSchedulerILb1ELi128ELb0EEEEEEEEEvNT_6ParamsE$_ZZN4cute6detail16composition_implINS_5tupleIJNS_1CILi16EEENS3_ILi2EEES5_S5_NS3_ILi4EEES5_EEENS2_IJNS3_ILi1EEEiiiNS3_ILi144EEENS3_ILi512EEEEEES6_S4_EEDaRKT_RKT0_RKT1_RKT2_ENKUlRKT_T0_E_clINS2_IJNS2_IJEEESU_S6_S8_EEENS_17integral_constantIiLi1EEEEEDaSQ_SR_)
        /*3bfc*/ 	.word	0x00000000


	//----- nvinfo : EIATTR_FRAME_SIZE
	.align		4
.L_2570:
        /*3c00*/ 	.byte	0x04, 0x11
        /*3c02*/ 	.short	(.L_2572 - .L_2571)
	.align		4
.L_2571:
        /*3c04*/ 	.word	index@($_ZN7cutlass13device_kernelIN5flash19enable_sm80_to_sm89INS1_16FlashAttnBwdSm80INS1_25CollectiveMainloopBwdSm80ILi2ELi2EN4cute5tupleIJNS5_1CILi128EEES8_NS7_ILi64EEEEEENS_10bfloat16_tEfNS_4arch4Sm80ELb1ELb0ELb1ELb1ELb0ELb0ELb0ELb0ELi2ELi4ELi4ELi4ELb0EEENS1_21CollectiveEpilogueBwdISA_SB_SD_Li256ELb1ELb0ELi2EEENS1_25SingleTileBwdLPTSchedulerILb1ELi128ELb0EEEEEEEEEvNT_6ParamsE$_ZZN4cute6detail16composition_implINS_5tupleIJNS_1CILi16EEENS3_ILi2EEES5_S5_NS3_ILi4EEES5_EEENS2_IJNS3_ILi1EEEiiiNS3_ILi144EEENS3_ILi512EEEEEES5_NS3_ILi64EEEEEDaRKT_RKT0_RKT1_RKT2_ENKUlRKT_T0_E_clINS2_IJNS2_IJS5_EEENS2_IJiEEES8_S8_EEENS_17integral_constantIiLi4EEEEEDaSR_SS_)
        /*3c08*/ 	.word	0x00000000


	//----- nvinfo : EIATTR_FRAME_SIZE
	.align		4
.L_2572:
        /*3c0c*/ 	.byte	0x04, 0x11
        /*3c0e*/ 	.short	(.L_2574 - .L_2573)
	.align		4
.L_2573:
        /*3c10*/ 	.word	index@($_ZN7cutlass13device_kernelIN5flash19enable_sm80_to_sm89INS1_16FlashAttnBwdSm80INS1_25CollectiveMainloopBwdSm80ILi2ELi2EN4cute5tupleIJNS5_1CILi128EEES8_NS7_ILi64EEEEEENS_10bfloat16_tEfNS_4arch4Sm80ELb1ELb0ELb1ELb1ELb0ELb0ELb0ELb0ELi2ELi4ELi4ELi4ELb0EEENS1_21CollectiveEpilogueBwdISA_SB_SD_Li256ELb1ELb0ELi2EEENS1_25SingleTileBwdLPTSchedulerILb1ELi128ELb0EEEEEEEEEvNT_6ParamsE$_ZZN4cute6detail16composition_implINS_5tupleIJNS_1CILi16EEENS3_ILi2EEES5_S5_NS3_ILi4EEES5_EEENS2_IJNS3_ILi1EEEiiiNS3_ILi144EEENS3_ILi512EEEEEES5_NS3_ILi64EEEEEDaRKT_RKT0_RKT1_RKT2_ENKUlRKT_T0_E_clINS2_IJNS2_IJEEESV_S5_S8_EEENS_17integral_constantIiLi3EEEEEDaSR_SS_)
        /*3c14*/ 	.word	0x00000000


	//----- nvinfo : EIATTR_FRAME_SIZE
	.align		4
.L_2574:
        /*3c18*/ 	.byte	0x04, 0x11
        /*3c1a*/ 	.short	(.L_2576 - .L_2575)
	.align		4
.L_2575:
        /*3c1c*/ 	.word	index@($_ZN7cutlass13device_kernelIN5flash19enable_sm80_to_sm89INS1_16FlashAttnBwdSm80INS1_25CollectiveMainloopBwdSm80ILi2ELi2EN4cute5tupleIJNS5_1CILi128EEES8_NS7_ILi64EEEEEENS_10bfloat16_tEfNS_4arch4Sm80ELb1ELb0ELb1ELb1ELb0ELb0ELb0ELb0ELi2ELi4ELi4ELi4ELb0EEENS1_21CollectiveEpilogueBwdISA_SB_SD_Li256ELb1ELb0ELi2EEENS1_25SingleTileBwdLPTSchedulerILb1ELi128ELb0EEEEEEEEEvNT_6ParamsE$_ZZN4cute6detail16composition_implINS_5tupleIJNS_1CILi16EEENS3_ILi2EEES5_S5_NS3_ILi4EEES5_EEENS2_IJNS3_ILi1EEEiiiNS3_ILi144EEENS3_ILi512EEEEEENS2_IJS5_S5_EEENS2_IJNS3_ILi64EEESA_EEEEEDaRKT_RKT0_RKT1_RKT2_ENKUlRKT_RKT0_E_clIS5_SD_EEDaST_SW_)
        /*3c20*/ 	.word	0x00000000


	//----- nvinfo : EIATTR_FRAME_SIZE
	.align		4
.L_2576:
        /*3c24*/ 	.byte	0x04, 0x11
        /*3c26*/ 	.short	(.L_2578 - .L_2577)
	.align		4
.L_2577:
        /*3c28*/ 	.word	index@($_ZN7cutlass13device_kernelIN5flash19enable_sm80_to_sm89INS1_16FlashAttnBwdSm80INS1_25CollectiveMainloopBwdSm80ILi2ELi2EN4cute5tupleIJNS5_1CILi128EEES8_NS7_ILi64EEEEEENS_10bfloat16_tEfNS_4arch4Sm80ELb1ELb0ELb1ELb1ELb0ELb0ELb0ELb0ELi2ELi4ELi4ELi4ELb0EEENS1_21CollectiveEpilogueBwdISA_SB_SD_Li256ELb1ELb0ELi2EEENS1_25SingleTileBwdLPTSchedulerILb1ELi128ELb0EEEEEEEEEvNT_6ParamsE$_ZZN4cute6detail16composition_implINS_5tupleIJNS_1CILi16EEENS3_ILi2EEES5_S5_NS3_ILi4EEES5_EEENS2_IJNS3_ILi1EEEiiiNS3_ILi144EEENS3_ILi512EEEEEENS2_IJNS2_IJS5_S5_EEES6_NS3_ILi8EEEEEENS2_IJNS2_IJNS3_ILi64EEESA_EEES4_NS3_ILi1024EEEEEEEEDaRKT_RKT0_RKT1_RKT2_ENKUlRKT_RKT0_E_clISC_SG_EEDaSX_S10_)
        /*3c2c*/ 	.word	0x00000000


	//----- nvinfo : EIATTR_FRAME_SIZE
	.align		4
.L_2578:
        /*3c30*/ 	.byte	0x04, 0x11
        /*3c32*/ 	.short	(.L_2580 - .L_2579)
	.align		4
.L_2579:
        /*3c34*/ 	.word	index@($_ZN7cutlass13device_kernelIN5flash19enable_sm80_to_sm89INS1_16FlashAttnBwdSm80INS1_25CollectiveMainloopBwdSm80ILi2ELi2EN4cute5tupleIJNS5_1CILi128EEES8_NS7_ILi64EEEEEENS_10bfloat16_tEfNS_4arch4Sm80ELb1ELb0ELb1ELb1ELb0ELb0ELb0ELb0ELi2ELi4ELi4ELi4ELb0EEENS1_21CollectiveEpilogueBwdISA_SB_SD_Li256ELb1ELb0ELi2EEENS1_25SingleTileBwdLPTSchedulerILb1ELi128ELb0EEEEEEEEEvNT_6ParamsE$_ZZN4cute6detail16composition_implINS_5tupleIJNS_1CILi16EEENS3_ILi2EEES5_S5_NS3_ILi4EEES5_EEENS2_IJNS3_ILi1EEEiiiNS3_ILi144EEENS3_ILi512EEEEEENS2_IJNS2_IJS5_S5_EEES6_NS3_ILi8EEEEEENS2_IJNS2_IJNS3_ILi64EEESA_EEES4_NS3_ILi1024EEEEEEEEDaRKT_RKT0_RKT1_RKT2_ENKUlRKT_RKT0_E_clIS6_S4_EEDaSX_S10_)
        /*3c38*/ 	.word	0x00000000


	//----- nvinfo : EIATTR_FRAME_SIZE
	.align		4
.L_2580:
        /*3c3c*/ 	.byte	0x04, 0x11
        /*3c3e*/ 	.short	(.L_2582 - .L_2581)
	.align		4
.L_2581:
        /*3c40*/ 	.word	index@($_ZN7cutlass13device_kernelIN5flash19enable_sm80_to_sm89INS1_16FlashAttnBwdSm80INS1_25CollectiveMainloopBwdSm80ILi2ELi2EN4cute5tupleIJNS5_1CILi128EEES8_NS7_ILi64EEEEEENS_10bfloat16_tEfNS_4arch4Sm80ELb1ELb0ELb1ELb1ELb0ELb0ELb0ELb0ELi2ELi4ELi4ELi4ELb0EEENS1_21CollectiveEpilogueBwdISA_SB_SD_Li256ELb1ELb0ELi2EEENS1_25SingleTileBwdLPTSchedulerILb1ELi128ELb0EEEEEEEEEvNT_6ParamsE$_ZZN4cute6detail16composition_implINS_1CILi2EEEiNS_5tupleIJNS2_ILi1EEES3_EEENS4_IJNS2_ILi0EEES5_EEEEEDaRKT_RKT0_RKT1_RKT2_ENKUlRKT_RKT0_E_clIS3_S5_EEDaSN_SQ_)
        /*3c44*/ 	.word	0x00000000


	//----- nvinfo : EIATTR_FRAME_SIZE
	.align		4
.L_2582:
        /*3c48*/ 	.byte	0x04, 0x11
        /*3c4a*/ 	.short	(.L_2584 - .L_2583)
	.align		4
.L_2583:
        /*3c4c*/ 	.word	index@($_ZN7cutlass13device_kernelIN5flash19enable_sm80_to_sm89INS1_16FlashAttnBwdSm80INS1_25CollectiveMainloopBwdSm80ILi2ELi2EN4cute5tupleIJNS5_1CILi128EEES8_NS7_ILi64EEEEEENS_10bfloat16_tEfNS_4arch4Sm80ELb1ELb0ELb1ELb1ELb0ELb0ELb0ELb0ELi2ELi4ELi4ELi4ELb0EEENS1_21CollectiveEpilogueBwdISA_SB_SD_Li256ELb1ELb0ELi2EEENS1_25SingleTileBwdLPTSchedulerILb1ELi128ELb0EEEEEEEEEvNT_6ParamsE$_ZZN4cute6detail10lift_sliceINS_5tupleIJNS_1CILi0EEENS_10UnderscoreEEEENS2_IJNS2_IJS4_S4_EEEiEEEEEDaRKT_RKT0_ENKUlRKT_RKT0_E_clIS5_iEEDaSH_SK_)
        /*3c50*/ 	.word	0x00000000


	//----- nvinfo : EIATTR_FRAME_SIZE
	.align		4
.L_2584:
        /*3c54*/ 	.byte	0x04, 0x11
        /*3c56*/ 	.short	(.L_2586 - .L_2585)
	.align		4
.L_2585:
        /*3c58*/ 	.word	index@($_ZN7cutlass13device_kernelIN5flash19enable_sm80_to_sm89INS1_16FlashAttnBwdSm80INS1_25CollectiveMainloopBwdSm80ILi2ELi2EN4cute5tupleIJNS5_1CILi128EEES8_NS7_ILi64EEEEEENS_10bfloat16_tEfNS_4arch4Sm80ELb1ELb0ELb1ELb1ELb0ELb0ELb0ELb0ELi2ELi4ELi4ELi4ELb0EEENS1_21CollectiveEpilogueBwdISA_SB_SD_Li256ELb1ELb0ELi2EEENS1_25SingleTileBwdLPTSchedulerILb1ELi128ELb0EEEEEEEEEvNT_6ParamsE$_ZZN4cute5sliceINS_5tupleIJNS_10UnderscoreES2_iEEENS1_IJNS1_IJNS_1CILi1EEENS4_ILi0EEEEEEiNS4_ILi1024EEEEEEEEDaRKT_RKT0_ENKUlRKT_RKT0_E_clIS2_iEEDaSI_SL_)
        /*3c5c*/ 	.word	0x00000000


	//----- nvinfo : EIATTR_FRAME_SIZE
	.align		4
.L_2586:
        /*3c60*/ 	.byte	0x04, 0x11
        /*3c62*/ 	.short	(.L_2588 - .L_2587)
	.align		4
.L_2587:
        /*3c64*/ 	.word	index@($_ZN7cutlass13device_kernelIN5flash19enable_sm80_to_sm89INS1_16FlashAttnBwdSm80INS1_25CollectiveMainloopBwdSm80ILi2ELi2EN4cute5tupleIJNS5_1CILi128EEES8_NS7_ILi64EEEEEENS_10bfloat16_tEfNS_4arch4Sm80ELb1ELb0ELb1ELb1ELb0ELb0ELb0ELb0ELi2ELi4ELi4ELi4ELb0EEENS1_21CollectiveEpilogueBwdISA_SB_SD_Li256ELb1ELb0ELi2EEENS1_25SingleTileBwdLPTSchedulerILb1ELi128ELb0EEEEEEEEEvNT_6ParamsE$_ZZN4cute5sliceINS_5tupleIJNS_10UnderscoreES2_S2_iEEENS1_IJNS1_IJNS_1CILi1EEENS4_ILi0EEEEEElS6_lEEEEEDaRKT_RKT0_ENKUlRKT_RKT0_E_clIS2_lEEDaSH_SK_)
        /*3c68*/ 	.word	0x00000000


	//----- nvinfo : EIATTR_FRAME_SIZE
	.align		4
.L_2588:
        /*3c6c*/ 	.byte	0x04, 0x11
        /*3c6e*/ 	.short	(.L_2590 - .L_2589)
	.align		4
.L_2589:
        /*3c70*/ 	.word	index@($_ZN7cutlass13device_kernelIN5flash19enable_sm80_to_sm89INS1_16FlashAttnBwdSm80INS1_25CollectiveMainloopBwdSm80ILi2ELi2EN4cute5tupleIJNS5_1CILi128EEES8_NS7_ILi64EEEEEENS_10bfloat16_tEfNS_4arch4Sm80ELb1ELb0ELb1ELb1ELb0ELb0ELb0ELb0ELi2ELi4ELi4ELi4ELb0EEENS1_21CollectiveEpilogueBwdISA_SB_SD_Li256ELb1ELb0ELi2EEENS1_25SingleTileBwdLPTSchedulerILb1ELi128ELb0EEEEEEEEEvNT_6ParamsE$_ZZN4cute5sliceINS_5tupleIJNS_10UnderscoreES2_S2_iEEENS1_IJNS1_IJNS_1CILi1EEENS4_ILi0EEEEEEiNS4_ILi1024EEENS4_ILi8192EEEEEEEEDaRKT_RKT0_ENKUlRKT_RKT0_E_clIS2_iEEDaSJ_SM_)
        /*3c74*/ 	.word	0x00000000


	//----- nvinfo : EIATTR_FRAME_SIZE
	.align		4
.L_2590:
        /*3c78*/ 	.byte	0x04, 0x11
        /*3c7a*/ 	.short	(.L_2592 - .L_2591)
	.align		4
.L_2591:
        /*3c7c*/ 	.word	index@($_ZN7cutlass13device_kernelIN5flash19enable_sm80_to_sm89INS1_16FlashAttnBwdSm80INS1_25CollectiveMainloopBwdSm80ILi2ELi2EN4cute5tupleIJNS5_1CILi128EEES8_NS7_ILi64EEEEEENS_10bfloat16_tEfNS_4arch4Sm80ELb1ELb0ELb1ELb1ELb0ELb0ELb0ELb0ELi2ELi4ELi4ELi4ELb0EEENS1_21CollectiveEpilogueBwdISA_SB_SD_Li256ELb1ELb0ELi2EEENS1_25SingleTileBwdLPTSchedulerILb1ELi128ELb0EEEEEEEEEvNT_6ParamsE$_ZZN4cute5sliceINS_5tupleIJNS_10UnderscoreES2_S2_iEEENS1_IJNS1_IJNS_1CILi1EEENS4_ILi0EEEEEENS4_ILi4096EEENS1_IJiiEEENS1_IJS6_NS4_ILi8192EEEEEEEEEEEDaRKT_RKT0_ENKUlRKT_RKT0_E_clIS2_S9_EEDaSL_SO_)
        /*3c80*/ 	.word	0x00000000


	//----- nvinfo : EIATTR_FRAME_SIZE
	.align		4
.L_2592:
        /*3c84*/ 	.byte	0x04, 0x11
        /*3c86*/ 	.short	(.L_2594 - .L_2593)
	.align		4
.L_2593:
        /*3c88*/ 	.word	index@($_ZN7cutlass13device_kernelIN5flash19enable_sm80_to_sm89INS1_16FlashAttnBwdSm80INS1_25CollectiveMainloopBwdSm80ILi2ELi2EN4cute5tupleIJNS5_1CILi128EEES8_NS7_ILi64EEEEEENS_10bfloat16_tEfNS_4arch4Sm80ELb1ELb0ELb1ELb1ELb0ELb0ELb0ELb0ELi2ELi4ELi4ELi4ELb0EEENS1_21CollectiveEpilogueBwdISA_SB_SD_Li256ELb1ELb0ELi2EEENS1_25SingleTileBwdLPTSchedulerILb1ELi128ELb0EEEEEEEEEvNT_6ParamsE$_ZZN4cute5sliceINS_5tupleIJNS_10UnderscoreES2_NS_1CILi0EEEEEENS1_IJNS1_IJNS3_ILi1EEES4_EEEiNS3_ILi1024EEEEEEEEDaRKT_RKT0_ENKUlRKT_RKT0_E_clIS2_iEEDaSI_SL_)
        /*3c8c*/ 	.word	0x00000000


	//----- nvinfo : EIATTR_FRAME_SIZE
	.align		4
.L_2594:
        /*3c90*/ 	.byte	0x04, 0x11
        /*3c92*/ 	.short	(.L_2596 - .L_2595)
	.align		4
.L_2595:
        /*3c94*/ 	.word	index@($_ZN7cutlass13device_kernelIN5flash19enable_sm80_to_sm89INS1_16FlashAttnBwdSm80INS1_25CollectiveMainloopBwdSm80ILi2ELi2EN4cute5tupleIJNS5_1CILi128EEES8_NS7_ILi64EEEEEENS_10bfloat16_tEfNS_4arch4Sm80ELb1ELb0ELb1ELb1ELb0ELb0ELb0ELb0ELi2ELi4ELi4ELi4ELb0EEENS1_21CollectiveEpilogueBwdISA_SB_SD_Li256ELb1ELb0ELi2EEENS1_25SingleTileBwdLPTSchedulerILb1ELi128ELb0EEEEEEEEEvNT_6ParamsE$_ZZN4cute5sliceINS_5tupleIJNS1_IJNS_10UnderscoreENS_1CILi0EEEEEENS1_IJS4_S2_EEEEEENS1_IJNS1_IJNS1_IJNS3_ILi1EEES4_EEES4_EEENS1_IJNS1_IJS4_S4_EEEiEEEEEEEEDaRKT_RKT0_ENKUlRKT_RKT0_E_clIS6_SC_EEDaSM_SP_)
        /*3c98*/ 	.word	0x00000000


	//----- nvinfo : EIATTR_FRAME_SIZE
	.align		4
.L_2596:
        /*3c9c*/ 	.byte	0x04, 0x11
        /*3c9e*/ 	.short	(.L_2598 - .L_2597)
	.align		4
.L_2597:
        /*3ca0*/ 	.word	index@($_ZN7cutlass13device_kernelIN5flash19enable_sm80_to_sm89INS1_16FlashAttnBwdSm80INS1_25CollectiveMainloopBwdSm80ILi2ELi2EN4cute5tupleIJNS5_1CILi128EEES8_NS7_ILi64EEEEEENS_10bfloat16_tEfNS_4arch4Sm80ELb1ELb0ELb1ELb1ELb0ELb0ELb0ELb0ELi2ELi4ELi4ELi4ELb0EEENS1_21CollectiveEpilogueBwdISA_SB_SD_Li256ELb1ELb0ELi2EEENS1_25SingleTileBwdLPTSchedulerILb1ELi128ELb0EEEEEEEEEvNT_6ParamsE$_ZZN4cute4takeILi1ELi3ENS_5tupleIJNS1_IJiNS_1CILi512EEEEEENS1_IJiiEEENS2_ILi1024EEEEEEEEDaRKT1_ENKUlDpRKT_E_clIJS5_S6_EEEDaSE_)
        /*3ca4*/ 	.word	0x00000000


	//----- nvinfo : EIATTR_FRAME_SIZE
	.align		4
.L_2598:
        /*3ca8*/ 	.byte	0x04, 0x11
        /*3caa*/ 	.short	(.L_2600 - .L_2599)
	.align		4
.L_2599:
        /*3cac*/ 	.word	index@($_ZN7cutlass13device_kernelIN5flash19enable_sm80_to_sm89INS1_16FlashAttnBwdSm80INS1_25CollectiveMainloopBwdSm80ILi2ELi2EN4cute5tupleIJNS5_1CILi128EEES8_NS7_ILi64EEEEEENS_10bfloat16_tEfNS_4arch4Sm80ELb1ELb0ELb1ELb1ELb0ELb0ELb0ELb0ELi2ELi4ELi4ELi4ELb0EEENS1_21CollectiveEpilogueBwdISA_SB_SD_Li256ELb1ELb0ELi2EEENS1_25SingleTileBwdLPTSchedulerILb1ELi128ELb0EEEEEEEEEvNT_6ParamsE$_ZZN4cute4takeILi1ELi3ENS_5tupleIJNS1_IJNS_1CILi1EEEiEEENS2_ILi1024EEENS1_IJiiEEEEEEEEDaRKT1_ENKUlDpRKT_E_clIJS5_S6_EEEDaSE_)
        /*3cb0*/ 	.word	0x00000000


	//----- nvinfo : EIATTR_FRAME_SIZE
	.align		4
.L_2600:
        /*3cb4*/ 	.byte	0x04, 0x11
        /*3cb6*/ 	.short	(.L_2602 - .L_2601)
	.align		4
.L_2601:
        /*3cb8*/ 	.word	index@($_ZN7cutlass13device_kernelIN5flash19enable_sm80_to_sm89INS1_16FlashAttnBwdSm80INS1_25CollectiveMainloopBwdSm80ILi2ELi2EN4cute5tupleIJNS5_1CILi128EEES8_NS7_ILi64EEEEEENS_10bfloat16_tEfNS_4arch4Sm80ELb1ELb0ELb1ELb1ELb0ELb0ELb0ELb0ELi2ELi4ELi4ELi4ELb0EEENS1_21CollectiveEpilogueBwdISA_SB_SD_Li256ELb1ELb0ELi2EEENS1_25SingleTileBwdLPTSchedulerILb1ELi128ELb0EEEEEEEEEvNT_6ParamsE$_ZZN4cute4takeILi1ELi3ENS_5tupleIJNS1_IJNS_1CILi1EEENS2_ILi512EEEiEEENS2_ILi4096EEENS1_IJiiEEEEEEEEDaRKT1_ENKUlDpRKT_E_clIJS6_S7_EEEDaSF_)
        /*3cbc*/ 	.word	0x00000000


	//----- nvinfo : EIATTR_FRAME_SIZE
	.align		4
.L_2602:
        /*3cc0*/ 	.byte	0x04, 0x11
        /*3cc2*/ 	.short	(.L_2604 - .L_2603)
	.align		4
.L_2603:
        /*3cc4*/ 	.word	index@($_ZN7cutlass13device_kernelIN5flash19enable_sm80_to_sm89INS1_16FlashAttnBwdSm80INS1_25CollectiveMainloopBwdSm80ILi2ELi2EN4cute5tupleIJNS5_1CILi128EEES8_NS7_ILi64EEEEEENS_10bfloat16_tEfNS_4arch4Sm80ELb1ELb0ELb1ELb1ELb0ELb0ELb0ELb0ELi2ELi4ELi4ELi4ELb0EEENS1_21CollectiveEpilogueBwdISA_SB_SD_Li256ELb1ELb0ELi2EEENS1_25SingleTileBwdLPTSchedulerILb1ELi128ELb0EEEEEEEEEvNT_6ParamsE$_ZZN4cute4takeILi1ELi3ENS_5tupleIJNS1_IJNS_1CILi1EEENS2_ILi512EEEiEEENS2_ILi4096EEENS1_IJNS1_IJiiEEENS2_ILi8192EEEEEEEEEEEDaRKT1_ENKUlDpRKT_E_clIJS6_S9_EEEDaSH_)
        /*3cc8*/ 	.word	0x00000000


	//----- nvinfo : EIATTR_FRAME_SIZE
	.align		4
.L_2604:
        /*3ccc*/ 	.byte	0x04, 0x11
        /*3cce*/ 	.short	(.L_2606 - .L_2605)
	.align		4
.L_2605:
        /*3cd0*/ 	.word	index@($_ZN7cutlass13device_kernelIN5flash19enable_sm80_to_sm89INS1_16FlashAttnBwdSm80INS1_25CollectiveMainloopBwdSm80ILi2ELi2EN4cute5tupleIJNS5_1CILi128EEES8_NS7_ILi64EEEEEENS_10bfloat16_tEfNS_4arch4Sm80ELb1ELb0ELb1ELb1ELb0ELb0ELb0ELb0ELi2ELi4ELi4ELi4ELb0EEENS1_21CollectiveEpilogueBwdISA_SB_SD_Li256ELb1ELb0ELi2EEENS1_25SingleTileBwdLPTSchedulerILb1ELi128ELb0EEEEEEEEEvNT_6ParamsE$_ZZN4cute4takeILi1ELi2ENS_5tupleIJNS1_IJNS_1CILi1EEENS2_ILi0EEEEEEiEEEEEDaRKT1_ENKUlDpRKT_E_clIJiEEEDaSD_)
        /*3cd4*/ 	.word	0x00000000


	//----- nvinfo : EIATTR_FRAME_SIZE
	.align		4
.L_2606:
        /*3cd8*/ 	.byte	0x04, 0x11
        /*3cda*/ 	.short	(.L_2608 - .L_2607)
	.align		4
.L_2607:
        /*3cdc*/ 	.word	index@($_ZN7cutlass13device_kernelIN5flash19enable_sm80_to_sm89INS1_16FlashAttnBwdSm80INS1_25CollectiveMainloopBwdSm80ILi2ELi2EN4cute5tupleIJNS5_1CILi128EEES8_NS7_ILi64EEEEEENS_10bfloat16_tEfNS_4arch4Sm80ELb1ELb0ELb1ELb1ELb0ELb0ELb0ELb0ELi2ELi4ELi4ELi4ELb0EEENS1_21CollectiveEpilogueBwdISA_SB_SD_Li256ELb1ELb0ELi2EEENS1_25SingleTileBwdLPTSchedulerILb1ELi128ELb0EEEEEEEEEvNT_6ParamsE$_ZZN4cute4diceINS_5tupleIJNS1_IJiNS1_IJiNS_1CILi0EEEEEEEEENS1_IJNS_10UnderscoreENS1_IJS6_S6_EEEEEEEEES9_EEDaRKT_RKT0_ENKUlRKT_RKT0_E_clIS5_S5_EEDaSI_SL_)
        /*3ce0*/ 	.word	0x00000000


	//----- nvinfo : EIATTR_FRAME_SIZE
	.align		4
.L_2608:
        /*3ce4*/ 	.byte	0x04, 0x11
        /*3ce6*/ 	.short	(.L_2610 - .L_2609)
	.align		4
.L_2609:
        /*3ce8*/ 	.word	index@($_ZN7cutlass13device_kernelIN5flash19enable_sm80_to_sm89INS1_16FlashAttnBwdSm80INS1_25CollectiveMainloopBwdSm80ILi2ELi2EN4cute5tupleIJNS5_1CILi128EEES8_NS7_ILi64EEEEEENS_10bfloat16_tEfNS_4arch4Sm80ELb1ELb0ELb1ELb1ELb0ELb0ELb0ELb0ELi2ELi4ELi4ELi4ELb0EEENS1_21CollectiveEpilogueBwdISA_SB_SD_Li256ELb1ELb0ELi2EEENS1_25SingleTileBwdLPTSchedulerILb1ELi128ELb0EEEEEEEEEvNT_6ParamsE$_ZZN4cute19as_arithmetic_tupleINS_15ArithmeticTupleIJiiEEEEEDaRKT_ENKUlRKT_E_clIiEEDaS8_)
        /*3cec*/ 	.word	0x00000000


	//----- nvinfo : EIATTR_FRAME_SIZE
	.align		4
.L_2610:
        /*3cf0*/ 	.byte	0x04, 0x11
        /*3cf2*/ 	.short	(.L_2612 - .L_2611)
	.align		4
.L_2611:
        /*3cf4*/ 	.word	index@($_ZN7cutlass13device_kernelIN5flash19enable_sm80_to_sm89INS1_16FlashAttnBwdSm80INS1_25CollectiveMainloopBwdSm80ILi2ELi2EN4cute5tupleIJNS5_1CILi128EEES8_NS7_ILi64EEEEEENS_10bfloat16_tEfNS_4arch4Sm80ELb1ELb0ELb1ELb1ELb0ELb0ELb0ELb0ELi2ELi4ELi4ELi4ELb0EEENS1_21CollectiveEpilogueBwdISA_SB_SD_Li256ELb1ELb0ELi2EEENS1_25SingleTileBwdLPTSchedulerILb1ELi128ELb0EEEEEEEEEvNT_6ParamsE$_ZZN4cute19as_arithmetic_tupleINS_15ArithmeticTupleIJiiEEEEEDaRKT_ENKUlDpRKT_E_clIJiiEEEDaS9_)
        /*3cf8*/ 	.word	0x00000000


	//----- nvinfo : EIATTR_FRAME_SIZE
	.align		4
.L_2612:
        /*3cfc*/ 	.byte	0x04, 0x11
        /*3cfe*/ 	.short	(.L_2614 - .L_2613)
	.align		4
.L_2613:
        /*3d00*/ 	.word	index@($_ZN7cutlass13device_kernelIN5flash19enable_sm80_to_sm89INS1_16FlashAttnBwdSm80INS1_25CollectiveMainloopBwdSm80ILi2ELi2EN4cute5tupleIJNS5_1CILi128EEES8_NS7_ILi64EEEEEENS_10bfloat16_tEfNS_4arch4Sm80ELb1ELb0ELb1ELb1ELb0ELb0ELb0ELb0ELi2ELi4ELi4ELi4ELb0EEENS1_21CollectiveEpilogueBwdISA_SB_SD_Li256ELb1ELb0ELi2EEENS1_25SingleTileBwdLPTSchedulerILb1ELi128ELb0EEEEEEEEEvNT_6ParamsE$_ZZN4cute16flatten_to_tupleINS_5tupleIJNS_1CILi4096EEENS1_IJiiEEEEEEEEDaRKT_ENKUlRKT_E_clIS4_EEDaSB_)
        /*3d04*/ 	.word	0x00000000


	//----- nvinfo : EIATTR_FRAME_SIZE
	.align		4
.L_2614:
        /*3d08*/ 	.byte	0x04, 0x11
        /*3d0a*/ 	.short	(.L_2616 - .L_2615)
	.align		4
.L_2615:
        /*3d0c*/ 	.word	index@($_ZN7cutlass13device_kernelIN5flash19enable_sm80_to_sm89INS1_16FlashAttnBwdSm80INS1_25CollectiveMainloopBwdSm80ILi2ELi2EN4cute5tupleIJNS5_1CILi128EEES8_NS7_ILi64EEEEEENS_10bfloat16_tEfNS_4arch4Sm80ELb1ELb0ELb1ELb1ELb0ELb0ELb0ELb0ELi2ELi4ELi4ELi4ELb0EEENS1_21CollectiveEpilogueBwdISA_SB_SD_Li256ELb1ELb0ELi2EEENS1_25SingleTileBwdLPTSchedulerILb1ELi128ELb0EEEEEEEEEvNT_6ParamsE$_ZZN4cute16flatten_to_tupleINS_5tupleIJNS_1CILi4096EEENS1_IJNS1_IJiiEEENS2_ILi8192EEEEEEEEEEEDaRKT_ENKUlRKT_E_clIS6_EEDaSD_)
        /*3d10*/ 	.word	0x00000000


	//----- nvinfo : EIATTR_FRAME_SIZE
	.align		4
.L_2616:
        /*3d14*/ 	.byte	0x04, 0x11
        /*3d16*/ 	.short	(.L_2618 - .L_2617)
	.align		4
.L_2617:
        /*3d18*/ 	.word	index@($_ZN7cutlass13device_kernelIN5flash19enable_sm80_to_sm89INS1_16FlashAttnBwdSm80INS1_25CollectiveMainloopBwdSm80ILi2ELi2EN4cute5tupleIJNS5_1CILi128EEES8_NS7_ILi64EEEEEENS_10bfloat16_tEfNS_4arch4Sm80ELb1ELb0ELb1ELb1ELb0ELb0ELb0ELb0ELi2ELi4ELi4ELi4ELb0EEENS1_21CollectiveEpilogueBwdISA_SB_SD_Li256ELb1ELb0ELi2EEENS1_25SingleTileBwdLPTSchedulerILb1ELi128ELb0EEEEEEEEEvNT_6ParamsE$_ZZN4cute16flatten_to_tupleINS_5tupleIJNS_1CILi1024EEENS1_IJiiEEEEEEEEDaRKT_ENKUlRKT_E_clIS4_EEDaSB_)
        /*3d1c*/ 	.word	0x00000000


	//----- nvinfo : EIATTR_FRAME_SIZE
	.align		4
.L_2618:
        /*3d20*/ 	.byte	0x04, 0x11
        /*3d22*/ 	.short	(.L_2620 - .L_2619)
	.align		4
.L_2619:
        /*3d24*/ 	.word	index@($_ZN7cutlass13device_kernelIN5flash19enable_sm80_to_sm89INS1_16FlashAttnBwdSm80INS1_25CollectiveMainloopBwdSm80ILi2ELi2EN4cute5tupleIJNS5_1CILi128EEES8_NS7_ILi64EEEEEENS_10bfloat16_tEfNS_4arch4Sm80ELb1ELb0ELb1ELb1ELb0ELb0ELb0ELb0ELi2ELi4ELi4ELi4ELb0EEENS1_21CollectiveEpilogueBwdISA_SB_SD_Li256ELb1ELb0ELi2EEENS1_25SingleTileBwdLPTSchedulerILb1ELi128ELb0EEEEEEEEEvNT_6ParamsE$_ZZN4cute16flatten_to_tupleINS_5tupleIJNS_1CILi0EEENS1_IJNS2_ILi1EEENS2_ILi512EEEiEEEEEEEEDaRKT_ENKUlRKT_E_clIS6_EEDaSD_)
        /*3d28*/ 	.word	0x00000000


	//----- nvinfo : EIATTR_FRAME_SIZE
	.align		4
.L_2620:
        /*3d2c*/ 	.byte	0x04, 0x11
        /*3d2e*/ 	.short	(.L_2622 - .L_2621)
	.align		4
.L_2621:
        /*3d30*/ 	.word	index@($_ZN7cutlass13device_kernelIN5flash19enable_sm80_to_sm89INS1_16FlashAttnBwdSm80INS1_25CollectiveMainloopBwdSm80ILi2ELi2EN4cute5tupleIJNS5_1CILi128EEES8_NS7_ILi64EEEEEENS_10bfloat16_tEfNS_4arch4Sm80ELb1ELb0ELb1ELb1ELb0ELb0ELb0ELb0ELi2ELi4ELi4ELi4ELb0EEENS1_21CollectiveEpilogueBwdISA_SB_SD_Li256ELb1ELb0ELi2EEENS1_25SingleTileBwdLPTSchedulerILb1ELi128ELb0EEEEEEEEEvNT_6ParamsE$_ZZN4cute16flatten_to_tupleINS_5tupleIJNS1_IJiiEEENS_1CILi8192EEEEEEEEDaRKT_ENKUlRKT_E_clIS2_EEDaSB_)
        /*3d34*/ 	.word	0x00000000


	//----- nvinfo : EIATTR_FRAME_SIZE
	.align		4
.L_2622:
        /*3d38*/ 	.byte	0x04, 0x11
        /*3d3a*/ 	.short	(.L_2624 - .L_2623)
	.align		4
.L_2623:
        /*3d3c*/ 	.word	index@($_ZN7cutlass13device_kernelIN5flash19enable_sm80_to_sm89INS1_16FlashAttnBwdSm80INS1_25CollectiveMainloopBwdSm80ILi2ELi2EN4cute5tupleIJNS5_1CILi128EEES8_NS7_ILi64EEEEEENS_10bfloat16_tEfNS_4arch4Sm80ELb1ELb0ELb1ELb1ELb0ELb0ELb0ELb0ELi2ELi4ELi4ELi4ELb0EEENS1_21CollectiveEpilogueBwdISA_SB_SD_Li256ELb1ELb0ELi2EEENS1_25SingleTileBwdLPTSchedulerILb1ELi128ELb0EEEEEEEEEvNT_6ParamsE$_ZZN4cute16flatten_to_tupleINS_5tupleIJNS1_IJiiEEENS_1CILi1024EEEEEEEEDaRKT_ENKUlRKT_E_clIS2_EEDaSB_)
        /*3d40*/ 	.word	0x00000000


	//----- nvinfo : EIATTR_FRAME_SIZE
	.align		4
.L_2624:
        /*3d44*/ 	.byte	0x04, 0x11
        /*3d46*/ 	.short	(.L_2626 - .L_2625)
	.align		4
.L_2625:
        /*3d48*/ 	.word	index@($_ZN7cutlass13device_kernelIN5flash19enable_sm80_to_sm89INS1_16FlashAttnBwdSm80INS1_25CollectiveMainloopBwdSm80ILi2ELi2EN4cute5tupleIJNS5_1CILi128EEES8_NS7_ILi64EEEEEENS_10bfloat16_tEfNS_4arch4Sm80ELb1ELb0ELb1ELb1ELb0ELb0ELb0ELb0ELi2ELi4ELi4ELi4ELb0EEENS1_21CollectiveEpilogueBwdISA_SB_SD_Li256ELb1ELb0ELi2EEENS1_25SingleTileBwdLPTSchedulerILb1ELi128ELb0EEEEEEEEEvNT_6ParamsE$_ZZN4cute14transform_leafINS_15ArithmeticTupleIJiiEEENS_8identityEEEDaRKT_OT0_ENKUlRKT_E_clIiEEDaSB_)
        /*3d4c*/ 	.word	0x00000000


	//----- nvinfo : EIATTR_FRAME_SIZE
	.align		4
.L_2626:
        /*3d50*/ 	.byte	0x04, 0x11
        /*3d52*/ 	.short	(.L_2628 - .L_2627)
	.align		4
.L_2627:
        /*3d54*/ 	.word	index@($_ZN7cutlass13device_kernelIN5flash19enable_sm80_to_sm89INS1_16FlashAttnBwdSm80INS1_25CollectiveMainloopBwdSm80ILi2ELi2EN4cute5tupleIJNS5_1CILi128EEES8_NS7_ILi64EEEEEENS_10bfloat16_tEfNS_4arch4Sm80ELb1ELb0ELb1ELb1ELb0ELb0ELb0ELb0ELi2ELi4ELi4ELi4ELb0EEENS1_21CollectiveEpilogueBwdISA_SB_SD_Li256ELb1ELb0ELi2EEENS1_25SingleTileBwdLPTSchedulerILb1ELi128ELb0EEEEEEEEEvNT_6ParamsE$_ZZN4cute14logical_divideINS_5tupleIJNS1_IJNS_1CILi8EEENS2_ILi1EEEEEENS1_IJNS2_ILi2EEEEEEEEENS1_IJNS1_IJS4_NS2_ILi0EEEEEENS1_IJiEEEEEENS1_IJS5_NS_6LayoutIS4_S9_EEEEEEEDaRKNSD_IT_T0_EERKT1_ENKUlRKT_RKT0_E_clINSD_IS7_SB_EESE_EEDaSQ_ST_)
        /*3d58*/ 	.word	0x00000000


	//----- nvinfo : EIATTR_FRAME_SIZE
	.align		4
.L_2628:
        /*3d5c*/ 	.byte	0x04, 0x11
        /*3d5e*/ 	.short	(.L_2630 - .L_2629)
	.align		4
.L_2629:
        /*3d60*/ 	.word	index@($_ZN7cutlass13device_kernelIN5flash19enable_sm80_to_sm89INS1_16FlashAttnBwdSm80INS1_25CollectiveMainloopBwdSm80ILi2ELi2EN4cute5tupleIJNS5_1CILi128EEES8_NS7_ILi64EEEEEENS_10bfloat16_tEfNS_4arch4Sm80ELb1ELb0ELb1ELb1ELb0ELb0ELb0ELb0ELi2ELi4ELi4ELi4ELb0EEENS1_21CollectiveEpilogueBwdISA_SB_SD_Li256ELb1ELb0ELi2EEENS1_25SingleTileBwdLPTSchedulerILb1ELi128ELb0EEEEEEEEEvNT_6ParamsE$_ZZN4cute13to_mixed_bitsINS_5tupleIJNS_1CILi4EEENS2_ILi8EEEEEENS1_IJNS2_ILi128EEENS2_ILi0EEEEEENS1_IJiiEEEEEDaRKT_RKT0_RKT1_ENKUlRKT_RKT0_RKT1_E_clIS3_S6_iEEDaSL_SO_SR_)
        /*3d64*/ 	.word	0x00000000


	//----- nvinfo : EIATTR_FRAME_SIZE
	.align		4
.L_2630:
        /*3d68*/ 	.byte	0x04, 0x11
        /*3d6a*/ 	.short	(.L_2632 - .L_2631)
	.align		4
.L_2631:
        /*3d6c*/ 	.word	index@($_ZN7cutlass13device_kernelIN5flash19enable_sm80_to_sm89INS1_16FlashAttnBwdSm80INS1_25CollectiveMainloopBwdSm80ILi2ELi2EN4cute5tupleIJNS5_1CILi128EEES8_NS7_ILi64EEEEEENS_10bfloat16_tEfNS_4arch4Sm80ELb1ELb0ELb1ELb1ELb0ELb0ELb0ELb0ELi2ELi4ELi4ELi4ELb0EEENS1_21CollectiveEpilogueBwdISA_SB_SD_Li256ELb1ELb0ELi2EEENS1_25SingleTileBwdLPTSchedulerILb1ELi128ELb0EEEEEEEEEvNT_6ParamsE$_ZZN4cute13to_mixed_bitsINS_5tupleIJNS_1CILi4EEENS2_ILi8EEEEEENS1_IJNS2_ILi128EEENS2_ILi0EEEEEENS1_IJiiEEEEEDaRKT_RKT0_RKT1_ENKUlDpRKT_E_clIJNS_9MixedBitsILj0ELj384EEENS2_ILj0EEEEEEDaSM_)
        /*3d70*/ 	.word	0x00000000


	//----- nvinfo : EIATTR_FRAME_SIZE
	.align		4
.L_2632:
        /*3d74*/ 	.byte	0x04, 0x11
        /*3d76*/ 	.short	(.L_2634 - .L_2633)
	.align		4
.L_2633:
        /*3d78*/ 	.word	index@($_ZN7cutlass13device_kernelIN5flash19enable_sm80_to_sm89INS1_16FlashAttnBwdSm80INS1_25CollectiveMainloopBwdSm80ILi2ELi2EN4cute5tupleIJNS5_1CILi128EEES8_NS7_ILi64EEEEEENS_10bfloat16_tEfNS_4arch4Sm80ELb1ELb0ELb1ELb1ELb0ELb0ELb0ELb0ELi2ELi4ELi4ELi4ELb0EEENS1_21CollectiveEpilogueBwdISA_SB_SD_Li256ELb1ELb0ELi2EEENS1_25SingleTileBwdLPTSchedulerILb1ELi128ELb0EEEEEEEEEvNT_6ParamsE$_ZZN4cute13to_mixed_bitsINS_5tupleIJNS_1CILi4EEENS2_ILi8EEEEEENS1_IJNS2_ILi0EEENS2_ILi64EEEEEENS1_IJiiEEEEEDaRKT_RKT0_RKT1_ENKUlRKT_RKT0_RKT1_E_clIS4_S7_iEEDaSL_SO_SR_)
        /*3d7c*/ 	.word	0x00000000


	//----- nvinfo : EIATTR_FRAME_SIZE
	.align		4
.L_2634:
        /*3d80*/ 	.byte	0x04, 0x11
        /*3d82*/ 	.short	(.L_2636 - .L_2635)
	.align		4
.L_2635:
        /*3d84*/ 	.word	index@($_ZN7cutlass13device_kernelIN5flash19enable_sm80_to_sm89INS1_16FlashAttnBwdSm80INS1_25CollectiveMainloopBwdSm80ILi2ELi2EN4cute5tupleIJNS5_1CILi128EEES8_NS7_ILi64EEEEEENS_10bfloat16_tEfNS_4arch4Sm80ELb1ELb0ELb1ELb1ELb0ELb0ELb0ELb0ELi2ELi4ELi4ELi4ELb0EEENS1_21CollectiveEpilogueBwdISA_SB_SD_Li256ELb1ELb0ELi2EEENS1_25SingleTileBwdLPTSchedulerILb1ELi128ELb0EEEEEEEEEvNT_6ParamsE$_ZZN4cute13to_mixed_bitsINS_5tupleIJNS_1CILi4EEENS2_ILi8EEEEEENS1_IJNS2_ILi0EEENS2_ILi64EEEEEENS1_IJiiEEEEEDaRKT_RKT0_RKT1_ENKUlDpRKT_E_clIJNS2_ILj0EEENS_9MixedBitsILj0ELj448EEEEEEDaSM_)
        /*3d88*/ 	.word	0x00000000


	//----- nvinfo : EIATTR_FRAME_SIZE
	.align		4
.L_2636:
        /*3d8c*/ 	.byte	0x04, 0x11
        /*3d8e*/ 	.short	(.L_2638 - .L_2637)
	.align		4
.L_2637:
        /*3d90*/ 	.word	index@($_ZN7cutlass13device_kernelIN5flash19enable_sm80_to_sm89INS1_16FlashAttnBwdSm80INS1_25CollectiveMainloopBwdSm80ILi2ELi2EN4cute5tupleIJNS5_1CILi128EEES8_NS7_ILi64EEEEEENS_10bfloat16_tEfNS_4arch4Sm80ELb1ELb0ELb1ELb1ELb0ELb0ELb0ELb0ELi2ELi4ELi4ELi4ELb0EEENS1_21CollectiveEpilogueBwdISA_SB_SD_Li256ELb1ELb0ELi2EEENS1_25SingleTileBwdLPTSchedulerILb1ELi128ELb0EEEEEEEEEvNT_6ParamsE$_ZZN4cute13to_mixed_bitsINS_5tupleIJNS1_IJNS_1CILi4EEENS2_ILi8EEEEEES3_NS2_ILi1EEEEEENS1_IJNS1_IJNS2_ILi128EEENS2_ILi0EEEEEENS2_ILi16EEES9_EEENS1_IJNS1_IJiiEEEiS9_EEEEEDaRKT_RKT0_RKT1_ENKUlRKT_RKT0_RKT1_E_clIS5_SA_SD_EEDaSQ_ST_SW_)
        /*3d94*/ 	.word	0x00000000


	//----- nvinfo : EIATTR_FRAME_SIZE
	.align		4
.L_2638:
        /*3d98*/ 	.byte	0x04, 0x11
        /*3d9a*/ 	.short	(.L_2640 - .L_2639)
	.align		4
.L_2639:
        /*3d9c*/ 	.word	index@($_ZN7cutlass13device_kernelIN5flash19enable_sm80_to_sm89INS1_16FlashAttnBwdSm80INS1_25CollectiveMainloopBwdSm80ILi2ELi2EN4cute5tupleIJNS5_1CILi128EEES8_NS7_ILi64EEEEEENS_10bfloat16_tEfNS_4arch4Sm80ELb1ELb0ELb1ELb1ELb0ELb0ELb0ELb0ELi2ELi4ELi4ELi4ELb0EEENS1_21CollectiveEpilogueBwdISA_SB_SD_Li256ELb1ELb0ELi2EEENS1_25SingleTileBwdLPTSchedulerILb1ELi128ELb0EEEEEEEEEvNT_6ParamsE$_ZZN4cute13to_mixed_bitsINS_5tupleIJNS1_IJNS_1CILi4EEENS2_ILi8EEEEEES3_NS2_ILi1EEEEEENS1_IJNS1_IJNS2_ILi128EEENS2_ILi0EEEEEENS2_ILi16EEES9_EEENS1_IJNS1_IJiiEEEiS9_EEEEEDaRKT_RKT0_RKT1_ENKUlRKT_RKT0_RKT1_E_clIS3_SB_iEEDaSQ_ST_SW_)
        /*3da0*/ 	.word	0x00000000


	//----- nvinfo : EIATTR_FRAME_SIZE
	.align		4
.L_2640:
        /*3da4*/ 	.byte	0x04, 0x11
        /*3da6*/ 	.short	(.L_2642 - .L_2641)
	.align		4
.L_2641:
        /*3da8*/ 	.word	index@($_ZN7cutlass13device_kernelIN5flash19enable_sm80_to_sm89INS1_16FlashAttnBwdSm80INS1_25CollectiveMainloopBwdSm80ILi2ELi2EN4cute5tupleIJNS5_1CILi128EEES8_NS7_ILi64EEEEEENS_10bfloat16_tEfNS_4arch4Sm80ELb1ELb0ELb1ELb1ELb0ELb0ELb0ELb0ELi2ELi4ELi4ELi4ELb0EEENS1_21CollectiveEpilogueBwdISA_SB_SD_Li256ELb1ELb0ELi2EEENS1_25SingleTileBwdLPTSchedulerILb1ELi128ELb0EEEEEEEEEvNT_6ParamsE$_ZZN4cute13to_mixed_bitsINS_5tupleIJNS1_IJNS_1CILi4EEENS2_ILi8EEEEEES3_NS2_ILi1EEEEEENS1_IJNS1_IJNS2_ILi128EEENS2_ILi0EEEEEENS2_ILi16EEES9_EEENS1_IJNS1_IJiiEEEiS9_EEEEEDaRKT_RKT0_RKT1_ENKUlDpRKT_E_clIJNS_9MixedBitsILj0ELj384EEENSU_ILj0ELj48EEENS2_ILj0EEEEEEDaSR_)
        /*3dac*/ 	.word	0x00000000


	//----- nvinfo : EIATTR_FRAME_SIZE
	.align		4
.L_2642:
        /*3db0*/ 	.byte	0x04, 0x11
        /*3db2*/ 	.short	(.L_2644 - .L_2643)
	.align		4
.L_2643:
        /*3db4*/ 	.word	index@($_ZN7cutlass13device_kernelIN5flash19enable_sm80_to_sm89INS1_16FlashAttnBwdSm80INS1_25CollectiveMainloopBwdSm80ILi2ELi2EN4cute5tupleIJNS5_1CILi128EEES8_NS7_ILi64EEEEEENS_10bfloat16_tEfNS_4arch4Sm80ELb1ELb0ELb1ELb1ELb0ELb0ELb0ELb0ELi2ELi4ELi4ELi4ELb0EEENS1_21CollectiveEpilogueBwdISA_SB_SD_Li256ELb1ELb0ELi2EEENS1_25SingleTileBwdLPTSchedulerILb1ELi128ELb0EEEEEEEEEvNT_6ParamsE$_ZZN4cute13to_mixed_bitsINS_5tupleIJNS1_IJNS_1CILi4EEENS2_ILi8EEEEEES3_NS2_ILi1EEEEEENS1_IJNS1_IJNS2_ILi0EEENS2_ILi64EEEEEES8_S8_EEENS1_IJNS1_IJiiEEEiS8_EEEEEDaRKT_RKT0_RKT1_ENKUlRKT_RKT0_RKT1_E_clIS5_SA_SC_EEDaSP_SS_SV_)
        /*3db8*/ 	.word	0x00000000


	//----- nvinfo : EIATTR_FRAME_SIZE
	.align		4
.L_2644:
        /*3dbc*/ 	.byte	0x04, 0x11
        /*3dbe*/ 	.short	(.L_2646 - .L_2645)
	.align		4
.L_2645:
        /*3dc0*/ 	.word	index@($_ZN7cutlass13device_kernelIN5flash19enable_sm80_to_sm89INS1_16FlashAttnBwdSm80INS1_25CollectiveMainloopBwdSm80ILi2ELi2EN4cute5tupleIJNS5_1CILi128EEES8_NS7_ILi64EEEEEENS_10bfloat16_tEfNS_4arch4Sm80ELb1ELb0ELb1ELb1ELb0ELb0ELb0ELb0ELi2ELi4ELi4ELi4ELb0EEENS1_21CollectiveEpilogueBwdISA_SB_SD_Li256ELb1ELb0ELi2EEENS1_25SingleTileBwdLPTSchedulerILb1ELi128ELb0EEEEEEEEEvNT_6ParamsE$_ZZN4cute13to_mixed_bitsINS_5tupleIJNS1_IJNS_1CILi4EEENS2_ILi8EEEEEES3_NS2_ILi1EEEEEENS1_IJNS1_IJNS2_ILi0EEENS2_ILi64EEEEEES8_S8_EEENS1_IJNS1_IJiiEEEiS8_EEEEEDaRKT_RKT0_RKT1_ENKUlDpRKT_E_clIJNS_9MixedBitsILj0ELj448EEENS2_ILj0EEESV_EEEDaSQ_)
        /*3dc4*/ 	.word	0x00000000


	//----- nvinfo : EIATTR_FRAME_SIZE
	.align		4
.L_2646:
        /*3dc8*/ 	.byte	0x04, 0x11
        /*3dca*/ 	.short	(.L_2648 - .L_2647)
	.align		4
.L_2647:
        /*3dcc*/ 	.word	index@($_ZN7cutlass13device_kernelIN5flash19enable_sm80_to_sm89INS1_16FlashAttnBwdSm80INS1_25CollectiveMainloopBwdSm80ILi2ELi2EN4cute5tupleIJNS5_1CILi128EEES8_NS7_ILi64EEEEEENS_10bfloat16_tEfNS_4arch4Sm80ELb1ELb0ELb1ELb1ELb0ELb0ELb0ELb0ELi2ELi4ELi4ELi4ELb0EEENS1_21CollectiveEpilogueBwdISA_SB_SD_Li256ELb1ELb0ELi2EEENS1_25SingleTileBwdLPTSchedulerILb1ELi128ELb0EEEEEEEEEvNT_6ParamsE$_ZZN4cute13to_mixed_bitsINS_5tupleIJNS1_IJNS_1CILi4EEENS2_ILi8EEEEEENS2_ILi2EEENS2_ILi1EEEEEENS1_IJNS1_IJNS2_ILi128EEENS2_ILi0EEEEEES4_SA_EEENS1_IJNS1_IJiiEEEiSA_EEEEEDaRKT_RKT0_RKT1_ENKUlRKT_RKT0_RKT1_E_clIS6_S4_iEEDaSQ_ST_SW_)
        /*3dd0*/ 	.word	0x00000000


	//----- nvinfo : EIATTR_FRAME_SIZE
	.align		4
.L_2648:
        /*3dd4*/ 	.byte	0x04, 0x11
        /*3dd6*/ 	.short	(.L_2650 - .L_2649)
	.align		4
.L_2649:
        /*3dd8*/ 	.word	index@($_ZN7cutlass13device_kernelIN5flash19enable_sm80_to_sm89INS1_16FlashAttnBwdSm80INS1_25CollectiveMainloopBwdSm80ILi2ELi2EN4cute5tupleIJNS5_1CILi128EEES8_NS7_ILi64EEEEEENS_10bfloat16_tEfNS_4arch4Sm80ELb1ELb0ELb1ELb1ELb0ELb0ELb0ELb0ELi2ELi4ELi4ELi4ELb0EEENS1_21CollectiveEpilogueBwdISA_SB_SD_Li256ELb1ELb0ELi2EEENS1_25SingleTileBwdLPTSchedulerILb1ELi128ELb0EEEEEEEEEvNT_6ParamsE$_ZZN4cute13to_mixed_bitsINS_5tupleIJNS1_IJNS_1CILi4EEENS2_ILi8EEEEEENS2_ILi2EEENS2_ILi1EEEEEENS1_IJNS1_IJNS2_ILi128EEENS2_ILi0EEEEEES4_SA_EEENS1_IJNS1_IJiiEEEiSA_EEEEEDaRKT_RKT0_RKT1_ENKUlRKT_RKT0_RKT1_E_clIS5_SB_SD_EEDaSQ_ST_SW_)
        /*3ddc*/ 	.word	0x00000000


	//----- nvinfo : EIATTR_FRAME_SIZE
	.align		4
.L_2650:
        /*3de0*/ 	.byte	0x04, 0x11
        /*3de2*/ 	.short	(.L_2652 - .L_2651)
	.align		4
.L_2651:
        /*3de4*/ 	.word	index@($_ZN7cutlass13device_kernelIN5flash19enable_sm80_to_sm89INS1_16FlashAttnBwdSm80INS1_25CollectiveMainloopBwdSm80ILi2ELi2EN4cute5tupleIJNS5_1CILi128EEES8_NS7_ILi64EEEEEENS_10bfloat16_tEfNS_4arch4Sm80ELb1ELb0ELb1ELb1ELb0ELb0ELb0ELb0ELi2ELi4ELi4ELi4ELb0EEENS1_21CollectiveEpilogueBwdISA_SB_SD_Li256ELb1ELb0ELi2EEENS1_25SingleTileBwdLPTSchedulerILb1ELi128ELb0EEEEEEEEEvNT_6ParamsE$_ZZN4cute13to_mixed_bitsINS_5tupleIJNS1_IJNS_1CILi4EEENS2_ILi8EEEEEENS2_ILi2EEENS2_ILi1EEEEEENS1_IJNS1_IJNS2_ILi128EEENS2_ILi0EEEEEES4_SA_EEENS1_IJNS1_IJiiEEEiSA_EEEEEDaRKT_RKT0_RKT1_ENKUlDpRKT_E_clIJNS_9MixedBitsILj0ELj384EEENSU_ILj0ELj8EEENS2_ILj0EEEEEEDaSR_)
        /*3de8*/ 	.word	0x00000000


	//----- nvinfo : EIATTR_FRAME_SIZE
	.align		4
.L_2652:
        /*3dec*/ 	.byte	0x04, 0x11
        /*3dee*/ 	.short	(.L_2654 - .L_2653)
	.align		4
.L_2653:
        /*3df0*/ 	.word	index@($_ZN7cutlass13device_kernelIN5flash19enable_sm80_to_sm89INS1_16FlashAttnBwdSm80INS1_25CollectiveMainloopBwdSm80ILi2ELi2EN4cute5tupleIJNS5_1CILi128EEES8_NS7_ILi64EEEEEENS_10bfloat16_tEfNS_4arch4Sm80ELb1ELb0ELb1ELb1ELb0ELb0ELb0ELb0ELi2ELi4ELi4ELi4ELb0EEENS1_21CollectiveEpilogueBwdISA_SB_SD_Li256ELb1ELb0ELi2EEENS1_25SingleTileBwdLPTSchedulerILb1ELi128ELb0EEEEEEEEEvNT_6ParamsE$_ZZN4cute13to_mixed_bitsINS_5tupleIJNS1_IJNS_1CILi4EEENS2_ILi8EEEEEENS2_ILi2EEENS2_ILi1EEEEEENS1_IJNS1_IJNS2_ILi0EEENS2_ILi64EEEEEES9_S9_EEENS1_IJNS1_IJiiEEEiS9_EEEEEDaRKT_RKT0_RKT1_ENKUlRKT_RKT0_RKT1_E_clIS5_SB_SD_EEDaSQ_ST_SW_)
        /*3df4*/ 	.word	0x00000000


	//----- nvinfo : EIATTR_FRAME_SIZE
	.align		4
.L_2654:
        /*3df8*/ 	.byte	0x04, 0x11
        /*3dfa*/ 	.short	(.L_2656 - .L_2655)
	.align		4
.L_2655:
        /*3dfc*/ 	.word	index@($_ZN7cutlass13device_kernelIN5flash19enable_sm80_to_sm89INS1_16FlashAttnBwdSm80INS1_25CollectiveMainloopBwdSm80ILi2ELi2EN4cute5tupleIJNS5_1CILi128EEES8_NS7_ILi64EEEEEENS_10bfloat16_tEfNS_4arch4Sm80ELb1ELb0ELb1ELb1ELb0ELb0ELb0ELb0ELi2ELi4ELi4ELi4ELb0EEENS1_21CollectiveEpilogueBwdISA_SB_SD_Li256ELb1ELb0ELi2EEENS1_25SingleTileBwdLPTSchedulerILb1ELi128ELb0EEEEEEEEEvNT_6ParamsE$_ZZN4cute13to_mixed_bitsINS_5tupleIJNS1_IJNS_1CILi4EEENS2_ILi8EEEEEENS2_ILi2EEENS2_ILi1EEEEEENS1_IJNS1_IJNS2_ILi0EEENS2_ILi64EEEEEES9_S9_EEENS1_IJNS1_IJiiEEEiS9_EEEEEDaRKT_RKT0_RKT1_ENKUlDpRKT_E_clIJNS_9MixedBitsILj0ELj448EEENS2_ILj0EEESW_EEEDaSR_)
        /*3e00*/ 	.word	0x00000000


	//----- nvinfo : EIATTR_FRAME_SIZE
	.align		4
.L_2656:
        /*3e04*/ 	.byte	0x04, 0x11
        /*3e06*/ 	.short	(.L_2658 - .L_2657)
	.align		4
.L_2657:
        /*3e08*/ 	.word	index@($_ZN7cutlass13device_kernelIN5flash19enable_sm80_to_sm89INS1_16FlashAttnBwdSm80INS1_25CollectiveMainloopBwdSm80ILi2ELi2EN4cute5tupleIJNS5_1CILi128EEES8_NS7_ILi64EEEEEENS_10bfloat16_tEfNS_4arch4Sm80ELb1ELb0ELb1ELb1ELb0ELb0ELb0ELb0ELi2ELi4ELi4ELi4ELb0EEENS1_21CollectiveEpilogueBwdISA_SB_SD_Li256ELb1ELb0ELi2EEENS1_25SingleTileBwdLPTSchedulerILb1ELi128ELb0EEEEEEEEEvNT_6ParamsE$_ZZN4cute12filter_tupleINS_5tupleIJiNS_1CILi0EEEEEES4_ZNS_6detail9lift_diceIS4_S4_EEDaRKT_RKT0_EUlRKT_RKT0_E_EEDaS9_SC_OT1_ENKUlDpSF_E_clIJNS1_IJiEEENS1_IJS3_EEEEEEDaSM_)
        /*3e0c*/ 	.word	0x00000000


	//----- nvinfo : EIATTR_FRAME_SIZE
	.align		4
.L_2658:
        /*3e10*/ 	.byte	0x04, 0x11
        /*3e12*/ 	.short	(.L_2660 - .L_2659)
	.align		4
.L_2659:
        /*3e14*/ 	.word	index@($_ZN7cutlass13device_kernelIN5flash19enable_sm80_to_sm89INS1_16FlashAttnBwdSm80INS1_25CollectiveMainloopBwdSm80ILi2ELi2EN4cute5tupleIJNS5_1CILi128EEES8_NS7_ILi64EEEEEENS_10bfloat16_tEfNS_4arch4Sm80ELb1ELb0ELb1ELb1ELb0ELb0ELb0ELb0ELi2ELi4ELi4ELi4ELb0EEENS1_21CollectiveEpilogueBwdISA_SB_SD_Li256ELb1ELb0ELi2EEENS1_25SingleTileBwdLPTSchedulerILb1ELi128ELb0EEEEEEEEEvNT_6ParamsE$_ZZN4cute12filter_tupleINS_5tupleIJiNS1_IJiNS_1CILi0EEEEEEEEES5_ZNS_6detail9lift_diceIS5_S5_EEDaRKT_RKT0_EUlRKT_RKT0_E_EEDaSA_SD_OT1_ENKUlDpSG_E_clIJNS1_IJiEEES4_EEEDaSN_)
        /*3e18*/ 	.word	0x00000000


	//----- nvinfo : EIATTR_FRAME_SIZE
	.align		4
.L_2660:
        /*3e1c*/ 	.byte	0x04, 0x11
        /*3e1e*/ 	.short	(.L_2662 - .L_2661)
	.align		4
.L_2661:
        /*3e20*/ 	.word	index@($_ZN7cutlass13device_kernelIN5flash19enable_sm80_to_sm89INS1_16FlashAttnBwdSm80INS1_25CollectiveMainloopBwdSm80ILi2ELi2EN4cute5tupleIJNS5_1CILi128EEES8_NS7_ILi64EEEEEENS_10bfloat16_tEfNS_4arch4Sm80ELb1ELb0ELb1ELb1ELb0ELb0ELb0ELb0ELi2ELi4ELi4ELi4ELb0EEENS1_21CollectiveEpilogueBwdISA_SB_SD_Li256ELb1ELb0ELi2EEENS1_25SingleTileBwdLPTSchedulerILb1ELi128ELb0EEEEEEEEEvNT_6ParamsE$_ZZN4cute12filter_tupleINS_5tupleIJNS_1CILi4096EEENS1_IJiiEEEEEEZNS_16flatten_to_tupleIS5_EEDaRKT_EUlRKT_E_EEDaS9_OT0_ENKUlDpSC_E_clIJNS1_IJS3_EEES4_EEEDaSG_)
        /*3e24*/ 	.word	0x00000000


	//----- nvinfo : EIATTR_FRAME_SIZE
	.align		4
.L_2662:
        /*3e28*/ 	.byte	0x04, 0x11
        /*3e2a*/ 	.short	(.L_2664 - .L_2663)
	.align		4
.L_2663:
        /*3e2c*/ 	.word	index@($_ZN7cutlass13device_kernelIN5flash19enable_sm80_to_sm89INS1_16FlashAttnBwdSm80INS1_25CollectiveMainloopBwdSm80ILi2ELi2EN4cute5tupleIJNS5_1CILi128EEES8_NS7_ILi64EEEEEENS_10bfloat16_tEfNS_4arch4Sm80ELb1ELb0ELb1ELb1ELb0ELb0ELb0ELb0ELi2ELi4ELi4ELi4ELb0EEENS1_21CollectiveEpilogueBwdISA_SB_SD_Li256ELb1ELb0ELi2EEENS1_25SingleTileBwdLPTSchedulerILb1ELi128ELb0EEEEEEEEEvNT_6ParamsE$_ZZN4cute12filter_tupleINS_5tupleIJNS_1CILi4096EEENS1_IJNS1_IJiiEEENS2_ILi8192EEEEEEEEEZNS_16flatten_to_tupleIS7_EEDaRKT_EUlRKT_E_EEDaSB_OT0_ENKUlDpSE_E_clIJNS1_IJS3_EEENS1_IJiiS5_EEEEEEDaSI_)
        /*3e30*/ 	.word	0x00000000


	//----- nvinfo : EIATTR_FRAME_SIZE
	.align		4
.L_2664:
        /*3e34*/ 	.byte	0x04, 0x11
        /*3e36*/ 	.short	(.L_2666 - .L_2665)
	.align		4
.L_2665:
        /*3e38*/ 	.word	index@($_ZN7cutlass13device_kernelIN5flash19enable_sm80_to_sm89INS1_16FlashAttnBwdSm80INS1_25CollectiveMainloopBwdSm80ILi2ELi2EN4cute5tupleIJNS5_1CILi128EEES8_NS7_ILi64EEEEEENS_10bfloat16_tEfNS_4arch4Sm80ELb1ELb0ELb1ELb1ELb0ELb0ELb0ELb0ELi2ELi4ELi4ELi4ELb0EEENS1_21CollectiveEpilogueBwdISA_SB_SD_Li256ELb1ELb0ELi2EEENS1_25SingleTileBwdLPTSchedulerILb1ELi128ELb0EEEEEEEEEvNT_6ParamsE$_ZZN4cute12filter_tupleINS_5tupleIJNS_1CILi1EEENS1_IJiiiEEENS2_ILi64EEENS1_IJNS2_ILi72EEENS2_ILi144EEENS2_ILi288EEEEEENS2_ILi512EEEEEEZNS_7flattenISB_EEDaRKT_EUlRKT_E_EEDaSF_OT0_ENKUlDpSI_E_clIJNS1_IJS3_EEES4_NS1_IJS5_EEES9_NS1_IJSA_EEEEEEDaSM_)
        /*3e3c*/ 	.word	0x00000000


	//----- nvinfo : EIATTR_FRAME_SIZE
	.align		4
.L_2666:
        /*3e40*/ 	.byte	0x04, 0x11
        /*3e42*/ 	.short	(.L_2668 - .L_2667)
	.align		4
.L_2667:
        /*3e44*/ 	.word	index@($_ZN7cutlass13device_kernelIN5flash19enable_sm80_to_sm89INS1_16FlashAttnBwdSm80INS1_25CollectiveMainloopBwdSm80ILi2ELi2EN4cute5tupleIJNS5_1CILi128EEES8_NS7_ILi64EEEEEENS_10bfloat16_tEfNS_4arch4Sm80ELb1ELb0ELb1ELb1ELb0ELb0ELb0ELb0ELi2ELi4ELi4ELi4ELb0EEENS1_21CollectiveEpilogueBwdISA_SB_SD_Li256ELb1ELb0ELi2EEENS1_25SingleTileBwdLPTSchedulerILb1ELi128ELb0EEEEEEEEEvNT_6ParamsE$_ZZN4cute12filter_tupleINS_5tupleIJNS_1CILi1EEENS1_IJNS2_ILi8EEEiiEEENS2_ILi64EEENS1_IJiNS2_ILi144EEENS2_ILi288EEEEEENS2_ILi512EEEEEEZNS_7flattenISB_EEDaRKT_EUlRKT_E_EEDaSF_OT0_ENKUlDpSI_E_clIJNS1_IJS3_EEES5_NS1_IJS6_EEES9_NS1_IJSA_EEEEEEDaSM_)
        /*3e48*/ 	.word	0x00000000


	//----- nvinfo : EIATTR_FRAME_SIZE
	.align		4
.L_2668:
        /*3e4c*/ 	.byte	0x04, 0x11
        /*3e4e*/ 	.short	(.L_2670 - .L_2669)
	.align		4
.L_2669:
        /*3e50*/ 	.word	index@($_ZN7cutlass13device_kernelIN5flash19enable_sm80_to_sm89INS1_16FlashAttnBwdSm80INS1_25CollectiveMainloopBwdSm80ILi2ELi2EN4cute5tupleIJNS5_1CILi128EEES8_NS7_ILi64EEEEEENS_10bfloat16_tEfNS_4arch4Sm80ELb1ELb0ELb1ELb1ELb0ELb0ELb0ELb0ELi2ELi4ELi4ELi4ELb0EEENS1_21CollectiveEpilogueBwdISA_SB_SD_Li256ELb1ELb0ELi2EEENS1_25SingleTileBwdLPTSchedulerILb1ELi128ELb0EEEEEEEEEvNT_6ParamsE$_ZZN4cute12filter_tupleINS_5tupleIJNS_1CILi1024EEENS1_IJiiEEEEEEZNS_16flatten_to_tupleIS5_EEDaRKT_EUlRKT_E_EEDaS9_OT0_ENKUlDpSC_E_clIJNS1_IJS3_EEES4_EEEDaSG_)
        /*3e54*/ 	.word	0x00000000


	//----- nvinfo : EIATTR_FRAME_SIZE
	.align		4
.L_2670:
        /*3e58*/ 	.byte	0x04, 0x11
        /*3e5a*/ 	.short	(.L_2672 - .L_2671)
	.align		4
.L_2671:
        /*3e5c*/ 	.word	index@($_ZN7cutlass13device_kernelIN5flash19enable_sm80_to_sm89INS1_16FlashAttnBwdSm80INS1_25CollectiveMainloopBwdSm80ILi2ELi2EN4cute5tupleIJNS5_1CILi128EEES8_NS7_ILi64EEEEEENS_10bfloat16_tEfNS_4arch4Sm80ELb1ELb0ELb1ELb1ELb0ELb0ELb0ELb0ELi2ELi4ELi4ELi4ELb0EEENS1_21CollectiveEpilogueBwdISA_SB_SD_Li256ELb1ELb0ELi2EEENS1_25SingleTileBwdLPTSchedulerILb1ELi128ELb0EEEEEEEEEvNT_6ParamsE$_ZZN4cute12filter_tupleINS_5tupleIJNS_1CILi0EEENS_10UnderscoreEEEENS1_IJNS1_IJS3_S3_EEEiEEEZNS_6detail10lift_sliceIS5_S7_EEDaRKT_RKT0_EUlRKT_RKT0_E_EEDaSC_SF_OT1_ENKUlDpSI_E_clIJNS1_IJEEENS1_IJiEEEEEEDaSP_)
        /*3e60*/ 	.word	0x00000000


	//----- nvinfo : EIATTR_FRAME_SIZE
	.align		4
.L_2672:
        /*3e64*/ 	.byte	0x04, 0x11
        /*3e66*/ 	.short	(.L_2674 - .L_2673)
	.align		4
.L_2673:
        /*3e68*/ 	.word	index@($_ZN7cutlass13device_kernelIN5flash19enable_sm80_to_sm89INS1_16FlashAttnBwdSm80INS1_25CollectiveMainloopBwdSm80ILi2ELi2EN4cute5tupleIJNS5_1CILi128EEES8_NS7_ILi64EEEEEENS_10bfloat16_tEfNS_4arch4Sm80ELb1ELb0ELb1ELb1ELb0ELb0ELb0ELb0ELi2ELi4ELi4ELi4ELb0EEENS1_21CollectiveEpilogueBwdISA_SB_SD_Li256ELb1ELb0ELi2EEENS1_25SingleTileBwdLPTSchedulerILb1ELi128ELb0EEEEEEEEEvNT_6ParamsE$_ZZN4cute12filter_tupleINS_5tupleIJNS_1CILi0EEENS1_IJNS2_ILi1EEENS2_ILi512EEEiEEEEEEZNS_16flatten_to_tupleIS7_EEDaRKT_EUlRKT_E_EEDaSB_OT0_ENKUlDpSE_E_clIJNS1_IJS3_EEES6_EEEDaSI_)
        /*3e6c*/ 	.word	0x00000000


	//----- nvinfo : EIATTR_FRAME_SIZE
	.align		4
.L_2674:
        /*3e70*/ 	.byte	0x04, 0x11
        /*3e72*/ 	.short	(.L_2676 - .L_2675)
	.align		4
.L_2675:
        /*3e74*/ 	.word	index@($_ZN7cutlass13device_kernelIN5flash19enable_sm80_to_sm89INS1_16FlashAttnBwdSm80INS1_25CollectiveMainloopBwdSm80ILi2ELi2EN4cute5tupleIJNS5_1CILi128EEES8_NS7_ILi64EEEEEENS_10bfloat16_tEfNS_4arch4Sm80ELb1ELb0ELb1ELb1ELb0ELb0ELb0ELb0ELi2ELi4ELi4ELi4ELb0EEENS1_21CollectiveEpilogueBwdISA_SB_SD_Li256ELb1ELb0ELi2EEENS1_25SingleTileBwdLPTSchedulerILb1ELi128ELb0EEEEEEEEEvNT_6ParamsE$_ZZN4cute12filter_tupleINS_5tupleIJNS_10UnderscoreES2_iEEENS1_IJNS1_IJNS_1CILi1EEENS4_ILi0EEEEEEiNS4_ILi1024EEEEEEZNS_5sliceIS3_S9_EEDaRKT_RKT0_EUlRKT_RKT0_E_EEDaSD_SG_OT1_ENKUlDpSJ_E_clIJNS1_IJS7_EEENS1_IJiEEENS1_IJEEEEEEDaSQ_)
        /*3e78*/ 	.word	0x00000000


	//----- nvinfo : EIATTR_FRAME_SIZE
	.align		4
.L_2676:
        /*3e7c*/ 	.byte	0x04, 0x11
        /*3e7e*/ 	.short	(.L_2678 - .L_2677)
	.align		4
.L_2677:
        /*3e80*/ 	.word	index@($_ZN7cutlass13device_kernelIN5flash19enable_sm80_to_sm89INS1_16FlashAttnBwdSm80INS1_25CollectiveMainloopBwdSm80ILi2ELi2EN4cute5tupleIJNS5_1CILi128EEES8_NS7_ILi64EEEEEENS_10bfloat16_tEfNS_4arch4Sm80ELb1ELb0ELb1ELb1ELb0ELb0ELb0ELb0ELi2ELi4ELi4ELi4ELb0EEENS1_21CollectiveEpilogueBwdISA_SB_SD_Li256ELb1ELb0ELi2EEENS1_25SingleTileBwdLPTSchedulerILb1ELi128ELb0EEEEEEEEEvNT_6ParamsE$_ZZN4cute12filter_tupleINS_5tupleIJNS_10UnderscoreES2_S2_iEEENS1_IJNS1_IJNS_1CILi1EEENS4_ILi0EEEEEElS6_lEEEZNS_5sliceIS3_S8_EEDaRKT_RKT0_EUlRKT_RKT0_E_EEDaSC_SF_OT1_ENKUlDpSI_E_clIJNS1_IJS7_EEENS1_IJlEEENS1_IJS6_EEENS1_IJEEEEEEDaSP_)
        /*3e84*/ 	.word	0x00000000


	//----- nvinfo : EIATTR_FRAME_SIZE
	.align		4
.L_2678:
        /*3e88*/ 	.byte	0x04, 0x11
        /*3e8a*/ 	.short	(.L_2680 - .L_2679)
	.align		4
.L_2679:
        /*3e8c*/ 	.word	index@($_ZN7cutlass13device_kernelIN5flash19enable_sm80_to_sm89INS1_16FlashAttnBwdSm80INS1_25CollectiveMainloopBwdSm80ILi2ELi2EN4cute5tupleIJNS5_1CILi128EEES8_NS7_ILi64EEEEEENS_10bfloat16_tEfNS_4arch4Sm80ELb1ELb0ELb1ELb1ELb0ELb0ELb0ELb0ELi2ELi4ELi4ELi4ELb0EEENS1_21CollectiveEpilogueBwdISA_SB_SD_Li256ELb1ELb0ELi2EEENS1_25SingleTileBwdLPTSchedulerILb1ELi128ELb0EEEEEEEEEvNT_6ParamsE$_ZZN4cute12filter_tupleINS_5tupleIJNS_10UnderscoreES2_S2_iEEENS1_IJNS1_IJNS_1CILi1EEENS4_ILi0EEEEEEiNS4_ILi1024EEENS4_ILi8192EEEEEEZNS_5sliceIS3_SA_EEDaRKT_RKT0_EUlRKT_RKT0_E_EEDaSE_SH_OT1_ENKUlDpSK_E_clIJNS1_IJS7_EEENS1_IJiEEENS1_IJS8_EEENS1_IJEEEEEEDaSR_)
        /*3e90*/ 	.word	0x00000000


	//----- nvinfo : EIATTR_FRAME_SIZE
	.align		4
.L_2680:
        /*3e94*/ 	.byte	0x04, 0x11
        /*3e96*/ 	.short	(.L_2682 - .L_2681)
	.align		4
.L_2681:
        /*3e98*/ 	.word	index@($_ZN7cutlass13device_kernelIN5flash19enable_sm80_to_sm89INS1_16FlashAttnBwdSm80INS1_25CollectiveMainloopBwdSm80ILi2ELi2EN4cute5tupleIJNS5_1CILi128EEES8_NS7_ILi64EEEEEENS_10bfloat16_tEfNS_4arch4Sm80ELb1ELb0ELb1ELb1ELb0ELb0ELb0ELb0ELi2ELi4ELi4ELi4ELb0EEENS1_21CollectiveEpilogueBwdISA_SB_SD_Li256ELb1ELb0ELi2EEENS1_25SingleTileBwdLPTSchedulerILb1ELi128ELb0EEEEEEEEEvNT_6ParamsE$_ZZN4cute12filter_tupleINS_5tupleIJNS_10UnderscoreES2_S2_iEEENS1_IJNS1_IJNS_1CILi1EEENS4_ILi0EEEEEENS4_ILi4096EEENS1_IJiiEEENS1_IJS6_NS4_ILi8192EEEEEEEEEZNS_5sliceIS3_SC_EEDaRKT_RKT0_EUlRKT_RKT0_E_EEDaSG_SJ_OT1_ENKUlDpSM_E_clIJNS1_IJS7_EEENS1_IJS8_EEENS1_IJS9_EEENS1_IJEEEEEEDaST_)
        /*3e9c*/ 	.word	0x00000000


	//----- nvinfo : EIATTR_FRAME_SIZE
	.align		4
.L_2682:
        /*3ea0*/ 	.byte	0x04, 0x11
        /*3ea2*/ 	.short	(.L_2684 - .L_2683)
	.align		4
.L_2683:
        /*3ea4*/ 	.word	index@($_ZN7cutlass13device_kernelIN5flash19enable_sm80_to_sm89INS1_16FlashAttnBwdSm80INS1_25CollectiveMainloopBwdSm80ILi2ELi2EN4cute5tupleIJNS5_1CILi128EEES8_NS7_ILi64EEEEEENS_10bfloat16_tEfNS_4arch4Sm80ELb1ELb0ELb1ELb1ELb0ELb0ELb0ELb0ELi2ELi4ELi4ELi4ELb0EEENS1_21CollectiveEpilogueBwdISA_SB_SD_Li256ELb1ELb0ELi2EEENS1_25SingleTileBwdLPTSchedulerILb1ELi128ELb0EEEEEEEEEvNT_6ParamsE$_ZZN4cute12filter_tupleINS_5tupleIJNS_10UnderscoreES2_NS_1CILi0EEEEEENS1_IJNS1_IJNS3_ILi1EEES4_EEEiNS3_ILi1024EEEEEEZNS_5sliceIS5_S9_EEDaRKT_RKT0_EUlRKT_RKT0_E_EEDaSD_SG_OT1_ENKUlDpSJ_E_clIJNS1_IJS7_EEENS1_IJiEEENS1_IJEEEEEEDaSQ_)
        /*3ea8*/ 	.word	0x00000000


	//----- nvinfo : EIATTR_FRAME_SIZE
	.align		4
.L_2684:
        /*3eac*/ 	.byte	0x04, 0x11
        /*3eae*/ 	.short	(.L_2686 - .L_2685)
	.align		4
.L_2685:
        /*3eb0*/ 	.word	index@($_ZN7cutlass13device_kernelIN5flash19enable_sm80_to_sm89INS1_16FlashAttnBwdSm80INS1_25CollectiveMainloopBwdSm80ILi2ELi2EN4cute5tupleIJNS5_1CILi128EEES8_NS7_ILi64EEEEEENS_10bfloat16_tEfNS_4arch4Sm80ELb1ELb0ELb1ELb1ELb0ELb0ELb0ELb0ELi2ELi4ELi4ELi4ELb0EEENS1_21CollectiveEpilogueBwdISA_SB_SD_Li256ELb1ELb0ELi2EEENS1_25SingleTileBwdLPTSchedulerILb1ELi128ELb0EEEEEEEEEvNT_6ParamsE$_ZZN4cute12filter_tupleINS_5tupleIJNS1_IJiiEEENS_1CILi8192EEEEEEZNS_16flatten_to_tupleIS5_EEDaRKT_EUlRKT_E_EEDaS9_OT0_ENKUlDpSC_E_clIJS2_NS1_IJS4_EEEEEEDaSG_)
        /*3eb4*/ 	.word	0x00000000


	//----- nvinfo : EIATTR_FRAME_SIZE
	.align		4
.L_2686:
        /*3eb8*/ 	.byte	0x04, 0x11
        /*3eba*/ 	.short	(.L_2688 - .L_2687)
	.align		4
.L_2687:
        /*3ebc*/ 	.word	index@($_ZN7cutlass13device_kernelIN5flash19enable_sm80_to_sm89INS1_16FlashAttnBwdSm80INS1_25CollectiveMainloopBwdSm80ILi2ELi2EN4cute5tupleIJNS5_1CILi128EEES8_NS7_ILi64EEEEEENS_10bfloat16_tEfNS_4arch4Sm80ELb1ELb0ELb1ELb1ELb0ELb0ELb0ELb0ELi2ELi4ELi4ELi4ELb0EEENS1_21CollectiveEpilogueBwdISA_SB_SD_Li256ELb1ELb0ELi2EEENS1_25SingleTileBwdLPTSchedulerILb1ELi128ELb0EEEEEEEEEvNT_6ParamsE$_ZZN4cute12filter_tupleINS_5tupleIJNS1_IJiiEEENS_1CILi1024EEEEEEZNS_16flatten_to_tupleIS5_EEDaRKT_EUlRKT_E_EEDaS9_OT0_ENKUlDpSC_E_clIJS2_NS1_IJS4_EEEEEEDaSG_)
        /*3ec0*/ 	.word	0x00000000


	//----- nvinfo : EIATTR_FRAME_SIZE
	.align		4
.L_2688:
        /*3ec4*/ 	.byte	0x04, 0x11
        /*3ec6*/ 	.short	(.L_2690 - .L_2689)
	.align		4
.L_2689:
        /*3ec8*/ 	.word	index@($_ZN7cutlass13device_kernelIN5flash19enable_sm80_to_sm89INS1_16FlashAttnBwdSm80INS1_25CollectiveMainloopBwdSm80ILi2ELi2EN4cute5tupleIJNS5_1CILi128EEES8_NS7_ILi64EEEEEENS_10bfloat16_tEfNS_4arch4Sm80ELb1ELb0ELb1ELb1ELb0ELb0ELb0ELb0ELi2ELi4ELi4ELi4ELb0EEENS1_21CollectiveEpilogueBwdISA_SB_SD_Li256ELb1ELb0ELi2EEENS1_25SingleTileBwdLPTSchedulerILb1ELi128ELb0EEEEEEEEEvNT_6ParamsE$_ZZN4cute12filter_tupleINS_5tupleIJNS1_IJiNS1_IJiNS_1CILi0EEEEEEEEENS1_IJNS_10UnderscoreENS1_IJS6_S6_EEEEEEEEES9_ZNS_4diceIS9_S9_EEDaRKT_RKT0_EUlRKT_RKT0_E_EEDaSD_SG_OT1_ENKUlDpSJ_E_clIJNS1_IJiiS3_EEENS1_IJEEEEEEDaSQ_)
        /*3ecc*/ 	.word	0x00000000


	//----- nvinfo : EIATTR_FRAME_SIZE
	.align		4
.L_2690:
        /*3ed0*/ 	.byte	0x04, 0x11
        /*3ed2*/ 	.short	(.L_2692 - .L_2691)
	.align		4
.L_2691:
        /*3ed4*/ 	.word	index@($_ZN7cutlass13device_kernelIN5flash19enable_sm80_to_sm89INS1_16FlashAttnBwdSm80INS1_25CollectiveMainloopBwdSm80ILi2ELi2EN4cute5tupleIJNS5_1CILi128EEES8_NS7_ILi64EEEEEENS_10bfloat16_tEfNS_4arch4Sm80ELb1ELb0ELb1ELb1ELb0ELb0ELb0ELb0ELi2ELi4ELi4ELi4ELb0EEENS1_21CollectiveEpilogueBwdISA_SB_SD_Li256ELb1ELb0ELi2EEENS1_25SingleTileBwdLPTSchedulerILb1ELi128ELb0EEEEEEEEEvNT_6ParamsE$_ZZN4cute12filter_tupleINS_5tupleIJNS1_IJNS_1CILi0EEENS1_IJNS2_ILi1EEENS2_ILi512EEEiEEEEEENS2_ILi4096EEENS1_IJiNS2_ILi8192EEEEEEEEEZNS_7flattenISB_EEDaRKT_EUlRKT_E_EEDaSF_OT0_ENKUlDpSI_E_clIJNS1_IJS3_S4_S5_iEEENS1_IJS8_EEESA_EEEDaSM_)
        /*3ed8*/ 	.word	0x00000000


	//----- nvinfo : EIATTR_FRAME_SIZE
	.align		4
.L_2692:
        /*3edc*/ 	.byte	0x04, 0x11
        /*3ede*/ 	.short	(.L_2694 - .L_2693)
	.align		4
.L_2693:
        /*3ee0*/ 	.word	index@($_ZN7cutlass13device_kernelIN5flash19enable_sm80_to_sm89INS1_16FlashAttnBwdSm80INS1_25CollectiveMainloopBwdSm80ILi2ELi2EN4cute5tupleIJNS5_1CILi128EEES8_NS7_ILi64EEEEEENS_10bfloat16_tEfNS_4arch4Sm80ELb1ELb0ELb1ELb1ELb0ELb0ELb0ELb0ELi2ELi4ELi4ELi4ELb0EEENS1_21CollectiveEpilogueBwdISA_SB_SD_Li256ELb1ELb0ELi2EEENS1_25SingleTileBwdLPTSchedulerILb1ELi128ELb0EEEEEEEEEvNT_6ParamsE$_ZZN4cute12filter_tupleINS_5tupleIJNS1_IJNS_10UnderscoreENS_1CILi0EEEEEENS1_IJS4_S2_EEEEEENS1_IJNS1_IJNS1_IJNS3_ILi1EEES4_EEES4_EEENS1_IJNS1_IJS4_S4_EEEiEEEEEEZNS_5sliceIS7_SD_EEDaRKT_RKT0_EUlRKT_RKT0_E_EEDaSH_SK_OT1_ENKUlDpSN_E_clIJNS1_IJS9_EEENS1_IJiEEEEEEDaSU_)
        /*3ee4*/ 	.word	0x00000000


	//----- nvinfo : EIATTR_FRAME_SIZE
	.align		4
.L_2694:
        /*3ee8*/ 	.byte	0x04, 0x11
        /*3eea*/ 	.short	(.L_2696 - .L_2695)
	.align		4
.L_2695:
        /*3eec*/ 	.word	index@($_ZN7cutlass13device_kernelIN5flash19enable_sm80_to_sm89INS1_16FlashAttnBwdSm80INS1_25CollectiveMainloopBwdSm80ILi2ELi2EN4cute5tupleIJNS5_1CILi128EEES8_NS7_ILi64EEEEEENS_10bfloat16_tEfNS_4arch4Sm80ELb1ELb0ELb1ELb1ELb0ELb0ELb0ELb0ELi2ELi4ELi4ELi4ELb0EEENS1_21CollectiveEpilogueBwdISA_SB_SD_Li256ELb1ELb0ELi2EEENS1_25SingleTileBwdLPTSchedulerILb1ELi128ELb0EEEEEEEEEvNT_6ParamsE$_ZN73_INTERNAL_24fd9406_37_flash_bwd_hdim64_bf16_softcap_sm80_cu_3fbc093a_29189atomicAddEPff)
        /*3ef0*/ 	.word	0x00000000


	//----- nvinfo : EIATTR_FRAME_SIZE
	.align		4
.L_2696:
        /*3ef4*/ 	.byte	0x04, 0x11
        /*3ef6*/ 	.short	(.L_2698 - .L_2697)
	.align		4
.L_2697:
        /*3ef8*/ 	.word	index@($_ZN7cutlass13device_kernelIN5flash19enable_sm80_to_sm89INS1_16FlashAttnBwdSm80INS1_25CollectiveMainloopBwdSm80ILi2ELi2EN4cute5tupleIJNS5_1CILi128EEES8_NS7_ILi64EEEEEENS_10bfloat16_tEfNS_4arch4Sm80ELb1ELb0ELb1ELb1ELb0ELb0ELb0ELb0ELi2ELi4ELi4ELi4ELb0EEENS1_21CollectiveEpilogueBwdISA_SB_SD_Li256ELb1ELb0ELi2EEENS1_25SingleTileBwdLPTSchedulerILb1ELi128ELb0EEEEEEEEEvNT_6ParamsE$_ZN73_INTERNAL_24fd9406_37_flash_bwd_hdim64_bf16_softcap_sm80_cu_3fbc093a_291824__cvta_generic_to_sharedEPKv)
        /*3efc*/ 	.word	0x00000000


	//----- nvinfo : EIATTR_FRAME_SIZE
	.align		4
.L_2698:
        /*3f00*/ 	.byte	0x04, 0x11
        /*3f02*/ 	.short	(.L_2700 - .L_2699)
	.align		4
.L_2699:
        /*3f04*/ 	.word	index@($_ZN7cutlass13device_kernelIN5flash19enable_sm80_to_sm89INS1_16FlashAttnBwdSm80INS1_25CollectiveMainloopBwdSm80ILi2ELi2EN4cute5tupleIJNS5_1CILi128EEES8_NS7_ILi64EEEEEENS_10bfloat16_tEfNS_4arch4Sm80ELb1ELb0ELb1ELb1ELb0ELb0ELb0ELb0ELi2ELi4ELi4ELi4ELb0EEENS1_21CollectiveEpilogueBwdISA_SB_SD_Li256ELb1ELb0ELi2EEENS1_25SingleTileBwdLPTSchedulerILb1ELi128ELb0EEEEEEEEEvNT_6ParamsE$_ZN73_INTERNAL_24fd9406_37_flash_bwd_hdim64_bf16_softcap_sm80_cu_3fbc093a_291814__viaddmin_s32Eiii)
        /*3f08*/ 	.word	0x00000000


	//----- nvinfo : EIATTR_FRAME_SIZE
	.align		4
.L_2700:
        /*3f0c*/ 	.byte	0x04, 0x11
        /*3f0e*/ 	.short	(.L_2702 - .L_2701)
	.align		4
.L_2701:
        /*3f10*/ 	.word	index@($_ZN7cutlass13device_kernelIN5flash19enable_sm80_to_sm89INS1_16FlashAttnBwdSm80INS1_25CollectiveMainloopBwdSm80ILi2ELi2EN4cute5tupleIJNS5_1CILi128EEES8_NS7_ILi64EEEEEENS_10bfloat16_tEfNS_4arch4Sm80ELb1ELb0ELb1ELb1ELb0ELb0ELb0ELb0ELi2ELi4ELi4ELi4ELb0EEENS1_21CollectiveEpilogueBwdISA_SB_SD_Li256ELb1ELb0ELi2EEENS1_25SingleTileBwdLPTSchedulerILb1ELi128ELb0EEEEEEEEEvNT_6ParamsE$_ZN4cute8smem_ptrIPjECI1NS_12iter_adaptorIS1_S2_EEES1_)
        /*3f14*/ 	.word	0x00000000


	//----- nvinfo : EIATTR_FRAME_SIZE
	.align		4
.L_2702:
        /*3f18*/ 	.byte	0x04, 0x11
        /*3f1a*/ 	.short	(.L_2704 - .L_2703)
	.align		4
.L_2703:
        /*3f1c*/ 	.word	index@($_ZN7cutlass13device_kernelIN5flash19enable_sm80_to_sm89INS1_16FlashAttnBwdSm80INS1_25CollectiveMainloopBwdSm80ILi2ELi2EN4cute5tupleIJNS5_1CILi128EEES8_NS7_ILi64EEEEEENS_10bfloat16_tEfNS_4arch4Sm80ELb1ELb0ELb1ELb1ELb0ELb0ELb0ELb0ELi2ELi4ELi4ELi4ELb0EEENS1_21CollectiveEpilogueBwdISA_SB_SD_Li256ELb1ELb0ELi2EEENS1_25SingleTileBwdLPTSchedulerILb1ELi128ELb0EEEEEEEEEvNT_6ParamsE$_ZN4cute8smem_ptrIPfECI1NS_12iter_adaptorIS1_S2_EEES1_)
        /*3f20*/ 	.word	0x00000000


	//----- nvinfo : EIATTR_FRAME_SIZE
	.align		4
.L_2704:
        /*3f24*/ 	.byte	0x04, 0x11
        /*3f26*/ 	.short	(.L_2706 - .L_2705)
	.align		4
.L_2705:
        /*3f28*/ 	.word	index@($_ZN7cutlass13device_kernelIN5flash19enable_sm80_to_sm89INS1_16FlashAttnBwdSm80INS1_25CollectiveMainloopBwdSm80ILi2ELi2EN4cute5tupleIJNS5_1CILi128EEES8_NS7_ILi64EEEEEENS_10bfloat16_tEfNS_4arch4Sm80ELb1ELb0ELb1ELb1ELb0ELb0ELb0ELb0ELi2ELi4ELi4ELi4ELb0EEENS1_21CollectiveEpilogueBwdISA_SB_SD_Li256ELb1ELb0ELi2EEENS1_25SingleTileBwdLPTSchedulerILb1ELi128ELb0EEEEEEEEEvNT_6ParamsE$_ZN4cute8smem_ptrIPN7cutlass9uint128_tEECI1NS_12iter_adaptorIS3_S4_EEES3_)
        /*3f2c*/ 	.word	0x00000000


	//----- nvinfo : EIATTR_FRAME_SIZE
	.align		4
.L_2706:
        /*3f30*/ 	.byte	0x04, 0x11
        /*3f32*/ 	.short	(.L_2708 - .L_2707)
	.align		4
.L_2707:
        /*3f34*/ 	.word	index@($_ZN7cutlass13device_kernelIN5flash19enable_sm80_to_sm89INS1_16FlashAttnBwdSm80INS1_25CollectiveMainloopBwdSm80ILi2ELi2EN4cute5tupleIJNS5_1CILi128EEES8_NS7_ILi64EEEEEENS_10bfloat16_tEfNS_4arch4Sm80ELb1ELb0ELb1ELb1ELb0ELb0ELb0ELb0ELi2ELi4ELi4ELi4ELb0EEENS1_21CollectiveEpilogueBwdISA_SB_SD_Li256ELb1ELb0ELi2EEENS1_25SingleTileBwdLPTSchedulerILb1ELi128ELb0EEEEEEEEEvNT_6ParamsE$_ZN4cute8smem_ptrIPN7cutlass10bfloat16_tEECI1NS_12iter_adaptorIS3_S4_EEES3_)
        /*3f38*/ 	.word	0x00000000


	//----- nvinfo : EIATTR_FRAME_SIZE
	.align		4
.L_2708:
        /*3f3c*/ 	.byte	0x04, 0x11
        /*3f3e*/ 	.short	(.L_2710 - .L_2709)
	.align		4
.L_2709:
        /*3f40*/ 	.word	index@($_ZN7cutlass13device_kernelIN5flash19enable_sm80_to_sm89INS1_16FlashAttnBwdSm80INS1_25CollectiveMainloopBwdSm80ILi2ELi2EN4cute5tupleIJNS5_1CILi128EEES8_NS7_ILi64EEEEEENS_10bfloat16_tEfNS_4arch4Sm80ELb1ELb0ELb1ELb1ELb0ELb0ELb0ELb0ELi2ELi4ELi4ELi4ELb0EEENS1_21CollectiveEpilogueBwdISA_SB_SD_Li256ELb1ELb0ELi2EEENS1_25SingleTileBwdLPTSchedulerILb1ELi128ELb0EEEEEEEEEvNT_6ParamsE$_ZN4cute8gmem_ptrIPfECI1NS_12iter_adaptorIS1_S2_EEES1_)
        /*3f44*/ 	.word	0x00000000


	//----- nvinfo : EIATTR_FRAME_SIZE
	.align		4
.L_2710:
        /*3f48*/ 	.byte	0x04, 0x11
        /*3f4a*/ 	.short	(.L_2712 - .L_2711)
	.align		4
.L_2711:
        /*3f4c*/ 	.word	index@($_ZN7cutlass13device_kernelIN5flash19enable_sm80_to_sm89INS1_16FlashAttnBwdSm80INS1_25CollectiveMainloopBwdSm80ILi2ELi2EN4cute5tupleIJNS5_1CILi128EEES8_NS7_ILi64EEEEEENS_10bfloat16_tEfNS_4arch4Sm80ELb1ELb0ELb1ELb1ELb0ELb0ELb0ELb0ELi2ELi4ELi4ELi4ELb0EEENS1_21CollectiveEpilogueBwdISA_SB_SD_Li256ELb1ELb0ELi2EEENS1_25SingleTileBwdLPTSchedulerILb1ELi128ELb0EEEEEEEEEvNT_6ParamsE$_ZN4cute8gmem_ptrIPKfECI1NS_12iter_adaptorIS2_S3_EEES2_)
        /*3f50*/ 	.word	0x00000000


	//----- nvinfo : EIATTR_FRAME_SIZE
	.align		4
.L_2712:
        /*3f54*/ 	.byte	0x04, 0x11
        /*3f56*/ 	.short	(.L_2714 - .L_2713)
	.align		4
.L_2713:
        /*3f58*/ 	.word	index@($_ZN7cutlass13device_kernelIN5flash19enable_sm80_to_sm89INS1_16FlashAttnBwdSm80INS1_25CollectiveMainloopBwdSm80ILi2ELi2EN4cute5tupleIJNS5_1CILi128EEES8_NS7_ILi64EEEEEENS_10bfloat16_tEfNS_4arch4Sm80ELb1ELb0ELb1ELb1ELb0ELb0ELb0ELb0ELi2ELi4ELi4ELi4ELb0EEENS1_21CollectiveEpilogueBwdISA_SB_SD_Li256ELb1ELb0ELi2EEENS1_25SingleTileBwdLPTSchedulerILb1ELi128ELb0EEEEEEEEEvNT_6ParamsE$_ZN4cute8gmem_ptrIPKN7cutlass9uint128_tEECI1NS_12iter_adaptorIS4_S5_EEES4_)
        /*3f5c*/ 	.word	0x00000000


	//----- nvinfo : EIATTR_FRAME_SIZE
	.align		4
.L_2714:
        /*3f60*/ 	.byte	0x04, 0x11
        /*3f62*/ 	.short	(.L_2716 - .L_2715)
	.align		4
.L_2715:
        /*3f64*/ 	.word	index@($_ZN7cutlass13device_kernelIN5flash19enable_sm80_to_sm89INS1_16FlashAttnBwdSm80INS1_25CollectiveMainloopBwdSm80ILi2ELi2EN4cute5tupleIJNS5_1CILi128EEES8_NS7_ILi64EEEEEENS_10bfloat16_tEfNS_4arch4Sm80ELb1ELb0ELb1ELb1ELb0ELb0ELb0ELb0ELi2ELi4ELi4ELi4ELb0EEENS1_21CollectiveEpilogueBwdISA_SB_SD_Li256ELb1ELb0ELi2EEENS1_25SingleTileBwdLPTSchedulerILb1ELi128ELb0EEEEEEEEEvNT_6ParamsE$_ZN4cute8gmem_ptrIPKN7cutlass10bfloat16_tEECI1NS_12iter_adaptorIS4_S5_EEES4_)
        /*3f68*/ 	.word	0x00000000


	//----- nvinfo : EIATTR_FRAME_SIZE
	.align		4
.L_2716:
        /*3f6c*/ 	.byte	0x04, 0x11
        /*3f6e*/ 	.short	(.L_2718 - .L_2717)
	.align		4
.L_2717:
        /*3f70*/ 	.word	index@($_ZN7cutlass13device_kernelIN5flash19enable_sm80_to_sm89INS1_16FlashAttnBwdSm80INS1_25CollectiveMainloopBwdSm80ILi2ELi2EN4cute5tupleIJNS5_1CILi128EEES8_NS7_ILi64EEEEEENS_10bfloat16_tEfNS_4arch4Sm80ELb1ELb0ELb1ELb1ELb0ELb0ELb0ELb0ELi2ELi4ELi4ELi4ELb0EEENS1_21CollectiveEpilogueBwdISA_SB_SD_Li256ELb1ELb0ELi2EEENS1_25SingleTileBwdLPTSchedulerILb1ELi128ELb0EEEEEEEEEvNT_6ParamsE$_ZN4cute5tupleIJiiEEC2ERKiS3_)
        /*3f74*/ 	.word	0x00000000


	//----- nvinfo : EIATTR_FRAME_SIZE
	.align		4
.L_2718:
        /*3f78*/ 	.byte	0x04, 0x11
        /*3f7a*/ 	.short	(.L_2720 - .L_2719)
	.align		4
.L_2719:
        /*3f7c*/ 	.word	index@($_ZN7cutlass13device_kernelIN5flash19enable_sm80_to_sm89INS1_16FlashAttnBwdSm80INS1_25CollectiveMainloopBwdSm80ILi2ELi2EN4cute5tupleIJNS5_1CILi128EEES8_NS7_ILi64EEEEEENS_10bfloat16_tEfNS_4arch4Sm80ELb1ELb0ELb1ELb1ELb0ELb0ELb0ELb0ELi2ELi4ELi4ELi4ELb0EEENS1_21CollectiveEpilogueBwdISA_SB_SD_Li256ELb1ELb0ELi2EEENS1_25SingleTileBwdLPTSchedulerILb1ELi128ELb0EEEEEEEEEvNT_6ParamsE$_ZN4cute5tupleIJiNS_1CILi0EEEEEC2ERKiRKS2_)
        /*3f80*/ 	.word	0x00000000


	//----- nvinfo : EIATTR_FRAME_SIZE
	.align		4
.L_2720:
        /*3f84*/ 	.byte	0x04, 0x11
        /*3f86*/ 	.short	(.L_2722 - .L_2721)
	.align		4
.L_2721:
        /*3f88*/ 	.word	index@($_ZN7cutlass13device_kernelIN5flash19enable_sm80_to_sm89INS1_16FlashAttnBwdSm80INS1_25CollectiveMainloopBwdSm80ILi2ELi2EN4cute5tupleIJNS5_1CILi128EEES8_NS7_ILi64EEEEEENS_10bfloat16_tEfNS_4arch4Sm80ELb1ELb0ELb1ELb1ELb0ELb0ELb0ELb0ELi2ELi4ELi4ELi4ELb0EEENS1_21CollectiveEpilogueBwdISA_SB_SD_Li256ELb1ELb0ELi2EEENS1_25SingleTileBwdLPTSchedulerILb1ELi128ELb0EEEEEEEEEvNT_6ParamsE$_ZN4cute5tupleIJiEEC2ERKi)
        /*3f8c*/ 	.word	0x00000000


	//----- nvinfo : EIATTR_FRAME_SIZE
	.align		4
.L_2722:
        /*3f90*/ 	.byte	0x04, 0x11
        /*3f92*/ 	.short	(.L_2724 - .L_2723)
	.align		4
.L_2723:
        /*3f94*/ 	.word	index@($_ZN7cutlass13device_kernelIN5flash19enable_sm80_to_sm89INS1_16FlashAttnBwdSm80INS1_25CollectiveMainloopBwdSm80ILi2ELi2EN4cute5tupleIJNS5_1CILi128EEES8_NS7_ILi64EEEEEENS_10bfloat16_tEfNS_4arch4Sm80ELb1ELb0ELb1ELb1ELb0ELb0ELb0ELb0ELi2ELi4ELi4ELi4ELb0EEENS1_21CollectiveEpilogueBwdISA_SB_SD_Li256ELb1ELb0ELi2EEENS1_25SingleTileBwdLPTSchedulerILb1ELi128ELb0EEEEEEEEEvNT_6ParamsE$_ZN4cute5tupleIJNS_7SwizzleILi3ELi3ELi3EEENS_9MixedBitsILj0ELj432EEENS_6LayoutINS0_IJNS0_IJNS_1CILi2EEES7_S7_EEES7_NS6_ILi8EEEEEENS0_IJNS0_IJNS6_ILi64EEES9_NS6_ILi512EEEEEENS6_ILi8192EEENS6_ILi1024EEEEEEEEEEC2ERKS2_RKS4_RKSH_)
        /*3f98*/ 	.word	0x00000000


	//----- nvinfo : EIATTR_FRAME_SIZE
	.align		4
.L_2724:
        /*3f9c*/ 	.byte	0x04, 0x11
        /*3f9e*/ 	.short	(.L_2726 - .L_2725)
	.align		4
.L_2725:
        /*3fa0*/ 	.word	index@($_ZN7cutlass13device_kernelIN5flash19enable_sm80_to_sm89INS1_16FlashAttnBwdSm80INS1_25CollectiveMainloopBwdSm80ILi2ELi2EN4cute5tupleIJNS5_1CILi128EEES8_NS7_ILi64EEEEEENS_10bfloat16_tEfNS_4arch4Sm80ELb1ELb0ELb1ELb1ELb0ELb0ELb0ELb0ELi2ELi4ELi4ELi4ELb0EEENS1_21CollectiveEpilogueBwdISA_SB_SD_Li256ELb1ELb0ELi2EEENS1_25SingleTileBwdLPTSchedulerILb1ELi128ELb0EEEEEEEEEvNT_6ParamsE$_ZN4cute5tupleIJNS_1CILi2EEEiEEC2ERKS2_RKi)
        /*3fa4*/ 	.word	0x00000000


	//----- nvinfo : EIATTR_FRAME_SIZE
	.align		4
.L_2726:
        /*3fa8*/ 	.byte	0x04, 0x11
        /*3faa*/ 	.short	(.L_2728 - .L_2727)
	.align		4
.L_2727:
        /*3fac*/ 	.word	index@($_ZN7cutlass13device_kernelIN5flash19enable_sm80_to_sm89INS1_16FlashAttnBwdSm80INS1_25CollectiveMainloopBwdSm80ILi2ELi2EN4cute5tupleIJNS5_1CILi128EEES8_NS7_ILi64EEEEEENS_10bfloat16_tEfNS_4arch4Sm80ELb1ELb0ELb1ELb1ELb0ELb0ELb0ELb0ELi2ELi4ELi4ELi4ELb0EEENS1_21CollectiveEpilogueBwdISA_SB_SD_Li256ELb1ELb0ELi2EEENS1_25SingleTileBwdLPTSchedulerILb1ELi128ELb0EEEEEEEEEvNT_6ParamsE$_ZN4cute5tupleIJNS_1CILi0EEEiEEC2ERKS2_RKi)
        /*3fb0*/ 	.word	0x00000000


	//----- nvinfo : EIATTR_FRAME_SIZE
	.align		4
.L_2728:
        /*3fb4*/ 	.byte	0x04, 0x11
        /*3fb6*/ 	.short	(.L_2730 - .L_2729)
	.align		4
.L_2729:
        /*3fb8*/ 	.word	index@($_ZN7cutlass13device_kernelIN5flash19enable_sm80_to_sm89INS1_16FlashAttnBwdSm80INS1_25CollectiveMainloopBwdSm80ILi2ELi2EN4cute5tupleIJNS5_1CILi128EEES8_NS7_ILi64EEEEEENS_10bfloat16_tEfNS_4arch4Sm80ELb1ELb0ELb1ELb1ELb0ELb0ELb0ELb0ELi2ELi4ELi4ELi4ELb0EEENS1_21CollectiveEpilogueBwdISA_SB_SD_Li256ELb1ELb0ELi2EEENS1_25SingleTileBwdLPTSchedulerILb1ELi128ELb0EEEEEEEEEvNT_6ParamsE$_ZN4cute5tupleIJNS0_IJNS_1CILi8EEENS1_ILi2EEES3_S3_S2_S3_EEENS0_IJNS1_ILi1EEEiiiNS1_ILi72EEENS1_ILi512EEEEEEEEC2ERKS4_RKS8_)
        /*3fbc*/ 	.word	0x00000000


	//----- nvinfo : EIATTR_FRAME_SIZE
	.align		4
.L_2730:
        /*3fc0*/ 	.byte	0x04, 0x11
        /*3fc2*/ 	.short	(.L_2732 - .L_2731)
	.align		4
.L_2731:
        /*3fc4*/ 	.word	index@($_ZN7cutlass13device_kernelIN5flash19enable_sm80_to_sm89INS1_16FlashAttnBwdSm80INS1_25CollectiveMainloopBwdSm80ILi2ELi2EN4cute5tupleIJNS5_1CILi128EEES8_NS7_ILi64EEEEEENS_10bfloat16_tEfNS_4arch4Sm80ELb1ELb0ELb1ELb1ELb0ELb0ELb0ELb0ELi2ELi4ELi4ELi4ELb0EEENS1_21CollectiveEpilogueBwdISA_SB_SD_Li256ELb1ELb0ELi2EEENS1_25SingleTileBwdLPTSchedulerILb1ELi128ELb0EEEEEEEEEvNT_6ParamsE$_ZN4cute5tupleIJNS0_IJNS_1CILi8EEENS0_IJNS1_ILi2EEES3_S3_EEENS1_ILi1EEES4_S5_EEENS0_IJS5_NS0_IJiiiEEENS1_ILi64EEENS0_IJNS1_ILi72EEENS1_ILi144EEENS1_ILi288EEEEEENS1_ILi512EEEEEEEEC2ERKS6_RKSE_)
        /*3fc8*/ 	.word	0x00000000


	//----- nvinfo : EIATTR_FRAME_SIZE
	.align		4
.L_2732:
        /*3fcc*/ 	.byte	0x04, 0x11
        /*3fce*/ 	.short	(.L_2734 - .L_2733)
	.align		4
.L_2733:
        /*3fd0*/ 	.word	index@($_ZN7cutlass13device_kernelIN5flash19enable_sm80_to_sm89INS1_16FlashAttnBwdSm80INS1_25CollectiveMainloopBwdSm80ILi2ELi2EN4cute5tupleIJNS5_1CILi128EEES8_NS7_ILi64EEEEEENS_10bfloat16_tEfNS_4arch4Sm80ELb1ELb0ELb1ELb1ELb0ELb0ELb0ELb0ELi2ELi4ELi4ELi4ELb0EEENS1_21CollectiveEpilogueBwdISA_SB_SD_Li256ELb1ELb0ELi2EEENS1_25SingleTileBwdLPTSchedulerILb1ELi128ELb0EEEEEEEEEvNT_6ParamsE$_ZN4cute5tupleIJNS0_IJNS_1CILi8EEENS0_IJNS1_ILi2EEES3_S3_EEENS1_ILi1EEES4_S5_EEENS0_IJS5_NS0_IJS2_iiEEENS1_ILi64EEENS0_IJiNS1_ILi144EEENS1_ILi288EEEEEENS1_ILi512EEEEEEEEC2ERKS6_RKSD_)
        /*3fd4*/ 	.word	0x00000000


	//----- nvinfo : EIATTR_FRAME_SIZE
	.align		4
.L_2734:
        /*3fd8*/ 	.byte	0x04, 0x11
        /*3fda*/ 	.short	(.L_2736 - .L_2735)
	.align		4
.L_2735:
        /*3fdc*/ 	.word	index@($_ZN7cutlass13device_kernelIN5flash19enable_sm80_to_sm89INS1_16FlashAttnBwdSm80INS1_25CollectiveMainloopBwdSm80ILi2ELi2EN4cute5tupleIJNS5_1CILi128EEES8_NS7_ILi64EEEEEENS_10bfloat16_tEfNS_4arch4Sm80ELb1ELb0ELb1ELb1ELb0ELb0ELb0ELb0ELi2ELi4ELi4ELi4ELb0EEENS1_21CollectiveEpilogueBwdISA_SB_SD_Li256ELb1ELb0ELi2EEENS1_25SingleTileBwdLPTSchedulerILb1ELi128ELb0EEEEEEEEEvNT_6ParamsE$_ZN4cute5tupleIJNS0_IJNS_1CILi2EEES2_S2_EEENS0_IJNS1_ILi1EEENS1_ILi512EEEiEEEEEC2ERKS3_RKS6_)
        /*3fe0*/ 	.word	0x00000000


	//----- nvinfo : EIATTR_FRAME_SIZE
	.align		4
.L_2736:
        /*3fe4*/ 	.byte	0x04, 0x11
        /*3fe6*/ 	.short	(.L_2738 - .L_2737)
	.align		4
.L_2737:
        /*3fe8*/ 	.word	index@($_ZN7cutlass13device_kernelIN5flash19enable_sm80_to_sm89INS1_16FlashAttnBwdSm80INS1_25CollectiveMainloopBwdSm80ILi2ELi2EN4cute5tupleIJNS5_1CILi128EEES8_NS7_ILi64EEEEEENS_10bfloat16_tEfNS_4arch4Sm80ELb1ELb0ELb1ELb1ELb0ELb0ELb0ELb0ELi2ELi4ELi4ELi4ELb0EEENS1_21CollectiveEpilogueBwdISA_SB_SD_Li256ELb1ELb0ELi2EEENS1_25SingleTileBwdLPTSchedulerILb1ELi128ELb0EEEEEEEEEvNT_6ParamsE$_ZN4cute5tupleIJNS0_IJNS_1CILi2EEES2_EEENS0_IJiiEEEEEC2ERKS3_RKS4_)
        /*3fec*/ 	.word	0x00000000


	//----- nvinfo : EIATTR_FRAME_SIZE
	.align		4
.L_2738:
        /*3ff0*/ 	.byte	0x04, 0x11
        /*3ff2*/ 	.short	(.L_2740 - .L_2739)
	.align		4
.L_2739:
        /*3ff4*/ 	.word	index@($_ZN7cutlass13device_kernelIN5flash19enable_sm80_to_sm89INS1_16FlashAttnBwdSm80INS1_25CollectiveMainloopBwdSm80ILi2ELi2EN4cute5tupleIJNS5_1CILi128EEES8_NS7_ILi64EEEEEENS_10bfloat16_tEfNS_4arch4Sm80ELb1ELb0ELb1ELb1ELb0ELb0ELb0ELb0ELi2ELi4ELi4ELi4ELb0EEENS1_21CollectiveEpilogueBwdISA_SB_SD_Li256ELb1ELb0ELi2EEENS1_25SingleTileBwdLPTSchedulerILb1ELi128ELb0EEEEEEEEEvNT_6ParamsE$_ZN4cute5tupleIJNS0_IJNS_1CILi2EEES2_EEENS0_IJiNS1_ILi512EEEEEEEEC2ERKS3_RKS5_)
        /*3ff8*/ 	.word	0x00000000


	//----- nvinfo : EIATTR_FRAME_SIZE
	.align		4
.L_2740:
        /*3ffc*/ 	.byte	0x04, 0x11
        /*3ffe*/ 	.short	(.L_2742 - .L_2741)
	.align		4
.L_2741:
        /*4000*/ 	.word	index@($_ZN7cutlass13device_kernelIN5flash19enable_sm80_to_sm89INS1_16FlashAttnBwdSm80INS1_25CollectiveMainloopBwdSm80ILi2ELi2EN4cute5tupleIJNS5_1CILi128EEES8_NS7_ILi64EEEEEENS_10bfloat16_tEfNS_4arch4Sm80ELb1ELb0ELb1ELb1ELb0ELb0ELb0ELb0ELi2ELi4ELi4ELi4ELb0EEENS1_21CollectiveEpilogueBwdISA_SB_SD_Li256ELb1ELb0ELi2EEENS1_25SingleTileBwdLPTSchedulerILb1ELi128ELb0EEEEEEEEEvNT_6ParamsE$_ZN4cute5tupleIJNS0_IJNS_1CILi2EEES2_EEENS0_IJiNS1_ILi4096EEEEEEEEC2ERKS3_RKS5_)
        /*4004*/ 	.word	0x00000000


	//----- nvinfo : EIATTR_FRAME_SIZE
	.align		4
.L_2742:
        /*4008*/ 	.byte	0x04, 0x11
        /*400a*/ 	.short	(.L_2744 - .L_2743)
	.align		4
.L_2743:
        /*400c*/ 	.word	index@($_ZN7cutlass13device_kernelIN5flash19enable_sm80_to_sm89INS1_16FlashAttnBwdSm80INS1_25CollectiveMainloopBwdSm80ILi2ELi2EN4cute5tupleIJNS5_1CILi128EEES8_NS7_ILi64EEEEEENS_10bfloat16_tEfNS_4arch4Sm80ELb1ELb0ELb1ELb1ELb0ELb0ELb0ELb0ELi2ELi4ELi4ELi4ELb0EEENS1_21CollectiveEpilogueBwdISA_SB_SD_Li256ELb1ELb0ELi2EEENS1_25SingleTileBwdLPTSchedulerILb1ELi128ELb0EEEEEEEEEvNT_6ParamsE$_ZN4cute5tupleIJNS0_IJNS_1CILi2EEES2_EEENS0_IJNS1_ILi1EEEiEEEEEC2ERKS3_RKS5_)
        /*4010*/ 	.word	0x00000000


	//----- nvinfo : EIATTR_FRAME_SIZE
	.align		4
.L_2744:
        /*4014*/ 	.byte	0x04, 0x11
        /*4016*/ 	.short	(.L_2746 - .L_2745)
	.align		4
.L_2745:
        /*4018*/ 	.word	index@($_ZN7cutlass13device_kernelIN5flash19enable_sm80_to_sm89INS1_16FlashAttnBwdSm80INS1_25CollectiveMainloopBwdSm80ILi2ELi2EN4cute5tupleIJNS5_1CILi128EEES8_NS7_ILi64EEEEEENS_10bfloat16_tEfNS_4arch4Sm80ELb1ELb0ELb1ELb1ELb0ELb0ELb0ELb0ELi2ELi4ELi4ELi4ELb0EEENS1_21CollectiveEpilogueBwdISA_SB_SD_Li256ELb1ELb0ELi2EEENS1_25SingleTileBwdLPTSchedulerILb1ELi128ELb0EEEEEEEEEvNT_6ParamsE$_ZN4cute5tupleIJNS0_IJNS_1CILi2EEEEEENS0_IJiEEEEEC2ERKS3_RKS4_)
        /*401c*/ 	.word	0x00000000


	//----- nvinfo : EIATTR_FRAME_SIZE
	.align		4
.L_2746:
        /*4020*/ 	.byte	0x04, 0x11
        /*4022*/ 	.short	(.L_2748 - .L_2747)
	.align		4
.L_2747:
        /*4024*/ 	.word	index@($_ZN7cutlass13device_kernelIN5flash19enable_sm80_to_sm89INS1_16FlashAttnBwdSm80INS1_25CollectiveMainloopBwdSm80ILi2ELi2EN4cute5tupleIJNS5_1CILi128EEES8_NS7_ILi64EEEEEENS_10bfloat16_tEfNS_4arch4Sm80ELb1ELb0ELb1ELb1ELb0ELb0ELb0ELb0ELi2ELi4ELi4ELi4ELb0EEENS1_21CollectiveEpilogueBwdISA_SB_SD_Li256ELb1ELb0ELi2EEENS1_25SingleTileBwdLPTSchedulerILb1ELi128ELb0EEEEEEEEEvNT_6ParamsE$_ZN4cute5tupleIJNS0_IJNS_1CILi1EEENS1_ILi2EEES3_EEENS0_IJS2_NS1_ILi256EEEiEEEEEC2ERKS4_RKS6_)
        /*4028*/ 	.word	0x00000000


	//----- nvinfo : EIATTR_FRAME_SIZE
	.align		4
.L_2748:
        /*402c*/ 	.byte	0x04, 0x11
        /*402e*/ 	.short	(.L_2750 - .L_2749)
	.align		4
.L_2749:
        /*4030*/ 	.word	index@($_ZN7cutlass13device_kernelIN5flash19enable_sm80_to_sm89INS1_16FlashAttnBwdSm80INS1_25CollectiveMainloopBwdSm80ILi2ELi2EN4cute5tupleIJNS5_1CILi128EEES8_NS7_ILi64EEEEEENS_10bfloat16_tEfNS_4arch4Sm80ELb1ELb0ELb1ELb1ELb0ELb0ELb0ELb0ELi2ELi4ELi4ELi4ELb0EEENS1_21CollectiveEpilogueBwdISA_SB_SD_Li256ELb1ELb0ELi2EEENS1_25SingleTileBwdLPTSchedulerILb1ELi128ELb0EEEEEEEEEvNT_6ParamsE$_ZN4cute5tupleIJNS0_IJNS_1CILi1EEENS1_ILi2EEEEEENS0_IJNS1_ILi0EEEiEEEEEC2ERKS4_RKS6_)
        /*4034*/ 	.word	0x00000000


	//----- nvinfo : EIATTR_FRAME_SIZE
	.align		4
.L_2750:
        /*4038*/ 	.byte	0x04, 0x11
        /*403a*/ 	.short	(.L_2752 - .L_2751)
	.align		4
.L_2751:
        /*403c*/ 	.word	index@($_ZN7cutlass13device_kernelIN5flash19enable_sm80_to_sm89INS1_16FlashAttnBwdSm80INS1_25CollectiveMainloopBwdSm80ILi2ELi2EN4cute5tupleIJNS5_1CILi128EEES8_NS7_ILi64EEEEEENS_10bfloat16_tEfNS_4arch4Sm80ELb1ELb0ELb1ELb1ELb0ELb0ELb0ELb0ELi2ELi4ELi4ELi4ELb0EEENS1_21CollectiveEpilogueBwdISA_SB_SD_Li256ELb1ELb0ELi2EEENS1_25SingleTileBwdLPTSchedulerILb1ELi128ELb0EEEEEEEEEvNT_6ParamsE$_ZN4cute5tupleIJNS0_IJNS_1CILi1EEENS0_IJS2_NS1_ILi2EEES3_EEEEEENS0_IJNS1_ILi0EEENS0_IJS2_NS1_ILi256EEEiEEEEEEEEC2ERKS5_RKS9_)
        /*4040*/ 	.word	0x00000000


	//----- nvinfo : EIATTR_FRAME_SIZE
	.align		4
.L_2752:
        /*4044*/ 	.byte	0x04, 0x11
        /*4046*/ 	.short	(.L_2754 - .L_2753)
	.align		4
.L_2753:
        /*4048*/ 	.word	index@($_ZN7cutlass13device_kernelIN5flash19enable_sm80_to_sm89INS1_16FlashAttnBwdSm80INS1_25CollectiveMainloopBwdSm80ILi2ELi2EN4cute5tupleIJNS5_1CILi128EEES8_NS7_ILi64EEEEEENS_10bfloat16_tEfNS_4arch4Sm80ELb1ELb0ELb1ELb1ELb0ELb0ELb0ELb0ELi2ELi4ELi4ELi4ELb0EEENS1_21CollectiveEpilogueBwdISA_SB_SD_Li256ELb1ELb0ELi2EEENS1_25SingleTileBwdLPTSchedulerILb1ELi128ELb0EEEEEEEEEvNT_6ParamsE$_ZN4cute5tupleIJNS0_IJNS_1CILi16EEENS1_ILi2EEES3_S3_NS1_ILi4EEES3_EEENS0_IJNS1_ILi1EEEiiiNS1_ILi144EEENS1_ILi512EEEEEEEEC2ERKS5_RKS9_)
        /*404c*/ 	.word	0x00000000


	//----- nvinfo : EIATTR_FRAME_SIZE
	.align		4
.L_2754:
        /*4050*/ 	.byte	0x04, 0x11
        /*4052*/ 	.short	(.L_2756 - .L_2755)
	.align		4
.L_2755:
        /*4054*/ 	.word	index@($_ZN7cutlass13device_kernelIN5flash19enable_sm80_to_sm89INS1_16FlashAttnBwdSm80INS1_25CollectiveMainloopBwdSm80ILi2ELi2EN4cute5tupleIJNS5_1CILi128EEES8_NS7_ILi64EEEEEENS_10bfloat16_tEfNS_4arch4Sm80ELb1ELb0ELb1ELb1ELb0ELb0ELb0ELb0ELi2ELi4ELi4ELi4ELb0EEENS1_21CollectiveEpilogueBwdISA_SB_SD_Li256ELb1ELb0ELi2EEENS1_25SingleTileBwdLPTSchedulerILb1ELi128ELb0EEEEEEEEEvNT_6ParamsE$_ZN4cute5tupleIJNS0_IJNS0_IJNS_1CILi8EEENS1_ILi1EEEEEENS1_ILi4EEES3_EEENS0_IJNS0_IJS3_NS1_ILi0EEEEEElS7_EEEEEC2ERKS6_RKS9_)
        /*4058*/ 	.word	0x00000000


	//----- nvinfo : EIATTR_FRAME_SIZE
	.align		4
.L_2756:
        /*405c*/ 	.byte	0x04, 0x11
        /*405e*/ 	.short	(.L_2758 - .L_2757)
	.align		4
.L_2757:
        /*4060*/ 	.word	index@($_ZN7cutlass13device_kernelIN5flash19enable_sm80_to_sm89INS1_16FlashAttnBwdSm80INS1_25CollectiveMainloopBwdSm80ILi2ELi2EN4cute5tupleIJNS5_1CILi128EEES8_NS7_ILi64EEEEEENS_10bfloat16_tEfNS_4arch4Sm80ELb1ELb0ELb1ELb1ELb0ELb0ELb0ELb0ELi2ELi4ELi4ELi4ELb0EEENS1_21CollectiveEpilogueBwdISA_SB_SD_Li256ELb1ELb0ELi2EEENS1_25SingleTileBwdLPTSchedulerILb1ELi128ELb0EEEEEEEEEvNT_6ParamsE$_ZN4cute5tupleIJNS0_IJNS0_IJNS_1CILi8EEENS1_ILi1EEEEEENS1_ILi2EEES2_EEENS0_IJNS0_IJS3_NS1_ILi0EEEEEEiNS1_ILi1024EEEEEEEEC2ERKS6_RKSA_)
        /*4064*/ 	.word	0x00000000


	//----- nvinfo : EIATTR_FRAME_SIZE
	.align		4
.L_2758:
        /*4068*/ 	.byte	0x04, 0x11
        /*406a*/ 	.short	(.L_2760 - .L_2759)
	.align		4
.L_2759:
        /*406c*/ 	.word	index@($_ZN7cutlass13device_kernelIN5flash19enable_sm80_to_sm89INS1_16FlashAttnBwdSm80INS1_25CollectiveMainloopBwdSm80ILi2ELi2EN4cute5tupleIJNS5_1CILi128EEES8_NS7_ILi64EEEEEENS_10bfloat16_tEfNS_4arch4Sm80ELb1ELb0ELb1ELb1ELb0ELb0ELb0ELb0ELi2ELi4ELi4ELi4ELb0EEENS1_21CollectiveEpilogueBwdISA_SB_SD_Li256ELb1ELb0ELi2EEENS1_25SingleTileBwdLPTSchedulerILb1ELi128ELb0EEEEEEEEEvNT_6ParamsE$_ZN4cute5tupleIJNS0_IJNS0_IJNS_1CILi8EEENS1_ILi1EEEEEENS1_ILi2EEENS0_IJS5_S5_EEEEEENS0_IJNS0_IJS3_NS1_ILi0EEEEEENS1_ILi4096EEENS0_IJiiEEEEEEEEC2ERKS7_RKSC_)
        /*4070*/ 	.word	0x00000000


	//----- nvinfo : EIATTR_FRAME_SIZE
	.align		4
.L_2760:
        /*4074*/ 	.byte	0x04, 0x11
        /*4076*/ 	.short	(.L_2762 - .L_2761)
	.align		4
.L_2761:
        /*4078*/ 	.word	index@($_ZN7cutlass13device_kernelIN5flash19enable_sm80_to_sm89INS1_16FlashAttnBwdSm80INS1_25CollectiveMainloopBwdSm80ILi2ELi2EN4cute5tupleIJNS5_1CILi128EEES8_NS7_ILi64EEEEEENS_10bfloat16_tEfNS_4arch4Sm80ELb1ELb0ELb1ELb1ELb0ELb0ELb0ELb0ELi2ELi4ELi4ELi4ELb0EEENS1_21CollectiveEpilogueBwdISA_SB_SD_Li256ELb1ELb0ELi2EEENS1_25SingleTileBwdLPTSchedulerILb1ELi128ELb0EEEEEEEEEvNT_6ParamsE$_ZN4cute5tupleIJNS0_IJNS0_IJNS_1CILi8EEENS1_ILi1EEEEEENS1_ILi2EEEEEENS0_IJNS0_IJS3_NS1_ILi0EEEEEEiEEEEEC2ERKS6_RKS9_)
        /*407c*/ 	.word	0x00000000


	//----- nvinfo : EIATTR_FRAME_SIZE
	.align		4
.L_2762:
        /*4080*/ 	.byte	0x04, 0x11
        /*4082*/ 	.short	(.L_2764 - .L_2763)
	.align		4
.L_2763:
        /*4084*/ 	.word	index@($_ZN7cutlass13device_kernelIN5flash19enable_sm80_to_sm89INS1_16FlashAttnBwdSm80INS1_25CollectiveMainloopBwdSm80ILi2ELi2EN4cute5tupleIJNS5_1CILi128EEES8_NS7_ILi64EEEEEENS_10bfloat16_tEfNS_4arch4Sm80ELb1ELb0ELb1ELb1ELb0ELb0ELb0ELb0ELi2ELi4ELi4ELi4ELb0EEENS1_21CollectiveEpilogueBwdISA_SB_SD_Li256ELb1ELb0ELi2EEENS1_25SingleTileBwdLPTSchedulerILb1ELi128ELb0EEEEEEEEEvNT_6ParamsE$_ZN4cute5tupleIJNS0_IJNS0_IJNS_1CILi8EEENS1_ILi1EEEEEENS0_IJNS1_ILi2EEEEEEEEENS0_IJNS0_IJS3_NS1_ILi0EEEEEENS0_IJiEEEEEEEEC2ERKS7_RKSB_)
        /*4088*/ 	.word	0x00000000


	//----- nvinfo : EIATTR_FRAME_SIZE
	.align		4
.L_2764:
        /*408c*/ 	.byte	0x04, 0x11
        /*408e*/ 	.short	(.L_2766 - .L_2765)
	.align		4
.L_2765:
        /*4090*/ 	.word	index@($_ZN7cutlass13device_kernelIN5flash19enable_sm80_to_sm89INS1_16FlashAttnBwdSm80INS1_25CollectiveMainloopBwdSm80ILi2ELi2EN4cute5tupleIJNS5_1CILi128EEES8_NS7_ILi64EEEEEENS_10bfloat16_tEfNS_4arch4Sm80ELb1ELb0ELb1ELb1ELb0ELb0ELb0ELb0ELi2ELi4ELi4ELi4ELb0EEENS1_21CollectiveEpilogueBwdISA_SB_SD_Li256ELb1ELb0ELi2EEENS1_25SingleTileBwdLPTSchedulerILb1ELi128ELb0EEEEEEEEEvNT_6ParamsE$_ZN4cute5tupleIJNS0_IJNS0_IJNS_1CILi2EEES2_S2_EEES2_NS0_IJS2_S2_EEEEEENS0_IJNS0_IJNS1_ILi1EEENS1_ILi512EEEiEEENS1_ILi4096EEENS0_IJiiEEEEEEEEC2ERKS5_RKSB_)
        /*4094*/ 	.word	0x00000000


	//----- nvinfo : EIATTR_FRAME_SIZE
	.align		4
.L_2766:
        /*4098*/ 	.byte	0x04, 0x11
        /*409a*/ 	.short	(.L_2768 - .L_2767)
	.align		4
.L_2767:
        /*409c*/ 	.word	index@($_ZN7cutlass13device_kernelIN5flash19enable_sm80_to_sm89INS1_16FlashAttnBwdSm80INS1_25CollectiveMainloopBwdSm80ILi2ELi2EN4cute5tupleIJNS5_1CILi128EEES8_NS7_ILi64EEEEEENS_10bfloat16_tEfNS_4arch4Sm80ELb1ELb0ELb1ELb1ELb0ELb0ELb0ELb0ELi2ELi4ELi4ELi4ELb0EEENS1_21CollectiveEpilogueBwdISA_SB_SD_Li256ELb1ELb0ELi2EEENS1_25SingleTileBwdLPTSchedulerILb1ELi128ELb0EEEEEEEEEvNT_6ParamsE$_ZN4cute5tupleIJNS0_IJNS0_IJNS_1CILi2EEES2_S2_EEES2_NS0_IJNS0_IJS2_S2_EEES2_EEEEEENS0_IJNS0_IJNS1_ILi1EEENS1_ILi512EEEiEEENS1_ILi4096EEENS0_IJNS0_IJiiEEENS1_ILi8192EEEEEEEEEEEC2ERKS6_RKSE_)
        /*40a0*/ 	.word	0x00000000


	//----- nvinfo : EIATTR_FRAME_SIZE
	.align		4
.L_2768:
        /*40a4*/ 	.byte	0x04, 0x11
        /*40a6*/ 	.short	(.L_2770 - .L_2769)
	.align		4
.L_2769:
        /*40a8*/ 	.word	index@($_ZN7cutlass13device_kernelIN5flash19enable_sm80_to_sm89INS1_16FlashAttnBwdSm80INS1_25CollectiveMainloopBwdSm80ILi2ELi2EN4cute5tupleIJNS5_1CILi128EEES8_NS7_ILi64EEEEEENS_10bfloat16_tEfNS_4arch4Sm80ELb1ELb0ELb1ELb1ELb0ELb0ELb0ELb0ELi2ELi4ELi4ELi4ELb0EEENS1_21CollectiveEpilogueBwdISA_SB_SD_Li256ELb1ELb0ELi2EEENS1_25SingleTileBwdLPTSchedulerILb1ELi128ELb0EEEEEEEEEvNT_6ParamsE$_ZN4cute5tupleIJNS0_IJNS0_IJNS_1CILi2EEES2_EEES3_NS1_ILi8EEEEEENS0_IJNS0_IJiNS1_ILi512EEEEEENS0_IJiiEEENS1_ILi1024EEEEEEEEC2ERKS5_RKSA_)
        /*40ac*/ 	.word	0x00000000


	//----- nvinfo : EIATTR_FRAME_SIZE
	.align		4
.L_2770:
        /*40b0*/ 	.byte	0x04, 0x11
        /*40b2*/ 	.short	(.L_2772 - .L_2771)
	.align		4
.L_2771:
        /*40b4*/ 	.word	index@($_ZN7cutlass13device_kernelIN5flash19enable_sm80_to_sm89INS1_16FlashAttnBwdSm80INS1_25CollectiveMainloopBwdSm80ILi2ELi2EN4cute5tupleIJNS5_1CILi128EEES8_NS7_ILi64EEEEEENS_10bfloat16_tEfNS_4arch4Sm80ELb1ELb0ELb1ELb1ELb0ELb0ELb0ELb0ELi2ELi4ELi4ELi4ELb0EEENS1_21CollectiveEpilogueBwdISA_SB_SD_Li256ELb1ELb0ELi2EEENS1_25SingleTileBwdLPTSchedulerILb1ELi128ELb0EEEEEEEEEvNT_6ParamsE$_ZN4cute5tupleIJNS0_IJNS0_IJNS_1CILi2EEES2_EEES2_EEENS0_IJNS0_IJiiEEENS1_ILi8192EEEEEEEEC2ERKS4_RKS7_)
        /*40b8*/ 	.word	0x00000000


	//----- nvinfo : EIATTR_FRAME_SIZE
	.align		4
.L_2772:
        /*40bc*/ 	.byte	0x04, 0x11
        /*40be*/ 	.short	(.L_2774 - .L_2773)
	.align		4
.L_2773:
        /*40c0*/ 	.word	index@($_ZN7cutlass13device_kernelIN5flash19enable_sm80_to_sm89INS1_16FlashAttnBwdSm80INS1_25CollectiveMainloopBwdSm80ILi2ELi2EN4cute5tupleIJNS5_1CILi128EEES8_NS7_ILi64EEEEEENS_10bfloat16_tEfNS_4arch4Sm80ELb1ELb0ELb1ELb1ELb0ELb0ELb0ELb0ELi2ELi4ELi4ELi4ELb0EEENS1_21CollectiveEpilogueBwdISA_SB_SD_Li256ELb1ELb0ELi2EEENS1_25SingleTileBwdLPTSchedulerILb1ELi128ELb0EEEEEEEEEvNT_6ParamsE$_ZN4cute5tupleIJNS0_IJNS0_IJNS_1CILi2EEES2_EEENS1_ILi8EEES3_EEENS0_IJNS0_IJNS1_ILi1EEEiEEENS1_ILi1024EEENS0_IJiiEEEEEEEEC2ERKS5_RKSA_)
        /*40c4*/ 	.word	0x00000000


	//----- nvinfo : EIATTR_FRAME_SIZE
	.align		4
.L_2774:
        /*40c8*/ 	.byte	0x04, 0x11
        /*40ca*/ 	.short	(.L_2776 - .L_2775)
	.align		4
.L_2775:
        /*40cc*/ 	.word	index@($_ZN7cutlass13device_kernelIN5flash19enable_sm80_to_sm89INS1_16FlashAttnBwdSm80INS1_25CollectiveMainloopBwdSm80ILi2ELi2EN4cute5tupleIJNS5_1CILi128EEES8_NS7_ILi64EEEEEENS_10bfloat16_tEfNS_4arch4Sm80ELb1ELb0ELb1ELb1ELb0ELb0ELb0ELb0ELi2ELi4ELi4ELi4ELb0EEENS1_21CollectiveEpilogueBwdISA_SB_SD_Li256ELb1ELb0ELi2EEENS1_25SingleTileBwdLPTSchedulerILb1ELi128ELb0EEEEEEEEEvNT_6ParamsE$_ZN4cute5tupleIJNS0_IJNS0_IJNS_1CILi1EEENS0_IJS2_NS1_ILi2EEES3_EEEEEES3_NS0_IJS3_S3_EEEEEENS0_IJNS0_IJNS1_ILi0EEENS0_IJS2_NS1_ILi256EEEiEEEEEENS1_ILi2048EEENS0_IJiNS1_ILi4096EEEEEEEEEEEC2ERKS7_RKSF_)
        /*40d0*/ 	.word	0x00000000


	//----- nvinfo : EIATTR_FRAME_SIZE
	.align		4
.L_2776:
        /*40d4*/ 	.byte	0x04, 0x11
        /*40d6*/ 	.short	(.L_2778 - .L_2777)
	.align		4
.L_2777:
        /*40d8*/ 	.word	index@($_ZN7cutlass13device_kernelIN5flash19enable_sm80_to_sm89INS1_16FlashAttnBwdSm80INS1_25CollectiveMainloopBwdSm80ILi2ELi2EN4cute5tupleIJNS5_1CILi128EEES8_NS7_ILi64EEEEEENS_10bfloat16_tEfNS_4arch4Sm80ELb1ELb0ELb1ELb1ELb0ELb0ELb0ELb0ELi2ELi4ELi4ELi4ELb0EEENS1_21CollectiveEpilogueBwdISA_SB_SD_Li256ELb1ELb0ELi2EEENS1_25SingleTileBwdLPTSchedulerILb1ELi128ELb0EEEEEEEEEvNT_6ParamsE$_ZN4cute5tupleIJNS0_IJNS0_IJNS0_IJNS_1CILi8EEENS1_ILi1EEEEEES3_EEENS0_IJNS0_IJS3_S3_EEENS1_ILi2EEEEEEEEENS0_IJNS0_IJNS0_IJS3_NS1_ILi0EEEEEESA_EEENS0_IJNS0_IJSA_SA_EEEiEEEEEEEEC2ERKS9_RKSF_)
        /*40dc*/ 	.word	0x00000000


	//----- nvinfo : EIATTR_FRAME_SIZE
	.align		4
.L_2778:
        /*40e0*/ 	.byte	0x04, 0x11
        /*40e2*/ 	.short	(.L_2780 - .L_2779)
	.align		4
.L_2779:
        /*40e4*/ 	.word	index@($_ZN7cutlass13device_kernelIN5flash19enable_sm80_to_sm89INS1_16FlashAttnBwdSm80INS1_25CollectiveMainloopBwdSm80ILi2ELi2EN4cute5tupleIJNS5_1CILi128EEES8_NS7_ILi64EEEEEENS_10bfloat16_tEfNS_4arch4Sm80ELb1ELb0ELb1ELb1ELb0ELb0ELb0ELb0ELi2ELi4ELi4ELi4ELb0EEENS1_21CollectiveEpilogueBwdISA_SB_SD_Li256ELb1ELb0ELi2EEENS1_25SingleTileBwdLPTSchedulerILb1ELi128ELb0EEEEEEEEEvNT_6ParamsE$_ZN4cute5tupleIJNS0_IJNS0_IJNS0_IJNS_1CILi8EEENS1_ILi1EEEEEENS0_IJS3_S3_EEEEEENS0_IJS3_NS1_ILi2EEEEEEEEENS0_IJNS0_IJNS0_IJS3_NS1_ILi0EEEEEENS0_IJSA_SA_EEEEEENS0_IJSA_iEEEEEEEEC2ERKS9_RKSF_)
        /*40e8*/ 	.word	0x00000000


	//----- nvinfo : EIATTR_FRAME_SIZE
	.align		4
.L_2780:
        /*40ec*/ 	.byte	0x04, 0x11
        /*40ee*/ 	.short	(.L_2782 - .L_2781)
	.align		4
.L_2781:
        /*40f0*/ 	.word	index@($_ZN7cutlass13device_kernelIN5flash19enable_sm80_to_sm89INS1_16FlashAttnBwdSm80INS1_25CollectiveMainloopBwdSm80ILi2ELi2EN4cute5tupleIJNS5_1CILi128EEES8_NS7_ILi64EEEEEENS_10bfloat16_tEfNS_4arch4Sm80ELb1ELb0ELb1ELb1ELb0ELb0ELb0ELb0ELi2ELi4ELi4ELi4ELb0EEENS1_21CollectiveEpilogueBwdISA_SB_SD_Li256ELb1ELb0ELi2EEENS1_25SingleTileBwdLPTSchedulerILb1ELi128ELb0EEEEEEEEEvNT_6ParamsE$_ZN4cute3eso3ESOILb1ELb0EJNS_7SwizzleILi3ELi3ELi3EEENS_9MixedBitsILj0ELj432EEENS_6LayoutINS_5tupleIJNS7_IJNS_1CILi2EEES9_S9_EEES9_NS8_ILi8EEEEEENS7_IJNS7_IJNS8_ILi64EEESB_NS8_ILi512EEEEEENS8_ILi8192EEENS8_ILi1024EEEEEEEEEEC2ERKS3_RKS5_RKSJ_)
        /*40f4*/ 	.word	0x00000000


	//----- nvinfo : EIATTR_FRAME_SIZE
	.align		4
.L_2782:
        /*40f8*/ 	.byte	0x04, 0x11
        /*40fa*/ 	.short	(.L_2784 - .L_2783)
	.align		4
.L_2783:
        /*40fc*/ 	.word	index@($_ZN7cutlass13device_kernelIN5flash19enable_sm80_to_sm89INS1_16FlashAttnBwdSm80INS1_25CollectiveMainloopBwdSm80ILi2ELi2EN4cute5tupleIJNS5_1CILi128EEES8_NS7_ILi64EEEEEENS_10bfloat16_tEfNS_4arch4Sm80ELb1ELb0ELb1ELb1ELb0ELb0ELb0ELb0ELi2ELi4ELi4ELi4ELb0EEENS1_21CollectiveEpilogueBwdISA_SB_SD_Li256ELb1ELb0ELi2EEENS1_25SingleTileBwdLPTSchedulerILb1ELi128ELb0EEEEEEEEEvNT_6ParamsE$_ZN4cute3eso3ESOILb1ELb0EJNS_6LayoutINS_5tupleIJNS_1CILi4EEEEEENS3_IJNS4_ILi1EEEEEEEENS_10ViewEngineIPfEEEEC2ERKS9_RKSC_)
        /*4100*/ 	.word	0x00000000


	//----- nvinfo : EIATTR_FRAME_SIZE
	.align		4
.L_2784:
        /*4104*/ 	.byte	0x04, 0x11
        /*4106*/ 	.short	(.L_2786 - .L_2785)
	.align		4
.L_2785:
        /*4108*/ 	.word	index@($_ZN7cutlass13device_kernelIN5flash19enable_sm80_to_sm89INS1_16FlashAttnBwdSm80INS1_25CollectiveMainloopBwdSm80ILi2ELi2EN4cute5tupleIJNS5_1CILi128EEES8_NS7_ILi64EEEEEENS_10bfloat16_tEfNS_4arch4Sm80ELb1ELb0ELb1ELb1ELb0ELb0ELb0ELb0ELi2ELi4ELi4ELi4ELb0EEENS1_21CollectiveEpilogueBwdISA_SB_SD_Li256ELb1ELb0ELi2EEENS1_25SingleTileBwdLPTSchedulerILb1ELi128ELb0EEEEEEEEEvNT_6ParamsE$_ZN4cute3eso3ESOILb1ELb0EJNS_6LayoutINS_5tupleIJNS_1CILi1EEENS4_ILi4EEEEEENS3_IJNS4_ILi0EEES5_EEEEENS_10ViewEngineIPfEEEEC2ERKSA_RKSD_)
        /*410c*/ 	.word	0x00000000


	//----- nvinfo : EIATTR_FRAME_SIZE
	.align		4
.L_2786:
        /*4110*/ 	.byte	0x04, 0x11
        /*4112*/ 	.short	(.L_2788 - .L_2787)
	.align		4
.L_2787:
        /*4114*/ 	.word	index@($_ZN7cutlass13device_kernelIN5flash19enable_sm80_to_sm89INS1_16FlashAttnBwdSm80INS1_25CollectiveMainloopBwdSm80ILi2ELi2EN4cute5tupleIJNS5_1CILi128EEES8_NS7_ILi64EEEEEENS_10bfloat16_tEfNS_4arch4Sm80ELb1ELb0ELb1ELb1ELb0ELb0ELb0ELb0ELi2ELi4ELi4ELi4ELb0EEENS1_21CollectiveEpilogueBwdISA_SB_SD_Li256ELb1ELb0ELi2EEENS1_25SingleTileBwdLPTSchedulerILb1ELi128ELb0EEEEEEEEEvNT_6ParamsE$_ZN4cute3eso3ESOILb1ELb0EJNS_6LayoutINS_5tupleIJNS_1CILi1EEENS3_IJNS4_ILi2EEES6_EEEEEENS3_IJNS4_ILi0EEENS3_IJNS4_ILi8EEENS4_ILi64EEEEEEEEEEENS_10ViewEngineINS_8smem_ptrIPfEEEEEEC2ERKSE_RKSJ_)
        /*4118*/ 	.word	0x00000000


	//----- nvinfo : EIATTR_FRAME_SIZE
	.align		4
.L_2788:
        /*411c*/ 	.byte	0x04, 0x11
        /*411e*/ 	.short	(.L_2790 - .L_2789)
	.align		4
.L_2789:
        /*4120*/ 	.word	index@($_ZN7cutlass13device_kernelIN5flash19enable_sm80_to_sm89INS1_16FlashAttnBwdSm80INS1_25CollectiveMainloopBwdSm80ILi2ELi2EN4cute5tupleIJNS5_1CILi128EEES8_NS7_ILi64EEEEEENS_10bfloat16_tEfNS_4arch4Sm80ELb1ELb0ELb1ELb1ELb0ELb0ELb0ELb0ELi2ELi4ELi4ELi4ELb0EEENS1_21CollectiveEpilogueBwdISA_SB_SD_Li256ELb1ELb0ELi2EEENS1_25SingleTileBwdLPTSchedulerILb1ELi128ELb0EEEEEEEEEvNT_6ParamsE$_ZN4cute3eso3ESOILb1ELb0EJNS_6LayoutINS_5tupleIJNS3_IJNS_1CILi8EEENS4_ILi1EEEEEENS4_ILi4EEES8_EEENS3_IJNS3_IJS6_NS4_ILi0EEEEEES5_NS4_ILi32EEEEEEEENS_10ViewEngineIPN7cutlass10bfloat16_tEEEEEC2ERKSE_RKSJ_)
        /*4124*/ 	.word	0x00000000


	//----- nvinfo : EIATTR_FRAME_SIZE
	.align		4
.L_2790:
        /*4128*/ 	.byte	0x04, 0x11
        /*412a*/ 	.short	(.L_2792 - .L_2791)
	.align		4
.L_2791:
        /*412c*/ 	.word	index@($_ZN7cutlass13device_kernelIN5flash19enable_sm80_to_sm89INS1_16FlashAttnBwdSm80INS1_25CollectiveMainloopBwdSm80ILi2ELi2EN4cute5tupleIJNS5_1CILi128EEES8_NS7_ILi64EEEEEENS_10bfloat16_tEfNS_4arch4Sm80ELb1ELb0ELb1ELb1ELb0ELb0ELb0ELb0ELi2ELi4ELi4ELi4ELb0EEENS1_21CollectiveEpilogueBwdISA_SB_SD_Li256ELb1ELb0ELi2EEENS1_25SingleTileBwdLPTSchedulerILb1ELi128ELb0EEEEEEEEEvNT_6ParamsE$_ZN4cute3eso3ESOILb1ELb0EJNS_6LayoutINS_5tupleIJNS3_IJNS_1CILi8EEENS4_ILi1EEEEEENS4_ILi4EEES6_EEENS3_IJNS3_IJS6_NS4_ILi0EEEEEENS4_ILi2048EEESA_EEEEEiEEC2ERKSE_RKi)
        /*4130*/ 	.word	0x00000000


	//----- nvinfo : EIATTR_FRAME_SIZE
	.align		4
.L_2792:
        /*4134*/ 	.byte	0x04, 0x11
        /*4136*/ 	.short	(.L_2794 - .L_2793)
	.align		4
.L_2793:
        /*4138*/ 	.word	index@($_ZN7cutlass13device_kernelIN5flash19enable_sm80_to_sm89INS1_16FlashAttnBwdSm80INS1_25CollectiveMainloopBwdSm80ILi2ELi2EN4cute5tupleIJNS5_1CILi128EEES8_NS7_ILi64EEEEEENS_10bfloat16_tEfNS_4arch4Sm80ELb1ELb0ELb1ELb1ELb0ELb0ELb0ELb0ELi2ELi4ELi4ELi4ELb0EEENS1_21CollectiveEpilogueBwdISA_SB_SD_Li256ELb1ELb0ELi2EEENS1_25SingleTileBwdLPTSchedulerILb1ELi128ELb0EEEEEEEEEvNT_6ParamsE$_ZN4cute3eso3ESOILb1ELb0EJNS_6LayoutINS_5tupleIJNS3_IJNS_1CILi8EEENS4_ILi1EEEEEENS4_ILi4EEES6_EEENS3_IJNS3_IJS6_NS4_ILi0EEEEEENS4_ILi2048EEESA_EEEEENS_10ViewEngineINS_8smem_ptrIPN7cutlass10bfloat16_tEEEEEEEC2ERKSE_RKSL_)
        /*413c*/ 	.word	0x00000000


	//----- nvinfo : EIATTR_FRAME_SIZE
	.align		4
.L_2794:
        /*4140*/ 	.byte	0x04, 0x11
        /*4142*/ 	.short	(.L_2796 - .L_2795)
	.align		4
.L_2795:
        /*4144*/ 	.word	index@($_ZN7cutlass13device_kernelIN5flash19enable_sm80_to_sm89INS1_16FlashAttnBwdSm80INS1_25CollectiveMainloopBwdSm80ILi2ELi2EN4cute5tupleIJNS5_1CILi128EEES8_NS7_ILi64EEEEEENS_10bfloat16_tEfNS_4arch4Sm80ELb1ELb0ELb1ELb1ELb0ELb0ELb0ELb0ELi2ELi4ELi4ELi4ELb0EEENS1_21CollectiveEpilogueBwdISA_SB_SD_Li256ELb1ELb0ELi2EEENS1_25SingleTileBwdLPTSchedulerILb1ELi128ELb0EEEEEEEEEvNT_6ParamsE$_ZN4cute3eso3ESOILb1ELb0EJNS_6LayoutINS_5tupleIJNS3_IJNS_1CILi8EEENS4_ILi1EEEEEENS4_ILi4EEEEEENS3_IJNS3_IJS6_NS4_ILi0EEEEEES5_EEEEEiEEC2ERKSD_RKi)
        /*4148*/ 	.word	0x00000000


	//----- nvinfo : EIATTR_FRAME_SIZE
	.align		4
.L_2796:
        /*414c*/ 	.byte	0x04, 0x11
        /*414e*/ 	.short	(.L_2798 - .L_2797)
	.align		4
.L_2797:
        /*4150*/ 	.word	index@($_ZN7cutlass13device_kernelIN5flash19enable_sm80_to_sm89INS1_16FlashAttnBwdSm80INS1_25CollectiveMainloopBwdSm80ILi2ELi2EN4cute5tupleIJNS5_1CILi128EEES8_NS7_ILi64EEEEEENS_10bfloat16_tEfNS_4arch4Sm80ELb1ELb0ELb1ELb1ELb0ELb0ELb0ELb0ELi2ELi4ELi4ELi4ELb0EEENS1_21CollectiveEpilogueBwdISA_SB_SD_Li256ELb1ELb0ELi2EEENS1_25SingleTileBwdLPTSchedulerILb1ELi128ELb0EEEEEEEEEvNT_6ParamsE$_ZN4cute3eso3ESOILb1ELb0EJNS_6LayoutINS_5tupleIJNS3_IJNS_1CILi8EEENS4_ILi1EEEEEENS4_ILi4EEEEEENS3_IJNS3_IJS6_NS4_ILi0EEEEEES5_EEEEENS_10ViewEngineIPN7cutlass10bfloat16_tEEEEEC2ERKSD_RKSI_)
        /*4154*/ 	.word	0x00000000


	//----- nvinfo : EIATTR_FRAME_SIZE
	.align		4
.L_2798:
        /*4158*/ 	.byte	0x04, 0x11
        /*415a*/ 	.short	(.L_2800 - .L_2799)
	.align		4
.L_2799:
        /*415c*/ 	.word	index@($_ZN7cutlass13device_kernelIN5flash19enable_sm80_to_sm89INS1_16FlashAttnBwdSm80INS1_25CollectiveMainloopBwdSm80ILi2ELi2EN4cute5tupleIJNS5_1CILi128EEES8_NS7_ILi64EEEEEENS_10bfloat16_tEfNS_4arch4Sm80ELb1ELb0ELb1ELb1ELb0ELb0ELb0ELb0ELi2ELi4ELi4ELi4ELb0EEENS1_21CollectiveEpilogueBwdISA_SB_SD_Li256ELb1ELb0ELi2EEENS1_25SingleTileBwdLPTSchedulerILb1ELi128ELb0EEEEEEEEEvNT_6ParamsE$_ZN4cute3eso3ESOILb1ELb0EJNS_6LayoutINS_5tupleIJNS3_IJNS_1CILi8EEENS4_ILi1EEEEEENS4_ILi4EEEEEENS3_IJNS3_IJS6_NS4_ILi0EEEEEENS4_ILi2048EEEEEEEEiEEC2ERKSE_RKi)
        /*4160*/ 	.word	0x00000000


	//----- nvinfo : EIATTR_FRAME_SIZE
	.align		4
.L_2800:
        /*4164*/ 	.byte	0x04, 0x11
        /*4166*/ 	.short	(.L_2802 - .L_2801)
	.align		4
.L_2801:
        /*4168*/ 	.word	index@($_ZN7cutlass13device_kernelIN5flash19enable_sm80_to_sm89INS1_16FlashAttnBwdSm80INS1_25CollectiveMainloopBwdSm80ILi2ELi2EN4cute5tupleIJNS5_1CILi128EEES8_NS7_ILi64EEEEEENS_10bfloat16_tEfNS_4arch4Sm80ELb1ELb0ELb1ELb1ELb0ELb0ELb0ELb0ELi2ELi4ELi4ELi4ELb0EEENS1_21CollectiveEpilogueBwdISA_SB_SD_Li256ELb1ELb0ELi2EEENS1_25SingleTileBwdLPTSchedulerILb1ELi128ELb0EEEEEEEEEvNT_6ParamsE$_ZN4cute3eso3ESOILb1ELb0EJNS_6LayoutINS_5tupleIJNS3_IJNS_1CILi8EEENS4_ILi1EEEEEENS4_ILi4EEEEEENS3_IJNS3_IJS6_NS4_ILi0EEEEEENS4_ILi2048EEEEEEEENS_10ViewEngineINS_8smem_ptrIPN7cutlass10bfloat16_tEEEEEEEC2ERKSE_RKSL_)
        /*416c*/ 	.word	0x00000000


	//----- nvinfo : EIATTR_FRAME_SIZE
	.align		4
.L_2802:
        /*4170*/ 	.byte	0x04, 0x11
        /*4172*/ 	.short	(.L_2804 - .L_2803)
	.align		4
.L_2803:
        /*4174*/ 	.word	index@($_ZN7cutlass13device_kernelIN5flash19enable_sm80_to_sm89INS1_16FlashAttnBwdSm80INS1_25CollectiveMainloopBwdSm80ILi2ELi2EN4cute5tupleIJNS5_1CILi128EEES8_NS7_ILi64EEEEEENS_10bfloat16_tEfNS_4arch4Sm80ELb1ELb0ELb1ELb1ELb0ELb0ELb0ELb0ELi2ELi4ELi4ELi4ELb0EEENS1_21CollectiveEpilogueBwdISA_SB_SD_Li256ELb1ELb0ELi2EEENS1_25SingleTileBwdLPTSchedulerILb1ELi128ELb0EEEEEEEEEvNT_6ParamsE$_ZN4cute3eso3ESOILb1ELb0EJNS_6LayoutINS_5tupleIJNS3_IJNS_1CILi8EEENS4_ILi1EEEEEENS4_ILi2EEES5_EEENS3_IJNS3_IJS6_NS4_ILi0EEEEEENS4_ILi64EEES5_EEEEENS_10ViewEngineIPN7cutlass10bfloat16_tEEEEEC2ERKSE_RKSJ_)
        /*4178*/ 	.word	0x00000000


	//----- nvinfo : EIATTR_FRAME_SIZE
	.align		4
.L_2804:
        /*417c*/ 	.byte	0x04, 0x11
        /*417e*/ 	.short	(.L_2806 - .L_2805)
	.align		4
.L_2805:
        /*4180*/ 	.word	index@($_ZN7cutlass13device_kernelIN5flash19enable_sm80_to_sm89INS1_16FlashAttnBwdSm80INS1_25CollectiveMainloopBwdSm80ILi2ELi2EN4cute5tupleIJNS5_1CILi128EEES8_NS7_ILi64EEEEEENS_10bfloat16_tEfNS_4arch4Sm80ELb1ELb0ELb1ELb1ELb0ELb0ELb0ELb0ELi2ELi4ELi4ELi4ELb0EEENS1_21CollectiveEpilogueBwdISA_SB_SD_Li256ELb1ELb0ELi2EEENS1_25SingleTileBwdLPTSchedulerILb1ELi128ELb0EEEEEEEEEvNT_6ParamsE$_ZN4cute3eso3ESOILb1ELb0EJNS_6LayoutINS_5tupleIJNS3_IJNS_1CILi8EEENS4_ILi1EEEEEENS4_ILi2EEENS4_ILi4EEEEEENS3_IJNS3_IJS6_NS4_ILi0EEEEEES5_NS4_ILi16EEEEEEEENS_10ViewEngineIPN7cutlass10bfloat16_tEEEEEC2ERKSF_RKSK_)
        /*4184*/ 	.word	0x00000000


	//----- nvinfo : EIATTR_FRAME_SIZE
	.align		4
.L_2806:
        /*4188*/ 	.byte	0x04, 0x11
        /*418a*/ 	.short	(.L_2808 - .L_2807)
	.align		4
.L_2807:
        /*418c*/ 	.word	index@($_ZN7cutlass13device_kernelIN5flash19enable_sm80_to_sm89INS1_16FlashAttnBwdSm80INS1_25CollectiveMainloopBwdSm80ILi2ELi2EN4cute5tupleIJNS5_1CILi128EEES8_NS7_ILi64EEEEEENS_10bfloat16_tEfNS_4arch4Sm80ELb1ELb0ELb1ELb1ELb0ELb0ELb0ELb0ELi2ELi4ELi4ELi4ELb0EEENS1_21CollectiveEpilogueBwdISA_SB_SD_Li256ELb1ELb0ELi2EEENS1_25SingleTileBwdLPTSchedulerILb1ELi128ELb0EEEEEEEEEvNT_6ParamsE$_ZN4cute3eso3ESOILb1ELb0EJNS_6LayoutINS_5tupleIJNS3_IJNS_1CILi8EEENS4_ILi1EEEEEENS4_ILi2EEENS3_IJNS4_ILi4EEES8_EEEEEENS3_IJNS3_IJS6_NS4_ILi0EEEEEES5_NS3_IJNS4_ILi32EEENS4_ILi16EEEEEEEEEEENS_10ViewEngineIPN7cutlass10bfloat16_tEEEEEC2ERKSI_RKSN_)
        /*4190*/ 	.word	0x00000000


	//----- nvinfo : EIATTR_FRAME_SIZE
	.align		4
.L_2808:
        /*4194*/ 	.byte	0x04, 0x11
        /*4196*/ 	.short	(.L_2810 - .L_2809)
	.align		4
.L_2809:
        /*4198*/ 	.word	index@($_ZN7cutlass13device_kernelIN5flash19enable_sm80_to_sm89INS1_16FlashAttnBwdSm80INS1_25CollectiveMainloopBwdSm80ILi2ELi2EN4cute5tupleIJNS5_1CILi128EEES8_NS7_ILi64EEEEEENS_10bfloat16_tEfNS_4arch4Sm80ELb1ELb0ELb1ELb1ELb0ELb0ELb0ELb0ELi2ELi4ELi4ELi4ELb0EEENS1_21CollectiveEpilogueBwdISA_SB_SD_Li256ELb1ELb0ELi2EEENS1_25SingleTileBwdLPTSchedulerILb1ELi128ELb0EEEEEEEEEvNT_6ParamsE$_ZN4cute3eso3ESOILb1ELb0EJNS_6LayoutINS_5tupleIJNS3_IJNS_1CILi8EEENS4_ILi1EEEEEENS4_ILi2EEEEEENS3_IJNS3_IJS6_NS4_ILi0EEEEEES5_EEEEEiEEC2ERKSD_RKi)
        /*419c*/ 	.word	0x00000000


	//----- nvinfo : EIATTR_FRAME_SIZE
	.align		4
.L_2810:
        /*41a0*/ 	.byte	0x04, 0x11
        /*41a2*/ 	.short	(.L_2812 - .L_2811)
	.align		4
.L_2811:
        /*41a4*/ 	.word	index@($_ZN7cutlass13device_kernelIN5flash19enable_sm80_to_sm89INS1_16FlashAttnBwdSm80INS1_25CollectiveMainloopBwdSm80ILi2ELi2EN4cute5tupleIJNS5_1CILi128EEES8_NS7_ILi64EEEEEENS_10bfloat16_tEfNS_4arch4Sm80ELb1ELb0ELb1ELb1ELb0ELb0ELb0ELb0ELi2ELi4ELi4ELi4ELb0EEENS1_21CollectiveEpilogueBwdISA_SB_SD_Li256ELb1ELb0ELi2EEENS1_25SingleTileBwdLPTSchedulerILb1ELi128ELb0EEEEEEEEEvNT_6ParamsE$_ZN4cute3eso3ESOILb1ELb0EJNS_6LayoutINS_5tupleIJNS3_IJNS_1CILi8EEENS4_ILi1EEEEEENS4_ILi2EEEEEENS3_IJNS3_IJS6_NS4_ILi0EEEEEES5_EEEEENS_10ViewEngineIPN7cutlass10bfloat16_tEEEEEC2ERKSD_RKSI_)
        /*41a8*/ 	.word	0x00000000


	//----- nvinfo : EIATTR_FRAME_SIZE
	.align		4
.L_2812:
        /*41ac*/ 	.byte	0x04, 0x11
        /*41ae*/ 	.short	(.L_2814 - .L_2813)
	.align		4
.L_2813:
        /*41b0*/ 	.word	index@($_ZN7cutlass13device_kernelIN5flash19enable_sm80_to_sm89INS1_16FlashAttnBwdSm80INS1_25CollectiveMainloopBwdSm80ILi2ELi2EN4cute5tupleIJNS5_1CILi128EEES8_NS7_ILi64EEEEEENS_10bfloat16_tEfNS_4arch4Sm80ELb1ELb0ELb1ELb1ELb0ELb0ELb0ELb0ELi2ELi4ELi4ELi4ELb0EEENS1_21CollectiveEpilogueBwdISA_SB_SD_Li256ELb1ELb0ELi2EEENS1_25SingleTileBwdLPTSchedulerILb1ELi128ELb0EEEEEEEEEvNT_6ParamsE$_ZN4cute3eso3ESOILb1ELb0EJNS_6LayoutINS_5tupleIJNS3_IJNS_1CILi8EEENS4_ILi1EEEEEENS4_ILi2EEEEEENS3_IJNS3_IJS6_NS4_ILi0EEEEEENS4_ILi8192EEEEEEEEiEEC2ERKSE_RKi)
        /*41b4*/ 	.word	0x00000000


	//----- nvinfo : EIATTR_FRAME_SIZE
	.align		4
.L_2814:
        /*41b8*/ 	.byte	0x04, 0x11
        /*41ba*/ 	.short	(.L_2816 - .L_2815)
	.align		4
.L_2815:
        /*41bc*/ 	.word	index@($_ZN7cutlass13device_kernelIN5flash19enable_sm80_to_sm89INS1_16FlashAttnBwdSm80INS1_25CollectiveMainloopBwdSm80ILi2ELi2EN4cute5tupleIJNS5_1CILi128EEES8_NS7_ILi64EEEEEENS_10bfloat16_tEfNS_4arch4Sm80ELb1ELb0ELb1ELb1ELb0ELb0ELb0ELb0ELi2ELi4ELi4ELi4ELb0EEENS1_21CollectiveEpilogueBwdISA_SB_SD_Li256ELb1ELb0ELi2EEENS1_25SingleTileBwdLPTSchedulerILb1ELi128ELb0EEEEEEEEEvNT_6ParamsE$_ZN4cute3eso3ESOILb1ELb0EJNS_6LayoutINS_5tupleIJNS3_IJNS_1CILi8EEENS4_ILi1EEEEEENS4_ILi2EEEEEENS3_IJNS3_IJS6_NS4_ILi0EEEEEENS4_ILi8192EEEEEEEENS_10ViewEngineINS_8smem_ptrIPN7cutlass10bfloat16_tEEEEEEEC2ERKSE_RKSL_)
        /*41c0*/ 	.word	0x00000000


	//----- nvinfo : EIATTR_FRAME_SIZE
	.align		4
.L_2816:
        /*41c4*/ 	.byte	0x04, 0x11
        /*41c6*/ 	.short	(.L_2818 - .L_2817)
	.align		4
.L_2817:
        /*41c8*/ 	.word	index@($_ZN7cutlass13device_kernelIN5flash19enable_sm80_to_sm89INS1_16FlashAttnBwdSm80INS1_25CollectiveMainloopBwdSm80ILi2ELi2EN4cute5tupleIJNS5_1CILi128EEES8_NS7_ILi64EEEEEENS_10bfloat16_tEfNS_4arch4Sm80ELb1ELb0ELb1ELb1ELb0ELb0ELb0ELb0ELi2ELi4ELi4ELi4ELb0EEENS1_21CollectiveEpilogueBwdISA_SB_SD_Li256ELb1ELb0ELi2EEENS1_25SingleTileBwdLPTSchedulerILb1ELi128ELb0EEEEEEEEEvNT_6ParamsE$_ZN4cute3eso3ESOILb1ELb0EJNS_6LayoutINS_5tupleIJNS3_IJNS_1CILi8EEENS4_ILi1EEEEEENS4_ILi2EEEEEENS3_IJNS3_IJS6_NS4_ILi0EEEEEENS4_ILi64EEEEEEEEiEEC2ERKSE_RKi)
        /*41cc*/ 	.word	0x00000000


	//----- nvinfo : EIATTR_FRAME_SIZE
	.align		4
.L_2818:
        /*41d0*/ 	.byte	0x04, 0x11
        /*41d2*/ 	.short	(.L_2820 - .L_2819)
	.align		4
.L_2819:
        /*41d4*/ 	.word	index@($_ZN7cutlass13device_kernelIN5flash19enable_sm80_to_sm89INS1_16FlashAttnBwdSm80INS1_25CollectiveMainloopBwdSm80ILi2ELi2EN4cute5tupleIJNS5_1CILi128EEES8_NS7_ILi64EEEEEENS_10bfloat16_tEfNS_4arch4Sm80ELb1ELb0ELb1ELb1ELb0ELb0ELb0ELb0ELi2ELi4ELi4ELi4ELb0EEENS1_21CollectiveEpilogueBwdISA_SB_SD_Li256ELb1ELb0ELi2EEENS1_25SingleTileBwdLPTSchedulerILb1ELi128ELb0EEEEEEEEEvNT_6ParamsE$_ZN4cute3eso3ESOILb1ELb0EJNS_6LayoutINS_5tupleIJNS3_IJNS_1CILi8EEENS4_ILi1EEEEEENS4_ILi2EEEEEENS3_IJNS3_IJS6_NS4_ILi0EEEEEENS4_ILi64EEEEEEEENS_10ViewEngineIPN7cutlass10bfloat16_tEEEEEC2ERKSE_RKSJ_)
        /*41d8*/ 	.word	0x00000000


	//----- nvinfo : EIATTR_FRAME_SIZE
	.align		4
.L_2820:
        /*41dc*/ 	.byte	0x04, 0x11
        /*41de*/ 	.short	(.L_2822 - .L_2821)
	.align		4
.L_2821:
        /*41e0*/ 	.word	index@($_ZN7cutlass13device_kernelIN5flash19enable_sm80_to_sm89INS1_16FlashAttnBwdSm80INS1_25CollectiveMainloopBwdSm80ILi2ELi2EN4cute5tupleIJNS5_1CILi128EEES8_NS7_ILi64EEEEEENS_10bfloat16_tEfNS_4arch4Sm80ELb1ELb0ELb1ELb1ELb0ELb0ELb0ELb0ELi2ELi4ELi4ELi4ELb0EEENS1_21CollectiveEpilogueBwdISA_SB_SD_Li256ELb1ELb0ELi2EEENS1_25SingleTileBwdLPTSchedulerILb1ELi128ELb0EEEEEEEEEvNT_6ParamsE$_ZN4cute3eso3ESOILb1ELb0EJNS_6LayoutINS_5tupleIJNS3_IJNS_1CILi8EEENS4_ILi1EEEEEENS4_ILi2EEEEEENS3_IJNS3_IJS6_NS4_ILi0EEEEEENS4_ILi4096EEEEEEEEiEEC2ERKSE_RKi)
        /*41e4*/ 	.word	0x00000000


	//----- nvinfo : EIATTR_FRAME_SIZE
	.align		4
.L_2822:
        /*41e8*/ 	.byte	0x04, 0x11
        /*41ea*/ 	.short	(.L_2824 - .L_2823)
	.align		4
.L_2823:
        /*41ec*/ 	.word	index@($_ZN7cutlass13device_kernelIN5flash19enable_sm80_to_sm89INS1_16FlashAttnBwdSm80INS1_25CollectiveMainloopBwdSm80ILi2ELi2EN4cute5tupleIJNS5_1CILi128EEES8_NS7_ILi64EEEEEENS_10bfloat16_tEfNS_4arch4Sm80ELb1ELb0ELb1ELb1ELb0ELb0ELb0ELb0ELi2ELi4ELi4ELi4ELb0EEENS1_21CollectiveEpilogueBwdISA_SB_SD_Li256ELb1ELb0ELi2EEENS1_25SingleTileBwdLPTSchedulerILb1ELi128ELb0EEEEEEEEEvNT_6ParamsE$_ZN4cute3eso3ESOILb1ELb0EJNS_6LayoutINS_5tupleIJNS3_IJNS_1CILi8EEENS4_ILi1EEEEEENS4_ILi2EEEEEENS3_IJNS3_IJS6_NS4_ILi0EEEEEENS4_ILi4096EEEEEEEENS_10ViewEngineINS_8smem_ptrIPN7cutlass10bfloat16_tEEEEEEEC2ERKSE_RKSL_)
        /*41f0*/ 	.word	0x00000000


	//----- nvinfo : EIATTR_FRAME_SIZE
	.align		4
.L_2824:
        /*41f4*/ 	.byte	0x04, 0x11
        /*41f6*/ 	.short	(.L_2826 - .L_2825)
	.align		4
.L_2825:
        /*41f8*/ 	.word	index@($_ZN7cutlass13device_kernelIN5flash19enable_sm80_to_sm89INS1_16FlashAttnBwdSm80INS1_25CollectiveMainloopBwdSm80ILi2ELi2EN4cute5tupleIJNS5_1CILi128EEES8_NS7_ILi64EEEEEENS_10bfloat16_tEfNS_4arch4Sm80ELb1ELb0ELb1ELb1ELb0ELb0ELb0ELb0ELi2ELi4ELi4ELi4ELb0EEENS1_21CollectiveEpilogueBwdISA_SB_SD_Li256ELb1ELb0ELi2EEENS1_25SingleTileBwdLPTSchedulerILb1ELi128ELb0EEEEEEEEEvNT_6ParamsE$_ZN4cute3eso3ESOILb1ELb0EJNS_6LayoutINS_5tupleIJNS3_IJNS_1CILi8EEENS4_ILi1EEEEEENS3_IJNS4_ILi4EEEEEEEEENS3_IJNS3_IJS6_NS4_ILi0EEEEEENS3_IJS5_EEEEEEEENS_10ViewEngineIPN7cutlass10bfloat16_tEEEEEC2ERKSF_RKSK_)
        /*41fc*/ 	.word	0x00000000


	//----- nvinfo : EIATTR_FRAME_SIZE
	.align		4
.L_2826:
        /*4200*/ 	.byte	0x04, 0x11
        /*4202*/ 	.short	(.L_2828 - .L_2827)
	.align		4
.L_2827:
        /*4204*/ 	.word	index@($_ZN7cutlass13device_kernelIN5flash19enable_sm80_to_sm89INS1_16FlashAttnBwdSm80INS1_25CollectiveMainloopBwdSm80ILi2ELi2EN4cute5tupleIJNS5_1CILi128EEES8_NS7_ILi64EEEEEENS_10bfloat16_tEfNS_4arch4Sm80ELb1ELb0ELb1ELb1ELb0ELb0ELb0ELb0ELi2ELi4ELi4ELi4ELb0EEENS1_21CollectiveEpilogueBwdISA_SB_SD_Li256ELb1ELb0ELi2EEENS1_25SingleTileBwdLPTSchedulerILb1ELi128ELb0EEEEEEEEEvNT_6ParamsE$_ZN4cute3eso3ESOILb1ELb0EJNS_6LayoutINS_5tupleIJNS3_IJNS_1CILi8EEENS4_ILi1EEEEEENS3_IJNS4_ILi4EEEEEEEEENS3_IJNS3_IJS6_NS4_ILi0EEEEEENS3_IJNS4_ILi2048EEEEEEEEEEENS_10ViewEngineINS_8smem_ptrIPN7cutlass10bfloat16_tEEEEEEEC2ERKSG_RKSN_)
        /*4208*/ 	.word	0x00000000


	//----- nvinfo : EIATTR_FRAME_SIZE
	.align		4
.L_2828:
        /*420c*/ 	.byte	0x04, 0x11
        /*420e*/ 	.short	(.L_2830 - .L_2829)
	.align		4
.L_2829:
        /*4210*/ 	.word	index@($_ZN7cutlass13device_kernelIN5flash19enable_sm80_to_sm89INS1_16FlashAttnBwdSm80INS1_25CollectiveMainloopBwdSm80ILi2ELi2EN4cute5tupleIJNS5_1CILi128EEES8_NS7_ILi64EEEEEENS_10bfloat16_tEfNS_4arch4Sm80ELb1ELb0ELb1ELb1ELb0ELb0ELb0ELb0ELi2ELi4ELi4ELi4ELb0EEENS1_21CollectiveEpilogueBwdISA_SB_SD_Li256ELb1ELb0ELi2EEENS1_25SingleTileBwdLPTSchedulerILb1ELi128ELb0EEEEEEEEEvNT_6ParamsE$_ZN4cute3eso3ESOILb1ELb0EJNS_6LayoutINS_5tupleIJNS3_IJNS_1CILi8EEENS4_ILi1EEEEEENS3_IJNS4_ILi2EEEEEEEEENS3_IJNS3_IJS6_NS4_ILi0EEEEEENS3_IJS5_EEEEEEEENS_10ViewEngineIPN7cutlass10bfloat16_tEEEEEC2ERKSF_RKSK_)
        /*4214*/ 	.word	0x00000000


	//----- nvinfo : EIATTR_FRAME_SIZE
	.align		4
.L_2830:
        /*4218*/ 	.byte	0x04, 0x11
        /*421a*/ 	.short	(.L_2832 - .L_2831)
	.align		4
.L_2831:
        /*421c*/ 	.word	index@($_ZN7cutlass13device_kernelIN5flash19enable_sm80_to_sm89INS1_16FlashAttnBwdSm80INS1_25CollectiveMainloopBwdSm80ILi2ELi2EN4cute5tupleIJNS5_1CILi128EEES8_NS7_ILi64EEEEEENS_10bfloat16_tEfNS_4arch4Sm80ELb1ELb0ELb1ELb1ELb0ELb0ELb0ELb0ELi2ELi4ELi4ELi4ELb0EEENS1_21CollectiveEpilogueBwdISA_SB_SD_Li256ELb1ELb0ELi2EEENS1_25SingleTileBwdLPTSchedulerILb1ELi128ELb0EEEEEEEEEvNT_6ParamsE$_ZN4cute3eso3ESOILb1ELb0EJNS_6LayoutINS_5tupleIJNS3_IJNS_1CILi8EEENS4_ILi1EEEEEENS3_IJNS4_ILi2EEEEEEEEENS3_IJNS3_IJS6_NS4_ILi0EEEEEENS3_IJNS4_ILi8192EEEEEEEEEEENS_10ViewEngineINS_8smem_ptrIPN7cutlass10bfloat16_tEEEEEEEC2ERKSG_RKSN_)
        /*4220*/ 	.word	0x00000000


	//----- nvinfo : EIATTR_FRAME_SIZE
	.align		4
.L_2832:
        /*4224*/ 	.byte	0x04, 0x11
        /*4226*/ 	.short	(.L_2834 - .L_2833)
	.align		4
.L_2833:
        /*4228*/ 	.word	index@($_ZN7cutlass13device_kernelIN5flash19enable_sm80_to_sm89INS1_16FlashAttnBwdSm80INS1_25CollectiveMainloopBwdSm80ILi2ELi2EN4cute5tupleIJNS5_1CILi128EEES8_NS7_ILi64EEEEEENS_10bfloat16_tEfNS_4arch4Sm80ELb1ELb0ELb1ELb1ELb0ELb0ELb0ELb0ELi2ELi4ELi4ELi4ELb0EEENS1_21CollectiveEpilogueBwdISA_SB_SD_Li256ELb1ELb0ELi2EEENS1_25SingleTileBwdLPTSchedulerILb1ELi128ELb0EEEEEEEEEvNT_6ParamsE$_ZN4cute3eso3ESOILb1ELb0EJNS_6LayoutINS_5tupleIJNS3_IJNS_1CILi8EEENS4_ILi1EEEEEENS3_IJNS4_ILi2EEEEEEEEENS3_IJNS3_IJS6_NS4_ILi0EEEEEENS3_IJNS4_ILi64EEEEEEEEEEENS_10ViewEngineIPN7cutlass10bfloat16_tEEEEEC2ERKSG_RKSL_)
        /*422c*/ 	.word	0x00000000


	//----- nvinfo : EIATTR_FRAME_SIZE
	.align		4
.L_2834:
        /*4230*/ 	.byte	0x04, 0x11
        /*4232*/ 	.short	(.L_2836 - .L_2835)
	.align		4
.L_2835:
        /*4234*/ 	.word	index@($_ZN7cutlass13device_kernelIN5flash19enable_sm80_to_sm89INS1_16FlashAttnBwdSm80INS1_25CollectiveMainloopBwdSm80ILi2ELi2EN4cute5tupleIJNS5_1CILi128EEES8_NS7_ILi64EEEEEENS_10bfloat16_tEfNS_4arch4Sm80ELb1ELb0ELb1ELb1ELb0ELb0ELb0ELb0ELi2ELi4ELi4ELi4ELb0EEENS1_21CollectiveEpilogueBwdISA_SB_SD_Li256ELb1ELb0ELi2EEENS1_25SingleTileBwdLPTSchedulerILb1ELi128ELb0EEEEEEEEEvNT_6ParamsE$_ZN4cute3eso3ESOILb1ELb0EJNS_6LayoutINS_5tupleIJNS3_IJNS_1CILi8EEENS4_ILi1EEEEEENS3_IJNS4_ILi2EEEEEEEEENS3_IJNS3_IJS6_NS4_ILi0EEEEEENS3_IJNS4_ILi4096EEEEEEEEEEENS_10ViewEngineINS_8smem_ptrIPN7cutlass10bfloat16_tEEEEEEEC2ERKSG_RKSN_)
        /*4238*/ 	.word	0x00000000


	//----- nvinfo : EIATTR_FRAME_SIZE
	.align		4
.L_2836:
        /*423c*/ 	.byte	0x04, 0x11
        /*423e*/ 	.short	(.L_2838 - .L_2837)
	.align		4
.L_2837:
        /*4240*/ 	.word	index@($_ZN7cutlass13device_kernelIN5flash19enable_sm80_to_sm89INS1_16FlashAttnBwdSm80INS1_25CollectiveMainloopBwdSm80ILi2ELi2EN4cute5tupleIJNS5_1CILi128EEES8_NS7_ILi64EEEEEENS_10bfloat16_tEfNS_4arch4Sm80ELb1ELb0ELb1ELb1ELb0ELb0ELb0ELb0ELi2ELi4ELi4ELi4ELb0EEENS1_21CollectiveEpilogueBwdISA_SB_SD_Li256ELb1ELb0ELi2EEENS1_25SingleTileBwdLPTSchedulerILb1ELi128ELb0EEEEEEEEEvNT_6ParamsE$_ZN4cute3eso3ESOILb1ELb0EJNS_6LayoutINS_5tupleIJNS3_IJNS_1CILi8EEENS4_ILi1EEEEEEEEENS3_IJNS3_IJS6_NS4_ILi0EEEEEEEEEEElEEC2ERKSC_RKl)
        /*4244*/ 	.word	0x00000000


	//----- nvinfo : EIATTR_FRAME_SIZE
	.align		4
.L_2838:
        /*4248*/ 	.byte	0x04, 0x11
        /*424a*/ 	.short	(.L_2840 - .L_2839)
	.align		4
.L_2839:
        /*424c*/ 	.word	index@($_ZN7cutlass13device_kernelIN5flash19enable_sm80_to_sm89INS1_16FlashAttnBwdSm80INS1_25CollectiveMainloopBwdSm80ILi2ELi2EN4cute5tupleIJNS5_1CILi128EEES8_NS7_ILi64EEEEEENS_10bfloat16_tEfNS_4arch4Sm80ELb1ELb0ELb1ELb1ELb0ELb0ELb0ELb0ELi2ELi4ELi4ELi4ELb0EEENS1_21CollectiveEpilogueBwdISA_SB_SD_Li256ELb1ELb0ELi2EEENS1_25SingleTileBwdLPTSchedulerILb1ELi128ELb0EEEEEEEEEvNT_6ParamsE$_ZN4cute3eso3ESOILb1ELb0EJNS_6LayoutINS_5tupleIJNS3_IJNS_1CILi8EEENS4_ILi1EEEEEEEEENS3_IJNS3_IJS6_NS4_ILi0EEEEEEEEEEEiEEC2ERKSC_RKi)
        /*4250*/ 	.word	0x00000000


	//----- nvinfo : EIATTR_FRAME_SIZE
	.align		4
.L_2840:
        /*4254*/ 	.byte	0x04, 0x11
        /*4256*/ 	.short	(.L_2842 - .L_2841)
	.align		4
.L_2841:
        /*4258*/ 	.word	index@($_ZN7cutlass13device_kernelIN5flash19enable_sm80_to_sm89INS1_16FlashAttnBwdSm80INS1_25CollectiveMainloopBwdSm80ILi2ELi2EN4cute5tupleIJNS5_1CILi128EEES8_NS7_ILi64EEEEEENS_10bfloat16_tEfNS_4arch4Sm80ELb1ELb0ELb1ELb1ELb0ELb0ELb0ELb0ELi2ELi4ELi4ELi4ELb0EEENS1_21CollectiveEpilogueBwdISA_SB_SD_Li256ELb1ELb0ELi2EEENS1_25SingleTileBwdLPTSchedulerILb1ELi128ELb0EEEEEEEEEvNT_6ParamsE$_ZN4cute3eso3ESOILb1ELb0EJNS_6LayoutINS_5tupleIJNS3_IJNS_1CILi8EEENS4_ILi1EEEEEEEEENS3_IJNS3_IJS6_NS4_ILi0EEEEEEEEEEENS_10ViewEngineIPN7cutlass10bfloat16_tEEEEEC2ERKSC_RKSH_)
        /*425c*/ 	.word	0x00000000


	//----- nvinfo : EIATTR_FRAME_SIZE
	.align		4
.L_2842:
        /*4260*/ 	.byte	0x04, 0x11
        /*4262*/ 	.short	(.L_2844 - .L_2843)
	.align		4
.L_2843:
        /*4264*/ 	.word	index@($_ZN7cutlass13device_kernelIN5flash19enable_sm80_to_sm89INS1_16FlashAttnBwdSm80INS1_25CollectiveMainloopBwdSm80ILi2ELi2EN4cute5tupleIJNS5_1CILi128EEES8_NS7_ILi64EEEEEENS_10bfloat16_tEfNS_4arch4Sm80ELb1ELb0ELb1ELb1ELb0ELb0ELb0ELb0ELi2ELi4ELi4ELi4ELb0EEENS1_21CollectiveEpilogueBwdISA_SB_SD_Li256ELb1ELb0ELi2EEENS1_25SingleTileBwdLPTSchedulerILb1ELi128ELb0EEEEEEEEEvNT_6ParamsE$_ZN4cute3eso3ESOILb1ELb0EJNS_6LayoutINS_5tupleIJNS3_IJNS_1CILi8EEENS4_ILi1EEEEEEEEENS3_IJNS3_IJS6_NS4_ILi0EEEEEEEEEEENS_10ViewEngineINS_8smem_ptrIPN7cutlass10bfloat16_tEEEEEEEC2ERKSC_RKSJ_)
        /*4268*/ 	.word	0x00000000


	//----- nvinfo : EIATTR_FRAME_SIZE
	.align		4
.L_2844:
        /*426c*/ 	.byte	0x04, 0x11
        /*426e*/ 	.short	(.L_2846 - .L_2845)
	.align		4
.L_2845:
        /*4270*/ 	.word	index@($_ZN7cutlass13device_kernelIN5flash19enable_sm80_to_sm89INS1_16FlashAttnBwdSm80INS1_25CollectiveMainloopBwdSm80ILi2ELi2EN4cute5tupleIJNS5_1CILi128EEES8_NS7_ILi64EEEEEENS_10bfloat16_tEfNS_4arch4Sm80ELb1ELb0ELb1ELb1ELb0ELb0ELb0ELb0ELi2ELi4ELi4ELi4ELb0EEENS1_21CollectiveEpilogueBwdISA_SB_SD_Li256ELb1ELb0ELi2EEENS1_25SingleTileBwdLPTSchedulerILb1ELi128ELb0EEEEEEEEEvNT_6ParamsE$_ZN4cute3eso3ESOILb1ELb0EJNS_6LayoutINS_5tupleIJNS3_IJNS_1CILi8EEENS4_ILi1EEEEEEEEENS3_IJNS3_IJS6_NS4_ILi0EEEEEEEEEEENS_10ViewEngineINS_8gmem_ptrIPKN7cutlass10bfloat16_tEEEEEEEC2ERKSC_RKSK_)
        /*4274*/ 	.word	0x00000000


	//----- nvinfo : EIATTR_FRAME_SIZE
	.align		4
.L_2846:
        /*4278*/ 	.byte	0x04, 0x11
        /*427a*/ 	.short	(.L_2848 - .L_2847)
	.align		4
.L_2847:
        /*427c*/ 	.word	index@($_ZN7cutlass13device_kernelIN5flash19enable_sm80_to_sm89INS1_16FlashAttnBwdSm80INS1_25CollectiveMainloopBwdSm80ILi2ELi2EN4cute5tupleIJNS5_1CILi128EEES8_NS7_ILi64EEEEEENS_10bfloat16_tEfNS_4arch4Sm80ELb1ELb0ELb1ELb1ELb0ELb0ELb0ELb0ELi2ELi4ELi4ELi4ELb0EEENS1_21CollectiveEpilogueBwdISA_SB_SD_Li256ELb1ELb0ELi2EEENS1_25SingleTileBwdLPTSchedulerILb1ELi128ELb0EEEEEEEEEvNT_6ParamsE$_ZN4cute3eso3ESOILb1ELb0EJNS_6LayoutINS_5tupleIJNS3_IJNS_1CILi4EEENS4_ILi1EEEEEES6_EEENS3_IJNS3_IJS6_NS4_ILi0EEEEEES9_EEEEEiEEC2ERKSC_RKi)
        /*4280*/ 	.word	0x00000000


	//----- nvinfo : EIATTR_FRAME_SIZE
	.align		4
.L_2848:
        /*4284*/ 	.byte	0x04, 0x11
        /*4286*/ 	.short	(.L_2850 - .L_2849)
	.align		4
.L_2849:
        /*4288*/ 	.word	index@($_ZN7cutlass13device_kernelIN5flash19enable_sm80_to_sm89INS1_16FlashAttnBwdSm80INS1_25CollectiveMainloopBwdSm80ILi2ELi2EN4cute5tupleIJNS5_1CILi128EEES8_NS7_ILi64EEEEEENS_10bfloat16_tEfNS_4arch4Sm80ELb1ELb0ELb1ELb1ELb0ELb0ELb0ELb0ELi2ELi4ELi4ELi4ELb0EEENS1_21CollectiveEpilogueBwdISA_SB_SD_Li256ELb1ELb0ELi2EEENS1_25SingleTileBwdLPTSchedulerILb1ELi128ELb0EEEEEEEEEvNT_6ParamsE$_ZN4cute3eso3ESOILb1ELb0EJNS_6LayoutINS_5tupleIJNS3_IJNS_1CILi4EEENS4_ILi1EEEEEES6_EEENS3_IJNS3_IJS6_NS4_ILi0EEEEEES9_EEEEENS_10ViewEngineINS_8smem_ptrIPfEEEEEEC2ERKSC_RKSH_)
        /*428c*/ 	.word	0x00000000


	//----- nvinfo : EIATTR_FRAME_SIZE
	.align		4
.L_2850:
        /*4290*/ 	.byte	0x04, 0x11
        /*4292*/ 	.short	(.L_2852 - .L_2851)
	.align		4
.L_2851:
        /*4294*/ 	.word	index@($_ZN7cutlass13device_kernelIN5flash19enable_sm80_to_sm89INS1_16FlashAttnBwdSm80INS1_25CollectiveMainloopBwdSm80ILi2ELi2EN4cute5tupleIJNS5_1CILi128EEES8_NS7_ILi64EEEEEENS_10bfloat16_tEfNS_4arch4Sm80ELb1ELb0ELb1ELb1ELb0ELb0ELb0ELb0ELi2ELi4ELi4ELi4ELb0EEENS1_21CollectiveEpilogueBwdISA_SB_SD_Li256ELb1ELb0ELi2EEENS1_25SingleTileBwdLPTSchedulerILb1ELi128ELb0EEEEEEEEEvNT_6ParamsE$_ZN4cute3eso3ESOILb1ELb0EJNS_6LayoutINS_5tupleIJNS3_IJNS_1CILi4EEENS4_ILi1EEEEEES6_EEENS3_IJNS3_IJS6_NS4_ILi0EEEEEES9_EEEEENS_10ViewEngineINS_8gmem_ptrIPKfEEEEEEC2ERKSC_RKSI_)
        /*4298*/ 	.word	0x00000000


	//----- nvinfo : EIATTR_FRAME_SIZE
	.align		4
.L_2852:
        /*429c*/ 	.byte	0x04, 0x11
        /*429e*/ 	.short	(.L_2854 - .L_2853)
	.align		4
.L_2853:
        /*42a0*/ 	.word	index@($_ZN7cutlass13device_kernelIN5flash19enable_sm80_to_sm89INS1_16FlashAttnBwdSm80INS1_25CollectiveMainloopBwdSm80ILi2ELi2EN4cute5tupleIJNS5_1CILi128EEES8_NS7_ILi64EEEEEENS_10bfloat16_tEfNS_4arch4Sm80ELb1ELb0ELb1ELb1ELb0ELb0ELb0ELb0ELi2ELi4ELi4ELi4ELb0EEENS1_21CollectiveEpilogueBwdISA_SB_SD_Li256ELb1ELb0ELi2EEENS1_25SingleTileBwdLPTSchedulerILb1ELi128ELb0EEEEEEEEEvNT_6ParamsE$_ZN4cute3eso3ESOILb1ELb0EJNS_6LayoutINS_5tupleIJNS3_IJNS_1CILi4EEENS4_ILi1EEEEEEEEENS3_IJNS3_IJS6_NS4_ILi0EEEEEEEEEEENS_10ViewEngineIPjEEEEC2ERKSC_RKSF_)
        /*42a4*/ 	.word	0x00000000


	//----- nvinfo : EIATTR_FRAME_SIZE
	.align		4
.L_2854:
        /*42a8*/ 	.byte	0x04, 0x11
        /*42aa*/ 	.short	(.L_2856 - .L_2855)
	.align		4
.L_2855:
        /*42ac*/ 	.word	index@($_ZN7cutlass13device_kernelIN5flash19enable_sm80_to_sm89INS1_16FlashAttnBwdSm80INS1_25CollectiveMainloopBwdSm80ILi2ELi2EN4cute5tupleIJNS5_1CILi128EEES8_NS7_ILi64EEEEEENS_10bfloat16_tEfNS_4arch4Sm80ELb1ELb0ELb1ELb1ELb0ELb0ELb0ELb0ELi2ELi4ELi4ELi4ELb0EEENS1_21CollectiveEpilogueBwdISA_SB_SD_Li256ELb1ELb0ELi2EEENS1_25SingleTileBwdLPTSchedulerILb1ELi128ELb0EEEEEEEEEvNT_6ParamsE$_ZN4cute3eso3ESOILb1ELb0EJNS_6LayoutINS_5tupleIJNS3_IJNS_1CILi4EEENS4_ILi1EEEEEEEEENS3_IJNS3_IJS6_NS4_ILi0EEEEEEEEEEENS_10ViewEngineINS_8smem_ptrIPfEEEEEEC2ERKSC_RKSH_)
        /*42b0*/ 	.word	0x00000000


	//----- nvinfo : EIATTR_FRAME_SIZE
	.align		4
.L_2856:
        /*42b4*/ 	.byte	0x04, 0x11
        /*42b6*/ 	.short	(.L_2858 - .L_2857)
	.align		4
.L_2857:
        /*42b8*/ 	.word	index@($_ZN7cutlass13device_kernelIN5flash19enable_sm80_to_sm89INS1_16FlashAttnBwdSm80INS1_25CollectiveMainloopBwdSm80ILi2ELi2EN4cute5tupleIJNS5_1CILi128EEES8_NS7_ILi64EEEEEENS_10bfloat16_tEfNS_4arch4Sm80ELb1ELb0ELb1ELb1ELb0ELb0ELb0ELb0ELi2ELi4ELi4ELi4ELb0EEENS1_21CollectiveEpilogueBwdISA_SB_SD_Li256ELb1ELb0ELi2EEENS1_25SingleTileBwdLPTSchedulerILb1ELi128ELb0EEEEEEEEEvNT_6ParamsE$_ZN4cute3eso3ESOILb1ELb0EJNS_6LayoutINS_5tupleIJNS3_IJNS_1CILi4EEENS4_ILi1EEEEEEEEENS3_IJNS3_IJS6_NS4_ILi0EEEEEEEEEEENS_10ViewEngineINS_8gmem_ptrIPKfEEEEEEC2ERKSC_RKSI_)
        /*42bc*/ 	.word	0x00000000


	//----- nvinfo : EIATTR_FRAME_SIZE
	.align		4
.L_2858:
        /*42c0*/ 	.byte	0x04, 0x11
        /*42c2*/ 	.short	(.L_2860 - .L_2859)
	.align		4
.L_2859:
        /*42c4*/ 	.word	index@($_ZN7cutlass13device_kernelIN5flash19enable_sm80_to_sm89INS1_16FlashAttnBwdSm80INS1_25CollectiveMainloopBwdSm80ILi2ELi2EN4cute5tupleIJNS5_1CILi128EEES8_NS7_ILi64EEEEEENS_10bfloat16_tEfNS_4arch4Sm80ELb1ELb0ELb1ELb1ELb0ELb0ELb0ELb0ELi2ELi4ELi4ELi4ELb0EEENS1_21CollectiveEpilogueBwdISA_SB_SD_Li256ELb1ELb0ELi2EEENS1_25SingleTileBwdLPTSchedulerILb1ELi128ELb0EEEEEEEEEvNT_6ParamsE$_ZN4cute3eso3ESOILb1ELb0EJNS_6LayoutINS_5tupleIJNS3_IJNS_1CILi2EEES5_S5_EEES5_EEENS3_IJNS3_IJNS4_ILi1EEES5_NS4_ILi4EEEEEENS4_ILi8EEEEEEEEiEEC2ERKSD_RKi)
        /*42c8*/ 	.word	0x00000000


	//----- nvinfo : EIATTR_FRAME_SIZE
	.align		4
.L_2860:
        /*42cc*/ 	.byte	0x04, 0x11
        /*42ce*/ 	.short	(.L_2862 - .L_2861)
	.align		4
.L_2861:
        /*42d0*/ 	.word	index@($_ZN7cutlass13device_kernelIN5flash19enable_sm80_to_sm89INS1_16FlashAttnBwdSm80INS1_25CollectiveMainloopBwdSm80ILi2ELi2EN4cute5tupleIJNS5_1CILi128EEES8_NS7_ILi64EEEEEENS_10bfloat16_tEfNS_4arch4Sm80ELb1ELb0ELb1ELb1ELb0ELb0ELb0ELb0ELi2ELi4ELi4ELi4ELb0EEENS1_21CollectiveEpilogueBwdISA_SB_SD_Li256ELb1ELb0ELi2EEENS1_25SingleTileBwdLPTSchedulerILb1ELi128ELb0EEEEEEEEEvNT_6ParamsE$_ZN4cute3eso3ESOILb1ELb0EJNS_6LayoutINS_5tupleIJNS3_IJNS_1CILi2EEES5_S5_EEES5_EEENS3_IJNS3_IJNS4_ILi1EEES5_NS4_ILi4EEEEEENS4_ILi8EEEEEEEENS_10ViewEngineIPN7cutlass10bfloat16_tEEEEEC2ERKSD_RKSI_)
        /*42d4*/ 	.word	0x00000000


	//----- nvinfo : EIATTR_FRAME_SIZE
	.align		4
.L_2862:
        /*42d8*/ 	.byte	0x04, 0x11
        /*42da*/ 	.short	(.L_2864 - .L_2863)
	.align		4
.L_2863:
        /*42dc*/ 	.word	index@($_ZN7cutlass13device_kernelIN5flash19enable_sm80_to_sm89INS1_16FlashAttnBwdSm80INS1_25CollectiveMainloopBwdSm80ILi2ELi2EN4cute5tupleIJNS5_1CILi128EEES8_NS7_ILi64EEEEEENS_10bfloat16_tEfNS_4arch4Sm80ELb1ELb0ELb1ELb1ELb0ELb0ELb0ELb0ELi2ELi4ELi4ELi4ELb0EEENS1_21CollectiveEpilogueBwdISA_SB_SD_Li256ELb1ELb0ELi2EEENS1_25SingleTileBwdLPTSchedulerILb1ELi128ELb0EEEEEEEEEvNT_6ParamsE$_ZN4cute3eso3ESOILb1ELb0EJNS_6LayoutINS_5tupleIJNS3_IJNS_1CILi2EEES5_S5_EEES5_EEENS3_IJNS3_IJNS4_ILi1EEES5_NS4_ILi4EEEEEENS4_ILi64EEEEEEEEiEEC2ERKSD_RKi)
        /*42e0*/ 	.word	0x00000000


	//----- nvinfo : EIATTR_FRAME_SIZE
	.align		4
.L_2864:
        /*42e4*/ 	.byte	0x04, 0x11
        /*42e6*/ 	.short	(.L_2866 - .L_2865)
	.align		4
.L_2865:
        /*42e8*/ 	.word	index@($_ZN7cutlass13device_kernelIN5flash19enable_sm80_to_sm89INS1_16FlashAttnBwdSm80INS1_25CollectiveMainloopBwdSm80ILi2ELi2EN4cute5tupleIJNS5_1CILi128EEES8_NS7_ILi64EEEEEENS_10bfloat16_tEfNS_4arch4Sm80ELb1ELb0ELb1ELb1ELb0ELb0ELb0ELb0ELi2ELi4ELi4ELi4ELb0EEENS1_21CollectiveEpilogueBwdISA_SB_SD_Li256ELb1ELb0ELi2EEENS1_25SingleTileBwdLPTSchedulerILb1ELi128ELb0EEEEEEEEEvNT_6ParamsE$_ZN4cute3eso3ESOILb1ELb0EJNS_6LayoutINS_5tupleIJNS3_IJNS_1CILi2EEES5_S5_EEES5_EEENS3_IJNS3_IJNS4_ILi1EEES5_NS4_ILi4EEEEEENS4_ILi64EEEEEEEENS_10ViewEngineIPN7cutlass10bfloat16_tEEEEEC2ERKSD_RKSI_)
        /*42ec*/ 	.word	0x00000000


	//----- nvinfo : EIATTR_FRAME_SIZE
	.align		4
.L_2866:
        /*42f0*/ 	.byte	0x04, 0x11
        /*42f2*/ 	.short	(.L_2868 - .L_2867)
	.align		4
.L_2867:
        /*42f4*/ 	.word	index@($_ZN7cutlass13device_kernelIN5flash19enable_sm80_to_sm89INS1_16FlashAttnBwdSm80INS1_25CollectiveMainloopBwdSm80ILi2ELi2EN4cute5tupleIJNS5_1CILi128EEES8_NS7_ILi64EEEEEENS_10bfloat16_tEfNS_4arch4Sm80ELb1ELb0ELb1ELb1ELb0ELb0ELb0ELb0ELi2ELi4ELi4ELi4ELb0EEENS1_21CollectiveEpilogueBwdISA_SB_SD_Li256ELb1ELb0ELi2EEENS1_25SingleTileBwdLPTSchedulerILb1ELi128ELb0EEEEEEEEEvNT_6ParamsE$_ZN4cute3eso3ESOILb1ELb0EJNS_6LayoutINS_5tupleIJNS3_IJNS_1CILi2EEES5_S5_EEEEEENS3_IJNS3_IJNS4_ILi1EEES5_NS4_ILi4EEEEEEEEEEEiEEC2ERKSC_RKi)
        /*42f8*/ 	.word	0x00000000


	//----- nvinfo : EIATTR_FRAME_SIZE
	.align		4
.L_2868:
        /*42fc*/ 	.byte	0x04, 0x11
        /*42fe*/ 	.short	(.L_2870 - .L_2869)
	.align		4
.L_2869:
        /*4300*/ 	.word	index@($_ZN7cutlass13device_kernelIN5flash19enable_sm80_to_sm89INS1_16FlashAttnBwdSm80INS1_25CollectiveMainloopBwdSm80ILi2ELi2EN4cute5tupleIJNS5_1CILi128EEES8_NS7_ILi64EEEEEENS_10bfloat16_tEfNS_4arch4Sm80ELb1ELb0ELb1ELb1ELb0ELb0ELb0ELb0ELi2ELi4ELi4ELi4ELb0EEENS1_21CollectiveEpilogueBwdISA_SB_SD_Li256ELb1ELb0ELi2EEENS1_25SingleTileBwdLPTSchedulerILb1ELi128ELb0EEEEEEEEEvNT_6ParamsE$_ZN4cute3eso3ESOILb1ELb0EJNS_6LayoutINS_5tupleIJNS3_IJNS_1CILi2EEES5_S5_EEEEEENS3_IJNS3_IJNS4_ILi1EEES5_NS4_ILi4EEEEEEEEEEENS_10ViewEngineIPN7cutlass10bfloat16_tEEEEEC2ERKSC_RKSH_)
        /*4304*/ 	.word	0x00000000


	//----- nvinfo : EIATTR_FRAME_SIZE
	.align		4
.L_2870:
        /*4308*/ 	.byte	0x04, 0x11
        /*430a*/ 	.short	(.L_2872 - .L_2871)
	.align		4
.L_2871:
        /*430c*/ 	.word	index@($_ZN7cutlass13device_kernelIN5flash19enable_sm80_to_sm89INS1_16FlashAttnBwdSm80INS1_25CollectiveMainloopBwdSm80ILi2ELi2EN4cute5tupleIJNS5_1CILi128EEES8_NS7_ILi64EEEEEENS_10bfloat16_tEfNS_4arch4Sm80ELb1ELb0ELb1ELb1ELb0ELb0ELb0ELb0ELi2ELi4ELi4ELi4ELb0EEENS1_21CollectiveEpilogueBwdISA_SB_SD_Li256ELb1ELb0ELi2EEENS1_25SingleTileBwdLPTSchedulerILb1ELi128ELb0EEEEEEEEEvNT_6ParamsE$_ZN4cute3eso3ESOILb1ELb0EJNS_6LayoutINS_5tupleIJNS3_IJNS_1CILi2EEES5_EEES6_EEENS3_IJNS3_IJNS4_ILi1EEES5_EEENS3_IJNS4_ILi32EEENS4_ILi64EEEEEEEEEEEiEEC2ERKSE_RKi)
        /*4310*/ 	.word	0x00000000


	//----- nvinfo : EIATTR_FRAME_SIZE
	.align		4
.L_2872:
        /*4314*/ 	.byte	0x04, 0x11
        /*4316*/ 	.short	(.L_2874 - .L_2873)
	.align		4
.L_2873:
        /*4318*/ 	.word	index@($_ZN7cutlass13device_kernelIN5flash19enable_sm80_to_sm89INS1_16FlashAttnBwdSm80INS1_25CollectiveMainloopBwdSm80ILi2ELi2EN4cute5tupleIJNS5_1CILi128EEES8_NS7_ILi64EEEEEENS_10bfloat16_tEfNS_4arch4Sm80ELb1ELb0ELb1ELb1ELb0ELb0ELb0ELb0ELi2ELi4ELi4ELi4ELb0EEENS1_21CollectiveEpilogueBwdISA_SB_SD_Li256ELb1ELb0ELi2EEENS1_25SingleTileBwdLPTSchedulerILb1ELi128ELb0EEEEEEEEEvNT_6ParamsE$_ZN4cute3eso3ESOILb1ELb0EJNS_6LayoutINS_5tupleIJNS3_IJNS_1CILi2EEES5_EEES6_EEENS3_IJNS3_IJNS4_ILi1EEES5_EEENS3_IJNS4_ILi32EEENS4_ILi64EEEEEEEEEEENS_10ViewEngineIPN7cutlass10bfloat16_tEEEEEC2ERKSE_RKSJ_)
        /*431c*/ 	.word	0x00000000


	//----- nvinfo : EIATTR_FRAME_SIZE
	.align		4
.L_2874:
        /*4320*/ 	.byte	0x04, 0x11
        /*4322*/ 	.short	(.L_2876 - .L_2875)
	.align		4
.L_2875:
        /*4324*/ 	.word	index@($_ZN7cutlass13device_kernelIN5flash19enable_sm80_to_sm89INS1_16FlashAttnBwdSm80INS1_25CollectiveMainloopBwdSm80ILi2ELi2EN4cute5tupleIJNS5_1CILi128EEES8_NS7_ILi64EEEEEENS_10bfloat16_tEfNS_4arch4Sm80ELb1ELb0ELb1ELb1ELb0ELb0ELb0ELb0ELi2ELi4ELi4ELi4ELb0EEENS1_21CollectiveEpilogueBwdISA_SB_SD_Li256ELb1ELb0ELi2EEENS1_25SingleTileBwdLPTSchedulerILb1ELi128ELb0EEEEEEEEEvNT_6ParamsE$_ZN4cute3eso3ESOILb1ELb0EJNS_6LayoutINS_5tupleIJNS3_IJNS_1CILi2EEES5_EEES5_NS4_ILi8EEEEEENS3_IJNS3_IJNS_11ScaledBasisINS4_ILi1EEEJLi1EEEENS9_IS7_JLi0EEEEEEENS9_INS4_ILi64EEEJLi0EEEENS9_INS4_ILi16EEEJLi1EEEEEEEEENS_15ArithmeticTupleIJiiEEEEEC2ERKSJ_RKSL_)
        /*4328*/ 	.word	0x00000000


	//----- nvinfo : EIATTR_FRAME_SIZE
	.align		4
.L_2876:
        /*432c*/ 	.byte	0x04, 0x11
        /*432e*/ 	.short	(.L_2878 - .L_2877)
	.align		4
.L_2877:
        /*4330*/ 	.word	index@($_ZN7cutlass13device_kernelIN5flash19enable_sm80_to_sm89INS1_16FlashAttnBwdSm80INS1_25CollectiveMainloopBwdSm80ILi2ELi2EN4cute5tupleIJNS5_1CILi128EEES8_NS7_ILi64EEEEEENS_10bfloat16_tEfNS_4arch4Sm80ELb1ELb0ELb1ELb1ELb0ELb0ELb0ELb0ELi2ELi4ELi4ELi4ELb0EEENS1_21CollectiveEpilogueBwdISA_SB_SD_Li256ELb1ELb0ELi2EEENS1_25SingleTileBwdLPTSchedulerILb1ELi128ELb0EEEEEEEEEvNT_6ParamsE$_ZN4cute3eso3ESOILb1ELb0EJNS_6LayoutINS_5tupleIJNS3_IJNS_1CILi2EEES5_EEES5_NS4_ILi8EEEEEENS3_IJNS3_IJNS_11ScaledBasisINS4_ILi1EEEJLi1EEEENS9_IS7_JLi0EEEEEEENS9_INS4_ILi64EEEJLi0EEEENS9_INS4_ILi16EEEJLi1EEEEEEEEENS_10ViewEngineINS_23ArithmeticTupleIteratorINS_15ArithmeticTupleIJiiEEEEEEEEEC2ERKSJ_RKSP_)
        /*4334*/ 	.word	0x00000000


	//----- nvinfo : EIATTR_FRAME_SIZE
	.align		4
.L_2878:
        /*4338*/ 	.byte	0x04, 0x11
        /*433a*/ 	.short	(.L_2880 - .L_2879)
	.align		4
.L_2879:
        /*433c*/ 	.word	index@($_ZN7cutlass13device_kernelIN5flash19enable_sm80_to_sm89INS1_16FlashAttnBwdSm80INS1_25CollectiveMainloopBwdSm80ILi2ELi2EN4cute5tupleIJNS5_1CILi128EEES8_NS7_ILi64EEEEEENS_10bfloat16_tEfNS_4arch4Sm80ELb1ELb0ELb1ELb1ELb0ELb0ELb0ELb0ELi2ELi4ELi4ELi4ELb0EEENS1_21CollectiveEpilogueBwdISA_SB_SD_Li256ELb1ELb0ELi2EEENS1_25SingleTileBwdLPTSchedulerILb1ELi128ELb0EEEEEEEEEvNT_6ParamsE$_ZN4cute3eso3ESOILb1ELb0EJNS_6LayoutINS_5tupleIJNS3_IJNS_1CILi2EEES5_EEENS4_ILi8EEEEEENS3_IJNS3_IJNS4_ILi1EEES5_EEENS4_ILi4EEEEEEEEiEEC2ERKSD_RKi)
        /*4340*/ 	.word	0x00000000


	//----- nvinfo : EIATTR_FRAME_SIZE
	.align		4
.L_2880:
        /*4344*/ 	.byte	0x04, 0x11
        /*4346*/ 	.short	(.L_2882 - .L_2881)
	.align		4
.L_2881:
        /*4348*/ 	.word	index@($_ZN7cutlass13device_kernelIN5flash19enable_sm80_to_sm89INS1_16FlashAttnBwdSm80INS1_25CollectiveMainloopBwdSm80ILi2ELi2EN4cute5tupleIJNS5_1CILi128EEES8_NS7_ILi64EEEEEENS_10bfloat16_tEfNS_4arch4Sm80ELb1ELb0ELb1ELb1ELb0ELb0ELb0ELb0ELi2ELi4ELi4ELi4ELb0EEENS1_21CollectiveEpilogueBwdISA_SB_SD_Li256ELb1ELb0ELi2EEENS1_25SingleTileBwdLPTSchedulerILb1ELi128ELb0EEEEEEEEEvNT_6ParamsE$_ZN4cute3eso3ESOILb1ELb0EJNS_6LayoutINS_5tupleIJNS3_IJNS_1CILi2EEES5_EEENS4_ILi8EEEEEENS3_IJNS3_IJNS4_ILi1EEES5_EEENS4_ILi4EEEEEEEENS_10ViewEngineIPN7cutlass10bfloat16_tEEEEEC2ERKSD_RKSI_)
        /*434c*/ 	.word	0x00000000


	//----- nvinfo : EIATTR_FRAME_SIZE
	.align		4
.L_2882:
        /*4350*/ 	.byte	0x04, 0x11
        /*4352*/ 	.short	(.L_2884 - .L_2883)
	.align		4
.L_2883:
        /*4354*/ 	.word	index@($_ZN7cutlass13device_kernelIN5flash19enable_sm80_to_sm89INS1_16FlashAttnBwdSm80INS1_25CollectiveMainloopBwdSm80ILi2ELi2EN4cute5tupleIJNS5_1CILi128EEES8_NS7_ILi64EEEEEENS_10bfloat16_tEfNS_4arch4Sm80ELb1ELb0ELb1ELb1ELb0ELb0ELb0ELb0ELi2ELi4ELi4ELi4ELb0EEENS1_21CollectiveEpilogueBwdISA_SB_SD_Li256ELb1ELb0ELi2EEENS1_25SingleTileBwdLPTSchedulerILb1ELi128ELb0EEEEEEEEEvNT_6ParamsE$_ZN4cute3eso3ESOILb1ELb0EJNS_6LayoutINS_5tupleIJNS3_IJNS_1CILi2EEES5_EEENS3_IJS5_NS4_ILi8EEEEEEEEENS3_IJNS3_IJS5_NS4_ILi4EEEEEENS3_IJNS4_ILi1EEES7_EEEEEEEENS_10ViewEngineIPfEEEEC2ERKSF_RKSI_)
        /*4358*/ 	.word	0x00000000


	//----- nvinfo : EIATTR_FRAME_SIZE
	.align		4
.L_2884:
        /*435c*/ 	.byte	0x04, 0x11
        /*435e*/ 	.short	(.L_2886 - .L_2885)
	.align		4
.L_2885:
        /*4360*/ 	.word	index@($_ZN7cutlass13device_kernelIN5flash19enable_sm80_to_sm89INS1_16FlashAttnBwdSm80INS1_25CollectiveMainloopBwdSm80ILi2ELi2EN4cute5tupleIJNS5_1CILi128EEES8_NS7_ILi64EEEEEENS_10bfloat16_tEfNS_4arch4Sm80ELb1ELb0ELb1ELb1ELb0ELb0ELb0ELb0ELi2ELi4ELi4ELi4ELb0EEENS1_21CollectiveEpilogueBwdISA_SB_SD_Li256ELb1ELb0ELi2EEENS1_25SingleTileBwdLPTSchedulerILb1ELi128ELb0EEEEEEEEEvNT_6ParamsE$_ZN4cute3eso3ESOILb1ELb0EJNS_6LayoutINS_5tupleIJNS3_IJNS_1CILi2EEES5_EEENS3_IJS5_NS4_ILi8EEEEEEEEENS3_IJNS3_IJNS_11ScaledBasisIS7_JLi0EEEENSA_INS4_ILi64EEEJLi0EEEEEEENS3_IJNSA_INS4_ILi1EEEJLi1EEEENSA_INS4_ILi16EEEJLi1EEEEEEEEEEEENS_10ViewEngineINS_23ArithmeticTupleIteratorINS_15ArithmeticTupleIJiiEEEEEEEEEC2ERKSL_RKSR_)
        /*4364*/ 	.word	0x00000000


	//----- nvinfo : EIATTR_FRAME_SIZE
	.align		4
.L_2886:
        /*4368*/ 	.byte	0x04, 0x11
        /*436a*/ 	.short	(.L_2888 - .L_2887)
	.align		4
.L_2887:
        /*436c*/ 	.word	index@($_ZN7cutlass13device_kernelIN5flash19enable_sm80_to_sm89INS1_16FlashAttnBwdSm80INS1_25CollectiveMainloopBwdSm80ILi2ELi2EN4cute5tupleIJNS5_1CILi128EEES8_NS7_ILi64EEEEEENS_10bfloat16_tEfNS_4arch4Sm80ELb1ELb0ELb1ELb1ELb0ELb0ELb0ELb0ELi2ELi4ELi4ELi4ELb0EEENS1_21CollectiveEpilogueBwdISA_SB_SD_Li256ELb1ELb0ELi2EEENS1_25SingleTileBwdLPTSchedulerILb1ELi128ELb0EEEEEEEEEvNT_6ParamsE$_ZN4cute3eso3ESOILb1ELb0EJNS_6LayoutINS_5tupleIJNS3_IJNS_1CILi2EEES5_EEENS3_IJS5_NS4_ILi8EEEEEEEEENS3_IJNS3_IJNS_11ScaledBasisIS7_JLi0EEEENSA_INS4_ILi64EEEJLi0EEEEEEENS3_IJNSA_INS4_ILi1EEEJLi1EEEENSA_INS4_ILi16EEEJLi1EEEEEEEEEEEENS_10ViewEngineINS_23ArithmeticTupleIteratorINS_15ArithmeticTupleIJNS4_ILi0EEESP_EEEEEEEEEC2ERKSL_RKSS_)
        /*4370*/ 	.word	0x00000000


	//----- nvinfo : EIATTR_FRAME_SIZE
	.align		4
.L_2888:
        /*4374*/ 	.byte	0x04, 0x11
        /*4376*/ 	.short	(.L_2890 - .L_2889)
	.align		4
.L_2889:
        /*4378*/ 	.word	index@($_ZN7cutlass13device_kernelIN5flash19enable_sm80_to_sm89INS1_16FlashAttnBwdSm80INS1_25CollectiveMainloopBwdSm80ILi2ELi2EN4cute5tupleIJNS5_1CILi128EEES8_NS7_ILi64EEEEEENS_10bfloat16_tEfNS_4arch4Sm80ELb1ELb0ELb1ELb1ELb0ELb0ELb0ELb0ELi2ELi4ELi4ELi4ELb0EEENS1_21CollectiveEpilogueBwdISA_SB_SD_Li256ELb1ELb0ELi2EEENS1_25SingleTileBwdLPTSchedulerILb1ELi128ELb0EEEEEEEEEvNT_6ParamsE$_ZN4cute3eso3ESOILb1ELb0EJNS_6LayoutINS_5tupleIJNS3_IJNS_1CILi2EEES5_EEEEEENS3_IJNS3_IJNS4_ILi8EEENS4_ILi64EEEEEEEEEEEiEEC2ERKSC_RKi)
        /*437c*/ 	.word	0x00000000


	//----- nvinfo : EIATTR_FRAME_SIZE
	.align		4
.L_2890:
        /*4380*/ 	.byte	0x04, 0x11
        /*4382*/ 	.short	(.L_2892 - .L_2891)
	.align		4
.L_2891:
        /*4384*/ 	.word	index@($_ZN7cutlass13device_kernelIN5flash19enable_sm80_to_sm89INS1_16FlashAttnBwdSm80INS1_25CollectiveMainloopBwdSm80ILi2ELi2EN4cute5tupleIJNS5_1CILi128EEES8_NS7_ILi64EEEEEENS_10bfloat16_tEfNS_4arch4Sm80ELb1ELb0ELb1ELb1ELb0ELb0ELb0ELb0ELi2ELi4ELi4ELi4ELb0EEENS1_21CollectiveEpilogueBwdISA_SB_SD_Li256ELb1ELb0ELi2EEENS1_25SingleTileBwdLPTSchedulerILb1ELi128ELb0EEEEEEEEEvNT_6ParamsE$_ZN4cute3eso3ESOILb1ELb0EJNS_6LayoutINS_5tupleIJNS3_IJNS_1CILi2EEES5_EEEEEENS3_IJNS3_IJNS4_ILi8EEENS4_ILi64EEEEEEEEEEENS_10ViewEngineINS_8smem_ptrIPfEEEEEEC2ERKSC_RKSH_)
        /*4388*/ 	.word	0x00000000


	//----- nvinfo : EIATTR_FRAME_SIZE
	.align		4
.L_2892:
        /*438c*/ 	.byte	0x04, 0x11
        /*438e*/ 	.short	(.L_2894 - .L_2893)
	.align		4
.L_2893:
        /*4390*/ 	.word	index@($_ZN7cutlass13device_kernelIN5flash19enable_sm80_to_sm89INS1_16FlashAttnBwdSm80INS1_25CollectiveMainloopBwdSm80ILi2ELi2EN4cute5tupleIJNS5_1CILi128EEES8_NS7_ILi64EEEEEENS_10bfloat16_tEfNS_4arch4Sm80ELb1ELb0ELb1ELb1ELb0ELb0ELb0ELb0ELi2ELi4ELi4ELi4ELb0EEENS1_21CollectiveEpilogueBwdISA_SB_SD_Li256ELb1ELb0ELi2EEENS1_25SingleTileBwdLPTSchedulerILb1ELi128ELb0EEEEEEEEEvNT_6ParamsE$_ZN4cute3eso3ESOILb1ELb0EJNS_6LayoutINS_5tupleIJNS3_IJNS_1CILi2EEES5_EEEEEENS3_IJNS3_IJNS4_ILi1EEES5_EEEEEEEEiEEC2ERKSB_RKi)
        /*4394*/ 	.word	0x00000000


	//----- nvinfo : EIATTR_FRAME_SIZE
	.align		4
.L_2894:
        /*4398*/ 	.byte	0x04, 0x11
        /*439a*/ 	.short	(.L_2896 - .L_2895)
	.align		4
.L_2895:
        /*439c*/ 	.word	index@($_ZN7cutlass13device_kernelIN5flash19enable_sm80_to_sm89INS1_16FlashAttnBwdSm80INS1_25CollectiveMainloopBwdSm80ILi2ELi2EN4cute5tupleIJNS5_1CILi128EEES8_NS7_ILi64EEEEEENS_10bfloat16_tEfNS_4arch4Sm80ELb1ELb0ELb1ELb1ELb0ELb0ELb0ELb0ELi2ELi4ELi4ELi4ELb0EEENS1_21CollectiveEpilogueBwdISA_SB_SD_Li256ELb1ELb0ELi2EEENS1_25SingleTileBwdLPTSchedulerILb1ELi128ELb0EEEEEEEEEvNT_6ParamsE$_ZN4cute3eso3ESOILb1ELb0EJNS_6LayoutINS_5tupleIJNS3_IJNS_1CILi2EEES5_EEEEEENS3_IJNS3_IJNS4_ILi1EEES5_EEEEEEEENS_10ViewEngineIPfEEEEC2ERKSB_RKSE_)
        /*43a0*/ 	.word	0x00000000


	//----- nvinfo : EIATTR_FRAME_SIZE
	.align		4
.L_2896:
        /*43a4*/ 	.byte	0x04, 0x11
        /*43a6*/ 	.short	(.L_2898 - .L_2897)
	.align		4
.L_2897:
        /*43a8*/ 	.word	index@($_ZN7cutlass13device_kernelIN5flash19enable_sm80_to_sm89INS1_16FlashAttnBwdSm80INS1_25CollectiveMainloopBwdSm80ILi2ELi2EN4cute5tupleIJNS5_1CILi128EEES8_NS7_ILi64EEEEEENS_10bfloat16_tEfNS_4arch4Sm80ELb1ELb0ELb1ELb1ELb0ELb0ELb0ELb0ELi2ELi4ELi4ELi4ELb0EEENS1_21CollectiveEpilogueBwdISA_SB_SD_Li256ELb1ELb0ELi2EEENS1_25SingleTileBwdLPTSchedulerILb1ELi128ELb0EEEEEEEEEvNT_6ParamsE$_ZN4cute3eso3ESOILb1ELb0EJNS_6LayoutINS_5tupleIJNS3_IJNS_1CILi2EEES5_EEEEEENS3_IJNS3_IJNS4_ILi1EEES5_EEEEEEEENS_10ViewEngineIPN7cutlass10bfloat16_tEEEEEC2ERKSB_RKSG_)
        /*43ac*/ 	.word	0x00000000


	//----- nvinfo : EIATTR_FRAME_SIZE
	.align		4
.L_2898:
        /*43b0*/ 	.byte	0x04, 0x11
        /*43b2*/ 	.short	(.L_2900 - .L_2899)
	.align		4
.L_2899:
        /*43b4*/ 	.word	index@($_ZN7cutlass13device_kernelIN5flash19enable_sm80_to_sm89INS1_16FlashAttnBwdSm80INS1_25CollectiveMainloopBwdSm80ILi2ELi2EN4cute5tupleIJNS5_1CILi128EEES8_NS7_ILi64EEEEEENS_10bfloat16_tEfNS_4arch4Sm80ELb1ELb0ELb1ELb1ELb0ELb0ELb0ELb0ELi2ELi4ELi4ELi4ELb0EEENS1_21CollectiveEpilogueBwdISA_SB_SD_Li256ELb1ELb0ELi2EEENS1_25SingleTileBwdLPTSchedulerILb1ELi128ELb0EEEEEEEEEvNT_6ParamsE$_ZN4cute3eso3ESOILb1ELb0EJNS_6LayoutINS_5tupleIJNS3_IJNS_1CILi2EEES5_EEEEEENS3_IJNS3_IJNS4_ILi1EEES5_EEEEEEEENS_10ViewEngineIPKfEEEEC2ERKSB_RKSF_)
        /*43b8*/ 	.word	0x00000000


	//----- nvinfo : EIATTR_FRAME_SIZE
	.align		4
.L_2900:
        /*43bc*/ 	.byte	0x04, 0x11
        /*43be*/ 	.short	(.L_2902 - .L_2901)
	.align		4
.L_2901:
        /*43c0*/ 	.word	index@($_ZN7cutlass13device_kernelIN5flash19enable_sm80_to_sm89INS1_16FlashAttnBwdSm80INS1_25CollectiveMainloopBwdSm80ILi2ELi2EN4cute5tupleIJNS5_1CILi128EEES8_NS7_ILi64EEEEEENS_10bfloat16_tEfNS_4arch4Sm80ELb1ELb0ELb1ELb1ELb0ELb0ELb0ELb0ELi2ELi4ELi4ELi4ELb0EEENS1_21CollectiveEpilogueBwdISA_SB_SD_Li256ELb1ELb0ELi2EEENS1_25SingleTileBwdLPTSchedulerILb1ELi128ELb0EEEEEEEEEvNT_6ParamsE$_ZN4cute3eso3ESOILb1ELb0EJNS_6LayoutINS_5tupleIJNS3_IJNS_1CILi1EEES5_EEENS4_ILi32EEEEEENS3_IJNS3_IJNS4_ILi0EEES9_EEENS4_ILi256EEEEEEEEiEEC2ERKSD_RKi)
        /*43c4*/ 	.word	0x00000000


	//----- nvinfo : EIATTR_FRAME_SIZE
	.align		4
.L_2902:
        /*43c8*/ 	.byte	0x04, 0x11
        /*43ca*/ 	.short	(.L_2904 - .L_2903)
	.align		4
.L_2903:
        /*43cc*/ 	.word	index@($_ZN7cutlass13device_kernelIN5flash19enable_sm80_to_sm89INS1_16FlashAttnBwdSm80INS1_25CollectiveMainloopBwdSm80ILi2ELi2EN4cute5tupleIJNS5_1CILi128EEES8_NS7_ILi64EEEEEENS_10bfloat16_tEfNS_4arch4Sm80ELb1ELb0ELb1ELb1ELb0ELb0ELb0ELb0ELi2ELi4ELi4ELi4ELb0EEENS1_21CollectiveEpilogueBwdISA_SB_SD_Li256ELb1ELb0ELi2EEENS1_25SingleTileBwdLPTSchedulerILb1ELi128ELb0EEEEEEEEEvNT_6ParamsE$_ZN4cute3eso3ESOILb1ELb0EJNS_6LayoutINS_5tupleIJNS3_IJNS_1CILi1EEES5_EEENS4_ILi32EEEEEENS3_IJNS3_IJNS4_ILi0EEES9_EEENS4_ILi256EEEEEEEENS_10ViewEngineINS_8gmem_ptrIPfEEEEEEC2ERKSD_RKSI_)
        /*43d0*/ 	.word	0x00000000


	//----- nvinfo : EIATTR_FRAME_SIZE
	.align		4
.L_2904:
        /*43d4*/ 	.byte	0x04, 0x11
        /*43d6*/ 	.short	(.L_2906 - .L_2905)
	.align		4
.L_2905:
        /*43d8*/ 	.word	index@($_ZN7cutlass13device_kernelIN5flash19enable_sm80_to_sm89INS1_16FlashAttnBwdSm80INS1_25CollectiveMainloopBwdSm80ILi2ELi2EN4cute5tupleIJNS5_1CILi128EEES8_NS7_ILi64EEEEEENS_10bfloat16_tEfNS_4arch4Sm80ELb1ELb0ELb1ELb1ELb0ELb0ELb0ELb0ELi2ELi4ELi4ELi4ELb0EEENS1_21CollectiveEpilogueBwdISA_SB_SD_Li256ELb1ELb0ELi2EEENS1_25SingleTileBwdLPTSchedulerILb1ELi128ELb0EEEEEEEEEvNT_6ParamsE$_ZN4cute3eso3ESOILb1ELb0EJNS_6LayoutINS_5tupleIJNS3_IJNS_1CILi1EEES5_EEEEEENS3_IJNS3_IJS5_NS4_ILi0EEEEEEEEEEENS_10ViewEngineINS_8smem_ptrIPN7cutlass9uint128_tEEEEEEEC2ERKSB_RKSI_)
        /*43dc*/ 	.word	0x00000000


	//----- nvinfo : EIATTR_FRAME_SIZE
	.align		4
.L_2906:
        /*43e0*/ 	.byte	0x04, 0x11
        /*43e2*/ 	.short	(.L_2908 - .L_2907)
	.align		4
.L_2907:
        /*43e4*/ 	.word	index@($_ZN7cutlass13device_kernelIN5flash19enable_sm80_to_sm89INS1_16FlashAttnBwdSm80INS1_25CollectiveMainloopBwdSm80ILi2ELi2EN4cute5tupleIJNS5_1CILi128EEES8_NS7_ILi64EEEEEENS_10bfloat16_tEfNS_4arch4Sm80ELb1ELb0ELb1ELb1ELb0ELb0ELb0ELb0ELi2ELi4ELi4ELi4ELb0EEENS1_21CollectiveEpilogueBwdISA_SB_SD_Li256ELb1ELb0ELi2EEENS1_25SingleTileBwdLPTSchedulerILb1ELi128ELb0EEEEEEEEEvNT_6ParamsE$_ZN4cute3eso3ESOILb1ELb0EJNS_6LayoutINS_5tupleIJNS3_IJNS_1CILi1EEES5_EEEEEENS3_IJNS3_IJS5_NS4_ILi0EEEEEEEEEEENS_10ViewEngineINS_8gmem_ptrIPKN7cutlass9uint128_tEEEEEEEC2ERKSB_RKSJ_)
        /*43e8*/ 	.word	0x00000000


	//----- nvinfo : EIATTR_FRAME_SIZE
	.align		4
.L_2908:
        /*43ec*/ 	.byte	0x04, 0x11
        /*43ee*/ 	.short	(.L_2910 - .L_2909)
	.align		4
.L_2909:
        /*43f0*/ 	.word	index@($_ZN7cutlass13device_kernelIN5flash19enable_sm80_to_sm89INS1_16FlashAttnBwdSm80INS1_25CollectiveMainloopBwdSm80ILi2ELi2EN4cute5tupleIJNS5_1CILi128EEES8_NS7_ILi64EEEEEENS_10bfloat16_tEfNS_4arch4Sm80ELb1ELb0ELb1ELb1ELb0ELb0ELb0ELb0ELi2ELi4ELi4ELi4ELb0EEENS1_21CollectiveEpilogueBwdISA_SB_SD_Li256ELb1ELb0ELi2EEENS1_25SingleTileBwdLPTSchedulerILb1ELi128ELb0EEEEEEEEEvNT_6ParamsE$_ZN4cute3eso3ESOILb1ELb0EJNS_6LayoutINS_5tupleIJNS3_IJNS_1CILi1EEENS4_ILi4EEEEEENS4_ILi2EEES6_EEENS3_IJNS3_IJNS4_ILi0EEES5_EEES6_NS4_ILi8EEEEEEEENS_10ViewEngineIPfEEEEC2ERKSE_RKSH_)
        /*43f4*/ 	.word	0x00000000


	//----- nvinfo : EIATTR_FRAME_SIZE
	.align		4
.L_2910:
        /*43f8*/ 	.byte	0x04, 0x11
        /*43fa*/ 	.short	(.L_2912 - .L_2911)
	.align		4
.L_2911:
        /*43fc*/ 	.word	index@($_ZN7cutlass13device_kernelIN5flash19enable_sm80_to_sm89INS1_16FlashAttnBwdSm80INS1_25CollectiveMainloopBwdSm80ILi2ELi2EN4cute5tupleIJNS5_1CILi128EEES8_NS7_ILi64EEEEEENS_10bfloat16_tEfNS_4arch4Sm80ELb1ELb0ELb1ELb1ELb0ELb0ELb0ELb0ELi2ELi4ELi4ELi4ELb0EEENS1_21CollectiveEpilogueBwdISA_SB_SD_Li256ELb1ELb0ELi2EEENS1_25SingleTileBwdLPTSchedulerILb1ELi128ELb0EEEEEEEEEvNT_6ParamsE$_ZN4cute3eso3ESOILb1ELb0EJNS_6LayoutINS_5tupleIJNS3_IJNS_1CILi1EEENS4_ILi2EEES6_EEEEEENS3_IJNS3_IJS5_S5_S6_EEEEEEEENS_10ViewEngineIPjEEEEC2ERKSB_RKSE_)
        /*4400*/ 	.word	0x00000000


	//----- nvinfo : EIATTR_FRAME_SIZE
	.align		4
.L_2912:
        /*4404*/ 	.byte	0x04, 0x11
        /*4406*/ 	.short	(.L_2914 - .L_2913)
	.align		4
.L_2913:
        /*4408*/ 	.word	index@($_ZN7cutlass13device_kernelIN5flash19enable_sm80_to_sm89INS1_16FlashAttnBwdSm80INS1_25CollectiveMainloopBwdSm80ILi2ELi2EN4cute5tupleIJNS5_1CILi128EEES8_NS7_ILi64EEEEEENS_10bfloat16_tEfNS_4arch4Sm80ELb1ELb0ELb1ELb1ELb0ELb0ELb0ELb0ELi2ELi4ELi4ELi4ELb0EEENS1_21CollectiveEpilogueBwdISA_SB_SD_Li256ELb1ELb0ELi2EEENS1_25SingleTileBwdLPTSchedulerILb1ELi128ELb0EEEEEEEEEvNT_6ParamsE$_ZN4cute3eso3ESOILb1ELb0EJNS_6LayoutINS_5tupleIJNS3_IJNS_1CILi1EEENS4_ILi2EEEEEES6_NS4_ILi8EEEEEENS3_IJNS3_IJS5_S5_EEES6_NS4_ILi4EEEEEEEENS_10ViewEngineIPN7cutlass5ArrayINSF_10bfloat16_tELi2ELb0EEEEEEEC2ERKSD_RKSK_)
        /*440c*/ 	.word	0x00000000


	//----- nvinfo : EIATTR_FRAME_SIZE
	.align		4
.L_2914:
        /*4410*/ 	.byte	0x04, 0x11
        /*4412*/ 	.short	(.L_2916 - .L_2915)
	.align		4
.L_2915:
        /*4414*/ 	.word	index@($_ZN7cutlass13device_kernelIN5flash19enable_sm80_to_sm89INS1_16FlashAttnBwdSm80INS1_25CollectiveMainloopBwdSm80ILi2ELi2EN4cute5tupleIJNS5_1CILi128EEES8_NS7_ILi64EEEEEENS_10bfloat16_tEfNS_4arch4Sm80ELb1ELb0ELb1ELb1ELb0ELb0ELb0ELb0ELi2ELi4ELi4ELi4ELb0EEENS1_21CollectiveEpilogueBwdISA_SB_SD_Li256ELb1ELb0ELi2EEENS1_25SingleTileBwdLPTSchedulerILb1ELi128ELb0EEEEEEEEEvNT_6ParamsE$_ZN4cute3eso3ESOILb1ELb0EJNS_6LayoutINS_5tupleIJNS3_IJNS_1CILi1EEENS4_ILi2EEEEEES6_NS4_ILi8EEEEEENS3_IJNS3_IJS5_S5_EEES6_NS4_ILi4EEEEEEEENS_10ViewEngineIPKN7cutlass5ArrayIfLi2ELb1EEEEEEEC2ERKSD_RKSK_)
        /*4418*/ 	.word	0x00000000


	//----- nvinfo : EIATTR_FRAME_SIZE
	.align		4
.L_2916:
        /*441c*/ 	.byte	0x04, 0x11
        /*441e*/ 	.short	(.L_2918 - .L_2917)
	.align		4
.L_2917:
        /*4420*/ 	.word	index@($_ZN7cutlass13device_kernelIN5flash19enable_sm80_to_sm89INS1_16FlashAttnBwdSm80INS1_25CollectiveMainloopBwdSm80ILi2ELi2EN4cute5tupleIJNS5_1CILi128EEES8_NS7_ILi64EEEEEENS_10bfloat16_tEfNS_4arch4Sm80ELb1ELb0ELb1ELb1ELb0ELb0ELb0ELb0ELi2ELi4ELi4ELi4ELb0EEENS1_21CollectiveEpilogueBwdISA_SB_SD_Li256ELb1ELb0ELi2EEENS1_25SingleTileBwdLPTSchedulerILb1ELi128ELb0EEEEEEEEEvNT_6ParamsE$_ZN4cute3eso3ESOILb1ELb0EJNS_6LayoutINS_5tupleIJNS3_IJNS_1CILi1EEENS4_ILi2EEEEEEEEENS3_IJNS3_IJS5_S5_EEEEEEEENS_10ViewEngineIPjEEEEC2ERKSB_RKSE_)
        /*4424*/ 	.word	0x00000000


	//----- nvinfo : EIATTR_FRAME_SIZE
	.align		4
.L_2918:
        /*4428*/ 	.byte	0x04, 0x11
        /*442a*/ 	.short	(.L_2920 - .L_2919)
	.align		4
.L_2919:
        /*442c*/ 	.word	index@($_ZN7cutlass13device_kernelIN5flash19enable_sm80_to_sm89INS1_16FlashAttnBwdSm80INS1_25CollectiveMainloopBwdSm80ILi2ELi2EN4cute5tupleIJNS5_1CILi128EEES8_NS7_ILi64EEEEEENS_10bfloat16_tEfNS_4arch4Sm80ELb1ELb0ELb1ELb1ELb0ELb0ELb0ELb0ELi2ELi4ELi4ELi4ELb0EEENS1_21CollectiveEpilogueBwdISA_SB_SD_Li256ELb1ELb0ELi2EEENS1_25SingleTileBwdLPTSchedulerILb1ELi128ELb0EEEEEEEEEvNT_6ParamsE$_ZN4cute3eso3ESOILb1ELb0EJNS_6LayoutINS_5tupleIJNS3_IJNS_1CILi1EEENS3_IJNS4_ILi4EEENS4_ILi2EEEEEEEEES7_S6_EEENS3_IJNS3_IJNS4_ILi0EEENS3_IJS5_NS4_ILi8EEEEEEEEES6_NS4_ILi16EEEEEEEENS_10ViewEngineIPN7cutlass10bfloat16_tEEEEEC2ERKSH_RKSM_)
        /*4430*/ 	.word	0x00000000


	//----- nvinfo : EIATTR_FRAME_SIZE
	.align		4
.L_2920:
        /*4434*/ 	.byte	0x04, 0x11
        /*4436*/ 	.short	(.L_2922 - .L_2921)
	.align		4
.L_2921:
        /*4438*/ 	.word	index@($_ZN7cutlass13device_kernelIN5flash19enable_sm80_to_sm89INS1_16FlashAttnBwdSm80INS1_25CollectiveMainloopBwdSm80ILi2ELi2EN4cute5tupleIJNS5_1CILi128EEES8_NS7_ILi64EEEEEENS_10bfloat16_tEfNS_4arch4Sm80ELb1ELb0ELb1ELb1ELb0ELb0ELb0ELb0ELi2ELi4ELi4ELi4ELb0EEENS1_21CollectiveEpilogueBwdISA_SB_SD_Li256ELb1ELb0ELi2EEENS1_25SingleTileBwdLPTSchedulerILb1ELi128ELb0EEEEEEEEEvNT_6ParamsE$_ZN4cute3eso3ESOILb1ELb0EJNS_6LayoutINS_5tupleIJNS3_IJNS_1CILi1EEENS3_IJNS4_ILi2EEES6_EEEEEES6_NS4_ILi4EEEEEENS3_IJNS3_IJNS4_ILi0EEENS3_IJS5_S9_EEEEEES6_NS4_ILi8EEEEEEEENS_10ViewEngineIPjEEEEC2ERKSG_RKSJ_)
        /*443c*/ 	.word	0x00000000


	//----- nvinfo : EIATTR_FRAME_SIZE
	.align		4
.L_2922:
        /*4440*/ 	.byte	0x04, 0x11
        /*4442*/ 	.short	(.L_2924 - .L_2923)
	.align		4
.L_2923:
        /*4444*/ 	.word	index@($_ZN7cutlass13device_kernelIN5flash19enable_sm80_to_sm89INS1_16FlashAttnBwdSm80INS1_25CollectiveMainloopBwdSm80ILi2ELi2EN4cute5tupleIJNS5_1CILi128EEES8_NS7_ILi64EEEEEENS_10bfloat16_tEfNS_4arch4Sm80ELb1ELb0ELb1ELb1ELb0ELb0ELb0ELb0ELi2ELi4ELi4ELi4ELb0EEENS1_21CollectiveEpilogueBwdISA_SB_SD_Li256ELb1ELb0ELi2EEENS1_25SingleTileBwdLPTSchedulerILb1ELi128ELb0EEEEEEEEEvNT_6ParamsE$_ZN4cute3eso3ESOILb1ELb0EJNS_6LayoutINS_5tupleIJNS3_IJNS3_IJNS_1CILi8EEENS4_ILi1EEEEEES6_EEENS3_IJNS3_IJS6_S6_EEENS4_ILi4EEEEEEEEENS3_IJNS3_IJNS3_IJS6_NS4_ILi0EEEEEESD_EEENS3_IJNS3_IJSD_SD_EEES5_EEEEEEEENS_10ViewEngineIPN7cutlass10bfloat16_tEEEEEC2ERKSJ_RKSO_)
        /*4448*/ 	.word	0x00000000


	//----- nvinfo : EIATTR_FRAME_SIZE
	.align		4
.L_2924:
        /*444c*/ 	.byte	0x04, 0x11
        /*444e*/ 	.short	(.L_2926 - .L_2925)
	.align		4
.L_2925:
        /*4450*/ 	.word	index@($_ZN7cutlass13device_kernelIN5flash19enable_sm80_to_sm89INS1_16FlashAttnBwdSm80INS1_25CollectiveMainloopBwdSm80ILi2ELi2EN4cute5tupleIJNS5_1CILi128EEES8_NS7_ILi64EEEEEENS_10bfloat16_tEfNS_4arch4Sm80ELb1ELb0ELb1ELb1ELb0ELb0ELb0ELb0ELi2ELi4ELi4ELi4ELb0EEENS1_21CollectiveEpilogueBwdISA_SB_SD_Li256ELb1ELb0ELi2EEENS1_25SingleTileBwdLPTSchedulerILb1ELi128ELb0EEEEEEEEEvNT_6ParamsE$_ZN4cute3eso3ESOILb1ELb0EJNS_6LayoutINS_5tupleIJNS3_IJNS3_IJNS_1CILi8EEENS4_ILi1EEEEEES6_EEENS3_IJNS3_IJS6_S6_EEENS4_ILi4EEEEEEEEENS3_IJNS3_IJNS3_IJS6_NS4_ILi0EEEEEESD_EEENS3_IJNS3_IJSD_SD_EEENS4_ILi2048EEEEEEEEEEENS_10ViewEngineINS_8smem_ptrIPN7cutlass10bfloat16_tEEEEEEEC2ERKSK_RKSR_)
        /*4454*/ 	.word	0x00000000


	//----- nvinfo : EIATTR_FRAME_SIZE
	.align		4
.L_2926:
        /*4458*/ 	.byte	0x04, 0x11
        /*445a*/ 	.short	(.L_2928 - .L_2927)
	.align		4
.L_2927:
        /*445c*/ 	.word	index@($_ZN7cutlass13device_kernelIN5flash19enable_sm80_to_sm89INS1_16FlashAttnBwdSm80INS1_25CollectiveMainloopBwdSm80ILi2ELi2EN4cute5tupleIJNS5_1CILi128EEES8_NS7_ILi64EEEEEENS_10bfloat16_tEfNS_4arch4Sm80ELb1ELb0ELb1ELb1ELb0ELb0ELb0ELb0ELi2ELi4ELi4ELi4ELb0EEENS1_21CollectiveEpilogueBwdISA_SB_SD_Li256ELb1ELb0ELi2EEENS1_25SingleTileBwdLPTSchedulerILb1ELi128ELb0EEEEEEEEEvNT_6ParamsE$_ZN4cute3eso3ESOILb1ELb0EJNS_6LayoutINS_5tupleIJNS3_IJNS3_IJNS_1CILi8EEENS4_ILi1EEEEEES6_EEENS3_IJNS3_IJS6_S6_EEENS4_ILi2EEEEEEEEENS3_IJNS3_IJNS3_IJS6_NS4_ILi0EEEEEESD_EEENS3_IJNS3_IJSD_SD_EEES5_EEEEEEEENS_10ViewEngineIPN7cutlass10bfloat16_tEEEEEC2ERKSJ_RKSO_)
        /*4460*/ 	.word	0x00000000


	//----- nvinfo : EIATTR_FRAME_SIZE
	.align		4
.L_2928:
        /*4464*/ 	.byte	0x04, 0x11
        /*4466*/ 	.short	(.L_2930 - .L_2929)
	.align		4
.L_2929:
        /*4468*/ 	.word	index@($_ZN7cutlass13device_kernelIN5flash19enable_sm80_to_sm89INS1_16FlashAttnBwdSm80INS1_25CollectiveMainloopBwdSm80ILi2ELi2EN4cute5tupleIJNS5_1CILi128EEES8_NS7_ILi64EEEEEENS_10bfloat16_tEfNS_4arch4Sm80ELb1ELb0ELb1ELb1ELb0ELb0ELb0ELb0ELi2ELi4ELi4ELi4ELb0EEENS1_21CollectiveEpilogueBwdISA_SB_SD_Li256ELb1ELb0ELi2EEENS1_25SingleTileBwdLPTSchedulerILb1ELi128ELb0EEEEEEEEEvNT_6ParamsE$_ZN4cute3eso3ESOILb1ELb0EJNS_6LayoutINS_5tupleIJNS3_IJNS3_IJNS_1CILi8EEENS4_ILi1EEEEEES6_EEENS3_IJNS3_IJS6_S6_EEENS4_ILi2EEEEEEEEENS3_IJNS3_IJNS3_IJS6_NS4_ILi0EEEEEESD_EEENS3_IJNS3_IJSD_SD_EEENS4_ILi8192EEEEEEEEEEENS_10ViewEngineINS_8smem_ptrIPN7cutlass10bfloat16_tEEEEEEEC2ERKSK_RKSR_)
        /*446c*/ 	.word	0x00000000


	//----- nvinfo : EIATTR_FRAME_SIZE
	.align		4
.L_2930:
        /*4470*/ 	.byte	0x04, 0x11
        /*4472*/ 	.short	(.L_2932 - .L_2931)
	.align		4
.L_2931:
        /*4474*/ 	.word	index@($_ZN7cutlass13device_kernelIN5flash19enable_sm80_to_sm89INS1_16FlashAttnBwdSm80INS1_25CollectiveMainloopBwdSm80ILi2ELi2EN4cute5tupleIJNS5_1CILi128EEES8_NS7_ILi64EEEEEENS_10bfloat16_tEfNS_4arch4Sm80ELb1ELb0ELb1ELb1ELb0ELb0ELb0ELb0ELi2ELi4ELi4ELi4ELb0EEENS1_21CollectiveEpilogueBwdISA_SB_SD_Li256ELb1ELb0ELi2EEENS1_25SingleTileBwdLPTSchedulerILb1ELi128ELb0EEEEEEEEEvNT_6ParamsE$_ZN4cute3eso3ESOILb1ELb0EJNS_6LayoutINS_5tupleIJNS3_IJNS3_IJNS_1CILi8EEENS4_ILi1EEEEEES6_EEENS3_IJNS3_IJS6_S6_EEENS4_ILi2EEEEEEEEENS3_IJNS3_IJNS3_IJS6_NS4_ILi0EEEEEESD_EEENS3_IJNS3_IJSD_SD_EEENS4_ILi64EEEEEEEEEEENS_10ViewEngineIPN7cutlass10bfloat16_tEEEEEC2ERKSK_RKSP_)
        /*4478*/ 	.word	0x00000000


	//----- nvinfo : EIATTR_FRAME_SIZE
	.align		4
.L_2932:
        /*447c*/ 	.byte	0x04, 0x11
        /*447e*/ 	.short	(.L_2934 - .L_2933)
	.align		4
.L_2933:
        /*4480*/ 	.word	index@($_ZN7cutlass13device_kernelIN5flash19enable_sm80_to_sm89INS1_16FlashAttnBwdSm80INS1_25CollectiveMainloopBwdSm80ILi2ELi2EN4cute5tupleIJNS5_1CILi128EEES8_NS7_ILi64EEEEEENS_10bfloat16_tEfNS_4arch4Sm80ELb1ELb0ELb1ELb1ELb0ELb0ELb0ELb0ELi2ELi4ELi4ELi4ELb0EEENS1_21CollectiveEpilogueBwdISA_SB_SD_Li256ELb1ELb0ELi2EEENS1_25SingleTileBwdLPTSchedulerILb1ELi128ELb0EEEEEEEEEvNT_6ParamsE$_ZN4cute3eso3ESOILb1ELb0EJNS_6LayoutINS_5tupleIJNS3_IJNS3_IJNS_1CILi8EEENS4_ILi1EEEEEES6_EEENS3_IJNS3_IJS6_S6_EEENS4_ILi2EEEEEEEEENS3_IJNS3_IJNS3_IJS6_NS4_ILi0EEEEEESD_EEENS3_IJNS3_IJSD_SD_EEENS4_ILi4096EEEEEEEEEEENS_10ViewEngineINS_8smem_ptrIPN7cutlass10bfloat16_tEEEEEEEC2ERKSK_RKSR_)
        /*4484*/ 	.word	0x00000000


	//----- nvinfo : EIATTR_FRAME_SIZE
	.align		4
.L_2934:
        /*4488*/ 	.byte	0x04, 0x11
        /*448a*/ 	.short	(.L_2936 - .L_2935)
	.align		4
.L_2935:
        /*448c*/ 	.word	index@($_ZN7cutlass13device_kernelIN5flash19enable_sm80_to_sm89INS1_16FlashAttnBwdSm80INS1_25CollectiveMainloopBwdSm80ILi2ELi2EN4cute5tupleIJNS5_1CILi128EEES8_NS7_ILi64EEEEEENS_10bfloat16_tEfNS_4arch4Sm80ELb1ELb0ELb1ELb1ELb0ELb0ELb0ELb0ELi2ELi4ELi4ELi4ELb0EEENS1_21CollectiveEpilogueBwdISA_SB_SD_Li256ELb1ELb0ELi2EEENS1_25SingleTileBwdLPTSchedulerILb1ELi128ELb0EEEEEEEEEvNT_6ParamsE$_ZN4cute3eso3ESOILb1ELb0EJNS_6LayoutINS_5tupleIJNS3_IJNS3_IJNS_1CILi4EEENS4_ILi8EEEEEENS3_IJS5_NS4_ILi2EEEEEEEEENS3_IJNS3_IJS8_S8_EEENS3_IJS8_S6_EEEEEEEEENS3_IJNS3_IJNS3_IJNS_11ScaledBasisIS8_JLi1EEEENSF_INS4_ILi1EEEJLi0EEEEEEENS3_IJNSF_INS4_ILi16EEEJLi0EEEENSF_IS6_JLi1EEEEEEEEEENS3_IJNS3_IJNSF_ISH_JLi1EEEENSF_IS6_JLi0EEEEEEENS3_IJNSF_INS4_ILi64EEEJLi0EEEENSF_ISK_JLi1EEEEEEEEEEEEEEENS_10ViewEngineINS_23ArithmeticTupleIteratorINS_15ArithmeticTupleIJNS4_ILi0EEES12_EEEEEEEEEC2ERKSY_RKS15_)
        /*4490*/ 	.word	0x00000000


	//----- nvinfo : EIATTR_FRAME_SIZE
	.align		4
.L_2936:
        /*4494*/ 	.byte	0x04, 0x11
        /*4496*/ 	.short	(.L_2938 - .L_2937)
	.align		4
.L_2937:
        /*4498*/ 	.word	index@($_ZN7cutlass13device_kernelIN5flash19enable_sm80_to_sm89INS1_16FlashAttnBwdSm80INS1_25CollectiveMainloopBwdSm80ILi2ELi2EN4cute5tupleIJNS5_1CILi128EEES8_NS7_ILi64EEEEEENS_10bfloat16_tEfNS_4arch4Sm80ELb1ELb0ELb1ELb1ELb0ELb0ELb0ELb0ELi2ELi4ELi4ELi4ELb0EEENS1_21CollectiveEpilogueBwdISA_SB_SD_Li256ELb1ELb0ELi2EEENS1_25SingleTileBwdLPTSchedulerILb1ELi128ELb0EEEEEEEEEvNT_6ParamsE$_ZN4cute3eso3ESOILb1ELb0EJNS_6LayoutINS_5tupleIJNS3_IJNS3_IJNS_1CILi4EEENS4_ILi2EEEEEENS4_ILi1EEEEEES6_NS4_ILi8EEEEEENS3_IJNS3_IJNS3_IJS8_NS4_ILi32EEEEEENS4_ILi0EEEEEENS4_ILi64EEES5_EEEEENS_10ViewEngineIPN7cutlass10bfloat16_tEEEEEC2ERKSI_RKSN_)
        /*449c*/ 	.word	0x00000000


	//----- nvinfo : EIATTR_FRAME_SIZE
	.align		4
.L_2938:
        /*44a0*/ 	.byte	0x04, 0x11
        /*44a2*/ 	.short	(.L_2940 - .L_2939)
	.align		4
.L_2939:
        /*44a4*/ 	.word	index@($_ZN7cutlass13device_kernelIN5flash19enable_sm80_to_sm89INS1_16FlashAttnBwdSm80INS1_25CollectiveMainloopBwdSm80ILi2ELi2EN4cute5tupleIJNS5_1CILi128EEES8_NS7_ILi64EEEEEENS_10bfloat16_tEfNS_4arch4Sm80ELb1ELb0ELb1ELb1ELb0ELb0ELb0ELb0ELi2ELi4ELi4ELi4ELb0EEENS1_21CollectiveEpilogueBwdISA_SB_SD_Li256ELb1ELb0ELi2EEENS1_25SingleTileBwdLPTSchedulerILb1ELi128ELb0EEEEEEEEEvNT_6ParamsE$_ZN4cute3eso3ESOILb1ELb0EJNS_6LayoutINS_5tupleIJNS3_IJNS3_IJNS_1CILi4EEENS4_ILi2EEEEEENS4_ILi1EEEEEES6_EEENS3_IJNS3_IJNS3_IJS8_NS4_ILi32EEEEEENS4_ILi0EEEEEENS4_ILi64EEEEEEEEiEEC2ERKSH_RKi)
        /*44a8*/ 	.word	0x00000000


	//----- nvinfo : EIATTR_FRAME_SIZE
	.align		4
.L_2940:
        /*44ac*/ 	.byte	0x04, 0x11
        /*44ae*/ 	.short	(.L_2942 - .L_2941)
	.align		4
.L_2941:
        /*44b0*/ 	.word	index@($_ZN7cutlass13device_kernelIN5flash19enable_sm80_to_sm89INS1_16FlashAttnBwdSm80INS1_25CollectiveMainloopBwdSm80ILi2ELi2EN4cute5tupleIJNS5_1CILi128EEES8_NS7_ILi64EEEEEENS_10bfloat16_tEfNS_4arch4Sm80ELb1ELb0ELb1ELb1ELb0ELb0ELb0ELb0ELi2ELi4ELi4ELi4ELb0EEENS1_21CollectiveEpilogueBwdISA_SB_SD_Li256ELb1ELb0ELi2EEENS1_25SingleTileBwdLPTSchedulerILb1ELi128ELb0EEEEEEEEEvNT_6ParamsE$_ZN4cute3eso3ESOILb1ELb0EJNS_6LayoutINS_5tupleIJNS3_IJNS3_IJNS_1CILi4EEENS4_ILi2EEEEEENS4_ILi1EEEEEES6_EEENS3_IJNS3_IJNS3_IJS8_NS4_ILi32EEEEEENS4_ILi0EEEEEENS4_ILi64EEEEEEEENS_10ViewEngineIPN7cutlass10bfloat16_tEEEEEC2ERKSH_RKSM_)
        /*44b4*/ 	.word	0x00000000


	//----- nvinfo : EIATTR_FRAME_SIZE
	.align		4
.L_2942:
        /*44b8*/ 	.byte	0x04, 0x11
        /*44ba*/ 	.short	(.L_2944 - .L_2943)
	.align		4
.L_2943:
        /*44bc*/ 	.word	index@($_ZN7cutlass13device_kernelIN5flash19enable_sm80_to_sm89INS1_16FlashAttnBwdSm80INS1_25CollectiveMainloopBwdSm80ILi2ELi2EN4cute5tupleIJNS5_1CILi128EEES8_NS7_ILi64EEEEEENS_10bfloat16_tEfNS_4arch4Sm80ELb1ELb0ELb1ELb1ELb0ELb0ELb0ELb0ELi2ELi4ELi4ELi4ELb0EEENS1_21CollectiveEpilogueBwdISA_SB_SD_Li256ELb1ELb0ELi2EEENS1_25SingleTileBwdLPTSchedulerILb1ELi128ELb0EEEEEEEEEvNT_6ParamsE$_ZN4cute3eso3ESOILb1ELb0EJNS_6LayoutINS_5tupleIJNS3_IJNS3_IJNS_1CILi4EEENS4_ILi2EEEEEENS4_ILi1EEEEEENS3_IJS6_EEEEEENS3_IJNS3_IJNS3_IJS8_NS4_ILi32EEEEEENS4_ILi0EEEEEENS3_IJNS4_ILi64EEEEEEEEEEENS_10ViewEngineIPN7cutlass10bfloat16_tEEEEEC2ERKSJ_RKSO_)
        /*44c0*/ 	.word	0x00000000


	//----- nvinfo : EIATTR_FRAME_SIZE
	.align		4
.L_2944:
        /*44c4*/ 	.byte	0x04, 0x11
        /*44c6*/ 	.short	(.L_2946 - .L_2945)
	.align		4
.L_2945:
        /*44c8*/ 	.word	index@($_ZN7cutlass13device_kernelIN5flash19enable_sm80_to_sm89INS1_16FlashAttnBwdSm80INS1_25CollectiveMainloopBwdSm80ILi2ELi2EN4cute5tupleIJNS5_1CILi128EEES8_NS7_ILi64EEEEEENS_10bfloat16_tEfNS_4arch4Sm80ELb1ELb0ELb1ELb1ELb0ELb0ELb0ELb0ELi2ELi4ELi4ELi4ELb0EEENS1_21CollectiveEpilogueBwdISA_SB_SD_Li256ELb1ELb0ELi2EEENS1_25SingleTileBwdLPTSchedulerILb1ELi128ELb0EEEEEEEEEvNT_6ParamsE$_ZN4cute3eso3ESOILb1ELb0EJNS_6LayoutINS_5tupleIJNS3_IJNS3_IJNS_1CILi4EEENS4_ILi2EEEEEENS4_ILi1EEEEEEEEENS3_IJNS3_IJNS3_IJS8_NS4_ILi32EEEEEENS4_ILi0EEEEEEEEEEEiEEC2ERKSG_RKi)
        /*44cc*/ 	.word	0x00000000


	//----- nvinfo : EIATTR_FRAME_SIZE
	.align		4
.L_2946:
        /*44d0*/ 	.byte	0x04, 0x11
        /*44d2*/ 	.short	(.L_2948 - .L_2947)
	.align		4
.L_2947:
        /*44d4*/ 	.word	index@($_ZN7cutlass13device_kernelIN5flash19enable_sm80_to_sm89INS1_16FlashAttnBwdSm80INS1_25CollectiveMainloopBwdSm80ILi2ELi2EN4cute5tupleIJNS5_1CILi128EEES8_NS7_ILi64EEEEEENS_10bfloat16_tEfNS_4arch4Sm80ELb1ELb0ELb1ELb1ELb0ELb0ELb0ELb0ELi2ELi4ELi4ELi4ELb0EEENS1_21CollectiveEpilogueBwdISA_SB_SD_Li256ELb1ELb0ELi2EEENS1_25SingleTileBwdLPTSchedulerILb1ELi128ELb0EEEEEEEEEvNT_6ParamsE$_ZN4cute3eso3ESOILb1ELb0EJNS_6LayoutINS_5tupleIJNS3_IJNS3_IJNS_1CILi4EEENS4_ILi2EEEEEENS4_ILi1EEEEEEEEENS3_IJNS3_IJNS3_IJS8_NS4_ILi32EEEEEENS4_ILi0EEEEEEEEEEENS_10ViewEngineIPN7cutlass10bfloat16_tEEEEEC2ERKSG_RKSL_)
        /*44d8*/ 	.word	0x00000000


	//----- nvinfo : EIATTR_FRAME_SIZE
	.align		4
.L_2948:
        /*44dc*/ 	.byte	0x04, 0x11
        /*44de*/ 	.short	(.L_2950 - .L_2949)
	.align		4
.L_2949:
        /*44e0*/ 	.word	index@($_ZN7cutlass13device_kernelIN5flash19enable_sm80_to_sm89INS1_16FlashAttnBwdSm80INS1_25CollectiveMainloopBwdSm80ILi2ELi2EN4cute5tupleIJNS5_1CILi128EEES8_NS7_ILi64EEEEEENS_10bfloat16_tEfNS_4arch4Sm80ELb1ELb0ELb1ELb1ELb0ELb0ELb0ELb0ELi2ELi4ELi4ELi4ELb0EEENS1_21CollectiveEpilogueBwdISA_SB_SD_Li256ELb1ELb0ELi2EEENS1_25SingleTileBwdLPTSchedulerILb1ELi128ELb0EEEEEEEEEvNT_6ParamsE$_ZN4cute3eso3ESOILb1ELb0EJNS_6LayoutINS_5tupleIJNS3_IJNS3_IJNS_1CILi2EEES5_EEENS4_ILi1EEEEEEEEENS3_IJNS3_IJNS3_IJS7_NS4_ILi16EEEEEENS4_ILi0EEEEEEEEEEENS_10ViewEngineIPjEEEEC2ERKSF_RKSI_)
        /*44e4*/ 	.word	0x00000000


	//----- nvinfo : EIATTR_FRAME_SIZE
	.align		4
.L_2950:
        /*44e8*/ 	.byte	0x04, 0x11
        /*44ea*/ 	.short	(.L_2952 - .L_2951)
	.align		4
.L_2951:
        /*44ec*/ 	.word	index@($_ZN7cutlass13device_kernelIN5flash19enable_sm80_to_sm89INS1_16FlashAttnBwdSm80INS1_25CollectiveMainloopBwdSm80ILi2ELi2EN4cute5tupleIJNS5_1CILi128EEES8_NS7_ILi64EEEEEENS_10bfloat16_tEfNS_4arch4Sm80ELb1ELb0ELb1ELb1ELb0ELb0ELb0ELb0ELi2ELi4ELi4ELi4ELb0EEENS1_21CollectiveEpilogueBwdISA_SB_SD_Li256ELb1ELb0ELi2EEENS1_25SingleTileBwdLPTSchedulerILb1ELi128ELb0EEEEEEEEEvNT_6ParamsE$_ZN4cute3eso3ESOILb1ELb0EJNS_6LayoutINS_5tupleIJNS3_IJNS3_IJNS3_IJNS_1CILi4EEENS4_ILi2EEEEEENS4_ILi1EEEEEES8_EEENS3_IJNS3_IJNS3_IJS8_S8_EEES8_EEES6_EEEEEENS3_IJNS3_IJNS3_IJNS3_IJS8_NS4_ILi32EEEEEENS4_ILi0EEEEEESH_EEENS3_IJNS3_IJNS3_IJSH_SH_EEESH_EEENS4_ILi64EEEEEEEEEEENS_10ViewEngineIPN7cutlass10bfloat16_tEEEEEC2ERKSP_RKSU_)
        /*44f0*/ 	.word	0x00000000


	//----- nvinfo : EIATTR_FRAME_SIZE
	.align		4
.L_2952:
        /*44f4*/ 	.byte	0x04, 0x11
        /*44f6*/ 	.short	(.L_2954 - .L_2953)
	.align		4
.L_2953:
        /*44f8*/ 	.word	index@($_ZN7cutlass13device_kernelIN5flash19enable_sm80_to_sm89INS1_16FlashAttnBwdSm80INS1_25CollectiveMainloopBwdSm80ILi2ELi2EN4cute5tupleIJNS5_1CILi128EEES8_NS7_ILi64EEEEEENS_10bfloat16_tEfNS_4arch4Sm80ELb1ELb0ELb1ELb1ELb0ELb0ELb0ELb0ELi2ELi4ELi4ELi4ELb0EEENS1_21CollectiveEpilogueBwdISA_SB_SD_Li256ELb1ELb0ELi2EEENS1_25SingleTileBwdLPTSchedulerILb1ELi128ELb0EEEEEEEEEvNT_6ParamsE$_ZN4cute3eso3ESOILb1ELb0EJNS_5tupleIJNS_1CILi8EEENS3_ILi2EEES5_S5_S4_S5_EEENS2_IJNS3_ILi1EEEiiiNS3_ILi72EEENS3_ILi512EEEEEEEEC2ERKS6_RKSA_)
        /*44fc*/ 	.word	0x00000000


	//----- nvinfo : EIATTR_FRAME_SIZE
	.align		4
.L_2954:
        /*4500*/ 	.byte	0x04, 0x11
        /*4502*/ 	.short	(.L_2956 - .L_2955)
	.align		4
.L_2955:
        /*4504*/ 	.word	index@($_ZN7cutlass13device_kernelIN5flash19enable_sm80_to_sm89INS1_16FlashAttnBwdSm80INS1_25CollectiveMainloopBwdSm80ILi2ELi2EN4cute5tupleIJNS5_1CILi128EEES8_NS7_ILi64EEEEEENS_10bfloat16_tEfNS_4arch4Sm80ELb1ELb0ELb1ELb1ELb0ELb0ELb0ELb0ELi2ELi4ELi4ELi4ELb0EEENS1_21CollectiveEpilogueBwdISA_SB_SD_Li256ELb1ELb0ELi2EEENS1_25SingleTileBwdLPTSchedulerILb1ELi128ELb0EEEEEEEEEvNT_6ParamsE$_ZN4cute3eso3ESOILb1ELb0EJNS_5tupleIJNS_1CILi8EEENS2_IJNS3_ILi2EEES5_S5_EEENS3_ILi1EEES6_S7_EEENS2_IJS7_NS2_IJiiiEEENS3_ILi64EEENS2_IJNS3_ILi72EEENS3_ILi144EEENS3_ILi288EEEEEENS3_ILi512EEEEEEEEC2ERKS8_RKSG_)
        /*4508*/ 	.word	0x00000000


	//----- nvinfo : EIATTR_FRAME_SIZE
	.align		4
.L_2956:
        /*450c*/ 	.byte	0x04, 0x11
        /*450e*/ 	.short	(.L_2958 - .L_2957)
	.align		4
.L_2957:
        /*4510*/ 	.word	index@($_ZN7cutlass13device_kernelIN5flash19enable_sm80_to_sm89INS1_16FlashAttnBwdSm80INS1_25CollectiveMainloopBwdSm80ILi2ELi2EN4cute5tupleIJNS5_1CILi128EEES8_NS7_ILi64EEEEEENS_10bfloat16_tEfNS_4arch4Sm80ELb1ELb0ELb1ELb1ELb0ELb0ELb0ELb0ELi2ELi4ELi4ELi4ELb0EEENS1_21CollectiveEpilogueBwdISA_SB_SD_Li256ELb1ELb0ELi2EEENS1_25SingleTileBwdLPTSchedulerILb1ELi128ELb0EEEEEEEEEvNT_6ParamsE$_ZN4cute3eso3ESOILb1ELb0EJNS_5tupleIJNS_1CILi8EEENS2_IJNS3_ILi2EEES5_S5_EEENS3_ILi1EEES6_S7_EEENS2_IJS7_NS2_IJS4_iiEEENS3_ILi64EEENS2_IJiNS3_ILi144EEENS3_ILi288EEEEEENS3_ILi512EEEEEEEEC2ERKS8_RKSF_)
        /*4514*/ 	.word	0x00000000


	//----- nvinfo : EIATTR_FRAME_SIZE
	.align		4
.L_2958:
        /*4518*/ 	.byte	0x04, 0x11
        /*451a*/ 	.short	(.L_2960 - .L_2959)
	.align		4
.L_2959:
        /*451c*/ 	.word	index@($_ZN7cutlass13device_kernelIN5flash19enable_sm80_to_sm89INS1_16FlashAttnBwdSm80INS1_25CollectiveMainloopBwdSm80ILi2ELi2EN4cute5tupleIJNS5_1CILi128EEES8_NS7_ILi64EEEEEENS_10bfloat16_tEfNS_4arch4Sm80ELb1ELb0ELb1ELb1ELb0ELb0ELb0ELb0ELi2ELi4ELi4ELi4ELb0EEENS1_21CollectiveEpilogueBwdISA_SB_SD_Li256ELb1ELb0ELi2EEENS1_25SingleTileBwdLPTSchedulerILb1ELi128ELb0EEEEEEEEEvNT_6ParamsE$_ZN4cute3eso3ESOILb1ELb0EJNS_5tupleIJNS_1CILi2EEES4_S4_EEENS2_IJNS3_ILi1EEENS3_ILi512EEEiEEEEEC2ERKS5_RKS8_)
        /*4520*/ 	.word	0x00000000


	//----- nvinfo : EIATTR_FRAME_SIZE
	.align		4
.L_2960:
        /*4524*/ 	.byte	0x04, 0x11
        /*4526*/ 	.short	(.L_2962 - .L_2961)
	.align		4
.L_2961:
        /*4528*/ 	.word	index@($_ZN7cutlass13device_kernelIN5flash19enable_sm80_to_sm89INS1_16FlashAttnBwdSm80INS1_25CollectiveMainloopBwdSm80ILi2ELi2EN4cute5tupleIJNS5_1CILi128EEES8_NS7_ILi64EEEEEENS_10bfloat16_tEfNS_4arch4Sm80ELb1ELb0ELb1ELb1ELb0ELb0ELb0ELb0ELi2ELi4ELi4ELi4ELb0EEENS1_21CollectiveEpilogueBwdISA_SB_SD_Li256ELb1ELb0ELi2EEENS1_25SingleTileBwdLPTSchedulerILb1ELi128ELb0EEEEEEEEEvNT_6ParamsE$_ZN4cute3eso3ESOILb1ELb0EJNS_5tupleIJNS_1CILi2EEES4_EEENS2_IJiiEEENS3_ILi1EEES7_EEC2ERKS5_RKS6_RKS7_SE_)
        /*452c*/ 	.word	0x00000000


	//----- nvinfo : EIATTR_FRAME_SIZE
	.align		4
.L_2962:
        /*4530*/ 	.byte	0x04, 0x11
        /*4532*/ 	.short	(.L_2964 - .L_2963)
	.align		4
.L_2963:
        /*4534*/ 	.word	index@($_ZN7cutlass13device_kernelIN5flash19enable_sm80_to_sm89INS1_16FlashAttnBwdSm80INS1_25CollectiveMainloopBwdSm80ILi2ELi2EN4cute5tupleIJNS5_1CILi128EEES8_NS7_ILi64EEEEEENS_10bfloat16_tEfNS_4arch4Sm80ELb1ELb0ELb1ELb1ELb0ELb0ELb0ELb0ELi2ELi4ELi4ELi4ELb0EEENS1_21CollectiveEpilogueBwdISA_SB_SD_Li256ELb1ELb0ELi2EEENS1_25SingleTileBwdLPTSchedulerILb1ELi128ELb0EEEEEEEEEvNT_6ParamsE$_ZN4cute3eso3ESOILb1ELb0EJNS_5tupleIJNS_1CILi2EEES4_EEENS2_IJiiEEEEEC2ERKS5_RKS6_)
        /*4538*/ 	.word	0x00000000


	//----- nvinfo : EIATTR_FRAME_SIZE
	.align		4
.L_2964:
        /*453c*/ 	.byte	0x04, 0x11
        /*453e*/ 	.short	(.L_2966 - .L_2965)
	.align		4
.L_2965:
        /*4540*/ 	.word	index@($_ZN7cutlass13device_kernelIN5flash19enable_sm80_to_sm89INS1_16FlashAttnBwdSm80INS1_25CollectiveMainloopBwdSm80ILi2ELi2EN4cute5tupleIJNS5_1CILi128EEES8_NS7_ILi64EEEEEENS_10bfloat16_tEfNS_4arch4Sm80ELb1ELb0ELb1ELb1ELb0ELb0ELb0ELb0ELi2ELi4ELi4ELi4ELb0EEENS1_21CollectiveEpilogueBwdISA_SB_SD_Li256ELb1ELb0ELi2EEENS1_25SingleTileBwdLPTSchedulerILb1ELi128ELb0EEEEEEEEEvNT_6ParamsE$_ZN4cute3eso3ESOILb1ELb0EJNS_5tupleIJNS_1CILi2EEES4_EEENS2_IJiNS3_ILi512EEEEEEEEC2ERKS5_RKS7_)
        /*4544*/ 	.word	0x00000000


	//----- nvinfo : EIATTR_FRAME_SIZE
	.align		4
.L_2966:
        /*4548*/ 	.byte	0x04, 0x11
        /*454a*/ 	.short	(.L_2968 - .L_2967)
	.align		4
.L_2967:
        /*454c*/ 	.word	index@($_ZN7cutlass13device_kernelIN5flash19enable_sm80_to_sm89INS1_16FlashAttnBwdSm80INS1_25CollectiveMainloopBwdSm80ILi2ELi2EN4cute5tupleIJNS5_1CILi128EEES8_NS7_ILi64EEEEEENS_10bfloat16_tEfNS_4arch4Sm80ELb1ELb0ELb1ELb1ELb0ELb0ELb0ELb0ELi2ELi4ELi4ELi4ELb0EEENS1_21CollectiveEpilogueBwdISA_SB_SD_Li256ELb1ELb0ELi2EEENS1_25SingleTileBwdLPTSchedulerILb1ELi128ELb0EEEEEEEEEvNT_6ParamsE$_ZN4cute3eso3ESOILb1ELb0EJNS_5tupleIJNS_1CILi2EEES4_EEENS2_IJiNS3_ILi4096EEEEEEEEC2ERKS5_RKS7_)
        /*4550*/ 	.word	0x00000000


	//----- nvinfo : EIATTR_FRAME_SIZE
	.align		4
.L_2968:
        /*4554*/ 	.byte	0x04, 0x11
        /*4556*/ 	.short	(.L_2970 - .L_2969)
	.align		4
.L_2969:
        /*4558*/ 	.word	index@($_ZN7cutlass13device_kernelIN5flash19enable_sm80_to_sm89INS1_16FlashAttnBwdSm80INS1_25CollectiveMainloopBwdSm80ILi2ELi2EN4cute5tupleIJNS5_1CILi128EEES8_NS7_ILi64EEEEEENS_10bfloat16_tEfNS_4arch4Sm80ELb1ELb0ELb1ELb1ELb0ELb0ELb0ELb0ELi2ELi4ELi4ELi4ELb0EEENS1_21CollectiveEpilogueBwdISA_SB_SD_Li256ELb1ELb0ELi2EEENS1_25SingleTileBwdLPTSchedulerILb1ELi128ELb0EEEEEEEEEvNT_6ParamsE$_ZN4cute3eso3ESOILb1ELb0EJNS_5tupleIJNS_1CILi2EEES4_EEENS2_IJNS3_ILi1EEEiEEEEEC2ERKS5_RKS7_)
        /*455c*/ 	.word	0x00000000


	//----- nvinfo : EIATTR_FRAME_SIZE
	.align		4
.L_2970:
        /*4560*/ 	.byte	0x04, 0x11
        /*4562*/ 	.short	(.L_2972 - .L_2971)
	.align		4
.L_2971:
        /*4564*/ 	.word	index@($_ZN7cutlass13device_kernelIN5flash19enable_sm80_to_sm89INS1_16FlashAttnBwdSm80INS1_25CollectiveMainloopBwdSm80ILi2ELi2EN4cute5tupleIJNS5_1CILi128EEES8_NS7_ILi64EEEEEENS_10bfloat16_tEfNS_4arch4Sm80ELb1ELb0ELb1ELb1ELb0ELb0ELb0ELb0ELi2ELi4ELi4ELi4ELb0EEENS1_21CollectiveEpilogueBwdISA_SB_SD_Li256ELb1ELb0ELi2EEENS1_25SingleTileBwdLPTSchedulerILb1ELi128ELb0EEEEEEEEEvNT_6ParamsE$_ZN4cute3eso3ESOILb1ELb0EJNS_5tupleIJNS_1CILi2EEEEEENS2_IJiEEES4_NS3_ILi1EEEEEC2ERKS5_RKS6_RKS4_RKS7_)
        /*4568*/ 	.word	0x00000000


	//----- nvinfo : EIATTR_FRAME_SIZE
	.align		4
.L_2972:
        /*456c*/ 	.byte	0x04, 0x11
        /*456e*/ 	.short	(.L_2974 - .L_2973)
	.align		4
.L_2973:
        /*4570*/ 	.word	index@($_ZN7cutlass13device_kernelIN5flash19enable_sm80_to_sm89INS1_16FlashAttnBwdSm80INS1_25CollectiveMainloopBwdSm80ILi2ELi2EN4cute5tupleIJNS5_1CILi128EEES8_NS7_ILi64EEEEEENS_10bfloat16_tEfNS_4arch4Sm80ELb1ELb0ELb1ELb1ELb0ELb0ELb0ELb0ELi2ELi4ELi4ELi4ELb0EEENS1_21CollectiveEpilogueBwdISA_SB_SD_Li256ELb1ELb0ELi2EEENS1_25SingleTileBwdLPTSchedulerILb1ELi128ELb0EEEEEEEEEvNT_6ParamsE$_ZN4cute3eso3ESOILb1ELb0EJNS_5tupleIJNS_1CILi2EEEEEENS2_IJiEEENS3_ILi1EEES7_EEC2ERKS5_RKS6_RKS7_SE_)
        /*4574*/ 	.word	0x00000000


	//----- nvinfo : EIATTR_FRAME_SIZE
	.align		4
.L_2974:
        /*4578*/ 	.byte	0x04, 0x11
        /*457a*/ 	.short	(.L_2976 - .L_2975)
	.align		4
.L_2975:
        /*457c*/ 	.word	index@($_ZN7cutlass13device_kernelIN5flash19enable_sm80_to_sm89INS1_16FlashAttnBwdSm80INS1_25CollectiveMainloopBwdSm80ILi2ELi2EN4cute5tupleIJNS5_1CILi128EEES8_NS7_ILi64EEEEEENS_10bfloat16_tEfNS_4arch4Sm80ELb1ELb0ELb1ELb1ELb0ELb0ELb0ELb0ELi2ELi4ELi4ELi4ELb0EEENS1_21CollectiveEpilogueBwdISA_SB_SD_Li256ELb1ELb0ELi2EEENS1_25SingleTileBwdLPTSchedulerILb1ELi128ELb0EEEEEEEEEvNT_6ParamsE$_ZN4cute3eso3ESOILb1ELb0EJNS_5tupleIJNS_1CILi2EEEEEENS2_IJiEEEEEC2ERKS5_RKS6_)
        /*4580*/ 	.word	0x00000000


	//----- nvinfo : EIATTR_FRAME_SIZE
	.align		4
.L_2976:
        /*4584*/ 	.byte	0x04, 0x11
        /*4586*/ 	.short	(.L_2978 - .L_2977)
	.align		4
.L_2977:
        /*4588*/ 	.word	index@($_ZN7cutlass13device_kernelIN5flash19enable_sm80_to_sm89INS1_16FlashAttnBwdSm80INS1_25CollectiveMainloopBwdSm80ILi2ELi2EN4cute5tupleIJNS5_1CILi128EEES8_NS7_ILi64EEEEEENS_10bfloat16_tEfNS_4arch4Sm80ELb1ELb0ELb1ELb1ELb0ELb0ELb0ELb0ELi2ELi4ELi4ELi4ELb0EEENS1_21CollectiveEpilogueBwdISA_SB_SD_Li256ELb1ELb0ELi2EEENS1_25SingleTileBwdLPTSchedulerILb1ELi128ELb0EEEEEEEEEvNT_6ParamsE$_ZN4cute3eso3ESOILb1ELb0EJNS_5tupleIJNS_1CILi1EEENS3_ILi2EEES5_EEENS2_IJS4_NS3_ILi256EEEiEEEEEC2ERKS6_RKS8_)
        /*458c*/ 	.word	0x00000000


	//----- nvinfo : EIATTR_FRAME_SIZE
	.align		4
.L_2978:
        /*4590*/ 	.byte	0x04, 0x11
        /*4592*/ 	.short	(.L_2980 - .L_2979)
	.align		4
.L_2979:
        /*4594*/ 	.word	index@($_ZN7cutlass13device_kernelIN5flash19enable_sm80_to_sm89INS1_16FlashAttnBwdSm80INS1_25CollectiveMainloopBwdSm80ILi2ELi2EN4cute5tupleIJNS5_1CILi128EEES8_NS7_ILi64EEEEEENS_10bfloat16_tEfNS_4arch4Sm80ELb1ELb0ELb1ELb1ELb0ELb0ELb0ELb0ELi2ELi4ELi4ELi4ELb0EEENS1_21CollectiveEpilogueBwdISA_SB_SD_Li256ELb1ELb0ELi2EEENS1_25SingleTileBwdLPTSchedulerILb1ELi128ELb0EEEEEEEEEvNT_6ParamsE$_ZN4cute3eso3ESOILb1ELb0EJNS_5tupleIJNS_1CILi1EEENS3_ILi2EEEEEENS2_IJNS3_ILi0EEEiEEEEEC2ERKS6_RKS8_)
        /*4598*/ 	.word	0x00000000


	//----- nvinfo : EIATTR_FRAME_SIZE
	.align		4
.L_2980:
        /*459c*/ 	.byte	0x04, 0x11
        /*459e*/ 	.short	(.L_2982 - .L_2981)
	.align		4
.L_2981:
        /*45a0*/ 	.word	index@($_ZN7cutlass13device_kernelIN5flash19enable_sm80_to_sm89INS1_16FlashAttnBwdSm80INS1_25CollectiveMainloopBwdSm80ILi2ELi2EN4cute5tupleIJNS5_1CILi128EEES8_NS7_ILi64EEEEEENS_10bfloat16_tEfNS_4arch4Sm80ELb1ELb0ELb1ELb1ELb0ELb0ELb0ELb0ELi2ELi4ELi4ELi4ELb0EEENS1_21CollectiveEpilogueBwdISA_SB_SD_Li256ELb1ELb0ELi2EEENS1_25SingleTileBwdLPTSchedulerILb1ELi128ELb0EEEEEEEEEvNT_6ParamsE$_ZN4cute3eso3ESOILb1ELb0EJNS_5tupleIJNS_1CILi1EEENS3_ILi0EEEEEElS5_EEC2ERKS6_RKlRKS5_)
        /*45a4*/ 	.word	0x00000000


	//----- nvinfo : EIATTR_FRAME_SIZE
	.align		4
.L_2982:
        /*45a8*/ 	.byte	0x04, 0x11
        /*45aa*/ 	.short	(.L_2984 - .L_2983)
	.align		4
.L_2983:
        /*45ac*/ 	.word	index@($_ZN7cutlass13device_kernelIN5flash19enable_sm80_to_sm89INS1_16FlashAttnBwdSm80INS1_25CollectiveMainloopBwdSm80ILi2ELi2EN4cute5tupleIJNS5_1CILi128EEES8_NS7_ILi64EEEEEENS_10bfloat16_tEfNS_4arch4Sm80ELb1ELb0ELb1ELb1ELb0ELb0ELb0ELb0ELi2ELi4ELi4ELi4ELb0EEENS1_21CollectiveEpilogueBwdISA_SB_SD_Li256ELb1ELb0ELi2EEENS1_25SingleTileBwdLPTSchedulerILb1ELi128ELb0EEEEEEEEEvNT_6ParamsE$_ZN4cute3eso3ESOILb1ELb0EJNS_5tupleIJNS_1CILi1EEENS3_ILi0EEEEEEiNS3_ILi1024EEEEEC2ERKS6_RKiRKS7_)
        /*45b0*/ 	.word	0x00000000


	//----- nvinfo : EIATTR_FRAME_SIZE
	.align		4
.L_2984:
        /*45b4*/ 	.byte	0x04, 0x11
        /*45b6*/ 	.short	(.L_2986 - .L_2985)
	.align		4
.L_2985:
        /*45b8*/ 	.word	index@($_ZN7cutlass13device_kernelIN5flash19enable_sm80_to_sm89INS1_16FlashAttnBwdSm80INS1_25CollectiveMainloopBwdSm80ILi2ELi2EN4cute5tupleIJNS5_1CILi128EEES8_NS7_ILi64EEEEEENS_10bfloat16_tEfNS_4arch4Sm80ELb1ELb0ELb1ELb1ELb0ELb0ELb0ELb0ELi2ELi4ELi4ELi4ELb0EEENS1_21CollectiveEpilogueBwdISA_SB_SD_Li256ELb1ELb0ELi2EEENS1_25SingleTileBwdLPTSchedulerILb1ELi128ELb0EEEEEEEEEvNT_6ParamsE$_ZN4cute3eso3ESOILb1ELb0EJNS_5tupleIJNS_1CILi1EEENS3_ILi0EEEEEEiEEC2ERKS6_RKi)
        /*45bc*/ 	.word	0x00000000


	//----- nvinfo : EIATTR_FRAME_SIZE
	.align		4
.L_2986:
        /*45c0*/ 	.byte	0x04, 0x11
        /*45c2*/ 	.short	(.L_2988 - .L_2987)
	.align		4
.L_2987:
        /*45c4*/ 	.word	index@($_ZN7cutlass13device_kernelIN5flash19enable_sm80_to_sm89INS1_16FlashAttnBwdSm80INS1_25CollectiveMainloopBwdSm80ILi2ELi2EN4cute5tupleIJNS5_1CILi128EEES8_NS7_ILi64EEEEEENS_10bfloat16_tEfNS_4arch4Sm80ELb1ELb0ELb1ELb1ELb0ELb0ELb0ELb0ELi2ELi4ELi4ELi4ELb0EEENS1_21CollectiveEpilogueBwdISA_SB_SD_Li256ELb1ELb0ELi2EEENS1_25SingleTileBwdLPTSchedulerILb1ELi128ELb0EEEEEEEEEvNT_6ParamsE$_ZN4cute3eso3ESOILb1ELb0EJNS_5tupleIJNS_1CILi1EEENS3_ILi0EEEEEENS3_ILi4096EEENS2_IJiiEEEEEC2ERKS6_RKS7_RKS8_)
        /*45c8*/ 	.word	0x00000000


	//----- nvinfo : EIATTR_FRAME_SIZE
	.align		4
.L_2988:
        /*45cc*/ 	.byte	0x04, 0x11
        /*45ce*/ 	.short	(.L_2990 - .L_2989)
	.align		4
.L_2989:
        /*45d0*/ 	.word	index@($_ZN7cutlass13device_kernelIN5flash19enable_sm80_to_sm89INS1_16FlashAttnBwdSm80INS1_25CollectiveMainloopBwdSm80ILi2ELi2EN4cute5tupleIJNS5_1CILi128EEES8_NS7_ILi64EEEEEENS_10bfloat16_tEfNS_4arch4Sm80ELb1ELb0ELb1ELb1ELb0ELb0ELb0ELb0ELi2ELi4ELi4ELi4ELb0EEENS1_21CollectiveEpilogueBwdISA_SB_SD_Li256ELb1ELb0ELi2EEENS1_25SingleTileBwdLPTSchedulerILb1ELi128ELb0EEEEEEEEEvNT_6ParamsE$_ZN4cute3eso3ESOILb1ELb0EJNS_5tupleIJNS_1CILi1EEENS3_ILi0EEEEEENS2_IJiEEEEEC2ERKS6_RKS7_)
        /*45d4*/ 	.word	0x00000000


	//----- nvinfo : EIATTR_FRAME_SIZE
	.align		4
.L_2990:
        /*45d8*/ 	.byte	0x04, 0x11
        /*45da*/ 	.short	(.L_2992 - .L_2991)
	.align		4
.L_2991:
        /*45dc*/ 	.word	index@($_ZN7cutlass13device_kernelIN5flash19enable_sm80_to_sm89INS1_16FlashAttnBwdSm80INS1_25CollectiveMainloopBwdSm80ILi2ELi2EN4cute5tupleIJNS5_1CILi128EEES8_NS7_ILi64EEEEEENS_10bfloat16_tEfNS_4arch4Sm80ELb1ELb0ELb1ELb1ELb0ELb0ELb0ELb0ELi2ELi4ELi4ELi4ELb0EEENS1_21CollectiveEpilogueBwdISA_SB_SD_Li256ELb1ELb0ELi2EEENS1_25SingleTileBwdLPTSchedulerILb1ELi128ELb0EEEEEEEEEvNT_6ParamsE$_ZN4cute3eso3ESOILb1ELb0EJNS_5tupleIJNS_1CILi1EEENS2_IJS4_NS3_ILi2EEES5_EEEEEENS2_IJNS3_ILi0EEENS2_IJS4_NS3_ILi256EEEiEEEEEEEEC2ERKS7_RKSB_)
        /*45e0*/ 	.word	0x00000000


	//----- nvinfo : EIATTR_FRAME_SIZE
	.align		4
.L_2992:
        /*45e4*/ 	.byte	0x04, 0x11
        /*45e6*/ 	.short	(.L_2994 - .L_2993)
	.align		4
.L_2993:
        /*45e8*/ 	.word	index@($_ZN7cutlass13device_kernelIN5flash19enable_sm80_to_sm89INS1_16FlashAttnBwdSm80INS1_25CollectiveMainloopBwdSm80ILi2ELi2EN4cute5tupleIJNS5_1CILi128EEES8_NS7_ILi64EEEEEENS_10bfloat16_tEfNS_4arch4Sm80ELb1ELb0ELb1ELb1ELb0ELb0ELb0ELb0ELi2ELi4ELi4ELi4ELb0EEENS1_21CollectiveEpilogueBwdISA_SB_SD_Li256ELb1ELb0ELi2EEENS1_25SingleTileBwdLPTSchedulerILb1ELi128ELb0EEEEEEEEEvNT_6ParamsE$_ZN4cute3eso3ESOILb1ELb0EJNS_5tupleIJNS_1CILi16EEENS3_ILi2EEES5_S5_NS3_ILi4EEES5_EEENS2_IJNS3_ILi1EEEiiiNS3_ILi144EEENS3_ILi512EEEEEEEEC2ERKS7_RKSB_)
        /*45ec*/ 	.word	0x00000000


	//----- nvinfo : EIATTR_FRAME_SIZE
	.align		4
.L_2994:
        /*45f0*/ 	.byte	0x04, 0x11
        /*45f2*/ 	.short	(.L_2996 - .L_2995)
	.align		4
.L_2995:
        /*45f4*/ 	.word	index@($_ZN7cutlass13device_kernelIN5flash19enable_sm80_to_sm89INS1_16FlashAttnBwdSm80INS1_25CollectiveMainloopBwdSm80ILi2ELi2EN4cute5tupleIJNS5_1CILi128EEES8_NS7_ILi64EEEEEENS_10bfloat16_tEfNS_4arch4Sm80ELb1ELb0ELb1ELb1ELb0ELb0ELb0ELb0ELi2ELi4ELi4ELi4ELb0EEENS1_21CollectiveEpilogueBwdISA_SB_SD_Li256ELb1ELb0ELi2EEENS1_25SingleTileBwdLPTSchedulerILb1ELi128ELb0EEEEEEEEEvNT_6ParamsE$_ZN4cute3eso3ESOILb1ELb0EJNS_5tupleIJNS_1CILi0EEES4_EEEiEEC2ERKS5_RKi)
        /*45f8*/ 	.word	0x00000000


	//----- nvinfo : EIATTR_FRAME_SIZE
	.align		4
.L_2996:
        /*45fc*/ 	.byte	0x04, 0x11
        /*45fe*/ 	.short	(.L_2998 - .L_2997)
	.align		4
.L_2997:
        /*4600*/ 	.word	index@($_ZN7cutlass13device_kernelIN5flash19enable_sm80_to_sm89INS1_16FlashAttnBwdSm80INS1_25CollectiveMainloopBwdSm80ILi2ELi2EN4cute5tupleIJNS5_1CILi128EEES8_NS7_ILi64EEEEEENS_10bfloat16_tEfNS_4arch4Sm80ELb1ELb0ELb1ELb1ELb0ELb0ELb0ELb0ELi2ELi4ELi4ELi4ELb0EEENS1_21CollectiveEpilogueBwdISA_SB_SD_Li256ELb1ELb0ELi2EEENS1_25SingleTileBwdLPTSchedulerILb1ELi128ELb0EEEEEEEEEvNT_6ParamsE$_ZN4cute3eso3ESOILb1ELb0EJNS_5tupleIJNS2_IJNS_1CILi8EEENS3_ILi1EEEEEENS3_ILi4EEES5_EEENS2_IJNS2_IJS5_NS3_ILi0EEEEEElS9_EEEEEC2ERKS8_RKSB_)
        /*4604*/ 	.word	0x00000000


	//----- nvinfo : EIATTR_FRAME_SIZE
	.align		4
.L_2998:
        /*4608*/ 	.byte	0x04, 0x11
        /*460a*/ 	.short	(.L_3000 - .L_2999)
	.align		4
.L_2999:
        /*460c*/ 	.word	index@($_ZN7cutlass13device_kernelIN5flash19enable_sm80_to_sm89INS1_16FlashAttnBwdSm80INS1_25CollectiveMainloopBwdSm80ILi2ELi2EN4cute5tupleIJNS5_1CILi128EEES8_NS7_ILi64EEEEEENS_10bfloat16_tEfNS_4arch4Sm80ELb1ELb0ELb1ELb1ELb0ELb0ELb0ELb0ELi2ELi4ELi4ELi4ELb0EEENS1_21CollectiveEpilogueBwdISA_SB_SD_Li256ELb1ELb0ELi2EEENS1_25SingleTileBwdLPTSchedulerILb1ELi128ELb0EEEEEEEEEvNT_6ParamsE$_ZN4cute3eso3ESOILb1ELb0EJNS_5tupleIJNS2_IJNS_1CILi8EEENS3_ILi1EEEEEENS3_ILi2EEES4_EEENS2_IJNS2_IJS5_NS3_ILi0EEEEEEiNS3_ILi1024EEEEEEEEC2ERKS8_RKSC_)
        /*4610*/ 	.word	0x00000000


	//----- nvinfo : EIATTR_FRAME_SIZE
	.align		4
.L_3000:
        /*4614*/ 	.byte	0x04, 0x11
        /*4616*/ 	.short	(.L_3002 - .L_3001)
	.align		4
.L_3001:
        /*4618*/ 	.word	index@($_ZN7cutlass13device_kernelIN5flash19enable_sm80_to_sm89INS1_16FlashAttnBwdSm80INS1_25CollectiveMainloopBwdSm80ILi2ELi2EN4cute5tupleIJNS5_1CILi128EEES8_NS7_ILi64EEEEEENS_10bfloat16_tEfNS_4arch4Sm80ELb1ELb0ELb1ELb1ELb0ELb0ELb0ELb0ELi2ELi4ELi4ELi4ELb0EEENS1_21CollectiveEpilogueBwdISA_SB_SD_Li256ELb1ELb0ELi2EEENS1_25SingleTileBwdLPTSchedulerILb1ELi128ELb0EEEEEEEEEvNT_6ParamsE$_ZN4cute3eso3ESOILb1ELb0EJNS_5tupleIJNS2_IJNS_1CILi8EEENS3_ILi1EEEEEENS3_ILi2EEENS2_IJS7_S7_EEEEEENS2_IJNS2_IJS5_NS3_ILi0EEEEEENS3_ILi4096EEENS2_IJiiEEEEEEEEC2ERKS9_RKSE_)
        /*461c*/ 	.word	0x00000000


	//----- nvinfo : EIATTR_FRAME_SIZE
	.align		4
.L_3002:
        /*4620*/ 	.byte	0x04, 0x11
        /*4622*/ 	.short	(.L_3004 - .L_3003)
	.align		4
.L_3003:
        /*4624*/ 	.word	index@($_ZN7cutlass13device_kernelIN5flash19enable_sm80_to_sm89INS1_16FlashAttnBwdSm80INS1_25CollectiveMainloopBwdSm80ILi2ELi2EN4cute5tupleIJNS5_1CILi128EEES8_NS7_ILi64EEEEEENS_10bfloat16_tEfNS_4arch4Sm80ELb1ELb0ELb1ELb1ELb0ELb0ELb0ELb0ELi2ELi4ELi4ELi4ELb0EEENS1_21CollectiveEpilogueBwdISA_SB_SD_Li256ELb1ELb0ELi2EEENS1_25SingleTileBwdLPTSchedulerILb1ELi128ELb0EEEEEEEEEvNT_6ParamsE$_ZN4cute3eso3ESOILb1ELb0EJNS_5tupleIJNS2_IJNS_1CILi8EEENS3_ILi1EEEEEENS3_ILi2EEEEEENS2_IJNS2_IJS5_NS3_ILi0EEEEEEiEEEEEC2ERKS8_RKSB_)
        /*4628*/ 	.word	0x00000000


	//----- nvinfo : EIATTR_FRAME_SIZE
	.align		4
.L_3004:
        /*462c*/ 	.byte	0x04, 0x11
        /*462e*/ 	.short	(.L_3006 - .L_3005)
	.align		4
.L_3005:
        /*4630*/ 	.word	index@($_ZN7cutlass13device_kernelIN5flash19enable_sm80_to_sm89INS1_16FlashAttnBwdSm80INS1_25CollectiveMainloopBwdSm80ILi2ELi2EN4cute5tupleIJNS5_1CILi128EEES8_NS7_ILi64EEEEEENS_10bfloat16_tEfNS_4arch4Sm80ELb1ELb0ELb1ELb1ELb0ELb0ELb0ELb0ELi2ELi4ELi4ELi4ELb0EEENS1_21CollectiveEpilogueBwdISA_SB_SD_Li256ELb1ELb0ELi2EEENS1_25SingleTileBwdLPTSchedulerILb1ELi128ELb0EEEEEEEEEvNT_6ParamsE$_ZN4cute3eso3ESOILb1ELb0EJNS_5tupleIJNS2_IJNS_1CILi8EEENS3_ILi1EEEEEENS2_IJNS3_ILi2EEEEEEEEENS2_IJNS2_IJS5_NS3_ILi0EEEEEENS2_IJiEEEEEEEEC2ERKS9_RKSD_)
        /*4634*/ 	.word	0x00000000


	//----- nvinfo : EIATTR_FRAME_SIZE
	.align		4
.L_3006:
        /*4638*/ 	.byte	0x04, 0x11
        /*463a*/ 	.short	(.L_3008 - .L_3007)
	.align		4
.L_3007:
        /*463c*/ 	.word	index@($_ZN7cutlass13device_kernelIN5flash19enable_sm80_to_sm89INS1_16FlashAttnBwdSm80INS1_25CollectiveMainloopBwdSm80ILi2ELi2EN4cute5tupleIJNS5_1CILi128EEES8_NS7_ILi64EEEEEENS_10bfloat16_tEfNS_4arch4Sm80ELb1ELb0ELb1ELb1ELb0ELb0ELb0ELb0ELi2ELi4ELi4ELi4ELb0EEENS1_21CollectiveEpilogueBwdISA_SB_SD_Li256ELb1ELb0ELi2EEENS1_25SingleTileBwdLPTSchedulerILb1ELi128ELb0EEEEEEEEEvNT_6ParamsE$_ZN4cute3eso3ESOILb1ELb0EJNS_5tupleIJNS2_IJNS_1CILi2EEES4_S4_EEES4_NS2_IJS4_S4_EEEEEENS2_IJNS2_IJNS3_ILi1EEENS3_ILi512EEEiEEENS3_ILi4096EEENS2_IJiiEEEEEEEEC2ERKS7_RKSD_)
        /*4640*/ 	.word	0x00000000


	//----- nvinfo : EIATTR_FRAME_SIZE
	.align		4
.L_3008:
        /*4644*/ 	.byte	0x04, 0x11
        /*4646*/ 	.short	(.L_3010 - .L_3009)
	.align		4
.L_3009:
        /*4648*/ 	.word	index@($_ZN7cutlass13device_kernelIN5flash19enable_sm80_to_sm89INS1_16FlashAttnBwdSm80INS1_25CollectiveMainloopBwdSm80ILi2ELi2EN4cute5tupleIJNS5_1CILi128EEES8_NS7_ILi64EEEEEENS_10bfloat16_tEfNS_4arch4Sm80ELb1ELb0ELb1ELb1ELb0ELb0ELb0ELb0ELi2ELi4ELi4ELi4ELb0EEENS1_21CollectiveEpilogueBwdISA_SB_SD_Li256ELb1ELb0ELi2EEENS1_25SingleTileBwdLPTSchedulerILb1ELi128ELb0EEEEEEEEEvNT_6ParamsE$_ZN4cute3eso3ESOILb1ELb0EJNS_5tupleIJNS2_IJNS_1CILi2EEES4_S4_EEES4_NS2_IJNS2_IJS4_S4_EEES4_EEEEEENS2_IJNS2_IJNS3_ILi1EEENS3_ILi512EEEiEEENS3_ILi4096EEENS2_IJNS2_IJiiEEENS3_ILi8192EEEEEEEEEEEC2ERKS8_RKSG_)
        /*464c*/ 	.word	0x00000000


	//----- nvinfo : EIATTR_FRAME_SIZE
	.align		4
.L_3010:
        /*4650*/ 	.byte	0x04, 0x11
        /*4652*/ 	.short	(.L_3012 - .L_3011)
	.align		4
.L_3011:
        /*4654*/ 	.word	index@($_ZN7cutlass13device_kernelIN5flash19enable_sm80_to_sm89INS1_16FlashAttnBwdSm80INS1_25CollectiveMainloopBwdSm80ILi2ELi2EN4cute5tupleIJNS5_1CILi128EEES8_NS7_ILi64EEEEEENS_10bfloat16_tEfNS_4arch4Sm80ELb1ELb0ELb1ELb1ELb0ELb0ELb0ELb0ELi2ELi4ELi4ELi4ELb0EEENS1_21CollectiveEpilogueBwdISA_SB_SD_Li256ELb1ELb0ELi2EEENS1_25SingleTileBwdLPTSchedulerILb1ELi128ELb0EEEEEEEEEvNT_6ParamsE$_ZN4cute3eso3ESOILb1ELb0EJNS_5tupleIJNS2_IJNS_1CILi2EEES4_EEES5_NS3_ILi8EEEEEENS2_IJNS2_IJiNS3_ILi512EEEEEENS2_IJiiEEENS3_ILi1024EEEEEEEEC2ERKS7_RKSC_)
        /*4658*/ 	.word	0x00000000


	//----- nvinfo : EIATTR_FRAME_SIZE
	.align		4
.L_3012:
        /*465c*/ 	.byte	0x04, 0x11
        /*465e*/ 	.short	(.L_3014 - .L_3013)
	.align		4
.L_3013:
        /*4660*/ 	.word	index@($_ZN7cutlass13device_kernelIN5flash19enable_sm80_to_sm89INS1_16FlashAttnBwdSm80INS1_25CollectiveMainloopBwdSm80ILi2ELi2EN4cute5tupleIJNS5_1CILi128EEES8_NS7_ILi64EEEEEENS_10bfloat16_tEfNS_4arch4Sm80ELb1ELb0ELb1ELb1ELb0ELb0ELb0ELb0ELi2ELi4ELi4ELi4ELb0EEENS1_21CollectiveEpilogueBwdISA_SB_SD_Li256ELb1ELb0ELi2EEENS1_25SingleTileBwdLPTSchedulerILb1ELi128ELb0EEEEEEEEEvNT_6ParamsE$_ZN4cute3eso3ESOILb1ELb0EJNS_5tupleIJNS2_IJNS_1CILi2EEES4_EEES4_EEENS2_IJNS2_IJiiEEENS3_ILi8192EEEEEEEEC2ERKS6_RKS9_)
        /*4664*/ 	.word	0x00000000


	//----- nvinfo : EIATTR_FRAME_SIZE
	.align		4
.L_3014:
        /*4668*/ 	.byte	0x04, 0x11
        /*466a*/ 	.short	(.L_3016 - .L_3015)
	.align		4
.L_3015:
        /*466c*/ 	.word	index@($_ZN7cutlass13device_kernelIN5flash19enable_sm80_to_sm89INS1_16FlashAttnBwdSm80INS1_25CollectiveMainloopBwdSm80ILi2ELi2EN4cute5tupleIJNS5_1CILi128EEES8_NS7_ILi64EEEEEENS_10bfloat16_tEfNS_4arch4Sm80ELb1ELb0ELb1ELb1ELb0ELb0ELb0ELb0ELi2ELi4ELi4ELi4ELb0EEENS1_21CollectiveEpilogueBwdISA_SB_SD_Li256ELb1ELb0ELi2EEENS1_25SingleTileBwdLPTSchedulerILb1ELi128ELb0EEEEEEEEEvNT_6ParamsE$_ZN4cute3eso3ESOILb1ELb0EJNS_5tupleIJNS2_IJNS_1CILi2EEES4_EEENS3_ILi8EEES5_EEENS2_IJNS2_IJNS3_ILi1EEEiEEENS3_ILi1024EEENS2_IJiiEEEEEEEEC2ERKS7_RKSC_)
        /*4670*/ 	.word	0x00000000


	//----- nvinfo : EIATTR_FRAME_SIZE
	.align		4
.L_3016:
        /*4674*/ 	.byte	0x04, 0x11
        /*4676*/ 	.short	(.L_3018 - .L_3017)
	.align		4
.L_3017:
        /*4678*/ 	.word	index@($_ZN7cutlass13device_kernelIN5flash19enable_sm80_to_sm89INS1_16FlashAttnBwdSm80INS1_25CollectiveMainloopBwdSm80ILi2ELi2EN4cute5tupleIJNS5_1CILi128EEES8_NS7_ILi64EEEEEENS_10bfloat16_tEfNS_4arch4Sm80ELb1ELb0ELb1ELb1ELb0ELb0ELb0ELb0ELi2ELi4ELi4ELi4ELb0EEENS1_21CollectiveEpilogueBwdISA_SB_SD_Li256ELb1ELb0ELi2EEENS1_25SingleTileBwdLPTSchedulerILb1ELi128ELb0EEEEEEEEEvNT_6ParamsE$_ZN4cute3eso3ESOILb1ELb0EJNS_5tupleIJNS2_IJNS_1CILi1EEENS3_ILi0EEEEEES5_EEENS2_IJNS2_IJS5_S5_EEEiEEEEEC2ERKS7_RKS9_)
        /*467c*/ 	.word	0x00000000


	//----- nvinfo : EIATTR_FRAME_SIZE
	.align		4
.L_3018:
        /*4680*/ 	.byte	0x04, 0x11
        /*4682*/ 	.short	(.L_3020 - .L_3019)
	.align		4
.L_3019:
        /*4684*/ 	.word	index@($_ZN7cutlass13device_kernelIN5flash19enable_sm80_to_sm89INS1_16FlashAttnBwdSm80INS1_25CollectiveMainloopBwdSm80ILi2ELi2EN4cute5tupleIJNS5_1CILi128EEES8_NS7_ILi64EEEEEENS_10bfloat16_tEfNS_4arch4Sm80ELb1ELb0ELb1ELb1ELb0ELb0ELb0ELb0ELi2ELi4ELi4ELi4ELb0EEENS1_21CollectiveEpilogueBwdISA_SB_SD_Li256ELb1ELb0ELi2EEENS1_25SingleTileBwdLPTSchedulerILb1ELi128ELb0EEEEEEEEEvNT_6ParamsE$_ZN4cute3eso3ESOILb1ELb0EJNS_5tupleIJNS2_IJNS_1CILi1EEENS3_ILi0EEEEEENS2_IJS5_S5_EEEEEENS2_IJS5_iEEEEEC2ERKS8_RKS9_)
        /*4688*/ 	.word	0x00000000


	//----- nvinfo : EIATTR_FRAME_SIZE
	.align		4
.L_3020:
        /*468c*/ 	.byte	0x04, 0x11
        /*468e*/ 	.short	(.L_3022 - .L_3021)
	.align		4
.L_3021:
        /*4690*/ 	.word	index@($_ZN7cutlass13device_kernelIN5flash19enable_sm80_to_sm89INS1_16FlashAttnBwdSm80INS1_25CollectiveMainloopBwdSm80ILi2ELi2EN4cute5tupleIJNS5_1CILi128EEES8_NS7_ILi64EEEEEENS_10bfloat16_tEfNS_4arch4Sm80ELb1ELb0ELb1ELb1ELb0ELb0ELb0ELb0ELi2ELi4ELi4ELi4ELb0EEENS1_21CollectiveEpilogueBwdISA_SB_SD_Li256ELb1ELb0ELi2EEENS1_25SingleTileBwdLPTSchedulerILb1ELi128ELb0EEEEEEEEEvNT_6ParamsE$_ZN4cute3eso3ESOILb1ELb0EJNS_5tupleIJNS2_IJNS_1CILi1EEENS2_IJS4_NS3_ILi2EEES5_EEEEEES5_NS2_IJS5_S5_EEEEEENS2_IJNS2_IJNS3_ILi0EEENS2_IJS4_NS3_ILi256EEEiEEEEEENS3_ILi2048EEENS2_IJiNS3_ILi4096EEEEEEEEEEEC2ERKS9_RKSH_)
        /*4694*/ 	.word	0x00000000


	//----- nvinfo : EIATTR_FRAME_SIZE
	.align		4
.L_3022:
        /*4698*/ 	.byte	0x04, 0x11
        /*469a*/ 	.short	(.L_3024 - .L_3023)
	.align		4
.L_3023:
        /*469c*/ 	.word	index@($_ZN7cutlass13device_kernelIN5flash19enable_sm80_to_sm89INS1_16FlashAttnBwdSm80INS1_25CollectiveMainloopBwdSm80ILi2ELi2EN4cute5tupleIJNS5_1CILi128EEES8_NS7_ILi64EEEEEENS_10bfloat16_tEfNS_4arch4Sm80ELb1ELb0ELb1ELb1ELb0ELb0ELb0ELb0ELi2ELi4ELi4ELi4ELb0EEENS1_21CollectiveEpilogueBwdISA_SB_SD_Li256ELb1ELb0ELi2EEENS1_25SingleTileBwdLPTSchedulerILb1ELi128ELb0EEEEEEEEEvNT_6ParamsE$_ZN4cute3eso3ESOILb1ELb0EJNS_5tupleIJNS2_IJNS2_IJNS_1CILi8EEENS3_ILi1EEEEEES5_EEENS2_IJNS2_IJS5_S5_EEENS3_ILi2EEEEEEEEENS2_IJNS2_IJNS2_IJS5_NS3_ILi0EEEEEESC_EEENS2_IJNS2_IJSC_SC_EEEiEEEEEEEEC2ERKSB_RKSH_)
        /*46a0*/ 	.word	0x00000000


	//----- nvinfo : EIATTR_FRAME_SIZE
	.align		4
.L_3024:
        /*46a4*/ 	.byte	0x04, 0x11
        /*46a6*/ 	.short	(.L_3026 - .L_3025)
	.align		4
.L_3025:
        /*46a8*/ 	.word	index@($_ZN7cutlass13device_kernelIN5flash19enable_sm80_to_sm89INS1_16FlashAttnBwdSm80INS1_25CollectiveMainloopBwdSm80ILi2ELi2EN4cute5tupleIJNS5_1CILi128EEES8_NS7_ILi64EEEEEENS_10bfloat16_tEfNS_4arch4Sm80ELb1ELb0ELb1ELb1ELb0ELb0ELb0ELb0ELi2ELi4ELi4ELi4ELb0EEENS1_21CollectiveEpilogueBwdISA_SB_SD_Li256ELb1ELb0ELi2EEENS1_25SingleTileBwdLPTSchedulerILb1ELi128ELb0EEEEEEEEEvNT_6ParamsE$_ZN4cute3eso3ESOILb1ELb0EJNS_5tupleIJNS2_IJNS2_IJNS_1CILi8EEENS3_ILi1EEEEEENS2_IJS5_S5_EEEEEENS2_IJS5_NS3_ILi2EEEEEEEEENS2_IJNS2_IJNS2_IJS5_NS3_ILi0EEEEEENS2_IJSC_SC_EEEEEENS2_IJSC_iEEEEEEEEC2ERKSB_RKSH_)
        /*46ac*/ 	.word	0x00000000


	//----- nvinfo : EIATTR_FRAME_SIZE
	.align		4
.L_3026:
        /*46b0*/ 	.byte	0x04, 0x11
        /*46b2*/ 	.short	(.L_3028 - .L_3027)
	.align		4
.L_3027:
        /*46b4*/ 	.word	index@($_ZN7cutlass13device_kernelIN5flash19enable_sm80_to_sm89INS1_16FlashAttnBwdSm80INS1_25CollectiveMainloopBwdSm80ILi2ELi2EN4cute5tupleIJNS5_1CILi128EEES8_NS7_ILi64EEEEEENS_10bfloat16_tEfNS_4arch4Sm80ELb1ELb0ELb1ELb1ELb0ELb0ELb0ELb0ELi2ELi4ELi4ELi4ELb0EEENS1_21CollectiveEpilogueBwdISA_SB_SD_Li256ELb1ELb0ELi2EEENS1_25SingleTileBwdLPTSchedulerILb1ELi128ELb0EEEEEEEEEvNT_6ParamsE$_ZN4cute3eso3ESOILb1ELb0EJNS_1CILi8EEEiiiNS2_ILi144EEENS2_ILi512EEEEEC2ERKS3_RKiSA_SA_RKS4_RKS5_)
        /*46b8*/ 	.word	0x00000000


	//----- nvinfo : EIATTR_FRAME_SIZE
	.align		4
.L_3028:
        /*46bc*/ 	.byte	0x04, 0x11
        /*46be*/ 	.short	(.L_3030 - .L_3029)
	.align		4
.L_3029:
        /*46c0*/ 	.word	index@($_ZN7cutlass13device_kernelIN5flash19enable_sm80_to_sm89INS1_16FlashAttnBwdSm80INS1_25CollectiveMainloopBwdSm80ILi2ELi2EN4cute5tupleIJNS5_1CILi128EEES8_NS7_ILi64EEEEEENS_10bfloat16_tEfNS_4arch4Sm80ELb1ELb0ELb1ELb1ELb0ELb0ELb0ELb0ELi2ELi4ELi4ELi4ELb0EEENS1_21CollectiveEpilogueBwdISA_SB_SD_Li256ELb1ELb0ELi2EEENS1_25SingleTileBwdLPTSchedulerILb1ELi128ELb0EEEEEEEEEvNT_6ParamsE$_ZN4cute3eso3ESOILb1ELb0EJNS_1CILi8EEEiiEEC2ERKS3_RKiS8_)
        /*46c4*/ 	.word	0x00000000


	//----- nvinfo : EIATTR_FRAME_SIZE
	.align		4
.L_3030:
        /*46c8*/ 	.byte	0x04, 0x11
        /*46ca*/ 	.short	(.L_3032 - .L_3031)
	.align		4
.L_3031:
        /*46cc*/ 	.word	index@($_ZN7cutlass13device_kernelIN5flash19enable_sm80_to_sm89INS1_16FlashAttnBwdSm80INS1_25CollectiveMainloopBwdSm80ILi2ELi2EN4cute5tupleIJNS5_1CILi128EEES8_NS7_ILi64EEEEEENS_10bfloat16_tEfNS_4arch4Sm80ELb1ELb0ELb1ELb1ELb0ELb0ELb0ELb0ELi2ELi4ELi4ELi4ELb0EEENS1_21CollectiveEpilogueBwdISA_SB_SD_Li256ELb1ELb0ELi2EEENS1_25SingleTileBwdLPTSchedulerILb1ELi128ELb0EEEEEEEEEvNT_6ParamsE$_ZN4cute3eso3ESOILb1ELb0EJNS_1CILi4096EEEiiNS2_ILi8192EEEEEC2ERKS3_RKiS9_RKS4_)
        /*46d0*/ 	.word	0x00000000


	//----- nvinfo : EIATTR_FRAME_SIZE
	.align		4
.L_3032:
        /*46d4*/ 	.byte	0x04, 0x11
        /*46d6*/ 	.short	(.L_3034 - .L_3033)
	.align		4
.L_3033:
        /*46d8*/ 	.word	index@($_ZN7cutlass13device_kernelIN5flash19enable_sm80_to_sm89INS1_16FlashAttnBwdSm80INS1_25CollectiveMainloopBwdSm80ILi2ELi2EN4cute5tupleIJNS5_1CILi128EEES8_NS7_ILi64EEEEEENS_10bfloat16_tEfNS_4arch4Sm80ELb1ELb0ELb1ELb1ELb0ELb0ELb0ELb0ELi2ELi4ELi4ELi4ELb0EEENS1_21CollectiveEpilogueBwdISA_SB_SD_Li256ELb1ELb0ELi2EEENS1_25SingleTileBwdLPTSchedulerILb1ELi128ELb0EEEEEEEEEvNT_6ParamsE$_ZN4cute3eso3ESOILb1ELb0EJNS_1CILi4096EEEiiEEC2ERKS3_RKiS8_)
        /*46dc*/ 	.word	0x00000000


	//----- nvinfo : EIATTR_FRAME_SIZE
	.align		4
.L_3034:
        /*46e0*/ 	.byte	0x04, 0x11
        /*46e2*/ 	.short	(.L_3036 - .L_3035)
	.align		4
.L_3035:
        /*46e4*/ 	.word	index@($_ZN7cutlass13device_kernelIN5flash19enable_sm80_to_sm89INS1_16FlashAttnBwdSm80INS1_25CollectiveMainloopBwdSm80ILi2ELi2EN4cute5tupleIJNS5_1CILi128EEES8_NS7_ILi64EEEEEENS_10bfloat16_tEfNS_4arch4Sm80ELb1ELb0ELb1ELb1ELb0ELb0ELb0ELb0ELi2ELi4ELi4ELi4ELb0EEENS1_21CollectiveEpilogueBwdISA_SB_SD_Li256ELb1ELb0ELi2EEENS1_25SingleTileBwdLPTSchedulerILb1ELi128ELb0EEEEEEEEEvNT_6ParamsE$_ZN4cute3eso3ESOILb1ELb0EJNS_1CILi4096EEENS_5tupleIJiiEEEEEC2ERKS3_RKS5_)
        /*46e8*/ 	.word	0x00000000


	//----- nvinfo : EIATTR_FRAME_SIZE
	.align		4
.L_3036:
        /*46ec*/ 	.byte	0x04, 0x11
        /*46ee*/ 	.short	(.L_3038 - .L_3037)
	.align		4
.L_3037:
        /*46f0*/ 	.word	index@($_ZN7cutlass13device_kernelIN5flash19enable_sm80_to_sm89INS1_16FlashAttnBwdSm80INS1_25CollectiveMainloopBwdSm80ILi2ELi2EN4cute5tupleIJNS5_1CILi128EEES8_NS7_ILi64EEEEEENS_10bfloat16_tEfNS_4arch4Sm80ELb1ELb0ELb1ELb1ELb0ELb0ELb0ELb0ELi2ELi4ELi4ELi4ELb0EEENS1_21CollectiveEpilogueBwdISA_SB_SD_Li256ELb1ELb0ELi2EEENS1_25SingleTileBwdLPTSchedulerILb1ELi128ELb0EEEEEEEEEvNT_6ParamsE$_ZN4cute3eso3ESOILb1ELb0EJNS_1CILi4096EEENS_5tupleIJNS4_IJiiEEENS2_ILi8192EEEEEEEEC2ERKS3_RKS7_)
        /*46f4*/ 	.word	0x00000000


	//----- nvinfo : EIATTR_FRAME_SIZE
	.align		4
.L_3038:
        /*46f8*/ 	.byte	0x04, 0x11
        /*46fa*/ 	.short	(.L_3040 - .L_3039)
	.align		4
.L_3039:
        /*46fc*/ 	.word	index@($_ZN7cutlass13device_kernelIN5flash19enable_sm80_to_sm89INS1_16FlashAttnBwdSm80INS1_25CollectiveMainloopBwdSm80ILi2ELi2EN4cute5tupleIJNS5_1CILi128EEES8_NS7_ILi64EEEEEENS_10bfloat16_tEfNS_4arch4Sm80ELb1ELb0ELb1ELb1ELb0ELb0ELb0ELb0ELi2ELi4ELi4ELi4ELb0EEENS1_21CollectiveEpilogueBwdISA_SB_SD_Li256ELb1ELb0ELi2EEENS1_25SingleTileBwdLPTSchedulerILb1ELi128ELb0EEEEEEEEEvNT_6ParamsE$_ZN4cute3eso3ESOILb1ELb0EJNS_1CILi2EEEiEEC2ERKS3_RKi)
        /*4700*/ 	.word	0x00000000


	//----- nvinfo : EIATTR_FRAME_SIZE
	.align		4
.L_3040:
        /*4704*/ 	.byte	0x04, 0x11
        /*4706*/ 	.short	(.L_3042 - .L_3041)
	.align		4
.L_3041:
        /*4708*/ 	.word	index@($_ZN7cutlass13device_kernelIN5flash19enable_sm80_to_sm89INS1_16FlashAttnBwdSm80INS1_25CollectiveMainloopBwdSm80ILi2ELi2EN4cute5tupleIJNS5_1CILi128EEES8_NS7_ILi64EEEEEENS_10bfloat16_tEfNS_4arch4Sm80ELb1ELb0ELb1ELb1ELb0ELb0ELb0ELb0ELi2ELi4ELi4ELi4ELb0EEENS1_21CollectiveEpilogueBwdISA_SB_SD_Li256ELb1ELb0ELi2EEENS1_25SingleTileBwdLPTSchedulerILb1ELi128ELb0EEEEEEEEEvNT_6ParamsE$_ZN4cute3eso3ESOILb1ELb0EJNS_1CILi1EEEiiiNS2_ILi72EEENS2_ILi512EEEEEC2ERKS3_RKiSA_SA_RKS4_RKS5_)
        /*470c*/ 	.word	0x00000000


	//----- nvinfo : EIATTR_FRAME_SIZE
	.align		4
.L_3042:
        /*4710*/ 	.byte	0x04, 0x11
        /*4712*/ 	.short	(.L_3044 - .L_3043)
	.align		4
.L_3043:
        /*4714*/ 	.word	index@($_ZN7cutlass13device_kernelIN5flash19enable_sm80_to_sm89INS1_16FlashAttnBwdSm80INS1_25CollectiveMainloopBwdSm80ILi2ELi2EN4cute5tupleIJNS5_1CILi128EEES8_NS7_ILi64EEEEEENS_10bfloat16_tEfNS_4arch4Sm80ELb1ELb0ELb1ELb1ELb0ELb0ELb0ELb0ELi2ELi4ELi4ELi4ELb0EEENS1_21CollectiveEpilogueBwdISA_SB_SD_Li256ELb1ELb0ELi2EEENS1_25SingleTileBwdLPTSchedulerILb1ELi128ELb0EEEEEEEEEvNT_6ParamsE$_ZN4cute3eso3ESOILb1ELb0EJNS_1CILi1EEEiiiNS2_ILi64EEENS2_ILi72EEENS2_ILi144EEENS2_ILi288EEENS2_ILi512EEEEEC2ERKS3_RKiSD_SD_RKS4_RKS5_RKS6_RKS7_RKS8_)
        /*4718*/ 	.word	0x00000000


	//----- nvinfo : EIATTR_FRAME_SIZE
	.align		4
.L_3044:
        /*471c*/ 	.byte	0x04, 0x11
        /*471e*/ 	.short	(.L_3046 - .L_3045)
	.align		4
.L_3045:
        /*4720*/ 	.word	index@($_ZN7cutlass13device_kernelIN5flash19enable_sm80_to_sm89INS1_16FlashAttnBwdSm80INS1_25CollectiveMainloopBwdSm80ILi2ELi2EN4cute5tupleIJNS5_1CILi128EEES8_NS7_ILi64EEEEEENS_10bfloat16_tEfNS_4arch4Sm80ELb1ELb0ELb1ELb1ELb0ELb0ELb0ELb0ELi2ELi4ELi4ELi4ELb0EEENS1_21CollectiveEpilogueBwdISA_SB_SD_Li256ELb1ELb0ELi2EEENS1_25SingleTileBwdLPTSchedulerILb1ELi128ELb0EEEEEEEEEvNT_6ParamsE$_ZN4cute3eso3ESOILb1ELb0EJNS_1CILi1EEEiiiNS2_ILi144EEENS2_ILi512EEEEEC2ERKS3_RKiSA_SA_RKS4_RKS5_)
        /*4724*/ 	.word	0x00000000


	//----- nvinfo : EIATTR_FRAME_SIZE
	.align		4
.L_3046:
        /*4728*/ 	.byte	0x04, 0x11
        /*472a*/ 	.short	(.L_3048 - .L_3047)
	.align		4
.L_3047:
        /*472c*/ 	.word	index@($_ZN7cutlass13device_kernelIN5flash19enable_sm80_to_sm89INS1_16FlashAttnBwdSm80INS1_25CollectiveMainloopBwdSm80ILi2ELi2EN4cute5tupleIJNS5_1CILi128EEES8_NS7_ILi64EEEEEENS_10bfloat16_tEfNS_4arch4Sm80ELb1ELb0ELb1ELb1ELb0ELb0ELb0ELb0ELi2ELi4ELi4ELi4ELb0EEENS1_21CollectiveEpilogueBwdISA_SB_SD_Li256ELb1ELb0ELi2EEENS1_25SingleTileBwdLPTSchedulerILb1ELi128ELb0EEEEEEEEEvNT_6ParamsE$_ZN4cute3eso3ESOILb1ELb0EJNS_1CILi1EEEiEEC2ERKS3_RKi)
        /*4730*/ 	.word	0x00000000


	//----- nvinfo : EIATTR_FRAME_SIZE
	.align		4
.L_3048:
        /*4734*/ 	.byte	0x04, 0x11
        /*4736*/ 	.short	(.L_3050 - .L_3049)
	.align		4
.L_3049:
        /*4738*/ 	.word	index@($_ZN7cutlass13device_kernelIN5flash19enable_sm80_to_sm89INS1_16FlashAttnBwdSm80INS1_25CollectiveMainloopBwdSm80ILi2ELi2EN4cute5tupleIJNS5_1CILi128EEES8_NS7_ILi64EEEEEENS_10bfloat16_tEfNS_4arch4Sm80ELb1ELb0ELb1ELb1ELb0ELb0ELb0ELb0ELi2ELi4ELi4ELi4ELb0EEENS1_21CollectiveEpilogueBwdISA_SB_SD_Li256ELb1ELb0ELi2EEENS1_25SingleTileBwdLPTSchedulerILb1ELi128ELb0EEEEEEEEEvNT_6ParamsE$_ZN4cute3eso3ESOILb1ELb0EJNS_1CILi1EEENS_5tupleIJiiiEEENS2_ILi64EEENS4_IJNS2_ILi72EEENS2_ILi144EEENS2_ILi288EEEEEENS2_ILi512EEEEEC2ERKS3_RKS5_RKS6_RKSA_RKSB_)
        /*473c*/ 	.word	0x00000000


	//----- nvinfo : EIATTR_FRAME_SIZE
	.align		4
.L_3050:
        /*4740*/ 	.byte	0x04, 0x11
        /*4742*/ 	.short	(.L_3052 - .L_3051)
	.align		4
.L_3051:
        /*4744*/ 	.word	index@($_ZN7cutlass13device_kernelIN5flash19enable_sm80_to_sm89INS1_16FlashAttnBwdSm80INS1_25CollectiveMainloopBwdSm80ILi2ELi2EN4cute5tupleIJNS5_1CILi128EEES8_NS7_ILi64EEEEEENS_10bfloat16_tEfNS_4arch4Sm80ELb1ELb0ELb1ELb1ELb0ELb0ELb0ELb0ELi2ELi4ELi4ELi4ELb0EEENS1_21CollectiveEpilogueBwdISA_SB_SD_Li256ELb1ELb0ELi2EEENS1_25SingleTileBwdLPTSchedulerILb1ELi128ELb0EEEEEEEEEvNT_6ParamsE$_ZN4cute3eso3ESOILb1ELb0EJNS_1CILi1EEENS_5tupleIJNS2_ILi8EEEiiEEENS2_ILi64EEENS4_IJiNS2_ILi144EEENS2_ILi288EEEEEENS2_ILi512EEEEEC2ERKS3_RKS6_RKS7_RKSA_RKSB_)
        /*4748*/ 	.word	0x00000000


	//----- nvinfo : EIATTR_FRAME_SIZE
	.align		4
.L_3052:
        /*474c*/ 	.byte	0x04, 0x11
        /*474e*/ 	.short	(.L_3054 - .L_3053)
	.align		4
.L_3053:
        /*4750*/ 	.word	index@($_ZN7cutlass13device_kernelIN5flash19enable_sm80_to_sm89INS1_16FlashAttnBwdSm80INS1_25CollectiveMainloopBwdSm80ILi2ELi2EN4cute5tupleIJNS5_1CILi128EEES8_NS7_ILi64EEEEEENS_10bfloat16_tEfNS_4arch4Sm80ELb1ELb0ELb1ELb1ELb0ELb0ELb0ELb0ELi2ELi4ELi4ELi4ELb0EEENS1_21CollectiveEpilogueBwdISA_SB_SD_Li256ELb1ELb0ELi2EEENS1_25SingleTileBwdLPTSchedulerILb1ELi128ELb0EEEEEEEEEvNT_6ParamsE$_ZN4cute3eso3ESOILb1ELb0EJNS_1CILi1EEENS2_ILi8EEEiiNS2_ILi64EEEiNS2_ILi144EEENS2_ILi288EEENS2_ILi512EEEEEC2ERKS3_RKS4_RKiSF_RKS5_SF_RKS6_RKS7_RKS8_)
        /*4754*/ 	.word	0x00000000


	//----- nvinfo : EIATTR_FRAME_SIZE
	.align		4
.L_3054:
        /*4758*/ 	.byte	0x04, 0x11
        /*475a*/ 	.short	(.L_3056 - .L_3055)
	.align		4
.L_3055:
        /*475c*/ 	.word	index@($_ZN7cutlass13device_kernelIN5flash19enable_sm80_to_sm89INS1_16FlashAttnBwdSm80INS1_25CollectiveMainloopBwdSm80ILi2ELi2EN4cute5tupleIJNS5_1CILi128EEES8_NS7_ILi64EEEEEENS_10bfloat16_tEfNS_4arch4Sm80ELb1ELb0ELb1ELb1ELb0ELb0ELb0ELb0ELi2ELi4ELi4ELi4ELb0EEENS1_21CollectiveEpilogueBwdISA_SB_SD_Li256ELb1ELb0ELi2EEENS1_25SingleTileBwdLPTSchedulerILb1ELi128ELb0EEEEEEEEEvNT_6ParamsE$_ZN4cute3eso3ESOILb1ELb0EJNS_1CILi1EEENS2_ILi512EEEiEEC2ERKS3_RKS4_RKi)
        /*4760*/ 	.word	0x00000000


	//----- nvinfo : EIATTR_FRAME_SIZE
	.align		4
.L_3056:
        /*4764*/ 	.byte	0x04, 0x11
        /*4766*/ 	.short	(.L_3058 - .L_3057)
	.align		4
.L_3057:
        /*4768*/ 	.word	index@($_ZN7cutlass13device_kernelIN5flash19enable_sm80_to_sm89INS1_16FlashAttnBwdSm80INS1_25CollectiveMainloopBwdSm80ILi2ELi2EN4cute5tupleIJNS5_1CILi128EEES8_NS7_ILi64EEEEEENS_10bfloat16_tEfNS_4arch4Sm80ELb1ELb0ELb1ELb1ELb0ELb0ELb0ELb0ELi2ELi4ELi4ELi4ELb0EEENS1_21CollectiveEpilogueBwdISA_SB_SD_Li256ELb1ELb0ELi2EEENS1_25SingleTileBwdLPTSchedulerILb1ELi128ELb0EEEEEEEEEvNT_6ParamsE$_ZN4cute3eso3ESOILb1ELb0EJNS_1CILi1EEENS2_ILi256EEEiEEC2ERKS3_RKS4_RKi)
        /*476c*/ 	.word	0x00000000


	//----- nvinfo : EIATTR_FRAME_SIZE
	.align		4
.L_3058:
        /*4770*/ 	.byte	0x04, 0x11
        /*4772*/ 	.short	(.L_3060 - .L_3059)
	.align		4
.L_3059:
        /*4774*/ 	.word	index@($_ZN7cutlass13device_kernelIN5flash19enable_sm80_to_sm89INS1_16FlashAttnBwdSm80INS1_25CollectiveMainloopBwdSm80ILi2ELi2EN4cute5tupleIJNS5_1CILi128EEES8_NS7_ILi64EEEEEENS_10bfloat16_tEfNS_4arch4Sm80ELb1ELb0ELb1ELb1ELb0ELb0ELb0ELb0ELi2ELi4ELi4ELi4ELb0EEENS1_21CollectiveEpilogueBwdISA_SB_SD_Li256ELb1ELb0ELi2EEENS1_25SingleTileBwdLPTSchedulerILb1ELi128ELb0EEEEEEEEEvNT_6ParamsE$_ZN4cute3eso3ESOILb1ELb0EJNS_1CILi1024EEEiiEEC2ERKS3_RKiS8_)
        /*4778*/ 	.word	0x00000000


	//----- nvinfo : EIATTR_FRAME_SIZE
	.align		4
.L_3060:
        /*477c*/ 	.byte	0x04, 0x11
        /*477e*/ 	.short	(.L_3062 - .L_3061)
	.align		4
.L_3061:
        /*4780*/ 	.word	index@($_ZN7cutlass13device_kernelIN5flash19enable_sm80_to_sm89INS1_16FlashAttnBwdSm80INS1_25CollectiveMainloopBwdSm80ILi2ELi2EN4cute5tupleIJNS5_1CILi128EEES8_NS7_ILi64EEEEEENS_10bfloat16_tEfNS_4arch4Sm80ELb1ELb0ELb1ELb1ELb0ELb0ELb0ELb0ELi2ELi4ELi4ELi4ELb0EEENS1_21CollectiveEpilogueBwdISA_SB_SD_Li256ELb1ELb0ELi2EEENS1_25SingleTileBwdLPTSchedulerILb1ELi128ELb0EEEEEEEEEvNT_6ParamsE$_ZN4cute3eso3ESOILb1ELb0EJNS_1CILi1024EEENS_5tupleIJiiEEEEEC2ERKS3_RKS5_)
        /*4784*/ 	.word	0x00000000


	//----- nvinfo : EIATTR_FRAME_SIZE
	.align		4
.L_3062:
        /*4788*/ 	.byte	0x04, 0x11
        /*478a*/ 	.short	(.L_3064 - .L_3063)
	.align		4
.L_3063:
        /*478c*/ 	.word	index@($_ZN7cutlass13device_kernelIN5flash19enable_sm80_to_sm89INS1_16FlashAttnBwdSm80INS1_25CollectiveMainloopBwdSm80ILi2ELi2EN4cute5tupleIJNS5_1CILi128EEES8_NS7_ILi64EEEEEENS_10bfloat16_tEfNS_4arch4Sm80ELb1ELb0ELb1ELb1ELb0ELb0ELb0ELb0ELi2ELi4ELi4ELi4ELb0EEENS1_21CollectiveEpilogueBwdISA_SB_SD_Li256ELb1ELb0ELi2EEENS1_25SingleTileBwdLPTSchedulerILb1ELi128ELb0EEEEEEEEEvNT_6ParamsE$_ZN4cute3eso3ESOILb1ELb0EJNS_1CILi0EEEiS3_EEC2ERKS3_RKiS6_)
        /*4790*/ 	.word	0x00000000


	//----- nvinfo : EIATTR_FRAME_SIZE
	.align		4
.L_3064:
        /*4794*/ 	.byte	0x04, 0x11
        /*4796*/ 	.short	(.L_3066 - .L_3065)
	.align		4
.L_3065:
        /*4798*/ 	.word	index@($_ZN7cutlass13device_kernelIN5flash19enable_sm80_to_sm89INS1_16FlashAttnBwdSm80INS1_25CollectiveMainloopBwdSm80ILi2ELi2EN4cute5tupleIJNS5_1CILi128EEES8_NS7_ILi64EEEEEENS_10bfloat16_tEfNS_4arch4Sm80ELb1ELb0ELb1ELb1ELb0ELb0ELb0ELb0ELi2ELi4ELi4ELi4ELb0EEENS1_21CollectiveEpilogueBwdISA_SB_SD_Li256ELb1ELb0ELi2EEENS1_25SingleTileBwdLPTSchedulerILb1ELi128ELb0EEEEEEEEEvNT_6ParamsE$_ZN4cute3eso3ESOILb1ELb0EJNS_1CILi0EEEiEEC2ERKS3_RKi)
        /*479c*/ 	.word	0x00000000


	//----- nvinfo : EIATTR_FRAME_SIZE
	.align		4
.L_3066:
        /*47a0*/ 	.byte	0x04, 0x11
        /*47a2*/ 	.short	(.L_3068 - .L_3067)
	.align		4
.L_3067:
        /*47a4*/ 	.word	index@($_ZN7cutlass13device_kernelIN5flash19enable_sm80_to_sm89INS1_16FlashAttnBwdSm80INS1_25CollectiveMainloopBwdSm80ILi2ELi2EN4cute5tupleIJNS5_1CILi128EEES8_NS7_ILi64EEEEEENS_10bfloat16_tEfNS_4arch4Sm80ELb1ELb0ELb1ELb1ELb0ELb0ELb0ELb0ELi2ELi4ELi4ELi4ELb0EEENS1_21CollectiveEpilogueBwdISA_SB_SD_Li256ELb1ELb0ELi2EEENS1_25SingleTileBwdLPTSchedulerILb1ELi128ELb0EEEEEEEEEvNT_6ParamsE$_ZN4cute3eso3ESOILb1ELb0EJNS_1CILi0EEENS_5tupleIJNS2_ILi1EEENS2_ILi256EEEiEEEEEC2ERKS3_RKS7_)
        /*47a8*/ 	.word	0x00000000


	//----- nvinfo : EIATTR_FRAME_SIZE
	.align		4
.L_3068:
        /*47ac*/ 	.byte	0x04, 0x11
        /*47ae*/ 	.short	(.L_3070 - .L_3069)
	.align		4
.L_3069:
        /*47b0*/ 	.word	index@($_ZN7cutlass13device_kernelIN5flash19enable_sm80_to_sm89INS1_16FlashAttnBwdSm80INS1_25CollectiveMainloopBwdSm80ILi2ELi2EN4cute5tupleIJNS5_1CILi128EEES8_NS7_ILi64EEEEEENS_10bfloat16_tEfNS_4arch4Sm80ELb1ELb0ELb1ELb1ELb0ELb0ELb0ELb0ELi2ELi4ELi4ELi4ELb0EEENS1_21CollectiveEpilogueBwdISA_SB_SD_Li256ELb1ELb0ELi2EEENS1_25SingleTileBwdLPTSchedulerILb1ELi128ELb0EEEEEEEEEvNT_6ParamsE$_ZN4cute3eso3ESOILb1ELb0EJNS_1CILi0EEENS2_ILi1EEENS2_ILi512EEEiNS2_ILi4096EEEiNS2_ILi8192EEEEEC2ERKS3_RKS4_RKS5_RKiRKS6_SG_RKS7_)
        /*47b4*/ 	.word	0x00000000


	//----- nvinfo : EIATTR_FRAME_SIZE
	.align		4
.L_3070:
        /*47b8*/ 	.byte	0x04, 0x11
        /*47ba*/ 	.short	(.L_3072 - .L_3071)
	.align		4
.L_3071:
        /*47bc*/ 	.word	index@($_ZN7cutlass13device_kernelIN5flash19enable_sm80_to_sm89INS1_16FlashAttnBwdSm80INS1_25CollectiveMainloopBwdSm80ILi2ELi2EN4cute5tupleIJNS5_1CILi128EEES8_NS7_ILi64EEEEEENS_10bfloat16_tEfNS_4arch4Sm80ELb1ELb0ELb1ELb1ELb0ELb0ELb0ELb0ELi2ELi4ELi4ELi4ELb0EEENS1_21CollectiveEpilogueBwdISA_SB_SD_Li256ELb1ELb0ELi2EEENS1_25SingleTileBwdLPTSchedulerILb1ELi128ELb0EEEEEEEEEvNT_6ParamsE$_ZN4cute3eso3ESOILb1ELb0EJNS_1CILi0EEENS2_ILi1EEENS2_ILi512EEEiEEC2ERKS3_RKS4_RKS5_RKi)
        /*47c0*/ 	.word	0x00000000


	//----- nvinfo : EIATTR_FRAME_SIZE
	.align		4
.L_3072:
        /*47c4*/ 	.byte	0x04, 0x11
        /*47c6*/ 	.short	(.L_3074 - .L_3073)
	.align		4
.L_3073:
        /*47c8*/ 	.word	index@($_ZN7cutlass13device_kernelIN5flash19enable_sm80_to_sm89INS1_16FlashAttnBwdSm80INS1_25CollectiveMainloopBwdSm80ILi2ELi2EN4cute5tupleIJNS5_1CILi128EEES8_NS7_ILi64EEEEEENS_10bfloat16_tEfNS_4arch4Sm80ELb1ELb0ELb1ELb1ELb0ELb0ELb0ELb0ELi2ELi4ELi4ELi4ELb0EEENS1_21CollectiveEpilogueBwdISA_SB_SD_Li256ELb1ELb0ELi2EEENS1_25SingleTileBwdLPTSchedulerILb1ELi128ELb0EEEEEEEEEvNT_6ParamsE$_ZN4cute3eso3ESOILb1ELb0EJNS_14ComposedLayoutINS_7SwizzleILi3ELi3ELi3EEENS_1CILj0EEENS_6LayoutINS_5tupleIJNS8_IJNS8_IJNS5_ILi4EEENS5_ILi8EEEEEENS8_IJS9_NS5_ILi1EEEEEEEEENS8_IJNS8_IJNS5_ILi2EEESF_SF_EEENS8_IJSF_S9_EEEEEEEEENS8_IJNS8_IJNS8_IJSF_NS5_ILi64EEEEEENS8_IJNS5_ILi1024EEENS5_ILi0EEEEEEEEENS8_IJNS8_IJSC_NS5_ILi512EEESA_EEENS8_IJNS5_ILi4096EEENS5_ILi16EEEEEEEEEEEEEEEENS_10ViewEngineINS_8smem_ptrIPN7cutlass10bfloat16_tEEEEEEEC2ERKSY_RKS15_)
        /*47cc*/ 	.word	0x00000000


	//----- nvinfo : EIATTR_FRAME_SIZE
	.align		4
.L_3074:
        /*47d0*/ 	.byte	0x04, 0x11
        /*47d2*/ 	.short	(.L_3076 - .L_3075)
	.align		4
.L_3075:
        /*47d4*/ 	.word	index@($_ZN7cutlass13device_kernelIN5flash19enable_sm80_to_sm89INS1_16FlashAttnBwdSm80INS1_25CollectiveMainloopBwdSm80ILi2ELi2EN4cute5tupleIJNS5_1CILi128EEES8_NS7_ILi64EEEEEENS_10bfloat16_tEfNS_4arch4Sm80ELb1ELb0ELb1ELb1ELb0ELb0ELb0ELb0ELi2ELi4ELi4ELi4ELb0EEENS1_21CollectiveEpilogueBwdISA_SB_SD_Li256ELb1ELb0ELi2EEENS1_25SingleTileBwdLPTSchedulerILb1ELi128ELb0EEEEEEEEEvNT_6ParamsE$_ZN4cute3eso3ESOILb1ELb0EJNS_14ComposedLayoutINS_7SwizzleILi3ELi3ELi3EEENS_1CILj0EEENS_6LayoutINS_5tupleIJNS8_IJNS8_IJNS5_ILi4EEENS5_ILi8EEEEEENS8_IJNS5_ILi2EEENS5_ILi1EEEEEEEEENS8_IJNS8_IJSC_SC_EEESB_EEEEEENS8_IJNS8_IJNS8_IJNS5_ILi128EEESD_EEENS8_IJSA_NS5_ILi0EEEEEEEEENS8_IJNS8_IJNS5_ILi64EEENS5_ILi512EEEEEENS8_IJNS5_ILi16EEENS5_ILi1024EEEEEEEEEEEEEEEENS_10ViewEngineINS_8smem_ptrIPN7cutlass10bfloat16_tEEEEEEEC2ERKSX_RKS14_)
        /*47d8*/ 	.word	0x00000000


	//----- nvinfo : EIATTR_FRAME_SIZE
	.align		4
.L_3076:
        /*47dc*/ 	.byte	0x04, 0x11
        /*47de*/ 	.short	(.L_3078 - .L_3077)
	.align		4
.L_3077:
        /*47e0*/ 	.word	index@($_ZN7cutlass13device_kernelIN5flash19enable_sm80_to_sm89INS1_16FlashAttnBwdSm80INS1_25CollectiveMainloopBwdSm80ILi2ELi2EN4cute5tupleIJNS5_1CILi128EEES8_NS7_ILi64EEEEEENS_10bfloat16_tEfNS_4arch4Sm80ELb1ELb0ELb1ELb1ELb0ELb0ELb0ELb0ELi2ELi4ELi4ELi4ELb0EEENS1_21CollectiveEpilogueBwdISA_SB_SD_Li256ELb1ELb0ELi2EEENS1_25SingleTileBwdLPTSchedulerILb1ELi128ELb0EEEEEEEEEvNT_6ParamsE$_ZN4cute3eso3ESOILb1ELb0EJNS_14ComposedLayoutINS_7SwizzleILi3ELi3ELi3EEENS_1CILj0EEENS_6LayoutINS_5tupleIJNS8_IJNS5_ILi8EEENS5_ILi16EEEEEENS8_IJNS5_ILi64EEENS5_ILi1EEEEEEEEENS8_IJNS8_IJSC_NS5_ILi512EEEEEENS8_IJSD_NS5_ILi0EEEEEEEEEEEEENS_10ViewEngineINS_8smem_ptrIPN7cutlass10bfloat16_tEEEEEEEC2ERKSM_RKST_)
        /*47e4*/ 	.word	0x00000000


	//----- nvinfo : EIATTR_FRAME_SIZE
	.align		4
.L_3078:
        /*47e8*/ 	.byte	0x04, 0x11
        /*47ea*/ 	.short	(.L_3080 - .L_3079)
	.align		4
.L_3079:
        /*47ec*/ 	.word	index@($_ZN7cutlass13device_kernelIN5flash19enable_sm80_to_sm89INS1_16FlashAttnBwdSm80INS1_25CollectiveMainloopBwdSm80ILi2ELi2EN4cute5tupleIJNS5_1CILi128EEES8_NS7_ILi64EEEEEENS_10bfloat16_tEfNS_4arch4Sm80ELb1ELb0ELb1ELb1ELb0ELb0ELb0ELb0ELi2ELi4ELi4ELi4ELb0EEENS1_21CollectiveEpilogueBwdISA_SB_SD_Li256ELb1ELb0ELi2EEENS1_25SingleTileBwdLPTSchedulerILb1ELi128ELb0EEEEEEEEEvNT_6ParamsE$_ZN4cute3eso3ESOILb1ELb0EJNS_14ComposedLayoutINS_7SwizzleILi3ELi3ELi3EEENS_1CILj0EEENS_6LayoutINS_5tupleIJNS5_ILi64EEENS5_ILi128EEEEEENS8_IJNS5_ILi1EEES9_EEEEEEENS_10ViewEngineINS_8smem_ptrIPN7cutlass10bfloat16_tEEEEEEEC2ERKSF_RKSM_)
        /*47f0*/ 	.word	0x00000000


	//----- nvinfo : EIATTR_FRAME_SIZE
	.align		4
.L_3080:
        /*47f4*/ 	.byte	0x04, 0x11
        /*47f6*/ 	.short	(.L_3082 - .L_3081)
	.align		4
.L_3081:
        /*47f8*/ 	.word	index@($_ZN7cutlass13device_kernelIN5flash19enable_sm80_to_sm89INS1_16FlashAttnBwdSm80INS1_25CollectiveMainloopBwdSm80ILi2ELi2EN4cute5tupleIJNS5_1CILi128EEES8_NS7_ILi64EEEEEENS_10bfloat16_tEfNS_4arch4Sm80ELb1ELb0ELb1ELb1ELb0ELb0ELb0ELb0ELi2ELi4ELi4ELi4ELb0EEENS1_21CollectiveEpilogueBwdISA_SB_SD_Li256ELb1ELb0ELi2EEENS1_25SingleTileBwdLPTSchedulerILb1ELi128ELb0EEEEEEEEEvNT_6ParamsE$_ZN4cute3eso3ESOILb1ELb0EJNS_14ComposedLayoutINS_7SwizzleILi3ELi3ELi3EEENS_1CILi0EEENS_6LayoutINS_5tupleIJNS8_IJNS8_IJNS5_ILi4EEENS5_ILi8EEEEEENS8_IJS9_NS5_ILi1EEEEEEEEENS8_IJNS8_IJNS5_ILi2EEESF_SF_EEENS8_IJSF_SA_EEEEEEEEENS8_IJNS8_IJNS8_IJNS5_ILi128EEESC_EEENS8_IJNS5_ILi16EEES6_EEEEEENS8_IJNS8_IJNS5_ILi64EEESA_NS5_ILi512EEEEEENS8_IJNS5_ILi8192EEENS5_ILi1024EEEEEEEEEEEEEEEENS_10ViewEngineINS_8smem_ptrIPN7cutlass10bfloat16_tEEEEEEEC2ERKSY_RKS15_)
        /*47fc*/ 	.word	0x00000000


	//----- nvinfo : EIATTR_FRAME_SIZE
	.align		4
.L_3082:
        /*4800*/ 	.byte	0x04, 0x11
        /*4802*/ 	.short	(.L_3084 - .L_3083)
	.align		4
.L_3083:
        /*4804*/ 	.word	index@($_ZN7cutlass13device_kernelIN5flash19enable_sm80_to_sm89INS1_16FlashAttnBwdSm80INS1_25CollectiveMainloopBwdSm80ILi2ELi2EN4cute5tupleIJNS5_1CILi128EEES8_NS7_ILi64EEEEEENS_10bfloat16_tEfNS_4arch4Sm80ELb1ELb0ELb1ELb1ELb0ELb0ELb0ELb0ELi2ELi4ELi4ELi4ELb0EEENS1_21CollectiveEpilogueBwdISA_SB_SD_Li256ELb1ELb0ELi2EEENS1_25SingleTileBwdLPTSchedulerILb1ELi128ELb0EEEEEEEEEvNT_6ParamsE$_ZN4cute3eso3ESOILb1ELb0EJNS_14ComposedLayoutINS_7SwizzleILi3ELi3ELi3EEENS_1CILi0EEENS_6LayoutINS_5tupleIJNS8_IJNS8_IJNS5_ILi4EEENS5_ILi8EEEEEENS8_IJS9_NS5_ILi1EEEEEEEEENS8_IJNS8_IJNS5_ILi2EEESF_SF_EEENS8_IJSF_NS8_IJS9_SF_EEEEEEEEEEEENS8_IJNS8_IJNS8_IJSF_NS5_ILi64EEEEEENS8_IJNS5_ILi1024EEES6_EEEEEENS8_IJNS8_IJSC_NS5_ILi512EEESA_EEENS8_IJNS5_ILi4096EEENS8_IJNS5_ILi16EEENS5_ILi8192EEEEEEEEEEEEEEEEEEENS_10ViewEngineINS_8smem_ptrIPN7cutlass10bfloat16_tEEEEEEEC2ERKS10_RKS17_)
        /*4808*/ 	.word	0x00000000


	//----- nvinfo : EIATTR_FRAME_SIZE
	.align		4
.L_3084:
        /*480c*/ 	.byte	0x04, 0x11
        /*480e*/ 	.short	(.L_3086 - .L_3085)
	.align		4
.L_3085:
        /*4810*/ 	.word	index@($_ZN7cutlass13device_kernelIN5flash19enable_sm80_to_sm89INS1_16FlashAttnBwdSm80INS1_25CollectiveMainloopBwdSm80ILi2ELi2EN4cute5tupleIJNS5_1CILi128EEES8_NS7_ILi64EEEEEENS_10bfloat16_tEfNS_4arch4Sm80ELb1ELb0ELb1ELb1ELb0ELb0ELb0ELb0ELi2ELi4ELi4ELi4ELb0EEENS1_21CollectiveEpilogueBwdISA_SB_SD_Li256ELb1ELb0ELi2EEENS1_25SingleTileBwdLPTSchedulerILb1ELi128ELb0EEEEEEEEEvNT_6ParamsE$_ZN4cute3eso3ESOILb1ELb0EJNS_14ComposedLayoutINS_7SwizzleILi3ELi3ELi3EEENS_1CILi0EEENS_6LayoutINS_5tupleIJNS8_IJNS8_IJNS5_ILi4EEENS5_ILi8EEEEEENS8_IJNS5_ILi2EEENS5_ILi1EEEEEEEEENS8_IJNS8_IJSC_SC_EEESB_EEEEEENS8_IJNS8_IJNS8_IJNS5_ILi128EEESD_EEENS8_IJSA_S6_EEEEEENS8_IJNS8_IJNS5_ILi64EEENS5_ILi512EEEEEENS8_IJNS5_ILi16EEENS5_ILi1024EEEEEEEEEEEEEEEENS_10ViewEngineINS_8smem_ptrIPN7cutlass10bfloat16_tEEEEEEEC2ERKSW_RKS13_)
        /*4814*/ 	.word	0x00000000


	//----- nvinfo : EIATTR_FRAME_SIZE
	.align		4
.L_3086:
        /*4818*/ 	.byte	0x04, 0x11
        /*481a*/ 	.short	(.L_3088 - .L_3087)
	.align		4
.L_3087:
        /*481c*/ 	.word	index@($_ZN7cutlass13device_kernelIN5flash19enable_sm80_to_sm89INS1_16FlashAttnBwdSm80INS1_25CollectiveMainloopBwdSm80ILi2ELi2EN4cute5tupleIJNS5_1CILi128EEES8_NS7_ILi64EEEEEENS_10bfloat16_tEfNS_4arch4Sm80ELb1ELb0ELb1ELb1ELb0ELb0ELb0ELb0ELi2ELi4ELi4ELi4ELb0EEENS1_21CollectiveEpilogueBwdISA_SB_SD_Li256ELb1ELb0ELi2EEENS1_25SingleTileBwdLPTSchedulerILb1ELi128ELb0EEEEEEEEEvNT_6ParamsE$_ZN4cute3eso3ESOILb1ELb0EJNS_14ComposedLayoutINS_7SwizzleILi3ELi3ELi3EEENS_1CILi0EEENS_6LayoutINS_5tupleIJNS8_IJNS8_IJNS5_ILi4EEENS5_ILi8EEEEEENS8_IJNS5_ILi2EEENS5_ILi1EEEEEEEEENS8_IJNS8_IJSC_SC_EEENS8_IJSA_S9_EEEEEEEEENS8_IJNS8_IJNS8_IJSC_NS5_ILi64EEEEEENS8_IJNS5_ILi512EEES6_EEEEEENS8_IJNS8_IJSD_SA_EEENS8_IJNS5_ILi1024EEENS5_ILi16EEEEEEEEEEEEEEEENS_10ViewEngineINS_8smem_ptrIPN7cutlass10bfloat16_tEEEEEEEC2ERKSW_RKS13_)
        /*4820*/ 	.word	0x00000000


	//----- nvinfo : EIATTR_FRAME_SIZE
	.align		4
.L_3088:
        /*4824*/ 	.byte	0x04, 0x11
        /*4826*/ 	.short	(.L_3090 - .L_3089)
	.align		4
.L_3089:
        /*4828*/ 	.word	index@($_ZN7cutlass13device_kernelIN5flash19enable_sm80_to_sm89INS1_16FlashAttnBwdSm80INS1_25CollectiveMainloopBwdSm80ILi2ELi2EN4cute5tupleIJNS5_1CILi128EEES8_NS7_ILi64EEEEEENS_10bfloat16_tEfNS_4arch4Sm80ELb1ELb0ELb1ELb1ELb0ELb0ELb0ELb0ELi2ELi4ELi4ELi4ELb0EEENS1_21CollectiveEpilogueBwdISA_SB_SD_Li256ELb1ELb0ELi2EEENS1_25SingleTileBwdLPTSchedulerILb1ELi128ELb0EEEEEEEEEvNT_6ParamsE$_ZN4cute3eso3ESOILb1ELb0EJNS_10UnderscoreEiiEEC2ERKS2_RKiS7_)
        /*482c*/ 	.word	0x00000000


	//----- nvinfo : EIATTR_FRAME_SIZE
	.align		4
.L_3090:
        /*4830*/ 	.byte	0x04, 0x11
        /*4832*/ 	.short	(.L_3092 - .L_3091)
	.align		4
.L_3091:
        /*4834*/ 	.word	index@($_ZN7cutlass13device_kernelIN5flash19enable_sm80_to_sm89INS1_16FlashAttnBwdSm80INS1_25CollectiveMainloopBwdSm80ILi2ELi2EN4cute5tupleIJNS5_1CILi128EEES8_NS7_ILi64EEEEEENS_10bfloat16_tEfNS_4arch4Sm80ELb1ELb0ELb1ELb1ELb0ELb0ELb0ELb0ELi2ELi4ELi4ELi4ELb0EEENS1_21CollectiveEpilogueBwdISA_SB_SD_Li256ELb1ELb0ELi2EEENS1_25SingleTileBwdLPTSchedulerILb1ELi128ELb0EEEEEEEEEvNT_6ParamsE$_ZN4cute3eso3ESOILb1ELb0EJNS_10UnderscoreEiEEC2ERKS2_RKi)
        /*4838*/ 	.word	0x00000000


	//----- nvinfo : EIATTR_FRAME_SIZE
	.align		4
.L_3092:
        /*483c*/ 	.byte	0x04, 0x11
        /*483e*/ 	.short	(.L_3094 - .L_3093)
	.align		4
.L_3093:
        /*4840*/ 	.word	index@($_ZN7cutlass13device_kernelIN5flash19enable_sm80_to_sm89INS1_16FlashAttnBwdSm80INS1_25CollectiveMainloopBwdSm80ILi2ELi2EN4cute5tupleIJNS5_1CILi128EEES8_NS7_ILi64EEEEEENS_10bfloat16_tEfNS_4arch4Sm80ELb1ELb0ELb1ELb1ELb0ELb0ELb0ELb0ELi2ELi4ELi4ELi4ELb0EEENS1_21CollectiveEpilogueBwdISA_SB_SD_Li256ELb1ELb0ELi2EEENS1_25SingleTileBwdLPTSchedulerILb1ELi128ELb0EEEEEEEEEvNT_6ParamsE$_ZN4cute3eso3ESOILb1ELb0EJNS_10UnderscoreES2_iEEC2ERKS2_S5_RKi)
        /*4844*/ 	.word	0x00000000


	//----- nvinfo : EIATTR_FRAME_SIZE
	.align		4
.L_3094:
        /*4848*/ 	.byte	0x04, 0x11
        /*484a*/ 	.short	(.L_3096 - .L_3095)
	.align		4
.L_3095:
        /*484c*/ 	.word	index@($_ZN7cutlass13device_kernelIN5flash19enable_sm80_to_sm89INS1_16FlashAttnBwdSm80INS1_25CollectiveMainloopBwdSm80ILi2ELi2EN4cute5tupleIJNS5_1CILi128EEES8_NS7_ILi64EEEEEENS_10bfloat16_tEfNS_4arch4Sm80ELb1ELb0ELb1ELb1ELb0ELb0ELb0ELb0ELi2ELi4ELi4ELi4ELb0EEENS1_21CollectiveEpilogueBwdISA_SB_SD_Li256ELb1ELb0ELi2EEENS1_25SingleTileBwdLPTSchedulerILb1ELi128ELb0EEEEEEEEEvNT_6ParamsE$_ZN4cute3eso3ESOILb1ELb0EJNS_10UnderscoreES2_S2_iEEC2ERKS2_S5_S5_RKi)
        /*4850*/ 	.word	0x00000000


	//----- nvinfo : EIATTR_FRAME_SIZE
	.align		4
.L_3096:
        /*4854*/ 	.byte	0x04, 0x11
        /*4856*/ 	.short	(.L_3098 - .L_3097)
	.align		4
.L_3097:
        /*4858*/ 	.word	index@($_ZN7cutlass13device_kernelIN5flash19enable_sm80_to_sm89INS1_16FlashAttnBwdSm80INS1_25CollectiveMainloopBwdSm80ILi2ELi2EN4cute5tupleIJNS5_1CILi128EEES8_NS7_ILi64EEEEEENS_10bfloat16_tEfNS_4arch4Sm80ELb1ELb0ELb1ELb1ELb0ELb0ELb0ELb0ELi2ELi4ELi4ELi4ELb0EEENS1_21CollectiveEpilogueBwdISA_SB_SD_Li256ELb1ELb0ELi2EEENS1_25SingleTileBwdLPTSchedulerILb1ELi128ELb0EEEEEEEEEvNT_6ParamsE$_ZN4cute3eso3ESOILb0ELb1EJlEEC2ERKl)
        /*485c*/ 	.word	0x00000000


	//----- nvinfo : EIATTR_FRAME_SIZE
	.align		4
.L_3098:
        /*4860*/ 	.byte	0x04, 0x11
        /*4862*/ 	.short	(.L_3100 - .L_3099)
	.align		4
.L_3099:
        /*4864*/ 	.word	index@($_ZN7cutlass13device_kernelIN5flash19enable_sm80_to_sm89INS1_16FlashAttnBwdSm80INS1_25CollectiveMainloopBwdSm80ILi2ELi2EN4cute5tupleIJNS5_1CILi128EEES8_NS7_ILi64EEEEEENS_10bfloat16_tEfNS_4arch4Sm80ELb1ELb0ELb1ELb1ELb0ELb0ELb0ELb0ELi2ELi4ELi4ELi4ELb0EEENS1_21CollectiveEpilogueBwdISA_SB_SD_Li256ELb1ELb0ELi2EEENS1_25SingleTileBwdLPTSchedulerILb1ELi128ELb0EEEEEEEEEvNT_6ParamsE$_ZN4cute3eso3ESOILb0ELb1EJiNS_1CILi72EEENS2_ILi512EEEEEC2ERKiRKS3_RKS4_)
        /*4868*/ 	.word	0x00000000


	//----- nvinfo : EIATTR_FRAME_SIZE
	.align		4
.L_3100:
        /*486c*/ 	.byte	0x04, 0x11
        /*486e*/ 	.short	(.L_3102 - .L_3101)
	.align		4
.L_3101:
        /*4870*/ 	.word	index@($_ZN7cutlass13device_kernelIN5flash19enable_sm80_to_sm89INS1_16FlashAttnBwdSm80INS1_25CollectiveMainloopBwdSm80ILi2ELi2EN4cute5tupleIJNS5_1CILi128EEES8_NS7_ILi64EEEEEENS_10bfloat16_tEfNS_4arch4Sm80ELb1ELb0ELb1ELb1ELb0ELb0ELb0ELb0ELi2ELi4ELi4ELi4ELb0EEENS1_21CollectiveEpilogueBwdISA_SB_SD_Li256ELb1ELb0ELi2EEENS1_25SingleTileBwdLPTSchedulerILb1ELi128ELb0EEEEEEEEEvNT_6ParamsE$_ZN4cute3eso3ESOILb0ELb1EJiNS_1CILi512EEEEEC2ERKiRKS3_)
        /*4874*/ 	.word	0x00000000


	//----- nvinfo : EIATTR_FRAME_SIZE
	.align		4
.L_3102:
        /*4878*/ 	.byte	0x04, 0x11
        /*487a*/ 	.short	(.L_3104 - .L_3103)
	.align		4
.L_3103:
        /*487c*/ 	.word	index@($_ZN7cutlass13device_kernelIN5flash19enable_sm80_to_sm89INS1_16FlashAttnBwdSm80INS1_25CollectiveMainloopBwdSm80ILi2ELi2EN4cute5tupleIJNS5_1CILi128EEES8_NS7_ILi64EEEEEENS_10bfloat16_tEfNS_4arch4Sm80ELb1ELb0ELb1ELb1ELb0ELb0ELb0ELb0ELi2ELi4ELi4ELi4ELb0EEENS1_21CollectiveEpilogueBwdISA_SB_SD_Li256ELb1ELb0ELi2EEENS1_25SingleTileBwdLPTSchedulerILb1ELi128ELb0EEEEEEEEEvNT_6ParamsE$_ZN4cute3eso3ESOILb0ELb1EJiNS_1CILi4096EEEEEC2ERKiRKS3_)
        /*4880*/ 	.word	0x00000000


	//----- nvinfo : EIATTR_FRAME_SIZE
	.align		4
.L_3104:
        /*4884*/ 	.byte	0x04, 0x11
        /*4886*/ 	.short	(.L_3106 - .L_3105)
	.align		4
.L_3105:
        /*4888*/ 	.word	index@($_ZN7cutlass13device_kernelIN5flash19enable_sm80_to_sm89INS1_16FlashAttnBwdSm80INS1_25CollectiveMainloopBwdSm80ILi2ELi2EN4cute5tupleIJNS5_1CILi128EEES8_NS7_ILi64EEEEEENS_10bfloat16_tEfNS_4arch4Sm80ELb1ELb0ELb1ELb1ELb0ELb0ELb0ELb0ELi2ELi4ELi4ELi4ELb0EEENS1_21CollectiveEpilogueBwdISA_SB_SD_Li256ELb1ELb0ELi2EEENS1_25SingleTileBwdLPTSchedulerILb1ELi128ELb0EEEEEEEEEvNT_6ParamsE$_ZN4cute3eso3ESOILb0ELb1EJiNS_1CILi144EEENS2_ILi512EEEEEC2ERKiRKS3_RKS4_)
        /*488c*/ 	.word	0x00000000


	//----- nvinfo : EIATTR_FRAME_SIZE
	.align		4
.L_3106:
        /*4890*/ 	.byte	0x04, 0x11
        /*4892*/ 	.short	(.L_3108 - .L_3107)
	.align		4
.L_3107:
        /*4894*/ 	.word	index@($_ZN7cutlass13device_kernelIN5flash19enable_sm80_to_sm89INS1_16FlashAttnBwdSm80INS1_25CollectiveMainloopBwdSm80ILi2ELi2EN4cute5tupleIJNS5_1CILi128EEES8_NS7_ILi64EEEEEENS_10bfloat16_tEfNS_4arch4Sm80ELb1ELb0ELb1ELb1ELb0ELb0ELb0ELb0ELi2ELi4ELi4ELi4ELb0EEENS1_21CollectiveEpilogueBwdISA_SB_SD_Li256ELb1ELb0ELi2EEENS1_25SingleTileBwdLPTSchedulerILb1ELi128ELb0EEEEEEEEEvNT_6ParamsE$_ZN4cute3eso3ESOILb0ELb1EJiNS_1CILi144EEENS2_ILi288EEEEEC2ERKiRKS3_RKS4_)
        /*4898*/ 	.word	0x00000000


	//----- nvinfo : EIATTR_FRAME_SIZE
	.align		4
.L_3108:
        /*489c*/ 	.byte	0x04, 0x11
        /*489e*/ 	.short	(.L_3110 - .L_3109)
	.align		4
.L_3109:
        /*48a0*/ 	.word	index@($_ZN7cutlass13device_kernelIN5flash19enable_sm80_to_sm89INS1_16FlashAttnBwdSm80INS1_25CollectiveMainloopBwdSm80ILi2ELi2EN4cute5tupleIJNS5_1CILi128EEES8_NS7_ILi64EEEEEENS_10bfloat16_tEfNS_4arch4Sm80ELb1ELb0ELb1ELb1ELb0ELb0ELb0ELb0ELi2ELi4ELi4ELi4ELb0EEENS1_21CollectiveEpilogueBwdISA_SB_SD_Li256ELb1ELb0ELi2EEENS1_25SingleTileBwdLPTSchedulerILb1ELi128ELb0EEEEEEEEEvNT_6ParamsE$_ZN4cute3eso3ESOILb0ELb1EJiNS_1CILi0EEEEEC2ERKiRKS3_)
        /*48a4*/ 	.word	0x00000000


	//----- nvinfo : EIATTR_FRAME_SIZE
	.align		4
.L_3110:
        /*48a8*/ 	.byte	0x04, 0x11
        /*48aa*/ 	.short	(.L_3112 - .L_3111)
	.align		4
.L_3111:
        /*48ac*/ 	.word	index@($_ZN7cutlass13device_kernelIN5flash19enable_sm80_to_sm89INS1_16FlashAttnBwdSm80INS1_25CollectiveMainloopBwdSm80ILi2ELi2EN4cute5tupleIJNS5_1CILi128EEES8_NS7_ILi64EEEEEENS_10bfloat16_tEfNS_4arch4Sm80ELb1ELb0ELb1ELb1ELb0ELb0ELb0ELb0ELi2ELi4ELi4ELi4ELb0EEENS1_21CollectiveEpilogueBwdISA_SB_SD_Li256ELb1ELb0ELi2EEENS1_25SingleTileBwdLPTSchedulerILb1ELi128ELb0EEEEEEEEEvNT_6ParamsE$_ZN4cute3eso3ESOILb0ELb1EJiEEC2ERKi)
        /*48b0*/ 	.word	0x00000000


	//----- nvinfo : EIATTR_FRAME_SIZE
	.align		4
.L_3112:
        /*48b4*/ 	.byte	0x04, 0x11
        /*48b6*/ 	.short	(.L_3114 - .L_3113)
	.align		4
.L_3113:
        /*48b8*/ 	.word	index@($_ZN7cutlass13device_kernelIN5flash19enable_sm80_to_sm89INS1_16FlashAttnBwdSm80INS1_25CollectiveMainloopBwdSm80ILi2ELi2EN4cute5tupleIJNS5_1CILi128EEES8_NS7_ILi64EEEEEENS_10bfloat16_tEfNS_4arch4Sm80ELb1ELb0ELb1ELb1ELb0ELb0ELb0ELb0ELi2ELi4ELi4ELi4ELb0EEENS1_21CollectiveEpilogueBwdISA_SB_SD_Li256ELb1ELb0ELi2EEENS1_25SingleTileBwdLPTSchedulerILb1ELi128ELb0EEEEEEEEEvNT_6ParamsE$_ZN4cute3eso3ESOILb0ELb1EJNS_6LayoutINS_5tupleIJNS3_IJNS_1CILi8EEENS4_ILi1EEEEEENS4_ILi2EEEEEENS3_IJNS3_IJS6_NS4_ILi0EEEEEEiEEEEESA_EEC2ERKSD_RKSA_)
        /*48bc*/ 	.word	0x00000000


	//----- nvinfo : EIATTR_FRAME_SIZE
	.align		4
.L_3114:
        /*48c0*/ 	.byte	0x04, 0x11
        /*48c2*/ 	.short	(.L_3116 - .L_3115)
	.align		4
.L_3115:
        /*48c4*/ 	.word	index@($_ZN7cutlass13device_kernelIN5flash19enable_sm80_to_sm89INS1_16FlashAttnBwdSm80INS1_25CollectiveMainloopBwdSm80ILi2ELi2EN4cute5tupleIJNS5_1CILi128EEES8_NS7_ILi64EEEEEENS_10bfloat16_tEfNS_4arch4Sm80ELb1ELb0ELb1ELb1ELb0ELb0ELb0ELb0ELi2ELi4ELi4ELi4ELb0EEENS1_21CollectiveEpilogueBwdISA_SB_SD_Li256ELb1ELb0ELi2EEENS1_25SingleTileBwdLPTSchedulerILb1ELi128ELb0EEEEEEEEEvNT_6ParamsE$_ZN4cute3eso3ESOILb0ELb1EJNS_5tupleIJiiEEENS_1CILi8192EEEEEC2ERKS3_RKS5_)
        /*48c8*/ 	.word	0x00000000


	//----- nvinfo : EIATTR_FRAME_SIZE
	.align		4
.L_3116:
        /*48cc*/ 	.byte	0x04, 0x11
        /*48ce*/ 	.short	(.L_3118 - .L_3117)
	.align		4
.L_3117:
        /*48d0*/ 	.word	index@($_ZN7cutlass13device_kernelIN5flash19enable_sm80_to_sm89INS1_16FlashAttnBwdSm80INS1_25CollectiveMainloopBwdSm80ILi2ELi2EN4cute5tupleIJNS5_1CILi128EEES8_NS7_ILi64EEEEEENS_10bfloat16_tEfNS_4arch4Sm80ELb1ELb0ELb1ELb1ELb0ELb0ELb0ELb0ELi2ELi4ELi4ELi4ELb0EEENS1_21CollectiveEpilogueBwdISA_SB_SD_Li256ELb1ELb0ELi2EEENS1_25SingleTileBwdLPTSchedulerILb1ELi128ELb0EEEEEEEEEvNT_6ParamsE$_ZN4cute3eso3ESOILb0ELb1EJNS_5tupleIJiiEEENS_1CILi1024EEEEEC2ERKS3_RKS5_)
        /*48d4*/ 	.word	0x00000000


	//----- nvinfo : EIATTR_FRAME_SIZE
	.align		4
.L_3118:
        /*48d8*/ 	.byte	0x04, 0x11
        /*48da*/ 	.short	(.L_3120 - .L_3119)
	.align		4
.L_3119:
        /*48dc*/ 	.word	index@($_ZN7cutlass13device_kernelIN5flash19enable_sm80_to_sm89INS1_16FlashAttnBwdSm80INS1_25CollectiveMainloopBwdSm80ILi2ELi2EN4cute5tupleIJNS5_1CILi128EEES8_NS7_ILi64EEEEEENS_10bfloat16_tEfNS_4arch4Sm80ELb1ELb0ELb1ELb1ELb0ELb0ELb0ELb0ELi2ELi4ELi4ELi4ELb0EEENS1_21CollectiveEpilogueBwdISA_SB_SD_Li256ELb1ELb0ELi2EEENS1_25SingleTileBwdLPTSchedulerILb1ELi128ELb0EEEEEEEEEvNT_6ParamsE$_ZN4cute3eso3ESOILb0ELb1EJNS_5tupleIJiiEEEEEC2ERKS3_)
        /*48e0*/ 	.word	0x00000000


	//----- nvinfo : EIATTR_FRAME_SIZE
	.align		4
.L_3120:
        /*48e4*/ 	.byte	0x04, 0x11
        /*48e6*/ 	.short	(.L_3122 - .L_3121)
	.align		4
.L_3121:
        /*48e8*/ 	.word	index@($_ZN7cutlass13device_kernelIN5flash19enable_sm80_to_sm89INS1_16FlashAttnBwdSm80INS1_25CollectiveMainloopBwdSm80ILi2ELi2EN4cute5tupleIJNS5_1CILi128EEES8_NS7_ILi64EEEEEENS_10bfloat16_tEfNS_4arch4Sm80ELb1ELb0ELb1ELb1ELb0ELb0ELb0ELb0ELi2ELi4ELi4ELi4ELb0EEENS1_21CollectiveEpilogueBwdISA_SB_SD_Li256ELb1ELb0ELi2EEENS1_25SingleTileBwdLPTSchedulerILb1ELi128ELb0EEEEEEEEEvNT_6ParamsE$_ZN4cute3eso3ESOILb0ELb1EJNS_5tupleIJiNS2_IJiiEEEEEENS2_IJNS_10UnderscoreENS2_IJS5_S5_EEEEEEEEC2ERKS4_RKS7_)
        /*48ec*/ 	.word	0x00000000


	//----- nvinfo : EIATTR_FRAME_SIZE
	.align		4
.L_3122:
        /*48f0*/ 	.byte	0x04, 0x11
        /*48f2*/ 	.short	(.L_3124 - .L_3123)
	.align		4
.L_3123:
        /*48f4*/ 	.word	index@($_ZN7cutlass13device_kernelIN5flash19enable_sm80_to_sm89INS1_16FlashAttnBwdSm80INS1_25CollectiveMainloopBwdSm80ILi2ELi2EN4cute5tupleIJNS5_1CILi128EEES8_NS7_ILi64EEEEEENS_10bfloat16_tEfNS_4arch4Sm80ELb1ELb0ELb1ELb1ELb0ELb0ELb0ELb0ELi2ELi4ELi4ELi4ELb0EEENS1_21CollectiveEpilogueBwdISA_SB_SD_Li256ELb1ELb0ELi2EEENS1_25SingleTileBwdLPTSchedulerILb1ELi128ELb0EEEEEEEEEvNT_6ParamsE$_ZN4cute3eso3ESOILb0ELb1EJNS_5tupleIJiNS2_IJiNS_1CILi0EEEEEEEEENS2_IJNS_10UnderscoreENS2_IJS7_S7_EEEEEEEEC2ERKS6_RKS9_)
        /*48f8*/ 	.word	0x00000000


	//----- nvinfo : EIATTR_FRAME_SIZE
	.align		4
.L_3124:
        /*48fc*/ 	.byte	0x04, 0x11
        /*48fe*/ 	.short	(.L_3126 - .L_3125)
	.align		4
.L_3125:
        /*4900*/ 	.word	index@($_ZN7cutlass13device_kernelIN5flash19enable_sm80_to_sm89INS1_16FlashAttnBwdSm80INS1_25CollectiveMainloopBwdSm80ILi2ELi2EN4cute5tupleIJNS5_1CILi128EEES8_NS7_ILi64EEEEEENS_10bfloat16_tEfNS_4arch4Sm80ELb1ELb0ELb1ELb1ELb0ELb0ELb0ELb0ELi2ELi4ELi4ELi4ELb0EEENS1_21CollectiveEpilogueBwdISA_SB_SD_Li256ELb1ELb0ELi2EEENS1_25SingleTileBwdLPTSchedulerILb1ELi128ELb0EEEEEEEEEvNT_6ParamsE$_ZN4cute3eso3ESOILb0ELb0EJiiiNS_1CILi72EEENS2_ILi512EEEEEC2ERKiS7_S7_RKS3_RKS4_)
        /*4904*/ 	.word	0x00000000


	//----- nvinfo : EIATTR_FRAME_SIZE
	.align		4
.L_3126:
        /*4908*/ 	.byte	0x04, 0x11
        /*490a*/ 	.short	(.L_3128 - .L_3127)
	.align		4
.L_3127:
        /*490c*/ 	.word	index@($_ZN7cutlass13device_kernelIN5flash19enable_sm80_to_sm89INS1_16FlashAttnBwdSm80INS1_25CollectiveMainloopBwdSm80ILi2ELi2EN4cute5tupleIJNS5_1CILi128EEES8_NS7_ILi64EEEEEENS_10bfloat16_tEfNS_4arch4Sm80ELb1ELb0ELb1ELb1ELb0ELb0ELb0ELb0ELi2ELi4ELi4ELi4ELb0EEENS1_21CollectiveEpilogueBwdISA_SB_SD_Li256ELb1ELb0ELi2EEENS1_25SingleTileBwdLPTSchedulerILb1ELi128ELb0EEEEEEEEEvNT_6ParamsE$_ZN4cute3eso3ESOILb0ELb0EJiiiNS_1CILi144EEENS2_ILi512EEEEEC2ERKiS7_S7_RKS3_RKS4_)
        /*4910*/ 	.word	0x00000000


	//----- nvinfo : EIATTR_FRAME_SIZE
	.align		4
.L_3128:
        /*4914*/ 	.byte	0x04, 0x11
        /*4916*/ 	.short	(.L_3130 - .L_3129)
	.align		4
.L_3129:
        /*4918*/ 	.word	index@($_ZN7cutlass13device_kernelIN5flash19enable_sm80_to_sm89INS1_16FlashAttnBwdSm80INS1_25CollectiveMainloopBwdSm80ILi2ELi2EN4cute5tupleIJNS5_1CILi128EEES8_NS7_ILi64EEEEEENS_10bfloat16_tEfNS_4arch4Sm80ELb1ELb0ELb1ELb1ELb0ELb0ELb0ELb0ELi2ELi4ELi4ELi4ELb0EEENS1_21CollectiveEpilogueBwdISA_SB_SD_Li256ELb1ELb0ELi2EEENS1_25SingleTileBwdLPTSchedulerILb1ELi128ELb0EEEEEEEEEvNT_6ParamsE$_ZN4cute3eso3ESOILb0ELb0EJiiiNS_1CILi0EEEEEC2ERKiS6_S6_RKS3_)
        /*491c*/ 	.word	0x00000000


	//----- nvinfo : EIATTR_FRAME_SIZE
	.align		4
.L_3130:
        /*4920*/ 	.byte	0x04, 0x11
        /*4922*/ 	.short	(.L_3132 - .L_3131)
	.align		4
.L_3131:
        /*4924*/ 	.word	index@($_ZN7cutlass13device_kernelIN5flash19enable_sm80_to_sm89INS1_16FlashAttnBwdSm80INS1_25CollectiveMainloopBwdSm80ILi2ELi2EN4cute5tupleIJNS5_1CILi128EEES8_NS7_ILi64EEEEEENS_10bfloat16_tEfNS_4arch4Sm80ELb1ELb0ELb1ELb1ELb0ELb0ELb0ELb0ELi2ELi4ELi4ELi4ELb0EEENS1_21CollectiveEpilogueBwdISA_SB_SD_Li256ELb1ELb0ELi2EEENS1_25SingleTileBwdLPTSchedulerILb1ELi128ELb0EEEEEEEEEvNT_6ParamsE$_ZN4cute3eso3ESOILb0ELb0EJiiiEEC2ERKiS4_S4_)
        /*4928*/ 	.word	0x00000000


	//----- nvinfo : EIATTR_FRAME_SIZE
	.align		4
.L_3132:
        /*492c*/ 	.byte	0x04, 0x11
        /*492e*/ 	.short	(.L_3134 - .L_3133)
	.align		4
.L_3133:
        /*4930*/ 	.word	index@($_ZN7cutlass13device_kernelIN5flash19enable_sm80_to_sm89INS1_16FlashAttnBwdSm80INS1_25CollectiveMainloopBwdSm80ILi2ELi2EN4cute5tupleIJNS5_1CILi128EEES8_NS7_ILi64EEEEEENS_10bfloat16_tEfNS_4arch4Sm80ELb1ELb0ELb1ELb1ELb0ELb0ELb0ELb0ELi2ELi4ELi4ELi4ELb0EEENS1_21CollectiveEpilogueBwdISA_SB_SD_Li256ELb1ELb0ELi2EEENS1_25SingleTileBwdLPTSchedulerILb1ELi128ELb0EEEEEEEEEvNT_6ParamsE$_ZN4cute3eso3ESOILb0ELb0EJiiNS_1CILi8192EEEEEC2ERKiS6_RKS3_)
        /*4934*/ 	.word	0x00000000


	//----- nvinfo : EIATTR_FRAME_SIZE
	.align		4
.L_3134:
        /*4938*/ 	.byte	0x04, 0x11
        /*493a*/ 	.short	(.L_3136 - .L_3135)
	.align		4
.L_3135:
        /*493c*/ 	.word	index@($_ZN7cutlass13device_kernelIN5flash19enable_sm80_to_sm89INS1_16FlashAttnBwdSm80INS1_25CollectiveMainloopBwdSm80ILi2ELi2EN4cute5tupleIJNS5_1CILi128EEES8_NS7_ILi64EEEEEENS_10bfloat16_tEfNS_4arch4Sm80ELb1ELb0ELb1ELb1ELb0ELb0ELb0ELb0ELi2ELi4ELi4ELi4ELb0EEENS1_21CollectiveEpilogueBwdISA_SB_SD_Li256ELb1ELb0ELi2EEENS1_25SingleTileBwdLPTSchedulerILb1ELi128ELb0EEEEEEEEEvNT_6ParamsE$_ZN4cute3eso3ESOILb0ELb0EJiiNS_1CILi72EEENS2_ILi512EEEEEC2ERKiS7_RKS3_RKS4_)
        /*4940*/ 	.word	0x00000000


	//----- nvinfo : EIATTR_FRAME_SIZE
	.align		4
.L_3136:
        /*4944*/ 	.byte	0x04, 0x11
        /*4946*/ 	.short	(.L_3138 - .L_3137)
	.align		4
.L_3137:
        /*4948*/ 	.word	index@($_ZN7cutlass13device_kernelIN5flash19enable_sm80_to_sm89INS1_16FlashAttnBwdSm80INS1_25CollectiveMainloopBwdSm80ILi2ELi2EN4cute5tupleIJNS5_1CILi128EEES8_NS7_ILi64EEEEEENS_10bfloat16_tEfNS_4arch4Sm80ELb1ELb0ELb1ELb1ELb0ELb0ELb0ELb0ELi2ELi4ELi4ELi4ELb0EEENS1_21CollectiveEpilogueBwdISA_SB_SD_Li256ELb1ELb0ELi2EEENS1_25SingleTileBwdLPTSchedulerILb1ELi128ELb0EEEEEEEEEvNT_6ParamsE$_ZN4cute3eso3ESOILb0ELb0EJiiNS_1CILi144EEENS2_ILi512EEEEEC2ERKiS7_RKS3_RKS4_)
        /*494c*/ 	.word	0x00000000


	//----- nvinfo : EIATTR_FRAME_SIZE
	.align		4
.L_3138:
        /*4950*/ 	.byte	0x04, 0x11
        /*4952*/ 	.short	(.L_3140 - .L_3139)
	.align		4
.L_3139:
        /*4954*/ 	.word	index@($_ZN7cutlass13device_kernelIN5flash19enable_sm80_to_sm89INS1_16FlashAttnBwdSm80INS1_25CollectiveMainloopBwdSm80ILi2ELi2EN4cute5tupleIJNS5_1CILi128EEES8_NS7_ILi64EEEEEENS_10bfloat16_tEfNS_4arch4Sm80ELb1ELb0ELb1ELb1ELb0ELb0ELb0ELb0ELi2ELi4ELi4ELi4ELb0EEENS1_21CollectiveEpilogueBwdISA_SB_SD_Li256ELb1ELb0ELi2EEENS1_25SingleTileBwdLPTSchedulerILb1ELi128ELb0EEEEEEEEEvNT_6ParamsE$_ZN4cute3eso3ESOILb0ELb0EJiiNS_1CILi1024EEEEEC2ERKiS6_RKS3_)
        /*4958*/ 	.word	0x00000000


	//----- nvinfo : EIATTR_FRAME_SIZE
	.align		4
.L_3140:
        /*495c*/ 	.byte	0x04, 0x11
        /*495e*/ 	.short	(.L_3142 - .L_3141)
	.align		4
.L_3141:
        /*4960*/ 	.word	index@($_ZN7cutlass13device_kernelIN5flash19enable_sm80_to_sm89INS1_16FlashAttnBwdSm80INS1_25CollectiveMainloopBwdSm80ILi2ELi2EN4cute5tupleIJNS5_1CILi128EEES8_NS7_ILi64EEEEEENS_10bfloat16_tEfNS_4arch4Sm80ELb1ELb0ELb1ELb1ELb0ELb0ELb0ELb0ELi2ELi4ELi4ELi4ELb0EEENS1_21CollectiveEpilogueBwdISA_SB_SD_Li256ELb1ELb0ELi2EEENS1_25SingleTileBwdLPTSchedulerILb1ELi128ELb0EEEEEEEEEvNT_6ParamsE$_ZN4cute3eso3ESOILb0ELb0EJiiNS_1CILi0EEEEEC2ERKiS6_RKS3_)
        /*4964*/ 	.word	0x00000000


	//----- nvinfo : EIATTR_FRAME_SIZE
	.align		4
.L_3142:
        /*4968*/ 	.byte	0x04, 0x11
        /*496a*/ 	.short	(.L_3144 - .L_3143)
	.align		4
.L_3143:
        /*496c*/ 	.word	index@($_ZN7cutlass13device_kernelIN5flash19enable_sm80_to_sm89INS1_16FlashAttnBwdSm80INS1_25CollectiveMainloopBwdSm80ILi2ELi2EN4cute5tupleIJNS5_1CILi128EEES8_NS7_ILi64EEEEEENS_10bfloat16_tEfNS_4arch4Sm80ELb1ELb0ELb1ELb1ELb0ELb0ELb0ELb0ELi2ELi4ELi4ELi4ELb0EEENS1_21CollectiveEpilogueBwdISA_SB_SD_Li256ELb1ELb0ELi2EEENS1_25SingleTileBwdLPTSchedulerILb1ELi128ELb0EEEEEEEEEvNT_6ParamsE$_ZN4cute3eso3ESOILb0ELb0EJiiEEC2ERKiS4_)
        /*4970*/ 	.word	0x00000000


	//----- nvinfo : EIATTR_FRAME_SIZE
	.align		4
.L_3144:
        /*4974*/ 	.byte	0x04, 0x11
        /*4976*/ 	.short	(.L_3146 - .L_3145)
	.align		4
.L_3145:
        /*4978*/ 	.word	index@($_ZN7cutlass13device_kernelIN5flash19enable_sm80_to_sm89INS1_16FlashAttnBwdSm80INS1_25CollectiveMainloopBwdSm80ILi2ELi2EN4cute5tupleIJNS5_1CILi128EEES8_NS7_ILi64EEEEEENS_10bfloat16_tEfNS_4arch4Sm80ELb1ELb0ELb1ELb1ELb0ELb0ELb0ELb0ELi2ELi4ELi4ELi4ELb0EEENS1_21CollectiveEpilogueBwdISA_SB_SD_Li256ELb1ELb0ELi2EEENS1_25SingleTileBwdLPTSchedulerILb1ELi128ELb0EEEEEEEEEvNT_6ParamsE$_ZN4cute3eso3ESOILb0ELb0EJiNS_5tupleIJiiEEEEEC2ERKiRKS3_)
        /*497c*/ 	.word	0x00000000


	//----- nvinfo : EIATTR_FRAME_SIZE
	.align		4
.L_3146:
        /*4980*/ 	.byte	0x04, 0x11
        /*4982*/ 	.short	(.L_3148 - .L_3147)
	.align		4
.L_3147:
        /*4984*/ 	.word	index@($_ZN7cutlass13device_kernelIN5flash19enable_sm80_to_sm89INS1_16FlashAttnBwdSm80INS1_25CollectiveMainloopBwdSm80ILi2ELi2EN4cute5tupleIJNS5_1CILi128EEES8_NS7_ILi64EEEEEENS_10bfloat16_tEfNS_4arch4Sm80ELb1ELb0ELb1ELb1ELb0ELb0ELb0ELb0ELi2ELi4ELi4ELi4ELb0EEENS1_21CollectiveEpilogueBwdISA_SB_SD_Li256ELb1ELb0ELi2EEENS1_25SingleTileBwdLPTSchedulerILb1ELi128ELb0EEEEEEEEEvNT_6ParamsE$_ZN4cute3eso3ESOILb0ELb0EJiNS_5tupleIJiNS_1CILi0EEEEEEEEC2ERKiRKS5_)
        /*4988*/ 	.word	0x00000000


	//----- nvinfo : EIATTR_FRAME_SIZE
	.align		4
.L_3148:
        /*498c*/ 	.byte	0x04, 0x11
        /*498e*/ 	.short	(.L_3150 - .L_3149)
	.align		4
.L_3149:
        /*4990*/ 	.word	index@($_ZN7cutlass13device_kernelIN5flash19enable_sm80_to_sm89INS1_16FlashAttnBwdSm80INS1_25CollectiveMainloopBwdSm80ILi2ELi2EN4cute5tupleIJNS5_1CILi128EEES8_NS7_ILi64EEEEEENS_10bfloat16_tEfNS_4arch4Sm80ELb1ELb0ELb1ELb1ELb0ELb0ELb0ELb0ELi2ELi4ELi4ELi4ELb0EEENS1_21CollectiveEpilogueBwdISA_SB_SD_Li256ELb1ELb0ELi2EEENS1_25SingleTileBwdLPTSchedulerILb1ELi128ELb0EEEEEEEEEvNT_6ParamsE$_ZN4cute3eso3ESOILb0ELb0EJNS_6LayoutINS_5tupleIJNS3_IJNS_1CILi8EEENS4_ILi1EEEEEENS4_ILi4EEES6_EEENS3_IJNS3_IJS6_NS4_ILi0EEEEEElSA_EEEEElEEC2ERKSD_RKl)
        /*4994*/ 	.word	0x00000000


	//----- nvinfo : EIATTR_FRAME_SIZE
	.align		4
.L_3150:
        /*4998*/ 	.byte	0x04, 0x11
        /*499a*/ 	.short	(.L_3152 - .L_3151)
	.align		4
.L_3151:
        /*499c*/ 	.word	index@($_ZN7cutlass13device_kernelIN5flash19enable_sm80_to_sm89INS1_16FlashAttnBwdSm80INS1_25CollectiveMainloopBwdSm80ILi2ELi2EN4cute5tupleIJNS5_1CILi128EEES8_NS7_ILi64EEEEEENS_10bfloat16_tEfNS_4arch4Sm80ELb1ELb0ELb1ELb1ELb0ELb0ELb0ELb0ELi2ELi4ELi4ELi4ELb0EEENS1_21CollectiveEpilogueBwdISA_SB_SD_Li256ELb1ELb0ELi2EEENS1_25SingleTileBwdLPTSchedulerILb1ELi128ELb0EEEEEEEEEvNT_6ParamsE$_ZN4cute3eso3ESOILb0ELb0EJNS_6LayoutINS_5tupleIJNS3_IJNS_1CILi8EEENS4_ILi1EEEEEENS4_ILi4EEES6_EEENS3_IJNS3_IJS6_NS4_ILi0EEEEEElSA_EEEEENS_10ViewEngineINS_8gmem_ptrIPKN7cutlass10bfloat16_tEEEEEEEC2ERKSD_RKSL_)
        /*49a0*/ 	.word	0x00000000


	//----- nvinfo : EIATTR_FRAME_SIZE
	.align		4
.L_3152:
        /*49a4*/ 	.byte	0x04, 0x11
        /*49a6*/ 	.short	(.L_3154 - .L_3153)
	.align		4
.L_3153:
        /*49a8*/ 	.word	index@($_ZN7cutlass13device_kernelIN5flash19enable_sm80_to_sm89INS1_16FlashAttnBwdSm80INS1_25CollectiveMainloopBwdSm80ILi2ELi2EN4cute5tupleIJNS5_1CILi128EEES8_NS7_ILi64EEEEEENS_10bfloat16_tEfNS_4arch4Sm80ELb1ELb0ELb1ELb1ELb0ELb0ELb0ELb0ELi2ELi4ELi4ELi4ELb0EEENS1_21CollectiveEpilogueBwdISA_SB_SD_Li256ELb1ELb0ELi2EEENS1_25SingleTileBwdLPTSchedulerILb1ELi128ELb0EEEEEEEEEvNT_6ParamsE$_ZN4cute3eso3ESOILb0ELb0EJNS_6LayoutINS_5tupleIJNS3_IJNS_1CILi8EEENS4_ILi1EEEEEENS4_ILi2EEES5_EEENS3_IJNS3_IJS6_NS4_ILi0EEEEEEiNS4_ILi1024EEEEEEEEiEEC2ERKSE_RKi)
        /*49ac*/ 	.word	0x00000000


	//----- nvinfo : EIATTR_FRAME_SIZE
	.align		4
.L_3154:
        /*49b0*/ 	.byte	0x04, 0x11
        /*49b2*/ 	.short	(.L_3156 - .L_3155)
	.align		4
.L_3155:
        /*49b4*/ 	.word	index@($_ZN7cutlass13device_kernelIN5flash19enable_sm80_to_sm89INS1_16FlashAttnBwdSm80INS1_25CollectiveMainloopBwdSm80ILi2ELi2EN4cute5tupleIJNS5_1CILi128EEES8_NS7_ILi64EEEEEENS_10bfloat16_tEfNS_4arch4Sm80ELb1ELb0ELb1ELb1ELb0ELb0ELb0ELb0ELi2ELi4ELi4ELi4ELb0EEENS1_21CollectiveEpilogueBwdISA_SB_SD_Li256ELb1ELb0ELi2EEENS1_25SingleTileBwdLPTSchedulerILb1ELi128ELb0EEEEEEEEEvNT_6ParamsE$_ZN4cute3eso3ESOILb0ELb0EJNS_6LayoutINS_5tupleIJNS3_IJNS_1CILi8EEENS4_ILi1EEEEEENS4_ILi2EEES5_EEENS3_IJNS3_IJS6_NS4_ILi0EEEEEEiNS4_ILi1024EEEEEEEENS_10ViewEngineINS_8smem_ptrIPN7cutlass10bfloat16_tEEEEEEEC2ERKSE_RKSL_)
        /*49b8*/ 	.word	0x00000000


	//----- nvinfo : EIATTR_FRAME_SIZE
	.align		4
.L_3156:
        /*49bc*/ 	.byte	0x04, 0x11
        /*49be*/ 	.short	(.L_3158 - .L_3157)
	.align		4
.L_3157:
        /*49c0*/ 	.word	index@($_ZN7cutlass13device_kernelIN5flash19enable_sm80_to_sm89INS1_16FlashAttnBwdSm80INS1_25CollectiveMainloopBwdSm80ILi2ELi2EN4cute5tupleIJNS5_1CILi128EEES8_NS7_ILi64EEEEEENS_10bfloat16_tEfNS_4arch4Sm80ELb1ELb0ELb1ELb1ELb0ELb0ELb0ELb0ELi2ELi4ELi4ELi4ELb0EEENS1_21CollectiveEpilogueBwdISA_SB_SD_Li256ELb1ELb0ELi2EEENS1_25SingleTileBwdLPTSchedulerILb1ELi128ELb0EEEEEEEEEvNT_6ParamsE$_ZN4cute3eso3ESOILb0ELb0EJNS_6LayoutINS_5tupleIJNS3_IJNS_1CILi8EEENS4_ILi1EEEEEENS4_ILi2EEENS3_IJS8_S8_EEEEEENS3_IJNS3_IJS6_NS4_ILi0EEEEEENS4_ILi4096EEENS3_IJiiEEEEEEEEiEEC2ERKSG_RKi)
        /*49c4*/ 	.word	0x00000000


	//----- nvinfo : EIATTR_FRAME_SIZE
	.align		4
.L_3158:
        /*49c8*/ 	.byte	0x04, 0x11
        /*49ca*/ 	.short	(.L_3160 - .L_3159)
	.align		4
.L_3159:
        /*49cc*/ 	.word	index@($_ZN7cutlass13device_kernelIN5flash19enable_sm80_to_sm89INS1_16FlashAttnBwdSm80INS1_25CollectiveMainloopBwdSm80ILi2ELi2EN4cute5tupleIJNS5_1CILi128EEES8_NS7_ILi64EEEEEENS_10bfloat16_tEfNS_4arch4Sm80ELb1ELb0ELb1ELb1ELb0ELb0ELb0ELb0ELi2ELi4ELi4ELi4ELb0EEENS1_21CollectiveEpilogueBwdISA_SB_SD_Li256ELb1ELb0ELi2EEENS1_25SingleTileBwdLPTSchedulerILb1ELi128ELb0EEEEEEEEEvNT_6ParamsE$_ZN4cute3eso3ESOILb0ELb0EJNS_6LayoutINS_5tupleIJNS3_IJNS_1CILi8EEENS4_ILi1EEEEEENS4_ILi2EEENS3_IJS8_S8_EEEEEENS3_IJNS3_IJS6_NS4_ILi0EEEEEENS4_ILi4096EEENS3_IJiiEEEEEEEENS_10ViewEngineINS_8smem_ptrIPN7cutlass10bfloat16_tEEEEEEEC2ERKSG_RKSN_)
        /*49d0*/ 	.word	0x00000000


	//----- nvinfo : EIATTR_FRAME_SIZE
	.align		4
.L_3160:
        /*49d4*/ 	.byte	0x04, 0x11
        /*49d6*/ 	.short	(.L_3162 - .L_3161)
	.align		4
.L_3161:
        /*49d8*/ 	.word	index@($_ZN7cutlass13device_kernelIN5flash19enable_sm80_to_sm89INS1_16FlashAttnBwdSm80INS1_25CollectiveMainloopBwdSm80ILi2ELi2EN4cute5tupleIJNS5_1CILi128EEES8_NS7_ILi64EEEEEENS_10bfloat16_tEfNS_4arch4Sm80ELb1ELb0ELb1ELb1ELb0ELb0ELb0ELb0ELi2ELi4ELi4ELi4ELb0EEENS1_21CollectiveEpilogueBwdISA_SB_SD_Li256ELb1ELb0ELi2EEENS1_25SingleTileBwdLPTSchedulerILb1ELi128ELb0EEEEEEEEEvNT_6ParamsE$_ZN4cute3eso3ESOILb0ELb0EJNS_6LayoutINS_5tupleIJNS3_IJNS_1CILi8EEENS4_ILi1EEEEEENS4_ILi2EEEEEENS3_IJNS3_IJS6_NS4_ILi0EEEEEEiEEEEEiEEC2ERKSD_RKi)
        /*49dc*/ 	.word	0x00000000


	//----- nvinfo : EIATTR_FRAME_SIZE
	.align		4
.L_3162:
        /*49e0*/ 	.byte	0x04, 0x11
        /*49e2*/ 	.short	(.L_3164 - .L_3163)
	.align		4
.L_3163:
        /*49e4*/ 	.word	index@($_ZN7cutlass13device_kernelIN5flash19enable_sm80_to_sm89INS1_16FlashAttnBwdSm80INS1_25CollectiveMainloopBwdSm80ILi2ELi2EN4cute5tupleIJNS5_1CILi128EEES8_NS7_ILi64EEEEEENS_10bfloat16_tEfNS_4arch4Sm80ELb1ELb0ELb1ELb1ELb0ELb0ELb0ELb0ELi2ELi4ELi4ELi4ELb0EEENS1_21CollectiveEpilogueBwdISA_SB_SD_Li256ELb1ELb0ELi2EEENS1_25SingleTileBwdLPTSchedulerILb1ELi128ELb0EEEEEEEEEvNT_6ParamsE$_ZN4cute3eso3ESOILb0ELb0EJNS_6LayoutINS_5tupleIJNS3_IJNS_1CILi8EEENS4_ILi1EEEEEENS4_ILi2EEEEEENS3_IJNS3_IJS6_NS4_ILi0EEEEEEiEEEEENS_10ViewEngineINS_8smem_ptrIPN7cutlass10bfloat16_tEEEEEEEC2ERKSD_RKSK_)
        /*49e8*/ 	.word	0x00000000


	//----- nvinfo : EIATTR_FRAME_SIZE
	.align		4
.L_3164:
        /*49ec*/ 	.byte	0x04, 0x11
        /*49ee*/ 	.short	(.L_3166 - .L_3165)
	.align		4
.L_3165:
        /*49f0*/ 	.word	index@($_ZN7cutlass13device_kernelIN5flash19enable_sm80_to_sm89INS1_16FlashAttnBwdSm80INS1_25CollectiveMainloopBwdSm80ILi2ELi2EN4cute5tupleIJNS5_1CILi128EEES8_NS7_ILi64EEEEEENS_10bfloat16_tEfNS_4arch4Sm80ELb1ELb0ELb1ELb1ELb0ELb0ELb0ELb0ELi2ELi4ELi4ELi4ELb0EEENS1_21CollectiveEpilogueBwdISA_SB_SD_Li256ELb1ELb0ELi2EEENS1_25SingleTileBwdLPTSchedulerILb1ELi128ELb0EEEEEEEEEvNT_6ParamsE$_ZN4cute3eso3ESOILb0ELb0EJNS_6LayoutINS_5tupleIJNS3_IJNS_1CILi8EEENS4_ILi1EEEEEENS3_IJNS4_ILi2EEEEEEEEENS3_IJNS3_IJS6_NS4_ILi0EEEEEENS3_IJiEEEEEEEENS_10ViewEngineINS_8smem_ptrIPN7cutlass10bfloat16_tEEEEEEEC2ERKSF_RKSM_)
        /*49f4*/ 	.word	0x00000000


	//----- nvinfo : EIATTR_FRAME_SIZE
	.align		4
.L_3166:
        /*49f8*/ 	.byte	0x04, 0x11
        /*49fa*/ 	.short	(.L_3168 - .L_3167)
	.align		4
.L_3167:
        /*49fc*/ 	.word	index@($_ZN7cutlass13device_kernelIN5flash19enable_sm80_to_sm89INS1_16FlashAttnBwdSm80INS1_25CollectiveMainloopBwdSm80ILi2ELi2EN4cute5tupleIJNS5_1CILi128EEES8_NS7_ILi64EEEEEENS_10bfloat16_tEfNS_4arch4Sm80ELb1ELb0ELb1ELb1ELb0ELb0ELb0ELb0ELi2ELi4ELi4ELi4ELb0EEENS1_21CollectiveEpilogueBwdISA_SB_SD_Li256ELb1ELb0ELi2EEENS1_25SingleTileBwdLPTSchedulerILb1ELi128ELb0EEEEEEEEEvNT_6ParamsE$_ZN4cute3eso3ESOILb0ELb0EJNS_6LayoutINS_5tupleIJNS3_IJNS_1CILi2EEES5_S5_EEES5_NS3_IJS5_S5_EEEEEENS3_IJNS3_IJNS4_ILi1EEENS4_ILi512EEEiEEENS4_ILi4096EEENS3_IJiiEEEEEEEEjEEC2ERKSF_RKj)
        /*4a00*/ 	.word	0x00000000


	//----- nvinfo : EIATTR_FRAME_SIZE
	.align		4
.L_3168:
        /*4a04*/ 	.byte	0x04, 0x11
        /*4a06*/ 	.short	(.L_3170 - .L_3169)
	.align		4
.L_3169:
        /*4a08*/ 	.word	index@($_ZN7cutlass13device_kernelIN5flash19enable_sm80_to_sm89INS1_16FlashAttnBwdSm80INS1_25CollectiveMainloopBwdSm80ILi2ELi2EN4cute5tupleIJNS5_1CILi128EEES8_NS7_ILi64EEEEEENS_10bfloat16_tEfNS_4arch4Sm80ELb1ELb0ELb1ELb1ELb0ELb0ELb0ELb0ELi2ELi4ELi4ELi4ELb0EEENS1_21CollectiveEpilogueBwdISA_SB_SD_Li256ELb1ELb0ELi2EEENS1_25SingleTileBwdLPTSchedulerILb1ELi128ELb0EEEEEEEEEvNT_6ParamsE$_ZN4cute3eso3ESOILb0ELb0EJNS_6LayoutINS_5tupleIJNS3_IJNS_1CILi2EEES5_S5_EEES5_NS3_IJS5_S5_EEEEEENS3_IJNS3_IJNS4_ILi1EEENS4_ILi512EEEiEEENS4_ILi4096EEENS3_IJiiEEEEEEEENS_10ViewEngineINS_8smem_ptrIPN7cutlass10bfloat16_tEEEEEEEC2ERKSF_RKSM_)
        /*4a0c*/ 	.word	0x00000000


	//----- nvinfo : EIATTR_FRAME_SIZE
	.align		4
.L_3170:
        /*4a10*/ 	.byte	0x04, 0x11
        /*4a12*/ 	.short	(.L_3172 - .L_3171)
	.align		4
.L_3171:
        /*4a14*/ 	.word	index@($_ZN7cutlass13device_kernelIN5flash19enable_sm80_to_sm89INS1_16FlashAttnBwdSm80INS1_25CollectiveMainloopBwdSm80ILi2ELi2EN4cute5tupleIJNS5_1CILi128EEES8_NS7_ILi64EEEEEENS_10bfloat16_tEfNS_4arch4Sm80ELb1ELb0ELb1ELb1ELb0ELb0ELb0ELb0ELi2ELi4ELi4ELi4ELb0EEENS1_21CollectiveEpilogueBwdISA_SB_SD_Li256ELb1ELb0ELi2EEENS1_25SingleTileBwdLPTSchedulerILb1ELi128ELb0EEEEEEEEEvNT_6ParamsE$_ZN4cute3eso3ESOILb0ELb0EJNS_6LayoutINS_5tupleIJNS3_IJNS_1CILi2EEES5_S5_EEES5_NS3_IJNS3_IJS5_S5_EEES5_EEEEEENS3_IJNS3_IJNS4_ILi1EEENS4_ILi512EEEiEEENS4_ILi4096EEENS3_IJNS3_IJiiEEENS4_ILi8192EEEEEEEEEEEjEEC2ERKSI_RKj)
        /*4a18*/ 	.word	0x00000000


	//----- nvinfo : EIATTR_FRAME_SIZE
	.align		4
.L_3172:
        /*4a1c*/ 	.byte	0x04, 0x11
        /*4a1e*/ 	.short	(.L_3174 - .L_3173)
	.align		4
.L_3173:
        /*4a20*/ 	.word	index@($_ZN7cutlass13device_kernelIN5flash19enable_sm80_to_sm89INS1_16FlashAttnBwdSm80INS1_25CollectiveMainloopBwdSm80ILi2ELi2EN4cute5tupleIJNS5_1CILi128EEES8_NS7_ILi64EEEEEENS_10bfloat16_tEfNS_4arch4Sm80ELb1ELb0ELb1ELb1ELb0ELb0ELb0ELb0ELi2ELi4ELi4ELi4ELb0EEENS1_21CollectiveEpilogueBwdISA_SB_SD_Li256ELb1ELb0ELi2EEENS1_25SingleTileBwdLPTSchedulerILb1ELi128ELb0EEEEEEEEEvNT_6ParamsE$_ZN4cute3eso3ESOILb0ELb0EJNS_6LayoutINS_5tupleIJNS3_IJNS_1CILi2EEES5_S5_EEES5_NS3_IJNS3_IJS5_S5_EEES5_EEEEEENS3_IJNS3_IJNS4_ILi1EEENS4_ILi512EEEiEEENS4_ILi4096EEENS3_IJNS3_IJiiEEENS4_ILi8192EEEEEEEEEEENS_10ViewEngineINS_8smem_ptrIPN7cutlass10bfloat16_tEEEEEEEC2ERKSI_RKSP_)
        /*4a24*/ 	.word	0x00000000


	//----- nvinfo : EIATTR_FRAME_SIZE
	.align		4
.L_3174:
        /*4a28*/ 	.byte	0x04, 0x11
        /*4a2a*/ 	.short	(.L_3176 - .L_3175)
	.align		4
.L_3175:
        /*4a2c*/ 	.word	index@($_ZN7cutlass13device_kernelIN5flash19enable_sm80_to_sm89INS1_16FlashAttnBwdSm80INS1_25CollectiveMainloopBwdSm80ILi2ELi2EN4cute5tupleIJNS5_1CILi128EEES8_NS7_ILi64EEEEEENS_10bfloat16_tEfNS_4arch4Sm80ELb1ELb0ELb1ELb1ELb0ELb0ELb0ELb0ELi2ELi4ELi4ELi4ELb0EEENS1_21CollectiveEpilogueBwdISA_SB_SD_Li256ELb1ELb0ELi2EEENS1_25SingleTileBwdLPTSchedulerILb1ELi128ELb0EEEEEEEEEvNT_6ParamsE$_ZN4cute3eso3ESOILb0ELb0EJNS_6LayoutINS_5tupleIJNS3_IJNS_1CILi2EEES5_EEES6_NS4_ILi8EEEEEENS3_IJNS3_IJiNS4_ILi512EEEEEENS3_IJiiEEENS4_ILi1024EEEEEEEEjEEC2ERKSE_RKj)
        /*4a30*/ 	.word	0x00000000


	//----- nvinfo : EIATTR_FRAME_SIZE
	.align		4
.L_3176:
        /*4a34*/ 	.byte	0x04, 0x11
        /*4a36*/ 	.short	(.L_3178 - .L_3177)
	.align		4
.L_3177:
        /*4a38*/ 	.word	index@($_ZN7cutlass13device_kernelIN5flash19enable_sm80_to_sm89INS1_16FlashAttnBwdSm80INS1_25CollectiveMainloopBwdSm80ILi2ELi2EN4cute5tupleIJNS5_1CILi128EEES8_NS7_ILi64EEEEEENS_10bfloat16_tEfNS_4arch4Sm80ELb1ELb0ELb1ELb1ELb0ELb0ELb0ELb0ELi2ELi4ELi4ELi4ELb0EEENS1_21CollectiveEpilogueBwdISA_SB_SD_Li256ELb1ELb0ELi2EEENS1_25SingleTileBwdLPTSchedulerILb1ELi128ELb0EEEEEEEEEvNT_6ParamsE$_ZN4cute3eso3ESOILb0ELb0EJNS_6LayoutINS_5tupleIJNS3_IJNS_1CILi2EEES5_EEES6_NS4_ILi8EEEEEENS3_IJNS3_IJiNS4_ILi512EEEEEENS3_IJiiEEENS4_ILi1024EEEEEEEENS_10ViewEngineINS_8smem_ptrIPN7cutlass10bfloat16_tEEEEEEEC2ERKSE_RKSL_)
        /*4a3c*/ 	.word	0x00000000


	//----- nvinfo : EIATTR_FRAME_SIZE
	.align		4
.L_3178:
        /*4a40*/ 	.byte	0x04, 0x11
        /*4a42*/ 	.short	(.L_3180 - .L_3179)
	.align		4
.L_3179:
        /*4a44*/ 	.word	index@($_ZN7cutlass13device_kernelIN5flash19enable_sm80_to_sm89INS1_16FlashAttnBwdSm80INS1_25CollectiveMainloopBwdSm80ILi2ELi2EN4cute5tupleIJNS5_1CILi128EEES8_NS7_ILi64EEEEEENS_10bfloat16_tEfNS_4arch4Sm80ELb1ELb0ELb1ELb1ELb0ELb0ELb0ELb0ELi2ELi4ELi4ELi4ELb0EEENS1_21CollectiveEpilogueBwdISA_SB_SD_Li256ELb1ELb0ELi2EEENS1_25SingleTileBwdLPTSchedulerILb1ELi128ELb0EEEEEEEEEvNT_6ParamsE$_ZN4cute3eso3ESOILb0ELb0EJNS_6LayoutINS_5tupleIJNS3_IJNS_1CILi2EEES5_EEENS4_ILi8EEES6_EEENS3_IJNS3_IJNS4_ILi1EEEiEEENS4_ILi1024EEENS3_IJiiEEEEEEEEjEEC2ERKSE_RKj)
        /*4a48*/ 	.word	0x00000000


	//----- nvinfo : EIATTR_FRAME_SIZE
	.align		4
.L_3180:
        /*4a4c*/ 	.byte	0x04, 0x11
        /*4a4e*/ 	.short	(.L_3182 - .L_3181)
	.align		4
.L_3181:
        /*4a50*/ 	.word	index@($_ZN7cutlass13device_kernelIN5flash19enable_sm80_to_sm89INS1_16FlashAttnBwdSm80INS1_25CollectiveMainloopBwdSm80ILi2ELi2EN4cute5tupleIJNS5_1CILi128EEES8_NS7_ILi64EEEEEENS_10bfloat16_tEfNS_4arch4Sm80ELb1ELb0ELb1ELb1ELb0ELb0ELb0ELb0ELi2ELi4ELi4ELi4ELb0EEENS1_21CollectiveEpilogueBwdISA_SB_SD_Li256ELb1ELb0ELi2EEENS1_25SingleTileBwdLPTSchedulerILb1ELi128ELb0EEEEEEEEEvNT_6ParamsE$_ZN4cute3eso3ESOILb0ELb0EJNS_6LayoutINS_5tupleIJNS3_IJNS_1CILi2EEES5_EEENS4_ILi8EEES6_EEENS3_IJNS3_IJNS4_ILi1EEEiEEENS4_ILi1024EEENS3_IJiiEEEEEEEENS_10ViewEngineINS_8smem_ptrIPN7cutlass10bfloat16_tEEEEEEEC2ERKSE_RKSL_)
        /*4a54*/ 	.word	0x00000000


	//----- nvinfo : EIATTR_FRAME_SIZE
	.align		4
.L_3182:
        /*4a58*/ 	.byte	0x04, 0x11
        /*4a5a*/ 	.short	(.L_3184 - .L_3183)
	.align		4
.L_3183:
        /*4a5c*/ 	.word	index@($_ZN7cutlass13device_kernelIN5flash19enable_sm80_to_sm89INS1_16FlashAttnBwdSm80INS1_25CollectiveMainloopBwdSm80ILi2ELi2EN4cute5tupleIJNS5_1CILi128EEES8_NS7_ILi64EEEEEENS_10bfloat16_tEfNS_4arch4Sm80ELb1ELb0ELb1ELb1ELb0ELb0ELb0ELb0ELi2ELi4ELi4ELi4ELb0EEENS1_21CollectiveEpilogueBwdISA_SB_SD_Li256ELb1ELb0ELi2EEENS1_25SingleTileBwdLPTSchedulerILb1ELi128ELb0EEEEEEEEEvNT_6ParamsE$_ZN4cute3eso3ESOILb0ELb0EJNS_6LayoutINS_5tupleIJNS3_IJNS_1CILi1EEENS3_IJS5_NS4_ILi2EEES6_EEEEEES6_NS3_IJS6_S6_EEEEEENS3_IJNS3_IJNS4_ILi0EEENS3_IJS5_NS4_ILi256EEEiEEEEEENS4_ILi2048EEENS3_IJiNS4_ILi4096EEEEEEEEEEENS_10ViewEngineINS_8smem_ptrIPjEEEEEEC2ERKSJ_RKSO_)
        /*4a60*/ 	.word	0x00000000


	//----- nvinfo : EIATTR_FRAME_SIZE
	.align		4
.L_3184:
        /*4a64*/ 	.byte	0x04, 0x11
        /*4a66*/ 	.short	(.L_3186 - .L_3185)
	.align		4
.L_3185:
        /*4a68*/ 	.word	index@($_ZN7cutlass13device_kernelIN5flash19enable_sm80_to_sm89INS1_16FlashAttnBwdSm80INS1_25CollectiveMainloopBwdSm80ILi2ELi2EN4cute5tupleIJNS5_1CILi128EEES8_NS7_ILi64EEEEEENS_10bfloat16_tEfNS_4arch4Sm80ELb1ELb0ELb1ELb1ELb0ELb0ELb0ELb0ELi2ELi4ELi4ELi4ELb0EEENS1_21CollectiveEpilogueBwdISA_SB_SD_Li256ELb1ELb0ELi2EEENS1_25SingleTileBwdLPTSchedulerILb1ELi128ELb0EEEEEEEEEvNT_6ParamsE$_ZN4cute3eso3ESOILb0ELb0EJNS_6LayoutINS_5tupleIJNS3_IJNS3_IJNS_1CILi8EEENS4_ILi1EEEEEES6_EEENS3_IJNS3_IJS6_S6_EEENS4_ILi2EEEEEEEEENS3_IJNS3_IJNS3_IJS6_NS4_ILi0EEEEEESD_EEENS3_IJNS3_IJSD_SD_EEEiEEEEEEEENS_10ViewEngineINS_8smem_ptrIPN7cutlass10bfloat16_tEEEEEEEC2ERKSJ_RKSQ_)
        /*4a6c*/ 	.word	0x00000000


	//----- nvinfo : EIATTR_FRAME_SIZE
	.align		4
.L_3186:
        /*4a70*/ 	.byte	0x04, 0x11
        /*4a72*/ 	.short	(.L_3188 - .L_3187)
	.align		4
.L_3187:
        /*4a74*/ 	.word	index@($_ZN7cutlass13device_kernelIN5flash19enable_sm80_to_sm89INS1_16FlashAttnBwdSm80INS1_25CollectiveMainloopBwdSm80ILi2ELi2EN4cute5tupleIJNS5_1CILi128EEES8_NS7_ILi64EEEEEENS_10bfloat16_tEfNS_4arch4Sm80ELb1ELb0ELb1ELb1ELb0ELb0ELb0ELb0ELi2ELi4ELi4ELi4ELb0EEENS1_21CollectiveEpilogueBwdISA_SB_SD_Li256ELb1ELb0ELi2EEENS1_25SingleTileBwdLPTSchedulerILb1ELi128ELb0EEEEEEEEEvNT_6ParamsE$_ZN4cute3eso3ESOILb0ELb0EJNS_5tupleIJiiEEEiNS_1CILi0EEEEEC2ERKS3_RKiRKS5_)
        /*4a78*/ 	.word	0x00000000


	//----- nvinfo : EIATTR_FRAME_SIZE
	.align		4
.L_3188:
        /*4a7c*/ 	.byte	0x04, 0x11
        /*4a7e*/ 	.short	(.L_3190 - .L_3189)
	.align		4
.L_3189:
        /*4a80*/ 	.word	index@($_ZN7cutlass13device_kernelIN5flash19enable_sm80_to_sm89INS1_16FlashAttnBwdSm80INS1_25CollectiveMainloopBwdSm80ILi2ELi2EN4cute5tupleIJNS5_1CILi128EEES8_NS7_ILi64EEEEEENS_10bfloat16_tEfNS_4arch4Sm80ELb1ELb0ELb1ELb1ELb0ELb0ELb0ELb0ELi2ELi4ELi4ELi4ELb0EEENS1_21CollectiveEpilogueBwdISA_SB_SD_Li256ELb1ELb0ELi2EEENS1_25SingleTileBwdLPTSchedulerILb1ELi128ELb0EEEEEEEEEvNT_6ParamsE$_ZN4cute3eso3ESOILb0ELb0EJNS_5tupleIJiNS_1CILi512EEEEEENS2_IJiiEEENS3_ILi1024EEEEEC2ERKS5_RKS6_RKS7_)
        /*4a84*/ 	.word	0x00000000


	//----- nvinfo : EIATTR_FRAME_SIZE
	.align		4
.L_3190:
        /*4a88*/ 	.byte	0x04, 0x11
        /*4a8a*/ 	.short	(.L_3192 - .L_3191)
	.align		4
.L_3191:
        /*4a8c*/ 	.word	index@($_ZN7cutlass13device_kernelIN5flash19enable_sm80_to_sm89INS1_16FlashAttnBwdSm80INS1_25CollectiveMainloopBwdSm80ILi2ELi2EN4cute5tupleIJNS5_1CILi128EEES8_NS7_ILi64EEEEEENS_10bfloat16_tEfNS_4arch4Sm80ELb1ELb0ELb1ELb1ELb0ELb0ELb0ELb0ELi2ELi4ELi4ELi4ELb0EEENS1_21CollectiveEpilogueBwdISA_SB_SD_Li256ELb1ELb0ELi2EEENS1_25SingleTileBwdLPTSchedulerILb1ELi128ELb0EEEEEEEEEvNT_6ParamsE$_ZN4cute3eso3ESOILb0ELb0EJNS_5tupleIJNS_1CILi1EEEiEEENS3_ILi1024EEENS2_IJiiEEEEEC2ERKS5_RKS6_RKS7_)
        /*4a90*/ 	.word	0x00000000


	//----- nvinfo : EIATTR_FRAME_SIZE
	.align		4
.L_3192:
        /*4a94*/ 	.byte	0x04, 0x11
        /*4a96*/ 	.short	(.L_3194 - .L_3193)
	.align		4
.L_3193:
        /*4a98*/ 	.word	index@($_ZN7cutlass13device_kernelIN5flash19enable_sm80_to_sm89INS1_16FlashAttnBwdSm80INS1_25CollectiveMainloopBwdSm80ILi2ELi2EN4cute5tupleIJNS5_1CILi128EEES8_NS7_ILi64EEEEEENS_10bfloat16_tEfNS_4arch4Sm80ELb1ELb0ELb1ELb1ELb0ELb0ELb0ELb0ELi2ELi4ELi4ELi4ELb0EEENS1_21CollectiveEpilogueBwdISA_SB_SD_Li256ELb1ELb0ELi2EEENS1_25SingleTileBwdLPTSchedulerILb1ELi128ELb0EEEEEEEEEvNT_6ParamsE$_ZN4cute3eso3ESOILb0ELb0EJNS_5tupleIJNS_1CILi1EEENS3_ILi512EEEiEEENS3_ILi4096EEENS2_IJiiEEEEEC2ERKS6_RKS7_RKS8_)
        /*4a9c*/ 	.word	0x00000000


	//----- nvinfo : EIATTR_FRAME_SIZE
	.align		4
.L_3194:
        /*4aa0*/ 	.byte	0x04, 0x11
        /*4aa2*/ 	.short	(.L_3196 - .L_3195)
	.align		4
.L_3195:
        /*4aa4*/ 	.word	index@($_ZN7cutlass13device_kernelIN5flash19enable_sm80_to_sm89INS1_16FlashAttnBwdSm80INS1_25CollectiveMainloopBwdSm80ILi2ELi2EN4cute5tupleIJNS5_1CILi128EEES8_NS7_ILi64EEEEEENS_10bfloat16_tEfNS_4arch4Sm80ELb1ELb0ELb1ELb1ELb0ELb0ELb0ELb0ELi2ELi4ELi4ELi4ELb0EEENS1_21CollectiveEpilogueBwdISA_SB_SD_Li256ELb1ELb0ELi2EEENS1_25SingleTileBwdLPTSchedulerILb1ELi128ELb0EEEEEEEEEvNT_6ParamsE$_ZN4cute3eso3ESOILb0ELb0EJNS_5tupleIJNS_1CILi1EEENS3_ILi512EEEiEEENS3_ILi4096EEENS2_IJNS2_IJiiEEENS3_ILi8192EEEEEEEEC2ERKS6_RKS7_RKSA_)
        /*4aa8*/ 	.word	0x00000000


	//----- nvinfo : EIATTR_FRAME_SIZE
	.align		4
.L_3196:
        /*4aac*/ 	.byte	0x04, 0x11
        /*4aae*/ 	.short	(.L_3198 - .L_3197)
	.align		4
.L_3197:
        /*4ab0*/ 	.word	index@($_ZN7cutlass13device_kernelIN5flash19enable_sm80_to_sm89INS1_16FlashAttnBwdSm80INS1_25CollectiveMainloopBwdSm80ILi2ELi2EN4cute5tupleIJNS5_1CILi128EEES8_NS7_ILi64EEEEEENS_10bfloat16_tEfNS_4arch4Sm80ELb1ELb0ELb1ELb1ELb0ELb0ELb0ELb0ELi2ELi4ELi4ELi4ELb0EEENS1_21CollectiveEpilogueBwdISA_SB_SD_Li256ELb1ELb0ELi2EEENS1_25SingleTileBwdLPTSchedulerILb1ELi128ELb0EEEEEEEEEvNT_6ParamsE$_ZN4cute3eso3ESOILb0ELb0EJNS_5tupleIJNS_1CILi0EEENS2_IJNS3_ILi1EEENS3_ILi256EEEiEEEEEENS3_ILi2048EEENS2_IJiNS3_ILi4096EEEEEEEEC2ERKS8_RKS9_RKSB_)
        /*4ab4*/ 	.word	0x00000000


	//----- nvinfo : EIATTR_FRAME_SIZE
	.align		4
.L_3198:
        /*4ab8*/ 	.byte	0x04, 0x11
        /*4aba*/ 	.short	(.L_3200 - .L_3199)
	.align		4
.L_3199:
        /*4abc*/ 	.word	index@($_ZN7cutlass13device_kernelIN5flash19enable_sm80_to_sm89INS1_16FlashAttnBwdSm80INS1_25CollectiveMainloopBwdSm80ILi2ELi2EN4cute5tupleIJNS5_1CILi128EEES8_NS7_ILi64EEEEEENS_10bfloat16_tEfNS_4arch4Sm80ELb1ELb0ELb1ELb1ELb0ELb0ELb0ELb0ELi2ELi4ELi4ELi4ELb0EEENS1_21CollectiveEpilogueBwdISA_SB_SD_Li256ELb1ELb0ELi2EEENS1_25SingleTileBwdLPTSchedulerILb1ELi128ELb0EEEEEEEEEvNT_6ParamsE$_ZN4cute3eso3ESOILb0ELb0EJNS_14ComposedLayoutINS_7SwizzleILi3ELi3ELi3EEENS_9MixedBitsILj0ELj432EEENS_6LayoutINS_5tupleIJNS8_IJNS_1CILi2EEESA_SA_EEESA_NS9_ILi8EEEEEENS8_IJNS8_IJNS9_ILi64EEESC_NS9_ILi512EEEEEENS9_ILi8192EEENS9_ILi1024EEEEEEEEEEiEEC2ERKSL_RKi)
        /*4ac0*/ 	.word	0x00000000


	//----- nvinfo : EIATTR_FRAME_SIZE
	.align		4
.L_3200:
        /*4ac4*/ 	.byte	0x04, 0x11
        /*4ac6*/ 	.short	(.L_3202 - .L_3201)
	.align		4
.L_3201:
        /*4ac8*/ 	.word	index@($_ZN7cutlass13device_kernelIN5flash19enable_sm80_to_sm89INS1_16FlashAttnBwdSm80INS1_25CollectiveMainloopBwdSm80ILi2ELi2EN4cute5tupleIJNS5_1CILi128EEES8_NS7_ILi64EEEEEENS_10bfloat16_tEfNS_4arch4Sm80ELb1ELb0ELb1ELb1ELb0ELb0ELb0ELb0ELi2ELi4ELi4ELi4ELb0EEENS1_21CollectiveEpilogueBwdISA_SB_SD_Li256ELb1ELb0ELi2EEENS1_25SingleTileBwdLPTSchedulerILb1ELi128ELb0EEEEEEEEEvNT_6ParamsE$_ZN4cute3eso3ESOILb0ELb0EJNS_14ComposedLayoutINS_7SwizzleILi3ELi3ELi3EEENS_9MixedBitsILj0ELj432EEENS_6LayoutINS_5tupleIJNS8_IJNS_1CILi2EEESA_SA_EEESA_NS9_ILi8EEEEEENS8_IJNS8_IJNS9_ILi64EEESC_NS9_ILi512EEEEEENS9_ILi8192EEENS9_ILi1024EEEEEEEEEENS_10ViewEngineINS_8smem_ptrIPN7cutlass10bfloat16_tEEEEEEEC2ERKSL_RKSS_)
        /*4acc*/ 	.word	0x00000000


	//----- nvinfo : EIATTR_FRAME_SIZE
	.align		4
.L_3202:
        /*4ad0*/ 	.byte	0x04, 0x11
        /*4ad2*/ 	.short	(.L_3204 - .L_3203)
	.align		4
.L_3203:
        /*4ad4*/ 	.word	index@($_ZN7cutlass13device_kernelIN5flash19enable_sm80_to_sm89INS1_16FlashAttnBwdSm80INS1_25CollectiveMainloopBwdSm80ILi2ELi2EN4cute5tupleIJNS5_1CILi128EEES8_NS7_ILi64EEEEEENS_10bfloat16_tEfNS_4arch4Sm80ELb1ELb0ELb1ELb1ELb0ELb0ELb0ELb0ELi2ELi4ELi4ELi4ELb0EEENS1_21CollectiveEpilogueBwdISA_SB_SD_Li256ELb1ELb0ELi2EEENS1_25SingleTileBwdLPTSchedulerILb1ELi128ELb0EEEEEEEEEvNT_6ParamsE$_ZN4cute12iter_adaptorIPjNS_8smem_ptrIS1_EEEC2ES1_)
        /*4ad8*/ 	.word	0x00000000


	//----- nvinfo : EIATTR_FRAME_SIZE
	.align		4
.L_3204:
        /*4adc*/ 	.byte	0x04, 0x11
        /*4ade*/ 	.short	(.L_3206 - .L_3205)
	.align		4
.L_3205:
        /*4ae0*/ 	.word	index@($_ZN7cutlass13device_kernelIN5flash19enable_sm80_to_sm89INS1_16FlashAttnBwdSm80INS1_25CollectiveMainloopBwdSm80ILi2ELi2EN4cute5tupleIJNS5_1CILi128EEES8_NS7_ILi64EEEEEENS_10bfloat16_tEfNS_4arch4Sm80ELb1ELb0ELb1ELb1ELb0ELb0ELb0ELb0ELi2ELi4ELi4ELi4ELb0EEENS1_21CollectiveEpilogueBwdISA_SB_SD_Li256ELb1ELb0ELi2EEENS1_25SingleTileBwdLPTSchedulerILb1ELi128ELb0EEEEEEEEEvNT_6ParamsE$_ZN4cute12iter_adaptorIPfNS_8smem_ptrIS1_EEEC2ES1_)
        /*4ae4*/ 	.word	0x00000000


	//----- nvinfo : EIATTR_FRAME_SIZE
	.align		4
.L_3206:
        /*4ae8*/ 	.byte	0x04, 0x11
        /*4aea*/ 	.short	(.L_3208 - .L_3207)
	.align		4
.L_3207:
        /*4aec*/ 	.word	index@($_ZN7cutlass13device_kernelIN5flash19enable_sm80_to_sm89INS1_16FlashAttnBwdSm80INS1_25CollectiveMainloopBwdSm80ILi2ELi2EN4cute5tupleIJNS5_1CILi128EEES8_NS7_ILi64EEEEEENS_10bfloat16_tEfNS_4arch4Sm80ELb1ELb0ELb1ELb1ELb0ELb0ELb0ELb0ELi2ELi4ELi4ELi4ELb0EEENS1_21CollectiveEpilogueBwdISA_SB_SD_Li256ELb1ELb0ELi2EEENS1_25SingleTileBwdLPTSchedulerILb1ELi128ELb0EEEEEEEEEvNT_6ParamsE$_ZN4cute12iter_adaptorIPfNS_8gmem_ptrIS1_EEEC2ES1_)
        /*4af0*/ 	.word	0x00000000


	//----- nvinfo : EIATTR_FRAME_SIZE
	.align		4
.L_3208:
        /*4af4*/ 	.byte	0x04, 0x11
        /*4af6*/ 	.short	(.L_3210 - .L_3209)
	.align		4
.L_3209:
        /*4af8*/ 	.word	index@($_ZN7cutlass13device_kernelIN5flash19enable_sm80_to_sm89INS1_16FlashAttnBwdSm80INS1_25CollectiveMainloopBwdSm80ILi2ELi2EN4cute5tupleIJNS5_1CILi128EEES8_NS7_ILi64EEEEEENS_10bfloat16_tEfNS_4arch4Sm80ELb1ELb0ELb1ELb1ELb0ELb0ELb0ELb0ELi2ELi4ELi4ELi4ELb0EEENS1_21CollectiveEpilogueBwdISA_SB_SD_Li256ELb1ELb0ELi2EEENS1_25SingleTileBwdLPTSchedulerILb1ELi128ELb0EEEEEEEEEvNT_6ParamsE$_ZN4cute12iter_adaptorIPN7cutlass9uint128_tENS_8smem_ptrIS3_EEEC2ES3_)
        /*4afc*/ 	.word	0x00000000


	//----- nvinfo : EIATTR_FRAME_SIZE
	.align		4
.L_3210:
        /*4b00*/ 	.byte	0x04, 0x11
        /*4b02*/ 	.short	(.L_3212 - .L_3211)
	.align		4
.L_3211:
        /*4b04*/ 	.word	index@($_ZN7cutlass13device_kernelIN5flash19enable_sm80_to_sm89INS1_16FlashAttnBwdSm80INS1_25CollectiveMainloopBwdSm80ILi2ELi2EN4cute5tupleIJNS5_1CILi128EEES8_NS7_ILi64EEEEEENS_10bfloat16_tEfNS_4arch4Sm80ELb1ELb0ELb1ELb1ELb0ELb0ELb0ELb0ELi2ELi4ELi4ELi4ELb0EEENS1_21CollectiveEpilogueBwdISA_SB_SD_Li256ELb1ELb0ELi2EEENS1_25SingleTileBwdLPTSchedulerILb1ELi128ELb0EEEEEEEEEvNT_6ParamsE$_ZN4cute12iter_adaptorIPN7cutlass10bfloat16_tENS_8smem_ptrIS3_EEEC2ES3_)
        /*4b08*/ 	.word	0x00000000


	//----- nvinfo : EIATTR_FRAME_SIZE
	.align		4
.L_3212:
        /*4b0c*/ 	.byte	0x04, 0x11
        /*4b0e*/ 	.short	(.L_3214 - .L_3213)
	.align		4
.L_3213:
        /*4b10*/ 	.word	index@($_ZN7cutlass13device_kernelIN5flash19enable_sm80_to_sm89INS1_16FlashAttnBwdSm80INS1_25CollectiveMainloopBwdSm80ILi2ELi2EN4cute5tupleIJNS5_1CILi128EEES8_NS7_ILi64EEEEEENS_10bfloat16_tEfNS_4arch4Sm80ELb1ELb0ELb1ELb1ELb0ELb0ELb0ELb0ELi2ELi4ELi4ELi4ELb0EEENS1_21CollectiveEpilogueBwdISA_SB_SD_Li256ELb1ELb0ELi2EEENS1_25SingleTileBwdLPTSchedulerILb1ELi128ELb0EEEEEEEEEvNT_6ParamsE$_ZN4cute12iter_adaptorIPKfNS_8gmem_ptrIS2_EEEC2ES2_)
        /*4b14*/ 	.word	0x00000000


	//----- nvinfo : EIATTR_FRAME_SIZE
	.align		4
.L_3214:
        /*4b18*/ 	.byte	0x04, 0x11
        /*4b1a*/ 	.short	(.L_3216 - .L_3215)
	.align		4
.L_3215:
        /*4b1c*/ 	.word	index@($_ZN7cutlass13device_kernelIN5flash19enable_sm80_to_sm89INS1_16FlashAttnBwdSm80INS1_25CollectiveMainloopBwdSm80ILi2ELi2EN4cute5tupleIJNS5_1CILi128EEES8_NS7_ILi64EEEEEENS_10bfloat16_tEfNS_4arch4Sm80ELb1ELb0ELb1ELb1ELb0ELb0ELb0ELb0ELi2ELi4ELi4ELi4ELb0EEENS1_21CollectiveEpilogueBwdISA_SB_SD_Li256ELb1ELb0ELi2EEENS1_25SingleTileBwdLPTSchedulerILb1ELi128ELb0EEEEEEEEEvNT_6ParamsE$_ZN4cute12iter_adaptorIPKN7cutlass9uint128_tENS_8gmem_ptrIS4_EEEC2ES4_)
        /*4b20*/ 	.word	0x00000000


	//----- nvinfo : EIATTR_FRAME_SIZE
	.align		4
.L_3216:
        /*4b24*/ 	.byte	0x04, 0x11
        /*4b26*/ 	.short	(.L_3218 - .L_3217)
	.align		4
.L_3217:
        /*4b28*/ 	.word	index@($_ZN7cutlass13device_kernelIN5flash19enable_sm80_to_sm89INS1_16FlashAttnBwdSm80INS1_25CollectiveMainloopBwdSm80ILi2ELi2EN4cute5tupleIJNS5_1CILi128EEES8_NS7_ILi64EEEEEENS_10bfloat16_tEfNS_4arch4Sm80ELb1ELb0ELb1ELb1ELb0ELb0ELb0ELb0ELi2ELi4ELi4ELi4ELb0EEENS1_21CollectiveEpilogueBwdISA_SB_SD_Li256ELb1ELb0ELi2EEENS1_25SingleTileBwdLPTSchedulerILb1ELi128ELb0EEEEEEEEEvNT_6ParamsE$_ZN4cute12iter_adaptorIPKN7cutlass10bfloat16_tENS_8gmem_ptrIS4_EEEC2ES4_)
        /*4b2c*/ 	.word	0x00000000


	//----- nvinfo : EIATTR_FRAME_SIZE
	.align		4
.L_3218:
        /*4b30*/ 	.byte	0x04, 0x11
        /*4b32*/ 	.short	(.L_3220 - .L_3219)
	.align		4
.L_3219:
        /*4b34*/ 	.word	index@(_ZN7cutlass13device_kernelIN5flash19enable_sm80_to_sm89INS1_16FlashAttnBwdSm80INS1_25CollectiveMainloopBwdSm80ILi2ELi2EN4cute5tupleIJNS5_1CILi128EEES8_NS7_ILi64EEEEEENS_10bfloat16_tEfNS_4arch4Sm80ELb1ELb0ELb1ELb1ELb0ELb0ELb0ELb0ELi2ELi4ELi4ELi4ELb0EEENS1_21CollectiveEpilogueBwdISA_SB_SD_Li256ELb1ELb0ELi2EEENS1_25SingleTileBwdLPTSchedulerILb1ELi128ELb0EEEEEEEEEvNT_6ParamsE)
        /*4b38*/ 	.word	0x000016e0


	//----- nvinfo : EIATTR_REGCOUNT
	.align		4
.L_3220:
        /*4b3c*/ 	.byte	0x04, 0x2f
        /*4b3e*/ 	.short	(.L_3222 - .L_3221)
	.align		4
.L_3221:
        /*4b40*/ 	.word	index@(_ZN7cutlass13device_kernelIN5flash22FlashAttnBwdPreprocessIN4cute5tupleIJNS3_1CILi128EEENS5_ILi64EEEEEENS_10bfloat16_tEfNS_4arch4Sm80ELb1ELb0EEEEEvNT_6ParamsE)
        /*4b44*/ 	.word	0x0000003e


	//----- nvinfo : EIATTR_FRAME_SIZE
	.align		4
.L_3222:
        /*4b48*/ 	.byte	0x04, 0x11
        /*4b4a*/ 	.short	(.L_3224 - .L_3223)
	.align		4
.L_3223:
        /*4b4c*/ 	.word	index@(_ZN7cutlass13device_kernelIN5flash22FlashAttnBwdPreprocessIN4cute5tupleIJNS3_1CILi128EEENS5_ILi64EEEEEENS_10bfloat16_tEfNS_4arch4Sm80ELb1ELb0EEEEEvNT_6ParamsE)
        /*4b50*/ 	.word	0x00000000


	//----- nvinfo : EIATTR_REGCOUNT
	.align		4
.L_3224:
        /*4b54*/ 	.byte	0x04, 0x2f
        /*4b56*/ 	.short	(.L_3226 - .L_3225)
	.align		4
.L_3225:
        /*4b58*/ 	.word	index@(_ZN7cutlass13device_kernelIN5flash19enable_sm80_to_sm89INS1_16FlashAttnBwdSm80INS1_25CollectiveMainloopBwdSm80ILi2ELi2EN4cute5tupleIJNS5_1CILi128EEES8_NS7_ILi64EEEEEENS_10bfloat16_tEfNS_4arch4Sm80ELb1ELb0ELb1ELb0ELb1ELb0ELb0ELb0ELi2ELi4ELi4ELi4ELb0EEENS1_24CollectiveEpilogueBwdGQAISA_fSD_Li256ELb0ELb1EEENS1_25SingleTileBwdLPTSchedulerILb0ELi128ELb1EEEEEEEEEvNT_6ParamsE)
        /*4b5c*/ 	.word	0x00000080


	//----- nvinfo : EIATTR_FRAME_SIZE
	.align		4
.L_3226:
        /*4b60*/ 	.byte	0x04, 0x11
        /*4b62*/ 	.short	(.L_3228 - .L_3227)
	.align		4
.L_3227:
        /*4b64*/ 	.word	index@($_ZN7cutlass13device_kernelIN5flash19enable_sm80_to_sm89INS1_16FlashAttnBwdSm80INS1_25CollectiveMainloopBwdSm80ILi2ELi2EN4cute5tupleIJNS5_1CILi128EEES8_NS7_ILi64EEEEEENS_10bfloat16_tEfNS_4arch4Sm80ELb1ELb0ELb1ELb0ELb1ELb0ELb0ELb0ELi2ELi4ELi4ELi4ELb0EEENS1_24CollectiveEpilogueBwdGQAISA_fSD_Li256ELb0ELb1EEENS1_25SingleTileBwdLPTSchedulerILb0ELi128ELb1EEEEEEEEEvNT_6ParamsE$min)
        /*4b68*/ 	.word	0x00000000


	//----- nvinfo : EIATTR_FRAME_SIZE
	.align		4
.L_3228:
        /*4b6c*/ 	.byte	0x04, 0x11
        /*4b6e*/ 	.short	(.L_3230 - .L_3229)
	.align		4
.L_3229:
        /*4b70*/ 	.word	index@($_ZN7cutlass13device_kernelIN5flash19enable_sm80_to_sm89INS1_16FlashAttnBwdSm80INS1_25CollectiveMainloopBwdSm80ILi2ELi2EN4cute5tupleIJNS5_1CILi128EEES8_NS7_ILi64EEEEEENS_10bfloat16_tEfNS_4arch4Sm80ELb1ELb0ELb1ELb0ELb1ELb0ELb0ELb0ELi2ELi4ELi4ELi4ELb0EEENS1_24CollectiveEpilogueBwdGQAISA_fSD_Li256ELb0ELb1EEENS1_25SingleTileBwdLPTSchedulerILb0ELi128ELb1EEEEEEEEEvNT_6ParamsE$exp2f)
        /*4b74*/ 	.word	0x00000000


	//----- nvinfo : EIATTR_FRAME_SIZE
	.align		4
.L_3230:
        /*4b78*/ 	.byte	0x04, 0x11
        /*4b7a*/ 	.short	(.L_3232 - .L_3231)
	.align		4
.L_3231:
        /*4b7c*/ 	.word	index@($_ZN7cutlass13device_kernelIN5flash19enable_sm80_to_sm89INS1_16FlashAttnBwdSm80INS1_25CollectiveMainloopBwdSm80ILi2ELi2EN4cute5tupleIJNS5_1CILi128EEES8_NS7_ILi64EEEEEENS_10bfloat16_tEfNS_4arch4Sm80ELb1ELb0ELb1ELb0ELb1ELb0ELb0ELb0ELi2ELi4ELi4ELi4ELb0EEENS1_24CollectiveEpilogueBwdGQAISA_fSD_Li256ELb0ELb1EEENS1_25SingleTileBwdLPTSchedulerILb0ELi128ELb1EEEEEEEEEvNT_6ParamsE$__fAtomicAdd)
        /*4b80*/ 	.word	0x00000000


	//----- nvinfo : EIATTR_FRAME_SIZE
	.align		4
.L_3232:
        /*4b84*/ 	.byte	0x04, 0x11
        /*4b86*/ 	.short	(.L_3234 - .L_3233)
	.align		4
.L_3233:
        /*4b88*/ 	.word	index@($__internal_10_$__cuda_sm70_warpsync)
        /*4b8c*/ 	.word	0x00000000


	//----- nvinfo : EIATTR_FRAME_SIZE
	.align		4
.L_3234:
        /*4b90*/ 	.byte	0x04, 0x11
        /*4b92*/ 	.short	(.L_3236 - .L_3235)
	.align		4
.L_3235:
        /*4b94*/ 	.word	index@($_ZN7cutlass13device_kernelIN5flash19enable_sm80_to_sm89INS1_16FlashAttnBwdSm80INS1_25CollectiveMainloopBwdSm80ILi2ELi2EN4cute5tupleIJNS5_1CILi128EEES8_NS7_ILi64EEEEEENS_10bfloat16_tEfNS_4arch4Sm80ELb1ELb0ELb1ELb0ELb1ELb0ELb0ELb0ELi2ELi4ELi4ELi4ELb0EEENS1_24CollectiveEpilogueBwdGQAISA_fSD_Li256ELb0ELb1EEENS1_25SingleTileBwdLPTSchedulerILb0ELi128ELb1EEEEEEEEEvNT_6ParamsE$_ZZZN5flash25CollectiveMainloopBwdSm80ILi2ELi2EN4cute5tupleIJNS1_1CILi128EEES4_NS3_ILi64EEEEEEN7cutlass10bfloat16_tEfNS7_4arch4Sm80ELb1ELb0ELb1ELb0ELb1ELb0ELb0ELb0ELi2ELi4ELi4ELi4ELb0EE3mmaINS_16FlashAttnBwdSm80ISB_NS_24CollectiveEpilogueBwdGQAIS6_fSA_Li256ELb0ELb1EEENS_25SingleTileBwdLPTSchedulerILb0ELi128ELb1EEEE13SharedStorageENS1_6TensorINS1_11ArrayEngineIfLm32EEENS1_6LayoutINS2_IJNS2_IJNS3_ILi2EEESO_EEESO_NS3_ILi4EEEEEENS2_IJNS2_IJNS3_ILi1EEESO_EEESQ_NS3_ILi8EEEEEEEEEEEEbRKNSB_6ParamsERT0_S12_iNS2_IJiiiEEERT_ENKUliT_E_clIZSC_ISJ_SX_EbS10_S12_S12_iS13_S15_EUlRS16_iE_EEDaiS16_ENKUlvE1_clEv)
        /*4b98*/ 	.word	0x00000000


	//----- nvinfo : EIATTR_FRAME_SIZE
	.align		4
.L_3236:
        /*4b9c*/ 	.byte	0x04, 0x11
        /*4b9e*/ 	.short	(.L_3238 - .L_3237)
	.align		4
.L_3237:
        /*4ba0*/ 	.word	index@($_ZN7cutlass13device_kernelIN5flash19enable_sm80_to_sm89INS1_16FlashAttnBwdSm80INS1_25CollectiveMainloopBwdSm80ILi2ELi2EN4cute5tupleIJNS5_1CILi128EEES8_NS7_ILi64EEEEEENS_10bfloat16_tEfNS_4arch4Sm80ELb1ELb0ELb1ELb0ELb1ELb0ELb0ELb0ELi2ELi4ELi4ELi4ELb0EEENS1_24CollectiveEpilogueBwdGQAISA_fSD_Li256ELb0ELb1EEENS1_25SingleTileBwdLPTSchedulerILb0ELi128ELb1EEEEEEEEEvNT_6ParamsE$_ZZZN5flash25CollectiveMainloopBwdSm80ILi2ELi2EN4cute5tupleIJNS1_1CILi128EEES4_NS3_ILi64EEEEEEN7cutlass10bfloat16_tEfNS7_4arch4Sm80ELb1ELb0ELb1ELb0ELb1ELb0ELb0ELb0ELi2ELi4ELi4ELi4ELb0EE3mmaINS_16FlashAttnBwdSm80ISB_NS_24CollectiveEpilogueBwdGQAIS6_fSA_Li256ELb0ELb1EEENS_25SingleTileBwdLPTSchedulerILb0ELi128ELb1EEEE13SharedStorageENS1_6TensorINS1_11ArrayEngineIfLm32EEENS1_6LayoutINS2_IJNS2_IJNS3_ILi2EEESO_EEESO_NS3_ILi4EEEEEENS2_IJNS2_IJNS3_ILi1EEESO_EEESQ_NS3_ILi8EEEEEEEEEEEEbRKNSB_6ParamsERT0_S12_iNS2_IJiiiEEERT_ENKUliT_E_clIZSC_ISJ_SX_EbS10_S12_S12_iS13_S15_EUlRS16_iE_EEDaiS16_ENKUlvE0_clEv)
        /*4ba4*/ 	.word	0x00000000


	//----- nvinfo : EIATTR_FRAME_SIZE
	.align		4
.L_3238:
        /*4ba8*/ 	.byte	0x04, 0x11
        /*4baa*/ 	.short	(.L_3240 - .L_3239)
	.align		4
.L_3239:
        /*4bac*/ 	.word	index@($_ZN7cutlass13device_kernelIN5flash19enable_sm80_to_sm89INS1_16FlashAttnBwdSm80INS1_25CollectiveMainloopBwdSm80ILi2ELi2EN4cute5tupleIJNS5_1CILi128EEES8_NS7_ILi64EEEEEENS_10bfloat16_tEfNS_4arch4Sm80ELb1ELb0ELb1ELb0ELb1ELb0ELb0ELb0ELi2ELi4ELi4ELi4ELb0EEENS1_24CollectiveEpilogueBwdGQAISA_fSD_Li256ELb0ELb1EEENS1_25SingleTileBwdLPTSchedulerILb0ELi128ELb1EEEEEEEEEvNT_6ParamsE$_ZZZN5flash25CollectiveMainloopBwdSm80ILi2ELi2EN4cute5tupleIJNS1_1CILi128EEES4_NS3_ILi64EEEEEEN7cutlass10bfloat16_tEfNS7_4arch4Sm80ELb1ELb0ELb1ELb0ELb1ELb0ELb0ELb0ELi2ELi4ELi4ELi4ELb0EE3mmaINS_16FlashAttnBwdSm80ISB_NS_24CollectiveEpilogueBwdGQAIS6_fSA_Li256ELb0ELb1EEENS_25SingleTileBwdLPTSchedulerILb0ELi128ELb1EEEE13SharedStorageENS1_6TensorINS1_11ArrayEngineIfLm32EEENS1_6LayoutINS2_IJNS2_IJNS3_ILi2EEESO_EEESO_NS3_ILi4EEEEEENS2_IJNS2_IJNS3_ILi1EEESO_EEESQ_NS3_ILi8EEEEEEEEEEEEbRKNSB_6ParamsERT0_S12_iNS2_IJiiiEEERT_ENKUliT_E_clIZSC_ISJ_SX_EbS10_S12_S12_iS13_S15_EUlRS16_iE_EEDaiS16_ENKUlT_E_clIZSC_ISJ_SX_EbS10_S12_S12_iS13_S15_EUlvE0_EEDaS1B_)
        /*4bb0*/ 	.word	0x00000000


	//----- nvinfo : EIATTR_FRAME_SIZE
	.align		4
.L_3240:
        /*4bb4*/ 	.byte	0x04, 0x11
        /*4bb6*/ 	.short	(.L_3242 - .L_3241)
	.align		4
.L_3241:
        /*4bb8*/ 	.word	index@($_ZN7cutlass13device_kernelIN5flash19enable_sm80_to_sm89INS1_16FlashAttnBwdSm80INS1_25CollectiveMainloopBwdSm80ILi2ELi2EN4cute5tupleIJNS5_1CILi128EEES8_NS7_ILi64EEEEEENS_10bfloat16_tEfNS_4arch4Sm80ELb1ELb0ELb1ELb0ELb1ELb0ELb0ELb0ELi2ELi4ELi4ELi4ELb0EEENS1_24CollectiveEpilogueBwdGQAISA_fSD_Li256ELb0ELb1EEENS1_25SingleTileBwdLPTSchedulerILb0ELi128ELb1EEEEEEEEEvNT_6ParamsE$_ZZN5flash25CollectiveMainloopBwdSm80ILi2ELi2EN4cute5tupleIJNS1_1CILi128EEES4_NS3_ILi64EEEEEEN7cutlass10bfloat16_tEfNS7_4arch4Sm80ELb1ELb0ELb1ELb0ELb1ELb0ELb0ELb0ELi2ELi4ELi4ELi4ELb0EE3mmaINS_16FlashAttnBwdSm80ISB_NS_24CollectiveEpilogueBwdGQAIS6_fSA_Li256ELb0ELb1EEENS_25SingleTileBwdLPTSchedulerILb0ELi128ELb1EEEE13SharedStorageENS1_6TensorINS1_11ArrayEngineIfLm32EEENS1_6LayoutINS2_IJNS2_IJNS3_ILi2EEESO_EEESO_NS3_ILi4EEEEEENS2_IJNS2_IJNS3_ILi1EEESO_EEESQ_NS3_ILi8EEEEEEEEEEEEbRKNSB_6ParamsERT0_S12_iNS2_IJiiiEEERT_ENKUlvE_clEv)
        /*4bbc*/ 	.word	0x00000000


	//----- nvinfo : EIATTR_FRAME_SIZE
	.align		4
.L_3242:
        /*4bc0*/ 	.byte	0x04, 0x11
        /*4bc2*/ 	.short	(.L_3244 - .L_3243)
	.align		4
.L_3243:
        /*4bc4*/ 	.word	index@($_ZN7cutlass13device_kernelIN5flash19enable_sm80_to_sm89INS1_16FlashAttnBwdSm80INS1_25CollectiveMainloopBwdSm80ILi2ELi2EN4cute5tupleIJNS5_1CILi128EEES8_NS7_ILi64EEEEEENS_10bfloat16_tEfNS_4arch4Sm80ELb1ELb0ELb1ELb0ELb1ELb0ELb0ELb0ELi2ELi4ELi4ELi4ELb0EEENS1_24CollectiveEpilogueBwdGQAISA_fSD_Li256ELb0ELb1EEENS1_25SingleTileBwdLPTSchedulerILb0ELi128ELb1EEEEEEEEEvNT_6ParamsE$_ZZN5flash25CollectiveMainloopBwdSm80ILi2ELi2EN4cute5tupleIJNS1_1CILi128EEES4_NS3_ILi64EEEEEEN7cutlass10bfloat16_tEfNS7_4arch4Sm80ELb1ELb0ELb1ELb0ELb1ELb0ELb0ELb0ELi2ELi4ELi4ELi4ELb0EE3mmaINS_16FlashAttnBwdSm80ISB_NS_24CollectiveEpilogueBwdGQAIS6_fSA_Li256ELb0ELb1EEENS_25SingleTileBwdLPTSchedulerILb0ELi128ELb1EEEE13SharedStorageENS1_6TensorINS1_11ArrayEngineIfLm32EEENS1_6LayoutINS2_IJNS2_IJNS3_ILi2EEESO_EEESO_NS3_ILi4EEEEEENS2_IJNS2_IJNS3_ILi1EEESO_EEESQ_NS3_ILi8EEEEEEEEEEEEbRKNSB_6ParamsERT0_S12_iNS2_IJiiiEEERT_ENKUlvE0_clEv)
        /*4bc8*/ 	.word	0x00000000


	//----- nvinfo : EIATTR_FRAME_SIZE
	.align		4
.L_3244:
        /*4bcc*/ 	.byte	0x04, 0x11
        /*4bce*/ 	.short	(.L_3246 - .L_3245)
	.align		4
.L_3245:
        /*4bd0*/ 	.word	index@($_ZN7cutlass13device_kernelIN5flash19enable_sm80_to_sm89INS1_16FlashAttnBwdSm80INS1_25CollectiveMainloopBwdSm80ILi2ELi2EN4cute5tupleIJNS5_1CILi128EEES8_NS7_ILi64EEEEEENS_10bfloat16_tEfNS_4arch4Sm80ELb1ELb0ELb1ELb0ELb1ELb0ELb0ELb0ELi2ELi4ELi4ELi4ELb0EEENS1_24CollectiveEpilogueBwdGQAISA_fSD_Li256ELb0ELb1EEENS1_25SingleTileBwdLPTSchedulerILb0ELi128ELb1EEEEEEEEEvNT_6ParamsE$_ZZN5flash25CollectiveMainloopBwdSm80ILi2ELi2EN4cute5tupleIJNS1_1CILi128EEES4_NS3_ILi64EEEEEEN7cutlass10bfloat16_tEfNS7_4arch4Sm80ELb1ELb0ELb1ELb0ELb1ELb0ELb0ELb0ELi2ELi4ELi4ELi4ELb0EE3mmaINS_16FlashAttnBwdSm80ISB_NS_24CollectiveEpilogueBwdGQAIS6_fSA_Li256ELb0ELb1EEENS_25SingleTileBwdLPTSchedulerILb0ELi128ELb1EEEE13SharedStorageENS1_6TensorINS1_11ArrayEngineIfLm32EEENS1_6LayoutINS2_IJNS2_IJNS3_ILi2EEESO_EEESO_NS3_ILi4EEEEEENS2_IJNS2_IJNS3_ILi1EEESO_EEESQ_NS3_ILi8EEEEEEEEEEEEbRKNSB_6ParamsERT0_S12_iNS2_IJiiiEEERT_ENKUliiE_clEii)
        /*4bd4*/ 	.word	0x00000000


	//----- nvinfo : EIATTR_FRAME_SIZE
	.align		4
.L_3246:
        /*4bd8*/ 	.byte	0x04, 0x11
        /*4bda*/ 	.short	(.L_3248 - .L_3247)
	.align		4
.L_3247:
        /*4bdc*/ 	.word	index@($_ZN7cutlass13device_kernelIN5flash19enable_sm80_to_sm89INS1_16FlashAttnBwdSm80INS1_25CollectiveMainloopBwdSm80ILi2ELi2EN4cute5tupleIJNS5_1CILi128EEES8_NS7_ILi64EEEEEENS_10bfloat16_tEfNS_4arch4Sm80ELb1ELb0ELb1ELb0ELb1ELb0ELb0ELb0ELi2ELi4ELi4ELi4ELb0EEENS1_24CollectiveEpilogueBwdGQAISA_fSD_Li256ELb0ELb1EEENS1_25SingleTileBwdLPTSchedulerILb0ELi128ELb1EEEEEEEEEvNT_6ParamsE$_ZZN5flash25CollectiveMainloopBwdSm80ILi2ELi2EN4cute5tupleIJNS1_1CILi128EEES4_NS3_ILi64EEEEEEN7cutlass10bfloat16_tEfNS7_4arch4Sm80ELb1ELb0ELb1ELb0ELb1ELb0ELb0ELb0ELi2ELi4ELi4ELi4ELb0EE3mmaINS_16FlashAttnBwdSm80ISB_NS_24CollectiveEpilogueBwdGQAIS6_fSA_Li256ELb0ELb1EEENS_25SingleTileBwdLPTSchedulerILb0ELi128ELb1EEEE13SharedStorageENS1_6TensorINS1_11ArrayEngineIfLm32EEENS1_6LayoutINS2_IJNS2_IJNS3_ILi2EEESO_EEESO_NS3_ILi4EEEEEENS2_IJNS2_IJNS3_ILi1EEESO_EEESQ_NS3_ILi8EEEEEEEEEEEEbRKNSB_6ParamsERT0_S12_iNS2_IJiiiEEERT_ENKUliiE0_clEii)
        /*4be0*/ 	.word	0x00000000


	//----- nvinfo : EIATTR_FRAME_SIZE
	.align		4
.L_3248:
        /*4be4*/ 	.byte	0x04, 0x11
        /*4be6*/ 	.short	(.L_3250 - .L_3249)
	.align		4
.L_3249:
        /*4be8*/ 	.word	index@($_ZN7cutlass13device_kernelIN5flash19enable_sm80_to_sm89INS1_16FlashAttnBwdSm80INS1_25CollectiveMainloopBwdSm80ILi2ELi2EN4cute5tupleIJNS5_1CILi128EEES8_NS7_ILi64EEEEEENS_10bfloat16_tEfNS_4arch4Sm80ELb1ELb0ELb1ELb0ELb1ELb0ELb0ELb0ELi2ELi4ELi4ELi4ELb0EEENS1_24CollectiveEpilogueBwdGQAISA_fSD_Li256ELb0ELb1EEENS1_25SingleTileBwdLPTSchedulerILb0ELi128ELb1EEEEEEEEEvNT_6ParamsE$_ZZN5flash25CollectiveMainloopBwdSm80ILi2ELi2EN4cute5tupleIJNS1_1CILi128EEES4_NS3_ILi64EEEEEEN7cutlass10bfloat16_tEfNS7_4arch4Sm80ELb1ELb0ELb1ELb0ELb1ELb0ELb0ELb0ELi2ELi4ELi4ELi4ELb0EE3mmaINS_16FlashAttnBwdSm80ISB_NS_24CollectiveEpilogueBwdGQAIS6_fSA_Li256ELb0ELb1EEENS_25SingleTileBwdLPTSchedulerILb0ELi128ELb1EEEE13SharedStorageENS1_6TensorINS1_11ArrayEngineIfLm32EEENS1_6LayoutINS2_IJNS2_IJNS3_ILi2EEESO_EEESO_NS3_ILi4EEEEEENS2_IJNS2_IJNS3_ILi1EEESO_EEESQ_NS3_ILi8EEEEEEEEEEEEbRKNSB_6ParamsERT0_S12_iNS2_IJiiiEEERT_ENKUliT_E_clIZSC_ISJ_SX_EbS10_S12_S12_iS13_S15_EUlRS16_iE_EEDaiS16_)
        /*4bec*/ 	.word	0x00000000


	//----- nvinfo : EIATTR_FRAME_SIZE
	.align		4
.L_3250:
        /*4bf0*/ 	.byte	0x04, 0x11
        /*4bf2*/ 	.short	(.L_3252 - .L_3251)
	.align		4
.L_3251:
        /*4bf4*/ 	.word	index@($_ZN7cutlass13device_kernelIN5flash19enable_sm80_to_sm89INS1_16FlashAttnBwdSm80INS1_25CollectiveMainloopBwdSm80ILi2ELi2EN4cute5tupleIJNS5_1CILi128EEES8_NS7_ILi64EEEEEENS_10bfloat16_tEfNS_4arch4Sm80ELb1ELb0ELb1ELb0ELb1ELb0ELb0ELb0ELi2ELi4ELi4ELi4ELb0EEENS1_24CollectiveEpilogueBwdGQAISA_fSD_Li256ELb0ELb1EEENS1_25SingleTileBwdLPTSchedulerILb0ELi128ELb1EEEEEEEEEvNT_6ParamsE$_ZZN5flash25CollectiveMainloopBwdSm80ILi2ELi2EN4cute5tupleIJNS1_1CILi128EEES4_NS3_ILi64EEEEEEN7cutlass10bfloat16_tEfNS7_4arch4Sm80ELb1ELb0ELb1ELb0ELb1ELb0ELb0ELb0ELi2ELi4ELi4ELi4ELb0EE3mmaINS_16FlashAttnBwdSm80ISB_NS_24CollectiveEpilogueBwdGQAIS6_fSA_Li256ELb0ELb1EEENS_25SingleTileBwdLPTSchedulerILb0ELi128ELb1EEEE13SharedStorageENS1_6TensorINS1_11ArrayEngineIfLm32EEENS1_6LayoutINS2_IJNS2_IJNS3_ILi2EEESO_EEESO_NS3_ILi4EEEEEENS2_IJNS2_IJNS3_ILi1EEESO_EEESQ_NS3_ILi8EEEEEEEEEEEEbRKNSB_6ParamsERT0_S12_iNS2_IJiiiEEERT_ENKUlRT_iE_clINSK_INSL_IfLm64EEENSN_INS2_IJSP_SO_SU_EEESV_EEEEEEDaS17_i)
        /*4bf8*/ 	.word	0x00000000


	//----- nvinfo : EIATTR_FRAME_SIZE
	.align		4
.L_3252:
        /*4bfc*/ 	.byte	0x04, 0x11
        /*4bfe*/ 	.short	(.L_3254 - .L_3253)
	.align		4
.L_3253:
        /*4c00*/ 	.word	index@($_ZN7cutlass13device_kernelIN5flash19enable_sm80_to_sm89INS1_16FlashAttnBwdSm80INS1_25CollectiveMainloopBwdSm80ILi2ELi2EN4cute5tupleIJNS5_1CILi128EEES8_NS7_ILi64EEEEEENS_10bfloat16_tEfNS_4arch4Sm80ELb1ELb0ELb1ELb0ELb1ELb0ELb0ELb0ELi2ELi4ELi4ELi4ELb0EEENS1_24CollectiveEpilogueBwdGQAISA_fSD_Li256ELb0ELb1EEENS1_25SingleTileBwdLPTSchedulerILb0ELi128ELb1EEEEEEEEEvNT_6ParamsE$_ZZN4cuteplIJiiEJiiEEEDaRKNS_15ArithmeticTupleIJDpT_EEERKNS1_IJDpT0_EEEENKUlDpRKT_E_clIJiiEEEDaSF_)
        /*4c04*/ 	.word	0x00000000


	//----- nvinfo : EIATTR_FRAME_SIZE
	.align		4
.L_3254:
        /*4c08*/ 	.byte	0x04, 0x11
        /*4c0a*/ 	.short	(.L_3256 - .L_3255)
	.align		4
.L_3255:
        /*4c0c*/ 	.word	index@($_ZN7cutlass13device_kernelIN5flash19enable_sm80_to_sm89INS1_16FlashAttnBwdSm80INS1_25CollectiveMainloopBwdSm80ILi2ELi2EN4cute5tupleIJNS5_1CILi128EEES8_NS7_ILi64EEEEEENS_10bfloat16_tEfNS_4arch4Sm80ELb1ELb0ELb1ELb0ELb1ELb0ELb0ELb0ELi2ELi4ELi4ELi4ELb0EEENS1_24CollectiveEpilogueBwdGQAISA_fSD_Li256ELb0ELb1EEENS1_25SingleTileBwdLPTSchedulerILb0ELi128ELb1EEEEEEEEEvNT_6ParamsE$_ZZN4cuteplIJiiEJiNS_1CILi0EEEEEEDaRKNS_15ArithmeticTupleIJDpT_EEERKNS3_IJDpT0_EEEENKUlDpRKT_E_clIJiiEEEDaSH_)
        /*4c10*/ 	.word	0x00000000


	//----- nvinfo : EIATTR_FRAME_SIZE
	.align		4
.L_3256:
        /*4c14*/ 	.byte	0x04, 0x11
        /*4c16*/ 	.short	(.L_3258 - .L_3257)
	.align		4
.L_3257:
        /*4c18*/ 	.word	index@($_ZN7cutlass13device_kernelIN5flash19enable_sm80_to_sm89INS1_16FlashAttnBwdSm80INS1_25CollectiveMainloopBwdSm80ILi2ELi2EN4cute5tupleIJNS5_1CILi128EEES8_NS7_ILi64EEEEEENS_10bfloat16_tEfNS_4arch4Sm80ELb1ELb0ELb1ELb0ELb1ELb0ELb0ELb0ELi2ELi4ELi4ELi4ELb0EEENS1_24CollectiveEpilogueBwdGQAISA_fSD_Li256ELb0ELb1EEENS1_25SingleTileBwdLPTSchedulerILb0ELi128ELb1EEEEEEEEEvNT_6ParamsE$_ZZN4cuteplIJiiEJNS_1CILi0EEES2_EEEDaRKNS_15ArithmeticTupleIJDpT_EEERKNS3_IJDpT0_EEEENKUlDpRKT_E_clIJiiEEEDaSH_)
        /*4c1c*/ 	.word	0x00000000


	//----- nvinfo : EIATTR_FRAME_SIZE
	.align		4
.L_3258:
        /*4c20*/ 	.byte	0x04, 0x11
        /*4c22*/ 	.short	(.L_3260 - .L_3259)
	.align		4
.L_3259:
        /*4c24*/ 	.word	index@($_ZN7cutlass13device_kernelIN5flash19enable_sm80_to_sm89INS1_16FlashAttnBwdSm80INS1_25CollectiveMainloopBwdSm80ILi2ELi2EN4cute5tupleIJNS5_1CILi128EEES8_NS7_ILi64EEEEEENS_10bfloat16_tEfNS_4arch4Sm80ELb1ELb0ELb1ELb0ELb1ELb0ELb0ELb0ELi2ELi4ELi4ELi4ELb0EEENS1_24CollectiveEpilogueBwdGQAISA_fSD_Li256ELb0ELb1EEENS1_25SingleTileBwdLPTSchedulerILb0ELi128ELb1EEEEEEEEEvNT_6ParamsE$_ZZN4cuteplIJiEJiEEEDaRKNS_15ArithmeticTupleIJDpT_EEERKNS1_IJDpT0_EEEENKUlDpRKT_E_clIJiEEEDaSF_)
        /*4c28*/ 	.word	0x00000000


	//----- nvinfo : EIATTR_FRAME_SIZE
	.align		4
.L_3260:
        /*4c2c*/ 	.byte	0x04, 0x11
        /*4c2e*/ 	.short	(.L_3262 - .L_3261)
	.align		4
.L_3261:
        /*4c30*/ 	.word	index@($_ZN7cutlass13device_kernelIN5flash19enable_sm80_to_sm89INS1_16FlashAttnBwdSm80INS1_25CollectiveMainloopBwdSm80ILi2ELi2EN4cute5tupleIJNS5_1CILi128EEES8_NS7_ILi64EEEEEENS_10bfloat16_tEfNS_4arch4Sm80ELb1ELb0ELb1ELb0ELb1ELb0ELb0ELb0ELi2ELi4ELi4ELi4ELb0EEENS1_24CollectiveEpilogueBwdGQAISA_fSD_Li256ELb0ELb1EEENS1_25SingleTileBwdLPTSchedulerILb0ELi128ELb1EEEEEEEEEvNT_6ParamsE$_ZZN4cuteplIJiEJNS_1CILi0EEEiEEEDaRKNS_15ArithmeticTupleIJDpT_EEERKNS3_IJDpT0_EEEENKUlDpRKT_E_clIJiiEEEDaSH_)
        /*4c34*/ 	.word	0x00000000


	//----- nvinfo : EIATTR_FRAME_SIZE
	.align		4
.L_3262:
        /*4c38*/ 	.byte	0x04, 0x11
        /*4c3a*/ 	.short	(.L_3264 - .L_3263)
	.align		4
.L_3263:
        /*4c3c*/ 	.word	index@($_ZN7cutlass13device_kernelIN5flash19enable_sm80_to_sm89INS1_16FlashAttnBwdSm80INS1_25CollectiveMainloopBwdSm80ILi2ELi2EN4cute5tupleIJNS5_1CILi128EEES8_NS7_ILi64EEEEEENS_10bfloat16_tEfNS_4arch4Sm80ELb1ELb0ELb1ELb0ELb1ELb0ELb0ELb0ELi2ELi4ELi4ELi4ELb0EEENS1_24CollectiveEpilogueBwdGQAISA_fSD_Li256ELb0ELb1EEENS1_25SingleTileBwdLPTSchedulerILb0ELi128ELb1EEEEEEEEEvNT_6ParamsE$_ZZN4cuteplIJiEJNS_1CILi0EEES2_EEEDaRKNS_15ArithmeticTupleIJDpT_EEERKNS3_IJDpT0_EEEENKUlDpRKT_E_clIJiS2_EEEDaSH_)
        /*4c40*/ 	.word	0x00000000


	//----- nvinfo : EIATTR_FRAME_SIZE
	.align		4
.L_3264:
        /*4c44*/ 	.byte	0x04, 0x11
        /*4c46*/ 	.short	(.L_3266 - .L_3265)
	.align		4
.L_3265:
        /*4c48*/ 	.word	index@($_ZN7cutlass13device_kernelIN5flash19enable_sm80_to_sm89INS1_16FlashAttnBwdSm80INS1_25CollectiveMainloopBwdSm80ILi2ELi2EN4cute5tupleIJNS5_1CILi128EEES8_NS7_ILi64EEEEEENS_10bfloat16_tEfNS_4arch4Sm80ELb1ELb0ELb1ELb0ELb1ELb0ELb0ELb0ELi2ELi4ELi4ELi4ELb0EEENS1_24CollectiveEpilogueBwdGQAISA_fSD_Li256ELb0ELb1EEENS1_25SingleTileBwdLPTSchedulerILb0ELi128ELb1EEEEEEEEEvNT_6ParamsE$_ZZN4cuteplIJiEJNS_1CILi0EEEEEEDaRKNS_15ArithmeticTupleIJDpT_EEERKNS3_IJDpT0_EEEENKUlDpRKT_E_clIJiEEEDaSH_)
        /*4c4c*/ 	.word	0x00000000


	//----- nvinfo : EIATTR_FRAME_SIZE
	.align		4
.L_3266:
        /*4c50*/ 	.byte	0x04, 0x11
        /*4c52*/ 	.short	(.L_3268 - .L_3267)
	.align		4
.L_3267:
        /*4c54*/ 	.word	index@($_ZN7cutlass13device_kernelIN5flash19enable_sm80_to_sm89INS1_16FlashAttnBwdSm80INS1_25CollectiveMainloopBwdSm80ILi2ELi2EN4cute5tupleIJNS5_1CILi128EEES8_NS7_ILi64EEEEEENS_10bfloat16_tEfNS_4arch4Sm80ELb1ELb0ELb1ELb0ELb1ELb0ELb0ELb0ELi2ELi4ELi4ELi4ELb0EEENS1_24CollectiveEpilogueBwdGQAISA_fSD_Li256ELb0ELb1EEENS1_25SingleTileBwdLPTSchedulerILb0ELi128ELb1EEEEEEEEEvNT_6ParamsE$_ZZN4cuteplIJNS_1CILi0EEEiEJiEEEDaRKNS_15ArithmeticTupleIJDpT_EEERKNS3_IJDpT0_EEEENKUlDpRKT_E_clIJiiEEEDaSH_)
        /*4c58*/ 	.word	0x00000000


	//----- nvinfo : EIATTR_FRAME_SIZE
	.align		4
.L_3268:
        /*4c5c*/ 	.byte	0x04, 0x11
        /*4c5e*/ 	.short	(.L_3270 - .L_3269)
	.align		4
.L_3269:
        /*4c60*/ 	.word	index@($_ZN7cutlass13device_kernelIN5flash19enable_sm80_to_sm89INS1_16FlashAttnBwdSm80INS1_25CollectiveMainloopBwdSm80ILi2ELi2EN4cute5tupleIJNS5_1CILi128EEES8_NS7_ILi64EEEEEENS_10bfloat16_tEfNS_4arch4Sm80ELb1ELb0ELb1ELb0ELb1ELb0ELb0ELb0ELi2ELi4ELi4ELi4ELb0EEENS1_24CollectiveEpilogueBwdGQAISA_fSD_Li256ELb0ELb1EEENS1_25SingleTileBwdLPTSchedulerILb0ELi128ELb1EEEEEEEEEvNT_6ParamsE$_ZZN4cuteplIJNS_1CILi0EEEiEJS2_iEEEDaRKNS_15ArithmeticTupleIJDpT_EEERKNS3_IJDpT0_EEEENKUlDpRKT_E_clIJS2_iEEEDaSH_)
        /*4c64*/ 	.word	0x00000000


	//----- nvinfo : EIATTR_FRAME_SIZE
	.align		4
.L_3270:
        /*4c68*/ 	.byte	0x04, 0x11
        /*4c6a*/ 	.short	(.L_3272 - .L_3271)
	.align		4
.L_3271:
        /*4c6c*/ 	.word	index@($_ZN7cutlass13device_kernelIN5flash19enable_sm80_to_sm89INS1_16FlashAttnBwdSm80INS1_25CollectiveMainloopBwdSm80ILi2ELi2EN4cute5tupleIJNS5_1CILi128EEES8_NS7_ILi64EEEEEENS_10bfloat16_tEfNS_4arch4Sm80ELb1ELb0ELb1ELb0ELb1ELb0ELb0ELb0ELi2ELi4ELi4ELi4ELb0EEENS1_24CollectiveEpilogueBwdGQAISA_fSD_Li256ELb0ELb1EEENS1_25SingleTileBwdLPTSchedulerILb0ELi128ELb1EEEEEEEEEvNT_6ParamsE$_ZZN4cuteplIJNS_1CILi0EEES2_EJiiEEEDaRKNS_15ArithmeticTupleIJDpT_EEERKNS3_IJDpT0_EEEENKUlDpRKT_E_clIJiiEEEDaSH_)
        /*4c70*/ 	.word	0x00000000


	//----- nvinfo : EIATTR_FRAME_SIZE
	.align		4
.L_3272:
        /*4c74*/ 	.byte	0x04, 0x11
        /*4c76*/ 	.short	(.L_3274 - .L_3273)
	.align		4
.L_3273:
        /*4c78*/ 	.word	index@($_ZN7cutlass13device_kernelIN5flash19enable_sm80_to_sm89INS1_16FlashAttnBwdSm80INS1_25CollectiveMainloopBwdSm80ILi2ELi2EN4cute5tupleIJNS5_1CILi128EEES8_NS7_ILi64EEEEEENS_10bfloat16_tEfNS_4arch4Sm80ELb1ELb0ELb1ELb0ELb1ELb0ELb0ELb0ELi2ELi4ELi4ELi4ELb0EEENS1_24CollectiveEpilogueBwdGQAISA_fSD_Li256ELb0ELb1EEENS1_25SingleTileBwdLPTSchedulerILb0ELi128ELb1EEEEEEEEEvNT_6ParamsE$_ZZN4cuteplIJNS_1CILi0EEES2_EJiS2_EEEDaRKNS_15ArithmeticTupleIJDpT_EEERKNS3_IJDpT0_EEEENKUlDpRKT_E_clIJiS2_EEEDaSH_)
        /*4c7c*/ 	.word	0x00000000


	//----- nvinfo : EIATTR_FRAME_SIZE
	.align		4
.L_3274:
        /*4c80*/ 	.byte	0x04, 0x11
        /*4c82*/ 	.short	(.L_3276 - .L_3275)
	.align		4
.L_3275:
        /*4c84*/ 	.word	index@($_ZN7cutlass13device_kernelIN5flash19enable_sm80_to_sm89INS1_16FlashAttnBwdSm80INS1_25CollectiveMainloopBwdSm80ILi2ELi2EN4cute5tupleIJNS5_1CILi128EEES8_NS7_ILi64EEEEEENS_10bfloat16_tEfNS_4arch4Sm80ELb1ELb0ELb1ELb0ELb1ELb0ELb0ELb0ELi2ELi4ELi4ELi4ELb0EEENS1_24CollectiveEpilogueBwdGQAISA_fSD_Li256ELb0ELb1EEENS1_25SingleTileBwdLPTSchedulerILb0ELi128ELb1EEEEEEEEEvNT_6ParamsE$_ZZN4cuteplIJNS_1CILi0EEES2_EJiEEEDaRKNS_15ArithmeticTupleIJDpT_EEERKNS3_IJDpT0_EEEENKUlDpRKT_E_clIJiS2_EEEDaSH_)
        /*4c88*/ 	.word	0x00000000


	//----- nvinfo : EIATTR_FRAME_SIZE
	.align		4
.L_3276:
        /*4c8c*/ 	.byte	0x04, 0x11
        /*4c8e*/ 	.short	(.L_3278 - .L_3277)
	.align		4
.L_3277:
        /*4c90*/ 	.word	index@($_ZN7cutlass13device_kernelIN5flash19enable_sm80_to_sm89INS1_16FlashAttnBwdSm80INS1_25CollectiveMainloopBwdSm80ILi2ELi2EN4cute5tupleIJNS5_1CILi128EEES8_NS7_ILi64EEEEEENS_10bfloat16_tEfNS_4arch4Sm80ELb1ELb0ELb1ELb0ELb1ELb0ELb0ELb0ELi2ELi4ELi4ELi4ELb0EEENS1_24CollectiveEpilogueBwdGQAISA_fSD_Li256ELb0ELb1EEENS1_25SingleTileBwdLPTSchedulerILb0ELi128ELb1EEEEEEEEEvNT_6ParamsE$_ZZN4cuteplIJNS_1CILi0EEES2_EJS2_iEEEDaRKNS_15ArithmeticTupleIJDpT_EEERKNS3_IJDpT0_EEEENKUlDpRKT_E_clIJS2_iEEEDaSH_)
        /*4c94*/ 	.word	0x00000000


	//----- nvinfo : EIATTR_FRAME_SIZE
	.align		4
.L_3278:
        /*4c98*/ 	.byte	0x04, 0x11
        /*4c9a*/ 	.short	(.L_3280 - .L_3279)
	.align		4
.L_3279:
        /*4c9c*/ 	.word	index@($_ZN7cutlass13device_kernelIN5flash19enable_sm80_to_sm89INS1_16FlashAttnBwdSm80INS1_25CollectiveMainloopBwdSm80ILi2ELi2EN4cute5tupleIJNS5_1CILi128EEES8_NS7_ILi64EEEEEENS_10bfloat16_tEfNS_4arch4Sm80ELb1ELb0ELb1ELb0ELb1ELb0ELb0ELb0ELi2ELi4ELi4ELi4ELb0EEENS1_24CollectiveEpilogueBwdGQAISA_fSD_Li256ELb0ELb1EEENS1_25SingleTileBwdLPTSchedulerILb0ELi128ELb1EEEEEEEEEvNT_6ParamsE$_ZZN4cuteplIJNS_1CILi0EEEEJS2_iEEEDaRKNS_15ArithmeticTupleIJDpT_EEERKNS3_IJDpT0_EEEENKUlDpRKT_E_clIJS2_iEEEDaSH_)
        /*4ca0*/ 	.word	0x00000000


	//----- nvinfo : EIATTR_FRAME_SIZE
	.align		4
.L_3280:
        /*4ca4*/ 	.byte	0x04, 0x11
        /*4ca6*/ 	.short	(.L_3282 - .L_3281)
	.align		4
.L_3281:
        /*4ca8*/ 	.word	index@($_ZN7cutlass13device_kernelIN5flash19enable_sm80_to_sm89INS1_16FlashAttnBwdSm80INS1_25CollectiveMainloopBwdSm80ILi2ELi2EN4cute5tupleIJNS5_1CILi128EEES8_NS7_ILi64EEEEEENS_10bfloat16_tEfNS_4arch4Sm80ELb1ELb0ELb1ELb0ELb1ELb0ELb0ELb0ELi2ELi4ELi4ELi4ELb0EEENS1_24CollectiveEpilogueBwdGQAISA_fSD_Li256ELb0ELb1EEENS1_25SingleTileBwdLPTSchedulerILb0ELi128ELb1EEEEEEEEEvNT_6ParamsE$_ZZN4cute9transformINS_5tupleIJiiiNS_1CILi0EEEEEENS1_IJNS2_ILi32EEENS2_ILi4EEENS2_ILi2EEENS2_ILi1EEEEEENS1_IJS8_S8_S8_S8_EEEZNS_7crd2crdIS4_S9_SA_EEDaRKT_RKT0_RKT1_EUlRKT_RKT0_RKT1_E_EEDaSE_SH_SK_OT2_ENKUlDpSN_E_clIJiiiS3_EEEDaSX_)
        /*4cac*/ 	.word	0x00000000


	//----- nvinfo : EIATTR_FRAME_SIZE
	.align		4
.L_3282:
        /*4cb0*/ 	.byte	0x04, 0x11
        /*4cb2*/ 	.short	(.L_3284 - .L_3283)
	.align		4
.L_3283:
        /*4cb4*/ 	.word	index@($_ZN7cutlass13device_kernelIN5flash19enable_sm80_to_sm89INS1_16FlashAttnBwdSm80INS1_25CollectiveMainloopBwdSm80ILi2ELi2EN4cute5tupleIJNS5_1CILi128EEES8_NS7_ILi64EEEEEENS_10bfloat16_tEfNS_4arch4Sm80ELb1ELb0ELb1ELb0ELb1ELb0ELb0ELb0ELi2ELi4ELi4ELi4ELb0EEENS1_24CollectiveEpilogueBwdGQAISA_fSD_Li256ELb0ELb1EEENS1_25SingleTileBwdLPTSchedulerILb0ELi128ELb1EEEEEEEEEvNT_6ParamsE$_ZZN4cute9transformINS_5tupleIJiiNS_1CILi0EEEEEENS1_IJNS1_IJNS2_ILi4EEENS2_ILi8EEEEEES5_NS2_ILi1EEEEEEZNS_7idx2crdIS4_S9_EEDaRKT_RKT0_EUlRKT_RKT0_E_EEDaSD_SG_OT1_ENKUlDpSJ_E_clIJNS1_IJiiEEEiS3_EEEDaSQ_)
        /*4cb8*/ 	.word	0x00000000


	//----- nvinfo : EIATTR_FRAME_SIZE
	.align		4
.L_3284:
        /*4cbc*/ 	.byte	0x04, 0x11
        /*4cbe*/ 	.short	(.L_3286 - .L_3285)
	.align		4
.L_3285:
        /*4cc0*/ 	.word	index@($_ZN7cutlass13device_kernelIN5flash19enable_sm80_to_sm89INS1_16FlashAttnBwdSm80INS1_25CollectiveMainloopBwdSm80ILi2ELi2EN4cute5tupleIJNS5_1CILi128EEES8_NS7_ILi64EEEEEENS_10bfloat16_tEfNS_4arch4Sm80ELb1ELb0ELb1ELb0ELb1ELb0ELb0ELb0ELi2ELi4ELi4ELi4ELb0EEENS1_24CollectiveEpilogueBwdGQAISA_fSD_Li256ELb0ELb1EEENS1_25SingleTileBwdLPTSchedulerILb0ELi128ELb1EEEEEEEEEvNT_6ParamsE$_ZZN4cute9transformINS_5tupleIJiiNS_1CILi0EEEEEENS1_IJNS1_IJNS2_ILi4EEENS2_ILi8EEEEEENS2_ILi2EEENS2_ILi1EEEEEEZNS_7idx2crdIS4_SA_EEDaRKT_RKT0_EUlRKT_RKT0_E_EEDaSE_SH_OT1_ENKUlDpSK_E_clIJNS1_IJiiEEEiS3_EEEDaSR_)
        /*4cc4*/ 	.word	0x00000000


	//----- nvinfo : EIATTR_FRAME_SIZE
	.align		4
.L_3286:
        /*4cc8*/ 	.byte	0x04, 0x11
        /*4cca*/ 	.short	(.L_3288 - .L_3287)
	.align		4
.L_3287:
        /*4ccc*/ 	.word	index@($_ZN7cutlass13device_kernelIN5flash19enable_sm80_to_sm89INS1_16FlashAttnBwdSm80INS1_25CollectiveMainloopBwdSm80ILi2ELi2EN4cute5tupleIJNS5_1CILi128EEES8_NS7_ILi64EEEEEENS_10bfloat16_tEfNS_4arch4Sm80ELb1ELb0ELb1ELb0ELb1ELb0ELb0ELb0ELi2ELi4ELi4ELi4ELb0EEENS1_24CollectiveEpilogueBwdGQAISA_fSD_Li256ELb0ELb1EEENS1_25SingleTileBwdLPTSchedulerILb0ELi128ELb1EEEEEEEEEvNT_6ParamsE$_ZZN4cute9transformINS_5tupleIJNS_1CILi32EEENS2_ILi4EEENS2_ILi2EEENS2_ILi1EEEEEENS1_IJS6_S3_NS2_ILi128EEENS2_ILi0EEEEEEZNS_7idx2crdIiS7_SA_EEDaRKT_RKT0_RKT1_EUlRKT_RKT0_E_EEDaSE_SH_OSI_ENKUlDpSN_E_clIJiiiS9_EEEDaST_)
        /*4cd0*/ 	.word	0x00000000


	//----- nvinfo : EIATTR_FRAME_SIZE
	.align		4
.L_3288:
        /*4cd4*/ 	.byte	0x04, 0x11
        /*4cd6*/ 	.short	(.L_3290 - .L_3289)
	.align		4
.L_3289:
        /*4cd8*/ 	.word	index@($_ZN7cutlass13device_kernelIN5flash19enable_sm80_to_sm89INS1_16FlashAttnBwdSm80INS1_25CollectiveMainloopBwdSm80ILi2ELi2EN4cute5tupleIJNS5_1CILi128EEES8_NS7_ILi64EEEEEENS_10bfloat16_tEfNS_4arch4Sm80ELb1ELb0ELb1ELb0ELb1ELb0ELb0ELb0ELi2ELi4ELi4ELi4ELb0EEENS1_24CollectiveEpilogueBwdGQAISA_fSD_Li256ELb0ELb1EEENS1_25SingleTileBwdLPTSchedulerILb0ELi128ELb1EEEEEEEEEvNT_6ParamsE$_ZZN4cute9transformINS_15ArithmeticTupleIJiiEEEZNS_14transform_leafIS2_NS_8identityEEEDaRKT_OT0_EUlRKT_E_EEDaS7_S9_ENKUlDpSC_E_clIJiiEEEDaSE_)
        /*4cdc*/ 	.word	0x00000000


	//----- nvinfo : EIATTR_FRAME_SIZE
	.align		4
.L_3290:
        /*4ce0*/ 	.byte	0x04, 0x11
        /*4ce2*/ 	.short	(.L_3292 - .L_3291)
	.align		4
.L_3291:
        /*4ce4*/ 	.word	index@($_ZN7cutlass13device_kernelIN5flash19enable_sm80_to_sm89INS1_16FlashAttnBwdSm80INS1_25CollectiveMainloopBwdSm80ILi2ELi2EN4cute5tupleIJNS5_1CILi128EEES8_NS7_ILi64EEEEEENS_10bfloat16_tEfNS_4arch4Sm80ELb1ELb0ELb1ELb0ELb1ELb0ELb0ELb0ELi2ELi4ELi4ELi4ELb0EEENS1_24CollectiveEpilogueBwdGQAISA_fSD_Li256ELb0ELb1EEENS1_25SingleTileBwdLPTSchedulerILb0ELi128ELb1EEEEEEEEEvNT_6ParamsE$_ZZN4cute7idx2crdIiNS_5tupleIJNS_1CILi32EEENS2_ILi4EEENS2_ILi2EEENS2_ILi1EEEEEENS1_IJS6_S3_NS2_ILi128EEENS2_ILi0EEEEEEEEDaRKT_RKT0_RKT1_ENKUlRKT_RKT0_E_clIS5_S8_EEDaSM_SP_)
        /*4ce8*/ 	.word	0x00000000


	//----- nvinfo : EIATTR_FRAME_SIZE
	.align		4
.L_3292:
        /*4cec*/ 	.byte	0x04, 0x11
        /*4cee*/ 	.short	(.L_3294 - .L_3293)
	.align		4
.L_3293:
        /*4cf0*/ 	.word	index@($_ZN7cutlass13device_kernelIN5flash19enable_sm80_to_sm89INS1_16FlashAttnBwdSm80INS1_25CollectiveMainloopBwdSm80ILi2ELi2EN4cute5tupleIJNS5_1CILi128EEES8_NS7_ILi64EEEEEENS_10bfloat16_tEfNS_4arch4Sm80ELb1ELb0ELb1ELb0ELb1ELb0ELb0ELb0ELi2ELi4ELi4ELi4ELb0EEENS1_24CollectiveEpilogueBwdGQAISA_fSD_Li256ELb0ELb1EEENS1_25SingleTileBwdLPTSchedulerILb0ELi128ELb1EEEEEEEEEvNT_6ParamsE$_ZZN4cute7idx2crdIiNS_5tupleIJNS_1CILi32EEENS2_ILi4EEENS2_ILi2EEENS2_ILi1EEEEEENS1_IJS6_S3_NS2_ILi128EEENS2_ILi0EEEEEEEEDaRKT_RKT0_RKT1_ENKUlRKT_RKT0_E_clIS4_S3_EEDaSM_SP_)
        /*4cf4*/ 	.word	0x00000000


	//----- nvinfo : EIATTR_FRAME_SIZE
	.align		4
.L_3294:
        /*4cf8*/ 	.byte	0x04, 0x11
        /*4cfa*/ 	.short	(.L_3296 - .L_3295)
	.align		4
.L_3295:
        /*4cfc*/ 	.word	index@($_ZN7cutlass13device_kernelIN5flash19enable_sm80_to_sm89INS1_16FlashAttnBwdSm80INS1_25CollectiveMainloopBwdSm80ILi2ELi2EN4cute5tupleIJNS5_1CILi128EEES8_NS7_ILi64EEEEEENS_10bfloat16_tEfNS_4arch4Sm80ELb1ELb0ELb1ELb0ELb1ELb0ELb0ELb0ELi2ELi4ELi4ELi4ELb0EEENS1_24CollectiveEpilogueBwdGQAISA_fSD_Li256ELb0ELb1EEENS1_25SingleTileBwdLPTSchedulerILb0ELi128ELb1EEEEEEEEEvNT_6ParamsE$_ZZN4cute7idx2crdIiNS_5tupleIJNS_1CILi32EEENS2_ILi4EEENS2_ILi2EEENS2_ILi1EEEEEENS1_IJS6_S3_NS2_ILi128EEENS2_ILi0EEEEEEEEDaRKT_RKT0_RKT1_ENKUlRKT_RKT0_E_clIS3_S6_EEDaSM_SP_)
        /*4d00*/ 	.word	0x00000000


	//----- nvinfo : EIATTR_FRAME_SIZE
	.align		4
.L_3296:
        /*4d04*/ 	.byte	0x04, 0x11
        /*4d06*/ 	.short	(.L_3298 - .L_3297)
	.align		4
.L_3297:
        /*4d08*/ 	.word	index@($_ZN7cutlass13device_kernelIN5flash19enable_sm80_to_sm89INS1_16FlashAttnBwdSm80INS1_25CollectiveMainloopBwdSm80ILi2ELi2EN4cute5tupleIJNS5_1CILi128EEES8_NS7_ILi64EEEEEENS_10bfloat16_tEfNS_4arch4Sm80ELb1ELb0ELb1ELb0ELb1ELb0ELb0ELb0ELi2ELi4ELi4ELi4ELb0EEENS1_24CollectiveEpilogueBwdGQAISA_fSD_Li256ELb0ELb1EEENS1_25SingleTileBwdLPTSchedulerILb0ELi128ELb1EEEEEEEEEvNT_6ParamsE$_ZZN4cute7idx2crdINS_5tupleIJiiNS_1CILi0EEEEEENS1_IJNS1_IJNS2_ILi4EEENS2_ILi8EEEEEES5_NS2_ILi1EEEEEEEEDaRKT_RKT0_ENKUlRKT_RKT0_E_clIiS7_EEDaSI_SL_)
        /*4d0c*/ 	.word	0x00000000


	//----- nvinfo : EIATTR_FRAME_SIZE
	.align		4
.L_3298:
        /*4d10*/ 	.byte	0x04, 0x11
        /*4d12*/ 	.short	(.L_3300 - .L_3299)
	.align		4
.L_3299:
        /*4d14*/ 	.word	index@($_ZN7cutlass13device_kernelIN5flash19enable_sm80_to_sm89INS1_16FlashAttnBwdSm80INS1_25CollectiveMainloopBwdSm80ILi2ELi2EN4cute5tupleIJNS5_1CILi128EEES8_NS7_ILi64EEEEEENS_10bfloat16_tEfNS_4arch4Sm80ELb1ELb0ELb1ELb0ELb1ELb0ELb0ELb0ELi2ELi4ELi4ELi4ELb0EEENS1_24CollectiveEpilogueBwdGQAISA_fSD_Li256ELb0ELb1EEENS1_25SingleTileBwdLPTSchedulerILb0ELi128ELb1EEEEEEEEEvNT_6ParamsE$_ZZN4cute7idx2crdINS_5tupleIJiiNS_1CILi0EEEEEENS1_IJNS1_IJNS2_ILi4EEENS2_ILi8EEEEEES5_NS2_ILi1EEEEEEEEDaRKT_RKT0_ENKUlRKT_RKT0_E_clIiS5_EEDaSI_SL_)
        /*4d18*/ 	.word	0x00000000


	//----- nvinfo : EIATTR_FRAME_SIZE
	.align		4
.L_3300:
        /*4d1c*/ 	.byte	0x04, 0x11
        /*4d1e*/ 	.short	(.L_3302 - .L_3301)
	.align		4
.L_3301:
        /*4d20*/ 	.word	index@($_ZN7cutlass13device_kernelIN5flash19enable_sm80_to_sm89INS1_16FlashAttnBwdSm80INS1_25CollectiveMainloopBwdSm80ILi2ELi2EN4cute5tupleIJNS5_1CILi128EEES8_NS7_ILi64EEEEEENS_10bfloat16_tEfNS_4arch4Sm80ELb1ELb0ELb1ELb0ELb1ELb0ELb0ELb0ELi2ELi4ELi4ELi4ELb0EEENS1_24CollectiveEpilogueBwdGQAISA_fSD_Li256ELb0ELb1EEENS1_25SingleTileBwdLPTSchedulerILb0ELi128ELb1EEEEEEEEEvNT_6ParamsE$_ZZN4cute7idx2crdINS_5tupleIJiiNS_1CILi0EEEEEENS1_IJNS1_IJNS2_ILi4EEENS2_ILi8EEEEEENS2_ILi2EEENS2_ILi1EEEEEEEEDaRKT_RKT0_ENKUlRKT_RKT0_E_clIiS8_EEDaSJ_SM_)
        /*4d24*/ 	.word	0x00000000


	//----- nvinfo : EIATTR_FRAME_SIZE
	.align		4
.L_3302:
        /*4d28*/ 	.byte	0x04, 0x11
        /*4d2a*/ 	.short	(.L_3304 - .L_3303)
	.align		4
.L_3303:
        /*4d2c*/ 	.word	index@($_ZN7cutlass13device_kernelIN5flash19enable_sm80_to_sm89INS1_16FlashAttnBwdSm80INS1_25CollectiveMainloopBwdSm80ILi2ELi2EN4cute5tupleIJNS5_1CILi128EEES8_NS7_ILi64EEEEEENS_10bfloat16_tEfNS_4arch4Sm80ELb1ELb0ELb1ELb0ELb1ELb0ELb0ELb0ELi2ELi4ELi4ELi4ELb0EEENS1_24CollectiveEpilogueBwdGQAISA_fSD_Li256ELb0ELb1EEENS1_25SingleTileBwdLPTSchedulerILb0ELi128ELb1EEEEEEEEEvNT_6ParamsE$_ZZN4cute7idx2crdINS_5tupleIJiiNS_1CILi0EEEEEENS1_IJNS1_IJNS2_ILi4EEENS2_ILi8EEEEEENS2_ILi2EEENS2_ILi1EEEEEEEEDaRKT_RKT0_ENKUlRKT_RKT0_E_clIiS7_EEDaSJ_SM_)
        /*4d30*/ 	.word	0x00000000


	//----- nvinfo : EIATTR_FRAME_SIZE
	.align		4
.L_3304:
        /*4d34*/ 	.byte	0x04, 0x11
        /*4d36*/ 	.short	(.L_3306 - .L_3305)
	.align		4
.L_3305:
        /*4d38*/ 	.word	index@($_ZN7cutlass13device_kernelIN5flash19enable_sm80_to_sm89INS1_16FlashAttnBwdSm80INS1_25CollectiveMainloopBwdSm80ILi2ELi2EN4cute5tupleIJNS5_1CILi128EEES8_NS7_ILi64EEEEEENS_10bfloat16_tEfNS_4arch4Sm80ELb1ELb0ELb1ELb0ELb1ELb0ELb0ELb0ELi2ELi4ELi4ELi4ELb0EEENS1_24CollectiveEpilogueBwdGQAISA_fSD_Li256ELb0ELb1EEENS1_25SingleTileBwdLPTSchedulerILb0ELi128ELb1EEEEEEEEEvNT_6ParamsE$_ZZN4cute7flattenINS_5tupleIJNS_1CILi1EEENS1_IJiiiEEENS2_ILi64EEENS1_IJNS2_ILi72EEENS2_ILi144EEENS2_ILi288EEEEEENS2_ILi512EEEEEEEEDaRKT_ENKUlRKT_E_clIS4_EEDaSH_)
        /*4d3c*/ 	.word	0x00000000


	//----- nvinfo : EIATTR_FRAME_SIZE
	.align		4
.L_3306:
        /*4d40*/ 	.byte	0x04, 0x11
        /*4d42*/ 	.short	(.L_3308 - .L_3307)
	.align		4
.L_3307:
        /*4d44*/ 	.word	index@($_ZN7cutlass13device_kernelIN5flash19enable_sm80_to_sm89INS1_16FlashAttnBwdSm80INS1_25CollectiveMainloopBwdSm80ILi2ELi2EN4cute5tupleIJNS5_1CILi128EEES8_NS7_ILi64EEEEEENS_10bfloat16_tEfNS_4arch4Sm80ELb1ELb0ELb1ELb0ELb1ELb0ELb0ELb0ELi2ELi4ELi4ELi4ELb0EEENS1_24CollectiveEpilogueBwdGQAISA_fSD_Li256ELb0ELb1EEENS1_25SingleTileBwdLPTSchedulerILb0ELi128ELb1EEEEEEEEEvNT_6ParamsE$_ZZN4cute7flattenINS_5tupleIJNS_1CILi1EEENS1_IJNS2_ILi8EEEiiEEENS2_ILi64EEENS1_IJiNS2_ILi144EEENS2_ILi288EEEEEENS2_ILi512EEEEEEEEDaRKT_ENKUlRKT_E_clIS9_EEDaSH_)
        /*4d48*/ 	.word	0x00000000


	//----- nvinfo : EIATTR_FRAME_SIZE
	.align		4
.L_3308:
        /*4d4c*/ 	.byte	0x04, 0x11
        /*4d4e*/ 	.short	(.L_3310 - .L_3309)
	.align		4
.L_3309:
        /*4d50*/ 	.word	index@($_ZN7cutlass13device_kernelIN5flash19enable_sm80_to_sm89INS1_16FlashAttnBwdSm80INS1_25CollectiveMainloopBwdSm80ILi2ELi2EN4cute5tupleIJNS5_1CILi128EEES8_NS7_ILi64EEEEEENS_10bfloat16_tEfNS_4arch4Sm80ELb1ELb0ELb1ELb0ELb1ELb0ELb0ELb0ELi2ELi4ELi4ELi4ELb0EEENS1_24CollectiveEpilogueBwdGQAISA_fSD_Li256ELb0ELb1EEENS1_25SingleTileBwdLPTSchedulerILb0ELi128ELb1EEEEEEEEEvNT_6ParamsE$_ZZN4cute7flattenINS_5tupleIJNS_1CILi1EEENS1_IJNS2_ILi8EEEiiEEENS2_ILi64EEENS1_IJiNS2_ILi144EEENS2_ILi288EEEEEENS2_ILi512EEEEEEEEDaRKT_ENKUlRKT_E_clIS5_EEDaSH_)
        /*4d54*/ 	.word	0x00000000


	//----- nvinfo : EIATTR_FRAME_SIZE
	.align		4
.L_3310:
        /*4d58*/ 	.byte	0x04, 0x11
        /*4d5a*/ 	.short	(.L_3312 - .L_3311)
	.align		4
.L_3311:
        /*4d5c*/ 	.word	index@($_ZN7cutlass13device_kernelIN5flash19enable_sm80_to_sm89INS1_16FlashAttnBwdSm80INS1_25CollectiveMainloopBwdSm80ILi2ELi2EN4cute5tupleIJNS5_1CILi128EEES8_NS7_ILi64EEEEEENS_10bfloat16_tEfNS_4arch4Sm80ELb1ELb0ELb1ELb0ELb1ELb0ELb0ELb0ELi2ELi4ELi4ELi4ELb0EEENS1_24CollectiveEpilogueBwdGQAISA_fSD_Li256ELb0ELb1EEENS1_25SingleTileBwdLPTSchedulerILb0ELi128ELb1EEEEEEEEEvNT_6ParamsE$_ZZN4cute7flattenINS_5tupleIJNS1_IJNS_1CILi0EEENS1_IJNS2_ILi1EEENS2_ILi512EEEiEEEEEENS2_ILi4096EEENS1_IJiNS2_ILi8192EEEEEEEEEEEDaRKT_ENKUlRKT_E_clISA_EEDaSH_)
        /*4d60*/ 	.word	0x00000000


	//----- nvinfo : EIATTR_FRAME_SIZE
	.align		4
.L_3312:
        /*4d64*/ 	.byte	0x04, 0x11
        /*4d66*/ 	.short	(.L_3314 - .L_3313)
	.align		4
.L_3313:
        /*4d68*/ 	.word	index@($_ZN7cutlass13device_kernelIN5flash19enable_sm80_to_sm89INS1_16FlashAttnBwdSm80INS1_25CollectiveMainloopBwdSm80ILi2ELi2EN4cute5tupleIJNS5_1CILi128EEES8_NS7_ILi64EEEEEENS_10bfloat16_tEfNS_4arch4Sm80ELb1ELb0ELb1ELb0ELb1ELb0ELb0ELb0ELi2ELi4ELi4ELi4ELb0EEENS1_24CollectiveEpilogueBwdGQAISA_fSD_Li256ELb0ELb1EEENS1_25SingleTileBwdLPTSchedulerILb0ELi128ELb1EEEEEEEEEvNT_6ParamsE$_ZZN4cute7flattenINS_5tupleIJNS1_IJNS_1CILi0EEENS1_IJNS2_ILi1EEENS2_ILi512EEEiEEEEEENS2_ILi4096EEENS1_IJiNS2_ILi8192EEEEEEEEEEEDaRKT_ENKUlRKT_E_clIS7_EEDaSH_)
        /*4d6c*/ 	.word	0x00000000


	//----- nvinfo : EIATTR_FRAME_SIZE
	.align		4
.L_3314:
        /*4d70*/ 	.byte	0x04, 0x11
        /*4d72*/ 	.short	(.L_3316 - .L_3315)
	.align		4
.L_3315:
        /*4d74*/ 	.word	index@($_ZN7cutlass13device_kernelIN5flash19enable_sm80_to_sm89INS1_16FlashAttnBwdSm80INS1_25CollectiveMainloopBwdSm80ILi2ELi2EN4cute5tupleIJNS5_1CILi128EEES8_NS7_ILi64EEEEEENS_10bfloat16_tEfNS_4arch4Sm80ELb1ELb0ELb1ELb0ELb1ELb0ELb0ELb0ELi2ELi4ELi4ELi4ELb0EEENS1_24CollectiveEpilogueBwdGQAISA_fSD_Li256ELb0ELb1EEENS1_25SingleTileBwdLPTSchedulerILb0ELi128ELb1EEEEEEEEEvNT_6ParamsE$_ZZN4cute7crd2crdINS_5tupleIJiiiNS_1CILi0EEEEEENS1_IJNS2_ILi32EEENS2_ILi4EEENS2_ILi2EEENS2_ILi1EEEEEENS1_IJS8_S8_S8_S8_EEEEEDaRKT_RKT0_RKT1_ENKUlRKT_RKT0_RKT1_E_clIiS7_S8_EEDaSM_SP_SS_)
        /*4d78*/ 	.word	0x00000000


	//----- nvinfo : EIATTR_FRAME_SIZE
	.align		4
.L_3316:
        /*4d7c*/ 	.byte	0x04, 0x11
        /*4d7e*/ 	.short	(.L_3318 - .L_3317)
	.align		4
.L_3317:
        /*4d80*/ 	.word	index@($_ZN7cutlass13device_kernelIN5flash19enable_sm80_to_sm89INS1_16FlashAttnBwdSm80INS1_25CollectiveMainloopBwdSm80ILi2ELi2EN4cute5tupleIJNS5_1CILi128EEES8_NS7_ILi64EEEEEENS_10bfloat16_tEfNS_4arch4Sm80ELb1ELb0ELb1ELb0ELb1ELb0ELb0ELb0ELi2ELi4ELi4ELi4ELb0EEENS1_24CollectiveEpilogueBwdGQAISA_fSD_Li256ELb0ELb1EEENS1_25SingleTileBwdLPTSchedulerILb0ELi128ELb1EEEEEEEEEvNT_6ParamsE$_ZZN4cute7crd2crdINS_5tupleIJiiiNS_1CILi0EEEEEENS1_IJNS2_ILi32EEENS2_ILi4EEENS2_ILi2EEENS2_ILi1EEEEEENS1_IJS8_S8_S8_S8_EEEEEDaRKT_RKT0_RKT1_ENKUlRKT_RKT0_RKT1_E_clIiS6_S8_EEDaSM_SP_SS_)
        /*4d84*/ 	.word	0x00000000


	//----- nvinfo : EIATTR_FRAME_SIZE
	.align		4
.L_3318:
        /*4d88*/ 	.byte	0x04, 0x11
        /*4d8a*/ 	.short	(.L_3320 - .L_3319)
	.align		4
.L_3319:
        /*4d8c*/ 	.word	index@($_ZN7cutlass13device_kernelIN5flash19enable_sm80_to_sm89INS1_16FlashAttnBwdSm80INS1_25CollectiveMainloopBwdSm80ILi2ELi2EN4cute5tupleIJNS5_1CILi128EEES8_NS7_ILi64EEEEEENS_10bfloat16_tEfNS_4arch4Sm80ELb1ELb0ELb1ELb0ELb1ELb0ELb0ELb0ELi2ELi4ELi4ELi4ELb0EEENS1_24CollectiveEpilogueBwdGQAISA_fSD_Li256ELb0ELb1EEENS1_25SingleTileBwdLPTSchedulerILb0ELi128ELb1EEEEEEEEEvNT_6ParamsE$_ZZN4cute7crd2crdINS_5tupleIJiiiNS_1CILi0EEEEEENS1_IJNS2_ILi32EEENS2_ILi4EEENS2_ILi2EEENS2_ILi1EEEEEENS1_IJS8_S8_S8_S8_EEEEEDaRKT_RKT0_RKT1_ENKUlRKT_RKT0_RKT1_E_clIiS5_S8_EEDaSM_SP_SS_)
        /*4d90*/ 	.word	0x00000000


	//----- nvinfo : EIATTR_FRAME_SIZE
	.align		4
.L_3320:
        /*4d94*/ 	.byte	0x04, 0x11
        /*4d96*/ 	.short	(.L_3322 - .L_3321)
	.align		4
.L_3321:
        /*4d98*/ 	.word	index@($_ZN7cutlass13device_kernelIN5flash19enable_sm80_to_sm89INS1_16FlashAttnBwdSm80INS1_25CollectiveMainloopBwdSm80ILi2ELi2EN4cute5tupleIJNS5_1CILi128EEES8_NS7_ILi64EEEEEENS_10bfloat16_tEfNS_4arch4Sm80ELb1ELb0ELb1ELb0ELb1ELb0ELb0ELb0ELi2ELi4ELi4ELi4ELb0EEENS1_24CollectiveEpilogueBwdGQAISA_fSD_Li256ELb0ELb1EEENS1_25SingleTileBwdLPTSchedulerILb0ELi128ELb1EEEEEEEEEvNT_6ParamsE$_ZZN4cute6upcastILi2ENS_5tupleIJNS_1CILi2EEES3_S3_EEENS1_IJNS2_ILi1EEENS2_ILi512EEEiEEEEEDaRKT0_RKT1_ENKUlRKT_RKT0_E_clIS3_iEEDaSG_SJ_)
        /*4d9c*/ 	.word	0x00000000


	//----- nvinfo : EIATTR_FRAME_SIZE
	.align		4
.L_3322:
        /*4da0*/ 	.byte	0x04, 0x11
        /*4da2*/ 	.short	(.L_3324 - .L_3323)
	.align		4
.L_3323:
        /*4da4*/ 	.word	index@($_ZN7cutlass13device_kernelIN5flash19enable_sm80_to_sm89INS1_16FlashAttnBwdSm80INS1_25CollectiveMainloopBwdSm80ILi2ELi2EN4cute5tupleIJNS5_1CILi128EEES8_NS7_ILi64EEEEEENS_10bfloat16_tEfNS_4arch4Sm80ELb1ELb0ELb1ELb0ELb1ELb0ELb0ELb0ELi2ELi4ELi4ELi4ELb0EEENS1_24CollectiveEpilogueBwdGQAISA_fSD_Li256ELb0ELb1EEENS1_25SingleTileBwdLPTSchedulerILb0ELi128ELb1EEEEEEEEEvNT_6ParamsE$_ZZN4cute6upcastILi2ENS_5tupleIJNS_1CILi2EEES3_EEENS1_IJiNS2_ILi8192EEEEEEEEDaRKT0_RKT1_ENKUlRKT_RKT0_E_clIS3_iEEDaSF_SI_)
        /*4da8*/ 	.word	0x00000000


	//----- nvinfo : EIATTR_FRAME_SIZE
	.align		4
.L_3324:
        /*4dac*/ 	.byte	0x04, 0x11
        /*4dae*/ 	.short	(.L_3326 - .L_3325)
	.align		4
.L_3325:
        /*4db0*/ 	.word	index@($_ZN7cutlass13device_kernelIN5flash19enable_sm80_to_sm89INS1_16FlashAttnBwdSm80INS1_25CollectiveMainloopBwdSm80ILi2ELi2EN4cute5tupleIJNS5_1CILi128EEES8_NS7_ILi64EEEEEENS_10bfloat16_tEfNS_4arch4Sm80ELb1ELb0ELb1ELb0ELb1ELb0ELb0ELb0ELi2ELi4ELi4ELi4ELb0EEENS1_24CollectiveEpilogueBwdGQAISA_fSD_Li256ELb0ELb1EEENS1_25SingleTileBwdLPTSchedulerILb0ELi128ELb1EEEEEEEEEvNT_6ParamsE$_ZZN4cute6upcastILi2ENS_5tupleIJNS_1CILi1EEENS1_IJNS2_ILi2EEES4_S4_EEEEEENS1_IJNS2_ILi0EEENS1_IJS3_NS2_ILi512EEEiEEEEEEEEDaRKT0_RKT1_ENKUlRKT_RKT0_E_clIS5_S9_EEDaSJ_SM_)
        /*4db4*/ 	.word	0x00000000


	//----- nvinfo : EIATTR_FRAME_SIZE
	.align		4
.L_3326:
        /*4db8*/ 	.byte	0x04, 0x11
        /*4dba*/ 	.short	(.L_3328 - .L_3327)
	.align		4
.L_3327:
        /*4dbc*/ 	.word	index@($_ZN7cutlass13device_kernelIN5flash19enable_sm80_to_sm89INS1_16FlashAttnBwdSm80INS1_25CollectiveMainloopBwdSm80ILi2ELi2EN4cute5tupleIJNS5_1CILi128EEES8_NS7_ILi64EEEEEENS_10bfloat16_tEfNS_4arch4Sm80ELb1ELb0ELb1ELb0ELb1ELb0ELb0ELb0ELi2ELi4ELi4ELi4ELb0EEENS1_24CollectiveEpilogueBwdGQAISA_fSD_Li256ELb0ELb1EEENS1_25SingleTileBwdLPTSchedulerILb0ELi128ELb1EEEEEEEEEvNT_6ParamsE$_ZZN4cute6upcastILi2ENS_5tupleIJNS1_IJNS_1CILi1EEENS1_IJNS2_ILi2EEES4_S4_EEEEEES4_NS1_IJS4_S4_EEEEEENS1_IJNS1_IJNS2_ILi0EEENS1_IJS3_NS2_ILi512EEEiEEEEEENS2_ILi4096EEENS1_IJiNS2_ILi8192EEEEEEEEEEEDaRKT0_RKT1_ENKUlRKT_RKT0_E_clIS7_SF_EEDaSP_SS_)
        /*4dc0*/ 	.word	0x00000000


	//----- nvinfo : EIATTR_FRAME_SIZE
	.align		4
.L_3328:
        /*4dc4*/ 	.byte	0x04, 0x11
        /*4dc6*/ 	.short	(.L_3330 - .L_3329)
	.align		4
.L_3329:
        /*4dc8*/ 	.word	index@($_ZN7cutlass13device_kernelIN5flash19enable_sm80_to_sm89INS1_16FlashAttnBwdSm80INS1_25CollectiveMainloopBwdSm80ILi2ELi2EN4cute5tupleIJNS5_1CILi128EEES8_NS7_ILi64EEEEEENS_10bfloat16_tEfNS_4arch4Sm80ELb1ELb0ELb1ELb0ELb1ELb0ELb0ELb0ELi2ELi4ELi4ELi4ELb0EEENS1_24CollectiveEpilogueBwdGQAISA_fSD_Li256ELb0ELb1EEENS1_25SingleTileBwdLPTSchedulerILb0ELi128ELb1EEEEEEEEEvNT_6ParamsE$_ZZN4cute6upcastILi2ENS_5tupleIJNS1_IJNS_1CILi1EEENS1_IJNS2_ILi2EEES4_S4_EEEEEES4_NS1_IJS4_S4_EEEEEENS1_IJNS1_IJNS2_ILi0EEENS1_IJS3_NS2_ILi512EEEiEEEEEENS2_ILi4096EEENS1_IJiNS2_ILi8192EEEEEEEEEEEDaRKT0_RKT1_ENKUlRKT_RKT0_E_clIS6_SC_EEDaSP_SS_)
        /*4dcc*/ 	.word	0x00000000


	//----- nvinfo : EIATTR_FRAME_SIZE
	.align		4
.L_3330:
        /*4dd0*/ 	.byte	0x04, 0x11
        /*4dd2*/ 	.short	(.L_3332 - .L_3331)
	.align		4
.L_3331:
        /*4dd4*/ 	.word	index@($_ZN7cutlass13device_kernelIN5flash19enable_sm80_to_sm89INS1_16FlashAttnBwdSm80INS1_25CollectiveMainloopBwdSm80ILi2ELi2EN4cute5tupleIJNS5_1CILi128EEES8_NS7_ILi64EEEEEENS_10bfloat16_tEfNS_4arch4Sm80ELb1ELb0ELb1ELb0ELb1ELb0ELb0ELb0ELi2ELi4ELi4ELi4ELb0EEENS1_24CollectiveEpilogueBwdGQAISA_fSD_Li256ELb0ELb1EEENS1_25SingleTileBwdLPTSchedulerILb0ELi128ELb1EEEEEEEEEvNT_6ParamsE$_ZZN4cute6detail9lift_diceINS_5tupleIJiNS_1CILi0EEEEEES5_EEDaRKT_RKT0_ENKUlRKT_RKT0_E_clIiiEEDaSE_SH_)
        /*4dd8*/ 	.word	0x00000000


	//----- nvinfo : EIATTR_FRAME_SIZE
	.align		4
.L_3332:
        /*4ddc*/ 	.byte	0x04, 0x11
        /*4dde*/ 	.short	(.L_3334 - .L_3333)
	.align		4
.L_3333:
        /*4de0*/ 	.word	index@($_ZN7cutlass13device_kernelIN5flash19enable_sm80_to_sm89INS1_16FlashAttnBwdSm80INS1_25CollectiveMainloopBwdSm80ILi2ELi2EN4cute5tupleIJNS5_1CILi128EEES8_NS7_ILi64EEEEEENS_10bfloat16_tEfNS_4arch4Sm80ELb1ELb0ELb1ELb0ELb1ELb0ELb0ELb0ELi2ELi4ELi4ELi4ELb0EEENS1_24CollectiveEpilogueBwdGQAISA_fSD_Li256ELb0ELb1EEENS1_25SingleTileBwdLPTSchedulerILb0ELi128ELb1EEEEEEEEEvNT_6ParamsE$_ZZN4cute6detail9lift_diceINS_5tupleIJiNS2_IJiNS_1CILi0EEEEEEEEES6_EEDaRKT_RKT0_ENKUlRKT_RKT0_E_clIiiEEDaSF_SI_)
        /*4de4*/ 	.word	0x00000000


	//----- nvinfo : EIATTR_FRAME_SIZE
	.align		4
.L_3334:
        /*4de8*/ 	.byte	0x04, 0x11
        /*4dea*/ 	.short	(.L_3336 - .L_3335)
	.align		4
.L_3335:
        /*4dec*/ 	.word	index@($_ZN7cutlass13device_kernelIN5flash19enable_sm80_to_sm89INS1_16FlashAttnBwdSm80INS1_25CollectiveMainloopBwdSm80ILi2ELi2EN4cute5tupleIJNS5_1CILi128EEES8_NS7_ILi64EEEEEENS_10bfloat16_tEfNS_4arch4Sm80ELb1ELb0ELb1ELb0ELb1ELb0ELb0ELb0ELi2ELi4ELi4ELi4ELb0EEENS1_24CollectiveEpilogueBwdGQAISA_fSD_Li256ELb0ELb1EEENS1_25SingleTileBwdLPTSchedulerILb0ELi128ELb1EEEEEEEEEvNT_6ParamsE$_ZZN4cute6detail9lift_diceINS_5tupleIJiNS2_IJiNS_1CILi0EEEEEEEEES6_EEDaRKT_RKT0_ENKUlRKT_RKT0_E_clIS5_S5_EEDaSF_SI_)
        /*4df0*/ 	.word	0x00000000


	//----- nvinfo : EIATTR_FRAME_SIZE
	.align		4
.L_3336:
        /*4df4*/ 	.byte	0x04, 0x11
        /*4df6*/ 	.short	(.L_3338 - .L_3337)
	.align		4
.L_3337:
        /*4df8*/ 	.word	index@($_ZN7cutlass13device_kernelIN5flash19enable_sm80_to_sm89INS1_16FlashAttnBwdSm80INS1_25CollectiveMainloopBwdSm80ILi2ELi2EN4cute5tupleIJNS5_1CILi128EEES8_NS7_ILi64EEEEEENS_10bfloat16_tEfNS_4arch4Sm80ELb1ELb0ELb1ELb0ELb1ELb0ELb0ELb0ELi2ELi4ELi4ELi4ELb0EEENS1_24CollectiveEpilogueBwdGQAISA_fSD_Li256ELb0ELb1EEENS1_25SingleTileBwdLPTSchedulerILb0ELi128ELb1EEEEEEEEEvNT_6ParamsE$_ZZN4cute6detail16composition_implINS_5tupleIJNS_1CILi8EEENS3_ILi2EEES5_S5_S4_S5_EEENS2_IJNS3_ILi1EEEiiiNS3_ILi72EEENS3_ILi512EEEEEES5_S4_EEDaRKT_RKT0_RKT1_RKT2_ENKUlRKT_T0_E_clINS2_IJNS2_IJS5_EEENS2_IJiEEES7_S7_EEENS_17integral_constantIiLi4EEEEEDaSP_SQ_)
        /*4dfc*/ 	.word	0x00000000


	//----- nvinfo : EIATTR_FRAME_SIZE
	.align		4
.L_3338:
        /*4e00*/ 	.byte	0x04, 0x11
        /*4e02*/ 	.short	(.L_3340 - .L_3339)
	.align		4
.L_3339:
        /*4e04*/ 	.word	index@($_ZN7cutlass13device_kernelIN5flash19enable_sm80_to_sm89INS1_16FlashAttnBwdSm80INS1_25CollectiveMainloopBwdSm80ILi2ELi2EN4cute5tupleIJNS5_1CILi128EEES8_NS7_ILi64EEEEEENS_10bfloat16_tEfNS_4arch4Sm80ELb1ELb0ELb1ELb0ELb1ELb0ELb0ELb0ELi2ELi4ELi4ELi4ELb0EEENS1_24CollectiveEpilogueBwdGQAISA_fSD_Li256ELb0ELb1EEENS1_25SingleTileBwdLPTSchedulerILb0ELi128ELb1EEEEEEEEEvNT_6ParamsE$_ZZN4cute6detail16composition_implINS_5tupleIJNS_1CILi8EEENS3_ILi2EEES5_S5_S4_S5_EEENS2_IJNS3_ILi1EEEiiiNS3_ILi72EEENS3_ILi512EEEEEES5_S4_EEDaRKT_RKT0_RKT1_RKT2_ENKUlRKT_T0_E_clINS2_IJNS2_IJS5_EEENS2_IJiEEES7_S7_EEENS_17integral_constantIiLi3EEEEEDaSP_SQ_)
        /*4e08*/ 	.word	0x00000000


	//----- nvinfo : EIATTR_FRAME_SIZE
	.align		4
.L_3340:
        /*4e0c*/ 	.byte	0x04, 0x11
        /*4e0e*/ 	.short	(.L_3342 - .L_3341)
	.align		4
.L_3341:
        /*4e10*/ 	.word	index@($_ZN7cutlass13device_kernelIN5flash19enable_sm80_to_sm89INS1_16FlashAttnBwdSm80INS1_25CollectiveMainloopBwdSm80ILi2ELi2EN4cute5tupleIJNS5_1CILi128EEES8_NS7_ILi64EEEEEENS_10bfloat16_tEfNS_4arch4Sm80ELb1ELb0ELb1ELb0ELb1ELb0ELb0ELb0ELi2ELi4ELi4ELi4ELb0EEENS1_24CollectiveEpilogueBwdGQAISA_fSD_Li256ELb0ELb1EEENS1_25SingleTileBwdLPTSchedulerILb0ELi128ELb1EEEEEEEEEvNT_6ParamsE$_ZZN4cute6detail16composition_implINS_5tupleIJNS_1CILi8EEENS3_ILi2EEES5_S5_S4_S5_EEENS2_IJNS3_ILi1EEEiiiNS3_ILi72EEENS3_ILi512EEEEEES5_S4_EEDaRKT_RKT0_RKT1_RKT2_ENKUlRKT_T0_E_clINS2_IJNS2_IJS5_EEENS2_IJiEEES7_S7_EEENS_17integral_constantIiLi2EEEEEDaSP_SQ_)
        /*4e14*/ 	.word	0x00000000


	//----- nvinfo : EIATTR_FRAME_SIZE
	.align		4
.L_3342:
        /*4e18*/ 	.byte	0x04, 0x11
        /*4e1a*/ 	.short	(.L_3344 - .L_3343)
	.align		4
.L_3343:
        /*4e1c*/ 	.word	index@($_ZN7cutlass13device_kernelIN5flash19enable_sm80_to_sm89INS1_16FlashAttnBwdSm80INS1_25CollectiveMainloopBwdSm80ILi2ELi2EN4cute5tupleIJNS5_1CILi128EEES8_NS7_ILi64EEEEEENS_10bfloat16_tEfNS_4arch4Sm80ELb1ELb0ELb1ELb0ELb1ELb0ELb0ELb0ELi2ELi4ELi4ELi4ELb0EEENS1_24CollectiveEpilogueBwdGQAISA_fSD_Li256ELb0ELb1EEENS1_25SingleTileBwdLPTSchedulerILb0ELi128ELb1EEEEEEEEEvNT_6ParamsE$_ZZN4cute6detail16composition_implINS_5tupleIJNS_1CILi8EEENS3_ILi2EEES5_S5_S4_S5_EEENS2_IJNS3_ILi1EEEiiiNS3_ILi72EEENS3_ILi512EEEEEES5_S4_EEDaRKT_RKT0_RKT1_RKT2_ENKUlRKT_T0_E_clINS2_IJNS2_IJEEEST_S5_S7_EEENS_17integral_constantIiLi1EEEEEDaSP_SQ_)
        /*4e20*/ 	.word	0x00000000


	//----- nvinfo : EIATTR_FRAME_SIZE
	.align		4
.L_3344:
        /*4e24*/ 	.byte	0x04, 0x11
        /*4e26*/ 	.short	(.L_3346 - .L_3345)
	.align		4
.L_3345:
        /*4e28*/ 	.word	index@($_ZN7cutlass13device_kernelIN5flash19enable_sm80_to_sm89INS1_16FlashAttnBwdSm80INS1_25CollectiveMainloopBwdSm80ILi2ELi2EN4cute5tupleIJNS5_1CILi128EEES8_NS7_ILi64EEEEEENS_10bfloat16_tEfNS_4arch4Sm80ELb1ELb0ELb1ELb0ELb1ELb0ELb0ELb0ELi2ELi4ELi4ELi4ELb0EEENS1_24CollectiveEpilogueBwdGQAISA_fSD_Li256ELb0ELb1EEENS1_25SingleTileBwdLPTSchedulerILb0ELi128ELb1EEEEEEEEEvNT_6ParamsE$_ZZN4cute6detail16composition_implINS_5tupleIJNS_1CILi8EEENS3_ILi2EEES5_S5_S4_S5_EEENS2_IJNS3_ILi1EEEiiiNS3_ILi72EEENS3_ILi512EEEEEENS3_ILi4EEENS3_ILi16EEEEEDaRKT_RKT0_RKT1_RKT2_ENKUlRKT_T0_E_clINS2_IJNS2_IJS5_S5_EEENS2_IJiiEEES7_S7_EEENS_17integral_constantIiLi4EEEEEDaSR_SS_)
        /*4e2c*/ 	.word	0x00000000


	//----- nvinfo : EIATTR_FRAME_SIZE
	.align		4
.L_3346:
        /*4e30*/ 	.byte	0x04, 0x11
        /*4e32*/ 	.short	(.L_3348 - .L_3347)
	.align		4
.L_3347:
        /*4e34*/ 	.word	index@($_ZN7cutlass13device_kernelIN5flash19enable_sm80_to_sm89INS1_16FlashAttnBwdSm80INS1_25CollectiveMainloopBwdSm80ILi2ELi2EN4cute5tupleIJNS5_1CILi128EEES8_NS7_ILi64EEEEEENS_10bfloat16_tEfNS_4arch4Sm80ELb1ELb0ELb1ELb0ELb1ELb0ELb0ELb0ELi2ELi4ELi4ELi4ELb0EEENS1_24CollectiveEpilogueBwdGQAISA_fSD_Li256ELb0ELb1EEENS1_25SingleTileBwdLPTSchedulerILb0ELi128ELb1EEEEEEEEEvNT_6ParamsE$_ZZN4cute6detail16composition_implINS_5tupleIJNS_1CILi8EEENS3_ILi2EEES5_S5_S4_S5_EEENS2_IJNS3_ILi1EEEiiiNS3_ILi72EEENS3_ILi512EEEEEENS3_ILi4EEENS3_ILi16EEEEEDaRKT_RKT0_RKT1_RKT2_ENKUlRKT_T0_E_clINS2_IJNS2_IJS5_EEENS2_IJiEEES5_S7_EEENS_17integral_constantIiLi3EEEEEDaSR_SS_)
        /*4e38*/ 	.word	0x00000000


	//----- nvinfo : EIATTR_FRAME_SIZE
	.align		4
.L_3348:
        /*4e3c*/ 	.byte	0x04, 0x11
        /*4e3e*/ 	.short	(.L_3350 - .L_3349)
	.align		4
.L_3349:
        /*4e40*/ 	.word	index@($_ZN7cutlass13device_kernelIN5flash19enable_sm80_to_sm89INS1_16FlashAttnBwdSm80INS1_25CollectiveMainloopBwdSm80ILi2ELi2EN4cute5tupleIJNS5_1CILi128EEES8_NS7_ILi64EEEEEENS_10bfloat16_tEfNS_4arch4Sm80ELb1ELb0ELb1ELb0ELb1ELb0ELb0ELb0ELi2ELi4ELi4ELi4ELb0EEENS1_24CollectiveEpilogueBwdGQAISA_fSD_Li256ELb0ELb1EEENS1_25SingleTileBwdLPTSchedulerILb0ELi128ELb1EEEEEEEEEvNT_6ParamsE$_ZZN4cute6detail16composition_implINS_5tupleIJNS_1CILi8EEENS3_ILi2EEES5_S5_S4_S5_EEENS2_IJNS3_ILi1EEEiiiNS3_ILi72EEENS3_ILi512EEEEEENS3_ILi4EEENS3_ILi16EEEEEDaRKT_RKT0_RKT1_RKT2_ENKUlRKT_T0_E_clINS2_IJNS2_IJEEESV_SB_S7_EEENS_17integral_constantIiLi2EEEEEDaSR_SS_)
        /*4e44*/ 	.word	0x00000000


	//----- nvinfo : EIATTR_FRAME_SIZE
	.align		4
.L_3350:
        /*4e48*/ 	.byte	0x04, 0x11
        /*4e4a*/ 	.short	(.L_3352 - .L_3351)
	.align		4
.L_3351:
        /*4e4c*/ 	.word	index@($_ZN7cutlass13device_kernelIN5flash19enable_sm80_to_sm89INS1_16FlashAttnBwdSm80INS1_25CollectiveMainloopBwdSm80ILi2ELi2EN4cute5tupleIJNS5_1CILi128EEES8_NS7_ILi64EEEEEENS_10bfloat16_tEfNS_4arch4Sm80ELb1ELb0ELb1ELb0ELb1ELb0ELb0ELb0ELi2ELi4ELi4ELi4ELb0EEENS1_24CollectiveEpilogueBwdGQAISA_fSD_Li256ELb0ELb1EEENS1_25SingleTileBwdLPTSchedulerILb0ELi128ELb1EEEEEEEEEvNT_6ParamsE$_ZZN4cute6detail16composition_implINS_5tupleIJNS_1CILi8EEENS3_ILi2EEES5_S5_S4_S5_EEENS2_IJNS3_ILi1EEEiiiNS3_ILi72EEENS3_ILi512EEEEEENS2_IJS5_S5_S5_EEENS2_IJS7_S9_S4_EEEEEDaRKT_RKT0_RKT1_RKT2_ENKUlRKT_RKT0_E_clIS5_S4_EEDaSR_SU_)
        /*4e50*/ 	.word	0x00000000


	//----- nvinfo : EIATTR_FRAME_SIZE
	.align		4
.L_3352:
        /*4e54*/ 	.byte	0x04, 0x11
        /*4e56*/ 	.short	(.L_3354 - .L_3353)
	.align		4
.L_3353:
        /*4e58*/ 	.word	index@($_ZN7cutlass13device_kernelIN5flash19enable_sm80_to_sm89INS1_16FlashAttnBwdSm80INS1_25CollectiveMainloopBwdSm80ILi2ELi2EN4cute5tupleIJNS5_1CILi128EEES8_NS7_ILi64EEEEEENS_10bfloat16_tEfNS_4arch4Sm80ELb1ELb0ELb1ELb0ELb1ELb0ELb0ELb0ELi2ELi4ELi4ELi4ELb0EEENS1_24CollectiveEpilogueBwdGQAISA_fSD_Li256ELb0ELb1EEENS1_25SingleTileBwdLPTSchedulerILb0ELi128ELb1EEEEEEEEEvNT_6ParamsE$_ZZN4cute6detail16composition_implINS_5tupleIJNS_1CILi8EEENS3_ILi2EEES5_S5_S4_S5_EEENS2_IJNS3_ILi1EEEiiiNS3_ILi72EEENS3_ILi512EEEEEENS2_IJS5_S5_EEENS2_IJS7_S4_EEEEEDaRKT_RKT0_RKT1_RKT2_ENKUlRKT_RKT0_E_clIS5_S4_EEDaSR_SU_)
        /*4e5c*/ 	.word	0x00000000


	//----- nvinfo : EIATTR_FRAME_SIZE
	.align		4
.L_3354:
        /*4e60*/ 	.byte	0x04, 0x11
        /*4e62*/ 	.short	(.L_3356 - .L_3355)
	.align		4
.L_3355:
        /*4e64*/ 	.word	index@($_ZN7cutlass13device_kernelIN5flash19enable_sm80_to_sm89INS1_16FlashAttnBwdSm80INS1_25CollectiveMainloopBwdSm80ILi2ELi2EN4cute5tupleIJNS5_1CILi128EEES8_NS7_ILi64EEEEEENS_10bfloat16_tEfNS_4arch4Sm80ELb1ELb0ELb1ELb0ELb1ELb0ELb0ELb0ELi2ELi4ELi4ELi4ELb0EEENS1_24CollectiveEpilogueBwdGQAISA_fSD_Li256ELb0ELb1EEENS1_25SingleTileBwdLPTSchedulerILb0ELi128ELb1EEEEEEEEEvNT_6ParamsE$_ZZN4cute6detail16composition_implINS_5tupleIJNS_1CILi8EEENS3_ILi2EEES5_S5_S4_S5_EEENS2_IJNS3_ILi1EEEiiiNS3_ILi72EEENS3_ILi512EEEEEENS2_IJNS3_ILi4EEES5_EEENS2_IJNS3_ILi16EEENS3_ILi8192EEEEEEEEDaRKT_RKT0_RKT1_RKT2_ENKUlRKT_RKT0_E_clISB_SD_EEDaSU_SX_)
        /*4e68*/ 	.word	0x00000000


	//----- nvinfo : EIATTR_FRAME_SIZE
	.align		4
.L_3356:
        /*4e6c*/ 	.byte	0x04, 0x11
        /*4e6e*/ 	.short	(.L_3358 - .L_3357)
	.align		4
.L_3357:
        /*4e70*/ 	.word	index@($_ZN7cutlass13device_kernelIN5flash19enable_sm80_to_sm89INS1_16FlashAttnBwdSm80INS1_25CollectiveMainloopBwdSm80ILi2ELi2EN4cute5tupleIJNS5_1CILi128EEES8_NS7_ILi64EEEEEENS_10bfloat16_tEfNS_4arch4Sm80ELb1ELb0ELb1ELb0ELb1ELb0ELb0ELb0ELi2ELi4ELi4ELi4ELb0EEENS1_24CollectiveEpilogueBwdGQAISA_fSD_Li256ELb0ELb1EEENS1_25SingleTileBwdLPTSchedulerILb0ELi128ELb1EEEEEEEEEvNT_6ParamsE$_ZZN4cute6detail16composition_implINS_5tupleIJNS_1CILi8EEENS3_ILi2EEES5_S5_S4_S5_EEENS2_IJNS3_ILi1EEEiiiNS3_ILi72EEENS3_ILi512EEEEEENS2_IJNS2_IJS5_S5_S5_EEES5_NS3_ILi4EEEEEENS2_IJNS2_IJS7_S9_S4_EEENS3_ILi4096EEENS3_ILi16EEEEEEEEDaRKT_RKT0_RKT1_RKT2_ENKUlRKT_RKT0_E_clISC_SG_EEDaSW_SZ_)
        /*4e74*/ 	.word	0x00000000


	//----- nvinfo : EIATTR_FRAME_SIZE
	.align		4
.L_3358:
        /*4e78*/ 	.byte	0x04, 0x11
        /*4e7a*/ 	.short	(.L_3360 - .L_3359)
	.align		4
.L_3359:
        /*4e7c*/ 	.word	index@($_ZN7cutlass13device_kernelIN5flash19enable_sm80_to_sm89INS1_16FlashAttnBwdSm80INS1_25CollectiveMainloopBwdSm80ILi2ELi2EN4cute5tupleIJNS5_1CILi128EEES8_NS7_ILi64EEEEEENS_10bfloat16_tEfNS_4arch4Sm80ELb1ELb0ELb1ELb0ELb1ELb0ELb0ELb0ELi2ELi4ELi4ELi4ELb0EEENS1_24CollectiveEpilogueBwdGQAISA_fSD_Li256ELb0ELb1EEENS1_25SingleTileBwdLPTSchedulerILb0ELi128ELb1EEEEEEEEEvNT_6ParamsE$_ZZN4cute6detail16composition_implINS_5tupleIJNS_1CILi8EEENS3_ILi2EEES5_S5_S4_S5_EEENS2_IJNS3_ILi1EEEiiiNS3_ILi72EEENS3_ILi512EEEEEENS2_IJNS2_IJS5_S5_S5_EEES5_NS3_ILi4EEEEEENS2_IJNS2_IJS7_S9_S4_EEENS3_ILi4096EEENS3_ILi16EEEEEEEEDaRKT_RKT0_RKT1_RKT2_ENKUlRKT_RKT0_E_clISB_SE_EEDaSW_SZ_)
        /*4e80*/ 	.word	0x00000000


	//----- nvinfo : EIATTR_FRAME_SIZE
	.align		4
.L_3360:
        /*4e84*/ 	.byte	0x04, 0x11
        /*4e86*/ 	.short	(.L_3362 - .L_3361)
	.align		4
.L_3361:
        /*4e88*/ 	.word	index@($_ZN7cutlass13device_kernelIN5flash19enable_sm80_to_sm89INS1_16FlashAttnBwdSm80INS1_25CollectiveMainloopBwdSm80ILi2ELi2EN4cute5tupleIJNS5_1CILi128EEES8_NS7_ILi64EEEEEENS_10bfloat16_tEfNS_4arch4Sm80ELb1ELb0ELb1ELb0ELb1ELb0ELb0ELb0ELi2ELi4ELi4ELi4ELb0EEENS1_24CollectiveEpilogueBwdGQAISA_fSD_Li256ELb0ELb1EEENS1_25SingleTileBwdLPTSchedulerILb0ELi128ELb1EEEEEEEEEvNT_6ParamsE$_ZZN4cute6detail16composition_implINS_5tupleIJNS_1CILi8EEENS3_ILi2EEES5_S5_S4_S5_EEENS2_IJNS3_ILi1EEEiiiNS3_ILi72EEENS3_ILi512EEEEEENS2_IJNS2_IJS5_S5_S5_EEES5_NS2_IJNS3_ILi4EEES5_EEEEEENS2_IJNS2_IJS7_S9_S4_EEENS3_ILi4096EEENS2_IJNS3_ILi16EEENS3_ILi8192EEEEEEEEEEEDaRKT_RKT0_RKT1_RKT2_ENKUlRKT_RKT0_E_clISD_SJ_EEDaSZ_S12_)
        /*4e8c*/ 	.word	0x00000000


	//----- nvinfo : EIATTR_FRAME_SIZE
	.align		4
.L_3362:
        /*4e90*/ 	.byte	0x04, 0x11
        /*4e92*/ 	.short	(.L_3364 - .L_3363)
	.align		4
.L_3363:
        /*4e94*/ 	.word	index@($_ZN7cutlass13device_kernelIN5flash19enable_sm80_to_sm89INS1_16FlashAttnBwdSm80INS1_25CollectiveMainloopBwdSm80ILi2ELi2EN4cute5tupleIJNS5_1CILi128EEES8_NS7_ILi64EEEEEENS_10bfloat16_tEfNS_4arch4Sm80ELb1ELb0ELb1ELb0ELb1ELb0ELb0ELb0ELi2ELi4ELi4ELi4ELb0EEENS1_24CollectiveEpilogueBwdGQAISA_fSD_Li256ELb0ELb1EEENS1_25SingleTileBwdLPTSchedulerILb0ELi128ELb1EEEEEEEEEvNT_6ParamsE$_ZZN4cute6detail16composition_implINS_5tupleIJNS_1CILi8EEENS3_ILi2EEES5_S5_S4_S5_EEENS2_IJNS3_ILi1EEEiiiNS3_ILi72EEENS3_ILi512EEEEEENS2_IJNS2_IJS5_S5_S5_EEES5_NS2_IJNS3_ILi4EEES5_EEEEEENS2_IJNS2_IJS7_S9_S4_EEENS3_ILi4096EEENS2_IJNS3_ILi16EEENS3_ILi8192EEEEEEEEEEEDaRKT_RKT0_RKT1_RKT2_ENKUlRKT_RKT0_E_clISB_SF_EEDaSZ_S12_)
        /*4e98*/ 	.word	0x00000000


	//----- nvinfo : EIATTR_FRAME_SIZE
	.align		4
.L_3364:
        /*4e9c*/ 	.byte	0x04, 0x11
        /*4e9e*/ 	.short	(.L_3366 - .L_3365)
	.align		4
.L_3365:
        /*4ea0*/ 	.word	index@($_ZN7cutlass13device_kernelIN5flash19enable_sm80_to_sm89INS1_16FlashAttnBwdSm80INS1_25CollectiveMainloopBwdSm80ILi2ELi2EN4cute5tupleIJNS5_1CILi128EEES8_NS7_ILi64EEEEEENS_10bfloat16_tEfNS_4arch4Sm80ELb1ELb0ELb1ELb0ELb1ELb0ELb0ELb0ELi2ELi4ELi4ELi4ELb0EEENS1_24CollectiveEpilogueBwdGQAISA_fSD_Li256ELb0ELb1EEENS1_25SingleTileBwdLPTSchedulerILb0ELi128ELb1EEEEEEEEEvNT_6ParamsE$_ZZN4cute6detail16composition_implINS_5tupleIJNS_1CILi8EEENS3_ILi2EEES5_S5_S4_S5_EEENS2_IJNS3_ILi1EEEiiiNS3_ILi72EEENS3_ILi512EEEEEENS2_IJNS2_IJS5_S5_EEES4_NS3_ILi4EEEEEENS2_IJNS2_IJS7_S4_EEENS3_ILi1024EEENS3_ILi16EEEEEEEEDaRKT_RKT0_RKT1_RKT2_ENKUlRKT_RKT0_E_clISC_SG_EEDaSW_SZ_)
        /*4ea4*/ 	.word	0x00000000


	//----- nvinfo : EIATTR_FRAME_SIZE
	.align		4
.L_3366:
        /*4ea8*/ 	.byte	0x04, 0x11
        /*4eaa*/ 	.short	(.L_3368 - .L_3367)
	.align		4
.L_3367:
        /*4eac*/ 	.word	index@($_ZN7cutlass13device_kernelIN5flash19enable_sm80_to_sm89INS1_16FlashAttnBwdSm80INS1_25CollectiveMainloopBwdSm80ILi2ELi2EN4cute5tupleIJNS5_1CILi128EEES8_NS7_ILi64EEEEEENS_10bfloat16_tEfNS_4arch4Sm80ELb1ELb0ELb1ELb0ELb1ELb0ELb0ELb0ELi2ELi4ELi4ELi4ELb0EEENS1_24CollectiveEpilogueBwdGQAISA_fSD_Li256ELb0ELb1EEENS1_25SingleTileBwdLPTSchedulerILb0ELi128ELb1EEEEEEEEEvNT_6ParamsE$_ZZN4cute6detail16composition_implINS_5tupleIJNS_1CILi8EEENS3_ILi2EEES5_S5_S4_S5_EEENS2_IJNS3_ILi1EEEiiiNS3_ILi72EEENS3_ILi512EEEEEENS2_IJNS2_IJS5_S5_EEES4_NS3_ILi4EEEEEENS2_IJNS2_IJS7_S4_EEENS3_ILi1024EEENS3_ILi16EEEEEEEEDaRKT_RKT0_RKT1_RKT2_ENKUlRKT_RKT0_E_clISB_SE_EEDaSW_SZ_)
        /*4eb0*/ 	.word	0x00000000


	//----- nvinfo : EIATTR_FRAME_SIZE
	.align		4
.L_3368:
        /*4eb4*/ 	.byte	0x04, 0x11
        /*4eb6*/ 	.short	(.L_3370 - .L_3369)
	.align		4
.L_3369:
        /*4eb8*/ 	.word	index@($_ZN7cutlass13device_kernelIN5flash19enable_sm80_to_sm89INS1_16FlashAttnBwdSm80INS1_25CollectiveMainloopBwdSm80ILi2ELi2EN4cute5tupleIJNS5_1CILi128EEES8_NS7_ILi64EEEEEENS_10bfloat16_tEfNS_4arch4Sm80ELb1ELb0ELb1ELb0ELb1ELb0ELb0ELb0ELi2ELi4ELi4ELi4ELb0EEENS1_24CollectiveEpilogueBwdGQAISA_fSD_Li256ELb0ELb1EEENS1_25SingleTileBwdLPTSchedulerILb0ELi128ELb1EEEEEEEEEvNT_6ParamsE$_ZZN4cute6detail16composition_implINS_5tupleIJNS_1CILi16EEENS3_ILi2EEES5_S5_NS3_ILi4EEES5_EEENS2_IJNS3_ILi1EEEiiiNS3_ILi144EEENS3_ILi512EEEEEES6_S4_EEDaRKT_RKT0_RKT1_RKT2_ENKUlRKT_T0_E_clINS2_IJNS2_IJS5_S5_EEENS2_IJiiEEES8_S8_EEENS_17integral_constantIiLi4EEEEEDaSQ_SR_)
        /*4ebc*/ 	.word	0x00000000


	//----- nvinfo : EIATTR_FRAME_SIZE
	.align		4
.L_3370:
        /*4ec0*/ 	.byte	0x04, 0x11
        /*4ec2*/ 	.short	(.L_3372 - .L_3371)
	.align		4
.L_3371:
        /*4ec4*/ 	.word	index@($_ZN7cutlass13device_kernelIN5flash19enable_sm80_to_sm89INS1_16FlashAttnBwdSm80INS1_25CollectiveMainloopBwdSm80ILi2ELi2EN4cute5tupleIJNS5_1CILi128EEES8_NS7_ILi64EEEEEENS_10bfloat16_tEfNS_4arch4Sm80ELb1ELb0ELb1ELb0ELb1ELb0ELb0ELb0ELi2ELi4ELi4ELi4ELb0EEENS1_24CollectiveEpilogueBwdGQAISA_fSD_Li256ELb0ELb1EEENS1_25SingleTileBwdLPTSchedulerILb0ELi128ELb1EEEEEEEEEvNT_6ParamsE$_ZZN4cute6detail16composition_implINS_5tupleIJNS_1CILi16EEENS3_ILi2EEES5_S5_NS3_ILi4EEES5_EEENS2_IJNS3_ILi1EEEiiiNS3_ILi144EEENS3_ILi512EEEEEES6_S4_EEDaRKT_RKT0_RKT1_RKT2_ENKUlRKT_T0_E_clINS2_IJNS2_IJS5_S5_EEENS2_IJiiEEES8_S8_EEENS_17integral_constantIiLi3EEEEEDaSQ_SR_)
        /*4ec8*/ 	.word	0x00000000


	//----- nvinfo : EIATTR_FRAME_SIZE
	.align		4
.L_3372:
        /*4ecc*/ 	.byte	0x04, 0x11
        /*4ece*/ 	.short	(.L_3374 - .L_3373)
	.align		4
.L_3373:
        /*4ed0*/ 	.word	index@($_ZN7cutlass13device_kernelIN5flash19enable_sm80_to_sm89INS1_16FlashAttnBwdSm80INS1_25CollectiveMainloopBwdSm80ILi2ELi2EN4cute5tupleIJNS5_1CILi128EEES8_NS7_ILi64EEEEEENS_10bfloat16_tEfNS_4arch4Sm80ELb1ELb0ELb1ELb0ELb1ELb0ELb0ELb0ELi2ELi4ELi4ELi4ELb0EEENS1_24CollectiveEpilogueBwdGQAISA_fSD_Li256ELb0ELb1EEENS1_25SingleTileBwdLPTSchedulerILb0ELi128ELb1EEEEEEEEEvNT_6ParamsE$_ZZN4cute6detail16composition_implINS_5tupleIJNS_1CILi16EEENS3_ILi2EEES5_S5_NS3_ILi4EEES5_EEENS2_IJNS3_ILi1EEEiiiNS3_ILi144EEENS3_ILi512EEEEEES6_S4_EEDaRKT_RKT0_RKT1_RKT2_ENKUlRKT_T0_E_clINS2_IJNS2_IJS5_EEENS2_IJiEEES5_S8_EEENS_17integral_constantIiLi2EEEEEDaSQ_SR_)
        /*4ed4*/ 	.word	0x00000000


	//----- nvinfo : EIATTR_FRAME_SIZE
	.align		4
.L_3374:
        /*4ed8*/ 	.byte	0x04, 0x11
        /*4eda*/ 	.short	(.L_3376 - .L_3375)
	.align		4
.L_3375:
        /*4edc*/ 	.word	index@($_ZN7cutlass13device_kernelIN5flash19enable_sm80_to_sm89INS1_16FlashAttnBwdSm80INS1_25CollectiveMainloopBwdSm80ILi2ELi2EN4cute5tupleIJNS5_1CILi128EEES8_NS7_ILi64EEEEEENS_10bfloat16_tEfNS_4arch4Sm80ELb1ELb0ELb1ELb0ELb1ELb0ELb0ELb0ELi2ELi4ELi4ELi4ELb0EEENS1_24CollectiveEpilogueBwdGQAISA_fSD_Li256ELb0ELb1EEENS1_25SingleTileBwdLPTSchedulerILb0ELi128ELb1EEEEEEEEEvNT_6ParamsE$_ZZN4cute6detail16composition_implINS_5tupleIJNS_1CILi16EEENS3_ILi2EEES5_S5_NS3_ILi4EEES5_EEENS2_IJNS3_ILi1EEEiiiNS3_ILi144EEENS3_ILi512EEEEEES6_S4_EEDaRKT_RKT0_RKT1_RKT2_ENKUlRKT_T0_E_clINS2_IJNS2_IJEEESU_S6_S8_EEENS_17integral_constantIiLi1EEEEEDaSQ_SR_)
        /*4ee0*/ 	.word	0x00000000


	//----- nvinfo : EIATTR_FRAME_SIZE
	.align		4
.L_3376:
        /*4ee4*/ 	.byte	0x04, 0x11
        /*4ee6*/ 	.short	(.L_3378 - .L_3377)
	.align		4
.L_3377:
        /*4ee8*/ 	.word	index@($_ZN7cutlass13device_kernelIN5flash19enable_sm80_to_sm89INS1_16FlashAttnBwdSm80INS1_25CollectiveMainloopBwdSm80ILi2ELi2EN4cute5tupleIJNS5_1CILi128EEES8_NS7_ILi64EEEEEENS_10bfloat16_tEfNS_4arch4Sm80ELb1ELb0ELb1ELb0ELb1ELb0ELb0ELb0ELi2ELi4ELi4ELi4ELb0EEENS1_24CollectiveEpilogueBwdGQAISA_fSD_Li256ELb0ELb1EEENS1_25SingleTileBwdLPTSchedulerILb0ELi128ELb1EEEEEEEEEvNT_6ParamsE$_ZZN4cute6detail16composition_implINS_5tupleIJNS_1CILi16EEENS3_ILi2EEES5_S5_NS3_ILi4EEES5_EEENS2_IJNS3_ILi1EEEiiiNS3_ILi144EEENS3_ILi512EEEEEES5_NS3_ILi64EEEEEDaRKT_RKT0_RKT1_RKT2_ENKUlRKT_T0_E_clINS2_IJNS2_IJS5_EEENS2_IJiEEES8_S8_EEENS_17integral_constantIiLi4EEEEEDaSR_SS_)
        /*4eec*/ 	.word	0x00000000


	//----- nvinfo : EIATTR_FRAME_SIZE
	.align		4
.L_3378:
        /*4ef0*/ 	.byte	0x04, 0x11
        /*4ef2*/ 	.short	(.L_3380 - .L_3379)
	.align		4
.L_3379:
        /*4ef4*/ 	.word	index@($_ZN7cutlass13device_kernelIN5flash19enable_sm80_to_sm89INS1_16FlashAttnBwdSm80INS1_25CollectiveMainloopBwdSm80ILi2ELi2EN4cute5tupleIJNS5_1CILi128EEES8_NS7_ILi64EEEEEENS_10bfloat16_tEfNS_4arch4Sm80ELb1ELb0ELb1ELb0ELb1ELb0ELb0ELb0ELi2ELi4ELi4ELi4ELb0EEENS1_24CollectiveEpilogueBwdGQAISA_fSD_Li256ELb0ELb1EEENS1_25SingleTileBwdLPTSchedulerILb0ELi128ELb1EEEEEEEEEvNT_6ParamsE$_ZZN4cute6detail16composition_implINS_5tupleIJNS_1CILi16EEENS3_ILi2EEES5_S5_NS3_ILi4EEES5_EEENS2_IJNS3_ILi1EEEiiiNS3_ILi144EEENS3_ILi512EEEEEES5_NS3_ILi64EEEEEDaRKT_RKT0_RKT1_RKT2_ENKUlRKT_T0_E_clINS2_IJNS2_IJEEESV_S5_S8_EEENS_17integral_constantIiLi3EEEEEDaSR_SS_)
        /*4ef8*/ 	.word	0x00000000


	//----- nvinfo : EIATTR_FRAME_SIZE
	.align		4
.L_3380:
        /*4efc*/ 	.byte	0x04, 0x11
        /*4efe*/ 	.short	(.L_3382 - .L_3381)
	.align		4
.L_3381:
        /*4f00*/ 	.word	index@($_ZN7cutlass13device_kernelIN5flash19enable_sm80_to_sm89INS1_16FlashAttnBwdSm80INS1_25CollectiveMainloopBwdSm80ILi2ELi2EN4cute5tupleIJNS5_1CILi128EEES8_NS7_ILi64EEEEEENS_10bfloat16_tEfNS_4arch4Sm80ELb1ELb0ELb1ELb0ELb1ELb0ELb0ELb0ELi2ELi4ELi4ELi4ELb0EEENS1_24CollectiveEpilogueBwdGQAISA_fSD_Li256ELb0ELb1EEENS1_25SingleTileBwdLPTSchedulerILb0ELi128ELb1EEEEEEEEEvNT_6ParamsE$_ZZN4cute6detail16composition_implINS_5tupleIJNS_1CILi16EEENS3_ILi2EEES5_S5_NS3_ILi4EEES5_EEENS2_IJNS3_ILi1EEEiiiNS3_ILi144EEENS3_ILi512EEEEEENS2_IJS5_S5_EEENS2_IJNS3_ILi64EEESA_EEEEEDaRKT_RKT0_RKT1_RKT2_ENKUlRKT_RKT0_E_clIS5_SD_EEDaST_SW_)
        /*4f04*/ 	.word	0x00000000


	//----- nvinfo : EIATTR_FRAME_SIZE
	.align		4
.L_3382:
        /*4f08*/ 	.byte	0x04, 0x11
        /*4f0a*/ 	.short	(.L_3384 - .L_3383)
	.align		4
.L_3383:
        /*4f0c*/ 	.word	index@($_ZN7cutlass13device_kernelIN5flash19enable_sm80_to_sm89INS1_16FlashAttnBwdSm80INS1_25CollectiveMainloopBwdSm80ILi2ELi2EN4cute5tupleIJNS5_1CILi128EEES8_NS7_ILi64EEEEEENS_10bfloat16_tEfNS_4arch4Sm80ELb1ELb0ELb1ELb0ELb1ELb0ELb0ELb0ELi2ELi4ELi4ELi4ELb0EEENS1_24CollectiveEpilogueBwdGQAISA_fSD_Li256ELb0ELb1EEENS1_25SingleTileBwdLPTSchedulerILb0ELi128ELb1EEEEEEEEEvNT_6ParamsE$_ZZN4cute6detail16composition_implINS_5tupleIJNS_1CILi16EEENS3_ILi2EEES5_S5_NS3_ILi4EEES5_EEENS2_IJNS3_ILi1EEEiiiNS3_ILi144EEENS3_ILi512EEEEEENS2_IJNS2_IJS5_S5_EEES6_NS3_ILi8EEEEEENS2_IJNS2_IJNS3_ILi64EEESA_EEES4_NS3_ILi1024EEEEEEEEDaRKT_RKT0_RKT1_RKT2_ENKUlRKT_RKT0_E_clISC_SG_EEDaSX_S10_)
        /*4f10*/ 	.word	0x00000000


	//----- nvinfo : EIATTR_FRAME_SIZE
	.align		4
.L_3384:
        /*4f14*/ 	.byte	0x04, 0x11
        /*4f16*/ 	.short	(.L_3386 - .L_3385)
	.align		4
.L_3385:
        /*4f18*/ 	.word	index@($_ZN7cutlass13device_kernelIN5flash19enable_sm80_to_sm89INS1_16FlashAttnBwdSm80INS1_25CollectiveMainloopBwdSm80ILi2ELi2EN4cute5tupleIJNS5_1CILi128EEES8_NS7_ILi64EEEEEENS_10bfloat16_tEfNS_4arch4Sm80ELb1ELb0ELb1ELb0ELb1ELb0ELb0ELb0ELi2ELi4ELi4ELi4ELb0EEENS1_24CollectiveEpilogueBwdGQAISA_fSD_Li256ELb0ELb1EEENS1_25SingleTileBwdLPTSchedulerILb0ELi128ELb1EEEEEEEEEvNT_6ParamsE$_ZZN4cute6detail16composition_implINS_5tupleIJNS_1CILi16EEENS3_ILi2EEES5_S5_NS3_ILi4EEES5_EEENS2_IJNS3_ILi1EEEiiiNS3_ILi144EEENS3_ILi512EEEEEENS2_IJNS2_IJS5_S5_EEES6_NS3_ILi8EEEEEENS2_IJNS2_IJNS3_ILi64EEESA_EEES4_NS3_ILi1024EEEEEEEEDaRKT_RKT0_RKT1_RKT2_ENKUlRKT_RKT0_E_clIS6_S4_EEDaSX_S10_)
        /*4f1c*/ 	.word	0x00000000


	//----- nvinfo : EIATTR_FRAME_SIZE
	.align		4
.L_3386:
        /*4f20*/ 	.byte	0x04, 0x11
        /*4f22*/ 	.short	(.L_3388 - .L_3387)
	.align		4
.L_3387:
        /*4f24*/ 	.word	index@($_ZN7cutlass13device_kernelIN5flash19enable_sm80_to_sm89INS1_16FlashAttnBwdSm80INS1_25CollectiveMainloopBwdSm80ILi2ELi2EN4cute5tupleIJNS5_1CILi128EEES8_NS7_ILi64EEEEEENS_10bfloat16_tEfNS_4arch4Sm80ELb1ELb0ELb1ELb0ELb1ELb0ELb0ELb0ELi2ELi4ELi4ELi4ELb0EEENS1_24CollectiveEpilogueBwdGQAISA_fSD_Li256ELb0ELb1EEENS1_25SingleTileBwdLPTSchedulerILb0ELi128ELb1EEEEEEEEEvNT_6ParamsE$_ZZN4cute6detail16composition_implINS_1CILi2EEEiNS_5tupleIJNS2_ILi1EEES3_EEENS4_IJNS2_ILi0EEES5_EEEEEDaRKT_RKT0_RKT1_RKT2_ENKUlRKT_RKT0_E_clIS3_S5_EEDaSN_SQ_)
        /*4f28*/ 	.word	0x00000000


	//----- nvinfo : EIATTR_FRAME_SIZE
	.align		4
.L_3388:
        /*4f2c*/ 	.byte	0x04, 0x11
        /*4f2e*/ 	.short	(.L_3390 - .L_3389)
	.align		4
.L_3389:
        /*4f30*/ 	.word	index@($_ZN7cutlass13device_kernelIN5flash19enable_sm80_to_sm89INS1_16FlashAttnBwdSm80INS1_25CollectiveMainloopBwdSm80ILi2ELi2EN4cute5tupleIJNS5_1CILi128EEES8_NS7_ILi64EEEEEENS_10bfloat16_tEfNS_4arch4Sm80ELb1ELb0ELb1ELb0ELb1ELb0ELb0ELb0ELi2ELi4ELi4ELi4ELb0EEENS1_24CollectiveEpilogueBwdGQAISA_fSD_Li256ELb0ELb1EEENS1_25SingleTileBwdLPTSchedulerILb0ELi128ELb1EEEEEEEEEvNT_6ParamsE$_ZZN4cute6detail10lift_sliceINS_5tupleIJNS_1CILi0EEENS_10UnderscoreEEEENS2_IJNS2_IJS4_S4_EEEiEEEEEDaRKT_RKT0_ENKUlRKT_RKT0_E_clIS5_iEEDaSH_SK_)
        /*4f34*/ 	.word	0x00000000


	//----- nvinfo : EIATTR_FRAME_SIZE
	.align		4
.L_3390:
        /*4f38*/ 	.byte	0x04, 0x11
        /*4f3a*/ 	.short	(.L_3392 - .L_3391)
	.align		4
.L_3391:
        /*4f3c*/ 	.word	index@($_ZN7cutlass13device_kernelIN5flash19enable_sm80_to_sm89INS1_16FlashAttnBwdSm80INS1_25CollectiveMainloopBwdSm80ILi2ELi2EN4cute5tupleIJNS5_1CILi128EEES8_NS7_ILi64EEEEEENS_10bfloat16_tEfNS_4arch4Sm80ELb1ELb0ELb1ELb0ELb1ELb0ELb0ELb0ELi2ELi4ELi4ELi4ELb0EEENS1_24CollectiveEpilogueBwdGQAISA_fSD_Li256ELb0ELb1EEENS1_25SingleTileBwdLPTSchedulerILb0ELi128ELb1EEEEEEEEEvNT_6ParamsE$_ZZN4cute5sliceINS_5tupleIJNS_10UnderscoreES2_iEEENS1_IJNS1_IJNS_1CILi1EEENS4_ILi0EEEEEEiNS4_ILi1024EEEEEEEEDaRKT_RKT0_ENKUlRKT_RKT0_E_clIS2_iEEDaSI_SL_)
        /*4f40*/ 	.word	0x00000000


	//----- nvinfo : EIATTR_FRAME_SIZE
	.align		4
.L_3392:
        /*4f44*/ 	.byte	0x04, 0x11
        /*4f46*/ 	.short	(.L_3394 - .L_3393)
	.align		4
.L_3393:
        /*4f48*/ 	.word	index@($_ZN7cutlass13device_kernelIN5flash19enable_sm80_to_sm89INS1_16FlashAttnBwdSm80INS1_25CollectiveMainloopBwdSm80ILi2ELi2EN4cute5tupleIJNS5_1CILi128EEES8_NS7_ILi64EEEEEENS_10bfloat16_tEfNS_4arch4Sm80ELb1ELb0ELb1ELb0ELb1ELb0ELb0ELb0ELi2ELi4ELi4ELi4ELb0EEENS1_24CollectiveEpilogueBwdGQAISA_fSD_Li256ELb0ELb1EEENS1_25SingleTileBwdLPTSchedulerILb0ELi128ELb1EEEEEEEEEvNT_6ParamsE$_ZZN4cute5sliceINS_5tupleIJNS_10UnderscoreES2_S2_iEEENS1_IJNS1_IJNS_1CILi1EEENS4_ILi0EEEEEElS6_lEEEEEDaRKT_RKT0_ENKUlRKT_RKT0_E_clIS2_lEEDaSH_SK_)
        /*4f4c*/ 	.word	0x00000000


	//----- nvinfo : EIATTR_FRAME_SIZE
	.align		4
.L_3394:
        /*4f50*/ 	.byte	0x04, 0x11
        /*4f52*/ 	.short	(.L_3396 - .L_3395)
	.align		4
.L_3395:
        /*4f54*/ 	.word	index@($_ZN7cutlass13device_kernelIN5flash19enable_sm80_to_sm89INS1_16FlashAttnBwdSm80INS1_25CollectiveMainloopBwdSm80ILi2ELi2EN4cute5tupleIJNS5_1CILi128EEES8_NS7_ILi64EEEEEENS_10bfloat16_tEfNS_4arch4Sm80ELb1ELb0ELb1ELb0ELb1ELb0ELb0ELb0ELi2ELi4ELi4ELi4ELb0EEENS1_24CollectiveEpilogueBwdGQAISA_fSD_Li256ELb0ELb1EEENS1_25SingleTileBwdLPTSchedulerILb0ELi128ELb1EEEEEEEEEvNT_6ParamsE$_ZZN4cute5sliceINS_5tupleIJNS_10UnderscoreES2_S2_iEEENS1_IJNS1_IJNS_1CILi1EEENS4_ILi0EEEEEEiNS4_ILi1024EEENS4_ILi8192EEEEEEEEDaRKT_RKT0_ENKUlRKT_RKT0_E_clIS2_iEEDaSJ_SM_)
        /*4f58*/ 	.word	0x00000000


	//----- nvinfo : EIATTR_FRAME_SIZE
	.align		4
.L_3396:
        /*4f5c*/ 	.byte	0x04, 0x11
        /*4f5e*/ 	.short	(.L_3398 - .L_3397)
	.align		4
.L_3397:
        /*4f60*/ 	.word	index@($_ZN7cutlass13device_kernelIN5flash19enable_sm80_to_sm89INS1_16FlashAttnBwdSm80INS1_25CollectiveMainloopBwdSm80ILi2ELi2EN4cute5tupleIJNS5_1CILi128EEES8_NS7_ILi64EEEEEENS_10bfloat16_tEfNS_4arch4Sm80ELb1ELb0ELb1ELb0ELb1ELb0ELb0ELb0ELi2ELi4ELi4ELi4ELb0EEENS1_24CollectiveEpilogueBwdGQAISA_fSD_Li256ELb0ELb1EEENS1_25SingleTileBwdLPTSchedulerILb0ELi128ELb1EEEEEEEEEvNT_6ParamsE$_ZZN4cute5sliceINS_5tupleIJNS_10UnderscoreES2_S2_iEEENS1_IJNS1_IJNS_1CILi1EEENS4_ILi0EEEEEENS4_ILi4096EEENS1_IJiiEEENS1_IJS6_NS4_ILi8192EEEEEEEEEEEDaRKT_RKT0_ENKUlRKT_RKT0_E_clIS2_S9_EEDaSL_SO_)
        /*4f64*/ 	.word	0x00000000


	//----- nvinfo : EIATTR_FRAME_SIZE
	.align		4
.L_3398:
        /*4f68*/ 	.byte	0x04, 0x11
        /*4f6a*/ 	.short	(.L_3400 - .L_3399)
	.align		4
.L_3399:
        /*4f6c*/ 	.word	index@($_ZN7cutlass13device_kernelIN5flash19enable_sm80_to_sm89INS1_16FlashAttnBwdSm80INS1_25CollectiveMainloopBwdSm80ILi2ELi2EN4cute5tupleIJNS5_1CILi128EEES8_NS7_ILi64EEEEEENS_10bfloat16_tEfNS_4arch4Sm80ELb1ELb0ELb1ELb0ELb1ELb0ELb0ELb0ELi2ELi4ELi4ELi4ELb0EEENS1_24CollectiveEpilogueBwdGQAISA_fSD_Li256ELb0ELb1EEENS1_25SingleTileBwdLPTSchedulerILb0ELi128ELb1EEEEEEEEEvNT_6ParamsE$_ZZN4cute5sliceINS_5tupleIJNS_10UnderscoreES2_NS_1CILi0EEEEEENS1_IJNS1_IJNS3_ILi1EEES4_EEEiNS3_ILi1024EEEEEEEEDaRKT_RKT0_ENKUlRKT_RKT0_E_clIS2_iEEDaSI_SL_)
        /*4f70*/ 	.word	0x00000000


	//----- nvinfo : EIATTR_FRAME_SIZE
	.align		4
.L_3400:
        /*4f74*/ 	.byte	0x04, 0x11
        /*4f76*/ 	.short	(.L_3402 - .L_3401)
	.align		4
.L_3401:
        /*4f78*/ 	.word	index@($_ZN7cutlass13device_kernelIN5flash19enable_sm80_to_sm89INS1_16FlashAttnBwdSm80INS1_25CollectiveMainloopBwdSm80ILi2ELi2EN4cute5tupleIJNS5_1CILi128EEES8_NS7_ILi64EEEEEENS_10bfloat16_tEfNS_4arch4Sm80ELb1ELb0ELb1ELb0ELb1ELb0ELb0ELb0ELi2ELi4ELi4ELi4ELb0EEENS1_24CollectiveEpilogueBwdGQAISA_fSD_Li256ELb0ELb1EEENS1_25SingleTileBwdLPTSchedulerILb0ELi128ELb1EEEEEEEEEvNT_6ParamsE$_ZZN4cute5sliceINS_5tupleIJNS1_IJNS_10UnderscoreENS_1CILi0EEEEEENS1_IJS4_S2_EEEEEENS1_IJNS1_IJNS1_IJNS3_ILi1EEES4_EEES4_EEENS1_IJNS1_IJS4_S4_EEEiEEEEEEEEDaRKT_RKT0_ENKUlRKT_RKT0_E_clIS6_SC_EEDaSM_SP_)
        /*4f7c*/ 	.word	0x00000000


	//----- nvinfo : EIATTR_FRAME_SIZE
	.align		4
.L_3402:
        /*4f80*/ 	.byte	0x04, 0x11
        /*4f82*/ 	.short	(.L_3404 - .L_3403)
	.align		4
.L_3403:
        /*4f84*/ 	.word	index@($_ZN7cutlass13device_kernelIN5flash19enable_sm80_to_sm89INS1_16FlashAttnBwdSm80INS1_25CollectiveMainloopBwdSm80ILi2ELi2EN4cute5tupleIJNS5_1CILi128EEES8_NS7_ILi64EEEEEENS_10bfloat16_tEfNS_4arch4Sm80ELb1ELb0ELb1ELb0ELb1ELb0ELb0ELb0ELi2ELi4ELi4ELi4ELb0EEENS1_24CollectiveEpilogueBwdGQAISA_fSD_Li256ELb0ELb1EEENS1_25SingleTileBwdLPTSchedulerILb0ELi128ELb1EEEEEEEEEvNT_6ParamsE$_ZZN4cute4takeILi1ELi3ENS_5tupleIJNS1_IJiNS_1CILi512EEEEEENS1_IJiiEEENS2_ILi1024EEEEEEEEDaRKT1_ENKUlDpRKT_E_clIJS5_S6_EEEDaSE_)
        /*4f88*/ 	.word	0x00000000


	//----- nvinfo : EIATTR_FRAME_SIZE
	.align		4
.L_3404:
        /*4f8c*/ 	.byte	0x04, 0x11
        /*4f8e*/ 	.short	(.L_3406 - .L_3405)
	.align		4
.L_3405:
        /*4f90*/ 	.word	index@($_ZN7cutlass13device_kernelIN5flash19enable_sm80_to_sm89INS1_16FlashAttnBwdSm80INS1_25CollectiveMainloopBwdSm80ILi2ELi2EN4cute5tupleIJNS5_1CILi128EEES8_NS7_ILi64EEEEEENS_10bfloat16_tEfNS_4arch4Sm80ELb1ELb0ELb1ELb0ELb1ELb0ELb0ELb0ELi2ELi4ELi4ELi4ELb0EEENS1_24CollectiveEpilogueBwdGQAISA_fSD_Li256ELb0ELb1EEENS1_25SingleTileBwdLPTSchedulerILb0ELi128ELb1EEEEEEEEEvNT_6ParamsE$_ZZN4cute4takeILi1ELi3ENS_5tupleIJNS1_IJNS_1CILi1EEEiEEENS2_ILi1024EEENS1_IJiiEEEEEEEEDaRKT1_ENKUlDpRKT_E_clIJS5_S6_EEEDaSE_)
        /*4f94*/ 	.word	0x00000000


	//----- nvinfo : EIATTR_FRAME_SIZE
	.align		4
.L_3406:
        /*4f98*/ 	.byte	0x04, 0x11
        /*4f9a*/ 	.short	(.L_3408 - .L_3407)
	.align		4
.L_3407:
        /*4f9c*/ 	.word	index@($_ZN7cutlass13device_kernelIN5flash19enable_sm80_to_sm89INS1_16FlashAttnBwdSm80INS1_25CollectiveMainloopBwdSm80ILi2ELi2EN4cute5tupleIJNS5_1CILi128EEES8_NS7_ILi64EEEEEENS_10bfloat16_tEfNS_4arch4Sm80ELb1ELb0ELb1ELb0ELb1ELb0ELb0ELb0ELi2ELi4ELi4ELi4ELb0EEENS1_24CollectiveEpilogueBwdGQAISA_fSD_Li256ELb0ELb1EEENS1_25SingleTileBwdLPTSchedulerILb0ELi128ELb1EEEEEEEEEvNT_6ParamsE$_ZZN4cute4takeILi1ELi3ENS_5tupleIJNS1_IJNS_1CILi1EEENS2_ILi512EEEiEEENS2_ILi4096EEENS1_IJiiEEEEEEEEDaRKT1_ENKUlDpRKT_E_clIJS6_S7_EEEDaSF_)
        /*4fa0*/ 	.word	0x00000000


	//----- nvinfo : EIATTR_FRAME_SIZE
	.align		4
.L_3408:
        /*4fa4*/ 	.byte	0x04, 0x11
        /*4fa6*/ 	.short	(.L_3410 - .L_3409)
	.align		4
.L_3409:
        /*4fa8*/ 	.word	index@($_ZN7cutlass13device_kernelIN5flash19enable_sm80_to_sm89INS1_16FlashAttnBwdSm80INS1_25CollectiveMainloopBwdSm80ILi2ELi2EN4cute5tupleIJNS5_1CILi128EEES8_NS7_ILi64EEEEEENS_10bfloat16_tEfNS_4arch4Sm80ELb1ELb0ELb1ELb0ELb1ELb0ELb0ELb0ELi2ELi4ELi4ELi4ELb0EEENS1_24CollectiveEpilogueBwdGQAISA_fSD_Li256ELb0ELb1EEENS1_25SingleTileBwdLPTSchedulerILb0ELi128ELb1EEEEEEEEEvNT_6ParamsE$_ZZN4cute4takeILi1ELi3ENS_5tupleIJNS1_IJNS_1CILi1EEENS2_ILi512EEEiEEENS2_ILi4096EEENS1_IJNS1_IJiiEEENS2_ILi8192EEEEEEEEEEEDaRKT1_ENKUlDpRKT_E_clIJS6_S9_EEEDaSH_)
        /*4fac*/ 	.word	0x00000000


	//----- nvinfo : EIATTR_FRAME_SIZE
	.align		4
.L_3410:
        /*4fb0*/ 	.byte	0x04, 0x11
        /*4fb2*/ 	.short	(.L_3412 - .L_3411)
	.align		4
.L_3411:
        /*4fb4*/ 	.word	index@($_ZN7cutlass13device_kernelIN5flash19enable_sm80_to_sm89INS1_16FlashAttnBwdSm80INS1_25CollectiveMainloopBwdSm80ILi2ELi2EN4cute5tupleIJNS5_1CILi128EEES8_NS7_ILi64EEEEEENS_10bfloat16_tEfNS_4arch4Sm80ELb1ELb0ELb1ELb0ELb1ELb0ELb0ELb0ELi2ELi4ELi4ELi4ELb0EEENS1_24CollectiveEpilogueBwdGQAISA_fSD_Li256ELb0ELb1EEENS1_25SingleTileBwdLPTSchedulerILb0ELi128ELb1EEEEEEEEEvNT_6ParamsE$_ZZN4cute4takeILi1ELi2ENS_5tupleIJNS1_IJNS_1CILi1EEENS2_ILi0EEEEEEiEEEEEDaRKT1_ENKUlDpRKT_E_clIJiEEEDaSD_)
        /*4fb8*/ 	.word	0x00000000


	//----- nvinfo : EIATTR_FRAME_SIZE
	.align		4
.L_3412:
        /*4fbc*/ 	.byte	0x04, 0x11
        /*4fbe*/ 	.short	(.L_3414 - .L_3413)
	.align		4
.L_3413:
        /*4fc0*/ 	.word	index@($_ZN7cutlass13device_kernelIN5flash19enable_sm80_to_sm89INS1_16FlashAttnBwdSm80INS1_25CollectiveMainloopBwdSm80ILi2ELi2EN4cute5tupleIJNS5_1CILi128EEES8_NS7_ILi64EEEEEENS_10bfloat16_tEfNS_4arch4Sm80ELb1ELb0ELb1ELb0ELb1ELb0ELb0ELb0ELi2ELi4ELi4ELi4ELb0EEENS1_24CollectiveEpilogueBwdGQAISA_fSD_Li256ELb0ELb1EEENS1_25SingleTileBwdLPTSchedulerILb0ELi128ELb1EEEEEEEEEvNT_6ParamsE$_ZZN4cute4diceINS_5tupleIJNS1_IJiNS1_IJiNS_1CILi0EEEEEEEEENS1_IJNS_10UnderscoreENS1_IJS6_S6_EEEEEEEEES9_EEDaRKT_RKT0_ENKUlRKT_RKT0_E_clIS5_S5_EEDaSI_SL_)
        /*4fc4*/ 	.word	0x00000000


	//----- nvinfo : EIATTR_FRAME_SIZE
	.align		4
.L_3414:
        /*4fc8*/ 	.byte	0x04, 0x11
        /*4fca*/ 	.short	(.L_3416 - .L_3415)
	.align		4
.L_3415:
        /*4fcc*/ 	.word	index@($_ZN7cutlass13device_kernelIN5flash19enable_sm80_to_sm89INS1_16FlashAttnBwdSm80INS1_25CollectiveMainloopBwdSm80ILi2ELi2EN4cute5tupleIJNS5_1CILi128EEES8_NS7_ILi64EEEEEENS_10bfloat16_tEfNS_4arch4Sm80ELb1ELb0ELb1ELb0ELb1ELb0ELb0ELb0ELi2ELi4ELi4ELi4ELb0EEENS1_24CollectiveEpilogueBwdGQAISA_fSD_Li256ELb0ELb1EEENS1_25SingleTileBwdLPTSchedulerILb0ELi128ELb1EEEEEEEEEvNT_6ParamsE$_ZZN4cute19as_arithmetic_tupleINS_15ArithmeticTupleIJiiEEEEEDaRKT_ENKUlRKT_E_clIiEEDaS8_)
        /*4fd0*/ 	.word	0x00000000


	//----- nvinfo : EIATTR_FRAME_SIZE
	.align		4
.L_3416:
        /*4fd4*/ 	.byte	0x04, 0x11
        /*4fd6*/ 	.short	(.L_3418 - .L_3417)
	.align		4
.L_3417:
        /*4fd8*/ 	.word	index@($_ZN7cutlass13device_kernelIN5flash19enable_sm80_to_sm89INS1_16FlashAttnBwdSm80INS1_25CollectiveMainloopBwdSm80ILi2ELi2EN4cute5tupleIJNS5_1CILi128EEES8_NS7_ILi64EEEEEENS_10bfloat16_tEfNS_4arch4Sm80ELb1ELb0ELb1ELb0ELb1ELb0ELb0ELb0ELi2ELi4ELi4ELi4ELb0EEENS1_24CollectiveEpilogueBwdGQAISA_fSD_Li256ELb0ELb1EEENS1_25SingleTileBwdLPTSchedulerILb0ELi128ELb1EEEEEEEEEvNT_6ParamsE$_ZZN4cute19as_arithmetic_tupleINS_15ArithmeticTupleIJiiEEEEEDaRKT_ENKUlDpRKT_E_clIJiiEEEDaS9_)
        /*4fdc*/ 	.word	0x00000000


	//----- nvinfo : EIATTR_FRAME_SIZE
	.align		4
.L_3418:
        /*4fe0*/ 	.byte	0x04, 0x11
        /*4fe2*/ 	.short	(.L_3420 - .L_3419)
	.align		4
.L_3419:
        /*4fe4*/ 	.word	index@($_ZN7cutlass13device_kernelIN5flash19enable_sm80_to_sm89INS1_16FlashAttnBwdSm80INS1_25CollectiveMainloopBwdSm80ILi2ELi2EN4cute5tupleIJNS5_1CILi128EEES8_NS7_ILi64EEEEEENS_10bfloat16_tEfNS_4arch4Sm80ELb1ELb0ELb1ELb0ELb1ELb0ELb0ELb0ELi2ELi4ELi4ELi4ELb0EEENS1_24CollectiveEpilogueBwdGQAISA_fSD_Li256ELb0ELb1EEENS1_25SingleTileBwdLPTSchedulerILb0ELi128ELb1EEEEEEEEEvNT_6ParamsE$_ZZN4cute16flatten_to_tupleINS_5tupleIJNS_1CILi4096EEENS1_IJiiEEEEEEEEDaRKT_ENKUlRKT_E_clIS4_EEDaSB_)
        /*4fe8*/ 	.word	0x00000000


	//----- nvinfo : EIATTR_FRAME_SIZE
	.align		4
.L_3420:
        /*4fec*/ 	.byte	0x04, 0x11
        /*4fee*/ 	.short	(.L_3422 - .L_3421)
	.align		4
.L_3421:
        /*4ff0*/ 	.word	index@($_ZN7cutlass13device_kernelIN5flash19enable_sm80_to_sm89INS1_16FlashAttnBwdSm80INS1_25CollectiveMainloopBwdSm80ILi2ELi2EN4cute5tupleIJNS5_1CILi128EEES8_NS7_ILi64EEEEEENS_10bfloat16_tEfNS_4arch4Sm80ELb1ELb0ELb1ELb0ELb1ELb0ELb0ELb0ELi2ELi4ELi4ELi4ELb0EEENS1_24CollectiveEpilogueBwdGQAISA_fSD_Li256ELb0ELb1EEENS1_25SingleTileBwdLPTSchedulerILb0ELi128ELb1EEEEEEEEEvNT_6ParamsE$_ZZN4cute16flatten_to_tupleINS_5tupleIJNS_1CILi4096EEENS1_IJNS1_IJiiEEENS2_ILi8192EEEEEEEEEEEDaRKT_ENKUlRKT_E_clIS6_EEDaSD_)
        /*4ff4*/ 	.word	0x00000000


	//----- nvinfo : EIATTR_FRAME_SIZE
	.align		4
.L_3422:
        /*4ff8*/ 	.byte	0x04, 0x11
        /*4ffa*/ 	.short	(.L_3424 - .L_3423)
	.align		4
.L_3423:
        /*4ffc*/ 	.word	index@($_ZN7cutlass13device_kernelIN5flash19enable_sm80_to_sm89INS1_16FlashAttnBwdSm80INS1_25CollectiveMainloopBwdSm80ILi2ELi2EN4cute5tupleIJNS5_1CILi128EEES8_NS7_ILi64EEEEEENS_10bfloat16_tEfNS_4arch4Sm80ELb1ELb0ELb1ELb0ELb1ELb0ELb0ELb0ELi2ELi4ELi4ELi4ELb0EEENS1_24CollectiveEpilogueBwdGQAISA_fSD_Li256ELb0ELb1EEENS1_25SingleTileBwdLPTSchedulerILb0ELi128ELb1EEEEEEEEEvNT_6ParamsE$_ZZN4cute16flatten_to_tupleINS_5tupleIJNS_1CILi1024EEENS1_IJiiEEEEEEEEDaRKT_ENKUlRKT_E_clIS4_EEDaSB_)
        /*5000*/ 	.word	0x00000000


	//----- nvinfo : EIATTR_FRAME_SIZE
	.align		4
.L_3424:
        /*5004*/ 	.byte	0x04, 0x11
        /*5006*/ 	.short	(.L_3426 - .L_3425)
	.align		4
.L_3425:
        /*5008*/ 	.word	index@($_ZN7cutlass13device_kernelIN5flash19enable_sm80_to_sm89INS1_16FlashAttnBwdSm80INS1_25CollectiveMainloopBwdSm80ILi2ELi2EN4cute5tupleIJNS5_1CILi128EEES8_NS7_ILi64EEEEEENS_10bfloat16_tEfNS_4arch4Sm80ELb1ELb0ELb1ELb0ELb1ELb0ELb0ELb0ELi2ELi4ELi4ELi4ELb0EEENS1_24CollectiveEpilogueBwdGQAISA_fSD_Li256ELb0ELb1EEENS1_25SingleTileBwdLPTSchedulerILb0ELi128ELb1EEEEEEEEEvNT_6ParamsE$_ZZN4cute16flatten_to_tupleINS_5tupleIJNS_1CILi0EEENS1_IJNS2_ILi1EEENS2_ILi512EEEiEEEEEEEEDaRKT_ENKUlRKT_E_clIS6_EEDaSD_)
        /*500c*/ 	.word	0x00000000


	//----- nvinfo : EIATTR_FRAME_SIZE
	.align		4
.L_3426:
        /*5010*/ 	.byte	0x04, 0x11
        /*5012*/ 	.short	(.L_3428 - .L_3427)
	.align		4
.L_3427:
        /*5014*/ 	.word	index@($_ZN7cutlass13device_kernelIN5flash19enable_sm80_to_sm89INS1_16FlashAttnBwdSm80INS1_25CollectiveMainloopBwdSm80ILi2ELi2EN4cute5tupleIJNS5_1CILi128EEES8_NS7_ILi64EEEEEENS_10bfloat16_tEfNS_4arch4Sm80ELb1ELb0ELb1ELb0ELb1ELb0ELb0ELb0ELi2ELi4ELi4ELi4ELb0EEENS1_24CollectiveEpilogueBwdGQAISA_fSD_Li256ELb0ELb1EEENS1_25SingleTileBwdLPTSchedulerILb0ELi128ELb1EEEEEEEEEvNT_6ParamsE$_ZZN4cute16flatten_to_tupleINS_5tupleIJNS1_IJiiEEENS_1CILi8192EEEEEEEEDaRKT_ENKUlRKT_E_clIS2_EEDaSB_)
        /*5018*/ 	.word	0x00000000


	//----- nvinfo : EIATTR_FRAME_SIZE
	.align		4
.L_3428:
        /*501c*/ 	.byte	0x04, 0x11
        /*501e*/ 	.short	(.L_3430 - .L_3429)
	.align		4
.L_3429:
        /*5020*/ 	.word	index@($_ZN7cutlass13device_kernelIN5flash19enable_sm80_to_sm89INS1_16FlashAttnBwdSm80INS1_25CollectiveMainloopBwdSm80ILi2ELi2EN4cute5tupleIJNS5_1CILi128EEES8_NS7_ILi64EEEEEENS_10bfloat16_tEfNS_4arch4Sm80ELb1ELb0ELb1ELb0ELb1ELb0ELb0ELb0ELi2ELi4ELi4ELi4ELb0EEENS1_24CollectiveEpilogueBwdGQAISA_fSD_Li256ELb0ELb1EEENS1_25SingleTileBwdLPTSchedulerILb0ELi128ELb1EEEEEEEEEvNT_6ParamsE$_ZZN4cute16flatten_to_tupleINS_5tupleIJNS1_IJiiEEENS_1CILi1024EEEEEEEEDaRKT_ENKUlRKT_E_clIS2_EEDaSB_)
        /*5024*/ 	.word	0x00000000


	//----- nvinfo : EIATTR_FRAME_SIZE
	.align		4
.L_3430:
        /*5028*/ 	.byte	0x04, 0x11
        /*502a*/ 	.short	(.L_3432 - .L_3431)
	.align		4
.L_3431:
        /*502c*/ 	.word	index@($_ZN7cutlass13device_kernelIN5flash19enable_sm80_to_sm89INS1_16FlashAttnBwdSm80INS1_25CollectiveMainloopBwdSm80ILi2ELi2EN4cute5tupleIJNS5_1CILi128EEES8_NS7_ILi64EEEEEENS_10bfloat16_tEfNS_4arch4Sm80ELb1ELb0ELb1ELb0ELb1ELb0ELb0ELb0ELi2ELi4ELi4ELi4ELb0EEENS1_24CollectiveEpilogueBwdGQAISA_fSD_Li256ELb0ELb1EEENS1_25SingleTileBwdLPTSchedulerILb0ELi128ELb1EEEEEEEEEvNT_6ParamsE$_ZZN4cute14transform_leafINS_15ArithmeticTupleIJiiEEENS_8identityEEEDaRKT_OT0_ENKUlRKT_E_clIiEEDaSB_)
        /*5030*/ 	.word	0x00000000


	//----- nvinfo : EIATTR_FRAME_SIZE
	.align		4
.L_3432:
        /*5034*/ 	.byte	0x04, 0x11
        /*5036*/ 	.short	(.L_3434 - .L_3433)
	.align		4
.L_3433:
        /*5038*/ 	.word	index@($_ZN7cutlass13device_kernelIN5flash19enable_sm80_to_sm89INS1_16FlashAttnBwdSm80INS1_25CollectiveMainloopBwdSm80ILi2ELi2EN4cute5tupleIJNS5_1CILi128EEES8_NS7_ILi64EEEEEENS_10bfloat16_tEfNS_4arch4Sm80ELb1ELb0ELb1ELb0ELb1ELb0ELb0ELb0ELi2ELi4ELi4ELi4ELb0EEENS1_24CollectiveEpilogueBwdGQAISA_fSD_Li256ELb0ELb1EEENS1_25SingleTileBwdLPTSchedulerILb0ELi128ELb1EEEEEEEEEvNT_6ParamsE$_ZZN4cute14logical_divideINS_5tupleIJNS1_IJNS_1CILi8EEENS2_ILi1EEEEEENS1_IJNS2_ILi2EEEEEEEEENS1_IJNS1_IJS4_NS2_ILi0EEEEEENS1_IJiEEEEEENS1_IJS5_NS_6LayoutIS4_S9_EEEEEEEDaRKNSD_IT_T0_EERKT1_ENKUlRKT_RKT0_E_clINSD_IS7_SB_EESE_EEDaSQ_ST_)
        /*503c*/ 	.word	0x00000000


	//----- nvinfo : EIATTR_FRAME_SIZE
	.align		4
.L_3434:
        /*5040*/ 	.byte	0x04, 0x11
        /*5042*/ 	.short	(.L_3436 - .L_3435)
	.align		4
.L_3435:
        /*5044*/ 	.word	index@($_ZN7cutlass13device_kernelIN5flash19enable_sm80_to_sm89INS1_16FlashAttnBwdSm80INS1_25CollectiveMainloopBwdSm80ILi2ELi2EN4cute5tupleIJNS5_1CILi128EEES8_NS7_ILi64EEEEEENS_10bfloat16_tEfNS_4arch4Sm80ELb1ELb0ELb1ELb0ELb1ELb0ELb0ELb0ELi2ELi4ELi4ELi4ELb0EEENS1_24CollectiveEpilogueBwdGQAISA_fSD_Li256ELb0ELb1EEENS1_25SingleTileBwdLPTSchedulerILb0ELi128ELb1EEEEEEEEEvNT_6ParamsE$_ZZN4cute13to_mixed_bitsINS_5tupleIJNS_1CILi4EEENS2_ILi8EEEEEENS1_IJNS2_ILi128EEENS2_ILi0EEEEEENS1_IJiiEEEEEDaRKT_RKT0_RKT1_ENKUlRKT_RKT0_RKT1_E_clIS3_S6_iEEDaSL_SO_SR_)
        /*5048*/ 	.word	0x00000000


	//----- nvinfo : EIATTR_FRAME_SIZE
	.align		4
.L_3436:
        /*504c*/ 	.byte	0x04, 0x11
        /*504e*/ 	.short	(.L_3438 - .L_3437)
	.align		4
.L_3437:
        /*5050*/ 	.word	index@($_ZN7cutlass13device_kernelIN5flash19enable_sm80_to_sm89INS1_16FlashAttnBwdSm80INS1_25CollectiveMainloopBwdSm80ILi2ELi2EN4cute5tupleIJNS5_1CILi128EEES8_NS7_ILi64EEEEEENS_10bfloat16_tEfNS_4arch4Sm80ELb1ELb0ELb1ELb0ELb1ELb0ELb0ELb0ELi2ELi4ELi4ELi4ELb0EEENS1_24CollectiveEpilogueBwdGQAISA_fSD_Li256ELb0ELb1EEENS1_25SingleTileBwdLPTSchedulerILb0ELi128ELb1EEEEEEEEEvNT_6ParamsE$_ZZN4cute13to_mixed_bitsINS_5tupleIJNS_1CILi4EEENS2_ILi8EEEEEENS1_IJNS2_ILi128EEENS2_ILi0EEEEEENS1_IJiiEEEEEDaRKT_RKT0_RKT1_ENKUlDpRKT_E_clIJNS_9MixedBitsILj0ELj384EEENS2_ILj0EEEEEEDaSM_)
        /*5054*/ 	.word	0x00000000


	//----- nvinfo : EIATTR_FRAME_SIZE
	.align		4
.L_3438:
        /*5058*/ 	.byte	0x04, 0x11
        /*505a*/ 	.short	(.L_3440 - .L_3439)
	.align		4
.L_3439:
        /*505c*/ 	.word	index@($_ZN7cutlass13device_kernelIN5flash19enable_sm80_to_sm89INS1_16FlashAttnBwdSm80INS1_25CollectiveMainloopBwdSm80ILi2ELi2EN4cute5tupleIJNS5_1CILi128EEES8_NS7_ILi64EEEEEENS_10bfloat16_tEfNS_4arch4Sm80ELb1ELb0ELb1ELb0ELb1ELb0ELb0ELb0ELi2ELi4ELi4ELi4ELb0EEENS1_24CollectiveEpilogueBwdGQAISA_fSD_Li256ELb0ELb1EEENS1_25SingleTileBwdLPTSchedulerILb0ELi128ELb1EEEEEEEEEvNT_6ParamsE$_ZZN4cute13to_mixed_bitsINS_5tupleIJNS_1CILi4EEENS2_ILi8EEEEEENS1_IJNS2_ILi0EEENS2_ILi64EEEEEENS1_IJiiEEEEEDaRKT_RKT0_RKT1_ENKUlRKT_RKT0_RKT1_E_clIS4_S7_iEEDaSL_SO_SR_)
        /*5060*/ 	.word	0x00000000


	//----- nvinfo : EIATTR_FRAME_SIZE
	.align		4
.L_3440:
        /*5064*/ 	.byte	0x04, 0x11
        /*5066*/ 	.short	(.L_3442 - .L_3441)
	.align		4
.L_3441:
        /*5068*/ 	.word	index@($_ZN7cutlass13device_kernelIN5flash19enable_sm80_to_sm89INS1_16FlashAttnBwdSm80INS1_25CollectiveMainloopBwdSm80ILi2ELi2EN4cute5tupleIJNS5_1CILi128EEES8_NS7_ILi64EEEEEENS_10bfloat16_tEfNS_4arch4Sm80ELb1ELb0ELb1ELb0ELb1ELb0ELb0ELb0ELi2ELi4ELi4ELi4ELb0EEENS1_24CollectiveEpilogueBwdGQAISA_fSD_Li256ELb0ELb1EEENS1_25SingleTileBwdLPTSchedulerILb0ELi128ELb1EEEEEEEEEvNT_6ParamsE$_ZZN4cute13to_mixed_bitsINS_5tupleIJNS_1CILi4EEENS2_ILi8EEEEEENS1_IJNS2_ILi0EEENS2_ILi64EEEEEENS1_IJiiEEEEEDaRKT_RKT0_RKT1_ENKUlDpRKT_E_clIJNS2_ILj0EEENS_9MixedBitsILj0ELj448EEEEEEDaSM_)
        /*506c*/ 	.word	0x00000000


	//----- nvinfo : EIATTR_FRAME_SIZE
	.align		4
.L_3442:
        /*5070*/ 	.byte	0x04, 0x11
        /*5072*/ 	.short	(.L_3444 - .L_3443)
	.align		4
.L_3443:
        /*5074*/ 	.word	index@($_ZN7cutlass13device_kernelIN5flash19enable_sm80_to_sm89INS1_16FlashAttnBwdSm80INS1_25CollectiveMainloopBwdSm80ILi2ELi2EN4cute5tupleIJNS5_1CILi128EEES8_NS7_ILi64EEEEEENS_10bfloat16_tEfNS_4arch4Sm80ELb1ELb0ELb1ELb0ELb1ELb0ELb0ELb0ELi2ELi4ELi4ELi4ELb0EEENS1_24CollectiveEpilogueBwdGQAISA_fSD_Li256ELb0ELb1EEENS1_25SingleTileBwdLPTSchedulerILb0ELi128ELb1EEEEEEEEEvNT_6ParamsE$_ZZN4cute13to_mixed_bitsINS_5tupleIJNS1_IJNS_1CILi4EEENS2_ILi8EEEEEES3_NS2_ILi1EEEEEENS1_IJNS1_IJNS2_ILi128EEENS2_ILi0EEEEEENS2_ILi16EEES9_EEENS1_IJNS1_IJiiEEEiS9_EEEEEDaRKT_RKT0_RKT1_ENKUlRKT_RKT0_RKT1_E_clIS5_SA_SD_EEDaSQ_ST_SW_)
        /*5078*/ 	.word	0x00000000


	//----- nvinfo : EIATTR_FRAME_SIZE
	.align		4
.L_3444:
        /*507c*/ 	.byte	0x04, 0x11
        /*507e*/ 	.short	(.L_3446 - .L_3445)
	.align		4
.L_3445:
        /*5080*/ 	.word	index@($_ZN7cutlass13device_kernelIN5flash19enable_sm80_to_sm89INS1_16FlashAttnBwdSm80INS1_25CollectiveMainloopBwdSm80ILi2ELi2EN4cute5tupleIJNS5_1CILi128EEES8_NS7_ILi64EEEEEENS_10bfloat16_tEfNS_4arch4Sm80ELb1ELb0ELb1ELb0ELb1ELb0ELb0ELb0ELi2ELi4ELi4ELi4ELb0EEENS1_24CollectiveEpilogueBwdGQAISA_fSD_Li256ELb0ELb1EEENS1_25SingleTileBwdLPTSchedulerILb0ELi128ELb1EEEEEEEEEvNT_6ParamsE$_ZZN4cute13to_mixed_bitsINS_5tupleIJNS1_IJNS_1CILi4EEENS2_ILi8EEEEEES3_NS2_ILi1EEEEEENS1_IJNS1_IJNS2_ILi128EEENS2_ILi0EEEEEENS2_ILi16EEES9_EEENS1_IJNS1_IJiiEEEiS9_EEEEEDaRKT_RKT0_RKT1_ENKUlRKT_RKT0_RKT1_E_clIS3_SB_iEEDaSQ_ST_SW_)
        /*5084*/ 	.word	0x00000000


	//----- nvinfo : EIATTR_FRAME_SIZE
	.align		4
.L_3446:
        /*5088*/ 	.byte	0x04, 0x11
        /*508a*/ 	.short	(.L_3448 - .L_3447)
	.align		4
.L_3447:
        /*508c*/ 	.word	index@($_ZN7cutlass13device_kernelIN5flash19enable_sm80_to_sm89INS1_16FlashAttnBwdSm80INS1_25CollectiveMainloopBwdSm80ILi2ELi2EN4cute5tupleIJNS5_1CILi128EEES8_NS7_ILi64EEEEEENS_10bfloat16_tEfNS_4arch4Sm80ELb1ELb0ELb1ELb0ELb1ELb0ELb0ELb0ELi2ELi4ELi4ELi4ELb0EEENS1_24CollectiveEpilogueBwdGQAISA_fSD_Li256ELb0ELb1EEENS1_25SingleTileBwdLPTSchedulerILb0ELi128ELb1EEEEEEEEEvNT_6ParamsE$_ZZN4cute13to_mixed_bitsINS_5tupleIJNS1_IJNS_1CILi4EEENS2_ILi8EEEEEES3_NS2_ILi1EEEEEENS1_IJNS1_IJNS2_ILi128EEENS2_ILi0EEEEEENS2_ILi16EEES9_EEENS1_IJNS1_IJiiEEEiS9_EEEEEDaRKT_RKT0_RKT1_ENKUlDpRKT_E_clIJNS_9MixedBitsILj0ELj384EEENSU_ILj0ELj48EEENS2_ILj0EEEEEEDaSR_)
        /*5090*/ 	.word	0x00000000


	//----- nvinfo : EIATTR_FRAME_SIZE
	.align		4
.L_3448:
        /*5094*/ 	.byte	0x04, 0x11
        /*5096*/ 	.short	(.L_3450 - .L_3449)
	.align		4
.L_3449:
        /*5098*/ 	.word	index@($_ZN7cutlass13device_kernelIN5flash19enable_sm80_to_sm89INS1_16FlashAttnBwdSm80INS1_25CollectiveMainloopBwdSm80ILi2ELi2EN4cute5tupleIJNS5_1CILi128EEES8_NS7_ILi64EEEEEENS_10bfloat16_tEfNS_4arch4Sm80ELb1ELb0ELb1ELb0ELb1ELb0ELb0ELb0ELi2ELi4ELi4ELi4ELb0EEENS1_24CollectiveEpilogueBwdGQAISA_fSD_Li256ELb0ELb1EEENS1_25SingleTileBwdLPTSchedulerILb0ELi128ELb1EEEEEEEEEvNT_6ParamsE$_ZZN4cute13to_mixed_bitsINS_5tupleIJNS1_IJNS_1CILi4EEENS2_ILi8EEEEEES3_NS2_ILi1EEEEEENS1_IJNS1_IJNS2_ILi0EEENS2_ILi64EEEEEES8_S8_EEENS1_IJNS1_IJiiEEEiS8_EEEEEDaRKT_RKT0_RKT1_ENKUlRKT_RKT0_RKT1_E_clIS5_SA_SC_EEDaSP_SS_SV_)
        /*509c*/ 	.word	0x00000000


	//----- nvinfo : EIATTR_FRAME_SIZE
	.align		4
.L_3450:
        /*50a0*/ 	.byte	0x04, 0x11
        /*50a2*/ 	.short	(.L_3452 - .L_3451)
	.align		4
.L_3451:
        /*50a4*/ 	.word	index@($_ZN7cutlass13device_kernelIN5flash19enable_sm80_to_sm89INS1_16FlashAttnBwdSm80INS1_25CollectiveMainloopBwdSm80ILi2ELi2EN4cute5tupleIJNS5_1CILi128EEES8_NS7_ILi64EEEEEENS_10bfloat16_tEfNS_4arch4Sm80ELb1ELb0ELb1ELb0ELb1ELb0ELb0ELb0ELi2ELi4ELi4ELi4ELb0EEENS1_24CollectiveEpilogueBwdGQAISA_fSD_Li256ELb0ELb1EEENS1_25SingleTileBwdLPTSchedulerILb0ELi128ELb1EEEEEEEEEvNT_6ParamsE$_ZZN4cute13to_mixed_bitsINS_5tupleIJNS1_IJNS_1CILi4EEENS2_ILi8EEEEEES3_NS2_ILi1EEEEEENS1_IJNS1_IJNS2_ILi0EEENS2_ILi64EEEEEES8_S8_EEENS1_IJNS1_IJiiEEEiS8_EEEEEDaRKT_RKT0_RKT1_ENKUlDpRKT_E_clIJNS_9MixedBitsILj0ELj448EEENS2_ILj0EEESV_EEEDaSQ_)
        /*50a8*/ 	.word	0x00000000


	//----- nvinfo : EIATTR_FRAME_SIZE
	.align		4
.L_3452:
        /*50ac*/ 	.byte	0x04, 0x11
        /*50ae*/ 	.short	(.L_3454 - .L_3453)
	.align		4
.L_3453:
        /*50b0*/ 	.word	index@($_ZN7cutlass13device_kernelIN5flash19enable_sm80_to_sm89INS1_16FlashAttnBwdSm80INS1_25CollectiveMainloopBwdSm80ILi2ELi2EN4cute5tupleIJNS5_1CILi128EEES8_NS7_ILi64EEEEEENS_10bfloat16_tEfNS_4arch4Sm80ELb1ELb0ELb1ELb0ELb1ELb0ELb0ELb0ELi2ELi4ELi4ELi4ELb0EEENS1_24CollectiveEpilogueBwdGQAISA_fSD_Li256ELb0ELb1EEENS1_25SingleTileBwdLPTSchedulerILb0ELi128ELb1EEEEEEEEEvNT_6ParamsE$_ZZN4cute13to_mixed_bitsINS_5tupleIJNS1_IJNS_1CILi4EEENS2_ILi8EEEEEENS2_ILi2EEENS2_ILi1EEEEEENS1_IJNS1_IJNS2_ILi128EEENS2_ILi0EEEEEES4_SA_EEENS1_IJNS1_IJiiEEEiSA_EEEEEDaRKT_RKT0_RKT1_ENKUlRKT_RKT0_RKT1_E_clIS6_S4_iEEDaSQ_ST_SW_)
        /*50b4*/ 	.word	0x00000000


	//----- nvinfo : EIATTR_FRAME_SIZE
	.align		4
.L_3454:
        /*50b8*/ 	.byte	0x04, 0x11
        /*50ba*/ 	.short	(.L_3456 - .L_3455)
	.align		4
.L_3455:
        /*50bc*/ 	.word	index@($_ZN7cutlass13device_kernelIN5flash19enable_sm80_to_sm89INS1_16FlashAttnBwdSm80INS1_25CollectiveMainloopBwdSm80ILi2ELi2EN4cute5tupleIJNS5_1CILi128EEES8_NS7_ILi64EEEEEENS_10bfloat16_tEfNS_4arch4Sm80ELb1ELb0ELb1ELb0ELb1ELb0ELb0ELb0ELi2ELi4ELi4ELi4ELb0EEENS1_24CollectiveEpilogueBwdGQAISA_fSD_Li256ELb0ELb1EEENS1_25SingleTileBwdLPTSchedulerILb0ELi128ELb1EEEEEEEEEvNT_6ParamsE$_ZZN4cute13to_mixed_bitsINS_5tupleIJNS1_IJNS_1CILi4EEENS2_ILi8EEEEEENS2_ILi2EEENS2_ILi1EEEEEENS1_IJNS1_IJNS2_ILi128EEENS2_ILi0EEEEEES4_SA_EEENS1_IJNS1_IJiiEEEiSA_EEEEEDaRKT_RKT0_RKT1_ENKUlRKT_RKT0_RKT1_E_clIS5_SB_SD_EEDaSQ_ST_SW_)
        /*50c0*/ 	.word	0x00000000


	//----- nvinfo : EIATTR_FRAME_SIZE
	.align		4
.L_3456:
        /*50c4*/ 	.byte	0x04, 0x11
        /*50c6*/ 	.short	(.L_3458 - .L_3457)
	.align		4
.L_3457:
        /*50c8*/ 	.word	index@($_ZN7cutlass13device_kernelIN5flash19enable_sm80_to_sm89INS1_16FlashAttnBwdSm80INS1_25CollectiveMainloopBwdSm80ILi2ELi2EN4cute5tupleIJNS5_1CILi128EEES8_NS7_ILi64EEEEEENS_10bfloat16_tEfNS_4arch4Sm80ELb1ELb0ELb1ELb0ELb1ELb0ELb0ELb0ELi2ELi4ELi4ELi4ELb0EEENS1_24CollectiveEpilogueBwdGQAISA_fSD_Li256ELb0ELb1EEENS1_25SingleTileBwdLPTSchedulerILb0ELi128ELb1EEEEEEEEEvNT_6ParamsE$_ZZN4cute13to_mixed_bitsINS_5tupleIJNS1_IJNS_1CILi4EEENS2_ILi8EEEEEENS2_ILi2EEENS2_ILi1EEEEEENS1_IJNS1_IJNS2_ILi128EEENS2_ILi0EEEEEES4_SA_EEENS1_IJNS1_IJiiEEEiSA_EEEEEDaRKT_RKT0_RKT1_ENKUlDpRKT_E_clIJNS_9MixedBitsILj0ELj384EEENSU_ILj0ELj8EEENS2_ILj0EEEEEEDaSR_)
        /*50cc*/ 	.word	0x00000000


	//----- nvinfo : EIATTR_FRAME_SIZE
	.align		4
.L_3458:
        /*50d0*/ 	.byte	0x04, 0x11
        /*50d2*/ 	.short	(.L_3460 - .L_3459)
	.align		4
.L_3459:
        /*50d4*/ 	.word	index@($_ZN7cutlass13device_kernelIN5flash19enable_sm80_to_sm89INS1_16FlashAttnBwdSm80INS1_25CollectiveMainloopBwdSm80ILi2ELi2EN4cute5tupleIJNS5_1CILi128EEES8_NS7_ILi64EEEEEENS_10bfloat16_tEfNS_4arch4Sm80ELb1ELb0ELb1ELb0ELb1ELb0ELb0ELb0ELi2ELi4ELi4ELi4ELb0EEENS1_24CollectiveEpilogueBwdGQAISA_fSD_Li256ELb0ELb1EEENS1_25SingleTileBwdLPTSchedulerILb0ELi128ELb1EEEEEEEEEvNT_6ParamsE$_ZZN4cute13to_mixed_bitsINS_5tupleIJNS1_IJNS_1CILi4EEENS2_ILi8EEEEEENS2_ILi2EEENS2_ILi1EEEEEENS1_IJNS1_IJNS2_ILi0EEENS2_ILi64EEEEEES9_S9_EEENS1_IJNS1_IJiiEEEiS9_EEEEEDaRKT_RKT0_RKT1_ENKUlRKT_RKT0_RKT1_E_clIS5_SB_SD_EEDaSQ_ST_SW_)
        /*50d8*/ 	.word	0x00000000


	//----- nvinfo : EIATTR_FRAME_SIZE
	.align		4
.L_3460:
        /*50dc*/ 	.byte	0x04, 0x11
        /*50de*/ 	.short	(.L_3462 - .L_3461)
	.align		4
.L_3461:
        /*50e0*/ 	.word	index@($_ZN7cutlass13device_kernelIN5flash19enable_sm80_to_sm89INS1_16FlashAttnBwdSm80INS1_25CollectiveMainloopBwdSm80ILi2ELi2EN4cute5tupleIJNS5_1CILi128EEES8_NS7_ILi64EEEEEENS_10bfloat16_tEfNS_4arch4Sm80ELb1ELb0ELb1ELb0ELb1ELb0ELb0ELb0ELi2ELi4ELi4ELi4ELb0EEENS1_24CollectiveEpilogueBwdGQAISA_fSD_Li256ELb0ELb1EEENS1_25SingleTileBwdLPTSchedulerILb0ELi128ELb1EEEEEEEEEvNT_6ParamsE$_ZZN4cute13to_mixed_bitsINS_5tupleIJNS1_IJNS_1CILi4EEENS2_ILi8EEEEEENS2_ILi2EEENS2_ILi1EEEEEENS1_IJNS1_IJNS2_ILi0EEENS2_ILi64EEEEEES9_S9_EEENS1_IJNS1_IJiiEEEiS9_EEEEEDaRKT_RKT0_RKT1_ENKUlDpRKT_E_clIJNS_9MixedBitsILj0ELj448EEENS2_ILj0EEESW_EEEDaSR_)
        /*50e4*/ 	.word	0x00000000


	//----- nvinfo : EIATTR_FRAME_SIZE
	.align		4
.L_3462:
        /*50e8*/ 	.byte	0x04, 0x11
        /*50ea*/ 	.short	(.L_3464 - .L_3463)
	.align		4
.L_3463:
        /*50ec*/ 	.word	index@($_ZN7cutlass13device_kernelIN5flash19enable_sm80_to_sm89INS1_16FlashAttnBwdSm80INS1_25CollectiveMainloopBwdSm80ILi2ELi2EN4cute5tupleIJNS5_1CILi128EEES8_NS7_ILi64EEEEEENS_10bfloat16_tEfNS_4arch4Sm80ELb1ELb0ELb1ELb0ELb1ELb0ELb0ELb0ELi2ELi4ELi4ELi4ELb0EEENS1_24CollectiveEpilogueBwdGQAISA_fSD_Li256ELb0ELb1EEENS1_25SingleTileBwdLPTSchedulerILb0ELi128ELb1EEEEEEEEEvNT_6ParamsE$_ZZN4cute12filter_tupleINS_5tupleIJiNS_1CILi0EEEEEES4_ZNS_6detail9lift_diceIS4_S4_EEDaRKT_RKT0_EUlRKT_RKT0_E_EEDaS9_SC_OT1_ENKUlDpSF_E_clIJNS1_IJiEEENS1_IJS3_EEEEEEDaSM_)
        /*50f0*/ 	.word	0x00000000


	//----- nvinfo : EIATTR_FRAME_SIZE
	.align		4
.L_3464:
        /*50f4*/ 	.byte	0x04, 0x11
        /*50f6*/ 	.short	(.L_3466 - .L_3465)
	.align		4
.L_3465:
        /*50f8*/ 	.word	index@($_ZN7cutlass13device_kernelIN5flash19enable_sm80_to_sm89INS1_16FlashAttnBwdSm80INS1_25CollectiveMainloopBwdSm80ILi2ELi2EN4cute5tupleIJNS5_1CILi128EEES8_NS7_ILi64EEEEEENS_10bfloat16_tEfNS_4arch4Sm80ELb1ELb0ELb1ELb0ELb1ELb0ELb0ELb0ELi2ELi4ELi4ELi4ELb0EEENS1_24CollectiveEpilogueBwdGQAISA_fSD_Li256ELb0ELb1EEENS1_25SingleTileBwdLPTSchedulerILb0ELi128ELb1EEEEEEEEEvNT_6ParamsE$_ZZN4cute12filter_tupleINS_5tupleIJiNS1_IJiNS_1CILi0EEEEEEEEES5_ZNS_6detail9lift_diceIS5_S5_EEDaRKT_RKT0_EUlRKT_RKT0_E_EEDaSA_SD_OT1_ENKUlDpSG_E_clIJNS1_IJiEEES4_EEEDaSN_)
        /*50fc*/ 	.word	0x00000000


	//----- nvinfo : EIATTR_FRAME_SIZE
	.align		4
.L_3466:
        /*5100*/ 	.byte	0x04, 0x11
        /*5102*/ 	.short	(.L_3468 - .L_3467)
	.align		4
.L_3467:
        /*5104*/ 	.word	index@($_ZN7cutlass13device_kernelIN5flash19enable_sm80_to_sm89INS1_16FlashAttnBwdSm80INS1_25CollectiveMainloopBwdSm80ILi2ELi2EN4cute5tupleIJNS5_1CILi128EEES8_NS7_ILi64EEEEEENS_10bfloat16_tEfNS_4arch4Sm80ELb1ELb0ELb1ELb0ELb1ELb0ELb0ELb0ELi2ELi4ELi4ELi4ELb0EEENS1_24CollectiveEpilogueBwdGQAISA_fSD_Li256ELb0ELb1EEENS1_25SingleTileBwdLPTSchedulerILb0ELi128ELb1EEEEEEEEEvNT_6ParamsE$_ZZN4cute12filter_tupleINS_5tupleIJNS_1CILi4096EEENS1_IJiiEEEEEEZNS_16flatten_to_tupleIS5_EEDaRKT_EUlRKT_E_EEDaS9_OT0_ENKUlDpSC_E_clIJNS1_IJS3_EEES4_EEEDaSG_)
        /*5108*/ 	.word	0x00000000


	//----- nvinfo : EIATTR_FRAME_SIZE
	.align		4
.L_3468:
        /*510c*/ 	.byte	0x04, 0x11
        /*510e*/ 	.short	(.L_3470 - .L_3469)
	.align		4
.L_3469:
        /*5110*/ 	.word	index@($_ZN7cutlass13device_kernelIN5flash19enable_sm80_to_sm89INS1_16FlashAttnBwdSm80INS1_25CollectiveMainloopBwdSm80ILi2ELi2EN4cute5tupleIJNS5_1CILi128EEES8_NS7_ILi64EEEEEENS_10bfloat16_tEfNS_4arch4Sm80ELb1ELb0ELb1ELb0ELb1ELb0ELb0ELb0ELi2ELi4ELi4ELi4ELb0EEENS1_24CollectiveEpilogueBwdGQAISA_fSD_Li256ELb0ELb1EEENS1_25SingleTileBwdLPTSchedulerILb0ELi128ELb1EEEEEEEEEvNT_6ParamsE$_ZZN4cute12filter_tupleINS_5tupleIJNS_1CILi4096EEENS1_IJNS1_IJiiEEENS2_ILi8192EEEEEEEEEZNS_16flatten_to_tupleIS7_EEDaRKT_EUlRKT_E_EEDaSB_OT0_ENKUlDpSE_E_clIJNS1_IJS3_EEENS1_IJiiS5_EEEEEEDaSI_)
        /*5114*/ 	.word	0x00000000


	//----- nvinfo : EIATTR_FRAME_SIZE
	.align		4
.L_3470:
        /*5118*/ 	.byte	0x04, 0x11
        /*511a*/ 	.short	(.L_3472 - .L_3471)
	.align		4
.L_3471:
        /*511c*/ 	.word	index@($_ZN7cutlass13device_kernelIN5flash19enable_sm80_to_sm89INS1_16FlashAttnBwdSm80INS1_25CollectiveMainloopBwdSm80ILi2ELi2EN4cute5tupleIJNS5_1CILi128EEES8_NS7_ILi64EEEEEENS_10bfloat16_tEfNS_4arch4Sm80ELb1ELb0ELb1ELb0ELb1ELb0ELb0ELb0ELi2ELi4ELi4ELi4ELb0EEENS1_24CollectiveEpilogueBwdGQAISA_fSD_Li256ELb0ELb1EEENS1_25SingleTileBwdLPTSchedulerILb0ELi128ELb1EEEEEEEEEvNT_6ParamsE$_ZZN4cute12filter_tupleINS_5tupleIJNS_1CILi1EEENS1_IJiiiEEENS2_ILi64EEENS1_IJNS2_ILi72EEENS2_ILi144EEENS2_ILi288EEEEEENS2_ILi512EEEEEEZNS_7flattenISB_EEDaRKT_EUlRKT_E_EEDaSF_OT0_ENKUlDpSI_E_clIJNS1_IJS3_EEES4_NS1_IJS5_EEES9_NS1_IJSA_EEEEEEDaSM_)
        /*5120*/ 	.word	0x00000000


	//----- nvinfo : EIATTR_FRAME_SIZE
	.align		4
.L_3472:
        /*5124*/ 	.byte	0x04, 0x11
        /*5126*/ 	.short	(.L_3474 - .L_3473)
	.align		4
.L_3473:
        /*5128*/ 	.word	index@($_ZN7cutlass13device_kernelIN5flash19enable_sm80_to_sm89INS1_16FlashAttnBwdSm80INS1_25CollectiveMainloopBwdSm80ILi2ELi2EN4cute5tupleIJNS5_1CILi128EEES8_NS7_ILi64EEEEEENS_10bfloat16_tEfNS_4arch4Sm80ELb1ELb0ELb1ELb0ELb1ELb0ELb0ELb0ELi2ELi4ELi4ELi4ELb0EEENS1_24CollectiveEpilogueBwdGQAISA_fSD_Li256ELb0ELb1EEENS1_25SingleTileBwdLPTSchedulerILb0ELi128ELb1EEEEEEEEEvNT_6ParamsE$_ZZN4cute12filter_tupleINS_5tupleIJNS_1CILi1EEENS1_IJNS2_ILi8EEEiiEEENS2_ILi64EEENS1_IJiNS2_ILi144EEENS2_ILi288EEEEEENS2_ILi512EEEEEEZNS_7flattenISB_EEDaRKT_EUlRKT_E_EEDaSF_OT0_ENKUlDpSI_E_clIJNS1_IJS3_EEES5_NS1_IJS6_EEES9_NS1_IJSA_EEEEEEDaSM_)
        /*512c*/ 	.word	0x00000000


	//----- nvinfo : EIATTR_FRAME_SIZE
	.align		4
.L_3474:
        /*5130*/ 	.byte	0x04, 0x11
        /*5132*/ 	.short	(.L_3476 - .L_3475)
	.align		4
.L_3475:
        /*5134*/ 	.word	index@($_ZN7cutlass13device_kernelIN5flash19enable_sm80_to_sm89INS1_16FlashAttnBwdSm80INS1_25CollectiveMainloopBwdSm80ILi2ELi2EN4cute5tupleIJNS5_1CILi128EEES8_NS7_ILi64EEEEEENS_10bfloat16_tEfNS_4arch4Sm80ELb1ELb0ELb1ELb0ELb1ELb0ELb0ELb0ELi2ELi4ELi4ELi4ELb0EEENS1_24CollectiveEpilogueBwdGQAISA_fSD_Li256ELb0ELb1EEENS1_25SingleTileBwdLPTSchedulerILb0ELi128ELb1EEEEEEEEEvNT_6ParamsE$_ZZN4cute12filter_tupleINS_5tupleIJNS_1CILi1024EEENS1_IJiiEEEEEEZNS_16flatten_to_tupleIS5_EEDaRKT_EUlRKT_E_EEDaS9_OT0_ENKUlDpSC_E_clIJNS1_IJS3_EEES4_EEEDaSG_)
        /*5138*/ 	.word	0x00000000


	//----- nvinfo : EIATTR_FRAME_SIZE
	.align		4
.L_3476:
        /*513c*/ 	.byte	0x04, 0x11
        /*513e*/ 	.short	(.L_3478 - .L_3477)
	.align		4
.L_3477:
        /*5140*/ 	.word	index@($_ZN7cutlass13device_kernelIN5flash19enable_sm80_to_sm89INS1_16FlashAttnBwdSm80INS1_25CollectiveMainloopBwdSm80ILi2ELi2EN4cute5tupleIJNS5_1CILi128EEES8_NS7_ILi64EEEEEENS_10bfloat16_tEfNS_4arch4Sm80ELb1ELb0ELb1ELb0ELb1ELb0ELb0ELb0ELi2ELi4ELi4ELi4ELb0EEENS1_24CollectiveEpilogueBwdGQAISA_fSD_Li256ELb0ELb1EEENS1_25SingleTileBwdLPTSchedulerILb0ELi128ELb1EEEEEEEEEvNT_6ParamsE$_ZZN4cute12filter_tupleINS_5tupleIJNS_1CILi0EEENS_10UnderscoreEEEENS1_IJNS1_IJS3_S3_EEEiEEEZNS_6detail10lift_sliceIS5_S7_EEDaRKT_RKT0_EUlRKT_RKT0_E_EEDaSC_SF_OT1_ENKUlDpSI_E_clIJNS1_IJEEENS1_IJiEEEEEEDaSP_)
        /*5144*/ 	.word	0x00000000


	//----- nvinfo : EIATTR_FRAME_SIZE
	.align		4
.L_3478:
        /*5148*/ 	.byte	0x04, 0x11
        /*514a*/ 	.short	(.L_3480 - .L_3479)
	.align		4
.L_3479:
        /*514c*/ 	.word	index@($_ZN7cutlass13device_kernelIN5flash19enable_sm80_to_sm89INS1_16FlashAttnBwdSm80INS1_25CollectiveMainloopBwdSm80ILi2ELi2EN4cute5tupleIJNS5_1CILi128EEES8_NS7_ILi64EEEEEENS_10bfloat16_tEfNS_4arch4Sm80ELb1ELb0ELb1ELb0ELb1ELb0ELb0ELb0ELi2ELi4ELi4ELi4ELb0EEENS1_24CollectiveEpilogueBwdGQAISA_fSD_Li256ELb0ELb1EEENS1_25SingleTileBwdLPTSchedulerILb0ELi128ELb1EEEEEEEEEvNT_6ParamsE$_ZZN4cute12filter_tupleINS_5tupleIJNS_1CILi0EEENS1_IJNS2_ILi1EEENS2_ILi512EEEiEEEEEEZNS_16flatten_to_tupleIS7_EEDaRKT_EUlRKT_E_EEDaSB_OT0_ENKUlDpSE_E_clIJNS1_IJS3_EEES6_EEEDaSI_)
        /*5150*/ 	.word	0x00000000


	//----- nvinfo : EIATTR_FRAME_SIZE
	.align		4
.L_3480:
        /*5154*/ 	.byte	0x04, 0x11
        /*5156*/ 	.short	(.L_3482 - .L_3481)
	.align		4
.L_3481:
        /*5158*/ 	.word	index@($_ZN7cutlass13device_kernelIN5flash19enable_sm80_to_sm89INS1_16FlashAttnBwdSm80INS1_25CollectiveMainloopBwdSm80ILi2ELi2EN4cute5tupleIJNS5_1CILi128EEES8_NS7_ILi64EEEEEENS_10bfloat16_tEfNS_4arch4Sm80ELb1ELb0ELb1ELb0ELb1ELb0ELb0ELb0ELi2ELi4ELi4ELi4ELb0EEENS1_24CollectiveEpilogueBwdGQAISA_fSD_Li256ELb0ELb1EEENS1_25SingleTileBwdLPTSchedulerILb0ELi128ELb1EEEEEEEEEvNT_6ParamsE$_ZZN4cute12filter_tupleINS_5tupleIJNS_10UnderscoreES2_iEEENS1_IJNS1_IJNS_1CILi1EEENS4_ILi0EEEEEEiNS4_ILi1024EEEEEEZNS_5sliceIS3_S9_EEDaRKT_RKT0_EUlRKT_RKT0_E_EEDaSD_SG_OT1_ENKUlDpSJ_E_clIJNS1_IJS7_EEENS1_IJiEEENS1_IJEEEEEEDaSQ_)
        /*515c*/ 	.word	0x00000000


	//----- nvinfo : EIATTR_FRAME_SIZE
	.align		4
.L_3482:
        /*5160*/ 	.byte	0x04, 0x11
        /*5162*/ 	.short	(.L_3484 - .L_3483)
	.align		4
.L_3483:
        /*5164*/ 	.word	index@($_ZN7cutlass13device_kernelIN5flash19enable_sm80_to_sm89INS1_16FlashAttnBwdSm80INS1_25CollectiveMainloopBwdSm80ILi2ELi2EN4cute5tupleIJNS5_1CILi128EEES8_NS7_ILi64EEEEEENS_10bfloat16_tEfNS_4arch4Sm80ELb1ELb0ELb1ELb0ELb1ELb0ELb0ELb0ELi2ELi4ELi4ELi4ELb0EEENS1_24CollectiveEpilogueBwdGQAISA_fSD_Li256ELb0ELb1EEENS1_25SingleTileBwdLPTSchedulerILb0ELi128ELb1EEEEEEEEEvNT_6ParamsE$_ZZN4cute12filter_tupleINS_5tupleIJNS_10UnderscoreES2_S2_iEEENS1_IJNS1_IJNS_1CILi1EEENS4_ILi0EEEEEElS6_lEEEZNS_5sliceIS3_S8_EEDaRKT_RKT0_EUlRKT_RKT0_E_EEDaSC_SF_OT1_ENKUlDpSI_E_clIJNS1_IJS7_EEENS1_IJlEEENS1_IJS6_EEENS1_IJEEEEEEDaSP_)
        /*5168*/ 	.word	0x00000000


	//----- nvinfo : EIATTR_FRAME_SIZE
	.align		4
.L_3484:
        /*516c*/ 	.byte	0x04, 0x11
        /*516e*/ 	.short	(.L_3486 - .L_3485)
	.align		4
.L_3485:
        /*5170*/ 	.word	index@($_ZN7cutlass13device_kernelIN5flash19enable_sm80_to_sm89INS1_16FlashAttnBwdSm80INS1_25CollectiveMainloopBwdSm80ILi2ELi2EN4cute5tupleIJNS5_1CILi128EEES8_NS7_ILi64EEEEEENS_10bfloat16_tEfNS_4arch4Sm80ELb1ELb0ELb1ELb0ELb1ELb0ELb0ELb0ELi2ELi4ELi4ELi4ELb0EEENS1_24CollectiveEpilogueBwdGQAISA_fSD_Li256ELb0ELb1EEENS1_25SingleTileBwdLPTSchedulerILb0ELi128ELb1EEEEEEEEEvNT_6ParamsE$_ZZN4cute12filter_tupleINS_5tupleIJNS_10UnderscoreES2_S2_iEEENS1_IJNS1_IJNS_1CILi1EEENS4_ILi0EEEEEEiNS4_ILi1024EEENS4_ILi8192EEEEEEZNS_5sliceIS3_SA_EEDaRKT_RKT0_EUlRKT_RKT0_E_EEDaSE_SH_OT1_ENKUlDpSK_E_clIJNS1_IJS7_EEENS1_IJiEEENS1_IJS8_EEENS1_IJEEEEEEDaSR_)
        /*5174*/ 	.word	0x00000000


	//----- nvinfo : EIATTR_FRAME_SIZE
	.align		4
.L_3486:
        /*5178*/ 	.byte	0x04, 0x11
        /*517a*/ 	.short	(.L_3488 - .L_3487)
	.align		4
.L_3487:
        /*517c*/ 	.word	index@($_ZN7cutlass13device_kernelIN5flash19enable_sm80_to_sm89INS1_16FlashAttnBwdSm80INS1_25CollectiveMainloopBwdSm80ILi2ELi2EN4cute5tupleIJNS5_1CILi128EEES8_NS7_ILi64EEEEEENS_10bfloat16_tEfNS_4arch4Sm80ELb1ELb0ELb1ELb0ELb1ELb0ELb0ELb0ELi2ELi4ELi4ELi4ELb0EEENS1_24CollectiveEpilogueBwdGQAISA_fSD_Li256ELb0ELb1EEENS1_25SingleTileBwdLPTSchedulerILb0ELi128ELb1EEEEEEEEEvNT_6ParamsE$_ZZN4cute12filter_tupleINS_5tupleIJNS_10UnderscoreES2_S2_iEEENS1_IJNS1_IJNS_1CILi1EEENS4_ILi0EEEEEENS4_ILi4096EEENS1_IJiiEEENS1_IJS6_NS4_ILi8192EEEEEEEEEZNS_5sliceIS3_SC_EEDaRKT_RKT0_EUlRKT_RKT0_E_EEDaSG_SJ_OT1_ENKUlDpSM_E_clIJNS1_IJS7_EEENS1_IJS8_EEENS1_IJS9_EEENS1_IJEEEEEEDaST_)
        /*5180*/ 	.word	0x00000000


	//----- nvinfo : EIATTR_FRAME_SIZE
	.align		4
.L_3488:
        /*5184*/ 	.byte	0x04, 0x11
        /*5186*/ 	.short	(.L_3490 - .L_3489)
	.align		4
.L_3489:
        /*5188*/ 	.word	index@($_ZN7cutlass13device_kernelIN5flash19enable_sm80_to_sm89INS1_16FlashAttnBwdSm80INS1_25CollectiveMainloopBwdSm80ILi2ELi2EN4cute5tupleIJNS5_1CILi128EEES8_NS7_ILi64EEEEEENS_10bfloat16_tEfNS_4arch4Sm80ELb1ELb0ELb1ELb0ELb1ELb0ELb0ELb0ELi2ELi4ELi4ELi4ELb0EEENS1_24CollectiveEpilogueBwdGQAISA_fSD_Li256ELb0ELb1EEENS1_25SingleTileBwdLPTSchedulerILb0ELi128ELb1EEEEEEEEEvNT_6ParamsE$_ZZN4cute12filter_tupleINS_5tupleIJNS_10UnderscoreES2_NS_1CILi0EEEEEENS1_IJNS1_IJNS3_ILi1EEES4_EEEiNS3_ILi1024EEEEEEZNS_5sliceIS5_S9_EEDaRKT_RKT0_EUlRKT_RKT0_E_EEDaSD_SG_OT1_ENKUlDpSJ_E_clIJNS1_IJS7_EEENS1_IJiEEENS1_IJEEEEEEDaSQ_)
        /*518c*/ 	.word	0x00000000


	//----- nvinfo : EIATTR_FRAME_SIZE
	.align		4
.L_3490:
        /*5190*/ 	.byte	0x04, 0x11
        /*5192*/ 	.short	(.L_3492 - .L_3491)
	.align		4
.L_3491:
        /*5194*/ 	.word	index@($_ZN7cutlass13device_kernelIN5flash19enable_sm80_to_sm89INS1_16FlashAttnBwdSm80INS1_25CollectiveMainloopBwdSm80ILi2ELi2EN4cute5tupleIJNS5_1CILi128EEES8_NS7_ILi64EEEEEENS_10bfloat16_tEfNS_4arch4Sm80ELb1ELb0ELb1ELb0ELb1ELb0ELb0ELb0ELi2ELi4ELi4ELi4ELb0EEENS1_24CollectiveEpilogueBwdGQAISA_fSD_Li256ELb0ELb1EEENS1_25SingleTileBwdLPTSchedulerILb0ELi128ELb1EEEEEEEEEvNT_6ParamsE$_ZZN4cute12filter_tupleINS_5tupleIJNS1_IJiiEEENS_1CILi8192EEEEEEZNS_16flatten_to_tupleIS5_EEDaRKT_EUlRKT_E_EEDaS9_OT0_ENKUlDpSC_E_clIJS2_NS1_IJS4_EEEEEEDaSG_)
        /*5198*/ 	.word	0x00000000


	//----- nvinfo : EIATTR_FRAME_SIZE
	.align		4
.L_3492:
        /*519c*/ 	.byte	0x04, 0x11
        /*519e*/ 	.short	(.L_3494 - .L_3493)
	.align		4
.L_3493:
        /*51a0*/ 	.word	index@($_ZN7cutlass13device_kernelIN5flash19enable_sm80_to_sm89INS1_16FlashAttnBwdSm80INS1_25CollectiveMainloopBwdSm80ILi2ELi2EN4cute5tupleIJNS5_1CILi128EEES8_NS7_ILi64EEEEEENS_10bfloat16_tEfNS_4arch4Sm80ELb1ELb0ELb1ELb0ELb1ELb0ELb0ELb0ELi2ELi4ELi4ELi4ELb0EEENS1_24CollectiveEpilogueBwdGQAISA_fSD_Li256ELb0ELb1EEENS1_25SingleTileBwdLPTSchedulerILb0ELi128ELb1EEEEEEEEEvNT_6ParamsE$_ZZN4cute12filter_tupleINS_5tupleIJNS1_IJiiEEENS_1CILi1024EEEEEEZNS_16flatten_to_tupleIS5_EEDaRKT_EUlRKT_E_EEDaS9_OT0_ENKUlDpSC_E_clIJS2_NS1_IJS4_EEEEEEDaSG_)
        /*51a4*/ 	.word	0x00000000


	//----- nvinfo : EIATTR_FRAME_SIZE
	.align		4
.L_3494:
        /*51a8*/ 	.byte	0x04, 0x11
        /*51aa*/ 	.short	(.L_3496 - .L_3495)
	.align		4
.L_3495:
        /*51ac*/ 	.word	index@($_ZN7cutlass13device_kernelIN5flash19enable_sm80_to_sm89INS1_16FlashAttnBwdSm80INS1_25CollectiveMainloopBwdSm80ILi2ELi2EN4cute5tupleIJNS5_1CILi128EEES8_NS7_ILi64EEEEEENS_10bfloat16_tEfNS_4arch4Sm80ELb1ELb0ELb1ELb0ELb1ELb0ELb0ELb0ELi2ELi4ELi4ELi4ELb0EEENS1_24CollectiveEpilogueBwdGQAISA_fSD_Li256ELb0ELb1EEENS1_25SingleTileBwdLPTSchedulerILb0ELi128ELb1EEEEEEEEEvNT_6ParamsE$_ZZN4cute12filter_tupleINS_5tupleIJNS1_IJiNS1_IJiNS_1CILi0EEEEEEEEENS1_IJNS_10UnderscoreENS1_IJS6_S6_EEEEEEEEES9_ZNS_4diceIS9_S9_EEDaRKT_RKT0_EUlRKT_RKT0_E_EEDaSD_SG_OT1_ENKUlDpSJ_E_clIJNS1_IJiiS3_EEENS1_IJEEEEEEDaSQ_)
        /*51b0*/ 	.word	0x00000000


	//----- nvinfo : EIATTR_FRAME_SIZE
	.align		4
.L_3496:
        /*51b4*/ 	.byte	0x04, 0x11
        /*51b6*/ 	.short	(.L_3498 - .L_3497)
	.align		4
.L_3497:
        /*51b8*/ 	.word	index@($_ZN7cutlass13device_kernelIN5flash19enable_sm80_to_sm89INS1_16FlashAttnBwdSm80INS1_25CollectiveMainloopBwdSm80ILi2ELi2EN4cute5tupleIJNS5_1CILi128EEES8_NS7_ILi64EEEEEENS_10bfloat16_tEfNS_4arch4Sm80ELb1ELb0ELb1ELb0ELb1ELb0ELb0ELb0ELi2ELi4ELi4ELi4ELb0EEENS1_24CollectiveEpilogueBwdGQAISA_fSD_Li256ELb0ELb1EEENS1_25SingleTileBwdLPTSchedulerILb0ELi128ELb1EEEEEEEEEvNT_6ParamsE$_ZZN4cute12filter_tupleINS_5tupleIJNS1_IJNS_1CILi0EEENS1_IJNS2_ILi1EEENS2_ILi512EEEiEEEEEENS2_ILi4096EEENS1_IJiNS2_ILi8192EEEEEEEEEZNS_7flattenISB_EEDaRKT_EUlRKT_E_EEDaSF_OT0_ENKUlDpSI_E_clIJNS1_IJS3_S4_S5_iEEENS1_IJS8_EEESA_EEEDaSM_)
        /*51bc*/ 	.word	0x00000000


	//----- nvinfo : EIATTR_FRAME_SIZE
	.align		4
.L_3498:
        /*51c0*/ 	.byte	0x04, 0x11
        /*51c2*/ 	.short	(.L_3500 - .L_3499)
	.align		4
.L_3499:
        /*51c4*/ 	.word	index@($_ZN7cutlass13device_kernelIN5flash19enable_sm80_to_sm89INS1_16FlashAttnBwdSm80INS1_25CollectiveMainloopBwdSm80ILi2ELi2EN4cute5tupleIJNS5_1CILi128EEES8_NS7_ILi64EEEEEENS_10bfloat16_tEfNS_4arch4Sm80ELb1ELb0ELb1ELb0ELb1ELb0ELb0ELb0ELi2ELi4ELi4ELi4ELb0EEENS1_24CollectiveEpilogueBwdGQAISA_fSD_Li256ELb0ELb1EEENS1_25SingleTileBwdLPTSchedulerILb0ELi128ELb1EEEEEEEEEvNT_6ParamsE$_ZZN4cute12filter_tupleINS_5tupleIJNS1_IJNS_10UnderscoreENS_1CILi0EEEEEENS1_IJS4_S2_EEEEEENS1_IJNS1_IJNS1_IJNS3_ILi1EEES4_EEES4_EEENS1_IJNS1_IJS4_S4_EEEiEEEEEEZNS_5sliceIS7_SD_EEDaRKT_RKT0_EUlRKT_RKT0_E_EEDaSH_SK_OT1_ENKUlDpSN_E_clIJNS1_IJS9_EEENS1_IJiEEEEEEDaSU_)
        /*51c8*/ 	.word	0x00000000


	//----- nvinfo : EIATTR_FRAME_SIZE
	.align		4
.L_3500:
        /*51cc*/ 	.byte	0x04, 0x11
        /*51ce*/ 	.short	(.L_3502 - .L_3501)
	.align		4
.L_3501:
        /*51d0*/ 	.word	index@($_ZN7cutlass13device_kernelIN5flash19enable_sm80_to_sm89INS1_16FlashAttnBwdSm80INS1_25CollectiveMainloopBwdSm80ILi2ELi2EN4cute5tupleIJNS5_1CILi128EEES8_NS7_ILi64EEEEEENS_10bfloat16_tEfNS_4arch4Sm80ELb1ELb0ELb1ELb0ELb1ELb0ELb0ELb0ELi2ELi4ELi4ELi4ELb0EEENS1_24CollectiveEpilogueBwdGQAISA_fSD_Li256ELb0ELb1EEENS1_25SingleTileBwdLPTSchedulerILb0ELi128ELb1EEEEEEEEEvNT_6ParamsE$_ZN73_INTERNAL_24fd9406_37_flash_bwd_hdim64_bf16_softcap_sm80_cu_3fbc093a_29189atomicAddEPff)
        /*51d4*/ 	.word	0x00000000


	//----- nvinfo : EIATTR_FRAME_SIZE
	.align		4
.L_3502:
        /*51d8*/ 	.byte	0x04, 0x11
        /*51da*/ 	.short	(.L_3504 - .L_3503)
	.align		4
.L_3503:
        /*51dc*/ 	.word	index@($_ZN7cutlass13device_kernelIN5flash19enable_sm80_to_sm89INS1_16FlashAttnBwdSm80INS1_25CollectiveMainloopBwdSm80ILi2ELi2EN4cute5tupleIJNS5_1CILi128EEES8_NS7_ILi64EEEEEENS_10bfloat16_tEfNS_4arch4Sm80ELb1ELb0ELb1ELb0ELb1ELb0ELb0ELb0ELi2ELi4ELi4ELi4ELb0EEENS1_24CollectiveEpilogueBwdGQAISA_fSD_Li256ELb0ELb1EEENS1_25SingleTileBwdLPTSchedulerILb0ELi128ELb1EEEEEEEEEvNT_6ParamsE$_ZN73_INTERNAL_24fd9406_37_flash_bwd_hdim64_bf16_softcap_sm80_cu_3fbc093a_291824__cvta_generic_to_sharedEPKv)
        /*51e0*/ 	.word	0x00000000


	//----- nvinfo : EIATTR_FRAME_SIZE
	.align		4
.L_3504:
        /*51e4*/ 	.byte	0x04, 0x11
        /*51e6*/ 	.short	(.L_3506 - .L_3505)
	.align		4
.L_3505:
        /*51e8*/ 	.word	index@($_ZN7cutlass13device_kernelIN5flash19enable_sm80_to_sm89INS1_16FlashAttnBwdSm80INS1_25CollectiveMainloopBwdSm80ILi2ELi2EN4cute5tupleIJNS5_1CILi128EEES8_NS7_ILi64EEEEEENS_10bfloat16_tEfNS_4arch4Sm80ELb1ELb0ELb1ELb0ELb1ELb0ELb0ELb0ELi2ELi4ELi4ELi4ELb0EEENS1_24CollectiveEpilogueBwdGQAISA_fSD_Li256ELb0ELb1EEENS1_25SingleTileBwdLPTSchedulerILb0ELi128ELb1EEEEEEEEEvNT_6ParamsE$_ZN73_INTERNAL_24fd9406_37_flash_bwd_hdim64_bf16_softcap_sm80_cu_3fbc093a_291814__viaddmin_s32Eiii)
        /*51ec*/ 	.word	0x00000000


	//----- nvinfo : EIATTR_FRAME_SIZE
	.align		4
.L_3506:
        /*51f0*/ 	.byte	0x04, 0x11
        /*51f2*/ 	.short	(.L_3508 - .L_3507)
	.align		4
.L_3507:
        /*51f4*/ 	.word	index@($_ZN7cutlass13device_kernelIN5flash19enable_sm80_to_sm89INS1_16FlashAttnBwdSm80INS1_25CollectiveMainloopBwdSm80ILi2ELi2EN4cute5tupleIJNS5_1CILi128EEES8_NS7_ILi64EEEEEENS_10bfloat16_tEfNS_4arch4Sm80ELb1ELb0ELb1ELb0ELb1ELb0ELb0ELb0ELi2ELi4ELi4ELi4ELb0EEENS1_24CollectiveEpilogueBwdGQAISA_fSD_Li256ELb0ELb1EEENS1_25SingleTileBwdLPTSchedulerILb0ELi128ELb1EEEEEEEEEvNT_6ParamsE$_ZN4cute8smem_ptrIPjECI1NS_12iter_adaptorIS1_S2_EEES1_)
        /*51f8*/ 	.word	0x00000000


	//----- nvinfo : EIATTR_FRAME_SIZE
	.align		4
.L_3508:
        /*51fc*/ 	.byte	0x04, 0x11
        /*51fe*/ 	.short	(.L_3510 - .L_3509)
	.align		4
.L_3509:
        /*5200*/ 	.word	index@($_ZN7cutlass13device_kernelIN5flash19enable_sm80_to_sm89INS1_16FlashAttnBwdSm80INS1_25CollectiveMainloopBwdSm80ILi2ELi2EN4cute5tupleIJNS5_1CILi128EEES8_NS7_ILi64EEEEEENS_10bfloat16_tEfNS_4arch4Sm80ELb1ELb0ELb1ELb0ELb1ELb0ELb0ELb0ELi2ELi4ELi4ELi4ELb0EEENS1_24CollectiveEpilogueBwdGQAISA_fSD_Li256ELb0ELb1EEENS1_25SingleTileBwdLPTSchedulerILb0ELi128ELb1EEEEEEEEEvNT_6ParamsE$_ZN4cute8smem_ptrIPfECI1NS_12iter_adaptorIS1_S2_EEES1_)
        /*5204*/ 	.word	0x00000000


	//----- nvinfo : EIATTR_FRAME_SIZE
	.align		4
.L_3510:
        /*5208*/ 	.byte	0x04, 0x11
        /*520a*/ 	.short	(.L_3512 - .L_3511)
	.align		4
.L_3511:
        /*520c*/ 	.word	index@($_ZN7cutlass13device_kernelIN5flash19enable_sm80_to_sm89INS1_16FlashAttnBwdSm80INS1_25CollectiveMainloopBwdSm80ILi2ELi2EN4cute5tupleIJNS5_1CILi128EEES8_NS7_ILi64EEEEEENS_10bfloat16_tEfNS_4arch4Sm80ELb1ELb0ELb1ELb0ELb1ELb0ELb0ELb0ELi2ELi4ELi4ELi4ELb0EEENS1_24CollectiveEpilogueBwdGQAISA_fSD_Li256ELb0ELb1EEENS1_25SingleTileBwdLPTSchedulerILb0ELi128ELb1EEEEEEEEEvNT_6ParamsE$_ZN4cute8smem_ptrIPN7cutlass9uint128_tEECI1NS_12iter_adaptorIS3_S4_EEES3_)
        /*5210*/ 	.word	0x00000000


	//----- nvinfo : EIATTR_FRAME_SIZE
	.align		4
.L_3512:
        /*5214*/ 	.byte	0x04, 0x11
        /*5216*/ 	.short	(.L_3514 - .L_3513)
	.align		4
.L_3513:
        /*5218*/ 	.word	index@($_ZN7cutlass13device_kernelIN5flash19enable_sm80_to_sm89INS1_16FlashAttnBwdSm80INS1_25CollectiveMainloopBwdSm80ILi2ELi2EN4cute5tupleIJNS5_1CILi128EEES8_NS7_ILi64EEEEEENS_10bfloat16_tEfNS_4arch4Sm80ELb1ELb0ELb1ELb0ELb1ELb0ELb0ELb0ELi2ELi4ELi4ELi4ELb0EEENS1_24CollectiveEpilogueBwdGQAISA_fSD_Li256ELb0ELb1EEENS1_25SingleTileBwdLPTSchedulerILb0ELi128ELb1EEEEEEEEEvNT_6ParamsE$_ZN4cute8smem_ptrIPN7cutlass10bfloat16_tEECI1NS_12iter_adaptorIS3_S4_EEES3_)
        /*521c*/ 	.word	0x00000000


	//----- nvinfo : EIATTR_FRAME_SIZE
	.align		4
.L_3514:
        /*5220*/ 	.byte	0x04, 0x11
        /*5222*/ 	.short	(.L_3516 - .L_3515)
	.align		4
.L_3515:
        /*5224*/ 	.word	index@($_ZN7cutlass13device_kernelIN5flash19enable_sm80_to_sm89INS1_16FlashAttnBwdSm80INS1_25CollectiveMainloopBwdSm80ILi2ELi2EN4cute5tupleIJNS5_1CILi128EEES8_NS7_ILi64EEEEEENS_10bfloat16_tEfNS_4arch4Sm80ELb1ELb0ELb1ELb0ELb1ELb0ELb0ELb0ELi2ELi4ELi4ELi4ELb0EEENS1_24CollectiveEpilogueBwdGQAISA_fSD_Li256ELb0ELb1EEENS1_25SingleTileBwdLPTSchedulerILb0ELi128ELb1EEEEEEEEEvNT_6ParamsE$_ZN4cute8gmem_ptrIPfECI1NS_12iter_adaptorIS1_S2_EEES1_)
        /*5228*/ 	.word	0x00000000


	//----- nvinfo : EIATTR_FRAME_SIZE
	.align		4
.L_3516:
        /*522c*/ 	.byte	0x04, 0x11
        /*522e*/ 	.short	(.L_3518 - .L_3517)
	.align		4
.L_3517:
        /*5230*/ 	.word	index@($_ZN7cutlass13device_kernelIN5flash19enable_sm80_to_sm89INS1_16FlashAttnBwdSm80INS1_25CollectiveMainloopBwdSm80ILi2ELi2EN4cute5tupleIJNS5_1CILi128EEES8_NS7_ILi64EEEEEENS_10bfloat16_tEfNS_4arch4Sm80ELb1ELb0ELb1ELb0ELb1ELb0ELb0ELb0ELi2ELi4ELi4ELi4ELb0EEENS1_24CollectiveEpilogueBwdGQAISA_fSD_Li256ELb0ELb1EEENS1_25SingleTileBwdLPTSchedulerILb0ELi128ELb1EEEEEEEEEvNT_6ParamsE$_ZN4cute8gmem_ptrIPKfECI1NS_12iter_adaptorIS2_S3_EEES2_)
        /*5234*/ 	.word	0x00000000


	//----- nvinfo : EIATTR_FRAME_SIZE
	.align		4
.L_3518:
        /*5238*/ 	.byte	0x04, 0x11
        /*523a*/ 	.short	(.L_3520 - .L_3519)
	.align		4
.L_3519:
        /*523c*/ 	.word	index@($_ZN7cutlass13device_kernelIN5flash19enable_sm80_to_sm89INS1_16FlashAttnBwdSm80INS1_25CollectiveMainloopBwdSm80ILi2ELi2EN4cute5tupleIJNS5_1CILi128EEES8_NS7_ILi64EEEEEENS_10bfloat16_tEfNS_4arch4Sm80ELb1ELb0ELb1ELb0ELb1ELb0ELb0ELb0ELi2ELi4ELi4ELi4ELb0EEENS1_24CollectiveEpilogueBwdGQAISA_fSD_Li256ELb0ELb1EEENS1_25SingleTileBwdLPTSchedulerILb0ELi128ELb1EEEEEEEEEvNT_6ParamsE$_ZN4cute8gmem_ptrIPKN7cutlass9uint128_tEECI1NS_12iter_adaptorIS4_S5_EEES4_)
        /*5240*/ 	.word	0x00000000


	//----- nvinfo : EIATTR_FRAME_SIZE
	.align		4
.L_3520:
        /*5244*/ 	.byte	0x04, 0x11
        /*5246*/ 	.short	(.L_3522 - .L_3521)
	.align		4
.L_3521:
        /*5248*/ 	.word	index@($_ZN7cutlass13device_kernelIN5flash19enable_sm80_to_sm89INS1_16FlashAttnBwdSm80INS1_25CollectiveMainloopBwdSm80ILi2ELi2EN4cute5tupleIJNS5_1CILi128EEES8_NS7_ILi64EEEEEENS_10bfloat16_tEfNS_4arch4Sm80ELb1ELb0ELb1ELb0ELb1ELb0ELb0ELb0ELi2ELi4ELi4ELi4ELb0EEENS1_24CollectiveEpilogueBwdGQAISA_fSD_Li256ELb0ELb1EEENS1_25SingleTileBwdLPTSchedulerILb0ELi128ELb1EEEEEEEEEvNT_6ParamsE$_ZN4cute8gmem_ptrIPKN7cutlass10bfloat16_tEECI1NS_12iter_adaptorIS4_S5_EEES4_)
        /*524c*/ 	.word	0x00000000


	//----- nvinfo : EIATTR_FRAME_SIZE
	.align		4
.L_3522:
        /*5250*/ 	.byte	0x04, 0x11
        /*5252*/ 	.short	(.L_3524 - .L_3523)
	.align		4
.L_3523:
        /*5254*/ 	.word	index@($_ZN7cutlass13device_kernelIN5flash19enable_sm80_to_sm89INS1_16FlashAttnBwdSm80INS1_25CollectiveMainloopBwdSm80ILi2ELi2EN4cute5tupleIJNS5_1CILi128EEES8_NS7_ILi64EEEEEENS_10bfloat16_tEfNS_4arch4Sm80ELb1ELb0ELb1ELb0ELb1ELb0ELb0ELb0ELi2ELi4ELi4ELi4ELb0EEENS1_24CollectiveEpilogueBwdGQAISA_fSD_Li256ELb0ELb1EEENS1_25SingleTileBwdLPTSchedulerILb0ELi128ELb1EEEEEEEEEvNT_6ParamsE$_ZN4cute5tupleIJiiEEC2ERKiS3_)
        /*5258*/ 	.word	0x00000000


	//----- nvinfo : EIATTR_FRAME_SIZE
	.align		4
.L_3524:
        /*525c*/ 	.byte	0x04, 0x11
        /*525e*/ 	.short	(.L_3526 - .L_3525)
	.align		4
.L_3525:
        /*5260*/ 	.word	index@($_ZN7cutlass13device_kernelIN5flash19enable_sm80_to_sm89INS1_16FlashAttnBwdSm80INS1_25CollectiveMainloopBwdSm80ILi2ELi2EN4cute5tupleIJNS5_1CILi128EEES8_NS7_ILi64EEEEEENS_10bfloat16_tEfNS_4arch4Sm80ELb1ELb0ELb1ELb0ELb1ELb0ELb0ELb0ELi2ELi4ELi4ELi4ELb0EEENS1_24CollectiveEpilogueBwdGQAISA_fSD_Li256ELb0ELb1EEENS1_25SingleTileBwdLPTSchedulerILb0ELi128ELb1EEEEEEEEEvNT_6ParamsE$_ZN4cute5tupleIJiNS_1CILi0EEEEEC2ERKiRKS2_)
        /*5264*/ 	.word	0x00000000


	//----- nvinfo : EIATTR_FRAME_SIZE
	.align		4
.L_3526:
        /*5268*/ 	.byte	0x04, 0x11
        /*526a*/ 	.short	(.L_3528 - .L_3527)
	.align		4
.L_3527:
        /*526c*/ 	.word	index@($_ZN7cutlass13device_kernelIN5flash19enable_sm80_to_sm89INS1_16FlashAttnBwdSm80INS1_25CollectiveMainloopBwdSm80ILi2ELi2EN4cute5tupleIJNS5_1CILi128EEES8_NS7_ILi64EEEEEENS_10bfloat16_tEfNS_4arch4Sm80ELb1ELb0ELb1ELb0ELb1ELb0ELb0ELb0ELi2ELi4ELi4ELi4ELb0EEENS1_24CollectiveEpilogueBwdGQAISA_fSD_Li256ELb0ELb1EEENS1_25SingleTileBwdLPTSchedulerILb0ELi128ELb1EEEEEEEEEvNT_6ParamsE$_ZN4cute5tupleIJiEEC2ERKi)
        /*5270*/ 	.word	0x00000000


	//----- nvinfo : EIATTR_FRAME_SIZE
	.align		4
.L_3528:
        /*5274*/ 	.byte	0x04, 0x11
        /*5276*/ 	.short	(.L_3530 - .L_3529)
	.align		4
.L_3529:
        /*5278*/ 	.word	index@($_ZN7cutlass13device_kernelIN5flash19enable_sm80_to_sm89INS1_16FlashAttnBwdSm80INS1_25CollectiveMainloopBwdSm80ILi2ELi2EN4cute5tupleIJNS5_1CILi128EEES8_NS7_ILi64EEEEEENS_10bfloat16_tEfNS_4arch4Sm80ELb1ELb0ELb1ELb0ELb1ELb0ELb0ELb0ELi2ELi4ELi4ELi4ELb0EEENS1_24CollectiveEpilogueBwdGQAISA_fSD_Li256ELb0ELb1EEENS1_25SingleTileBwdLPTSchedulerILb0ELi128ELb1EEEEEEEEEvNT_6ParamsE$_ZN4cute5tupleIJNS_7SwizzleILi3ELi3ELi3EEENS_9MixedBitsILj0ELj432EEENS_6LayoutINS0_IJNS0_IJNS_1CILi2EEES7_S7_EEES7_NS6_ILi8EEEEEENS0_IJNS0_IJNS6_ILi64EEES9_NS6_ILi512EEEEEENS6_ILi8192EEENS6_ILi1024EEEEEEEEEEC2ERKS2_RKS4_RKSH_)
        /*527c*/ 	.word	0x00000000


	//----- nvinfo : EIATTR_FRAME_SIZE
	.align		4
.L_3530:
        /*5280*/ 	.byte	0x04, 0x11
        /*5282*/ 	.short	(.L_3532 - .L_3531)
	.align		4
.L_3531:
        /*5284*/ 	.word	index@($_ZN7cutlass13device_kernelIN5flash19enable_sm80_to_sm89INS1_16FlashAttnBwdSm80INS1_25CollectiveMainloopBwdSm80ILi2ELi2EN4cute5tupleIJNS5_1CILi128EEES8_NS7_ILi64EEEEEENS_10bfloat16_tEfNS_4arch4Sm80ELb1ELb0ELb1ELb0ELb1ELb0ELb0ELb0ELi2ELi4ELi4ELi4ELb0EEENS1_24CollectiveEpilogueBwdGQAISA_fSD_Li256ELb0ELb1EEENS1_25SingleTileBwdLPTSchedulerILb0ELi128ELb1EEEEEEEEEvNT_6ParamsE$_ZN4cute5tupleIJNS_1CILi2EEEiEEC2ERKS2_RKi)
        /*5288*/ 	.word	0x00000000


	//----- nvinfo : EIATTR_FRAME_SIZE
	.align		4
.L_3532:
        /*528c*/ 	.byte	0x04, 0x11
        /*528e*/ 	.short	(.L_3534 - .L_3533)
	.align		4
.L_3533:
        /*5290*/ 	.word	index@($_ZN7cutlass13device_kernelIN5flash19enable_sm80_to_sm89INS1_16FlashAttnBwdSm80INS1_25CollectiveMainloopBwdSm80ILi2ELi2EN4cute5tupleIJNS5_1CILi128EEES8_NS7_ILi64EEEEEENS_10bfloat16_tEfNS_4arch4Sm80ELb1ELb0ELb1ELb0ELb1ELb0ELb0ELb0ELi2ELi4ELi4ELi4ELb0EEENS1_24CollectiveEpilogueBwdGQAISA_fSD_Li256ELb0ELb1EEENS1_25SingleTileBwdLPTSchedulerILb0ELi128ELb1EEEEEEEEEvNT_6ParamsE$_ZN4cute5tupleIJNS_1CILi0EEEiEEC2ERKS2_RKi)
        /*5294*/ 	.word	0x00000000


	//----- nvinfo : EIATTR_FRAME_SIZE
	.align		4
.L_3534:
        /*5298*/ 	.byte	0x04, 0x11
        /*529a*/ 	.short	(.L_3536 - .L_3535)
	.align		4
.L_3535:
        /*529c*/ 	.word	index@($_ZN7cutlass13device_kernelIN5flash19enable_sm80_to_sm89INS1_16FlashAttnBwdSm80INS1_25CollectiveMainloopBwdSm80ILi2ELi2EN4cute5tupleIJNS5_1CILi128EEES8_NS7_ILi64EEEEEENS_10bfloat16_tEfNS_4arch4Sm80ELb1ELb0ELb1ELb0ELb1ELb0ELb0ELb0ELi2ELi4ELi4ELi4ELb0EEENS1_24CollectiveEpilogueBwdGQAISA_fSD_Li256ELb0ELb1EEENS1_25SingleTileBwdLPTSchedulerILb0ELi128ELb1EEEEEEEEEvNT_6ParamsE$_ZN4cute5tupleIJNS0_IJNS_1CILi8EEENS1_ILi2EEES3_S3_S2_S3_EEENS0_IJNS1_ILi1EEEiiiNS1_ILi72EEENS1_ILi512EEEEEEEEC2ERKS4_RKS8_)
        /*52a0*/ 	.word	0x00000000


	//----- nvinfo : EIATTR_FRAME_SIZE
	.align		4
.L_3536:
        /*52a4*/ 	.byte	0x04, 0x11
        /*52a6*/ 	.short	(.L_3538 - .L_3537)
	.align		4
.L_3537:
        /*52a8*/ 	.word	index@($_ZN7cutlass13device_kernelIN5flash19enable_sm80_to_sm89INS1_16FlashAttnBwdSm80INS1_25CollectiveMainloopBwdSm80ILi2ELi2EN4cute5tupleIJNS5_1CILi128EEES8_NS7_ILi64EEEEEENS_10bfloat16_tEfNS_4arch4Sm80ELb1ELb0ELb1ELb0ELb1ELb0ELb0ELb0ELi2ELi4ELi4ELi4ELb0EEENS1_24CollectiveEpilogueBwdGQAISA_fSD_Li256ELb0ELb1EEENS1_25SingleTileBwdLPTSchedulerILb0ELi128ELb1EEEEEEEEEvNT_6ParamsE$_ZN4cute5tupleIJNS0_IJNS_1CILi8EEENS0_IJNS1_ILi2EEES3_S3_EEENS1_ILi1EEES4_S5_EEENS0_IJS5_NS0_IJiiiEEENS1_ILi64EEENS0_IJNS1_ILi72EEENS1_ILi144EEENS1_ILi288EEEEEENS1_ILi512EEEEEEEEC2ERKS6_RKSE_)
        /*52ac*/ 	.word	0x00000000


	//----- nvinfo : EIATTR_FRAME_SIZE
	.align		4
.L_3538:
        /*52b0*/ 	.byte	0x04, 0x11
        /*52b2*/ 	.short	(.L_3540 - .L_3539)
	.align		4
.L_3539:
        /*52b4*/ 	.word	index@($_ZN7cutlass13device_kernelIN5flash19enable_sm80_to_sm89INS1_16FlashAttnBwdSm80INS1_25CollectiveMainloopBwdSm80ILi2ELi2EN4cute5tupleIJNS5_1CILi128EEES8_NS7_ILi64EEEEEENS_10bfloat16_tEfNS_4arch4Sm80ELb1ELb0ELb1ELb0ELb1ELb0ELb0ELb0ELi2ELi4ELi4ELi4ELb0EEENS1_24CollectiveEpilogueBwdGQAISA_fSD_Li256ELb0ELb1EEENS1_25SingleTileBwdLPTSchedulerILb0ELi128ELb1EEEEEEEEEvNT_6ParamsE$_ZN4cute5tupleIJNS0_IJNS_1CILi8EEENS0_IJNS1_ILi2EEES3_S3_EEENS1_ILi1EEES4_S5_EEENS0_IJS5_NS0_IJS2_iiEEENS1_ILi64EEENS0_IJiNS1_ILi144EEENS1_ILi288EEEEEENS1_ILi512EEEEEEEEC2ERKS6_RKSD_)
        /*52b8*/ 	.word	0x00000000


	//----- nvinfo : EIATTR_FRAME_SIZE
	.align		4
.L_3540:
        /*52bc*/ 	.byte	0x04, 0x11
        /*52be*/ 	.short	(.L_3542 - .L_3541)
	.align		4
.L_3541:
        /*52c0*/ 	.word	index@($_ZN7cutlass13device_kernelIN5flash19enable_sm80_to_sm89INS1_16FlashAttnBwdSm80INS1_25CollectiveMainloopBwdSm80ILi2ELi2EN4cute5tupleIJNS5_1CILi128EEES8_NS7_ILi64EEEEEENS_10bfloat16_tEfNS_4arch4Sm80ELb1ELb0ELb1ELb0ELb1ELb0ELb0ELb0ELi2ELi4ELi4ELi4ELb0EEENS1_24CollectiveEpilogueBwdGQAISA_fSD_Li256ELb0ELb1EEENS1_25SingleTileBwdLPTSchedulerILb0ELi128ELb1EEEEEEEEEvNT_6ParamsE$_ZN4cute5tupleIJNS0_IJNS_1CILi2EEES2_S2_EEENS0_IJNS1_ILi1EEENS1_ILi512EEEiEEEEEC2ERKS3_RKS6_)
        /*52c4*/ 	.word	0x00000000


	//----- nvinfo : EIATTR_FRAME_SIZE
	.align		4
.L_3542:
        /*52c8*/ 	.byte	0x04, 0x11
        /*52ca*/ 	.short	(.L_3544 - .L_3543)
	.align		4
.L_3543:
        /*52cc*/ 	.word	index@($_ZN7cutlass13device_kernelIN5flash19enable_sm80_to_sm89INS1_16FlashAttnBwdSm80INS1_25CollectiveMainloopBwdSm80ILi2ELi2EN4cute5tupleIJNS5_1CILi128EEES8_NS7_ILi64EEEEEENS_10bfloat16_tEfNS_4arch4Sm80ELb1ELb0ELb1ELb0ELb1ELb0ELb0ELb0ELi2ELi4ELi4ELi4ELb0EEENS1_24CollectiveEpilogueBwdGQAISA_fSD_Li256ELb0ELb1EEENS1_25SingleTileBwdLPTSchedulerILb0ELi128ELb1EEEEEEEEEvNT_6ParamsE$_ZN4cute5tupleIJNS0_IJNS_1CILi2EEES2_EEENS0_IJiiEEEEEC2ERKS3_RKS4_)
        /*52d0*/ 	.word	0x00000000


	//----- nvinfo : EIATTR_FRAME_SIZE
	.align		4
.L_3544:
        /*52d4*/ 	.byte	0x04, 0x11
        /*52d6*/ 	.short	(.L_3546 - .L_3545)
	.align		4
.L_3545:
        /*52d8*/ 	.word	index@($_ZN7cutlass13device_kernelIN5flash19enable_sm80_to_sm89INS1_16FlashAttnBwdSm80INS1_25CollectiveMainloopBwdSm80ILi2ELi2EN4cute5tupleIJNS5_1CILi128EEES8_NS7_ILi64EEEEEENS_10bfloat16_tEfNS_4arch4Sm80ELb1ELb0ELb1ELb0ELb1ELb0ELb0ELb0ELi2ELi4ELi4ELi4ELb0EEENS1_24CollectiveEpilogueBwdGQAISA_fSD_Li256ELb0ELb1EEENS1_25SingleTileBwdLPTSchedulerILb0ELi128ELb1EEEEEEEEEvNT_6ParamsE$_ZN4cute5tupleIJNS0_IJNS_1CILi2EEES2_EEENS0_IJiNS1_ILi512EEEEEEEEC2ERKS3_RKS5_)
        /*52dc*/ 	.word	0x00000000


	//----- nvinfo : EIATTR_FRAME_SIZE
	.align		4
.L_3546:
        /*52e0*/ 	.byte	0x04, 0x11
        /*52e2*/ 	.short	(.L_3548 - .L_3547)
	.align		4
.L_3547:
        /*52e4*/ 	.word	index@($_ZN7cutlass13device_kernelIN5flash19enable_sm80_to_sm89INS1_16FlashAttnBwdSm80INS1_25CollectiveMainloopBwdSm80ILi2ELi2EN4cute5tupleIJNS5_1CILi128EEES8_NS7_ILi64EEEEEENS_10bfloat16_tEfNS_4arch4Sm80ELb1ELb0ELb1ELb0ELb1ELb0ELb0ELb0ELi2ELi4ELi4ELi4ELb0EEENS1_24CollectiveEpilogueBwdGQAISA_fSD_Li256ELb0ELb1EEENS1_25SingleTileBwdLPTSchedulerILb0ELi128ELb1EEEEEEEEEvNT_6ParamsE$_ZN4cute5tupleIJNS0_IJNS_1CILi2EEES2_EEENS0_IJiNS1_ILi4096EEEEEEEEC2ERKS3_RKS5_)
        /*52e8*/ 	.word	0x00000000


	//----- nvinfo : EIATTR_FRAME_SIZE
	.align		4
.L_3548:
        /*52ec*/ 	.byte	0x04, 0x11
        /*52ee*/ 	.short	(.L_3550 - .L_3549)
	.align		4
.L_3549:
        /*52f0*/ 	.word	index@($_ZN7cutlass13device_kernelIN5flash19enable_sm80_to_sm89INS1_16FlashAttnBwdSm80INS1_25CollectiveMainloopBwdSm80ILi2ELi2EN4cute5tupleIJNS5_1CILi128EEES8_NS7_ILi64EEEEEENS_10bfloat16_tEfNS_4arch4Sm80ELb1ELb0ELb1ELb0ELb1ELb0ELb0ELb0ELi2ELi4ELi4ELi4ELb0EEENS1_24CollectiveEpilogueBwdGQAISA_fSD_Li256ELb0ELb1EEENS1_25SingleTileBwdLPTSchedulerILb0ELi128ELb1EEEEEEEEEvNT_6ParamsE$_ZN4cute5tupleIJNS0_IJNS_1CILi2EEES2_EEENS0_IJNS1_ILi1EEEiEEEEEC2ERKS3_RKS5_)
        /*52f4*/ 	.word	0x00000000


	//----- nvinfo : EIATTR_FRAME_SIZE
	.align		4
.L_3550:
        /*52f8*/ 	.byte	0x04, 0x11
        /*52fa*/ 	.short	(.L_3552 - .L_3551)
	.align		4
.L_3551:
        /*52fc*/ 	.word	index@($_ZN7cutlass13device_kernelIN5flash19enable_sm80_to_sm89INS1_16FlashAttnBwdSm80INS1_25CollectiveMainloopBwdSm80ILi2ELi2EN4cute5tupleIJNS5_1CILi128EEES8_NS7_ILi64EEEEEENS_10bfloat16_tEfNS_4arch4Sm80ELb1ELb0ELb1ELb0ELb1ELb0ELb0ELb0ELi2ELi4ELi4ELi4ELb0EEENS1_24CollectiveEpilogueBwdGQAISA_fSD_Li256ELb0ELb1EEENS1_25SingleTileBwdLPTSchedulerILb0ELi128ELb1EEEEEEEEEvNT_6ParamsE$_ZN4cute5tupleIJNS0_IJNS_1CILi2EEEEEENS0_IJiEEEEEC2ERKS3_RKS4_)
        /*5300*/ 	.word	0x00000000


	//----- nvinfo : EIATTR_FRAME_SIZE
	.align		4
.L_3552:
        /*5304*/ 	.byte	0x04, 0x11
        /*5306*/ 	.short	(.L_3554 - .L_3553)
	.align		4
.L_3553:
        /*5308*/ 	.word	index@($_ZN7cutlass13device_kernelIN5flash19enable_sm80_to_sm89INS1_16FlashAttnBwdSm80INS1_25CollectiveMainloopBwdSm80ILi2ELi2EN4cute5tupleIJNS5_1CILi128EEES8_NS7_ILi64EEEEEENS_10bfloat16_tEfNS_4arch4Sm80ELb1ELb0ELb1ELb0ELb1ELb0ELb0ELb0ELi2ELi4ELi4ELi4ELb0EEENS1_24CollectiveEpilogueBwdGQAISA_fSD_Li256ELb0ELb1EEENS1_25SingleTileBwdLPTSchedulerILb0ELi128ELb1EEEEEEEEEvNT_6ParamsE$_ZN4cute5tupleIJNS0_IJNS_1CILi1EEENS1_ILi2EEES3_EEENS0_IJS2_NS1_ILi256EEEiEEEEEC2ERKS4_RKS6_)
        /*530c*/ 	.word	0x00000000


	//----- nvinfo : EIATTR_FRAME_SIZE
	.align		4
.L_3554:
        /*5310*/ 	.byte	0x04, 0x11
        /*5312*/ 	.short	(.L_3556 - .L_3555)
	.align		4
.L_3555:
        /*5314*/ 	.word	index@($_ZN7cutlass13device_kernelIN5flash19enable_sm80_to_sm89INS1_16FlashAttnBwdSm80INS1_25CollectiveMainloopBwdSm80ILi2ELi2EN4cute5tupleIJNS5_1CILi128EEES8_NS7_ILi64EEEEEENS_10bfloat16_tEfNS_4arch4Sm80ELb1ELb0ELb1ELb0ELb1ELb0ELb0ELb0ELi2ELi4ELi4ELi4ELb0EEENS1_24CollectiveEpilogueBwdGQAISA_fSD_Li256ELb0ELb1EEENS1_25SingleTileBwdLPTSchedulerILb0ELi128ELb1EEEEEEEEEvNT_6ParamsE$_ZN4cute5tupleIJNS0_IJNS_1CILi1EEENS1_ILi2EEEEEENS0_IJNS1_ILi0EEEiEEEEEC2ERKS4_RKS6_)
        /*5318*/ 	.word	0x00000000


	//----- nvinfo : EIATTR_FRAME_SIZE
	.align		4
.L_3556:
        /*531c*/ 	.byte	0x04, 0x11
        /*531e*/ 	.short	(.L_3558 - .L_3557)
	.align		4
.L_3557:
        /*5320*/ 	.word	index@($_ZN7cutlass13device_kernelIN5flash19enable_sm80_to_sm89INS1_16FlashAttnBwdSm80INS1_25CollectiveMainloopBwdSm80ILi2ELi2EN4cute5tupleIJNS5_1CILi128EEES8_NS7_ILi64EEEEEENS_10bfloat16_tEfNS_4arch4Sm80ELb1ELb0ELb1ELb0ELb1ELb0ELb0ELb0ELi2ELi4ELi4ELi4ELb0EEENS1_24CollectiveEpilogueBwdGQAISA_fSD_Li256ELb0ELb1EEENS1_25SingleTileBwdLPTSchedulerILb0ELi128ELb1EEEEEEEEEvNT_6ParamsE$_ZN4cute5tupleIJNS0_IJNS_1CILi1EEENS0_IJS2_NS1_ILi2EEES3_EEEEEENS0_IJNS1_ILi0EEENS0_IJS2_NS1_ILi256EEEiEEEEEEEEC2ERKS5_RKS9_)
        /*5324*/ 	.word	0x00000000


	//----- nvinfo : EIATTR_FRAME_SIZE
	.align		4
.L_3558:
        /*5328*/ 	.byte	0x04, 0x11
        /*532a*/ 	.short	(.L_3560 - .L_3559)
	.align		4
.L_3559:
        /*532c*/ 	.word	index@($_ZN7cutlass13device_kernelIN5flash19enable_sm80_to_sm89INS1_16FlashAttnBwdSm80INS1_25CollectiveMainloopBwdSm80ILi2ELi2EN4cute5tupleIJNS5_1CILi128EEES8_NS7_ILi64EEEEEENS_10bfloat16_tEfNS_4arch4Sm80ELb1ELb0ELb1ELb0ELb1ELb0ELb0ELb0ELi2ELi4ELi4ELi4ELb0EEENS1_24CollectiveEpilogueBwdGQAISA_fSD_Li256ELb0ELb1EEENS1_25SingleTileBwdLPTSchedulerILb0ELi128ELb1EEEEEEEEEvNT_6ParamsE$_ZN4cute5tupleIJNS0_IJNS_1CILi16EEENS1_ILi2EEES3_S3_NS1_ILi4EEES3_EEENS0_IJNS1_ILi1EEEiiiNS1_ILi144EEENS1_ILi512EEEEEEEEC2ERKS5_RKS9_)
        /*5330*/ 	.word	0x00000000


	//----- nvinfo : EIATTR_FRAME_SIZE
	.align		4
.L_3560:
        /*5334*/ 	.byte	0x04, 0x11
        /*5336*/ 	.short	(.L_3562 - .L_3561)
	.align		4
.L_3561:
        /*5338*/ 	.word	index@($_ZN7cutlass13device_kernelIN5flash19enable_sm80_to_sm89INS1_16FlashAttnBwdSm80INS1_25CollectiveMainloopBwdSm80ILi2ELi2EN4cute5tupleIJNS5_1CILi128EEES8_NS7_ILi64EEEEEENS_10bfloat16_tEfNS_4arch4Sm80ELb1ELb0ELb1ELb0ELb1ELb0ELb0ELb0ELi2ELi4ELi4ELi4ELb0EEENS1_24CollectiveEpilogueBwdGQAISA_fSD_Li256ELb0ELb1EEENS1_25SingleTileBwdLPTSchedulerILb0ELi128ELb1EEEEEEEEEvNT_6ParamsE$_ZN4cute5tupleIJNS0_IJNS0_IJNS_1CILi8EEENS1_ILi1EEEEEENS1_ILi4EEES3_EEENS0_IJNS0_IJS3_NS1_ILi0EEEEEElS7_EEEEEC2ERKS6_RKS9_)
        /*533c*/ 	.word	0x00000000


	//----- nvinfo : EIATTR_FRAME_SIZE
	.align		4
.L_3562:
        /*5340*/ 	.byte	0x04, 0x11
        /*5342*/ 	.short	(.L_3564 - .L_3563)
	.align		4
.L_3563:
        /*5344*/ 	.word	index@($_ZN7cutlass13device_kernelIN5flash19enable_sm80_to_sm89INS1_16FlashAttnBwdSm80INS1_25CollectiveMainloopBwdSm80ILi2ELi2EN4cute5tupleIJNS5_1CILi128EEES8_NS7_ILi64EEEEEENS_10bfloat16_tEfNS_4arch4Sm80ELb1ELb0ELb1ELb0ELb1ELb0ELb0ELb0ELi2ELi4ELi4ELi4ELb0EEENS1_24CollectiveEpilogueBwdGQAISA_fSD_Li256ELb0ELb1EEENS1_25SingleTileBwdLPTSchedulerILb0ELi128ELb1EEEEEEEEEvNT_6ParamsE$_ZN4cute5tupleIJNS0_IJNS0_IJNS_1CILi8EEENS1_ILi1EEEEEENS1_ILi2EEES2_EEENS0_IJNS0_IJS3_NS1_ILi0EEEEEEiNS1_ILi1024EEEEEEEEC2ERKS6_RKSA_)
        /*5348*/ 	.word	0x00000000


	//----- nvinfo : EIATTR_FRAME_SIZE
	.align		4
.L_3564:
        /*534c*/ 	.byte	0x04, 0x11
        /*534e*/ 	.short	(.L_3566 - .L_3565)
	.align		4
.L_3565:
        /*5350*/ 	.word	index@($_ZN7cutlass13device_kernelIN5flash19enable_sm80_to_sm89INS1_16FlashAttnBwdSm80INS1_25CollectiveMainloopBwdSm80ILi2ELi2EN4cute5tupleIJNS5_1CILi128EEES8_NS7_ILi64EEEEEENS_10bfloat16_tEfNS_4arch4Sm80ELb1ELb0ELb1ELb0ELb1ELb0ELb0ELb0ELi2ELi4ELi4ELi4ELb0EEENS1_24CollectiveEpilogueBwdGQAISA_fSD_Li256ELb0ELb1EEENS1_25SingleTileBwdLPTSchedulerILb0ELi128ELb1EEEEEEEEEvNT_6ParamsE$_ZN4cute5tupleIJNS0_IJNS0_IJNS_1CILi8EEENS1_ILi1EEEEEENS1_ILi2EEENS0_IJS5_S5_EEEEEENS0_IJNS0_IJS3_NS1_ILi0EEEEEENS1_ILi4096EEENS0_IJiiEEEEEEEEC2ERKS7_RKSC_)
        /*5354*/ 	.word	0x00000000


	//----- nvinfo : EIATTR_FRAME_SIZE
	.align		4
.L_3566:
        /*5358*/ 	.byte	0x04, 0x11
        /*535a*/ 	.short	(.L_3568 - .L_3567)
	.align		4
.L_3567:
        /*535c*/ 	.word	index@($_ZN7cutlass13device_kernelIN5flash19enable_sm80_to_sm89INS1_16FlashAttnBwdSm80INS1_25CollectiveMainloopBwdSm80ILi2ELi2EN4cute5tupleIJNS5_1CILi128EEES8_NS7_ILi64EEEEEENS_10bfloat16_tEfNS_4arch4Sm80ELb1ELb0ELb1ELb0ELb1ELb0ELb0ELb0ELi2ELi4ELi4ELi4ELb0EEENS1_24CollectiveEpilogueBwdGQAISA_fSD_Li256ELb0ELb1EEENS1_25SingleTileBwdLPTSchedulerILb0ELi128ELb1EEEEEEEEEvNT_6ParamsE$_ZN4cute5tupleIJNS0_IJNS0_IJNS_1CILi8EEENS1_ILi1EEEEEENS1_ILi2EEEEEENS0_IJNS0_IJS3_NS1_ILi0EEEEEEiEEEEEC2ERKS6_RKS9_)
        /*5360*/ 	.word	0x00000000


	//----- nvinfo : EIATTR_FRAME_SIZE
	.align		4
.L_3568:
        /*5364*/ 	.byte	0x04, 0x11
        /*5366*/ 	.short	(.L_3570 - .L_3569)
	.align		4
.L_3569:
        /*5368*/ 	.word	index@($_ZN7cutlass13device_kernelIN5flash19enable_sm80_to_sm89INS1_16FlashAttnBwdSm80INS1_25CollectiveMainloopBwdSm80ILi2ELi2EN4cute5tupleIJNS5_1CILi128EEES8_NS7_ILi64EEEEEENS_10bfloat16_tEfNS_4arch4Sm80ELb1ELb0ELb1ELb0ELb1ELb0ELb0ELb0ELi2ELi4ELi4ELi4ELb0EEENS1_24CollectiveEpilogueBwdGQAISA_fSD_Li256ELb0ELb1EEENS1_25SingleTileBwdLPTSchedulerILb0ELi128ELb1EEEEEEEEEvNT_6ParamsE$_ZN4cute5tupleIJNS0_IJNS0_IJNS_1CILi8EEENS1_ILi1EEEEEENS0_IJNS1_ILi2EEEEEEEEENS0_IJNS0_IJS3_NS1_ILi0EEEEEENS0_IJiEEEEEEEEC2ERKS7_RKSB_)
        /*536c*/ 	.word	0x00000000


	//----- nvinfo : EIATTR_FRAME_SIZE
	.align		4
.L_3570:
        /*5370*/ 	.byte	0x04, 0x11
        /*5372*/ 	.short	(.L_3572 - .L_3571)
	.align		4
.L_3571:
        /*5374*/ 	.word	index@($_ZN7cutlass13device_kernelIN5flash19enable_sm80_to_sm89INS1_16FlashAttnBwdSm80INS1_25CollectiveMainloopBwdSm80ILi2ELi2EN4cute5tupleIJNS5_1CILi128EEES8_NS7_ILi64EEEEEENS_10bfloat16_tEfNS_4arch4Sm80ELb1ELb0ELb1ELb0ELb1ELb0ELb0ELb0ELi2ELi4ELi4ELi4ELb0EEENS1_24CollectiveEpilogueBwdGQAISA_fSD_Li256ELb0ELb1EEENS1_25SingleTileBwdLPTSchedulerILb0ELi128ELb1EEEEEEEEEvNT_6ParamsE$_ZN4cute5tupleIJNS0_IJNS0_IJNS_1CILi2EEES2_S2_EEES2_NS0_IJS2_S2_EEEEEENS0_IJNS0_IJNS1_ILi1EEENS1_ILi512EEEiEEENS1_ILi4096EEENS0_IJiiEEEEEEEEC2ERKS5_RKSB_)
        /*5378*/ 	.word	0x00000000


	//----- nvinfo : EIATTR_FRAME_SIZE
	.align		4
.L_3572:
        /*537c*/ 	.byte	0x04, 0x11
        /*537e*/ 	.short	(.L_3574 - .L_3573)
	.align		4
.L_3573:
        /*5380*/ 	.word	index@($_ZN7cutlass13device_kernelIN5flash19enable_sm80_to_sm89INS1_16FlashAttnBwdSm80INS1_25CollectiveMainloopBwdSm80ILi2ELi2EN4cute5tupleIJNS5_1CILi128EEES8_NS7_ILi64EEEEEENS_10bfloat16_tEfNS_4arch4Sm80ELb1ELb0ELb1ELb0ELb1ELb0ELb0ELb0ELi2ELi4ELi4ELi4ELb0EEENS1_24CollectiveEpilogueBwdGQAISA_fSD_Li256ELb0ELb1EEENS1_25SingleTileBwdLPTSchedulerILb0ELi128ELb1EEEEEEEEEvNT_6ParamsE$_ZN4cute5tupleIJNS0_IJNS0_IJNS_1CILi2EEES2_S2_EEES2_NS0_IJNS0_IJS2_S2_EEES2_EEEEEENS0_IJNS0_IJNS1_ILi1EEENS1_ILi512EEEiEEENS1_ILi4096EEENS0_IJNS0_IJiiEEENS1_ILi8192EEEEEEEEEEEC2ERKS6_RKSE_)
        /*5384*/ 	.word	0x00000000


	//----- nvinfo : EIATTR_FRAME_SIZE
	.align		4
.L_3574:
        /*5388*/ 	.byte	0x04, 0x11
        /*538a*/ 	.short	(.L_3576 - .L_3575)
	.align		4
.L_3575:
        /*538c*/ 	.word	index@($_ZN7cutlass13device_kernelIN5flash19enable_sm80_to_sm89INS1_16FlashAttnBwdSm80INS1_25CollectiveMainloopBwdSm80ILi2ELi2EN4cute5tupleIJNS5_1CILi128EEES8_NS7_ILi64EEEEEENS_10bfloat16_tEfNS_4arch4Sm80ELb1ELb0ELb1ELb0ELb1ELb0ELb0ELb0ELi2ELi4ELi4ELi4ELb0EEENS1_24CollectiveEpilogueBwdGQAISA_fSD_Li256ELb0ELb1EEENS1_25SingleTileBwdLPTSchedulerILb0ELi128ELb1EEEEEEEEEvNT_6ParamsE$_ZN4cute5tupleIJNS0_IJNS0_IJNS_1CILi2EEES2_EEES3_NS1_ILi8EEEEEENS0_IJNS0_IJiNS1_ILi512EEEEEENS0_IJiiEEENS1_ILi1024EEEEEEEEC2ERKS5_RKSA_)
        /*5390*/ 	.word	0x00000000


	//----- nvinfo : EIATTR_FRAME_SIZE
	.align		4
.L_3576:
        /*5394*/ 	.byte	0x04, 0x11
        /*5396*/ 	.short	(.L_3578 - .L_3577)
	.align		4
.L_3577:
        /*5398*/ 	.word	index@($_ZN7cutlass13device_kernelIN5flash19enable_sm80_to_sm89INS1_16FlashAttnBwdSm80INS1_25CollectiveMainloopBwdSm80ILi2ELi2EN4cute5tupleIJNS5_1CILi128EEES8_NS7_ILi64EEEEEENS_10bfloat16_tEfNS_4arch4Sm80ELb1ELb0ELb1ELb0ELb1ELb0ELb0ELb0ELi2ELi4ELi4ELi4ELb0EEENS1_24CollectiveEpilogueBwdGQAISA_fSD_Li256ELb0ELb1EEENS1_25SingleTileBwdLPTSchedulerILb0ELi128ELb1EEEEEEEEEvNT_6ParamsE$_ZN4cute5tupleIJNS0_IJNS0_IJNS_1CILi2EEES2_EEES2_EEENS0_IJNS0_IJiiEEENS1_ILi8192EEEEEEEEC2ERKS4_RKS7_)
        /*539c*/ 	.word	0x00000000


	//----- nvinfo : EIATTR_FRAME_SIZE
	.align		4
.L_3578:
        /*53a0*/ 	.byte	0x04, 0x11
        /*53a2*/ 	.short	(.L_3580 - .L_3579)
	.align		4
.L_3579:
        /*53a4*/ 	.word	index@($_ZN7cutlass13device_kernelIN5flash19enable_sm80_to_sm89INS1_16FlashAttnBwdSm80INS1_25CollectiveMainloopBwdSm80ILi2ELi2EN4cute5tupleIJNS5_1CILi128EEES8_NS7_ILi64EEEEEENS_10bfloat16_tEfNS_4arch4Sm80ELb1ELb0ELb1ELb0ELb1ELb0ELb0ELb0ELi2ELi4ELi4ELi4ELb0EEENS1_24CollectiveEpilogueBwdGQAISA_fSD_Li256ELb0ELb1EEENS1_25SingleTileBwdLPTSchedulerILb0ELi128ELb1EEEEEEEEEvNT_6ParamsE$_ZN4cute5tupleIJNS0_IJNS0_IJNS_1CILi2EEES2_EEENS1_ILi8EEES3_EEENS0_IJNS0_IJNS1_ILi1EEEiEEENS1_ILi1024EEENS0_IJiiEEEEEEEEC2ERKS5_RKSA_)
        /*53a8*/ 	.word	0x00000000


	//----- nvinfo : EIATTR_FRAME_SIZE
	.align		4
.L_3580:
        /*53ac*/ 	.byte	0x04, 0x11
        /*53ae*/ 	.short	(.L_3582 - .L_3581)
	.align		4
.L_3581:
        /*53b0*/ 	.word	index@($_ZN7cutlass13device_kernelIN5flash19enable_sm80_to_sm89INS1_16FlashAttnBwdSm80INS1_25CollectiveMainloopBwdSm80ILi2ELi2EN4cute5tupleIJNS5_1CILi128EEES8_NS7_ILi64EEEEEENS_10bfloat16_tEfNS_4arch4Sm80ELb1ELb0ELb1ELb0ELb1ELb0ELb0ELb0ELi2ELi4ELi4ELi4ELb0EEENS1_24CollectiveEpilogueBwdGQAISA_fSD_Li256ELb0ELb1EEENS1_25SingleTileBwdLPTSchedulerILb0ELi128ELb1EEEEEEEEEvNT_6ParamsE$_ZN4cute5tupleIJNS0_IJNS0_IJNS_1CILi1EEENS0_IJS2_NS1_ILi2EEES3_EEEEEES3_NS0_IJS3_S3_EEEEEENS0_IJNS0_IJNS1_ILi0EEENS0_IJS2_NS1_ILi256EEEiEEEEEENS1_ILi2048EEENS0_IJiNS1_ILi4096EEEEEEEEEEEC2ERKS7_RKSF_)
        /*53b4*/ 	.word	0x00000000


	//----- nvinfo : EIATTR_FRAME_SIZE
	.align		4
.L_3582:
        /*53b8*/ 	.byte	0x04, 0x11
        /*53ba*/ 	.short	(.L_3584 - .L_3583)
	.align		4
.L_3583:
        /*53bc*/ 	.word	index@($_ZN7cutlass13device_kernelIN5flash19enable_sm80_to_sm89INS1_16FlashAttnBwdSm80INS1_25CollectiveMainloopBwdSm80ILi2ELi2EN4cute5tupleIJNS5_1CILi128EEES8_NS7_ILi64EEEEEENS_10bfloat16_tEfNS_4arch4Sm80ELb1ELb0ELb1ELb0ELb1ELb0ELb0ELb0ELi2ELi4ELi4ELi4ELb0EEENS1_24CollectiveEpilogueBwdGQAISA_fSD_Li256ELb0ELb1EEENS1_25SingleTileBwdLPTSchedulerILb0ELi128ELb1EEEEEEEEEvNT_6ParamsE$_ZN4cute5tupleIJNS0_IJNS0_IJNS0_IJNS_1CILi8EEENS1_ILi1EEEEEES3_EEENS0_IJNS0_IJS3_S3_EEENS1_ILi2EEEEEEEEENS0_IJNS0_IJNS0_IJS3_NS1_ILi0EEEEEESA_EEENS0_IJNS0_IJSA_SA_EEEiEEEEEEEEC2ERKS9_RKSF_)
        /*53c0*/ 	.word	0x00000000


	//----- nvinfo : EIATTR_FRAME_SIZE
	.align		4
.L_3584:
        /*53c4*/ 	.byte	0x04, 0x11
        /*53c6*/ 	.short	(.L_3586 - .L_3585)
	.align		4
.L_3585:
        /*53c8*/ 	.word	index@($_ZN7cutlass13device_kernelIN5flash19enable_sm80_to_sm89INS1_16FlashAttnBwdSm80INS1_25CollectiveMainloopBwdSm80ILi2ELi2EN4cute5tupleIJNS5_1CILi128EEES8_NS7_ILi64EEEEEENS_10bfloat16_tEfNS_4arch4Sm80ELb1ELb0ELb1ELb0ELb1ELb0ELb0ELb0ELi2ELi4ELi4ELi4ELb0EEENS1_24CollectiveEpilogueBwdGQAISA_fSD_Li256ELb0ELb1EEENS1_25SingleTileBwdLPTSchedulerILb0ELi128ELb1EEEEEEEEEvNT_6ParamsE$_ZN4cute5tupleIJNS0_IJNS0_IJNS0_IJNS_1CILi8EEENS1_ILi1EEEEEENS0_IJS3_S3_EEEEEENS0_IJS3_NS1_ILi2EEEEEEEEENS0_IJNS0_IJNS0_IJS3_NS1_ILi0EEEEEENS0_IJSA_SA_EEEEEENS0_IJSA_iEEEEEEEEC2ERKS9_RKSF_)
        /*53cc*/ 	.word	0x00000000


	//----- nvinfo : EIATTR_FRAME_SIZE
	.align		4
.L_3586:
        /*53d0*/ 	.byte	0x04, 0x11
        /*53d2*/ 	.short	(.L_3588 - .L_3587)
	.align		4
.L_3587:
        /*53d4*/ 	.word	index@($_ZN7cutlass13device_kernelIN5flash19enable_sm80_to_sm89INS1_16FlashAttnBwdSm80INS1_25CollectiveMainloopBwdSm80ILi2ELi2EN4cute5tupleIJNS5_1CILi128EEES8_NS7_ILi64EEEEEENS_10bfloat16_tEfNS_4arch4Sm80ELb1ELb0ELb1ELb0ELb1ELb0ELb0ELb0ELi2ELi4ELi4ELi4ELb0EEENS1_24CollectiveEpilogueBwdGQAISA_fSD_Li256ELb0ELb1EEENS1_25SingleTileBwdLPTSchedulerILb0ELi128ELb1EEEEEEEEEvNT_6ParamsE$_ZN4cute3eso3ESOILb1ELb0EJNS_7SwizzleILi3ELi3ELi3EEENS_9MixedBitsILj0ELj432EEENS_6LayoutINS_5tupleIJNS7_IJNS_1CILi2EEES9_S9_EEES9_NS8_ILi8EEEEEENS7_IJNS7_IJNS8_ILi64EEESB_NS8_ILi512EEEEEENS8_ILi8192EEENS8_ILi1024EEEEEEEEEEC2ERKS3_RKS5_RKSJ_)
        /*53d8*/ 	.word	0x00000000


	//----- nvinfo : EIATTR_FRAME_SIZE
	.align		4
.L_3588:
        /*53dc*/ 	.byte	0x04, 0x11
        /*53de*/ 	.short	(.L_3590 - .L_3589)
	.align		4
.L_3589:
        /*53e0*/ 	.word	index@($_ZN7cutlass13device_kernelIN5flash19enable_sm80_to_sm89INS1_16FlashAttnBwdSm80INS1_25CollectiveMainloopBwdSm80ILi2ELi2EN4cute5tupleIJNS5_1CILi128EEES8_NS7_ILi64EEEEEENS_10bfloat16_tEfNS_4arch4Sm80ELb1ELb0ELb1ELb0ELb1ELb0ELb0ELb0ELi2ELi4ELi4ELi4ELb0EEENS1_24CollectiveEpilogueBwdGQAISA_fSD_Li256ELb0ELb1EEENS1_25SingleTileBwdLPTSchedulerILb0ELi128ELb1EEEEEEEEEvNT_6ParamsE$_ZN4cute3eso3ESOILb1ELb0EJNS_6LayoutINS_5tupleIJNS_1CILi4EEEEEENS3_IJNS4_ILi1EEEEEEEENS_10ViewEngineIPfEEEEC2ERKS9_RKSC_)
        /*53e4*/ 	.word	0x00000000


	//----- nvinfo : EIATTR_FRAME_SIZE
	.align		4
.L_3590:
        /*53e8*/ 	.byte	0x04, 0x11
        /*53ea*/ 	.short	(.L_3592 - .L_3591)
	.align		4
.L_3591:
        /*53ec*/ 	.word	index@($_ZN7cutlass13device_kernelIN5flash19enable_sm80_to_sm89INS1_16FlashAttnBwdSm80INS1_25CollectiveMainloopBwdSm80ILi2ELi2EN4cute5tupleIJNS5_1CILi128EEES8_NS7_ILi64EEEEEENS_10bfloat16_tEfNS_4arch4Sm80ELb1ELb0ELb1ELb0ELb1ELb0ELb0ELb0ELi2ELi4ELi4ELi4ELb0EEENS1_24CollectiveEpilogueBwdGQAISA_fSD_Li256ELb0ELb1EEENS1_25SingleTileBwdLPTSchedulerILb0ELi128ELb1EEEEEEEEEvNT_6ParamsE$_ZN4cute3eso3ESOILb1ELb0EJNS_6LayoutINS_5tupleIJNS_1CILi1EEENS4_ILi4EEEEEENS3_IJNS4_ILi0EEES5_EEEEENS_10ViewEngineIPfEEEEC2ERKSA_RKSD_)
        /*53f0*/ 	.word	0x00000000


	//----- nvinfo : EIATTR_FRAME_SIZE
	.align		4
.L_3592:
        /*53f4*/ 	.byte	0x04, 0x11
        /*53f6*/ 	.short	(.L_3594 - .L_3593)
	.align		4
.L_3593:
        /*53f8*/ 	.word	index@($_ZN7cutlass13device_kernelIN5flash19enable_sm80_to_sm89INS1_16FlashAttnBwdSm80INS1_25CollectiveMainloopBwdSm80ILi2ELi2EN4cute5tupleIJNS5_1CILi128EEES8_NS7_ILi64EEEEEENS_10bfloat16_tEfNS_4arch4Sm80ELb1ELb0ELb1ELb0ELb1ELb0ELb0ELb0ELi2ELi4ELi4ELi4ELb0EEENS1_24CollectiveEpilogueBwdGQAISA_fSD_Li256ELb0ELb1EEENS1_25SingleTileBwdLPTSchedulerILb0ELi128ELb1EEEEEEEEEvNT_6ParamsE$_ZN4cute3eso3ESOILb1ELb0EJNS_6LayoutINS_5tupleIJNS_1CILi1EEENS3_IJNS4_ILi2EEES6_EEEEEENS3_IJNS4_ILi0EEENS3_IJNS4_ILi8EEENS4_ILi64EEEEEEEEEEENS_10ViewEngineINS_8smem_ptrIPfEEEEEEC2ERKSE_RKSJ_)
        /*53fc*/ 	.word	0x00000000


	//----- nvinfo : EIATTR_FRAME_SIZE
	.align		4
.L_3594:
        /*5400*/ 	.byte	0x04, 0x11
        /*5402*/ 	.short	(.L_3596 - .L_3595)
	.align		4
.L_3595:
        /*5404*/ 	.word	index@($_ZN7cutlass13device_kernelIN5flash19enable_sm80_to_sm89INS1_16FlashAttnBwdSm80INS1_25CollectiveMainloopBwdSm80ILi2ELi2EN4cute5tupleIJNS5_1CILi128EEES8_NS7_ILi64EEEEEENS_10bfloat16_tEfNS_4arch4Sm80ELb1ELb0ELb1ELb0ELb1ELb0ELb0ELb0ELi2ELi4ELi4ELi4ELb0EEENS1_24CollectiveEpilogueBwdGQAISA_fSD_Li256ELb0ELb1EEENS1_25SingleTileBwdLPTSchedulerILb0ELi128ELb1EEEEEEEEEvNT_6ParamsE$_ZN4cute3eso3ESOILb1ELb0EJNS_6LayoutINS_5tupleIJNS3_IJNS_1CILi8EEENS4_ILi1EEEEEENS4_ILi4EEES8_EEENS3_IJNS3_IJS6_NS4_ILi0EEEEEES5_NS4_ILi32EEEEEEEENS_10ViewEngineIPN7cutlass10bfloat16_tEEEEEC2ERKSE_RKSJ_)
        /*5408*/ 	.word	0x00000000


	//----- nvinfo : EIATTR_FRAME_SIZE
	.align		4
.L_3596:
        /*540c*/ 	.byte	0x04, 0x11
        /*540e*/ 	.short	(.L_3598 - .L_3597)
	.align		4
.L_3597:
        /*5410*/ 	.word	index@($_ZN7cutlass13device_kernelIN5flash19enable_sm80_to_sm89INS1_16FlashAttnBwdSm80INS1_25CollectiveMainloopBwdSm80ILi2ELi2EN4cute5tupleIJNS5_1CILi128EEES8_NS7_ILi64EEEEEENS_10bfloat16_tEfNS_4arch4Sm80ELb1ELb0ELb1ELb0ELb1ELb0ELb0ELb0ELi2ELi4ELi4ELi4ELb0EEENS1_24CollectiveEpilogueBwdGQAISA_fSD_Li256ELb0ELb1EEENS1_25SingleTileBwdLPTSchedulerILb0ELi128ELb1EEEEEEEEEvNT_6ParamsE$_ZN4cute3eso3ESOILb1ELb0EJNS_6LayoutINS_5tupleIJNS3_IJNS_1CILi8EEENS4_ILi1EEEEEENS4_ILi4EEES6_EEENS3_IJNS3_IJS6_NS4_ILi0EEEEEENS4_ILi2048EEESA_EEEEEiEEC2ERKSE_RKi)
        /*5414*/ 	.word	0x00000000


	//----- nvinfo : EIATTR_FRAME_SIZE
	.align		4
.L_3598:
        /*5418*/ 	.byte	0x04, 0x11
        /*541a*/ 	.short	(.L_3600 - .L_3599)
	.align		4
.L_3599:
        /*541c*/ 	.word	index@($_ZN7cutlass13device_kernelIN5flash19enable_sm80_to_sm89INS1_16FlashAttnBwdSm80INS1_25CollectiveMainloopBwdSm80ILi2ELi2EN4cute5tupleIJNS5_1CILi128EEES8_NS7_ILi64EEEEEENS_10bfloat16_tEfNS_4arch4Sm80ELb1ELb0ELb1ELb0ELb1ELb0ELb0ELb0ELi2ELi4ELi4ELi4ELb0EEENS1_24CollectiveEpilogueBwdGQAISA_fSD_Li256ELb0ELb1EEENS1_25SingleTileBwdLPTSchedulerILb0ELi128ELb1EEEEEEEEEvNT_6ParamsE$_ZN4cute3eso3ESOILb1ELb0EJNS_6LayoutINS_5tupleIJNS3_IJNS_1CILi8EEENS4_ILi1EEEEEENS4_ILi4EEES6_EEENS3_IJNS3_IJS6_NS4_ILi0EEEEEENS4_ILi2048EEESA_EEEEENS_10ViewEngineINS_8smem_ptrIPN7cutlass10bfloat16_tEEEEEEEC2ERKSE_RKSL_)
        /*5420*/ 	.word	0x00000000


	//----- nvinfo : EIATTR_FRAME_SIZE
	.align		4
.L_3600:
        /*5424*/ 	.byte	0x04, 0x11
        /*5426*/ 	.short	(.L_3602 - .L_3601)
	.align		4
.L_3601:
        /*5428*/ 	.word	index@($_ZN7cutlass13device_kernelIN5flash19enable_sm80_to_sm89INS1_16FlashAttnBwdSm80INS1_25CollectiveMainloopBwdSm80ILi2ELi2EN4cute5tupleIJNS5_1CILi128EEES8_NS7_ILi64EEEEEENS_10bfloat16_tEfNS_4arch4Sm80ELb1ELb0ELb1ELb0ELb1ELb0ELb0ELb0ELi2ELi4ELi4ELi4ELb0EEENS1_24CollectiveEpilogueBwdGQAISA_fSD_Li256ELb0ELb1EEENS1_25SingleTileBwdLPTSchedulerILb0ELi128ELb1EEEEEEEEEvNT_6ParamsE$_ZN4cute3eso3ESOILb1ELb0EJNS_6LayoutINS_5tupleIJNS3_IJNS_1CILi8EEENS4_ILi1EEEEEENS4_ILi4EEEEEENS3_IJNS3_IJS6_NS4_ILi0EEEEEES5_EEEEEiEEC2ERKSD_RKi)
        /*542c*/ 	.word	0x00000000


	//----- nvinfo : EIATTR_FRAME_SIZE
	.align		4
.L_3602:
        /*5430*/ 	.byte	0x04, 0x11
        /*5432*/ 	.short	(.L_3604 - .L_3603)
	.align		4
.L_3603:
        /*5434*/ 	.word	index@($_ZN7cutlass13device_kernelIN5flash19enable_sm80_to_sm89INS1_16FlashAttnBwdSm80INS1_25CollectiveMainloopBwdSm80ILi2ELi2EN4cute5tupleIJNS5_1CILi128EEES8_NS7_ILi64EEEEEENS_10bfloat16_tEfNS_4arch4Sm80ELb1ELb0ELb1ELb0ELb1ELb0ELb0ELb0ELi2ELi4ELi4ELi4ELb0EEENS1_24CollectiveEpilogueBwdGQAISA_fSD_Li256ELb0ELb1EEENS1_25SingleTileBwdLPTSchedulerILb0ELi128ELb1EEEEEEEEEvNT_6ParamsE$_ZN4cute3eso3ESOILb1ELb0EJNS_6LayoutINS_5tupleIJNS3_IJNS_1CILi8EEENS4_ILi1EEEEEENS4_ILi4EEEEEENS3_IJNS3_IJS6_NS4_ILi0EEEEEES5_EEEEENS_10ViewEngineIPN7cutlass10bfloat16_tEEEEEC2ERKSD_RKSI_)
        /*5438*/ 	.word	0x00000000


	//----- nvinfo : EIATTR_FRAME_SIZE
	.align		4
.L_3604:
        /*543c*/ 	.byte	0x04, 0x11
        /*543e*/ 	.short	(.L_3606 - .L_3605)
	.align		4
.L_3605:
        /*5440*/ 	.word	index@($_ZN7cutlass13device_kernelIN5flash19enable_sm80_to_sm89INS1_16FlashAttnBwdSm80INS1_25CollectiveMainloopBwdSm80ILi2ELi2EN4cute5tupleIJNS5_1CILi128EEES8_NS7_ILi64EEEEEENS_10bfloat16_tEfNS_4arch4Sm80ELb1ELb0ELb1ELb0ELb1ELb0ELb0ELb0ELi2ELi4ELi4ELi4ELb0EEENS1_24CollectiveEpilogueBwdGQAISA_fSD_Li256ELb0ELb1EEENS1_25SingleTileBwdLPTSchedulerILb0ELi128ELb1EEEEEEEEEvNT_6ParamsE$_ZN4cute3eso3ESOILb1ELb0EJNS_6LayoutINS_5tupleIJNS3_IJNS_1CILi8EEENS4_ILi1EEEEEENS4_ILi4EEEEEENS3_IJNS3_IJS6_NS4_ILi0EEEEEENS4_ILi2048EEEEEEEEiEEC2ERKSE_RKi)
        /*5444*/ 	.word	0x00000000


	//----- nvinfo : EIATTR_FRAME_SIZE
	.align		4
.L_3606:
        /*5448*/ 	.byte	0x04, 0x11
        /*544a*/ 	.short	(.L_3608 - .L_3607)
	.align		4
.L_3607:
        /*544c*/ 	.word	index@($_ZN7cutlass13device_kernelIN5flash19enable_sm80_to_sm89INS1_16FlashAttnBwdSm80INS1_25CollectiveMainloopBwdSm80ILi2ELi2EN4cute5tupleIJNS5_1CILi128EEES8_NS7_ILi64EEEEEENS_10bfloat16_tEfNS_4arch4Sm80ELb1ELb0ELb1ELb0ELb1ELb0ELb0ELb0ELi2ELi4ELi4ELi4ELb0EEENS1_24CollectiveEpilogueBwdGQAISA_fSD_Li256ELb0ELb1EEENS1_25SingleTileBwdLPTSchedulerILb0ELi128ELb1EEEEEEEEEvNT_6ParamsE$_ZN4cute3eso3ESOILb1ELb0EJNS_6LayoutINS_5tupleIJNS3_IJNS_1CILi8EEENS4_ILi1EEEEEENS4_ILi4EEEEEENS3_IJNS3_IJS6_NS4_ILi0EEEEEENS4_ILi2048EEEEEEEENS_10ViewEngineINS_8smem_ptrIPN7cutlass10bfloat16_tEEEEEEEC2ERKSE_RKSL_)
        /*5450*/ 	.word	0x00000000


	//----- nvinfo : EIATTR_FRAME_SIZE
	.align		4
.L_3608:
        /*5454*/ 	.byte	0x04, 0x11
        /*5456*/ 	.short	(.L_3610 - .L_3609)
	.align		4
.L_3609:
        /*5458*/ 	.word	index@($_ZN7cutlass13device_kernelIN5flash19enable_sm80_to_sm89INS1_16FlashAttnBwdSm80INS1_25CollectiveMainloopBwdSm80ILi2ELi2EN4cute5tupleIJNS5_1CILi128EEES8_NS7_ILi64EEEEEENS_10bfloat16_tEfNS_4arch4Sm80ELb1ELb0ELb1ELb0ELb1ELb0ELb0ELb0ELi2ELi4ELi4ELi4ELb0EEENS1_24CollectiveEpilogueBwdGQAISA_fSD_Li256ELb0ELb1EEENS1_25SingleTileBwdLPTSchedulerILb0ELi128ELb1EEEEEEEEEvNT_6ParamsE$_ZN4cute3eso3ESOILb1ELb0EJNS_6LayoutINS_5tupleIJNS3_IJNS_1CILi8EEENS4_ILi1EEEEEENS4_ILi2EEES5_EEENS3_IJNS3_IJS6_NS4_ILi0EEEEEENS4_ILi64EEES5_EEEEENS_10ViewEngineIPN7cutlass10bfloat16_tEEEEEC2ERKSE_RKSJ_)
        /*545c*/ 	.word	0x00000000


	//----- nvinfo : EIATTR_FRAME_SIZE
	.align		4
.L_3610:
        /*5460*/ 	.byte	0x04, 0x11
        /*5462*/ 	.short	(.L_3612 - .L_3611)
	.align		4
.L_3611:
        /*5464*/ 	.word	index@($_ZN7cutlass13device_kernelIN5flash19enable_sm80_to_sm89INS1_16FlashAttnBwdSm80INS1_25CollectiveMainloopBwdSm80ILi2ELi2EN4cute5tupleIJNS5_1CILi128EEES8_NS7_ILi64EEEEEENS_10bfloat16_tEfNS_4arch4Sm80ELb1ELb0ELb1ELb0ELb1ELb0ELb0ELb0ELi2ELi4ELi4ELi4ELb0EEENS1_24CollectiveEpilogueBwdGQAISA_fSD_Li256ELb0ELb1EEENS1_25SingleTileBwdLPTSchedulerILb0ELi128ELb1EEEEEEEEEvNT_6ParamsE$_ZN4cute3eso3ESOILb1ELb0EJNS_6LayoutINS_5tupleIJNS3_IJNS_1CILi8EEENS4_ILi1EEEEEENS4_ILi2EEENS4_ILi4EEEEEENS3_IJNS3_IJS6_NS4_ILi0EEEEEES5_NS4_ILi16EEEEEEEENS_10ViewEngineIPN7cutlass10bfloat16_tEEEEEC2ERKSF_RKSK_)
        /*5468*/ 	.word	0x00000000


	//----- nvinfo : EIATTR_FRAME_SIZE
	.align		4
.L_3612:
        /*546c*/ 	.byte	0x04, 0x11
        /*546e*/ 	.short	(.L_3614 - .L_3613)
	.align		4
.L_3613:
        /*5470*/ 	.word	index@($_ZN7cutlass13device_kernelIN5flash19enable_sm80_to_sm89INS1_16FlashAttnBwdSm80INS1_25CollectiveMainloopBwdSm80ILi2ELi2EN4cute5tupleIJNS5_1CILi128EEES8_NS7_ILi64EEEEEENS_10bfloat16_tEfNS_4arch4Sm80ELb1ELb0ELb1ELb0ELb1ELb0ELb0ELb0ELi2ELi4ELi4ELi4ELb0EEENS1_24CollectiveEpilogueBwdGQAISA_fSD_Li256ELb0ELb1EEENS1_25SingleTileBwdLPTSchedulerILb0ELi128ELb1EEEEEEEEEvNT_6ParamsE$_ZN4cute3eso3ESOILb1ELb0EJNS_6LayoutINS_5tupleIJNS3_IJNS_1CILi8EEENS4_ILi1EEEEEENS4_ILi2EEENS3_IJNS4_ILi4EEES8_EEEEEENS3_IJNS3_IJS6_NS4_ILi0EEEEEES5_NS3_IJNS4_ILi32EEENS4_ILi16EEEEEEEEEEENS_10ViewEngineIPN7cutlass10bfloat16_tEEEEEC2ERKSI_RKSN_)
        /*5474*/ 	.word	0x00000000


	//----- nvinfo : EIATTR_FRAME_SIZE
	.align		4
.L_3614:
        /*5478*/ 	.byte	0x04, 0x11
        /*547a*/ 	.short	(.L_3616 - .L_3615)
	.align		4
.L_3615:
        /*547c*/ 	.word	index@($_ZN7cutlass13device_kernelIN5flash19enable_sm80_to_sm89INS1_16FlashAttnBwdSm80INS1_25CollectiveMainloopBwdSm80ILi2ELi2EN4cute5tupleIJNS5_1CILi128EEES8_NS7_ILi64EEEEEENS_10bfloat16_tEfNS_4arch4Sm80ELb1ELb0ELb1ELb0ELb1ELb0ELb0ELb0ELi2ELi4ELi4ELi4ELb0EEENS1_24CollectiveEpilogueBwdGQAISA_fSD_Li256ELb0ELb1EEENS1_25SingleTileBwdLPTSchedulerILb0ELi128ELb1EEEEEEEEEvNT_6ParamsE$_ZN4cute3eso3ESOILb1ELb0EJNS_6LayoutINS_5tupleIJNS3_IJNS_1CILi8EEENS4_ILi1EEEEEENS4_ILi2EEEEEENS3_IJNS3_IJS6_NS4_ILi0EEEEEES5_EEEEEiEEC2ERKSD_RKi)
        /*5480*/ 	.word	0x00000000


	//----- nvinfo : EIATTR_FRAME_SIZE
	.align		4
.L_3616:
        /*5484*/ 	.byte	0x04, 0x11
        /*5486*/ 	.short	(.L_3618 - .L_3617)
	.align		4
.L_3617:
        /*5488*/ 	.word	index@($_ZN7cutlass13device_kernelIN5flash19enable_sm80_to_sm89INS1_16FlashAttnBwdSm80INS1_25CollectiveMainloopBwdSm80ILi2ELi2EN4cute5tupleIJNS5_1CILi128EEES8_NS7_ILi64EEEEEENS_10bfloat16_tEfNS_4arch4Sm80ELb1ELb0ELb1ELb0ELb1ELb0ELb0ELb0ELi2ELi4ELi4ELi4ELb0EEENS1_24CollectiveEpilogueBwdGQAISA_fSD_Li256ELb0ELb1EEENS1_25SingleTileBwdLPTSchedulerILb0ELi128ELb1EEEEEEEEEvNT_6ParamsE$_ZN4cute3eso3ESOILb1ELb0EJNS_6LayoutINS_5tupleIJNS3_IJNS_1CILi8EEENS4_ILi1EEEEEENS4_ILi2EEEEEENS3_IJNS3_IJS6_NS4_ILi0EEEEEES5_EEEEENS_10ViewEngineIPN7cutlass10bfloat16_tEEEEEC2ERKSD_RKSI_)
        /*548c*/ 	.word	0x00000000


	//----- nvinfo : EIATTR_FRAME_SIZE
	.align		4
.L_3618:
        /*5490*/ 	.byte	0x04, 0x11
        /*5492*/ 	.short	(.L_3620 - .L_3619)
	.align		4
.L_3619:
        /*5494*/ 	.word	index@($_ZN7cutlass13device_kernelIN5flash19enable_sm80_to_sm89INS1_16FlashAttnBwdSm80INS1_25CollectiveMainloopBwdSm80ILi2ELi2EN4cute5tupleIJNS5_1CILi128EEES8_NS7_ILi64EEEEEENS_10bfloat16_tEfNS_4arch4Sm80ELb1ELb0ELb1ELb0ELb1ELb0ELb0ELb0ELi2ELi4ELi4ELi4ELb0EEENS1_24CollectiveEpilogueBwdGQAISA_fSD_Li256ELb0ELb1EEENS1_25SingleTileBwdLPTSchedulerILb0ELi128ELb1EEEEEEEEEvNT_6ParamsE$_ZN4cute3eso3ESOILb1ELb0EJNS_6LayoutINS_5tupleIJNS3_IJNS_1CILi8EEENS4_ILi1EEEEEENS4_ILi2EEEEEENS3_IJNS3_IJS6_NS4_ILi0EEEEEENS4_ILi8192EEEEEEEEiEEC2ERKSE_RKi)
        /*5498*/ 	.word	0x00000000


	//----- nvinfo : EIATTR_FRAME_SIZE
	.align		4
.L_3620:
        /*549c*/ 	.byte	0x04, 0x11
        /*549e*/ 	.short	(.L_3622 - .L_3621)
	.align		4
.L_3621:
        /*54a0*/ 	.word	index@($_ZN7cutlass13device_kernelIN5flash19enable_sm80_to_sm89INS1_16FlashAttnBwdSm80INS1_25CollectiveMainloopBwdSm80ILi2ELi2EN4cute5tupleIJNS5_1CILi128EEES8_NS7_ILi64EEEEEENS_10bfloat16_tEfNS_4arch4Sm80ELb1ELb0ELb1ELb0ELb1ELb0ELb0ELb0ELi2ELi4ELi4ELi4ELb0EEENS1_24CollectiveEpilogueBwdGQAISA_fSD_Li256ELb0ELb1EEENS1_25SingleTileBwdLPTSchedulerILb0ELi128ELb1EEEEEEEEEvNT_6ParamsE$_ZN4cute3eso3ESOILb1ELb0EJNS_6LayoutINS_5tupleIJNS3_IJNS_1CILi8EEENS4_ILi1EEEEEENS4_ILi2EEEEEENS3_IJNS3_IJS6_NS4_ILi0EEEEEENS4_ILi8192EEEEEEEENS_10ViewEngineINS_8smem_ptrIPN7cutlass10bfloat16_tEEEEEEEC2ERKSE_RKSL_)
        /*54a4*/ 	.word	0x00000000


	//----- nvinfo : EIATTR_FRAME_SIZE
	.align		4
.L_3622:
        /*54a8*/ 	.byte	0x04, 0x11
        /*54aa*/ 	.short	(.L_3624 - .L_3623)
	.align		4
.L_3623:
        /*54ac*/ 	.word	index@($_ZN7cutlass13device_kernelIN5flash19enable_sm80_to_sm89INS1_16FlashAttnBwdSm80INS1_25CollectiveMainloopBwdSm80ILi2ELi2EN4cute5tupleIJNS5_1CILi128EEES8_NS7_ILi64EEEEEENS_10bfloat16_tEfNS_4arch4Sm80ELb1ELb0ELb1ELb0ELb1ELb0ELb0ELb0ELi2ELi4ELi4ELi4ELb0EEENS1_24CollectiveEpilogueBwdGQAISA_fSD_Li256ELb0ELb1EEENS1_25SingleTileBwdLPTSchedulerILb0ELi128ELb1EEEEEEEEEvNT_6ParamsE$_ZN4cute3eso3ESOILb1ELb0EJNS_6LayoutINS_5tupleIJNS3_IJNS_1CILi8EEENS4_ILi1EEEEEENS4_ILi2EEEEEENS3_IJNS3_IJS6_NS4_ILi0EEEEEENS4_ILi64EEEEEEEEiEEC2ERKSE_RKi)
        /*54b0*/ 	.word	0x00000000


	//----- nvinfo : EIATTR_FRAME_SIZE
	.align		4
.L_3624:
        /*54b4*/ 	.byte	0x04, 0x11
        /*54b6*/ 	.short	(.L_3626 - .L_3625)
	.align		4
.L_3625:
        /*54b8*/ 	.word	index@($_ZN7cutlass13device_kernelIN5flash19enable_sm80_to_sm89INS1_16FlashAttnBwdSm80INS1_25CollectiveMainloopBwdSm80ILi2ELi2EN4cute5tupleIJNS5_1CILi128EEES8_NS7_ILi64EEEEEENS_10bfloat16_tEfNS_4arch4Sm80ELb1ELb0ELb1ELb0ELb1ELb0ELb0ELb0ELi2ELi4ELi4ELi4ELb0EEENS1_24CollectiveEpilogueBwdGQAISA_fSD_Li256ELb0ELb1EEENS1_25SingleTileBwdLPTSchedulerILb0ELi128ELb1EEEEEEEEEvNT_6ParamsE$_ZN4cute3eso3ESOILb1ELb0EJNS_6LayoutINS_5tupleIJNS3_IJNS_1CILi8EEENS4_ILi1EEEEEENS4_ILi2EEEEEENS3_IJNS3_IJS6_NS4_ILi0EEEEEENS4_ILi64EEEEEEEENS_10ViewEngineIPN7cutlass10bfloat16_tEEEEEC2ERKSE_RKSJ_)
        /*54bc*/ 	.word	0x00000000


	//----- nvinfo : EIATTR_FRAME_SIZE
	.align		4
.L_3626:
        /*54c0*/ 	.byte	0x04, 0x11
        /*54c2*/ 	.short	(.L_3628 - .L_3627)
	.align		4
.L_3627:
        /*54c4*/ 	.word	index@($_ZN7cutlass13device_kernelIN5flash19enable_sm80_to_sm89INS1_16FlashAttnBwdSm80INS1_25CollectiveMainloopBwdSm80ILi2ELi2EN4cute5tupleIJNS5_1CILi128EEES8_NS7_ILi64EEEEEENS_10bfloat16_tEfNS_4arch4Sm80ELb1ELb0ELb1ELb0ELb1ELb0ELb0ELb0ELi2ELi4ELi4ELi4ELb0EEENS1_24CollectiveEpilogueBwdGQAISA_fSD_Li256ELb0ELb1EEENS1_25SingleTileBwdLPTSchedulerILb0ELi128ELb1EEEEEEEEEvNT_6ParamsE$_ZN4cute3eso3ESOILb1ELb0EJNS_6LayoutINS_5tupleIJNS3_IJNS_1CILi8EEENS4_ILi1EEEEEENS4_ILi2EEEEEENS3_IJNS3_IJS6_NS4_ILi0EEEEEENS4_ILi4096EEEEEEEEiEEC2ERKSE_RKi)
        /*54c8*/ 	.word	0x00000000


	//----- nvinfo : EIATTR_FRAME_SIZE
	.align		4
.L_3628:
        /*54cc*/ 	.byte	0x04, 0x11
        /*54ce*/ 	.short	(.L_3630 - .L_3629)
	.align		4
.L_3629:
        /*54d0*/ 	.word	index@($_ZN7cutlass13device_kernelIN5flash19enable_sm80_to_sm89INS1_16FlashAttnBwdSm80INS1_25CollectiveMainloopBwdSm80ILi2ELi2EN4cute5tupleIJNS5_1CILi128EEES8_NS7_ILi64EEEEEENS_10bfloat16_tEfNS_4arch4Sm80ELb1ELb0ELb1ELb0ELb1ELb0ELb0ELb0ELi2ELi4ELi4ELi4ELb0EEENS1_24CollectiveEpilogueBwdGQAISA_fSD_Li256ELb0ELb1EEENS1_25SingleTileBwdLPTSchedulerILb0ELi128ELb1EEEEEEEEEvNT_6ParamsE$_ZN4cute3eso3ESOILb1ELb0EJNS_6LayoutINS_5tupleIJNS3_IJNS_1CILi8EEENS4_ILi1EEEEEENS4_ILi2EEEEEENS3_IJNS3_IJS6_NS4_ILi0EEEEEENS4_ILi4096EEEEEEEENS_10ViewEngineINS_8smem_ptrIPN7cutlass10bfloat16_tEEEEEEEC2ERKSE_RKSL_)
        /*54d4*/ 	.word	0x00000000


	//----- nvinfo : EIATTR_FRAME_SIZE
	.align		4
.L_3630:
        /*54d8*/ 	.byte	0x04, 0x11
        /*54da*/ 	.short	(.L_3632 - .L_3631)
	.align		4
.L_3631:
        /*54dc*/ 	.word	index@($_ZN7cutlass13device_kernelIN5flash19enable_sm80_to_sm89INS1_16FlashAttnBwdSm80INS1_25CollectiveMainloopBwdSm80ILi2ELi2EN4cute5tupleIJNS5_1CILi128EEES8_NS7_ILi64EEEEEENS_10bfloat16_tEfNS_4arch4Sm80ELb1ELb0ELb1ELb0ELb1ELb0ELb0ELb0ELi2ELi4ELi4ELi4ELb0EEENS1_24CollectiveEpilogueBwdGQAISA_fSD_Li256ELb0ELb1EEENS1_25SingleTileBwdLPTSchedulerILb0ELi128ELb1EEEEEEEEEvNT_6ParamsE$_ZN4cute3eso3ESOILb1ELb0EJNS_6LayoutINS_5tupleIJNS3_IJNS_1CILi8EEENS4_ILi1EEEEEENS3_IJNS4_ILi4EEEEEEEEENS3_IJNS3_IJS6_NS4_ILi0EEEEEENS3_IJS5_EEEEEEEENS_10ViewEngineIPN7cutlass10bfloat16_tEEEEEC2ERKSF_RKSK_)
        /*54e0*/ 	.word	0x00000000


	//----- nvinfo : EIATTR_FRAME_SIZE
	.align		4
.L_3632:
        /*54e4*/ 	.byte	0x04, 0x11
        /*54e6*/ 	.short	(.L_3634 - .L_3633)
	.align		4
.L_3633:
        /*54e8*/ 	.word	index@($_ZN7cutlass13device_kernelIN5flash19enable_sm80_to_sm89INS1_16FlashAttnBwdSm80INS1_25CollectiveMainloopBwdSm80ILi2ELi2EN4cute5tupleIJNS5_1CILi128EEES8_NS7_ILi64EEEEEENS_10bfloat16_tEfNS_4arch4Sm80ELb1ELb0ELb1ELb0ELb1ELb0ELb0ELb0ELi2ELi4ELi4ELi4ELb0EEENS1_24CollectiveEpilogueBwdGQAISA_fSD_Li256ELb0ELb1EEENS1_25SingleTileBwdLPTSchedulerILb0ELi128ELb1EEEEEEEEEvNT_6ParamsE$_ZN4cute3eso3ESOILb1ELb0EJNS_6LayoutINS_5tupleIJNS3_IJNS_1CILi8EEENS4_ILi1EEEEEENS3_IJNS4_ILi4EEEEEEEEENS3_IJNS3_IJS6_NS4_ILi0EEEEEENS3_IJNS4_ILi2048EEEEEEEEEEENS_10ViewEngineINS_8smem_ptrIPN7cutlass10bfloat16_tEEEEEEEC2ERKSG_RKSN_)
        /*54ec*/ 	.word	0x00000000


	//----- nvinfo : EIATTR_FRAME_SIZE
	.align		4
.L_3634:
        /*54f0*/ 	.byte	0x04, 0x11
        /*54f2*/ 	.short	(.L_3636 - .L_3635)
	.align		4
.L_3635:
        /*54f4*/ 	.word	index@($_ZN7cutlass13device_kernelIN5flash19enable_sm80_to_sm89INS1_16FlashAttnBwdSm80INS1_25CollectiveMainloopBwdSm80ILi2ELi2EN4cute5tupleIJNS5_1CILi128EEES8_NS7_ILi64EEEEEENS_10bfloat16_tEfNS_4arch4Sm80ELb1ELb0ELb1ELb0ELb1ELb0ELb0ELb0ELi2ELi4ELi4ELi4ELb0EEENS1_24CollectiveEpilogueBwdGQAISA_fSD_Li256ELb0ELb1EEENS1_25SingleTileBwdLPTSchedulerILb0ELi128ELb1EEEEEEEEEvNT_6ParamsE$_ZN4cute3eso3ESOILb1ELb0EJNS_6LayoutINS_5tupleIJNS3_IJNS_1CILi8EEENS4_ILi1EEEEEENS3_IJNS4_ILi2EEEEEEEEENS3_IJNS3_IJS6_NS4_ILi0EEEEEENS3_IJS5_EEEEEEEENS_10ViewEngineIPN7cutlass10bfloat16_tEEEEEC2ERKSF_RKSK_)
        /*54f8*/ 	.word	0x00000000


	//----- nvinfo : EIATTR_FRAME_SIZE
	.align		4
.L_3636:
        /*54fc*/ 	.byte	0x04, 0x11
        /*54fe*/ 	.short	(.L_3638 - .L_3637)
	.align		4
.L_3637:
        /*5500*/ 	.word	index@($_ZN7cutlass13device_kernelIN5flash19enable_sm80_to_sm89INS1_16FlashAttnBwdSm80INS1_25CollectiveMainloopBwdSm80ILi2ELi2EN4cute5tupleIJNS5_1CILi128EEES8_NS7_ILi64EEEEEENS_10bfloat16_tEfNS_4arch4Sm80ELb1ELb0ELb1ELb0ELb1ELb0ELb0ELb0ELi2ELi4ELi4ELi4ELb0EEENS1_24CollectiveEpilogueBwdGQAISA_fSD_Li256ELb0ELb1EEENS1_25SingleTileBwdLPTSchedulerILb0ELi128ELb1EEEEEEEEEvNT_6ParamsE$_ZN4cute3eso3ESOILb1ELb0EJNS_6LayoutINS_5tupleIJNS3_IJNS_1CILi8EEENS4_ILi1EEEEEENS3_IJNS4_ILi2EEEEEEEEENS3_IJNS3_IJS6_NS4_ILi0EEEEEENS3_IJNS4_ILi8192EEEEEEEEEEENS_10ViewEngineINS_8smem_ptrIPN7cutlass10bfloat16_tEEEEEEEC2ERKSG_RKSN_)
        /*5504*/ 	.word	0x00000000


	//----- nvinfo : EIATTR_FRAME_SIZE
	.align		4
.L_3638:
        /*5508*/ 	.byte	0x04, 0x11
        /*550a*/ 	.short	(.L_3640 - .L_3639)
	.align		4
.L_3639:
        /*550c*/ 	.word	index@($_ZN7cutlass13device_kernelIN5flash19enable_sm80_to_sm89INS1_16FlashAttnBwdSm80INS1_25CollectiveMainloopBwdSm80ILi2ELi2EN4cute5tupleIJNS5_1CILi128EEES8_NS7_ILi64EEEEEENS_10bfloat16_tEfNS_4arch4Sm80ELb1ELb0ELb1ELb0ELb1ELb0ELb0ELb0ELi2ELi4ELi4ELi4ELb0EEENS1_24CollectiveEpilogueBwdGQAISA_fSD_Li256ELb0ELb1EEENS1_25SingleTileBwdLPTSchedulerILb0ELi128ELb1EEEEEEEEEvNT_6ParamsE$_ZN4cute3eso3ESOILb1ELb0EJNS_6LayoutINS_5tupleIJNS3_IJNS_1CILi8EEENS4_ILi1EEEEEENS3_IJNS4_ILi2EEEEEEEEENS3_IJNS3_IJS6_NS4_ILi0EEEEEENS3_IJNS4_ILi64EEEEEEEEEEENS_10ViewEngineIPN7cutlass10bfloat16_tEEEEEC2ERKSG_RKSL_)
        /*5510*/ 	.word	0x00000000


	//----- nvinfo : EIATTR_FRAME_SIZE
	.align		4
.L_3640:
        /*5514*/ 	.byte	0x04, 0x11
        /*5516*/ 	.short	(.L_3642 - .L_3641)
	.align		4
.L_3641:
        /*5518*/ 	.word	index@($_ZN7cutlass13device_kernelIN5flash19enable_sm80_to_sm89INS1_16FlashAttnBwdSm80INS1_25CollectiveMainloopBwdSm80ILi2ELi2EN4cute5tupleIJNS5_1CILi128EEES8_NS7_ILi64EEEEEENS_10bfloat16_tEfNS_4arch4Sm80ELb1ELb0ELb1ELb0ELb1ELb0ELb0ELb0ELi2ELi4ELi4ELi4ELb0EEENS1_24CollectiveEpilogueBwdGQAISA_fSD_Li256ELb0ELb1EEENS1_25SingleTileBwdLPTSchedulerILb0ELi128ELb1EEEEEEEEEvNT_6ParamsE$_ZN4cute3eso3ESOILb1ELb0EJNS_6LayoutINS_5tupleIJNS3_IJNS_1CILi8EEENS4_ILi1EEEEEENS3_IJNS4_ILi2EEEEEEEEENS3_IJNS3_IJS6_NS4_ILi0EEEEEENS3_IJNS4_ILi4096EEEEEEEEEEENS_10ViewEngineINS_8smem_ptrIPN7cutlass10bfloat16_tEEEEEEEC2ERKSG_RKSN_)
        /*551c*/ 	.word	0x00000000


	//----- nvinfo : EIATTR_FRAME_SIZE
	.align		4
.L_3642:
        /*5520*/ 	.byte	0x04, 0x11
        /*5522*/ 	.short	(.L_3644 - .L_3643)
	.align		4
.L_3643:
        /*5524*/ 	.word	index@($_ZN7cutlass13device_kernelIN5flash19enable_sm80_to_sm89INS1_16FlashAttnBwdSm80INS1_25CollectiveMainloopBwdSm80ILi2ELi2EN4cute5tupleIJNS5_1CILi128EEES8_NS7_ILi64EEEEEENS_10bfloat16_tEfNS_4arch4Sm80ELb1ELb0ELb1ELb0ELb1ELb0ELb0ELb0ELi2ELi4ELi4ELi4ELb0EEENS1_24CollectiveEpilogueBwdGQAISA_fSD_Li256ELb0ELb1EEENS1_25SingleTileBwdLPTSchedulerILb0ELi128ELb1EEEEEEEEEvNT_6ParamsE$_ZN4cute3eso3ESOILb1ELb0EJNS_6LayoutINS_5tupleIJNS3_IJNS_1CILi8EEENS4_ILi1EEEEEEEEENS3_IJNS3_IJS6_NS4_ILi0EEEEEEEEEEElEEC2ERKSC_RKl)
        /*5528*/ 	.word	0x00000000


	//----- nvinfo : EIATTR_FRAME_SIZE
	.align		4
.L_3644:
        /*552c*/ 	.byte	0x04, 0x11
        /*552e*/ 	.short	(.L_3646 - .L_3645)
	.align		4
.L_3645:
        /*5530*/ 	.word	index@($_ZN7cutlass13device_kernelIN5flash19enable_sm80_to_sm89INS1_16FlashAttnBwdSm80INS1_25CollectiveMainloopBwdSm80ILi2ELi2EN4cute5tupleIJNS5_1CILi128EEES8_NS7_ILi64EEEEEENS_10bfloat16_tEfNS_4arch4Sm80ELb1ELb0ELb1ELb0ELb1ELb0ELb0ELb0ELi2ELi4ELi4ELi4ELb0EEENS1_24CollectiveEpilogueBwdGQAISA_fSD_Li256ELb0ELb1EEENS1_25SingleTileBwdLPTSchedulerILb0ELi128ELb1EEEEEEEEEvNT_6ParamsE$_ZN4cute3eso3ESOILb1ELb0EJNS_6LayoutINS_5tupleIJNS3_IJNS_1CILi8EEENS4_ILi1EEEEEEEEENS3_IJNS3_IJS6_NS4_ILi0EEEEEEEEEEEiEEC2ERKSC_RKi)
        /*5534*/ 	.word	0x00000000


	//----- nvinfo : EIATTR_FRAME_SIZE
	.align		4
.L_3646:
        /*5538*/ 	.byte	0x04, 0x11
        /*553a*/ 	.short	(.L_3648 - .L_3647)
	.align		4
.L_3647:
        /*553c*/ 	.word	index@($_ZN7cutlass13device_kernelIN5flash19enable_sm80_to_sm89INS1_16FlashAttnBwdSm80INS1_25CollectiveMainloopBwdSm80ILi2ELi2EN4cute5tupleIJNS5_1CILi128EEES8_NS7_ILi64EEEEEENS_10bfloat16_tEfNS_4arch4Sm80ELb1ELb0ELb1ELb0ELb1ELb0ELb0ELb0ELi2ELi4ELi4ELi4ELb0EEENS1_24CollectiveEpilogueBwdGQAISA_fSD_Li256ELb0ELb1EEENS1_25SingleTileBwdLPTSchedulerILb0ELi128ELb1EEEEEEEEEvNT_6ParamsE$_ZN4cute3eso3ESOILb1ELb0EJNS_6LayoutINS_5tupleIJNS3_IJNS_1CILi8EEENS4_ILi1EEEEEEEEENS3_IJNS3_IJS6_NS4_ILi0EEEEEEEEEEENS_10ViewEngineIPN7cutlass10bfloat16_tEEEEEC2ERKSC_RKSH_)
        /*5540*/ 	.word	0x00000000


	//----- nvinfo : EIATTR_FRAME_SIZE
	.align		4
.L_3648:
        /*5544*/ 	.byte	0x04, 0x11
        /*5546*/ 	.short	(.L_3650 - .L_3649)
	.align		4
.L_3649:
        /*5548*/ 	.word	index@($_ZN7cutlass13device_kernelIN5flash19enable_sm80_to_sm89INS1_16FlashAttnBwdSm80INS1_25CollectiveMainloopBwdSm80ILi2ELi2EN4cute5tupleIJNS5_1CILi128EEES8_NS7_ILi64EEEEEENS_10bfloat16_tEfNS_4arch4Sm80ELb1ELb0ELb1ELb0ELb1ELb0ELb0ELb0ELi2ELi4ELi4ELi4ELb0EEENS1_24CollectiveEpilogueBwdGQAISA_fSD_Li256ELb0ELb1EEENS1_25SingleTileBwdLPTSchedulerILb0ELi128ELb1EEEEEEEEEvNT_6ParamsE$_ZN4cute3eso3ESOILb1ELb0EJNS_6LayoutINS_5tupleIJNS3_IJNS_1CILi8EEENS4_ILi1EEEEEEEEENS3_IJNS3_IJS6_NS4_ILi0EEEEEEEEEEENS_10ViewEngineINS_8smem_ptrIPN7cutlass10bfloat16_tEEEEEEEC2ERKSC_RKSJ_)
        /*554c*/ 	.word	0x00000000


	//----- nvinfo : EIATTR_FRAME_SIZE
	.align		4
.L_3650:
        /*5550*/ 	.byte	0x04, 0x11
        /*5552*/ 	.short	(.L_3652 - .L_3651)
	.align		4
.L_3651:
        /*5554*/ 	.word	index@($_ZN7cutlass13device_kernelIN5flash19enable_sm80_to_sm89INS1_16FlashAttnBwdSm80INS1_25CollectiveMainloopBwdSm80ILi2ELi2EN4cute5tupleIJNS5_1CILi128EEES8_NS7_ILi64EEEEEENS_10bfloat16_tEfNS_4arch4Sm80ELb1ELb0ELb1ELb0ELb1ELb0ELb0ELb0ELi2ELi4ELi4ELi4ELb0EEENS1_24CollectiveEpilogueBwdGQAISA_fSD_Li256ELb0ELb1EEENS1_25SingleTileBwdLPTSchedulerILb0ELi128ELb1EEEEEEEEEvNT_6ParamsE$_ZN4cute3eso3ESOILb1ELb0EJNS_6LayoutINS_5tupleIJNS3_IJNS_1CILi8EEENS4_ILi1EEEEEEEEENS3_IJNS3_IJS6_NS4_ILi0EEEEEEEEEEENS_10ViewEngineINS_8gmem_ptrIPKN7cutlass10bfloat16_tEEEEEEEC2ERKSC_RKSK_)
        /*5558*/ 	.word	0x00000000


	//----- nvinfo : EIATTR_FRAME_SIZE
	.align		4
.L_3652:
        /*555c*/ 	.byte	0x04, 0x11
        /*555e*/ 	.short	(.L_3654 - .L_3653)
	.align		4
.L_3653:
        /*5560*/ 	.word	index@($_ZN7cutlass13device_kernelIN5flash19enable_sm80_to_sm89INS1_16FlashAttnBwdSm80INS1_25CollectiveMainloopBwdSm80ILi2ELi2EN4cute5tupleIJNS5_1CILi128EEES8_NS7_ILi64EEEEEENS_10bfloat16_tEfNS_4arch4Sm80ELb1ELb0ELb1ELb0ELb1ELb0ELb0ELb0ELi2ELi4ELi4ELi4ELb0EEENS1_24CollectiveEpilogueBwdGQAISA_fSD_Li256ELb0ELb1EEENS1_25SingleTileBwdLPTSchedulerILb0ELi128ELb1EEEEEEEEEvNT_6ParamsE$_ZN4cute3eso3ESOILb1ELb0EJNS_6LayoutINS_5tupleIJNS3_IJNS_1CILi4EEENS4_ILi1EEEEEES6_EEENS3_IJNS3_IJS6_NS4_ILi0EEEEEES9_EEEEEiEEC2ERKSC_RKi)
        /*5564*/ 	.word	0x00000000


	//----- nvinfo : EIATTR_FRAME_SIZE
	.align		4
.L_3654:
        /*5568*/ 	.byte	0x04, 0x11
        /*556a*/ 	.short	(.L_3656 - .L_3655)
	.align		4
.L_3655:
        /*556c*/ 	.word	index@($_ZN7cutlass13device_kernelIN5flash19enable_sm80_to_sm89INS1_16FlashAttnBwdSm80INS1_25CollectiveMainloopBwdSm80ILi2ELi2EN4cute5tupleIJNS5_1CILi128EEES8_NS7_ILi64EEEEEENS_10bfloat16_tEfNS_4arch4Sm80ELb1ELb0ELb1ELb0ELb1ELb0ELb0ELb0ELi2ELi4ELi4ELi4ELb0EEENS1_24CollectiveEpilogueBwdGQAISA_fSD_Li256ELb0ELb1EEENS1_25SingleTileBwdLPTSchedulerILb0ELi128ELb1EEEEEEEEEvNT_6ParamsE$_ZN4cute3eso3ESOILb1ELb0EJNS_6LayoutINS_5tupleIJNS3_IJNS_1CILi4EEENS4_ILi1EEEEEES6_EEENS3_IJNS3_IJS6_NS4_ILi0EEEEEES9_EEEEENS_10ViewEngineINS_8smem_ptrIPfEEEEEEC2ERKSC_RKSH_)
        /*5570*/ 	.word	0x00000000


	//----- nvinfo : EIATTR_FRAME_SIZE
	.align		4
.L_3656:
        /*5574*/ 	.byte	0x04, 0x11
        /*5576*/ 	.short	(.L_3658 - .L_3657)
	.align		4
.L_3657:
        /*5578*/ 	.word	index@($_ZN7cutlass13device_kernelIN5flash19enable_sm80_to_sm89INS1_16FlashAttnBwdSm80INS1_25CollectiveMainloopBwdSm80ILi2ELi2EN4cute5tupleIJNS5_1CILi128EEES8_NS7_ILi64EEEEEENS_10bfloat16_tEfNS_4arch4Sm80ELb1ELb0ELb1ELb0ELb1ELb0ELb0ELb0ELi2ELi4ELi4ELi4ELb0EEENS1_24CollectiveEpilogueBwdGQAISA_fSD_Li256ELb0ELb1EEENS1_25SingleTileBwdLPTSchedulerILb0ELi128ELb1EEEEEEEEEvNT_6ParamsE$_ZN4cute3eso3ESOILb1ELb0EJNS_6LayoutINS_5tupleIJNS3_IJNS_1CILi4EEENS4_ILi1EEEEEES6_EEENS3_IJNS3_IJS6_NS4_ILi0EEEEEES9_EEEEENS_10ViewEngineINS_8gmem_ptrIPKfEEEEEEC2ERKSC_RKSI_)
        /*557c*/ 	.word	0x00000000


	//----- nvinfo : EIATTR_FRAME_SIZE
	.align		4
.L_3658:
        /*5580*/ 	.byte	0x04, 0x11
        /*5582*/ 	.short	(.L_3660 - .L_3659)
	.align		4
.L_3659:
        /*5584*/ 	.word	index@($_ZN7cutlass13device_kernelIN5flash19enable_sm80_to_sm89INS1_16FlashAttnBwdSm80INS1_25CollectiveMainloopBwdSm80ILi2ELi2EN4cute5tupleIJNS5_1CILi128EEES8_NS7_ILi64EEEEEENS_10bfloat16_tEfNS_4arch4Sm80ELb1ELb0ELb1ELb0ELb1ELb0ELb0ELb0ELi2ELi4ELi4ELi4ELb0EEENS1_24CollectiveEpilogueBwdGQAISA_fSD_Li256ELb0ELb1EEENS1_25SingleTileBwdLPTSchedulerILb0ELi128ELb1EEEEEEEEEvNT_6ParamsE$_ZN4cute3eso3ESOILb1ELb0EJNS_6LayoutINS_5tupleIJNS3_IJNS_1CILi4EEENS4_ILi1EEEEEEEEENS3_IJNS3_IJS6_NS4_ILi0EEEEEEEEEEENS_10ViewEngineIPjEEEEC2ERKSC_RKSF_)
        /*5588*/ 	.word	0x00000000


	//----- nvinfo : EIATTR_FRAME_SIZE
	.align		4
.L_3660:
        /*558c*/ 	.byte	0x04, 0x11
        /*558e*/ 	.short	(.L_3662 - .L_3661)
	.align		4
.L_3661:
        /*5590*/ 	.word	index@($_ZN7cutlass13device_kernelIN5flash19enable_sm80_to_sm89INS1_16FlashAttnBwdSm80INS1_25CollectiveMainloopBwdSm80ILi2ELi2EN4cute5tupleIJNS5_1CILi128EEES8_NS7_ILi64EEEEEENS_10bfloat16_tEfNS_4arch4Sm80ELb1ELb0ELb1ELb0ELb1ELb0ELb0ELb0ELi2ELi4ELi4ELi4ELb0EEENS1_24CollectiveEpilogueBwdGQAISA_fSD_Li256ELb0ELb1EEENS1_25SingleTileBwdLPTSchedulerILb0ELi128ELb1EEEEEEEEEvNT_6ParamsE$_ZN4cute3eso3ESOILb1ELb0EJNS_6LayoutINS_5tupleIJNS3_IJNS_1CILi4EEENS4_ILi1EEEEEEEEENS3_IJNS3_IJS6_NS4_ILi0EEEEEEEEEEENS_10ViewEngineINS_8smem_ptrIPfEEEEEEC2ERKSC_RKSH_)
        /*5594*/ 	.word	0x00000000


	//----- nvinfo : EIATTR_FRAME_SIZE
	.align		4
.L_3662:
        /*5598*/ 	.byte	0x04, 0x11
        /*559a*/ 	.short	(.L_3664 - .L_3663)
	.align		4
.L_3663:
        /*559c*/ 	.word	index@($_ZN7cutlass13device_kernelIN5flash19enable_sm80_to_sm89INS1_16FlashAttnBwdSm80INS1_25CollectiveMainloopBwdSm80ILi2ELi2EN4cute5tupleIJNS5_1CILi128EEES8_NS7_ILi64EEEEEENS_10bfloat16_tEfNS_4arch4Sm80ELb1ELb0ELb1ELb0ELb1ELb0ELb0ELb0ELi2ELi4ELi4ELi4ELb0EEENS1_24CollectiveEpilogueBwdGQAISA_fSD_Li256ELb0ELb1EEENS1_25SingleTileBwdLPTSchedulerILb0ELi128ELb1EEEEEEEEEvNT_6ParamsE$_ZN4cute3eso3ESOILb1ELb0EJNS_6LayoutINS_5tupleIJNS3_IJNS_1CILi4EEENS4_ILi1EEEEEEEEENS3_IJNS3_IJS6_NS4_ILi0EEEEEEEEEEENS_10ViewEngineINS_8gmem_ptrIPKfEEEEEEC2ERKSC_RKSI_)
        /*55a0*/ 	.word	0x00000000


	//----- nvinfo : EIATTR_FRAME_SIZE
	.align		4
.L_3664:
        /*55a4*/ 	.byte	0x04, 0x11
        /*55a6*/ 	.short	(.L_3666 - .L_3665)
	.align		4
.L_3665:
        /*55a8*/ 	.word	index@($_ZN7cutlass13device_kernelIN5flash19enable_sm80_to_sm89INS1_16FlashAttnBwdSm80INS1_25CollectiveMainloopBwdSm80ILi2ELi2EN4cute5tupleIJNS5_1CILi128EEES8_NS7_ILi64EEEEEENS_10bfloat16_tEfNS_4arch4Sm80ELb1ELb0ELb1ELb0ELb1ELb0ELb0ELb0ELi2ELi4ELi4ELi4ELb0EEENS1_24CollectiveEpilogueBwdGQAISA_fSD_Li256ELb0ELb1EEENS1_25SingleTileBwdLPTSchedulerILb0ELi128ELb1EEEEEEEEEvNT_6ParamsE$_ZN4cute3eso3ESOILb1ELb0EJNS_6LayoutINS_5tupleIJNS3_IJNS_1CILi2EEES5_S5_EEES5_EEENS3_IJNS3_IJNS4_ILi1EEES5_NS4_ILi4EEEEEENS4_ILi8EEEEEEEEiEEC2ERKSD_RKi)
        /*55ac*/ 	.word	0x00000000


	//----- nvinfo : EIATTR_FRAME_SIZE
	.align		4
.L_3666:
        /*55b0*/ 	.byte	0x04, 0x11
        /*55b2*/ 	.short	(.L_3668 - .L_3667)
	.align		4
.L_3667:
        /*55b4*/ 	.word	index@($_ZN7cutlass13device_kernelIN5flash19enable_sm80_to_sm89INS1_16FlashAttnBwdSm80INS1_25CollectiveMainloopBwdSm80ILi2ELi2EN4cute5tupleIJNS5_1CILi128EEES8_NS7_ILi64EEEEEENS_10bfloat16_tEfNS_4arch4Sm80ELb1ELb0ELb1ELb0ELb1ELb0ELb0ELb0ELi2ELi4ELi4ELi4ELb0EEENS1_24CollectiveEpilogueBwdGQAISA_fSD_Li256ELb0ELb1EEENS1_25SingleTileBwdLPTSchedulerILb0ELi128ELb1EEEEEEEEEvNT_6ParamsE$_ZN4cute3eso3ESOILb1ELb0EJNS_6LayoutINS_5tupleIJNS3_IJNS_1CILi2EEES5_S5_EEES5_EEENS3_IJNS3_IJNS4_ILi1EEES5_NS4_ILi4EEEEEENS4_ILi8EEEEEEEENS_10ViewEngineIPN7cutlass10bfloat16_tEEEEEC2ERKSD_RKSI_)
        /*55b8*/ 	.word	0x00000000


	//----- nvinfo : EIATTR_FRAME_SIZE
	.align		4
.L_3668:
        /*55bc*/ 	.byte	0x04, 0x11
        /*55be*/ 	.short	(.L_3670 - .L_3669)
	.align		4
.L_3669:
        /*55c0*/ 	.word	index@($_ZN7cutlass13device_kernelIN5flash19enable_sm80_to_sm89INS1_16FlashAttnBwdSm80INS1_25CollectiveMainloopBwdSm80ILi2ELi2EN4cute5tupleIJNS5_1CILi128EEES8_NS7_ILi64EEEEEENS_10bfloat16_tEfNS_4arch4Sm80ELb1ELb0ELb1ELb0ELb1ELb0ELb0ELb0ELi2ELi4ELi4ELi4ELb0EEENS1_24CollectiveEpilogueBwdGQAISA_fSD_Li256ELb0ELb1EEENS1_25SingleTileBwdLPTSchedulerILb0ELi128ELb1EEEEEEEEEvNT_6ParamsE$_ZN4cute3eso3ESOILb1ELb0EJNS_6LayoutINS_5tupleIJNS3_IJNS_1CILi2EEES5_S5_EEES5_EEENS3_IJNS3_IJNS4_ILi1EEES5_NS4_ILi4EEEEEENS4_ILi64EEEEEEEEiEEC2ERKSD_RKi)
        /*55c4*/ 	.word	0x00000000


	//----- nvinfo : EIATTR_FRAME_SIZE
	.align		4
.L_3670:
        /*55c8*/ 	.byte	0x04, 0x11
        /*55ca*/ 	.short	(.L_3672 - .L_3671)
	.align		4
.L_3671:
        /*55cc*/ 	.word	index@($_ZN7cutlass13device_kernelIN5flash19enable_sm80_to_sm89INS1_16FlashAttnBwdSm80INS1_25CollectiveMainloopBwdSm80ILi2ELi2EN4cute5tupleIJNS5_1CILi128EEES8_NS7_ILi64EEEEEENS_10bfloat16_tEfNS_4arch4Sm80ELb1ELb0ELb1ELb0ELb1ELb0ELb0ELb0ELi2ELi4ELi4ELi4ELb0EEENS1_24CollectiveEpilogueBwdGQAISA_fSD_Li256ELb0ELb1EEENS1_25SingleTileBwdLPTSchedulerILb0ELi128ELb1EEEEEEEEEvNT_6ParamsE$_ZN4cute3eso3ESOILb1ELb0EJNS_6LayoutINS_5tupleIJNS3_IJNS_1CILi2EEES5_S5_EEES5_EEENS3_IJNS3_IJNS4_ILi1EEES5_NS4_ILi4EEEEEENS4_ILi64EEEEEEEENS_10ViewEngineIPN7cutlass10bfloat16_tEEEEEC2ERKSD_RKSI_)
        /*55d0*/ 	.word	0x00000000


	//----- nvinfo : EIATTR_FRAME_SIZE
	.align		4
.L_3672:
        /*55d4*/ 	.byte	0x04, 0x11
        /*55d6*/ 	.short	(.L_3674 - .L_3673)
	.align		4
.L_3673:
        /*55d8*/ 	.word	index@($_ZN7cutlass13device_kernelIN5flash19enable_sm80_to_sm89INS1_16FlashAttnBwdSm80INS1_25CollectiveMainloopBwdSm80ILi2ELi2EN4cute5tupleIJNS5_1CILi128EEES8_NS7_ILi64EEEEEENS_10bfloat16_tEfNS_4arch4Sm80ELb1ELb0ELb1ELb0ELb1ELb0ELb0ELb0ELi2ELi4ELi4ELi4ELb0EEENS1_24CollectiveEpilogueBwdGQAISA_fSD_Li256ELb0ELb1EEENS1_25SingleTileBwdLPTSchedulerILb0ELi128ELb1EEEEEEEEEvNT_6ParamsE$_ZN4cute3eso3ESOILb1ELb0EJNS_6LayoutINS_5tupleIJNS3_IJNS_1CILi2EEES5_S5_EEEEEENS3_IJNS3_IJNS4_ILi1EEES5_NS4_ILi4EEEEEEEEEEEiEEC2ERKSC_RKi)
        /*55dc*/ 	.word	0x00000000


	//----- nvinfo : EIATTR_FRAME_SIZE
	.align		4
.L_3674:
        /*55e0*/ 	.byte	0x04, 0x11
        /*55e2*/ 	.short	(.L_3676 - .L_3675)
	.align		4
.L_3675:
        /*55e4*/ 	.word	index@($_ZN7cutlass13device_kernelIN5flash19enable_sm80_to_sm89INS1_16FlashAttnBwdSm80INS1_25CollectiveMainloopBwdSm80ILi2ELi2EN4cute5tupleIJNS5_1CILi128EEES8_NS7_ILi64EEEEEENS_10bfloat16_tEfNS_4arch4Sm80ELb1ELb0ELb1ELb0ELb1ELb0ELb0ELb0ELi2ELi4ELi4ELi4ELb0EEENS1_24CollectiveEpilogueBwdGQAISA_fSD_Li256ELb0ELb1EEENS1_25SingleTileBwdLPTSchedulerILb0ELi128ELb1EEEEEEEEEvNT_6ParamsE$_ZN4cute3eso3ESOILb1ELb0EJNS_6LayoutINS_5tupleIJNS3_IJNS_1CILi2EEES5_S5_EEEEEENS3_IJNS3_IJNS4_ILi1EEES5_NS4_ILi4EEEEEEEEEEENS_10ViewEngineIPN7cutlass10bfloat16_tEEEEEC2ERKSC_RKSH_)
        /*55e8*/ 	.word	0x00000000


	//----- nvinfo : EIATTR_FRAME_SIZE
	.align		4
.L_3676:
        /*55ec*/ 	.byte	0x04, 0x11
        /*55ee*/ 	.short	(.L_3678 - .L_3677)
	.align		4
.L_3677:
        /*55f0*/ 	.word	index@($_ZN7cutlass13device_kernelIN5flash19enable_sm80_to_sm89INS1_16FlashAttnBwdSm80INS1_25CollectiveMainloopBwdSm80ILi2ELi2EN4cute5tupleIJNS5_1CILi128EEES8_NS7_ILi64EEEEEENS_10bfloat16_tEfNS_4arch4Sm80ELb1ELb0ELb1ELb0ELb1ELb0ELb0ELb0ELi2ELi4ELi4ELi4ELb0EEENS1_24CollectiveEpilogueBwdGQAISA_fSD_Li256ELb0ELb1EEENS1_25SingleTileBwdLPTSchedulerILb0ELi128ELb1EEEEEEEEEvNT_6ParamsE$_ZN4cute3eso3ESOILb1ELb0EJNS_6LayoutINS_5tupleIJNS3_IJNS_1CILi2EEES5_EEES6_EEENS3_IJNS3_IJNS4_ILi1EEES5_EEENS3_IJNS4_ILi32EEENS4_ILi64EEEEEEEEEEEiEEC2ERKSE_RKi)
        /*55f4*/ 	.word	0x00000000


	//----- nvinfo : EIATTR_FRAME_SIZE
	.align		4
.L_3678:
        /*55f8*/ 	.byte	0x04, 0x11
        /*55fa*/ 	.short	(.L_3680 - .L_3679)
	.align		4
.L_3679:
        /*55fc*/ 	.word	index@($_ZN7cutlass13device_kernelIN5flash19enable_sm80_to_sm89INS1_16FlashAttnBwdSm80INS1_25CollectiveMainloopBwdSm80ILi2ELi2EN4cute5tupleIJNS5_1CILi128EEES8_NS7_ILi64EEEEEENS_10bfloat16_tEfNS_4arch4Sm80ELb1ELb0ELb1ELb0ELb1ELb0ELb0ELb0ELi2ELi4ELi4ELi4ELb0EEENS1_24CollectiveEpilogueBwdGQAISA_fSD_Li256ELb0ELb1EEENS1_25SingleTileBwdLPTSchedulerILb0ELi128ELb1EEEEEEEEEvNT_6ParamsE$_ZN4cute3eso3ESOILb1ELb0EJNS_6LayoutINS_5tupleIJNS3_IJNS_1CILi2EEES5_EEES6_EEENS3_IJNS3_IJNS4_ILi1EEES5_EEENS3_IJNS4_ILi32EEENS4_ILi64EEEEEEEEEEENS_10ViewEngineIPN7cutlass10bfloat16_tEEEEEC2ERKSE_RKSJ_)
        /*5600*/ 	.word	0x00000000


	//----- nvinfo : EIATTR_FRAME_SIZE
	.align		4
.L_3680:
        /*5604*/ 	.byte	0x04, 0x11
        /*5606*/ 	.short	(.L_3682 - .L_3681)
	.align		4
.L_3681:
        /*5608*/ 	.word	index@($_ZN7cutlass13device_kernelIN5flash19enable_sm80_to_sm89INS1_16FlashAttnBwdSm80INS1_25CollectiveMainloopBwdSm80ILi2ELi2EN4cute5tupleIJNS5_1CILi128EEES8_NS7_ILi64EEEEEENS_10bfloat16_tEfNS_4arch4Sm80ELb1ELb0ELb1ELb0ELb1ELb0ELb0ELb0ELi2ELi4ELi4ELi4ELb0EEENS1_24CollectiveEpilogueBwdGQAISA_fSD_Li256ELb0ELb1EEENS1_25SingleTileBwdLPTSchedulerILb0ELi128ELb1EEEEEEEEEvNT_6ParamsE$_ZN4cute3eso3ESOILb1ELb0EJNS_6LayoutINS_5tupleIJNS3_IJNS_1CILi2EEES5_EEES5_NS4_ILi8EEEEEENS3_IJNS3_IJNS_11ScaledBasisINS4_ILi1EEEJLi1EEEENS9_IS7_JLi0EEEEEEENS9_INS4_ILi64EEEJLi0EEEENS9_INS4_ILi16EEEJLi1EEEEEEEEENS_15ArithmeticTupleIJiiEEEEEC2ERKSJ_RKSL_)
        /*560c*/ 	.word	0x00000000


	//----- nvinfo : EIATTR_FRAME_SIZE
	.align		4
.L_3682:
        /*5610*/ 	.byte	0x04, 0x11
        /*5612*/ 	.short	(.L_3684 - .L_3683)
	.align		4
.L_3683:
        /*5614*/ 	.word	index@($_ZN7cutlass13device_kernelIN5flash19enable_sm80_to_sm89INS1_16FlashAttnBwdSm80INS1_25CollectiveMainloopBwdSm80ILi2ELi2EN4cute5tupleIJNS5_1CILi128EEES8_NS7_ILi64EEEEEENS_10bfloat16_tEfNS_4arch4Sm80ELb1ELb0ELb1ELb0ELb1ELb0ELb0ELb0ELi2ELi4ELi4ELi4ELb0EEENS1_24CollectiveEpilogueBwdGQAISA_fSD_Li256ELb0ELb1EEENS1_25SingleTileBwdLPTSchedulerILb0ELi128ELb1EEEEEEEEEvNT_6ParamsE$_ZN4cute3eso3ESOILb1ELb0EJNS_6LayoutINS_5tupleIJNS3_IJNS_1CILi2EEES5_EEES5_NS4_ILi8EEEEEENS3_IJNS3_IJNS_11ScaledBasisINS4_ILi1EEEJLi1EEEENS9_IS7_JLi0EEEEEEENS9_INS4_ILi64EEEJLi0EEEENS9_INS4_ILi16EEEJLi1EEEEEEEEENS_10ViewEngineINS_23ArithmeticTupleIteratorINS_15ArithmeticTupleIJiiEEEEEEEEEC2ERKSJ_RKSP_)
        /*5618*/ 	.word	0x00000000


	//----- nvinfo : EIATTR_FRAME_SIZE
	.align		4
.L_3684:
        /*561c*/ 	.byte	0x04, 0x11
        /*561e*/ 	.short	(.L_3686 - .L_3685)
	.align		4
.L_3685:
        /*5620*/ 	.word	index@($_ZN7cutlass13device_kernelIN5flash19enable_sm80_to_sm89INS1_16FlashAttnBwdSm80INS1_25CollectiveMainloopBwdSm80ILi2ELi2EN4cute5tupleIJNS5_1CILi128EEES8_NS7_ILi64EEEEEENS_10bfloat16_tEfNS_4arch4Sm80ELb1ELb0ELb1ELb0ELb1ELb0ELb0ELb0ELi2ELi4ELi4ELi4ELb0EEENS1_24CollectiveEpilogueBwdGQAISA_fSD_Li256ELb0ELb1EEENS1_25SingleTileBwdLPTSchedulerILb0ELi128ELb1EEEEEEEEEvNT_6ParamsE$_ZN4cute3eso3ESOILb1ELb0EJNS_6LayoutINS_5tupleIJNS3_IJNS_1CILi2EEES5_EEENS4_ILi8EEEEEENS3_IJNS3_IJNS4_ILi1EEES5_EEENS4_ILi4EEEEEEEEiEEC2ERKSD_RKi)
        /*5624*/ 	.word	0x00000000


	//----- nvinfo : EIATTR_FRAME_SIZE
	.align		4
.L_3686:
        /*5628*/ 	.byte	0x04, 0x11
        /*562a*/ 	.short	(.L_3688 - .L_3687)
	.align		4
.L_3687:
        /*562c*/ 	.word	index@($_ZN7cutlass13device_kernelIN5flash19enable_sm80_to_sm89INS1_16FlashAttnBwdSm80INS1_25CollectiveMainloopBwdSm80ILi2ELi2EN4cute5tupleIJNS5_1CILi128EEES8_NS7_ILi64EEEEEENS_10bfloat16_tEfNS_4arch4Sm80ELb1ELb0ELb1ELb0ELb1ELb0ELb0ELb0ELi2ELi4ELi4ELi4ELb0EEENS1_24CollectiveEpilogueBwdGQAISA_fSD_Li256ELb0ELb1EEENS1_25SingleTileBwdLPTSchedulerILb0ELi128ELb1EEEEEEEEEvNT_6ParamsE$_ZN4cute3eso3ESOILb1ELb0EJNS_6LayoutINS_5tupleIJNS3_IJNS_1CILi2EEES5_EEENS4_ILi8EEEEEENS3_IJNS3_IJNS4_ILi1EEES5_EEENS4_ILi4EEEEEEEENS_10ViewEngineIPN7cutlass10bfloat16_tEEEEEC2ERKSD_RKSI_)
        /*5630*/ 	.word	0x00000000


	//----- nvinfo : EIATTR_FRAME_SIZE
	.align		4
.L_3688:
        /*5634*/ 	.byte	0x04, 0x11
        /*5636*/ 	.short	(.L_3690 - .L_3689)
	.align		4
.L_3689:
        /*5638*/ 	.word	index@($_ZN7cutlass13device_kernelIN5flash19enable_sm80_to_sm89INS1_16FlashAttnBwdSm80INS1_25CollectiveMainloopBwdSm80ILi2ELi2EN4cute5tupleIJNS5_1CILi128EEES8_NS7_ILi64EEEEEENS_10bfloat16_tEfNS_4arch4Sm80ELb1ELb0ELb1ELb0ELb1ELb0ELb0ELb0ELi2ELi4ELi4ELi4ELb0EEENS1_24CollectiveEpilogueBwdGQAISA_fSD_Li256ELb0ELb1EEENS1_25SingleTileBwdLPTSchedulerILb0ELi128ELb1EEEEEEEEEvNT_6ParamsE$_ZN4cute3eso3ESOILb1ELb0EJNS_6LayoutINS_5tupleIJNS3_IJNS_1CILi2EEES5_EEENS3_IJS5_NS4_ILi8EEEEEEEEENS3_IJNS3_IJS5_NS4_ILi4EEEEEENS3_IJNS4_ILi1EEES7_EEEEEEEENS_10ViewEngineIPfEEEEC2ERKSF_RKSI_)
        /*563c*/ 	.word	0x00000000


	//----- nvinfo : EIATTR_FRAME_SIZE
	.align		4
.L_3690:
        /*5640*/ 	.byte	0x04, 0x11
        /*5642*/ 	.short	(.L_3692 - .L_3691)
	.align		4
.L_3691:
        /*5644*/ 	.word	index@($_ZN7cutlass13device_kernelIN5flash19enable_sm80_to_sm89INS1_16FlashAttnBwdSm80INS1_25CollectiveMainloopBwdSm80ILi2ELi2EN4cute5tupleIJNS5_1CILi128EEES8_NS7_ILi64EEEEEENS_10bfloat16_tEfNS_4arch4Sm80ELb1ELb0ELb1ELb0ELb1ELb0ELb0ELb0ELi2ELi4ELi4ELi4ELb0EEENS1_24CollectiveEpilogueBwdGQAISA_fSD_Li256ELb0ELb1EEENS1_25SingleTileBwdLPTSchedulerILb0ELi128ELb1EEEEEEEEEvNT_6ParamsE$_ZN4cute3eso3ESOILb1ELb0EJNS_6LayoutINS_5tupleIJNS3_IJNS_1CILi2EEES5_EEENS3_IJS5_NS4_ILi8EEEEEEEEENS3_IJNS3_IJNS_11ScaledBasisIS7_JLi0EEEENSA_INS4_ILi64EEEJLi0EEEEEEENS3_IJNSA_INS4_ILi1EEEJLi1EEEENSA_INS4_ILi16EEEJLi1EEEEEEEEEEEENS_10ViewEngineINS_23ArithmeticTupleIteratorINS_15ArithmeticTupleIJiiEEEEEEEEEC2ERKSL_RKSR_)
        /*5648*/ 	.word	0x00000000


	//----- nvinfo : EIATTR_FRAME_SIZE
	.align		4
.L_3692:
        /*564c*/ 	.byte	0x04, 0x11
        /*564e*/ 	.short	(.L_3694 - .L_3693)
	.align		4
.L_3693:
        /*5650*/ 	.word	index@($_ZN7cutlass13device_kernelIN5flash19enable_sm80_to_sm89INS1_16FlashAttnBwdSm80INS1_25CollectiveMainloopBwdSm80ILi2ELi2EN4cute5tupleIJNS5_1CILi128EEES8_NS7_ILi64EEEEEENS_10bfloat16_tEfNS_4arch4Sm80ELb1ELb0ELb1ELb0ELb1ELb0ELb0ELb0ELi2ELi4ELi4ELi4ELb0EEENS1_24CollectiveEpilogueBwdGQAISA_fSD_Li256ELb0ELb1EEENS1_25SingleTileBwdLPTSchedulerILb0ELi128ELb1EEEEEEEEEvNT_6ParamsE$_ZN4cute3eso3ESOILb1ELb0EJNS_6LayoutINS_5tupleIJNS3_IJNS_1CILi2EEES5_EEENS3_IJS5_NS4_ILi8EEEEEEEEENS3_IJNS3_IJNS_11ScaledBasisIS7_JLi0EEEENSA_INS4_ILi64EEEJLi0EEEEEEENS3_IJNSA_INS4_ILi1EEEJLi1EEEENSA_INS4_ILi16EEEJLi1EEEEEEEEEEEENS_10ViewEngineINS_23ArithmeticTupleIteratorINS_15ArithmeticTupleIJNS4_ILi0EEESP_EEEEEEEEEC2ERKSL_RKSS_)
        /*5654*/ 	.word	0x00000000


	//----- nvinfo : EIATTR_FRAME_SIZE
	.align		4
.L_3694:
        /*5658*/ 	.byte	0x04, 0x11
        /*565a*/ 	.short	(.L_3696 - .L_3695)
	.align		4
.L_3695:
        /*565c*/ 	.word	index@($_ZN7cutlass13device_kernelIN5flash19enable_sm80_to_sm89INS1_16FlashAttnBwdSm80INS1_25CollectiveMainloopBwdSm80ILi2ELi2EN4cute5tupleIJNS5_1CILi128EEES8_NS7_ILi64EEEEEENS_10bfloat16_tEfNS_4arch4Sm80ELb1ELb0ELb1ELb0ELb1ELb0ELb0ELb0ELi2ELi4ELi4ELi4ELb0EEENS1_24CollectiveEpilogueBwdGQAISA_fSD_Li256ELb0ELb1EEENS1_25SingleTileBwdLPTSchedulerILb0ELi128ELb1EEEEEEEEEvNT_6ParamsE$_ZN4cute3eso3ESOILb1ELb0EJNS_6LayoutINS_5tupleIJNS3_IJNS_1CILi2EEES5_EEEEEENS3_IJNS3_IJNS4_ILi8EEENS4_ILi64EEEEEEEEEEEiEEC2ERKSC_RKi)
        /*5660*/ 	.word	0x00000000


	//----- nvinfo : EIATTR_FRAME_SIZE
	.align		4
.L_3696:
        /*5664*/ 	.byte	0x04, 0x11
        /*5666*/ 	.short	(.L_3698 - .L_3697)
	.align		4
.L_3697:
        /*5668*/ 	.word	index@($_ZN7cutlass13device_kernelIN5flash19enable_sm80_to_sm89INS1_16FlashAttnBwdSm80INS1_25CollectiveMainloopBwdSm80ILi2ELi2EN4cute5tupleIJNS5_1CILi128EEES8_NS7_ILi64EEEEEENS_10bfloat16_tEfNS_4arch4Sm80ELb1ELb0ELb1ELb0ELb1ELb0ELb0ELb0ELi2ELi4ELi4ELi4ELb0EEENS1_24CollectiveEpilogueBwdGQAISA_fSD_Li256ELb0ELb1EEENS1_25SingleTileBwdLPTSchedulerILb0ELi128ELb1EEEEEEEEEvNT_6ParamsE$_ZN4cute3eso3ESOILb1ELb0EJNS_6LayoutINS_5tupleIJNS3_IJNS_1CILi2EEES5_EEEEEENS3_IJNS3_IJNS4_ILi8EEENS4_ILi64EEEEEEEEEEENS_10ViewEngineINS_8smem_ptrIPfEEEEEEC2ERKSC_RKSH_)
        /*566c*/ 	.word	0x00000000


	//----- nvinfo : EIATTR_FRAME_SIZE
	.align		4
.L_3698:
        /*5670*/ 	.byte	0x04, 0x11
        /*5672*/ 	.short	(.L_3700 - .L_3699)
	.align		4
.L_3699:
        /*5674*/ 	.word	index@($_ZN7cutlass13device_kernelIN5flash19enable_sm80_to_sm89INS1_16FlashAttnBwdSm80INS1_25CollectiveMainloopBwdSm80ILi2ELi2EN4cute5tupleIJNS5_1CILi128EEES8_NS7_ILi64EEEEEENS_10bfloat16_tEfNS_4arch4Sm80ELb1ELb0ELb1ELb0ELb1ELb0ELb0ELb0ELi2ELi4ELi4ELi4ELb0EEENS1_24CollectiveEpilogueBwdGQAISA_fSD_Li256ELb0ELb1EEENS1_25SingleTileBwdLPTSchedulerILb0ELi128ELb1EEEEEEEEEvNT_6ParamsE$_ZN4cute3eso3ESOILb1ELb0EJNS_6LayoutINS_5tupleIJNS3_IJNS_1CILi2EEES5_EEEEEENS3_IJNS3_IJNS4_ILi1EEES5_EEEEEEEEiEEC2ERKSB_RKi)
        /*5678*/ 	.word	0x00000000


	//----- nvinfo : EIATTR_FRAME_SIZE
	.align		4
.L_3700:
        /*567c*/ 	.byte	0x04, 0x11
        /*567e*/ 	.short	(.L_3702 - .L_3701)
	.align		4
.L_3701:
        /*5680*/ 	.word	index@($_ZN7cutlass13device_kernelIN5flash19enable_sm80_to_sm89INS1_16FlashAttnBwdSm80INS1_25CollectiveMainloopBwdSm80ILi2ELi2EN4cute5tupleIJNS5_1CILi128EEES8_NS7_ILi64EEEEEENS_10bfloat16_tEfNS_4arch4Sm80ELb1ELb0ELb1ELb0ELb1ELb0ELb0ELb0ELi2ELi4ELi4ELi4ELb0EEENS1_24CollectiveEpilogueBwdGQAISA_fSD_Li256ELb0ELb1EEENS1_25SingleTileBwdLPTSchedulerILb0ELi128ELb1EEEEEEEEEvNT_6ParamsE$_ZN4cute3eso3ESOILb1ELb0EJNS_6LayoutINS_5tupleIJNS3_IJNS_1CILi2EEES5_EEEEEENS3_IJNS3_IJNS4_ILi1EEES5_EEEEEEEENS_10ViewEngineIPfEEEEC2ERKSB_RKSE_)
        /*5684*/ 	.word	0x00000000


	//----- nvinfo : EIATTR_FRAME_SIZE
	.align		4
.L_3702:
        /*5688*/ 	.byte	0x04, 0x11
        /*568a*/ 	.short	(.L_3704 - .L_3703)
	.align		4
.L_3703:
        /*568c*/ 	.word	index@($_ZN7cutlass13device_kernelIN5flash19enable_sm80_to_sm89INS1_16FlashAttnBwdSm80INS1_25CollectiveMainloopBwdSm80ILi2ELi2EN4cute5tupleIJNS5_1CILi128EEES8_NS7_ILi64EEEEEENS_10bfloat16_tEfNS_4arch4Sm80ELb1ELb0ELb1ELb0ELb1ELb0ELb0ELb0ELi2ELi4ELi4ELi4ELb0EEENS1_24CollectiveEpilogueBwdGQAISA_fSD_Li256ELb0ELb1EEENS1_25SingleTileBwdLPTSchedulerILb0ELi128ELb1EEEEEEEEEvNT_6ParamsE$_ZN4cute3eso3ESOILb1ELb0EJNS_6LayoutINS_5tupleIJNS3_IJNS_1CILi2EEES5_EEEEEENS3_IJNS3_IJNS4_ILi1EEES5_EEEEEEEENS_10ViewEngineIPN7cutlass10bfloat16_tEEEEEC2ERKSB_RKSG_)
        /*5690*/ 	.word	0x00000000


	//----- nvinfo : EIATTR_FRAME_SIZE
	.align		4
.L_3704:
        /*5694*/ 	.byte	0x04, 0x11
        /*5696*/ 	.short	(.L_3706 - .L_3705)
	.align		4
.L_3705:
        /*5698*/ 	.word	index@($_ZN7cutlass13device_kernelIN5flash19enable_sm80_to_sm89INS1_16FlashAttnBwdSm80INS1_25CollectiveMainloopBwdSm80ILi2ELi2EN4cute5tupleIJNS5_1CILi128EEES8_NS7_ILi64EEEEEENS_10bfloat16_tEfNS_4arch4Sm80ELb1ELb0ELb1ELb0ELb1ELb0ELb0ELb0ELi2ELi4ELi4ELi4ELb0EEENS1_24CollectiveEpilogueBwdGQAISA_fSD_Li256ELb0ELb1EEENS1_25SingleTileBwdLPTSchedulerILb0ELi128ELb1EEEEEEEEEvNT_6ParamsE$_ZN4cute3eso3ESOILb1ELb0EJNS_6LayoutINS_5tupleIJNS3_IJNS_1CILi2EEES5_EEEEEENS3_IJNS3_IJNS4_ILi1EEES5_EEEEEEEENS_10ViewEngineIPKfEEEEC2ERKSB_RKSF_)
        /*569c*/ 	.word	0x00000000


	//----- nvinfo : EIATTR_FRAME_SIZE
	.align		4
.L_3706:
        /*56a0*/ 	.byte	0x04, 0x11
        /*56a2*/ 	.short	(.L_3708 - .L_3707)
	.align		4
.L_3707:
        /*56a4*/ 	.word	index@($_ZN7cutlass13device_kernelIN5flash19enable_sm80_to_sm89INS1_16FlashAttnBwdSm80INS1_25CollectiveMainloopBwdSm80ILi2ELi2EN4cute5tupleIJNS5_1CILi128EEES8_NS7_ILi64EEEEEENS_10bfloat16_tEfNS_4arch4Sm80ELb1ELb0ELb1ELb0ELb1ELb0ELb0ELb0ELi2ELi4ELi4ELi4ELb0EEENS1_24CollectiveEpilogueBwdGQAISA_fSD_Li256ELb0ELb1EEENS1_25SingleTileBwdLPTSchedulerILb0ELi128ELb1EEEEEEEEEvNT_6ParamsE$_ZN4cute3eso3ESOILb1ELb0EJNS_6LayoutINS_5tupleIJNS3_IJNS_1CILi1EEES5_EEENS4_ILi32EEEEEENS3_IJNS3_IJNS4_ILi0EEES9_EEENS4_ILi256EEEEEEEEiEEC2ERKSD_RKi)
        /*56a8*/ 	.word	0x00000000


	//----- nvinfo : EIATTR_FRAME_SIZE
	.align		4
.L_3708:
        /*56ac*/ 	.byte	0x04, 0x11
        /*56ae*/ 	.short	(.L_3710 - .L_3709)
	.align		4
.L_3709:
        /*56b0*/ 	.word	index@($_ZN7cutlass13device_kernelIN5flash19enable_sm80_to_sm89INS1_16FlashAttnBwdSm80INS1_25CollectiveMainloopBwdSm80ILi2ELi2EN4cute5tupleIJNS5_1CILi128EEES8_NS7_ILi64EEEEEENS_10bfloat16_tEfNS_4arch4Sm80ELb1ELb0ELb1ELb0ELb1ELb0ELb0ELb0ELi2ELi4ELi4ELi4ELb0EEENS1_24CollectiveEpilogueBwdGQAISA_fSD_Li256ELb0ELb1EEENS1_25SingleTileBwdLPTSchedulerILb0ELi128ELb1EEEEEEEEEvNT_6ParamsE$_ZN4cute3eso3ESOILb1ELb0EJNS_6LayoutINS_5tupleIJNS3_IJNS_1CILi1EEES5_EEENS4_ILi32EEEEEENS3_IJNS3_IJNS4_ILi0EEES9_EEENS4_ILi256EEEEEEEENS_10ViewEngineINS_8gmem_ptrIPfEEEEEEC2ERKSD_RKSI_)
        /*56b4*/ 	.word	0x00000000


	//----- nvinfo : EIATTR_FRAME_SIZE
	.align		4
.L_3710:
        /*56b8*/ 	.byte	0x04, 0x11
        /*56ba*/ 	.short	(.L_3712 - .L_3711)
	.align		4
.L_3711:
        /*56bc*/ 	.word	index@($_ZN7cutlass13device_kernelIN5flash19enable_sm80_to_sm89INS1_16FlashAttnBwdSm80INS1_25CollectiveMainloopBwdSm80ILi2ELi2EN4cute5tupleIJNS5_1CILi128EEES8_NS7_ILi64EEEEEENS_10bfloat16_tEfNS_4arch4Sm80ELb1ELb0ELb1ELb0ELb1ELb0ELb0ELb0ELi2ELi4ELi4ELi4ELb0EEENS1_24CollectiveEpilogueBwdGQAISA_fSD_Li256ELb0ELb1EEENS1_25SingleTileBwdLPTSchedulerILb0ELi128ELb1EEEEEEEEEvNT_6ParamsE$_ZN4cute3eso3ESOILb1ELb0EJNS_6LayoutINS_5tupleIJNS3_IJNS_1CILi1EEES5_EEEEEENS3_IJNS3_IJS5_NS4_ILi0EEEEEEEEEEENS_10ViewEngineINS_8smem_ptrIPN7cutlass9uint128_tEEEEEEEC2ERKSB_RKSI_)
        /*56c0*/ 	.word	0x00000000


	//----- nvinfo : EIATTR_FRAME_SIZE
	.align		4
.L_3712:
        /*56c4*/ 	.byte	0x04, 0x11
        /*56c6*/ 	.short	(.L_3714 - .L_3713)
	.align		4
.L_3713:
        /*56c8*/ 	.word	index@($_ZN7cutlass13device_kernelIN5flash19enable_sm80_to_sm89INS1_16FlashAttnBwdSm80INS1_25CollectiveMainloopBwdSm80ILi2ELi2EN4cute5tupleIJNS5_1CILi128EEES8_NS7_ILi64EEEEEENS_10bfloat16_tEfNS_4arch4Sm80ELb1ELb0ELb1ELb0ELb1ELb0ELb0ELb0ELi2ELi4ELi4ELi4ELb0EEENS1_24CollectiveEpilogueBwdGQAISA_fSD_Li256ELb0ELb1EEENS1_25SingleTileBwdLPTSchedulerILb0ELi128ELb1EEEEEEEEEvNT_6ParamsE$_ZN4cute3eso3ESOILb1ELb0EJNS_6LayoutINS_5tupleIJNS3_IJNS_1CILi1EEES5_EEEEEENS3_IJNS3_IJS5_NS4_ILi0EEEEEEEEEEENS_10ViewEngineINS_8gmem_ptrIPKN7cutlass9uint128_tEEEEEEEC2ERKSB_RKSJ_)
        /*56cc*/ 	.word	0x00000000


	//----- nvinfo : EIATTR_FRAME_SIZE
	.align		4
.L_3714:
        /*56d0*/ 	.byte	0x04, 0x11
        /*56d2*/ 	.short	(.L_3716 - .L_3715)
	.align		4
.L_3715:
        /*56d4*/ 	.word	index@($_ZN7cutlass13device_kernelIN5flash19enable_sm80_to_sm89INS1_16FlashAttnBwdSm80INS1_25CollectiveMainloopBwdSm80ILi2ELi2EN4cute5tupleIJNS5_1CILi128EEES8_NS7_ILi64EEEEEENS_10bfloat16_tEfNS_4arch4Sm80ELb1ELb0ELb1ELb0ELb1ELb0ELb0ELb0ELi2ELi4ELi4ELi4ELb0EEENS1_24CollectiveEpilogueBwdGQAISA_fSD_Li256ELb0ELb1EEENS1_25SingleTileBwdLPTSchedulerILb0ELi128ELb1EEEEEEEEEvNT_6ParamsE$_ZN4cute3eso3ESOILb1ELb0EJNS_6LayoutINS_5tupleIJNS3_IJNS_1CILi1EEENS4_ILi4EEEEEENS4_ILi2EEES6_EEENS3_IJNS3_IJNS4_ILi0EEES5_EEES6_NS4_ILi8EEEEEEEENS_10ViewEngineIPfEEEEC2ERKSE_RKSH_)
        /*56d8*/ 	.word	0x00000000


	//----- nvinfo : EIATTR_FRAME_SIZE
	.align		4
.L_3716:
        /*56dc*/ 	.byte	0x04, 0x11
        /*56de*/ 	.short	(.L_3718 - .L_3717)
	.align		4
.L_3717:
        /*56e0*/ 	.word	index@($_ZN7cutlass13device_kernelIN5flash19enable_sm80_to_sm89INS1_16FlashAttnBwdSm80INS1_25CollectiveMainloopBwdSm80ILi2ELi2EN4cute5tupleIJNS5_1CILi128EEES8_NS7_ILi64EEEEEENS_10bfloat16_tEfNS_4arch4Sm80ELb1ELb0ELb1ELb0ELb1ELb0ELb0ELb0ELi2ELi4ELi4ELi4ELb0EEENS1_24CollectiveEpilogueBwdGQAISA_fSD_Li256ELb0ELb1EEENS1_25SingleTileBwdLPTSchedulerILb0ELi128ELb1EEEEEEEEEvNT_6ParamsE$_ZN4cute3eso3ESOILb1ELb0EJNS_6LayoutINS_5tupleIJNS3_IJNS_1CILi1EEENS4_ILi2EEES6_EEEEEENS3_IJNS3_IJS5_S5_S6_EEEEEEEENS_10ViewEngineIPjEEEEC2ERKSB_RKSE_)
        /*56e4*/ 	.word	0x00000000


	//----- nvinfo : EIATTR_FRAME_SIZE
	.align		4
.L_3718:
        /*56e8*/ 	.byte	0x04, 0x11
        /*56ea*/ 	.short	(.L_3720 - .L_3719)
	.align		4
.L_3719:
        /*56ec*/ 	.word	index@($_ZN7cutlass13device_kernelIN5flash19enable_sm80_to_sm89INS1_16FlashAttnBwdSm80INS1_25CollectiveMainloopBwdSm80ILi2ELi2EN4cute5tupleIJNS5_1CILi128EEES8_NS7_ILi64EEEEEENS_10bfloat16_tEfNS_4arch4Sm80ELb1ELb0ELb1ELb0ELb1ELb0ELb0ELb0ELi2ELi4ELi4ELi4ELb0EEENS1_24CollectiveEpilogueBwdGQAISA_fSD_Li256ELb0ELb1EEENS1_25SingleTileBwdLPTSchedulerILb0ELi128ELb1EEEEEEEEEvNT_6ParamsE$_ZN4cute3eso3ESOILb1ELb0EJNS_6LayoutINS_5tupleIJNS3_IJNS_1CILi1EEENS4_ILi2EEEEEES6_NS4_ILi8EEEEEENS3_IJNS3_IJS5_S5_EEES6_NS4_ILi4EEEEEEEENS_10ViewEngineIPN7cutlass5ArrayINSF_10bfloat16_tELi2ELb0EEEEEEEC2ERKSD_RKSK_)
        /*56f0*/ 	.word	0x00000000


	//----- nvinfo : EIATTR_FRAME_SIZE
	.align		4
.L_3720:
        /*56f4*/ 	.byte	0x04, 0x11
        /*56f6*/ 	.short	(.L_3722 - .L_3721)
	.align		4
.L_3721:
        /*56f8*/ 	.word	index@($_ZN7cutlass13device_kernelIN5flash19enable_sm80_to_sm89INS1_16FlashAttnBwdSm80INS1_25CollectiveMainloopBwdSm80ILi2ELi2EN4cute5tupleIJNS5_1CILi128EEES8_NS7_ILi64EEEEEENS_10bfloat16_tEfNS_4arch4Sm80ELb1ELb0ELb1ELb0ELb1ELb0ELb0ELb0ELi2ELi4ELi4ELi4ELb0EEENS1_24CollectiveEpilogueBwdGQAISA_fSD_Li256ELb0ELb1EEENS1_25SingleTileBwdLPTSchedulerILb0ELi128ELb1EEEEEEEEEvNT_6ParamsE$_ZN4cute3eso3ESOILb1ELb0EJNS_6LayoutINS_5tupleIJNS3_IJNS_1CILi1EEENS4_ILi2EEEEEES6_NS4_ILi8EEEEEENS3_IJNS3_IJS5_S5_EEES6_NS4_ILi4EEEEEEEENS_10ViewEngineIPKN7cutlass5ArrayIfLi2ELb1EEEEEEEC2ERKSD_RKSK_)
        /*56fc*/ 	.word	0x00000000


	//----- nvinfo : EIATTR_FRAME_SIZE
	.align		4
.L_3722:
        /*5700*/ 	.byte	0x04, 0x11
        /*5702*/ 	.short	(.L_3724 - .L_3723)
	.align		4
.L_3723:
        /*5704*/ 	.word	index@($_ZN7cutlass13device_kernelIN5flash19enable_sm80_to_sm89INS1_16FlashAttnBwdSm80INS1_25CollectiveMainloopBwdSm80ILi2ELi2EN4cute5tupleIJNS5_1CILi128EEES8_NS7_ILi64EEEEEENS_10bfloat16_tEfNS_4arch4Sm80ELb1ELb0ELb1ELb0ELb1ELb0ELb0ELb0ELi2ELi4ELi4ELi4ELb0EEENS1_24CollectiveEpilogueBwdGQAISA_fSD_Li256ELb0ELb1EEENS1_25SingleTileBwdLPTSchedulerILb0ELi128ELb1EEEEEEEEEvNT_6ParamsE$_ZN4cute3eso3ESOILb1ELb0EJNS_6LayoutINS_5tupleIJNS3_IJNS_1CILi1EEENS4_ILi2EEEEEEEEENS3_IJNS3_IJS5_S5_EEEEEEEENS_10ViewEngineIPjEEEEC2ERKSB_RKSE_)
        /*5708*/ 	.word	0x00000000


	//----- nvinfo : EIATTR_FRAME_SIZE
	.align		4
.L_3724:
        /*570c*/ 	.byte	0x04, 0x11
        /*570e*/ 	.short	(.L_3726 - .L_3725)
	.align		4
.L_3725:
        /*5710*/ 	.word	index@($_ZN7cutlass13device_kernelIN5flash19enable_sm80_to_sm89INS1_16FlashAttnBwdSm80INS1_25CollectiveMainloopBwdSm80ILi2ELi2EN4cute5tupleIJNS5_1CILi128EEES8_NS7_ILi64EEEEEENS_10bfloat16_tEfNS_4arch4Sm80ELb1ELb0ELb1ELb0ELb1ELb0ELb0ELb0ELi2ELi4ELi4ELi4ELb0EEENS1_24CollectiveEpilogueBwdGQAISA_fSD_Li256ELb0ELb1EEENS1_25SingleTileBwdLPTSchedulerILb0ELi128ELb1EEEEEEEEEvNT_6ParamsE$_ZN4cute3eso3ESOILb1ELb0EJNS_6LayoutINS_5tupleIJNS3_IJNS_1CILi1EEENS3_IJNS4_ILi4EEENS4_ILi2EEEEEEEEES7_S6_EEENS3_IJNS3_IJNS4_ILi0EEENS3_IJS5_NS4_ILi8EEEEEEEEES6_NS4_ILi16EEEEEEEENS_10ViewEngineIPN7cutlass10bfloat16_tEEEEEC2ERKSH_RKSM_)
        /*5714*/ 	.word	0x00000000


	//----- nvinfo : EIATTR_FRAME_SIZE
	.align		4
.L_3726:
        /*5718*/ 	.byte	0x04, 0x11
        /*571a*/ 	.short	(.L_3728 - .L_3727)
	.align		4
.L_3727:
        /*571c*/ 	.word	index@($_ZN7cutlass13device_kernelIN5flash19enable_sm80_to_sm89INS1_16FlashAttnBwdSm80INS1_25CollectiveMainloopBwdSm80ILi2ELi2EN4cute5tupleIJNS5_1CILi128EEES8_NS7_ILi64EEEEEENS_10bfloat16_tEfNS_4arch4Sm80ELb1ELb0ELb1ELb0ELb1ELb0ELb0ELb0ELi2ELi4ELi4ELi4ELb0EEENS1_24CollectiveEpilogueBwdGQAISA_fSD_Li256ELb0ELb1EEENS1_25SingleTileBwdLPTSchedulerILb0ELi128ELb1EEEEEEEEEvNT_6ParamsE$_ZN4cute3eso3ESOILb1ELb0EJNS_6LayoutINS_5tupleIJNS3_IJNS_1CILi1EEENS3_IJNS4_ILi2EEES6_EEEEEES6_NS4_ILi4EEEEEENS3_IJNS3_IJNS4_ILi0EEENS3_IJS5_S9_EEEEEES6_NS4_ILi8EEEEEEEENS_10ViewEngineIPjEEEEC2ERKSG_RKSJ_)
        /*5720*/ 	.word	0x00000000


	//----- nvinfo : EIATTR_FRAME_SIZE
	.align		4
.L_3728:
        /*5724*/ 	.byte	0x04, 0x11
        /*5726*/ 	.short	(.L_3730 - .L_3729)
	.align		4
.L_3729:
        /*5728*/ 	.word	index@($_ZN7cutlass13device_kernelIN5flash19enable_sm80_to_sm89INS1_16FlashAttnBwdSm80INS1_25CollectiveMainloopBwdSm80ILi2ELi2EN4cute5tupleIJNS5_1CILi128EEES8_NS7_ILi64EEEEEENS_10bfloat16_tEfNS_4arch4Sm80ELb1ELb0ELb1ELb0ELb1ELb0ELb0ELb0ELi2ELi4ELi4ELi4ELb0EEENS1_24CollectiveEpilogueBwdGQAISA_fSD_Li256ELb0ELb1EEENS1_25SingleTileBwdLPTSchedulerILb0ELi128ELb1EEEEEEEEEvNT_6ParamsE$_ZN4cute3eso3ESOILb1ELb0EJNS_6LayoutINS_5tupleIJNS3_IJNS3_IJNS_1CILi8EEENS4_ILi1EEEEEES6_EEENS3_IJNS3_IJS6_S6_EEENS4_ILi4EEEEEEEEENS3_IJNS3_IJNS3_IJS6_NS4_ILi0EEEEEESD_EEENS3_IJNS3_IJSD_SD_EEES5_EEEEEEEENS_10ViewEngineIPN7cutlass10bfloat16_tEEEEEC2ERKSJ_RKSO_)
        /*572c*/ 	.word	0x00000000


	//----- nvinfo : EIATTR_FRAME_SIZE
	.align		4
.L_3730:
        /*5730*/ 	.byte	0x04, 0x11
        /*5732*/ 	.short	(.L_3732 - .L_3731)
	.align		4
.L_3731:
        /*5734*/ 	.word	index@($_ZN7cutlass13device_kernelIN5flash19enable_sm80_to_sm89INS1_16FlashAttnBwdSm80INS1_25CollectiveMainloopBwdSm80ILi2ELi2EN4cute5tupleIJNS5_1CILi128EEES8_NS7_ILi64EEEEEENS_10bfloat16_tEfNS_4arch4Sm80ELb1ELb0ELb1ELb0ELb1ELb0ELb0ELb0ELi2ELi4ELi4ELi4ELb0EEENS1_24CollectiveEpilogueBwdGQAISA_fSD_Li256ELb0ELb1EEENS1_25SingleTileBwdLPTSchedulerILb0ELi128ELb1EEEEEEEEEvNT_6ParamsE$_ZN4cute3eso3ESOILb1ELb0EJNS_6LayoutINS_5tupleIJNS3_IJNS3_IJNS_1CILi8EEENS4_ILi1EEEEEES6_EEENS3_IJNS3_IJS6_S6_EEENS4_ILi4EEEEEEEEENS3_IJNS3_IJNS3_IJS6_NS4_ILi0EEEEEESD_EEENS3_IJNS3_IJSD_SD_EEENS4_ILi2048EEEEEEEEEEENS_10ViewEngineINS_8smem_ptrIPN7cutlass10bfloat16_tEEEEEEEC2ERKSK_RKSR_)
        /*5738*/ 	.word	0x00000000


	//----- nvinfo : EIATTR_FRAME_SIZE
	.align		4
.L_3732:
        /*573c*/ 	.byte	0x04, 0x11
        /*573e*/ 	.short	(.L_3734 - .L_3733)
	.align		4
.L_3733:
        /*5740*/ 	.word	index@($_ZN7cutlass13device_kernelIN5flash19enable_sm80_to_sm89INS1_16FlashAttnBwdSm80INS1_25CollectiveMainloopBwdSm80ILi2ELi2EN4cute5tupleIJNS5_1CILi128EEES8_NS7_ILi64EEEEEENS_10bfloat16_tEfNS_4arch4Sm80ELb1ELb0ELb1ELb0ELb1ELb0ELb0ELb0ELi2ELi4ELi4ELi4ELb0EEENS1_24CollectiveEpilogueBwdGQAISA_fSD_Li256ELb0ELb1EEENS1_25SingleTileBwdLPTSchedulerILb0ELi128ELb1EEEEEEEEEvNT_6ParamsE$_ZN4cute3eso3ESOILb1ELb0EJNS_6LayoutINS_5tupleIJNS3_IJNS3_IJNS_1CILi8EEENS4_ILi1EEEEEES6_EEENS3_IJNS3_IJS6_S6_EEENS4_ILi2EEEEEEEEENS3_IJNS3_IJNS3_IJS6_NS4_ILi0EEEEEESD_EEENS3_IJNS3_IJSD_SD_EEES5_EEEEEEEENS_10ViewEngineIPN7cutlass10bfloat16_tEEEEEC2ERKSJ_RKSO_)
        /*5744*/ 	.word	0x00000000


	//----- nvinfo : EIATTR_FRAME_SIZE
	.align		4
.L_3734:
        /*5748*/ 	.byte	0x04, 0x11
        /*574a*/ 	.short	(.L_3736 - .L_3735)
	.align		4
.L_3735:
        /*574c*/ 	.word	index@($_ZN7cutlass13device_kernelIN5flash19enable_sm80_to_sm89INS1_16FlashAttnBwdSm80INS1_25CollectiveMainloopBwdSm80ILi2ELi2EN4cute5tupleIJNS5_1CILi128EEES8_NS7_ILi64EEEEEENS_10bfloat16_tEfNS_4arch4Sm80ELb1ELb0ELb1ELb0ELb1ELb0ELb0ELb0ELi2ELi4ELi4ELi4ELb0EEENS1_24CollectiveEpilogueBwdGQAISA_fSD_Li256ELb0ELb1EEENS1_25SingleTileBwdLPTSchedulerILb0ELi128ELb1EEEEEEEEEvNT_6ParamsE$_ZN4cute3eso3ESOILb1ELb0EJNS_6LayoutINS_5tupleIJNS3_IJNS3_IJNS_1CILi8EEENS4_ILi1EEEEEES6_EEENS3_IJNS3_IJS6_S6_EEENS4_ILi2EEEEEEEEENS3_IJNS3_IJNS3_IJS6_NS4_ILi0EEEEEESD_EEENS3_IJNS3_IJSD_SD_EEENS4_ILi8192EEEEEEEEEEENS_10ViewEngineINS_8smem_ptrIPN7cutlass10bfloat16_tEEEEEEEC2ERKSK_RKSR_)
        /*5750*/ 	.word	0x00000000


	//----- nvinfo : EIATTR_FRAME_SIZE
	.align		4
.L_3736:
        /*5754*/ 	.byte	0x04, 0x11
        /*5756*/ 	.short	(.L_3738 - .L_3737)
	.align		4
.L_3737:
        /*5758*/ 	.word	index@($_ZN7cutlass13device_kernelIN5flash19enable_sm80_to_sm89INS1_16FlashAttnBwdSm80INS1_25CollectiveMainloopBwdSm80ILi2ELi2EN4cute5tupleIJNS5_1CILi128EEES8_NS7_ILi64EEEEEENS_10bfloat16_tEfNS_4arch4Sm80ELb1ELb0ELb1ELb0ELb1ELb0ELb0ELb0ELi2ELi4ELi4ELi4ELb0EEENS1_24CollectiveEpilogueBwdGQAISA_fSD_Li256ELb0ELb1EEENS1_25SingleTileBwdLPTSchedulerILb0ELi128ELb1EEEEEEEEEvNT_6ParamsE$_ZN4cute3eso3ESOILb1ELb0EJNS_6LayoutINS_5tupleIJNS3_IJNS3_IJNS_1CILi8EEENS4_ILi1EEEEEES6_EEENS3_IJNS3_IJS6_S6_EEENS4_ILi2EEEEEEEEENS3_IJNS3_IJNS3_IJS6_NS4_ILi0EEEEEESD_EEENS3_IJNS3_IJSD_SD_EEENS4_ILi64EEEEEEEEEEENS_10ViewEngineIPN7cutlass10bfloat16_tEEEEEC2ERKSK_RKSP_)
        /*575c*/ 	.word	0x00000000


	//----- nvinfo : EIATTR_FRAME_SIZE
	.align		4
.L_3738:
        /*5760*/ 	.byte	0x04, 0x11
        /*5762*/ 	.short	(.L_3740 - .L_3739)
	.align		4
.L_3739:
        /*5764*/ 	.word	index@($_ZN7cutlass13device_kernelIN5flash19enable_sm80_to_sm89INS1_16FlashAttnBwdSm80INS1_25CollectiveMainloopBwdSm80ILi2ELi2EN4cute5tupleIJNS5_1CILi128EEES8_NS7_ILi64EEEEEENS_10bfloat16_tEfNS_4arch4Sm80ELb1ELb0ELb1ELb0ELb1ELb0ELb0ELb0ELi2ELi4ELi4ELi4ELb0EEENS1_24CollectiveEpilogueBwdGQAISA_fSD_Li256ELb0ELb1EEENS1_25SingleTileBwdLPTSchedulerILb0ELi128ELb1EEEEEEEEEvNT_6ParamsE$_ZN4cute3eso3ESOILb1ELb0EJNS_6LayoutINS_5tupleIJNS3_IJNS3_IJNS_1CILi8EEENS4_ILi1EEEEEES6_EEENS3_IJNS3_IJS6_S6_EEENS4_ILi2EEEEEEEEENS3_IJNS3_IJNS3_IJS6_NS4_ILi0EEEEEESD_EEENS3_IJNS3_IJSD_SD_EEENS4_ILi4096EEEEEEEEEEENS_10ViewEngineINS_8smem_ptrIPN7cutlass10bfloat16_tEEEEEEEC2ERKSK_RKSR_)
        /*5768*/ 	.word	0x00000000


	//----- nvinfo : EIATTR_FRAME_SIZE
	.align		4
.L_3740:
        /*576c*/ 	.byte	0x04, 0x11
        /*576e*/ 	.short	(.L_3742 - .L_3741)
	.align		4
.L_3741:
        /*5770*/ 	.word	index@($_ZN7cutlass13device_kernelIN5flash19enable_sm80_to_sm89INS1_16FlashAttnBwdSm80INS1_25CollectiveMainloopBwdSm80ILi2ELi2EN4cute5tupleIJNS5_1CILi128EEES8_NS7_ILi64EEEEEENS_10bfloat16_tEfNS_4arch4Sm80ELb1ELb0ELb1ELb0ELb1ELb0ELb0ELb0ELi2ELi4ELi4ELi4ELb0EEENS1_24CollectiveEpilogueBwdGQAISA_fSD_Li256ELb0ELb1EEENS1_25SingleTileBwdLPTSchedulerILb0ELi128ELb1EEEEEEEEEvNT_6ParamsE$_ZN4cute3eso3ESOILb1ELb0EJNS_6LayoutINS_5tupleIJNS3_IJNS3_IJNS_1CILi4EEENS4_ILi8EEEEEENS3_IJS5_NS4_ILi2EEEEEEEEENS3_IJNS3_IJS8_S8_EEENS3_IJS8_S6_EEEEEEEEENS3_IJNS3_IJNS3_IJNS_11ScaledBasisIS8_JLi1EEEENSF_INS4_ILi1EEEJLi0EEEEEEENS3_IJNSF_INS4_ILi16EEEJLi0EEEENSF_IS6_JLi1EEEEEEEEEENS3_IJNS3_IJNSF_ISH_JLi1EEEENSF_IS6_JLi0EEEEEEENS3_IJNSF_INS4_ILi64EEEJLi0EEEENSF_ISK_JLi1EEEEEEEEEEEEEEENS_10ViewEngineINS_23ArithmeticTupleIteratorINS_15ArithmeticTupleIJNS4_ILi0EEES12_EEEEEEEEEC2ERKSY_RKS15_)
        /*5774*/ 	.word	0x00000000


	//----- nvinfo : EIATTR_FRAME_SIZE
	.align		4
.L_3742:
        /*5778*/ 	.byte	0x04, 0x11
        /*577a*/ 	.short	(.L_3744 - .L_3743)
	.align		4
.L_3743:
        /*577c*/ 	.word	index@($_ZN7cutlass13device_kernelIN5flash19enable_sm80_to_sm89INS1_16FlashAttnBwdSm80INS1_25CollectiveMainloopBwdSm80ILi2ELi2EN4cute5tupleIJNS5_1CILi128EEES8_NS7_ILi64EEEEEENS_10bfloat16_tEfNS_4arch4Sm80ELb1ELb0ELb1ELb0ELb1ELb0ELb0ELb0ELi2ELi4ELi4ELi4ELb0EEENS1_24CollectiveEpilogueBwdGQAISA_fSD_Li256ELb0ELb1EEENS1_25SingleTileBwdLPTSchedulerILb0ELi128ELb1EEEEEEEEEvNT_6ParamsE$_ZN4cute3eso3ESOILb1ELb0EJNS_6LayoutINS_5tupleIJNS3_IJNS3_IJNS_1CILi4EEENS4_ILi2EEEEEENS4_ILi1EEEEEES6_NS4_ILi8EEEEEENS3_IJNS3_IJNS3_IJS8_NS4_ILi32EEEEEENS4_ILi0EEEEEENS4_ILi64EEES5_EEEEENS_10ViewEngineIPN7cutlass10bfloat16_tEEEEEC2ERKSI_RKSN_)
        /*5780*/ 	.word	0x00000000


	//----- nvinfo : EIATTR_FRAME_SIZE
	.align		4
.L_3744:
        /*5784*/ 	.byte	0x04, 0x11
        /*5786*/ 	.short	(.L_3746 - .L_3745)
	.align		4
.L_3745:
        /*5788*/ 	.word	index@($_ZN7cutlass13device_kernelIN5flash19enable_sm80_to_sm89INS1_16FlashAttnBwdSm80INS1_25CollectiveMainloopBwdSm80ILi2ELi2EN4cute5tupleIJNS5_1CILi128EEES8_NS7_ILi64EEEEEENS_10bfloat16_tEfNS_4arch4Sm80ELb1ELb0ELb1ELb0ELb1ELb0ELb0ELb0ELi2ELi4ELi4ELi4ELb0EEENS1_24CollectiveEpilogueBwdGQAISA_fSD_Li256ELb0ELb1EEENS1_25SingleTileBwdLPTSchedulerILb0ELi128ELb1EEEEEEEEEvNT_6ParamsE$_ZN4cute3eso3ESOILb1ELb0EJNS_6LayoutINS_5tupleIJNS3_IJNS3_IJNS_1CILi4EEENS4_ILi2EEEEEENS4_ILi1EEEEEES6_EEENS3_IJNS3_IJNS3_IJS8_NS4_ILi32EEEEEENS4_ILi0EEEEEENS4_ILi64EEEEEEEEiEEC2ERKSH_RKi)
        /*578c*/ 	.word	0x00000000


	//----- nvinfo : EIATTR_FRAME_SIZE
	.align		4
.L_3746:
        /*5790*/ 	.byte	0x04, 0x11
        /*5792*/ 	.short	(.L_3748 - .L_3747)
	.align		4
.L_3747:
        /*5794*/ 	.word	index@($_ZN7cutlass13device_kernelIN5flash19enable_sm80_to_sm89INS1_16FlashAttnBwdSm80INS1_25CollectiveMainloopBwdSm80ILi2ELi2EN4cute5tupleIJNS5_1CILi128EEES8_NS7_ILi64EEEEEENS_10bfloat16_tEfNS_4arch4Sm80ELb1ELb0ELb1ELb0ELb1ELb0ELb0ELb0ELi2ELi4ELi4ELi4ELb0EEENS1_24CollectiveEpilogueBwdGQAISA_fSD_Li256ELb0ELb1EEENS1_25SingleTileBwdLPTSchedulerILb0ELi128ELb1EEEEEEEEEvNT_6ParamsE$_ZN4cute3eso3ESOILb1ELb0EJNS_6LayoutINS_5tupleIJNS3_IJNS3_IJNS_1CILi4EEENS4_ILi2EEEEEENS4_ILi1EEEEEES6_EEENS3_IJNS3_IJNS3_IJS8_NS4_ILi32EEEEEENS4_ILi0EEEEEENS4_ILi64EEEEEEEENS_10ViewEngineIPN7cutlass10bfloat16_tEEEEEC2ERKSH_RKSM_)
        /*5798*/ 	.word	0x00000000


	//----- nvinfo : EIATTR_FRAME_SIZE
	.align		4
.L_3748:
        /*579c*/ 	.byte	0x04, 0x11
        /*579e*/ 	.short	(.L_3750 - .L_3749)
	.align		4
.L_3749:
        /*57a0*/ 	.word	index@($_ZN7cutlass13device_kernelIN5flash19enable_sm80_to_sm89INS1_16FlashAttnBwdSm80INS1_25CollectiveMainloopBwdSm80ILi2ELi2EN4cute5tupleIJNS5_1CILi128EEES8_NS7_ILi64EEEEEENS_10bfloat16_tEfNS_4arch4Sm80ELb1ELb0ELb1ELb0ELb1ELb0ELb0ELb0ELi2ELi4ELi4ELi4ELb0EEENS1_24CollectiveEpilogueBwdGQAISA_fSD_Li256ELb0ELb1EEENS1_25SingleTileBwdLPTSchedulerILb0ELi128ELb1EEEEEEEEEvNT_6ParamsE$_ZN4cute3eso3ESOILb1ELb0EJNS_6LayoutINS_5tupleIJNS3_IJNS3_IJNS_1CILi4EEENS4_ILi2EEEEEENS4_ILi1EEEEEENS3_IJS6_EEEEEENS3_IJNS3_IJNS3_IJS8_NS4_ILi32EEEEEENS4_ILi0EEEEEENS3_IJNS4_ILi64EEEEEEEEEEENS_10ViewEngineIPN7cutlass10bfloat16_tEEEEEC2ERKSJ_RKSO_)
        /*57a4*/ 	.word	0x00000000


	//----- nvinfo : EIATTR_FRAME_SIZE
	.align		4
.L_3750:
        /*57a8*/ 	.byte	0x04, 0x11
        /*57aa*/ 	.short	(.L_3752 - .L_3751)
	.align		4
.L_3751:
        /*57ac*/ 	.word	index@($_ZN7cutlass13device_kernelIN5flash19enable_sm80_to_sm89INS1_16FlashAttnBwdSm80INS1_25CollectiveMainloopBwdSm80ILi2ELi2EN4cute5tupleIJNS5_1CILi128EEES8_NS7_ILi64EEEEEENS_10bfloat16_tEfNS_4arch4Sm80ELb1ELb0ELb1ELb0ELb1ELb0ELb0ELb0ELi2ELi4ELi4ELi4ELb0EEENS1_24CollectiveEpilogueBwdGQAISA_fSD_Li256ELb0ELb1EEENS1_25SingleTileBwdLPTSchedulerILb0ELi128ELb1EEEEEEEEEvNT_6ParamsE$_ZN4cute3eso3ESOILb1ELb0EJNS_6LayoutINS_5tupleIJNS3_IJNS3_IJNS_1CILi4EEENS4_ILi2EEEEEENS4_ILi1EEEEEEEEENS3_IJNS3_IJNS3_IJS8_NS4_ILi32EEEEEENS4_ILi0EEEEEEEEEEEiEEC2ERKSG_RKi)
        /*57b0*/ 	.word	0x00000000


	//----- nvinfo : EIATTR_FRAME_SIZE
	.align		4
.L_3752:
        /*57b4*/ 	.byte	0x04, 0x11
        /*57b6*/ 	.short	(.L_3754 - .L_3753)
	.align		4
.L_3753:
        /*57b8*/ 	.word	index@($_ZN7cutlass13device_kernelIN5flash19enable_sm80_to_sm89INS1_16FlashAttnBwdSm80INS1_25CollectiveMainloopBwdSm80ILi2ELi2EN4cute5tupleIJNS5_1CILi128EEES8_NS7_ILi64EEEEEENS_10bfloat16_tEfNS_4arch4Sm80ELb1ELb0ELb1ELb0ELb1ELb0ELb0ELb0ELi2ELi4ELi4ELi4ELb0EEENS1_24CollectiveEpilogueBwdGQAISA_fSD_Li256ELb0ELb1EEENS1_25SingleTileBwdLPTSchedulerILb0ELi128ELb1EEEEEEEEEvNT_6ParamsE$_ZN4cute3eso3ESOILb1ELb0EJNS_6LayoutINS_5tupleIJNS3_IJNS3_IJNS_1CILi4EEENS4_ILi2EEEEEENS4_ILi1EEEEEEEEENS3_IJNS3_IJNS3_IJS8_NS4_ILi32EEEEEENS4_ILi0EEEEEEEEEEENS_10ViewEngineIPN7cutlass10bfloat16_tEEEEEC2ERKSG_RKSL_)
        /*57bc*/ 	.word	0x00000000


	//----- nvinfo : EIATTR_FRAME_SIZE
	.align		4
.L_3754:
        /*57c0*/ 	.byte	0x04, 0x11
        /*57c2*/ 	.short	(.L_3756 - .L_3755)
	.align		4
.L_3755:
        /*57c4*/ 	.word	index@($_ZN7cutlass13device_kernelIN5flash19enable_sm80_to_sm89INS1_16FlashAttnBwdSm80INS1_25CollectiveMainloopBwdSm80ILi2ELi2EN4cute5tupleIJNS5_1CILi128EEES8_NS7_ILi64EEEEEENS_10bfloat16_tEfNS_4arch4Sm80ELb1ELb0ELb1ELb0ELb1ELb0ELb0ELb0ELi2ELi4ELi4ELi4ELb0EEENS1_24CollectiveEpilogueBwdGQAISA_fSD_Li256ELb0ELb1EEENS1_25SingleTileBwdLPTSchedulerILb0ELi128ELb1EEEEEEEEEvNT_6ParamsE$_ZN4cute3eso3ESOILb1ELb0EJNS_6LayoutINS_5tupleIJNS3_IJNS3_IJNS_1CILi2EEES5_EEENS4_ILi1EEEEEEEEENS3_IJNS3_IJNS3_IJS7_NS4_ILi16EEEEEENS4_ILi0EEEEEEEEEEENS_10ViewEngineIPjEEEEC2ERKSF_RKSI_)
        /*57c8*/ 	.word	0x00000000


	//----- nvinfo : EIATTR_FRAME_SIZE
	.align		4
.L_3756:
        /*57cc*/ 	.byte	0x04, 0x11
        /*57ce*/ 	.short	(.L_3758 - .L_3757)
	.align		4
.L_3757:
        /*57d0*/ 	.word	index@($_ZN7cutlass13device_kernelIN5flash19enable_sm80_to_sm89INS1_16FlashAttnBwdSm80INS1_25CollectiveMainloopBwdSm80ILi2ELi2EN4cute5tupleIJNS5_1CILi128EEES8_NS7_ILi64EEEEEENS_10bfloat16_tEfNS_4arch4Sm80ELb1ELb0ELb1ELb0ELb1ELb0ELb0ELb0ELi2ELi4ELi4ELi4ELb0EEENS1_24CollectiveEpilogueBwdGQAISA_fSD_Li256ELb0ELb1EEENS1_25SingleTileBwdLPTSchedulerILb0ELi128ELb1EEEEEEEEEvNT_6ParamsE$_ZN4cute3eso3ESOILb1ELb0EJNS_6LayoutINS_5tupleIJNS3_IJNS3_IJNS3_IJNS_1CILi4EEENS4_ILi2EEEEEENS4_ILi1EEEEEES8_EEENS3_IJNS3_IJNS3_IJS8_S8_EEES8_EEES6_EEEEEENS3_IJNS3_IJNS3_IJNS3_IJS8_NS4_ILi32EEEEEENS4_ILi0EEEEEESH_EEENS3_IJNS3_IJNS3_IJSH_SH_EEESH_EEENS4_ILi64EEEEEEEEEEENS_10ViewEngineIPN7cutlass10bfloat16_tEEEEEC2ERKSP_RKSU_)
        /*57d4*/ 	.word	0x00000000


	//----- nvinfo : EIATTR_FRAME_SIZE
	.align		4
.L_3758:
        /*57d8*/ 	.byte	0x04, 0x11
        /*57da*/ 	.short	(.L_3760 - .L_3759)
	.align		4
.L_3759:
        /*57dc*/ 	.word	index@($_ZN7cutlass13device_kernelIN5flash19enable_sm80_to_sm89INS1_16FlashAttnBwdSm80INS1_25CollectiveMainloopBwdSm80ILi2ELi2EN4cute5tupleIJNS5_1CILi128EEES8_NS7_ILi64EEEEEENS_10bfloat16_tEfNS_4arch4Sm80ELb1ELb0ELb1ELb0ELb1ELb0ELb0ELb0ELi2ELi4ELi4ELi4ELb0EEENS1_24CollectiveEpilogueBwdGQAISA_fSD_Li256ELb0ELb1EEENS1_25SingleTileBwdLPTSchedulerILb0ELi128ELb1EEEEEEEEEvNT_6ParamsE$_ZN4cute3eso3ESOILb1ELb0EJNS_5tupleIJNS_1CILi8EEENS3_ILi2EEES5_S5_S4_S5_EEENS2_IJNS3_ILi1EEEiiiNS3_ILi72EEENS3_ILi512EEEEEEEEC2ERKS6_RKSA_)
        /*57e0*/ 	.word	0x00000000


	//----- nvinfo : EIATTR_FRAME_SIZE
	.align		4
.L_3760:
        /*57e4*/ 	.byte	0x04, 0x11
        /*57e6*/ 	.short	(.L_3762 - .L_3761)
	.align		4
.L_3761:
        /*57e8*/ 	.word	index@($_ZN7cutlass13device_kernelIN5flash19enable_sm80_to_sm89INS1_16FlashAttnBwdSm80INS1_25CollectiveMainloopBwdSm80ILi2ELi2EN4cute5tupleIJNS5_1CILi128EEES8_NS7_ILi64EEEEEENS_10bfloat16_tEfNS_4arch4Sm80ELb1ELb0ELb1ELb0ELb1ELb0ELb0ELb0ELi2ELi4ELi4ELi4ELb0EEENS1_24CollectiveEpilogueBwdGQAISA_fSD_Li256ELb0ELb1EEENS1_25SingleTileBwdLPTSchedulerILb0ELi128ELb1EEEEEEEEEvNT_6ParamsE$_ZN4cute3eso3ESOILb1ELb0EJNS_5tupleIJNS_1CILi8EEENS2_IJNS3_ILi2EEES5_S5_EEENS3_ILi1EEES6_S7_EEENS2_IJS7_NS2_IJiiiEEENS3_ILi64EEENS2_IJNS3_ILi72EEENS3_ILi144EEENS3_ILi288EEEEEENS3_ILi512EEEEEEEEC2ERKS8_RKSG_)
        /*57ec*/ 	.word	0x00000000


	//----- nvinfo : EIATTR_FRAME_SIZE
	.align		4
.L_3762:
        /*57f0*/ 	.byte	0x04, 0x11
        /*57f2*/ 	.short	(.L_3764 - .L_3763)
	.align		4
.L_3763:
        /*57f4*/ 	.word	index@($_ZN7cutlass13device_kernelIN5flash19enable_sm80_to_sm89INS1_16FlashAttnBwdSm80INS1_25CollectiveMainloopBwdSm80ILi2ELi2EN4cute5tupleIJNS5_1CILi128EEES8_NS7_ILi64EEEEEENS_10bfloat16_tEfNS_4arch4Sm80ELb1ELb0ELb1ELb0ELb1ELb0ELb0ELb0ELi2ELi4ELi4ELi4ELb0EEENS1_24CollectiveEpilogueBwdGQAISA_fSD_Li256ELb0ELb1EEENS1_25SingleTileBwdLPTSchedulerILb0ELi128ELb1EEEEEEEEEvNT_6ParamsE$_ZN4cute3eso3ESOILb1ELb0EJNS_5tupleIJNS_1CILi8EEENS2_IJNS3_ILi2EEES5_S5_EEENS3_ILi1EEES6_S7_EEENS2_IJS7_NS2_IJS4_iiEEENS3_ILi64EEENS2_IJiNS3_ILi144EEENS3_ILi288EEEEEENS3_ILi512EEEEEEEEC2ERKS8_RKSF_)
        /*57f8*/ 	.word	0x00000000


	//----- nvinfo : EIATTR_FRAME_SIZE
	.align		4
.L_3764:
        /*57fc*/ 	.byte	0x04, 0x11
        /*57fe*/ 	.short	(.L_3766 - .L_3765)
	.align		4
.L_3765:
        /*5800*/ 	.word	index@($_ZN7cutlass13device_kernelIN5flash19enable_sm80_to_sm89INS1_16FlashAttnBwdSm80INS1_25CollectiveMainloopBwdSm80ILi2ELi2EN4cute5tupleIJNS5_1CILi128EEES8_NS7_ILi64EEEEEENS_10bfloat16_tEfNS_4arch4Sm80ELb1ELb0ELb1ELb0ELb1ELb0ELb0ELb0ELi2ELi4ELi4ELi4ELb0EEENS1_24CollectiveEpilogueBwdGQAISA_fSD_Li256ELb0ELb1EEENS1_25SingleTileBwdLPTSchedulerILb0ELi128ELb1EEEEEEEEEvNT_6ParamsE$_ZN4cute3eso3ESOILb1ELb0EJNS_5tupleIJNS_1CILi2EEES4_S4_EEENS2_IJNS3_ILi1EEENS3_ILi512EEEiEEEEEC2ERKS5_RKS8_)
        /*5804*/ 	.word	0x00000000


	//----- nvinfo : EIATTR_FRAME_SIZE
	.align		4
.L_3766:
        /*5808*/ 	.byte	0x04, 0x11
        /*580a*/ 	.short	(.L_3768 - .L_3767)
	.align		4
.L_3767:
        /*580c*/ 	.word	index@($_ZN7cutlass13device_kernelIN5flash19enable_sm80_to_sm89INS1_16FlashAttnBwdSm80INS1_25CollectiveMainloopBwdSm80ILi2ELi2EN4cute5tupleIJNS5_1CILi128EEES8_NS7_ILi64EEEEEENS_10bfloat16_tEfNS_4arch4Sm80ELb1ELb0ELb1ELb0ELb1ELb0ELb0ELb0ELi2ELi4ELi4ELi4ELb0EEENS1_24CollectiveEpilogueBwdGQAISA_fSD_Li256ELb0ELb1EEENS1_25SingleTileBwdLPTSchedulerILb0ELi128ELb1EEEEEEEEEvNT_6ParamsE$_ZN4cute3eso3ESOILb1ELb0EJNS_5tupleIJNS_1CILi2EEES4_EEENS2_IJiiEEENS3_ILi1EEES7_EEC2ERKS5_RKS6_RKS7_SE_)
        /*5810*/ 	.word	0x00000000


	//----- nvinfo : EIATTR_FRAME_SIZE
	.align		4
.L_3768:
        /*5814*/ 	.byte	0x04, 0x11
        /*5816*/ 	.short	(.L_3770 - .L_3769)
	.align		4
.L_3769:
        /*5818*/ 	.word	index@($_ZN7cutlass13device_kernelIN5flash19enable_sm80_to_sm89INS1_16FlashAttnBwdSm80INS1_25CollectiveMainloopBwdSm80ILi2ELi2EN4cute5tupleIJNS5_1CILi128EEES8_NS7_ILi64EEEEEENS_10bfloat16_tEfNS_4arch4Sm80ELb1ELb0ELb1ELb0ELb1ELb0ELb0ELb0ELi2ELi4ELi4ELi4ELb0EEENS1_24CollectiveEpilogueBwdGQAISA_fSD_Li256ELb0ELb1EEENS1_25SingleTileBwdLPTSchedulerILb0ELi128ELb1EEEEEEEEEvNT_6ParamsE$_ZN4cute3eso3ESOILb1ELb0EJNS_5tupleIJNS_1CILi2EEES4_EEENS2_IJiiEEEEEC2ERKS5_RKS6_)
        /*581c*/ 	.word	0x00000000


	//----- nvinfo : EIATTR_FRAME_SIZE
	.align		4
.L_3770:
        /*5820*/ 	.byte	0x04, 0x11
        /*5822*/ 	.short	(.L_3772 - .L_3771)
	.align		4
.L_3771:
        /*5824*/ 	.word	index@($_ZN7cutlass13device_kernelIN5flash19enable_sm80_to_sm89INS1_16FlashAttnBwdSm80INS1_25CollectiveMainloopBwdSm80ILi2ELi2EN4cute5tupleIJNS5_1CILi128EEES8_NS7_ILi64EEEEEENS_10bfloat16_tEfNS_4arch4Sm80ELb1ELb0ELb1ELb0ELb1ELb0ELb0ELb0ELi2ELi4ELi4ELi4ELb0EEENS1_24CollectiveEpilogueBwdGQAISA_fSD_Li256ELb0ELb1EEENS1_25SingleTileBwdLPTSchedulerILb0ELi128ELb1EEEEEEEEEvNT_6ParamsE$_ZN4cute3eso3ESOILb1ELb0EJNS_5tupleIJNS_1CILi2EEES4_EEENS2_IJiNS3_ILi512EEEEEEEEC2ERKS5_RKS7_)
        /*5828*/ 	.word	0x00000000


	//----- nvinfo : EIATTR_FRAME_SIZE
	.align		4
.L_3772:
        /*582c*/ 	.byte	0x04, 0x11
        /*582e*/ 	.short	(.L_3774 - .L_3773)
	.align		4
.L_3773:
        /*5830*/ 	.word	index@($_ZN7cutlass13device_kernelIN5flash19enable_sm80_to_sm89INS1_16FlashAttnBwdSm80INS1_25CollectiveMainloopBwdSm80ILi2ELi2EN4cute5tupleIJNS5_1CILi128EEES8_NS7_ILi64EEEEEENS_10bfloat16_tEfNS_4arch4Sm80ELb1ELb0ELb1ELb0ELb1ELb0ELb0ELb0ELi2ELi4ELi4ELi4ELb0EEENS1_24CollectiveEpilogueBwdGQAISA_fSD_Li256ELb0ELb1EEENS1_25SingleTileBwdLPTSchedulerILb0ELi128ELb1EEEEEEEEEvNT_6ParamsE$_ZN4cute3eso3ESOILb1ELb0EJNS_5tupleIJNS_1CILi2EEES4_EEENS2_IJiNS3_ILi4096EEEEEEEEC2ERKS5_RKS7_)
        /*5834*/ 	.word	0x00000000


	//----- nvinfo : EIATTR_FRAME_SIZE
	.align		4
.L_3774:
        /*5838*/ 	.byte	0x04, 0x11
        /*583a*/ 	.short	(.L_3776 - .L_3775)
	.align		4
.L_3775:
        /*583c*/ 	.word	index@($_ZN7cutlass13device_kernelIN5flash19enable_sm80_to_sm89INS1_16FlashAttnBwdSm80INS1_25CollectiveMainloopBwdSm80ILi2ELi2EN4cute5tupleIJNS5_1CILi128EEES8_NS7_ILi64EEEEEENS_10bfloat16_tEfNS_4arch4Sm80ELb1ELb0ELb1ELb0ELb1ELb0ELb0ELb0ELi2ELi4ELi4ELi4ELb0EEENS1_24CollectiveEpilogueBwdGQAISA_fSD_Li256ELb0ELb1EEENS1_25SingleTileBwdLPTSchedulerILb0ELi128ELb1EEEEEEEEEvNT_6ParamsE$_ZN4cute3eso3ESOILb1ELb0EJNS_5tupleIJNS_1CILi2EEES4_EEENS2_IJNS3_ILi1EEEiEEEEEC2ERKS5_RKS7_)
        /*5840*/ 	.word	0x00000000


	//----- nvinfo : EIATTR_FRAME_SIZE
	.align		4
.L_3776:
        /*5844*/ 	.byte	0x04, 0x11
        /*5846*/ 	.short	(.L_3778 - .L_3777)
	.align		4
.L_3777:
        /*5848*/ 	.word	index@($_ZN7cutlass13device_kernelIN5flash19enable_sm80_to_sm89INS1_16FlashAttnBwdSm80INS1_25CollectiveMainloopBwdSm80ILi2ELi2EN4cute5tupleIJNS5_1CILi128EEES8_NS7_ILi64EEEEEENS_10bfloat16_tEfNS_4arch4Sm80ELb1ELb0ELb1ELb0ELb1ELb0ELb0ELb0ELi2ELi4ELi4ELi4ELb0EEENS1_24CollectiveEpilogueBwdGQAISA_fSD_Li256ELb0ELb1EEENS1_25SingleTileBwdLPTSchedulerILb0ELi128ELb1EEEEEEEEEvNT_6ParamsE$_ZN4cute3eso3ESOILb1ELb0EJNS_5tupleIJNS_1CILi2EEEEEENS2_IJiEEES4_NS3_ILi1EEEEEC2ERKS5_RKS6_RKS4_RKS7_)
        /*584c*/ 	.word	0x00000000


	//----- nvinfo : EIATTR_FRAME_SIZE
	.align		4
.L_3778:
        /*5850*/ 	.byte	0x04, 0x11
        /*5852*/ 	.short	(.L_3780 - .L_3779)
	.align		4
.L_3779:
        /*5854*/ 	.word	index@($_ZN7cutlass13device_kernelIN5flash19enable_sm80_to_sm89INS1_16FlashAttnBwdSm80INS1_25CollectiveMainloopBwdSm80ILi2ELi2EN4cute5tupleIJNS5_1CILi128EEES8_NS7_ILi64EEEEEENS_10bfloat16_tEfNS_4arch4Sm80ELb1ELb0ELb1ELb0ELb1ELb0ELb0ELb0ELi2ELi4ELi4ELi4ELb0EEENS1_24CollectiveEpilogueBwdGQAISA_fSD_Li256ELb0ELb1EEENS1_25SingleTileBwdLPTSchedulerILb0ELi128ELb1EEEEEEEEEvNT_6ParamsE$_ZN4cute3eso3ESOILb1ELb0EJNS_5tupleIJNS_1CILi2EEEEEENS2_IJiEEENS3_ILi1EEES7_EEC2ERKS5_RKS6_RKS7_SE_)
        /*5858*/ 	.word	0x00000000


	//----- nvinfo : EIATTR_FRAME_SIZE
	.align		4
.L_3780:
        /*585c*/ 	.byte	0x04, 0x11
        /*585e*/ 	.short	(.L_3782 - .L_3781)
	.align		4
.L_3781:
        /*5860*/ 	.word	index@($_ZN7cutlass13device_kernelIN5flash19enable_sm80_to_sm89INS1_16FlashAttnBwdSm80INS1_25CollectiveMainloopBwdSm80ILi2ELi2EN4cute5tupleIJNS5_1CILi128EEES8_NS7_ILi64EEEEEENS_10bfloat16_tEfNS_4arch4Sm80ELb1ELb0ELb1ELb0ELb1ELb0ELb0ELb0ELi2ELi4ELi4ELi4ELb0EEENS1_24CollectiveEpilogueBwdGQAISA_fSD_Li256ELb0ELb1EEENS1_25SingleTileBwdLPTSchedulerILb0ELi128ELb1EEEEEEEEEvNT_6ParamsE$_ZN4cute3eso3ESOILb1ELb0EJNS_5tupleIJNS_1CILi2EEEEEENS2_IJiEEEEEC2ERKS5_RKS6_)
        /*5864*/ 	.word	0x00000000


	//----- nvinfo : EIATTR_FRAME_SIZE
	.align		4
.L_3782:
        /*5868*/ 	.byte	0x04, 0x11
        /*586a*/ 	.short	(.L_3784 - .L_3783)
	.align		4
.L_3783:
        /*586c*/ 	.word	index@($_ZN7cutlass13device_kernelIN5flash19enable_sm80_to_sm89INS1_16FlashAttnBwdSm80INS1_25CollectiveMainloopBwdSm80ILi2ELi2EN4cute5tupleIJNS5_1CILi128EEES8_NS7_ILi64EEEEEENS_10bfloat16_tEfNS_4arch4Sm80ELb1ELb0ELb1ELb0ELb1ELb0ELb0ELb0ELi2ELi4ELi4ELi4ELb0EEENS1_24CollectiveEpilogueBwdGQAISA_fSD_Li256ELb0ELb1EEENS1_25SingleTileBwdLPTSchedulerILb0ELi128ELb1EEEEEEEEEvNT_6ParamsE$_ZN4cute3eso3ESOILb1ELb0EJNS_5tupleIJNS_1CILi1EEENS3_ILi2EEES5_EEENS2_IJS4_NS3_ILi256EEEiEEEEEC2ERKS6_RKS8_)
        /*5870*/ 	.word	0x00000000


	//----- nvinfo : EIATTR_FRAME_SIZE
	.align		4
.L_3784:
        /*5874*/ 	.byte	0x04, 0x11
        /*5876*/ 	.short	(.L_3786 - .L_3785)
	.align		4
.L_3785:
        /*5878*/ 	.word	index@($_ZN7cutlass13device_kernelIN5flash19enable_sm80_to_sm89INS1_16FlashAttnBwdSm80INS1_25CollectiveMainloopBwdSm80ILi2ELi2EN4cute5tupleIJNS5_1CILi128EEES8_NS7_ILi64EEEEEENS_10bfloat16_tEfNS_4arch4Sm80ELb1ELb0ELb1ELb0ELb1ELb0ELb0ELb0ELi2ELi4ELi4ELi4ELb0EEENS1_24CollectiveEpilogueBwdGQAISA_fSD_Li256ELb0ELb1EEENS1_25SingleTileBwdLPTSchedulerILb0ELi128ELb1EEEEEEEEEvNT_6ParamsE$_ZN4cute3eso3ESOILb1ELb0EJNS_5tupleIJNS_1CILi1EEENS3_ILi2EEEEEENS2_IJNS3_ILi0EEEiEEEEEC2ERKS6_RKS8_)
        /*587c*/ 	.word	0x00000000


	//----- nvinfo : EIATTR_FRAME_SIZE
	.align		4
.L_3786:
        /*5880*/ 	.byte	0x04, 0x11
        /*5882*/ 	.short	(.L_3788 - .L_3787)
	.align		4
.L_3787:
        /*5884*/ 	.word	index@($_ZN7cutlass13device_kernelIN5flash19enable_sm80_to_sm89INS1_16FlashAttnBwdSm80INS1_25CollectiveMainloopBwdSm80ILi2ELi2EN4cute5tupleIJNS5_1CILi128EEES8_NS7_ILi64EEEEEENS_10bfloat16_tEfNS_4arch4Sm80ELb1ELb0ELb1ELb0ELb1ELb0ELb0ELb0ELi2ELi4ELi4ELi4ELb0EEENS1_24CollectiveEpilogueBwdGQAISA_fSD_Li256ELb0ELb1EEENS1_25SingleTileBwdLPTSchedulerILb0ELi128ELb1EEEEEEEEEvNT_6ParamsE$_ZN4cute3eso3ESOILb1ELb0EJNS_5tupleIJNS_1CILi1EEENS3_ILi0EEEEEElS5_EEC2ERKS6_RKlRKS5_)
        /*5888*/ 	.word	0x00000000


	//----- nvinfo : EIATTR_FRAME_SIZE
	.align		4
.L_3788:
        /*588c*/ 	.byte	0x04, 0x11
        /*588e*/ 	.short	(.L_3790 - .L_3789)
	.align		4
.L_3789:
        /*5890*/ 	.word	index@($_ZN7cutlass13device_kernelIN5flash19enable_sm80_to_sm89INS1_16FlashAttnBwdSm80INS1_25CollectiveMainloopBwdSm80ILi2ELi2EN4cute5tupleIJNS5_1CILi128EEES8_NS7_ILi64EEEEEENS_10bfloat16_tEfNS_4arch4Sm80ELb1ELb0ELb1ELb0ELb1ELb0ELb0ELb0ELi2ELi4ELi4ELi4ELb0EEENS1_24CollectiveEpilogueBwdGQAISA_fSD_Li256ELb0ELb1EEENS1_25SingleTileBwdLPTSchedulerILb0ELi128ELb1EEEEEEEEEvNT_6ParamsE$_ZN4cute3eso3ESOILb1ELb0EJNS_5tupleIJNS_1CILi1EEENS3_ILi0EEEEEEiNS3_ILi1024EEEEEC2ERKS6_RKiRKS7_)
        /*5894*/ 	.word	0x00000000


	//----- nvinfo : EIATTR_FRAME_SIZE
	.align		4
.L_3790:
        /*5898*/ 	.byte	0x04, 0x11
        /*589a*/ 	.short	(.L_3792 - .L_3791)
	.align		4
.L_3791:
        /*589c*/ 	.word	index@($_ZN7cutlass13device_kernelIN5flash19enable_sm80_to_sm89INS1_16FlashAttnBwdSm80INS1_25CollectiveMainloopBwdSm80ILi2ELi2EN4cute5tupleIJNS5_1CILi128EEES8_NS7_ILi64EEEEEENS_10bfloat16_tEfNS_4arch4Sm80ELb1ELb0ELb1ELb0ELb1ELb0ELb0ELb0ELi2ELi4ELi4ELi4ELb0EEENS1_24CollectiveEpilogueBwdGQAISA_fSD_Li256ELb0ELb1EEENS1_25SingleTileBwdLPTSchedulerILb0ELi128ELb1EEEEEEEEEvNT_6ParamsE$_ZN4cute3eso3ESOILb1ELb0EJNS_5tupleIJNS_1CILi1EEENS3_ILi0EEEEEEiEEC2ERKS6_RKi)
        /*58a0*/ 	.word	0x00000000


	//----- nvinfo : EIATTR_FRAME_SIZE
	.align		4
.L_3792:
        /*58a4*/ 	.byte	0x04, 0x11
        /*58a6*/ 	.short	(.L_3794 - .L_3793)
	.align		4
.L_3793:
        /*58a8*/ 	.word	index@($_ZN7cutlass13device_kernelIN5flash19enable_sm80_to_sm89INS1_16FlashAttnBwdSm80INS1_25CollectiveMainloopBwdSm80ILi2ELi2EN4cute5tupleIJNS5_1CILi128EEES8_NS7_ILi64EEEEEENS_10bfloat16_tEfNS_4arch4Sm80ELb1ELb0ELb1ELb0ELb1ELb0ELb0ELb0ELi2ELi4ELi4ELi4ELb0EEENS1_24CollectiveEpilogueBwdGQAISA_fSD_Li256ELb0ELb1EEENS1_25SingleTileBwdLPTSchedulerILb0ELi128ELb1EEEEEEEEEvNT_6ParamsE$_ZN4cute3eso3ESOILb1ELb0EJNS_5tupleIJNS_1CILi1EEENS3_ILi0EEEEEENS3_ILi4096EEENS2_IJiiEEEEEC2ERKS6_RKS7_RKS8_)
        /*58ac*/ 	.word	0x00000000


	//----- nvinfo : EIATTR_FRAME_SIZE
	.align		4
.L_3794:
        /*58b0*/ 	.byte	0x04, 0x11
        /*58b2*/ 	.short	(.L_3796 - .L_3795)
	.align		4
.L_3795:
        /*58b4*/ 	.word	index@($_ZN7cutlass13device_kernelIN5flash19enable_sm80_to_sm89INS1_16FlashAttnBwdSm80INS1_25CollectiveMainloopBwdSm80ILi2ELi2EN4cute5tupleIJNS5_1CILi128EEES8_NS7_ILi64EEEEEENS_10bfloat16_tEfNS_4arch4Sm80ELb1ELb0ELb1ELb0ELb1ELb0ELb0ELb0ELi2ELi4ELi4ELi4ELb0EEENS1_24CollectiveEpilogueBwdGQAISA_fSD_Li256ELb0ELb1EEENS1_25SingleTileBwdLPTSchedulerILb0ELi128ELb1EEEEEEEEEvNT_6ParamsE$_ZN4cute3eso3ESOILb1ELb0EJNS_5tupleIJNS_1CILi1EEENS3_ILi0EEEEEENS2_IJiEEEEEC2ERKS6_RKS7_)
        /*58b8*/ 	.word	0x00000000


	//----- nvinfo : EIATTR_FRAME_SIZE
	.align		4
.L_3796:
        /*58bc*/ 	.byte	0x04, 0x11
        /*58be*/ 	.short	(.L_3798 - .L_3797)
	.align		4
.L_3797:
        /*58c0*/ 	.word	index@($_ZN7cutlass13device_kernelIN5flash19enable_sm80_to_sm89INS1_16FlashAttnBwdSm80INS1_25CollectiveMainloopBwdSm80ILi2ELi2EN4cute5tupleIJNS5_1CILi128EEES8_NS7_ILi64EEEEEENS_10bfloat16_tEfNS_4arch4Sm80ELb1ELb0ELb1ELb0ELb1ELb0ELb0ELb0ELi2ELi4ELi4ELi4ELb0EEENS1_24CollectiveEpilogueBwdGQAISA_fSD_Li256ELb0ELb1EEENS1_25SingleTileBwdLPTSchedulerILb0ELi128ELb1EEEEEEEEEvNT_6ParamsE$_ZN4cute3eso3ESOILb1ELb0EJNS_5tupleIJNS_1CILi1EEENS2_IJS4_NS3_ILi2EEES5_EEEEEENS2_IJNS3_ILi0EEENS2_IJS4_NS3_ILi256EEEiEEEEEEEEC2ERKS7_RKSB_)
        /*58c4*/ 	.word	0x00000000


	//----- nvinfo : EIATTR_FRAME_SIZE
	.align		4
.L_3798:
        /*58c8*/ 	.byte	0x04, 0x11
        /*58ca*/ 	.short	(.L_3800 - .L_3799)
	.align		4
.L_3799:
        /*58cc*/ 	.word	index@($_ZN7cutlass13device_kernelIN5flash19enable_sm80_to_sm89INS1_16FlashAttnBwdSm80INS1_25CollectiveMainloopBwdSm80ILi2ELi2EN4cute5tupleIJNS5_1CILi128EEES8_NS7_ILi64EEEEEENS_10bfloat16_tEfNS_4arch4Sm80ELb1ELb0ELb1ELb0ELb1ELb0ELb0ELb0ELi2ELi4ELi4ELi4ELb0EEENS1_24CollectiveEpilogueBwdGQAISA_fSD_Li256ELb0ELb1EEENS1_25SingleTileBwdLPTSchedulerILb0ELi128ELb1EEEEEEEEEvNT_6ParamsE$_ZN4cute3eso3ESOILb1ELb0EJNS_5tupleIJNS_1CILi16EEENS3_ILi2EEES5_S5_NS3_ILi4EEES5_EEENS2_IJNS3_ILi1EEEiiiNS3_ILi144EEENS3_ILi512EEEEEEEEC2ERKS7_RKSB_)
        /*58d0*/ 	.word	0x00000000


	//----- nvinfo : EIATTR_FRAME_SIZE
	.align		4
.L_3800:
        /*58d4*/ 	.byte	0x04, 0x11
        /*58d6*/ 	.short	(.L_3802 - .L_3801)
	.align		4
.L_3801:
        /*58d8*/ 	.word	index@($_ZN7cutlass13device_kernelIN5flash19enable_sm80_to_sm89INS1_16FlashAttnBwdSm80INS1_25CollectiveMainloopBwdSm80ILi2ELi2EN4cute5tupleIJNS5_1CILi128EEES8_NS7_ILi64EEEEEENS_10bfloat16_tEfNS_4arch4Sm80ELb1ELb0ELb1ELb0ELb1ELb0ELb0ELb0ELi2ELi4ELi4ELi4ELb0EEENS1_24CollectiveEpilogueBwdGQAISA_fSD_Li256ELb0ELb1EEENS1_25SingleTileBwdLPTSchedulerILb0ELi128ELb1EEEEEEEEEvNT_6ParamsE$_ZN4cute3eso3ESOILb1ELb0EJNS_5tupleIJNS_1CILi0EEES4_EEEiEEC2ERKS5_RKi)
        /*58dc*/ 	.word	0x00000000


	//----- nvinfo : EIATTR_FRAME_SIZE
	.align		4
.L_3802:
        /*58e0*/ 	.byte	0x04, 0x11
        /*58e2*/ 	.short	(.L_3804 - .L_3803)
	.align		4
.L_3803:
        /*58e4*/ 	.word	index@($_ZN7cutlass13device_kernelIN5flash19enable_sm80_to_sm89INS1_16FlashAttnBwdSm80INS1_25CollectiveMainloopBwdSm80ILi2ELi2EN4cute5tupleIJNS5_1CILi128EEES8_NS7_ILi64EEEEEENS_10bfloat16_tEfNS_4arch4Sm80ELb1ELb0ELb1ELb0ELb1ELb0ELb0ELb0ELi2ELi4ELi4ELi4ELb0EEENS1_24CollectiveEpilogueBwdGQAISA_fSD_Li256ELb0ELb1EEENS1_25SingleTileBwdLPTSchedulerILb0ELi128ELb1EEEEEEEEEvNT_6ParamsE$_ZN4cute3eso3ESOILb1ELb0EJNS_5tupleIJNS2_IJNS_1CILi8EEENS3_ILi1EEEEEENS3_ILi4EEES5_EEENS2_IJNS2_IJS5_NS3_ILi0EEEEEElS9_EEEEEC2ERKS8_RKSB_)
        /*58e8*/ 	.word	0x00000000


	//----- nvinfo : EIATTR_FRAME_SIZE
	.align		4
.L_3804:
        /*58ec*/ 	.byte	0x04, 0x11
        /*58ee*/ 	.short	(.L_3806 - .L_3805)
	.align		4
.L_3805:
        /*58f0*/ 	.word	index@($_ZN7cutlass13device_kernelIN5flash19enable_sm80_to_sm89INS1_16FlashAttnBwdSm80INS1_25CollectiveMainloopBwdSm80ILi2ELi2EN4cute5tupleIJNS5_1CILi128EEES8_NS7_ILi64EEEEEENS_10bfloat16_tEfNS_4arch4Sm80ELb1ELb0ELb1ELb0ELb1ELb0ELb0ELb0ELi2ELi4ELi4ELi4ELb0EEENS1_24CollectiveEpilogueBwdGQAISA_fSD_Li256ELb0ELb1EEENS1_25SingleTileBwdLPTSchedulerILb0ELi128ELb1EEEEEEEEEvNT_6ParamsE$_ZN4cute3eso3ESOILb1ELb0EJNS_5tupleIJNS2_IJNS_1CILi8EEENS3_ILi1EEEEEENS3_ILi2EEES4_EEENS2_IJNS2_IJS5_NS3_ILi0EEEEEEiNS3_ILi1024EEEEEEEEC2ERKS8_RKSC_)
        /*58f4*/ 	.word	0x00000000


	//----- nvinfo : EIATTR_FRAME_SIZE
	.align		4
.L_3806:
        /*58f8*/ 	.byte	0x04, 0x11
        /*58fa*/ 	.short	(.L_3808 - .L_3807)
	.align		4
.L_3807:
        /*58fc*/ 	.word	index@($_ZN7cutlass13device_kernelIN5flash19enable_sm80_to_sm89INS1_16FlashAttnBwdSm80INS1_25CollectiveMainloopBwdSm80ILi2ELi2EN4cute5tupleIJNS5_1CILi128EEES8_NS7_ILi64EEEEEENS_10bfloat16_tEfNS_4arch4Sm80ELb1ELb0ELb1ELb0ELb1ELb0ELb0ELb0ELi2ELi4ELi4ELi4ELb0EEENS1_24CollectiveEpilogueBwdGQAISA_fSD_Li256ELb0ELb1EEENS1_25SingleTileBwdLPTSchedulerILb0ELi128ELb1EEEEEEEEEvNT_6ParamsE$_ZN4cute3eso3ESOILb1ELb0EJNS_5tupleIJNS2_IJNS_1CILi8EEENS3_ILi1EEEEEENS3_ILi2EEENS2_IJS7_S7_EEEEEENS2_IJNS2_IJS5_NS3_ILi0EEEEEENS3_ILi4096EEENS2_IJiiEEEEEEEEC2ERKS9_RKSE_)
        /*5900*/ 	.word	0x00000000


	//----- nvinfo : EIATTR_FRAME_SIZE
	.align		4
.L_3808:
        /*5904*/ 	.byte	0x04, 0x11
        /*5906*/ 	.short	(.L_3810 - .L_3809)
	.align		4
.L_3809:
        /*5908*/ 	.word	index@($_ZN7cutlass13device_kernelIN5flash19enable_sm80_to_sm89INS1_16FlashAttnBwdSm80INS1_25CollectiveMainloopBwdSm80ILi2ELi2EN4cute5tupleIJNS5_1CILi128EEES8_NS7_ILi64EEEEEENS_10bfloat16_tEfNS_4arch4Sm80ELb1ELb0ELb1ELb0ELb1ELb0ELb0ELb0ELi2ELi4ELi4ELi4ELb0EEENS1_24CollectiveEpilogueBwdGQAISA_fSD_Li256ELb0ELb1EEENS1_25SingleTileBwdLPTSchedulerILb0ELi128ELb1EEEEEEEEEvNT_6ParamsE$_ZN4cute3eso3ESOILb1ELb0EJNS_5tupleIJNS2_IJNS_1CILi8EEENS3_ILi1EEEEEENS3_ILi2EEEEEENS2_IJNS2_IJS5_NS3_ILi0EEEEEEiEEEEEC2ERKS8_RKSB_)
        /*590c*/ 	.word	0x00000000


	//----- nvinfo : EIATTR_FRAME_SIZE
	.align		4
.L_3810:
        /*5910*/ 	.byte	0x04, 0x11
        /*5912*/ 	.short	(.L_3812 - .L_3811)
	.align		4
.L_3811:
        /*5914*/ 	.word	index@($_ZN7cutlass13device_kernelIN5flash19enable_sm80_to_sm89INS1_16FlashAttnBwdSm80INS1_25CollectiveMainloopBwdSm80ILi2ELi2EN4cute5tupleIJNS5_1CILi128EEES8_NS7_ILi64EEEEEENS_10bfloat16_tEfNS_4arch4Sm80ELb1ELb0ELb1ELb0ELb1ELb0ELb0ELb0ELi2ELi4ELi4ELi4ELb0EEENS1_24CollectiveEpilogueBwdGQAISA_fSD_Li256ELb0ELb1EEENS1_25SingleTileBwdLPTSchedulerILb0ELi128ELb1EEEEEEEEEvNT_6ParamsE$_ZN4cute3eso3ESOILb1ELb0EJNS_5tupleIJNS2_IJNS_1CILi8EEENS3_ILi1EEEEEENS2_IJNS3_ILi2EEEEEEEEENS2_IJNS2_IJS5_NS3_ILi0EEEEEENS2_IJiEEEEEEEEC2ERKS9_RKSD_)
        /*5918*/ 	.word	0x00000000


	//----- nvinfo : EIATTR_FRAME_SIZE
	.align		4
.L_3812:
        /*591c*/ 	.byte	0x04, 0x11
        /*591e*/ 	.short	(.L_3814 - .L_3813)
	.align		4
.L_3813:
        /*5920*/ 	.word	index@($_ZN7cutlass13device_kernelIN5flash19enable_sm80_to_sm89INS1_16FlashAttnBwdSm80INS1_25CollectiveMainloopBwdSm80ILi2ELi2EN4cute5tupleIJNS5_1CILi128EEES8_NS7_ILi64EEEEEENS_10bfloat16_tEfNS_4arch4Sm80ELb1ELb0ELb1ELb0ELb1ELb0ELb0ELb0ELi2ELi4ELi4ELi4ELb0EEENS1_24CollectiveEpilogueBwdGQAISA_fSD_Li256ELb0ELb1EEENS1_25SingleTileBwdLPTSchedulerILb0ELi128ELb1EEEEEEEEEvNT_6ParamsE$_ZN4cute3eso3ESOILb1ELb0EJNS_5tupleIJNS2_IJNS_1CILi2EEES4_S4_EEES4_NS2_IJS4_S4_EEEEEENS2_IJNS2_IJNS3_ILi1EEENS3_ILi512EEEiEEENS3_ILi4096EEENS2_IJiiEEEEEEEEC2ERKS7_RKSD_)
        /*5924*/ 	.word	0x00000000


	//----- nvinfo : EIATTR_FRAME_SIZE
	.align		4
.L_3814:
        /*5928*/ 	.byte	0x04, 0x11
        /*592a*/ 	.short	(.L_3816 - .L_3815)
	.align		4
.L_3815:
        /*592c*/ 	.word	index@($_ZN7cutlass13device_kernelIN5flash19enable_sm80_to_sm89INS1_16FlashAttnBwdSm80INS1_25CollectiveMainloopBwdSm80ILi2ELi2EN4cute5tupleIJNS5_1CILi128EEES8_NS7_ILi64EEEEEENS_10bfloat16_tEfNS_4arch4Sm80ELb1ELb0ELb1ELb0ELb1ELb0ELb0ELb0ELi2ELi4ELi4ELi4ELb0EEENS1_24CollectiveEpilogueBwdGQAISA_fSD_Li256ELb0ELb1EEENS1_25SingleTileBwdLPTSchedulerILb0ELi128ELb1EEEEEEEEEvNT_6ParamsE$_ZN4cute3eso3ESOILb1ELb0EJNS_5tupleIJNS2_IJNS_1CILi2EEES4_S4_EEES4_NS2_IJNS2_IJS4_S4_EEES4_EEEEEENS2_IJNS2_IJNS3_ILi1EEENS3_ILi512EEEiEEENS3_ILi4096EEENS2_IJNS2_IJiiEEENS3_ILi8192EEEEEEEEEEEC2ERKS8_RKSG_)
        /*5930*/ 	.word	0x00000000


	//----- nvinfo : EIATTR_FRAME_SIZE
	.align		4
.L_3816:
        /*5934*/ 	.byte	0x04, 0x11
        /*5936*/ 	.short	(.L_3818 - .L_3817)
	.align		4
.L_3817:
        /*5938*/ 	.word	index@($_ZN7cutlass13device_kernelIN5flash19enable_sm80_to_sm89INS1_16FlashAttnBwdSm80INS1_25CollectiveMainloopBwdSm80ILi2ELi2EN4cute5tupleIJNS5_1CILi128EEES8_NS7_ILi64EEEEEENS_10bfloat16_tEfNS_4arch4Sm80ELb1ELb0ELb1ELb0ELb1ELb0ELb0ELb0ELi2ELi4ELi4ELi4ELb0EEENS1_24CollectiveEpilogueBwdGQAISA_fSD_Li256ELb0ELb1EEENS1_25SingleTileBwdLPTSchedulerILb0ELi128ELb1EEEEEEEEEvNT_6ParamsE$_ZN4cute3eso3ESOILb1ELb0EJNS_5tupleIJNS2_IJNS_1CILi2EEES4_EEES5_NS3_ILi8EEEEEENS2_IJNS2_IJiNS3_ILi512EEEEEENS2_IJiiEEENS3_ILi1024EEEEEEEEC2ERKS7_RKSC_)
        /*593c*/ 	.word	0x00000000


	//----- nvinfo : EIATTR_FRAME_SIZE
	.align		4
.L_3818:
        /*5940*/ 	.byte	0x04, 0x11
        /*5942*/ 	.short	(.L_3820 - .L_3819)
	.align		4
.L_3819:
        /*5944*/ 	.word	index@($_ZN7cutlass13device_kernelIN5flash19enable_sm80_to_sm89INS1_16FlashAttnBwdSm80INS1_25CollectiveMainloopBwdSm80ILi2ELi2EN4cute5tupleIJNS5_1CILi128EEES8_NS7_ILi64EEEEEENS_10bfloat16_tEfNS_4arch4Sm80ELb1ELb0ELb1ELb0ELb1ELb0ELb0ELb0ELi2ELi4ELi4ELi4ELb0EEENS1_24CollectiveEpilogueBwdGQAISA_fSD_Li256ELb0ELb1EEENS1_25SingleTileBwdLPTSchedulerILb0ELi128ELb1EEEEEEEEEvNT_6ParamsE$_ZN4cute3eso3ESOILb1ELb0EJNS_5tupleIJNS2_IJNS_1CILi2EEES4_EEES4_EEENS2_IJNS2_IJiiEEENS3_ILi8192EEEEEEEEC2ERKS6_RKS9_)
        /*5948*/ 	.word	0x00000000


	//----- nvinfo : EIATTR_FRAME_SIZE
	.align		4
.L_3820:
        /*594c*/ 	.byte	0x04, 0x11
        /*594e*/ 	.short	(.L_3822 - .L_3821)
	.align		4
.L_3821:
        /*5950*/ 	.word	index@($_ZN7cutlass13device_kernelIN5flash19enable_sm80_to_sm89INS1_16FlashAttnBwdSm80INS1_25CollectiveMainloopBwdSm80ILi2ELi2EN4cute5tupleIJNS5_1CILi128EEES8_NS7_ILi64EEEEEENS_10bfloat16_tEfNS_4arch4Sm80ELb1ELb0ELb1ELb0ELb1ELb0ELb0ELb0ELi2ELi4ELi4ELi4ELb0EEENS1_24CollectiveEpilogueBwdGQAISA_fSD_Li256ELb0ELb1EEENS1_25SingleTileBwdLPTSchedulerILb0ELi128ELb1EEEEEEEEEvNT_6ParamsE$_ZN4cute3eso3ESOILb1ELb0EJNS_5tupleIJNS2_IJNS_1CILi2EEES4_EEENS3_ILi8EEES5_EEENS2_IJNS2_IJNS3_ILi1EEEiEEENS3_ILi1024EEENS2_IJiiEEEEEEEEC2ERKS7_RKSC_)
        /*5954*/ 	.word	0x00000000


	//----- nvinfo : EIATTR_FRAME_SIZE
	.align		4
.L_3822:
        /*5958*/ 	.byte	0x04, 0x11
        /*595a*/ 	.short	(.L_3824 - .L_3823)
	.align		4
.L_3823:
        /*595c*/ 	.word	index@($_ZN7cutlass13device_kernelIN5flash19enable_sm80_to_sm89INS1_16FlashAttnBwdSm80INS1_25CollectiveMainloopBwdSm80ILi2ELi2EN4cute5tupleIJNS5_1CILi128EEES8_NS7_ILi64EEEEEENS_10bfloat16_tEfNS_4arch4Sm80ELb1ELb0ELb1ELb0ELb1ELb0ELb0ELb0ELi2ELi4ELi4ELi4ELb0EEENS1_24CollectiveEpilogueBwdGQAISA_fSD_Li256ELb0ELb1EEENS1_25SingleTileBwdLPTSchedulerILb0ELi128ELb1EEEEEEEEEvNT_6ParamsE$_ZN4cute3eso3ESOILb1ELb0EJNS_5tupleIJNS2_IJNS_1CILi1EEENS3_ILi0EEEEEES5_EEENS2_IJNS2_IJS5_S5_EEEiEEEEEC2ERKS7_RKS9_)
        /*5960*/ 	.word	0x00000000


	//----- nvinfo : EIATTR_FRAME_SIZE
	.align		4
.L_3824:
        /*5964*/ 	.byte	0x04, 0x11
        /*5966*/ 	.short	(.L_3826 - .L_3825)
	.align		4
.L_3825:
        /*5968*/ 	.word	index@($_ZN7cutlass13device_kernelIN5flash19enable_sm80_to_sm89INS1_16FlashAttnBwdSm80INS1_25CollectiveMainloopBwdSm80ILi2ELi2EN4cute5tupleIJNS5_1CILi128EEES8_NS7_ILi64EEEEEENS_10bfloat16_tEfNS_4arch4Sm80ELb1ELb0ELb1ELb0ELb1ELb0ELb0ELb0ELi2ELi4ELi4ELi4ELb0EEENS1_24CollectiveEpilogueBwdGQAISA_fSD_Li256ELb0ELb1EEENS1_25SingleTileBwdLPTSchedulerILb0ELi128ELb1EEEEEEEEEvNT_6ParamsE$_ZN4cute3eso3ESOILb1ELb0EJNS_5tupleIJNS2_IJNS_1CILi1EEENS3_ILi0EEEEEENS2_IJS5_S5_EEEEEENS2_IJS5_iEEEEEC2ERKS8_RKS9_)
        /*596c*/ 	.word	0x00000000


	//----- nvinfo : EIATTR_FRAME_SIZE
	.align		4
.L_3826:
        /*5970*/ 	.byte	0x04, 0x11
        /*5972*/ 	.short	(.L_3828 - .L_3827)
	.align		4
.L_3827:
        /*5974*/ 	.word	index@($_ZN7cutlass13device_kernelIN5flash19enable_sm80_to_sm89INS1_16FlashAttnBwdSm80INS1_25CollectiveMainloopBwdSm80ILi2ELi2EN4cute5tupleIJNS5_1CILi128EEES8_NS7_ILi64EEEEEENS_10bfloat16_tEfNS_4arch4Sm80ELb1ELb0ELb1ELb0ELb1ELb0ELb0ELb0ELi2ELi4ELi4ELi4ELb0EEENS1_24CollectiveEpilogueBwdGQAISA_fSD_Li256ELb0ELb1EEENS1_25SingleTileBwdLPTSchedulerILb0ELi128ELb1EEEEEEEEEvNT_6ParamsE$_ZN4cute3eso3ESOILb1ELb0EJNS_5tupleIJNS2_IJNS_1CILi1EEENS2_IJS4_NS3_ILi2EEES5_EEEEEES5_NS2_IJS5_S5_EEEEEENS2_IJNS2_IJNS3_ILi0EEENS2_IJS4_NS3_ILi256EEEiEEEEEENS3_ILi2048EEENS2_IJiNS3_ILi4096EEEEEEEEEEEC2ERKS9_RKSH_)
        /*5978*/ 	.word	0x00000000


	//----- nvinfo : EIATTR_FRAME_SIZE
	.align		4
.L_3828:
        /*597c*/ 	.byte	0x04, 0x11
        /*597e*/ 	.short	(.L_3830 - .L_3829)
	.align		4
.L_3829:
        /*5980*/ 	.word	index@($_ZN7cutlass13device_kernelIN5flash19enable_sm80_to_sm89INS1_16FlashAttnBwdSm80INS1_25CollectiveMainloopBwdSm80ILi2ELi2EN4cute5tupleIJNS5_1CILi128EEES8_NS7_ILi64EEEEEENS_10bfloat16_tEfNS_4arch4Sm80ELb1ELb0ELb1ELb0ELb1ELb0ELb0ELb0ELi2ELi4ELi4ELi4ELb0EEENS1_24CollectiveEpilogueBwdGQAISA_fSD_Li256ELb0ELb1EEENS1_25SingleTileBwdLPTSchedulerILb0ELi128ELb1EEEEEEEEEvNT_6ParamsE$_ZN4cute3eso3ESOILb1ELb0EJNS_5tupleIJNS2_IJNS2_IJNS_1CILi8EEENS3_ILi1EEEEEES5_EEENS2_IJNS2_IJS5_S5_EEENS3_ILi2EEEEEEEEENS2_IJNS2_IJNS2_IJS5_NS3_ILi0EEEEEESC_EEENS2_IJNS2_IJSC_SC_EEEiEEEEEEEEC2ERKSB_RKSH_)
        /*5984*/ 	.word	0x00000000


	//----- nvinfo : EIATTR_FRAME_SIZE
	.align		4
.L_3830:
        /*5988*/ 	.byte	0x04, 0x11
        /*598a*/ 	.short	(.L_3832 - .L_3831)
	.align		4
.L_3831:
        /*598c*/ 	.word	index@($_ZN7cutlass13device_kernelIN5flash19enable_sm80_to_sm89INS1_16FlashAttnBwdSm80INS1_25CollectiveMainloopBwdSm80ILi2ELi2EN4cute5tupleIJNS5_1CILi128EEES8_NS7_ILi64EEEEEENS_10bfloat16_tEfNS_4arch4Sm80ELb1ELb0ELb1ELb0ELb1ELb0ELb0ELb0ELi2ELi4ELi4ELi4ELb0EEENS1_24CollectiveEpilogueBwdGQAISA_fSD_Li256ELb0ELb1EEENS1_25SingleTileBwdLPTSchedulerILb0ELi128ELb1EEEEEEEEEvNT_6ParamsE$_ZN4cute3eso3ESOILb1ELb0EJNS_5tupleIJNS2_IJNS2_IJNS_1CILi8EEENS3_ILi1EEEEEENS2_IJS5_S5_EEEEEENS2_IJS5_NS3_ILi2EEEEEEEEENS2_IJNS2_IJNS2_IJS5_NS3_ILi0EEEEEENS2_IJSC_SC_EEEEEENS2_IJSC_iEEEEEEEEC2ERKSB_RKSH_)
        /*5990*/ 	.word	0x00000000


	//----- nvinfo : EIATTR_FRAME_SIZE
	.align		4
.L_3832:
        /*5994*/ 	.byte	0x04, 0x11
        /*5996*/ 	.short	(.L_3834 - .L_3833)
	.align		4
.L_3833:
        /*5998*/ 	.word	index@($_ZN7cutlass13device_kernelIN5flash19enable_sm80_to_sm89INS1_16FlashAttnBwdSm80INS1_25CollectiveMainloopBwdSm80ILi2ELi2EN4cute5tupleIJNS5_1CILi128EEES8_NS7_ILi64EEEEEENS_10bfloat16_tEfNS_4arch4Sm80ELb1ELb0ELb1ELb0ELb1ELb0ELb0ELb0ELi2ELi4ELi4ELi4ELb0EEENS1_24CollectiveEpilogueBwdGQAISA_fSD_Li256ELb0ELb1EEENS1_25SingleTileBwdLPTSchedulerILb0ELi128ELb1EEEEEEEEEvNT_6ParamsE$_ZN4cute3eso3ESOILb1ELb0EJNS_1CILi8EEEiiiNS2_ILi144EEENS2_ILi512EEEEEC2ERKS3_RKiSA_SA_RKS4_RKS5_)
        /*599c*/ 	.word	0x00000000


	//----- nvinfo : EIATTR_FRAME_SIZE
	.align		4
.L_3834:
        /*59a0*/ 	.byte	0x04, 0x11
        /*59a2*/ 	.short	(.L_3836 - .L_3835)
	.align		4
.L_3835:
        /*59a4*/ 	.word	index@($_ZN7cutlass13device_kernelIN5flash19enable_sm80_to_sm89INS1_16FlashAttnBwdSm80INS1_25CollectiveMainloopBwdSm80ILi2ELi2EN4cute5tupleIJNS5_1CILi128EEES8_NS7_ILi64EEEEEENS_10bfloat16_tEfNS_4arch4Sm80ELb1ELb0ELb1ELb0ELb1ELb0ELb0ELb0ELi2ELi4ELi4ELi4ELb0EEENS1_24CollectiveEpilogueBwdGQAISA_fSD_Li256ELb0ELb1EEENS1_25SingleTileBwdLPTSchedulerILb0ELi128ELb1EEEEEEEEEvNT_6ParamsE$_ZN4cute3eso3ESOILb1ELb0EJNS_1CILi8EEEiiEEC2ERKS3_RKiS8_)
        /*59a8*/ 	.word	0x00000000


	//----- nvinfo : EIATTR_FRAME_SIZE
	.align		4
.L_3836:
        /*59ac*/ 	.byte	0x04, 0x11
        /*59ae*/ 	.short	(.L_3838 - .L_3837)
	.align		4
.L_3837:
        /*59b0*/ 	.word	index@($_ZN7cutlass13device_kernelIN5flash19enable_sm80_to_sm89INS1_16FlashAttnBwdSm80INS1_25CollectiveMainloopBwdSm80ILi2ELi2EN4cute5tupleIJNS5_1CILi128EEES8_NS7_ILi64EEEEEENS_10bfloat16_tEfNS_4arch4Sm80ELb1ELb0ELb1ELb0ELb1ELb0ELb0ELb0ELi2ELi4ELi4ELi4ELb0EEENS1_24CollectiveEpilogueBwdGQAISA_fSD_Li256ELb0ELb1EEENS1_25SingleTileBwdLPTSchedulerILb0ELi128ELb1EEEEEEEEEvNT_6ParamsE$_ZN4cute3eso3ESOILb1ELb0EJNS_1CILi4096EEEiiNS2_ILi8192EEEEEC2ERKS3_RKiS9_RKS4_)
        /*59b4*/ 	.word	0x00000000


	//----- nvinfo : EIATTR_FRAME_SIZE
	.align		4
.L_3838:
        /*59b8*/ 	.byte	0x04, 0x11
        /*59ba*/ 	.short	(.L_3840 - .L_3839)
	.align		4
.L_3839:
        /*59bc*/ 	.word	index@($_ZN7cutlass13device_kernelIN5flash19enable_sm80_to_sm89INS1_16FlashAttnBwdSm80INS1_25CollectiveMainloopBwdSm80ILi2ELi2EN4cute5tupleIJNS5_1CILi128EEES8_NS7_ILi64EEEEEENS_10bfloat16_tEfNS_4arch4Sm80ELb1ELb0ELb1ELb0ELb1ELb0ELb0ELb0ELi2ELi4ELi4ELi4ELb0EEENS1_24CollectiveEpilogueBwdGQAISA_fSD_Li256ELb0ELb1EEENS1_25SingleTileBwdLPTSchedulerILb0ELi128ELb1EEEEEEEEEvNT_6ParamsE$_ZN4cute3eso3ESOILb1ELb0EJNS_1CILi4096EEEiiEEC2ERKS3_RKiS8_)
        /*59c0*/ 	.word	0x00000000


	//----- nvinfo : EIATTR_FRAME_SIZE
	.align		4
.L_3840:
        /*59c4*/ 	.byte	0x04, 0x11
        /*59c6*/ 	.short	(.L_3842 - .L_3841)
	.align		4
.L_3841:
        /*59c8*/ 	.word	index@($_ZN7cutlass13device_kernelIN5flash19enable_sm80_to_sm89INS1_16FlashAttnBwdSm80INS1_25CollectiveMainloopBwdSm80ILi2ELi2EN4cute5tupleIJNS5_1CILi128EEES8_NS7_ILi64EEEEEENS_10bfloat16_tEfNS_4arch4Sm80ELb1ELb0ELb1ELb0ELb1ELb0ELb0ELb0ELi2ELi4ELi4ELi4ELb0EEENS1_24CollectiveEpilogueBwdGQAISA_fSD_Li256ELb0ELb1EEENS1_25SingleTileBwdLPTSchedulerILb0ELi128ELb1EEEEEEEEEvNT_6ParamsE$_ZN4cute3eso3ESOILb1ELb0EJNS_1CILi4096EEENS_5tupleIJiiEEEEEC2ERKS3_RKS5_)
        /*59cc*/ 	.word	0x00000000


	//----- nvinfo : EIATTR_FRAME_SIZE
	.align		4
.L_3842:
        /*59d0*/ 	.byte	0x04, 0x11
        /*59d2*/ 	.short	(.L_3844 - .L_3843)
	.align		4
.L_3843:
        /*59d4*/ 	.word	index@($_ZN7cutlass13device_kernelIN5flash19enable_sm80_to_sm89INS1_16FlashAttnBwdSm80INS1_25CollectiveMainloopBwdSm80ILi2ELi2EN4cute5tupleIJNS5_1CILi128EEES8_NS7_ILi64EEEEEENS_10bfloat16_tEfNS_4arch4Sm80ELb1ELb0ELb1ELb0ELb1ELb0ELb0ELb0ELi2ELi4ELi4ELi4ELb0EEENS1_24CollectiveEpilogueBwdGQAISA_fSD_Li256ELb0ELb1EEENS1_25SingleTileBwdLPTSchedulerILb0ELi128ELb1EEEEEEEEEvNT_6ParamsE$_ZN4cute3eso3ESOILb1ELb0EJNS_1CILi4096EEENS_5tupleIJNS4_IJiiEEENS2_ILi8192EEEEEEEEC2ERKS3_RKS7_)
        /*59d8*/ 	.word	0x00000000


	//----- nvinfo : EIATTR_FRAME_SIZE
	.align		4
.L_3844:
        /*59dc*/ 	.byte	0x04, 0x11
        /*59de*/ 	.short	(.L_3846 - .L_3845)
	.align		4
.L_3845:
        /*59e0*/ 	.word	index@($_ZN7cutlass13device_kernelIN5flash19enable_sm80_to_sm89INS1_16FlashAttnBwdSm80INS1_25CollectiveMainloopBwdSm80ILi2ELi2EN4cute5tupleIJNS5_1CILi128EEES8_NS7_ILi64EEEEEENS_10bfloat16_tEfNS_4arch4Sm80ELb1ELb0ELb1ELb0ELb1ELb0ELb0ELb0ELi2ELi4ELi4ELi4ELb0EEENS1_24CollectiveEpilogueBwdGQAISA_fSD_Li256ELb0ELb1EEENS1_25SingleTileBwdLPTSchedulerILb0ELi128ELb1EEEEEEEEEvNT_6ParamsE$_ZN4cute3eso3ESOILb1ELb0EJNS_1CILi2EEEiEEC2ERKS3_RKi)
        /*59e4*/ 	.word	0x00000000


	//----- nvinfo : EIATTR_FRAME_SIZE
	.align		4
.L_3846:
        /*59e8*/ 	.byte	0x04, 0x11
        /*59ea*/ 	.short	(.L_3848 - .L_3847)
	.align		4
.L_3847:
        /*59ec*/ 	.word	index@($_ZN7cutlass13device_kernelIN5flash19enable_sm80_to_sm89INS1_16FlashAttnBwdSm80INS1_25CollectiveMainloopBwdSm80ILi2ELi2EN4cute5tupleIJNS5_1CILi128EEES8_NS7_ILi64EEEEEENS_10bfloat16_tEfNS_4arch4Sm80ELb1ELb0ELb1ELb0ELb1ELb0ELb0ELb0ELi2ELi4ELi4ELi4ELb0EEENS1_24CollectiveEpilogueBwdGQAISA_fSD_Li256ELb0ELb1EEENS1_25SingleTileBwdLPTSchedulerILb0ELi128ELb1EEEEEEEEEvNT_6ParamsE$_ZN4cute3eso3ESOILb1ELb0EJNS_1CILi1EEEiiiNS2_ILi72EEENS2_ILi512EEEEEC2ERKS3_RKiSA_SA_RKS4_RKS5_)
        /*59f0*/ 	.word	0x00000000


	//----- nvinfo : EIATTR_FRAME_SIZE
	.align		4
.L_3848:
        /*59f4*/ 	.byte	0x04, 0x11
        /*59f6*/ 	.short	(.L_3850 - .L_3849)
	.align		4
.L_3849:
        /*59f8*/ 	.word	index@($_ZN7cutlass13device_kernelIN5flash19enable_sm80_to_sm89INS1_16FlashAttnBwdSm80INS1_25CollectiveMainloopBwdSm80ILi2ELi2EN4cute5tupleIJNS5_1CILi128EEES8_NS7_ILi64EEEEEENS_10bfloat16_tEfNS_4arch4Sm80ELb1ELb0ELb1ELb0ELb1ELb0ELb0ELb0ELi2ELi4ELi4ELi4ELb0EEENS1_24CollectiveEpilogueBwdGQAISA_fSD_Li256ELb0ELb1EEENS1_25SingleTileBwdLPTSchedulerILb0ELi128ELb1EEEEEEEEEvNT_6ParamsE$_ZN4cute3eso3ESOILb1ELb0EJNS_1CILi1EEEiiiNS2_ILi64EEENS2_ILi72EEENS2_ILi144EEENS2_ILi288EEENS2_ILi512EEEEEC2ERKS3_RKiSD_SD_RKS4_RKS5_RKS6_RKS7_RKS8_)
        /*59fc*/ 	.word	0x00000000


	//----- nvinfo : EIATTR_FRAME_SIZE
	.align		4
.L_3850:
        /*5a00*/ 	.byte	0x04, 0x11
        /*5a02*/ 	.short	(.L_3852 - .L_3851)
	.align		4
.L_3851:
        /*5a04*/ 	.word	index@($_ZN7cutlass13device_kernelIN5flash19enable_sm80_to_sm89INS1_16FlashAttnBwdSm80INS1_25CollectiveMainloopBwdSm80ILi2ELi2EN4cute5tupleIJNS5_1CILi128EEES8_NS7_ILi64EEEEEENS_10bfloat16_tEfNS_4arch4Sm80ELb1ELb0ELb1ELb0ELb1ELb0ELb0ELb0ELi2ELi4ELi4ELi4ELb0EEENS1_24CollectiveEpilogueBwdGQAISA_fSD_Li256ELb0ELb1EEENS1_25SingleTileBwdLPTSchedulerILb0ELi128ELb1EEEEEEEEEvNT_6ParamsE$_ZN4cute3eso3ESOILb1ELb0EJNS_1CILi1EEEiiiNS2_ILi144EEENS2_ILi512EEEEEC2ERKS3_RKiSA_SA_RKS4_RKS5_)
        /*5a08*/ 	.word	0x00000000


	//----- nvinfo : EIATTR_FRAME_SIZE
	.align		4
.L_3852:
        /*5a0c*/ 	.byte	0x04, 0x11
        /*5a0e*/ 	.short	(.L_3854 - .L_3853)
	.align		4
.L_3853:
        /*5a10*/ 	.word	index@($_ZN7cutlass13device_kernelIN5flash19enable_sm80_to_sm89INS1_16FlashAttnBwdSm80INS1_25CollectiveMainloopBwdSm80ILi2ELi2EN4cute5tupleIJNS5_1CILi128EEES8_NS7_ILi64EEEEEENS_10bfloat16_tEfNS_4arch4Sm80ELb1ELb0ELb1ELb0ELb1ELb0ELb0ELb0ELi2ELi4ELi4ELi4ELb0EEENS1_24CollectiveEpilogueBwdGQAISA_fSD_Li256ELb0ELb1EEENS1_25SingleTileBwdLPTSchedulerILb0ELi128ELb1EEEEEEEEEvNT_6ParamsE$_ZN4cute3eso3ESOILb1ELb0EJNS_1CILi1EEEiEEC2ERKS3_RKi)
        /*5a14*/ 	.word	0x00000000


	//----- nvinfo : EIATTR_FRAME_SIZE
	.align		4
.L_3854:
        /*5a18*/ 	.byte	0x04, 0x11
        /*5a1a*/ 	.short	(.L_3856 - .L_3855)
	.align		4
.L_3855:
        /*5a1c*/ 	.word	index@($_ZN7cutlass13device_kernelIN5flash19enable_sm80_to_sm89INS1_16FlashAttnBwdSm80INS1_25CollectiveMainloopBwdSm80ILi2ELi2EN4cute5tupleIJNS5_1CILi128EEES8_NS7_ILi64EEEEEENS_10bfloat16_tEfNS_4arch4Sm80ELb1ELb0ELb1ELb0ELb1ELb0ELb0ELb0ELi2ELi4ELi4ELi4ELb0EEENS1_24CollectiveEpilogueBwdGQAISA_fSD_Li256ELb0ELb1EEENS1_25SingleTileBwdLPTSchedulerILb0ELi128ELb1EEEEEEEEEvNT_6ParamsE$_ZN4cute3eso3ESOILb1ELb0EJNS_1CILi1EEENS_5tupleIJiiiEEENS2_ILi64EEENS4_IJNS2_ILi72EEENS2_ILi144EEENS2_ILi288EEEEEENS2_ILi512EEEEEC2ERKS3_RKS5_RKS6_RKSA_RKSB_)
        /*5a20*/ 	.word	0x00000000


	//----- nvinfo : EIATTR_FRAME_SIZE
	.align		4
.L_3856:
        /*5a24*/ 	.byte	0x04, 0x11
        /*5a26*/ 	.short	(.L_3858 - .L_3857)
	.align		4
.L_3857:
        /*5a28*/ 	.word	index@($_ZN7cutlass13device_kernelIN5flash19enable_sm80_to_sm89INS1_16FlashAttnBwdSm80INS1_25CollectiveMainloopBwdSm80ILi2ELi2EN4cute5tupleIJNS5_1CILi128EEES8_NS7_ILi64EEEEEENS_10bfloat16_tEfNS_4arch4Sm80ELb1ELb0ELb1ELb0ELb1ELb0ELb0ELb0ELi2ELi4ELi4ELi4ELb0EEENS1_24CollectiveEpilogueBwdGQAISA_fSD_Li256ELb0ELb1EEENS1_25SingleTileBwdLPTSchedulerILb0ELi128ELb1EEEEEEEEEvNT_6ParamsE$_ZN4cute3eso3ESOILb1ELb0EJNS_1CILi1EEENS_5tupleIJNS2_ILi8EEEiiEEENS2_ILi64EEENS4_IJiNS2_ILi144EEENS2_ILi288EEEEEENS2_ILi512EEEEEC2ERKS3_RKS6_RKS7_RKSA_RKSB_)
        /*5a2c*/ 	.word	0x00000000


	//----- nvinfo : EIATTR_FRAME_SIZE
	.align		4
.L_3858:
        /*5a30*/ 	.byte	0x04, 0x11
        /*5a32*/ 	.short	(.L_3860 - .L_3859)
	.align		4
.L_3859:
        /*5a34*/ 	.word	index@($_ZN7cutlass13device_kernelIN5flash19enable_sm80_to_sm89INS1_16FlashAttnBwdSm80INS1_25CollectiveMainloopBwdSm80ILi2ELi2EN4cute5tupleIJNS5_1CILi128EEES8_NS7_ILi64EEEEEENS_10bfloat16_tEfNS_4arch4Sm80ELb1ELb0ELb1ELb0ELb1ELb0ELb0ELb0ELi2ELi4ELi4ELi4ELb0EEENS1_24CollectiveEpilogueBwdGQAISA_fSD_Li256ELb0ELb1EEENS1_25SingleTileBwdLPTSchedulerILb0ELi128ELb1EEEEEEEEEvNT_6ParamsE$_ZN4cute3eso3ESOILb1ELb0EJNS_1CILi1EEENS2_ILi8EEEiiNS2_ILi64EEEiNS2_ILi144EEENS2_ILi288EEENS2_ILi512EEEEEC2ERKS3_RKS4_RKiSF_RKS5_SF_RKS6_RKS7_RKS8_)
        /*5a38*/ 	.word	0x00000000


	//----- nvinfo : EIATTR_FRAME_SIZE
	.align		4
.L_3860:
        /*5a3c*/ 	.byte	0x04, 0x11
        /*5a3e*/ 	.short	(.L_3862 - .L_3861)
	.align		4
.L_3861:
        /*5a40*/ 	.word	index@($_ZN7cutlass13device_kernelIN5flash19enable_sm80_to_sm89INS1_16FlashAttnBwdSm80INS1_25CollectiveMainloopBwdSm80ILi2ELi2EN4cute5tupleIJNS5_1CILi128EEES8_NS7_ILi64EEEEEENS_10bfloat16_tEfNS_4arch4Sm80ELb1ELb0ELb1ELb0ELb1ELb0ELb0ELb0ELi2ELi4ELi4ELi4ELb0EEENS1_24CollectiveEpilogueBwdGQAISA_fSD_Li256ELb0ELb1EEENS1_25SingleTileBwdLPTSchedulerILb0ELi128ELb1EEEEEEEEEvNT_6ParamsE$_ZN4cute3eso3ESOILb1ELb0EJNS_1CILi1EEENS2_ILi512EEEiEEC2ERKS3_RKS4_RKi)
        /*5a44*/ 	.word	0x00000000


	//----- nvinfo : EIATTR_FRAME_SIZE
	.align		4
.L_3862:
        /*5a48*/ 	.byte	0x04, 0x11
        /*5a4a*/ 	.short	(.L_3864 - .L_3863)
	.align		4
.L_3863:
        /*5a4c*/ 	.word	index@($_ZN7cutlass13device_kernelIN5flash19enable_sm80_to_sm89INS1_16FlashAttnBwdSm80INS1_25CollectiveMainloopBwdSm80ILi2ELi2EN4cute5tupleIJNS5_1CILi128EEES8_NS7_ILi64EEEEEENS_10bfloat16_tEfNS_4arch4Sm80ELb1ELb0ELb1ELb0ELb1ELb0ELb0ELb0ELi2ELi4ELi4ELi4ELb0EEENS1_24CollectiveEpilogueBwdGQAISA_fSD_Li256ELb0ELb1EEENS1_25SingleTileBwdLPTSchedulerILb0ELi128ELb1EEEEEEEEEvNT_6ParamsE$_ZN4cute3eso3ESOILb1ELb0EJNS_1CILi1EEENS2_ILi256EEEiEEC2ERKS3_RKS4_RKi)
        /*5a50*/ 	.word	0x00000000


	//----- nvinfo : EIATTR_FRAME_SIZE
	.align		4
.L_3864:
        /*5a54*/ 	.byte	0x04, 0x11
        /*5a56*/ 	.short	(.L_3866 - .L_3865)
	.align		4
.L_3865:
        /*5a58*/ 	.word	index@($_ZN7cutlass13device_kernelIN5flash19enable_sm80_to_sm89INS1_16FlashAttnBwdSm80INS1_25CollectiveMainloopBwdSm80ILi2ELi2EN4cute5tupleIJNS5_1CILi128EEES8_NS7_ILi64EEEEEENS_10bfloat16_tEfNS_4arch4Sm80ELb1ELb0ELb1ELb0ELb1ELb0ELb0ELb0ELi2ELi4ELi4ELi4ELb0EEENS1_24CollectiveEpilogueBwdGQAISA_fSD_Li256ELb0ELb1EEENS1_25SingleTileBwdLPTSchedulerILb0ELi128ELb1EEEEEEEEEvNT_6ParamsE$_ZN4cute3eso3ESOILb1ELb0EJNS_1CILi1024EEEiiEEC2ERKS3_RKiS8_)
        /*5a5c*/ 	.word	0x00000000


	//----- nvinfo : EIATTR_FRAME_SIZE
	.align		4
.L_3866:
        /*5a60*/ 	.byte	0x04, 0x11
        /*5a62*/ 	.short	(.L_3868 - .L_3867)
	.align		4
.L_3867:
        /*5a64*/ 	.word	index@($_ZN7cutlass13device_kernelIN5flash19enable_sm80_to_sm89INS1_16FlashAttnBwdSm80INS1_25CollectiveMainloopBwdSm80ILi2ELi2EN4cute5tupleIJNS5_1CILi128EEES8_NS7_ILi64EEEEEENS_10bfloat16_tEfNS_4arch4Sm80ELb1ELb0ELb1ELb0ELb1ELb0ELb0ELb0ELi2ELi4ELi4ELi4ELb0EEENS1_24CollectiveEpilogueBwdGQAISA_fSD_Li256ELb0ELb1EEENS1_25SingleTileBwdLPTSchedulerILb0ELi128ELb1EEEEEEEEEvNT_6ParamsE$_ZN4cute3eso3ESOILb1ELb0EJNS_1CILi1024EEENS_5tupleIJiiEEEEEC2ERKS3_RKS5_)
        /*5a68*/ 	.word	0x00000000


	//----- nvinfo : EIATTR_FRAME_SIZE
	.align		4
.L_3868:
        /*5a6c*/ 	.byte	0x04, 0x11
        /*5a6e*/ 	.short	(.L_3870 - .L_3869)
	.align		4
.L_3869:
        /*5a70*/ 	.word	index@($_ZN7cutlass13device_kernelIN5flash19enable_sm80_to_sm89INS1_16FlashAttnBwdSm80INS1_25CollectiveMainloopBwdSm80ILi2ELi2EN4cute5tupleIJNS5_1CILi128EEES8_NS7_ILi64EEEEEENS_10bfloat16_tEfNS_4arch4Sm80ELb1ELb0ELb1ELb0ELb1ELb0ELb0ELb0ELi2ELi4ELi4ELi4ELb0EEENS1_24CollectiveEpilogueBwdGQAISA_fSD_Li256ELb0ELb1EEENS1_25SingleTileBwdLPTSchedulerILb0ELi128ELb1EEEEEEEEEvNT_6ParamsE$_ZN4cute3eso3ESOILb1ELb0EJNS_1CILi0EEEiS3_EEC2ERKS3_RKiS6_)
        /*5a74*/ 	.word	0x00000000


	//----- nvinfo : EIATTR_FRAME_SIZE
	.align		4
.L_3870:
        /*5a78*/ 	.byte	0x04, 0x11
        /*5a7a*/ 	.short	(.L_3872 - .L_3871)
	.align		4
.L_3871:
        /*5a7c*/ 	.word	index@($_ZN7cutlass13device_kernelIN5flash19enable_sm80_to_sm89INS1_16FlashAttnBwdSm80INS1_25CollectiveMainloopBwdSm80ILi2ELi2EN4cute5tupleIJNS5_1CILi128EEES8_NS7_ILi64EEEEEENS_10bfloat16_tEfNS_4arch4Sm80ELb1ELb0ELb1ELb0ELb1ELb0ELb0ELb0ELi2ELi4ELi4ELi4ELb0EEENS1_24CollectiveEpilogueBwdGQAISA_fSD_Li256ELb0ELb1EEENS1_25SingleTileBwdLPTSchedulerILb0ELi128ELb1EEEEEEEEEvNT_6ParamsE$_ZN4cute3eso3ESOILb1ELb0EJNS_1CILi0EEEiEEC2ERKS3_RKi)
        /*5a80*/ 	.word	0x00000000


	//----- nvinfo : EIATTR_FRAME_SIZE
	.align		4
.L_3872:
        /*5a84*/ 	.byte	0x04, 0x11
        /*5a86*/ 	.short	(.L_3874 - .L_3873)
	.align		4
.L_3873:
        /*5a88*/ 	.word	index@($_ZN7cutlass13device_kernelIN5flash19enable_sm80_to_sm89INS1_16FlashAttnBwdSm80INS1_25CollectiveMainloopBwdSm80ILi2ELi2EN4cute5tupleIJNS5_1CILi128EEES8_NS7_ILi64EEEEEENS_10bfloat16_tEfNS_4arch4Sm80ELb1ELb0ELb1ELb0ELb1ELb0ELb0ELb0ELi2ELi4ELi4ELi4ELb0EEENS1_24CollectiveEpilogueBwdGQAISA_fSD_Li256ELb0ELb1EEENS1_25SingleTileBwdLPTSchedulerILb0ELi128ELb1EEEEEEEEEvNT_6ParamsE$_ZN4cute3eso3ESOILb1ELb0EJNS_1CILi0EEENS_5tupleIJNS2_ILi1EEENS2_ILi256EEEiEEEEEC2ERKS3_RKS7_)
        /*5a8c*/ 	.word	0x00000000


	//----- nvinfo : EIATTR_FRAME_SIZE
	.align		4
.L_3874:
        /*5a90*/ 	.byte	0x04, 0x11
        /*5a92*/ 	.short	(.L_3876 - .L_3875)
	.align		4
.L_3875:
        /*5a94*/ 	.word	index@($_ZN7cutlass13device_kernelIN5flash19enable_sm80_to_sm89INS1_16FlashAttnBwdSm80INS1_25CollectiveMainloopBwdSm80ILi2ELi2EN4cute5tupleIJNS5_1CILi128EEES8_NS7_ILi64EEEEEENS_10bfloat16_tEfNS_4arch4Sm80ELb1ELb0ELb1ELb0ELb1ELb0ELb0ELb0ELi2ELi4ELi4ELi4ELb0EEENS1_24CollectiveEpilogueBwdGQAISA_fSD_Li256ELb0ELb1EEENS1_25SingleTileBwdLPTSchedulerILb0ELi128ELb1EEEEEEEEEvNT_6ParamsE$_ZN4cute3eso3ESOILb1ELb0EJNS_1CILi0EEENS2_ILi1EEENS2_ILi512EEEiNS2_ILi4096EEEiNS2_ILi8192EEEEEC2ERKS3_RKS4_RKS5_RKiRKS6_SG_RKS7_)
        /*5a98*/ 	.word	0x00000000


	//----- nvinfo : EIATTR_FRAME_SIZE
	.align		4
.L_3876:
        /*5a9c*/ 	.byte	0x04, 0x11
        /*5a9e*/ 	.short	(.L_3878 - .L_3877)
	.align		4
.L_3877:
        /*5aa0*/ 	.word	index@($_ZN7cutlass13device_kernelIN5flash19enable_sm80_to_sm89INS1_16FlashAttnBwdSm80INS1_25CollectiveMainloopBwdSm80ILi2ELi2EN4cute5tupleIJNS5_1CILi128EEES8_NS7_ILi64EEEEEENS_10bfloat16_tEfNS_4arch4Sm80ELb1ELb0ELb1ELb0ELb1ELb0ELb0ELb0ELi2ELi4ELi4ELi4ELb0EEENS1_24CollectiveEpilogueBwdGQAISA_fSD_Li256ELb0ELb1EEENS1_25SingleTileBwdLPTSchedulerILb0ELi128ELb1EEEEEEEEEvNT_6ParamsE$_ZN4cute3eso3ESOILb1ELb0EJNS_1CILi0EEENS2_ILi1EEENS2_ILi512EEEiEEC2ERKS3_RKS4_RKS5_RKi)
        /*5aa4*/ 	.word	0x00000000


	//----- nvinfo : EIATTR_FRAME_SIZE
	.align		4
.L_3878:
        /*5aa8*/ 	.byte	0x04, 0x11
        /*5aaa*/ 	.short	(.L_3880 - .L_3879)
	.align		4
.L_3879:
        /*5aac*/ 	.word	index@($_ZN7cutlass13device_kernelIN5flash19enable_sm80_to_sm89INS1_16FlashAttnBwdSm80INS1_25CollectiveMainloopBwdSm80ILi2ELi2EN4cute5tupleIJNS5_1CILi128EEES8_NS7_ILi64EEEEEENS_10bfloat16_tEfNS_4arch4Sm80ELb1ELb0ELb1ELb0ELb1ELb0ELb0ELb0ELi2ELi4ELi4ELi4ELb0EEENS1_24CollectiveEpilogueBwdGQAISA_fSD_Li256ELb0ELb1EEENS1_25SingleTileBwdLPTSchedulerILb0ELi128ELb1EEEEEEEEEvNT_6ParamsE$_ZN4cute3eso3ESOILb1ELb0EJNS_14ComposedLayoutINS_7SwizzleILi3ELi3ELi3EEENS_1CILj0EEENS_6LayoutINS_5tupleIJNS8_IJNS8_IJNS5_ILi4EEENS5_ILi8EEEEEENS8_IJS9_NS5_ILi1EEEEEEEEENS8_IJNS8_IJNS5_ILi2EEESF_SF_EEENS8_IJSF_S9_EEEEEEEEENS8_IJNS8_IJNS8_IJSF_NS5_ILi64EEEEEENS8_IJNS5_ILi1024EEENS5_ILi0EEEEEEEEENS8_IJNS8_IJSC_NS5_ILi512EEESA_EEENS8_IJNS5_ILi4096EEENS5_ILi16EEEEEEEEEEEEEEEENS_10ViewEngineINS_8smem_ptrIPN7cutlass10bfloat16_tEEEEEEEC2ERKSY_RKS15_)
        /*5ab0*/ 	.word	0x00000000


	//----- nvinfo : EIATTR_FRAME_SIZE
	.align		4
.L_3880:
        /*5ab4*/ 	.byte	0x04, 0x11
        /*5ab6*/ 	.short	(.L_3882 - .L_3881)
	.align		4
.L_3881:
        /*5ab8*/ 	.word	index@($_ZN7cutlass13device_kernelIN5flash19enable_sm80_to_sm89INS1_16FlashAttnBwdSm80INS1_25CollectiveMainloopBwdSm80ILi2ELi2EN4cute5tupleIJNS5_1CILi128EEES8_NS7_ILi64EEEEEENS_10bfloat16_tEfNS_4arch4Sm80ELb1ELb0ELb1ELb0ELb1ELb0ELb0ELb0ELi2ELi4ELi4ELi4ELb0EEENS1_24CollectiveEpilogueBwdGQAISA_fSD_Li256ELb0ELb1EEENS1_25SingleTileBwdLPTSchedulerILb0ELi128ELb1EEEEEEEEEvNT_6ParamsE$_ZN4cute3eso3ESOILb1ELb0EJNS_14ComposedLayoutINS_7SwizzleILi3ELi3ELi3EEENS_1CILj0EEENS_6LayoutINS_5tupleIJNS8_IJNS8_IJNS5_ILi4EEENS5_ILi8EEEEEENS8_IJNS5_ILi2EEENS5_ILi1EEEEEEEEENS8_IJNS8_IJSC_SC_EEESB_EEEEEENS8_IJNS8_IJNS8_IJNS5_ILi128EEESD_EEENS8_IJSA_NS5_ILi0EEEEEEEEENS8_IJNS8_IJNS5_ILi64EEENS5_ILi512EEEEEENS8_IJNS5_ILi16EEENS5_ILi1024EEEEEEEEEEEEEEEENS_10ViewEngineINS_8smem_ptrIPN7cutlass10bfloat16_tEEEEEEEC2ERKSX_RKS14_)
        /*5abc*/ 	.word	0x00000000


	//----- nvinfo : EIATTR_FRAME_SIZE
	.align		4
.L_3882:
        /*5ac0*/ 	.byte	0x04, 0x11
        /*5ac2*/ 	.short	(.L_3884 - .L_3883)
	.align		4
.L_3883:
        /*5ac4*/ 	.word	index@($_ZN7cutlass13device_kernelIN5flash19enable_sm80_to_sm89INS1_16FlashAttnBwdSm80INS1_25CollectiveMainloopBwdSm80ILi2ELi2EN4cute5tupleIJNS5_1CILi128EEES8_NS7_ILi64EEEEEENS_10bfloat16_tEfNS_4arch4Sm80ELb1ELb0ELb1ELb0ELb1ELb0ELb0ELb0ELi2ELi4ELi4ELi4ELb0EEENS1_24CollectiveEpilogueBwdGQAISA_fSD_Li256ELb0ELb1EEENS1_25SingleTileBwdLPTSchedulerILb0ELi128ELb1EEEEEEEEEvNT_6ParamsE$_ZN4cute3eso3ESOILb1ELb0EJNS_14ComposedLayoutINS_7SwizzleILi3ELi3ELi3EEENS_1CILj0EEENS_6LayoutINS_5tupleIJNS8_IJNS5_ILi8EEENS5_ILi16EEEEEENS8_IJNS5_ILi64EEENS5_ILi1EEEEEEEEENS8_IJNS8_IJSC_NS5_ILi512EEEEEENS8_IJSD_NS5_ILi0EEEEEEEEEEEEENS_10ViewEngineINS_8smem_ptrIPN7cutlass10bfloat16_tEEEEEEEC2ERKSM_RKST_)
        /*5ac8*/ 	.word	0x00000000


	//----- nvinfo : EIATTR_FRAME_SIZE
	.align		4
.L_3884:
        /*5acc*/ 	.byte	0x04, 0x11
        /*5ace*/ 	.short	(.L_3886 - .L_3885)
	.align		4
.L_3885:
        /*5ad0*/ 	.word	index@($_ZN7cutlass13device_kernelIN5flash19enable_sm80_to_sm89INS1_16FlashAttnBwdSm80INS1_25CollectiveMainloopBwdSm80ILi2ELi2EN4cute5tupleIJNS5_1CILi128EEES8_NS7_ILi64EEEEEENS_10bfloat16_tEfNS_4arch4Sm80ELb1ELb0ELb1ELb0ELb1ELb0ELb0ELb0ELi2ELi4ELi4ELi4ELb0EEENS1_24CollectiveEpilogueBwdGQAISA_fSD_Li256ELb0ELb1EEENS1_25SingleTileBwdLPTSchedulerILb0ELi128ELb1EEEEEEEEEvNT_6ParamsE$_ZN4cute3eso3ESOILb1ELb0EJNS_14ComposedLayoutINS_7SwizzleILi3ELi3ELi3EEENS_1CILj0EEENS_6LayoutINS_5tupleIJNS5_ILi64EEENS5_ILi128EEEEEENS8_IJNS5_ILi1EEES9_EEEEEEENS_10ViewEngineINS_8smem_ptrIPN7cutlass10bfloat16_tEEEEEEEC2ERKSF_RKSM_)
        /*5ad4*/ 	.word	0x00000000


	//----- nvinfo : EIATTR_FRAME_SIZE
	.align		4
.L_3886:
        /*5ad8*/ 	.byte	0x04, 0x11
        /*5ada*/ 	.short	(.L_3888 - .L_3887)
	.align		4
.L_3887:
        /*5adc*/ 	.word	index@($_ZN7cutlass13device_kernelIN5flash19enable_sm80_to_sm89INS1_16FlashAttnBwdSm80INS1_25CollectiveMainloopBwdSm80ILi2ELi2EN4cute5tupleIJNS5_1CILi128EEES8_NS7_ILi64EEEEEENS_10bfloat16_tEfNS_4arch4Sm80ELb1ELb0ELb1ELb0ELb1ELb0ELb0ELb0ELi2ELi4ELi4ELi4ELb0EEENS1_24CollectiveEpilogueBwdGQAISA_fSD_Li256ELb0ELb1EEENS1_25SingleTileBwdLPTSchedulerILb0ELi128ELb1EEEEEEEEEvNT_6ParamsE$_ZN4cute3eso3ESOILb1ELb0EJNS_14ComposedLayoutINS_7SwizzleILi3ELi3ELi3EEENS_1CILi0EEENS_6LayoutINS_5tupleIJNS8_IJNS8_IJNS5_ILi4EEENS5_ILi8EEEEEENS8_IJS9_NS5_ILi1EEEEEEEEENS8_IJNS8_IJNS5_ILi2EEESF_SF_EEENS8_IJSF_SA_EEEEEEEEENS8_IJNS8_IJNS8_IJNS5_ILi128EEESC_EEENS8_IJNS5_ILi16EEES6_EEEEEENS8_IJNS8_IJNS5_ILi64EEESA_NS5_ILi512EEEEEENS8_IJNS5_ILi8192EEENS5_ILi1024EEEEEEEEEEEEEEEENS_10ViewEngineINS_8smem_ptrIPN7cutlass10bfloat16_tEEEEEEEC2ERKSY_RKS15_)
        /*5ae0*/ 	.word	0x00000000


	//----- nvinfo : EIATTR_FRAME_SIZE
	.align		4
.L_3888:
        /*5ae4*/ 	.byte	0x04, 0x11
        /*5ae6*/ 	.short	(.L_3890 - .L_3889)
	.align		4
.L_3889:
        /*5ae8*/ 	.word	index@($_ZN7cutlass13device_kernelIN5flash19enable_sm80_to_sm89INS1_16FlashAttnBwdSm80INS1_25CollectiveMainloopBwdSm80ILi2ELi2EN4cute5tupleIJNS5_1CILi128EEES8_NS7_ILi64EEEEEENS_10bfloat16_tEfNS_4arch4Sm80ELb1ELb0ELb1ELb0ELb1ELb0ELb0ELb0ELi2ELi4ELi4ELi4ELb0EEENS1_24CollectiveEpilogueBwdGQAISA_fSD_Li256ELb0ELb1EEENS1_25SingleTileBwdLPTSchedulerILb0ELi128ELb1EEEEEEEEEvNT_6ParamsE$_ZN4cute3eso3ESOILb1ELb0EJNS_14ComposedLayoutINS_7SwizzleILi3ELi3ELi3EEENS_1CILi0EEENS_6LayoutINS_5tupleIJNS8_IJNS8_IJNS5_ILi4EEENS5_ILi8EEEEEENS8_IJS9_NS5_ILi1EEEEEEEEENS8_IJNS8_IJNS5_ILi2EEESF_SF_EEENS8_IJSF_NS8_IJS9_SF_EEEEEEEEEEEENS8_IJNS8_IJNS8_IJSF_NS5_ILi64EEEEEENS8_IJNS5_ILi1024EEES6_EEEEEENS8_IJNS8_IJSC_NS5_ILi512EEESA_EEENS8_IJNS5_ILi4096EEENS8_IJNS5_ILi16EEENS5_ILi8192EEEEEEEEEEEEEEEEEEENS_10ViewEngineINS_8smem_ptrIPN7cutlass10bfloat16_tEEEEEEEC2ERKS10_RKS17_)
        /*5aec*/ 	.word	0x00000000


	//----- nvinfo : EIATTR_FRAME_SIZE
	.align		4
.L_3890:
        /*5af0*/ 	.byte	0x04, 0x11
        /*5af2*/ 	.short	(.L_3892 - .L_3891)
	.align		4
.L_3891:
        /*5af4*/ 	.word	index@($_ZN7cutlass13device_kernelIN5flash19enable_sm80_to_sm89INS1_16FlashAttnBwdSm80INS1_25CollectiveMainloopBwdSm80ILi2ELi2EN4cute5tupleIJNS5_1CILi128EEES8_NS7_ILi64EEEEEENS_10bfloat16_tEfNS_4arch4Sm80ELb1ELb0ELb1ELb0ELb1ELb0ELb0ELb0ELi2ELi4ELi4ELi4ELb0EEENS1_24CollectiveEpilogueBwdGQAISA_fSD_Li256ELb0ELb1EEENS1_25SingleTileBwdLPTSchedulerILb0ELi128ELb1EEEEEEEEEvNT_6ParamsE$_ZN4cute3eso3ESOILb1ELb0EJNS_14ComposedLayoutINS_7SwizzleILi3ELi3ELi3EEENS_1CILi0EEENS_6LayoutINS_5tupleIJNS8_IJNS8_IJNS5_ILi4EEENS5_ILi8EEEEEENS8_IJNS5_ILi2EEENS5_ILi1EEEEEEEEENS8_IJNS8_IJSC_SC_EEESB_EEEEEENS8_IJNS8_IJNS8_IJNS5_ILi128EEESD_EEENS8_IJSA_S6_EEEEEENS8_IJNS8_IJNS5_ILi64EEENS5_ILi512EEEEEENS8_IJNS5_ILi16EEENS5_ILi1024EEEEEEEEEEEEEEEENS_10ViewEngineINS_8smem_ptrIPN7cutlass10bfloat16_tEEEEEEEC2ERKSW_RKS13_)
        /*5af8*/ 	.word	0x00000000


	//----- nvinfo : EIATTR_FRAME_SIZE
	.align		4
.L_3892:
        /*5afc*/ 	.byte	0x04, 0x11
        /*5afe*/ 	.short	(.L_3894 - .L_3893)
	.align		4
.L_3893:
        /*5b00*/ 	.word	index@($_ZN7cutlass13device_kernelIN5flash19enable_sm80_to_sm89INS1_16FlashAttnBwdSm80INS1_25CollectiveMainloopBwdSm80ILi2ELi2EN4cute5tupleIJNS5_1CILi128EEES8_NS7_ILi64EEEEEENS_10bfloat16_tEfNS_4arch4Sm80ELb1ELb0ELb1ELb0ELb1ELb0ELb0ELb0ELi2ELi4ELi4ELi4ELb0EEENS1_24CollectiveEpilogueBwdGQAISA_fSD_Li256ELb0ELb1EEENS1_25SingleTileBwdLPTSchedulerILb0ELi128ELb1EEEEEEEEEvNT_6ParamsE$_ZN4cute3eso3ESOILb1ELb0EJNS_14ComposedLayoutINS_7SwizzleILi3ELi3ELi3EEENS_1CILi0EEENS_6LayoutINS_5tupleIJNS8_IJNS8_IJNS5_ILi4EEENS5_ILi8EEEEEENS8_IJNS5_ILi2EEENS5_ILi1EEEEEEEEENS8_IJNS8_IJSC_SC_EEENS8_IJSA_S9_EEEEEEEEENS8_IJNS8_IJNS8_IJSC_NS5_ILi64EEEEEENS8_IJNS5_ILi512EEES6_EEEEEENS8_IJNS8_IJSD_SA_EEENS8_IJNS5_ILi1024EEENS5_ILi16EEEEEEEEEEEEEEEENS_10ViewEngineINS_8smem_ptrIPN7cutlass10bfloat16_tEEEEEEEC2ERKSW_RKS13_)
        /*5b04*/ 	.word	0x00000000


	//----- nvinfo : EIATTR_FRAME_SIZE
	.align		4
.L_3894:
        /*5b08*/ 	.byte	0x04, 0x11
        /*5b0a*/ 	.short	(.L_3896 - .L_3895)
	.align		4
.L_3895:
        /*5b0c*/ 	.word	index@($_ZN7cutlass13device_kernelIN5flash19enable_sm80_to_sm89INS1_16FlashAttnBwdSm80INS1_25CollectiveMainloopBwdSm80ILi2ELi2EN4cute5tupleIJNS5_1CILi128EEES8_NS7_ILi64EEEEEENS_10bfloat16_tEfNS_4arch4Sm80ELb1ELb0ELb1ELb0ELb1ELb0ELb0ELb0ELi2ELi4ELi4ELi4ELb0EEENS1_24CollectiveEpilogueBwdGQAISA_fSD_Li256ELb0ELb1EEENS1_25SingleTileBwdLPTSchedulerILb0ELi128ELb1EEEEEEEEEvNT_6ParamsE$_ZN4cute3eso3ESOILb1ELb0EJNS_10UnderscoreEiiEEC2ERKS2_RKiS7_)
        /*5b10*/ 	.word	0x00000000


	//----- nvinfo : EIATTR_FRAME_SIZE
	.align		4
.L_3896:
        /*5b14*/ 	.byte	0x04, 0x11
        /*5b16*/ 	.short	(.L_3898 - .L_3897)
	.align		4
.L_3897:
        /*5b18*/ 	.word	index@($_ZN7cutlass13device_kernelIN5flash19enable_sm80_to_sm89INS1_16FlashAttnBwdSm80INS1_25CollectiveMainloopBwdSm80ILi2ELi2EN4cute5tupleIJNS5_1CILi128EEES8_NS7_ILi64EEEEEENS_10bfloat16_tEfNS_4arch4Sm80ELb1ELb0ELb1ELb0ELb1ELb0ELb0ELb0ELi2ELi4ELi4ELi4ELb0EEENS1_24CollectiveEpilogueBwdGQAISA_fSD_Li256ELb0ELb1EEENS1_25SingleTileBwdLPTSchedulerILb0ELi128ELb1EEEEEEEEEvNT_6ParamsE$_ZN4cute3eso3ESOILb1ELb0EJNS_10UnderscoreEiEEC2ERKS2_RKi)
        /*5b1c*/ 	.word	0x00000000


	//----- nvinfo : EIATTR_FRAME_SIZE
	.align		4
.L_3898:
        /*5b20*/ 	.byte	0x04, 0x11
        /*5b22*/ 	.short	(.L_3900 - .L_3899)
	.align		4
.L_3899:
        /*5b24*/ 	.word	index@($_ZN7cutlass13device_kernelIN5flash19enable_sm80_to_sm89INS1_16FlashAttnBwdSm80INS1_25CollectiveMainloopBwdSm80ILi2ELi2EN4cute5tupleIJNS5_1CILi128EEES8_NS7_ILi64EEEEEENS_10bfloat16_tEfNS_4arch4Sm80ELb1ELb0ELb1ELb0ELb1ELb0ELb0ELb0ELi2ELi4ELi4ELi4ELb0EEENS1_24CollectiveEpilogueBwdGQAISA_fSD_Li256ELb0ELb1EEENS1_25SingleTileBwdLPTSchedulerILb0ELi128ELb1EEEEEEEEEvNT_6ParamsE$_ZN4cute3eso3ESOILb1ELb0EJNS_10UnderscoreES2_iEEC2ERKS2_S5_RKi)
        /*5b28*/ 	.word	0x00000000


	//----- nvinfo : EIATTR_FRAME_SIZE
	.align		4
.L_3900:
        /*5b2c*/ 	.byte	0x04, 0x11
        /*5b2e*/ 	.short	(.L_3902 - .L_3901)
	.align		4
.L_3901:
        /*5b30*/ 	.word	index@($_ZN7cutlass13device_kernelIN5flash19enable_sm80_to_sm89INS1_16FlashAttnBwdSm80INS1_25CollectiveMainloopBwdSm80ILi2ELi2EN4cute5tupleIJNS5_1CILi128EEES8_NS7_ILi64EEEEEENS_10bfloat16_tEfNS_4arch4Sm80ELb1ELb0ELb1ELb0ELb1ELb0ELb0ELb0ELi2ELi4ELi4ELi4ELb0EEENS1_24CollectiveEpilogueBwdGQAISA_fSD_Li256ELb0ELb1EEENS1_25SingleTileBwdLPTSchedulerILb0ELi128ELb1EEEEEEEEEvNT_6ParamsE$_ZN4cute3eso3ESOILb1ELb0EJNS_10UnderscoreES2_S2_iEEC2ERKS2_S5_S5_RKi)
        /*5b34*/ 	.word	0x00000000


	//----- nvinfo : EIATTR_FRAME_SIZE
	.align		4
.L_3902:
        /*5b38*/ 	.byte	0x04, 0x11
        /*5b3a*/ 	.short	(.L_3904 - .L_3903)
	.align		4
.L_3903:
        /*5b3c*/ 	.word	index@($_ZN7cutlass13device_kernelIN5flash19enable_sm80_to_sm89INS1_16FlashAttnBwdSm80INS1_25CollectiveMainloopBwdSm80ILi2ELi2EN4cute5tupleIJNS5_1CILi128EEES8_NS7_ILi64EEEEEENS_10bfloat16_tEfNS_4arch4Sm80ELb1ELb0ELb1ELb0ELb1ELb0ELb0ELb0ELi2ELi4ELi4ELi4ELb0EEENS1_24CollectiveEpilogueBwdGQAISA_fSD_Li256ELb0ELb1EEENS1_25SingleTileBwdLPTSchedulerILb0ELi128ELb1EEEEEEEEEvNT_6ParamsE$_ZN4cute3eso3ESOILb0ELb1EJlEEC2ERKl)
        /*5b40*/ 	.word	0x00000000


	//----- nvinfo : EIATTR_FRAME_SIZE
	.align		4
.L_3904:
        /*5b44*/ 	.byte	0x04, 0x11
        /*5b46*/ 	.short	(.L_3906 - .L_3905)
	.align		4
.L_3905:
        /*5b48*/ 	.word	index@($_ZN7cutlass13device_kernelIN5flash19enable_sm80_to_sm89INS1_16FlashAttnBwdSm80INS1_25CollectiveMainloopBwdSm80ILi2ELi2EN4cute5tupleIJNS5_1CILi128EEES8_NS7_ILi64EEEEEENS_10bfloat16_tEfNS_4arch4Sm80ELb1ELb0ELb1ELb0ELb1ELb0ELb0ELb0ELi2ELi4ELi4ELi4ELb0EEENS1_24CollectiveEpilogueBwdGQAISA_fSD_Li256ELb0ELb1EEENS1_25SingleTileBwdLPTSchedulerILb0ELi128ELb1EEEEEEEEEvNT_6ParamsE$_ZN4cute3eso3ESOILb0ELb1EJiNS_1CILi72EEENS2_ILi512EEEEEC2ERKiRKS3_RKS4_)
        /*5b4c*/ 	.word	0x00000000


	//----- nvinfo : EIATTR_FRAME_SIZE
	.align		4
.L_3906:
        /*5b50*/ 	.byte	0x04, 0x11
        /*5b52*/ 	.short	(.L_3908 - .L_3907)
	.align		4
.L_3907:
        /*5b54*/ 	.word	index@($_ZN7cutlass13device_kernelIN5flash19enable_sm80_to_sm89INS1_16FlashAttnBwdSm80INS1_25CollectiveMainloopBwdSm80ILi2ELi2EN4cute5tupleIJNS5_1CILi128EEES8_NS7_ILi64EEEEEENS_10bfloat16_tEfNS_4arch4Sm80ELb1ELb0ELb1ELb0ELb1ELb0ELb0ELb0ELi2ELi4ELi4ELi4ELb0EEENS1_24CollectiveEpilogueBwdGQAISA_fSD_Li256ELb0ELb1EEENS1_25SingleTileBwdLPTSchedulerILb0ELi128ELb1EEEEEEEEEvNT_6ParamsE$_ZN4cute3eso3ESOILb0ELb1EJiNS_1CILi512EEEEEC2ERKiRKS3_)
        /*5b58*/ 	.word	0x00000000


	//----- nvinfo : EIATTR_FRAME_SIZE
	.align		4
.L_3908:
        /*5b5c*/ 	.byte	0x04, 0x11
        /*5b5e*/ 	.short	(.L_3910 - .L_3909)
	.align		4
.L_3909:
        /*5b60*/ 	.word	index@($_ZN7cutlass13device_kernelIN5flash19enable_sm80_to_sm89INS1_16FlashAttnBwdSm80INS1_25CollectiveMainloopBwdSm80ILi2ELi2EN4cute5tupleIJNS5_1CILi128EEES8_NS7_ILi64EEEEEENS_10bfloat16_tEfNS_4arch4Sm80ELb1ELb0ELb1ELb0ELb1ELb0ELb0ELb0ELi2ELi4ELi4ELi4ELb0EEENS1_24CollectiveEpilogueBwdGQAISA_fSD_Li256ELb0ELb1EEENS1_25SingleTileBwdLPTSchedulerILb0ELi128ELb1EEEEEEEEEvNT_6ParamsE$_ZN4cute3eso3ESOILb0ELb1EJiNS_1CILi4096EEEEEC2ERKiRKS3_)
        /*5b64*/ 	.word	0x00000000


	//----- nvinfo : EIATTR_FRAME_SIZE
	.align		4
.L_3910:
        /*5b68*/ 	.byte	0x04, 0x11
        /*5b6a*/ 	.short	(.L_3912 - .L_3911)
	.align		4
.L_3911:
        /*5b6c*/ 	.word	index@($_ZN7cutlass13device_kernelIN5flash19enable_sm80_to_sm89INS1_16FlashAttnBwdSm80INS1_25CollectiveMainloopBwdSm80ILi2ELi2EN4cute5tupleIJNS5_1CILi128EEES8_NS7_ILi64EEEEEENS_10bfloat16_tEfNS_4arch4Sm80ELb1ELb0ELb1ELb0ELb1ELb0ELb0ELb0ELi2ELi4ELi4ELi4ELb0EEENS1_24CollectiveEpilogueBwdGQAISA_fSD_Li256ELb0ELb1EEENS1_25SingleTileBwdLPTSchedulerILb0ELi128ELb1EEEEEEEEEvNT_6ParamsE$_ZN4cute3eso3ESOILb0ELb1EJiNS_1CILi144EEENS2_ILi512EEEEEC2ERKiRKS3_RKS4_)
        /*5b70*/ 	.word	0x00000000


	//----- nvinfo : EIATTR_FRAME_SIZE
	.align		4
.L_3912:
        /*5b74*/ 	.byte	0x04, 0x11
        /*5b76*/ 	.short	(.L_3914 - .L_3913)
	.align		4
.L_3913:
        /*5b78*/ 	.word	index@($_ZN7cutlass13device_kernelIN5flash19enable_sm80_to_sm89INS1_16FlashAttnBwdSm80INS1_25CollectiveMainloopBwdSm80ILi2ELi2EN4cute5tupleIJNS5_1CILi128EEES8_NS7_ILi64EEEEEENS_10bfloat16_tEfNS_4arch4Sm80ELb1ELb0ELb1ELb0ELb1ELb0ELb0ELb0ELi2ELi4ELi4ELi4ELb0EEENS1_24CollectiveEpilogueBwdGQAISA_fSD_Li256ELb0ELb1EEENS1_25SingleTileBwdLPTSchedulerILb0ELi128ELb1EEEEEEEEEvNT_6ParamsE$_ZN4cute3eso3ESOILb0ELb1EJiNS_1CILi144EEENS2_ILi288EEEEEC2ERKiRKS3_RKS4_)
        /*5b7c*/ 	.word	0x00000000


	//----- nvinfo : EIATTR_FRAME_SIZE
	.align		4
.L_3914:
        /*5b80*/ 	.byte	0x04, 0x11
        /*5b82*/ 	.short	(.L_3916 - .L_3915)
	.align		4
.L_3915:
        /*5b84*/ 	.word	index@($_ZN7cutlass13device_kernelIN5flash19enable_sm80_to_sm89INS1_16FlashAttnBwdSm80INS1_25CollectiveMainloopBwdSm80ILi2ELi2EN4cute5tupleIJNS5_1CILi128EEES8_NS7_ILi64EEEEEENS_10bfloat16_tEfNS_4arch4Sm80ELb1ELb0ELb1ELb0ELb1ELb0ELb0ELb0ELi2ELi4ELi4ELi4ELb0EEENS1_24CollectiveEpilogueBwdGQAISA_fSD_Li256ELb0ELb1EEENS1_25SingleTileBwdLPTSchedulerILb0ELi128ELb1EEEEEEEEEvNT_6ParamsE$_ZN4cute3eso3ESOILb0ELb1EJiNS_1CILi0EEEEEC2ERKiRKS3_)
        /*5b88*/ 	.word	0x00000000


	//----- nvinfo : EIATTR_FRAME_SIZE
	.align		4
.L_3916:
        /*5b8c*/ 	.byte	0x04, 0x11
        /*5b8e*/ 	.short	(.L_3918 - .L_3917)
	.align		4
.L_3917:
        /*5b90*/ 	.word	index@($_ZN7cutlass13device_kernelIN5flash19enable_sm80_to_sm89INS1_16FlashAttnBwdSm80INS1_25CollectiveMainloopBwdSm80ILi2ELi2EN4cute5tupleIJNS5_1CILi128EEES8_NS7_ILi64EEEEEENS_10bfloat16_tEfNS_4arch4Sm80ELb1ELb0ELb1ELb0ELb1ELb0ELb0ELb0ELi2ELi4ELi4ELi4ELb0EEENS1_24CollectiveEpilogueBwdGQAISA_fSD_Li256ELb0ELb1EEENS1_25SingleTileBwdLPTSchedulerILb0ELi128ELb1EEEEEEEEEvNT_6ParamsE$_ZN4cute3eso3ESOILb0ELb1EJiEEC2ERKi)
        /*5b94*/ 	.word	0x00000000


	//----- nvinfo : EIATTR_FRAME_SIZE
	.align		4
.L_3918:
        /*5b98*/ 	.byte	0x04, 0x11
        /*5b9a*/ 	.short	(.L_3920 - .L_3919)
	.align		4
.L_3919:
        /*5b9c*/ 	.word	index@($_ZN7cutlass13device_kernelIN5flash19enable_sm80_to_sm89INS1_16FlashAttnBwdSm80INS1_25CollectiveMainloopBwdSm80ILi2ELi2EN4cute5tupleIJNS5_1CILi128EEES8_NS7_ILi64EEEEEENS_10bfloat16_tEfNS_4arch4Sm80ELb1ELb0ELb1ELb0ELb1ELb0ELb0ELb0ELi2ELi4ELi4ELi4ELb0EEENS1_24CollectiveEpilogueBwdGQAISA_fSD_Li256ELb0ELb1EEENS1_25SingleTileBwdLPTSchedulerILb0ELi128ELb1EEEEEEEEEvNT_6ParamsE$_ZN4cute3eso3ESOILb0ELb1EJNS_6LayoutINS_5tupleIJNS3_IJNS_1CILi8EEENS4_ILi1EEEEEENS4_ILi2EEEEEENS3_IJNS3_IJS6_NS4_ILi0EEEEEEiEEEEESA_EEC2ERKSD_RKSA_)
        /*5ba0*/ 	.word	0x00000000


	//----- nvinfo : EIATTR_FRAME_SIZE
	.align		4
.L_3920:
        /*5ba4*/ 	.byte	0x04, 0x11
        /*5ba6*/ 	.short	(.L_3922 - .L_3921)
	.align		4
.L_3921:
        /*5ba8*/ 	.word	index@($_ZN7cutlass13device_kernelIN5flash19enable_sm80_to_sm89INS1_16FlashAttnBwdSm80INS1_25CollectiveMainloopBwdSm80ILi2ELi2EN4cute5tupleIJNS5_1CILi128EEES8_NS7_ILi64EEEEEENS_10bfloat16_tEfNS_4arch4Sm80ELb1ELb0ELb1ELb0ELb1ELb0ELb0ELb0ELi2ELi4ELi4ELi4ELb0EEENS1_24CollectiveEpilogueBwdGQAISA_fSD_Li256ELb0ELb1EEENS1_25SingleTileBwdLPTSchedulerILb0ELi128ELb1EEEEEEEEEvNT_6ParamsE$_ZN4cute3eso3ESOILb0ELb1EJNS_5tupleIJiiEEENS_1CILi8192EEEEEC2ERKS3_RKS5_)
        /*5bac*/ 	.word	0x00000000


	//----- nvinfo : EIATTR_FRAME_SIZE
	.align		4
.L_3922:
        /*5bb0*/ 	.byte	0x04, 0x11
        /*5bb2*/ 	.short	(.L_3924 - .L_3923)
	.align		4
.L_3923:
        /*5bb4*/ 	.word	index@($_ZN7cutlass13device_kernelIN5flash19enable_sm80_to_sm89INS1_16FlashAttnBwdSm80INS1_25CollectiveMainloopBwdSm80ILi2ELi2EN4cute5tupleIJNS5_1CILi128EEES8_NS7_ILi64EEEEEENS_10bfloat16_tEfNS_4arch4Sm80ELb1ELb0ELb1ELb0ELb1ELb0ELb0ELb0ELi2ELi4ELi4ELi4ELb0EEENS1_24CollectiveEpilogueBwdGQAISA_fSD_Li256ELb0ELb1EEENS1_25SingleTileBwdLPTSchedulerILb0ELi128ELb1EEEEEEEEEvNT_6ParamsE$_ZN4cute3eso3ESOILb0ELb1EJNS_5tupleIJiiEEENS_1CILi1024EEEEEC2ERKS3_RKS5_)
        /*5bb8*/ 	.word	0x00000000


	//----- nvinfo : EIATTR_FRAME_SIZE
	.align		4
.L_3924:
        /*5bbc*/ 	.byte	0x04, 0x11
        /*5bbe*/ 	.short	(.L_3926 - .L_3925)
	.align		4
.L_3925:
        /*5bc0*/ 	.word	index@($_ZN7cutlass13device_kernelIN5flash19enable_sm80_to_sm89INS1_16FlashAttnBwdSm80INS1_25CollectiveMainloopBwdSm80ILi2ELi2EN4cute5tupleIJNS5_1CILi128EEES8_NS7_ILi64EEEEEENS_10bfloat16_tEfNS_4arch4Sm80ELb1ELb0ELb1ELb0ELb1ELb0ELb0ELb0ELi2ELi4ELi4ELi4ELb0EEENS1_24CollectiveEpilogueBwdGQAISA_fSD_Li256ELb0ELb1EEENS1_25SingleTileBwdLPTSchedulerILb0ELi128ELb1EEEEEEEEEvNT_6ParamsE$_ZN4cute3eso3ESOILb0ELb1EJNS_5tupleIJiiEEEEEC2ERKS3_)
        /*5bc4*/ 	.word	0x00000000


	//----- nvinfo : EIATTR_FRAME_SIZE
	.align		4
.L_3926:
        /*5bc8*/ 	.byte	0x04, 0x11
        /*5bca*/ 	.short	(.L_3928 - .L_3927)
	.align		4
.L_3927:
        /*5bcc*/ 	.word	index@($_ZN7cutlass13device_kernelIN5flash19enable_sm80_to_sm89INS1_16FlashAttnBwdSm80INS1_25CollectiveMainloopBwdSm80ILi2ELi2EN4cute5tupleIJNS5_1CILi128EEES8_NS7_ILi64EEEEEENS_10bfloat16_tEfNS_4arch4Sm80ELb1ELb0ELb1ELb0ELb1ELb0ELb0ELb0ELi2ELi4ELi4ELi4ELb0EEENS1_24CollectiveEpilogueBwdGQAISA_fSD_Li256ELb0ELb1EEENS1_25SingleTileBwdLPTSchedulerILb0ELi128ELb1EEEEEEEEEvNT_6ParamsE$_ZN4cute3eso3ESOILb0ELb1EJNS_5tupleIJiNS2_IJiiEEEEEENS2_IJNS_10UnderscoreENS2_IJS5_S5_EEEEEEEEC2ERKS4_RKS7_)
        /*5bd0*/ 	.word	0x00000000


	//----- nvinfo : EIATTR_FRAME_SIZE
	.align		4
.L_3928:
        /*5bd4*/ 	.byte	0x04, 0x11
        /*5bd6*/ 	.short	(.L_3930 - .L_3929)
	.align		4
.L_3929:
        /*5bd8*/ 	.word	index@($_ZN7cutlass13device_kernelIN5flash19enable_sm80_to_sm89INS1_16FlashAttnBwdSm80INS1_25CollectiveMainloopBwdSm80ILi2ELi2EN4cute5tupleIJNS5_1CILi128EEES8_NS7_ILi64EEEEEENS_10bfloat16_tEfNS_4arch4Sm80ELb1ELb0ELb1ELb0ELb1ELb0ELb0ELb0ELi2ELi4ELi4ELi4ELb0EEENS1_24CollectiveEpilogueBwdGQAISA_fSD_Li256ELb0ELb1EEENS1_25SingleTileBwdLPTSchedulerILb0ELi128ELb1EEEEEEEEEvNT_6ParamsE$_ZN4cute3eso3ESOILb0ELb1EJNS_5tupleIJiNS2_IJiNS_1CILi0EEEEEEEEENS2_IJNS_10UnderscoreENS2_IJS7_S7_EEEEEEEEC2ERKS6_RKS9_)
        /*5bdc*/ 	.word	0x00000000


	//----- nvinfo : EIATTR_FRAME_SIZE
	.align		4
.L_3930:
        /*5be0*/ 	.byte	0x04, 0x11
        /*5be2*/ 	.short	(.L_3932 - .L_3931)
	.align		4
.L_3931:
        /*5be4*/ 	.word	index@($_ZN7cutlass13device_kernelIN5flash19enable_sm80_to_sm89INS1_16FlashAttnBwdSm80INS1_25CollectiveMainloopBwdSm80ILi2ELi2EN4cute5tupleIJNS5_1CILi128EEES8_NS7_ILi64EEEEEENS_10bfloat16_tEfNS_4arch4Sm80ELb1ELb0ELb1ELb0ELb1ELb0ELb0ELb0ELi2ELi4ELi4ELi4ELb0EEENS1_24CollectiveEpilogueBwdGQAISA_fSD_Li256ELb0ELb1EEENS1_25SingleTileBwdLPTSchedulerILb0ELi128ELb1EEEEEEEEEvNT_6ParamsE$_ZN4cute3eso3ESOILb0ELb0EJiiiNS_1CILi72EEENS2_ILi512EEEEEC2ERKiS7_S7_RKS3_RKS4_)
        /*5be8*/ 	.word	0x00000000


	//----- nvinfo : EIATTR_FRAME_SIZE
	.align		4
.L_3932:
        /*5bec*/ 	.byte	0x04, 0x11
        /*5bee*/ 	.short	(.L_3934 - .L_3933)
	.align		4
.L_3933:
        /*5bf0*/ 	.word	index@($_ZN7cutlass13device_kernelIN5flash19enable_sm80_to_sm89INS1_16FlashAttnBwdSm80INS1_25CollectiveMainloopBwdSm80ILi2ELi2EN4cute5tupleIJNS5_1CILi128EEES8_NS7_ILi64EEEEEENS_10bfloat16_tEfNS_4arch4Sm80ELb1ELb0ELb1ELb0ELb1ELb0ELb0ELb0ELi2ELi4ELi4ELi4ELb0EEENS1_24CollectiveEpilogueBwdGQAISA_fSD_Li256ELb0ELb1EEENS1_25SingleTileBwdLPTSchedulerILb0ELi128ELb1EEEEEEEEEvNT_6ParamsE$_ZN4cute3eso3ESOILb0ELb0EJiiiNS_1CILi144EEENS2_ILi512EEEEEC2ERKiS7_S7_RKS3_RKS4_)
        /*5bf4*/ 	.word	0x00000000


	//----- nvinfo : EIATTR_FRAME_SIZE
	.align		4
.L_3934:
        /*5bf8*/ 	.byte	0x04, 0x11
        /*5bfa*/ 	.short	(.L_3936 - .L_3935)
	.align		4
.L_3935:
        /*5bfc*/ 	.word	index@($_ZN7cutlass13device_kernelIN5flash19enable_sm80_to_sm89INS1_16FlashAttnBwdSm80INS1_25CollectiveMainloopBwdSm80ILi2ELi2EN4cute5tupleIJNS5_1CILi128EEES8_NS7_ILi64EEEEEENS_10bfloat16_tEfNS_4arch4Sm80ELb1ELb0ELb1ELb0ELb1ELb0ELb0ELb0ELi2ELi4ELi4ELi4ELb0EEENS1_24CollectiveEpilogueBwdGQAISA_fSD_Li256ELb0ELb1EEENS1_25SingleTileBwdLPTSchedulerILb0ELi128ELb1EEEEEEEEEvNT_6ParamsE$_ZN4cute3eso3ESOILb0ELb0EJiiiNS_1CILi0EEEEEC2ERKiS6_S6_RKS3_)
        /*5c00*/ 	.word	0x00000000


	//----- nvinfo : EIATTR_FRAME_SIZE
	.align		4
.L_3936:
        /*5c04*/ 	.byte	0x04, 0x11
        /*5c06*/ 	.short	(.L_3938 - .L_3937)
	.align		4
.L_3937:
        /*5c08*/ 	.word	index@($_ZN7cutlass13device_kernelIN5flash19enable_sm80_to_sm89INS1_16FlashAttnBwdSm80INS1_25CollectiveMainloopBwdSm80ILi2ELi2EN4cute5tupleIJNS5_1CILi128EEES8_NS7_ILi64EEEEEENS_10bfloat16_tEfNS_4arch4Sm80ELb1ELb0ELb1ELb0ELb1ELb0ELb0ELb0ELi2ELi4ELi4ELi4ELb0EEENS1_24CollectiveEpilogueBwdGQAISA_fSD_Li256ELb0ELb1EEENS1_25SingleTileBwdLPTSchedulerILb0ELi128ELb1EEEEEEEEEvNT_6ParamsE$_ZN4cute3eso3ESOILb0ELb0EJiiiEEC2ERKiS4_S4_)
        /*5c0c*/ 	.word	0x00000000


	//----- nvinfo : EIATTR_FRAME_SIZE
	.align		4
.L_3938:
        /*5c10*/ 	.byte	0x04, 0x11
        /*5c12*/ 	.short	(.L_3940 - .L_3939)
	.align		4
.L_3939:
        /*5c14*/ 	.word	index@($_ZN7cutlass13device_kernelIN5flash19enable_sm80_to_sm89INS1_16FlashAttnBwdSm80INS1_25CollectiveMainloopBwdSm80ILi2ELi2EN4cute5tupleIJNS5_1CILi128EEES8_NS7_ILi64EEEEEENS_10bfloat16_tEfNS_4arch4Sm80ELb1ELb0ELb1ELb0ELb1ELb0ELb0ELb0ELi2ELi4ELi4ELi4ELb0EEENS1_24CollectiveEpilogueBwdGQAISA_fSD_Li256ELb0ELb1EEENS1_25SingleTileBwdLPTSchedulerILb0ELi128ELb1EEEEEEEEEvNT_6ParamsE$_ZN4cute3eso3ESOILb0ELb0EJiiNS_1CILi8192EEEEEC2ERKiS6_RKS3_)
        /*5c18*/ 	.word	0x00000000


	//----- nvinfo : EIATTR_FRAME_SIZE
	.align		4
.L_3940:
        /*5c1c*/ 	.byte	0x04, 0x11
        /*5c1e*/ 	.short	(.L_3942 - .L_3941)
	.align		4
.L_3941:
        /*5c20*/ 	.word	index@($_ZN7cutlass13device_kernelIN5flash19enable_sm80_to_sm89INS1_16FlashAttnBwdSm80INS1_25CollectiveMainloopBwdSm80ILi2ELi2EN4cute5tupleIJNS5_1CILi128EEES8_NS7_ILi64EEEEEENS_10bfloat16_tEfNS_4arch4Sm80ELb1ELb0ELb1ELb0ELb1ELb0ELb0ELb0ELi2ELi4ELi4ELi4ELb0EEENS1_24CollectiveEpilogueBwdGQAISA_fSD_Li256ELb0ELb1EEENS1_25SingleTileBwdLPTSchedulerILb0ELi128ELb1EEEEEEEEEvNT_6ParamsE$_ZN4cute3eso3ESOILb0ELb0EJiiNS_1CILi72EEENS2_ILi512EEEEEC2ERKiS7_RKS3_RKS4_)
        /*5c24*/ 	.word	0x00000000


	//----- nvinfo : EIATTR_FRAME_SIZE
	.align		4
.L_3942:
        /*5c28*/ 	.byte	0x04, 0x11
        /*5c2a*/ 	.short	(.L_3944 - .L_3943)
	.align		4
.L_3943:
        /*5c2c*/ 	.word	index@($_ZN7cutlass13device_kernelIN5flash19enable_sm80_to_sm89INS1_16FlashAttnBwdSm80INS1_25CollectiveMainloopBwdSm80ILi2ELi2EN4cute5tupleIJNS5_1CILi128EEES8_NS7_ILi64EEEEEENS_10bfloat16_tEfNS_4arch4Sm80ELb1ELb0ELb1ELb0ELb1ELb0ELb0ELb0ELi2ELi4ELi4ELi4ELb0EEENS1_24CollectiveEpilogueBwdGQAISA_fSD_Li256ELb0ELb1EEENS1_25SingleTileBwdLPTSchedulerILb0ELi128ELb1EEEEEEEEEvNT_6ParamsE$_ZN4cute3eso3ESOILb0ELb0EJiiNS_1CILi144EEENS2_ILi512EEEEEC2ERKiS7_RKS3_RKS4_)
        /*5c30*/ 	.word	0x00000000


	//----- nvinfo : EIATTR_FRAME_SIZE
	.align		4
.L_3944:
        /*5c34*/ 	.byte	0x04, 0x11
        /*5c36*/ 	.short	(.L_3946 - .L_3945)
	.align		4
.L_3945:
        /*5c38*/ 	.word	index@($_ZN7cutlass13device_kernelIN5flash19enable_sm80_to_sm89INS1_16FlashAttnBwdSm80INS1_25CollectiveMainloopBwdSm80ILi2ELi2EN4cute5tupleIJNS5_1CILi128EEES8_NS7_ILi64EEEEEENS_10bfloat16_tEfNS_4arch4Sm80ELb1ELb0ELb1ELb0ELb1ELb0ELb0ELb0ELi2ELi4ELi4ELi4ELb0EEENS1_24CollectiveEpilogueBwdGQAISA_fSD_Li256ELb0ELb1EEENS1_25SingleTileBwdLPTSchedulerILb0ELi128ELb1EEEEEEEEEvNT_6ParamsE$_ZN4cute3eso3ESOILb0ELb0EJiiNS_1CILi1024EEEEEC2ERKiS6_RKS3_)
        /*5c3c*/ 	.word	0x00000000


	//----- nvinfo : EIATTR_FRAME_SIZE
	.align		4
.L_3946:
        /*5c40*/ 	.byte	0x04, 0x11
        /*5c42*/ 	.short	(.L_3948 - .L_3947)
	.align		4
.L_3947:
        /*5c44*/ 	.word	index@($_ZN7cutlass13device_kernelIN5flash19enable_sm80_to_sm89INS1_16FlashAttnBwdSm80INS1_25CollectiveMainloopBwdSm80ILi2ELi2EN4cute5tupleIJNS5_1CILi128EEES8_NS7_ILi64EEEEEENS_10bfloat16_tEfNS_4arch4Sm80ELb1ELb0ELb1ELb0ELb1ELb0ELb0ELb0ELi2ELi4ELi4ELi4ELb0EEENS1_24CollectiveEpilogueBwdGQAISA_fSD_Li256ELb0ELb1EEENS1_25SingleTileBwdLPTSchedulerILb0ELi128ELb1EEEEEEEEEvNT_6ParamsE$_ZN4cute3eso3ESOILb0ELb0EJiiNS_1CILi0EEEEEC2ERKiS6_RKS3_)
        /*5c48*/ 	.word	0x00000000


	//----- nvinfo : EIATTR_FRAME_SIZE
	.align		4
.L_3948:
        /*5c4c*/ 	.byte	0x04, 0x11
        /*5c4e*/ 	.short	(.L_3950 - .L_3949)
	.align		4
.L_3949:
        /*5c50*/ 	.word	index@($_ZN7cutlass13device_kernelIN5flash19enable_sm80_to_sm89INS1_16FlashAttnBwdSm80INS1_25CollectiveMainloopBwdSm80ILi2ELi2EN4cute5tupleIJNS5_1CILi128EEES8_NS7_ILi64EEEEEENS_10bfloat16_tEfNS_4arch4Sm80ELb1ELb0ELb1ELb0ELb1ELb0ELb0ELb0ELi2ELi4ELi4ELi4ELb0EEENS1_24CollectiveEpilogueBwdGQAISA_fSD_Li256ELb0ELb1EEENS1_25SingleTileBwdLPTSchedulerILb0ELi128ELb1EEEEEEEEEvNT_6ParamsE$_ZN4cute3eso3ESOILb0ELb0EJiiEEC2ERKiS4_)
        /*5c54*/ 	.word	0x00000000


	//----- nvinfo : EIATTR_FRAME_SIZE
	.align		4
.L_3950:
        /*5c58*/ 	.byte	0x04, 0x11
        /*5c5a*/ 	.short	(.L_3952 - .L_3951)
	.align		4
.L_3951:
        /*5c5c*/ 	.word	index@($_ZN7cutlass13device_kernelIN5flash19enable_sm80_to_sm89INS1_16FlashAttnBwdSm80INS1_25CollectiveMainloopBwdSm80ILi2ELi2EN4cute5tupleIJNS5_1CILi128EEES8_NS7_ILi64EEEEEENS_10bfloat16_tEfNS_4arch4Sm80ELb1ELb0ELb1ELb0ELb1ELb0ELb0ELb0ELi2ELi4ELi4ELi4ELb0EEENS1_24CollectiveEpilogueBwdGQAISA_fSD_Li256ELb0ELb1EEENS1_25SingleTileBwdLPTSchedulerILb0ELi128ELb1EEEEEEEEEvNT_6ParamsE$_ZN4cute3eso3ESOILb0ELb0EJiNS_5tupleIJiiEEEEEC2ERKiRKS3_)
        /*5c60*/ 	.word	0x00000000


	//----- nvinfo : EIATTR_FRAME_SIZE
	.align		4
.L_3952:
        /*5c64*/ 	.byte	0x04, 0x11
        /*5c66*/ 	.short	(.L_3954 - .L_3953)
	.align		4
.L_3953:
        /*5c68*/ 	.word	index@($_ZN7cutlass13device_kernelIN5flash19enable_sm80_to_sm89INS1_16FlashAttnBwdSm80INS1_25CollectiveMainloopBwdSm80ILi2ELi2EN4cute5tupleIJNS5_1CILi128EEES8_NS7_ILi64EEEEEENS_10bfloat16_tEfNS_4arch4Sm80ELb1ELb0ELb1ELb0ELb1ELb0ELb0ELb0ELi2ELi4ELi4ELi4ELb0EEENS1_24CollectiveEpilogueBwdGQAISA_fSD_Li256ELb0ELb1EEENS1_25SingleTileBwdLPTSchedulerILb0ELi128ELb1EEEEEEEEEvNT_6ParamsE$_ZN4cute3eso3ESOILb0ELb0EJiNS_5tupleIJiNS_1CILi0EEEEEEEEC2ERKiRKS5_)
        /*5c6c*/ 	.word	0x00000000


	//----- nvinfo : EIATTR_FRAME_SIZE
	.align		4
.L_3954:
        /*5c70*/ 	.byte	0x04, 0x11
        /*5c72*/ 	.short	(.L_3956 - .L_3955)
	.align		4
.L_3955:
        /*5c74*/ 	.word	index@($_ZN7cutlass13device_kernelIN5flash19enable_sm80_to_sm89INS1_16FlashAttnBwdSm80INS1_25CollectiveMainloopBwdSm80ILi2ELi2EN4cute5tupleIJNS5_1CILi128EEES8_NS7_ILi64EEEEEENS_10bfloat16_tEfNS_4arch4Sm80ELb1ELb0ELb1ELb0ELb1ELb0ELb0ELb0ELi2ELi4ELi4ELi4ELb0EEENS1_24CollectiveEpilogueBwdGQAISA_fSD_Li256ELb0ELb1EEENS1_25SingleTileBwdLPTSchedulerILb0ELi128ELb1EEEEEEEEEvNT_6ParamsE$_ZN4cute3eso3ESOILb0ELb0EJNS_6LayoutINS_5tupleIJNS3_IJNS_1CILi8EEENS4_ILi1EEEEEENS4_ILi4EEES6_EEENS3_IJNS3_IJS6_NS4_ILi0EEEEEElSA_EEEEElEEC2ERKSD_RKl)
        /*5c78*/ 	.word	0x00000000


	//----- nvinfo : EIATTR_FRAME_SIZE
	.align		4
.L_3956:
        /*5c7c*/ 	.byte	0x04, 0x11
        /*5c7e*/ 	.short	(.L_3958 - .L_3957)
	.align		4
.L_3957:
        /*5c80*/ 	.word	index@($_ZN7cutlass13device_kernelIN5flash19enable_sm80_to_sm89INS1_16FlashAttnBwdSm80INS1_25CollectiveMainloopBwdSm80ILi2ELi2EN4cute5tupleIJNS5_1CILi128EEES8_NS7_ILi64EEEEEENS_10bfloat16_tEfNS_4arch4Sm80ELb1ELb0ELb1ELb0ELb1ELb0ELb0ELb0ELi2ELi4ELi4ELi4ELb0EEENS1_24CollectiveEpilogueBwdGQAISA_fSD_Li256ELb0ELb1EEENS1_25SingleTileBwdLPTSchedulerILb0ELi128ELb1EEEEEEEEEvNT_6ParamsE$_ZN4cute3eso3ESOILb0ELb0EJNS_6LayoutINS_5tupleIJNS3_IJNS_1CILi8EEENS4_ILi1EEEEEENS4_ILi4EEES6_EEENS3_IJNS3_IJS6_NS4_ILi0EEEEEElSA_EEEEENS_10ViewEngineINS_8gmem_ptrIPKN7cutlass10bfloat16_tEEEEEEEC2ERKSD_RKSL_)
        /*5c84*/ 	.word	0x00000000


	//----- nvinfo : EIATTR_FRAME_SIZE
	.align		4
.L_3958:
        /*5c88*/ 	.byte	0x04, 0x11
        /*5c8a*/ 	.short	(.L_3960 - .L_3959)
	.align		4
.L_3959:
        /*5c8c*/ 	.word	index@($_ZN7cutlass13device_kernelIN5flash19enable_sm80_to_sm89INS1_16FlashAttnBwdSm80INS1_25CollectiveMainloopBwdSm80ILi2ELi2EN4cute5tupleIJNS5_1CILi128EEES8_NS7_ILi64EEEEEENS_10bfloat16_tEfNS_4arch4Sm80ELb1ELb0ELb1ELb0ELb1ELb0ELb0ELb0ELi2ELi4ELi4ELi4ELb0EEENS1_24CollectiveEpilogueBwdGQAISA_fSD_Li256ELb0ELb1EEENS1_25SingleTileBwdLPTSchedulerILb0ELi128ELb1EEEEEEEEEvNT_6ParamsE$_ZN4cute3eso3ESOILb0ELb0EJNS_6LayoutINS_5tupleIJNS3_IJNS_1CILi8EEENS4_ILi1EEEEEENS4_ILi2EEES5_EEENS3_IJNS3_IJS6_NS4_ILi0EEEEEEiNS4_ILi1024EEEEEEEEiEEC2ERKSE_RKi)
        /*5c90*/ 	.word	0x00000000


	//----- nvinfo : EIATTR_FRAME_SIZE
	.align		4
.L_3960:
        /*5c94*/ 	.byte	0x04, 0x11
        /*5c96*/ 	.short	(.L_3962 - .L_3961)
	.align		4
.L_3961:
        /*5c98*/ 	.word	index@($_ZN7cutlass13device_kernelIN5flash19enable_sm80_to_sm89INS1_16FlashAttnBwdSm80INS1_25CollectiveMainloopBwdSm80ILi2ELi2EN4cute5tupleIJNS5_1CILi128EEES8_NS7_ILi64EEEEEENS_10bfloat16_tEfNS_4arch4Sm80ELb1ELb0ELb1ELb0ELb1ELb0ELb0ELb0ELi2ELi4ELi4ELi4ELb0EEENS1_24CollectiveEpilogueBwdGQAISA_fSD_Li256ELb0ELb1EEENS1_25SingleTileBwdLPTSchedulerILb0ELi128ELb1EEEEEEEEEvNT_6ParamsE$_ZN4cute3eso3ESOILb0ELb0EJNS_6LayoutINS_5tupleIJNS3_IJNS_1CILi8EEENS4_ILi1EEEEEENS4_ILi2EEES5_EEENS3_IJNS3_IJS6_NS4_ILi0EEEEEEiNS4_ILi1024EEEEEEEENS_10ViewEngineINS_8smem_ptrIPN7cutlass10bfloat16_tEEEEEEEC2ERKSE_RKSL_)
        /*5c9c*/ 	.word	0x00000000


	//----- nvinfo : EIATTR_FRAME_SIZE
	.align		4
.L_3962:
        /*5ca0*/ 	.byte	0x04, 0x11
        /*5ca2*/ 	.short	(.L_3964 - .L_3963)
	.align		4
.L_3963:
        /*5ca4*/ 	.word	index@($_ZN7cutlass13device_kernelIN5flash19enable_sm80_to_sm89INS1_16FlashAttnBwdSm80INS1_25CollectiveMainloopBwdSm80ILi2ELi2EN4cute5tupleIJNS5_1CILi128EEES8_NS7_ILi64EEEEEENS_10bfloat16_tEfNS_4arch4Sm80ELb1ELb0ELb1ELb0ELb1ELb0ELb0ELb0ELi2ELi4ELi4ELi4ELb0EEENS1_24CollectiveEpilogueBwdGQAISA_fSD_Li256ELb0ELb1EEENS1_25SingleTileBwdLPTSchedulerILb0ELi128ELb1EEEEEEEEEvNT_6ParamsE$_ZN4cute3eso3ESOILb0ELb0EJNS_6LayoutINS_5tupleIJNS3_IJNS_1CILi8EEENS4_ILi1EEEEEENS4_ILi2EEENS3_IJS8_S8_EEEEEENS3_IJNS3_IJS6_NS4_ILi0EEEEEENS4_ILi4096EEENS3_IJiiEEEEEEEEiEEC2ERKSG_RKi)
        /*5ca8*/ 	.word	0x00000000


	//----- nvinfo : EIATTR_FRAME_SIZE
	.align		4
.L_3964:
        /*5cac*/ 	.byte	0x04, 0x11
        /*5cae*/ 	.short	(.L_3966 - .L_3965)
	.align		4
.L_3965:
        /*5cb0*/ 	.word	index@($_ZN7cutlass13device_kernelIN5flash19enable_sm80_to_sm89INS1_16FlashAttnBwdSm80INS1_25CollectiveMainloopBwdSm80ILi2ELi2EN4cute5tupleIJNS5_1CILi128EEES8_NS7_ILi64EEEEEENS_10bfloat16_tEfNS_4arch4Sm80ELb1ELb0ELb1ELb0ELb1ELb0ELb0ELb0ELi2ELi4ELi4ELi4ELb0EEENS1_24CollectiveEpilogueBwdGQAISA_fSD_Li256ELb0ELb1EEENS1_25SingleTileBwdLPTSchedulerILb0ELi128ELb1EEEEEEEEEvNT_6ParamsE$_ZN4cute3eso3ESOILb0ELb0EJNS_6LayoutINS_5tupleIJNS3_IJNS_1CILi8EEENS4_ILi1EEEEEENS4_ILi2EEENS3_IJS8_S8_EEEEEENS3_IJNS3_IJS6_NS4_ILi0EEEEEENS4_ILi4096EEENS3_IJiiEEEEEEEENS_10ViewEngineINS_8smem_ptrIPN7cutlass10bfloat16_tEEEEEEEC2ERKSG_RKSN_)
        /*5cb4*/ 	.word	0x00000000


	//----- nvinfo : EIATTR_FRAME_SIZE
	.align		4
.L_3966:
        /*5cb8*/ 	.byte	0x04, 0x11
        /*5cba*/ 	.short	(.L_3968 - .L_3967)
	.align		4
.L_3967:
        /*5cbc*/ 	.word	index@($_ZN7cutlass13device_kernelIN5flash19enable_sm80_to_sm89INS1_16FlashAttnBwdSm80INS1_25CollectiveMainloopBwdSm80ILi2ELi2EN4cute5tupleIJNS5_1CILi128EEES8_NS7_ILi64EEEEEENS_10bfloat16_tEfNS_4arch4Sm80ELb1ELb0ELb1ELb0ELb1ELb0ELb0ELb0ELi2ELi4ELi4ELi4ELb0EEENS1_24CollectiveEpilogueBwdGQAISA_fSD_Li256ELb0ELb1EEENS1_25SingleTileBwdLPTSchedulerILb0ELi128ELb1EEEEEEEEEvNT_6ParamsE$_ZN4cute3eso3ESOILb0ELb0EJNS_6LayoutINS_5tupleIJNS3_IJNS_1CILi8EEENS4_ILi1EEEEEENS4_ILi2EEEEEENS3_IJNS3_IJS6_NS4_ILi0EEEEEEiEEEEEiEEC2ERKSD_RKi)
        /*5cc0*/ 	.word	0x00000000


	//----- nvinfo : EIATTR_FRAME_SIZE
	.align		4
.L_3968:
        /*5cc4*/ 	.byte	0x04, 0x11
        /*5cc6*/ 	.short	(.L_3970 - .L_3969)
	.align		4
.L_3969:
        /*5cc8*/ 	.word	index@($_ZN7cutlass13device_kernelIN5flash19enable_sm80_to_sm89INS1_16FlashAttnBwdSm80INS1_25CollectiveMainloopBwdSm80ILi2ELi2EN4cute5tupleIJNS5_1CILi128EEES8_NS7_ILi64EEEEEENS_10bfloat16_tEfNS_4arch4Sm80ELb1ELb0ELb1ELb0ELb1ELb0ELb0ELb0ELi2ELi4ELi4ELi4ELb0EEENS1_24CollectiveEpilogueBwdGQAISA_fSD_Li256ELb0ELb1EEENS1_25SingleTileBwdLPTSchedulerILb0ELi128ELb1EEEEEEEEEvNT_6ParamsE$_ZN4cute3eso3ESOILb0ELb0EJNS_6LayoutINS_5tupleIJNS3_IJNS_1CILi8EEENS4_ILi1EEEEEENS4_ILi2EEEEEENS3_IJNS3_IJS6_NS4_ILi0EEEEEEiEEEEENS_10ViewEngineINS_8smem_ptrIPN7cutlass10bfloat16_tEEEEEEEC2ERKSD_RKSK_)
        /*5ccc*/ 	.word	0x00000000


	//----- nvinfo : EIATTR_FRAME_SIZE
	.align		4
.L_3970:
        /*5cd0*/ 	.byte	0x04, 0x11
        /*5cd2*/ 	.short	(.L_3972 - .L_3971)
	.align		4
.L_3971:
        /*5cd4*/ 	.word	index@($_ZN7cutlass13device_kernelIN5flash19enable_sm80_to_sm89INS1_16FlashAttnBwdSm80INS1_25CollectiveMainloopBwdSm80ILi2ELi2EN4cute5tupleIJNS5_1CILi128EEES8_NS7_ILi64EEEEEENS_10bfloat16_tEfNS_4arch4Sm80ELb1ELb0ELb1ELb0ELb1ELb0ELb0ELb0ELi2ELi4ELi4ELi4ELb0EEENS1_24CollectiveEpilogueBwdGQAISA_fSD_Li256ELb0ELb1EEENS1_25SingleTileBwdLPTSchedulerILb0ELi128ELb1EEEEEEEEEvNT_6ParamsE$_ZN4cute3eso3ESOILb0ELb0EJNS_6LayoutINS_5tupleIJNS3_IJNS_1CILi8EEENS4_ILi1EEEEEENS3_IJNS4_ILi2EEEEEEEEENS3_IJNS3_IJS6_NS4_ILi0EEEEEENS3_IJiEEEEEEEENS_10ViewEngineINS_8smem_ptrIPN7cutlass10bfloat16_tEEEEEEEC2ERKSF_RKSM_)
        /*5cd8*/ 	.word	0x00000000


	//----- nvinfo : EIATTR_FRAME_SIZE
	.align		4
.L_3972:
        /*5cdc*/ 	.byte	0x04, 0x11
        /*5cde*/ 	.short	(.L_3974 - .L_3973)
	.align		4
.L_3973:
        /*5ce0*/ 	.word	index@($_ZN7cutlass13device_kernelIN5flash19enable_sm80_to_sm89INS1_16FlashAttnBwdSm80INS1_25CollectiveMainloopBwdSm80ILi2ELi2EN4cute5tupleIJNS5_1CILi128EEES8_NS7_ILi64EEEEEENS_10bfloat16_tEfNS_4arch4Sm80ELb1ELb0ELb1ELb0ELb1ELb0ELb0ELb0ELi2ELi4ELi4ELi4ELb0EEENS1_24CollectiveEpilogueBwdGQAISA_fSD_Li256ELb0ELb1EEENS1_25SingleTileBwdLPTSchedulerILb0ELi128ELb1EEEEEEEEEvNT_6ParamsE$_ZN4cute3eso3ESOILb0ELb0EJNS_6LayoutINS_5tupleIJNS3_IJNS_1CILi2EEES5_S5_EEES5_NS3_IJS5_S5_EEEEEENS3_IJNS3_IJNS4_ILi1EEENS4_ILi512EEEiEEENS4_ILi4096EEENS3_IJiiEEEEEEEEjEEC2ERKSF_RKj)
        /*5ce4*/ 	.word	0x00000000


	//----- nvinfo : EIATTR_FRAME_SIZE
	.align		4
.L_3974:
        /*5ce8*/ 	.byte	0x04, 0x11
        /*5cea*/ 	.short	(.L_3976 - .L_3975)
	.align		4
.L_3975:
        /*5cec*/ 	.word	index@($_ZN7cutlass13device_kernelIN5flash19enable_sm80_to_sm89INS1_16FlashAttnBwdSm80INS1_25CollectiveMainloopBwdSm80ILi2ELi2EN4cute5tupleIJNS5_1CILi128EEES8_NS7_ILi64EEEEEENS_10bfloat16_tEfNS_4arch4Sm80ELb1ELb0ELb1ELb0ELb1ELb0ELb0ELb0ELi2ELi4ELi4ELi4ELb0EEENS1_24CollectiveEpilogueBwdGQAISA_fSD_Li256ELb0ELb1EEENS1_25SingleTileBwdLPTSchedulerILb0ELi128ELb1EEEEEEEEEvNT_6ParamsE$_ZN4cute3eso3ESOILb0ELb0EJNS_6LayoutINS_5tupleIJNS3_IJNS_1CILi2EEES5_S5_EEES5_NS3_IJS5_S5_EEEEEENS3_IJNS3_IJNS4_ILi1EEENS4_ILi512EEEiEEENS4_ILi4096EEENS3_IJiiEEEEEEEENS_10ViewEngineINS_8smem_ptrIPN7cutlass10bfloat16_tEEEEEEEC2ERKSF_RKSM_)
        /*5cf0*/ 	.word	0x00000000


	//----- nvinfo : EIATTR_FRAME_SIZE
	.align		4
.L_3976:
        /*5cf4*/ 	.byte	0x04, 0x11
        /*5cf6*/ 	.short	(.L_3978 - .L_3977)
	.align		4
.L_3977:
        /*5cf8*/ 	.word	index@($_ZN7cutlass13device_kernelIN5flash19enable_sm80_to_sm89INS1_16FlashAttnBwdSm80INS1_25CollectiveMainloopBwdSm80ILi2ELi2EN4cute5tupleIJNS5_1CILi128EEES8_NS7_ILi64EEEEEENS_10bfloat16_tEfNS_4arch4Sm80ELb1ELb0ELb1ELb0ELb1ELb0ELb0ELb0ELi2ELi4ELi4ELi4ELb0EEENS1_24CollectiveEpilogueBwdGQAISA_fSD_Li256ELb0ELb1EEENS1_25SingleTileBwdLPTSchedulerILb0ELi128ELb1EEEEEEEEEvNT_6ParamsE$_ZN4cute3eso3ESOILb0ELb0EJNS_6LayoutINS_5tupleIJNS3_IJNS_1CILi2EEES5_S5_EEES5_NS3_IJNS3_IJS5_S5_EEES5_EEEEEENS3_IJNS3_IJNS4_ILi1EEENS4_ILi512EEEiEEENS4_ILi4096EEENS3_IJNS3_IJiiEEENS4_ILi8192EEEEEEEEEEEjEEC2ERKSI_RKj)
        /*5cfc*/ 	.word	0x00000000


	//----- nvinfo : EIATTR_FRAME_SIZE
	.align		4
.L_3978:
        /*5d00*/ 	.byte	0x04, 0x11
        /*5d02*/ 	.short	(.L_3980 - .L_3979)
	.align		4
.L_3979:
        /*5d04*/ 	.word	index@($_ZN7cutlass13device_kernelIN5flash19enable_sm80_to_sm89INS1_16FlashAttnBwdSm80INS1_25CollectiveMainloopBwdSm80ILi2ELi2EN4cute5tupleIJNS5_1CILi128EEES8_NS7_ILi64EEEEEENS_10bfloat16_tEfNS_4arch4Sm80ELb1ELb0ELb1ELb0ELb1ELb0ELb0ELb0ELi2ELi4ELi4ELi4ELb0EEENS1_24CollectiveEpilogueBwdGQAISA_fSD_Li256ELb0ELb1EEENS1_25SingleTileBwdLPTSchedulerILb0ELi128ELb1EEEEEEEEEvNT_6ParamsE$_ZN4cute3eso3ESOILb0ELb0EJNS_6LayoutINS_5tupleIJNS3_IJNS_1CILi2EEES5_S5_EEES5_NS3_IJNS3_IJS5_S5_EEES5_EEEEEENS3_IJNS3_IJNS4_ILi1EEENS4_ILi512EEEiEEENS4_ILi4096EEENS3_IJNS3_IJiiEEENS4_ILi8192EEEEEEEEEEENS_10ViewEngineINS_8smem_ptrIPN7cutlass10bfloat16_tEEEEEEEC2ERKSI_RKSP_)
        /*5d08*/ 	.word	0x00000000


	//----- nvinfo : EIATTR_FRAME_SIZE
	.align		4
.L_3980:
        /*5d0c*/ 	.byte	0x04, 0x11
        /*5d0e*/ 	.short	(.L_3982 - .L_3981)
	.align		4
.L_3981:
        /*5d10*/ 	.word	index@($_ZN7cutlass13device_kernelIN5flash19enable_sm80_to_sm89INS1_16FlashAttnBwdSm80INS1_25CollectiveMainloopBwdSm80ILi2ELi2EN4cute5tupleIJNS5_1CILi128EEES8_NS7_ILi64EEEEEENS_10bfloat16_tEfNS_4arch4Sm80ELb1ELb0ELb1ELb0ELb1ELb0ELb0ELb0ELi2ELi4ELi4ELi4ELb0EEENS1_24CollectiveEpilogueBwdGQAISA_fSD_Li256ELb0ELb1EEENS1_25SingleTileBwdLPTSchedulerILb0ELi128ELb1EEEEEEEEEvNT_6ParamsE$_ZN4cute3eso3ESOILb0ELb0EJNS_6LayoutINS_5tupleIJNS3_IJNS_1CILi2EEES5_EEES6_NS4_ILi8EEEEEENS3_IJNS3_IJiNS4_ILi512EEEEEENS3_IJiiEEENS4_ILi1024EEEEEEEEjEEC2ERKSE_RKj)
        /*5d14*/ 	.word	0x00000000


	//----- nvinfo : EIATTR_FRAME_SIZE
	.align		4
.L_3982:
        /*5d18*/ 	.byte	0x04, 0x11
        /*5d1a*/ 	.short	(.L_3984 - .L_3983)
	.align		4
.L_3983:
        /*5d1c*/ 	.word	index@($_ZN7cutlass13device_kernelIN5flash19enable_sm80_to_sm89INS1_16FlashAttnBwdSm80INS1_25CollectiveMainloopBwdSm80ILi2ELi2EN4cute5tupleIJNS5_1CILi128EEES8_NS7_ILi64EEEEEENS_10bfloat16_tEfNS_4arch4Sm80ELb1ELb0ELb1ELb0ELb1ELb0ELb0ELb0ELi2ELi4ELi4ELi4ELb0EEENS1_24CollectiveEpilogueBwdGQAISA_fSD_Li256ELb0ELb1EEENS1_25SingleTileBwdLPTSchedulerILb0ELi128ELb1EEEEEEEEEvNT_6ParamsE$_ZN4cute3eso3ESOILb0ELb0EJNS_6LayoutINS_5tupleIJNS3_IJNS_1CILi2EEES5_EEES6_NS4_ILi8EEEEEENS3_IJNS3_IJiNS4_ILi512EEEEEENS3_IJiiEEENS4_ILi1024EEEEEEEENS_10ViewEngineINS_8smem_ptrIPN7cutlass10bfloat16_tEEEEEEEC2ERKSE_RKSL_)
        /*5d20*/ 	.word	0x00000000


	//----- nvinfo : EIATTR_FRAME_SIZE
	.align		4
.L_3984:
        /*5d24*/ 	.byte	0x04, 0x11
        /*5d26*/ 	.short	(.L_3986 - .L_3985)
	.align		4
.L_3985:
        /*5d28*/ 	.word	index@($_ZN7cutlass13device_kernelIN5flash19enable_sm80_to_sm89INS1_16FlashAttnBwdSm80INS1_25CollectiveMainloopBwdSm80ILi2ELi2EN4cute5tupleIJNS5_1CILi128EEES8_NS7_ILi64EEEEEENS_10bfloat16_tEfNS_4arch4Sm80ELb1ELb0ELb1ELb0ELb1ELb0ELb0ELb0ELi2ELi4ELi4ELi4ELb0EEENS1_24CollectiveEpilogueBwdGQAISA_fSD_Li256ELb0ELb1EEENS1_25SingleTileBwdLPTSchedulerILb0ELi128ELb1EEEEEEEEEvNT_6ParamsE$_ZN4cute3eso3ESOILb0ELb0EJNS_6LayoutINS_5tupleIJNS3_IJNS_1CILi2EEES5_EEENS4_ILi8EEES6_EEENS3_IJNS3_IJNS4_ILi1EEEiEEENS4_ILi1024EEENS3_IJiiEEEEEEEEjEEC2ERKSE_RKj)
        /*5d2c*/ 	.word	0x00000000


	//----- nvinfo : EIATTR_FRAME_SIZE
	.align		4
.L_3986:
        /*5d30*/ 	.byte	0x04, 0x11
        /*5d32*/ 	.short	(.L_3988 - .L_3987)
	.align		4
.L_3987:
        /*5d34*/ 	.word	index@($_ZN7cutlass13device_kernelIN5flash19enable_sm80_to_sm89INS1_16FlashAttnBwdSm80INS1_25CollectiveMainloopBwdSm80ILi2ELi2EN4cute5tupleIJNS5_1CILi128EEES8_NS7_ILi64EEEEEENS_10bfloat16_tEfNS_4arch4Sm80ELb1ELb0ELb1ELb0ELb1ELb0ELb0ELb0ELi2ELi4ELi4ELi4ELb0EEENS1_24CollectiveEpilogueBwdGQAISA_fSD_Li256ELb0ELb1EEENS1_25SingleTileBwdLPTSchedulerILb0ELi128ELb1EEEEEEEEEvNT_6ParamsE$_ZN4cute3eso3ESOILb0ELb0EJNS_6LayoutINS_5tupleIJNS3_IJNS_1CILi2EEES5_EEENS4_ILi8EEES6_EEENS3_IJNS3_IJNS4_ILi1EEEiEEENS4_ILi1024EEENS3_IJiiEEEEEEEENS_10ViewEngineINS_8smem_ptrIPN7cutlass10bfloat16_tEEEEEEEC2ERKSE_RKSL_)
        /*5d38*/ 	.word	0x00000000


	//----- nvinfo : EIATTR_FRAME_SIZE
	.align		4
.L_3988:
        /*5d3c*/ 	.byte	0x04, 0x11
        /*5d3e*/ 	.short	(.L_3990 - .L_3989)
	.align		4
.L_3989:
        /*5d40*/ 	.word	index@($_ZN7cutlass13device_kernelIN5flash19enable_sm80_to_sm89INS1_16FlashAttnBwdSm80INS1_25CollectiveMainloopBwdSm80ILi2ELi2EN4cute5tupleIJNS5_1CILi128EEES8_NS7_ILi64EEEEEENS_10bfloat16_tEfNS_4arch4Sm80ELb1ELb0ELb1ELb0ELb1ELb0ELb0ELb0ELi2ELi4ELi4ELi4ELb0EEENS1_24CollectiveEpilogueBwdGQAISA_fSD_Li256ELb0ELb1EEENS1_25SingleTileBwdLPTSchedulerILb0ELi128ELb1EEEEEEEEEvNT_6ParamsE$_ZN4cute3eso3ESOILb0ELb0EJNS_6LayoutINS_5tupleIJNS3_IJNS_1CILi1EEENS3_IJS5_NS4_ILi2EEES6_EEEEEES6_NS3_IJS6_S6_EEEEEENS3_IJNS3_IJNS4_ILi0EEENS3_IJS5_NS4_ILi256EEEiEEEEEENS4_ILi2048EEENS3_IJiNS4_ILi4096EEEEEEEEEEENS_10ViewEngineINS_8smem_ptrIPjEEEEEEC2ERKSJ_RKSO_)
        /*5d44*/ 	.word	0x00000000


	//----- nvinfo : EIATTR_FRAME_SIZE
	.align		4
.L_3990:
        /*5d48*/ 	.byte	0x04, 0x11
        /*5d4a*/ 	.short	(.L_3992 - .L_3991)
	.align		4
.L_3991:
        /*5d4c*/ 	.word	index@($_ZN7cutlass13device_kernelIN5flash19enable_sm80_to_sm89INS1_16FlashAttnBwdSm80INS1_25CollectiveMainloopBwdSm80ILi2ELi2EN4cute5tupleIJNS5_1CILi128EEES8_NS7_ILi64EEEEEENS_10bfloat16_tEfNS_4arch4Sm80ELb1ELb0ELb1ELb0ELb1ELb0ELb0ELb0ELi2ELi4ELi4ELi4ELb0EEENS1_24CollectiveEpilogueBwdGQAISA_fSD_Li256ELb0ELb1EEENS1_25SingleTileBwdLPTSchedulerILb0ELi128ELb1EEEEEEEEEvNT_6ParamsE$_ZN4cute3eso3ESOILb0ELb0EJNS_6LayoutINS_5tupleIJNS3_IJNS3_IJNS_1CILi8EEENS4_ILi1EEEEEES6_EEENS3_IJNS3_IJS6_S6_EEENS4_ILi2EEEEEEEEENS3_IJNS3_IJNS3_IJS6_NS4_ILi0EEEEEESD_EEENS3_IJNS3_IJSD_SD_EEEiEEEEEEEENS_10ViewEngineINS_8smem_ptrIPN7cutlass10bfloat16_tEEEEEEEC2ERKSJ_RKSQ_)
        /*5d50*/ 	.word	0x00000000


	//----- nvinfo : EIATTR_FRAME_SIZE
	.align		4
.L_3992:
        /*5d54*/ 	.byte	0x04, 0x11
        /*5d56*/ 	.short	(.L_3994 - .L_3993)
	.align		4
.L_3993:
        /*5d58*/ 	.word	index@($_ZN7cutlass13device_kernelIN5flash19enable_sm80_to_sm89INS1_16FlashAttnBwdSm80INS1_25CollectiveMainloopBwdSm80ILi2ELi2EN4cute5tupleIJNS5_1CILi128EEES8_NS7_ILi64EEEEEENS_10bfloat16_tEfNS_4arch4Sm80ELb1ELb0ELb1ELb0ELb1ELb0ELb0ELb0ELi2ELi4ELi4ELi4ELb0EEENS1_24CollectiveEpilogueBwdGQAISA_fSD_Li256ELb0ELb1EEENS1_25SingleTileBwdLPTSchedulerILb0ELi128ELb1EEEEEEEEEvNT_6ParamsE$_ZN4cute3eso3ESOILb0ELb0EJNS_5tupleIJiiEEEiNS_1CILi0EEEEEC2ERKS3_RKiRKS5_)
        /*5d5c*/ 	.word	0x00000000


	//----- nvinfo : EIATTR_FRAME_SIZE
	.align		4
.L_3994:
        /*5d60*/ 	.byte	0x04, 0x11
        /*5d62*/ 	.short	(.L_3996 - .L_3995)
	.align		4
.L_3995:
        /*5d64*/ 	.word	index@($_ZN7cutlass13device_kernelIN5flash19enable_sm80_to_sm89INS1_16FlashAttnBwdSm80INS1_25CollectiveMainloopBwdSm80ILi2ELi2EN4cute5tupleIJNS5_1CILi128EEES8_NS7_ILi64EEEEEENS_10bfloat16_tEfNS_4arch4Sm80ELb1ELb0ELb1ELb0ELb1ELb0ELb0ELb0ELi2ELi4ELi4ELi4ELb0EEENS1_24CollectiveEpilogueBwdGQAISA_fSD_Li256ELb0ELb1EEENS1_25SingleTileBwdLPTSchedulerILb0ELi128ELb1EEEEEEEEEvNT_6ParamsE$_ZN4cute3eso3ESOILb0ELb0EJNS_5tupleIJiNS_1CILi512EEEEEENS2_IJiiEEENS3_ILi1024EEEEEC2ERKS5_RKS6_RKS7_)
        /*5d68*/ 	.word	0x00000000


	//----- nvinfo : EIATTR_FRAME_SIZE
	.align		4
.L_3996:
        /*5d6c*/ 	.byte	0x04, 0x11
        /*5d6e*/ 	.short	(.L_3998 - .L_3997)
	.align		4
.L_3997:
        /*5d70*/ 	.word	index@($_ZN7cutlass13device_kernelIN5flash19enable_sm80_to_sm89INS1_16FlashAttnBwdSm80INS1_25CollectiveMainloopBwdSm80ILi2ELi2EN4cute5tupleIJNS5_1CILi128EEES8_NS7_ILi64EEEEEENS_10bfloat16_tEfNS_4arch4Sm80ELb1ELb0ELb1ELb0ELb1ELb0ELb0ELb0ELi2ELi4ELi4ELi4ELb0EEENS1_24CollectiveEpilogueBwdGQAISA_fSD_Li256ELb0ELb1EEENS1_25SingleTileBwdLPTSchedulerILb0ELi128ELb1EEEEEEEEEvNT_6ParamsE$_ZN4cute3eso3ESOILb0ELb0EJNS_5tupleIJNS_1CILi1EEEiEEENS3_ILi1024EEENS2_IJiiEEEEEC2ERKS5_RKS6_RKS7_)
        /*5d74*/ 	.word	0x00000000


	//----- nvinfo : EIATTR_FRAME_SIZE
	.align		4
.L_3998:
        /*5d78*/ 	.byte	0x04, 0x11
        /*5d7a*/ 	.short	(.L_4000 - .L_3999)
	.align		4
.L_3999:
        /*5d7c*/ 	.word	index@($_ZN7cutlass13device_kernelIN5flash19enable_sm80_to_sm89INS1_16FlashAttnBwdSm80INS1_25CollectiveMainloopBwdSm80ILi2ELi2EN4cute5tupleIJNS5_1CILi128EEES8_NS7_ILi64EEEEEENS_10bfloat16_tEfNS_4arch4Sm80ELb1ELb0ELb1ELb0ELb1ELb0ELb0ELb0ELi2ELi4ELi4ELi4ELb0EEENS1_24CollectiveEpilogueBwdGQAISA_fSD_Li256ELb0ELb1EEENS1_25SingleTileBwdLPTSchedulerILb0ELi128ELb1EEEEEEEEEvNT_6ParamsE$_ZN4cute3eso3ESOILb0ELb0EJNS_5tupleIJNS_1CILi1EEENS3_ILi512EEEiEEENS3_ILi4096EEENS2_IJiiEEEEEC2ERKS6_RKS7_RKS8_)
        /*5d80*/ 	.word	0x00000000


	//----- nvinfo : EIATTR_FRAME_SIZE
	.align		4
.L_4000:
        /*5d84*/ 	.byte	0x04, 0x11
        /*5d86*/ 	.short	(.L_4002 - .L_4001)
	.align		4
.L_4001:
        /*5d88*/ 	.word	index@($_ZN7cutlass13device_kernelIN5flash19enable_sm80_to_sm89INS1_16FlashAttnBwdSm80INS1_25CollectiveMainloopBwdSm80ILi2ELi2EN4cute5tupleIJNS5_1CILi128EEES8_NS7_ILi64EEEEEENS_10bfloat16_tEfNS_4arch4Sm80ELb1ELb0ELb1ELb0ELb1ELb0ELb0ELb0ELi2ELi4ELi4ELi4ELb0EEENS1_24CollectiveEpilogueBwdGQAISA_fSD_Li256ELb0ELb1EEENS1_25SingleTileBwdLPTSchedulerILb0ELi128ELb1EEEEEEEEEvNT_6ParamsE$_ZN4cute3eso3ESOILb0ELb0EJNS_5tupleIJNS_1CILi1EEENS3_ILi512EEEiEEENS3_ILi4096EEENS2_IJNS2_IJiiEEENS3_ILi8192EEEEEEEEC2ERKS6_RKS7_RKSA_)
        /*5d8c*/ 	.word	0x00000000


	//----- nvinfo : EIATTR_FRAME_SIZE
	.align		4
.L_4002:
        /*5d90*/ 	.byte	0x04, 0x11
        /*5d92*/ 	.short	(.L_4004 - .L_4003)
	.align		4
.L_4003:
        /*5d94*/ 	.word	index@($_ZN7cutlass13device_kernelIN5flash19enable_sm80_to_sm89INS1_16FlashAttnBwdSm80INS1_25CollectiveMainloopBwdSm80ILi2ELi2EN4cute5tupleIJNS5_1CILi128EEES8_NS7_ILi64EEEEEENS_10bfloat16_tEfNS_4arch4Sm80ELb1ELb0ELb1ELb0ELb1ELb0ELb0ELb0ELi2ELi4ELi4ELi4ELb0EEENS1_24CollectiveEpilogueBwdGQAISA_fSD_Li256ELb0ELb1EEENS1_25SingleTileBwdLPTSchedulerILb0ELi128ELb1EEEEEEEEEvNT_6ParamsE$_ZN4cute3eso3ESOILb0ELb0EJNS_5tupleIJNS_1CILi0EEENS2_IJNS3_ILi1EEENS3_ILi256EEEiEEEEEENS3_ILi2048EEENS2_IJiNS3_ILi4096EEEEEEEEC2ERKS8_RKS9_RKSB_)
        /*5d98*/ 	.word	0x00000000


	//----- nvinfo : EIATTR_FRAME_SIZE
	.align		4
.L_4004:
        /*5d9c*/ 	.byte	0x04, 0x11
        /*5d9e*/ 	.short	(.L_4006 - .L_4005)
	.align		4
.L_4005:
        /*5da0*/ 	.word	index@($_ZN7cutlass13device_kernelIN5flash19enable_sm80_to_sm89INS1_16FlashAttnBwdSm80INS1_25CollectiveMainloopBwdSm80ILi2ELi2EN4cute5tupleIJNS5_1CILi128EEES8_NS7_ILi64EEEEEENS_10bfloat16_tEfNS_4arch4Sm80ELb1ELb0ELb1ELb0ELb1ELb0ELb0ELb0ELi2ELi4ELi4ELi4ELb0EEENS1_24CollectiveEpilogueBwdGQAISA_fSD_Li256ELb0ELb1EEENS1_25SingleTileBwdLPTSchedulerILb0ELi128ELb1EEEEEEEEEvNT_6ParamsE$_ZN4cute3eso3ESOILb0ELb0EJNS_14ComposedLayoutINS_7SwizzleILi3ELi3ELi3EEENS_9MixedBitsILj0ELj432EEENS_6LayoutINS_5tupleIJNS8_IJNS_1CILi2EEESA_SA_EEESA_NS9_ILi8EEEEEENS8_IJNS8_IJNS9_ILi64EEESC_NS9_ILi512EEEEEENS9_ILi8192EEENS9_ILi1024EEEEEEEEEEiEEC2ERKSL_RKi)
        /*5da4*/ 	.word	0x00000000


	//----- nvinfo : EIATTR_FRAME_SIZE
	.align		4
.L_4006:
        /*5da8*/ 	.byte	0x04, 0x11
        /*5daa*/ 	.short	(.L_4008 - .L_4007)
	.align		4
.L_4007:
        /*5dac*/ 	.word	index@($_ZN7cutlass13device_kernelIN5flash19enable_sm80_to_sm89INS1_16FlashAttnBwdSm80INS1_25CollectiveMainloopBwdSm80ILi2ELi2EN4cute5tupleIJNS5_1CILi128EEES8_NS7_ILi64EEEEEENS_10bfloat16_tEfNS_4arch4Sm80ELb1ELb0ELb1ELb0ELb1ELb0ELb0ELb0ELi2ELi4ELi4ELi4ELb0EEENS1_24CollectiveEpilogueBwdGQAISA_fSD_Li256ELb0ELb1EEENS1_25SingleTileBwdLPTSchedulerILb0ELi128ELb1EEEEEEEEEvNT_6ParamsE$_ZN4cute3eso3ESOILb0ELb0EJNS_14ComposedLayoutINS_7SwizzleILi3ELi3ELi3EEENS_9MixedBitsILj0ELj432EEENS_6LayoutINS_5tupleIJNS8_IJNS_1CILi2EEESA_SA_EEESA_NS9_ILi8EEEEEENS8_IJNS8_IJNS9_ILi64EEESC_NS9_ILi512EEEEEENS9_ILi8192EEENS9_ILi1024EEEEEEEEEENS_10ViewEngineINS_8smem_ptrIPN7cutlass10bfloat16_tEEEEEEEC2ERKSL_RKSS_)
        /*5db0*/ 	.word	0x00000000


	//----- nvinfo : EIATTR_FRAME_SIZE
	.align		4
.L_4008:
        /*5db4*/ 	.byte	0x04, 0x11
        /*5db6*/ 	.short	(.L_4010 - .L_4009)
	.align		4
.L_4009:
        /*5db8*/ 	.word	index@($_ZN7cutlass13device_kernelIN5flash19enable_sm80_to_sm89INS1_16FlashAttnBwdSm80INS1_25CollectiveMainloopBwdSm80ILi2ELi2EN4cute5tupleIJNS5_1CILi128EEES8_NS7_ILi64EEEEEENS_10bfloat16_tEfNS_4arch4Sm80ELb1ELb0ELb1ELb0ELb1ELb0ELb0ELb0ELi2ELi4ELi4ELi4ELb0EEENS1_24CollectiveEpilogueBwdGQAISA_fSD_Li256ELb0ELb1EEENS1_25SingleTileBwdLPTSchedulerILb0ELi128ELb1EEEEEEEEEvNT_6ParamsE$_ZN4cute12iter_adaptorIPjNS_8smem_ptrIS1_EEEC2ES1_)
        /*5dbc*/ 	.word	0x00000000


	//----- nvinfo : EIATTR_FRAME_SIZE
	.align		4
.L_4010:
        /*5dc0*/ 	.byte	0x04, 0x11
        /*5dc2*/ 	.short	(.L_4012 - .L_4011)
	.align		4
.L_4011:
        /*5dc4*/ 	.word	index@($_ZN7cutlass13device_kernelIN5flash19enable_sm80_to_sm89INS1_16FlashAttnBwdSm80INS1_25CollectiveMainloopBwdSm80ILi2ELi2EN4cute5tupleIJNS5_1CILi128EEES8_NS7_ILi64EEEEEENS_10bfloat16_tEfNS_4arch4Sm80ELb1ELb0ELb1ELb0ELb1ELb0ELb0ELb0ELi2ELi4ELi4ELi4ELb0EEENS1_24CollectiveEpilogueBwdGQAISA_fSD_Li256ELb0ELb1EEENS1_25SingleTileBwdLPTSchedulerILb0ELi128ELb1EEEEEEEEEvNT_6ParamsE$_ZN4cute12iter_adaptorIPfNS_8smem_ptrIS1_EEEC2ES1_)
        /*5dc8*/ 	.word	0x00000000


	//----- nvinfo : EIATTR_FRAME_SIZE
	.align		4
.L_4012:
        /*5dcc*/ 	.byte	0x04, 0x11
        /*5dce*/ 	.short	(.L_4014 - .L_4013)
	.align		4
.L_4013:
        /*5dd0*/ 	.word	index@($_ZN7cutlass13device_kernelIN5flash19enable_sm80_to_sm89INS1_16FlashAttnBwdSm80INS1_25CollectiveMainloopBwdSm80ILi2ELi2EN4cute5tupleIJNS5_1CILi128EEES8_NS7_ILi64EEEEEENS_10bfloat16_tEfNS_4arch4Sm80ELb1ELb0ELb1ELb0ELb1ELb0ELb0ELb0ELi2ELi4ELi4ELi4ELb0EEENS1_24CollectiveEpilogueBwdGQAISA_fSD_Li256ELb0ELb1EEENS1_25SingleTileBwdLPTSchedulerILb0ELi128ELb1EEEEEEEEEvNT_6ParamsE$_ZN4cute12iter_adaptorIPfNS_8gmem_ptrIS1_EEEC2ES1_)
        /*5dd4*/ 	.word	0x00000000


	//----- nvinfo : EIATTR_FRAME_SIZE
	.align		4
.L_4014:
        /*5dd8*/ 	.byte	0x04, 0x11
        /*5dda*/ 	.short	(.L_4016 - .L_4015)
	.align		4
.L_4015:
        /*5ddc*/ 	.word	index@($_ZN7cutlass13device_kernelIN5flash19enable_sm80_to_sm89INS1_16FlashAttnBwdSm80INS1_25CollectiveMainloopBwdSm80ILi2ELi2EN4cute5tupleIJNS5_1CILi128EEES8_NS7_ILi64EEEEEENS_10bfloat16_tEfNS_4arch4Sm80ELb1ELb0ELb1ELb0ELb1ELb0ELb0ELb0ELi2ELi4ELi4ELi4ELb0EEENS1_24CollectiveEpilogueBwdGQAISA_fSD_Li256ELb0ELb1EEENS1_25SingleTileBwdLPTSchedulerILb0ELi128ELb1EEEEEEEEEvNT_6ParamsE$_ZN4cute12iter_adaptorIPN7cutlass9uint128_tENS_8smem_ptrIS3_EEEC2ES3_)
        /*5de0*/ 	.word	0x00000000


	//----- nvinfo : EIATTR_FRAME_SIZE
	.align		4
.L_4016:
        /*5de4*/ 	.byte	0x04, 0x11
        /*5de6*/ 	.short	(.L_4018 - .L_4017)
	.align		4
.L_4017:
        /*5de8*/ 	.word	index@($_ZN7cutlass13device_kernelIN5flash19enable_sm80_to_sm89INS1_16FlashAttnBwdSm80INS1_25CollectiveMainloopBwdSm80ILi2ELi2EN4cute5tupleIJNS5_1CILi128EEES8_NS7_ILi64EEEEEENS_10bfloat16_tEfNS_4arch4Sm80ELb1ELb0ELb1ELb0ELb1ELb0ELb0ELb0ELi2ELi4ELi4ELi4ELb0EEENS1_24CollectiveEpilogueBwdGQAISA_fSD_Li256ELb0ELb1EEENS1_25SingleTileBwdLPTSchedulerILb0ELi128ELb1EEEEEEEEEvNT_6ParamsE$_ZN4cute12iter_adaptorIPN7cutlass10bfloat16_tENS_8smem_ptrIS3_EEEC2ES3_)
        /*5dec*/ 	.word	0x00000000


	//----- nvinfo : EIATTR_FRAME_SIZE
	.align		4
.L_4018:
        /*5df0*/ 	.byte	0x04, 0x11
        /*5df2*/ 	.short	(.L_4020 - .L_4019)
	.align		4
.L_4019:
        /*5df4*/ 	.word	index@($_ZN7cutlass13device_kernelIN5flash19enable_sm80_to_sm89INS1_16FlashAttnBwdSm80INS1_25CollectiveMainloopBwdSm80ILi2ELi2EN4cute5tupleIJNS5_1CILi128EEES8_NS7_ILi64EEEEEENS_10bfloat16_tEfNS_4arch4Sm80ELb1ELb0ELb1ELb0ELb1ELb0ELb0ELb0ELi2ELi4ELi4ELi4ELb0EEENS1_24CollectiveEpilogueBwdGQAISA_fSD_Li256ELb0ELb1EEENS1_25SingleTileBwdLPTSchedulerILb0ELi128ELb1EEEEEEEEEvNT_6ParamsE$_ZN4cute12iter_adaptorIPKfNS_8gmem_ptrIS2_EEEC2ES2_)
        /*5df8*/ 	.word	0x00000000


	//----- nvinfo : EIATTR_FRAME_SIZE
	.align		4
.L_4020:
        /*5dfc*/ 	.byte	0x04, 0x11
        /*5dfe*/ 	.short	(.L_4022 - .L_4021)
	.align		4
.L_4021:
        /*5e00*/ 	.word	index@($_ZN7cutlass13device_kernelIN5flash19enable_sm80_to_sm89INS1_16FlashAttnBwdSm80INS1_25CollectiveMainloopBwdSm80ILi2ELi2EN4cute5tupleIJNS5_1CILi128EEES8_NS7_ILi64EEEEEENS_10bfloat16_tEfNS_4arch4Sm80ELb1ELb0ELb1ELb0ELb1ELb0ELb0ELb0ELi2ELi4ELi4ELi4ELb0EEENS1_24CollectiveEpilogueBwdGQAISA_fSD_Li256ELb0ELb1EEENS1_25SingleTileBwdLPTSchedulerILb0ELi128ELb1EEEEEEEEEvNT_6ParamsE$_ZN4cute12iter_adaptorIPKN7cutlass9uint128_tENS_8gmem_ptrIS4_EEEC2ES4_)
        /*5e04*/ 	.word	0x00000000


	//----- nvinfo : EIATTR_FRAME_SIZE
	.align		4
.L_4022:
        /*5e08*/ 	.byte	0x04, 0x11
        /*5e0a*/ 	.short	(.L_4024 - .L_4023)
	.align		4
.L_4023:
        /*5e0c*/ 	.word	index@($_ZN7cutlass13device_kernelIN5flash19enable_sm80_to_sm89INS1_16FlashAttnBwdSm80INS1_25CollectiveMainloopBwdSm80ILi2ELi2EN4cute5tupleIJNS5_1CILi128EEES8_NS7_ILi64EEEEEENS_10bfloat16_tEfNS_4arch4Sm80ELb1ELb0ELb1ELb0ELb1ELb0ELb0ELb0ELi2ELi4ELi4ELi4ELb0EEENS1_24CollectiveEpilogueBwdGQAISA_fSD_Li256ELb0ELb1EEENS1_25SingleTileBwdLPTSchedulerILb0ELi128ELb1EEEEEEEEEvNT_6ParamsE$_ZN4cute12iter_adaptorIPKN7cutlass10bfloat16_tENS_8gmem_ptrIS4_EEEC2ES4_)
        /*5e10*/ 	.word	0x00000000


	//----- nvinfo : EIATTR_FRAME_SIZE
	.align		4
.L_4024:
        /*5e14*/ 	.byte	0x04, 0x11
        /*5e16*/ 	.short	(.L_4026 - .L_4025)
	.align		4
.L_4025:
        /*5e18*/ 	.word	index@(_ZN7cutlass13device_kernelIN5flash19enable_sm80_to_sm89INS1_16FlashAttnBwdSm80INS1_25CollectiveMainloopBwdSm80ILi2ELi2EN4cute5tupleIJNS5_1CILi128EEES8_NS7_ILi64EEEEEENS_10bfloat16_tEfNS_4arch4Sm80ELb1ELb0ELb1ELb0ELb1ELb0ELb0ELb0ELi2ELi4ELi4ELi4ELb0EEENS1_24CollectiveEpilogueBwdGQAISA_fSD_Li256ELb0ELb1EEENS1_25SingleTileBwdLPTSchedulerILb0ELi128ELb1EEEEEEEEEvNT_6ParamsE)
        /*5e1c*/ 	.word	0x000016e0


	//----- nvinfo : EIATTR_REGCOUNT
	.align		4
.L_4026:
        /*5e20*/ 	.byte	0x04, 0x2f
        /*5e22*/ 	.short	(.L_4028 - .L_4027)
	.align		4
.L_4027:
        /*5e24*/ 	.word	index@(_ZN7cutlass13device_kernelIN5flash19enable_sm80_to_sm89INS1_16FlashAttnBwdSm80INS1_25CollectiveMainloopBwdSm80ILi2ELi2EN4cute5tupleIJNS5_1CILi128EEES8_NS7_ILi64EEEEEENS_10bfloat16_tEfNS_4arch4Sm80ELb1ELb0ELb1ELb0ELb0ELb0ELb0ELb0ELi2ELi4ELi4ELi4ELb0EEENS1_24CollectiveEpilogueBwdGQAISA_fSD_Li256ELb0ELb0EEENS1_25SingleTileBwdLPTSchedulerILb0ELi128ELb0EEEEEEEEEvNT_6ParamsE)
        /*5e28*/ 	.word	0x00000080


	//----- nvinfo : EIATTR_FRAME_SIZE
	.align		4
.L_4028:
        /*5e2c*/ 	.byte	0x04, 0x11
        /*5e2e*/ 	.short	(.L_4030 - .L_4029)
	.align		4
.L_4029:
        /*5e30*/ 	.word	index@($_ZN7cutlass13device_kernelIN5flash19enable_sm80_to_sm89INS1_16FlashAttnBwdSm80INS1_25CollectiveMainloopBwdSm80ILi2ELi2EN4cute5tupleIJNS5_1CILi128EEES8_NS7_ILi64EEEEEENS_10bfloat16_tEfNS_4arch4Sm80ELb1ELb0ELb1ELb0ELb0ELb0ELb0ELb0ELi2ELi4ELi4ELi4ELb0EEENS1_24CollectiveEpilogueBwdGQAISA_fSD_Li256ELb0ELb0EEENS1_25SingleTileBwdLPTSchedulerILb0ELi128ELb0EEEEEEEEEvNT_6ParamsE$min)
        /*5e34*/ 	.word	0x00000000


	//----- nvinfo : EIATTR_FRAME_SIZE
	.align		4
.L_4030:
        /*5e38*/ 	.byte	0x04, 0x11
        /*5e3a*/ 	.short	(.L_4032 - .L_4031)
	.align		4
.L_4031:
        /*5e3c*/ 	.word	index@($_ZN7cutlass13device_kernelIN5flash19enable_sm80_to_sm89INS1_16FlashAttnBwdSm80INS1_25CollectiveMainloopBwdSm80ILi2ELi2EN4cute5tupleIJNS5_1CILi128EEES8_NS7_ILi64EEEEEENS_10bfloat16_tEfNS_4arch4Sm80ELb1ELb0ELb1ELb0ELb0ELb0ELb0ELb0ELi2ELi4ELi4ELi4ELb0EEENS1_24CollectiveEpilogueBwdGQAISA_fSD_Li256ELb0ELb0EEENS1_25SingleTileBwdLPTSchedulerILb0ELi128ELb0EEEEEEEEEvNT_6ParamsE$exp2f)
        /*5e40*/ 	.word	0x00000000


	//----- nvinfo : EIATTR_FRAME_SIZE
	.align		4
.L_4032:
        /*5e44*/ 	.byte	0x04, 0x11
        /*5e46*/ 	.short	(.L_4034 - .L_4033)
	.align		4
.L_4033:
        /*5e48*/ 	.word	index@($_ZN7cutlass13device_kernelIN5flash19enable_sm80_to_sm89INS1_16FlashAttnBwdSm80INS1_25CollectiveMainloopBwdSm80ILi2ELi2EN4cute5tupleIJNS5_1CILi128EEES8_NS7_ILi64EEEEEENS_10bfloat16_tEfNS_4arch4Sm80ELb1ELb0ELb1ELb0ELb0ELb0ELb0ELb0ELi2ELi4ELi4ELi4ELb0EEENS1_24CollectiveEpilogueBwdGQAISA_fSD_Li256ELb0ELb0EEENS1_25SingleTileBwdLPTSchedulerILb0ELi128ELb0EEEEEEEEEvNT_6ParamsE$__fAtomicAdd)
        /*5e4c*/ 	.word	0x00000000


	//----- nvinfo : EIATTR_FRAME_SIZE
	.align		4
.L_4034:
        /*5e50*/ 	.byte	0x04, 0x11
        /*5e52*/ 	.short	(.L_4036 - .L_4035)
	.align		4
.L_4035:
        /*5e54*/ 	.word	index@($_ZN7cutlass13device_kernelIN5flash19enable_sm80_to_sm89INS1_16FlashAttnBwdSm80INS1_25CollectiveMainloopBwdSm80ILi2ELi2EN4cute5tupleIJNS5_1CILi128EEES8_NS7_ILi64EEEEEENS_10bfloat16_tEfNS_4arch4Sm80ELb1ELb0ELb1ELb0ELb0ELb0ELb0ELb0ELi2ELi4ELi4ELi4ELb0EEENS1_24CollectiveEpilogueBwdGQAISA_fSD_Li256ELb0ELb0EEENS1_25SingleTileBwdLPTSchedulerILb0ELi128ELb0EEEEEEEEEvNT_6ParamsE$_ZZZN5flash25CollectiveMainloopBwdSm80ILi2ELi2EN4cute5tupleIJNS1_1CILi128EEES4_NS3_ILi64EEEEEEN7cutlass10bfloat16_tEfNS7_4arch4Sm80ELb1ELb0ELb1ELb0ELb0ELb0ELb0ELb0ELi2ELi4ELi4ELi4ELb0EE3mmaINS_16FlashAttnBwdSm80ISB_NS_24CollectiveEpilogueBwdGQAIS6_fSA_Li256ELb0ELb0EEENS_25SingleTileBwdLPTSchedulerILb0ELi128ELb0EEEE13SharedStorageENS1_6TensorINS1_11ArrayEngineIfLm32EEENS1_6LayoutINS2_IJNS2_IJNS3_ILi2EEESO_EEESO_NS3_ILi4EEEEEENS2_IJNS2_IJNS3_ILi1EEESO_EEESQ_NS3_ILi8EEEEEEEEEEEEbRKNSB_6ParamsERT0_S12_iNS2_IJiiiEEERT_ENKUliT_E_clIZSC_ISJ_SX_EbS10_S12_S12_iS13_S15_EUlRS16_iE_EEDaiS16_ENKUlvE1_clEv)
        /*5e58*/ 	.word	0x00000000


	//----- nvinfo : EIATTR_FRAME_SIZE
	.align		4
.L_4036:
        /*5e5c*/ 	.byte	0x04, 0x11
        /*5e5e*/ 	.short	(.L_4038 - .L_4037)
	.align		4
.L_4037:
        /*5e60*/ 	.word	index@($_ZN7cutlass13device_kernelIN5flash19enable_sm80_to_sm89INS1_16FlashAttnBwdSm80INS1_25CollectiveMainloopBwdSm80ILi2ELi2EN4cute5tupleIJNS5_1CILi128EEES8_NS7_ILi64EEEEEENS_10bfloat16_tEfNS_4arch4Sm80ELb1ELb0ELb1ELb0ELb0ELb0ELb0ELb0ELi2ELi4ELi4ELi4ELb0EEENS1_24CollectiveEpilogueBwdGQAISA_fSD_Li256ELb0ELb0EEENS1_25SingleTileBwdLPTSchedulerILb0ELi128ELb0EEEEEEEEEvNT_6ParamsE$_ZZZN5flash25CollectiveMainloopBwdSm80ILi2ELi2EN4cute5tupleIJNS1_1CILi128EEES4_NS3_ILi64EEEEEEN7cutlass10bfloat16_tEfNS7_4arch4Sm80ELb1ELb0ELb1ELb0ELb0ELb0ELb0ELb0ELi2ELi4ELi4ELi4ELb0EE3mmaINS_16FlashAttnBwdSm80ISB_NS_24CollectiveEpilogueBwdGQAIS6_fSA_Li256ELb0ELb0EEENS_25SingleTileBwdLPTSchedulerILb0ELi128ELb0EEEE13SharedStorageENS1_6TensorINS1_11ArrayEngineIfLm32EEENS1_6LayoutINS2_IJNS2_IJNS3_ILi2EEESO_EEESO_NS3_ILi4EEEEEENS2_IJNS2_IJNS3_ILi1EEESO_EEESQ_NS3_ILi8EEEEEEEEEEEEbRKNSB_6ParamsERT0_S12_iNS2_IJiiiEEERT_ENKUliT_E_clIZSC_ISJ_SX_EbS10_S12_S12_iS13_S15_EUlRS16_iE_EEDaiS16_ENKUlvE0_clEv)
        /*5e64*/ 	.word	0x00000000


	//----- nvinfo : EIATTR_FRAME_SIZE
	.align		4
.L_4038:
        /*5e68*/ 	.byte	0x04, 0x11
        /*5e6a*/ 	.short	(.L_4040 - .L_4039)
	.align		4
.L_4039:
        /*5e6c*/ 	.word	index@($_ZN7cutlass13device_kernelIN5flash19enable_sm80_to_sm89INS1_16FlashAttnBwdSm80INS1_25CollectiveMainloopBwdSm80ILi2ELi2EN4cute5tupleIJNS5_1CILi128EEES8_NS7_ILi64EEEEEENS_10bfloat16_tEfNS_4arch4Sm80ELb1ELb0ELb1ELb0ELb0ELb0ELb0ELb0ELi2ELi4ELi4ELi4ELb0EEENS1_24CollectiveEpilogueBwdGQAISA_fSD_Li256ELb0ELb0EEENS1_25SingleTileBwdLPTSchedulerILb0ELi128ELb0EEEEEEEEEvNT_6ParamsE$_ZZZN5flash25CollectiveMainloopBwdSm80ILi2ELi2EN4cute5tupleIJNS1_1CILi128EEES4_NS3_ILi64EEEEEEN7cutlass10bfloat16_tEfNS7_4arch4Sm80ELb1ELb0ELb1ELb0ELb0ELb0ELb0ELb0ELi2ELi4ELi4ELi4ELb0EE3mmaINS_16FlashAttnBwdSm80ISB_NS_24CollectiveEpilogueBwdGQAIS6_fSA_Li256ELb0ELb0EEENS_25SingleTileBwdLPTSchedulerILb0ELi128ELb0EEEE13SharedStorageENS1_6TensorINS1_11ArrayEngineIfLm32EEENS1_6LayoutINS2_IJNS2_IJNS3_ILi2EEESO_EEESO_NS3_ILi4EEEEEENS2_IJNS2_IJNS3_ILi1EEESO_EEESQ_NS3_ILi8EEEEEEEEEEEEbRKNSB_6ParamsERT0_S12_iNS2_IJiiiEEERT_ENKUliT_E_clIZSC_ISJ_SX_EbS10_S12_S12_iS13_S15_EUlRS16_iE_EEDaiS16_ENKUlT_E_clIZSC_ISJ_SX_EbS10_S12_S12_iS13_S15_EUlvE0_EEDaS1B_)
        /*5e70*/ 	.word	0x00000000


	//----- nvinfo : EIATTR_FRAME_SIZE
	.align		4
.L_4040:
        /*5e74*/ 	.byte	0x04, 0x11
        /*5e76*/ 	.short	(.L_4042 - .L_4041)
	.align		4
.L_4041:
        /*5e78*/ 	.word	index@($_ZN7cutlass13device_kernelIN5flash19enable_sm80_to_sm89INS1_16FlashAttnBwdSm80INS1_25CollectiveMainloopBwdSm80ILi2ELi2EN4cute5tupleIJNS5_1CILi128EEES8_NS7_ILi64EEEEEENS_10bfloat16_tEfNS_4arch4Sm80ELb1ELb0ELb1ELb0ELb0ELb0ELb0ELb0ELi2ELi4ELi4ELi4ELb0EEENS1_24CollectiveEpilogueBwdGQAISA_fSD_Li256ELb0ELb0EEENS1_25SingleTileBwdLPTSchedulerILb0ELi128ELb0EEEEEEEEEvNT_6ParamsE$_ZZN5flash25CollectiveMainloopBwdSm80ILi2ELi2EN4cute5tupleIJNS1_1CILi128EEES4_NS3_ILi64EEEEEEN7cutlass10bfloat16_tEfNS7_4arch4Sm80ELb1ELb0ELb1ELb0ELb0ELb0ELb0ELb0ELi2ELi4ELi4ELi4ELb0EE3mmaINS_16FlashAttnBwdSm80ISB_NS_24CollectiveEpilogueBwdGQAIS6_fSA_Li256ELb0ELb0EEENS_25SingleTileBwdLPTSchedulerILb0ELi128ELb0EEEE13SharedStorageENS1_6TensorINS1_11ArrayEngineIfLm32EEENS1_6LayoutINS2_IJNS2_IJNS3_ILi2EEESO_EEESO_NS3_ILi4EEEEEENS2_IJNS2_IJNS3_ILi1EEESO_EEESQ_NS3_ILi8EEEEEEEEEEEEbRKNSB_6ParamsERT0_S12_iNS2_IJiiiEEERT_ENKUlvE_clEv)
        /*5e7c*/ 	.word	0x00000000


	//----- nvinfo : EIATTR_FRAME_SIZE
	.align		4
.L_4042:
        /*5e80*/ 	.byte	0x04, 0x11
        /*5e82*/ 	.short	(.L_4044 - .L_4043)
	.align		4
.L_4043:
        /*5e84*/ 	.word	index@($_ZN7cutlass13device_kernelIN5flash19enable_sm80_to_sm89INS1_16FlashAttnBwdSm80INS1_25CollectiveMainloopBwdSm80ILi2ELi2EN4cute5tupleIJNS5_1CILi128EEES8_NS7_ILi64EEEEEENS_10bfloat16_tEfNS_4arch4Sm80ELb1ELb0ELb1ELb0ELb0ELb0ELb0ELb0ELi2ELi4ELi4ELi4ELb0EEENS1_24CollectiveEpilogueBwdGQAISA_fSD_Li256ELb0ELb0EEENS1_25SingleTileBwdLPTSchedulerILb0ELi128ELb0EEEEEEEEEvNT_6ParamsE$_ZZN5flash25CollectiveMainloopBwdSm80ILi2ELi2EN4cute5tupleIJNS1_1CILi128EEES4_NS3_ILi64EEEEEEN7cutlass10bfloat16_tEfNS7_4arch4Sm80ELb1ELb0ELb1ELb0ELb0ELb0ELb0ELb0ELi2ELi4ELi4ELi4ELb0EE3mmaINS_16FlashAttnBwdSm80ISB_NS_24CollectiveEpilogueBwdGQAIS6_fSA_Li256ELb0ELb0EEENS_25SingleTileBwdLPTSchedulerILb0ELi128ELb0EEEE13SharedStorageENS1_6TensorINS1_11ArrayEngineIfLm32EEENS1_6LayoutINS2_IJNS2_IJNS3_ILi2EEESO_EEESO_NS3_ILi4EEEEEENS2_IJNS2_IJNS3_ILi1EEESO_EEESQ_NS3_ILi8EEEEEEEEEEEEbRKNSB_6ParamsERT0_S12_iNS2_IJiiiEEERT_ENKUlvE0_clEv)
        /*5e88*/ 	.word	0x00000000


	//----- nvinfo : EIATTR_FRAME_SIZE
	.align		4
.L_4044:
        /*5e8c*/ 	.byte	0x04, 0x11
        /*5e8e*/ 	.short	(.L_4046 - .L_4045)
	.align		4
.L_4045:
        /*5e90*/ 	.word	index@($_ZN7cutlass13device_kernelIN5flash19enable_sm80_to_sm89INS1_16FlashAttnBwdSm80INS1_25CollectiveMainloopBwdSm80ILi2ELi2EN4cute5tupleIJNS5_1CILi128EEES8_NS7_ILi64EEEEEENS_10bfloat16_tEfNS_4arch4Sm80ELb1ELb0ELb1ELb0ELb0ELb0ELb0ELb0ELi2ELi4ELi4ELi4ELb0EEENS1_24CollectiveEpilogueBwdGQAISA_fSD_Li256ELb0ELb0EEENS1_25SingleTileBwdLPTSchedulerILb0ELi128ELb0EEEEEEEEEvNT_6ParamsE$_ZZN5flash25CollectiveMainloopBwdSm80ILi2ELi2EN4cute5tupleIJNS1_1CILi128EEES4_NS3_ILi64EEEEEEN7cutlass10bfloat16_tEfNS7_4arch4Sm80ELb1ELb0ELb1ELb0ELb0ELb0ELb0ELb0ELi2ELi4ELi4ELi4ELb0EE3mmaINS_16FlashAttnBwdSm80ISB_NS_24CollectiveEpilogueBwdGQAIS6_fSA_Li256ELb0ELb0EEENS_25SingleTileBwdLPTSchedulerILb0ELi128ELb0EEEE13SharedStorageENS1_6TensorINS1_11ArrayEngineIfLm32EEENS1_6LayoutINS2_IJNS2_IJNS3_ILi2EEESO_EEESO_NS3_ILi4EEEEEENS2_IJNS2_IJNS3_ILi1EEESO_EEESQ_NS3_ILi8EEEEEEEEEEEEbRKNSB_6ParamsERT0_S12_iNS2_IJiiiEEERT_ENKUliiE_clEii)
        /*5e94*/ 	.word	0x00000000


	//----- nvinfo : EIATTR_FRAME_SIZE
	.align		4
.L_4046:
        /*5e98*/ 	.byte	0x04, 0x11
        /*5e9a*/ 	.short	(.L_4048 - .L_4047)
	.align		4
.L_4047:
        /*5e9c*/ 	.word	index@($_ZN7cutlass13device_kernelIN5flash19enable_sm80_to_sm89INS1_16FlashAttnBwdSm80INS1_25CollectiveMainloopBwdSm80ILi2ELi2EN4cute5tupleIJNS5_1CILi128EEES8_NS7_ILi64EEEEEENS_10bfloat16_tEfNS_4arch4Sm80ELb1ELb0ELb1ELb0ELb0ELb0ELb0ELb0ELi2ELi4ELi4ELi4ELb0EEENS1_24CollectiveEpilogueBwdGQAISA_fSD_Li256ELb0ELb0EEENS1_25SingleTileBwdLPTSchedulerILb0ELi128ELb0EEEEEEEEEvNT_6ParamsE$_ZZN5flash25CollectiveMainloopBwdSm80ILi2ELi2EN4cute5tupleIJNS1_1CILi128EEES4_NS3_ILi64EEEEEEN7cutlass10bfloat16_tEfNS7_4arch4Sm80ELb1ELb0ELb1ELb0ELb0ELb0ELb0ELb0ELi2ELi4ELi4ELi4ELb0EE3mmaINS_16FlashAttnBwdSm80ISB_NS_24CollectiveEpilogueBwdGQAIS6_fSA_Li256ELb0ELb0EEENS_25SingleTileBwdLPTSchedulerILb0ELi128ELb0EEEE13SharedStorageENS1_6TensorINS1_11ArrayEngineIfLm32EEENS1_6LayoutINS2_IJNS2_IJNS3_ILi2EEESO_EEESO_NS3_ILi4EEEEEENS2_IJNS2_IJNS3_ILi1EEESO_EEESQ_NS3_ILi8EEEEEEEEEEEEbRKNSB_6ParamsERT0_S12_iNS2_IJiiiEEERT_ENKUliiE0_clEii)
        /*5ea0*/ 	.word	0x00000000


	//----- nvinfo : EIATTR_FRAME_SIZE
	.align		4
.L_4048:
        /*5ea4*/ 	.byte	0x04, 0x11
        /*5ea6*/ 	.short	(.L_4050 - .L_4049)
	.align		4
.L_4049:
        /*5ea8*/ 	.word	index@($_ZN7cutlass13device_kernelIN5flash19enable_sm80_to_sm89INS1_16FlashAttnBwdSm80INS1_25CollectiveMainloopBwdSm80ILi2ELi2EN4cute5tupleIJNS5_1CILi128EEES8_NS7_ILi64EEEEEENS_10bfloat16_tEfNS_4arch4Sm80ELb1ELb0ELb1ELb0ELb0ELb0ELb0ELb0ELi2ELi4ELi4ELi4ELb0EEENS1_24CollectiveEpilogueBwdGQAISA_fSD_Li256ELb0ELb0EEENS1_25SingleTileBwdLPTSchedulerILb0ELi128ELb0EEEEEEEEEvNT_6ParamsE$_ZZN5flash25CollectiveMainloopBwdSm80ILi2ELi2EN4cute5tupleIJNS1_1CILi128EEES4_NS3_ILi64EEEEEEN7cutlass10bfloat16_tEfNS7_4arch4Sm80ELb1ELb0ELb1ELb0ELb0ELb0ELb0ELb0ELi2ELi4ELi4ELi4ELb0EE3mmaINS_16FlashAttnBwdSm80ISB_NS_24CollectiveEpilogueBwdGQAIS6_fSA_Li256ELb0ELb0EEENS_25SingleTileBwdLPTSchedulerILb0ELi128ELb0EEEE13SharedStorageENS1_6TensorINS1_11ArrayEngineIfLm32EEENS1_6LayoutINS2_IJNS2_IJNS3_ILi2EEESO_EEESO_NS3_ILi4EEEEEENS2_IJNS2_IJNS3_ILi1EEESO_EEESQ_NS3_ILi8EEEEEEEEEEEEbRKNSB_6ParamsERT0_S12_iNS2_IJiiiEEERT_ENKUliT_E_clIZSC_ISJ_SX_EbS10_S12_S12_iS13_S15_EUlRS16_iE_EEDaiS16_)
        /*5eac*/ 	.word	0x00000000


	//----- nvinfo : EIATTR_FRAME_SIZE
	.align		4
.L_4050:
        /*5eb0*/ 	.byte	0x04, 0x11
        /*5eb2*/ 	.short	(.L_4052 - .L_4051)
	.align		4
.L_4051:
        /*5eb4*/ 	.word	index@($_ZN7cutlass13device_kernelIN5flash19enable_sm80_to_sm89INS1_16FlashAttnBwdSm80INS1_25CollectiveMainloopBwdSm80ILi2ELi2EN4cute5tupleIJNS5_1CILi128EEES8_NS7_ILi64EEEEEENS_10bfloat16_tEfNS_4arch4Sm80ELb1ELb0ELb1ELb0ELb0ELb0ELb0ELb0ELi2ELi4ELi4ELi4ELb0EEENS1_24CollectiveEpilogueBwdGQAISA_fSD_Li256ELb0ELb0EEENS1_25SingleTileBwdLPTSchedulerILb0ELi128ELb0EEEEEEEEEvNT_6ParamsE$_ZZN5flash25CollectiveMainloopBwdSm80ILi2ELi2EN4cute5tupleIJNS1_1CILi128EEES4_NS3_ILi64EEEEEEN7cutlass10bfloat16_tEfNS7_4arch4Sm80ELb1ELb0ELb1ELb0ELb0ELb0ELb0ELb0ELi2ELi4ELi4ELi4ELb0EE3mmaINS_16FlashAttnBwdSm80ISB_NS_24CollectiveEpilogueBwdGQAIS6_fSA_Li256ELb0ELb0EEENS_25SingleTileBwdLPTSchedulerILb0ELi128ELb0EEEE13SharedStorageENS1_6TensorINS1_11ArrayEngineIfLm32EEENS1_6LayoutINS2_IJNS2_IJNS3_ILi2EEESO_EEESO_NS3_ILi4EEEEEENS2_IJNS2_IJNS3_ILi1EEESO_EEESQ_NS3_ILi8EEEEEEEEEEEEbRKNSB_6ParamsERT0_S12_iNS2_IJiiiEEERT_ENKUlRT_iE_clINSK_INSL_IfLm64EEENSN_INS2_IJSP_SO_SU_EEESV_EEEEEEDaS17_i)
        /*5eb8*/ 	.word	0x00000000


	//----- nvinfo : EIATTR_FRAME_SIZE
	.align		4
.L_4052:
        /*5ebc*/ 	.byte	0x04, 0x11
        /*5ebe*/ 	.short	(.L_4054 - .L_4053)
	.align		4
.L_4053:
        /*5ec0*/ 	.word	index@($_ZN7cutlass13device_kernelIN5flash19enable_sm80_to_sm89INS1_16FlashAttnBwdSm80INS1_25CollectiveMainloopBwdSm80ILi2ELi2EN4cute5tupleIJNS5_1CILi128EEES8_NS7_ILi64EEEEEENS_10bfloat16_tEfNS_4arch4Sm80ELb1ELb0ELb1ELb0ELb0ELb0ELb0ELb0ELi2ELi4ELi4ELi4ELb0EEENS1_24CollectiveEpilogueBwdGQAISA_fSD_Li256ELb0ELb0EEENS1_25SingleTileBwdLPTSchedulerILb0ELi128ELb0EEEEEEEEEvNT_6ParamsE$_ZZN4cuteplIJiiEJiiEEEDaRKNS_15ArithmeticTupleIJDpT_EEERKNS1_IJDpT0_EEEENKUlDpRKT_E_clIJiiEEEDaSF_)
        /*5ec4*/ 	.word	0x00000000


	//----- nvinfo : EIATTR_FRAME_SIZE
	.align		4
.L_4054:
        /*5ec8*/ 	.byte	0x04, 0x11
        /*5eca*/ 	.short	(.L_4056 - .L_4055)
	.align		4
.L_4055:
        /*5ecc*/ 	.word	index@($_ZN7cutlass13device_kernelIN5flash19enable_sm80_to_sm89INS1_16FlashAttnBwdSm80INS1_25CollectiveMainloopBwdSm80ILi2ELi2EN4cute5tupleIJNS5_1CILi128EEES8_NS7_ILi64EEEEEENS_10bfloat16_tEfNS_4arch4Sm80ELb1ELb0ELb1ELb0ELb0ELb0ELb0ELb0ELi2ELi4ELi4ELi4ELb0EEENS1_24CollectiveEpilogueBwdGQAISA_fSD_Li256ELb0ELb0EEENS1_25SingleTileBwdLPTSchedulerILb0ELi128ELb0EEEEEEEEEvNT_6ParamsE$_ZZN4cuteplIJiiEJiNS_1CILi0EEEEEEDaRKNS_15ArithmeticTupleIJDpT_EEERKNS3_IJDpT0_EEEENKUlDpRKT_E_clIJiiEEEDaSH_)
        /*5ed0*/ 	.word	0x00000000


	//----- nvinfo : EIATTR_FRAME_SIZE
	.align		4
.L_4056:
        /*5ed4*/ 	.byte	0x04, 0x11
        /*5ed6*/ 	.short	(.L_4058 - .L_4057)
	.align		4
.L_4057:
        /*5ed8*/ 	.word	index@($_ZN7cutlass13device_kernelIN5flash19enable_sm80_to_sm89INS1_16FlashAttnBwdSm80INS1_25CollectiveMainloopBwdSm80ILi2ELi2EN4cute5tupleIJNS5_1CILi128EEES8_NS7_ILi64EEEEEENS_10bfloat16_tEfNS_4arch4Sm80ELb1ELb0ELb1ELb0ELb0ELb0ELb0ELb0ELi2ELi4ELi4ELi4ELb0EEENS1_24CollectiveEpilogueBwdGQAISA_fSD_Li256ELb0ELb0EEENS1_25SingleTileBwdLPTSchedulerILb0ELi128ELb0EEEEEEEEEvNT_6ParamsE$_ZZN4cuteplIJiiEJNS_1CILi0EEES2_EEEDaRKNS_15ArithmeticTupleIJDpT_EEERKNS3_IJDpT0_EEEENKUlDpRKT_E_clIJiiEEEDaSH_)
        /*5edc*/ 	.word	0x00000000


	//----- nvinfo : EIATTR_FRAME_SIZE
	.align		4
.L_4058:
        /*5ee0*/ 	.byte	0x04, 0x11
        /*5ee2*/ 	.short	(.L_4060 - .L_4059)
	.align		4
.L_4059:
        /*5ee4*/ 	.word	index@($_ZN7cutlass13device_kernelIN5flash19enable_sm80_to_sm89INS1_16FlashAttnBwdSm80INS1_25CollectiveMainloopBwdSm80ILi2ELi2EN4cute5tupleIJNS5_1CILi128EEES8_NS7_ILi64EEEEEENS_10bfloat16_tEfNS_4arch4Sm80ELb1ELb0ELb1ELb0ELb0ELb0ELb0ELb0ELi2ELi4ELi4ELi4ELb0EEENS1_24CollectiveEpilogueBwdGQAISA_fSD_Li256ELb0ELb0EEENS1_25SingleTileBwdLPTSchedulerILb0ELi128ELb0EEEEEEEEEvNT_6ParamsE$_ZZN4cuteplIJiEJiEEEDaRKNS_15ArithmeticTupleIJDpT_EEERKNS1_IJDpT0_EEEENKUlDpRKT_E_clIJiEEEDaSF_)
        /*5ee8*/ 	.word	0x00000000


	//----- nvinfo : EIATTR_FRAME_SIZE
	.align		4
.L_4060:
        /*5eec*/ 	.byte	0x04, 0x11
        /*5eee*/ 	.short	(.L_4062 - .L_4061)
	.align		4
.L_4061:
        /*5ef0*/ 	.word	index@($_ZN7cutlass13device_kernelIN5flash19enable_sm80_to_sm89INS1_16FlashAttnBwdSm80INS1_25CollectiveMainloopBwdSm80ILi2ELi2EN4cute5tupleIJNS5_1CILi128EEES8_NS7_ILi64EEEEEENS_10bfloat16_tEfNS_4arch4Sm80ELb1ELb0ELb1ELb0ELb0ELb0ELb0ELb0ELi2ELi4ELi4ELi4ELb0EEENS1_24CollectiveEpilogueBwdGQAISA_fSD_Li256ELb0ELb0EEENS1_25SingleTileBwdLPTSchedulerILb0ELi128ELb0EEEEEEEEEvNT_6ParamsE$_ZZN4cuteplIJiEJNS_1CILi0EEEiEEEDaRKNS_15ArithmeticTupleIJDpT_EEERKNS3_IJDpT0_EEEENKUlDpRKT_E_clIJiiEEEDaSH_)
        /*5ef4*/ 	.word	0x00000000


	//----- nvinfo : EIATTR_FRAME_SIZE
	.align		4
.L_4062:
        /*5ef8*/ 	.byte	0x04, 0x11
        /*5efa*/ 	.short	(.L_4064 - .L_4063)
	.align		4
.L_4063:
        /*5efc*/ 	.word	index@($_ZN7cutlass13device_kernelIN5flash19enable_sm80_to_sm89INS1_16FlashAttnBwdSm80INS1_25CollectiveMainloopBwdSm80ILi2ELi2EN4cute5tupleIJNS5_1CILi128EEES8_NS7_ILi64EEEEEENS_10bfloat16_tEfNS_4arch4Sm80ELb1ELb0ELb1ELb0ELb0ELb0ELb0ELb0ELi2ELi4ELi4ELi4ELb0EEENS1_24CollectiveEpilogueBwdGQAISA_fSD_Li256ELb0ELb0EEENS1_25SingleTileBwdLPTSchedulerILb0ELi128ELb0EEEEEEEEEvNT_6ParamsE$_ZZN4cuteplIJiEJNS_1CILi0EEES2_EEEDaRKNS_15ArithmeticTupleIJDpT_EEERKNS3_IJDpT0_EEEENKUlDpRKT_E_clIJiS2_EEEDaSH_)
        /*5f00*/ 	.word	0x00000000


	//----- nvinfo : EIATTR_FRAME_SIZE
	.align		4
.L_4064:
        /*5f04*/ 	.byte	0x04, 0x11
        /*5f06*/ 	.short	(.L_4066 - .L_4065)
	.align		4
.L_4065:
        /*5f08*/ 	.word	index@($_ZN7cutlass13device_kernelIN5flash19enable_sm80_to_sm89INS1_16FlashAttnBwdSm80INS1_25CollectiveMainloopBwdSm80ILi2ELi2EN4cute5tupleIJNS5_1CILi128EEES8_NS7_ILi64EEEEEENS_10bfloat16_tEfNS_4arch4Sm80ELb1ELb0ELb1ELb0ELb0ELb0ELb0ELb0ELi2ELi4ELi4ELi4ELb0EEENS1_24CollectiveEpilogueBwdGQAISA_fSD_Li256ELb0ELb0EEENS1_25SingleTileBwdLPTSchedulerILb0ELi128ELb0EEEEEEEEEvNT_6ParamsE$_ZZN4cuteplIJiEJNS_1CILi0EEEEEEDaRKNS_15ArithmeticTupleIJDpT_EEERKNS3_IJDpT0_EEEENKUlDpRKT_E_clIJiEEEDaSH_)
        /*5f0c*/ 	.word	0x00000000


	//----- nvinfo : EIATTR_FRAME_SIZE
	.align		4
.L_4066:
        /*5f10*/ 	.byte	0x04, 0x11
        /*5f12*/ 	.short	(.L_4068 - .L_4067)
	.align		4
.L_4067:
        /*5f14*/ 	.word	index@($_ZN7cutlass13device_kernelIN5flash19enable_sm80_to_sm89INS1_16FlashAttnBwdSm80INS1_25CollectiveMainloopBwdSm80ILi2ELi2EN4cute5tupleIJNS5_1CILi128EEES8_NS7_ILi64EEEEEENS_10bfloat16_tEfNS_4arch4Sm80ELb1ELb0ELb1ELb0ELb0ELb0ELb0ELb0ELi2ELi4ELi4ELi4ELb0EEENS1_24CollectiveEpilogueBwdGQAISA_fSD_Li256ELb0ELb0EEENS1_25SingleTileBwdLPTSchedulerILb0ELi128ELb0EEEEEEEEEvNT_6ParamsE$_ZZN4cuteplIJNS_1CILi0EEEiEJiEEEDaRKNS_15ArithmeticTupleIJDpT_EEERKNS3_IJDpT0_EEEENKUlDpRKT_E_clIJiiEEEDaSH_)
        /*5f18*/ 	.word	0x00000000


	//----- nvinfo : EIATTR_FRAME_SIZE
	.align		4
.L_4068:
        /*5f1c*/ 	.byte	0x04, 0x11
        /*5f1e*/ 	.short	(.L_4070 - .L_4069)
	.align		4
.L_4069:
        /*5f20*/ 	.word	index@($_ZN7cutlass13device_kernelIN5flash19enable_sm80_to_sm89INS1_16FlashAttnBwdSm80INS1_25CollectiveMainloopBwdSm80ILi2ELi2EN4cute5tupleIJNS5_1CILi128EEES8_NS7_ILi64EEEEEENS_10bfloat16_tEfNS_4arch4Sm80ELb1ELb0ELb1ELb0ELb0ELb0ELb0ELb0ELi2ELi4ELi4ELi4ELb0EEENS1_24CollectiveEpilogueBwdGQAISA_fSD_Li256ELb0ELb0EEENS1_25SingleTileBwdLPTSchedulerILb0ELi128ELb0EEEEEEEEEvNT_6ParamsE$_ZZN4cuteplIJNS_1CILi0EEEiEJS2_iEEEDaRKNS_15ArithmeticTupleIJDpT_EEERKNS3_IJDpT0_EEEENKUlDpRKT_E_clIJS2_iEEEDaSH_)
        /*5f24*/ 	.word	0x00000000


	//----- nvinfo : EIATTR_FRAME_SIZE
	.align		4
.L_4070:
        /*5f28*/ 	.byte	0x04, 0x11
        /*5f2a*/ 	.short	(.L_4072 - .L_4071)
	.align		4
.L_4071:
        /*5f2c*/ 	.word	index@($_ZN7cutlass13device_kernelIN5flash19enable_sm80_to_sm89INS1_16FlashAttnBwdSm80INS1_25CollectiveMainloopBwdSm80ILi2ELi2EN4cute5tupleIJNS5_1CILi128EEES8_NS7_ILi64EEEEEENS_10bfloat16_tEfNS_4arch4Sm80ELb1ELb0ELb1ELb0ELb0ELb0ELb0ELb0ELi2ELi4ELi4ELi4ELb0EEENS1_24CollectiveEpilogueBwdGQAISA_fSD_Li256ELb0ELb0EEENS1_25SingleTileBwdLPTSchedulerILb0ELi128ELb0EEEEEEEEEvNT_6ParamsE$_ZZN4cuteplIJNS_1CILi0EEES2_EJiiEEEDaRKNS_15ArithmeticTupleIJDpT_EEERKNS3_IJDpT0_EEEENKUlDpRKT_E_clIJiiEEEDaSH_)
        /*5f30*/ 	.word	0x00000000


	//----- nvinfo : EIATTR_FRAME_SIZE
	.align		4
.L_4072:
        /*5f34*/ 	.byte	0x04, 0x11
        /*5f36*/ 	.short	(.L_4074 - .L_4073)
	.align		4
.L_4073:
        /*5f38*/ 	.word	index@($_ZN7cutlass13device_kernelIN5flash19enable_sm80_to_sm89INS1_16FlashAttnBwdSm80INS1_25CollectiveMainloopBwdSm80ILi2ELi2EN4cute5tupleIJNS5_1CILi128EEES8_NS7_ILi64EEEEEENS_10bfloat16_tEfNS_4arch4Sm80ELb1ELb0ELb1ELb0ELb0ELb0ELb0ELb0ELi2ELi4ELi4ELi4ELb0EEENS1_24CollectiveEpilogueBwdGQAISA_fSD_Li256ELb0ELb0EEENS1_25SingleTileBwdLPTSchedulerILb0ELi128ELb0EEEEEEEEEvNT_6ParamsE$_ZZN4cuteplIJNS_1CILi0EEES2_EJiS2_EEEDaRKNS_15ArithmeticTupleIJDpT_EEERKNS3_IJDpT0_EEEENKUlDpRKT_E_clIJiS2_EEEDaSH_)
        /*5f3c*/ 	.word	0x00000000


	//----- nvinfo : EIATTR_FRAME_SIZE
	.align		4
.L_4074:
        /*5f40*/ 	.byte	0x04, 0x11
        /*5f42*/ 	.short	(.L_4076 - .L_4075)
	.align		4
.L_4075:
        /*5f44*/ 	.word	index@($_ZN7cutlass13device_kernelIN5flash19enable_sm80_to_sm89INS1_16FlashAttnBwdSm80INS1_25CollectiveMainloopBwdSm80ILi2ELi2EN4cute5tupleIJNS5_1CILi128EEES8_NS7_ILi64EEEEEENS_10bfloat16_tEfNS_4arch4Sm80ELb1ELb0ELb1ELb0ELb0ELb0ELb0ELb0ELi2ELi4ELi4ELi4ELb0EEENS1_24CollectiveEpilogueBwdGQAISA_fSD_Li256ELb0ELb0EEENS1_25SingleTileBwdLPTSchedulerILb0ELi128ELb0EEEEEEEEEvNT_6ParamsE$_ZZN4cuteplIJNS_1CILi0EEES2_EJiEEEDaRKNS_15ArithmeticTupleIJDpT_EEERKNS3_IJDpT0_EEEENKUlDpRKT_E_clIJiS2_EEEDaSH_)
        /*5f48*/ 	.word	0x00000000


	//----- nvinfo : EIATTR_FRAME_SIZE
	.align		4
.L_4076:
        /*5f4c*/ 	.byte	0x04, 0x11
        /*5f4e*/ 	.short	(.L_4078 - .L_4077)
	.align		4
.L_4077:
        /*5f50*/ 	.word	index@($_ZN7cutlass13device_kernelIN5flash19enable_sm80_to_sm89INS1_16FlashAttnBwdSm80INS1_25CollectiveMainloopBwdSm80ILi2ELi2EN4cute5tupleIJNS5_1CILi128EEES8_NS7_ILi64EEEEEENS_10bfloat16_tEfNS_4arch4Sm80ELb1ELb0ELb1ELb0ELb0ELb0ELb0ELb0ELi2ELi4ELi4ELi4ELb0EEENS1_24CollectiveEpilogueBwdGQAISA_fSD_Li256ELb0ELb0EEENS1_25SingleTileBwdLPTSchedulerILb0ELi128ELb0EEEEEEEEEvNT_6ParamsE$_ZZN4cuteplIJNS_1CILi0EEES2_EJS2_iEEEDaRKNS_15ArithmeticTupleIJDpT_EEERKNS3_IJDpT0_EEEENKUlDpRKT_E_clIJS2_iEEEDaSH_)
        /*5f54*/ 	.word	0x00000000


	//----- nvinfo : EIATTR_FRAME_SIZE
	.align		4
.L_4078:
        /*5f58*/ 	.byte	0x04, 0x11
        /*5f5a*/ 	.short	(.L_4080 - .L_4079)
	.align		4
.L_4079:
        /*5f5c*/ 	.word	index@($_ZN7cutlass13device_kernelIN5flash19enable_sm80_to_sm89INS1_16FlashAttnBwdSm80INS1_25CollectiveMainloopBwdSm80ILi2ELi2EN4cute5tupleIJNS5_1CILi128EEES8_NS7_ILi64EEEEEENS_10bfloat16_tEfNS_4arch4Sm80ELb1ELb0ELb1ELb0ELb0ELb0ELb0ELb0ELi2ELi4ELi4ELi4ELb0EEENS1_24CollectiveEpilogueBwdGQAISA_fSD_Li256ELb0ELb0EEENS1_25SingleTileBwdLPTSchedulerILb0ELi128ELb0EEEEEEEEEvNT_6ParamsE$_ZZN4cuteplIJNS_1CILi0EEEEJS2_iEEEDaRKNS_15ArithmeticTupleIJDpT_EEERKNS3_IJDpT0_EEEENKUlDpRKT_E_clIJS2_iEEEDaSH_)
        /*5f60*/ 	.word	0x00000000


	//----- nvinfo : EIATTR_FRAME_SIZE
	.align		4
.L_4080:
        /*5f64*/ 	.byte	0x04, 0x11
        /*5f66*/ 	.short	(.L_4082 - .L_4081)
	.align		4
.L_4081:
        /*5f68*/ 	.word	index@($_ZN7cutlass13device_kernelIN5flash19enable_sm80_to_sm89INS1_16FlashAttnBwdSm80INS1_25CollectiveMainloopBwdSm80ILi2ELi2EN4cute5tupleIJNS5_1CILi128EEES8_NS7_ILi64EEEEEENS_10bfloat16_tEfNS_4arch4Sm80ELb1ELb0ELb1ELb0ELb0ELb0ELb0ELb0ELi2ELi4ELi4ELi4ELb0EEENS1_24CollectiveEpilogueBwdGQAISA_fSD_Li256ELb0ELb0EEENS1_25SingleTileBwdLPTSchedulerILb0ELi128ELb0EEEEEEEEEvNT_6ParamsE$_ZZN4cute9transformINS_5tupleIJiiiNS_1CILi0EEEEEENS1_IJNS2_ILi32EEENS2_ILi4EEENS2_ILi2EEENS2_ILi1EEEEEENS1_IJS8_S8_S8_S8_EEEZNS_7crd2crdIS4_S9_SA_EEDaRKT_RKT0_RKT1_EUlRKT_RKT0_RKT1_E_EEDaSE_SH_SK_OT2_ENKUlDpSN_E_clIJiiiS3_EEEDaSX_)
        /*5f6c*/ 	.word	0x00000000


	//----- nvinfo : EIATTR_FRAME_SIZE
	.align		4
.L_4082:
        /*5f70*/ 	.byte	0x04, 0x11
        /*5f72*/ 	.short	(.L_4084 - .L_4083)
	.align		4
.L_4083:
        /*5f74*/ 	.word	index@($_ZN7cutlass13device_kernelIN5flash19enable_sm80_to_sm89INS1_16FlashAttnBwdSm80INS1_25CollectiveMainloopBwdSm80ILi2ELi2EN4cute5tupleIJNS5_1CILi128EEES8_NS7_ILi64EEEEEENS_10bfloat16_tEfNS_4arch4Sm80ELb1ELb0ELb1ELb0ELb0ELb0ELb0ELb0ELi2ELi4ELi4ELi4ELb0EEENS1_24CollectiveEpilogueBwdGQAISA_fSD_Li256ELb0ELb0EEENS1_25SingleTileBwdLPTSchedulerILb0ELi128ELb0EEEEEEEEEvNT_6ParamsE$_ZZN4cute9transformINS_5tupleIJiiNS_1CILi0EEEEEENS1_IJNS1_IJNS2_ILi4EEENS2_ILi8EEEEEES5_NS2_ILi1EEEEEEZNS_7idx2crdIS4_S9_EEDaRKT_RKT0_EUlRKT_RKT0_E_EEDaSD_SG_OT1_ENKUlDpSJ_E_clIJNS1_IJiiEEEiS3_EEEDaSQ_)
        /*5f78*/ 	.word	0x00000000


	//----- nvinfo : EIATTR_FRAME_SIZE
	.align		4
.L_4084:
        /*5f7c*/ 	.byte	0x04, 0x11
        /*5f7e*/ 	.short	(.L_4086 - .L_4085)
	.align		4
.L_4085:
        /*5f80*/ 	.word	index@($_ZN7cutlass13device_kernelIN5flash19enable_sm80_to_sm89INS1_16FlashAttnBwdSm80INS1_25CollectiveMainloopBwdSm80ILi2ELi2EN4cute5tupleIJNS5_1CILi128EEES8_NS7_ILi64EEEEEENS_10bfloat16_tEfNS_4arch4Sm80ELb1ELb0ELb1ELb0ELb0ELb0ELb0ELb0ELi2ELi4ELi4ELi4ELb0EEENS1_24CollectiveEpilogueBwdGQAISA_fSD_Li256ELb0ELb0EEENS1_25SingleTileBwdLPTSchedulerILb0ELi128ELb0EEEEEEEEEvNT_6ParamsE$_ZZN4cute9transformINS_5tupleIJiiNS_1CILi0EEEEEENS1_IJNS1_IJNS2_ILi4EEENS2_ILi8EEEEEENS2_ILi2EEENS2_ILi1EEEEEEZNS_7idx2crdIS4_SA_EEDaRKT_RKT0_EUlRKT_RKT0_E_EEDaSE_SH_OT1_ENKUlDpSK_E_clIJNS1_IJiiEEEiS3_EEEDaSR_)
        /*5f84*/ 	.word	0x00000000


	//----- nvinfo : EIATTR_FRAME_SIZE
	.align		4
.L_4086:
        /*5f88*/ 	.byte	0x04, 0x11
        /*5f8a*/ 	.short	(.L_4088 - .L_4087)
	.align		4
.L_4087:
        /*5f8c*/ 	.word	index@($_ZN7cutlass13device_kernelIN5flash19enable_sm80_to_sm89INS1_16FlashAttnBwdSm80INS1_25CollectiveMainloopBwdSm80ILi2ELi2EN4cute5tupleIJNS5_1CILi128EEES8_NS7_ILi64EEEEEENS_10bfloat16_tEfNS_4arch4Sm80ELb1ELb0ELb1ELb0ELb0ELb0ELb0ELb0ELi2ELi4ELi4ELi4ELb0EEENS1_24CollectiveEpilogueBwdGQAISA_fSD_Li256ELb0ELb0EEENS1_25SingleTileBwdLPTSchedulerILb0ELi128ELb0EEEEEEEEEvNT_6ParamsE$_ZZN4cute9transformINS_5tupleIJNS_1CILi32EEENS2_ILi4EEENS2_ILi2EEENS2_ILi1EEEEEENS1_IJS6_S3_NS2_ILi128EEENS2_ILi0EEEEEEZNS_7idx2crdIiS7_SA_EEDaRKT_RKT0_RKT1_EUlRKT_RKT0_E_EEDaSE_SH_OSI_ENKUlDpSN_E_clIJiiiS9_EEEDaST_)
        /*5f90*/ 	.word	0x00000000


	//----- nvinfo : EIATTR_FRAME_SIZE
	.align		4
.L_4088:
        /*5f94*/ 	.byte	0x04, 0x11
        /*5f96*/ 	.short	(.L_4090 - .L_4089)
	.align		4
.L_4089:
        /*5f98*/ 	.word	index@($_ZN7cutlass13device_kernelIN5flash19enable_sm80_to_sm89INS1_16FlashAttnBwdSm80INS1_25CollectiveMainloopBwdSm80ILi2ELi2EN4cute5tupleIJNS5_1CILi128EEES8_NS7_ILi64EEEEEENS_10bfloat16_tEfNS_4arch4Sm80ELb1ELb0ELb1ELb0ELb0ELb0ELb0ELb0ELi2ELi4ELi4ELi4ELb0EEENS1_24CollectiveEpilogueBwdGQAISA_fSD_Li256ELb0ELb0EEENS1_25SingleTileBwdLPTSchedulerILb0ELi128ELb0EEEEEEEEEvNT_6ParamsE$_ZZN4cute9transformINS_15ArithmeticTupleIJiiEEEZNS_14transform_leafIS2_NS_8identityEEEDaRKT_OT0_EUlRKT_E_EEDaS7_S9_ENKUlDpSC_E_clIJiiEEEDaSE_)
        /*5f9c*/ 	.word	0x00000000


	//----- nvinfo : EIATTR_FRAME_SIZE
	.align		4
.L_4090:
        /*5fa0*/ 	.byte	0x04, 0x11
        /*5fa2*/ 	.short	(.L_4092 - .L_4091)
	.align		4
.L_4091:
        /*5fa4*/ 	.word	index@($_ZN7cutlass13device_kernelIN5flash19enable_sm80_to_sm89INS1_16FlashAttnBwdSm80INS1_25CollectiveMainloopBwdSm80ILi2ELi2EN4cute5tupleIJNS5_1CILi128EEES8_NS7_ILi64EEEEEENS_10bfloat16_tEfNS_4arch4Sm80ELb1ELb0ELb1ELb0ELb0ELb0ELb0ELb0ELi2ELi4ELi4ELi4ELb0EEENS1_24CollectiveEpilogueBwdGQAISA_fSD_Li256ELb0ELb0EEENS1_25SingleTileBwdLPTSchedulerILb0ELi128ELb0EEEEEEEEEvNT_6ParamsE$_ZZN4cute7idx2crdIiNS_5tupleIJNS_1CILi32EEENS2_ILi4EEENS2_ILi2EEENS2_ILi1EEEEEENS1_IJS6_S3_NS2_ILi128EEENS2_ILi0EEEEEEEEDaRKT_RKT0_RKT1_ENKUlRKT_RKT0_E_clIS5_S8_EEDaSM_SP_)
        /*5fa8*/ 	.word	0x00000000


	//----- nvinfo : EIATTR_FRAME_SIZE
	.align		4
.L_4092:
        /*5fac*/ 	.byte	0x04, 0x11
        /*5fae*/ 	.short	(.L_4094 - .L_4093)
	.align		4
.L_4093:
        /*5fb0*/ 	.word	index@($_ZN7cutlass13device_kernelIN5flash19enable_sm80_to_sm89INS1_16FlashAttnBwdSm80INS1_25CollectiveMainloopBwdSm80ILi2ELi2EN4cute5tupleIJNS5_1CILi128EEES8_NS7_ILi64EEEEEENS_10bfloat16_tEfNS_4arch4Sm80ELb1ELb0ELb1ELb0ELb0ELb0ELb0ELb0ELi2ELi4ELi4ELi4ELb0EEENS1_24CollectiveEpilogueBwdGQAISA_fSD_Li256ELb0ELb0EEENS1_25SingleTileBwdLPTSchedulerILb0ELi128ELb0EEEEEEEEEvNT_6ParamsE$_ZZN4cute7idx2crdIiNS_5tupleIJNS_1CILi32EEENS2_ILi4EEENS2_ILi2EEENS2_ILi1EEEEEENS1_IJS6_S3_NS2_ILi128EEENS2_ILi0EEEEEEEEDaRKT_RKT0_RKT1_ENKUlRKT_RKT0_E_clIS4_S3_EEDaSM_SP_)
        /*5fb4*/ 	.word	0x00000000


	//----- nvinfo : EIATTR_FRAME_SIZE
	.align		4
.L_4094:
        /*5fb8*/ 	.byte	0x04, 0x11
        /*5fba*/ 	.short	(.L_4096 - .L_4095)
	.align		4
.L_4095:
        /*5fbc*/ 	.word	index@($_ZN7cutlass13device_kernelIN5flash19enable_sm80_to_sm89INS1_16FlashAttnBwdSm80INS1_25CollectiveMainloopBwdSm80ILi2ELi2EN4cute5tupleIJNS5_1CILi128EEES8_NS7_ILi64EEEEEENS_10bfloat16_tEfNS_4arch4Sm80ELb1ELb0ELb1ELb0ELb0ELb0ELb0ELb0ELi2ELi4ELi4ELi4ELb0EEENS1_24CollectiveEpilogueBwdGQAISA_fSD_Li256ELb0ELb0EEENS1_25SingleTileBwdLPTSchedulerILb0ELi128ELb0EEEEEEEEEvNT_6ParamsE$_ZZN4cute7idx2crdIiNS_5tupleIJNS_1CILi32EEENS2_ILi4EEENS2_ILi2EEENS2_ILi1EEEEEENS1_IJS6_S3_NS2_ILi128EEENS2_ILi0EEEEEEEEDaRKT_RKT0_RKT1_ENKUlRKT_RKT0_E_clIS3_S6_EEDaSM_SP_)
        /*5fc0*/ 	.word	0x00000000


	//----- nvinfo : EIATTR_FRAME_SIZE
	.align		4
.L_4096:
        /*5fc4*/ 	.byte	0x04, 0x11
        /*5fc6*/ 	.short	(.L_4098 - .L_4097)
	.align		4
.L_4097:
        /*5fc8*/ 	.word	index@($_ZN7cutlass13device_kernelIN5flash19enable_sm80_to_sm89INS1_16FlashAttnBwdSm80INS1_25CollectiveMainloopBwdSm80ILi2ELi2EN4cute5tupleIJNS5_1CILi128EEES8_NS7_ILi64EEEEEENS_10bfloat16_tEfNS_4arch4Sm80ELb1ELb0ELb1ELb0ELb0ELb0ELb0ELb0ELi2ELi4ELi4ELi4ELb0EEENS1_24CollectiveEpilogueBwdGQAISA_fSD_Li256ELb0ELb0EEENS1_25SingleTileBwdLPTSchedulerILb0ELi128ELb0EEEEEEEEEvNT_6ParamsE$_ZZN4cute7idx2crdINS_5tupleIJiiNS_1CILi0EEEEEENS1_IJNS1_IJNS2_ILi4EEENS2_ILi8EEEEEES5_NS2_ILi1EEEEEEEEDaRKT_RKT0_ENKUlRKT_RKT0_E_clIiS7_EEDaSI_SL_)
        /*5fcc*/ 	.word	0x00000000


	//----- nvinfo : EIATTR_FRAME_SIZE
	.align		4
.L_4098:
        /*5fd0*/ 	.byte	0x04, 0x11
        /*5fd2*/ 	.short	(.L_4100 - .L_4099)
	.align		4
.L_4099:
        /*5fd4*/ 	.word	index@($_ZN7cutlass13device_kernelIN5flash19enable_sm80_to_sm89INS1_16FlashAttnBwdSm80INS1_25CollectiveMainloopBwdSm80ILi2ELi2EN4cute5tupleIJNS5_1CILi128EEES8_NS7_ILi64EEEEEENS_10bfloat16_tEfNS_4arch4Sm80ELb1ELb0ELb1ELb0ELb0ELb0ELb0ELb0ELi2ELi4ELi4ELi4ELb0EEENS1_24CollectiveEpilogueBwdGQAISA_fSD_Li256ELb0ELb0EEENS1_25SingleTileBwdLPTSchedulerILb0ELi128ELb0EEEEEEEEEvNT_6ParamsE$_ZZN4cute7idx2crdINS_5tupleIJiiNS_1CILi0EEEEEENS1_IJNS1_IJNS2_ILi4EEENS2_ILi8EEEEEES5_NS2_ILi1EEEEEEEEDaRKT_RKT0_ENKUlRKT_RKT0_E_clIiS5_EEDaSI_SL_)
        /*5fd8*/ 	.word	0x00000000


	//----- nvinfo : EIATTR_FRAME_SIZE
	.align		4
.L_4100:
        /*5fdc*/ 	.byte	0x04, 0x11
        /*5fde*/ 	.short	(.L_4102 - .L_4101)
	.align		4
.L_4101:
        /*5fe0*/ 	.word	index@($_ZN7cutlass13device_kernelIN5flash19enable_sm80_to_sm89INS1_16FlashAttnBwdSm80INS1_25CollectiveMainloopBwdSm80ILi2ELi2EN4cute5tupleIJNS5_1CILi128EEES8_NS7_ILi64EEEEEENS_10bfloat16_tEfNS_4arch4Sm80ELb1ELb0ELb1ELb0ELb0ELb0ELb0ELb0ELi2ELi4ELi4ELi4ELb0EEENS1_24CollectiveEpilogueBwdGQAISA_fSD_Li256ELb0ELb0EEENS1_25SingleTileBwdLPTSchedulerILb0ELi128ELb0EEEEEEEEEvNT_6ParamsE$_ZZN4cute7idx2crdINS_5tupleIJiiNS_1CILi0EEEEEENS1_IJNS1_IJNS2_ILi4EEENS2_ILi8EEEEEENS2_ILi2EEENS2_ILi1EEEEEEEEDaRKT_RKT0_ENKUlRKT_RKT0_E_clIiS8_EEDaSJ_SM_)
        /*5fe4*/ 	.word	0x00000000


	//----- nvinfo : EIATTR_FRAME_SIZE
	.align		4
.L_4102:
        /*5fe8*/ 	.byte	0x04, 0x11
        /*5fea*/ 	.short	(.L_4104 - .L_4103)
	.align		4
.L_4103:
        /*5fec*/ 	.word	index@($_ZN7cutlass13device_kernelIN5flash19enable_sm80_to_sm89INS1_16FlashAttnBwdSm80INS1_25CollectiveMainloopBwdSm80ILi2ELi2EN4cute5tupleIJNS5_1CILi128EEES8_NS7_ILi64EEEEEENS_10bfloat16_tEfNS_4arch4Sm80ELb1ELb0ELb1ELb0ELb0ELb0ELb0ELb0ELi2ELi4ELi4ELi4ELb0EEENS1_24CollectiveEpilogueBwdGQAISA_fSD_Li256ELb0ELb0EEENS1_25SingleTileBwdLPTSchedulerILb0ELi128ELb0EEEEEEEEEvNT_6ParamsE$_ZZN4cute7idx2crdINS_5tupleIJiiNS_1CILi0EEEEEENS1_IJNS1_IJNS2_ILi4EEENS2_ILi8EEEEEENS2_ILi2EEENS2_ILi1EEEEEEEEDaRKT_RKT0_ENKUlRKT_RKT0_E_clIiS7_EEDaSJ_SM_)
        /*5ff0*/ 	.word	0x00000000


	//----- nvinfo : EIATTR_FRAME_SIZE
	.align		4
.L_4104:
        /*5ff4*/ 	.byte	0x04, 0x11
        /*5ff6*/ 	.short	(.L_4106 - .L_4105)
	.align		4
.L_4105:
        /*5ff8*/ 	.word	index@($_ZN7cutlass13device_kernelIN5flash19enable_sm80_to_sm89INS1_16FlashAttnBwdSm80INS1_25CollectiveMainloopBwdSm80ILi2ELi2EN4cute5tupleIJNS5_1CILi128EEES8_NS7_ILi64EEEEEENS_10bfloat16_tEfNS_4arch4Sm80ELb1ELb0ELb1ELb0ELb0ELb0ELb0ELb0ELi2ELi4ELi4ELi4ELb0EEENS1_24CollectiveEpilogueBwdGQAISA_fSD_Li256ELb0ELb0EEENS1_25SingleTileBwdLPTSchedulerILb0ELi128ELb0EEEEEEEEEvNT_6ParamsE$_ZZN4cute7flattenINS_5tupleIJNS_1CILi1EEENS1_IJiiiEEENS2_ILi64EEENS1_IJNS2_ILi72EEENS2_ILi144EEENS2_ILi288EEEEEENS2_ILi512EEEEEEEEDaRKT_ENKUlRKT_E_clIS4_EEDaSH_)
        /*5ffc*/ 	.word	0x00000000


	//----- nvinfo : EIATTR_FRAME_SIZE
	.align		4
.L_4106:
        /*6000*/ 	.byte	0x04, 0x11
        /*6002*/ 	.short	(.L_4108 - .L_4107)
	.align		4
.L_4107:
        /*6004*/ 	.word	index@($_ZN7cutlass13device_kernelIN5flash19enable_sm80_to_sm89INS1_16FlashAttnBwdSm80INS1_25CollectiveMainloopBwdSm80ILi2ELi2EN4cute5tupleIJNS5_1CILi128EEES8_NS7_ILi64EEEEEENS_10bfloat16_tEfNS_4arch4Sm80ELb1ELb0ELb1ELb0ELb0ELb0ELb0ELb0ELi2ELi4ELi4ELi4ELb0EEENS1_24CollectiveEpilogueBwdGQAISA_fSD_Li256ELb0ELb0EEENS1_25SingleTileBwdLPTSchedulerILb0ELi128ELb0EEEEEEEEEvNT_6ParamsE$_ZZN4cute7flattenINS_5tupleIJNS_1CILi1EEENS1_IJNS2_ILi8EEEiiEEENS2_ILi64EEENS1_IJiNS2_ILi144EEENS2_ILi288EEEEEENS2_ILi512EEEEEEEEDaRKT_ENKUlRKT_E_clIS9_EEDaSH_)
        /*6008*/ 	.word	0x00000000


	//----- nvinfo : EIATTR_FRAME_SIZE
	.align		4
.L_4108:
        /*600c*/ 	.byte	0x04, 0x11
        /*600e*/ 	.short	(.L_4110 - .L_4109)
	.align		4
.L_4109:
        /*6010*/ 	.word	index@($_ZN7cutlass13device_kernelIN5flash19enable_sm80_to_sm89INS1_16FlashAttnBwdSm80INS1_25CollectiveMainloopBwdSm80ILi2ELi2EN4cute5tupleIJNS5_1CILi128EEES8_NS7_ILi64EEEEEENS_10bfloat16_tEfNS_4arch4Sm80ELb1ELb0ELb1ELb0ELb0ELb0ELb0ELb0ELi2ELi4ELi4ELi4ELb0EEENS1_24CollectiveEpilogueBwdGQAISA_fSD_Li256ELb0ELb0EEENS1_25SingleTileBwdLPTSchedulerILb0ELi128ELb0EEEEEEEEEvNT_6ParamsE$_ZZN4cute7flattenINS_5tupleIJNS_1CILi1EEENS1_IJNS2_ILi8EEEiiEEENS2_ILi64EEENS1_IJiNS2_ILi144EEENS2_ILi288EEEEEENS2_ILi512EEEEEEEEDaRKT_ENKUlRKT_E_clIS5_EEDaSH_)
        /*6014*/ 	.word	0x00000000


	//----- nvinfo : EIATTR_FRAME_SIZE
	.align		4
.L_4110:
        /*6018*/ 	.byte	0x04, 0x11
        /*601a*/ 	.short	(.L_4112 - .L_4111)
	.align		4
.L_4111:
        /*601c*/ 	.word	index@($_ZN7cutlass13device_kernelIN5flash19enable_sm80_to_sm89INS1_16FlashAttnBwdSm80INS1_25CollectiveMainloopBwdSm80ILi2ELi2EN4cute5tupleIJNS5_1CILi128EEES8_NS7_ILi64EEEEEENS_10bfloat16_tEfNS_4arch4Sm80ELb1ELb0ELb1ELb0ELb0ELb0ELb0ELb0ELi2ELi4ELi4ELi4ELb0EEENS1_24CollectiveEpilogueBwdGQAISA_fSD_Li256ELb0ELb0EEENS1_25SingleTileBwdLPTSchedulerILb0ELi128ELb0EEEEEEEEEvNT_6ParamsE$_ZZN4cute7flattenINS_5tupleIJNS1_IJNS_1CILi0EEENS1_IJNS2_ILi1EEENS2_ILi512EEEiEEEEEENS2_ILi4096EEENS1_IJiNS2_ILi8192EEEEEEEEEEEDaRKT_ENKUlRKT_E_clISA_EEDaSH_)
        /*6020*/ 	.word	0x00000000


	//----- nvinfo : EIATTR_FRAME_SIZE
	.align		4
.L_4112:
        /*6024*/ 	.byte	0x04, 0x11
        /*6026*/ 	.short	(.L_4114 - .L_4113)
	.align		4
.L_4113:
        /*6028*/ 	.word	index@($_ZN7cutlass13device_kernelIN5flash19enable_sm80_to_sm89INS1_16FlashAttnBwdSm80INS1_25CollectiveMainloopBwdSm80ILi2ELi2EN4cute5tupleIJNS5_1CILi128EEES8_NS7_ILi64EEEEEENS_10bfloat16_tEfNS_4arch4Sm80ELb1ELb0ELb1ELb0ELb0ELb0ELb0ELb0ELi2ELi4ELi4ELi4ELb0EEENS1_24CollectiveEpilogueBwdGQAISA_fSD_Li256ELb0ELb0EEENS1_25SingleTileBwdLPTSchedulerILb0ELi128ELb0EEEEEEEEEvNT_6ParamsE$_ZZN4cute7flattenINS_5tupleIJNS1_IJNS_1CILi0EEENS1_IJNS2_ILi1EEENS2_ILi512EEEiEEEEEENS2_ILi4096EEENS1_IJiNS2_ILi8192EEEEEEEEEEEDaRKT_ENKUlRKT_E_clIS7_EEDaSH_)
        /*602c*/ 	.word	0x00000000


	//----- nvinfo : EIATTR_FRAME_SIZE
	.align		4
.L_4114:
        /*6030*/ 	.byte	0x04, 0x11
        /*6032*/ 	.short	(.L_4116 - .L_4115)
	.align		4
.L_4115:
        /*6034*/ 	.word	index@($_ZN7cutlass13device_kernelIN5flash19enable_sm80_to_sm89INS1_16FlashAttnBwdSm80INS1_25CollectiveMainloopBwdSm80ILi2ELi2EN4cute5tupleIJNS5_1CILi128EEES8_NS7_ILi64EEEEEENS_10bfloat16_tEfNS_4arch4Sm80ELb1ELb0ELb1ELb0ELb0ELb0ELb0ELb0ELi2ELi4ELi4ELi4ELb0EEENS1_24CollectiveEpilogueBwdGQAISA_fSD_Li256ELb0ELb0EEENS1_25SingleTileBwdLPTSchedulerILb0ELi128ELb0EEEEEEEEEvNT_6ParamsE$_ZZN4cute7crd2crdINS_5tupleIJiiiNS_1CILi0EEEEEENS1_IJNS2_ILi32EEENS2_ILi4EEENS2_ILi2EEENS2_ILi1EEEEEENS1_IJS8_S8_S8_S8_EEEEEDaRKT_RKT0_RKT1_ENKUlRKT_RKT0_RKT1_E_clIiS7_S8_EEDaSM_SP_SS_)
        /*6038*/ 	.word	0x00000000


	//----- nvinfo : EIATTR_FRAME_SIZE
	.align		4
.L_4116:
        /*603c*/ 	.byte	0x04, 0x11
        /*603e*/ 	.short	(.L_4118 - .L_4117)
	.align		4
.L_4117:
        /*6040*/ 	.word	index@($_ZN7cutlass13device_kernelIN5flash19enable_sm80_to_sm89INS1_16FlashAttnBwdSm80INS1_25CollectiveMainloopBwdSm80ILi2ELi2EN4cute5tupleIJNS5_1CILi128EEES8_NS7_ILi64EEEEEENS_10bfloat16_tEfNS_4arch4Sm80ELb1ELb0ELb1ELb0ELb0ELb0ELb0ELb0ELi2ELi4ELi4ELi4ELb0EEENS1_24CollectiveEpilogueBwdGQAISA_fSD_Li256ELb0ELb0EEENS1_25SingleTileBwdLPTSchedulerILb0ELi128ELb0EEEEEEEEEvNT_6ParamsE$_ZZN4cute7crd2crdINS_5tupleIJiiiNS_1CILi0EEEEEENS1_IJNS2_ILi32EEENS2_ILi4EEENS2_ILi2EEENS2_ILi1EEEEEENS1_IJS8_S8_S8_S8_EEEEEDaRKT_RKT0_RKT1_ENKUlRKT_RKT0_RKT1_E_clIiS6_S8_EEDaSM_SP_SS_)
        /*6044*/ 	.word	0x00000000


	//----- nvinfo : EIATTR_FRAME_SIZE
	.align		4
.L_4118:
        /*6048*/ 	.byte	0x04, 0x11
        /*604a*/ 	.short	(.L_4120 - .L_4119)
	.align		4
.L_4119:
        /*604c*/ 	.word	index@($_ZN7cutlass13device_kernelIN5flash19enable_sm80_to_sm89INS1_16FlashAttnBwdSm80INS1_25CollectiveMainloopBwdSm80ILi2ELi2EN4cute5tupleIJNS5_1CILi128EEES8_NS7_ILi64EEEEEENS_10bfloat16_tEfNS_4arch4Sm80ELb1ELb0ELb1ELb0ELb0ELb0ELb0ELb0ELi2ELi4ELi4ELi4ELb0EEENS1_24CollectiveEpilogueBwdGQAISA_fSD_Li256ELb0ELb0EEENS1_25SingleTileBwdLPTSchedulerILb0ELi128ELb0EEEEEEEEEvNT_6ParamsE$_ZZN4cute7crd2crdINS_5tupleIJiiiNS_1CILi0EEEEEENS1_IJNS2_ILi32EEENS2_ILi4EEENS2_ILi2EEENS2_ILi1EEEEEENS1_IJS8_S8_S8_S8_EEEEEDaRKT_RKT0_RKT1_ENKUlRKT_RKT0_RKT1_E_clIiS5_S8_EEDaSM_SP_SS_)
        /*6050*/ 	.word	0x00000000


	//----- nvinfo : EIATTR_FRAME_SIZE
	.align		4
.L_4120:
        /*6054*/ 	.byte	0x04, 0x11
        /*6056*/ 	.short	(.L_4122 - .L_4121)
	.align		4
.L_4121:
        /*6058*/ 	.word	index@($_ZN7cutlass13device_kernelIN5flash19enable_sm80_to_sm89INS1_16FlashAttnBwdSm80INS1_25CollectiveMainloopBwdSm80ILi2ELi2EN4cute5tupleIJNS5_1CILi128EEES8_NS7_ILi64EEEEEENS_10bfloat16_tEfNS_4arch4Sm80ELb1ELb0ELb1ELb0ELb0ELb0ELb0ELb0ELi2ELi4ELi4ELi4ELb0EEENS1_24CollectiveEpilogueBwdGQAISA_fSD_Li256ELb0ELb0EEENS1_25SingleTileBwdLPTSchedulerILb0ELi128ELb0EEEEEEEEEvNT_6ParamsE$_ZZN4cute6upcastILi2ENS_5tupleIJNS_1CILi2EEES3_S3_EEENS1_IJNS2_ILi1EEENS2_ILi512EEEiEEEEEDaRKT0_RKT1_ENKUlRKT_RKT0_E_clIS3_iEEDaSG_SJ_)
        /*605c*/ 	.word	0x00000000


	//----- nvinfo : EIATTR_FRAME_SIZE
	.align		4
.L_4122:
        /*6060*/ 	.byte	0x04, 0x11
        /*6062*/ 	.short	(.L_4124 - .L_4123)
	.align		4
.L_4123:
        /*6064*/ 	.word	index@($_ZN7cutlass13device_kernelIN5flash19enable_sm80_to_sm89INS1_16FlashAttnBwdSm80INS1_25CollectiveMainloopBwdSm80ILi2ELi2EN4cute5tupleIJNS5_1CILi128EEES8_NS7_ILi64EEEEEENS_10bfloat16_tEfNS_4arch4Sm80ELb1ELb0ELb1ELb0ELb0ELb0ELb0ELb0ELi2ELi4ELi4ELi4ELb0EEENS1_24CollectiveEpilogueBwdGQAISA_fSD_Li256ELb0ELb0EEENS1_25SingleTileBwdLPTSchedulerILb0ELi128ELb0EEEEEEEEEvNT_6ParamsE$_ZZN4cute6upcastILi2ENS_5tupleIJNS_1CILi2EEES3_EEENS1_IJiNS2_ILi8192EEEEEEEEDaRKT0_RKT1_ENKUlRKT_RKT0_E_clIS3_iEEDaSF_SI_)
        /*6068*/ 	.word	0x00000000


	//----- nvinfo : EIATTR_FRAME_SIZE
	.align		4
.L_4124:
        /*606c*/ 	.byte	0x04, 0x11
        /*606e*/ 	.short	(.L_4126 - .L_4125)
	.align		4
.L_4125:
        /*6070*/ 	.word	index@($_ZN7cutlass13device_kernelIN5flash19enable_sm80_to_sm89INS1_16FlashAttnBwdSm80INS1_25CollectiveMainloopBwdSm80ILi2ELi2EN4cute5tupleIJNS5_1CILi128EEES8_NS7_ILi64EEEEEENS_10bfloat16_tEfNS_4arch4Sm80ELb1ELb0ELb1ELb0ELb0ELb0ELb0ELb0ELi2ELi4ELi4ELi4ELb0EEENS1_24CollectiveEpilogueBwdGQAISA_fSD_Li256ELb0ELb0EEENS1_25SingleTileBwdLPTSchedulerILb0ELi128ELb0EEEEEEEEEvNT_6ParamsE$_ZZN4cute6upcastILi2ENS_5tupleIJNS_1CILi1EEENS1_IJNS2_ILi2EEES4_S4_EEEEEENS1_IJNS2_ILi0EEENS1_IJS3_NS2_ILi512EEEiEEEEEEEEDaRKT0_RKT1_ENKUlRKT_RKT0_E_clIS5_S9_EEDaSJ_SM_)
        /*6074*/ 	.word	0x00000000


	//----- nvinfo : EIATTR_FRAME_SIZE
	.align		4
.L_4126:
        /*6078*/ 	.byte	0x04, 0x11
        /*607a*/ 	.short	(.L_4128 - .L_4127)
	.align		4
.L_4127:
        /*607c*/ 	.word	index@($_ZN7cutlass13device_kernelIN5flash19enable_sm80_to_sm89INS1_16FlashAttnBwdSm80INS1_25CollectiveMainloopBwdSm80ILi2ELi2EN4cute5tupleIJNS5_1CILi128EEES8_NS7_ILi64EEEEEENS_10bfloat16_tEfNS_4arch4Sm80ELb1ELb0ELb1ELb0ELb0ELb0ELb0ELb0ELi2ELi4ELi4ELi4ELb0EEENS1_24CollectiveEpilogueBwdGQAISA_fSD_Li256ELb0ELb0EEENS1_25SingleTileBwdLPTSchedulerILb0ELi128ELb0EEEEEEEEEvNT_6ParamsE$_ZZN4cute6upcastILi2ENS_5tupleIJNS1_IJNS_1CILi1EEENS1_IJNS2_ILi2EEES4_S4_EEEEEES4_NS1_IJS4_S4_EEEEEENS1_IJNS1_IJNS2_ILi0EEENS1_IJS3_NS2_ILi512EEEiEEEEEENS2_ILi4096EEENS1_IJiNS2_ILi8192EEEEEEEEEEEDaRKT0_RKT1_ENKUlRKT_RKT0_E_clIS7_SF_EEDaSP_SS_)
        /*6080*/ 	.word	0x00000000


	//----- nvinfo : EIATTR_FRAME_SIZE
	.align		4
.L_4128:
        /*6084*/ 	.byte	0x04, 0x11
        /*6086*/ 	.short	(.L_4130 - .L_4129)
	.align		4
.L_4129:
        /*6088*/ 	.word	index@($_ZN7cutlass13device_kernelIN5flash19enable_sm80_to_sm89INS1_16FlashAttnBwdSm80INS1_25CollectiveMainloopBwdSm80ILi2ELi2EN4cute5tupleIJNS5_1CILi128EEES8_NS7_ILi64EEEEEENS_10bfloat16_tEfNS_4arch4Sm80ELb1ELb0ELb1ELb0ELb0ELb0ELb0ELb0ELi2ELi4ELi4ELi4ELb0EEENS1_24CollectiveEpilogueBwdGQAISA_fSD_Li256ELb0ELb0EEENS1_25SingleTileBwdLPTSchedulerILb0ELi128ELb0EEEEEEEEEvNT_6ParamsE$_ZZN4cute6upcastILi2ENS_5tupleIJNS1_IJNS_1CILi1EEENS1_IJNS2_ILi2EEES4_S4_EEEEEES4_NS1_IJS4_S4_EEEEEENS1_IJNS1_IJNS2_ILi0EEENS1_IJS3_NS2_ILi512EEEiEEEEEENS2_ILi4096EEENS1_IJiNS2_ILi8192EEEEEEEEEEEDaRKT0_RKT1_ENKUlRKT_RKT0_E_clIS6_SC_EEDaSP_SS_)
        /*608c*/ 	.word	0x00000000


	//----- nvinfo : EIATTR_FRAME_SIZE
	.align		4
.L_4130:
        /*6090*/ 	.byte	0x04, 0x11
        /*6092*/ 	.short	(.L_4132 - .L_4131)
	.align		4
.L_4131:
        /*6094*/ 	.word	index@($_ZN7cutlass13device_kernelIN5flash19enable_sm80_to_sm89INS1_16FlashAttnBwdSm80INS1_25CollectiveMainloopBwdSm80ILi2ELi2EN4cute5tupleIJNS5_1CILi128EEES8_NS7_ILi64EEEEEENS_10bfloat16_tEfNS_4arch4Sm80ELb1ELb0ELb1ELb0ELb0ELb0ELb0ELb0ELi2ELi4ELi4ELi4ELb0EEENS1_24CollectiveEpilogueBwdGQAISA_fSD_Li256ELb0ELb0EEENS1_25SingleTileBwdLPTSchedulerILb0ELi128ELb0EEEEEEEEEvNT_6ParamsE$_ZZN4cute6detail9lift_diceINS_5tupleIJiNS_1CILi0EEEEEES5_EEDaRKT_RKT0_ENKUlRKT_RKT0_E_clIiiEEDaSE_SH_)
        /*6098*/ 	.word	0x00000000


	//----- nvinfo : EIATTR_FRAME_SIZE
	.align		4
.L_4132:
        /*609c*/ 	.byte	0x04, 0x11
        /*609e*/ 	.short	(.L_4134 - .L_4133)
	.align		4
.L_4133:
        /*60a0*/ 	.word	index@($_ZN7cutlass13device_kernelIN5flash19enable_sm80_to_sm89INS1_16FlashAttnBwdSm80INS1_25CollectiveMainloopBwdSm80ILi2ELi2EN4cute5tupleIJNS5_1CILi128EEES8_NS7_ILi64EEEEEENS_10bfloat16_tEfNS_4arch4Sm80ELb1ELb0ELb1ELb0ELb0ELb0ELb0ELb0ELi2ELi4ELi4ELi4ELb0EEENS1_24CollectiveEpilogueBwdGQAISA_fSD_Li256ELb0ELb0EEENS1_25SingleTileBwdLPTSchedulerILb0ELi128ELb0EEEEEEEEEvNT_6ParamsE$_ZZN4cute6detail9lift_diceINS_5tupleIJiNS2_IJiNS_1CILi0EEEEEEEEES6_EEDaRKT_RKT0_ENKUlRKT_RKT0_E_clIiiEEDaSF_SI_)
        /*60a4*/ 	.word	0x00000000


	//----- nvinfo : EIATTR_FRAME_SIZE
	.align		4
.L_4134:
        /*60a8*/ 	.byte	0x04, 0x11
        /*60aa*/ 	.short	(.L_4136 - .L_4135)
	.align		4
.L_4135:
        /*60ac*/ 	.word	index@($_ZN7cutlass13device_kernelIN5flash19enable_sm80_to_sm89INS1_16FlashAttnBwdSm80INS1_25CollectiveMainloopBwdSm80ILi2ELi2EN4cute5tupleIJNS5_1CILi128EEES8_NS7_ILi64EEEEEENS_10bfloat16_tEfNS_4arch4Sm80ELb1ELb0ELb1ELb0ELb0ELb0ELb0ELb0ELi2ELi4ELi4ELi4ELb0EEENS1_24CollectiveEpilogueBwdGQAISA_fSD_Li256ELb0ELb0EEENS1_25SingleTileBwdLPTSchedulerILb0ELi128ELb0EEEEEEEEEvNT_6ParamsE$_ZZN4cute6detail9lift_diceINS_5tupleIJiNS2_IJiNS_1CILi0EEEEEEEEES6_EEDaRKT_RKT0_ENKUlRKT_RKT0_E_clIS5_S5_EEDaSF_SI_)
        /*60b0*/ 	.word	0x00000000


	//----- nvinfo : EIATTR_FRAME_SIZE
	.align		4
.L_4136:
        /*60b4*/ 	.byte	0x04, 0x11
        /*60b6*/ 	.short	(.L_4138 - .L_4137)
	.align		4
.L_4137:
        /*60b8*/ 	.word	index@($_ZN7cutlass13device_kernelIN5flash19enable_sm80_to_sm89INS1_16FlashAttnBwdSm80INS1_25CollectiveMainloopBwdSm80ILi2ELi2EN4cute5tupleIJNS5_1CILi128EEES8_NS7_ILi64EEEEEENS_10bfloat16_tEfNS_4arch4Sm80ELb1ELb0ELb1ELb0ELb0ELb0ELb0ELb0ELi2ELi4ELi4ELi4ELb0EEENS1_24CollectiveEpilogueBwdGQAISA_fSD_Li256ELb0ELb0EEENS1_25SingleTileBwdLPTSchedulerILb0ELi128ELb0EEEEEEEEEvNT_6ParamsE$_ZZN4cute6detail16composition_implINS_5tupleIJNS_1CILi8EEENS3_ILi2EEES5_S5_S4_S5_EEENS2_IJNS3_ILi1EEEiiiNS3_ILi72EEENS3_ILi512EEEEEES5_S4_EEDaRKT_RKT0_RKT1_RKT2_ENKUlRKT_T0_E_clINS2_IJNS2_IJS5_EEENS2_IJiEEES7_S7_EEENS_17integral_constantIiLi4EEEEEDaSP_SQ_)
        /*60bc*/ 	.word	0x00000000


	//----- nvinfo : EIATTR_FRAME_SIZE
	.align		4
.L_4138:
        /*60c0*/ 	.byte	0x04, 0x11
        /*60c2*/ 	.short	(.L_4140 - .L_4139)
	.align		4
.L_4139:
        /*60c4*/ 	.word	index@($_ZN7cutlass13device_kernelIN5flash19enable_sm80_to_sm89INS1_16FlashAttnBwdSm80INS1_25CollectiveMainloopBwdSm80ILi2ELi2EN4cute5tupleIJNS5_1CILi128EEES8_NS7_ILi64EEEEEENS_10bfloat16_tEfNS_4arch4Sm80ELb1ELb0ELb1ELb0ELb0ELb0ELb0ELb0ELi2ELi4ELi4ELi4ELb0EEENS1_24CollectiveEpilogueBwdGQAISA_fSD_Li256ELb0ELb0EEENS1_25SingleTileBwdLPTSchedulerILb0ELi128ELb0EEEEEEEEEvNT_6ParamsE$_ZZN4cute6detail16composition_implINS_5tupleIJNS_1CILi8EEENS3_ILi2EEES5_S5_S4_S5_EEENS2_IJNS3_ILi1EEEiiiNS3_ILi72EEENS3_ILi512EEEEEES5_S4_EEDaRKT_RKT0_RKT1_RKT2_ENKUlRKT_T0_E_clINS2_IJNS2_IJS5_EEENS2_IJiEEES7_S7_EEENS_17integral_constantIiLi3EEEEEDaSP_SQ_)
        /*60c8*/ 	.word	0x00000000


	//----- nvinfo : EIATTR_FRAME_SIZE
	.align		4
.L_4140:
        /*60cc*/ 	.byte	0x04, 0x11
        /*60ce*/ 	.short	(.L_4142 - .L_4141)
	.align		4
.L_4141:
        /*60d0*/ 	.word	index@($_ZN7cutlass13device_kernelIN5flash19enable_sm80_to_sm89INS1_16FlashAttnBwdSm80INS1_25CollectiveMainloopBwdSm80ILi2ELi2EN4cute5tupleIJNS5_1CILi128EEES8_NS7_ILi64EEEEEENS_10bfloat16_tEfNS_4arch4Sm80ELb1ELb0ELb1ELb0ELb0ELb0ELb0ELb0ELi2ELi4ELi4ELi4ELb0EEENS1_24CollectiveEpilogueBwdGQAISA_fSD_Li256ELb0ELb0EEENS1_25SingleTileBwdLPTSchedulerILb0ELi128ELb0EEEEEEEEEvNT_6ParamsE$_ZZN4cute6detail16composition_implINS_5tupleIJNS_1CILi8EEENS3_ILi2EEES5_S5_S4_S5_EEENS2_IJNS3_ILi1EEEiiiNS3_ILi72EEENS3_ILi512EEEEEES5_S4_EEDaRKT_RKT0_RKT1_RKT2_ENKUlRKT_T0_E_clINS2_IJNS2_IJS5_EEENS2_IJiEEES7_S7_EEENS_17integral_constantIiLi2EEEEEDaSP_SQ_)
        /*60d4*/ 	.word	0x00000000


	//----- nvinfo : EIATTR_FRAME_SIZE
	.align		4
.L_4142:
        /*60d8*/ 	.byte	0x04, 0x11
        /*60da*/ 	.short	(.L_4144 - .L_4143)
	.align		4
.L_4143:
        /*60dc*/ 	.word	index@($_ZN7cutlass13device_kernelIN5flash19enable_sm80_to_sm89INS1_16FlashAttnBwdSm80INS1_25CollectiveMainloopBwdSm80ILi2ELi2EN4cute5tupleIJNS5_1CILi128EEES8_NS7_ILi64EEEEEENS_10bfloat16_tEfNS_4arch4Sm80ELb1ELb0ELb1ELb0ELb0ELb0ELb0ELb0ELi2ELi4ELi4ELi4ELb0EEENS1_24CollectiveEpilogueBwdGQAISA_fSD_Li256ELb0ELb0EEENS1_25SingleTileBwdLPTSchedulerILb0ELi128ELb0EEEEEEEEEvNT_6ParamsE$_ZZN4cute6detail16composition_implINS_5tupleIJNS_1CILi8EEENS3_ILi2EEES5_S5_S4_S5_EEENS2_IJNS3_ILi1EEEiiiNS3_ILi72EEENS3_ILi512EEEEEES5_S4_EEDaRKT_RKT0_RKT1_RKT2_ENKUlRKT_T0_E_clINS2_IJNS2_IJEEEST_S5_S7_EEENS_17integral_constantIiLi1EEEEEDaSP_SQ_)
        /*60e0*/ 	.word	0x00000000


	//----- nvinfo : EIATTR_FRAME_SIZE
	.align		4
.L_4144:
        /*60e4*/ 	.byte	0x04, 0x11
        /*60e6*/ 	.short	(.L_4146 - .L_4145)
	.align		4
.L_4145:
        /*60e8*/ 	.word	index@($_ZN7cutlass13device_kernelIN5flash19enable_sm80_to_sm89INS1_16FlashAttnBwdSm80INS1_25CollectiveMainloopBwdSm80ILi2ELi2EN4cute5tupleIJNS5_1CILi128EEES8_NS7_ILi64EEEEEENS_10bfloat16_tEfNS_4arch4Sm80ELb1ELb0ELb1ELb0ELb0ELb0ELb0ELb0ELi2ELi4ELi4ELi4ELb0EEENS1_24CollectiveEpilogueBwdGQAISA_fSD_Li256ELb0ELb0EEENS1_25SingleTileBwdLPTSchedulerILb0ELi128ELb0EEEEEEEEEvNT_6ParamsE$_ZZN4cute6detail16composition_implINS_5tupleIJNS_1CILi8EEENS3_ILi2EEES5_S5_S4_S5_EEENS2_IJNS3_ILi1EEEiiiNS3_ILi72EEENS3_ILi512EEEEEENS3_ILi4EEENS3_ILi16EEEEEDaRKT_RKT0_RKT1_RKT2_ENKUlRKT_T0_E_clINS2_IJNS2_IJS5_S5_EEENS2_IJiiEEES7_S7_EEENS_17integral_constantIiLi4EEEEEDaSR_SS_)
        /*60ec*/ 	.word	0x00000000


	//----- nvinfo : EIATTR_FRAME_SIZE
	.align		4
.L_4146:
        /*60f0*/ 	.byte	0x04, 0x11
        /*60f2*/ 	.short	(.L_4148 - .L_4147)
	.align		4
.L_4147:
        /*60f4*/ 	.word	index@($_ZN7cutlass13device_kernelIN5flash19enable_sm80_to_sm89INS1_16FlashAttnBwdSm80INS1_25CollectiveMainloopBwdSm80ILi2ELi2EN4cute5tupleIJNS5_1CILi128EEES8_NS7_ILi64EEEEEENS_10bfloat16_tEfNS_4arch4Sm80ELb1ELb0ELb1ELb0ELb0ELb0ELb0ELb0ELi2ELi4ELi4ELi4ELb0EEENS1_24CollectiveEpilogueBwdGQAISA_fSD_Li256ELb0ELb0EEENS1_25SingleTileBwdLPTSchedulerILb0ELi128ELb0EEEEEEEEEvNT_6ParamsE$_ZZN4cute6detail16composition_implINS_5tupleIJNS_1CILi8EEENS3_ILi2EEES5_S5_S4_S5_EEENS2_IJNS3_ILi1EEEiiiNS3_ILi72EEENS3_ILi512EEEEEENS3_ILi4EEENS3_ILi16EEEEEDaRKT_RKT0_RKT1_RKT2_ENKUlRKT_T0_E_clINS2_IJNS2_IJS5_EEENS2_IJiEEES5_S7_EEENS_17integral_constantIiLi3EEEEEDaSR_SS_)
        /*60f8*/ 	.word	0x00000000


	//----- nvinfo : EIATTR_FRAME_SIZE
	.align		4
.L_4148:
        /*60fc*/ 	.byte	0x04, 0x11
        /*60fe*/ 	.short	(.L_4150 - .L_4149)
	.align		4
.L_4149:
        /*6100*/ 	.word	index@($_ZN7cutlass13device_kernelIN5flash19enable_sm80_to_sm89INS1_16FlashAttnBwdSm80INS1_25CollectiveMainloopBwdSm80ILi2ELi2EN4cute5tupleIJNS5_1CILi128EEES8_NS7_ILi64EEEEEENS_10bfloat16_tEfNS_4arch4Sm80ELb1ELb0ELb1ELb0ELb0ELb0ELb0ELb0ELi2ELi4ELi4ELi4ELb0EEENS1_24CollectiveEpilogueBwdGQAISA_fSD_Li256ELb0ELb0EEENS1_25SingleTileBwdLPTSchedulerILb0ELi128ELb0EEEEEEEEEvNT_6ParamsE$_ZZN4cute6detail16composition_implINS_5tupleIJNS_1CILi8EEENS3_ILi2EEES5_S5_S4_S5_EEENS2_IJNS3_ILi1EEEiiiNS3_ILi72EEENS3_ILi512EEEEEENS3_ILi4EEENS3_ILi16EEEEEDaRKT_RKT0_RKT1_RKT2_ENKUlRKT_T0_E_clINS2_IJNS2_IJEEESV_SB_S7_EEENS_17integral_constantIiLi2EEEEEDaSR_SS_)
        /*6104*/ 	.word	0x00000000


	//----- nvinfo : EIATTR_FRAME_SIZE
	.align		4
.L_4150:
        /*6108*/ 	.byte	0x04, 0x11
        /*610a*/ 	.short	(.L_4152 - .L_4151)
	.align		4
.L_4151:
        /*610c*/ 	.word	index@($_ZN7cutlass13device_kernelIN5flash19enable_sm80_to_sm89INS1_16FlashAttnBwdSm80INS1_25CollectiveMainloopBwdSm80ILi2ELi2EN4cute5tupleIJNS5_1CILi128EEES8_NS7_ILi64EEEEEENS_10bfloat16_tEfNS_4arch4Sm80ELb1ELb0ELb1ELb0ELb0ELb0ELb0ELb0ELi2ELi4ELi4ELi4ELb0EEENS1_24CollectiveEpilogueBwdGQAISA_fSD_Li256ELb0ELb0EEENS1_25SingleTileBwdLPTSchedulerILb0ELi128ELb0EEEEEEEEEvNT_6ParamsE$_ZZN4cute6detail16composition_implINS_5tupleIJNS_1CILi8EEENS3_ILi2EEES5_S5_S4_S5_EEENS2_IJNS3_ILi1EEEiiiNS3_ILi72EEENS3_ILi512EEEEEENS2_IJS5_S5_S5_EEENS2_IJS7_S9_S4_EEEEEDaRKT_RKT0_RKT1_RKT2_ENKUlRKT_RKT0_E_clIS5_S4_EEDaSR_SU_)
        /*6110*/ 	.word	0x00000000


	//----- nvinfo : EIATTR_FRAME_SIZE
	.align		4
.L_4152:
        /*6114*/ 	.byte	0x04, 0x11
        /*6116*/ 	.short	(.L_4154 - .L_4153)
	.align		4
.L_4153:
        /*6118*/ 	.word	index@($_ZN7cutlass13device_kernelIN5flash19enable_sm80_to_sm89INS1_16FlashAttnBwdSm80INS1_25CollectiveMainloopBwdSm80ILi2ELi2EN4cute5tupleIJNS5_1CILi128EEES8_NS7_ILi64EEEEEENS_10bfloat16_tEfNS_4arch4Sm80ELb1ELb0ELb1ELb0ELb0ELb0ELb0ELb0ELi2ELi4ELi4ELi4ELb0EEENS1_24CollectiveEpilogueBwdGQAISA_fSD_Li256ELb0ELb0EEENS1_25SingleTileBwdLPTSchedulerILb0ELi128ELb0EEEEEEEEEvNT_6ParamsE$_ZZN4cute6detail16composition_implINS_5tupleIJNS_1CILi8EEENS3_ILi2EEES5_S5_S4_S5_EEENS2_IJNS3_ILi1EEEiiiNS3_ILi72EEENS3_ILi512EEEEEENS2_IJS5_S5_EEENS2_IJS7_S4_EEEEEDaRKT_RKT0_RKT1_RKT2_ENKUlRKT_RKT0_E_clIS5_S4_EEDaSR_SU_)
        /*611c*/ 	.word	0x00000000


	//----- nvinfo : EIATTR_FRAME_SIZE
	.align		4
.L_4154:
        /*6120*/ 	.byte	0x04, 0x11
        /*6122*/ 	.short	(.L_4156 - .L_4155)
	.align		4
.L_4155:
        /*6124*/ 	.word	index@($_ZN7cutlass13device_kernelIN5flash19enable_sm80_to_sm89INS1_16FlashAttnBwdSm80INS1_25CollectiveMainloopBwdSm80ILi2ELi2EN4cute5tupleIJNS5_1CILi128EEES8_NS7_ILi64EEEEEENS_10bfloat16_tEfNS_4arch4Sm80ELb1ELb0ELb1ELb0ELb0ELb0ELb0ELb0ELi2ELi4ELi4ELi4ELb0EEENS1_24CollectiveEpilogueBwdGQAISA_fSD_Li256ELb0ELb0EEENS1_25SingleTileBwdLPTSchedulerILb0ELi128ELb0EEEEEEEEEvNT_6ParamsE$_ZZN4cute6detail16composition_implINS_5tupleIJNS_1CILi8EEENS3_ILi2EEES5_S5_S4_S5_EEENS2_IJNS3_ILi1EEEiiiNS3_ILi72EEENS3_ILi512EEEEEENS2_IJNS3_ILi4EEES5_EEENS2_IJNS3_ILi16EEENS3_ILi8192EEEEEEEEDaRKT_RKT0_RKT1_RKT2_ENKUlRKT_RKT0_E_clISB_SD_EEDaSU_SX_)
        /*6128*/ 	.word	0x00000000


	//----- nvinfo : EIATTR_FRAME_SIZE
	.align		4
.L_4156:
        /*612c*/ 	.byte	0x04, 0x11
        /*612e*/ 	.short	(.L_4158 - .L_4157)
	.align		4
.L_4157:
        /*6130*/ 	.word	index@($_ZN7cutlass13device_kernelIN5flash19enable_sm80_to_sm89INS1_16FlashAttnBwdSm80INS1_25CollectiveMainloopBwdSm80ILi2ELi2EN4cute5tupleIJNS5_1CILi128EEES8_NS7_ILi64EEEEEENS_10bfloat16_tEfNS_4arch4Sm80ELb1ELb0ELb1ELb0ELb0ELb0ELb0ELb0ELi2ELi4ELi4ELi4ELb0EEENS1_24CollectiveEpilogueBwdGQAISA_fSD_Li256ELb0ELb0EEENS1_25SingleTileBwdLPTSchedulerILb0ELi128ELb0EEEEEEEEEvNT_6ParamsE$_ZZN4cute6detail16composition_implINS_5tupleIJNS_1CILi8EEENS3_ILi2EEES5_S5_S4_S5_EEENS2_IJNS3_ILi1EEEiiiNS3_ILi72EEENS3_ILi512EEEEEENS2_IJNS2_IJS5_S5_S5_EEES5_NS3_ILi4EEEEEENS2_IJNS2_IJS7_S9_S4_EEENS3_ILi4096EEENS3_ILi16EEEEEEEEDaRKT_RKT0_RKT1_RKT2_ENKUlRKT_RKT0_E_clISC_SG_EEDaSW_SZ_)
        /*6134*/ 	.word	0x00000000


	//----- nvinfo : EIATTR_FRAME_SIZE
	.align		4
.L_4158:
        /*6138*/ 	.byte	0x04, 0x11
        /*613a*/ 	.short	(.L_4160 - .L_4159)
	.align		4
.L_4159:
        /*613c*/ 	.word	index@($_ZN7cutlass13device_kernelIN5flash19enable_sm80_to_sm89INS1_16FlashAttnBwdSm80INS1_25CollectiveMainloopBwdSm80ILi2ELi2EN4cute5tupleIJNS5_1CILi128EEES8_NS7_ILi64EEEEEENS_10bfloat16_tEfNS_4arch4Sm80ELb1ELb0ELb1ELb0ELb0ELb0ELb0ELb0ELi2ELi4ELi4ELi4ELb0EEENS1_24CollectiveEpilogueBwdGQAISA_fSD_Li256ELb0ELb0EEENS1_25SingleTileBwdLPTSchedulerILb0ELi128ELb0EEEEEEEEEvNT_6ParamsE$_ZZN4cute6detail16composition_implINS_5tupleIJNS_1CILi8EEENS3_ILi2EEES5_S5_S4_S5_EEENS2_IJNS3_ILi1EEEiiiNS3_ILi72EEENS3_ILi512EEEEEENS2_IJNS2_IJS5_S5_S5_EEES5_NS3_ILi4EEEEEENS2_IJNS2_IJS7_S9_S4_EEENS3_ILi4096EEENS3_ILi16EEEEEEEEDaRKT_RKT0_RKT1_RKT2_ENKUlRKT_RKT0_E_clISB_SE_EEDaSW_SZ_)
        /*6140*/ 	.word	0x00000000


	//----- nvinfo : EIATTR_FRAME_SIZE
	.align		4
.L_4160:
        /*6144*/ 	.byte	0x04, 0x11
        /*6146*/ 	.short	(.L_4162 - .L_4161)
	.align		4
.L_4161:
        /*6148*/ 	.word	index@($_ZN7cutlass13device_kernelIN5flash19enable_sm80_to_sm89INS1_16FlashAttnBwdSm80INS1_25CollectiveMainloopBwdSm80ILi2ELi2EN4cute5tupleIJNS5_1CILi128EEES8_NS7_ILi64EEEEEENS_10bfloat16_tEfNS_4arch4Sm80ELb1ELb0ELb1ELb0ELb0ELb0ELb0ELb0ELi2ELi4ELi4ELi4ELb0EEENS1_24CollectiveEpilogueBwdGQAISA_fSD_Li256ELb0ELb0EEENS1_25SingleTileBwdLPTSchedulerILb0ELi128ELb0EEEEEEEEEvNT_6ParamsE$_ZZN4cute6detail16composition_implINS_5tupleIJNS_1CILi8EEENS3_ILi2EEES5_S5_S4_S5_EEENS2_IJNS3_ILi1EEEiiiNS3_ILi72EEENS3_ILi512EEEEEENS2_IJNS2_IJS5_S5_S5_EEES5_NS2_IJNS3_ILi4EEES5_EEEEEENS2_IJNS2_IJS7_S9_S4_EEENS3_ILi4096EEENS2_IJNS3_ILi16EEENS3_ILi8192EEEEEEEEEEEDaRKT_RKT0_RKT1_RKT2_ENKUlRKT_RKT0_E_clISD_SJ_EEDaSZ_S12_)
        /*614c*/ 	.word	0x00000000


	//----- nvinfo : EIATTR_FRAME_SIZE
	.align		4
.L_4162:
        /*6150*/ 	.byte	0x04, 0x11
        /*6152*/ 	.short	(.L_4164 - .L_4163)
	.align		4
.L_4163:
        /*6154*/ 	.word	index@($_ZN7cutlass13device_kernelIN5flash19enable_sm80_to_sm89INS1_16FlashAttnBwdSm80INS1_25CollectiveMainloopBwdSm80ILi2ELi2EN4cute5tupleIJNS5_1CILi128EEES8_NS7_ILi64EEEEEENS_10bfloat16_tEfNS_4arch4Sm80ELb1ELb0ELb1ELb0ELb0ELb0ELb0ELb0ELi2ELi4ELi4ELi4ELb0EEENS1_24CollectiveEpilogueBwdGQAISA_fSD_Li256ELb0ELb0EEENS1_25SingleTileBwdLPTSchedulerILb0ELi128ELb0EEEEEEEEEvNT_6ParamsE$_ZZN4cute6detail16composition_implINS_5tupleIJNS_1CILi8EEENS3_ILi2EEES5_S5_S4_S5_EEENS2_IJNS3_ILi1EEEiiiNS3_ILi72EEENS3_ILi512EEEEEENS2_IJNS2_IJS5_S5_S5_EEES5_NS2_IJNS3_ILi4EEES5_EEEEEENS2_IJNS2_IJS7_S9_S4_EEENS3_ILi4096EEENS2_IJNS3_ILi16EEENS3_ILi8192EEEEEEEEEEEDaRKT_RKT0_RKT1_RKT2_ENKUlRKT_RKT0_E_clISB_SF_EEDaSZ_S12_)
        /*6158*/ 	.word	0x00000000


	//----- nvinfo : EIATTR_FRAME_SIZE
	.align		4
.L_4164:
        /*615c*/ 	.byte	0x04, 0x11
        /*615e*/ 	.short	(.L_4166 - .L_4165)
	.align		4
.L_4165:
        /*6160*/ 	.word	index@($_ZN7cutlass13device_kernelIN5flash19enable_sm80_to_sm89INS1_16FlashAttnBwdSm80INS1_25CollectiveMainloopBwdSm80ILi2ELi2EN4cute5tupleIJNS5_1CILi128EEES8_NS7_ILi64EEEEEENS_10bfloat16_tEfNS_4arch4Sm80ELb1ELb0ELb1ELb0ELb0ELb0ELb0ELb0ELi2ELi4ELi4ELi4ELb0EEENS1_24CollectiveEpilogueBwdGQAISA_fSD_Li256ELb0ELb0EEENS1_25SingleTileBwdLPTSchedulerILb0ELi128ELb0EEEEEEEEEvNT_6ParamsE$_ZZN4cute6detail16composition_implINS_5tupleIJNS_1CILi8EEENS3_ILi2EEES5_S5_S4_S5_EEENS2_IJNS3_ILi1EEEiiiNS3_ILi72EEENS3_ILi512EEEEEENS2_IJNS2_IJS5_S5_EEES4_NS3_ILi4EEEEEENS2_IJNS2_IJS7_S4_EEENS3_ILi1024EEENS3_ILi16EEEEEEEEDaRKT_RKT0_RKT1_RKT2_ENKUlRKT_RKT0_E_clISC_SG_EEDaSW_SZ_)
        /*6164*/ 	.word	0x00000000


	//----- nvinfo : EIATTR_FRAME_SIZE
	.align		4
.L_4166:
        /*6168*/ 	.byte	0x04, 0x11
        /*616a*/ 	.short	(.L_4168 - .L_4167)
	.align		4
.L_4167:
        /*616c*/ 	.word	index@($_ZN7cutlass13device_kernelIN5flash19enable_sm80_to_sm89INS1_16FlashAttnBwdSm80INS1_25CollectiveMainloopBwdSm80ILi2ELi2EN4cute5tupleIJNS5_1CILi128EEES8_NS7_ILi64EEEEEENS_10bfloat16_tEfNS_4arch4Sm80ELb1ELb0ELb1ELb0ELb0ELb0ELb0ELb0ELi2ELi4ELi4ELi4ELb0EEENS1_24CollectiveEpilogueBwdGQAISA_fSD_Li256ELb0ELb0EEENS1_25SingleTileBwdLPTSchedulerILb0ELi128ELb0EEEEEEEEEvNT_6ParamsE$_ZZN4cute6detail16composition_implINS_5tupleIJNS_1CILi8EEENS3_ILi2EEES5_S5_S4_S5_EEENS2_IJNS3_ILi1EEEiiiNS3_ILi72EEENS3_ILi512EEEEEENS2_IJNS2_IJS5_S5_EEES4_NS3_ILi4EEEEEENS2_IJNS2_IJS7_S4_EEENS3_ILi1024EEENS3_ILi16EEEEEEEEDaRKT_RKT0_RKT1_RKT2_ENKUlRKT_RKT0_E_clISB_SE_EEDaSW_SZ_)
        /*6170*/ 	.word	0x00000000


	//----- nvinfo : EIATTR_FRAME_SIZE
	.align		4
.L_4168:
        /*6174*/ 	.byte	0x04, 0x11
        /*6176*/ 	.short	(.L_4170 - .L_4169)
	.align		4
.L_4169:
        /*6178*/ 	.word	index@($_ZN7cutlass13device_kernelIN5flash19enable_sm80_to_sm89INS1_16FlashAttnBwdSm80INS1_25CollectiveMainloopBwdSm80ILi2ELi2EN4cute5tupleIJNS5_1CILi128EEES8_NS7_ILi64EEEEEENS_10bfloat16_tEfNS_4arch4Sm80ELb1ELb0ELb1ELb0ELb0ELb0ELb0ELb0ELi2ELi4ELi4ELi4ELb0EEENS1_24CollectiveEpilogueBwdGQAISA_fSD_Li256ELb0ELb0EEENS1_25SingleTileBwdLPTSchedulerILb0ELi128ELb0EEEEEEEEEvNT_6ParamsE$_ZZN4cute6detail16composition_implINS_5tupleIJNS_1CILi16EEENS3_ILi2EEES5_S5_NS3_ILi4EEES5_EEENS2_IJNS3_ILi1EEEiiiNS3_ILi144EEENS3_ILi512EEEEEES6_S4_EEDaRKT_RKT0_RKT1_RKT2_ENKUlRKT_T0_E_clINS2_IJNS2_IJS5_S5_EEENS2_IJiiEEES8_S8_EEENS_17integral_constantIiLi4EEEEEDaSQ_SR_)
        /*617c*/ 	.word	0x00000000


	//----- nvinfo : EIATTR_FRAME_SIZE
	.align		4
.L_4170:
        /*6180*/ 	.byte	0x04, 0x11
        /*6182*/ 	.short	(.L_4172 - .L_4171)
	.align		4
.L_4171:
        /*6184*/ 	.word	index@($_ZN7cutlass13device_kernelIN5flash19enable_sm80_to_sm89INS1_16FlashAttnBwdSm80INS1_25CollectiveMainloopBwdSm80ILi2ELi2EN4cute5tupleIJNS5_1CILi128EEES8_NS7_ILi64EEEEEENS_10bfloat16_tEfNS_4arch4Sm80ELb1ELb0ELb1ELb0ELb0ELb0ELb0ELb0ELi2ELi4ELi4ELi4ELb0EEENS1_24CollectiveEpilogueBwdGQAISA_fSD_Li256ELb0ELb0EEENS1_25SingleTileBwdLPTSchedulerILb0ELi128ELb0EEEEEEEEEvNT_6ParamsE$_ZZN4cute6detail16composition_implINS_5tupleIJNS_1CILi16EEENS3_ILi2EEES5_S5_NS3_ILi4EEES5_EEENS2_IJNS3_ILi1EEEiiiNS3_ILi144EEENS3_ILi512EEEEEES6_S4_EEDaRKT_RKT0_RKT1_RKT2_ENKUlRKT_T0_E_clINS2_IJNS2_IJS5_S5_EEENS2_IJiiEEES8_S8_EEENS_17integral_constantIiLi3EEEEEDaSQ_SR_)
        /*6188*/ 	.word	0x00000000


	//----- nvinfo : EIATTR_FRAME_SIZE
	.align		4
.L_4172:
        /*618c*/ 	.byte	0x04, 0x11
        /*618e*/ 	.short	(.L_4174 - .L_4173)
	.align		4
.L_4173:
        /*6190*/ 	.word	index@($_ZN7cutlass13device_kernelIN5flash19enable_sm80_to_sm89INS1_16FlashAttnBwdSm80INS1_25CollectiveMainloopBwdSm80ILi2ELi2EN4cute5tupleIJNS5_1CILi128EEES8_NS7_ILi64EEEEEENS_10bfloat16_tEfNS_4arch4Sm80ELb1ELb0ELb1ELb0ELb0ELb0ELb0ELb0ELi2ELi4ELi4ELi4ELb0EEENS1_24CollectiveEpilogueBwdGQAISA_fSD_Li256ELb0ELb0EEENS1_25SingleTileBwdLPTSchedulerILb0ELi128ELb0EEEEEEEEEvNT_6ParamsE$_ZZN4cute6detail16composition_implINS_5tupleIJNS_1CILi16EEENS3_ILi2EEES5_S5_NS3_ILi4EEES5_EEENS2_IJNS3_ILi1EEEiiiNS3_ILi144EEENS3_ILi512EEEEEES6_S4_EEDaRKT_RKT0_RKT1_RKT2_ENKUlRKT_T0_E_clINS2_IJNS2_IJS5_EEENS2_IJiEEES5_S8_EEENS_17integral_constantIiLi2EEEEEDaSQ_SR_)
        /*6194*/ 	.word	0x00000000


	//----- nvinfo : EIATTR_FRAME_SIZE
	.align		4
.L_4174:
        /*6198*/ 	.byte	0x04, 0x11
        /*619a*/ 	.short	(.L_4176 - .L_4175)
	.align		4
.L_4175:
        /*619c*/ 	.word	index@($_ZN7cutlass13device_kernelIN5flash19enable_sm80_to_sm89INS1_16FlashAttnBwdSm80INS1_25CollectiveMainloopBwdSm80ILi2ELi2EN4cute5tupleIJNS5_1CILi128EEES8_NS7_ILi64EEEEEENS_10bfloat16_tEfNS_4arch4Sm80ELb1ELb0ELb1ELb0ELb0ELb0ELb0ELb0ELi2ELi4ELi4ELi4ELb0EEENS1_24CollectiveEpilogueBwdGQAISA_fSD_Li256ELb0ELb0EEENS1_25SingleTileBwdLPTSchedulerILb0ELi128ELb0EEEEEEEEEvNT_6ParamsE$_ZZN4cute6detail16composition_implINS_5tupleIJNS_1CILi16EEENS3_ILi2EEES5_S5_NS3_ILi4EEES5_EEENS2_IJNS3_ILi1EEEiiiNS3_ILi144EEENS3_ILi512EEEEEES6_S4_EEDaRKT_RKT0_RKT1_RKT2_ENKUlRKT_T0_E_clINS2_IJNS2_IJEEESU_S6_S8_EEENS_17integral_constantIiLi1EEEEEDaSQ_SR_)
        /*61a0*/ 	.word	0x00000000


	//----- nvinfo : EIATTR_FRAME_SIZE
	.align		4
.L_4176:
        /*61a4*/ 	.byte	0x04, 0x11
        /*61a6*/ 	.short	(.L_4178 - .L_4177)
	.align		4
.L_4177:
        /*61a8*/ 	.word	index@($_ZN7cutlass13device_kernelIN5flash19enable_sm80_to_sm89INS1_16FlashAttnBwdSm80INS1_25CollectiveMainloopBwdSm80ILi2ELi2EN4cute5tupleIJNS5_1CILi128EEES8_NS7_ILi64EEEEEENS_10bfloat16_tEfNS_4arch4Sm80ELb1ELb0ELb1ELb0ELb0ELb0ELb0ELb0ELi2ELi4ELi4ELi4ELb0EEENS1_24CollectiveEpilogueBwdGQAISA_fSD_Li256ELb0ELb0EEENS1_25SingleTileBwdLPTSchedulerILb0ELi128ELb0EEEEEEEEEvNT_6ParamsE$_ZZN4cute6detail16composition_implINS_5tupleIJNS_1CILi16EEENS3_ILi2EEES5_S5_NS3_ILi4EEES5_EEENS2_IJNS3_ILi1EEEiiiNS3_ILi144EEENS3_ILi512EEEEEES5_NS3_ILi64EEEEEDaRKT_RKT0_RKT1_RKT2_ENKUlRKT_T0_E_clINS2_IJNS2_IJS5_EEENS2_IJiEEES8_S8_EEENS_17integral_constantIiLi4EEEEEDaSR_SS_)
        /*61ac*/ 	.word	0x00000000


	//----- nvinfo : EIATTR_FRAME_SIZE
	.align		4
.L_4178:
        /*61b0*/ 	.byte	0x04, 0x11
        /*61b2*/ 	.short	(.L_4180 - .L_4179)
	.align		4
.L_4179:
        /*61b4*/ 	.word	index@($_ZN7cutlass13device_kernelIN5flash19enable_sm80_to_sm89INS1_16FlashAttnBwdSm80INS1_25CollectiveMainloopBwdSm80ILi2ELi2EN4cute5tupleIJNS5_1CILi128EEES8_NS7_ILi64EEEEEENS_10bfloat16_tEfNS_4arch4Sm80ELb1ELb0ELb1ELb0ELb0ELb0ELb0ELb0ELi2ELi4ELi4ELi4ELb0EEENS1_24CollectiveEpilogueBwdGQAISA_fSD_Li256ELb0ELb0EEENS1_25SingleTileBwdLPTSchedulerILb0ELi128ELb0EEEEEEEEEvNT_6ParamsE$_ZZN4cute6detail16composition_implINS_5tupleIJNS_1CILi16EEENS3_ILi2EEES5_S5_NS3_ILi4EEES5_EEENS2_IJNS3_ILi1EEEiiiNS3_ILi144EEENS3_ILi512EEEEEES5_NS3_ILi64EEEEEDaRKT_RKT0_RKT1_RKT2_ENKUlRKT_T0_E_clINS2_IJNS2_IJEEESV_S5_S8_EEENS_17integral_constantIiLi3EEEEEDaSR_SS_)
        /*61b8*/ 	.word	0x00000000


	//----- nvinfo : EIATTR_FRAME_SIZE
	.align		4
.L_4180:
        /*61bc*/ 	.byte	0x04, 0x11
        /*61be*/ 	.short	(.L_4182 - .L_4181)
	.align		4
.L_4181:
        /*61c0*/ 	.word	index@($_ZN7cutlass13device_kernelIN5flash19enable_sm80_to_sm89INS1_16FlashAttnBwdSm80INS1_25CollectiveMainloopBwdSm80ILi2ELi2EN4cute5tupleIJNS5_1CILi128EEES8_NS7_ILi64EEEEEENS_10bfloat16_tEfNS_4arch4Sm80ELb1ELb0ELb1ELb0ELb0ELb0ELb0ELb0ELi2ELi4ELi4ELi4ELb0EEENS1_24CollectiveEpilogueBwdGQAISA_fSD_Li256ELb0ELb0EEENS1_25SingleTileBwdLPTSchedulerILb0ELi128ELb0EEEEEEEEEvNT_6ParamsE$_ZZN4cute6detail16composition_implINS_5tupleIJNS_1CILi16EEENS3_ILi2EEES5_S5_NS3_ILi4EEES5_EEENS2_IJNS3_ILi1EEEiiiNS3_ILi144EEENS3_ILi512EEEEEENS2_IJS5_S5_EEENS2_IJNS3_ILi64EEESA_EEEEEDaRKT_RKT0_RKT1_RKT2_ENKUlRKT_RKT0_E_clIS5_SD_EEDaST_SW_)
        /*61c4*/ 	.word	0x00000000


	//----- nvinfo : EIATTR_FRAME_SIZE
	.align		4
.L_4182:
        /*61c8*/ 	.byte	0x04, 0x11
        /*61ca*/ 	.short	(.L_4184 - .L_4183)
	.align		4
.L_4183:
        /*61cc*/ 	.word	index@($_ZN7cutlass13device_kernelIN5flash19enable_sm80_to_sm89INS1_16FlashAttnBwdSm80INS1_25CollectiveMainloopBwdSm80ILi2ELi2EN4cute5tupleIJNS5_1CILi128EEES8_NS7_ILi64EEEEEENS_10bfloat16_tEfNS_4arch4Sm80ELb1ELb0ELb1ELb0ELb0ELb0ELb0ELb0ELi2ELi4ELi4ELi4ELb0EEENS1_24CollectiveEpilogueBwdGQAISA_fSD_Li256ELb0ELb0EEENS1_25SingleTileBwdLPTSchedulerILb0ELi128ELb0EEEEEEEEEvNT_6ParamsE$_ZZN4cute6detail16composition_implINS_5tupleIJNS_1CILi16EEENS3_ILi2EEES5_S5_NS3_ILi4EEES5_EEENS2_IJNS3_ILi1EEEiiiNS3_ILi144EEENS3_ILi512EEEEEENS2_IJNS2_IJS5_S5_EEES6_NS3_ILi8EEEEEENS2_IJNS2_IJNS3_ILi64EEESA_EEES4_NS3_ILi1024EEEEEEEEDaRKT_RKT0_RKT1_RKT2_ENKUlRKT_RKT0_E_clISC_SG_EEDaSX_S10_)
        /*61d0*/ 	.word	0x00000000


	//----- nvinfo : EIATTR_FRAME_SIZE
	.align		4
.L_4184:
        /*61d4*/ 	.byte	0x04, 0x11
        /*61d6*/ 	.short	(.L_4186 - .L_4185)
	.align		4
.L_4185:
        /*61d8*/ 	.word	index@($_ZN7cutlass13device_kernelIN5flash19enable_sm80_to_sm89INS1_16FlashAttnBwdSm80INS1_25CollectiveMainloopBwdSm80ILi2ELi2EN4cute5tupleIJNS5_1CILi128EEES8_NS7_ILi64EEEEEENS_10bfloat16_tEfNS_4arch4Sm80ELb1ELb0ELb1ELb0ELb0ELb0ELb0ELb0ELi2ELi4ELi4ELi4ELb0EEENS1_24CollectiveEpilogueBwdGQAISA_fSD_Li256ELb0ELb0EEENS1_25SingleTileBwdLPTSchedulerILb0ELi128ELb0EEEEEEEEEvNT_6ParamsE$_ZZN4cute6detail16composition_implINS_5tupleIJNS_1CILi16EEENS3_ILi2EEES5_S5_NS3_ILi4EEES5_EEENS2_IJNS3_ILi1EEEiiiNS3_ILi144EEENS3_ILi512EEEEEENS2_IJNS2_IJS5_S5_EEES6_NS3_ILi8EEEEEENS2_IJNS2_IJNS3_ILi64EEESA_EEES4_NS3_ILi1024EEEEEEEEDaRKT_RKT0_RKT1_RKT2_ENKUlRKT_RKT0_E_clIS6_S4_EEDaSX_S10_)
        /*61dc*/ 	.word	0x00000000


	//----- nvinfo : EIATTR_FRAME_SIZE
	.align		4
.L_4186:
        /*61e0*/ 	.byte	0x04, 0x11
        /*61e2*/ 	.short	(.L_4188 - .L_4187)
	.align		4
.L_4187:
        /*61e4*/ 	.word	index@($_ZN7cutlass13device_kernelIN5flash19enable_sm80_to_sm89INS1_16FlashAttnBwdSm80INS1_25CollectiveMainloopBwdSm80ILi2ELi2EN4cute5tupleIJNS5_1CILi128EEES8_NS7_ILi64EEEEEENS_10bfloat16_tEfNS_4arch4Sm80ELb1ELb0ELb1ELb0ELb0ELb0ELb0ELb0ELi2ELi4ELi4ELi4ELb0EEENS1_24CollectiveEpilogueBwdGQAISA_fSD_Li256ELb0ELb0EEENS1_25SingleTileBwdLPTSchedulerILb0ELi128ELb0EEEEEEEEEvNT_6ParamsE$_ZZN4cute6detail16composition_implINS_1CILi2EEEiNS_5tupleIJNS2_ILi1EEES3_EEENS4_IJNS2_ILi0EEES5_EEEEEDaRKT_RKT0_RKT1_RKT2_ENKUlRKT_RKT0_E_clIS3_S5_EEDaSN_SQ_)
        /*61e8*/ 	.word	0x00000000


	//----- nvinfo : EIATTR_FRAME_SIZE
	.align		4
.L_4188:
        /*61ec*/ 	.byte	0x04, 0x11
        /*61ee*/ 	.short	(.L_4190 - .L_4189)
	.align		4
.L_4189:
        /*61f0*/ 	.word	index@($_ZN7cutlass13device_kernelIN5flash19enable_sm80_to_sm89INS1_16FlashAttnBwdSm80INS1_25CollectiveMainloopBwdSm80ILi2ELi2EN4cute5tupleIJNS5_1CILi128EEES8_NS7_ILi64EEEEEENS_10bfloat16_tEfNS_4arch4Sm80ELb1ELb0ELb1ELb0ELb0ELb0ELb0ELb0ELi2ELi4ELi4ELi4ELb0EEENS1_24CollectiveEpilogueBwdGQAISA_fSD_Li256ELb0ELb0EEENS1_25SingleTileBwdLPTSchedulerILb0ELi128ELb0EEEEEEEEEvNT_6ParamsE$_ZZN4cute6detail10lift_sliceINS_5tupleIJNS_1CILi0EEENS_10UnderscoreEEEENS2_IJNS2_IJS4_S4_EEEiEEEEEDaRKT_RKT0_ENKUlRKT_RKT0_E_clIS5_iEEDaSH_SK_)
        /*61f4*/ 	.word	0x00000000


	//----- nvinfo : EIATTR_FRAME_SIZE
	.align		4
.L_4190:
        /*61f8*/ 	.byte	0x04, 0x11
        /*61fa*/ 	.short	(.L_4192 - .L_4191)
	.align		4
.L_4191:
        /*61fc*/ 	.word	index@($_ZN7cutlass13device_kernelIN5flash19enable_sm80_to_sm89INS1_16FlashAttnBwdSm80INS1_25CollectiveMainloopBwdSm80ILi2ELi2EN4cute5tupleIJNS5_1CILi128EEES8_NS7_ILi64EEEEEENS_10bfloat16_tEfNS_4arch4Sm80ELb1ELb0ELb1ELb0ELb0ELb0ELb0ELb0ELi2ELi4ELi4ELi4ELb0EEENS1_24CollectiveEpilogueBwdGQAISA_fSD_Li256ELb0ELb0EEENS1_25SingleTileBwdLPTSchedulerILb0ELi128ELb0EEEEEEEEEvNT_6ParamsE$_ZZN4cute5sliceINS_5tupleIJNS_10UnderscoreES2_iEEENS1_IJNS1_IJNS_1CILi1EEENS4_ILi0EEEEEEiNS4_ILi1024EEEEEEEEDaRKT_RKT0_ENKUlRKT_RKT0_E_clIS2_iEEDaSI_SL_)
        /*6200*/ 	.word	0x00000000


	//----- nvinfo : EIATTR_FRAME_SIZE
	.align		4
.L_4192:
        /*6204*/ 	.byte	0x04, 0x11
        /*6206*/ 	.short	(.L_4194 - .L_4193)
	.align		4
.L_4193:
        /*6208*/ 	.word	index@($_ZN7cutlass13device_kernelIN5flash19enable_sm80_to_sm89INS1_16FlashAttnBwdSm80INS1_25CollectiveMainloopBwdSm80ILi2ELi2EN4cute5tupleIJNS5_1CILi128EEES8_NS7_ILi64EEEEEENS_10bfloat16_tEfNS_4arch4Sm80ELb1ELb0ELb1ELb0ELb0ELb0ELb0ELb0ELi2ELi4ELi4ELi4ELb0EEENS1_24CollectiveEpilogueBwdGQAISA_fSD_Li256ELb0ELb0EEENS1_25SingleTileBwdLPTSchedulerILb0ELi128ELb0EEEEEEEEEvNT_6ParamsE$_ZZN4cute5sliceINS_5tupleIJNS_10UnderscoreES2_S2_iEEENS1_IJNS1_IJNS_1CILi1EEENS4_ILi0EEEEEElS6_lEEEEEDaRKT_RKT0_ENKUlRKT_RKT0_E_clIS2_lEEDaSH_SK_)
        /*620c*/ 	.word	0x00000000


	//----- nvinfo : EIATTR_FRAME_SIZE
	.align		4
.L_4194:
        /*6210*/ 	.byte	0x04, 0x11
        /*6212*/ 	.short	(.L_4196 - .L_4195)
	.align		4
.L_4195:
        /*6214*/ 	.word	index@($_ZN7cutlass13device_kernelIN5flash19enable_sm80_to_sm89INS1_16FlashAttnBwdSm80INS1_25CollectiveMainloopBwdSm80ILi2ELi2EN4cute5tupleIJNS5_1CILi128EEES8_NS7_ILi64EEEEEENS_10bfloat16_tEfNS_4arch4Sm80ELb1ELb0ELb1ELb0ELb0ELb0ELb0ELb0ELi2ELi4ELi4ELi4ELb0EEENS1_24CollectiveEpilogueBwdGQAISA_fSD_Li256ELb0ELb0EEENS1_25SingleTileBwdLPTSchedulerILb0ELi128ELb0EEEEEEEEEvNT_6ParamsE$_ZZN4cute5sliceINS_5tupleIJNS_10UnderscoreES2_S2_iEEENS1_IJNS1_IJNS_1CILi1EEENS4_ILi0EEEEEEiNS4_ILi1024EEENS4_ILi8192EEEEEEEEDaRKT_RKT0_ENKUlRKT_RKT0_E_clIS2_iEEDaSJ_SM_)
        /*6218*/ 	.word	0x00000000


	//----- nvinfo : EIATTR_FRAME_SIZE
	.align		4
.L_4196:
        /*621c*/ 	.byte	0x04, 0x11
        /*621e*/ 	.short	(.L_4198 - .L_4197)
	.align		4
.L_4197:
        /*6220*/ 	.word	index@($_ZN7cutlass13device_kernelIN5flash19enable_sm80_to_sm89INS1_16FlashAttnBwdSm80INS1_25CollectiveMainloopBwdSm80ILi2ELi2EN4cute5tupleIJNS5_1CILi128EEES8_NS7_ILi64EEEEEENS_10bfloat16_tEfNS_4arch4Sm80ELb1ELb0ELb1ELb0ELb0ELb0ELb0ELb0ELi2ELi4ELi4ELi4ELb0EEENS1_24CollectiveEpilogueBwdGQAISA_fSD_Li256ELb0ELb0EEENS1_25SingleTileBwdLPTSchedulerILb0ELi128ELb0EEEEEEEEEvNT_6ParamsE$_ZZN4cute5sliceINS_5tupleIJNS_10UnderscoreES2_S2_iEEENS1_IJNS1_IJNS_1CILi1EEENS4_ILi0EEEEEENS4_ILi4096EEENS1_IJiiEEENS1_IJS6_NS4_ILi8192EEEEEEEEEEEDaRKT_RKT0_ENKUlRKT_RKT0_E_clIS2_S9_EEDaSL_SO_)
        /*6224*/ 	.word	0x00000000


	//----- nvinfo : EIATTR_FRAME_SIZE
	.align		4
.L_4198:
        /*6228*/ 	.byte	0x04, 0x11
        /*622a*/ 	.short	(.L_4200 - .L_4199)
	.align		4
.L_4199:
        /*622c*/ 	.word	index@($_ZN7cutlass13device_kernelIN5flash19enable_sm80_to_sm89INS1_16FlashAttnBwdSm80INS1_25CollectiveMainloopBwdSm80ILi2ELi2EN4cute5tupleIJNS5_1CILi128EEES8_NS7_ILi64EEEEEENS_10bfloat16_tEfNS_4arch4Sm80ELb1ELb0ELb1ELb0ELb0ELb0ELb0ELb0ELi2ELi4ELi4ELi4ELb0EEENS1_24CollectiveEpilogueBwdGQAISA_fSD_Li256ELb0ELb0EEENS1_25SingleTileBwdLPTSchedulerILb0ELi128ELb0EEEEEEEEEvNT_6ParamsE$_ZZN4cute5sliceINS_5tupleIJNS_10UnderscoreES2_NS_1CILi0EEEEEENS1_IJNS1_IJNS3_ILi1EEES4_EEEiNS3_ILi1024EEEEEEEEDaRKT_RKT0_ENKUlRKT_RKT0_E_clIS2_iEEDaSI_SL_)
        /*6230*/ 	.word	0x00000000


	//----- nvinfo : EIATTR_FRAME_SIZE
	.align		4
.L_4200:
        /*6234*/ 	.byte	0x04, 0x11
        /*6236*/ 	.short	(.L_4202 - .L_4201)
	.align		4
.L_4201:
        /*6238*/ 	.word	index@($_ZN7cutlass13device_kernelIN5flash19enable_sm80_to_sm89INS1_16FlashAttnBwdSm80INS1_25CollectiveMainloopBwdSm80ILi2ELi2EN4cute5tupleIJNS5_1CILi128EEES8_NS7_ILi64EEEEEENS_10bfloat16_tEfNS_4arch4Sm80ELb1ELb0ELb1ELb0ELb0ELb0ELb0ELb0ELi2ELi4ELi4ELi4ELb0EEENS1_24CollectiveEpilogueBwdGQAISA_fSD_Li256ELb0ELb0EEENS1_25SingleTileBwdLPTSchedulerILb0ELi128ELb0EEEEEEEEEvNT_6ParamsE$_ZZN4cute5sliceINS_5tupleIJNS1_IJNS_10UnderscoreENS_1CILi0EEEEEENS1_IJS4_S2_EEEEEENS1_IJNS1_IJNS1_IJNS3_ILi1EEES4_EEES4_EEENS1_IJNS1_IJS4_S4_EEEiEEEEEEEEDaRKT_RKT0_ENKUlRKT_RKT0_E_clIS6_SC_EEDaSM_SP_)
        /*623c*/ 	.word	0x00000000


	//----- nvinfo : EIATTR_FRAME_SIZE
	.align		4
.L_4202:
        /*6240*/ 	.byte	0x04, 0x11
        /*6242*/ 	.short	(.L_4204 - .L_4203)
	.align		4
.L_4203:
        /*6244*/ 	.word	index@($_ZN7cutlass13device_kernelIN5flash19enable_sm80_to_sm89INS1_16FlashAttnBwdSm80INS1_25CollectiveMainloopBwdSm80ILi2ELi2EN4cute5tupleIJNS5_1CILi128EEES8_NS7_ILi64EEEEEENS_10bfloat16_tEfNS_4arch4Sm80ELb1ELb0ELb1ELb0ELb0ELb0ELb0ELb0ELi2ELi4ELi4ELi4ELb0EEENS1_24CollectiveEpilogueBwdGQAISA_fSD_Li256ELb0ELb0EEENS1_25SingleTileBwdLPTSchedulerILb0ELi128ELb0EEEEEEEEEvNT_6ParamsE$_ZZN4cute4takeILi1ELi3ENS_5tupleIJNS1_IJiNS_1CILi512EEEEEENS1_IJiiEEENS2_ILi1024EEEEEEEEDaRKT1_ENKUlDpRKT_E_clIJS5_S6_EEEDaSE_)
        /*6248*/ 	.word	0x00000000


	//----- nvinfo : EIATTR_FRAME_SIZE
	.align		4
.L_4204:
        /*624c*/ 	.byte	0x04, 0x11
        /*624e*/ 	.short	(.L_4206 - .L_4205)
	.align		4
.L_4205:
        /*6250*/ 	.word	index@($_ZN7cutlass13device_kernelIN5flash19enable_sm80_to_sm89INS1_16FlashAttnBwdSm80INS1_25CollectiveMainloopBwdSm80ILi2ELi2EN4cute5tupleIJNS5_1CILi128EEES8_NS7_ILi64EEEEEENS_10bfloat16_tEfNS_4arch4Sm80ELb1ELb0ELb1ELb0ELb0ELb0ELb0ELb0ELi2ELi4ELi4ELi4ELb0EEENS1_24CollectiveEpilogueBwdGQAISA_fSD_Li256ELb0ELb0EEENS1_25SingleTileBwdLPTSchedulerILb0ELi128ELb0EEEEEEEEEvNT_6ParamsE$_ZZN4cute4takeILi1ELi3ENS_5tupleIJNS1_IJNS_1CILi1EEEiEEENS2_ILi1024EEENS1_IJiiEEEEEEEEDaRKT1_ENKUlDpRKT_E_clIJS5_S6_EEEDaSE_)
        /*6254*/ 	.word	0x00000000


	//----- nvinfo : EIATTR_FRAME_SIZE
	.align		4
.L_4206:
        /*6258*/ 	.byte	0x04, 0x11
        /*625a*/ 	.short	(.L_4208 - .L_4207)
	.align		4
.L_4207:
        /*625c*/ 	.word	index@($_ZN7cutlass13device_kernelIN5flash19enable_sm80_to_sm89INS1_16FlashAttnBwdSm80INS1_25CollectiveMainloopBwdSm80ILi2ELi2EN4cute5tupleIJNS5_1CILi128EEES8_NS7_ILi64EEEEEENS_10bfloat16_tEfNS_4arch4Sm80ELb1ELb0ELb1ELb0ELb0ELb0ELb0ELb0ELi2ELi4ELi4ELi4ELb0EEENS1_24CollectiveEpilogueBwdGQAISA_fSD_Li256ELb0ELb0EEENS1_25SingleTileBwdLPTSchedulerILb0ELi128ELb0EEEEEEEEEvNT_6ParamsE$_ZZN4cute4takeILi1ELi3ENS_5tupleIJNS1_IJNS_1CILi1EEENS2_ILi512EEEiEEENS2_ILi4096EEENS1_IJiiEEEEEEEEDaRKT1_ENKUlDpRKT_E_clIJS6_S7_EEEDaSF_)
        /*6260*/ 	.word	0x00000000


	//----- nvinfo : EIATTR_FRAME_SIZE
	.align		4
.L_4208:
        /*6264*/ 	.byte	0x04, 0x11
        /*6266*/ 	.short	(.L_4210 - .L_4209)
	.align		4
.L_4209:
        /*6268*/ 	.word	index@($_ZN7cutlass13device_kernelIN5flash19enable_sm80_to_sm89INS1_16FlashAttnBwdSm80INS1_25CollectiveMainloopBwdSm80ILi2ELi2EN4cute5tupleIJNS5_1CILi128EEES8_NS7_ILi64EEEEEENS_10bfloat16_tEfNS_4arch4Sm80ELb1ELb0ELb1ELb0ELb0ELb0ELb0ELb0ELi2ELi4ELi4ELi4ELb0EEENS1_24CollectiveEpilogueBwdGQAISA_fSD_Li256ELb0ELb0EEENS1_25SingleTileBwdLPTSchedulerILb0ELi128ELb0EEEEEEEEEvNT_6ParamsE$_ZZN4cute4takeILi1ELi3ENS_5tupleIJNS1_IJNS_1CILi1EEENS2_ILi512EEEiEEENS2_ILi4096EEENS1_IJNS1_IJiiEEENS2_ILi8192EEEEEEEEEEEDaRKT1_ENKUlDpRKT_E_clIJS6_S9_EEEDaSH_)
        /*626c*/ 	.word	0x00000000


	//----- nvinfo : EIATTR_FRAME_SIZE
	.align		4
.L_4210:
        /*6270*/ 	.byte	0x04, 0x11
        /*6272*/ 	.short	(.L_4212 - .L_4211)
	.align		4
.L_4211:
        /*6274*/ 	.word	index@($_ZN7cutlass13device_kernelIN5flash19enable_sm80_to_sm89INS1_16FlashAttnBwdSm80INS1_25CollectiveMainloopBwdSm80ILi2ELi2EN4cute5tupleIJNS5_1CILi128EEES8_NS7_ILi64EEEEEENS_10bfloat16_tEfNS_4arch4Sm80ELb1ELb0ELb1ELb0ELb0ELb0ELb0ELb0ELi2ELi4ELi4ELi4ELb0EEENS1_24CollectiveEpilogueBwdGQAISA_fSD_Li256ELb0ELb0EEENS1_25SingleTileBwdLPTSchedulerILb0ELi128ELb0EEEEEEEEEvNT_6ParamsE$_ZZN4cute4takeILi1ELi2ENS_5tupleIJNS1_IJNS_1CILi1EEENS2_ILi0EEEEEEiEEEEEDaRKT1_ENKUlDpRKT_E_clIJiEEEDaSD_)
        /*6278*/ 	.word	0x00000000


	//----- nvinfo : EIATTR_FRAME_SIZE
	.align		4
.L_4212:
        /*627c*/ 	.byte	0x04, 0x11
        /*627e*/ 	.short	(.L_4214 - .L_4213)
	.align		4
.L_4213:
        /*6280*/ 	.word	index@($_ZN7cutlass13device_kernelIN5flash19enable_sm80_to_sm89INS1_16FlashAttnBwdSm80INS1_25CollectiveMainloopBwdSm80ILi2ELi2EN4cute5tupleIJNS5_1CILi128EEES8_NS7_ILi64EEEEEENS_10bfloat16_tEfNS_4arch4Sm80ELb1ELb0ELb1ELb0ELb0ELb0ELb0ELb0ELi2ELi4ELi4ELi4ELb0EEENS1_24CollectiveEpilogueBwdGQAISA_fSD_Li256ELb0ELb0EEENS1_25SingleTileBwdLPTSchedulerILb0ELi128ELb0EEEEEEEEEvNT_6ParamsE$_ZZN4cute4diceINS_5tupleIJNS1_IJiNS1_IJiNS_1CILi0EEEEEEEEENS1_IJNS_10UnderscoreENS1_IJS6_S6_EEEEEEEEES9_EEDaRKT_RKT0_ENKUlRKT_RKT0_E_clIS5_S5_EEDaSI_SL_)
        /*6284*/ 	.word	0x00000000


	//----- nvinfo : EIATTR_FRAME_SIZE
	.align		4
.L_4214:
        /*6288*/ 	.byte	0x04, 0x11
        /*628a*/ 	.short	(.L_4216 - .L_4215)
	.align		4
.L_4215:
        /*628c*/ 	.word	index@($_ZN7cutlass13device_kernelIN5flash19enable_sm80_to_sm89INS1_16FlashAttnBwdSm80INS1_25CollectiveMainloopBwdSm80ILi2ELi2EN4cute5tupleIJNS5_1CILi128EEES8_NS7_ILi64EEEEEENS_10bfloat16_tEfNS_4arch4Sm80ELb1ELb0ELb1ELb0ELb0ELb0ELb0ELb0ELi2ELi4ELi4ELi4ELb0EEENS1_24CollectiveEpilogueBwdGQAISA_fSD_Li256ELb0ELb0EEENS1_25SingleTileBwdLPTSchedulerILb0ELi128ELb0EEEEEEEEEvNT_6ParamsE$_ZZN4cute19as_arithmetic_tupleINS_15ArithmeticTupleIJiiEEEEEDaRKT_ENKUlRKT_E_clIiEEDaS8_)
        /*6290*/ 	.word	0x00000000


	//----- nvinfo : EIATTR_FRAME_SIZE
	.align		4
.L_4216:
        /*6294*/ 	.byte	0x04, 0x11
        /*6296*/ 	.short	(.L_4218 - .L_4217)
	.align		4
.L_4217:
        /*6298*/ 	.word	index@($_ZN7cutlass13device_kernelIN5flash19enable_sm80_to_sm89INS1_16FlashAttnBwdSm80INS1_25CollectiveMainloopBwdSm80ILi2ELi2EN4cute5tupleIJNS5_1CILi128EEES8_NS7_ILi64EEEEEENS_10bfloat16_tEfNS_4arch4Sm80ELb1ELb0ELb1ELb0ELb0ELb0ELb0ELb0ELi2ELi4ELi4ELi4ELb0EEENS1_24CollectiveEpilogueBwdGQAISA_fSD_Li256ELb0ELb0EEENS1_25SingleTileBwdLPTSchedulerILb0ELi128ELb0EEEEEEEEEvNT_6ParamsE$_ZZN4cute19as_arithmetic_tupleINS_15ArithmeticTupleIJiiEEEEEDaRKT_ENKUlDpRKT_E_clIJiiEEEDaS9_)
        /*629c*/ 	.word	0x00000000


	//----- nvinfo : EIATTR_FRAME_SIZE
	.align		4
.L_4218:
        /*62a0*/ 	.byte	0x04, 0x11
        /*62a2*/ 	.short	(.L_4220 - .L_4219)
	.align		4
.L_4219:
        /*62a4*/ 	.word	index@($_ZN7cutlass13device_kernelIN5flash19enable_sm80_to_sm89INS1_16FlashAttnBwdSm80INS1_25CollectiveMainloopBwdSm80ILi2ELi2EN4cute5tupleIJNS5_1CILi128EEES8_NS7_ILi64EEEEEENS_10bfloat16_tEfNS_4arch4Sm80ELb1ELb0ELb1ELb0ELb0ELb0ELb0ELb0ELi2ELi4ELi4ELi4ELb0EEENS1_24CollectiveEpilogueBwdGQAISA_fSD_Li256ELb0ELb0EEENS1_25SingleTileBwdLPTSchedulerILb0ELi128ELb0EEEEEEEEEvNT_6ParamsE$_ZZN4cute16flatten_to_tupleINS_5tupleIJNS_1CILi4096EEENS1_IJiiEEEEEEEEDaRKT_ENKUlRKT_E_clIS4_EEDaSB_)
        /*62a8*/ 	.word	0x00000000


	//----- nvinfo : EIATTR_FRAME_SIZE
	.align		4
.L_4220:
        /*62ac*/ 	.byte	0x04, 0x11
        /*62ae*/ 	.short	(.L_4222 - .L_4221)
	.align		4
.L_4221:
        /*62b0*/ 	.word	index@($_ZN7cutlass13device_kernelIN5flash19enable_sm80_to_sm89INS1_16FlashAttnBwdSm80INS1_25CollectiveMainloopBwdSm80ILi2ELi2EN4cute5tupleIJNS5_1CILi128EEES8_NS7_ILi64EEEEEENS_10bfloat16_tEfNS_4arch4Sm80ELb1ELb0ELb1ELb0ELb0ELb0ELb0ELb0ELi2ELi4ELi4ELi4ELb0EEENS1_24CollectiveEpilogueBwdGQAISA_fSD_Li256ELb0ELb0EEENS1_25SingleTileBwdLPTSchedulerILb0ELi128ELb0EEEEEEEEEvNT_6ParamsE$_ZZN4cute16flatten_to_tupleINS_5tupleIJNS_1CILi4096EEENS1_IJNS1_IJiiEEENS2_ILi8192EEEEEEEEEEEDaRKT_ENKUlRKT_E_clIS6_EEDaSD_)
        /*62b4*/ 	.word	0x00000000


	//----- nvinfo : EIATTR_FRAME_SIZE
	.align		4
.L_4222:
        /*62b8*/ 	.byte	0x04, 0x11
        /*62ba*/ 	.short	(.L_4224 - .L_4223)
	.align		4
.L_4223:
        /*62bc*/ 	.word	index@($_ZN7cutlass13device_kernelIN5flash19enable_sm80_to_sm89INS1_16FlashAttnBwdSm80INS1_25CollectiveMainloopBwdSm80ILi2ELi2EN4cute5tupleIJNS5_1CILi128EEES8_NS7_ILi64EEEEEENS_10bfloat16_tEfNS_4arch4Sm80ELb1ELb0ELb1ELb0ELb0ELb0ELb0ELb0ELi2ELi4ELi4ELi4ELb0EEENS1_24CollectiveEpilogueBwdGQAISA_fSD_Li256ELb0ELb0EEENS1_25SingleTileBwdLPTSchedulerILb0ELi128ELb0EEEEEEEEEvNT_6ParamsE$_ZZN4cute16flatten_to_tupleINS_5tupleIJNS_1CILi1024EEENS1_IJiiEEEEEEEEDaRKT_ENKUlRKT_E_clIS4_EEDaSB_)
        /*62c0*/ 	.word	0x00000000


	//----- nvinfo : EIATTR_FRAME_SIZE
	.align		4
.L_4224:
        /*62c4*/ 	.byte	0x04, 0x11
        /*62c6*/ 	.short	(.L_4226 - .L_4225)
	.align		4
.L_4225:
        /*62c8*/ 	.word	index@($_ZN7cutlass13device_kernelIN5flash19enable_sm80_to_sm89INS1_16FlashAttnBwdSm80INS1_25CollectiveMainloopBwdSm80ILi2ELi2EN4cute5tupleIJNS5_1CILi128EEES8_NS7_ILi64EEEEEENS_10bfloat16_tEfNS_4arch4Sm80ELb1ELb0ELb1ELb0ELb0ELb0ELb0ELb0ELi2ELi4ELi4ELi4ELb0EEENS1_24CollectiveEpilogueBwdGQAISA_fSD_Li256ELb0ELb0EEENS1_25SingleTileBwdLPTSchedulerILb0ELi128ELb0EEEEEEEEEvNT_6ParamsE$_ZZN4cute16flatten_to_tupleINS_5tupleIJNS_1CILi0EEENS1_IJNS2_ILi1EEENS2_ILi512EEEiEEEEEEEEDaRKT_ENKUlRKT_E_clIS6_EEDaSD_)
        /*62cc*/ 	.word	0x00000000


	//----- nvinfo : EIATTR_FRAME_SIZE
	.align		4
.L_4226:
        /*62d0*/ 	.byte	0x04, 0x11
        /*62d2*/ 	.short	(.L_4228 - .L_4227)
	.align		4
.L_4227:
        /*62d4*/ 	.word	index@($_ZN7cutlass13device_kernelIN5flash19enable_sm80_to_sm89INS1_16FlashAttnBwdSm80INS1_25CollectiveMainloopBwdSm80ILi2ELi2EN4cute5tupleIJNS5_1CILi128EEES8_NS7_ILi64EEEEEENS_10bfloat16_tEfNS_4arch4Sm80ELb1ELb0ELb1ELb0ELb0ELb0ELb0ELb0ELi2ELi4ELi4ELi4ELb0EEENS1_24CollectiveEpilogueBwdGQAISA_fSD_Li256ELb0ELb0EEENS1_25SingleTileBwdLPTSchedulerILb0ELi128ELb0EEEEEEEEEvNT_6ParamsE$_ZZN4cute16flatten_to_tupleINS_5tupleIJNS1_IJiiEEENS_1CILi8192EEEEEEEEDaRKT_ENKUlRKT_E_clIS2_EEDaSB_)
        /*62d8*/ 	.word	0x00000000


	//----- nvinfo : EIATTR_FRAME_SIZE
	.align		4
.L_4228:
        /*62dc*/ 	.byte	0x04, 0x11
        /*62de*/ 	.short	(.L_4230 - .L_4229)
	.align		4
.L_4229:
        /*62e0*/ 	.word	index@($_ZN7cutlass13device_kernelIN5flash19enable_sm80_to_sm89INS1_16FlashAttnBwdSm80INS1_25CollectiveMainloopBwdSm80ILi2ELi2EN4cute5tupleIJNS5_1CILi128EEES8_NS7_ILi64EEEEEENS_10bfloat16_tEfNS_4arch4Sm80ELb1ELb0ELb1ELb0ELb0ELb0ELb0ELb0ELi2ELi4ELi4ELi4ELb0EEENS1_24CollectiveEpilogueBwdGQAISA_fSD_Li256ELb0ELb0EEENS1_25SingleTileBwdLPTSchedulerILb0ELi128ELb0EEEEEEEEEvNT_6ParamsE$_ZZN4cute16flatten_to_tupleINS_5tupleIJNS1_IJiiEEENS_1CILi1024EEEEEEEEDaRKT_ENKUlRKT_E_clIS2_EEDaSB_)
        /*62e4*/ 	.word	0x00000000


	//----- nvinfo : EIATTR_FRAME_SIZE
	.align		4
.L_4230:
        /*62e8*/ 	.byte	0x04, 0x11
        /*62ea*/ 	.short	(.L_4232 - .L_4231)
	.align		4
.L_4231:
        /*62ec*/ 	.word	index@($_ZN7cutlass13device_kernelIN5flash19enable_sm80_to_sm89INS1_16FlashAttnBwdSm80INS1_25CollectiveMainloopBwdSm80ILi2ELi2EN4cute5tupleIJNS5_1CILi128EEES8_NS7_ILi64EEEEEENS_10bfloat16_tEfNS_4arch4Sm80ELb1ELb0ELb1ELb0ELb0ELb0ELb0ELb0ELi2ELi4ELi4ELi4ELb0EEENS1_24CollectiveEpilogueBwdGQAISA_fSD_Li256ELb0ELb0EEENS1_25SingleTileBwdLPTSchedulerILb0ELi128ELb0EEEEEEEEEvNT_6ParamsE$_ZZN4cute14transform_leafINS_15ArithmeticTupleIJiiEEENS_8identityEEEDaRKT_OT0_ENKUlRKT_E_clIiEEDaSB_)
        /*62f0*/ 	.word	0x00000000


	//----- nvinfo : EIATTR_FRAME_SIZE
	.align		4
.L_4232:
        /*62f4*/ 	.byte	0x04, 0x11
        /*62f6*/ 	.short	(.L_4234 - .L_4233)
	.align		4
.L_4233:
        /*62f8*/ 	.word	index@($_ZN7cutlass13device_kernelIN5flash19enable_sm80_to_sm89INS1_16FlashAttnBwdSm80INS1_25CollectiveMainloopBwdSm80ILi2ELi2EN4cute5tupleIJNS5_1CILi128EEES8_NS7_ILi64EEEEEENS_10bfloat16_tEfNS_4arch4Sm80ELb1ELb0ELb1ELb0ELb0ELb0ELb0ELb0ELi2ELi4ELi4ELi4ELb0EEENS1_24CollectiveEpilogueBwdGQAISA_fSD_Li256ELb0ELb0EEENS1_25SingleTileBwdLPTSchedulerILb0ELi128ELb0EEEEEEEEEvNT_6ParamsE$_ZZN4cute14logical_divideINS_5tupleIJNS1_IJNS_1CILi8EEENS2_ILi1EEEEEENS1_IJNS2_ILi2EEEEEEEEENS1_IJNS1_IJS4_NS2_ILi0EEEEEENS1_IJiEEEEEENS1_IJS5_NS_6LayoutIS4_S9_EEEEEEEDaRKNSD_IT_T0_EERKT1_ENKUlRKT_RKT0_E_clINSD_IS7_SB_EESE_EEDaSQ_ST_)
        /*62fc*/ 	.word	0x00000000


	//----- nvinfo : EIATTR_FRAME_SIZE
	.align		4
.L_4234:
        /*6300*/ 	.byte	0x04, 0x11
        /*6302*/ 	.short	(.L_4236 - .L_4235)
	.align		4
.L_4235:
        /*6304*/ 	.word	index@($_ZN7cutlass13device_kernelIN5flash19enable_sm80_to_sm89INS1_16FlashAttnBwdSm80INS1_25CollectiveMainloopBwdSm80ILi2ELi2EN4cute5tupleIJNS5_1CILi128EEES8_NS7_ILi64EEEEEENS_10bfloat16_tEfNS_4arch4Sm80ELb1ELb0ELb1ELb0ELb0ELb0ELb0ELb0ELi2ELi4ELi4ELi4ELb0EEENS1_24CollectiveEpilogueBwdGQAISA_fSD_Li256ELb0ELb0EEENS1_25SingleTileBwdLPTSchedulerILb0ELi128ELb0EEEEEEEEEvNT_6ParamsE$_ZZN4cute13to_mixed_bitsINS_5tupleIJNS_1CILi4EEENS2_ILi8EEEEEENS1_IJNS2_ILi128EEENS2_ILi0EEEEEENS1_IJiiEEEEEDaRKT_RKT0_RKT1_ENKUlRKT_RKT0_RKT1_E_clIS3_S6_iEEDaSL_SO_SR_)
        /*6308*/ 	.word	0x00000000


	//----- nvinfo : EIATTR_FRAME_SIZE
	.align		4
.L_4236:
        /*630c*/ 	.byte	0x04, 0x11
        /*630e*/ 	.short	(.L_4238 - .L_4237)
	.align		4
.L_4237:
        /*6310*/ 	.word	index@($_ZN7cutlass13device_kernelIN5flash19enable_sm80_to_sm89INS1_16FlashAttnBwdSm80INS1_25CollectiveMainloopBwdSm80ILi2ELi2EN4cute5tupleIJNS5_1CILi128EEES8_NS7_ILi64EEEEEENS_10bfloat16_tEfNS_4arch4Sm80ELb1ELb0ELb1ELb0ELb0ELb0ELb0ELb0ELi2ELi4ELi4ELi4ELb0EEENS1_24CollectiveEpilogueBwdGQAISA_fSD_Li256ELb0ELb0EEENS1_25SingleTileBwdLPTSchedulerILb0ELi128ELb0EEEEEEEEEvNT_6ParamsE$_ZZN4cute13to_mixed_bitsINS_5tupleIJNS_1CILi4EEENS2_ILi8EEEEEENS1_IJNS2_ILi128EEENS2_ILi0EEEEEENS1_IJiiEEEEEDaRKT_RKT0_RKT1_ENKUlDpRKT_E_clIJNS_9MixedBitsILj0ELj384EEENS2_ILj0EEEEEEDaSM_)
        /*6314*/ 	.word	0x00000000


	//----- nvinfo : EIATTR_FRAME_SIZE
	.align		4
.L_4238:
        /*6318*/ 	.byte	0x04, 0x11
        /*631a*/ 	.short	(.L_4240 - .L_4239)
	.align		4
.L_4239:
        /*631c*/ 	.word	index@($_ZN7cutlass13device_kernelIN5flash19enable_sm80_to_sm89INS1_16FlashAttnBwdSm80INS1_25CollectiveMainloopBwdSm80ILi2ELi2EN4cute5tupleIJNS5_1CILi128EEES8_NS7_ILi64EEEEEENS_10bfloat16_tEfNS_4arch4Sm80ELb1ELb0ELb1ELb0ELb0ELb0ELb0ELb0ELi2ELi4ELi4ELi4ELb0EEENS1_24CollectiveEpilogueBwdGQAISA_fSD_Li256ELb0ELb0EEENS1_25SingleTileBwdLPTSchedulerILb0ELi128ELb0EEEEEEEEEvNT_6ParamsE$_ZZN4cute13to_mixed_bitsINS_5tupleIJNS_1CILi4EEENS2_ILi8EEEEEENS1_IJNS2_ILi0EEENS2_ILi64EEEEEENS1_IJiiEEEEEDaRKT_RKT0_RKT1_ENKUlRKT_RKT0_RKT1_E_clIS4_S7_iEEDaSL_SO_SR_)
        /*6320*/ 	.word	0x00000000


	//----- nvinfo : EIATTR_FRAME_SIZE
	.align		4
.L_4240:
        /*6324*/ 	.byte	0x04, 0x11
        /*6326*/ 	.short	(.L_4242 - .L_4241)
	.align		4
.L_4241:
        /*6328*/ 	.word	index@($_ZN7cutlass13device_kernelIN5flash19enable_sm80_to_sm89INS1_16FlashAttnBwdSm80INS1_25CollectiveMainloopBwdSm80ILi2ELi2EN4cute5tupleIJNS5_1CILi128EEES8_NS7_ILi64EEEEEENS_10bfloat16_tEfNS_4arch4Sm80ELb1ELb0ELb1ELb0ELb0ELb0ELb0ELb0ELi2ELi4ELi4ELi4ELb0EEENS1_24CollectiveEpilogueBwdGQAISA_fSD_Li256ELb0ELb0EEENS1_25SingleTileBwdLPTSchedulerILb0ELi128ELb0EEEEEEEEEvNT_6ParamsE$_ZZN4cute13to_mixed_bitsINS_5tupleIJNS_1CILi4EEENS2_ILi8EEEEEENS1_IJNS2_ILi0EEENS2_ILi64EEEEEENS1_IJiiEEEEEDaRKT_RKT0_RKT1_ENKUlDpRKT_E_clIJNS2_ILj0EEENS_9MixedBitsILj0ELj448EEEEEEDaSM_)
        /*632c*/ 	.word	0x00000000


	//----- nvinfo : EIATTR_FRAME_SIZE
	.align		4
.L_4242:
        /*6330*/ 	.byte	0x04, 0x11
        /*6332*/ 	.short	(.L_4244 - .L_4243)
	.align		4
.L_4243:
        /*6334*/ 	.word	index@($_ZN7cutlass13device_kernelIN5flash19enable_sm80_to_sm89INS1_16FlashAttnBwdSm80INS1_25CollectiveMainloopBwdSm80ILi2ELi2EN4cute5tupleIJNS5_1CILi128EEES8_NS7_ILi64EEEEEENS_10bfloat16_tEfNS_4arch4Sm80ELb1ELb0ELb1ELb0ELb0ELb0ELb0ELb0ELi2ELi4ELi4ELi4ELb0EEENS1_24CollectiveEpilogueBwdGQAISA_fSD_Li256ELb0ELb0EEENS1_25SingleTileBwdLPTSchedulerILb0ELi128ELb0EEEEEEEEEvNT_6ParamsE$_ZZN4cute13to_mixed_bitsINS_5tupleIJNS1_IJNS_1CILi4EEENS2_ILi8EEEEEES3_NS2_ILi1EEEEEENS1_IJNS1_IJNS2_ILi128EEENS2_ILi0EEEEEENS2_ILi16EEES9_EEENS1_IJNS1_IJiiEEEiS9_EEEEEDaRKT_RKT0_RKT1_ENKUlRKT_RKT0_RKT1_E_clIS5_SA_SD_EEDaSQ_ST_SW_)
        /*6338*/ 	.word	0x00000000


	//----- nvinfo : EIATTR_FRAME_SIZE
	.align		4
.L_4244:
        /*633c*/ 	.byte	0x04, 0x11
        /*633e*/ 	.short	(.L_4246 - .L_4245)
	.align		4
.L_4245:
        /*6340*/ 	.word	index@($_ZN7cutlass13device_kernelIN5flash19enable_sm80_to_sm89INS1_16FlashAttnBwdSm80INS1_25CollectiveMainloopBwdSm80ILi2ELi2EN4cute5tupleIJNS5_1CILi128EEES8_NS7_ILi64EEEEEENS_10bfloat16_tEfNS_4arch4Sm80ELb1ELb0ELb1ELb0ELb0ELb0ELb0ELb0ELi2ELi4ELi4ELi4ELb0EEENS1_24CollectiveEpilogueBwdGQAISA_fSD_Li256ELb0ELb0EEENS1_25SingleTileBwdLPTSchedulerILb0ELi128ELb0EEEEEEEEEvNT_6ParamsE$_ZZN4cute13to_mixed_bitsINS_5tupleIJNS1_IJNS_1CILi4EEENS2_ILi8EEEEEES3_NS2_ILi1EEEEEENS1_IJNS1_IJNS2_ILi128EEENS2_ILi0EEEEEENS2_ILi16EEES9_EEENS1_IJNS1_IJiiEEEiS9_EEEEEDaRKT_RKT0_RKT1_ENKUlRKT_RKT0_RKT1_E_clIS3_SB_iEEDaSQ_ST_SW_)
        /*6344*/ 	.word	0x00000000


	//----- nvinfo : EIATTR_FRAME_SIZE
	.align		4
.L_4246:
        /*6348*/ 	.byte	0x04, 0x11
        /*634a*/ 	.short	(.L_4248 - .L_4247)
	.align		4
.L_4247:
        /*634c*/ 	.word	index@($_ZN7cutlass13device_kernelIN5flash19enable_sm80_to_sm89INS1_16FlashAttnBwdSm80INS1_25CollectiveMainloopBwdSm80ILi2ELi2EN4cute5tupleIJNS5_1CILi128EEES8_NS7_ILi64EEEEEENS_10bfloat16_tEfNS_4arch4Sm80ELb1ELb0ELb1ELb0ELb0ELb0ELb0ELb0ELi2ELi4ELi4ELi4ELb0EEENS1_24CollectiveEpilogueBwdGQAISA_fSD_Li256ELb0ELb0EEENS1_25SingleTileBwdLPTSchedulerILb0ELi128ELb0EEEEEEEEEvNT_6ParamsE$_ZZN4cute13to_mixed_bitsINS_5tupleIJNS1_IJNS_1CILi4EEENS2_ILi8EEEEEES3_NS2_ILi1EEEEEENS1_IJNS1_IJNS2_ILi128EEENS2_ILi0EEEEEENS2_ILi16EEES9_EEENS1_IJNS1_IJiiEEEiS9_EEEEEDaRKT_RKT0_RKT1_ENKUlDpRKT_E_clIJNS_9MixedBitsILj0ELj384EEENSU_ILj0ELj48EEENS2_ILj0EEEEEEDaSR_)
        /*6350*/ 	.word	0x00000000


	//----- nvinfo : EIATTR_FRAME_SIZE
	.align		4
.L_4248:
        /*6354*/ 	.byte	0x04, 0x11
        /*6356*/ 	.short	(.L_4250 - .L_4249)
	.align		4
.L_4249:
        /*6358*/ 	.word	index@($_ZN7cutlass13device_kernelIN5flash19enable_sm80_to_sm89INS1_16FlashAttnBwdSm80INS1_25CollectiveMainloopBwdSm80ILi2ELi2EN4cute5tupleIJNS5_1CILi128EEES8_NS7_ILi64EEEEEENS_10bfloat16_tEfNS_4arch4Sm80ELb1ELb0ELb1ELb0ELb0ELb0ELb0ELb0ELi2ELi4ELi4ELi4ELb0EEENS1_24CollectiveEpilogueBwdGQAISA_fSD_Li256ELb0ELb0EEENS1_25SingleTileBwdLPTSchedulerILb0ELi128ELb0EEEEEEEEEvNT_6ParamsE$_ZZN4cute13to_mixed_bitsINS_5tupleIJNS1_IJNS_1CILi4EEENS2_ILi8EEEEEES3_NS2_ILi1EEEEEENS1_IJNS1_IJNS2_ILi0EEENS2_ILi64EEEEEES8_S8_EEENS1_IJNS1_IJiiEEEiS8_EEEEEDaRKT_RKT0_RKT1_ENKUlRKT_RKT0_RKT1_E_clIS5_SA_SC_EEDaSP_SS_SV_)
        /*635c*/ 	.word	0x00000000


	//----- nvinfo : EIATTR_FRAME_SIZE
	.align		4
.L_4250:
        /*6360*/ 	.byte	0x04, 0x11
        /*6362*/ 	.short	(.L_4252 - .L_4251)
	.align		4
.L_4251:
        /*6364*/ 	.word	index@($_ZN7cutlass13device_kernelIN5flash19enable_sm80_to_sm89INS1_16FlashAttnBwdSm80INS1_25CollectiveMainloopBwdSm80ILi2ELi2EN4cute5tupleIJNS5_1CILi128EEES8_NS7_ILi64EEEEEENS_10bfloat16_tEfNS_4arch4Sm80ELb1ELb0ELb1ELb0ELb0ELb0ELb0ELb0ELi2ELi4ELi4ELi4ELb0EEENS1_24CollectiveEpilogueBwdGQAISA_fSD_Li256ELb0ELb0EEENS1_25SingleTileBwdLPTSchedulerILb0ELi128ELb0EEEEEEEEEvNT_6ParamsE$_ZZN4cute13to_mixed_bitsINS_5tupleIJNS1_IJNS_1CILi4EEENS2_ILi8EEEEEES3_NS2_ILi1EEEEEENS1_IJNS1_IJNS2_ILi0EEENS2_ILi64EEEEEES8_S8_EEENS1_IJNS1_IJiiEEEiS8_EEEEEDaRKT_RKT0_RKT1_ENKUlDpRKT_E_clIJNS_9MixedBitsILj0ELj448EEENS2_ILj0EEESV_EEEDaSQ_)
        /*6368*/ 	.word	0x00000000


	//----- nvinfo : EIATTR_FRAME_SIZE
	.align		4
.L_4252:
        /*636c*/ 	.byte	0x04, 0x11
        /*636e*/ 	.short	(.L_4254 - .L_4253)
	.align		4
.L_4253:
        /*6370*/ 	.word	index@($_ZN7cutlass13device_kernelIN5flash19enable_sm80_to_sm89INS1_16FlashAttnBwdSm80INS1_25CollectiveMainloopBwdSm80ILi2ELi2EN4cute5tupleIJNS5_1CILi128EEES8_NS7_ILi64EEEEEENS_10bfloat16_tEfNS_4arch4Sm80ELb1ELb0ELb1ELb0ELb0ELb0ELb0ELb0ELi2ELi4ELi4ELi4ELb0EEENS1_24CollectiveEpilogueBwdGQAISA_fSD_Li256ELb0ELb0EEENS1_25SingleTileBwdLPTSchedulerILb0ELi128ELb0EEEEEEEEEvNT_6ParamsE$_ZZN4cute13to_mixed_bitsINS_5tupleIJNS1_IJNS_1CILi4EEENS2_ILi8EEEEEENS2_ILi2EEENS2_ILi1EEEEEENS1_IJNS1_IJNS2_ILi128EEENS2_ILi0EEEEEES4_SA_EEENS1_IJNS1_IJiiEEEiSA_EEEEEDaRKT_RKT0_RKT1_ENKUlRKT_RKT0_RKT1_E_clIS6_S4_iEEDaSQ_ST_SW_)
        /*6374*/ 	.word	0x00000000


	//----- nvinfo : EIATTR_FRAME_SIZE
	.align		4
.L_4254:
        /*6378*/ 	.byte	0x04, 0x11
        /*637a*/ 	.short	(.L_4256 - .L_4255)
	.align		4
.L_4255:
        /*637c*/ 	.word	index@($_ZN7cutlass13device_kernelIN5flash19enable_sm80_to_sm89INS1_16FlashAttnBwdSm80INS1_25CollectiveMainloopBwdSm80ILi2ELi2EN4cute5tupleIJNS5_1CILi128EEES8_NS7_ILi64EEEEEENS_10bfloat16_tEfNS_4arch4Sm80ELb1ELb0ELb1ELb0ELb0ELb0ELb0ELb0ELi2ELi4ELi4ELi4ELb0EEENS1_24CollectiveEpilogueBwdGQAISA_fSD_Li256ELb0ELb0EEENS1_25SingleTileBwdLPTSchedulerILb0ELi128ELb0EEEEEEEEEvNT_6ParamsE$_ZZN4cute13to_mixed_bitsINS_5tupleIJNS1_IJNS_1CILi4EEENS2_ILi8EEEEEENS2_ILi2EEENS2_ILi1EEEEEENS1_IJNS1_IJNS2_ILi128EEENS2_ILi0EEEEEES4_SA_EEENS1_IJNS1_IJiiEEEiSA_EEEEEDaRKT_RKT0_RKT1_ENKUlRKT_RKT0_RKT1_E_clIS5_SB_SD_EEDaSQ_ST_SW_)
        /*6380*/ 	.word	0x00000000


	//----- nvinfo : EIATTR_FRAME_SIZE
	.align		4
.L_4256:
        /*6384*/ 	.byte	0x04, 0x11
        /*6386*/ 	.short	(.L_4258 - .L_4257)
	.align		4
.L_4257:
        /*6388*/ 	.word	index@($_ZN7cutlass13device_kernelIN5flash19enable_sm80_to_sm89INS1_16FlashAttnBwdSm80INS1_25CollectiveMainloopBwdSm80ILi2ELi2EN4cute5tupleIJNS5_1CILi128EEES8_NS7_ILi64EEEEEENS_10bfloat16_tEfNS_4arch4Sm80ELb1ELb0ELb1ELb0ELb0ELb0ELb0ELb0ELi2ELi4ELi4ELi4ELb0EEENS1_24CollectiveEpilogueBwdGQAISA_fSD_Li256ELb0ELb0EEENS1_25SingleTileBwdLPTSchedulerILb0ELi128ELb0EEEEEEEEEvNT_6ParamsE$_ZZN4cute13to_mixed_bitsINS_5tupleIJNS1_IJNS_1CILi4EEENS2_ILi8EEEEEENS2_ILi2EEENS2_ILi1EEEEEENS1_IJNS1_IJNS2_ILi128EEENS2_ILi0EEEEEES4_SA_EEENS1_IJNS1_IJiiEEEiSA_EEEEEDaRKT_RKT0_RKT1_ENKUlDpRKT_E_clIJNS_9MixedBitsILj0ELj384EEENSU_ILj0ELj8EEENS2_ILj0EEEEEEDaSR_)
        /*638c*/ 	.word	0x00000000


	//----- nvinfo : EIATTR_FRAME_SIZE
	.align		4
.L_4258:
        /*6390*/ 	.byte	0x04, 0x11
        /*6392*/ 	.short	(.L_4260 - .L_4259)
	.align		4
.L_4259:
        /*6394*/ 	.word	index@($_ZN7cutlass13device_kernelIN5flash19enable_sm80_to_sm89INS1_16FlashAttnBwdSm80INS1_25CollectiveMainloopBwdSm80ILi2ELi2EN4cute5tupleIJNS5_1CILi128EEES8_NS7_ILi64EEEEEENS_10bfloat16_tEfNS_4arch4Sm80ELb1ELb0ELb1ELb0ELb0ELb0ELb0ELb0ELi2ELi4ELi4ELi4ELb0EEENS1_24CollectiveEpilogueBwdGQAISA_fSD_Li256ELb0ELb0EEENS1_25SingleTileBwdLPTSchedulerILb0ELi128ELb0EEEEEEEEEvNT_6ParamsE$_ZZN4cute13to_mixed_bitsINS_5tupleIJNS1_IJNS_1CILi4EEENS2_ILi8EEEEEENS2_ILi2EEENS2_ILi1EEEEEENS1_IJNS1_IJNS2_ILi0EEENS2_ILi64EEEEEES9_S9_EEENS1_IJNS1_IJiiEEEiS9_EEEEEDaRKT_RKT0_RKT1_ENKUlRKT_RKT0_RKT1_E_clIS5_SB_SD_EEDaSQ_ST_SW_)
        /*6398*/ 	.word	0x00000000


	//----- nvinfo : EIATTR_FRAME_SIZE
	.align		4
.L_4260:
        /*639c*/ 	.byte	0x04, 0x11
        /*639e*/ 	.short	(.L_4262 - .L_4261)
	.align		4
.L_4261:
        /*63a0*/ 	.word	index@($_ZN7cutlass13device_kernelIN5flash19enable_sm80_to_sm89INS1_16FlashAttnBwdSm80INS1_25CollectiveMainloopBwdSm80ILi2ELi2EN4cute5tupleIJNS5_1CILi128EEES8_NS7_ILi64EEEEEENS_10bfloat16_tEfNS_4arch4Sm80ELb1ELb0ELb1ELb0ELb0ELb0ELb0ELb0ELi2ELi4ELi4ELi4ELb0EEENS1_24CollectiveEpilogueBwdGQAISA_fSD_Li256ELb0ELb0EEENS1_25SingleTileBwdLPTSchedulerILb0ELi128ELb0EEEEEEEEEvNT_6ParamsE$_ZZN4cute13to_mixed_bitsINS_5tupleIJNS1_IJNS_1CILi4EEENS2_ILi8EEEEEENS2_ILi2EEENS2_ILi1EEEEEENS1_IJNS1_IJNS2_ILi0EEENS2_ILi64EEEEEES9_S9_EEENS1_IJNS1_IJiiEEEiS9_EEEEEDaRKT_RKT0_RKT1_ENKUlDpRKT_E_clIJNS_9MixedBitsILj0ELj448EEENS2_ILj0EEESW_EEEDaSR_)
        /*63a4*/ 	.word	0x00000000


	//----- nvinfo : EIATTR_FRAME_SIZE
	.align		4
.L_4262:
        /*63a8*/ 	.byte	0x04, 0x11
        /*63aa*/ 	.short	(.L_4264 - .L_4263)
	.align		4
.L_4263:
        /*63ac*/ 	.word	index@($_ZN7cutlass13device_kernelIN5flash19enable_sm80_to_sm89INS1_16FlashAttnBwdSm80INS1_25CollectiveMainloopBwdSm80ILi2ELi2EN4cute5tupleIJNS5_1CILi128EEES8_NS7_ILi64EEEEEENS_10bfloat16_tEfNS_4arch4Sm80ELb1ELb0ELb1ELb0ELb0ELb0ELb0ELb0ELi2ELi4ELi4ELi4ELb0EEENS1_24CollectiveEpilogueBwdGQAISA_fSD_Li256ELb0ELb0EEENS1_25SingleTileBwdLPTSchedulerILb0ELi128ELb0EEEEEEEEEvNT_6ParamsE$_ZZN4cute12filter_tupleINS_5tupleIJiNS_1CILi0EEEEEES4_ZNS_6detail9lift_diceIS4_S4_EEDaRKT_RKT0_EUlRKT_RKT0_E_EEDaS9_SC_OT1_ENKUlDpSF_E_clIJNS1_IJiEEENS1_IJS3_EEEEEEDaSM_)
        /*63b0*/ 	.word	0x00000000


	//----- nvinfo : EIATTR_FRAME_SIZE
	.align		4
.L_4264:
        /*63b4*/ 	.byte	0x04, 0x11
        /*63b6*/ 	.short	(.L_4266 - .L_4265)
	.align		4
.L_4265:
        /*63b8*/ 	.word	index@($_ZN7cutlass13device_kernelIN5flash19enable_sm80_to_sm89INS1_16FlashAttnBwdSm80INS1_25CollectiveMainloopBwdSm80ILi2ELi2EN4cute5tupleIJNS5_1CILi128EEES8_NS7_ILi64EEEEEENS_10bfloat16_tEfNS_4arch4Sm80ELb1ELb0ELb1ELb0ELb0ELb0ELb0ELb0ELi2ELi4ELi4ELi4ELb0EEENS1_24CollectiveEpilogueBwdGQAISA_fSD_Li256ELb0ELb0EEENS1_25SingleTileBwdLPTSchedulerILb0ELi128ELb0EEEEEEEEEvNT_6ParamsE$_ZZN4cute12filter_tupleINS_5tupleIJiNS1_IJiNS_1CILi0EEEEEEEEES5_ZNS_6detail9lift_diceIS5_S5_EEDaRKT_RKT0_EUlRKT_RKT0_E_EEDaSA_SD_OT1_ENKUlDpSG_E_clIJNS1_IJiEEES4_EEEDaSN_)
        /*63bc*/ 	.word	0x00000000


	//----- nvinfo : EIATTR_FRAME_SIZE
	.align		4
.L_4266:
        /*63c0*/ 	.byte	0x04, 0x11
        /*63c2*/ 	.short	(.L_4268 - .L_4267)
	.align		4
.L_4267:
        /*63c4*/ 	.word	index@($_ZN7cutlass13device_kernelIN5flash19enable_sm80_to_sm89INS1_16FlashAttnBwdSm80INS1_25CollectiveMainloopBwdSm80ILi2ELi2EN4cute5tupleIJNS5_1CILi128EEES8_NS7_ILi64EEEEEENS_10bfloat16_tEfNS_4arch4Sm80ELb1ELb0ELb1ELb0ELb0ELb0ELb0ELb0ELi2ELi4ELi4ELi4ELb0EEENS1_24CollectiveEpilogueBwdGQAISA_fSD_Li256ELb0ELb0EEENS1_25SingleTileBwdLPTSchedulerILb0ELi128ELb0EEEEEEEEEvNT_6ParamsE$_ZZN4cute12filter_tupleINS_5tupleIJNS_1CILi4096EEENS1_IJiiEEEEEEZNS_16flatten_to_tupleIS5_EEDaRKT_EUlRKT_E_EEDaS9_OT0_ENKUlDpSC_E_clIJNS1_IJS3_EEES4_EEEDaSG_)
        /*63c8*/ 	.word	0x00000000


	//----- nvinfo : EIATTR_FRAME_SIZE
	.align		4
.L_4268:
        /*63cc*/ 	.byte	0x04, 0x11
        /*63ce*/ 	.short	(.L_4270 - .L_4269)
	.align		4
.L_4269:
        /*63d0*/ 	.word	index@($_ZN7cutlass13device_kernelIN5flash19enable_sm80_to_sm89INS1_16FlashAttnBwdSm80INS1_25CollectiveMainloopBwdSm80ILi2ELi2EN4cute5tupleIJNS5_1CILi128EEES8_NS7_ILi64EEEEEENS_10bfloat16_tEfNS_4arch4Sm80ELb1ELb0ELb1ELb0ELb0ELb0ELb0ELb0ELi2ELi4ELi4ELi4ELb0EEENS1_24CollectiveEpilogueBwdGQAISA_fSD_Li256ELb0ELb0EEENS1_25SingleTileBwdLPTSchedulerILb0ELi128ELb0EEEEEEEEEvNT_6ParamsE$_ZZN4cute12filter_tupleINS_5tupleIJNS_1CILi4096EEENS1_IJNS1_IJiiEEENS2_ILi8192EEEEEEEEEZNS_16flatten_to_tupleIS7_EEDaRKT_EUlRKT_E_EEDaSB_OT0_ENKUlDpSE_E_clIJNS1_IJS3_EEENS1_IJiiS5_EEEEEEDaSI_)
        /*63d4*/ 	.word	0x00000000


	//----- nvinfo : EIATTR_FRAME_SIZE
	.align		4
.L_4270:
        /*63d8*/ 	.byte	0x04, 0x11
        /*63da*/ 	.short	(.L_4272 - .L_4271)
	.align		4
.L_4271:
        /*63dc*/ 	.word	index@($_ZN7cutlass13device_kernelIN5flash19enable_sm80_to_sm89INS1_16FlashAttnBwdSm80INS1_25CollectiveMainloopBwdSm80ILi2ELi2EN4cute5tupleIJNS5_1CILi128EEES8_NS7_ILi64EEEEEENS_10bfloat16_tEfNS_4arch4Sm80ELb1ELb0ELb1ELb0ELb0ELb0ELb0ELb0ELi2ELi4ELi4ELi4ELb0EEENS1_24CollectiveEpilogueBwdGQAISA_fSD_Li256ELb0ELb0EEENS1_25SingleTileBwdLPTSchedulerILb0ELi128ELb0EEEEEEEEEvNT_6ParamsE$_ZZN4cute12filter_tupleINS_5tupleIJNS_1CILi1EEENS1_IJiiiEEENS2_ILi64EEENS1_IJNS2_ILi72EEENS2_ILi144EEENS2_ILi288EEEEEENS2_ILi512EEEEEEZNS_7flattenISB_EEDaRKT_EUlRKT_E_EEDaSF_OT0_ENKUlDpSI_E_clIJNS1_IJS3_EEES4_NS1_IJS5_EEES9_NS1_IJSA_EEEEEEDaSM_)
        /*63e0*/ 	.word	0x00000000


	//----- nvinfo : EIATTR_FRAME_SIZE
	.align		4
.L_4272:
        /*63e4*/ 	.byte	0x04, 0x11
        /*63e6*/ 	.short	(.L_4274 - .L_4273)
	.align		4
.L_4273:
        /*63e8*/ 	.word	index@($_ZN7cutlass13device_kernelIN5flash19enable_sm80_to_sm89INS1_16FlashAttnBwdSm80INS1_25CollectiveMainloopBwdSm80ILi2ELi2EN4cute5tupleIJNS5_1CILi128EEES8_NS7_ILi64EEEEEENS_10bfloat16_tEfNS_4arch4Sm80ELb1ELb0ELb1ELb0ELb0ELb0ELb0ELb0ELi2ELi4ELi4ELi4ELb0EEENS1_24CollectiveEpilogueBwdGQAISA_fSD_Li256ELb0ELb0EEENS1_25SingleTileBwdLPTSchedulerILb0ELi128ELb0EEEEEEEEEvNT_6ParamsE$_ZZN4cute12filter_tupleINS_5tupleIJNS_1CILi1EEENS1_IJNS2_ILi8EEEiiEEENS2_ILi64EEENS1_IJiNS2_ILi144EEENS2_ILi288EEEEEENS2_ILi512EEEEEEZNS_7flattenISB_EEDaRKT_EUlRKT_E_EEDaSF_OT0_ENKUlDpSI_E_clIJNS1_IJS3_EEES5_NS1_IJS6_EEES9_NS1_IJSA_EEEEEEDaSM_)
        /*63ec*/ 	.word	0x00000000


	//----- nvinfo : EIATTR_FRAME_SIZE
	.align		4
.L_4274:
        /*63f0*/ 	.byte	0x04, 0x11
        /*63f2*/ 	.short	(.L_4276 - .L_4275)
	.align		4
.L_4275:
        /*63f4*/ 	.word	index@($_ZN7cutlass13device_kernelIN5flash19enable_sm80_to_sm89INS1_16FlashAttnBwdSm80INS1_25CollectiveMainloopBwdSm80ILi2ELi2EN4cute5tupleIJNS5_1CILi128EEES8_NS7_ILi64EEEEEENS_10bfloat16_tEfNS_4arch4Sm80ELb1ELb0ELb1ELb0ELb0ELb0ELb0ELb0ELi2ELi4ELi4ELi4ELb0EEENS1_24CollectiveEpilogueBwdGQAISA_fSD_Li256ELb0ELb0EEENS1_25SingleTileBwdLPTSchedulerILb0ELi128ELb0EEEEEEEEEvNT_6ParamsE$_ZZN4cute12filter_tupleINS_5tupleIJNS_1CILi1024EEENS1_IJiiEEEEEEZNS_16flatten_to_tupleIS5_EEDaRKT_EUlRKT_E_EEDaS9_OT0_ENKUlDpSC_E_clIJNS1_IJS3_EEES4_EEEDaSG_)
        /*63f8*/ 	.word	0x00000000


	//----- nvinfo : EIATTR_FRAME_SIZE
	.align		4
.L_4276:
        /*63fc*/ 	.byte	0x04, 0x11
        /*63fe*/ 	.short	(.L_4278 - .L_4277)
	.align		4
.L_4277:
        /*6400*/ 	.word	index@($_ZN7cutlass13device_kernelIN5flash19enable_sm80_to_sm89INS1_16FlashAttnBwdSm80INS1_25CollectiveMainloopBwdSm80ILi2ELi2EN4cute5tupleIJNS5_1CILi128EEES8_NS7_ILi64EEEEEENS_10bfloat16_tEfNS_4arch4Sm80ELb1ELb0ELb1ELb0ELb0ELb0ELb0ELb0ELi2ELi4ELi4ELi4ELb0EEENS1_24CollectiveEpilogueBwdGQAISA_fSD_Li256ELb0ELb0EEENS1_25SingleTileBwdLPTSchedulerILb0ELi128ELb0EEEEEEEEEvNT_6ParamsE$_ZZN4cute12filter_tupleINS_5tupleIJNS_1CILi0EEENS_10UnderscoreEEEENS1_IJNS1_IJS3_S3_EEEiEEEZNS_6detail10lift_sliceIS5_S7_EEDaRKT_RKT0_EUlRKT_RKT0_E_EEDaSC_SF_OT1_ENKUlDpSI_E_clIJNS1_IJEEENS1_IJiEEEEEEDaSP_)
        /*6404*/ 	.word	0x00000000


	//----- nvinfo : EIATTR_FRAME_SIZE
	.align		4
.L_4278:
        /*6408*/ 	.byte	0x04, 0x11
        /*640a*/ 	.short	(.L_4280 - .L_4279)
	.align		4
.L_4279:
        /*640c*/ 	.word	index@($_ZN7cutlass13device_kernelIN5flash19enable_sm80_to_sm89INS1_16FlashAttnBwdSm80INS1_25CollectiveMainloopBwdSm80ILi2ELi2EN4cute5tupleIJNS5_1CILi128EEES8_NS7_ILi64EEEEEENS_10bfloat16_tEfNS_4arch4Sm80ELb1ELb0ELb1ELb0ELb0ELb0ELb0ELb0ELi2ELi4ELi4ELi4ELb0EEENS1_24CollectiveEpilogueBwdGQAISA_fSD_Li256ELb0ELb0EEENS1_25SingleTileBwdLPTSchedulerILb0ELi128ELb0EEEEEEEEEvNT_6ParamsE$_ZZN4cute12filter_tupleINS_5tupleIJNS_1CILi0EEENS1_IJNS2_ILi1EEENS2_ILi512EEEiEEEEEEZNS_16flatten_to_tupleIS7_EEDaRKT_EUlRKT_E_EEDaSB_OT0_ENKUlDpSE_E_clIJNS1_IJS3_EEES6_EEEDaSI_)
        /*6410*/ 	.word	0x00000000


	//----- nvinfo : EIATTR_FRAME_SIZE
	.align		4
.L_4280:
        /*6414*/ 	.byte	0x04, 0x11
        /*6416*/ 	.short	(.L_4282 - .L_4281)
	.align		4
.L_4281:
        /*6418*/ 	.word	index@($_ZN7cutlass13device_kernelIN5flash19enable_sm80_to_sm89INS1_16FlashAttnBwdSm80INS1_25CollectiveMainloopBwdSm80ILi2ELi2EN4cute5tupleIJNS5_1CILi128EEES8_NS7_ILi64EEEEEENS_10bfloat16_tEfNS_4arch4Sm80ELb1ELb0ELb1ELb0ELb0ELb0ELb0ELb0ELi2ELi4ELi4ELi4ELb0EEENS1_24CollectiveEpilogueBwdGQAISA_fSD_Li256ELb0ELb0EEENS1_25SingleTileBwdLPTSchedulerILb0ELi128ELb0EEEEEEEEEvNT_6ParamsE$_ZZN4cute12filter_tupleINS_5tupleIJNS_10UnderscoreES2_iEEENS1_IJNS1_IJNS_1CILi1EEENS4_ILi0EEEEEEiNS4_ILi1024EEEEEEZNS_5sliceIS3_S9_EEDaRKT_RKT0_EUlRKT_RKT0_E_EEDaSD_SG_OT1_ENKUlDpSJ_E_clIJNS1_IJS7_EEENS1_IJiEEENS1_IJEEEEEEDaSQ_)
        /*641c*/ 	.word	0x00000000


	//----- nvinfo : EIATTR_FRAME_SIZE
	.align		4
.L_4282:
        /*6420*/ 	.byte	0x04, 0x11
        /*6422*/ 	.short	(.L_4284 - .L_4283)
	.align		4
.L_4283:
        /*6424*/ 	.word	index@($_ZN7cutlass13device_kernelIN5flash19enable_sm80_to_sm89INS1_16FlashAttnBwdSm80INS1_25CollectiveMainloopBwdSm80ILi2ELi2EN4cute5tupleIJNS5_1CILi128EEES8_NS7_ILi64EEEEEENS_10bfloat16_tEfNS_4arch4Sm80ELb1ELb0ELb1ELb0ELb0ELb0ELb0ELb0ELi2ELi4ELi4ELi4ELb0EEENS1_24CollectiveEpilogueBwdGQAISA_fSD_Li256ELb0ELb0EEENS1_25SingleTileBwdLPTSchedulerILb0ELi128ELb0EEEEEEEEEvNT_6ParamsE$_ZZN4cute12filter_tupleINS_5tupleIJNS_10UnderscoreES2_S2_iEEENS1_IJNS1_IJNS_1CILi1EEENS4_ILi0EEEEEElS6_lEEEZNS_5sliceIS3_S8_EEDaRKT_RKT0_EUlRKT_RKT0_E_EEDaSC_SF_OT1_ENKUlDpSI_E_clIJNS1_IJS7_EEENS1_IJlEEENS1_IJS6_EEENS1_IJEEEEEEDaSP_)
        /*6428*/ 	.word	0x00000000


	//----- nvinfo : EIATTR_FRAME_SIZE
	.align		4
.L_4284:
        /*642c*/ 	.byte	0x04, 0x11
        /*642e*/ 	.short	(.L_4286 - .L_4285)
	.align		4
.L_4285:
        /*6430*/ 	.word	index@($_ZN7cutlass13device_kernelIN5flash19enable_sm80_to_sm89INS1_16FlashAttnBwdSm80INS1_25CollectiveMainloopBwdSm80ILi2ELi2EN4cute5tupleIJNS5_1CILi128EEES8_NS7_ILi64EEEEEENS_10bfloat16_tEfNS_4arch4Sm80ELb1ELb0ELb1ELb0ELb0ELb0ELb0ELb0ELi2ELi4ELi4ELi4ELb0EEENS1_24CollectiveEpilogueBwdGQAISA_fSD_Li256ELb0ELb0EEENS1_25SingleTileBwdLPTSchedulerILb0ELi128ELb0EEEEEEEEEvNT_6ParamsE$_ZZN4cute12filter_tupleINS_5tupleIJNS_10UnderscoreES2_S2_iEEENS1_IJNS1_IJNS_1CILi1EEENS4_ILi0EEEEEEiNS4_ILi1024EEENS4_ILi8192EEEEEEZNS_5sliceIS3_SA_EEDaRKT_RKT0_EUlRKT_RKT0_E_EEDaSE_SH_OT1_ENKUlDpSK_E_clIJNS1_IJS7_EEENS1_IJiEEENS1_IJS8_EEENS1_IJEEEEEEDaSR_)
        /*6434*/ 	.word	0x00000000


	//----- nvinfo : EIATTR_FRAME_SIZE
	.align		4
.L_4286:
        /*6438*/ 	.byte	0x04, 0x11
        /*643a*/ 	.short	(.L_4288 - .L_4287)
	.align		4
.L_4287:
        /*643c*/ 	.word	index@($_ZN7cutlass13device_kernelIN5flash19enable_sm80_to_sm89INS1_16FlashAttnBwdSm80INS1_25CollectiveMainloopBwdSm80ILi2ELi2EN4cute5tupleIJNS5_1CILi128EEES8_NS7_ILi64EEEEEENS_10bfloat16_tEfNS_4arch4Sm80ELb1ELb0ELb1ELb0ELb0ELb0ELb0ELb0ELi2ELi4ELi4ELi4ELb0EEENS1_24CollectiveEpilogueBwdGQAISA_fSD_Li256ELb0ELb0EEENS1_25SingleTileBwdLPTSchedulerILb0ELi128ELb0EEEEEEEEEvNT_6ParamsE$_ZZN4cute12filter_tupleINS_5tupleIJNS_10UnderscoreES2_S2_iEEENS1_IJNS1_IJNS_1CILi1EEENS4_ILi0EEEEEENS4_ILi4096EEENS1_IJiiEEENS1_IJS6_NS4_ILi8192EEEEEEEEEZNS_5sliceIS3_SC_EEDaRKT_RKT0_EUlRKT_RKT0_E_EEDaSG_SJ_OT1_ENKUlDpSM_E_clIJNS1_IJS7_EEENS1_IJS8_EEENS1_IJS9_EEENS1_IJEEEEEEDaST_)
        /*6440*/ 	.word	0x00000000


	//----- nvinfo : EIATTR_FRAME_SIZE
	.align		4
.L_4288:
        /*6444*/ 	.byte	0x04, 0x11
        /*6446*/ 	.short	(.L_4290 - .L_4289)
	.align		4
.L_4289:
        /*6448*/ 	.word	index@($_ZN7cutlass13device_kernelIN5flash19enable_sm80_to_sm89INS1_16FlashAttnBwdSm80INS1_25CollectiveMainloopBwdSm80ILi2ELi2EN4cute5tupleIJNS5_1CILi128EEES8_NS7_ILi64EEEEEENS_10bfloat16_tEfNS_4arch4Sm80ELb1ELb0ELb1ELb0ELb0ELb0ELb0ELb0ELi2ELi4ELi4ELi4ELb0EEENS1_24CollectiveEpilogueBwdGQAISA_fSD_Li256ELb0ELb0EEENS1_25SingleTileBwdLPTSchedulerILb0ELi128ELb0EEEEEEEEEvNT_6ParamsE$_ZZN4cute12filter_tupleINS_5tupleIJNS_10UnderscoreES2_NS_1CILi0EEEEEENS1_IJNS1_IJNS3_ILi1EEES4_EEEiNS3_ILi1024EEEEEEZNS_5sliceIS5_S9_EEDaRKT_RKT0_EUlRKT_RKT0_E_EEDaSD_SG_OT1_ENKUlDpSJ_E_clIJNS1_IJS7_EEENS1_IJiEEENS1_IJEEEEEEDaSQ_)
        /*644c*/ 	.word	0x00000000


	//----- nvinfo : EIATTR_FRAME_SIZE
	.align		4
.L_4290:
        /*6450*/ 	.byte	0x04, 0x11
        /*6452*/ 	.short	(.L_4292 - .L_4291)
	.align		4
.L_4291:
        /*6454*/ 	.word	index@($_ZN7cutlass13device_kernelIN5flash19enable_sm80_to_sm89INS1_16FlashAttnBwdSm80INS1_25CollectiveMainloopBwdSm80ILi2ELi2EN4cute5tupleIJNS5_1CILi128EEES8_NS7_ILi64EEEEEENS_10bfloat16_tEfNS_4arch4Sm80ELb1ELb0ELb1ELb0ELb0ELb0ELb0ELb0ELi2ELi4ELi4ELi4ELb0EEENS1_24CollectiveEpilogueBwdGQAISA_fSD_Li256ELb0ELb0EEENS1_25SingleTileBwdLPTSchedulerILb0ELi128ELb0EEEEEEEEEvNT_6ParamsE$_ZZN4cute12filter_tupleINS_5tupleIJNS1_IJiiEEENS_1CILi8192EEEEEEZNS_16flatten_to_tupleIS5_EEDaRKT_EUlRKT_E_EEDaS9_OT0_ENKUlDpSC_E_clIJS2_NS1_IJS4_EEEEEEDaSG_)
        /*6458*/ 	.word	0x00000000


	//----- nvinfo : EIATTR_FRAME_SIZE
	.align		4
.L_4292:
        /*645c*/ 	.byte	0x04, 0x11
        /*645e*/ 	.short	(.L_4294 - .L_4293)
	.align		4
.L_4293:
        /*6460*/ 	.word	index@($_ZN7cutlass13device_kernelIN5flash19enable_sm80_to_sm89INS1_16FlashAttnBwdSm80INS1_25CollectiveMainloopBwdSm80ILi2ELi2EN4cute5tupleIJNS5_1CILi128EEES8_NS7_ILi64EEEEEENS_10bfloat16_tEfNS_4arch4Sm80ELb1ELb0ELb1ELb0ELb0ELb0ELb0ELb0ELi2ELi4ELi4ELi4ELb0EEENS1_24CollectiveEpilogueBwdGQAISA_fSD_Li256ELb0ELb0EEENS1_25SingleTileBwdLPTSchedulerILb0ELi128ELb0EEEEEEEEEvNT_6ParamsE$_ZZN4cute12filter_tupleINS_5tupleIJNS1_IJiiEEENS_1CILi1024EEEEEEZNS_16flatten_to_tupleIS5_EEDaRKT_EUlRKT_E_EEDaS9_OT0_ENKUlDpSC_E_clIJS2_NS1_IJS4_EEEEEEDaSG_)
        /*6464*/ 	.word	0x00000000


	//----- nvinfo : EIATTR_FRAME_SIZE
	.align		4
.L_4294:
        /*6468*/ 	.byte	0x04, 0x11
        /*646a*/ 	.short	(.L_4296 - .L_4295)
	.align		4
.L_4295:
        /*646c*/ 	.word	index@($_ZN7cutlass13device_kernelIN5flash19enable_sm80_to_sm89INS1_16FlashAttnBwdSm80INS1_25CollectiveMainloopBwdSm80ILi2ELi2EN4cute5tupleIJNS5_1CILi128EEES8_NS7_ILi64EEEEEENS_10bfloat16_tEfNS_4arch4Sm80ELb1ELb0ELb1ELb0ELb0ELb0ELb0ELb0ELi2ELi4ELi4ELi4ELb0EEENS1_24CollectiveEpilogueBwdGQAISA_fSD_Li256ELb0ELb0EEENS1_25SingleTileBwdLPTSchedulerILb0ELi128ELb0EEEEEEEEEvNT_6ParamsE$_ZZN4cute12filter_tupleINS_5tupleIJNS1_IJiNS1_IJiNS_1CILi0EEEEEEEEENS1_IJNS_10UnderscoreENS1_IJS6_S6_EEEEEEEEES9_ZNS_4diceIS9_S9_EEDaRKT_RKT0_EUlRKT_RKT0_E_EEDaSD_SG_OT1_ENKUlDpSJ_E_clIJNS1_IJiiS3_EEENS1_IJEEEEEEDaSQ_)
        /*6470*/ 	.word	0x00000000


	//----- nvinfo : EIATTR_FRAME_SIZE
	.align		4
.L_4296:
        /*6474*/ 	.byte	0x04, 0x11
        /*6476*/ 	.short	(.L_4298 - .L_4297)
	.align		4
.L_4297:
        /*6478*/ 	.word	index@($_ZN7cutlass13device_kernelIN5flash19enable_sm80_to_sm89INS1_16FlashAttnBwdSm80INS1_25CollectiveMainloopBwdSm80ILi2ELi2EN4cute5tupleIJNS5_1CILi128EEES8_NS7_ILi64EEEEEENS_10bfloat16_tEfNS_4arch4Sm80ELb1ELb0ELb1ELb0ELb0ELb0ELb0ELb0ELi2ELi4ELi4ELi4ELb0EEENS1_24CollectiveEpilogueBwdGQAISA_fSD_Li256ELb0ELb0EEENS1_25SingleTileBwdLPTSchedulerILb0ELi128ELb0EEEEEEEEEvNT_6ParamsE$_ZZN4cute12filter_tupleINS_5tupleIJNS1_IJNS_1CILi0EEENS1_IJNS2_ILi1EEENS2_ILi512EEEiEEEEEENS2_ILi4096EEENS1_IJiNS2_ILi8192EEEEEEEEEZNS_7flattenISB_EEDaRKT_EUlRKT_E_EEDaSF_OT0_ENKUlDpSI_E_clIJNS1_IJS3_S4_S5_iEEENS1_IJS8_EEESA_EEEDaSM_)
        /*647c*/ 	.word	0x00000000


	//----- nvinfo : EIATTR_FRAME_SIZE
	.align		4
.L_4298:
        /*6480*/ 	.byte	0x04, 0x11
        /*6482*/ 	.short	(.L_4300 - .L_4299)
	.align		4
.L_4299:
        /*6484*/ 	.word	index@($_ZN7cutlass13device_kernelIN5flash19enable_sm80_to_sm89INS1_16FlashAttnBwdSm80INS1_25CollectiveMainloopBwdSm80ILi2ELi2EN4cute5tupleIJNS5_1CILi128EEES8_NS7_ILi64EEEEEENS_10bfloat16_tEfNS_4arch4Sm80ELb1ELb0ELb1ELb0ELb0ELb0ELb0ELb0ELi2ELi4ELi4ELi4ELb0EEENS1_24CollectiveEpilogueBwdGQAISA_fSD_Li256ELb0ELb0EEENS1_25SingleTileBwdLPTSchedulerILb0ELi128ELb0EEEEEEEEEvNT_6ParamsE$_ZZN4cute12filter_tupleINS_5tupleIJNS1_IJNS_10UnderscoreENS_1CILi0EEEEEENS1_IJS4_S2_EEEEEENS1_IJNS1_IJNS1_IJNS3_ILi1EEES4_EEES4_EEENS1_IJNS1_IJS4_S4_EEEiEEEEEEZNS_5sliceIS7_SD_EEDaRKT_RKT0_EUlRKT_RKT0_E_EEDaSH_SK_OT1_ENKUlDpSN_E_clIJNS1_IJS9_EEENS1_IJiEEEEEEDaSU_)
        /*6488*/ 	.word	0x00000000


	//----- nvinfo : EIATTR_FRAME_SIZE
	.align		4
.L_4300:
        /*648c*/ 	.byte	0x04, 0x11
        /*648e*/ 	.short	(.L_4302 - .L_4301)
	.align		4
.L_4301:
        /*6490*/ 	.word	index@($_ZN7cutlass13device_kernelIN5flash19enable_sm80_to_sm89INS1_16FlashAttnBwdSm80INS1_25CollectiveMainloopBwdSm80ILi2ELi2EN4cute5tupleIJNS5_1CILi128EEES8_NS7_ILi64EEEEEENS_10bfloat16_tEfNS_4arch4Sm80ELb1ELb0ELb1ELb0ELb0ELb0ELb0ELb0ELi2ELi4ELi4ELi4ELb0EEENS1_24CollectiveEpilogueBwdGQAISA_fSD_Li256ELb0ELb0EEENS1_25SingleTileBwdLPTSchedulerILb0ELi128ELb0EEEEEEEEEvNT_6ParamsE$_ZN73_INTERNAL_24fd9406_37_flash_bwd_hdim64_bf16_softcap_sm80_cu_3fbc093a_29189atomicAddEPff)
        /*6494*/ 	.word	0x00000000


	//----- nvinfo : EIATTR_FRAME_SIZE
	.align		4
.L_4302:
        /*6498*/ 	.byte	0x04, 0x11
        /*649a*/ 	.short	(.L_4304 - .L_4303)
	.align		4
.L_4303:
        /*649c*/ 	.word	index@($_ZN7cutlass13device_kernelIN5flash19enable_sm80_to_sm89INS1_16FlashAttnBwdSm80INS1_25CollectiveMainloopBwdSm80ILi2ELi2EN4cute5tupleIJNS5_1CILi128EEES8_NS7_ILi64EEEEEENS_10bfloat16_tEfNS_4arch4Sm80ELb1ELb0ELb1ELb0ELb0ELb0ELb0ELb0ELi2ELi4ELi4ELi4ELb0EEENS1_24CollectiveEpilogueBwdGQAISA_fSD_Li256ELb0ELb0EEENS1_25SingleTileBwdLPTSchedulerILb0ELi128ELb0EEEEEEEEEvNT_6ParamsE$_ZN73_INTERNAL_24fd9406_37_flash_bwd_hdim64_bf16_softcap_sm80_cu_3fbc093a_291824__cvta_generic_to_sharedEPKv)
        /*64a0*/ 	.word	0x00000000


	//----- nvinfo : EIATTR_FRAME_SIZE
	.align		4
.L_4304:
        /*64a4*/ 	.byte	0x04, 0x11
        /*64a6*/ 	.short	(.L_4306 - .L_4305)
	.align		4
.L_4305:
        /*64a8*/ 	.word	index@($_ZN7cutlass13device_kernelIN5flash19enable_sm80_to_sm89INS1_16FlashAttnBwdSm80INS1_25CollectiveMainloopBwdSm80ILi2ELi2EN4cute5tupleIJNS5_1CILi128EEES8_NS7_ILi64EEEEEENS_10bfloat16_tEfNS_4arch4Sm80ELb1ELb0ELb1ELb0ELb0ELb0ELb0ELb0ELi2ELi4ELi4ELi4ELb0EEENS1_24CollectiveEpilogueBwdGQAISA_fSD_Li256ELb0ELb0EEENS1_25SingleTileBwdLPTSchedulerILb0ELi128ELb0EEEEEEEEEvNT_6ParamsE$_ZN73_INTERNAL_24fd9406_37_flash_bwd_hdim64_bf16_softcap_sm80_cu_3fbc093a_291814__viaddmin_s32Eiii)
        /*64ac*/ 	.word	0x00000000


	//----- nvinfo : EIATTR_FRAME_SIZE
	.align		4
.L_4306:
        /*64b0*/ 	.byte	0x04, 0x11
        /*64b2*/ 	.short	(.L_4308 - .L_4307)
	.align		4
.L_4307:
        /*64b4*/ 	.word	index@($_ZN7cutlass13device_kernelIN5flash19enable_sm80_to_sm89INS1_16FlashAttnBwdSm80INS1_25CollectiveMainloopBwdSm80ILi2ELi2EN4cute5tupleIJNS5_1CILi128EEES8_NS7_ILi64EEEEEENS_10bfloat16_tEfNS_4arch4Sm80ELb1ELb0ELb1ELb0ELb0ELb0ELb0ELb0ELi2ELi4ELi4ELi4ELb0EEENS1_24CollectiveEpilogueBwdGQAISA_fSD_Li256ELb0ELb0EEENS1_25SingleTileBwdLPTSchedulerILb0ELi128ELb0EEEEEEEEEvNT_6ParamsE$_ZN4cute8smem_ptrIPjECI1NS_12iter_adaptorIS1_S2_EEES1_)
        /*64b8*/ 	.word	0x00000000


	//----- nvinfo : EIATTR_FRAME_SIZE
	.align		4
.L_4308:
        /*64bc*/ 	.byte	0x04, 0x11
        /*64be*/ 	.short	(.L_4310 - .L_4309)
	.align		4
.L_4309:
        /*64c0*/ 	.word	index@($_ZN7cutlass13device_kernelIN5flash19enable_sm80_to_sm89INS1_16FlashAttnBwdSm80INS1_25CollectiveMainloopBwdSm80ILi2ELi2EN4cute5tupleIJNS5_1CILi128EEES8_NS7_ILi64EEEEEENS_10bfloat16_tEfNS_4arch4Sm80ELb1ELb0ELb1ELb0ELb0ELb0ELb0ELb0ELi2ELi4ELi4ELi4ELb0EEENS1_24CollectiveEpilogueBwdGQAISA_fSD_Li256ELb0ELb0EEENS1_25SingleTileBwdLPTSchedulerILb0ELi128ELb0EEEEEEEEEvNT_6ParamsE$_ZN4cute8smem_ptrIPfECI1NS_12iter_adaptorIS1_S2_EEES1_)
        /*64c4*/ 	.word	0x00000000


	//----- nvinfo : EIATTR_FRAME_SIZE
	.align		4
.L_4310:
        /*64c8*/ 	.byte	0x04, 0x11
        /*64ca*/ 	.short	(.L_4312 - .L_4311)
	.align		4
.L_4311:
        /*64cc*/ 	.word	index@($_ZN7cutlass13device_kernelIN5flash19enable_sm80_to_sm89INS1_16FlashAttnBwdSm80INS1_25CollectiveMainloopBwdSm80ILi2ELi2EN4cute5tupleIJNS5_1CILi128EEES8_NS7_ILi64EEEEEENS_10bfloat16_tEfNS_4arch4Sm80ELb1ELb0ELb1ELb0ELb0ELb0ELb0ELb0ELi2ELi4ELi4ELi4ELb0EEENS1_24CollectiveEpilogueBwdGQAISA_fSD_Li256ELb0ELb0EEENS1_25SingleTileBwdLPTSchedulerILb0ELi128ELb0EEEEEEEEEvNT_6ParamsE$_ZN4cute8smem_ptrIPN7cutlass9uint128_tEECI1NS_12iter_adaptorIS3_S4_EEES3_)
        /*64d0*/ 	.word	0x00000000


	//----- nvinfo : EIATTR_FRAME_SIZE
	.align		4
.L_4312:
        /*64d4*/ 	.byte	0x04, 0x11
        /*64d6*/ 	.short	(.L_4314 - .L_4313)
	.align		4
.L_4313:
        /*64d8*/ 	.word	index@($_ZN7cutlass13device_kernelIN5flash19enable_sm80_to_sm89INS1_16FlashAttnBwdSm80INS1_25CollectiveMainloopBwdSm80ILi2ELi2EN4cute5tupleIJNS5_1CILi128EEES8_NS7_ILi64EEEEEENS_10bfloat16_tEfNS_4arch4Sm80ELb1ELb0ELb1ELb0ELb0ELb0ELb0ELb0ELi2ELi4ELi4ELi4ELb0EEENS1_24CollectiveEpilogueBwdGQAISA_fSD_Li256ELb0ELb0EEENS1_25SingleTileBwdLPTSchedulerILb0ELi128ELb0EEEEEEEEEvNT_6ParamsE$_ZN4cute8smem_ptrIPN7cutlass10bfloat16_tEECI1NS_12iter_adaptorIS3_S4_EEES3_)
        /*64dc*/ 	.word	0x00000000


	//----- nvinfo : EIATTR_FRAME_SIZE
	.align		4
.L_4314:
        /*64e0*/ 	.byte	0x04, 0x11
        /*64e2*/ 	.short	(.L_4316 - .L_4315)
	.align		4
.L_4315:
        /*64e4*/ 	.word	index@($_ZN7cutlass13device_kernelIN5flash19enable_sm80_to_sm89INS1_16FlashAttnBwdSm80INS1_25CollectiveMainloopBwdSm80ILi2ELi2EN4cute5tupleIJNS5_1CILi128EEES8_NS7_ILi64EEEEEENS_10bfloat16_tEfNS_4arch4Sm80ELb1ELb0ELb1ELb0ELb0ELb0ELb0ELb0ELi2ELi4ELi4ELi4ELb0EEENS1_24CollectiveEpilogueBwdGQAISA_fSD_Li256ELb0ELb0EEENS1_25SingleTileBwdLPTSchedulerILb0ELi128ELb0EEEEEEEEEvNT_6ParamsE$_ZN4cute8gmem_ptrIPfECI1NS_12iter_adaptorIS1_S2_EEES1_)
        /*64e8*/ 	.word	0x00000000


	//----- nvinfo : EIATTR_FRAME_SIZE
	.align		4
.L_4316:
        /*64ec*/ 	.byte	0x04, 0x11
        /*64ee*/ 	.short	(.L_4318 - .L_4317)
	.align		4
.L_4317:
        /*64f0*/ 	.word	index@($_ZN7cutlass13device_kernelIN5flash19enable_sm80_to_sm89INS1_16FlashAttnBwdSm80INS1_25CollectiveMainloopBwdSm80ILi2ELi2EN4cute5tupleIJNS5_1CILi128EEES8_NS7_ILi64EEEEEENS_10bfloat16_tEfNS_4arch4Sm80ELb1ELb0ELb1ELb0ELb0ELb0ELb0ELb0ELi2ELi4ELi4ELi4ELb0EEENS1_24CollectiveEpilogueBwdGQAISA_fSD_Li256ELb0ELb0EEENS1_25SingleTileBwdLPTSchedulerILb0ELi128ELb0EEEEEEEEEvNT_6ParamsE$_ZN4cute8gmem_ptrIPKfECI1NS_12iter_adaptorIS2_S3_EEES2_)
        /*64f4*/ 	.word	0x00000000


	//----- nvinfo : EIATTR_FRAME_SIZE
	.align		4
.L_4318:
        /*64f8*/ 	.byte	0x04, 0x11
        /*64fa*/ 	.short	(.L_4320 - .L_4319)
	.align		4
.L_4319:
        /*64fc*/ 	.word	index@($_ZN7cutlass13device_kernelIN5flash19enable_sm80_to_sm89INS1_16FlashAttnBwdSm80INS1_25CollectiveMainloopBwdSm80ILi2ELi2EN4cute5tupleIJNS5_1CILi128EEES8_NS7_ILi64EEEEEENS_10bfloat16_tEfNS_4arch4Sm80ELb1ELb0ELb1ELb0ELb0ELb0ELb0ELb0ELi2ELi4ELi4ELi4ELb0EEENS1_24CollectiveEpilogueBwdGQAISA_fSD_Li256ELb0ELb0EEENS1_25SingleTileBwdLPTSchedulerILb0ELi128ELb0EEEEEEEEEvNT_6ParamsE$_ZN4cute8gmem_ptrIPKN7cutlass9uint128_tEECI1NS_12iter_adaptorIS4_S5_EEES4_)
        /*6500*/ 	.word	0x00000000


	//----- nvinfo : EIATTR_FRAME_SIZE
	.align		4
.L_4320:
        /*6504*/ 	.byte	0x04, 0x11
        /*6506*/ 	.short	(.L_4322 - .L_4321)
	.align		4
.L_4321:
        /*6508*/ 	.word	index@($_ZN7cutlass13device_kernelIN5flash19enable_sm80_to_sm89INS1_16FlashAttnBwdSm80INS1_25CollectiveMainloopBwdSm80ILi2ELi2EN4cute5tupleIJNS5_1CILi128EEES8_NS7_ILi64EEEEEENS_10bfloat16_tEfNS_4arch4Sm80ELb1ELb0ELb1ELb0ELb0ELb0ELb0ELb0ELi2ELi4ELi4ELi4ELb0EEENS1_24CollectiveEpilogueBwdGQAISA_fSD_Li256ELb0ELb0EEENS1_25SingleTileBwdLPTSchedulerILb0ELi128ELb0EEEEEEEEEvNT_6ParamsE$_ZN4cute8gmem_ptrIPKN7cutlass10bfloat16_tEECI1NS_12iter_adaptorIS4_S5_EEES4_)
        /*650c*/ 	.word	0x00000000


	//----- nvinfo : EIATTR_FRAME_SIZE
	.align		4
.L_4322:
        /*6510*/ 	.byte	0x04, 0x11
        /*6512*/ 	.short	(.L_4324 - .L_4323)
	.align		4
.L_4323:
        /*6514*/ 	.word	index@($_ZN7cutlass13device_kernelIN5flash19enable_sm80_to_sm89INS1_16FlashAttnBwdSm80INS1_25CollectiveMainloopBwdSm80ILi2ELi2EN4cute5tupleIJNS5_1CILi128EEES8_NS7_ILi64EEEEEENS_10bfloat16_tEfNS_4arch4Sm80ELb1ELb0ELb1ELb0ELb0ELb0ELb0ELb0ELi2ELi4ELi4ELi4ELb0EEENS1_24CollectiveEpilogueBwdGQAISA_fSD_Li256ELb0ELb0EEENS1_25SingleTileBwdLPTSchedulerILb0ELi128ELb0EEEEEEEEEvNT_6ParamsE$_ZN4cute5tupleIJiiEEC2ERKiS3_)
        /*6518*/ 	.word	0x00000000


	//----- nvinfo : EIATTR_FRAME_SIZE
	.align		4
.L_4324:
        /*651c*/ 	.byte	0x04, 0x11
        /*651e*/ 	.short	(.L_4326 - .L_4325)
	.align		4
.L_4325:
        /*6520*/ 	.word	index@($_ZN7cutlass13device_kernelIN5flash19enable_sm80_to_sm89INS1_16FlashAttnBwdSm80INS1_25CollectiveMainloopBwdSm80ILi2ELi2EN4cute5tupleIJNS5_1CILi128EEES8_NS7_ILi64EEEEEENS_10bfloat16_tEfNS_4arch4Sm80ELb1ELb0ELb1ELb0ELb0ELb0ELb0ELb0ELi2ELi4ELi4ELi4ELb0EEENS1_24CollectiveEpilogueBwdGQAISA_fSD_Li256ELb0ELb0EEENS1_25SingleTileBwdLPTSchedulerILb0ELi128ELb0EEEEEEEEEvNT_6ParamsE$_ZN4cute5tupleIJiNS_1CILi0EEEEEC2ERKiRKS2_)
        /*6524*/ 	.word	0x00000000


	//----- nvinfo : EIATTR_FRAME_SIZE
	.align		4
.L_4326:
        /*6528*/ 	.byte	0x04, 0x11
        /*652a*/ 	.short	(.L_4328 - .L_4327)
	.align		4
.L_4327:
        /*652c*/ 	.word	index@($_ZN7cutlass13device_kernelIN5flash19enable_sm80_to_sm89INS1_16FlashAttnBwdSm80INS1_25CollectiveMainloopBwdSm80ILi2ELi2EN4cute5tupleIJNS5_1CILi128EEES8_NS7_ILi64EEEEEENS_10bfloat16_tEfNS_4arch4Sm80ELb1ELb0ELb1ELb0ELb0ELb0ELb0ELb0ELi2ELi4ELi4ELi4ELb0EEENS1_24CollectiveEpilogueBwdGQAISA_fSD_Li256ELb0ELb0EEENS1_25SingleTileBwdLPTSchedulerILb0ELi128ELb0EEEEEEEEEvNT_6ParamsE$_ZN4cute5tupleIJiEEC2ERKi)
        /*6530*/ 	.word	0x00000000


	//----- nvinfo : EIATTR_FRAME_SIZE
	.align		4
.L_4328:
        /*6534*/ 	.byte	0x04, 0x11
        /*6536*/ 	.short	(.L_4330 - .L_4329)
	.align		4
.L_4329:
        /*6538*/ 	.word	index@($_ZN7cutlass13device_kernelIN5flash19enable_sm80_to_sm89INS1_16FlashAttnBwdSm80INS1_25CollectiveMainloopBwdSm80ILi2ELi2EN4cute5tupleIJNS5_1CILi128EEES8_NS7_ILi64EEEEEENS_10bfloat16_tEfNS_4arch4Sm80ELb1ELb0ELb1ELb0ELb0ELb0ELb0ELb0ELi2ELi4ELi4ELi4ELb0EEENS1_24CollectiveEpilogueBwdGQAISA_fSD_Li256ELb0ELb0EEENS1_25SingleTileBwdLPTSchedulerILb0ELi128ELb0EEEEEEEEEvNT_6ParamsE$_ZN4cute5tupleIJNS_7SwizzleILi3ELi3ELi3EEENS_9MixedBitsILj0ELj432EEENS_6LayoutINS0_IJNS0_IJNS_1CILi2EEES7_S7_EEES7_NS6_ILi8EEEEEENS0_IJNS0_IJNS6_ILi64EEES9_NS6_ILi512EEEEEENS6_ILi8192EEENS6_ILi1024EEEEEEEEEEC2ERKS2_RKS4_RKSH_)
        /*653c*/ 	.word	0x00000000


	//----- nvinfo : EIATTR_FRAME_SIZE
	.align		4
.L_4330:
        /*6540*/ 	.byte	0x04, 0x11
        /*6542*/ 	.short	(.L_4332 - .L_4331)
	.align		4
.L_4331:
        /*6544*/ 	.word	index@($_ZN7cutlass13device_kernelIN5flash19enable_sm80_to_sm89INS1_16FlashAttnBwdSm80INS1_25CollectiveMainloopBwdSm80ILi2ELi2EN4cute5tupleIJNS5_1CILi128EEES8_NS7_ILi64EEEEEENS_10bfloat16_tEfNS_4arch4Sm80ELb1ELb0ELb1ELb0ELb0ELb0ELb0ELb0ELi2ELi4ELi4ELi4ELb0EEENS1_24CollectiveEpilogueBwdGQAISA_fSD_Li256ELb0ELb0EEENS1_25SingleTileBwdLPTSchedulerILb0ELi128ELb0EEEEEEEEEvNT_6ParamsE$_ZN4cute5tupleIJNS_1CILi2EEEiEEC2ERKS2_RKi)
        /*6548*/ 	.word	0x00000000


	//----- nvinfo : EIATTR_FRAME_SIZE
	.align		4
.L_4332:
        /*654c*/ 	.byte	0x04, 0x11
        /*654e*/ 	.short	(.L_4334 - .L_4333)
	.align		4
.L_4333:
        /*6550*/ 	.word	index@($_ZN7cutlass13device_kernelIN5flash19enable_sm80_to_sm89INS1_16FlashAttnBwdSm80INS1_25CollectiveMainloopBwdSm80ILi2ELi2EN4cute5tupleIJNS5_1CILi128EEES8_NS7_ILi64EEEEEENS_10bfloat16_tEfNS_4arch4Sm80ELb1ELb0ELb1ELb0ELb0ELb0ELb0ELb0ELi2ELi4ELi4ELi4ELb0EEENS1_24CollectiveEpilogueBwdGQAISA_fSD_Li256ELb0ELb0EEENS1_25SingleTileBwdLPTSchedulerILb0ELi128ELb0EEEEEEEEEvNT_6ParamsE$_ZN4cute5tupleIJNS_1CILi0EEEiEEC2ERKS2_RKi)
        /*6554*/ 	.word	0x00000000


	//----- nvinfo : EIATTR_FRAME_SIZE
	.align		4
.L_4334:
        /*6558*/ 	.byte	0x04, 0x11
        /*655a*/ 	.short	(.L_4336 - .L_4335)
	.align		4
.L_4335:
        /*655c*/ 	.word	index@($_ZN7cutlass13device_kernelIN5flash19enable_sm80_to_sm89INS1_16FlashAttnBwdSm80INS1_25CollectiveMainloopBwdSm80ILi2ELi2EN4cute5tupleIJNS5_1CILi128EEES8_NS7_ILi64EEEEEENS_10bfloat16_tEfNS_4arch4Sm80ELb1ELb0ELb1ELb0ELb0ELb0ELb0ELb0ELi2ELi4ELi4ELi4ELb0EEENS1_24CollectiveEpilogueBwdGQAISA_fSD_Li256ELb0ELb0EEENS1_25SingleTileBwdLPTSchedulerILb0ELi128ELb0EEEEEEEEEvNT_6ParamsE$_ZN4cute5tupleIJNS0_IJNS_1CILi8EEENS1_ILi2EEES3_S3_S2_S3_EEENS0_IJNS1_ILi1EEEiiiNS1_ILi72EEENS1_ILi512EEEEEEEEC2ERKS4_RKS8_)
        /*6560*/ 	.word	0x00000000


	//----- nvinfo : EIATTR_FRAME_SIZE
	.align		4
.L_4336:
        /*6564*/ 	.byte	0x04, 0x11
        /*6566*/ 	.short	(.L_4338 - .L_4337)
	.align		4
.L_4337:
        /*6568*/ 	.word	index@($_ZN7cutlass13device_kernelIN5flash19enable_sm80_to_sm89INS1_16FlashAttnBwdSm80INS1_25CollectiveMainloopBwdSm80ILi2ELi2EN4cute5tupleIJNS5_1CILi128EEES8_NS7_ILi64EEEEEENS_10bfloat16_tEfNS_4arch4Sm80ELb1ELb0ELb1ELb0ELb0ELb0ELb0ELb0ELi2ELi4ELi4ELi4ELb0EEENS1_24CollectiveEpilogueBwdGQAISA_fSD_Li256ELb0ELb0EEENS1_25SingleTileBwdLPTSchedulerILb0ELi128ELb0EEEEEEEEEvNT_6ParamsE$_ZN4cute5tupleIJNS0_IJNS_1CILi8EEENS0_IJNS1_ILi2EEES3_S3_EEENS1_ILi1EEES4_S5_EEENS0_IJS5_NS0_IJiiiEEENS1_ILi64EEENS0_IJNS1_ILi72EEENS1_ILi144EEENS1_ILi288EEEEEENS1_ILi512EEEEEEEEC2ERKS6_RKSE_)
        /*656c*/ 	.word	0x00000000


	//----- nvinfo : EIATTR_FRAME_SIZE
	.align		4
.L_4338:
        /*6570*/ 	.byte	0x04, 0x11
        /*6572*/ 	.short	(.L_4340 - .L_4339)
	.align		4
.L_4339:
        /*6574*/ 	.word	index@($_ZN7cutlass13device_kernelIN5flash19enable_sm80_to_sm89INS1_16FlashAttnBwdSm80INS1_25CollectiveMainloopBwdSm80ILi2ELi2EN4cute5tupleIJNS5_1CILi128EEES8_NS7_ILi64EEEEEENS_10bfloat16_tEfNS_4arch4Sm80ELb1ELb0ELb1ELb0ELb0ELb0ELb0ELb0ELi2ELi4ELi4ELi4ELb0EEENS1_24CollectiveEpilogueBwdGQAISA_fSD_Li256ELb0ELb0EEENS1_25SingleTileBwdLPTSchedulerILb0ELi128ELb0EEEEEEEEEvNT_6ParamsE$_ZN4cute5tupleIJNS0_IJNS_1CILi8EEENS0_IJNS1_ILi2EEES3_S3_EEENS1_ILi1EEES4_S5_EEENS0_IJS5_NS0_IJS2_iiEEENS1_ILi64EEENS0_IJiNS1_ILi144EEENS1_ILi288EEEEEENS1_ILi512EEEEEEEEC2ERKS6_RKSD_)
        /*6578*/ 	.word	0x00000000


	//----- nvinfo : EIATTR_FRAME_SIZE
	.align		4
.L_4340:
        /*657c*/ 	.byte	0x04, 0x11
        /*657e*/ 	.short	(.L_4342 - .L_4341)
	.align		4
.L_4341:
        /*6580*/ 	.word	index@($_ZN7cutlass13device_kernelIN5flash19enable_sm80_to_sm89INS1_16FlashAttnBwdSm80INS1_25CollectiveMainloopBwdSm80ILi2ELi2EN4cute5tupleIJNS5_1CILi128EEES8_NS7_ILi64EEEEEENS_10bfloat16_tEfNS_4arch4Sm80ELb1ELb0ELb1ELb0ELb0ELb0ELb0ELb0ELi2ELi4ELi4ELi4ELb0EEENS1_24CollectiveEpilogueBwdGQAISA_fSD_Li256ELb0ELb0EEENS1_25SingleTileBwdLPTSchedulerILb0ELi128ELb0EEEEEEEEEvNT_6ParamsE$_ZN4cute5tupleIJNS0_IJNS_1CILi2EEES2_S2_EEENS0_IJNS1_ILi1EEENS1_ILi512EEEiEEEEEC2ERKS3_RKS6_)
        /*6584*/ 	.word	0x00000000


	//----- nvinfo : EIATTR_FRAME_SIZE
	.align		4
.L_4342:
        /*6588*/ 	.byte	0x04, 0x11
        /*658a*/ 	.short	(.L_4344 - .L_4343)
	.align		4
.L_4343:
        /*658c*/ 	.word	index@($_ZN7cutlass13device_kernelIN5flash19enable_sm80_to_sm89INS1_16FlashAttnBwdSm80INS1_25CollectiveMainloopBwdSm80ILi2ELi2EN4cute5tupleIJNS5_1CILi128EEES8_NS7_ILi64EEEEEENS_10bfloat16_tEfNS_4arch4Sm80ELb1ELb0ELb1ELb0ELb0ELb0ELb0ELb0ELi2ELi4ELi4ELi4ELb0EEENS1_24CollectiveEpilogueBwdGQAISA_fSD_Li256ELb0ELb0EEENS1_25SingleTileBwdLPTSchedulerILb0ELi128ELb0EEEEEEEEEvNT_6ParamsE$_ZN4cute5tupleIJNS0_IJNS_1CILi2EEES2_EEENS0_IJiiEEEEEC2ERKS3_RKS4_)
        /*6590*/ 	.word	0x00000000


	//----- nvinfo : EIATTR_FRAME_SIZE
	.align		4
.L_4344:
        /*6594*/ 	.byte	0x04, 0x11
        /*6596*/ 	.short	(.L_4346 - .L_4345)
	.align		4
.L_4345:
        /*6598*/ 	.word	index@($_ZN7cutlass13device_kernelIN5flash19enable_sm80_to_sm89INS1_16FlashAttnBwdSm80INS1_25CollectiveMainloopBwdSm80ILi2ELi2EN4cute5tupleIJNS5_1CILi128EEES8_NS7_ILi64EEEEEENS_10bfloat16_tEfNS_4arch4Sm80ELb1ELb0ELb1ELb0ELb0ELb0ELb0ELb0ELi2ELi4ELi4ELi4ELb0EEENS1_24CollectiveEpilogueBwdGQAISA_fSD_Li256ELb0ELb0EEENS1_25SingleTileBwdLPTSchedulerILb0ELi128ELb0EEEEEEEEEvNT_6ParamsE$_ZN4cute5tupleIJNS0_IJNS_1CILi2EEES2_EEENS0_IJiNS1_ILi512EEEEEEEEC2ERKS3_RKS5_)
        /*659c*/ 	.word	0x00000000


	//----- nvinfo : EIATTR_FRAME_SIZE
	.align		4
.L_4346:
        /*65a0*/ 	.byte	0x04, 0x11
        /*65a2*/ 	.short	(.L_4348 - .L_4347)
	.align		4
.L_4347:
        /*65a4*/ 	.word	index@($_ZN7cutlass13device_kernelIN5flash19enable_sm80_to_sm89INS1_16FlashAttnBwdSm80INS1_25CollectiveMainloopBwdSm80ILi2ELi2EN4cute5tupleIJNS5_1CILi128EEES8_NS7_ILi64EEEEEENS_10bfloat16_tEfNS_4arch4Sm80ELb1ELb0ELb1ELb0ELb0ELb0ELb0ELb0ELi2ELi4ELi4ELi4ELb0EEENS1_24CollectiveEpilogueBwdGQAISA_fSD_Li256ELb0ELb0EEENS1_25SingleTileBwdLPTSchedulerILb0ELi128ELb0EEEEEEEEEvNT_6ParamsE$_ZN4cute5tupleIJNS0_IJNS_1CILi2EEES2_EEENS0_IJiNS1_ILi4096EEEEEEEEC2ERKS3_RKS5_)
        /*65a8*/ 	.word	0x00000000


	//----- nvinfo : EIATTR_FRAME_SIZE
	.align		4
.L_4348:
        /*65ac*/ 	.byte	0x04, 0x11
        /*65ae*/ 	.short	(.L_4350 - .L_4349)
	.align		4
.L_4349:
        /*65b0*/ 	.word	index@($_ZN7cutlass13device_kernelIN5flash19enable_sm80_to_sm89INS1_16FlashAttnBwdSm80INS1_25CollectiveMainloopBwdSm80ILi2ELi2EN4cute5tupleIJNS5_1CILi128EEES8_NS7_ILi64EEEEEENS_10bfloat16_tEfNS_4arch4Sm80ELb1ELb0ELb1ELb0ELb0ELb0ELb0ELb0ELi2ELi4ELi4ELi4ELb0EEENS1_24CollectiveEpilogueBwdGQAISA_fSD_Li256ELb0ELb0EEENS1_25SingleTileBwdLPTSchedulerILb0ELi128ELb0EEEEEEEEEvNT_6ParamsE$_ZN4cute5tupleIJNS0_IJNS_1CILi2EEES2_EEENS0_IJNS1_ILi1EEEiEEEEEC2ERKS3_RKS5_)
        /*65b4*/ 	.word	0x00000000


	//----- nvinfo : EIATTR_FRAME_SIZE
	.align		4
.L_4350:
        /*65b8*/ 	.byte	0x04, 0x11
        /*65ba*/ 	.short	(.L_4352 - .L_4351)
	.align		4
.L_4351:
        /*65bc*/ 	.word	index@($_ZN7cutlass13device_kernelIN5flash19enable_sm80_to_sm89INS1_16FlashAttnBwdSm80INS1_25CollectiveMainloopBwdSm80ILi2ELi2EN4cute5tupleIJNS5_1CILi128EEES8_NS7_ILi64EEEEEENS_10bfloat16_tEfNS_4arch4Sm80ELb1ELb0ELb1ELb0ELb0ELb0ELb0ELb0ELi2ELi4ELi4ELi4ELb0EEENS1_24CollectiveEpilogueBwdGQAISA_fSD_Li256ELb0ELb0EEENS1_25SingleTileBwdLPTSchedulerILb0ELi128ELb0EEEEEEEEEvNT_6ParamsE$_ZN4cute5tupleIJNS0_IJNS_1CILi2EEEEEENS0_IJiEEEEEC2ERKS3_RKS4_)
        /*65c0*/ 	.word	0x00000000


	//----- nvinfo : EIATTR_FRAME_SIZE
	.align		4
.L_4352:
        /*65c4*/ 	.byte	0x04, 0x11
        /*65c6*/ 	.short	(.L_4354 - .L_4353)
	.align		4
.L_4353:
        /*65c8*/ 	.word	index@($_ZN7cutlass13device_kernelIN5flash19enable_sm80_to_sm89INS1_16FlashAttnBwdSm80INS1_25CollectiveMainloopBwdSm80ILi2ELi2EN4cute5tupleIJNS5_1CILi128EEES8_NS7_ILi64EEEEEENS_10bfloat16_tEfNS_4arch4Sm80ELb1ELb0ELb1ELb0ELb0ELb0ELb0ELb0ELi2ELi4ELi4ELi4ELb0EEENS1_24CollectiveEpilogueBwdGQAISA_fSD_Li256ELb0ELb0EEENS1_25SingleTileBwdLPTSchedulerILb0ELi128ELb0EEEEEEEEEvNT_6ParamsE$_ZN4cute5tupleIJNS0_IJNS_1CILi1EEENS1_ILi2EEES3_EEENS0_IJS2_NS1_ILi256EEEiEEEEEC2ERKS4_RKS6_)
        /*65cc*/ 	.word	0x00000000


	//----- nvinfo : EIATTR_FRAME_SIZE
	.align		4
.L_4354:
        /*65d0*/ 	.byte	0x04, 0x11
        /*65d2*/ 	.short	(.L_4356 - .L_4355)
	.align		4
.L_4355:
        /*65d4*/ 	.word	index@($_ZN7cutlass13device_kernelIN5flash19enable_sm80_to_sm89INS1_16FlashAttnBwdSm80INS1_25CollectiveMainloopBwdSm80ILi2ELi2EN4cute5tupleIJNS5_1CILi128EEES8_NS7_ILi64EEEEEENS_10bfloat16_tEfNS_4arch4Sm80ELb1ELb0ELb1ELb0ELb0ELb0ELb0ELb0ELi2ELi4ELi4ELi4ELb0EEENS1_24CollectiveEpilogueBwdGQAISA_fSD_Li256ELb0ELb0EEENS1_25SingleTileBwdLPTSchedulerILb0ELi128ELb0EEEEEEEEEvNT_6ParamsE$_ZN4cute5tupleIJNS0_IJNS_1CILi1EEENS1_ILi2EEEEEENS0_IJNS1_ILi0EEEiEEEEEC2ERKS4_RKS6_)
        /*65d8*/ 	.word	0x00000000


	//----- nvinfo : EIATTR_FRAME_SIZE
	.align		4
.L_4356:
        /*65dc*/ 	.byte	0x04, 0x11
        /*65de*/ 	.short	(.L_4358 - .L_4357)
	.align		4
.L_4357:
        /*65e0*/ 	.word	index@($_ZN7cutlass13device_kernelIN5flash19enable_sm80_to_sm89INS1_16FlashAttnBwdSm80INS1_25CollectiveMainloopBwdSm80ILi2ELi2EN4cute5tupleIJNS5_1CILi128EEES8_NS7_ILi64EEEEEENS_10bfloat16_tEfNS_4arch4Sm80ELb1ELb0ELb1ELb0ELb0ELb0ELb0ELb0ELi2ELi4ELi4ELi4ELb0EEENS1_24CollectiveEpilogueBwdGQAISA_fSD_Li256ELb0ELb0EEENS1_25SingleTileBwdLPTSchedulerILb0ELi128ELb0EEEEEEEEEvNT_6ParamsE$_ZN4cute5tupleIJNS0_IJNS_1CILi1EEENS0_IJS2_NS1_ILi2EEES3_EEEEEENS0_IJNS1_ILi0EEENS0_IJS2_NS1_ILi256EEEiEEEEEEEEC2ERKS5_RKS9_)
        /*65e4*/ 	.word	0x00000000


	//----- nvinfo : EIATTR_FRAME_SIZE
	.align		4
.L_4358:
        /*65e8*/ 	.byte	0x04, 0x11
        /*65ea*/ 	.short	(.L_4360 - .L_4359)
	.align		4
.L_4359:
        /*65ec*/ 	.word	index@($_ZN7cutlass13device_kernelIN5flash19enable_sm80_to_sm89INS1_16FlashAttnBwdSm80INS1_25CollectiveMainloopBwdSm80ILi2ELi2EN4cute5tupleIJNS5_1CILi128EEES8_NS7_ILi64EEEEEENS_10bfloat16_tEfNS_4arch4Sm80ELb1ELb0ELb1ELb0ELb0ELb0ELb0ELb0ELi2ELi4ELi4ELi4ELb0EEENS1_24CollectiveEpilogueBwdGQAISA_fSD_Li256ELb0ELb0EEENS1_25SingleTileBwdLPTSchedulerILb0ELi128ELb0EEEEEEEEEvNT_6ParamsE$_ZN4cute5tupleIJNS0_IJNS_1CILi16EEENS1_ILi2EEES3_S3_NS1_ILi4EEES3_EEENS0_IJNS1_ILi1EEEiiiNS1_ILi144EEENS1_ILi512EEEEEEEEC2ERKS5_RKS9_)
        /*65f0*/ 	.word	0x00000000


	//----- nvinfo : EIATTR_FRAME_SIZE
	.align		4
.L_4360:
        /*65f4*/ 	.byte	0x04, 0x11
        /*65f6*/ 	.short	(.L_4362 - .L_4361)
	.align		4
.L_4361:
        /*65f8*/ 	.word	index@($_ZN7cutlass13device_kernelIN5flash19enable_sm80_to_sm89INS1_16FlashAttnBwdSm80INS1_25CollectiveMainloopBwdSm80ILi2ELi2EN4cute5tupleIJNS5_1CILi128EEES8_NS7_ILi64EEEEEENS_10bfloat16_tEfNS_4arch4Sm80ELb1ELb0ELb1ELb0ELb0ELb0ELb0ELb0ELi2ELi4ELi4ELi4ELb0EEENS1_24CollectiveEpilogueBwdGQAISA_fSD_Li256ELb0ELb0EEENS1_25SingleTileBwdLPTSchedulerILb0ELi128ELb0EEEEEEEEEvNT_6ParamsE$_ZN4cute5tupleIJNS0_IJNS0_IJNS_1CILi8EEENS1_ILi1EEEEEENS1_ILi4EEES3_EEENS0_IJNS0_IJS3_NS1_ILi0EEEEEElS7_EEEEEC2ERKS6_RKS9_)
        /*65fc*/ 	.word	0x00000000


	//----- nvinfo : EIATTR_FRAME_SIZE
	.align		4
.L_4362:
        /*6600*/ 	.byte	0x04, 0x11
        /*6602*/ 	.short	(.L_4364 - .L_4363)
	.align		4
.L_4363:
        /*6604*/ 	.word	index@($_ZN7cutlass13device_kernelIN5flash19enable_sm80_to_sm89INS1_16FlashAttnBwdSm80INS1_25CollectiveMainloopBwdSm80ILi2ELi2EN4cute5tupleIJNS5_1CILi128EEES8_NS7_ILi64EEEEEENS_10bfloat16_tEfNS_4arch4Sm80ELb1ELb0ELb1ELb0ELb0ELb0ELb0ELb0ELi2ELi4ELi4ELi4ELb0EEENS1_24CollectiveEpilogueBwdGQAISA_fSD_Li256ELb0ELb0EEENS1_25SingleTileBwdLPTSchedulerILb0ELi128ELb0EEEEEEEEEvNT_6ParamsE$_ZN4cute5tupleIJNS0_IJNS0_IJNS_1CILi8EEENS1_ILi1EEEEEENS1_ILi2EEES2_EEENS0_IJNS0_IJS3_NS1_ILi0EEEEEEiNS1_ILi1024EEEEEEEEC2ERKS6_RKSA_)
        /*6608*/ 	.word	0x00000000


	//----- nvinfo : EIATTR_FRAME_SIZE
	.align		4
.L_4364:
        /*660c*/ 	.byte	0x04, 0x11
        /*660e*/ 	.short	(.L_4366 - .L_4365)
	.align		4
.L_4365:
        /*6610*/ 	.word	index@($_ZN7cutlass13device_kernelIN5flash19enable_sm80_to_sm89INS1_16FlashAttnBwdSm80INS1_25CollectiveMainloopBwdSm80ILi2ELi2EN4cute5tupleIJNS5_1CILi128EEES8_NS7_ILi64EEEEEENS_10bfloat16_tEfNS_4arch4Sm80ELb1ELb0ELb1ELb0ELb0ELb0ELb0ELb0ELi2ELi4ELi4ELi4ELb0EEENS1_24CollectiveEpilogueBwdGQAISA_fSD_Li256ELb0ELb0EEENS1_25SingleTileBwdLPTSchedulerILb0ELi128ELb0EEEEEEEEEvNT_6ParamsE$_ZN4cute5tupleIJNS0_IJNS0_IJNS_1CILi8EEENS1_ILi1EEEEEENS1_ILi2EEENS0_IJS5_S5_EEEEEENS0_IJNS0_IJS3_NS1_ILi0EEEEEENS1_ILi4096EEENS0_IJiiEEEEEEEEC2ERKS7_RKSC_)
        /*6614*/ 	.word	0x00000000


	//----- nvinfo : EIATTR_FRAME_SIZE
	.align		4
.L_4366:
        /*6618*/ 	.byte	0x04, 0x11
        /*661a*/ 	.short	(.L_4368 - .L_4367)
	.align		4
.L_4367:
        /*661c*/ 	.word	index@($_ZN7cutlass13device_kernelIN5flash19enable_sm80_to_sm89INS1_16FlashAttnBwdSm80INS1_25CollectiveMainloopBwdSm80ILi2ELi2EN4cute5tupleIJNS5_1CILi128EEES8_NS7_ILi64EEEEEENS_10bfloat16_tEfNS_4arch4Sm80ELb1ELb0ELb1ELb0ELb0ELb0ELb0ELb0ELi2ELi4ELi4ELi4ELb0EEENS1_24CollectiveEpilogueBwdGQAISA_fSD_Li256ELb0ELb0EEENS1_25SingleTileBwdLPTSchedulerILb0ELi128ELb0EEEEEEEEEvNT_6ParamsE$_ZN4cute5tupleIJNS0_IJNS0_IJNS_1CILi8EEENS1_ILi1EEEEEENS1_ILi2EEEEEENS0_IJNS0_IJS3_NS1_ILi0EEEEEEiEEEEEC2ERKS6_RKS9_)
        /*6620*/ 	.word	0x00000000


	//----- nvinfo : EIATTR_FRAME_SIZE
	.align		4
.L_4368:
        /*6624*/ 	.byte	0x04, 0x11
        /*6626*/ 	.short	(.L_4370 - .L_4369)
	.align		4
.L_4369:
        /*6628*/ 	.word	index@($_ZN7cutlass13device_kernelIN5flash19enable_sm80_to_sm89INS1_16FlashAttnBwdSm80INS1_25CollectiveMainloopBwdSm80ILi2ELi2EN4cute5tupleIJNS5_1CILi128EEES8_NS7_ILi64EEEEEENS_10bfloat16_tEfNS_4arch4Sm80ELb1ELb0ELb1ELb0ELb0ELb0ELb0ELb0ELi2ELi4ELi4ELi4ELb0EEENS1_24CollectiveEpilogueBwdGQAISA_fSD_Li256ELb0ELb0EEENS1_25SingleTileBwdLPTSchedulerILb0ELi128ELb0EEEEEEEEEvNT_6ParamsE$_ZN4cute5tupleIJNS0_IJNS0_IJNS_1CILi8EEENS1_ILi1EEEEEENS0_IJNS1_ILi2EEEEEEEEENS0_IJNS0_IJS3_NS1_ILi0EEEEEENS0_IJiEEEEEEEEC2ERKS7_RKSB_)
        /*662c*/ 	.word	0x00000000


	//----- nvinfo : EIATTR_FRAME_SIZE
	.align		4
.L_4370:
        /*6630*/ 	.byte	0x04, 0x11
        /*6632*/ 	.short	(.L_4372 - .L_4371)
	.align		4
.L_4371:
        /*6634*/ 	.word	index@($_ZN7cutlass13device_kernelIN5flash19enable_sm80_to_sm89INS1_16FlashAttnBwdSm80INS1_25CollectiveMainloopBwdSm80ILi2ELi2EN4cute5tupleIJNS5_1CILi128EEES8_NS7_ILi64EEEEEENS_10bfloat16_tEfNS_4arch4Sm80ELb1ELb0ELb1ELb0ELb0ELb0ELb0ELb0ELi2ELi4ELi4ELi4ELb0EEENS1_24CollectiveEpilogueBwdGQAISA_fSD_Li256ELb0ELb0EEENS1_25SingleTileBwdLPTSchedulerILb0ELi128ELb0EEEEEEEEEvNT_6ParamsE$_ZN4cute5tupleIJNS0_IJNS0_IJNS_1CILi2EEES2_S2_EEES2_NS0_IJS2_S2_EEEEEENS0_IJNS0_IJNS1_ILi1EEENS1_ILi512EEEiEEENS1_ILi4096EEENS0_IJiiEEEEEEEEC2ERKS5_RKSB_)
        /*6638*/ 	.word	0x00000000


	//----- nvinfo : EIATTR_FRAME_SIZE
	.align		4
.L_4372:
        /*663c*/ 	.byte	0x04, 0x11
        /*663e*/ 	.short	(.L_4374 - .L_4373)
	.align		4
.L_4373:
        /*6640*/ 	.word	index@($_ZN7cutlass13device_kernelIN5flash19enable_sm80_to_sm89INS1_16FlashAttnBwdSm80INS1_25CollectiveMainloopBwdSm80ILi2ELi2EN4cute5tupleIJNS5_1CILi128EEES8_NS7_ILi64EEEEEENS_10bfloat16_tEfNS_4arch4Sm80ELb1ELb0ELb1ELb0ELb0ELb0ELb0ELb0ELi2ELi4ELi4ELi4ELb0EEENS1_24CollectiveEpilogueBwdGQAISA_fSD_Li256ELb0ELb0EEENS1_25SingleTileBwdLPTSchedulerILb0ELi128ELb0EEEEEEEEEvNT_6ParamsE$_ZN4cute5tupleIJNS0_IJNS0_IJNS_1CILi2EEES2_S2_EEES2_NS0_IJNS0_IJS2_S2_EEES2_EEEEEENS0_IJNS0_IJNS1_ILi1EEENS1_ILi512EEEiEEENS1_ILi4096EEENS0_IJNS0_IJiiEEENS1_ILi8192EEEEEEEEEEEC2ERKS6_RKSE_)
        /*6644*/ 	.word	0x00000000


	//----- nvinfo : EIATTR_FRAME_SIZE
	.align		4
.L_4374:
        /*6648*/ 	.byte	0x04, 0x11
        /*664a*/ 	.short	(.L_4376 - .L_4375)
	.align		4
.L_4375:
        /*664c*/ 	.word	index@($_ZN7cutlass13device_kernelIN5flash19enable_sm80_to_sm89INS1_16FlashAttnBwdSm80INS1_25CollectiveMainloopBwdSm80ILi2ELi2EN4cute5tupleIJNS5_1CILi128EEES8_NS7_ILi64EEEEEENS_10bfloat16_tEfNS_4arch4Sm80ELb1ELb0ELb1ELb0ELb0ELb0ELb0ELb0ELi2ELi4ELi4ELi4ELb0EEENS1_24CollectiveEpilogueBwdGQAISA_fSD_Li256ELb0ELb0EEENS1_25SingleTileBwdLPTSchedulerILb0ELi128ELb0EEEEEEEEEvNT_6ParamsE$_ZN4cute5tupleIJNS0_IJNS0_IJNS_1CILi2EEES2_EEES3_NS1_ILi8EEEEEENS0_IJNS0_IJiNS1_ILi512EEEEEENS0_IJiiEEENS1_ILi1024EEEEEEEEC2ERKS5_RKSA_)
        /*6650*/ 	.word	0x00000000


	//----- nvinfo : EIATTR_FRAME_SIZE
	.align		4
.L_4376:
        /*6654*/ 	.byte	0x04, 0x11
        /*6656*/ 	.short	(.L_4378 - .L_4377)
	.align		4
.L_4377:
        /*6658*/ 	.word	index@($_ZN7cutlass13device_kernelIN5flash19enable_sm80_to_sm89INS1_16FlashAttnBwdSm80INS1_25CollectiveMainloopBwdSm80ILi2ELi2EN4cute5tupleIJNS5_1CILi128EEES8_NS7_ILi64EEEEEENS_10bfloat16_tEfNS_4arch4Sm80ELb1ELb0ELb1ELb0ELb0ELb0ELb0ELb0ELi2ELi4ELi4ELi4ELb0EEENS1_24CollectiveEpilogueBwdGQAISA_fSD_Li256ELb0ELb0EEENS1_25SingleTileBwdLPTSchedulerILb0ELi128ELb0EEEEEEEEEvNT_6ParamsE$_ZN4cute5tupleIJNS0_IJNS0_IJNS_1CILi2EEES2_EEES2_EEENS0_IJNS0_IJiiEEENS1_ILi8192EEEEEEEEC2ERKS4_RKS7_)
        /*665c*/ 	.word	0x00000000


	//----- nvinfo : EIATTR_FRAME_SIZE
	.align		4
.L_4378:
        /*6660*/ 	.byte	0x04, 0x11
        /*6662*/ 	.short	(.L_4380 - .L_4379)
	.align		4
.L_4379:
        /*6664*/ 	.word	index@($_ZN7cutlass13device_kernelIN5flash19enable_sm80_to_sm89INS1_16FlashAttnBwdSm80INS1_25CollectiveMainloopBwdSm80ILi2ELi2EN4cute5tupleIJNS5_1CILi128EEES8_NS7_ILi64EEEEEENS_10bfloat16_tEfNS_4arch4Sm80ELb1ELb0ELb1ELb0ELb0ELb0ELb0ELb0ELi2ELi4ELi4ELi4ELb0EEENS1_24CollectiveEpilogueBwdGQAISA_fSD_Li256ELb0ELb0EEENS1_25SingleTileBwdLPTSchedulerILb0ELi128ELb0EEEEEEEEEvNT_6ParamsE$_ZN4cute5tupleIJNS0_IJNS0_IJNS_1CILi2EEES2_EEENS1_ILi8EEES3_EEENS0_IJNS0_IJNS1_ILi1EEEiEEENS1_ILi1024EEENS0_IJiiEEEEEEEEC2ERKS5_RKSA_)
        /*6668*/ 	.word	0x00000000


	//----- nvinfo : EIATTR_FRAME_SIZE
	.align		4
.L_4380:
        /*666c*/ 	.byte	0x04, 0x11
        /*666e*/ 	.short	(.L_4382 - .L_4381)
	.align		4
.L_4381:
        /*6670*/ 	.word	index@($_ZN7cutlass13device_kernelIN5flash19enable_sm80_to_sm89INS1_16FlashAttnBwdSm80INS1_25CollectiveMainloopBwdSm80ILi2ELi2EN4cute5tupleIJNS5_1CILi128EEES8_NS7_ILi64EEEEEENS_10bfloat16_tEfNS_4arch4Sm80ELb1ELb0ELb1ELb0ELb0ELb0ELb0ELb0ELi2ELi4ELi4ELi4ELb0EEENS1_24CollectiveEpilogueBwdGQAISA_fSD_Li256ELb0ELb0EEENS1_25SingleTileBwdLPTSchedulerILb0ELi128ELb0EEEEEEEEEvNT_6ParamsE$_ZN4cute5tupleIJNS0_IJNS0_IJNS_1CILi1EEENS0_IJS2_NS1_ILi2EEES3_EEEEEES3_NS0_IJS3_S3_EEEEEENS0_IJNS0_IJNS1_ILi0EEENS0_IJS2_NS1_ILi256EEEiEEEEEENS1_ILi2048EEENS0_IJiNS1_ILi4096EEEEEEEEEEEC2ERKS7_RKSF_)
        /*6674*/ 	.word	0x00000000


	//----- nvinfo : EIATTR_FRAME_SIZE
	.align		4
.L_4382:
        /*6678*/ 	.byte	0x04, 0x11
        /*667a*/ 	.short	(.L_4384 - .L_4383)
	.align		4
.L_4383:
        /*667c*/ 	.word	index@($_ZN7cutlass13device_kernelIN5flash19enable_sm80_to_sm89INS1_16FlashAttnBwdSm80INS1_25CollectiveMainloopBwdSm80ILi2ELi2EN4cute5tupleIJNS5_1CILi128EEES8_NS7_ILi64EEEEEENS_10bfloat16_tEfNS_4arch4Sm80ELb1ELb0ELb1ELb0ELb0ELb0ELb0ELb0ELi2ELi4ELi4ELi4ELb0EEENS1_24CollectiveEpilogueBwdGQAISA_fSD_Li256ELb0ELb0EEENS1_25SingleTileBwdLPTSchedulerILb0ELi128ELb0EEEEEEEEEvNT_6ParamsE$_ZN4cute5tupleIJNS0_IJNS0_IJNS0_IJNS_1CILi8EEENS1_ILi1EEEEEES3_EEENS0_IJNS0_IJS3_S3_EEENS1_ILi2EEEEEEEEENS0_IJNS0_IJNS0_IJS3_NS1_ILi0EEEEEESA_EEENS0_IJNS0_IJSA_SA_EEEiEEEEEEEEC2ERKS9_RKSF_)
        /*6680*/ 	.word	0x00000000


	//----- nvinfo : EIATTR_FRAME_SIZE
	.align		4
.L_4384:
        /*6684*/ 	.byte	0x04, 0x11
        /*6686*/ 	.short	(.L_4386 - .L_4385)
	.align		4
.L_4385:
        /*6688*/ 	.word	index@($_ZN7cutlass13device_kernelIN5flash19enable_sm80_to_sm89INS1_16FlashAttnBwdSm80INS1_25CollectiveMainloopBwdSm80ILi2ELi2EN4cute5tupleIJNS5_1CILi128EEES8_NS7_ILi64EEEEEENS_10bfloat16_tEfNS_4arch4Sm80ELb1ELb0ELb1ELb0ELb0ELb0ELb0ELb0ELi2ELi4ELi4ELi4ELb0EEENS1_24CollectiveEpilogueBwdGQAISA_fSD_Li256ELb0ELb0EEENS1_25SingleTileBwdLPTSchedulerILb0ELi128ELb0EEEEEEEEEvNT_6ParamsE$_ZN4cute5tupleIJNS0_IJNS0_IJNS0_IJNS_1CILi8EEENS1_ILi1EEEEEENS0_IJS3_S3_EEEEEENS0_IJS3_NS1_ILi2EEEEEEEEENS0_IJNS0_IJNS0_IJS3_NS1_ILi0EEEEEENS0_IJSA_SA_EEEEEENS0_IJSA_iEEEEEEEEC2ERKS9_RKSF_)
        /*668c*/ 	.word	0x00000000


	//----- nvinfo : EIATTR_FRAME_SIZE
	.align		4
.L_4386:
        /*6690*/ 	.byte	0x04, 0x11
        /*6692*/ 	.short	(.L_4388 - .L_4387)
	.align		4
.L_4387:
        /*6694*/ 	.word	index@($_ZN7cutlass13device_kernelIN5flash19enable_sm80_to_sm89INS1_16FlashAttnBwdSm80INS1_25CollectiveMainloopBwdSm80ILi2ELi2EN4cute5tupleIJNS5_1CILi128EEES8_NS7_ILi64EEEEEENS_10bfloat16_tEfNS_4arch4Sm80ELb1ELb0ELb1ELb0ELb0ELb0ELb0ELb0ELi2ELi4ELi4ELi4ELb0EEENS1_24CollectiveEpilogueBwdGQAISA_fSD_Li256ELb0ELb0EEENS1_25SingleTileBwdLPTSchedulerILb0ELi128ELb0EEEEEEEEEvNT_6ParamsE$_ZN4cute3eso3ESOILb1ELb0EJNS_7SwizzleILi3ELi3ELi3EEENS_9MixedBitsILj0ELj432EEENS_6LayoutINS_5tupleIJNS7_IJNS_1CILi2EEES9_S9_EEES9_NS8_ILi8EEEEEENS7_IJNS7_IJNS8_ILi64EEESB_NS8_ILi512EEEEEENS8_ILi8192EEENS8_ILi1024EEEEEEEEEEC2ERKS3_RKS5_RKSJ_)
        /*6698*/ 	.word	0x00000000


	//----- nvinfo : EIATTR_FRAME_SIZE
	.align		4
.L_4388:
        /*669c*/ 	.byte	0x04, 0x11
        /*669e*/ 	.short	(.L_4390 - .L_4389)
	.align		4
.L_4389:
        /*66a0*/ 	.word	index@($_ZN7cutlass13device_kernelIN5flash19enable_sm80_to_sm89INS1_16FlashAttnBwdSm80INS1_25CollectiveMainloopBwdSm80ILi2ELi2EN4cute5tupleIJNS5_1CILi128EEES8_NS7_ILi64EEEEEENS_10bfloat16_tEfNS_4arch4Sm80ELb1ELb0ELb1ELb0ELb0ELb0ELb0ELb0ELi2ELi4ELi4ELi4ELb0EEENS1_24CollectiveEpilogueBwdGQAISA_fSD_Li256ELb0ELb0EEENS1_25SingleTileBwdLPTSchedulerILb0ELi128ELb0EEEEEEEEEvNT_6ParamsE$_ZN4cute3eso3ESOILb1ELb0EJNS_6LayoutINS_5tupleIJNS_1CILi4EEEEEENS3_IJNS4_ILi1EEEEEEEENS_10ViewEngineIPfEEEEC2ERKS9_RKSC_)
        /*66a4*/ 	.word	0x00000000


	//----- nvinfo : EIATTR_FRAME_SIZE
	.align		4
.L_4390:
        /*66a8*/ 	.byte	0x04, 0x11
        /*66aa*/ 	.short	(.L_4392 - .L_4391)
	.align		4
.L_4391:
        /*66ac*/ 	.word	index@($_ZN7cutlass13device_kernelIN5flash19enable_sm80_to_sm89INS1_16FlashAttnBwdSm80INS1_25CollectiveMainloopBwdSm80ILi2ELi2EN4cute5tupleIJNS5_1CILi128EEES8_NS7_ILi64EEEEEENS_10bfloat16_tEfNS_4arch4Sm80ELb1ELb0ELb1ELb0ELb0ELb0ELb0ELb0ELi2ELi4ELi4ELi4ELb0EEENS1_24CollectiveEpilogueBwdGQAISA_fSD_Li256ELb0ELb0EEENS1_25SingleTileBwdLPTSchedulerILb0ELi128ELb0EEEEEEEEEvNT_6ParamsE$_ZN4cute3eso3ESOILb1ELb0EJNS_6LayoutINS_5tupleIJNS_1CILi1EEENS4_ILi4EEEEEENS3_IJNS4_ILi0EEES5_EEEEENS_10ViewEngineIPfEEEEC2ERKSA_RKSD_)
        /*66b0*/ 	.word	0x00000000


	//----- nvinfo : EIATTR_FRAME_SIZE
	.align		4
.L_4392:
        /*66b4*/ 	.byte	0x04, 0x11
        /*66b6*/ 	.short	(.L_4394 - .L_4393)
	.align		4
.L_4393:
        /*66b8*/ 	.word	index@($_ZN7cutlass13device_kernelIN5flash19enable_sm80_to_sm89INS1_16FlashAttnBwdSm80INS1_25CollectiveMainloopBwdSm80ILi2ELi2EN4cute5tupleIJNS5_1CILi128EEES8_NS7_ILi64EEEEEENS_10bfloat16_tEfNS_4arch4Sm80ELb1ELb0ELb1ELb0ELb0ELb0ELb0ELb0ELi2ELi4ELi4ELi4ELb0EEENS1_24CollectiveEpilogueBwdGQAISA_fSD_Li256ELb0ELb0EEENS1_25SingleTileBwdLPTSchedulerILb0ELi128ELb0EEEEEEEEEvNT_6ParamsE$_ZN4cute3eso3ESOILb1ELb0EJNS_6LayoutINS_5tupleIJNS_1CILi1EEENS3_IJNS4_ILi2EEES6_EEEEEENS3_IJNS4_ILi0EEENS3_IJNS4_ILi8EEENS4_ILi64EEEEEEEEEEENS_10ViewEngineINS_8smem_ptrIPfEEEEEEC2ERKSE_RKSJ_)
        /*66bc*/ 	.word	0x00000000


	//----- nvinfo : EIATTR_FRAME_SIZE
	.align		4
.L_4394:
        /*66c0*/ 	.byte	0x04, 0x11
        /*66c2*/ 	.short	(.L_4396 - .L_4395)
	.align		4
.L_4395:
        /*66c4*/ 	.word	index@($_ZN7cutlass13device_kernelIN5flash19enable_sm80_to_sm89INS1_16FlashAttnBwdSm80INS1_25CollectiveMainloopBwdSm80ILi2ELi2EN4cute5tupleIJNS5_1CILi128EEES8_NS7_ILi64EEEEEENS_10bfloat16_tEfNS_4arch4Sm80ELb1ELb0ELb1ELb0ELb0ELb0ELb0ELb0ELi2ELi4ELi4ELi4ELb0EEENS1_24CollectiveEpilogueBwdGQAISA_fSD_Li256ELb0ELb0EEENS1_25SingleTileBwdLPTSchedulerILb0ELi128ELb0EEEEEEEEEvNT_6ParamsE$_ZN4cute3eso3ESOILb1ELb0EJNS_6LayoutINS_5tupleIJNS3_IJNS_1CILi8EEENS4_ILi1EEEEEENS4_ILi4EEES8_EEENS3_IJNS3_IJS6_NS4_ILi0EEEEEES5_NS4_ILi32EEEEEEEENS_10ViewEngineIPN7cutlass10bfloat16_tEEEEEC2ERKSE_RKSJ_)
        /*66c8*/ 	.word	0x00000000


	//----- nvinfo : EIATTR_FRAME_SIZE
	.align		4
.L_4396:
        /*66cc*/ 	.byte	0x04, 0x11
        /*66ce*/ 	.short	(.L_4398 - .L_4397)
	.align		4
.L_4397:
        /*66d0*/ 	.word	index@($_ZN7cutlass13device_kernelIN5flash19enable_sm80_to_sm89INS1_16FlashAttnBwdSm80INS1_25CollectiveMainloopBwdSm80ILi2ELi2EN4cute5tupleIJNS5_1CILi128EEES8_NS7_ILi64EEEEEENS_10bfloat16_tEfNS_4arch4Sm80ELb1ELb0ELb1ELb0ELb0ELb0ELb0ELb0ELi2ELi4ELi4ELi4ELb0EEENS1_24CollectiveEpilogueBwdGQAISA_fSD_Li256ELb0ELb0EEENS1_25SingleTileBwdLPTSchedulerILb0ELi128ELb0EEEEEEEEEvNT_6ParamsE$_ZN4cute3eso3ESOILb1ELb0EJNS_6LayoutINS_5tupleIJNS3_IJNS_1CILi8EEENS4_ILi1EEEEEENS4_ILi4EEES6_EEENS3_IJNS3_IJS6_NS4_ILi0EEEEEENS4_ILi2048EEESA_EEEEEiEEC2ERKSE_RKi)
        /*66d4*/ 	.word	0x00000000


	//----- nvinfo : EIATTR_FRAME_SIZE
	.align		4
.L_4398:
        /*66d8*/ 	.byte	0x04, 0x11
        /*66da*/ 	.short	(.L_4400 - .L_4399)
	.align		4
.L_4399:
        /*66dc*/ 	.word	index@($_ZN7cutlass13device_kernelIN5flash19enable_sm80_to_sm89INS1_16FlashAttnBwdSm80INS1_25CollectiveMainloopBwdSm80ILi2ELi2EN4cute5tupleIJNS5_1CILi128EEES8_NS7_ILi64EEEEEENS_10bfloat16_tEfNS_4arch4Sm80ELb1ELb0ELb1ELb0ELb0ELb0ELb0ELb0ELi2ELi4ELi4ELi4ELb0EEENS1_24CollectiveEpilogueBwdGQAISA_fSD_Li256ELb0ELb0EEENS1_25SingleTileBwdLPTSchedulerILb0ELi128ELb0EEEEEEEEEvNT_6ParamsE$_ZN4cute3eso3ESOILb1ELb0EJNS_6LayoutINS_5tupleIJNS3_IJNS_1CILi8EEENS4_ILi1EEEEEENS4_ILi4EEES6_EEENS3_IJNS3_IJS6_NS4_ILi0EEEEEENS4_ILi2048EEESA_EEEEENS_10ViewEngineINS_8smem_ptrIPN7cutlass10bfloat16_tEEEEEEEC2ERKSE_RKSL_)
        /*66e0*/ 	.word	0x00000000


	//----- nvinfo : EIATTR_FRAME_SIZE
	.align		4
.L_4400:
        /*66e4*/ 	.byte	0x04, 0x11
        /*66e6*/ 	.short	(.L_4402 - .L_4401)
	.align		4
.L_4401:
        /*66e8*/ 	.word	index@($_ZN7cutlass13device_kernelIN5flash19enable_sm80_to_sm89INS1_16FlashAttnBwdSm80INS1_25CollectiveMainloopBwdSm80ILi2ELi2EN4cute5tupleIJNS5_1CILi128EEES8_NS7_ILi64EEEEEENS_10bfloat16_tEfNS_4arch4Sm80ELb1ELb0ELb1ELb0ELb0ELb0ELb0ELb0ELi2ELi4ELi4ELi4ELb0EEENS1_24CollectiveEpilogueBwdGQAISA_fSD_Li256ELb0ELb0EEENS1_25SingleTileBwdLPTSchedulerILb0ELi128ELb0EEEEEEEEEvNT_6ParamsE$_ZN4cute3eso3ESOILb1ELb0EJNS_6LayoutINS_5tupleIJNS3_IJNS_1CILi8EEENS4_ILi1EEEEEENS4_ILi4EEEEEENS3_IJNS3_IJS6_NS4_ILi0EEEEEES5_EEEEEiEEC2ERKSD_RKi)
        /*66ec*/ 	.word	0x00000000


	//----- nvinfo : EIATTR_FRAME_SIZE
	.align		4
.L_4402:
        /*66f0*/ 	.byte	0x04, 0x11
        /*66f2*/ 	.short	(.L_4404 - .L_4403)
	.align		4
.L_4403:
        /*66f4*/ 	.word	index@($_ZN7cutlass13device_kernelIN5flash19enable_sm80_to_sm89INS1_16FlashAttnBwdSm80INS1_25CollectiveMainloopBwdSm80ILi2ELi2EN4cute5tupleIJNS5_1CILi128EEES8_NS7_ILi64EEEEEENS_10bfloat16_tEfNS_4arch4Sm80ELb1ELb0ELb1ELb0ELb0ELb0ELb0ELb0ELi2ELi4ELi4ELi4ELb0EEENS1_24CollectiveEpilogueBwdGQAISA_fSD_Li256ELb0ELb0EEENS1_25SingleTileBwdLPTSchedulerILb0ELi128ELb0EEEEEEEEEvNT_6ParamsE$_ZN4cute3eso3ESOILb1ELb0EJNS_6LayoutINS_5tupleIJNS3_IJNS_1CILi8EEENS4_ILi1EEEEEENS4_ILi4EEEEEENS3_IJNS3_IJS6_NS4_ILi0EEEEEES5_EEEEENS_10ViewEngineIPN7cutlass10bfloat16_tEEEEEC2ERKSD_RKSI_)
        /*66f8*/ 	.word	0x00000000


	//----- nvinfo : EIATTR_FRAME_SIZE
	.align		4
.L_4404:
        /*66fc*/ 	.byte	0x04, 0x11
        /*66fe*/ 	.short	(.L_4406 - .L_4405)
	.align		4
.L_4405:
        /*6700*/ 	.word	index@($_ZN7cutlass13device_kernelIN5flash19enable_sm80_to_sm89INS1_16FlashAttnBwdSm80INS1_25CollectiveMainloopBwdSm80ILi2ELi2EN4cute5tupleIJNS5_1CILi128EEES8_NS7_ILi64EEEEEENS_10bfloat16_tEfNS_4arch4Sm80ELb1ELb0ELb1ELb0ELb0ELb0ELb0ELb0ELi2ELi4ELi4ELi4ELb0EEENS1_24CollectiveEpilogueBwdGQAISA_fSD_Li256ELb0ELb0EEENS1_25SingleTileBwdLPTSchedulerILb0ELi128ELb0EEEEEEEEEvNT_6ParamsE$_ZN4cute3eso3ESOILb1ELb0EJNS_6LayoutINS_5tupleIJNS3_IJNS_1CILi8EEENS4_ILi1EEEEEENS4_ILi4EEEEEENS3_IJNS3_IJS6_NS4_ILi0EEEEEENS4_ILi2048EEEEEEEEiEEC2ERKSE_RKi)
        /*6704*/ 	.word	0x00000000


	//----- nvinfo : EIATTR_FRAME_SIZE
	.align		4
.L_4406:
        /*6708*/ 	.byte	0x04, 0x11
        /*670a*/ 	.short	(.L_4408 - .L_4407)
	.align		4
.L_4407:
        /*670c*/ 	.word	index@($_ZN7cutlass13device_kernelIN5flash19enable_sm80_to_sm89INS1_16FlashAttnBwdSm80INS1_25CollectiveMainloopBwdSm80ILi2ELi2EN4cute5tupleIJNS5_1CILi128EEES8_NS7_ILi64EEEEEENS_10bfloat16_tEfNS_4arch4Sm80ELb1ELb0ELb1ELb0ELb0ELb0ELb0ELb0ELi2ELi4ELi4ELi4ELb0EEENS1_24CollectiveEpilogueBwdGQAISA_fSD_Li256ELb0ELb0EEENS1_25SingleTileBwdLPTSchedulerILb0ELi128ELb0EEEEEEEEEvNT_6ParamsE$_ZN4cute3eso3ESOILb1ELb0EJNS_6LayoutINS_5tupleIJNS3_IJNS_1CILi8EEENS4_ILi1EEEEEENS4_ILi4EEEEEENS3_IJNS3_IJS6_NS4_ILi0EEEEEENS4_ILi2048EEEEEEEENS_10ViewEngineINS_8smem_ptrIPN7cutlass10bfloat16_tEEEEEEEC2ERKSE_RKSL_)
        /*6710*/ 	.word	0x00000000


	//----- nvinfo : EIATTR_FRAME_SIZE
	.align		4
.L_4408:
        /*6714*/ 	.byte	0x04, 0x11
        /*6716*/ 	.short	(.L_4410 - .L_4409)
	.align		4
.L_4409:
        /*6718*/ 	.word	index@($_ZN7cutlass13device_kernelIN5flash19enable_sm80_to_sm89INS1_16FlashAttnBwdSm80INS1_25CollectiveMainloopBwdSm80ILi2ELi2EN4cute5tupleIJNS5_1CILi128EEES8_NS7_ILi64EEEEEENS_10bfloat16_tEfNS_4arch4Sm80ELb1ELb0ELb1ELb0ELb0ELb0ELb0ELb0ELi2ELi4ELi4ELi4ELb0EEENS1_24CollectiveEpilogueBwdGQAISA_fSD_Li256ELb0ELb0EEENS1_25SingleTileBwdLPTSchedulerILb0ELi128ELb0EEEEEEEEEvNT_6ParamsE$_ZN4cute3eso3ESOILb1ELb0EJNS_6LayoutINS_5tupleIJNS3_IJNS_1CILi8EEENS4_ILi1EEEEEENS4_ILi2EEES5_EEENS3_IJNS3_IJS6_NS4_ILi0EEEEEENS4_ILi64EEES5_EEEEENS_10ViewEngineIPN7cutlass10bfloat16_tEEEEEC2ERKSE_RKSJ_)
        /*671c*/ 	.word	0x00000000


	//----- nvinfo : EIATTR_FRAME_SIZE
	.align		4
.L_4410:
        /*6720*/ 	.byte	0x04, 0x11
        /*6722*/ 	.short	(.L_4412 - .L_4411)
	.align		4
.L_4411:
        /*6724*/ 	.word	index@($_ZN7cutlass13device_kernelIN5flash19enable_sm80_to_sm89INS1_16FlashAttnBwdSm80INS1_25CollectiveMainloopBwdSm80ILi2ELi2EN4cute5tupleIJNS5_1CILi128EEES8_NS7_ILi64EEEEEENS_10bfloat16_tEfNS_4arch4Sm80ELb1ELb0ELb1ELb0ELb0ELb0ELb0ELb0ELi2ELi4ELi4ELi4ELb0EEENS1_24CollectiveEpilogueBwdGQAISA_fSD_Li256ELb0ELb0EEENS1_25SingleTileBwdLPTSchedulerILb0ELi128ELb0EEEEEEEEEvNT_6ParamsE$_ZN4cute3eso3ESOILb1ELb0EJNS_6LayoutINS_5tupleIJNS3_IJNS_1CILi8EEENS4_ILi1EEEEEENS4_ILi2EEENS4_ILi4EEEEEENS3_IJNS3_IJS6_NS4_ILi0EEEEEES5_NS4_ILi16EEEEEEEENS_10ViewEngineIPN7cutlass10bfloat16_tEEEEEC2ERKSF_RKSK_)
        /*6728*/ 	.word	0x00000000


	//----- nvinfo : EIATTR_FRAME_SIZE
	.align		4
.L_4412:
        /*672c*/ 	.byte	0x04, 0x11
        /*672e*/ 	.short	(.L_4414 - .L_4413)
	.align		4
.L_4413:
        /*6730*/ 	.word	index@($_ZN7cutlass13device_kernelIN5flash19enable_sm80_to_sm89INS1_16FlashAttnBwdSm80INS1_25CollectiveMainloopBwdSm80ILi2ELi2EN4cute5tupleIJNS5_1CILi128EEES8_NS7_ILi64EEEEEENS_10bfloat16_tEfNS_4arch4Sm80ELb1ELb0ELb1ELb0ELb0ELb0ELb0ELb0ELi2ELi4ELi4ELi4ELb0EEENS1_24CollectiveEpilogueBwdGQAISA_fSD_Li256ELb0ELb0EEENS1_25SingleTileBwdLPTSchedulerILb0ELi128ELb0EEEEEEEEEvNT_6ParamsE$_ZN4cute3eso3ESOILb1ELb0EJNS_6LayoutINS_5tupleIJNS3_IJNS_1CILi8EEENS4_ILi1EEEEEENS4_ILi2EEENS3_IJNS4_ILi4EEES8_EEEEEENS3_IJNS3_IJS6_NS4_ILi0EEEEEES5_NS3_IJNS4_ILi32EEENS4_ILi16EEEEEEEEEEENS_10ViewEngineIPN7cutlass10bfloat16_tEEEEEC2ERKSI_RKSN_)
        /*6734*/ 	.word	0x00000000


	//----- nvinfo : EIATTR_FRAME_SIZE
	.align		4
.L_4414:
        /*6738*/ 	.byte	0x04, 0x11
        /*673a*/ 	.short	(.L_4416 - .L_4415)
	.align		4
.L_4415:
        /*673c*/ 	.word	index@($_ZN7cutlass13device_kernelIN5flash19enable_sm80_to_sm89INS1_16FlashAttnBwdSm80INS1_25CollectiveMainloopBwdSm80ILi2ELi2EN4cute5tupleIJNS5_1CILi128EEES8_NS7_ILi64EEEEEENS_10bfloat16_tEfNS_4arch4Sm80ELb1ELb0ELb1ELb0ELb0ELb0ELb0ELb0ELi2ELi4ELi4ELi4ELb0EEENS1_24CollectiveEpilogueBwdGQAISA_fSD_Li256ELb0ELb0EEENS1_25SingleTileBwdLPTSchedulerILb0ELi128ELb0EEEEEEEEEvNT_6ParamsE$_ZN4cute3eso3ESOILb1ELb0EJNS_6LayoutINS_5tupleIJNS3_IJNS_1CILi8EEENS4_ILi1EEEEEENS4_ILi2EEEEEENS3_IJNS3_IJS6_NS4_ILi0EEEEEES5_EEEEEiEEC2ERKSD_RKi)
        /*6740*/ 	.word	0x00000000


	//----- nvinfo : EIATTR_FRAME_SIZE
	.align		4
.L_4416:
        /*6744*/ 	.byte	0x04, 0x11
        /*6746*/ 	.short	(.L_4418 - .L_4417)
	.align		4
.L_4417:
        /*6748*/ 	.word	index@($_ZN7cutlass13device_kernelIN5flash19enable_sm80_to_sm89INS1_16FlashAttnBwdSm80INS1_25CollectiveMainloopBwdSm80ILi2ELi2EN4cute5tupleIJNS5_1CILi128EEES8_NS7_ILi64EEEEEENS_10bfloat16_tEfNS_4arch4Sm80ELb1ELb0ELb1ELb0ELb0ELb0ELb0ELb0ELi2ELi4ELi4ELi4ELb0EEENS1_24CollectiveEpilogueBwdGQAISA_fSD_Li256ELb0ELb0EEENS1_25SingleTileBwdLPTSchedulerILb0ELi128ELb0EEEEEEEEEvNT_6ParamsE$_ZN4cute3eso3ESOILb1ELb0EJNS_6LayoutINS_5tupleIJNS3_IJNS_1CILi8EEENS4_ILi1EEEEEENS4_ILi2EEEEEENS3_IJNS3_IJS6_NS4_ILi0EEEEEES5_EEEEENS_10ViewEngineIPN7cutlass10bfloat16_tEEEEEC2ERKSD_RKSI_)
        /*674c*/ 	.word	0x00000000


	//----- nvinfo : EIATTR_FRAME_SIZE
	.align		4
.L_4418:
        /*6750*/ 	.byte	0x04, 0x11
        /*6752*/ 	.short	(.L_4420 - .L_4419)
	.align		4
.L_4419:
        /*6754*/ 	.word	index@($_ZN7cutlass13device_kernelIN5flash19enable_sm80_to_sm89INS1_16FlashAttnBwdSm80INS1_25CollectiveMainloopBwdSm80ILi2ELi2EN4cute5tupleIJNS5_1CILi128EEES8_NS7_ILi64EEEEEENS_10bfloat16_tEfNS_4arch4Sm80ELb1ELb0ELb1ELb0ELb0ELb0ELb0ELb0ELi2ELi4ELi4ELi4ELb0EEENS1_24CollectiveEpilogueBwdGQAISA_fSD_Li256ELb0ELb0EEENS1_25SingleTileBwdLPTSchedulerILb0ELi128ELb0EEEEEEEEEvNT_6ParamsE$_ZN4cute3eso3ESOILb1ELb0EJNS_6LayoutINS_5tupleIJNS3_IJNS_1CILi8EEENS4_ILi1EEEEEENS4_ILi2EEEEEENS3_IJNS3_IJS6_NS4_ILi0EEEEEENS4_ILi8192EEEEEEEEiEEC2ERKSE_RKi)
        /*6758*/ 	.word	0x00000000


	//----- nvinfo : EIATTR_FRAME_SIZE
	.align		4
.L_4420:
        /*675c*/ 	.byte	0x04, 0x11
        /*675e*/ 	.short	(.L_4422 - .L_4421)
	.align		4
.L_4421:
        /*6760*/ 	.word	index@($_ZN7cutlass13device_kernelIN5flash19enable_sm80_to_sm89INS1_16FlashAttnBwdSm80INS1_25CollectiveMainloopBwdSm80ILi2ELi2EN4cute5tupleIJNS5_1CILi128EEES8_NS7_ILi64EEEEEENS_10bfloat16_tEfNS_4arch4Sm80ELb1ELb0ELb1ELb0ELb0ELb0ELb0ELb0ELi2ELi4ELi4ELi4ELb0EEENS1_24CollectiveEpilogueBwdGQAISA_fSD_Li256ELb0ELb0EEENS1_25SingleTileBwdLPTSchedulerILb0ELi128ELb0EEEEEEEEEvNT_6ParamsE$_ZN4cute3eso3ESOILb1ELb0EJNS_6LayoutINS_5tupleIJNS3_IJNS_1CILi8EEENS4_ILi1EEEEEENS4_ILi2EEEEEENS3_IJNS3_IJS6_NS4_ILi0EEEEEENS4_ILi8192EEEEEEEENS_10ViewEngineINS_8smem_ptrIPN7cutlass10bfloat16_tEEEEEEEC2ERKSE_RKSL_)
        /*6764*/ 	.word	0x00000000


	//----- nvinfo : EIATTR_FRAME_SIZE
	.align		4
.L_4422:
        /*6768*/ 	.byte	0x04, 0x11
        /*676a*/ 	.short	(.L_4424 - .L_4423)
	.align		4
.L_4423:
        /*676c*/ 	.word	index@($_ZN7cutlass13device_kernelIN5flash19enable_sm80_to_sm89INS1_16FlashAttnBwdSm80INS1_25CollectiveMainloopBwdSm80ILi2ELi2EN4cute5tupleIJNS5_1CILi128EEES8_NS7_ILi64EEEEEENS_10bfloat16_tEfNS_4arch4Sm80ELb1ELb0ELb1ELb0ELb0ELb0ELb0ELb0ELi2ELi4ELi4ELi4ELb0EEENS1_24CollectiveEpilogueBwdGQAISA_fSD_Li256ELb0ELb0EEENS1_25SingleTileBwdLPTSchedulerILb0ELi128ELb0EEEEEEEEEvNT_6ParamsE$_ZN4cute3eso3ESOILb1ELb0EJNS_6LayoutINS_5tupleIJNS3_IJNS_1CILi8EEENS4_ILi1EEEEEENS4_ILi2EEEEEENS3_IJNS3_IJS6_NS4_ILi0EEEEEENS4_ILi64EEEEEEEEiEEC2ERKSE_RKi)
        /*6770*/ 	.word	0x00000000


	//----- nvinfo : EIATTR_FRAME_SIZE
	.align		4
.L_4424:
        /*6774*/ 	.byte	0x04, 0x11
        /*6776*/ 	.short	(.L_4426 - .L_4425)
	.align		4
.L_4425:
        /*6778*/ 	.word	index@($_ZN7cutlass13device_kernelIN5flash19enable_sm80_to_sm89INS1_16FlashAttnBwdSm80INS1_25CollectiveMainloopBwdSm80ILi2ELi2EN4cute5tupleIJNS5_1CILi128EEES8_NS7_ILi64EEEEEENS_10bfloat16_tEfNS_4arch4Sm80ELb1ELb0ELb1ELb0ELb0ELb0ELb0ELb0ELi2ELi4ELi4ELi4ELb0EEENS1_24CollectiveEpilogueBwdGQAISA_fSD_Li256ELb0ELb0EEENS1_25SingleTileBwdLPTSchedulerILb0ELi128ELb0EEEEEEEEEvNT_6ParamsE$_ZN4cute3eso3ESOILb1ELb0EJNS_6LayoutINS_5tupleIJNS3_IJNS_1CILi8EEENS4_ILi1EEEEEENS4_ILi2EEEEEENS3_IJNS3_IJS6_NS4_ILi0EEEEEENS4_ILi64EEEEEEEENS_10ViewEngineIPN7cutlass10bfloat16_tEEEEEC2ERKSE_RKSJ_)
        /*677c*/ 	.word	0x00000000


	//----- nvinfo : EIATTR_FRAME_SIZE
	.align		4
.L_4426:
        /*6780*/ 	.byte	0x04, 0x11
        /*6782*/ 	.short	(.L_4428 - .L_4427)
	.align		4
.L_4427:
        /*6784*/ 	.word	index@($_ZN7cutlass13device_kernelIN5flash19enable_sm80_to_sm89INS1_16FlashAttnBwdSm80INS1_25CollectiveMainloopBwdSm80ILi2ELi2EN4cute5tupleIJNS5_1CILi128EEES8_NS7_ILi64EEEEEENS_10bfloat16_tEfNS_4arch4Sm80ELb1ELb0ELb1ELb0ELb0ELb0ELb0ELb0ELi2ELi4ELi4ELi4ELb0EEENS1_24CollectiveEpilogueBwdGQAISA_fSD_Li256ELb0ELb0EEENS1_25SingleTileBwdLPTSchedulerILb0ELi128ELb0EEEEEEEEEvNT_6ParamsE$_ZN4cute3eso3ESOILb1ELb0EJNS_6LayoutINS_5tupleIJNS3_IJNS_1CILi8EEENS4_ILi1EEEEEENS4_ILi2EEEEEENS3_IJNS3_IJS6_NS4_ILi0EEEEEENS4_ILi4096EEEEEEEEiEEC2ERKSE_RKi)
        /*6788*/ 	.word	0x00000000


	//----- nvinfo : EIATTR_FRAME_SIZE
	.align		4
.L_4428:
        /*678c*/ 	.byte	0x04, 0x11
        /*678e*/ 	.short	(.L_4430 - .L_4429)
	.align		4
.L_4429:
        /*6790*/ 	.word	index@($_ZN7cutlass13device_kernelIN5flash19enable_sm80_to_sm89INS1_16FlashAttnBwdSm80INS1_25CollectiveMainloopBwdSm80ILi2ELi2EN4cute5tupleIJNS5_1CILi128EEES8_NS7_ILi64EEEEEENS_10bfloat16_tEfNS_4arch4Sm80ELb1ELb0ELb1ELb0ELb0ELb0ELb0ELb0ELi2ELi4ELi4ELi4ELb0EEENS1_24CollectiveEpilogueBwdGQAISA_fSD_Li256ELb0ELb0EEENS1_25SingleTileBwdLPTSchedulerILb0ELi128ELb0EEEEEEEEEvNT_6ParamsE$_ZN4cute3eso3ESOILb1ELb0EJNS_6LayoutINS_5tupleIJNS3_IJNS_1CILi8EEENS4_ILi1EEEEEENS4_ILi2EEEEEENS3_IJNS3_IJS6_NS4_ILi0EEEEEENS4_ILi4096EEEEEEEENS_10ViewEngineINS_8smem_ptrIPN7cutlass10bfloat16_tEEEEEEEC2ERKSE_RKSL_)
        /*6794*/ 	.word	0x00000000


	//----- nvinfo : EIATTR_FRAME_SIZE
	.align		4
.L_4430:
        /*6798*/ 	.byte	0x04, 0x11
        /*679a*/ 	.short	(.L_4432 - .L_4431)
	.align		4
.L_4431:
        /*679c*/ 	.word	index@($_ZN7cutlass13device_kernelIN5flash19enable_sm80_to_sm89INS1_16FlashAttnBwdSm80INS1_25CollectiveMainloopBwdSm80ILi2ELi2EN4cute5tupleIJNS5_1CILi128EEES8_NS7_ILi64EEEEEENS_10bfloat16_tEfNS_4arch4Sm80ELb1ELb0ELb1ELb0ELb0ELb0ELb0ELb0ELi2ELi4ELi4ELi4ELb0EEENS1_24CollectiveEpilogueBwdGQAISA_fSD_Li256ELb0ELb0EEENS1_25SingleTileBwdLPTSchedulerILb0ELi128ELb0EEEEEEEEEvNT_6ParamsE$_ZN4cute3eso3ESOILb1ELb0EJNS_6LayoutINS_5tupleIJNS3_IJNS_1CILi8EEENS4_ILi1EEEEEENS3_IJNS4_ILi4EEEEEEEEENS3_IJNS3_IJS6_NS4_ILi0EEEEEENS3_IJS5_EEEEEEEENS_10ViewEngineIPN7cutlass10bfloat16_tEEEEEC2ERKSF_RKSK_)
        /*67a0*/ 	.word	0x00000000


	//----- nvinfo : EIATTR_FRAME_SIZE
	.align		4
.L_4432:
        /*67a4*/ 	.byte	0x04, 0x11
        /*67a6*/ 	.short	(.L_4434 - .L_4433)
	.align		4
.L_4433:
        /*67a8*/ 	.word	index@($_ZN7cutlass13device_kernelIN5flash19enable_sm80_to_sm89INS1_16FlashAttnBwdSm80INS1_25CollectiveMainloopBwdSm80ILi2ELi2EN4cute5tupleIJNS5_1CILi128EEES8_NS7_ILi64EEEEEENS_10bfloat16_tEfNS_4arch4Sm80ELb1ELb0ELb1ELb0ELb0ELb0ELb0ELb0ELi2ELi4ELi4ELi4ELb0EEENS1_24CollectiveEpilogueBwdGQAISA_fSD_Li256ELb0ELb0EEENS1_25SingleTileBwdLPTSchedulerILb0ELi128ELb0EEEEEEEEEvNT_6ParamsE$_ZN4cute3eso3ESOILb1ELb0EJNS_6LayoutINS_5tupleIJNS3_IJNS_1CILi8EEENS4_ILi1EEEEEENS3_IJNS4_ILi4EEEEEEEEENS3_IJNS3_IJS6_NS4_ILi0EEEEEENS3_IJNS4_ILi2048EEEEEEEEEEENS_10ViewEngineINS_8smem_ptrIPN7cutlass10bfloat16_tEEEEEEEC2ERKSG_RKSN_)
        /*67ac*/ 	.word	0x00000000


	//----- nvinfo : EIATTR_FRAME_SIZE
	.align		4
.L_4434:
        /*67b0*/ 	.byte	0x04, 0x11
        /*67b2*/ 	.short	(.L_4436 - .L_4435)
	.align		4
.L_4435:
        /*67b4*/ 	.word	index@($_ZN7cutlass13device_kernelIN5flash19enable_sm80_to_sm89INS1_16FlashAttnBwdSm80INS1_25CollectiveMainloopBwdSm80ILi2ELi2EN4cute5tupleIJNS5_1CILi128EEES8_NS7_ILi64EEEEEENS_10bfloat16_tEfNS_4arch4Sm80ELb1ELb0ELb1ELb0ELb0ELb0ELb0ELb0ELi2ELi4ELi4ELi4ELb0EEENS1_24CollectiveEpilogueBwdGQAISA_fSD_Li256ELb0ELb0EEENS1_25SingleTileBwdLPTSchedulerILb0ELi128ELb0EEEEEEEEEvNT_6ParamsE$_ZN4cute3eso3ESOILb1ELb0EJNS_6LayoutINS_5tupleIJNS3_IJNS_1CILi8EEENS4_ILi1EEEEEENS3_IJNS4_ILi2EEEEEEEEENS3_IJNS3_IJS6_NS4_ILi0EEEEEENS3_IJS5_EEEEEEEENS_10ViewEngineIPN7cutlass10bfloat16_tEEEEEC2ERKSF_RKSK_)
        /*67b8*/ 	.word	0x00000000


	//----- nvinfo : EIATTR_FRAME_SIZE
	.align		4
.L_4436:
        /*67bc*/ 	.byte	0x04, 0x11
        /*67be*/ 	.short	(.L_4438 - .L_4437)
	.align		4
.L_4437:
        /*67c0*/ 	.word	index@($_ZN7cutlass13device_kernelIN5flash19enable_sm80_to_sm89INS1_16FlashAttnBwdSm80INS1_25CollectiveMainloopBwdSm80ILi2ELi2EN4cute5tupleIJNS5_1CILi128EEES8_NS7_ILi64EEEEEENS_10bfloat16_tEfNS_4arch4Sm80ELb1ELb0ELb1ELb0ELb0ELb0ELb0ELb0ELi2ELi4ELi4ELi4ELb0EEENS1_24CollectiveEpilogueBwdGQAISA_fSD_Li256ELb0ELb0EEENS1_25SingleTileBwdLPTSchedulerILb0ELi128ELb0EEEEEEEEEvNT_6ParamsE$_ZN4cute3eso3ESOILb1ELb0EJNS_6LayoutINS_5tupleIJNS3_IJNS_1CILi8EEENS4_ILi1EEEEEENS3_IJNS4_ILi2EEEEEEEEENS3_IJNS3_IJS6_NS4_ILi0EEEEEENS3_IJNS4_ILi8192EEEEEEEEEEENS_10ViewEngineINS_8smem_ptrIPN7cutlass10bfloat16_tEEEEEEEC2ERKSG_RKSN_)
        /*67c4*/ 	.word	0x00000000


	//----- nvinfo : EIATTR_FRAME_SIZE
	.align		4
.L_4438:
        /*67c8*/ 	.byte	0x04, 0x11
        /*67ca*/ 	.short	(.L_4440 - .L_4439)
	.align		4
.L_4439:
        /*67cc*/ 	.word	index@($_ZN7cutlass13device_kernelIN5flash19enable_sm80_to_sm89INS1_16FlashAttnBwdSm80INS1_25CollectiveMainloopBwdSm80ILi2ELi2EN4cute5tupleIJNS5_1CILi128EEES8_NS7_ILi64EEEEEENS_10bfloat16_tEfNS_4arch4Sm80ELb1ELb0ELb1ELb0ELb0ELb0ELb0ELb0ELi2ELi4ELi4ELi4ELb0EEENS1_24CollectiveEpilogueBwdGQAISA_fSD_Li256ELb0ELb0EEENS1_25SingleTileBwdLPTSchedulerILb0ELi128ELb0EEEEEEEEEvNT_6ParamsE$_ZN4cute3eso3ESOILb1ELb0EJNS_6LayoutINS_5tupleIJNS3_IJNS_1CILi8EEENS4_ILi1EEEEEENS3_IJNS4_ILi2EEEEEEEEENS3_IJNS3_IJS6_NS4_ILi0EEEEEENS3_IJNS4_ILi64EEEEEEEEEEENS_10ViewEngineIPN7cutlass10bfloat16_tEEEEEC2ERKSG_RKSL_)
        /*67d0*/ 	.word	0x00000000


	//----- nvinfo : EIATTR_FRAME_SIZE
	.align		4
.L_4440:
        /*67d4*/ 	.byte	0x04, 0x11
        /*67d6*/ 	.short	(.L_4442 - .L_4441)
	.align		4
.L_4441:
        /*67d8*/ 	.word	index@($_ZN7cutlass13device_kernelIN5flash19enable_sm80_to_sm89INS1_16FlashAttnBwdSm80INS1_25CollectiveMainloopBwdSm80ILi2ELi2EN4cute5tupleIJNS5_1CILi128EEES8_NS7_ILi64EEEEEENS_10bfloat16_tEfNS_4arch4Sm80ELb1ELb0ELb1ELb0ELb0ELb0ELb0ELb0ELi2ELi4ELi4ELi4ELb0EEENS1_24CollectiveEpilogueBwdGQAISA_fSD_Li256ELb0ELb0EEENS1_25SingleTileBwdLPTSchedulerILb0ELi128ELb0EEEEEEEEEvNT_6ParamsE$_ZN4cute3eso3ESOILb1ELb0EJNS_6LayoutINS_5tupleIJNS3_IJNS_1CILi8EEENS4_ILi1EEEEEENS3_IJNS4_ILi2EEEEEEEEENS3_IJNS3_IJS6_NS4_ILi0EEEEEENS3_IJNS4_ILi4096EEEEEEEEEEENS_10ViewEngineINS_8smem_ptrIPN7cutlass10bfloat16_tEEEEEEEC2ERKSG_RKSN_)
        /*67dc*/ 	.word	0x00000000


	//----- nvinfo : EIATTR_FRAME_SIZE
	.align		4
.L_4442:
        /*67e0*/ 	.byte	0x04, 0x11
        /*67e2*/ 	.short	(.L_4444 - .L_4443)
	.align		4
.L_4443:
        /*67e4*/ 	.word	index@($_ZN7cutlass13device_kernelIN5flash19enable_sm80_to_sm89INS1_16FlashAttnBwdSm80INS1_25CollectiveMainloopBwdSm80ILi2ELi2EN4cute5tupleIJNS5_1CILi128EEES8_NS7_ILi64EEEEEENS_10bfloat16_tEfNS_4arch4Sm80ELb1ELb0ELb1ELb0ELb0ELb0ELb0ELb0ELi2ELi4ELi4ELi4ELb0EEENS1_24CollectiveEpilogueBwdGQAISA_fSD_Li256ELb0ELb0EEENS1_25SingleTileBwdLPTSchedulerILb0ELi128ELb0EEEEEEEEEvNT_6ParamsE$_ZN4cute3eso3ESOILb1ELb0EJNS_6LayoutINS_5tupleIJNS3_IJNS_1CILi8EEENS4_ILi1EEEEEEEEENS3_IJNS3_IJS6_NS4_ILi0EEEEEEEEEEElEEC2ERKSC_RKl)
        /*67e8*/ 	.word	0x00000000


	//----- nvinfo : EIATTR_FRAME_SIZE
	.align		4
.L_4444:
        /*67ec*/ 	.byte	0x04, 0x11
        /*67ee*/ 	.short	(.L_4446 - .L_4445)
	.align		4
.L_4445:
        /*67f0*/ 	.word	index@($_ZN7cutlass13device_kernelIN5flash19enable_sm80_to_sm89INS1_16FlashAttnBwdSm80INS1_25CollectiveMainloopBwdSm80ILi2ELi2EN4cute5tupleIJNS5_1CILi128EEES8_NS7_ILi64EEEEEENS_10bfloat16_tEfNS_4arch4Sm80ELb1ELb0ELb1ELb0ELb0ELb0ELb0ELb0ELi2ELi4ELi4ELi4ELb0EEENS1_24CollectiveEpilogueBwdGQAISA_fSD_Li256ELb0ELb0EEENS1_25SingleTileBwdLPTSchedulerILb0ELi128ELb0EEEEEEEEEvNT_6ParamsE$_ZN4cute3eso3ESOILb1ELb0EJNS_6LayoutINS_5tupleIJNS3_IJNS_1CILi8EEENS4_ILi1EEEEEEEEENS3_IJNS3_IJS6_NS4_ILi0EEEEEEEEEEEiEEC2ERKSC_RKi)
        /*67f4*/ 	.word	0x00000000


	//----- nvinfo : EIATTR_FRAME_SIZE
	.align		4
.L_4446:
        /*67f8*/ 	.byte	0x04, 0x11
        /*67fa*/ 	.short	(.L_4448 - .L_4447)
	.align		4
.L_4447:
        /*67fc*/ 	.word	index@($_ZN7cutlass13device_kernelIN5flash19enable_sm80_to_sm89INS1_16FlashAttnBwdSm80INS1_25CollectiveMainloopBwdSm80ILi2ELi2EN4cute5tupleIJNS5_1CILi128EEES8_NS7_ILi64EEEEEENS_10bfloat16_tEfNS_4arch4Sm80ELb1ELb0ELb1ELb0ELb0ELb0ELb0ELb0ELi2ELi4ELi4ELi4ELb0EEENS1_24CollectiveEpilogueBwdGQAISA_fSD_Li256ELb0ELb0EEENS1_25SingleTileBwdLPTSchedulerILb0ELi128ELb0EEEEEEEEEvNT_6ParamsE$_ZN4cute3eso3ESOILb1ELb0EJNS_6LayoutINS_5tupleIJNS3_IJNS_1CILi8EEENS4_ILi1EEEEEEEEENS3_IJNS3_IJS6_NS4_ILi0EEEEEEEEEEENS_10ViewEngineIPN7cutlass10bfloat16_tEEEEEC2ERKSC_RKSH_)
        /*6800*/ 	.word	0x00000000


	//----- nvinfo : EIATTR_FRAME_SIZE
	.align		4
.L_4448:
        /*6804*/ 	.byte	0x04, 0x11
        /*6806*/ 	.short	(.L_4450 - .L_4449)
	.align		4
.L_4449:
        /*6808*/ 	.word	index@($_ZN7cutlass13device_kernelIN5flash19enable_sm80_to_sm89INS1_16FlashAttnBwdSm80INS1_25CollectiveMainloopBwdSm80ILi2ELi2EN4cute5tupleIJNS5_1CILi128EEES8_NS7_ILi64EEEEEENS_10bfloat16_tEfNS_4arch4Sm80ELb1ELb0ELb1ELb0ELb0ELb0ELb0ELb0ELi2ELi4ELi4ELi4ELb0EEENS1_24CollectiveEpilogueBwdGQAISA_fSD_Li256ELb0ELb0EEENS1_25SingleTileBwdLPTSchedulerILb0ELi128ELb0EEEEEEEEEvNT_6ParamsE$_ZN4cute3eso3ESOILb1ELb0EJNS_6LayoutINS_5tupleIJNS3_IJNS_1CILi8EEENS4_ILi1EEEEEEEEENS3_IJNS3_IJS6_NS4_ILi0EEEEEEEEEEENS_10ViewEngineINS_8smem_ptrIPN7cutlass10bfloat16_tEEEEEEEC2ERKSC_RKSJ_)
        /*680c*/ 	.word	0x00000000


	//----- nvinfo : EIATTR_FRAME_SIZE
	.align		4
.L_4450:
        /*6810*/ 	.byte	0x04, 0x11
        /*6812*/ 	.short	(.L_4452 - .L_4451)
	.align		4
.L_4451:
        /*6814*/ 	.word	index@($_ZN7cutlass13device_kernelIN5flash19enable_sm80_to_sm89INS1_16FlashAttnBwdSm80INS1_25CollectiveMainloopBwdSm80ILi2ELi2EN4cute5tupleIJNS5_1CILi128EEES8_NS7_ILi64EEEEEENS_10bfloat16_tEfNS_4arch4Sm80ELb1ELb0ELb1ELb0ELb0ELb0ELb0ELb0ELi2ELi4ELi4ELi4ELb0EEENS1_24CollectiveEpilogueBwdGQAISA_fSD_Li256ELb0ELb0EEENS1_25SingleTileBwdLPTSchedulerILb0ELi128ELb0EEEEEEEEEvNT_6ParamsE$_ZN4cute3eso3ESOILb1ELb0EJNS_6LayoutINS_5tupleIJNS3_IJNS_1CILi8EEENS4_ILi1EEEEEEEEENS3_IJNS3_IJS6_NS4_ILi0EEEEEEEEEEENS_10ViewEngineINS_8gmem_ptrIPKN7cutlass10bfloat16_tEEEEEEEC2ERKSC_RKSK_)
        /*6818*/ 	.word	0x00000000


	//----- nvinfo : EIATTR_FRAME_SIZE
	.align		4
.L_4452:
        /*681c*/ 	.byte	0x04, 0x11
        /*681e*/ 	.short	(.L_4454 - .L_4453)
	.align		4
.L_4453:
        /*6820*/ 	.word	index@($_ZN7cutlass13device_kernelIN5flash19enable_sm80_to_sm89INS1_16FlashAttnBwdSm80INS1_25CollectiveMainloopBwdSm80ILi2ELi2EN4cute5tupleIJNS5_1CILi128EEES8_NS7_ILi64EEEEEENS_10bfloat16_tEfNS_4arch4Sm80ELb1ELb0ELb1ELb0ELb0ELb0ELb0ELb0ELi2ELi4ELi4ELi4ELb0EEENS1_24CollectiveEpilogueBwdGQAISA_fSD_Li256ELb0ELb0EEENS1_25SingleTileBwdLPTSchedulerILb0ELi128ELb0EEEEEEEEEvNT_6ParamsE$_ZN4cute3eso3ESOILb1ELb0EJNS_6LayoutINS_5tupleIJNS3_IJNS_1CILi4EEENS4_ILi1EEEEEES6_EEENS3_IJNS3_IJS6_NS4_ILi0EEEEEES9_EEEEEiEEC2ERKSC_RKi)
        /*6824*/ 	.word	0x00000000


	//----- nvinfo : EIATTR_FRAME_SIZE
	.align		4
.L_4454:
        /*6828*/ 	.byte	0x04, 0x11
        /*682a*/ 	.short	(.L_4456 - .L_4455)
	.align		4
.L_4455:
        /*682c*/ 	.word	index@($_ZN7cutlass13device_kernelIN5flash19enable_sm80_to_sm89INS1_16FlashAttnBwdSm80INS1_25CollectiveMainloopBwdSm80ILi2ELi2EN4cute5tupleIJNS5_1CILi128EEES8_NS7_ILi64EEEEEENS_10bfloat16_tEfNS_4arch4Sm80ELb1ELb0ELb1ELb0ELb0ELb0ELb0ELb0ELi2ELi4ELi4ELi4ELb0EEENS1_24CollectiveEpilogueBwdGQAISA_fSD_Li256ELb0ELb0EEENS1_25SingleTileBwdLPTSchedulerILb0ELi128ELb0EEEEEEEEEvNT_6ParamsE$_ZN4cute3eso3ESOILb1ELb0EJNS_6LayoutINS_5tupleIJNS3_IJNS_1CILi4EEENS4_ILi1EEEEEES6_EEENS3_IJNS3_IJS6_NS4_ILi0EEEEEES9_EEEEENS_10ViewEngineINS_8smem_ptrIPfEEEEEEC2ERKSC_RKSH_)
        /*6830*/ 	.word	0x00000000


	//----- nvinfo : EIATTR_FRAME_SIZE
	.align		4
.L_4456:
        /*6834*/ 	.byte	0x04, 0x11
        /*6836*/ 	.short	(.L_4458 - .L_4457)
	.align		4
.L_4457:
        /*6838*/ 	.word	index@($_ZN7cutlass13device_kernelIN5flash19enable_sm80_to_sm89INS1_16FlashAttnBwdSm80INS1_25CollectiveMainloopBwdSm80ILi2ELi2EN4cute5tupleIJNS5_1CILi128EEES8_NS7_ILi64EEEEEENS_10bfloat16_tEfNS_4arch4Sm80ELb1ELb0ELb1ELb0ELb0ELb0ELb0ELb0ELi2ELi4ELi4ELi4ELb0EEENS1_24CollectiveEpilogueBwdGQAISA_fSD_Li256ELb0ELb0EEENS1_25SingleTileBwdLPTSchedulerILb0ELi128ELb0EEEEEEEEEvNT_6ParamsE$_ZN4cute3eso3ESOILb1ELb0EJNS_6LayoutINS_5tupleIJNS3_IJNS_1CILi4EEENS4_ILi1EEEEEES6_EEENS3_IJNS3_IJS6_NS4_ILi0EEEEEES9_EEEEENS_10ViewEngineINS_8gmem_ptrIPKfEEEEEEC2ERKSC_RKSI_)
        /*683c*/ 	.word	0x00000000


	//----- nvinfo : EIATTR_FRAME_SIZE
	.align		4
.L_4458:
        /*6840*/ 	.byte	0x04, 0x11
        /*6842*/ 	.short	(.L_4460 - .L_4459)
	.align		4
.L_4459:
        /*6844*/ 	.word	index@($_ZN7cutlass13device_kernelIN5flash19enable_sm80_to_sm89INS1_16FlashAttnBwdSm80INS1_25CollectiveMainloopBwdSm80ILi2ELi2EN4cute5tupleIJNS5_1CILi128EEES8_NS7_ILi64EEEEEENS_10bfloat16_tEfNS_4arch4Sm80ELb1ELb0ELb1ELb0ELb0ELb0ELb0ELb0ELi2ELi4ELi4ELi4ELb0EEENS1_24CollectiveEpilogueBwdGQAISA_fSD_Li256ELb0ELb0EEENS1_25SingleTileBwdLPTSchedulerILb0ELi128ELb0EEEEEEEEEvNT_6ParamsE$_ZN4cute3eso3ESOILb1ELb0EJNS_6LayoutINS_5tupleIJNS3_IJNS_1CILi4EEENS4_ILi1EEEEEEEEENS3_IJNS3_IJS6_NS4_ILi0EEEEEEEEEEENS_10ViewEngineIPjEEEEC2ERKSC_RKSF_)
        /*6848*/ 	.word	0x00000000


	//----- nvinfo : EIATTR_FRAME_SIZE
	.align		4
.L_4460:
        /*684c*/ 	.byte	0x04, 0x11
        /*684e*/ 	.short	(.L_4462 - .L_4461)
	.align		4
.L_4461:
        /*6850*/ 	.word	index@($_ZN7cutlass13device_kernelIN5flash19enable_sm80_to_sm89INS1_16FlashAttnBwdSm80INS1_25CollectiveMainloopBwdSm80ILi2ELi2EN4cute5tupleIJNS5_1CILi128EEES8_NS7_ILi64EEEEEENS_10bfloat16_tEfNS_4arch4Sm80ELb1ELb0ELb1ELb0ELb0ELb0ELb0ELb0ELi2ELi4ELi4ELi4ELb0EEENS1_24CollectiveEpilogueBwdGQAISA_fSD_Li256ELb0ELb0EEENS1_25SingleTileBwdLPTSchedulerILb0ELi128ELb0EEEEEEEEEvNT_6ParamsE$_ZN4cute3eso3ESOILb1ELb0EJNS_6LayoutINS_5tupleIJNS3_IJNS_1CILi4EEENS4_ILi1EEEEEEEEENS3_IJNS3_IJS6_NS4_ILi0EEEEEEEEEEENS_10ViewEngineINS_8smem_ptrIPfEEEEEEC2ERKSC_RKSH_)
        /*6854*/ 	.word	0x00000000


	//----- nvinfo : EIATTR_FRAME_SIZE
	.align		4
.L_4462:
        /*6858*/ 	.byte	0x04, 0x11
        /*685a*/ 	.short	(.L_4464 - .L_4463)
	.align		4
.L_4463:
        /*685c*/ 	.word	index@($_ZN7cutlass13device_kernelIN5flash19enable_sm80_to_sm89INS1_16FlashAttnBwdSm80INS1_25CollectiveMainloopBwdSm80ILi2ELi2EN4cute5tupleIJNS5_1CILi128EEES8_NS7_ILi64EEEEEENS_10bfloat16_tEfNS_4arch4Sm80ELb1ELb0ELb1ELb0ELb0ELb0ELb0ELb0ELi2ELi4ELi4ELi4ELb0EEENS1_24CollectiveEpilogueBwdGQAISA_fSD_Li256ELb0ELb0EEENS1_25SingleTileBwdLPTSchedulerILb0ELi128ELb0EEEEEEEEEvNT_6ParamsE$_ZN4cute3eso3ESOILb1ELb0EJNS_6LayoutINS_5tupleIJNS3_IJNS_1CILi4EEENS4_ILi1EEEEEEEEENS3_IJNS3_IJS6_NS4_ILi0EEEEEEEEEEENS_10ViewEngineINS_8gmem_ptrIPKfEEEEEEC2ERKSC_RKSI_)
        /*6860*/ 	.word	0x00000000


	//----- nvinfo : EIATTR_FRAME_SIZE
	.align		4
.L_4464:
        /*6864*/ 	.byte	0x04, 0x11
        /*6866*/ 	.short	(.L_4466 - .L_4465)
	.align		4
.L_4465:
        /*6868*/ 	.word	index@($_ZN7cutlass13device_kernelIN5flash19enable_sm80_to_sm89INS1_16FlashAttnBwdSm80INS1_25CollectiveMainloopBwdSm80ILi2ELi2EN4cute5tupleIJNS5_1CILi128EEES8_NS7_ILi64EEEEEENS_10bfloat16_tEfNS_4arch4Sm80ELb1ELb0ELb1ELb0ELb0ELb0ELb0ELb0ELi2ELi4ELi4ELi4ELb0EEENS1_24CollectiveEpilogueBwdGQAISA_fSD_Li256ELb0ELb0EEENS1_25SingleTileBwdLPTSchedulerILb0ELi128ELb0EEEEEEEEEvNT_6ParamsE$_ZN4cute3eso3ESOILb1ELb0EJNS_6LayoutINS_5tupleIJNS3_IJNS_1CILi2EEES5_S5_EEES5_EEENS3_IJNS3_IJNS4_ILi1EEES5_NS4_ILi4EEEEEENS4_ILi8EEEEEEEEiEEC2ERKSD_RKi)
        /*686c*/ 	.word	0x00000000


	//----- nvinfo : EIATTR_FRAME_SIZE
	.align		4
.L_4466:
        /*6870*/ 	.byte	0x04, 0x11
        /*6872*/ 	.short	(.L_4468 - .L_4467)
	.align		4
.L_4467:
        /*6874*/ 	.word	index@($_ZN7cutlass13device_kernelIN5flash19enable_sm80_to_sm89INS1_16FlashAttnBwdSm80INS1_25CollectiveMainloopBwdSm80ILi2ELi2EN4cute5tupleIJNS5_1CILi128EEES8_NS7_ILi64EEEEEENS_10bfloat16_tEfNS_4arch4Sm80ELb1ELb0ELb1ELb0ELb0ELb0ELb0ELb0ELi2ELi4ELi4ELi4ELb0EEENS1_24CollectiveEpilogueBwdGQAISA_fSD_Li256ELb0ELb0EEENS1_25SingleTileBwdLPTSchedulerILb0ELi128ELb0EEEEEEEEEvNT_6ParamsE$_ZN4cute3eso3ESOILb1ELb0EJNS_6LayoutINS_5tupleIJNS3_IJNS_1CILi2EEES5_S5_EEES5_EEENS3_IJNS3_IJNS4_ILi1EEES5_NS4_ILi4EEEEEENS4_ILi8EEEEEEEENS_10ViewEngineIPN7cutlass10bfloat16_tEEEEEC2ERKSD_RKSI_)
        /*6878*/ 	.word	0x00000000


	//----- nvinfo : EIATTR_FRAME_SIZE
	.align		4
.L_4468:
        /*687c*/ 	.byte	0x04, 0x11
        /*687e*/ 	.short	(.L_4470 - .L_4469)
	.align		4
.L_4469:
        /*6880*/ 	.word	index@($_ZN7cutlass13device_kernelIN5flash19enable_sm80_to_sm89INS1_16FlashAttnBwdSm80INS1_25CollectiveMainloopBwdSm80ILi2ELi2EN4cute5tupleIJNS5_1CILi128EEES8_NS7_ILi64EEEEEENS_10bfloat16_tEfNS_4arch4Sm80ELb1ELb0ELb1ELb0ELb0ELb0ELb0ELb0ELi2ELi4ELi4ELi4ELb0EEENS1_24CollectiveEpilogueBwdGQAISA_fSD_Li256ELb0ELb0EEENS1_25SingleTileBwdLPTSchedulerILb0ELi128ELb0EEEEEEEEEvNT_6ParamsE$_ZN4cute3eso3ESOILb1ELb0EJNS_6LayoutINS_5tupleIJNS3_IJNS_1CILi2EEES5_S5_EEES5_EEENS3_IJNS3_IJNS4_ILi1EEES5_NS4_ILi4EEEEEENS4_ILi64EEEEEEEEiEEC2ERKSD_RKi)
        /*6884*/ 	.word	0x00000000


	//----- nvinfo : EIATTR_FRAME_SIZE
	.align		4
.L_4470:
        /*6888*/ 	.byte	0x04, 0x11
        /*688a*/ 	.short	(.L_4472 - .L_4471)
	.align		4
.L_4471:
        /*688c*/ 	.word	index@($_ZN7cutlass13device_kernelIN5flash19enable_sm80_to_sm89INS1_16FlashAttnBwdSm80INS1_25CollectiveMainloopBwdSm80ILi2ELi2EN4cute5tupleIJNS5_1CILi128EEES8_NS7_ILi64EEEEEENS_10bfloat16_tEfNS_4arch4Sm80ELb1ELb0ELb1ELb0ELb0ELb0ELb0ELb0ELi2ELi4ELi4ELi4ELb0EEENS1_24CollectiveEpilogueBwdGQAISA_fSD_Li256ELb0ELb0EEENS1_25SingleTileBwdLPTSchedulerILb0ELi128ELb0EEEEEEEEEvNT_6ParamsE$_ZN4cute3eso3ESOILb1ELb0EJNS_6LayoutINS_5tupleIJNS3_IJNS_1CILi2EEES5_S5_EEES5_EEENS3_IJNS3_IJNS4_ILi1EEES5_NS4_ILi4EEEEEENS4_ILi64EEEEEEEENS_10ViewEngineIPN7cutlass10bfloat16_tEEEEEC2ERKSD_RKSI_)
        /*6890*/ 	.word	0x00000000


	//----- nvinfo : EIATTR_FRAME_SIZE
	.align		4
.L_4472:
        /*6894*/ 	.byte	0x04, 0x11
        /*6896*/ 	.short	(.L_4474 - .L_4473)
	.align		4
.L_4473:
        /*6898*/ 	.word	index@($_ZN7cutlass13device_kernelIN5flash19enable_sm80_to_sm89INS1_16FlashAttnBwdSm80INS1_25CollectiveMainloopBwdSm80ILi2ELi2EN4cute5tupleIJNS5_1CILi128EEES8_NS7_ILi64EEEEEENS_10bfloat16_tEfNS_4arch4Sm80ELb1ELb0ELb1ELb0ELb0ELb0ELb0ELb0ELi2ELi4ELi4ELi4ELb0EEENS1_24CollectiveEpilogueBwdGQAISA_fSD_Li256ELb0ELb0EEENS1_25SingleTileBwdLPTSchedulerILb0ELi128ELb0EEEEEEEEEvNT_6ParamsE$_ZN4cute3eso3ESOILb1ELb0EJNS_6LayoutINS_5tupleIJNS3_IJNS_1CILi2EEES5_S5_EEEEEENS3_IJNS3_IJNS4_ILi1EEES5_NS4_ILi4EEEEEEEEEEEiEEC2ERKSC_RKi)
        /*689c*/ 	.word	0x00000000


	//----- nvinfo : EIATTR_FRAME_SIZE
	.align		4
.L_4474:
        /*68a0*/ 	.byte	0x04, 0x11
        /*68a2*/ 	.short	(.L_4476 - .L_4475)
	.align		4
.L_4475:
        /*68a4*/ 	.word	index@($_ZN7cutlass13device_kernelIN5flash19enable_sm80_to_sm89INS1_16FlashAttnBwdSm80INS1_25CollectiveMainloopBwdSm80ILi2ELi2EN4cute5tupleIJNS5_1CILi128EEES8_NS7_ILi64EEEEEENS_10bfloat16_tEfNS_4arch4Sm80ELb1ELb0ELb1ELb0ELb0ELb0ELb0ELb0ELi2ELi4ELi4ELi4ELb0EEENS1_24CollectiveEpilogueBwdGQAISA_fSD_Li256ELb0ELb0EEENS1_25SingleTileBwdLPTSchedulerILb0ELi128ELb0EEEEEEEEEvNT_6ParamsE$_ZN4cute3eso3ESOILb1ELb0EJNS_6LayoutINS_5tupleIJNS3_IJNS_1CILi2EEES5_S5_EEEEEENS3_IJNS3_IJNS4_ILi1EEES5_NS4_ILi4EEEEEEEEEEENS_10ViewEngineIPN7cutlass10bfloat16_tEEEEEC2ERKSC_RKSH_)
        /*68a8*/ 	.word	0x00000000


	//----- nvinfo : EIATTR_FRAME_SIZE
	.align		4
.L_4476:
        /*68ac*/ 	.byte	0x04, 0x11
        /*68ae*/ 	.short	(.L_4478 - .L_4477)
	.align		4
.L_4477:
        /*68b0*/ 	.word	index@($_ZN7cutlass13device_kernelIN5flash19enable_sm80_to_sm89INS1_16FlashAttnBwdSm80INS1_25CollectiveMainloopBwdSm80ILi2ELi2EN4cute5tupleIJNS5_1CILi128EEES8_NS7_ILi64EEEEEENS_10bfloat16_tEfNS_4arch4Sm80ELb1ELb0ELb1ELb0ELb0ELb0ELb0ELb0ELi2ELi4ELi4ELi4ELb0EEENS1_24CollectiveEpilogueBwdGQAISA_fSD_Li256ELb0ELb0EEENS1_25SingleTileBwdLPTSchedulerILb0ELi128ELb0EEEEEEEEEvNT_6ParamsE$_ZN4cute3eso3ESOILb1ELb0EJNS_6LayoutINS_5tupleIJNS3_IJNS_1CILi2EEES5_EEES6_EEENS3_IJNS3_IJNS4_ILi1EEES5_EEENS3_IJNS4_ILi32EEENS4_ILi64EEEEEEEEEEEiEEC2ERKSE_RKi)
        /*68b4*/ 	.word	0x00000000


	//----- nvinfo : EIATTR_FRAME_SIZE
	.align		4
.L_4478:
        /*68b8*/ 	.byte	0x04, 0x11
        /*68ba*/ 	.short	(.L_4480 - .L_4479)
	.align		4
.L_4479:
        /*68bc*/ 	.word	index@($_ZN7cutlass13device_kernelIN5flash19enable_sm80_to_sm89INS1_16FlashAttnBwdSm80INS1_25CollectiveMainloopBwdSm80ILi2ELi2EN4cute5tupleIJNS5_1CILi128EEES8_NS7_ILi64EEEEEENS_10bfloat16_tEfNS_4arch4Sm80ELb1ELb0ELb1ELb0ELb0ELb0ELb0ELb0ELi2ELi4ELi4ELi4ELb0EEENS1_24CollectiveEpilogueBwdGQAISA_fSD_Li256ELb0ELb0EEENS1_25SingleTileBwdLPTSchedulerILb0ELi128ELb0EEEEEEEEEvNT_6ParamsE$_ZN4cute3eso3ESOILb1ELb0EJNS_6LayoutINS_5tupleIJNS3_IJNS_1CILi2EEES5_EEES6_EEENS3_IJNS3_IJNS4_ILi1EEES5_EEENS3_IJNS4_ILi32EEENS4_ILi64EEEEEEEEEEENS_10ViewEngineIPN7cutlass10bfloat16_tEEEEEC2ERKSE_RKSJ_)
        /*68c0*/ 	.word	0x00000000


	//----- nvinfo : EIATTR_FRAME_SIZE
	.align		4
.L_4480:
        /*68c4*/ 	.byte	0x04, 0x11
        /*68c6*/ 	.short	(.L_4482 - .L_4481)
	.align		4
.L_4481:
        /*68c8*/ 	.word	index@($_ZN7cutlass13device_kernelIN5flash19enable_sm80_to_sm89INS1_16FlashAttnBwdSm80INS1_25CollectiveMainloopBwdSm80ILi2ELi2EN4cute5tupleIJNS5_1CILi128EEES8_NS7_ILi64EEEEEENS_10bfloat16_tEfNS_4arch4Sm80ELb1ELb0ELb1ELb0ELb0ELb0ELb0ELb0ELi2ELi4ELi4ELi4ELb0EEENS1_24CollectiveEpilogueBwdGQAISA_fSD_Li256ELb0ELb0EEENS1_25SingleTileBwdLPTSchedulerILb0ELi128ELb0EEEEEEEEEvNT_6ParamsE$_ZN4cute3eso3ESOILb1ELb0EJNS_6LayoutINS_5tupleIJNS3_IJNS_1CILi2EEES5_EEES5_NS4_ILi8EEEEEENS3_IJNS3_IJNS_11ScaledBasisINS4_ILi1EEEJLi1EEEENS9_IS7_JLi0EEEEEEENS9_INS4_ILi64EEEJLi0EEEENS9_INS4_ILi16EEEJLi1EEEEEEEEENS_15ArithmeticTupleIJiiEEEEEC2ERKSJ_RKSL_)
        /*68cc*/ 	.word	0x00000000


	//----- nvinfo : EIATTR_FRAME_SIZE
	.align		4
.L_4482:
        /*68d0*/ 	.byte	0x04, 0x11
        /*68d2*/ 	.short	(.L_4484 - .L_4483)
	.align		4
.L_4483:
        /*68d4*/ 	.word	index@($_ZN7cutlass13device_kernelIN5flash19enable_sm80_to_sm89INS1_16FlashAttnBwdSm80INS1_25CollectiveMainloopBwdSm80ILi2ELi2EN4cute5tupleIJNS5_1CILi128EEES8_NS7_ILi64EEEEEENS_10bfloat16_tEfNS_4arch4Sm80ELb1ELb0ELb1ELb0ELb0ELb0ELb0ELb0ELi2ELi4ELi4ELi4ELb0EEENS1_24CollectiveEpilogueBwdGQAISA_fSD_Li256ELb0ELb0EEENS1_25SingleTileBwdLPTSchedulerILb0ELi128ELb0EEEEEEEEEvNT_6ParamsE$_ZN4cute3eso3ESOILb1ELb0EJNS_6LayoutINS_5tupleIJNS3_IJNS_1CILi2EEES5_EEES5_NS4_ILi8EEEEEENS3_IJNS3_IJNS_11ScaledBasisINS4_ILi1EEEJLi1EEEENS9_IS7_JLi0EEEEEEENS9_INS4_ILi64EEEJLi0EEEENS9_INS4_ILi16EEEJLi1EEEEEEEEENS_10ViewEngineINS_23ArithmeticTupleIteratorINS_15ArithmeticTupleIJiiEEEEEEEEEC2ERKSJ_RKSP_)
        /*68d8*/ 	.word	0x00000000


	//----- nvinfo : EIATTR_FRAME_SIZE
	.align		4
.L_4484:
        /*68dc*/ 	.byte	0x04, 0x11
        /*68de*/ 	.short	(.L_4486 - .L_4485)
	.align		4
.L_4485:
        /*68e0*/ 	.word	index@($_ZN7cutlass13device_kernelIN5flash19enable_sm80_to_sm89INS1_16FlashAttnBwdSm80INS1_25CollectiveMainloopBwdSm80ILi2ELi2EN4cute5tupleIJNS5_1CILi128EEES8_NS7_ILi64EEEEEENS_10bfloat16_tEfNS_4arch4Sm80ELb1ELb0ELb1ELb0ELb0ELb0ELb0ELb0ELi2ELi4ELi4ELi4ELb0EEENS1_24CollectiveEpilogueBwdGQAISA_fSD_Li256ELb0ELb0EEENS1_25SingleTileBwdLPTSchedulerILb0ELi128ELb0EEEEEEEEEvNT_6ParamsE$_ZN4cute3eso3ESOILb1ELb0EJNS_6LayoutINS_5tupleIJNS3_IJNS_1CILi2EEES5_EEENS4_ILi8EEEEEENS3_IJNS3_IJNS4_ILi1EEES5_EEENS4_ILi4EEEEEEEEiEEC2ERKSD_RKi)
        /*68e4*/ 	.word	0x00000000


	//----- nvinfo : EIATTR_FRAME_SIZE
	.align		4
.L_4486:
        /*68e8*/ 	.byte	0x04, 0x11
        /*68ea*/ 	.short	(.L_4488 - .L_4487)
	.align		4
.L_4487:
        /*68ec*/ 	.word	index@($_ZN7cutlass13device_kernelIN5flash19enable_sm80_to_sm89INS1_16FlashAttnBwdSm80INS1_25CollectiveMainloopBwdSm80ILi2ELi2EN4cute5tupleIJNS5_1CILi128EEES8_NS7_ILi64EEEEEENS_10bfloat16_tEfNS_4arch4Sm80ELb1ELb0ELb1ELb0ELb0ELb0ELb0ELb0ELi2ELi4ELi4ELi4ELb0EEENS1_24CollectiveEpilogueBwdGQAISA_fSD_Li256ELb0ELb0EEENS1_25SingleTileBwdLPTSchedulerILb0ELi128ELb0EEEEEEEEEvNT_6ParamsE$_ZN4cute3eso3ESOILb1ELb0EJNS_6LayoutINS_5tupleIJNS3_IJNS_1CILi2EEES5_EEENS4_ILi8EEEEEENS3_IJNS3_IJNS4_ILi1EEES5_EEENS4_ILi4EEEEEEEENS_10ViewEngineIPN7cutlass10bfloat16_tEEEEEC2ERKSD_RKSI_)
        /*68f0*/ 	.word	0x00000000


	//----- nvinfo : EIATTR_FRAME_SIZE
	.align		4
.L_4488:
        /*68f4*/ 	.byte	0x04, 0x11
        /*68f6*/ 	.short	(.L_4490 - .L_4489)
	.align		4
.L_4489:
        /*68f8*/ 	.word	index@($_ZN7cutlass13device_kernelIN5flash19enable_sm80_to_sm89INS1_16FlashAttnBwdSm80INS1_25CollectiveMainloopBwdSm80ILi2ELi2EN4cute5tupleIJNS5_1CILi128EEES8_NS7_ILi64EEEEEENS_10bfloat16_tEfNS_4arch4Sm80ELb1ELb0ELb1ELb0ELb0ELb0ELb0ELb0ELi2ELi4ELi4ELi4ELb0EEENS1_24CollectiveEpilogueBwdGQAISA_fSD_Li256ELb0ELb0EEENS1_25SingleTileBwdLPTSchedulerILb0ELi128ELb0EEEEEEEEEvNT_6ParamsE$_ZN4cute3eso3ESOILb1ELb0EJNS_6LayoutINS_5tupleIJNS3_IJNS_1CILi2EEES5_EEENS3_IJS5_NS4_ILi8EEEEEEEEENS3_IJNS3_IJS5_NS4_ILi4EEEEEENS3_IJNS4_ILi1EEES7_EEEEEEEENS_10ViewEngineIPfEEEEC2ERKSF_RKSI_)
        /*68fc*/ 	.word	0x00000000


	//----- nvinfo : EIATTR_FRAME_SIZE
	.align		4
.L_4490:
        /*6900*/ 	.byte	0x04, 0x11
        /*6902*/ 	.short	(.L_4492 - .L_4491)
	.align		4
.L_4491:
        /*6904*/ 	.word	index@($_ZN7cutlass13device_kernelIN5flash19enable_sm80_to_sm89INS1_16FlashAttnBwdSm80INS1_25CollectiveMainloopBwdSm80ILi2ELi2EN4cute5tupleIJNS5_1CILi128EEES8_NS7_ILi64EEEEEENS_10bfloat16_tEfNS_4arch4Sm80ELb1ELb0ELb1ELb0ELb0ELb0ELb0ELb0ELi2ELi4ELi4ELi4ELb0EEENS1_24CollectiveEpilogueBwdGQAISA_fSD_Li256ELb0ELb0EEENS1_25SingleTileBwdLPTSchedulerILb0ELi128ELb0EEEEEEEEEvNT_6ParamsE$_ZN4cute3eso3ESOILb1ELb0EJNS_6LayoutINS_5tupleIJNS3_IJNS_1CILi2EEES5_EEENS3_IJS5_NS4_ILi8EEEEEEEEENS3_IJNS3_IJNS_11ScaledBasisIS7_JLi0EEEENSA_INS4_ILi64EEEJLi0EEEEEEENS3_IJNSA_INS4_ILi1EEEJLi1EEEENSA_INS4_ILi16EEEJLi1EEEEEEEEEEEENS_10ViewEngineINS_23ArithmeticTupleIteratorINS_15ArithmeticTupleIJiiEEEEEEEEEC2ERKSL_RKSR_)
        /*6908*/ 	.word	0x00000000


	//----- nvinfo : EIATTR_FRAME_SIZE
	.align		4
.L_4492:
        /*690c*/ 	.byte	0x04, 0x11
        /*690e*/ 	.short	(.L_4494 - .L_4493)
	.align		4
.L_4493:
        /*6910*/ 	.word	index@($_ZN7cutlass13device_kernelIN5flash19enable_sm80_to_sm89INS1_16FlashAttnBwdSm80INS1_25CollectiveMainloopBwdSm80ILi2ELi2EN4cute5tupleIJNS5_1CILi128EEES8_NS7_ILi64EEEEEENS_10bfloat16_tEfNS_4arch4Sm80ELb1ELb0ELb1ELb0ELb0ELb0ELb0ELb0ELi2ELi4ELi4ELi4ELb0EEENS1_24CollectiveEpilogueBwdGQAISA_fSD_Li256ELb0ELb0EEENS1_25SingleTileBwdLPTSchedulerILb0ELi128ELb0EEEEEEEEEvNT_6ParamsE$_ZN4cute3eso3ESOILb1ELb0EJNS_6LayoutINS_5tupleIJNS3_IJNS_1CILi2EEES5_EEENS3_IJS5_NS4_ILi8EEEEEEEEENS3_IJNS3_IJNS_11ScaledBasisIS7_JLi0EEEENSA_INS4_ILi64EEEJLi0EEEEEEENS3_IJNSA_INS4_ILi1EEEJLi1EEEENSA_INS4_ILi16EEEJLi1EEEEEEEEEEEENS_10ViewEngineINS_23ArithmeticTupleIteratorINS_15ArithmeticTupleIJNS4_ILi0EEESP_EEEEEEEEEC2ERKSL_RKSS_)
        /*6914*/ 	.word	0x00000000


	//----- nvinfo : EIATTR_FRAME_SIZE
	.align		4
.L_4494:
        /*6918*/ 	.byte	0x04, 0x11
        /*691a*/ 	.short	(.L_4496 - .L_4495)
	.align		4
.L_4495:
        /*691c*/ 	.word	index@($_ZN7cutlass13device_kernelIN5flash19enable_sm80_to_sm89INS1_16FlashAttnBwdSm80INS1_25CollectiveMainloopBwdSm80ILi2ELi2EN4cute5tupleIJNS5_1CILi128EEES8_NS7_ILi64EEEEEENS_10bfloat16_tEfNS_4arch4Sm80ELb1ELb0ELb1ELb0ELb0ELb0ELb0ELb0ELi2ELi4ELi4ELi4ELb0EEENS1_24CollectiveEpilogueBwdGQAISA_fSD_Li256ELb0ELb0EEENS1_25SingleTileBwdLPTSchedulerILb0ELi128ELb0EEEEEEEEEvNT_6ParamsE$_ZN4cute3eso3ESOILb1ELb0EJNS_6LayoutINS_5tupleIJNS3_IJNS_1CILi2EEES5_EEEEEENS3_IJNS3_IJNS4_ILi8EEENS4_ILi64EEEEEEEEEEEiEEC2ERKSC_RKi)
        /*6920*/ 	.word	0x00000000


	//----- nvinfo : EIATTR_FRAME_SIZE
	.align		4
.L_4496:
        /*6924*/ 	.byte	0x04, 0x11
        /*6926*/ 	.short	(.L_4498 - .L_4497)
	.align		4
.L_4497:
        /*6928*/ 	.word	index@($_ZN7cutlass13device_kernelIN5flash19enable_sm80_to_sm89INS1_16FlashAttnBwdSm80INS1_25CollectiveMainloopBwdSm80ILi2ELi2EN4cute5tupleIJNS5_1CILi128EEES8_NS7_ILi64EEEEEENS_10bfloat16_tEfNS_4arch4Sm80ELb1ELb0ELb1ELb0ELb0ELb0ELb0ELb0ELi2ELi4ELi4ELi4ELb0EEENS1_24CollectiveEpilogueBwdGQAISA_fSD_Li256ELb0ELb0EEENS1_25SingleTileBwdLPTSchedulerILb0ELi128ELb0EEEEEEEEEvNT_6ParamsE$_ZN4cute3eso3ESOILb1ELb0EJNS_6LayoutINS_5tupleIJNS3_IJNS_1CILi2EEES5_EEEEEENS3_IJNS3_IJNS4_ILi8EEENS4_ILi64EEEEEEEEEEENS_10ViewEngineINS_8smem_ptrIPfEEEEEEC2ERKSC_RKSH_)
        /*692c*/ 	.word	0x00000000


	//----- nvinfo : EIATTR_FRAME_SIZE
	.align		4
.L_4498:
        /*6930*/ 	.byte	0x04, 0x11
        /*6932*/ 	.short	(.L_4500 - .L_4499)
	.align		4
.L_4499:
        /*6934*/ 	.word	index@($_ZN7cutlass13device_kernelIN5flash19enable_sm80_to_sm89INS1_16FlashAttnBwdSm80INS1_25CollectiveMainloopBwdSm80ILi2ELi2EN4cute5tupleIJNS5_1CILi128EEES8_NS7_ILi64EEEEEENS_10bfloat16_tEfNS_4arch4Sm80ELb1ELb0ELb1ELb0ELb0ELb0ELb0ELb0ELi2ELi4ELi4ELi4ELb0EEENS1_24CollectiveEpilogueBwdGQAISA_fSD_Li256ELb0ELb0EEENS1_25SingleTileBwdLPTSchedulerILb0ELi128ELb0EEEEEEEEEvNT_6ParamsE$_ZN4cute3eso3ESOILb1ELb0EJNS_6LayoutINS_5tupleIJNS3_IJNS_1CILi2EEES5_EEEEEENS3_IJNS3_IJNS4_ILi1EEES5_EEEEEEEEiEEC2ERKSB_RKi)
        /*6938*/ 	.word	0x00000000


	//----- nvinfo : EIATTR_FRAME_SIZE
	.align		4
.L_4500:
        /*693c*/ 	.byte	0x04, 0x11
        /*693e*/ 	.short	(.L_4502 - .L_4501)
	.align		4
.L_4501:
        /*6940*/ 	.word	index@($_ZN7cutlass13device_kernelIN5flash19enable_sm80_to_sm89INS1_16FlashAttnBwdSm80INS1_25CollectiveMainloopBwdSm80ILi2ELi2EN4cute5tupleIJNS5_1CILi128EEES8_NS7_ILi64EEEEEENS_10bfloat16_tEfNS_4arch4Sm80ELb1ELb0ELb1ELb0ELb0ELb0ELb0ELb0ELi2ELi4ELi4ELi4ELb0EEENS1_24CollectiveEpilogueBwdGQAISA_fSD_Li256ELb0ELb0EEENS1_25SingleTileBwdLPTSchedulerILb0ELi128ELb0EEEEEEEEEvNT_6ParamsE$_ZN4cute3eso3ESOILb1ELb0EJNS_6LayoutINS_5tupleIJNS3_IJNS_1CILi2EEES5_EEEEEENS3_IJNS3_IJNS4_ILi1EEES5_EEEEEEEENS_10ViewEngineIPfEEEEC2ERKSB_RKSE_)
        /*6944*/ 	.word	0x00000000


	//----- nvinfo : EIATTR_FRAME_SIZE
	.align		4
.L_4502:
        /*6948*/ 	.byte	0x04, 0x11
        /*694a*/ 	.short	(.L_4504 - .L_4503)
	.align		4
.L_4503:
        /*694c*/ 	.word	index@($_ZN7cutlass13device_kernelIN5flash19enable_sm80_to_sm89INS1_16FlashAttnBwdSm80INS1_25CollectiveMainloopBwdSm80ILi2ELi2EN4cute5tupleIJNS5_1CILi128EEES8_NS7_ILi64EEEEEENS_10bfloat16_tEfNS_4arch4Sm80ELb1ELb0ELb1ELb0ELb0ELb0ELb0ELb0ELi2ELi4ELi4ELi4ELb0EEENS1_24CollectiveEpilogueBwdGQAISA_fSD_Li256ELb0ELb0EEENS1_25SingleTileBwdLPTSchedulerILb0ELi128ELb0EEEEEEEEEvNT_6ParamsE$_ZN4cute3eso3ESOILb1ELb0EJNS_6LayoutINS_5tupleIJNS3_IJNS_1CILi2EEES5_EEEEEENS3_IJNS3_IJNS4_ILi1EEES5_EEEEEEEENS_10ViewEngineIPN7cutlass10bfloat16_tEEEEEC2ERKSB_RKSG_)
        /*6950*/ 	.word	0x00000000


	//----- nvinfo : EIATTR_FRAME_SIZE
	.align		4
.L_4504:
        /*6954*/ 	.byte	0x04, 0x11
        /*6956*/ 	.short	(.L_4506 - .L_4505)
	.align		4
.L_4505:
        /*6958*/ 	.word	index@($_ZN7cutlass13device_kernelIN5flash19enable_sm80_to_sm89INS1_16FlashAttnBwdSm80INS1_25CollectiveMainloopBwdSm80ILi2ELi2EN4cute5tupleIJNS5_1CILi128EEES8_NS7_ILi64EEEEEENS_10bfloat16_tEfNS_4arch4Sm80ELb1ELb0ELb1ELb0ELb0ELb0ELb0ELb0ELi2ELi4ELi4ELi4ELb0EEENS1_24CollectiveEpilogueBwdGQAISA_fSD_Li256ELb0ELb0EEENS1_25SingleTileBwdLPTSchedulerILb0ELi128ELb0EEEEEEEEEvNT_6ParamsE$_ZN4cute3eso3ESOILb1ELb0EJNS_6LayoutINS_5tupleIJNS3_IJNS_1CILi2EEES5_EEEEEENS3_IJNS3_IJNS4_ILi1EEES5_EEEEEEEENS_10ViewEngineIPKfEEEEC2ERKSB_RKSF_)
        /*695c*/ 	.word	0x00000000


	//----- nvinfo : EIATTR_FRAME_SIZE
	.align		4
.L_4506:
        /*6960*/ 	.byte	0x04, 0x11
        /*6962*/ 	.short	(.L_4508 - .L_4507)
	.align		4
.L_4507:
        /*6964*/ 	.word	index@($_ZN7cutlass13device_kernelIN5flash19enable_sm80_to_sm89INS1_16FlashAttnBwdSm80INS1_25CollectiveMainloopBwdSm80ILi2ELi2EN4cute5tupleIJNS5_1CILi128EEES8_NS7_ILi64EEEEEENS_10bfloat16_tEfNS_4arch4Sm80ELb1ELb0ELb1ELb0ELb0ELb0ELb0ELb0ELi2ELi4ELi4ELi4ELb0EEENS1_24CollectiveEpilogueBwdGQAISA_fSD_Li256ELb0ELb0EEENS1_25SingleTileBwdLPTSchedulerILb0ELi128ELb0EEEEEEEEEvNT_6ParamsE$_ZN4cute3eso3ESOILb1ELb0EJNS_6LayoutINS_5tupleIJNS3_IJNS_1CILi1EEES5_EEENS4_ILi32EEEEEENS3_IJNS3_IJNS4_ILi0EEES9_EEENS4_ILi256EEEEEEEEiEEC2ERKSD_RKi)
        /*6968*/ 	.word	0x00000000


	//----- nvinfo : EIATTR_FRAME_SIZE
	.align		4
.L_4508:
        /*696c*/ 	.byte	0x04, 0x11
        /*696e*/ 	.short	(.L_4510 - .L_4509)
	.align		4
.L_4509:
        /*6970*/ 	.word	index@($_ZN7cutlass13device_kernelIN5flash19enable_sm80_to_sm89INS1_16FlashAttnBwdSm80INS1_25CollectiveMainloopBwdSm80ILi2ELi2EN4cute5tupleIJNS5_1CILi128EEES8_NS7_ILi64EEEEEENS_10bfloat16_tEfNS_4arch4Sm80ELb1ELb0ELb1ELb0ELb0ELb0ELb0ELb0ELi2ELi4ELi4ELi4ELb0EEENS1_24CollectiveEpilogueBwdGQAISA_fSD_Li256ELb0ELb0EEENS1_25SingleTileBwdLPTSchedulerILb0ELi128ELb0EEEEEEEEEvNT_6ParamsE$_ZN4cute3eso3ESOILb1ELb0EJNS_6LayoutINS_5tupleIJNS3_IJNS_1CILi1EEES5_EEENS4_ILi32EEEEEENS3_IJNS3_IJNS4_ILi0EEES9_EEENS4_ILi256EEEEEEEENS_10ViewEngineINS_8gmem_ptrIPfEEEEEEC2ERKSD_RKSI_)
        /*6974*/ 	.word	0x00000000


	//----- nvinfo : EIATTR_FRAME_SIZE
	.align		4
.L_4510:
        /*6978*/ 	.byte	0x04, 0x11
        /*697a*/ 	.short	(.L_4512 - .L_4511)
	.align		4
.L_4511:
        /*697c*/ 	.word	index@($_ZN7cutlass13device_kernelIN5flash19enable_sm80_to_sm89INS1_16FlashAttnBwdSm80INS1_25CollectiveMainloopBwdSm80ILi2ELi2EN4cute5tupleIJNS5_1CILi128EEES8_NS7_ILi64EEEEEENS_10bfloat16_tEfNS_4arch4Sm80ELb1ELb0ELb1ELb0ELb0ELb0ELb0ELb0ELi2ELi4ELi4ELi4ELb0EEENS1_24CollectiveEpilogueBwdGQAISA_fSD_Li256ELb0ELb0EEENS1_25SingleTileBwdLPTSchedulerILb0ELi128ELb0EEEEEEEEEvNT_6ParamsE$_ZN4cute3eso3ESOILb1ELb0EJNS_6LayoutINS_5tupleIJNS3_IJNS_1CILi1EEES5_EEEEEENS3_IJNS3_IJS5_NS4_ILi0EEEEEEEEEEENS_10ViewEngineINS_8smem_ptrIPN7cutlass9uint128_tEEEEEEEC2ERKSB_RKSI_)
        /*6980*/ 	.word	0x00000000


	//----- nvinfo : EIATTR_FRAME_SIZE
	.align		4
.L_4512:
        /*6984*/ 	.byte	0x04, 0x11
        /*6986*/ 	.short	(.L_4514 - .L_4513)
	.align		4
.L_4513:
        /*6988*/ 	.word	index@($_ZN7cutlass13device_kernelIN5flash19enable_sm80_to_sm89INS1_16FlashAttnBwdSm80INS1_25CollectiveMainloopBwdSm80ILi2ELi2EN4cute5tupleIJNS5_1CILi128EEES8_NS7_ILi64EEEEEENS_10bfloat16_tEfNS_4arch4Sm80ELb1ELb0ELb1ELb0ELb0ELb0ELb0ELb0ELi2ELi4ELi4ELi4ELb0EEENS1_24CollectiveEpilogueBwdGQAISA_fSD_Li256ELb0ELb0EEENS1_25SingleTileBwdLPTSchedulerILb0ELi128ELb0EEEEEEEEEvNT_6ParamsE$_ZN4cute3eso3ESOILb1ELb0EJNS_6LayoutINS_5tupleIJNS3_IJNS_1CILi1EEES5_EEEEEENS3_IJNS3_IJS5_NS4_ILi0EEEEEEEEEEENS_10ViewEngineINS_8gmem_ptrIPKN7cutlass9uint128_tEEEEEEEC2ERKSB_RKSJ_)
        /*698c*/ 	.word	0x00000000


	//----- nvinfo : EIATTR_FRAME_SIZE
	.align		4
.L_4514:
        /*6990*/ 	.byte	0x04, 0x11
        /*6992*/ 	.short	(.L_4516 - .L_4515)
	.align		4
.L_4515:
        /*6994*/ 	.word	index@($_ZN7cutlass13device_kernelIN5flash19enable_sm80_to_sm89INS1_16FlashAttnBwdSm80INS1_25CollectiveMainloopBwdSm80ILi2ELi2EN4cute5tupleIJNS5_1CILi128EEES8_NS7_ILi64EEEEEENS_10bfloat16_tEfNS_4arch4Sm80ELb1ELb0ELb1ELb0ELb0ELb0ELb0ELb0ELi2ELi4ELi4ELi4ELb0EEENS1_24CollectiveEpilogueBwdGQAISA_fSD_Li256ELb0ELb0EEENS1_25SingleTileBwdLPTSchedulerILb0ELi128ELb0EEEEEEEEEvNT_6ParamsE$_ZN4cute3eso3ESOILb1ELb0EJNS_6LayoutINS_5tupleIJNS3_IJNS_1CILi1EEENS4_ILi4EEEEEENS4_ILi2EEES6_EEENS3_IJNS3_IJNS4_ILi0EEES5_EEES6_NS4_ILi8EEEEEEEENS_10ViewEngineIPfEEEEC2ERKSE_RKSH_)
        /*6998*/ 	.word	0x00000000


	//----- nvinfo : EIATTR_FRAME_SIZE
	.align		4
.L_4516:
        /*699c*/ 	.byte	0x04, 0x11
        /*699e*/ 	.short	(.L_4518 - .L_4517)
	.align		4
.L_4517:
        /*69a0*/ 	.word	index@($_ZN7cutlass13device_kernelIN5flash19enable_sm80_to_sm89INS1_16FlashAttnBwdSm80INS1_25CollectiveMainloopBwdSm80ILi2ELi2EN4cute5tupleIJNS5_1CILi128EEES8_NS7_ILi64EEEEEENS_10bfloat16_tEfNS_4arch4Sm80ELb1ELb0ELb1ELb0ELb0ELb0ELb0ELb0ELi2ELi4ELi4ELi4ELb0EEENS1_24CollectiveEpilogueBwdGQAISA_fSD_Li256ELb0ELb0EEENS1_25SingleTileBwdLPTSchedulerILb0ELi128ELb0EEEEEEEEEvNT_6ParamsE$_ZN4cute3eso3ESOILb1ELb0EJNS_6LayoutINS_5tupleIJNS3_IJNS_1CILi1EEENS4_ILi2EEES6_EEEEEENS3_IJNS3_IJS5_S5_S6_EEEEEEEENS_10ViewEngineIPjEEEEC2ERKSB_RKSE_)
        /*69a4*/ 	.word	0x00000000


	//----- nvinfo : EIATTR_FRAME_SIZE
	.align		4
.L_4518:
        /*69a8*/ 	.byte	0x04, 0x11
        /*69aa*/ 	.short	(.L_4520 - .L_4519)
	.align		4
.L_4519:
        /*69ac*/ 	.word	index@($_ZN7cutlass13device_kernelIN5flash19enable_sm80_to_sm89INS1_16FlashAttnBwdSm80INS1_25CollectiveMainloopBwdSm80ILi2ELi2EN4cute5tupleIJNS5_1CILi128EEES8_NS7_ILi64EEEEEENS_10bfloat16_tEfNS_4arch4Sm80ELb1ELb0ELb1ELb0ELb0ELb0ELb0ELb0ELi2ELi4ELi4ELi4ELb0EEENS1_24CollectiveEpilogueBwdGQAISA_fSD_Li256ELb0ELb0EEENS1_25SingleTileBwdLPTSchedulerILb0ELi128ELb0EEEEEEEEEvNT_6ParamsE$_ZN4cute3eso3ESOILb1ELb0EJNS_6LayoutINS_5tupleIJNS3_IJNS_1CILi1EEENS4_ILi2EEEEEES6_NS4_ILi8EEEEEENS3_IJNS3_IJS5_S5_EEES6_NS4_ILi4EEEEEEEENS_10ViewEngineIPN7cutlass5ArrayINSF_10bfloat16_tELi2ELb0EEEEEEEC2ERKSD_RKSK_)
        /*69b0*/ 	.word	0x00000000


	//----- nvinfo : EIATTR_FRAME_SIZE
	.align		4
.L_4520:
        /*69b4*/ 	.byte	0x04, 0x11
        /*69b6*/ 	.short	(.L_4522 - .L_4521)
	.align		4
.L_4521:
        /*69b8*/ 	.word	index@($_ZN7cutlass13device_kernelIN5flash19enable_sm80_to_sm89INS1_16FlashAttnBwdSm80INS1_25CollectiveMainloopBwdSm80ILi2ELi2EN4cute5tupleIJNS5_1CILi128EEES8_NS7_ILi64EEEEEENS_10bfloat16_tEfNS_4arch4Sm80ELb1ELb0ELb1ELb0ELb0ELb0ELb0ELb0ELi2ELi4ELi4ELi4ELb0EEENS1_24CollectiveEpilogueBwdGQAISA_fSD_Li256ELb0ELb0EEENS1_25SingleTileBwdLPTSchedulerILb0ELi128ELb0EEEEEEEEEvNT_6ParamsE$_ZN4cute3eso3ESOILb1ELb0EJNS_6LayoutINS_5tupleIJNS3_IJNS_1CILi1EEENS4_ILi2EEEEEES6_NS4_ILi8EEEEEENS3_IJNS3_IJS5_S5_EEES6_NS4_ILi4EEEEEEEENS_10ViewEngineIPKN7cutlass5ArrayIfLi2ELb1EEEEEEEC2ERKSD_RKSK_)
        /*69bc*/ 	.word	0x00000000


	//----- nvinfo : EIATTR_FRAME_SIZE
	.align		4
.L_4522:
        /*69c0*/ 	.byte	0x04, 0x11
        /*69c2*/ 	.short	(.L_4524 - .L_4523)
	.align		4
.L_4523:
        /*69c4*/ 	.word	index@($_ZN7cutlass13device_kernelIN5flash19enable_sm80_to_sm89INS1_16FlashAttnBwdSm80INS1_25CollectiveMainloopBwdSm80ILi2ELi2EN4cute5tupleIJNS5_1CILi128EEES8_NS7_ILi64EEEEEENS_10bfloat16_tEfNS_4arch4Sm80ELb1ELb0ELb1ELb0ELb0ELb0ELb0ELb0ELi2ELi4ELi4ELi4ELb0EEENS1_24CollectiveEpilogueBwdGQAISA_fSD_Li256ELb0ELb0EEENS1_25SingleTileBwdLPTSchedulerILb0ELi128ELb0EEEEEEEEEvNT_6ParamsE$_ZN4cute3eso3ESOILb1ELb0EJNS_6LayoutINS_5tupleIJNS3_IJNS_1CILi1EEENS4_ILi2EEEEEEEEENS3_IJNS3_IJS5_S5_EEEEEEEENS_10ViewEngineIPjEEEEC2ERKSB_RKSE_)
        /*69c8*/ 	.word	0x00000000


	//----- nvinfo : EIATTR_FRAME_SIZE
	.align		4
.L_4524:
        /*69cc*/ 	.byte	0x04, 0x11
        /*69ce*/ 	.short	(.L_4526 - .L_4525)
	.align		4
.L_4525:
        /*69d0*/ 	.word	index@($_ZN7cutlass13device_kernelIN5flash19enable_sm80_to_sm89INS1_16FlashAttnBwdSm80INS1_25CollectiveMainloopBwdSm80ILi2ELi2EN4cute5tupleIJNS5_1CILi128EEES8_NS7_ILi64EEEEEENS_10bfloat16_tEfNS_4arch4Sm80ELb1ELb0ELb1ELb0ELb0ELb0ELb0ELb0ELi2ELi4ELi4ELi4ELb0EEENS1_24CollectiveEpilogueBwdGQAISA_fSD_Li256ELb0ELb0EEENS1_25SingleTileBwdLPTSchedulerILb0ELi128ELb0EEEEEEEEEvNT_6ParamsE$_ZN4cute3eso3ESOILb1ELb0EJNS_6LayoutINS_5tupleIJNS3_IJNS_1CILi1EEENS3_IJNS4_ILi4EEENS4_ILi2EEEEEEEEES7_S6_EEENS3_IJNS3_IJNS4_ILi0EEENS3_IJS5_NS4_ILi8EEEEEEEEES6_NS4_ILi16EEEEEEEENS_10ViewEngineIPN7cutlass10bfloat16_tEEEEEC2ERKSH_RKSM_)
        /*69d4*/ 	.word	0x00000000


	//----- nvinfo : EIATTR_FRAME_SIZE
	.align		4
.L_4526:
        /*69d8*/ 	.byte	0x04, 0x11
        /*69da*/ 	.short	(.L_4528 - .L_4527)
	.align		4
.L_4527:
        /*69dc*/ 	.word	index@($_ZN7cutlass13device_kernelIN5flash19enable_sm80_to_sm89INS1_16FlashAttnBwdSm80INS1_25CollectiveMainloopBwdSm80ILi2ELi2EN4cute5tupleIJNS5_1CILi128EEES8_NS7_ILi64EEEEEENS_10bfloat16_tEfNS_4arch4Sm80ELb1ELb0ELb1ELb0ELb0ELb0ELb0ELb0ELi2ELi4ELi4ELi4ELb0EEENS1_24CollectiveEpilogueBwdGQAISA_fSD_Li256ELb0ELb0EEENS1_25SingleTileBwdLPTSchedulerILb0ELi128ELb0EEEEEEEEEvNT_6ParamsE$_ZN4cute3eso3ESOILb1ELb0EJNS_6LayoutINS_5tupleIJNS3_IJNS_1CILi1EEENS3_IJNS4_ILi2EEES6_EEEEEES6_NS4_ILi4EEEEEENS3_IJNS3_IJNS4_ILi0EEENS3_IJS5_S9_EEEEEES6_NS4_ILi8EEEEEEEENS_10ViewEngineIPjEEEEC2ERKSG_RKSJ_)
        /*69e0*/ 	.word	0x00000000


	//----- nvinfo : EIATTR_FRAME_SIZE
	.align		4
.L_4528:
        /*69e4*/ 	.byte	0x04, 0x11
        /*69e6*/ 	.short	(.L_4530 - .L_4529)
	.align		4
.L_4529:
        /*69e8*/ 	.word	index@($_ZN7cutlass13device_kernelIN5flash19enable_sm80_to_sm89INS1_16FlashAttnBwdSm80INS1_25CollectiveMainloopBwdSm80ILi2ELi2EN4cute5tupleIJNS5_1CILi128EEES8_NS7_ILi64EEEEEENS_10bfloat16_tEfNS_4arch4Sm80ELb1ELb0ELb1ELb0ELb0ELb0ELb0ELb0ELi2ELi4ELi4ELi4ELb0EEENS1_24CollectiveEpilogueBwdGQAISA_fSD_Li256ELb0ELb0EEENS1_25SingleTileBwdLPTSchedulerILb0ELi128ELb0EEEEEEEEEvNT_6ParamsE$_ZN4cute3eso3ESOILb1ELb0EJNS_6LayoutINS_5tupleIJNS3_IJNS3_IJNS_1CILi8EEENS4_ILi1EEEEEES6_EEENS3_IJNS3_IJS6_S6_EEENS4_ILi4EEEEEEEEENS3_IJNS3_IJNS3_IJS6_NS4_ILi0EEEEEESD_EEENS3_IJNS3_IJSD_SD_EEES5_EEEEEEEENS_10ViewEngineIPN7cutlass10bfloat16_tEEEEEC2ERKSJ_RKSO_)
        /*69ec*/ 	.word	0x00000000


	//----- nvinfo : EIATTR_FRAME_SIZE
	.align		4
.L_4530:
        /*69f0*/ 	.byte	0x04, 0x11
        /*69f2*/ 	.short	(.L_4532 - .L_4531)
	.align		4
.L_4531:
        /*69f4*/ 	.word	index@($_ZN7cutlass13device_kernelIN5flash19enable_sm80_to_sm89INS1_16FlashAttnBwdSm80INS1_25CollectiveMainloopBwdSm80ILi2ELi2EN4cute5tupleIJNS5_1CILi128EEES8_NS7_ILi64EEEEEENS_10bfloat16_tEfNS_4arch4Sm80ELb1ELb0ELb1ELb0ELb0ELb0ELb0ELb0ELi2ELi4ELi4ELi4ELb0EEENS1_24CollectiveEpilogueBwdGQAISA_fSD_Li256ELb0ELb0EEENS1_25SingleTileBwdLPTSchedulerILb0ELi128ELb0EEEEEEEEEvNT_6ParamsE$_ZN4cute3eso3ESOILb1ELb0EJNS_6LayoutINS_5tupleIJNS3_IJNS3_IJNS_1CILi8EEENS4_ILi1EEEEEES6_EEENS3_IJNS3_IJS6_S6_EEENS4_ILi4EEEEEEEEENS3_IJNS3_IJNS3_IJS6_NS4_ILi0EEEEEESD_EEENS3_IJNS3_IJSD_SD_EEENS4_ILi2048EEEEEEEEEEENS_10ViewEngineINS_8smem_ptrIPN7cutlass10bfloat16_tEEEEEEEC2ERKSK_RKSR_)
        /*69f8*/ 	.word	0x00000000


	//----- nvinfo : EIATTR_FRAME_SIZE
	.align		4
.L_4532:
        /*69fc*/ 	.byte	0x04, 0x11
        /*69fe*/ 	.short	(.L_4534 - .L_4533)
	.align		4
.L_4533:
        /*6a00*/ 	.word	index@($_ZN7cutlass13device_kernelIN5flash19enable_sm80_to_sm89INS1_16FlashAttnBwdSm80INS1_25CollectiveMainloopBwdSm80ILi2ELi2EN4cute5tupleIJNS5_1CILi128EEES8_NS7_ILi64EEEEEENS_10bfloat16_tEfNS_4arch4Sm80ELb1ELb0ELb1ELb0ELb0ELb0ELb0ELb0ELi2ELi4ELi4ELi4ELb0EEENS1_24CollectiveEpilogueBwdGQAISA_fSD_Li256ELb0ELb0EEENS1_25SingleTileBwdLPTSchedulerILb0ELi128ELb0EEEEEEEEEvNT_6ParamsE$_ZN4cute3eso3ESOILb1ELb0EJNS_6LayoutINS_5tupleIJNS3_IJNS3_IJNS_1CILi8EEENS4_ILi1EEEEEES6_EEENS3_IJNS3_IJS6_S6_EEENS4_ILi2EEEEEEEEENS3_IJNS3_IJNS3_IJS6_NS4_ILi0EEEEEESD_EEENS3_IJNS3_IJSD_SD_EEES5_EEEEEEEENS_10ViewEngineIPN7cutlass10bfloat16_tEEEEEC2ERKSJ_RKSO_)
        /*6a04*/ 	.word	0x00000000


	//----- nvinfo : EIATTR_FRAME_SIZE
	.align		4
.L_4534:
        /*6a08*/ 	.byte	0x04, 0x11
        /*6a0a*/ 	.short	(.L_4536 - .L_4535)
	.align		4
.L_4535:
        /*6a0c*/ 	.word	index@($_ZN7cutlass13device_kernelIN5flash19enable_sm80_to_sm89INS1_16FlashAttnBwdSm80INS1_25CollectiveMainloopBwdSm80ILi2ELi2EN4cute5tupleIJNS5_1CILi128EEES8_NS7_ILi64EEEEEENS_10bfloat16_tEfNS_4arch4Sm80ELb1ELb0ELb1ELb0ELb0ELb0ELb0ELb0ELi2ELi4ELi4ELi4ELb0EEENS1_24CollectiveEpilogueBwdGQAISA_fSD_Li256ELb0ELb0EEENS1_25SingleTileBwdLPTSchedulerILb0ELi128ELb0EEEEEEEEEvNT_6ParamsE$_ZN4cute3eso3ESOILb1ELb0EJNS_6LayoutINS_5tupleIJNS3_IJNS3_IJNS_1CILi8EEENS4_ILi1EEEEEES6_EEENS3_IJNS3_IJS6_S6_EEENS4_ILi2EEEEEEEEENS3_IJNS3_IJNS3_IJS6_NS4_ILi0EEEEEESD_EEENS3_IJNS3_IJSD_SD_EEENS4_ILi8192EEEEEEEEEEENS_10ViewEngineINS_8smem_ptrIPN7cutlass10bfloat16_tEEEEEEEC2ERKSK_RKSR_)
        /*6a10*/ 	.word	0x00000000


	//----- nvinfo : EIATTR_FRAME_SIZE
	.align		4
.L_4536:
        /*6a14*/ 	.byte	0x04, 0x11
        /*6a16*/ 	.short	(.L_4538 - .L_4537)
	.align		4
.L_4537:
        /*6a18*/ 	.word	index@($_ZN7cutlass13device_kernelIN5flash19enable_sm80_to_sm89INS1_16FlashAttnBwdSm80INS1_25CollectiveMainloopBwdSm80ILi2ELi2EN4cute5tupleIJNS5_1CILi128EEES8_NS7_ILi64EEEEEENS_10bfloat16_tEfNS_4arch4Sm80ELb1ELb0ELb1ELb0ELb0ELb0ELb0ELb0ELi2ELi4ELi4ELi4ELb0EEENS1_24CollectiveEpilogueBwdGQAISA_fSD_Li256ELb0ELb0EEENS1_25SingleTileBwdLPTSchedulerILb0ELi128ELb0EEEEEEEEEvNT_6ParamsE$_ZN4cute3eso3ESOILb1ELb0EJNS_6LayoutINS_5tupleIJNS3_IJNS3_IJNS_1CILi8EEENS4_ILi1EEEEEES6_EEENS3_IJNS3_IJS6_S6_EEENS4_ILi2EEEEEEEEENS3_IJNS3_IJNS3_IJS6_NS4_ILi0EEEEEESD_EEENS3_IJNS3_IJSD_SD_EEENS4_ILi64EEEEEEEEEEENS_10ViewEngineIPN7cutlass10bfloat16_tEEEEEC2ERKSK_RKSP_)
        /*6a1c*/ 	.word	0x00000000


	//----- nvinfo : EIATTR_FRAME_SIZE
	.align		4
.L_4538:
        /*6a20*/ 	.byte	0x04, 0x11
        /*6a22*/ 	.short	(.L_4540 - .L_4539)
	.align		4
.L_4539:
        /*6a24*/ 	.word	index@($_ZN7cutlass13device_kernelIN5flash19enable_sm80_to_sm89INS1_16FlashAttnBwdSm80INS1_25CollectiveMainloopBwdSm80ILi2ELi2EN4cute5tupleIJNS5_1CILi128EEES8_NS7_ILi64EEEEEENS_10bfloat16_tEfNS_4arch4Sm80ELb1ELb0ELb1ELb0ELb0ELb0ELb0ELb0ELi2ELi4ELi4ELi4ELb0EEENS1_24CollectiveEpilogueBwdGQAISA_fSD_Li256ELb0ELb0EEENS1_25SingleTileBwdLPTSchedulerILb0ELi128ELb0EEEEEEEEEvNT_6ParamsE$_ZN4cute3eso3ESOILb1ELb0EJNS_6LayoutINS_5tupleIJNS3_IJNS3_IJNS_1CILi8EEENS4_ILi1EEEEEES6_EEENS3_IJNS3_IJS6_S6_EEENS4_ILi2EEEEEEEEENS3_IJNS3_IJNS3_IJS6_NS4_ILi0EEEEEESD_EEENS3_IJNS3_IJSD_SD_EEENS4_ILi4096EEEEEEEEEEENS_10ViewEngineINS_8smem_ptrIPN7cutlass10bfloat16_tEEEEEEEC2ERKSK_RKSR_)
        /*6a28*/ 	.word	0x00000000


	//----- nvinfo : EIATTR_FRAME_SIZE
	.align		4
.L_4540:
        /*6a2c*/ 	.byte	0x04, 0x11
        /*6a2e*/ 	.short	(.L_4542 - .L_4541)
	.align		4
.L_4541:
        /*6a30*/ 	.word	index@($_ZN7cutlass13device_kernelIN5flash19enable_sm80_to_sm89INS1_16FlashAttnBwdSm80INS1_25CollectiveMainloopBwdSm80ILi2ELi2EN4cute5tupleIJNS5_1CILi128EEES8_NS7_ILi64EEEEEENS_10bfloat16_tEfNS_4arch4Sm80ELb1ELb0ELb1ELb0ELb0ELb0ELb0ELb0ELi2ELi4ELi4ELi4ELb0EEENS1_24CollectiveEpilogueBwdGQAISA_fSD_Li256ELb0ELb0EEENS1_25SingleTileBwdLPTSchedulerILb0ELi128ELb0EEEEEEEEEvNT_6ParamsE$_ZN4cute3eso3ESOILb1ELb0EJNS_6LayoutINS_5tupleIJNS3_IJNS3_IJNS_1CILi4EEENS4_ILi8EEEEEENS3_IJS5_NS4_ILi2EEEEEEEEENS3_IJNS3_IJS8_S8_EEENS3_IJS8_S6_EEEEEEEEENS3_IJNS3_IJNS3_IJNS_11ScaledBasisIS8_JLi1EEEENSF_INS4_ILi1EEEJLi0EEEEEEENS3_IJNSF_INS4_ILi16EEEJLi0EEEENSF_IS6_JLi1EEEEEEEEEENS3_IJNS3_IJNSF_ISH_JLi1EEEENSF_IS6_JLi0EEEEEEENS3_IJNSF_INS4_ILi64EEEJLi0EEEENSF_ISK_JLi1EEEEEEEEEEEEEEENS_10ViewEngineINS_23ArithmeticTupleIteratorINS_15ArithmeticTupleIJNS4_ILi0EEES12_EEEEEEEEEC2ERKSY_RKS15_)
        /*6a34*/ 	.word	0x00000000


	//----- nvinfo : EIATTR_FRAME_SIZE
	.align		4
.L_4542:
        /*6a38*/ 	.byte	0x04, 0x11
        /*6a3a*/ 	.short	(.L_4544 - .L_4543)
	.align		4
.L_4543:
        /*6a3c*/ 	.word	index@($_ZN7cutlass13device_kernelIN5flash19enable_sm80_to_sm89INS1_16FlashAttnBwdSm80INS1_25CollectiveMainloopBwdSm80ILi2ELi2EN4cute5tupleIJNS5_1CILi128EEES8_NS7_ILi64EEEEEENS_10bfloat16_tEfNS_4arch4Sm80ELb1ELb0ELb1ELb0ELb0ELb0ELb0ELb0ELi2ELi4ELi4ELi4ELb0EEENS1_24CollectiveEpilogueBwdGQAISA_fSD_Li256ELb0ELb0EEENS1_25SingleTileBwdLPTSchedulerILb0ELi128ELb0EEEEEEEEEvNT_6ParamsE$_ZN4cute3eso3ESOILb1ELb0EJNS_6LayoutINS_5tupleIJNS3_IJNS3_IJNS_1CILi4EEENS4_ILi2EEEEEENS4_ILi1EEEEEES6_NS4_ILi8EEEEEENS3_IJNS3_IJNS3_IJS8_NS4_ILi32EEEEEENS4_ILi0EEEEEENS4_ILi64EEES5_EEEEENS_10ViewEngineIPN7cutlass10bfloat16_tEEEEEC2ERKSI_RKSN_)
        /*6a40*/ 	.word	0x00000000


	//----- nvinfo : EIATTR_FRAME_SIZE
	.align		4
.L_4544:
        /*6a44*/ 	.byte	0x04, 0x11
        /*6a46*/ 	.short	(.L_4546 - .L_4545)
	.align		4
.L_4545:
        /*6a48*/ 	.word	index@($_ZN7cutlass13device_kernelIN5flash19enable_sm80_to_sm89INS1_16FlashAttnBwdSm80INS1_25CollectiveMainloopBwdSm80ILi2ELi2EN4cute5tupleIJNS5_1CILi128EEES8_NS7_ILi64EEEEEENS_10bfloat16_tEfNS_4arch4Sm80ELb1ELb0ELb1ELb0ELb0ELb0ELb0ELb0ELi2ELi4ELi4ELi4ELb0EEENS1_24CollectiveEpilogueBwdGQAISA_fSD_Li256ELb0ELb0EEENS1_25SingleTileBwdLPTSchedulerILb0ELi128ELb0EEEEEEEEEvNT_6ParamsE$_ZN4cute3eso3ESOILb1ELb0EJNS_6LayoutINS_5tupleIJNS3_IJNS3_IJNS_1CILi4EEENS4_ILi2EEEEEENS4_ILi1EEEEEES6_EEENS3_IJNS3_IJNS3_IJS8_NS4_ILi32EEEEEENS4_ILi0EEEEEENS4_ILi64EEEEEEEEiEEC2ERKSH_RKi)
        /*6a4c*/ 	.word	0x00000000


	//----- nvinfo : EIATTR_FRAME_SIZE
	.align		4
.L_4546:
        /*6a50*/ 	.byte	0x04, 0x11
        /*6a52*/ 	.short	(.L_4548 - .L_4547)
	.align		4
.L_4547:
        /*6a54*/ 	.word	index@($_ZN7cutlass13device_kernelIN5flash19enable_sm80_to_sm89INS1_16FlashAttnBwdSm80INS1_25CollectiveMainloopBwdSm80ILi2ELi2EN4cute5tupleIJNS5_1CILi128EEES8_NS7_ILi64EEEEEENS_10bfloat16_tEfNS_4arch4Sm80ELb1ELb0ELb1ELb0ELb0ELb0ELb0ELb0ELi2ELi4ELi4ELi4ELb0EEENS1_24CollectiveEpilogueBwdGQAISA_fSD_Li256ELb0ELb0EEENS1_25SingleTileBwdLPTSchedulerILb0ELi128ELb0EEEEEEEEEvNT_6ParamsE$_ZN4cute3eso3ESOILb1ELb0EJNS_6LayoutINS_5tupleIJNS3_IJNS3_IJNS_1CILi4EEENS4_ILi2EEEEEENS4_ILi1EEEEEES6_EEENS3_IJNS3_IJNS3_IJS8_NS4_ILi32EEEEEENS4_ILi0EEEEEENS4_ILi64EEEEEEEENS_10ViewEngineIPN7cutlass10bfloat16_tEEEEEC2ERKSH_RKSM_)
        /*6a58*/ 	.word	0x00000000


	//----- nvinfo : EIATTR_FRAME_SIZE
	.align		4
.L_4548:
        /*6a5c*/ 	.byte	0x04, 0x11
        /*6a5e*/ 	.short	(.L_4550 - .L_4549)
	.align		4
.L_4549:
        /*6a60*/ 	.word	index@($_ZN7cutlass13device_kernelIN5flash19enable_sm80_to_sm89INS1_16FlashAttnBwdSm80INS1_25CollectiveMainloopBwdSm80ILi2ELi2EN4cute5tupleIJNS5_1CILi128EEES8_NS7_ILi64EEEEEENS_10bfloat16_tEfNS_4arch4Sm80ELb1ELb0ELb1ELb0ELb0ELb0ELb0ELb0ELi2ELi4ELi4ELi4ELb0EEENS1_24CollectiveEpilogueBwdGQAISA_fSD_Li256ELb0ELb0EEENS1_25SingleTileBwdLPTSchedulerILb0ELi128ELb0EEEEEEEEEvNT_6ParamsE$_ZN4cute3eso3ESOILb1ELb0EJNS_6LayoutINS_5tupleIJNS3_IJNS3_IJNS_1CILi4EEENS4_ILi2EEEEEENS4_ILi1EEEEEENS3_IJS6_EEEEEENS3_IJNS3_IJNS3_IJS8_NS4_ILi32EEEEEENS4_ILi0EEEEEENS3_IJNS4_ILi64EEEEEEEEEEENS_10ViewEngineIPN7cutlass10bfloat16_tEEEEEC2ERKSJ_RKSO_)
        /*6a64*/ 	.word	0x00000000


	//----- nvinfo : EIATTR_FRAME_SIZE
	.align		4
.L_4550:
        /*6a68*/ 	.byte	0x04, 0x11
        /*6a6a*/ 	.short	(.L_4552 - .L_4551)
	.align		4
.L_4551:
        /*6a6c*/ 	.word	index@($_ZN7cutlass13device_kernelIN5flash19enable_sm80_to_sm89INS1_16FlashAttnBwdSm80INS1_25CollectiveMainloopBwdSm80ILi2ELi2EN4cute5tupleIJNS5_1CILi128EEES8_NS7_ILi64EEEEEENS_10bfloat16_tEfNS_4arch4Sm80ELb1ELb0ELb1ELb0ELb0ELb0ELb0ELb0ELi2ELi4ELi4ELi4ELb0EEENS1_24CollectiveEpilogueBwdGQAISA_fSD_Li256ELb0ELb0EEENS1_25SingleTileBwdLPTSchedulerILb0ELi128ELb0EEEEEEEEEvNT_6ParamsE$_ZN4cute3eso3ESOILb1ELb0EJNS_6LayoutINS_5tupleIJNS3_IJNS3_IJNS_1CILi4EEENS4_ILi2EEEEEENS4_ILi1EEEEEEEEENS3_IJNS3_IJNS3_IJS8_NS4_ILi32EEEEEENS4_ILi0EEEEEEEEEEEiEEC2ERKSG_RKi)
        /*6a70*/ 	.word	0x00000000


	//----- nvinfo : EIATTR_FRAME_SIZE
	.align		4
.L_4552:
        /*6a74*/ 	.byte	0x04, 0x11
        /*6a76*/ 	.short	(.L_4554 - .L_4553)
	.align		4
.L_4553:
        /*6a78*/ 	.word	index@($_ZN7cutlass13device_kernelIN5flash19enable_sm80_to_sm89INS1_16FlashAttnBwdSm80INS1_25CollectiveMainloopBwdSm80ILi2ELi2EN4cute5tupleIJNS5_1CILi128EEES8_NS7_ILi64EEEEEENS_10bfloat16_tEfNS_4arch4Sm80ELb1ELb0ELb1ELb0ELb0ELb0ELb0ELb0ELi2ELi4ELi4ELi4ELb0EEENS1_24CollectiveEpilogueBwdGQAISA_fSD_Li256ELb0ELb0EEENS1_25SingleTileBwdLPTSchedulerILb0ELi128ELb0EEEEEEEEEvNT_6ParamsE$_ZN4cute3eso3ESOILb1ELb0EJNS_6LayoutINS_5tupleIJNS3_IJNS3_IJNS_1CILi4EEENS4_ILi2EEEEEENS4_ILi1EEEEEEEEENS3_IJNS3_IJNS3_IJS8_NS4_ILi32EEEEEENS4_ILi0EEEEEEEEEEENS_10ViewEngineIPN7cutlass10bfloat16_tEEEEEC2ERKSG_RKSL_)
        /*6a7c*/ 	.word	0x00000000


	//----- nvinfo : EIATTR_FRAME_SIZE
	.align		4
.L_4554:
        /*6a80*/ 	.byte	0x04, 0x11
        /*6a82*/ 	.short	(.L_4556 - .L_4555)
	.align		4
.L_4555:
        /*6a84*/ 	.word	index@($_ZN7cutlass13device_kernelIN5flash19enable_sm80_to_sm89INS1_16FlashAttnBwdSm80INS1_25CollectiveMainloopBwdSm80ILi2ELi2EN4cute5tupleIJNS5_1CILi128EEES8_NS7_ILi64EEEEEENS_10bfloat16_tEfNS_4arch4Sm80ELb1ELb0ELb1ELb0ELb0ELb0ELb0ELb0ELi2ELi4ELi4ELi4ELb0EEENS1_24CollectiveEpilogueBwdGQAISA_fSD_Li256ELb0ELb0EEENS1_25SingleTileBwdLPTSchedulerILb0ELi128ELb0EEEEEEEEEvNT_6ParamsE$_ZN4cute3eso3ESOILb1ELb0EJNS_6LayoutINS_5tupleIJNS3_IJNS3_IJNS_1CILi2EEES5_EEENS4_ILi1EEEEEEEEENS3_IJNS3_IJNS3_IJS7_NS4_ILi16EEEEEENS4_ILi0EEEEEEEEEEENS_10ViewEngineIPjEEEEC2ERKSF_RKSI_)
        /*6a88*/ 	.word	0x00000000


	//----- nvinfo : EIATTR_FRAME_SIZE
	.align		4
.L_4556:
        /*6a8c*/ 	.byte	0x04, 0x11
        /*6a8e*/ 	.short	(.L_4558 - .L_4557)
	.align		4
.L_4557:
        /*6a90*/ 	.word	index@($_ZN7cutlass13device_kernelIN5flash19enable_sm80_to_sm89INS1_16FlashAttnBwdSm80INS1_25CollectiveMainloopBwdSm80ILi2ELi2EN4cute5tupleIJNS5_1CILi128EEES8_NS7_ILi64EEEEEENS_10bfloat16_tEfNS_4arch4Sm80ELb1ELb0ELb1ELb0ELb0ELb0ELb0ELb0ELi2ELi4ELi4ELi4ELb0EEENS1_24CollectiveEpilogueBwdGQAISA_fSD_Li256ELb0ELb0EEENS1_25SingleTileBwdLPTSchedulerILb0ELi128ELb0EEEEEEEEEvNT_6ParamsE$_ZN4cute3eso3ESOILb1ELb0EJNS_6LayoutINS_5tupleIJNS3_IJNS3_IJNS3_IJNS_1CILi4EEENS4_ILi2EEEEEENS4_ILi1EEEEEES8_EEENS3_IJNS3_IJNS3_IJS8_S8_EEES8_EEES6_EEEEEENS3_IJNS3_IJNS3_IJNS3_IJS8_NS4_ILi32EEEEEENS4_ILi0EEEEEESH_EEENS3_IJNS3_IJNS3_IJSH_SH_EEESH_EEENS4_ILi64EEEEEEEEEEENS_10ViewEngineIPN7cutlass10bfloat16_tEEEEEC2ERKSP_RKSU_)
        /*6a94*/ 	.word	0x00000000


	//----- nvinfo : EIATTR_FRAME_SIZE
	.align		4
.L_4558:
        /*6a98*/ 	.byte	0x04, 0x11
        /*6a9a*/ 	.short	(.L_4560 - .L_4559)
	.align		4
.L_4559:
        /*6a9c*/ 	.word	index@($_ZN7cutlass13device_kernelIN5flash19enable_sm80_to_sm89INS1_16FlashAttnBwdSm80INS1_25CollectiveMainloopBwdSm80ILi2ELi2EN4cute5tupleIJNS5_1CILi128EEES8_NS7_ILi64EEEEEENS_10bfloat16_tEfNS_4arch4Sm80ELb1ELb0ELb1ELb0ELb0ELb0ELb0ELb0ELi2ELi4ELi4ELi4ELb0EEENS1_24CollectiveEpilogueBwdGQAISA_fSD_Li256ELb0ELb0EEENS1_25SingleTileBwdLPTSchedulerILb0ELi128ELb0EEEEEEEEEvNT_6ParamsE$_ZN4cute3eso3ESOILb1ELb0EJNS_5tupleIJNS_1CILi8EEENS3_ILi2EEES5_S5_S4_S5_EEENS2_IJNS3_ILi1EEEiiiNS3_ILi72EEENS3_ILi512EEEEEEEEC2ERKS6_RKSA_)
        /*6aa0*/ 	.word	0x00000000


	//----- nvinfo : EIATTR_FRAME_SIZE
	.align		4
.L_4560:
        /*6aa4*/ 	.byte	0x04, 0x11
        /*6aa6*/ 	.short	(.L_4562 - .L_4561)
	.align		4
.L_4561:
        /*6aa8*/ 	.word	index@($_ZN7cutlass13device_kernelIN5flash19enable_sm80_to_sm89INS1_16FlashAttnBwdSm80INS1_25CollectiveMainloopBwdSm80ILi2ELi2EN4cute5tupleIJNS5_1CILi128EEES8_NS7_ILi64EEEEEENS_10bfloat16_tEfNS_4arch4Sm80ELb1ELb0ELb1ELb0ELb0ELb0ELb0ELb0ELi2ELi4ELi4ELi4ELb0EEENS1_24CollectiveEpilogueBwdGQAISA_fSD_Li256ELb0ELb0EEENS1_25SingleTileBwdLPTSchedulerILb0ELi128ELb0EEEEEEEEEvNT_6ParamsE$_ZN4cute3eso3ESOILb1ELb0EJNS_5tupleIJNS_1CILi8EEENS2_IJNS3_ILi2EEES5_S5_EEENS3_ILi1EEES6_S7_EEENS2_IJS7_NS2_IJiiiEEENS3_ILi64EEENS2_IJNS3_ILi72EEENS3_ILi144EEENS3_ILi288EEEEEENS3_ILi512EEEEEEEEC2ERKS8_RKSG_)
        /*6aac*/ 	.word	0x00000000


	//----- nvinfo : EIATTR_FRAME_SIZE
	.align		4
.L_4562:
        /*6ab0*/ 	.byte	0x04, 0x11
        /*6ab2*/ 	.short	(.L_4564 - .L_4563)
	.align		4
.L_4563:
        /*6ab4*/ 	.word	index@($_ZN7cutlass13device_kernelIN5flash19enable_sm80_to_sm89INS1_16FlashAttnBwdSm80INS1_25CollectiveMainloopBwdSm80ILi2ELi2EN4cute5tupleIJNS5_1CILi128EEES8_NS7_ILi64EEEEEENS_10bfloat16_tEfNS_4arch4Sm80ELb1ELb0ELb1ELb0ELb0ELb0ELb0ELb0ELi2ELi4ELi4ELi4ELb0EEENS1_24CollectiveEpilogueBwdGQAISA_fSD_Li256ELb0ELb0EEENS1_25SingleTileBwdLPTSchedulerILb0ELi128ELb0EEEEEEEEEvNT_6ParamsE$_ZN4cute3eso3ESOILb1ELb0EJNS_5tupleIJNS_1CILi8EEENS2_IJNS3_ILi2EEES5_S5_EEENS3_ILi1EEES6_S7_EEENS2_IJS7_NS2_IJS4_iiEEENS3_ILi64EEENS2_IJiNS3_ILi144EEENS3_ILi288EEEEEENS3_ILi512EEEEEEEEC2ERKS8_RKSF_)
        /*6ab8*/ 	.word	0x00000000


	//----- nvinfo : EIATTR_FRAME_SIZE
	.align		4
.L_4564:
        /*6abc*/ 	.byte	0x04, 0x11
        /*6abe*/ 	.short	(.L_4566 - .L_4565)
	.align		4
.L_4565:
        /*6ac0*/ 	.word	index@($_ZN7cutlass13device_kernelIN5flash19enable_sm80_to_sm89INS1_16FlashAttnBwdSm80INS1_25CollectiveMainloopBwdSm80ILi2ELi2EN4cute5tupleIJNS5_1CILi128EEES8_NS7_ILi64EEEEEENS_10bfloat16_tEfNS_4arch4Sm80ELb1ELb0ELb1ELb0ELb0ELb0ELb0ELb0ELi2ELi4ELi4ELi4ELb0EEENS1_24CollectiveEpilogueBwdGQAISA_fSD_Li256ELb0ELb0EEENS1_25SingleTileBwdLPTSchedulerILb0ELi128ELb0EEEEEEEEEvNT_6ParamsE$_ZN4cute3eso3ESOILb1ELb0EJNS_5tupleIJNS_1CILi2EEES4_S4_EEENS2_IJNS3_ILi1EEENS3_ILi512EEEiEEEEEC2ERKS5_RKS8_)
        /*6ac4*/ 	.word	0x00000000


	//----- nvinfo : EIATTR_FRAME_SIZE
	.align		4
.L_4566:
        /*6ac8*/ 	.byte	0x04, 0x11
        /*6aca*/ 	.short	(.L_4568 - .L_4567)
	.align		4
.L_4567:
        /*6acc*/ 	.word	index@($_ZN7cutlass13device_kernelIN5flash19enable_sm80_to_sm89INS1_16FlashAttnBwdSm80INS1_25CollectiveMainloopBwdSm80ILi2ELi2EN4cute5tupleIJNS5_1CILi128EEES8_NS7_ILi64EEEEEENS_10bfloat16_tEfNS_4arch4Sm80ELb1ELb0ELb1ELb0ELb0ELb0ELb0ELb0ELi2ELi4ELi4ELi4ELb0EEENS1_24CollectiveEpilogueBwdGQAISA_fSD_Li256ELb0ELb0EEENS1_25SingleTileBwdLPTSchedulerILb0ELi128ELb0EEEEEEEEEvNT_6ParamsE$_ZN4cute3eso3ESOILb1ELb0EJNS_5tupleIJNS_1CILi2EEES4_EEENS2_IJiiEEENS3_ILi1EEES7_EEC2ERKS5_RKS6_RKS7_SE_)
        /*6ad0*/ 	.word	0x00000000


	//----- nvinfo : EIATTR_FRAME_SIZE
	.align		4
.L_4568:
        /*6ad4*/ 	.byte	0x04, 0x11
        /*6ad6*/ 	.short	(.L_4570 - .L_4569)
	.align		4
.L_4569:
        /*6ad8*/ 	.word	index@($_ZN7cutlass13device_kernelIN5flash19enable_sm80_to_sm89INS1_16FlashAttnBwdSm80INS1_25CollectiveMainloopBwdSm80ILi2ELi2EN4cute5tupleIJNS5_1CILi128EEES8_NS7_ILi64EEEEEENS_10bfloat16_tEfNS_4arch4Sm80ELb1ELb0ELb1ELb0ELb0ELb0ELb0ELb0ELi2ELi4ELi4ELi4ELb0EEENS1_24CollectiveEpilogueBwdGQAISA_fSD_Li256ELb0ELb0EEENS1_25SingleTileBwdLPTSchedulerILb0ELi128ELb0EEEEEEEEEvNT_6ParamsE$_ZN4cute3eso3ESOILb1ELb0EJNS_5tupleIJNS_1CILi2EEES4_EEENS2_IJiiEEEEEC2ERKS5_RKS6_)
        /*6adc*/ 	.word	0x00000000


	//----- nvinfo : EIATTR_FRAME_SIZE
	.align		4
.L_4570:
        /*6ae0*/ 	.byte	0x04, 0x11
        /*6ae2*/ 	.short	(.L_4572 - .L_4571)
	.align		4
.L_4571:
        /*6ae4*/ 	.word	index@($_ZN7cutlass13device_kernelIN5flash19enable_sm80_to_sm89INS1_16FlashAttnBwdSm80INS1_25CollectiveMainloopBwdSm80ILi2ELi2EN4cute5tupleIJNS5_1CILi128EEES8_NS7_ILi64EEEEEENS_10bfloat16_tEfNS_4arch4Sm80ELb1ELb0ELb1ELb0ELb0ELb0ELb0ELb0ELi2ELi4ELi4ELi4ELb0EEENS1_24CollectiveEpilogueBwdGQAISA_fSD_Li256ELb0ELb0EEENS1_25SingleTileBwdLPTSchedulerILb0ELi128ELb0EEEEEEEEEvNT_6ParamsE$_ZN4cute3eso3ESOILb1ELb0EJNS_5tupleIJNS_1CILi2EEES4_EEENS2_IJiNS3_ILi512EEEEEEEEC2ERKS5_RKS7_)
        /*6ae8*/ 	.word	0x00000000


	//----- nvinfo : EIATTR_FRAME_SIZE
	.align		4
.L_4572:
        /*6aec*/ 	.byte	0x04, 0x11
        /*6aee*/ 	.short	(.L_4574 - .L_4573)
	.align		4
.L_4573:
        /*6af0*/ 	.word	index@($_ZN7cutlass13device_kernelIN5flash19enable_sm80_to_sm89INS1_16FlashAttnBwdSm80INS1_25CollectiveMainloopBwdSm80ILi2ELi2EN4cute5tupleIJNS5_1CILi128EEES8_NS7_ILi64EEEEEENS_10bfloat16_tEfNS_4arch4Sm80ELb1ELb0ELb1ELb0ELb0ELb0ELb0ELb0ELi2ELi4ELi4ELi4ELb0EEENS1_24CollectiveEpilogueBwdGQAISA_fSD_Li256ELb0ELb0EEENS1_25SingleTileBwdLPTSchedulerILb0ELi128ELb0EEEEEEEEEvNT_6ParamsE$_ZN4cute3eso3ESOILb1ELb0EJNS_5tupleIJNS_1CILi2EEES4_EEENS2_IJiNS3_ILi4096EEEEEEEEC2ERKS5_RKS7_)
        /*6af4*/ 	.word	0x00000000


	//----- nvinfo : EIATTR_FRAME_SIZE
	.align		4
.L_4574:
        /*6af8*/ 	.byte	0x04, 0x11
        /*6afa*/ 	.short	(.L_4576 - .L_4575)
	.align		4
.L_4575:
        /*6afc*/ 	.word	index@($_ZN7cutlass13device_kernelIN5flash19enable_sm80_to_sm89INS1_16FlashAttnBwdSm80INS1_25CollectiveMainloopBwdSm80ILi2ELi2EN4cute5tupleIJNS5_1CILi128EEES8_NS7_ILi64EEEEEENS_10bfloat16_tEfNS_4arch4Sm80ELb1ELb0ELb1ELb0ELb0ELb0ELb0ELb0ELi2ELi4ELi4ELi4ELb0EEENS1_24CollectiveEpilogueBwdGQAISA_fSD_Li256ELb0ELb0EEENS1_25SingleTileBwdLPTSchedulerILb0ELi128ELb0EEEEEEEEEvNT_6ParamsE$_ZN4cute3eso3ESOILb1ELb0EJNS_5tupleIJNS_1CILi2EEES4_EEENS2_IJNS3_ILi1EEEiEEEEEC2ERKS5_RKS7_)
        /*6b00*/ 	.word	0x00000000


	//----- nvinfo : EIATTR_FRAME_SIZE
	.align		4
.L_4576:
        /*6b04*/ 	.byte	0x04, 0x11
        /*6b06*/ 	.short	(.L_4578 - .L_4577)
	.align		4
.L_4577:
        /*6b08*/ 	.word	index@($_ZN7cutlass13device_kernelIN5flash19enable_sm80_to_sm89INS1_16FlashAttnBwdSm80INS1_25CollectiveMainloopBwdSm80ILi2ELi2EN4cute5tupleIJNS5_1CILi128EEES8_NS7_ILi64EEEEEENS_10bfloat16_tEfNS_4arch4Sm80ELb1ELb0ELb1ELb0ELb0ELb0ELb0ELb0ELi2ELi4ELi4ELi4ELb0EEENS1_24CollectiveEpilogueBwdGQAISA_fSD_Li256ELb0ELb0EEENS1_25SingleTileBwdLPTSchedulerILb0ELi128ELb0EEEEEEEEEvNT_6ParamsE$_ZN4cute3eso3ESOILb1ELb0EJNS_5tupleIJNS_1CILi2EEEEEENS2_IJiEEES4_NS3_ILi1EEEEEC2ERKS5_RKS6_RKS4_RKS7_)
        /*6b0c*/ 	.word	0x00000000


	//----- nvinfo : EIATTR_FRAME_SIZE
	.align		4
.L_4578:
        /*6b10*/ 	.byte	0x04, 0x11
        /*6b12*/ 	.short	(.L_4580 - .L_4579)
	.align		4
.L_4579:
        /*6b14*/ 	.word	index@($_ZN7cutlass13device_kernelIN5flash19enable_sm80_to_sm89INS1_16FlashAttnBwdSm80INS1_25CollectiveMainloopBwdSm80ILi2ELi2EN4cute5tupleIJNS5_1CILi128EEES8_NS7_ILi64EEEEEENS_10bfloat16_tEfNS_4arch4Sm80ELb1ELb0ELb1ELb0ELb0ELb0ELb0ELb0ELi2ELi4ELi4ELi4ELb0EEENS1_24CollectiveEpilogueBwdGQAISA_fSD_Li256ELb0ELb0EEENS1_25SingleTileBwdLPTSchedulerILb0ELi128ELb0EEEEEEEEEvNT_6ParamsE$_ZN4cute3eso3ESOILb1ELb0EJNS_5tupleIJNS_1CILi2EEEEEENS2_IJiEEENS3_ILi1EEES7_EEC2ERKS5_RKS6_RKS7_SE_)
        /*6b18*/ 	.word	0x00000000


	//----- nvinfo : EIATTR_FRAME_SIZE
	.align		4
.L_4580:
        /*6b1c*/ 	.byte	0x04, 0x11
        /*6b1e*/ 	.short	(.L_4582 - .L_4581)
	.align		4
.L_4581:
        /*6b20*/ 	.word	index@($_ZN7cutlass13device_kernelIN5flash19enable_sm80_to_sm89INS1_16FlashAttnBwdSm80INS1_25CollectiveMainloopBwdSm80ILi2ELi2EN4cute5tupleIJNS5_1CILi128EEES8_NS7_ILi64EEEEEENS_10bfloat16_tEfNS_4arch4Sm80ELb1ELb0ELb1ELb0ELb0ELb0ELb0ELb0ELi2ELi4ELi4ELi4ELb0EEENS1_24CollectiveEpilogueBwdGQAISA_fSD_Li256ELb0ELb0EEENS1_25SingleTileBwdLPTSchedulerILb0ELi128ELb0EEEEEEEEEvNT_6ParamsE$_ZN4cute3eso3ESOILb1ELb0EJNS_5tupleIJNS_1CILi2EEEEEENS2_IJiEEEEEC2ERKS5_RKS6_)
        /*6b24*/ 	.word	0x00000000


	//----- nvinfo : EIATTR_FRAME_SIZE
	.align		4
.L_4582:
        /*6b28*/ 	.byte	0x04, 0x11
        /*6b2a*/ 	.short	(.L_4584 - .L_4583)
	.align		4
.L_4583:
        /*6b2c*/ 	.word	index@($_ZN7cutlass13device_kernelIN5flash19enable_sm80_to_sm89INS1_16FlashAttnBwdSm80INS1_25CollectiveMainloopBwdSm80ILi2ELi2EN4cute5tupleIJNS5_1CILi128EEES8_NS7_ILi64EEEEEENS_10bfloat16_tEfNS_4arch4Sm80ELb1ELb0ELb1ELb0ELb0ELb0ELb0ELb0ELi2ELi4ELi4ELi4ELb0EEENS1_24CollectiveEpilogueBwdGQAISA_fSD_Li256ELb0ELb0EEENS1_25SingleTileBwdLPTSchedulerILb0ELi128ELb0EEEEEEEEEvNT_6ParamsE$_ZN4cute3eso3ESOILb1ELb0EJNS_5tupleIJNS_1CILi1EEENS3_ILi2EEES5_EEENS2_IJS4_NS3_ILi256EEEiEEEEEC2ERKS6_RKS8_)
        /*6b30*/ 	.word	0x00000000


	//----- nvinfo : EIATTR_FRAME_SIZE
	.align		4
.L_4584:
        /*6b34*/ 	.byte	0x04, 0x11
        /*6b36*/ 	.short	(.L_4586 - .L_4585)
	.align		4
.L_4585:
        /*6b38*/ 	.word	index@($_ZN7cutlass13device_kernelIN5flash19enable_sm80_to_sm89INS1_16FlashAttnBwdSm80INS1_25CollectiveMainloopBwdSm80ILi2ELi2EN4cute5tupleIJNS5_1CILi128EEES8_NS7_ILi64EEEEEENS_10bfloat16_tEfNS_4arch4Sm80ELb1ELb0ELb1ELb0ELb0ELb0ELb0ELb0ELi2ELi4ELi4ELi4ELb0EEENS1_24CollectiveEpilogueBwdGQAISA_fSD_Li256ELb0ELb0EEENS1_25SingleTileBwdLPTSchedulerILb0ELi128ELb0EEEEEEEEEvNT_6ParamsE$_ZN4cute3eso3ESOILb1ELb0EJNS_5tupleIJNS_1CILi1EEENS3_ILi2EEEEEENS2_IJNS3_ILi0EEEiEEEEEC2ERKS6_RKS8_)
        /*6b3c*/ 	.word	0x00000000


	//----- nvinfo : EIATTR_FRAME_SIZE
	.align		4
.L_4586:
        /*6b40*/ 	.byte	0x04, 0x11
        /*6b42*/ 	.short	(.L_4588 - .L_4587)
	.align		4
.L_4587:
        /*6b44*/ 	.word	index@($_ZN7cutlass13device_kernelIN5flash19enable_sm80_to_sm89INS1_16FlashAttnBwdSm80INS1_25CollectiveMainloopBwdSm80ILi2ELi2EN4cute5tupleIJNS5_1CILi128EEES8_NS7_ILi64EEEEEENS_10bfloat16_tEfNS_4arch4Sm80ELb1ELb0ELb1ELb0ELb0ELb0ELb0ELb0ELi2ELi4ELi4ELi4ELb0EEENS1_24CollectiveEpilogueBwdGQAISA_fSD_Li256ELb0ELb0EEENS1_25SingleTileBwdLPTSchedulerILb0ELi128ELb0EEEEEEEEEvNT_6ParamsE$_ZN4cute3eso3ESOILb1ELb0EJNS_5tupleIJNS_1CILi1EEENS3_ILi0EEEEEElS5_EEC2ERKS6_RKlRKS5_)
        /*6b48*/ 	.word	0x00000000


	//----- nvinfo : EIATTR_FRAME_SIZE
	.align		4
.L_4588:
        /*6b4c*/ 	.byte	0x04, 0x11
        /*6b4e*/ 	.short	(.L_4590 - .L_4589)
	.align		4
.L_4589:
        /*6b50*/ 	.word	index@($_ZN7cutlass13device_kernelIN5flash19enable_sm80_to_sm89INS1_16FlashAttnBwdSm80INS1_25CollectiveMainloopBwdSm80ILi2ELi2EN4cute5tupleIJNS5_1CILi128EEES8_NS7_ILi64EEEEEENS_10bfloat16_tEfNS_4arch4Sm80ELb1ELb0ELb1ELb0ELb0ELb0ELb0ELb0ELi2ELi4ELi4ELi4ELb0EEENS1_24CollectiveEpilogueBwdGQAISA_fSD_Li256ELb0ELb0EEENS1_25SingleTileBwdLPTSchedulerILb0ELi128ELb0EEEEEEEEEvNT_6ParamsE$_ZN4cute3eso3ESOILb1ELb0EJNS_5tupleIJNS_1CILi1EEENS3_ILi0EEEEEEiNS3_ILi1024EEEEEC2ERKS6_RKiRKS7_)
        /*6b54*/ 	.word	0x00000000


	//----- nvinfo : EIATTR_FRAME_SIZE
	.align		4
.L_4590:
        /*6b58*/ 	.byte	0x04, 0x11
        /*6b5a*/ 	.short	(.L_4592 - .L_4591)
	.align		4
.L_4591:
        /*6b5c*/ 	.word	index@($_ZN7cutlass13device_kernelIN5flash19enable_sm80_to_sm89INS1_16FlashAttnBwdSm80INS1_25CollectiveMainloopBwdSm80ILi2ELi2EN4cute5tupleIJNS5_1CILi128EEES8_NS7_ILi64EEEEEENS_10bfloat16_tEfNS_4arch4Sm80ELb1ELb0ELb1ELb0ELb0ELb0ELb0ELb0ELi2ELi4ELi4ELi4ELb0EEENS1_24CollectiveEpilogueBwdGQAISA_fSD_Li256ELb0ELb0EEENS1_25SingleTileBwdLPTSchedulerILb0ELi128ELb0EEEEEEEEEvNT_6ParamsE$_ZN4cute3eso3ESOILb1ELb0EJNS_5tupleIJNS_1CILi1EEENS3_ILi0EEEEEEiEEC2ERKS6_RKi)
        /*6b60*/ 	.word	0x00000000


	//----- nvinfo : EIATTR_FRAME_SIZE
	.align		4
.L_4592:
        /*6b64*/ 	.byte	0x04, 0x11
        /*6b66*/ 	.short	(.L_4594 - .L_4593)
	.align		4
.L_4593:
        /*6b68*/ 	.word	index@($_ZN7cutlass13device_kernelIN5flash19enable_sm80_to_sm89INS1_16FlashAttnBwdSm80INS1_25CollectiveMainloopBwdSm80ILi2ELi2EN4cute5tupleIJNS5_1CILi128EEES8_NS7_ILi64EEEEEENS_10bfloat16_tEfNS_4arch4Sm80ELb1ELb0ELb1ELb0ELb0ELb0ELb0ELb0ELi2ELi4ELi4ELi4ELb0EEENS1_24CollectiveEpilogueBwdGQAISA_fSD_Li256ELb0ELb0EEENS1_25SingleTileBwdLPTSchedulerILb0ELi128ELb0EEEEEEEEEvNT_6ParamsE$_ZN4cute3eso3ESOILb1ELb0EJNS_5tupleIJNS_1CILi1EEENS3_ILi0EEEEEENS3_ILi4096EEENS2_IJiiEEEEEC2ERKS6_RKS7_RKS8_)
        /*6b6c*/ 	.word	0x00000000


	//----- nvinfo : EIATTR_FRAME_SIZE
	.align		4
.L_4594:
        /*6b70*/ 	.byte	0x04, 0x11
        /*6b72*/ 	.short	(.L_4596 - .L_4595)
	.align		4
.L_4595:
        /*6b74*/ 	.word	index@($_ZN7cutlass13device_kernelIN5flash19enable_sm80_to_sm89INS1_16FlashAttnBwdSm80INS1_25CollectiveMainloopBwdSm80ILi2ELi2EN4cute5tupleIJNS5_1CILi128EEES8_NS7_ILi64EEEEEENS_10bfloat16_tEfNS_4arch4Sm80ELb1ELb0ELb1ELb0ELb0ELb0ELb0ELb0ELi2ELi4ELi4ELi4ELb0EEENS1_24CollectiveEpilogueBwdGQAISA_fSD_Li256ELb0ELb0EEENS1_25SingleTileBwdLPTSchedulerILb0ELi128ELb0EEEEEEEEEvNT_6ParamsE$_ZN4cute3eso3ESOILb1ELb0EJNS_5tupleIJNS_1CILi1EEENS3_ILi0EEEEEENS2_IJiEEEEEC2ERKS6_RKS7_)
        /*6b78*/ 	.word	0x00000000


	//----- nvinfo : EIATTR_FRAME_SIZE
	.align		4
.L_4596:
        /*6b7c*/ 	.byte	0x04, 0x11
        /*6b7e*/ 	.short	(.L_4598 - .L_4597)
	.align		4
.L_4597:
        /*6b80*/ 	.word	index@($_ZN7cutlass13device_kernelIN5flash19enable_sm80_to_sm89INS1_16FlashAttnBwdSm80INS1_25CollectiveMainloopBwdSm80ILi2ELi2EN4cute5tupleIJNS5_1CILi128EEES8_NS7_ILi64EEEEEENS_10bfloat16_tEfNS_4arch4Sm80ELb1ELb0ELb1ELb0ELb0ELb0ELb0ELb0ELi2ELi4ELi4ELi4ELb0EEENS1_24CollectiveEpilogueBwdGQAISA_fSD_Li256ELb0ELb0EEENS1_25SingleTileBwdLPTSchedulerILb0ELi128ELb0EEEEEEEEEvNT_6ParamsE$_ZN4cute3eso3ESOILb1ELb0EJNS_5tupleIJNS_1CILi1EEENS2_IJS4_NS3_ILi2EEES5_EEEEEENS2_IJNS3_ILi0EEENS2_IJS4_NS3_ILi256EEEiEEEEEEEEC2ERKS7_RKSB_)
        /*6b84*/ 	.word	0x00000000


	//----- nvinfo : EIATTR_FRAME_SIZE
	.align		4
.L_4598:
        /*6b88*/ 	.byte	0x04, 0x11
        /*6b8a*/ 	.short	(.L_4600 - .L_4599)
	.align		4
.L_4599:
        /*6b8c*/ 	.word	index@($_ZN7cutlass13device_kernelIN5flash19enable_sm80_to_sm89INS1_16FlashAttnBwdSm80INS1_25CollectiveMainloopBwdSm80ILi2ELi2EN4cute5tupleIJNS5_1CILi128EEES8_NS7_ILi64EEEEEENS_10bfloat16_tEfNS_4arch4Sm80ELb1ELb0ELb1ELb0ELb0ELb0ELb0ELb0ELi2ELi4ELi4ELi4ELb0EEENS1_24CollectiveEpilogueBwdGQAISA_fSD_Li256ELb0ELb0EEENS1_25SingleTileBwdLPTSchedulerILb0ELi128ELb0EEEEEEEEEvNT_6ParamsE$_ZN4cute3eso3ESOILb1ELb0EJNS_5tupleIJNS_1CILi16EEENS3_ILi2EEES5_S5_NS3_ILi4EEES5_EEENS2_IJNS3_ILi1EEEiiiNS3_ILi144EEENS3_ILi512EEEEEEEEC2ERKS7_RKSB_)
        /*6b90*/ 	.word	0x00000000


	//----- nvinfo : EIATTR_FRAME_SIZE
	.align		4
.L_4600:
        /*6b94*/ 	.byte	0x04, 0x11
        /*6b96*/ 	.short	(.L_4602 - .L_4601)
	.align		4
.L_4601:
        /*6b98*/ 	.word	index@($_ZN7cutlass13device_kernelIN5flash19enable_sm80_to_sm89INS1_16FlashAttnBwdSm80INS1_25CollectiveMainloopBwdSm80ILi2ELi2EN4cute5tupleIJNS5_1CILi128EEES8_NS7_ILi64EEEEEENS_10bfloat16_tEfNS_4arch4Sm80ELb1ELb0ELb1ELb0ELb0ELb0ELb0ELb0ELi2ELi4ELi4ELi4ELb0EEENS1_24CollectiveEpilogueBwdGQAISA_fSD_Li256ELb0ELb0EEENS1_25SingleTileBwdLPTSchedulerILb0ELi128ELb0EEEEEEEEEvNT_6ParamsE$_ZN4cute3eso3ESOILb1ELb0EJNS_5tupleIJNS_1CILi0EEES4_EEEiEEC2ERKS5_RKi)
        /*6b9c*/ 	.word	0x00000000


	//----- nvinfo : EIATTR_FRAME_SIZE
	.align		4
.L_4602:
        /*6ba0*/ 	.byte	0x04, 0x11
        /*6ba2*/ 	.short	(.L_4604 - .L_4603)
	.align		4
.L_4603:
        /*6ba4*/ 	.word	index@($_ZN7cutlass13device_kernelIN5flash19enable_sm80_to_sm89INS1_16FlashAttnBwdSm80INS1_25CollectiveMainloopBwdSm80ILi2ELi2EN4cute5tupleIJNS5_1CILi128EEES8_NS7_ILi64EEEEEENS_10bfloat16_tEfNS_4arch4Sm80ELb1ELb0ELb1ELb0ELb0ELb0ELb0ELb0ELi2ELi4ELi4ELi4ELb0EEENS1_24CollectiveEpilogueBwdGQAISA_fSD_Li256ELb0ELb0EEENS1_25SingleTileBwdLPTSchedulerILb0ELi128ELb0EEEEEEEEEvNT_6ParamsE$_ZN4cute3eso3ESOILb1ELb0EJNS_5tupleIJNS2_IJNS_1CILi8EEENS3_ILi1EEEEEENS3_ILi4EEES5_EEENS2_IJNS2_IJS5_NS3_ILi0EEEEEElS9_EEEEEC2ERKS8_RKSB_)
        /*6ba8*/ 	.word	0x00000000


	//----- nvinfo : EIATTR_FRAME_SIZE
	.align		4
.L_4604:
        /*6bac*/ 	.byte	0x04, 0x11
        /*6bae*/ 	.short	(.L_4606 - .L_4605)
	.align		4
.L_4605:
        /*6bb0*/ 	.word	index@($_ZN7cutlass13device_kernelIN5flash19enable_sm80_to_sm89INS1_16FlashAttnBwdSm80INS1_25CollectiveMainloopBwdSm80ILi2ELi2EN4cute5tupleIJNS5_1CILi128EEES8_NS7_ILi64EEEEEENS_10bfloat16_tEfNS_4arch4Sm80ELb1ELb0ELb1ELb0ELb0ELb0ELb0ELb0ELi2ELi4ELi4ELi4ELb0EEENS1_24CollectiveEpilogueBwdGQAISA_fSD_Li256ELb0ELb0EEENS1_25SingleTileBwdLPTSchedulerILb0ELi128ELb0EEEEEEEEEvNT_6ParamsE$_ZN4cute3eso3ESOILb1ELb0EJNS_5tupleIJNS2_IJNS_1CILi8EEENS3_ILi1EEEEEENS3_ILi2EEES4_EEENS2_IJNS2_IJS5_NS3_ILi0EEEEEEiNS3_ILi1024EEEEEEEEC2ERKS8_RKSC_)
        /*6bb4*/ 	.word	0x00000000


	//----- nvinfo : EIATTR_FRAME_SIZE
	.align		4
.L_4606:
        /*6bb8*/ 	.byte	0x04, 0x11
        /*6bba*/ 	.short	(.L_4608 - .L_4607)
	.align		4
.L_4607:
        /*6bbc*/ 	.word	index@($_ZN7cutlass13device_kernelIN5flash19enable_sm80_to_sm89INS1_16FlashAttnBwdSm80INS1_25CollectiveMainloopBwdSm80ILi2ELi2EN4cute5tupleIJNS5_1CILi128EEES8_NS7_ILi64EEEEEENS_10bfloat16_tEfNS_4arch4Sm80ELb1ELb0ELb1ELb0ELb0ELb0ELb0ELb0ELi2ELi4ELi4ELi4ELb0EEENS1_24CollectiveEpilogueBwdGQAISA_fSD_Li256ELb0ELb0EEENS1_25SingleTileBwdLPTSchedulerILb0ELi128ELb0EEEEEEEEEvNT_6ParamsE$_ZN4cute3eso3ESOILb1ELb0EJNS_5tupleIJNS2_IJNS_1CILi8EEENS3_ILi1EEEEEENS3_ILi2EEENS2_IJS7_S7_EEEEEENS2_IJNS2_IJS5_NS3_ILi0EEEEEENS3_ILi4096EEENS2_IJiiEEEEEEEEC2ERKS9_RKSE_)
        /*6bc0*/ 	.word	0x00000000


	//----- nvinfo : EIATTR_FRAME_SIZE
	.align		4
.L_4608:
        /*6bc4*/ 	.byte	0x04, 0x11
        /*6bc6*/ 	.short	(.L_4610 - .L_4609)
	.align		4
.L_4609:
        /*6bc8*/ 	.word	index@($_ZN7cutlass13device_kernelIN5flash19enable_sm80_to_sm89INS1_16FlashAttnBwdSm80INS1_25CollectiveMainloopBwdSm80ILi2ELi2EN4cute5tupleIJNS5_1CILi128EEES8_NS7_ILi64EEEEEENS_10bfloat16_tEfNS_4arch4Sm80ELb1ELb0ELb1ELb0ELb0ELb0ELb0ELb0ELi2ELi4ELi4ELi4ELb0EEENS1_24CollectiveEpilogueBwdGQAISA_fSD_Li256ELb0ELb0EEENS1_25SingleTileBwdLPTSchedulerILb0ELi128ELb0EEEEEEEEEvNT_6ParamsE$_ZN4cute3eso3ESOILb1ELb0EJNS_5tupleIJNS2_IJNS_1CILi8EEENS3_ILi1EEEEEENS3_ILi2EEEEEENS2_IJNS2_IJS5_NS3_ILi0EEEEEEiEEEEEC2ERKS8_RKSB_)
        /*6bcc*/ 	.word	0x00000000


	//----- nvinfo : EIATTR_FRAME_SIZE
	.align		4
.L_4610:
        /*6bd0*/ 	.byte	0x04, 0x11
        /*6bd2*/ 	.short	(.L_4612 - .L_4611)
	.align		4
.L_4611:
        /*6bd4*/ 	.word	index@($_ZN7cutlass13device_kernelIN5flash19enable_sm80_to_sm89INS1_16FlashAttnBwdSm80INS1_25CollectiveMainloopBwdSm80ILi2ELi2EN4cute5tupleIJNS5_1CILi128EEES8_NS7_ILi64EEEEEENS_10bfloat16_tEfNS_4arch4Sm80ELb1ELb0ELb1ELb0ELb0ELb0ELb0ELb0ELi2ELi4ELi4ELi4ELb0EEENS1_24CollectiveEpilogueBwdGQAISA_fSD_Li256ELb0ELb0EEENS1_25SingleTileBwdLPTSchedulerILb0ELi128ELb0EEEEEEEEEvNT_6ParamsE$_ZN4cute3eso3ESOILb1ELb0EJNS_5tupleIJNS2_IJNS_1CILi8EEENS3_ILi1EEEEEENS2_IJNS3_ILi2EEEEEEEEENS2_IJNS2_IJS5_NS3_ILi0EEEEEENS2_IJiEEEEEEEEC2ERKS9_RKSD_)
        /*6bd8*/ 	.word	0x00000000


	//----- nvinfo : EIATTR_FRAME_SIZE
	.align		4
.L_4612:
        /*6bdc*/ 	.byte	0x04, 0x11
        /*6bde*/ 	.short	(.L_4614 - .L_4613)
	.align		4
.L_4613:
        /*6be0*/ 	.word	index@($_ZN7cutlass13device_kernelIN5flash19enable_sm80_to_sm89INS1_16FlashAttnBwdSm80INS1_25CollectiveMainloopBwdSm80ILi2ELi2EN4cute5tupleIJNS5_1CILi128EEES8_NS7_ILi64EEEEEENS_10bfloat16_tEfNS_4arch4Sm80ELb1ELb0ELb1ELb0ELb0ELb0ELb0ELb0ELi2ELi4ELi4ELi4ELb0EEENS1_24CollectiveEpilogueBwdGQAISA_fSD_Li256ELb0ELb0EEENS1_25SingleTileBwdLPTSchedulerILb0ELi128ELb0EEEEEEEEEvNT_6ParamsE$_ZN4cute3eso3ESOILb1ELb0EJNS_5tupleIJNS2_IJNS_1CILi2EEES4_S4_EEES4_NS2_IJS4_S4_EEEEEENS2_IJNS2_IJNS3_ILi1EEENS3_ILi512EEEiEEENS3_ILi4096EEENS2_IJiiEEEEEEEEC2ERKS7_RKSD_)
        /*6be4*/ 	.word	0x00000000


	//----- nvinfo : EIATTR_FRAME_SIZE
	.align		4
.L_4614:
        /*6be8*/ 	.byte	0x04, 0x11
        /*6bea*/ 	.short	(.L_4616 - .L_4615)
	.align		4
.L_4615:
        /*6bec*/ 	.word	index@($_ZN7cutlass13device_kernelIN5flash19enable_sm80_to_sm89INS1_16FlashAttnBwdSm80INS1_25CollectiveMainloopBwdSm80ILi2ELi2EN4cute5tupleIJNS5_1CILi128EEES8_NS7_ILi64EEEEEENS_10bfloat16_tEfNS_4arch4Sm80ELb1ELb0ELb1ELb0ELb0ELb0ELb0ELb0ELi2ELi4ELi4ELi4ELb0EEENS1_24CollectiveEpilogueBwdGQAISA_fSD_Li256ELb0ELb0EEENS1_25SingleTileBwdLPTSchedulerILb0ELi128ELb0EEEEEEEEEvNT_6ParamsE$_ZN4cute3eso3ESOILb1ELb0EJNS_5tupleIJNS2_IJNS_1CILi2EEES4_S4_EEES4_NS2_IJNS2_IJS4_S4_EEES4_EEEEEENS2_IJNS2_IJNS3_ILi1EEENS3_ILi512EEEiEEENS3_ILi4096EEENS2_IJNS2_IJiiEEENS3_ILi8192EEEEEEEEEEEC2ERKS8_RKSG_)
        /*6bf0*/ 	.word	0x00000000


	//----- nvinfo : EIATTR_FRAME_SIZE
	.align		4
.L_4616:
        /*6bf4*/ 	.byte	0x04, 0x11
        /*6bf6*/ 	.short	(.L_4618 - .L_4617)
	.align		4
.L_4617:
        /*6bf8*/ 	.word	index@($_ZN7cutlass13device_kernelIN5flash19enable_sm80_to_sm89INS1_16FlashAttnBwdSm80INS1_25CollectiveMainloopBwdSm80ILi2ELi2EN4cute5tupleIJNS5_1CILi128EEES8_NS7_ILi64EEEEEENS_10bfloat16_tEfNS_4arch4Sm80ELb1ELb0ELb1ELb0ELb0ELb0ELb0ELb0ELi2ELi4ELi4ELi4ELb0EEENS1_24CollectiveEpilogueBwdGQAISA_fSD_Li256ELb0ELb0EEENS1_25SingleTileBwdLPTSchedulerILb0ELi128ELb0EEEEEEEEEvNT_6ParamsE$_ZN4cute3eso3ESOILb1ELb0EJNS_5tupleIJNS2_IJNS_1CILi2EEES4_EEES5_NS3_ILi8EEEEEENS2_IJNS2_IJiNS3_ILi512EEEEEENS2_IJiiEEENS3_ILi1024EEEEEEEEC2ERKS7_RKSC_)
        /*6bfc*/ 	.word	0x00000000


	//----- nvinfo : EIATTR_FRAME_SIZE
	.align		4
.L_4618:
        /*6c00*/ 	.byte	0x04, 0x11
        /*6c02*/ 	.short	(.L_4620 - .L_4619)
	.align		4
.L_4619:
        /*6c04*/ 	.word	index@($_ZN7cutlass13device_kernelIN5flash19enable_sm80_to_sm89INS1_16FlashAttnBwdSm80INS1_25CollectiveMainloopBwdSm80ILi2ELi2EN4cute5tupleIJNS5_1CILi128EEES8_NS7_ILi64EEEEEENS_10bfloat16_tEfNS_4arch4Sm80ELb1ELb0ELb1ELb0ELb0ELb0ELb0ELb0ELi2ELi4ELi4ELi4ELb0EEENS1_24CollectiveEpilogueBwdGQAISA_fSD_Li256ELb0ELb0EEENS1_25SingleTileBwdLPTSchedulerILb0ELi128ELb0EEEEEEEEEvNT_6ParamsE$_ZN4cute3eso3ESOILb1ELb0EJNS_5tupleIJNS2_IJNS_1CILi2EEES4_EEES4_EEENS2_IJNS2_IJiiEEENS3_ILi8192EEEEEEEEC2ERKS6_RKS9_)
        /*6c08*/ 	.word	0x00000000


	//----- nvinfo : EIATTR_FRAME_SIZE
	.align		4
.L_4620:
        /*6c0c*/ 	.byte	0x04, 0x11
        /*6c0e*/ 	.short	(.L_4622 - .L_4621)
	.align		4
.L_4621:
        /*6c10*/ 	.word	index@($_ZN7cutlass13device_kernelIN5flash19enable_sm80_to_sm89INS1_16FlashAttnBwdSm80INS1_25CollectiveMainloopBwdSm80ILi2ELi2EN4cute5tupleIJNS5_1CILi128EEES8_NS7_ILi64EEEEEENS_10bfloat16_tEfNS_4arch4Sm80ELb1ELb0ELb1ELb0ELb0ELb0ELb0ELb0ELi2ELi4ELi4ELi4ELb0EEENS1_24CollectiveEpilogueBwdGQAISA_fSD_Li256ELb0ELb0EEENS1_25SingleTileBwdLPTSchedulerILb0ELi128ELb0EEEEEEEEEvNT_6ParamsE$_ZN4cute3eso3ESOILb1ELb0EJNS_5tupleIJNS2_IJNS_1CILi2EEES4_EEENS3_ILi8EEES5_EEENS2_IJNS2_IJNS3_ILi1EEEiEEENS3_ILi1024EEENS2_IJiiEEEEEEEEC2ERKS7_RKSC_)
        /*6c14*/ 	.word	0x00000000


	//----- nvinfo : EIATTR_FRAME_SIZE
	.align		4
.L_4622:
        /*6c18*/ 	.byte	0x04, 0x11
        /*6c1a*/ 	.short	(.L_4624 - .L_4623)
	.align		4
.L_4623:
        /*6c1c*/ 	.word	index@($_ZN7cutlass13device_kernelIN5flash19enable_sm80_to_sm89INS1_16FlashAttnBwdSm80INS1_25CollectiveMainloopBwdSm80ILi2ELi2EN4cute5tupleIJNS5_1CILi128EEES8_NS7_ILi64EEEEEENS_10bfloat16_tEfNS_4arch4Sm80ELb1ELb0ELb1ELb0ELb0ELb0ELb0ELb0ELi2ELi4ELi4ELi4ELb0EEENS1_24CollectiveEpilogueBwdGQAISA_fSD_Li256ELb0ELb0EEENS1_25SingleTileBwdLPTSchedulerILb0ELi128ELb0EEEEEEEEEvNT_6ParamsE$_ZN4cute3eso3ESOILb1ELb0EJNS_5tupleIJNS2_IJNS_1CILi1EEENS3_ILi0EEEEEES5_EEENS2_IJNS2_IJS5_S5_EEEiEEEEEC2ERKS7_RKS9_)
        /*6c20*/ 	.word	0x00000000


	//----- nvinfo : EIATTR_FRAME_SIZE
	.align		4
.L_4624:
        /*6c24*/ 	.byte	0x04, 0x11
        /*6c26*/ 	.short	(.L_4626 - .L_4625)
	.align		4
.L_4625:
        /*6c28*/ 	.word	index@($_ZN7cutlass13device_kernelIN5flash19enable_sm80_to_sm89INS1_16FlashAttnBwdSm80INS1_25CollectiveMainloopBwdSm80ILi2ELi2EN4cute5tupleIJNS5_1CILi128EEES8_NS7_ILi64EEEEEENS_10bfloat16_tEfNS_4arch4Sm80ELb1ELb0ELb1ELb0ELb0ELb0ELb0ELb0ELi2ELi4ELi4ELi4ELb0EEENS1_24CollectiveEpilogueBwdGQAISA_fSD_Li256ELb0ELb0EEENS1_25SingleTileBwdLPTSchedulerILb0ELi128ELb0EEEEEEEEEvNT_6ParamsE$_ZN4cute3eso3ESOILb1ELb0EJNS_5tupleIJNS2_IJNS_1CILi1EEENS3_ILi0EEEEEENS2_IJS5_S5_EEEEEENS2_IJS5_iEEEEEC2ERKS8_RKS9_)
        /*6c2c*/ 	.word	0x00000000


	//----- nvinfo : EIATTR_FRAME_SIZE
	.align		4
.L_4626:
        /*6c30*/ 	.byte	0x04, 0x11
        /*6c32*/ 	.short	(.L_4628 - .L_4627)
	.align		4
.L_4627:
        /*6c34*/ 	.word	index@($_ZN7cutlass13device_kernelIN5flash19enable_sm80_to_sm89INS1_16FlashAttnBwdSm80INS1_25CollectiveMainloopBwdSm80ILi2ELi2EN4cute5tupleIJNS5_1CILi128EEES8_NS7_ILi64EEEEEENS_10bfloat16_tEfNS_4arch4Sm80ELb1ELb0ELb1ELb0ELb0ELb0ELb0ELb0ELi2ELi4ELi4ELi4ELb0EEENS1_24CollectiveEpilogueBwdGQAISA_fSD_Li256ELb0ELb0EEENS1_25SingleTileBwdLPTSchedulerILb0ELi128ELb0EEEEEEEEEvNT_6ParamsE$_ZN4cute3eso3ESOILb1ELb0EJNS_5tupleIJNS2_IJNS_1CILi1EEENS2_IJS4_NS3_ILi2EEES5_EEEEEES5_NS2_IJS5_S5_EEEEEENS2_IJNS2_IJNS3_ILi0EEENS2_IJS4_NS3_ILi256EEEiEEEEEENS3_ILi2048EEENS2_IJiNS3_ILi4096EEEEEEEEEEEC2ERKS9_RKSH_)
        /*6c38*/ 	.word	0x00000000


	//----- nvinfo : EIATTR_FRAME_SIZE
	.align		4
.L_4628:
        /*6c3c*/ 	.byte	0x04, 0x11
        /*6c3e*/ 	.short	(.L_4630 - .L_4629)
	.align		4
.L_4629:
        /*6c40*/ 	.word	index@($_ZN7cutlass13device_kernelIN5flash19enable_sm80_to_sm89INS1_16FlashAttnBwdSm80INS1_25CollectiveMainloopBwdSm80ILi2ELi2EN4cute5tupleIJNS5_1CILi128EEES8_NS7_ILi64EEEEEENS_10bfloat16_tEfNS_4arch4Sm80ELb1ELb0ELb1ELb0ELb0ELb0ELb0ELb0ELi2ELi4ELi4ELi4ELb0EEENS1_24CollectiveEpilogueBwdGQAISA_fSD_Li256ELb0ELb0EEENS1_25SingleTileBwdLPTSchedulerILb0ELi128ELb0EEEEEEEEEvNT_6ParamsE$_ZN4cute3eso3ESOILb1ELb0EJNS_5tupleIJNS2_IJNS2_IJNS_1CILi8EEENS3_ILi1EEEEEES5_EEENS2_IJNS2_IJS5_S5_EEENS3_ILi2EEEEEEEEENS2_IJNS2_IJNS2_IJS5_NS3_ILi0EEEEEESC_EEENS2_IJNS2_IJSC_SC_EEEiEEEEEEEEC2ERKSB_RKSH_)
        /*6c44*/ 	.word	0x00000000


	//----- nvinfo : EIATTR_FRAME_SIZE
	.align		4
.L_4630:
        /*6c48*/ 	.byte	0x04, 0x11
        /*6c4a*/ 	.short	(.L_4632 - .L_4631)
	.align		4
.L_4631:
        /*6c4c*/ 	.word	index@($_ZN7cutlass13device_kernelIN5flash19enable_sm80_to_sm89INS1_16FlashAttnBwdSm80INS1_25CollectiveMainloopBwdSm80ILi2ELi2EN4cute5tupleIJNS5_1CILi128EEES8_NS7_ILi64EEEEEENS_10bfloat16_tEfNS_4arch4Sm80ELb1ELb0ELb1ELb0ELb0ELb0ELb0ELb0ELi2ELi4ELi4ELi4ELb0EEENS1_24CollectiveEpilogueBwdGQAISA_fSD_Li256ELb0ELb0EEENS1_25SingleTileBwdLPTSchedulerILb0ELi128ELb0EEEEEEEEEvNT_6ParamsE$_ZN4cute3eso3ESOILb1ELb0EJNS_5tupleIJNS2_IJNS2_IJNS_1CILi8EEENS3_ILi1EEEEEENS2_IJS5_S5_EEEEEENS2_IJS5_NS3_ILi2EEEEEEEEENS2_IJNS2_IJNS2_IJS5_NS3_ILi0EEEEEENS2_IJSC_SC_EEEEEENS2_IJSC_iEEEEEEEEC2ERKSB_RKSH_)
        /*6c50*/ 	.word	0x00000000


	//----- nvinfo : EIATTR_FRAME_SIZE
	.align		4
.L_4632:
        /*6c54*/ 	.byte	0x04, 0x11
        /*6c56*/ 	.short	(.L_4634 - .L_4633)
	.align		4
.L_4633:
        /*6c58*/ 	.word	index@($_ZN7cutlass13device_kernelIN5flash19enable_sm80_to_sm89INS1_16FlashAttnBwdSm80INS1_25CollectiveMainloopBwdSm80ILi2ELi2EN4cute5tupleIJNS5_1CILi128EEES8_NS7_ILi64EEEEEENS_10bfloat16_tEfNS_4arch4Sm80ELb1ELb0ELb1ELb0ELb0ELb0ELb0ELb0ELi2ELi4ELi4ELi4ELb0EEENS1_24CollectiveEpilogueBwdGQAISA_fSD_Li256ELb0ELb0EEENS1_25SingleTileBwdLPTSchedulerILb0ELi128ELb0EEEEEEEEEvNT_6ParamsE$_ZN4cute3eso3ESOILb1ELb0EJNS_1CILi8EEEiiiNS2_ILi144EEENS2_ILi512EEEEEC2ERKS3_RKiSA_SA_RKS4_RKS5_)
        /*6c5c*/ 	.word	0x00000000


	//----- nvinfo : EIATTR_FRAME_SIZE
	.align		4
.L_4634:
        /*6c60*/ 	.byte	0x04, 0x11
        /*6c62*/ 	.short	(.L_4636 - .L_4635)
	.align		4
.L_4635:
        /*6c64*/ 	.word	index@($_ZN7cutlass13device_kernelIN5flash19enable_sm80_to_sm89INS1_16FlashAttnBwdSm80INS1_25CollectiveMainloopBwdSm80ILi2ELi2EN4cute5tupleIJNS5_1CILi128EEES8_NS7_ILi64EEEEEENS_10bfloat16_tEfNS_4arch4Sm80ELb1ELb0ELb1ELb0ELb0ELb0ELb0ELb0ELi2ELi4ELi4ELi4ELb0EEENS1_24CollectiveEpilogueBwdGQAISA_fSD_Li256ELb0ELb0EEENS1_25SingleTileBwdLPTSchedulerILb0ELi128ELb0EEEEEEEEEvNT_6ParamsE$_ZN4cute3eso3ESOILb1ELb0EJNS_1CILi8EEEiiEEC2ERKS3_RKiS8_)
        /*6c68*/ 	.word	0x00000000


	//----- nvinfo : EIATTR_FRAME_SIZE
	.align		4
.L_4636:
        /*6c6c*/ 	.byte	0x04, 0x11
        /*6c6e*/ 	.short	(.L_4638 - .L_4637)
	.align		4
.L_4637:
        /*6c70*/ 	.word	index@($_ZN7cutlass13device_kernelIN5flash19enable_sm80_to_sm89INS1_16FlashAttnBwdSm80INS1_25CollectiveMainloopBwdSm80ILi2ELi2EN4cute5tupleIJNS5_1CILi128EEES8_NS7_ILi64EEEEEENS_10bfloat16_tEfNS_4arch4Sm80ELb1ELb0ELb1ELb0ELb0ELb0ELb0ELb0ELi2ELi4ELi4ELi4ELb0EEENS1_24CollectiveEpilogueBwdGQAISA_fSD_Li256ELb0ELb0EEENS1_25SingleTileBwdLPTSchedulerILb0ELi128ELb0EEEEEEEEEvNT_6ParamsE$_ZN4cute3eso3ESOILb1ELb0EJNS_1CILi4096EEEiiNS2_ILi8192EEEEEC2ERKS3_RKiS9_RKS4_)
        /*6c74*/ 	.word	0x00000000


	//----- nvinfo : EIATTR_FRAME_SIZE
	.align		4
.L_4638:
        /*6c78*/ 	.byte	0x04, 0x11
        /*6c7a*/ 	.short	(.L_4640 - .L_4639)
	.align		4
.L_4639:
        /*6c7c*/ 	.word	index@($_ZN7cutlass13device_kernelIN5flash19enable_sm80_to_sm89INS1_16FlashAttnBwdSm80INS1_25CollectiveMainloopBwdSm80ILi2ELi2EN4cute5tupleIJNS5_1CILi128EEES8_NS7_ILi64EEEEEENS_10bfloat16_tEfNS_4arch4Sm80ELb1ELb0ELb1ELb0ELb0ELb0ELb0ELb0ELi2ELi4ELi4ELi4ELb0EEENS1_24CollectiveEpilogueBwdGQAISA_fSD_Li256ELb0ELb0EEENS1_25SingleTileBwdLPTSchedulerILb0ELi128ELb0EEEEEEEEEvNT_6ParamsE$_ZN4cute3eso3ESOILb1ELb0EJNS_1CILi4096EEEiiEEC2ERKS3_RKiS8_)
        /*6c80*/ 	.word	0x00000000


	//----- nvinfo : EIATTR_FRAME_SIZE
	.align		4
.L_4640:
        /*6c84*/ 	.byte	0x04, 0x11
        /*6c86*/ 	.short	(.L_4642 - .L_4641)
	.align		4
.L_4641:
        /*6c88*/ 	.word	index@($_ZN7cutlass13device_kernelIN5flash19enable_sm80_to_sm89INS1_16FlashAttnBwdSm80INS1_25CollectiveMainloopBwdSm80ILi2ELi2EN4cute5tupleIJNS5_1CILi128EEES8_NS7_ILi64EEEEEENS_10bfloat16_tEfNS_4arch4Sm80ELb1ELb0ELb1ELb0ELb0ELb0ELb0ELb0ELi2ELi4ELi4ELi4ELb0EEENS1_24CollectiveEpilogueBwdGQAISA_fSD_Li256ELb0ELb0EEENS1_25SingleTileBwdLPTSchedulerILb0ELi128ELb0EEEEEEEEEvNT_6ParamsE$_ZN4cute3eso3ESOILb1ELb0EJNS_1CILi4096EEENS_5tupleIJiiEEEEEC2ERKS3_RKS5_)
        /*6c8c*/ 	.word	0x00000000


	//----- nvinfo : EIATTR_FRAME_SIZE
	.align		4
.L_4642:
        /*6c90*/ 	.byte	0x04, 0x11
        /*6c92*/ 	.short	(.L_4644 - .L_4643)
	.align		4
.L_4643:
        /*6c94*/ 	.word	index@($_ZN7cutlass13device_kernelIN5flash19enable_sm80_to_sm89INS1_16FlashAttnBwdSm80INS1_25CollectiveMainloopBwdSm80ILi2ELi2EN4cute5tupleIJNS5_1CILi128EEES8_NS7_ILi64EEEEEENS_10bfloat16_tEfNS_4arch4Sm80ELb1ELb0ELb1ELb0ELb0ELb0ELb0ELb0ELi2ELi4ELi4ELi4ELb0EEENS1_24CollectiveEpilogueBwdGQAISA_fSD_Li256ELb0ELb0EEENS1_25SingleTileBwdLPTSchedulerILb0ELi128ELb0EEEEEEEEEvNT_6ParamsE$_ZN4cute3eso3ESOILb1ELb0EJNS_1CILi4096EEENS_5tupleIJNS4_IJiiEEENS2_ILi8192EEEEEEEEC2ERKS3_RKS7_)
        /*6c98*/ 	.word	0x00000000


	//----- nvinfo : EIATTR_FRAME_SIZE
	.align		4
.L_4644:
        /*6c9c*/ 	.byte	0x04, 0x11
        /*6c9e*/ 	.short	(.L_4646 - .L_4645)
	.align		4
.L_4645:
        /*6ca0*/ 	.word	index@($_ZN7cutlass13device_kernelIN5flash19enable_sm80_to_sm89INS1_16FlashAttnBwdSm80INS1_25CollectiveMainloopBwdSm80ILi2ELi2EN4cute5tupleIJNS5_1CILi128EEES8_NS7_ILi64EEEEEENS_10bfloat16_tEfNS_4arch4Sm80ELb1ELb0ELb1ELb0ELb0ELb0ELb0ELb0ELi2ELi4ELi4ELi4ELb0EEENS1_24CollectiveEpilogueBwdGQAISA_fSD_Li256ELb0ELb0EEENS1_25SingleTileBwdLPTSchedulerILb0ELi128ELb0EEEEEEEEEvNT_6ParamsE$_ZN4cute3eso3ESOILb1ELb0EJNS_1CILi2EEEiEEC2ERKS3_RKi)
        /*6ca4*/ 	.word	0x00000000


	//----- nvinfo : EIATTR_FRAME_SIZE
	.align		4
.L_4646:
        /*6ca8*/ 	.byte	0x04, 0x11
        /*6caa*/ 	.short	(.L_4648 - .L_4647)
	.align		4
.L_4647:
        /*6cac*/ 	.word	index@($_ZN7cutlass13device_kernelIN5flash19enable_sm80_to_sm89INS1_16FlashAttnBwdSm80INS1_25CollectiveMainloopBwdSm80ILi2ELi2EN4cute5tupleIJNS5_1CILi128EEES8_NS7_ILi64EEEEEENS_10bfloat16_tEfNS_4arch4Sm80ELb1ELb0ELb1ELb0ELb0ELb0ELb0ELb0ELi2ELi4ELi4ELi4ELb0EEENS1_24CollectiveEpilogueBwdGQAISA_fSD_Li256ELb0ELb0EEENS1_25SingleTileBwdLPTSchedulerILb0ELi128ELb0EEEEEEEEEvNT_6ParamsE$_ZN4cute3eso3ESOILb1ELb0EJNS_1CILi1EEEiiiNS2_ILi72EEENS2_ILi512EEEEEC2ERKS3_RKiSA_SA_RKS4_RKS5_)
        /*6cb0*/ 	.word	0x00000000


	//----- nvinfo : EIATTR_FRAME_SIZE
	.align		4
.L_4648:
        /*6cb4*/ 	.byte	0x04, 0x11
        /*6cb6*/ 	.short	(.L_4650 - .L_4649)
	.align		4
.L_4649:
        /*6cb8*/ 	.word	index@($_ZN7cutlass13device_kernelIN5flash19enable_sm80_to_sm89INS1_16FlashAttnBwdSm80INS1_25CollectiveMainloopBwdSm80ILi2ELi2EN4cute5tupleIJNS5_1CILi128EEES8_NS7_ILi64EEEEEENS_10bfloat16_tEfNS_4arch4Sm80ELb1ELb0ELb1ELb0ELb0ELb0ELb0ELb0ELi2ELi4ELi4ELi4ELb0EEENS1_24CollectiveEpilogueBwdGQAISA_fSD_Li256ELb0ELb0EEENS1_25SingleTileBwdLPTSchedulerILb0ELi128ELb0EEEEEEEEEvNT_6ParamsE$_ZN4cute3eso3ESOILb1ELb0EJNS_1CILi1EEEiiiNS2_ILi64EEENS2_ILi72EEENS2_ILi144EEENS2_ILi288EEENS2_ILi512EEEEEC2ERKS3_RKiSD_SD_RKS4_RKS5_RKS6_RKS7_RKS8_)
        /*6cbc*/ 	.word	0x00000000


	//----- nvinfo : EIATTR_FRAME_SIZE
	.align		4
.L_4650:
        /*6cc0*/ 	.byte	0x04, 0x11
        /*6cc2*/ 	.short	(.L_4652 - .L_4651)
	.align		4
.L_4651:
        /*6cc4*/ 	.word	index@($_ZN7cutlass13device_kernelIN5flash19enable_sm80_to_sm89INS1_16FlashAttnBwdSm80INS1_25CollectiveMainloopBwdSm80ILi2ELi2EN4cute5tupleIJNS5_1CILi128EEES8_NS7_ILi64EEEEEENS_10bfloat16_tEfNS_4arch4Sm80ELb1ELb0ELb1ELb0ELb0ELb0ELb0ELb0ELi2ELi4ELi4ELi4ELb0EEENS1_24CollectiveEpilogueBwdGQAISA_fSD_Li256ELb0ELb0EEENS1_25SingleTileBwdLPTSchedulerILb0ELi128ELb0EEEEEEEEEvNT_6ParamsE$_ZN4cute3eso3ESOILb1ELb0EJNS_1CILi1EEEiiiNS2_ILi144EEENS2_ILi512EEEEEC2ERKS3_RKiSA_SA_RKS4_RKS5_)
        /*6cc8*/ 	.word	0x00000000


	//----- nvinfo : EIATTR_FRAME_SIZE
	.align		4
.L_4652:
        /*6ccc*/ 	.byte	0x04, 0x11
        /*6cce*/ 	.short	(.L_4654 - .L_4653)
	.align		4
.L_4653:
        /*6cd0*/ 	.word	index@($_ZN7cutlass13device_kernelIN5flash19enable_sm80_to_sm89INS1_16FlashAttnBwdSm80INS1_25CollectiveMainloopBwdSm80ILi2ELi2EN4cute5tupleIJNS5_1CILi128EEES8_NS7_ILi64EEEEEENS_10bfloat16_tEfNS_4arch4Sm80ELb1ELb0ELb1ELb0ELb0ELb0ELb0ELb0ELi2ELi4ELi4ELi4ELb0EEENS1_24CollectiveEpilogueBwdGQAISA_fSD_Li256ELb0ELb0EEENS1_25SingleTileBwdLPTSchedulerILb0ELi128ELb0EEEEEEEEEvNT_6ParamsE$_ZN4cute3eso3ESOILb1ELb0EJNS_1CILi1EEEiEEC2ERKS3_RKi)
        /*6cd4*/ 	.word	0x00000000


	//----- nvinfo : EIATTR_FRAME_SIZE
	.align		4
.L_4654:
        /*6cd8*/ 	.byte	0x04, 0x11
        /*6cda*/ 	.short	(.L_4656 - .L_4655)
	.align		4
.L_4655:
        /*6cdc*/ 	.word	index@($_ZN7cutlass13device_kernelIN5flash19enable_sm80_to_sm89INS1_16FlashAttnBwdSm80INS1_25CollectiveMainloopBwdSm80ILi2ELi2EN4cute5tupleIJNS5_1CILi128EEES8_NS7_ILi64EEEEEENS_10bfloat16_tEfNS_4arch4Sm80ELb1ELb0ELb1ELb0ELb0ELb0ELb0ELb0ELi2ELi4ELi4ELi4ELb0EEENS1_24CollectiveEpilogueBwdGQAISA_fSD_Li256ELb0ELb0EEENS1_25SingleTileBwdLPTSchedulerILb0ELi128ELb0EEEEEEEEEvNT_6ParamsE$_ZN4cute3eso3ESOILb1ELb0EJNS_1CILi1EEENS_5tupleIJiiiEEENS2_ILi64EEENS4_IJNS2_ILi72EEENS2_ILi144EEENS2_ILi288EEEEEENS2_ILi512EEEEEC2ERKS3_RKS5_RKS6_RKSA_RKSB_)
        /*6ce0*/ 	.word	0x00000000


	//----- nvinfo : EIATTR_FRAME_SIZE
	.align		4
.L_4656:
        /*6ce4*/ 	.byte	0x04, 0x11
        /*6ce6*/ 	.short	(.L_4658 - .L_4657)
	.align		4
.L_4657:
        /*6ce8*/ 	.word	index@($_ZN7cutlass13device_kernelIN5flash19enable_sm80_to_sm89INS1_16FlashAttnBwdSm80INS1_25CollectiveMainloopBwdSm80ILi2ELi2EN4cute5tupleIJNS5_1CILi128EEES8_NS7_ILi64EEEEEENS_10bfloat16_tEfNS_4arch4Sm80ELb1ELb0ELb1ELb0ELb0ELb0ELb0ELb0ELi2ELi4ELi4ELi4ELb0EEENS1_24CollectiveEpilogueBwdGQAISA_fSD_Li256ELb0ELb0EEENS1_25SingleTileBwdLPTSchedulerILb0ELi128ELb0EEEEEEEEEvNT_6ParamsE$_ZN4cute3eso3ESOILb1ELb0EJNS_1CILi1EEENS_5tupleIJNS2_ILi8EEEiiEEENS2_ILi64EEENS4_IJiNS2_ILi144EEENS2_ILi288EEEEEENS2_ILi512EEEEEC2ERKS3_RKS6_RKS7_RKSA_RKSB_)
        /*6cec*/ 	.word	0x00000000


	//----- nvinfo : EIATTR_FRAME_SIZE
	.align		4
.L_4658:
        /*6cf0*/ 	.byte	0x04, 0x11
        /*6cf2*/ 	.short	(.L_4660 - .L_4659)
	.align		4
.L_4659:
        /*6cf4*/ 	.word	index@($_ZN7cutlass13device_kernelIN5flash19enable_sm80_to_sm89INS1_16FlashAttnBwdSm80INS1_25CollectiveMainloopBwdSm80ILi2ELi2EN4cute5tupleIJNS5_1CILi128EEES8_NS7_ILi64EEEEEENS_10bfloat16_tEfNS_4arch4Sm80ELb1ELb0ELb1ELb0ELb0ELb0ELb0ELb0ELi2ELi4ELi4ELi4ELb0EEENS1_24CollectiveEpilogueBwdGQAISA_fSD_Li256ELb0ELb0EEENS1_25SingleTileBwdLPTSchedulerILb0ELi128ELb0EEEEEEEEEvNT_6ParamsE$_ZN4cute3eso3ESOILb1ELb0EJNS_1CILi1EEENS2_ILi8EEEiiNS2_ILi64EEEiNS2_ILi144EEENS2_ILi288EEENS2_ILi512EEEEEC2ERKS3_RKS4_RKiSF_RKS5_SF_RKS6_RKS7_RKS8_)
        /*6cf8*/ 	.word	0x00000000


	//----- nvinfo : EIATTR_FRAME_SIZE
	.align		4
.L_4660:
        /*6cfc*/ 	.byte	0x04, 0x11
        /*6cfe*/ 	.short	(.L_4662 - .L_4661)
	.align		4
.L_4661:
        /*6d00*/ 	.word	index@($_ZN7cutlass13device_kernelIN5flash19enable_sm80_to_sm89INS1_16FlashAttnBwdSm80INS1_25CollectiveMainloopBwdSm80ILi2ELi2EN4cute5tupleIJNS5_1CILi128EEES8_NS7_ILi64EEEEEENS_10bfloat16_tEfNS_4arch4Sm80ELb1ELb0ELb1ELb0ELb0ELb0ELb0ELb0ELi2ELi4ELi4ELi4ELb0EEENS1_24CollectiveEpilogueBwdGQAISA_fSD_Li256ELb0ELb0EEENS1_25SingleTileBwdLPTSchedulerILb0ELi128ELb0EEEEEEEEEvNT_6ParamsE$_ZN4cute3eso3ESOILb1ELb0EJNS_1CILi1EEENS2_ILi512EEEiEEC2ERKS3_RKS4_RKi)
        /*6d04*/ 	.word	0x00000000


	//----- nvinfo : EIATTR_FRAME_SIZE
	.align		4
.L_4662:
        /*6d08*/ 	.byte	0x04, 0x11
        /*6d0a*/ 	.short	(.L_4664 - .L_4663)
	.align		4
.L_4663:
        /*6d0c*/ 	.word	index@($_ZN7cutlass13device_kernelIN5flash19enable_sm80_to_sm89INS1_16FlashAttnBwdSm80INS1_25CollectiveMainloopBwdSm80ILi2ELi2EN4cute5tupleIJNS5_1CILi128EEES8_NS7_ILi64EEEEEENS_10bfloat16_tEfNS_4arch4Sm80ELb1ELb0ELb1ELb0ELb0ELb0ELb0ELb0ELi2ELi4ELi4ELi4ELb0EEENS1_24CollectiveEpilogueBwdGQAISA_fSD_Li256ELb0ELb0EEENS1_25SingleTileBwdLPTSchedulerILb0ELi128ELb0EEEEEEEEEvNT_6ParamsE$_ZN4cute3eso3ESOILb1ELb0EJNS_1CILi1EEENS2_ILi256EEEiEEC2ERKS3_RKS4_RKi)
        /*6d10*/ 	.word	0x00000000


	//----- nvinfo : EIATTR_FRAME_SIZE
	.align		4
.L_4664:
        /*6d14*/ 	.byte	0x04, 0x11
        /*6d16*/ 	.short	(.L_4666 - .L_4665)
	.align		4
.L_4665:
        /*6d18*/ 	.word	index@($_ZN7cutlass13device_kernelIN5flash19enable_sm80_to_sm89INS1_16FlashAttnBwdSm80INS1_25CollectiveMainloopBwdSm80ILi2ELi2EN4cute5tupleIJNS5_1CILi128EEES8_NS7_ILi64EEEEEENS_10bfloat16_tEfNS_4arch4Sm80ELb1ELb0ELb1ELb0ELb0ELb0ELb0ELb0ELi2ELi4ELi4ELi4ELb0EEENS1_24CollectiveEpilogueBwdGQAISA_fSD_Li256ELb0ELb0EEENS1_25SingleTileBwdLPTSchedulerILb0ELi128ELb0EEEEEEEEEvNT_6ParamsE$_ZN4cute3eso3ESOILb1ELb0EJNS_1CILi1024EEEiiEEC2ERKS3_RKiS8_)
        /*6d1c*/ 	.word	0x00000000


	//----- nvinfo : EIATTR_FRAME_SIZE
	.align		4
.L_4666:
        /*6d20*/ 	.byte	0x04, 0x11
        /*6d22*/ 	.short	(.L_4668 - .L_4667)
	.align		4
.L_4667:
        /*6d24*/ 	.word	index@($_ZN7cutlass13device_kernelIN5flash19enable_sm80_to_sm89INS1_16FlashAttnBwdSm80INS1_25CollectiveMainloopBwdSm80ILi2ELi2EN4cute5tupleIJNS5_1CILi128EEES8_NS7_ILi64EEEEEENS_10bfloat16_tEfNS_4arch4Sm80ELb1ELb0ELb1ELb0ELb0ELb0ELb0ELb0ELi2ELi4ELi4ELi4ELb0EEENS1_24CollectiveEpilogueBwdGQAISA_fSD_Li256ELb0ELb0EEENS1_25SingleTileBwdLPTSchedulerILb0ELi128ELb0EEEEEEEEEvNT_6ParamsE$_ZN4cute3eso3ESOILb1ELb0EJNS_1CILi1024EEENS_5tupleIJiiEEEEEC2ERKS3_RKS5_)
        /*6d28*/ 	.word	0x00000000


	//----- nvinfo : EIATTR_FRAME_SIZE
	.align		4
.L_4668:
        /*6d2c*/ 	.byte	0x04, 0x11
        /*6d2e*/ 	.short	(.L_4670 - .L_4669)
	.align		4
.L_4669:
        /*6d30*/ 	.word	index@($_ZN7cutlass13device_kernelIN5flash19enable_sm80_to_sm89INS1_16FlashAttnBwdSm80INS1_25CollectiveMainloopBwdSm80ILi2ELi2EN4cute5tupleIJNS5_1CILi128EEES8_NS7_ILi64EEEEEENS_10bfloat16_tEfNS_4arch4Sm80ELb1ELb0ELb1ELb0ELb0ELb0ELb0ELb0ELi2ELi4ELi4ELi4ELb0EEENS1_24CollectiveEpilogueBwdGQAISA_fSD_Li256ELb0ELb0EEENS1_25SingleTileBwdLPTSchedulerILb0ELi128ELb0EEEEEEEEEvNT_6ParamsE$_ZN4cute3eso3ESOILb1ELb0EJNS_1CILi0EEEiS3_EEC2ERKS3_RKiS6_)
        /*6d34*/ 	.word	0x00000000


	//----- nvinfo : EIATTR_FRAME_SIZE
	.align		4
.L_4670:
        /*6d38*/ 	.byte	0x04, 0x11
        /*6d3a*/ 	.short	(.L_4672 - .L_4671)
	.align		4
.L_4671:
        /*6d3c*/ 	.word	index@($_ZN7cutlass13device_kernelIN5flash19enable_sm80_to_sm89INS1_16FlashAttnBwdSm80INS1_25CollectiveMainloopBwdSm80ILi2ELi2EN4cute5tupleIJNS5_1CILi128EEES8_NS7_ILi64EEEEEENS_10bfloat16_tEfNS_4arch4Sm80ELb1ELb0ELb1ELb0ELb0ELb0ELb0ELb0ELi2ELi4ELi4ELi4ELb0EEENS1_24CollectiveEpilogueBwdGQAISA_fSD_Li256ELb0ELb0EEENS1_25SingleTileBwdLPTSchedulerILb0ELi128ELb0EEEEEEEEEvNT_6ParamsE$_ZN4cute3eso3ESOILb1ELb0EJNS_1CILi0EEEiEEC2ERKS3_RKi)
        /*6d40*/ 	.word	0x00000000


	//----- nvinfo : EIATTR_FRAME_SIZE
	.align		4
.L_4672:
        /*6d44*/ 	.byte	0x04, 0x11
        /*6d46*/ 	.short	(.L_4674 - .L_4673)
	.align		4
.L_4673:
        /*6d48*/ 	.word	index@($_ZN7cutlass13device_kernelIN5flash19enable_sm80_to_sm89INS1_16FlashAttnBwdSm80INS1_25CollectiveMainloopBwdSm80ILi2ELi2EN4cute5tupleIJNS5_1CILi128EEES8_NS7_ILi64EEEEEENS_10bfloat16_tEfNS_4arch4Sm80ELb1ELb0ELb1ELb0ELb0ELb0ELb0ELb0ELi2ELi4ELi4ELi4ELb0EEENS1_24CollectiveEpilogueBwdGQAISA_fSD_Li256ELb0ELb0EEENS1_25SingleTileBwdLPTSchedulerILb0ELi128ELb0EEEEEEEEEvNT_6ParamsE$_ZN4cute3eso3ESOILb1ELb0EJNS_1CILi0EEENS_5tupleIJNS2_ILi1EEENS2_ILi256EEEiEEEEEC2ERKS3_RKS7_)
        /*6d4c*/ 	.word	0x00000000


	//----- nvinfo : EIATTR_FRAME_SIZE
	.align		4
.L_4674:
        /*6d50*/ 	.byte	0x04, 0x11
        /*6d52*/ 	.short	(.L_4676 - .L_4675)
	.align		4
.L_4675:
        /*6d54*/ 	.word	index@($_ZN7cutlass13device_kernelIN5flash19enable_sm80_to_sm89INS1_16FlashAttnBwdSm80INS1_25CollectiveMainloopBwdSm80ILi2ELi2EN4cute5tupleIJNS5_1CILi128EEES8_NS7_ILi64EEEEEENS_10bfloat16_tEfNS_4arch4Sm80ELb1ELb0ELb1ELb0ELb0ELb0ELb0ELb0ELi2ELi4ELi4ELi4ELb0EEENS1_24CollectiveEpilogueBwdGQAISA_fSD_Li256ELb0ELb0EEENS1_25SingleTileBwdLPTSchedulerILb0ELi128ELb0EEEEEEEEEvNT_6ParamsE$_ZN4cute3eso3ESOILb1ELb0EJNS_1CILi0EEENS2_ILi1EEENS2_ILi512EEEiNS2_ILi4096EEEiNS2_ILi8192EEEEEC2ERKS3_RKS4_RKS5_RKiRKS6_SG_RKS7_)
        /*6d58*/ 	.word	0x00000000


	//----- nvinfo : EIATTR_FRAME_SIZE
	.align		4
.L_4676:
        /*6d5c*/ 	.byte	0x04, 0x11
        /*6d5e*/ 	.short	(.L_4678 - .L_4677)
	.align		4
.L_4677:
        /*6d60*/ 	.word	index@($_ZN7cutlass13device_kernelIN5flash19enable_sm80_to_sm89INS1_16FlashAttnBwdSm80INS1_25CollectiveMainloopBwdSm80ILi2ELi2EN4cute5tupleIJNS5_1CILi128EEES8_NS7_ILi64EEEEEENS_10bfloat16_tEfNS_4arch4Sm80ELb1ELb0ELb1ELb0ELb0ELb0ELb0ELb0ELi2ELi4ELi4ELi4ELb0EEENS1_24CollectiveEpilogueBwdGQAISA_fSD_Li256ELb0ELb0EEENS1_25SingleTileBwdLPTSchedulerILb0ELi128ELb0EEEEEEEEEvNT_6ParamsE$_ZN4cute3eso3ESOILb1ELb0EJNS_1CILi0EEENS2_ILi1EEENS2_ILi512EEEiEEC2ERKS3_RKS4_RKS5_RKi)
        /*6d64*/ 	.word	0x00000000


	//----- nvinfo : EIATTR_FRAME_SIZE
	.align		4
.L_4678:
        /*6d68*/ 	.byte	0x04, 0x11
        /*6d6a*/ 	.short	(.L_4680 - .L_4679)
	.align		4
.L_4679:
        /*6d6c*/ 	.word	index@($_ZN7cutlass13device_kernelIN5flash19enable_sm80_to_sm89INS1_16FlashAttnBwdSm80INS1_25CollectiveMainloopBwdSm80ILi2ELi2EN4cute5tupleIJNS5_1CILi128EEES8_NS7_ILi64EEEEEENS_10bfloat16_tEfNS_4arch4Sm80ELb1ELb0ELb1ELb0ELb0ELb0ELb0ELb0ELi2ELi4ELi4ELi4ELb0EEENS1_24CollectiveEpilogueBwdGQAISA_fSD_Li256ELb0ELb0EEENS1_25SingleTileBwdLPTSchedulerILb0ELi128ELb0EEEEEEEEEvNT_6ParamsE$_ZN4cute3eso3ESOILb1ELb0EJNS_14ComposedLayoutINS_7SwizzleILi3ELi3ELi3EEENS_1CILj0EEENS_6LayoutINS_5tupleIJNS8_IJNS8_IJNS5_ILi4EEENS5_ILi8EEEEEENS8_IJS9_NS5_ILi1EEEEEEEEENS8_IJNS8_IJNS5_ILi2EEESF_SF_EEENS8_IJSF_S9_EEEEEEEEENS8_IJNS8_IJNS8_IJSF_NS5_ILi64EEEEEENS8_IJNS5_ILi1024EEENS5_ILi0EEEEEEEEENS8_IJNS8_IJSC_NS5_ILi512EEESA_EEENS8_IJNS5_ILi4096EEENS5_ILi16EEEEEEEEEEEEEEEENS_10ViewEngineINS_8smem_ptrIPN7cutlass10bfloat16_tEEEEEEEC2ERKSY_RKS15_)
        /*6d70*/ 	.word	0x00000000


	//----- nvinfo : EIATTR_FRAME_SIZE
	.align		4
.L_4680:
        /*6d74*/ 	.byte	0x04, 0x11
        /*6d76*/ 	.short	(.L_4682 - .L_4681)
	.align		4
.L_4681:
        /*6d78*/ 	.word	index@($_ZN7cutlass13device_kernelIN5flash19enable_sm80_to_sm89INS1_16FlashAttnBwdSm80INS1_25CollectiveMainloopBwdSm80ILi2ELi2EN4cute5tupleIJNS5_1CILi128EEES8_NS7_ILi64EEEEEENS_10bfloat16_tEfNS_4arch4Sm80ELb1ELb0ELb1ELb0ELb0ELb0ELb0ELb0ELi2ELi4ELi4ELi4ELb0EEENS1_24CollectiveEpilogueBwdGQAISA_fSD_Li256ELb0ELb0EEENS1_25SingleTileBwdLPTSchedulerILb0ELi128ELb0EEEEEEEEEvNT_6ParamsE$_ZN4cute3eso3ESOILb1ELb0EJNS_14ComposedLayoutINS_7SwizzleILi3ELi3ELi3EEENS_1CILj0EEENS_6LayoutINS_5tupleIJNS8_IJNS8_IJNS5_ILi4EEENS5_ILi8EEEEEENS8_IJNS5_ILi2EEENS5_ILi1EEEEEEEEENS8_IJNS8_IJSC_SC_EEESB_EEEEEENS8_IJNS8_IJNS8_IJNS5_ILi128EEESD_EEENS8_IJSA_NS5_ILi0EEEEEEEEENS8_IJNS8_IJNS5_ILi64EEENS5_ILi512EEEEEENS8_IJNS5_ILi16EEENS5_ILi1024EEEEEEEEEEEEEEEENS_10ViewEngineINS_8smem_ptrIPN7cutlass10bfloat16_tEEEEEEEC2ERKSX_RKS14_)
        /*6d7c*/ 	.word	0x00000000


	//----- nvinfo : EIATTR_FRAME_SIZE
	.align		4
.L_4682:
        /*6d80*/ 	.byte	0x04, 0x11
        /*6d82*/ 	.short	(.L_4684 - .L_4683)
	.align		4
.L_4683:
        /*6d84*/ 	.word	index@($_ZN7cutlass13device_kernelIN5flash19enable_sm80_to_sm89INS1_16FlashAttnBwdSm80INS1_25CollectiveMainloopBwdSm80ILi2ELi2EN4cute5tupleIJNS5_1CILi128EEES8_NS7_ILi64EEEEEENS_10bfloat16_tEfNS_4arch4Sm80ELb1ELb0ELb1ELb0ELb0ELb0ELb0ELb0ELi2ELi4ELi4ELi4ELb0EEENS1_24CollectiveEpilogueBwdGQAISA_fSD_Li256ELb0ELb0EEENS1_25SingleTileBwdLPTSchedulerILb0ELi128ELb0EEEEEEEEEvNT_6ParamsE$_ZN4cute3eso3ESOILb1ELb0EJNS_14ComposedLayoutINS_7SwizzleILi3ELi3ELi3EEENS_1CILj0EEENS_6LayoutINS_5tupleIJNS8_IJNS5_ILi8EEENS5_ILi16EEEEEENS8_IJNS5_ILi64EEENS5_ILi1EEEEEEEEENS8_IJNS8_IJSC_NS5_ILi512EEEEEENS8_IJSD_NS5_ILi0EEEEEEEEEEEEENS_10ViewEngineINS_8smem_ptrIPN7cutlass10bfloat16_tEEEEEEEC2ERKSM_RKST_)
        /*6d88*/ 	.word	0x00000000


	//----- nvinfo : EIATTR_FRAME_SIZE
	.align		4
.L_4684:
        /*6d8c*/ 	.byte	0x04, 0x11
        /*6d8e*/ 	.short	(.L_4686 - .L_4685)
	.align		4
.L_4685:
        /*6d90*/ 	.word	index@($_ZN7cutlass13device_kernelIN5flash19enable_sm80_to_sm89INS1_16FlashAttnBwdSm80INS1_25CollectiveMainloopBwdSm80ILi2ELi2EN4cute5tupleIJNS5_1CILi128EEES8_NS7_ILi64EEEEEENS_10bfloat16_tEfNS_4arch4Sm80ELb1ELb0ELb1ELb0ELb0ELb0ELb0ELb0ELi2ELi4ELi4ELi4ELb0EEENS1_24CollectiveEpilogueBwdGQAISA_fSD_Li256ELb0ELb0EEENS1_25SingleTileBwdLPTSchedulerILb0ELi128ELb0EEEEEEEEEvNT_6ParamsE$_ZN4cute3eso3ESOILb1ELb0EJNS_14ComposedLayoutINS_7SwizzleILi3ELi3ELi3EEENS_1CILj0EEENS_6LayoutINS_5tupleIJNS5_ILi64EEENS5_ILi128EEEEEENS8_IJNS5_ILi1EEES9_EEEEEEENS_10ViewEngineINS_8smem_ptrIPN7cutlass10bfloat16_tEEEEEEEC2ERKSF_RKSM_)
        /*6d94*/ 	.word	0x00000000


	//----- nvinfo : EIATTR_FRAME_SIZE
	.align		4
.L_4686:
        /*6d98*/ 	.byte	0x04, 0x11
        /*6d9a*/ 	.short	(.L_4688 - .L_4687)
	.align		4
.L_4687:
        /*6d9c*/ 	.word	index@($_ZN7cutlass13device_kernelIN5flash19enable_sm80_to_sm89INS1_16FlashAttnBwdSm80INS1_25CollectiveMainloopBwdSm80ILi2ELi2EN4cute5tupleIJNS5_1CILi128EEES8_NS7_ILi64EEEEEENS_10bfloat16_tEfNS_4arch4Sm80ELb1ELb0ELb1ELb0ELb0ELb0ELb0ELb0ELi2ELi4ELi4ELi4ELb0EEENS1_24CollectiveEpilogueBwdGQAISA_fSD_Li256ELb0ELb0EEENS1_25SingleTileBwdLPTSchedulerILb0ELi128ELb0EEEEEEEEEvNT_6ParamsE$_ZN4cute3eso3ESOILb1ELb0EJNS_14ComposedLayoutINS_7SwizzleILi3ELi3ELi3EEENS_1CILi0EEENS_6LayoutINS_5tupleIJNS8_IJNS8_IJNS5_ILi4EEENS5_ILi8EEEEEENS8_IJS9_NS5_ILi1EEEEEEEEENS8_IJNS8_IJNS5_ILi2EEESF_SF_EEENS8_IJSF_SA_EEEEEEEEENS8_IJNS8_IJNS8_IJNS5_ILi128EEESC_EEENS8_IJNS5_ILi16EEES6_EEEEEENS8_IJNS8_IJNS5_ILi64EEESA_NS5_ILi512EEEEEENS8_IJNS5_ILi8192EEENS5_ILi1024EEEEEEEEEEEEEEEENS_10ViewEngineINS_8smem_ptrIPN7cutlass10bfloat16_tEEEEEEEC2ERKSY_RKS15_)
        /*6da0*/ 	.word	0x00000000


	//----- nvinfo : EIATTR_FRAME_SIZE
	.align		4
.L_4688:
        /*6da4*/ 	.byte	0x04, 0x11
        /*6da6*/ 	.short	(.L_4690 - .L_4689)
	.align		4
.L_4689:
        /*6da8*/ 	.word	index@($_ZN7cutlass13device_kernelIN5flash19enable_sm80_to_sm89INS1_16FlashAttnBwdSm80INS1_25CollectiveMainloopBwdSm80ILi2ELi2EN4cute5tupleIJNS5_1CILi128EEES8_NS7_ILi64EEEEEENS_10bfloat16_tEfNS_4arch4Sm80ELb1ELb0ELb1ELb0ELb0ELb0ELb0ELb0ELi2ELi4ELi4ELi4ELb0EEENS1_24CollectiveEpilogueBwdGQAISA_fSD_Li256ELb0ELb0EEENS1_25SingleTileBwdLPTSchedulerILb0ELi128ELb0EEEEEEEEEvNT_6ParamsE$_ZN4cute3eso3ESOILb1ELb0EJNS_14ComposedLayoutINS_7SwizzleILi3ELi3ELi3EEENS_1CILi0EEENS_6LayoutINS_5tupleIJNS8_IJNS8_IJNS5_ILi4EEENS5_ILi8EEEEEENS8_IJS9_NS5_ILi1EEEEEEEEENS8_IJNS8_IJNS5_ILi2EEESF_SF_EEENS8_IJSF_NS8_IJS9_SF_EEEEEEEEEEEENS8_IJNS8_IJNS8_IJSF_NS5_ILi64EEEEEENS8_IJNS5_ILi1024EEES6_EEEEEENS8_IJNS8_IJSC_NS5_ILi512EEESA_EEENS8_IJNS5_ILi4096EEENS8_IJNS5_ILi16EEENS5_ILi8192EEEEEEEEEEEEEEEEEEENS_10ViewEngineINS_8smem_ptrIPN7cutlass10bfloat16_tEEEEEEEC2ERKS10_RKS17_)
        /*6dac*/ 	.word	0x00000000


	//----- nvinfo : EIATTR_FRAME_SIZE
	.align		4
.L_4690:
        /*6db0*/ 	.byte	0x04, 0x11
        /*6db2*/ 	.short	(.L_4692 - .L_4691)
	.align		4
.L_4691:
        /*6db4*/ 	.word	index@($_ZN7cutlass13device_kernelIN5flash19enable_sm80_to_sm89INS1_16FlashAttnBwdSm80INS1_25CollectiveMainloopBwdSm80ILi2ELi2EN4cute5tupleIJNS5_1CILi128EEES8_NS7_ILi64EEEEEENS_10bfloat16_tEfNS_4arch4Sm80ELb1ELb0ELb1ELb0ELb0ELb0ELb0ELb0ELi2ELi4ELi4ELi4ELb0EEENS1_24CollectiveEpilogueBwdGQAISA_fSD_Li256ELb0ELb0EEENS1_25SingleTileBwdLPTSchedulerILb0ELi128ELb0EEEEEEEEEvNT_6ParamsE$_ZN4cute3eso3ESOILb1ELb0EJNS_14ComposedLayoutINS_7SwizzleILi3ELi3ELi3EEENS_1CILi0EEENS_6LayoutINS_5tupleIJNS8_IJNS8_IJNS5_ILi4EEENS5_ILi8EEEEEENS8_IJNS5_ILi2EEENS5_ILi1EEEEEEEEENS8_IJNS8_IJSC_SC_EEESB_EEEEEENS8_IJNS8_IJNS8_IJNS5_ILi128EEESD_EEENS8_IJSA_S6_EEEEEENS8_IJNS8_IJNS5_ILi64EEENS5_ILi512EEEEEENS8_IJNS5_ILi16EEENS5_ILi1024EEEEEEEEEEEEEEEENS_10ViewEngineINS_8smem_ptrIPN7cutlass10bfloat16_tEEEEEEEC2ERKSW_RKS13_)
        /*6db8*/ 	.word	0x00000000


	//----- nvinfo : EIATTR_FRAME_SIZE
	.align		4
.L_4692:
        /*6dbc*/ 	.byte	0x04, 0x11
        /*6dbe*/ 	.short	(.L_4694 - .L_4693)
	.align		4
.L_4693:
        /*6dc0*/ 	.word	index@($_ZN7cutlass13device_kernelIN5flash19enable_sm80_to_sm89INS1_16FlashAttnBwdSm80INS1_25CollectiveMainloopBwdSm80ILi2ELi2EN4cute5tupleIJNS5_1CILi128EEES8_NS7_ILi64EEEEEENS_10bfloat16_tEfNS_4arch4Sm80ELb1ELb0ELb1ELb0ELb0ELb0ELb0ELb0ELi2ELi4ELi4ELi4ELb0EEENS1_24CollectiveEpilogueBwdGQAISA_fSD_Li256ELb0ELb0EEENS1_25SingleTileBwdLPTSchedulerILb0ELi128ELb0EEEEEEEEEvNT_6ParamsE$_ZN4cute3eso3ESOILb1ELb0EJNS_14ComposedLayoutINS_7SwizzleILi3ELi3ELi3EEENS_1CILi0EEENS_6LayoutINS_5tupleIJNS8_IJNS8_IJNS5_ILi4EEENS5_ILi8EEEEEENS8_IJNS5_ILi2EEENS5_ILi1EEEEEEEEENS8_IJNS8_IJSC_SC_EEENS8_IJSA_S9_EEEEEEEEENS8_IJNS8_IJNS8_IJSC_NS5_ILi64EEEEEENS8_IJNS5_ILi512EEES6_EEEEEENS8_IJNS8_IJSD_SA_EEENS8_IJNS5_ILi1024EEENS5_ILi16EEEEEEEEEEEEEEEENS_10ViewEngineINS_8smem_ptrIPN7cutlass10bfloat16_tEEEEEEEC2ERKSW_RKS13_)
        /*6dc4*/ 	.word	0x00000000


	//----- nvinfo : EIATTR_FRAME_SIZE
	.align		4
.L_4694:
        /*6dc8*/ 	.byte	0x04, 0x11
        /*6dca*/ 	.short	(.L_4696 - .L_4695)
	.align		4
.L_4695:
        /*6dcc*/ 	.word	index@($_ZN7cutlass13device_kernelIN5flash19enable_sm80_to_sm89INS1_16FlashAttnBwdSm80INS1_25CollectiveMainloopBwdSm80ILi2ELi2EN4cute5tupleIJNS5_1CILi128EEES8_NS7_ILi64EEEEEENS_10bfloat16_tEfNS_4arch4Sm80ELb1ELb0ELb1ELb0ELb0ELb0ELb0ELb0ELi2ELi4ELi4ELi4ELb0EEENS1_24CollectiveEpilogueBwdGQAISA_fSD_Li256ELb0ELb0EEENS1_25SingleTileBwdLPTSchedulerILb0ELi128ELb0EEEEEEEEEvNT_6ParamsE$_ZN4cute3eso3ESOILb1ELb0EJNS_10UnderscoreEiiEEC2ERKS2_RKiS7_)
        /*6dd0*/ 	.word	0x00000000


	//----- nvinfo : EIATTR_FRAME_SIZE
	.align		4
.L_4696:
        /*6dd4*/ 	.byte	0x04, 0x11
        /*6dd6*/ 	.short	(.L_4698 - .L_4697)
	.align		4
.L_4697:
        /*6dd8*/ 	.word	index@($_ZN7cutlass13device_kernelIN5flash19enable_sm80_to_sm89INS1_16FlashAttnBwdSm80INS1_25CollectiveMainloopBwdSm80ILi2ELi2EN4cute5tupleIJNS5_1CILi128EEES8_NS7_ILi64EEEEEENS_10bfloat16_tEfNS_4arch4Sm80ELb1ELb0ELb1ELb0ELb0ELb0ELb0ELb0ELi2ELi4ELi4ELi4ELb0EEENS1_24CollectiveEpilogueBwdGQAISA_fSD_Li256ELb0ELb0EEENS1_25SingleTileBwdLPTSchedulerILb0ELi128ELb0EEEEEEEEEvNT_6ParamsE$_ZN4cute3eso3ESOILb1ELb0EJNS_10UnderscoreEiEEC2ERKS2_RKi)
        /*6ddc*/ 	.word	0x00000000


	//----- nvinfo : EIATTR_FRAME_SIZE
	.align		4
.L_4698:
        /*6de0*/ 	.byte	0x04, 0x11
        /*6de2*/ 	.short	(.L_4700 - .L_4699)
	.align		4
.L_4699:
        /*6de4*/ 	.word	index@($_ZN7cutlass13device_kernelIN5flash19enable_sm80_to_sm89INS1_16FlashAttnBwdSm80INS1_25CollectiveMainloopBwdSm80ILi2ELi2EN4cute5tupleIJNS5_1CILi128EEES8_NS7_ILi64EEEEEENS_10bfloat16_tEfNS_4arch4Sm80ELb1ELb0ELb1ELb0ELb0ELb0ELb0ELb0ELi2ELi4ELi4ELi4ELb0EEENS1_24CollectiveEpilogueBwdGQAISA_fSD_Li256ELb0ELb0EEENS1_25SingleTileBwdLPTSchedulerILb0ELi128ELb0EEEEEEEEEvNT_6ParamsE$_ZN4cute3eso3ESOILb1ELb0EJNS_10UnderscoreES2_iEEC2ERKS2_S5_RKi)
        /*6de8*/ 	.word	0x00000000


	//----- nvinfo : EIATTR_FRAME_SIZE
	.align		4
.L_4700:
        /*6dec*/ 	.byte	0x04, 0x11
        /*6dee*/ 	.short	(.L_4702 - .L_4701)
	.align		4
.L_4701:
        /*6df0*/ 	.word	index@($_ZN7cutlass13device_kernelIN5flash19enable_sm80_to_sm89INS1_16FlashAttnBwdSm80INS1_25CollectiveMainloopBwdSm80ILi2ELi2EN4cute5tupleIJNS5_1CILi128EEES8_NS7_ILi64EEEEEENS_10bfloat16_tEfNS_4arch4Sm80ELb1ELb0ELb1ELb0ELb0ELb0ELb0ELb0ELi2ELi4ELi4ELi4ELb0EEENS1_24CollectiveEpilogueBwdGQAISA_fSD_Li256ELb0ELb0EEENS1_25SingleTileBwdLPTSchedulerILb0ELi128ELb0EEEEEEEEEvNT_6ParamsE$_ZN4cute3eso3ESOILb1ELb0EJNS_10UnderscoreES2_S2_iEEC2ERKS2_S5_S5_RKi)
        /*6df4*/ 	.word	0x00000000


	//----- nvinfo : EIATTR_FRAME_SIZE
	.align		4
.L_4702:
        /*6df8*/ 	.byte	0x04, 0x11
        /*6dfa*/ 	.short	(.L_4704 - .L_4703)
	.align		4
.L_4703:
        /*6dfc*/ 	.word	index@($_ZN7cutlass13device_kernelIN5flash19enable_sm80_to_sm89INS1_16FlashAttnBwdSm80INS1_25CollectiveMainloopBwdSm80ILi2ELi2EN4cute5tupleIJNS5_1CILi128EEES8_NS7_ILi64EEEEEENS_10bfloat16_tEfNS_4arch4Sm80ELb1ELb0ELb1ELb0ELb0ELb0ELb0ELb0ELi2ELi4ELi4ELi4ELb0EEENS1_24CollectiveEpilogueBwdGQAISA_fSD_Li256ELb0ELb0EEENS1_25SingleTileBwdLPTSchedulerILb0ELi128ELb0EEEEEEEEEvNT_6ParamsE$_ZN4cute3eso3ESOILb0ELb1EJlEEC2ERKl)
        /*6e00*/ 	.word	0x00000000


	//----- nvinfo : EIATTR_FRAME_SIZE
	.align		4
.L_4704:
        /*6e04*/ 	.byte	0x04, 0x11
        /*6e06*/ 	.short	(.L_4706 - .L_4705)
	.align		4
.L_4705:
        /*6e08*/ 	.word	index@($_ZN7cutlass13device_kernelIN5flash19enable_sm80_to_sm89INS1_16FlashAttnBwdSm80INS1_25CollectiveMainloopBwdSm80ILi2ELi2EN4cute5tupleIJNS5_1CILi128EEES8_NS7_ILi64EEEEEENS_10bfloat16_tEfNS_4arch4Sm80ELb1ELb0ELb1ELb0ELb0ELb0ELb0ELb0ELi2ELi4ELi4ELi4ELb0EEENS1_24CollectiveEpilogueBwdGQAISA_fSD_Li256ELb0ELb0EEENS1_25SingleTileBwdLPTSchedulerILb0ELi128ELb0EEEEEEEEEvNT_6ParamsE$_ZN4cute3eso3ESOILb0ELb1EJiNS_1CILi72EEENS2_ILi512EEEEEC2ERKiRKS3_RKS4_)
        /*6e0c*/ 	.word	0x00000000


	//----- nvinfo : EIATTR_FRAME_SIZE
	.align		4
.L_4706:
        /*6e10*/ 	.byte	0x04, 0x11
        /*6e12*/ 	.short	(.L_4708 - .L_4707)
	.align		4
.L_4707:
        /*6e14*/ 	.word	index@($_ZN7cutlass13device_kernelIN5flash19enable_sm80_to_sm89INS1_16FlashAttnBwdSm80INS1_25CollectiveMainloopBwdSm80ILi2ELi2EN4cute5tupleIJNS5_1CILi128EEES8_NS7_ILi64EEEEEENS_10bfloat16_tEfNS_4arch4Sm80ELb1ELb0ELb1ELb0ELb0ELb0ELb0ELb0ELi2ELi4ELi4ELi4ELb0EEENS1_24CollectiveEpilogueBwdGQAISA_fSD_Li256ELb0ELb0EEENS1_25SingleTileBwdLPTSchedulerILb0ELi128ELb0EEEEEEEEEvNT_6ParamsE$_ZN4cute3eso3ESOILb0ELb1EJiNS_1CILi512EEEEEC2ERKiRKS3_)
        /*6e18*/ 	.word	0x00000000


	//----- nvinfo : EIATTR_FRAME_SIZE
	.align		4
.L_4708:
        /*6e1c*/ 	.byte	0x04, 0x11
        /*6e1e*/ 	.short	(.L_4710 - .L_4709)
	.align		4
.L_4709:
        /*6e20*/ 	.word	index@($_ZN7cutlass13device_kernelIN5flash19enable_sm80_to_sm89INS1_16FlashAttnBwdSm80INS1_25CollectiveMainloopBwdSm80ILi2ELi2EN4cute5tupleIJNS5_1CILi128EEES8_NS7_ILi64EEEEEENS_10bfloat16_tEfNS_4arch4Sm80ELb1ELb0ELb1ELb0ELb0ELb0ELb0ELb0ELi2ELi4ELi4ELi4ELb0EEENS1_24CollectiveEpilogueBwdGQAISA_fSD_Li256ELb0ELb0EEENS1_25SingleTileBwdLPTSchedulerILb0ELi128ELb0EEEEEEEEEvNT_6ParamsE$_ZN4cute3eso3ESOILb0ELb1EJiNS_1CILi4096EEEEEC2ERKiRKS3_)
        /*6e24*/ 	.word	0x00000000


	//----- nvinfo : EIATTR_FRAME_SIZE
	.align		4
.L_4710:
        /*6e28*/ 	.byte	0x04, 0x11
        /*6e2a*/ 	.short	(.L_4712 - .L_4711)
	.align		4
.L_4711:
        /*6e2c*/ 	.word	index@($_ZN7cutlass13device_kernelIN5flash19enable_sm80_to_sm89INS1_16FlashAttnBwdSm80INS1_25CollectiveMainloopBwdSm80ILi2ELi2EN4cute5tupleIJNS5_1CILi128EEES8_NS7_ILi64EEEEEENS_10bfloat16_tEfNS_4arch4Sm80ELb1ELb0ELb1ELb0ELb0ELb0ELb0ELb0ELi2ELi4ELi4ELi4ELb0EEENS1_24CollectiveEpilogueBwdGQAISA_fSD_Li256ELb0ELb0EEENS1_25SingleTileBwdLPTSchedulerILb0ELi128ELb0EEEEEEEEEvNT_6ParamsE$_ZN4cute3eso3ESOILb0ELb1EJiNS_1CILi144EEENS2_ILi512EEEEEC2ERKiRKS3_RKS4_)
        /*6e30*/ 	.word	0x00000000


	//----- nvinfo : EIATTR_FRAME_SIZE
	.align		4
.L_4712:
        /*6e34*/ 	.byte	0x04, 0x11
        /*6e36*/ 	.short	(.L_4714 - .L_4713)
	.align		4
.L_4713:
        /*6e38*/ 	.word	index@($_ZN7cutlass13device_kernelIN5flash19enable_sm80_to_sm89INS1_16FlashAttnBwdSm80INS1_25CollectiveMainloopBwdSm80ILi2ELi2EN4cute5tupleIJNS5_1CILi128EEES8_NS7_ILi64EEEEEENS_10bfloat16_tEfNS_4arch4Sm80ELb1ELb0ELb1ELb0ELb0ELb0ELb0ELb0ELi2ELi4ELi4ELi4ELb0EEENS1_24CollectiveEpilogueBwdGQAISA_fSD_Li256ELb0ELb0EEENS1_25SingleTileBwdLPTSchedulerILb0ELi128ELb0EEEEEEEEEvNT_6ParamsE$_ZN4cute3eso3ESOILb0ELb1EJiNS_1CILi144EEENS2_ILi288EEEEEC2ERKiRKS3_RKS4_)
        /*6e3c*/ 	.word	0x00000000


	//----- nvinfo : EIATTR_FRAME_SIZE
	.align		4
.L_4714:
        /*6e40*/ 	.byte	0x04, 0x11
        /*6e42*/ 	.short	(.L_4716 - .L_4715)
	.align		4
.L_4715:
        /*6e44*/ 	.word	index@($_ZN7cutlass13device_kernelIN5flash19enable_sm80_to_sm89INS1_16FlashAttnBwdSm80INS1_25CollectiveMainloopBwdSm80ILi2ELi2EN4cute5tupleIJNS5_1CILi128EEES8_NS7_ILi64EEEEEENS_10bfloat16_tEfNS_4arch4Sm80ELb1ELb0ELb1ELb0ELb0ELb0ELb0ELb0ELi2ELi4ELi4ELi4ELb0EEENS1_24CollectiveEpilogueBwdGQAISA_fSD_Li256ELb0ELb0EEENS1_25SingleTileBwdLPTSchedulerILb0ELi128ELb0EEEEEEEEEvNT_6ParamsE$_ZN4cute3eso3ESOILb0ELb1EJiNS_1CILi0EEEEEC2ERKiRKS3_)
        /*6e48*/ 	.word	0x00000000


	//----- nvinfo : EIATTR_FRAME_SIZE
	.align		4
.L_4716:
        /*6e4c*/ 	.byte	0x04, 0x11
        /*6e4e*/ 	.short	(.L_4718 - .L_4717)
	.align		4
.L_4717:
        /*6e50*/ 	.word	index@($_ZN7cutlass13device_kernelIN5flash19enable_sm80_to_sm89INS1_16FlashAttnBwdSm80INS1_25CollectiveMainloopBwdSm80ILi2ELi2EN4cute5tupleIJNS5_1CILi128EEES8_NS7_ILi64EEEEEENS_10bfloat16_tEfNS_4arch4Sm80ELb1ELb0ELb1ELb0ELb0ELb0ELb0ELb0ELi2ELi4ELi4ELi4ELb0EEENS1_24CollectiveEpilogueBwdGQAISA_fSD_Li256ELb0ELb0EEENS1_25SingleTileBwdLPTSchedulerILb0ELi128ELb0EEEEEEEEEvNT_6ParamsE$_ZN4cute3eso3ESOILb0ELb1EJiEEC2ERKi)
        /*6e54*/ 	.word	0x00000000


	//----- nvinfo : EIATTR_FRAME_SIZE
	.align		4
.L_4718:
        /*6e58*/ 	.byte	0x04, 0x11
        /*6e5a*/ 	.short	(.L_4720 - .L_4719)
	.align		4
.L_4719:
        /*6e5c*/ 	.word	index@($_ZN7cutlass13device_kernelIN5flash19enable_sm80_to_sm89INS1_16FlashAttnBwdSm80INS1_25CollectiveMainloopBwdSm80ILi2ELi2EN4cute5tupleIJNS5_1CILi128EEES8_NS7_ILi64EEEEEENS_10bfloat16_tEfNS_4arch4Sm80ELb1ELb0ELb1ELb0ELb0ELb0ELb0ELb0ELi2ELi4ELi4ELi4ELb0EEENS1_24CollectiveEpilogueBwdGQAISA_fSD_Li256ELb0ELb0EEENS1_25SingleTileBwdLPTSchedulerILb0ELi128ELb0EEEEEEEEEvNT_6ParamsE$_ZN4cute3eso3ESOILb0ELb1EJNS_6LayoutINS_5tupleIJNS3_IJNS_1CILi8EEENS4_ILi1EEEEEENS4_ILi2EEEEEENS3_IJNS3_IJS6_NS4_ILi0EEEEEEiEEEEESA_EEC2ERKSD_RKSA_)
        /*6e60*/ 	.word	0x00000000


	//----- nvinfo : EIATTR_FRAME_SIZE
	.align		4
.L_4720:
        /*6e64*/ 	.byte	0x04, 0x11
        /*6e66*/ 	.short	(.L_4722 - .L_4721)
	.align		4
.L_4721:
        /*6e68*/ 	.word	index@($_ZN7cutlass13device_kernelIN5flash19enable_sm80_to_sm89INS1_16FlashAttnBwdSm80INS1_25CollectiveMainloopBwdSm80ILi2ELi2EN4cute5tupleIJNS5_1CILi128EEES8_NS7_ILi64EEEEEENS_10bfloat16_tEfNS_4arch4Sm80ELb1ELb0ELb1ELb0ELb0ELb0ELb0ELb0ELi2ELi4ELi4ELi4ELb0EEENS1_24CollectiveEpilogueBwdGQAISA_fSD_Li256ELb0ELb0EEENS1_25SingleTileBwdLPTSchedulerILb0ELi128ELb0EEEEEEEEEvNT_6ParamsE$_ZN4cute3eso3ESOILb0ELb1EJNS_5tupleIJiiEEENS_1CILi8192EEEEEC2ERKS3_RKS5_)
        /*6e6c*/ 	.word	0x00000000


	//----- nvinfo : EIATTR_FRAME_SIZE
	.align		4
.L_4722:
        /*6e70*/ 	.byte	0x04, 0x11
        /*6e72*/ 	.short	(.L_4724 - .L_4723)
	.align		4
.L_4723:
        /*6e74*/ 	.word	index@($_ZN7cutlass13device_kernelIN5flash19enable_sm80_to_sm89INS1_16FlashAttnBwdSm80INS1_25CollectiveMainloopBwdSm80ILi2ELi2EN4cute5tupleIJNS5_1CILi128EEES8_NS7_ILi64EEEEEENS_10bfloat16_tEfNS_4arch4Sm80ELb1ELb0ELb1ELb0ELb0ELb0ELb0ELb0ELi2ELi4ELi4ELi4ELb0EEENS1_24CollectiveEpilogueBwdGQAISA_fSD_Li256ELb0ELb0EEENS1_25SingleTileBwdLPTSchedulerILb0ELi128ELb0EEEEEEEEEvNT_6ParamsE$_ZN4cute3eso3ESOILb0ELb1EJNS_5tupleIJiiEEENS_1CILi1024EEEEEC2ERKS3_RKS5_)
        /*6e78*/ 	.word	0x00000000


	//----- nvinfo : EIATTR_FRAME_SIZE
	.align		4
.L_4724:
        /*6e7c*/ 	.byte	0x04, 0x11
        /*6e7e*/ 	.short	(.L_4726 - .L_4725)
	.align		4
.L_4725:
        /*6e80*/ 	.word	index@($_ZN7cutlass13device_kernelIN5flash19enable_sm80_to_sm89INS1_16FlashAttnBwdSm80INS1_25CollectiveMainloopBwdSm80ILi2ELi2EN4cute5tupleIJNS5_1CILi128EEES8_NS7_ILi64EEEEEENS_10bfloat16_tEfNS_4arch4Sm80ELb1ELb0ELb1ELb0ELb0ELb0ELb0ELb0ELi2ELi4ELi4ELi4ELb0EEENS1_24CollectiveEpilogueBwdGQAISA_fSD_Li256ELb0ELb0EEENS1_25SingleTileBwdLPTSchedulerILb0ELi128ELb0EEEEEEEEEvNT_6ParamsE$_ZN4cute3eso3ESOILb0ELb1EJNS_5tupleIJiiEEEEEC2ERKS3_)
        /*6e84*/ 	.word	0x00000000


	//----- nvinfo : EIATTR_FRAME_SIZE
	.align		4
.L_4726:
        /*6e88*/ 	.byte	0x04, 0x11
        /*6e8a*/ 	.short	(.L_4728 - .L_4727)
	.align		4
.L_4727:
        /*6e8c*/ 	.word	index@($_ZN7cutlass13device_kernelIN5flash19enable_sm80_to_sm89INS1_16FlashAttnBwdSm80INS1_25CollectiveMainloopBwdSm80ILi2ELi2EN4cute5tupleIJNS5_1CILi128EEES8_NS7_ILi64EEEEEENS_10bfloat16_tEfNS_4arch4Sm80ELb1ELb0ELb1ELb0ELb0ELb0ELb0ELb0ELi2ELi4ELi4ELi4ELb0EEENS1_24CollectiveEpilogueBwdGQAISA_fSD_Li256ELb0ELb0EEENS1_25SingleTileBwdLPTSchedulerILb0ELi128ELb0EEEEEEEEEvNT_6ParamsE$_ZN4cute3eso3ESOILb0ELb1EJNS_5tupleIJiNS2_IJiiEEEEEENS2_IJNS_10UnderscoreENS2_IJS5_S5_EEEEEEEEC2ERKS4_RKS7_)
        /*6e90*/ 	.word	0x00000000


	//----- nvinfo : EIATTR_FRAME_SIZE
	.align		4
.L_4728:
        /*6e94*/ 	.byte	0x04, 0x11
        /*6e96*/ 	.short	(.L_4730 - .L_4729)
	.align		4
.L_4729:
        /*6e98*/ 	.word	index@($_ZN7cutlass13device_kernelIN5flash19enable_sm80_to_sm89INS1_16FlashAttnBwdSm80INS1_25CollectiveMainloopBwdSm80ILi2ELi2EN4cute5tupleIJNS5_1CILi128EEES8_NS7_ILi64EEEEEENS_10bfloat16_tEfNS_4arch4Sm80ELb1ELb0ELb1ELb0ELb0ELb0ELb0ELb0ELi2ELi4ELi4ELi4ELb0EEENS1_24CollectiveEpilogueBwdGQAISA_fSD_Li256ELb0ELb0EEENS1_25SingleTileBwdLPTSchedulerILb0ELi128ELb0EEEEEEEEEvNT_6ParamsE$_ZN4cute3eso3ESOILb0ELb1EJNS_5tupleIJiNS2_IJiNS_1CILi0EEEEEEEEENS2_IJNS_10UnderscoreENS2_IJS7_S7_EEEEEEEEC2ERKS6_RKS9_)
        /*6e9c*/ 	.word	0x00000000


	//----- nvinfo : EIATTR_FRAME_SIZE
	.align		4
.L_4730:
        /*6ea0*/ 	.byte	0x04, 0x11
        /*6ea2*/ 	.short	(.L_4732 - .L_4731)
	.align		4
.L_4731:
        /*6ea4*/ 	.word	index@($_ZN7cutlass13device_kernelIN5flash19enable_sm80_to_sm89INS1_16FlashAttnBwdSm80INS1_25CollectiveMainloopBwdSm80ILi2ELi2EN4cute5tupleIJNS5_1CILi128EEES8_NS7_ILi64EEEEEENS_10bfloat16_tEfNS_4arch4Sm80ELb1ELb0ELb1ELb0ELb0ELb0ELb0ELb0ELi2ELi4ELi4ELi4ELb0EEENS1_24CollectiveEpilogueBwdGQAISA_fSD_Li256ELb0ELb0EEENS1_25SingleTileBwdLPTSchedulerILb0ELi128ELb0EEEEEEEEEvNT_6ParamsE$_ZN4cute3eso3ESOILb0ELb0EJiiiNS_1CILi72EEENS2_ILi512EEEEEC2ERKiS7_S7_RKS3_RKS4_)
        /*6ea8*/ 	.word	0x00000000


	//----- nvinfo : EIATTR_FRAME_SIZE
	.align		4
.L_4732:
        /*6eac*/ 	.byte	0x04, 0x11
        /*6eae*/ 	.short	(.L_4734 - .L_4733)
	.align		4
.L_4733:
        /*6eb0*/ 	.word	index@($_ZN7cutlass13device_kernelIN5flash19enable_sm80_to_sm89INS1_16FlashAttnBwdSm80INS1_25CollectiveMainloopBwdSm80ILi2ELi2EN4cute5tupleIJNS5_1CILi128EEES8_NS7_ILi64EEEEEENS_10bfloat16_tEfNS_4arch4Sm80ELb1ELb0ELb1ELb0ELb0ELb0ELb0ELb0ELi2ELi4ELi4ELi4ELb0EEENS1_24CollectiveEpilogueBwdGQAISA_fSD_Li256ELb0ELb0EEENS1_25SingleTileBwdLPTSchedulerILb0ELi128ELb0EEEEEEEEEvNT_6ParamsE$_ZN4cute3eso3ESOILb0ELb0EJiiiNS_1CILi144EEENS2_ILi512EEEEEC2ERKiS7_S7_RKS3_RKS4_)
        /*6eb4*/ 	.word	0x00000000


	//----- nvinfo : EIATTR_FRAME_SIZE
	.align		4
.L_4734:
        /*6eb8*/ 	.byte	0x04, 0x11
        /*6eba*/ 	.short	(.L_4736 - .L_4735)
	.align		4
.L_4735:
        /*6ebc*/ 	.word	index@($_ZN7cutlass13device_kernelIN5flash19enable_sm80_to_sm89INS1_16FlashAttnBwdSm80INS1_25CollectiveMainloopBwdSm80ILi2ELi2EN4cute5tupleIJNS5_1CILi128EEES8_NS7_ILi64EEEEEENS_10bfloat16_tEfNS_4arch4Sm80ELb1ELb0ELb1ELb0ELb0ELb0ELb0ELb0ELi2ELi4ELi4ELi4ELb0EEENS1_24CollectiveEpilogueBwdGQAISA_fSD_Li256ELb0ELb0EEENS1_25SingleTileBwdLPTSchedulerILb0ELi128ELb0EEEEEEEEEvNT_6ParamsE$_ZN4cute3eso3ESOILb0ELb0EJiiiNS_1CILi0EEEEEC2ERKiS6_S6_RKS3_)
        /*6ec0*/ 	.word	0x00000000


	//----- nvinfo : EIATTR_FRAME_SIZE
	.align		4
.L_4736:
        /*6ec4*/ 	.byte	0x04, 0x11
        /*6ec6*/ 	.short	(.L_4738 - .L_4737)
	.align		4
.L_4737:
        /*6ec8*/ 	.word	index@($_ZN7cutlass13device_kernelIN5flash19enable_sm80_to_sm89INS1_16FlashAttnBwdSm80INS1_25CollectiveMainloopBwdSm80ILi2ELi2EN4cute5tupleIJNS5_1CILi128EEES8_NS7_ILi64EEEEEENS_10bfloat16_tEfNS_4arch4Sm80ELb1ELb0ELb1ELb0ELb0ELb0ELb0ELb0ELi2ELi4ELi4ELi4ELb0EEENS1_24CollectiveEpilogueBwdGQAISA_fSD_Li256ELb0ELb0EEENS1_25SingleTileBwdLPTSchedulerILb0ELi128ELb0EEEEEEEEEvNT_6ParamsE$_ZN4cute3eso3ESOILb0ELb0EJiiiEEC2ERKiS4_S4_)
        /*6ecc*/ 	.word	0x00000000


	//----- nvinfo : EIATTR_FRAME_SIZE
	.align		4
.L_4738:
        /*6ed0*/ 	.byte	0x04, 0x11
        /*6ed2*/ 	.short	(.L_4740 - .L_4739)
	.align		4
.L_4739:
        /*6ed4*/ 	.word	index@($_ZN7cutlass13device_kernelIN5flash19enable_sm80_to_sm89INS1_16FlashAttnBwdSm80INS1_25CollectiveMainloopBwdSm80ILi2ELi2EN4cute5tupleIJNS5_1CILi128EEES8_NS7_ILi64EEEEEENS_10bfloat16_tEfNS_4arch4Sm80ELb1ELb0ELb1ELb0ELb0ELb0ELb0ELb0ELi2ELi4ELi4ELi4ELb0EEENS1_24CollectiveEpilogueBwdGQAISA_fSD_Li256ELb0ELb0EEENS1_25SingleTileBwdLPTSchedulerILb0ELi128ELb0EEEEEEEEEvNT_6ParamsE$_ZN4cute3eso3ESOILb0ELb0EJiiNS_1CILi8192EEEEEC2ERKiS6_RKS3_)
        /*6ed8*/ 	.word	0x00000000


	//----- nvinfo : EIATTR_FRAME_SIZE
	.align		4
.L_4740:
        /*6edc*/ 	.byte	0x04, 0x11
        /*6ede*/ 	.short	(.L_4742 - .L_4741)
	.align		4
.L_4741:
        /*6ee0*/ 	.word	index@($_ZN7cutlass13device_kernelIN5flash19enable_sm80_to_sm89INS1_16FlashAttnBwdSm80INS1_25CollectiveMainloopBwdSm80ILi2ELi2EN4cute5tupleIJNS5_1CILi128EEES8_NS7_ILi64EEEEEENS_10bfloat16_tEfNS_4arch4Sm80ELb1ELb0ELb1ELb0ELb0ELb0ELb0ELb0ELi2ELi4ELi4ELi4ELb0EEENS1_24CollectiveEpilogueBwdGQAISA_fSD_Li256ELb0ELb0EEENS1_25SingleTileBwdLPTSchedulerILb0ELi128ELb0EEEEEEEEEvNT_6ParamsE$_ZN4cute3eso3ESOILb0ELb0EJiiNS_1CILi72EEENS2_ILi512EEEEEC2ERKiS7_RKS3_RKS4_)
        /*6ee4*/ 	.word	0x00000000


	//----- nvinfo : EIATTR_FRAME_SIZE
	.align		4
.L_4742:
        /*6ee8*/ 	.byte	0x04, 0x11
        /*6eea*/ 	.short	(.L_4744 - .L_4743)
	.align		4
.L_4743:
        /*6eec*/ 	.word	index@($_ZN7cutlass13device_kernelIN5flash19enable_sm80_to_sm89INS1_16FlashAttnBwdSm80INS1_25CollectiveMainloopBwdSm80ILi2ELi2EN4cute5tupleIJNS5_1CILi128EEES8_NS7_ILi64EEEEEENS_10bfloat16_tEfNS_4arch4Sm80ELb1ELb0ELb1ELb0ELb0ELb0ELb0ELb0ELi2ELi4ELi4ELi4ELb0EEENS1_24CollectiveEpilogueBwdGQAISA_fSD_Li256ELb0ELb0EEENS1_25SingleTileBwdLPTSchedulerILb0ELi128ELb0EEEEEEEEEvNT_6ParamsE$_ZN4cute3eso3ESOILb0ELb0EJiiNS_1CILi144EEENS2_ILi512EEEEEC2ERKiS7_RKS3_RKS4_)
        /*6ef0*/ 	.word	0x00000000


	//----- nvinfo : EIATTR_FRAME_SIZE
	.align		4
.L_4744:
        /*6ef4*/ 	.byte	0x04, 0x11
        /*6ef6*/ 	.short	(.L_4746 - .L_4745)
	.align		4
.L_4745:
        /*6ef8*/ 	.word	index@($_ZN7cutlass13device_kernelIN5flash19enable_sm80_to_sm89INS1_16FlashAttnBwdSm80INS1_25CollectiveMainloopBwdSm80ILi2ELi2EN4cute5tupleIJNS5_1CILi128EEES8_NS7_ILi64EEEEEENS_10bfloat16_tEfNS_4arch4Sm80ELb1ELb0ELb1ELb0ELb0ELb0ELb0ELb0ELi2ELi4ELi4ELi4ELb0EEENS1_24CollectiveEpilogueBwdGQAISA_fSD_Li256ELb0ELb0EEENS1_25SingleTileBwdLPTSchedulerILb0ELi128ELb0EEEEEEEEEvNT_6ParamsE$_ZN4cute3eso3ESOILb0ELb0EJiiNS_1CILi1024EEEEEC2ERKiS6_RKS3_)
        /*6efc*/ 	.word	0x00000000


	//----- nvinfo : EIATTR_FRAME_SIZE
	.align		4
.L_4746:
        /*6f00*/ 	.byte	0x04, 0x11
        /*6f02*/ 	.short	(.L_4748 - .L_4747)
	.align		4
.L_4747:
        /*6f04*/ 	.word	index@($_ZN7cutlass13device_kernelIN5flash19enable_sm80_to_sm89INS1_16FlashAttnBwdSm80INS1_25CollectiveMainloopBwdSm80ILi2ELi2EN4cute5tupleIJNS5_1CILi128EEES8_NS7_ILi64EEEEEENS_10bfloat16_tEfNS_4arch4Sm80ELb1ELb0ELb1ELb0ELb0ELb0ELb0ELb0ELi2ELi4ELi4ELi4ELb0EEENS1_24CollectiveEpilogueBwdGQAISA_fSD_Li256ELb0ELb0EEENS1_25SingleTileBwdLPTSchedulerILb0ELi128ELb0EEEEEEEEEvNT_6ParamsE$_ZN4cute3eso3ESOILb0ELb0EJiiNS_1CILi0EEEEEC2ERKiS6_RKS3_)
        /*6f08*/ 	.word	0x00000000


	//----- nvinfo : EIATTR_FRAME_SIZE
	.align		4
.L_4748:
        /*6f0c*/ 	.byte	0x04, 0x11
        /*6f0e*/ 	.short	(.L_4750 - .L_4749)
	.align		4
.L_4749:
        /*6f10*/ 	.word	index@($_ZN7cutlass13device_kernelIN5flash19enable_sm80_to_sm89INS1_16FlashAttnBwdSm80INS1_25CollectiveMainloopBwdSm80ILi2ELi2EN4cute5tupleIJNS5_1CILi128EEES8_NS7_ILi64EEEEEENS_10bfloat16_tEfNS_4arch4Sm80ELb1ELb0ELb1ELb0ELb0ELb0ELb0ELb0ELi2ELi4ELi4ELi4ELb0EEENS1_24CollectiveEpilogueBwdGQAISA_fSD_Li256ELb0ELb0EEENS1_25SingleTileBwdLPTSchedulerILb0ELi128ELb0EEEEEEEEEvNT_6ParamsE$_ZN4cute3eso3ESOILb0ELb0EJiiEEC2ERKiS4_)
        /*6f14*/ 	.word	0x00000000


	//----- nvinfo : EIATTR_FRAME_SIZE
	.align		4
.L_4750:
        /*6f18*/ 	.byte	0x04, 0x11
        /*6f1a*/ 	.short	(.L_4752 - .L_4751)
	.align		4
.L_4751:
        /*6f1c*/ 	.word	index@($_ZN7cutlass13device_kernelIN5flash19enable_sm80_to_sm89INS1_16FlashAttnBwdSm80INS1_25CollectiveMainloopBwdSm80ILi2ELi2EN4cute5tupleIJNS5_1CILi128EEES8_NS7_ILi64EEEEEENS_10bfloat16_tEfNS_4arch4Sm80ELb1ELb0ELb1ELb0ELb0ELb0ELb0ELb0ELi2ELi4ELi4ELi4ELb0EEENS1_24CollectiveEpilogueBwdGQAISA_fSD_Li256ELb0ELb0EEENS1_25SingleTileBwdLPTSchedulerILb0ELi128ELb0EEEEEEEEEvNT_6ParamsE$_ZN4cute3eso3ESOILb0ELb0EJiNS_5tupleIJiiEEEEEC2ERKiRKS3_)
        /*6f20*/ 	.word	0x00000000


	//----- nvinfo : EIATTR_FRAME_SIZE
	.align		4
.L_4752:
        /*6f24*/ 	.byte	0x04, 0x11
        /*6f26*/ 	.short	(.L_4754 - .L_4753)
	.align		4
.L_4753:
        /*6f28*/ 	.word	index@($_ZN7cutlass13device_kernelIN5flash19enable_sm80_to_sm89INS1_16FlashAttnBwdSm80INS1_25CollectiveMainloopBwdSm80ILi2ELi2EN4cute5tupleIJNS5_1CILi128EEES8_NS7_ILi64EEEEEENS_10bfloat16_tEfNS_4arch4Sm80ELb1ELb0ELb1ELb0ELb0ELb0ELb0ELb0ELi2ELi4ELi4ELi4ELb0EEENS1_24CollectiveEpilogueBwdGQAISA_fSD_Li256ELb0ELb0EEENS1_25SingleTileBwdLPTSchedulerILb0ELi128ELb0EEEEEEEEEvNT_6ParamsE$_ZN4cute3eso3ESOILb0ELb0EJiNS_5tupleIJiNS_1CILi0EEEEEEEEC2ERKiRKS5_)
        /*6f2c*/ 	.word	0x00000000


	//----- nvinfo : EIATTR_FRAME_SIZE
	.align		4
.L_4754:
        /*6f30*/ 	.byte	0x04, 0x11
        /*6f32*/ 	.short	(.L_4756 - .L_4755)
	.align		4
.L_4755:
        /*6f34*/ 	.word	index@($_ZN7cutlass13device_kernelIN5flash19enable_sm80_to_sm89INS1_16FlashAttnBwdSm80INS1_25CollectiveMainloopBwdSm80ILi2ELi2EN4cute5tupleIJNS5_1CILi128EEES8_NS7_ILi64EEEEEENS_10bfloat16_tEfNS_4arch4Sm80ELb1ELb0ELb1ELb0ELb0ELb0ELb0ELb0ELi2ELi4ELi4ELi4ELb0EEENS1_24CollectiveEpilogueBwdGQAISA_fSD_Li256ELb0ELb0EEENS1_25SingleTileBwdLPTSchedulerILb0ELi128ELb0EEEEEEEEEvNT_6ParamsE$_ZN4cute3eso3ESOILb0ELb0EJNS_6LayoutINS_5tupleIJNS3_IJNS_1CILi8EEENS4_ILi1EEEEEENS4_ILi4EEES6_EEENS3_IJNS3_IJS6_NS4_ILi0EEEEEElSA_EEEEElEEC2ERKSD_RKl)
        /*6f38*/ 	.word	0x00000000


	//----- nvinfo : EIATTR_FRAME_SIZE
	.align		4
.L_4756:
        /*6f3c*/ 	.byte	0x04, 0x11
        /*6f3e*/ 	.short	(.L_4758 - .L_4757)
	.align		4
.L_4757:
        /*6f40*/ 	.word	index@($_ZN7cutlass13device_kernelIN5flash19enable_sm80_to_sm89INS1_16FlashAttnBwdSm80INS1_25CollectiveMainloopBwdSm80ILi2ELi2EN4cute5tupleIJNS5_1CILi128EEES8_NS7_ILi64EEEEEENS_10bfloat16_tEfNS_4arch4Sm80ELb1ELb0ELb1ELb0ELb0ELb0ELb0ELb0ELi2ELi4ELi4ELi4ELb0EEENS1_24CollectiveEpilogueBwdGQAISA_fSD_Li256ELb0ELb0EEENS1_25SingleTileBwdLPTSchedulerILb0ELi128ELb0EEEEEEEEEvNT_6ParamsE$_ZN4cute3eso3ESOILb0ELb0EJNS_6LayoutINS_5tupleIJNS3_IJNS_1CILi8EEENS4_ILi1EEEEEENS4_ILi4EEES6_EEENS3_IJNS3_IJS6_NS4_ILi0EEEEEElSA_EEEEENS_10ViewEngineINS_8gmem_ptrIPKN7cutlass10bfloat16_tEEEEEEEC2ERKSD_RKSL_)
        /*6f44*/ 	.word	0x00000000


	//----- nvinfo : EIATTR_FRAME_SIZE
	.align		4
.L_4758:
        /*6f48*/ 	.byte	0x04, 0x11
        /*6f4a*/ 	.short	(.L_4760 - .L_4759)
	.align		4
.L_4759:
        /*6f4c*/ 	.word	index@($_ZN7cutlass13device_kernelIN5flash19enable_sm80_to_sm89INS1_16FlashAttnBwdSm80INS1_25CollectiveMainloopBwdSm80ILi2ELi2EN4cute5tupleIJNS5_1CILi128EEES8_NS7_ILi64EEEEEENS_10bfloat16_tEfNS_4arch4Sm80ELb1ELb0ELb1ELb0ELb0ELb0ELb0ELb0ELi2ELi4ELi4ELi4ELb0EEENS1_24CollectiveEpilogueBwdGQAISA_fSD_Li256ELb0ELb0EEENS1_25SingleTileBwdLPTSchedulerILb0ELi128ELb0EEEEEEEEEvNT_6ParamsE$_ZN4cute3eso3ESOILb0ELb0EJNS_6LayoutINS_5tupleIJNS3_IJNS_1CILi8EEENS4_ILi1EEEEEENS4_ILi2EEES5_EEENS3_IJNS3_IJS6_NS4_ILi0EEEEEEiNS4_ILi1024EEEEEEEEiEEC2ERKSE_RKi)
        /*6f50*/ 	.word	0x00000000


	//----- nvinfo : EIATTR_FRAME_SIZE
	.align		4
.L_4760:
        /*6f54*/ 	.byte	0x04, 0x11
        /*6f56*/ 	.short	(.L_4762 - .L_4761)
	.align		4
.L_4761:
        /*6f58*/ 	.word	index@($_ZN7cutlass13device_kernelIN5flash19enable_sm80_to_sm89INS1_16FlashAttnBwdSm80INS1_25CollectiveMainloopBwdSm80ILi2ELi2EN4cute5tupleIJNS5_1CILi128EEES8_NS7_ILi64EEEEEENS_10bfloat16_tEfNS_4arch4Sm80ELb1ELb0ELb1ELb0ELb0ELb0ELb0ELb0ELi2ELi4ELi4ELi4ELb0EEENS1_24CollectiveEpilogueBwdGQAISA_fSD_Li256ELb0ELb0EEENS1_25SingleTileBwdLPTSchedulerILb0ELi128ELb0EEEEEEEEEvNT_6ParamsE$_ZN4cute3eso3ESOILb0ELb0EJNS_6LayoutINS_5tupleIJNS3_IJNS_1CILi8EEENS4_ILi1EEEEEENS4_ILi2EEES5_EEENS3_IJNS3_IJS6_NS4_ILi0EEEEEEiNS4_ILi1024EEEEEEEENS_10ViewEngineINS_8smem_ptrIPN7cutlass10bfloat16_tEEEEEEEC2ERKSE_RKSL_)
        /*6f5c*/ 	.word	0x00000000


	//----- nvinfo : EIATTR_FRAME_SIZE
	.align		4
.L_4762:
        /*6f60*/ 	.byte	0x04, 0x11
        /*6f62*/ 	.short	(.L_4764 - .L_4763)
	.align		4
.L_4763:
        /*6f64*/ 	.word	index@($_ZN7cutlass13device_kernelIN5flash19enable_sm80_to_sm89INS1_16FlashAttnBwdSm80INS1_25CollectiveMainloopBwdSm80ILi2ELi2EN4cute5tupleIJNS5_1CILi128EEES8_NS7_ILi64EEEEEENS_10bfloat16_tEfNS_4arch4Sm80ELb1ELb0ELb1ELb0ELb0ELb0ELb0ELb0ELi2ELi4ELi4ELi4ELb0EEENS1_24CollectiveEpilogueBwdGQAISA_fSD_Li256ELb0ELb0EEENS1_25SingleTileBwdLPTSchedulerILb0ELi128ELb0EEEEEEEEEvNT_6ParamsE$_ZN4cute3eso3ESOILb0ELb0EJNS_6LayoutINS_5tupleIJNS3_IJNS_1CILi8EEENS4_ILi1EEEEEENS4_ILi2EEENS3_IJS8_S8_EEEEEENS3_IJNS3_IJS6_NS4_ILi0EEEEEENS4_ILi4096EEENS3_IJiiEEEEEEEEiEEC2ERKSG_RKi)
        /*6f68*/ 	.word	0x00000000


	//----- nvinfo : EIATTR_FRAME_SIZE
	.align		4
.L_4764:
        /*6f6c*/ 	.byte	0x04, 0x11
        /*6f6e*/ 	.short	(.L_4766 - .L_4765)
	.align		4
.L_4765:
        /*6f70*/ 	.word	index@($_ZN7cutlass13device_kernelIN5flash19enable_sm80_to_sm89INS1_16FlashAttnBwdSm80INS1_25CollectiveMainloopBwdSm80ILi2ELi2EN4cute5tupleIJNS5_1CILi128EEES8_NS7_ILi64EEEEEENS_10bfloat16_tEfNS_4arch4Sm80ELb1ELb0ELb1ELb0ELb0ELb0ELb0ELb0ELi2ELi4ELi4ELi4ELb0EEENS1_24CollectiveEpilogueBwdGQAISA_fSD_Li256ELb0ELb0EEENS1_25SingleTileBwdLPTSchedulerILb0ELi128ELb0EEEEEEEEEvNT_6ParamsE$_ZN4cute3eso3ESOILb0ELb0EJNS_6LayoutINS_5tupleIJNS3_IJNS_1CILi8EEENS4_ILi1EEEEEENS4_ILi2EEENS3_IJS8_S8_EEEEEENS3_IJNS3_IJS6_NS4_ILi0EEEEEENS4_ILi4096EEENS3_IJiiEEEEEEEENS_10ViewEngineINS_8smem_ptrIPN7cutlass10bfloat16_tEEEEEEEC2ERKSG_RKSN_)
        /*6f74*/ 	.word	0x00000000


	//----- nvinfo : EIATTR_FRAME_SIZE
	.align		4
.L_4766:
        /*6f78*/ 	.byte	0x04, 0x11
        /*6f7a*/ 	.short	(.L_4768 - .L_4767)
	.align		4
.L_4767:
        /*6f7c*/ 	.word	index@($_ZN7cutlass13device_kernelIN5flash19enable_sm80_to_sm89INS1_16FlashAttnBwdSm80INS1_25CollectiveMainloopBwdSm80ILi2ELi2EN4cute5tupleIJNS5_1CILi128EEES8_NS7_ILi64EEEEEENS_10bfloat16_tEfNS_4arch4Sm80ELb1ELb0ELb1ELb0ELb0ELb0ELb0ELb0ELi2ELi4ELi4ELi4ELb0EEENS1_24CollectiveEpilogueBwdGQAISA_fSD_Li256ELb0ELb0EEENS1_25SingleTileBwdLPTSchedulerILb0ELi128ELb0EEEEEEEEEvNT_6ParamsE$_ZN4cute3eso3ESOILb0ELb0EJNS_6LayoutINS_5tupleIJNS3_IJNS_1CILi8EEENS4_ILi1EEEEEENS4_ILi2EEEEEENS3_IJNS3_IJS6_NS4_ILi0EEEEEEiEEEEEiEEC2ERKSD_RKi)
        /*6f80*/ 	.word	0x00000000


	//----- nvinfo : EIATTR_FRAME_SIZE
	.align		4
.L_4768:
        /*6f84*/ 	.byte	0x04, 0x11
        /*6f86*/ 	.short	(.L_4770 - .L_4769)
	.align		4
.L_4769:
        /*6f88*/ 	.word	index@($_ZN7cutlass13device_kernelIN5flash19enable_sm80_to_sm89INS1_16FlashAttnBwdSm80INS1_25CollectiveMainloopBwdSm80ILi2ELi2EN4cute5tupleIJNS5_1CILi128EEES8_NS7_ILi64EEEEEENS_10bfloat16_tEfNS_4arch4Sm80ELb1ELb0ELb1ELb0ELb0ELb0ELb0ELb0ELi2ELi4ELi4ELi4ELb0EEENS1_24CollectiveEpilogueBwdGQAISA_fSD_Li256ELb0ELb0EEENS1_25SingleTileBwdLPTSchedulerILb0ELi128ELb0EEEEEEEEEvNT_6ParamsE$_ZN4cute3eso3ESOILb0ELb0EJNS_6LayoutINS_5tupleIJNS3_IJNS_1CILi8EEENS4_ILi1EEEEEENS4_ILi2EEEEEENS3_IJNS3_IJS6_NS4_ILi0EEEEEEiEEEEENS_10ViewEngineINS_8smem_ptrIPN7cutlass10bfloat16_tEEEEEEEC2ERKSD_RKSK_)
        /*6f8c*/ 	.word	0x00000000


	//----- nvinfo : EIATTR_FRAME_SIZE
	.align		4
.L_4770:
        /*6f90*/ 	.byte	0x04, 0x11
        /*6f92*/ 	.short	(.L_4772 - .L_4771)
	.align		4
.L_4771:
        /*6f94*/ 	.word	index@($_ZN7cutlass13device_kernelIN5flash19enable_sm80_to_sm89INS1_16FlashAttnBwdSm80INS1_25CollectiveMainloopBwdSm80ILi2ELi2EN4cute5tupleIJNS5_1CILi128EEES8_NS7_ILi64EEEEEENS_10bfloat16_tEfNS_4arch4Sm80ELb1ELb0ELb1ELb0ELb0ELb0ELb0ELb0ELi2ELi4ELi4ELi4ELb0EEENS1_24CollectiveEpilogueBwdGQAISA_fSD_Li256ELb0ELb0EEENS1_25SingleTileBwdLPTSchedulerILb0ELi128ELb0EEEEEEEEEvNT_6ParamsE$_ZN4cute3eso3ESOILb0ELb0EJNS_6LayoutINS_5tupleIJNS3_IJNS_1CILi8EEENS4_ILi1EEEEEENS3_IJNS4_ILi2EEEEEEEEENS3_IJNS3_IJS6_NS4_ILi0EEEEEENS3_IJiEEEEEEEENS_10ViewEngineINS_8smem_ptrIPN7cutlass10bfloat16_tEEEEEEEC2ERKSF_RKSM_)
        /*6f98*/ 	.word	0x00000000


	//----- nvinfo : EIATTR_FRAME_SIZE
	.align		4
.L_4772:
        /*6f9c*/ 	.byte	0x04, 0x11
        /*6f9e*/ 	.short	(.L_4774 - .L_4773)
	.align		4
.L_4773:
        /*6fa0*/ 	.word	index@($_ZN7cutlass13device_kernelIN5flash19enable_sm80_to_sm89INS1_16FlashAttnBwdSm80INS1_25CollectiveMainloopBwdSm80ILi2ELi2EN4cute5tupleIJNS5_1CILi128EEES8_NS7_ILi64EEEEEENS_10bfloat16_tEfNS_4arch4Sm80ELb1ELb0ELb1ELb0ELb0ELb0ELb0ELb0ELi2ELi4ELi4ELi4ELb0EEENS1_24CollectiveEpilogueBwdGQAISA_fSD_Li256ELb0ELb0EEENS1_25SingleTileBwdLPTSchedulerILb0ELi128ELb0EEEEEEEEEvNT_6ParamsE$_ZN4cute3eso3ESOILb0ELb0EJNS_6LayoutINS_5tupleIJNS3_IJNS_1CILi2EEES5_S5_EEES5_NS3_IJS5_S5_EEEEEENS3_IJNS3_IJNS4_ILi1EEENS4_ILi512EEEiEEENS4_ILi4096EEENS3_IJiiEEEEEEEEjEEC2ERKSF_RKj)
        /*6fa4*/ 	.word	0x00000000


	//----- nvinfo : EIATTR_FRAME_SIZE
	.align		4
.L_4774:
        /*6fa8*/ 	.byte	0x04, 0x11
        /*6faa*/ 	.short	(.L_4776 - .L_4775)
	.align		4
.L_4775:
        /*6fac*/ 	.word	index@($_ZN7cutlass13device_kernelIN5flash19enable_sm80_to_sm89INS1_16FlashAttnBwdSm80INS1_25CollectiveMainloopBwdSm80ILi2ELi2EN4cute5tupleIJNS5_1CILi128EEES8_NS7_ILi64EEEEEENS_10bfloat16_tEfNS_4arch4Sm80ELb1ELb0ELb1ELb0ELb0ELb0ELb0ELb0ELi2ELi4ELi4ELi4ELb0EEENS1_24CollectiveEpilogueBwdGQAISA_fSD_Li256ELb0ELb0EEENS1_25SingleTileBwdLPTSchedulerILb0ELi128ELb0EEEEEEEEEvNT_6ParamsE$_ZN4cute3eso3ESOILb0ELb0EJNS_6LayoutINS_5tupleIJNS3_IJNS_1CILi2EEES5_S5_EEES5_NS3_IJS5_S5_EEEEEENS3_IJNS3_IJNS4_ILi1EEENS4_ILi512EEEiEEENS4_ILi4096EEENS3_IJiiEEEEEEEENS_10ViewEngineINS_8smem_ptrIPN7cutlass10bfloat16_tEEEEEEEC2ERKSF_RKSM_)
        /*6fb0*/ 	.word	0x00000000


	//----- nvinfo : EIATTR_FRAME_SIZE
	.align		4
.L_4776:
        /*6fb4*/ 	.byte	0x04, 0x11
        /*6fb6*/ 	.short	(.L_4778 - .L_4777)
	.align		4
.L_4777:
        /*6fb8*/ 	.word	index@($_ZN7cutlass13device_kernelIN5flash19enable_sm80_to_sm89INS1_16FlashAttnBwdSm80INS1_25CollectiveMainloopBwdSm80ILi2ELi2EN4cute5tupleIJNS5_1CILi128EEES8_NS7_ILi64EEEEEENS_10bfloat16_tEfNS_4arch4Sm80ELb1ELb0ELb1ELb0ELb0ELb0ELb0ELb0ELi2ELi4ELi4ELi4ELb0EEENS1_24CollectiveEpilogueBwdGQAISA_fSD_Li256ELb0ELb0EEENS1_25SingleTileBwdLPTSchedulerILb0ELi128ELb0EEEEEEEEEvNT_6ParamsE$_ZN4cute3eso3ESOILb0ELb0EJNS_6LayoutINS_5tupleIJNS3_IJNS_1CILi2EEES5_S5_EEES5_NS3_IJNS3_IJS5_S5_EEES5_EEEEEENS3_IJNS3_IJNS4_ILi1EEENS4_ILi512EEEiEEENS4_ILi4096EEENS3_IJNS3_IJiiEEENS4_ILi8192EEEEEEEEEEEjEEC2ERKSI_RKj)
        /*6fbc*/ 	.word	0x00000000


	//----- nvinfo : EIATTR_FRAME_SIZE
	.align		4
.L_4778:
        /*6fc0*/ 	.byte	0x04, 0x11
        /*6fc2*/ 	.short	(.L_4780 - .L_4779)
	.align		4
.L_4779:
        /*6fc4*/ 	.word	index@($_ZN7cutlass13device_kernelIN5flash19enable_sm80_to_sm89INS1_16FlashAttnBwdSm80INS1_25CollectiveMainloopBwdSm80ILi2ELi2EN4cute5tupleIJNS5_1CILi128EEES8_NS7_ILi64EEEEEENS_10bfloat16_tEfNS_4arch4Sm80ELb1ELb0ELb1ELb0ELb0ELb0ELb0ELb0ELi2ELi4ELi4ELi4ELb0EEENS1_24CollectiveEpilogueBwdGQAISA_fSD_Li256ELb0ELb0EEENS1_25SingleTileBwdLPTSchedulerILb0ELi128ELb0EEEEEEEEEvNT_6ParamsE$_ZN4cute3eso3ESOILb0ELb0EJNS_6LayoutINS_5tupleIJNS3_IJNS_1CILi2EEES5_S5_EEES5_NS3_IJNS3_IJS5_S5_EEES5_EEEEEENS3_IJNS3_IJNS4_ILi1EEENS4_ILi512EEEiEEENS4_ILi4096EEENS3_IJNS3_IJiiEEENS4_ILi8192EEEEEEEEEEENS_10ViewEngineINS_8smem_ptrIPN7cutlass10bfloat16_tEEEEEEEC2ERKSI_RKSP_)
        /*6fc8*/ 	.word	0x00000000


	//----- nvinfo : EIATTR_FRAME_SIZE
	.align		4
.L_4780:
        /*6fcc*/ 	.byte	0x04, 0x11
        /*6fce*/ 	.short	(.L_4782 - .L_4781)
	.align		4
.L_4781:
        /*6fd0*/ 	.word	index@($_ZN7cutlass13device_kernelIN5flash19enable_sm80_to_sm89INS1_16FlashAttnBwdSm80INS1_25CollectiveMainloopBwdSm80ILi2ELi2EN4cute5tupleIJNS5_1CILi128EEES8_NS7_ILi64EEEEEENS_10bfloat16_tEfNS_4arch4Sm80ELb1ELb0ELb1ELb0ELb0ELb0ELb0ELb0ELi2ELi4ELi4ELi4ELb0EEENS1_24CollectiveEpilogueBwdGQAISA_fSD_Li256ELb0ELb0EEENS1_25SingleTileBwdLPTSchedulerILb0ELi128ELb0EEEEEEEEEvNT_6ParamsE$_ZN4cute3eso3ESOILb0ELb0EJNS_6LayoutINS_5tupleIJNS3_IJNS_1CILi2EEES5_EEES6_NS4_ILi8EEEEEENS3_IJNS3_IJiNS4_ILi512EEEEEENS3_IJiiEEENS4_ILi1024EEEEEEEEjEEC2ERKSE_RKj)
        /*6fd4*/ 	.word	0x00000000


	//----- nvinfo : EIATTR_FRAME_SIZE
	.align		4
.L_4782:
        /*6fd8*/ 	.byte	0x04, 0x11
        /*6fda*/ 	.short	(.L_4784 - .L_4783)
	.align		4
.L_4783:
        /*6fdc*/ 	.word	index@($_ZN7cutlass13device_kernelIN5flash19enable_sm80_to_sm89INS1_16FlashAttnBwdSm80INS1_25CollectiveMainloopBwdSm80ILi2ELi2EN4cute5tupleIJNS5_1CILi128EEES8_NS7_ILi64EEEEEENS_10bfloat16_tEfNS_4arch4Sm80ELb1ELb0ELb1ELb0ELb0ELb0ELb0ELb0ELi2ELi4ELi4ELi4ELb0EEENS1_24CollectiveEpilogueBwdGQAISA_fSD_Li256ELb0ELb0EEENS1_25SingleTileBwdLPTSchedulerILb0ELi128ELb0EEEEEEEEEvNT_6ParamsE$_ZN4cute3eso3ESOILb0ELb0EJNS_6LayoutINS_5tupleIJNS3_IJNS_1CILi2EEES5_EEES6_NS4_ILi8EEEEEENS3_IJNS3_IJiNS4_ILi512EEEEEENS3_IJiiEEENS4_ILi1024EEEEEEEENS_10ViewEngineINS_8smem_ptrIPN7cutlass10bfloat16_tEEEEEEEC2ERKSE_RKSL_)
        /*6fe0*/ 	.word	0x00000000


	//----- nvinfo : EIATTR_FRAME_SIZE
	.align		4
.L_4784:
        /*6fe4*/ 	.byte	0x04, 0x11
        /*6fe6*/ 	.short	(.L_4786 - .L_4785)
	.align		4
.L_4785:
        /*6fe8*/ 	.word	index@($_ZN7cutlass13device_kernelIN5flash19enable_sm80_to_sm89INS1_16FlashAttnBwdSm80INS1_25CollectiveMainloopBwdSm80ILi2ELi2EN4cute5tupleIJNS5_1CILi128EEES8_NS7_ILi64EEEEEENS_10bfloat16_tEfNS_4arch4Sm80ELb1ELb0ELb1ELb0ELb0ELb0ELb0ELb0ELi2ELi4ELi4ELi4ELb0EEENS1_24CollectiveEpilogueBwdGQAISA_fSD_Li256ELb0ELb0EEENS1_25SingleTileBwdLPTSchedulerILb0ELi128ELb0EEEEEEEEEvNT_6ParamsE$_ZN4cute3eso3ESOILb0ELb0EJNS_6LayoutINS_5tupleIJNS3_IJNS_1CILi2EEES5_EEENS4_ILi8EEES6_EEENS3_IJNS3_IJNS4_ILi1EEEiEEENS4_ILi1024EEENS3_IJiiEEEEEEEEjEEC2ERKSE_RKj)
        /*6fec*/ 	.word	0x00000000


	//----- nvinfo : EIATTR_FRAME_SIZE
	.align		4
.L_4786:
        /*6ff0*/ 	.byte	0x04, 0x11
        /*6ff2*/ 	.short	(.L_4788 - .L_4787)
	.align		4
.L_4787:
        /*6ff4*/ 	.word	index@($_ZN7cutlass13device_kernelIN5flash19enable_sm80_to_sm89INS1_16FlashAttnBwdSm80INS1_25CollectiveMainloopBwdSm80ILi2ELi2EN4cute5tupleIJNS5_1CILi128EEES8_NS7_ILi64EEEEEENS_10bfloat16_tEfNS_4arch4Sm80ELb1ELb0ELb1ELb0ELb0ELb0ELb0ELb0ELi2ELi4ELi4ELi4ELb0EEENS1_24CollectiveEpilogueBwdGQAISA_fSD_Li256ELb0ELb0EEENS1_25SingleTileBwdLPTSchedulerILb0ELi128ELb0EEEEEEEEEvNT_6ParamsE$_ZN4cute3eso3ESOILb0ELb0EJNS_6LayoutINS_5tupleIJNS3_IJNS_1CILi2EEES5_EEENS4_ILi8EEES6_EEENS3_IJNS3_IJNS4_ILi1EEEiEEENS4_ILi1024EEENS3_IJiiEEEEEEEENS_10ViewEngineINS_8smem_ptrIPN7cutlass10bfloat16_tEEEEEEEC2ERKSE_RKSL_)
        /*6ff8*/ 	.word	0x00000000


	//----- nvinfo : EIATTR_FRAME_SIZE
	.align		4
.L_4788:
        /*6ffc*/ 	.byte	0x04, 0x11
        /*6ffe*/ 	.short	(.L_4790 - .L_4789)
	.align		4
.L_4789:
        /*7000*/ 	.word	index@($_ZN7cutlass13device_kernelIN5flash19enable_sm80_to_sm89INS1_16FlashAttnBwdSm80INS1_25CollectiveMainloopBwdSm80ILi2ELi2EN4cute5tupleIJNS5_1CILi128EEES8_NS7_ILi64EEEEEENS_10bfloat16_tEfNS_4arch4Sm80ELb1ELb0ELb1ELb0ELb0ELb0ELb0ELb0ELi2ELi4ELi4ELi4ELb0EEENS1_24CollectiveEpilogueBwdGQAISA_fSD_Li256ELb0ELb0EEENS1_25SingleTileBwdLPTSchedulerILb0ELi128ELb0EEEEEEEEEvNT_6ParamsE$_ZN4cute3eso3ESOILb0ELb0EJNS_6LayoutINS_5tupleIJNS3_IJNS_1CILi1EEENS3_IJS5_NS4_ILi2EEES6_EEEEEES6_NS3_IJS6_S6_EEEEEENS3_IJNS3_IJNS4_ILi0EEENS3_IJS5_NS4_ILi256EEEiEEEEEENS4_ILi2048EEENS3_IJiNS4_ILi4096EEEEEEEEEEENS_10ViewEngineINS_8smem_ptrIPjEEEEEEC2ERKSJ_RKSO_)
        /*7004*/ 	.word	0x00000000


	//----- nvinfo : EIATTR_FRAME_SIZE
	.align		4
.L_4790:
        /*7008*/ 	.byte	0x04, 0x11
        /*700a*/ 	.short	(.L_4792 - .L_4791)
	.align		4
.L_4791:
        /*700c*/ 	.word	index@($_ZN7cutlass13device_kernelIN5flash19enable_sm80_to_sm89INS1_16FlashAttnBwdSm80INS1_25CollectiveMainloopBwdSm80ILi2ELi2EN4cute5tupleIJNS5_1CILi128EEES8_NS7_ILi64EEEEEENS_10bfloat16_tEfNS_4arch4Sm80ELb1ELb0ELb1ELb0ELb0ELb0ELb0ELb0ELi2ELi4ELi4ELi4ELb0EEENS1_24CollectiveEpilogueBwdGQAISA_fSD_Li256ELb0ELb0EEENS1_25SingleTileBwdLPTSchedulerILb0ELi128ELb0EEEEEEEEEvNT_6ParamsE$_ZN4cute3eso3ESOILb0ELb0EJNS_6LayoutINS_5tupleIJNS3_IJNS3_IJNS_1CILi8EEENS4_ILi1EEEEEES6_EEENS3_IJNS3_IJS6_S6_EEENS4_ILi2EEEEEEEEENS3_IJNS3_IJNS3_IJS6_NS4_ILi0EEEEEESD_EEENS3_IJNS3_IJSD_SD_EEEiEEEEEEEENS_10ViewEngineINS_8smem_ptrIPN7cutlass10bfloat16_tEEEEEEEC2ERKSJ_RKSQ_)
        /*7010*/ 	.word	0x00000000


	//----- nvinfo : EIATTR_FRAME_SIZE
	.align		4
.L_4792:
        /*7014*/ 	.byte	0x04, 0x11
        /*7016*/ 	.short	(.L_4794 - .L_4793)
	.align		4
.L_4793:
        /*7018*/ 	.word	index@($_ZN7cutlass13device_kernelIN5flash19enable_sm80_to_sm89INS1_16FlashAttnBwdSm80INS1_25CollectiveMainloopBwdSm80ILi2ELi2EN4cute5tupleIJNS5_1CILi128EEES8_NS7_ILi64EEEEEENS_10bfloat16_tEfNS_4arch4Sm80ELb1ELb0ELb1ELb0ELb0ELb0ELb0ELb0ELi2ELi4ELi4ELi4ELb0EEENS1_24CollectiveEpilogueBwdGQAISA_fSD_Li256ELb0ELb0EEENS1_25SingleTileBwdLPTSchedulerILb0ELi128ELb0EEEEEEEEEvNT_6ParamsE$_ZN4cute3eso3ESOILb0ELb0EJNS_5tupleIJiiEEEiNS_1CILi0EEEEEC2ERKS3_RKiRKS5_)
        /*701c*/ 	.word	0x00000000


	//----- nvinfo : EIATTR_FRAME_SIZE
	.align		4
.L_4794:
        /*7020*/ 	.byte	0x04, 0x11
        /*7022*/ 	.short	(.L_4796 - .L_4795)
	.align		4
.L_4795:
        /*7024*/ 	.word	index@($_ZN7cutlass13device_kernelIN5flash19enable_sm80_to_sm89INS1_16FlashAttnBwdSm80INS1_25CollectiveMainloopBwdSm80ILi2ELi2EN4cute5tupleIJNS5_1CILi128EEES8_NS7_ILi64EEEEEENS_10bfloat16_tEfNS_4arch4Sm80ELb1ELb0ELb1ELb0ELb0ELb0ELb0ELb0ELi2ELi4ELi4ELi4ELb0EEENS1_24CollectiveEpilogueBwdGQAISA_fSD_Li256ELb0ELb0EEENS1_25SingleTileBwdLPTSchedulerILb0ELi128ELb0EEEEEEEEEvNT_6ParamsE$_ZN4cute3eso3ESOILb0ELb0EJNS_5tupleIJiNS_1CILi512EEEEEENS2_IJiiEEENS3_ILi1024EEEEEC2ERKS5_RKS6_RKS7_)
        /*7028*/ 	.word	0x00000000


	//----- nvinfo : EIATTR_FRAME_SIZE
	.align		4
.L_4796:
        /*702c*/ 	.byte	0x04, 0x11
        /*702e*/ 	.short	(.L_4798 - .L_4797)
	.align		4
.L_4797:
        /*7030*/ 	.word	index@($_ZN7cutlass13device_kernelIN5flash19enable_sm80_to_sm89INS1_16FlashAttnBwdSm80INS1_25CollectiveMainloopBwdSm80ILi2ELi2EN4cute5tupleIJNS5_1CILi128EEES8_NS7_ILi64EEEEEENS_10bfloat16_tEfNS_4arch4Sm80ELb1ELb0ELb1ELb0ELb0ELb0ELb0ELb0ELi2ELi4ELi4ELi4ELb0EEENS1_24CollectiveEpilogueBwdGQAISA_fSD_Li256ELb0ELb0EEENS1_25SingleTileBwdLPTSchedulerILb0ELi128ELb0EEEEEEEEEvNT_6ParamsE$_ZN4cute3eso3ESOILb0ELb0EJNS_5tupleIJNS_1CILi1EEEiEEENS3_ILi1024EEENS2_IJiiEEEEEC2ERKS5_RKS6_RKS7_)
        /*7034*/ 	.word	0x00000000


	//----- nvinfo : EIATTR_FRAME_SIZE
	.align		4
.L_4798:
        /*7038*/ 	.byte	0x04, 0x11
        /*703a*/ 	.short	(.L_4800 - .L_4799)
	.align		4
.L_4799:
        /*703c*/ 	.word	index@($_ZN7cutlass13device_kernelIN5flash19enable_sm80_to_sm89INS1_16FlashAttnBwdSm80INS1_25CollectiveMainloopBwdSm80ILi2ELi2EN4cute5tupleIJNS5_1CILi128EEES8_NS7_ILi64EEEEEENS_10bfloat16_tEfNS_4arch4Sm80ELb1ELb0ELb1ELb0ELb0ELb0ELb0ELb0ELi2ELi4ELi4ELi4ELb0EEENS1_24CollectiveEpilogueBwdGQAISA_fSD_Li256ELb0ELb0EEENS1_25SingleTileBwdLPTSchedulerILb0ELi128ELb0EEEEEEEEEvNT_6ParamsE$_ZN4cute3eso3ESOILb0ELb0EJNS_5tupleIJNS_1CILi1EEENS3_ILi512EEEiEEENS3_ILi4096EEENS2_IJiiEEEEEC2ERKS6_RKS7_RKS8_)
        /*7040*/ 	.word	0x00000000


	//----- nvinfo : EIATTR_FRAME_SIZE
	.align		4
.L_4800:
        /*7044*/ 	.byte	0x04, 0x11
        /*7046*/ 	.short	(.L_4802 - .L_4801)
	.align		4
.L_4801:
        /*7048*/ 	.word	index@($_ZN7cutlass13device_kernelIN5flash19enable_sm80_to_sm89INS1_16FlashAttnBwdSm80INS1_25CollectiveMainloopBwdSm80ILi2ELi2EN4cute5tupleIJNS5_1CILi128EEES8_NS7_ILi64EEEEEENS_10bfloat16_tEfNS_4arch4Sm80ELb1ELb0ELb1ELb0ELb0ELb0ELb0ELb0ELi2ELi4ELi4ELi4ELb0EEENS1_24CollectiveEpilogueBwdGQAISA_fSD_Li256ELb0ELb0EEENS1_25SingleTileBwdLPTSchedulerILb0ELi128ELb0EEEEEEEEEvNT_6ParamsE$_ZN4cute3eso3ESOILb0ELb0EJNS_5tupleIJNS_1CILi1EEENS3_ILi512EEEiEEENS3_ILi4096EEENS2_IJNS2_IJiiEEENS3_ILi8192EEEEEEEEC2ERKS6_RKS7_RKSA_)
        /*704c*/ 	.word	0x00000000


	//----- nvinfo : EIATTR_FRAME_SIZE
	.align		4
.L_4802:
        /*7050*/ 	.byte	0x04, 0x11
        /*7052*/ 	.short	(.L_4804 - .L_4803)
	.align		4
.L_4803:
        /*7054*/ 	.word	index@($_ZN7cutlass13device_kernelIN5flash19enable_sm80_to_sm89INS1_16FlashAttnBwdSm80INS1_25CollectiveMainloopBwdSm80ILi2ELi2EN4cute5tupleIJNS5_1CILi128EEES8_NS7_ILi64EEEEEENS_10bfloat16_tEfNS_4arch4Sm80ELb1ELb0ELb1ELb0ELb0ELb0ELb0ELb0ELi2ELi4ELi4ELi4ELb0EEENS1_24CollectiveEpilogueBwdGQAISA_fSD_Li256ELb0ELb0EEENS1_25SingleTileBwdLPTSchedulerILb0ELi128ELb0EEEEEEEEEvNT_6ParamsE$_ZN4cute3eso3ESOILb0ELb0EJNS_5tupleIJNS_1CILi0EEENS2_IJNS3_ILi1EEENS3_ILi256EEEiEEEEEENS3_ILi2048EEENS2_IJiNS3_ILi4096EEEEEEEEC2ERKS8_RKS9_RKSB_)
        /*7058*/ 	.word	0x00000000


	//----- nvinfo : EIATTR_FRAME_SIZE
	.align		4
.L_4804:
        /*705c*/ 	.byte	0x04, 0x11
        /*705e*/ 	.short	(.L_4806 - .L_4805)
	.align		4
.L_4805:
        /*7060*/ 	.word	index@($_ZN7cutlass13device_kernelIN5flash19enable_sm80_to_sm89INS1_16FlashAttnBwdSm80INS1_25CollectiveMainloopBwdSm80ILi2ELi2EN4cute5tupleIJNS5_1CILi128EEES8_NS7_ILi64EEEEEENS_10bfloat16_tEfNS_4arch4Sm80ELb1ELb0ELb1ELb0ELb0ELb0ELb0ELb0ELi2ELi4ELi4ELi4ELb0EEENS1_24CollectiveEpilogueBwdGQAISA_fSD_Li256ELb0ELb0EEENS1_25SingleTileBwdLPTSchedulerILb0ELi128ELb0EEEEEEEEEvNT_6ParamsE$_ZN4cute3eso3ESOILb0ELb0EJNS_14ComposedLayoutINS_7SwizzleILi3ELi3ELi3EEENS_9MixedBitsILj0ELj432EEENS_6LayoutINS_5tupleIJNS8_IJNS_1CILi2EEESA_SA_EEESA_NS9_ILi8EEEEEENS8_IJNS8_IJNS9_ILi64EEESC_NS9_ILi512EEEEEENS9_ILi8192EEENS9_ILi1024EEEEEEEEEEiEEC2ERKSL_RKi)
        /*7064*/ 	.word	0x00000000


	//----- nvinfo : EIATTR_FRAME_SIZE
	.align		4
.L_4806:
        /*7068*/ 	.byte	0x04, 0x11
        /*706a*/ 	.short	(.L_4808 - .L_4807)
	.align		4
.L_4807:
        /*706c*/ 	.word	index@($_ZN7cutlass13device_kernelIN5flash19enable_sm80_to_sm89INS1_16FlashAttnBwdSm80INS1_25CollectiveMainloopBwdSm80ILi2ELi2EN4cute5tupleIJNS5_1CILi128EEES8_NS7_ILi64EEEEEENS_10bfloat16_tEfNS_4arch4Sm80ELb1ELb0ELb1ELb0ELb0ELb0ELb0ELb0ELi2ELi4ELi4ELi4ELb0EEENS1_24CollectiveEpilogueBwdGQAISA_fSD_Li256ELb0ELb0EEENS1_25SingleTileBwdLPTSchedulerILb0ELi128ELb0EEEEEEEEEvNT_6ParamsE$_ZN4cute3eso3ESOILb0ELb0EJNS_14ComposedLayoutINS_7SwizzleILi3ELi3ELi3EEENS_9MixedBitsILj0ELj432EEENS_6LayoutINS_5tupleIJNS8_IJNS_1CILi2EEESA_SA_EEESA_NS9_ILi8EEEEEENS8_IJNS8_IJNS9_ILi64EEESC_NS9_ILi512EEEEEENS9_ILi8192EEENS9_ILi1024EEEEEEEEEENS_10ViewEngineINS_8smem_ptrIPN7cutlass10bfloat16_tEEEEEEEC2ERKSL_RKSS_)
        /*7070*/ 	.word	0x00000000


	//----- nvinfo : EIATTR_FRAME_SIZE
	.align		4
.L_4808:
        /*7074*/ 	.byte	0x04, 0x11
        /*7076*/ 	.short	(.L_4810 - .L_4809)
	.align		4
.L_4809:
        /*7078*/ 	.word	index@($_ZN7cutlass13device_kernelIN5flash19enable_sm80_to_sm89INS1_16FlashAttnBwdSm80INS1_25CollectiveMainloopBwdSm80ILi2ELi2EN4cute5tupleIJNS5_1CILi128EEES8_NS7_ILi64EEEEEENS_10bfloat16_tEfNS_4arch4Sm80ELb1ELb0ELb1ELb0ELb0ELb0ELb0ELb0ELi2ELi4ELi4ELi4ELb0EEENS1_24CollectiveEpilogueBwdGQAISA_fSD_Li256ELb0ELb0EEENS1_25SingleTileBwdLPTSchedulerILb0ELi128ELb0EEEEEEEEEvNT_6ParamsE$_ZN4cute12iter_adaptorIPjNS_8smem_ptrIS1_EEEC2ES1_)
        /*707c*/ 	.word	0x00000000


	//----- nvinfo : EIATTR_FRAME_SIZE
	.align		4
.L_4810:
        /*7080*/ 	.byte	0x04, 0x11
        /*7082*/ 	.short	(.L_4812 - .L_4811)
	.align		4
.L_4811:
        /*7084*/ 	.word	index@($_ZN7cutlass13device_kernelIN5flash19enable_sm80_to_sm89INS1_16FlashAttnBwdSm80INS1_25CollectiveMainloopBwdSm80ILi2ELi2EN4cute5tupleIJNS5_1CILi128EEES8_NS7_ILi64EEEEEENS_10bfloat16_tEfNS_4arch4Sm80ELb1ELb0ELb1ELb0ELb0ELb0ELb0ELb0ELi2ELi4ELi4ELi4ELb0EEENS1_24CollectiveEpilogueBwdGQAISA_fSD_Li256ELb0ELb0EEENS1_25SingleTileBwdLPTSchedulerILb0ELi128ELb0EEEEEEEEEvNT_6ParamsE$_ZN4cute12iter_adaptorIPfNS_8smem_ptrIS1_EEEC2ES1_)
        /*7088*/ 	.word	0x00000000


	//----- nvinfo : EIATTR_FRAME_SIZE
	.align		4
.L_4812:
        /*708c*/ 	.byte	0x04, 0x11
        /*708e*/ 	.short	(.L_4814 - .L_4813)
	.align		4
.L_4813:
        /*7090*/ 	.word	index@($_ZN7cutlass13device_kernelIN5flash19enable_sm80_to_sm89INS1_16FlashAttnBwdSm80INS1_25CollectiveMainloopBwdSm80ILi2ELi2EN4cute5tupleIJNS5_1CILi128EEES8_NS7_ILi64EEEEEENS_10bfloat16_tEfNS_4arch4Sm80ELb1ELb0ELb1ELb0ELb0ELb0ELb0ELb0ELi2ELi4ELi4ELi4ELb0EEENS1_24CollectiveEpilogueBwdGQAISA_fSD_Li256ELb0ELb0EEENS1_25SingleTileBwdLPTSchedulerILb0ELi128ELb0EEEEEEEEEvNT_6ParamsE$_ZN4cute12iter_adaptorIPfNS_8gmem_ptrIS1_EEEC2ES1_)
        /*7094*/ 	.word	0x00000000


	//----- nvinfo : EIATTR_FRAME_SIZE
	.align		4
.L_4814:
        /*7098*/ 	.byte	0x04, 0x11
        /*709a*/ 	.short	(.L_4816 - .L_4815)
	.align		4
.L_4815:
        /*709c*/ 	.word	index@($_ZN7cutlass13device_kernelIN5flash19enable_sm80_to_sm89INS1_16FlashAttnBwdSm80INS1_25CollectiveMainloopBwdSm80ILi2ELi2EN4cute5tupleIJNS5_1CILi128EEES8_NS7_ILi64EEEEEENS_10bfloat16_tEfNS_4arch4Sm80ELb1ELb0ELb1ELb0ELb0ELb0ELb0ELb0ELi2ELi4ELi4ELi4ELb0EEENS1_24CollectiveEpilogueBwdGQAISA_fSD_Li256ELb0ELb0EEENS1_25SingleTileBwdLPTSchedulerILb0ELi128ELb0EEEEEEEEEvNT_6ParamsE$_ZN4cute12iter_adaptorIPN7cutlass9uint128_tENS_8smem_ptrIS3_EEEC2ES3_)
        /*70a0*/ 	.word	0x00000000


	//----- nvinfo : EIATTR_FRAME_SIZE
	.align		4
.L_4816:
        /*70a4*/ 	.byte	0x04, 0x11
        /*70a6*/ 	.short	(.L_4818 - .L_4817)
	.align		4
.L_4817:
        /*70a8*/ 	.word	index@($_ZN7cutlass13device_kernelIN5flash19enable_sm80_to_sm89INS1_16FlashAttnBwdSm80INS1_25CollectiveMainloopBwdSm80ILi2ELi2EN4cute5tupleIJNS5_1CILi128EEES8_NS7_ILi64EEEEEENS_10bfloat16_tEfNS_4arch4Sm80ELb1ELb0ELb1ELb0ELb0ELb0ELb0ELb0ELi2ELi4ELi4ELi4ELb0EEENS1_24CollectiveEpilogueBwdGQAISA_fSD_Li256ELb0ELb0EEENS1_25SingleTileBwdLPTSchedulerILb0ELi128ELb0EEEEEEEEEvNT_6ParamsE$_ZN4cute12iter_adaptorIPN7cutlass10bfloat16_tENS_8smem_ptrIS3_EEEC2ES3_)
        /*70ac*/ 	.word	0x00000000


	//----- nvinfo : EIATTR_FRAME_SIZE
	.align		4
.L_4818:
        /*70b0*/ 	.byte	0x04, 0x11
        /*70b2*/ 	.short	(.L_4820 - .L_4819)
	.align		4
.L_4819:
        /*70b4*/ 	.word	index@($_ZN7cutlass13device_kernelIN5flash19enable_sm80_to_sm89INS1_16FlashAttnBwdSm80INS1_25CollectiveMainloopBwdSm80ILi2ELi2EN4cute5tupleIJNS5_1CILi128EEES8_NS7_ILi64EEEEEENS_10bfloat16_tEfNS_4arch4Sm80ELb1ELb0ELb1ELb0ELb0ELb0ELb0ELb0ELi2ELi4ELi4ELi4ELb0EEENS1_24CollectiveEpilogueBwdGQAISA_fSD_Li256ELb0ELb0EEENS1_25SingleTileBwdLPTSchedulerILb0ELi128ELb0EEEEEEEEEvNT_6ParamsE$_ZN4cute12iter_adaptorIPKfNS_8gmem_ptrIS2_EEEC2ES2_)
        /*70b8*/ 	.word	0x00000000


	//----- nvinfo : EIATTR_FRAME_SIZE
	.align		4
.L_4820:
        /*70bc*/ 	.byte	0x04, 0x11
        /*70be*/ 	.short	(.L_4822 - .L_4821)
	.align		4
.L_4821:
        /*70c0*/ 	.word	index@($_ZN7cutlass13device_kernelIN5flash19enable_sm80_to_sm89INS1_16FlashAttnBwdSm80INS1_25CollectiveMainloopBwdSm80ILi2ELi2EN4cute5tupleIJNS5_1CILi128EEES8_NS7_ILi64EEEEEENS_10bfloat16_tEfNS_4arch4Sm80ELb1ELb0ELb1ELb0ELb0ELb0ELb0ELb0ELi2ELi4ELi4ELi4ELb0EEENS1_24CollectiveEpilogueBwdGQAISA_fSD_Li256ELb0ELb0EEENS1_25SingleTileBwdLPTSchedulerILb0ELi128ELb0EEEEEEEEEvNT_6ParamsE$_ZN4cute12iter_adaptorIPKN7cutlass9uint128_tENS_8gmem_ptrIS4_EEEC2ES4_)
        /*70c4*/ 	.word	0x00000000


	//----- nvinfo : EIATTR_FRAME_SIZE
	.align		4
.L_4822:
        /*70c8*/ 	.byte	0x04, 0x11
        /*70ca*/ 	.short	(.L_4824 - .L_4823)
	.align		4
.L_4823:
        /*70cc*/ 	.word	index@($_ZN7cutlass13device_kernelIN5flash19enable_sm80_to_sm89INS1_16FlashAttnBwdSm80INS1_25CollectiveMainloopBwdSm80ILi2ELi2EN4cute5tupleIJNS5_1CILi128EEES8_NS7_ILi64EEEEEENS_10bfloat16_tEfNS_4arch4Sm80ELb1ELb0ELb1ELb0ELb0ELb0ELb0ELb0ELi2ELi4ELi4ELi4ELb0EEENS1_24CollectiveEpilogueBwdGQAISA_fSD_Li256ELb0ELb0EEENS1_25SingleTileBwdLPTSchedulerILb0ELi128ELb0EEEEEEEEEvNT_6ParamsE$_ZN4cute12iter_adaptorIPKN7cutlass10bfloat16_tENS_8gmem_ptrIS4_EEEC2ES4_)
        /*70d0*/ 	.word	0x00000000


	//----- nvinfo : EIATTR_FRAME_SIZE
	.align		4
.L_4824:
        /*70d4*/ 	.byte	0x04, 0x11
        /*70d6*/ 	.short	(.L_4826 - .L_4825)
	.align		4
.L_4825:
        /*70d8*/ 	.word	index@(_ZN7cutlass13device_kernelIN5flash19enable_sm80_to_sm89INS1_16FlashAttnBwdSm80INS1_25CollectiveMainloopBwdSm80ILi2ELi2EN4cute5tupleIJNS5_1CILi128EEES8_NS7_ILi64EEEEEENS_10bfloat16_tEfNS_4arch4Sm80ELb1ELb0ELb1ELb0ELb0ELb0ELb0ELb0ELi2ELi4ELi4ELi4ELb0EEENS1_24CollectiveEpilogueBwdGQAISA_fSD_Li256ELb0ELb0EEENS1_25SingleTileBwdLPTSchedulerILb0ELi128ELb0EEEEEEEEEvNT_6ParamsE)
        /*70dc*/ 	.word	0x000016e0


	//----- nvinfo : EIATTR_REGCOUNT
	.align		4
.L_4826:
        /*70e0*/ 	.byte	0x04, 0x2f
        /*70e2*/ 	.short	(.L_4828 - .L_4827)
	.align		4
.L_4827:
        /*70e4*/ 	.word	index@(_ZN7cutlass13device_kernelIN5flash19enable_sm80_to_sm89INS1_16FlashAttnBwdSm80INS1_25CollectiveMainloopBwdSm80ILi2ELi2EN4cute5tupleIJNS5_1CILi128EEES8_NS7_ILi64EEEEEENS_10bfloat16_tEfNS_4arch4Sm80ELb1ELb0ELb1ELb0ELb1ELb0ELb0ELb0ELi2ELi4ELi4ELi4ELb0EEENS1_21CollectiveEpilogueBwdISA_SB_SD_Li256ELb0ELb0ELi2EEENS1_25SingleTileBwdLPTSchedulerILb0ELi128ELb1EEEEEEEEEvNT_6ParamsE)
        /*70e8*/ 	.word	0x00000080


	//----- nvinfo : EIATTR_FRAME_SIZE
	.align		4
.L_4828:
        /*70ec*/ 	.byte	0x04, 0x11
        /*70ee*/ 	.short	(.L_4830 - .L_4829)
	.align		4
.L_4829:
        /*70f0*/ 	.word	index@($_ZN7cutlass13device_kernelIN5flash19enable_sm80_to_sm89INS1_16FlashAttnBwdSm80INS1_25CollectiveMainloopBwdSm80ILi2ELi2EN4cute5tupleIJNS5_1CILi128EEES8_NS7_ILi64EEEEEENS_10bfloat16_tEfNS_4arch4Sm80ELb1ELb0ELb1ELb0ELb1ELb0ELb0ELb0ELi2ELi4ELi4ELi4ELb0EEENS1_21CollectiveEpilogueBwdISA_SB_SD_Li256ELb0ELb0ELi2EEENS1_25SingleTileBwdLPTSchedulerILb0ELi128ELb1EEEEEEEEEvNT_6ParamsE$min)
        /*70f4*/ 	.word	0x00000000


	//----- nvinfo : EIATTR_FRAME_SIZE
	.align		4
.L_4830:
        /*70f8*/ 	.byte	0x04, 0x11
        /*70fa*/ 	.short	(.L_4832 - .L_4831)
	.align		4
.L_4831:
        /*70fc*/ 	.word	index@($_ZN7cutlass13device_kernelIN5flash19enable_sm80_to_sm89INS1_16FlashAttnBwdSm80INS1_25CollectiveMainloopBwdSm80ILi2ELi2EN4cute5tupleIJNS5_1CILi128EEES8_NS7_ILi64EEEEEENS_10bfloat16_tEfNS_4arch4Sm80ELb1ELb0ELb1ELb0ELb1ELb0ELb0ELb0ELi2ELi4ELi4ELi4ELb0EEENS1_21CollectiveEpilogueBwdISA_SB_SD_Li256ELb0ELb0ELi2EEENS1_25SingleTileBwdLPTSchedulerILb0ELi128ELb1EEEEEEEEEvNT_6ParamsE$exp2f)
        /*7100*/ 	.word	0x00000000


	//----- nvinfo : EIATTR_FRAME_SIZE
	.align		4
.L_4832:
        /*7104*/ 	.byte	0x04, 0x11
        /*7106*/ 	.short	(.L_4834 - .L_4833)
	.align		4
.L_4833:
        /*7108*/ 	.word	index@($_ZN7cutlass13device_kernelIN5flash19enable_sm80_to_sm89INS1_16FlashAttnBwdSm80INS1_25CollectiveMainloopBwdSm80ILi2ELi2EN4cute5tupleIJNS5_1CILi128EEES8_NS7_ILi64EEEEEENS_10bfloat16_tEfNS_4arch4Sm80ELb1ELb0ELb1ELb0ELb1ELb0ELb0ELb0ELi2ELi4ELi4ELi4ELb0EEENS1_21CollectiveEpilogueBwdISA_SB_SD_Li256ELb0ELb0ELi2EEENS1_25SingleTileBwdLPTSchedulerILb0ELi128ELb1EEEEEEEEEvNT_6ParamsE$__fAtomicAdd)
        /*710c*/ 	.word	0x00000000


	//----- nvinfo : EIATTR_FRAME_SIZE
	.align		4
.L_4834:
        /*7110*/ 	.byte	0x04, 0x11
        /*7112*/ 	.short	(.L_4836 - .L_4835)
	.align		4
.L_4835:
        /*7114*/ 	.word	index@($_ZN7cutlass13device_kernelIN5flash19enable_sm80_to_sm89INS1_16FlashAttnBwdSm80INS1_25CollectiveMainloopBwdSm80ILi2ELi2EN4cute5tupleIJNS5_1CILi128EEES8_NS7_ILi64EEEEEENS_10bfloat16_tEfNS_4arch4Sm80ELb1ELb0ELb1ELb0ELb1ELb0ELb0ELb0ELi2ELi4ELi4ELi4ELb0EEENS1_21CollectiveEpilogueBwdISA_SB_SD_Li256ELb0ELb0ELi2EEENS1_25SingleTileBwdLPTSchedulerILb0ELi128ELb1EEEEEEEEEvNT_6ParamsE$_ZZZN5flash25CollectiveMainloopBwdSm80ILi2ELi2EN4cute5tupleIJNS1_1CILi128EEES4_NS3_ILi64EEEEEEN7cutlass10bfloat16_tEfNS7_4arch4Sm80ELb1ELb0ELb1ELb0ELb1ELb0ELb0ELb0ELi2ELi4ELi4ELi4ELb0EE3mmaINS_16FlashAttnBwdSm80ISB_NS_21CollectiveEpilogueBwdIS6_S8_SA_Li256ELb0ELb0ELi2EEENS_25SingleTileBwdLPTSchedulerILb0ELi128ELb1EEEE13SharedStorageENS1_6TensorINS1_11ArrayEngineIfLm32EEENS1_6LayoutINS2_IJNS2_IJNS3_ILi2EEESO_EEESO_NS3_ILi4EEEEEENS2_IJNS2_IJNS3_ILi1EEESO_EEESQ_NS3_ILi8EEEEEEEEEEEEbRKNSB_6ParamsERT0_S12_iNS2_IJiiiEEERT_ENKUliT_E_clIZSC_ISJ_SX_EbS10_S12_S12_iS13_S15_EUlRS16_iE_EEDaiS16_ENKUlvE1_clEv)
        /*7118*/ 	.word	0x00000000


	//----- nvinfo : EIATTR_FRAME_SIZE
	.align		4
.L_4836:
        /*711c*/ 	.byte	0x04, 0x11
        /*711e*/ 	.short	(.L_4838 - .L_4837)
	.align		4
.L_4837:
        /*7120*/ 	.word	index@($_ZN7cutlass13device_kernelIN5flash19enable_sm80_to_sm89INS1_16FlashAttnBwdSm80INS1_25CollectiveMainloopBwdSm80ILi2ELi2EN4cute5tupleIJNS5_1CILi128EEES8_NS7_ILi64EEEEEENS_10bfloat16_tEfNS_4arch4Sm80ELb1ELb0ELb1ELb0ELb1ELb0ELb0ELb0ELi2ELi4ELi4ELi4ELb0EEENS1_21CollectiveEpilogueBwdISA_SB_SD_Li256ELb0ELb0ELi2EEENS1_25SingleTileBwdLPTSchedulerILb0ELi128ELb1EEEEEEEEEvNT_6ParamsE$_ZZZN5flash25CollectiveMainloopBwdSm80ILi2ELi2EN4cute5tupleIJNS1_1CILi128EEES4_NS3_ILi64EEEEEEN7cutlass10bfloat16_tEfNS7_4arch4Sm80ELb1ELb0ELb1ELb0ELb1ELb0ELb0ELb0ELi2ELi4ELi4ELi4ELb0EE3mmaINS_16FlashAttnBwdSm80ISB_NS_21CollectiveEpilogueBwdIS6_S8_SA_Li256ELb0ELb0ELi2EEENS_25SingleTileBwdLPTSchedulerILb0ELi128ELb1EEEE13SharedStorageENS1_6TensorINS1_11ArrayEngineIfLm32EEENS1_6LayoutINS2_IJNS2_IJNS3_ILi2EEESO_EEESO_NS3_ILi4EEEEEENS2_IJNS2_IJNS3_ILi1EEESO_EEESQ_NS3_ILi8EEEEEEEEEEEEbRKNSB_6ParamsERT0_S12_iNS2_IJiiiEEERT_ENKUliT_E_clIZSC_ISJ_SX_EbS10_S12_S12_iS13_S15_EUlRS16_iE_EEDaiS16_ENKUlvE0_clEv)
        /*7124*/ 	.word	0x00000000


	//----- nvinfo : EIATTR_FRAME_SIZE
	.align		4
.L_4838:
        /*7128*/ 	.byte	0x04, 0x11
        /*712a*/ 	.short	(.L_4840 - .L_4839)
	.align		4
.L_4839:
        /*712c*/ 	.word	index@($_ZN7cutlass13device_kernelIN5flash19enable_sm80_to_sm89INS1_16FlashAttnBwdSm80INS1_25CollectiveMainloopBwdSm80ILi2ELi2EN4cute5tupleIJNS5_1CILi128EEES8_NS7_ILi64EEEEEENS_10bfloat16_tEfNS_4arch4Sm80ELb1ELb0ELb1ELb0ELb1ELb0ELb0ELb0ELi2ELi4ELi4ELi4ELb0EEENS1_21CollectiveEpilogueBwdISA_SB_SD_Li256ELb0ELb0ELi2EEENS1_25SingleTileBwdLPTSchedulerILb0ELi128ELb1EEEEEEEEEvNT_6ParamsE$_ZZZN5flash25CollectiveMainloopBwdSm80ILi2ELi2EN4cute5tupleIJNS1_1CILi128EEES4_NS3_ILi64EEEEEEN7cutlass10bfloat16_tEfNS7_4arch4Sm80ELb1ELb0ELb1ELb0ELb1ELb0ELb0ELb0ELi2ELi4ELi4ELi4ELb0EE3mmaINS_16FlashAttnBwdSm80ISB_NS_21CollectiveEpilogueBwdIS6_S8_SA_Li256ELb0ELb0ELi2EEENS_25SingleTileBwdLPTSchedulerILb0ELi128ELb1EEEE13SharedStorageENS1_6TensorINS1_11ArrayEngineIfLm32EEENS1_6LayoutINS2_IJNS2_IJNS3_ILi2EEESO_EEESO_NS3_ILi4EEEEEENS2_IJNS2_IJNS3_ILi1EEESO_EEESQ_NS3_ILi8EEEEEEEEEEEEbRKNSB_6ParamsERT0_S12_iNS2_IJiiiEEERT_ENKUliT_E_clIZSC_ISJ_SX_EbS10_S12_S12_iS13_S15_EUlRS16_iE_EEDaiS16_ENKUlT_E_clIZSC_ISJ_SX_EbS10_S12_S12_iS13_S15_EUlvE0_EEDaS1B_)
        /*7130*/ 	.word	0x00000000


	//----- nvinfo : EIATTR_FRAME_SIZE
	.align		4
.L_4840:
        /*7134*/ 	.byte	0x04, 0x11
        /*7136*/ 	.short	(.L_4842 - .L_4841)
	.align		4
.L_4841:
        /*7138*/ 	.word	index@($_ZN7cutlass13device_kernelIN5flash19enable_sm80_to_sm89INS1_16FlashAttnBwdSm80INS1_25CollectiveMainloopBwdSm80ILi2ELi2EN4cute5tupleIJNS5_1CILi128EEES8_NS7_ILi64EEEEEENS_10bfloat16_tEfNS_4arch4Sm80ELb1ELb0ELb1ELb0ELb1ELb0ELb0ELb0ELi2ELi4ELi4ELi4ELb0EEENS1_21CollectiveEpilogueBwdISA_SB_SD_Li256ELb0ELb0ELi2EEENS1_25SingleTileBwdLPTSchedulerILb0ELi128ELb1EEEEEEEEEvNT_6ParamsE$_ZZN5flash25CollectiveMainloopBwdSm80ILi2ELi2EN4cute5tupleIJNS1_1CILi128EEES4_NS3_ILi64EEEEEEN7cutlass10bfloat16_tEfNS7_4arch4Sm80ELb1ELb0ELb1ELb0ELb1ELb0ELb0ELb0ELi2ELi4ELi4ELi4ELb0EE3mmaINS_16FlashAttnBwdSm80ISB_NS_21CollectiveEpilogueBwdIS6_S8_SA_Li256ELb0ELb0ELi2EEENS_25SingleTileBwdLPTSchedulerILb0ELi128ELb1EEEE13SharedStorageENS1_6TensorINS1_11ArrayEngineIfLm32EEENS1_6LayoutINS2_IJNS2_IJNS3_ILi2EEESO_EEESO_NS3_ILi4EEEEEENS2_IJNS2_IJNS3_ILi1EEESO_EEESQ_NS3_ILi8EEEEEEEEEEEEbRKNSB_6ParamsERT0_S12_iNS2_IJiiiEEERT_ENKUlvE_clEv)
        /*713c*/ 	.word	0x00000000


	//----- nvinfo : EIATTR_FRAME_SIZE
	.align		4
.L_4842:
        /*7140*/ 	.byte	0x04, 0x11
        /*7142*/ 	.short	(.L_4844 - .L_4843)
	.align		4
.L_4843:
        /*7144*/ 	.word	index@($_ZN7cutlass13device_kernelIN5flash19enable_sm80_to_sm89INS1_16FlashAttnBwdSm80INS1_25CollectiveMainloopBwdSm80ILi2ELi2EN4cute5tupleIJNS5_1CILi128EEES8_NS7_ILi64EEEEEENS_10bfloat16_tEfNS_4arch4Sm80ELb1ELb0ELb1ELb0ELb1ELb0ELb0ELb0ELi2ELi4ELi4ELi4ELb0EEENS1_21CollectiveEpilogueBwdISA_SB_SD_Li256ELb0ELb0ELi2EEENS1_25SingleTileBwdLPTSchedulerILb0ELi128ELb1EEEEEEEEEvNT_6ParamsE$_ZZN5flash25CollectiveMainloopBwdSm80ILi2ELi2EN4cute5tupleIJNS1_1CILi128EEES4_NS3_ILi64EEEEEEN7cutlass10bfloat16_tEfNS7_4arch4Sm80ELb1ELb0ELb1ELb0ELb1ELb0ELb0ELb0ELi2ELi4ELi4ELi4ELb0EE3mmaINS_16FlashAttnBwdSm80ISB_NS_21CollectiveEpilogueBwdIS6_S8_SA_Li256ELb0ELb0ELi2EEENS_25SingleTileBwdLPTSchedulerILb0ELi128ELb1EEEE13SharedStorageENS1_6TensorINS1_11ArrayEngineIfLm32EEENS1_6LayoutINS2_IJNS2_IJNS3_ILi2EEESO_EEESO_NS3_ILi4EEEEEENS2_IJNS2_IJNS3_ILi1EEESO_EEESQ_NS3_ILi8EEEEEEEEEEEEbRKNSB_6ParamsERT0_S12_iNS2_IJiiiEEERT_ENKUlvE0_clEv)
        /*7148*/ 	.word	0x00000000


	//----- nvinfo : EIATTR_FRAME_SIZE
	.align		4
.L_4844:
        /*714c*/ 	.byte	0x04, 0x11
        /*714e*/ 	.short	(.L_4846 - .L_4845)
	.align		4
.L_4845:
        /*7150*/ 	.word	index@($_ZN7cutlass13device_kernelIN5flash19enable_sm80_to_sm89INS1_16FlashAttnBwdSm80INS1_25CollectiveMainloopBwdSm80ILi2ELi2EN4cute5tupleIJNS5_1CILi128EEES8_NS7_ILi64EEEEEENS_10bfloat16_tEfNS_4arch4Sm80ELb1ELb0ELb1ELb0ELb1ELb0ELb0ELb0ELi2ELi4ELi4ELi4ELb0EEENS1_21CollectiveEpilogueBwdISA_SB_SD_Li256ELb0ELb0ELi2EEENS1_25SingleTileBwdLPTSchedulerILb0ELi128ELb1EEEEEEEEEvNT_6ParamsE$_ZZN5flash25CollectiveMainloopBwdSm80ILi2ELi2EN4cute5tupleIJNS1_1CILi128EEES4_NS3_ILi64EEEEEEN7cutlass10bfloat16_tEfNS7_4arch4Sm80ELb1ELb0ELb1ELb0ELb1ELb0ELb0ELb0ELi2ELi4ELi4ELi4ELb0EE3mmaINS_16FlashAttnBwdSm80ISB_NS_21CollectiveEpilogueBwdIS6_S8_SA_Li256ELb0ELb0ELi2EEENS_25SingleTileBwdLPTSchedulerILb0ELi128ELb1EEEE13SharedStorageENS1_6TensorINS1_11ArrayEngineIfLm32EEENS1_6LayoutINS2_IJNS2_IJNS3_ILi2EEESO_EEESO_NS3_ILi4EEEEEENS2_IJNS2_IJNS3_ILi1EEESO_EEESQ_NS3_ILi8EEEEEEEEEEEEbRKNSB_6ParamsERT0_S12_iNS2_IJiiiEEERT_ENKUliiE_clEii)
        /*7154*/ 	.word	0x00000000


	//----- nvinfo : EIATTR_FRAME_SIZE
	.align		4
.L_4846:
        /*7158*/ 	.byte	0x04, 0x11
        /*715a*/ 	.short	(.L_4848 - .L_4847)
	.align		4
.L_4847:
        /*715c*/ 	.word	index@($_ZN7cutlass13device_kernelIN5flash19enable_sm80_to_sm89INS1_16FlashAttnBwdSm80INS1_25CollectiveMainloopBwdSm80ILi2ELi2EN4cute5tupleIJNS5_1CILi128EEES8_NS7_ILi64EEEEEENS_10bfloat16_tEfNS_4arch4Sm80ELb1ELb0ELb1ELb0ELb1ELb0ELb0ELb0ELi2ELi4ELi4ELi4ELb0EEENS1_21CollectiveEpilogueBwdISA_SB_SD_Li256ELb0ELb0ELi2EEENS1_25SingleTileBwdLPTSchedulerILb0ELi128ELb1EEEEEEEEEvNT_6ParamsE$_ZZN5flash25CollectiveMainloopBwdSm80ILi2ELi2EN4cute5tupleIJNS1_1CILi128EEES4_NS3_ILi64EEEEEEN7cutlass10bfloat16_tEfNS7_4arch4Sm80ELb1ELb0ELb1ELb0ELb1ELb0ELb0ELb0ELi2ELi4ELi4ELi4ELb0EE3mmaINS_16FlashAttnBwdSm80ISB_NS_21CollectiveEpilogueBwdIS6_S8_SA_Li256ELb0ELb0ELi2EEENS_25SingleTileBwdLPTSchedulerILb0ELi128ELb1EEEE13SharedStorageENS1_6TensorINS1_11ArrayEngineIfLm32EEENS1_6LayoutINS2_IJNS2_IJNS3_ILi2EEESO_EEESO_NS3_ILi4EEEEEENS2_IJNS2_IJNS3_ILi1EEESO_EEESQ_NS3_ILi8EEEEEEEEEEEEbRKNSB_6ParamsERT0_S12_iNS2_IJiiiEEERT_ENKUliiE0_clEii)
        /*7160*/ 	.word	0x00000000


	//----- nvinfo : EIATTR_FRAME_SIZE
	.align		4
.L_4848:
        /*7164*/ 	.byte	0x04, 0x11
        /*7166*/ 	.short	(.L_4850 - .L_4849)
	.align		4
.L_4849:
        /*7168*/ 	.word	index@($_ZN7cutlass13device_kernelIN5flash19enable_sm80_to_sm89INS1_16FlashAttnBwdSm80INS1_25CollectiveMainloopBwdSm80ILi2ELi2EN4cute5tupleIJNS5_1CILi128EEES8_NS7_ILi64EEEEEENS_10bfloat16_tEfNS_4arch4Sm80ELb1ELb0ELb1ELb0ELb1ELb0ELb0ELb0ELi2ELi4ELi4ELi4ELb0EEENS1_21CollectiveEpilogueBwdISA_SB_SD_Li256ELb0ELb0ELi2EEENS1_25SingleTileBwdLPTSchedulerILb0ELi128ELb1EEEEEEEEEvNT_6ParamsE$_ZZN5flash25CollectiveMainloopBwdSm80ILi2ELi2EN4cute5tupleIJNS1_1CILi128EEES4_NS3_ILi64EEEEEEN7cutlass10bfloat16_tEfNS7_4arch4Sm80ELb1ELb0ELb1ELb0ELb1ELb0ELb0ELb0ELi2ELi4ELi4ELi4ELb0EE3mmaINS_16FlashAttnBwdSm80ISB_NS_21CollectiveEpilogueBwdIS6_S8_SA_Li256ELb0ELb0ELi2EEENS_25SingleTileBwdLPTSchedulerILb0ELi128ELb1EEEE13SharedStorageENS1_6TensorINS1_11ArrayEngineIfLm32EEENS1_6LayoutINS2_IJNS2_IJNS3_ILi2EEESO_EEESO_NS3_ILi4EEEEEENS2_IJNS2_IJNS3_ILi1EEESO_EEESQ_NS3_ILi8EEEEEEEEEEEEbRKNSB_6ParamsERT0_S12_iNS2_IJiiiEEERT_ENKUliT_E_clIZSC_ISJ_SX_EbS10_S12_S12_iS13_S15_EUlRS16_iE_EEDaiS16_)
        /*716c*/ 	.word	0x00000000


	//----- nvinfo : EIATTR_FRAME_SIZE
	.align		4
.L_4850:
        /*7170*/ 	.byte	0x04, 0x11
        /*7172*/ 	.short	(.L_4852 - .L_4851)
	.align		4
.L_4851:
        /*7174*/ 	.word	index@($_ZN7cutlass13device_kernelIN5flash19enable_sm80_to_sm89INS1_16FlashAttnBwdSm80INS1_25CollectiveMainloopBwdSm80ILi2ELi2EN4cute5tupleIJNS5_1CILi128EEES8_NS7_ILi64EEEEEENS_10bfloat16_tEfNS_4arch4Sm80ELb1ELb0ELb1ELb0ELb1ELb0ELb0ELb0ELi2ELi4ELi4ELi4ELb0EEENS1_21CollectiveEpilogueBwdISA_SB_SD_Li256ELb0ELb0ELi2EEENS1_25SingleTileBwdLPTSchedulerILb0ELi128ELb1EEEEEEEEEvNT_6ParamsE$_ZZN5flash25CollectiveMainloopBwdSm80ILi2ELi2EN4cute5tupleIJNS1_1CILi128EEES4_NS3_ILi64EEEEEEN7cutlass10bfloat16_tEfNS7_4arch4Sm80ELb1ELb0ELb1ELb0ELb1ELb0ELb0ELb0ELi2ELi4ELi4ELi4ELb0EE3mmaINS_16FlashAttnBwdSm80ISB_NS_21CollectiveEpilogueBwdIS6_S8_SA_Li256ELb0ELb0ELi2EEENS_25SingleTileBwdLPTSchedulerILb0ELi128ELb1EEEE13SharedStorageENS1_6TensorINS1_11ArrayEngineIfLm32EEENS1_6LayoutINS2_IJNS2_IJNS3_ILi2EEESO_EEESO_NS3_ILi4EEEEEENS2_IJNS2_IJNS3_ILi1EEESO_EEESQ_NS3_ILi8EEEEEEEEEEEEbRKNSB_6ParamsERT0_S12_iNS2_IJiiiEEERT_ENKUlRT_iE_clINSK_INSL_IfLm64EEENSN_INS2_IJSP_SO_SU_EEESV_EEEEEEDaS17_i)
        /*7178*/ 	.word	0x00000000


	//----- nvinfo : EIATTR_FRAME_SIZE
	.align		4
.L_4852:
        /*717c*/ 	.byte	0x04, 0x11
        /*717e*/ 	.short	(.L_4854 - .L_4853)
	.align		4
.L_4853:
        /*7180*/ 	.word	index@($_ZN7cutlass13device_kernelIN5flash19enable_sm80_to_sm89INS1_16FlashAttnBwdSm80INS1_25CollectiveMainloopBwdSm80ILi2ELi2EN4cute5tupleIJNS5_1CILi128EEES8_NS7_ILi64EEEEEENS_10bfloat16_tEfNS_4arch4Sm80ELb1ELb0ELb1ELb0ELb1ELb0ELb0ELb0ELi2ELi4ELi4ELi4ELb0EEENS1_21CollectiveEpilogueBwdISA_SB_SD_Li256ELb0ELb0ELi2EEENS1_25SingleTileBwdLPTSchedulerILb0ELi128ELb1EEEEEEEEEvNT_6ParamsE$_ZZN4cuteplIJiiEJiiEEEDaRKNS_15ArithmeticTupleIJDpT_EEERKNS1_IJDpT0_EEEENKUlDpRKT_E_clIJiiEEEDaSF_)
        /*7184*/ 	.word	0x00000000


	//----- nvinfo : EIATTR_FRAME_SIZE
	.align		4
.L_4854:
        /*7188*/ 	.byte	0x04, 0x11
        /*718a*/ 	.short	(.L_4856 - .L_4855)
	.align		4
.L_4855:
        /*718c*/ 	.word	index@($_ZN7cutlass13device_kernelIN5flash19enable_sm80_to_sm89INS1_16FlashAttnBwdSm80INS1_25CollectiveMainloopBwdSm80ILi2ELi2EN4cute5tupleIJNS5_1CILi128EEES8_NS7_ILi64EEEEEENS_10bfloat16_tEfNS_4arch4Sm80ELb1ELb0ELb1ELb0ELb1ELb0ELb0ELb0ELi2ELi4ELi4ELi4ELb0EEENS1_21CollectiveEpilogueBwdISA_SB_SD_Li256ELb0ELb0ELi2EEENS1_25SingleTileBwdLPTSchedulerILb0ELi128ELb1EEEEEEEEEvNT_6ParamsE$_ZZN4cuteplIJiiEJiNS_1CILi0EEEEEEDaRKNS_15ArithmeticTupleIJDpT_EEERKNS3_IJDpT0_EEEENKUlDpRKT_E_clIJiiEEEDaSH_)
        /*7190*/ 	.word	0x00000000


	//----- nvinfo : EIATTR_FRAME_SIZE
	.align		4
.L_4856:
        /*7194*/ 	.byte	0x04, 0x11
        /*7196*/ 	.short	(.L_4858 - .L_4857)
	.align		4
.L_4857:
        /*7198*/ 	.word	index@($_ZN7cutlass13device_kernelIN5flash19enable_sm80_to_sm89INS1_16FlashAttnBwdSm80INS1_25CollectiveMainloopBwdSm80ILi2ELi2EN4cute5tupleIJNS5_1CILi128EEES8_NS7_ILi64EEEEEENS_10bfloat16_tEfNS_4arch4Sm80ELb1ELb0ELb1ELb0ELb1ELb0ELb0ELb0ELi2ELi4ELi4ELi4ELb0EEENS1_21CollectiveEpilogueBwdISA_SB_SD_Li256ELb0ELb0ELi2EEENS1_25SingleTileBwdLPTSchedulerILb0ELi128ELb1EEEEEEEEEvNT_6ParamsE$_ZZN4cuteplIJiiEJNS_1CILi0EEES2_EEEDaRKNS_15ArithmeticTupleIJDpT_EEERKNS3_IJDpT0_EEEENKUlDpRKT_E_clIJiiEEEDaSH_)
        /*719c*/ 	.word	0x00000000


	//----- nvinfo : EIATTR_FRAME_SIZE
	.align		4
.L_4858:
        /*71a0*/ 	.byte	0x04, 0x11
        /*71a2*/ 	.short	(.L_4860 - .L_4859)
	.align		4
.L_4859:
        /*71a4*/ 	.word	index@($_ZN7cutlass13device_kernelIN5flash19enable_sm80_to_sm89INS1_16FlashAttnBwdSm80INS1_25CollectiveMainloopBwdSm80ILi2ELi2EN4cute5tupleIJNS5_1CILi128EEES8_NS7_ILi64EEEEEENS_10bfloat16_tEfNS_4arch4Sm80ELb1ELb0ELb1ELb0ELb1ELb0ELb0ELb0ELi2ELi4ELi4ELi4ELb0EEENS1_21CollectiveEpilogueBwdISA_SB_SD_Li256ELb0ELb0ELi2EEENS1_25SingleTileBwdLPTSchedulerILb0ELi128ELb1EEEEEEEEEvNT_6ParamsE$_ZZN4cuteplIJiEJiEEEDaRKNS_15ArithmeticTupleIJDpT_EEERKNS1_IJDpT0_EEEENKUlDpRKT_E_clIJiEEEDaSF_)
        /*71a8*/ 	.word	0x00000000


	//----- nvinfo : EIATTR_FRAME_SIZE
	.align		4
.L_4860:
        /*71ac*/ 	.byte	0x04, 0x11
        /*71ae*/ 	.short	(.L_4862 - .L_4861)
	.align		4
.L_4861:
        /*71b0*/ 	.word	index@($_ZN7cutlass13device_kernelIN5flash19enable_sm80_to_sm89INS1_16FlashAttnBwdSm80INS1_25CollectiveMainloopBwdSm80ILi2ELi2EN4cute5tupleIJNS5_1CILi128EEES8_NS7_ILi64EEEEEENS_10bfloat16_tEfNS_4arch4Sm80ELb1ELb0ELb1ELb0ELb1ELb0ELb0ELb0ELi2ELi4ELi4ELi4ELb0EEENS1_21CollectiveEpilogueBwdISA_SB_SD_Li256ELb0ELb0ELi2EEENS1_25SingleTileBwdLPTSchedulerILb0ELi128ELb1EEEEEEEEEvNT_6ParamsE$_ZZN4cuteplIJiEJNS_1CILi0EEEiEEEDaRKNS_15ArithmeticTupleIJDpT_EEERKNS3_IJDpT0_EEEENKUlDpRKT_E_clIJiiEEEDaSH_)
        /*71b4*/ 	.word	0x00000000


	//----- nvinfo : EIATTR_FRAME_SIZE
	.align		4
.L_4862:
        /*71b8*/ 	.byte	0x04, 0x11
        /*71ba*/ 	.short	(.L_4864 - .L_4863)
	.align		4
.L_4863:
        /*71bc*/ 	.word	index@($_ZN7cutlass13device_kernelIN5flash19enable_sm80_to_sm89INS1_16FlashAttnBwdSm80INS1_25CollectiveMainloopBwdSm80ILi2ELi2EN4cute5tupleIJNS5_1CILi128EEES8_NS7_ILi64EEEEEENS_10bfloat16_tEfNS_4arch4Sm80ELb1ELb0ELb1ELb0ELb1ELb0ELb0ELb0ELi2ELi4ELi4ELi4ELb0EEENS1_21CollectiveEpilogueBwdISA_SB_SD_Li256ELb0ELb0ELi2EEENS1_25SingleTileBwdLPTSchedulerILb0ELi128ELb1EEEEEEEEEvNT_6ParamsE$_ZZN4cuteplIJiEJNS_1CILi0EEES2_EEEDaRKNS_15ArithmeticTupleIJDpT_EEERKNS3_IJDpT0_EEEENKUlDpRKT_E_clIJiS2_EEEDaSH_)
        /*71c0*/ 	.word	0x00000000


	//----- nvinfo : EIATTR_FRAME_SIZE
	.align		4
.L_4864:
        /*71c4*/ 	.byte	0x04, 0x11
        /*71c6*/ 	.short	(.L_4866 - .L_4865)
	.align		4
.L_4865:
        /*71c8*/ 	.word	index@($_ZN7cutlass13device_kernelIN5flash19enable_sm80_to_sm89INS1_16FlashAttnBwdSm80INS1_25CollectiveMainloopBwdSm80ILi2ELi2EN4cute5tupleIJNS5_1CILi128EEES8_NS7_ILi64EEEEEENS_10bfloat16_tEfNS_4arch4Sm80ELb1ELb0ELb1ELb0ELb1ELb0ELb0ELb0ELi2ELi4ELi4ELi4ELb0EEENS1_21CollectiveEpilogueBwdISA_SB_SD_Li256ELb0ELb0ELi2EEENS1_25SingleTileBwdLPTSchedulerILb0ELi128ELb1EEEEEEEEEvNT_6ParamsE$_ZZN4cuteplIJiEJNS_1CILi0EEEEEEDaRKNS_15ArithmeticTupleIJDpT_EEERKNS3_IJDpT0_EEEENKUlDpRKT_E_clIJiEEEDaSH_)
        /*71cc*/ 	.word	0x00000000


	//----- nvinfo : EIATTR_FRAME_SIZE
	.align		4
.L_4866:
        /*71d0*/ 	.byte	0x04, 0x11
        /*71d2*/ 	.short	(.L_4868 - .L_4867)
	.align		4
.L_4867:
        /*71d4*/ 	.word	index@($_ZN7cutlass13device_kernelIN5flash19enable_sm80_to_sm89INS1_16FlashAttnBwdSm80INS1_25CollectiveMainloopBwdSm80ILi2ELi2EN4cute5tupleIJNS5_1CILi128EEES8_NS7_ILi64EEEEEENS_10bfloat16_tEfNS_4arch4Sm80ELb1ELb0ELb1ELb0ELb1ELb0ELb0ELb0ELi2ELi4ELi4ELi4ELb0EEENS1_21CollectiveEpilogueBwdISA_SB_SD_Li256ELb0ELb0ELi2EEENS1_25SingleTileBwdLPTSchedulerILb0ELi128ELb1EEEEEEEEEvNT_6ParamsE$_ZZN4cuteplIJNS_1CILi0EEEiEJiEEEDaRKNS_15ArithmeticTupleIJDpT_EEERKNS3_IJDpT0_EEEENKUlDpRKT_E_clIJiiEEEDaSH_)
        /*71d8*/ 	.word	0x00000000


	//----- nvinfo : EIATTR_FRAME_SIZE
	.align		4
.L_4868:
        /*71dc*/ 	.byte	0x04, 0x11
        /*71de*/ 	.short	(.L_4870 - .L_4869)
	.align		4
.L_4869:
        /*71e0*/ 	.word	index@($_ZN7cutlass13device_kernelIN5flash19enable_sm80_to_sm89INS1_16FlashAttnBwdSm80INS1_25CollectiveMainloopBwdSm80ILi2ELi2EN4cute5tupleIJNS5_1CILi128EEES8_NS7_ILi64EEEEEENS_10bfloat16_tEfNS_4arch4Sm80ELb1ELb0ELb1ELb0ELb1ELb0ELb0ELb0ELi2ELi4ELi4ELi4ELb0EEENS1_21CollectiveEpilogueBwdISA_SB_SD_Li256ELb0ELb0ELi2EEENS1_25SingleTileBwdLPTSchedulerILb0ELi128ELb1EEEEEEEEEvNT_6ParamsE$_ZZN4cuteplIJNS_1CILi0EEEiEJS2_iEEEDaRKNS_15ArithmeticTupleIJDpT_EEERKNS3_IJDpT0_EEEENKUlDpRKT_E_clIJS2_iEEEDaSH_)
        /*71e4*/ 	.word	0x00000000


	//----- nvinfo : EIATTR_FRAME_SIZE
	.align		4
.L_4870:
        /*71e8*/ 	.byte	0x04, 0x11
        /*71ea*/ 	.short	(.L_4872 - .L_4871)
	.align		4
.L_4871:
        /*71ec*/ 	.word	index@($_ZN7cutlass13device_kernelIN5flash19enable_sm80_to_sm89INS1_16FlashAttnBwdSm80INS1_25CollectiveMainloopBwdSm80ILi2ELi2EN4cute5tupleIJNS5_1CILi128EEES8_NS7_ILi64EEEEEENS_10bfloat16_tEfNS_4arch4Sm80ELb1ELb0ELb1ELb0ELb1ELb0ELb0ELb0ELi2ELi4ELi4ELi4ELb0EEENS1_21CollectiveEpilogueBwdISA_SB_SD_Li256ELb0ELb0ELi2EEENS1_25SingleTileBwdLPTSchedulerILb0ELi128ELb1EEEEEEEEEvNT_6ParamsE$_ZZN4cuteplIJNS_1CILi0EEES2_EJiiEEEDaRKNS_15ArithmeticTupleIJDpT_EEERKNS3_IJDpT0_EEEENKUlDpRKT_E_clIJiiEEEDaSH_)
        /*71f0*/ 	.word	0x00000000


	//----- nvinfo : EIATTR_FRAME_SIZE
	.align		4
.L_4872:
        /*71f4*/ 	.byte	0x04, 0x11
        /*71f6*/ 	.short	(.L_4874 - .L_4873)
	.align		4
.L_4873:
        /*71f8*/ 	.word	index@($_ZN7cutlass13device_kernelIN5flash19enable_sm80_to_sm89INS1_16FlashAttnBwdSm80INS1_25CollectiveMainloopBwdSm80ILi2ELi2EN4cute5tupleIJNS5_1CILi128EEES8_NS7_ILi64EEEEEENS_10bfloat16_tEfNS_4arch4Sm80ELb1ELb0ELb1ELb0ELb1ELb0ELb0ELb0ELi2ELi4ELi4ELi4ELb0EEENS1_21CollectiveEpilogueBwdISA_SB_SD_Li256ELb0ELb0ELi2EEENS1_25SingleTileBwdLPTSchedulerILb0ELi128ELb1EEEEEEEEEvNT_6ParamsE$_ZZN4cuteplIJNS_1CILi0EEES2_EJiS2_EEEDaRKNS_15ArithmeticTupleIJDpT_EEERKNS3_IJDpT0_EEEENKUlDpRKT_E_clIJiS2_EEEDaSH_)
        /*71fc*/ 	.word	0x00000000


	//----- nvinfo : EIATTR_FRAME_SIZE
	.align		4
.L_4874:
        /*7200*/ 	.byte	0x04, 0x11
        /*7202*/ 	.short	(.L_4876 - .L_4875)
	.align		4
.L_4875:
        /*7204*/ 	.word	index@($_ZN7cutlass13device_kernelIN5flash19enable_sm80_to_sm89INS1_16FlashAttnBwdSm80INS1_25CollectiveMainloopBwdSm80ILi2ELi2EN4cute5tupleIJNS5_1CILi128EEES8_NS7_ILi64EEEEEENS_10bfloat16_tEfNS_4arch4Sm80ELb1ELb0ELb1ELb0ELb1ELb0ELb0ELb0ELi2ELi4ELi4ELi4ELb0EEENS1_21CollectiveEpilogueBwdISA_SB_SD_Li256ELb0ELb0ELi2EEENS1_25SingleTileBwdLPTSchedulerILb0ELi128ELb1EEEEEEEEEvNT_6ParamsE$_ZZN4cuteplIJNS_1CILi0EEES2_EJiEEEDaRKNS_15ArithmeticTupleIJDpT_EEERKNS3_IJDpT0_EEEENKUlDpRKT_E_clIJiS2_EEEDaSH_)
        /*7208*/ 	.word	0x00000000


	//----- nvinfo : EIATTR_FRAME_SIZE
	.align		4
.L_4876:
        /*720c*/ 	.byte	0x04, 0x11
        /*720e*/ 	.short	(.L_4878 - .L_4877)
	.align		4
.L_4877:
        /*7210*/ 	.word	index@($_ZN7cutlass13device_kernelIN5flash19enable_sm80_to_sm89INS1_16FlashAttnBwdSm80INS1_25CollectiveMainloopBwdSm80ILi2ELi2EN4cute5tupleIJNS5_1CILi128EEES8_NS7_ILi64EEEEEENS_10bfloat16_tEfNS_4arch4Sm80ELb1ELb0ELb1ELb0ELb1ELb0ELb0ELb0ELi2ELi4ELi4ELi4ELb0EEENS1_21CollectiveEpilogueBwdISA_SB_SD_Li256ELb0ELb0ELi2EEENS1_25SingleTileBwdLPTSchedulerILb0ELi128ELb1EEEEEEEEEvNT_6ParamsE$_ZZN4cuteplIJNS_1CILi0EEES2_EJS2_iEEEDaRKNS_15ArithmeticTupleIJDpT_EEERKNS3_IJDpT0_EEEENKUlDpRKT_E_clIJS2_iEEEDaSH_)
        /*7214*/ 	.word	0x00000000


	//----- nvinfo : EIATTR_FRAME_SIZE
	.align		4
.L_4878:
        /*7218*/ 	.byte	0x04, 0x11
        /*721a*/ 	.short	(.L_4880 - .L_4879)
	.align		4
.L_4879:
        /*721c*/ 	.word	index@($_ZN7cutlass13device_kernelIN5flash19enable_sm80_to_sm89INS1_16FlashAttnBwdSm80INS1_25CollectiveMainloopBwdSm80ILi2ELi2EN4cute5tupleIJNS5_1CILi128EEES8_NS7_ILi64EEEEEENS_10bfloat16_tEfNS_4arch4Sm80ELb1ELb0ELb1ELb0ELb1ELb0ELb0ELb0ELi2ELi4ELi4ELi4ELb0EEENS1_21CollectiveEpilogueBwdISA_SB_SD_Li256ELb0ELb0ELi2EEENS1_25SingleTileBwdLPTSchedulerILb0ELi128ELb1EEEEEEEEEvNT_6ParamsE$_ZZN4cuteplIJNS_1CILi0EEEEJS2_iEEEDaRKNS_15ArithmeticTupleIJDpT_EEERKNS3_IJDpT0_EEEENKUlDpRKT_E_clIJS2_iEEEDaSH_)
        /*7220*/ 	.word	0x00000000


	//----- nvinfo : EIATTR_FRAME_SIZE
	.align		4
.L_4880:
        /*7224*/ 	.byte	0x04, 0x11
        /*7226*/ 	.short	(.L_4882 - .L_4881)
	.align		4
.L_4881:
        /*7228*/ 	.word	index@($_ZN7cutlass13device_kernelIN5flash19enable_sm80_to_sm89INS1_16FlashAttnBwdSm80INS1_25CollectiveMainloopBwdSm80ILi2ELi2EN4cute5tupleIJNS5_1CILi128EEES8_NS7_ILi64EEEEEENS_10bfloat16_tEfNS_4arch4Sm80ELb1ELb0ELb1ELb0ELb1ELb0ELb0ELb0ELi2ELi4ELi4ELi4ELb0EEENS1_21CollectiveEpilogueBwdISA_SB_SD_Li256ELb0ELb0ELi2EEENS1_25SingleTileBwdLPTSchedulerILb0ELi128ELb1EEEEEEEEEvNT_6ParamsE$_ZZN4cute9transformINS_5tupleIJiiiNS_1CILi0EEEEEENS1_IJNS2_ILi32EEENS2_ILi4EEENS2_ILi2EEENS2_ILi1EEEEEENS1_IJS8_S8_S8_S8_EEEZNS_7crd2crdIS4_S9_SA_EEDaRKT_RKT0_RKT1_EUlRKT_RKT0_RKT1_E_EEDaSE_SH_SK_OT2_ENKUlDpSN_E_clIJiiiS3_EEEDaSX_)
        /*722c*/ 	.word	0x00000000


	//----- nvinfo : EIATTR_FRAME_SIZE
	.align		4
.L_4882:
        /*7230*/ 	.byte	0x04, 0x11
        /*7232*/ 	.short	(.L_4884 - .L_4883)
	.align		4
.L_4883:
        /*7234*/ 	.word	index@($_ZN7cutlass13device_kernelIN5flash19enable_sm80_to_sm89INS1_16FlashAttnBwdSm80INS1_25CollectiveMainloopBwdSm80ILi2ELi2EN4cute5tupleIJNS5_1CILi128EEES8_NS7_ILi64EEEEEENS_10bfloat16_tEfNS_4arch4Sm80ELb1ELb0ELb1ELb0ELb1ELb0ELb0ELb0ELi2ELi4ELi4ELi4ELb0EEENS1_21CollectiveEpilogueBwdISA_SB_SD_Li256ELb0ELb0ELi2EEENS1_25SingleTileBwdLPTSchedulerILb0ELi128ELb1EEEEEEEEEvNT_6ParamsE$_ZZN4cute9transformINS_5tupleIJiiNS_1CILi0EEEEEENS1_IJNS1_IJNS2_ILi4EEENS2_ILi8EEEEEES5_NS2_ILi1EEEEEEZNS_7idx2crdIS4_S9_EEDaRKT_RKT0_EUlRKT_RKT0_E_EEDaSD_SG_OT1_ENKUlDpSJ_E_clIJNS1_IJiiEEEiS3_EEEDaSQ_)
        /*7238*/ 	.word	0x00000000


	//----- nvinfo : EIATTR_FRAME_SIZE
	.align		4
.L_4884:
        /*723c*/ 	.byte	0x04, 0x11
        /*723e*/ 	.short	(.L_4886 - .L_4885)
	.align		4
.L_4885:
        /*7240*/ 	.word	index@($_ZN7cutlass13device_kernelIN5flash19enable_sm80_to_sm89INS1_16FlashAttnBwdSm80INS1_25CollectiveMainloopBwdSm80ILi2ELi2EN4cute5tupleIJNS5_1CILi128EEES8_NS7_ILi64EEEEEENS_10bfloat16_tEfNS_4arch4Sm80ELb1ELb0ELb1ELb0ELb1ELb0ELb0ELb0ELi2ELi4ELi4ELi4ELb0EEENS1_21CollectiveEpilogueBwdISA_SB_SD_Li256ELb0ELb0ELi2EEENS1_25SingleTileBwdLPTSchedulerILb0ELi128ELb1EEEEEEEEEvNT_6ParamsE$_ZZN4cute9transformINS_5tupleIJiiNS_1CILi0EEEEEENS1_IJNS1_IJNS2_ILi4EEENS2_ILi8EEEEEENS2_ILi2EEENS2_ILi1EEEEEEZNS_7idx2crdIS4_SA_EEDaRKT_RKT0_EUlRKT_RKT0_E_EEDaSE_SH_OT1_ENKUlDpSK_E_clIJNS1_IJiiEEEiS3_EEEDaSR_)
        /*7244*/ 	.word	0x00000000


	//----- nvinfo : EIATTR_FRAME_SIZE
	.align		4
.L_4886:
        /*7248*/ 	.byte	0x04, 0x11
        /*724a*/ 	.short	(.L_4888 - .L_4887)
	.align		4
.L_4887:
        /*724c*/ 	.word	index@($_ZN7cutlass13device_kernelIN5flash19enable_sm80_to_sm89INS1_16FlashAttnBwdSm80INS1_25CollectiveMainloopBwdSm80ILi2ELi2EN4cute5tupleIJNS5_1CILi128EEES8_NS7_ILi64EEEEEENS_10bfloat16_tEfNS_4arch4Sm80ELb1ELb0ELb1ELb0ELb1ELb0ELb0ELb0ELi2ELi4ELi4ELi4ELb0EEENS1_21CollectiveEpilogueBwdISA_SB_SD_Li256ELb0ELb0ELi2EEENS1_25SingleTileBwdLPTSchedulerILb0ELi128ELb1EEEEEEEEEvNT_6ParamsE$_ZZN4cute9transformINS_5tupleIJNS_1CILi32EEENS2_ILi4EEENS2_ILi2EEENS2_ILi1EEEEEENS1_IJS6_S3_NS2_ILi128EEENS2_ILi0EEEEEEZNS_7idx2crdIiS7_SA_EEDaRKT_RKT0_RKT1_EUlRKT_RKT0_E_EEDaSE_SH_OSI_ENKUlDpSN_E_clIJiiiS9_EEEDaST_)
        /*7250*/ 	.word	0x00000000


	//----- nvinfo : EIATTR_FRAME_SIZE
	.align		4
.L_4888:
        /*7254*/ 	.byte	0x04, 0x11
        /*7256*/ 	.short	(.L_4890 - .L_4889)
	.align		4
.L_4889:
        /*7258*/ 	.word	index@($_ZN7cutlass13device_kernelIN5flash19enable_sm80_to_sm89INS1_16FlashAttnBwdSm80INS1_25CollectiveMainloopBwdSm80ILi2ELi2EN4cute5tupleIJNS5_1CILi128EEES8_NS7_ILi64EEEEEENS_10bfloat16_tEfNS_4arch4Sm80ELb1ELb0ELb1ELb0ELb1ELb0ELb0ELb0ELi2ELi4ELi4ELi4ELb0EEENS1_21CollectiveEpilogueBwdISA_SB_SD_Li256ELb0ELb0ELi2EEENS1_25SingleTileBwdLPTSchedulerILb0ELi128ELb1EEEEEEEEEvNT_6ParamsE$_ZZN4cute9transformINS_15ArithmeticTupleIJiiEEEZNS_14transform_leafIS2_NS_8identityEEEDaRKT_OT0_EUlRKT_E_EEDaS7_S9_ENKUlDpSC_E_clIJiiEEEDaSE_)
        /*725c*/ 	.word	0x00000000


	//----- nvinfo : EIATTR_FRAME_SIZE
	.align		4
.L_4890:
        /*7260*/ 	.byte	0x04, 0x11
        /*7262*/ 	.short	(.L_4892 - .L_4891)
	.align		4
.L_4891:
        /*7264*/ 	.word	index@($_ZN7cutlass13device_kernelIN5flash19enable_sm80_to_sm89INS1_16FlashAttnBwdSm80INS1_25CollectiveMainloopBwdSm80ILi2ELi2EN4cute5tupleIJNS5_1CILi128EEES8_NS7_ILi64EEEEEENS_10bfloat16_tEfNS_4arch4Sm80ELb1ELb0ELb1ELb0ELb1ELb0ELb0ELb0ELi2ELi4ELi4ELi4ELb0EEENS1_21CollectiveEpilogueBwdISA_SB_SD_Li256ELb0ELb0ELi2EEENS1_25SingleTileBwdLPTSchedulerILb0ELi128ELb1EEEEEEEEEvNT_6ParamsE$_ZZN4cute7idx2crdIiNS_5tupleIJNS_1CILi32EEENS2_ILi4EEENS2_ILi2EEENS2_ILi1EEEEEENS1_IJS6_S3_NS2_ILi128EEENS2_ILi0EEEEEEEEDaRKT_RKT0_RKT1_ENKUlRKT_RKT0_E_clIS5_S8_EEDaSM_SP_)
        /*7268*/ 	.word	0x00000000


	//----- nvinfo : EIATTR_FRAME_SIZE
	.align		4
.L_4892:
        /*726c*/ 	.byte	0x04, 0x11
        /*726e*/ 	.short	(.L_4894 - .L_4893)
	.align		4
.L_4893:
        /*7270*/ 	.word	index@($_ZN7cutlass13device_kernelIN5flash19enable_sm80_to_sm89INS1_16FlashAttnBwdSm80INS1_25CollectiveMainloopBwdSm80ILi2ELi2EN4cute5tupleIJNS5_1CILi128EEES8_NS7_ILi64EEEEEENS_10bfloat16_tEfNS_4arch4Sm80ELb1ELb0ELb1ELb0ELb1ELb0ELb0ELb0ELi2ELi4ELi4ELi4ELb0EEENS1_21CollectiveEpilogueBwdISA_SB_SD_Li256ELb0ELb0ELi2EEENS1_25SingleTileBwdLPTSchedulerILb0ELi128ELb1EEEEEEEEEvNT_6ParamsE$_ZZN4cute7idx2crdIiNS_5tupleIJNS_1CILi32EEENS2_ILi4EEENS2_ILi2EEENS2_ILi1EEEEEENS1_IJS6_S3_NS2_ILi128EEENS2_ILi0EEEEEEEEDaRKT_RKT0_RKT1_ENKUlRKT_RKT0_E_clIS4_S3_EEDaSM_SP_)
        /*7274*/ 	.word	0x00000000


	//----- nvinfo : EIATTR_FRAME_SIZE
	.align		4
.L_4894:
        /*7278*/ 	.byte	0x04, 0x11
        /*727a*/ 	.short	(.L_4896 - .L_4895)
	.align		4
.L_4895:
        /*727c*/ 	.word	index@($_ZN7cutlass13device_kernelIN5flash19enable_sm80_to_sm89INS1_16FlashAttnBwdSm80INS1_25CollectiveMainloopBwdSm80ILi2ELi2EN4cute5tupleIJNS5_1CILi128EEES8_NS7_ILi64EEEEEENS_10bfloat16_tEfNS_4arch4Sm80ELb1ELb0ELb1ELb0ELb1ELb0ELb0ELb0ELi2ELi4ELi4ELi4ELb0EEENS1_21CollectiveEpilogueBwdISA_SB_SD_Li256ELb0ELb0ELi2EEENS1_25SingleTileBwdLPTSchedulerILb0ELi128ELb1EEEEEEEEEvNT_6ParamsE$_ZZN4cute7idx2crdIiNS_5tupleIJNS_1CILi32EEENS2_ILi4EEENS2_ILi2EEENS2_ILi1EEEEEENS1_IJS6_S3_NS2_ILi128EEENS2_ILi0EEEEEEEEDaRKT_RKT0_RKT1_ENKUlRKT_RKT0_E_clIS3_S6_EEDaSM_SP_)
        /*7280*/ 	.word	0x00000000


	//----- nvinfo : EIATTR_FRAME_SIZE
	.align		4
.L_4896:
        /*7284*/ 	.byte	0x04, 0x11
        /*7286*/ 	.short	(.L_4898 - .L_4897)
	.align		4
.L_4897:
        /*7288*/ 	.word	index@($_ZN7cutlass13device_kernelIN5flash19enable_sm80_to_sm89INS1_16FlashAttnBwdSm80INS1_25CollectiveMainloopBwdSm80ILi2ELi2EN4cute5tupleIJNS5_1CILi128EEES8_NS7_ILi64EEEEEENS_10bfloat16_tEfNS_4arch4Sm80ELb1ELb0ELb1ELb0ELb1ELb0ELb0ELb0ELi2ELi4ELi4ELi4ELb0EEENS1_21CollectiveEpilogueBwdISA_SB_SD_Li256ELb0ELb0ELi2EEENS1_25SingleTileBwdLPTSchedulerILb0ELi128ELb1EEEEEEEEEvNT_6ParamsE$_ZZN4cute7idx2crdINS_5tupleIJiiNS_1CILi0EEEEEENS1_IJNS1_IJNS2_ILi4EEENS2_ILi8EEEEEES5_NS2_ILi1EEEEEEEEDaRKT_RKT0_ENKUlRKT_RKT0_E_clIiS7_EEDaSI_SL_)
        /*728c*/ 	.word	0x00000000


	//----- nvinfo : EIATTR_FRAME_SIZE
	.align		4
.L_4898:
        /*7290*/ 	.byte	0x04, 0x11
        /*7292*/ 	.short	(.L_4900 - .L_4899)
	.align		4
.L_4899:
        /*7294*/ 	.word	index@($_ZN7cutlass13device_kernelIN5flash19enable_sm80_to_sm89INS1_16FlashAttnBwdSm80INS1_25CollectiveMainloopBwdSm80ILi2ELi2EN4cute5tupleIJNS5_1CILi128EEES8_NS7_ILi64EEEEEENS_10bfloat16_tEfNS_4arch4Sm80ELb1ELb0ELb1ELb0ELb1ELb0ELb0ELb0ELi2ELi4ELi4ELi4ELb0EEENS1_21CollectiveEpilogueBwdISA_SB_SD_Li256ELb0ELb0ELi2EEENS1_25SingleTileBwdLPTSchedulerILb0ELi128ELb1EEEEEEEEEvNT_6ParamsE$_ZZN4cute7idx2crdINS_5tupleIJiiNS_1CILi0EEEEEENS1_IJNS1_IJNS2_ILi4EEENS2_ILi8EEEEEES5_NS2_ILi1EEEEEEEEDaRKT_RKT0_ENKUlRKT_RKT0_E_clIiS5_EEDaSI_SL_)
        /*7298*/ 	.word	0x00000000


	//----- nvinfo : EIATTR_FRAME_SIZE
	.align		4
.L_4900:
        /*729c*/ 	.byte	0x04, 0x11
        /*729e*/ 	.short	(.L_4902 - .L_4901)
	.align		4
.L_4901:
        /*72a0*/ 	.word	index@($_ZN7cutlass13device_kernelIN5flash19enable_sm80_to_sm89INS1_16FlashAttnBwdSm80INS1_25CollectiveMainloopBwdSm80ILi2ELi2EN4cute5tupleIJNS5_1CILi128EEES8_NS7_ILi64EEEEEENS_10bfloat16_tEfNS_4arch4Sm80ELb1ELb0ELb1ELb0ELb1ELb0ELb0ELb0ELi2ELi4ELi4ELi4ELb0EEENS1_21CollectiveEpilogueBwdISA_SB_SD_Li256ELb0ELb0ELi2EEENS1_25SingleTileBwdLPTSchedulerILb0ELi128ELb1EEEEEEEEEvNT_6ParamsE$_ZZN4cute7idx2crdINS_5tupleIJiiNS_1CILi0EEEEEENS1_IJNS1_IJNS2_ILi4EEENS2_ILi8EEEEEENS2_ILi2EEENS2_ILi1EEEEEEEEDaRKT_RKT0_ENKUlRKT_RKT0_E_clIiS8_EEDaSJ_SM_)
        /*72a4*/ 	.word	0x00000000


	//----- nvinfo : EIATTR_FRAME_SIZE
	.align		4
.L_4902:
        /*72a8*/ 	.byte	0x04, 0x11
        /*72aa*/ 	.short	(.L_4904 - .L_4903)
	.align		4
.L_4903:
        /*72ac*/ 	.word	index@($_ZN7cutlass13device_kernelIN5flash19enable_sm80_to_sm89INS1_16FlashAttnBwdSm80INS1_25CollectiveMainloopBwdSm80ILi2ELi2EN4cute5tupleIJNS5_1CILi128EEES8_NS7_ILi64EEEEEENS_10bfloat16_tEfNS_4arch4Sm80ELb1ELb0ELb1ELb0ELb1ELb0ELb0ELb0ELi2ELi4ELi4ELi4ELb0EEENS1_21CollectiveEpilogueBwdISA_SB_SD_Li256ELb0ELb0ELi2EEENS1_25SingleTileBwdLPTSchedulerILb0ELi128ELb1EEEEEEEEEvNT_6ParamsE$_ZZN4cute7idx2crdINS_5tupleIJiiNS_1CILi0EEEEEENS1_IJNS1_IJNS2_ILi4EEENS2_ILi8EEEEEENS2_ILi2EEENS2_ILi1EEEEEEEEDaRKT_RKT0_ENKUlRKT_RKT0_E_clIiS7_EEDaSJ_SM_)
        /*72b0*/ 	.word	0x00000000


	//----- nvinfo : EIATTR_FRAME_SIZE
	.align		4
.L_4904:
        /*72b4*/ 	.byte	0x04, 0x11
        /*72b6*/ 	.short	(.L_4906 - .L_4905)
	.align		4
.L_4905:
        /*72b8*/ 	.word	index@($_ZN7cutlass13device_kernelIN5flash19enable_sm80_to_sm89INS1_16FlashAttnBwdSm80INS1_25CollectiveMainloopBwdSm80ILi2ELi2EN4cute5tupleIJNS5_1CILi128EEES8_NS7_ILi64EEEEEENS_10bfloat16_tEfNS_4arch4Sm80ELb1ELb0ELb1ELb0ELb1ELb0ELb0ELb0ELi2ELi4ELi4ELi4ELb0EEENS1_21CollectiveEpilogueBwdISA_SB_SD_Li256ELb0ELb0ELi2EEENS1_25SingleTileBwdLPTSchedulerILb0ELi128ELb1EEEEEEEEEvNT_6ParamsE$_ZZN4cute7flattenINS_5tupleIJNS_1CILi1EEENS1_IJiiiEEENS2_ILi64EEENS1_IJNS2_ILi72EEENS2_ILi144EEENS2_ILi288EEEEEENS2_ILi512EEEEEEEEDaRKT_ENKUlRKT_E_clIS4_EEDaSH_)
        /*72bc*/ 	.word	0x00000000


	//----- nvinfo : EIATTR_FRAME_SIZE
	.align		4
.L_4906:
        /*72c0*/ 	.byte	0x04, 0x11
        /*72c2*/ 	.short	(.L_4908 - .L_4907)
	.align		4
.L_4907:
        /*72c4*/ 	.word	index@($_ZN7cutlass13device_kernelIN5flash19enable_sm80_to_sm89INS1_16FlashAttnBwdSm80INS1_25CollectiveMainloopBwdSm80ILi2ELi2EN4cute5tupleIJNS5_1CILi128EEES8_NS7_ILi64EEEEEENS_10bfloat16_tEfNS_4arch4Sm80ELb1ELb0ELb1ELb0ELb1ELb0ELb0ELb0ELi2ELi4ELi4ELi4ELb0EEENS1_21CollectiveEpilogueBwdISA_SB_SD_Li256ELb0ELb0ELi2EEENS1_25SingleTileBwdLPTSchedulerILb0ELi128ELb1EEEEEEEEEvNT_6ParamsE$_ZZN4cute7flattenINS_5tupleIJNS_1CILi1EEENS1_IJNS2_ILi8EEEiiEEENS2_ILi64EEENS1_IJiNS2_ILi144EEENS2_ILi288EEEEEENS2_ILi512EEEEEEEEDaRKT_ENKUlRKT_E_clIS9_EEDaSH_)
        /*72c8*/ 	.word	0x00000000


	//----- nvinfo : EIATTR_FRAME_SIZE
	.align		4
.L_4908:
        /*72cc*/ 	.byte	0x04, 0x11
        /*72ce*/ 	.short	(.L_4910 - .L_4909)
	.align		4
.L_4909:
        /*72d0*/ 	.word	index@($_ZN7cutlass13device_kernelIN5flash19enable_sm80_to_sm89INS1_16FlashAttnBwdSm80INS1_25CollectiveMainloopBwdSm80ILi2ELi2EN4cute5tupleIJNS5_1CILi128EEES8_NS7_ILi64EEEEEENS_10bfloat16_tEfNS_4arch4Sm80ELb1ELb0ELb1ELb0ELb1ELb0ELb0ELb0ELi2ELi4ELi4ELi4ELb0EEENS1_21CollectiveEpilogueBwdISA_SB_SD_Li256ELb0ELb0ELi2EEENS1_25SingleTileBwdLPTSchedulerILb0ELi128ELb1EEEEEEEEEvNT_6ParamsE$_ZZN4cute7flattenINS_5tupleIJNS_1CILi1EEENS1_IJNS2_ILi8EEEiiEEENS2_ILi64EEENS1_IJiNS2_ILi144EEENS2_ILi288EEEEEENS2_ILi512EEEEEEEEDaRKT_ENKUlRKT_E_clIS5_EEDaSH_)
        /*72d4*/ 	.word	0x00000000


	//----- nvinfo : EIATTR_FRAME_SIZE
	.align		4
.L_4910:
        /*72d8*/ 	.byte	0x04, 0x11
        /*72da*/ 	.short	(.L_4912 - .L_4911)
	.align		4
.L_4911:
        /*72dc*/ 	.word	index@($_ZN7cutlass13device_kernelIN5flash19enable_sm80_to_sm89INS1_16FlashAttnBwdSm80INS1_25CollectiveMainloopBwdSm80ILi2ELi2EN4cute5tupleIJNS5_1CILi128EEES8_NS7_ILi64EEEEEENS_10bfloat16_tEfNS_4arch4Sm80ELb1ELb0ELb1ELb0ELb1ELb0ELb0ELb0ELi2ELi4ELi4ELi4ELb0EEENS1_21CollectiveEpilogueBwdISA_SB_SD_Li256ELb0ELb0ELi2EEENS1_25SingleTileBwdLPTSchedulerILb0ELi128ELb1EEEEEEEEEvNT_6ParamsE$_ZZN4cute7flattenINS_5tupleIJNS1_IJNS_1CILi0EEENS1_IJNS2_ILi1EEENS2_ILi512EEEiEEEEEENS2_ILi4096EEENS1_IJiNS2_ILi8192EEEEEEEEEEEDaRKT_ENKUlRKT_E_clISA_EEDaSH_)
        /*72e0*/ 	.word	0x00000000


	//----- nvinfo : EIATTR_FRAME_SIZE
	.align		4
.L_4912:
        /*72e4*/ 	.byte	0x04, 0x11
        /*72e6*/ 	.short	(.L_4914 - .L_4913)
	.align		4
.L_4913:
        /*72e8*/ 	.word	index@($_ZN7cutlass13device_kernelIN5flash19enable_sm80_to_sm89INS1_16FlashAttnBwdSm80INS1_25CollectiveMainloopBwdSm80ILi2ELi2EN4cute5tupleIJNS5_1CILi128EEES8_NS7_ILi64EEEEEENS_10bfloat16_tEfNS_4arch4Sm80ELb1ELb0ELb1ELb0ELb1ELb0ELb0ELb0ELi2ELi4ELi4ELi4ELb0EEENS1_21CollectiveEpilogueBwdISA_SB_SD_Li256ELb0ELb0ELi2EEENS1_25SingleTileBwdLPTSchedulerILb0ELi128ELb1EEEEEEEEEvNT_6ParamsE$_ZZN4cute7flattenINS_5tupleIJNS1_IJNS_1CILi0EEENS1_IJNS2_ILi1EEENS2_ILi512EEEiEEEEEENS2_ILi4096EEENS1_IJiNS2_ILi8192EEEEEEEEEEEDaRKT_ENKUlRKT_E_clIS7_EEDaSH_)
        /*72ec*/ 	.word	0x00000000


	//----- nvinfo : EIATTR_FRAME_SIZE
	.align		4
.L_4914:
        /*72f0*/ 	.byte	0x04, 0x11
        /*72f2*/ 	.short	(.L_4916 - .L_4915)
	.align		4
.L_4915:
        /*72f4*/ 	.word	index@($_ZN7cutlass13device_kernelIN5flash19enable_sm80_to_sm89INS1_16FlashAttnBwdSm80INS1_25CollectiveMainloopBwdSm80ILi2ELi2EN4cute5tupleIJNS5_1CILi128EEES8_NS7_ILi64EEEEEENS_10bfloat16_tEfNS_4arch4Sm80ELb1ELb0ELb1ELb0ELb1ELb0ELb0ELb0ELi2ELi4ELi4ELi4ELb0EEENS1_21CollectiveEpilogueBwdISA_SB_SD_Li256ELb0ELb0ELi2EEENS1_25SingleTileBwdLPTSchedulerILb0ELi128ELb1EEEEEEEEEvNT_6ParamsE$_ZZN4cute7crd2crdINS_5tupleIJiiiNS_1CILi0EEEEEENS1_IJNS2_ILi32EEENS2_ILi4EEENS2_ILi2EEENS2_ILi1EEEEEENS1_IJS8_S8_S8_S8_EEEEEDaRKT_RKT0_RKT1_ENKUlRKT_RKT0_RKT1_E_clIiS7_S8_EEDaSM_SP_SS_)
        /*72f8*/ 	.word	0x00000000


	//----- nvinfo : EIATTR_FRAME_SIZE
	.align		4
.L_4916:
        /*72fc*/ 	.byte	0x04, 0x11
        /*72fe*/ 	.short	(.L_4918 - .L_4917)
	.align		4
.L_4917:
        /*7300*/ 	.word	index@($_ZN7cutlass13device_kernelIN5flash19enable_sm80_to_sm89INS1_16FlashAttnBwdSm80INS1_25CollectiveMainloopBwdSm80ILi2ELi2EN4cute5tupleIJNS5_1CILi128EEES8_NS7_ILi64EEEEEENS_10bfloat16_tEfNS_4arch4Sm80ELb1ELb0ELb1ELb0ELb1ELb0ELb0ELb0ELi2ELi4ELi4ELi4ELb0EEENS1_21CollectiveEpilogueBwdISA_SB_SD_Li256ELb0ELb0ELi2EEENS1_25SingleTileBwdLPTSchedulerILb0ELi128ELb1EEEEEEEEEvNT_6ParamsE$_ZZN4cute7crd2crdINS_5tupleIJiiiNS_1CILi0EEEEEENS1_IJNS2_ILi32EEENS2_ILi4EEENS2_ILi2EEENS2_ILi1EEEEEENS1_IJS8_S8_S8_S8_EEEEEDaRKT_RKT0_RKT1_ENKUlRKT_RKT0_RKT1_E_clIiS6_S8_EEDaSM_SP_SS_)
        /*7304*/ 	.word	0x00000000


	//----- nvinfo : EIATTR_FRAME_SIZE
	.align		4
.L_4918:
        /*7308*/ 	.byte	0x04, 0x11
        /*730a*/ 	.short	(.L_4920 - .L_4919)
	.align		4
.L_4919:
        /*730c*/ 	.word	index@($_ZN7cutlass13device_kernelIN5flash19enable_sm80_to_sm89INS1_16FlashAttnBwdSm80INS1_25CollectiveMainloopBwdSm80ILi2ELi2EN4cute5tupleIJNS5_1CILi128EEES8_NS7_ILi64EEEEEENS_10bfloat16_tEfNS_4arch4Sm80ELb1ELb0ELb1ELb0ELb1ELb0ELb0ELb0ELi2ELi4ELi4ELi4ELb0EEENS1_21CollectiveEpilogueBwdISA_SB_SD_Li256ELb0ELb0ELi2EEENS1_25SingleTileBwdLPTSchedulerILb0ELi128ELb1EEEEEEEEEvNT_6ParamsE$_ZZN4cute7crd2crdINS_5tupleIJiiiNS_1CILi0EEEEEENS1_IJNS2_ILi32EEENS2_ILi4EEENS2_ILi2EEENS2_ILi1EEEEEENS1_IJS8_S8_S8_S8_EEEEEDaRKT_RKT0_RKT1_ENKUlRKT_RKT0_RKT1_E_clIiS5_S8_EEDaSM_SP_SS_)
        /*7310*/ 	.word	0x00000000


	//----- nvinfo : EIATTR_FRAME_SIZE
	.align		4
.L_4920:
        /*7314*/ 	.byte	0x04, 0x11
        /*7316*/ 	.short	(.L_4922 - .L_4921)
	.align		4
.L_4921:
        /*7318*/ 	.word	index@($_ZN7cutlass13device_kernelIN5flash19enable_sm80_to_sm89INS1_16FlashAttnBwdSm80INS1_25CollectiveMainloopBwdSm80ILi2ELi2EN4cute5tupleIJNS5_1CILi128EEES8_NS7_ILi64EEEEEENS_10bfloat16_tEfNS_4arch4Sm80ELb1ELb0ELb1ELb0ELb1ELb0ELb0ELb0ELi2ELi4ELi4ELi4ELb0EEENS1_21CollectiveEpilogueBwdISA_SB_SD_Li256ELb0ELb0ELi2EEENS1_25SingleTileBwdLPTSchedulerILb0ELi128ELb1EEEEEEEEEvNT_6ParamsE$_ZZN4cute6upcastILi2ENS_5tupleIJNS_1CILi2EEES3_S3_EEENS1_IJNS2_ILi1EEENS2_ILi512EEEiEEEEEDaRKT0_RKT1_ENKUlRKT_RKT0_E_clIS3_iEEDaSG_SJ_)
        /*731c*/ 	.word	0x00000000


	//----- nvinfo : EIATTR_FRAME_SIZE
	.align		4
.L_4922:
        /*7320*/ 	.byte	0x04, 0x11
        /*7322*/ 	.short	(.L_4924 - .L_4923)
	.align		4
.L_4923:
        /*7324*/ 	.word	index@($_ZN7cutlass13device_kernelIN5flash19enable_sm80_to_sm89INS1_16FlashAttnBwdSm80INS1_25CollectiveMainloopBwdSm80ILi2ELi2EN4cute5tupleIJNS5_1CILi128EEES8_NS7_ILi64EEEEEENS_10bfloat16_tEfNS_4arch4Sm80ELb1ELb0ELb1ELb0ELb1ELb0ELb0ELb0ELi2ELi4ELi4ELi4ELb0EEENS1_21CollectiveEpilogueBwdISA_SB_SD_Li256ELb0ELb0ELi2EEENS1_25SingleTileBwdLPTSchedulerILb0ELi128ELb1EEEEEEEEEvNT_6ParamsE$_ZZN4cute6upcastILi2ENS_5tupleIJNS_1CILi2EEES3_EEENS1_IJiNS2_ILi8192EEEEEEEEDaRKT0_RKT1_ENKUlRKT_RKT0_E_clIS3_iEEDaSF_SI_)
        /*7328*/ 	.word	0x00000000


	//----- nvinfo : EIATTR_FRAME_SIZE
	.align		4
.L_4924:
        /*732c*/ 	.byte	0x04, 0x11
        /*732e*/ 	.short	(.L_4926 - .L_4925)
	.align		4
.L_4925:
        /*7330*/ 	.word	index@($_ZN7cutlass13device_kernelIN5flash19enable_sm80_to_sm89INS1_16FlashAttnBwdSm80INS1_25CollectiveMainloopBwdSm80ILi2ELi2EN4cute5tupleIJNS5_1CILi128EEES8_NS7_ILi64EEEEEENS_10bfloat16_tEfNS_4arch4Sm80ELb1ELb0ELb1ELb0ELb1ELb0ELb0ELb0ELi2ELi4ELi4ELi4ELb0EEENS1_21CollectiveEpilogueBwdISA_SB_SD_Li256ELb0ELb0ELi2EEENS1_25SingleTileBwdLPTSchedulerILb0ELi128ELb1EEEEEEEEEvNT_6ParamsE$_ZZN4cute6upcastILi2ENS_5tupleIJNS_1CILi1EEENS1_IJNS2_ILi2EEES4_S4_EEEEEENS1_IJNS2_ILi0EEENS1_IJS3_NS2_ILi512EEEiEEEEEEEEDaRKT0_RKT1_ENKUlRKT_RKT0_E_clIS5_S9_EEDaSJ_SM_)
        /*7334*/ 	.word	0x00000000


	//----- nvinfo : EIATTR_FRAME_SIZE
	.align		4
.L_4926:
        /*7338*/ 	.byte	0x04, 0x11
        /*733a*/ 	.short	(.L_4928 - .L_4927)
	.align		4
.L_4927:
        /*733c*/ 	.word	index@($_ZN7cutlass13device_kernelIN5flash19enable_sm80_to_sm89INS1_16FlashAttnBwdSm80INS1_25CollectiveMainloopBwdSm80ILi2ELi2EN4cute5tupleIJNS5_1CILi128EEES8_NS7_ILi64EEEEEENS_10bfloat16_tEfNS_4arch4Sm80ELb1ELb0ELb1ELb0ELb1ELb0ELb0ELb0ELi2ELi4ELi4ELi4ELb0EEENS1_21CollectiveEpilogueBwdISA_SB_SD_Li256ELb0ELb0ELi2EEENS1_25SingleTileBwdLPTSchedulerILb0ELi128ELb1EEEEEEEEEvNT_6ParamsE$_ZZN4cute6upcastILi2ENS_5tupleIJNS1_IJNS_1CILi1EEENS1_IJNS2_ILi2EEES4_S4_EEEEEES4_NS1_IJS4_S4_EEEEEENS1_IJNS1_IJNS2_ILi0EEENS1_IJS3_NS2_ILi512EEEiEEEEEENS2_ILi4096EEENS1_IJiNS2_ILi8192EEEEEEEEEEEDaRKT0_RKT1_ENKUlRKT_RKT0_E_clIS7_SF_EEDaSP_SS_)
        /*7340*/ 	.word	0x00000000


	//----- nvinfo : EIATTR_FRAME_SIZE
	.align		4
.L_4928:
        /*7344*/ 	.byte	0x04, 0x11
        /*7346*/ 	.short	(.L_4930 - .L_4929)
	.align		4
.L_4929:
        /*7348*/ 	.word	index@($_ZN7cutlass13device_kernelIN5flash19enable_sm80_to_sm89INS1_16FlashAttnBwdSm80INS1_25CollectiveMainloopBwdSm80ILi2ELi2EN4cute5tupleIJNS5_1CILi128EEES8_NS7_ILi64EEEEEENS_10bfloat16_tEfNS_4arch4Sm80ELb1ELb0ELb1ELb0ELb1ELb0ELb0ELb0ELi2ELi4ELi4ELi4ELb0EEENS1_21CollectiveEpilogueBwdISA_SB_SD_Li256ELb0ELb0ELi2EEENS1_25SingleTileBwdLPTSchedulerILb0ELi128ELb1EEEEEEEEEvNT_6ParamsE$_ZZN4cute6upcastILi2ENS_5tupleIJNS1_IJNS_1CILi1EEENS1_IJNS2_ILi2EEES4_S4_EEEEEES4_NS1_IJS4_S4_EEEEEENS1_IJNS1_IJNS2_ILi0EEENS1_IJS3_NS2_ILi512EEEiEEEEEENS2_ILi4096EEENS1_IJiNS2_ILi8192EEEEEEEEEEEDaRKT0_RKT1_ENKUlRKT_RKT0_E_clIS6_SC_EEDaSP_SS_)
        /*734c*/ 	.word	0x00000000


	//----- nvinfo : EIATTR_FRAME_SIZE
	.align		4
.L_4930:
        /*7350*/ 	.byte	0x04, 0x11
        /*7352*/ 	.short	(.L_4932 - .L_4931)
	.align		4
.L_4931:
        /*7354*/ 	.word	index@($_ZN7cutlass13device_kernelIN5flash19enable_sm80_to_sm89INS1_16FlashAttnBwdSm80INS1_25CollectiveMainloopBwdSm80ILi2ELi2EN4cute5tupleIJNS5_1CILi128EEES8_NS7_ILi64EEEEEENS_10bfloat16_tEfNS_4arch4Sm80ELb1ELb0ELb1ELb0ELb1ELb0ELb0ELb0ELi2ELi4ELi4ELi4ELb0EEENS1_21CollectiveEpilogueBwdISA_SB_SD_Li256ELb0ELb0ELi2EEENS1_25SingleTileBwdLPTSchedulerILb0ELi128ELb1EEEEEEEEEvNT_6ParamsE$_ZZN4cute6detail9lift_diceINS_5tupleIJiNS_1CILi0EEEEEES5_EEDaRKT_RKT0_ENKUlRKT_RKT0_E_clIiiEEDaSE_SH_)
        /*7358*/ 	.word	0x00000000


	//----- nvinfo : EIATTR_FRAME_SIZE
	.align		4
.L_4932:
        /*735c*/ 	.byte	0x04, 0x11
        /*735e*/ 	.short	(.L_4934 - .L_4933)
	.align		4
.L_4933:
        /*7360*/ 	.word	index@($_ZN7cutlass13device_kernelIN5flash19enable_sm80_to_sm89INS1_16FlashAttnBwdSm80INS1_25CollectiveMainloopBwdSm80ILi2ELi2EN4cute5tupleIJNS5_1CILi128EEES8_NS7_ILi64EEEEEENS_10bfloat16_tEfNS_4arch4Sm80ELb1ELb0ELb1ELb0ELb1ELb0ELb0ELb0ELi2ELi4ELi4ELi4ELb0EEENS1_21CollectiveEpilogueBwdISA_SB_SD_Li256ELb0ELb0ELi2EEENS1_25SingleTileBwdLPTSchedulerILb0ELi128ELb1EEEEEEEEEvNT_6ParamsE$_ZZN4cute6detail9lift_diceINS_5tupleIJiNS2_IJiNS_1CILi0EEEEEEEEES6_EEDaRKT_RKT0_ENKUlRKT_RKT0_E_clIiiEEDaSF_SI_)
        /*7364*/ 	.word	0x00000000


	//----- nvinfo : EIATTR_FRAME_SIZE
	.align		4
.L_4934:
        /*7368*/ 	.byte	0x04, 0x11
        /*736a*/ 	.short	(.L_4936 - .L_4935)
	.align		4
.L_4935:
        /*736c*/ 	.word	index@($_ZN7cutlass13device_kernelIN5flash19enable_sm80_to_sm89INS1_16FlashAttnBwdSm80INS1_25CollectiveMainloopBwdSm80ILi2ELi2EN4cute5tupleIJNS5_1CILi128EEES8_NS7_ILi64EEEEEENS_10bfloat16_tEfNS_4arch4Sm80ELb1ELb0ELb1ELb0ELb1ELb0ELb0ELb0ELi2ELi4ELi4ELi4ELb0EEENS1_21CollectiveEpilogueBwdISA_SB_SD_Li256ELb0ELb0ELi2EEENS1_25SingleTileBwdLPTSchedulerILb0ELi128ELb1EEEEEEEEEvNT_6ParamsE$_ZZN4cute6detail9lift_diceINS_5tupleIJiNS2_IJiNS_1CILi0EEEEEEEEES6_EEDaRKT_RKT0_ENKUlRKT_RKT0_E_clIS5_S5_EEDaSF_SI_)
        /*7370*/ 	.word	0x00000000


	//----- nvinfo : EIATTR_FRAME_SIZE
	.align		4
.L_4936:
        /*7374*/ 	.byte	0x04, 0x11
        /*7376*/ 	.short	(.L_4938 - .L_4937)
	.align		4
.L_4937:
        /*7378*/ 	.word	index@($_ZN7cutlass13device_kernelIN5flash19enable_sm80_to_sm89INS1_16FlashAttnBwdSm80INS1_25CollectiveMainloopBwdSm80ILi2ELi2EN4cute5tupleIJNS5_1CILi128EEES8_NS7_ILi64EEEEEENS_10bfloat16_tEfNS_4arch4Sm80ELb1ELb0ELb1ELb0ELb1ELb0ELb0ELb0ELi2ELi4ELi4ELi4ELb0EEENS1_21CollectiveEpilogueBwdISA_SB_SD_Li256ELb0ELb0ELi2EEENS1_25SingleTileBwdLPTSchedulerILb0ELi128ELb1EEEEEEEEEvNT_6ParamsE$_ZZN4cute6detail16composition_implINS_5tupleIJNS_1CILi8EEENS3_ILi2EEES5_S5_S4_S5_EEENS2_IJNS3_ILi1EEEiiiNS3_ILi72EEENS3_ILi512EEEEEES5_S4_EEDaRKT_RKT0_RKT1_RKT2_ENKUlRKT_T0_E_clINS2_IJNS2_IJS5_EEENS2_IJiEEES7_S7_EEENS_17integral_constantIiLi4EEEEEDaSP_SQ_)
        /*737c*/ 	.word	0x00000000


	//----- nvinfo : EIATTR_FRAME_SIZE
	.align		4
.L_4938:
        /*7380*/ 	.byte	0x04, 0x11
        /*7382*/ 	.short	(.L_4940 - .L_4939)
	.align		4
.L_4939:
        /*7384*/ 	.word	index@($_ZN7cutlass13device_kernelIN5flash19enable_sm80_to_sm89INS1_16FlashAttnBwdSm80INS1_25CollectiveMainloopBwdSm80ILi2ELi2EN4cute5tupleIJNS5_1CILi128EEES8_NS7_ILi64EEEEEENS_10bfloat16_tEfNS_4arch4Sm80ELb1ELb0ELb1ELb0ELb1ELb0ELb0ELb0ELi2ELi4ELi4ELi4ELb0EEENS1_21CollectiveEpilogueBwdISA_SB_SD_Li256ELb0ELb0ELi2EEENS1_25SingleTileBwdLPTSchedulerILb0ELi128ELb1EEEEEEEEEvNT_6ParamsE$_ZZN4cute6detail16composition_implINS_5tupleIJNS_1CILi8EEENS3_ILi2EEES5_S5_S4_S5_EEENS2_IJNS3_ILi1EEEiiiNS3_ILi72EEENS3_ILi512EEEEEES5_S4_EEDaRKT_RKT0_RKT1_RKT2_ENKUlRKT_T0_E_clINS2_IJNS2_IJS5_EEENS2_IJiEEES7_S7_EEENS_17integral_constantIiLi3EEEEEDaSP_SQ_)
        /*7388*/ 	.word	0x00000000


	//----- nvinfo : EIATTR_FRAME_SIZE
	.align		4
.L_4940:
        /*738c*/ 	.byte	0x04, 0x11
        /*738e*/ 	.short	(.L_4942 - .L_4941)
	.align		4
.L_4941:
        /*7390*/ 	.word	index@($_ZN7cutlass13device_kernelIN5flash19enable_sm80_to_sm89INS1_16FlashAttnBwdSm80INS1_25CollectiveMainloopBwdSm80ILi2ELi2EN4cute5tupleIJNS5_1CILi128EEES8_NS7_ILi64EEEEEENS_10bfloat16_tEfNS_4arch4Sm80ELb1ELb0ELb1ELb0ELb1ELb0ELb0ELb0ELi2ELi4ELi4ELi4ELb0EEENS1_21CollectiveEpilogueBwdISA_SB_SD_Li256ELb0ELb0ELi2EEENS1_25SingleTileBwdLPTSchedulerILb0ELi128ELb1EEEEEEEEEvNT_6ParamsE$_ZZN4cute6detail16composition_implINS_5tupleIJNS_1CILi8EEENS3_ILi2EEES5_S5_S4_S5_EEENS2_IJNS3_ILi1EEEiiiNS3_ILi72EEENS3_ILi512EEEEEES5_S4_EEDaRKT_RKT0_RKT1_RKT2_ENKUlRKT_T0_E_clINS2_IJNS2_IJS5_EEENS2_IJiEEES7_S7_EEENS_17integral_constantIiLi2EEEEEDaSP_SQ_)
        /*7394*/ 	.word	0x00000000


	//----- nvinfo : EIATTR_FRAME_SIZE
	.align		4
.L_4942:
        /*7398*/ 	.byte	0x04, 0x11
        /*739a*/ 	.short	(.L_4944 - .L_4943)
	.align		4
.L_4943:
        /*739c*/ 	.word	index@($_ZN7cutlass13device_kernelIN5flash19enable_sm80_to_sm89INS1_16FlashAttnBwdSm80INS1_25CollectiveMainloopBwdSm80ILi2ELi2EN4cute5tupleIJNS5_1CILi128EEES8_NS7_ILi64EEEEEENS_10bfloat16_tEfNS_4arch4Sm80ELb1ELb0ELb1ELb0ELb1ELb0ELb0ELb0ELi2ELi4ELi4ELi4ELb0EEENS1_21CollectiveEpilogueBwdISA_SB_SD_Li256ELb0ELb0ELi2EEENS1_25SingleTileBwdLPTSchedulerILb0ELi128ELb1EEEEEEEEEvNT_6ParamsE$_ZZN4cute6detail16composition_implINS_5tupleIJNS_1CILi8EEENS3_ILi2EEES5_S5_S4_S5_EEENS2_IJNS3_ILi1EEEiiiNS3_ILi72EEENS3_ILi512EEEEEES5_S4_EEDaRKT_RKT0_RKT1_RKT2_ENKUlRKT_T0_E_clINS2_IJNS2_IJEEEST_S5_S7_EEENS_17integral_constantIiLi1EEEEEDaSP_SQ_)
        /*73a0*/ 	.word	0x00000000


	//----- nvinfo : EIATTR_FRAME_SIZE
	.align		4
.L_4944:
        /*73a4*/ 	.byte	0x04, 0x11
        /*73a6*/ 	.short	(.L_4946 - .L_4945)
	.align		4
.L_4945:
        /*73a8*/ 	.word	index@($_ZN7cutlass13device_kernelIN5flash19enable_sm80_to_sm89INS1_16FlashAttnBwdSm80INS1_25CollectiveMainloopBwdSm80ILi2ELi2EN4cute5tupleIJNS5_1CILi128EEES8_NS7_ILi64EEEEEENS_10bfloat16_tEfNS_4arch4Sm80ELb1ELb0ELb1ELb0ELb1ELb0ELb0ELb0ELi2ELi4ELi4ELi4ELb0EEENS1_21CollectiveEpilogueBwdISA_SB_SD_Li256ELb0ELb0ELi2EEENS1_25SingleTileBwdLPTSchedulerILb0ELi128ELb1EEEEEEEEEvNT_6ParamsE$_ZZN4cute6detail16composition_implINS_5tupleIJNS_1CILi8EEENS3_ILi2EEES5_S5_S4_S5_EEENS2_IJNS3_ILi1EEEiiiNS3_ILi72EEENS3_ILi512EEEEEENS3_ILi4EEENS3_ILi16EEEEEDaRKT_RKT0_RKT1_RKT2_ENKUlRKT_T0_E_clINS2_IJNS2_IJS5_S5_EEENS2_IJiiEEES7_S7_EEENS_17integral_constantIiLi4EEEEEDaSR_SS_)
        /*73ac*/ 	.word	0x00000000


	//----- nvinfo : EIATTR_FRAME_SIZE
	.align		4
.L_4946:
        /*73b0*/ 	.byte	0x04, 0x11
        /*73b2*/ 	.short	(.L_4948 - .L_4947)
	.align		4
.L_4947:
        /*73b4*/ 	.word	index@($_ZN7cutlass13device_kernelIN5flash19enable_sm80_to_sm89INS1_16FlashAttnBwdSm80INS1_25CollectiveMainloopBwdSm80ILi2ELi2EN4cute5tupleIJNS5_1CILi128EEES8_NS7_ILi64EEEEEENS_10bfloat16_tEfNS_4arch4Sm80ELb1ELb0ELb1ELb0ELb1ELb0ELb0ELb0ELi2ELi4ELi4ELi4ELb0EEENS1_21CollectiveEpilogueBwdISA_SB_SD_Li256ELb0ELb0ELi2EEENS1_25SingleTileBwdLPTSchedulerILb0ELi128ELb1EEEEEEEEEvNT_6ParamsE$_ZZN4cute6detail16composition_implINS_5tupleIJNS_1CILi8EEENS3_ILi2EEES5_S5_S4_S5_EEENS2_IJNS3_ILi1EEEiiiNS3_ILi72EEENS3_ILi512EEEEEENS3_ILi4EEENS3_ILi16EEEEEDaRKT_RKT0_RKT1_RKT2_ENKUlRKT_T0_E_clINS2_IJNS2_IJS5_EEENS2_IJiEEES5_S7_EEENS_17integral_constantIiLi3EEEEEDaSR_SS_)
        /*73b8*/ 	.word	0x00000000


	//----- nvinfo : EIATTR_FRAME_SIZE
	.align		4
.L_4948:
        /*73bc*/ 	.byte	0x04, 0x11
        /*73be*/ 	.short	(.L_4950 - .L_4949)
	.align		4
.L_4949:
        /*73c0*/ 	.word	index@($_ZN7cutlass13device_kernelIN5flash19enable_sm80_to_sm89INS1_16FlashAttnBwdSm80INS1_25CollectiveMainloopBwdSm80ILi2ELi2EN4cute5tupleIJNS5_1CILi128EEES8_NS7_ILi64EEEEEENS_10bfloat16_tEfNS_4arch4Sm80ELb1ELb0ELb1ELb0ELb1ELb0ELb0ELb0ELi2ELi4ELi4ELi4ELb0EEENS1_21CollectiveEpilogueBwdISA_SB_SD_Li256ELb0ELb0ELi2EEENS1_25SingleTileBwdLPTSchedulerILb0ELi128ELb1EEEEEEEEEvNT_6ParamsE$_ZZN4cute6detail16composition_implINS_5tupleIJNS_1CILi8EEENS3_ILi2EEES5_S5_S4_S5_EEENS2_IJNS3_ILi1EEEiiiNS3_ILi72EEENS3_ILi512EEEEEENS3_ILi4EEENS3_ILi16EEEEEDaRKT_RKT0_RKT1_RKT2_ENKUlRKT_T0_E_clINS2_IJNS2_IJEEESV_SB_S7_EEENS_17integral_constantIiLi2EEEEEDaSR_SS_)
        /*73c4*/ 	.word	0x00000000


	//----- nvinfo : EIATTR_FRAME_SIZE
	.align		4
.L_4950:
        /*73c8*/ 	.byte	0x04, 0x11
        /*73ca*/ 	.short	(.L_4952 - .L_4951)
	.align		4
.L_4951:
        /*73cc*/ 	.word	index@($_ZN7cutlass13device_kernelIN5flash19enable_sm80_to_sm89INS1_16FlashAttnBwdSm80INS1_25CollectiveMainloopBwdSm80ILi2ELi2EN4cute5tupleIJNS5_1CILi128EEES8_NS7_ILi64EEEEEENS_10bfloat16_tEfNS_4arch4Sm80ELb1ELb0ELb1ELb0ELb1ELb0ELb0ELb0ELi2ELi4ELi4ELi4ELb0EEENS1_21CollectiveEpilogueBwdISA_SB_SD_Li256ELb0ELb0ELi2EEENS1_25SingleTileBwdLPTSchedulerILb0ELi128ELb1EEEEEEEEEvNT_6ParamsE$_ZZN4cute6detail16composition_implINS_5tupleIJNS_1CILi8EEENS3_ILi2EEES5_S5_S4_S5_EEENS2_IJNS3_ILi1EEEiiiNS3_ILi72EEENS3_ILi512EEEEEENS2_IJS5_S5_S5_EEENS2_IJS7_S9_S4_EEEEEDaRKT_RKT0_RKT1_RKT2_ENKUlRKT_RKT0_E_clIS5_S4_EEDaSR_SU_)
        /*73d0*/ 	.word	0x00000000


	//----- nvinfo : EIATTR_FRAME_SIZE
	.align		4
.L_4952:
        /*73d4*/ 	.byte	0x04, 0x11
        /*73d6*/ 	.short	(.L_4954 - .L_4953)
	.align		4
.L_4953:
        /*73d8*/ 	.word	index@($_ZN7cutlass13device_kernelIN5flash19enable_sm80_to_sm89INS1_16FlashAttnBwdSm80INS1_25CollectiveMainloopBwdSm80ILi2ELi2EN4cute5tupleIJNS5_1CILi128EEES8_NS7_ILi64EEEEEENS_10bfloat16_tEfNS_4arch4Sm80ELb1ELb0ELb1ELb0ELb1ELb0ELb0ELb0ELi2ELi4ELi4ELi4ELb0EEENS1_21CollectiveEpilogueBwdISA_SB_SD_Li256ELb0ELb0ELi2EEENS1_25SingleTileBwdLPTSchedulerILb0ELi128ELb1EEEEEEEEEvNT_6ParamsE$_ZZN4cute6detail16composition_implINS_5tupleIJNS_1CILi8EEENS3_ILi2EEES5_S5_S4_S5_EEENS2_IJNS3_ILi1EEEiiiNS3_ILi72EEENS3_ILi512EEEEEENS2_IJS5_S5_EEENS2_IJS7_S4_EEEEEDaRKT_RKT0_RKT1_RKT2_ENKUlRKT_RKT0_E_clIS5_S4_EEDaSR_SU_)
        /*73dc*/ 	.word	0x00000000


	//----- nvinfo : EIATTR_FRAME_SIZE
	.align		4
.L_4954:
        /*73e0*/ 	.byte	0x04, 0x11
        /*73e2*/ 	.short	(.L_4956 - .L_4955)
	.align		4
.L_4955:
        /*73e4*/ 	.word	index@($_ZN7cutlass13device_kernelIN5flash19enable_sm80_to_sm89INS1_16FlashAttnBwdSm80INS1_25CollectiveMainloopBwdSm80ILi2ELi2EN4cute5tupleIJNS5_1CILi128EEES8_NS7_ILi64EEEEEENS_10bfloat16_tEfNS_4arch4Sm80ELb1ELb0ELb1ELb0ELb1ELb0ELb0ELb0ELi2ELi4ELi4ELi4ELb0EEENS1_21CollectiveEpilogueBwdISA_SB_SD_Li256ELb0ELb0ELi2EEENS1_25SingleTileBwdLPTSchedulerILb0ELi128ELb1EEEEEEEEEvNT_6ParamsE$_ZZN4cute6detail16composition_implINS_5tupleIJNS_1CILi8EEENS3_ILi2EEES5_S5_S4_S5_EEENS2_IJNS3_ILi1EEEiiiNS3_ILi72EEENS3_ILi512EEEEEENS2_IJNS3_ILi4EEES5_EEENS2_IJNS3_ILi16EEENS3_ILi8192EEEEEEEEDaRKT_RKT0_RKT1_RKT2_ENKUlRKT_RKT0_E_clISB_SD_EEDaSU_SX_)
        /*73e8*/ 	.word	0x00000000


	//----- nvinfo : EIATTR_FRAME_SIZE
	.align		4
.L_4956:
        /*73ec*/ 	.byte	0x04, 0x11
        /*73ee*/ 	.short	(.L_4958 - .L_4957)
	.align		4
.L_4957:
        /*73f0*/ 	.word	index@($_ZN7cutlass13device_kernelIN5flash19enable_sm80_to_sm89INS1_16FlashAttnBwdSm80INS1_25CollectiveMainloopBwdSm80ILi2ELi2EN4cute5tupleIJNS5_1CILi128EEES8_NS7_ILi64EEEEEENS_10bfloat16_tEfNS_4arch4Sm80ELb1ELb0ELb1ELb0ELb1ELb0ELb0ELb0ELi2ELi4ELi4ELi4ELb0EEENS1_21CollectiveEpilogueBwdISA_SB_SD_Li256ELb0ELb0ELi2EEENS1_25SingleTileBwdLPTSchedulerILb0ELi128ELb1EEEEEEEEEvNT_6ParamsE$_ZZN4cute6detail16composition_implINS_5tupleIJNS_1CILi8EEENS3_ILi2EEES5_S5_S4_S5_EEENS2_IJNS3_ILi1EEEiiiNS3_ILi72EEENS3_ILi512EEEEEENS2_IJNS2_IJS5_S5_S5_EEES5_NS3_ILi4EEEEEENS2_IJNS2_IJS7_S9_S4_EEENS3_ILi4096EEENS3_ILi16EEEEEEEEDaRKT_RKT0_RKT1_RKT2_ENKUlRKT_RKT0_E_clISC_SG_EEDaSW_SZ_)
        /*73f4*/ 	.word	0x00000000


	//----- nvinfo : EIATTR_FRAME_SIZE
	.align		4
.L_4958:
        /*73f8*/ 	.byte	0x04, 0x11
        /*73fa*/ 	.short	(.L_4960 - .L_4959)
	.align		4
.L_4959:
        /*73fc*/ 	.word	index@($_ZN7cutlass13device_kernelIN5flash19enable_sm80_to_sm89INS1_16FlashAttnBwdSm80INS1_25CollectiveMainloopBwdSm80ILi2ELi2EN4cute5tupleIJNS5_1CILi128EEES8_NS7_ILi64EEEEEENS_10bfloat16_tEfNS_4arch4Sm80ELb1ELb0ELb1ELb0ELb1ELb0ELb0ELb0ELi2ELi4ELi4ELi4ELb0EEENS1_21CollectiveEpilogueBwdISA_SB_SD_Li256ELb0ELb0ELi2EEENS1_25SingleTileBwdLPTSchedulerILb0ELi128ELb1EEEEEEEEEvNT_6ParamsE$_ZZN4cute6detail16composition_implINS_5tupleIJNS_1CILi8EEENS3_ILi2EEES5_S5_S4_S5_EEENS2_IJNS3_ILi1EEEiiiNS3_ILi72EEENS3_ILi512EEEEEENS2_IJNS2_IJS5_S5_S5_EEES5_NS3_ILi4EEEEEENS2_IJNS2_IJS7_S9_S4_EEENS3_ILi4096EEENS3_ILi16EEEEEEEEDaRKT_RKT0_RKT1_RKT2_ENKUlRKT_RKT0_E_clISB_SE_EEDaSW_SZ_)
        /*7400*/ 	.word	0x00000000


	//----- nvinfo : EIATTR_FRAME_SIZE
	.align		4
.L_4960:
        /*7404*/ 	.byte	0x04, 0x11
        /*7406*/ 	.short	(.L_4962 - .L_4961)
	.align		4
.L_4961:
        /*7408*/ 	.word	index@($_ZN7cutlass13device_kernelIN5flash19enable_sm80_to_sm89INS1_16FlashAttnBwdSm80INS1_25CollectiveMainloopBwdSm80ILi2ELi2EN4cute5tupleIJNS5_1CILi128EEES8_NS7_ILi64EEEEEENS_10bfloat16_tEfNS_4arch4Sm80ELb1ELb0ELb1ELb0ELb1ELb0ELb0ELb0ELi2ELi4ELi4ELi4ELb0EEENS1_21CollectiveEpilogueBwdISA_SB_SD_Li256ELb0ELb0ELi2EEENS1_25SingleTileBwdLPTSchedulerILb0ELi128ELb1EEEEEEEEEvNT_6ParamsE$_ZZN4cute6detail16composition_implINS_5tupleIJNS_1CILi8EEENS3_ILi2EEES5_S5_S4_S5_EEENS2_IJNS3_ILi1EEEiiiNS3_ILi72EEENS3_ILi512EEEEEENS2_IJNS2_IJS5_S5_S5_EEES5_NS2_IJNS3_ILi4EEES5_EEEEEENS2_IJNS2_IJS7_S9_S4_EEENS3_ILi4096EEENS2_IJNS3_ILi16EEENS3_ILi8192EEEEEEEEEEEDaRKT_RKT0_RKT1_RKT2_ENKUlRKT_RKT0_E_clISD_SJ_EEDaSZ_S12_)
        /*740c*/ 	.word	0x00000000


	//----- nvinfo : EIATTR_FRAME_SIZE
	.align		4
.L_4962:
        /*7410*/ 	.byte	0x04, 0x11
        /*7412*/ 	.short	(.L_4964 - .L_4963)
	.align		4
.L_4963:
        /*7414*/ 	.word	index@($_ZN7cutlass13device_kernelIN5flash19enable_sm80_to_sm89INS1_16FlashAttnBwdSm80INS1_25CollectiveMainloopBwdSm80ILi2ELi2EN4cute5tupleIJNS5_1CILi128EEES8_NS7_ILi64EEEEEENS_10bfloat16_tEfNS_4arch4Sm80ELb1ELb0ELb1ELb0ELb1ELb0ELb0ELb0ELi2ELi4ELi4ELi4ELb0EEENS1_21CollectiveEpilogueBwdISA_SB_SD_Li256ELb0ELb0ELi2EEENS1_25SingleTileBwdLPTSchedulerILb0ELi128ELb1EEEEEEEEEvNT_6ParamsE$_ZZN4cute6detail16composition_implINS_5tupleIJNS_1CILi8EEENS3_ILi2EEES5_S5_S4_S5_EEENS2_IJNS3_ILi1EEEiiiNS3_ILi72EEENS3_ILi512EEEEEENS2_IJNS2_IJS5_S5_S5_EEES5_NS2_IJNS3_ILi4EEES5_EEEEEENS2_IJNS2_IJS7_S9_S4_EEENS3_ILi4096EEENS2_IJNS3_ILi16EEENS3_ILi8192EEEEEEEEEEEDaRKT_RKT0_RKT1_RKT2_ENKUlRKT_RKT0_E_clISB_SF_EEDaSZ_S12_)
        /*7418*/ 	.word	0x00000000


	//----- nvinfo : EIATTR_FRAME_SIZE
	.align		4
.L_4964:
        /*741c*/ 	.byte	0x04, 0x11
        /*741e*/ 	.short	(.L_4966 - .L_4965)
	.align		4
.L_4965:
        /*7420*/ 	.word	index@($_ZN7cutlass13device_kernelIN5flash19enable_sm80_to_sm89INS1_16FlashAttnBwdSm80INS1_25CollectiveMainloopBwdSm80ILi2ELi2EN4cute5tupleIJNS5_1CILi128EEES8_NS7_ILi64EEEEEENS_10bfloat16_tEfNS_4arch4Sm80ELb1ELb0ELb1ELb0ELb1ELb0ELb0ELb0ELi2ELi4ELi4ELi4ELb0EEENS1_21CollectiveEpilogueBwdISA_SB_SD_Li256ELb0ELb0ELi2EEENS1_25SingleTileBwdLPTSchedulerILb0ELi128ELb1EEEEEEEEEvNT_6ParamsE$_ZZN4cute6detail16composition_implINS_5tupleIJNS_1CILi8EEENS3_ILi2EEES5_S5_S4_S5_EEENS2_IJNS3_ILi1EEEiiiNS3_ILi72EEENS3_ILi512EEEEEENS2_IJNS2_IJS5_S5_EEES4_NS3_ILi4EEEEEENS2_IJNS2_IJS7_S4_EEENS3_ILi1024EEENS3_ILi16EEEEEEEEDaRKT_RKT0_RKT1_RKT2_ENKUlRKT_RKT0_E_clISC_SG_EEDaSW_SZ_)
        /*7424*/ 	.word	0x00000000


	//----- nvinfo : EIATTR_FRAME_SIZE
	.align		4
.L_4966:
        /*7428*/ 	.byte	0x04, 0x11
        /*742a*/ 	.short	(.L_4968 - .L_4967)
	.align		4
.L_4967:
        /*742c*/ 	.word	index@($_ZN7cutlass13device_kernelIN5flash19enable_sm80_to_sm89INS1_16FlashAttnBwdSm80INS1_25CollectiveMainloopBwdSm80ILi2ELi2EN4cute5tupleIJNS5_1CILi128EEES8_NS7_ILi64EEEEEENS_10bfloat16_tEfNS_4arch4Sm80ELb1ELb0ELb1ELb0ELb1ELb0ELb0ELb0ELi2ELi4ELi4ELi4ELb0EEENS1_21CollectiveEpilogueBwdISA_SB_SD_Li256ELb0ELb0ELi2EEENS1_25SingleTileBwdLPTSchedulerILb0ELi128ELb1EEEEEEEEEvNT_6ParamsE$_ZZN4cute6detail16composition_implINS_5tupleIJNS_1CILi8EEENS3_ILi2EEES5_S5_S4_S5_EEENS2_IJNS3_ILi1EEEiiiNS3_ILi72EEENS3_ILi512EEEEEENS2_IJNS2_IJS5_S5_EEES4_NS3_ILi4EEEEEENS2_IJNS2_IJS7_S4_EEENS3_ILi1024EEENS3_ILi16EEEEEEEEDaRKT_RKT0_RKT1_RKT2_ENKUlRKT_RKT0_E_clISB_SE_EEDaSW_SZ_)
        /*7430*/ 	.word	0x00000000


	//----- nvinfo : EIATTR_FRAME_SIZE
	.align		4
.L_4968:
        /*7434*/ 	.byte	0x04, 0x11
        /*7436*/ 	.short	(.L_4970 - .L_4969)
	.align		4
.L_4969:
        /*7438*/ 	.word	index@($_ZN7cutlass13device_kernelIN5flash19enable_sm80_to_sm89INS1_16FlashAttnBwdSm80INS1_25CollectiveMainloopBwdSm80ILi2ELi2EN4cute5tupleIJNS5_1CILi128EEES8_NS7_ILi64EEEEEENS_10bfloat16_tEfNS_4arch4Sm80ELb1ELb0ELb1ELb0ELb1ELb0ELb0ELb0ELi2ELi4ELi4ELi4ELb0EEENS1_21CollectiveEpilogueBwdISA_SB_SD_Li256ELb0ELb0ELi2EEENS1_25SingleTileBwdLPTSchedulerILb0ELi128ELb1EEEEEEEEEvNT_6ParamsE$_ZZN4cute6detail16composition_implINS_5tupleIJNS_1CILi16EEENS3_ILi2EEES5_S5_NS3_ILi4EEES5_EEENS2_IJNS3_ILi1EEEiiiNS3_ILi144EEENS3_ILi512EEEEEES6_S4_EEDaRKT_RKT0_RKT1_RKT2_ENKUlRKT_T0_E_clINS2_IJNS2_IJS5_S5_EEENS2_IJiiEEES8_S8_EEENS_17integral_constantIiLi4EEEEEDaSQ_SR_)
        /*743c*/ 	.word	0x00000000


	//----- nvinfo : EIATTR_FRAME_SIZE
	.align		4
.L_4970:
        /*7440*/ 	.byte	0x04, 0x11
        /*7442*/ 	.short	(.L_4972 - .L_4971)
	.align		4
.L_4971:
        /*7444*/ 	.word	index@($_ZN7cutlass13device_kernelIN5flash19enable_sm80_to_sm89INS1_16FlashAttnBwdSm80INS1_25CollectiveMainloopBwdSm80ILi2ELi2EN4cute5tupleIJNS5_1CILi128EEES8_NS7_ILi64EEEEEENS_10bfloat16_tEfNS_4arch4Sm80ELb1ELb0ELb1ELb0ELb1ELb0ELb0ELb0ELi2ELi4ELi4ELi4ELb0EEENS1_21CollectiveEpilogueBwdISA_SB_SD_Li256ELb0ELb0ELi2EEENS1_25SingleTileBwdLPTSchedulerILb0ELi128ELb1EEEEEEEEEvNT_6ParamsE$_ZZN4cute6detail16composition_implINS_5tupleIJNS_1CILi16EEENS3_ILi2EEES5_S5_NS3_ILi4EEES5_EEENS2_IJNS3_ILi1EEEiiiNS3_ILi144EEENS3_ILi512EEEEEES6_S4_EEDaRKT_RKT0_RKT1_RKT2_ENKUlRKT_T0_E_clINS2_IJNS2_IJS5_S5_EEENS2_IJiiEEES8_S8_EEENS_17integral_constantIiLi3EEEEEDaSQ_SR_)
        /*7448*/ 	.word	0x00000000


	//----- nvinfo : EIATTR_FRAME_SIZE
	.align		4
.L_4972:
        /*744c*/ 	.byte	0x04, 0x11
        /*744e*/ 	.short	(.L_4974 - .L_4973)
	.align		4
.L_4973:
        /*7450*/ 	.word	index@($_ZN7cutlass13device_kernelIN5flash19enable_sm80_to_sm89INS1_16FlashAttnBwdSm80INS1_25CollectiveMainloopBwdSm80ILi2ELi2EN4cute5tupleIJNS5_1CILi128EEES8_NS7_ILi64EEEEEENS_10bfloat16_tEfNS_4arch4Sm80ELb1ELb0ELb1ELb0ELb1ELb0ELb0ELb0ELi2ELi4ELi4ELi4ELb0EEENS1_21CollectiveEpilogueBwdISA_SB_SD_Li256ELb0ELb0ELi2EEENS1_25SingleTileBwdLPTSchedulerILb0ELi128ELb1EEEEEEEEEvNT_6ParamsE$_ZZN4cute6detail16composition_implINS_5tupleIJNS_1CILi16EEENS3_ILi2EEES5_S5_NS3_ILi4EEES5_EEENS2_IJNS3_ILi1EEEiiiNS3_ILi144EEENS3_ILi512EEEEEES6_S4_EEDaRKT_RKT0_RKT1_RKT2_ENKUlRKT_T0_E_clINS2_IJNS2_IJS5_EEENS2_IJiEEES5_S8_EEENS_17integral_constantIiLi2EEEEEDaSQ_SR_)
        /*7454*/ 	.word	0x00000000


	//----- nvinfo : EIATTR_FRAME_SIZE
	.align		4
.L_4974:
        /*7458*/ 	.byte	0x04, 0x11
        /*745a*/ 	.short	(.L_4976 - .L_4975)
	.align		4
.L_4975:
        /*745c*/ 	.word	index@($_ZN7cutlass13device_kernelIN5flash19enable_sm80_to_sm89INS1_16FlashAttnBwdSm80INS1_25CollectiveMainloopBwdSm80ILi2ELi2EN4cute5tupleIJNS5_1CILi128EEES8_NS7_ILi64EEEEEENS_10bfloat16_tEfNS_4arch4Sm80ELb1ELb0ELb1ELb0ELb1ELb0ELb0ELb0ELi2ELi4ELi4ELi4ELb0EEENS1_21CollectiveEpilogueBwdISA_SB_SD_Li256ELb0ELb0ELi2EEENS1_25SingleTileBwdLPTSchedulerILb0ELi128ELb1EEEEEEEEEvNT_6ParamsE$_ZZN4cute6detail16composition_implINS_5tupleIJNS_1CILi16EEENS3_ILi2EEES5_S5_NS3_ILi4EEES5_EEENS2_IJNS3_ILi1EEEiiiNS3_ILi144EEENS3_ILi512EEEEEES6_S4_EEDaRKT_RKT0_RKT1_RKT2_ENKUlRKT_T0_E_clINS2_IJNS2_IJEEESU_S6_S8_EEENS_17integral_constantIiLi1EEEEEDaSQ_SR_)
        /*7460*/ 	.word	0x00000000


	//----- nvinfo : EIATTR_FRAME_SIZE
	.align		4
.L_4976:
        /*7464*/ 	.byte	0x04, 0x11
        /*7466*/ 	.short	(.L_4978 - .L_4977)
	.align		4
.L_4977:
        /*7468*/ 	.word	index@($_ZN7cutlass13device_kernelIN5flash19enable_sm80_to_sm89INS1_16FlashAttnBwdSm80INS1_25CollectiveMainloopBwdSm80ILi2ELi2EN4cute5tupleIJNS5_1CILi128EEES8_NS7_ILi64EEEEEENS_10bfloat16_tEfNS_4arch4Sm80ELb1ELb0ELb1ELb0ELb1ELb0ELb0ELb0ELi2ELi4ELi4ELi4ELb0EEENS1_21CollectiveEpilogueBwdISA_SB_SD_Li256ELb0ELb0ELi2EEENS1_25SingleTileBwdLPTSchedulerILb0ELi128ELb1EEEEEEEEEvNT_6ParamsE$_ZZN4cute6detail16composition_implINS_5tupleIJNS_1CILi16EEENS3_ILi2EEES5_S5_NS3_ILi4EEES5_EEENS2_IJNS3_ILi1EEEiiiNS3_ILi144EEENS3_ILi512EEEEEES5_NS3_ILi64EEEEEDaRKT_RKT0_RKT1_RKT2_ENKUlRKT_T0_E_clINS2_IJNS2_IJS5_EEENS2_IJiEEES8_S8_EEENS_17integral_constantIiLi4EEEEEDaSR_SS_)
        /*746c*/ 	.word	0x00000000


	//----- nvinfo : EIATTR_FRAME_SIZE
	.align		4
.L_4978:
        /*7470*/ 	.byte	0x04, 0x11
        /*7472*/ 	.short	(.L_4980 - .L_4979)
	.align		4
.L_4979:
        /*7474*/ 	.word	index@($_ZN7cutlass13device_kernelIN5flash19enable_sm80_to_sm89INS1_16FlashAttnBwdSm80INS1_25CollectiveMainloopBwdSm80ILi2ELi2EN4cute5tupleIJNS5_1CILi128EEES8_NS7_ILi64EEEEEENS_10bfloat16_tEfNS_4arch4Sm80ELb1ELb0ELb1ELb0ELb1ELb0ELb0ELb0ELi2ELi4ELi4ELi4ELb0EEENS1_21CollectiveEpilogueBwdISA_SB_SD_Li256ELb0ELb0ELi2EEENS1_25SingleTileBwdLPTSchedulerILb0ELi128ELb1EEEEEEEEEvNT_6ParamsE$_ZZN4cute6detail16composition_implINS_5tupleIJNS_1CILi16EEENS3_ILi2EEES5_S5_NS3_ILi4EEES5_EEENS2_IJNS3_ILi1EEEiiiNS3_ILi144EEENS3_ILi512EEEEEES5_NS3_ILi64EEEEEDaRKT_RKT0_RKT1_RKT2_ENKUlRKT_T0_E_clINS2_IJNS2_IJEEESV_S5_S8_EEENS_17integral_constantIiLi3EEEEEDaSR_SS_)
        /*7478*/ 	.word	0x00000000


	//----- nvinfo : EIATTR_FRAME_SIZE
	.align		4
.L_4980:
        /*747c*/ 	.byte	0x04, 0x11
        /*747e*/ 	.short	(.L_4982 - .L_4981)
	.align		4
.L_4981:
        /*7480*/ 	.word	index@($_ZN7cutlass13device_kernelIN5flash19enable_sm80_to_sm89INS1_16FlashAttnBwdSm80INS1_25CollectiveMainloopBwdSm80ILi2ELi2EN4cute5tupleIJNS5_1CILi128EEES8_NS7_ILi64EEEEEENS_10bfloat16_tEfNS_4arch4Sm80ELb1ELb0ELb1ELb0ELb1ELb0ELb0ELb0ELi2ELi4ELi4ELi4ELb0EEENS1_21CollectiveEpilogueBwdISA_SB_SD_Li256ELb0ELb0ELi2EEENS1_25SingleTileBwdLPTSchedulerILb0ELi128ELb1EEEEEEEEEvNT_6ParamsE$_ZZN4cute6detail16composition_implINS_5tupleIJNS_1CILi16EEENS3_ILi2EEES5_S5_NS3_ILi4EEES5_EEENS2_IJNS3_ILi1EEEiiiNS3_ILi144EEENS3_ILi512EEEEEENS2_IJS5_S5_EEENS2_IJNS3_ILi64EEESA_EEEEEDaRKT_RKT0_RKT1_RKT2_ENKUlRKT_RKT0_E_clIS5_SD_EEDaST_SW_)
        /*7484*/ 	.word	0x00000000


	//----- nvinfo : EIATTR_FRAME_SIZE
	.align		4
.L_4982:
        /*7488*/ 	.byte	0x04, 0x11
        /*748a*/ 	.short	(.L_4984 - .L_4983)
	.align		4
.L_4983:
        /*748c*/ 	.word	index@($_ZN7cutlass13device_kernelIN5flash19enable_sm80_to_sm89INS1_16FlashAttnBwdSm80INS1_25CollectiveMainloopBwdSm80ILi2ELi2EN4cute5tupleIJNS5_1CILi128EEES8_NS7_ILi64EEEEEENS_10bfloat16_tEfNS_4arch4Sm80ELb1ELb0ELb1ELb0ELb1ELb0ELb0ELb0ELi2ELi4ELi4ELi4ELb0EEENS1_21CollectiveEpilogueBwdISA_SB_SD_Li256ELb0ELb0ELi2EEENS1_25SingleTileBwdLPTSchedulerILb0ELi128ELb1EEEEEEEEEvNT_6ParamsE$_ZZN4cute6detail16composition_implINS_5tupleIJNS_1CILi16EEENS3_ILi2EEES5_S5_NS3_ILi4EEES5_EEENS2_IJNS3_ILi1EEEiiiNS3_ILi144EEENS3_ILi512EEEEEENS2_IJNS2_IJS5_S5_EEES6_NS3_ILi8EEEEEENS2_IJNS2_IJNS3_ILi64EEESA_EEES4_NS3_ILi1024EEEEEEEEDaRKT_RKT0_RKT1_RKT2_ENKUlRKT_RKT0_E_clISC_SG_EEDaSX_S10_)
        /*7490*/ 	.word	0x00000000


	//----- nvinfo : EIATTR_FRAME_SIZE
	.align		4
.L_4984:
        /*7494*/ 	.byte	0x04, 0x11
        /*7496*/ 	.short	(.L_4986 - .L_4985)
	.align		4
.L_4985:
        /*7498*/ 	.word	index@($_ZN7cutlass13device_kernelIN5flash19enable_sm80_to_sm89INS1_16FlashAttnBwdSm80INS1_25CollectiveMainloopBwdSm80ILi2ELi2EN4cute5tupleIJNS5_1CILi128EEES8_NS7_ILi64EEEEEENS_10bfloat16_tEfNS_4arch4Sm80ELb1ELb0ELb1ELb0ELb1ELb0ELb0ELb0ELi2ELi4ELi4ELi4ELb0EEENS1_21CollectiveEpilogueBwdISA_SB_SD_Li256ELb0ELb0ELi2EEENS1_25SingleTileBwdLPTSchedulerILb0ELi128ELb1EEEEEEEEEvNT_6ParamsE$_ZZN4cute6detail16composition_implINS_5tupleIJNS_1CILi16EEENS3_ILi2EEES5_S5_NS3_ILi4EEES5_EEENS2_IJNS3_ILi1EEEiiiNS3_ILi144EEENS3_ILi512EEEEEENS2_IJNS2_IJS5_S5_EEES6_NS3_ILi8EEEEEENS2_IJNS2_IJNS3_ILi64EEESA_EEES4_NS3_ILi1024EEEEEEEEDaRKT_RKT0_RKT1_RKT2_ENKUlRKT_RKT0_E_clIS6_S4_EEDaSX_S10_)
        /*749c*/ 	.word	0x00000000


	//----- nvinfo : EIATTR_FRAME_SIZE
	.align		4
.L_4986:
        /*74a0*/ 	.byte	0x04, 0x11
        /*74a2*/ 	.short	(.L_4988 - .L_4987)
	.align		4
.L_4987:
        /*74a4*/ 	.word	index@($_ZN7cutlass13device_kernelIN5flash19enable_sm80_to_sm89INS1_16FlashAttnBwdSm80INS1_25CollectiveMainloopBwdSm80ILi2ELi2EN4cute5tupleIJNS5_1CILi128EEES8_NS7_ILi64EEEEEENS_10bfloat16_tEfNS_4arch4Sm80ELb1ELb0ELb1ELb0ELb1ELb0ELb0ELb0ELi2ELi4ELi4ELi4ELb0EEENS1_21CollectiveEpilogueBwdISA_SB_SD_Li256ELb0ELb0ELi2EEENS1_25SingleTileBwdLPTSchedulerILb0ELi128ELb1EEEEEEEEEvNT_6ParamsE$_ZZN4cute6detail16composition_implINS_1CILi2EEEiNS_5tupleIJNS2_ILi1EEES3_EEENS4_IJNS2_ILi0EEES5_EEEEEDaRKT_RKT0_RKT1_RKT2_ENKUlRKT_RKT0_E_clIS3_S5_EEDaSN_SQ_)
        /*74a8*/ 	.word	0x00000000


	//----- nvinfo : EIATTR_FRAME_SIZE
	.align		4
.L_4988:
        /*74ac*/ 	.byte	0x04, 0x11
        /*74ae*/ 	.short	(.L_4990 - .L_4989)
	.align		4
.L_4989:
        /*74b0*/ 	.word	index@($_ZN7cutlass13device_kernelIN5flash19enable_sm80_to_sm89INS1_16FlashAttnBwdSm80INS1_25CollectiveMainloopBwdSm80ILi2ELi2EN4cute5tupleIJNS5_1CILi128EEES8_NS7_ILi64EEEEEENS_10bfloat16_tEfNS_4arch4Sm80ELb1ELb0ELb1ELb0ELb1ELb0ELb0ELb0ELi2ELi4ELi4ELi4ELb0EEENS1_21CollectiveEpilogueBwdISA_SB_SD_Li256ELb0ELb0ELi2EEENS1_25SingleTileBwdLPTSchedulerILb0ELi128ELb1EEEEEEEEEvNT_6ParamsE$_ZZN4cute6detail10lift_sliceINS_5tupleIJNS_1CILi0EEENS_10UnderscoreEEEENS2_IJNS2_IJS4_S4_EEEiEEEEEDaRKT_RKT0_ENKUlRKT_RKT0_E_clIS5_iEEDaSH_SK_)
        /*74b4*/ 	.word	0x00000000


	//----- nvinfo : EIATTR_FRAME_SIZE
	.align		4
.L_4990:
        /*74b8*/ 	.byte	0x04, 0x11
        /*74ba*/ 	.short	(.L_4992 - .L_4991)
	.align		4
.L_4991:
        /*74bc*/ 	.word	index@($_ZN7cutlass13device_kernelIN5flash19enable_sm80_to_sm89INS1_16FlashAttnBwdSm80INS1_25CollectiveMainloopBwdSm80ILi2ELi2EN4cute5tupleIJNS5_1CILi128EEES8_NS7_ILi64EEEEEENS_10bfloat16_tEfNS_4arch4Sm80ELb1ELb0ELb1ELb0ELb1ELb0ELb0ELb0ELi2ELi4ELi4ELi4ELb0EEENS1_21CollectiveEpilogueBwdISA_SB_SD_Li256ELb0ELb0ELi2EEENS1_25SingleTileBwdLPTSchedulerILb0ELi128ELb1EEEEEEEEEvNT_6ParamsE$_ZZN4cute5sliceINS_5tupleIJNS_10UnderscoreES2_iEEENS1_IJNS1_IJNS_1CILi1EEENS4_ILi0EEEEEEiNS4_ILi1024EEEEEEEEDaRKT_RKT0_ENKUlRKT_RKT0_E_clIS2_iEEDaSI_SL_)
        /*74c0*/ 	.word	0x00000000


	//----- nvinfo : EIATTR_FRAME_SIZE
	.align		4
.L_4992:
        /*74c4*/ 	.byte	0x04, 0x11
        /*74c6*/ 	.short	(.L_4994 - .L_4993)
	.align		4
.L_4993:
        /*74c8*/ 	.word	index@($_ZN7cutlass13device_kernelIN5flash19enable_sm80_to_sm89INS1_16FlashAttnBwdSm80INS1_25CollectiveMainloopBwdSm80ILi2ELi2EN4cute5tupleIJNS5_1CILi128EEES8_NS7_ILi64EEEEEENS_10bfloat16_tEfNS_4arch4Sm80ELb1ELb0ELb1ELb0ELb1ELb0ELb0ELb0ELi2ELi4ELi4ELi4ELb0EEENS1_21CollectiveEpilogueBwdISA_SB_SD_Li256ELb0ELb0ELi2EEENS1_25SingleTileBwdLPTSchedulerILb0ELi128ELb1EEEEEEEEEvNT_6ParamsE$_ZZN4cute5sliceINS_5tupleIJNS_10UnderscoreES2_S2_iEEENS1_IJNS1_IJNS_1CILi1EEENS4_ILi0EEEEEElS6_lEEEEEDaRKT_RKT0_ENKUlRKT_RKT0_E_clIS2_lEEDaSH_SK_)
        /*74cc*/ 	.word	0x00000000


	//----- nvinfo : EIATTR_FRAME_SIZE
	.align		4
.L_4994:
        /*74d0*/ 	.byte	0x04, 0x11
        /*74d2*/ 	.short	(.L_4996 - .L_4995)
	.align		4
.L_4995:
        /*74d4*/ 	.word	index@($_ZN7cutlass13device_kernelIN5flash19enable_sm80_to_sm89INS1_16FlashAttnBwdSm80INS1_25CollectiveMainloopBwdSm80ILi2ELi2EN4cute5tupleIJNS5_1CILi128EEES8_NS7_ILi64EEEEEENS_10bfloat16_tEfNS_4arch4Sm80ELb1ELb0ELb1ELb0ELb1ELb0ELb0ELb0ELi2ELi4ELi4ELi4ELb0EEENS1_21CollectiveEpilogueBwdISA_SB_SD_Li256ELb0ELb0ELi2EEENS1_25SingleTileBwdLPTSchedulerILb0ELi128ELb1EEEEEEEEEvNT_6ParamsE$_ZZN4cute5sliceINS_5tupleIJNS_10UnderscoreES2_S2_iEEENS1_IJNS1_IJNS_1CILi1EEENS4_ILi0EEEEEEiNS4_ILi1024EEENS4_ILi8192EEEEEEEEDaRKT_RKT0_ENKUlRKT_RKT0_E_clIS2_iEEDaSJ_SM_)
        /*74d8*/ 	.word	0x00000000


	//----- nvinfo : EIATTR_FRAME_SIZE
	.align		4
.L_4996:
        /*74dc*/ 	.byte	0x04, 0x11
        /*74de*/ 	.short	(.L_4998 - .L_4997)
	.align		4
.L_4997:
        /*74e0*/ 	.word	index@($_ZN7cutlass13device_kernelIN5flash19enable_sm80_to_sm89INS1_16FlashAttnBwdSm80INS1_25CollectiveMainloopBwdSm80ILi2ELi2EN4cute5tupleIJNS5_1CILi128EEES8_NS7_ILi64EEEEEENS_10bfloat16_tEfNS_4arch4Sm80ELb1ELb0ELb1ELb0ELb1ELb0ELb0ELb0ELi2ELi4ELi4ELi4ELb0EEENS1_21CollectiveEpilogueBwdISA_SB_SD_Li256ELb0ELb0ELi2EEENS1_25SingleTileBwdLPTSchedulerILb0ELi128ELb1EEEEEEEEEvNT_6ParamsE$_ZZN4cute5sliceINS_5tupleIJNS_10UnderscoreES2_S2_iEEENS1_IJNS1_IJNS_1CILi1EEENS4_ILi0EEEEEENS4_ILi4096EEENS1_IJiiEEENS1_IJS6_NS4_ILi8192EEEEEEEEEEEDaRKT_RKT0_ENKUlRKT_RKT0_E_clIS2_S9_EEDaSL_SO_)
        /*74e4*/ 	.word	0x00000000


	//----- nvinfo : EIATTR_FRAME_SIZE
	.align		4
.L_4998:
        /*74e8*/ 	.byte	0x04, 0x11
        /*74ea*/ 	.short	(.L_5000 - .L_4999)
	.align		4
.L_4999:
        /*74ec*/ 	.word	index@($_ZN7cutlass13device_kernelIN5flash19enable_sm80_to_sm89INS1_16FlashAttnBwdSm80INS1_25CollectiveMainloopBwdSm80ILi2ELi2EN4cute5tupleIJNS5_1CILi128EEES8_NS7_ILi64EEEEEENS_10bfloat16_tEfNS_4arch4Sm80ELb1ELb0ELb1ELb0ELb1ELb0ELb0ELb0ELi2ELi4ELi4ELi4ELb0EEENS1_21CollectiveEpilogueBwdISA_SB_SD_Li256ELb0ELb0ELi2EEENS1_25SingleTileBwdLPTSchedulerILb0ELi128ELb1EEEEEEEEEvNT_6ParamsE$_ZZN4cute5sliceINS_5tupleIJNS_10UnderscoreES2_NS_1CILi0EEEEEENS1_IJNS1_IJNS3_ILi1EEES4_EEEiNS3_ILi1024EEEEEEEEDaRKT_RKT0_ENKUlRKT_RKT0_E_clIS2_iEEDaSI_SL_)
        /*74f0*/ 	.word	0x00000000


	//----- nvinfo : EIATTR_FRAME_SIZE
	.align		4
.L_5000:
        /*74f4*/ 	.byte	0x04, 0x11
        /*74f6*/ 	.short	(.L_5002 - .L_5001)
	.align		4
.L_5001:
        /*74f8*/ 	.word	index@($_ZN7cutlass13device_kernelIN5flash19enable_sm80_to_sm89INS1_16FlashAttnBwdSm80INS1_25CollectiveMainloopBwdSm80ILi2ELi2EN4cute5tupleIJNS5_1CILi128EEES8_NS7_ILi64EEEEEENS_10bfloat16_tEfNS_4arch4Sm80ELb1ELb0ELb1ELb0ELb1ELb0ELb0ELb0ELi2ELi4ELi4ELi4ELb0EEENS1_21CollectiveEpilogueBwdISA_SB_SD_Li256ELb0ELb0ELi2EEENS1_25SingleTileBwdLPTSchedulerILb0ELi128ELb1EEEEEEEEEvNT_6ParamsE$_ZZN4cute5sliceINS_5tupleIJNS1_IJNS_10UnderscoreENS_1CILi0EEEEEENS1_IJS4_S2_EEEEEENS1_IJNS1_IJNS1_IJNS3_ILi1EEES4_EEES4_EEENS1_IJNS1_IJS4_S4_EEEiEEEEEEEEDaRKT_RKT0_ENKUlRKT_RKT0_E_clIS6_SC_EEDaSM_SP_)
        /*74fc*/ 	.word	0x00000000


	//----- nvinfo : EIATTR_FRAME_SIZE
	.align		4
.L_5002:
        /*7500*/ 	.byte	0x04, 0x11
        /*7502*/ 	.short	(.L_5004 - .L_5003)
	.align		4
.L_5003:
        /*7504*/ 	.word	index@($_ZN7cutlass13device_kernelIN5flash19enable_sm80_to_sm89INS1_16FlashAttnBwdSm80INS1_25CollectiveMainloopBwdSm80ILi2ELi2EN4cute5tupleIJNS5_1CILi128EEES8_NS7_ILi64EEEEEENS_10bfloat16_tEfNS_4arch4Sm80ELb1ELb0ELb1ELb0ELb1ELb0ELb0ELb0ELi2ELi4ELi4ELi4ELb0EEENS1_21CollectiveEpilogueBwdISA_SB_SD_Li256ELb0ELb0ELi2EEENS1_25SingleTileBwdLPTSchedulerILb0ELi128ELb1EEEEEEEEEvNT_6ParamsE$_ZZN4cute4takeILi1ELi3ENS_5tupleIJNS1_IJiNS_1CILi512EEEEEENS1_IJiiEEENS2_ILi1024EEEEEEEEDaRKT1_ENKUlDpRKT_E_clIJS5_S6_EEEDaSE_)
        /*7508*/ 	.word	0x00000000


	//----- nvinfo : EIATTR_FRAME_SIZE
	.align		4
.L_5004:
        /*750c*/ 	.byte	0x04, 0x11
        /*750e*/ 	.short	(.L_5006 - .L_5005)
	.align		4
.L_5005:
        /*7510*/ 	.word	index@($_ZN7cutlass13device_kernelIN5flash19enable_sm80_to_sm89INS1_16FlashAttnBwdSm80INS1_25CollectiveMainloopBwdSm80ILi2ELi2EN4cute5tupleIJNS5_1CILi128EEES8_NS7_ILi64EEEEEENS_10bfloat16_tEfNS_4arch4Sm80ELb1ELb0ELb1ELb0ELb1ELb0ELb0ELb0ELi2ELi4ELi4ELi4ELb0EEENS1_21CollectiveEpilogueBwdISA_SB_SD_Li256ELb0ELb0ELi2EEENS1_25SingleTileBwdLPTSchedulerILb0ELi128ELb1EEEEEEEEEvNT_6ParamsE$_ZZN4cute4takeILi1ELi3ENS_5tupleIJNS1_IJNS_1CILi1EEEiEEENS2_ILi1024EEENS1_IJiiEEEEEEEEDaRKT1_ENKUlDpRKT_E_clIJS5_S6_EEEDaSE_)
        /*7514*/ 	.word	0x00000000


	//----- nvinfo : EIATTR_FRAME_SIZE
	.align		4
.L_5006:
        /*7518*/ 	.byte	0x04, 0x11
        /*751a*/ 	.short	(.L_5008 - .L_5007)
	.align		4
.L_5007:
        /*751c*/ 	.word	index@($_ZN7cutlass13device_kernelIN5flash19enable_sm80_to_sm89INS1_16FlashAttnBwdSm80INS1_25CollectiveMainloopBwdSm80ILi2ELi2EN4cute5tupleIJNS5_1CILi128EEES8_NS7_ILi64EEEEEENS_10bfloat16_tEfNS_4arch4Sm80ELb1ELb0ELb1ELb0ELb1ELb0ELb0ELb0ELi2ELi4ELi4ELi4ELb0EEENS1_21CollectiveEpilogueBwdISA_SB_SD_Li256ELb0ELb0ELi2EEENS1_25SingleTileBwdLPTSchedulerILb0ELi128ELb1EEEEEEEEEvNT_6ParamsE$_ZZN4cute4takeILi1ELi3ENS_5tupleIJNS1_IJNS_1CILi1EEENS2_ILi512EEEiEEENS2_ILi4096EEENS1_IJiiEEEEEEEEDaRKT1_ENKUlDpRKT_E_clIJS6_S7_EEEDaSF_)
        /*7520*/ 	.word	0x00000000


	//----- nvinfo : EIATTR_FRAME_SIZE
	.align		4
.L_5008:
        /*7524*/ 	.byte	0x04, 0x11
        /*7526*/ 	.short	(.L_5010 - .L_5009)
	.align		4
.L_5009:
        /*7528*/ 	.word	index@($_ZN7cutlass13device_kernelIN5flash19enable_sm80_to_sm89INS1_16FlashAttnBwdSm80INS1_25CollectiveMainloopBwdSm80ILi2ELi2EN4cute5tupleIJNS5_1CILi128EEES8_NS7_ILi64EEEEEENS_10bfloat16_tEfNS_4arch4Sm80ELb1ELb0ELb1ELb0ELb1ELb0ELb0ELb0ELi2ELi4ELi4ELi4ELb0EEENS1_21CollectiveEpilogueBwdISA_SB_SD_Li256ELb0ELb0ELi2EEENS1_25SingleTileBwdLPTSchedulerILb0ELi128ELb1EEEEEEEEEvNT_6ParamsE$_ZZN4cute4takeILi1ELi3ENS_5tupleIJNS1_IJNS_1CILi1EEENS2_ILi512EEEiEEENS2_ILi4096EEENS1_IJNS1_IJiiEEENS2_ILi8192EEEEEEEEEEEDaRKT1_ENKUlDpRKT_E_clIJS6_S9_EEEDaSH_)
        /*752c*/ 	.word	0x00000000


	//----- nvinfo : EIATTR_FRAME_SIZE
	.align		4
.L_5010:
        /*7530*/ 	.byte	0x04, 0x11
        /*7532*/ 	.short	(.L_5012 - .L_5011)
	.align		4
.L_5011:
        /*7534*/ 	.word	index@($_ZN7cutlass13device_kernelIN5flash19enable_sm80_to_sm89INS1_16FlashAttnBwdSm80INS1_25CollectiveMainloopBwdSm80ILi2ELi2EN4cute5tupleIJNS5_1CILi128EEES8_NS7_ILi64EEEEEENS_10bfloat16_tEfNS_4arch4Sm80ELb1ELb0ELb1ELb0ELb1ELb0ELb0ELb0ELi2ELi4ELi4ELi4ELb0EEENS1_21CollectiveEpilogueBwdISA_SB_SD_Li256ELb0ELb0ELi2EEENS1_25SingleTileBwdLPTSchedulerILb0ELi128ELb1EEEEEEEEEvNT_6ParamsE$_ZZN4cute4takeILi1ELi2ENS_5tupleIJNS1_IJNS_1CILi1EEENS2_ILi0EEEEEEiEEEEEDaRKT1_ENKUlDpRKT_E_clIJiEEEDaSD_)
        /*7538*/ 	.word	0x00000000


	//----- nvinfo : EIATTR_FRAME_SIZE
	.align		4
.L_5012:
        /*753c*/ 	.byte	0x04, 0x11
        /*753e*/ 	.short	(.L_5014 - .L_5013)
	.align		4
.L_5013:
        /*7540*/ 	.word	index@($_ZN7cutlass13device_kernelIN5flash19enable_sm80_to_sm89INS1_16FlashAttnBwdSm80INS1_25CollectiveMainloopBwdSm80ILi2ELi2EN4cute5tupleIJNS5_1CILi128EEES8_NS7_ILi64EEEEEENS_10bfloat16_tEfNS_4arch4Sm80ELb1ELb0ELb1ELb0ELb1ELb0ELb0ELb0ELi2ELi4ELi4ELi4ELb0EEENS1_21CollectiveEpilogueBwdISA_SB_SD_Li256ELb0ELb0ELi2EEENS1_25SingleTileBwdLPTSchedulerILb0ELi128ELb1EEEEEEEEEvNT_6ParamsE$_ZZN4cute4diceINS_5tupleIJNS1_IJiNS1_IJiNS_1CILi0EEEEEEEEENS1_IJNS_10UnderscoreENS1_IJS6_S6_EEEEEEEEES9_EEDaRKT_RKT0_ENKUlRKT_RKT0_E_clIS5_S5_EEDaSI_SL_)
        /*7544*/ 	.word	0x00000000


	//----- nvinfo : EIATTR_FRAME_SIZE
	.align		4
.L_5014:
        /*7548*/ 	.byte	0x04, 0x11
        /*754a*/ 	.short	(.L_5016 - .L_5015)
	.align		4
.L_5015:
        /*754c*/ 	.word	index@($_ZN7cutlass13device_kernelIN5flash19enable_sm80_to_sm89INS1_16FlashAttnBwdSm80INS1_25CollectiveMainloopBwdSm80ILi2ELi2EN4cute5tupleIJNS5_1CILi128EEES8_NS7_ILi64EEEEEENS_10bfloat16_tEfNS_4arch4Sm80ELb1ELb0ELb1ELb0ELb1ELb0ELb0ELb0ELi2ELi4ELi4ELi4ELb0EEENS1_21CollectiveEpilogueBwdISA_SB_SD_Li256ELb0ELb0ELi2EEENS1_25SingleTileBwdLPTSchedulerILb0ELi128ELb1EEEEEEEEEvNT_6ParamsE$_ZZN4cute19as_arithmetic_tupleINS_15ArithmeticTupleIJiiEEEEEDaRKT_ENKUlRKT_E_clIiEEDaS8_)
        /*7550*/ 	.word	0x00000000


	//----- nvinfo : EIATTR_FRAME_SIZE
	.align		4
.L_5016:
        /*7554*/ 	.byte	0x04, 0x11
        /*7556*/ 	.short	(.L_5018 - .L_5017)
	.align		4
.L_5017:
        /*7558*/ 	.word	index@($_ZN7cutlass13device_kernelIN5flash19enable_sm80_to_sm89INS1_16FlashAttnBwdSm80INS1_25CollectiveMainloopBwdSm80ILi2ELi2EN4cute5tupleIJNS5_1CILi128EEES8_NS7_ILi64EEEEEENS_10bfloat16_tEfNS_4arch4Sm80ELb1ELb0ELb1ELb0ELb1ELb0ELb0ELb0ELi2ELi4ELi4ELi4ELb0EEENS1_21CollectiveEpilogueBwdISA_SB_SD_Li256ELb0ELb0ELi2EEENS1_25SingleTileBwdLPTSchedulerILb0ELi128ELb1EEEEEEEEEvNT_6ParamsE$_ZZN4cute19as_arithmetic_tupleINS_15ArithmeticTupleIJiiEEEEEDaRKT_ENKUlDpRKT_E_clIJiiEEEDaS9_)
        /*755c*/ 	.word	0x00000000


	//----- nvinfo : EIATTR_FRAME_SIZE
	.align		4
.L_5018:
        /*7560*/ 	.byte	0x04, 0x11
        /*7562*/ 	.short	(.L_5020 - .L_5019)
	.align		4
.L_5019:
        /*7564*/ 	.word	index@($_ZN7cutlass13device_kernelIN5flash19enable_sm80_to_sm89INS1_16FlashAttnBwdSm80INS1_25CollectiveMainloopBwdSm80ILi2ELi2EN4cute5tupleIJNS5_1CILi128EEES8_NS7_ILi64EEEEEENS_10bfloat16_tEfNS_4arch4Sm80ELb1ELb0ELb1ELb0ELb1ELb0ELb0ELb0ELi2ELi4ELi4ELi4ELb0EEENS1_21CollectiveEpilogueBwdISA_SB_SD_Li256ELb0ELb0ELi2EEENS1_25SingleTileBwdLPTSchedulerILb0ELi128ELb1EEEEEEEEEvNT_6ParamsE$_ZZN4cute16flatten_to_tupleINS_5tupleIJNS_1CILi4096EEENS1_IJiiEEEEEEEEDaRKT_ENKUlRKT_E_clIS4_EEDaSB_)
        /*7568*/ 	.word	0x00000000


	//----- nvinfo : EIATTR_FRAME_SIZE
	.align		4
.L_5020:
        /*756c*/ 	.byte	0x04, 0x11
        /*756e*/ 	.short	(.L_5022 - .L_5021)
	.align		4
.L_5021:
        /*7570*/ 	.word	index@($_ZN7cutlass13device_kernelIN5flash19enable_sm80_to_sm89INS1_16FlashAttnBwdSm80INS1_25CollectiveMainloopBwdSm80ILi2ELi2EN4cute5tupleIJNS5_1CILi128EEES8_NS7_ILi64EEEEEENS_10bfloat16_tEfNS_4arch4Sm80ELb1ELb0ELb1ELb0ELb1ELb0ELb0ELb0ELi2ELi4ELi4ELi4ELb0EEENS1_21CollectiveEpilogueBwdISA_SB_SD_Li256ELb0ELb0ELi2EEENS1_25SingleTileBwdLPTSchedulerILb0ELi128ELb1EEEEEEEEEvNT_6ParamsE$_ZZN4cute16flatten_to_tupleINS_5tupleIJNS_1CILi4096EEENS1_IJNS1_IJiiEEENS2_ILi8192EEEEEEEEEEEDaRKT_ENKUlRKT_E_clIS6_EEDaSD_)
        /*7574*/ 	.word	0x00000000


	//----- nvinfo : EIATTR_FRAME_SIZE
	.align		4
.L_5022:
        /*7578*/ 	.byte	0x04, 0x11
        /*757a*/ 	.short	(.L_5024 - .L_5023)
	.align		4
.L_5023:
        /*757c*/ 	.word	index@($_ZN7cutlass13device_kernelIN5flash19enable_sm80_to_sm89INS1_16FlashAttnBwdSm80INS1_25CollectiveMainloopBwdSm80ILi2ELi2EN4cute5tupleIJNS5_1CILi128EEES8_NS7_ILi64EEEEEENS_10bfloat16_tEfNS_4arch4Sm80ELb1ELb0ELb1ELb0ELb1ELb0ELb0ELb0ELi2ELi4ELi4ELi4ELb0EEENS1_21CollectiveEpilogueBwdISA_SB_SD_Li256ELb0ELb0ELi2EEENS1_25SingleTileBwdLPTSchedulerILb0ELi128ELb1EEEEEEEEEvNT_6ParamsE$_ZZN4cute16flatten_to_tupleINS_5tupleIJNS_1CILi1024EEENS1_IJiiEEEEEEEEDaRKT_ENKUlRKT_E_clIS4_EEDaSB_)
        /*7580*/ 	.word	0x00000000


	//----- nvinfo : EIATTR_FRAME_SIZE
	.align		4
.L_5024:
        /*7584*/ 	.byte	0x04, 0x11
        /*7586*/ 	.short	(.L_5026 - .L_5025)
	.align		4
.L_5025:
        /*7588*/ 	.word	index@($_ZN7cutlass13device_kernelIN5flash19enable_sm80_to_sm89INS1_16FlashAttnBwdSm80INS1_25CollectiveMainloopBwdSm80ILi2ELi2EN4cute5tupleIJNS5_1CILi128EEES8_NS7_ILi64EEEEEENS_10bfloat16_tEfNS_4arch4Sm80ELb1ELb0ELb1ELb0ELb1ELb0ELb0ELb0ELi2ELi4ELi4ELi4ELb0EEENS1_21CollectiveEpilogueBwdISA_SB_SD_Li256ELb0ELb0ELi2EEENS1_25SingleTileBwdLPTSchedulerILb0ELi128ELb1EEEEEEEEEvNT_6ParamsE$_ZZN4cute16flatten_to_tupleINS_5tupleIJNS_1CILi0EEENS1_IJNS2_ILi1EEENS2_ILi512EEEiEEEEEEEEDaRKT_ENKUlRKT_E_clIS6_EEDaSD_)
        /*758c*/ 	.word	0x00000000


	//----- nvinfo : EIATTR_FRAME_SIZE
	.align		4
.L_5026:
        /*7590*/ 	.byte	0x04, 0x11
        /*7592*/ 	.short	(.L_5028 - .L_5027)
	.align		4
.L_5027:
        /*7594*/ 	.word	index@($_ZN7cutlass13device_kernelIN5flash19enable_sm80_to_sm89INS1_16FlashAttnBwdSm80INS1_25CollectiveMainloopBwdSm80ILi2ELi2EN4cute5tupleIJNS5_1CILi128EEES8_NS7_ILi64EEEEEENS_10bfloat16_tEfNS_4arch4Sm80ELb1ELb0ELb1ELb0ELb1ELb0ELb0ELb0ELi2ELi4ELi4ELi4ELb0EEENS1_21CollectiveEpilogueBwdISA_SB_SD_Li256ELb0ELb0ELi2EEENS1_25SingleTileBwdLPTSchedulerILb0ELi128ELb1EEEEEEEEEvNT_6ParamsE$_ZZN4cute16flatten_to_tupleINS_5tupleIJNS1_IJiiEEENS_1CILi8192EEEEEEEEDaRKT_ENKUlRKT_E_clIS2_EEDaSB_)
        /*7598*/ 	.word	0x00000000


	//----- nvinfo : EIATTR_FRAME_SIZE
	.align		4
.L_5028:
        /*759c*/ 	.byte	0x04, 0x11
        /*759e*/ 	.short	(.L_5030 - .L_5029)
	.align		4
.L_5029:
        /*75a0*/ 	.word	index@($_ZN7cutlass13device_kernelIN5flash19enable_sm80_to_sm89INS1_16FlashAttnBwdSm80INS1_25CollectiveMainloopBwdSm80ILi2ELi2EN4cute5tupleIJNS5_1CILi128EEES8_NS7_ILi64EEEEEENS_10bfloat16_tEfNS_4arch4Sm80ELb1ELb0ELb1ELb0ELb1ELb0ELb0ELb0ELi2ELi4ELi4ELi4ELb0EEENS1_21CollectiveEpilogueBwdISA_SB_SD_Li256ELb0ELb0ELi2EEENS1_25SingleTileBwdLPTSchedulerILb0ELi128ELb1EEEEEEEEEvNT_6ParamsE$_ZZN4cute16flatten_to_tupleINS_5tupleIJNS1_IJiiEEENS_1CILi1024EEEEEEEEDaRKT_ENKUlRKT_E_clIS2_EEDaSB_)
        /*75a4*/ 	.word	0x00000000


	//----- nvinfo : EIATTR_FRAME_SIZE
	.align		4
.L_5030:
        /*75a8*/ 	.byte	0x04, 0x11
        /*75aa*/ 	.short	(.L_5032 - .L_5031)
	.align		4
.L_5031:
        /*75ac*/ 	.word	index@($_ZN7cutlass13device_kernelIN5flash19enable_sm80_to_sm89INS1_16FlashAttnBwdSm80INS1_25CollectiveMainloopBwdSm80ILi2ELi2EN4cute5tupleIJNS5_1CILi128EEES8_NS7_ILi64EEEEEENS_10bfloat16_tEfNS_4arch4Sm80ELb1ELb0ELb1ELb0ELb1ELb0ELb0ELb0ELi2ELi4ELi4ELi4ELb0EEENS1_21CollectiveEpilogueBwdISA_SB_SD_Li256ELb0ELb0ELi2EEENS1_25SingleTileBwdLPTSchedulerILb0ELi128ELb1EEEEEEEEEvNT_6ParamsE$_ZZN4cute14transform_leafINS_15ArithmeticTupleIJiiEEENS_8identityEEEDaRKT_OT0_ENKUlRKT_E_clIiEEDaSB_)
        /*75b0*/ 	.word	0x00000000


	//----- nvinfo : EIATTR_FRAME_SIZE
	.align		4
.L_5032:
        /*75b4*/ 	.byte	0x04, 0x11
        /*75b6*/ 	.short	(.L_5034 - .L_5033)
	.align		4
.L_5033:
        /*75b8*/ 	.word	index@($_ZN7cutlass13device_kernelIN5flash19enable_sm80_to_sm89INS1_16FlashAttnBwdSm80INS1_25CollectiveMainloopBwdSm80ILi2ELi2EN4cute5tupleIJNS5_1CILi128EEES8_NS7_ILi64EEEEEENS_10bfloat16_tEfNS_4arch4Sm80ELb1ELb0ELb1ELb0ELb1ELb0ELb0ELb0ELi2ELi4ELi4ELi4ELb0EEENS1_21CollectiveEpilogueBwdISA_SB_SD_Li256ELb0ELb0ELi2EEENS1_25SingleTileBwdLPTSchedulerILb0ELi128ELb1EEEEEEEEEvNT_6ParamsE$_ZZN4cute14logical_divideINS_5tupleIJNS1_IJNS_1CILi8EEENS2_ILi1EEEEEENS1_IJNS2_ILi2EEEEEEEEENS1_IJNS1_IJS4_NS2_ILi0EEEEEENS1_IJiEEEEEENS1_IJS5_NS_6LayoutIS4_S9_EEEEEEEDaRKNSD_IT_T0_EERKT1_ENKUlRKT_RKT0_E_clINSD_IS7_SB_EESE_EEDaSQ_ST_)
        /*75bc*/ 	.word	0x00000000


	//----- nvinfo : EIATTR_FRAME_SIZE
	.align		4
.L_5034:
        /*75c0*/ 	.byte	0x04, 0x11
        /*75c2*/ 	.short	(.L_5036 - .L_5035)
	.align		4
.L_5035:
        /*75c4*/ 	.word	index@($_ZN7cutlass13device_kernelIN5flash19enable_sm80_to_sm89INS1_16FlashAttnBwdSm80INS1_25CollectiveMainloopBwdSm80ILi2ELi2EN4cute5tupleIJNS5_1CILi128EEES8_NS7_ILi64EEEEEENS_10bfloat16_tEfNS_4arch4Sm80ELb1ELb0ELb1ELb0ELb1ELb0ELb0ELb0ELi2ELi4ELi4ELi4ELb0EEENS1_21CollectiveEpilogueBwdISA_SB_SD_Li256ELb0ELb0ELi2EEENS1_25SingleTileBwdLPTSchedulerILb0ELi128ELb1EEEEEEEEEvNT_6ParamsE$_ZZN4cute13to_mixed_bitsINS_5tupleIJNS_1CILi4EEENS2_ILi8EEEEEENS1_IJNS2_ILi128EEENS2_ILi0EEEEEENS1_IJiiEEEEEDaRKT_RKT0_RKT1_ENKUlRKT_RKT0_RKT1_E_clIS3_S6_iEEDaSL_SO_SR_)
        /*75c8*/ 	.word	0x00000000


	//----- nvinfo : EIATTR_FRAME_SIZE
	.align		4
.L_5036:
        /*75cc*/ 	.byte	0x04, 0x11
        /*75ce*/ 	.short	(.L_5038 - .L_5037)
	.align		4
.L_5037:
        /*75d0*/ 	.word	index@($_ZN7cutlass13device_kernelIN5flash19enable_sm80_to_sm89INS1_16FlashAttnBwdSm80INS1_25CollectiveMainloopBwdSm80ILi2ELi2EN4cute5tupleIJNS5_1CILi128EEES8_NS7_ILi64EEEEEENS_10bfloat16_tEfNS_4arch4Sm80ELb1ELb0ELb1ELb0ELb1ELb0ELb0ELb0ELi2ELi4ELi4ELi4ELb0EEENS1_21CollectiveEpilogueBwdISA_SB_SD_Li256ELb0ELb0ELi2EEENS1_25SingleTileBwdLPTSchedulerILb0ELi128ELb1EEEEEEEEEvNT_6ParamsE$_ZZN4cute13to_mixed_bitsINS_5tupleIJNS_1CILi4EEENS2_ILi8EEEEEENS1_IJNS2_ILi128EEENS2_ILi0EEEEEENS1_IJiiEEEEEDaRKT_RKT0_RKT1_ENKUlDpRKT_E_clIJNS_9MixedBitsILj0ELj384EEENS2_ILj0EEEEEEDaSM_)
        /*75d4*/ 	.word	0x00000000


	//----- nvinfo : EIATTR_FRAME_SIZE
	.align		4
.L_5038:
        /*75d8*/ 	.byte	0x04, 0x11
        /*75da*/ 	.short	(.L_5040 - .L_5039)
	.align		4
.L_5039:
        /*75dc*/ 	.word	index@($_ZN7cutlass13device_kernelIN5flash19enable_sm80_to_sm89INS1_16FlashAttnBwdSm80INS1_25CollectiveMainloopBwdSm80ILi2ELi2EN4cute5tupleIJNS5_1CILi128EEES8_NS7_ILi64EEEEEENS_10bfloat16_tEfNS_4arch4Sm80ELb1ELb0ELb1ELb0ELb1ELb0ELb0ELb0ELi2ELi4ELi4ELi4ELb0EEENS1_21CollectiveEpilogueBwdISA_SB_SD_Li256ELb0ELb0ELi2EEENS1_25SingleTileBwdLPTSchedulerILb0ELi128ELb1EEEEEEEEEvNT_6ParamsE$_ZZN4cute13to_mixed_bitsINS_5tupleIJNS_1CILi4EEENS2_ILi8EEEEEENS1_IJNS2_ILi0EEENS2_ILi64EEEEEENS1_IJiiEEEEEDaRKT_RKT0_RKT1_ENKUlRKT_RKT0_RKT1_E_clIS4_S7_iEEDaSL_SO_SR_)
        /*75e0*/ 	.word	0x00000000


	//----- nvinfo : EIATTR_FRAME_SIZE
	.align		4
.L_5040:
        /*75e4*/ 	.byte	0x04, 0x11
        /*75e6*/ 	.short	(.L_5042 - .L_5041)
	.align		4
.L_5041:
        /*75e8*/ 	.word	index@($_ZN7cutlass13device_kernelIN5flash19enable_sm80_to_sm89INS1_16FlashAttnBwdSm80INS1_25CollectiveMainloopBwdSm80ILi2ELi2EN4cute5tupleIJNS5_1CILi128EEES8_NS7_ILi64EEEEEENS_10bfloat16_tEfNS_4arch4Sm80ELb1ELb0ELb1ELb0ELb1ELb0ELb0ELb0ELi2ELi4ELi4ELi4ELb0EEENS1_21CollectiveEpilogueBwdISA_SB_SD_Li256ELb0ELb0ELi2EEENS1_25SingleTileBwdLPTSchedulerILb0ELi128ELb1EEEEEEEEEvNT_6ParamsE$_ZZN4cute13to_mixed_bitsINS_5tupleIJNS_1CILi4EEENS2_ILi8EEEEEENS1_IJNS2_ILi0EEENS2_ILi64EEEEEENS1_IJiiEEEEEDaRKT_RKT0_RKT1_ENKUlDpRKT_E_clIJNS2_ILj0EEENS_9MixedBitsILj0ELj448EEEEEEDaSM_)
        /*75ec*/ 	.word	0x00000000


	//----- nvinfo : EIATTR_FRAME_SIZE
	.align		4
.L_5042:
        /*75f0*/ 	.byte	0x04, 0x11
        /*75f2*/ 	.short	(.L_5044 - .L_5043)
	.align		4
.L_5043:
        /*75f4*/ 	.word	index@($_ZN7cutlass13device_kernelIN5flash19enable_sm80_to_sm89INS1_16FlashAttnBwdSm80INS1_25CollectiveMainloopBwdSm80ILi2ELi2EN4cute5tupleIJNS5_1CILi128EEES8_NS7_ILi64EEEEEENS_10bfloat16_tEfNS_4arch4Sm80ELb1ELb0ELb1ELb0ELb1ELb0ELb0ELb0ELi2ELi4ELi4ELi4ELb0EEENS1_21CollectiveEpilogueBwdISA_SB_SD_Li256ELb0ELb0ELi2EEENS1_25SingleTileBwdLPTSchedulerILb0ELi128ELb1EEEEEEEEEvNT_6ParamsE$_ZZN4cute13to_mixed_bitsINS_5tupleIJNS1_IJNS_1CILi4EEENS2_ILi8EEEEEES3_NS2_ILi1EEEEEENS1_IJNS1_IJNS2_ILi128EEENS2_ILi0EEEEEENS2_ILi16EEES9_EEENS1_IJNS1_IJiiEEEiS9_EEEEEDaRKT_RKT0_RKT1_ENKUlRKT_RKT0_RKT1_E_clIS5_SA_SD_EEDaSQ_ST_SW_)
        /*75f8*/ 	.word	0x00000000


	//----- nvinfo : EIATTR_FRAME_SIZE
	.align		4
.L_5044:
        /*75fc*/ 	.byte	0x04, 0x11
        /*75fe*/ 	.short	(.L_5046 - .L_5045)
	.align		4
.L_5045:
        /*7600*/ 	.word	index@($_ZN7cutlass13device_kernelIN5flash19enable_sm80_to_sm89INS1_16FlashAttnBwdSm80INS1_25CollectiveMainloopBwdSm80ILi2ELi2EN4cute5tupleIJNS5_1CILi128EEES8_NS7_ILi64EEEEEENS_10bfloat16_tEfNS_4arch4Sm80ELb1ELb0ELb1ELb0ELb1ELb0ELb0ELb0ELi2ELi4ELi4ELi4ELb0EEENS1_21CollectiveEpilogueBwdISA_SB_SD_Li256ELb0ELb0ELi2EEENS1_25SingleTileBwdLPTSchedulerILb0ELi128ELb1EEEEEEEEEvNT_6ParamsE$_ZZN4cute13to_mixed_bitsINS_5tupleIJNS1_IJNS_1CILi4EEENS2_ILi8EEEEEES3_NS2_ILi1EEEEEENS1_IJNS1_IJNS2_ILi128EEENS2_ILi0EEEEEENS2_ILi16EEES9_EEENS1_IJNS1_IJiiEEEiS9_EEEEEDaRKT_RKT0_RKT1_ENKUlRKT_RKT0_RKT1_E_clIS3_SB_iEEDaSQ_ST_SW_)
        /*7604*/ 	.word	0x00000000


	//----- nvinfo : EIATTR_FRAME_SIZE
	.align		4
.L_5046:
        /*7608*/ 	.byte	0x04, 0x11
        /*760a*/ 	.short	(.L_5048 - .L_5047)
	.align		4
.L_5047:
        /*760c*/ 	.word	index@($_ZN7cutlass13device_kernelIN5flash19enable_sm80_to_sm89INS1_16FlashAttnBwdSm80INS1_25CollectiveMainloopBwdSm80ILi2ELi2EN4cute5tupleIJNS5_1CILi128EEES8_NS7_ILi64EEEEEENS_10bfloat16_tEfNS_4arch4Sm80ELb1ELb0ELb1ELb0ELb1ELb0ELb0ELb0ELi2ELi4ELi4ELi4ELb0EEENS1_21CollectiveEpilogueBwdISA_SB_SD_Li256ELb0ELb0ELi2EEENS1_25SingleTileBwdLPTSchedulerILb0ELi128ELb1EEEEEEEEEvNT_6ParamsE$_ZZN4cute13to_mixed_bitsINS_5tupleIJNS1_IJNS_1CILi4EEENS2_ILi8EEEEEES3_NS2_ILi1EEEEEENS1_IJNS1_IJNS2_ILi128EEENS2_ILi0EEEEEENS2_ILi16EEES9_EEENS1_IJNS1_IJiiEEEiS9_EEEEEDaRKT_RKT0_RKT1_ENKUlDpRKT_E_clIJNS_9MixedBitsILj0ELj384EEENSU_ILj0ELj48EEENS2_ILj0EEEEEEDaSR_)
        /*7610*/ 	.word	0x00000000


	//----- nvinfo : EIATTR_FRAME_SIZE
	.align		4
.L_5048:
        /*7614*/ 	.byte	0x04, 0x11
        /*7616*/ 	.short	(.L_5050 - .L_5049)
	.align		4
.L_5049:
        /*7618*/ 	.word	index@($_ZN7cutlass13device_kernelIN5flash19enable_sm80_to_sm89INS1_16FlashAttnBwdSm80INS1_25CollectiveMainloopBwdSm80ILi2ELi2EN4cute5tupleIJNS5_1CILi128EEES8_NS7_ILi64EEEEEENS_10bfloat16_tEfNS_4arch4Sm80ELb1ELb0ELb1ELb0ELb1ELb0ELb0ELb0ELi2ELi4ELi4ELi4ELb0EEENS1_21CollectiveEpilogueBwdISA_SB_SD_Li256ELb0ELb0ELi2EEENS1_25SingleTileBwdLPTSchedulerILb0ELi128ELb1EEEEEEEEEvNT_6ParamsE$_ZZN4cute13to_mixed_bitsINS_5tupleIJNS1_IJNS_1CILi4EEENS2_ILi8EEEEEES3_NS2_ILi1EEEEEENS1_IJNS1_IJNS2_ILi0EEENS2_ILi64EEEEEES8_S8_EEENS1_IJNS1_IJiiEEEiS8_EEEEEDaRKT_RKT0_RKT1_ENKUlRKT_RKT0_RKT1_E_clIS5_SA_SC_EEDaSP_SS_SV_)
        /*761c*/ 	.word	0x00000000


	//----- nvinfo : EIATTR_FRAME_SIZE
	.align		4
.L_5050:
        /*7620*/ 	.byte	0x04, 0x11
        /*7622*/ 	.short	(.L_5052 - .L_5051)
	.align		4
.L_5051:
        /*7624*/ 	.word	index@($_ZN7cutlass13device_kernelIN5flash19enable_sm80_to_sm89INS1_16FlashAttnBwdSm80INS1_25CollectiveMainloopBwdSm80ILi2ELi2EN4cute5tupleIJNS5_1CILi128EEES8_NS7_ILi64EEEEEENS_10bfloat16_tEfNS_4arch4Sm80ELb1ELb0ELb1ELb0ELb1ELb0ELb0ELb0ELi2ELi4ELi4ELi4ELb0EEENS1_21CollectiveEpilogueBwdISA_SB_SD_Li256ELb0ELb0ELi2EEENS1_25SingleTileBwdLPTSchedulerILb0ELi128ELb1EEEEEEEEEvNT_6ParamsE$_ZZN4cute13to_mixed_bitsINS_5tupleIJNS1_IJNS_1CILi4EEENS2_ILi8EEEEEES3_NS2_ILi1EEEEEENS1_IJNS1_IJNS2_ILi0EEENS2_ILi64EEEEEES8_S8_EEENS1_IJNS1_IJiiEEEiS8_EEEEEDaRKT_RKT0_RKT1_ENKUlDpRKT_E_clIJNS_9MixedBitsILj0ELj448EEENS2_ILj0EEESV_EEEDaSQ_)
        /*7628*/ 	.word	0x00000000


	//----- nvinfo : EIATTR_FRAME_SIZE
	.align		4
.L_5052:
        /*762c*/ 	.byte	0x04, 0x11
        /*762e*/ 	.short	(.L_5054 - .L_5053)
	.align		4
.L_5053:
        /*7630*/ 	.word	index@($_ZN7cutlass13device_kernelIN5flash19enable_sm80_to_sm89INS1_16FlashAttnBwdSm80INS1_25CollectiveMainloopBwdSm80ILi2ELi2EN4cute5tupleIJNS5_1CILi128EEES8_NS7_ILi64EEEEEENS_10bfloat16_tEfNS_4arch4Sm80ELb1ELb0ELb1ELb0ELb1ELb0ELb0ELb0ELi2ELi4ELi4ELi4ELb0EEENS1_21CollectiveEpilogueBwdISA_SB_SD_Li256ELb0ELb0ELi2EEENS1_25SingleTileBwdLPTSchedulerILb0ELi128ELb1EEEEEEEEEvNT_6ParamsE$_ZZN4cute13to_mixed_bitsINS_5tupleIJNS1_IJNS_1CILi4EEENS2_ILi8EEEEEENS2_ILi2EEENS2_ILi1EEEEEENS1_IJNS1_IJNS2_ILi128EEENS2_ILi0EEEEEES4_SA_EEENS1_IJNS1_IJiiEEEiSA_EEEEEDaRKT_RKT0_RKT1_ENKUlRKT_RKT0_RKT1_E_clIS6_S4_iEEDaSQ_ST_SW_)
        /*7634*/ 	.word	0x00000000


	//----- nvinfo : EIATTR_FRAME_SIZE
	.align		4
.L_5054:
        /*7638*/ 	.byte	0x04, 0x11
        /*763a*/ 	.short	(.L_5056 - .L_5055)
	.align		4
.L_5055:
        /*763c*/ 	.word	index@($_ZN7cutlass13device_kernelIN5flash19enable_sm80_to_sm89INS1_16FlashAttnBwdSm80INS1_25CollectiveMainloopBwdSm80ILi2ELi2EN4cute5tupleIJNS5_1CILi128EEES8_NS7_ILi64EEEEEENS_10bfloat16_tEfNS_4arch4Sm80ELb1ELb0ELb1ELb0ELb1ELb0ELb0ELb0ELi2ELi4ELi4ELi4ELb0EEENS1_21CollectiveEpilogueBwdISA_SB_SD_Li256ELb0ELb0ELi2EEENS1_25SingleTileBwdLPTSchedulerILb0ELi128ELb1EEEEEEEEEvNT_6ParamsE$_ZZN4cute13to_mixed_bitsINS_5tupleIJNS1_IJNS_1CILi4EEENS2_ILi8EEEEEENS2_ILi2EEENS2_ILi1EEEEEENS1_IJNS1_IJNS2_ILi128EEENS2_ILi0EEEEEES4_SA_EEENS1_IJNS1_IJiiEEEiSA_EEEEEDaRKT_RKT0_RKT1_ENKUlRKT_RKT0_RKT1_E_clIS5_SB_SD_EEDaSQ_ST_SW_)
        /*7640*/ 	.word	0x00000000


	//----- nvinfo : EIATTR_FRAME_SIZE
	.align		4
.L_5056:
        /*7644*/ 	.byte	0x04, 0x11
        /*7646*/ 	.short	(.L_5058 - .L_5057)
	.align		4
.L_5057:
        /*7648*/ 	.word	index@($_ZN7cutlass13device_kernelIN5flash19enable_sm80_to_sm89INS1_16FlashAttnBwdSm80INS1_25CollectiveMainloopBwdSm80ILi2ELi2EN4cute5tupleIJNS5_1CILi128EEES8_NS7_ILi64EEEEEENS_10bfloat16_tEfNS_4arch4Sm80ELb1ELb0ELb1ELb0ELb1ELb0ELb0ELb0ELi2ELi4ELi4ELi4ELb0EEENS1_21CollectiveEpilogueBwdISA_SB_SD_Li256ELb0ELb0ELi2EEENS1_25SingleTileBwdLPTSchedulerILb0ELi128ELb1EEEEEEEEEvNT_6ParamsE$_ZZN4cute13to_mixed_bitsINS_5tupleIJNS1_IJNS_1CILi4EEENS2_ILi8EEEEEENS2_ILi2EEENS2_ILi1EEEEEENS1_IJNS1_IJNS2_ILi128EEENS2_ILi0EEEEEES4_SA_EEENS1_IJNS1_IJiiEEEiSA_EEEEEDaRKT_RKT0_RKT1_ENKUlDpRKT_E_clIJNS_9MixedBitsILj0ELj384EEENSU_ILj0ELj8EEENS2_ILj0EEEEEEDaSR_)
        /*764c*/ 	.word	0x00000000


	//----- nvinfo : EIATTR_FRAME_SIZE
	.align		4
.L_5058:
        /*7650*/ 	.byte	0x04, 0x11
        /*7652*/ 	.short	(.L_5060 - .L_5059)
	.align		4
.L_5059:
        /*7654*/ 	.word	index@($_ZN7cutlass13device_kernelIN5flash19enable_sm80_to_sm89INS1_16FlashAttnBwdSm80INS1_25CollectiveMainloopBwdSm80ILi2ELi2EN4cute5tupleIJNS5_1CILi128EEES8_NS7_ILi64EEEEEENS_10bfloat16_tEfNS_4arch4Sm80ELb1ELb0ELb1ELb0ELb1ELb0ELb0ELb0ELi2ELi4ELi4ELi4ELb0EEENS1_21CollectiveEpilogueBwdISA_SB_SD_Li256ELb0ELb0ELi2EEENS1_25SingleTileBwdLPTSchedulerILb0ELi128ELb1EEEEEEEEEvNT_6ParamsE$_ZZN4cute13to_mixed_bitsINS_5tupleIJNS1_IJNS_1CILi4EEENS2_ILi8EEEEEENS2_ILi2EEENS2_ILi1EEEEEENS1_IJNS1_IJNS2_ILi0EEENS2_ILi64EEEEEES9_S9_EEENS1_IJNS1_IJiiEEEiS9_EEEEEDaRKT_RKT0_RKT1_ENKUlRKT_RKT0_RKT1_E_clIS5_SB_SD_EEDaSQ_ST_SW_)
        /*7658*/ 	.word	0x00000000


	//----- nvinfo : EIATTR_FRAME_SIZE
	.align		4
.L_5060:
        /*765c*/ 	.byte	0x04, 0x11
        /*765e*/ 	.short	(.L_5062 - .L_5061)
	.align		4
.L_5061:
        /*7660*/ 	.word	index@($_ZN7cutlass13device_kernelIN5flash19enable_sm80_to_sm89INS1_16FlashAttnBwdSm80INS1_25CollectiveMainloopBwdSm80ILi2ELi2EN4cute5tupleIJNS5_1CILi128EEES8_NS7_ILi64EEEEEENS_10bfloat16_tEfNS_4arch4Sm80ELb1ELb0ELb1ELb0ELb1ELb0ELb0ELb0ELi2ELi4ELi4ELi4ELb0EEENS1_21CollectiveEpilogueBwdISA_SB_SD_Li256ELb0ELb0ELi2EEENS1_25SingleTileBwdLPTSchedulerILb0ELi128ELb1EEEEEEEEEvNT_6ParamsE$_ZZN4cute13to_mixed_bitsINS_5tupleIJNS1_IJNS_1CILi4EEENS2_ILi8EEEEEENS2_ILi2EEENS2_ILi1EEEEEENS1_IJNS1_IJNS2_ILi0EEENS2_ILi64EEEEEES9_S9_EEENS1_IJNS1_IJiiEEEiS9_EEEEEDaRKT_RKT0_RKT1_ENKUlDpRKT_E_clIJNS_9MixedBitsILj0ELj448EEENS2_ILj0EEESW_EEEDaSR_)
        /*7664*/ 	.word	0x00000000


	//----- nvinfo : EIATTR_FRAME_SIZE
	.align		4
.L_5062:
        /*7668*/ 	.byte	0x04, 0x11
        /*766a*/ 	.short	(.L_5064 - .L_5063)
	.align		4
.L_5063:
        /*766c*/ 	.word	index@($_ZN7cutlass13device_kernelIN5flash19enable_sm80_to_sm89INS1_16FlashAttnBwdSm80INS1_25CollectiveMainloopBwdSm80ILi2ELi2EN4cute5tupleIJNS5_1CILi128EEES8_NS7_ILi64EEEEEENS_10bfloat16_tEfNS_4arch4Sm80ELb1ELb0ELb1ELb0ELb1ELb0ELb0ELb0ELi2ELi4ELi4ELi4ELb0EEENS1_21CollectiveEpilogueBwdISA_SB_SD_Li256ELb0ELb0ELi2EEENS1_25SingleTileBwdLPTSchedulerILb0ELi128ELb1EEEEEEEEEvNT_6ParamsE$_ZZN4cute12filter_tupleINS_5tupleIJiNS_1CILi0EEEEEES4_ZNS_6detail9lift_diceIS4_S4_EEDaRKT_RKT0_EUlRKT_RKT0_E_EEDaS9_SC_OT1_ENKUlDpSF_E_clIJNS1_IJiEEENS1_IJS3_EEEEEEDaSM_)
        /*7670*/ 	.word	0x00000000


	//----- nvinfo : EIATTR_FRAME_SIZE
	.align		4
.L_5064:
        /*7674*/ 	.byte	0x04, 0x11
        /*7676*/ 	.short	(.L_5066 - .L_5065)
	.align		4
.L_5065:
        /*7678*/ 	.word	index@($_ZN7cutlass13device_kernelIN5flash19enable_sm80_to_sm89INS1_16FlashAttnBwdSm80INS1_25CollectiveMainloopBwdSm80ILi2ELi2EN4cute5tupleIJNS5_1CILi128EEES8_NS7_ILi64EEEEEENS_10bfloat16_tEfNS_4arch4Sm80ELb1ELb0ELb1ELb0ELb1ELb0ELb0ELb0ELi2ELi4ELi4ELi4ELb0EEENS1_21CollectiveEpilogueBwdISA_SB_SD_Li256ELb0ELb0ELi2EEENS1_25SingleTileBwdLPTSchedulerILb0ELi128ELb1EEEEEEEEEvNT_6ParamsE$_ZZN4cute12filter_tupleINS_5tupleIJiNS1_IJiNS_1CILi0EEEEEEEEES5_ZNS_6detail9lift_diceIS5_S5_EEDaRKT_RKT0_EUlRKT_RKT0_E_EEDaSA_SD_OT1_ENKUlDpSG_E_clIJNS1_IJiEEES4_EEEDaSN_)
        /*767c*/ 	.word	0x00000000


	//----- nvinfo : EIATTR_FRAME_SIZE
	.align		4
.L_5066:
        /*7680*/ 	.byte	0x04, 0x11
        /*7682*/ 	.short	(.L_5068 - .L_5067)
	.align		4
.L_5067:
        /*7684*/ 	.word	index@($_ZN7cutlass13device_kernelIN5flash19enable_sm80_to_sm89INS1_16FlashAttnBwdSm80INS1_25CollectiveMainloopBwdSm80ILi2ELi2EN4cute5tupleIJNS5_1CILi128EEES8_NS7_ILi64EEEEEENS_10bfloat16_tEfNS_4arch4Sm80ELb1ELb0ELb1ELb0ELb1ELb0ELb0ELb0ELi2ELi4ELi4ELi4ELb0EEENS1_21CollectiveEpilogueBwdISA_SB_SD_Li256ELb0ELb0ELi2EEENS1_25SingleTileBwdLPTSchedulerILb0ELi128ELb1EEEEEEEEEvNT_6ParamsE$_ZZN4cute12filter_tupleINS_5tupleIJNS_1CILi4096EEENS1_IJiiEEEEEEZNS_16flatten_to_tupleIS5_EEDaRKT_EUlRKT_E_EEDaS9_OT0_ENKUlDpSC_E_clIJNS1_IJS3_EEES4_EEEDaSG_)
        /*7688*/ 	.word	0x00000000


	//----- nvinfo : EIATTR_FRAME_SIZE
	.align		4
.L_5068:
        /*768c*/ 	.byte	0x04, 0x11
        /*768e*/ 	.short	(.L_5070 - .L_5069)
	.align		4
.L_5069:
        /*7690*/ 	.word	index@($_ZN7cutlass13device_kernelIN5flash19enable_sm80_to_sm89INS1_16FlashAttnBwdSm80INS1_25CollectiveMainloopBwdSm80ILi2ELi2EN4cute5tupleIJNS5_1CILi128EEES8_NS7_ILi64EEEEEENS_10bfloat16_tEfNS_4arch4Sm80ELb1ELb0ELb1ELb0ELb1ELb0ELb0ELb0ELi2ELi4ELi4ELi4ELb0EEENS1_21CollectiveEpilogueBwdISA_SB_SD_Li256ELb0ELb0ELi2EEENS1_25SingleTileBwdLPTSchedulerILb0ELi128ELb1EEEEEEEEEvNT_6ParamsE$_ZZN4cute12filter_tupleINS_5tupleIJNS_1CILi4096EEENS1_IJNS1_IJiiEEENS2_ILi8192EEEEEEEEEZNS_16flatten_to_tupleIS7_EEDaRKT_EUlRKT_E_EEDaSB_OT0_ENKUlDpSE_E_clIJNS1_IJS3_EEENS1_IJiiS5_EEEEEEDaSI_)
        /*7694*/ 	.word	0x00000000


	//----- nvinfo : EIATTR_FRAME_SIZE
	.align		4
.L_5070:
        /*7698*/ 	.byte	0x04, 0x11
        /*769a*/ 	.short	(.L_5072 - .L_5071)
	.align		4
.L_5071:
        /*769c*/ 	.word	index@($_ZN7cutlass13device_kernelIN5flash19enable_sm80_to_sm89INS1_16FlashAttnBwdSm80INS1_25CollectiveMainloopBwdSm80ILi2ELi2EN4cute5tupleIJNS5_1CILi128EEES8_NS7_ILi64EEEEEENS_10bfloat16_tEfNS_4arch4Sm80ELb1ELb0ELb1ELb0ELb1ELb0ELb0ELb0ELi2ELi4ELi4ELi4ELb0EEENS1_21CollectiveEpilogueBwdISA_SB_SD_Li256ELb0ELb0ELi2EEENS1_25SingleTileBwdLPTSchedulerILb0ELi128ELb1EEEEEEEEEvNT_6ParamsE$_ZZN4cute12filter_tupleINS_5tupleIJNS_1CILi1EEENS1_IJiiiEEENS2_ILi64EEENS1_IJNS2_ILi72EEENS2_ILi144EEENS2_ILi288EEEEEENS2_ILi512EEEEEEZNS_7flattenISB_EEDaRKT_EUlRKT_E_EEDaSF_OT0_ENKUlDpSI_E_clIJNS1_IJS3_EEES4_NS1_IJS5_EEES9_NS1_IJSA_EEEEEEDaSM_)
        /*76a0*/ 	.word	0x00000000


	//----- nvinfo : EIATTR_FRAME_SIZE
	.align		4
.L_5072:
        /*76a4*/ 	.byte	0x04, 0x11
        /*76a6*/ 	.short	(.L_5074 - .L_5073)
	.align		4
.L_5073:
        /*76a8*/ 	.word	index@($_ZN7cutlass13device_kernelIN5flash19enable_sm80_to_sm89INS1_16FlashAttnBwdSm80INS1_25CollectiveMainloopBwdSm80ILi2ELi2EN4cute5tupleIJNS5_1CILi128EEES8_NS7_ILi64EEEEEENS_10bfloat16_tEfNS_4arch4Sm80ELb1ELb0ELb1ELb0ELb1ELb0ELb0ELb0ELi2ELi4ELi4ELi4ELb0EEENS1_21CollectiveEpilogueBwdISA_SB_SD_Li256ELb0ELb0ELi2EEENS1_25SingleTileBwdLPTSchedulerILb0ELi128ELb1EEEEEEEEEvNT_6ParamsE$_ZZN4cute12filter_tupleINS_5tupleIJNS_1CILi1EEENS1_IJNS2_ILi8EEEiiEEENS2_ILi64EEENS1_IJiNS2_ILi144EEENS2_ILi288EEEEEENS2_ILi512EEEEEEZNS_7flattenISB_EEDaRKT_EUlRKT_E_EEDaSF_OT0_ENKUlDpSI_E_clIJNS1_IJS3_EEES5_NS1_IJS6_EEES9_NS1_IJSA_EEEEEEDaSM_)
        /*76ac*/ 	.word	0x00000000


	//----- nvinfo : EIATTR_FRAME_SIZE
	.align		4
.L_5074:
        /*76b0*/ 	.byte	0x04, 0x11
        /*76b2*/ 	.short	(.L_5076 - .L_5075)
	.align		4
.L_5075:
        /*76b4*/ 	.word	index@($_ZN7cutlass13device_kernelIN5flash19enable_sm80_to_sm89INS1_16FlashAttnBwdSm80INS1_25CollectiveMainloopBwdSm80ILi2ELi2EN4cute5tupleIJNS5_1CILi128EEES8_NS7_ILi64EEEEEENS_10bfloat16_tEfNS_4arch4Sm80ELb1ELb0ELb1ELb0ELb1ELb0ELb0ELb0ELi2ELi4ELi4ELi4ELb0EEENS1_21CollectiveEpilogueBwdISA_SB_SD_Li256ELb0ELb0ELi2EEENS1_25SingleTileBwdLPTSchedulerILb0ELi128ELb1EEEEEEEEEvNT_6ParamsE$_ZZN4cute12filter_tupleINS_5tupleIJNS_1CILi1024EEENS1_IJiiEEEEEEZNS_16flatten_to_tupleIS5_EEDaRKT_EUlRKT_E_EEDaS9_OT0_ENKUlDpSC_E_clIJNS1_IJS3_EEES4_EEEDaSG_)
        /*76b8*/ 	.word	0x00000000


	//----- nvinfo : EIATTR_FRAME_SIZE
	.align		4
.L_5076:
        /*76bc*/ 	.byte	0x04, 0x11
        /*76be*/ 	.short	(.L_5078 - .L_5077)
	.align		4
.L_5077:
        /*76c0*/ 	.word	index@($_ZN7cutlass13device_kernelIN5flash19enable_sm80_to_sm89INS1_16FlashAttnBwdSm80INS1_25CollectiveMainloopBwdSm80ILi2ELi2EN4cute5tupleIJNS5_1CILi128EEES8_NS7_ILi64EEEEEENS_10bfloat16_tEfNS_4arch4Sm80ELb1ELb0ELb1ELb0ELb1ELb0ELb0ELb0ELi2ELi4ELi4ELi4ELb0EEENS1_21CollectiveEpilogueBwdISA_SB_SD_Li256ELb0ELb0ELi2EEENS1_25SingleTileBwdLPTSchedulerILb0ELi128ELb1EEEEEEEEEvNT_6ParamsE$_ZZN4cute12filter_tupleINS_5tupleIJNS_1CILi0EEENS_10UnderscoreEEEENS1_IJNS1_IJS3_S3_EEEiEEEZNS_6detail10lift_sliceIS5_S7_EEDaRKT_RKT0_EUlRKT_RKT0_E_EEDaSC_SF_OT1_ENKUlDpSI_E_clIJNS1_IJEEENS1_IJiEEEEEEDaSP_)
        /*76c4*/ 	.word	0x00000000


	//----- nvinfo : EIATTR_FRAME_SIZE
	.align		4
.L_5078:
        /*76c8*/ 	.byte	0x04, 0x11
        /*76ca*/ 	.short	(.L_5080 - .L_5079)
	.align		4
.L_5079:
        /*76cc*/ 	.word	index@($_ZN7cutlass13device_kernelIN5flash19enable_sm80_to_sm89INS1_16FlashAttnBwdSm80INS1_25CollectiveMainloopBwdSm80ILi2ELi2EN4cute5tupleIJNS5_1CILi128EEES8_NS7_ILi64EEEEEENS_10bfloat16_tEfNS_4arch4Sm80ELb1ELb0ELb1ELb0ELb1ELb0ELb0ELb0ELi2ELi4ELi4ELi4ELb0EEENS1_21CollectiveEpilogueBwdISA_SB_SD_Li256ELb0ELb0ELi2EEENS1_25SingleTileBwdLPTSchedulerILb0ELi128ELb1EEEEEEEEEvNT_6ParamsE$_ZZN4cute12filter_tupleINS_5tupleIJNS_1CILi0EEENS1_IJNS2_ILi1EEENS2_ILi512EEEiEEEEEEZNS_16flatten_to_tupleIS7_EEDaRKT_EUlRKT_E_EEDaSB_OT0_ENKUlDpSE_E_clIJNS1_IJS3_EEES6_EEEDaSI_)
        /*76d0*/ 	.word	0x00000000


	//----- nvinfo : EIATTR_FRAME_SIZE
	.align		4
.L_5080:
        /*76d4*/ 	.byte	0x04, 0x11
        /*76d6*/ 	.short	(.L_5082 - .L_5081)
	.align		4
.L_5081:
        /*76d8*/ 	.word	index@($_ZN7cutlass13device_kernelIN5flash19enable_sm80_to_sm89INS1_16FlashAttnBwdSm80INS1_25CollectiveMainloopBwdSm80ILi2ELi2EN4cute5tupleIJNS5_1CILi128EEES8_NS7_ILi64EEEEEENS_10bfloat16_tEfNS_4arch4Sm80ELb1ELb0ELb1ELb0ELb1ELb0ELb0ELb0ELi2ELi4ELi4ELi4ELb0EEENS1_21CollectiveEpilogueBwdISA_SB_SD_Li256ELb0ELb0ELi2EEENS1_25SingleTileBwdLPTSchedulerILb0ELi128ELb1EEEEEEEEEvNT_6ParamsE$_ZZN4cute12filter_tupleINS_5tupleIJNS_10UnderscoreES2_iEEENS1_IJNS1_IJNS_1CILi1EEENS4_ILi0EEEEEEiNS4_ILi1024EEEEEEZNS_5sliceIS3_S9_EEDaRKT_RKT0_EUlRKT_RKT0_E_EEDaSD_SG_OT1_ENKUlDpSJ_E_clIJNS1_IJS7_EEENS1_IJiEEENS1_IJEEEEEEDaSQ_)
        /*76dc*/ 	.word	0x00000000


	//----- nvinfo : EIATTR_FRAME_SIZE
	.align		4
.L_5082:
        /*76e0*/ 	.byte	0x04, 0x11
        /*76e2*/ 	.short	(.L_5084 - .L_5083)
	.align		4
.L_5083:
        /*76e4*/ 	.word	index@($_ZN7cutlass13device_kernelIN5flash19enable_sm80_to_sm89INS1_16FlashAttnBwdSm80INS1_25CollectiveMainloopBwdSm80ILi2ELi2EN4cute5tupleIJNS5_1CILi128EEES8_NS7_ILi64EEEEEENS_10bfloat16_tEfNS_4arch4Sm80ELb1ELb0ELb1ELb0ELb1ELb0ELb0ELb0ELi2ELi4ELi4ELi4ELb0EEENS1_21CollectiveEpilogueBwdISA_SB_SD_Li256ELb0ELb0ELi2EEENS1_25SingleTileBwdLPTSchedulerILb0ELi128ELb1EEEEEEEEEvNT_6ParamsE$_ZZN4cute12filter_tupleINS_5tupleIJNS_10UnderscoreES2_S2_iEEENS1_IJNS1_IJNS_1CILi1EEENS4_ILi0EEEEEElS6_lEEEZNS_5sliceIS3_S8_EEDaRKT_RKT0_EUlRKT_RKT0_E_EEDaSC_SF_OT1_ENKUlDpSI_E_clIJNS1_IJS7_EEENS1_IJlEEENS1_IJS6_EEENS1_IJEEEEEEDaSP_)
        /*76e8*/ 	.word	0x00000000


	//----- nvinfo : EIATTR_FRAME_SIZE
	.align		4
.L_5084:
        /*76ec*/ 	.byte	0x04, 0x11
        /*76ee*/ 	.short	(.L_5086 - .L_5085)
	.align		4
.L_5085:
        /*76f0*/ 	.word	index@($_ZN7cutlass13device_kernelIN5flash19enable_sm80_to_sm89INS1_16FlashAttnBwdSm80INS1_25CollectiveMainloopBwdSm80ILi2ELi2EN4cute5tupleIJNS5_1CILi128EEES8_NS7_ILi64EEEEEENS_10bfloat16_tEfNS_4arch4Sm80ELb1ELb0ELb1ELb0ELb1ELb0ELb0ELb0ELi2ELi4ELi4ELi4ELb0EEENS1_21CollectiveEpilogueBwdISA_SB_SD_Li256ELb0ELb0ELi2EEENS1_25SingleTileBwdLPTSchedulerILb0ELi128ELb1EEEEEEEEEvNT_6ParamsE$_ZZN4cute12filter_tupleINS_5tupleIJNS_10UnderscoreES2_S2_iEEENS1_IJNS1_IJNS_1CILi1EEENS4_ILi0EEEEEEiNS4_ILi1024EEENS4_ILi8192EEEEEEZNS_5sliceIS3_SA_EEDaRKT_RKT0_EUlRKT_RKT0_E_EEDaSE_SH_OT1_ENKUlDpSK_E_clIJNS1_IJS7_EEENS1_IJiEEENS1_IJS8_EEENS1_IJEEEEEEDaSR_)
        /*76f4*/ 	.word	0x00000000


	//----- nvinfo : EIATTR_FRAME_SIZE
	.align		4
.L_5086:
        /*76f8*/ 	.byte	0x04, 0x11
        /*76fa*/ 	.short	(.L_5088 - .L_5087)
	.align		4
.L_5087:
        /*76fc*/ 	.word	index@($_ZN7cutlass13device_kernelIN5flash19enable_sm80_to_sm89INS1_16FlashAttnBwdSm80INS1_25CollectiveMainloopBwdSm80ILi2ELi2EN4cute5tupleIJNS5_1CILi128EEES8_NS7_ILi64EEEEEENS_10bfloat16_tEfNS_4arch4Sm80ELb1ELb0ELb1ELb0ELb1ELb0ELb0ELb0ELi2ELi4ELi4ELi4ELb0EEENS1_21CollectiveEpilogueBwdISA_SB_SD_Li256ELb0ELb0ELi2EEENS1_25SingleTileBwdLPTSchedulerILb0ELi128ELb1EEEEEEEEEvNT_6ParamsE$_ZZN4cute12filter_tupleINS_5tupleIJNS_10UnderscoreES2_S2_iEEENS1_IJNS1_IJNS_1CILi1EEENS4_ILi0EEEEEENS4_ILi4096EEENS1_IJiiEEENS1_IJS6_NS4_ILi8192EEEEEEEEEZNS_5sliceIS3_SC_EEDaRKT_RKT0_EUlRKT_RKT0_E_EEDaSG_SJ_OT1_ENKUlDpSM_E_clIJNS1_IJS7_EEENS1_IJS8_EEENS1_IJS9_EEENS1_IJEEEEEEDaST_)
        /*7700*/ 	.word	0x00000000


	//----- nvinfo : EIATTR_FRAME_SIZE
	.align		4
.L_5088:
        /*7704*/ 	.byte	0x04, 0x11
        /*7706*/ 	.short	(.L_5090 - .L_5089)
	.align		4
.L_5089:
        /*7708*/ 	.word	index@($_ZN7cutlass13device_kernelIN5flash19enable_sm80_to_sm89INS1_16FlashAttnBwdSm80INS1_25CollectiveMainloopBwdSm80ILi2ELi2EN4cute5tupleIJNS5_1CILi128EEES8_NS7_ILi64EEEEEENS_10bfloat16_tEfNS_4arch4Sm80ELb1ELb0ELb1ELb0ELb1ELb0ELb0ELb0ELi2ELi4ELi4ELi4ELb0EEENS1_21CollectiveEpilogueBwdISA_SB_SD_Li256ELb0ELb0ELi2EEENS1_25SingleTileBwdLPTSchedulerILb0ELi128ELb1EEEEEEEEEvNT_6ParamsE$_ZZN4cute12filter_tupleINS_5tupleIJNS_10UnderscoreES2_NS_1CILi0EEEEEENS1_IJNS1_IJNS3_ILi1EEES4_EEEiNS3_ILi1024EEEEEEZNS_5sliceIS5_S9_EEDaRKT_RKT0_EUlRKT_RKT0_E_EEDaSD_SG_OT1_ENKUlDpSJ_E_clIJNS1_IJS7_EEENS1_IJiEEENS1_IJEEEEEEDaSQ_)
        /*770c*/ 	.word	0x00000000


	//----- nvinfo : EIATTR_FRAME_SIZE
	.align		4
.L_5090:
        /*7710*/ 	.byte	0x04, 0x11
        /*7712*/ 	.short	(.L_5092 - .L_5091)
	.align		4
.L_5091:
        /*7714*/ 	.word	index@($_ZN7cutlass13device_kernelIN5flash19enable_sm80_to_sm89INS1_16FlashAttnBwdSm80INS1_25CollectiveMainloopBwdSm80ILi2ELi2EN4cute5tupleIJNS5_1CILi128EEES8_NS7_ILi64EEEEEENS_10bfloat16_tEfNS_4arch4Sm80ELb1ELb0ELb1ELb0ELb1ELb0ELb0ELb0ELi2ELi4ELi4ELi4ELb0EEENS1_21CollectiveEpilogueBwdISA_SB_SD_Li256ELb0ELb0ELi2EEENS1_25SingleTileBwdLPTSchedulerILb0ELi128ELb1EEEEEEEEEvNT_6ParamsE$_ZZN4cute12filter_tupleINS_5tupleIJNS1_IJiiEEENS_1CILi8192EEEEEEZNS_16flatten_to_tupleIS5_EEDaRKT_EUlRKT_E_EEDaS9_OT0_ENKUlDpSC_E_clIJS2_NS1_IJS4_EEEEEEDaSG_)
        /*7718*/ 	.word	0x00000000


	//----- nvinfo : EIATTR_FRAME_SIZE
	.align		4
.L_5092:
        /*771c*/ 	.byte	0x04, 0x11
        /*771e*/ 	.short	(.L_5094 - .L_5093)
	.align		4
.L_5093:
        /*7720*/ 	.word	index@($_ZN7cutlass13device_kernelIN5flash19enable_sm80_to_sm89INS1_16FlashAttnBwdSm80INS1_25CollectiveMainloopBwdSm80ILi2ELi2EN4cute5tupleIJNS5_1CILi128EEES8_NS7_ILi64EEEEEENS_10bfloat16_tEfNS_4arch4Sm80ELb1ELb0ELb1ELb0ELb1ELb0ELb0ELb0ELi2ELi4ELi4ELi4ELb0EEENS1_21CollectiveEpilogueBwdISA_SB_SD_Li256ELb0ELb0ELi2EEENS1_25SingleTileBwdLPTSchedulerILb0ELi128ELb1EEEEEEEEEvNT_6ParamsE$_ZZN4cute12filter_tupleINS_5tupleIJNS1_IJiiEEENS_1CILi1024EEEEEEZNS_16flatten_to_tupleIS5_EEDaRKT_EUlRKT_E_EEDaS9_OT0_ENKUlDpSC_E_clIJS2_NS1_IJS4_EEEEEEDaSG_)
        /*7724*/ 	.word	0x00000000


	//----- nvinfo : EIATTR_FRAME_SIZE
	.align		4
.L_5094:
        /*7728*/ 	.byte	0x04, 0x11
        /*772a*/ 	.short	(.L_5096 - .L_5095)
	.align		4
.L_5095:
        /*772c*/ 	.word	index@($_ZN7cutlass13device_kernelIN5flash19enable_sm80_to_sm89INS1_16FlashAttnBwdSm80INS1_25CollectiveMainloopBwdSm80ILi2ELi2EN4cute5tupleIJNS5_1CILi128EEES8_NS7_ILi64EEEEEENS_10bfloat16_tEfNS_4arch4Sm80ELb1ELb0ELb1ELb0ELb1ELb0ELb0ELb0ELi2ELi4ELi4ELi4ELb0EEENS1_21CollectiveEpilogueBwdISA_SB_SD_Li256ELb0ELb0ELi2EEENS1_25SingleTileBwdLPTSchedulerILb0ELi128ELb1EEEEEEEEEvNT_6ParamsE$_ZZN4cute12filter_tupleINS_5tupleIJNS1_IJiNS1_IJiNS_1CILi0EEEEEEEEENS1_IJNS_10UnderscoreENS1_IJS6_S6_EEEEEEEEES9_ZNS_4diceIS9_S9_EEDaRKT_RKT0_EUlRKT_RKT0_E_EEDaSD_SG_OT1_ENKUlDpSJ_E_clIJNS1_IJiiS3_EEENS1_IJEEEEEEDaSQ_)
        /*7730*/ 	.word	0x00000000


	//----- nvinfo : EIATTR_FRAME_SIZE
	.align		4
.L_5096:
        /*7734*/ 	.byte	0x04, 0x11
        /*7736*/ 	.short	(.L_5098 - .L_5097)
	.align		4
.L_5097:
        /*7738*/ 	.word	index@($_ZN7cutlass13device_kernelIN5flash19enable_sm80_to_sm89INS1_16FlashAttnBwdSm80INS1_25CollectiveMainloopBwdSm80ILi2ELi2EN4cute5tupleIJNS5_1CILi128EEES8_NS7_ILi64EEEEEENS_10bfloat16_tEfNS_4arch4Sm80ELb1ELb0ELb1ELb0ELb1ELb0ELb0ELb0ELi2ELi4ELi4ELi4ELb0EEENS1_21CollectiveEpilogueBwdISA_SB_SD_Li256ELb0ELb0ELi2EEENS1_25SingleTileBwdLPTSchedulerILb0ELi128ELb1EEEEEEEEEvNT_6ParamsE$_ZZN4cute12filter_tupleINS_5tupleIJNS1_IJNS_1CILi0EEENS1_IJNS2_ILi1EEENS2_ILi512EEEiEEEEEENS2_ILi4096EEENS1_IJiNS2_ILi8192EEEEEEEEEZNS_7flattenISB_EEDaRKT_EUlRKT_E_EEDaSF_OT0_ENKUlDpSI_E_clIJNS1_IJS3_S4_S5_iEEENS1_IJS8_EEESA_EEEDaSM_)
        /*773c*/ 	.word	0x00000000


	//----- nvinfo : EIATTR_FRAME_SIZE
	.align		4
.L_5098:
        /*7740*/ 	.byte	0x04, 0x11
        /*7742*/ 	.short	(.L_5100 - .L_5099)
	.align		4
.L_5099:
        /*7744*/ 	.word	index@($_ZN7cutlass13device_kernelIN5flash19enable_sm80_to_sm89INS1_16FlashAttnBwdSm80INS1_25CollectiveMainloopBwdSm80ILi2ELi2EN4cute5tupleIJNS5_1CILi128EEES8_NS7_ILi64EEEEEENS_10bfloat16_tEfNS_4arch4Sm80ELb1ELb0ELb1ELb0ELb1ELb0ELb0ELb0ELi2ELi4ELi4ELi4ELb0EEENS1_21CollectiveEpilogueBwdISA_SB_SD_Li256ELb0ELb0ELi2EEENS1_25SingleTileBwdLPTSchedulerILb0ELi128ELb1EEEEEEEEEvNT_6ParamsE$_ZZN4cute12filter_tupleINS_5tupleIJNS1_IJNS_10UnderscoreENS_1CILi0EEEEEENS1_IJS4_S2_EEEEEENS1_IJNS1_IJNS1_IJNS3_ILi1EEES4_EEES4_EEENS1_IJNS1_IJS4_S4_EEEiEEEEEEZNS_5sliceIS7_SD_EEDaRKT_RKT0_EUlRKT_RKT0_E_EEDaSH_SK_OT1_ENKUlDpSN_E_clIJNS1_IJS9_EEENS1_IJiEEEEEEDaSU_)
        /*7748*/ 	.word	0x00000000


	//----- nvinfo : EIATTR_FRAME_SIZE
	.align		4
.L_5100:
        /*774c*/ 	.byte	0x04, 0x11
        /*774e*/ 	.short	(.L_5102 - .L_5101)
	.align		4
.L_5101:
        /*7750*/ 	.word	index@($_ZN7cutlass13device_kernelIN5flash19enable_sm80_to_sm89INS1_16FlashAttnBwdSm80INS1_25CollectiveMainloopBwdSm80ILi2ELi2EN4cute5tupleIJNS5_1CILi128EEES8_NS7_ILi64EEEEEENS_10bfloat16_tEfNS_4arch4Sm80ELb1ELb0ELb1ELb0ELb1ELb0ELb0ELb0ELi2ELi4ELi4ELi4ELb0EEENS1_21CollectiveEpilogueBwdISA_SB_SD_Li256ELb0ELb0ELi2EEENS1_25SingleTileBwdLPTSchedulerILb0ELi128ELb1EEEEEEEEEvNT_6ParamsE$_ZN73_INTERNAL_24fd9406_37_flash_bwd_hdim64_bf16_softcap_sm80_cu_3fbc093a_29189atomicAddEPff)
        /*7754*/ 	.word	0x00000000


	//----- nvinfo : EIATTR_FRAME_SIZE
	.align		4
.L_5102:
        /*7758*/ 	.byte	0x04, 0x11
        /*775a*/ 	.short	(.L_5104 - .L_5103)
	.align		4
.L_5103:
        /*775c*/ 	.word	index@($_ZN7cutlass13device_kernelIN5flash19enable_sm80_to_sm89INS1_16FlashAttnBwdSm80INS1_25CollectiveMainloopBwdSm80ILi2ELi2EN4cute5tupleIJNS5_1CILi128EEES8_NS7_ILi64EEEEEENS_10bfloat16_tEfNS_4arch4Sm80ELb1ELb0ELb1ELb0ELb1ELb0ELb0ELb0ELi2ELi4ELi4ELi4ELb0EEENS1_21CollectiveEpilogueBwdISA_SB_SD_Li256ELb0ELb0ELi2EEENS1_25SingleTileBwdLPTSchedulerILb0ELi128ELb1EEEEEEEEEvNT_6ParamsE$_ZN73_INTERNAL_24fd9406_37_flash_bwd_hdim64_bf16_softcap_sm80_cu_3fbc093a_291824__cvta_generic_to_sharedEPKv)
        /*7760*/ 	.word	0x00000000


	//----- nvinfo : EIATTR_FRAME_SIZE
	.align		4
.L_5104:
        /*7764*/ 	.byte	0x04, 0x11
        /*7766*/ 	.short	(.L_5106 - .L_5105)
	.align		4
.L_5105:
        /*7768*/ 	.word	index@($_ZN7cutlass13device_kernelIN5flash19enable_sm80_to_sm89INS1_16FlashAttnBwdSm80INS1_25CollectiveMainloopBwdSm80ILi2ELi2EN4cute5tupleIJNS5_1CILi128EEES8_NS7_ILi64EEEEEENS_10bfloat16_tEfNS_4arch4Sm80ELb1ELb0ELb1ELb0ELb1ELb0ELb0ELb0ELi2ELi4ELi4ELi4ELb0EEENS1_21CollectiveEpilogueBwdISA_SB_SD_Li256ELb0ELb0ELi2EEENS1_25SingleTileBwdLPTSchedulerILb0ELi128ELb1EEEEEEEEEvNT_6ParamsE$_ZN73_INTERNAL_24fd9406_37_flash_bwd_hdim64_bf16_softcap_sm80_cu_3fbc093a_291814__viaddmin_s32Eiii)
        /*776c*/ 	.word	0x00000000


	//----- nvinfo : EIATTR_FRAME_SIZE
	.align		4
.L_5106:
        /*7770*/ 	.byte	0x04, 0x11
        /*7772*/ 	.short	(.L_5108 - .L_5107)
	.align		4
.L_5107:
        /*7774*/ 	.word	index@($_ZN7cutlass13device_kernelIN5flash19enable_sm80_to_sm89INS1_16FlashAttnBwdSm80INS1_25CollectiveMainloopBwdSm80ILi2ELi2EN4cute5tupleIJNS5_1CILi128EEES8_NS7_ILi64EEEEEENS_10bfloat16_tEfNS_4arch4Sm80ELb1ELb0ELb1ELb0ELb1ELb0ELb0ELb0ELi2ELi4ELi4ELi4ELb0EEENS1_21CollectiveEpilogueBwdISA_SB_SD_Li256ELb0ELb0ELi2EEENS1_25SingleTileBwdLPTSchedulerILb0ELi128ELb1EEEEEEEEEvNT_6ParamsE$_ZN4cute8smem_ptrIPjECI1NS_12iter_adaptorIS1_S2_EEES1_)
        /*7778*/ 	.word	0x00000000


	//----- nvinfo : EIATTR_FRAME_SIZE
	.align		4
.L_5108:
        /*777c*/ 	.byte	0x04, 0x11
        /*777e*/ 	.short	(.L_5110 - .L_5109)
	.align		4
.L_5109:
        /*7780*/ 	.word	index@($_ZN7cutlass13device_kernelIN5flash19enable_sm80_to_sm89INS1_16FlashAttnBwdSm80INS1_25CollectiveMainloopBwdSm80ILi2ELi2EN4cute5tupleIJNS5_1CILi128EEES8_NS7_ILi64EEEEEENS_10bfloat16_tEfNS_4arch4Sm80ELb1ELb0ELb1ELb0ELb1ELb0ELb0ELb0ELi2ELi4ELi4ELi4ELb0EEENS1_21CollectiveEpilogueBwdISA_SB_SD_Li256ELb0ELb0ELi2EEENS1_25SingleTileBwdLPTSchedulerILb0ELi128ELb1EEEEEEEEEvNT_6ParamsE$_ZN4cute8smem_ptrIPfECI1NS_12iter_adaptorIS1_S2_EEES1_)
        /*7784*/ 	.word	0x00000000


	//----- nvinfo : EIATTR_FRAME_SIZE
	.align		4
.L_5110:
        /*7788*/ 	.byte	0x04, 0x11
        /*778a*/ 	.short	(.L_5112 - .L_5111)
	.align		4
.L_5111:
        /*778c*/ 	.word	index@($_ZN7cutlass13device_kernelIN5flash19enable_sm80_to_sm89INS1_16FlashAttnBwdSm80INS1_25CollectiveMainloopBwdSm80ILi2ELi2EN4cute5tupleIJNS5_1CILi128EEES8_NS7_ILi64EEEEEENS_10bfloat16_tEfNS_4arch4Sm80ELb1ELb0ELb1ELb0ELb1ELb0ELb0ELb0ELi2ELi4ELi4ELi4ELb0EEENS1_21CollectiveEpilogueBwdISA_SB_SD_Li256ELb0ELb0ELi2EEENS1_25SingleTileBwdLPTSchedulerILb0ELi128ELb1EEEEEEEEEvNT_6ParamsE$_ZN4cute8smem_ptrIPN7cutlass9uint128_tEECI1NS_12iter_adaptorIS3_S4_EEES3_)
        /*7790*/ 	.word	0x00000000


	//----- nvinfo : EIATTR_FRAME_SIZE
	.align		4
.L_5112:
        /*7794*/ 	.byte	0x04, 0x11
        /*7796*/ 	.short	(.L_5114 - .L_5113)
	.align		4
.L_5113:
        /*7798*/ 	.word	index@($_ZN7cutlass13device_kernelIN5flash19enable_sm80_to_sm89INS1_16FlashAttnBwdSm80INS1_25CollectiveMainloopBwdSm80ILi2ELi2EN4cute5tupleIJNS5_1CILi128EEES8_NS7_ILi64EEEEEENS_10bfloat16_tEfNS_4arch4Sm80ELb1ELb0ELb1ELb0ELb1ELb0ELb0ELb0ELi2ELi4ELi4ELi4ELb0EEENS1_21CollectiveEpilogueBwdISA_SB_SD_Li256ELb0ELb0ELi2EEENS1_25SingleTileBwdLPTSchedulerILb0ELi128ELb1EEEEEEEEEvNT_6ParamsE$_ZN4cute8smem_ptrIPN7cutlass10bfloat16_tEECI1NS_12iter_adaptorIS3_S4_EEES3_)
        /*779c*/ 	.word	0x00000000


	//----- nvinfo : EIATTR_FRAME_SIZE
	.align		4
.L_5114:
        /*77a0*/ 	.byte	0x04, 0x11
        /*77a2*/ 	.short	(.L_5116 - .L_5115)
	.align		4
.L_5115:
        /*77a4*/ 	.word	index@($_ZN7cutlass13device_kernelIN5flash19enable_sm80_to_sm89INS1_16FlashAttnBwdSm80INS1_25CollectiveMainloopBwdSm80ILi2ELi2EN4cute5tupleIJNS5_1CILi128EEES8_NS7_ILi64EEEEEENS_10bfloat16_tEfNS_4arch4Sm80ELb1ELb0ELb1ELb0ELb1ELb0ELb0ELb0ELi2ELi4ELi4ELi4ELb0EEENS1_21CollectiveEpilogueBwdISA_SB_SD_Li256ELb0ELb0ELi2EEENS1_25SingleTileBwdLPTSchedulerILb0ELi128ELb1EEEEEEEEEvNT_6ParamsE$_ZN4cute8gmem_ptrIPfECI1NS_12iter_adaptorIS1_S2_EEES1_)
        /*77a8*/ 	.word	0x00000000


	//----- nvinfo : EIATTR_FRAME_SIZE
	.align		4
.L_5116:
        /*77ac*/ 	.byte	0x04, 0x11
        /*77ae*/ 	.short	(.L_5118 - .L_5117)
	.align		4
.L_5117:
        /*77b0*/ 	.word	index@($_ZN7cutlass13device_kernelIN5flash19enable_sm80_to_sm89INS1_16FlashAttnBwdSm80INS1_25CollectiveMainloopBwdSm80ILi2ELi2EN4cute5tupleIJNS5_1CILi128EEES8_NS7_ILi64EEEEEENS_10bfloat16_tEfNS_4arch4Sm80ELb1ELb0ELb1ELb0ELb1ELb0ELb0ELb0ELi2ELi4ELi4ELi4ELb0EEENS1_21CollectiveEpilogueBwdISA_SB_SD_Li256ELb0ELb0ELi2EEENS1_25SingleTileBwdLPTSchedulerILb0ELi128ELb1EEEEEEEEEvNT_6ParamsE$_ZN4cute8gmem_ptrIPKfECI1NS_12iter_adaptorIS2_S3_EEES2_)
        /*77b4*/ 	.word	0x00000000


	//----- nvinfo : EIATTR_FRAME_SIZE
	.align		4
.L_5118:
        /*77b8*/ 	.byte	0x04, 0x11
        /*77ba*/ 	.short	(.L_5120 - .L_5119)
	.align		4
.L_5119:
        /*77bc*/ 	.word	index@($_ZN7cutlass13device_kernelIN5flash19enable_sm80_to_sm89INS1_16FlashAttnBwdSm80INS1_25CollectiveMainloopBwdSm80ILi2ELi2EN4cute5tupleIJNS5_1CILi128EEES8_NS7_ILi64EEEEEENS_10bfloat16_tEfNS_4arch4Sm80ELb1ELb0ELb1ELb0ELb1ELb0ELb0ELb0ELi2ELi4ELi4ELi4ELb0EEENS1_21CollectiveEpilogueBwdISA_SB_SD_Li256ELb0ELb0ELi2EEENS1_25SingleTileBwdLPTSchedulerILb0ELi128ELb1EEEEEEEEEvNT_6ParamsE$_ZN4cute8gmem_ptrIPKN7cutlass9uint128_tEECI1NS_12iter_adaptorIS4_S5_EEES4_)
        /*77c0*/ 	.word	0x00000000


	//----- nvinfo : EIATTR_FRAME_SIZE
	.align		4
.L_5120:
        /*77c4*/ 	.byte	0x04, 0x11
        /*77c6*/ 	.short	(.L_5122 - .L_5121)
	.align		4
.L_5121:
        /*77c8*/ 	.word	index@($_ZN7cutlass13device_kernelIN5flash19enable_sm80_to_sm89INS1_16FlashAttnBwdSm80INS1_25CollectiveMainloopBwdSm80ILi2ELi2EN4cute5tupleIJNS5_1CILi128EEES8_NS7_ILi64EEEEEENS_10bfloat16_tEfNS_4arch4Sm80ELb1ELb0ELb1ELb0ELb1ELb0ELb0ELb0ELi2ELi4ELi4ELi4ELb0EEENS1_21CollectiveEpilogueBwdISA_SB_SD_Li256ELb0ELb0ELi2EEENS1_25SingleTileBwdLPTSchedulerILb0ELi128ELb1EEEEEEEEEvNT_6ParamsE$_ZN4cute8gmem_ptrIPKN7cutlass10bfloat16_tEECI1NS_12iter_adaptorIS4_S5_EEES4_)
        /*77cc*/ 	.word	0x00000000


	//----- nvinfo : EIATTR_FRAME_SIZE
	.align		4
.L_5122:
        /*77d0*/ 	.byte	0x04, 0x11
        /*77d2*/ 	.short	(.L_5124 - .L_5123)
	.align		4
.L_5123:
        /*77d4*/ 	.word	index@($_ZN7cutlass13device_kernelIN5flash19enable_sm80_to_sm89INS1_16FlashAttnBwdSm80INS1_25CollectiveMainloopBwdSm80ILi2ELi2EN4cute5tupleIJNS5_1CILi128EEES8_NS7_ILi64EEEEEENS_10bfloat16_tEfNS_4arch4Sm80ELb1ELb0ELb1ELb0ELb1ELb0ELb0ELb0ELi2ELi4ELi4ELi4ELb0EEENS1_21CollectiveEpilogueBwdISA_SB_SD_Li256ELb0ELb0ELi2EEENS1_25SingleTileBwdLPTSchedulerILb0ELi128ELb1EEEEEEEEEvNT_6ParamsE$_ZN4cute5tupleIJiiEEC2ERKiS3_)
        /*77d8*/ 	.word	0x00000000


	//----- nvinfo : EIATTR_FRAME_SIZE
	.align		4
.L_5124:
        /*77dc*/ 	.byte	0x04, 0x11
        /*77de*/ 	.short	(.L_5126 - .L_5125)
	.align		4
.L_5125:
        /*77e0*/ 	.word	index@($_ZN7cutlass13device_kernelIN5flash19enable_sm80_to_sm89INS1_16FlashAttnBwdSm80INS1_25CollectiveMainloopBwdSm80ILi2ELi2EN4cute5tupleIJNS5_1CILi128EEES8_NS7_ILi64EEEEEENS_10bfloat16_tEfNS_4arch4Sm80ELb1ELb0ELb1ELb0ELb1ELb0ELb0ELb0ELi2ELi4ELi4ELi4ELb0EEENS1_21CollectiveEpilogueBwdISA_SB_SD_Li256ELb0ELb0ELi2EEENS1_25SingleTileBwdLPTSchedulerILb0ELi128ELb1EEEEEEEEEvNT_6ParamsE$_ZN4cute5tupleIJiNS_1CILi0EEEEEC2ERKiRKS2_)
        /*77e4*/ 	.word	0x00000000


	//----- nvinfo : EIATTR_FRAME_SIZE
	.align		4
.L_5126:
        /*77e8*/ 	.byte	0x04, 0x11
        /*77ea*/ 	.short	(.L_5128 - .L_5127)
	.align		4
.L_5127:
        /*77ec*/ 	.word	index@($_ZN7cutlass13device_kernelIN5flash19enable_sm80_to_sm89INS1_16FlashAttnBwdSm80INS1_25CollectiveMainloopBwdSm80ILi2ELi2EN4cute5tupleIJNS5_1CILi128EEES8_NS7_ILi64EEEEEENS_10bfloat16_tEfNS_4arch4Sm80ELb1ELb0ELb1ELb0ELb1ELb0ELb0ELb0ELi2ELi4ELi4ELi4ELb0EEENS1_21CollectiveEpilogueBwdISA_SB_SD_Li256ELb0ELb0ELi2EEENS1_25SingleTileBwdLPTSchedulerILb0ELi128ELb1EEEEEEEEEvNT_6ParamsE$_ZN4cute5tupleIJiEEC2ERKi)
        /*77f0*/ 	.word	0x00000000


	//----- nvinfo : EIATTR_FRAME_SIZE
	.align		4
.L_5128:
        /*77f4*/ 	.byte	0x04, 0x11
        /*77f6*/ 	.short	(.L_5130 - .L_5129)
	.align		4
.L_5129:
        /*77f8*/ 	.word	index@($_ZN7cutlass13device_kernelIN5flash19enable_sm80_to_sm89INS1_16FlashAttnBwdSm80INS1_25CollectiveMainloopBwdSm80ILi2ELi2EN4cute5tupleIJNS5_1CILi128EEES8_NS7_ILi64EEEEEENS_10bfloat16_tEfNS_4arch4Sm80ELb1ELb0ELb1ELb0ELb1ELb0ELb0ELb0ELi2ELi4ELi4ELi4ELb0EEENS1_21CollectiveEpilogueBwdISA_SB_SD_Li256ELb0ELb0ELi2EEENS1_25SingleTileBwdLPTSchedulerILb0ELi128ELb1EEEEEEEEEvNT_6ParamsE$_ZN4cute5tupleIJNS_7SwizzleILi3ELi3ELi3EEENS_9MixedBitsILj0ELj432EEENS_6LayoutINS0_IJNS0_IJNS_1CILi2EEES7_S7_EEES7_NS6_ILi8EEEEEENS0_IJNS0_IJNS6_ILi64EEES9_NS6_ILi512EEEEEENS6_ILi8192EEENS6_ILi1024EEEEEEEEEEC2ERKS2_RKS4_RKSH_)
        /*77fc*/ 	.word	0x00000000


	//----- nvinfo : EIATTR_FRAME_SIZE
	.align		4
.L_5130:
        /*7800*/ 	.byte	0x04, 0x11
        /*7802*/ 	.short	(.L_5132 - .L_5131)
	.align		4
.L_5131:
        /*7804*/ 	.word	index@($_ZN7cutlass13device_kernelIN5flash19enable_sm80_to_sm89INS1_16FlashAttnBwdSm80INS1_25CollectiveMainloopBwdSm80ILi2ELi2EN4cute5tupleIJNS5_1CILi128EEES8_NS7_ILi64EEEEEENS_10bfloat16_tEfNS_4arch4Sm80ELb1ELb0ELb1ELb0ELb1ELb0ELb0ELb0ELi2ELi4ELi4ELi4ELb0EEENS1_21CollectiveEpilogueBwdISA_SB_SD_Li256ELb0ELb0ELi2EEENS1_25SingleTileBwdLPTSchedulerILb0ELi128ELb1EEEEEEEEEvNT_6ParamsE$_ZN4cute5tupleIJNS_1CILi2EEEiEEC2ERKS2_RKi)
        /*7808*/ 	.word	0x00000000


	//----- nvinfo : EIATTR_FRAME_SIZE
	.align		4
.L_5132:
        /*780c*/ 	.byte	0x04, 0x11
        /*780e*/ 	.short	(.L_5134 - .L_5133)
	.align		4
.L_5133:
        /*7810*/ 	.word	index@($_ZN7cutlass13device_kernelIN5flash19enable_sm80_to_sm89INS1_16FlashAttnBwdSm80INS1_25CollectiveMainloopBwdSm80ILi2ELi2EN4cute5tupleIJNS5_1CILi128EEES8_NS7_ILi64EEEEEENS_10bfloat16_tEfNS_4arch4Sm80ELb1ELb0ELb1ELb0ELb1ELb0ELb0ELb0ELi2ELi4ELi4ELi4ELb0EEENS1_21CollectiveEpilogueBwdISA_SB_SD_Li256ELb0ELb0ELi2EEENS1_25SingleTileBwdLPTSchedulerILb0ELi128ELb1EEEEEEEEEvNT_6ParamsE$_ZN4cute5tupleIJNS_1CILi0EEEiEEC2ERKS2_RKi)
        /*7814*/ 	.word	0x00000000


	//----- nvinfo : EIATTR_FRAME_SIZE
	.align		4
.L_5134:
        /*7818*/ 	.byte	0x04, 0x11
        /*781a*/ 	.short	(.L_5136 - .L_5135)
	.align		4
.L_5135:
        /*781c*/ 	.word	index@($_ZN7cutlass13device_kernelIN5flash19enable_sm80_to_sm89INS1_16FlashAttnBwdSm80INS1_25CollectiveMainloopBwdSm80ILi2ELi2EN4cute5tupleIJNS5_1CILi128EEES8_NS7_ILi64EEEEEENS_10bfloat16_tEfNS_4arch4Sm80ELb1ELb0ELb1ELb0ELb1ELb0ELb0ELb0ELi2ELi4ELi4ELi4ELb0EEENS1_21CollectiveEpilogueBwdISA_SB_SD_Li256ELb0ELb0ELi2EEENS1_25SingleTileBwdLPTSchedulerILb0ELi128ELb1EEEEEEEEEvNT_6ParamsE$_ZN4cute5tupleIJNS0_IJNS_1CILi8EEENS1_ILi2EEES3_S3_S2_S3_EEENS0_IJNS1_ILi1EEEiiiNS1_ILi72EEENS1_ILi512EEEEEEEEC2ERKS4_RKS8_)
        /*7820*/ 	.word	0x00000000


	//----- nvinfo : EIATTR_FRAME_SIZE
	.align		4
.L_5136:
        /*7824*/ 	.byte	0x04, 0x11
        /*7826*/ 	.short	(.L_5138 - .L_5137)
	.align		4
.L_5137:
        /*7828*/ 	.word	index@($_ZN7cutlass13device_kernelIN5flash19enable_sm80_to_sm89INS1_16FlashAttnBwdSm80INS1_25CollectiveMainloopBwdSm80ILi2ELi2EN4cute5tupleIJNS5_1CILi128EEES8_NS7_ILi64EEEEEENS_10bfloat16_tEfNS_4arch4Sm80ELb1ELb0ELb1ELb0ELb1ELb0ELb0ELb0ELi2ELi4ELi4ELi4ELb0EEENS1_21CollectiveEpilogueBwdISA_SB_SD_Li256ELb0ELb0ELi2EEENS1_25SingleTileBwdLPTSchedulerILb0ELi128ELb1EEEEEEEEEvNT_6ParamsE$_ZN4cute5tupleIJNS0_IJNS_1CILi8EEENS0_IJNS1_ILi2EEES3_S3_EEENS1_ILi1EEES4_S5_EEENS0_IJS5_NS0_IJiiiEEENS1_ILi64EEENS0_IJNS1_ILi72EEENS1_ILi144EEENS1_ILi288EEEEEENS1_ILi512EEEEEEEEC2ERKS6_RKSE_)
        /*782c*/ 	.word	0x00000000


	//----- nvinfo : EIATTR_FRAME_SIZE
	.align		4
.L_5138:
        /*7830*/ 	.byte	0x04, 0x11
        /*7832*/ 	.short	(.L_5140 - .L_5139)
	.align		4
.L_5139:
        /*7834*/ 	.word	index@($_ZN7cutlass13device_kernelIN5flash19enable_sm80_to_sm89INS1_16FlashAttnBwdSm80INS1_25CollectiveMainloopBwdSm80ILi2ELi2EN4cute5tupleIJNS5_1CILi128EEES8_NS7_ILi64EEEEEENS_10bfloat16_tEfNS_4arch4Sm80ELb1ELb0ELb1ELb0ELb1ELb0ELb0ELb0ELi2ELi4ELi4ELi4ELb0EEENS1_21CollectiveEpilogueBwdISA_SB_SD_Li256ELb0ELb0ELi2EEENS1_25SingleTileBwdLPTSchedulerILb0ELi128ELb1EEEEEEEEEvNT_6ParamsE$_ZN4cute5tupleIJNS0_IJNS_1CILi8EEENS0_IJNS1_ILi2EEES3_S3_EEENS1_ILi1EEES4_S5_EEENS0_IJS5_NS0_IJS2_iiEEENS1_ILi64EEENS0_IJiNS1_ILi144EEENS1_ILi288EEEEEENS1_ILi512EEEEEEEEC2ERKS6_RKSD_)
        /*7838*/ 	.word	0x00000000


	//----- nvinfo : EIATTR_FRAME_SIZE
	.align		4
.L_5140:
        /*783c*/ 	.byte	0x04, 0x11
        /*783e*/ 	.short	(.L_5142 - .L_5141)
	.align		4
.L_5141:
        /*7840*/ 	.word	index@($_ZN7cutlass13device_kernelIN5flash19enable_sm80_to_sm89INS1_16FlashAttnBwdSm80INS1_25CollectiveMainloopBwdSm80ILi2ELi2EN4cute5tupleIJNS5_1CILi128EEES8_NS7_ILi64EEEEEENS_10bfloat16_tEfNS_4arch4Sm80ELb1ELb0ELb1ELb0ELb1ELb0ELb0ELb0ELi2ELi4ELi4ELi4ELb0EEENS1_21CollectiveEpilogueBwdISA_SB_SD_Li256ELb0ELb0ELi2EEENS1_25SingleTileBwdLPTSchedulerILb0ELi128ELb1EEEEEEEEEvNT_6ParamsE$_ZN4cute5tupleIJNS0_IJNS_1CILi2EEES2_S2_EEENS0_IJNS1_ILi1EEENS1_ILi512EEEiEEEEEC2ERKS3_RKS6_)
        /*7844*/ 	.word	0x00000000


	//----- nvinfo : EIATTR_FRAME_SIZE
	.align		4
.L_5142:
        /*7848*/ 	.byte	0x04, 0x11
        /*784a*/ 	.short	(.L_5144 - .L_5143)
	.align		4
.L_5143:
        /*784c*/ 	.word	index@($_ZN7cutlass13device_kernelIN5flash19enable_sm80_to_sm89INS1_16FlashAttnBwdSm80INS1_25CollectiveMainloopBwdSm80ILi2ELi2EN4cute5tupleIJNS5_1CILi128EEES8_NS7_ILi64EEEEEENS_10bfloat16_tEfNS_4arch4Sm80ELb1ELb0ELb1ELb0ELb1ELb0ELb0ELb0ELi2ELi4ELi4ELi4ELb0EEENS1_21CollectiveEpilogueBwdISA_SB_SD_Li256ELb0ELb0ELi2EEENS1_25SingleTileBwdLPTSchedulerILb0ELi128ELb1EEEEEEEEEvNT_6ParamsE$_ZN4cute5tupleIJNS0_IJNS_1CILi2EEES2_EEENS0_IJiiEEEEEC2ERKS3_RKS4_)
        /*7850*/ 	.word	0x00000000


	//----- nvinfo : EIATTR_FRAME_SIZE
	.align		4
.L_5144:
        /*7854*/ 	.byte	0x04, 0x11
        /*7856*/ 	.short	(.L_5146 - .L_5145)
	.align		4
.L_5145:
        /*7858*/ 	.word	index@($_ZN7cutlass13device_kernelIN5flash19enable_sm80_to_sm89INS1_16FlashAttnBwdSm80INS1_25CollectiveMainloopBwdSm80ILi2ELi2EN4cute5tupleIJNS5_1CILi128EEES8_NS7_ILi64EEEEEENS_10bfloat16_tEfNS_4arch4Sm80ELb1ELb0ELb1ELb0ELb1ELb0ELb0ELb0ELi2ELi4ELi4ELi4ELb0EEENS1_21CollectiveEpilogueBwdISA_SB_SD_Li256ELb0ELb0ELi2EEENS1_25SingleTileBwdLPTSchedulerILb0ELi128ELb1EEEEEEEEEvNT_6ParamsE$_ZN4cute5tupleIJNS0_IJNS_1CILi2EEES2_EEENS0_IJiNS1_ILi512EEEEEEEEC2ERKS3_RKS5_)
        /*785c*/ 	.word	0x00000000


	//----- nvinfo : EIATTR_FRAME_SIZE
	.align		4
.L_5146:
        /*7860*/ 	.byte	0x04, 0x11
        /*7862*/ 	.short	(.L_5148 - .L_5147)
	.align		4
.L_5147:
        /*7864*/ 	.word	index@($_ZN7cutlass13device_kernelIN5flash19enable_sm80_to_sm89INS1_16FlashAttnBwdSm80INS1_25CollectiveMainloopBwdSm80ILi2ELi2EN4cute5tupleIJNS5_1CILi128EEES8_NS7_ILi64EEEEEENS_10bfloat16_tEfNS_4arch4Sm80ELb1ELb0ELb1ELb0ELb1ELb0ELb0ELb0ELi2ELi4ELi4ELi4ELb0EEENS1_21CollectiveEpilogueBwdISA_SB_SD_Li256ELb0ELb0ELi2EEENS1_25SingleTileBwdLPTSchedulerILb0ELi128ELb1EEEEEEEEEvNT_6ParamsE$_ZN4cute5tupleIJNS0_IJNS_1CILi2EEES2_EEENS0_IJiNS1_ILi4096EEEEEEEEC2ERKS3_RKS5_)
        /*7868*/ 	.word	0x00000000


	//----- nvinfo : EIATTR_FRAME_SIZE
	.align		4
.L_5148:
        /*786c*/ 	.byte	0x04, 0x11
        /*786e*/ 	.short	(.L_5150 - .L_5149)
	.align		4
.L_5149:
        /*7870*/ 	.word	index@($_ZN7cutlass13device_kernelIN5flash19enable_sm80_to_sm89INS1_16FlashAttnBwdSm80INS1_25CollectiveMainloopBwdSm80ILi2ELi2EN4cute5tupleIJNS5_1CILi128EEES8_NS7_ILi64EEEEEENS_10bfloat16_tEfNS_4arch4Sm80ELb1ELb0ELb1ELb0ELb1ELb0ELb0ELb0ELi2ELi4ELi4ELi4ELb0EEENS1_21CollectiveEpilogueBwdISA_SB_SD_Li256ELb0ELb0ELi2EEENS1_25SingleTileBwdLPTSchedulerILb0ELi128ELb1EEEEEEEEEvNT_6ParamsE$_ZN4cute5tupleIJNS0_IJNS_1CILi2EEES2_EEENS0_IJNS1_ILi1EEEiEEEEEC2ERKS3_RKS5_)
        /*7874*/ 	.word	0x00000000


	//----- nvinfo : EIATTR_FRAME_SIZE
	.align		4
.L_5150:
        /*7878*/ 	.byte	0x04, 0x11
        /*787a*/ 	.short	(.L_5152 - .L_5151)
	.align		4
.L_5151:
        /*787c*/ 	.word	index@($_ZN7cutlass13device_kernelIN5flash19enable_sm80_to_sm89INS1_16FlashAttnBwdSm80INS1_25CollectiveMainloopBwdSm80ILi2ELi2EN4cute5tupleIJNS5_1CILi128EEES8_NS7_ILi64EEEEEENS_10bfloat16_tEfNS_4arch4Sm80ELb1ELb0ELb1ELb0ELb1ELb0ELb0ELb0ELi2ELi4ELi4ELi4ELb0EEENS1_21CollectiveEpilogueBwdISA_SB_SD_Li256ELb0ELb0ELi2EEENS1_25SingleTileBwdLPTSchedulerILb0ELi128ELb1EEEEEEEEEvNT_6ParamsE$_ZN4cute5tupleIJNS0_IJNS_1CILi2EEEEEENS0_IJiEEEEEC2ERKS3_RKS4_)
        /*7880*/ 	.word	0x00000000


	//----- nvinfo : EIATTR_FRAME_SIZE
	.align		4
.L_5152:
        /*7884*/ 	.byte	0x04, 0x11
        /*7886*/ 	.short	(.L_5154 - .L_5153)
	.align		4
.L_5153:
        /*7888*/ 	.word	index@($_ZN7cutlass13device_kernelIN5flash19enable_sm80_to_sm89INS1_16FlashAttnBwdSm80INS1_25CollectiveMainloopBwdSm80ILi2ELi2EN4cute5tupleIJNS5_1CILi128EEES8_NS7_ILi64EEEEEENS_10bfloat16_tEfNS_4arch4Sm80ELb1ELb0ELb1ELb0ELb1ELb0ELb0ELb0ELi2ELi4ELi4ELi4ELb0EEENS1_21CollectiveEpilogueBwdISA_SB_SD_Li256ELb0ELb0ELi2EEENS1_25SingleTileBwdLPTSchedulerILb0ELi128ELb1EEEEEEEEEvNT_6ParamsE$_ZN4cute5tupleIJNS0_IJNS_1CILi1EEENS1_ILi2EEES3_EEENS0_IJS2_NS1_ILi256EEEiEEEEEC2ERKS4_RKS6_)
        /*788c*/ 	.word	0x00000000


	//----- nvinfo : EIATTR_FRAME_SIZE
	.align		4
.L_5154:
        /*7890*/ 	.byte	0x04, 0x11
        /*7892*/ 	.short	(.L_5156 - .L_5155)
	.align		4
.L_5155:
        /*7894*/ 	.word	index@($_ZN7cutlass13device_kernelIN5flash19enable_sm80_to_sm89INS1_16FlashAttnBwdSm80INS1_25CollectiveMainloopBwdSm80ILi2ELi2EN4cute5tupleIJNS5_1CILi128EEES8_NS7_ILi64EEEEEENS_10bfloat16_tEfNS_4arch4Sm80ELb1ELb0ELb1ELb0ELb1ELb0ELb0ELb0ELi2ELi4ELi4ELi4ELb0EEENS1_21CollectiveEpilogueBwdISA_SB_SD_Li256ELb0ELb0ELi2EEENS1_25SingleTileBwdLPTSchedulerILb0ELi128ELb1EEEEEEEEEvNT_6ParamsE$_ZN4cute5tupleIJNS0_IJNS_1CILi1EEENS1_ILi2EEEEEENS0_IJNS1_ILi0EEEiEEEEEC2ERKS4_RKS6_)
        /*7898*/ 	.word	0x00000000


	//----- nvinfo : EIATTR_FRAME_SIZE
	.align		4
.L_5156:
        /*789c*/ 	.byte	0x04, 0x11
        /*789e*/ 	.short	(.L_5158 - .L_5157)
	.align		4
.L_5157:
        /*78a0*/ 	.word	index@($_ZN7cutlass13device_kernelIN5flash19enable_sm80_to_sm89INS1_16FlashAttnBwdSm80INS1_25CollectiveMainloopBwdSm80ILi2ELi2EN4cute5tupleIJNS5_1CILi128EEES8_NS7_ILi64EEEEEENS_10bfloat16_tEfNS_4arch4Sm80ELb1ELb0ELb1ELb0ELb1ELb0ELb0ELb0ELi2ELi4ELi4ELi4ELb0EEENS1_21CollectiveEpilogueBwdISA_SB_SD_Li256ELb0ELb0ELi2EEENS1_25SingleTileBwdLPTSchedulerILb0ELi128ELb1EEEEEEEEEvNT_6ParamsE$_ZN4cute5tupleIJNS0_IJNS_1CILi1EEENS0_IJS2_NS1_ILi2EEES3_EEEEEENS0_IJNS1_ILi0EEENS0_IJS2_NS1_ILi256EEEiEEEEEEEEC2ERKS5_RKS9_)
        /*78a4*/ 	.word	0x00000000


	//----- nvinfo : EIATTR_FRAME_SIZE
	.align		4
.L_5158:
        /*78a8*/ 	.byte	0x04, 0x11
        /*78aa*/ 	.short	(.L_5160 - .L_5159)
	.align		4
.L_5159:
        /*78ac*/ 	.word	index@($_ZN7cutlass13device_kernelIN5flash19enable_sm80_to_sm89INS1_16FlashAttnBwdSm80INS1_25CollectiveMainloopBwdSm80ILi2ELi2EN4cute5tupleIJNS5_1CILi128EEES8_NS7_ILi64EEEEEENS_10bfloat16_tEfNS_4arch4Sm80ELb1ELb0ELb1ELb0ELb1ELb0ELb0ELb0ELi2ELi4ELi4ELi4ELb0EEENS1_21CollectiveEpilogueBwdISA_SB_SD_Li256ELb0ELb0ELi2EEENS1_25SingleTileBwdLPTSchedulerILb0ELi128ELb1EEEEEEEEEvNT_6ParamsE$_ZN4cute5tupleIJNS0_IJNS_1CILi16EEENS1_ILi2EEES3_S3_NS1_ILi4EEES3_EEENS0_IJNS1_ILi1EEEiiiNS1_ILi144EEENS1_ILi512EEEEEEEEC2ERKS5_RKS9_)
        /*78b0*/ 	.word	0x00000000


	//----- nvinfo : EIATTR_FRAME_SIZE
	.align		4
.L_5160:
        /*78b4*/ 	.byte	0x04, 0x11
        /*78b6*/ 	.short	(.L_5162 - .L_5161)
	.align		4
.L_5161:
        /*78b8*/ 	.word	index@($_ZN7cutlass13device_kernelIN5flash19enable_sm80_to_sm89INS1_16FlashAttnBwdSm80INS1_25CollectiveMainloopBwdSm80ILi2ELi2EN4cute5tupleIJNS5_1CILi128EEES8_NS7_ILi64EEEEEENS_10bfloat16_tEfNS_4arch4Sm80ELb1ELb0ELb1ELb0ELb1ELb0ELb0ELb0ELi2ELi4ELi4ELi4ELb0EEENS1_21CollectiveEpilogueBwdISA_SB_SD_Li256ELb0ELb0ELi2EEENS1_25SingleTileBwdLPTSchedulerILb0ELi128ELb1EEEEEEEEEvNT_6ParamsE$_ZN4cute5tupleIJNS0_IJNS0_IJNS_1CILi8EEENS1_ILi1EEEEEENS1_ILi4EEES3_EEENS0_IJNS0_IJS3_NS1_ILi0EEEEEElS7_EEEEEC2ERKS6_RKS9_)
        /*78bc*/ 	.word	0x00000000


	//----- nvinfo : EIATTR_FRAME_SIZE
	.align		4
.L_5162:
        /*78c0*/ 	.byte	0x04, 0x11
        /*78c2*/ 	.short	(.L_5164 - .L_5163)
	.align		4
.L_5163:
        /*78c4*/ 	.word	index@($_ZN7cutlass13device_kernelIN5flash19enable_sm80_to_sm89INS1_16FlashAttnBwdSm80INS1_25CollectiveMainloopBwdSm80ILi2ELi2EN4cute5tupleIJNS5_1CILi128EEES8_NS7_ILi64EEEEEENS_10bfloat16_tEfNS_4arch4Sm80ELb1ELb0ELb1ELb0ELb1ELb0ELb0ELb0ELi2ELi4ELi4ELi4ELb0EEENS1_21CollectiveEpilogueBwdISA_SB_SD_Li256ELb0ELb0ELi2EEENS1_25SingleTileBwdLPTSchedulerILb0ELi128ELb1EEEEEEEEEvNT_6ParamsE$_ZN4cute5tupleIJNS0_IJNS0_IJNS_1CILi8EEENS1_ILi1EEEEEENS1_ILi2EEES2_EEENS0_IJNS0_IJS3_NS1_ILi0EEEEEEiNS1_ILi1024EEEEEEEEC2ERKS6_RKSA_)
        /*78c8*/ 	.word	0x00000000


	//----- nvinfo : EIATTR_FRAME_SIZE
	.align		4
.L_5164:
        /*78cc*/ 	.byte	0x04, 0x11
        /*78ce*/ 	.short	(.L_5166 - .L_5165)
	.align		4
.L_5165:
        /*78d0*/ 	.word	index@($_ZN7cutlass13device_kernelIN5flash19enable_sm80_to_sm89INS1_16FlashAttnBwdSm80INS1_25CollectiveMainloopBwdSm80ILi2ELi2EN4cute5tupleIJNS5_1CILi128EEES8_NS7_ILi64EEEEEENS_10bfloat16_tEfNS_4arch4Sm80ELb1ELb0ELb1ELb0ELb1ELb0ELb0ELb0ELi2ELi4ELi4ELi4ELb0EEENS1_21CollectiveEpilogueBwdISA_SB_SD_Li256ELb0ELb0ELi2EEENS1_25SingleTileBwdLPTSchedulerILb0ELi128ELb1EEEEEEEEEvNT_6ParamsE$_ZN4cute5tupleIJNS0_IJNS0_IJNS_1CILi8EEENS1_ILi1EEEEEENS1_ILi2EEENS0_IJS5_S5_EEEEEENS0_IJNS0_IJS3_NS1_ILi0EEEEEENS1_ILi4096EEENS0_IJiiEEEEEEEEC2ERKS7_RKSC_)
        /*78d4*/ 	.word	0x00000000


	//----- nvinfo : EIATTR_FRAME_SIZE
	.align		4
.L_5166:
        /*78d8*/ 	.byte	0x04, 0x11
        /*78da*/ 	.short	(.L_5168 - .L_5167)
	.align		4
.L_5167:
        /*78dc*/ 	.word	index@($_ZN7cutlass13device_kernelIN5flash19enable_sm80_to_sm89INS1_16FlashAttnBwdSm80INS1_25CollectiveMainloopBwdSm80ILi2ELi2EN4cute5tupleIJNS5_1CILi128EEES8_NS7_ILi64EEEEEENS_10bfloat16_tEfNS_4arch4Sm80ELb1ELb0ELb1ELb0ELb1ELb0ELb0ELb0ELi2ELi4ELi4ELi4ELb0EEENS1_21CollectiveEpilogueBwdISA_SB_SD_Li256ELb0ELb0ELi2EEENS1_25SingleTileBwdLPTSchedulerILb0ELi128ELb1EEEEEEEEEvNT_6ParamsE$_ZN4cute5tupleIJNS0_IJNS0_IJNS_1CILi8EEENS1_ILi1EEEEEENS1_ILi2EEEEEENS0_IJNS0_IJS3_NS1_ILi0EEEEEEiEEEEEC2ERKS6_RKS9_)
        /*78e0*/ 	.word	0x00000000


	//----- nvinfo : EIATTR_FRAME_SIZE
	.align		4
.L_5168:
        /*78e4*/ 	.byte	0x04, 0x11
        /*78e6*/ 	.short	(.L_5170 - .L_5169)
	.align		4
.L_5169:
        /*78e8*/ 	.word	index@($_ZN7cutlass13device_kernelIN5flash19enable_sm80_to_sm89INS1_16FlashAttnBwdSm80INS1_25CollectiveMainloopBwdSm80ILi2ELi2EN4cute5tupleIJNS5_1CILi128EEES8_NS7_ILi64EEEEEENS_10bfloat16_tEfNS_4arch4Sm80ELb1ELb0ELb1ELb0ELb1ELb0ELb0ELb0ELi2ELi4ELi4ELi4ELb0EEENS1_21CollectiveEpilogueBwdISA_SB_SD_Li256ELb0ELb0ELi2EEENS1_25SingleTileBwdLPTSchedulerILb0ELi128ELb1EEEEEEEEEvNT_6ParamsE$_ZN4cute5tupleIJNS0_IJNS0_IJNS_1CILi8EEENS1_ILi1EEEEEENS0_IJNS1_ILi2EEEEEEEEENS0_IJNS0_IJS3_NS1_ILi0EEEEEENS0_IJiEEEEEEEEC2ERKS7_RKSB_)
        /*78ec*/ 	.word	0x00000000


	//----- nvinfo : EIATTR_FRAME_SIZE
	.align		4
.L_5170:
        /*78f0*/ 	.byte	0x04, 0x11
        /*78f2*/ 	.short	(.L_5172 - .L_5171)
	.align		4
.L_5171:
        /*78f4*/ 	.word	index@($_ZN7cutlass13device_kernelIN5flash19enable_sm80_to_sm89INS1_16FlashAttnBwdSm80INS1_25CollectiveMainloopBwdSm80ILi2ELi2EN4cute5tupleIJNS5_1CILi128EEES8_NS7_ILi64EEEEEENS_10bfloat16_tEfNS_4arch4Sm80ELb1ELb0ELb1ELb0ELb1ELb0ELb0ELb0ELi2ELi4ELi4ELi4ELb0EEENS1_21CollectiveEpilogueBwdISA_SB_SD_Li256ELb0ELb0ELi2EEENS1_25SingleTileBwdLPTSchedulerILb0ELi128ELb1EEEEEEEEEvNT_6ParamsE$_ZN4cute5tupleIJNS0_IJNS0_IJNS_1CILi2EEES2_S2_EEES2_NS0_IJS2_S2_EEEEEENS0_IJNS0_IJNS1_ILi1EEENS1_ILi512EEEiEEENS1_ILi4096EEENS0_IJiiEEEEEEEEC2ERKS5_RKSB_)
        /*78f8*/ 	.word	0x00000000


	//----- nvinfo : EIATTR_FRAME_SIZE
	.align		4
.L_5172:
        /*78fc*/ 	.byte	0x04, 0x11
        /*78fe*/ 	.short	(.L_5174 - .L_5173)
	.align		4
.L_5173:
        /*7900*/ 	.word	index@($_ZN7cutlass13device_kernelIN5flash19enable_sm80_to_sm89INS1_16FlashAttnBwdSm80INS1_25CollectiveMainloopBwdSm80ILi2ELi2EN4cute5tupleIJNS5_1CILi128EEES8_NS7_ILi64EEEEEENS_10bfloat16_tEfNS_4arch4Sm80ELb1ELb0ELb1ELb0ELb1ELb0ELb0ELb0ELi2ELi4ELi4ELi4ELb0EEENS1_21CollectiveEpilogueBwdISA_SB_SD_Li256ELb0ELb0ELi2EEENS1_25SingleTileBwdLPTSchedulerILb0ELi128ELb1EEEEEEEEEvNT_6ParamsE$_ZN4cute5tupleIJNS0_IJNS0_IJNS_1CILi2EEES2_S2_EEES2_NS0_IJNS0_IJS2_S2_EEES2_EEEEEENS0_IJNS0_IJNS1_ILi1EEENS1_ILi512EEEiEEENS1_ILi4096EEENS0_IJNS0_IJiiEEENS1_ILi8192EEEEEEEEEEEC2ERKS6_RKSE_)
        /*7904*/ 	.word	0x00000000


	//----- nvinfo : EIATTR_FRAME_SIZE
	.align		4
.L_5174:
        /*7908*/ 	.byte	0x04, 0x11
        /*790a*/ 	.short	(.L_5176 - .L_5175)
	.align		4
.L_5175:
        /*790c*/ 	.word	index@($_ZN7cutlass13device_kernelIN5flash19enable_sm80_to_sm89INS1_16FlashAttnBwdSm80INS1_25CollectiveMainloopBwdSm80ILi2ELi2EN4cute5tupleIJNS5_1CILi128EEES8_NS7_ILi64EEEEEENS_10bfloat16_tEfNS_4arch4Sm80ELb1ELb0ELb1ELb0ELb1ELb0ELb0ELb0ELi2ELi4ELi4ELi4ELb0EEENS1_21CollectiveEpilogueBwdISA_SB_SD_Li256ELb0ELb0ELi2EEENS1_25SingleTileBwdLPTSchedulerILb0ELi128ELb1EEEEEEEEEvNT_6ParamsE$_ZN4cute5tupleIJNS0_IJNS0_IJNS_1CILi2EEES2_EEES3_NS1_ILi8EEEEEENS0_IJNS0_IJiNS1_ILi512EEEEEENS0_IJiiEEENS1_ILi1024EEEEEEEEC2ERKS5_RKSA_)
        /*7910*/ 	.word	0x00000000


	//----- nvinfo : EIATTR_FRAME_SIZE
	.align		4
.L_5176:
        /*7914*/ 	.byte	0x04, 0x11
        /*7916*/ 	.short	(.L_5178 - .L_5177)
	.align		4
.L_5177:
        /*7918*/ 	.word	index@($_ZN7cutlass13device_kernelIN5flash19enable_sm80_to_sm89INS1_16FlashAttnBwdSm80INS1_25CollectiveMainloopBwdSm80ILi2ELi2EN4cute5tupleIJNS5_1CILi128EEES8_NS7_ILi64EEEEEENS_10bfloat16_tEfNS_4arch4Sm80ELb1ELb0ELb1ELb0ELb1ELb0ELb0ELb0ELi2ELi4ELi4ELi4ELb0EEENS1_21CollectiveEpilogueBwdISA_SB_SD_Li256ELb0ELb0ELi2EEENS1_25SingleTileBwdLPTSchedulerILb0ELi128ELb1EEEEEEEEEvNT_6ParamsE$_ZN4cute5tupleIJNS0_IJNS0_IJNS_1CILi2EEES2_EEES2_EEENS0_IJNS0_IJiiEEENS1_ILi8192EEEEEEEEC2ERKS4_RKS7_)
        /*791c*/ 	.word	0x00000000


	//----- nvinfo : EIATTR_FRAME_SIZE
	.align		4
.L_5178:
        /*7920*/ 	.byte	0x04, 0x11
        /*7922*/ 	.short	(.L_5180 - .L_5179)
	.align		4
.L_5179:
        /*7924*/ 	.word	index@($_ZN7cutlass13device_kernelIN5flash19enable_sm80_to_sm89INS1_16FlashAttnBwdSm80INS1_25CollectiveMainloopBwdSm80ILi2ELi2EN4cute5tupleIJNS5_1CILi128EEES8_NS7_ILi64EEEEEENS_10bfloat16_tEfNS_4arch4Sm80ELb1ELb0ELb1ELb0ELb1ELb0ELb0ELb0ELi2ELi4ELi4ELi4ELb0EEENS1_21CollectiveEpilogueBwdISA_SB_SD_Li256ELb0ELb0ELi2EEENS1_25SingleTileBwdLPTSchedulerILb0ELi128ELb1EEEEEEEEEvNT_6ParamsE$_ZN4cute5tupleIJNS0_IJNS0_IJNS_1CILi2EEES2_EEENS1_ILi8EEES3_EEENS0_IJNS0_IJNS1_ILi1EEEiEEENS1_ILi1024EEENS0_IJiiEEEEEEEEC2ERKS5_RKSA_)
        /*7928*/ 	.word	0x00000000


	//----- nvinfo : EIATTR_FRAME_SIZE
	.align		4
.L_5180:
        /*792c*/ 	.byte	0x04, 0x11
        /*792e*/ 	.short	(.L_5182 - .L_5181)
	.align		4
.L_5181:
        /*7930*/ 	.word	index@($_ZN7cutlass13device_kernelIN5flash19enable_sm80_to_sm89INS1_16FlashAttnBwdSm80INS1_25CollectiveMainloopBwdSm80ILi2ELi2EN4cute5tupleIJNS5_1CILi128EEES8_NS7_ILi64EEEEEENS_10bfloat16_tEfNS_4arch4Sm80ELb1ELb0ELb1ELb0ELb1ELb0ELb0ELb0ELi2ELi4ELi4ELi4ELb0EEENS1_21CollectiveEpilogueBwdISA_SB_SD_Li256ELb0ELb0ELi2EEENS1_25SingleTileBwdLPTSchedulerILb0ELi128ELb1EEEEEEEEEvNT_6ParamsE$_ZN4cute5tupleIJNS0_IJNS0_IJNS_1CILi1EEENS0_IJS2_NS1_ILi2EEES3_EEEEEES3_NS0_IJS3_S3_EEEEEENS0_IJNS0_IJNS1_ILi0EEENS0_IJS2_NS1_ILi256EEEiEEEEEENS1_ILi2048EEENS0_IJiNS1_ILi4096EEEEEEEEEEEC2ERKS7_RKSF_)
        /*7934*/ 	.word	0x00000000


	//----- nvinfo : EIATTR_FRAME_SIZE
	.align		4
.L_5182:
        /*7938*/ 	.byte	0x04, 0x11
        /*793a*/ 	.short	(.L_5184 - .L_5183)
	.align		4
.L_5183:
        /*793c*/ 	.word	index@($_ZN7cutlass13device_kernelIN5flash19enable_sm80_to_sm89INS1_16FlashAttnBwdSm80INS1_25CollectiveMainloopBwdSm80ILi2ELi2EN4cute5tupleIJNS5_1CILi128EEES8_NS7_ILi64EEEEEENS_10bfloat16_tEfNS_4arch4Sm80ELb1ELb0ELb1ELb0ELb1ELb0ELb0ELb0ELi2ELi4ELi4ELi4ELb0EEENS1_21CollectiveEpilogueBwdISA_SB_SD_Li256ELb0ELb0ELi2EEENS1_25SingleTileBwdLPTSchedulerILb0ELi128ELb1EEEEEEEEEvNT_6ParamsE$_ZN4cute5tupleIJNS0_IJNS0_IJNS0_IJNS_1CILi8EEENS1_ILi1EEEEEES3_EEENS0_IJNS0_IJS3_S3_EEENS1_ILi2EEEEEEEEENS0_IJNS0_IJNS0_IJS3_NS1_ILi0EEEEEESA_EEENS0_IJNS0_IJSA_SA_EEEiEEEEEEEEC2ERKS9_RKSF_)
        /*7940*/ 	.word	0x00000000


	//----- nvinfo : EIATTR_FRAME_SIZE
	.align		4
.L_5184:
        /*7944*/ 	.byte	0x04, 0x11
        /*7946*/ 	.short	(.L_5186 - .L_5185)
	.align		4
.L_5185:
        /*7948*/ 	.word	index@($_ZN7cutlass13device_kernelIN5flash19enable_sm80_to_sm89INS1_16FlashAttnBwdSm80INS1_25CollectiveMainloopBwdSm80ILi2ELi2EN4cute5tupleIJNS5_1CILi128EEES8_NS7_ILi64EEEEEENS_10bfloat16_tEfNS_4arch4Sm80ELb1ELb0ELb1ELb0ELb1ELb0ELb0ELb0ELi2ELi4ELi4ELi4ELb0EEENS1_21CollectiveEpilogueBwdISA_SB_SD_Li256ELb0ELb0ELi2EEENS1_25SingleTileBwdLPTSchedulerILb0ELi128ELb1EEEEEEEEEvNT_6ParamsE$_ZN4cute5tupleIJNS0_IJNS0_IJNS0_IJNS_1CILi8EEENS1_ILi1EEEEEENS0_IJS3_S3_EEEEEENS0_IJS3_NS1_ILi2EEEEEEEEENS0_IJNS0_IJNS0_IJS3_NS1_ILi0EEEEEENS0_IJSA_SA_EEEEEENS0_IJSA_iEEEEEEEEC2ERKS9_RKSF_)
        /*794c*/ 	.word	0x00000000


	//----- nvinfo : EIATTR_FRAME_SIZE
	.align		4
.L_5186:
        /*7950*/ 	.byte	0x04, 0x11
        /*7952*/ 	.short	(.L_5188 - .L_5187)
	.align		4
.L_5187:
        /*7954*/ 	.word	index@($_ZN7cutlass13device_kernelIN5flash19enable_sm80_to_sm89INS1_16FlashAttnBwdSm80INS1_25CollectiveMainloopBwdSm80ILi2ELi2EN4cute5tupleIJNS5_1CILi128EEES8_NS7_ILi64EEEEEENS_10bfloat16_tEfNS_4arch4Sm80ELb1ELb0ELb1ELb0ELb1ELb0ELb0ELb0ELi2ELi4ELi4ELi4ELb0EEENS1_21CollectiveEpilogueBwdISA_SB_SD_Li256ELb0ELb0ELi2EEENS1_25SingleTileBwdLPTSchedulerILb0ELi128ELb1EEEEEEEEEvNT_6ParamsE$_ZN4cute3eso3ESOILb1ELb0EJNS_7SwizzleILi3ELi3ELi3EEENS_9MixedBitsILj0ELj432EEENS_6LayoutINS_5tupleIJNS7_IJNS_1CILi2EEES9_S9_EEES9_NS8_ILi8EEEEEENS7_IJNS7_IJNS8_ILi64EEESB_NS8_ILi512EEEEEENS8_ILi8192EEENS8_ILi1024EEEEEEEEEEC2ERKS3_RKS5_RKSJ_)
        /*7958*/ 	.word	0x00000000


	//----- nvinfo : EIATTR_FRAME_SIZE
	.align		4
.L_5188:
        /*795c*/ 	.byte	0x04, 0x11
        /*795e*/ 	.short	(.L_5190 - .L_5189)
	.align		4
.L_5189:
        /*7960*/ 	.word	index@($_ZN7cutlass13device_kernelIN5flash19enable_sm80_to_sm89INS1_16FlashAttnBwdSm80INS1_25CollectiveMainloopBwdSm80ILi2ELi2EN4cute5tupleIJNS5_1CILi128EEES8_NS7_ILi64EEEEEENS_10bfloat16_tEfNS_4arch4Sm80ELb1ELb0ELb1ELb0ELb1ELb0ELb0ELb0ELi2ELi4ELi4ELi4ELb0EEENS1_21CollectiveEpilogueBwdISA_SB_SD_Li256ELb0ELb0ELi2EEENS1_25SingleTileBwdLPTSchedulerILb0ELi128ELb1EEEEEEEEEvNT_6ParamsE$_ZN4cute3eso3ESOILb1ELb0EJNS_6LayoutINS_5tupleIJNS_1CILi4EEEEEENS3_IJNS4_ILi1EEEEEEEENS_10ViewEngineIPfEEEEC2ERKS9_RKSC_)
        /*7964*/ 	.word	0x00000000


	//----- nvinfo : EIATTR_FRAME_SIZE
	.align		4
.L_5190:
        /*7968*/ 	.byte	0x04, 0x11
        /*796a*/ 	.short	(.L_5192 - .L_5191)
	.align		4
.L_5191:
        /*796c*/ 	.word	index@($_ZN7cutlass13device_kernelIN5flash19enable_sm80_to_sm89INS1_16FlashAttnBwdSm80INS1_25CollectiveMainloopBwdSm80ILi2ELi2EN4cute5tupleIJNS5_1CILi128EEES8_NS7_ILi64EEEEEENS_10bfloat16_tEfNS_4arch4Sm80ELb1ELb0ELb1ELb0ELb1ELb0ELb0ELb0ELi2ELi4ELi4ELi4ELb0EEENS1_21CollectiveEpilogueBwdISA_SB_SD_Li256ELb0ELb0ELi2EEENS1_25SingleTileBwdLPTSchedulerILb0ELi128ELb1EEEEEEEEEvNT_6ParamsE$_ZN4cute3eso3ESOILb1ELb0EJNS_6LayoutINS_5tupleIJNS_1CILi1EEENS4_ILi4EEEEEENS3_IJNS4_ILi0EEES5_EEEEENS_10ViewEngineIPfEEEEC2ERKSA_RKSD_)
        /*7970*/ 	.word	0x00000000


	//----- nvinfo : EIATTR_FRAME_SIZE
	.align		4
.L_5192:
        /*7974*/ 	.byte	0x04, 0x11
        /*7976*/ 	.short	(.L_5194 - .L_5193)
	.align		4
.L_5193:
        /*7978*/ 	.word	index@($_ZN7cutlass13device_kernelIN5flash19enable_sm80_to_sm89INS1_16FlashAttnBwdSm80INS1_25CollectiveMainloopBwdSm80ILi2ELi2EN4cute5tupleIJNS5_1CILi128EEES8_NS7_ILi64EEEEEENS_10bfloat16_tEfNS_4arch4Sm80ELb1ELb0ELb1ELb0ELb1ELb0ELb0ELb0ELi2ELi4ELi4ELi4ELb0EEENS1_21CollectiveEpilogueBwdISA_SB_SD_Li256ELb0ELb0ELi2EEENS1_25SingleTileBwdLPTSchedulerILb0ELi128ELb1EEEEEEEEEvNT_6ParamsE$_ZN4cute3eso3ESOILb1ELb0EJNS_6LayoutINS_5tupleIJNS_1CILi1EEENS3_IJNS4_ILi2EEES6_EEEEEENS3_IJNS4_ILi0EEENS3_IJNS4_ILi8EEENS4_ILi64EEEEEEEEEEENS_10ViewEngineINS_8smem_ptrIPfEEEEEEC2ERKSE_RKSJ_)
        /*797c*/ 	.word	0x00000000


	//----- nvinfo : EIATTR_FRAME_SIZE
	.align		4
.L_5194:
        /*7980*/ 	.byte	0x04, 0x11
        /*7982*/ 	.short	(.L_5196 - .L_5195)
	.align		4
.L_5195:
        /*7984*/ 	.word	index@($_ZN7cutlass13device_kernelIN5flash19enable_sm80_to_sm89INS1_16FlashAttnBwdSm80INS1_25CollectiveMainloopBwdSm80ILi2ELi2EN4cute5tupleIJNS5_1CILi128EEES8_NS7_ILi64EEEEEENS_10bfloat16_tEfNS_4arch4Sm80ELb1ELb0ELb1ELb0ELb1ELb0ELb0ELb0ELi2ELi4ELi4ELi4ELb0EEENS1_21CollectiveEpilogueBwdISA_SB_SD_Li256ELb0ELb0ELi2EEENS1_25SingleTileBwdLPTSchedulerILb0ELi128ELb1EEEEEEEEEvNT_6ParamsE$_ZN4cute3eso3ESOILb1ELb0EJNS_6LayoutINS_5tupleIJNS3_IJNS_1CILi8EEENS4_ILi1EEEEEENS4_ILi4EEES8_EEENS3_IJNS3_IJS6_NS4_ILi0EEEEEES5_NS4_ILi32EEEEEEEENS_10ViewEngineIPN7cutlass10bfloat16_tEEEEEC2ERKSE_RKSJ_)
        /*7988*/ 	.word	0x00000000


	//----- nvinfo : EIATTR_FRAME_SIZE
	.align		4
.L_5196:
        /*798c*/ 	.byte	0x04, 0x11
        /*798e*/ 	.short	(.L_5198 - .L_5197)
	.align		4
.L_5197:
        /*7990*/ 	.word	index@($_ZN7cutlass13device_kernelIN5flash19enable_sm80_to_sm89INS1_16FlashAttnBwdSm80INS1_25CollectiveMainloopBwdSm80ILi2ELi2EN4cute5tupleIJNS5_1CILi128EEES8_NS7_ILi64EEEEEENS_10bfloat16_tEfNS_4arch4Sm80ELb1ELb0ELb1ELb0ELb1ELb0ELb0ELb0ELi2ELi4ELi4ELi4ELb0EEENS1_21CollectiveEpilogueBwdISA_SB_SD_Li256ELb0ELb0ELi2EEENS1_25SingleTileBwdLPTSchedulerILb0ELi128ELb1EEEEEEEEEvNT_6ParamsE$_ZN4cute3eso3ESOILb1ELb0EJNS_6LayoutINS_5tupleIJNS3_IJNS_1CILi8EEENS4_ILi1EEEEEENS4_ILi4EEES6_EEENS3_IJNS3_IJS6_NS4_ILi0EEEEEENS4_ILi2048EEESA_EEEEEiEEC2ERKSE_RKi)
        /*7994*/ 	.word	0x00000000


	//----- nvinfo : EIATTR_FRAME_SIZE
	.align		4
.L_5198:
        /*7998*/ 	.byte	0x04, 0x11
        /*799a*/ 	.short	(.L_5200 - .L_5199)
	.align		4
.L_5199:
        /*799c*/ 	.word	index@($_ZN7cutlass13device_kernelIN5flash19enable_sm80_to_sm89INS1_16FlashAttnBwdSm80INS1_25CollectiveMainloopBwdSm80ILi2ELi2EN4cute5tupleIJNS5_1CILi128EEES8_NS7_ILi64EEEEEENS_10bfloat16_tEfNS_4arch4Sm80ELb1ELb0ELb1ELb0ELb1ELb0ELb0ELb0ELi2ELi4ELi4ELi4ELb0EEENS1_21CollectiveEpilogueBwdISA_SB_SD_Li256ELb0ELb0ELi2EEENS1_25SingleTileBwdLPTSchedulerILb0ELi128ELb1EEEEEEEEEvNT_6ParamsE$_ZN4cute3eso3ESOILb1ELb0EJNS_6LayoutINS_5tupleIJNS3_IJNS_1CILi8EEENS4_ILi1EEEEEENS4_ILi4EEES6_EEENS3_IJNS3_IJS6_NS4_ILi0EEEEEENS4_ILi2048EEESA_EEEEENS_10ViewEngineINS_8smem_ptrIPN7cutlass10bfloat16_tEEEEEEEC2ERKSE_RKSL_)
        /*79a0*/ 	.word	0x00000000


	//----- nvinfo : EIATTR_FRAME_SIZE
	.align		4
.L_5200:
        /*79a4*/ 	.byte	0x04, 0x11
        /*79a6*/ 	.short	(.L_5202 - .L_5201)
	.align		4
.L_5201:
        /*79a8*/ 	.word	index@($_ZN7cutlass13device_kernelIN5flash19enable_sm80_to_sm89INS1_16FlashAttnBwdSm80INS1_25CollectiveMainloopBwdSm80ILi2ELi2EN4cute5tupleIJNS5_1CILi128EEES8_NS7_ILi64EEEEEENS_10bfloat16_tEfNS_4arch4Sm80ELb1ELb0ELb1ELb0ELb1ELb0ELb0ELb0ELi2ELi4ELi4ELi4ELb0EEENS1_21CollectiveEpilogueBwdISA_SB_SD_Li256ELb0ELb0ELi2EEENS1_25SingleTileBwdLPTSchedulerILb0ELi128ELb1EEEEEEEEEvNT_6ParamsE$_ZN4cute3eso3ESOILb1ELb0EJNS_6LayoutINS_5tupleIJNS3_IJNS_1CILi8EEENS4_ILi1EEEEEENS4_ILi4EEEEEENS3_IJNS3_IJS6_NS4_ILi0EEEEEES5_EEEEEiEEC2ERKSD_RKi)
        /*79ac*/ 	.word	0x00000000


	//----- nvinfo : EIATTR_FRAME_SIZE
	.align		4
.L_5202:
        /*79b0*/ 	.byte	0x04, 0x11
        /*79b2*/ 	.short	(.L_5204 - .L_5203)
	.align		4
.L_5203:
        /*79b4*/ 	.word	index@($_ZN7cutlass13device_kernelIN5flash19enable_sm80_to_sm89INS1_16FlashAttnBwdSm80INS1_25CollectiveMainloopBwdSm80ILi2ELi2EN4cute5tupleIJNS5_1CILi128EEES8_NS7_ILi64EEEEEENS_10bfloat16_tEfNS_4arch4Sm80ELb1ELb0ELb1ELb0ELb1ELb0ELb0ELb0ELi2ELi4ELi4ELi4ELb0EEENS1_21CollectiveEpilogueBwdISA_SB_SD_Li256ELb0ELb0ELi2EEENS1_25SingleTileBwdLPTSchedulerILb0ELi128ELb1EEEEEEEEEvNT_6ParamsE$_ZN4cute3eso3ESOILb1ELb0EJNS_6LayoutINS_5tupleIJNS3_IJNS_1CILi8EEENS4_ILi1EEEEEENS4_ILi4EEEEEENS3_IJNS3_IJS6_NS4_ILi0EEEEEES5_EEEEENS_10ViewEngineIPN7cutlass10bfloat16_tEEEEEC2ERKSD_RKSI_)
        /*79b8*/ 	.word	0x00000000


	//----- nvinfo : EIATTR_FRAME_SIZE
	.align		4
.L_5204:
        /*79bc*/ 	.byte	0x04, 0x11
        /*79be*/ 	.short	(.L_5206 - .L_5205)
	.align		4
.L_5205:
        /*79c0*/ 	.word	index@($_ZN7cutlass13device_kernelIN5flash19enable_sm80_to_sm89INS1_16FlashAttnBwdSm80INS1_25CollectiveMainloopBwdSm80ILi2ELi2EN4cute5tupleIJNS5_1CILi128EEES8_NS7_ILi64EEEEEENS_10bfloat16_tEfNS_4arch4Sm80ELb1ELb0ELb1ELb0ELb1ELb0ELb0ELb0ELi2ELi4ELi4ELi4ELb0EEENS1_21CollectiveEpilogueBwdISA_SB_SD_Li256ELb0ELb0ELi2EEENS1_25SingleTileBwdLPTSchedulerILb0ELi128ELb1EEEEEEEEEvNT_6ParamsE$_ZN4cute3eso3ESOILb1ELb0EJNS_6LayoutINS_5tupleIJNS3_IJNS_1CILi8EEENS4_ILi1EEEEEENS4_ILi4EEEEEENS3_IJNS3_IJS6_NS4_ILi0EEEEEENS4_ILi2048EEEEEEEEiEEC2ERKSE_RKi)
        /*79c4*/ 	.word	0x00000000


	//----- nvinfo : EIATTR_FRAME_SIZE
	.align		4
.L_5206:
        /*79c8*/ 	.byte	0x04, 0x11
        /*79ca*/ 	.short	(.L_5208 - .L_5207)
	.align		4
.L_5207:
        /*79cc*/ 	.word	index@($_ZN7cutlass13device_kernelIN5flash19enable_sm80_to_sm89INS1_16FlashAttnBwdSm80INS1_25CollectiveMainloopBwdSm80ILi2ELi2EN4cute5tupleIJNS5_1CILi128EEES8_NS7_ILi64EEEEEENS_10bfloat16_tEfNS_4arch4Sm80ELb1ELb0ELb1ELb0ELb1ELb0ELb0ELb0ELi2ELi4ELi4ELi4ELb0EEENS1_21CollectiveEpilogueBwdISA_SB_SD_Li256ELb0ELb0ELi2EEENS1_25SingleTileBwdLPTSchedulerILb0ELi128ELb1EEEEEEEEEvNT_6ParamsE$_ZN4cute3eso3ESOILb1ELb0EJNS_6LayoutINS_5tupleIJNS3_IJNS_1CILi8EEENS4_ILi1EEEEEENS4_ILi4EEEEEENS3_IJNS3_IJS6_NS4_ILi0EEEEEENS4_ILi2048EEEEEEEENS_10ViewEngineINS_8smem_ptrIPN7cutlass10bfloat16_tEEEEEEEC2ERKSE_RKSL_)
        /*79d0*/ 	.word	0x00000000


	//----- nvinfo : EIATTR_FRAME_SIZE
	.align		4
.L_5208:
        /*79d4*/ 	.byte	0x04, 0x11
        /*79d6*/ 	.short	(.L_5210 - .L_5209)
	.align		4
.L_5209:
        /*79d8*/ 	.word	index@($_ZN7cutlass13device_kernelIN5flash19enable_sm80_to_sm89INS1_16FlashAttnBwdSm80INS1_25CollectiveMainloopBwdSm80ILi2ELi2EN4cute5tupleIJNS5_1CILi128EEES8_NS7_ILi64EEEEEENS_10bfloat16_tEfNS_4arch4Sm80ELb1ELb0ELb1ELb0ELb1ELb0ELb0ELb0ELi2ELi4ELi4ELi4ELb0EEENS1_21CollectiveEpilogueBwdISA_SB_SD_Li256ELb0ELb0ELi2EEENS1_25SingleTileBwdLPTSchedulerILb0ELi128ELb1EEEEEEEEEvNT_6ParamsE$_ZN4cute3eso3ESOILb1ELb0EJNS_6LayoutINS_5tupleIJNS3_IJNS_1CILi8EEENS4_ILi1EEEEEENS4_ILi2EEES5_EEENS3_IJNS3_IJS6_NS4_ILi0EEEEEENS4_ILi64EEES5_EEEEENS_10ViewEngineIPN7cutlass10bfloat16_tEEEEEC2ERKSE_RKSJ_)
        /*79dc*/ 	.word	0x00000000


	//----- nvinfo : EIATTR_FRAME_SIZE
	.align		4
.L_5210:
        /*79e0*/ 	.byte	0x04, 0x11
        /*79e2*/ 	.short	(.L_5212 - .L_5211)
	.align		4
.L_5211:
        /*79e4*/ 	.word	index@($_ZN7cutlass13device_kernelIN5flash19enable_sm80_to_sm89INS1_16FlashAttnBwdSm80INS1_25CollectiveMainloopBwdSm80ILi2ELi2EN4cute5tupleIJNS5_1CILi128EEES8_NS7_ILi64EEEEEENS_10bfloat16_tEfNS_4arch4Sm80ELb1ELb0ELb1ELb0ELb1ELb0ELb0ELb0ELi2ELi4ELi4ELi4ELb0EEENS1_21CollectiveEpilogueBwdISA_SB_SD_Li256ELb0ELb0ELi2EEENS1_25SingleTileBwdLPTSchedulerILb0ELi128ELb1EEEEEEEEEvNT_6ParamsE$_ZN4cute3eso3ESOILb1ELb0EJNS_6LayoutINS_5tupleIJNS3_IJNS_1CILi8EEENS4_ILi1EEEEEENS4_ILi2EEENS4_ILi4EEEEEENS3_IJNS3_IJS6_NS4_ILi0EEEEEES5_NS4_ILi16EEEEEEEENS_10ViewEngineIPN7cutlass10bfloat16_tEEEEEC2ERKSF_RKSK_)
        /*79e8*/ 	.word	0x00000000


	//----- nvinfo : EIATTR_FRAME_SIZE
	.align		4
.L_5212:
        /*79ec*/ 	.byte	0x04, 0x11
        /*79ee*/ 	.short	(.L_5214 - .L_5213)
	.align		4
.L_5213:
        /*79f0*/ 	.word	index@($_ZN7cutlass13device_kernelIN5flash19enable_sm80_to_sm89INS1_16FlashAttnBwdSm80INS1_25CollectiveMainloopBwdSm80ILi2ELi2EN4cute5tupleIJNS5_1CILi128EEES8_NS7_ILi64EEEEEENS_10bfloat16_tEfNS_4arch4Sm80ELb1ELb0ELb1ELb0ELb1ELb0ELb0ELb0ELi2ELi4ELi4ELi4ELb0EEENS1_21CollectiveEpilogueBwdISA_SB_SD_Li256ELb0ELb0ELi2EEENS1_25SingleTileBwdLPTSchedulerILb0ELi128ELb1EEEEEEEEEvNT_6ParamsE$_ZN4cute3eso3ESOILb1ELb0EJNS_6LayoutINS_5tupleIJNS3_IJNS_1CILi8EEENS4_ILi1EEEEEENS4_ILi2EEENS3_IJNS4_ILi4EEES8_EEEEEENS3_IJNS3_IJS6_NS4_ILi0EEEEEES5_NS3_IJNS4_ILi32EEENS4_ILi16EEEEEEEEEEENS_10ViewEngineIPN7cutlass10bfloat16_tEEEEEC2ERKSI_RKSN_)
        /*79f4*/ 	.word	0x00000000


	//----- nvinfo : EIATTR_FRAME_SIZE
	.align		4
.L_5214:
        /*79f8*/ 	.byte	0x04, 0x11
        /*79fa*/ 	.short	(.L_5216 - .L_5215)
	.align		4
.L_5215:
        /*79fc*/ 	.word	index@($_ZN7cutlass13device_kernelIN5flash19enable_sm80_to_sm89INS1_16FlashAttnBwdSm80INS1_25CollectiveMainloopBwdSm80ILi2ELi2EN4cute5tupleIJNS5_1CILi128EEES8_NS7_ILi64EEEEEENS_10bfloat16_tEfNS_4arch4Sm80ELb1ELb0ELb1ELb0ELb1ELb0ELb0ELb0ELi2ELi4ELi4ELi4ELb0EEENS1_21CollectiveEpilogueBwdISA_SB_SD_Li256ELb0ELb0ELi2EEENS1_25SingleTileBwdLPTSchedulerILb0ELi128ELb1EEEEEEEEEvNT_6ParamsE$_ZN4cute3eso3ESOILb1ELb0EJNS_6LayoutINS_5tupleIJNS3_IJNS_1CILi8EEENS4_ILi1EEEEEENS4_ILi2EEEEEENS3_IJNS3_IJS6_NS4_ILi0EEEEEES5_EEEEEiEEC2ERKSD_RKi)
        /*7a00*/ 	.word	0x00000000


	//----- nvinfo : EIATTR_FRAME_SIZE
	.align		4
.L_5216:
        /*7a04*/ 	.byte	0x04, 0x11
        /*7a06*/ 	.short	(.L_5218 - .L_5217)
	.align		4
.L_5217:
        /*7a08*/ 	.word	index@($_ZN7cutlass13device_kernelIN5flash19enable_sm80_to_sm89INS1_16FlashAttnBwdSm80INS1_25CollectiveMainloopBwdSm80ILi2ELi2EN4cute5tupleIJNS5_1CILi128EEES8_NS7_ILi64EEEEEENS_10bfloat16_tEfNS_4arch4Sm80ELb1ELb0ELb1ELb0ELb1ELb0ELb0ELb0ELi2ELi4ELi4ELi4ELb0EEENS1_21CollectiveEpilogueBwdISA_SB_SD_Li256ELb0ELb0ELi2EEENS1_25SingleTileBwdLPTSchedulerILb0ELi128ELb1EEEEEEEEEvNT_6ParamsE$_ZN4cute3eso3ESOILb1ELb0EJNS_6LayoutINS_5tupleIJNS3_IJNS_1CILi8EEENS4_ILi1EEEEEENS4_ILi2EEEEEENS3_IJNS3_IJS6_NS4_ILi0EEEEEES5_EEEEENS_10ViewEngineIPN7cutlass10bfloat16_tEEEEEC2ERKSD_RKSI_)
        /*7a0c*/ 	.word	0x00000000


	//----- nvinfo : EIATTR_FRAME_SIZE
	.align		4
.L_5218:
        /*7a10*/ 	.byte	0x04, 0x11
        /*7a12*/ 	.short	(.L_5220 - .L_5219)
	.align		4
.L_5219:
        /*7a14*/ 	.word	index@($_ZN7cutlass13device_kernelIN5flash19enable_sm80_to_sm89INS1_16FlashAttnBwdSm80INS1_25CollectiveMainloopBwdSm80ILi2ELi2EN4cute5tupleIJNS5_1CILi128EEES8_NS7_ILi64EEEEEENS_10bfloat16_tEfNS_4arch4Sm80ELb1ELb0ELb1ELb0ELb1ELb0ELb0ELb0ELi2ELi4ELi4ELi4ELb0EEENS1_21CollectiveEpilogueBwdISA_SB_SD_Li256ELb0ELb0ELi2EEENS1_25SingleTileBwdLPTSchedulerILb0ELi128ELb1EEEEEEEEEvNT_6ParamsE$_ZN4cute3eso3ESOILb1ELb0EJNS_6LayoutINS_5tupleIJNS3_IJNS_1CILi8EEENS4_ILi1EEEEEENS4_ILi2EEEEEENS3_IJNS3_IJS6_NS4_ILi0EEEEEENS4_ILi8192EEEEEEEEiEEC2ERKSE_RKi)
        /*7a18*/ 	.word	0x00000000


	//----- nvinfo : EIATTR_FRAME_SIZE
	.align		4
.L_5220:
        /*7a1c*/ 	.byte	0x04, 0x11
        /*7a1e*/ 	.short	(.L_5222 - .L_5221)
	.align		4
.L_5221:
        /*7a20*/ 	.word	index@($_ZN7cutlass13device_kernelIN5flash19enable_sm80_to_sm89INS1_16FlashAttnBwdSm80INS1_25CollectiveMainloopBwdSm80ILi2ELi2EN4cute5tupleIJNS5_1CILi128EEES8_NS7_ILi64EEEEEENS_10bfloat16_tEfNS_4arch4Sm80ELb1ELb0ELb1ELb0ELb1ELb0ELb0ELb0ELi2ELi4ELi4ELi4ELb0EEENS1_21CollectiveEpilogueBwdISA_SB_SD_Li256ELb0ELb0ELi2EEENS1_25SingleTileBwdLPTSchedulerILb0ELi128ELb1EEEEEEEEEvNT_6ParamsE$_ZN4cute3eso3ESOILb1ELb0EJNS_6LayoutINS_5tupleIJNS3_IJNS_1CILi8EEENS4_ILi1EEEEEENS4_ILi2EEEEEENS3_IJNS3_IJS6_NS4_ILi0EEEEEENS4_ILi8192EEEEEEEENS_10ViewEngineINS_8smem_ptrIPN7cutlass10bfloat16_tEEEEEEEC2ERKSE_RKSL_)
        /*7a24*/ 	.word	0x00000000


	//----- nvinfo : EIATTR_FRAME_SIZE
	.align		4
.L_5222:
        /*7a28*/ 	.byte	0x04, 0x11
        /*7a2a*/ 	.short	(.L_5224 - .L_5223)
	.align		4
.L_5223:
        /*7a2c*/ 	.word	index@($_ZN7cutlass13device_kernelIN5flash19enable_sm80_to_sm89INS1_16FlashAttnBwdSm80INS1_25CollectiveMainloopBwdSm80ILi2ELi2EN4cute5tupleIJNS5_1CILi128EEES8_NS7_ILi64EEEEEENS_10bfloat16_tEfNS_4arch4Sm80ELb1ELb0ELb1ELb0ELb1ELb0ELb0ELb0ELi2ELi4ELi4ELi4ELb0EEENS1_21CollectiveEpilogueBwdISA_SB_SD_Li256ELb0ELb0ELi2EEENS1_25SingleTileBwdLPTSchedulerILb0ELi128ELb1EEEEEEEEEvNT_6ParamsE$_ZN4cute3eso3ESOILb1ELb0EJNS_6LayoutINS_5tupleIJNS3_IJNS_1CILi8EEENS4_ILi1EEEEEENS4_ILi2EEEEEENS3_IJNS3_IJS6_NS4_ILi0EEEEEENS4_ILi64EEEEEEEEiEEC2ERKSE_RKi)
        /*7a30*/ 	.word	0x00000000


	//----- nvinfo : EIATTR_FRAME_SIZE
	.align		4
.L_5224:
        /*7a34*/ 	.byte	0x04, 0x11
        /*7a36*/ 	.short	(.L_5226 - .L_5225)
	.align		4
.L_5225:
        /*7a38*/ 	.word	index@($_ZN7cutlass13device_kernelIN5flash19enable_sm80_to_sm89INS1_16FlashAttnBwdSm80INS1_25CollectiveMainloopBwdSm80ILi2ELi2EN4cute5tupleIJNS5_1CILi128EEES8_NS7_ILi64EEEEEENS_10bfloat16_tEfNS_4arch4Sm80ELb1ELb0ELb1ELb0ELb1ELb0ELb0ELb0ELi2ELi4ELi4ELi4ELb0EEENS1_21CollectiveEpilogueBwdISA_SB_SD_Li256ELb0ELb0ELi2EEENS1_25SingleTileBwdLPTSchedulerILb0ELi128ELb1EEEEEEEEEvNT_6ParamsE$_ZN4cute3eso3ESOILb1ELb0EJNS_6LayoutINS_5tupleIJNS3_IJNS_1CILi8EEENS4_ILi1EEEEEENS4_ILi2EEEEEENS3_IJNS3_IJS6_NS4_ILi0EEEEEENS4_ILi64EEEEEEEENS_10ViewEngineIPN7cutlass10bfloat16_tEEEEEC2ERKSE_RKSJ_)
        /*7a3c*/ 	.word	0x00000000


	//----- nvinfo : EIATTR_FRAME_SIZE
	.align		4
.L_5226:
        /*7a40*/ 	.byte	0x04, 0x11
        /*7a42*/ 	.short	(.L_5228 - .L_5227)
	.align		4
.L_5227:
        /*7a44*/ 	.word	index@($_ZN7cutlass13device_kernelIN5flash19enable_sm80_to_sm89INS1_16FlashAttnBwdSm80INS1_25CollectiveMainloopBwdSm80ILi2ELi2EN4cute5tupleIJNS5_1CILi128EEES8_NS7_ILi64EEEEEENS_10bfloat16_tEfNS_4arch4Sm80ELb1ELb0ELb1ELb0ELb1ELb0ELb0ELb0ELi2ELi4ELi4ELi4ELb0EEENS1_21CollectiveEpilogueBwdISA_SB_SD_Li256ELb0ELb0ELi2EEENS1_25SingleTileBwdLPTSchedulerILb0ELi128ELb1EEEEEEEEEvNT_6ParamsE$_ZN4cute3eso3ESOILb1ELb0EJNS_6LayoutINS_5tupleIJNS3_IJNS_1CILi8EEENS4_ILi1EEEEEENS4_ILi2EEEEEENS3_IJNS3_IJS6_NS4_ILi0EEEEEENS4_ILi4096EEEEEEEEiEEC2ERKSE_RKi)
        /*7a48*/ 	.word	0x00000000


	//----- nvinfo : EIATTR_FRAME_SIZE
	.align		4
.L_5228:
        /*7a4c*/ 	.byte	0x04, 0x11
        /*7a4e*/ 	.short	(.L_5230 - .L_5229)
	.align		4
.L_5229:
        /*7a50*/ 	.word	index@($_ZN7cutlass13device_kernelIN5flash19enable_sm80_to_sm89INS1_16FlashAttnBwdSm80INS1_25CollectiveMainloopBwdSm80ILi2ELi2EN4cute5tupleIJNS5_1CILi128EEES8_NS7_ILi64EEEEEENS_10bfloat16_tEfNS_4arch4Sm80ELb1ELb0ELb1ELb0ELb1ELb0ELb0ELb0ELi2ELi4ELi4ELi4ELb0EEENS1_21CollectiveEpilogueBwdISA_SB_SD_Li256ELb0ELb0ELi2EEENS1_25SingleTileBwdLPTSchedulerILb0ELi128ELb1EEEEEEEEEvNT_6ParamsE$_ZN4cute3eso3ESOILb1ELb0EJNS_6LayoutINS_5tupleIJNS3_IJNS_1CILi8EEENS4_ILi1EEEEEENS4_ILi2EEEEEENS3_IJNS3_IJS6_NS4_ILi0EEEEEENS4_ILi4096EEEEEEEENS_10ViewEngineINS_8smem_ptrIPN7cutlass10bfloat16_tEEEEEEEC2ERKSE_RKSL_)
        /*7a54*/ 	.word	0x00000000


	//----- nvinfo : EIATTR_FRAME_SIZE
	.align		4
.L_5230:
        /*7a58*/ 	.byte	0x04, 0x11
        /*7a5a*/ 	.short	(.L_5232 - .L_5231)
	.align		4
.L_5231:
        /*7a5c*/ 	.word	index@($_ZN7cutlass13device_kernelIN5flash19enable_sm80_to_sm89INS1_16FlashAttnBwdSm80INS1_25CollectiveMainloopBwdSm80ILi2ELi2EN4cute5tupleIJNS5_1CILi128EEES8_NS7_ILi64EEEEEENS_10bfloat16_tEfNS_4arch4Sm80ELb1ELb0ELb1ELb0ELb1ELb0ELb0ELb0ELi2ELi4ELi4ELi4ELb0EEENS1_21CollectiveEpilogueBwdISA_SB_SD_Li256ELb0ELb0ELi2EEENS1_25SingleTileBwdLPTSchedulerILb0ELi128ELb1EEEEEEEEEvNT_6ParamsE$_ZN4cute3eso3ESOILb1ELb0EJNS_6LayoutINS_5tupleIJNS3_IJNS_1CILi8EEENS4_ILi1EEEEEENS3_IJNS4_ILi4EEEEEEEEENS3_IJNS3_IJS6_NS4_ILi0EEEEEENS3_IJS5_EEEEEEEENS_10ViewEngineIPN7cutlass10bfloat16_tEEEEEC2ERKSF_RKSK_)
        /*7a60*/ 	.word	0x00000000


	//----- nvinfo : EIATTR_FRAME_SIZE
	.align		4
.L_5232:
        /*7a64*/ 	.byte	0x04, 0x11
        /*7a66*/ 	.short	(.L_5234 - .L_5233)
	.align		4
.L_5233:
        /*7a68*/ 	.word	index@($_ZN7cutlass13device_kernelIN5flash19enable_sm80_to_sm89INS1_16FlashAttnBwdSm80INS1_25CollectiveMainloopBwdSm80ILi2ELi2EN4cute5tupleIJNS5_1CILi128EEES8_NS7_ILi64EEEEEENS_10bfloat16_tEfNS_4arch4Sm80ELb1ELb0ELb1ELb0ELb1ELb0ELb0ELb0ELi2ELi4ELi4ELi4ELb0EEENS1_21CollectiveEpilogueBwdISA_SB_SD_Li256ELb0ELb0ELi2EEENS1_25SingleTileBwdLPTSchedulerILb0ELi128ELb1EEEEEEEEEvNT_6ParamsE$_ZN4cute3eso3ESOILb1ELb0EJNS_6LayoutINS_5tupleIJNS3_IJNS_1CILi8EEENS4_ILi1EEEEEENS3_IJNS4_ILi4EEEEEEEEENS3_IJNS3_IJS6_NS4_ILi0EEEEEENS3_IJNS4_ILi2048EEEEEEEEEEENS_10ViewEngineINS_8smem_ptrIPN7cutlass10bfloat16_tEEEEEEEC2ERKSG_RKSN_)
        /*7a6c*/ 	.word	0x00000000


	//----- nvinfo : EIATTR_FRAME_SIZE
	.align		4
.L_5234:
        /*7a70*/ 	.byte	0x04, 0x11
        /*7a72*/ 	.short	(.L_5236 - .L_5235)
	.align		4
.L_5235:
        /*7a74*/ 	.word	index@($_ZN7cutlass13device_kernelIN5flash19enable_sm80_to_sm89INS1_16FlashAttnBwdSm80INS1_25CollectiveMainloopBwdSm80ILi2ELi2EN4cute5tupleIJNS5_1CILi128EEES8_NS7_ILi64EEEEEENS_10bfloat16_tEfNS_4arch4Sm80ELb1ELb0ELb1ELb0ELb1ELb0ELb0ELb0ELi2ELi4ELi4ELi4ELb0EEENS1_21CollectiveEpilogueBwdISA_SB_SD_Li256ELb0ELb0ELi2EEENS1_25SingleTileBwdLPTSchedulerILb0ELi128ELb1EEEEEEEEEvNT_6ParamsE$_ZN4cute3eso3ESOILb1ELb0EJNS_6LayoutINS_5tupleIJNS3_IJNS_1CILi8EEENS4_ILi1EEEEEENS3_IJNS4_ILi2EEEEEEEEENS3_IJNS3_IJS6_NS4_ILi0EEEEEENS3_IJS5_EEEEEEEENS_10ViewEngineIPN7cutlass10bfloat16_tEEEEEC2ERKSF_RKSK_)
        /*7a78*/ 	.word	0x00000000


	//----- nvinfo : EIATTR_FRAME_SIZE
	.align		4
.L_5236:
        /*7a7c*/ 	.byte	0x04, 0x11
        /*7a7e*/ 	.short	(.L_5238 - .L_5237)
	.align		4
.L_5237:
        /*7a80*/ 	.word	index@($_ZN7cutlass13device_kernelIN5flash19enable_sm80_to_sm89INS1_16FlashAttnBwdSm80INS1_25CollectiveMainloopBwdSm80ILi2ELi2EN4cute5tupleIJNS5_1CILi128EEES8_NS7_ILi64EEEEEENS_10bfloat16_tEfNS_4arch4Sm80ELb1ELb0ELb1ELb0ELb1ELb0ELb0ELb0ELi2ELi4ELi4ELi4ELb0EEENS1_21CollectiveEpilogueBwdISA_SB_SD_Li256ELb0ELb0ELi2EEENS1_25SingleTileBwdLPTSchedulerILb0ELi128ELb1EEEEEEEEEvNT_6ParamsE$_ZN4cute3eso3ESOILb1ELb0EJNS_6LayoutINS_5tupleIJNS3_IJNS_1CILi8EEENS4_ILi1EEEEEENS3_IJNS4_ILi2EEEEEEEEENS3_IJNS3_IJS6_NS4_ILi0EEEEEENS3_IJNS4_ILi8192EEEEEEEEEEENS_10ViewEngineINS_8smem_ptrIPN7cutlass10bfloat16_tEEEEEEEC2ERKSG_RKSN_)
        /*7a84*/ 	.word	0x00000000


	//----- nvinfo : EIATTR_FRAME_SIZE
	.align		4
.L_5238:
        /*7a88*/ 	.byte	0x04, 0x11
        /*7a8a*/ 	.short	(.L_5240 - .L_5239)
	.align		4
.L_5239:
        /*7a8c*/ 	.word	index@($_ZN7cutlass13device_kernelIN5flash19enable_sm80_to_sm89INS1_16FlashAttnBwdSm80INS1_25CollectiveMainloopBwdSm80ILi2ELi2EN4cute5tupleIJNS5_1CILi128EEES8_NS7_ILi64EEEEEENS_10bfloat16_tEfNS_4arch4Sm80ELb1ELb0ELb1ELb0ELb1ELb0ELb0ELb0ELi2ELi4ELi4ELi4ELb0EEENS1_21CollectiveEpilogueBwdISA_SB_SD_Li256ELb0ELb0ELi2EEENS1_25SingleTileBwdLPTSchedulerILb0ELi128ELb1EEEEEEEEEvNT_6ParamsE$_ZN4cute3eso3ESOILb1ELb0EJNS_6LayoutINS_5tupleIJNS3_IJNS_1CILi8EEENS4_ILi1EEEEEENS3_IJNS4_ILi2EEEEEEEEENS3_IJNS3_IJS6_NS4_ILi0EEEEEENS3_IJNS4_ILi64EEEEEEEEEEENS_10ViewEngineIPN7cutlass10bfloat16_tEEEEEC2ERKSG_RKSL_)
        /*7a90*/ 	.word	0x00000000


	//----- nvinfo : EIATTR_FRAME_SIZE
	.align		4
.L_5240:
        /*7a94*/ 	.byte	0x04, 0x11
        /*7a96*/ 	.short	(.L_5242 - .L_5241)
	.align		4
.L_5241:
        /*7a98*/ 	.word	index@($_ZN7cutlass13device_kernelIN5flash19enable_sm80_to_sm89INS1_16FlashAttnBwdSm80INS1_25CollectiveMainloopBwdSm80ILi2ELi2EN4cute5tupleIJNS5_1CILi128EEES8_NS7_ILi64EEEEEENS_10bfloat16_tEfNS_4arch4Sm80ELb1ELb0ELb1ELb0ELb1ELb0ELb0ELb0ELi2ELi4ELi4ELi4ELb0EEENS1_21CollectiveEpilogueBwdISA_SB_SD_Li256ELb0ELb0ELi2EEENS1_25SingleTileBwdLPTSchedulerILb0ELi128ELb1EEEEEEEEEvNT_6ParamsE$_ZN4cute3eso3ESOILb1ELb0EJNS_6LayoutINS_5tupleIJNS3_IJNS_1CILi8EEENS4_ILi1EEEEEENS3_IJNS4_ILi2EEEEEEEEENS3_IJNS3_IJS6_NS4_ILi0EEEEEENS3_IJNS4_ILi4096EEEEEEEEEEENS_10ViewEngineINS_8smem_ptrIPN7cutlass10bfloat16_tEEEEEEEC2ERKSG_RKSN_)
        /*7a9c*/ 	.word	0x00000000


	//----- nvinfo : EIATTR_FRAME_SIZE
	.align		4
.L_5242:
        /*7aa0*/ 	.byte	0x04, 0x11
        /*7aa2*/ 	.short	(.L_5244 - .L_5243)
	.align		4
.L_5243:
        /*7aa4*/ 	.word	index@($_ZN7cutlass13device_kernelIN5flash19enable_sm80_to_sm89INS1_16FlashAttnBwdSm80INS1_25CollectiveMainloopBwdSm80ILi2ELi2EN4cute5tupleIJNS5_1CILi128EEES8_NS7_ILi64EEEEEENS_10bfloat16_tEfNS_4arch4Sm80ELb1ELb0ELb1ELb0ELb1ELb0ELb0ELb0ELi2ELi4ELi4ELi4ELb0EEENS1_21CollectiveEpilogueBwdISA_SB_SD_Li256ELb0ELb0ELi2EEENS1_25SingleTileBwdLPTSchedulerILb0ELi128ELb1EEEEEEEEEvNT_6ParamsE$_ZN4cute3eso3ESOILb1ELb0EJNS_6LayoutINS_5tupleIJNS3_IJNS_1CILi8EEENS4_ILi1EEEEEEEEENS3_IJNS3_IJS6_NS4_ILi0EEEEEEEEEEElEEC2ERKSC_RKl)
        /*7aa8*/ 	.word	0x00000000


	//----- nvinfo : EIATTR_FRAME_SIZE
	.align		4
.L_5244:
        /*7aac*/ 	.byte	0x04, 0x11
        /*7aae*/ 	.short	(.L_5246 - .L_5245)
	.align		4
.L_5245:
        /*7ab0*/ 	.word	index@($_ZN7cutlass13device_kernelIN5flash19enable_sm80_to_sm89INS1_16FlashAttnBwdSm80INS1_25CollectiveMainloopBwdSm80ILi2ELi2EN4cute5tupleIJNS5_1CILi128EEES8_NS7_ILi64EEEEEENS_10bfloat16_tEfNS_4arch4Sm80ELb1ELb0ELb1ELb0ELb1ELb0ELb0ELb0ELi2ELi4ELi4ELi4ELb0EEENS1_21CollectiveEpilogueBwdISA_SB_SD_Li256ELb0ELb0ELi2EEENS1_25SingleTileBwdLPTSchedulerILb0ELi128ELb1EEEEEEEEEvNT_6ParamsE$_ZN4cute3eso3ESOILb1ELb0EJNS_6LayoutINS_5tupleIJNS3_IJNS_1CILi8EEENS4_ILi1EEEEEEEEENS3_IJNS3_IJS6_NS4_ILi0EEEEEEEEEEEiEEC2ERKSC_RKi)
        /*7ab4*/ 	.word	0x00000000


	//----- nvinfo : EIATTR_FRAME_SIZE
	.align		4
.L_5246:
        /*7ab8*/ 	.byte	0x04, 0x11
        /*7aba*/ 	.short	(.L_5248 - .L_5247)
	.align		4
.L_5247:
        /*7abc*/ 	.word	index@($_ZN7cutlass13device_kernelIN5flash19enable_sm80_to_sm89INS1_16FlashAttnBwdSm80INS1_25CollectiveMainloopBwdSm80ILi2ELi2EN4cute5tupleIJNS5_1CILi128EEES8_NS7_ILi64EEEEEENS_10bfloat16_tEfNS_4arch4Sm80ELb1ELb0ELb1ELb0ELb1ELb0ELb0ELb0ELi2ELi4ELi4ELi4ELb0EEENS1_21CollectiveEpilogueBwdISA_SB_SD_Li256ELb0ELb0ELi2EEENS1_25SingleTileBwdLPTSchedulerILb0ELi128ELb1EEEEEEEEEvNT_6ParamsE$_ZN4cute3eso3ESOILb1ELb0EJNS_6LayoutINS_5tupleIJNS3_IJNS_1CILi8EEENS4_ILi1EEEEEEEEENS3_IJNS3_IJS6_NS4_ILi0EEEEEEEEEEENS_10ViewEngineIPN7cutlass10bfloat16_tEEEEEC2ERKSC_RKSH_)
        /*7ac0*/ 	.word	0x00000000


	//----- nvinfo : EIATTR_FRAME_SIZE
	.align		4
.L_5248:
        /*7ac4*/ 	.byte	0x04, 0x11
        /*7ac6*/ 	.short	(.L_5250 - .L_5249)
	.align		4
.L_5249:
        /*7ac8*/ 	.word	index@($_ZN7cutlass13device_kernelIN5flash19enable_sm80_to_sm89INS1_16FlashAttnBwdSm80INS1_25CollectiveMainloopBwdSm80ILi2ELi2EN4cute5tupleIJNS5_1CILi128EEES8_NS7_ILi64EEEEEENS_10bfloat16_tEfNS_4arch4Sm80ELb1ELb0ELb1ELb0ELb1ELb0ELb0ELb0ELi2ELi4ELi4ELi4ELb0EEENS1_21CollectiveEpilogueBwdISA_SB_SD_Li256ELb0ELb0ELi2EEENS1_25SingleTileBwdLPTSchedulerILb0ELi128ELb1EEEEEEEEEvNT_6ParamsE$_ZN4cute3eso3ESOILb1ELb0EJNS_6LayoutINS_5tupleIJNS3_IJNS_1CILi8EEENS4_ILi1EEEEEEEEENS3_IJNS3_IJS6_NS4_ILi0EEEEEEEEEEENS_10ViewEngineINS_8smem_ptrIPN7cutlass10bfloat16_tEEEEEEEC2ERKSC_RKSJ_)
        /*7acc*/ 	.word	0x00000000


	//----- nvinfo : EIATTR_FRAME_SIZE
	.align		4
.L_5250:
        /*7ad0*/ 	.byte	0x04, 0x11
        /*7ad2*/ 	.short	(.L_5252 - .L_5251)
	.align		4
.L_5251:
        /*7ad4*/ 	.word	index@($_ZN7cutlass13device_kernelIN5flash19enable_sm80_to_sm89INS1_16FlashAttnBwdSm80INS1_25CollectiveMainloopBwdSm80ILi2ELi2EN4cute5tupleIJNS5_1CILi128EEES8_NS7_ILi64EEEEEENS_10bfloat16_tEfNS_4arch4Sm80ELb1ELb0ELb1ELb0ELb1ELb0ELb0ELb0ELi2ELi4ELi4ELi4ELb0EEENS1_21CollectiveEpilogueBwdISA_SB_SD_Li256ELb0ELb0ELi2EEENS1_25SingleTileBwdLPTSchedulerILb0ELi128ELb1EEEEEEEEEvNT_6ParamsE$_ZN4cute3eso3ESOILb1ELb0EJNS_6LayoutINS_5tupleIJNS3_IJNS_1CILi8EEENS4_ILi1EEEEEEEEENS3_IJNS3_IJS6_NS4_ILi0EEEEEEEEEEENS_10ViewEngineINS_8gmem_ptrIPKN7cutlass10bfloat16_tEEEEEEEC2ERKSC_RKSK_)
        /*7ad8*/ 	.word	0x00000000


	//----- nvinfo : EIATTR_FRAME_SIZE
	.align		4
.L_5252:
        /*7adc*/ 	.byte	0x04, 0x11
        /*7ade*/ 	.short	(.L_5254 - .L_5253)
	.align		4
.L_5253:
        /*7ae0*/ 	.word	index@($_ZN7cutlass13device_kernelIN5flash19enable_sm80_to_sm89INS1_16FlashAttnBwdSm80INS1_25CollectiveMainloopBwdSm80ILi2ELi2EN4cute5tupleIJNS5_1CILi128EEES8_NS7_ILi64EEEEEENS_10bfloat16_tEfNS_4arch4Sm80ELb1ELb0ELb1ELb0ELb1ELb0ELb0ELb0ELi2ELi4ELi4ELi4ELb0EEENS1_21CollectiveEpilogueBwdISA_SB_SD_Li256ELb0ELb0ELi2EEENS1_25SingleTileBwdLPTSchedulerILb0ELi128ELb1EEEEEEEEEvNT_6ParamsE$_ZN4cute3eso3ESOILb1ELb0EJNS_6LayoutINS_5tupleIJNS3_IJNS_1CILi4EEENS4_ILi1EEEEEES6_EEENS3_IJNS3_IJS6_NS4_ILi0EEEEEES9_EEEEEiEEC2ERKSC_RKi)
        /*7ae4*/ 	.word	0x00000000


	//----- nvinfo : EIATTR_FRAME_SIZE
	.align		4
.L_5254:
        /*7ae8*/ 	.byte	0x04, 0x11
        /*7aea*/ 	.short	(.L_5256 - .L_5255)
	.align		4
.L_5255:
        /*7aec*/ 	.word	index@($_ZN7cutlass13device_kernelIN5flash19enable_sm80_to_sm89INS1_16FlashAttnBwdSm80INS1_25CollectiveMainloopBwdSm80ILi2ELi2EN4cute5tupleIJNS5_1CILi128EEES8_NS7_ILi64EEEEEENS_10bfloat16_tEfNS_4arch4Sm80ELb1ELb0ELb1ELb0ELb1ELb0ELb0ELb0ELi2ELi4ELi4ELi4ELb0EEENS1_21CollectiveEpilogueBwdISA_SB_SD_Li256ELb0ELb0ELi2EEENS1_25SingleTileBwdLPTSchedulerILb0ELi128ELb1EEEEEEEEEvNT_6ParamsE$_ZN4cute3eso3ESOILb1ELb0EJNS_6LayoutINS_5tupleIJNS3_IJNS_1CILi4EEENS4_ILi1EEEEEES6_EEENS3_IJNS3_IJS6_NS4_ILi0EEEEEES9_EEEEENS_10ViewEngineINS_8smem_ptrIPfEEEEEEC2ERKSC_RKSH_)
        /*7af0*/ 	.word	0x00000000


	//----- nvinfo : EIATTR_FRAME_SIZE
	.align		4
.L_5256:
        /*7af4*/ 	.byte	0x04, 0x11
        /*7af6*/ 	.short	(.L_5258 - .L_5257)
	.align		4
.L_5257:
        /*7af8*/ 	.word	index@($_ZN7cutlass13device_kernelIN5flash19enable_sm80_to_sm89INS1_16FlashAttnBwdSm80INS1_25CollectiveMainloopBwdSm80ILi2ELi2EN4cute5tupleIJNS5_1CILi128EEES8_NS7_ILi64EEEEEENS_10bfloat16_tEfNS_4arch4Sm80ELb1ELb0ELb1ELb0ELb1ELb0ELb0ELb0ELi2ELi4ELi4ELi4ELb0EEENS1_21CollectiveEpilogueBwdISA_SB_SD_Li256ELb0ELb0ELi2EEENS1_25SingleTileBwdLPTSchedulerILb0ELi128ELb1EEEEEEEEEvNT_6ParamsE$_ZN4cute3eso3ESOILb1ELb0EJNS_6LayoutINS_5tupleIJNS3_IJNS_1CILi4EEENS4_ILi1EEEEEES6_EEENS3_IJNS3_IJS6_NS4_ILi0EEEEEES9_EEEEENS_10ViewEngineINS_8gmem_ptrIPKfEEEEEEC2ERKSC_RKSI_)
        /*7afc*/ 	.word	0x00000000


	//----- nvinfo : EIATTR_FRAME_SIZE
	.align		4
.L_5258:
        /*7b00*/ 	.byte	0x04, 0x11
        /*7b02*/ 	.short	(.L_5260 - .L_5259)
	.align		4
.L_5259:
        /*7b04*/ 	.word	index@($_ZN7cutlass13device_kernelIN5flash19enable_sm80_to_sm89INS1_16FlashAttnBwdSm80INS1_25CollectiveMainloopBwdSm80ILi2ELi2EN4cute5tupleIJNS5_1CILi128EEES8_NS7_ILi64EEEEEENS_10bfloat16_tEfNS_4arch4Sm80ELb1ELb0ELb1ELb0ELb1ELb0ELb0ELb0ELi2ELi4ELi4ELi4ELb0EEENS1_21CollectiveEpilogueBwdISA_SB_SD_Li256ELb0ELb0ELi2EEENS1_25SingleTileBwdLPTSchedulerILb0ELi128ELb1EEEEEEEEEvNT_6ParamsE$_ZN4cute3eso3ESOILb1ELb0EJNS_6LayoutINS_5tupleIJNS3_IJNS_1CILi4EEENS4_ILi1EEEEEEEEENS3_IJNS3_IJS6_NS4_ILi0EEEEEEEEEEENS_10ViewEngineIPjEEEEC2ERKSC_RKSF_)
        /*7b08*/ 	.word	0x00000000


	//----- nvinfo : EIATTR_FRAME_SIZE
	.align		4
.L_5260:
        /*7b0c*/ 	.byte	0x04, 0x11
        /*7b0e*/ 	.short	(.L_5262 - .L_5261)
	.align		4
.L_5261:
        /*7b10*/ 	.word	index@($_ZN7cutlass13device_kernelIN5flash19enable_sm80_to_sm89INS1_16FlashAttnBwdSm80INS1_25CollectiveMainloopBwdSm80ILi2ELi2EN4cute5tupleIJNS5_1CILi128EEES8_NS7_ILi64EEEEEENS_10bfloat16_tEfNS_4arch4Sm80ELb1ELb0ELb1ELb0ELb1ELb0ELb0ELb0ELi2ELi4ELi4ELi4ELb0EEENS1_21CollectiveEpilogueBwdISA_SB_SD_Li256ELb0ELb0ELi2EEENS1_25SingleTileBwdLPTSchedulerILb0ELi128ELb1EEEEEEEEEvNT_6ParamsE$_ZN4cute3eso3ESOILb1ELb0EJNS_6LayoutINS_5tupleIJNS3_IJNS_1CILi4EEENS4_ILi1EEEEEEEEENS3_IJNS3_IJS6_NS4_ILi0EEEEEEEEEEENS_10ViewEngineINS_8smem_ptrIPfEEEEEEC2ERKSC_RKSH_)
        /*7b14*/ 	.word	0x00000000


	//----- nvinfo : EIATTR_FRAME_SIZE
	.align		4
.L_5262:
        /*7b18*/ 	.byte	0x04, 0x11
        /*7b1a*/ 	.short	(.L_5264 - .L_5263)
	.align		4
.L_5263:
        /*7b1c*/ 	.word	index@($_ZN7cutlass13device_kernelIN5flash19enable_sm80_to_sm89INS1_16FlashAttnBwdSm80INS1_25CollectiveMainloopBwdSm80ILi2ELi2EN4cute5tupleIJNS5_1CILi128EEES8_NS7_ILi64EEEEEENS_10bfloat16_tEfNS_4arch4Sm80ELb1ELb0ELb1ELb0ELb1ELb0ELb0ELb0ELi2ELi4ELi4ELi4ELb0EEENS1_21CollectiveEpilogueBwdISA_SB_SD_Li256ELb0ELb0ELi2EEENS1_25SingleTileBwdLPTSchedulerILb0ELi128ELb1EEEEEEEEEvNT_6ParamsE$_ZN4cute3eso3ESOILb1ELb0EJNS_6LayoutINS_5tupleIJNS3_IJNS_1CILi4EEENS4_ILi1EEEEEEEEENS3_IJNS3_IJS6_NS4_ILi0EEEEEEEEEEENS_10ViewEngineINS_8gmem_ptrIPKfEEEEEEC2ERKSC_RKSI_)
        /*7b20*/ 	.word	0x00000000


	//----- nvinfo : EIATTR_FRAME_SIZE
	.align		4
.L_5264:
        /*7b24*/ 	.byte	0x04, 0x11
        /*7b26*/ 	.short	(.L_5266 - .L_5265)
	.align		4
.L_5265:
        /*7b28*/ 	.word	index@($_ZN7cutlass13device_kernelIN5flash19enable_sm80_to_sm89INS1_16FlashAttnBwdSm80INS1_25CollectiveMainloopBwdSm80ILi2ELi2EN4cute5tupleIJNS5_1CILi128EEES8_NS7_ILi64EEEEEENS_10bfloat16_tEfNS_4arch4Sm80ELb1ELb0ELb1ELb0ELb1ELb0ELb0ELb0ELi2ELi4ELi4ELi4ELb0EEENS1_21CollectiveEpilogueBwdISA_SB_SD_Li256ELb0ELb0ELi2EEENS1_25SingleTileBwdLPTSchedulerILb0ELi128ELb1EEEEEEEEEvNT_6ParamsE$_ZN4cute3eso3ESOILb1ELb0EJNS_6LayoutINS_5tupleIJNS3_IJNS_1CILi2EEES5_S5_EEES5_EEENS3_IJNS3_IJNS4_ILi1EEES5_NS4_ILi4EEEEEENS4_ILi8EEEEEEEEiEEC2ERKSD_RKi)
        /*7b2c*/ 	.word	0x00000000


	//----- nvinfo : EIATTR_FRAME_SIZE
	.align		4
.L_5266:
        /*7b30*/ 	.byte	0x04, 0x11
        /*7b32*/ 	.short	(.L_5268 - .L_5267)
	.align		4
.L_5267:
        /*7b34*/ 	.word	index@($_ZN7cutlass13device_kernelIN5flash19enable_sm80_to_sm89INS1_16FlashAttnBwdSm80INS1_25CollectiveMainloopBwdSm80ILi2ELi2EN4cute5tupleIJNS5_1CILi128EEES8_NS7_ILi64EEEEEENS_10bfloat16_tEfNS_4arch4Sm80ELb1ELb0ELb1ELb0ELb1ELb0ELb0ELb0ELi2ELi4ELi4ELi4ELb0EEENS1_21CollectiveEpilogueBwdISA_SB_SD_Li256ELb0ELb0ELi2EEENS1_25SingleTileBwdLPTSchedulerILb0ELi128ELb1EEEEEEEEEvNT_6ParamsE$_ZN4cute3eso3ESOILb1ELb0EJNS_6LayoutINS_5tupleIJNS3_IJNS_1CILi2EEES5_S5_EEES5_EEENS3_IJNS3_IJNS4_ILi1EEES5_NS4_ILi4EEEEEENS4_ILi8EEEEEEEENS_10ViewEngineIPN7cutlass10bfloat16_tEEEEEC2ERKSD_RKSI_)
        /*7b38*/ 	.word	0x00000000


	//----- nvinfo : EIATTR_FRAME_SIZE
	.align		4
.L_5268:
        /*7b3c*/ 	.byte	0x04, 0x11
        /*7b3e*/ 	.short	(.L_5270 - .L_5269)
	.align		4
.L_5269:
        /*7b40*/ 	.word	index@($_ZN7cutlass13device_kernelIN5flash19enable_sm80_to_sm89INS1_16FlashAttnBwdSm80INS1_25CollectiveMainloopBwdSm80ILi2ELi2EN4cute5tupleIJNS5_1CILi128EEES8_NS7_ILi64EEEEEENS_10bfloat16_tEfNS_4arch4Sm80ELb1ELb0ELb1ELb0ELb1ELb0ELb0ELb0ELi2ELi4ELi4ELi4ELb0EEENS1_21CollectiveEpilogueBwdISA_SB_SD_Li256ELb0ELb0ELi2EEENS1_25SingleTileBwdLPTSchedulerILb0ELi128ELb1EEEEEEEEEvNT_6ParamsE$_ZN4cute3eso3ESOILb1ELb0EJNS_6LayoutINS_5tupleIJNS3_IJNS_1CILi2EEES5_S5_EEES5_EEENS3_IJNS3_IJNS4_ILi1EEES5_NS4_ILi4EEEEEENS4_ILi64EEEEEEEEiEEC2ERKSD_RKi)
        /*7b44*/ 	.word	0x00000000


	//----- nvinfo : EIATTR_FRAME_SIZE
	.align		4
.L_5270:
        /*7b48*/ 	.byte	0x04, 0x11
        /*7b4a*/ 	.short	(.L_5272 - .L_5271)
	.align		4
.L_5271:
        /*7b4c*/ 	.word	index@($_ZN7cutlass13device_kernelIN5flash19enable_sm80_to_sm89INS1_16FlashAttnBwdSm80INS1_25CollectiveMainloopBwdSm80ILi2ELi2EN4cute5tupleIJNS5_1CILi128EEES8_NS7_ILi64EEEEEENS_10bfloat16_tEfNS_4arch4Sm80ELb1ELb0ELb1ELb0ELb1ELb0ELb0ELb0ELi2ELi4ELi4ELi4ELb0EEENS1_21CollectiveEpilogueBwdISA_SB_SD_Li256ELb0ELb0ELi2EEENS1_25SingleTileBwdLPTSchedulerILb0ELi128ELb1EEEEEEEEEvNT_6ParamsE$_ZN4cute3eso3ESOILb1ELb0EJNS_6LayoutINS_5tupleIJNS3_IJNS_1CILi2EEES5_S5_EEES5_EEENS3_IJNS3_IJNS4_ILi1EEES5_NS4_ILi4EEEEEENS4_ILi64EEEEEEEENS_10ViewEngineIPN7cutlass10bfloat16_tEEEEEC2ERKSD_RKSI_)
        /*7b50*/ 	.word	0x00000000


	//----- nvinfo : EIATTR_FRAME_SIZE
	.align		4
.L_5272:
        /*7b54*/ 	.byte	0x04, 0x11
        /*7b56*/ 	.short	(.L_5274 - .L_5273)
	.align		4
.L_5273:
        /*7b58*/ 	.word	index@($_ZN7cutlass13device_kernelIN5flash19enable_sm80_to_sm89INS1_16FlashAttnBwdSm80INS1_25CollectiveMainloopBwdSm80ILi2ELi2EN4cute5tupleIJNS5_1CILi128EEES8_NS7_ILi64EEEEEENS_10bfloat16_tEfNS_4arch4Sm80ELb1ELb0ELb1ELb0ELb1ELb0ELb0ELb0ELi2ELi4ELi4ELi4ELb0EEENS1_21CollectiveEpilogueBwdISA_SB_SD_Li256ELb0ELb0ELi2EEENS1_25SingleTileBwdLPTSchedulerILb0ELi128ELb1EEEEEEEEEvNT_6ParamsE$_ZN4cute3eso3ESOILb1ELb0EJNS_6LayoutINS_5tupleIJNS3_IJNS_1CILi2EEES5_S5_EEEEEENS3_IJNS3_IJNS4_ILi1EEES5_NS4_ILi4EEEEEEEEEEEiEEC2ERKSC_RKi)
        /*7b5c*/ 	.word	0x00000000


	//----- nvinfo : EIATTR_FRAME_SIZE
	.align		4
.L_5274:
        /*7b60*/ 	.byte	0x04, 0x11
        /*7b62*/ 	.short	(.L_5276 - .L_5275)
	.align		4
.L_5275:
        /*7b64*/ 	.word	index@($_ZN7cutlass13device_kernelIN5flash19enable_sm80_to_sm89INS1_16FlashAttnBwdSm80INS1_25CollectiveMainloopBwdSm80ILi2ELi2EN4cute5tupleIJNS5_1CILi128EEES8_NS7_ILi64EEEEEENS_10bfloat16_tEfNS_4arch4Sm80ELb1ELb0ELb1ELb0ELb1ELb0ELb0ELb0ELi2ELi4ELi4ELi4ELb0EEENS1_21CollectiveEpilogueBwdISA_SB_SD_Li256ELb0ELb0ELi2EEENS1_25SingleTileBwdLPTSchedulerILb0ELi128ELb1EEEEEEEEEvNT_6ParamsE$_ZN4cute3eso3ESOILb1ELb0EJNS_6LayoutINS_5tupleIJNS3_IJNS_1CILi2EEES5_S5_EEEEEENS3_IJNS3_IJNS4_ILi1EEES5_NS4_ILi4EEEEEEEEEEENS_10ViewEngineIPN7cutlass10bfloat16_tEEEEEC2ERKSC_RKSH_)
        /*7b68*/ 	.word	0x00000000


	//----- nvinfo : EIATTR_FRAME_SIZE
	.align		4
.L_5276:
        /*7b6c*/ 	.byte	0x04, 0x11
        /*7b6e*/ 	.short	(.L_5278 - .L_5277)
	.align		4
.L_5277:
        /*7b70*/ 	.word	index@($_ZN7cutlass13device_kernelIN5flash19enable_sm80_to_sm89INS1_16FlashAttnBwdSm80INS1_25CollectiveMainloopBwdSm80ILi2ELi2EN4cute5tupleIJNS5_1CILi128EEES8_NS7_ILi64EEEEEENS_10bfloat16_tEfNS_4arch4Sm80ELb1ELb0ELb1ELb0ELb1ELb0ELb0ELb0ELi2ELi4ELi4ELi4ELb0EEENS1_21CollectiveEpilogueBwdISA_SB_SD_Li256ELb0ELb0ELi2EEENS1_25SingleTileBwdLPTSchedulerILb0ELi128ELb1EEEEEEEEEvNT_6ParamsE$_ZN4cute3eso3ESOILb1ELb0EJNS_6LayoutINS_5tupleIJNS3_IJNS_1CILi2EEES5_EEES6_EEENS3_IJNS3_IJNS4_ILi1EEES5_EEENS3_IJNS4_ILi32EEENS4_ILi64EEEEEEEEEEEiEEC2ERKSE_RKi)
        /*7b74*/ 	.word	0x00000000


	//----- nvinfo : EIATTR_FRAME_SIZE
	.align		4
.L_5278:
        /*7b78*/ 	.byte	0x04, 0x11
        /*7b7a*/ 	.short	(.L_5280 - .L_5279)
	.align		4
.L_5279:
        /*7b7c*/ 	.word	index@($_ZN7cutlass13device_kernelIN5flash19enable_sm80_to_sm89INS1_16FlashAttnBwdSm80INS1_25CollectiveMainloopBwdSm80ILi2ELi2EN4cute5tupleIJNS5_1CILi128EEES8_NS7_ILi64EEEEEENS_10bfloat16_tEfNS_4arch4Sm80ELb1ELb0ELb1ELb0ELb1ELb0ELb0ELb0ELi2ELi4ELi4ELi4ELb0EEENS1_21CollectiveEpilogueBwdISA_SB_SD_Li256ELb0ELb0ELi2EEENS1_25SingleTileBwdLPTSchedulerILb0ELi128ELb1EEEEEEEEEvNT_6ParamsE$_ZN4cute3eso3ESOILb1ELb0EJNS_6LayoutINS_5tupleIJNS3_IJNS_1CILi2EEES5_EEES6_EEENS3_IJNS3_IJNS4_ILi1EEES5_EEENS3_IJNS4_ILi32EEENS4_ILi64EEEEEEEEEEENS_10ViewEngineIPN7cutlass10bfloat16_tEEEEEC2ERKSE_RKSJ_)
        /*7b80*/ 	.word	0x00000000


	//----- nvinfo : EIATTR_FRAME_SIZE
	.align		4
.L_5280:
        /*7b84*/ 	.byte	0x04, 0x11
        /*7b86*/ 	.short	(.L_5282 - .L_5281)
	.align		4
.L_5281:
        /*7b88*/ 	.word	index@($_ZN7cutlass13device_kernelIN5flash19enable_sm80_to_sm89INS1_16FlashAttnBwdSm80INS1_25CollectiveMainloopBwdSm80ILi2ELi2EN4cute5tupleIJNS5_1CILi128EEES8_NS7_ILi64EEEEEENS_10bfloat16_tEfNS_4arch4Sm80ELb1ELb0ELb1ELb0ELb1ELb0ELb0ELb0ELi2ELi4ELi4ELi4ELb0EEENS1_21CollectiveEpilogueBwdISA_SB_SD_Li256ELb0ELb0ELi2EEENS1_25SingleTileBwdLPTSchedulerILb0ELi128ELb1EEEEEEEEEvNT_6ParamsE$_ZN4cute3eso3ESOILb1ELb0EJNS_6LayoutINS_5tupleIJNS3_IJNS_1CILi2EEES5_EEES5_NS4_ILi8EEEEEENS3_IJNS3_IJNS_11ScaledBasisINS4_ILi1EEEJLi1EEEENS9_IS7_JLi0EEEEEEENS9_INS4_ILi64EEEJLi0EEEENS9_INS4_ILi16EEEJLi1EEEEEEEEENS_15ArithmeticTupleIJiiEEEEEC2ERKSJ_RKSL_)
        /*7b8c*/ 	.word	0x00000000


	//----- nvinfo : EIATTR_FRAME_SIZE
	.align		4
.L_5282:
        /*7b90*/ 	.byte	0x04, 0x11
        /*7b92*/ 	.short	(.L_5284 - .L_5283)
	.align		4
.L_5283:
        /*7b94*/ 	.word	index@($_ZN7cutlass13device_kernelIN5flash19enable_sm80_to_sm89INS1_16FlashAttnBwdSm80INS1_25CollectiveMainloopBwdSm80ILi2ELi2EN4cute5tupleIJNS5_1CILi128EEES8_NS7_ILi64EEEEEENS_10bfloat16_tEfNS_4arch4Sm80ELb1ELb0ELb1ELb0ELb1ELb0ELb0ELb0ELi2ELi4ELi4ELi4ELb0EEENS1_21CollectiveEpilogueBwdISA_SB_SD_Li256ELb0ELb0ELi2EEENS1_25SingleTileBwdLPTSchedulerILb0ELi128ELb1EEEEEEEEEvNT_6ParamsE$_ZN4cute3eso3ESOILb1ELb0EJNS_6LayoutINS_5tupleIJNS3_IJNS_1CILi2EEES5_EEES5_NS4_ILi8EEEEEENS3_IJNS3_IJNS_11ScaledBasisINS4_ILi1EEEJLi1EEEENS9_IS7_JLi0EEEEEEENS9_INS4_ILi64EEEJLi0EEEENS9_INS4_ILi16EEEJLi1EEEEEEEEENS_10ViewEngineINS_23ArithmeticTupleIteratorINS_15ArithmeticTupleIJiiEEEEEEEEEC2ERKSJ_RKSP_)
        /*7b98*/ 	.word	0x00000000


	//----- nvinfo : EIATTR_FRAME_SIZE
	.align		4
.L_5284:
        /*7b9c*/ 	.byte	0x04, 0x11
        /*7b9e*/ 	.short	(.L_5286 - .L_5285)
	.align		4
.L_5285:
        /*7ba0*/ 	.word	index@($_ZN7cutlass13device_kernelIN5flash19enable_sm80_to_sm89INS1_16FlashAttnBwdSm80INS1_25CollectiveMainloopBwdSm80ILi2ELi2EN4cute5tupleIJNS5_1CILi128EEES8_NS7_ILi64EEEEEENS_10bfloat16_tEfNS_4arch4Sm80ELb1ELb0ELb1ELb0ELb1ELb0ELb0ELb0ELi2ELi4ELi4ELi4ELb0EEENS1_21CollectiveEpilogueBwdISA_SB_SD_Li256ELb0ELb0ELi2EEENS1_25SingleTileBwdLPTSchedulerILb0ELi128ELb1EEEEEEEEEvNT_6ParamsE$_ZN4cute3eso3ESOILb1ELb0EJNS_6LayoutINS_5tupleIJNS3_IJNS_1CILi2EEES5_EEENS4_ILi8EEEEEENS3_IJNS3_IJNS4_ILi1EEES5_EEENS4_ILi4EEEEEEEEiEEC2ERKSD_RKi)
        /*7ba4*/ 	.word	0x00000000


	//----- nvinfo : EIATTR_FRAME_SIZE
	.align		4
.L_5286:
        /*7ba8*/ 	.byte	0x04, 0x11
        /*7baa*/ 	.short	(.L_5288 - .L_5287)
	.align		4
.L_5287:
        /*7bac*/ 	.word	index@($_ZN7cutlass13device_kernelIN5flash19enable_sm80_to_sm89INS1_16FlashAttnBwdSm80INS1_25CollectiveMainloopBwdSm80ILi2ELi2EN4cute5tupleIJNS5_1CILi128EEES8_NS7_ILi64EEEEEENS_10bfloat16_tEfNS_4arch4Sm80ELb1ELb0ELb1ELb0ELb1ELb0ELb0ELb0ELi2ELi4ELi4ELi4ELb0EEENS1_21CollectiveEpilogueBwdISA_SB_SD_Li256ELb0ELb0ELi2EEENS1_25SingleTileBwdLPTSchedulerILb0ELi128ELb1EEEEEEEEEvNT_6ParamsE$_ZN4cute3eso3ESOILb1ELb0EJNS_6LayoutINS_5tupleIJNS3_IJNS_1CILi2EEES5_EEENS4_ILi8EEEEEENS3_IJNS3_IJNS4_ILi1EEES5_EEENS4_ILi4EEEEEEEENS_10ViewEngineIPN7cutlass10bfloat16_tEEEEEC2ERKSD_RKSI_)
        /*7bb0*/ 	.word	0x00000000


	//----- nvinfo : EIATTR_FRAME_SIZE
	.align		4
.L_5288:
        /*7bb4*/ 	.byte	0x04, 0x11
        /*7bb6*/ 	.short	(.L_5290 - .L_5289)
	.align		4
.L_5289:
        /*7bb8*/ 	.word	index@($_ZN7cutlass13device_kernelIN5flash19enable_sm80_to_sm89INS1_16FlashAttnBwdSm80INS1_25CollectiveMainloopBwdSm80ILi2ELi2EN4cute5tupleIJNS5_1CILi128EEES8_NS7_ILi64EEEEEENS_10bfloat16_tEfNS_4arch4Sm80ELb1ELb0ELb1ELb0ELb1ELb0ELb0ELb0ELi2ELi4ELi4ELi4ELb0EEENS1_21CollectiveEpilogueBwdISA_SB_SD_Li256ELb0ELb0ELi2EEENS1_25SingleTileBwdLPTSchedulerILb0ELi128ELb1EEEEEEEEEvNT_6ParamsE$_ZN4cute3eso3ESOILb1ELb0EJNS_6LayoutINS_5tupleIJNS3_IJNS_1CILi2EEES5_EEENS3_IJS5_NS4_ILi8EEEEEEEEENS3_IJNS3_IJS5_NS4_ILi4EEEEEENS3_IJNS4_ILi1EEES7_EEEEEEEENS_10ViewEngineIPfEEEEC2ERKSF_RKSI_)
        /*7bbc*/ 	.word	0x00000000


	//----- nvinfo : EIATTR_FRAME_SIZE
	.align		4
.L_5290:
        /*7bc0*/ 	.byte	0x04, 0x11
        /*7bc2*/ 	.short	(.L_5292 - .L_5291)
	.align		4
.L_5291:
        /*7bc4*/ 	.word	index@($_ZN7cutlass13device_kernelIN5flash19enable_sm80_to_sm89INS1_16FlashAttnBwdSm80INS1_25CollectiveMainloopBwdSm80ILi2ELi2EN4cute5tupleIJNS5_1CILi128EEES8_NS7_ILi64EEEEEENS_10bfloat16_tEfNS_4arch4Sm80ELb1ELb0ELb1ELb0ELb1ELb0ELb0ELb0ELi2ELi4ELi4ELi4ELb0EEENS1_21CollectiveEpilogueBwdISA_SB_SD_Li256ELb0ELb0ELi2EEENS1_25SingleTileBwdLPTSchedulerILb0ELi128ELb1EEEEEEEEEvNT_6ParamsE$_ZN4cute3eso3ESOILb1ELb0EJNS_6LayoutINS_5tupleIJNS3_IJNS_1CILi2EEES5_EEENS3_IJS5_NS4_ILi8EEEEEEEEENS3_IJNS3_IJNS_11ScaledBasisIS7_JLi0EEEENSA_INS4_ILi64EEEJLi0EEEEEEENS3_IJNSA_INS4_ILi1EEEJLi1EEEENSA_INS4_ILi16EEEJLi1EEEEEEEEEEEENS_10ViewEngineINS_23ArithmeticTupleIteratorINS_15ArithmeticTupleIJiiEEEEEEEEEC2ERKSL_RKSR_)
        /*7bc8*/ 	.word	0x00000000


	//----- nvinfo : EIATTR_FRAME_SIZE
	.align		4
.L_5292:
        /*7bcc*/ 	.byte	0x04, 0x11
        /*7bce*/ 	.short	(.L_5294 - .L_5293)
	.align		4
.L_5293:
        /*7bd0*/ 	.word	index@($_ZN7cutlass13device_kernelIN5flash19enable_sm80_to_sm89INS1_16FlashAttnBwdSm80INS1_25CollectiveMainloopBwdSm80ILi2ELi2EN4cute5tupleIJNS5_1CILi128EEES8_NS7_ILi64EEEEEENS_10bfloat16_tEfNS_4arch4Sm80ELb1ELb0ELb1ELb0ELb1ELb0ELb0ELb0ELi2ELi4ELi4ELi4ELb0EEENS1_21CollectiveEpilogueBwdISA_SB_SD_Li256ELb0ELb0ELi2EEENS1_25SingleTileBwdLPTSchedulerILb0ELi128ELb1EEEEEEEEEvNT_6ParamsE$_ZN4cute3eso3ESOILb1ELb0EJNS_6LayoutINS_5tupleIJNS3_IJNS_1CILi2EEES5_EEENS3_IJS5_NS4_ILi8EEEEEEEEENS3_IJNS3_IJNS_11ScaledBasisIS7_JLi0EEEENSA_INS4_ILi64EEEJLi0EEEEEEENS3_IJNSA_INS4_ILi1EEEJLi1EEEENSA_INS4_ILi16EEEJLi1EEEEEEEEEEEENS_10ViewEngineINS_23ArithmeticTupleIteratorINS_15ArithmeticTupleIJNS4_ILi0EEESP_EEEEEEEEEC2ERKSL_RKSS_)
        /*7bd4*/ 	.word	0x00000000


	//----- nvinfo : EIATTR_FRAME_SIZE
	.align		4
.L_5294:
        /*7bd8*/ 	.byte	0x04, 0x11
        /*7bda*/ 	.short	(.L_5296 - .L_5295)
	.align		4
.L_5295:
        /*7bdc*/ 	.word	index@($_ZN7cutlass13device_kernelIN5flash19enable_sm80_to_sm89INS1_16FlashAttnBwdSm80INS1_25CollectiveMainloopBwdSm80ILi2ELi2EN4cute5tupleIJNS5_1CILi128EEES8_NS7_ILi64EEEEEENS_10bfloat16_tEfNS_4arch4Sm80ELb1ELb0ELb1ELb0ELb1ELb0ELb0ELb0ELi2ELi4ELi4ELi4ELb0EEENS1_21CollectiveEpilogueBwdISA_SB_SD_Li256ELb0ELb0ELi2EEENS1_25SingleTileBwdLPTSchedulerILb0ELi128ELb1EEEEEEEEEvNT_6ParamsE$_ZN4cute3eso3ESOILb1ELb0EJNS_6LayoutINS_5tupleIJNS3_IJNS_1CILi2EEES5_EEEEEENS3_IJNS3_IJNS4_ILi8EEENS4_ILi64EEEEEEEEEEEiEEC2ERKSC_RKi)
        /*7be0*/ 	.word	0x00000000


	//----- nvinfo : EIATTR_FRAME_SIZE
	.align		4
.L_5296:
        /*7be4*/ 	.byte	0x04, 0x11
        /*7be6*/ 	.short	(.L_5298 - .L_5297)
	.align		4
.L_5297:
        /*7be8*/ 	.word	index@($_ZN7cutlass13device_kernelIN5flash19enable_sm80_to_sm89INS1_16FlashAttnBwdSm80INS1_25CollectiveMainloopBwdSm80ILi2ELi2EN4cute5tupleIJNS5_1CILi128EEES8_NS7_ILi64EEEEEENS_10bfloat16_tEfNS_4arch4Sm80ELb1ELb0ELb1ELb0ELb1ELb0ELb0ELb0ELi2ELi4ELi4ELi4ELb0EEENS1_21CollectiveEpilogueBwdISA_SB_SD_Li256ELb0ELb0ELi2EEENS1_25SingleTileBwdLPTSchedulerILb0ELi128ELb1EEEEEEEEEvNT_6ParamsE$_ZN4cute3eso3ESOILb1ELb0EJNS_6LayoutINS_5tupleIJNS3_IJNS_1CILi2EEES5_EEEEEENS3_IJNS3_IJNS4_ILi8EEENS4_ILi64EEEEEEEEEEENS_10ViewEngineINS_8smem_ptrIPfEEEEEEC2ERKSC_RKSH_)
        /*7bec*/ 	.word	0x00000000


	//----- nvinfo : EIATTR_FRAME_SIZE
	.align		4
.L_5298:
        /*7bf0*/ 	.byte	0x04, 0x11
        /*7bf2*/ 	.short	(.L_5300 - .L_5299)
	.align		4
.L_5299:
        /*7bf4*/ 	.word	index@($_ZN7cutlass13device_kernelIN5flash19enable_sm80_to_sm89INS1_16FlashAttnBwdSm80INS1_25CollectiveMainloopBwdSm80ILi2ELi2EN4cute5tupleIJNS5_1CILi128EEES8_NS7_ILi64EEEEEENS_10bfloat16_tEfNS_4arch4Sm80ELb1ELb0ELb1ELb0ELb1ELb0ELb0ELb0ELi2ELi4ELi4ELi4ELb0EEENS1_21CollectiveEpilogueBwdISA_SB_SD_Li256ELb0ELb0ELi2EEENS1_25SingleTileBwdLPTSchedulerILb0ELi128ELb1EEEEEEEEEvNT_6ParamsE$_ZN4cute3eso3ESOILb1ELb0EJNS_6LayoutINS_5tupleIJNS3_IJNS_1CILi2EEES5_EEEEEENS3_IJNS3_IJNS4_ILi1EEES5_EEEEEEEEiEEC2ERKSB_RKi)
        /*7bf8*/ 	.word	0x00000000


	//----- nvinfo : EIATTR_FRAME_SIZE
	.align		4
.L_5300:
        /*7bfc*/ 	.byte	0x04, 0x11
        /*7bfe*/ 	.short	(.L_5302 - .L_5301)
	.align		4
.L_5301:
        /*7c00*/ 	.word	index@($_ZN7cutlass13device_kernelIN5flash19enable_sm80_to_sm89INS1_16FlashAttnBwdSm80INS1_25CollectiveMainloopBwdSm80ILi2ELi2EN4cute5tupleIJNS5_1CILi128EEES8_NS7_ILi64EEEEEENS_10bfloat16_tEfNS_4arch4Sm80ELb1ELb0ELb1ELb0ELb1ELb0ELb0ELb0ELi2ELi4ELi4ELi4ELb0EEENS1_21CollectiveEpilogueBwdISA_SB_SD_Li256ELb0ELb0ELi2EEENS1_25SingleTileBwdLPTSchedulerILb0ELi128ELb1EEEEEEEEEvNT_6ParamsE$_ZN4cute3eso3ESOILb1ELb0EJNS_6LayoutINS_5tupleIJNS3_IJNS_1CILi2EEES5_EEEEEENS3_IJNS3_IJNS4_ILi1EEES5_EEEEEEEENS_10ViewEngineIPfEEEEC2ERKSB_RKSE_)
        /*7c04*/ 	.word	0x00000000


	//----- nvinfo : EIATTR_FRAME_SIZE
	.align		4
.L_5302:
        /*7c08*/ 	.byte	0x04, 0x11
        /*7c0a*/ 	.short	(.L_5304 - .L_5303)
	.align		4
.L_5303:
        /*7c0c*/ 	.word	index@($_ZN7cutlass13device_kernelIN5flash19enable_sm80_to_sm89INS1_16FlashAttnBwdSm80INS1_25CollectiveMainloopBwdSm80ILi2ELi2EN4cute5tupleIJNS5_1CILi128EEES8_NS7_ILi64EEEEEENS_10bfloat16_tEfNS_4arch4Sm80ELb1ELb0ELb1ELb0ELb1ELb0ELb0ELb0ELi2ELi4ELi4ELi4ELb0EEENS1_21CollectiveEpilogueBwdISA_SB_SD_Li256ELb0ELb0ELi2EEENS1_25SingleTileBwdLPTSchedulerILb0ELi128ELb1EEEEEEEEEvNT_6ParamsE$_ZN4cute3eso3ESOILb1ELb0EJNS_6LayoutINS_5tupleIJNS3_IJNS_1CILi2EEES5_EEEEEENS3_IJNS3_IJNS4_ILi1EEES5_EEEEEEEENS_10ViewEngineIPN7cutlass10bfloat16_tEEEEEC2ERKSB_RKSG_)
        /*7c10*/ 	.word	0x00000000


	//----- nvinfo : EIATTR_FRAME_SIZE
	.align		4
.L_5304:
        /*7c14*/ 	.byte	0x04, 0x11
        /*7c16*/ 	.short	(.L_5306 - .L_5305)
	.align		4
.L_5305:
        /*7c18*/ 	.word	index@($_ZN7cutlass13device_kernelIN5flash19enable_sm80_to_sm89INS1_16FlashAttnBwdSm80INS1_25CollectiveMainloopBwdSm80ILi2ELi2EN4cute5tupleIJNS5_1CILi128EEES8_NS7_ILi64EEEEEENS_10bfloat16_tEfNS_4arch4Sm80ELb1ELb0ELb1ELb0ELb1ELb0ELb0ELb0ELi2ELi4ELi4ELi4ELb0EEENS1_21CollectiveEpilogueBwdISA_SB_SD_Li256ELb0ELb0ELi2EEENS1_25SingleTileBwdLPTSchedulerILb0ELi128ELb1EEEEEEEEEvNT_6ParamsE$_ZN4cute3eso3ESOILb1ELb0EJNS_6LayoutINS_5tupleIJNS3_IJNS_1CILi2EEES5_EEEEEENS3_IJNS3_IJNS4_ILi1EEES5_EEEEEEEENS_10ViewEngineIPKfEEEEC2ERKSB_RKSF_)
        /*7c1c*/ 	.word	0x00000000


	//----- nvinfo : EIATTR_FRAME_SIZE
	.align		4
.L_5306:
        /*7c20*/ 	.byte	0x04, 0x11
        /*7c22*/ 	.short	(.L_5308 - .L_5307)
	.align		4
.L_5307:
        /*7c24*/ 	.word	index@($_ZN7cutlass13device_kernelIN5flash19enable_sm80_to_sm89INS1_16FlashAttnBwdSm80INS1_25CollectiveMainloopBwdSm80ILi2ELi2EN4cute5tupleIJNS5_1CILi128EEES8_NS7_ILi64EEEEEENS_10bfloat16_tEfNS_4arch4Sm80ELb1ELb0ELb1ELb0ELb1ELb0ELb0ELb0ELi2ELi4ELi4ELi4ELb0EEENS1_21CollectiveEpilogueBwdISA_SB_SD_Li256ELb0ELb0ELi2EEENS1_25SingleTileBwdLPTSchedulerILb0ELi128ELb1EEEEEEEEEvNT_6ParamsE$_ZN4cute3eso3ESOILb1ELb0EJNS_6LayoutINS_5tupleIJNS3_IJNS_1CILi1EEES5_EEENS4_ILi32EEEEEENS3_IJNS3_IJNS4_ILi0EEES9_EEENS4_ILi256EEEEEEEEiEEC2ERKSD_RKi)
        /*7c28*/ 	.word	0x00000000


	//----- nvinfo : EIATTR_FRAME_SIZE
	.align		4
.L_5308:
        /*7c2c*/ 	.byte	0x04, 0x11
        /*7c2e*/ 	.short	(.L_5310 - .L_5309)
	.align		4
.L_5309:
        /*7c30*/ 	.word	index@($_ZN7cutlass13device_kernelIN5flash19enable_sm80_to_sm89INS1_16FlashAttnBwdSm80INS1_25CollectiveMainloopBwdSm80ILi2ELi2EN4cute5tupleIJNS5_1CILi128EEES8_NS7_ILi64EEEEEENS_10bfloat16_tEfNS_4arch4Sm80ELb1ELb0ELb1ELb0ELb1ELb0ELb0ELb0ELi2ELi4ELi4ELi4ELb0EEENS1_21CollectiveEpilogueBwdISA_SB_SD_Li256ELb0ELb0ELi2EEENS1_25SingleTileBwdLPTSchedulerILb0ELi128ELb1EEEEEEEEEvNT_6ParamsE$_ZN4cute3eso3ESOILb1ELb0EJNS_6LayoutINS_5tupleIJNS3_IJNS_1CILi1EEES5_EEENS4_ILi32EEEEEENS3_IJNS3_IJNS4_ILi0EEES9_EEENS4_ILi256EEEEEEEENS_10ViewEngineINS_8gmem_ptrIPfEEEEEEC2ERKSD_RKSI_)
        /*7c34*/ 	.word	0x00000000


	//----- nvinfo : EIATTR_FRAME_SIZE
	.align		4
.L_5310:
        /*7c38*/ 	.byte	0x04, 0x11
        /*7c3a*/ 	.short	(.L_5312 - .L_5311)
	.align		4
.L_5311:
        /*7c3c*/ 	.word	index@($_ZN7cutlass13device_kernelIN5flash19enable_sm80_to_sm89INS1_16FlashAttnBwdSm80INS1_25CollectiveMainloopBwdSm80ILi2ELi2EN4cute5tupleIJNS5_1CILi128EEES8_NS7_ILi64EEEEEENS_10bfloat16_tEfNS_4arch4Sm80ELb1ELb0ELb1ELb0ELb1ELb0ELb0ELb0ELi2ELi4ELi4ELi4ELb0EEENS1_21CollectiveEpilogueBwdISA_SB_SD_Li256ELb0ELb0ELi2EEENS1_25SingleTileBwdLPTSchedulerILb0ELi128ELb1EEEEEEEEEvNT_6ParamsE$_ZN4cute3eso3ESOILb1ELb0EJNS_6LayoutINS_5tupleIJNS3_IJNS_1CILi1EEES5_EEEEEENS3_IJNS3_IJS5_NS4_ILi0EEEEEEEEEEENS_10ViewEngineINS_8smem_ptrIPN7cutlass9uint128_tEEEEEEEC2ERKSB_RKSI_)
        /*7c40*/ 	.word	0x00000000


	//----- nvinfo : EIATTR_FRAME_SIZE
	.align		4
.L_5312:
        /*7c44*/ 	.byte	0x04, 0x11
        /*7c46*/ 	.short	(.L_5314 - .L_5313)
	.align		4
.L_5313:
        /*7c48*/ 	.word	index@($_ZN7cutlass13device_kernelIN5flash19enable_sm80_to_sm89INS1_16FlashAttnBwdSm80INS1_25CollectiveMainloopBwdSm80ILi2ELi2EN4cute5tupleIJNS5_1CILi128EEES8_NS7_ILi64EEEEEENS_10bfloat16_tEfNS_4arch4Sm80ELb1ELb0ELb1ELb0ELb1ELb0ELb0ELb0ELi2ELi4ELi4ELi4ELb0EEENS1_21CollectiveEpilogueBwdISA_SB_SD_Li256ELb0ELb0ELi2EEENS1_25SingleTileBwdLPTSchedulerILb0ELi128ELb1EEEEEEEEEvNT_6ParamsE$_ZN4cute3eso3ESOILb1ELb0EJNS_6LayoutINS_5tupleIJNS3_IJNS_1CILi1EEES5_EEEEEENS3_IJNS3_IJS5_NS4_ILi0EEEEEEEEEEENS_10ViewEngineINS_8gmem_ptrIPKN7cutlass9uint128_tEEEEEEEC2ERKSB_RKSJ_)
        /*7c4c*/ 	.word	0x00000000


	//----- nvinfo : EIATTR_FRAME_SIZE
	.align		4
.L_5314:
        /*7c50*/ 	.byte	0x04, 0x11
        /*7c52*/ 	.short	(.L_5316 - .L_5315)
	.align		4
.L_5315:
        /*7c54*/ 	.word	index@($_ZN7cutlass13device_kernelIN5flash19enable_sm80_to_sm89INS1_16FlashAttnBwdSm80INS1_25CollectiveMainloopBwdSm80ILi2ELi2EN4cute5tupleIJNS5_1CILi128EEES8_NS7_ILi64EEEEEENS_10bfloat16_tEfNS_4arch4Sm80ELb1ELb0ELb1ELb0ELb1ELb0ELb0ELb0ELi2ELi4ELi4ELi4ELb0EEENS1_21CollectiveEpilogueBwdISA_SB_SD_Li256ELb0ELb0ELi2EEENS1_25SingleTileBwdLPTSchedulerILb0ELi128ELb1EEEEEEEEEvNT_6ParamsE$_ZN4cute3eso3ESOILb1ELb0EJNS_6LayoutINS_5tupleIJNS3_IJNS_1CILi1EEENS4_ILi4EEEEEENS4_ILi2EEES6_EEENS3_IJNS3_IJNS4_ILi0EEES5_EEES6_NS4_ILi8EEEEEEEENS_10ViewEngineIPfEEEEC2ERKSE_RKSH_)
        /*7c58*/ 	.word	0x00000000


	//----- nvinfo : EIATTR_FRAME_SIZE
	.align		4
.L_5316:
        /*7c5c*/ 	.byte	0x04, 0x11
        /*7c5e*/ 	.short	(.L_5318 - .L_5317)
	.align		4
.L_5317:
        /*7c60*/ 	.word	index@($_ZN7cutlass13device_kernelIN5flash19enable_sm80_to_sm89INS1_16FlashAttnBwdSm80INS1_25CollectiveMainloopBwdSm80ILi2ELi2EN4cute5tupleIJNS5_1CILi128EEES8_NS7_ILi64EEEEEENS_10bfloat16_tEfNS_4arch4Sm80ELb1ELb0ELb1ELb0ELb1ELb0ELb0ELb0ELi2ELi4ELi4ELi4ELb0EEENS1_21CollectiveEpilogueBwdISA_SB_SD_Li256ELb0ELb0ELi2EEENS1_25SingleTileBwdLPTSchedulerILb0ELi128ELb1EEEEEEEEEvNT_6ParamsE$_ZN4cute3eso3ESOILb1ELb0EJNS_6LayoutINS_5tupleIJNS3_IJNS_1CILi1EEENS4_ILi2EEES6_EEEEEENS3_IJNS3_IJS5_S5_S6_EEEEEEEENS_10ViewEngineIPjEEEEC2ERKSB_RKSE_)
        /*7c64*/ 	.word	0x00000000


	//----- nvinfo : EIATTR_FRAME_SIZE
	.align		4
.L_5318:
        /*7c68*/ 	.byte	0x04, 0x11
        /*7c6a*/ 	.short	(.L_5320 - .L_5319)
	.align		4
.L_5319:
        /*7c6c*/ 	.word	index@($_ZN7cutlass13device_kernelIN5flash19enable_sm80_to_sm89INS1_16FlashAttnBwdSm80INS1_25CollectiveMainloopBwdSm80ILi2ELi2EN4cute5tupleIJNS5_1CILi128EEES8_NS7_ILi64EEEEEENS_10bfloat16_tEfNS_4arch4Sm80ELb1ELb0ELb1ELb0ELb1ELb0ELb0ELb0ELi2ELi4ELi4ELi4ELb0EEENS1_21CollectiveEpilogueBwdISA_SB_SD_Li256ELb0ELb0ELi2EEENS1_25SingleTileBwdLPTSchedulerILb0ELi128ELb1EEEEEEEEEvNT_6ParamsE$_ZN4cute3eso3ESOILb1ELb0EJNS_6LayoutINS_5tupleIJNS3_IJNS_1CILi1EEENS4_ILi2EEEEEES6_NS4_ILi8EEEEEENS3_IJNS3_IJS5_S5_EEES6_NS4_ILi4EEEEEEEENS_10ViewEngineIPN7cutlass5ArrayINSF_10bfloat16_tELi2ELb0EEEEEEEC2ERKSD_RKSK_)
        /*7c70*/ 	.word	0x00000000


	//----- nvinfo : EIATTR_FRAME_SIZE
	.align		4
.L_5320:
        /*7c74*/ 	.byte	0x04, 0x11
        /*7c76*/ 	.short	(.L_5322 - .L_5321)
	.align		4
.L_5321:
        /*7c78*/ 	.word	index@($_ZN7cutlass13device_kernelIN5flash19enable_sm80_to_sm89INS1_16FlashAttnBwdSm80INS1_25CollectiveMainloopBwdSm80ILi2ELi2EN4cute5tupleIJNS5_1CILi128EEES8_NS7_ILi64EEEEEENS_10bfloat16_tEfNS_4arch4Sm80ELb1ELb0ELb1ELb0ELb1ELb0ELb0ELb0ELi2ELi4ELi4ELi4ELb0EEENS1_21CollectiveEpilogueBwdISA_SB_SD_Li256ELb0ELb0ELi2EEENS1_25SingleTileBwdLPTSchedulerILb0ELi128ELb1EEEEEEEEEvNT_6ParamsE$_ZN4cute3eso3ESOILb1ELb0EJNS_6LayoutINS_5tupleIJNS3_IJNS_1CILi1EEENS4_ILi2EEEEEES6_NS4_ILi8EEEEEENS3_IJNS3_IJS5_S5_EEES6_NS4_ILi4EEEEEEEENS_10ViewEngineIPKN7cutlass5ArrayIfLi2ELb1EEEEEEEC2ERKSD_RKSK_)
        /*7c7c*/ 	.word	0x00000000


	//----- nvinfo : EIATTR_FRAME_SIZE
	.align		4
.L_5322:
        /*7c80*/ 	.byte	0x04, 0x11
        /*7c82*/ 	.short	(.L_5324 - .L_5323)
	.align		4
.L_5323:
        /*7c84*/ 	.word	index@($_ZN7cutlass13device_kernelIN5flash19enable_sm80_to_sm89INS1_16FlashAttnBwdSm80INS1_25CollectiveMainloopBwdSm80ILi2ELi2EN4cute5tupleIJNS5_1CILi128EEES8_NS7_ILi64EEEEEENS_10bfloat16_tEfNS_4arch4Sm80ELb1ELb0ELb1ELb0ELb1ELb0ELb0ELb0ELi2ELi4ELi4ELi4ELb0EEENS1_21CollectiveEpilogueBwdISA_SB_SD_Li256ELb0ELb0ELi2EEENS1_25SingleTileBwdLPTSchedulerILb0ELi128ELb1EEEEEEEEEvNT_6ParamsE$_ZN4cute3eso3ESOILb1ELb0EJNS_6LayoutINS_5tupleIJNS3_IJNS_1CILi1EEENS4_ILi2EEEEEEEEENS3_IJNS3_IJS5_S5_EEEEEEEENS_10ViewEngineIPjEEEEC2ERKSB_RKSE_)
        /*7c88*/ 	.word	0x00000000


	//----- nvinfo : EIATTR_FRAME_SIZE
	.align		4
.L_5324:
        /*7c8c*/ 	.byte	0x04, 0x11
        /*7c8e*/ 	.short	(.L_5326 - .L_5325)
	.align		4
.L_5325:
        /*7c90*/ 	.word	index@($_ZN7cutlass13device_kernelIN5flash19enable_sm80_to_sm89INS1_16FlashAttnBwdSm80INS1_25CollectiveMainloopBwdSm80ILi2ELi2EN4cute5tupleIJNS5_1CILi128EEES8_NS7_ILi64EEEEEENS_10bfloat16_tEfNS_4arch4Sm80ELb1ELb0ELb1ELb0ELb1ELb0ELb0ELb0ELi2ELi4ELi4ELi4ELb0EEENS1_21CollectiveEpilogueBwdISA_SB_SD_Li256ELb0ELb0ELi2EEENS1_25SingleTileBwdLPTSchedulerILb0ELi128ELb1EEEEEEEEEvNT_6ParamsE$_ZN4cute3eso3ESOILb1ELb0EJNS_6LayoutINS_5tupleIJNS3_IJNS_1CILi1EEENS3_IJNS4_ILi4EEENS4_ILi2EEEEEEEEES7_S6_EEENS3_IJNS3_IJNS4_ILi0EEENS3_IJS5_NS4_ILi8EEEEEEEEES6_NS4_ILi16EEEEEEEENS_10ViewEngineIPN7cutlass10bfloat16_tEEEEEC2ERKSH_RKSM_)
        /*7c94*/ 	.word	0x00000000


	//----- nvinfo : EIATTR_FRAME_SIZE
	.align		4
.L_5326:
        /*7c98*/ 	.byte	0x04, 0x11
        /*7c9a*/ 	.short	(.L_5328 - .L_5327)
	.align		4
.L_5327:
        /*7c9c*/ 	.word	index@($_ZN7cutlass13device_kernelIN5flash19enable_sm80_to_sm89INS1_16FlashAttnBwdSm80INS1_25CollectiveMainloopBwdSm80ILi2ELi2EN4cute5tupleIJNS5_1CILi128EEES8_NS7_ILi64EEEEEENS_10bfloat16_tEfNS_4arch4Sm80ELb1ELb0ELb1ELb0ELb1ELb0ELb0ELb0ELi2ELi4ELi4ELi4ELb0EEENS1_21CollectiveEpilogueBwdISA_SB_SD_Li256ELb0ELb0ELi2EEENS1_25SingleTileBwdLPTSchedulerILb0ELi128ELb1EEEEEEEEEvNT_6ParamsE$_ZN4cute3eso3ESOILb1ELb0EJNS_6LayoutINS_5tupleIJNS3_IJNS_1CILi1EEENS3_IJNS4_ILi2EEES6_EEEEEES6_NS4_ILi4EEEEEENS3_IJNS3_IJNS4_ILi0EEENS3_IJS5_S9_EEEEEES6_NS4_ILi8EEEEEEEENS_10ViewEngineIPjEEEEC2ERKSG_RKSJ_)
        /*7ca0*/ 	.word	0x00000000


	//----- nvinfo : EIATTR_FRAME_SIZE
	.align		4
.L_5328:
        /*7ca4*/ 	.byte	0x04, 0x11
        /*7ca6*/ 	.short	(.L_5330 - .L_5329)
	.align		4
.L_5329:
        /*7ca8*/ 	.word	index@($_ZN7cutlass13device_kernelIN5flash19enable_sm80_to_sm89INS1_16FlashAttnBwdSm80INS1_25CollectiveMainloopBwdSm80ILi2ELi2EN4cute5tupleIJNS5_1CILi128EEES8_NS7_ILi64EEEEEENS_10bfloat16_tEfNS_4arch4Sm80ELb1ELb0ELb1ELb0ELb1ELb0ELb0ELb0ELi2ELi4ELi4ELi4ELb0EEENS1_21CollectiveEpilogueBwdISA_SB_SD_Li256ELb0ELb0ELi2EEENS1_25SingleTileBwdLPTSchedulerILb0ELi128ELb1EEEEEEEEEvNT_6ParamsE$_ZN4cute3eso3ESOILb1ELb0EJNS_6LayoutINS_5tupleIJNS3_IJNS3_IJNS_1CILi8EEENS4_ILi1EEEEEES6_EEENS3_IJNS3_IJS6_S6_EEENS4_ILi4EEEEEEEEENS3_IJNS3_IJNS3_IJS6_NS4_ILi0EEEEEESD_EEENS3_IJNS3_IJSD_SD_EEES5_EEEEEEEENS_10ViewEngineIPN7cutlass10bfloat16_tEEEEEC2ERKSJ_RKSO_)
        /*7cac*/ 	.word	0x00000000


	//----- nvinfo : EIATTR_FRAME_SIZE
	.align		4
.L_5330:
        /*7cb0*/ 	.byte	0x04, 0x11
        /*7cb2*/ 	.short	(.L_5332 - .L_5331)
	.align		4
.L_5331:
        /*7cb4*/ 	.word	index@($_ZN7cutlass13device_kernelIN5flash19enable_sm80_to_sm89INS1_16FlashAttnBwdSm80INS1_25CollectiveMainloopBwdSm80ILi2ELi2EN4cute5tupleIJNS5_1CILi128EEES8_NS7_ILi64EEEEEENS_10bfloat16_tEfNS_4arch4Sm80ELb1ELb0ELb1ELb0ELb1ELb0ELb0ELb0ELi2ELi4ELi4ELi4ELb0EEENS1_21CollectiveEpilogueBwdISA_SB_SD_Li256ELb0ELb0ELi2EEENS1_25SingleTileBwdLPTSchedulerILb0ELi128ELb1EEEEEEEEEvNT_6ParamsE$_ZN4cute3eso3ESOILb1ELb0EJNS_6LayoutINS_5tupleIJNS3_IJNS3_IJNS_1CILi8EEENS4_ILi1EEEEEES6_EEENS3_IJNS3_IJS6_S6_EEENS4_ILi4EEEEEEEEENS3_IJNS3_IJNS3_IJS6_NS4_ILi0EEEEEESD_EEENS3_IJNS3_IJSD_SD_EEENS4_ILi2048EEEEEEEEEEENS_10ViewEngineINS_8smem_ptrIPN7cutlass10bfloat16_tEEEEEEEC2ERKSK_RKSR_)
        /*7cb8*/ 	.word	0x00000000


	//----- nvinfo : EIATTR_FRAME_SIZE
	.align		4
.L_5332:
        /*7cbc*/ 	.byte	0x04, 0x11
        /*7cbe*/ 	.short	(.L_5334 - .L_5333)
	.align		4
.L_5333:
        /*7cc0*/ 	.word	index@($_ZN7cutlass13device_kernelIN5flash19enable_sm80_to_sm89INS1_16FlashAttnBwdSm80INS1_25CollectiveMainloopBwdSm80ILi2ELi2EN4cute5tupleIJNS5_1CILi128EEES8_NS7_ILi64EEEEEENS_10bfloat16_tEfNS_4arch4Sm80ELb1ELb0ELb1ELb0ELb1ELb0ELb0ELb0ELi2ELi4ELi4ELi4ELb0EEENS1_21CollectiveEpilogueBwdISA_SB_SD_Li256ELb0ELb0ELi2EEENS1_25SingleTileBwdLPTSchedulerILb0ELi128ELb1EEEEEEEEEvNT_6ParamsE$_ZN4cute3eso3ESOILb1ELb0EJNS_6LayoutINS_5tupleIJNS3_IJNS3_IJNS_1CILi8EEENS4_ILi1EEEEEES6_EEENS3_IJNS3_IJS6_S6_EEENS4_ILi2EEEEEEEEENS3_IJNS3_IJNS3_IJS6_NS4_ILi0EEEEEESD_EEENS3_IJNS3_IJSD_SD_EEES5_EEEEEEEENS_10ViewEngineIPN7cutlass10bfloat16_tEEEEEC2ERKSJ_RKSO_)
        /*7cc4*/ 	.word	0x00000000


	//----- nvinfo : EIATTR_FRAME_SIZE
	.align		4
.L_5334:
        /*7cc8*/ 	.byte	0x04, 0x11
        /*7cca*/ 	.short	(.L_5336 - .L_5335)
	.align		4
.L_5335:
        /*7ccc*/ 	.word	index@($_ZN7cutlass13device_kernelIN5flash19enable_sm80_to_sm89INS1_16FlashAttnBwdSm80INS1_25CollectiveMainloopBwdSm80ILi2ELi2EN4cute5tupleIJNS5_1CILi128EEES8_NS7_ILi64EEEEEENS_10bfloat16_tEfNS_4arch4Sm80ELb1ELb0ELb1ELb0ELb1ELb0ELb0ELb0ELi2ELi4ELi4ELi4ELb0EEENS1_21CollectiveEpilogueBwdISA_SB_SD_Li256ELb0ELb0ELi2EEENS1_25SingleTileBwdLPTSchedulerILb0ELi128ELb1EEEEEEEEEvNT_6ParamsE$_ZN4cute3eso3ESOILb1ELb0EJNS_6LayoutINS_5tupleIJNS3_IJNS3_IJNS_1CILi8EEENS4_ILi1EEEEEES6_EEENS3_IJNS3_IJS6_S6_EEENS4_ILi2EEEEEEEEENS3_IJNS3_IJNS3_IJS6_NS4_ILi0EEEEEESD_EEENS3_IJNS3_IJSD_SD_EEENS4_ILi8192EEEEEEEEEEENS_10ViewEngineINS_8smem_ptrIPN7cutlass10bfloat16_tEEEEEEEC2ERKSK_RKSR_)
        /*7cd0*/ 	.word	0x00000000


	//----- nvinfo : EIATTR_FRAME_SIZE
	.align		4
.L_5336:
        /*7cd4*/ 	.byte	0x04, 0x11
        /*7cd6*/ 	.short	(.L_5338 - .L_5337)
	.align		4
.L_5337:
        /*7cd8*/ 	.word	index@($_ZN7cutlass13device_kernelIN5flash19enable_sm80_to_sm89INS1_16FlashAttnBwdSm80INS1_25CollectiveMainloopBwdSm80ILi2ELi2EN4cute5tupleIJNS5_1CILi128EEES8_NS7_ILi64EEEEEENS_10bfloat16_tEfNS_4arch4Sm80ELb1ELb0ELb1ELb0ELb1ELb0ELb0ELb0ELi2ELi4ELi4ELi4ELb0EEENS1_21CollectiveEpilogueBwdISA_SB_SD_Li256ELb0ELb0ELi2EEENS1_25SingleTileBwdLPTSchedulerILb0ELi128ELb1EEEEEEEEEvNT_6ParamsE$_ZN4cute3eso3ESOILb1ELb0EJNS_6LayoutINS_5tupleIJNS3_IJNS3_IJNS_1CILi8EEENS4_ILi1EEEEEES6_EEENS3_IJNS3_IJS6_S6_EEENS4_ILi2EEEEEEEEENS3_IJNS3_IJNS3_IJS6_NS4_ILi0EEEEEESD_EEENS3_IJNS3_IJSD_SD_EEENS4_ILi64EEEEEEEEEEENS_10ViewEngineIPN7cutlass10bfloat16_tEEEEEC2ERKSK_RKSP_)
        /*7cdc*/ 	.word	0x00000000


	//----- nvinfo : EIATTR_FRAME_SIZE
	.align		4
.L_5338:
        /*7ce0*/ 	.byte	0x04, 0x11
        /*7ce2*/ 	.short	(.L_5340 - .L_5339)
	.align		4
.L_5339:
        /*7ce4*/ 	.word	index@($_ZN7cutlass13device_kernelIN5flash19enable_sm80_to_sm89INS1_16FlashAttnBwdSm80INS1_25CollectiveMainloopBwdSm80ILi2ELi2EN4cute5tupleIJNS5_1CILi128EEES8_NS7_ILi64EEEEEENS_10bfloat16_tEfNS_4arch4Sm80ELb1ELb0ELb1ELb0ELb1ELb0ELb0ELb0ELi2ELi4ELi4ELi4ELb0EEENS1_21CollectiveEpilogueBwdISA_SB_SD_Li256ELb0ELb0ELi2EEENS1_25SingleTileBwdLPTSchedulerILb0ELi128ELb1EEEEEEEEEvNT_6ParamsE$_ZN4cute3eso3ESOILb1ELb0EJNS_6LayoutINS_5tupleIJNS3_IJNS3_IJNS_1CILi8EEENS4_ILi1EEEEEES6_EEENS3_IJNS3_IJS6_S6_EEENS4_ILi2EEEEEEEEENS3_IJNS3_IJNS3_IJS6_NS4_ILi0EEEEEESD_EEENS3_IJNS3_IJSD_SD_EEENS4_ILi4096EEEEEEEEEEENS_10ViewEngineINS_8smem_ptrIPN7cutlass10bfloat16_tEEEEEEEC2ERKSK_RKSR_)
        /*7ce8*/ 	.word	0x00000000


	//----- nvinfo : EIATTR_FRAME_SIZE
	.align		4
.L_5340:
        /*7cec*/ 	.byte	0x04, 0x11
        /*7cee*/ 	.short	(.L_5342 - .L_5341)
	.align		4
.L_5341:
        /*7cf0*/ 	.word	index@($_ZN7cutlass13device_kernelIN5flash19enable_sm80_to_sm89INS1_16FlashAttnBwdSm80INS1_25CollectiveMainloopBwdSm80ILi2ELi2EN4cute5tupleIJNS5_1CILi128EEES8_NS7_ILi64EEEEEENS_10bfloat16_tEfNS_4arch4Sm80ELb1ELb0ELb1ELb0ELb1ELb0ELb0ELb0ELi2ELi4ELi4ELi4ELb0EEENS1_21CollectiveEpilogueBwdISA_SB_SD_Li256ELb0ELb0ELi2EEENS1_25SingleTileBwdLPTSchedulerILb0ELi128ELb1EEEEEEEEEvNT_6ParamsE$_ZN4cute3eso3ESOILb1ELb0EJNS_6LayoutINS_5tupleIJNS3_IJNS3_IJNS_1CILi4EEENS4_ILi8EEEEEENS3_IJS5_NS4_ILi2EEEEEEEEENS3_IJNS3_IJS8_S8_EEENS3_IJS8_S6_EEEEEEEEENS3_IJNS3_IJNS3_IJNS_11ScaledBasisIS8_JLi1EEEENSF_INS4_ILi1EEEJLi0EEEEEEENS3_IJNSF_INS4_ILi16EEEJLi0EEEENSF_IS6_JLi1EEEEEEEEEENS3_IJNS3_IJNSF_ISH_JLi1EEEENSF_IS6_JLi0EEEEEEENS3_IJNSF_INS4_ILi64EEEJLi0EEEENSF_ISK_JLi1EEEEEEEEEEEEEEENS_10ViewEngineINS_23ArithmeticTupleIteratorINS_15ArithmeticTupleIJNS4_ILi0EEES12_EEEEEEEEEC2ERKSY_RKS15_)
        /*7cf4*/ 	.word	0x00000000


	//----- nvinfo : EIATTR_FRAME_SIZE
	.align		4
.L_5342:
        /*7cf8*/ 	.byte	0x04, 0x11
        /*7cfa*/ 	.short	(.L_5344 - .L_5343)
	.align		4
.L_5343:
        /*7cfc*/ 	.word	index@($_ZN7cutlass13device_kernelIN5flash19enable_sm80_to_sm89INS1_16FlashAttnBwdSm80INS1_25CollectiveMainloopBwdSm80ILi2ELi2EN4cute5tupleIJNS5_1CILi128EEES8_NS7_ILi64EEEEEENS_10bfloat16_tEfNS_4arch4Sm80ELb1ELb0ELb1ELb0ELb1ELb0ELb0ELb0ELi2ELi4ELi4ELi4ELb0EEENS1_21CollectiveEpilogueBwdISA_SB_SD_Li256ELb0ELb0ELi2EEENS1_25SingleTileBwdLPTSchedulerILb0ELi128ELb1EEEEEEEEEvNT_6ParamsE$_ZN4cute3eso3ESOILb1ELb0EJNS_6LayoutINS_5tupleIJNS3_IJNS3_IJNS_1CILi4EEENS4_ILi2EEEEEENS4_ILi1EEEEEES6_NS4_ILi8EEEEEENS3_IJNS3_IJNS3_IJS8_NS4_ILi32EEEEEENS4_ILi0EEEEEENS4_ILi64EEES5_EEEEENS_10ViewEngineIPN7cutlass10bfloat16_tEEEEEC2ERKSI_RKSN_)
        /*7d00*/ 	.word	0x00000000


	//----- nvinfo : EIATTR_FRAME_SIZE
	.align		4
.L_5344:
        /*7d04*/ 	.byte	0x04, 0x11
        /*7d06*/ 	.short	(.L_5346 - .L_5345)
	.align		4
.L_5345:
        /*7d08*/ 	.word	index@($_ZN7cutlass13device_kernelIN5flash19enable_sm80_to_sm89INS1_16FlashAttnBwdSm80INS1_25CollectiveMainloopBwdSm80ILi2ELi2EN4cute5tupleIJNS5_1CILi128EEES8_NS7_ILi64EEEEEENS_10bfloat16_tEfNS_4arch4Sm80ELb1ELb0ELb1ELb0ELb1ELb0ELb0ELb0ELi2ELi4ELi4ELi4ELb0EEENS1_21CollectiveEpilogueBwdISA_SB_SD_Li256ELb0ELb0ELi2EEENS1_25SingleTileBwdLPTSchedulerILb0ELi128ELb1EEEEEEEEEvNT_6ParamsE$_ZN4cute3eso3ESOILb1ELb0EJNS_6LayoutINS_5tupleIJNS3_IJNS3_IJNS_1CILi4EEENS4_ILi2EEEEEENS4_ILi1EEEEEES6_EEENS3_IJNS3_IJNS3_IJS8_NS4_ILi32EEEEEENS4_ILi0EEEEEENS4_ILi64EEEEEEEEiEEC2ERKSH_RKi)
        /*7d0c*/ 	.word	0x00000000


	//----- nvinfo : EIATTR_FRAME_SIZE
	.align		4
.L_5346:
        /*7d10*/ 	.byte	0x04, 0x11
        /*7d12*/ 	.short	(.L_5348 - .L_5347)
	.align		4
.L_5347:
        /*7d14*/ 	.word	index@($_ZN7cutlass13device_kernelIN5flash19enable_sm80_to_sm89INS1_16FlashAttnBwdSm80INS1_25CollectiveMainloopBwdSm80ILi2ELi2EN4cute5tupleIJNS5_1CILi128EEES8_NS7_ILi64EEEEEENS_10bfloat16_tEfNS_4arch4Sm80ELb1ELb0ELb1ELb0ELb1ELb0ELb0ELb0ELi2ELi4ELi4ELi4ELb0EEENS1_21CollectiveEpilogueBwdISA_SB_SD_Li256ELb0ELb0ELi2EEENS1_25SingleTileBwdLPTSchedulerILb0ELi128ELb1EEEEEEEEEvNT_6ParamsE$_ZN4cute3eso3ESOILb1ELb0EJNS_6LayoutINS_5tupleIJNS3_IJNS3_IJNS_1CILi4EEENS4_ILi2EEEEEENS4_ILi1EEEEEES6_EEENS3_IJNS3_IJNS3_IJS8_NS4_ILi32EEEEEENS4_ILi0EEEEEENS4_ILi64EEEEEEEENS_10ViewEngineIPN7cutlass10bfloat16_tEEEEEC2ERKSH_RKSM_)
        /*7d18*/ 	.word	0x00000000


	//----- nvinfo : EIATTR_FRAME_SIZE
	.align		4
.L_5348:
        /*7d1c*/ 	.byte	0x04, 0x11
        /*7d1e*/ 	.short	(.L_5350 - .L_5349)
	.align		4
.L_5349:
        /*7d20*/ 	.word	index@($_ZN7cutlass13device_kernelIN5flash19enable_sm80_to_sm89INS1_16FlashAttnBwdSm80INS1_25CollectiveMainloopBwdSm80ILi2ELi2EN4cute5tupleIJNS5_1CILi128EEES8_NS7_ILi64EEEEEENS_10bfloat16_tEfNS_4arch4Sm80ELb1ELb0ELb1ELb0ELb1ELb0ELb0ELb0ELi2ELi4ELi4ELi4ELb0EEENS1_21CollectiveEpilogueBwdISA_SB_SD_Li256ELb0ELb0ELi2EEENS1_25SingleTileBwdLPTSchedulerILb0ELi128ELb1EEEEEEEEEvNT_6ParamsE$_ZN4cute3eso3ESOILb1ELb0EJNS_6LayoutINS_5tupleIJNS3_IJNS3_IJNS_1CILi4EEENS4_ILi2EEEEEENS4_ILi1EEEEEENS3_IJS6_EEEEEENS3_IJNS3_IJNS3_IJS8_NS4_ILi32EEEEEENS4_ILi0EEEEEENS3_IJNS4_ILi64EEEEEEEEEEENS_10ViewEngineIPN7cutlass10bfloat16_tEEEEEC2ERKSJ_RKSO_)
        /*7d24*/ 	.word	0x00000000


	//----- nvinfo : EIATTR_FRAME_SIZE
	.align		4
.L_5350:
        /*7d28*/ 	.byte	0x04, 0x11
        /*7d2a*/ 	.short	(.L_5352 - .L_5351)
	.align		4
.L_5351:
        /*7d2c*/ 	.word	index@($_ZN7cutlass13device_kernelIN5flash19enable_sm80_to_sm89INS1_16FlashAttnBwdSm80INS1_25CollectiveMainloopBwdSm80ILi2ELi2EN4cute5tupleIJNS5_1CILi128EEES8_NS7_ILi64EEEEEENS_10bfloat16_tEfNS_4arch4Sm80ELb1ELb0ELb1ELb0ELb1ELb0ELb0ELb0ELi2ELi4ELi4ELi4ELb0EEENS1_21CollectiveEpilogueBwdISA_SB_SD_Li256ELb0ELb0ELi2EEENS1_25SingleTileBwdLPTSchedulerILb0ELi128ELb1EEEEEEEEEvNT_6ParamsE$_ZN4cute3eso3ESOILb1ELb0EJNS_6LayoutINS_5tupleIJNS3_IJNS3_IJNS_1CILi4EEENS4_ILi2EEEEEENS4_ILi1EEEEEEEEENS3_IJNS3_IJNS3_IJS8_NS4_ILi32EEEEEENS4_ILi0EEEEEEEEEEEiEEC2ERKSG_RKi)
        /*7d30*/ 	.word	0x00000000


	//----- nvinfo : EIATTR_FRAME_SIZE
	.align		4
.L_5352:
        /*7d34*/ 	.byte	0x04, 0x11
        /*7d36*/ 	.short	(.L_5354 - .L_5353)
	.align		4
.L_5353:
        /*7d38*/ 	.word	index@($_ZN7cutlass13device_kernelIN5flash19enable_sm80_to_sm89INS1_16FlashAttnBwdSm80INS1_25CollectiveMainloopBwdSm80ILi2ELi2EN4cute5tupleIJNS5_1CILi128EEES8_NS7_ILi64EEEEEENS_10bfloat16_tEfNS_4arch4Sm80ELb1ELb0ELb1ELb0ELb1ELb0ELb0ELb0ELi2ELi4ELi4ELi4ELb0EEENS1_21CollectiveEpilogueBwdISA_SB_SD_Li256ELb0ELb0ELi2EEENS1_25SingleTileBwdLPTSchedulerILb0ELi128ELb1EEEEEEEEEvNT_6ParamsE$_ZN4cute3eso3ESOILb1ELb0EJNS_6LayoutINS_5tupleIJNS3_IJNS3_IJNS_1CILi4EEENS4_ILi2EEEEEENS4_ILi1EEEEEEEEENS3_IJNS3_IJNS3_IJS8_NS4_ILi32EEEEEENS4_ILi0EEEEEEEEEEENS_10ViewEngineIPN7cutlass10bfloat16_tEEEEEC2ERKSG_RKSL_)
        /*7d3c*/ 	.word	0x00000000


	//----- nvinfo : EIATTR_FRAME_SIZE
	.align		4
.L_5354:
        /*7d40*/ 	.byte	0x04, 0x11
        /*7d42*/ 	.short	(.L_5356 - .L_5355)
	.align		4
.L_5355:
        /*7d44*/ 	.word	index@($_ZN7cutlass13device_kernelIN5flash19enable_sm80_to_sm89INS1_16FlashAttnBwdSm80INS1_25CollectiveMainloopBwdSm80ILi2ELi2EN4cute5tupleIJNS5_1CILi128EEES8_NS7_ILi64EEEEEENS_10bfloat16_tEfNS_4arch4Sm80ELb1ELb0ELb1ELb0ELb1ELb0ELb0ELb0ELi2ELi4ELi4ELi4ELb0EEENS1_21CollectiveEpilogueBwdISA_SB_SD_Li256ELb0ELb0ELi2EEENS1_25SingleTileBwdLPTSchedulerILb0ELi128ELb1EEEEEEEEEvNT_6ParamsE$_ZN4cute3eso3ESOILb1ELb0EJNS_6LayoutINS_5tupleIJNS3_IJNS3_IJNS_1CILi2EEES5_EEENS4_ILi1EEEEEEEEENS3_IJNS3_IJNS3_IJS7_NS4_ILi16EEEEEENS4_ILi0EEEEEEEEEEENS_10ViewEngineIPjEEEEC2ERKSF_RKSI_)
        /*7d48*/ 	.word	0x00000000


	//----- nvinfo : EIATTR_FRAME_SIZE
	.align		4
.L_5356:
        /*7d4c*/ 	.byte	0x04, 0x11
        /*7d4e*/ 	.short	(.L_5358 - .L_5357)
	.align		4
.L_5357:
        /*7d50*/ 	.word	index@($_ZN7cutlass13device_kernelIN5flash19enable_sm80_to_sm89INS1_16FlashAttnBwdSm80INS1_25CollectiveMainloopBwdSm80ILi2ELi2EN4cute5tupleIJNS5_1CILi128EEES8_NS7_ILi64EEEEEENS_10bfloat16_tEfNS_4arch4Sm80ELb1ELb0ELb1ELb0ELb1ELb0ELb0ELb0ELi2ELi4ELi4ELi4ELb0EEENS1_21CollectiveEpilogueBwdISA_SB_SD_Li256ELb0ELb0ELi2EEENS1_25SingleTileBwdLPTSchedulerILb0ELi128ELb1EEEEEEEEEvNT_6ParamsE$_ZN4cute3eso3ESOILb1ELb0EJNS_6LayoutINS_5tupleIJNS3_IJNS3_IJNS3_IJNS_1CILi4EEENS4_ILi2EEEEEENS4_ILi1EEEEEES8_EEENS3_IJNS3_IJNS3_IJS8_S8_EEES8_EEES6_EEEEEENS3_IJNS3_IJNS3_IJNS3_IJS8_NS4_ILi32EEEEEENS4_ILi0EEEEEESH_EEENS3_IJNS3_IJNS3_IJSH_SH_EEESH_EEENS4_ILi64EEEEEEEEEEENS_10ViewEngineIPN7cutlass10bfloat16_tEEEEEC2ERKSP_RKSU_)
        /*7d54*/ 	.word	0x00000000


	//----- nvinfo : EIATTR_FRAME_SIZE
	.align		4
.L_5358:
        /*7d58*/ 	.byte	0x04, 0x11
        /*7d5a*/ 	.short	(.L_5360 - .L_5359)
	.align		4
.L_5359:
        /*7d5c*/ 	.word	index@($_ZN7cutlass13device_kernelIN5flash19enable_sm80_to_sm89INS1_16FlashAttnBwdSm80INS1_25CollectiveMainloopBwdSm80ILi2ELi2EN4cute5tupleIJNS5_1CILi128EEES8_NS7_ILi64EEEEEENS_10bfloat16_tEfNS_4arch4Sm80ELb1ELb0ELb1ELb0ELb1ELb0ELb0ELb0ELi2ELi4ELi4ELi4ELb0EEENS1_21CollectiveEpilogueBwdISA_SB_SD_Li256ELb0ELb0ELi2EEENS1_25SingleTileBwdLPTSchedulerILb0ELi128ELb1EEEEEEEEEvNT_6ParamsE$_ZN4cute3eso3ESOILb1ELb0EJNS_5tupleIJNS_1CILi8EEENS3_ILi2EEES5_S5_S4_S5_EEENS2_IJNS3_ILi1EEEiiiNS3_ILi72EEENS3_ILi512EEEEEEEEC2ERKS6_RKSA_)
        /*7d60*/ 	.word	0x00000000


	//----- nvinfo : EIATTR_FRAME_SIZE
	.align		4
.L_5360:
        /*7d64*/ 	.byte	0x04, 0x11
        /*7d66*/ 	.short	(.L_5362 - .L_5361)
	.align		4
.L_5361:
        /*7d68*/ 	.word	index@($_ZN7cutlass13device_kernelIN5flash19enable_sm80_to_sm89INS1_16FlashAttnBwdSm80INS1_25CollectiveMainloopBwdSm80ILi2ELi2EN4cute5tupleIJNS5_1CILi128EEES8_NS7_ILi64EEEEEENS_10bfloat16_tEfNS_4arch4Sm80ELb1ELb0ELb1ELb0ELb1ELb0ELb0ELb0ELi2ELi4ELi4ELi4ELb0EEENS1_21CollectiveEpilogueBwdISA_SB_SD_Li256ELb0ELb0ELi2EEENS1_25SingleTileBwdLPTSchedulerILb0ELi128ELb1EEEEEEEEEvNT_6ParamsE$_ZN4cute3eso3ESOILb1ELb0EJNS_5tupleIJNS_1CILi8EEENS2_IJNS3_ILi2EEES5_S5_EEENS3_ILi1EEES6_S7_EEENS2_IJS7_NS2_IJiiiEEENS3_ILi64EEENS2_IJNS3_ILi72EEENS3_ILi144EEENS3_ILi288EEEEEENS3_ILi512EEEEEEEEC2ERKS8_RKSG_)
        /*7d6c*/ 	.word	0x00000000


	//----- nvinfo : EIATTR_FRAME_SIZE
	.align		4
.L_5362:
        /*7d70*/ 	.byte	0x04, 0x11
        /*7d72*/ 	.short	(.L_5364 - .L_5363)
	.align		4
.L_5363:
        /*7d74*/ 	.word	index@($_ZN7cutlass13device_kernelIN5flash19enable_sm80_to_sm89INS1_16FlashAttnBwdSm80INS1_25CollectiveMainloopBwdSm80ILi2ELi2EN4cute5tupleIJNS5_1CILi128EEES8_NS7_ILi64EEEEEENS_10bfloat16_tEfNS_4arch4Sm80ELb1ELb0ELb1ELb0ELb1ELb0ELb0ELb0ELi2ELi4ELi4ELi4ELb0EEENS1_21CollectiveEpilogueBwdISA_SB_SD_Li256ELb0ELb0ELi2EEENS1_25SingleTileBwdLPTSchedulerILb0ELi128ELb1EEEEEEEEEvNT_6ParamsE$_ZN4cute3eso3ESOILb1ELb0EJNS_5tupleIJNS_1CILi8EEENS2_IJNS3_ILi2EEES5_S5_EEENS3_ILi1EEES6_S7_EEENS2_IJS7_NS2_IJS4_iiEEENS3_ILi64EEENS2_IJiNS3_ILi144EEENS3_ILi288EEEEEENS3_ILi512EEEEEEEEC2ERKS8_RKSF_)
        /*7d78*/ 	.word	0x00000000


	//----- nvinfo : EIATTR_FRAME_SIZE
	.align		4
.L_5364:
        /*7d7c*/ 	.byte	0x04, 0x11
        /*7d7e*/ 	.short	(.L_5366 - .L_5365)
	.align		4
.L_5365:
        /*7d80*/ 	.word	index@($_ZN7cutlass13device_kernelIN5flash19enable_sm80_to_sm89INS1_16FlashAttnBwdSm80INS1_25CollectiveMainloopBwdSm80ILi2ELi2EN4cute5tupleIJNS5_1CILi128EEES8_NS7_ILi64EEEEEENS_10bfloat16_tEfNS_4arch4Sm80ELb1ELb0ELb1ELb0ELb1ELb0ELb0ELb0ELi2ELi4ELi4ELi4ELb0EEENS1_21CollectiveEpilogueBwdISA_SB_SD_Li256ELb0ELb0ELi2EEENS1_25SingleTileBwdLPTSchedulerILb0ELi128ELb1EEEEEEEEEvNT_6ParamsE$_ZN4cute3eso3ESOILb1ELb0EJNS_5tupleIJNS_1CILi2EEES4_S4_EEENS2_IJNS3_ILi1EEENS3_ILi512EEEiEEEEEC2ERKS5_RKS8_)
        /*7d84*/ 	.word	0x00000000


	//----- nvinfo : EIATTR_FRAME_SIZE
	.align		4
.L_5366:
        /*7d88*/ 	.byte	0x04, 0x11
        /*7d8a*/ 	.short	(.L_5368 - .L_5367)
	.align		4
.L_5367:
        /*7d8c*/ 	.word	index@($_ZN7cutlass13device_kernelIN5flash19enable_sm80_to_sm89INS1_16FlashAttnBwdSm80INS1_25CollectiveMainloopBwdSm80ILi2ELi2EN4cute5tupleIJNS5_1CILi128EEES8_NS7_ILi64EEEEEENS_10bfloat16_tEfNS_4arch4Sm80ELb1ELb0ELb1ELb0ELb1ELb0ELb0ELb0ELi2ELi4ELi4ELi4ELb0EEENS1_21CollectiveEpilogueBwdISA_SB_SD_Li256ELb0ELb0ELi2EEENS1_25SingleTileBwdLPTSchedulerILb0ELi128ELb1EEEEEEEEEvNT_6ParamsE$_ZN4cute3eso3ESOILb1ELb0EJNS_5tupleIJNS_1CILi2EEES4_EEENS2_IJiiEEENS3_ILi1EEES7_EEC2ERKS5_RKS6_RKS7_SE_)
        /*7d90*/ 	.word	0x00000000


	//----- nvinfo : EIATTR_FRAME_SIZE
	.align		4
.L_5368:
        /*7d94*/ 	.byte	0x04, 0x11
        /*7d96*/ 	.short	(.L_5370 - .L_5369)
	.align		4
.L_5369:
        /*7d98*/ 	.word	index@($_ZN7cutlass13device_kernelIN5flash19enable_sm80_to_sm89INS1_16FlashAttnBwdSm80INS1_25CollectiveMainloopBwdSm80ILi2ELi2EN4cute5tupleIJNS5_1CILi128EEES8_NS7_ILi64EEEEEENS_10bfloat16_tEfNS_4arch4Sm80ELb1ELb0ELb1ELb0ELb1ELb0ELb0ELb0ELi2ELi4ELi4ELi4ELb0EEENS1_21CollectiveEpilogueBwdISA_SB_SD_Li256ELb0ELb0ELi2EEENS1_25SingleTileBwdLPTSchedulerILb0ELi128ELb1EEEEEEEEEvNT_6ParamsE$_ZN4cute3eso3ESOILb1ELb0EJNS_5tupleIJNS_1CILi2EEES4_EEENS2_IJiiEEEEEC2ERKS5_RKS6_)
        /*7d9c*/ 	.word	0x00000000


	//----- nvinfo : EIATTR_FRAME_SIZE
	.align		4
.L_5370:
        /*7da0*/ 	.byte	0x04, 0x11
        /*7da2*/ 	.short	(.L_5372 - .L_5371)
	.align		4
.L_5371:
        /*7da4*/ 	.word	index@($_ZN7cutlass13device_kernelIN5flash19enable_sm80_to_sm89INS1_16FlashAttnBwdSm80INS1_25CollectiveMainloopBwdSm80ILi2ELi2EN4cute5tupleIJNS5_1CILi128EEES8_NS7_ILi64EEEEEENS_10bfloat16_tEfNS_4arch4Sm80ELb1ELb0ELb1ELb0ELb1ELb0ELb0ELb0ELi2ELi4ELi4ELi4ELb0EEENS1_21CollectiveEpilogueBwdISA_SB_SD_Li256ELb0ELb0ELi2EEENS1_25SingleTileBwdLPTSchedulerILb0ELi128ELb1EEEEEEEEEvNT_6ParamsE$_ZN4cute3eso3ESOILb1ELb0EJNS_5tupleIJNS_1CILi2EEES4_EEENS2_IJiNS3_ILi512EEEEEEEEC2ERKS5_RKS7_)
        /*7da8*/ 	.word	0x00000000


	//----- nvinfo : EIATTR_FRAME_SIZE
	.align		4
.L_5372:
        /*7dac*/ 	.byte	0x04, 0x11
        /*7dae*/ 	.short	(.L_5374 - .L_5373)
	.align		4
.L_5373:
        /*7db0*/ 	.word	index@($_ZN7cutlass13device_kernelIN5flash19enable_sm80_to_sm89INS1_16FlashAttnBwdSm80INS1_25CollectiveMainloopBwdSm80ILi2ELi2EN4cute5tupleIJNS5_1CILi128EEES8_NS7_ILi64EEEEEENS_10bfloat16_tEfNS_4arch4Sm80ELb1ELb0ELb1ELb0ELb1ELb0ELb0ELb0ELi2ELi4ELi4ELi4ELb0EEENS1_21CollectiveEpilogueBwdISA_SB_SD_Li256ELb0ELb0ELi2EEENS1_25SingleTileBwdLPTSchedulerILb0ELi128ELb1EEEEEEEEEvNT_6ParamsE$_ZN4cute3eso3ESOILb1ELb0EJNS_5tupleIJNS_1CILi2EEES4_EEENS2_IJiNS3_ILi4096EEEEEEEEC2ERKS5_RKS7_)
        /*7db4*/ 	.word	0x00000000


	//----- nvinfo : EIATTR_FRAME_SIZE
	.align		4
.L_5374:
        /*7db8*/ 	.byte	0x04, 0x11
        /*7dba*/ 	.short	(.L_5376 - .L_5375)
	.align		4
.L_5375:
        /*7dbc*/ 	.word	index@($_ZN7cutlass13device_kernelIN5flash19enable_sm80_to_sm89INS1_16FlashAttnBwdSm80INS1_25CollectiveMainloopBwdSm80ILi2ELi2EN4cute5tupleIJNS5_1CILi128EEES8_NS7_ILi64EEEEEENS_10bfloat16_tEfNS_4arch4Sm80ELb1ELb0ELb1ELb0ELb1ELb0ELb0ELb0ELi2ELi4ELi4ELi4ELb0EEENS1_21CollectiveEpilogueBwdISA_SB_SD_Li256ELb0ELb0ELi2EEENS1_25SingleTileBwdLPTSchedulerILb0ELi128ELb1EEEEEEEEEvNT_6ParamsE$_ZN4cute3eso3ESOILb1ELb0EJNS_5tupleIJNS_1CILi2EEES4_EEENS2_IJNS3_ILi1EEEiEEEEEC2ERKS5_RKS7_)
        /*7dc0*/ 	.word	0x00000000


	//----- nvinfo : EIATTR_FRAME_SIZE
	.align		4
.L_5376:
        /*7dc4*/ 	.byte	0x04, 0x11
        /*7dc6*/ 	.short	(.L_5378 - .L_5377)
	.align		4
.L_5377:
        /*7dc8*/ 	.word	index@($_ZN7cutlass13device_kernelIN5flash19enable_sm80_to_sm89INS1_16FlashAttnBwdSm80INS1_25CollectiveMainloopBwdSm80ILi2ELi2EN4cute5tupleIJNS5_1CILi128EEES8_NS7_ILi64EEEEEENS_10bfloat16_tEfNS_4arch4Sm80ELb1ELb0ELb1ELb0ELb1ELb0ELb0ELb0ELi2ELi4ELi4ELi4ELb0EEENS1_21CollectiveEpilogueBwdISA_SB_SD_Li256ELb0ELb0ELi2EEENS1_25SingleTileBwdLPTSchedulerILb0ELi128ELb1EEEEEEEEEvNT_6ParamsE$_ZN4cute3eso3ESOILb1ELb0EJNS_5tupleIJNS_1CILi2EEEEEENS2_IJiEEES4_NS3_ILi1EEEEEC2ERKS5_RKS6_RKS4_RKS7_)
        /*7dcc*/ 	.word	0x00000000


	//----- nvinfo : EIATTR_FRAME_SIZE
	.align		4
.L_5378:
        /*7dd0*/ 	.byte	0x04, 0x11
        /*7dd2*/ 	.short	(.L_5380 - .L_5379)
	.align		4
.L_5379:
        /*7dd4*/ 	.word	index@($_ZN7cutlass13device_kernelIN5flash19enable_sm80_to_sm89INS1_16FlashAttnBwdSm80INS1_25CollectiveMainloopBwdSm80ILi2ELi2EN4cute5tupleIJNS5_1CILi128EEES8_NS7_ILi64EEEEEENS_10bfloat16_tEfNS_4arch4Sm80ELb1ELb0ELb1ELb0ELb1ELb0ELb0ELb0ELi2ELi4ELi4ELi4ELb0EEENS1_21CollectiveEpilogueBwdISA_SB_SD_Li256ELb0ELb0ELi2EEENS1_25SingleTileBwdLPTSchedulerILb0ELi128ELb1EEEEEEEEEvNT_6ParamsE$_ZN4cute3eso3ESOILb1ELb0EJNS_5tupleIJNS_1CILi2EEEEEENS2_IJiEEENS3_ILi1EEES7_EEC2ERKS5_RKS6_RKS7_SE_)
        /*7dd8*/ 	.word	0x00000000


	//----- nvinfo : EIATTR_FRAME_SIZE
	.align		4
.L_5380:
        /*7ddc*/ 	.byte	0x04, 0x11
        /*7dde*/ 	.short	(.L_5382 - .L_5381)
	.align		4
.L_5381:
        /*7de0*/ 	.word	index@($_ZN7cutlass13device_kernelIN5flash19enable_sm80_to_sm89INS1_16FlashAttnBwdSm80INS1_25CollectiveMainloopBwdSm80ILi2ELi2EN4cute5tupleIJNS5_1CILi128EEES8_NS7_ILi64EEEEEENS_10bfloat16_tEfNS_4arch4Sm80ELb1ELb0ELb1ELb0ELb1ELb0ELb0ELb0ELi2ELi4ELi4ELi4ELb0EEENS1_21CollectiveEpilogueBwdISA_SB_SD_Li256ELb0ELb0ELi2EEENS1_25SingleTileBwdLPTSchedulerILb0ELi128ELb1EEEEEEEEEvNT_6ParamsE$_ZN4cute3eso3ESOILb1ELb0EJNS_5tupleIJNS_1CILi2EEEEEENS2_IJiEEEEEC2ERKS5_RKS6_)
        /*7de4*/ 	.word	0x00000000


	//----- nvinfo : EIATTR_FRAME_SIZE
	.align		4
.L_5382:
        /*7de8*/ 	.byte	0x04, 0x11
        /*7dea*/ 	.short	(.L_5384 - .L_5383)
	.align		4
.L_5383:
        /*7dec*/ 	.word	index@($_ZN7cutlass13device_kernelIN5flash19enable_sm80_to_sm89INS1_16FlashAttnBwdSm80INS1_25CollectiveMainloopBwdSm80ILi2ELi2EN4cute5tupleIJNS5_1CILi128EEES8_NS7_ILi64EEEEEENS_10bfloat16_tEfNS_4arch4Sm80ELb1ELb0ELb1ELb0ELb1ELb0ELb0ELb0ELi2ELi4ELi4ELi4ELb0EEENS1_21CollectiveEpilogueBwdISA_SB_SD_Li256ELb0ELb0ELi2EEENS1_25SingleTileBwdLPTSchedulerILb0ELi128ELb1EEEEEEEEEvNT_6ParamsE$_ZN4cute3eso3ESOILb1ELb0EJNS_5tupleIJNS_1CILi1EEENS3_ILi2EEES5_EEENS2_IJS4_NS3_ILi256EEEiEEEEEC2ERKS6_RKS8_)
        /*7df0*/ 	.word	0x00000000


	//----- nvinfo : EIATTR_FRAME_SIZE
	.align		4
.L_5384:
        /*7df4*/ 	.byte	0x04, 0x11
        /*7df6*/ 	.short	(.L_5386 - .L_5385)
	.align		4
.L_5385:
        /*7df8*/ 	.word	index@($_ZN7cutlass13device_kernelIN5flash19enable_sm80_to_sm89INS1_16FlashAttnBwdSm80INS1_25CollectiveMainloopBwdSm80ILi2ELi2EN4cute5tupleIJNS5_1CILi128EEES8_NS7_ILi64EEEEEENS_10bfloat16_tEfNS_4arch4Sm80ELb1ELb0ELb1ELb0ELb1ELb0ELb0ELb0ELi2ELi4ELi4ELi4ELb0EEENS1_21CollectiveEpilogueBwdISA_SB_SD_Li256ELb0ELb0ELi2EEENS1_25SingleTileBwdLPTSchedulerILb0ELi128ELb1EEEEEEEEEvNT_6ParamsE$_ZN4cute3eso3ESOILb1ELb0EJNS_5tupleIJNS_1CILi1EEENS3_ILi2EEEEEENS2_IJNS3_ILi0EEEiEEEEEC2ERKS6_RKS8_)
        /*7dfc*/ 	.word	0x00000000


	//----- nvinfo : EIATTR_FRAME_SIZE
	.align		4
.L_5386:
        /*7e00*/ 	.byte	0x04, 0x11
        /*7e02*/ 	.short	(.L_5388 - .L_5387)
	.align		4
.L_5387:
        /*7e04*/ 	.word	index@($_ZN7cutlass13device_kernelIN5flash19enable_sm80_to_sm89INS1_16FlashAttnBwdSm80INS1_25CollectiveMainloopBwdSm80ILi2ELi2EN4cute5tupleIJNS5_1CILi128EEES8_NS7_ILi64EEEEEENS_10bfloat16_tEfNS_4arch4Sm80ELb1ELb0ELb1ELb0ELb1ELb0ELb0ELb0ELi2ELi4ELi4ELi4ELb0EEENS1_21CollectiveEpilogueBwdISA_SB_SD_Li256ELb0ELb0ELi2EEENS1_25SingleTileBwdLPTSchedulerILb0ELi128ELb1EEEEEEEEEvNT_6ParamsE$_ZN4cute3eso3ESOILb1ELb0EJNS_5tupleIJNS_1CILi1EEENS3_ILi0EEEEEElS5_EEC2ERKS6_RKlRKS5_)
        /*7e08*/ 	.word	0x00000000


	//----- nvinfo : EIATTR_FRAME_SIZE
	.align		4
.L_5388:
        /*7e0c*/ 	.byte	0x04, 0x11
        /*7e0e*/ 	.short	(.L_5390 - .L_5389)
	.align		4
.L_5389:
        /*7e10*/ 	.word	index@($_ZN7cutlass13device_kernelIN5flash19enable_sm80_to_sm89INS1_16FlashAttnBwdSm80INS1_25CollectiveMainloopBwdSm80ILi2ELi2EN4cute5tupleIJNS5_1CILi128EEES8_NS7_ILi64EEEEEENS_10bfloat16_tEfNS_4arch4Sm80ELb1ELb0ELb1ELb0ELb1ELb0ELb0ELb0ELi2ELi4ELi4ELi4ELb0EEENS1_21CollectiveEpilogueBwdISA_SB_SD_Li256ELb0ELb0ELi2EEENS1_25SingleTileBwdLPTSchedulerILb0ELi128ELb1EEEEEEEEEvNT_6ParamsE$_ZN4cute3eso3ESOILb1ELb0EJNS_5tupleIJNS_1CILi1EEENS3_ILi0EEEEEEiNS3_ILi1024EEEEEC2ERKS6_RKiRKS7_)
        /*7e14*/ 	.word	0x00000000


	//----- nvinfo : EIATTR_FRAME_SIZE
	.align		4
.L_5390:
        /*7e18*/ 	.byte	0x04, 0x11
        /*7e1a*/ 	.short	(.L_5392 - .L_5391)
	.align		4
.L_5391:
        /*7e1c*/ 	.word	index@($_ZN7cutlass13device_kernelIN5flash19enable_sm80_to_sm89INS1_16FlashAttnBwdSm80INS1_25CollectiveMainloopBwdSm80ILi2ELi2EN4cute5tupleIJNS5_1CILi128EEES8_NS7_ILi64EEEEEENS_10bfloat16_tEfNS_4arch4Sm80ELb1ELb0ELb1ELb0ELb1ELb0ELb0ELb0ELi2ELi4ELi4ELi4ELb0EEENS1_21CollectiveEpilogueBwdISA_SB_SD_Li256ELb0ELb0ELi2EEENS1_25SingleTileBwdLPTSchedulerILb0ELi128ELb1EEEEEEEEEvNT_6ParamsE$_ZN4cute3eso3ESOILb1ELb0EJNS_5tupleIJNS_1CILi1EEENS3_ILi0EEEEEEiEEC2ERKS6_RKi)
        /*7e20*/ 	.word	0x00000000


	//----- nvinfo : EIATTR_FRAME_SIZE
	.align		4
.L_5392:
        /*7e24*/ 	.byte	0x04, 0x11
        /*7e26*/ 	.short	(.L_5394 - .L_5393)
	.align		4
.L_5393:
        /*7e28*/ 	.word	index@($_ZN7cutlass13device_kernelIN5flash19enable_sm80_to_sm89INS1_16FlashAttnBwdSm80INS1_25CollectiveMainloopBwdSm80ILi2ELi2EN4cute5tupleIJNS5_1CILi128EEES8_NS7_ILi64EEEEEENS_10bfloat16_tEfNS_4arch4Sm80ELb1ELb0ELb1ELb0ELb1ELb0ELb0ELb0ELi2ELi4ELi4ELi4ELb0EEENS1_21CollectiveEpilogueBwdISA_SB_SD_Li256ELb0ELb0ELi2EEENS1_25SingleTileBwdLPTSchedulerILb0ELi128ELb1EEEEEEEEEvNT_6ParamsE$_ZN4cute3eso3ESOILb1ELb0EJNS_5tupleIJNS_1CILi1EEENS3_ILi0EEEEEENS3_ILi4096EEENS2_IJiiEEEEEC2ERKS6_RKS7_RKS8_)
        /*7e2c*/ 	.word	0x00000000


	//----- nvinfo : EIATTR_FRAME_SIZE
	.align		4
.L_5394:
        /*7e30*/ 	.byte	0x04, 0x11
        /*7e32*/ 	.short	(.L_5396 - .L_5395)
	.align		4
.L_5395:
        /*7e34*/ 	.word	index@($_ZN7cutlass13device_kernelIN5flash19enable_sm80_to_sm89INS1_16FlashAttnBwdSm80INS1_25CollectiveMainloopBwdSm80ILi2ELi2EN4cute5tupleIJNS5_1CILi128EEES8_NS7_ILi64EEEEEENS_10bfloat16_tEfNS_4arch4Sm80ELb1ELb0ELb1ELb0ELb1ELb0ELb0ELb0ELi2ELi4ELi4ELi4ELb0EEENS1_21CollectiveEpilogueBwdISA_SB_SD_Li256ELb0ELb0ELi2EEENS1_25SingleTileBwdLPTSchedulerILb0ELi128ELb1EEEEEEEEEvNT_6ParamsE$_ZN4cute3eso3ESOILb1ELb0EJNS_5tupleIJNS_1CILi1EEENS3_ILi0EEEEEENS2_IJiEEEEEC2ERKS6_RKS7_)
        /*7e38*/ 	.word	0x00000000


	//----- nvinfo : EIATTR_FRAME_SIZE
	.align		4
.L_5396:
        /*7e3c*/ 	.byte	0x04, 0x11
        /*7e3e*/ 	.short	(.L_5398 - .L_5397)
	.align		4
.L_5397:
        /*7e40*/ 	.word	index@($_ZN7cutlass13device_kernelIN5flash19enable_sm80_to_sm89INS1_16FlashAttnBwdSm80INS1_25CollectiveMainloopBwdSm80ILi2ELi2EN4cute5tupleIJNS5_1CILi128EEES8_NS7_ILi64EEEEEENS_10bfloat16_tEfNS_4arch4Sm80ELb1ELb0ELb1ELb0ELb1ELb0ELb0ELb0ELi2ELi4ELi4ELi4ELb0EEENS1_21CollectiveEpilogueBwdISA_SB_SD_Li256ELb0ELb0ELi2EEENS1_25SingleTileBwdLPTSchedulerILb0ELi128ELb1EEEEEEEEEvNT_6ParamsE$_ZN4cute3eso3ESOILb1ELb0EJNS_5tupleIJNS_1CILi1EEENS2_IJS4_NS3_ILi2EEES5_EEEEEENS2_IJNS3_ILi0EEENS2_IJS4_NS3_ILi256EEEiEEEEEEEEC2ERKS7_RKSB_)
        /*7e44*/ 	.word	0x00000000


	//----- nvinfo : EIATTR_FRAME_SIZE
	.align		4
.L_5398:
        /*7e48*/ 	.byte	0x04, 0x11
        /*7e4a*/ 	.short	(.L_5400 - .L_5399)
	.align		4
.L_5399:
        /*7e4c*/ 	.word	index@($_ZN7cutlass13device_kernelIN5flash19enable_sm80_to_sm89INS1_16FlashAttnBwdSm80INS1_25CollectiveMainloopBwdSm80ILi2ELi2EN4cute5tupleIJNS5_1CILi128EEES8_NS7_ILi64EEEEEENS_10bfloat16_tEfNS_4arch4Sm80ELb1ELb0ELb1ELb0ELb1ELb0ELb0ELb0ELi2ELi4ELi4ELi4ELb0EEENS1_21CollectiveEpilogueBwdISA_SB_SD_Li256ELb0ELb0ELi2EEENS1_25SingleTileBwdLPTSchedulerILb0ELi128ELb1EEEEEEEEEvNT_6ParamsE$_ZN4cute3eso3ESOILb1ELb0EJNS_5tupleIJNS_1CILi16EEENS3_ILi2EEES5_S5_NS3_ILi4EEES5_EEENS2_IJNS3_ILi1EEEiiiNS3_ILi144EEENS3_ILi512EEEEEEEEC2ERKS7_RKSB_)
        /*7e50*/ 	.word	0x00000000


	//----- nvinfo : EIATTR_FRAME_SIZE
	.align		4
.L_5400:
        /*7e54*/ 	.byte	0x04, 0x11
        /*7e56*/ 	.short	(.L_5402 - .L_5401)
	.align		4
.L_5401:
        /*7e58*/ 	.word	index@($_ZN7cutlass13device_kernelIN5flash19enable_sm80_to_sm89INS1_16FlashAttnBwdSm80INS1_25CollectiveMainloopBwdSm80ILi2ELi2EN4cute5tupleIJNS5_1CILi128EEES8_NS7_ILi64EEEEEENS_10bfloat16_tEfNS_4arch4Sm80ELb1ELb0ELb1ELb0ELb1ELb0ELb0ELb0ELi2ELi4ELi4ELi4ELb0EEENS1_21CollectiveEpilogueBwdISA_SB_SD_Li256ELb0ELb0ELi2EEENS1_25SingleTileBwdLPTSchedulerILb0ELi128ELb1EEEEEEEEEvNT_6ParamsE$_ZN4cute3eso3ESOILb1ELb0EJNS_5tupleIJNS_1CILi0EEES4_EEEiEEC2ERKS5_RKi)
        /*7e5c*/ 	.word	0x00000000


	//----- nvinfo : EIATTR_FRAME_SIZE
	.align		4
.L_5402:
        /*7e60*/ 	.byte	0x04, 0x11
        /*7e62*/ 	.short	(.L_5404 - .L_5403)
	.align		4
.L_5403:
        /*7e64*/ 	.word	index@($_ZN7cutlass13device_kernelIN5flash19enable_sm80_to_sm89INS1_16FlashAttnBwdSm80INS1_25CollectiveMainloopBwdSm80ILi2ELi2EN4cute5tupleIJNS5_1CILi128EEES8_NS7_ILi64EEEEEENS_10bfloat16_tEfNS_4arch4Sm80ELb1ELb0ELb1ELb0ELb1ELb0ELb0ELb0ELi2ELi4ELi4ELi4ELb0EEENS1_21CollectiveEpilogueBwdISA_SB_SD_Li256ELb0ELb0ELi2EEENS1_25SingleTileBwdLPTSchedulerILb0ELi128ELb1EEEEEEEEEvNT_6ParamsE$_ZN4cute3eso3ESOILb1ELb0EJNS_5tupleIJNS2_IJNS_1CILi8EEENS3_ILi1EEEEEENS3_ILi4EEES5_EEENS2_IJNS2_IJS5_NS3_ILi0EEEEEElS9_EEEEEC2ERKS8_RKSB_)
        /*7e68*/ 	.word	0x00000000


	//----- nvinfo : EIATTR_FRAME_SIZE
	.align		4
.L_5404:
        /*7e6c*/ 	.byte	0x04, 0x11
        /*7e6e*/ 	.short	(.L_5406 - .L_5405)
	.align		4
.L_5405:
        /*7e70*/ 	.word	index@($_ZN7cutlass13device_kernelIN5flash19enable_sm80_to_sm89INS1_16FlashAttnBwdSm80INS1_25CollectiveMainloopBwdSm80ILi2ELi2EN4cute5tupleIJNS5_1CILi128EEES8_NS7_ILi64EEEEEENS_10bfloat16_tEfNS_4arch4Sm80ELb1ELb0ELb1ELb0ELb1ELb0ELb0ELb0ELi2ELi4ELi4ELi4ELb0EEENS1_21CollectiveEpilogueBwdISA_SB_SD_Li256ELb0ELb0ELi2EEENS1_25SingleTileBwdLPTSchedulerILb0ELi128ELb1EEEEEEEEEvNT_6ParamsE$_ZN4cute3eso3ESOILb1ELb0EJNS_5tupleIJNS2_IJNS_1CILi8EEENS3_ILi1EEEEEENS3_ILi2EEES4_EEENS2_IJNS2_IJS5_NS3_ILi0EEEEEEiNS3_ILi1024EEEEEEEEC2ERKS8_RKSC_)
        /*7e74*/ 	.word	0x00000000


	//----- nvinfo : EIATTR_FRAME_SIZE
	.align		4
.L_5406:
        /*7e78*/ 	.byte	0x04, 0x11
        /*7e7a*/ 	.short	(.L_5408 - .L_5407)
	.align		4
.L_5407:
        /*7e7c*/ 	.word	index@($_ZN7cutlass13device_kernelIN5flash19enable_sm80_to_sm89INS1_16FlashAttnBwdSm80INS1_25CollectiveMainloopBwdSm80ILi2ELi2EN4cute5tupleIJNS5_1CILi128EEES8_NS7_ILi64EEEEEENS_10bfloat16_tEfNS_4arch4Sm80ELb1ELb0ELb1ELb0ELb1ELb0ELb0ELb0ELi2ELi4ELi4ELi4ELb0EEENS1_21CollectiveEpilogueBwdISA_SB_SD_Li256ELb0ELb0ELi2EEENS1_25SingleTileBwdLPTSchedulerILb0ELi128ELb1EEEEEEEEEvNT_6ParamsE$_ZN4cute3eso3ESOILb1ELb0EJNS_5tupleIJNS2_IJNS_1CILi8EEENS3_ILi1EEEEEENS3_ILi2EEENS2_IJS7_S7_EEEEEENS2_IJNS2_IJS5_NS3_ILi0EEEEEENS3_ILi4096EEENS2_IJiiEEEEEEEEC2ERKS9_RKSE_)
        /*7e80*/ 	.word	0x00000000


	//----- nvinfo : EIATTR_FRAME_SIZE
	.align		4
.L_5408:
        /*7e84*/ 	.byte	0x04, 0x11
        /*7e86*/ 	.short	(.L_5410 - .L_5409)
	.align		4
.L_5409:
        /*7e88*/ 	.word	index@($_ZN7cutlass13device_kernelIN5flash19enable_sm80_to_sm89INS1_16FlashAttnBwdSm80INS1_25CollectiveMainloopBwdSm80ILi2ELi2EN4cute5tupleIJNS5_1CILi128EEES8_NS7_ILi64EEEEEENS_10bfloat16_tEfNS_4arch4Sm80ELb1ELb0ELb1ELb0ELb1ELb0ELb0ELb0ELi2ELi4ELi4ELi4ELb0EEENS1_21CollectiveEpilogueBwdISA_SB_SD_Li256ELb0ELb0ELi2EEENS1_25SingleTileBwdLPTSchedulerILb0ELi128ELb1EEEEEEEEEvNT_6ParamsE$_ZN4cute3eso3ESOILb1ELb0EJNS_5tupleIJNS2_IJNS_1CILi8EEENS3_ILi1EEEEEENS3_ILi2EEEEEENS2_IJNS2_IJS5_NS3_ILi0EEEEEEiEEEEEC2ERKS8_RKSB_)
        /*7e8c*/ 	.word	0x00000000


	//----- nvinfo : EIATTR_FRAME_SIZE
	.align		4
.L_5410:
        /*7e90*/ 	.byte	0x04, 0x11
        /*7e92*/ 	.short	(.L_5412 - .L_5411)
	.align		4
.L_5411:
        /*7e94*/ 	.word	index@($_ZN7cutlass13device_kernelIN5flash19enable_sm80_to_sm89INS1_16FlashAttnBwdSm80INS1_25CollectiveMainloopBwdSm80ILi2ELi2EN4cute5tupleIJNS5_1CILi128EEES8_NS7_ILi64EEEEEENS_10bfloat16_tEfNS_4arch4Sm80ELb1ELb0ELb1ELb0ELb1ELb0ELb0ELb0ELi2ELi4ELi4ELi4ELb0EEENS1_21CollectiveEpilogueBwdISA_SB_SD_Li256ELb0ELb0ELi2EEENS1_25SingleTileBwdLPTSchedulerILb0ELi128ELb1EEEEEEEEEvNT_6ParamsE$_ZN4cute3eso3ESOILb1ELb0EJNS_5tupleIJNS2_IJNS_1CILi8EEENS3_ILi1EEEEEENS2_IJNS3_ILi2EEEEEEEEENS2_IJNS2_IJS5_NS3_ILi0EEEEEENS2_IJiEEEEEEEEC2ERKS9_RKSD_)
        /*7e98*/ 	.word	0x00000000


	//----- nvinfo : EIATTR_FRAME_SIZE
	.align		4
.L_5412:
        /*7e9c*/ 	.byte	0x04, 0x11
        /*7e9e*/ 	.short	(.L_5414 - .L_5413)
	.align		4
.L_5413:
        /*7ea0*/ 	.word	index@($_ZN7cutlass13device_kernelIN5flash19enable_sm80_to_sm89INS1_16FlashAttnBwdSm80INS1_25CollectiveMainloopBwdSm80ILi2ELi2EN4cute5tupleIJNS5_1CILi128EEES8_NS7_ILi64EEEEEENS_10bfloat16_tEfNS_4arch4Sm80ELb1ELb0ELb1ELb0ELb1ELb0ELb0ELb0ELi2ELi4ELi4ELi4ELb0EEENS1_21CollectiveEpilogueBwdISA_SB_SD_Li256ELb0ELb0ELi2EEENS1_25SingleTileBwdLPTSchedulerILb0ELi128ELb1EEEEEEEEEvNT_6ParamsE$_ZN4cute3eso3ESOILb1ELb0EJNS_5tupleIJNS2_IJNS_1CILi2EEES4_S4_EEES4_NS2_IJS4_S4_EEEEEENS2_IJNS2_IJNS3_ILi1EEENS3_ILi512EEEiEEENS3_ILi4096EEENS2_IJiiEEEEEEEEC2ERKS7_RKSD_)
        /*7ea4*/ 	.word	0x00000000


	//----- nvinfo : EIATTR_FRAME_SIZE
	.align		4
.L_5414:
        /*7ea8*/ 	.byte	0x04, 0x11
        /*7eaa*/ 	.short	(.L_5416 - .L_5415)
	.align		4
.L_5415:
        /*7eac*/ 	.word	index@($_ZN7cutlass13device_kernelIN5flash19enable_sm80_to_sm89INS1_16FlashAttnBwdSm80INS1_25CollectiveMainloopBwdSm80ILi2ELi2EN4cute5tupleIJNS5_1CILi128EEES8_NS7_ILi64EEEEEENS_10bfloat16_tEfNS_4arch4Sm80ELb1ELb0ELb1ELb0ELb1ELb0ELb0ELb0ELi2ELi4ELi4ELi4ELb0EEENS1_21CollectiveEpilogueBwdISA_SB_SD_Li256ELb0ELb0ELi2EEENS1_25SingleTileBwdLPTSchedulerILb0ELi128ELb1EEEEEEEEEvNT_6ParamsE$_ZN4cute3eso3ESOILb1ELb0EJNS_5tupleIJNS2_IJNS_1CILi2EEES4_S4_EEES4_NS2_IJNS2_IJS4_S4_EEES4_EEEEEENS2_IJNS2_IJNS3_ILi1EEENS3_ILi512EEEiEEENS3_ILi4096EEENS2_IJNS2_IJiiEEENS3_ILi8192EEEEEEEEEEEC2ERKS8_RKSG_)
        /*7eb0*/ 	.word	0x00000000


	//----- nvinfo : EIATTR_FRAME_SIZE
	.align		4
.L_5416:
        /*7eb4*/ 	.byte	0x04, 0x11
        /*7eb6*/ 	.short	(.L_5418 - .L_5417)
	.align		4
.L_5417:
        /*7eb8*/ 	.word	index@($_ZN7cutlass13device_kernelIN5flash19enable_sm80_to_sm89INS1_16FlashAttnBwdSm80INS1_25CollectiveMainloopBwdSm80ILi2ELi2EN4cute5tupleIJNS5_1CILi128EEES8_NS7_ILi64EEEEEENS_10bfloat16_tEfNS_4arch4Sm80ELb1ELb0ELb1ELb0ELb1ELb0ELb0ELb0ELi2ELi4ELi4ELi4ELb0EEENS1_21CollectiveEpilogueBwdISA_SB_SD_Li256ELb0ELb0ELi2EEENS1_25SingleTileBwdLPTSchedulerILb0ELi128ELb1EEEEEEEEEvNT_6ParamsE$_ZN4cute3eso3ESOILb1ELb0EJNS_5tupleIJNS2_IJNS_1CILi2EEES4_EEES5_NS3_ILi8EEEEEENS2_IJNS2_IJiNS3_ILi512EEEEEENS2_IJiiEEENS3_ILi1024EEEEEEEEC2ERKS7_RKSC_)
        /*7ebc*/ 	.word	0x00000000


	//----- nvinfo : EIATTR_FRAME_SIZE
	.align		4
.L_5418:
        /*7ec0*/ 	.byte	0x04, 0x11
        /*7ec2*/ 	.short	(.L_5420 - .L_5419)
	.align		4
.L_5419:
        /*7ec4*/ 	.word	index@($_ZN7cutlass13device_kernelIN5flash19enable_sm80_to_sm89INS1_16FlashAttnBwdSm80INS1_25CollectiveMainloopBwdSm80ILi2ELi2EN4cute5tupleIJNS5_1CILi128EEES8_NS7_ILi64EEEEEENS_10bfloat16_tEfNS_4arch4Sm80ELb1ELb0ELb1ELb0ELb1ELb0ELb0ELb0ELi2ELi4ELi4ELi4ELb0EEENS1_21CollectiveEpilogueBwdISA_SB_SD_Li256ELb0ELb0ELi2EEENS1_25SingleTileBwdLPTSchedulerILb0ELi128ELb1EEEEEEEEEvNT_6ParamsE$_ZN4cute3eso3ESOILb1ELb0EJNS_5tupleIJNS2_IJNS_1CILi2EEES4_EEES4_EEENS2_IJNS2_IJiiEEENS3_ILi8192EEEEEEEEC2ERKS6_RKS9_)
        /*7ec8*/ 	.word	0x00000000


	//----- nvinfo : EIATTR_FRAME_SIZE
	.align		4
.L_5420:
        /*7ecc*/ 	.byte	0x04, 0x11
        /*7ece*/ 	.short	(.L_5422 - .L_5421)
	.align		4
.L_5421:
        /*7ed0*/ 	.word	index@($_ZN7cutlass13device_kernelIN5flash19enable_sm80_to_sm89INS1_16FlashAttnBwdSm80INS1_25CollectiveMainloopBwdSm80ILi2ELi2EN4cute5tupleIJNS5_1CILi128EEES8_NS7_ILi64EEEEEENS_10bfloat16_tEfNS_4arch4Sm80ELb1ELb0ELb1ELb0ELb1ELb0ELb0ELb0ELi2ELi4ELi4ELi4ELb0EEENS1_21CollectiveEpilogueBwdISA_SB_SD_Li256ELb0ELb0ELi2EEENS1_25SingleTileBwdLPTSchedulerILb0ELi128ELb1EEEEEEEEEvNT_6ParamsE$_ZN4cute3eso3ESOILb1ELb0EJNS_5tupleIJNS2_IJNS_1CILi2EEES4_EEENS3_ILi8EEES5_EEENS2_IJNS2_IJNS3_ILi1EEEiEEENS3_ILi1024EEENS2_IJiiEEEEEEEEC2ERKS7_RKSC_)
        /*7ed4*/ 	.word	0x00000000


	//----- nvinfo : EIATTR_FRAME_SIZE
	.align		4
.L_5422:
        /*7ed8*/ 	.byte	0x04, 0x11
        /*7eda*/ 	.short	(.L_5424 - .L_5423)
	.align		4
.L_5423:
        /*7edc*/ 	.word	index@($_ZN7cutlass13device_kernelIN5flash19enable_sm80_to_sm89INS1_16FlashAttnBwdSm80INS1_25CollectiveMainloopBwdSm80ILi2ELi2EN4cute5tupleIJNS5_1CILi128EEES8_NS7_ILi64EEEEEENS_10bfloat16_tEfNS_4arch4Sm80ELb1ELb0ELb1ELb0ELb1ELb0ELb0ELb0ELi2ELi4ELi4ELi4ELb0EEENS1_21CollectiveEpilogueBwdISA_SB_SD_Li256ELb0ELb0ELi2EEENS1_25SingleTileBwdLPTSchedulerILb0ELi128ELb1EEEEEEEEEvNT_6ParamsE$_ZN4cute3eso3ESOILb1ELb0EJNS_5tupleIJNS2_IJNS_1CILi1EEENS3_ILi0EEEEEES5_EEENS2_IJNS2_IJS5_S5_EEEiEEEEEC2ERKS7_RKS9_)
        /*7ee0*/ 	.word	0x00000000


	//----- nvinfo : EIATTR_FRAME_SIZE
	.align		4
.L_5424:
        /*7ee4*/ 	.byte	0x04, 0x11
        /*7ee6*/ 	.short	(.L_5426 - .L_5425)
	.align		4
.L_5425:
        /*7ee8*/ 	.word	index@($_ZN7cutlass13device_kernelIN5flash19enable_sm80_to_sm89INS1_16FlashAttnBwdSm80INS1_25CollectiveMainloopBwdSm80ILi2ELi2EN4cute5tupleIJNS5_1CILi128EEES8_NS7_ILi64EEEEEENS_10bfloat16_tEfNS_4arch4Sm80ELb1ELb0ELb1ELb0ELb1ELb0ELb0ELb0ELi2ELi4ELi4ELi4ELb0EEENS1_21CollectiveEpilogueBwdISA_SB_SD_Li256ELb0ELb0ELi2EEENS1_25SingleTileBwdLPTSchedulerILb0ELi128ELb1EEEEEEEEEvNT_6ParamsE$_ZN4cute3eso3ESOILb1ELb0EJNS_5tupleIJNS2_IJNS_1CILi1EEENS3_ILi0EEEEEENS2_IJS5_S5_EEEEEENS2_IJS5_iEEEEEC2ERKS8_RKS9_)
        /*7eec*/ 	.word	0x00000000


	//----- nvinfo : EIATTR_FRAME_SIZE
	.align		4
.L_5426:
        /*7ef0*/ 	.byte	0x04, 0x11
        /*7ef2*/ 	.short	(.L_5428 - .L_5427)
	.align		4
.L_5427:
        /*7ef4*/ 	.word	index@($_ZN7cutlass13device_kernelIN5flash19enable_sm80_to_sm89INS1_16FlashAttnBwdSm80INS1_25CollectiveMainloopBwdSm80ILi2ELi2EN4cute5tupleIJNS5_1CILi128EEES8_NS7_ILi64EEEEEENS_10bfloat16_tEfNS_4arch4Sm80ELb1ELb0ELb1ELb0ELb1ELb0ELb0ELb0ELi2ELi4ELi4ELi4ELb0EEENS1_21CollectiveEpilogueBwdISA_SB_SD_Li256ELb0ELb0ELi2EEENS1_25SingleTileBwdLPTSchedulerILb0ELi128ELb1EEEEEEEEEvNT_6ParamsE$_ZN4cute3eso3ESOILb1ELb0EJNS_5tupleIJNS2_IJNS_1CILi1EEENS2_IJS4_NS3_ILi2EEES5_EEEEEES5_NS2_IJS5_S5_EEEEEENS2_IJNS2_IJNS3_ILi0EEENS2_IJS4_NS3_ILi256EEEiEEEEEENS3_ILi2048EEENS2_IJiNS3_ILi4096EEEEEEEEEEEC2ERKS9_RKSH_)
        /*7ef8*/ 	.word	0x00000000


	//----- nvinfo : EIATTR_FRAME_SIZE
	.align		4
.L_5428:
        /*7efc*/ 	.byte	0x04, 0x11
        /*7efe*/ 	.short	(.L_5430 - .L_5429)
	.align		4
.L_5429:
        /*7f00*/ 	.word	index@($_ZN7cutlass13device_kernelIN5flash19enable_sm80_to_sm89INS1_16FlashAttnBwdSm80INS1_25CollectiveMainloopBwdSm80ILi2ELi2EN4cute5tupleIJNS5_1CILi128EEES8_NS7_ILi64EEEEEENS_10bfloat16_tEfNS_4arch4Sm80ELb1ELb0ELb1ELb0ELb1ELb0ELb0ELb0ELi2ELi4ELi4ELi4ELb0EEENS1_21CollectiveEpilogueBwdISA_SB_SD_Li256ELb0ELb0ELi2EEENS1_25SingleTileBwdLPTSchedulerILb0ELi128ELb1EEEEEEEEEvNT_6ParamsE$_ZN4cute3eso3ESOILb1ELb0EJNS_5tupleIJNS2_IJNS2_IJNS_1CILi8EEENS3_ILi1EEEEEES5_EEENS2_IJNS2_IJS5_S5_EEENS3_ILi2EEEEEEEEENS2_IJNS2_IJNS2_IJS5_NS3_ILi0EEEEEESC_EEENS2_IJNS2_IJSC_SC_EEEiEEEEEEEEC2ERKSB_RKSH_)
        /*7f04*/ 	.word	0x00000000


	//----- nvinfo : EIATTR_FRAME_SIZE
	.align		4
.L_5430:
        /*7f08*/ 	.byte	0x04, 0x11
        /*7f0a*/ 	.short	(.L_5432 - .L_5431)
	.align		4
.L_5431:
        /*7f0c*/ 	.word	index@($_ZN7cutlass13device_kernelIN5flash19enable_sm80_to_sm89INS1_16FlashAttnBwdSm80INS1_25CollectiveMainloopBwdSm80ILi2ELi2EN4cute5tupleIJNS5_1CILi128EEES8_NS7_ILi64EEEEEENS_10bfloat16_tEfNS_4arch4Sm80ELb1ELb0ELb1ELb0ELb1ELb0ELb0ELb0ELi2ELi4ELi4ELi4ELb0EEENS1_21CollectiveEpilogueBwdISA_SB_SD_Li256ELb0ELb0ELi2EEENS1_25SingleTileBwdLPTSchedulerILb0ELi128ELb1EEEEEEEEEvNT_6ParamsE$_ZN4cute3eso3ESOILb1ELb0EJNS_5tupleIJNS2_IJNS2_IJNS_1CILi8EEENS3_ILi1EEEEEENS2_IJS5_S5_EEEEEENS2_IJS5_NS3_ILi2EEEEEEEEENS2_IJNS2_IJNS2_IJS5_NS3_ILi0EEEEEENS2_IJSC_SC_EEEEEENS2_IJSC_iEEEEEEEEC2ERKSB_RKSH_)
        /*7f10*/ 	.word	0x00000000


	//----- nvinfo : EIATTR_FRAME_SIZE
	.align		4
.L_5432:
        /*7f14*/ 	.byte	0x04, 0x11
        /*7f16*/ 	.short	(.L_5434 - .L_5433)
	.align		4
.L_5433:
        /*7f18*/ 	.word	index@($_ZN7cutlass13device_kernelIN5flash19enable_sm80_to_sm89INS1_16FlashAttnBwdSm80INS1_25CollectiveMainloopBwdSm80ILi2ELi2EN4cute5tupleIJNS5_1CILi128EEES8_NS7_ILi64EEEEEENS_10bfloat16_tEfNS_4arch4Sm80ELb1ELb0ELb1ELb0ELb1ELb0ELb0ELb0ELi2ELi4ELi4ELi4ELb0EEENS1_21CollectiveEpilogueBwdISA_SB_SD_Li256ELb0ELb0ELi2EEENS1_25SingleTileBwdLPTSchedulerILb0ELi128ELb1EEEEEEEEEvNT_6ParamsE$_ZN4cute3eso3ESOILb1ELb0EJNS_1CILi8EEEiiiNS2_ILi144EEENS2_ILi512EEEEEC2ERKS3_RKiSA_SA_RKS4_RKS5_)
        /*7f1c*/ 	.word	0x00000000


	//----- nvinfo : EIATTR_FRAME_SIZE
	.align		4
.L_5434:
        /*7f20*/ 	.byte	0x04, 0x11
        /*7f22*/ 	.short	(.L_5436 - .L_5435)
	.align		4
.L_5435:
        /*7f24*/ 	.word	index@($_ZN7cutlass13device_kernelIN5flash19enable_sm80_to_sm89INS1_16FlashAttnBwdSm80INS1_25CollectiveMainloopBwdSm80ILi2ELi2EN4cute5tupleIJNS5_1CILi128EEES8_NS7_ILi64EEEEEENS_10bfloat16_tEfNS_4arch4Sm80ELb1ELb0ELb1ELb0ELb1ELb0ELb0ELb0ELi2ELi4ELi4ELi4ELb0EEENS1_21CollectiveEpilogueBwdISA_SB_SD_Li256ELb0ELb0ELi2EEENS1_25SingleTileBwdLPTSchedulerILb0ELi128ELb1EEEEEEEEEvNT_6ParamsE$_ZN4cute3eso3ESOILb1ELb0EJNS_1CILi8EEEiiEEC2ERKS3_RKiS8_)
        /*7f28*/ 	.word	0x00000000


	//----- nvinfo : EIATTR_FRAME_SIZE
	.align		4
.L_5436:
        /*7f2c*/ 	.byte	0x04, 0x11
        /*7f2e*/ 	.short	(.L_5438 - .L_5437)
	.align		4
.L_5437:
        /*7f30*/ 	.word	index@($_ZN7cutlass13device_kernelIN5flash19enable_sm80_to_sm89INS1_16FlashAttnBwdSm80INS1_25CollectiveMainloopBwdSm80ILi2ELi2EN4cute5tupleIJNS5_1CILi128EEES8_NS7_ILi64EEEEEENS_10bfloat16_tEfNS_4arch4Sm80ELb1ELb0ELb1ELb0ELb1ELb0ELb0ELb0ELi2ELi4ELi4ELi4ELb0EEENS1_21CollectiveEpilogueBwdISA_SB_SD_Li256ELb0ELb0ELi2EEENS1_25SingleTileBwdLPTSchedulerILb0ELi128ELb1EEEEEEEEEvNT_6ParamsE$_ZN4cute3eso3ESOILb1ELb0EJNS_1CILi4096EEEiiNS2_ILi8192EEEEEC2ERKS3_RKiS9_RKS4_)
        /*7f34*/ 	.word	0x00000000


	//----- nvinfo : EIATTR_FRAME_SIZE
	.align		4
.L_5438:
        /*7f38*/ 	.byte	0x04, 0x11
        /*7f3a*/ 	.short	(.L_5440 - .L_5439)
	.align		4
.L_5439:
        /*7f3c*/ 	.word	index@($_ZN7cutlass13device_kernelIN5flash19enable_sm80_to_sm89INS1_16FlashAttnBwdSm80INS1_25CollectiveMainloopBwdSm80ILi2ELi2EN4cute5tupleIJNS5_1CILi128EEES8_NS7_ILi64EEEEEENS_10bfloat16_tEfNS_4arch4Sm80ELb1ELb0ELb1ELb0ELb1ELb0ELb0ELb0ELi2ELi4ELi4ELi4ELb0EEENS1_21CollectiveEpilogueBwdISA_SB_SD_Li256ELb0ELb0ELi2EEENS1_25SingleTileBwdLPTSchedulerILb0ELi128ELb1EEEEEEEEEvNT_6ParamsE$_ZN4cute3eso3ESOILb1ELb0EJNS_1CILi4096EEEiiEEC2ERKS3_RKiS8_)
        /*7f40*/ 	.word	0x00000000


	//----- nvinfo : EIATTR_FRAME_SIZE
	.align		4
.L_5440:
        /*7f44*/ 	.byte	0x04, 0x11
        /*7f46*/ 	.short	(.L_5442 - .L_5441)
	.align		4
.L_5441:
        /*7f48*/ 	.word	index@($_ZN7cutlass13device_kernelIN5flash19enable_sm80_to_sm89INS1_16FlashAttnBwdSm80INS1_25CollectiveMainloopBwdSm80ILi2ELi2EN4cute5tupleIJNS5_1CILi128EEES8_NS7_ILi64EEEEEENS_10bfloat16_tEfNS_4arch4Sm80ELb1ELb0ELb1ELb0ELb1ELb0ELb0ELb0ELi2ELi4ELi4ELi4ELb0EEENS1_21CollectiveEpilogueBwdISA_SB_SD_Li256ELb0ELb0ELi2EEENS1_25SingleTileBwdLPTSchedulerILb0ELi128ELb1EEEEEEEEEvNT_6ParamsE$_ZN4cute3eso3ESOILb1ELb0EJNS_1CILi4096EEENS_5tupleIJiiEEEEEC2ERKS3_RKS5_)
        /*7f4c*/ 	.word	0x00000000


	//----- nvinfo : EIATTR_FRAME_SIZE
	.align		4
.L_5442:
        /*7f50*/ 	.byte	0x04, 0x11
        /*7f52*/ 	.short	(.L_5444 - .L_5443)
	.align		4
.L_5443:
        /*7f54*/ 	.word	index@($_ZN7cutlass13device_kernelIN5flash19enable_sm80_to_sm89INS1_16FlashAttnBwdSm80INS1_25CollectiveMainloopBwdSm80ILi2ELi2EN4cute5tupleIJNS5_1CILi128EEES8_NS7_ILi64EEEEEENS_10bfloat16_tEfNS_4arch4Sm80ELb1ELb0ELb1ELb0ELb1ELb0ELb0ELb0ELi2ELi4ELi4ELi4ELb0EEENS1_21CollectiveEpilogueBwdISA_SB_SD_Li256ELb0ELb0ELi2EEENS1_25SingleTileBwdLPTSchedulerILb0ELi128ELb1EEEEEEEEEvNT_6ParamsE$_ZN4cute3eso3ESOILb1ELb0EJNS_1CILi4096EEENS_5tupleIJNS4_IJiiEEENS2_ILi8192EEEEEEEEC2ERKS3_RKS7_)
        /*7f58*/ 	.word	0x00000000


	//----- nvinfo : EIATTR_FRAME_SIZE
	.align		4
.L_5444:
        /*7f5c*/ 	.byte	0x04, 0x11
        /*7f5e*/ 	.short	(.L_5446 - .L_5445)
	.align		4
.L_5445:
        /*7f60*/ 	.word	index@($_ZN7cutlass13device_kernelIN5flash19enable_sm80_to_sm89INS1_16FlashAttnBwdSm80INS1_25CollectiveMainloopBwdSm80ILi2ELi2EN4cute5tupleIJNS5_1CILi128EEES8_NS7_ILi64EEEEEENS_10bfloat16_tEfNS_4arch4Sm80ELb1ELb0ELb1ELb0ELb1ELb0ELb0ELb0ELi2ELi4ELi4ELi4ELb0EEENS1_21CollectiveEpilogueBwdISA_SB_SD_Li256ELb0ELb0ELi2EEENS1_25SingleTileBwdLPTSchedulerILb0ELi128ELb1EEEEEEEEEvNT_6ParamsE$_ZN4cute3eso3ESOILb1ELb0EJNS_1CILi2EEEiEEC2ERKS3_RKi)
        /*7f64*/ 	.word	0x00000000


	//----- nvinfo : EIATTR_FRAME_SIZE
	.align		4
.L_5446:
        /*7f68*/ 	.byte	0x04, 0x11
        /*7f6a*/ 	.short	(.L_5448 - .L_5447)
	.align		4
.L_5447:
        /*7f6c*/ 	.word	index@($_ZN7cutlass13device_kernelIN5flash19enable_sm80_to_sm89INS1_16FlashAttnBwdSm80INS1_25CollectiveMainloopBwdSm80ILi2ELi2EN4cute5tupleIJNS5_1CILi128EEES8_NS7_ILi64EEEEEENS_10bfloat16_tEfNS_4arch4Sm80ELb1ELb0ELb1ELb0ELb1ELb0ELb0ELb0ELi2ELi4ELi4ELi4ELb0EEENS1_21CollectiveEpilogueBwdISA_SB_SD_Li256ELb0ELb0ELi2EEENS1_25SingleTileBwdLPTSchedulerILb0ELi128ELb1EEEEEEEEEvNT_6ParamsE$_ZN4cute3eso3ESOILb1ELb0EJNS_1CILi1EEEiiiNS2_ILi72EEENS2_ILi512EEEEEC2ERKS3_RKiSA_SA_RKS4_RKS5_)
        /*7f70*/ 	.word	0x00000000


	//----- nvinfo : EIATTR_FRAME_SIZE
	.align		4
.L_5448:
        /*7f74*/ 	.byte	0x04, 0x11
        /*7f76*/ 	.short	(.L_5450 - .L_5449)
	.align		4
.L_5449:
        /*7f78*/ 	.word	index@($_ZN7cutlass13device_kernelIN5flash19enable_sm80_to_sm89INS1_16FlashAttnBwdSm80INS1_25CollectiveMainloopBwdSm80ILi2ELi2EN4cute5tupleIJNS5_1CILi128EEES8_NS7_ILi64EEEEEENS_10bfloat16_tEfNS_4arch4Sm80ELb1ELb0ELb1ELb0ELb1ELb0ELb0ELb0ELi2ELi4ELi4ELi4ELb0EEENS1_21CollectiveEpilogueBwdISA_SB_SD_Li256ELb0ELb0ELi2EEENS1_25SingleTileBwdLPTSchedulerILb0ELi128ELb1EEEEEEEEEvNT_6ParamsE$_ZN4cute3eso3ESOILb1ELb0EJNS_1CILi1EEEiiiNS2_ILi64EEENS2_ILi72EEENS2_ILi144EEENS2_ILi288EEENS2_ILi512EEEEEC2ERKS3_RKiSD_SD_RKS4_RKS5_RKS6_RKS7_RKS8_)
        /*7f7c*/ 	.word	0x00000000


	//----- nvinfo : EIATTR_FRAME_SIZE
	.align		4
.L_5450:
        /*7f80*/ 	.byte	0x04, 0x11
        /*7f82*/ 	.short	(.L_5452 - .L_5451)
	.align		4
.L_5451:
        /*7f84*/ 	.word	index@($_ZN7cutlass13device_kernelIN5flash19enable_sm80_to_sm89INS1_16FlashAttnBwdSm80INS1_25CollectiveMainloopBwdSm80ILi2ELi2EN4cute5tupleIJNS5_1CILi128EEES8_NS7_ILi64EEEEEENS_10bfloat16_tEfNS_4arch4Sm80ELb1ELb0ELb1ELb0ELb1ELb0ELb0ELb0ELi2ELi4ELi4ELi4ELb0EEENS1_21CollectiveEpilogueBwdISA_SB_SD_Li256ELb0ELb0ELi2EEENS1_25SingleTileBwdLPTSchedulerILb0ELi128ELb1EEEEEEEEEvNT_6ParamsE$_ZN4cute3eso3ESOILb1ELb0EJNS_1CILi1EEEiiiNS2_ILi144EEENS2_ILi512EEEEEC2ERKS3_RKiSA_SA_RKS4_RKS5_)
        /*7f88*/ 	.word	0x00000000


	//----- nvinfo : EIATTR_FRAME_SIZE
	.align		4
.L_5452:
        /*7f8c*/ 	.byte	0x04, 0x11
        /*7f8e*/ 	.short	(.L_5454 - .L_5453)
	.align		4
.L_5453:
        /*7f90*/ 	.word	index@($_ZN7cutlass13device_kernelIN5flash19enable_sm80_to_sm89INS1_16FlashAttnBwdSm80INS1_25CollectiveMainloopBwdSm80ILi2ELi2EN4cute5tupleIJNS5_1CILi128EEES8_NS7_ILi64EEEEEENS_10bfloat16_tEfNS_4arch4Sm80ELb1ELb0ELb1ELb0ELb1ELb0ELb0ELb0ELi2ELi4ELi4ELi4ELb0EEENS1_21CollectiveEpilogueBwdISA_SB_SD_Li256ELb0ELb0ELi2EEENS1_25SingleTileBwdLPTSchedulerILb0ELi128ELb1EEEEEEEEEvNT_6ParamsE$_ZN4cute3eso3ESOILb1ELb0EJNS_1CILi1EEEiEEC2ERKS3_RKi)
        /*7f94*/ 	.word	0x00000000


	//----- nvinfo : EIATTR_FRAME_SIZE
	.align		4
.L_5454:
        /*7f98*/ 	.byte	0x04, 0x11
        /*7f9a*/ 	.short	(.L_5456 - .L_5455)
	.align		4
.L_5455:
        /*7f9c*/ 	.word	index@($_ZN7cutlass13device_kernelIN5flash19enable_sm80_to_sm89INS1_16FlashAttnBwdSm80INS1_25CollectiveMainloopBwdSm80ILi2ELi2EN4cute5tupleIJNS5_1CILi128EEES8_NS7_ILi64EEEEEENS_10bfloat16_tEfNS_4arch4Sm80ELb1ELb0ELb1ELb0ELb1ELb0ELb0ELb0ELi2ELi4ELi4ELi4ELb0EEENS1_21CollectiveEpilogueBwdISA_SB_SD_Li256ELb0ELb0ELi2EEENS1_25SingleTileBwdLPTSchedulerILb0ELi128ELb1EEEEEEEEEvNT_6ParamsE$_ZN4cute3eso3ESOILb1ELb0EJNS_1CILi1EEENS_5tupleIJiiiEEENS2_ILi64EEENS4_IJNS2_ILi72EEENS2_ILi144EEENS2_ILi288EEEEEENS2_ILi512EEEEEC2ERKS3_RKS5_RKS6_RKSA_RKSB_)
        /*7fa0*/ 	.word	0x00000000


	//----- nvinfo : EIATTR_FRAME_SIZE
	.align		4
.L_5456:
        /*7fa4*/ 	.byte	0x04, 0x11
        /*7fa6*/ 	.short	(.L_5458 - .L_5457)
	.align		4
.L_5457:
        /*7fa8*/ 	.word	index@($_ZN7cutlass13device_kernelIN5flash19enable_sm80_to_sm89INS1_16FlashAttnBwdSm80INS1_25CollectiveMainloopBwdSm80ILi2ELi2EN4cute5tupleIJNS5_1CILi128EEES8_NS7_ILi64EEEEEENS_10bfloat16_tEfNS_4arch4Sm80ELb1ELb0ELb1ELb0ELb1ELb0ELb0ELb0ELi2ELi4ELi4ELi4ELb0EEENS1_21CollectiveEpilogueBwdISA_SB_SD_Li256ELb0ELb0ELi2EEENS1_25SingleTileBwdLPTSchedulerILb0ELi128ELb1EEEEEEEEEvNT_6ParamsE$_ZN4cute3eso3ESOILb1ELb0EJNS_1CILi1EEENS_5tupleIJNS2_ILi8EEEiiEEENS2_ILi64EEENS4_IJiNS2_ILi144EEENS2_ILi288EEEEEENS2_ILi512EEEEEC2ERKS3_RKS6_RKS7_RKSA_RKSB_)
        /*7fac*/ 	.word	0x00000000


	//----- nvinfo : EIATTR_FRAME_SIZE
	.align		4
.L_5458:
        /*7fb0*/ 	.byte	0x04, 0x11
        /*7fb2*/ 	.short	(.L_5460 - .L_5459)
	.align		4
.L_5459:
        /*7fb4*/ 	.word	index@($_ZN7cutlass13device_kernelIN5flash19enable_sm80_to_sm89INS1_16FlashAttnBwdSm80INS1_25CollectiveMainloopBwdSm80ILi2ELi2EN4cute5tupleIJNS5_1CILi128EEES8_NS7_ILi64EEEEEENS_10bfloat16_tEfNS_4arch4Sm80ELb1ELb0ELb1ELb0ELb1ELb0ELb0ELb0ELi2ELi4ELi4ELi4ELb0EEENS1_21CollectiveEpilogueBwdISA_SB_SD_Li256ELb0ELb0ELi2EEENS1_25SingleTileBwdLPTSchedulerILb0ELi128ELb1EEEEEEEEEvNT_6ParamsE$_ZN4cute3eso3ESOILb1ELb0EJNS_1CILi1EEENS2_ILi8EEEiiNS2_ILi64EEEiNS2_ILi144EEENS2_ILi288EEENS2_ILi512EEEEEC2ERKS3_RKS4_RKiSF_RKS5_SF_RKS6_RKS7_RKS8_)
        /*7fb8*/ 	.word	0x00000000


	//----- nvinfo : EIATTR_FRAME_SIZE
	.align		4
.L_5460:
        /*7fbc*/ 	.byte	0x04, 0x11
        /*7fbe*/ 	.short	(.L_5462 - .L_5461)
	.align		4
.L_5461:
        /*7fc0*/ 	.word	index@($_ZN7cutlass13device_kernelIN5flash19enable_sm80_to_sm89INS1_16FlashAttnBwdSm80INS1_25CollectiveMainloopBwdSm80ILi2ELi2EN4cute5tupleIJNS5_1CILi128EEES8_NS7_ILi64EEEEEENS_10bfloat16_tEfNS_4arch4Sm80ELb1ELb0ELb1ELb0ELb1ELb0ELb0ELb0ELi2ELi4ELi4ELi4ELb0EEENS1_21CollectiveEpilogueBwdISA_SB_SD_Li256ELb0ELb0ELi2EEENS1_25SingleTileBwdLPTSchedulerILb0ELi128ELb1EEEEEEEEEvNT_6ParamsE$_ZN4cute3eso3ESOILb1ELb0EJNS_1CILi1EEENS2_ILi512EEEiEEC2ERKS3_RKS4_RKi)
        /*7fc4*/ 	.word	0x00000000


	//----- nvinfo : EIATTR_FRAME_SIZE
	.align		4
.L_5462:
        /*7fc8*/ 	.byte	0x04, 0x11
        /*7fca*/ 	.short	(.L_5464 - .L_5463)
	.align		4
.L_5463:
        /*7fcc*/ 	.word	index@($_ZN7cutlass13device_kernelIN5flash19enable_sm80_to_sm89INS1_16FlashAttnBwdSm80INS1_25CollectiveMainloopBwdSm80ILi2ELi2EN4cute5tupleIJNS5_1CILi128EEES8_NS7_ILi64EEEEEENS_10bfloat16_tEfNS_4arch4Sm80ELb1ELb0ELb1ELb0ELb1ELb0ELb0ELb0ELi2ELi4ELi4ELi4ELb0EEENS1_21CollectiveEpilogueBwdISA_SB_SD_Li256ELb0ELb0ELi2EEENS1_25SingleTileBwdLPTSchedulerILb0ELi128ELb1EEEEEEEEEvNT_6ParamsE$_ZN4cute3eso3ESOILb1ELb0EJNS_1CILi1EEENS2_ILi256EEEiEEC2ERKS3_RKS4_RKi)
        /*7fd0*/ 	.word	0x00000000


	//----- nvinfo : EIATTR_FRAME_SIZE
	.align		4
.L_5464:
        /*7fd4*/ 	.byte	0x04, 0x11
        /*7fd6*/ 	.short	(.L_5466 - .L_5465)
	.align		4
.L_5465:
        /*7fd8*/ 	.word	index@($_ZN7cutlass13device_kernelIN5flash19enable_sm80_to_sm89INS1_16FlashAttnBwdSm80INS1_25CollectiveMainloopBwdSm80ILi2ELi2EN4cute5tupleIJNS5_1CILi128EEES8_NS7_ILi64EEEEEENS_10bfloat16_tEfNS_4arch4Sm80ELb1ELb0ELb1ELb0ELb1ELb0ELb0ELb0ELi2ELi4ELi4ELi4ELb0EEENS1_21CollectiveEpilogueBwdISA_SB_SD_Li256ELb0ELb0ELi2EEENS1_25SingleTileBwdLPTSchedulerILb0ELi128ELb1EEEEEEEEEvNT_6ParamsE$_ZN4cute3eso3ESOILb1ELb0EJNS_1CILi1024EEEiiEEC2ERKS3_RKiS8_)
        /*7fdc*/ 	.word	0x00000000


	//----- nvinfo : EIATTR_FRAME_SIZE
	.align		4
.L_5466:
        /*7fe0*/ 	.byte	0x04, 0x11
        /*7fe2*/ 	.short	(.L_5468 - .L_5467)
	.align		4
.L_5467:
        /*7fe4*/ 	.word	index@($_ZN7cutlass13device_kernelIN5flash19enable_sm80_to_sm89INS1_16FlashAttnBwdSm80INS1_25CollectiveMainloopBwdSm80ILi2ELi2EN4cute5tupleIJNS5_1CILi128EEES8_NS7_ILi64EEEEEENS_10bfloat16_tEfNS_4arch4Sm80ELb1ELb0ELb1ELb0ELb1ELb0ELb0ELb0ELi2ELi4ELi4ELi4ELb0EEENS1_21CollectiveEpilogueBwdISA_SB_SD_Li256ELb0ELb0ELi2EEENS1_25SingleTileBwdLPTSchedulerILb0ELi128ELb1EEEEEEEEEvNT_6ParamsE$_ZN4cute3eso3ESOILb1ELb0EJNS_1CILi1024EEENS_5tupleIJiiEEEEEC2ERKS3_RKS5_)
        /*7fe8*/ 	.word	0x00000000


	//----- nvinfo : EIATTR_FRAME_SIZE
	.align		4
.L_5468:
        /*7fec*/ 	.byte	0x04, 0x11
        /*7fee*/ 	.short	(.L_5470 - .L_5469)
	.align		4
.L_5469:
        /*7ff0*/ 	.word	index@($_ZN7cutlass13device_kernelIN5flash19enable_sm80_to_sm89INS1_16FlashAttnBwdSm80INS1_25CollectiveMainloopBwdSm80ILi2ELi2EN4cute5tupleIJNS5_1CILi128EEES8_NS7_ILi64EEEEEENS_10bfloat16_tEfNS_4arch4Sm80ELb1ELb0ELb1ELb0ELb1ELb0ELb0ELb0ELi2ELi4ELi4ELi4ELb0EEENS1_21CollectiveEpilogueBwdISA_SB_SD_Li256ELb0ELb0ELi2EEENS1_25SingleTileBwdLPTSchedulerILb0ELi128ELb1EEEEEEEEEvNT_6ParamsE$_ZN4cute3eso3ESOILb1ELb0EJNS_1CILi0EEEiS3_EEC2ERKS3_RKiS6_)
        /*7ff4*/ 	.word	0x00000000


	//----- nvinfo : EIATTR_FRAME_SIZE
	.align		4
.L_5470:
        /*7ff8*/ 	.byte	0x04, 0x11
        /*7ffa*/ 	.short	(.L_5472 - .L_5471)
	.align		4
.L_5471:
        /*7ffc*/ 	.word	index@($_ZN7cutlass13device_kernelIN5flash19enable_sm80_to_sm89INS1_16FlashAttnBwdSm80INS1_25CollectiveMainloopBwdSm80ILi2ELi2EN4cute5tupleIJNS5_1CILi128EEES8_NS7_ILi64EEEEEENS_10bfloat16_tEfNS_4arch4Sm80ELb1ELb0ELb1ELb0ELb1ELb0ELb0ELb0ELi2ELi4ELi4ELi4ELb0EEENS1_21CollectiveEpilogueBwdISA_SB_SD_Li256ELb0ELb0ELi2EEENS1_25SingleTileBwdLPTSchedulerILb0ELi128ELb1EEEEEEEEEvNT_6ParamsE$_ZN4cute3eso3ESOILb1ELb0EJNS_1CILi0EEEiEEC2ERKS3_RKi)
        /*8000*/ 	.word	0x00000000


	//----- nvinfo : EIATTR_FRAME_SIZE
	.align		4
.L_5472:
        /*8004*/ 	.byte	0x04, 0x11
        /*8006*/ 	.short	(.L_5474 - .L_5473)
	.align		4
.L_5473:
        /*8008*/ 	.word	index@($_ZN7cutlass13device_kernelIN5flash19enable_sm80_to_sm89INS1_16FlashAttnBwdSm80INS1_25CollectiveMainloopBwdSm80ILi2ELi2EN4cute5tupleIJNS5_1CILi128EEES8_NS7_ILi64EEEEEENS_10bfloat16_tEfNS_4arch4Sm80ELb1ELb0ELb1ELb0ELb1ELb0ELb0ELb0ELi2ELi4ELi4ELi4ELb0EEENS1_21CollectiveEpilogueBwdISA_SB_SD_Li256ELb0ELb0ELi2EEENS1_25SingleTileBwdLPTSchedulerILb0ELi128ELb1EEEEEEEEEvNT_6ParamsE$_ZN4cute3eso3ESOILb1ELb0EJNS_1CILi0EEENS_5tupleIJNS2_ILi1EEENS2_ILi256EEEiEEEEEC2ERKS3_RKS7_)
        /*800c*/ 	.word	0x00000000


	//----- nvinfo : EIATTR_FRAME_SIZE
	.align		4
.L_5474:
        /*8010*/ 	.byte	0x04, 0x11
        /*8012*/ 	.short	(.L_5476 - .L_5475)
	.align		4
.L_5475:
        /*8014*/ 	.word	index@($_ZN7cutlass13device_kernelIN5flash19enable_sm80_to_sm89INS1_16FlashAttnBwdSm80INS1_25CollectiveMainloopBwdSm80ILi2ELi2EN4cute5tupleIJNS5_1CILi128EEES8_NS7_ILi64EEEEEENS_10bfloat16_tEfNS_4arch4Sm80ELb1ELb0ELb1ELb0ELb1ELb0ELb0ELb0ELi2ELi4ELi4ELi4ELb0EEENS1_21CollectiveEpilogueBwdISA_SB_SD_Li256ELb0ELb0ELi2EEENS1_25SingleTileBwdLPTSchedulerILb0ELi128ELb1EEEEEEEEEvNT_6ParamsE$_ZN4cute3eso3ESOILb1ELb0EJNS_1CILi0EEENS2_ILi1EEENS2_ILi512EEEiNS2_ILi4096EEEiNS2_ILi8192EEEEEC2ERKS3_RKS4_RKS5_RKiRKS6_SG_RKS7_)
        /*8018*/ 	.word	0x00000000


	//----- nvinfo : EIATTR_FRAME_SIZE
	.align		4
.L_5476:
        /*801c*/ 	.byte	0x04, 0x11
        /*801e*/ 	.short	(.L_5478 - .L_5477)
	.align		4
.L_5477:
        /*8020*/ 	.word	index@($_ZN7cutlass13device_kernelIN5flash19enable_sm80_to_sm89INS1_16FlashAttnBwdSm80INS1_25CollectiveMainloopBwdSm80ILi2ELi2EN4cute5tupleIJNS5_1CILi128EEES8_NS7_ILi64EEEEEENS_10bfloat16_tEfNS_4arch4Sm80ELb1ELb0ELb1ELb0ELb1ELb0ELb0ELb0ELi2ELi4ELi4ELi4ELb0EEENS1_21CollectiveEpilogueBwdISA_SB_SD_Li256ELb0ELb0ELi2EEENS1_25SingleTileBwdLPTSchedulerILb0ELi128ELb1EEEEEEEEEvNT_6ParamsE$_ZN4cute3eso3ESOILb1ELb0EJNS_1CILi0EEENS2_ILi1EEENS2_ILi512EEEiEEC2ERKS3_RKS4_RKS5_RKi)
        /*8024*/ 	.word	0x00000000


	//----- nvinfo : EIATTR_FRAME_SIZE
	.align		4
.L_5478:
        /*8028*/ 	.byte	0x04, 0x11
        /*802a*/ 	.short	(.L_5480 - .L_5479)
	.align		4
.L_5479:
        /*802c*/ 	.word	index@($_ZN7cutlass13device_kernelIN5flash19enable_sm80_to_sm89INS1_16FlashAttnBwdSm80INS1_25CollectiveMainloopBwdSm80ILi2ELi2EN4cute5tupleIJNS5_1CILi128EEES8_NS7_ILi64EEEEEENS_10bfloat16_tEfNS_4arch4Sm80ELb1ELb0ELb1ELb0ELb1ELb0ELb0ELb0ELi2ELi4ELi4ELi4ELb0EEENS1_21CollectiveEpilogueBwdISA_SB_SD_Li256ELb0ELb0ELi2EEENS1_25SingleTileBwdLPTSchedulerILb0ELi128ELb1EEEEEEEEEvNT_6ParamsE$_ZN4cute3eso3ESOILb1ELb0EJNS_14ComposedLayoutINS_7SwizzleILi3ELi3ELi3EEENS_1CILj0EEENS_6LayoutINS_5tupleIJNS8_IJNS8_IJNS5_ILi4EEENS5_ILi8EEEEEENS8_IJS9_NS5_ILi1EEEEEEEEENS8_IJNS8_IJNS5_ILi2EEESF_SF_EEENS8_IJSF_S9_EEEEEEEEENS8_IJNS8_IJNS8_IJSF_NS5_ILi64EEEEEENS8_IJNS5_ILi1024EEENS5_ILi0EEEEEEEEENS8_IJNS8_IJSC_NS5_ILi512EEESA_EEENS8_IJNS5_ILi4096EEENS5_ILi16EEEEEEEEEEEEEEEENS_10ViewEngineINS_8smem_ptrIPN7cutlass10bfloat16_tEEEEEEEC2ERKSY_RKS15_)
        /*8030*/ 	.word	0x00000000


	//----- nvinfo : EIATTR_FRAME_SIZE
	.align		4
.L_5480:
        /*8034*/ 	.byte	0x04, 0x11
        /*8036*/ 	.short	(.L_5482 - .L_5481)
	.align		4
.L_5481:
        /*8038*/ 	.word	index@($_ZN7cutlass13device_kernelIN5flash19enable_sm80_to_sm89INS1_16FlashAttnBwdSm80INS1_25CollectiveMainloopBwdSm80ILi2ELi2EN4cute5tupleIJNS5_1CILi128EEES8_NS7_ILi64EEEEEENS_10bfloat16_tEfNS_4arch4Sm80ELb1ELb0ELb1ELb0ELb1ELb0ELb0ELb0ELi2ELi4ELi4ELi4ELb0EEENS1_21CollectiveEpilogueBwdISA_SB_SD_Li256ELb0ELb0ELi2EEENS1_25SingleTileBwdLPTSchedulerILb0ELi128ELb1EEEEEEEEEvNT_6ParamsE$_ZN4cute3eso3ESOILb1ELb0EJNS_14ComposedLayoutINS_7SwizzleILi3ELi3ELi3EEENS_1CILj0EEENS_6LayoutINS_5tupleIJNS8_IJNS8_IJNS5_ILi4EEENS5_ILi8EEEEEENS8_IJNS5_ILi2EEENS5_ILi1EEEEEEEEENS8_IJNS8_IJSC_SC_EEESB_EEEEEENS8_IJNS8_IJNS8_IJNS5_ILi128EEESD_EEENS8_IJSA_NS5_ILi0EEEEEEEEENS8_IJNS8_IJNS5_ILi64EEENS5_ILi512EEEEEENS8_IJNS5_ILi16EEENS5_ILi1024EEEEEEEEEEEEEEEENS_10ViewEngineINS_8smem_ptrIPN7cutlass10bfloat16_tEEEEEEEC2ERKSX_RKS14_)
        /*803c*/ 	.word	0x00000000


	//----- nvinfo : EIATTR_FRAME_SIZE
	.align		4
.L_5482:
        /*8040*/ 	.byte	0x04, 0x11
        /*8042*/ 	.short	(.L_5484 - .L_5483)
	.align		4
.L_5483:
        /*8044*/ 	.word	index@($_ZN7cutlass13device_kernelIN5flash19enable_sm80_to_sm89INS1_16FlashAttnBwdSm80INS1_25CollectiveMainloopBwdSm80ILi2ELi2EN4cute5tupleIJNS5_1CILi128EEES8_NS7_ILi64EEEEEENS_10bfloat16_tEfNS_4arch4Sm80ELb1ELb0ELb1ELb0ELb1ELb0ELb0ELb0ELi2ELi4ELi4ELi4ELb0EEENS1_21CollectiveEpilogueBwdISA_SB_SD_Li256ELb0ELb0ELi2EEENS1_25SingleTileBwdLPTSchedulerILb0ELi128ELb1EEEEEEEEEvNT_6ParamsE$_ZN4cute3eso3ESOILb1ELb0EJNS_14ComposedLayoutINS_7SwizzleILi3ELi3ELi3EEENS_1CILj0EEENS_6LayoutINS_5tupleIJNS8_IJNS5_ILi8EEENS5_ILi16EEEEEENS8_IJNS5_ILi64EEENS5_ILi1EEEEEEEEENS8_IJNS8_IJSC_NS5_ILi512EEEEEENS8_IJSD_NS5_ILi0EEEEEEEEEEEEENS_10ViewEngineINS_8smem_ptrIPN7cutlass10bfloat16_tEEEEEEEC2ERKSM_RKST_)
        /*8048*/ 	.word	0x00000000


	//----- nvinfo : EIATTR_FRAME_SIZE
	.align		4
.L_5484:
        /*804c*/ 	.byte	0x04, 0x11
        /*804e*/ 	.short	(.L_5486 - .L_5485)
	.align		4
.L_5485:
        /*8050*/ 	.word	index@($_ZN7cutlass13device_kernelIN5flash19enable_sm80_to_sm89INS1_16FlashAttnBwdSm80INS1_25CollectiveMainloopBwdSm80ILi2ELi2EN4cute5tupleIJNS5_1CILi128EEES8_NS7_ILi64EEEEEENS_10bfloat16_tEfNS_4arch4Sm80ELb1ELb0ELb1ELb0ELb1ELb0ELb0ELb0ELi2ELi4ELi4ELi4ELb0EEENS1_21CollectiveEpilogueBwdISA_SB_SD_Li256ELb0ELb0ELi2EEENS1_25SingleTileBwdLPTSchedulerILb0ELi128ELb1EEEEEEEEEvNT_6ParamsE$_ZN4cute3eso3ESOILb1ELb0EJNS_14ComposedLayoutINS_7SwizzleILi3ELi3ELi3EEENS_1CILj0EEENS_6LayoutINS_5tupleIJNS5_ILi64EEENS5_ILi128EEEEEENS8_IJNS5_ILi1EEES9_EEEEEEENS_10ViewEngineINS_8smem_ptrIPN7cutlass10bfloat16_tEEEEEEEC2ERKSF_RKSM_)
        /*8054*/ 	.word	0x00000000


	//----- nvinfo : EIATTR_FRAME_SIZE
	.align		4
.L_5486:
        /*8058*/ 	.byte	0x04, 0x11
        /*805a*/ 	.short	(.L_5488 - .L_5487)
	.align		4
.L_5487:
        /*805c*/ 	.word	index@($_ZN7cutlass13device_kernelIN5flash19enable_sm80_to_sm89INS1_16FlashAttnBwdSm80INS1_25CollectiveMainloopBwdSm80ILi2ELi2EN4cute5tupleIJNS5_1CILi128EEES8_NS7_ILi64EEEEEENS_10bfloat16_tEfNS_4arch4Sm80ELb1ELb0ELb1ELb0ELb1ELb0ELb0ELb0ELi2ELi4ELi4ELi4ELb0EEENS1_21CollectiveEpilogueBwdISA_SB_SD_Li256ELb0ELb0ELi2EEENS1_25SingleTileBwdLPTSchedulerILb0ELi128ELb1EEEEEEEEEvNT_6ParamsE$_ZN4cute3eso3ESOILb1ELb0EJNS_14ComposedLayoutINS_7SwizzleILi3ELi3ELi3EEENS_1CILi0EEENS_6LayoutINS_5tupleIJNS8_IJNS8_IJNS5_ILi4EEENS5_ILi8EEEEEENS8_IJS9_NS5_ILi1EEEEEEEEENS8_IJNS8_IJNS5_ILi2EEESF_SF_EEENS8_IJSF_SA_EEEEEEEEENS8_IJNS8_IJNS8_IJNS5_ILi128EEESC_EEENS8_IJNS5_ILi16EEES6_EEEEEENS8_IJNS8_IJNS5_ILi64EEESA_NS5_ILi512EEEEEENS8_IJNS5_ILi8192EEENS5_ILi1024EEEEEEEEEEEEEEEENS_10ViewEngineINS_8smem_ptrIPN7cutlass10bfloat16_tEEEEEEEC2ERKSY_RKS15_)
        /*8060*/ 	.word	0x00000000


	//----- nvinfo : EIATTR_FRAME_SIZE
	.align		4
.L_5488:
        /*8064*/ 	.byte	0x04, 0x11
        /*8066*/ 	.short	(.L_5490 - .L_5489)
	.align		4
.L_5489:
        /*8068*/ 	.word	index@($_ZN7cutlass13device_kernelIN5flash19enable_sm80_to_sm89INS1_16FlashAttnBwdSm80INS1_25CollectiveMainloopBwdSm80ILi2ELi2EN4cute5tupleIJNS5_1CILi128EEES8_NS7_ILi64EEEEEENS_10bfloat16_tEfNS_4arch4Sm80ELb1ELb0ELb1ELb0ELb1ELb0ELb0ELb0ELi2ELi4ELi4ELi4ELb0EEENS1_21CollectiveEpilogueBwdISA_SB_SD_Li256ELb0ELb0ELi2EEENS1_25SingleTileBwdLPTSchedulerILb0ELi128ELb1EEEEEEEEEvNT_6ParamsE$_ZN4cute3eso3ESOILb1ELb0EJNS_14ComposedLayoutINS_7SwizzleILi3ELi3ELi3EEENS_1CILi0EEENS_6LayoutINS_5tupleIJNS8_IJNS8_IJNS5_ILi4EEENS5_ILi8EEEEEENS8_IJS9_NS5_ILi1EEEEEEEEENS8_IJNS8_IJNS5_ILi2EEESF_SF_EEENS8_IJSF_NS8_IJS9_SF_EEEEEEEEEEEENS8_IJNS8_IJNS8_IJSF_NS5_ILi64EEEEEENS8_IJNS5_ILi1024EEES6_EEEEEENS8_IJNS8_IJSC_NS5_ILi512EEESA_EEENS8_IJNS5_ILi4096EEENS8_IJNS5_ILi16EEENS5_ILi8192EEEEEEEEEEEEEEEEEEENS_10ViewEngineINS_8smem_ptrIPN7cutlass10bfloat16_tEEEEEEEC2ERKS10_RKS17_)
        /*806c*/ 	.word	0x00000000


	//----- nvinfo : EIATTR_FRAME_SIZE
	.align		4
.L_5490:
        /*8070*/ 	.byte	0x04, 0x11
        /*8072*/ 	.short	(.L_5492 - .L_5491)
	.align		4
.L_5491:
        /*8074*/ 	.word	index@($_ZN7cutlass13device_kernelIN5flash19enable_sm80_to_sm89INS1_16FlashAttnBwdSm80INS1_25CollectiveMainloopBwdSm80ILi2ELi2EN4cute5tupleIJNS5_1CILi128EEES8_NS7_ILi64EEEEEENS_10bfloat16_tEfNS_4arch4Sm80ELb1ELb0ELb1ELb0ELb1ELb0ELb0ELb0ELi2ELi4ELi4ELi4ELb0EEENS1_21CollectiveEpilogueBwdISA_SB_SD_Li256ELb0ELb0ELi2EEENS1_25SingleTileBwdLPTSchedulerILb0ELi128ELb1EEEEEEEEEvNT_6ParamsE$_ZN4cute3eso3ESOILb1ELb0EJNS_14ComposedLayoutINS_7SwizzleILi3ELi3ELi3EEENS_1CILi0EEENS_6LayoutINS_5tupleIJNS8_IJNS8_IJNS5_ILi4EEENS5_ILi8EEEEEENS8_IJNS5_ILi2EEENS5_ILi1EEEEEEEEENS8_IJNS8_IJSC_SC_EEESB_EEEEEENS8_IJNS8_IJNS8_IJNS5_ILi128EEESD_EEENS8_IJSA_S6_EEEEEENS8_IJNS8_IJNS5_ILi64EEENS5_ILi512EEEEEENS8_IJNS5_ILi16EEENS5_ILi1024EEEEEEEEEEEEEEEENS_10ViewEngineINS_8smem_ptrIPN7cutlass10bfloat16_tEEEEEEEC2ERKSW_RKS13_)
        /*8078*/ 	.word	0x00000000


	//----- nvinfo : EIATTR_FRAME_SIZE
	.align		4
.L_5492:
        /*807c*/ 	.byte	0x04, 0x11
        /*807e*/ 	.short	(.L_5494 - .L_5493)
	.align		4
.L_5493:
        /*8080*/ 	.word	index@($_ZN7cutlass13device_kernelIN5flash19enable_sm80_to_sm89INS1_16FlashAttnBwdSm80INS1_25CollectiveMainloopBwdSm80ILi2ELi2EN4cute5tupleIJNS5_1CILi128EEES8_NS7_ILi64EEEEEENS_10bfloat16_tEfNS_4arch4Sm80ELb1ELb0ELb1ELb0ELb1ELb0ELb0ELb0ELi2ELi4ELi4ELi4ELb0EEENS1_21CollectiveEpilogueBwdISA_SB_SD_Li256ELb0ELb0ELi2EEENS1_25SingleTileBwdLPTSchedulerILb0ELi128ELb1EEEEEEEEEvNT_6ParamsE$_ZN4cute3eso3ESOILb1ELb0EJNS_14ComposedLayoutINS_7SwizzleILi3ELi3ELi3EEENS_1CILi0EEENS_6LayoutINS_5tupleIJNS8_IJNS8_IJNS5_ILi4EEENS5_ILi8EEEEEENS8_IJNS5_ILi2EEENS5_ILi1EEEEEEEEENS8_IJNS8_IJSC_SC_EEENS8_IJSA_S9_EEEEEEEEENS8_IJNS8_IJNS8_IJSC_NS5_ILi64EEEEEENS8_IJNS5_ILi512EEES6_EEEEEENS8_IJNS8_IJSD_SA_EEENS8_IJNS5_ILi1024EEENS5_ILi16EEEEEEEEEEEEEEEENS_10ViewEngineINS_8smem_ptrIPN7cutlass10bfloat16_tEEEEEEEC2ERKSW_RKS13_)
        /*8084*/ 	.word	0x00000000


	//----- nvinfo : EIATTR_FRAME_SIZE
	.align		4
.L_5494:
        /*8088*/ 	.byte	0x04, 0x11
        /*808a*/ 	.short	(.L_5496 - .L_5495)
	.align		4
.L_5495:
        /*808c*/ 	.word	index@($_ZN7cutlass13device_kernelIN5flash19enable_sm80_to_sm89INS1_16FlashAttnBwdSm80INS1_25CollectiveMainloopBwdSm80ILi2ELi2EN4cute5tupleIJNS5_1CILi128EEES8_NS7_ILi64EEEEEENS_10bfloat16_tEfNS_4arch4Sm80ELb1ELb0ELb1ELb0ELb1ELb0ELb0ELb0ELi2ELi4ELi4ELi4ELb0EEENS1_21CollectiveEpilogueBwdISA_SB_SD_Li256ELb0ELb0ELi2EEENS1_25SingleTileBwdLPTSchedulerILb0ELi128ELb1EEEEEEEEEvNT_6ParamsE$_ZN4cute3eso3ESOILb1ELb0EJNS_10UnderscoreEiiEEC2ERKS2_RKiS7_)
        /*8090*/ 	.word	0x00000000


	//----- nvinfo : EIATTR_FRAME_SIZE
	.align		4
.L_5496:
        /*8094*/ 	.byte	0x04, 0x11
        /*8096*/ 	.short	(.L_5498 - .L_5497)
	.align		4
.L_5497:
        /*8098*/ 	.word	index@($_ZN7cutlass13device_kernelIN5flash19enable_sm80_to_sm89INS1_16FlashAttnBwdSm80INS1_25CollectiveMainloopBwdSm80ILi2ELi2EN4cute5tupleIJNS5_1CILi128EEES8_NS7_ILi64EEEEEENS_10bfloat16_tEfNS_4arch4Sm80ELb1ELb0ELb1ELb0ELb1ELb0ELb0ELb0ELi2ELi4ELi4ELi4ELb0EEENS1_21CollectiveEpilogueBwdISA_SB_SD_Li256ELb0ELb0ELi2EEENS1_25SingleTileBwdLPTSchedulerILb0ELi128ELb1EEEEEEEEEvNT_6ParamsE$_ZN4cute3eso3ESOILb1ELb0EJNS_10UnderscoreEiEEC2ERKS2_RKi)
        /*809c*/ 	.word	0x00000000


	//----- nvinfo : EIATTR_FRAME_SIZE
	.align		4
.L_5498:
        /*80a0*/ 	.byte	0x04, 0x11
        /*80a2*/ 	.short	(.L_5500 - .L_5499)
	.align		4
.L_5499:
        /*80a4*/ 	.word	index@($_ZN7cutlass13device_kernelIN5flash19enable_sm80_to_sm89INS1_16FlashAttnBwdSm80INS1_25CollectiveMainloopBwdSm80ILi2ELi2EN4cute5tupleIJNS5_1CILi128EEES8_NS7_ILi64EEEEEENS_10bfloat16_tEfNS_4arch4Sm80ELb1ELb0ELb1ELb0ELb1ELb0ELb0ELb0ELi2ELi4ELi4ELi4ELb0EEENS1_21CollectiveEpilogueBwdISA_SB_SD_Li256ELb0ELb0ELi2EEENS1_25SingleTileBwdLPTSchedulerILb0ELi128ELb1EEEEEEEEEvNT_6ParamsE$_ZN4cute3eso3ESOILb1ELb0EJNS_10UnderscoreES2_iEEC2ERKS2_S5_RKi)
        /*80a8*/ 	.word	0x00000000


	//----- nvinfo : EIATTR_FRAME_SIZE
	.align		4
.L_5500:
        /*80ac*/ 	.byte	0x04, 0x11
        /*80ae*/ 	.short	(.L_5502 - .L_5501)
	.align		4
.L_5501:
        /*80b0*/ 	.word	index@($_ZN7cutlass13device_kernelIN5flash19enable_sm80_to_sm89INS1_16FlashAttnBwdSm80INS1_25CollectiveMainloopBwdSm80ILi2ELi2EN4cute5tupleIJNS5_1CILi128EEES8_NS7_ILi64EEEEEENS_10bfloat16_tEfNS_4arch4Sm80ELb1ELb0ELb1ELb0ELb1ELb0ELb0ELb0ELi2ELi4ELi4ELi4ELb0EEENS1_21CollectiveEpilogueBwdISA_SB_SD_Li256ELb0ELb0ELi2EEENS1_25SingleTileBwdLPTSchedulerILb0ELi128ELb1EEEEEEEEEvNT_6ParamsE$_ZN4cute3eso3ESOILb1ELb0EJNS_10UnderscoreES2_S2_iEEC2ERKS2_S5_S5_RKi)
        /*80b4*/ 	.word	0x00000000


	//----- nvinfo : EIATTR_FRAME_SIZE
	.align		4
.L_5502:
        /*80b8*/ 	.byte	0x04, 0x11
        /*80ba*/ 	.short	(.L_5504 - .L_5503)
	.align		4
.L_5503:
        /*80bc*/ 	.word	index@($_ZN7cutlass13device_kernelIN5flash19enable_sm80_to_sm89INS1_16FlashAttnBwdSm80INS1_25CollectiveMainloopBwdSm80ILi2ELi2EN4cute5tupleIJNS5_1CILi128EEES8_NS7_ILi64EEEEEENS_10bfloat16_tEfNS_4arch4Sm80ELb1ELb0ELb1ELb0ELb1ELb0ELb0ELb0ELi2ELi4ELi4ELi4ELb0EEENS1_21CollectiveEpilogueBwdISA_SB_SD_Li256ELb0ELb0ELi2EEENS1_25SingleTileBwdLPTSchedulerILb0ELi128ELb1EEEEEEEEEvNT_6ParamsE$_ZN4cute3eso3ESOILb0ELb1EJlEEC2ERKl)
        /*80c0*/ 	.word	0x00000000


	//----- nvinfo : EIATTR_FRAME_SIZE
	.align		4
.L_5504:
        /*80c4*/ 	.byte	0x04, 0x11
        /*80c6*/ 	.short	(.L_5506 - .L_5505)
	.align		4
.L_5505:
        /*80c8*/ 	.word	index@($_ZN7cutlass13device_kernelIN5flash19enable_sm80_to_sm89INS1_16FlashAttnBwdSm80INS1_25CollectiveMainloopBwdSm80ILi2ELi2EN4cute5tupleIJNS5_1CILi128EEES8_NS7_ILi64EEEEEENS_10bfloat16_tEfNS_4arch4Sm80ELb1ELb0ELb1ELb0ELb1ELb0ELb0ELb0ELi2ELi4ELi4ELi4ELb0EEENS1_21CollectiveEpilogueBwdISA_SB_SD_Li256ELb0ELb0ELi2EEENS1_25SingleTileBwdLPTSchedulerILb0ELi128ELb1EEEEEEEEEvNT_6ParamsE$_ZN4cute3eso3ESOILb0ELb1EJiNS_1CILi72EEENS2_ILi512EEEEEC2ERKiRKS3_RKS4_)
        /*80cc*/ 	.word	0x00000000


	//----- nvinfo : EIATTR_FRAME_SIZE
	.align		4
.L_5506:
        /*80d0*/ 	.byte	0x04, 0x11
        /*80d2*/ 	.short	(.L_5508 - .L_5507)
	.align		4
.L_5507:
        /*80d4*/ 	.word	index@($_ZN7cutlass13device_kernelIN5flash19enable_sm80_to_sm89INS1_16FlashAttnBwdSm80INS1_25CollectiveMainloopBwdSm80ILi2ELi2EN4cute5tupleIJNS5_1CILi128EEES8_NS7_ILi64EEEEEENS_10bfloat16_tEfNS_4arch4Sm80ELb1ELb0ELb1ELb0ELb1ELb0ELb0ELb0ELi2ELi4ELi4ELi4ELb0EEENS1_21CollectiveEpilogueBwdISA_SB_SD_Li256ELb0ELb0ELi2EEENS1_25SingleTileBwdLPTSchedulerILb0ELi128ELb1EEEEEEEEEvNT_6ParamsE$_ZN4cute3eso3ESOILb0ELb1EJiNS_1CILi512EEEEEC2ERKiRKS3_)
        /*80d8*/ 	.word	0x00000000


	//----- nvinfo : EIATTR_FRAME_SIZE
	.align		4
.L_5508:
        /*80dc*/ 	.byte	0x04, 0x11
        /*80de*/ 	.short	(.L_5510 - .L_5509)
	.align		4
.L_5509:
        /*80e0*/ 	.word	index@($_ZN7cutlass13device_kernelIN5flash19enable_sm80_to_sm89INS1_16FlashAttnBwdSm80INS1_25CollectiveMainloopBwdSm80ILi2ELi2EN4cute5tupleIJNS5_1CILi128EEES8_NS7_ILi64EEEEEENS_10bfloat16_tEfNS_4arch4Sm80ELb1ELb0ELb1ELb0ELb1ELb0ELb0ELb0ELi2ELi4ELi4ELi4ELb0EEENS1_21CollectiveEpilogueBwdISA_SB_SD_Li256ELb0ELb0ELi2EEENS1_25SingleTileBwdLPTSchedulerILb0ELi128ELb1EEEEEEEEEvNT_6ParamsE$_ZN4cute3eso3ESOILb0ELb1EJiNS_1CILi4096EEEEEC2ERKiRKS3_)
        /*80e4*/ 	.word	0x00000000


	//----- nvinfo : EIATTR_FRAME_SIZE
	.align		4
.L_5510:
        /*80e8*/ 	.byte	0x04, 0x11
        /*80ea*/ 	.short	(.L_5512 - .L_5511)
	.align		4
.L_5511:
        /*80ec*/ 	.word	index@($_ZN7cutlass13device_kernelIN5flash19enable_sm80_to_sm89INS1_16FlashAttnBwdSm80INS1_25CollectiveMainloopBwdSm80ILi2ELi2EN4cute5tupleIJNS5_1CILi128EEES8_NS7_ILi64EEEEEENS_10bfloat16_tEfNS_4arch4Sm80ELb1ELb0ELb1ELb0ELb1ELb0ELb0ELb0ELi2ELi4ELi4ELi4ELb0EEENS1_21CollectiveEpilogueBwdISA_SB_SD_Li256ELb0ELb0ELi2EEENS1_25SingleTileBwdLPTSchedulerILb0ELi128ELb1EEEEEEEEEvNT_6ParamsE$_ZN4cute3eso3ESOILb0ELb1EJiNS_1CILi144EEENS2_ILi512EEEEEC2ERKiRKS3_RKS4_)
        /*80f0*/ 	.word	0x00000000


	//----- nvinfo : EIATTR_FRAME_SIZE
	.align		4
.L_5512:
        /*80f4*/ 	.byte	0x04, 0x11
        /*80f6*/ 	.short	(.L_5514 - .L_5513)
	.align		4
.L_5513:
        /*80f8*/ 	.word	index@($_ZN7cutlass13device_kernelIN5flash19enable_sm80_to_sm89INS1_16FlashAttnBwdSm80INS1_25CollectiveMainloopBwdSm80ILi2ELi2EN4cute5tupleIJNS5_1CILi128EEES8_NS7_ILi64EEEEEENS_10bfloat16_tEfNS_4arch4Sm80ELb1ELb0ELb1ELb0ELb1ELb0ELb0ELb0ELi2ELi4ELi4ELi4ELb0EEENS1_21CollectiveEpilogueBwdISA_SB_SD_Li256ELb0ELb0ELi2EEENS1_25SingleTileBwdLPTSchedulerILb0ELi128ELb1EEEEEEEEEvNT_6ParamsE$_ZN4cute3eso3ESOILb0ELb1EJiNS_1CILi144EEENS2_ILi288EEEEEC2ERKiRKS3_RKS4_)
        /*80fc*/ 	.word	0x00000000


	//----- nvinfo : EIATTR_FRAME_SIZE
	.align		4
.L_5514:
        /*8100*/ 	.byte	0x04, 0x11
        /*8102*/ 	.short	(.L_5516 - .L_5515)
	.align		4
.L_5515:
        /*8104*/ 	.word	index@($_ZN7cutlass13device_kernelIN5flash19enable_sm80_to_sm89INS1_16FlashAttnBwdSm80INS1_25CollectiveMainloopBwdSm80ILi2ELi2EN4cute5tupleIJNS5_1CILi128EEES8_NS7_ILi64EEEEEENS_10bfloat16_tEfNS_4arch4Sm80ELb1ELb0ELb1ELb0ELb1ELb0ELb0ELb0ELi2ELi4ELi4ELi4ELb0EEENS1_21CollectiveEpilogueBwdISA_SB_SD_Li256ELb0ELb0ELi2EEENS1_25SingleTileBwdLPTSchedulerILb0ELi128ELb1EEEEEEEEEvNT_6ParamsE$_ZN4cute3eso3ESOILb0ELb1EJiNS_1CILi0EEEEEC2ERKiRKS3_)
        /*8108*/ 	.word	0x00000000


	//----- nvinfo : EIATTR_FRAME_SIZE
	.align		4
.L_5516:
        /*810c*/ 	.byte	0x04, 0x11
        /*810e*/ 	.short	(.L_5518 - .L_5517)
	.align		4
.L_5517:
        /*8110*/ 	.word	index@($_ZN7cutlass13device_kernelIN5flash19enable_sm80_to_sm89INS1_16FlashAttnBwdSm80INS1_25CollectiveMainloopBwdSm80ILi2ELi2EN4cute5tupleIJNS5_1CILi128EEES8_NS7_ILi64EEEEEENS_10bfloat16_tEfNS_4arch4Sm80ELb1ELb0ELb1ELb0ELb1ELb0ELb0ELb0ELi2ELi4ELi4ELi4ELb0EEENS1_21CollectiveEpilogueBwdISA_SB_SD_Li256ELb0ELb0ELi2EEENS1_25SingleTileBwdLPTSchedulerILb0ELi128ELb1EEEEEEEEEvNT_6ParamsE$_ZN4cute3eso3ESOILb0ELb1EJiEEC2ERKi)
        /*8114*/ 	.word	0x00000000


	//----- nvinfo : EIATTR_FRAME_SIZE
	.align		4
.L_5518:
        /*8118*/ 	.byte	0x04, 0x11
        /*811a*/ 	.short	(.L_5520 - .L_5519)
	.align		4
.L_5519:
        /*811c*/ 	.word	index@($_ZN7cutlass13device_kernelIN5flash19enable_sm80_to_sm89INS1_16FlashAttnBwdSm80INS1_25CollectiveMainloopBwdSm80ILi2ELi2EN4cute5tupleIJNS5_1CILi128EEES8_NS7_ILi64EEEEEENS_10bfloat16_tEfNS_4arch4Sm80ELb1ELb0ELb1ELb0ELb1ELb0ELb0ELb0ELi2ELi4ELi4ELi4ELb0EEENS1_21CollectiveEpilogueBwdISA_SB_SD_Li256ELb0ELb0ELi2EEENS1_25SingleTileBwdLPTSchedulerILb0ELi128ELb1EEEEEEEEEvNT_6ParamsE$_ZN4cute3eso3ESOILb0ELb1EJNS_6LayoutINS_5tupleIJNS3_IJNS_1CILi8EEENS4_ILi1EEEEEENS4_ILi2EEEEEENS3_IJNS3_IJS6_NS4_ILi0EEEEEEiEEEEESA_EEC2ERKSD_RKSA_)
        /*8120*/ 	.word	0x00000000


	//----- nvinfo : EIATTR_FRAME_SIZE
	.align		4
.L_5520:
        /*8124*/ 	.byte	0x04, 0x11
        /*8126*/ 	.short	(.L_5522 - .L_5521)
	.align		4
.L_5521:
        /*8128*/ 	.word	index@($_ZN7cutlass13device_kernelIN5flash19enable_sm80_to_sm89INS1_16FlashAttnBwdSm80INS1_25CollectiveMainloopBwdSm80ILi2ELi2EN4cute5tupleIJNS5_1CILi128EEES8_NS7_ILi64EEEEEENS_10bfloat16_tEfNS_4arch4Sm80ELb1ELb0ELb1ELb0ELb1ELb0ELb0ELb0ELi2ELi4ELi4ELi4ELb0EEENS1_21CollectiveEpilogueBwdISA_SB_SD_Li256ELb0ELb0ELi2EEENS1_25SingleTileBwdLPTSchedulerILb0ELi128ELb1EEEEEEEEEvNT_6ParamsE$_ZN4cute3eso3ESOILb0ELb1EJNS_5tupleIJiiEEENS_1CILi8192EEEEEC2ERKS3_RKS5_)
        /*812c*/ 	.word	0x00000000


	//----- nvinfo : EIATTR_FRAME_SIZE
	.align		4
.L_5522:
        /*8130*/ 	.byte	0x04, 0x11
        /*8132*/ 	.short	(.L_5524 - .L_5523)
	.align		4
.L_5523:
        /*8134*/ 	.word	index@($_ZN7cutlass13device_kernelIN5flash19enable_sm80_to_sm89INS1_16FlashAttnBwdSm80INS1_25CollectiveMainloopBwdSm80ILi2ELi2EN4cute5tupleIJNS5_1CILi128EEES8_NS7_ILi64EEEEEENS_10bfloat16_tEfNS_4arch4Sm80ELb1ELb0ELb1ELb0ELb1ELb0ELb0ELb0ELi2ELi4ELi4ELi4ELb0EEENS1_21CollectiveEpilogueBwdISA_SB_SD_Li256ELb0ELb0ELi2EEENS1_25SingleTileBwdLPTSchedulerILb0ELi128ELb1EEEEEEEEEvNT_6ParamsE$_ZN4cute3eso3ESOILb0ELb1EJNS_5tupleIJiiEEENS_1CILi1024EEEEEC2ERKS3_RKS5_)
        /*8138*/ 	.word	0x00000000


	//----- nvinfo : EIATTR_FRAME_SIZE
	.align		4
.L_5524:
        /*813c*/ 	.byte	0x04, 0x11
        /*813e*/ 	.short	(.L_5526 - .L_5525)
	.align		4
.L_5525:
        /*8140*/ 	.word	index@($_ZN7cutlass13device_kernelIN5flash19enable_sm80_to_sm89INS1_16FlashAttnBwdSm80INS1_25CollectiveMainloopBwdSm80ILi2ELi2EN4cute5tupleIJNS5_1CILi128EEES8_NS7_ILi64EEEEEENS_10bfloat16_tEfNS_4arch4Sm80ELb1ELb0ELb1ELb0ELb1ELb0ELb0ELb0ELi2ELi4ELi4ELi4ELb0EEENS1_21CollectiveEpilogueBwdISA_SB_SD_Li256ELb0ELb0ELi2EEENS1_25SingleTileBwdLPTSchedulerILb0ELi128ELb1EEEEEEEEEvNT_6ParamsE$_ZN4cute3eso3ESOILb0ELb1EJNS_5tupleIJiiEEEEEC2ERKS3_)
        /*8144*/ 	.word	0x00000000


	//----- nvinfo : EIATTR_FRAME_SIZE
	.align		4
.L_5526:
        /*8148*/ 	.byte	0x04, 0x11
        /*814a*/ 	.short	(.L_5528 - .L_5527)
	.align		4
.L_5527:
        /*814c*/ 	.word	index@($_ZN7cutlass13device_kernelIN5flash19enable_sm80_to_sm89INS1_16FlashAttnBwdSm80INS1_25CollectiveMainloopBwdSm80ILi2ELi2EN4cute5tupleIJNS5_1CILi128EEES8_NS7_ILi64EEEEEENS_10bfloat16_tEfNS_4arch4Sm80ELb1ELb0ELb1ELb0ELb1ELb0ELb0ELb0ELi2ELi4ELi4ELi4ELb0EEENS1_21CollectiveEpilogueBwdISA_SB_SD_Li256ELb0ELb0ELi2EEENS1_25SingleTileBwdLPTSchedulerILb0ELi128ELb1EEEEEEEEEvNT_6ParamsE$_ZN4cute3eso3ESOILb0ELb1EJNS_5tupleIJiNS2_IJiiEEEEEENS2_IJNS_10UnderscoreENS2_IJS5_S5_EEEEEEEEC2ERKS4_RKS7_)
        /*8150*/ 	.word	0x00000000


	//----- nvinfo : EIATTR_FRAME_SIZE
	.align		4
.L_5528:
        /*8154*/ 	.byte	0x04, 0x11
        /*8156*/ 	.short	(.L_5530 - .L_5529)
	.align		4
.L_5529:
        /*8158*/ 	.word	index@($_ZN7cutlass13device_kernelIN5flash19enable_sm80_to_sm89INS1_16FlashAttnBwdSm80INS1_25CollectiveMainloopBwdSm80ILi2ELi2EN4cute5tupleIJNS5_1CILi128EEES8_NS7_ILi64EEEEEENS_10bfloat16_tEfNS_4arch4Sm80ELb1ELb0ELb1ELb0ELb1ELb0ELb0ELb0ELi2ELi4ELi4ELi4ELb0EEENS1_21CollectiveEpilogueBwdISA_SB_SD_Li256ELb0ELb0ELi2EEENS1_25SingleTileBwdLPTSchedulerILb0ELi128ELb1EEEEEEEEEvNT_6ParamsE$_ZN4cute3eso3ESOILb0ELb1EJNS_5tupleIJiNS2_IJiNS_1CILi0EEEEEEEEENS2_IJNS_10UnderscoreENS2_IJS7_S7_EEEEEEEEC2ERKS6_RKS9_)
        /*815c*/ 	.word	0x00000000


	//----- nvinfo : EIATTR_FRAME_SIZE
	.align		4
.L_5530:
        /*8160*/ 	.byte	0x04, 0x11
        /*8162*/ 	.short	(.L_5532 - .L_5531)
	.align		4
.L_5531:
        /*8164*/ 	.word	index@($_ZN7cutlass13device_kernelIN5flash19enable_sm80_to_sm89INS1_16FlashAttnBwdSm80INS1_25CollectiveMainloopBwdSm80ILi2ELi2EN4cute5tupleIJNS5_1CILi128EEES8_NS7_ILi64EEEEEENS_10bfloat16_tEfNS_4arch4Sm80ELb1ELb0ELb1ELb0ELb1ELb0ELb0ELb0ELi2ELi4ELi4ELi4ELb0EEENS1_21CollectiveEpilogueBwdISA_SB_SD_Li256ELb0ELb0ELi2EEENS1_25SingleTileBwdLPTSchedulerILb0ELi128ELb1EEEEEEEEEvNT_6ParamsE$_ZN4cute3eso3ESOILb0ELb0EJiiiNS_1CILi72EEENS2_ILi512EEEEEC2ERKiS7_S7_RKS3_RKS4_)
        /*8168*/ 	.word	0x00000000


	//----- nvinfo : EIATTR_FRAME_SIZE
	.align		4
.L_5532:
        /*816c*/ 	.byte	0x04, 0x11
        /*816e*/ 	.short	(.L_5534 - .L_5533)
	.align		4
.L_5533:
        /*8170*/ 	.word	index@($_ZN7cutlass13device_kernelIN5flash19enable_sm80_to_sm89INS1_16FlashAttnBwdSm80INS1_25CollectiveMainloopBwdSm80ILi2ELi2EN4cute5tupleIJNS5_1CILi128EEES8_NS7_ILi64EEEEEENS_10bfloat16_tEfNS_4arch4Sm80ELb1ELb0ELb1ELb0ELb1ELb0ELb0ELb0ELi2ELi4ELi4ELi4ELb0EEENS1_21CollectiveEpilogueBwdISA_SB_SD_Li256ELb0ELb0ELi2EEENS1_25SingleTileBwdLPTSchedulerILb0ELi128ELb1EEEEEEEEEvNT_6ParamsE$_ZN4cute3eso3ESOILb0ELb0EJiiiNS_1CILi144EEENS2_ILi512EEEEEC2ERKiS7_S7_RKS3_RKS4_)
        /*8174*/ 	.word	0x00000000


	//----- nvinfo : EIATTR_FRAME_SIZE
	.align		4
.L_5534:
        /*8178*/ 	.byte	0x04, 0x11
        /*817a*/ 	.short	(.L_5536 - .L_5535)
	.align		4
.L_5535:
        /*817c*/ 	.word	index@($_ZN7cutlass13device_kernelIN5flash19enable_sm80_to_sm89INS1_16FlashAttnBwdSm80INS1_25CollectiveMainloopBwdSm80ILi2ELi2EN4cute5tupleIJNS5_1CILi128EEES8_NS7_ILi64EEEEEENS_10bfloat16_tEfNS_4arch4Sm80ELb1ELb0ELb1ELb0ELb1ELb0ELb0ELb0ELi2ELi4ELi4ELi4ELb0EEENS1_21CollectiveEpilogueBwdISA_SB_SD_Li256ELb0ELb0ELi2EEENS1_25SingleTileBwdLPTSchedulerILb0ELi128ELb1EEEEEEEEEvNT_6ParamsE$_ZN4cute3eso3ESOILb0ELb0EJiiiNS_1CILi0EEEEEC2ERKiS6_S6_RKS3_)
        /*8180*/ 	.word	0x00000000


	//----- nvinfo : EIATTR_FRAME_SIZE
	.align		4
.L_5536:
        /*8184*/ 	.byte	0x04, 0x11
        /*8186*/ 	.short	(.L_5538 - .L_5537)
	.align		4
.L_5537:
        /*8188*/ 	.word	index@($_ZN7cutlass13device_kernelIN5flash19enable_sm80_to_sm89INS1_16FlashAttnBwdSm80INS1_25CollectiveMainloopBwdSm80ILi2ELi2EN4cute5tupleIJNS5_1CILi128EEES8_NS7_ILi64EEEEEENS_10bfloat16_tEfNS_4arch4Sm80ELb1ELb0ELb1ELb0ELb1ELb0ELb0ELb0ELi2ELi4ELi4ELi4ELb0EEENS1_21CollectiveEpilogueBwdISA_SB_SD_Li256ELb0ELb0ELi2EEENS1_25SingleTileBwdLPTSchedulerILb0ELi128ELb1EEEEEEEEEvNT_6ParamsE$_ZN4cute3eso3ESOILb0ELb0EJiiiEEC2ERKiS4_S4_)
        /*818c*/ 	.word	0x00000000


	//----- nvinfo : EIATTR_FRAME_SIZE
	.align		4
.L_5538:
        /*8190*/ 	.byte	0x04, 0x11
        /*8192*/ 	.short	(.L_5540 - .L_5539)
	.align		4
.L_5539:
        /*8194*/ 	.word	index@($_ZN7cutlass13device_kernelIN5flash19enable_sm80_to_sm89INS1_16FlashAttnBwdSm80INS1_25CollectiveMainloopBwdSm80ILi2ELi2EN4cute5tupleIJNS5_1CILi128EEES8_NS7_ILi64EEEEEENS_10bfloat16_tEfNS_4arch4Sm80ELb1ELb0ELb1ELb0ELb1ELb0ELb0ELb0ELi2ELi4ELi4ELi4ELb0EEENS1_21CollectiveEpilogueBwdISA_SB_SD_Li256ELb0ELb0ELi2EEENS1_25SingleTileBwdLPTSchedulerILb0ELi128ELb1EEEEEEEEEvNT_6ParamsE$_ZN4cute3eso3ESOILb0ELb0EJiiNS_1CILi8192EEEEEC2ERKiS6_RKS3_)
        /*8198*/ 	.word	0x00000000


	//----- nvinfo : EIATTR_FRAME_SIZE
	.align		4
.L_5540:
        /*819c*/ 	.byte	0x04, 0x11
        /*819e*/ 	.short	(.L_5542 - .L_5541)
	.align		4
.L_5541:
        /*81a0*/ 	.word	index@($_ZN7cutlass13device_kernelIN5flash19enable_sm80_to_sm89INS1_16FlashAttnBwdSm80INS1_25CollectiveMainloopBwdSm80ILi2ELi2EN4cute5tupleIJNS5_1CILi128EEES8_NS7_ILi64EEEEEENS_10bfloat16_tEfNS_4arch4Sm80ELb1ELb0ELb1ELb0ELb1ELb0ELb0ELb0ELi2ELi4ELi4ELi4ELb0EEENS1_21CollectiveEpilogueBwdISA_SB_SD_Li256ELb0ELb0ELi2EEENS1_25SingleTileBwdLPTSchedulerILb0ELi128ELb1EEEEEEEEEvNT_6ParamsE$_ZN4cute3eso3ESOILb0ELb0EJiiNS_1CILi72EEENS2_ILi512EEEEEC2ERKiS7_RKS3_RKS4_)
        /*81a4*/ 	.word	0x00000000


	//----- nvinfo : EIATTR_FRAME_SIZE
	.align		4
.L_5542:
        /*81a8*/ 	.byte	0x04, 0x11
        /*81aa*/ 	.short	(.L_5544 - .L_5543)
	.align		4
.L_5543:
        /*81ac*/ 	.word	index@($_ZN7cutlass13device_kernelIN5flash19enable_sm80_to_sm89INS1_16FlashAttnBwdSm80INS1_25CollectiveMainloopBwdSm80ILi2ELi2EN4cute5tupleIJNS5_1CILi128EEES8_NS7_ILi64EEEEEENS_10bfloat16_tEfNS_4arch4Sm80ELb1ELb0ELb1ELb0ELb1ELb0ELb0ELb0ELi2ELi4ELi4ELi4ELb0EEENS1_21CollectiveEpilogueBwdISA_SB_SD_Li256ELb0ELb0ELi2EEENS1_25SingleTileBwdLPTSchedulerILb0ELi128ELb1EEEEEEEEEvNT_6ParamsE$_ZN4cute3eso3ESOILb0ELb0EJiiNS_1CILi144EEENS2_ILi512EEEEEC2ERKiS7_RKS3_RKS4_)
        /*81b0*/ 	.word	0x00000000


	//----- nvinfo : EIATTR_FRAME_SIZE
	.align		4
.L_5544:
        /*81b4*/ 	.byte	0x04, 0x11
        /*81b6*/ 	.short	(.L_5546 - .L_5545)
	.align		4
.L_5545:
        /*81b8*/ 	.word	index@($_ZN7cutlass13device_kernelIN5flash19enable_sm80_to_sm89INS1_16FlashAttnBwdSm80INS1_25CollectiveMainloopBwdSm80ILi2ELi2EN4cute5tupleIJNS5_1CILi128EEES8_NS7_ILi64EEEEEENS_10bfloat16_tEfNS_4arch4Sm80ELb1ELb0ELb1ELb0ELb1ELb0ELb0ELb0ELi2ELi4ELi4ELi4ELb0EEENS1_21CollectiveEpilogueBwdISA_SB_SD_Li256ELb0ELb0ELi2EEENS1_25SingleTileBwdLPTSchedulerILb0ELi128ELb1EEEEEEEEEvNT_6ParamsE$_ZN4cute3eso3ESOILb0ELb0EJiiNS_1CILi1024EEEEEC2ERKiS6_RKS3_)
        /*81bc*/ 	.word	0x00000000


	//----- nvinfo : EIATTR_FRAME_SIZE
	.align		4
.L_5546:
        /*81c0*/ 	.byte	0x04, 0x11
        /*81c2*/ 	.short	(.L_5548 - .L_5547)
	.align		4
.L_5547:
        /*81c4*/ 	.word	index@($_ZN7cutlass13device_kernelIN5flash19enable_sm80_to_sm89INS1_16FlashAttnBwdSm80INS1_25CollectiveMainloopBwdSm80ILi2ELi2EN4cute5tupleIJNS5_1CILi128EEES8_NS7_ILi64EEEEEENS_10bfloat16_tEfNS_4arch4Sm80ELb1ELb0ELb1ELb0ELb1ELb0ELb0ELb0ELi2ELi4ELi4ELi4ELb0EEENS1_21CollectiveEpilogueBwdISA_SB_SD_Li256ELb0ELb0ELi2EEENS1_25SingleTileBwdLPTSchedulerILb0ELi128ELb1EEEEEEEEEvNT_6ParamsE$_ZN4cute3eso3ESOILb0ELb0EJiiNS_1CILi0EEEEEC2ERKiS6_RKS3_)
        /*81c8*/ 	.word	0x00000000


	//----- nvinfo : EIATTR_FRAME_SIZE
	.align		4
.L_5548:
        /*81cc*/ 	.byte	0x04, 0x11
        /*81ce*/ 	.short	(.L_5550 - .L_5549)
	.align		4
.L_5549:
        /*81d0*/ 	.word	index@($_ZN7cutlass13device_kernelIN5flash19enable_sm80_to_sm89INS1_16FlashAttnBwdSm80INS1_25CollectiveMainloopBwdSm80ILi2ELi2EN4cute5tupleIJNS5_1CILi128EEES8_NS7_ILi64EEEEEENS_10bfloat16_tEfNS_4arch4Sm80ELb1ELb0ELb1ELb0ELb1ELb0ELb0ELb0ELi2ELi4ELi4ELi4ELb0EEENS1_21CollectiveEpilogueBwdISA_SB_SD_Li256ELb0ELb0ELi2EEENS1_25SingleTileBwdLPTSchedulerILb0ELi128ELb1EEEEEEEEEvNT_6ParamsE$_ZN4cute3eso3ESOILb0ELb0EJiiEEC2ERKiS4_)
        /*81d4*/ 	.word	0x00000000


	//----- nvinfo : EIATTR_FRAME_SIZE
	.align		4
.L_5550:
        /*81d8*/ 	.byte	0x04, 0x11
        /*81da*/ 	.short	(.L_5552 - .L_5551)
	.align		4
.L_5551:
        /*81dc*/ 	.word	index@($_ZN7cutlass13device_kernelIN5flash19enable_sm80_to_sm89INS1_16FlashAttnBwdSm80INS1_25CollectiveMainloopBwdSm80ILi2ELi2EN4cute5tupleIJNS5_1CILi128EEES8_NS7_ILi64EEEEEENS_10bfloat16_tEfNS_4arch4Sm80ELb1ELb0ELb1ELb0ELb1ELb0ELb0ELb0ELi2ELi4ELi4ELi4ELb0EEENS1_21CollectiveEpilogueBwdISA_SB_SD_Li256ELb0ELb0ELi2EEENS1_25SingleTileBwdLPTSchedulerILb0ELi128ELb1EEEEEEEEEvNT_6ParamsE$_ZN4cute3eso3ESOILb0ELb0EJiNS_5tupleIJiiEEEEEC2ERKiRKS3_)
        /*81e0*/ 	.word	0x00000000


	//----- nvinfo : EIATTR_FRAME_SIZE
	.align		4
.L_5552:
        /*81e4*/ 	.byte	0x04, 0x11
        /*81e6*/ 	.short	(.L_5554 - .L_5553)
	.align		4
.L_5553:
        /*81e8*/ 	.word	index@($_ZN7cutlass13device_kernelIN5flash19enable_sm80_to_sm89INS1_16FlashAttnBwdSm80INS1_25CollectiveMainloopBwdSm80ILi2ELi2EN4cute5tupleIJNS5_1CILi128EEES8_NS7_ILi64EEEEEENS_10bfloat16_tEfNS_4arch4Sm80ELb1ELb0ELb1ELb0ELb1ELb0ELb0ELb0ELi2ELi4ELi4ELi4ELb0EEENS1_21CollectiveEpilogueBwdISA_SB_SD_Li256ELb0ELb0ELi2EEENS1_25SingleTileBwdLPTSchedulerILb0ELi128ELb1EEEEEEEEEvNT_6ParamsE$_ZN4cute3eso3ESOILb0ELb0EJiNS_5tupleIJiNS_1CILi0EEEEEEEEC2ERKiRKS5_)
        /*81ec*/ 	.word	0x00000000


	//----- nvinfo : EIATTR_FRAME_SIZE
	.align		4
.L_5554:
        /*81f0*/ 	.byte	0x04, 0x11
        /*81f2*/ 	.short	(.L_5556 - .L_5555)
	.align		4
.L_5555:
        /*81f4*/ 	.word	index@($_ZN7cutlass13device_kernelIN5flash19enable_sm80_to_sm89INS1_16FlashAttnBwdSm80INS1_25CollectiveMainloopBwdSm80ILi2ELi2EN4cute5tupleIJNS5_1CILi128EEES8_NS7_ILi64EEEEEENS_10bfloat16_tEfNS_4arch4Sm80ELb1ELb0ELb1ELb0ELb1ELb0ELb0ELb0ELi2ELi4ELi4ELi4ELb0EEENS1_21CollectiveEpilogueBwdISA_SB_SD_Li256ELb0ELb0ELi2EEENS1_25SingleTileBwdLPTSchedulerILb0ELi128ELb1EEEEEEEEEvNT_6ParamsE$_ZN4cute3eso3ESOILb0ELb0EJNS_6LayoutINS_5tupleIJNS3_IJNS_1CILi8EEENS4_ILi1EEEEEENS4_ILi4EEES6_EEENS3_IJNS3_IJS6_NS4_ILi0EEEEEElSA_EEEEElEEC2ERKSD_RKl)
        /*81f8*/ 	.word	0x00000000


	//----- nvinfo : EIATTR_FRAME_SIZE
	.align		4
.L_5556:
        /*81fc*/ 	.byte	0x04, 0x11
        /*81fe*/ 	.short	(.L_5558 - .L_5557)
	.align		4
.L_5557:
        /*8200*/ 	.word	index@($_ZN7cutlass13device_kernelIN5flash19enable_sm80_to_sm89INS1_16FlashAttnBwdSm80INS1_25CollectiveMainloopBwdSm80ILi2ELi2EN4cute5tupleIJNS5_1CILi128EEES8_NS7_ILi64EEEEEENS_10bfloat16_tEfNS_4arch4Sm80ELb1ELb0ELb1ELb0ELb1ELb0ELb0ELb0ELi2ELi4ELi4ELi4ELb0EEENS1_21CollectiveEpilogueBwdISA_SB_SD_Li256ELb0ELb0ELi2EEENS1_25SingleTileBwdLPTSchedulerILb0ELi128ELb1EEEEEEEEEvNT_6ParamsE$_ZN4cute3eso3ESOILb0ELb0EJNS_6LayoutINS_5tupleIJNS3_IJNS_1CILi8EEENS4_ILi1EEEEEENS4_ILi4EEES6_EEENS3_IJNS3_IJS6_NS4_ILi0EEEEEElSA_EEEEENS_10ViewEngineINS_8gmem_ptrIPKN7cutlass10bfloat16_tEEEEEEEC2ERKSD_RKSL_)
        /*8204*/ 	.word	0x00000000


	//----- nvinfo : EIATTR_FRAME_SIZE
	.align		4
.L_5558:
        /*8208*/ 	.byte	0x04, 0x11
        /*820a*/ 	.short	(.L_5560 - .L_5559)
	.align		4
.L_5559:
        /*820c*/ 	.word	index@($_ZN7cutlass13device_kernelIN5flash19enable_sm80_to_sm89INS1_16FlashAttnBwdSm80INS1_25CollectiveMainloopBwdSm80ILi2ELi2EN4cute5tupleIJNS5_1CILi128EEES8_NS7_ILi64EEEEEENS_10bfloat16_tEfNS_4arch4Sm80ELb1ELb0ELb1ELb0ELb1ELb0ELb0ELb0ELi2ELi4ELi4ELi4ELb0EEENS1_21CollectiveEpilogueBwdISA_SB_SD_Li256ELb0ELb0ELi2EEENS1_25SingleTileBwdLPTSchedulerILb0ELi128ELb1EEEEEEEEEvNT_6ParamsE$_ZN4cute3eso3ESOILb0ELb0EJNS_6LayoutINS_5tupleIJNS3_IJNS_1CILi8EEENS4_ILi1EEEEEENS4_ILi2EEES5_EEENS3_IJNS3_IJS6_NS4_ILi0EEEEEEiNS4_ILi1024EEEEEEEEiEEC2ERKSE_RKi)
        /*8210*/ 	.word	0x00000000


	//----- nvinfo : EIATTR_FRAME_SIZE
	.align		4
.L_5560:
        /*8214*/ 	.byte	0x04, 0x11
        /*8216*/ 	.short	(.L_5562 - .L_5561)
	.align		4
.L_5561:
        /*8218*/ 	.word	index@($_ZN7cutlass13device_kernelIN5flash19enable_sm80_to_sm89INS1_16FlashAttnBwdSm80INS1_25CollectiveMainloopBwdSm80ILi2ELi2EN4cute5tupleIJNS5_1CILi128EEES8_NS7_ILi64EEEEEENS_10bfloat16_tEfNS_4arch4Sm80ELb1ELb0ELb1ELb0ELb1ELb0ELb0ELb0ELi2ELi4ELi4ELi4ELb0EEENS1_21CollectiveEpilogueBwdISA_SB_SD_Li256ELb0ELb0ELi2EEENS1_25SingleTileBwdLPTSchedulerILb0ELi128ELb1EEEEEEEEEvNT_6ParamsE$_ZN4cute3eso3ESOILb0ELb0EJNS_6LayoutINS_5tupleIJNS3_IJNS_1CILi8EEENS4_ILi1EEEEEENS4_ILi2EEES5_EEENS3_IJNS3_IJS6_NS4_ILi0EEEEEEiNS4_ILi1024EEEEEEEENS_10ViewEngineINS_8smem_ptrIPN7cutlass10bfloat16_tEEEEEEEC2ERKSE_RKSL_)
        /*821c*/ 	.word	0x00000000


	//----- nvinfo : EIATTR_FRAME_SIZE
	.align		4
.L_5562:
        /*8220*/ 	.byte	0x04, 0x11
        /*8222*/ 	.short	(.L_5564 - .L_5563)
	.align		4
.L_5563:
        /*8224*/ 	.word	index@($_ZN7cutlass13device_kernelIN5flash19enable_sm80_to_sm89INS1_16FlashAttnBwdSm80INS1_25CollectiveMainloopBwdSm80ILi2ELi2EN4cute5tupleIJNS5_1CILi128EEES8_NS7_ILi64EEEEEENS_10bfloat16_tEfNS_4arch4Sm80ELb1ELb0ELb1ELb0ELb1ELb0ELb0ELb0ELi2ELi4ELi4ELi4ELb0EEENS1_21CollectiveEpilogueBwdISA_SB_SD_Li256ELb0ELb0ELi2EEENS1_25SingleTileBwdLPTSchedulerILb0ELi128ELb1EEEEEEEEEvNT_6ParamsE$_ZN4cute3eso3ESOILb0ELb0EJNS_6LayoutINS_5tupleIJNS3_IJNS_1CILi8EEENS4_ILi1EEEEEENS4_ILi2EEENS3_IJS8_S8_EEEEEENS3_IJNS3_IJS6_NS4_ILi0EEEEEENS4_ILi4096EEENS3_IJiiEEEEEEEEiEEC2ERKSG_RKi)
        /*8228*/ 	.word	0x00000000


	//----- nvinfo : EIATTR_FRAME_SIZE
	.align		4
.L_5564:
        /*822c*/ 	.byte	0x04, 0x11
        /*822e*/ 	.short	(.L_5566 - .L_5565)
	.align		4
.L_5565:
        /*8230*/ 	.word	index@($_ZN7cutlass13device_kernelIN5flash19enable_sm80_to_sm89INS1_16FlashAttnBwdSm80INS1_25CollectiveMainloopBwdSm80ILi2ELi2EN4cute5tupleIJNS5_1CILi128EEES8_NS7_ILi64EEEEEENS_10bfloat16_tEfNS_4arch4Sm80ELb1ELb0ELb1ELb0ELb1ELb0ELb0ELb0ELi2ELi4ELi4ELi4ELb0EEENS1_21CollectiveEpilogueBwdISA_SB_SD_Li256ELb0ELb0ELi2EEENS1_25SingleTileBwdLPTSchedulerILb0ELi128ELb1EEEEEEEEEvNT_6ParamsE$_ZN4cute3eso3ESOILb0ELb0EJNS_6LayoutINS_5tupleIJNS3_IJNS_1CILi8EEENS4_ILi1EEEEEENS4_ILi2EEENS3_IJS8_S8_EEEEEENS3_IJNS3_IJS6_NS4_ILi0EEEEEENS4_ILi4096EEENS3_IJiiEEEEEEEENS_10ViewEngineINS_8smem_ptrIPN7cutlass10bfloat16_tEEEEEEEC2ERKSG_RKSN_)
        /*8234*/ 	.word	0x00000000


	//----- nvinfo : EIATTR_FRAME_SIZE
	.align		4
.L_5566:
        /*8238*/ 	.byte	0x04, 0x11
        /*823a*/ 	.short	(.L_5568 - .L_5567)
	.align		4
.L_5567:
        /*823c*/ 	.word	index@($_ZN7cutlass13device_kernelIN5flash19enable_sm80_to_sm89INS1_16FlashAttnBwdSm80INS1_25CollectiveMainloopBwdSm80ILi2ELi2EN4cute5tupleIJNS5_1CILi128EEES8_NS7_ILi64EEEEEENS_10bfloat16_tEfNS_4arch4Sm80ELb1ELb0ELb1ELb0ELb1ELb0ELb0ELb0ELi2ELi4ELi4ELi4ELb0EEENS1_21CollectiveEpilogueBwdISA_SB_SD_Li256ELb0ELb0ELi2EEENS1_25SingleTileBwdLPTSchedulerILb0ELi128ELb1EEEEEEEEEvNT_6ParamsE$_ZN4cute3eso3ESOILb0ELb0EJNS_6LayoutINS_5tupleIJNS3_IJNS_1CILi8EEENS4_ILi1EEEEEENS4_ILi2EEEEEENS3_IJNS3_IJS6_NS4_ILi0EEEEEEiEEEEEiEEC2ERKSD_RKi)
        /*8240*/ 	.word	0x00000000


	//----- nvinfo : EIATTR_FRAME_SIZE
	.align		4
.L_5568:
        /*8244*/ 	.byte	0x04, 0x11
        /*8246*/ 	.short	(.L_5570 - .L_5569)
	.align		4
.L_5569:
        /*8248*/ 	.word	index@($_ZN7cutlass13device_kernelIN5flash19enable_sm80_to_sm89INS1_16FlashAttnBwdSm80INS1_25CollectiveMainloopBwdSm80ILi2ELi2EN4cute5tupleIJNS5_1CILi128EEES8_NS7_ILi64EEEEEENS_10bfloat16_tEfNS_4arch4Sm80ELb1ELb0ELb1ELb0ELb1ELb0ELb0ELb0ELi2ELi4ELi4ELi4ELb0EEENS1_21CollectiveEpilogueBwdISA_SB_SD_Li256ELb0ELb0ELi2EEENS1_25SingleTileBwdLPTSchedulerILb0ELi128ELb1EEEEEEEEEvNT_6ParamsE$_ZN4cute3eso3ESOILb0ELb0EJNS_6LayoutINS_5tupleIJNS3_IJNS_1CILi8EEENS4_ILi1EEEEEENS4_ILi2EEEEEENS3_IJNS3_IJS6_NS4_ILi0EEEEEEiEEEEENS_10ViewEngineINS_8smem_ptrIPN7cutlass10bfloat16_tEEEEEEEC2ERKSD_RKSK_)
        /*824c*/ 	.word	0x00000000


	//----- nvinfo : EIATTR_FRAME_SIZE
	.align		4
.L_5570:
        /*8250*/ 	.byte	0x04, 0x11
        /*8252*/ 	.short	(.L_5572 - .L_5571)
	.align		4
.L_5571:
        /*8254*/ 	.word	index@($_ZN7cutlass13device_kernelIN5flash19enable_sm80_to_sm89INS1_16FlashAttnBwdSm80INS1_25CollectiveMainloopBwdSm80ILi2ELi2EN4cute5tupleIJNS5_1CILi128EEES8_NS7_ILi64EEEEEENS_10bfloat16_tEfNS_4arch4Sm80ELb1ELb0ELb1ELb0ELb1ELb0ELb0ELb0ELi2ELi4ELi4ELi4ELb0EEENS1_21CollectiveEpilogueBwdISA_SB_SD_Li256ELb0ELb0ELi2EEENS1_25SingleTileBwdLPTSchedulerILb0ELi128ELb1EEEEEEEEEvNT_6ParamsE$_ZN4cute3eso3ESOILb0ELb0EJNS_6LayoutINS_5tupleIJNS3_IJNS_1CILi8EEENS4_ILi1EEEEEENS3_IJNS4_ILi2EEEEEEEEENS3_IJNS3_IJS6_NS4_ILi0EEEEEENS3_IJiEEEEEEEENS_10ViewEngineINS_8smem_ptrIPN7cutlass10bfloat16_tEEEEEEEC2ERKSF_RKSM_)
        /*8258*/ 	.word	0x00000000


	//----- nvinfo : EIATTR_FRAME_SIZE
	.align		4
.L_5572:
        /*825c*/ 	.byte	0x04, 0x11
        /*825e*/ 	.short	(.L_5574 - .L_5573)
	.align		4
.L_5573:
        /*8260*/ 	.word	index@($_ZN7cutlass13device_kernelIN5flash19enable_sm80_to_sm89INS1_16FlashAttnBwdSm80INS1_25CollectiveMainloopBwdSm80ILi2ELi2EN4cute5tupleIJNS5_1CILi128EEES8_NS7_ILi64EEEEEENS_10bfloat16_tEfNS_4arch4Sm80ELb1ELb0ELb1ELb0ELb1ELb0ELb0ELb0ELi2ELi4ELi4ELi4ELb0EEENS1_21CollectiveEpilogueBwdISA_SB_SD_Li256ELb0ELb0ELi2EEENS1_25SingleTileBwdLPTSchedulerILb0ELi128ELb1EEEEEEEEEvNT_6ParamsE$_ZN4cute3eso3ESOILb0ELb0EJNS_6LayoutINS_5tupleIJNS3_IJNS_1CILi2EEES5_S5_EEES5_NS3_IJS5_S5_EEEEEENS3_IJNS3_IJNS4_ILi1EEENS4_ILi512EEEiEEENS4_ILi4096EEENS3_IJiiEEEEEEEEjEEC2ERKSF_RKj)
        /*8264*/ 	.word	0x00000000


	//----- nvinfo : EIATTR_FRAME_SIZE
	.align		4
.L_5574:
        /*8268*/ 	.byte	0x04, 0x11
        /*826a*/ 	.short	(.L_5576 - .L_5575)
	.align		4
.L_5575:
        /*826c*/ 	.word	index@($_ZN7cutlass13device_kernelIN5flash19enable_sm80_to_sm89INS1_16FlashAttnBwdSm80INS1_25CollectiveMainloopBwdSm80ILi2ELi2EN4cute5tupleIJNS5_1CILi128EEES8_NS7_ILi64EEEEEENS_10bfloat16_tEfNS_4arch4Sm80ELb1ELb0ELb1ELb0ELb1ELb0ELb0ELb0ELi2ELi4ELi4ELi4ELb0EEENS1_21CollectiveEpilogueBwdISA_SB_SD_Li256ELb0ELb0ELi2EEENS1_25SingleTileBwdLPTSchedulerILb0ELi128ELb1EEEEEEEEEvNT_6ParamsE$_ZN4cute3eso3ESOILb0ELb0EJNS_6LayoutINS_5tupleIJNS3_IJNS_1CILi2EEES5_S5_EEES5_NS3_IJS5_S5_EEEEEENS3_IJNS3_IJNS4_ILi1EEENS4_ILi512EEEiEEENS4_ILi4096EEENS3_IJiiEEEEEEEENS_10ViewEngineINS_8smem_ptrIPN7cutlass10bfloat16_tEEEEEEEC2ERKSF_RKSM_)
        /*8270*/ 	.word	0x00000000


	//----- nvinfo : EIATTR_FRAME_SIZE
	.align		4
.L_5576:
        /*8274*/ 	.byte	0x04, 0x11
        /*8276*/ 	.short	(.L_5578 - .L_5577)
	.align		4
.L_5577:
        /*8278*/ 	.word	index@($_ZN7cutlass13device_kernelIN5flash19enable_sm80_to_sm89INS1_16FlashAttnBwdSm80INS1_25CollectiveMainloopBwdSm80ILi2ELi2EN4cute5tupleIJNS5_1CILi128EEES8_NS7_ILi64EEEEEENS_10bfloat16_tEfNS_4arch4Sm80ELb1ELb0ELb1ELb0ELb1ELb0ELb0ELb0ELi2ELi4ELi4ELi4ELb0EEENS1_21CollectiveEpilogueBwdISA_SB_SD_Li256ELb0ELb0ELi2EEENS1_25SingleTileBwdLPTSchedulerILb0ELi128ELb1EEEEEEEEEvNT_6ParamsE$_ZN4cute3eso3ESOILb0ELb0EJNS_6LayoutINS_5tupleIJNS3_IJNS_1CILi2EEES5_S5_EEES5_NS3_IJNS3_IJS5_S5_EEES5_EEEEEENS3_IJNS3_IJNS4_ILi1EEENS4_ILi512EEEiEEENS4_ILi4096EEENS3_IJNS3_IJiiEEENS4_ILi8192EEEEEEEEEEEjEEC2ERKSI_RKj)
        /*827c*/ 	.word	0x00000000


	//----- nvinfo : EIATTR_FRAME_SIZE
	.align		4
.L_5578:
        /*8280*/ 	.byte	0x04, 0x11
        /*8282*/ 	.short	(.L_5580 - .L_5579)
	.align		4
.L_5579:
        /*8284*/ 	.word	index@($_ZN7cutlass13device_kernelIN5flash19enable_sm80_to_sm89INS1_16FlashAttnBwdSm80INS1_25CollectiveMainloopBwdSm80ILi2ELi2EN4cute5tupleIJNS5_1CILi128EEES8_NS7_ILi64EEEEEENS_10bfloat16_tEfNS_4arch4Sm80ELb1ELb0ELb1ELb0ELb1ELb0ELb0ELb0ELi2ELi4ELi4ELi4ELb0EEENS1_21CollectiveEpilogueBwdISA_SB_SD_Li256ELb0ELb0ELi2EEENS1_25SingleTileBwdLPTSchedulerILb0ELi128ELb1EEEEEEEEEvNT_6ParamsE$_ZN4cute3eso3ESOILb0ELb0EJNS_6LayoutINS_5tupleIJNS3_IJNS_1CILi2EEES5_S5_EEES5_NS3_IJNS3_IJS5_S5_EEES5_EEEEEENS3_IJNS3_IJNS4_ILi1EEENS4_ILi512EEEiEEENS4_ILi4096EEENS3_IJNS3_IJiiEEENS4_ILi8192EEEEEEEEEEENS_10ViewEngineINS_8smem_ptrIPN7cutlass10bfloat16_tEEEEEEEC2ERKSI_RKSP_)
        /*8288*/ 	.word	0x00000000


	//----- nvinfo : EIATTR_FRAME_SIZE
	.align		4
.L_5580:
        /*828c*/ 	.byte	0x04, 0x11
        /*828e*/ 	.short	(.L_5582 - .L_5581)
	.align		4
.L_5581:
        /*8290*/ 	.word	index@($_ZN7cutlass13device_kernelIN5flash19enable_sm80_to_sm89INS1_16FlashAttnBwdSm80INS1_25CollectiveMainloopBwdSm80ILi2ELi2EN4cute5tupleIJNS5_1CILi128EEES8_NS7_ILi64EEEEEENS_10bfloat16_tEfNS_4arch4Sm80ELb1ELb0ELb1ELb0ELb1ELb0ELb0ELb0ELi2ELi4ELi4ELi4ELb0EEENS1_21CollectiveEpilogueBwdISA_SB_SD_Li256ELb0ELb0ELi2EEENS1_25SingleTileBwdLPTSchedulerILb0ELi128ELb1EEEEEEEEEvNT_6ParamsE$_ZN4cute3eso3ESOILb0ELb0EJNS_6LayoutINS_5tupleIJNS3_IJNS_1CILi2EEES5_EEES6_NS4_ILi8EEEEEENS3_IJNS3_IJiNS4_ILi512EEEEEENS3_IJiiEEENS4_ILi1024EEEEEEEEjEEC2ERKSE_RKj)
        /*8294*/ 	.word	0x00000000


	//----- nvinfo : EIATTR_FRAME_SIZE
	.align		4
.L_5582:
        /*8298*/ 	.byte	0x04, 0x11
        /*829a*/ 	.short	(.L_5584 - .L_5583)
	.align		4
.L_5583:
        /*829c*/ 	.word	index@($_ZN7cutlass13device_kernelIN5flash19enable_sm80_to_sm89INS1_16FlashAttnBwdSm80INS1_25CollectiveMainloopBwdSm80ILi2ELi2EN4cute5tupleIJNS5_1CILi128EEES8_NS7_ILi64EEEEEENS_10bfloat16_tEfNS_4arch4Sm80ELb1ELb0ELb1ELb0ELb1ELb0ELb0ELb0ELi2ELi4ELi4ELi4ELb0EEENS1_21CollectiveEpilogueBwdISA_SB_SD_Li256ELb0ELb0ELi2EEENS1_25SingleTileBwdLPTSchedulerILb0ELi128ELb1EEEEEEEEEvNT_6ParamsE$_ZN4cute3eso3ESOILb0ELb0EJNS_6LayoutINS_5tupleIJNS3_IJNS_1CILi2EEES5_EEES6_NS4_ILi8EEEEEENS3_IJNS3_IJiNS4_ILi512EEEEEENS3_IJiiEEENS4_ILi1024EEEEEEEENS_10ViewEngineINS_8smem_ptrIPN7cutlass10bfloat16_tEEEEEEEC2ERKSE_RKSL_)
        /*82a0*/ 	.word	0x00000000


	//----- nvinfo : EIATTR_FRAME_SIZE
	.align		4
.L_5584:
        /*82a4*/ 	.byte	0x04, 0x11
        /*82a6*/ 	.short	(.L_5586 - .L_5585)
	.align		4
.L_5585:
        /*82a8*/ 	.word	index@($_ZN7cutlass13device_kernelIN5flash19enable_sm80_to_sm89INS1_16FlashAttnBwdSm80INS1_25CollectiveMainloopBwdSm80ILi2ELi2EN4cute5tupleIJNS5_1CILi128EEES8_NS7_ILi64EEEEEENS_10bfloat16_tEfNS_4arch4Sm80ELb1ELb0ELb1ELb0ELb1ELb0ELb0ELb0ELi2ELi4ELi4ELi4ELb0EEENS1_21CollectiveEpilogueBwdISA_SB_SD_Li256ELb0ELb0ELi2EEENS1_25SingleTileBwdLPTSchedulerILb0ELi128ELb1EEEEEEEEEvNT_6ParamsE$_ZN4cute3eso3ESOILb0ELb0EJNS_6LayoutINS_5tupleIJNS3_IJNS_1CILi2EEES5_EEENS4_ILi8EEES6_EEENS3_IJNS3_IJNS4_ILi1EEEiEEENS4_ILi1024EEENS3_IJiiEEEEEEEEjEEC2ERKSE_RKj)
        /*82ac*/ 	.word	0x00000000


	//----- nvinfo : EIATTR_FRAME_SIZE
	.align		4
.L_5586:
        /*82b0*/ 	.byte	0x04, 0x11
        /*82b2*/ 	.short	(.L_5588 - .L_5587)
	.align		4
.L_5587:
        /*82b4*/ 	.word	index@($_ZN7cutlass13device_kernelIN5flash19enable_sm80_to_sm89INS1_16FlashAttnBwdSm80INS1_25CollectiveMainloopBwdSm80ILi2ELi2EN4cute5tupleIJNS5_1CILi128EEES8_NS7_ILi64EEEEEENS_10bfloat16_tEfNS_4arch4Sm80ELb1ELb0ELb1ELb0ELb1ELb0ELb0ELb0ELi2ELi4ELi4ELi4ELb0EEENS1_21CollectiveEpilogueBwdISA_SB_SD_Li256ELb0ELb0ELi2EEENS1_25SingleTileBwdLPTSchedulerILb0ELi128ELb1EEEEEEEEEvNT_6ParamsE$_ZN4cute3eso3ESOILb0ELb0EJNS_6LayoutINS_5tupleIJNS3_IJNS_1CILi2EEES5_EEENS4_ILi8EEES6_EEENS3_IJNS3_IJNS4_ILi1EEEiEEENS4_ILi1024EEENS3_IJiiEEEEEEEENS_10ViewEngineINS_8smem_ptrIPN7cutlass10bfloat16_tEEEEEEEC2ERKSE_RKSL_)
        /*82b8*/ 	.word	0x00000000


	//----- nvinfo : EIATTR_FRAME_SIZE
	.align		4
.L_5588:
        /*82bc*/ 	.byte	0x04, 0x11
        /*82be*/ 	.short	(.L_5590 - .L_5589)
	.align		4
.L_5589:
        /*82c0*/ 	.word	index@($_ZN7cutlass13device_kernelIN5flash19enable_sm80_to_sm89INS1_16FlashAttnBwdSm80INS1_25CollectiveMainloopBwdSm80ILi2ELi2EN4cute5tupleIJNS5_1CILi128EEES8_NS7_ILi64EEEEEENS_10bfloat16_tEfNS_4arch4Sm80ELb1ELb0ELb1ELb0ELb1ELb0ELb0ELb0ELi2ELi4ELi4ELi4ELb0EEENS1_21CollectiveEpilogueBwdISA_SB_SD_Li256ELb0ELb0ELi2EEENS1_25SingleTileBwdLPTSchedulerILb0ELi128ELb1EEEEEEEEEvNT_6ParamsE$_ZN4cute3eso3ESOILb0ELb0EJNS_6LayoutINS_5tupleIJNS3_IJNS_1CILi1EEENS3_IJS5_NS4_ILi2EEES6_EEEEEES6_NS3_IJS6_S6_EEEEEENS3_IJNS3_IJNS4_ILi0EEENS3_IJS5_NS4_ILi256EEEiEEEEEENS4_ILi2048EEENS3_IJiNS4_ILi4096EEEEEEEEEEENS_10ViewEngineINS_8smem_ptrIPjEEEEEEC2ERKSJ_RKSO_)
        /*82c4*/ 	.word	0x00000000


	//----- nvinfo : EIATTR_FRAME_SIZE
	.align		4
.L_5590:
        /*82c8*/ 	.byte	0x04, 0x11
        /*82ca*/ 	.short	(.L_5592 - .L_5591)
	.align		4
.L_5591:
        /*82cc*/ 	.word	index@($_ZN7cutlass13device_kernelIN5flash19enable_sm80_to_sm89INS1_16FlashAttnBwdSm80INS1_25CollectiveMainloopBwdSm80ILi2ELi2EN4cute5tupleIJNS5_1CILi128EEES8_NS7_ILi64EEEEEENS_10bfloat16_tEfNS_4arch4Sm80ELb1ELb0ELb1ELb0ELb1ELb0ELb0ELb0ELi2ELi4ELi4ELi4ELb0EEENS1_21CollectiveEpilogueBwdISA_SB_SD_Li256ELb0ELb0ELi2EEENS1_25SingleTileBwdLPTSchedulerILb0ELi128ELb1EEEEEEEEEvNT_6ParamsE$_ZN4cute3eso3ESOILb0ELb0EJNS_6LayoutINS_5tupleIJNS3_IJNS3_IJNS_1CILi8EEENS4_ILi1EEEEEES6_EEENS3_IJNS3_IJS6_S6_EEENS4_ILi2EEEEEEEEENS3_IJNS3_IJNS3_IJS6_NS4_ILi0EEEEEESD_EEENS3_IJNS3_IJSD_SD_EEEiEEEEEEEENS_10ViewEngineINS_8smem_ptrIPN7cutlass10bfloat16_tEEEEEEEC2ERKSJ_RKSQ_)
        /*82d0*/ 	.word	0x00000000


	//----- nvinfo : EIATTR_FRAME_SIZE
	.align		4
.L_5592:
        /*82d4*/ 	.byte	0x04, 0x11
        /*82d6*/ 	.short	(.L_5594 - .L_5593)
	.align		4
.L_5593:
        /*82d8*/ 	.word	index@($_ZN7cutlass13device_kernelIN5flash19enable_sm80_to_sm89INS1_16FlashAttnBwdSm80INS1_25CollectiveMainloopBwdSm80ILi2ELi2EN4cute5tupleIJNS5_1CILi128EEES8_NS7_ILi64EEEEEENS_10bfloat16_tEfNS_4arch4Sm80ELb1ELb0ELb1ELb0ELb1ELb0ELb0ELb0ELi2ELi4ELi4ELi4ELb0EEENS1_21CollectiveEpilogueBwdISA_SB_SD_Li256ELb0ELb0ELi2EEENS1_25SingleTileBwdLPTSchedulerILb0ELi128ELb1EEEEEEEEEvNT_6ParamsE$_ZN4cute3eso3ESOILb0ELb0EJNS_5tupleIJiiEEEiNS_1CILi0EEEEEC2ERKS3_RKiRKS5_)
        /*82dc*/ 	.word	0x00000000


	//----- nvinfo : EIATTR_FRAME_SIZE
	.align		4
.L_5594:
        /*82e0*/ 	.byte	0x04, 0x11
        /*82e2*/ 	.short	(.L_5596 - .L_5595)
	.align		4
.L_5595:
        /*82e4*/ 	.word	index@($_ZN7cutlass13device_kernelIN5flash19enable_sm80_to_sm89INS1_16FlashAttnBwdSm80INS1_25CollectiveMainloopBwdSm80ILi2ELi2EN4cute5tupleIJNS5_1CILi128EEES8_NS7_ILi64EEEEEENS_10bfloat16_tEfNS_4arch4Sm80ELb1ELb0ELb1ELb0ELb1ELb0ELb0ELb0ELi2ELi4ELi4ELi4ELb0EEENS1_21CollectiveEpilogueBwdISA_SB_SD_Li256ELb0ELb0ELi2EEENS1_25SingleTileBwdLPTSchedulerILb0ELi128ELb1EEEEEEEEEvNT_6ParamsE$_ZN4cute3eso3ESOILb0ELb0EJNS_5tupleIJiNS_1CILi512EEEEEENS2_IJiiEEENS3_ILi1024EEEEEC2ERKS5_RKS6_RKS7_)
        /*82e8*/ 	.word	0x00000000


	//----- nvinfo : EIATTR_FRAME_SIZE
	.align		4
.L_5596:
        /*82ec*/ 	.byte	0x04, 0x11
        /*82ee*/ 	.short	(.L_5598 - .L_5597)
	.align		4
.L_5597:
        /*82f0*/ 	.word	index@($_ZN7cutlass13device_kernelIN5flash19enable_sm80_to_sm89INS1_16FlashAttnBwdSm80INS1_25CollectiveMainloopBwdSm80ILi2ELi2EN4cute5tupleIJNS5_1CILi128EEES8_NS7_ILi64EEEEEENS_10bfloat16_tEfNS_4arch4Sm80ELb1ELb0ELb1ELb0ELb1ELb0ELb0ELb0ELi2ELi4ELi4ELi4ELb0EEENS1_21CollectiveEpilogueBwdISA_SB_SD_Li256ELb0ELb0ELi2EEENS1_25SingleTileBwdLPTSchedulerILb0ELi128ELb1EEEEEEEEEvNT_6ParamsE$_ZN4cute3eso3ESOILb0ELb0EJNS_5tupleIJNS_1CILi1EEEiEEENS3_ILi1024EEENS2_IJiiEEEEEC2ERKS5_RKS6_RKS7_)
        /*82f4*/ 	.word	0x00000000


	//----- nvinfo : EIATTR_FRAME_SIZE
	.align		4
.L_5598:
        /*82f8*/ 	.byte	0x04, 0x11
        /*82fa*/ 	.short	(.L_5600 - .L_5599)
	.align		4
.L_5599:
        /*82fc*/ 	.word	index@($_ZN7cutlass13device_kernelIN5flash19enable_sm80_to_sm89INS1_16FlashAttnBwdSm80INS1_25CollectiveMainloopBwdSm80ILi2ELi2EN4cute5tupleIJNS5_1CILi128EEES8_NS7_ILi64EEEEEENS_10bfloat16_tEfNS_4arch4Sm80ELb1ELb0ELb1ELb0ELb1ELb0ELb0ELb0ELi2ELi4ELi4ELi4ELb0EEENS1_21CollectiveEpilogueBwdISA_SB_SD_Li256ELb0ELb0ELi2EEENS1_25SingleTileBwdLPTSchedulerILb0ELi128ELb1EEEEEEEEEvNT_6ParamsE$_ZN4cute3eso3ESOILb0ELb0EJNS_5tupleIJNS_1CILi1EEENS3_ILi512EEEiEEENS3_ILi4096EEENS2_IJiiEEEEEC2ERKS6_RKS7_RKS8_)
        /*8300*/ 	.word	0x00000000


	//----- nvinfo : EIATTR_FRAME_SIZE
	.align		4
.L_5600:
        /*8304*/ 	.byte	0x04, 0x11
        /*8306*/ 	.short	(.L_5602 - .L_5601)
	.align		4
.L_5601:
        /*8308*/ 	.word	index@($_ZN7cutlass13device_kernelIN5flash19enable_sm80_to_sm89INS1_16FlashAttnBwdSm80INS1_25CollectiveMainloopBwdSm80ILi2ELi2EN4cute5tupleIJNS5_1CILi128EEES8_NS7_ILi64EEEEEENS_10bfloat16_tEfNS_4arch4Sm80ELb1ELb0ELb1ELb0ELb1ELb0ELb0ELb0ELi2ELi4ELi4ELi4ELb0EEENS1_21CollectiveEpilogueBwdISA_SB_SD_Li256ELb0ELb0ELi2EEENS1_25SingleTileBwdLPTSchedulerILb0ELi128ELb1EEEEEEEEEvNT_6ParamsE$_ZN4cute3eso3ESOILb0ELb0EJNS_5tupleIJNS_1CILi1EEENS3_ILi512EEEiEEENS3_ILi4096EEENS2_IJNS2_IJiiEEENS3_ILi8192EEEEEEEEC2ERKS6_RKS7_RKSA_)
        /*830c*/ 	.word	0x00000000


	//----- nvinfo : EIATTR_FRAME_SIZE
	.align		4
.L_5602:
        /*8310*/ 	.byte	0x04, 0x11
        /*8312*/ 	.short	(.L_5604 - .L_5603)
	.align		4
.L_5603:
        /*8314*/ 	.word	index@($_ZN7cutlass13device_kernelIN5flash19enable_sm80_to_sm89INS1_16FlashAttnBwdSm80INS1_25CollectiveMainloopBwdSm80ILi2ELi2EN4cute5tupleIJNS5_1CILi128EEES8_NS7_ILi64EEEEEENS_10bfloat16_tEfNS_4arch4Sm80ELb1ELb0ELb1ELb0ELb1ELb0ELb0ELb0ELi2ELi4ELi4ELi4ELb0EEENS1_21CollectiveEpilogueBwdISA_SB_SD_Li256ELb0ELb0ELi2EEENS1_25SingleTileBwdLPTSchedulerILb0ELi128ELb1EEEEEEEEEvNT_6ParamsE$_ZN4cute3eso3ESOILb0ELb0EJNS_5tupleIJNS_1CILi0EEENS2_IJNS3_ILi1EEENS3_ILi256EEEiEEEEEENS3_ILi2048EEENS2_IJiNS3_ILi4096EEEEEEEEC2ERKS8_RKS9_RKSB_)
        /*8318*/ 	.word	0x00000000


	//----- nvinfo : EIATTR_FRAME_SIZE
	.align		4
.L_5604:
        /*831c*/ 	.byte	0x04, 0x11
        /*831e*/ 	.short	(.L_5606 - .L_5605)
	.align		4
.L_5605:
        /*8320*/ 	.word	index@($_ZN7cutlass13device_kernelIN5flash19enable_sm80_to_sm89INS1_16FlashAttnBwdSm80INS1_25CollectiveMainloopBwdSm80ILi2ELi2EN4cute5tupleIJNS5_1CILi128EEES8_NS7_ILi64EEEEEENS_10bfloat16_tEfNS_4arch4Sm80ELb1ELb0ELb1ELb0ELb1ELb0ELb0ELb0ELi2ELi4ELi4ELi4ELb0EEENS1_21CollectiveEpilogueBwdISA_SB_SD_Li256ELb0ELb0ELi2EEENS1_25SingleTileBwdLPTSchedulerILb0ELi128ELb1EEEEEEEEEvNT_6ParamsE$_ZN4cute3eso3ESOILb0ELb0EJNS_14ComposedLayoutINS_7SwizzleILi3ELi3ELi3EEENS_9MixedBitsILj0ELj432EEENS_6LayoutINS_5tupleIJNS8_IJNS_1CILi2EEESA_SA_EEESA_NS9_ILi8EEEEEENS8_IJNS8_IJNS9_ILi64EEESC_NS9_ILi512EEEEEENS9_ILi8192EEENS9_ILi1024EEEEEEEEEEiEEC2ERKSL_RKi)
        /*8324*/ 	.word	0x00000000


	//----- nvinfo : EIATTR_FRAME_SIZE
	.align		4
.L_5606:
        /*8328*/ 	.byte	0x04, 0x11
        /*832a*/ 	.short	(.L_5608 - .L_5607)
	.align		4
.L_5607:
        /*832c*/ 	.word	index@($_ZN7cutlass13device_kernelIN5flash19enable_sm80_to_sm89INS1_16FlashAttnBwdSm80INS1_25CollectiveMainloopBwdSm80ILi2ELi2EN4cute5tupleIJNS5_1CILi128EEES8_NS7_ILi64EEEEEENS_10bfloat16_tEfNS_4arch4Sm80ELb1ELb0ELb1ELb0ELb1ELb0ELb0ELb0ELi2ELi4ELi4ELi4ELb0EEENS1_21CollectiveEpilogueBwdISA_SB_SD_Li256ELb0ELb0ELi2EEENS1_25SingleTileBwdLPTSchedulerILb0ELi128ELb1EEEEEEEEEvNT_6ParamsE$_ZN4cute3eso3ESOILb0ELb0EJNS_14ComposedLayoutINS_7SwizzleILi3ELi3ELi3EEENS_9MixedBitsILj0ELj432EEENS_6LayoutINS_5tupleIJNS8_IJNS_1CILi2EEESA_SA_EEESA_NS9_ILi8EEEEEENS8_IJNS8_IJNS9_ILi64EEESC_NS9_ILi512EEEEEENS9_ILi8192EEENS9_ILi1024EEEEEEEEEENS_10ViewEngineINS_8smem_ptrIPN7cutlass10bfloat16_tEEEEEEEC2ERKSL_RKSS_)
        /*8330*/ 	.word	0x00000000


	//----- nvinfo : EIATTR_FRAME_SIZE
	.align		4
.L_5608:
        /*8334*/ 	.byte	0x04, 0x11
        /*8336*/ 	.short	(.L_5610 - .L_5609)
	.align		4
.L_5609:
        /*8338*/ 	.word	index@($_ZN7cutlass13device_kernelIN5flash19enable_sm80_to_sm89INS1_16FlashAttnBwdSm80INS1_25CollectiveMainloopBwdSm80ILi2ELi2EN4cute5tupleIJNS5_1CILi128EEES8_NS7_ILi64EEEEEENS_10bfloat16_tEfNS_4arch4Sm80ELb1ELb0ELb1ELb0ELb1ELb0ELb0ELb0ELi2ELi4ELi4ELi4ELb0EEENS1_21CollectiveEpilogueBwdISA_SB_SD_Li256ELb0ELb0ELi2EEENS1_25SingleTileBwdLPTSchedulerILb0ELi128ELb1EEEEEEEEEvNT_6ParamsE$_ZN4cute12iter_adaptorIPjNS_8smem_ptrIS1_EEEC2ES1_)
        /*833c*/ 	.word	0x00000000


	//----- nvinfo : EIATTR_FRAME_SIZE
	.align		4
.L_5610:
        /*8340*/ 	.byte	0x04, 0x11
        /*8342*/ 	.short	(.L_5612 - .L_5611)
	.align		4
.L_5611:
        /*8344*/ 	.word	index@($_ZN7cutlass13device_kernelIN5flash19enable_sm80_to_sm89INS1_16FlashAttnBwdSm80INS1_25CollectiveMainloopBwdSm80ILi2ELi2EN4cute5tupleIJNS5_1CILi128EEES8_NS7_ILi64EEEEEENS_10bfloat16_tEfNS_4arch4Sm80ELb1ELb0ELb1ELb0ELb1ELb0ELb0ELb0ELi2ELi4ELi4ELi4ELb0EEENS1_21CollectiveEpilogueBwdISA_SB_SD_Li256ELb0ELb0ELi2EEENS1_25SingleTileBwdLPTSchedulerILb0ELi128ELb1EEEEEEEEEvNT_6ParamsE$_ZN4cute12iter_adaptorIPfNS_8smem_ptrIS1_EEEC2ES1_)
        /*8348*/ 	.word	0x00000000


	//----- nvinfo : EIATTR_FRAME_SIZE
	.align		4
.L_5612:
        /*834c*/ 	.byte	0x04, 0x11
        /*834e*/ 	.short	(.L_5614 - .L_5613)
	.align		4
.L_5613:
        /*8350*/ 	.word	index@($_ZN7cutlass13device_kernelIN5flash19enable_sm80_to_sm89INS1_16FlashAttnBwdSm80INS1_25CollectiveMainloopBwdSm80ILi2ELi2EN4cute5tupleIJNS5_1CILi128EEES8_NS7_ILi64EEEEEENS_10bfloat16_tEfNS_4arch4Sm80ELb1ELb0ELb1ELb0ELb1ELb0ELb0ELb0ELi2ELi4ELi4ELi4ELb0EEENS1_21CollectiveEpilogueBwdISA_SB_SD_Li256ELb0ELb0ELi2EEENS1_25SingleTileBwdLPTSchedulerILb0ELi128ELb1EEEEEEEEEvNT_6ParamsE$_ZN4cute12iter_adaptorIPfNS_8gmem_ptrIS1_EEEC2ES1_)
        /*8354*/ 	.word	0x00000000


	//----- nvinfo : EIATTR_FRAME_SIZE
	.align		4
.L_5614:
        /*8358*/ 	.byte	0x04, 0x11
        /*835a*/ 	.short	(.L_5616 - .L_5615)
	.align		4
.L_5615:
        /*835c*/ 	.word	index@($_ZN7cutlass13device_kernelIN5flash19enable_sm80_to_sm89INS1_16FlashAttnBwdSm80INS1_25CollectiveMainloopBwdSm80ILi2ELi2EN4cute5tupleIJNS5_1CILi128EEES8_NS7_ILi64EEEEEENS_10bfloat16_tEfNS_4arch4Sm80ELb1ELb0ELb1ELb0ELb1ELb0ELb0ELb0ELi2ELi4ELi4ELi4ELb0EEENS1_21CollectiveEpilogueBwdISA_SB_SD_Li256ELb0ELb0ELi2EEENS1_25SingleTileBwdLPTSchedulerILb0ELi128ELb1EEEEEEEEEvNT_6ParamsE$_ZN4cute12iter_adaptorIPN7cutlass9uint128_tENS_8smem_ptrIS3_EEEC2ES3_)
        /*8360*/ 	.word	0x00000000


	//----- nvinfo : EIATTR_FRAME_SIZE
	.align		4
.L_5616:
        /*8364*/ 	.byte	0x04, 0x11
        /*8366*/ 	.short	(.L_5618 - .L_5617)
	.align		4
.L_5617:
        /*8368*/ 	.word	index@($_ZN7cutlass13device_kernelIN5flash19enable_sm80_to_sm89INS1_16FlashAttnBwdSm80INS1_25CollectiveMainloopBwdSm80ILi2ELi2EN4cute5tupleIJNS5_1CILi128EEES8_NS7_ILi64EEEEEENS_10bfloat16_tEfNS_4arch4Sm80ELb1ELb0ELb1ELb0ELb1ELb0ELb0ELb0ELi2ELi4ELi4ELi4ELb0EEENS1_21CollectiveEpilogueBwdISA_SB_SD_Li256ELb0ELb0ELi2EEENS1_25SingleTileBwdLPTSchedulerILb0ELi128ELb1EEEEEEEEEvNT_6ParamsE$_ZN4cute12iter_adaptorIPN7cutlass10bfloat16_tENS_8smem_ptrIS3_EEEC2ES3_)
        /*836c*/ 	.word	0x00000000


	//----- nvinfo : EIATTR_FRAME_SIZE
	.align		4
.L_5618:
        /*8370*/ 	.byte	0x04, 0x11
        /*8372*/ 	.short	(.L_5620 - .L_5619)
	.align		4
.L_5619:
        /*8374*/ 	.word	index@($_ZN7cutlass13device_kernelIN5flash19enable_sm80_to_sm89INS1_16FlashAttnBwdSm80INS1_25CollectiveMainloopBwdSm80ILi2ELi2EN4cute5tupleIJNS5_1CILi128EEES8_NS7_ILi64EEEEEENS_10bfloat16_tEfNS_4arch4Sm80ELb1ELb0ELb1ELb0ELb1ELb0ELb0ELb0ELi2ELi4ELi4ELi4ELb0EEENS1_21CollectiveEpilogueBwdISA_SB_SD_Li256ELb0ELb0ELi2EEENS1_25SingleTileBwdLPTSchedulerILb0ELi128ELb1EEEEEEEEEvNT_6ParamsE$_ZN4cute12iter_adaptorIPKfNS_8gmem_ptrIS2_EEEC2ES2_)
        /*8378*/ 	.word	0x00000000


	//----- nvinfo : EIATTR_FRAME_SIZE
	.align		4
.L_5620:
        /*837c*/ 	.byte	0x04, 0x11
        /*837e*/ 	.short	(.L_5622 - .L_5621)
	.align		4
.L_5621:
        /*8380*/ 	.word	index@($_ZN7cutlass13device_kernelIN5flash19enable_sm80_to_sm89INS1_16FlashAttnBwdSm80INS1_25CollectiveMainloopBwdSm80ILi2ELi2EN4cute5tupleIJNS5_1CILi128EEES8_NS7_ILi64EEEEEENS_10bfloat16_tEfNS_4arch4Sm80ELb1ELb0ELb1ELb0ELb1ELb0ELb0ELb0ELi2ELi4ELi4ELi4ELb0EEENS1_21CollectiveEpilogueBwdISA_SB_SD_Li256ELb0ELb0ELi2EEENS1_25SingleTileBwdLPTSchedulerILb0ELi128ELb1EEEEEEEEEvNT_6ParamsE$_ZN4cute12iter_adaptorIPKN7cutlass9uint128_tENS_8gmem_ptrIS4_EEEC2ES4_)
        /*8384*/ 	.word	0x00000000


	//----- nvinfo : EIATTR_FRAME_SIZE
	.align		4
.L_5622:
        /*8388*/ 	.byte	0x04, 0x11
        /*838a*/ 	.short	(.L_5624 - .L_5623)
	.align		4
.L_5623:
        /*838c*/ 	.word	index@($_ZN7cutlass13device_kernelIN5flash19enable_sm80_to_sm89INS1_16FlashAttnBwdSm80INS1_25CollectiveMainloopBwdSm80ILi2ELi2EN4cute5tupleIJNS5_1CILi128EEES8_NS7_ILi64EEEEEENS_10bfloat16_tEfNS_4arch4Sm80ELb1ELb0ELb1ELb0ELb1ELb0ELb0ELb0ELi2ELi4ELi4ELi4ELb0EEENS1_21CollectiveEpilogueBwdISA_SB_SD_Li256ELb0ELb0ELi2EEENS1_25SingleTileBwdLPTSchedulerILb0ELi128ELb1EEEEEEEEEvNT_6ParamsE$_ZN4cute12iter_adaptorIPKN7cutlass10bfloat16_tENS_8gmem_ptrIS4_EEEC2ES4_)
        /*8390*/ 	.word	0x00000000


	//----- nvinfo : EIATTR_FRAME_SIZE
	.align		4
.L_5624:
        /*8394*/ 	.byte	0x04, 0x11
        /*8396*/ 	.short	(.L_5626 - .L_5625)
	.align		4
.L_5625:
        /*8398*/ 	.word	index@(_ZN7cutlass13device_kernelIN5flash19enable_sm80_to_sm89INS1_16FlashAttnBwdSm80INS1_25CollectiveMainloopBwdSm80ILi2ELi2EN4cute5tupleIJNS5_1CILi128EEES8_NS7_ILi64EEEEEENS_10bfloat16_tEfNS_4arch4Sm80ELb1ELb0ELb1ELb0ELb1ELb0ELb0ELb0ELi2ELi4ELi4ELi4ELb0EEENS1_21CollectiveEpilogueBwdISA_SB_SD_Li256ELb0ELb0ELi2EEENS1_25SingleTileBwdLPTSchedulerILb0ELi128ELb1EEEEEEEEEvNT_6ParamsE)
        /*839c*/ 	.word	0x000016e0


	//----- nvinfo : EIATTR_REGCOUNT
	.align		4
.L_5626:
        /*83a0*/ 	.byte	0x04, 0x2f
        /*83a2*/ 	.short	(.L_5628 - .L_5627)
	.align		4
.L_5627:
        /*83a4*/ 	.word	index@(_ZN7cutlass13device_kernelIN5flash19enable_sm80_to_sm89INS1_16FlashAttnBwdSm80INS1_25CollectiveMainloopBwdSm80ILi2ELi2EN4cute5tupleIJNS5_1CILi128EEES8_NS7_ILi64EEEEEENS_10bfloat16_tEfNS_4arch4Sm80ELb1ELb0ELb1ELb0ELb0ELb0ELb0ELb0ELi2ELi4ELi4ELi4ELb0EEENS1_21CollectiveEpilogueBwdISA_SB_SD_Li256ELb0ELb0ELi2EEENS1_25SingleTileBwdLPTSchedulerILb0ELi128ELb0EEEEEEEEEvNT_6ParamsE)
        /*83a8*/ 	.word	0x00000080


	//----- nvinfo : EIATTR_FRAME_SIZE
	.align		4
.L_5628:
        /*83ac*/ 	.byte	0x04, 0x11
        /*83ae*/ 	.short	(.L_5630 - .L_5629)
	.align		4
.L_5629:
        /*83b0*/ 	.word	index@($_ZN7cutlass13device_kernelIN5flash19enable_sm80_to_sm89INS1_16FlashAttnBwdSm80INS1_25CollectiveMainloopBwdSm80ILi2ELi2EN4cute5tupleIJNS5_1CILi128EEES8_NS7_ILi64EEEEEENS_10bfloat16_tEfNS_4arch4Sm80ELb1ELb0ELb1ELb0ELb0ELb0ELb0ELb0ELi2ELi4ELi4ELi4ELb0EEENS1_21CollectiveEpilogueBwdISA_SB_SD_Li256ELb0ELb0ELi2EEENS1_25SingleTileBwdLPTSchedulerILb0ELi128ELb0EEEEEEEEEvNT_6ParamsE$min)
        /*83b4*/ 	.word	0x00000000


	//----- nvinfo : EIATTR_FRAME_SIZE
	.align		4
.L_5630:
        /*83b8*/ 	.byte	0x04, 0x11
        /*83ba*/ 	.short	(.L_5632 - .L_5631)
	.align		4
.L_5631:
        /*83bc*/ 	.word	index@($_ZN7cutlass13device_kernelIN5flash19enable_sm80_to_sm89INS1_16FlashAttnBwdSm80INS1_25CollectiveMainloopBwdSm80ILi2ELi2EN4cute5tupleIJNS5_1CILi128EEES8_NS7_ILi64EEEEEENS_10bfloat16_tEfNS_4arch4Sm80ELb1ELb0ELb1ELb0ELb0ELb0ELb0ELb0ELi2ELi4ELi4ELi4ELb0EEENS1_21CollectiveEpilogueBwdISA_SB_SD_Li256ELb0ELb0ELi2EEENS1_25SingleTileBwdLPTSchedulerILb0ELi128ELb0EEEEEEEEEvNT_6ParamsE$exp2f)
        /*83c0*/ 	.word	0x00000000


	//----- nvinfo : EIATTR_FRAME_SIZE
	.align		4
.L_5632:
        /*83c4*/ 	.byte	0x04, 0x11
        /*83c6*/ 	.short	(.L_5634 - .L_5633)
	.align		4
.L_5633:
        /*83c8*/ 	.word	index@($_ZN7cutlass13device_kernelIN5flash19enable_sm80_to_sm89INS1_16FlashAttnBwdSm80INS1_25CollectiveMainloopBwdSm80ILi2ELi2EN4cute5tupleIJNS5_1CILi128EEES8_NS7_ILi64EEEEEENS_10bfloat16_tEfNS_4arch4Sm80ELb1ELb0ELb1ELb0ELb0ELb0ELb0ELb0ELi2ELi4ELi4ELi4ELb0EEENS1_21CollectiveEpilogueBwdISA_SB_SD_Li256ELb0ELb0ELi2EEENS1_25SingleTileBwdLPTSchedulerILb0ELi128ELb0EEEEEEEEEvNT_6ParamsE$__fAtomicAdd)
        /*83cc*/ 	.word	0x00000000


	//----- nvinfo : EIATTR_FRAME_SIZE
	.align		4
.L_5634:
        /*83d0*/ 	.byte	0x04, 0x11
        /*83d2*/ 	.short	(.L_5636 - .L_5635)
	.align		4
.L_5635:
        /*83d4*/ 	.word	index@($_ZN7cutlass13device_kernelIN5flash19enable_sm80_to_sm89INS1_16FlashAttnBwdSm80INS1_25CollectiveMainloopBwdSm80ILi2ELi2EN4cute5tupleIJNS5_1CILi128EEES8_NS7_ILi64EEEEEENS_10bfloat16_tEfNS_4arch4Sm80ELb1ELb0ELb1ELb0ELb0ELb0ELb0ELb0ELi2ELi4ELi4ELi4ELb0EEENS1_21CollectiveEpilogueBwdISA_SB_SD_Li256ELb0ELb0ELi2EEENS1_25SingleTileBwdLPTSchedulerILb0ELi128ELb0EEEEEEEEEvNT_6ParamsE$_ZZZN5flash25CollectiveMainloopBwdSm80ILi2ELi2EN4cute5tupleIJNS1_1CILi128EEES4_NS3_ILi64EEEEEEN7cutlass10bfloat16_tEfNS7_4arch4Sm80ELb1ELb0ELb1ELb0ELb0ELb0ELb0ELb0ELi2ELi4ELi4ELi4ELb0EE3mmaINS_16FlashAttnBwdSm80ISB_NS_21CollectiveEpilogueBwdIS6_S8_SA_Li256ELb0ELb0ELi2EEENS_25SingleTileBwdLPTSchedulerILb0ELi128ELb0EEEE13SharedStorageENS1_6TensorINS1_11ArrayEngineIfLm32EEENS1_6LayoutINS2_IJNS2_IJNS3_ILi2EEESO_EEESO_NS3_ILi4EEEEEENS2_IJNS2_IJNS3_ILi1EEESO_EEESQ_NS3_ILi8EEEEEEEEEEEEbRKNSB_6ParamsERT0_S12_iNS2_IJiiiEEERT_ENKUliT_E_clIZSC_ISJ_SX_EbS10_S12_S12_iS13_S15_EUlRS16_iE_EEDaiS16_ENKUlvE1_clEv)
        /*83d8*/ 	.word	0x00000000


	//----- nvinfo : EIATTR_FRAME_SIZE
	.align		4
.L_5636:
        /*83dc*/ 	.byte	0x04, 0x11
        /*83de*/ 	.short	(.L_5638 - .L_5637)
	.align		4
.L_5637:
        /*83e0*/ 	.word	index@($_ZN7cutlass13device_kernelIN5flash19enable_sm80_to_sm89INS1_16FlashAttnBwdSm80INS1_25CollectiveMainloopBwdSm80ILi2ELi2EN4cute5tupleIJNS5_1CILi128EEES8_NS7_ILi64EEEEEENS_10bfloat16_tEfNS_4arch4Sm80ELb1ELb0ELb1ELb0ELb0ELb0ELb0ELb0ELi2ELi4ELi4ELi4ELb0EEENS1_21CollectiveEpilogueBwdISA_SB_SD_Li256ELb0ELb0ELi2EEENS1_25SingleTileBwdLPTSchedulerILb0ELi128ELb0EEEEEEEEEvNT_6ParamsE$_ZZZN5flash25CollectiveMainloopBwdSm80ILi2ELi2EN4cute5tupleIJNS1_1CILi128EEES4_NS3_ILi64EEEEEEN7cutlass10bfloat16_tEfNS7_4arch4Sm80ELb1ELb0ELb1ELb0ELb0ELb0ELb0ELb0ELi2ELi4ELi4ELi4ELb0EE3mmaINS_16FlashAttnBwdSm80ISB_NS_21CollectiveEpilogueBwdIS6_S8_SA_Li256ELb0ELb0ELi2EEENS_25SingleTileBwdLPTSchedulerILb0ELi128ELb0EEEE13SharedStorageENS1_6TensorINS1_11ArrayEngineIfLm32EEENS1_6LayoutINS2_IJNS2_IJNS3_ILi2EEESO_EEESO_NS3_ILi4EEEEEENS2_IJNS2_IJNS3_ILi1EEESO_EEESQ_NS3_ILi8EEEEEEEEEEEEbRKNSB_6ParamsERT0_S12_iNS2_IJiiiEEERT_ENKUliT_E_clIZSC_ISJ_SX_EbS10_S12_S12_iS13_S15_EUlRS16_iE_EEDaiS16_ENKUlvE0_clEv)
        /*83e4*/ 	.word	0x00000000


	//----- nvinfo : EIATTR_FRAME_SIZE
	.align		4
.L_5638:
        /*83e8*/ 	.byte	0x04, 0x11
        /*83ea*/ 	.short	(.L_5640 - .L_5639)
	.align		4
.L_5639:
        /*83ec*/ 	.word	index@($_ZN7cutlass13device_kernelIN5flash19enable_sm80_to_sm89INS1_16FlashAttnBwdSm80INS1_25CollectiveMainloopBwdSm80ILi2ELi2EN4cute5tupleIJNS5_1CILi128EEES8_NS7_ILi64EEEEEENS_10bfloat16_tEfNS_4arch4Sm80ELb1ELb0ELb1ELb0ELb0ELb0ELb0ELb0ELi2ELi4ELi4ELi4ELb0EEENS1_21CollectiveEpilogueBwdISA_SB_SD_Li256ELb0ELb0ELi2EEENS1_25SingleTileBwdLPTSchedulerILb0ELi128ELb0EEEEEEEEEvNT_6ParamsE$_ZZZN5flash25CollectiveMainloopBwdSm80ILi2ELi2EN4cute5tupleIJNS1_1CILi128EEES4_NS3_ILi64EEEEEEN7cutlass10bfloat16_tEfNS7_4arch4Sm80ELb1ELb0ELb1ELb0ELb0ELb0ELb0ELb0ELi2ELi4ELi4ELi4ELb0EE3mmaINS_16FlashAttnBwdSm80ISB_NS_21CollectiveEpilogueBwdIS6_S8_SA_Li256ELb0ELb0ELi2EEENS_25SingleTileBwdLPTSchedulerILb0ELi128ELb0EEEE13SharedStorageENS1_6TensorINS1_11ArrayEngineIfLm32EEENS1_6LayoutINS2_IJNS2_IJNS3_ILi2EEESO_EEESO_NS3_ILi4EEEEEENS2_IJNS2_IJNS3_ILi1EEESO_EEESQ_NS3_ILi8EEEEEEEEEEEEbRKNSB_6ParamsERT0_S12_iNS2_IJiiiEEERT_ENKUliT_E_clIZSC_ISJ_SX_EbS10_S12_S12_iS13_S15_EUlRS16_iE_EEDaiS16_ENKUlT_E_clIZSC_ISJ_SX_EbS10_S12_S12_iS13_S15_EUlvE0_EEDaS1B_)
        /*83f0*/ 	.word	0x00000000


	//----- nvinfo : EIATTR_FRAME_SIZE
	.align		4
.L_5640:
        /*83f4*/ 	.byte	0x04, 0x11
        /*83f6*/ 	.short	(.L_5642 - .L_5641)
	.align		4
.L_5641:
        /*83f8*/ 	.word	index@($_ZN7cutlass13device_kernelIN5flash19enable_sm80_to_sm89INS1_16FlashAttnBwdSm80INS1_25CollectiveMainloopBwdSm80ILi2ELi2EN4cute5tupleIJNS5_1CILi128EEES8_NS7_ILi64EEEEEENS_10bfloat16_tEfNS_4arch4Sm80ELb1ELb0ELb1ELb0ELb0ELb0ELb0ELb0ELi2ELi4ELi4ELi4ELb0EEENS1_21CollectiveEpilogueBwdISA_SB_SD_Li256ELb0ELb0ELi2EEENS1_25SingleTileBwdLPTSchedulerILb0ELi128ELb0EEEEEEEEEvNT_6ParamsE$_ZZN5flash25CollectiveMainloopBwdSm80ILi2ELi2EN4cute5tupleIJNS1_1CILi128EEES4_NS3_ILi64EEEEEEN7cutlass10bfloat16_tEfNS7_4arch4Sm80ELb1ELb0ELb1ELb0ELb0ELb0ELb0ELb0ELi2ELi4ELi4ELi4ELb0EE3mmaINS_16FlashAttnBwdSm80ISB_NS_21CollectiveEpilogueBwdIS6_S8_SA_Li256ELb0ELb0ELi2EEENS_25SingleTileBwdLPTSchedulerILb0ELi128ELb0EEEE13SharedStorageENS1_6TensorINS1_11ArrayEngineIfLm32EEENS1_6LayoutINS2_IJNS2_IJNS3_ILi2EEESO_EEESO_NS3_ILi4EEEEEENS2_IJNS2_IJNS3_ILi1EEESO_EEESQ_NS3_ILi8EEEEEEEEEEEEbRKNSB_6ParamsERT0_S12_iNS2_IJiiiEEERT_ENKUlvE_clEv)
        /*83fc*/ 	.word	0x00000000


	//----- nvinfo : EIATTR_FRAME_SIZE
	.align		4
.L_5642:
        /*8400*/ 	.byte	0x04, 0x11
        /*8402*/ 	.short	(.L_5644 - .L_5643)
	.align		4
.L_5643:
        /*8404*/ 	.word	index@($_ZN7cutlass13device_kernelIN5flash19enable_sm80_to_sm89INS1_16FlashAttnBwdSm80INS1_25CollectiveMainloopBwdSm80ILi2ELi2EN4cute5tupleIJNS5_1CILi128EEES8_NS7_ILi64EEEEEENS_10bfloat16_tEfNS_4arch4Sm80ELb1ELb0ELb1ELb0ELb0ELb0ELb0ELb0ELi2ELi4ELi4ELi4ELb0EEENS1_21CollectiveEpilogueBwdISA_SB_SD_Li256ELb0ELb0ELi2EEENS1_25SingleTileBwdLPTSchedulerILb0ELi128ELb0EEEEEEEEEvNT_6ParamsE$_ZZN5flash25CollectiveMainloopBwdSm80ILi2ELi2EN4cute5tupleIJNS1_1CILi128EEES4_NS3_ILi64EEEEEEN7cutlass10bfloat16_tEfNS7_4arch4Sm80ELb1ELb0ELb1ELb0ELb0ELb0ELb0ELb0ELi2ELi4ELi4ELi4ELb0EE3mmaINS_16FlashAttnBwdSm80ISB_NS_21CollectiveEpilogueBwdIS6_S8_SA_Li256ELb0ELb0ELi2EEENS_25SingleTileBwdLPTSchedulerILb0ELi128ELb0EEEE13SharedStorageENS1_6TensorINS1_11ArrayEngineIfLm32EEENS1_6LayoutINS2_IJNS2_IJNS3_ILi2EEESO_EEESO_NS3_ILi4EEEEEENS2_IJNS2_IJNS3_ILi1EEESO_EEESQ_NS3_ILi8EEEEEEEEEEEEbRKNSB_6ParamsERT0_S12_iNS2_IJiiiEEERT_ENKUlvE0_clEv)
        /*8408*/ 	.word	0x00000000


	//----- nvinfo : EIATTR_FRAME_SIZE
	.align		4
.L_5644:
        /*840c*/ 	.byte	0x04, 0x11
        /*840e*/ 	.short	(.L_5646 - .L_5645)
	.align		4
.L_5645:
        /*8410*/ 	.word	index@($_ZN7cutlass13device_kernelIN5flash19enable_sm80_to_sm89INS1_16FlashAttnBwdSm80INS1_25CollectiveMainloopBwdSm80ILi2ELi2EN4cute5tupleIJNS5_1CILi128EEES8_NS7_ILi64EEEEEENS_10bfloat16_tEfNS_4arch4Sm80ELb1ELb0ELb1ELb0ELb0ELb0ELb0ELb0ELi2ELi4ELi4ELi4ELb0EEENS1_21CollectiveEpilogueBwdISA_SB_SD_Li256ELb0ELb0ELi2EEENS1_25SingleTileBwdLPTSchedulerILb0ELi128ELb0EEEEEEEEEvNT_6ParamsE$_ZZN5flash25CollectiveMainloopBwdSm80ILi2ELi2EN4cute5tupleIJNS1_1CILi128EEES4_NS3_ILi64EEEEEEN7cutlass10bfloat16_tEfNS7_4arch4Sm80ELb1ELb0ELb1ELb0ELb0ELb0ELb0ELb0ELi2ELi4ELi4ELi4ELb0EE3mmaINS_16FlashAttnBwdSm80ISB_NS_21CollectiveEpilogueBwdIS6_S8_SA_Li256ELb0ELb0ELi2EEENS_25SingleTileBwdLPTSchedulerILb0ELi128ELb0EEEE13SharedStorageENS1_6TensorINS1_11ArrayEngineIfLm32EEENS1_6LayoutINS2_IJNS2_IJNS3_ILi2EEESO_EEESO_NS3_ILi4EEEEEENS2_IJNS2_IJNS3_ILi1EEESO_EEESQ_NS3_ILi8EEEEEEEEEEEEbRKNSB_6ParamsERT0_S12_iNS2_IJiiiEEERT_ENKUliiE_clEii)
        /*8414*/ 	.word	0x00000000


	//----- nvinfo : EIATTR_FRAME_SIZE
	.align		4
.L_5646:
        /*8418*/ 	.byte	0x04, 0x11
        /*841a*/ 	.short	(.L_5648 - .L_5647)
	.align		4
.L_5647:
        /*841c*/ 	.word	index@($_ZN7cutlass13device_kernelIN5flash19enable_sm80_to_sm89INS1_16FlashAttnBwdSm80INS1_25CollectiveMainloopBwdSm80ILi2ELi2EN4cute5tupleIJNS5_1CILi128EEES8_NS7_ILi64EEEEEENS_10bfloat16_tEfNS_4arch4Sm80ELb1ELb0ELb1ELb0ELb0ELb0ELb0ELb0ELi2ELi4ELi4ELi4ELb0EEENS1_21CollectiveEpilogueBwdISA_SB_SD_Li256ELb0ELb0ELi2EEENS1_25SingleTileBwdLPTSchedulerILb0ELi128ELb0EEEEEEEEEvNT_6ParamsE$_ZZN5flash25CollectiveMainloopBwdSm80ILi2ELi2EN4cute5tupleIJNS1_1CILi128EEES4_NS3_ILi64EEEEEEN7cutlass10bfloat16_tEfNS7_4arch4Sm80ELb1ELb0ELb1ELb0ELb0ELb0ELb0ELb0ELi2ELi4ELi4ELi4ELb0EE3mmaINS_16FlashAttnBwdSm80ISB_NS_21CollectiveEpilogueBwdIS6_S8_SA_Li256ELb0ELb0ELi2EEENS_25SingleTileBwdLPTSchedulerILb0ELi128ELb0EEEE13SharedStorageENS1_6TensorINS1_11ArrayEngineIfLm32EEENS1_6LayoutINS2_IJNS2_IJNS3_ILi2EEESO_EEESO_NS3_ILi4EEEEEENS2_IJNS2_IJNS3_ILi1EEESO_EEESQ_NS3_ILi8EEEEEEEEEEEEbRKNSB_6ParamsERT0_S12_iNS2_IJiiiEEERT_ENKUliiE0_clEii)
        /*8420*/ 	.word	0x00000000


	//----- nvinfo : EIATTR_FRAME_SIZE
	.align		4
.L_5648:
        /*8424*/ 	.byte	0x04, 0x11
        /*8426*/ 	.short	(.L_5650 - .L_5649)
	.align		4
.L_5649:
        /*8428*/ 	.word	index@($_ZN7cutlass13device_kernelIN5flash19enable_sm80_to_sm89INS1_16FlashAttnBwdSm80INS1_25CollectiveMainloopBwdSm80ILi2ELi2EN4cute5tupleIJNS5_1CILi128EEES8_NS7_ILi64EEEEEENS_10bfloat16_tEfNS_4arch4Sm80ELb1ELb0ELb1ELb0ELb0ELb0ELb0ELb0ELi2ELi4ELi4ELi4ELb0EEENS1_21CollectiveEpilogueBwdISA_SB_SD_Li256ELb0ELb0ELi2EEENS1_25SingleTileBwdLPTSchedulerILb0ELi128ELb0EEEEEEEEEvNT_6ParamsE$_ZZN5flash25CollectiveMainloopBwdSm80ILi2ELi2EN4cute5tupleIJNS1_1CILi128EEES4_NS3_ILi64EEEEEEN7cutlass10bfloat16_tEfNS7_4arch4Sm80ELb1ELb0ELb1ELb0ELb0ELb0ELb0ELb0ELi2ELi4ELi4ELi4ELb0EE3mmaINS_16FlashAttnBwdSm80ISB_NS_21CollectiveEpilogueBwdIS6_S8_SA_Li256ELb0ELb0ELi2EEENS_25SingleTileBwdLPTSchedulerILb0ELi128ELb0EEEE13SharedStorageENS1_6TensorINS1_11ArrayEngineIfLm32EEENS1_6LayoutINS2_IJNS2_IJNS3_ILi2EEESO_EEESO_NS3_ILi4EEEEEENS2_IJNS2_IJNS3_ILi1EEESO_EEESQ_NS3_ILi8EEEEEEEEEEEEbRKNSB_6ParamsERT0_S12_iNS2_IJiiiEEERT_ENKUliT_E_clIZSC_ISJ_SX_EbS10_S12_S12_iS13_S15_EUlRS16_iE_EEDaiS16_)
        /*842c*/ 	.word	0x00000000


	//----- nvinfo : EIATTR_FRAME_SIZE
	.align		4
.L_5650:
        /*8430*/ 	.byte	0x04, 0x11
        /*8432*/ 	.short	(.L_5652 - .L_5651)
	.align		4
.L_5651:
        /*8434*/ 	.word	index@($_ZN7cutlass13device_kernelIN5flash19enable_sm80_to_sm89INS1_16FlashAttnBwdSm80INS1_25CollectiveMainloopBwdSm80ILi2ELi2EN4cute5tupleIJNS5_1CILi128EEES8_NS7_ILi64EEEEEENS_10bfloat16_tEfNS_4arch4Sm80ELb1ELb0ELb1ELb0ELb0ELb0ELb0ELb0ELi2ELi4ELi4ELi4ELb0EEENS1_21CollectiveEpilogueBwdISA_SB_SD_Li256ELb0ELb0ELi2EEENS1_25SingleTileBwdLPTSchedulerILb0ELi128ELb0EEEEEEEEEvNT_6ParamsE$_ZZN5flash25CollectiveMainloopBwdSm80ILi2ELi2EN4cute5tupleIJNS1_1CILi128EEES4_NS3_ILi64EEEEEEN7cutlass10bfloat16_tEfNS7_4arch4Sm80ELb1ELb0ELb1ELb0ELb0ELb0ELb0ELb0ELi2ELi4ELi4ELi4ELb0EE3mmaINS_16FlashAttnBwdSm80ISB_NS_21CollectiveEpilogueBwdIS6_S8_SA_Li256ELb0ELb0ELi2EEENS_25SingleTileBwdLPTSchedulerILb0ELi128ELb0EEEE13SharedStorageENS1_6TensorINS1_11ArrayEngineIfLm32EEENS1_6LayoutINS2_IJNS2_IJNS3_ILi2EEESO_EEESO_NS3_ILi4EEEEEENS2_IJNS2_IJNS3_ILi1EEESO_EEESQ_NS3_ILi8EEEEEEEEEEEEbRKNSB_6ParamsERT0_S12_iNS2_IJiiiEEERT_ENKUlRT_iE_clINSK_INSL_IfLm64EEENSN_INS2_IJSP_SO_SU_EEESV_EEEEEEDaS17_i)
        /*8438*/ 	.word	0x00000000


	//----- nvinfo : EIATTR_FRAME_SIZE
	.align		4
.L_5652:
        /*843c*/ 	.byte	0x04, 0x11
        /*843e*/ 	.short	(.L_5654 - .L_5653)
	.align		4
.L_5653:
        /*8440*/ 	.word	index@($_ZN7cutlass13device_kernelIN5flash19enable_sm80_to_sm89INS1_16FlashAttnBwdSm80INS1_25CollectiveMainloopBwdSm80ILi2ELi2EN4cute5tupleIJNS5_1CILi128EEES8_NS7_ILi64EEEEEENS_10bfloat16_tEfNS_4arch4Sm80ELb1ELb0ELb1ELb0ELb0ELb0ELb0ELb0ELi2ELi4ELi4ELi4ELb0EEENS1_21CollectiveEpilogueBwdISA_SB_SD_Li256ELb0ELb0ELi2EEENS1_25SingleTileBwdLPTSchedulerILb0ELi128ELb0EEEEEEEEEvNT_6ParamsE$_ZZN4cuteplIJiiEJiiEEEDaRKNS_15ArithmeticTupleIJDpT_EEERKNS1_IJDpT0_EEEENKUlDpRKT_E_clIJiiEEEDaSF_)
        /*8444*/ 	.word	0x00000000


	//----- nvinfo : EIATTR_FRAME_SIZE
	.align		4
.L_5654:
        /*8448*/ 	.byte	0x04, 0x11
        /*844a*/ 	.short	(.L_5656 - .L_5655)
	.align		4
.L_5655:
        /*844c*/ 	.word	index@($_ZN7cutlass13device_kernelIN5flash19enable_sm80_to_sm89INS1_16FlashAttnBwdSm80INS1_25CollectiveMainloopBwdSm80ILi2ELi2EN4cute5tupleIJNS5_1CILi128EEES8_NS7_ILi64EEEEEENS_10bfloat16_tEfNS_4arch4Sm80ELb1ELb0ELb1ELb0ELb0ELb0ELb0ELb0ELi2ELi4ELi4ELi4ELb0EEENS1_21CollectiveEpilogueBwdISA_SB_SD_Li256ELb0ELb0ELi2EEENS1_25SingleTileBwdLPTSchedulerILb0ELi128ELb0EEEEEEEEEvNT_6ParamsE$_ZZN4cuteplIJiiEJiNS_1CILi0EEEEEEDaRKNS_15ArithmeticTupleIJDpT_EEERKNS3_IJDpT0_EEEENKUlDpRKT_E_clIJiiEEEDaSH_)
        /*8450*/ 	.word	0x00000000


	//----- nvinfo : EIATTR_FRAME_SIZE
	.align		4
.L_5656:
        /*8454*/ 	.byte	0x04, 0x11
        /*8456*/ 	.short	(.L_5658 - .L_5657)
	.align		4
.L_5657:
        /*8458*/ 	.word	index@($_ZN7cutlass13device_kernelIN5flash19enable_sm80_to_sm89INS1_16FlashAttnBwdSm80INS1_25CollectiveMainloopBwdSm80ILi2ELi2EN4cute5tupleIJNS5_1CILi128EEES8_NS7_ILi64EEEEEENS_10bfloat16_tEfNS_4arch4Sm80ELb1ELb0ELb1ELb0ELb0ELb0ELb0ELb0ELi2ELi4ELi4ELi4ELb0EEENS1_21CollectiveEpilogueBwdISA_SB_SD_Li256ELb0ELb0ELi2EEENS1_25SingleTileBwdLPTSchedulerILb0ELi128ELb0EEEEEEEEEvNT_6ParamsE$_ZZN4cuteplIJiiEJNS_1CILi0EEES2_EEEDaRKNS_15ArithmeticTupleIJDpT_EEERKNS3_IJDpT0_EEEENKUlDpRKT_E_clIJiiEEEDaSH_)
        /*845c*/ 	.word	0x00000000


	//----- nvinfo : EIATTR_FRAME_SIZE
	.align		4
.L_5658:
        /*8460*/ 	.byte	0x04, 0x11
        /*8462*/ 	.short	(.L_5660 - .L_5659)
	.align		4
.L_5659:
        /*8464*/ 	.word	index@($_ZN7cutlass13device_kernelIN5flash19enable_sm80_to_sm89INS1_16FlashAttnBwdSm80INS1_25CollectiveMainloopBwdSm80ILi2ELi2EN4cute5tupleIJNS5_1CILi128EEES8_NS7_ILi64EEEEEENS_10bfloat16_tEfNS_4arch4Sm80ELb1ELb0ELb1ELb0ELb0ELb0ELb0ELb0ELi2ELi4ELi4ELi4ELb0EEENS1_21CollectiveEpilogueBwdISA_SB_SD_Li256ELb0ELb0ELi2EEENS1_25SingleTileBwdLPTSchedulerILb0ELi128ELb0EEEEEEEEEvNT_6ParamsE$_ZZN4cuteplIJiEJiEEEDaRKNS_15ArithmeticTupleIJDpT_EEERKNS1_IJDpT0_EEEENKUlDpRKT_E_clIJiEEEDaSF_)
        /*8468*/ 	.word	0x00000000


	//----- nvinfo : EIATTR_FRAME_SIZE
	.align		4
.L_5660:
        /*846c*/ 	.byte	0x04, 0x11
        /*846e*/ 	.short	(.L_5662 - .L_5661)
	.align		4
.L_5661:
        /*8470*/ 	.word	index@($_ZN7cutlass13device_kernelIN5flash19enable_sm80_to_sm89INS1_16FlashAttnBwdSm80INS1_25CollectiveMainloopBwdSm80ILi2ELi2EN4cute5tupleIJNS5_1CILi128EEES8_NS7_ILi64EEEEEENS_10bfloat16_tEfNS_4arch4Sm80ELb1ELb0ELb1ELb0ELb0ELb0ELb0ELb0ELi2ELi4ELi4ELi4ELb0EEENS1_21CollectiveEpilogueBwdISA_SB_SD_Li256ELb0ELb0ELi2EEENS1_25SingleTileBwdLPTSchedulerILb0ELi128ELb0EEEEEEEEEvNT_6ParamsE$_ZZN4cuteplIJiEJNS_1CILi0EEEiEEEDaRKNS_15ArithmeticTupleIJDpT_EEERKNS3_IJDpT0_EEEENKUlDpRKT_E_clIJiiEEEDaSH_)
        /*8474*/ 	.word	0x00000000


	//----- nvinfo : EIATTR_FRAME_SIZE
	.align		4
.L_5662:
        /*8478*/ 	.byte	0x04, 0x11
        /*847a*/ 	.short	(.L_5664 - .L_5663)
	.align		4
.L_5663:
        /*847c*/ 	.word	index@($_ZN7cutlass13device_kernelIN5flash19enable_sm80_to_sm89INS1_16FlashAttnBwdSm80INS1_25CollectiveMainloopBwdSm80ILi2ELi2EN4cute5tupleIJNS5_1CILi128EEES8_NS7_ILi64EEEEEENS_10bfloat16_tEfNS_4arch4Sm80ELb1ELb0ELb1ELb0ELb0ELb0ELb0ELb0ELi2ELi4ELi4ELi4ELb0EEENS1_21CollectiveEpilogueBwdISA_SB_SD_Li256ELb0ELb0ELi2EEENS1_25SingleTileBwdLPTSchedulerILb0ELi128ELb0EEEEEEEEEvNT_6ParamsE$_ZZN4cuteplIJiEJNS_1CILi0EEES2_EEEDaRKNS_15ArithmeticTupleIJDpT_EEERKNS3_IJDpT0_EEEENKUlDpRKT_E_clIJiS2_EEEDaSH_)
        /*8480*/ 	.word	0x00000000


	//----- nvinfo : EIATTR_FRAME_SIZE
	.align		4
.L_5664:
        /*8484*/ 	.byte	0x04, 0x11
        /*8486*/ 	.short	(.L_5666 - .L_5665)
	.align		4
.L_5665:
        /*8488*/ 	.word	index@($_ZN7cutlass13device_kernelIN5flash19enable_sm80_to_sm89INS1_16FlashAttnBwdSm80INS1_25CollectiveMainloopBwdSm80ILi2ELi2EN4cute5tupleIJNS5_1CILi128EEES8_NS7_ILi64EEEEEENS_10bfloat16_tEfNS_4arch4Sm80ELb1ELb0ELb1ELb0ELb0ELb0ELb0ELb0ELi2ELi4ELi4ELi4ELb0EEENS1_21CollectiveEpilogueBwdISA_SB_SD_Li256ELb0ELb0ELi2EEENS1_25SingleTileBwdLPTSchedulerILb0ELi128ELb0EEEEEEEEEvNT_6ParamsE$_ZZN4cuteplIJiEJNS_1CILi0EEEEEEDaRKNS_15ArithmeticTupleIJDpT_EEERKNS3_IJDpT0_EEEENKUlDpRKT_E_clIJiEEEDaSH_)
        /*848c*/ 	.word	0x00000000


	//----- nvinfo : EIATTR_FRAME_SIZE
	.align		4
.L_5666:
        /*8490*/ 	.byte	0x04, 0x11
        /*8492*/ 	.short	(.L_5668 - .L_5667)
	.align		4
.L_5667:
        /*8494*/ 	.word	index@($_ZN7cutlass13device_kernelIN5flash19enable_sm80_to_sm89INS1_16FlashAttnBwdSm80INS1_25CollectiveMainloopBwdSm80ILi2ELi2EN4cute5tupleIJNS5_1CILi128EEES8_NS7_ILi64EEEEEENS_10bfloat16_tEfNS_4arch4Sm80ELb1ELb0ELb1ELb0ELb0ELb0ELb0ELb0ELi2ELi4ELi4ELi4ELb0EEENS1_21CollectiveEpilogueBwdISA_SB_SD_Li256ELb0ELb0ELi2EEENS1_25SingleTileBwdLPTSchedulerILb0ELi128ELb0EEEEEEEEEvNT_6ParamsE$_ZZN4cuteplIJNS_1CILi0EEEiEJiEEEDaRKNS_15ArithmeticTupleIJDpT_EEERKNS3_IJDpT0_EEEENKUlDpRKT_E_clIJiiEEEDaSH_)
        /*8498*/ 	.word	0x00000000


	//----- nvinfo : EIATTR_FRAME_SIZE
	.align		4
.L_5668:
        /*849c*/ 	.byte	0x04, 0x11
        /*849e*/ 	.short	(.L_5670 - .L_5669)
	.align		4
.L_5669:
        /*84a0*/ 	.word	index@($_ZN7cutlass13device_kernelIN5flash19enable_sm80_to_sm89INS1_16FlashAttnBwdSm80INS1_25CollectiveMainloopBwdSm80ILi2ELi2EN4cute5tupleIJNS5_1CILi128EEES8_NS7_ILi64EEEEEENS_10bfloat16_tEfNS_4arch4Sm80ELb1ELb0ELb1ELb0ELb0ELb0ELb0ELb0ELi2ELi4ELi4ELi4ELb0EEENS1_21CollectiveEpilogueBwdISA_SB_SD_Li256ELb0ELb0ELi2EEENS1_25SingleTileBwdLPTSchedulerILb0ELi128ELb0EEEEEEEEEvNT_6ParamsE$_ZZN4cuteplIJNS_1CILi0EEEiEJS2_iEEEDaRKNS_15ArithmeticTupleIJDpT_EEERKNS3_IJDpT0_EEEENKUlDpRKT_E_clIJS2_iEEEDaSH_)
        /*84a4*/ 	.word	0x00000000


	//----- nvinfo : EIATTR_FRAME_SIZE
	.align		4
.L_5670:
        /*84a8*/ 	.byte	0x04, 0x11
        /*84aa*/ 	.short	(.L_5672 - .L_5671)
	.align		4
.L_5671:
        /*84ac*/ 	.word	index@($_ZN7cutlass13device_kernelIN5flash19enable_sm80_to_sm89INS1_16FlashAttnBwdSm80INS1_25CollectiveMainloopBwdSm80ILi2ELi2EN4cute5tupleIJNS5_1CILi128EEES8_NS7_ILi64EEEEEENS_10bfloat16_tEfNS_4arch4Sm80ELb1ELb0ELb1ELb0ELb0ELb0ELb0ELb0ELi2ELi4ELi4ELi4ELb0EEENS1_21CollectiveEpilogueBwdISA_SB_SD_Li256ELb0ELb0ELi2EEENS1_25SingleTileBwdLPTSchedulerILb0ELi128ELb0EEEEEEEEEvNT_6ParamsE$_ZZN4cuteplIJNS_1CILi0EEES2_EJiiEEEDaRKNS_15ArithmeticTupleIJDpT_EEERKNS3_IJDpT0_EEEENKUlDpRKT_E_clIJiiEEEDaSH_)
        /*84b0*/ 	.word	0x00000000


	//----- nvinfo : EIATTR_FRAME_SIZE
	.align		4
.L_5672:
        /*84b4*/ 	.byte	0x04, 0x11
        /*84b6*/ 	.short	(.L_5674 - .L_5673)
	.align		4
.L_5673:
        /*84b8*/ 	.word	index@($_ZN7cutlass13device_kernelIN5flash19enable_sm80_to_sm89INS1_16FlashAttnBwdSm80INS1_25CollectiveMainloopBwdSm80ILi2ELi2EN4cute5tupleIJNS5_1CILi128EEES8_NS7_ILi64EEEEEENS_10bfloat16_tEfNS_4arch4Sm80ELb1ELb0ELb1ELb0ELb0ELb0ELb0ELb0ELi2ELi4ELi4ELi4ELb0EEENS1_21CollectiveEpilogueBwdISA_SB_SD_Li256ELb0ELb0ELi2EEENS1_25SingleTileBwdLPTSchedulerILb0ELi128ELb0EEEEEEEEEvNT_6ParamsE$_ZZN4cuteplIJNS_1CILi0EEES2_EJiS2_EEEDaRKNS_15ArithmeticTupleIJDpT_EEERKNS3_IJDpT0_EEEENKUlDpRKT_E_clIJiS2_EEEDaSH_)
        /*84bc*/ 	.word	0x00000000


	//----- nvinfo : EIATTR_FRAME_SIZE
	.align		4
.L_5674:
        /*84c0*/ 	.byte	0x04, 0x11
        /*84c2*/ 	.short	(.L_5676 - .L_5675)
	.align		4
.L_5675:
        /*84c4*/ 	.word	index@($_ZN7cutlass13device_kernelIN5flash19enable_sm80_to_sm89INS1_16FlashAttnBwdSm80INS1_25CollectiveMainloopBwdSm80ILi2ELi2EN4cute5tupleIJNS5_1CILi128EEES8_NS7_ILi64EEEEEENS_10bfloat16_tEfNS_4arch4Sm80ELb1ELb0ELb1ELb0ELb0ELb0ELb0ELb0ELi2ELi4ELi4ELi4ELb0EEENS1_21CollectiveEpilogueBwdISA_SB_SD_Li256ELb0ELb0ELi2EEENS1_25SingleTileBwdLPTSchedulerILb0ELi128ELb0EEEEEEEEEvNT_6ParamsE$_ZZN4cuteplIJNS_1CILi0EEES2_EJiEEEDaRKNS_15ArithmeticTupleIJDpT_EEERKNS3_IJDpT0_EEEENKUlDpRKT_E_clIJiS2_EEEDaSH_)
        /*84c8*/ 	.word	0x00000000


	//----- nvinfo : EIATTR_FRAME_SIZE
	.align		4
.L_5676:
        /*84cc*/ 	.byte	0x04, 0x11
        /*84ce*/ 	.short	(.L_5678 - .L_5677)
	.align		4
.L_5677:
        /*84d0*/ 	.word	index@($_ZN7cutlass13device_kernelIN5flash19enable_sm80_to_sm89INS1_16FlashAttnBwdSm80INS1_25CollectiveMainloopBwdSm80ILi2ELi2EN4cute5tupleIJNS5_1CILi128EEES8_NS7_ILi64EEEEEENS_10bfloat16_tEfNS_4arch4Sm80ELb1ELb0ELb1ELb0ELb0ELb0ELb0ELb0ELi2ELi4ELi4ELi4ELb0EEENS1_21CollectiveEpilogueBwdISA_SB_SD_Li256ELb0ELb0ELi2EEENS1_25SingleTileBwdLPTSchedulerILb0ELi128ELb0EEEEEEEEEvNT_6ParamsE$_ZZN4cuteplIJNS_1CILi0EEES2_EJS2_iEEEDaRKNS_15ArithmeticTupleIJDpT_EEERKNS3_IJDpT0_EEEENKUlDpRKT_E_clIJS2_iEEEDaSH_)
        /*84d4*/ 	.word	0x00000000


	//----- nvinfo : EIATTR_FRAME_SIZE
	.align		4
.L_5678:
        /*84d8*/ 	.byte	0x04, 0x11
        /*84da*/ 	.short	(.L_5680 - .L_5679)
	.align		4
.L_5679:
        /*84dc*/ 	.word	index@($_ZN7cutlass13device_kernelIN5flash19enable_sm80_to_sm89INS1_16FlashAttnBwdSm80INS1_25CollectiveMainloopBwdSm80ILi2ELi2EN4cute5tupleIJNS5_1CILi128EEES8_NS7_ILi64EEEEEENS_10bfloat16_tEfNS_4arch4Sm80ELb1ELb0ELb1ELb0ELb0ELb0ELb0ELb0ELi2ELi4ELi4ELi4ELb0EEENS1_21CollectiveEpilogueBwdISA_SB_SD_Li256ELb0ELb0ELi2EEENS1_25SingleTileBwdLPTSchedulerILb0ELi128ELb0EEEEEEEEEvNT_6ParamsE$_ZZN4cuteplIJNS_1CILi0EEEEJS2_iEEEDaRKNS_15ArithmeticTupleIJDpT_EEERKNS3_IJDpT0_EEEENKUlDpRKT_E_clIJS2_iEEEDaSH_)
        /*84e0*/ 	.word	0x00000000


	//----- nvinfo : EIATTR_FRAME_SIZE
	.align		4
.L_5680:
        /*84e4*/ 	.byte	0x04, 0x11
        /*84e6*/ 	.short	(.L_5682 - .L_5681)
	.align		4
.L_5681:
        /*84e8*/ 	.word	index@($_ZN7cutlass13device_kernelIN5flash19enable_sm80_to_sm89INS1_16FlashAttnBwdSm80INS1_25CollectiveMainloopBwdSm80ILi2ELi2EN4cute5tupleIJNS5_1CILi128EEES8_NS7_ILi64EEEEEENS_10bfloat16_tEfNS_4arch4Sm80ELb1ELb0ELb1ELb0ELb0ELb0ELb0ELb0ELi2ELi4ELi4ELi4ELb0EEENS1_21CollectiveEpilogueBwdISA_SB_SD_Li256ELb0ELb0ELi2EEENS1_25SingleTileBwdLPTSchedulerILb0ELi128ELb0EEEEEEEEEvNT_6ParamsE$_ZZN4cute9transformINS_5tupleIJiiiNS_1CILi0EEEEEENS1_IJNS2_ILi32EEENS2_ILi4EEENS2_ILi2EEENS2_ILi1EEEEEENS1_IJS8_S8_S8_S8_EEEZNS_7crd2crdIS4_S9_SA_EEDaRKT_RKT0_RKT1_EUlRKT_RKT0_RKT1_E_EEDaSE_SH_SK_OT2_ENKUlDpSN_E_clIJiiiS3_EEEDaSX_)
        /*84ec*/ 	.word	0x00000000


	//----- nvinfo : EIATTR_FRAME_SIZE
	.align		4
.L_5682:
        /*84f0*/ 	.byte	0x04, 0x11
        /*84f2*/ 	.short	(.L_5684 - .L_5683)
	.align		4
.L_5683:
        /*84f4*/ 	.word	index@($_ZN7cutlass13device_kernelIN5flash19enable_sm80_to_sm89INS1_16FlashAttnBwdSm80INS1_25CollectiveMainloopBwdSm80ILi2ELi2EN4cute5tupleIJNS5_1CILi128EEES8_NS7_ILi64EEEEEENS_10bfloat16_tEfNS_4arch4Sm80ELb1ELb0ELb1ELb0ELb0ELb0ELb0ELb0ELi2ELi4ELi4ELi4ELb0EEENS1_21CollectiveEpilogueBwdISA_SB_SD_Li256ELb0ELb0ELi2EEENS1_25SingleTileBwdLPTSchedulerILb0ELi128ELb0EEEEEEEEEvNT_6ParamsE$_ZZN4cute9transformINS_5tupleIJiiNS_1CILi0EEEEEENS1_IJNS1_IJNS2_ILi4EEENS2_ILi8EEEEEES5_NS2_ILi1EEEEEEZNS_7idx2crdIS4_S9_EEDaRKT_RKT0_EUlRKT_RKT0_E_EEDaSD_SG_OT1_ENKUlDpSJ_E_clIJNS1_IJiiEEEiS3_EEEDaSQ_)
        /*84f8*/ 	.word	0x00000000


	//----- nvinfo : EIATTR_FRAME_SIZE
	.align		4
.L_5684:
        /*84fc*/ 	.byte	0x04, 0x11
        /*84fe*/ 	.short	(.L_5686 - .L_5685)
	.align		4
.L_5685:
        /*8500*/ 	.word	index@($_ZN7cutlass13device_kernelIN5flash19enable_sm80_to_sm89INS1_16FlashAttnBwdSm80INS1_25CollectiveMainloopBwdSm80ILi2ELi2EN4cute5tupleIJNS5_1CILi128EEES8_NS7_ILi64EEEEEENS_10bfloat16_tEfNS_4arch4Sm80ELb1ELb0ELb1ELb0ELb0ELb0ELb0ELb0ELi2ELi4ELi4ELi4ELb0EEENS1_21CollectiveEpilogueBwdISA_SB_SD_Li256ELb0ELb0ELi2EEENS1_25SingleTileBwdLPTSchedulerILb0ELi128ELb0EEEEEEEEEvNT_6ParamsE$_ZZN4cute9transformINS_5tupleIJiiNS_1CILi0EEEEEENS1_IJNS1_IJNS2_ILi4EEENS2_ILi8EEEEEENS2_ILi2EEENS2_ILi1EEEEEEZNS_7idx2crdIS4_SA_EEDaRKT_RKT0_EUlRKT_RKT0_E_EEDaSE_SH_OT1_ENKUlDpSK_E_clIJNS1_IJiiEEEiS3_EEEDaSR_)
        /*8504*/ 	.word	0x00000000


	//----- nvinfo : EIATTR_FRAME_SIZE
	.align		4
.L_5686:
        /*8508*/ 	.byte	0x04, 0x11
        /*850a*/ 	.short	(.L_5688 - .L_5687)
	.align		4
.L_5687:
        /*850c*/ 	.word	index@($_ZN7cutlass13device_kernelIN5flash19enable_sm80_to_sm89INS1_16FlashAttnBwdSm80INS1_25CollectiveMainloopBwdSm80ILi2ELi2EN4cute5tupleIJNS5_1CILi128EEES8_NS7_ILi64EEEEEENS_10bfloat16_tEfNS_4arch4Sm80ELb1ELb0ELb1ELb0ELb0ELb0ELb0ELb0ELi2ELi4ELi4ELi4ELb0EEENS1_21CollectiveEpilogueBwdISA_SB_SD_Li256ELb0ELb0ELi2EEENS1_25SingleTileBwdLPTSchedulerILb0ELi128ELb0EEEEEEEEEvNT_6ParamsE$_ZZN4cute9transformINS_5tupleIJNS_1CILi32EEENS2_ILi4EEENS2_ILi2EEENS2_ILi1EEEEEENS1_IJS6_S3_NS2_ILi128EEENS2_ILi0EEEEEEZNS_7idx2crdIiS7_SA_EEDaRKT_RKT0_RKT1_EUlRKT_RKT0_E_EEDaSE_SH_OSI_ENKUlDpSN_E_clIJiiiS9_EEEDaST_)
        /*8510*/ 	.word	0x00000000


	//----- nvinfo : EIATTR_FRAME_SIZE
	.align		4
.L_5688:
        /*8514*/ 	.byte	0x04, 0x11
        /*8516*/ 	.short	(.L_5690 - .L_5689)
	.align		4
.L_5689:
        /*8518*/ 	.word	index@($_ZN7cutlass13device_kernelIN5flash19enable_sm80_to_sm89INS1_16FlashAttnBwdSm80INS1_25CollectiveMainloopBwdSm80ILi2ELi2EN4cute5tupleIJNS5_1CILi128EEES8_NS7_ILi64EEEEEENS_10bfloat16_tEfNS_4arch4Sm80ELb1ELb0ELb1ELb0ELb0ELb0ELb0ELb0ELi2ELi4ELi4ELi4ELb0EEENS1_21CollectiveEpilogueBwdISA_SB_SD_Li256ELb0ELb0ELi2EEENS1_25SingleTileBwdLPTSchedulerILb0ELi128ELb0EEEEEEEEEvNT_6ParamsE$_ZZN4cute9transformINS_15ArithmeticTupleIJiiEEEZNS_14transform_leafIS2_NS_8identityEEEDaRKT_OT0_EUlRKT_E_EEDaS7_S9_ENKUlDpSC_E_clIJiiEEEDaSE_)
        /*851c*/ 	.word	0x00000000


	//----- nvinfo : EIATTR_FRAME_SIZE
	.align		4
.L_5690:
        /*8520*/ 	.byte	0x04, 0x11
        /*8522*/ 	.short	(.L_5692 - .L_5691)
	.align		4
.L_5691:
        /*8524*/ 	.word	index@($_ZN7cutlass13device_kernelIN5flash19enable_sm80_to_sm89INS1_16FlashAttnBwdSm80INS1_25CollectiveMainloopBwdSm80ILi2ELi2EN4cute5tupleIJNS5_1CILi128EEES8_NS7_ILi64EEEEEENS_10bfloat16_tEfNS_4arch4Sm80ELb1ELb0ELb1ELb0ELb0ELb0ELb0ELb0ELi2ELi4ELi4ELi4ELb0EEENS1_21CollectiveEpilogueBwdISA_SB_SD_Li256ELb0ELb0ELi2EEENS1_25SingleTileBwdLPTSchedulerILb0ELi128ELb0EEEEEEEEEvNT_6ParamsE$_ZZN4cute7idx2crdIiNS_5tupleIJNS_1CILi32EEENS2_ILi4EEENS2_ILi2EEENS2_ILi1EEEEEENS1_IJS6_S3_NS2_ILi128EEENS2_ILi0EEEEEEEEDaRKT_RKT0_RKT1_ENKUlRKT_RKT0_E_clIS5_S8_EEDaSM_SP_)
        /*8528*/ 	.word	0x00000000


	//----- nvinfo : EIATTR_FRAME_SIZE
	.align		4
.L_5692:
        /*852c*/ 	.byte	0x04, 0x11
        /*852e*/ 	.short	(.L_5694 - .L_5693)
	.align		4
.L_5693:
        /*8530*/ 	.word	index@($_ZN7cutlass13device_kernelIN5flash19enable_sm80_to_sm89INS1_16FlashAttnBwdSm80INS1_25CollectiveMainloopBwdSm80ILi2ELi2EN4cute5tupleIJNS5_1CILi128EEES8_NS7_ILi64EEEEEENS_10bfloat16_tEfNS_4arch4Sm80ELb1ELb0ELb1ELb0ELb0ELb0ELb0ELb0ELi2ELi4ELi4ELi4ELb0EEENS1_21CollectiveEpilogueBwdISA_SB_SD_Li256ELb0ELb0ELi2EEENS1_25SingleTileBwdLPTSchedulerILb0ELi128ELb0EEEEEEEEEvNT_6ParamsE$_ZZN4cute7idx2crdIiNS_5tupleIJNS_1CILi32EEENS2_ILi4EEENS2_ILi2EEENS2_ILi1EEEEEENS1_IJS6_S3_NS2_ILi128EEENS2_ILi0EEEEEEEEDaRKT_RKT0_RKT1_ENKUlRKT_RKT0_E_clIS4_S3_EEDaSM_SP_)
        /*8534*/ 	.word	0x00000000


	//----- nvinfo : EIATTR_FRAME_SIZE
	.align		4
.L_5694:
        /*8538*/ 	.byte	0x04, 0x11
        /*853a*/ 	.short	(.L_5696 - .L_5695)
	.align		4
.L_5695:
        /*853c*/ 	.word	index@($_ZN7cutlass13device_kernelIN5flash19enable_sm80_to_sm89INS1_16FlashAttnBwdSm80INS1_25CollectiveMainloopBwdSm80ILi2ELi2EN4cute5tupleIJNS5_1CILi128EEES8_NS7_ILi64EEEEEENS_10bfloat16_tEfNS_4arch4Sm80ELb1ELb0ELb1ELb0ELb0ELb0ELb0ELb0ELi2ELi4ELi4ELi4ELb0EEENS1_21CollectiveEpilogueBwdISA_SB_SD_Li256ELb0ELb0ELi2EEENS1_25SingleTileBwdLPTSchedulerILb0ELi128ELb0EEEEEEEEEvNT_6ParamsE$_ZZN4cute7idx2crdIiNS_5tupleIJNS_1CILi32EEENS2_ILi4EEENS2_ILi2EEENS2_ILi1EEEEEENS1_IJS6_S3_NS2_ILi128EEENS2_ILi0EEEEEEEEDaRKT_RKT0_RKT1_ENKUlRKT_RKT0_E_clIS3_S6_EEDaSM_SP_)
        /*8540*/ 	.word	0x00000000


	//----- nvinfo : EIATTR_FRAME_SIZE
	.align		4
.L_5696:
        /*8544*/ 	.byte	0x04, 0x11
        /*8546*/ 	.short	(.L_5698 - .L_5697)
	.align		4
.L_5697:
        /*8548*/ 	.word	index@($_ZN7cutlass13device_kernelIN5flash19enable_sm80_to_sm89INS1_16FlashAttnBwdSm80INS1_25CollectiveMainloopBwdSm80ILi2ELi2EN4cute5tupleIJNS5_1CILi128EEES8_NS7_ILi64EEEEEENS_10bfloat16_tEfNS_4arch4Sm80ELb1ELb0ELb1ELb0ELb0ELb0ELb0ELb0ELi2ELi4ELi4ELi4ELb0EEENS1_21CollectiveEpilogueBwdISA_SB_SD_Li256ELb0ELb0ELi2EEENS1_25SingleTileBwdLPTSchedulerILb0ELi128ELb0EEEEEEEEEvNT_6ParamsE$_ZZN4cute7idx2crdINS_5tupleIJiiNS_1CILi0EEEEEENS1_IJNS1_IJNS2_ILi4EEENS2_ILi8EEEEEES5_NS2_ILi1EEEEEEEEDaRKT_RKT0_ENKUlRKT_RKT0_E_clIiS7_EEDaSI_SL_)
        /*854c*/ 	.word	0x00000000


	//----- nvinfo : EIATTR_FRAME_SIZE
	.align		4
.L_5698:
        /*8550*/ 	.byte	0x04, 0x11
        /*8552*/ 	.short	(.L_5700 - .L_5699)
	.align		4
.L_5699:
        /*8554*/ 	.word	index@($_ZN7cutlass13device_kernelIN5flash19enable_sm80_to_sm89INS1_16FlashAttnBwdSm80INS1_25CollectiveMainloopBwdSm80ILi2ELi2EN4cute5tupleIJNS5_1CILi128EEES8_NS7_ILi64EEEEEENS_10bfloat16_tEfNS_4arch4Sm80ELb1ELb0ELb1ELb0ELb0ELb0ELb0ELb0ELi2ELi4ELi4ELi4ELb0EEENS1_21CollectiveEpilogueBwdISA_SB_SD_Li256ELb0ELb0ELi2EEENS1_25SingleTileBwdLPTSchedulerILb0ELi128ELb0EEEEEEEEEvNT_6ParamsE$_ZZN4cute7idx2crdINS_5tupleIJiiNS_1CILi0EEEEEENS1_IJNS1_IJNS2_ILi4EEENS2_ILi8EEEEEES5_NS2_ILi1EEEEEEEEDaRKT_RKT0_ENKUlRKT_RKT0_E_clIiS5_EEDaSI_SL_)
        /*8558*/ 	.word	0x00000000


	//----- nvinfo : EIATTR_FRAME_SIZE
	.align		4
.L_5700:
        /*855c*/ 	.byte	0x04, 0x11
        /*855e*/ 	.short	(.L_5702 - .L_5701)
	.align		4
.L_5701:
        /*8560*/ 	.word	index@($_ZN7cutlass13device_kernelIN5flash19enable_sm80_to_sm89INS1_16FlashAttnBwdSm80INS1_25CollectiveMainloopBwdSm80ILi2ELi2EN4cute5tupleIJNS5_1CILi128EEES8_NS7_ILi64EEEEEENS_10bfloat16_tEfNS_4arch4Sm80ELb1ELb0ELb1ELb0ELb0ELb0ELb0ELb0ELi2ELi4ELi4ELi4ELb0EEENS1_21CollectiveEpilogueBwdISA_SB_SD_Li256ELb0ELb0ELi2EEENS1_25SingleTileBwdLPTSchedulerILb0ELi128ELb0EEEEEEEEEvNT_6ParamsE$_ZZN4cute7idx2crdINS_5tupleIJiiNS_1CILi0EEEEEENS1_IJNS1_IJNS2_ILi4EEENS2_ILi8EEEEEENS2_ILi2EEENS2_ILi1EEEEEEEEDaRKT_RKT0_ENKUlRKT_RKT0_E_clIiS8_EEDaSJ_SM_)
        /*8564*/ 	.word	0x00000000


	//----- nvinfo : EIATTR_FRAME_SIZE
	.align		4
.L_5702:
        /*8568*/ 	.byte	0x04, 0x11
        /*856a*/ 	.short	(.L_5704 - .L_5703)
	.align		4
.L_5703:
        /*856c*/ 	.word	index@($_ZN7cutlass13device_kernelIN5flash19enable_sm80_to_sm89INS1_16FlashAttnBwdSm80INS1_25CollectiveMainloopBwdSm80ILi2ELi2EN4cute5tupleIJNS5_1CILi128EEES8_NS7_ILi64EEEEEENS_10bfloat16_tEfNS_4arch4Sm80ELb1ELb0ELb1ELb0ELb0ELb0ELb0ELb0ELi2ELi4ELi4ELi4ELb0EEENS1_21CollectiveEpilogueBwdISA_SB_SD_Li256ELb0ELb0ELi2EEENS1_25SingleTileBwdLPTSchedulerILb0ELi128ELb0EEEEEEEEEvNT_6ParamsE$_ZZN4cute7idx2crdINS_5tupleIJiiNS_1CILi0EEEEEENS1_IJNS1_IJNS2_ILi4EEENS2_ILi8EEEEEENS2_ILi2EEENS2_ILi1EEEEEEEEDaRKT_RKT0_ENKUlRKT_RKT0_E_clIiS7_EEDaSJ_SM_)
        /*8570*/ 	.word	0x00000000


	//----- nvinfo : EIATTR_FRAME_SIZE
	.align		4
.L_5704:
        /*8574*/ 	.byte	0x04, 0x11
        /*8576*/ 	.short	(.L_5706 - .L_5705)
	.align		4
.L_5705:
        /*8578*/ 	.word	index@($_ZN7cutlass13device_kernelIN5flash19enable_sm80_to_sm89INS1_16FlashAttnBwdSm80INS1_25CollectiveMainloopBwdSm80ILi2ELi2EN4cute5tupleIJNS5_1CILi128EEES8_NS7_ILi64EEEEEENS_10bfloat16_tEfNS_4arch4Sm80ELb1ELb0ELb1ELb0ELb0ELb0ELb0ELb0ELi2ELi4ELi4ELi4ELb0EEENS1_21CollectiveEpilogueBwdISA_SB_SD_Li256ELb0ELb0ELi2EEENS1_25SingleTileBwdLPTSchedulerILb0ELi128ELb0EEEEEEEEEvNT_6ParamsE$_ZZN4cute7flattenINS_5tupleIJNS_1CILi1EEENS1_IJiiiEEENS2_ILi64EEENS1_IJNS2_ILi72EEENS2_ILi144EEENS2_ILi288EEEEEENS2_ILi512EEEEEEEEDaRKT_ENKUlRKT_E_clIS4_EEDaSH_)
        /*857c*/ 	.word	0x00000000


	//----- nvinfo : EIATTR_FRAME_SIZE
	.align		4
.L_5706:
        /*8580*/ 	.byte	0x04, 0x11
        /*8582*/ 	.short	(.L_5708 - .L_5707)
	.align		4
.L_5707:
        /*8584*/ 	.word	index@($_ZN7cutlass13device_kernelIN5flash19enable_sm80_to_sm89INS1_16FlashAttnBwdSm80INS1_25CollectiveMainloopBwdSm80ILi2ELi2EN4cute5tupleIJNS5_1CILi128EEES8_NS7_ILi64EEEEEENS_10bfloat16_tEfNS_4arch4Sm80ELb1ELb0ELb1ELb0ELb0ELb0ELb0ELb0ELi2ELi4ELi4ELi4ELb0EEENS1_21CollectiveEpilogueBwdISA_SB_SD_Li256ELb0ELb0ELi2EEENS1_25SingleTileBwdLPTSchedulerILb0ELi128ELb0EEEEEEEEEvNT_6ParamsE$_ZZN4cute7flattenINS_5tupleIJNS_1CILi1EEENS1_IJNS2_ILi8EEEiiEEENS2_ILi64EEENS1_IJiNS2_ILi144EEENS2_ILi288EEEEEENS2_ILi512EEEEEEEEDaRKT_ENKUlRKT_E_clIS9_EEDaSH_)
        /*8588*/ 	.word	0x00000000


	//----- nvinfo : EIATTR_FRAME_SIZE
	.align		4
.L_5708:
        /*858c*/ 	.byte	0x04, 0x11
        /*858e*/ 	.short	(.L_5710 - .L_5709)
	.align		4
.L_5709:
        /*8590*/ 	.word	index@($_ZN7cutlass13device_kernelIN5flash19enable_sm80_to_sm89INS1_16FlashAttnBwdSm80INS1_25CollectiveMainloopBwdSm80ILi2ELi2EN4cute5tupleIJNS5_1CILi128EEES8_NS7_ILi64EEEEEENS_10bfloat16_tEfNS_4arch4Sm80ELb1ELb0ELb1ELb0ELb0ELb0ELb0ELb0ELi2ELi4ELi4ELi4ELb0EEENS1_21CollectiveEpilogueBwdISA_SB_SD_Li256ELb0ELb0ELi2EEENS1_25SingleTileBwdLPTSchedulerILb0ELi128ELb0EEEEEEEEEvNT_6ParamsE$_ZZN4cute7flattenINS_5tupleIJNS_1CILi1EEENS1_IJNS2_ILi8EEEiiEEENS2_ILi64EEENS1_IJiNS2_ILi144EEENS2_ILi288EEEEEENS2_ILi512EEEEEEEEDaRKT_ENKUlRKT_E_clIS5_EEDaSH_)
        /*8594*/ 	.word	0x00000000


	//----- nvinfo : EIATTR_FRAME_SIZE
	.align		4
.L_5710:
        /*8598*/ 	.byte	0x04, 0x11
        /*859a*/ 	.short	(.L_5712 - .L_5711)
	.align		4
.L_5711:
        /*859c*/ 	.word	index@($_ZN7cutlass13device_kernelIN5flash19enable_sm80_to_sm89INS1_16FlashAttnBwdSm80INS1_25CollectiveMainloopBwdSm80ILi2ELi2EN4cute5tupleIJNS5_1CILi128EEES8_NS7_ILi64EEEEEENS_10bfloat16_tEfNS_4arch4Sm80ELb1ELb0ELb1ELb0ELb0ELb0ELb0ELb0ELi2ELi4ELi4ELi4ELb0EEENS1_21CollectiveEpilogueBwdISA_SB_SD_Li256ELb0ELb0ELi2EEENS1_25SingleTileBwdLPTSchedulerILb0ELi128ELb0EEEEEEEEEvNT_6ParamsE$_ZZN4cute7flattenINS_5tupleIJNS1_IJNS_1CILi0EEENS1_IJNS2_ILi1EEENS2_ILi512EEEiEEEEEENS2_ILi4096EEENS1_IJiNS2_ILi8192EEEEEEEEEEEDaRKT_ENKUlRKT_E_clISA_EEDaSH_)
        /*85a0*/ 	.word	0x00000000


	//----- nvinfo : EIATTR_FRAME_SIZE
	.align		4
.L_5712:
        /*85a4*/ 	.byte	0x04, 0x11
        /*85a6*/ 	.short	(.L_5714 - .L_5713)
	.align		4
.L_5713:
        /*85a8*/ 	.word	index@($_ZN7cutlass13device_kernelIN5flash19enable_sm80_to_sm89INS1_16FlashAttnBwdSm80INS1_25CollectiveMainloopBwdSm80ILi2ELi2EN4cute5tupleIJNS5_1CILi128EEES8_NS7_ILi64EEEEEENS_10bfloat16_tEfNS_4arch4Sm80ELb1ELb0ELb1ELb0ELb0ELb0ELb0ELb0ELi2ELi4ELi4ELi4ELb0EEENS1_21CollectiveEpilogueBwdISA_SB_SD_Li256ELb0ELb0ELi2EEENS1_25SingleTileBwdLPTSchedulerILb0ELi128ELb0EEEEEEEEEvNT_6ParamsE$_ZZN4cute7flattenINS_5tupleIJNS1_IJNS_1CILi0EEENS1_IJNS2_ILi1EEENS2_ILi512EEEiEEEEEENS2_ILi4096EEENS1_IJiNS2_ILi8192EEEEEEEEEEEDaRKT_ENKUlRKT_E_clIS7_EEDaSH_)
        /*85ac*/ 	.word	0x00000000


	//----- nvinfo : EIATTR_FRAME_SIZE
	.align		4
.L_5714:
        /*85b0*/ 	.byte	0x04, 0x11
        /*85b2*/ 	.short	(.L_5716 - .L_5715)
	.align		4
.L_5715:
        /*85b4*/ 	.word	index@($_ZN7cutlass13device_kernelIN5flash19enable_sm80_to_sm89INS1_16FlashAttnBwdSm80INS1_25CollectiveMainloopBwdSm80ILi2ELi2EN4cute5tupleIJNS5_1CILi128EEES8_NS7_ILi64EEEEEENS_10bfloat16_tEfNS_4arch4Sm80ELb1ELb0ELb1ELb0ELb0ELb0ELb0ELb0ELi2ELi4ELi4ELi4ELb0EEENS1_21CollectiveEpilogueBwdISA_SB_SD_Li256ELb0ELb0ELi2EEENS1_25SingleTileBwdLPTSchedulerILb0ELi128ELb0EEEEEEEEEvNT_6ParamsE$_ZZN4cute7crd2crdINS_5tupleIJiiiNS_1CILi0EEEEEENS1_IJNS2_ILi32EEENS2_ILi4EEENS2_ILi2EEENS2_ILi1EEEEEENS1_IJS8_S8_S8_S8_EEEEEDaRKT_RKT0_RKT1_ENKUlRKT_RKT0_RKT1_E_clIiS7_S8_EEDaSM_SP_SS_)
        /*85b8*/ 	.word	0x00000000


	//----- nvinfo : EIATTR_FRAME_SIZE
	.align		4
.L_5716:
        /*85bc*/ 	.byte	0x04, 0x11
        /*85be*/ 	.short	(.L_5718 - .L_5717)
	.align		4
.L_5717:
        /*85c0*/ 	.word	index@($_ZN7cutlass13device_kernelIN5flash19enable_sm80_to_sm89INS1_16FlashAttnBwdSm80INS1_25CollectiveMainloopBwdSm80ILi2ELi2EN4cute5tupleIJNS5_1CILi128EEES8_NS7_ILi64EEEEEENS_10bfloat16_tEfNS_4arch4Sm80ELb1ELb0ELb1ELb0ELb0ELb0ELb0ELb0ELi2ELi4ELi4ELi4ELb0EEENS1_21CollectiveEpilogueBwdISA_SB_SD_Li256ELb0ELb0ELi2EEENS1_25SingleTileBwdLPTSchedulerILb0ELi128ELb0EEEEEEEEEvNT_6ParamsE$_ZZN4cute7crd2crdINS_5tupleIJiiiNS_1CILi0EEEEEENS1_IJNS2_ILi32EEENS2_ILi4EEENS2_ILi2EEENS2_ILi1EEEEEENS1_IJS8_S8_S8_S8_EEEEEDaRKT_RKT0_RKT1_ENKUlRKT_RKT0_RKT1_E_clIiS6_S8_EEDaSM_SP_SS_)
        /*85c4*/ 	.word	0x00000000


	//----- nvinfo : EIATTR_FRAME_SIZE
	.align		4
.L_5718:
        /*85c8*/ 	.byte	0x04, 0x11
        /*85ca*/ 	.short	(.L_5720 - .L_5719)
	.align		4
.L_5719:
        /*85cc*/ 	.word	index@($_ZN7cutlass13device_kernelIN5flash19enable_sm80_to_sm89INS1_16FlashAttnBwdSm80INS1_25CollectiveMainloopBwdSm80ILi2ELi2EN4cute5tupleIJNS5_1CILi128EEES8_NS7_ILi64EEEEEENS_10bfloat16_tEfNS_4arch4Sm80ELb1ELb0ELb1ELb0ELb0ELb0ELb0ELb0ELi2ELi4ELi4ELi4ELb0EEENS1_21CollectiveEpilogueBwdISA_SB_SD_Li256ELb0ELb0ELi2EEENS1_25SingleTileBwdLPTSchedulerILb0ELi128ELb0EEEEEEEEEvNT_6ParamsE$_ZZN4cute7crd2crdINS_5tupleIJiiiNS_1CILi0EEEEEENS1_IJNS2_ILi32EEENS2_ILi4EEENS2_ILi2EEENS2_ILi1EEEEEENS1_IJS8_S8_S8_S8_EEEEEDaRKT_RKT0_RKT1_ENKUlRKT_RKT0_RKT1_E_clIiS5_S8_EEDaSM_SP_SS_)
        /*85d0*/ 	.word	0x00000000


	//----- nvinfo : EIATTR_FRAME_SIZE
	.align		4
.L_5720:
        /*85d4*/ 	.byte	0x04, 0x11
        /*85d6*/ 	.short	(.L_5722 - .L_5721)
	.align		4
.L_5721:
        /*85d8*/ 	.word	index@($_ZN7cutlass13device_kernelIN5flash19enable_sm80_to_sm89INS1_16FlashAttnBwdSm80INS1_25CollectiveMainloopBwdSm80ILi2ELi2EN4cute5tupleIJNS5_1CILi128EEES8_NS7_ILi64EEEEEENS_10bfloat16_tEfNS_4arch4Sm80ELb1ELb0ELb1ELb0ELb0ELb0ELb0ELb0ELi2ELi4ELi4ELi4ELb0EEENS1_21CollectiveEpilogueBwdISA_SB_SD_Li256ELb0ELb0ELi2EEENS1_25SingleTileBwdLPTSchedulerILb0ELi128ELb0EEEEEEEEEvNT_6ParamsE$_ZZN4cute6upcastILi2ENS_5tupleIJNS_1CILi2EEES3_S3_EEENS1_IJNS2_ILi1EEENS2_ILi512EEEiEEEEEDaRKT0_RKT1_ENKUlRKT_RKT0_E_clIS3_iEEDaSG_SJ_)
        /*85dc*/ 	.word	0x00000000


	//----- nvinfo : EIATTR_FRAME_SIZE
	.align		4
.L_5722:
        /*85e0*/ 	.byte	0x04, 0x11
        /*85e2*/ 	.short	(.L_5724 - .L_5723)
	.align		4
.L_5723:
        /*85e4*/ 	.word	index@($_ZN7cutlass13device_kernelIN5flash19enable_sm80_to_sm89INS1_16FlashAttnBwdSm80INS1_25CollectiveMainloopBwdSm80ILi2ELi2EN4cute5tupleIJNS5_1CILi128EEES8_NS7_ILi64EEEEEENS_10bfloat16_tEfNS_4arch4Sm80ELb1ELb0ELb1ELb0ELb0ELb0ELb0ELb0ELi2ELi4ELi4ELi4ELb0EEENS1_21CollectiveEpilogueBwdISA_SB_SD_Li256ELb0ELb0ELi2EEENS1_25SingleTileBwdLPTSchedulerILb0ELi128ELb0EEEEEEEEEvNT_6ParamsE$_ZZN4cute6upcastILi2ENS_5tupleIJNS_1CILi2EEES3_EEENS1_IJiNS2_ILi8192EEEEEEEEDaRKT0_RKT1_ENKUlRKT_RKT0_E_clIS3_iEEDaSF_SI_)
        /*85e8*/ 	.word	0x00000000


	//----- nvinfo : EIATTR_FRAME_SIZE
	.align		4
.L_5724:
        /*85ec*/ 	.byte	0x04, 0x11
        /*85ee*/ 	.short	(.L_5726 - .L_5725)
	.align		4
.L_5725:
        /*85f0*/ 	.word	index@($_ZN7cutlass13device_kernelIN5flash19enable_sm80_to_sm89INS1_16FlashAttnBwdSm80INS1_25CollectiveMainloopBwdSm80ILi2ELi2EN4cute5tupleIJNS5_1CILi128EEES8_NS7_ILi64EEEEEENS_10bfloat16_tEfNS_4arch4Sm80ELb1ELb0ELb1ELb0ELb0ELb0ELb0ELb0ELi2ELi4ELi4ELi4ELb0EEENS1_21CollectiveEpilogueBwdISA_SB_SD_Li256ELb0ELb0ELi2EEENS1_25SingleTileBwdLPTSchedulerILb0ELi128ELb0EEEEEEEEEvNT_6ParamsE$_ZZN4cute6upcastILi2ENS_5tupleIJNS_1CILi1EEENS1_IJNS2_ILi2EEES4_S4_EEEEEENS1_IJNS2_ILi0EEENS1_IJS3_NS2_ILi512EEEiEEEEEEEEDaRKT0_RKT1_ENKUlRKT_RKT0_E_clIS5_S9_EEDaSJ_SM_)
        /*85f4*/ 	.word	0x00000000


	//----- nvinfo : EIATTR_FRAME_SIZE
	.align		4
.L_5726:
        /*85f8*/ 	.byte	0x04, 0x11
        /*85fa*/ 	.short	(.L_5728 - .L_5727)
	.align		4
.L_5727:
        /*85fc*/ 	.word	index@($_ZN7cutlass13device_kernelIN5flash19enable_sm80_to_sm89INS1_16FlashAttnBwdSm80INS1_25CollectiveMainloopBwdSm80ILi2ELi2EN4cute5tupleIJNS5_1CILi128EEES8_NS7_ILi64EEEEEENS_10bfloat16_tEfNS_4arch4Sm80ELb1ELb0ELb1ELb0ELb0ELb0ELb0ELb0ELi2ELi4ELi4ELi4ELb0EEENS1_21CollectiveEpilogueBwdISA_SB_SD_Li256ELb0ELb0ELi2EEENS1_25SingleTileBwdLPTSchedulerILb0ELi128ELb0EEEEEEEEEvNT_6ParamsE$_ZZN4cute6upcastILi2ENS_5tupleIJNS1_IJNS_1CILi1EEENS1_IJNS2_ILi2EEES4_S4_EEEEEES4_NS1_IJS4_S4_EEEEEENS1_IJNS1_IJNS2_ILi0EEENS1_IJS3_NS2_ILi512EEEiEEEEEENS2_ILi4096EEENS1_IJiNS2_ILi8192EEEEEEEEEEEDaRKT0_RKT1_ENKUlRKT_RKT0_E_clIS7_SF_EEDaSP_SS_)
        /*8600*/ 	.word	0x00000000


	//----- nvinfo : EIATTR_FRAME_SIZE
	.align		4
.L_5728:
        /*8604*/ 	.byte	0x04, 0x11
        /*8606*/ 	.short	(.L_5730 - .L_5729)
	.align		4
.L_5729:
        /*8608*/ 	.word	index@($_ZN7cutlass13device_kernelIN5flash19enable_sm80_to_sm89INS1_16FlashAttnBwdSm80INS1_25CollectiveMainloopBwdSm80ILi2ELi2EN4cute5tupleIJNS5_1CILi128EEES8_NS7_ILi64EEEEEENS_10bfloat16_tEfNS_4arch4Sm80ELb1ELb0ELb1ELb0ELb0ELb0ELb0ELb0ELi2ELi4ELi4ELi4ELb0EEENS1_21CollectiveEpilogueBwdISA_SB_SD_Li256ELb0ELb0ELi2EEENS1_25SingleTileBwdLPTSchedulerILb0ELi128ELb0EEEEEEEEEvNT_6ParamsE$_ZZN4cute6upcastILi2ENS_5tupleIJNS1_IJNS_1CILi1EEENS1_IJNS2_ILi2EEES4_S4_EEEEEES4_NS1_IJS4_S4_EEEEEENS1_IJNS1_IJNS2_ILi0EEENS1_IJS3_NS2_ILi512EEEiEEEEEENS2_ILi4096EEENS1_IJiNS2_ILi8192EEEEEEEEEEEDaRKT0_RKT1_ENKUlRKT_RKT0_E_clIS6_SC_EEDaSP_SS_)
        /*860c*/ 	.word	0x00000000


	//----- nvinfo : EIATTR_FRAME_SIZE
	.align		4
.L_5730:
        /*8610*/ 	.byte	0x04, 0x11
        /*8612*/ 	.short	(.L_5732 - .L_5731)
	.align		4
.L_5731:
        /*8614*/ 	.word	index@($_ZN7cutlass13device_kernelIN5flash19enable_sm80_to_sm89INS1_16FlashAttnBwdSm80INS1_25CollectiveMainloopBwdSm80ILi2ELi2EN4cute5tupleIJNS5_1CILi128EEES8_NS7_ILi64EEEEEENS_10bfloat16_tEfNS_4arch4Sm80ELb1ELb0ELb1ELb0ELb0ELb0ELb0ELb0ELi2ELi4ELi4ELi4ELb0EEENS1_21CollectiveEpilogueBwdISA_SB_SD_Li256ELb0ELb0ELi2EEENS1_25SingleTileBwdLPTSchedulerILb0ELi128ELb0EEEEEEEEEvNT_6ParamsE$_ZZN4cute6detail9lift_diceINS_5tupleIJiNS_1CILi0EEEEEES5_EEDaRKT_RKT0_ENKUlRKT_RKT0_E_clIiiEEDaSE_SH_)
        /*8618*/ 	.word	0x00000000


	//----- nvinfo : EIATTR_FRAME_SIZE
	.align		4
.L_5732:
        /*861c*/ 	.byte	0x04, 0x11
        /*861e*/ 	.short	(.L_5734 - .L_5733)
	.align		4
.L_5733:
        /*8620*/ 	.word	index@($_ZN7cutlass13device_kernelIN5flash19enable_sm80_to_sm89INS1_16FlashAttnBwdSm80INS1_25CollectiveMainloopBwdSm80ILi2ELi2EN4cute5tupleIJNS5_1CILi128EEES8_NS7_ILi64EEEEEENS_10bfloat16_tEfNS_4arch4Sm80ELb1ELb0ELb1ELb0ELb0ELb0ELb0ELb0ELi2ELi4ELi4ELi4ELb0EEENS1_21CollectiveEpilogueBwdISA_SB_SD_Li256ELb0ELb0ELi2EEENS1_25SingleTileBwdLPTSchedulerILb0ELi128ELb0EEEEEEEEEvNT_6ParamsE$_ZZN4cute6detail9lift_diceINS_5tupleIJiNS2_IJiNS_1CILi0EEEEEEEEES6_EEDaRKT_RKT0_ENKUlRKT_RKT0_E_clIiiEEDaSF_SI_)
        /*8624*/ 	.word	0x00000000


	//----- nvinfo : EIATTR_FRAME_SIZE
	.align		4
.L_5734:
        /*8628*/ 	.byte	0x04, 0x11
        /*862a*/ 	.short	(.L_5736 - .L_5735)
	.align		4
.L_5735:
        /*862c*/ 	.word	index@($_ZN7cutlass13device_kernelIN5flash19enable_sm80_to_sm89INS1_16FlashAttnBwdSm80INS1_25CollectiveMainloopBwdSm80ILi2ELi2EN4cute5tupleIJNS5_1CILi128EEES8_NS7_ILi64EEEEEENS_10bfloat16_tEfNS_4arch4Sm80ELb1ELb0ELb1ELb0ELb0ELb0ELb0ELb0ELi2ELi4ELi4ELi4ELb0EEENS1_21CollectiveEpilogueBwdISA_SB_SD_Li256ELb0ELb0ELi2EEENS1_25SingleTileBwdLPTSchedulerILb0ELi128ELb0EEEEEEEEEvNT_6ParamsE$_ZZN4cute6detail9lift_diceINS_5tupleIJiNS2_IJiNS_1CILi0EEEEEEEEES6_EEDaRKT_RKT0_ENKUlRKT_RKT0_E_clIS5_S5_EEDaSF_SI_)
        /*8630*/ 	.word	0x00000000


	//----- nvinfo : EIATTR_FRAME_SIZE
	.align		4
.L_5736:
        /*8634*/ 	.byte	0x04, 0x11
        /*8636*/ 	.short	(.L_5738 - .L_5737)
	.align		4
.L_5737:
        /*8638*/ 	.word	index@($_ZN7cutlass13device_kernelIN5flash19enable_sm80_to_sm89INS1_16FlashAttnBwdSm80INS1_25CollectiveMainloopBwdSm80ILi2ELi2EN4cute5tupleIJNS5_1CILi128EEES8_NS7_ILi64EEEEEENS_10bfloat16_tEfNS_4arch4Sm80ELb1ELb0ELb1ELb0ELb0ELb0ELb0ELb0ELi2ELi4ELi4ELi4ELb0EEENS1_21CollectiveEpilogueBwdISA_SB_SD_Li256ELb0ELb0ELi2EEENS1_25SingleTileBwdLPTSchedulerILb0ELi128ELb0EEEEEEEEEvNT_6ParamsE$_ZZN4cute6detail16composition_implINS_5tupleIJNS_1CILi8EEENS3_ILi2EEES5_S5_S4_S5_EEENS2_IJNS3_ILi1EEEiiiNS3_ILi72EEENS3_ILi512EEEEEES5_S4_EEDaRKT_RKT0_RKT1_RKT2_ENKUlRKT_T0_E_clINS2_IJNS2_IJS5_EEENS2_IJiEEES7_S7_EEENS_17integral_constantIiLi4EEEEEDaSP_SQ_)
        /*863c*/ 	.word	0x00000000


	//----- nvinfo : EIATTR_FRAME_SIZE
	.align		4
.L_5738:
        /*8640*/ 	.byte	0x04, 0x11
        /*8642*/ 	.short	(.L_5740 - .L_5739)
	.align		4
.L_5739:
        /*8644*/ 	.word	index@($_ZN7cutlass13device_kernelIN5flash19enable_sm80_to_sm89INS1_16FlashAttnBwdSm80INS1_25CollectiveMainloopBwdSm80ILi2ELi2EN4cute5tupleIJNS5_1CILi128EEES8_NS7_ILi64EEEEEENS_10bfloat16_tEfNS_4arch4Sm80ELb1ELb0ELb1ELb0ELb0ELb0ELb0ELb0ELi2ELi4ELi4ELi4ELb0EEENS1_21CollectiveEpilogueBwdISA_SB_SD_Li256ELb0ELb0ELi2EEENS1_25SingleTileBwdLPTSchedulerILb0ELi128ELb0EEEEEEEEEvNT_6ParamsE$_ZZN4cute6detail16composition_implINS_5tupleIJNS_1CILi8EEENS3_ILi2EEES5_S5_S4_S5_EEENS2_IJNS3_ILi1EEEiiiNS3_ILi72EEENS3_ILi512EEEEEES5_S4_EEDaRKT_RKT0_RKT1_RKT2_ENKUlRKT_T0_E_clINS2_IJNS2_IJS5_EEENS2_IJiEEES7_S7_EEENS_17integral_constantIiLi3EEEEEDaSP_SQ_)
        /*8648*/ 	.word	0x00000000


	//----- nvinfo : EIATTR_FRAME_SIZE
	.align		4
.L_5740:
        /*864c*/ 	.byte	0x04, 0x11
        /*864e*/ 	.short	(.L_5742 - .L_5741)
	.align		4
.L_5741:
        /*8650*/ 	.word	index@($_ZN7cutlass13device_kernelIN5flash19enable_sm80_to_sm89INS1_16FlashAttnBwdSm80INS1_25CollectiveMainloopBwdSm80ILi2ELi2EN4cute5tupleIJNS5_1CILi128EEES8_NS7_ILi64EEEEEENS_10bfloat16_tEfNS_4arch4Sm80ELb1ELb0ELb1ELb0ELb0ELb0ELb0ELb0ELi2ELi4ELi4ELi4ELb0EEENS1_21CollectiveEpilogueBwdISA_SB_SD_Li256ELb0ELb0ELi2EEENS1_25SingleTileBwdLPTSchedulerILb0ELi128ELb0EEEEEEEEEvNT_6ParamsE$_ZZN4cute6detail16composition_implINS_5tupleIJNS_1CILi8EEENS3_ILi2EEES5_S5_S4_S5_EEENS2_IJNS3_ILi1EEEiiiNS3_ILi72EEENS3_ILi512EEEEEES5_S4_EEDaRKT_RKT0_RKT1_RKT2_ENKUlRKT_T0_E_clINS2_IJNS2_IJS5_EEENS2_IJiEEES7_S7_EEENS_17integral_constantIiLi2EEEEEDaSP_SQ_)
        /*8654*/ 	.word	0x00000000


	//----- nvinfo : EIATTR_FRAME_SIZE
	.align		4
.L_5742:
        /*8658*/ 	.byte	0x04, 0x11
        /*865a*/ 	.short	(.L_5744 - .L_5743)
	.align		4
.L_5743:
        /*865c*/ 	.word	index@($_ZN7cutlass13device_kernelIN5flash19enable_sm80_to_sm89INS1_16FlashAttnBwdSm80INS1_25CollectiveMainloopBwdSm80ILi2ELi2EN4cute5tupleIJNS5_1CILi128EEES8_NS7_ILi64EEEEEENS_10bfloat16_tEfNS_4arch4Sm80ELb1ELb0ELb1ELb0ELb0ELb0ELb0ELb0ELi2ELi4ELi4ELi4ELb0EEENS1_21CollectiveEpilogueBwdISA_SB_SD_Li256ELb0ELb0ELi2EEENS1_25SingleTileBwdLPTSchedulerILb0ELi128ELb0EEEEEEEEEvNT_6ParamsE$_ZZN4cute6detail16composition_implINS_5tupleIJNS_1CILi8EEENS3_ILi2EEES5_S5_S4_S5_EEENS2_IJNS3_ILi1EEEiiiNS3_ILi72EEENS3_ILi512EEEEEES5_S4_EEDaRKT_RKT0_RKT1_RKT2_ENKUlRKT_T0_E_clINS2_IJNS2_IJEEEST_S5_S7_EEENS_17integral_constantIiLi1EEEEEDaSP_SQ_)
        /*8660*/ 	.word	0x00000000


	//----- nvinfo : EIATTR_FRAME_SIZE
	.align		4
.L_5744:
        /*8664*/ 	.byte	0x04, 0x11
        /*8666*/ 	.short	(.L_5746 - .L_5745)
	.align		4
.L_5745:
        /*8668*/ 	.word	index@($_ZN7cutlass13device_kernelIN5flash19enable_sm80_to_sm89INS1_16FlashAttnBwdSm80INS1_25CollectiveMainloopBwdSm80ILi2ELi2EN4cute5tupleIJNS5_1CILi128EEES8_NS7_ILi64EEEEEENS_10bfloat16_tEfNS_4arch4Sm80ELb1ELb0ELb1ELb0ELb0ELb0ELb0ELb0ELi2ELi4ELi4ELi4ELb0EEENS1_21CollectiveEpilogueBwdISA_SB_SD_Li256ELb0ELb0ELi2EEENS1_25SingleTileBwdLPTSchedulerILb0ELi128ELb0EEEEEEEEEvNT_6ParamsE$_ZZN4cute6detail16composition_implINS_5tupleIJNS_1CILi8EEENS3_ILi2EEES5_S5_S4_S5_EEENS2_IJNS3_ILi1EEEiiiNS3_ILi72EEENS3_ILi512EEEEEENS3_ILi4EEENS3_ILi16EEEEEDaRKT_RKT0_RKT1_RKT2_ENKUlRKT_T0_E_clINS2_IJNS2_IJS5_S5_EEENS2_IJiiEEES7_S7_EEENS_17integral_constantIiLi4EEEEEDaSR_SS_)
        /*866c*/ 	.word	0x00000000


	//----- nvinfo : EIATTR_FRAME_SIZE
	.align		4
.L_5746:
        /*8670*/ 	.byte	0x04, 0x11
        /*8672*/ 	.short	(.L_5748 - .L_5747)
	.align		4
.L_5747:
        /*8674*/ 	.word	index@($_ZN7cutlass13device_kernelIN5flash19enable_sm80_to_sm89INS1_16FlashAttnBwdSm80INS1_25CollectiveMainloopBwdSm80ILi2ELi2EN4cute5tupleIJNS5_1CILi128EEES8_NS7_ILi64EEEEEENS_10bfloat16_tEfNS_4arch4Sm80ELb1ELb0ELb1ELb0ELb0ELb0ELb0ELb0ELi2ELi4ELi4ELi4ELb0EEENS1_21CollectiveEpilogueBwdISA_SB_SD_Li256ELb0ELb0ELi2EEENS1_25SingleTileBwdLPTSchedulerILb0ELi128ELb0EEEEEEEEEvNT_6ParamsE$_ZZN4cute6detail16composition_implINS_5tupleIJNS_1CILi8EEENS3_ILi2EEES5_S5_S4_S5_EEENS2_IJNS3_ILi1EEEiiiNS3_ILi72EEENS3_ILi512EEEEEENS3_ILi4EEENS3_ILi16EEEEEDaRKT_RKT0_RKT1_RKT2_ENKUlRKT_T0_E_clINS2_IJNS2_IJS5_EEENS2_IJiEEES5_S7_EEENS_17integral_constantIiLi3EEEEEDaSR_SS_)
        /*8678*/ 	.word	0x00000000


	//----- nvinfo : EIATTR_FRAME_SIZE
	.align		4
.L_5748:
        /*867c*/ 	.byte	0x04, 0x11
        /*867e*/ 	.short	(.L_5750 - .L_5749)
	.align		4
.L_5749:
        /*8680*/ 	.word	index@($_ZN7cutlass13device_kernelIN5flash19enable_sm80_to_sm89INS1_16FlashAttnBwdSm80INS1_25CollectiveMainloopBwdSm80ILi2ELi2EN4cute5tupleIJNS5_1CILi128EEES8_NS7_ILi64EEEEEENS_10bfloat16_tEfNS_4arch4Sm80ELb1ELb0ELb1ELb0ELb0ELb0ELb0ELb0ELi2ELi4ELi4ELi4ELb0EEENS1_21CollectiveEpilogueBwdISA_SB_SD_Li256ELb0ELb0ELi2EEENS1_25SingleTileBwdLPTSchedulerILb0ELi128ELb0EEEEEEEEEvNT_6ParamsE$_ZZN4cute6detail16composition_implINS_5tupleIJNS_1CILi8EEENS3_ILi2EEES5_S5_S4_S5_EEENS2_IJNS3_ILi1EEEiiiNS3_ILi72EEENS3_ILi512EEEEEENS3_ILi4EEENS3_ILi16EEEEEDaRKT_RKT0_RKT1_RKT2_ENKUlRKT_T0_E_clINS2_IJNS2_IJEEESV_SB_S7_EEENS_17integral_constantIiLi2EEEEEDaSR_SS_)
        /*8684*/ 	.word	0x00000000


	//----- nvinfo : EIATTR_FRAME_SIZE
	.align		4
.L_5750:
        /*8688*/ 	.byte	0x04, 0x11
        /*868a*/ 	.short	(.L_5752 - .L_5751)
	.align		4
.L_5751:
        /*868c*/ 	.word	index@($_ZN7cutlass13device_kernelIN5flash19enable_sm80_to_sm89INS1_16FlashAttnBwdSm80INS1_25CollectiveMainloopBwdSm80ILi2ELi2EN4cute5tupleIJNS5_1CILi128EEES8_NS7_ILi64EEEEEENS_10bfloat16_tEfNS_4arch4Sm80ELb1ELb0ELb1ELb0ELb0ELb0ELb0ELb0ELi2ELi4ELi4ELi4ELb0EEENS1_21CollectiveEpilogueBwdISA_SB_SD_Li256ELb0ELb0ELi2EEENS1_25SingleTileBwdLPTSchedulerILb0ELi128ELb0EEEEEEEEEvNT_6ParamsE$_ZZN4cute6detail16composition_implINS_5tupleIJNS_1CILi8EEENS3_ILi2EEES5_S5_S4_S5_EEENS2_IJNS3_ILi1EEEiiiNS3_ILi72EEENS3_ILi512EEEEEENS2_IJS5_S5_S5_EEENS2_IJS7_S9_S4_EEEEEDaRKT_RKT0_RKT1_RKT2_ENKUlRKT_RKT0_E_clIS5_S4_EEDaSR_SU_)
        /*8690*/ 	.word	0x00000000


	//----- nvinfo : EIATTR_FRAME_SIZE
	.align		4
.L_5752:
        /*8694*/ 	.byte	0x04, 0x11
        /*8696*/ 	.short	(.L_5754 - .L_5753)
	.align		4
.L_5753:
        /*8698*/ 	.word	index@($_ZN7cutlass13device_kernelIN5flash19enable_sm80_to_sm89INS1_16FlashAttnBwdSm80INS1_25CollectiveMainloopBwdSm80ILi2ELi2EN4cute5tupleIJNS5_1CILi128EEES8_NS7_ILi64EEEEEENS_10bfloat16_tEfNS_4arch4Sm80ELb1ELb0ELb1ELb0ELb0ELb0ELb0ELb0ELi2ELi4ELi4ELi4ELb0EEENS1_21CollectiveEpilogueBwdISA_SB_SD_Li256ELb0ELb0ELi2EEENS1_25SingleTileBwdLPTSchedulerILb0ELi128ELb0EEEEEEEEEvNT_6ParamsE$_ZZN4cute6detail16composition_implINS_5tupleIJNS_1CILi8EEENS3_ILi2EEES5_S5_S4_S5_EEENS2_IJNS3_ILi1EEEiiiNS3_ILi72EEENS3_ILi512EEEEEENS2_IJS5_S5_EEENS2_IJS7_S4_EEEEEDaRKT_RKT0_RKT1_RKT2_ENKUlRKT_RKT0_E_clIS5_S4_EEDaSR_SU_)
        /*869c*/ 	.word	0x00000000


	//----- nvinfo : EIATTR_FRAME_SIZE
	.align		4
.L_5754:
        /*86a0*/ 	.byte	0x04, 0x11
        /*86a2*/ 	.short	(.L_5756 - .L_5755)
	.align		4
.L_5755:
        /*86a4*/ 	.word	index@($_ZN7cutlass13device_kernelIN5flash19enable_sm80_to_sm89INS1_16FlashAttnBwdSm80INS1_25CollectiveMainloopBwdSm80ILi2ELi2EN4cute5tupleIJNS5_1CILi128EEES8_NS7_ILi64EEEEEENS_10bfloat16_tEfNS_4arch4Sm80ELb1ELb0ELb1ELb0ELb0ELb0ELb0ELb0ELi2ELi4ELi4ELi4ELb0EEENS1_21CollectiveEpilogueBwdISA_SB_SD_Li256ELb0ELb0ELi2EEENS1_25SingleTileBwdLPTSchedulerILb0ELi128ELb0EEEEEEEEEvNT_6ParamsE$_ZZN4cute6detail16composition_implINS_5tupleIJNS_1CILi8EEENS3_ILi2EEES5_S5_S4_S5_EEENS2_IJNS3_ILi1EEEiiiNS3_ILi72EEENS3_ILi512EEEEEENS2_IJNS3_ILi4EEES5_EEENS2_IJNS3_ILi16EEENS3_ILi8192EEEEEEEEDaRKT_RKT0_RKT1_RKT2_ENKUlRKT_RKT0_E_clISB_SD_EEDaSU_SX_)
        /*86a8*/ 	.word	0x00000000


	//----- nvinfo : EIATTR_FRAME_SIZE
	.align		4
.L_5756:
        /*86ac*/ 	.byte	0x04, 0x11
        /*86ae*/ 	.short	(.L_5758 - .L_5757)
	.align		4
.L_5757:
        /*86b0*/ 	.word	index@($_ZN7cutlass13device_kernelIN5flash19enable_sm80_to_sm89INS1_16FlashAttnBwdSm80INS1_25CollectiveMainloopBwdSm80ILi2ELi2EN4cute5tupleIJNS5_1CILi128EEES8_NS7_ILi64EEEEEENS_10bfloat16_tEfNS_4arch4Sm80ELb1ELb0ELb1ELb0ELb0ELb0ELb0ELb0ELi2ELi4ELi4ELi4ELb0EEENS1_21CollectiveEpilogueBwdISA_SB_SD_Li256ELb0ELb0ELi2EEENS1_25SingleTileBwdLPTSchedulerILb0ELi128ELb0EEEEEEEEEvNT_6ParamsE$_ZZN4cute6detail16composition_implINS_5tupleIJNS_1CILi8EEENS3_ILi2EEES5_S5_S4_S5_EEENS2_IJNS3_ILi1EEEiiiNS3_ILi72EEENS3_ILi512EEEEEENS2_IJNS2_IJS5_S5_S5_EEES5_NS3_ILi4EEEEEENS2_IJNS2_IJS7_S9_S4_EEENS3_ILi4096EEENS3_ILi16EEEEEEEEDaRKT_RKT0_RKT1_RKT2_ENKUlRKT_RKT0_E_clISC_SG_EEDaSW_SZ_)
        /*86b4*/ 	.word	0x00000000


	//----- nvinfo : EIATTR_FRAME_SIZE
	.align		4
.L_5758:
        /*86b8*/ 	.byte	0x04, 0x11
        /*86ba*/ 	.short	(.L_5760 - .L_5759)
	.align		4
.L_5759:
        /*86bc*/ 	.word	index@($_ZN7cutlass13device_kernelIN5flash19enable_sm80_to_sm89INS1_16FlashAttnBwdSm80INS1_25CollectiveMainloopBwdSm80ILi2ELi2EN4cute5tupleIJNS5_1CILi128EEES8_NS7_ILi64EEEEEENS_10bfloat16_tEfNS_4arch4Sm80ELb1ELb0ELb1ELb0ELb0ELb0ELb0ELb0ELi2ELi4ELi4ELi4ELb0EEENS1_21CollectiveEpilogueBwdISA_SB_SD_Li256ELb0ELb0ELi2EEENS1_25SingleTileBwdLPTSchedulerILb0ELi128ELb0EEEEEEEEEvNT_6ParamsE$_ZZN4cute6detail16composition_implINS_5tupleIJNS_1CILi8EEENS3_ILi2EEES5_S5_S4_S5_EEENS2_IJNS3_ILi1EEEiiiNS3_ILi72EEENS3_ILi512EEEEEENS2_IJNS2_IJS5_S5_S5_EEES5_NS3_ILi4EEEEEENS2_IJNS2_IJS7_S9_S4_EEENS3_ILi4096EEENS3_ILi16EEEEEEEEDaRKT_RKT0_RKT1_RKT2_ENKUlRKT_RKT0_E_clISB_SE_EEDaSW_SZ_)
        /*86c0*/ 	.word	0x00000000


	//----- nvinfo : EIATTR_FRAME_SIZE
	.align		4
.L_5760:
        /*86c4*/ 	.byte	0x04, 0x11
        /*86c6*/ 	.short	(.L_5762 - .L_5761)
	.align		4
.L_5761:
        /*86c8*/ 	.word	index@($_ZN7cutlass13device_kernelIN5flash19enable_sm80_to_sm89INS1_16FlashAttnBwdSm80INS1_25CollectiveMainloopBwdSm80ILi2ELi2EN4cute5tupleIJNS5_1CILi128EEES8_NS7_ILi64EEEEEENS_10bfloat16_tEfNS_4arch4Sm80ELb1ELb0ELb1ELb0ELb0ELb0ELb0ELb0ELi2ELi4ELi4ELi4ELb0EEENS1_21CollectiveEpilogueBwdISA_SB_SD_Li256ELb0ELb0ELi2EEENS1_25SingleTileBwdLPTSchedulerILb0ELi128ELb0EEEEEEEEEvNT_6ParamsE$_ZZN4cute6detail16composition_implINS_5tupleIJNS_1CILi8EEENS3_ILi2EEES5_S5_S4_S5_EEENS2_IJNS3_ILi1EEEiiiNS3_ILi72EEENS3_ILi512EEEEEENS2_IJNS2_IJS5_S5_S5_EEES5_NS2_IJNS3_ILi4EEES5_EEEEEENS2_IJNS2_IJS7_S9_S4_EEENS3_ILi4096EEENS2_IJNS3_ILi16EEENS3_ILi8192EEEEEEEEEEEDaRKT_RKT0_RKT1_RKT2_ENKUlRKT_RKT0_E_clISD_SJ_EEDaSZ_S12_)
        /*86cc*/ 	.word	0x00000000


	//----- nvinfo : EIATTR_FRAME_SIZE
	.align		4
.L_5762:
        /*86d0*/ 	.byte	0x04, 0x11
        /*86d2*/ 	.short	(.L_5764 - .L_5763)
	.align		4
.L_5763:
        /*86d4*/ 	.word	index@($_ZN7cutlass13device_kernelIN5flash19enable_sm80_to_sm89INS1_16FlashAttnBwdSm80INS1_25CollectiveMainloopBwdSm80ILi2ELi2EN4cute5tupleIJNS5_1CILi128EEES8_NS7_ILi64EEEEEENS_10bfloat16_tEfNS_4arch4Sm80ELb1ELb0ELb1ELb0ELb0ELb0ELb0ELb0ELi2ELi4ELi4ELi4ELb0EEENS1_21CollectiveEpilogueBwdISA_SB_SD_Li256ELb0ELb0ELi2EEENS1_25SingleTileBwdLPTSchedulerILb0ELi128ELb0EEEEEEEEEvNT_6ParamsE$_ZZN4cute6detail16composition_implINS_5tupleIJNS_1CILi8EEENS3_ILi2EEES5_S5_S4_S5_EEENS2_IJNS3_ILi1EEEiiiNS3_ILi72EEENS3_ILi512EEEEEENS2_IJNS2_IJS5_S5_S5_EEES5_NS2_IJNS3_ILi4EEES5_EEEEEENS2_IJNS2_IJS7_S9_S4_EEENS3_ILi4096EEENS2_IJNS3_ILi16EEENS3_ILi8192EEEEEEEEEEEDaRKT_RKT0_RKT1_RKT2_ENKUlRKT_RKT0_E_clISB_SF_EEDaSZ_S12_)
        /*86d8*/ 	.word	0x00000000


	//----- nvinfo : EIATTR_FRAME_SIZE
	.align		4
.L_5764:
        /*86dc*/ 	.byte	0x04, 0x11
        /*86de*/ 	.short	(.L_5766 - .L_5765)
	.align		4
.L_5765:
        /*86e0*/ 	.word	index@($_ZN7cutlass13device_kernelIN5flash19enable_sm80_to_sm89INS1_16FlashAttnBwdSm80INS1_25CollectiveMainloopBwdSm80ILi2ELi2EN4cute5tupleIJNS5_1CILi128EEES8_NS7_ILi64EEEEEENS_10bfloat16_tEfNS_4arch4Sm80ELb1ELb0ELb1ELb0ELb0ELb0ELb0ELb0ELi2ELi4ELi4ELi4ELb0EEENS1_21CollectiveEpilogueBwdISA_SB_SD_Li256ELb0ELb0ELi2EEENS1_25SingleTileBwdLPTSchedulerILb0ELi128ELb0EEEEEEEEEvNT_6ParamsE$_ZZN4cute6detail16composition_implINS_5tupleIJNS_1CILi8EEENS3_ILi2EEES5_S5_S4_S5_EEENS2_IJNS3_ILi1EEEiiiNS3_ILi72EEENS3_ILi512EEEEEENS2_IJNS2_IJS5_S5_EEES4_NS3_ILi4EEEEEENS2_IJNS2_IJS7_S4_EEENS3_ILi1024EEENS3_ILi16EEEEEEEEDaRKT_RKT0_RKT1_RKT2_ENKUlRKT_RKT0_E_clISC_SG_EEDaSW_SZ_)
        /*86e4*/ 	.word	0x00000000


	//----- nvinfo : EIATTR_FRAME_SIZE
	.align		4
.L_5766:
        /*86e8*/ 	.byte	0x04, 0x11
        /*86ea*/ 	.short	(.L_5768 - .L_5767)
	.align		4
.L_5767:
        /*86ec*/ 	.word	index@($_ZN7cutlass13device_kernelIN5flash19enable_sm80_to_sm89INS1_16FlashAttnBwdSm80INS1_25CollectiveMainloopBwdSm80ILi2ELi2EN4cute5tupleIJNS5_1CILi128EEES8_NS7_ILi64EEEEEENS_10bfloat16_tEfNS_4arch4Sm80ELb1ELb0ELb1ELb0ELb0ELb0ELb0ELb0ELi2ELi4ELi4ELi4ELb0EEENS1_21CollectiveEpilogueBwdISA_SB_SD_Li256ELb0ELb0ELi2EEENS1_25SingleTileBwdLPTSchedulerILb0ELi128ELb0EEEEEEEEEvNT_6ParamsE$_ZZN4cute6detail16composition_implINS_5tupleIJNS_1CILi8EEENS3_ILi2EEES5_S5_S4_S5_EEENS2_IJNS3_ILi1EEEiiiNS3_ILi72EEENS3_ILi512EEEEEENS2_IJNS2_IJS5_S5_EEES4_NS3_ILi4EEEEEENS2_IJNS2_IJS7_S4_EEENS3_ILi1024EEENS3_ILi16EEEEEEEEDaRKT_RKT0_RKT1_RKT2_ENKUlRKT_RKT0_E_clISB_SE_EEDaSW_SZ_)
        /*86f0*/ 	.word	0x00000000


	//----- nvinfo : EIATTR_FRAME_SIZE
	.align		4
.L_5768:
        /*86f4*/ 	.byte	0x04, 0x11
        /*86f6*/ 	.short	(.L_5770 - .L_5769)
	.align		4
.L_5769:
        /*86f8*/ 	.word	index@($_ZN7cutlass13device_kernelIN5flash19enable_sm80_to_sm89INS1_16FlashAttnBwdSm80INS1_25CollectiveMainloopBwdSm80ILi2ELi2EN4cute5tupleIJNS5_1CILi128EEES8_NS7_ILi64EEEEEENS_10bfloat16_tEfNS_4arch4Sm80ELb1ELb0ELb1ELb0ELb0ELb0ELb0ELb0ELi2ELi4ELi4ELi4ELb0EEENS1_21CollectiveEpilogueBwdISA_SB_SD_Li256ELb0ELb0ELi2EEENS1_25SingleTileBwdLPTSchedulerILb0ELi128ELb0EEEEEEEEEvNT_6ParamsE$_ZZN4cute6detail16composition_implINS_5tupleIJNS_1CILi16EEENS3_ILi2EEES5_S5_NS3_ILi4EEES5_EEENS2_IJNS3_ILi1EEEiiiNS3_ILi144EEENS3_ILi512EEEEEES6_S4_EEDaRKT_RKT0_RKT1_RKT2_ENKUlRKT_T0_E_clINS2_IJNS2_IJS5_S5_EEENS2_IJiiEEES8_S8_EEENS_17integral_constantIiLi4EEEEEDaSQ_SR_)
        /*86fc*/ 	.word	0x00000000


	//----- nvinfo : EIATTR_FRAME_SIZE
	.align		4
.L_5770:
        /*8700*/ 	.byte	0x04, 0x11
        /*8702*/ 	.short	(.L_5772 - .L_5771)
	.align		4
.L_5771:
        /*8704*/ 	.word	index@($_ZN7cutlass13device_kernelIN5flash19enable_sm80_to_sm89INS1_16FlashAttnBwdSm80INS1_25CollectiveMainloopBwdSm80ILi2ELi2EN4cute5tupleIJNS5_1CILi128EEES8_NS7_ILi64EEEEEENS_10bfloat16_tEfNS_4arch4Sm80ELb1ELb0ELb1ELb0ELb0ELb0ELb0ELb0ELi2ELi4ELi4ELi4ELb0EEENS1_21CollectiveEpilogueBwdISA_SB_SD_Li256ELb0ELb0ELi2EEENS1_25SingleTileBwdLPTSchedulerILb0ELi128ELb0EEEEEEEEEvNT_6ParamsE$_ZZN4cute6detail16composition_implINS_5tupleIJNS_1CILi16EEENS3_ILi2EEES5_S5_NS3_ILi4EEES5_EEENS2_IJNS3_ILi1EEEiiiNS3_ILi144EEENS3_ILi512EEEEEES6_S4_EEDaRKT_RKT0_RKT1_RKT2_ENKUlRKT_T0_E_clINS2_IJNS2_IJS5_S5_EEENS2_IJiiEEES8_S8_EEENS_17integral_constantIiLi3EEEEEDaSQ_SR_)
        /*8708*/ 	.word	0x00000000


	//----- nvinfo : EIATTR_FRAME_SIZE
	.align		4
.L_5772:
        /*870c*/ 	.byte	0x04, 0x11
        /*870e*/ 	.short	(.L_5774 - .L_5773)
	.align		4
.L_5773:
        /*8710*/ 	.word	index@($_ZN7cutlass13device_kernelIN5flash19enable_sm80_to_sm89INS1_16FlashAttnBwdSm80INS1_25CollectiveMainloopBwdSm80ILi2ELi2EN4cute5tupleIJNS5_1CILi128EEES8_NS7_ILi64EEEEEENS_10bfloat16_tEfNS_4arch4Sm80ELb1ELb0ELb1ELb0ELb0ELb0ELb0ELb0ELi2ELi4ELi4ELi4ELb0EEENS1_21CollectiveEpilogueBwdISA_SB_SD_Li256ELb0ELb0ELi2EEENS1_25SingleTileBwdLPTSchedulerILb0ELi128ELb0EEEEEEEEEvNT_6ParamsE$_ZZN4cute6detail16composition_implINS_5tupleIJNS_1CILi16EEENS3_ILi2EEES5_S5_NS3_ILi4EEES5_EEENS2_IJNS3_ILi1EEEiiiNS3_ILi144EEENS3_ILi512EEEEEES6_S4_EEDaRKT_RKT0_RKT1_RKT2_ENKUlRKT_T0_E_clINS2_IJNS2_IJS5_EEENS2_IJiEEES5_S8_EEENS_17integral_constantIiLi2EEEEEDaSQ_SR_)
        /*8714*/ 	.word	0x00000000


	//----- nvinfo : EIATTR_FRAME_SIZE
	.align		4
.L_5774:
        /*8718*/ 	.byte	0x04, 0x11
        /*871a*/ 	.short	(.L_5776 - .L_5775)
	.align		4
.L_5775:
        /*871c*/ 	.word	index@($_ZN7cutlass13device_kernelIN5flash19enable_sm80_to_sm89INS1_16FlashAttnBwdSm80INS1_25CollectiveMainloopBwdSm80ILi2ELi2EN4cute5tupleIJNS5_1CILi128EEES8_NS7_ILi64EEEEEENS_10bfloat16_tEfNS_4arch4Sm80ELb1ELb0ELb1ELb0ELb0ELb0ELb0ELb0ELi2ELi4ELi4ELi4ELb0EEENS1_21CollectiveEpilogueBwdISA_SB_SD_Li256ELb0ELb0ELi2EEENS1_25SingleTileBwdLPTSchedulerILb0ELi128ELb0EEEEEEEEEvNT_6ParamsE$_ZZN4cute6detail16composition_implINS_5tupleIJNS_1CILi16EEENS3_ILi2EEES5_S5_NS3_ILi4EEES5_EEENS2_IJNS3_ILi1EEEiiiNS3_ILi144EEENS3_ILi512EEEEEES6_S4_EEDaRKT_RKT0_RKT1_RKT2_ENKUlRKT_T0_E_clINS2_IJNS2_IJEEESU_S6_S8_EEENS_17integral_constantIiLi1EEEEEDaSQ_SR_)
        /*8720*/ 	.word	0x00000000


	//----- nvinfo : EIATTR_FRAME_SIZE
	.align		4
.L_5776:
        /*8724*/ 	.byte	0x04, 0x11
        /*8726*/ 	.short	(.L_5778 - .L_5777)
	.align		4
.L_5777:
        /*8728*/ 	.word	index@($_ZN7cutlass13device_kernelIN5flash19enable_sm80_to_sm89INS1_16FlashAttnBwdSm80INS1_25CollectiveMainloopBwdSm80ILi2ELi2EN4cute5tupleIJNS5_1CILi128EEES8_NS7_ILi64EEEEEENS_10bfloat16_tEfNS_4arch4Sm80ELb1ELb0ELb1ELb0ELb0ELb0ELb0ELb0ELi2ELi4ELi4ELi4ELb0EEENS1_21CollectiveEpilogueBwdISA_SB_SD_Li256ELb0ELb0ELi2EEENS1_25SingleTileBwdLPTSchedulerILb0ELi128ELb0EEEEEEEEEvNT_6ParamsE$_ZZN4cute6detail16composition_implINS_5tupleIJNS_1CILi16EEENS3_ILi2EEES5_S5_NS3_ILi4EEES5_EEENS2_IJNS3_ILi1EEEiiiNS3_ILi144EEENS3_ILi512EEEEEES5_NS3_ILi64EEEEEDaRKT_RKT0_RKT1_RKT2_ENKUlRKT_T0_E_clINS2_IJNS2_IJS5_EEENS2_IJiEEES8_S8_EEENS_17integral_constantIiLi4EEEEEDaSR_SS_)
        /*872c*/ 	.word	0x00000000


	//----- nvinfo : EIATTR_FRAME_SIZE
	.align		4
.L_5778:
        /*8730*/ 	.byte	0x04, 0x11
        /*8732*/ 	.short	(.L_5780 - .L_5779)
	.align		4
.L_5779:
        /*8734*/ 	.word	index@($_ZN7cutlass13device_kernelIN5flash19enable_sm80_to_sm89INS1_16FlashAttnBwdSm80INS1_25CollectiveMainloopBwdSm80ILi2ELi2EN4cute5tupleIJNS5_1CILi128EEES8_NS7_ILi64EEEEEENS_10bfloat16_tEfNS_4arch4Sm80ELb1ELb0ELb1ELb0ELb0ELb0ELb0ELb0ELi2ELi4ELi4ELi4ELb0EEENS1_21CollectiveEpilogueBwdISA_SB_SD_Li256ELb0ELb0ELi2EEENS1_25SingleTileBwdLPTSchedulerILb0ELi128ELb0EEEEEEEEEvNT_6ParamsE$_ZZN4cute6detail16composition_implINS_5tupleIJNS_1CILi16EEENS3_ILi2EEES5_S5_NS3_ILi4EEES5_EEENS2_IJNS3_ILi1EEEiiiNS3_ILi144EEENS3_ILi512EEEEEES5_NS3_ILi64EEEEEDaRKT_RKT0_RKT1_RKT2_ENKUlRKT_T0_E_clINS2_IJNS2_IJEEESV_S5_S8_EEENS_17integral_constantIiLi3EEEEEDaSR_SS_)
        /*8738*/ 	.word	0x00000000


	//----- nvinfo : EIATTR_FRAME_SIZE
	.align		4
.L_5780:
        /*873c*/ 	.byte	0x04, 0x11
        /*873e*/ 	.short	(.L_5782 - .L_5781)
	.align		4
.L_5781:
        /*8740*/ 	.word	index@($_ZN7cutlass13device_kernelIN5flash19enable_sm80_to_sm89INS1_16FlashAttnBwdSm80INS1_25CollectiveMainloopBwdSm80ILi2ELi2EN4cute5tupleIJNS5_1CILi128EEES8_NS7_ILi64EEEEEENS_10bfloat16_tEfNS_4arch4Sm80ELb1ELb0ELb1ELb0ELb0ELb0ELb0ELb0ELi2ELi4ELi4ELi4ELb0EEENS1_21CollectiveEpilogueBwdISA_SB_SD_Li256ELb0ELb0ELi2EEENS1_25SingleTileBwdLPTSchedulerILb0ELi128ELb0EEEEEEEEEvNT_6ParamsE$_ZZN4cute6detail16composition_implINS_5tupleIJNS_1CILi16EEENS3_ILi2EEES5_S5_NS3_ILi4EEES5_EEENS2_IJNS3_ILi1EEEiiiNS3_ILi144EEENS3_ILi512EEEEEENS2_IJS5_S5_EEENS2_IJNS3_ILi64EEESA_EEEEEDaRKT_RKT0_RKT1_RKT2_ENKUlRKT_RKT0_E_clIS5_SD_EEDaST_SW_)
        /*8744*/ 	.word	0x00000000


	//----- nvinfo : EIATTR_FRAME_SIZE
	.align		4
.L_5782:
        /*8748*/ 	.byte	0x04, 0x11
        /*874a*/ 	.short	(.L_5784 - .L_5783)
	.align		4
.L_5783:
        /*874c*/ 	.word	index@($_ZN7cutlass13device_kernelIN5flash19enable_sm80_to_sm89INS1_16FlashAttnBwdSm80INS1_25CollectiveMainloopBwdSm80ILi2ELi2EN4cute5tupleIJNS5_1CILi128EEES8_NS7_ILi64EEEEEENS_10bfloat16_tEfNS_4arch4Sm80ELb1ELb0ELb1ELb0ELb0ELb0ELb0ELb0ELi2ELi4ELi4ELi4ELb0EEENS1_21CollectiveEpilogueBwdISA_SB_SD_Li256ELb0ELb0ELi2EEENS1_25SingleTileBwdLPTSchedulerILb0ELi128ELb0EEEEEEEEEvNT_6ParamsE$_ZZN4cute6detail16composition_implINS_5tupleIJNS_1CILi16EEENS3_ILi2EEES5_S5_NS3_ILi4EEES5_EEENS2_IJNS3_ILi1EEEiiiNS3_ILi144EEENS3_ILi512EEEEEENS2_IJNS2_IJS5_S5_EEES6_NS3_ILi8EEEEEENS2_IJNS2_IJNS3_ILi64EEESA_EEES4_NS3_ILi1024EEEEEEEEDaRKT_RKT0_RKT1_RKT2_ENKUlRKT_RKT0_E_clISC_SG_EEDaSX_S10_)
        /*8750*/ 	.word	0x00000000


	//----- nvinfo : EIATTR_FRAME_SIZE
	.align		4
.L_5784:
        /*8754*/ 	.byte	0x04, 0x11
        /*8756*/ 	.short	(.L_5786 - .L_5785)
	.align		4
.L_5785:
        /*8758*/ 	.word	index@($_ZN7cutlass13device_kernelIN5flash19enable_sm80_to_sm89INS1_16FlashAttnBwdSm80INS1_25CollectiveMainloopBwdSm80ILi2ELi2EN4cute5tupleIJNS5_1CILi128EEES8_NS7_ILi64EEEEEENS_10bfloat16_tEfNS_4arch4Sm80ELb1ELb0ELb1ELb0ELb0ELb0ELb0ELb0ELi2ELi4ELi4ELi4ELb0EEENS1_21CollectiveEpilogueBwdISA_SB_SD_Li256ELb0ELb0ELi2EEENS1_25SingleTileBwdLPTSchedulerILb0ELi128ELb0EEEEEEEEEvNT_6ParamsE$_ZZN4cute6detail16composition_implINS_5tupleIJNS_1CILi16EEENS3_ILi2EEES5_S5_NS3_ILi4EEES5_EEENS2_IJNS3_ILi1EEEiiiNS3_ILi144EEENS3_ILi512EEEEEENS2_IJNS2_IJS5_S5_EEES6_NS3_ILi8EEEEEENS2_IJNS2_IJNS3_ILi64EEESA_EEES4_NS3_ILi1024EEEEEEEEDaRKT_RKT0_RKT1_RKT2_ENKUlRKT_RKT0_E_clIS6_S4_EEDaSX_S10_)
        /*875c*/ 	.word	0x00000000


	//----- nvinfo : EIATTR_FRAME_SIZE
	.align		4
.L_5786:
        /*8760*/ 	.byte	0x04, 0x11
        /*8762*/ 	.short	(.L_5788 - .L_5787)
	.align		4
.L_5787:
        /*8764*/ 	.word	index@($_ZN7cutlass13device_kernelIN5flash19enable_sm80_to_sm89INS1_16FlashAttnBwdSm80INS1_25CollectiveMainloopBwdSm80ILi2ELi2EN4cute5tupleIJNS5_1CILi128EEES8_NS7_ILi64EEEEEENS_10bfloat16_tEfNS_4arch4Sm80ELb1ELb0ELb1ELb0ELb0ELb0ELb0ELb0ELi2ELi4ELi4ELi4ELb0EEENS1_21CollectiveEpilogueBwdISA_SB_SD_Li256ELb0ELb0ELi2EEENS1_25SingleTileBwdLPTSchedulerILb0ELi128ELb0EEEEEEEEEvNT_6ParamsE$_ZZN4cute6detail16composition_implINS_1CILi2EEEiNS_5tupleIJNS2_ILi1EEES3_EEENS4_IJNS2_ILi0EEES5_EEEEEDaRKT_RKT0_RKT1_RKT2_ENKUlRKT_RKT0_E_clIS3_S5_EEDaSN_SQ_)
        /*8768*/ 	.word	0x00000000


	//----- nvinfo : EIATTR_FRAME_SIZE
	.align		4
.L_5788:
        /*876c*/ 	.byte	0x04, 0x11
        /*876e*/ 	.short	(.L_5790 - .L_5789)
	.align		4
.L_5789:
        /*8770*/ 	.word	index@($_ZN7cutlass13device_kernelIN5flash19enable_sm80_to_sm89INS1_16FlashAttnBwdSm80INS1_25CollectiveMainloopBwdSm80ILi2ELi2EN4cute5tupleIJNS5_1CILi128EEES8_NS7_ILi64EEEEEENS_10bfloat16_tEfNS_4arch4Sm80ELb1ELb0ELb1ELb0ELb0ELb0ELb0ELb0ELi2ELi4ELi4ELi4ELb0EEENS1_21CollectiveEpilogueBwdISA_SB_SD_Li256ELb0ELb0ELi2EEENS1_25SingleTileBwdLPTSchedulerILb0ELi128ELb0EEEEEEEEEvNT_6ParamsE$_ZZN4cute6detail10lift_sliceINS_5tupleIJNS_1CILi0EEENS_10UnderscoreEEEENS2_IJNS2_IJS4_S4_EEEiEEEEEDaRKT_RKT0_ENKUlRKT_RKT0_E_clIS5_iEEDaSH_SK_)
        /*8774*/ 	.word	0x00000000


	//----- nvinfo : EIATTR_FRAME_SIZE
	.align		4
.L_5790:
        /*8778*/ 	.byte	0x04, 0x11
        /*877a*/ 	.short	(.L_5792 - .L_5791)
	.align		4
.L_5791:
        /*877c*/ 	.word	index@($_ZN7cutlass13device_kernelIN5flash19enable_sm80_to_sm89INS1_16FlashAttnBwdSm80INS1_25CollectiveMainloopBwdSm80ILi2ELi2EN4cute5tupleIJNS5_1CILi128EEES8_NS7_ILi64EEEEEENS_10bfloat16_tEfNS_4arch4Sm80ELb1ELb0ELb1ELb0ELb0ELb0ELb0ELb0ELi2ELi4ELi4ELi4ELb0EEENS1_21CollectiveEpilogueBwdISA_SB_SD_Li256ELb0ELb0ELi2EEENS1_25SingleTileBwdLPTSchedulerILb0ELi128ELb0EEEEEEEEEvNT_6ParamsE$_ZZN4cute5sliceINS_5tupleIJNS_10UnderscoreES2_iEEENS1_IJNS1_IJNS_1CILi1EEENS4_ILi0EEEEEEiNS4_ILi1024EEEEEEEEDaRKT_RKT0_ENKUlRKT_RKT0_E_clIS2_iEEDaSI_SL_)
        /*8780*/ 	.word	0x00000000


	//----- nvinfo : EIATTR_FRAME_SIZE
	.align		4
.L_5792:
        /*8784*/ 	.byte	0x04, 0x11
        /*8786*/ 	.short	(.L_5794 - .L_5793)
	.align		4
.L_5793:
        /*8788*/ 	.word	index@($_ZN7cutlass13device_kernelIN5flash19enable_sm80_to_sm89INS1_16FlashAttnBwdSm80INS1_25CollectiveMainloopBwdSm80ILi2ELi2EN4cute5tupleIJNS5_1CILi128EEES8_NS7_ILi64EEEEEENS_10bfloat16_tEfNS_4arch4Sm80ELb1ELb0ELb1ELb0ELb0ELb0ELb0ELb0ELi2ELi4ELi4ELi4ELb0EEENS1_21CollectiveEpilogueBwdISA_SB_SD_Li256ELb0ELb0ELi2EEENS1_25SingleTileBwdLPTSchedulerILb0ELi128ELb0EEEEEEEEEvNT_6ParamsE$_ZZN4cute5sliceINS_5tupleIJNS_10UnderscoreES2_S2_iEEENS1_IJNS1_IJNS_1CILi1EEENS4_ILi0EEEEEElS6_lEEEEEDaRKT_RKT0_ENKUlRKT_RKT0_E_clIS2_lEEDaSH_SK_)
        /*878c*/ 	.word	0x00000000


	//----- nvinfo : EIATTR_FRAME_SIZE
	.align		4
.L_5794:
        /*8790*/ 	.byte	0x04, 0x11
        /*8792*/ 	.short	(.L_5796 - .L_5795)
	.align		4
.L_5795:
        /*8794*/ 	.word	index@($_ZN7cutlass13device_kernelIN5flash19enable_sm80_to_sm89INS1_16FlashAttnBwdSm80INS1_25CollectiveMainloopBwdSm80ILi2ELi2EN4cute5tupleIJNS5_1CILi128EEES8_NS7_ILi64EEEEEENS_10bfloat16_tEfNS_4arch4Sm80ELb1ELb0ELb1ELb0ELb0ELb0ELb0ELb0ELi2ELi4ELi4ELi4ELb0EEENS1_21CollectiveEpilogueBwdISA_SB_SD_Li256ELb0ELb0ELi2EEENS1_25SingleTileBwdLPTSchedulerILb0ELi128ELb0EEEEEEEEEvNT_6ParamsE$_ZZN4cute5sliceINS_5tupleIJNS_10UnderscoreES2_S2_iEEENS1_IJNS1_IJNS_1CILi1EEENS4_ILi0EEEEEEiNS4_ILi1024EEENS4_ILi8192EEEEEEEEDaRKT_RKT0_ENKUlRKT_RKT0_E_clIS2_iEEDaSJ_SM_)
        /*8798*/ 	.word	0x00000000


	//----- nvinfo : EIATTR_FRAME_SIZE
	.align		4
.L_5796:
        /*879c*/ 	.byte	0x04, 0x11
        /*879e*/ 	.short	(.L_5798 - .L_5797)
	.align		4
.L_5797:
        /*87a0*/ 	.word	index@($_ZN7cutlass13device_kernelIN5flash19enable_sm80_to_sm89INS1_16FlashAttnBwdSm80INS1_25CollectiveMainloopBwdSm80ILi2ELi2EN4cute5tupleIJNS5_1CILi128EEES8_NS7_ILi64EEEEEENS_10bfloat16_tEfNS_4arch4Sm80ELb1ELb0ELb1ELb0ELb0ELb0ELb0ELb0ELi2ELi4ELi4ELi4ELb0EEENS1_21CollectiveEpilogueBwdISA_SB_SD_Li256ELb0ELb0ELi2EEENS1_25SingleTileBwdLPTSchedulerILb0ELi128ELb0EEEEEEEEEvNT_6ParamsE$_ZZN4cute5sliceINS_5tupleIJNS_10UnderscoreES2_S2_iEEENS1_IJNS1_IJNS_1CILi1EEENS4_ILi0EEEEEENS4_ILi4096EEENS1_IJiiEEENS1_IJS6_NS4_ILi8192EEEEEEEEEEEDaRKT_RKT0_ENKUlRKT_RKT0_E_clIS2_S9_EEDaSL_SO_)
        /*87a4*/ 	.word	0x00000000


	//----- nvinfo : EIATTR_FRAME_SIZE
	.align		4
.L_5798:
        /*87a8*/ 	.byte	0x04, 0x11
        /*87aa*/ 	.short	(.L_5800 - .L_5799)
	.align		4
.L_5799:
        /*87ac*/ 	.word	index@($_ZN7cutlass13device_kernelIN5flash19enable_sm80_to_sm89INS1_16FlashAttnBwdSm80INS1_25CollectiveMainloopBwdSm80ILi2ELi2EN4cute5tupleIJNS5_1CILi128EEES8_NS7_ILi64EEEEEENS_10bfloat16_tEfNS_4arch4Sm80ELb1ELb0ELb1ELb0ELb0ELb0ELb0ELb0ELi2ELi4ELi4ELi4ELb0EEENS1_21CollectiveEpilogueBwdISA_SB_SD_Li256ELb0ELb0ELi2EEENS1_25SingleTileBwdLPTSchedulerILb0ELi128ELb0EEEEEEEEEvNT_6ParamsE$_ZZN4cute5sliceINS_5tupleIJNS_10UnderscoreES2_NS_1CILi0EEEEEENS1_IJNS1_IJNS3_ILi1EEES4_EEEiNS3_ILi1024EEEEEEEEDaRKT_RKT0_ENKUlRKT_RKT0_E_clIS2_iEEDaSI_SL_)
        /*87b0*/ 	.word	0x00000000


	//----- nvinfo : EIATTR_FRAME_SIZE
	.align		4
.L_5800:
        /*87b4*/ 	.byte	0x04, 0x11
        /*87b6*/ 	.short	(.L_5802 - .L_5801)
	.align		4
.L_5801:
        /*87b8*/ 	.word	index@($_ZN7cutlass13device_kernelIN5flash19enable_sm80_to_sm89INS1_16FlashAttnBwdSm80INS1_25CollectiveMainloopBwdSm80ILi2ELi2EN4cute5tupleIJNS5_1CILi128EEES8_NS7_ILi64EEEEEENS_10bfloat16_tEfNS_4arch4Sm80ELb1ELb0ELb1ELb0ELb0ELb0ELb0ELb0ELi2ELi4ELi4ELi4ELb0EEENS1_21CollectiveEpilogueBwdISA_SB_SD_Li256ELb0ELb0ELi2EEENS1_25SingleTileBwdLPTSchedulerILb0ELi128ELb0EEEEEEEEEvNT_6ParamsE$_ZZN4cute5sliceINS_5tupleIJNS1_IJNS_10UnderscoreENS_1CILi0EEEEEENS1_IJS4_S2_EEEEEENS1_IJNS1_IJNS1_IJNS3_ILi1EEES4_EEES4_EEENS1_IJNS1_IJS4_S4_EEEiEEEEEEEEDaRKT_RKT0_ENKUlRKT_RKT0_E_clIS6_SC_EEDaSM_SP_)
        /*87bc*/ 	.word	0x00000000


	//----- nvinfo : EIATTR_FRAME_SIZE
	.align		4
.L_5802:
        /*87c0*/ 	.byte	0x04, 0x11
        /*87c2*/ 	.short	(.L_5804 - .L_5803)
	.align		4
.L_5803:
        /*87c4*/ 	.word	index@($_ZN7cutlass13device_kernelIN5flash19enable_sm80_to_sm89INS1_16FlashAttnBwdSm80INS1_25CollectiveMainloopBwdSm80ILi2ELi2EN4cute5tupleIJNS5_1CILi128EEES8_NS7_ILi64EEEEEENS_10bfloat16_tEfNS_4arch4Sm80ELb1ELb0ELb1ELb0ELb0ELb0ELb0ELb0ELi2ELi4ELi4ELi4ELb0EEENS1_21CollectiveEpilogueBwdISA_SB_SD_Li256ELb0ELb0ELi2EEENS1_25SingleTileBwdLPTSchedulerILb0ELi128ELb0EEEEEEEEEvNT_6ParamsE$_ZZN4cute4takeILi1ELi3ENS_5tupleIJNS1_IJiNS_1CILi512EEEEEENS1_IJiiEEENS2_ILi1024EEEEEEEEDaRKT1_ENKUlDpRKT_E_clIJS5_S6_EEEDaSE_)
        /*87c8*/ 	.word	0x00000000


	//----- nvinfo : EIATTR_FRAME_SIZE
	.align		4
.L_5804:
        /*87cc*/ 	.byte	0x04, 0x11
        /*87ce*/ 	.short	(.L_5806 - .L_5805)
	.align		4
.L_5805:
        /*87d0*/ 	.word	index@($_ZN7cutlass13device_kernelIN5flash19enable_sm80_to_sm89INS1_16FlashAttnBwdSm80INS1_25CollectiveMainloopBwdSm80ILi2ELi2EN4cute5tupleIJNS5_1CILi128EEES8_NS7_ILi64EEEEEENS_10bfloat16_tEfNS_4arch4Sm80ELb1ELb0ELb1ELb0ELb0ELb0ELb0ELb0ELi2ELi4ELi4ELi4ELb0EEENS1_21CollectiveEpilogueBwdISA_SB_SD_Li256ELb0ELb0ELi2EEENS1_25SingleTileBwdLPTSchedulerILb0ELi128ELb0EEEEEEEEEvNT_6ParamsE$_ZZN4cute4takeILi1ELi3ENS_5tupleIJNS1_IJNS_1CILi1EEEiEEENS2_ILi1024EEENS1_IJiiEEEEEEEEDaRKT1_ENKUlDpRKT_E_clIJS5_S6_EEEDaSE_)
        /*87d4*/ 	.word	0x00000000


	//----- nvinfo : EIATTR_FRAME_SIZE
	.align		4
.L_5806:
        /*87d8*/ 	.byte	0x04, 0x11
        /*87da*/ 	.short	(.L_5808 - .L_5807)
	.align		4
.L_5807:
        /*87dc*/ 	.word	index@($_ZN7cutlass13device_kernelIN5flash19enable_sm80_to_sm89INS1_16FlashAttnBwdSm80INS1_25CollectiveMainloopBwdSm80ILi2ELi2EN4cute5tupleIJNS5_1CILi128EEES8_NS7_ILi64EEEEEENS_10bfloat16_tEfNS_4arch4Sm80ELb1ELb0ELb1ELb0ELb0ELb0ELb0ELb0ELi2ELi4ELi4ELi4ELb0EEENS1_21CollectiveEpilogueBwdISA_SB_SD_Li256ELb0ELb0ELi2EEENS1_25SingleTileBwdLPTSchedulerILb0ELi128ELb0EEEEEEEEEvNT_6ParamsE$_ZZN4cute4takeILi1ELi3ENS_5tupleIJNS1_IJNS_1CILi1EEENS2_ILi512EEEiEEENS2_ILi4096EEENS1_IJiiEEEEEEEEDaRKT1_ENKUlDpRKT_E_clIJS6_S7_EEEDaSF_)
        /*87e0*/ 	.word	0x00000000


	//----- nvinfo : EIATTR_FRAME_SIZE
	.align		4
.L_5808:
        /*87e4*/ 	.byte	0x04, 0x11
        /*87e6*/ 	.short	(.L_5810 - .L_5809)
	.align		4
.L_5809:
        /*87e8*/ 	.word	index@($_ZN7cutlass13device_kernelIN5flash19enable_sm80_to_sm89INS1_16FlashAttnBwdSm80INS1_25CollectiveMainloopBwdSm80ILi2ELi2EN4cute5tupleIJNS5_1CILi128EEES8_NS7_ILi64EEEEEENS_10bfloat16_tEfNS_4arch4Sm80ELb1ELb0ELb1ELb0ELb0ELb0ELb0ELb0ELi2ELi4ELi4ELi4ELb0EEENS1_21CollectiveEpilogueBwdISA_SB_SD_Li256ELb0ELb0ELi2EEENS1_25SingleTileBwdLPTSchedulerILb0ELi128ELb0EEEEEEEEEvNT_6ParamsE$_ZZN4cute4takeILi1ELi3ENS_5tupleIJNS1_IJNS_1CILi1EEENS2_ILi512EEEiEEENS2_ILi4096EEENS1_IJNS1_IJiiEEENS2_ILi8192EEEEEEEEEEEDaRKT1_ENKUlDpRKT_E_clIJS6_S9_EEEDaSH_)
        /*87ec*/ 	.word	0x00000000


	//----- nvinfo : EIATTR_FRAME_SIZE
	.align		4
.L_5810:
        /*87f0*/ 	.byte	0x04, 0x11
        /*87f2*/ 	.short	(.L_5812 - .L_5811)
	.align		4
.L_5811:
        /*87f4*/ 	.word	index@($_ZN7cutlass13device_kernelIN5flash19enable_sm80_to_sm89INS1_16FlashAttnBwdSm80INS1_25CollectiveMainloopBwdSm80ILi2ELi2EN4cute5tupleIJNS5_1CILi128EEES8_NS7_ILi64EEEEEENS_10bfloat16_tEfNS_4arch4Sm80ELb1ELb0ELb1ELb0ELb0ELb0ELb0ELb0ELi2ELi4ELi4ELi4ELb0EEENS1_21CollectiveEpilogueBwdISA_SB_SD_Li256ELb0ELb0ELi2EEENS1_25SingleTileBwdLPTSchedulerILb0ELi128ELb0EEEEEEEEEvNT_6ParamsE$_ZZN4cute4takeILi1ELi2ENS_5tupleIJNS1_IJNS_1CILi1EEENS2_ILi0EEEEEEiEEEEEDaRKT1_ENKUlDpRKT_E_clIJiEEEDaSD_)
        /*87f8*/ 	.word	0x00000000


	//----- nvinfo : EIATTR_FRAME_SIZE
	.align		4
.L_5812:
        /*87fc*/ 	.byte	0x04, 0x11
        /*87fe*/ 	.short	(.L_5814 - .L_5813)
	.align		4
.L_5813:
        /*8800*/ 	.word	index@($_ZN7cutlass13device_kernelIN5flash19enable_sm80_to_sm89INS1_16FlashAttnBwdSm80INS1_25CollectiveMainloopBwdSm80ILi2ELi2EN4cute5tupleIJNS5_1CILi128EEES8_NS7_ILi64EEEEEENS_10bfloat16_tEfNS_4arch4Sm80ELb1ELb0ELb1ELb0ELb0ELb0ELb0ELb0ELi2ELi4ELi4ELi4ELb0EEENS1_21CollectiveEpilogueBwdISA_SB_SD_Li256ELb0ELb0ELi2EEENS1_25SingleTileBwdLPTSchedulerILb0ELi128ELb0EEEEEEEEEvNT_6ParamsE$_ZZN4cute4diceINS_5tupleIJNS1_IJiNS1_IJiNS_1CILi0EEEEEEEEENS1_IJNS_10UnderscoreENS1_IJS6_S6_EEEEEEEEES9_EEDaRKT_RKT0_ENKUlRKT_RKT0_E_clIS5_S5_EEDaSI_SL_)
        /*8804*/ 	.word	0x00000000


	//----- nvinfo : EIATTR_FRAME_SIZE
	.align		4
.L_5814:
        /*8808*/ 	.byte	0x04, 0x11
        /*880a*/ 	.short	(.L_5816 - .L_5815)
	.align		4
.L_5815:
        /*880c*/ 	.word	index@($_ZN7cutlass13device_kernelIN5flash19enable_sm80_to_sm89INS1_16FlashAttnBwdSm80INS1_25CollectiveMainloopBwdSm80ILi2ELi2EN4cute5tupleIJNS5_1CILi128EEES8_NS7_ILi64EEEEEENS_10bfloat16_tEfNS_4arch4Sm80ELb1ELb0ELb1ELb0ELb0ELb0ELb0ELb0ELi2ELi4ELi4ELi4ELb0EEENS1_21CollectiveEpilogueBwdISA_SB_SD_Li256ELb0ELb0ELi2EEENS1_25SingleTileBwdLPTSchedulerILb0ELi128ELb0EEEEEEEEEvNT_6ParamsE$_ZZN4cute19as_arithmetic_tupleINS_15ArithmeticTupleIJiiEEEEEDaRKT_ENKUlRKT_E_clIiEEDaS8_)
        /*8810*/ 	.word	0x00000000


	//----- nvinfo : EIATTR_FRAME_SIZE
	.align		4
.L_5816:
        /*8814*/ 	.byte	0x04, 0x11
        /*8816*/ 	.short	(.L_5818 - .L_5817)
	.align		4
.L_5817:
        /*8818*/ 	.word	index@($_ZN7cutlass13device_kernelIN5flash19enable_sm80_to_sm89INS1_16FlashAttnBwdSm80INS1_25CollectiveMainloopBwdSm80ILi2ELi2EN4cute5tupleIJNS5_1CILi128EEES8_NS7_ILi64EEEEEENS_10bfloat16_tEfNS_4arch4Sm80ELb1ELb0ELb1ELb0ELb0ELb0ELb0ELb0ELi2ELi4ELi4ELi4ELb0EEENS1_21CollectiveEpilogueBwdISA_SB_SD_Li256ELb0ELb0ELi2EEENS1_25SingleTileBwdLPTSchedulerILb0ELi128ELb0EEEEEEEEEvNT_6ParamsE$_ZZN4cute19as_arithmetic_tupleINS_15ArithmeticTupleIJiiEEEEEDaRKT_ENKUlDpRKT_E_clIJiiEEEDaS9_)
        /*881c*/ 	.word	0x00000000


	//----- nvinfo : EIATTR_FRAME_SIZE
	.align		4
.L_5818:
        /*8820*/ 	.byte	0x04, 0x11
        /*8822*/ 	.short	(.L_5820 - .L_5819)
	.align		4
.L_5819:
        /*8824*/ 	.word	index@($_ZN7cutlass13device_kernelIN5flash19enable_sm80_to_sm89INS1_16FlashAttnBwdSm80INS1_25CollectiveMainloopBwdSm80ILi2ELi2EN4cute5tupleIJNS5_1CILi128EEES8_NS7_ILi64EEEEEENS_10bfloat16_tEfNS_4arch4Sm80ELb1ELb0ELb1ELb0ELb0ELb0ELb0ELb0ELi2ELi4ELi4ELi4ELb0EEENS1_21CollectiveEpilogueBwdISA_SB_SD_Li256ELb0ELb0ELi2EEENS1_25SingleTileBwdLPTSchedulerILb0ELi128ELb0EEEEEEEEEvNT_6ParamsE$_ZZN4cute16flatten_to_tupleINS_5tupleIJNS_1CILi4096EEENS1_IJiiEEEEEEEEDaRKT_ENKUlRKT_E_clIS4_EEDaSB_)
        /*8828*/ 	.word	0x00000000


	//----- nvinfo : EIATTR_FRAME_SIZE
	.align		4
.L_5820:
        /*882c*/ 	.byte	0x04, 0x11
        /*882e*/ 	.short	(.L_5822 - .L_5821)
	.align		4
.L_5821:
        /*8830*/ 	.word	index@($_ZN7cutlass13device_kernelIN5flash19enable_sm80_to_sm89INS1_16FlashAttnBwdSm80INS1_25CollectiveMainloopBwdSm80ILi2ELi2EN4cute5tupleIJNS5_1CILi128EEES8_NS7_ILi64EEEEEENS_10bfloat16_tEfNS_4arch4Sm80ELb1ELb0ELb1ELb0ELb0ELb0ELb0ELb0ELi2ELi4ELi4ELi4ELb0EEENS1_21CollectiveEpilogueBwdISA_SB_SD_Li256ELb0ELb0ELi2EEENS1_25SingleTileBwdLPTSchedulerILb0ELi128ELb0EEEEEEEEEvNT_6ParamsE$_ZZN4cute16flatten_to_tupleINS_5tupleIJNS_1CILi4096EEENS1_IJNS1_IJiiEEENS2_ILi8192EEEEEEEEEEEDaRKT_ENKUlRKT_E_clIS6_EEDaSD_)
        /*8834*/ 	.word	0x00000000


	//----- nvinfo : EIATTR_FRAME_SIZE
	.align		4
.L_5822:
        /*8838*/ 	.byte	0x04, 0x11
        /*883a*/ 	.short	(.L_5824 - .L_5823)
	.align		4
.L_5823:
        /*883c*/ 	.word	index@($_ZN7cutlass13device_kernelIN5flash19enable_sm80_to_sm89INS1_16FlashAttnBwdSm80INS1_25CollectiveMainloopBwdSm80ILi2ELi2EN4cute5tupleIJNS5_1CILi128EEES8_NS7_ILi64EEEEEENS_10bfloat16_tEfNS_4arch4Sm80ELb1ELb0ELb1ELb0ELb0ELb0ELb0ELb0ELi2ELi4ELi4ELi4ELb0EEENS1_21CollectiveEpilogueBwdISA_SB_SD_Li256ELb0ELb0ELi2EEENS1_25SingleTileBwdLPTSchedulerILb0ELi128ELb0EEEEEEEEEvNT_6ParamsE$_ZZN4cute16flatten_to_tupleINS_5tupleIJNS_1CILi1024EEENS1_IJiiEEEEEEEEDaRKT_ENKUlRKT_E_clIS4_EEDaSB_)
        /*8840*/ 	.word	0x00000000


	//----- nvinfo : EIATTR_FRAME_SIZE
	.align		4
.L_5824:
        /*8844*/ 	.byte	0x04, 0x11
        /*8846*/ 	.short	(.L_5826 - .L_5825)
	.align		4
.L_5825:
        /*8848*/ 	.word	index@($_ZN7cutlass13device_kernelIN5flash19enable_sm80_to_sm89INS1_16FlashAttnBwdSm80INS1_25CollectiveMainloopBwdSm80ILi2ELi2EN4cute5tupleIJNS5_1CILi128EEES8_NS7_ILi64EEEEEENS_10bfloat16_tEfNS_4arch4Sm80ELb1ELb0ELb1ELb0ELb0ELb0ELb0ELb0ELi2ELi4ELi4ELi4ELb0EEENS1_21CollectiveEpilogueBwdISA_SB_SD_Li256ELb0ELb0ELi2EEENS1_25SingleTileBwdLPTSchedulerILb0ELi128ELb0EEEEEEEEEvNT_6ParamsE$_ZZN4cute16flatten_to_tupleINS_5tupleIJNS_1CILi0EEENS1_IJNS2_ILi1EEENS2_ILi512EEEiEEEEEEEEDaRKT_ENKUlRKT_E_clIS6_EEDaSD_)
        /*884c*/ 	.word	0x00000000


	//----- nvinfo : EIATTR_FRAME_SIZE
	.align		4
.L_5826:
        /*8850*/ 	.byte	0x04, 0x11
        /*8852*/ 	.short	(.L_5828 - .L_5827)
	.align		4
.L_5827:
        /*8854*/ 	.word	index@($_ZN7cutlass13device_kernelIN5flash19enable_sm80_to_sm89INS1_16FlashAttnBwdSm80INS1_25CollectiveMainloopBwdSm80ILi2ELi2EN4cute5tupleIJNS5_1CILi128EEES8_NS7_ILi64EEEEEENS_10bfloat16_tEfNS_4arch4Sm80ELb1ELb0ELb1ELb0ELb0ELb0ELb0ELb0ELi2ELi4ELi4ELi4ELb0EEENS1_21CollectiveEpilogueBwdISA_SB_SD_Li256ELb0ELb0ELi2EEENS1_25SingleTileBwdLPTSchedulerILb0ELi128ELb0EEEEEEEEEvNT_6ParamsE$_ZZN4cute16flatten_to_tupleINS_5tupleIJNS1_IJiiEEENS_1CILi8192EEEEEEEEDaRKT_ENKUlRKT_E_clIS2_EEDaSB_)
        /*8858*/ 	.word	0x00000000


	//----- nvinfo : EIATTR_FRAME_SIZE
	.align		4
.L_5828:
        /*885c*/ 	.byte	0x04, 0x11
        /*885e*/ 	.short	(.L_5830 - .L_5829)
	.align		4
.L_5829:
        /*8860*/ 	.word	index@($_ZN7cutlass13device_kernelIN5flash19enable_sm80_to_sm89INS1_16FlashAttnBwdSm80INS1_25CollectiveMainloopBwdSm80ILi2ELi2EN4cute5tupleIJNS5_1CILi128EEES8_NS7_ILi64EEEEEENS_10bfloat16_tEfNS_4arch4Sm80ELb1ELb0ELb1ELb0ELb0ELb0ELb0ELb0ELi2ELi4ELi4ELi4ELb0EEENS1_21CollectiveEpilogueBwdISA_SB_SD_Li256ELb0ELb0ELi2EEENS1_25SingleTileBwdLPTSchedulerILb0ELi128ELb0EEEEEEEEEvNT_6ParamsE$_ZZN4cute16flatten_to_tupleINS_5tupleIJNS1_IJiiEEENS_1CILi1024EEEEEEEEDaRKT_ENKUlRKT_E_clIS2_EEDaSB_)
        /*8864*/ 	.word	0x00000000


	//----- nvinfo : EIATTR_FRAME_SIZE
	.align		4
.L_5830:
        /*8868*/ 	.byte	0x04, 0x11
        /*886a*/ 	.short	(.L_5832 - .L_5831)
	.align		4
.L_5831:
        /*886c*/ 	.word	index@($_ZN7cutlass13device_kernelIN5flash19enable_sm80_to_sm89INS1_16FlashAttnBwdSm80INS1_25CollectiveMainloopBwdSm80ILi2ELi2EN4cute5tupleIJNS5_1CILi128EEES8_NS7_ILi64EEEEEENS_10bfloat16_tEfNS_4arch4Sm80ELb1ELb0ELb1ELb0ELb0ELb0ELb0ELb0ELi2ELi4ELi4ELi4ELb0EEENS1_21CollectiveEpilogueBwdISA_SB_SD_Li256ELb0ELb0ELi2EEENS1_25SingleTileBwdLPTSchedulerILb0ELi128ELb0EEEEEEEEEvNT_6ParamsE$_ZZN4cute14transform_leafINS_15ArithmeticTupleIJiiEEENS_8identityEEEDaRKT_OT0_ENKUlRKT_E_clIiEEDaSB_)
        /*8870*/ 	.word	0x00000000


	//----- nvinfo : EIATTR_FRAME_SIZE
	.align		4
.L_5832:
        /*8874*/ 	.byte	0x04, 0x11
        /*8876*/ 	.short	(.L_5834 - .L_5833)
	.align		4
.L_5833:
        /*8878*/ 	.word	index@($_ZN7cutlass13device_kernelIN5flash19enable_sm80_to_sm89INS1_16FlashAttnBwdSm80INS1_25CollectiveMainloopBwdSm80ILi2ELi2EN4cute5tupleIJNS5_1CILi128EEES8_NS7_ILi64EEEEEENS_10bfloat16_tEfNS_4arch4Sm80ELb1ELb0ELb1ELb0ELb0ELb0ELb0ELb0ELi2ELi4ELi4ELi4ELb0EEENS1_21CollectiveEpilogueBwdISA_SB_SD_Li256ELb0ELb0ELi2EEENS1_25SingleTileBwdLPTSchedulerILb0ELi128ELb0EEEEEEEEEvNT_6ParamsE$_ZZN4cute14logical_divideINS_5tupleIJNS1_IJNS_1CILi8EEENS2_ILi1EEEEEENS1_IJNS2_ILi2EEEEEEEEENS1_IJNS1_IJS4_NS2_ILi0EEEEEENS1_IJiEEEEEENS1_IJS5_NS_6LayoutIS4_S9_EEEEEEEDaRKNSD_IT_T0_EERKT1_ENKUlRKT_RKT0_E_clINSD_IS7_SB_EESE_EEDaSQ_ST_)
        /*887c*/ 	.word	0x00000000


	//----- nvinfo : EIATTR_FRAME_SIZE
	.align		4
.L_5834:
        /*8880*/ 	.byte	0x04, 0x11
        /*8882*/ 	.short	(.L_5836 - .L_5835)
	.align		4
.L_5835:
        /*8884*/ 	.word	index@($_ZN7cutlass13device_kernelIN5flash19enable_sm80_to_sm89INS1_16FlashAttnBwdSm80INS1_25CollectiveMainloopBwdSm80ILi2ELi2EN4cute5tupleIJNS5_1CILi128EEES8_NS7_ILi64EEEEEENS_10bfloat16_tEfNS_4arch4Sm80ELb1ELb0ELb1ELb0ELb0ELb0ELb0ELb0ELi2ELi4ELi4ELi4ELb0EEENS1_21CollectiveEpilogueBwdISA_SB_SD_Li256ELb0ELb0ELi2EEENS1_25SingleTileBwdLPTSchedulerILb0ELi128ELb0EEEEEEEEEvNT_6ParamsE$_ZZN4cute13to_mixed_bitsINS_5tupleIJNS_1CILi4EEENS2_ILi8EEEEEENS1_IJNS2_ILi128EEENS2_ILi0EEEEEENS1_IJiiEEEEEDaRKT_RKT0_RKT1_ENKUlRKT_RKT0_RKT1_E_clIS3_S6_iEEDaSL_SO_SR_)
        /*8888*/ 	.word	0x00000000


	//----- nvinfo : EIATTR_FRAME_SIZE
	.align		4
.L_5836:
        /*888c*/ 	.byte	0x04, 0x11
        /*888e*/ 	.short	(.L_5838 - .L_5837)
	.align		4
.L_5837:
        /*8890*/ 	.word	index@($_ZN7cutlass13device_kernelIN5flash19enable_sm80_to_sm89INS1_16FlashAttnBwdSm80INS1_25CollectiveMainloopBwdSm80ILi2ELi2EN4cute5tupleIJNS5_1CILi128EEES8_NS7_ILi64EEEEEENS_10bfloat16_tEfNS_4arch4Sm80ELb1ELb0ELb1ELb0ELb0ELb0ELb0ELb0ELi2ELi4ELi4ELi4ELb0EEENS1_21CollectiveEpilogueBwdISA_SB_SD_Li256ELb0ELb0ELi2EEENS1_25SingleTileBwdLPTSchedulerILb0ELi128ELb0EEEEEEEEEvNT_6ParamsE$_ZZN4cute13to_mixed_bitsINS_5tupleIJNS_1CILi4EEENS2_ILi8EEEEEENS1_IJNS2_ILi128EEENS2_ILi0EEEEEENS1_IJiiEEEEEDaRKT_RKT0_RKT1_ENKUlDpRKT_E_clIJNS_9MixedBitsILj0ELj384EEENS2_ILj0EEEEEEDaSM_)
        /*8894*/ 	.word	0x00000000


	//----- nvinfo : EIATTR_FRAME_SIZE
	.align		4
.L_5838:
        /*8898*/ 	.byte	0x04, 0x11
        /*889a*/ 	.short	(.L_5840 - .L_5839)
	.align		4
.L_5839:
        /*889c*/ 	.word	index@($_ZN7cutlass13device_kernelIN5flash19enable_sm80_to_sm89INS1_16FlashAttnBwdSm80INS1_25CollectiveMainloopBwdSm80ILi2ELi2EN4cute5tupleIJNS5_1CILi128EEES8_NS7_ILi64EEEEEENS_10bfloat16_tEfNS_4arch4Sm80ELb1ELb0ELb1ELb0ELb0ELb0ELb0ELb0ELi2ELi4ELi4ELi4ELb0EEENS1_21CollectiveEpilogueBwdISA_SB_SD_Li256ELb0ELb0ELi2EEENS1_25SingleTileBwdLPTSchedulerILb0ELi128ELb0EEEEEEEEEvNT_6ParamsE$_ZZN4cute13to_mixed_bitsINS_5tupleIJNS_1CILi4EEENS2_ILi8EEEEEENS1_IJNS2_ILi0EEENS2_ILi64EEEEEENS1_IJiiEEEEEDaRKT_RKT0_RKT1_ENKUlRKT_RKT0_RKT1_E_clIS4_S7_iEEDaSL_SO_SR_)
        /*88a0*/ 	.word	0x00000000


	//----- nvinfo : EIATTR_FRAME_SIZE
	.align		4
.L_5840:
        /*88a4*/ 	.byte	0x04, 0x11
        /*88a6*/ 	.short	(.L_5842 - .L_5841)
	.align		4
.L_5841:
        /*88a8*/ 	.word	index@($_ZN7cutlass13device_kernelIN5flash19enable_sm80_to_sm89INS1_16FlashAttnBwdSm80INS1_25CollectiveMainloopBwdSm80ILi2ELi2EN4cute5tupleIJNS5_1CILi128EEES8_NS7_ILi64EEEEEENS_10bfloat16_tEfNS_4arch4Sm80ELb1ELb0ELb1ELb0ELb0ELb0ELb0ELb0ELi2ELi4ELi4ELi4ELb0EEENS1_21CollectiveEpilogueBwdISA_SB_SD_Li256ELb0ELb0ELi2EEENS1_25SingleTileBwdLPTSchedulerILb0ELi128ELb0EEEEEEEEEvNT_6ParamsE$_ZZN4cute13to_mixed_bitsINS_5tupleIJNS_1CILi4EEENS2_ILi8EEEEEENS1_IJNS2_ILi0EEENS2_ILi64EEEEEENS1_IJiiEEEEEDaRKT_RKT0_RKT1_ENKUlDpRKT_E_clIJNS2_ILj0EEENS_9MixedBitsILj0ELj448EEEEEEDaSM_)
        /*88ac*/ 	.word	0x00000000


	//----- nvinfo : EIATTR_FRAME_SIZE
	.align		4
.L_5842:
        /*88b0*/ 	.byte	0x04, 0x11
        /*88b2*/ 	.short	(.L_5844 - .L_5843)
	.align		4
.L_5843:
        /*88b4*/ 	.word	index@($_ZN7cutlass13device_kernelIN5flash19enable_sm80_to_sm89INS1_16FlashAttnBwdSm80INS1_25CollectiveMainloopBwdSm80ILi2ELi2EN4cute5tupleIJNS5_1CILi128EEES8_NS7_ILi64EEEEEENS_10bfloat16_tEfNS_4arch4Sm80ELb1ELb0ELb1ELb0ELb0ELb0ELb0ELb0ELi2ELi4ELi4ELi4ELb0EEENS1_21CollectiveEpilogueBwdISA_SB_SD_Li256ELb0ELb0ELi2EEENS1_25SingleTileBwdLPTSchedulerILb0ELi128ELb0EEEEEEEEEvNT_6ParamsE$_ZZN4cute13to_mixed_bitsINS_5tupleIJNS1_IJNS_1CILi4EEENS2_ILi8EEEEEES3_NS2_ILi1EEEEEENS1_IJNS1_IJNS2_ILi128EEENS2_ILi0EEEEEENS2_ILi16EEES9_EEENS1_IJNS1_IJiiEEEiS9_EEEEEDaRKT_RKT0_RKT1_ENKUlRKT_RKT0_RKT1_E_clIS5_SA_SD_EEDaSQ_ST_SW_)
        /*88b8*/ 	.word	0x00000000


	//----- nvinfo : EIATTR_FRAME_SIZE
	.align		4
.L_5844:
        /*88bc*/ 	.byte	0x04, 0x11
        /*88be*/ 	.short	(.L_5846 - .L_5845)
	.align		4
.L_5845:
        /*88c0*/ 	.word	index@($_ZN7cutlass13device_kernelIN5flash19enable_sm80_to_sm89INS1_16FlashAttnBwdSm80INS1_25CollectiveMainloopBwdSm80ILi2ELi2EN4cute5tupleIJNS5_1CILi128EEES8_NS7_ILi64EEEEEENS_10bfloat16_tEfNS_4arch4Sm80ELb1ELb0ELb1ELb0ELb0ELb0ELb0ELb0ELi2ELi4ELi4ELi4ELb0EEENS1_21CollectiveEpilogueBwdISA_SB_SD_Li256ELb0ELb0ELi2EEENS1_25SingleTileBwdLPTSchedulerILb0ELi128ELb0EEEEEEEEEvNT_6ParamsE$_ZZN4cute13to_mixed_bitsINS_5tupleIJNS1_IJNS_1CILi4EEENS2_ILi8EEEEEES3_NS2_ILi1EEEEEENS1_IJNS1_IJNS2_ILi128EEENS2_ILi0EEEEEENS2_ILi16EEES9_EEENS1_IJNS1_IJiiEEEiS9_EEEEEDaRKT_RKT0_RKT1_ENKUlRKT_RKT0_RKT1_E_clIS3_SB_iEEDaSQ_ST_SW_)
        /*88c4*/ 	.word	0x00000000


	//----- nvinfo : EIATTR_FRAME_SIZE
	.align		4
.L_5846:
        /*88c8*/ 	.byte	0x04, 0x11
        /*88ca*/ 	.short	(.L_5848 - .L_5847)
	.align		4
.L_5847:
        /*88cc*/ 	.word	index@($_ZN7cutlass13device_kernelIN5flash19enable_sm80_to_sm89INS1_16FlashAttnBwdSm80INS1_25CollectiveMainloopBwdSm80ILi2ELi2EN4cute5tupleIJNS5_1CILi128EEES8_NS7_ILi64EEEEEENS_10bfloat16_tEfNS_4arch4Sm80ELb1ELb0ELb1ELb0ELb0ELb0ELb0ELb0ELi2ELi4ELi4ELi4ELb0EEENS1_21CollectiveEpilogueBwdISA_SB_SD_Li256ELb0ELb0ELi2EEENS1_25SingleTileBwdLPTSchedulerILb0ELi128ELb0EEEEEEEEEvNT_6ParamsE$_ZZN4cute13to_mixed_bitsINS_5tupleIJNS1_IJNS_1CILi4EEENS2_ILi8EEEEEES3_NS2_ILi1EEEEEENS1_IJNS1_IJNS2_ILi128EEENS2_ILi0EEEEEENS2_ILi16EEES9_EEENS1_IJNS1_IJiiEEEiS9_EEEEEDaRKT_RKT0_RKT1_ENKUlDpRKT_E_clIJNS_9MixedBitsILj0ELj384EEENSU_ILj0ELj48EEENS2_ILj0EEEEEEDaSR_)
        /*88d0*/ 	.word	0x00000000


	//----- nvinfo : EIATTR_FRAME_SIZE
	.align		4
.L_5848:
        /*88d4*/ 	.byte	0x04, 0x11
        /*88d6*/ 	.short	(.L_5850 - .L_5849)
	.align		4
.L_5849:
        /*88d8*/ 	.word	index@($_ZN7cutlass13device_kernelIN5flash19enable_sm80_to_sm89INS1_16FlashAttnBwdSm80INS1_25CollectiveMainloopBwdSm80ILi2ELi2EN4cute5tupleIJNS5_1CILi128EEES8_NS7_ILi64EEEEEENS_10bfloat16_tEfNS_4arch4Sm80ELb1ELb0ELb1ELb0ELb0ELb0ELb0ELb0ELi2ELi4ELi4ELi4ELb0EEENS1_21CollectiveEpilogueBwdISA_SB_SD_Li256ELb0ELb0ELi2EEENS1_25SingleTileBwdLPTSchedulerILb0ELi128ELb0EEEEEEEEEvNT_6ParamsE$_ZZN4cute13to_mixed_bitsINS_5tupleIJNS1_IJNS_1CILi4EEENS2_ILi8EEEEEES3_NS2_ILi1EEEEEENS1_IJNS1_IJNS2_ILi0EEENS2_ILi64EEEEEES8_S8_EEENS1_IJNS1_IJiiEEEiS8_EEEEEDaRKT_RKT0_RKT1_ENKUlRKT_RKT0_RKT1_E_clIS5_SA_SC_EEDaSP_SS_SV_)
        /*88dc*/ 	.word	0x00000000


	//----- nvinfo : EIATTR_FRAME_SIZE
	.align		4
.L_5850:
        /*88e0*/ 	.byte	0x04, 0x11
        /*88e2*/ 	.short	(.L_5852 - .L_5851)
	.align		4
.L_5851:
        /*88e4*/ 	.word	index@($_ZN7cutlass13device_kernelIN5flash19enable_sm80_to_sm89INS1_16FlashAttnBwdSm80INS1_25CollectiveMainloopBwdSm80ILi2ELi2EN4cute5tupleIJNS5_1CILi128EEES8_NS7_ILi64EEEEEENS_10bfloat16_tEfNS_4arch4Sm80ELb1ELb0ELb1ELb0ELb0ELb0ELb0ELb0ELi2ELi4ELi4ELi4ELb0EEENS1_21CollectiveEpilogueBwdISA_SB_SD_Li256ELb0ELb0ELi2EEENS1_25SingleTileBwdLPTSchedulerILb0ELi128ELb0EEEEEEEEEvNT_6ParamsE$_ZZN4cute13to_mixed_bitsINS_5tupleIJNS1_IJNS_1CILi4EEENS2_ILi8EEEEEES3_NS2_ILi1EEEEEENS1_IJNS1_IJNS2_ILi0EEENS2_ILi64EEEEEES8_S8_EEENS1_IJNS1_IJiiEEEiS8_EEEEEDaRKT_RKT0_RKT1_ENKUlDpRKT_E_clIJNS_9MixedBitsILj0ELj448EEENS2_ILj0EEESV_EEEDaSQ_)
        /*88e8*/ 	.word	0x00000000


	//----- nvinfo : EIATTR_FRAME_SIZE
	.align		4
.L_5852:
        /*88ec*/ 	.byte	0x04, 0x11
        /*88ee*/ 	.short	(.L_5854 - .L_5853)
	.align		4
.L_5853:
        /*88f0*/ 	.word	index@($_ZN7cutlass13device_kernelIN5flash19enable_sm80_to_sm89INS1_16FlashAttnBwdSm80INS1_25CollectiveMainloopBwdSm80ILi2ELi2EN4cute5tupleIJNS5_1CILi128EEES8_NS7_ILi64EEEEEENS_10bfloat16_tEfNS_4arch4Sm80ELb1ELb0ELb1ELb0ELb0ELb0ELb0ELb0ELi2ELi4ELi4ELi4ELb0EEENS1_21CollectiveEpilogueBwdISA_SB_SD_Li256ELb0ELb0ELi2EEENS1_25SingleTileBwdLPTSchedulerILb0ELi128ELb0EEEEEEEEEvNT_6ParamsE$_ZZN4cute13to_mixed_bitsINS_5tupleIJNS1_IJNS_1CILi4EEENS2_ILi8EEEEEENS2_ILi2EEENS2_ILi1EEEEEENS1_IJNS1_IJNS2_ILi128EEENS2_ILi0EEEEEES4_SA_EEENS1_IJNS1_IJiiEEEiSA_EEEEEDaRKT_RKT0_RKT1_ENKUlRKT_RKT0_RKT1_E_clIS6_S4_iEEDaSQ_ST_SW_)
        /*88f4*/ 	.word	0x00000000


	//----- nvinfo : EIATTR_FRAME_SIZE
	.align		4
.L_5854:
        /*88f8*/ 	.byte	0x04, 0x11
        /*88fa*/ 	.short	(.L_5856 - .L_5855)
	.align		4
.L_5855:
        /*88fc*/ 	.word	index@($_ZN7cutlass13device_kernelIN5flash19enable_sm80_to_sm89INS1_16FlashAttnBwdSm80INS1_25CollectiveMainloopBwdSm80ILi2ELi2EN4cute5tupleIJNS5_1CILi128EEES8_NS7_ILi64EEEEEENS_10bfloat16_tEfNS_4arch4Sm80ELb1ELb0ELb1ELb0ELb0ELb0ELb0ELb0ELi2ELi4ELi4ELi4ELb0EEENS1_21CollectiveEpilogueBwdISA_SB_SD_Li256ELb0ELb0ELi2EEENS1_25SingleTileBwdLPTSchedulerILb0ELi128ELb0EEEEEEEEEvNT_6ParamsE$_ZZN4cute13to_mixed_bitsINS_5tupleIJNS1_IJNS_1CILi4EEENS2_ILi8EEEEEENS2_ILi2EEENS2_ILi1EEEEEENS1_IJNS1_IJNS2_ILi128EEENS2_ILi0EEEEEES4_SA_EEENS1_IJNS1_IJiiEEEiSA_EEEEEDaRKT_RKT0_RKT1_ENKUlRKT_RKT0_RKT1_E_clIS5_SB_SD_EEDaSQ_ST_SW_)
        /*8900*/ 	.word	0x00000000


	//----- nvinfo : EIATTR_FRAME_SIZE
	.align		4
.L_5856:
        /*8904*/ 	.byte	0x04, 0x11
        /*8906*/ 	.short	(.L_5858 - .L_5857)
	.align		4
.L_5857:
        /*8908*/ 	.word	index@($_ZN7cutlass13device_kernelIN5flash19enable_sm80_to_sm89INS1_16FlashAttnBwdSm80INS1_25CollectiveMainloopBwdSm80ILi2ELi2EN4cute5tupleIJNS5_1CILi128EEES8_NS7_ILi64EEEEEENS_10bfloat16_tEfNS_4arch4Sm80ELb1ELb0ELb1ELb0ELb0ELb0ELb0ELb0ELi2ELi4ELi4ELi4ELb0EEENS1_21CollectiveEpilogueBwdISA_SB_SD_Li256ELb0ELb0ELi2EEENS1_25SingleTileBwdLPTSchedulerILb0ELi128ELb0EEEEEEEEEvNT_6ParamsE$_ZZN4cute13to_mixed_bitsINS_5tupleIJNS1_IJNS_1CILi4EEENS2_ILi8EEEEEENS2_ILi2EEENS2_ILi1EEEEEENS1_IJNS1_IJNS2_ILi128EEENS2_ILi0EEEEEES4_SA_EEENS1_IJNS1_IJiiEEEiSA_EEEEEDaRKT_RKT0_RKT1_ENKUlDpRKT_E_clIJNS_9MixedBitsILj0ELj384EEENSU_ILj0ELj8EEENS2_ILj0EEEEEEDaSR_)
        /*890c*/ 	.word	0x00000000


	//----- nvinfo : EIATTR_FRAME_SIZE
	.align		4
.L_5858:
        /*8910*/ 	.byte	0x04, 0x11
        /*8912*/ 	.short	(.L_5860 - .L_5859)
	.align		4
.L_5859:
        /*8914*/ 	.word	index@($_ZN7cutlass13device_kernelIN5flash19enable_sm80_to_sm89INS1_16FlashAttnBwdSm80INS1_25CollectiveMainloopBwdSm80ILi2ELi2EN4cute5tupleIJNS5_1CILi128EEES8_NS7_ILi64EEEEEENS_10bfloat16_tEfNS_4arch4Sm80ELb1ELb0ELb1ELb0ELb0ELb0ELb0ELb0ELi2ELi4ELi4ELi4ELb0EEENS1_21CollectiveEpilogueBwdISA_SB_SD_Li256ELb0ELb0ELi2EEENS1_25SingleTileBwdLPTSchedulerILb0ELi128ELb0EEEEEEEEEvNT_6ParamsE$_ZZN4cute13to_mixed_bitsINS_5tupleIJNS1_IJNS_1CILi4EEENS2_ILi8EEEEEENS2_ILi2EEENS2_ILi1EEEEEENS1_IJNS1_IJNS2_ILi0EEENS2_ILi64EEEEEES9_S9_EEENS1_IJNS1_IJiiEEEiS9_EEEEEDaRKT_RKT0_RKT1_ENKUlRKT_RKT0_RKT1_E_clIS5_SB_SD_EEDaSQ_ST_SW_)
        /*8918*/ 	.word	0x00000000


	//----- nvinfo : EIATTR_FRAME_SIZE
	.align		4
.L_5860:
        /*891c*/ 	.byte	0x04, 0x11
        /*891e*/ 	.short	(.L_5862 - .L_5861)
	.align		4
.L_5861:
        /*8920*/ 	.word	index@($_ZN7cutlass13device_kernelIN5flash19enable_sm80_to_sm89INS1_16FlashAttnBwdSm80INS1_25CollectiveMainloopBwdSm80ILi2ELi2EN4cute5tupleIJNS5_1CILi128EEES8_NS7_ILi64EEEEEENS_10bfloat16_tEfNS_4arch4Sm80ELb1ELb0ELb1ELb0ELb0ELb0ELb0ELb0ELi2ELi4ELi4ELi4ELb0EEENS1_21CollectiveEpilogueBwdISA_SB_SD_Li256ELb0ELb0ELi2EEENS1_25SingleTileBwdLPTSchedulerILb0ELi128ELb0EEEEEEEEEvNT_6ParamsE$_ZZN4cute13to_mixed_bitsINS_5tupleIJNS1_IJNS_1CILi4EEENS2_ILi8EEEEEENS2_ILi2EEENS2_ILi1EEEEEENS1_IJNS1_IJNS2_ILi0EEENS2_ILi64EEEEEES9_S9_EEENS1_IJNS1_IJiiEEEiS9_EEEEEDaRKT_RKT0_RKT1_ENKUlDpRKT_E_clIJNS_9MixedBitsILj0ELj448EEENS2_ILj0EEESW_EEEDaSR_)
        /*8924*/ 	.word	0x00000000


	//----- nvinfo : EIATTR_FRAME_SIZE
	.align		4
.L_5862:
        /*8928*/ 	.byte	0x04, 0x11
        /*892a*/ 	.short	(.L_5864 - .L_5863)
	.align		4
.L_5863:
        /*892c*/ 	.word	index@($_ZN7cutlass13device_kernelIN5flash19enable_sm80_to_sm89INS1_16FlashAttnBwdSm80INS1_25CollectiveMainloopBwdSm80ILi2ELi2EN4cute5tupleIJNS5_1CILi128EEES8_NS7_ILi64EEEEEENS_10bfloat16_tEfNS_4arch4Sm80ELb1ELb0ELb1ELb0ELb0ELb0ELb0ELb0ELi2ELi4ELi4ELi4ELb0EEENS1_21CollectiveEpilogueBwdISA_SB_SD_Li256ELb0ELb0ELi2EEENS1_25SingleTileBwdLPTSchedulerILb0ELi128ELb0EEEEEEEEEvNT_6ParamsE$_ZZN4cute12filter_tupleINS_5tupleIJiNS_1CILi0EEEEEES4_ZNS_6detail9lift_diceIS4_S4_EEDaRKT_RKT0_EUlRKT_RKT0_E_EEDaS9_SC_OT1_ENKUlDpSF_E_clIJNS1_IJiEEENS1_IJS3_EEEEEEDaSM_)
        /*8930*/ 	.word	0x00000000


	//----- nvinfo : EIATTR_FRAME_SIZE
	.align		4
.L_5864:
        /*8934*/ 	.byte	0x04, 0x11
        /*8936*/ 	.short	(.L_5866 - .L_5865)
	.align		4
.L_5865:
        /*8938*/ 	.word	index@($_ZN7cutlass13device_kernelIN5flash19enable_sm80_to_sm89INS1_16FlashAttnBwdSm80INS1_25CollectiveMainloopBwdSm80ILi2ELi2EN4cute5tupleIJNS5_1CILi128EEES8_NS7_ILi64EEEEEENS_10bfloat16_tEfNS_4arch4Sm80ELb1ELb0ELb1ELb0ELb0ELb0ELb0ELb0ELi2ELi4ELi4ELi4ELb0EEENS1_21CollectiveEpilogueBwdISA_SB_SD_Li256ELb0ELb0ELi2EEENS1_25SingleTileBwdLPTSchedulerILb0ELi128ELb0EEEEEEEEEvNT_6ParamsE$_ZZN4cute12filter_tupleINS_5tupleIJiNS1_IJiNS_1CILi0EEEEEEEEES5_ZNS_6detail9lift_diceIS5_S5_EEDaRKT_RKT0_EUlRKT_RKT0_E_EEDaSA_SD_OT1_ENKUlDpSG_E_clIJNS1_IJiEEES4_EEEDaSN_)
        /*893c*/ 	.word	0x00000000


	//----- nvinfo : EIATTR_FRAME_SIZE
	.align		4
.L_5866:
        /*8940*/ 	.byte	0x04, 0x11
        /*8942*/ 	.short	(.L_5868 - .L_5867)
	.align		4
.L_5867:
        /*8944*/ 	.word	index@($_ZN7cutlass13device_kernelIN5flash19enable_sm80_to_sm89INS1_16FlashAttnBwdSm80INS1_25CollectiveMainloopBwdSm80ILi2ELi2EN4cute5tupleIJNS5_1CILi128EEES8_NS7_ILi64EEEEEENS_10bfloat16_tEfNS_4arch4Sm80ELb1ELb0ELb1ELb0ELb0ELb0ELb0ELb0ELi2ELi4ELi4ELi4ELb0EEENS1_21CollectiveEpilogueBwdISA_SB_SD_Li256ELb0ELb0ELi2EEENS1_25SingleTileBwdLPTSchedulerILb0ELi128ELb0EEEEEEEEEvNT_6ParamsE$_ZZN4cute12filter_tupleINS_5tupleIJNS_1CILi4096EEENS1_IJiiEEEEEEZNS_16flatten_to_tupleIS5_EEDaRKT_EUlRKT_E_EEDaS9_OT0_ENKUlDpSC_E_clIJNS1_IJS3_EEES4_EEEDaSG_)
        /*8948*/ 	.word	0x00000000


	//----- nvinfo : EIATTR_FRAME_SIZE
	.align		4
.L_5868:
        /*894c*/ 	.byte	0x04, 0x11
        /*894e*/ 	.short	(.L_5870 - .L_5869)
	.align		4
.L_5869:
        /*8950*/ 	.word	index@($_ZN7cutlass13device_kernelIN5flash19enable_sm80_to_sm89INS1_16FlashAttnBwdSm80INS1_25CollectiveMainloopBwdSm80ILi2ELi2EN4cute5tupleIJNS5_1CILi128EEES8_NS7_ILi64EEEEEENS_10bfloat16_tEfNS_4arch4Sm80ELb1ELb0ELb1ELb0ELb0ELb0ELb0ELb0ELi2ELi4ELi4ELi4ELb0EEENS1_21CollectiveEpilogueBwdISA_SB_SD_Li256ELb0ELb0ELi2EEENS1_25SingleTileBwdLPTSchedulerILb0ELi128ELb0EEEEEEEEEvNT_6ParamsE$_ZZN4cute12filter_tupleINS_5tupleIJNS_1CILi4096EEENS1_IJNS1_IJiiEEENS2_ILi8192EEEEEEEEEZNS_16flatten_to_tupleIS7_EEDaRKT_EUlRKT_E_EEDaSB_OT0_ENKUlDpSE_E_clIJNS1_IJS3_EEENS1_IJiiS5_EEEEEEDaSI_)
        /*8954*/ 	.word	0x00000000


	//----- nvinfo : EIATTR_FRAME_SIZE
	.align		4
.L_5870:
        /*8958*/ 	.byte	0x04, 0x11
        /*895a*/ 	.short	(.L_5872 - .L_5871)
	.align		4
.L_5871:
        /*895c*/ 	.word	index@($_ZN7cutlass13device_kernelIN5flash19enable_sm80_to_sm89INS1_16FlashAttnBwdSm80INS1_25CollectiveMainloopBwdSm80ILi2ELi2EN4cute5tupleIJNS5_1CILi128EEES8_NS7_ILi64EEEEEENS_10bfloat16_tEfNS_4arch4Sm80ELb1ELb0ELb1ELb0ELb0ELb0ELb0ELb0ELi2ELi4ELi4ELi4ELb0EEENS1_21CollectiveEpilogueBwdISA_SB_SD_Li256ELb0ELb0ELi2EEENS1_25SingleTileBwdLPTSchedulerILb0ELi128ELb0EEEEEEEEEvNT_6ParamsE$_ZZN4cute12filter_tupleINS_5tupleIJNS_1CILi1EEENS1_IJiiiEEENS2_ILi64EEENS1_IJNS2_ILi72EEENS2_ILi144EEENS2_ILi288EEEEEENS2_ILi512EEEEEEZNS_7flattenISB_EEDaRKT_EUlRKT_E_EEDaSF_OT0_ENKUlDpSI_E_clIJNS1_IJS3_EEES4_NS1_IJS5_EEES9_NS1_IJSA_EEEEEEDaSM_)
        /*8960*/ 	.word	0x00000000


	//----- nvinfo : EIATTR_FRAME_SIZE
	.align		4
.L_5872:
        /*8964*/ 	.byte	0x04, 0x11
        /*8966*/ 	.short	(.L_5874 - .L_5873)
	.align		4
.L_5873:
        /*8968*/ 	.word	index@($_ZN7cutlass13device_kernelIN5flash19enable_sm80_to_sm89INS1_16FlashAttnBwdSm80INS1_25CollectiveMainloopBwdSm80ILi2ELi2EN4cute5tupleIJNS5_1CILi128EEES8_NS7_ILi64EEEEEENS_10bfloat16_tEfNS_4arch4Sm80ELb1ELb0ELb1ELb0ELb0ELb0ELb0ELb0ELi2ELi4ELi4ELi4ELb0EEENS1_21CollectiveEpilogueBwdISA_SB_SD_Li256ELb0ELb0ELi2EEENS1_25SingleTileBwdLPTSchedulerILb0ELi128ELb0EEEEEEEEEvNT_6ParamsE$_ZZN4cute12filter_tupleINS_5tupleIJNS_1CILi1EEENS1_IJNS2_ILi8EEEiiEEENS2_ILi64EEENS1_IJiNS2_ILi144EEENS2_ILi288EEEEEENS2_ILi512EEEEEEZNS_7flattenISB_EEDaRKT_EUlRKT_E_EEDaSF_OT0_ENKUlDpSI_E_clIJNS1_IJS3_EEES5_NS1_IJS6_EEES9_NS1_IJSA_EEEEEEDaSM_)
        /*896c*/ 	.word	0x00000000


	//----- nvinfo : EIATTR_FRAME_SIZE
	.align		4
.L_5874:
        /*8970*/ 	.byte	0x04, 0x11
        /*8972*/ 	.short	(.L_5876 - .L_5875)
	.align		4
.L_5875:
        /*8974*/ 	.word	index@($_ZN7cutlass13device_kernelIN5flash19enable_sm80_to_sm89INS1_16FlashAttnBwdSm80INS1_25CollectiveMainloopBwdSm80ILi2ELi2EN4cute5tupleIJNS5_1CILi128EEES8_NS7_ILi64EEEEEENS_10bfloat16_tEfNS_4arch4Sm80ELb1ELb0ELb1ELb0ELb0ELb0ELb0ELb0ELi2ELi4ELi4ELi4ELb0EEENS1_21CollectiveEpilogueBwdISA_SB_SD_Li256ELb0ELb0ELi2EEENS1_25SingleTileBwdLPTSchedulerILb0ELi128ELb0EEEEEEEEEvNT_6ParamsE$_ZZN4cute12filter_tupleINS_5tupleIJNS_1CILi1024EEENS1_IJiiEEEEEEZNS_16flatten_to_tupleIS5_EEDaRKT_EUlRKT_E_EEDaS9_OT0_ENKUlDpSC_E_clIJNS1_IJS3_EEES4_EEEDaSG_)
        /*8978*/ 	.word	0x00000000


	//----- nvinfo : EIATTR_FRAME_SIZE
	.align		4
.L_5876:
        /*897c*/ 	.byte	0x04, 0x11
        /*897e*/ 	.short	(.L_5878 - .L_5877)
	.align		4
.L_5877:
        /*8980*/ 	.word	index@($_ZN7cutlass13device_kernelIN5flash19enable_sm80_to_sm89INS1_16FlashAttnBwdSm80INS1_25CollectiveMainloopBwdSm80ILi2ELi2EN4cute5tupleIJNS5_1CILi128EEES8_NS7_ILi64EEEEEENS_10bfloat16_tEfNS_4arch4Sm80ELb1ELb0ELb1ELb0ELb0ELb0ELb0ELb0ELi2ELi4ELi4ELi4ELb0EEENS1_21CollectiveEpilogueBwdISA_SB_SD_Li256ELb0ELb0ELi2EEENS1_25SingleTileBwdLPTSchedulerILb0ELi128ELb0EEEEEEEEEvNT_6ParamsE$_ZZN4cute12filter_tupleINS_5tupleIJNS_1CILi0EEENS_10UnderscoreEEEENS1_IJNS1_IJS3_S3_EEEiEEEZNS_6detail10lift_sliceIS5_S7_EEDaRKT_RKT0_EUlRKT_RKT0_E_EEDaSC_SF_OT1_ENKUlDpSI_E_clIJNS1_IJEEENS1_IJiEEEEEEDaSP_)
        /*8984*/ 	.word	0x00000000


	//----- nvinfo : EIATTR_FRAME_SIZE
	.align		4
.L_5878:
        /*8988*/ 	.byte	0x04, 0x11
        /*898a*/ 	.short	(.L_5880 - .L_5879)
	.align		4
.L_5879:
        /*898c*/ 	.word	index@($_ZN7cutlass13device_kernelIN5flash19enable_sm80_to_sm89INS1_16FlashAttnBwdSm80INS1_25CollectiveMainloopBwdSm80ILi2ELi2EN4cute5tupleIJNS5_1CILi128EEES8_NS7_ILi64EEEEEENS_10bfloat16_tEfNS_4arch4Sm80ELb1ELb0ELb1ELb0ELb0ELb0ELb0ELb0ELi2ELi4ELi4ELi4ELb0EEENS1_21CollectiveEpilogueBwdISA_SB_SD_Li256ELb0ELb0ELi2EEENS1_25SingleTileBwdLPTSchedulerILb0ELi128ELb0EEEEEEEEEvNT_6ParamsE$_ZZN4cute12filter_tupleINS_5tupleIJNS_1CILi0EEENS1_IJNS2_ILi1EEENS2_ILi512EEEiEEEEEEZNS_16flatten_to_tupleIS7_EEDaRKT_EUlRKT_E_EEDaSB_OT0_ENKUlDpSE_E_clIJNS1_IJS3_EEES6_EEEDaSI_)
        /*8990*/ 	.word	0x00000000


	//----- nvinfo : EIATTR_FRAME_SIZE
	.align		4
.L_5880:
        /*8994*/ 	.byte	0x04, 0x11
        /*8996*/ 	.short	(.L_5882 - .L_5881)
	.align		4
.L_5881:
        /*8998*/ 	.word	index@($_ZN7cutlass13device_kernelIN5flash19enable_sm80_to_sm89INS1_16FlashAttnBwdSm80INS1_25CollectiveMainloopBwdSm80ILi2ELi2EN4cute5tupleIJNS5_1CILi128EEES8_NS7_ILi64EEEEEENS_10bfloat16_tEfNS_4arch4Sm80ELb1ELb0ELb1ELb0ELb0ELb0ELb0ELb0ELi2ELi4ELi4ELi4ELb0EEENS1_21CollectiveEpilogueBwdISA_SB_SD_Li256ELb0ELb0ELi2EEENS1_25SingleTileBwdLPTSchedulerILb0ELi128ELb0EEEEEEEEEvNT_6ParamsE$_ZZN4cute12filter_tupleINS_5tupleIJNS_10UnderscoreES2_iEEENS1_IJNS1_IJNS_1CILi1EEENS4_ILi0EEEEEEiNS4_ILi1024EEEEEEZNS_5sliceIS3_S9_EEDaRKT_RKT0_EUlRKT_RKT0_E_EEDaSD_SG_OT1_ENKUlDpSJ_E_clIJNS1_IJS7_EEENS1_IJiEEENS1_IJEEEEEEDaSQ_)
        /*899c*/ 	.word	0x00000000


	//----- nvinfo : EIATTR_FRAME_SIZE
	.align		4
.L_5882:
        /*89a0*/ 	.byte	0x04, 0x11
        /*89a2*/ 	.short	(.L_5884 - .L_5883)
	.align		4
.L_5883:
        /*89a4*/ 	.word	index@($_ZN7cutlass13device_kernelIN5flash19enable_sm80_to_sm89INS1_16FlashAttnBwdSm80INS1_25CollectiveMainloopBwdSm80ILi2ELi2EN4cute5tupleIJNS5_1CILi128EEES8_NS7_ILi64EEEEEENS_10bfloat16_tEfNS_4arch4Sm80ELb1ELb0ELb1ELb0ELb0ELb0ELb0ELb0ELi2ELi4ELi4ELi4ELb0EEENS1_21CollectiveEpilogueBwdISA_SB_SD_Li256ELb0ELb0ELi2EEENS1_25SingleTileBwdLPTSchedulerILb0ELi128ELb0EEEEEEEEEvNT_6ParamsE$_ZZN4cute12filter_tupleINS_5tupleIJNS_10UnderscoreES2_S2_iEEENS1_IJNS1_IJNS_1CILi1EEENS4_ILi0EEEEEElS6_lEEEZNS_5sliceIS3_S8_EEDaRKT_RKT0_EUlRKT_RKT0_E_EEDaSC_SF_OT1_ENKUlDpSI_E_clIJNS1_IJS7_EEENS1_IJlEEENS1_IJS6_EEENS1_IJEEEEEEDaSP_)
        /*89a8*/ 	.word	0x00000000


	//----- nvinfo : EIATTR_FRAME_SIZE
	.align		4
.L_5884:
        /*89ac*/ 	.byte	0x04, 0x11
        /*89ae*/ 	.short	(.L_5886 - .L_5885)
	.align		4
.L_5885:
        /*89b0*/ 	.word	index@($_ZN7cutlass13device_kernelIN5flash19enable_sm80_to_sm89INS1_16FlashAttnBwdSm80INS1_25CollectiveMainloopBwdSm80ILi2ELi2EN4cute5tupleIJNS5_1CILi128EEES8_NS7_ILi64EEEEEENS_10bfloat16_tEfNS_4arch4Sm80ELb1ELb0ELb1ELb0ELb0ELb0ELb0ELb0ELi2ELi4ELi4ELi4ELb0EEENS1_21CollectiveEpilogueBwdISA_SB_SD_Li256ELb0ELb0ELi2EEENS1_25SingleTileBwdLPTSchedulerILb0ELi128ELb0EEEEEEEEEvNT_6ParamsE$_ZZN4cute12filter_tupleINS_5tupleIJNS_10UnderscoreES2_S2_iEEENS1_IJNS1_IJNS_1CILi1EEENS4_ILi0EEEEEEiNS4_ILi1024EEENS4_ILi8192EEEEEEZNS_5sliceIS3_SA_EEDaRKT_RKT0_EUlRKT_RKT0_E_EEDaSE_SH_OT1_ENKUlDpSK_E_clIJNS1_IJS7_EEENS1_IJiEEENS1_IJS8_EEENS1_IJEEEEEEDaSR_)
        /*89b4*/ 	.word	0x00000000


	//----- nvinfo : EIATTR_FRAME_SIZE
	.align		4
.L_5886:
        /*89b8*/ 	.byte	0x04, 0x11
        /*89ba*/ 	.short	(.L_5888 - .L_5887)
	.align		4
.L_5887:
        /*89bc*/ 	.word	index@($_ZN7cutlass13device_kernelIN5flash19enable_sm80_to_sm89INS1_16FlashAttnBwdSm80INS1_25CollectiveMainloopBwdSm80ILi2ELi2EN4cute5tupleIJNS5_1CILi128EEES8_NS7_ILi64EEEEEENS_10bfloat16_tEfNS_4arch4Sm80ELb1ELb0ELb1ELb0ELb0ELb0ELb0ELb0ELi2ELi4ELi4ELi4ELb0EEENS1_21CollectiveEpilogueBwdISA_SB_SD_Li256ELb0ELb0ELi2EEENS1_25SingleTileBwdLPTSchedulerILb0ELi128ELb0EEEEEEEEEvNT_6ParamsE$_ZZN4cute12filter_tupleINS_5tupleIJNS_10UnderscoreES2_S2_iEEENS1_IJNS1_IJNS_1CILi1EEENS4_ILi0EEEEEENS4_ILi4096EEENS1_IJiiEEENS1_IJS6_NS4_ILi8192EEEEEEEEEZNS_5sliceIS3_SC_EEDaRKT_RKT0_EUlRKT_RKT0_E_EEDaSG_SJ_OT1_ENKUlDpSM_E_clIJNS1_IJS7_EEENS1_IJS8_EEENS1_IJS9_EEENS1_IJEEEEEEDaST_)
        /*89c0*/ 	.word	0x00000000


	//----- nvinfo : EIATTR_FRAME_SIZE
	.align		4
.L_5888:
        /*89c4*/ 	.byte	0x04, 0x11
        /*89c6*/ 	.short	(.L_5890 - .L_5889)
	.align		4
.L_5889:
        /*89c8*/ 	.word	index@($_ZN7cutlass13device_kernelIN5flash19enable_sm80_to_sm89INS1_16FlashAttnBwdSm80INS1_25CollectiveMainloopBwdSm80ILi2ELi2EN4cute5tupleIJNS5_1CILi128EEES8_NS7_ILi64EEEEEENS_10bfloat16_tEfNS_4arch4Sm80ELb1ELb0ELb1ELb0ELb0ELb0ELb0ELb0ELi2ELi4ELi4ELi4ELb0EEENS1_21CollectiveEpilogueBwdISA_SB_SD_Li256ELb0ELb0ELi2EEENS1_25SingleTileBwdLPTSchedulerILb0ELi128ELb0EEEEEEEEEvNT_6ParamsE$_ZZN4cute12filter_tupleINS_5tupleIJNS_10UnderscoreES2_NS_1CILi0EEEEEENS1_IJNS1_IJNS3_ILi1EEES4_EEEiNS3_ILi1024EEEEEEZNS_5sliceIS5_S9_EEDaRKT_RKT0_EUlRKT_RKT0_E_EEDaSD_SG_OT1_ENKUlDpSJ_E_clIJNS1_IJS7_EEENS1_IJiEEENS1_IJEEEEEEDaSQ_)
        /*89cc*/ 	.word	0x00000000


	//----- nvinfo : EIATTR_FRAME_SIZE
	.align		4
.L_5890:
        /*89d0*/ 	.byte	0x04, 0x11
        /*89d2*/ 	.short	(.L_5892 - .L_5891)
	.align		4
.L_5891:
        /*89d4*/ 	.word	index@($_ZN7cutlass13device_kernelIN5flash19enable_sm80_to_sm89INS1_16FlashAttnBwdSm80INS1_25CollectiveMainloopBwdSm80ILi2ELi2EN4cute5tupleIJNS5_1CILi128EEES8_NS7_ILi64EEEEEENS_10bfloat16_tEfNS_4arch4Sm80ELb1ELb0ELb1ELb0ELb0ELb0ELb0ELb0ELi2ELi4ELi4ELi4ELb0EEENS1_21CollectiveEpilogueBwdISA_SB_SD_Li256ELb0ELb0ELi2EEENS1_25SingleTileBwdLPTSchedulerILb0ELi128ELb0EEEEEEEEEvNT_6ParamsE$_ZZN4cute12filter_tupleINS_5tupleIJNS1_IJiiEEENS_1CILi8192EEEEEEZNS_16flatten_to_tupleIS5_EEDaRKT_EUlRKT_E_EEDaS9_OT0_ENKUlDpSC_E_clIJS2_NS1_IJS4_EEEEEEDaSG_)
        /*89d8*/ 	.word	0x00000000


	//----- nvinfo : EIATTR_FRAME_SIZE
	.align		4
.L_5892:
        /*89dc*/ 	.byte	0x04, 0x11
        /*89de*/ 	.short	(.L_5894 - .L_5893)
	.align		4
.L_5893:
        /*89e0*/ 	.word	index@($_ZN7cutlass13device_kernelIN5flash19enable_sm80_to_sm89INS1_16FlashAttnBwdSm80INS1_25CollectiveMainloopBwdSm80ILi2ELi2EN4cute5tupleIJNS5_1CILi128EEES8_NS7_ILi64EEEEEENS_10bfloat16_tEfNS_4arch4Sm80ELb1ELb0ELb1ELb0ELb0ELb0ELb0ELb0ELi2ELi4ELi4ELi4ELb0EEENS1_21CollectiveEpilogueBwdISA_SB_SD_Li256ELb0ELb0ELi2EEENS1_25SingleTileBwdLPTSchedulerILb0ELi128ELb0EEEEEEEEEvNT_6ParamsE$_ZZN4cute12filter_tupleINS_5tupleIJNS1_IJiiEEENS_1CILi1024EEEEEEZNS_16flatten_to_tupleIS5_EEDaRKT_EUlRKT_E_EEDaS9_OT0_ENKUlDpSC_E_clIJS2_NS1_IJS4_EEEEEEDaSG_)
        /*89e4*/ 	.word	0x00000000


	//----- nvinfo : EIATTR_FRAME_SIZE
	.align		4
.L_5894:
        /*89e8*/ 	.byte	0x04, 0x11
        /*89ea*/ 	.short	(.L_5896 - .L_5895)
	.align		4
.L_5895:
        /*89ec*/ 	.word	index@($_ZN7cutlass13device_kernelIN5flash19enable_sm80_to_sm89INS1_16FlashAttnBwdSm80INS1_25CollectiveMainloopBwdSm80ILi2ELi2EN4cute5tupleIJNS5_1CILi128EEES8_NS7_ILi64EEEEEENS_10bfloat16_tEfNS_4arch4Sm80ELb1ELb0ELb1ELb0ELb0ELb0ELb0ELb0ELi2ELi4ELi4ELi4ELb0EEENS1_21CollectiveEpilogueBwdISA_SB_SD_Li256ELb0ELb0ELi2EEENS1_25SingleTileBwdLPTSchedulerILb0ELi128ELb0EEEEEEEEEvNT_6ParamsE$_ZZN4cute12filter_tupleINS_5tupleIJNS1_IJiNS1_IJiNS_1CILi0EEEEEEEEENS1_IJNS_10UnderscoreENS1_IJS6_S6_EEEEEEEEES9_ZNS_4diceIS9_S9_EEDaRKT_RKT0_EUlRKT_RKT0_E_EEDaSD_SG_OT1_ENKUlDpSJ_E_clIJNS1_IJiiS3_EEENS1_IJEEEEEEDaSQ_)
        /*89f0*/ 	.word	0x00000000


	//----- nvinfo : EIATTR_FRAME_SIZE
	.align		4
.L_5896:
        /*89f4*/ 	.byte	0x04, 0x11
        /*89f6*/ 	.short	(.L_5898 - .L_5897)
	.align		4
.L_5897:
        /*89f8*/ 	.word	index@($_ZN7cutlass13device_kernelIN5flash19enable_sm80_to_sm89INS1_16FlashAttnBwdSm80INS1_25CollectiveMainloopBwdSm80ILi2ELi2EN4cute5tupleIJNS5_1CILi128EEES8_NS7_ILi64EEEEEENS_10bfloat16_tEfNS_4arch4Sm80ELb1ELb0ELb1ELb0ELb0ELb0ELb0ELb0ELi2ELi4ELi4ELi4ELb0EEENS1_21CollectiveEpilogueBwdISA_SB_SD_Li256ELb0ELb0ELi2EEENS1_25SingleTileBwdLPTSchedulerILb0ELi128ELb0EEEEEEEEEvNT_6ParamsE$_ZZN4cute12filter_tupleINS_5tupleIJNS1_IJNS_1CILi0EEENS1_IJNS2_ILi1EEENS2_ILi512EEEiEEEEEENS2_ILi4096EEENS1_IJiNS2_ILi8192EEEEEEEEEZNS_7flattenISB_EEDaRKT_EUlRKT_E_EEDaSF_OT0_ENKUlDpSI_E_clIJNS1_IJS3_S4_S5_iEEENS1_IJS8_EEESA_EEEDaSM_)
        /*89fc*/ 	.word	0x00000000


	//----- nvinfo : EIATTR_FRAME_SIZE
	.align		4
.L_5898:
        /*8a00*/ 	.byte	0x04, 0x11
        /*8a02*/ 	.short	(.L_5900 - .L_5899)
	.align		4
.L_5899:
        /*8a04*/ 	.word	index@($_ZN7cutlass13device_kernelIN5flash19enable_sm80_to_sm89INS1_16FlashAttnBwdSm80INS1_25CollectiveMainloopBwdSm80ILi2ELi2EN4cute5tupleIJNS5_1CILi128EEES8_NS7_ILi64EEEEEENS_10bfloat16_tEfNS_4arch4Sm80ELb1ELb0ELb1ELb0ELb0ELb0ELb0ELb0ELi2ELi4ELi4ELi4ELb0EEENS1_21CollectiveEpilogueBwdISA_SB_SD_Li256ELb0ELb0ELi2EEENS1_25SingleTileBwdLPTSchedulerILb0ELi128ELb0EEEEEEEEEvNT_6ParamsE$_ZZN4cute12filter_tupleINS_5tupleIJNS1_IJNS_10UnderscoreENS_1CILi0EEEEEENS1_IJS4_S2_EEEEEENS1_IJNS1_IJNS1_IJNS3_ILi1EEES4_EEES4_EEENS1_IJNS1_IJS4_S4_EEEiEEEEEEZNS_5sliceIS7_SD_EEDaRKT_RKT0_EUlRKT_RKT0_E_EEDaSH_SK_OT1_ENKUlDpSN_E_clIJNS1_IJS9_EEENS1_IJiEEEEEEDaSU_)
        /*8a08*/ 	.word	0x00000000


	//----- nvinfo : EIATTR_FRAME_SIZE
	.align		4
.L_5900:
        /*8a0c*/ 	.byte	0x04, 0x11
        /*8a0e*/ 	.short	(.L_5902 - .L_5901)
	.align		4
.L_5901:
        /*8a10*/ 	.word	index@($_ZN7cutlass13device_kernelIN5flash19enable_sm80_to_sm89INS1_16FlashAttnBwdSm80INS1_25CollectiveMainloopBwdSm80ILi2ELi2EN4cute5tupleIJNS5_1CILi128EEES8_NS7_ILi64EEEEEENS_10bfloat16_tEfNS_4arch4Sm80ELb1ELb0ELb1ELb0ELb0ELb0ELb0ELb0ELi2ELi4ELi4ELi4ELb0EEENS1_21CollectiveEpilogueBwdISA_SB_SD_Li256ELb0ELb0ELi2EEENS1_25SingleTileBwdLPTSchedulerILb0ELi128ELb0EEEEEEEEEvNT_6ParamsE$_ZN73_INTERNAL_24fd9406_37_flash_bwd_hdim64_bf16_softcap_sm80_cu_3fbc093a_29189atomicAddEPff)
        /*8a14*/ 	.word	0x00000000


	//----- nvinfo : EIATTR_FRAME_SIZE
	.align		4
.L_5902:
        /*8a18*/ 	.byte	0x04, 0x11
        /*8a1a*/ 	.short	(.L_5904 - .L_5903)
	.align		4
.L_5903:
        /*8a1c*/ 	.word	index@($_ZN7cutlass13device_kernelIN5flash19enable_sm80_to_sm89INS1_16FlashAttnBwdSm80INS1_25CollectiveMainloopBwdSm80ILi2ELi2EN4cute5tupleIJNS5_1CILi128EEES8_NS7_ILi64EEEEEENS_10bfloat16_tEfNS_4arch4Sm80ELb1ELb0ELb1ELb0ELb0ELb0ELb0ELb0ELi2ELi4ELi4ELi4ELb0EEENS1_21CollectiveEpilogueBwdISA_SB_SD_Li256ELb0ELb0ELi2EEENS1_25SingleTileBwdLPTSchedulerILb0ELi128ELb0EEEEEEEEEvNT_6ParamsE$_ZN73_INTERNAL_24fd9406_37_flash_bwd_hdim64_bf16_softcap_sm80_cu_3fbc093a_291824__cvta_generic_to_sharedEPKv)
        /*8a20*/ 	.word	0x00000000


	//----- nvinfo : EIATTR_FRAME_SIZE
	.align		4
.L_5904:
        /*8a24*/ 	.byte	0x04, 0x11
        /*8a26*/ 	.short	(.L_5906 - .L_5905)
	.align		4
.L_5905:
        /*8a28*/ 	.word	index@($_ZN7cutlass13device_kernelIN5flash19enable_sm80_to_sm89INS1_16FlashAttnBwdSm80INS1_25CollectiveMainloopBwdSm80ILi2ELi2EN4cute5tupleIJNS5_1CILi128EEES8_NS7_ILi64EEEEEENS_10bfloat16_tEfNS_4arch4Sm80ELb1ELb0ELb1ELb0ELb0ELb0ELb0ELb0ELi2ELi4ELi4ELi4ELb0EEENS1_21CollectiveEpilogueBwdISA_SB_SD_Li256ELb0ELb0ELi2EEENS1_25SingleTileBwdLPTSchedulerILb0ELi128ELb0EEEEEEEEEvNT_6ParamsE$_ZN73_INTERNAL_24fd9406_37_flash_bwd_hdim64_bf16_softcap_sm80_cu_3fbc093a_291814__viaddmin_s32Eiii)
        /*8a2c*/ 	.word	0x00000000


	//----- nvinfo : EIATTR_FRAME_SIZE
	.align		4
.L_5906:
        /*8a30*/ 	.byte	0x04, 0x11
        /*8a32*/ 	.short	(.L_5908 - .L_5907)
	.align		4
.L_5907:
        /*8a34*/ 	.word	index@($_ZN7cutlass13device_kernelIN5flash19enable_sm80_to_sm89INS1_16FlashAttnBwdSm80INS1_25CollectiveMainloopBwdSm80ILi2ELi2EN4cute5tupleIJNS5_1CILi128EEES8_NS7_ILi64EEEEEENS_10bfloat16_tEfNS_4arch4Sm80ELb1ELb0ELb1ELb0ELb0ELb0ELb0ELb0ELi2ELi4ELi4ELi4ELb0EEENS1_21CollectiveEpilogueBwdISA_SB_SD_Li256ELb0ELb0ELi2EEENS1_25SingleTileBwdLPTSchedulerILb0ELi128ELb0EEEEEEEEEvNT_6ParamsE$_ZN4cute8smem_ptrIPjECI1NS_12iter_adaptorIS1_S2_EEES1_)
        /*8a38*/ 	.word	0x00000000


	//----- nvinfo : EIATTR_FRAME_SIZE
	.align		4
.L_5908:
        /*8a3c*/ 	.byte	0x04, 0x11
        /*8a3e*/ 	.short	(.L_5910 - .L_5909)
	.align		4
.L_5909:
        /*8a40*/ 	.word	index@($_ZN7cutlass13device_kernelIN5flash19enable_sm80_to_sm89INS1_16FlashAttnBwdSm80INS1_25CollectiveMainloopBwdSm80ILi2ELi2EN4cute5tupleIJNS5_1CILi128EEES8_NS7_ILi64EEEEEENS_10bfloat16_tEfNS_4arch4Sm80ELb1ELb0ELb1ELb0ELb0ELb0ELb0ELb0ELi2ELi4ELi4ELi4ELb0EEENS1_21CollectiveEpilogueBwdISA_SB_SD_Li256ELb0ELb0ELi2EEENS1_25SingleTileBwdLPTSchedulerILb0ELi128ELb0EEEEEEEEEvNT_6ParamsE$_ZN4cute8smem_ptrIPfECI1NS_12iter_adaptorIS1_S2_EEES1_)
        /*8a44*/ 	.word	0x00000000


	//----- nvinfo : EIATTR_FRAME_SIZE
	.align		4
.L_5910:
        /*8a48*/ 	.byte	0x04, 0x11
        /*8a4a*/ 	.short	(.L_5912 - .L_5911)
	.align		4
.L_5911:
        /*8a4c*/ 	.word	index@($_ZN7cutlass13device_kernelIN5flash19enable_sm80_to_sm89INS1_16FlashAttnBwdSm80INS1_25CollectiveMainloopBwdSm80ILi2ELi2EN4cute5tupleIJNS5_1CILi128EEES8_NS7_ILi64EEEEEENS_10bfloat16_tEfNS_4arch4Sm80ELb1ELb0ELb1ELb0ELb0ELb0ELb0ELb0ELi2ELi4ELi4ELi4ELb0EEENS1_21CollectiveEpilogueBwdISA_SB_SD_Li256ELb0ELb0ELi2EEENS1_25SingleTileBwdLPTSchedulerILb0ELi128ELb0EEEEEEEEEvNT_6ParamsE$_ZN4cute8smem_ptrIPN7cutlass9uint128_tEECI1NS_12iter_adaptorIS3_S4_EEES3_)
        /*8a50*/ 	.word	0x00000000


	//----- nvinfo : EIATTR_FRAME_SIZE
	.align		4
.L_5912:
        /*8a54*/ 	.byte	0x04, 0x11
        /*8a56*/ 	.short	(.L_5914 - .L_5913)
	.align		4
.L_5913:
        /*8a58*/ 	.word	index@($_ZN7cutlass13device_kernelIN5flash19enable_sm80_to_sm89INS1_16FlashAttnBwdSm80INS1_25CollectiveMainloopBwdSm80ILi2ELi2EN4cute5tupleIJNS5_1CILi128EEES8_NS7_ILi64EEEEEENS_10bfloat16_tEfNS_4arch4Sm80ELb1ELb0ELb1ELb0ELb0ELb0ELb0ELb0ELi2ELi4ELi4ELi4ELb0EEENS1_21CollectiveEpilogueBwdISA_SB_SD_Li256ELb0ELb0ELi2EEENS1_25SingleTileBwdLPTSchedulerILb0ELi128ELb0EEEEEEEEEvNT_6ParamsE$_ZN4cute8smem_ptrIPN7cutlass10bfloat16_tEECI1NS_12iter_adaptorIS3_S4_EEES3_)
        /*8a5c*/ 	.word	0x00000000


	//----- nvinfo : EIATTR_FRAME_SIZE
	.align		4
.L_5914:
        /*8a60*/ 	.byte	0x04, 0x11
        /*8a62*/ 	.short	(.L_5916 - .L_5915)
	.align		4
.L_5915:
        /*8a64*/ 	.word	index@($_ZN7cutlass13device_kernelIN5flash19enable_sm80_to_sm89INS1_16FlashAttnBwdSm80INS1_25CollectiveMainloopBwdSm80ILi2ELi2EN4cute5tupleIJNS5_1CILi128EEES8_NS7_ILi64EEEEEENS_10bfloat16_tEfNS_4arch4Sm80ELb1ELb0ELb1ELb0ELb0ELb0ELb0ELb0ELi2ELi4ELi4ELi4ELb0EEENS1_21CollectiveEpilogueBwdISA_SB_SD_Li256ELb0ELb0ELi2EEENS1_25SingleTileBwdLPTSchedulerILb0ELi128ELb0EEEEEEEEEvNT_6ParamsE$_ZN4cute8gmem_ptrIPfECI1NS_12iter_adaptorIS1_S2_EEES1_)
        /*8a68*/ 	.word	0x00000000


	//----- nvinfo : EIATTR_FRAME_SIZE
	.align		4
.L_5916:
        /*8a6c*/ 	.byte	0x04, 0x11
        /*8a6e*/ 	.short	(.L_5918 - .L_5917)
	.align		4
.L_5917:
        /*8a70*/ 	.word	index@($_ZN7cutlass13device_kernelIN5flash19enable_sm80_to_sm89INS1_16FlashAttnBwdSm80INS1_25CollectiveMainloopBwdSm80ILi2ELi2EN4cute5tupleIJNS5_1CILi128EEES8_NS7_ILi64EEEEEENS_10bfloat16_tEfNS_4arch4Sm80ELb1ELb0ELb1ELb0ELb0ELb0ELb0ELb0ELi2ELi4ELi4ELi4ELb0EEENS1_21CollectiveEpilogueBwdISA_SB_SD_Li256ELb0ELb0ELi2EEENS1_25SingleTileBwdLPTSchedulerILb0ELi128ELb0EEEEEEEEEvNT_6ParamsE$_ZN4cute8gmem_ptrIPKfECI1NS_12iter_adaptorIS2_S3_EEES2_)
        /*8a74*/ 	.word	0x00000000


	//----- nvinfo : EIATTR_FRAME_SIZE
	.align		4
.L_5918:
        /*8a78*/ 	.byte	0x04, 0x11
        /*8a7a*/ 	.short	(.L_5920 - .L_5919)
	.align		4
.L_5919:
        /*8a7c*/ 	.word	index@($_ZN7cutlass13device_kernelIN5flash19enable_sm80_to_sm89INS1_16FlashAttnBwdSm80INS1_25CollectiveMainloopBwdSm80ILi2ELi2EN4cute5tupleIJNS5_1CILi128EEES8_NS7_ILi64EEEEEENS_10bfloat16_tEfNS_4arch4Sm80ELb1ELb0ELb1ELb0ELb0ELb0ELb0ELb0ELi2ELi4ELi4ELi4ELb0EEENS1_21CollectiveEpilogueBwdISA_SB_SD_Li256ELb0ELb0ELi2EEENS1_25SingleTileBwdLPTSchedulerILb0ELi128ELb0EEEEEEEEEvNT_6ParamsE$_ZN4cute8gmem_ptrIPKN7cutlass9uint128_tEECI1NS_12iter_adaptorIS4_S5_EEES4_)
        /*8a80*/ 	.word	0x00000000


	//----- nvinfo : EIATTR_FRAME_SIZE
	.align		4
.L_5920:
        /*8a84*/ 	.byte	0x04, 0x11
        /*8a86*/ 	.short	(.L_5922 - .L_5921)
	.align		4
.L_5921:
        /*8a88*/ 	.word	index@($_ZN7cutlass13device_kernelIN5flash19enable_sm80_to_sm89INS1_16FlashAttnBwdSm80INS1_25CollectiveMainloopBwdSm80ILi2ELi2EN4cute5tupleIJNS5_1CILi128EEES8_NS7_ILi64EEEEEENS_10bfloat16_tEfNS_4arch4Sm80ELb1ELb0ELb1ELb0ELb0ELb0ELb0ELb0ELi2ELi4ELi4ELi4ELb0EEENS1_21CollectiveEpilogueBwdISA_SB_SD_Li256ELb0ELb0ELi2EEENS1_25SingleTileBwdLPTSchedulerILb0ELi128ELb0EEEEEEEEEvNT_6ParamsE$_ZN4cute8gmem_ptrIPKN7cutlass10bfloat16_tEECI1NS_12iter_adaptorIS4_S5_EEES4_)
        /*8a8c*/ 	.word	0x00000000


	//----- nvinfo : EIATTR_FRAME_SIZE
	.align		4
.L_5922:
        /*8a90*/ 	.byte	0x04, 0x11
        /*8a92*/ 	.short	(.L_5924 - .L_5923)
	.align		4
.L_5923:
        /*8a94*/ 	.word	index@($_ZN7cutlass13device_kernelIN5flash19enable_sm80_to_sm89INS1_16FlashAttnBwdSm80INS1_25CollectiveMainloopBwdSm80ILi2ELi2EN4cute5tupleIJNS5_1CILi128EEES8_NS7_ILi64EEEEEENS_10bfloat16_tEfNS_4arch4Sm80ELb1ELb0ELb1ELb0ELb0ELb0ELb0ELb0ELi2ELi4ELi4ELi4ELb0EEENS1_21CollectiveEpilogueBwdISA_SB_SD_Li256ELb0ELb0ELi2EEENS1_25SingleTileBwdLPTSchedulerILb0ELi128ELb0EEEEEEEEEvNT_6ParamsE$_ZN4cute5tupleIJiiEEC2ERKiS3_)
        /*8a98*/ 	.word	0x00000000


	//----- nvinfo : EIATTR_FRAME_SIZE
	.align		4
.L_5924:
        /*8a9c*/ 	.byte	0x04, 0x11
        /*8a9e*/ 	.short	(.L_5926 - .L_5925)
	.align		4
.L_5925:
        /*8aa0*/ 	.word	index@($_ZN7cutlass13device_kernelIN5flash19enable_sm80_to_sm89INS1_16FlashAttnBwdSm80INS1_25CollectiveMainloopBwdSm80ILi2ELi2EN4cute5tupleIJNS5_1CILi128EEES8_NS7_ILi64EEEEEENS_10bfloat16_tEfNS_4arch4Sm80ELb1ELb0ELb1ELb0ELb0ELb0ELb0ELb0ELi2ELi4ELi4ELi4ELb0EEENS1_21CollectiveEpilogueBwdISA_SB_SD_Li256ELb0ELb0ELi2EEENS1_25SingleTileBwdLPTSchedulerILb0ELi128ELb0EEEEEEEEEvNT_6ParamsE$_ZN4cute5tupleIJiNS_1CILi0EEEEEC2ERKiRKS2_)
        /*8aa4*/ 	.word	0x00000000


	//----- nvinfo : EIATTR_FRAME_SIZE
	.align		4
.L_5926:
        /*8aa8*/ 	.byte	0x04, 0x11
        /*8aaa*/ 	.short	(.L_5928 - .L_5927)
	.align		4
.L_5927:
        /*8aac*/ 	.word	index@($_ZN7cutlass13device_kernelIN5flash19enable_sm80_to_sm89INS1_16FlashAttnBwdSm80INS1_25CollectiveMainloopBwdSm80ILi2ELi2EN4cute5tupleIJNS5_1CILi128EEES8_NS7_ILi64EEEEEENS_10bfloat16_tEfNS_4arch4Sm80ELb1ELb0ELb1ELb0ELb0ELb0ELb0ELb0ELi2ELi4ELi4ELi4ELb0EEENS1_21CollectiveEpilogueBwdISA_SB_SD_Li256ELb0ELb0ELi2EEENS1_25SingleTileBwdLPTSchedulerILb0ELi128ELb0EEEEEEEEEvNT_6ParamsE$_ZN4cute5tupleIJiEEC2ERKi)
        /*8ab0*/ 	.word	0x00000000


	//----- nvinfo : EIATTR_FRAME_SIZE
	.align		4
.L_5928:
        /*8ab4*/ 	.byte	0x04, 0x11
        /*8ab6*/ 	.short	(.L_5930 - .L_5929)
	.align		4
.L_5929:
        /*8ab8*/ 	.word	index@($_ZN7cutlass13device_kernelIN5flash19enable_sm80_to_sm89INS1_16FlashAttnBwdSm80INS1_25CollectiveMainloopBwdSm80ILi2ELi2EN4cute5tupleIJNS5_1CILi128EEES8_NS7_ILi64EEEEEENS_10bfloat16_tEfNS_4arch4Sm80ELb1ELb0ELb1ELb0ELb0ELb0ELb0ELb0ELi2ELi4ELi4ELi4ELb0EEENS1_21CollectiveEpilogueBwdISA_SB_SD_Li256ELb0ELb0ELi2EEENS1_25SingleTileBwdLPTSchedulerILb0ELi128ELb0EEEEEEEEEvNT_6ParamsE$_ZN4cute5tupleIJNS_7SwizzleILi3ELi3ELi3EEENS_9MixedBitsILj0ELj432EEENS_6LayoutINS0_IJNS0_IJNS_1CILi2EEES7_S7_EEES7_NS6_ILi8EEEEEENS0_IJNS0_IJNS6_ILi64EEES9_NS6_ILi512EEEEEENS6_ILi8192EEENS6_ILi1024EEEEEEEEEEC2ERKS2_RKS4_RKSH_)
        /*8abc*/ 	.word	0x00000000


	//----- nvinfo : EIATTR_FRAME_SIZE
	.align		4
.L_5930:
        /*8ac0*/ 	.byte	0x04, 0x11
        /*8ac2*/ 	.short	(.L_5932 - .L_5931)
	.align		4
.L_5931:
        /*8ac4*/ 	.word	index@($_ZN7cutlass13device_kernelIN5flash19enable_sm80_to_sm89INS1_16FlashAttnBwdSm80INS1_25CollectiveMainloopBwdSm80ILi2ELi2EN4cute5tupleIJNS5_1CILi128EEES8_NS7_ILi64EEEEEENS_10bfloat16_tEfNS_4arch4Sm80ELb1ELb0ELb1ELb0ELb0ELb0ELb0ELb0ELi2ELi4ELi4ELi4ELb0EEENS1_21CollectiveEpilogueBwdISA_SB_SD_Li256ELb0ELb0ELi2EEENS1_25SingleTileBwdLPTSchedulerILb0ELi128ELb0EEEEEEEEEvNT_6ParamsE$_ZN4cute5tupleIJNS_1CILi2EEEiEEC2ERKS2_RKi)
        /*8ac8*/ 	.word	0x00000000


	//----- nvinfo : EIATTR_FRAME_SIZE
	.align		4
.L_5932:
        /*8acc*/ 	.byte	0x04, 0x11
        /*8ace*/ 	.short	(.L_5934 - .L_5933)
	.align		4
.L_5933:
        /*8ad0*/ 	.word	index@($_ZN7cutlass13device_kernelIN5flash19enable_sm80_to_sm89INS1_16FlashAttnBwdSm80INS1_25CollectiveMainloopBwdSm80ILi2ELi2EN4cute5tupleIJNS5_1CILi128EEES8_NS7_ILi64EEEEEENS_10bfloat16_tEfNS_4arch4Sm80ELb1ELb0ELb1ELb0ELb0ELb0ELb0ELb0ELi2ELi4ELi4ELi4ELb0EEENS1_21CollectiveEpilogueBwdISA_SB_SD_Li256ELb0ELb0ELi2EEENS1_25SingleTileBwdLPTSchedulerILb0ELi128ELb0EEEEEEEEEvNT_6ParamsE$_ZN4cute5tupleIJNS_1CILi0EEEiEEC2ERKS2_RKi)
        /*8ad4*/ 	.word	0x00000000


	//----- nvinfo : EIATTR_FRAME_SIZE
	.align		4
.L_5934:
        /*8ad8*/ 	.byte	0x04, 0x11
        /*8ada*/ 	.short	(.L_5936 - .L_5935)
	.align		4
.L_5935:
        /*8adc*/ 	.word	index@($_ZN7cutlass13device_kernelIN5flash19enable_sm80_to_sm89INS1_16FlashAttnBwdSm80INS1_25CollectiveMainloopBwdSm80ILi2ELi2EN4cute5tupleIJNS5_1CILi128EEES8_NS7_ILi64EEEEEENS_10bfloat16_tEfNS_4arch4Sm80ELb1ELb0ELb1ELb0ELb0ELb0ELb0ELb0ELi2ELi4ELi4ELi4ELb0EEENS1_21CollectiveEpilogueBwdISA_SB_SD_Li256ELb0ELb0ELi2EEENS1_25SingleTileBwdLPTSchedulerILb0ELi128ELb0EEEEEEEEEvNT_6ParamsE$_ZN4cute5tupleIJNS0_IJNS_1CILi8EEENS1_ILi2EEES3_S3_S2_S3_EEENS0_IJNS1_ILi1EEEiiiNS1_ILi72EEENS1_ILi512EEEEEEEEC2ERKS4_RKS8_)
        /*8ae0*/ 	.word	0x00000000


	//----- nvinfo : EIATTR_FRAME_SIZE
	.align		4
.L_5936:
        /*8ae4*/ 	.byte	0x04, 0x11
        /*8ae6*/ 	.short	(.L_5938 - .L_5937)
	.align		4
.L_5937:
        /*8ae8*/ 	.word	index@($_ZN7cutlass13device_kernelIN5flash19enable_sm80_to_sm89INS1_16FlashAttnBwdSm80INS1_25CollectiveMainloopBwdSm80ILi2ELi2EN4cute5tupleIJNS5_1CILi128EEES8_NS7_ILi64EEEEEENS_10bfloat16_tEfNS_4arch4Sm80ELb1ELb0ELb1ELb0ELb0ELb0ELb0ELb0ELi2ELi4ELi4ELi4ELb0EEENS1_21CollectiveEpilogueBwdISA_SB_SD_Li256ELb0ELb0ELi2EEENS1_25SingleTileBwdLPTSchedulerILb0ELi128ELb0EEEEEEEEEvNT_6ParamsE$_ZN4cute5tupleIJNS0_IJNS_1CILi8EEENS0_IJNS1_ILi2EEES3_S3_EEENS1_ILi1EEES4_S5_EEENS0_IJS5_NS0_IJiiiEEENS1_ILi64EEENS0_IJNS1_ILi72EEENS1_ILi144EEENS1_ILi288EEEEEENS1_ILi512EEEEEEEEC2ERKS6_RKSE_)
        /*8aec*/ 	.word	0x00000000


	//----- nvinfo : EIATTR_FRAME_SIZE
	.align		4
.L_5938:
        /*8af0*/ 	.byte	0x04, 0x11
        /*8af2*/ 	.short	(.L_5940 - .L_5939)
	.align		4
.L_5939:
        /*8af4*/ 	.word	index@($_ZN7cutlass13device_kernelIN5flash19enable_sm80_to_sm89INS1_16FlashAttnBwdSm80INS1_25CollectiveMainloopBwdSm80ILi2ELi2EN4cute5tupleIJNS5_1CILi128EEES8_NS7_ILi64EEEEEENS_10bfloat16_tEfNS_4arch4Sm80ELb1ELb0ELb1ELb0ELb0ELb0ELb0ELb0ELi2ELi4ELi4ELi4ELb0EEENS1_21CollectiveEpilogueBwdISA_SB_SD_Li256ELb0ELb0ELi2EEENS1_25SingleTileBwdLPTSchedulerILb0ELi128ELb0EEEEEEEEEvNT_6ParamsE$_ZN4cute5tupleIJNS0_IJNS_1CILi8EEENS0_IJNS1_ILi2EEES3_S3_EEENS1_ILi1EEES4_S5_EEENS0_IJS5_NS0_IJS2_iiEEENS1_ILi64EEENS0_IJiNS1_ILi144EEENS1_ILi288EEEEEENS1_ILi512EEEEEEEEC2ERKS6_RKSD_)
        /*8af8*/ 	.word	0x00000000


	//----- nvinfo : EIATTR_FRAME_SIZE
	.align		4
.L_5940:
        /*8afc*/ 	.byte	0x04, 0x11
        /*8afe*/ 	.short	(.L_5942 - .L_5941)
	.align		4
.L_5941:
        /*8b00*/ 	.word	index@($_ZN7cutlass13device_kernelIN5flash19enable_sm80_to_sm89INS1_16FlashAttnBwdSm80INS1_25CollectiveMainloopBwdSm80ILi2ELi2EN4cute5tupleIJNS5_1CILi128EEES8_NS7_ILi64EEEEEENS_10bfloat16_tEfNS_4arch4Sm80ELb1ELb0ELb1ELb0ELb0ELb0ELb0ELb0ELi2ELi4ELi4ELi4ELb0EEENS1_21CollectiveEpilogueBwdISA_SB_SD_Li256ELb0ELb0ELi2EEENS1_25SingleTileBwdLPTSchedulerILb0ELi128ELb0EEEEEEEEEvNT_6ParamsE$_ZN4cute5tupleIJNS0_IJNS_1CILi2EEES2_S2_EEENS0_IJNS1_ILi1EEENS1_ILi512EEEiEEEEEC2ERKS3_RKS6_)
        /*8b04*/ 	.word	0x00000000


	//----- nvinfo : EIATTR_FRAME_SIZE
	.align		4
.L_5942:
        /*8b08*/ 	.byte	0x04, 0x11
        /*8b0a*/ 	.short	(.L_5944 - .L_5943)
	.align		4
.L_5943:
        /*8b0c*/ 	.word	index@($_ZN7cutlass13device_kernelIN5flash19enable_sm80_to_sm89INS1_16FlashAttnBwdSm80INS1_25CollectiveMainloopBwdSm80ILi2ELi2EN4cute5tupleIJNS5_1CILi128EEES8_NS7_ILi64EEEEEENS_10bfloat16_tEfNS_4arch4Sm80ELb1ELb0ELb1ELb0ELb0ELb0ELb0ELb0ELi2ELi4ELi4ELi4ELb0EEENS1_21CollectiveEpilogueBwdISA_SB_SD_Li256ELb0ELb0ELi2EEENS1_25SingleTileBwdLPTSchedulerILb0ELi128ELb0EEEEEEEEEvNT_6ParamsE$_ZN4cute5tupleIJNS0_IJNS_1CILi2EEES2_EEENS0_IJiiEEEEEC2ERKS3_RKS4_)
        /*8b10*/ 	.word	0x00000000


	//----- nvinfo : EIATTR_FRAME_SIZE
	.align		4
.L_5944:
        /*8b14*/ 	.byte	0x04, 0x11
        /*8b16*/ 	.short	(.L_5946 - .L_5945)
	.align		4
.L_5945:
        /*8b18*/ 	.word	index@($_ZN7cutlass13device_kernelIN5flash19enable_sm80_to_sm89INS1_16FlashAttnBwdSm80INS1_25CollectiveMainloopBwdSm80ILi2ELi2EN4cute5tupleIJNS5_1CILi128EEES8_NS7_ILi64EEEEEENS_10bfloat16_tEfNS_4arch4Sm80ELb1ELb0ELb1ELb0ELb0ELb0ELb0ELb0ELi2ELi4ELi4ELi4ELb0EEENS1_21CollectiveEpilogueBwdISA_SB_SD_Li256ELb0ELb0ELi2EEENS1_25SingleTileBwdLPTSchedulerILb0ELi128ELb0EEEEEEEEEvNT_6ParamsE$_ZN4cute5tupleIJNS0_IJNS_1CILi2EEES2_EEENS0_IJiNS1_ILi512EEEEEEEEC2ERKS3_RKS5_)
        /*8b1c*/ 	.word	0x00000000


	//----- nvinfo : EIATTR_FRAME_SIZE
	.align		4
.L_5946:
        /*8b20*/ 	.byte	0x04, 0x11
        /*8b22*/ 	.short	(.L_5948 - .L_5947)
	.align		4
.L_5947:
        /*8b24*/ 	.word	index@($_ZN7cutlass13device_kernelIN5flash19enable_sm80_to_sm89INS1_16FlashAttnBwdSm80INS1_25CollectiveMainloopBwdSm80ILi2ELi2EN4cute5tupleIJNS5_1CILi128EEES8_NS7_ILi64EEEEEENS_10bfloat16_tEfNS_4arch4Sm80ELb1ELb0ELb1ELb0ELb0ELb0ELb0ELb0ELi2ELi4ELi4ELi4ELb0EEENS1_21CollectiveEpilogueBwdISA_SB_SD_Li256ELb0ELb0ELi2EEENS1_25SingleTileBwdLPTSchedulerILb0ELi128ELb0EEEEEEEEEvNT_6ParamsE$_ZN4cute5tupleIJNS0_IJNS_1CILi2EEES2_EEENS0_IJiNS1_ILi4096EEEEEEEEC2ERKS3_RKS5_)
        /*8b28*/ 	.word	0x00000000


	//----- nvinfo : EIATTR_FRAME_SIZE
	.align		4
.L_5948:
        /*8b2c*/ 	.byte	0x04, 0x11
        /*8b2e*/ 	.short	(.L_5950 - .L_5949)
	.align		4
.L_5949:
        /*8b30*/ 	.word	index@($_ZN7cutlass13device_kernelIN5flash19enable_sm80_to_sm89INS1_16FlashAttnBwdSm80INS1_25CollectiveMainloopBwdSm80ILi2ELi2EN4cute5tupleIJNS5_1CILi128EEES8_NS7_ILi64EEEEEENS_10bfloat16_tEfNS_4arch4Sm80ELb1ELb0ELb1ELb0ELb0ELb0ELb0ELb0ELi2ELi4ELi4ELi4ELb0EEENS1_21CollectiveEpilogueBwdISA_SB_SD_Li256ELb0ELb0ELi2EEENS1_25SingleTileBwdLPTSchedulerILb0ELi128ELb0EEEEEEEEEvNT_6ParamsE$_ZN4cute5tupleIJNS0_IJNS_1CILi2EEES2_EEENS0_IJNS1_ILi1EEEiEEEEEC2ERKS3_RKS5_)
        /*8b34*/ 	.word	0x00000000


	//----- nvinfo : EIATTR_FRAME_SIZE
	.align		4
.L_5950:
        /*8b38*/ 	.byte	0x04, 0x11
        /*8b3a*/ 	.short	(.L_5952 - .L_5951)
	.align		4
.L_5951:
        /*8b3c*/ 	.word	index@($_ZN7cutlass13device_kernelIN5flash19enable_sm80_to_sm89INS1_16FlashAttnBwdSm80INS1_25CollectiveMainloopBwdSm80ILi2ELi2EN4cute5tupleIJNS5_1CILi128EEES8_NS7_ILi64EEEEEENS_10bfloat16_tEfNS_4arch4Sm80ELb1ELb0ELb1ELb0ELb0ELb0ELb0ELb0ELi2ELi4ELi4ELi4ELb0EEENS1_21CollectiveEpilogueBwdISA_SB_SD_Li256ELb0ELb0ELi2EEENS1_25SingleTileBwdLPTSchedulerILb0ELi128ELb0EEEEEEEEEvNT_6ParamsE$_ZN4cute5tupleIJNS0_IJNS_1CILi2EEEEEENS0_IJiEEEEEC2ERKS3_RKS4_)
        /*8b40*/ 	.word	0x00000000


	//----- nvinfo : EIATTR_FRAME_SIZE
	.align		4
.L_5952:
        /*8b44*/ 	.byte	0x04, 0x11
        /*8b46*/ 	.short	(.L_5954 - .L_5953)
	.align		4
.L_5953:
        /*8b48*/ 	.word	index@($_ZN7cutlass13device_kernelIN5flash19enable_sm80_to_sm89INS1_16FlashAttnBwdSm80INS1_25CollectiveMainloopBwdSm80ILi2ELi2EN4cute5tupleIJNS5_1CILi128EEES8_NS7_ILi64EEEEEENS_10bfloat16_tEfNS_4arch4Sm80ELb1ELb0ELb1ELb0ELb0ELb0ELb0ELb0ELi2ELi4ELi4ELi4ELb0EEENS1_21CollectiveEpilogueBwdISA_SB_SD_Li256ELb0ELb0ELi2EEENS1_25SingleTileBwdLPTSchedulerILb0ELi128ELb0EEEEEEEEEvNT_6ParamsE$_ZN4cute5tupleIJNS0_IJNS_1CILi1EEENS1_ILi2EEES3_EEENS0_IJS2_NS1_ILi256EEEiEEEEEC2ERKS4_RKS6_)
        /*8b4c*/ 	.word	0x00000000


	//----- nvinfo : EIATTR_FRAME_SIZE
	.align		4
.L_5954:
        /*8b50*/ 	.byte	0x04, 0x11
        /*8b52*/ 	.short	(.L_5956 - .L_5955)
	.align		4
.L_5955:
        /*8b54*/ 	.word	index@($_ZN7cutlass13device_kernelIN5flash19enable_sm80_to_sm89INS1_16FlashAttnBwdSm80INS1_25CollectiveMainloopBwdSm80ILi2ELi2EN4cute5tupleIJNS5_1CILi128EEES8_NS7_ILi64EEEEEENS_10bfloat16_tEfNS_4arch4Sm80ELb1ELb0ELb1ELb0ELb0ELb0ELb0ELb0ELi2ELi4ELi4ELi4ELb0EEENS1_21CollectiveEpilogueBwdISA_SB_SD_Li256ELb0ELb0ELi2EEENS1_25SingleTileBwdLPTSchedulerILb0ELi128ELb0EEEEEEEEEvNT_6ParamsE$_ZN4cute5tupleIJNS0_IJNS_1CILi1EEENS1_ILi2EEEEEENS0_IJNS1_ILi0EEEiEEEEEC2ERKS4_RKS6_)
        /*8b58*/ 	.word	0x00000000


	//----- nvinfo : EIATTR_FRAME_SIZE
	.align		4
.L_5956:
        /*8b5c*/ 	.byte	0x04, 0x11
        /*8b5e*/ 	.short	(.L_5958 - .L_5957)
	.align		4
.L_5957:
        /*8b60*/ 	.word	index@($_ZN7cutlass13device_kernelIN5flash19enable_sm80_to_sm89INS1_16FlashAttnBwdSm80INS1_25CollectiveMainloopBwdSm80ILi2ELi2EN4cute5tupleIJNS5_1CILi128EEES8_NS7_ILi64EEEEEENS_10bfloat16_tEfNS_4arch4Sm80ELb1ELb0ELb1ELb0ELb0ELb0ELb0ELb0ELi2ELi4ELi4ELi4ELb0EEENS1_21CollectiveEpilogueBwdISA_SB_SD_Li256ELb0ELb0ELi2EEENS1_25SingleTileBwdLPTSchedulerILb0ELi128ELb0EEEEEEEEEvNT_6ParamsE$_ZN4cute5tupleIJNS0_IJNS_1CILi1EEENS0_IJS2_NS1_ILi2EEES3_EEEEEENS0_IJNS1_ILi0EEENS0_IJS2_NS1_ILi256EEEiEEEEEEEEC2ERKS5_RKS9_)
        /*8b64*/ 	.word	0x00000000


	//----- nvinfo : EIATTR_FRAME_SIZE
	.align		4
.L_5958:
        /*8b68*/ 	.byte	0x04, 0x11
        /*8b6a*/ 	.short	(.L_5960 - .L_5959)
	.align		4
.L_5959:
        /*8b6c*/ 	.word	index@($_ZN7cutlass13device_kernelIN5flash19enable_sm80_to_sm89INS1_16FlashAttnBwdSm80INS1_25CollectiveMainloopBwdSm80ILi2ELi2EN4cute5tupleIJNS5_1CILi128EEES8_NS7_ILi64EEEEEENS_10bfloat16_tEfNS_4arch4Sm80ELb1ELb0ELb1ELb0ELb0ELb0ELb0ELb0ELi2ELi4ELi4ELi4ELb0EEENS1_21CollectiveEpilogueBwdISA_SB_SD_Li256ELb0ELb0ELi2EEENS1_25SingleTileBwdLPTSchedulerILb0ELi128ELb0EEEEEEEEEvNT_6ParamsE$_ZN4cute5tupleIJNS0_IJNS_1CILi16EEENS1_ILi2EEES3_S3_NS1_ILi4EEES3_EEENS0_IJNS1_ILi1EEEiiiNS1_ILi144EEENS1_ILi512EEEEEEEEC2ERKS5_RKS9_)
        /*8b70*/ 	.word	0x00000000


	//----- nvinfo : EIATTR_FRAME_SIZE
	.align		4
.L_5960:
        /*8b74*/ 	.byte	0x04, 0x11
        /*8b76*/ 	.short	(.L_5962 - .L_5961)
	.align		4
.L_5961:
        /*8b78*/ 	.word	index@($_ZN7cutlass13device_kernelIN5flash19enable_sm80_to_sm89INS1_16FlashAttnBwdSm80INS1_25CollectiveMainloopBwdSm80ILi2ELi2EN4cute5tupleIJNS5_1CILi128EEES8_NS7_ILi64EEEEEENS_10bfloat16_tEfNS_4arch4Sm80ELb1ELb0ELb1ELb0ELb0ELb0ELb0ELb0ELi2ELi4ELi4ELi4ELb0EEENS1_21CollectiveEpilogueBwdISA_SB_SD_Li256ELb0ELb0ELi2EEENS1_25SingleTileBwdLPTSchedulerILb0ELi128ELb0EEEEEEEEEvNT_6ParamsE$_ZN4cute5tupleIJNS0_IJNS0_IJNS_1CILi8EEENS1_ILi1EEEEEENS1_ILi4EEES3_EEENS0_IJNS0_IJS3_NS1_ILi0EEEEEElS7_EEEEEC2ERKS6_RKS9_)
        /*8b7c*/ 	.word	0x00000000


	//----- nvinfo : EIATTR_FRAME_SIZE
	.align		4
.L_5962:
        /*8b80*/ 	.byte	0x04, 0x11
        /*8b82*/ 	.short	(.L_5964 - .L_5963)
	.align		4
.L_5963:
        /*8b84*/ 	.word	index@($_ZN7cutlass13device_kernelIN5flash19enable_sm80_to_sm89INS1_16FlashAttnBwdSm80INS1_25CollectiveMainloopBwdSm80ILi2ELi2EN4cute5tupleIJNS5_1CILi128EEES8_NS7_ILi64EEEEEENS_10bfloat16_tEfNS_4arch4Sm80ELb1ELb0ELb1ELb0ELb0ELb0ELb0ELb0ELi2ELi4ELi4ELi4ELb0EEENS1_21CollectiveEpilogueBwdISA_SB_SD_Li256ELb0ELb0ELi2EEENS1_25SingleTileBwdLPTSchedulerILb0ELi128ELb0EEEEEEEEEvNT_6ParamsE$_ZN4cute5tupleIJNS0_IJNS0_IJNS_1CILi8EEENS1_ILi1EEEEEENS1_ILi2EEES2_EEENS0_IJNS0_IJS3_NS1_ILi0EEEEEEiNS1_ILi1024EEEEEEEEC2ERKS6_RKSA_)
        /*8b88*/ 	.word	0x00000000


	//----- nvinfo : EIATTR_FRAME_SIZE
	.align		4
.L_5964:
        /*8b8c*/ 	.byte	0x04, 0x11
        /*8b8e*/ 	.short	(.L_5966 - .L_5965)
	.align		4
.L_5965:
        /*8b90*/ 	.word	index@($_ZN7cutlass13device_kernelIN5flash19enable_sm80_to_sm89INS1_16FlashAttnBwdSm80INS1_25CollectiveMainloopBwdSm80ILi2ELi2EN4cute5tupleIJNS5_1CILi128EEES8_NS7_ILi64EEEEEENS_10bfloat16_tEfNS_4arch4Sm80ELb1ELb0ELb1ELb0ELb0ELb0ELb0ELb0ELi2ELi4ELi4ELi4ELb0EEENS1_21CollectiveEpilogueBwdISA_SB_SD_Li256ELb0ELb0ELi2EEENS1_25SingleTileBwdLPTSchedulerILb0ELi128ELb0EEEEEEEEEvNT_6ParamsE$_ZN4cute5tupleIJNS0_IJNS0_IJNS_1CILi8EEENS1_ILi1EEEEEENS1_ILi2EEENS0_IJS5_S5_EEEEEENS0_IJNS0_IJS3_NS1_ILi0EEEEEENS1_ILi4096EEENS0_IJiiEEEEEEEEC2ERKS7_RKSC_)
        /*8b94*/ 	.word	0x00000000


	//----- nvinfo : EIATTR_FRAME_SIZE
	.align		4
.L_5966:
        /*8b98*/ 	.byte	0x04, 0x11
        /*8b9a*/ 	.short	(.L_5968 - .L_5967)
	.align		4
.L_5967:
        /*8b9c*/ 	.word	index@($_ZN7cutlass13device_kernelIN5flash19enable_sm80_to_sm89INS1_16FlashAttnBwdSm80INS1_25CollectiveMainloopBwdSm80ILi2ELi2EN4cute5tupleIJNS5_1CILi128EEES8_NS7_ILi64EEEEEENS_10bfloat16_tEfNS_4arch4Sm80ELb1ELb0ELb1ELb0ELb0ELb0ELb0ELb0ELi2ELi4ELi4ELi4ELb0EEENS1_21CollectiveEpilogueBwdISA_SB_SD_Li256ELb0ELb0ELi2EEENS1_25SingleTileBwdLPTSchedulerILb0ELi128ELb0EEEEEEEEEvNT_6ParamsE$_ZN4cute5tupleIJNS0_IJNS0_IJNS_1CILi8EEENS1_ILi1EEEEEENS1_ILi2EEEEEENS0_IJNS0_IJS3_NS1_ILi0EEEEEEiEEEEEC2ERKS6_RKS9_)
        /*8ba0*/ 	.word	0x00000000


	//----- nvinfo : EIATTR_FRAME_SIZE
	.align		4
.L_5968:
        /*8ba4*/ 	.byte	0x04, 0x11
        /*8ba6*/ 	.short	(.L_5970 - .L_5969)
	.align		4
.L_5969:
        /*8ba8*/ 	.word	index@($_ZN7cutlass13device_kernelIN5flash19enable_sm80_to_sm89INS1_16FlashAttnBwdSm80INS1_25CollectiveMainloopBwdSm80ILi2ELi2EN4cute5tupleIJNS5_1CILi128EEES8_NS7_ILi64EEEEEENS_10bfloat16_tEfNS_4arch4Sm80ELb1ELb0ELb1ELb0ELb0ELb0ELb0ELb0ELi2ELi4ELi4ELi4ELb0EEENS1_21CollectiveEpilogueBwdISA_SB_SD_Li256ELb0ELb0ELi2EEENS1_25SingleTileBwdLPTSchedulerILb0ELi128ELb0EEEEEEEEEvNT_6ParamsE$_ZN4cute5tupleIJNS0_IJNS0_IJNS_1CILi8EEENS1_ILi1EEEEEENS0_IJNS1_ILi2EEEEEEEEENS0_IJNS0_IJS3_NS1_ILi0EEEEEENS0_IJiEEEEEEEEC2ERKS7_RKSB_)
        /*8bac*/ 	.word	0x00000000


	//----- nvinfo : EIATTR_FRAME_SIZE
	.align		4
.L_5970:
        /*8bb0*/ 	.byte	0x04, 0x11
        /*8bb2*/ 	.short	(.L_5972 - .L_5971)
	.align		4
.L_5971:
        /*8bb4*/ 	.word	index@($_ZN7cutlass13device_kernelIN5flash19enable_sm80_to_sm89INS1_16FlashAttnBwdSm80INS1_25CollectiveMainloopBwdSm80ILi2ELi2EN4cute5tupleIJNS5_1CILi128EEES8_NS7_ILi64EEEEEENS_10bfloat16_tEfNS_4arch4Sm80ELb1ELb0ELb1ELb0ELb0ELb0ELb0ELb0ELi2ELi4ELi4ELi4ELb0EEENS1_21CollectiveEpilogueBwdISA_SB_SD_Li256ELb0ELb0ELi2EEENS1_25SingleTileBwdLPTSchedulerILb0ELi128ELb0EEEEEEEEEvNT_6ParamsE$_ZN4cute5tupleIJNS0_IJNS0_IJNS_1CILi2EEES2_S2_EEES2_NS0_IJS2_S2_EEEEEENS0_IJNS0_IJNS1_ILi1EEENS1_ILi512EEEiEEENS1_ILi4096EEENS0_IJiiEEEEEEEEC2ERKS5_RKSB_)
        /*8bb8*/ 	.word	0x00000000


	//----- nvinfo : EIATTR_FRAME_SIZE
	.align		4
.L_5972:
        /*8bbc*/ 	.byte	0x04, 0x11
        /*8bbe*/ 	.short	(.L_5974 - .L_5973)
	.align		4
.L_5973:
        /*8bc0*/ 	.word	index@($_ZN7cutlass13device_kernelIN5flash19enable_sm80_to_sm89INS1_16FlashAttnBwdSm80INS1_25CollectiveMainloopBwdSm80ILi2ELi2EN4cute5tupleIJNS5_1CILi128EEES8_NS7_ILi64EEEEEENS_10bfloat16_tEfNS_4arch4Sm80ELb1ELb0ELb1ELb0ELb0ELb0ELb0ELb0ELi2ELi4ELi4ELi4ELb0EEENS1_21CollectiveEpilogueBwdISA_SB_SD_Li256ELb0ELb0ELi2EEENS1_25SingleTileBwdLPTSchedulerILb0ELi128ELb0EEEEEEEEEvNT_6ParamsE$_ZN4cute5tupleIJNS0_IJNS0_IJNS_1CILi2EEES2_S2_EEES2_NS0_IJNS0_IJS2_S2_EEES2_EEEEEENS0_IJNS0_IJNS1_ILi1EEENS1_ILi512EEEiEEENS1_ILi4096EEENS0_IJNS0_IJiiEEENS1_ILi8192EEEEEEEEEEEC2ERKS6_RKSE_)
        /*8bc4*/ 	.word	0x00000000


	//----- nvinfo : EIATTR_FRAME_SIZE
	.align		4
.L_5974:
        /*8bc8*/ 	.byte	0x04, 0x11
        /*8bca*/ 	.short	(.L_5976 - .L_5975)
	.align		4
.L_5975:
        /*8bcc*/ 	.word	index@($_ZN7cutlass13device_kernelIN5flash19enable_sm80_to_sm89INS1_16FlashAttnBwdSm80INS1_25CollectiveMainloopBwdSm80ILi2ELi2EN4cute5tupleIJNS5_1CILi128EEES8_NS7_ILi64EEEEEENS_10bfloat16_tEfNS_4arch4Sm80ELb1ELb0ELb1ELb0ELb0ELb0ELb0ELb0ELi2ELi4ELi4ELi4ELb0EEENS1_21CollectiveEpilogueBwdISA_SB_SD_Li256ELb0ELb0ELi2EEENS1_25SingleTileBwdLPTSchedulerILb0ELi128ELb0EEEEEEEEEvNT_6ParamsE$_ZN4cute5tupleIJNS0_IJNS0_IJNS_1CILi2EEES2_EEES3_NS1_ILi8EEEEEENS0_IJNS0_IJiNS1_ILi512EEEEEENS0_IJiiEEENS1_ILi1024EEEEEEEEC2ERKS5_RKSA_)
        /*8bd0*/ 	.word	0x00000000


	//----- nvinfo : EIATTR_FRAME_SIZE
	.align		4
.L_5976:
        /*8bd4*/ 	.byte	0x04, 0x11
        /*8bd6*/ 	.short	(.L_5978 - .L_5977)
	.align		4
.L_5977:
        /*8bd8*/ 	.word	index@($_ZN7cutlass13device_kernelIN5flash19enable_sm80_to_sm89INS1_16FlashAttnBwdSm80INS1_25CollectiveMainloopBwdSm80ILi2ELi2EN4cute5tupleIJNS5_1CILi128EEES8_NS7_ILi64EEEEEENS_10bfloat16_tEfNS_4arch4Sm80ELb1ELb0ELb1ELb0ELb0ELb0ELb0ELb0ELi2ELi4ELi4ELi4ELb0EEENS1_21CollectiveEpilogueBwdISA_SB_SD_Li256ELb0ELb0ELi2EEENS1_25SingleTileBwdLPTSchedulerILb0ELi128ELb0EEEEEEEEEvNT_6ParamsE$_ZN4cute5tupleIJNS0_IJNS0_IJNS_1CILi2EEES2_EEES2_EEENS0_IJNS0_IJiiEEENS1_ILi8192EEEEEEEEC2ERKS4_RKS7_)
        /*8bdc*/ 	.word	0x00000000


	//----- nvinfo : EIATTR_FRAME_SIZE
	.align		4
.L_5978:
        /*8be0*/ 	.byte	0x04, 0x11
        /*8be2*/ 	.short	(.L_5980 - .L_5979)
	.align		4
.L_5979:
        /*8be4*/ 	.word	index@($_ZN7cutlass13device_kernelIN5flash19enable_sm80_to_sm89INS1_16FlashAttnBwdSm80INS1_25CollectiveMainloopBwdSm80ILi2ELi2EN4cute5tupleIJNS5_1CILi128EEES8_NS7_ILi64EEEEEENS_10bfloat16_tEfNS_4arch4Sm80ELb1ELb0ELb1ELb0ELb0ELb0ELb0ELb0ELi2ELi4ELi4ELi4ELb0EEENS1_21CollectiveEpilogueBwdISA_SB_SD_Li256ELb0ELb0ELi2EEENS1_25SingleTileBwdLPTSchedulerILb0ELi128ELb0EEEEEEEEEvNT_6ParamsE$_ZN4cute5tupleIJNS0_IJNS0_IJNS_1CILi2EEES2_EEENS1_ILi8EEES3_EEENS0_IJNS0_IJNS1_ILi1EEEiEEENS1_ILi1024EEENS0_IJiiEEEEEEEEC2ERKS5_RKSA_)
        /*8be8*/ 	.word	0x00000000


	//----- nvinfo : EIATTR_FRAME_SIZE
	.align		4
.L_5980:
        /*8bec*/ 	.byte	0x04, 0x11
        /*8bee*/ 	.short	(.L_5982 - .L_5981)
	.align		4
.L_5981:
        /*8bf0*/ 	.word	index@($_ZN7cutlass13device_kernelIN5flash19enable_sm80_to_sm89INS1_16FlashAttnBwdSm80INS1_25CollectiveMainloopBwdSm80ILi2ELi2EN4cute5tupleIJNS5_1CILi128EEES8_NS7_ILi64EEEEEENS_10bfloat16_tEfNS_4arch4Sm80ELb1ELb0ELb1ELb0ELb0ELb0ELb0ELb0ELi2ELi4ELi4ELi4ELb0EEENS1_21CollectiveEpilogueBwdISA_SB_SD_Li256ELb0ELb0ELi2EEENS1_25SingleTileBwdLPTSchedulerILb0ELi128ELb0EEEEEEEEEvNT_6ParamsE$_ZN4cute5tupleIJNS0_IJNS0_IJNS_1CILi1EEENS0_IJS2_NS1_ILi2EEES3_EEEEEES3_NS0_IJS3_S3_EEEEEENS0_IJNS0_IJNS1_ILi0EEENS0_IJS2_NS1_ILi256EEEiEEEEEENS1_ILi2048EEENS0_IJiNS1_ILi4096EEEEEEEEEEEC2ERKS7_RKSF_)
        /*8bf4*/ 	.word	0x00000000


	//----- nvinfo : EIATTR_FRAME_SIZE
	.align		4
.L_5982:
        /*8bf8*/ 	.byte	0x04, 0x11
        /*8bfa*/ 	.short	(.L_5984 - .L_5983)
	.align		4
.L_5983:
        /*8bfc*/ 	.word	index@($_ZN7cutlass13device_kernelIN5flash19enable_sm80_to_sm89INS1_16FlashAttnBwdSm80INS1_25CollectiveMainloopBwdSm80ILi2ELi2EN4cute5tupleIJNS5_1CILi128EEES8_NS7_ILi64EEEEEENS_10bfloat16_tEfNS_4arch4Sm80ELb1ELb0ELb1ELb0ELb0ELb0ELb0ELb0ELi2ELi4ELi4ELi4ELb0EEENS1_21CollectiveEpilogueBwdISA_SB_SD_Li256ELb0ELb0ELi2EEENS1_25SingleTileBwdLPTSchedulerILb0ELi128ELb0EEEEEEEEEvNT_6ParamsE$_ZN4cute5tupleIJNS0_IJNS0_IJNS0_IJNS_1CILi8EEENS1_ILi1EEEEEES3_EEENS0_IJNS0_IJS3_S3_EEENS1_ILi2EEEEEEEEENS0_IJNS0_IJNS0_IJS3_NS1_ILi0EEEEEESA_EEENS0_IJNS0_IJSA_SA_EEEiEEEEEEEEC2ERKS9_RKSF_)
        /*8c00*/ 	.word	0x00000000


	//----- nvinfo : EIATTR_FRAME_SIZE
	.align		4
.L_5984:
        /*8c04*/ 	.byte	0x04, 0x11
        /*8c06*/ 	.short	(.L_5986 - .L_5985)
	.align		4
.L_5985:
        /*8c08*/ 	.word	index@($_ZN7cutlass13device_kernelIN5flash19enable_sm80_to_sm89INS1_16FlashAttnBwdSm80INS1_25CollectiveMainloopBwdSm80ILi2ELi2EN4cute5tupleIJNS5_1CILi128EEES8_NS7_ILi64EEEEEENS_10bfloat16_tEfNS_4arch4Sm80ELb1ELb0ELb1ELb0ELb0ELb0ELb0ELb0ELi2ELi4ELi4ELi4ELb0EEENS1_21CollectiveEpilogueBwdISA_SB_SD_Li256ELb0ELb0ELi2EEENS1_25SingleTileBwdLPTSchedulerILb0ELi128ELb0EEEEEEEEEvNT_6ParamsE$_ZN4cute5tupleIJNS0_IJNS0_IJNS0_IJNS_1CILi8EEENS1_ILi1EEEEEENS0_IJS3_S3_EEEEEENS0_IJS3_NS1_ILi2EEEEEEEEENS0_IJNS0_IJNS0_IJS3_NS1_ILi0EEEEEENS0_IJSA_SA_EEEEEENS0_IJSA_iEEEEEEEEC2ERKS9_RKSF_)
        /*8c0c*/ 	.word	0x00000000


	//----- nvinfo : EIATTR_FRAME_SIZE
	.align		4
.L_5986:
        /*8c10*/ 	.byte	0x04, 0x11
        /*8c12*/ 	.short	(.L_5988 - .L_5987)
	.align		4
.L_5987:
        /*8c14*/ 	.word	index@($_ZN7cutlass13device_kernelIN5flash19enable_sm80_to_sm89INS1_16FlashAttnBwdSm80INS1_25CollectiveMainloopBwdSm80ILi2ELi2EN4cute5tupleIJNS5_1CILi128EEES8_NS7_ILi64EEEEEENS_10bfloat16_tEfNS_4arch4Sm80ELb1ELb0ELb1ELb0ELb0ELb0ELb0ELb0ELi2ELi4ELi4ELi4ELb0EEENS1_21CollectiveEpilogueBwdISA_SB_SD_Li256ELb0ELb0ELi2EEENS1_25SingleTileBwdLPTSchedulerILb0ELi128ELb0EEEEEEEEEvNT_6ParamsE$_ZN4cute3eso3ESOILb1ELb0EJNS_7SwizzleILi3ELi3ELi3EEENS_9MixedBitsILj0ELj432EEENS_6LayoutINS_5tupleIJNS7_IJNS_1CILi2EEES9_S9_EEES9_NS8_ILi8EEEEEENS7_IJNS7_IJNS8_ILi64EEESB_NS8_ILi512EEEEEENS8_ILi8192EEENS8_ILi1024EEEEEEEEEEC2ERKS3_RKS5_RKSJ_)
        /*8c18*/ 	.word	0x00000000


	//----- nvinfo : EIATTR_FRAME_SIZE
	.align		4
.L_5988:
        /*8c1c*/ 	.byte	0x04, 0x11
        /*8c1e*/ 	.short	(.L_5990 - .L_5989)
	.align		4
.L_5989:
        /*8c20*/ 	.word	index@($_ZN7cutlass13device_kernelIN5flash19enable_sm80_to_sm89INS1_16FlashAttnBwdSm80INS1_25CollectiveMainloopBwdSm80ILi2ELi2EN4cute5tupleIJNS5_1CILi128EEES8_NS7_ILi64EEEEEENS_10bfloat16_tEfNS_4arch4Sm80ELb1ELb0ELb1ELb0ELb0ELb0ELb0ELb0ELi2ELi4ELi4ELi4ELb0EEENS1_21CollectiveEpilogueBwdISA_SB_SD_Li256ELb0ELb0ELi2EEENS1_25SingleTileBwdLPTSchedulerILb0ELi128ELb0EEEEEEEEEvNT_6ParamsE$_ZN4cute3eso3ESOILb1ELb0EJNS_6LayoutINS_5tupleIJNS_1CILi4EEEEEENS3_IJNS4_ILi1EEEEEEEENS_10ViewEngineIPfEEEEC2ERKS9_RKSC_)
        /*8c24*/ 	.word	0x00000000


	//----- nvinfo : EIATTR_FRAME_SIZE
	.align		4
.L_5990:
        /*8c28*/ 	.byte	0x04, 0x11
        /*8c2a*/ 	.short	(.L_5992 - .L_5991)
	.align		4
.L_5991:
        /*8c2c*/ 	.word	index@($_ZN7cutlass13device_kernelIN5flash19enable_sm80_to_sm89INS1_16FlashAttnBwdSm80INS1_25CollectiveMainloopBwdSm80ILi2ELi2EN4cute5tupleIJNS5_1CILi128EEES8_NS7_ILi64EEEEEENS_10bfloat16_tEfNS_4arch4Sm80ELb1ELb0ELb1ELb0ELb0ELb0ELb0ELb0ELi2ELi4ELi4ELi4ELb0EEENS1_21CollectiveEpilogueBwdISA_SB_SD_Li256ELb0ELb0ELi2EEENS1_25SingleTileBwdLPTSchedulerILb0ELi128ELb0EEEEEEEEEvNT_6ParamsE$_ZN4cute3eso3ESOILb1ELb0EJNS_6LayoutINS_5tupleIJNS_1CILi1EEENS4_ILi4EEEEEENS3_IJNS4_ILi0EEES5_EEEEENS_10ViewEngineIPfEEEEC2ERKSA_RKSD_)
        /*8c30*/ 	.word	0x00000000


	//----- nvinfo : EIATTR_FRAME_SIZE
	.align		4
.L_5992:
        /*8c34*/ 	.byte	0x04, 0x11
        /*8c36*/ 	.short	(.L_5994 - .L_5993)
	.align		4
.L_5993:
        /*8c38*/ 	.word	index@($_ZN7cutlass13device_kernelIN5flash19enable_sm80_to_sm89INS1_16FlashAttnBwdSm80INS1_25CollectiveMainloopBwdSm80ILi2ELi2EN4cute5tupleIJNS5_1CILi128EEES8_NS7_ILi64EEEEEENS_10bfloat16_tEfNS_4arch4Sm80ELb1ELb0ELb1ELb0ELb0ELb0ELb0ELb0ELi2ELi4ELi4ELi4ELb0EEENS1_21CollectiveEpilogueBwdISA_SB_SD_Li256ELb0ELb0ELi2EEENS1_25SingleTileBwdLPTSchedulerILb0ELi128ELb0EEEEEEEEEvNT_6ParamsE$_ZN4cute3eso3ESOILb1ELb0EJNS_6LayoutINS_5tupleIJNS_1CILi1EEENS3_IJNS4_ILi2EEES6_EEEEEENS3_IJNS4_ILi0EEENS3_IJNS4_ILi8EEENS4_ILi64EEEEEEEEEEENS_10ViewEngineINS_8smem_ptrIPfEEEEEEC2ERKSE_RKSJ_)
        /*8c3c*/ 	.word	0x00000000


	//----- nvinfo : EIATTR_FRAME_SIZE
	.align		4
.L_5994:
        /*8c40*/ 	.byte	0x04, 0x11
        /*8c42*/ 	.short	(.L_5996 - .L_5995)
	.align		4
.L_5995:
        /*8c44*/ 	.word	index@($_ZN7cutlass13device_kernelIN5flash19enable_sm80_to_sm89INS1_16FlashAttnBwdSm80INS1_25CollectiveMainloopBwdSm80ILi2ELi2EN4cute5tupleIJNS5_1CILi128EEES8_NS7_ILi64EEEEEENS_10bfloat16_tEfNS_4arch4Sm80ELb1ELb0ELb1ELb0ELb0ELb0ELb0ELb0ELi2ELi4ELi4ELi4ELb0EEENS1_21CollectiveEpilogueBwdISA_SB_SD_Li256ELb0ELb0ELi2EEENS1_25SingleTileBwdLPTSchedulerILb0ELi128ELb0EEEEEEEEEvNT_6ParamsE$_ZN4cute3eso3ESOILb1ELb0EJNS_6LayoutINS_5tupleIJNS3_IJNS_1CILi8EEENS4_ILi1EEEEEENS4_ILi4EEES8_EEENS3_IJNS3_IJS6_NS4_ILi0EEEEEES5_NS4_ILi32EEEEEEEENS_10ViewEngineIPN7cutlass10bfloat16_tEEEEEC2ERKSE_RKSJ_)
        /*8c48*/ 	.word	0x00000000


	//----- nvinfo : EIATTR_FRAME_SIZE
	.align		4
.L_5996:
        /*8c4c*/ 	.byte	0x04, 0x11
        /*8c4e*/ 	.short	(.L_5998 - .L_5997)
	.align		4
.L_5997:
        /*8c50*/ 	.word	index@($_ZN7cutlass13device_kernelIN5flash19enable_sm80_to_sm89INS1_16FlashAttnBwdSm80INS1_25CollectiveMainloopBwdSm80ILi2ELi2EN4cute5tupleIJNS5_1CILi128EEES8_NS7_ILi64EEEEEENS_10bfloat16_tEfNS_4arch4Sm80ELb1ELb0ELb1ELb0ELb0ELb0ELb0ELb0ELi2ELi4ELi4ELi4ELb0EEENS1_21CollectiveEpilogueBwdISA_SB_SD_Li256ELb0ELb0ELi2EEENS1_25SingleTileBwdLPTSchedulerILb0ELi128ELb0EEEEEEEEEvNT_6ParamsE$_ZN4cute3eso3ESOILb1ELb0EJNS_6LayoutINS_5tupleIJNS3_IJNS_1CILi8EEENS4_ILi1EEEEEENS4_ILi4EEES6_EEENS3_IJNS3_IJS6_NS4_ILi0EEEEEENS4_ILi2048EEESA_EEEEEiEEC2ERKSE_RKi)
        /*8c54*/ 	.word	0x00000000


	//----- nvinfo : EIATTR_FRAME_SIZE
	.align		4
.L_5998:
        /*8c58*/ 	.byte	0x04, 0x11
        /*8c5a*/ 	.short	(.L_6000 - .L_5999)
	.align		4
.L_5999:
        /*8c5c*/ 	.word	index@($_ZN7cutlass13device_kernelIN5flash19enable_sm80_to_sm89INS1_16FlashAttnBwdSm80INS1_25CollectiveMainloopBwdSm80ILi2ELi2EN4cute5tupleIJNS5_1CILi128EEES8_NS7_ILi64EEEEEENS_10bfloat16_tEfNS_4arch4Sm80ELb1ELb0ELb1ELb0ELb0ELb0ELb0ELb0ELi2ELi4ELi4ELi4ELb0EEENS1_21CollectiveEpilogueBwdISA_SB_SD_Li256ELb0ELb0ELi2EEENS1_25SingleTileBwdLPTSchedulerILb0ELi128ELb0EEEEEEEEEvNT_6ParamsE$_ZN4cute3eso3ESOILb1ELb0EJNS_6LayoutINS_5tupleIJNS3_IJNS_1CILi8EEENS4_ILi1EEEEEENS4_ILi4EEES6_EEENS3_IJNS3_IJS6_NS4_ILi0EEEEEENS4_ILi2048EEESA_EEEEENS_10ViewEngineINS_8smem_ptrIPN7cutlass10bfloat16_tEEEEEEEC2ERKSE_RKSL_)
        /*8c60*/ 	.word	0x00000000


	//----- nvinfo : EIATTR_FRAME_SIZE
	.align		4
.L_6000:
        /*8c64*/ 	.byte	0x04, 0x11
        /*8c66*/ 	.short	(.L_6002 - .L_6001)
	.align		4
.L_6001:
        /*8c68*/ 	.word	index@($_ZN7cutlass13device_kernelIN5flash19enable_sm80_to_sm89INS1_16FlashAttnBwdSm80INS1_25CollectiveMainloopBwdSm80ILi2ELi2EN4cute5tupleIJNS5_1CILi128EEES8_NS7_ILi64EEEEEENS_10bfloat16_tEfNS_4arch4Sm80ELb1ELb0ELb1ELb0ELb0ELb0ELb0ELb0ELi2ELi4ELi4ELi4ELb0EEENS1_21CollectiveEpilogueBwdISA_SB_SD_Li256ELb0ELb0ELi2EEENS1_25SingleTileBwdLPTSchedulerILb0ELi128ELb0EEEEEEEEEvNT_6ParamsE$_ZN4cute3eso3ESOILb1ELb0EJNS_6LayoutINS_5tupleIJNS3_IJNS_1CILi8EEENS4_ILi1EEEEEENS4_ILi4EEEEEENS3_IJNS3_IJS6_NS4_ILi0EEEEEES5_EEEEEiEEC2ERKSD_RKi)
        /*8c6c*/ 	.word	0x00000000


	//----- nvinfo : EIATTR_FRAME_SIZE
	.align		4
.L_6002:
        /*8c70*/ 	.byte	0x04, 0x11
        /*8c72*/ 	.short	(.L_6004 - .L_6003)
	.align		4
.L_6003:
        /*8c74*/ 	.word	index@($_ZN7cutlass13device_kernelIN5flash19enable_sm80_to_sm89INS1_16FlashAttnBwdSm80INS1_25CollectiveMainloopBwdSm80ILi2ELi2EN4cute5tupleIJNS5_1CILi128EEES8_NS7_ILi64EEEEEENS_10bfloat16_tEfNS_4arch4Sm80ELb1ELb0ELb1ELb0ELb0ELb0ELb0ELb0ELi2ELi4ELi4ELi4ELb0EEENS1_21CollectiveEpilogueBwdISA_SB_SD_Li256ELb0ELb0ELi2EEENS1_25SingleTileBwdLPTSchedulerILb0ELi128ELb0EEEEEEEEEvNT_6ParamsE$_ZN4cute3eso3ESOILb1ELb0EJNS_6LayoutINS_5tupleIJNS3_IJNS_1CILi8EEENS4_ILi1EEEEEENS4_ILi4EEEEEENS3_IJNS3_IJS6_NS4_ILi0EEEEEES5_EEEEENS_10ViewEngineIPN7cutlass10bfloat16_tEEEEEC2ERKSD_RKSI_)
        /*8c78*/ 	.word	0x00000000


	//----- nvinfo : EIATTR_FRAME_SIZE
	.align		4
.L_6004:
        /*8c7c*/ 	.byte	0x04, 0x11
        /*8c7e*/ 	.short	(.L_6006 - .L_6005)
	.align		4
.L_6005:
        /*8c80*/ 	.word	index@($_ZN7cutlass13device_kernelIN5flash19enable_sm80_to_sm89INS1_16FlashAttnBwdSm80INS1_25CollectiveMainloopBwdSm80ILi2ELi2EN4cute5tupleIJNS5_1CILi128EEES8_NS7_ILi64EEEEEENS_10bfloat16_tEfNS_4arch4Sm80ELb1ELb0ELb1ELb0ELb0ELb0ELb0ELb0ELi2ELi4ELi4ELi4ELb0EEENS1_21CollectiveEpilogueBwdISA_SB_SD_Li256ELb0ELb0ELi2EEENS1_25SingleTileBwdLPTSchedulerILb0ELi128ELb0EEEEEEEEEvNT_6ParamsE$_ZN4cute3eso3ESOILb1ELb0EJNS_6LayoutINS_5tupleIJNS3_IJNS_1CILi8EEENS4_ILi1EEEEEENS4_ILi4EEEEEENS3_IJNS3_IJS6_NS4_ILi0EEEEEENS4_ILi2048EEEEEEEEiEEC2ERKSE_RKi)
        /*8c84*/ 	.word	0x00000000


	//----- nvinfo : EIATTR_FRAME_SIZE
	.align		4
.L_6006:
        /*8c88*/ 	.byte	0x04, 0x11
        /*8c8a*/ 	.short	(.L_6008 - .L_6007)
	.align		4
.L_6007:
        /*8c8c*/ 	.word	index@($_ZN7cutlass13device_kernelIN5flash19enable_sm80_to_sm89INS1_16FlashAttnBwdSm80INS1_25CollectiveMainloopBwdSm80ILi2ELi2EN4cute5tupleIJNS5_1CILi128EEES8_NS7_ILi64EEEEEENS_10bfloat16_tEfNS_4arch4Sm80ELb1ELb0ELb1ELb0ELb0ELb0ELb0ELb0ELi2ELi4ELi4ELi4ELb0EEENS1_21CollectiveEpilogueBwdISA_SB_SD_Li256ELb0ELb0ELi2EEENS1_25SingleTileBwdLPTSchedulerILb0ELi128ELb0EEEEEEEEEvNT_6ParamsE$_ZN4cute3eso3ESOILb1ELb0EJNS_6LayoutINS_5tupleIJNS3_IJNS_1CILi8EEENS4_ILi1EEEEEENS4_ILi4EEEEEENS3_IJNS3_IJS6_NS4_ILi0EEEEEENS4_ILi2048EEEEEEEENS_10ViewEngineINS_8smem_ptrIPN7cutlass10bfloat16_tEEEEEEEC2ERKSE_RKSL_)
        /*8c90*/ 	.word	0x00000000


	//----- nvinfo : EIATTR_FRAME_SIZE
	.align		4
.L_6008:
        /*8c94*/ 	.byte	0x04, 0x11
        /*8c96*/ 	.short	(.L_6010 - .L_6009)
	.align		4
.L_6009:
        /*8c98*/ 	.word	index@($_ZN7cutlass13device_kernelIN5flash19enable_sm80_to_sm89INS1_16FlashAttnBwdSm80INS1_25CollectiveMainloopBwdSm80ILi2ELi2EN4cute5tupleIJNS5_1CILi128EEES8_NS7_ILi64EEEEEENS_10bfloat16_tEfNS_4arch4Sm80ELb1ELb0ELb1ELb0ELb0ELb0ELb0ELb0ELi2ELi4ELi4ELi4ELb0EEENS1_21CollectiveEpilogueBwdISA_SB_SD_Li256ELb0ELb0ELi2EEENS1_25SingleTileBwdLPTSchedulerILb0ELi128ELb0EEEEEEEEEvNT_6ParamsE$_ZN4cute3eso3ESOILb1ELb0EJNS_6LayoutINS_5tupleIJNS3_IJNS_1CILi8EEENS4_ILi1EEEEEENS4_ILi2EEES5_EEENS3_IJNS3_IJS6_NS4_ILi0EEEEEENS4_ILi64EEES5_EEEEENS_10ViewEngineIPN7cutlass10bfloat16_tEEEEEC2ERKSE_RKSJ_)
        /*8c9c*/ 	.word	0x00000000


	//----- nvinfo : EIATTR_FRAME_SIZE
	.align		4
.L_6010:
        /*8ca0*/ 	.byte	0x04, 0x11
        /*8ca2*/ 	.short	(.L_6012 - .L_6011)
	.align		4
.L_6011:
        /*8ca4*/ 	.word	index@($_ZN7cutlass13device_kernelIN5flash19enable_sm80_to_sm89INS1_16FlashAttnBwdSm80INS1_25CollectiveMainloopBwdSm80ILi2ELi2EN4cute5tupleIJNS5_1CILi128EEES8_NS7_ILi64EEEEEENS_10bfloat16_tEfNS_4arch4Sm80ELb1ELb0ELb1ELb0ELb0ELb0ELb0ELb0ELi2ELi4ELi4ELi4ELb0EEENS1_21CollectiveEpilogueBwdISA_SB_SD_Li256ELb0ELb0ELi2EEENS1_25SingleTileBwdLPTSchedulerILb0ELi128ELb0EEEEEEEEEvNT_6ParamsE$_ZN4cute3eso3ESOILb1ELb0EJNS_6LayoutINS_5tupleIJNS3_IJNS_1CILi8EEENS4_ILi1EEEEEENS4_ILi2EEENS4_ILi4EEEEEENS3_IJNS3_IJS6_NS4_ILi0EEEEEES5_NS4_ILi16EEEEEEEENS_10ViewEngineIPN7cutlass10bfloat16_tEEEEEC2ERKSF_RKSK_)
        /*8ca8*/ 	.word	0x00000000


	//----- nvinfo : EIATTR_FRAME_SIZE
	.align		4
.L_6012:
        /*8cac*/ 	.byte	0x04, 0x11
        /*8cae*/ 	.short	(.L_6014 - .L_6013)
	.align		4
.L_6013:
        /*8cb0*/ 	.word	index@($_ZN7cutlass13device_kernelIN5flash19enable_sm80_to_sm89INS1_16FlashAttnBwdSm80INS1_25CollectiveMainloopBwdSm80ILi2ELi2EN4cute5tupleIJNS5_1CILi128EEES8_NS7_ILi64EEEEEENS_10bfloat16_tEfNS_4arch4Sm80ELb1ELb0ELb1ELb0ELb0ELb0ELb0ELb0ELi2ELi4ELi4ELi4ELb0EEENS1_21CollectiveEpilogueBwdISA_SB_SD_Li256ELb0ELb0ELi2EEENS1_25SingleTileBwdLPTSchedulerILb0ELi128ELb0EEEEEEEEEvNT_6ParamsE$_ZN4cute3eso3ESOILb1ELb0EJNS_6LayoutINS_5tupleIJNS3_IJNS_1CILi8EEENS4_ILi1EEEEEENS4_ILi2EEENS3_IJNS4_ILi4EEES8_EEEEEENS3_IJNS3_IJS6_NS4_ILi0EEEEEES5_NS3_IJNS4_ILi32EEENS4_ILi16EEEEEEEEEEENS_10ViewEngineIPN7cutlass10bfloat16_tEEEEEC2ERKSI_RKSN_)
        /*8cb4*/ 	.word	0x00000000


	//----- nvinfo : EIATTR_FRAME_SIZE
	.align		4
.L_6014:
        /*8cb8*/ 	.byte	0x04, 0x11
        /*8cba*/ 	.short	(.L_6016 - .L_6015)
	.align		4
.L_6015:
        /*8cbc*/ 	.word	index@($_ZN7cutlass13device_kernelIN5flash19enable_sm80_to_sm89INS1_16FlashAttnBwdSm80INS1_25CollectiveMainloopBwdSm80ILi2ELi2EN4cute5tupleIJNS5_1CILi128EEES8_NS7_ILi64EEEEEENS_10bfloat16_tEfNS_4arch4Sm80ELb1ELb0ELb1ELb0ELb0ELb0ELb0ELb0ELi2ELi4ELi4ELi4ELb0EEENS1_21CollectiveEpilogueBwdISA_SB_SD_Li256ELb0ELb0ELi2EEENS1_25SingleTileBwdLPTSchedulerILb0ELi128ELb0EEEEEEEEEvNT_6ParamsE$_ZN4cute3eso3ESOILb1ELb0EJNS_6LayoutINS_5tupleIJNS3_IJNS_1CILi8EEENS4_ILi1EEEEEENS4_ILi2EEEEEENS3_IJNS3_IJS6_NS4_ILi0EEEEEES5_EEEEEiEEC2ERKSD_RKi)
        /*8cc0*/ 	.word	0x00000000


	//----- nvinfo : EIATTR_FRAME_SIZE
	.align		4
.L_6016:
        /*8cc4*/ 	.byte	0x04, 0x11
        /*8cc6*/ 	.short	(.L_6018 - .L_6017)
	.align		4
.L_6017:
        /*8cc8*/ 	.word	index@($_ZN7cutlass13device_kernelIN5flash19enable_sm80_to_sm89INS1_16FlashAttnBwdSm80INS1_25CollectiveMainloopBwdSm80ILi2ELi2EN4cute5tupleIJNS5_1CILi128EEES8_NS7_ILi64EEEEEENS_10bfloat16_tEfNS_4arch4Sm80ELb1ELb0ELb1ELb0ELb0ELb0ELb0ELb0ELi2ELi4ELi4ELi4ELb0EEENS1_21CollectiveEpilogueBwdISA_SB_SD_Li256ELb0ELb0ELi2EEENS1_25SingleTileBwdLPTSchedulerILb0ELi128ELb0EEEEEEEEEvNT_6ParamsE$_ZN4cute3eso3ESOILb1ELb0EJNS_6LayoutINS_5tupleIJNS3_IJNS_1CILi8EEENS4_ILi1EEEEEENS4_ILi2EEEEEENS3_IJNS3_IJS6_NS4_ILi0EEEEEES5_EEEEENS_10ViewEngineIPN7cutlass10bfloat16_tEEEEEC2ERKSD_RKSI_)
        /*8ccc*/ 	.word	0x00000000


	//----- nvinfo : EIATTR_FRAME_SIZE
	.align		4
.L_6018:
        /*8cd0*/ 	.byte	0x04, 0x11
        /*8cd2*/ 	.short	(.L_6020 - .L_6019)
	.align		4
.L_6019:
        /*8cd4*/ 	.word	index@($_ZN7cutlass13device_kernelIN5flash19enable_sm80_to_sm89INS1_16FlashAttnBwdSm80INS1_25CollectiveMainloopBwdSm80ILi2ELi2EN4cute5tupleIJNS5_1CILi128EEES8_NS7_ILi64EEEEEENS_10bfloat16_tEfNS_4arch4Sm80ELb1ELb0ELb1ELb0ELb0ELb0ELb0ELb0ELi2ELi4ELi4ELi4ELb0EEENS1_21CollectiveEpilogueBwdISA_SB_SD_Li256ELb0ELb0ELi2EEENS1_25SingleTileBwdLPTSchedulerILb0ELi128ELb0EEEEEEEEEvNT_6ParamsE$_ZN4cute3eso3ESOILb1ELb0EJNS_6LayoutINS_5tupleIJNS3_IJNS_1CILi8EEENS4_ILi1EEEEEENS4_ILi2EEEEEENS3_IJNS3_IJS6_NS4_ILi0EEEEEENS4_ILi8192EEEEEEEEiEEC2ERKSE_RKi)
        /*8cd8*/ 	.word	0x00000000


	//----- nvinfo : EIATTR_FRAME_SIZE
	.align		4
.L_6020:
        /*8cdc*/ 	.byte	0x04, 0x11
        /*8cde*/ 	.short	(.L_6022 - .L_6021)
	.align		4
.L_6021:
        /*8ce0*/ 	.word	index@($_ZN7cutlass13device_kernelIN5flash19enable_sm80_to_sm89INS1_16FlashAttnBwdSm80INS1_25CollectiveMainloopBwdSm80ILi2ELi2EN4cute5tupleIJNS5_1CILi128EEES8_NS7_ILi64EEEEEENS_10bfloat16_tEfNS_4arch4Sm80ELb1ELb0ELb1ELb0ELb0ELb0ELb0ELb0ELi2ELi4ELi4ELi4ELb0EEENS1_21CollectiveEpilogueBwdISA_SB_SD_Li256ELb0ELb0ELi2EEENS1_25SingleTileBwdLPTSchedulerILb0ELi128ELb0EEEEEEEEEvNT_6ParamsE$_ZN4cute3eso3ESOILb1ELb0EJNS_6LayoutINS_5tupleIJNS3_IJNS_1CILi8EEENS4_ILi1EEEEEENS4_ILi2EEEEEENS3_IJNS3_IJS6_NS4_ILi0EEEEEENS4_ILi8192EEEEEEEENS_10ViewEngineINS_8smem_ptrIPN7cutlass10bfloat16_tEEEEEEEC2ERKSE_RKSL_)
        /*8ce4*/ 	.word	0x00000000


	//----- nvinfo : EIATTR_FRAME_SIZE
	.align		4
.L_6022:
        /*8ce8*/ 	.byte	0x04, 0x11
        /*8cea*/ 	.short	(.L_6024 - .L_6023)
	.align		4
.L_6023:
        /*8cec*/ 	.word	index@($_ZN7cutlass13device_kernelIN5flash19enable_sm80_to_sm89INS1_16FlashAttnBwdSm80INS1_25CollectiveMainloopBwdSm80ILi2ELi2EN4cute5tupleIJNS5_1CILi128EEES8_NS7_ILi64EEEEEENS_10bfloat16_tEfNS_4arch4Sm80ELb1ELb0ELb1ELb0ELb0ELb0ELb0ELb0ELi2ELi4ELi4ELi4ELb0EEENS1_21CollectiveEpilogueBwdISA_SB_SD_Li256ELb0ELb0ELi2EEENS1_25SingleTileBwdLPTSchedulerILb0ELi128ELb0EEEEEEEEEvNT_6ParamsE$_ZN4cute3eso3ESOILb1ELb0EJNS_6LayoutINS_5tupleIJNS3_IJNS_1CILi8EEENS4_ILi1EEEEEENS4_ILi2EEEEEENS3_IJNS3_IJS6_NS4_ILi0EEEEEENS4_ILi64EEEEEEEEiEEC2ERKSE_RKi)
        /*8cf0*/ 	.word	0x00000000


	//----- nvinfo : EIATTR_FRAME_SIZE
	.align		4
.L_6024:
        /*8cf4*/ 	.byte	0x04, 0x11
        /*8cf6*/ 	.short	(.L_6026 - .L_6025)
	.align		4
.L_6025:
        /*8cf8*/ 	.word	index@($_ZN7cutlass13device_kernelIN5flash19enable_sm80_to_sm89INS1_16FlashAttnBwdSm80INS1_25CollectiveMainloopBwdSm80ILi2ELi2EN4cute5tupleIJNS5_1CILi128EEES8_NS7_ILi64EEEEEENS_10bfloat16_tEfNS_4arch4Sm80ELb1ELb0ELb1ELb0ELb0ELb0ELb0ELb0ELi2ELi4ELi4ELi4ELb0EEENS1_21CollectiveEpilogueBwdISA_SB_SD_Li256ELb0ELb0ELi2EEENS1_25SingleTileBwdLPTSchedulerILb0ELi128ELb0EEEEEEEEEvNT_6ParamsE$_ZN4cute3eso3ESOILb1ELb0EJNS_6LayoutINS_5tupleIJNS3_IJNS_1CILi8EEENS4_ILi1EEEEEENS4_ILi2EEEEEENS3_IJNS3_IJS6_NS4_ILi0EEEEEENS4_ILi64EEEEEEEENS_10ViewEngineIPN7cutlass10bfloat16_tEEEEEC2ERKSE_RKSJ_)
        /*8cfc*/ 	.word	0x00000000


	//----- nvinfo : EIATTR_FRAME_SIZE
	.align		4
.L_6026:
        /*8d00*/ 	.byte	0x04, 0x11
        /*8d02*/ 	.short	(.L_6028 - .L_6027)
	.align		4
.L_6027:
        /*8d04*/ 	.word	index@($_ZN7cutlass13device_kernelIN5flash19enable_sm80_to_sm89INS1_16FlashAttnBwdSm80INS1_25CollectiveMainloopBwdSm80ILi2ELi2EN4cute5tupleIJNS5_1CILi128EEES8_NS7_ILi64EEEEEENS_10bfloat16_tEfNS_4arch4Sm80ELb1ELb0ELb1ELb0ELb0ELb0ELb0ELb0ELi2ELi4ELi4ELi4ELb0EEENS1_21CollectiveEpilogueBwdISA_SB_SD_Li256ELb0ELb0ELi2EEENS1_25SingleTileBwdLPTSchedulerILb0ELi128ELb0EEEEEEEEEvNT_6ParamsE$_ZN4cute3eso3ESOILb1ELb0EJNS_6LayoutINS_5tupleIJNS3_IJNS_1CILi8EEENS4_ILi1EEEEEENS4_ILi2EEEEEENS3_IJNS3_IJS6_NS4_ILi0EEEEEENS4_ILi4096EEEEEEEEiEEC2ERKSE_RKi)
        /*8d08*/ 	.word	0x00000000


	//----- nvinfo : EIATTR_FRAME_SIZE
	.align		4
.L_6028:
        /*8d0c*/ 	.byte	0x04, 0x11
        /*8d0e*/ 	.short	(.L_6030 - .L_6029)
	.align		4
.L_6029:
        /*8d10*/ 	.word	index@($_ZN7cutlass13device_kernelIN5flash19enable_sm80_to_sm89INS1_16FlashAttnBwdSm80INS1_25CollectiveMainloopBwdSm80ILi2ELi2EN4cute5tupleIJNS5_1CILi128EEES8_NS7_ILi64EEEEEENS_10bfloat16_tEfNS_4arch4Sm80ELb1ELb0ELb1ELb0ELb0ELb0ELb0ELb0ELi2ELi4ELi4ELi4ELb0EEENS1_21CollectiveEpilogueBwdISA_SB_SD_Li256ELb0ELb0ELi2EEENS1_25SingleTileBwdLPTSchedulerILb0ELi128ELb0EEEEEEEEEvNT_6ParamsE$_ZN4cute3eso3ESOILb1ELb0EJNS_6LayoutINS_5tupleIJNS3_IJNS_1CILi8EEENS4_ILi1EEEEEENS4_ILi2EEEEEENS3_IJNS3_IJS6_NS4_ILi0EEEEEENS4_ILi4096EEEEEEEENS_10ViewEngineINS_8smem_ptrIPN7cutlass10bfloat16_tEEEEEEEC2ERKSE_RKSL_)
        /*8d14*/ 	.word	0x00000000


	//----- nvinfo : EIATTR_FRAME_SIZE
	.align		4
.L_6030:
        /*8d18*/ 	.byte	0x04, 0x11
        /*8d1a*/ 	.short	(.L_6032 - .L_6031)
	.align		4
.L_6031:
        /*8d1c*/ 	.word	index@($_ZN7cutlass13device_kernelIN5flash19enable_sm80_to_sm89INS1_16FlashAttnBwdSm80INS1_25CollectiveMainloopBwdSm80ILi2ELi2EN4cute5tupleIJNS5_1CILi128EEES8_NS7_ILi64EEEEEENS_10bfloat16_tEfNS_4arch4Sm80ELb1ELb0ELb1ELb0ELb0ELb0ELb0ELb0ELi2ELi4ELi4ELi4ELb0EEENS1_21CollectiveEpilogueBwdISA_SB_SD_Li256ELb0ELb0ELi2EEENS1_25SingleTileBwdLPTSchedulerILb0ELi128ELb0EEEEEEEEEvNT_6ParamsE$_ZN4cute3eso3ESOILb1ELb0EJNS_6LayoutINS_5tupleIJNS3_IJNS_1CILi8EEENS4_ILi1EEEEEENS3_IJNS4_ILi4EEEEEEEEENS3_IJNS3_IJS6_NS4_ILi0EEEEEENS3_IJS5_EEEEEEEENS_10ViewEngineIPN7cutlass10bfloat16_tEEEEEC2ERKSF_RKSK_)
        /*8d20*/ 	.word	0x00000000


	//----- nvinfo : EIATTR_FRAME_SIZE
	.align		4
.L_6032:
        /*8d24*/ 	.byte	0x04, 0x11
        /*8d26*/ 	.short	(.L_6034 - .L_6033)
	.align		4
.L_6033:
        /*8d28*/ 	.word	index@($_ZN7cutlass13device_kernelIN5flash19enable_sm80_to_sm89INS1_16FlashAttnBwdSm80INS1_25CollectiveMainloopBwdSm80ILi2ELi2EN4cute5tupleIJNS5_1CILi128EEES8_NS7_ILi64EEEEEENS_10bfloat16_tEfNS_4arch4Sm80ELb1ELb0ELb1ELb0ELb0ELb0ELb0ELb0ELi2ELi4ELi4ELi4ELb0EEENS1_21CollectiveEpilogueBwdISA_SB_SD_Li256ELb0ELb0ELi2EEENS1_25SingleTileBwdLPTSchedulerILb0ELi128ELb0EEEEEEEEEvNT_6ParamsE$_ZN4cute3eso3ESOILb1ELb0EJNS_6LayoutINS_5tupleIJNS3_IJNS_1CILi8EEENS4_ILi1EEEEEENS3_IJNS4_ILi4EEEEEEEEENS3_IJNS3_IJS6_NS4_ILi0EEEEEENS3_IJNS4_ILi2048EEEEEEEEEEENS_10ViewEngineINS_8smem_ptrIPN7cutlass10bfloat16_tEEEEEEEC2ERKSG_RKSN_)
        /*8d2c*/ 	.word	0x00000000


	//----- nvinfo : EIATTR_FRAME_SIZE
	.align		4
.L_6034:
        /*8d30*/ 	.byte	0x04, 0x11
        /*8d32*/ 	.short	(.L_6036 - .L_6035)
	.align		4
.L_6035:
        /*8d34*/ 	.word	index@($_ZN7cutlass13device_kernelIN5flash19enable_sm80_to_sm89INS1_16FlashAttnBwdSm80INS1_25CollectiveMainloopBwdSm80ILi2ELi2EN4cute5tupleIJNS5_1CILi128EEES8_NS7_ILi64EEEEEENS_10bfloat16_tEfNS_4arch4Sm80ELb1ELb0ELb1ELb0ELb0ELb0ELb0ELb0ELi2ELi4ELi4ELi4ELb0EEENS1_21CollectiveEpilogueBwdISA_SB_SD_Li256ELb0ELb0ELi2EEENS1_25SingleTileBwdLPTSchedulerILb0ELi128ELb0EEEEEEEEEvNT_6ParamsE$_ZN4cute3eso3ESOILb1ELb0EJNS_6LayoutINS_5tupleIJNS3_IJNS_1CILi8EEENS4_ILi1EEEEEENS3_IJNS4_ILi2EEEEEEEEENS3_IJNS3_IJS6_NS4_ILi0EEEEEENS3_IJS5_EEEEEEEENS_10ViewEngineIPN7cutlass10bfloat16_tEEEEEC2ERKSF_RKSK_)
        /*8d38*/ 	.word	0x00000000


	//----- nvinfo : EIATTR_FRAME_SIZE
	.align		4
.L_6036:
        /*8d3c*/ 	.byte	0x04, 0x11
        /*8d3e*/ 	.short	(.L_6038 - .L_6037)
	.align		4
.L_6037:
        /*8d40*/ 	.word	index@($_ZN7cutlass13device_kernelIN5flash19enable_sm80_to_sm89INS1_16FlashAttnBwdSm80INS1_25CollectiveMainloopBwdSm80ILi2ELi2EN4cute5tupleIJNS5_1CILi128EEES8_NS7_ILi64EEEEEENS_10bfloat16_tEfNS_4arch4Sm80ELb1ELb0ELb1ELb0ELb0ELb0ELb0ELb0ELi2ELi4ELi4ELi4ELb0EEENS1_21CollectiveEpilogueBwdISA_SB_SD_Li256ELb0ELb0ELi2EEENS1_25SingleTileBwdLPTSchedulerILb0ELi128ELb0EEEEEEEEEvNT_6ParamsE$_ZN4cute3eso3ESOILb1ELb0EJNS_6LayoutINS_5tupleIJNS3_IJNS_1CILi8EEENS4_ILi1EEEEEENS3_IJNS4_ILi2EEEEEEEEENS3_IJNS3_IJS6_NS4_ILi0EEEEEENS3_IJNS4_ILi8192EEEEEEEEEEENS_10ViewEngineINS_8smem_ptrIPN7cutlass10bfloat16_tEEEEEEEC2ERKSG_RKSN_)
        /*8d44*/ 	.word	0x00000000


	//----- nvinfo : EIATTR_FRAME_SIZE
	.align		4
.L_6038:
        /*8d48*/ 	.byte	0x04, 0x11
        /*8d4a*/ 	.short	(.L_6040 - .L_6039)
	.align		4
.L_6039:
        /*8d4c*/ 	.word	index@($_ZN7cutlass13device_kernelIN5flash19enable_sm80_to_sm89INS1_16FlashAttnBwdSm80INS1_25CollectiveMainloopBwdSm80ILi2ELi2EN4cute5tupleIJNS5_1CILi128EEES8_NS7_ILi64EEEEEENS_10bfloat16_tEfNS_4arch4Sm80ELb1ELb0ELb1ELb0ELb0ELb0ELb0ELb0ELi2ELi4ELi4ELi4ELb0EEENS1_21CollectiveEpilogueBwdISA_SB_SD_Li256ELb0ELb0ELi2EEENS1_25SingleTileBwdLPTSchedulerILb0ELi128ELb0EEEEEEEEEvNT_6ParamsE$_ZN4cute3eso3ESOILb1ELb0EJNS_6LayoutINS_5tupleIJNS3_IJNS_1CILi8EEENS4_ILi1EEEEEENS3_IJNS4_ILi2EEEEEEEEENS3_IJNS3_IJS6_NS4_ILi0EEEEEENS3_IJNS4_ILi64EEEEEEEEEEENS_10ViewEngineIPN7cutlass10bfloat16_tEEEEEC2ERKSG_RKSL_)
        /*8d50*/ 	.word	0x00000000


	//----- nvinfo : EIATTR_FRAME_SIZE
	.align		4
.L_6040:
        /*8d54*/ 	.byte	0x04, 0x11
        /*8d56*/ 	.short	(.L_6042 - .L_6041)
	.align		4
.L_6041:
        /*8d58*/ 	.word	index@($_ZN7cutlass13device_kernelIN5flash19enable_sm80_to_sm89INS1_16FlashAttnBwdSm80INS1_25CollectiveMainloopBwdSm80ILi2ELi2EN4cute5tupleIJNS5_1CILi128EEES8_NS7_ILi64EEEEEENS_10bfloat16_tEfNS_4arch4Sm80ELb1ELb0ELb1ELb0ELb0ELb0ELb0ELb0ELi2ELi4ELi4ELi4ELb0EEENS1_21CollectiveEpilogueBwdISA_SB_SD_Li256ELb0ELb0ELi2EEENS1_25SingleTileBwdLPTSchedulerILb0ELi128ELb0EEEEEEEEEvNT_6ParamsE$_ZN4cute3eso3ESOILb1ELb0EJNS_6LayoutINS_5tupleIJNS3_IJNS_1CILi8EEENS4_ILi1EEEEEENS3_IJNS4_ILi2EEEEEEEEENS3_IJNS3_IJS6_NS4_ILi0EEEEEENS3_IJNS4_ILi4096EEEEEEEEEEENS_10ViewEngineINS_8smem_ptrIPN7cutlass10bfloat16_tEEEEEEEC2ERKSG_RKSN_)
        /*8d5c*/ 	.word	0x00000000


	//----- nvinfo : EIATTR_FRAME_SIZE
	.align		4
.L_6042:
        /*8d60*/ 	.byte	0x04, 0x11
        /*8d62*/ 	.short	(.L_6044 - .L_6043)
	.align		4
.L_6043:
        /*8d64*/ 	.word	index@($_ZN7cutlass13device_kernelIN5flash19enable_sm80_to_sm89INS1_16FlashAttnBwdSm80INS1_25CollectiveMainloopBwdSm80ILi2ELi2EN4cute5tupleIJNS5_1CILi128EEES8_NS7_ILi64EEEEEENS_10bfloat16_tEfNS_4arch4Sm80ELb1ELb0ELb1ELb0ELb0ELb0ELb0ELb0ELi2ELi4ELi4ELi4ELb0EEENS1_21CollectiveEpilogueBwdISA_SB_SD_Li256ELb0ELb0ELi2EEENS1_25SingleTileBwdLPTSchedulerILb0ELi128ELb0EEEEEEEEEvNT_6ParamsE$_ZN4cute3eso3ESOILb1ELb0EJNS_6LayoutINS_5tupleIJNS3_IJNS_1CILi8EEENS4_ILi1EEEEEEEEENS3_IJNS3_IJS6_NS4_ILi0EEEEEEEEEEElEEC2ERKSC_RKl)
        /*8d68*/ 	.word	0x00000000


	//----- nvinfo : EIATTR_FRAME_SIZE
	.align		4
.L_6044:
        /*8d6c*/ 	.byte	0x04, 0x11
        /*8d6e*/ 	.short	(.L_6046 - .L_6045)
	.align		4
.L_6045:
        /*8d70*/ 	.word	index@($_ZN7cutlass13device_kernelIN5flash19enable_sm80_to_sm89INS1_16FlashAttnBwdSm80INS1_25CollectiveMainloopBwdSm80ILi2ELi2EN4cute5tupleIJNS5_1CILi128EEES8_NS7_ILi64EEEEEENS_10bfloat16_tEfNS_4arch4Sm80ELb1ELb0ELb1ELb0ELb0ELb0ELb0ELb0ELi2ELi4ELi4ELi4ELb0EEENS1_21CollectiveEpilogueBwdISA_SB_SD_Li256ELb0ELb0ELi2EEENS1_25SingleTileBwdLPTSchedulerILb0ELi128ELb0EEEEEEEEEvNT_6ParamsE$_ZN4cute3eso3ESOILb1ELb0EJNS_6LayoutINS_5tupleIJNS3_IJNS_1CILi8EEENS4_ILi1EEEEEEEEENS3_IJNS3_IJS6_NS4_ILi0EEEEEEEEEEEiEEC2ERKSC_RKi)
        /*8d74*/ 	.word	0x00000000


	//----- nvinfo : EIATTR_FRAME_SIZE
	.align		4
.L_6046:
        /*8d78*/ 	.byte	0x04, 0x11
        /*8d7a*/ 	.short	(.L_6048 - .L_6047)
	.align		4
.L_6047:
        /*8d7c*/ 	.word	index@($_ZN7cutlass13device_kernelIN5flash19enable_sm80_to_sm89INS1_16FlashAttnBwdSm80INS1_25CollectiveMainloopBwdSm80ILi2ELi2EN4cute5tupleIJNS5_1CILi128EEES8_NS7_ILi64EEEEEENS_10bfloat16_tEfNS_4arch4Sm80ELb1ELb0ELb1ELb0ELb0ELb0ELb0ELb0ELi2ELi4ELi4ELi4ELb0EEENS1_21CollectiveEpilogueBwdISA_SB_SD_Li256ELb0ELb0ELi2EEENS1_25SingleTileBwdLPTSchedulerILb0ELi128ELb0EEEEEEEEEvNT_6ParamsE$_ZN4cute3eso3ESOILb1ELb0EJNS_6LayoutINS_5tupleIJNS3_IJNS_1CILi8EEENS4_ILi1EEEEEEEEENS3_IJNS3_IJS6_NS4_ILi0EEEEEEEEEEENS_10ViewEngineIPN7cutlass10bfloat16_tEEEEEC2ERKSC_RKSH_)
        /*8d80*/ 	.word	0x00000000


	//----- nvinfo : EIATTR_FRAME_SIZE
	.align		4
.L_6048:
        /*8d84*/ 	.byte	0x04, 0x11
        /*8d86*/ 	.short	(.L_6050 - .L_6049)
	.align		4
.L_6049:
        /*8d88*/ 	.word	index@($_ZN7cutlass13device_kernelIN5flash19enable_sm80_to_sm89INS1_16FlashAttnBwdSm80INS1_25CollectiveMainloopBwdSm80ILi2ELi2EN4cute5tupleIJNS5_1CILi128EEES8_NS7_ILi64EEEEEENS_10bfloat16_tEfNS_4arch4Sm80ELb1ELb0ELb1ELb0ELb0ELb0ELb0ELb0ELi2ELi4ELi4ELi4ELb0EEENS1_21CollectiveEpilogueBwdISA_SB_SD_Li256ELb0ELb0ELi2EEENS1_25SingleTileBwdLPTSchedulerILb0ELi128ELb0EEEEEEEEEvNT_6ParamsE$_ZN4cute3eso3ESOILb1ELb0EJNS_6LayoutINS_5tupleIJNS3_IJNS_1CILi8EEENS4_ILi1EEEEEEEEENS3_IJNS3_IJS6_NS4_ILi0EEEEEEEEEEENS_10ViewEngineINS_8smem_ptrIPN7cutlass10bfloat16_tEEEEEEEC2ERKSC_RKSJ_)
        /*8d8c*/ 	.word	0x00000000


	//----- nvinfo : EIATTR_FRAME_SIZE
	.align		4
.L_6050:
        /*8d90*/ 	.byte	0x04, 0x11
        /*8d92*/ 	.short	(.L_6052 - .L_6051)
	.align		4
.L_6051:
        /*8d94*/ 	.word	index@($_ZN7cutlass13device_kernelIN5flash19enable_sm80_to_sm89INS1_16FlashAttnBwdSm80INS1_25CollectiveMainloopBwdSm80ILi2ELi2EN4cute5tupleIJNS5_1CILi128EEES8_NS7_ILi64EEEEEENS_10bfloat16_tEfNS_4arch4Sm80ELb1ELb0ELb1ELb0ELb0ELb0ELb0ELb0ELi2ELi4ELi4ELi4ELb0EEENS1_21CollectiveEpilogueBwdISA_SB_SD_Li256ELb0ELb0ELi2EEENS1_25SingleTileBwdLPTSchedulerILb0ELi128ELb0EEEEEEEEEvNT_6ParamsE$_ZN4cute3eso3ESOILb1ELb0EJNS_6LayoutINS_5tupleIJNS3_IJNS_1CILi8EEENS4_ILi1EEEEEEEEENS3_IJNS3_IJS6_NS4_ILi0EEEEEEEEEEENS_10ViewEngineINS_8gmem_ptrIPKN7cutlass10bfloat16_tEEEEEEEC2ERKSC_RKSK_)
        /*8d98*/ 	.word	0x00000000


	//----- nvinfo : EIATTR_FRAME_SIZE
	.align		4
.L_6052:
        /*8d9c*/ 	.byte	0x04, 0x11
        /*8d9e*/ 	.short	(.L_6054 - .L_6053)
	.align		4
.L_6053:
        /*8da0*/ 	.word	index@($_ZN7cutlass13device_kernelIN5flash19enable_sm80_to_sm89INS1_16FlashAttnBwdSm80INS1_25CollectiveMainloopBwdSm80ILi2ELi2EN4cute5tupleIJNS5_1CILi128EEES8_NS7_ILi64EEEEEENS_10bfloat16_tEfNS_4arch4Sm80ELb1ELb0ELb1ELb0ELb0ELb0ELb0ELb0ELi2ELi4ELi4ELi4ELb0EEENS1_21CollectiveEpilogueBwdISA_SB_SD_Li256ELb0ELb0ELi2EEENS1_25SingleTileBwdLPTSchedulerILb0ELi128ELb0EEEEEEEEEvNT_6ParamsE$_ZN4cute3eso3ESOILb1ELb0EJNS_6LayoutINS_5tupleIJNS3_IJNS_1CILi4EEENS4_ILi1EEEEEES6_EEENS3_IJNS3_IJS6_NS4_ILi0EEEEEES9_EEEEEiEEC2ERKSC_RKi)
        /*8da4*/ 	.word	0x00000000


	//----- nvinfo : EIATTR_FRAME_SIZE
	.align		4
.L_6054:
        /*8da8*/ 	.byte	0x04, 0x11
        /*8daa*/ 	.short	(.L_6056 - .L_6055)
	.align		4
.L_6055:
        /*8dac*/ 	.word	index@($_ZN7cutlass13device_kernelIN5flash19enable_sm80_to_sm89INS1_16FlashAttnBwdSm80INS1_25CollectiveMainloopBwdSm80ILi2ELi2EN4cute5tupleIJNS5_1CILi128EEES8_NS7_ILi64EEEEEENS_10bfloat16_tEfNS_4arch4Sm80ELb1ELb0ELb1ELb0ELb0ELb0ELb0ELb0ELi2ELi4ELi4ELi4ELb0EEENS1_21CollectiveEpilogueBwdISA_SB_SD_Li256ELb0ELb0ELi2EEENS1_25SingleTileBwdLPTSchedulerILb0ELi128ELb0EEEEEEEEEvNT_6ParamsE$_ZN4cute3eso3ESOILb1ELb0EJNS_6LayoutINS_5tupleIJNS3_IJNS_1CILi4EEENS4_ILi1EEEEEES6_EEENS3_IJNS3_IJS6_NS4_ILi0EEEEEES9_EEEEENS_10ViewEngineINS_8smem_ptrIPfEEEEEEC2ERKSC_RKSH_)
        /*8db0*/ 	.word	0x00000000


	//----- nvinfo : EIATTR_FRAME_SIZE
	.align		4
.L_6056:
        /*8db4*/ 	.byte	0x04, 0x11
        /*8db6*/ 	.short	(.L_6058 - .L_6057)
	.align		4
.L_6057:
        /*8db8*/ 	.word	index@($_ZN7cutlass13device_kernelIN5flash19enable_sm80_to_sm89INS1_16FlashAttnBwdSm80INS1_25CollectiveMainloopBwdSm80ILi2ELi2EN4cute5tupleIJNS5_1CILi128EEES8_NS7_ILi64EEEEEENS_10bfloat16_tEfNS_4arch4Sm80ELb1ELb0ELb1ELb0ELb0ELb0ELb0ELb0ELi2ELi4ELi4ELi4ELb0EEENS1_21CollectiveEpilogueBwdISA_SB_SD_Li256ELb0ELb0ELi2EEENS1_25SingleTileBwdLPTSchedulerILb0ELi128ELb0EEEEEEEEEvNT_6ParamsE$_ZN4cute3eso3ESOILb1ELb0EJNS_6LayoutINS_5tupleIJNS3_IJNS_1CILi4EEENS4_ILi1EEEEEES6_EEENS3_IJNS3_IJS6_NS4_ILi0EEEEEES9_EEEEENS_10ViewEngineINS_8gmem_ptrIPKfEEEEEEC2ERKSC_RKSI_)
        /*8dbc*/ 	.word	0x00000000


	//----- nvinfo : EIATTR_FRAME_SIZE
	.align		4
.L_6058:
        /*8dc0*/ 	.byte	0x04, 0x11
        /*8dc2*/ 	.short	(.L_6060 - .L_6059)
	.align		4
.L_6059:
        /*8dc4*/ 	.word	index@($_ZN7cutlass13device_kernelIN5flash19enable_sm80_to_sm89INS1_16FlashAttnBwdSm80INS1_25CollectiveMainloopBwdSm80ILi2ELi2EN4cute5tupleIJNS5_1CILi128EEES8_NS7_ILi64EEEEEENS_10bfloat16_tEfNS_4arch4Sm80ELb1ELb0ELb1ELb0ELb0ELb0ELb0ELb0ELi2ELi4ELi4ELi4ELb0EEENS1_21CollectiveEpilogueBwdISA_SB_SD_Li256ELb0ELb0ELi2EEENS1_25SingleTileBwdLPTSchedulerILb0ELi128ELb0EEEEEEEEEvNT_6ParamsE$_ZN4cute3eso3ESOILb1ELb0EJNS_6LayoutINS_5tupleIJNS3_IJNS_1CILi4EEENS4_ILi1EEEEEEEEENS3_IJNS3_IJS6_NS4_ILi0EEEEEEEEEEENS_10ViewEngineIPjEEEEC2ERKSC_RKSF_)
        /*8dc8*/ 	.word	0x00000000


	//----- nvinfo : EIATTR_FRAME_SIZE
	.align		4
.L_6060:
        /*8dcc*/ 	.byte	0x04, 0x11
        /*8dce*/ 	.short	(.L_6062 - .L_6061)
	.align		4
.L_6061:
        /*8dd0*/ 	.word	index@($_ZN7cutlass13device_kernelIN5flash19enable_sm80_to_sm89INS1_16FlashAttnBwdSm80INS1_25CollectiveMainloopBwdSm80ILi2ELi2EN4cute5tupleIJNS5_1CILi128EEES8_NS7_ILi64EEEEEENS_10bfloat16_tEfNS_4arch4Sm80ELb1ELb0ELb1ELb0ELb0ELb0ELb0ELb0ELi2ELi4ELi4ELi4ELb0EEENS1_21CollectiveEpilogueBwdISA_SB_SD_Li256ELb0ELb0ELi2EEENS1_25SingleTileBwdLPTSchedulerILb0ELi128ELb0EEEEEEEEEvNT_6ParamsE$_ZN4cute3eso3ESOILb1ELb0EJNS_6LayoutINS_5tupleIJNS3_IJNS_1CILi4EEENS4_ILi1EEEEEEEEENS3_IJNS3_IJS6_NS4_ILi0EEEEEEEEEEENS_10ViewEngineINS_8smem_ptrIPfEEEEEEC2ERKSC_RKSH_)
        /*8dd4*/ 	.word	0x00000000


	//----- nvinfo : EIATTR_FRAME_SIZE
	.align		4
.L_6062:
        /*8dd8*/ 	.byte	0x04, 0x11
        /*8dda*/ 	.short	(.L_6064 - .L_6063)
	.align		4
.L_6063:
        /*8ddc*/ 	.word	index@($_ZN7cutlass13device_kernelIN5flash19enable_sm80_to_sm89INS1_16FlashAttnBwdSm80INS1_25CollectiveMainloopBwdSm80ILi2ELi2EN4cute5tupleIJNS5_1CILi128EEES8_NS7_ILi64EEEEEENS_10bfloat16_tEfNS_4arch4Sm80ELb1ELb0ELb1ELb0ELb0ELb0ELb0ELb0ELi2ELi4ELi4ELi4ELb0EEENS1_21CollectiveEpilogueBwdISA_SB_SD_Li256ELb0ELb0ELi2EEENS1_25SingleTileBwdLPTSchedulerILb0ELi128ELb0EEEEEEEEEvNT_6ParamsE$_ZN4cute3eso3ESOILb1ELb0EJNS_6LayoutINS_5tupleIJNS3_IJNS_1CILi4EEENS4_ILi1EEEEEEEEENS3_IJNS3_IJS6_NS4_ILi0EEEEEEEEEEENS_10ViewEngineINS_8gmem_ptrIPKfEEEEEEC2ERKSC_RKSI_)
        /*8de0*/ 	.word	0x00000000


	//----- nvinfo : EIATTR_FRAME_SIZE
	.align		4
.L_6064:
        /*8de4*/ 	.byte	0x04, 0x11
        /*8de6*/ 	.short	(.L_6066 - .L_6065)
	.align		4
.L_6065:
        /*8de8*/ 	.word	index@($_ZN7cutlass13device_kernelIN5flash19enable_sm80_to_sm89INS1_16FlashAttnBwdSm80INS1_25CollectiveMainloopBwdSm80ILi2ELi2EN4cute5tupleIJNS5_1CILi128EEES8_NS7_ILi64EEEEEENS_10bfloat16_tEfNS_4arch4Sm80ELb1ELb0ELb1ELb0ELb0ELb0ELb0ELb0ELi2ELi4ELi4ELi4ELb0EEENS1_21CollectiveEpilogueBwdISA_SB_SD_Li256ELb0ELb0ELi2EEENS1_25SingleTileBwdLPTSchedulerILb0ELi128ELb0EEEEEEEEEvNT_6ParamsE$_ZN4cute3eso3ESOILb1ELb0EJNS_6LayoutINS_5tupleIJNS3_IJNS_1CILi2EEES5_S5_EEES5_EEENS3_IJNS3_IJNS4_ILi1EEES5_NS4_ILi4EEEEEENS4_ILi8EEEEEEEEiEEC2ERKSD_RKi)
        /*8dec*/ 	.word	0x00000000


	//----- nvinfo : EIATTR_FRAME_SIZE
	.align		4
.L_6066:
        /*8df0*/ 	.byte	0x04, 0x11
        /*8df2*/ 	.short	(.L_6068 - .L_6067)
	.align		4
.L_6067:
        /*8df4*/ 	.word	index@($_ZN7cutlass13device_kernelIN5flash19enable_sm80_to_sm89INS1_16FlashAttnBwdSm80INS1_25CollectiveMainloopBwdSm80ILi2ELi2EN4cute5tupleIJNS5_1CILi128EEES8_NS7_ILi64EEEEEENS_10bfloat16_tEfNS_4arch4Sm80ELb1ELb0ELb1ELb0ELb0ELb0ELb0ELb0ELi2ELi4ELi4ELi4ELb0EEENS1_21CollectiveEpilogueBwdISA_SB_SD_Li256ELb0ELb0ELi2EEENS1_25SingleTileBwdLPTSchedulerILb0ELi128ELb0EEEEEEEEEvNT_6ParamsE$_ZN4cute3eso3ESOILb1ELb0EJNS_6LayoutINS_5tupleIJNS3_IJNS_1CILi2EEES5_S5_EEES5_EEENS3_IJNS3_IJNS4_ILi1EEES5_NS4_ILi4EEEEEENS4_ILi8EEEEEEEENS_10ViewEngineIPN7cutlass10bfloat16_tEEEEEC2ERKSD_RKSI_)
        /*8df8*/ 	.word	0x00000000


	//----- nvinfo : EIATTR_FRAME_SIZE
	.align		4
.L_6068:
        /*8dfc*/ 	.byte	0x04, 0x11
        /*8dfe*/ 	.short	(.L_6070 - .L_6069)
	.align		4
.L_6069:
        /*8e00*/ 	.word	index@($_ZN7cutlass13device_kernelIN5flash19enable_sm80_to_sm89INS1_16FlashAttnBwdSm80INS1_25CollectiveMainloopBwdSm80ILi2ELi2EN4cute5tupleIJNS5_1CILi128EEES8_NS7_ILi64EEEEEENS_10bfloat16_tEfNS_4arch4Sm80ELb1ELb0ELb1ELb0ELb0ELb0ELb0ELb0ELi2ELi4ELi4ELi4ELb0EEENS1_21CollectiveEpilogueBwdISA_SB_SD_Li256ELb0ELb0ELi2EEENS1_25SingleTileBwdLPTSchedulerILb0ELi128ELb0EEEEEEEEEvNT_6ParamsE$_ZN4cute3eso3ESOILb1ELb0EJNS_6LayoutINS_5tupleIJNS3_IJNS_1CILi2EEES5_S5_EEES5_EEENS3_IJNS3_IJNS4_ILi1EEES5_NS4_ILi4EEEEEENS4_ILi64EEEEEEEEiEEC2ERKSD_RKi)
        /*8e04*/ 	.word	0x00000000


	//----- nvinfo : EIATTR_FRAME_SIZE
	.align		4
.L_6070:
        /*8e08*/ 	.byte	0x04, 0x11
        /*8e0a*/ 	.short	(.L_6072 - .L_6071)
	.align		4
.L_6071:
        /*8e0c*/ 	.word	index@($_ZN7cutlass13device_kernelIN5flash19enable_sm80_to_sm89INS1_16FlashAttnBwdSm80INS1_25CollectiveMainloopBwdSm80ILi2ELi2EN4cute5tupleIJNS5_1CILi128EEES8_NS7_ILi64EEEEEENS_10bfloat16_tEfNS_4arch4Sm80ELb1ELb0ELb1ELb0ELb0ELb0ELb0ELb0ELi2ELi4ELi4ELi4ELb0EEENS1_21CollectiveEpilogueBwdISA_SB_SD_Li256ELb0ELb0ELi2EEENS1_25SingleTileBwdLPTSchedulerILb0ELi128ELb0EEEEEEEEEvNT_6ParamsE$_ZN4cute3eso3ESOILb1ELb0EJNS_6LayoutINS_5tupleIJNS3_IJNS_1CILi2EEES5_S5_EEES5_EEENS3_IJNS3_IJNS4_ILi1EEES5_NS4_ILi4EEEEEENS4_ILi64EEEEEEEENS_10ViewEngineIPN7cutlass10bfloat16_tEEEEEC2ERKSD_RKSI_)
        /*8e10*/ 	.word	0x00000000


	//----- nvinfo : EIATTR_FRAME_SIZE
	.align		4
.L_6072:
        /*8e14*/ 	.byte	0x04, 0x11
        /*8e16*/ 	.short	(.L_6074 - .L_6073)
	.align		4
.L_6073:
        /*8e18*/ 	.word	index@($_ZN7cutlass13device_kernelIN5flash19enable_sm80_to_sm89INS1_16FlashAttnBwdSm80INS1_25CollectiveMainloopBwdSm80ILi2ELi2EN4cute5tupleIJNS5_1CILi128EEES8_NS7_ILi64EEEEEENS_10bfloat16_tEfNS_4arch4Sm80ELb1ELb0ELb1ELb0ELb0ELb0ELb0ELb0ELi2ELi4ELi4ELi4ELb0EEENS1_21CollectiveEpilogueBwdISA_SB_SD_Li256ELb0ELb0ELi2EEENS1_25SingleTileBwdLPTSchedulerILb0ELi128ELb0EEEEEEEEEvNT_6ParamsE$_ZN4cute3eso3ESOILb1ELb0EJNS_6LayoutINS_5tupleIJNS3_IJNS_1CILi2EEES5_S5_EEEEEENS3_IJNS3_IJNS4_ILi1EEES5_NS4_ILi4EEEEEEEEEEEiEEC2ERKSC_RKi)
        /*8e1c*/ 	.word	0x00000000


	//----- nvinfo : EIATTR_FRAME_SIZE
	.align		4
.L_6074:
        /*8e20*/ 	.byte	0x04, 0x11
        /*8e22*/ 	.short	(.L_6076 - .L_6075)
	.align		4
.L_6075:
        /*8e24*/ 	.word	index@($_ZN7cutlass13device_kernelIN5flash19enable_sm80_to_sm89INS1_16FlashAttnBwdSm80INS1_25CollectiveMainloopBwdSm80ILi2ELi2EN4cute5tupleIJNS5_1CILi128EEES8_NS7_ILi64EEEEEENS_10bfloat16_tEfNS_4arch4Sm80ELb1ELb0ELb1ELb0ELb0ELb0ELb0ELb0ELi2ELi4ELi4ELi4ELb0EEENS1_21CollectiveEpilogueBwdISA_SB_SD_Li256ELb0ELb0ELi2EEENS1_25SingleTileBwdLPTSchedulerILb0ELi128ELb0EEEEEEEEEvNT_6ParamsE$_ZN4cute3eso3ESOILb1ELb0EJNS_6LayoutINS_5tupleIJNS3_IJNS_1CILi2EEES5_S5_EEEEEENS3_IJNS3_IJNS4_ILi1EEES5_NS4_ILi4EEEEEEEEEEENS_10ViewEngineIPN7cutlass10bfloat16_tEEEEEC2ERKSC_RKSH_)
        /*8e28*/ 	.word	0x00000000


	//----- nvinfo : EIATTR_FRAME_SIZE
	.align		4
.L_6076:
        /*8e2c*/ 	.byte	0x04, 0x11
        /*8e2e*/ 	.short	(.L_6078 - .L_6077)
	.align		4
.L_6077:
        /*8e30*/ 	.word	index@($_ZN7cutlass13device_kernelIN5flash19enable_sm80_to_sm89INS1_16FlashAttnBwdSm80INS1_25CollectiveMainloopBwdSm80ILi2ELi2EN4cute5tupleIJNS5_1CILi128EEES8_NS7_ILi64EEEEEENS_10bfloat16_tEfNS_4arch4Sm80ELb1ELb0ELb1ELb0ELb0ELb0ELb0ELb0ELi2ELi4ELi4ELi4ELb0EEENS1_21CollectiveEpilogueBwdISA_SB_SD_Li256ELb0ELb0ELi2EEENS1_25SingleTileBwdLPTSchedulerILb0ELi128ELb0EEEEEEEEEvNT_6ParamsE$_ZN4cute3eso3ESOILb1ELb0EJNS_6LayoutINS_5tupleIJNS3_IJNS_1CILi2EEES5_EEES6_EEENS3_IJNS3_IJNS4_ILi1EEES5_EEENS3_IJNS4_ILi32EEENS4_ILi64EEEEEEEEEEEiEEC2ERKSE_RKi)
        /*8e34*/ 	.word	0x00000000


	//----- nvinfo : EIATTR_FRAME_SIZE
	.align		4
.L_6078:
        /*8e38*/ 	.byte	0x04, 0x11
        /*8e3a*/ 	.short	(.L_6080 - .L_6079)
	.align		4
.L_6079:
        /*8e3c*/ 	.word	index@($_ZN7cutlass13device_kernelIN5flash19enable_sm80_to_sm89INS1_16FlashAttnBwdSm80INS1_25CollectiveMainloopBwdSm80ILi2ELi2EN4cute5tupleIJNS5_1CILi128EEES8_NS7_ILi64EEEEEENS_10bfloat16_tEfNS_4arch4Sm80ELb1ELb0ELb1ELb0ELb0ELb0ELb0ELb0ELi2ELi4ELi4ELi4ELb0EEENS1_21CollectiveEpilogueBwdISA_SB_SD_Li256ELb0ELb0ELi2EEENS1_25SingleTileBwdLPTSchedulerILb0ELi128ELb0EEEEEEEEEvNT_6ParamsE$_ZN4cute3eso3ESOILb1ELb0EJNS_6LayoutINS_5tupleIJNS3_IJNS_1CILi2EEES5_EEES6_EEENS3_IJNS3_IJNS4_ILi1EEES5_EEENS3_IJNS4_ILi32EEENS4_ILi64EEEEEEEEEEENS_10ViewEngineIPN7cutlass10bfloat16_tEEEEEC2ERKSE_RKSJ_)
        /*8e40*/ 	.word	0x00000000


	//----- nvinfo : EIATTR_FRAME_SIZE
	.align		4
.L_6080:
        /*8e44*/ 	.byte	0x04, 0x11
        /*8e46*/ 	.short	(.L_6082 - .L_6081)
	.align		4
.L_6081:
        /*8e48*/ 	.word	index@($_ZN7cutlass13device_kernelIN5flash19enable_sm80_to_sm89INS1_16FlashAttnBwdSm80INS1_25CollectiveMainloopBwdSm80ILi2ELi2EN4cute5tupleIJNS5_1CILi128EEES8_NS7_ILi64EEEEEENS_10bfloat16_tEfNS_4arch4Sm80ELb1ELb0ELb1ELb0ELb0ELb0ELb0ELb0ELi2ELi4ELi4ELi4ELb0EEENS1_21CollectiveEpilogueBwdISA_SB_SD_Li256ELb0ELb0ELi2EEENS1_25SingleTileBwdLPTSchedulerILb0ELi128ELb0EEEEEEEEEvNT_6ParamsE$_ZN4cute3eso3ESOILb1ELb0EJNS_6LayoutINS_5tupleIJNS3_IJNS_1CILi2EEES5_EEES5_NS4_ILi8EEEEEENS3_IJNS3_IJNS_11ScaledBasisINS4_ILi1EEEJLi1EEEENS9_IS7_JLi0EEEEEEENS9_INS4_ILi64EEEJLi0EEEENS9_INS4_ILi16EEEJLi1EEEEEEEEENS_15ArithmeticTupleIJiiEEEEEC2ERKSJ_RKSL_)
        /*8e4c*/ 	.word	0x00000000


	//----- nvinfo : EIATTR_FRAME_SIZE
	.align		4
.L_6082:
        /*8e50*/ 	.byte	0x04, 0x11
        /*8e52*/ 	.short	(.L_6084 - .L_6083)
	.align		4
.L_6083:
        /*8e54*/ 	.word	index@($_ZN7cutlass13device_kernelIN5flash19enable_sm80_to_sm89INS1_16FlashAttnBwdSm80INS1_25CollectiveMainloopBwdSm80ILi2ELi2EN4cute5tupleIJNS5_1CILi128EEES8_NS7_ILi64EEEEEENS_10bfloat16_tEfNS_4arch4Sm80ELb1ELb0ELb1ELb0ELb0ELb0ELb0ELb0ELi2ELi4ELi4ELi4ELb0EEENS1_21CollectiveEpilogueBwdISA_SB_SD_Li256ELb0ELb0ELi2EEENS1_25SingleTileBwdLPTSchedulerILb0ELi128ELb0EEEEEEEEEvNT_6ParamsE$_ZN4cute3eso3ESOILb1ELb0EJNS_6LayoutINS_5tupleIJNS3_IJNS_1CILi2EEES5_EEES5_NS4_ILi8EEEEEENS3_IJNS3_IJNS_11ScaledBasisINS4_ILi1EEEJLi1EEEENS9_IS7_JLi0EEEEEEENS9_INS4_ILi64EEEJLi0EEEENS9_INS4_ILi16EEEJLi1EEEEEEEEENS_10ViewEngineINS_23ArithmeticTupleIteratorINS_15ArithmeticTupleIJiiEEEEEEEEEC2ERKSJ_RKSP_)
        /*8e58*/ 	.word	0x00000000


	//----- nvinfo : EIATTR_FRAME_SIZE
	.align		4
.L_6084:
        /*8e5c*/ 	.byte	0x04, 0x11
        /*8e5e*/ 	.short	(.L_6086 - .L_6085)
	.align		4
.L_6085:
        /*8e60*/ 	.word	index@($_ZN7cutlass13device_kernelIN5flash19enable_sm80_to_sm89INS1_16FlashAttnBwdSm80INS1_25CollectiveMainloopBwdSm80ILi2ELi2EN4cute5tupleIJNS5_1CILi128EEES8_NS7_ILi64EEEEEENS_10bfloat16_tEfNS_4arch4Sm80ELb1ELb0ELb1ELb0ELb0ELb0ELb0ELb0ELi2ELi4ELi4ELi4ELb0EEENS1_21CollectiveEpilogueBwdISA_SB_SD_Li256ELb0ELb0ELi2EEENS1_25SingleTileBwdLPTSchedulerILb0ELi128ELb0EEEEEEEEEvNT_6ParamsE$_ZN4cute3eso3ESOILb1ELb0EJNS_6LayoutINS_5tupleIJNS3_IJNS_1CILi2EEES5_EEENS4_ILi8EEEEEENS3_IJNS3_IJNS4_ILi1EEES5_EEENS4_ILi4EEEEEEEEiEEC2ERKSD_RKi)
        /*8e64*/ 	.word	0x00000000


	//----- nvinfo : EIATTR_FRAME_SIZE
	.align		4
.L_6086:
        /*8e68*/ 	.byte	0x04, 0x11
        /*8e6a*/ 	.short	(.L_6088 - .L_6087)
	.align		4
.L_6087:
        /*8e6c*/ 	.word	index@($_ZN7cutlass13device_kernelIN5flash19enable_sm80_to_sm89INS1_16FlashAttnBwdSm80INS1_25CollectiveMainloopBwdSm80ILi2ELi2EN4cute5tupleIJNS5_1CILi128EEES8_NS7_ILi64EEEEEENS_10bfloat16_tEfNS_4arch4Sm80ELb1ELb0ELb1ELb0ELb0ELb0ELb0ELb0ELi2ELi4ELi4ELi4ELb0EEENS1_21CollectiveEpilogueBwdISA_SB_SD_Li256ELb0ELb0ELi2EEENS1_25SingleTileBwdLPTSchedulerILb0ELi128ELb0EEEEEEEEEvNT_6ParamsE$_ZN4cute3eso3ESOILb1ELb0EJNS_6LayoutINS_5tupleIJNS3_IJNS_1CILi2EEES5_EEENS4_ILi8EEEEEENS3_IJNS3_IJNS4_ILi1EEES5_EEENS4_ILi4EEEEEEEENS_10ViewEngineIPN7cutlass10bfloat16_tEEEEEC2ERKSD_RKSI_)
        /*8e70*/ 	.word	0x00000000


	//----- nvinfo : EIATTR_FRAME_SIZE
	.align		4
.L_6088:
        /*8e74*/ 	.byte	0x04, 0x11
        /*8e76*/ 	.short	(.L_6090 - .L_6089)
	.align		4
.L_6089:
        /*8e78*/ 	.word	index@($_ZN7cutlass13device_kernelIN5flash19enable_sm80_to_sm89INS1_16FlashAttnBwdSm80INS1_25CollectiveMainloopBwdSm80ILi2ELi2EN4cute5tupleIJNS5_1CILi128EEES8_NS7_ILi64EEEEEENS_10bfloat16_tEfNS_4arch4Sm80ELb1ELb0ELb1ELb0ELb0ELb0ELb0ELb0ELi2ELi4ELi4ELi4ELb0EEENS1_21CollectiveEpilogueBwdISA_SB_SD_Li256ELb0ELb0ELi2EEENS1_25SingleTileBwdLPTSchedulerILb0ELi128ELb0EEEEEEEEEvNT_6ParamsE$_ZN4cute3eso3ESOILb1ELb0EJNS_6LayoutINS_5tupleIJNS3_IJNS_1CILi2EEES5_EEENS3_IJS5_NS4_ILi8EEEEEEEEENS3_IJNS3_IJS5_NS4_ILi4EEEEEENS3_IJNS4_ILi1EEES7_EEEEEEEENS_10ViewEngineIPfEEEEC2ERKSF_RKSI_)
        /*8e7c*/ 	.word	0x00000000


	//----- nvinfo : EIATTR_FRAME_SIZE
	.align		4
.L_6090:
        /*8e80*/ 	.byte	0x04, 0x11
        /*8e82*/ 	.short	(.L_6092 - .L_6091)
	.align		4
.L_6091:
        /*8e84*/ 	.word	index@($_ZN7cutlass13device_kernelIN5flash19enable_sm80_to_sm89INS1_16FlashAttnBwdSm80INS1_25CollectiveMainloopBwdSm80ILi2ELi2EN4cute5tupleIJNS5_1CILi128EEES8_NS7_ILi64EEEEEENS_10bfloat16_tEfNS_4arch4Sm80ELb1ELb0ELb1ELb0ELb0ELb0ELb0ELb0ELi2ELi4ELi4ELi4ELb0EEENS1_21CollectiveEpilogueBwdISA_SB_SD_Li256ELb0ELb0ELi2EEENS1_25SingleTileBwdLPTSchedulerILb0ELi128ELb0EEEEEEEEEvNT_6ParamsE$_ZN4cute3eso3ESOILb1ELb0EJNS_6LayoutINS_5tupleIJNS3_IJNS_1CILi2EEES5_EEENS3_IJS5_NS4_ILi8EEEEEEEEENS3_IJNS3_IJNS_11ScaledBasisIS7_JLi0EEEENSA_INS4_ILi64EEEJLi0EEEEEEENS3_IJNSA_INS4_ILi1EEEJLi1EEEENSA_INS4_ILi16EEEJLi1EEEEEEEEEEEENS_10ViewEngineINS_23ArithmeticTupleIteratorINS_15ArithmeticTupleIJiiEEEEEEEEEC2ERKSL_RKSR_)
        /*8e88*/ 	.word	0x00000000


	//----- nvinfo : EIATTR_FRAME_SIZE
	.align		4
.L_6092:
        /*8e8c*/ 	.byte	0x04, 0x11
        /*8e8e*/ 	.short	(.L_6094 - .L_6093)
	.align		4
.L_6093:
        /*8e90*/ 	.word	index@($_ZN7cutlass13device_kernelIN5flash19enable_sm80_to_sm89INS1_16FlashAttnBwdSm80INS1_25CollectiveMainloopBwdSm80ILi2ELi2EN4cute5tupleIJNS5_1CILi128EEES8_NS7_ILi64EEEEEENS_10bfloat16_tEfNS_4arch4Sm80ELb1ELb0ELb1ELb0ELb0ELb0ELb0ELb0ELi2ELi4ELi4ELi4ELb0EEENS1_21CollectiveEpilogueBwdISA_SB_SD_Li256ELb0ELb0ELi2EEENS1_25SingleTileBwdLPTSchedulerILb0ELi128ELb0EEEEEEEEEvNT_6ParamsE$_ZN4cute3eso3ESOILb1ELb0EJNS_6LayoutINS_5tupleIJNS3_IJNS_1CILi2EEES5_EEENS3_IJS5_NS4_ILi8EEEEEEEEENS3_IJNS3_IJNS_11ScaledBasisIS7_JLi0EEEENSA_INS4_ILi64EEEJLi0EEEEEEENS3_IJNSA_INS4_ILi1EEEJLi1EEEENSA_INS4_ILi16EEEJLi1EEEEEEEEEEEENS_10ViewEngineINS_23ArithmeticTupleIteratorINS_15ArithmeticTupleIJNS4_ILi0EEESP_EEEEEEEEEC2ERKSL_RKSS_)
        /*8e94*/ 	.word	0x00000000


	//----- nvinfo : EIATTR_FRAME_SIZE
	.align		4
.L_6094:
        /*8e98*/ 	.byte	0x04, 0x11
        /*8e9a*/ 	.short	(.L_6096 - .L_6095)
	.align		4
.L_6095:
        /*8e9c*/ 	.word	index@($_ZN7cutlass13device_kernelIN5flash19enable_sm80_to_sm89INS1_16FlashAttnBwdSm80INS1_25CollectiveMainloopBwdSm80ILi2ELi2EN4cute5tupleIJNS5_1CILi128EEES8_NS7_ILi64EEEEEENS_10bfloat16_tEfNS_4arch4Sm80ELb1ELb0ELb1ELb0ELb0ELb0ELb0ELb0ELi2ELi4ELi4ELi4ELb0EEENS1_21CollectiveEpilogueBwdISA_SB_SD_Li256ELb0ELb0ELi2EEENS1_25SingleTileBwdLPTSchedulerILb0ELi128ELb0EEEEEEEEEvNT_6ParamsE$_ZN4cute3eso3ESOILb1ELb0EJNS_6LayoutINS_5tupleIJNS3_IJNS_1CILi2EEES5_EEEEEENS3_IJNS3_IJNS4_ILi8EEENS4_ILi64EEEEEEEEEEEiEEC2ERKSC_RKi)
        /*8ea0*/ 	.word	0x00000000


	//----- nvinfo : EIATTR_FRAME_SIZE
	.align		4
.L_6096:
        /*8ea4*/ 	.byte	0x04, 0x11
        /*8ea6*/ 	.short	(.L_6098 - .L_6097)
	.align		4
.L_6097:
        /*8ea8*/ 	.word	index@($_ZN7cutlass13device_kernelIN5flash19enable_sm80_to_sm89INS1_16FlashAttnBwdSm80INS1_25CollectiveMainloopBwdSm80ILi2ELi2EN4cute5tupleIJNS5_1CILi128EEES8_NS7_ILi64EEEEEENS_10bfloat16_tEfNS_4arch4Sm80ELb1ELb0ELb1ELb0ELb0ELb0ELb0ELb0ELi2ELi4ELi4ELi4ELb0EEENS1_21CollectiveEpilogueBwdISA_SB_SD_Li256ELb0ELb0ELi2EEENS1_25SingleTileBwdLPTSchedulerILb0ELi128ELb0EEEEEEEEEvNT_6ParamsE$_ZN4cute3eso3ESOILb1ELb0EJNS_6LayoutINS_5tupleIJNS3_IJNS_1CILi2EEES5_EEEEEENS3_IJNS3_IJNS4_ILi8EEENS4_ILi64EEEEEEEEEEENS_10ViewEngineINS_8smem_ptrIPfEEEEEEC2ERKSC_RKSH_)
        /*8eac*/ 	.word	0x00000000


	//----- nvinfo : EIATTR_FRAME_SIZE
	.align		4
.L_6098:
        /*8eb0*/ 	.byte	0x04, 0x11
        /*8eb2*/ 	.short	(.L_6100 - .L_6099)
	.align		4
.L_6099:
        /*8eb4*/ 	.word	index@($_ZN7cutlass13device_kernelIN5flash19enable_sm80_to_sm89INS1_16FlashAttnBwdSm80INS1_25CollectiveMainloopBwdSm80ILi2ELi2EN4cute5tupleIJNS5_1CILi128EEES8_NS7_ILi64EEEEEENS_10bfloat16_tEfNS_4arch4Sm80ELb1ELb0ELb1ELb0ELb0ELb0ELb0ELb0ELi2ELi4ELi4ELi4ELb0EEENS1_21CollectiveEpilogueBwdISA_SB_SD_Li256ELb0ELb0ELi2EEENS1_25SingleTileBwdLPTSchedulerILb0ELi128ELb0EEEEEEEEEvNT_6ParamsE$_ZN4cute3eso3ESOILb1ELb0EJNS_6LayoutINS_5tupleIJNS3_IJNS_1CILi2EEES5_EEEEEENS3_IJNS3_IJNS4_ILi1EEES5_EEEEEEEEiEEC2ERKSB_RKi)
        /*8eb8*/ 	.word	0x00000000


	//----- nvinfo : EIATTR_FRAME_SIZE
	.align		4
.L_6100:
        /*8ebc*/ 	.byte	0x04, 0x11
        /*8ebe*/ 	.short	(.L_6102 - .L_6101)
	.align		4
.L_6101:
        /*8ec0*/ 	.word	index@($_ZN7cutlass13device_kernelIN5flash19enable_sm80_to_sm89INS1_16FlashAttnBwdSm80INS1_25CollectiveMainloopBwdSm80ILi2ELi2EN4cute5tupleIJNS5_1CILi128EEES8_NS7_ILi64EEEEEENS_10bfloat16_tEfNS_4arch4Sm80ELb1ELb0ELb1ELb0ELb0ELb0ELb0ELb0ELi2ELi4ELi4ELi4ELb0EEENS1_21CollectiveEpilogueBwdISA_SB_SD_Li256ELb0ELb0ELi2EEENS1_25SingleTileBwdLPTSchedulerILb0ELi128ELb0EEEEEEEEEvNT_6ParamsE$_ZN4cute3eso3ESOILb1ELb0EJNS_6LayoutINS_5tupleIJNS3_IJNS_1CILi2EEES5_EEEEEENS3_IJNS3_IJNS4_ILi1EEES5_EEEEEEEENS_10ViewEngineIPfEEEEC2ERKSB_RKSE_)
        /*8ec4*/ 	.word	0x00000000


	//----- nvinfo : EIATTR_FRAME_SIZE
	.align		4
.L_6102:
        /*8ec8*/ 	.byte	0x04, 0x11
        /*8eca*/ 	.short	(.L_6104 - .L_6103)
	.align		4
.L_6103:
        /*8ecc*/ 	.word	index@($_ZN7cutlass13device_kernelIN5flash19enable_sm80_to_sm89INS1_16FlashAttnBwdSm80INS1_25CollectiveMainloopBwdSm80ILi2ELi2EN4cute5tupleIJNS5_1CILi128EEES8_NS7_ILi64EEEEEENS_10bfloat16_tEfNS_4arch4Sm80ELb1ELb0ELb1ELb0ELb0ELb0ELb0ELb0ELi2ELi4ELi4ELi4ELb0EEENS1_21CollectiveEpilogueBwdISA_SB_SD_Li256ELb0ELb0ELi2EEENS1_25SingleTileBwdLPTSchedulerILb0ELi128ELb0EEEEEEEEEvNT_6ParamsE$_ZN4cute3eso3ESOILb1ELb0EJNS_6LayoutINS_5tupleIJNS3_IJNS_1CILi2EEES5_EEEEEENS3_IJNS3_IJNS4_ILi1EEES5_EEEEEEEENS_10ViewEngineIPN7cutlass10bfloat16_tEEEEEC2ERKSB_RKSG_)
        /*8ed0*/ 	.word	0x00000000


	//----- nvinfo : EIATTR_FRAME_SIZE
	.align		4
.L_6104:
        /*8ed4*/ 	.byte	0x04, 0x11
        /*8ed6*/ 	.short	(.L_6106 - .L_6105)
	.align		4
.L_6105:
        /*8ed8*/ 	.word	index@($_ZN7cutlass13device_kernelIN5flash19enable_sm80_to_sm89INS1_16FlashAttnBwdSm80INS1_25CollectiveMainloopBwdSm80ILi2ELi2EN4cute5tupleIJNS5_1CILi128EEES8_NS7_ILi64EEEEEENS_10bfloat16_tEfNS_4arch4Sm80ELb1ELb0ELb1ELb0ELb0ELb0ELb0ELb0ELi2ELi4ELi4ELi4ELb0EEENS1_21CollectiveEpilogueBwdISA_SB_SD_Li256ELb0ELb0ELi2EEENS1_25SingleTileBwdLPTSchedulerILb0ELi128ELb0EEEEEEEEEvNT_6ParamsE$_ZN4cute3eso3ESOILb1ELb0EJNS_6LayoutINS_5tupleIJNS3_IJNS_1CILi2EEES5_EEEEEENS3_IJNS3_IJNS4_ILi1EEES5_EEEEEEEENS_10ViewEngineIPKfEEEEC2ERKSB_RKSF_)
        /*8edc*/ 	.word	0x00000000


	//----- nvinfo : EIATTR_FRAME_SIZE
	.align		4
.L_6106:
        /*8ee0*/ 	.byte	0x04, 0x11
        /*8ee2*/ 	.short	(.L_6108 - .L_6107)
	.align		4
.L_6107:
        /*8ee4*/ 	.word	index@($_ZN7cutlass13device_kernelIN5flash19enable_sm80_to_sm89INS1_16FlashAttnBwdSm80INS1_25CollectiveMainloopBwdSm80ILi2ELi2EN4cute5tupleIJNS5_1CILi128EEES8_NS7_ILi64EEEEEENS_10bfloat16_tEfNS_4arch4Sm80ELb1ELb0ELb1ELb0ELb0ELb0ELb0ELb0ELi2ELi4ELi4ELi4ELb0EEENS1_21CollectiveEpilogueBwdISA_SB_SD_Li256ELb0ELb0ELi2EEENS1_25SingleTileBwdLPTSchedulerILb0ELi128ELb0EEEEEEEEEvNT_6ParamsE$_ZN4cute3eso3ESOILb1ELb0EJNS_6LayoutINS_5tupleIJNS3_IJNS_1CILi1EEES5_EEENS4_ILi32EEEEEENS3_IJNS3_IJNS4_ILi0EEES9_EEENS4_ILi256EEEEEEEEiEEC2ERKSD_RKi)
        /*8ee8*/ 	.word	0x00000000


	//----- nvinfo : EIATTR_FRAME_SIZE
	.align		4
.L_6108:
        /*8eec*/ 	.byte	0x04, 0x11
        /*8eee*/ 	.short	(.L_6110 - .L_6109)
	.align		4
.L_6109:
        /*8ef0*/ 	.word	index@($_ZN7cutlass13device_kernelIN5flash19enable_sm80_to_sm89INS1_16FlashAttnBwdSm80INS1_25CollectiveMainloopBwdSm80ILi2ELi2EN4cute5tupleIJNS5_1CILi128EEES8_NS7_ILi64EEEEEENS_10bfloat16_tEfNS_4arch4Sm80ELb1ELb0ELb1ELb0ELb0ELb0ELb0ELb0ELi2ELi4ELi4ELi4ELb0EEENS1_21CollectiveEpilogueBwdISA_SB_SD_Li256ELb0ELb0ELi2EEENS1_25SingleTileBwdLPTSchedulerILb0ELi128ELb0EEEEEEEEEvNT_6ParamsE$_ZN4cute3eso3ESOILb1ELb0EJNS_6LayoutINS_5tupleIJNS3_IJNS_1CILi1EEES5_EEENS4_ILi32EEEEEENS3_IJNS3_IJNS4_ILi0EEES9_EEENS4_ILi256EEEEEEEENS_10ViewEngineINS_8gmem_ptrIPfEEEEEEC2ERKSD_RKSI_)
        /*8ef4*/ 	.word	0x00000000


	//----- nvinfo : EIATTR_FRAME_SIZE
	.align		4
.L_6110:
        /*8ef8*/ 	.byte	0x04, 0x11
        /*8efa*/ 	.short	(.L_6112 - .L_6111)
	.align		4
.L_6111:
        /*8efc*/ 	.word	index@($_ZN7cutlass13device_kernelIN5flash19enable_sm80_to_sm89INS1_16FlashAttnBwdSm80INS1_25CollectiveMainloopBwdSm80ILi2ELi2EN4cute5tupleIJNS5_1CILi128EEES8_NS7_ILi64EEEEEENS_10bfloat16_tEfNS_4arch4Sm80ELb1ELb0ELb1ELb0ELb0ELb0ELb0ELb0ELi2ELi4ELi4ELi4ELb0EEENS1_21CollectiveEpilogueBwdISA_SB_SD_Li256ELb0ELb0ELi2EEENS1_25SingleTileBwdLPTSchedulerILb0ELi128ELb0EEEEEEEEEvNT_6ParamsE$_ZN4cute3eso3ESOILb1ELb0EJNS_6LayoutINS_5tupleIJNS3_IJNS_1CILi1EEES5_EEEEEENS3_IJNS3_IJS5_NS4_ILi0EEEEEEEEEEENS_10ViewEngineINS_8smem_ptrIPN7cutlass9uint128_tEEEEEEEC2ERKSB_RKSI_)
        /*8f00*/ 	.word	0x00000000


	//----- nvinfo : EIATTR_FRAME_SIZE
	.align		4
.L_6112:
        /*8f04*/ 	.byte	0x04, 0x11
        /*8f06*/ 	.short	(.L_6114 - .L_6113)
	.align		4
.L_6113:
        /*8f08*/ 	.word	index@($_ZN7cutlass13device_kernelIN5flash19enable_sm80_to_sm89INS1_16FlashAttnBwdSm80INS1_25CollectiveMainloopBwdSm80ILi2ELi2EN4cute5tupleIJNS5_1CILi128EEES8_NS7_ILi64EEEEEENS_10bfloat16_tEfNS_4arch4Sm80ELb1ELb0ELb1ELb0ELb0ELb0ELb0ELb0ELi2ELi4ELi4ELi4ELb0EEENS1_21CollectiveEpilogueBwdISA_SB_SD_Li256ELb0ELb0ELi2EEENS1_25SingleTileBwdLPTSchedulerILb0ELi128ELb0EEEEEEEEEvNT_6ParamsE$_ZN4cute3eso3ESOILb1ELb0EJNS_6LayoutINS_5tupleIJNS3_IJNS_1CILi1EEES5_EEEEEENS3_IJNS3_IJS5_NS4_ILi0EEEEEEEEEEENS_10ViewEngineINS_8gmem_ptrIPKN7cutlass9uint128_tEEEEEEEC2ERKSB_RKSJ_)
        /*8f0c*/ 	.word	0x00000000


	//----- nvinfo : EIATTR_FRAME_SIZE
	.align		4
.L_6114:
        /*8f10*/ 	.byte	0x04, 0x11
        /*8f12*/ 	.short	(.L_6116 - .L_6115)
	.align		4
.L_6115:
        /*8f14*/ 	.word	index@($_ZN7cutlass13device_kernelIN5flash19enable_sm80_to_sm89INS1_16FlashAttnBwdSm80INS1_25CollectiveMainloopBwdSm80ILi2ELi2EN4cute5tupleIJNS5_1CILi128EEES8_NS7_ILi64EEEEEENS_10bfloat16_tEfNS_4arch4Sm80ELb1ELb0ELb1ELb0ELb0ELb0ELb0ELb0ELi2ELi4ELi4ELi4ELb0EEENS1_21CollectiveEpilogueBwdISA_SB_SD_Li256ELb0ELb0ELi2EEENS1_25SingleTileBwdLPTSchedulerILb0ELi128ELb0EEEEEEEEEvNT_6ParamsE$_ZN4cute3eso3ESOILb1ELb0EJNS_6LayoutINS_5tupleIJNS3_IJNS_1CILi1EEENS4_ILi4EEEEEENS4_ILi2EEES6_EEENS3_IJNS3_IJNS4_ILi0EEES5_EEES6_NS4_ILi8EEEEEEEENS_10ViewEngineIPfEEEEC2ERKSE_RKSH_)
        /*8f18*/ 	.word	0x00000000


	//----- nvinfo : EIATTR_FRAME_SIZE
	.align		4
.L_6116:
        /*8f1c*/ 	.byte	0x04, 0x11
        /*8f1e*/ 	.short	(.L_6118 - .L_6117)
	.align		4
.L_6117:
        /*8f20*/ 	.word	index@($_ZN7cutlass13device_kernelIN5flash19enable_sm80_to_sm89INS1_16FlashAttnBwdSm80INS1_25CollectiveMainloopBwdSm80ILi2ELi2EN4cute5tupleIJNS5_1CILi128EEES8_NS7_ILi64EEEEEENS_10bfloat16_tEfNS_4arch4Sm80ELb1ELb0ELb1ELb0ELb0ELb0ELb0ELb0ELi2ELi4ELi4ELi4ELb0EEENS1_21CollectiveEpilogueBwdISA_SB_SD_Li256ELb0ELb0ELi2EEENS1_25SingleTileBwdLPTSchedulerILb0ELi128ELb0EEEEEEEEEvNT_6ParamsE$_ZN4cute3eso3ESOILb1ELb0EJNS_6LayoutINS_5tupleIJNS3_IJNS_1CILi1EEENS4_ILi2EEES6_EEEEEENS3_IJNS3_IJS5_S5_S6_EEEEEEEENS_10ViewEngineIPjEEEEC2ERKSB_RKSE_)
        /*8f24*/ 	.word	0x00000000


	//----- nvinfo : EIATTR_FRAME_SIZE
	.align		4
.L_6118:
        /*8f28*/ 	.byte	0x04, 0x11
        /*8f2a*/ 	.short	(.L_6120 - .L_6119)
	.align		4
.L_6119:
        /*8f2c*/ 	.word	index@($_ZN7cutlass13device_kernelIN5flash19enable_sm80_to_sm89INS1_16FlashAttnBwdSm80INS1_25CollectiveMainloopBwdSm80ILi2ELi2EN4cute5tupleIJNS5_1CILi128EEES8_NS7_ILi64EEEEEENS_10bfloat16_tEfNS_4arch4Sm80ELb1ELb0ELb1ELb0ELb0ELb0ELb0ELb0ELi2ELi4ELi4ELi4ELb0EEENS1_21CollectiveEpilogueBwdISA_SB_SD_Li256ELb0ELb0ELi2EEENS1_25SingleTileBwdLPTSchedulerILb0ELi128ELb0EEEEEEEEEvNT_6ParamsE$_ZN4cute3eso3ESOILb1ELb0EJNS_6LayoutINS_5tupleIJNS3_IJNS_1CILi1EEENS4_ILi2EEEEEES6_NS4_ILi8EEEEEENS3_IJNS3_IJS5_S5_EEES6_NS4_ILi4EEEEEEEENS_10ViewEngineIPN7cutlass5ArrayINSF_10bfloat16_tELi2ELb0EEEEEEEC2ERKSD_RKSK_)
        /*8f30*/ 	.word	0x00000000


	//----- nvinfo : EIATTR_FRAME_SIZE
	.align		4
.L_6120:
        /*8f34*/ 	.byte	0x04, 0x11
        /*8f36*/ 	.short	(.L_6122 - .L_6121)
	.align		4
.L_6121:
        /*8f38*/ 	.word	index@($_ZN7cutlass13device_kernelIN5flash19enable_sm80_to_sm89INS1_16FlashAttnBwdSm80INS1_25CollectiveMainloopBwdSm80ILi2ELi2EN4cute5tupleIJNS5_1CILi128EEES8_NS7_ILi64EEEEEENS_10bfloat16_tEfNS_4arch4Sm80ELb1ELb0ELb1ELb0ELb0ELb0ELb0ELb0ELi2ELi4ELi4ELi4ELb0EEENS1_21CollectiveEpilogueBwdISA_SB_SD_Li256ELb0ELb0ELi2EEENS1_25SingleTileBwdLPTSchedulerILb0ELi128ELb0EEEEEEEEEvNT_6ParamsE$_ZN4cute3eso3ESOILb1ELb0EJNS_6LayoutINS_5tupleIJNS3_IJNS_1CILi1EEENS4_ILi2EEEEEES6_NS4_ILi8EEEEEENS3_IJNS3_IJS5_S5_EEES6_NS4_ILi4EEEEEEEENS_10ViewEngineIPKN7cutlass5ArrayIfLi2ELb1EEEEEEEC2ERKSD_RKSK_)
        /*8f3c*/ 	.word	0x00000000


	//----- nvinfo : EIATTR_FRAME_SIZE
	.align		4
.L_6122:
        /*8f40*/ 	.byte	0x04, 0x11
        /*8f42*/ 	.short	(.L_6124 - .L_6123)
	.align		4
.L_6123:
        /*8f44*/ 	.word	index@($_ZN7cutlass13device_kernelIN5flash19enable_sm80_to_sm89INS1_16FlashAttnBwdSm80INS1_25CollectiveMainloopBwdSm80ILi2ELi2EN4cute5tupleIJNS5_1CILi128EEES8_NS7_ILi64EEEEEENS_10bfloat16_tEfNS_4arch4Sm80ELb1ELb0ELb1ELb0ELb0ELb0ELb0ELb0ELi2ELi4ELi4ELi4ELb0EEENS1_21CollectiveEpilogueBwdISA_SB_SD_Li256ELb0ELb0ELi2EEENS1_25SingleTileBwdLPTSchedulerILb0ELi128ELb0EEEEEEEEEvNT_6ParamsE$_ZN4cute3eso3ESOILb1ELb0EJNS_6LayoutINS_5tupleIJNS3_IJNS_1CILi1EEENS4_ILi2EEEEEEEEENS3_IJNS3_IJS5_S5_EEEEEEEENS_10ViewEngineIPjEEEEC2ERKSB_RKSE_)
        /*8f48*/ 	.word	0x00000000


	//----- nvinfo : EIATTR_FRAME_SIZE
	.align		4
.L_6124:
        /*8f4c*/ 	.byte	0x04, 0x11
        /*8f4e*/ 	.short	(.L_6126 - .L_6125)
	.align		4
.L_6125:
        /*8f50*/ 	.word	index@($_ZN7cutlass13device_kernelIN5flash19enable_sm80_to_sm89INS1_16FlashAttnBwdSm80INS1_25CollectiveMainloopBwdSm80ILi2ELi2EN4cute5tupleIJNS5_1CILi128EEES8_NS7_ILi64EEEEEENS_10bfloat16_tEfNS_4arch4Sm80ELb1ELb0ELb1ELb0ELb0ELb0ELb0ELb0ELi2ELi4ELi4ELi4ELb0EEENS1_21CollectiveEpilogueBwdISA_SB_SD_Li256ELb0ELb0ELi2EEENS1_25SingleTileBwdLPTSchedulerILb0ELi128ELb0EEEEEEEEEvNT_6ParamsE$_ZN4cute3eso3ESOILb1ELb0EJNS_6LayoutINS_5tupleIJNS3_IJNS_1CILi1EEENS3_IJNS4_ILi4EEENS4_ILi2EEEEEEEEES7_S6_EEENS3_IJNS3_IJNS4_ILi0EEENS3_IJS5_NS4_ILi8EEEEEEEEES6_NS4_ILi16EEEEEEEENS_10ViewEngineIPN7cutlass10bfloat16_tEEEEEC2ERKSH_RKSM_)
        /*8f54*/ 	.word	0x00000000


	//----- nvinfo : EIATTR_FRAME_SIZE
	.align		4
.L_6126:
        /*8f58*/ 	.byte	0x04, 0x11
        /*8f5a*/ 	.short	(.L_6128 - .L_6127)
	.align		4
.L_6127:
        /*8f5c*/ 	.word	index@($_ZN7cutlass13device_kernelIN5flash19enable_sm80_to_sm89INS1_16FlashAttnBwdSm80INS1_25CollectiveMainloopBwdSm80ILi2ELi2EN4cute5tupleIJNS5_1CILi128EEES8_NS7_ILi64EEEEEENS_10bfloat16_tEfNS_4arch4Sm80ELb1ELb0ELb1ELb0ELb0ELb0ELb0ELb0ELi2ELi4ELi4ELi4ELb0EEENS1_21CollectiveEpilogueBwdISA_SB_SD_Li256ELb0ELb0ELi2EEENS1_25SingleTileBwdLPTSchedulerILb0ELi128ELb0EEEEEEEEEvNT_6ParamsE$_ZN4cute3eso3ESOILb1ELb0EJNS_6LayoutINS_5tupleIJNS3_IJNS_1CILi1EEENS3_IJNS4_ILi2EEES6_EEEEEES6_NS4_ILi4EEEEEENS3_IJNS3_IJNS4_ILi0EEENS3_IJS5_S9_EEEEEES6_NS4_ILi8EEEEEEEENS_10ViewEngineIPjEEEEC2ERKSG_RKSJ_)
        /*8f60*/ 	.word	0x00000000


	//----- nvinfo : EIATTR_FRAME_SIZE
	.align		4
.L_6128:
        /*8f64*/ 	.byte	0x04, 0x11
        /*8f66*/ 	.short	(.L_6130 - .L_6129)
	.align		4
.L_6129:
        /*8f68*/ 	.word	index@($_ZN7cutlass13device_kernelIN5flash19enable_sm80_to_sm89INS1_16FlashAttnBwdSm80INS1_25CollectiveMainloopBwdSm80ILi2ELi2EN4cute5tupleIJNS5_1CILi128EEES8_NS7_ILi64EEEEEENS_10bfloat16_tEfNS_4arch4Sm80ELb1ELb0ELb1ELb0ELb0ELb0ELb0ELb0ELi2ELi4ELi4ELi4ELb0EEENS1_21CollectiveEpilogueBwdISA_SB_SD_Li256ELb0ELb0ELi2EEENS1_25SingleTileBwdLPTSchedulerILb0ELi128ELb0EEEEEEEEEvNT_6ParamsE$_ZN4cute3eso3ESOILb1ELb0EJNS_6LayoutINS_5tupleIJNS3_IJNS3_IJNS_1CILi8EEENS4_ILi1EEEEEES6_EEENS3_IJNS3_IJS6_S6_EEENS4_ILi4EEEEEEEEENS3_IJNS3_IJNS3_IJS6_NS4_ILi0EEEEEESD_EEENS3_IJNS3_IJSD_SD_EEES5_EEEEEEEENS_10ViewEngineIPN7cutlass10bfloat16_tEEEEEC2ERKSJ_RKSO_)
        /*8f6c*/ 	.word	0x00000000


	//----- nvinfo : EIATTR_FRAME_SIZE
	.align		4
.L_6130:
        /*8f70*/ 	.byte	0x04, 0x11
        /*8f72*/ 	.short	(.L_6132 - .L_6131)
	.align		4
.L_6131:
        /*8f74*/ 	.word	index@($_ZN7cutlass13device_kernelIN5flash19enable_sm80_to_sm89INS1_16FlashAttnBwdSm80INS1_25CollectiveMainloopBwdSm80ILi2ELi2EN4cute5tupleIJNS5_1CILi128EEES8_NS7_ILi64EEEEEENS_10bfloat16_tEfNS_4arch4Sm80ELb1ELb0ELb1ELb0ELb0ELb0ELb0ELb0ELi2ELi4ELi4ELi4ELb0EEENS1_21CollectiveEpilogueBwdISA_SB_SD_Li256ELb0ELb0ELi2EEENS1_25SingleTileBwdLPTSchedulerILb0ELi128ELb0EEEEEEEEEvNT_6ParamsE$_ZN4cute3eso3ESOILb1ELb0EJNS_6LayoutINS_5tupleIJNS3_IJNS3_IJNS_1CILi8EEENS4_ILi1EEEEEES6_EEENS3_IJNS3_IJS6_S6_EEENS4_ILi4EEEEEEEEENS3_IJNS3_IJNS3_IJS6_NS4_ILi0EEEEEESD_EEENS3_IJNS3_IJSD_SD_EEENS4_ILi2048EEEEEEEEEEENS_10ViewEngineINS_8smem_ptrIPN7cutlass10bfloat16_tEEEEEEEC2ERKSK_RKSR_)
        /*8f78*/ 	.word	0x00000000


	//----- nvinfo : EIATTR_FRAME_SIZE
	.align		4
.L_6132:
        /*8f7c*/ 	.byte	0x04, 0x11
        /*8f7e*/ 	.short	(.L_6134 - .L_6133)
	.align		4
.L_6133:
        /*8f80*/ 	.word	index@($_ZN7cutlass13device_kernelIN5flash19enable_sm80_to_sm89INS1_16FlashAttnBwdSm80INS1_25CollectiveMainloopBwdSm80ILi2ELi2EN4cute5tupleIJNS5_1CILi128EEES8_NS7_ILi64EEEEEENS_10bfloat16_tEfNS_4arch4Sm80ELb1ELb0ELb1ELb0ELb0ELb0ELb0ELb0ELi2ELi4ELi4ELi4ELb0EEENS1_21CollectiveEpilogueBwdISA_SB_SD_Li256ELb0ELb0ELi2EEENS1_25SingleTileBwdLPTSchedulerILb0ELi128ELb0EEEEEEEEEvNT_6ParamsE$_ZN4cute3eso3ESOILb1ELb0EJNS_6LayoutINS_5tupleIJNS3_IJNS3_IJNS_1CILi8EEENS4_ILi1EEEEEES6_EEENS3_IJNS3_IJS6_S6_EEENS4_ILi2EEEEEEEEENS3_IJNS3_IJNS3_IJS6_NS4_ILi0EEEEEESD_EEENS3_IJNS3_IJSD_SD_EEES5_EEEEEEEENS_10ViewEngineIPN7cutlass10bfloat16_tEEEEEC2ERKSJ_RKSO_)
        /*8f84*/ 	.word	0x00000000


	//----- nvinfo : EIATTR_FRAME_SIZE
	.align		4
.L_6134:
        /*8f88*/ 	.byte	0x04, 0x11
        /*8f8a*/ 	.short	(.L_6136 - .L_6135)
	.align		4
.L_6135:
        /*8f8c*/ 	.word	index@($_ZN7cutlass13device_kernelIN5flash19enable_sm80_to_sm89INS1_16FlashAttnBwdSm80INS1_25CollectiveMainloopBwdSm80ILi2ELi2EN4cute5tupleIJNS5_1CILi128EEES8_NS7_ILi64EEEEEENS_10bfloat16_tEfNS_4arch4Sm80ELb1ELb0ELb1ELb0ELb0ELb0ELb0ELb0ELi2ELi4ELi4ELi4ELb0EEENS1_21CollectiveEpilogueBwdISA_SB_SD_Li256ELb0ELb0ELi2EEENS1_25SingleTileBwdLPTSchedulerILb0ELi128ELb0EEEEEEEEEvNT_6ParamsE$_ZN4cute3eso3ESOILb1ELb0EJNS_6LayoutINS_5tupleIJNS3_IJNS3_IJNS_1CILi8EEENS4_ILi1EEEEEES6_EEENS3_IJNS3_IJS6_S6_EEENS4_ILi2EEEEEEEEENS3_IJNS3_IJNS3_IJS6_NS4_ILi0EEEEEESD_EEENS3_IJNS3_IJSD_SD_EEENS4_ILi8192EEEEEEEEEEENS_10ViewEngineINS_8smem_ptrIPN7cutlass10bfloat16_tEEEEEEEC2ERKSK_RKSR_)
        /*8f90*/ 	.word	0x00000000


	//----- nvinfo : EIATTR_FRAME_SIZE
	.align		4
.L_6136:
        /*8f94*/ 	.byte	0x04, 0x11
        /*8f96*/ 	.short	(.L_6138 - .L_6137)
	.align		4
.L_6137:
        /*8f98*/ 	.word	index@($_ZN7cutlass13device_kernelIN5flash19enable_sm80_to_sm89INS1_16FlashAttnBwdSm80INS1_25CollectiveMainloopBwdSm80ILi2ELi2EN4cute5tupleIJNS5_1CILi128EEES8_NS7_ILi64EEEEEENS_10bfloat16_tEfNS_4arch4Sm80ELb1ELb0ELb1ELb0ELb0ELb0ELb0ELb0ELi2ELi4ELi4ELi4ELb0EEENS1_21CollectiveEpilogueBwdISA_SB_SD_Li256ELb0ELb0ELi2EEENS1_25SingleTileBwdLPTSchedulerILb0ELi128ELb0EEEEEEEEEvNT_6ParamsE$_ZN4cute3eso3ESOILb1ELb0EJNS_6LayoutINS_5tupleIJNS3_IJNS3_IJNS_1CILi8EEENS4_ILi1EEEEEES6_EEENS3_IJNS3_IJS6_S6_EEENS4_ILi2EEEEEEEEENS3_IJNS3_IJNS3_IJS6_NS4_ILi0EEEEEESD_EEENS3_IJNS3_IJSD_SD_EEENS4_ILi64EEEEEEEEEEENS_10ViewEngineIPN7cutlass10bfloat16_tEEEEEC2ERKSK_RKSP_)
        /*8f9c*/ 	.word	0x00000000


	//----- nvinfo : EIATTR_FRAME_SIZE
	.align		4
.L_6138:
        /*8fa0*/ 	.byte	0x04, 0x11
        /*8fa2*/ 	.short	(.L_6140 - .L_6139)
	.align		4
.L_6139:
        /*8fa4*/ 	.word	index@($_ZN7cutlass13device_kernelIN5flash19enable_sm80_to_sm89INS1_16FlashAttnBwdSm80INS1_25CollectiveMainloopBwdSm80ILi2ELi2EN4cute5tupleIJNS5_1CILi128EEES8_NS7_ILi64EEEEEENS_10bfloat16_tEfNS_4arch4Sm80ELb1ELb0ELb1ELb0ELb0ELb0ELb0ELb0ELi2ELi4ELi4ELi4ELb0EEENS1_21CollectiveEpilogueBwdISA_SB_SD_Li256ELb0ELb0ELi2EEENS1_25SingleTileBwdLPTSchedulerILb0ELi128ELb0EEEEEEEEEvNT_6ParamsE$_ZN4cute3eso3ESOILb1ELb0EJNS_6LayoutINS_5tupleIJNS3_IJNS3_IJNS_1CILi8EEENS4_ILi1EEEEEES6_EEENS3_IJNS3_IJS6_S6_EEENS4_ILi2EEEEEEEEENS3_IJNS3_IJNS3_IJS6_NS4_ILi0EEEEEESD_EEENS3_IJNS3_IJSD_SD_EEENS4_ILi4096EEEEEEEEEEENS_10ViewEngineINS_8smem_ptrIPN7cutlass10bfloat16_tEEEEEEEC2ERKSK_RKSR_)
        /*8fa8*/ 	.word	0x00000000


	//----- nvinfo : EIATTR_FRAME_SIZE
	.align		4
.L_6140:
        /*8fac*/ 	.byte	0x04, 0x11
        /*8fae*/ 	.short	(.L_6142 - .L_6141)
	.align		4
.L_6141:
        /*8fb0*/ 	.word	index@($_ZN7cutlass13device_kernelIN5flash19enable_sm80_to_sm89INS1_16FlashAttnBwdSm80INS1_25CollectiveMainloopBwdSm80ILi2ELi2EN4cute5tupleIJNS5_1CILi128EEES8_NS7_ILi64EEEEEENS_10bfloat16_tEfNS_4arch4Sm80ELb1ELb0ELb1ELb0ELb0ELb0ELb0ELb0ELi2ELi4ELi4ELi4ELb0EEENS1_21CollectiveEpilogueBwdISA_SB_SD_Li256ELb0ELb0ELi2EEENS1_25SingleTileBwdLPTSchedulerILb0ELi128ELb0EEEEEEEEEvNT_6ParamsE$_ZN4cute3eso3ESOILb1ELb0EJNS_6LayoutINS_5tupleIJNS3_IJNS3_IJNS_1CILi4EEENS4_ILi8EEEEEENS3_IJS5_NS4_ILi2EEEEEEEEENS3_IJNS3_IJS8_S8_EEENS3_IJS8_S6_EEEEEEEEENS3_IJNS3_IJNS3_IJNS_11ScaledBasisIS8_JLi1EEEENSF_INS4_ILi1EEEJLi0EEEEEEENS3_IJNSF_INS4_ILi16EEEJLi0EEEENSF_IS6_JLi1EEEEEEEEEENS3_IJNS3_IJNSF_ISH_JLi1EEEENSF_IS6_JLi0EEEEEEENS3_IJNSF_INS4_ILi64EEEJLi0EEEENSF_ISK_JLi1EEEEEEEEEEEEEEENS_10ViewEngineINS_23ArithmeticTupleIteratorINS_15ArithmeticTupleIJNS4_ILi0EEES12_EEEEEEEEEC2ERKSY_RKS15_)
        /*8fb4*/ 	.word	0x00000000


	//----- nvinfo : EIATTR_FRAME_SIZE
	.align		4
.L_6142:
        /*8fb8*/ 	.byte	0x04, 0x11
        /*8fba*/ 	.short	(.L_6144 - .L_6143)
	.align		4
.L_6143:
        /*8fbc*/ 	.word	index@($_ZN7cutlass13device_kernelIN5flash19enable_sm80_to_sm89INS1_16FlashAttnBwdSm80INS1_25CollectiveMainloopBwdSm80ILi2ELi2EN4cute5tupleIJNS5_1CILi128EEES8_NS7_ILi64EEEEEENS_10bfloat16_tEfNS_4arch4Sm80ELb1ELb0ELb1ELb0ELb0ELb0ELb0ELb0ELi2ELi4ELi4ELi4ELb0EEENS1_21CollectiveEpilogueBwdISA_SB_SD_Li256ELb0ELb0ELi2EEENS1_25SingleTileBwdLPTSchedulerILb0ELi128ELb0EEEEEEEEEvNT_6ParamsE$_ZN4cute3eso3ESOILb1ELb0EJNS_6LayoutINS_5tupleIJNS3_IJNS3_IJNS_1CILi4EEENS4_ILi2EEEEEENS4_ILi1EEEEEES6_NS4_ILi8EEEEEENS3_IJNS3_IJNS3_IJS8_NS4_ILi32EEEEEENS4_ILi0EEEEEENS4_ILi64EEES5_EEEEENS_10ViewEngineIPN7cutlass10bfloat16_tEEEEEC2ERKSI_RKSN_)
        /*8fc0*/ 	.word	0x00000000


	//----- nvinfo : EIATTR_FRAME_SIZE
	.align		4
.L_6144:
        /*8fc4*/ 	.byte	0x04, 0x11
        /*8fc6*/ 	.short	(.L_6146 - .L_6145)
	.align		4
.L_6145:
        /*8fc8*/ 	.word	index@($_ZN7cutlass13device_kernelIN5flash19enable_sm80_to_sm89INS1_16FlashAttnBwdSm80INS1_25CollectiveMainloopBwdSm80ILi2ELi2EN4cute5tupleIJNS5_1CILi128EEES8_NS7_ILi64EEEEEENS_10bfloat16_tEfNS_4arch4Sm80ELb1ELb0ELb1ELb0ELb0ELb0ELb0ELb0ELi2ELi4ELi4ELi4ELb0EEENS1_21CollectiveEpilogueBwdISA_SB_SD_Li256ELb0ELb0ELi2EEENS1_25SingleTileBwdLPTSchedulerILb0ELi128ELb0EEEEEEEEEvNT_6ParamsE$_ZN4cute3eso3ESOILb1ELb0EJNS_6LayoutINS_5tupleIJNS3_IJNS3_IJNS_1CILi4EEENS4_ILi2EEEEEENS4_ILi1EEEEEES6_EEENS3_IJNS3_IJNS3_IJS8_NS4_ILi32EEEEEENS4_ILi0EEEEEENS4_ILi64EEEEEEEEiEEC2ERKSH_RKi)
        /*8fcc*/ 	.word	0x00000000


	//----- nvinfo : EIATTR_FRAME_SIZE
	.align		4
.L_6146:
        /*8fd0*/ 	.byte	0x04, 0x11
        /*8fd2*/ 	.short	(.L_6148 - .L_6147)
	.align		4
.L_6147:
        /*8fd4*/ 	.word	index@($_ZN7cutlass13device_kernelIN5flash19enable_sm80_to_sm89INS1_16FlashAttnBwdSm80INS1_25CollectiveMainloopBwdSm80ILi2ELi2EN4cute5tupleIJNS5_1CILi128EEES8_NS7_ILi64EEEEEENS_10bfloat16_tEfNS_4arch4Sm80ELb1ELb0ELb1ELb0ELb0ELb0ELb0ELb0ELi2ELi4ELi4ELi4ELb0EEENS1_21CollectiveEpilogueBwdISA_SB_SD_Li256ELb0ELb0ELi2EEENS1_25SingleTileBwdLPTSchedulerILb0ELi128ELb0EEEEEEEEEvNT_6ParamsE$_ZN4cute3eso3ESOILb1ELb0EJNS_6LayoutINS_5tupleIJNS3_IJNS3_IJNS_1CILi4EEENS4_ILi2EEEEEENS4_ILi1EEEEEES6_EEENS3_IJNS3_IJNS3_IJS8_NS4_ILi32EEEEEENS4_ILi0EEEEEENS4_ILi64EEEEEEEENS_10ViewEngineIPN7cutlass10bfloat16_tEEEEEC2ERKSH_RKSM_)
        /*8fd8*/ 	.word	0x00000000


	//----- nvinfo : EIATTR_FRAME_SIZE
	.align		4
.L_6148:
        /*8fdc*/ 	.byte	0x04, 0x11
        /*8fde*/ 	.short	(.L_6150 - .L_6149)
	.align		4
.L_6149:
        /*8fe0*/ 	.word	index@($_ZN7cutlass13device_kernelIN5flash19enable_sm80_to_sm89INS1_16FlashAttnBwdSm80INS1_25CollectiveMainloopBwdSm80ILi2ELi2EN4cute5tupleIJNS5_1CILi128EEES8_NS7_ILi64EEEEEENS_10bfloat16_tEfNS_4arch4Sm80ELb1ELb0ELb1ELb0ELb0ELb0ELb0ELb0ELi2ELi4ELi4ELi4ELb0EEENS1_21CollectiveEpilogueBwdISA_SB_SD_Li256ELb0ELb0ELi2EEENS1_25SingleTileBwdLPTSchedulerILb0ELi128ELb0EEEEEEEEEvNT_6ParamsE$_ZN4cute3eso3ESOILb1ELb0EJNS_6LayoutINS_5tupleIJNS3_IJNS3_IJNS_1CILi4EEENS4_ILi2EEEEEENS4_ILi1EEEEEENS3_IJS6_EEEEEENS3_IJNS3_IJNS3_IJS8_NS4_ILi32EEEEEENS4_ILi0EEEEEENS3_IJNS4_ILi64EEEEEEEEEEENS_10ViewEngineIPN7cutlass10bfloat16_tEEEEEC2ERKSJ_RKSO_)
        /*8fe4*/ 	.word	0x00000000


	//----- nvinfo : EIATTR_FRAME_SIZE
	.align		4
.L_6150:
        /*8fe8*/ 	.byte	0x04, 0x11
        /*8fea*/ 	.short	(.L_6152 - .L_6151)
	.align		4
.L_6151:
        /*8fec*/ 	.word	index@($_ZN7cutlass13device_kernelIN5flash19enable_sm80_to_sm89INS1_16FlashAttnBwdSm80INS1_25CollectiveMainloopBwdSm80ILi2ELi2EN4cute5tupleIJNS5_1CILi128EEES8_NS7_ILi64EEEEEENS_10bfloat16_tEfNS_4arch4Sm80ELb1ELb0ELb1ELb0ELb0ELb0ELb0ELb0ELi2ELi4ELi4ELi4ELb0EEENS1_21CollectiveEpilogueBwdISA_SB_SD_Li256ELb0ELb0ELi2EEENS1_25SingleTileBwdLPTSchedulerILb0ELi128ELb0EEEEEEEEEvNT_6ParamsE$_ZN4cute3eso3ESOILb1ELb0EJNS_6LayoutINS_5tupleIJNS3_IJNS3_IJNS_1CILi4EEENS4_ILi2EEEEEENS4_ILi1EEEEEEEEENS3_IJNS3_IJNS3_IJS8_NS4_ILi32EEEEEENS4_ILi0EEEEEEEEEEEiEEC2ERKSG_RKi)
        /*8ff0*/ 	.word	0x00000000


	//----- nvinfo : EIATTR_FRAME_SIZE
	.align		4
.L_6152:
        /*8ff4*/ 	.byte	0x04, 0x11
        /*8ff6*/ 	.short	(.L_6154 - .L_6153)
	.align		4
.L_6153:
        /*8ff8*/ 	.word	index@($_ZN7cutlass13device_kernelIN5flash19enable_sm80_to_sm89INS1_16FlashAttnBwdSm80INS1_25CollectiveMainloopBwdSm80ILi2ELi2EN4cute5tupleIJNS5_1CILi128EEES8_NS7_ILi64EEEEEENS_10bfloat16_tEfNS_4arch4Sm80ELb1ELb0ELb1ELb0ELb0ELb0ELb0ELb0ELi2ELi4ELi4ELi4ELb0EEENS1_21CollectiveEpilogueBwdISA_SB_SD_Li256ELb0ELb0ELi2EEENS1_25SingleTileBwdLPTSchedulerILb0ELi128ELb0EEEEEEEEEvNT_6ParamsE$_ZN4cute3eso3ESOILb1ELb0EJNS_6LayoutINS_5tupleIJNS3_IJNS3_IJNS_1CILi4EEENS4_ILi2EEEEEENS4_ILi1EEEEEEEEENS3_IJNS3_IJNS3_IJS8_NS4_ILi32EEEEEENS4_ILi0EEEEEEEEEEENS_10ViewEngineIPN7cutlass10bfloat16_tEEEEEC2ERKSG_RKSL_)
        /*8ffc*/ 	.word	0x00000000


	//----- nvinfo : EIATTR_FRAME_SIZE
	.align		4
.L_6154:
        /*9000*/ 	.byte	0x04, 0x11
        /*9002*/ 	.short	(.L_6156 - .L_6155)
	.align		4
.L_6155:
        /*9004*/ 	.word	index@($_ZN7cutlass13device_kernelIN5flash19enable_sm80_to_sm89INS1_16FlashAttnBwdSm80INS1_25CollectiveMainloopBwdSm80ILi2ELi2EN4cute5tupleIJNS5_1CILi128EEES8_NS7_ILi64EEEEEENS_10bfloat16_tEfNS_4arch4Sm80ELb1ELb0ELb1ELb0ELb0ELb0ELb0ELb0ELi2ELi4ELi4ELi4ELb0EEENS1_21CollectiveEpilogueBwdISA_SB_SD_Li256ELb0ELb0ELi2EEENS1_25SingleTileBwdLPTSchedulerILb0ELi128ELb0EEEEEEEEEvNT_6ParamsE$_ZN4cute3eso3ESOILb1ELb0EJNS_6LayoutINS_5tupleIJNS3_IJNS3_IJNS_1CILi2EEES5_EEENS4_ILi1EEEEEEEEENS3_IJNS3_IJNS3_IJS7_NS4_ILi16EEEEEENS4_ILi0EEEEEEEEEEENS_10ViewEngineIPjEEEEC2ERKSF_RKSI_)
        /*9008*/ 	.word	0x00000000


	//----- nvinfo : EIATTR_FRAME_SIZE
	.align		4
.L_6156:
        /*900c*/ 	.byte	0x04, 0x11
        /*900e*/ 	.short	(.L_6158 - .L_6157)
	.align		4
.L_6157:
        /*9010*/ 	.word	index@($_ZN7cutlass13device_kernelIN5flash19enable_sm80_to_sm89INS1_16FlashAttnBwdSm80INS1_25CollectiveMainloopBwdSm80ILi2ELi2EN4cute5tupleIJNS5_1CILi128EEES8_NS7_ILi64EEEEEENS_10bfloat16_tEfNS_4arch4Sm80ELb1ELb0ELb1ELb0ELb0ELb0ELb0ELb0ELi2ELi4ELi4ELi4ELb0EEENS1_21CollectiveEpilogueBwdISA_SB_SD_Li256ELb0ELb0ELi2EEENS1_25SingleTileBwdLPTSchedulerILb0ELi128ELb0EEEEEEEEEvNT_6ParamsE$_ZN4cute3eso3ESOILb1ELb0EJNS_6LayoutINS_5tupleIJNS3_IJNS3_IJNS3_IJNS_1CILi4EEENS4_ILi2EEEEEENS4_ILi1EEEEEES8_EEENS3_IJNS3_IJNS3_IJS8_S8_EEES8_EEES6_EEEEEENS3_IJNS3_IJNS3_IJNS3_IJS8_NS4_ILi32EEEEEENS4_ILi0EEEEEESH_EEENS3_IJNS3_IJNS3_IJSH_SH_EEESH_EEENS4_ILi64EEEEEEEEEEENS_10ViewEngineIPN7cutlass10bfloat16_tEEEEEC2ERKSP_RKSU_)
        /*9014*/ 	.word	0x00000000


	//----- nvinfo : EIATTR_FRAME_SIZE
	.align		4
.L_6158:
        /*9018*/ 	.byte	0x04, 0x11
        /*901a*/ 	.short	(.L_6160 - .L_6159)
	.align		4
.L_6159:
        /*901c*/ 	.word	index@($_ZN7cutlass13device_kernelIN5flash19enable_sm80_to_sm89INS1_16FlashAttnBwdSm80INS1_25CollectiveMainloopBwdSm80ILi2ELi2EN4cute5tupleIJNS5_1CILi128EEES8_NS7_ILi64EEEEEENS_10bfloat16_tEfNS_4arch4Sm80ELb1ELb0ELb1ELb0ELb0ELb0ELb0ELb0ELi2ELi4ELi4ELi4ELb0EEENS1_21CollectiveEpilogueBwdISA_SB_SD_Li256ELb0ELb0ELi2EEENS1_25SingleTileBwdLPTSchedulerILb0ELi128ELb0EEEEEEEEEvNT_6ParamsE$_ZN4cute3eso3ESOILb1ELb0EJNS_5tupleIJNS_1CILi8EEENS3_ILi2EEES5_S5_S4_S5_EEENS2_IJNS3_ILi1EEEiiiNS3_ILi72EEENS3_ILi512EEEEEEEEC2ERKS6_RKSA_)
        /*9020*/ 	.word	0x00000000


	//----- nvinfo : EIATTR_FRAME_SIZE
	.align		4
.L_6160:
        /*9024*/ 	.byte	0x04, 0x11
        /*9026*/ 	.short	(.L_6162 - .L_6161)
	.align		4
.L_6161:
        /*9028*/ 	.word	index@($_ZN7cutlass13device_kernelIN5flash19enable_sm80_to_sm89INS1_16FlashAttnBwdSm80INS1_25CollectiveMainloopBwdSm80ILi2ELi2EN4cute5tupleIJNS5_1CILi128EEES8_NS7_ILi64EEEEEENS_10bfloat16_tEfNS_4arch4Sm80ELb1ELb0ELb1ELb0ELb0ELb0ELb0ELb0ELi2ELi4ELi4ELi4ELb0EEENS1_21CollectiveEpilogueBwdISA_SB_SD_Li256ELb0ELb0ELi2EEENS1_25SingleTileBwdLPTSchedulerILb0ELi128ELb0EEEEEEEEEvNT_6ParamsE$_ZN4cute3eso3ESOILb1ELb0EJNS_5tupleIJNS_1CILi8EEENS2_IJNS3_ILi2EEES5_S5_EEENS3_ILi1EEES6_S7_EEENS2_IJS7_NS2_IJiiiEEENS3_ILi64EEENS2_IJNS3_ILi72EEENS3_ILi144EEENS3_ILi288EEEEEENS3_ILi512EEEEEEEEC2ERKS8_RKSG_)
        /*902c*/ 	.word	0x00000000


	//----- nvinfo : EIATTR_FRAME_SIZE
	.align		4
.L_6162:
        /*9030*/ 	.byte	0x04, 0x11
        /*9032*/ 	.short	(.L_6164 - .L_6163)
	.align		4
.L_6163:
        /*9034*/ 	.word	index@($_ZN7cutlass13device_kernelIN5flash19enable_sm80_to_sm89INS1_16FlashAttnBwdSm80INS1_25CollectiveMainloopBwdSm80ILi2ELi2EN4cute5tupleIJNS5_1CILi128EEES8_NS7_ILi64EEEEEENS_10bfloat16_tEfNS_4arch4Sm80ELb1ELb0ELb1ELb0ELb0ELb0ELb0ELb0ELi2ELi4ELi4ELi4ELb0EEENS1_21CollectiveEpilogueBwdISA_SB_SD_Li256ELb0ELb0ELi2EEENS1_25SingleTileBwdLPTSchedulerILb0ELi128ELb0EEEEEEEEEvNT_6ParamsE$_ZN4cute3eso3ESOILb1ELb0EJNS_5tupleIJNS_1CILi8EEENS2_IJNS3_ILi2EEES5_S5_EEENS3_ILi1EEES6_S7_EEENS2_IJS7_NS2_IJS4_iiEEENS3_ILi64EEENS2_IJiNS3_ILi144EEENS3_ILi288EEEEEENS3_ILi512EEEEEEEEC2ERKS8_RKSF_)
        /*9038*/ 	.word	0x00000000


	//----- nvinfo : EIATTR_FRAME_SIZE
	.align		4
.L_6164:
        /*903c*/ 	.byte	0x04, 0x11
        /*903e*/ 	.short	(.L_6166 - .L_6165)
	.align		4
.L_6165:
        /*9040*/ 	.word	index@($_ZN7cutlass13device_kernelIN5flash19enable_sm80_to_sm89INS1_16FlashAttnBwdSm80INS1_25CollectiveMainloopBwdSm80ILi2ELi2EN4cute5tupleIJNS5_1CILi128EEES8_NS7_ILi64EEEEEENS_10bfloat16_tEfNS_4arch4Sm80ELb1ELb0ELb1ELb0ELb0ELb0ELb0ELb0ELi2ELi4ELi4ELi4ELb0EEENS1_21CollectiveEpilogueBwdISA_SB_SD_Li256ELb0ELb0ELi2EEENS1_25SingleTileBwdLPTSchedulerILb0ELi128ELb0EEEEEEEEEvNT_6ParamsE$_ZN4cute3eso3ESOILb1ELb0EJNS_5tupleIJNS_1CILi2EEES4_S4_EEENS2_IJNS3_ILi1EEENS3_ILi512EEEiEEEEEC2ERKS5_RKS8_)
        /*9044*/ 	.word	0x00000000


	//----- nvinfo : EIATTR_FRAME_SIZE
	.align		4
.L_6166:
        /*9048*/ 	.byte	0x04, 0x11
        /*904a*/ 	.short	(.L_6168 - .L_6167)
	.align		4
.L_6167:
        /*904c*/ 	.word	index@($_ZN7cutlass13device_kernelIN5flash19enable_sm80_to_sm89INS1_16FlashAttnBwdSm80INS1_25CollectiveMainloopBwdSm80ILi2ELi2EN4cute5tupleIJNS5_1CILi128EEES8_NS7_ILi64EEEEEENS_10bfloat16_tEfNS_4arch4Sm80ELb1ELb0ELb1ELb0ELb0ELb0ELb0ELb0ELi2ELi4ELi4ELi4ELb0EEENS1_21CollectiveEpilogueBwdISA_SB_SD_Li256ELb0ELb0ELi2EEENS1_25SingleTileBwdLPTSchedulerILb0ELi128ELb0EEEEEEEEEvNT_6ParamsE$_ZN4cute3eso3ESOILb1ELb0EJNS_5tupleIJNS_1CILi2EEES4_EEENS2_IJiiEEENS3_ILi1EEES7_EEC2ERKS5_RKS6_RKS7_SE_)
        /*9050*/ 	.word	0x00000000


	//----- nvinfo : EIATTR_FRAME_SIZE
	.align		4
.L_6168:
        /*9054*/ 	.byte	0x04, 0x11
        /*9056*/ 	.short	(.L_6170 - .L_6169)
	.align		4
.L_6169:
        /*9058*/ 	.word	index@($_ZN7cutlass13device_kernelIN5flash19enable_sm80_to_sm89INS1_16FlashAttnBwdSm80INS1_25CollectiveMainloopBwdSm80ILi2ELi2EN4cute5tupleIJNS5_1CILi128EEES8_NS7_ILi64EEEEEENS_10bfloat16_tEfNS_4arch4Sm80ELb1ELb0ELb1ELb0ELb0ELb0ELb0ELb0ELi2ELi4ELi4ELi4ELb0EEENS1_21CollectiveEpilogueBwdISA_SB_SD_Li256ELb0ELb0ELi2EEENS1_25SingleTileBwdLPTSchedulerILb0ELi128ELb0EEEEEEEEEvNT_6ParamsE$_ZN4cute3eso3ESOILb1ELb0EJNS_5tupleIJNS_1CILi2EEES4_EEENS2_IJiiEEEEEC2ERKS5_RKS6_)
        /*905c*/ 	.word	0x00000000


	//----- nvinfo : EIATTR_FRAME_SIZE
	.align		4
.L_6170:
        /*9060*/ 	.byte	0x04, 0x11
        /*9062*/ 	.short	(.L_6172 - .L_6171)
	.align		4
.L_6171:
        /*9064*/ 	.word	index@($_ZN7cutlass13device_kernelIN5flash19enable_sm80_to_sm89INS1_16FlashAttnBwdSm80INS1_25CollectiveMainloopBwdSm80ILi2ELi2EN4cute5tupleIJNS5_1CILi128EEES8_NS7_ILi64EEEEEENS_10bfloat16_tEfNS_4arch4Sm80ELb1ELb0ELb1ELb0ELb0ELb0ELb0ELb0ELi2ELi4ELi4ELi4ELb0EEENS1_21CollectiveEpilogueBwdISA_SB_SD_Li256ELb0ELb0ELi2EEENS1_25SingleTileBwdLPTSchedulerILb0ELi128ELb0EEEEEEEEEvNT_6ParamsE$_ZN4cute3eso3ESOILb1ELb0EJNS_5tupleIJNS_1CILi2EEES4_EEENS2_IJiNS3_ILi512EEEEEEEEC2ERKS5_RKS7_)
        /*9068*/ 	.word	0x00000000


	//----- nvinfo : EIATTR_FRAME_SIZE
	.align		4
.L_6172:
        /*906c*/ 	.byte	0x04, 0x11
        /*906e*/ 	.short	(.L_6174 - .L_6173)
	.align		4
.L_6173:
        /*9070*/ 	.word	index@($_ZN7cutlass13device_kernelIN5flash19enable_sm80_to_sm89INS1_16FlashAttnBwdSm80INS1_25CollectiveMainloopBwdSm80ILi2ELi2EN4cute5tupleIJNS5_1CILi128EEES8_NS7_ILi64EEEEEENS_10bfloat16_tEfNS_4arch4Sm80ELb1ELb0ELb1ELb0ELb0ELb0ELb0ELb0ELi2ELi4ELi4ELi4ELb0EEENS1_21CollectiveEpilogueBwdISA_SB_SD_Li256ELb0ELb0ELi2EEENS1_25SingleTileBwdLPTSchedulerILb0ELi128ELb0EEEEEEEEEvNT_6ParamsE$_ZN4cute3eso3ESOILb1ELb0EJNS_5tupleIJNS_1CILi2EEES4_EEENS2_IJiNS3_ILi4096EEEEEEEEC2ERKS5_RKS7_)
        /*9074*/ 	.word	0x00000000


	//----- nvinfo : EIATTR_FRAME_SIZE
	.align		4
.L_6174:
        /*9078*/ 	.byte	0x04, 0x11
        /*907a*/ 	.short	(.L_6176 - .L_6175)
	.align		4
.L_6175:
        /*907c*/ 	.word	index@($_ZN7cutlass13device_kernelIN5flash19enable_sm80_to_sm89INS1_16FlashAttnBwdSm80INS1_25CollectiveMainloopBwdSm80ILi2ELi2EN4cute5tupleIJNS5_1CILi128EEES8_NS7_ILi64EEEEEENS_10bfloat16_tEfNS_4arch4Sm80ELb1ELb0ELb1ELb0ELb0ELb0ELb0ELb0ELi2ELi4ELi4ELi4ELb0EEENS1_21CollectiveEpilogueBwdISA_SB_SD_Li256ELb0ELb0ELi2EEENS1_25SingleTileBwdLPTSchedulerILb0ELi128ELb0EEEEEEEEEvNT_6ParamsE$_ZN4cute3eso3ESOILb1ELb0EJNS_5tupleIJNS_1CILi2EEES4_EEENS2_IJNS3_ILi1EEEiEEEEEC2ERKS5_RKS7_)
        /*9080*/ 	.word	0x00000000


	//----- nvinfo : EIATTR_FRAME_SIZE
	.align		4
.L_6176:
        /*9084*/ 	.byte	0x04, 0x11
        /*9086*/ 	.short	(.L_6178 - .L_6177)
	.align		4
.L_6177:
        /*9088*/ 	.word	index@($_ZN7cutlass13device_kernelIN5flash19enable_sm80_to_sm89INS1_16FlashAttnBwdSm80INS1_25CollectiveMainloopBwdSm80ILi2ELi2EN4cute5tupleIJNS5_1CILi128EEES8_NS7_ILi64EEEEEENS_10bfloat16_tEfNS_4arch4Sm80ELb1ELb0ELb1ELb0ELb0ELb0ELb0ELb0ELi2ELi4ELi4ELi4ELb0EEENS1_21CollectiveEpilogueBwdISA_SB_SD_Li256ELb0ELb0ELi2EEENS1_25SingleTileBwdLPTSchedulerILb0ELi128ELb0EEEEEEEEEvNT_6ParamsE$_ZN4cute3eso3ESOILb1ELb0EJNS_5tupleIJNS_1CILi2EEEEEENS2_IJiEEES4_NS3_ILi1EEEEEC2ERKS5_RKS6_RKS4_RKS7_)
        /*908c*/ 	.word	0x00000000


	//----- nvinfo : EIATTR_FRAME_SIZE
	.align		4
.L_6178:
        /*9090*/ 	.byte	0x04, 0x11
        /*9092*/ 	.short	(.L_6180 - .L_6179)
	.align		4
.L_6179:
        /*9094*/ 	.word	index@($_ZN7cutlass13device_kernelIN5flash19enable_sm80_to_sm89INS1_16FlashAttnBwdSm80INS1_25CollectiveMainloopBwdSm80ILi2ELi2EN4cute5tupleIJNS5_1CILi128EEES8_NS7_ILi64EEEEEENS_10bfloat16_tEfNS_4arch4Sm80ELb1ELb0ELb1ELb0ELb0ELb0ELb0ELb0ELi2ELi4ELi4ELi4ELb0EEENS1_21CollectiveEpilogueBwdISA_SB_SD_Li256ELb0ELb0ELi2EEENS1_25SingleTileBwdLPTSchedulerILb0ELi128ELb0EEEEEEEEEvNT_6ParamsE$_ZN4cute3eso3ESOILb1ELb0EJNS_5tupleIJNS_1CILi2EEEEEENS2_IJiEEENS3_ILi1EEES7_EEC2ERKS5_RKS6_RKS7_SE_)
        /*9098*/ 	.word	0x00000000


	//----- nvinfo : EIATTR_FRAME_SIZE
	.align		4
.L_6180:
        /*909c*/ 	.byte	0x04, 0x11
        /*909e*/ 	.short	(.L_6182 - .L_6181)
	.align		4
.L_6181:
        /*90a0*/ 	.word	index@($_ZN7cutlass13device_kernelIN5flash19enable_sm80_to_sm89INS1_16FlashAttnBwdSm80INS1_25CollectiveMainloopBwdSm80ILi2ELi2EN4cute5tupleIJNS5_1CILi128EEES8_NS7_ILi64EEEEEENS_10bfloat16_tEfNS_4arch4Sm80ELb1ELb0ELb1ELb0ELb0ELb0ELb0ELb0ELi2ELi4ELi4ELi4ELb0EEENS1_21CollectiveEpilogueBwdISA_SB_SD_Li256ELb0ELb0ELi2EEENS1_25SingleTileBwdLPTSchedulerILb0ELi128ELb0EEEEEEEEEvNT_6ParamsE$_ZN4cute3eso3ESOILb1ELb0EJNS_5tupleIJNS_1CILi2EEEEEENS2_IJiEEEEEC2ERKS5_RKS6_)
        /*90a4*/ 	.word	0x00000000


	//----- nvinfo : EIATTR_FRAME_SIZE
	.align		4
.L_6182:
        /*90a8*/ 	.byte	0x04, 0x11
        /*90aa*/ 	.short	(.L_6184 - .L_6183)
	.align		4
.L_6183:
        /*90ac*/ 	.word	index@($_ZN7cutlass13device_kernelIN5flash19enable_sm80_to_sm89INS1_16FlashAttnBwdSm80INS1_25CollectiveMainloopBwdSm80ILi2ELi2EN4cute5tupleIJNS5_1CILi128EEES8_NS7_ILi64EEEEEENS_10bfloat16_tEfNS_4arch4Sm80ELb1ELb0ELb1ELb0ELb0ELb0ELb0ELb0ELi2ELi4ELi4ELi4ELb0EEENS1_21CollectiveEpilogueBwdISA_SB_SD_Li256ELb0ELb0ELi2EEENS1_25SingleTileBwdLPTSchedulerILb0ELi128ELb0EEEEEEEEEvNT_6ParamsE$_ZN4cute3eso3ESOILb1ELb0EJNS_5tupleIJNS_1CILi1EEENS3_ILi2EEES5_EEENS2_IJS4_NS3_ILi256EEEiEEEEEC2ERKS6_RKS8_)
        /*90b0*/ 	.word	0x00000000


	//----- nvinfo : EIATTR_FRAME_SIZE
	.align		4
.L_6184:
        /*90b4*/ 	.byte	0x04, 0x11
        /*90b6*/ 	.short	(.L_6186 - .L_6185)
	.align		4
.L_6185:
        /*90b8*/ 	.word	index@($_ZN7cutlass13device_kernelIN5flash19enable_sm80_to_sm89INS1_16FlashAttnBwdSm80INS1_25CollectiveMainloopBwdSm80ILi2ELi2EN4cute5tupleIJNS5_1CILi128EEES8_NS7_ILi64EEEEEENS_10bfloat16_tEfNS_4arch4Sm80ELb1ELb0ELb1ELb0ELb0ELb0ELb0ELb0ELi2ELi4ELi4ELi4ELb0EEENS1_21CollectiveEpilogueBwdISA_SB_SD_Li256ELb0ELb0ELi2EEENS1_25SingleTileBwdLPTSchedulerILb0ELi128ELb0EEEEEEEEEvNT_6ParamsE$_ZN4cute3eso3ESOILb1ELb0EJNS_5tupleIJNS_1CILi1EEENS3_ILi2EEEEEENS2_IJNS3_ILi0EEEiEEEEEC2ERKS6_RKS8_)
        /*90bc*/ 	.word	0x00000000


	//----- nvinfo : EIATTR_FRAME_SIZE
	.align		4
.L_6186:
        /*90c0*/ 	.byte	0x04, 0x11
        /*90c2*/ 	.short	(.L_6188 - .L_6187)
	.align		4
.L_6187:
        /*90c4*/ 	.word	index@($_ZN7cutlass13device_kernelIN5flash19enable_sm80_to_sm89INS1_16FlashAttnBwdSm80INS1_25CollectiveMainloopBwdSm80ILi2ELi2EN4cute5tupleIJNS5_1CILi128EEES8_NS7_ILi64EEEEEENS_10bfloat16_tEfNS_4arch4Sm80ELb1ELb0ELb1ELb0ELb0ELb0ELb0ELb0ELi2ELi4ELi4ELi4ELb0EEENS1_21CollectiveEpilogueBwdISA_SB_SD_Li256ELb0ELb0ELi2EEENS1_25SingleTileBwdLPTSchedulerILb0ELi128ELb0EEEEEEEEEvNT_6ParamsE$_ZN4cute3eso3ESOILb1ELb0EJNS_5tupleIJNS_1CILi1EEENS3_ILi0EEEEEElS5_EEC2ERKS6_RKlRKS5_)
        /*90c8*/ 	.word	0x00000000


	//----- nvinfo : EIATTR_FRAME_SIZE
	.align		4
.L_6188:
        /*90cc*/ 	.byte	0x04, 0x11
        /*90ce*/ 	.short	(.L_6190 - .L_6189)
	.align		4
.L_6189:
        /*90d0*/ 	.word	index@($_ZN7cutlass13device_kernelIN5flash19enable_sm80_to_sm89INS1_16FlashAttnBwdSm80INS1_25CollectiveMainloopBwdSm80ILi2ELi2EN4cute5tupleIJNS5_1CILi128EEES8_NS7_ILi64EEEEEENS_10bfloat16_tEfNS_4arch4Sm80ELb1ELb0ELb1ELb0ELb0ELb0ELb0ELb0ELi2ELi4ELi4ELi4ELb0EEENS1_21CollectiveEpilogueBwdISA_SB_SD_Li256ELb0ELb0ELi2EEENS1_25SingleTileBwdLPTSchedulerILb0ELi128ELb0EEEEEEEEEvNT_6ParamsE$_ZN4cute3eso3ESOILb1ELb0EJNS_5tupleIJNS_1CILi1EEENS3_ILi0EEEEEEiNS3_ILi1024EEEEEC2ERKS6_RKiRKS7_)
        /*90d4*/ 	.word	0x00000000


	//----- nvinfo : EIATTR_FRAME_SIZE
	.align		4
.L_6190:
        /*90d8*/ 	.byte	0x04, 0x11
        /*90da*/ 	.short	(.L_6192 - .L_6191)
	.align		4
.L_6191:
        /*90dc*/ 	.word	index@($_ZN7cutlass13device_kernelIN5flash19enable_sm80_to_sm89INS1_16FlashAttnBwdSm80INS1_25CollectiveMainloopBwdSm80ILi2ELi2EN4cute5tupleIJNS5_1CILi128EEES8_NS7_ILi64EEEEEENS_10bfloat16_tEfNS_4arch4Sm80ELb1ELb0ELb1ELb0ELb0ELb0ELb0ELb0ELi2ELi4ELi4ELi4ELb0EEENS1_21CollectiveEpilogueBwdISA_SB_SD_Li256ELb0ELb0ELi2EEENS1_25SingleTileBwdLPTSchedulerILb0ELi128ELb0EEEEEEEEEvNT_6ParamsE$_ZN4cute3eso3ESOILb1ELb0EJNS_5tupleIJNS_1CILi1EEENS3_ILi0EEEEEEiEEC2ERKS6_RKi)
        /*90e0*/ 	.word	0x00000000


	//----- nvinfo : EIATTR_FRAME_SIZE
	.align		4
.L_6192:
        /*90e4*/ 	.byte	0x04, 0x11
        /*90e6*/ 	.short	(.L_6194 - .L_6193)
	.align		4
.L_6193:
        /*90e8*/ 	.word	index@($_ZN7cutlass13device_kernelIN5flash19enable_sm80_to_sm89INS1_16FlashAttnBwdSm80INS1_25CollectiveMainloopBwdSm80ILi2ELi2EN4cute5tupleIJNS5_1CILi128EEES8_NS7_ILi64EEEEEENS_10bfloat16_tEfNS_4arch4Sm80ELb1ELb0ELb1ELb0ELb0ELb0ELb0ELb0ELi2ELi4ELi4ELi4ELb0EEENS1_21CollectiveEpilogueBwdISA_SB_SD_Li256ELb0ELb0ELi2EEENS1_25SingleTileBwdLPTSchedulerILb0ELi128ELb0EEEEEEEEEvNT_6ParamsE$_ZN4cute3eso3ESOILb1ELb0EJNS_5tupleIJNS_1CILi1EEENS3_ILi0EEEEEENS3_ILi4096EEENS2_IJiiEEEEEC2ERKS6_RKS7_RKS8_)
        /*90ec*/ 	.word	0x00000000


	//----- nvinfo : EIATTR_FRAME_SIZE
	.align		4
.L_6194:
        /*90f0*/ 	.byte	0x04, 0x11
        /*90f2*/ 	.short	(.L_6196 - .L_6195)
	.align		4
.L_6195:
        /*90f4*/ 	.word	index@($_ZN7cutlass13device_kernelIN5flash19enable_sm80_to_sm89INS1_16FlashAttnBwdSm80INS1_25CollectiveMainloopBwdSm80ILi2ELi2EN4cute5tupleIJNS5_1CILi128EEES8_NS7_ILi64EEEEEENS_10bfloat16_tEfNS_4arch4Sm80ELb1ELb0ELb1ELb0ELb0ELb0ELb0ELb0ELi2ELi4ELi4ELi4ELb0EEENS1_21CollectiveEpilogueBwdISA_SB_SD_Li256ELb0ELb0ELi2EEENS1_25SingleTileBwdLPTSchedulerILb0ELi128ELb0EEEEEEEEEvNT_6ParamsE$_ZN4cute3eso3ESOILb1ELb0EJNS_5tupleIJNS_1CILi1EEENS3_ILi0EEEEEENS2_IJiEEEEEC2ERKS6_RKS7_)
        /*90f8*/ 	.word	0x00000000


	//----- nvinfo : EIATTR_FRAME_SIZE
	.align		4
.L_6196:
        /*90fc*/ 	.byte	0x04, 0x11
        /*90fe*/ 	.short	(.L_6198 - .L_6197)
	.align		4
.L_6197:
        /*9100*/ 	.word	index@($_ZN7cutlass13device_kernelIN5flash19enable_sm80_to_sm89INS1_16FlashAttnBwdSm80INS1_25CollectiveMainloopBwdSm80ILi2ELi2EN4cute5tupleIJNS5_1CILi128EEES8_NS7_ILi64EEEEEENS_10bfloat16_tEfNS_4arch4Sm80ELb1ELb0ELb1ELb0ELb0ELb0ELb0ELb0ELi2ELi4ELi4ELi4ELb0EEENS1_21CollectiveEpilogueBwdISA_SB_SD_Li256ELb0ELb0ELi2EEENS1_25SingleTileBwdLPTSchedulerILb0ELi128ELb0EEEEEEEEEvNT_6ParamsE$_ZN4cute3eso3ESOILb1ELb0EJNS_5tupleIJNS_1CILi1EEENS2_IJS4_NS3_ILi2EEES5_EEEEEENS2_IJNS3_ILi0EEENS2_IJS4_NS3_ILi256EEEiEEEEEEEEC2ERKS7_RKSB_)
        /*9104*/ 	.word	0x00000000


	//----- nvinfo : EIATTR_FRAME_SIZE
	.align		4
.L_6198:
        /*9108*/ 	.byte	0x04, 0x11
        /*910a*/ 	.short	(.L_6200 - .L_6199)
	.align		4
.L_6199:
        /*910c*/ 	.word	index@($_ZN7cutlass13device_kernelIN5flash19enable_sm80_to_sm89INS1_16FlashAttnBwdSm80INS1_25CollectiveMainloopBwdSm80ILi2ELi2EN4cute5tupleIJNS5_1CILi128EEES8_NS7_ILi64EEEEEENS_10bfloat16_tEfNS_4arch4Sm80ELb1ELb0ELb1ELb0ELb0ELb0ELb0ELb0ELi2ELi4ELi4ELi4ELb0EEENS1_21CollectiveEpilogueBwdISA_SB_SD_Li256ELb0ELb0ELi2EEENS1_25SingleTileBwdLPTSchedulerILb0ELi128ELb0EEEEEEEEEvNT_6ParamsE$_ZN4cute3eso3ESOILb1ELb0EJNS_5tupleIJNS_1CILi16EEENS3_ILi2EEES5_S5_NS3_ILi4EEES5_EEENS2_IJNS3_ILi1EEEiiiNS3_ILi144EEENS3_ILi512EEEEEEEEC2ERKS7_RKSB_)
        /*9110*/ 	.word	0x00000000


	//----- nvinfo : EIATTR_FRAME_SIZE
	.align		4
.L_6200:
        /*9114*/ 	.byte	0x04, 0x11
        /*9116*/ 	.short	(.L_6202 - .L_6201)
	.align		4
.L_6201:
        /*9118*/ 	.word	index@($_ZN7cutlass13device_kernelIN5flash19enable_sm80_to_sm89INS1_16FlashAttnBwdSm80INS1_25CollectiveMainloopBwdSm80ILi2ELi2EN4cute5tupleIJNS5_1CILi128EEES8_NS7_ILi64EEEEEENS_10bfloat16_tEfNS_4arch4Sm80ELb1ELb0ELb1ELb0ELb0ELb0ELb0ELb0ELi2ELi4ELi4ELi4ELb0EEENS1_21CollectiveEpilogueBwdISA_SB_SD_Li256ELb0ELb0ELi2EEENS1_25SingleTileBwdLPTSchedulerILb0ELi128ELb0EEEEEEEEEvNT_6ParamsE$_ZN4cute3eso3ESOILb1ELb0EJNS_5tupleIJNS_1CILi0EEES4_EEEiEEC2ERKS5_RKi)
        /*911c*/ 	.word	0x00000000


	//----- nvinfo : EIATTR_FRAME_SIZE
	.align		4
.L_6202:
        /*9120*/ 	.byte	0x04, 0x11
        /*9122*/ 	.short	(.L_6204 - .L_6203)
	.align		4
.L_6203:
        /*9124*/ 	.word	index@($_ZN7cutlass13device_kernelIN5flash19enable_sm80_to_sm89INS1_16FlashAttnBwdSm80INS1_25CollectiveMainloopBwdSm80ILi2ELi2EN4cute5tupleIJNS5_1CILi128EEES8_NS7_ILi64EEEEEENS_10bfloat16_tEfNS_4arch4Sm80ELb1ELb0ELb1ELb0ELb0ELb0ELb0ELb0ELi2ELi4ELi4ELi4ELb0EEENS1_21CollectiveEpilogueBwdISA_SB_SD_Li256ELb0ELb0ELi2EEENS1_25SingleTileBwdLPTSchedulerILb0ELi128ELb0EEEEEEEEEvNT_6ParamsE$_ZN4cute3eso3ESOILb1ELb0EJNS_5tupleIJNS2_IJNS_1CILi8EEENS3_ILi1EEEEEENS3_ILi4EEES5_EEENS2_IJNS2_IJS5_NS3_ILi0EEEEEElS9_EEEEEC2ERKS8_RKSB_)
        /*9128*/ 	.word	0x00000000


	//----- nvinfo : EIATTR_FRAME_SIZE
	.align		4
.L_6204:
        /*912c*/ 	.byte	0x04, 0x11
        /*912e*/ 	.short	(.L_6206 - .L_6205)
	.align		4
.L_6205:
        /*9130*/ 	.word	index@($_ZN7cutlass13device_kernelIN5flash19enable_sm80_to_sm89INS1_16FlashAttnBwdSm80INS1_25CollectiveMainloopBwdSm80ILi2ELi2EN4cute5tupleIJNS5_1CILi128EEES8_NS7_ILi64EEEEEENS_10bfloat16_tEfNS_4arch4Sm80ELb1ELb0ELb1ELb0ELb0ELb0ELb0ELb0ELi2ELi4ELi4ELi4ELb0EEENS1_21CollectiveEpilogueBwdISA_SB_SD_Li256ELb0ELb0ELi2EEENS1_25SingleTileBwdLPTSchedulerILb0ELi128ELb0EEEEEEEEEvNT_6ParamsE$_ZN4cute3eso3ESOILb1ELb0EJNS_5tupleIJNS2_IJNS_1CILi8EEENS3_ILi1EEEEEENS3_ILi2EEES4_EEENS2_IJNS2_IJS5_NS3_ILi0EEEEEEiNS3_ILi1024EEEEEEEEC2ERKS8_RKSC_)
        /*9134*/ 	.word	0x00000000


	//----- nvinfo : EIATTR_FRAME_SIZE
	.align		4
.L_6206:
        /*9138*/ 	.byte	0x04, 0x11
        /*913a*/ 	.short	(.L_6208 - .L_6207)
	.align		4
.L_6207:
        /*913c*/ 	.word	index@($_ZN7cutlass13device_kernelIN5flash19enable_sm80_to_sm89INS1_16FlashAttnBwdSm80INS1_25CollectiveMainloopBwdSm80ILi2ELi2EN4cute5tupleIJNS5_1CILi128EEES8_NS7_ILi64EEEEEENS_10bfloat16_tEfNS_4arch4Sm80ELb1ELb0ELb1ELb0ELb0ELb0ELb0ELb0ELi2ELi4ELi4ELi4ELb0EEENS1_21CollectiveEpilogueBwdISA_SB_SD_Li256ELb0ELb0ELi2EEENS1_25SingleTileBwdLPTSchedulerILb0ELi128ELb0EEEEEEEEEvNT_6ParamsE$_ZN4cute3eso3ESOILb1ELb0EJNS_5tupleIJNS2_IJNS_1CILi8EEENS3_ILi1EEEEEENS3_ILi2EEENS2_IJS7_S7_EEEEEENS2_IJNS2_IJS5_NS3_ILi0EEEEEENS3_ILi4096EEENS2_IJiiEEEEEEEEC2ERKS9_RKSE_)
        /*9140*/ 	.word	0x00000000


	//----- nvinfo : EIATTR_FRAME_SIZE
	.align		4
.L_6208:
        /*9144*/ 	.byte	0x04, 0x11
        /*9146*/ 	.short	(.L_6210 - .L_6209)
	.align		4
.L_6209:
        /*9148*/ 	.word	index@($_ZN7cutlass13device_kernelIN5flash19enable_sm80_to_sm89INS1_16FlashAttnBwdSm80INS1_25CollectiveMainloopBwdSm80ILi2ELi2EN4cute5tupleIJNS5_1CILi128EEES8_NS7_ILi64EEEEEENS_10bfloat16_tEfNS_4arch4Sm80ELb1ELb0ELb1ELb0ELb0ELb0ELb0ELb0ELi2ELi4ELi4ELi4ELb0EEENS1_21CollectiveEpilogueBwdISA_SB_SD_Li256ELb0ELb0ELi2EEENS1_25SingleTileBwdLPTSchedulerILb0ELi128ELb0EEEEEEEEEvNT_6ParamsE$_ZN4cute3eso3ESOILb1ELb0EJNS_5tupleIJNS2_IJNS_1CILi8EEENS3_ILi1EEEEEENS3_ILi2EEEEEENS2_IJNS2_IJS5_NS3_ILi0EEEEEEiEEEEEC2ERKS8_RKSB_)
        /*914c*/ 	.word	0x00000000


	//----- nvinfo : EIATTR_FRAME_SIZE
	.align		4
.L_6210:
        /*9150*/ 	.byte	0x04, 0x11
        /*9152*/ 	.short	(.L_6212 - .L_6211)
	.align		4
.L_6211:
        /*9154*/ 	.word	index@($_ZN7cutlass13device_kernelIN5flash19enable_sm80_to_sm89INS1_16FlashAttnBwdSm80INS1_25CollectiveMainloopBwdSm80ILi2ELi2EN4cute5tupleIJNS5_1CILi128EEES8_NS7_ILi64EEEEEENS_10bfloat16_tEfNS_4arch4Sm80ELb1ELb0ELb1ELb0ELb0ELb0ELb0ELb0ELi2ELi4ELi4ELi4ELb0EEENS1_21CollectiveEpilogueBwdISA_SB_SD_Li256ELb0ELb0ELi2EEENS1_25SingleTileBwdLPTSchedulerILb0ELi128ELb0EEEEEEEEEvNT_6ParamsE$_ZN4cute3eso3ESOILb1ELb0EJNS_5tupleIJNS2_IJNS_1CILi8EEENS3_ILi1EEEEEENS2_IJNS3_ILi2EEEEEEEEENS2_IJNS2_IJS5_NS3_ILi0EEEEEENS2_IJiEEEEEEEEC2ERKS9_RKSD_)
        /*9158*/ 	.word	0x00000000


	//----- nvinfo : EIATTR_FRAME_SIZE
	.align		4
.L_6212:
        /*915c*/ 	.byte	0x04, 0x11
        /*915e*/ 	.short	(.L_6214 - .L_6213)
	.align		4
.L_6213:
        /*9160*/ 	.word	index@($_ZN7cutlass13device_kernelIN5flash19enable_sm80_to_sm89INS1_16FlashAttnBwdSm80INS1_25CollectiveMainloopBwdSm80ILi2ELi2EN4cute5tupleIJNS5_1CILi128EEES8_NS7_ILi64EEEEEENS_10bfloat16_tEfNS_4arch4Sm80ELb1ELb0ELb1ELb0ELb0ELb0ELb0ELb0ELi2ELi4ELi4ELi4ELb0EEENS1_21CollectiveEpilogueBwdISA_SB_SD_Li256ELb0ELb0ELi2EEENS1_25SingleTileBwdLPTSchedulerILb0ELi128ELb0EEEEEEEEEvNT_6ParamsE$_ZN4cute3eso3ESOILb1ELb0EJNS_5tupleIJNS2_IJNS_1CILi2EEES4_S4_EEES4_NS2_IJS4_S4_EEEEEENS2_IJNS2_IJNS3_ILi1EEENS3_ILi512EEEiEEENS3_ILi4096EEENS2_IJiiEEEEEEEEC2ERKS7_RKSD_)
        /*9164*/ 	.word	0x00000000


	//----- nvinfo : EIATTR_FRAME_SIZE
	.align		4
.L_6214:
        /*9168*/ 	.byte	0x04, 0x11
        /*916a*/ 	.short	(.L_6216 - .L_6215)
	.align		4
.L_6215:
        /*916c*/ 	.word	index@($_ZN7cutlass13device_kernelIN5flash19enable_sm80_to_sm89INS1_16FlashAttnBwdSm80INS1_25CollectiveMainloopBwdSm80ILi2ELi2EN4cute5tupleIJNS5_1CILi128EEES8_NS7_ILi64EEEEEENS_10bfloat16_tEfNS_4arch4Sm80ELb1ELb0ELb1ELb0ELb0ELb0ELb0ELb0ELi2ELi4ELi4ELi4ELb0EEENS1_21CollectiveEpilogueBwdISA_SB_SD_Li256ELb0ELb0ELi2EEENS1_25SingleTileBwdLPTSchedulerILb0ELi128ELb0EEEEEEEEEvNT_6ParamsE$_ZN4cute3eso3ESOILb1ELb0EJNS_5tupleIJNS2_IJNS_1CILi2EEES4_S4_EEES4_NS2_IJNS2_IJS4_S4_EEES4_EEEEEENS2_IJNS2_IJNS3_ILi1EEENS3_ILi512EEEiEEENS3_ILi4096EEENS2_IJNS2_IJiiEEENS3_ILi8192EEEEEEEEEEEC2ERKS8_RKSG_)
        /*9170*/ 	.word	0x00000000


	//----- nvinfo : EIATTR_FRAME_SIZE
	.align		4
.L_6216:
        /*9174*/ 	.byte	0x04, 0x11
        /*9176*/ 	.short	(.L_6218 - .L_6217)
	.align		4
.L_6217:
        /*9178*/ 	.word	index@($_ZN7cutlass13device_kernelIN5flash19enable_sm80_to_sm89INS1_16FlashAttnBwdSm80INS1_25CollectiveMainloopBwdSm80ILi2ELi2EN4cute5tupleIJNS5_1CILi128EEES8_NS7_ILi64EEEEEENS_10bfloat16_tEfNS_4arch4Sm80ELb1ELb0ELb1ELb0ELb0ELb0ELb0ELb0ELi2ELi4ELi4ELi4ELb0EEENS1_21CollectiveEpilogueBwdISA_SB_SD_Li256ELb0ELb0ELi2EEENS1_25SingleTileBwdLPTSchedulerILb0ELi128ELb0EEEEEEEEEvNT_6ParamsE$_ZN4cute3eso3ESOILb1ELb0EJNS_5tupleIJNS2_IJNS_1CILi2EEES4_EEES5_NS3_ILi8EEEEEENS2_IJNS2_IJiNS3_ILi512EEEEEENS2_IJiiEEENS3_ILi1024EEEEEEEEC2ERKS7_RKSC_)
        /*917c*/ 	.word	0x00000000


	//----- nvinfo : EIATTR_FRAME_SIZE
	.align		4
.L_6218:
        /*9180*/ 	.byte	0x04, 0x11
        /*9182*/ 	.short	(.L_6220 - .L_6219)
	.align		4
.L_6219:
        /*9184*/ 	.word	index@($_ZN7cutlass13device_kernelIN5flash19enable_sm80_to_sm89INS1_16FlashAttnBwdSm80INS1_25CollectiveMainloopBwdSm80ILi2ELi2EN4cute5tupleIJNS5_1CILi128EEES8_NS7_ILi64EEEEEENS_10bfloat16_tEfNS_4arch4Sm80ELb1ELb0ELb1ELb0ELb0ELb0ELb0ELb0ELi2ELi4ELi4ELi4ELb0EEENS1_21CollectiveEpilogueBwdISA_SB_SD_Li256ELb0ELb0ELi2EEENS1_25SingleTileBwdLPTSchedulerILb0ELi128ELb0EEEEEEEEEvNT_6ParamsE$_ZN4cute3eso3ESOILb1ELb0EJNS_5tupleIJNS2_IJNS_1CILi2EEES4_EEES4_EEENS2_IJNS2_IJiiEEENS3_ILi8192EEEEEEEEC2ERKS6_RKS9_)
        /*9188*/ 	.word	0x00000000


	//----- nvinfo : EIATTR_FRAME_SIZE
	.align		4
.L_6220:
        /*918c*/ 	.byte	0x04, 0x11
        /*918e*/ 	.short	(.L_6222 - .L_6221)
	.align		4
.L_6221:
        /*9190*/ 	.word	index@($_ZN7cutlass13device_kernelIN5flash19enable_sm80_to_sm89INS1_16FlashAttnBwdSm80INS1_25CollectiveMainloopBwdSm80ILi2ELi2EN4cute5tupleIJNS5_1CILi128EEES8_NS7_ILi64EEEEEENS_10bfloat16_tEfNS_4arch4Sm80ELb1ELb0ELb1ELb0ELb0ELb0ELb0ELb0ELi2ELi4ELi4ELi4ELb0EEENS1_21CollectiveEpilogueBwdISA_SB_SD_Li256ELb0ELb0ELi2EEENS1_25SingleTileBwdLPTSchedulerILb0ELi128ELb0EEEEEEEEEvNT_6ParamsE$_ZN4cute3eso3ESOILb1ELb0EJNS_5tupleIJNS2_IJNS_1CILi2EEES4_EEENS3_ILi8EEES5_EEENS2_IJNS2_IJNS3_ILi1EEEiEEENS3_ILi1024EEENS2_IJiiEEEEEEEEC2ERKS7_RKSC_)
        /*9194*/ 	.word	0x00000000


	//----- nvinfo : EIATTR_FRAME_SIZE
	.align		4
.L_6222:
        /*9198*/ 	.byte	0x04, 0x11
        /*919a*/ 	.short	(.L_6224 - .L_6223)
	.align		4
.L_6223:
        /*919c*/ 	.word	index@($_ZN7cutlass13device_kernelIN5flash19enable_sm80_to_sm89INS1_16FlashAttnBwdSm80INS1_25CollectiveMainloopBwdSm80ILi2ELi2EN4cute5tupleIJNS5_1CILi128EEES8_NS7_ILi64EEEEEENS_10bfloat16_tEfNS_4arch4Sm80ELb1ELb0ELb1ELb0ELb0ELb0ELb0ELb0ELi2ELi4ELi4ELi4ELb0EEENS1_21CollectiveEpilogueBwdISA_SB_SD_Li256ELb0ELb0ELi2EEENS1_25SingleTileBwdLPTSchedulerILb0ELi128ELb0EEEEEEEEEvNT_6ParamsE$_ZN4cute3eso3ESOILb1ELb0EJNS_5tupleIJNS2_IJNS_1CILi1EEENS3_ILi0EEEEEES5_EEENS2_IJNS2_IJS5_S5_EEEiEEEEEC2ERKS7_RKS9_)
        /*91a0*/ 	.word	0x00000000


	//----- nvinfo : EIATTR_FRAME_SIZE
	.align		4
.L_6224:
        /*91a4*/ 	.byte	0x04, 0x11
        /*91a6*/ 	.short	(.L_6226 - .L_6225)
	.align		4
.L_6225:
        /*91a8*/ 	.word	index@($_ZN7cutlass13device_kernelIN5flash19enable_sm80_to_sm89INS1_16FlashAttnBwdSm80INS1_25CollectiveMainloopBwdSm80ILi2ELi2EN4cute5tupleIJNS5_1CILi128EEES8_NS7_ILi64EEEEEENS_10bfloat16_tEfNS_4arch4Sm80ELb1ELb0ELb1ELb0ELb0ELb0ELb0ELb0ELi2ELi4ELi4ELi4ELb0EEENS1_21CollectiveEpilogueBwdISA_SB_SD_Li256ELb0ELb0ELi2EEENS1_25SingleTileBwdLPTSchedulerILb0ELi128ELb0EEEEEEEEEvNT_6ParamsE$_ZN4cute3eso3ESOILb1ELb0EJNS_5tupleIJNS2_IJNS_1CILi1EEENS3_ILi0EEEEEENS2_IJS5_S5_EEEEEENS2_IJS5_iEEEEEC2ERKS8_RKS9_)
        /*91ac*/ 	.word	0x00000000


	//----- nvinfo : EIATTR_FRAME_SIZE
	.align		4
.L_6226:
        /*91b0*/ 	.byte	0x04, 0x11
        /*91b2*/ 	.short	(.L_6228 - .L_6227)
	.align		4
.L_6227:
        /*91b4*/ 	.word	index@($_ZN7cutlass13device_kernelIN5flash19enable_sm80_to_sm89INS1_16FlashAttnBwdSm80INS1_25CollectiveMainloopBwdSm80ILi2ELi2EN4cute5tupleIJNS5_1CILi128EEES8_NS7_ILi64EEEEEENS_10bfloat16_tEfNS_4arch4Sm80ELb1ELb0ELb1ELb0ELb0ELb0ELb0ELb0ELi2ELi4ELi4ELi4ELb0EEENS1_21CollectiveEpilogueBwdISA_SB_SD_Li256ELb0ELb0ELi2EEENS1_25SingleTileBwdLPTSchedulerILb0ELi128ELb0EEEEEEEEEvNT_6ParamsE$_ZN4cute3eso3ESOILb1ELb0EJNS_5tupleIJNS2_IJNS_1CILi1EEENS2_IJS4_NS3_ILi2EEES5_EEEEEES5_NS2_IJS5_S5_EEEEEENS2_IJNS2_IJNS3_ILi0EEENS2_IJS4_NS3_ILi256EEEiEEEEEENS3_ILi2048EEENS2_IJiNS3_ILi4096EEEEEEEEEEEC2ERKS9_RKSH_)
        /*91b8*/ 	.word	0x00000000


	//----- nvinfo : EIATTR_FRAME_SIZE
	.align		4
.L_6228:
        /*91bc*/ 	.byte	0x04, 0x11
        /*91be*/ 	.short	(.L_6230 - .L_6229)
	.align		4
.L_6229:
        /*91c0*/ 	.word	index@($_ZN7cutlass13device_kernelIN5flash19enable_sm80_to_sm89INS1_16FlashAttnBwdSm80INS1_25CollectiveMainloopBwdSm80ILi2ELi2EN4cute5tupleIJNS5_1CILi128EEES8_NS7_ILi64EEEEEENS_10bfloat16_tEfNS_4arch4Sm80ELb1ELb0ELb1ELb0ELb0ELb0ELb0ELb0ELi2ELi4ELi4ELi4ELb0EEENS1_21CollectiveEpilogueBwdISA_SB_SD_Li256ELb0ELb0ELi2EEENS1_25SingleTileBwdLPTSchedulerILb0ELi128ELb0EEEEEEEEEvNT_6ParamsE$_ZN4cute3eso3ESOILb1ELb0EJNS_5tupleIJNS2_IJNS2_IJNS_1CILi8EEENS3_ILi1EEEEEES5_EEENS2_IJNS2_IJS5_S5_EEENS3_ILi2EEEEEEEEENS2_IJNS2_IJNS2_IJS5_NS3_ILi0EEEEEESC_EEENS2_IJNS2_IJSC_SC_EEEiEEEEEEEEC2ERKSB_RKSH_)
        /*91c4*/ 	.word	0x00000000


	//----- nvinfo : EIATTR_FRAME_SIZE
	.align		4
.L_6230:
        /*91c8*/ 	.byte	0x04, 0x11
        /*91ca*/ 	.short	(.L_6232 - .L_6231)
	.align		4
.L_6231:
        /*91cc*/ 	.word	index@($_ZN7cutlass13device_kernelIN5flash19enable_sm80_to_sm89INS1_16FlashAttnBwdSm80INS1_25CollectiveMainloopBwdSm80ILi2ELi2EN4cute5tupleIJNS5_1CILi128EEES8_NS7_ILi64EEEEEENS_10bfloat16_tEfNS_4arch4Sm80ELb1ELb0ELb1ELb0ELb0ELb0ELb0ELb0ELi2ELi4ELi4ELi4ELb0EEENS1_21CollectiveEpilogueBwdISA_SB_SD_Li256ELb0ELb0ELi2EEENS1_25SingleTileBwdLPTSchedulerILb0ELi128ELb0EEEEEEEEEvNT_6ParamsE$_ZN4cute3eso3ESOILb1ELb0EJNS_5tupleIJNS2_IJNS2_IJNS_1CILi8EEENS3_ILi1EEEEEENS2_IJS5_S5_EEEEEENS2_IJS5_NS3_ILi2EEEEEEEEENS2_IJNS2_IJNS2_IJS5_NS3_ILi0EEEEEENS2_IJSC_SC_EEEEEENS2_IJSC_iEEEEEEEEC2ERKSB_RKSH_)
        /*91d0*/ 	.word	0x00000000


	//----- nvinfo : EIATTR_FRAME_SIZE
	.align		4
.L_6232:
        /*91d4*/ 	.byte	0x04, 0x11
        /*91d6*/ 	.short	(.L_6234 - .L_6233)
	.align		4
.L_6233:
        /*91d8*/ 	.word	index@($_ZN7cutlass13device_kernelIN5flash19enable_sm80_to_sm89INS1_16FlashAttnBwdSm80INS1_25CollectiveMainloopBwdSm80ILi2ELi2EN4cute5tupleIJNS5_1CILi128EEES8_NS7_ILi64EEEEEENS_10bfloat16_tEfNS_4arch4Sm80ELb1ELb0ELb1ELb0ELb0ELb0ELb0ELb0ELi2ELi4ELi4ELi4ELb0EEENS1_21CollectiveEpilogueBwdISA_SB_SD_Li256ELb0ELb0ELi2EEENS1_25SingleTileBwdLPTSchedulerILb0ELi128ELb0EEEEEEEEEvNT_6ParamsE$_ZN4cute3eso3ESOILb1ELb0EJNS_1CILi8EEEiiiNS2_ILi144EEENS2_ILi512EEEEEC2ERKS3_RKiSA_SA_RKS4_RKS5_)
        /*91dc*/ 	.word	0x00000000


	//----- nvinfo : EIATTR_FRAME_SIZE
	.align		4
.L_6234:
        /*91e0*/ 	.byte	0x04, 0x11
        /*91e2*/ 	.short	(.L_6236 - .L_6235)
	.align		4
.L_6235:
        /*91e4*/ 	.word	index@($_ZN7cutlass13device_kernelIN5flash19enable_sm80_to_sm89INS1_16FlashAttnBwdSm80INS1_25CollectiveMainloopBwdSm80ILi2ELi2EN4cute5tupleIJNS5_1CILi128EEES8_NS7_ILi64EEEEEENS_10bfloat16_tEfNS_4arch4Sm80ELb1ELb0ELb1ELb0ELb0ELb0ELb0ELb0ELi2ELi4ELi4ELi4ELb0EEENS1_21CollectiveEpilogueBwdISA_SB_SD_Li256ELb0ELb0ELi2EEENS1_25SingleTileBwdLPTSchedulerILb0ELi128ELb0EEEEEEEEEvNT_6ParamsE$_ZN4cute3eso3ESOILb1ELb0EJNS_1CILi8EEEiiEEC2ERKS3_RKiS8_)
        /*91e8*/ 	.word	0x00000000


	//----- nvinfo : EIATTR_FRAME_SIZE
	.align		4
.L_6236:
        /*91ec*/ 	.byte	0x04, 0x11
        /*91ee*/ 	.short	(.L_6238 - .L_6237)
	.align		4
.L_6237:
        /*91f0*/ 	.word	index@($_ZN7cutlass13device_kernelIN5flash19enable_sm80_to_sm89INS1_16FlashAttnBwdSm80INS1_25CollectiveMainloopBwdSm80ILi2ELi2EN4cute5tupleIJNS5_1CILi128EEES8_NS7_ILi64EEEEEENS_10bfloat16_tEfNS_4arch4Sm80ELb1ELb0ELb1ELb0ELb0ELb0ELb0ELb0ELi2ELi4ELi4ELi4ELb0EEENS1_21CollectiveEpilogueBwdISA_SB_SD_Li256ELb0ELb0ELi2EEENS1_25SingleTileBwdLPTSchedulerILb0ELi128ELb0EEEEEEEEEvNT_6ParamsE$_ZN4cute3eso3ESOILb1ELb0EJNS_1CILi4096EEEiiNS2_ILi8192EEEEEC2ERKS3_RKiS9_RKS4_)
        /*91f4*/ 	.word	0x00000000


	//----- nvinfo : EIATTR_FRAME_SIZE
	.align		4
.L_6238:
        /*91f8*/ 	.byte	0x04, 0x11
        /*91fa*/ 	.short	(.L_6240 - .L_6239)
	.align		4
.L_6239:
        /*91fc*/ 	.word	index@($_ZN7cutlass13device_kernelIN5flash19enable_sm80_to_sm89INS1_16FlashAttnBwdSm80INS1_25CollectiveMainloopBwdSm80ILi2ELi2EN4cute5tupleIJNS5_1CILi128EEES8_NS7_ILi64EEEEEENS_10bfloat16_tEfNS_4arch4Sm80ELb1ELb0ELb1ELb0ELb0ELb0ELb0ELb0ELi2ELi4ELi4ELi4ELb0EEENS1_21CollectiveEpilogueBwdISA_SB_SD_Li256ELb0ELb0ELi2EEENS1_25SingleTileBwdLPTSchedulerILb0ELi128ELb0EEEEEEEEEvNT_6ParamsE$_ZN4cute3eso3ESOILb1ELb0EJNS_1CILi4096EEEiiEEC2ERKS3_RKiS8_)
        /*9200*/ 	.word	0x00000000


	//----- nvinfo : EIATTR_FRAME_SIZE
	.align		4
.L_6240:
        /*9204*/ 	.byte	0x04, 0x11
        /*9206*/ 	.short	(.L_6242 - .L_6241)
	.align		4
.L_6241:
        /*9208*/ 	.word	index@($_ZN7cutlass13device_kernelIN5flash19enable_sm80_to_sm89INS1_16FlashAttnBwdSm80INS1_25CollectiveMainloopBwdSm80ILi2ELi2EN4cute5tupleIJNS5_1CILi128EEES8_NS7_ILi64EEEEEENS_10bfloat16_tEfNS_4arch4Sm80ELb1ELb0ELb1ELb0ELb0ELb0ELb0ELb0ELi2ELi4ELi4ELi4ELb0EEENS1_21CollectiveEpilogueBwdISA_SB_SD_Li256ELb0ELb0ELi2EEENS1_25SingleTileBwdLPTSchedulerILb0ELi128ELb0EEEEEEEEEvNT_6ParamsE$_ZN4cute3eso3ESOILb1ELb0EJNS_1CILi4096EEENS_5tupleIJiiEEEEEC2ERKS3_RKS5_)
        /*920c*/ 	.word	0x00000000


	//----- nvinfo : EIATTR_FRAME_SIZE
	.align		4
.L_6242:
        /*9210*/ 	.byte	0x04, 0x11
        /*9212*/ 	.short	(.L_6244 - .L_6243)
	.align		4
.L_6243:
        /*9214*/ 	.word	index@($_ZN7cutlass13device_kernelIN5flash19enable_sm80_to_sm89INS1_16FlashAttnBwdSm80INS1_25CollectiveMainloopBwdSm80ILi2ELi2EN4cute5tupleIJNS5_1CILi128EEES8_NS7_ILi64EEEEEENS_10bfloat16_tEfNS_4arch4Sm80ELb1ELb0ELb1ELb0ELb0ELb0ELb0ELb0ELi2ELi4ELi4ELi4ELb0EEENS1_21CollectiveEpilogueBwdISA_SB_SD_Li256ELb0ELb0ELi2EEENS1_25SingleTileBwdLPTSchedulerILb0ELi128ELb0EEEEEEEEEvNT_6ParamsE$_ZN4cute3eso3ESOILb1ELb0EJNS_1CILi4096EEENS_5tupleIJNS4_IJiiEEENS2_ILi8192EEEEEEEEC2ERKS3_RKS7_)
        /*9218*/ 	.word	0x00000000


	//----- nvinfo : EIATTR_FRAME_SIZE
	.align		4
.L_6244:
        /*921c*/ 	.byte	0x04, 0x11
        /*921e*/ 	.short	(.L_6246 - .L_6245)
	.align		4
.L_6245:
        /*9220*/ 	.word	index@($_ZN7cutlass13device_kernelIN5flash19enable_sm80_to_sm89INS1_16FlashAttnBwdSm80INS1_25CollectiveMainloopBwdSm80ILi2ELi2EN4cute5tupleIJNS5_1CILi128EEES8_NS7_ILi64EEEEEENS_10bfloat16_tEfNS_4arch4Sm80ELb1ELb0ELb1ELb0ELb0ELb0ELb0ELb0ELi2ELi4ELi4ELi4ELb0EEENS1_21CollectiveEpilogueBwdISA_SB_SD_Li256ELb0ELb0ELi2EEENS1_25SingleTileBwdLPTSchedulerILb0ELi128ELb0EEEEEEEEEvNT_6ParamsE$_ZN4cute3eso3ESOILb1ELb0EJNS_1CILi2EEEiEEC2ERKS3_RKi)
        /*9224*/ 	.word	0x00000000


	//----- nvinfo : EIATTR_FRAME_SIZE
	.align		4
.L_6246:
        /*9228*/ 	.byte	0x04, 0x11
        /*922a*/ 	.short	(.L_6248 - .L_6247)
	.align		4
.L_6247:
        /*922c*/ 	.word	index@($_ZN7cutlass13device_kernelIN5flash19enable_sm80_to_sm89INS1_16FlashAttnBwdSm80INS1_25CollectiveMainloopBwdSm80ILi2ELi2EN4cute5tupleIJNS5_1CILi128EEES8_NS7_ILi64EEEEEENS_10bfloat16_tEfNS_4arch4Sm80ELb1ELb0ELb1ELb0ELb0ELb0ELb0ELb0ELi2ELi4ELi4ELi4ELb0EEENS1_21CollectiveEpilogueBwdISA_SB_SD_Li256ELb0ELb0ELi2EEENS1_25SingleTileBwdLPTSchedulerILb0ELi128ELb0EEEEEEEEEvNT_6ParamsE$_ZN4cute3eso3ESOILb1ELb0EJNS_1CILi1EEEiiiNS2_ILi72EEENS2_ILi512EEEEEC2ERKS3_RKiSA_SA_RKS4_RKS5_)
        /*9230*/ 	.word	0x00000000


	//----- nvinfo : EIATTR_FRAME_SIZE
	.align		4
.L_6248:
        /*9234*/ 	.byte	0x04, 0x11
        /*9236*/ 	.short	(.L_6250 - .L_6249)
	.align		4
.L_6249:
        /*9238*/ 	.word	index@($_ZN7cutlass13device_kernelIN5flash19enable_sm80_to_sm89INS1_16FlashAttnBwdSm80INS1_25CollectiveMainloopBwdSm80ILi2ELi2EN4cute5tupleIJNS5_1CILi128EEES8_NS7_ILi64EEEEEENS_10bfloat16_tEfNS_4arch4Sm80ELb1ELb0ELb1ELb0ELb0ELb0ELb0ELb0ELi2ELi4ELi4ELi4ELb0EEENS1_21CollectiveEpilogueBwdISA_SB_SD_Li256ELb0ELb0ELi2EEENS1_25SingleTileBwdLPTSchedulerILb0ELi128ELb0EEEEEEEEEvNT_6ParamsE$_ZN4cute3eso3ESOILb1ELb0EJNS_1CILi1EEEiiiNS2_ILi64EEENS2_ILi72EEENS2_ILi144EEENS2_ILi288EEENS2_ILi512EEEEEC2ERKS3_RKiSD_SD_RKS4_RKS5_RKS6_RKS7_RKS8_)
        /*923c*/ 	.word	0x00000000


	//----- nvinfo : EIATTR_FRAME_SIZE
	.align		4
.L_6250:
        /*9240*/ 	.byte	0x04, 0x11
        /*9242*/ 	.short	(.L_6252 - .L_6251)
	.align		4
.L_6251:
        /*9244*/ 	.word	index@($_ZN7cutlass13device_kernelIN5flash19enable_sm80_to_sm89INS1_16FlashAttnBwdSm80INS1_25CollectiveMainloopBwdSm80ILi2ELi2EN4cute5tupleIJNS5_1CILi128EEES8_NS7_ILi64EEEEEENS_10bfloat16_tEfNS_4arch4Sm80ELb1ELb0ELb1ELb0ELb0ELb0ELb0ELb0ELi2ELi4ELi4ELi4ELb0EEENS1_21CollectiveEpilogueBwdISA_SB_SD_Li256ELb0ELb0ELi2EEENS1_25SingleTileBwdLPTSchedulerILb0ELi128ELb0EEEEEEEEEvNT_6ParamsE$_ZN4cute3eso3ESOILb1ELb0EJNS_1CILi1EEEiiiNS2_ILi144EEENS2_ILi512EEEEEC2ERKS3_RKiSA_SA_RKS4_RKS5_)
        /*9248*/ 	.word	0x00000000


	//----- nvinfo : EIATTR_FRAME_SIZE
	.align		4
.L_6252:
        /*924c*/ 	.byte	0x04, 0x11
        /*924e*/ 	.short	(.L_6254 - .L_6253)
	.align		4
.L_6253:
        /*9250*/ 	.word	index@($_ZN7cutlass13device_kernelIN5flash19enable_sm80_to_sm89INS1_16FlashAttnBwdSm80INS1_25CollectiveMainloopBwdSm80ILi2ELi2EN4cute5tupleIJNS5_1CILi128EEES8_NS7_ILi64EEEEEENS_10bfloat16_tEfNS_4arch4Sm80ELb1ELb0ELb1ELb0ELb0ELb0ELb0ELb0ELi2ELi4ELi4ELi4ELb0EEENS1_21CollectiveEpilogueBwdISA_SB_SD_Li256ELb0ELb0ELi2EEENS1_25SingleTileBwdLPTSchedulerILb0ELi128ELb0EEEEEEEEEvNT_6ParamsE$_ZN4cute3eso3ESOILb1ELb0EJNS_1CILi1EEEiEEC2ERKS3_RKi)
        /*9254*/ 	.word	0x00000000


	//----- nvinfo : EIATTR_FRAME_SIZE
	.align		4
.L_6254:
        /*9258*/ 	.byte	0x04, 0x11
        /*925a*/ 	.short	(.L_6256 - .L_6255)
	.align		4
.L_6255:
        /*925c*/ 	.word	index@($_ZN7cutlass13device_kernelIN5flash19enable_sm80_to_sm89INS1_16FlashAttnBwdSm80INS1_25CollectiveMainloopBwdSm80ILi2ELi2EN4cute5tupleIJNS5_1CILi128EEES8_NS7_ILi64EEEEEENS_10bfloat16_tEfNS_4arch4Sm80ELb1ELb0ELb1ELb0ELb0ELb0ELb0ELb0ELi2ELi4ELi4ELi4ELb0EEENS1_21CollectiveEpilogueBwdISA_SB_SD_Li256ELb0ELb0ELi2EEENS1_25SingleTileBwdLPTSchedulerILb0ELi128ELb0EEEEEEEEEvNT_6ParamsE$_ZN4cute3eso3ESOILb1ELb0EJNS_1CILi1EEENS_5tupleIJiiiEEENS2_ILi64EEENS4_IJNS2_ILi72EEENS2_ILi144EEENS2_ILi288EEEEEENS2_ILi512EEEEEC2ERKS3_RKS5_RKS6_RKSA_RKSB_)
        /*9260*/ 	.word	0x00000000


	//----- nvinfo : EIATTR_FRAME_SIZE
	.align		4
.L_6256:
        /*9264*/ 	.byte	0x04, 0x11
        /*9266*/ 	.short	(.L_6258 - .L_6257)
	.align		4
.L_6257:
        /*9268*/ 	.word	index@($_ZN7cutlass13device_kernelIN5flash19enable_sm80_to_sm89INS1_16FlashAttnBwdSm80INS1_25CollectiveMainloopBwdSm80ILi2ELi2EN4cute5tupleIJNS5_1CILi128EEES8_NS7_ILi64EEEEEENS_10bfloat16_tEfNS_4arch4Sm80ELb1ELb0ELb1ELb0ELb0ELb0ELb0ELb0ELi2ELi4ELi4ELi4ELb0EEENS1_21CollectiveEpilogueBwdISA_SB_SD_Li256ELb0ELb0ELi2EEENS1_25SingleTileBwdLPTSchedulerILb0ELi128ELb0EEEEEEEEEvNT_6ParamsE$_ZN4cute3eso3ESOILb1ELb0EJNS_1CILi1EEENS_5tupleIJNS2_ILi8EEEiiEEENS2_ILi64EEENS4_IJiNS2_ILi144EEENS2_ILi288EEEEEENS2_ILi512EEEEEC2ERKS3_RKS6_RKS7_RKSA_RKSB_)
        /*926c*/ 	.word	0x00000000


	//----- nvinfo : EIATTR_FRAME_SIZE
	.align		4
.L_6258:
        /*9270*/ 	.byte	0x04, 0x11
        /*9272*/ 	.short	(.L_6260 - .L_6259)
	.align		4
.L_6259:
        /*9274*/ 	.word	index@($_ZN7cutlass13device_kernelIN5flash19enable_sm80_to_sm89INS1_16FlashAttnBwdSm80INS1_25CollectiveMainloopBwdSm80ILi2ELi2EN4cute5tupleIJNS5_1CILi128EEES8_NS7_ILi64EEEEEENS_10bfloat16_tEfNS_4arch4Sm80ELb1ELb0ELb1ELb0ELb0ELb0ELb0ELb0ELi2ELi4ELi4ELi4ELb0EEENS1_21CollectiveEpilogueBwdISA_SB_SD_Li256ELb0ELb0ELi2EEENS1_25SingleTileBwdLPTSchedulerILb0ELi128ELb0EEEEEEEEEvNT_6ParamsE$_ZN4cute3eso3ESOILb1ELb0EJNS_1CILi1EEENS2_ILi8EEEiiNS2_ILi64EEEiNS2_ILi144EEENS2_ILi288EEENS2_ILi512EEEEEC2ERKS3_RKS4_RKiSF_RKS5_SF_RKS6_RKS7_RKS8_)
        /*9278*/ 	.word	0x00000000


	//----- nvinfo : EIATTR_FRAME_SIZE
	.align		4
.L_6260:
        /*927c*/ 	.byte	0x04, 0x11
        /*927e*/ 	.short	(.L_6262 - .L_6261)
	.align		4
.L_6261:
        /*9280*/ 	.word	index@($_ZN7cutlass13device_kernelIN5flash19enable_sm80_to_sm89INS1_16FlashAttnBwdSm80INS1_25CollectiveMainloopBwdSm80ILi2ELi2EN4cute5tupleIJNS5_1CILi128EEES8_NS7_ILi64EEEEEENS_10bfloat16_tEfNS_4arch4Sm80ELb1ELb0ELb1ELb0ELb0ELb0ELb0ELb0ELi2ELi4ELi4ELi4ELb0EEENS1_21CollectiveEpilogueBwdISA_SB_SD_Li256ELb0ELb0ELi2EEENS1_25SingleTileBwdLPTSchedulerILb0ELi128ELb0EEEEEEEEEvNT_6ParamsE$_ZN4cute3eso3ESOILb1ELb0EJNS_1CILi1EEENS2_ILi512EEEiEEC2ERKS3_RKS4_RKi)
        /*9284*/ 	.word	0x00000000


	//----- nvinfo : EIATTR_FRAME_SIZE
	.align		4
.L_6262:
        /*9288*/ 	.byte	0x04, 0x11
        /*928a*/ 	.short	(.L_6264 - .L_6263)
	.align		4
.L_6263:
        /*928c*/ 	.word	index@($_ZN7cutlass13device_kernelIN5flash19enable_sm80_to_sm89INS1_16FlashAttnBwdSm80INS1_25CollectiveMainloopBwdSm80ILi2ELi2EN4cute5tupleIJNS5_1CILi128EEES8_NS7_ILi64EEEEEENS_10bfloat16_tEfNS_4arch4Sm80ELb1ELb0ELb1ELb0ELb0ELb0ELb0ELb0ELi2ELi4ELi4ELi4ELb0EEENS1_21CollectiveEpilogueBwdISA_SB_SD_Li256ELb0ELb0ELi2EEENS1_25SingleTileBwdLPTSchedulerILb0ELi128ELb0EEEEEEEEEvNT_6ParamsE$_ZN4cute3eso3ESOILb1ELb0EJNS_1CILi1EEENS2_ILi256EEEiEEC2ERKS3_RKS4_RKi)
        /*9290*/ 	.word	0x00000000


	//----- nvinfo : EIATTR_FRAME_SIZE
	.align		4
.L_6264:
        /*9294*/ 	.byte	0x04, 0x11
        /*9296*/ 	.short	(.L_6266 - .L_6265)
	.align		4
.L_6265:
        /*9298*/ 	.word	index@($_ZN7cutlass13device_kernelIN5flash19enable_sm80_to_sm89INS1_16FlashAttnBwdSm80INS1_25CollectiveMainloopBwdSm80ILi2ELi2EN4cute5tupleIJNS5_1CILi128EEES8_NS7_ILi64EEEEEENS_10bfloat16_tEfNS_4arch4Sm80ELb1ELb0ELb1ELb0ELb0ELb0ELb0ELb0ELi2ELi4ELi4ELi4ELb0EEENS1_21CollectiveEpilogueBwdISA_SB_SD_Li256ELb0ELb0ELi2EEENS1_25SingleTileBwdLPTSchedulerILb0ELi128ELb0EEEEEEEEEvNT_6ParamsE$_ZN4cute3eso3ESOILb1ELb0EJNS_1CILi1024EEEiiEEC2ERKS3_RKiS8_)
        /*929c*/ 	.word	0x00000000


	//----- nvinfo : EIATTR_FRAME_SIZE
	.align		4
.L_6266:
        /*92a0*/ 	.byte	0x04, 0x11
        /*92a2*/ 	.short	(.L_6268 - .L_6267)
	.align		4
.L_6267:
        /*92a4*/ 	.word	index@($_ZN7cutlass13device_kernelIN5flash19enable_sm80_to_sm89INS1_16FlashAttnBwdSm80INS1_25CollectiveMainloopBwdSm80ILi2ELi2EN4cute5tupleIJNS5_1CILi128EEES8_NS7_ILi64EEEEEENS_10bfloat16_tEfNS_4arch4Sm80ELb1ELb0ELb1ELb0ELb0ELb0ELb0ELb0ELi2ELi4ELi4ELi4ELb0EEENS1_21CollectiveEpilogueBwdISA_SB_SD_Li256ELb0ELb0ELi2EEENS1_25SingleTileBwdLPTSchedulerILb0ELi128ELb0EEEEEEEEEvNT_6ParamsE$_ZN4cute3eso3ESOILb1ELb0EJNS_1CILi1024EEENS_5tupleIJiiEEEEEC2ERKS3_RKS5_)
        /*92a8*/ 	.word	0x00000000


	//----- nvinfo : EIATTR_FRAME_SIZE
	.align		4
.L_6268:
        /*92ac*/ 	.byte	0x04, 0x11
        /*92ae*/ 	.short	(.L_6270 - .L_6269)
	.align		4
.L_6269:
        /*92b0*/ 	.word	index@($_ZN7cutlass13device_kernelIN5flash19enable_sm80_to_sm89INS1_16FlashAttnBwdSm80INS1_25CollectiveMainloopBwdSm80ILi2ELi2EN4cute5tupleIJNS5_1CILi128EEES8_NS7_ILi64EEEEEENS_10bfloat16_tEfNS_4arch4Sm80ELb1ELb0ELb1ELb0ELb0ELb0ELb0ELb0ELi2ELi4ELi4ELi4ELb0EEENS1_21CollectiveEpilogueBwdISA_SB_SD_Li256ELb0ELb0ELi2EEENS1_25SingleTileBwdLPTSchedulerILb0ELi128ELb0EEEEEEEEEvNT_6ParamsE$_ZN4cute3eso3ESOILb1ELb0EJNS_1CILi0EEEiS3_EEC2ERKS3_RKiS6_)
        /*92b4*/ 	.word	0x00000000


	//----- nvinfo : EIATTR_FRAME_SIZE
	.align		4
.L_6270:
        /*92b8*/ 	.byte	0x04, 0x11
        /*92ba*/ 	.short	(.L_6272 - .L_6271)
	.align		4
.L_6271:
        /*92bc*/ 	.word	index@($_ZN7cutlass13device_kernelIN5flash19enable_sm80_to_sm89INS1_16FlashAttnBwdSm80INS1_25CollectiveMainloopBwdSm80ILi2ELi2EN4cute5tupleIJNS5_1CILi128EEES8_NS7_ILi64EEEEEENS_10bfloat16_tEfNS_4arch4Sm80ELb1ELb0ELb1ELb0ELb0ELb0ELb0ELb0ELi2ELi4ELi4ELi4ELb0EEENS1_21CollectiveEpilogueBwdISA_SB_SD_Li256ELb0ELb0ELi2EEENS1_25SingleTileBwdLPTSchedulerILb0ELi128ELb0EEEEEEEEEvNT_6ParamsE$_ZN4cute3eso3ESOILb1ELb0EJNS_1CILi0EEEiEEC2ERKS3_RKi)
        /*92c0*/ 	.word	0x00000000


	//----- nvinfo : EIATTR_FRAME_SIZE
	.align		4
.L_6272:
        /*92c4*/ 	.byte	0x04, 0x11
        /*92c6*/ 	.short	(.L_6274 - .L_6273)
	.align		4
.L_6273:
        /*92c8*/ 	.word	index@($_ZN7cutlass13device_kernelIN5flash19enable_sm80_to_sm89INS1_16FlashAttnBwdSm80INS1_25CollectiveMainloopBwdSm80ILi2ELi2EN4cute5tupleIJNS5_1CILi128EEES8_NS7_ILi64EEEEEENS_10bfloat16_tEfNS_4arch4Sm80ELb1ELb0ELb1ELb0ELb0ELb0ELb0ELb0ELi2ELi4ELi4ELi4ELb0EEENS1_21CollectiveEpilogueBwdISA_SB_SD_Li256ELb0ELb0ELi2EEENS1_25SingleTileBwdLPTSchedulerILb0ELi128ELb0EEEEEEEEEvNT_6ParamsE$_ZN4cute3eso3ESOILb1ELb0EJNS_1CILi0EEENS_5tupleIJNS2_ILi1EEENS2_ILi256EEEiEEEEEC2ERKS3_RKS7_)
        /*92cc*/ 	.word	0x00000000


	//----- nvinfo : EIATTR_FRAME_SIZE
	.align		4
.L_6274:
        /*92d0*/ 	.byte	0x04, 0x11
        /*92d2*/ 	.short	(.L_6276 - .L_6275)
	.align		4
.L_6275:
        /*92d4*/ 	.word	index@($_ZN7cutlass13device_kernelIN5flash19enable_sm80_to_sm89INS1_16FlashAttnBwdSm80INS1_25CollectiveMainloopBwdSm80ILi2ELi2EN4cute5tupleIJNS5_1CILi128EEES8_NS7_ILi64EEEEEENS_10bfloat16_tEfNS_4arch4Sm80ELb1ELb0ELb1ELb0ELb0ELb0ELb0ELb0ELi2ELi4ELi4ELi4ELb0EEENS1_21CollectiveEpilogueBwdISA_SB_SD_Li256ELb0ELb0ELi2EEENS1_25SingleTileBwdLPTSchedulerILb0ELi128ELb0EEEEEEEEEvNT_6ParamsE$_ZN4cute3eso3ESOILb1ELb0EJNS_1CILi0EEENS2_ILi1EEENS2_ILi512EEEiNS2_ILi4096EEEiNS2_ILi8192EEEEEC2ERKS3_RKS4_RKS5_RKiRKS6_SG_RKS7_)
        /*92d8*/ 	.word	0x00000000


	//----- nvinfo : EIATTR_FRAME_SIZE
	.align		4
.L_6276:
        /*92dc*/ 	.byte	0x04, 0x11
        /*92de*/ 	.short	(.L_6278 - .L_6277)
	.align		4
.L_6277:
        /*92e0*/ 	.word	index@($_ZN7cutlass13device_kernelIN5flash19enable_sm80_to_sm89INS1_16FlashAttnBwdSm80INS1_25CollectiveMainloopBwdSm80ILi2ELi2EN4cute5tupleIJNS5_1CILi128EEES8_NS7_ILi64EEEEEENS_10bfloat16_tEfNS_4arch4Sm80ELb1ELb0ELb1ELb0ELb0ELb0ELb0ELb0ELi2ELi4ELi4ELi4ELb0EEENS1_21CollectiveEpilogueBwdISA_SB_SD_Li256ELb0ELb0ELi2EEENS1_25SingleTileBwdLPTSchedulerILb0ELi128ELb0EEEEEEEEEvNT_6ParamsE$_ZN4cute3eso3ESOILb1ELb0EJNS_1CILi0EEENS2_ILi1EEENS2_ILi512EEEiEEC2ERKS3_RKS4_RKS5_RKi)
        /*92e4*/ 	.word	0x00000000


	//----- nvinfo : EIATTR_FRAME_SIZE
	.align		4
.L_6278:
        /*92e8*/ 	.byte	0x04, 0x11
        /*92ea*/ 	.short	(.L_6280 - .L_6279)
	.align		4
.L_6279:
        /*92ec*/ 	.word	index@($_ZN7cutlass13device_kernelIN5flash19enable_sm80_to_sm89INS1_16FlashAttnBwdSm80INS1_25CollectiveMainloopBwdSm80ILi2ELi2EN4cute5tupleIJNS5_1CILi128EEES8_NS7_ILi64EEEEEENS_10bfloat16_tEfNS_4arch4Sm80ELb1ELb0ELb1ELb0ELb0ELb0ELb0ELb0ELi2ELi4ELi4ELi4ELb0EEENS1_21CollectiveEpilogueBwdISA_SB_SD_Li256ELb0ELb0ELi2EEENS1_25SingleTileBwdLPTSchedulerILb0ELi128ELb0EEEEEEEEEvNT_6ParamsE$_ZN4cute3eso3ESOILb1ELb0EJNS_14ComposedLayoutINS_7SwizzleILi3ELi3ELi3EEENS_1CILj0EEENS_6LayoutINS_5tupleIJNS8_IJNS8_IJNS5_ILi4EEENS5_ILi8EEEEEENS8_IJS9_NS5_ILi1EEEEEEEEENS8_IJNS8_IJNS5_ILi2EEESF_SF_EEENS8_IJSF_S9_EEEEEEEEENS8_IJNS8_IJNS8_IJSF_NS5_ILi64EEEEEENS8_IJNS5_ILi1024EEENS5_ILi0EEEEEEEEENS8_IJNS8_IJSC_NS5_ILi512EEESA_EEENS8_IJNS5_ILi4096EEENS5_ILi16EEEEEEEEEEEEEEEENS_10ViewEngineINS_8smem_ptrIPN7cutlass10bfloat16_tEEEEEEEC2ERKSY_RKS15_)
        /*92f0*/ 	.word	0x00000000


	//----- nvinfo : EIATTR_FRAME_SIZE
	.align		4
.L_6280:
        /*92f4*/ 	.byte	0x04, 0x11
        /*92f6*/ 	.short	(.L_6282 - .L_6281)
	.align		4
.L_6281:
        /*92f8*/ 	.word	index@($_ZN7cutlass13device_kernelIN5flash19enable_sm80_to_sm89INS1_16FlashAttnBwdSm80INS1_25CollectiveMainloopBwdSm80ILi2ELi2EN4cute5tupleIJNS5_1CILi128EEES8_NS7_ILi64EEEEEENS_10bfloat16_tEfNS_4arch4Sm80ELb1ELb0ELb1ELb0ELb0ELb0ELb0ELb0ELi2ELi4ELi4ELi4ELb0EEENS1_21CollectiveEpilogueBwdISA_SB_SD_Li256ELb0ELb0ELi2EEENS1_25SingleTileBwdLPTSchedulerILb0ELi128ELb0EEEEEEEEEvNT_6ParamsE$_ZN4cute3eso3ESOILb1ELb0EJNS_14ComposedLayoutINS_7SwizzleILi3ELi3ELi3EEENS_1CILj0EEENS_6LayoutINS_5tupleIJNS8_IJNS8_IJNS5_ILi4EEENS5_ILi8EEEEEENS8_IJNS5_ILi2EEENS5_ILi1EEEEEEEEENS8_IJNS8_IJSC_SC_EEESB_EEEEEENS8_IJNS8_IJNS8_IJNS5_ILi128EEESD_EEENS8_IJSA_NS5_ILi0EEEEEEEEENS8_IJNS8_IJNS5_ILi64EEENS5_ILi512EEEEEENS8_IJNS5_ILi16EEENS5_ILi1024EEEEEEEEEEEEEEEENS_10ViewEngineINS_8smem_ptrIPN7cutlass10bfloat16_tEEEEEEEC2ERKSX_RKS14_)
        /*92fc*/ 	.word	0x00000000


	//----- nvinfo : EIATTR_FRAME_SIZE
	.align		4
.L_6282:
        /*9300*/ 	.byte	0x04, 0x11
        /*9302*/ 	.short	(.L_6284 - .L_6283)
	.align		4
.L_6283:
        /*9304*/ 	.word	index@($_ZN7cutlass13device_kernelIN5flash19enable_sm80_to_sm89INS1_16FlashAttnBwdSm80INS1_25CollectiveMainloopBwdSm80ILi2ELi2EN4cute5tupleIJNS5_1CILi128EEES8_NS7_ILi64EEEEEENS_10bfloat16_tEfNS_4arch4Sm80ELb1ELb0ELb1ELb0ELb0ELb0ELb0ELb0ELi2ELi4ELi4ELi4ELb0EEENS1_21CollectiveEpilogueBwdISA_SB_SD_Li256ELb0ELb0ELi2EEENS1_25SingleTileBwdLPTSchedulerILb0ELi128ELb0EEEEEEEEEvNT_6ParamsE$_ZN4cute3eso3ESOILb1ELb0EJNS_14ComposedLayoutINS_7SwizzleILi3ELi3ELi3EEENS_1CILj0EEENS_6LayoutINS_5tupleIJNS8_IJNS5_ILi8EEENS5_ILi16EEEEEENS8_IJNS5_ILi64EEENS5_ILi1EEEEEEEEENS8_IJNS8_IJSC_NS5_ILi512EEEEEENS8_IJSD_NS5_ILi0EEEEEEEEEEEEENS_10ViewEngineINS_8smem_ptrIPN7cutlass10bfloat16_tEEEEEEEC2ERKSM_RKST_)
        /*9308*/ 	.word	0x00000000


	//----- nvinfo : EIATTR_FRAME_SIZE
	.align		4
.L_6284:
        /*930c*/ 	.byte	0x04, 0x11
        /*930e*/ 	.short	(.L_6286 - .L_6285)
	.align		4
.L_6285:
        /*9310*/ 	.word	index@($_ZN7cutlass13device_kernelIN5flash19enable_sm80_to_sm89INS1_16FlashAttnBwdSm80INS1_25CollectiveMainloopBwdSm80ILi2ELi2EN4cute5tupleIJNS5_1CILi128EEES8_NS7_ILi64EEEEEENS_10bfloat16_tEfNS_4arch4Sm80ELb1ELb0ELb1ELb0ELb0ELb0ELb0ELb0ELi2ELi4ELi4ELi4ELb0EEENS1_21CollectiveEpilogueBwdISA_SB_SD_Li256ELb0ELb0ELi2EEENS1_25SingleTileBwdLPTSchedulerILb0ELi128ELb0EEEEEEEEEvNT_6ParamsE$_ZN4cute3eso3ESOILb1ELb0EJNS_14ComposedLayoutINS_7SwizzleILi3ELi3ELi3EEENS_1CILj0EEENS_6LayoutINS_5tupleIJNS5_ILi64EEENS5_ILi128EEEEEENS8_IJNS5_ILi1EEES9_EEEEEEENS_10ViewEngineINS_8smem_ptrIPN7cutlass10bfloat16_tEEEEEEEC2ERKSF_RKSM_)
        /*9314*/ 	.word	0x00000000


	//----- nvinfo : EIATTR_FRAME_SIZE
	.align		4
.L_6286:
        /*9318*/ 	.byte	0x04, 0x11
        /*931a*/ 	.short	(.L_6288 - .L_6287)
	.align		4
.L_6287:
        /*931c*/ 	.word	index@($_ZN7cutlass13device_kernelIN5flash19enable_sm80_to_sm89INS1_16FlashAttnBwdSm80INS1_25CollectiveMainloopBwdSm80ILi2ELi2EN4cute5tupleIJNS5_1CILi128EEES8_NS7_ILi64EEEEEENS_10bfloat16_tEfNS_4arch4Sm80ELb1ELb0ELb1ELb0ELb0ELb0ELb0ELb0ELi2ELi4ELi4ELi4ELb0EEENS1_21CollectiveEpilogueBwdISA_SB_SD_Li256ELb0ELb0ELi2EEENS1_25SingleTileBwdLPTSchedulerILb0ELi128ELb0EEEEEEEEEvNT_6ParamsE$_ZN4cute3eso3ESOILb1ELb0EJNS_14ComposedLayoutINS_7SwizzleILi3ELi3ELi3EEENS_1CILi0EEENS_6LayoutINS_5tupleIJNS8_IJNS8_IJNS5_ILi4EEENS5_ILi8EEEEEENS8_IJS9_NS5_ILi1EEEEEEEEENS8_IJNS8_IJNS5_ILi2EEESF_SF_EEENS8_IJSF_SA_EEEEEEEEENS8_IJNS8_IJNS8_IJNS5_ILi128EEESC_EEENS8_IJNS5_ILi16EEES6_EEEEEENS8_IJNS8_IJNS5_ILi64EEESA_NS5_ILi512EEEEEENS8_IJNS5_ILi8192EEENS5_ILi1024EEEEEEEEEEEEEEEENS_10ViewEngineINS_8smem_ptrIPN7cutlass10bfloat16_tEEEEEEEC2ERKSY_RKS15_)
        /*9320*/ 	.word	0x00000000


	//----- nvinfo : EIATTR_FRAME_SIZE
	.align		4
.L_6288:
        /*9324*/ 	.byte	0x04, 0x11
        /*9326*/ 	.short	(.L_6290 - .L_6289)
	.align		4
.L_6289:
        /*9328*/ 	.word	index@($_ZN7cutlass13device_kernelIN5flash19enable_sm80_to_sm89INS1_16FlashAttnBwdSm80INS1_25CollectiveMainloopBwdSm80ILi2ELi2EN4cute5tupleIJNS5_1CILi128EEES8_NS7_ILi64EEEEEENS_10bfloat16_tEfNS_4arch4Sm80ELb1ELb0ELb1ELb0ELb0ELb0ELb0ELb0ELi2ELi4ELi4ELi4ELb0EEENS1_21CollectiveEpilogueBwdISA_SB_SD_Li256ELb0ELb0ELi2EEENS1_25SingleTileBwdLPTSchedulerILb0ELi128ELb0EEEEEEEEEvNT_6ParamsE$_ZN4cute3eso3ESOILb1ELb0EJNS_14ComposedLayoutINS_7SwizzleILi3ELi3ELi3EEENS_1CILi0EEENS_6LayoutINS_5tupleIJNS8_IJNS8_IJNS5_ILi4EEENS5_ILi8EEEEEENS8_IJS9_NS5_ILi1EEEEEEEEENS8_IJNS8_IJNS5_ILi2EEESF_SF_EEENS8_IJSF_NS8_IJS9_SF_EEEEEEEEEEEENS8_IJNS8_IJNS8_IJSF_NS5_ILi64EEEEEENS8_IJNS5_ILi1024EEES6_EEEEEENS8_IJNS8_IJSC_NS5_ILi512EEESA_EEENS8_IJNS5_ILi4096EEENS8_IJNS5_ILi16EEENS5_ILi8192EEEEEEEEEEEEEEEEEEENS_10ViewEngineINS_8smem_ptrIPN7cutlass10bfloat16_tEEEEEEEC2ERKS10_RKS17_)
        /*932c*/ 	.word	0x00000000


	//----- nvinfo : EIATTR_FRAME_SIZE
	.align		4
.L_6290:
        /*9330*/ 	.byte	0x04, 0x11
        /*9332*/ 	.short	(.L_6292 - .L_6291)
	.align		4
.L_6291:
        /*9334*/ 	.word	index@($_ZN7cutlass13device_kernelIN5flash19enable_sm80_to_sm89INS1_16FlashAttnBwdSm80INS1_25CollectiveMainloopBwdSm80ILi2ELi2EN4cute5tupleIJNS5_1CILi128EEES8_NS7_ILi64EEEEEENS_10bfloat16_tEfNS_4arch4Sm80ELb1ELb0ELb1ELb0ELb0ELb0ELb0ELb0ELi2ELi4ELi4ELi4ELb0EEENS1_21CollectiveEpilogueBwdISA_SB_SD_Li256ELb0ELb0ELi2EEENS1_25SingleTileBwdLPTSchedulerILb0ELi128ELb0EEEEEEEEEvNT_6ParamsE$_ZN4cute3eso3ESOILb1ELb0EJNS_14ComposedLayoutINS_7SwizzleILi3ELi3ELi3EEENS_1CILi0EEENS_6LayoutINS_5tupleIJNS8_IJNS8_IJNS5_ILi4EEENS5_ILi8EEEEEENS8_IJNS5_ILi2EEENS5_ILi1EEEEEEEEENS8_IJNS8_IJSC_SC_EEESB_EEEEEENS8_IJNS8_IJNS8_IJNS5_ILi128EEESD_EEENS8_IJSA_S6_EEEEEENS8_IJNS8_IJNS5_ILi64EEENS5_ILi512EEEEEENS8_IJNS5_ILi16EEENS5_ILi1024EEEEEEEEEEEEEEEENS_10ViewEngineINS_8smem_ptrIPN7cutlass10bfloat16_tEEEEEEEC2ERKSW_RKS13_)
        /*9338*/ 	.word	0x00000000


	//----- nvinfo : EIATTR_FRAME_SIZE
	.align		4
.L_6292:
        /*933c*/ 	.byte	0x04, 0x11
        /*933e*/ 	.short	(.L_6294 - .L_6293)
	.align		4
.L_6293:
        /*9340*/ 	.word	index@($_ZN7cutlass13device_kernelIN5flash19enable_sm80_to_sm89INS1_16FlashAttnBwdSm80INS1_25CollectiveMainloopBwdSm80ILi2ELi2EN4cute5tupleIJNS5_1CILi128EEES8_NS7_ILi64EEEEEENS_10bfloat16_tEfNS_4arch4Sm80ELb1ELb0ELb1ELb0ELb0ELb0ELb0ELb0ELi2ELi4ELi4ELi4ELb0EEENS1_21CollectiveEpilogueBwdISA_SB_SD_Li256ELb0ELb0ELi2EEENS1_25SingleTileBwdLPTSchedulerILb0ELi128ELb0EEEEEEEEEvNT_6ParamsE$_ZN4cute3eso3ESOILb1ELb0EJNS_14ComposedLayoutINS_7SwizzleILi3ELi3ELi3EEENS_1CILi0EEENS_6LayoutINS_5tupleIJNS8_IJNS8_IJNS5_ILi4EEENS5_ILi8EEEEEENS8_IJNS5_ILi2EEENS5_ILi1EEEEEEEEENS8_IJNS8_IJSC_SC_EEENS8_IJSA_S9_EEEEEEEEENS8_IJNS8_IJNS8_IJSC_NS5_ILi64EEEEEENS8_IJNS5_ILi512EEES6_EEEEEENS8_IJNS8_IJSD_SA_EEENS8_IJNS5_ILi1024EEENS5_ILi16EEEEEEEEEEEEEEEENS_10ViewEngineINS_8smem_ptrIPN7cutlass10bfloat16_tEEEEEEEC2ERKSW_RKS13_)
        /*9344*/ 	.word	0x00000000


	//----- nvinfo : EIATTR_FRAME_SIZE
	.align		4
.L_6294:
        /*9348*/ 	.byte	0x04, 0x11
        /*934a*/ 	.short	(.L_6296 - .L_6295)
	.align		4
.L_6295:
        /*934c*/ 	.word	index@($_ZN7cutlass13device_kernelIN5flash19enable_sm80_to_sm89INS1_16FlashAttnBwdSm80INS1_25CollectiveMainloopBwdSm80ILi2ELi2EN4cute5tupleIJNS5_1CILi128EEES8_NS7_ILi64EEEEEENS_10bfloat16_tEfNS_4arch4Sm80ELb1ELb0ELb1ELb0ELb0ELb0ELb0ELb0ELi2ELi4ELi4ELi4ELb0EEENS1_21CollectiveEpilogueBwdISA_SB_SD_Li256ELb0ELb0ELi2EEENS1_25SingleTileBwdLPTSchedulerILb0ELi128ELb0EEEEEEEEEvNT_6ParamsE$_ZN4cute3eso3ESOILb1ELb0EJNS_10UnderscoreEiiEEC2ERKS2_RKiS7_)
        /*9350*/ 	.word	0x00000000


	//----- nvinfo : EIATTR_FRAME_SIZE
	.align		4
.L_6296:
        /*9354*/ 	.byte	0x04, 0x11
        /*9356*/ 	.short	(.L_6298 - .L_6297)
	.align		4
.L_6297:
        /*9358*/ 	.word	index@($_ZN7cutlass13device_kernelIN5flash19enable_sm80_to_sm89INS1_16FlashAttnBwdSm80INS1_25CollectiveMainloopBwdSm80ILi2ELi2EN4cute5tupleIJNS5_1CILi128EEES8_NS7_ILi64EEEEEENS_10bfloat16_tEfNS_4arch4Sm80ELb1ELb0ELb1ELb0ELb0ELb0ELb0ELb0ELi2ELi4ELi4ELi4ELb0EEENS1_21CollectiveEpilogueBwdISA_SB_SD_Li256ELb0ELb0ELi2EEENS1_25SingleTileBwdLPTSchedulerILb0ELi128ELb0EEEEEEEEEvNT_6ParamsE$_ZN4cute3eso3ESOILb1ELb0EJNS_10UnderscoreEiEEC2ERKS2_RKi)
        /*935c*/ 	.word	0x00000000


	//----- nvinfo : EIATTR_FRAME_SIZE
	.align		4
.L_6298:
        /*9360*/ 	.byte	0x04, 0x11
        /*9362*/ 	.short	(.L_6300 - .L_6299)
	.align		4
.L_6299:
        /*9364*/ 	.word	index@($_ZN7cutlass13device_kernelIN5flash19enable_sm80_to_sm89INS1_16FlashAttnBwdSm80INS1_25CollectiveMainloopBwdSm80ILi2ELi2EN4cute5tupleIJNS5_1CILi128EEES8_NS7_ILi64EEEEEENS_10bfloat16_tEfNS_4arch4Sm80ELb1ELb0ELb1ELb0ELb0ELb0ELb0ELb0ELi2ELi4ELi4ELi4ELb0EEENS1_21CollectiveEpilogueBwdISA_SB_SD_Li256ELb0ELb0ELi2EEENS1_25SingleTileBwdLPTSchedulerILb0ELi128ELb0EEEEEEEEEvNT_6ParamsE$_ZN4cute3eso3ESOILb1ELb0EJNS_10UnderscoreES2_iEEC2ERKS2_S5_RKi)
        /*9368*/ 	.word	0x00000000


	//----- nvinfo : EIATTR_FRAME_SIZE
	.align		4
.L_6300:
        /*936c*/ 	.byte	0x04, 0x11
        /*936e*/ 	.short	(.L_6302 - .L_6301)
	.align		4
.L_6301:
        /*9370*/ 	.word	index@($_ZN7cutlass13device_kernelIN5flash19enable_sm80_to_sm89INS1_16FlashAttnBwdSm80INS1_25CollectiveMainloopBwdSm80ILi2ELi2EN4cute5tupleIJNS5_1CILi128EEES8_NS7_ILi64EEEEEENS_10bfloat16_tEfNS_4arch4Sm80ELb1ELb0ELb1ELb0ELb0ELb0ELb0ELb0ELi2ELi4ELi4ELi4ELb0EEENS1_21CollectiveEpilogueBwdISA_SB_SD_Li256ELb0ELb0ELi2EEENS1_25SingleTileBwdLPTSchedulerILb0ELi128ELb0EEEEEEEEEvNT_6ParamsE$_ZN4cute3eso3ESOILb1ELb0EJNS_10UnderscoreES2_S2_iEEC2ERKS2_S5_S5_RKi)
        /*9374*/ 	.word	0x00000000


	//----- nvinfo : EIATTR_FRAME_SIZE
	.align		4
.L_6302:
        /*9378*/ 	.byte	0x04, 0x11
        /*937a*/ 	.short	(.L_6304 - .L_6303)
	.align		4
.L_6303:
        /*937c*/ 	.word	index@($_ZN7cutlass13device_kernelIN5flash19enable_sm80_to_sm89INS1_16FlashAttnBwdSm80INS1_25CollectiveMainloopBwdSm80ILi2ELi2EN4cute5tupleIJNS5_1CILi128EEES8_NS7_ILi64EEEEEENS_10bfloat16_tEfNS_4arch4Sm80ELb1ELb0ELb1ELb0ELb0ELb0ELb0ELb0ELi2ELi4ELi4ELi4ELb0EEENS1_21CollectiveEpilogueBwdISA_SB_SD_Li256ELb0ELb0ELi2EEENS1_25SingleTileBwdLPTSchedulerILb0ELi128ELb0EEEEEEEEEvNT_6ParamsE$_ZN4cute3eso3ESOILb0ELb1EJlEEC2ERKl)
        /*9380*/ 	.word	0x00000000


	//----- nvinfo : EIATTR_FRAME_SIZE
	.align		4
.L_6304:
        /*9384*/ 	.byte	0x04, 0x11
        /*9386*/ 	.short	(.L_6306 - .L_6305)
	.align		4
.L_6305:
        /*9388*/ 	.word	index@($_ZN7cutlass13device_kernelIN5flash19enable_sm80_to_sm89INS1_16FlashAttnBwdSm80INS1_25CollectiveMainloopBwdSm80ILi2ELi2EN4cute5tupleIJNS5_1CILi128EEES8_NS7_ILi64EEEEEENS_10bfloat16_tEfNS_4arch4Sm80ELb1ELb0ELb1ELb0ELb0ELb0ELb0ELb0ELi2ELi4ELi4ELi4ELb0EEENS1_21CollectiveEpilogueBwdISA_SB_SD_Li256ELb0ELb0ELi2EEENS1_25SingleTileBwdLPTSchedulerILb0ELi128ELb0EEEEEEEEEvNT_6ParamsE$_ZN4cute3eso3ESOILb0ELb1EJiNS_1CILi72EEENS2_ILi512EEEEEC2ERKiRKS3_RKS4_)
        /*938c*/ 	.word	0x00000000


	//----- nvinfo : EIATTR_FRAME_SIZE
	.align		4
.L_6306:
        /*9390*/ 	.byte	0x04, 0x11
        /*9392*/ 	.short	(.L_6308 - .L_6307)
	.align		4
.L_6307:
        /*9394*/ 	.word	index@($_ZN7cutlass13device_kernelIN5flash19enable_sm80_to_sm89INS1_16FlashAttnBwdSm80INS1_25CollectiveMainloopBwdSm80ILi2ELi2EN4cute5tupleIJNS5_1CILi128EEES8_NS7_ILi64EEEEEENS_10bfloat16_tEfNS_4arch4Sm80ELb1ELb0ELb1ELb0ELb0ELb0ELb0ELb0ELi2ELi4ELi4ELi4ELb0EEENS1_21CollectiveEpilogueBwdISA_SB_SD_Li256ELb0ELb0ELi2EEENS1_25SingleTileBwdLPTSchedulerILb0ELi128ELb0EEEEEEEEEvNT_6ParamsE$_ZN4cute3eso3ESOILb0ELb1EJiNS_1CILi512EEEEEC2ERKiRKS3_)
        /*9398*/ 	.word	0x00000000


	//----- nvinfo : EIATTR_FRAME_SIZE
	.align		4
.L_6308:
        /*939c*/ 	.byte	0x04, 0x11
        /*939e*/ 	.short	(.L_6310 - .L_6309)
	.align		4
.L_6309:
        /*93a0*/ 	.word	index@($_ZN7cutlass13device_kernelIN5flash19enable_sm80_to_sm89INS1_16FlashAttnBwdSm80INS1_25CollectiveMainloopBwdSm80ILi2ELi2EN4cute5tupleIJNS5_1CILi128EEES8_NS7_ILi64EEEEEENS_10bfloat16_tEfNS_4arch4Sm80ELb1ELb0ELb1ELb0ELb0ELb0ELb0ELb0ELi2ELi4ELi4ELi4ELb0EEENS1_21CollectiveEpilogueBwdISA_SB_SD_Li256ELb0ELb0ELi2EEENS1_25SingleTileBwdLPTSchedulerILb0ELi128ELb0EEEEEEEEEvNT_6ParamsE$_ZN4cute3eso3ESOILb0ELb1EJiNS_1CILi4096EEEEEC2ERKiRKS3_)
        /*93a4*/ 	.word	0x00000000


	//----- nvinfo : EIATTR_FRAME_SIZE
	.align		4
.L_6310:
        /*93a8*/ 	.byte	0x04, 0x11
        /*93aa*/ 	.short	(.L_6312 - .L_6311)
	.align		4
.L_6311:
        /*93ac*/ 	.word	index@($_ZN7cutlass13device_kernelIN5flash19enable_sm80_to_sm89INS1_16FlashAttnBwdSm80INS1_25CollectiveMainloopBwdSm80ILi2ELi2EN4cute5tupleIJNS5_1CILi128EEES8_NS7_ILi64EEEEEENS_10bfloat16_tEfNS_4arch4Sm80ELb1ELb0ELb1ELb0ELb0ELb0ELb0ELb0ELi2ELi4ELi4ELi4ELb0EEENS1_21CollectiveEpilogueBwdISA_SB_SD_Li256ELb0ELb0ELi2EEENS1_25SingleTileBwdLPTSchedulerILb0ELi128ELb0EEEEEEEEEvNT_6ParamsE$_ZN4cute3eso3ESOILb0ELb1EJiNS_1CILi144EEENS2_ILi512EEEEEC2ERKiRKS3_RKS4_)
        /*93b0*/ 	.word	0x00000000


	//----- nvinfo : EIATTR_FRAME_SIZE
	.align		4
.L_6312:
        /*93b4*/ 	.byte	0x04, 0x11
        /*93b6*/ 	.short	(.L_6314 - .L_6313)
	.align		4
.L_6313:
        /*93b8*/ 	.word	index@($_ZN7cutlass13device_kernelIN5flash19enable_sm80_to_sm89INS1_16FlashAttnBwdSm80INS1_25CollectiveMainloopBwdSm80ILi2ELi2EN4cute5tupleIJNS5_1CILi128EEES8_NS7_ILi64EEEEEENS_10bfloat16_tEfNS_4arch4Sm80ELb1ELb0ELb1ELb0ELb0ELb0ELb0ELb0ELi2ELi4ELi4ELi4ELb0EEENS1_21CollectiveEpilogueBwdISA_SB_SD_Li256ELb0ELb0ELi2EEENS1_25SingleTileBwdLPTSchedulerILb0ELi128ELb0EEEEEEEEEvNT_6ParamsE$_ZN4cute3eso3ESOILb0ELb1EJiNS_1CILi144EEENS2_ILi288EEEEEC2ERKiRKS3_RKS4_)
        /*93bc*/ 	.word	0x00000000


	//----- nvinfo : EIATTR_FRAME_SIZE
	.align		4
.L_6314:
        /*93c0*/ 	.byte	0x04, 0x11
        /*93c2*/ 	.short	(.L_6316 - .L_6315)
	.align		4
.L_6315:
        /*93c4*/ 	.word	index@($_ZN7cutlass13device_kernelIN5flash19enable_sm80_to_sm89INS1_16FlashAttnBwdSm80INS1_25CollectiveMainloopBwdSm80ILi2ELi2EN4cute5tupleIJNS5_1CILi128EEES8_NS7_ILi64EEEEEENS_10bfloat16_tEfNS_4arch4Sm80ELb1ELb0ELb1ELb0ELb0ELb0ELb0ELb0ELi2ELi4ELi4ELi4ELb0EEENS1_21CollectiveEpilogueBwdISA_SB_SD_Li256ELb0ELb0ELi2EEENS1_25SingleTileBwdLPTSchedulerILb0ELi128ELb0EEEEEEEEEvNT_6ParamsE$_ZN4cute3eso3ESOILb0ELb1EJiNS_1CILi0EEEEEC2ERKiRKS3_)
        /*93c8*/ 	.word	0x00000000


	//----- nvinfo : EIATTR_FRAME_SIZE
	.align		4
.L_6316:
        /*93cc*/ 	.byte	0x04, 0x11
        /*93ce*/ 	.short	(.L_6318 - .L_6317)
	.align		4
.L_6317:
        /*93d0*/ 	.word	index@($_ZN7cutlass13device_kernelIN5flash19enable_sm80_to_sm89INS1_16FlashAttnBwdSm80INS1_25CollectiveMainloopBwdSm80ILi2ELi2EN4cute5tupleIJNS5_1CILi128EEES8_NS7_ILi64EEEEEENS_10bfloat16_tEfNS_4arch4Sm80ELb1ELb0ELb1ELb0ELb0ELb0ELb0ELb0ELi2ELi4ELi4ELi4ELb0EEENS1_21CollectiveEpilogueBwdISA_SB_SD_Li256ELb0ELb0ELi2EEENS1_25SingleTileBwdLPTSchedulerILb0ELi128ELb0EEEEEEEEEvNT_6ParamsE$_ZN4cute3eso3ESOILb0ELb1EJiEEC2ERKi)
        /*93d4*/ 	.word	0x00000000


	//----- nvinfo : EIATTR_FRAME_SIZE
	.align		4
.L_6318:
        /*93d8*/ 	.byte	0x04, 0x11
        /*93da*/ 	.short	(.L_6320 - .L_6319)
	.align		4
.L_6319:
        /*93dc*/ 	.word	index@($_ZN7cutlass13device_kernelIN5flash19enable_sm80_to_sm89INS1_16FlashAttnBwdSm80INS1_25CollectiveMainloopBwdSm80ILi2ELi2EN4cute5tupleIJNS5_1CILi128EEES8_NS7_ILi64EEEEEENS_10bfloat16_tEfNS_4arch4Sm80ELb1ELb0ELb1ELb0ELb0ELb0ELb0ELb0ELi2ELi4ELi4ELi4ELb0EEENS1_21CollectiveEpilogueBwdISA_SB_SD_Li256ELb0ELb0ELi2EEENS1_25SingleTileBwdLPTSchedulerILb0ELi128ELb0EEEEEEEEEvNT_6ParamsE$_ZN4cute3eso3ESOILb0ELb1EJNS_6LayoutINS_5tupleIJNS3_IJNS_1CILi8EEENS4_ILi1EEEEEENS4_ILi2EEEEEENS3_IJNS3_IJS6_NS4_ILi0EEEEEEiEEEEESA_EEC2ERKSD_RKSA_)
        /*93e0*/ 	.word	0x00000000


	//----- nvinfo : EIATTR_FRAME_SIZE
	.align		4
.L_6320:
        /*93e4*/ 	.byte	0x04, 0x11
        /*93e6*/ 	.short	(.L_6322 - .L_6321)
	.align		4
.L_6321:
        /*93e8*/ 	.word	index@($_ZN7cutlass13device_kernelIN5flash19enable_sm80_to_sm89INS1_16FlashAttnBwdSm80INS1_25CollectiveMainloopBwdSm80ILi2ELi2EN4cute5tupleIJNS5_1CILi128EEES8_NS7_ILi64EEEEEENS_10bfloat16_tEfNS_4arch4Sm80ELb1ELb0ELb1ELb0ELb0ELb0ELb0ELb0ELi2ELi4ELi4ELi4ELb0EEENS1_21CollectiveEpilogueBwdISA_SB_SD_Li256ELb0ELb0ELi2EEENS1_25SingleTileBwdLPTSchedulerILb0ELi128ELb0EEEEEEEEEvNT_6ParamsE$_ZN4cute3eso3ESOILb0ELb1EJNS_5tupleIJiiEEENS_1CILi8192EEEEEC2ERKS3_RKS5_)
        /*93ec*/ 	.word	0x00000000


	//----- nvinfo : EIATTR_FRAME_SIZE
	.align		4
.L_6322:
        /*93f0*/ 	.byte	0x04, 0x11
        /*93f2*/ 	.short	(.L_6324 - .L_6323)
	.align		4
.L_6323:
        /*93f4*/ 	.word	index@($_ZN7cutlass13device_kernelIN5flash19enable_sm80_to_sm89INS1_16FlashAttnBwdSm80INS1_25CollectiveMainloopBwdSm80ILi2ELi2EN4cute5tupleIJNS5_1CILi128EEES8_NS7_ILi64EEEEEENS_10bfloat16_tEfNS_4arch4Sm80ELb1ELb0ELb1ELb0ELb0ELb0ELb0ELb0ELi2ELi4ELi4ELi4ELb0EEENS1_21CollectiveEpilogueBwdISA_SB_SD_Li256ELb0ELb0ELi2EEENS1_25SingleTileBwdLPTSchedulerILb0ELi128ELb0EEEEEEEEEvNT_6ParamsE$_ZN4cute3eso3ESOILb0ELb1EJNS_5tupleIJiiEEENS_1CILi1024EEEEEC2ERKS3_RKS5_)
        /*93f8*/ 	.word	0x00000000


	//----- nvinfo : EIATTR_FRAME_SIZE
	.align		4
.L_6324:
        /*93fc*/ 	.byte	0x04, 0x11
        /*93fe*/ 	.short	(.L_6326 - .L_6325)
	.align		4
.L_6325:
        /*9400*/ 	.word	index@($_ZN7cutlass13device_kernelIN5flash19enable_sm80_to_sm89INS1_16FlashAttnBwdSm80INS1_25CollectiveMainloopBwdSm80ILi2ELi2EN4cute5tupleIJNS5_1CILi128EEES8_NS7_ILi64EEEEEENS_10bfloat16_tEfNS_4arch4Sm80ELb1ELb0ELb1ELb0ELb0ELb0ELb0ELb0ELi2ELi4ELi4ELi4ELb0EEENS1_21CollectiveEpilogueBwdISA_SB_SD_Li256ELb0ELb0ELi2EEENS1_25SingleTileBwdLPTSchedulerILb0ELi128ELb0EEEEEEEEEvNT_6ParamsE$_ZN4cute3eso3ESOILb0ELb1EJNS_5tupleIJiiEEEEEC2ERKS3_)
        /*9404*/ 	.word	0x00000000


	//----- nvinfo : EIATTR_FRAME_SIZE
	.align		4
.L_6326:
        /*9408*/ 	.byte	0x04, 0x11
        /*940a*/ 	.short	(.L_6328 - .L_6327)
	.align		4
.L_6327:
        /*940c*/ 	.word	index@($_ZN7cutlass13device_kernelIN5flash19enable_sm80_to_sm89INS1_16FlashAttnBwdSm80INS1_25CollectiveMainloopBwdSm80ILi2ELi2EN4cute5tupleIJNS5_1CILi128EEES8_NS7_ILi64EEEEEENS_10bfloat16_tEfNS_4arch4Sm80ELb1ELb0ELb1ELb0ELb0ELb0ELb0ELb0ELi2ELi4ELi4ELi4ELb0EEENS1_21CollectiveEpilogueBwdISA_SB_SD_Li256ELb0ELb0ELi2EEENS1_25SingleTileBwdLPTSchedulerILb0ELi128ELb0EEEEEEEEEvNT_6ParamsE$_ZN4cute3eso3ESOILb0ELb1EJNS_5tupleIJiNS2_IJiiEEEEEENS2_IJNS_10UnderscoreENS2_IJS5_S5_EEEEEEEEC2ERKS4_RKS7_)
        /*9410*/ 	.word	0x00000000


	//----- nvinfo : EIATTR_FRAME_SIZE
	.align		4
.L_6328:
        /*9414*/ 	.byte	0x04, 0x11
        /*9416*/ 	.short	(.L_6330 - .L_6329)
	.align		4
.L_6329:
        /*9418*/ 	.word	index@($_ZN7cutlass13device_kernelIN5flash19enable_sm80_to_sm89INS1_16FlashAttnBwdSm80INS1_25CollectiveMainloopBwdSm80ILi2ELi2EN4cute5tupleIJNS5_1CILi128EEES8_NS7_ILi64EEEEEENS_10bfloat16_tEfNS_4arch4Sm80ELb1ELb0ELb1ELb0ELb0ELb0ELb0ELb0ELi2ELi4ELi4ELi4ELb0EEENS1_21CollectiveEpilogueBwdISA_SB_SD_Li256ELb0ELb0ELi2EEENS1_25SingleTileBwdLPTSchedulerILb0ELi128ELb0EEEEEEEEEvNT_6ParamsE$_ZN4cute3eso3ESOILb0ELb1EJNS_5tupleIJiNS2_IJiNS_1CILi0EEEEEEEEENS2_IJNS_10UnderscoreENS2_IJS7_S7_EEEEEEEEC2ERKS6_RKS9_)
        /*941c*/ 	.word	0x00000000


	//----- nvinfo : EIATTR_FRAME_SIZE
	.align		4
.L_6330:
        /*9420*/ 	.byte	0x04, 0x11
        /*9422*/ 	.short	(.L_6332 - .L_6331)
	.align		4
.L_6331:
        /*9424*/ 	.word	index@($_ZN7cutlass13device_kernelIN5flash19enable_sm80_to_sm89INS1_16FlashAttnBwdSm80INS1_25CollectiveMainloopBwdSm80ILi2ELi2EN4cute5tupleIJNS5_1CILi128EEES8_NS7_ILi64EEEEEENS_10bfloat16_tEfNS_4arch4Sm80ELb1ELb0ELb1ELb0ELb0ELb0ELb0ELb0ELi2ELi4ELi4ELi4ELb0EEENS1_21CollectiveEpilogueBwdISA_SB_SD_Li256ELb0ELb0ELi2EEENS1_25SingleTileBwdLPTSchedulerILb0ELi128ELb0EEEEEEEEEvNT_6ParamsE$_ZN4cute3eso3ESOILb0ELb0EJiiiNS_1CILi72EEENS2_ILi512EEEEEC2ERKiS7_S7_RKS3_RKS4_)
        /*9428*/ 	.word	0x00000000


	//----- nvinfo : EIATTR_FRAME_SIZE
	.align		4
.L_6332:
        /*942c*/ 	.byte	0x04, 0x11
        /*942e*/ 	.short	(.L_6334 - .L_6333)
	.align		4
.L_6333:
        /*9430*/ 	.word	index@($_ZN7cutlass13device_kernelIN5flash19enable_sm80_to_sm89INS1_16FlashAttnBwdSm80INS1_25CollectiveMainloopBwdSm80ILi2ELi2EN4cute5tupleIJNS5_1CILi128EEES8_NS7_ILi64EEEEEENS_10bfloat16_tEfNS_4arch4Sm80ELb1ELb0ELb1ELb0ELb0ELb0ELb0ELb0ELi2ELi4ELi4ELi4ELb0EEENS1_21CollectiveEpilogueBwdISA_SB_SD_Li256ELb0ELb0ELi2EEENS1_25SingleTileBwdLPTSchedulerILb0ELi128ELb0EEEEEEEEEvNT_6ParamsE$_ZN4cute3eso3ESOILb0ELb0EJiiiNS_1CILi144EEENS2_ILi512EEEEEC2ERKiS7_S7_RKS3_RKS4_)
        /*9434*/ 	.word	0x00000000


	//----- nvinfo : EIATTR_FRAME_SIZE
	.align		4
.L_6334:
        /*9438*/ 	.byte	0x04, 0x11
        /*943a*/ 	.short	(.L_6336 - .L_6335)
	.align		4
.L_6335:
        /*943c*/ 	.word	index@($_ZN7cutlass13device_kernelIN5flash19enable_sm80_to_sm89INS1_16FlashAttnBwdSm80INS1_25CollectiveMainloopBwdSm80ILi2ELi2EN4cute5tupleIJNS5_1CILi128EEES8_NS7_ILi64EEEEEENS_10bfloat16_tEfNS_4arch4Sm80ELb1ELb0ELb1ELb0ELb0ELb0ELb0ELb0ELi2ELi4ELi4ELi4ELb0EEENS1_21CollectiveEpilogueBwdISA_SB_SD_Li256ELb0ELb0ELi2EEENS1_25SingleTileBwdLPTSchedulerILb0ELi128ELb0EEEEEEEEEvNT_6ParamsE$_ZN4cute3eso3ESOILb0ELb0EJiiiNS_1CILi0EEEEEC2ERKiS6_S6_RKS3_)
        /*9440*/ 	.word	0x00000000


	//----- nvinfo : EIATTR_FRAME_SIZE
	.align		4
.L_6336:
        /*9444*/ 	.byte	0x04, 0x11
        /*9446*/ 	.short	(.L_6338 - .L_6337)
	.align		4
.L_6337:
        /*9448*/ 	.word	index@($_ZN7cutlass13device_kernelIN5flash19enable_sm80_to_sm89INS1_16FlashAttnBwdSm80INS1_25CollectiveMainloopBwdSm80ILi2ELi2EN4cute5tupleIJNS5_1CILi128EEES8_NS7_ILi64EEEEEENS_10bfloat16_tEfNS_4arch4Sm80ELb1ELb0ELb1ELb0ELb0ELb0ELb0ELb0ELi2ELi4ELi4ELi4ELb0EEENS1_21CollectiveEpilogueBwdISA_SB_SD_Li256ELb0ELb0ELi2EEENS1_25SingleTileBwdLPTSchedulerILb0ELi128ELb0EEEEEEEEEvNT_6ParamsE$_ZN4cute3eso3ESOILb0ELb0EJiiiEEC2ERKiS4_S4_)
        /*944c*/ 	.word	0x00000000


	//----- nvinfo : EIATTR_FRAME_SIZE
	.align		4
.L_6338:
        /*9450*/ 	.byte	0x04, 0x11
        /*9452*/ 	.short	(.L_6340 - .L_6339)
	.align		4
.L_6339:
        /*9454*/ 	.word	index@($_ZN7cutlass13device_kernelIN5flash19enable_sm80_to_sm89INS1_16FlashAttnBwdSm80INS1_25CollectiveMainloopBwdSm80ILi2ELi2EN4cute5tupleIJNS5_1CILi128EEES8_NS7_ILi64EEEEEENS_10bfloat16_tEfNS_4arch4Sm80ELb1ELb0ELb1ELb0ELb0ELb0ELb0ELb0ELi2ELi4ELi4ELi4ELb0EEENS1_21CollectiveEpilogueBwdISA_SB_SD_Li256ELb0ELb0ELi2EEENS1_25SingleTileBwdLPTSchedulerILb0ELi128ELb0EEEEEEEEEvNT_6ParamsE$_ZN4cute3eso3ESOILb0ELb0EJiiNS_1CILi8192EEEEEC2ERKiS6_RKS3_)
        /*9458*/ 	.word	0x00000000


	//----- nvinfo : EIATTR_FRAME_SIZE
	.align		4
.L_6340:
        /*945c*/ 	.byte	0x04, 0x11
        /*945e*/ 	.short	(.L_6342 - .L_6341)
	.align		4
.L_6341:
        /*9460*/ 	.word	index@($_ZN7cutlass13device_kernelIN5flash19enable_sm80_to_sm89INS1_16FlashAttnBwdSm80INS1_25CollectiveMainloopBwdSm80ILi2ELi2EN4cute5tupleIJNS5_1CILi128EEES8_NS7_ILi64EEEEEENS_10bfloat16_tEfNS_4arch4Sm80ELb1ELb0ELb1ELb0ELb0ELb0ELb0ELb0ELi2ELi4ELi4ELi4ELb0EEENS1_21CollectiveEpilogueBwdISA_SB_SD_Li256ELb0ELb0ELi2EEENS1_25SingleTileBwdLPTSchedulerILb0ELi128ELb0EEEEEEEEEvNT_6ParamsE$_ZN4cute3eso3ESOILb0ELb0EJiiNS_1CILi72EEENS2_ILi512EEEEEC2ERKiS7_RKS3_RKS4_)
        /*9464*/ 	.word	0x00000000


	//----- nvinfo : EIATTR_FRAME_SIZE
	.align		4
.L_6342:
        /*9468*/ 	.byte	0x04, 0x11
        /*946a*/ 	.short	(.L_6344 - .L_6343)
	.align		4
.L_6343:
        /*946c*/ 	.word	index@($_ZN7cutlass13device_kernelIN5flash19enable_sm80_to_sm89INS1_16FlashAttnBwdSm80INS1_25CollectiveMainloopBwdSm80ILi2ELi2EN4cute5tupleIJNS5_1CILi128EEES8_NS7_ILi64EEEEEENS_10bfloat16_tEfNS_4arch4Sm80ELb1ELb0ELb1ELb0ELb0ELb0ELb0ELb0ELi2ELi4ELi4ELi4ELb0EEENS1_21CollectiveEpilogueBwdISA_SB_SD_Li256ELb0ELb0ELi2EEENS1_25SingleTileBwdLPTSchedulerILb0ELi128ELb0EEEEEEEEEvNT_6ParamsE$_ZN4cute3eso3ESOILb0ELb0EJiiNS_1CILi144EEENS2_ILi512EEEEEC2ERKiS7_RKS3_RKS4_)
        /*9470*/ 	.word	0x00000000


	//----- nvinfo : EIATTR_FRAME_SIZE
	.align		4
.L_6344:
        /*9474*/ 	.byte	0x04, 0x11
        /*9476*/ 	.short	(.L_6346 - .L_6345)
	.align		4
.L_6345:
        /*9478*/ 	.word	index@($_ZN7cutlass13device_kernelIN5flash19enable_sm80_to_sm89INS1_16FlashAttnBwdSm80INS1_25CollectiveMainloopBwdSm80ILi2ELi2EN4cute5tupleIJNS5_1CILi128EEES8_NS7_ILi64EEEEEENS_10bfloat16_tEfNS_4arch4Sm80ELb1ELb0ELb1ELb0ELb0ELb0ELb0ELb0ELi2ELi4ELi4ELi4ELb0EEENS1_21CollectiveEpilogueBwdISA_SB_SD_Li256ELb0ELb0ELi2EEENS1_25SingleTileBwdLPTSchedulerILb0ELi128ELb0EEEEEEEEEvNT_6ParamsE$_ZN4cute3eso3ESOILb0ELb0EJiiNS_1CILi1024EEEEEC2ERKiS6_RKS3_)
        /*947c*/ 	.word	0x00000000


	//----- nvinfo : EIATTR_FRAME_SIZE
	.align		4
.L_6346:
        /*9480*/ 	.byte	0x04, 0x11
        /*9482*/ 	.short	(.L_6348 - .L_6347)
	.align		4
.L_6347:
        /*9484*/ 	.word	index@($_ZN7cutlass13device_kernelIN5flash19enable_sm80_to_sm89INS1_16FlashAttnBwdSm80INS1_25CollectiveMainloopBwdSm80ILi2ELi2EN4cute5tupleIJNS5_1CILi128EEES8_NS7_ILi64EEEEEENS_10bfloat16_tEfNS_4arch4Sm80ELb1ELb0ELb1ELb0ELb0ELb0ELb0ELb0ELi2ELi4ELi4ELi4ELb0EEENS1_21CollectiveEpilogueBwdISA_SB_SD_Li256ELb0ELb0ELi2EEENS1_25SingleTileBwdLPTSchedulerILb0ELi128ELb0EEEEEEEEEvNT_6ParamsE$_ZN4cute3eso3ESOILb0ELb0EJiiNS_1CILi0EEEEEC2ERKiS6_RKS3_)
        /*9488*/ 	.word	0x00000000


	//----- nvinfo : EIATTR_FRAME_SIZE
	.align		4
.L_6348:
        /*948c*/ 	.byte	0x04, 0x11
        /*948e*/ 	.short	(.L_6350 - .L_6349)
	.align		4
.L_6349:
        /*9490*/ 	.word	index@($_ZN7cutlass13device_kernelIN5flash19enable_sm80_to_sm89INS1_16FlashAttnBwdSm80INS1_25CollectiveMainloopBwdSm80ILi2ELi2EN4cute5tupleIJNS5_1CILi128EEES8_NS7_ILi64EEEEEENS_10bfloat16_tEfNS_4arch4Sm80ELb1ELb0ELb1ELb0ELb0ELb0ELb0ELb0ELi2ELi4ELi4ELi4ELb0EEENS1_21CollectiveEpilogueBwdISA_SB_SD_Li256ELb0ELb0ELi2EEENS1_25SingleTileBwdLPTSchedulerILb0ELi128ELb0EEEEEEEEEvNT_6ParamsE$_ZN4cute3eso3ESOILb0ELb0EJiiEEC2ERKiS4_)
        /*9494*/ 	.word	0x00000000


	//----- nvinfo : EIATTR_FRAME_SIZE
	.align		4
.L_6350:
        /*9498*/ 	.byte	0x04, 0x11
        /*949a*/ 	.short	(.L_6352 - .L_6351)
	.align		4
.L_6351:
        /*949c*/ 	.word	index@($_ZN7cutlass13device_kernelIN5flash19enable_sm80_to_sm89INS1_16FlashAttnBwdSm80INS1_25CollectiveMainloopBwdSm80ILi2ELi2EN4cute5tupleIJNS5_1CILi128EEES8_NS7_ILi64EEEEEENS_10bfloat16_tEfNS_4arch4Sm80ELb1ELb0ELb1ELb0ELb0ELb0ELb0ELb0ELi2ELi4ELi4ELi4ELb0EEENS1_21CollectiveEpilogueBwdISA_SB_SD_Li256ELb0ELb0ELi2EEENS1_25SingleTileBwdLPTSchedulerILb0ELi128ELb0EEEEEEEEEvNT_6ParamsE$_ZN4cute3eso3ESOILb0ELb0EJiNS_5tupleIJiiEEEEEC2ERKiRKS3_)
        /*94a0*/ 	.word	0x00000000


	//----- nvinfo : EIATTR_FRAME_SIZE
	.align		4
.L_6352:
        /*94a4*/ 	.byte	0x04, 0x11
        /*94a6*/ 	.short	(.L_6354 - .L_6353)
	.align		4
.L_6353:
        /*94a8*/ 	.word	index@($_ZN7cutlass13device_kernelIN5flash19enable_sm80_to_sm89INS1_16FlashAttnBwdSm80INS1_25CollectiveMainloopBwdSm80ILi2ELi2EN4cute5tupleIJNS5_1CILi128EEES8_NS7_ILi64EEEEEENS_10bfloat16_tEfNS_4arch4Sm80ELb1ELb0ELb1ELb0ELb0ELb0ELb0ELb0ELi2ELi4ELi4ELi4ELb0EEENS1_21CollectiveEpilogueBwdISA_SB_SD_Li256ELb0ELb0ELi2EEENS1_25SingleTileBwdLPTSchedulerILb0ELi128ELb0EEEEEEEEEvNT_6ParamsE$_ZN4cute3eso3ESOILb0ELb0EJiNS_5tupleIJiNS_1CILi0EEEEEEEEC2ERKiRKS5_)
        /*94ac*/ 	.word	0x00000000


	//----- nvinfo : EIATTR_FRAME_SIZE
	.align		4
.L_6354:
        /*94b0*/ 	.byte	0x04, 0x11
        /*94b2*/ 	.short	(.L_6356 - .L_6355)
	.align		4
.L_6355:
        /*94b4*/ 	.word	index@($_ZN7cutlass13device_kernelIN5flash19enable_sm80_to_sm89INS1_16FlashAttnBwdSm80INS1_25CollectiveMainloopBwdSm80ILi2ELi2EN4cute5tupleIJNS5_1CILi128EEES8_NS7_ILi64EEEEEENS_10bfloat16_tEfNS_4arch4Sm80ELb1ELb0ELb1ELb0ELb0ELb0ELb0ELb0ELi2ELi4ELi4ELi4ELb0EEENS1_21CollectiveEpilogueBwdISA_SB_SD_Li256ELb0ELb0ELi2EEENS1_25SingleTileBwdLPTSchedulerILb0ELi128ELb0EEEEEEEEEvNT_6ParamsE$_ZN4cute3eso3ESOILb0ELb0EJNS_6LayoutINS_5tupleIJNS3_IJNS_1CILi8EEENS4_ILi1EEEEEENS4_ILi4EEES6_EEENS3_IJNS3_IJS6_NS4_ILi0EEEEEElSA_EEEEElEEC2ERKSD_RKl)
        /*94b8*/ 	.word	0x00000000


	//----- nvinfo : EIATTR_FRAME_SIZE
	.align		4
.L_6356:
        /*94bc*/ 	.byte	0x04, 0x11
        /*94be*/ 	.short	(.L_6358 - .L_6357)
	.align		4
.L_6357:
        /*94c0*/ 	.word	index@($_ZN7cutlass13device_kernelIN5flash19enable_sm80_to_sm89INS1_16FlashAttnBwdSm80INS1_25CollectiveMainloopBwdSm80ILi2ELi2EN4cute5tupleIJNS5_1CILi128EEES8_NS7_ILi64EEEEEENS_10bfloat16_tEfNS_4arch4Sm80ELb1ELb0ELb1ELb0ELb0ELb0ELb0ELb0ELi2ELi4ELi4ELi4ELb0EEENS1_21CollectiveEpilogueBwdISA_SB_SD_Li256ELb0ELb0ELi2EEENS1_25SingleTileBwdLPTSchedulerILb0ELi128ELb0EEEEEEEEEvNT_6ParamsE$_ZN4cute3eso3ESOILb0ELb0EJNS_6LayoutINS_5tupleIJNS3_IJNS_1CILi8EEENS4_ILi1EEEEEENS4_ILi4EEES6_EEENS3_IJNS3_IJS6_NS4_ILi0EEEEEElSA_EEEEENS_10ViewEngineINS_8gmem_ptrIPKN7cutlass10bfloat16_tEEEEEEEC2ERKSD_RKSL_)
        /*94c4*/ 	.word	0x00000000


	//----- nvinfo : EIATTR_FRAME_SIZE
	.align		4
.L_6358:
        /*94c8*/ 	.byte	0x04, 0x11
        /*94ca*/ 	.short	(.L_6360 - .L_6359)
	.align		4
.L_6359:
        /*94cc*/ 	.word	index@($_ZN7cutlass13device_kernelIN5flash19enable_sm80_to_sm89INS1_16FlashAttnBwdSm80INS1_25CollectiveMainloopBwdSm80ILi2ELi2EN4cute5tupleIJNS5_1CILi128EEES8_NS7_ILi64EEEEEENS_10bfloat16_tEfNS_4arch4Sm80ELb1ELb0ELb1ELb0ELb0ELb0ELb0ELb0ELi2ELi4ELi4ELi4ELb0EEENS1_21CollectiveEpilogueBwdISA_SB_SD_Li256ELb0ELb0ELi2EEENS1_25SingleTileBwdLPTSchedulerILb0ELi128ELb0EEEEEEEEEvNT_6ParamsE$_ZN4cute3eso3ESOILb0ELb0EJNS_6LayoutINS_5tupleIJNS3_IJNS_1CILi8EEENS4_ILi1EEEEEENS4_ILi2EEES5_EEENS3_IJNS3_IJS6_NS4_ILi0EEEEEEiNS4_ILi1024EEEEEEEEiEEC2ERKSE_RKi)
        /*94d0*/ 	.word	0x00000000


	//----- nvinfo : EIATTR_FRAME_SIZE
	.align		4
.L_6360:
        /*94d4*/ 	.byte	0x04, 0x11
        /*94d6*/ 	.short	(.L_6362 - .L_6361)
	.align		4
.L_6361:
        /*94d8*/ 	.word	index@($_ZN7cutlass13device_kernelIN5flash19enable_sm80_to_sm89INS1_16FlashAttnBwdSm80INS1_25CollectiveMainloopBwdSm80ILi2ELi2EN4cute5tupleIJNS5_1CILi128EEES8_NS7_ILi64EEEEEENS_10bfloat16_tEfNS_4arch4Sm80ELb1ELb0ELb1ELb0ELb0ELb0ELb0ELb0ELi2ELi4ELi4ELi4ELb0EEENS1_21CollectiveEpilogueBwdISA_SB_SD_Li256ELb0ELb0ELi2EEENS1_25SingleTileBwdLPTSchedulerILb0ELi128ELb0EEEEEEEEEvNT_6ParamsE$_ZN4cute3eso3ESOILb0ELb0EJNS_6LayoutINS_5tupleIJNS3_IJNS_1CILi8EEENS4_ILi1EEEEEENS4_ILi2EEES5_EEENS3_IJNS3_IJS6_NS4_ILi0EEEEEEiNS4_ILi1024EEEEEEEENS_10ViewEngineINS_8smem_ptrIPN7cutlass10bfloat16_tEEEEEEEC2ERKSE_RKSL_)
        /*94dc*/ 	.word	0x00000000


	//----- nvinfo : EIATTR_FRAME_SIZE
	.align		4
.L_6362:
        /*94e0*/ 	.byte	0x04, 0x11
        /*94e2*/ 	.short	(.L_6364 - .L_6363)
	.align		4
.L_6363:
        /*94e4*/ 	.word	index@($_ZN7cutlass13device_kernelIN5flash19enable_sm80_to_sm89INS1_16FlashAttnBwdSm80INS1_25CollectiveMainloopBwdSm80ILi2ELi2EN4cute5tupleIJNS5_1CILi128EEES8_NS7_ILi64EEEEEENS_10bfloat16_tEfNS_4arch4Sm80ELb1ELb0ELb1ELb0ELb0ELb0ELb0ELb0ELi2ELi4ELi4ELi4ELb0EEENS1_21CollectiveEpilogueBwdISA_SB_SD_Li256ELb0ELb0ELi2EEENS1_25SingleTileBwdLPTSchedulerILb0ELi128ELb0EEEEEEEEEvNT_6ParamsE$_ZN4cute3eso3ESOILb0ELb0EJNS_6LayoutINS_5tupleIJNS3_IJNS_1CILi8EEENS4_ILi1EEEEEENS4_ILi2EEENS3_IJS8_S8_EEEEEENS3_IJNS3_IJS6_NS4_ILi0EEEEEENS4_ILi4096EEENS3_IJiiEEEEEEEEiEEC2ERKSG_RKi)
        /*94e8*/ 	.word	0x00000000


	//----- nvinfo : EIATTR_FRAME_SIZE
	.align		4
.L_6364:
        /*94ec*/ 	.byte	0x04, 0x11
        /*94ee*/ 	.short	(.L_6366 - .L_6365)
	.align		4
.L_6365:
        /*94f0*/ 	.word	index@($_ZN7cutlass13device_kernelIN5flash19enable_sm80_to_sm89INS1_16FlashAttnBwdSm80INS1_25CollectiveMainloopBwdSm80ILi2ELi2EN4cute5tupleIJNS5_1CILi128EEES8_NS7_ILi64EEEEEENS_10bfloat16_tEfNS_4arch4Sm80ELb1ELb0ELb1ELb0ELb0ELb0ELb0ELb0ELi2ELi4ELi4ELi4ELb0EEENS1_21CollectiveEpilogueBwdISA_SB_SD_Li256ELb0ELb0ELi2EEENS1_25SingleTileBwdLPTSchedulerILb0ELi128ELb0EEEEEEEEEvNT_6ParamsE$_ZN4cute3eso3ESOILb0ELb0EJNS_6LayoutINS_5tupleIJNS3_IJNS_1CILi8EEENS4_ILi1EEEEEENS4_ILi2EEENS3_IJS8_S8_EEEEEENS3_IJNS3_IJS6_NS4_ILi0EEEEEENS4_ILi4096EEENS3_IJiiEEEEEEEENS_10ViewEngineINS_8smem_ptrIPN7cutlass10bfloat16_tEEEEEEEC2ERKSG_RKSN_)
        /*94f4*/ 	.word	0x00000000


	//----- nvinfo : EIATTR_FRAME_SIZE
	.align		4
.L_6366:
        /*94f8*/ 	.byte	0x04, 0x11
        /*94fa*/ 	.short	(.L_6368 - .L_6367)
	.align		4
.L_6367:
        /*94fc*/ 	.word	index@($_ZN7cutlass13device_kernelIN5flash19enable_sm80_to_sm89INS1_16FlashAttnBwdSm80INS1_25CollectiveMainloopBwdSm80ILi2ELi2EN4cute5tupleIJNS5_1CILi128EEES8_NS7_ILi64EEEEEENS_10bfloat16_tEfNS_4arch4Sm80ELb1ELb0ELb1ELb0ELb0ELb0ELb0ELb0ELi2ELi4ELi4ELi4ELb0EEENS1_21CollectiveEpilogueBwdISA_SB_SD_Li256ELb0ELb0ELi2EEENS1_25SingleTileBwdLPTSchedulerILb0ELi128ELb0EEEEEEEEEvNT_6ParamsE$_ZN4cute3eso3ESOILb0ELb0EJNS_6LayoutINS_5tupleIJNS3_IJNS_1CILi8EEENS4_ILi1EEEEEENS4_ILi2EEEEEENS3_IJNS3_IJS6_NS4_ILi0EEEEEEiEEEEEiEEC2ERKSD_RKi)
        /*9500*/ 	.word	0x00000000


	//----- nvinfo : EIATTR_FRAME_SIZE
	.align		4
.L_6368:
        /*9504*/ 	.byte	0x04, 0x11
        /*9506*/ 	.short	(.L_6370 - .L_6369)
	.align		4
.L_6369:
        /*9508*/ 	.word	index@($_ZN7cutlass13device_kernelIN5flash19enable_sm80_to_sm89INS1_16FlashAttnBwdSm80INS1_25CollectiveMainloopBwdSm80ILi2ELi2EN4cute5tupleIJNS5_1CILi128EEES8_NS7_ILi64EEEEEENS_10bfloat16_tEfNS_4arch4Sm80ELb1ELb0ELb1ELb0ELb0ELb0ELb0ELb0ELi2ELi4ELi4ELi4ELb0EEENS1_21CollectiveEpilogueBwdISA_SB_SD_Li256ELb0ELb0ELi2EEENS1_25SingleTileBwdLPTSchedulerILb0ELi128ELb0EEEEEEEEEvNT_6ParamsE$_ZN4cute3eso3ESOILb0ELb0EJNS_6LayoutINS_5tupleIJNS3_IJNS_1CILi8EEENS4_ILi1EEEEEENS4_ILi2EEEEEENS3_IJNS3_IJS6_NS4_ILi0EEEEEEiEEEEENS_10ViewEngineINS_8smem_ptrIPN7cutlass10bfloat16_tEEEEEEEC2ERKSD_RKSK_)
        /*950c*/ 	.word	0x00000000


	//----- nvinfo : EIATTR_FRAME_SIZE
	.align		4
.L_6370:
        /*9510*/ 	.byte	0x04, 0x11
        /*9512*/ 	.short	(.L_6372 - .L_6371)
	.align		4
.L_6371:
        /*9514*/ 	.word	index@($_ZN7cutlass13device_kernelIN5flash19enable_sm80_to_sm89INS1_16FlashAttnBwdSm80INS1_25CollectiveMainloopBwdSm80ILi2ELi2EN4cute5tupleIJNS5_1CILi128EEES8_NS7_ILi64EEEEEENS_10bfloat16_tEfNS_4arch4Sm80ELb1ELb0ELb1ELb0ELb0ELb0ELb0ELb0ELi2ELi4ELi4ELi4ELb0EEENS1_21CollectiveEpilogueBwdISA_SB_SD_Li256ELb0ELb0ELi2EEENS1_25SingleTileBwdLPTSchedulerILb0ELi128ELb0EEEEEEEEEvNT_6ParamsE$_ZN4cute3eso3ESOILb0ELb0EJNS_6LayoutINS_5tupleIJNS3_IJNS_1CILi8EEENS4_ILi1EEEEEENS3_IJNS4_ILi2EEEEEEEEENS3_IJNS3_IJS6_NS4_ILi0EEEEEENS3_IJiEEEEEEEENS_10ViewEngineINS_8smem_ptrIPN7cutlass10bfloat16_tEEEEEEEC2ERKSF_RKSM_)
        /*9518*/ 	.word	0x00000000


	//----- nvinfo : EIATTR_FRAME_SIZE
	.align		4
.L_6372:
        /*951c*/ 	.byte	0x04, 0x11
        /*951e*/ 	.short	(.L_6374 - .L_6373)
	.align		4
.L_6373:
        /*9520*/ 	.word	index@($_ZN7cutlass13device_kernelIN5flash19enable_sm80_to_sm89INS1_16FlashAttnBwdSm80INS1_25CollectiveMainloopBwdSm80ILi2ELi2EN4cute5tupleIJNS5_1CILi128EEES8_NS7_ILi64EEEEEENS_10bfloat16_tEfNS_4arch4Sm80ELb1ELb0ELb1ELb0ELb0ELb0ELb0ELb0ELi2ELi4ELi4ELi4ELb0EEENS1_21CollectiveEpilogueBwdISA_SB_SD_Li256ELb0ELb0ELi2EEENS1_25SingleTileBwdLPTSchedulerILb0ELi128ELb0EEEEEEEEEvNT_6ParamsE$_ZN4cute3eso3ESOILb0ELb0EJNS_6LayoutINS_5tupleIJNS3_IJNS_1CILi2EEES5_S5_EEES5_NS3_IJS5_S5_EEEEEENS3_IJNS3_IJNS4_ILi1EEENS4_ILi512EEEiEEENS4_ILi4096EEENS3_IJiiEEEEEEEEjEEC2ERKSF_RKj)
        /*9524*/ 	.word	0x00000000


	//----- nvinfo : EIATTR_FRAME_SIZE
	.align		4
.L_6374:
        /*9528*/ 	.byte	0x04, 0x11
        /*952a*/ 	.short	(.L_6376 - .L_6375)
	.align		4
.L_6375:
        /*952c*/ 	.word	index@($_ZN7cutlass13device_kernelIN5flash19enable_sm80_to_sm89INS1_16FlashAttnBwdSm80INS1_25CollectiveMainloopBwdSm80ILi2ELi2EN4cute5tupleIJNS5_1CILi128EEES8_NS7_ILi64EEEEEENS_10bfloat16_tEfNS_4arch4Sm80ELb1ELb0ELb1ELb0ELb0ELb0ELb0ELb0ELi2ELi4ELi4ELi4ELb0EEENS1_21CollectiveEpilogueBwdISA_SB_SD_Li256ELb0ELb0ELi2EEENS1_25SingleTileBwdLPTSchedulerILb0ELi128ELb0EEEEEEEEEvNT_6ParamsE$_ZN4cute3eso3ESOILb0ELb0EJNS_6LayoutINS_5tupleIJNS3_IJNS_1CILi2EEES5_S5_EEES5_NS3_IJS5_S5_EEEEEENS3_IJNS3_IJNS4_ILi1EEENS4_ILi512EEEiEEENS4_ILi4096EEENS3_IJiiEEEEEEEENS_10ViewEngineINS_8smem_ptrIPN7cutlass10bfloat16_tEEEEEEEC2ERKSF_RKSM_)
        /*9530*/ 	.word	0x00000000


	//----- nvinfo : EIATTR_FRAME_SIZE
	.align		4
.L_6376:
        /*9534*/ 	.byte	0x04, 0x11
        /*9536*/ 	.short	(.L_6378 - .L_6377)
	.align		4
.L_6377:
        /*9538*/ 	.word	index@($_ZN7cutlass13device_kernelIN5flash19enable_sm80_to_sm89INS1_16FlashAttnBwdSm80INS1_25CollectiveMainloopBwdSm80ILi2ELi2EN4cute5tupleIJNS5_1CILi128EEES8_NS7_ILi64EEEEEENS_10bfloat16_tEfNS_4arch4Sm80ELb1ELb0ELb1ELb0ELb0ELb0ELb0ELb0ELi2ELi4ELi4ELi4ELb0EEENS1_21CollectiveEpilogueBwdISA_SB_SD_Li256ELb0ELb0ELi2EEENS1_25SingleTileBwdLPTSchedulerILb0ELi128ELb0EEEEEEEEEvNT_6ParamsE$_ZN4cute3eso3ESOILb0ELb0EJNS_6LayoutINS_5tupleIJNS3_IJNS_1CILi2EEES5_S5_EEES5_NS3_IJNS3_IJS5_S5_EEES5_EEEEEENS3_IJNS3_IJNS4_ILi1EEENS4_ILi512EEEiEEENS4_ILi4096EEENS3_IJNS3_IJiiEEENS4_ILi8192EEEEEEEEEEEjEEC2ERKSI_RKj)
        /*953c*/ 	.word	0x00000000


	//----- nvinfo : EIATTR_FRAME_SIZE
	.align		4
.L_6378:
        /*9540*/ 	.byte	0x04, 0x11
        /*9542*/ 	.short	(.L_6380 - .L_6379)
	.align		4
.L_6379:
        /*9544*/ 	.word	index@($_ZN7cutlass13device_kernelIN5flash19enable_sm80_to_sm89INS1_16FlashAttnBwdSm80INS1_25CollectiveMainloopBwdSm80ILi2ELi2EN4cute5tupleIJNS5_1CILi128EEES8_NS7_ILi64EEEEEENS_10bfloat16_tEfNS_4arch4Sm80ELb1ELb0ELb1ELb0ELb0ELb0ELb0ELb0ELi2ELi4ELi4ELi4ELb0EEENS1_21CollectiveEpilogueBwdISA_SB_SD_Li256ELb0ELb0ELi2EEENS1_25SingleTileBwdLPTSchedulerILb0ELi128ELb0EEEEEEEEEvNT_6ParamsE$_ZN4cute3eso3ESOILb0ELb0EJNS_6LayoutINS_5tupleIJNS3_IJNS_1CILi2EEES5_S5_EEES5_NS3_IJNS3_IJS5_S5_EEES5_EEEEEENS3_IJNS3_IJNS4_ILi1EEENS4_ILi512EEEiEEENS4_ILi4096EEENS3_IJNS3_IJiiEEENS4_ILi8192EEEEEEEEEEENS_10ViewEngineINS_8smem_ptrIPN7cutlass10bfloat16_tEEEEEEEC2ERKSI_RKSP_)
        /*9548*/ 	.word	0x00000000


	//----- nvinfo : EIATTR_FRAME_SIZE
	.align		4
.L_6380:
        /*954c*/ 	.byte	0x04, 0x11
        /*954e*/ 	.short	(.L_6382 - .L_6381)
	.align		4
.L_6381:
        /*9550*/ 	.word	index@($_ZN7cutlass13device_kernelIN5flash19enable_sm80_to_sm89INS1_16FlashAttnBwdSm80INS1_25CollectiveMainloopBwdSm80ILi2ELi2EN4cute5tupleIJNS5_1CILi128EEES8_NS7_ILi64EEEEEENS_10bfloat16_tEfNS_4arch4Sm80ELb1ELb0ELb1ELb0ELb0ELb0ELb0ELb0ELi2ELi4ELi4ELi4ELb0EEENS1_21CollectiveEpilogueBwdISA_SB_SD_Li256ELb0ELb0ELi2EEENS1_25SingleTileBwdLPTSchedulerILb0ELi128ELb0EEEEEEEEEvNT_6ParamsE$_ZN4cute3eso3ESOILb0ELb0EJNS_6LayoutINS_5tupleIJNS3_IJNS_1CILi2EEES5_EEES6_NS4_ILi8EEEEEENS3_IJNS3_IJiNS4_ILi512EEEEEENS3_IJiiEEENS4_ILi1024EEEEEEEEjEEC2ERKSE_RKj)
        /*9554*/ 	.word	0x00000000


	//----- nvinfo : EIATTR_FRAME_SIZE
	.align		4
.L_6382:
        /*9558*/ 	.byte	0x04, 0x11
        /*955a*/ 	.short	(.L_6384 - .L_6383)
	.align		4
.L_6383:
        /*955c*/ 	.word	index@($_ZN7cutlass13device_kernelIN5flash19enable_sm80_to_sm89INS1_16FlashAttnBwdSm80INS1_25CollectiveMainloopBwdSm80ILi2ELi2EN4cute5tupleIJNS5_1CILi128EEES8_NS7_ILi64EEEEEENS_10bfloat16_tEfNS_4arch4Sm80ELb1ELb0ELb1ELb0ELb0ELb0ELb0ELb0ELi2ELi4ELi4ELi4ELb0EEENS1_21CollectiveEpilogueBwdISA_SB_SD_Li256ELb0ELb0ELi2EEENS1_25SingleTileBwdLPTSchedulerILb0ELi128ELb0EEEEEEEEEvNT_6ParamsE$_ZN4cute3eso3ESOILb0ELb0EJNS_6LayoutINS_5tupleIJNS3_IJNS_1CILi2EEES5_EEES6_NS4_ILi8EEEEEENS3_IJNS3_IJiNS4_ILi512EEEEEENS3_IJiiEEENS4_ILi1024EEEEEEEENS_10ViewEngineINS_8smem_ptrIPN7cutlass10bfloat16_tEEEEEEEC2ERKSE_RKSL_)
        /*9560*/ 	.word	0x00000000


	//----- nvinfo : EIATTR_FRAME_SIZE
	.align		4
.L_6384:
        /*9564*/ 	.byte	0x04, 0x11
        /*9566*/ 	.short	(.L_6386 - .L_6385)
	.align		4
.L_6385:
        /*9568*/ 	.word	index@($_ZN7cutlass13device_kernelIN5flash19enable_sm80_to_sm89INS1_16FlashAttnBwdSm80INS1_25CollectiveMainloopBwdSm80ILi2ELi2EN4cute5tupleIJNS5_1CILi128EEES8_NS7_ILi64EEEEEENS_10bfloat16_tEfNS_4arch4Sm80ELb1ELb0ELb1ELb0ELb0ELb0ELb0ELb0ELi2ELi4ELi4ELi4ELb0EEENS1_21CollectiveEpilogueBwdISA_SB_SD_Li256ELb0ELb0ELi2EEENS1_25SingleTileBwdLPTSchedulerILb0ELi128ELb0EEEEEEEEEvNT_6ParamsE$_ZN4cute3eso3ESOILb0ELb0EJNS_6LayoutINS_5tupleIJNS3_IJNS_1CILi2EEES5_EEENS4_ILi8EEES6_EEENS3_IJNS3_IJNS4_ILi1EEEiEEENS4_ILi1024EEENS3_IJiiEEEEEEEEjEEC2ERKSE_RKj)
        /*956c*/ 	.word	0x00000000


	//----- nvinfo : EIATTR_FRAME_SIZE
	.align		4
.L_6386:
        /*9570*/ 	.byte	0x04, 0x11
        /*9572*/ 	.short	(.L_6388 - .L_6387)
	.align		4
.L_6387:
        /*9574*/ 	.word	index@($_ZN7cutlass13device_kernelIN5flash19enable_sm80_to_sm89INS1_16FlashAttnBwdSm80INS1_25CollectiveMainloopBwdSm80ILi2ELi2EN4cute5tupleIJNS5_1CILi128EEES8_NS7_ILi64EEEEEENS_10bfloat16_tEfNS_4arch4Sm80ELb1ELb0ELb1ELb0ELb0ELb0ELb0ELb0ELi2ELi4ELi4ELi4ELb0EEENS1_21CollectiveEpilogueBwdISA_SB_SD_Li256ELb0ELb0ELi2EEENS1_25SingleTileBwdLPTSchedulerILb0ELi128ELb0EEEEEEEEEvNT_6ParamsE$_ZN4cute3eso3ESOILb0ELb0EJNS_6LayoutINS_5tupleIJNS3_IJNS_1CILi2EEES5_EEENS4_ILi8EEES6_EEENS3_IJNS3_IJNS4_ILi1EEEiEEENS4_ILi1024EEENS3_IJiiEEEEEEEENS_10ViewEngineINS_8smem_ptrIPN7cutlass10bfloat16_tEEEEEEEC2ERKSE_RKSL_)
        /*9578*/ 	.word	0x00000000


	//----- nvinfo : EIATTR_FRAME_SIZE
	.align		4
.L_6388:
        /*957c*/ 	.byte	0x04, 0x11
        /*957e*/ 	.short	(.L_6390 - .L_6389)
	.align		4
.L_6389:
        /*9580*/ 	.word	index@($_ZN7cutlass13device_kernelIN5flash19enable_sm80_to_sm89INS1_16FlashAttnBwdSm80INS1_25CollectiveMainloopBwdSm80ILi2ELi2EN4cute5tupleIJNS5_1CILi128EEES8_NS7_ILi64EEEEEENS_10bfloat16_tEfNS_4arch4Sm80ELb1ELb0ELb1ELb0ELb0ELb0ELb0ELb0ELi2ELi4ELi4ELi4ELb0EEENS1_21CollectiveEpilogueBwdISA_SB_SD_Li256ELb0ELb0ELi2EEENS1_25SingleTileBwdLPTSchedulerILb0ELi128ELb0EEEEEEEEEvNT_6ParamsE$_ZN4cute3eso3ESOILb0ELb0EJNS_6LayoutINS_5tupleIJNS3_IJNS_1CILi1EEENS3_IJS5_NS4_ILi2EEES6_EEEEEES6_NS3_IJS6_S6_EEEEEENS3_IJNS3_IJNS4_ILi0EEENS3_IJS5_NS4_ILi256EEEiEEEEEENS4_ILi2048EEENS3_IJiNS4_ILi4096EEEEEEEEEEENS_10ViewEngineINS_8smem_ptrIPjEEEEEEC2ERKSJ_RKSO_)
        /*9584*/ 	.word	0x00000000


	//----- nvinfo : EIATTR_FRAME_SIZE
	.align		4
.L_6390:
        /*9588*/ 	.byte	0x04, 0x11
        /*958a*/ 	.short	(.L_6392 - .L_6391)
	.align		4
.L_6391:
        /*958c*/ 	.word	index@($_ZN7cutlass13device_kernelIN5flash19enable_sm80_to_sm89INS1_16FlashAttnBwdSm80INS1_25CollectiveMainloopBwdSm80ILi2ELi2EN4cute5tupleIJNS5_1CILi128EEES8_NS7_ILi64EEEEEENS_10bfloat16_tEfNS_4arch4Sm80ELb1ELb0ELb1ELb0ELb0ELb0ELb0ELb0ELi2ELi4ELi4ELi4ELb0EEENS1_21CollectiveEpilogueBwdISA_SB_SD_Li256ELb0ELb0ELi2EEENS1_25SingleTileBwdLPTSchedulerILb0ELi128ELb0EEEEEEEEEvNT_6ParamsE$_ZN4cute3eso3ESOILb0ELb0EJNS_6LayoutINS_5tupleIJNS3_IJNS3_IJNS_1CILi8EEENS4_ILi1EEEEEES6_EEENS3_IJNS3_IJS6_S6_EEENS4_ILi2EEEEEEEEENS3_IJNS3_IJNS3_IJS6_NS4_ILi0EEEEEESD_EEENS3_IJNS3_IJSD_SD_EEEiEEEEEEEENS_10ViewEngineINS_8smem_ptrIPN7cutlass10bfloat16_tEEEEEEEC2ERKSJ_RKSQ_)
        /*9590*/ 	.word	0x00000000


	//----- nvinfo : EIATTR_FRAME_SIZE
	.align		4
.L_6392:
        /*9594*/ 	.byte	0x04, 0x11
        /*9596*/ 	.short	(.L_6394 - .L_6393)
	.align		4
.L_6393:
        /*9598*/ 	.word	index@($_ZN7cutlass13device_kernelIN5flash19enable_sm80_to_sm89INS1_16FlashAttnBwdSm80INS1_25CollectiveMainloopBwdSm80ILi2ELi2EN4cute5tupleIJNS5_1CILi128EEES8_NS7_ILi64EEEEEENS_10bfloat16_tEfNS_4arch4Sm80ELb1ELb0ELb1ELb0ELb0ELb0ELb0ELb0ELi2ELi4ELi4ELi4ELb0EEENS1_21CollectiveEpilogueBwdISA_SB_SD_Li256ELb0ELb0ELi2EEENS1_25SingleTileBwdLPTSchedulerILb0ELi128ELb0EEEEEEEEEvNT_6ParamsE$_ZN4cute3eso3ESOILb0ELb0EJNS_5tupleIJiiEEEiNS_1CILi0EEEEEC2ERKS3_RKiRKS5_)
        /*959c*/ 	.word	0x00000000


	//----- nvinfo : EIATTR_FRAME_SIZE
	.align		4
.L_6394:
        /*95a0*/ 	.byte	0x04, 0x11
        /*95a2*/ 	.short	(.L_6396 - .L_6395)
	.align		4
.L_6395:
        /*95a4*/ 	.word	index@($_ZN7cutlass13device_kernelIN5flash19enable_sm80_to_sm89INS1_16FlashAttnBwdSm80INS1_25CollectiveMainloopBwdSm80ILi2ELi2EN4cute5tupleIJNS5_1CILi128EEES8_NS7_ILi64EEEEEENS_10bfloat16_tEfNS_4arch4Sm80ELb1ELb0ELb1ELb0ELb0ELb0ELb0ELb0ELi2ELi4ELi4ELi4ELb0EEENS1_21CollectiveEpilogueBwdISA_SB_SD_Li256ELb0ELb0ELi2EEENS1_25SingleTileBwdLPTSchedulerILb0ELi128ELb0EEEEEEEEEvNT_6ParamsE$_ZN4cute3eso3ESOILb0ELb0EJNS_5tupleIJiNS_1CILi512EEEEEENS2_IJiiEEENS3_ILi1024EEEEEC2ERKS5_RKS6_RKS7_)
        /*95a8*/ 	.word	0x00000000


	//----- nvinfo : EIATTR_FRAME_SIZE
	.align		4
.L_6396:
        /*95ac*/ 	.byte	0x04, 0x11
        /*95ae*/ 	.short	(.L_6398 - .L_6397)
	.align		4
.L_6397:
        /*95b0*/ 	.word	index@($_ZN7cutlass13device_kernelIN5flash19enable_sm80_to_sm89INS1_16FlashAttnBwdSm80INS1_25CollectiveMainloopBwdSm80ILi2ELi2EN4cute5tupleIJNS5_1CILi128EEES8_NS7_ILi64EEEEEENS_10bfloat16_tEfNS_4arch4Sm80ELb1ELb0ELb1ELb0ELb0ELb0ELb0ELb0ELi2ELi4ELi4ELi4ELb0EEENS1_21CollectiveEpilogueBwdISA_SB_SD_Li256ELb0ELb0ELi2EEENS1_25SingleTileBwdLPTSchedulerILb0ELi128ELb0EEEEEEEEEvNT_6ParamsE$_ZN4cute3eso3ESOILb0ELb0EJNS_5tupleIJNS_1CILi1EEEiEEENS3_ILi1024EEENS2_IJiiEEEEEC2ERKS5_RKS6_RKS7_)
        /*95b4*/ 	.word	0x00000000


	//----- nvinfo : EIATTR_FRAME_SIZE
	.align		4
.L_6398:
        /*95b8*/ 	.byte	0x04, 0x11
        /*95ba*/ 	.short	(.L_6400 - .L_6399)
	.align		4
.L_6399:
        /*95bc*/ 	.word	index@($_ZN7cutlass13device_kernelIN5flash19enable_sm80_to_sm89INS1_16FlashAttnBwdSm80INS1_25CollectiveMainloopBwdSm80ILi2ELi2EN4cute5tupleIJNS5_1CILi128EEES8_NS7_ILi64EEEEEENS_10bfloat16_tEfNS_4arch4Sm80ELb1ELb0ELb1ELb0ELb0ELb0ELb0ELb0ELi2ELi4ELi4ELi4ELb0EEENS1_21CollectiveEpilogueBwdISA_SB_SD_Li256ELb0ELb0ELi2EEENS1_25SingleTileBwdLPTSchedulerILb0ELi128ELb0EEEEEEEEEvNT_6ParamsE$_ZN4cute3eso3ESOILb0ELb0EJNS_5tupleIJNS_1CILi1EEENS3_ILi512EEEiEEENS3_ILi4096EEENS2_IJiiEEEEEC2ERKS6_RKS7_RKS8_)
        /*95c0*/ 	.word	0x00000000


	//----- nvinfo : EIATTR_FRAME_SIZE
	.align		4
.L_6400:
        /*95c4*/ 	.byte	0x04, 0x11
        /*95c6*/ 	.short	(.L_6402 - .L_6401)
	.align		4
.L_6401:
        /*95c8*/ 	.word	index@($_ZN7cutlass13device_kernelIN5flash19enable_sm80_to_sm89INS1_16FlashAttnBwdSm80INS1_25CollectiveMainloopBwdSm80ILi2ELi2EN4cute5tupleIJNS5_1CILi128EEES8_NS7_ILi64EEEEEENS_10bfloat16_tEfNS_4arch4Sm80ELb1ELb0ELb1ELb0ELb0ELb0ELb0ELb0ELi2ELi4ELi4ELi4ELb0EEENS1_21CollectiveEpilogueBwdISA_SB_SD_Li256ELb0ELb0ELi2EEENS1_25SingleTileBwdLPTSchedulerILb0ELi128ELb0EEEEEEEEEvNT_6ParamsE$_ZN4cute3eso3ESOILb0ELb0EJNS_5tupleIJNS_1CILi1EEENS3_ILi512EEEiEEENS3_ILi4096EEENS2_IJNS2_IJiiEEENS3_ILi8192EEEEEEEEC2ERKS6_RKS7_RKSA_)
        /*95cc*/ 	.word	0x00000000


	//----- nvinfo : EIATTR_FRAME_SIZE
	.align		4
.L_6402:
        /*95d0*/ 	.byte	0x04, 0x11
        /*95d2*/ 	.short	(.L_6404 - .L_6403)
	.align		4
.L_6403:
        /*95d4*/ 	.word	index@($_ZN7cutlass13device_kernelIN5flash19enable_sm80_to_sm89INS1_16FlashAttnBwdSm80INS1_25CollectiveMainloopBwdSm80ILi2ELi2EN4cute5tupleIJNS5_1CILi128EEES8_NS7_ILi64EEEEEENS_10bfloat16_tEfNS_4arch4Sm80ELb1ELb0ELb1ELb0ELb0ELb0ELb0ELb0ELi2ELi4ELi4ELi4ELb0EEENS1_21CollectiveEpilogueBwdISA_SB_SD_Li256ELb0ELb0ELi2EEENS1_25SingleTileBwdLPTSchedulerILb0ELi128ELb0EEEEEEEEEvNT_6ParamsE$_ZN4cute3eso3ESOILb0ELb0EJNS_5tupleIJNS_1CILi0EEENS2_IJNS3_ILi1EEENS3_ILi256EEEiEEEEEENS3_ILi2048EEENS2_IJiNS3_ILi4096EEEEEEEEC2ERKS8_RKS9_RKSB_)
        /*95d8*/ 	.word	0x00000000


	//----- nvinfo : EIATTR_FRAME_SIZE
	.align		4
.L_6404:
        /*95dc*/ 	.byte	0x04, 0x11
        /*95de*/ 	.short	(.L_6406 - .L_6405)
	.align		4
.L_6405:
        /*95e0*/ 	.word	index@($_ZN7cutlass13device_kernelIN5flash19enable_sm80_to_sm89INS1_16FlashAttnBwdSm80INS1_25CollectiveMainloopBwdSm80ILi2ELi2EN4cute5tupleIJNS5_1CILi128EEES8_NS7_ILi64EEEEEENS_10bfloat16_tEfNS_4arch4Sm80ELb1ELb0ELb1ELb0ELb0ELb0ELb0ELb0ELi2ELi4ELi4ELi4ELb0EEENS1_21CollectiveEpilogueBwdISA_SB_SD_Li256ELb0ELb0ELi2EEENS1_25SingleTileBwdLPTSchedulerILb0ELi128ELb0EEEEEEEEEvNT_6ParamsE$_ZN4cute3eso3ESOILb0ELb0EJNS_14ComposedLayoutINS_7SwizzleILi3ELi3ELi3EEENS_9MixedBitsILj0ELj432EEENS_6LayoutINS_5tupleIJNS8_IJNS_1CILi2EEESA_SA_EEESA_NS9_ILi8EEEEEENS8_IJNS8_IJNS9_ILi64EEESC_NS9_ILi512EEEEEENS9_ILi8192EEENS9_ILi1024EEEEEEEEEEiEEC2ERKSL_RKi)
        /*95e4*/ 	.word	0x00000000


	//----- nvinfo : EIATTR_FRAME_SIZE
	.align		4
.L_6406:
        /*95e8*/ 	.byte	0x04, 0x11
        /*95ea*/ 	.short	(.L_6408 - .L_6407)
	.align		4
.L_6407:
        /*95ec*/ 	.word	index@($_ZN7cutlass13device_kernelIN5flash19enable_sm80_to_sm89INS1_16FlashAttnBwdSm80INS1_25CollectiveMainloopBwdSm80ILi2ELi2EN4cute5tupleIJNS5_1CILi128EEES8_NS7_ILi64EEEEEENS_10bfloat16_tEfNS_4arch4Sm80ELb1ELb0ELb1ELb0ELb0ELb0ELb0ELb0ELi2ELi4ELi4ELi4ELb0EEENS1_21CollectiveEpilogueBwdISA_SB_SD_Li256ELb0ELb0ELi2EEENS1_25SingleTileBwdLPTSchedulerILb0ELi128ELb0EEEEEEEEEvNT_6ParamsE$_ZN4cute3eso3ESOILb0ELb0EJNS_14ComposedLayoutINS_7SwizzleILi3ELi3ELi3EEENS_9MixedBitsILj0ELj432EEENS_6LayoutINS_5tupleIJNS8_IJNS_1CILi2EEESA_SA_EEESA_NS9_ILi8EEEEEENS8_IJNS8_IJNS9_ILi64EEESC_NS9_ILi512EEEEEENS9_ILi8192EEENS9_ILi1024EEEEEEEEEENS_10ViewEngineINS_8smem_ptrIPN7cutlass10bfloat16_tEEEEEEEC2ERKSL_RKSS_)
        /*95f0*/ 	.word	0x00000000


	//----- nvinfo : EIATTR_FRAME_SIZE
	.align		4
.L_6408:
        /*95f4*/ 	.byte	0x04, 0x11
        /*95f6*/ 	.short	(.L_6410 - .L_6409)
	.align		4
.L_6409:
        /*95f8*/ 	.word	index@($_ZN7cutlass13device_kernelIN5flash19enable_sm80_to_sm89INS1_16FlashAttnBwdSm80INS1_25CollectiveMainloopBwdSm80ILi2ELi2EN4cute5tupleIJNS5_1CILi128EEES8_NS7_ILi64EEEEEENS_10bfloat16_tEfNS_4arch4Sm80ELb1ELb0ELb1ELb0ELb0ELb0ELb0ELb0ELi2ELi4ELi4ELi4ELb0EEENS1_21CollectiveEpilogueBwdISA_SB_SD_Li256ELb0ELb0ELi2EEENS1_25SingleTileBwdLPTSchedulerILb0ELi128ELb0EEEEEEEEEvNT_6ParamsE$_ZN4cute12iter_adaptorIPjNS_8smem_ptrIS1_EEEC2ES1_)
        /*95fc*/ 	.word	0x00000000


	//----- nvinfo : EIATTR_FRAME_SIZE
	.align		4
.L_6410:
        /*9600*/ 	.byte	0x04, 0x11
        /*9602*/ 	.short	(.L_6412 - .L_6411)
	.align		4
.L_6411:
        /*9604*/ 	.word	index@($_ZN7cutlass13device_kernelIN5flash19enable_sm80_to_sm89INS1_16FlashAttnBwdSm80INS1_25CollectiveMainloopBwdSm80ILi2ELi2EN4cute5tupleIJNS5_1CILi128EEES8_NS7_ILi64EEEEEENS_10bfloat16_tEfNS_4arch4Sm80ELb1ELb0ELb1ELb0ELb0ELb0ELb0ELb0ELi2ELi4ELi4ELi4ELb0EEENS1_21CollectiveEpilogueBwdISA_SB_SD_Li256ELb0ELb0ELi2EEENS1_25SingleTileBwdLPTSchedulerILb0ELi128ELb0EEEEEEEEEvNT_6ParamsE$_ZN4cute12iter_adaptorIPfNS_8smem_ptrIS1_EEEC2ES1_)
        /*9608*/ 	.word	0x00000000


	//----- nvinfo : EIATTR_FRAME_SIZE
	.align		4
.L_6412:
        /*960c*/ 	.byte	0x04, 0x11
        /*960e*/ 	.short	(.L_6414 - .L_6413)
	.align		4
.L_6413:
        /*9610*/ 	.word	index@($_ZN7cutlass13device_kernelIN5flash19enable_sm80_to_sm89INS1_16FlashAttnBwdSm80INS1_25CollectiveMainloopBwdSm80ILi2ELi2EN4cute5tupleIJNS5_1CILi128EEES8_NS7_ILi64EEEEEENS_10bfloat16_tEfNS_4arch4Sm80ELb1ELb0ELb1ELb0ELb0ELb0ELb0ELb0ELi2ELi4ELi4ELi4ELb0EEENS1_21CollectiveEpilogueBwdISA_SB_SD_Li256ELb0ELb0ELi2EEENS1_25SingleTileBwdLPTSchedulerILb0ELi128ELb0EEEEEEEEEvNT_6ParamsE$_ZN4cute12iter_adaptorIPfNS_8gmem_ptrIS1_EEEC2ES1_)
        /*9614*/ 	.word	0x00000000


	//----- nvinfo : EIATTR_FRAME_SIZE
	.align		4
.L_6414:
        /*9618*/ 	.byte	0x04, 0x11
        /*961a*/ 	.short	(.L_6416 - .L_6415)
	.align		4
.L_6415:
        /*961c*/ 	.word	index@($_ZN7cutlass13device_kernelIN5flash19enable_sm80_to_sm89INS1_16FlashAttnBwdSm80INS1_25CollectiveMainloopBwdSm80ILi2ELi2EN4cute5tupleIJNS5_1CILi128EEES8_NS7_ILi64EEEEEENS_10bfloat16_tEfNS_4arch4Sm80ELb1ELb0ELb1ELb0ELb0ELb0ELb0ELb0ELi2ELi4ELi4ELi4ELb0EEENS1_21CollectiveEpilogueBwdISA_SB_SD_Li256ELb0ELb0ELi2EEENS1_25SingleTileBwdLPTSchedulerILb0ELi128ELb0EEEEEEEEEvNT_6ParamsE$_ZN4cute12iter_adaptorIPN7cutlass9uint128_tENS_8smem_ptrIS3_EEEC2ES3_)
        /*9620*/ 	.word	0x00000000


	//----- nvinfo : EIATTR_FRAME_SIZE
	.align		4
.L_6416:
        /*9624*/ 	.byte	0x04, 0x11
        /*9626*/ 	.short	(.L_6418 - .L_6417)
	.align		4
.L_6417:
        /*9628*/ 	.word	index@($_ZN7cutlass13device_kernelIN5flash19enable_sm80_to_sm89INS1_16FlashAttnBwdSm80INS1_25CollectiveMainloopBwdSm80ILi2ELi2EN4cute5tupleIJNS5_1CILi128EEES8_NS7_ILi64EEEEEENS_10bfloat16_tEfNS_4arch4Sm80ELb1ELb0ELb1ELb0ELb0ELb0ELb0ELb0ELi2ELi4ELi4ELi4ELb0EEENS1_21CollectiveEpilogueBwdISA_SB_SD_Li256ELb0ELb0ELi2EEENS1_25SingleTileBwdLPTSchedulerILb0ELi128ELb0EEEEEEEEEvNT_6ParamsE$_ZN4cute12iter_adaptorIPN7cutlass10bfloat16_tENS_8smem_ptrIS3_EEEC2ES3_)
        /*962c*/ 	.word	0x00000000


	//----- nvinfo : EIATTR_FRAME_SIZE
	.align		4
.L_6418:
        /*9630*/ 	.byte	0x04, 0x11
        /*9632*/ 	.short	(.L_6420 - .L_6419)
	.align		4
.L_6419:
        /*9634*/ 	.word	index@($_ZN7cutlass13device_kernelIN5flash19enable_sm80_to_sm89INS1_16FlashAttnBwdSm80INS1_25CollectiveMainloopBwdSm80ILi2ELi2EN4cute5tupleIJNS5_1CILi128EEES8_NS7_ILi64EEEEEENS_10bfloat16_tEfNS_4arch4Sm80ELb1ELb0ELb1ELb0ELb0ELb0ELb0ELb0ELi2ELi4ELi4ELi4ELb0EEENS1_21CollectiveEpilogueBwdISA_SB_SD_Li256ELb0ELb0ELi2EEENS1_25SingleTileBwdLPTSchedulerILb0ELi128ELb0EEEEEEEEEvNT_6ParamsE$_ZN4cute12iter_adaptorIPKfNS_8gmem_ptrIS2_EEEC2ES2_)
        /*9638*/ 	.word	0x00000000


	//----- nvinfo : EIATTR_FRAME_SIZE
	.align		4
.L_6420:
        /*963c*/ 	.byte	0x04, 0x11
        /*963e*/ 	.short	(.L_6422 - .L_6421)
	.align		4
.L_6421:
        /*9640*/ 	.word	index@($_ZN7cutlass13device_kernelIN5flash19enable_sm80_to_sm89INS1_16FlashAttnBwdSm80INS1_25CollectiveMainloopBwdSm80ILi2ELi2EN4cute5tupleIJNS5_1CILi128EEES8_NS7_ILi64EEEEEENS_10bfloat16_tEfNS_4arch4Sm80ELb1ELb0ELb1ELb0ELb0ELb0ELb0ELb0ELi2ELi4ELi4ELi4ELb0EEENS1_21CollectiveEpilogueBwdISA_SB_SD_Li256ELb0ELb0ELi2EEENS1_25SingleTileBwdLPTSchedulerILb0ELi128ELb0EEEEEEEEEvNT_6ParamsE$_ZN4cute12iter_adaptorIPKN7cutlass9uint128_tENS_8gmem_ptrIS4_EEEC2ES4_)
        /*9644*/ 	.word	0x00000000


	//----- nvinfo : EIATTR_FRAME_SIZE
	.align		4
.L_6422:
        /*9648*/ 	.byte	0x04, 0x11
        /*964a*/ 	.short	(.L_6424 - .L_6423)
	.align		4
.L_6423:
        /*964c*/ 	.word	index@($_ZN7cutlass13device_kernelIN5flash19enable_sm80_to_sm89INS1_16FlashAttnBwdSm80INS1_25CollectiveMainloopBwdSm80ILi2ELi2EN4cute5tupleIJNS5_1CILi128EEES8_NS7_ILi64EEEEEENS_10bfloat16_tEfNS_4arch4Sm80ELb1ELb0ELb1ELb0ELb0ELb0ELb0ELb0ELi2ELi4ELi4ELi4ELb0EEENS1_21CollectiveEpilogueBwdISA_SB_SD_Li256ELb0ELb0ELi2EEENS1_25SingleTileBwdLPTSchedulerILb0ELi128ELb0EEEEEEEEEvNT_6ParamsE$_ZN4cute12iter_adaptorIPKN7cutlass10bfloat16_tENS_8gmem_ptrIS4_EEEC2ES4_)
        /*9650*/ 	.word	0x00000000


	//----- nvinfo : EIATTR_FRAME_SIZE
	.align		4
.L_6424:
        /*9654*/ 	.byte	0x04, 0x11
        /*9656*/ 	.short	(.L_6426 - .L_6425)
	.align		4
.L_6425:
        /*9658*/ 	.word	index@(_ZN7cutlass13device_kernelIN5flash19enable_sm80_to_sm89INS1_16FlashAttnBwdSm80INS1_25CollectiveMainloopBwdSm80ILi2ELi2EN4cute5tupleIJNS5_1CILi128EEES8_NS7_ILi64EEEEEENS_10bfloat16_tEfNS_4arch4Sm80ELb1ELb0ELb1ELb0ELb0ELb0ELb0ELb0ELi2ELi4ELi4ELi4ELb0EEENS1_21CollectiveEpilogueBwdISA_SB_SD_Li256ELb0ELb0ELi2EEENS1_25SingleTileBwdLPTSchedulerILb0ELi128ELb0EEEEEEEEEvNT_6ParamsE)
        /*965c*/ 	.word	0x000016e0


	//----- nvinfo : EIATTR_REGCOUNT
	.align		4
.L_6426:
        /*9660*/ 	.byte	0x04, 0x2f
        /*9662*/ 	.short	(.L_6428 - .L_6427)
	.align		4
.L_6427:
        /*9664*/ 	.word	index@(_ZN7cutlass13device_kernelIN5flash19enable_sm80_to_sm89INS1_16FlashAttnBwdSm80INS1_25CollectiveMainloopBwdSm80ILi2ELi2EN4cute5tupleIJNS5_1CILi128EEES8_NS7_ILi64EEEEEENS_10bfloat16_tEfNS_4arch4Sm80ELb0ELb1ELb1ELb1ELb1ELb0ELb0ELb0ELi2ELi4ELi4ELi4ELb0EEENS1_24CollectiveEpilogueBwdGQAISA_fSD_Li256ELb1ELb1EEENS1_19SingleTileSchedulerILb1ELb0ELb0ELi128EEEEEEEEEvNT_6ParamsE)
        /*9668*/ 	.word	0x0000007f


	//----- nvinfo : EIATTR_FRAME_SIZE
	.align		4
.L_6428:
        /*966c*/ 	.byte	0x04, 0x11
        /*966e*/ 	.short	(.L_6430 - .L_6429)
	.align		4
.L_6429:
        /*9670*/ 	.word	index@($_ZN7cutlass13device_kernelIN5flash19enable_sm80_to_sm89INS1_16FlashAttnBwdSm80INS1_25CollectiveMainloopBwdSm80ILi2ELi2EN4cute5tupleIJNS5_1CILi128EEES8_NS7_ILi64EEEEEENS_10bfloat16_tEfNS_4arch4Sm80ELb0ELb1ELb1ELb1ELb1ELb0ELb0ELb0ELi2ELi4ELi4ELi4ELb0EEENS1_24CollectiveEpilogueBwdGQAISA_fSD_Li256ELb1ELb1EEENS1_19SingleTileSchedulerILb1ELb0ELb0ELi128EEEEEEEEEvNT_6ParamsE$min)
        /*9674*/ 	.word	0x00000000


	//----- nvinfo : EIATTR_FRAME_SIZE
	.align		4
.L_6430:
        /*9678*/ 	.byte	0x04, 0x11
        /*967a*/ 	.short	(.L_6432 - .L_6431)
	.align		4
.L_6431:
        /*967c*/ 	.word	index@($_ZN7cutlass13device_kernelIN5flash19enable_sm80_to_sm89INS1_16FlashAttnBwdSm80INS1_25CollectiveMainloopBwdSm80ILi2ELi2EN4cute5tupleIJNS5_1CILi128EEES8_NS7_ILi64EEEEEENS_10bfloat16_tEfNS_4arch4Sm80ELb0ELb1ELb1ELb1ELb1ELb0ELb0ELb0ELi2ELi4ELi4ELi4ELb0EEENS1_24CollectiveEpilogueBwdGQAISA_fSD_Li256ELb1ELb1EEENS1_19SingleTileSchedulerILb1ELb0ELb0ELi128EEEEEEEEEvNT_6ParamsE$exp2f)
        /*9680*/ 	.word	0x00000000


	//----- nvinfo : EIATTR_FRAME_SIZE
	.align		4
.L_6432:
        /*9684*/ 	.byte	0x04, 0x11
        /*9686*/ 	.short	(.L_6434 - .L_6433)
	.align		4
.L_6433:
        /*9688*/ 	.word	index@($_ZN7cutlass13device_kernelIN5flash19enable_sm80_to_sm89INS1_16FlashAttnBwdSm80INS1_25CollectiveMainloopBwdSm80ILi2ELi2EN4cute5tupleIJNS5_1CILi128EEES8_NS7_ILi64EEEEEENS_10bfloat16_tEfNS_4arch4Sm80ELb0ELb1ELb1ELb1ELb1ELb0ELb0ELb0ELi2ELi4ELi4ELi4ELb0EEENS1_24CollectiveEpilogueBwdGQAISA_fSD_Li256ELb1ELb1EEENS1_19SingleTileSchedulerILb1ELb0ELb0ELi128EEEEEEEEEvNT_6ParamsE$__umulhi)
        /*968c*/ 	.word	0x00000000


	//----- nvinfo : EIATTR_FRAME_SIZE
	.align		4
.L_6434:
        /*9690*/ 	.byte	0x04, 0x11
        /*9692*/ 	.short	(.L_6436 - .L_6435)
	.align		4
.L_6435:
        /*9694*/ 	.word	index@($_ZN7cutlass13device_kernelIN5flash19enable_sm80_to_sm89INS1_16FlashAttnBwdSm80INS1_25CollectiveMainloopBwdSm80ILi2ELi2EN4cute5tupleIJNS5_1CILi128EEES8_NS7_ILi64EEEEEENS_10bfloat16_tEfNS_4arch4Sm80ELb0ELb1ELb1ELb1ELb1ELb0ELb0ELb0ELi2ELi4ELi4ELi4ELb0EEENS1_24CollectiveEpilogueBwdGQAISA_fSD_Li256ELb1ELb1EEENS1_19SingleTileSchedulerILb1ELb0ELb0ELi128EEEEEEEEEvNT_6ParamsE$__fAtomicAdd)
        /*9698*/ 	.word	0x00000000


	//----- nvinfo : EIATTR_FRAME_SIZE
	.align		4
.L_6436:
        /*969c*/ 	.byte	0x04, 0x11
        /*969e*/ 	.short	(.L_6438 - .L_6437)
	.align		4
.L_6437:
        /*96a0*/ 	.word	index@($__internal_9_$__cuda_sm70_warpsync)
        /*96a4*/ 	.word	0x00000000


	//----- nvinfo : EIATTR_FRAME_SIZE
	.align		4
.L_6438:
        /*96a8*/ 	.byte	0x04, 0x11
        /*96aa*/ 	.short	(.L_6440 - .L_6439)
	.align		4
.L_6439:
        /*96ac*/ 	.word	index@($_ZN7cutlass13device_kernelIN5flash19enable_sm80_to_sm89INS1_16FlashAttnBwdSm80INS1_25CollectiveMainloopBwdSm80ILi2ELi2EN4cute5tupleIJNS5_1CILi128EEES8_NS7_ILi64EEEEEENS_10bfloat16_tEfNS_4arch4Sm80ELb0ELb1ELb1ELb1ELb1ELb0ELb0ELb0ELi2ELi4ELi4ELi4ELb0EEENS1_24CollectiveEpilogueBwdGQAISA_fSD_Li256ELb1ELb1EEENS1_19SingleTileSchedulerILb1ELb0ELb0ELi128EEEEEEEEEvNT_6ParamsE$_ZZZN5flash25CollectiveMainloopBwdSm80ILi2ELi2EN4cute5tupleIJNS1_1CILi128EEES4_NS3_ILi64EEEEEEN7cutlass10bfloat16_tEfNS7_4arch4Sm80ELb0ELb1ELb1ELb1ELb1ELb0ELb0ELb0ELi2ELi4ELi4ELi4ELb0EE3mmaINS_16FlashAttnBwdSm80ISB_NS_24CollectiveEpilogueBwdGQAIS6_fSA_Li256ELb1ELb1EEENS_19SingleTileSchedulerILb1ELb0ELb0ELi128EEEE13SharedStorageENS1_6TensorINS1_11ArrayEngineIfLm32EEENS1_6LayoutINS2_IJNS2_IJNS3_ILi2EEESO_EEESO_NS3_ILi4EEEEEENS2_IJNS2_IJNS3_ILi1EEESO_EEESQ_NS3_ILi8EEEEEEEEEEEEbRKNSB_6ParamsERT0_S12_iNS2_IJiiiEEERT_ENKUliT_E_clIZSC_ISJ_SX_EbS10_S12_S12_iS13_S15_EUlRS16_iE_EEDaiS16_ENKUlvE1_clEv)
        /*96b0*/ 	.word	0x00000000


	//----- nvinfo : EIATTR_FRAME_SIZE
	.align		4
.L_6440:
        /*96b4*/ 	.byte	0x04, 0x11
        /*96b6*/ 	.short	(.L_6442 - .L_6441)
	.align		4
.L_6441:
        /*96b8*/ 	.word	index@($_ZN7cutlass13device_kernelIN5flash19enable_sm80_to_sm89INS1_16FlashAttnBwdSm80INS1_25CollectiveMainloopBwdSm80ILi2ELi2EN4cute5tupleIJNS5_1CILi128EEES8_NS7_ILi64EEEEEENS_10bfloat16_tEfNS_4arch4Sm80ELb0ELb1ELb1ELb1ELb1ELb0ELb0ELb0ELi2ELi4ELi4ELi4ELb0EEENS1_24CollectiveEpilogueBwdGQAISA_fSD_Li256ELb1ELb1EEENS1_19SingleTileSchedulerILb1ELb0ELb0ELi128EEEEEEEEEvNT_6ParamsE$_ZZZN5flash25CollectiveMainloopBwdSm80ILi2ELi2EN4cute5tupleIJNS1_1CILi128EEES4_NS3_ILi64EEEEEEN7cutlass10bfloat16_tEfNS7_4arch4Sm80ELb0ELb1ELb1ELb1ELb1ELb0ELb0ELb0ELi2ELi4ELi4ELi4ELb0EE3mmaINS_16FlashAttnBwdSm80ISB_NS_24CollectiveEpilogueBwdGQAIS6_fSA_Li256ELb1ELb1EEENS_19SingleTileSchedulerILb1ELb0ELb0ELi128EEEE13SharedStorageENS1_6TensorINS1_11ArrayEngineIfLm32EEENS1_6LayoutINS2_IJNS2_IJNS3_ILi2EEESO_EEESO_NS3_ILi4EEEEEENS2_IJNS2_IJNS3_ILi1EEESO_EEESQ_NS3_ILi8EEEEEEEEEEEEbRKNSB_6ParamsERT0_S12_iNS2_IJiiiEEERT_ENKUliT_E_clIZSC_ISJ_SX_EbS10_S12_S12_iS13_S15_EUlRS16_iE_EEDaiS16_ENKUlvE0_clEv)
        /*96bc*/ 	.word	0x00000000


	//----- nvinfo : EIATTR_FRAME_SIZE
	.align		4
.L_6442:
        /*96c0*/ 	.byte	0x04, 0x11
        /*96c2*/ 	.short	(.L_6444 - .L_6443)
	.align		4
.L_6443:
        /*96c4*/ 	.word	index@($_ZN7cutlass13device_kernelIN5flash19enable_sm80_to_sm89INS1_16FlashAttnBwdSm80INS1_25CollectiveMainloopBwdSm80ILi2ELi2EN4cute5tupleIJNS5_1CILi128EEES8_NS7_ILi64EEEEEENS_10bfloat16_tEfNS_4arch4Sm80ELb0ELb1ELb1ELb1ELb1ELb0ELb0ELb0ELi2ELi4ELi4ELi4ELb0EEENS1_24CollectiveEpilogueBwdGQAISA_fSD_Li256ELb1ELb1EEENS1_19SingleTileSchedulerILb1ELb0ELb0ELi128EEEEEEEEEvNT_6ParamsE$_ZZZN5flash25CollectiveMainloopBwdSm80ILi2ELi2EN4cute5tupleIJNS1_1CILi128EEES4_NS3_ILi64EEEEEEN7cutlass10bfloat16_tEfNS7_4arch4Sm80ELb0ELb1ELb1ELb1ELb1ELb0ELb0ELb0ELi2ELi4ELi4ELi4ELb0EE3mmaINS_16FlashAttnBwdSm80ISB_NS_24CollectiveEpilogueBwdGQAIS6_fSA_Li256ELb1ELb1EEENS_19SingleTileSchedulerILb1ELb0ELb0ELi128EEEE13SharedStorageENS1_6TensorINS1_11ArrayEngineIfLm32EEENS1_6LayoutINS2_IJNS2_IJNS3_ILi2EEESO_EEESO_NS3_ILi4EEEEEENS2_IJNS2_IJNS3_ILi1EEESO_EEESQ_NS3_ILi8EEEEEEEEEEEEbRKNSB_6ParamsERT0_S12_iNS2_IJiiiEEERT_ENKUliT_E_clIZSC_ISJ_SX_EbS10_S12_S12_iS13_S15_EUlRS16_iE_EEDaiS16_ENKUlT_E_clIZSC_ISJ_SX_EbS10_S12_S12_iS13_S15_EUlvE0_EEDaS1B_)
        /*96c8*/ 	.word	0x00000000


	//----- nvinfo : EIATTR_FRAME_SIZE
	.align		4
.L_6444:
        /*96cc*/ 	.byte	0x04, 0x11
        /*96ce*/ 	.short	(.L_6446 - .L_6445)
	.align		4
.L_6445:
        /*96d0*/ 	.word	index@($_ZN7cutlass13device_kernelIN5flash19enable_sm80_to_sm89INS1_16FlashAttnBwdSm80INS1_25CollectiveMainloopBwdSm80ILi2ELi2EN4cute5tupleIJNS5_1CILi128EEES8_NS7_ILi64EEEEEENS_10bfloat16_tEfNS_4arch4Sm80ELb0ELb1ELb1ELb1ELb1ELb0ELb0ELb0ELi2ELi4ELi4ELi4ELb0EEENS1_24CollectiveEpilogueBwdGQAISA_fSD_Li256ELb1ELb1EEENS1_19SingleTileSchedulerILb1ELb0ELb0ELi128EEEEEEEEEvNT_6ParamsE$_ZZN5flash25CollectiveMainloopBwdSm80ILi2ELi2EN4cute5tupleIJNS1_1CILi128EEES4_NS3_ILi64EEEEEEN7cutlass10bfloat16_tEfNS7_4arch4Sm80ELb0ELb1ELb1ELb1ELb1ELb0ELb0ELb0ELi2ELi4ELi4ELi4ELb0EE3mmaINS_16FlashAttnBwdSm80ISB_NS_24CollectiveEpilogueBwdGQAIS6_fSA_Li256ELb1ELb1EEENS_19SingleTileSchedulerILb1ELb0ELb0ELi128EEEE13SharedStorageENS1_6TensorINS1_11ArrayEngineIfLm32EEENS1_6LayoutINS2_IJNS2_IJNS3_ILi2EEESO_EEESO_NS3_ILi4EEEEEENS2_IJNS2_IJNS3_ILi1EEESO_EEESQ_NS3_ILi8EEEEEEEEEEEEbRKNSB_6ParamsERT0_S12_iNS2_IJiiiEEERT_ENKUlvE_clEv)
        /*96d4*/ 	.word	0x00000000


	//----- nvinfo : EIATTR_FRAME_SIZE
	.align		4
.L_6446:
        /*96d8*/ 	.byte	0x04, 0x11
        /*96da*/ 	.short	(.L_6448 - .L_6447)
	.align		4
.L_6447:
        /*96dc*/ 	.word	index@($_ZN7cutlass13device_kernelIN5flash19enable_sm80_to_sm89INS1_16FlashAttnBwdSm80INS1_25CollectiveMainloopBwdSm80ILi2ELi2EN4cute5tupleIJNS5_1CILi128EEES8_NS7_ILi64EEEEEENS_10bfloat16_tEfNS_4arch4Sm80ELb0ELb1ELb1ELb1ELb1ELb0ELb0ELb0ELi2ELi4ELi4ELi4ELb0EEENS1_24CollectiveEpilogueBwdGQAISA_fSD_Li256ELb1ELb1EEENS1_19SingleTileSchedulerILb1ELb0ELb0ELi128EEEEEEEEEvNT_6ParamsE$_ZZN5flash25CollectiveMainloopBwdSm80ILi2ELi2EN4cute5tupleIJNS1_1CILi128EEES4_NS3_ILi64EEEEEEN7cutlass10bfloat16_tEfNS7_4arch4Sm80ELb0ELb1ELb1ELb1ELb1ELb0ELb0ELb0ELi2ELi4ELi4ELi4ELb0EE3mmaINS_16FlashAttnBwdSm80ISB_NS_24CollectiveEpilogueBwdGQAIS6_fSA_Li256ELb1ELb1EEENS_19SingleTileSchedulerILb1ELb0ELb0ELi128EEEE13SharedStorageENS1_6TensorINS1_11ArrayEngineIfLm32EEENS1_6LayoutINS2_IJNS2_IJNS3_ILi2EEESO_EEESO_NS3_ILi4EEEEEENS2_IJNS2_IJNS3_ILi1EEESO_EEESQ_NS3_ILi8EEEEEEEEEEEEbRKNSB_6ParamsERT0_S12_iNS2_IJiiiEEERT_ENKUlvE0_clEv)
        /*96e0*/ 	.word	0x00000000


	//----- nvinfo : EIATTR_FRAME_SIZE
	.align		4
.L_6448:
        /*96e4*/ 	.byte	0x04, 0x11
        /*96e6*/ 	.short	(.L_6450 - .L_6449)
	.align		4
.L_6449:
        /*96e8*/ 	.word	index@($_ZN7cutlass13device_kernelIN5flash19enable_sm80_to_sm89INS1_16FlashAttnBwdSm80INS1_25CollectiveMainloopBwdSm80ILi2ELi2EN4cute5tupleIJNS5_1CILi128EEES8_NS7_ILi64EEEEEENS_10bfloat16_tEfNS_4arch4Sm80ELb0ELb1ELb1ELb1ELb1ELb0ELb0ELb0ELi2ELi4ELi4ELi4ELb0EEENS1_24CollectiveEpilogueBwdGQAISA_fSD_Li256ELb1ELb1EEENS1_19SingleTileSchedulerILb1ELb0ELb0ELi128EEEEEEEEEvNT_6ParamsE$_ZZN5flash25CollectiveMainloopBwdSm80ILi2ELi2EN4cute5tupleIJNS1_1CILi128EEES4_NS3_ILi64EEEEEEN7cutlass10bfloat16_tEfNS7_4arch4Sm80ELb0ELb1ELb1ELb1ELb1ELb0ELb0ELb0ELi2ELi4ELi4ELi4ELb0EE3mmaINS_16FlashAttnBwdSm80ISB_NS_24CollectiveEpilogueBwdGQAIS6_fSA_Li256ELb1ELb1EEENS_19SingleTileSchedulerILb1ELb0ELb0ELi128EEEE13SharedStorageENS1_6TensorINS1_11ArrayEngineIfLm32EEENS1_6LayoutINS2_IJNS2_IJNS3_ILi2EEESO_EEESO_NS3_ILi4EEEEEENS2_IJNS2_IJNS3_ILi1EEESO_EEESQ_NS3_ILi8EEEEEEEEEEEEbRKNSB_6ParamsERT0_S12_iNS2_IJiiiEEERT_ENKUliiE_clEii)
        /*96ec*/ 	.word	0x00000000


	//----- nvinfo : EIATTR_FRAME_SIZE
	.align		4
.L_6450:
        /*96f0*/ 	.byte	0x04, 0x11
        /*96f2*/ 	.short	(.L_6452 - .L_6451)
	.align		4
.L_6451:
        /*96f4*/ 	.word	index@($_ZN7cutlass13device_kernelIN5flash19enable_sm80_to_sm89INS1_16FlashAttnBwdSm80INS1_25CollectiveMainloopBwdSm80ILi2ELi2EN4cute5tupleIJNS5_1CILi128EEES8_NS7_ILi64EEEEEENS_10bfloat16_tEfNS_4arch4Sm80ELb0ELb1ELb1ELb1ELb1ELb0ELb0ELb0ELi2ELi4ELi4ELi4ELb0EEENS1_24CollectiveEpilogueBwdGQAISA_fSD_Li256ELb1ELb1EEENS1_19SingleTileSchedulerILb1ELb0ELb0ELi128EEEEEEEEEvNT_6ParamsE$_ZZN5flash25CollectiveMainloopBwdSm80ILi2ELi2EN4cute5tupleIJNS1_1CILi128EEES4_NS3_ILi64EEEEEEN7cutlass10bfloat16_tEfNS7_4arch4Sm80ELb0ELb1ELb1ELb1ELb1ELb0ELb0ELb0ELi2ELi4ELi4ELi4ELb0EE3mmaINS_16FlashAttnBwdSm80ISB_NS_24CollectiveEpilogueBwdGQAIS6_fSA_Li256ELb1ELb1EEENS_19SingleTileSchedulerILb1ELb0ELb0ELi128EEEE13SharedStorageENS1_6TensorINS1_11ArrayEngineIfLm32EEENS1_6LayoutINS2_IJNS2_IJNS3_ILi2EEESO_EEESO_NS3_ILi4EEEEEENS2_IJNS2_IJNS3_ILi1EEESO_EEESQ_NS3_ILi8EEEEEEEEEEEEbRKNSB_6ParamsERT0_S12_iNS2_IJiiiEEERT_ENKUliiE0_clEii)
        /*96f8*/ 	.word	0x00000000


	//----- nvinfo : EIATTR_FRAME_SIZE
	.align		4
.L_6452:
        /*96fc*/ 	.byte	0x04, 0x11
        /*96fe*/ 	.short	(.L_6454 - .L_6453)
	.align		4
.L_6453:
        /*9700*/ 	.word	index@($_ZN7cutlass13device_kernelIN5flash19enable_sm80_to_sm89INS1_16FlashAttnBwdSm80INS1_25CollectiveMainloopBwdSm80ILi2ELi2EN4cute5tupleIJNS5_1CILi128EEES8_NS7_ILi64EEEEEENS_10bfloat16_tEfNS_4arch4Sm80ELb0ELb1ELb1ELb1ELb1ELb0ELb0ELb0ELi2ELi4ELi4ELi4ELb0EEENS1_24CollectiveEpilogueBwdGQAISA_fSD_Li256ELb1ELb1EEENS1_19SingleTileSchedulerILb1ELb0ELb0ELi128EEEEEEEEEvNT_6ParamsE$_ZZN5flash25CollectiveMainloopBwdSm80ILi2ELi2EN4cute5tupleIJNS1_1CILi128EEES4_NS3_ILi64EEEEEEN7cutlass10bfloat16_tEfNS7_4arch4Sm80ELb0ELb1ELb1ELb1ELb1ELb0ELb0ELb0ELi2ELi4ELi4ELi4ELb0EE3mmaINS_16FlashAttnBwdSm80ISB_NS_24CollectiveEpilogueBwdGQAIS6_fSA_Li256ELb1ELb1EEENS_19SingleTileSchedulerILb1ELb0ELb0ELi128EEEE13SharedStorageENS1_6TensorINS1_11ArrayEngineIfLm32EEENS1_6LayoutINS2_IJNS2_IJNS3_ILi2EEESO_EEESO_NS3_ILi4EEEEEENS2_IJNS2_IJNS3_ILi1EEESO_EEESQ_NS3_ILi8EEEEEEEEEEEEbRKNSB_6ParamsERT0_S12_iNS2_IJiiiEEERT_ENKUliT_E_clIZSC_ISJ_SX_EbS10_S12_S12_iS13_S15_EUlRS16_iE_EEDaiS16_)
        /*9704*/ 	.word	0x00000000


	//----- nvinfo : EIATTR_FRAME_SIZE
	.align		4
.L_6454:
        /*9708*/ 	.byte	0x04, 0x11
        /*970a*/ 	.short	(.L_6456 - .L_6455)
	.align		4
.L_6455:
        /*970c*/ 	.word	index@($_ZN7cutlass13device_kernelIN5flash19enable_sm80_to_sm89INS1_16FlashAttnBwdSm80INS1_25CollectiveMainloopBwdSm80ILi2ELi2EN4cute5tupleIJNS5_1CILi128EEES8_NS7_ILi64EEEEEENS_10bfloat16_tEfNS_4arch4Sm80ELb0ELb1ELb1ELb1ELb1ELb0ELb0ELb0ELi2ELi4ELi4ELi4ELb0EEENS1_24CollectiveEpilogueBwdGQAISA_fSD_Li256ELb1ELb1EEENS1_19SingleTileSchedulerILb1ELb0ELb0ELi128EEEEEEEEEvNT_6ParamsE$_ZZN5flash25CollectiveMainloopBwdSm80ILi2ELi2EN4cute5tupleIJNS1_1CILi128EEES4_NS3_ILi64EEEEEEN7cutlass10bfloat16_tEfNS7_4arch4Sm80ELb0ELb1ELb1ELb1ELb1ELb0ELb0ELb0ELi2ELi4ELi4ELi4ELb0EE3mmaINS_16FlashAttnBwdSm80ISB_NS_24CollectiveEpilogueBwdGQAIS6_fSA_Li256ELb1ELb1EEENS_19SingleTileSchedulerILb1ELb0ELb0ELi128EEEE13SharedStorageENS1_6TensorINS1_11ArrayEngineIfLm32EEENS1_6LayoutINS2_IJNS2_IJNS3_ILi2EEESO_EEESO_NS3_ILi4EEEEEENS2_IJNS2_IJNS3_ILi1EEESO_EEESQ_NS3_ILi8EEEEEEEEEEEEbRKNSB_6ParamsERT0_S12_iNS2_IJiiiEEERT_ENKUlRT_iE_clINSK_INSL_IfLm64EEENSN_INS2_IJSP_SO_SU_EEESV_EEEEEEDaS17_i)
        /*9710*/ 	.word	0x00000000


	//----- nvinfo : EIATTR_FRAME_SIZE
	.align		4
.L_6456:
        /*9714*/ 	.byte	0x04, 0x11
        /*9716*/ 	.short	(.L_6458 - .L_6457)
	.align		4
.L_6457:
        /*9718*/ 	.word	index@($_ZN7cutlass13device_kernelIN5flash19enable_sm80_to_sm89INS1_16FlashAttnBwdSm80INS1_25CollectiveMainloopBwdSm80ILi2ELi2EN4cute5tupleIJNS5_1CILi128EEES8_NS7_ILi64EEEEEENS_10bfloat16_tEfNS_4arch4Sm80ELb0ELb1ELb1ELb1ELb1ELb0ELb0ELb0ELi2ELi4ELi4ELi4ELb0EEENS1_24CollectiveEpilogueBwdGQAISA_fSD_Li256ELb1ELb1EEENS1_19SingleTileSchedulerILb1ELb0ELb0ELi128EEEEEEEEEvNT_6ParamsE$_ZZN4cuteplIJiiEJiiEEEDaRKNS_15ArithmeticTupleIJDpT_EEERKNS1_IJDpT0_EEEENKUlDpRKT_E_clIJiiEEEDaSF_)
        /*971c*/ 	.word	0x00000000


	//----- nvinfo : EIATTR_FRAME_SIZE
	.align		4
.L_6458:
        /*9720*/ 	.byte	0x04, 0x11
        /*9722*/ 	.short	(.L_6460 - .L_6459)
	.align		4
.L_6459:
        /*9724*/ 	.word	index@($_ZN7cutlass13device_kernelIN5flash19enable_sm80_to_sm89INS1_16FlashAttnBwdSm80INS1_25CollectiveMainloopBwdSm80ILi2ELi2EN4cute5tupleIJNS5_1CILi128EEES8_NS7_ILi64EEEEEENS_10bfloat16_tEfNS_4arch4Sm80ELb0ELb1ELb1ELb1ELb1ELb0ELb0ELb0ELi2ELi4ELi4ELi4ELb0EEENS1_24CollectiveEpilogueBwdGQAISA_fSD_Li256ELb1ELb1EEENS1_19SingleTileSchedulerILb1ELb0ELb0ELi128EEEEEEEEEvNT_6ParamsE$_ZZN4cuteplIJiiEJiNS_1CILi0EEEEEEDaRKNS_15ArithmeticTupleIJDpT_EEERKNS3_IJDpT0_EEEENKUlDpRKT_E_clIJiiEEEDaSH_)
        /*9728*/ 	.word	0x00000000


	//----- nvinfo : EIATTR_FRAME_SIZE
	.align		4
.L_6460:
        /*972c*/ 	.byte	0x04, 0x11
        /*972e*/ 	.short	(.L_6462 - .L_6461)
	.align		4
.L_6461:
        /*9730*/ 	.word	index@($_ZN7cutlass13device_kernelIN5flash19enable_sm80_to_sm89INS1_16FlashAttnBwdSm80INS1_25CollectiveMainloopBwdSm80ILi2ELi2EN4cute5tupleIJNS5_1CILi128EEES8_NS7_ILi64EEEEEENS_10bfloat16_tEfNS_4arch4Sm80ELb0ELb1ELb1ELb1ELb1ELb0ELb0ELb0ELi2ELi4ELi4ELi4ELb0EEENS1_24CollectiveEpilogueBwdGQAISA_fSD_Li256ELb1ELb1EEENS1_19SingleTileSchedulerILb1ELb0ELb0ELi128EEEEEEEEEvNT_6ParamsE$_ZZN4cuteplIJiiEJNS_1CILi0EEES2_EEEDaRKNS_15ArithmeticTupleIJDpT_EEERKNS3_IJDpT0_EEEENKUlDpRKT_E_clIJiiEEEDaSH_)
        /*9734*/ 	.word	0x00000000


	//----- nvinfo : EIATTR_FRAME_SIZE
	.align		4
.L_6462:
        /*9738*/ 	.byte	0x04, 0x11
        /*973a*/ 	.short	(.L_6464 - .L_6463)
	.align		4
.L_6463:
        /*973c*/ 	.word	index@($_ZN7cutlass13device_kernelIN5flash19enable_sm80_to_sm89INS1_16FlashAttnBwdSm80INS1_25CollectiveMainloopBwdSm80ILi2ELi2EN4cute5tupleIJNS5_1CILi128EEES8_NS7_ILi64EEEEEENS_10bfloat16_tEfNS_4arch4Sm80ELb0ELb1ELb1ELb1ELb1ELb0ELb0ELb0ELi2ELi4ELi4ELi4ELb0EEENS1_24CollectiveEpilogueBwdGQAISA_fSD_Li256ELb1ELb1EEENS1_19SingleTileSchedulerILb1ELb0ELb0ELi128EEEEEEEEEvNT_6ParamsE$_ZZN4cuteplIJiEJiEEEDaRKNS_15ArithmeticTupleIJDpT_EEERKNS1_IJDpT0_EEEENKUlDpRKT_E_clIJiEEEDaSF_)
        /*9740*/ 	.word	0x00000000


	//----- nvinfo : EIATTR_FRAME_SIZE
	.align		4
.L_6464:
        /*9744*/ 	.byte	0x04, 0x11
        /*9746*/ 	.short	(.L_6466 - .L_6465)
	.align		4
.L_6465:
        /*9748*/ 	.word	index@($_ZN7cutlass13device_kernelIN5flash19enable_sm80_to_sm89INS1_16FlashAttnBwdSm80INS1_25CollectiveMainloopBwdSm80ILi2ELi2EN4cute5tupleIJNS5_1CILi128EEES8_NS7_ILi64EEEEEENS_10bfloat16_tEfNS_4arch4Sm80ELb0ELb1ELb1ELb1ELb1ELb0ELb0ELb0ELi2ELi4ELi4ELi4ELb0EEENS1_24CollectiveEpilogueBwdGQAISA_fSD_Li256ELb1ELb1EEENS1_19SingleTileSchedulerILb1ELb0ELb0ELi128EEEEEEEEEvNT_6ParamsE$_ZZN4cuteplIJiEJNS_1CILi0EEEiEEEDaRKNS_15ArithmeticTupleIJDpT_EEERKNS3_IJDpT0_EEEENKUlDpRKT_E_clIJiiEEEDaSH_)
        /*974c*/ 	.word	0x00000000


	//----- nvinfo : EIATTR_FRAME_SIZE
	.align		4
.L_6466:
        /*9750*/ 	.byte	0x04, 0x11
        /*9752*/ 	.short	(.L_6468 - .L_6467)
	.align		4
.L_6467:
        /*9754*/ 	.word	index@($_ZN7cutlass13device_kernelIN5flash19enable_sm80_to_sm89INS1_16FlashAttnBwdSm80INS1_25CollectiveMainloopBwdSm80ILi2ELi2EN4cute5tupleIJNS5_1CILi128EEES8_NS7_ILi64EEEEEENS_10bfloat16_tEfNS_4arch4Sm80ELb0ELb1ELb1ELb1ELb1ELb0ELb0ELb0ELi2ELi4ELi4ELi4ELb0EEENS1_24CollectiveEpilogueBwdGQAISA_fSD_Li256ELb1ELb1EEENS1_19SingleTileSchedulerILb1ELb0ELb0ELi128EEEEEEEEEvNT_6ParamsE$_ZZN4cuteplIJiEJNS_1CILi0EEES2_EEEDaRKNS_15ArithmeticTupleIJDpT_EEERKNS3_IJDpT0_EEEENKUlDpRKT_E_clIJiS2_EEEDaSH_)
        /*9758*/ 	.word	0x00000000


	//----- nvinfo : EIATTR_FRAME_SIZE
	.align		4
.L_6468:
        /*975c*/ 	.byte	0x04, 0x11
        /*975e*/ 	.short	(.L_6470 - .L_6469)
	.align		4
.L_6469:
        /*9760*/ 	.word	index@($_ZN7cutlass13device_kernelIN5flash19enable_sm80_to_sm89INS1_16FlashAttnBwdSm80INS1_25CollectiveMainloopBwdSm80ILi2ELi2EN4cute5tupleIJNS5_1CILi128EEES8_NS7_ILi64EEEEEENS_10bfloat16_tEfNS_4arch4Sm80ELb0ELb1ELb1ELb1ELb1ELb0ELb0ELb0ELi2ELi4ELi4ELi4ELb0EEENS1_24CollectiveEpilogueBwdGQAISA_fSD_Li256ELb1ELb1EEENS1_19SingleTileSchedulerILb1ELb0ELb0ELi128EEEEEEEEEvNT_6ParamsE$_ZZN4cuteplIJiEJNS_1CILi0EEEEEEDaRKNS_15ArithmeticTupleIJDpT_EEERKNS3_IJDpT0_EEEENKUlDpRKT_E_clIJiEEEDaSH_)
        /*9764*/ 	.word	0x00000000


	//----- nvinfo : EIATTR_FRAME_SIZE
	.align		4
.L_6470:
        /*9768*/ 	.byte	0x04, 0x11
        /*976a*/ 	.short	(.L_6472 - .L_6471)
	.align		4
.L_6471:
        /*976c*/ 	.word	index@($_ZN7cutlass13device_kernelIN5flash19enable_sm80_to_sm89INS1_16FlashAttnBwdSm80INS1_25CollectiveMainloopBwdSm80ILi2ELi2EN4cute5tupleIJNS5_1CILi128EEES8_NS7_ILi64EEEEEENS_10bfloat16_tEfNS_4arch4Sm80ELb0ELb1ELb1ELb1ELb1ELb0ELb0ELb0ELi2ELi4ELi4ELi4ELb0EEENS1_24CollectiveEpilogueBwdGQAISA_fSD_Li256ELb1ELb1EEENS1_19SingleTileSchedulerILb1ELb0ELb0ELi128EEEEEEEEEvNT_6ParamsE$_ZZN4cuteplIJNS_1CILi0EEEiEJiEEEDaRKNS_15ArithmeticTupleIJDpT_EEERKNS3_IJDpT0_EEEENKUlDpRKT_E_clIJiiEEEDaSH_)
        /*9770*/ 	.word	0x00000000


	//----- nvinfo : EIATTR_FRAME_SIZE
	.align		4
.L_6472:
        /*9774*/ 	.byte	0x04, 0x11
        /*9776*/ 	.short	(.L_6474 - .L_6473)
	.align		4
.L_6473:
        /*9778*/ 	.word	index@($_ZN7cutlass13device_kernelIN5flash19enable_sm80_to_sm89INS1_16FlashAttnBwdSm80INS1_25CollectiveMainloopBwdSm80ILi2ELi2EN4cute5tupleIJNS5_1CILi128EEES8_NS7_ILi64EEEEEENS_10bfloat16_tEfNS_4arch4Sm80ELb0ELb1ELb1ELb1ELb1ELb0ELb0ELb0ELi2ELi4ELi4ELi4ELb0EEENS1_24CollectiveEpilogueBwdGQAISA_fSD_Li256ELb1ELb1EEENS1_19SingleTileSchedulerILb1ELb0ELb0ELi128EEEEEEEEEvNT_6ParamsE$_ZZN4cuteplIJNS_1CILi0EEEiEJS2_iEEEDaRKNS_15ArithmeticTupleIJDpT_EEERKNS3_IJDpT0_EEEENKUlDpRKT_E_clIJS2_iEEEDaSH_)
        /*977c*/ 	.word	0x00000000


	//----- nvinfo : EIATTR_FRAME_SIZE
	.align		4
.L_6474:
        /*9780*/ 	.byte	0x04, 0x11
        /*9782*/ 	.short	(.L_6476 - .L_6475)
	.align		4
.L_6475:
        /*9784*/ 	.word	index@($_ZN7cutlass13device_kernelIN5flash19enable_sm80_to_sm89INS1_16FlashAttnBwdSm80INS1_25CollectiveMainloopBwdSm80ILi2ELi2EN4cute5tupleIJNS5_1CILi128EEES8_NS7_ILi64EEEEEENS_10bfloat16_tEfNS_4arch4Sm80ELb0ELb1ELb1ELb1ELb1ELb0ELb0ELb0ELi2ELi4ELi4ELi4ELb0EEENS1_24CollectiveEpilogueBwdGQAISA_fSD_Li256ELb1ELb1EEENS1_19SingleTileSchedulerILb1ELb0ELb0ELi128EEEEEEEEEvNT_6ParamsE$_ZZN4cuteplIJNS_1CILi0EEES2_EJiiEEEDaRKNS_15ArithmeticTupleIJDpT_EEERKNS3_IJDpT0_EEEENKUlDpRKT_E_clIJiiEEEDaSH_)
        /*9788*/ 	.word	0x00000000


	//----- nvinfo : EIATTR_FRAME_SIZE
	.align		4
.L_6476:
        /*978c*/ 	.byte	0x04, 0x11
        /*978e*/ 	.short	(.L_6478 - .L_6477)
	.align		4
.L_6477:
        /*9790*/ 	.word	index@($_ZN7cutlass13device_kernelIN5flash19enable_sm80_to_sm89INS1_16FlashAttnBwdSm80INS1_25CollectiveMainloopBwdSm80ILi2ELi2EN4cute5tupleIJNS5_1CILi128EEES8_NS7_ILi64EEEEEENS_10bfloat16_tEfNS_4arch4Sm80ELb0ELb1ELb1ELb1ELb1ELb0ELb0ELb0ELi2ELi4ELi4ELi4ELb0EEENS1_24CollectiveEpilogueBwdGQAISA_fSD_Li256ELb1ELb1EEENS1_19SingleTileSchedulerILb1ELb0ELb0ELi128EEEEEEEEEvNT_6ParamsE$_ZZN4cuteplIJNS_1CILi0EEES2_EJiS2_EEEDaRKNS_15ArithmeticTupleIJDpT_EEERKNS3_IJDpT0_EEEENKUlDpRKT_E_clIJiS2_EEEDaSH_)
        /*9794*/ 	.word	0x00000000


	//----- nvinfo : EIATTR_FRAME_SIZE
	.align		4
.L_6478:
        /*9798*/ 	.byte	0x04, 0x11
        /*979a*/ 	.short	(.L_6480 - .L_6479)
	.align		4
.L_6479:
        /*979c*/ 	.word	index@($_ZN7cutlass13device_kernelIN5flash19enable_sm80_to_sm89INS1_16FlashAttnBwdSm80INS1_25CollectiveMainloopBwdSm80ILi2ELi2EN4cute5tupleIJNS5_1CILi128EEES8_NS7_ILi64EEEEEENS_10bfloat16_tEfNS_4arch4Sm80ELb0ELb1ELb1ELb1ELb1ELb0ELb0ELb0ELi2ELi4ELi4ELi4ELb0EEENS1_24CollectiveEpilogueBwdGQAISA_fSD_Li256ELb1ELb1EEENS1_19SingleTileSchedulerILb1ELb0ELb0ELi128EEEEEEEEEvNT_6ParamsE$_ZZN4cuteplIJNS_1CILi0EEES2_EJiEEEDaRKNS_15ArithmeticTupleIJDpT_EEERKNS3_IJDpT0_EEEENKUlDpRKT_E_clIJiS2_EEEDaSH_)
        /*97a0*/ 	.word	0x00000000


	//----- nvinfo : EIATTR_FRAME_SIZE
	.align		4
.L_6480:
        /*97a4*/ 	.byte	0x04, 0x11
        /*97a6*/ 	.short	(.L_6482 - .L_6481)
	.align		4
.L_6481:
        /*97a8*/ 	.word	index@($_ZN7cutlass13device_kernelIN5flash19enable_sm80_to_sm89INS1_16FlashAttnBwdSm80INS1_25CollectiveMainloopBwdSm80ILi2ELi2EN4cute5tupleIJNS5_1CILi128EEES8_NS7_ILi64EEEEEENS_10bfloat16_tEfNS_4arch4Sm80ELb0ELb1ELb1ELb1ELb1ELb0ELb0ELb0ELi2ELi4ELi4ELi4ELb0EEENS1_24CollectiveEpilogueBwdGQAISA_fSD_Li256ELb1ELb1EEENS1_19SingleTileSchedulerILb1ELb0ELb0ELi128EEEEEEEEEvNT_6ParamsE$_ZZN4cute9transformINS_5tupleIJiiiNS_1CILi0EEEEEENS1_IJNS2_ILi32EEENS2_ILi4EEENS2_ILi2EEENS2_ILi1EEEEEENS1_IJS8_S8_S8_S8_EEEZNS_7crd2crdIS4_S9_SA_EEDaRKT_RKT0_RKT1_EUlRKT_RKT0_RKT1_E_EEDaSE_SH_SK_OT2_ENKUlDpSN_E_clIJiiiS3_EEEDaSX_)
        /*97ac*/ 	.word	0x00000000


	//----- nvinfo : EIATTR_FRAME_SIZE
	.align		4
.L_6482:
        /*97b0*/ 	.byte	0x04, 0x11
        /*97b2*/ 	.short	(.L_6484 - .L_6483)
	.align		4
.L_6483:
        /*97b4*/ 	.word	index@($_ZN7cutlass13device_kernelIN5flash19enable_sm80_to_sm89INS1_16FlashAttnBwdSm80INS1_25CollectiveMainloopBwdSm80ILi2ELi2EN4cute5tupleIJNS5_1CILi128EEES8_NS7_ILi64EEEEEENS_10bfloat16_tEfNS_4arch4Sm80ELb0ELb1ELb1ELb1ELb1ELb0ELb0ELb0ELi2ELi4ELi4ELi4ELb0EEENS1_24CollectiveEpilogueBwdGQAISA_fSD_Li256ELb1ELb1EEENS1_19SingleTileSchedulerILb1ELb0ELb0ELi128EEEEEEEEEvNT_6ParamsE$_ZZN4cute9transformINS_5tupleIJiiNS_1CILi0EEEEEENS1_IJNS1_IJNS2_ILi4EEENS2_ILi8EEEEEES5_NS2_ILi1EEEEEEZNS_7idx2crdIS4_S9_EEDaRKT_RKT0_EUlRKT_RKT0_E_EEDaSD_SG_OT1_ENKUlDpSJ_E_clIJNS1_IJiiEEEiS3_EEEDaSQ_)
        /*97b8*/ 	.word	0x00000000


	//----- nvinfo : EIATTR_FRAME_SIZE
	.align		4
.L_6484:
        /*97bc*/ 	.byte	0x04, 0x11
        /*97be*/ 	.short	(.L_6486 - .L_6485)
	.align		4
.L_6485:
        /*97c0*/ 	.word	index@($_ZN7cutlass13device_kernelIN5flash19enable_sm80_to_sm89INS1_16FlashAttnBwdSm80INS1_25CollectiveMainloopBwdSm80ILi2ELi2EN4cute5tupleIJNS5_1CILi128EEES8_NS7_ILi64EEEEEENS_10bfloat16_tEfNS_4arch4Sm80ELb0ELb1ELb1ELb1ELb1ELb0ELb0ELb0ELi2ELi4ELi4ELi4ELb0EEENS1_24CollectiveEpilogueBwdGQAISA_fSD_Li256ELb1ELb1EEENS1_19SingleTileSchedulerILb1ELb0ELb0ELi128EEEEEEEEEvNT_6ParamsE$_ZZN4cute9transformINS_5tupleIJiiNS_1CILi0EEEEEENS1_IJNS1_IJNS2_ILi4EEENS2_ILi8EEEEEENS2_ILi2EEENS2_ILi1EEEEEEZNS_7idx2crdIS4_SA_EEDaRKT_RKT0_EUlRKT_RKT0_E_EEDaSE_SH_OT1_ENKUlDpSK_E_clIJNS1_IJiiEEEiS3_EEEDaSR_)
        /*97c4*/ 	.word	0x00000000


	//----- nvinfo : EIATTR_FRAME_SIZE
	.align		4
.L_6486:
        /*97c8*/ 	.byte	0x04, 0x11
        /*97ca*/ 	.short	(.L_6488 - .L_6487)
	.align		4
.L_6487:
        /*97cc*/ 	.word	index@($_ZN7cutlass13device_kernelIN5flash19enable_sm80_to_sm89INS1_16FlashAttnBwdSm80INS1_25CollectiveMainloopBwdSm80ILi2ELi2EN4cute5tupleIJNS5_1CILi128EEES8_NS7_ILi64EEEEEENS_10bfloat16_tEfNS_4arch4Sm80ELb0ELb1ELb1ELb1ELb1ELb0ELb0ELb0ELi2ELi4ELi4ELi4ELb0EEENS1_24CollectiveEpilogueBwdGQAISA_fSD_Li256ELb1ELb1EEENS1_19SingleTileSchedulerILb1ELb0ELb0ELi128EEEEEEEEEvNT_6ParamsE$_ZZN4cute9transformINS_5tupleIJNS_1CILi32EEENS2_ILi4EEENS2_ILi2EEENS2_ILi1EEEEEENS1_IJS6_S3_NS2_ILi128EEENS2_ILi0EEEEEEZNS_7idx2crdIiS7_SA_EEDaRKT_RKT0_RKT1_EUlRKT_RKT0_E_EEDaSE_SH_OSI_ENKUlDpSN_E_clIJiiiS9_EEEDaST_)
        /*97d0*/ 	.word	0x00000000


	//----- nvinfo : EIATTR_FRAME_SIZE
	.align		4
.L_6488:
        /*97d4*/ 	.byte	0x04, 0x11
        /*97d6*/ 	.short	(.L_6490 - .L_6489)
	.align		4
.L_6489:
        /*97d8*/ 	.word	index@($_ZN7cutlass13device_kernelIN5flash19enable_sm80_to_sm89INS1_16FlashAttnBwdSm80INS1_25CollectiveMainloopBwdSm80ILi2ELi2EN4cute5tupleIJNS5_1CILi128EEES8_NS7_ILi64EEEEEENS_10bfloat16_tEfNS_4arch4Sm80ELb0ELb1ELb1ELb1ELb1ELb0ELb0ELb0ELi2ELi4ELi4ELi4ELb0EEENS1_24CollectiveEpilogueBwdGQAISA_fSD_Li256ELb1ELb1EEENS1_19SingleTileSchedulerILb1ELb0ELb0ELi128EEEEEEEEEvNT_6ParamsE$_ZZN4cute9transformINS_15ArithmeticTupleIJiiEEEZNS_14transform_leafIS2_NS_8identityEEEDaRKT_OT0_EUlRKT_E_EEDaS7_S9_ENKUlDpSC_E_clIJiiEEEDaSE_)
        /*97dc*/ 	.word	0x00000000


	//----- nvinfo : EIATTR_FRAME_SIZE
	.align		4
.L_6490:
        /*97e0*/ 	.byte	0x04, 0x11
        /*97e2*/ 	.short	(.L_6492 - .L_6491)
	.align		4
.L_6491:
        /*97e4*/ 	.word	index@($_ZN7cutlass13device_kernelIN5flash19enable_sm80_to_sm89INS1_16FlashAttnBwdSm80INS1_25CollectiveMainloopBwdSm80ILi2ELi2EN4cute5tupleIJNS5_1CILi128EEES8_NS7_ILi64EEEEEENS_10bfloat16_tEfNS_4arch4Sm80ELb0ELb1ELb1ELb1ELb1ELb0ELb0ELb0ELi2ELi4ELi4ELi4ELb0EEENS1_24CollectiveEpilogueBwdGQAISA_fSD_Li256ELb1ELb1EEENS1_19SingleTileSchedulerILb1ELb0ELb0ELi128EEEEEEEEEvNT_6ParamsE$_ZZN4cute7idx2crdIiNS_5tupleIJNS_1CILi32EEENS2_ILi4EEENS2_ILi2EEENS2_ILi1EEEEEENS1_IJS6_S3_NS2_ILi128EEENS2_ILi0EEEEEEEEDaRKT_RKT0_RKT1_ENKUlRKT_RKT0_E_clIS5_S8_EEDaSM_SP_)
        /*97e8*/ 	.word	0x00000000


	//----- nvinfo : EIATTR_FRAME_SIZE
	.align		4
.L_6492:
        /*97ec*/ 	.byte	0x04, 0x11
        /*97ee*/ 	.short	(.L_6494 - .L_6493)
	.align		4
.L_6493:
        /*97f0*/ 	.word	index@($_ZN7cutlass13device_kernelIN5flash19enable_sm80_to_sm89INS1_16FlashAttnBwdSm80INS1_25CollectiveMainloopBwdSm80ILi2ELi2EN4cute5tupleIJNS5_1CILi128EEES8_NS7_ILi64EEEEEENS_10bfloat16_tEfNS_4arch4Sm80ELb0ELb1ELb1ELb1ELb1ELb0ELb0ELb0ELi2ELi4ELi4ELi4ELb0EEENS1_24CollectiveEpilogueBwdGQAISA_fSD_Li256ELb1ELb1EEENS1_19SingleTileSchedulerILb1ELb0ELb0ELi128EEEEEEEEEvNT_6ParamsE$_ZZN4cute7idx2crdIiNS_5tupleIJNS_1CILi32EEENS2_ILi4EEENS2_ILi2EEENS2_ILi1EEEEEENS1_IJS6_S3_NS2_ILi128EEENS2_ILi0EEEEEEEEDaRKT_RKT0_RKT1_ENKUlRKT_RKT0_E_clIS4_S3_EEDaSM_SP_)
        /*97f4*/ 	.word	0x00000000


	//----- nvinfo : EIATTR_FRAME_SIZE
	.align		4
.L_6494:
        /*97f8*/ 	.byte	0x04, 0x11
        /*97fa*/ 	.short	(.L_6496 - .L_6495)
	.align		4
.L_6495:
        /*97fc*/ 	.word	index@($_ZN7cutlass13device_kernelIN5flash19enable_sm80_to_sm89INS1_16FlashAttnBwdSm80INS1_25CollectiveMainloopBwdSm80ILi2ELi2EN4cute5tupleIJNS5_1CILi128EEES8_NS7_ILi64EEEEEENS_10bfloat16_tEfNS_4arch4Sm80ELb0ELb1ELb1ELb1ELb1ELb0ELb0ELb0ELi2ELi4ELi4ELi4ELb0EEENS1_24CollectiveEpilogueBwdGQAISA_fSD_Li256ELb1ELb1EEENS1_19SingleTileSchedulerILb1ELb0ELb0ELi128EEEEEEEEEvNT_6ParamsE$_ZZN4cute7idx2crdIiNS_5tupleIJNS_1CILi32EEENS2_ILi4EEENS2_ILi2EEENS2_ILi1EEEEEENS1_IJS6_S3_NS2_ILi128EEENS2_ILi0EEEEEEEEDaRKT_RKT0_RKT1_ENKUlRKT_RKT0_E_clIS3_S6_EEDaSM_SP_)
        /*9800*/ 	.word	0x00000000


	//----- nvinfo : EIATTR_FRAME_SIZE
	.align		4
.L_6496:
        /*9804*/ 	.byte	0x04, 0x11
        /*9806*/ 	.short	(.L_6498 - .L_6497)
	.align		4
.L_6497:
        /*9808*/ 	.word	index@($_ZN7cutlass13device_kernelIN5flash19enable_sm80_to_sm89INS1_16FlashAttnBwdSm80INS1_25CollectiveMainloopBwdSm80ILi2ELi2EN4cute5tupleIJNS5_1CILi128EEES8_NS7_ILi64EEEEEENS_10bfloat16_tEfNS_4arch4Sm80ELb0ELb1ELb1ELb1ELb1ELb0ELb0ELb0ELi2ELi4ELi4ELi4ELb0EEENS1_24CollectiveEpilogueBwdGQAISA_fSD_Li256ELb1ELb1EEENS1_19SingleTileSchedulerILb1ELb0ELb0ELi128EEEEEEEEEvNT_6ParamsE$_ZZN4cute7idx2crdINS_5tupleIJiiNS_1CILi0EEEEEENS1_IJNS1_IJNS2_ILi4EEENS2_ILi8EEEEEES5_NS2_ILi1EEEEEEEEDaRKT_RKT0_ENKUlRKT_RKT0_E_clIiS7_EEDaSI_SL_)
        /*980c*/ 	.word	0x00000000


	//----- nvinfo : EIATTR_FRAME_SIZE
	.align		4
.L_6498:
        /*9810*/ 	.byte	0x04, 0x11
        /*9812*/ 	.short	(.L_6500 - .L_6499)
	.align		4
.L_6499:
        /*9814*/ 	.word	index@($_ZN7cutlass13device_kernelIN5flash19enable_sm80_to_sm89INS1_16FlashAttnBwdSm80INS1_25CollectiveMainloopBwdSm80ILi2ELi2EN4cute5tupleIJNS5_1CILi128EEES8_NS7_ILi64EEEEEENS_10bfloat16_tEfNS_4arch4Sm80ELb0ELb1ELb1ELb1ELb1ELb0ELb0ELb0ELi2ELi4ELi4ELi4ELb0EEENS1_24CollectiveEpilogueBwdGQAISA_fSD_Li256ELb1ELb1EEENS1_19SingleTileSchedulerILb1ELb0ELb0ELi128EEEEEEEEEvNT_6ParamsE$_ZZN4cute7idx2crdINS_5tupleIJiiNS_1CILi0EEEEEENS1_IJNS1_IJNS2_ILi4EEENS2_ILi8EEEEEES5_NS2_ILi1EEEEEEEEDaRKT_RKT0_ENKUlRKT_RKT0_E_clIiS5_EEDaSI_SL_)
        /*9818*/ 	.word	0x00000000


	//----- nvinfo : EIATTR_FRAME_SIZE
	.align		4
.L_6500:
        /*981c*/ 	.byte	0x04, 0x11
        /*981e*/ 	.short	(.L_6502 - .L_6501)
	.align		4
.L_6501:
        /*9820*/ 	.word	index@($_ZN7cutlass13device_kernelIN5flash19enable_sm80_to_sm89INS1_16FlashAttnBwdSm80INS1_25CollectiveMainloopBwdSm80ILi2ELi2EN4cute5tupleIJNS5_1CILi128EEES8_NS7_ILi64EEEEEENS_10bfloat16_tEfNS_4arch4Sm80ELb0ELb1ELb1ELb1ELb1ELb0ELb0ELb0ELi2ELi4ELi4ELi4ELb0EEENS1_24CollectiveEpilogueBwdGQAISA_fSD_Li256ELb1ELb1EEENS1_19SingleTileSchedulerILb1ELb0ELb0ELi128EEEEEEEEEvNT_6ParamsE$_ZZN4cute7idx2crdINS_5tupleIJiiNS_1CILi0EEEEEENS1_IJNS1_IJNS2_ILi4EEENS2_ILi8EEEEEENS2_ILi2EEENS2_ILi1EEEEEEEEDaRKT_RKT0_ENKUlRKT_RKT0_E_clIiS8_EEDaSJ_SM_)
        /*9824*/ 	.word	0x00000000


	//----- nvinfo : EIATTR_FRAME_SIZE
	.align		4
.L_6502:
        /*9828*/ 	.byte	0x04, 0x11
        /*982a*/ 	.short	(.L_6504 - .L_6503)
	.align		4
.L_6503:
        /*982c*/ 	.word	index@($_ZN7cutlass13device_kernelIN5flash19enable_sm80_to_sm89INS1_16FlashAttnBwdSm80INS1_25CollectiveMainloopBwdSm80ILi2ELi2EN4cute5tupleIJNS5_1CILi128EEES8_NS7_ILi64EEEEEENS_10bfloat16_tEfNS_4arch4Sm80ELb0ELb1ELb1ELb1ELb1ELb0ELb0ELb0ELi2ELi4ELi4ELi4ELb0EEENS1_24CollectiveEpilogueBwdGQAISA_fSD_Li256ELb1ELb1EEENS1_19SingleTileSchedulerILb1ELb0ELb0ELi128EEEEEEEEEvNT_6ParamsE$_ZZN4cute7idx2crdINS_5tupleIJiiNS_1CILi0EEEEEENS1_IJNS1_IJNS2_ILi4EEENS2_ILi8EEEEEENS2_ILi2EEENS2_ILi1EEEEEEEEDaRKT_RKT0_ENKUlRKT_RKT0_E_clIiS7_EEDaSJ_SM_)
        /*9830*/ 	.word	0x00000000


	//----- nvinfo : EIATTR_FRAME_SIZE
	.align		4
.L_6504:
        /*9834*/ 	.byte	0x04, 0x11
        /*9836*/ 	.short	(.L_6506 - .L_6505)
	.align		4
.L_6505:
        /*9838*/ 	.word	index@($_ZN7cutlass13device_kernelIN5flash19enable_sm80_to_sm89INS1_16FlashAttnBwdSm80INS1_25CollectiveMainloopBwdSm80ILi2ELi2EN4cute5tupleIJNS5_1CILi128EEES8_NS7_ILi64EEEEEENS_10bfloat16_tEfNS_4arch4Sm80ELb0ELb1ELb1ELb1ELb1ELb0ELb0ELb0ELi2ELi4ELi4ELi4ELb0EEENS1_24CollectiveEpilogueBwdGQAISA_fSD_Li256ELb1ELb1EEENS1_19SingleTileSchedulerILb1ELb0ELb0ELi128EEEEEEEEEvNT_6ParamsE$_ZZN4cute7flattenINS_5tupleIJNS_1CILi1EEENS1_IJiiiEEENS2_ILi64EEENS1_IJNS2_ILi72EEENS2_ILi144EEENS2_ILi288EEEEEENS2_ILi512EEEEEEEEDaRKT_ENKUlRKT_E_clIS4_EEDaSH_)
        /*983c*/ 	.word	0x00000000


	//----- nvinfo : EIATTR_FRAME_SIZE
	.align		4
.L_6506:
        /*9840*/ 	.byte	0x04, 0x11
        /*9842*/ 	.short	(.L_6508 - .L_6507)
	.align		4
.L_6507:
        /*9844*/ 	.word	index@($_ZN7cutlass13device_kernelIN5flash19enable_sm80_to_sm89INS1_16FlashAttnBwdSm80INS1_25CollectiveMainloopBwdSm80ILi2ELi2EN4cute5tupleIJNS5_1CILi128EEES8_NS7_ILi64EEEEEENS_10bfloat16_tEfNS_4arch4Sm80ELb0ELb1ELb1ELb1ELb1ELb0ELb0ELb0ELi2ELi4ELi4ELi4ELb0EEENS1_24CollectiveEpilogueBwdGQAISA_fSD_Li256ELb1ELb1EEENS1_19SingleTileSchedulerILb1ELb0ELb0ELi128EEEEEEEEEvNT_6ParamsE$_ZZN4cute7flattenINS_5tupleIJNS_1CILi1EEENS1_IJNS2_ILi8EEEiiEEENS2_ILi64EEENS1_IJiNS2_ILi144EEENS2_ILi288EEEEEENS2_ILi512EEEEEEEEDaRKT_ENKUlRKT_E_clIS9_EEDaSH_)
        /*9848*/ 	.word	0x00000000


	//----- nvinfo : EIATTR_FRAME_SIZE
	.align		4
.L_6508:
        /*984c*/ 	.byte	0x04, 0x11
        /*984e*/ 	.short	(.L_6510 - .L_6509)
	.align		4
.L_6509:
        /*9850*/ 	.word	index@($_ZN7cutlass13device_kernelIN5flash19enable_sm80_to_sm89INS1_16FlashAttnBwdSm80INS1_25CollectiveMainloopBwdSm80ILi2ELi2EN4cute5tupleIJNS5_1CILi128EEES8_NS7_ILi64EEEEEENS_10bfloat16_tEfNS_4arch4Sm80ELb0ELb1ELb1ELb1ELb1ELb0ELb0ELb0ELi2ELi4ELi4ELi4ELb0EEENS1_24CollectiveEpilogueBwdGQAISA_fSD_Li256ELb1ELb1EEENS1_19SingleTileSchedulerILb1ELb0ELb0ELi128EEEEEEEEEvNT_6ParamsE$_ZZN4cute7flattenINS_5tupleIJNS_1CILi1EEENS1_IJNS2_ILi8EEEiiEEENS2_ILi64EEENS1_IJiNS2_ILi144EEENS2_ILi288EEEEEENS2_ILi512EEEEEEEEDaRKT_ENKUlRKT_E_clIS5_EEDaSH_)
        /*9854*/ 	.word	0x00000000


	//----- nvinfo : EIATTR_FRAME_SIZE
	.align		4
.L_6510:
        /*9858*/ 	.byte	0x04, 0x11
        /*985a*/ 	.short	(.L_6512 - .L_6511)
	.align		4
.L_6511:
        /*985c*/ 	.word	index@($_ZN7cutlass13device_kernelIN5flash19enable_sm80_to_sm89INS1_16FlashAttnBwdSm80INS1_25CollectiveMainloopBwdSm80ILi2ELi2EN4cute5tupleIJNS5_1CILi128EEES8_NS7_ILi64EEEEEENS_10bfloat16_tEfNS_4arch4Sm80ELb0ELb1ELb1ELb1ELb1ELb0ELb0ELb0ELi2ELi4ELi4ELi4ELb0EEENS1_24CollectiveEpilogueBwdGQAISA_fSD_Li256ELb1ELb1EEENS1_19SingleTileSchedulerILb1ELb0ELb0ELi128EEEEEEEEEvNT_6ParamsE$_ZZN4cute7flattenINS_5tupleIJNS1_IJNS_1CILi0EEENS1_IJNS2_ILi1EEENS2_ILi512EEEiEEEEEENS2_ILi4096EEENS1_IJiNS2_ILi8192EEEEEEEEEEEDaRKT_ENKUlRKT_E_clISA_EEDaSH_)
        /*9860*/ 	.word	0x00000000


	//----- nvinfo : EIATTR_FRAME_SIZE
	.align		4
.L_6512:
        /*9864*/ 	.byte	0x04, 0x11
        /*9866*/ 	.short	(.L_6514 - .L_6513)
	.align		4
.L_6513:
        /*9868*/ 	.word	index@($_ZN7cutlass13device_kernelIN5flash19enable_sm80_to_sm89INS1_16FlashAttnBwdSm80INS1_25CollectiveMainloopBwdSm80ILi2ELi2EN4cute5tupleIJNS5_1CILi128EEES8_NS7_ILi64EEEEEENS_10bfloat16_tEfNS_4arch4Sm80ELb0ELb1ELb1ELb1ELb1ELb0ELb0ELb0ELi2ELi4ELi4ELi4ELb0EEENS1_24CollectiveEpilogueBwdGQAISA_fSD_Li256ELb1ELb1EEENS1_19SingleTileSchedulerILb1ELb0ELb0ELi128EEEEEEEEEvNT_6ParamsE$_ZZN4cute7flattenINS_5tupleIJNS1_IJNS_1CILi0EEENS1_IJNS2_ILi1EEENS2_ILi512EEEiEEEEEENS2_ILi4096EEENS1_IJiNS2_ILi8192EEEEEEEEEEEDaRKT_ENKUlRKT_E_clIS7_EEDaSH_)
        /*986c*/ 	.word	0x00000000


	//----- nvinfo : EIATTR_FRAME_SIZE
	.align		4
.L_6514:
        /*9870*/ 	.byte	0x04, 0x11
        /*9872*/ 	.short	(.L_6516 - .L_6515)
	.align		4
.L_6515:
        /*9874*/ 	.word	index@($_ZN7cutlass13device_kernelIN5flash19enable_sm80_to_sm89INS1_16FlashAttnBwdSm80INS1_25CollectiveMainloopBwdSm80ILi2ELi2EN4cute5tupleIJNS5_1CILi128EEES8_NS7_ILi64EEEEEENS_10bfloat16_tEfNS_4arch4Sm80ELb0ELb1ELb1ELb1ELb1ELb0ELb0ELb0ELi2ELi4ELi4ELi4ELb0EEENS1_24CollectiveEpilogueBwdGQAISA_fSD_Li256ELb1ELb1EEENS1_19SingleTileSchedulerILb1ELb0ELb0ELi128EEEEEEEEEvNT_6ParamsE$_ZZN4cute7crd2crdINS_5tupleIJiiiNS_1CILi0EEEEEENS1_IJNS2_ILi32EEENS2_ILi4EEENS2_ILi2EEENS2_ILi1EEEEEENS1_IJS8_S8_S8_S8_EEEEEDaRKT_RKT0_RKT1_ENKUlRKT_RKT0_RKT1_E_clIiS7_S8_EEDaSM_SP_SS_)
        /*9878*/ 	.word	0x00000000


	//----- nvinfo : EIATTR_FRAME_SIZE
	.align		4
.L_6516:
        /*987c*/ 	.byte	0x04, 0x11
        /*987e*/ 	.short	(.L_6518 - .L_6517)
	.align		4
.L_6517:
        /*9880*/ 	.word	index@($_ZN7cutlass13device_kernelIN5flash19enable_sm80_to_sm89INS1_16FlashAttnBwdSm80INS1_25CollectiveMainloopBwdSm80ILi2ELi2EN4cute5tupleIJNS5_1CILi128EEES8_NS7_ILi64EEEEEENS_10bfloat16_tEfNS_4arch4Sm80ELb0ELb1ELb1ELb1ELb1ELb0ELb0ELb0ELi2ELi4ELi4ELi4ELb0EEENS1_24CollectiveEpilogueBwdGQAISA_fSD_Li256ELb1ELb1EEENS1_19SingleTileSchedulerILb1ELb0ELb0ELi128EEEEEEEEEvNT_6ParamsE$_ZZN4cute7crd2crdINS_5tupleIJiiiNS_1CILi0EEEEEENS1_IJNS2_ILi32EEENS2_ILi4EEENS2_ILi2EEENS2_ILi1EEEEEENS1_IJS8_S8_S8_S8_EEEEEDaRKT_RKT0_RKT1_ENKUlRKT_RKT0_RKT1_E_clIiS6_S8_EEDaSM_SP_SS_)
        /*9884*/ 	.word	0x00000000


	//----- nvinfo : EIATTR_FRAME_SIZE
	.align		4
.L_6518:
        /*9888*/ 	.byte	0x04, 0x11
        /*988a*/ 	.short	(.L_6520 - .L_6519)
	.align		4
.L_6519:
        /*988c*/ 	.word	index@($_ZN7cutlass13device_kernelIN5flash19enable_sm80_to_sm89INS1_16FlashAttnBwdSm80INS1_25CollectiveMainloopBwdSm80ILi2ELi2EN4cute5tupleIJNS5_1CILi128EEES8_NS7_ILi64EEEEEENS_10bfloat16_tEfNS_4arch4Sm80ELb0ELb1ELb1ELb1ELb1ELb0ELb0ELb0ELi2ELi4ELi4ELi4ELb0EEENS1_24CollectiveEpilogueBwdGQAISA_fSD_Li256ELb1ELb1EEENS1_19SingleTileSchedulerILb1ELb0ELb0ELi128EEEEEEEEEvNT_6ParamsE$_ZZN4cute7crd2crdINS_5tupleIJiiiNS_1CILi0EEEEEENS1_IJNS2_ILi32EEENS2_ILi4EEENS2_ILi2EEENS2_ILi1EEEEEENS1_IJS8_S8_S8_S8_EEEEEDaRKT_RKT0_RKT1_ENKUlRKT_RKT0_RKT1_E_clIiS5_S8_EEDaSM_SP_SS_)
        /*9890*/ 	.word	0x00000000


	//----- nvinfo : EIATTR_FRAME_SIZE
	.align		4
.L_6520:
        /*9894*/ 	.byte	0x04, 0x11
        /*9896*/ 	.short	(.L_6522 - .L_6521)
	.align		4
.L_6521:
        /*9898*/ 	.word	index@($_ZN7cutlass13device_kernelIN5flash19enable_sm80_to_sm89INS1_16FlashAttnBwdSm80INS1_25CollectiveMainloopBwdSm80ILi2ELi2EN4cute5tupleIJNS5_1CILi128EEES8_NS7_ILi64EEEEEENS_10bfloat16_tEfNS_4arch4Sm80ELb0ELb1ELb1ELb1ELb1ELb0ELb0ELb0ELi2ELi4ELi4ELi4ELb0EEENS1_24CollectiveEpilogueBwdGQAISA_fSD_Li256ELb1ELb1EEENS1_19SingleTileSchedulerILb1ELb0ELb0ELi128EEEEEEEEEvNT_6ParamsE$_ZZN4cute6upcastILi2ENS_5tupleIJNS_1CILi2EEES3_S3_EEENS1_IJNS2_ILi1EEENS2_ILi512EEEiEEEEEDaRKT0_RKT1_ENKUlRKT_RKT0_E_clIS3_iEEDaSG_SJ_)
        /*989c*/ 	.word	0x00000000


	//----- nvinfo : EIATTR_FRAME_SIZE
	.align		4
.L_6522:
        /*98a0*/ 	.byte	0x04, 0x11
        /*98a2*/ 	.short	(.L_6524 - .L_6523)
	.align		4
.L_6523:
        /*98a4*/ 	.word	index@($_ZN7cutlass13device_kernelIN5flash19enable_sm80_to_sm89INS1_16FlashAttnBwdSm80INS1_25CollectiveMainloopBwdSm80ILi2ELi2EN4cute5tupleIJNS5_1CILi128EEES8_NS7_ILi64EEEEEENS_10bfloat16_tEfNS_4arch4Sm80ELb0ELb1ELb1ELb1ELb1ELb0ELb0ELb0ELi2ELi4ELi4ELi4ELb0EEENS1_24CollectiveEpilogueBwdGQAISA_fSD_Li256ELb1ELb1EEENS1_19SingleTileSchedulerILb1ELb0ELb0ELi128EEEEEEEEEvNT_6ParamsE$_ZZN4cute6upcastILi2ENS_5tupleIJNS_1CILi2EEES3_EEENS1_IJiNS2_ILi8192EEEEEEEEDaRKT0_RKT1_ENKUlRKT_RKT0_E_clIS3_iEEDaSF_SI_)
        /*98a8*/ 	.word	0x00000000


	//----- nvinfo : EIATTR_FRAME_SIZE
	.align		4
.L_6524:
        /*98ac*/ 	.byte	0x04, 0x11
        /*98ae*/ 	.short	(.L_6526 - .L_6525)
	.align		4
.L_6525:
        /*98b0*/ 	.word	index@($_ZN7cutlass13device_kernelIN5flash19enable_sm80_to_sm89INS1_16FlashAttnBwdSm80INS1_25CollectiveMainloopBwdSm80ILi2ELi2EN4cute5tupleIJNS5_1CILi128EEES8_NS7_ILi64EEEEEENS_10bfloat16_tEfNS_4arch4Sm80ELb0ELb1ELb1ELb1ELb1ELb0ELb0ELb0ELi2ELi4ELi4ELi4ELb0EEENS1_24CollectiveEpilogueBwdGQAISA_fSD_Li256ELb1ELb1EEENS1_19SingleTileSchedulerILb1ELb0ELb0ELi128EEEEEEEEEvNT_6ParamsE$_ZZN4cute6upcastILi2ENS_5tupleIJNS_1CILi1EEENS1_IJNS2_ILi2EEES4_S4_EEEEEENS1_IJNS2_ILi0EEENS1_IJS3_NS2_ILi512EEEiEEEEEEEEDaRKT0_RKT1_ENKUlRKT_RKT0_E_clIS5_S9_EEDaSJ_SM_)
        /*98b4*/ 	.word	0x00000000


	//----- nvinfo : EIATTR_FRAME_SIZE
	.align		4
.L_6526:
        /*98b8*/ 	.byte	0x04, 0x11
        /*98ba*/ 	.short	(.L_6528 - .L_6527)
	.align		4
.L_6527:
        /*98bc*/ 	.word	index@($_ZN7cutlass13device_kernelIN5flash19enable_sm80_to_sm89INS1_16FlashAttnBwdSm80INS1_25CollectiveMainloopBwdSm80ILi2ELi2EN4cute5tupleIJNS5_1CILi128EEES8_NS7_ILi64EEEEEENS_10bfloat16_tEfNS_4arch4Sm80ELb0ELb1ELb1ELb1ELb1ELb0ELb0ELb0ELi2ELi4ELi4ELi4ELb0EEENS1_24CollectiveEpilogueBwdGQAISA_fSD_Li256ELb1ELb1EEENS1_19SingleTileSchedulerILb1ELb0ELb0ELi128EEEEEEEEEvNT_6ParamsE$_ZZN4cute6upcastILi2ENS_5tupleIJNS1_IJNS_1CILi1EEENS1_IJNS2_ILi2EEES4_S4_EEEEEES4_NS1_IJS4_S4_EEEEEENS1_IJNS1_IJNS2_ILi0EEENS1_IJS3_NS2_ILi512EEEiEEEEEENS2_ILi4096EEENS1_IJiNS2_ILi8192EEEEEEEEEEEDaRKT0_RKT1_ENKUlRKT_RKT0_E_clIS7_SF_EEDaSP_SS_)
        /*98c0*/ 	.word	0x00000000


	//----- nvinfo : EIATTR_FRAME_SIZE
	.align		4
.L_6528:
        /*98c4*/ 	.byte	0x04, 0x11
        /*98c6*/ 	.short	(.L_6530 - .L_6529)
	.align		4
.L_6529:
        /*98c8*/ 	.word	index@($_ZN7cutlass13device_kernelIN5flash19enable_sm80_to_sm89INS1_16FlashAttnBwdSm80INS1_25CollectiveMainloopBwdSm80ILi2ELi2EN4cute5tupleIJNS5_1CILi128EEES8_NS7_ILi64EEEEEENS_10bfloat16_tEfNS_4arch4Sm80ELb0ELb1ELb1ELb1ELb1ELb0ELb0ELb0ELi2ELi4ELi4ELi4ELb0EEENS1_24CollectiveEpilogueBwdGQAISA_fSD_Li256ELb1ELb1EEENS1_19SingleTileSchedulerILb1ELb0ELb0ELi128EEEEEEEEEvNT_6ParamsE$_ZZN4cute6upcastILi2ENS_5tupleIJNS1_IJNS_1CILi1EEENS1_IJNS2_ILi2EEES4_S4_EEEEEES4_NS1_IJS4_S4_EEEEEENS1_IJNS1_IJNS2_ILi0EEENS1_IJS3_NS2_ILi512EEEiEEEEEENS2_ILi4096EEENS1_IJiNS2_ILi8192EEEEEEEEEEEDaRKT0_RKT1_ENKUlRKT_RKT0_E_clIS6_SC_EEDaSP_SS_)
        /*98cc*/ 	.word	0x00000000


	//----- nvinfo : EIATTR_FRAME_SIZE
	.align		4
.L_6530:
        /*98d0*/ 	.byte	0x04, 0x11
        /*98d2*/ 	.short	(.L_6532 - .L_6531)
	.align		4
.L_6531:
        /*98d4*/ 	.word	index@($_ZN7cutlass13device_kernelIN5flash19enable_sm80_to_sm89INS1_16FlashAttnBwdSm80INS1_25CollectiveMainloopBwdSm80ILi2ELi2EN4cute5tupleIJNS5_1CILi128EEES8_NS7_ILi64EEEEEENS_10bfloat16_tEfNS_4arch4Sm80ELb0ELb1ELb1ELb1ELb1ELb0ELb0ELb0ELi2ELi4ELi4ELi4ELb0EEENS1_24CollectiveEpilogueBwdGQAISA_fSD_Li256ELb1ELb1EEENS1_19SingleTileSchedulerILb1ELb0ELb0ELi128EEEEEEEEEvNT_6ParamsE$_ZZN4cute6detail9lift_diceINS_5tupleIJiNS_1CILi0EEEEEES5_EEDaRKT_RKT0_ENKUlRKT_RKT0_E_clIiiEEDaSE_SH_)
        /*98d8*/ 	.word	0x00000000


	//----- nvinfo : EIATTR_FRAME_SIZE
	.align		4
.L_6532:
        /*98dc*/ 	.byte	0x04, 0x11
        /*98de*/ 	.short	(.L_6534 - .L_6533)
	.align		4
.L_6533:
        /*98e0*/ 	.word	index@($_ZN7cutlass13device_kernelIN5flash19enable_sm80_to_sm89INS1_16FlashAttnBwdSm80INS1_25CollectiveMainloopBwdSm80ILi2ELi2EN4cute5tupleIJNS5_1CILi128EEES8_NS7_ILi64EEEEEENS_10bfloat16_tEfNS_4arch4Sm80ELb0ELb1ELb1ELb1ELb1ELb0ELb0ELb0ELi2ELi4ELi4ELi4ELb0EEENS1_24CollectiveEpilogueBwdGQAISA_fSD_Li256ELb1ELb1EEENS1_19SingleTileSchedulerILb1ELb0ELb0ELi128EEEEEEEEEvNT_6ParamsE$_ZZN4cute6detail9lift_diceINS_5tupleIJiNS2_IJiNS_1CILi0EEEEEEEEES6_EEDaRKT_RKT0_ENKUlRKT_RKT0_E_clIiiEEDaSF_SI_)
        /*98e4*/ 	.word	0x00000000


	//----- nvinfo : EIATTR_FRAME_SIZE
	.align		4
.L_6534:
        /*98e8*/ 	.byte	0x04, 0x11
        /*98ea*/ 	.short	(.L_6536 - .L_6535)
	.align		4
.L_6535:
        /*98ec*/ 	.word	index@($_ZN7cutlass13device_kernelIN5flash19enable_sm80_to_sm89INS1_16FlashAttnBwdSm80INS1_25CollectiveMainloopBwdSm80ILi2ELi2EN4cute5tupleIJNS5_1CILi128EEES8_NS7_ILi64EEEEEENS_10bfloat16_tEfNS_4arch4Sm80ELb0ELb1ELb1ELb1ELb1ELb0ELb0ELb0ELi2ELi4ELi4ELi4ELb0EEENS1_24CollectiveEpilogueBwdGQAISA_fSD_Li256ELb1ELb1EEENS1_19SingleTileSchedulerILb1ELb0ELb0ELi128EEEEEEEEEvNT_6ParamsE$_ZZN4cute6detail9lift_diceINS_5tupleIJiNS2_IJiNS_1CILi0EEEEEEEEES6_EEDaRKT_RKT0_ENKUlRKT_RKT0_E_clIS5_S5_EEDaSF_SI_)
        /*98f0*/ 	.word	0x00000000


	//----- nvinfo : EIATTR_FRAME_SIZE
	.align		4
.L_6536:
        /*98f4*/ 	.byte	0x04, 0x11
        /*98f6*/ 	.short	(.L_6538 - .L_6537)
	.align		4
.L_6537:
        /*98f8*/ 	.word	index@($_ZN7cutlass13device_kernelIN5flash19enable_sm80_to_sm89INS1_16FlashAttnBwdSm80INS1_25CollectiveMainloopBwdSm80ILi2ELi2EN4cute5tupleIJNS5_1CILi128EEES8_NS7_ILi64EEEEEENS_10bfloat16_tEfNS_4arch4Sm80ELb0ELb1ELb1ELb1ELb1ELb0ELb0ELb0ELi2ELi4ELi4ELi4ELb0EEENS1_24CollectiveEpilogueBwdGQAISA_fSD_Li256ELb1ELb1EEENS1_19SingleTileSchedulerILb1ELb0ELb0ELi128EEEEEEEEEvNT_6ParamsE$_ZZN4cute6detail16composition_implINS_5tupleIJNS_1CILi8EEENS3_ILi2EEES5_S5_S4_S5_EEENS2_IJNS3_ILi1EEEiiiNS3_ILi72EEENS3_ILi512EEEEEES5_S4_EEDaRKT_RKT0_RKT1_RKT2_ENKUlRKT_T0_E_clINS2_IJNS2_IJS5_EEENS2_IJiEEES7_S7_EEENS_17integral_constantIiLi4EEEEEDaSP_SQ_)
        /*98fc*/ 	.word	0x00000000


	//----- nvinfo : EIATTR_FRAME_SIZE
	.align		4
.L_6538:
        /*9900*/ 	.byte	0x04, 0x11
        /*9902*/ 	.short	(.L_6540 - .L_6539)
	.align		4
.L_6539:
        /*9904*/ 	.word	index@($_ZN7cutlass13device_kernelIN5flash19enable_sm80_to_sm89INS1_16FlashAttnBwdSm80INS1_25CollectiveMainloopBwdSm80ILi2ELi2EN4cute5tupleIJNS5_1CILi128EEES8_NS7_ILi64EEEEEENS_10bfloat16_tEfNS_4arch4Sm80ELb0ELb1ELb1ELb1ELb1ELb0ELb0ELb0ELi2ELi4ELi4ELi4ELb0EEENS1_24CollectiveEpilogueBwdGQAISA_fSD_Li256ELb1ELb1EEENS1_19SingleTileSchedulerILb1ELb0ELb0ELi128EEEEEEEEEvNT_6ParamsE$_ZZN4cute6detail16composition_implINS_5tupleIJNS_1CILi8EEENS3_ILi2EEES5_S5_S4_S5_EEENS2_IJNS3_ILi1EEEiiiNS3_ILi72EEENS3_ILi512EEEEEES5_S4_EEDaRKT_RKT0_RKT1_RKT2_ENKUlRKT_T0_E_clINS2_IJNS2_IJS5_EEENS2_IJiEEES7_S7_EEENS_17integral_constantIiLi3EEEEEDaSP_SQ_)
        /*9908*/ 	.word	0x00000000


	//----- nvinfo : EIATTR_FRAME_SIZE
	.align		4
.L_6540:
        /*990c*/ 	.byte	0x04, 0x11
        /*990e*/ 	.short	(.L_6542 - .L_6541)
	.align		4
.L_6541:
        /*9910*/ 	.word	index@($_ZN7cutlass13device_kernelIN5flash19enable_sm80_to_sm89INS1_16FlashAttnBwdSm80INS1_25CollectiveMainloopBwdSm80ILi2ELi2EN4cute5tupleIJNS5_1CILi128EEES8_NS7_ILi64EEEEEENS_10bfloat16_tEfNS_4arch4Sm80ELb0ELb1ELb1ELb1ELb1ELb0ELb0ELb0ELi2ELi4ELi4ELi4ELb0EEENS1_24CollectiveEpilogueBwdGQAISA_fSD_Li256ELb1ELb1EEENS1_19SingleTileSchedulerILb1ELb0ELb0ELi128EEEEEEEEEvNT_6ParamsE$_ZZN4cute6detail16composition_implINS_5tupleIJNS_1CILi8EEENS3_ILi2EEES5_S5_S4_S5_EEENS2_IJNS3_ILi1EEEiiiNS3_ILi72EEENS3_ILi512EEEEEES5_S4_EEDaRKT_RKT0_RKT1_RKT2_ENKUlRKT_T0_E_clINS2_IJNS2_IJS5_EEENS2_IJiEEES7_S7_EEENS_17integral_constantIiLi2EEEEEDaSP_SQ_)
        /*9914*/ 	.word	0x00000000


	//----- nvinfo : EIATTR_FRAME_SIZE
	.align		4
.L_6542:
        /*9918*/ 	.byte	0x04, 0x11
        /*991a*/ 	.short	(.L_6544 - .L_6543)
	.align		4
.L_6543:
        /*991c*/ 	.word	index@($_ZN7cutlass13device_kernelIN5flash19enable_sm80_to_sm89INS1_16FlashAttnBwdSm80INS1_25CollectiveMainloopBwdSm80ILi2ELi2EN4cute5tupleIJNS5_1CILi128EEES8_NS7_ILi64EEEEEENS_10bfloat16_tEfNS_4arch4Sm80ELb0ELb1ELb1ELb1ELb1ELb0ELb0ELb0ELi2ELi4ELi4ELi4ELb0EEENS1_24CollectiveEpilogueBwdGQAISA_fSD_Li256ELb1ELb1EEENS1_19SingleTileSchedulerILb1ELb0ELb0ELi128EEEEEEEEEvNT_6ParamsE$_ZZN4cute6detail16composition_implINS_5tupleIJNS_1CILi8EEENS3_ILi2EEES5_S5_S4_S5_EEENS2_IJNS3_ILi1EEEiiiNS3_ILi72EEENS3_ILi512EEEEEES5_S4_EEDaRKT_RKT0_RKT1_RKT2_ENKUlRKT_T0_E_clINS2_IJNS2_IJEEEST_S5_S7_EEENS_17integral_constantIiLi1EEEEEDaSP_SQ_)
        /*9920*/ 	.word	0x00000000


	//----- nvinfo : EIATTR_FRAME_SIZE
	.align		4
.L_6544:
        /*9924*/ 	.byte	0x04, 0x11
        /*9926*/ 	.short	(.L_6546 - .L_6545)
	.align		4
.L_6545:
        /*9928*/ 	.word	index@($_ZN7cutlass13device_kernelIN5flash19enable_sm80_to_sm89INS1_16FlashAttnBwdSm80INS1_25CollectiveMainloopBwdSm80ILi2ELi2EN4cute5tupleIJNS5_1CILi128EEES8_NS7_ILi64EEEEEENS_10bfloat16_tEfNS_4arch4Sm80ELb0ELb1ELb1ELb1ELb1ELb0ELb0ELb0ELi2ELi4ELi4ELi4ELb0EEENS1_24CollectiveEpilogueBwdGQAISA_fSD_Li256ELb1ELb1EEENS1_19SingleTileSchedulerILb1ELb0ELb0ELi128EEEEEEEEEvNT_6ParamsE$_ZZN4cute6detail16composition_implINS_5tupleIJNS_1CILi8EEENS3_ILi2EEES5_S5_S4_S5_EEENS2_IJNS3_ILi1EEEiiiNS3_ILi72EEENS3_ILi512EEEEEENS3_ILi4EEENS3_ILi16EEEEEDaRKT_RKT0_RKT1_RKT2_ENKUlRKT_T0_E_clINS2_IJNS2_IJS5_S5_EEENS2_IJiiEEES7_S7_EEENS_17integral_constantIiLi4EEEEEDaSR_SS_)
        /*992c*/ 	.word	0x00000000


	//----- nvinfo : EIATTR_FRAME_SIZE
	.align		4
.L_6546:
        /*9930*/ 	.byte	0x04, 0x11
        /*9932*/ 	.short	(.L_6548 - .L_6547)
	.align		4
.L_6547:
        /*9934*/ 	.word	index@($_ZN7cutlass13device_kernelIN5flash19enable_sm80_to_sm89INS1_16FlashAttnBwdSm80INS1_25CollectiveMainloopBwdSm80ILi2ELi2EN4cute5tupleIJNS5_1CILi128EEES8_NS7_ILi64EEEEEENS_10bfloat16_tEfNS_4arch4Sm80ELb0ELb1ELb1ELb1ELb1ELb0ELb0ELb0ELi2ELi4ELi4ELi4ELb0EEENS1_24CollectiveEpilogueBwdGQAISA_fSD_Li256ELb1ELb1EEENS1_19SingleTileSchedulerILb1ELb0ELb0ELi128EEEEEEEEEvNT_6ParamsE$_ZZN4cute6detail16composition_implINS_5tupleIJNS_1CILi8EEENS3_ILi2EEES5_S5_S4_S5_EEENS2_IJNS3_ILi1EEEiiiNS3_ILi72EEENS3_ILi512EEEEEENS3_ILi4EEENS3_ILi16EEEEEDaRKT_RKT0_RKT1_RKT2_ENKUlRKT_T0_E_clINS2_IJNS2_IJS5_EEENS2_IJiEEES5_S7_EEENS_17integral_constantIiLi3EEEEEDaSR_SS_)
        /*9938*/ 	.word	0x00000000


	//----- nvinfo : EIATTR_FRAME_SIZE
	.align		4
.L_6548:
        /*993c*/ 	.byte	0x04, 0x11
        /*993e*/ 	.short	(.L_6550 - .L_6549)
	.align		4
.L_6549:
        /*9940*/ 	.word	index@($_ZN7cutlass13device_kernelIN5flash19enable_sm80_to_sm89INS1_16FlashAttnBwdSm80INS1_25CollectiveMainloopBwdSm80ILi2ELi2EN4cute5tupleIJNS5_1CILi128EEES8_NS7_ILi64EEEEEENS_10bfloat16_tEfNS_4arch4Sm80ELb0ELb1ELb1ELb1ELb1ELb0ELb0ELb0ELi2ELi4ELi4ELi4ELb0EEENS1_24CollectiveEpilogueBwdGQAISA_fSD_Li256ELb1ELb1EEENS1_19SingleTileSchedulerILb1ELb0ELb0ELi128EEEEEEEEEvNT_6ParamsE$_ZZN4cute6detail16composition_implINS_5tupleIJNS_1CILi8EEENS3_ILi2EEES5_S5_S4_S5_EEENS2_IJNS3_ILi1EEEiiiNS3_ILi72EEENS3_ILi512EEEEEENS3_ILi4EEENS3_ILi16EEEEEDaRKT_RKT0_RKT1_RKT2_ENKUlRKT_T0_E_clINS2_IJNS2_IJEEESV_SB_S7_EEENS_17integral_constantIiLi2EEEEEDaSR_SS_)
        /*9944*/ 	.word	0x00000000


	//----- nvinfo : EIATTR_FRAME_SIZE
	.align		4
.L_6550:
        /*9948*/ 	.byte	0x04, 0x11
        /*994a*/ 	.short	(.L_6552 - .L_6551)
	.align		4
.L_6551:
        /*994c*/ 	.word	index@($_ZN7cutlass13device_kernelIN5flash19enable_sm80_to_sm89INS1_16FlashAttnBwdSm80INS1_25CollectiveMainloopBwdSm80ILi2ELi2EN4cute5tupleIJNS5_1CILi128EEES8_NS7_ILi64EEEEEENS_10bfloat16_tEfNS_4arch4Sm80ELb0ELb1ELb1ELb1ELb1ELb0ELb0ELb0ELi2ELi4ELi4ELi4ELb0EEENS1_24CollectiveEpilogueBwdGQAISA_fSD_Li256ELb1ELb1EEENS1_19SingleTileSchedulerILb1ELb0ELb0ELi128EEEEEEEEEvNT_6ParamsE$_ZZN4cute6detail16composition_implINS_5tupleIJNS_1CILi8EEENS3_ILi2EEES5_S5_S4_S5_EEENS2_IJNS3_ILi1EEEiiiNS3_ILi72EEENS3_ILi512EEEEEENS2_IJS5_S5_S5_EEENS2_IJS7_S9_S4_EEEEEDaRKT_RKT0_RKT1_RKT2_ENKUlRKT_RKT0_E_clIS5_S4_EEDaSR_SU_)
        /*9950*/ 	.word	0x00000000


	//----- nvinfo : EIATTR_FRAME_SIZE
	.align		4
.L_6552:
        /*9954*/ 	.byte	0x04, 0x11
        /*9956*/ 	.short	(.L_6554 - .L_6553)
	.align		4
.L_6553:
        /*9958*/ 	.word	index@($_ZN7cutlass13device_kernelIN5flash19enable_sm80_to_sm89INS1_16FlashAttnBwdSm80INS1_25CollectiveMainloopBwdSm80ILi2ELi2EN4cute5tupleIJNS5_1CILi128EEES8_NS7_ILi64EEEEEENS_10bfloat16_tEfNS_4arch4Sm80ELb0ELb1ELb1ELb1ELb1ELb0ELb0ELb0ELi2ELi4ELi4ELi4ELb0EEENS1_24CollectiveEpilogueBwdGQAISA_fSD_Li256ELb1ELb1EEENS1_19SingleTileSchedulerILb1ELb0ELb0ELi128EEEEEEEEEvNT_6ParamsE$_ZZN4cute6detail16composition_implINS_5tupleIJNS_1CILi8EEENS3_ILi2EEES5_S5_S4_S5_EEENS2_IJNS3_ILi1EEEiiiNS3_ILi72EEENS3_ILi512EEEEEENS2_IJS5_S5_EEENS2_IJS7_S4_EEEEEDaRKT_RKT0_RKT1_RKT2_ENKUlRKT_RKT0_E_clIS5_S4_EEDaSR_SU_)
        /*995c*/ 	.word	0x00000000


	//----- nvinfo : EIATTR_FRAME_SIZE
	.align		4
.L_6554:
        /*9960*/ 	.byte	0x04, 0x11
        /*9962*/ 	.short	(.L_6556 - .L_6555)
	.align		4
.L_6555:
        /*9964*/ 	.word	index@($_ZN7cutlass13device_kernelIN5flash19enable_sm80_to_sm89INS1_16FlashAttnBwdSm80INS1_25CollectiveMainloopBwdSm80ILi2ELi2EN4cute5tupleIJNS5_1CILi128EEES8_NS7_ILi64EEEEEENS_10bfloat16_tEfNS_4arch4Sm80ELb0ELb1ELb1ELb1ELb1ELb0ELb0ELb0ELi2ELi4ELi4ELi4ELb0EEENS1_24CollectiveEpilogueBwdGQAISA_fSD_Li256ELb1ELb1EEENS1_19SingleTileSchedulerILb1ELb0ELb0ELi128EEEEEEEEEvNT_6ParamsE$_ZZN4cute6detail16composition_implINS_5tupleIJNS_1CILi8EEENS3_ILi2EEES5_S5_S4_S5_EEENS2_IJNS3_ILi1EEEiiiNS3_ILi72EEENS3_ILi512EEEEEENS2_IJNS3_ILi4EEES5_EEENS2_IJNS3_ILi16EEENS3_ILi8192EEEEEEEEDaRKT_RKT0_RKT1_RKT2_ENKUlRKT_RKT0_E_clISB_SD_EEDaSU_SX_)
        /*9968*/ 	.word	0x00000000


	//----- nvinfo : EIATTR_FRAME_SIZE
	.align		4
.L_6556:
        /*996c*/ 	.byte	0x04, 0x11
        /*996e*/ 	.short	(.L_6558 - .L_6557)
	.align		4
.L_6557:
        /*9970*/ 	.word	index@($_ZN7cutlass13device_kernelIN5flash19enable_sm80_to_sm89INS1_16FlashAttnBwdSm80INS1_25CollectiveMainloopBwdSm80ILi2ELi2EN4cute5tupleIJNS5_1CILi128EEES8_NS7_ILi64EEEEEENS_10bfloat16_tEfNS_4arch4Sm80ELb0ELb1ELb1ELb1ELb1ELb0ELb0ELb0ELi2ELi4ELi4ELi4ELb0EEENS1_24CollectiveEpilogueBwdGQAISA_fSD_Li256ELb1ELb1EEENS1_19SingleTileSchedulerILb1ELb0ELb0ELi128EEEEEEEEEvNT_6ParamsE$_ZZN4cute6detail16composition_implINS_5tupleIJNS_1CILi8EEENS3_ILi2EEES5_S5_S4_S5_EEENS2_IJNS3_ILi1EEEiiiNS3_ILi72EEENS3_ILi512EEEEEENS2_IJNS2_IJS5_S5_S5_EEES5_NS3_ILi4EEEEEENS2_IJNS2_IJS7_S9_S4_EEENS3_ILi4096EEENS3_ILi16EEEEEEEEDaRKT_RKT0_RKT1_RKT2_ENKUlRKT_RKT0_E_clISC_SG_EEDaSW_SZ_)
        /*9974*/ 	.word	0x00000000


	//----- nvinfo : EIATTR_FRAME_SIZE
	.align		4
.L_6558:
        /*9978*/ 	.byte	0x04, 0x11
        /*997a*/ 	.short	(.L_6560 - .L_6559)
	.align		4
.L_6559:
        /*997c*/ 	.word	index@($_ZN7cutlass13device_kernelIN5flash19enable_sm80_to_sm89INS1_16FlashAttnBwdSm80INS1_25CollectiveMainloopBwdSm80ILi2ELi2EN4cute5tupleIJNS5_1CILi128EEES8_NS7_ILi64EEEEEENS_10bfloat16_tEfNS_4arch4Sm80ELb0ELb1ELb1ELb1ELb1ELb0ELb0ELb0ELi2ELi4ELi4ELi4ELb0EEENS1_24CollectiveEpilogueBwdGQAISA_fSD_Li256ELb1ELb1EEENS1_19SingleTileSchedulerILb1ELb0ELb0ELi128EEEEEEEEEvNT_6ParamsE$_ZZN4cute6detail16composition_implINS_5tupleIJNS_1CILi8EEENS3_ILi2EEES5_S5_S4_S5_EEENS2_IJNS3_ILi1EEEiiiNS3_ILi72EEENS3_ILi512EEEEEENS2_IJNS2_IJS5_S5_S5_EEES5_NS3_ILi4EEEEEENS2_IJNS2_IJS7_S9_S4_EEENS3_ILi4096EEENS3_ILi16EEEEEEEEDaRKT_RKT0_RKT1_RKT2_ENKUlRKT_RKT0_E_clISB_SE_EEDaSW_SZ_)
        /*9980*/ 	.word	0x00000000


	//----- nvinfo : EIATTR_FRAME_SIZE
	.align		4
.L_6560:
        /*9984*/ 	.byte	0x04, 0x11
        /*9986*/ 	.short	(.L_6562 - .L_6561)
	.align		4
.L_6561:
        /*9988*/ 	.word	index@($_ZN7cutlass13device_kernelIN5flash19enable_sm80_to_sm89INS1_16FlashAttnBwdSm80INS1_25CollectiveMainloopBwdSm80ILi2ELi2EN4cute5tupleIJNS5_1CILi128EEES8_NS7_ILi64EEEEEENS_10bfloat16_tEfNS_4arch4Sm80ELb0ELb1ELb1ELb1ELb1ELb0ELb0ELb0ELi2ELi4ELi4ELi4ELb0EEENS1_24CollectiveEpilogueBwdGQAISA_fSD_Li256ELb1ELb1EEENS1_19SingleTileSchedulerILb1ELb0ELb0ELi128EEEEEEEEEvNT_6ParamsE$_ZZN4cute6detail16composition_implINS_5tupleIJNS_1CILi8EEENS3_ILi2EEES5_S5_S4_S5_EEENS2_IJNS3_ILi1EEEiiiNS3_ILi72EEENS3_ILi512EEEEEENS2_IJNS2_IJS5_S5_S5_EEES5_NS2_IJNS3_ILi4EEES5_EEEEEENS2_IJNS2_IJS7_S9_S4_EEENS3_ILi4096EEENS2_IJNS3_ILi16EEENS3_ILi8192EEEEEEEEEEEDaRKT_RKT0_RKT1_RKT2_ENKUlRKT_RKT0_E_clISD_SJ_EEDaSZ_S12_)
        /*998c*/ 	.word	0x00000000


	//----- nvinfo : EIATTR_FRAME_SIZE
	.align		4
.L_6562:
        /*9990*/ 	.byte	0x04, 0x11
        /*9992*/ 	.short	(.L_6564 - .L_6563)
	.align		4
.L_6563:
        /*9994*/ 	.word	index@($_ZN7cutlass13device_kernelIN5flash19enable_sm80_to_sm89INS1_16FlashAttnBwdSm80INS1_25CollectiveMainloopBwdSm80ILi2ELi2EN4cute5tupleIJNS5_1CILi128EEES8_NS7_ILi64EEEEEENS_10bfloat16_tEfNS_4arch4Sm80ELb0ELb1ELb1ELb1ELb1ELb0ELb0ELb0ELi2ELi4ELi4ELi4ELb0EEENS1_24CollectiveEpilogueBwdGQAISA_fSD_Li256ELb1ELb1EEENS1_19SingleTileSchedulerILb1ELb0ELb0ELi128EEEEEEEEEvNT_6ParamsE$_ZZN4cute6detail16composition_implINS_5tupleIJNS_1CILi8EEENS3_ILi2EEES5_S5_S4_S5_EEENS2_IJNS3_ILi1EEEiiiNS3_ILi72EEENS3_ILi512EEEEEENS2_IJNS2_IJS5_S5_S5_EEES5_NS2_IJNS3_ILi4EEES5_EEEEEENS2_IJNS2_IJS7_S9_S4_EEENS3_ILi4096EEENS2_IJNS3_ILi16EEENS3_ILi8192EEEEEEEEEEEDaRKT_RKT0_RKT1_RKT2_ENKUlRKT_RKT0_E_clISB_SF_EEDaSZ_S12_)
        /*9998*/ 	.word	0x00000000


	//----- nvinfo : EIATTR_FRAME_SIZE
	.align		4
.L_6564:
        /*999c*/ 	.byte	0x04, 0x11
        /*999e*/ 	.short	(.L_6566 - .L_6565)
	.align		4
.L_6565:
        /*99a0*/ 	.word	index@($_ZN7cutlass13device_kernelIN5flash19enable_sm80_to_sm89INS1_16FlashAttnBwdSm80INS1_25CollectiveMainloopBwdSm80ILi2ELi2EN4cute5tupleIJNS5_1CILi128EEES8_NS7_ILi64EEEEEENS_10bfloat16_tEfNS_4arch4Sm80ELb0ELb1ELb1ELb1ELb1ELb0ELb0ELb0ELi2ELi4ELi4ELi4ELb0EEENS1_24CollectiveEpilogueBwdGQAISA_fSD_Li256ELb1ELb1EEENS1_19SingleTileSchedulerILb1ELb0ELb0ELi128EEEEEEEEEvNT_6ParamsE$_ZZN4cute6detail16composition_implINS_5tupleIJNS_1CILi8EEENS3_ILi2EEES5_S5_S4_S5_EEENS2_IJNS3_ILi1EEEiiiNS3_ILi72EEENS3_ILi512EEEEEENS2_IJNS2_IJS5_S5_EEES4_NS3_ILi4EEEEEENS2_IJNS2_IJS7_S4_EEENS3_ILi1024EEENS3_ILi16EEEEEEEEDaRKT_RKT0_RKT1_RKT2_ENKUlRKT_RKT0_E_clISC_SG_EEDaSW_SZ_)
        /*99a4*/ 	.word	0x00000000


	//----- nvinfo : EIATTR_FRAME_SIZE
	.align		4
.L_6566:
        /*99a8*/ 	.byte	0x04, 0x11
        /*99aa*/ 	.short	(.L_6568 - .L_6567)
	.align		4
.L_6567:
        /*99ac*/ 	.word	index@($_ZN7cutlass13device_kernelIN5flash19enable_sm80_to_sm89INS1_16FlashAttnBwdSm80INS1_25CollectiveMainloopBwdSm80ILi2ELi2EN4cute5tupleIJNS5_1CILi128EEES8_NS7_ILi64EEEEEENS_10bfloat16_tEfNS_4arch4Sm80ELb0ELb1ELb1ELb1ELb1ELb0ELb0ELb0ELi2ELi4ELi4ELi4ELb0EEENS1_24CollectiveEpilogueBwdGQAISA_fSD_Li256ELb1ELb1EEENS1_19SingleTileSchedulerILb1ELb0ELb0ELi128EEEEEEEEEvNT_6ParamsE$_ZZN4cute6detail16composition_implINS_5tupleIJNS_1CILi8EEENS3_ILi2EEES5_S5_S4_S5_EEENS2_IJNS3_ILi1EEEiiiNS3_ILi72EEENS3_ILi512EEEEEENS2_IJNS2_IJS5_S5_EEES4_NS3_ILi4EEEEEENS2_IJNS2_IJS7_S4_EEENS3_ILi1024EEENS3_ILi16EEEEEEEEDaRKT_RKT0_RKT1_RKT2_ENKUlRKT_RKT0_E_clISB_SE_EEDaSW_SZ_)
        /*99b0*/ 	.word	0x00000000


	//----- nvinfo : EIATTR_FRAME_SIZE
	.align		4
.L_6568:
        /*99b4*/ 	.byte	0x04, 0x11
        /*99b6*/ 	.short	(.L_6570 - .L_6569)
	.align		4
.L_6569:
        /*99b8*/ 	.word	index@($_ZN7cutlass13device_kernelIN5flash19enable_sm80_to_sm89INS1_16FlashAttnBwdSm80INS1_25CollectiveMainloopBwdSm80ILi2ELi2EN4cute5tupleIJNS5_1CILi128EEES8_NS7_ILi64EEEEEENS_10bfloat16_tEfNS_4arch4Sm80ELb0ELb1ELb1ELb1ELb1ELb0ELb0ELb0ELi2ELi4ELi4ELi4ELb0EEENS1_24CollectiveEpilogueBwdGQAISA_fSD_Li256ELb1ELb1EEENS1_19SingleTileSchedulerILb1ELb0ELb0ELi128EEEEEEEEEvNT_6ParamsE$_ZZN4cute6detail16composition_implINS_5tupleIJNS_1CILi16EEENS3_ILi2EEES5_S5_NS3_ILi4EEES5_EEENS2_IJNS3_ILi1EEEiiiNS3_ILi144EEENS3_ILi512EEEEEES6_S4_EEDaRKT_RKT0_RKT1_RKT2_ENKUlRKT_T0_E_clINS2_IJNS2_IJS5_S5_EEENS2_IJiiEEES8_S8_EEENS_17integral_constantIiLi4EEEEEDaSQ_SR_)
        /*99bc*/ 	.word	0x00000000


	//----- nvinfo : EIATTR_FRAME_SIZE
	.align		4
.L_6570:
        /*99c0*/ 	.byte	0x04, 0x11
        /*99c2*/ 	.short	(.L_6572 - .L_6571)
	.align		4
.L_6571:
        /*99c4*/ 	.word	index@($_ZN7cutlass13device_kernelIN5flash19enable_sm80_to_sm89INS1_16FlashAttnBwdSm80INS1_25CollectiveMainloopBwdSm80ILi2ELi2EN4cute5tupleIJNS5_1CILi128EEES8_NS7_ILi64EEEEEENS_10bfloat16_tEfNS_4arch4Sm80ELb0ELb1ELb1ELb1ELb1ELb0ELb0ELb0ELi2ELi4ELi4ELi4ELb0EEENS1_24CollectiveEpilogueBwdGQAISA_fSD_Li256ELb1ELb1EEENS1_19SingleTileSchedulerILb1ELb0ELb0ELi128EEEEEEEEEvNT_6ParamsE$_ZZN4cute6detail16composition_implINS_5tupleIJNS_1CILi16EEENS3_ILi2EEES5_S5_NS3_ILi4EEES5_EEENS2_IJNS3_ILi1EEEiiiNS3_ILi144EEENS3_ILi512EEEEEES6_S4_EEDaRKT_RKT0_RKT1_RKT2_ENKUlRKT_T0_E_clINS2_IJNS2_IJS5_S5_EEENS2_IJiiEEES8_S8_EEENS_17integral_constantIiLi3EEEEEDaSQ_SR_)
        /*99c8*/ 	.word	0x00000000


	//----- nvinfo : EIATTR_FRAME_SIZE
	.align		4
.L_6572:
        /*99cc*/ 	.byte	0x04, 0x11
        /*99ce*/ 	.short	(.L_6574 - .L_6573)
	.align		4
.L_6573:
        /*99d0*/ 	.word	index@($_ZN7cutlass13device_kernelIN5flash19enable_sm80_to_sm89INS1_16FlashAttnBwdSm80INS1_25CollectiveMainloopBwdSm80ILi2ELi2EN4cute5tupleIJNS5_1CILi128EEES8_NS7_ILi64EEEEEENS_10bfloat16_tEfNS_4arch4Sm80ELb0ELb1ELb1ELb1ELb1ELb0ELb0ELb0ELi2ELi4ELi4ELi4ELb0EEENS1_24CollectiveEpilogueBwdGQAISA_fSD_Li256ELb1ELb1EEENS1_19SingleTileSchedulerILb1ELb0ELb0ELi128EEEEEEEEEvNT_6ParamsE$_ZZN4cute6detail16composition_implINS_5tupleIJNS_1CILi16EEENS3_ILi2EEES5_S5_NS3_ILi4EEES5_EEENS2_IJNS3_ILi1EEEiiiNS3_ILi144EEENS3_ILi512EEEEEES6_S4_EEDaRKT_RKT0_RKT1_RKT2_ENKUlRKT_T0_E_clINS2_IJNS2_IJS5_EEENS2_IJiEEES5_S8_EEENS_17integral_constantIiLi2EEEEEDaSQ_SR_)
        /*99d4*/ 	.word	0x00000000


	//----- nvinfo : EIATTR_FRAME_SIZE
	.align		4
.L_6574:
        /*99d8*/ 	.byte	0x04, 0x11
        /*99da*/ 	.short	(.L_6576 - .L_6575)
	.align		4
.L_6575:
        /*99dc*/ 	.word	index@($_ZN7cutlass13device_kernelIN5flash19enable_sm80_to_sm89INS1_16FlashAttnBwdSm80INS1_25CollectiveMainloopBwdSm80ILi2ELi2EN4cute5tupleIJNS5_1CILi128EEES8_NS7_ILi64EEEEEENS_10bfloat16_tEfNS_4arch4Sm80ELb0ELb1ELb1ELb1ELb1ELb0ELb0ELb0ELi2ELi4ELi4ELi4ELb0EEENS1_24CollectiveEpilogueBwdGQAISA_fSD_Li256ELb1ELb1EEENS1_19SingleTileSchedulerILb1ELb0ELb0ELi128EEEEEEEEEvNT_6ParamsE$_ZZN4cute6detail16composition_implINS_5tupleIJNS_1CILi16EEENS3_ILi2EEES5_S5_NS3_ILi4EEES5_EEENS2_IJNS3_ILi1EEEiiiNS3_ILi144EEENS3_ILi512EEEEEES6_S4_EEDaRKT_RKT0_RKT1_RKT2_ENKUlRKT_T0_E_clINS2_IJNS2_IJEEESU_S6_S8_EEENS_17integral_constantIiLi1EEEEEDaSQ_SR_)
        /*99e0*/ 	.word	0x00000000


	//----- nvinfo : EIATTR_FRAME_SIZE
	.align		4
.L_6576:
        /*99e4*/ 	.byte	0x04, 0x11
        /*99e6*/ 	.short	(.L_6578 - .L_6577)
	.align		4
.L_6577:
        /*99e8*/ 	.word	index@($_ZN7cutlass13device_kernelIN5flash19enable_sm80_to_sm89INS1_16FlashAttnBwdSm80INS1_25CollectiveMainloopBwdSm80ILi2ELi2EN4cute5tupleIJNS5_1CILi128EEES8_NS7_ILi64EEEEEENS_10bfloat16_tEfNS_4arch4Sm80ELb0ELb1ELb1ELb1ELb1ELb0ELb0ELb0ELi2ELi4ELi4ELi4ELb0EEENS1_24CollectiveEpilogueBwdGQAISA_fSD_Li256ELb1ELb1EEENS1_19SingleTileSchedulerILb1ELb0ELb0ELi128EEEEEEEEEvNT_6ParamsE$_ZZN4cute6detail16composition_implINS_5tupleIJNS_1CILi16EEENS3_ILi2EEES5_S5_NS3_ILi4EEES5_EEENS2_IJNS3_ILi1EEEiiiNS3_ILi144EEENS3_ILi512EEEEEES5_NS3_ILi64EEEEEDaRKT_RKT0_RKT1_RKT2_ENKUlRKT_T0_E_clINS2_IJNS2_IJS5_EEENS2_IJiEEES8_S8_EEENS_17integral_constantIiLi4EEEEEDaSR_SS_)
        /*99ec*/ 	.word	0x00000000


	//----- nvinfo : EIATTR_FRAME_SIZE
	.align		4
.L_6578:
        /*99f0*/ 	.byte	0x04, 0x11
        /*99f2*/ 	.short	(.L_6580 - .L_6579)
	.align		4
.L_6579:
        /*99f4*/ 	.word	index@($_ZN7cutlass13device_kernelIN5flash19enable_sm80_to_sm89INS1_16FlashAttnBwdSm80INS1_25CollectiveMainloopBwdSm80ILi2ELi2EN4cute5tupleIJNS5_1CILi128EEES8_NS7_ILi64EEEEEENS_10bfloat16_tEfNS_4arch4Sm80ELb0ELb1ELb1ELb1ELb1ELb0ELb0ELb0ELi2ELi4ELi4ELi4ELb0EEENS1_24CollectiveEpilogueBwdGQAISA_fSD_Li256ELb1ELb1EEENS1_19SingleTileSchedulerILb1ELb0ELb0ELi128EEEEEEEEEvNT_6ParamsE$_ZZN4cute6detail16composition_implINS_5tupleIJNS_1CILi16EEENS3_ILi2EEES5_S5_NS3_ILi4EEES5_EEENS2_IJNS3_ILi1EEEiiiNS3_ILi144EEENS3_ILi512EEEEEES5_NS3_ILi64EEEEEDaRKT_RKT0_RKT1_RKT2_ENKUlRKT_T0_E_clINS2_IJNS2_IJEEESV_S5_S8_EEENS_17integral_constantIiLi3EEEEEDaSR_SS_)
        /*99f8*/ 	.word	0x00000000


	//----- nvinfo : EIATTR_FRAME_SIZE
	.align		4
.L_6580:
        /*99fc*/ 	.byte	0x04, 0x11
        /*99fe*/ 	.short	(.L_6582 - .L_6581)
	.align		4
.L_6581:
        /*9a00*/ 	.word	index@($_ZN7cutlass13device_kernelIN5flash19enable_sm80_to_sm89INS1_16FlashAttnBwdSm80INS1_25CollectiveMainloopBwdSm80ILi2ELi2EN4cute5tupleIJNS5_1CILi128EEES8_NS7_ILi64EEEEEENS_10bfloat16_tEfNS_4arch4Sm80ELb0ELb1ELb1ELb1ELb1ELb0ELb0ELb0ELi2ELi4ELi4ELi4ELb0EEENS1_24CollectiveEpilogueBwdGQAISA_fSD_Li256ELb1ELb1EEENS1_19SingleTileSchedulerILb1ELb0ELb0ELi128EEEEEEEEEvNT_6ParamsE$_ZZN4cute6detail16composition_implINS_5tupleIJNS_1CILi16EEENS3_ILi2EEES5_S5_NS3_ILi4EEES5_EEENS2_IJNS3_ILi1EEEiiiNS3_ILi144EEENS3_ILi512EEEEEENS2_IJS5_S5_EEENS2_IJNS3_ILi64EEESA_EEEEEDaRKT_RKT0_RKT1_RKT2_ENKUlRKT_RKT0_E_clIS5_SD_EEDaST_SW_)
        /*9a04*/ 	.word	0x00000000


	//----- nvinfo : EIATTR_FRAME_SIZE
	.align		4
.L_6582:
        /*9a08*/ 	.byte	0x04, 0x11
        /*9a0a*/ 	.short	(.L_6584 - .L_6583)
	.align		4
.L_6583:
        /*9a0c*/ 	.word	index@($_ZN7cutlass13device_kernelIN5flash19enable_sm80_to_sm89INS1_16FlashAttnBwdSm80INS1_25CollectiveMainloopBwdSm80ILi2ELi2EN4cute5tupleIJNS5_1CILi128EEES8_NS7_ILi64EEEEEENS_10bfloat16_tEfNS_4arch4Sm80ELb0ELb1ELb1ELb1ELb1ELb0ELb0ELb0ELi2ELi4ELi4ELi4ELb0EEENS1_24CollectiveEpilogueBwdGQAISA_fSD_Li256ELb1ELb1EEENS1_19SingleTileSchedulerILb1ELb0ELb0ELi128EEEEEEEEEvNT_6ParamsE$_ZZN4cute6detail16composition_implINS_5tupleIJNS_1CILi16EEENS3_ILi2EEES5_S5_NS3_ILi4EEES5_EEENS2_IJNS3_ILi1EEEiiiNS3_ILi144EEENS3_ILi512EEEEEENS2_IJNS2_IJS5_S5_EEES6_NS3_ILi8EEEEEENS2_IJNS2_IJNS3_ILi64EEESA_EEES4_NS3_ILi1024EEEEEEEEDaRKT_RKT0_RKT1_RKT2_ENKUlRKT_RKT0_E_clISC_SG_EEDaSX_S10_)
        /*9a10*/ 	.word	0x00000000


	//----- nvinfo : EIATTR_FRAME_SIZE
	.align		4
.L_6584:
        /*9a14*/ 	.byte	0x04, 0x11
        /*9a16*/ 	.short	(.L_6586 - .L_6585)
	.align		4
.L_6585:
        /*9a18*/ 	.word	index@($_ZN7cutlass13device_kernelIN5flash19enable_sm80_to_sm89INS1_16FlashAttnBwdSm80INS1_25CollectiveMainloopBwdSm80ILi2ELi2EN4cute5tupleIJNS5_1CILi128EEES8_NS7_ILi64EEEEEENS_10bfloat16_tEfNS_4arch4Sm80ELb0ELb1ELb1ELb1ELb1ELb0ELb0ELb0ELi2ELi4ELi4ELi4ELb0EEENS1_24CollectiveEpilogueBwdGQAISA_fSD_Li256ELb1ELb1EEENS1_19SingleTileSchedulerILb1ELb0ELb0ELi128EEEEEEEEEvNT_6ParamsE$_ZZN4cute6detail16composition_implINS_5tupleIJNS_1CILi16EEENS3_ILi2EEES5_S5_NS3_ILi4EEES5_EEENS2_IJNS3_ILi1EEEiiiNS3_ILi144EEENS3_ILi512EEEEEENS2_IJNS2_IJS5_S5_EEES6_NS3_ILi8EEEEEENS2_IJNS2_IJNS3_ILi64EEESA_EEES4_NS3_ILi1024EEEEEEEEDaRKT_RKT0_RKT1_RKT2_ENKUlRKT_RKT0_E_clIS6_S4_EEDaSX_S10_)
        /*9a1c*/ 	.word	0x00000000


	//----- nvinfo : EIATTR_FRAME_SIZE
	.align		4
.L_6586:
        /*9a20*/ 	.byte	0x04, 0x11
        /*9a22*/ 	.short	(.L_6588 - .L_6587)
	.align		4
.L_6587:
        /*9a24*/ 	.word	index@($_ZN7cutlass13device_kernelIN5flash19enable_sm80_to_sm89INS1_16FlashAttnBwdSm80INS1_25CollectiveMainloopBwdSm80ILi2ELi2EN4cute5tupleIJNS5_1CILi128EEES8_NS7_ILi64EEEEEENS_10bfloat16_tEfNS_4arch4Sm80ELb0ELb1ELb1ELb1ELb1ELb0ELb0ELb0ELi2ELi4ELi4ELi4ELb0EEENS1_24CollectiveEpilogueBwdGQAISA_fSD_Li256ELb1ELb1EEENS1_19SingleTileSchedulerILb1ELb0ELb0ELi128EEEEEEEEEvNT_6ParamsE$_ZZN4cute6detail16composition_implINS_1CILi2EEEiNS_5tupleIJNS2_ILi1EEES3_EEENS4_IJNS2_ILi0EEES5_EEEEEDaRKT_RKT0_RKT1_RKT2_ENKUlRKT_RKT0_E_clIS3_S5_EEDaSN_SQ_)
        /*9a28*/ 	.word	0x00000000


	//----- nvinfo : EIATTR_FRAME_SIZE
	.align		4
.L_6588:
        /*9a2c*/ 	.byte	0x04, 0x11
        /*9a2e*/ 	.short	(.L_6590 - .L_6589)
	.align		4
.L_6589:
        /*9a30*/ 	.word	index@($_ZN7cutlass13device_kernelIN5flash19enable_sm80_to_sm89INS1_16FlashAttnBwdSm80INS1_25CollectiveMainloopBwdSm80ILi2ELi2EN4cute5tupleIJNS5_1CILi128EEES8_NS7_ILi64EEEEEENS_10bfloat16_tEfNS_4arch4Sm80ELb0ELb1ELb1ELb1ELb1ELb0ELb0ELb0ELi2ELi4ELi4ELi4ELb0EEENS1_24CollectiveEpilogueBwdGQAISA_fSD_Li256ELb1ELb1EEENS1_19SingleTileSchedulerILb1ELb0ELb0ELi128EEEEEEEEEvNT_6ParamsE$_ZZN4cute6detail10lift_sliceINS_5tupleIJNS_1CILi0EEENS_10UnderscoreEEEENS2_IJNS2_IJS4_S4_EEEiEEEEEDaRKT_RKT0_ENKUlRKT_RKT0_E_clIS5_iEEDaSH_SK_)
        /*9a34*/ 	.word	0x00000000


	//----- nvinfo : EIATTR_FRAME_SIZE
	.align		4
.L_6590:
        /*9a38*/ 	.byte	0x04, 0x11
        /*9a3a*/ 	.short	(.L_6592 - .L_6591)
	.align		4
.L_6591:
        /*9a3c*/ 	.word	index@($_ZN7cutlass13device_kernelIN5flash19enable_sm80_to_sm89INS1_16FlashAttnBwdSm80INS1_25CollectiveMainloopBwdSm80ILi2ELi2EN4cute5tupleIJNS5_1CILi128EEES8_NS7_ILi64EEEEEENS_10bfloat16_tEfNS_4arch4Sm80ELb0ELb1ELb1ELb1ELb1ELb0ELb0ELb0ELi2ELi4ELi4ELi4ELb0EEENS1_24CollectiveEpilogueBwdGQAISA_fSD_Li256ELb1ELb1EEENS1_19SingleTileSchedulerILb1ELb0ELb0ELi128EEEEEEEEEvNT_6ParamsE$_ZZN4cute5sliceINS_5tupleIJNS_10UnderscoreES2_iEEENS1_IJNS1_IJNS_1CILi1EEENS4_ILi0EEEEEEiNS4_ILi1024EEEEEEEEDaRKT_RKT0_ENKUlRKT_RKT0_E_clIS2_iEEDaSI_SL_)
        /*9a40*/ 	.word	0x00000000


	//----- nvinfo : EIATTR_FRAME_SIZE
	.align		4
.L_6592:
        /*9a44*/ 	.byte	0x04, 0x11
        /*9a46*/ 	.short	(.L_6594 - .L_6593)
	.align		4
.L_6593:
        /*9a48*/ 	.word	index@($_ZN7cutlass13device_kernelIN5flash19enable_sm80_to_sm89INS1_16FlashAttnBwdSm80INS1_25CollectiveMainloopBwdSm80ILi2ELi2EN4cute5tupleIJNS5_1CILi128EEES8_NS7_ILi64EEEEEENS_10bfloat16_tEfNS_4arch4Sm80ELb0ELb1ELb1ELb1ELb1ELb0ELb0ELb0ELi2ELi4ELi4ELi4ELb0EEENS1_24CollectiveEpilogueBwdGQAISA_fSD_Li256ELb1ELb1EEENS1_19SingleTileSchedulerILb1ELb0ELb0ELi128EEEEEEEEEvNT_6ParamsE$_ZZN4cute5sliceINS_5tupleIJNS_10UnderscoreES2_S2_iEEENS1_IJNS1_IJNS_1CILi1EEENS4_ILi0EEEEEElS6_lEEEEEDaRKT_RKT0_ENKUlRKT_RKT0_E_clIS2_lEEDaSH_SK_)
        /*9a4c*/ 	.word	0x00000000


	//----- nvinfo : EIATTR_FRAME_SIZE
	.align		4
.L_6594:
        /*9a50*/ 	.byte	0x04, 0x11
        /*9a52*/ 	.short	(.L_6596 - .L_6595)
	.align		4
.L_6595:
        /*9a54*/ 	.word	index@($_ZN7cutlass13device_kernelIN5flash19enable_sm80_to_sm89INS1_16FlashAttnBwdSm80INS1_25CollectiveMainloopBwdSm80ILi2ELi2EN4cute5tupleIJNS5_1CILi128EEES8_NS7_ILi64EEEEEENS_10bfloat16_tEfNS_4arch4Sm80ELb0ELb1ELb1ELb1ELb1ELb0ELb0ELb0ELi2ELi4ELi4ELi4ELb0EEENS1_24CollectiveEpilogueBwdGQAISA_fSD_Li256ELb1ELb1EEENS1_19SingleTileSchedulerILb1ELb0ELb0ELi128EEEEEEEEEvNT_6ParamsE$_ZZN4cute5sliceINS_5tupleIJNS_10UnderscoreES2_S2_iEEENS1_IJNS1_IJNS_1CILi1EEENS4_ILi0EEEEEEiNS4_ILi1024EEENS4_ILi8192EEEEEEEEDaRKT_RKT0_ENKUlRKT_RKT0_E_clIS2_iEEDaSJ_SM_)
        /*9a58*/ 	.word	0x00000000


	//----- nvinfo : EIATTR_FRAME_SIZE
	.align		4
.L_6596:
        /*9a5c*/ 	.byte	0x04, 0x11
        /*9a5e*/ 	.short	(.L_6598 - .L_6597)
	.align		4
.L_6597:
        /*9a60*/ 	.word	index@($_ZN7cutlass13device_kernelIN5flash19enable_sm80_to_sm89INS1_16FlashAttnBwdSm80INS1_25CollectiveMainloopBwdSm80ILi2ELi2EN4cute5tupleIJNS5_1CILi128EEES8_NS7_ILi64EEEEEENS_10bfloat16_tEfNS_4arch4Sm80ELb0ELb1ELb1ELb1ELb1ELb0ELb0ELb0ELi2ELi4ELi4ELi4ELb0EEENS1_24CollectiveEpilogueBwdGQAISA_fSD_Li256ELb1ELb1EEENS1_19SingleTileSchedulerILb1ELb0ELb0ELi128EEEEEEEEEvNT_6ParamsE$_ZZN4cute5sliceINS_5tupleIJNS_10UnderscoreES2_S2_iEEENS1_IJNS1_IJNS_1CILi1EEENS4_ILi0EEEEEENS4_ILi4096EEENS1_IJiiEEENS1_IJS6_NS4_ILi8192EEEEEEEEEEEDaRKT_RKT0_ENKUlRKT_RKT0_E_clIS2_S9_EEDaSL_SO_)
        /*9a64*/ 	.word	0x00000000


	//----- nvinfo : EIATTR_FRAME_SIZE
	.align		4
.L_6598:
        /*9a68*/ 	.byte	0x04, 0x11
        /*9a6a*/ 	.short	(.L_6600 - .L_6599)
	.align		4
.L_6599:
        /*9a6c*/ 	.word	index@($_ZN7cutlass13device_kernelIN5flash19enable_sm80_to_sm89INS1_16FlashAttnBwdSm80INS1_25CollectiveMainloopBwdSm80ILi2ELi2EN4cute5tupleIJNS5_1CILi128EEES8_NS7_ILi64EEEEEENS_10bfloat16_tEfNS_4arch4Sm80ELb0ELb1ELb1ELb1ELb1ELb0ELb0ELb0ELi2ELi4ELi4ELi4ELb0EEENS1_24CollectiveEpilogueBwdGQAISA_fSD_Li256ELb1ELb1EEENS1_19SingleTileSchedulerILb1ELb0ELb0ELi128EEEEEEEEEvNT_6ParamsE$_ZZN4cute5sliceINS_5tupleIJNS_10UnderscoreES2_NS_1CILi0EEEEEENS1_IJNS1_IJNS3_ILi1EEES4_EEEiNS3_ILi1024EEEEEEEEDaRKT_RKT0_ENKUlRKT_RKT0_E_clIS2_iEEDaSI_SL_)
        /*9a70*/ 	.word	0x00000000


	//----- nvinfo : EIATTR_FRAME_SIZE
	.align		4
.L_6600:
        /*9a74*/ 	.byte	0x04, 0x11
        /*9a76*/ 	.short	(.L_6602 - .L_6601)
	.align		4
.L_6601:
        /*9a78*/ 	.word	index@($_ZN7cutlass13device_kernelIN5flash19enable_sm80_to_sm89INS1_16FlashAttnBwdSm80INS1_25CollectiveMainloopBwdSm80ILi2ELi2EN4cute5tupleIJNS5_1CILi128EEES8_NS7_ILi64EEEEEENS_10bfloat16_tEfNS_4arch4Sm80ELb0ELb1ELb1ELb1ELb1ELb0ELb0ELb0ELi2ELi4ELi4ELi4ELb0EEENS1_24CollectiveEpilogueBwdGQAISA_fSD_Li256ELb1ELb1EEENS1_19SingleTileSchedulerILb1ELb0ELb0ELi128EEEEEEEEEvNT_6ParamsE$_ZZN4cute5sliceINS_5tupleIJNS1_IJNS_10UnderscoreENS_1CILi0EEEEEENS1_IJS4_S2_EEEEEENS1_IJNS1_IJNS1_IJNS3_ILi1EEES4_EEES4_EEENS1_IJNS1_IJS4_S4_EEEiEEEEEEEEDaRKT_RKT0_ENKUlRKT_RKT0_E_clIS6_SC_EEDaSM_SP_)
        /*9a7c*/ 	.word	0x00000000


	//----- nvinfo : EIATTR_FRAME_SIZE
	.align		4
.L_6602:
        /*9a80*/ 	.byte	0x04, 0x11
        /*9a82*/ 	.short	(.L_6604 - .L_6603)
	.align		4
.L_6603:
        /*9a84*/ 	.word	index@($_ZN7cutlass13device_kernelIN5flash19enable_sm80_to_sm89INS1_16FlashAttnBwdSm80INS1_25CollectiveMainloopBwdSm80ILi2ELi2EN4cute5tupleIJNS5_1CILi128EEES8_NS7_ILi64EEEEEENS_10bfloat16_tEfNS_4arch4Sm80ELb0ELb1ELb1ELb1ELb1ELb0ELb0ELb0ELi2ELi4ELi4ELi4ELb0EEENS1_24CollectiveEpilogueBwdGQAISA_fSD_Li256ELb1ELb1EEENS1_19SingleTileSchedulerILb1ELb0ELb0ELi128EEEEEEEEEvNT_6ParamsE$_ZZN4cute4takeILi1ELi3ENS_5tupleIJNS1_IJiNS_1CILi512EEEEEENS1_IJiiEEENS2_ILi1024EEEEEEEEDaRKT1_ENKUlDpRKT_E_clIJS5_S6_EEEDaSE_)
        /*9a88*/ 	.word	0x00000000


	//----- nvinfo : EIATTR_FRAME_SIZE
	.align		4
.L_6604:
        /*9a8c*/ 	.byte	0x04, 0x11
        /*9a8e*/ 	.short	(.L_6606 - .L_6605)
	.align		4
.L_6605:
        /*9a90*/ 	.word	index@($_ZN7cutlass13device_kernelIN5flash19enable_sm80_to_sm89INS1_16FlashAttnBwdSm80INS1_25CollectiveMainloopBwdSm80ILi2ELi2EN4cute5tupleIJNS5_1CILi128EEES8_NS7_ILi64EEEEEENS_10bfloat16_tEfNS_4arch4Sm80ELb0ELb1ELb1ELb1ELb1ELb0ELb0ELb0ELi2ELi4ELi4ELi4ELb0EEENS1_24CollectiveEpilogueBwdGQAISA_fSD_Li256ELb1ELb1EEENS1_19SingleTileSchedulerILb1ELb0ELb0ELi128EEEEEEEEEvNT_6ParamsE$_ZZN4cute4takeILi1ELi3ENS_5tupleIJNS1_IJNS_1CILi1EEEiEEENS2_ILi1024EEENS1_IJiiEEEEEEEEDaRKT1_ENKUlDpRKT_E_clIJS5_S6_EEEDaSE_)
        /*9a94*/ 	.word	0x00000000


	//----- nvinfo : EIATTR_FRAME_SIZE
	.align		4
.L_6606:
        /*9a98*/ 	.byte	0x04, 0x11
        /*9a9a*/ 	.short	(.L_6608 - .L_6607)
	.align		4
.L_6607:
        /*9a9c*/ 	.word	index@($_ZN7cutlass13device_kernelIN5flash19enable_sm80_to_sm89INS1_16FlashAttnBwdSm80INS1_25CollectiveMainloopBwdSm80ILi2ELi2EN4cute5tupleIJNS5_1CILi128EEES8_NS7_ILi64EEEEEENS_10bfloat16_tEfNS_4arch4Sm80ELb0ELb1ELb1ELb1ELb1ELb0ELb0ELb0ELi2ELi4ELi4ELi4ELb0EEENS1_24CollectiveEpilogueBwdGQAISA_fSD_Li256ELb1ELb1EEENS1_19SingleTileSchedulerILb1ELb0ELb0ELi128EEEEEEEEEvNT_6ParamsE$_ZZN4cute4takeILi1ELi3ENS_5tupleIJNS1_IJNS_1CILi1EEENS2_ILi512EEEiEEENS2_ILi4096EEENS1_IJiiEEEEEEEEDaRKT1_ENKUlDpRKT_E_clIJS6_S7_EEEDaSF_)
        /*9aa0*/ 	.word	0x00000000


	//----- nvinfo : EIATTR_FRAME_SIZE
	.align		4
.L_6608:
        /*9aa4*/ 	.byte	0x04, 0x11
        /*9aa6*/ 	.short	(.L_6610 - .L_6609)
	.align		4
.L_6609:
        /*9aa8*/ 	.word	index@($_ZN7cutlass13device_kernelIN5flash19enable_sm80_to_sm89INS1_16FlashAttnBwdSm80INS1_25CollectiveMainloopBwdSm80ILi2ELi2EN4cute5tupleIJNS5_1CILi128EEES8_NS7_ILi64EEEEEENS_10bfloat16_tEfNS_4arch4Sm80ELb0ELb1ELb1ELb1ELb1ELb0ELb0ELb0ELi2ELi4ELi4ELi4ELb0EEENS1_24CollectiveEpilogueBwdGQAISA_fSD_Li256ELb1ELb1EEENS1_19SingleTileSchedulerILb1ELb0ELb0ELi128EEEEEEEEEvNT_6ParamsE$_ZZN4cute4takeILi1ELi3ENS_5tupleIJNS1_IJNS_1CILi1EEENS2_ILi512EEEiEEENS2_ILi4096EEENS1_IJNS1_IJiiEEENS2_ILi8192EEEEEEEEEEEDaRKT1_ENKUlDpRKT_E_clIJS6_S9_EEEDaSH_)
        /*9aac*/ 	.word	0x00000000


	//----- nvinfo : EIATTR_FRAME_SIZE
	.align		4
.L_6610:
        /*9ab0*/ 	.byte	0x04, 0x11
        /*9ab2*/ 	.short	(.L_6612 - .L_6611)
	.align		4
.L_6611:
        /*9ab4*/ 	.word	index@($_ZN7cutlass13device_kernelIN5flash19enable_sm80_to_sm89INS1_16FlashAttnBwdSm80INS1_25CollectiveMainloopBwdSm80ILi2ELi2EN4cute5tupleIJNS5_1CILi128EEES8_NS7_ILi64EEEEEENS_10bfloat16_tEfNS_4arch4Sm80ELb0ELb1ELb1ELb1ELb1ELb0ELb0ELb0ELi2ELi4ELi4ELi4ELb0EEENS1_24CollectiveEpilogueBwdGQAISA_fSD_Li256ELb1ELb1EEENS1_19SingleTileSchedulerILb1ELb0ELb0ELi128EEEEEEEEEvNT_6ParamsE$_ZZN4cute4takeILi1ELi2ENS_5tupleIJNS1_IJNS_1CILi1EEENS2_ILi0EEEEEEiEEEEEDaRKT1_ENKUlDpRKT_E_clIJiEEEDaSD_)
        /*9ab8*/ 	.word	0x00000000


	//----- nvinfo : EIATTR_FRAME_SIZE
	.align		4
.L_6612:
        /*9abc*/ 	.byte	0x04, 0x11
        /*9abe*/ 	.short	(.L_6614 - .L_6613)
	.align		4
.L_6613:
        /*9ac0*/ 	.word	index@($_ZN7cutlass13device_kernelIN5flash19enable_sm80_to_sm89INS1_16FlashAttnBwdSm80INS1_25CollectiveMainloopBwdSm80ILi2ELi2EN4cute5tupleIJNS5_1CILi128EEES8_NS7_ILi64EEEEEENS_10bfloat16_tEfNS_4arch4Sm80ELb0ELb1ELb1ELb1ELb1ELb0ELb0ELb0ELi2ELi4ELi4ELi4ELb0EEENS1_24CollectiveEpilogueBwdGQAISA_fSD_Li256ELb1ELb1EEENS1_19SingleTileSchedulerILb1ELb0ELb0ELi128EEEEEEEEEvNT_6ParamsE$_ZZN4cute4diceINS_5tupleIJNS1_IJiNS1_IJiNS_1CILi0EEEEEEEEENS1_IJNS_10UnderscoreENS1_IJS6_S6_EEEEEEEEES9_EEDaRKT_RKT0_ENKUlRKT_RKT0_E_clIS5_S5_EEDaSI_SL_)
        /*9ac4*/ 	.word	0x00000000


	//----- nvinfo : EIATTR_FRAME_SIZE
	.align		4
.L_6614:
        /*9ac8*/ 	.byte	0x04, 0x11
        /*9aca*/ 	.short	(.L_6616 - .L_6615)
	.align		4
.L_6615:
        /*9acc*/ 	.word	index@($_ZN7cutlass13device_kernelIN5flash19enable_sm80_to_sm89INS1_16FlashAttnBwdSm80INS1_25CollectiveMainloopBwdSm80ILi2ELi2EN4cute5tupleIJNS5_1CILi128EEES8_NS7_ILi64EEEEEENS_10bfloat16_tEfNS_4arch4Sm80ELb0ELb1ELb1ELb1ELb1ELb0ELb0ELb0ELi2ELi4ELi4ELi4ELb0EEENS1_24CollectiveEpilogueBwdGQAISA_fSD_Li256ELb1ELb1EEENS1_19SingleTileSchedulerILb1ELb0ELb0ELi128EEEEEEEEEvNT_6ParamsE$_ZZN4cute19as_arithmetic_tupleINS_15ArithmeticTupleIJiiEEEEEDaRKT_ENKUlRKT_E_clIiEEDaS8_)
        /*9ad0*/ 	.word	0x00000000


	//----- nvinfo : EIATTR_FRAME_SIZE
	.align		4
.L_6616:
        /*9ad4*/ 	.byte	0x04, 0x11
        /*9ad6*/ 	.short	(.L_6618 - .L_6617)
	.align		4
.L_6617:
        /*9ad8*/ 	.word	index@($_ZN7cutlass13device_kernelIN5flash19enable_sm80_to_sm89INS1_16FlashAttnBwdSm80INS1_25CollectiveMainloopBwdSm80ILi2ELi2EN4cute5tupleIJNS5_1CILi128EEES8_NS7_ILi64EEEEEENS_10bfloat16_tEfNS_4arch4Sm80ELb0ELb1ELb1ELb1ELb1ELb0ELb0ELb0ELi2ELi4ELi4ELi4ELb0EEENS1_24CollectiveEpilogueBwdGQAISA_fSD_Li256ELb1ELb1EEENS1_19SingleTileSchedulerILb1ELb0ELb0ELi128EEEEEEEEEvNT_6ParamsE$_ZZN4cute19as_arithmetic_tupleINS_15ArithmeticTupleIJiiEEEEEDaRKT_ENKUlDpRKT_E_clIJiiEEEDaS9_)
        /*9adc*/ 	.word	0x00000000


	//----- nvinfo : EIATTR_FRAME_SIZE
	.align		4
.L_6618:
        /*9ae0*/ 	.byte	0x04, 0x11
        /*9ae2*/ 	.short	(.L_6620 - .L_6619)
	.align		4
.L_6619:
        /*9ae4*/ 	.word	index@($_ZN7cutlass13device_kernelIN5flash19enable_sm80_to_sm89INS1_16FlashAttnBwdSm80INS1_25CollectiveMainloopBwdSm80ILi2ELi2EN4cute5tupleIJNS5_1CILi128EEES8_NS7_ILi64EEEEEENS_10bfloat16_tEfNS_4arch4Sm80ELb0ELb1ELb1ELb1ELb1ELb0ELb0ELb0ELi2ELi4ELi4ELi4ELb0EEENS1_24CollectiveEpilogueBwdGQAISA_fSD_Li256ELb1ELb1EEENS1_19SingleTileSchedulerILb1ELb0ELb0ELi128EEEEEEEEEvNT_6ParamsE$_ZZN4cute16flatten_to_tupleINS_5tupleIJNS_1CILi4096EEENS1_IJiiEEEEEEEEDaRKT_ENKUlRKT_E_clIS4_EEDaSB_)
        /*9ae8*/ 	.word	0x00000000


	//----- nvinfo : EIATTR_FRAME_SIZE
	.align		4
.L_6620:
        /*9aec*/ 	.byte	0x04, 0x11
        /*9aee*/ 	.short	(.L_6622 - .L_6621)
	.align		4
.L_6621:
        /*9af0*/ 	.word	index@($_ZN7cutlass13device_kernelIN5flash19enable_sm80_to_sm89INS1_16FlashAttnBwdSm80INS1_25CollectiveMainloopBwdSm80ILi2ELi2EN4cute5tupleIJNS5_1CILi128EEES8_NS7_ILi64EEEEEENS_10bfloat16_tEfNS_4arch4Sm80ELb0ELb1ELb1ELb1ELb1ELb0ELb0ELb0ELi2ELi4ELi4ELi4ELb0EEENS1_24CollectiveEpilogueBwdGQAISA_fSD_Li256ELb1ELb1EEENS1_19SingleTileSchedulerILb1ELb0ELb0ELi128EEEEEEEEEvNT_6ParamsE$_ZZN4cute16flatten_to_tupleINS_5tupleIJNS_1CILi4096EEENS1_IJNS1_IJiiEEENS2_ILi8192EEEEEEEEEEEDaRKT_ENKUlRKT_E_clIS6_EEDaSD_)
        /*9af4*/ 	.word	0x00000000


	//----- nvinfo : EIATTR_FRAME_SIZE
	.align		4
.L_6622:
        /*9af8*/ 	.byte	0x04, 0x11
        /*9afa*/ 	.short	(.L_6624 - .L_6623)
	.align		4
.L_6623:
        /*9afc*/ 	.word	index@($_ZN7cutlass13device_kernelIN5flash19enable_sm80_to_sm89INS1_16FlashAttnBwdSm80INS1_25CollectiveMainloopBwdSm80ILi2ELi2EN4cute5tupleIJNS5_1CILi128EEES8_NS7_ILi64EEEEEENS_10bfloat16_tEfNS_4arch4Sm80ELb0ELb1ELb1ELb1ELb1ELb0ELb0ELb0ELi2ELi4ELi4ELi4ELb0EEENS1_24CollectiveEpilogueBwdGQAISA_fSD_Li256ELb1ELb1EEENS1_19SingleTileSchedulerILb1ELb0ELb0ELi128EEEEEEEEEvNT_6ParamsE$_ZZN4cute16flatten_to_tupleINS_5tupleIJNS_1CILi1024EEENS1_IJiiEEEEEEEEDaRKT_ENKUlRKT_E_clIS4_EEDaSB_)
        /*9b00*/ 	.word	0x00000000


	//----- nvinfo : EIATTR_FRAME_SIZE
	.align		4
.L_6624:
        /*9b04*/ 	.byte	0x04, 0x11
        /*9b06*/ 	.short	(.L_6626 - .L_6625)
	.align		4
.L_6625:
        /*9b08*/ 	.word	index@($_ZN7cutlass13device_kernelIN5flash19enable_sm80_to_sm89INS1_16FlashAttnBwdSm80INS1_25CollectiveMainloopBwdSm80ILi2ELi2EN4cute5tupleIJNS5_1CILi128EEES8_NS7_ILi64EEEEEENS_10bfloat16_tEfNS_4arch4Sm80ELb0ELb1ELb1ELb1ELb1ELb0ELb0ELb0ELi2ELi4ELi4ELi4ELb0EEENS1_24CollectiveEpilogueBwdGQAISA_fSD_Li256ELb1ELb1EEENS1_19SingleTileSchedulerILb1ELb0ELb0ELi128EEEEEEEEEvNT_6ParamsE$_ZZN4cute16flatten_to_tupleINS_5tupleIJNS_1CILi0EEENS1_IJNS2_ILi1EEENS2_ILi512EEEiEEEEEEEEDaRKT_ENKUlRKT_E_clIS6_EEDaSD_)
        /*9b0c*/ 	.word	0x00000000


	//----- nvinfo : EIATTR_FRAME_SIZE
	.align		4
.L_6626:
        /*9b10*/ 	.byte	0x04, 0x11
        /*9b12*/ 	.short	(.L_6628 - .L_6627)
	.align		4
.L_6627:
        /*9b14*/ 	.word	index@($_ZN7cutlass13device_kernelIN5flash19enable_sm80_to_sm89INS1_16FlashAttnBwdSm80INS1_25CollectiveMainloopBwdSm80ILi2ELi2EN4cute5tupleIJNS5_1CILi128EEES8_NS7_ILi64EEEEEENS_10bfloat16_tEfNS_4arch4Sm80ELb0ELb1ELb1ELb1ELb1ELb0ELb0ELb0ELi2ELi4ELi4ELi4ELb0EEENS1_24CollectiveEpilogueBwdGQAISA_fSD_Li256ELb1ELb1EEENS1_19SingleTileSchedulerILb1ELb0ELb0ELi128EEEEEEEEEvNT_6ParamsE$_ZZN4cute16flatten_to_tupleINS_5tupleIJNS1_IJiiEEENS_1CILi8192EEEEEEEEDaRKT_ENKUlRKT_E_clIS2_EEDaSB_)
        /*9b18*/ 	.word	0x00000000


	//----- nvinfo : EIATTR_FRAME_SIZE
	.align		4
.L_6628:
        /*9b1c*/ 	.byte	0x04, 0x11
        /*9b1e*/ 	.short	(.L_6630 - .L_6629)
	.align		4
.L_6629:
        /*9b20*/ 	.word	index@($_ZN7cutlass13device_kernelIN5flash19enable_sm80_to_sm89INS1_16FlashAttnBwdSm80INS1_25CollectiveMainloopBwdSm80ILi2ELi2EN4cute5tupleIJNS5_1CILi128EEES8_NS7_ILi64EEEEEENS_10bfloat16_tEfNS_4arch4Sm80ELb0ELb1ELb1ELb1ELb1ELb0ELb0ELb0ELi2ELi4ELi4ELi4ELb0EEENS1_24CollectiveEpilogueBwdGQAISA_fSD_Li256ELb1ELb1EEENS1_19SingleTileSchedulerILb1ELb0ELb0ELi128EEEEEEEEEvNT_6ParamsE$_ZZN4cute16flatten_to_tupleINS_5tupleIJNS1_IJiiEEENS_1CILi1024EEEEEEEEDaRKT_ENKUlRKT_E_clIS2_EEDaSB_)
        /*9b24*/ 	.word	0x00000000


	//----- nvinfo : EIATTR_FRAME_SIZE
	.align		4
.L_6630:
        /*9b28*/ 	.byte	0x04, 0x11
        /*9b2a*/ 	.short	(.L_6632 - .L_6631)
	.align		4
.L_6631:
        /*9b2c*/ 	.word	index@($_ZN7cutlass13device_kernelIN5flash19enable_sm80_to_sm89INS1_16FlashAttnBwdSm80INS1_25CollectiveMainloopBwdSm80ILi2ELi2EN4cute5tupleIJNS5_1CILi128EEES8_NS7_ILi64EEEEEENS_10bfloat16_tEfNS_4arch4Sm80ELb0ELb1ELb1ELb1ELb1ELb0ELb0ELb0ELi2ELi4ELi4ELi4ELb0EEENS1_24CollectiveEpilogueBwdGQAISA_fSD_Li256ELb1ELb1EEENS1_19SingleTileSchedulerILb1ELb0ELb0ELi128EEEEEEEEEvNT_6ParamsE$_ZZN4cute14transform_leafINS_15ArithmeticTupleIJiiEEENS_8identityEEEDaRKT_OT0_ENKUlRKT_E_clIiEEDaSB_)
        /*9b30*/ 	.word	0x00000000


	//----- nvinfo : EIATTR_FRAME_SIZE
	.align		4
.L_6632:
        /*9b34*/ 	.byte	0x04, 0x11
        /*9b36*/ 	.short	(.L_6634 - .L_6633)
	.align		4
.L_6633:
        /*9b38*/ 	.word	index@($_ZN7cutlass13device_kernelIN5flash19enable_sm80_to_sm89INS1_16FlashAttnBwdSm80INS1_25CollectiveMainloopBwdSm80ILi2ELi2EN4cute5tupleIJNS5_1CILi128EEES8_NS7_ILi64EEEEEENS_10bfloat16_tEfNS_4arch4Sm80ELb0ELb1ELb1ELb1ELb1ELb0ELb0ELb0ELi2ELi4ELi4ELi4ELb0EEENS1_24CollectiveEpilogueBwdGQAISA_fSD_Li256ELb1ELb1EEENS1_19SingleTileSchedulerILb1ELb0ELb0ELi128EEEEEEEEEvNT_6ParamsE$_ZZN4cute14logical_divideINS_5tupleIJNS1_IJNS_1CILi8EEENS2_ILi1EEEEEENS1_IJNS2_ILi2EEEEEEEEENS1_IJNS1_IJS4_NS2_ILi0EEEEEENS1_IJiEEEEEENS1_IJS5_NS_6LayoutIS4_S9_EEEEEEEDaRKNSD_IT_T0_EERKT1_ENKUlRKT_RKT0_E_clINSD_IS7_SB_EESE_EEDaSQ_ST_)
        /*9b3c*/ 	.word	0x00000000


	//----- nvinfo : EIATTR_FRAME_SIZE
	.align		4
.L_6634:
        /*9b40*/ 	.byte	0x04, 0x11
        /*9b42*/ 	.short	(.L_6636 - .L_6635)
	.align		4
.L_6635:
        /*9b44*/ 	.word	index@($_ZN7cutlass13device_kernelIN5flash19enable_sm80_to_sm89INS1_16FlashAttnBwdSm80INS1_25CollectiveMainloopBwdSm80ILi2ELi2EN4cute5tupleIJNS5_1CILi128EEES8_NS7_ILi64EEEEEENS_10bfloat16_tEfNS_4arch4Sm80ELb0ELb1ELb1ELb1ELb1ELb0ELb0ELb0ELi2ELi4ELi4ELi4ELb0EEENS1_24CollectiveEpilogueBwdGQAISA_fSD_Li256ELb1ELb1EEENS1_19SingleTileSchedulerILb1ELb0ELb0ELi128EEEEEEEEEvNT_6ParamsE$_ZZN4cute13to_mixed_bitsINS_5tupleIJNS_1CILi4EEENS2_ILi8EEEEEENS1_IJNS2_ILi128EEENS2_ILi0EEEEEENS1_IJiiEEEEEDaRKT_RKT0_RKT1_ENKUlRKT_RKT0_RKT1_E_clIS3_S6_iEEDaSL_SO_SR_)
        /*9b48*/ 	.word	0x00000000


	//----- nvinfo : EIATTR_FRAME_SIZE
	.align		4
.L_6636:
        /*9b4c*/ 	.byte	0x04, 0x11
        /*9b4e*/ 	.short	(.L_6638 - .L_6637)
	.align		4
.L_6637:
        /*9b50*/ 	.word	index@($_ZN7cutlass13device_kernelIN5flash19enable_sm80_to_sm89INS1_16FlashAttnBwdSm80INS1_25CollectiveMainloopBwdSm80ILi2ELi2EN4cute5tupleIJNS5_1CILi128EEES8_NS7_ILi64EEEEEENS_10bfloat16_tEfNS_4arch4Sm80ELb0ELb1ELb1ELb1ELb1ELb0ELb0ELb0ELi2ELi4ELi4ELi4ELb0EEENS1_24CollectiveEpilogueBwdGQAISA_fSD_Li256ELb1ELb1EEENS1_19SingleTileSchedulerILb1ELb0ELb0ELi128EEEEEEEEEvNT_6ParamsE$_ZZN4cute13to_mixed_bitsINS_5tupleIJNS_1CILi4EEENS2_ILi8EEEEEENS1_IJNS2_ILi128EEENS2_ILi0EEEEEENS1_IJiiEEEEEDaRKT_RKT0_RKT1_ENKUlDpRKT_E_clIJNS_9MixedBitsILj0ELj384EEENS2_ILj0EEEEEEDaSM_)
        /*9b54*/ 	.word	0x00000000


	//----- nvinfo : EIATTR_FRAME_SIZE
	.align		4
.L_6638:
        /*9b58*/ 	.byte	0x04, 0x11
        /*9b5a*/ 	.short	(.L_6640 - .L_6639)
	.align		4
.L_6639:
        /*9b5c*/ 	.word	index@($_ZN7cutlass13device_kernelIN5flash19enable_sm80_to_sm89INS1_16FlashAttnBwdSm80INS1_25CollectiveMainloopBwdSm80ILi2ELi2EN4cute5tupleIJNS5_1CILi128EEES8_NS7_ILi64EEEEEENS_10bfloat16_tEfNS_4arch4Sm80ELb0ELb1ELb1ELb1ELb1ELb0ELb0ELb0ELi2ELi4ELi4ELi4ELb0EEENS1_24CollectiveEpilogueBwdGQAISA_fSD_Li256ELb1ELb1EEENS1_19SingleTileSchedulerILb1ELb0ELb0ELi128EEEEEEEEEvNT_6ParamsE$_ZZN4cute13to_mixed_bitsINS_5tupleIJNS_1CILi4EEENS2_ILi8EEEEEENS1_IJNS2_ILi0EEENS2_ILi64EEEEEENS1_IJiiEEEEEDaRKT_RKT0_RKT1_ENKUlRKT_RKT0_RKT1_E_clIS4_S7_iEEDaSL_SO_SR_)
        /*9b60*/ 	.word	0x00000000


	//----- nvinfo : EIATTR_FRAME_SIZE
	.align		4
.L_6640:
        /*9b64*/ 	.byte	0x04, 0x11
        /*9b66*/ 	.short	(.L_6642 - .L_6641)
	.align		4
.L_6641:
        /*9b68*/ 	.word	index@($_ZN7cutlass13device_kernelIN5flash19enable_sm80_to_sm89INS1_16FlashAttnBwdSm80INS1_25CollectiveMainloopBwdSm80ILi2ELi2EN4cute5tupleIJNS5_1CILi128EEES8_NS7_ILi64EEEEEENS_10bfloat16_tEfNS_4arch4Sm80ELb0ELb1ELb1ELb1ELb1ELb0ELb0ELb0ELi2ELi4ELi4ELi4ELb0EEENS1_24CollectiveEpilogueBwdGQAISA_fSD_Li256ELb1ELb1EEENS1_19SingleTileSchedulerILb1ELb0ELb0ELi128EEEEEEEEEvNT_6ParamsE$_ZZN4cute13to_mixed_bitsINS_5tupleIJNS_1CILi4EEENS2_ILi8EEEEEENS1_IJNS2_ILi0EEENS2_ILi64EEEEEENS1_IJiiEEEEEDaRKT_RKT0_RKT1_ENKUlDpRKT_E_clIJNS2_ILj0EEENS_9MixedBitsILj0ELj448EEEEEEDaSM_)
        /*9b6c*/ 	.word	0x00000000


	//----- nvinfo : EIATTR_FRAME_SIZE
	.align		4
.L_6642:
        /*9b70*/ 	.byte	0x04, 0x11
        /*9b72*/ 	.short	(.L_6644 - .L_6643)
	.align		4
.L_6643:
        /*9b74*/ 	.word	index@($_ZN7cutlass13device_kernelIN5flash19enable_sm80_to_sm89INS1_16FlashAttnBwdSm80INS1_25CollectiveMainloopBwdSm80ILi2ELi2EN4cute5tupleIJNS5_1CILi128EEES8_NS7_ILi64EEEEEENS_10bfloat16_tEfNS_4arch4Sm80ELb0ELb1ELb1ELb1ELb1ELb0ELb0ELb0ELi2ELi4ELi4ELi4ELb0EEENS1_24CollectiveEpilogueBwdGQAISA_fSD_Li256ELb1ELb1EEENS1_19SingleTileSchedulerILb1ELb0ELb0ELi128EEEEEEEEEvNT_6ParamsE$_ZZN4cute13to_mixed_bitsINS_5tupleIJNS1_IJNS_1CILi4EEENS2_ILi8EEEEEES3_NS2_ILi1EEEEEENS1_IJNS1_IJNS2_ILi128EEENS2_ILi0EEEEEENS2_ILi16EEES9_EEENS1_IJNS1_IJiiEEEiS9_EEEEEDaRKT_RKT0_RKT1_ENKUlRKT_RKT0_RKT1_E_clIS5_SA_SD_EEDaSQ_ST_SW_)
        /*9b78*/ 	.word	0x00000000


	//----- nvinfo : EIATTR_FRAME_SIZE
	.align		4
.L_6644:
        /*9b7c*/ 	.byte	0x04, 0x11
        /*9b7e*/ 	.short	(.L_6646 - .L_6645)
	.align		4
.L_6645:
        /*9b80*/ 	.word	index@($_ZN7cutlass13device_kernelIN5flash19enable_sm80_to_sm89INS1_16FlashAttnBwdSm80INS1_25CollectiveMainloopBwdSm80ILi2ELi2EN4cute5tupleIJNS5_1CILi128EEES8_NS7_ILi64EEEEEENS_10bfloat16_tEfNS_4arch4Sm80ELb0ELb1ELb1ELb1ELb1ELb0ELb0ELb0ELi2ELi4ELi4ELi4ELb0EEENS1_24CollectiveEpilogueBwdGQAISA_fSD_Li256ELb1ELb1EEENS1_19SingleTileSchedulerILb1ELb0ELb0ELi128EEEEEEEEEvNT_6ParamsE$_ZZN4cute13to_mixed_bitsINS_5tupleIJNS1_IJNS_1CILi4EEENS2_ILi8EEEEEES3_NS2_ILi1EEEEEENS1_IJNS1_IJNS2_ILi128EEENS2_ILi0EEEEEENS2_ILi16EEES9_EEENS1_IJNS1_IJiiEEEiS9_EEEEEDaRKT_RKT0_RKT1_ENKUlRKT_RKT0_RKT1_E_clIS3_SB_iEEDaSQ_ST_SW_)
        /*9b84*/ 	.word	0x00000000


	//----- nvinfo : EIATTR_FRAME_SIZE
	.align		4
.L_6646:
        /*9b88*/ 	.byte	0x04, 0x11
        /*9b8a*/ 	.short	(.L_6648 - .L_6647)
	.align		4
.L_6647:
        /*9b8c*/ 	.word	index@($_ZN7cutlass13device_kernelIN5flash19enable_sm80_to_sm89INS1_16FlashAttnBwdSm80INS1_25CollectiveMainloopBwdSm80ILi2ELi2EN4cute5tupleIJNS5_1CILi128EEES8_NS7_ILi64EEEEEENS_10bfloat16_tEfNS_4arch4Sm80ELb0ELb1ELb1ELb1ELb1ELb0ELb0ELb0ELi2ELi4ELi4ELi4ELb0EEENS1_24CollectiveEpilogueBwdGQAISA_fSD_Li256ELb1ELb1EEENS1_19SingleTileSchedulerILb1ELb0ELb0ELi128EEEEEEEEEvNT_6ParamsE$_ZZN4cute13to_mixed_bitsINS_5tupleIJNS1_IJNS_1CILi4EEENS2_ILi8EEEEEES3_NS2_ILi1EEEEEENS1_IJNS1_IJNS2_ILi128EEENS2_ILi0EEEEEENS2_ILi16EEES9_EEENS1_IJNS1_IJiiEEEiS9_EEEEEDaRKT_RKT0_RKT1_ENKUlDpRKT_E_clIJNS_9MixedBitsILj0ELj384EEENSU_ILj0ELj48EEENS2_ILj0EEEEEEDaSR_)
        /*9b90*/ 	.word	0x00000000


	//----- nvinfo : EIATTR_FRAME_SIZE
	.align		4
.L_6648:
        /*9b94*/ 	.byte	0x04, 0x11
        /*9b96*/ 	.short	(.L_6650 - .L_6649)
	.align		4
.L_6649:
        /*9b98*/ 	.word	index@($_ZN7cutlass13device_kernelIN5flash19enable_sm80_to_sm89INS1_16FlashAttnBwdSm80INS1_25CollectiveMainloopBwdSm80ILi2ELi2EN4cute5tupleIJNS5_1CILi128EEES8_NS7_ILi64EEEEEENS_10bfloat16_tEfNS_4arch4Sm80ELb0ELb1ELb1ELb1ELb1ELb0ELb0ELb0ELi2ELi4ELi4ELi4ELb0EEENS1_24CollectiveEpilogueBwdGQAISA_fSD_Li256ELb1ELb1EEENS1_19SingleTileSchedulerILb1ELb0ELb0ELi128EEEEEEEEEvNT_6ParamsE$_ZZN4cute13to_mixed_bitsINS_5tupleIJNS1_IJNS_1CILi4EEENS2_ILi8EEEEEES3_NS2_ILi1EEEEEENS1_IJNS1_IJNS2_ILi0EEENS2_ILi64EEEEEES8_S8_EEENS1_IJNS1_IJiiEEEiS8_EEEEEDaRKT_RKT0_RKT1_ENKUlRKT_RKT0_RKT1_E_clIS5_SA_SC_EEDaSP_SS_SV_)
        /*9b9c*/ 	.word	0x00000000


	//----- nvinfo : EIATTR_FRAME_SIZE
	.align		4
.L_6650:
        /*9ba0*/ 	.byte	0x04, 0x11
        /*9ba2*/ 	.short	(.L_6652 - .L_6651)
	.align		4
.L_6651:
        /*9ba4*/ 	.word	index@($_ZN7cutlass13device_kernelIN5flash19enable_sm80_to_sm89INS1_16FlashAttnBwdSm80INS1_25CollectiveMainloopBwdSm80ILi2ELi2EN4cute5tupleIJNS5_1CILi128EEES8_NS7_ILi64EEEEEENS_10bfloat16_tEfNS_4arch4Sm80ELb0ELb1ELb1ELb1ELb1ELb0ELb0ELb0ELi2ELi4ELi4ELi4ELb0EEENS1_24CollectiveEpilogueBwdGQAISA_fSD_Li256ELb1ELb1EEENS1_19SingleTileSchedulerILb1ELb0ELb0ELi128EEEEEEEEEvNT_6ParamsE$_ZZN4cute13to_mixed_bitsINS_5tupleIJNS1_IJNS_1CILi4EEENS2_ILi8EEEEEES3_NS2_ILi1EEEEEENS1_IJNS1_IJNS2_ILi0EEENS2_ILi64EEEEEES8_S8_EEENS1_IJNS1_IJiiEEEiS8_EEEEEDaRKT_RKT0_RKT1_ENKUlDpRKT_E_clIJNS_9MixedBitsILj0ELj448EEENS2_ILj0EEESV_EEEDaSQ_)
        /*9ba8*/ 	.word	0x00000000


	//----- nvinfo : EIATTR_FRAME_SIZE
	.align		4
.L_6652:
        /*9bac*/ 	.byte	0x04, 0x11
        /*9bae*/ 	.short	(.L_6654 - .L_6653)
	.align		4
.L_6653:
        /*9bb0*/ 	.word	index@($_ZN7cutlass13device_kernelIN5flash19enable_sm80_to_sm89INS1_16FlashAttnBwdSm80INS1_25CollectiveMainloopBwdSm80ILi2ELi2EN4cute5tupleIJNS5_1CILi128EEES8_NS7_ILi64EEEEEENS_10bfloat16_tEfNS_4arch4Sm80ELb0ELb1ELb1ELb1ELb1ELb0ELb0ELb0ELi2ELi4ELi4ELi4ELb0EEENS1_24CollectiveEpilogueBwdGQAISA_fSD_Li256ELb1ELb1EEENS1_19SingleTileSchedulerILb1ELb0ELb0ELi128EEEEEEEEEvNT_6ParamsE$_ZZN4cute13to_mixed_bitsINS_5tupleIJNS1_IJNS_1CILi4EEENS2_ILi8EEEEEENS2_ILi2EEENS2_ILi1EEEEEENS1_IJNS1_IJNS2_ILi128EEENS2_ILi0EEEEEES4_SA_EEENS1_IJNS1_IJiiEEEiSA_EEEEEDaRKT_RKT0_RKT1_ENKUlRKT_RKT0_RKT1_E_clIS6_S4_iEEDaSQ_ST_SW_)
        /*9bb4*/ 	.word	0x00000000


	//----- nvinfo : EIATTR_FRAME_SIZE
	.align		4
.L_6654:
        /*9bb8*/ 	.byte	0x04, 0x11
        /*9bba*/ 	.short	(.L_6656 - .L_6655)
	.align		4
.L_6655:
        /*9bbc*/ 	.word	index@($_ZN7cutlass13device_kernelIN5flash19enable_sm80_to_sm89INS1_16FlashAttnBwdSm80INS1_25CollectiveMainloopBwdSm80ILi2ELi2EN4cute5tupleIJNS5_1CILi128EEES8_NS7_ILi64EEEEEENS_10bfloat16_tEfNS_4arch4Sm80ELb0ELb1ELb1ELb1ELb1ELb0ELb0ELb0ELi2ELi4ELi4ELi4ELb0EEENS1_24CollectiveEpilogueBwdGQAISA_fSD_Li256ELb1ELb1EEENS1_19SingleTileSchedulerILb1ELb0ELb0ELi128EEEEEEEEEvNT_6ParamsE$_ZZN4cute13to_mixed_bitsINS_5tupleIJNS1_IJNS_1CILi4EEENS2_ILi8EEEEEENS2_ILi2EEENS2_ILi1EEEEEENS1_IJNS1_IJNS2_ILi128EEENS2_ILi0EEEEEES4_SA_EEENS1_IJNS1_IJiiEEEiSA_EEEEEDaRKT_RKT0_RKT1_ENKUlRKT_RKT0_RKT1_E_clIS5_SB_SD_EEDaSQ_ST_SW_)
        /*9bc0*/ 	.word	0x00000000


	//----- nvinfo : EIATTR_FRAME_SIZE
	.align		4
.L_6656:
        /*9bc4*/ 	.byte	0x04, 0x11
        /*9bc6*/ 	.short	(.L_6658 - .L_6657)
	.align		4
.L_6657:
        /*9bc8*/ 	.word	index@($_ZN7cutlass13device_kernelIN5flash19enable_sm80_to_sm89INS1_16FlashAttnBwdSm80INS1_25CollectiveMainloopBwdSm80ILi2ELi2EN4cute5tupleIJNS5_1CILi128EEES8_NS7_ILi64EEEEEENS_10bfloat16_tEfNS_4arch4Sm80ELb0ELb1ELb1ELb1ELb1ELb0ELb0ELb0ELi2ELi4ELi4ELi4ELb0EEENS1_24CollectiveEpilogueBwdGQAISA_fSD_Li256ELb1ELb1EEENS1_19SingleTileSchedulerILb1ELb0ELb0ELi128EEEEEEEEEvNT_6ParamsE$_ZZN4cute13to_mixed_bitsINS_5tupleIJNS1_IJNS_1CILi4EEENS2_ILi8EEEEEENS2_ILi2EEENS2_ILi1EEEEEENS1_IJNS1_IJNS2_ILi128EEENS2_ILi0EEEEEES4_SA_EEENS1_IJNS1_IJiiEEEiSA_EEEEEDaRKT_RKT0_RKT1_ENKUlDpRKT_E_clIJNS_9MixedBitsILj0ELj384EEENSU_ILj0ELj8EEENS2_ILj0EEEEEEDaSR_)
        /*9bcc*/ 	.word	0x00000000


	//----- nvinfo : EIATTR_FRAME_SIZE
	.align		4
.L_6658:
        /*9bd0*/ 	.byte	0x04, 0x11
        /*9bd2*/ 	.short	(.L_6660 - .L_6659)
	.align		4
.L_6659:
        /*9bd4*/ 	.word	index@($_ZN7cutlass13device_kernelIN5flash19enable_sm80_to_sm89INS1_16FlashAttnBwdSm80INS1_25CollectiveMainloopBwdSm80ILi2ELi2EN4cute5tupleIJNS5_1CILi128EEES8_NS7_ILi64EEEEEENS_10bfloat16_tEfNS_4arch4Sm80ELb0ELb1ELb1ELb1ELb1ELb0ELb0ELb0ELi2ELi4ELi4ELi4ELb0EEENS1_24CollectiveEpilogueBwdGQAISA_fSD_Li256ELb1ELb1EEENS1_19SingleTileSchedulerILb1ELb0ELb0ELi128EEEEEEEEEvNT_6ParamsE$_ZZN4cute13to_mixed_bitsINS_5tupleIJNS1_IJNS_1CILi4EEENS2_ILi8EEEEEENS2_ILi2EEENS2_ILi1EEEEEENS1_IJNS1_IJNS2_ILi0EEENS2_ILi64EEEEEES9_S9_EEENS1_IJNS1_IJiiEEEiS9_EEEEEDaRKT_RKT0_RKT1_ENKUlRKT_RKT0_RKT1_E_clIS5_SB_SD_EEDaSQ_ST_SW_)
        /*9bd8*/ 	.word	0x00000000


	//----- nvinfo : EIATTR_FRAME_SIZE
	.align		4
.L_6660:
        /*9bdc*/ 	.byte	0x04, 0x11
        /*9bde*/ 	.short	(.L_6662 - .L_6661)
	.align		4
.L_6661:
        /*9be0*/ 	.word	index@($_ZN7cutlass13device_kernelIN5flash19enable_sm80_to_sm89INS1_16FlashAttnBwdSm80INS1_25CollectiveMainloopBwdSm80ILi2ELi2EN4cute5tupleIJNS5_1CILi128EEES8_NS7_ILi64EEEEEENS_10bfloat16_tEfNS_4arch4Sm80ELb0ELb1ELb1ELb1ELb1ELb0ELb0ELb0ELi2ELi4ELi4ELi4ELb0EEENS1_24CollectiveEpilogueBwdGQAISA_fSD_Li256ELb1ELb1EEENS1_19SingleTileSchedulerILb1ELb0ELb0ELi128EEEEEEEEEvNT_6ParamsE$_ZZN4cute13to_mixed_bitsINS_5tupleIJNS1_IJNS_1CILi4EEENS2_ILi8EEEEEENS2_ILi2EEENS2_ILi1EEEEEENS1_IJNS1_IJNS2_ILi0EEENS2_ILi64EEEEEES9_S9_EEENS1_IJNS1_IJiiEEEiS9_EEEEEDaRKT_RKT0_RKT1_ENKUlDpRKT_E_clIJNS_9MixedBitsILj0ELj448EEENS2_ILj0EEESW_EEEDaSR_)
        /*9be4*/ 	.word	0x00000000


	//----- nvinfo : EIATTR_FRAME_SIZE
	.align		4
.L_6662:
        /*9be8*/ 	.byte	0x04, 0x11
        /*9bea*/ 	.short	(.L_6664 - .L_6663)
	.align		4
.L_6663:
        /*9bec*/ 	.word	index@($_ZN7cutlass13device_kernelIN5flash19enable_sm80_to_sm89INS1_16FlashAttnBwdSm80INS1_25CollectiveMainloopBwdSm80ILi2ELi2EN4cute5tupleIJNS5_1CILi128EEES8_NS7_ILi64EEEEEENS_10bfloat16_tEfNS_4arch4Sm80ELb0ELb1ELb1ELb1ELb1ELb0ELb0ELb0ELi2ELi4ELi4ELi4ELb0EEENS1_24CollectiveEpilogueBwdGQAISA_fSD_Li256ELb1ELb1EEENS1_19SingleTileSchedulerILb1ELb0ELb0ELi128EEEEEEEEEvNT_6ParamsE$_ZZN4cute12filter_tupleINS_5tupleIJiNS_1CILi0EEEEEES4_ZNS_6detail9lift_diceIS4_S4_EEDaRKT_RKT0_EUlRKT_RKT0_E_EEDaS9_SC_OT1_ENKUlDpSF_E_clIJNS1_IJiEEENS1_IJS3_EEEEEEDaSM_)
        /*9bf0*/ 	.word	0x00000000


	//----- nvinfo : EIATTR_FRAME_SIZE
	.align		4
.L_6664:
        /*9bf4*/ 	.byte	0x04, 0x11
        /*9bf6*/ 	.short	(.L_6666 - .L_6665)
	.align		4
.L_6665:
        /*9bf8*/ 	.word	index@($_ZN7cutlass13device_kernelIN5flash19enable_sm80_to_sm89INS1_16FlashAttnBwdSm80INS1_25CollectiveMainloopBwdSm80ILi2ELi2EN4cute5tupleIJNS5_1CILi128EEES8_NS7_ILi64EEEEEENS_10bfloat16_tEfNS_4arch4Sm80ELb0ELb1ELb1ELb1ELb1ELb0ELb0ELb0ELi2ELi4ELi4ELi4ELb0EEENS1_24CollectiveEpilogueBwdGQAISA_fSD_Li256ELb1ELb1EEENS1_19SingleTileSchedulerILb1ELb0ELb0ELi128EEEEEEEEEvNT_6ParamsE$_ZZN4cute12filter_tupleINS_5tupleIJiNS1_IJiNS_1CILi0EEEEEEEEES5_ZNS_6detail9lift_diceIS5_S5_EEDaRKT_RKT0_EUlRKT_RKT0_E_EEDaSA_SD_OT1_ENKUlDpSG_E_clIJNS1_IJiEEES4_EEEDaSN_)
        /*9bfc*/ 	.word	0x00000000


	//----- nvinfo : EIATTR_FRAME_SIZE
	.align		4
.L_6666:
        /*9c00*/ 	.byte	0x04, 0x11
        /*9c02*/ 	.short	(.L_6668 - .L_6667)
	.align		4
.L_6667:
        /*9c04*/ 	.word	index@($_ZN7cutlass13device_kernelIN5flash19enable_sm80_to_sm89INS1_16FlashAttnBwdSm80INS1_25CollectiveMainloopBwdSm80ILi2ELi2EN4cute5tupleIJNS5_1CILi128EEES8_NS7_ILi64EEEEEENS_10bfloat16_tEfNS_4arch4Sm80ELb0ELb1ELb1ELb1ELb1ELb0ELb0ELb0ELi2ELi4ELi4ELi4ELb0EEENS1_24CollectiveEpilogueBwdGQAISA_fSD_Li256ELb1ELb1EEENS1_19SingleTileSchedulerILb1ELb0ELb0ELi128EEEEEEEEEvNT_6ParamsE$_ZZN4cute12filter_tupleINS_5tupleIJNS_1CILi4096EEENS1_IJiiEEEEEEZNS_16flatten_to_tupleIS5_EEDaRKT_EUlRKT_E_EEDaS9_OT0_ENKUlDpSC_E_clIJNS1_IJS3_EEES4_EEEDaSG_)
        /*9c08*/ 	.word	0x00000000


	//----- nvinfo : EIATTR_FRAME_SIZE
	.align		4
.L_6668:
        /*9c0c*/ 	.byte	0x04, 0x11
        /*9c0e*/ 	.short	(.L_6670 - .L_6669)
	.align		4
.L_6669:
        /*9c10*/ 	.word	index@($_ZN7cutlass13device_kernelIN5flash19enable_sm80_to_sm89INS1_16FlashAttnBwdSm80INS1_25CollectiveMainloopBwdSm80ILi2ELi2EN4cute5tupleIJNS5_1CILi128EEES8_NS7_ILi64EEEEEENS_10bfloat16_tEfNS_4arch4Sm80ELb0ELb1ELb1ELb1ELb1ELb0ELb0ELb0ELi2ELi4ELi4ELi4ELb0EEENS1_24CollectiveEpilogueBwdGQAISA_fSD_Li256ELb1ELb1EEENS1_19SingleTileSchedulerILb1ELb0ELb0ELi128EEEEEEEEEvNT_6ParamsE$_ZZN4cute12filter_tupleINS_5tupleIJNS_1CILi4096EEENS1_IJNS1_IJiiEEENS2_ILi8192EEEEEEEEEZNS_16flatten_to_tupleIS7_EEDaRKT_EUlRKT_E_EEDaSB_OT0_ENKUlDpSE_E_clIJNS1_IJS3_EEENS1_IJiiS5_EEEEEEDaSI_)
        /*9c14*/ 	.word	0x00000000


	//----- nvinfo : EIATTR_FRAME_SIZE
	.align		4
.L_6670:
        /*9c18*/ 	.byte	0x04, 0x11
        /*9c1a*/ 	.short	(.L_6672 - .L_6671)
	.align		4
.L_6671:
        /*9c1c*/ 	.word	index@($_ZN7cutlass13device_kernelIN5flash19enable_sm80_to_sm89INS1_16FlashAttnBwdSm80INS1_25CollectiveMainloopBwdSm80ILi2ELi2EN4cute5tupleIJNS5_1CILi128EEES8_NS7_ILi64EEEEEENS_10bfloat16_tEfNS_4arch4Sm80ELb0ELb1ELb1ELb1ELb1ELb0ELb0ELb0ELi2ELi4ELi4ELi4ELb0EEENS1_24CollectiveEpilogueBwdGQAISA_fSD_Li256ELb1ELb1EEENS1_19SingleTileSchedulerILb1ELb0ELb0ELi128EEEEEEEEEvNT_6ParamsE$_ZZN4cute12filter_tupleINS_5tupleIJNS_1CILi1EEENS1_IJiiiEEENS2_ILi64EEENS1_IJNS2_ILi72EEENS2_ILi144EEENS2_ILi288EEEEEENS2_ILi512EEEEEEZNS_7flattenISB_EEDaRKT_EUlRKT_E_EEDaSF_OT0_ENKUlDpSI_E_clIJNS1_IJS3_EEES4_NS1_IJS5_EEES9_NS1_IJSA_EEEEEEDaSM_)
        /*9c20*/ 	.word	0x00000000


	//----- nvinfo : EIATTR_FRAME_SIZE
	.align		4
.L_6672:
        /*9c24*/ 	.byte	0x04, 0x11
        /*9c26*/ 	.short	(.L_6674 - .L_6673)
	.align		4
.L_6673:
        /*9c28*/ 	.word	index@($_ZN7cutlass13device_kernelIN5flash19enable_sm80_to_sm89INS1_16FlashAttnBwdSm80INS1_25CollectiveMainloopBwdSm80ILi2ELi2EN4cute5tupleIJNS5_1CILi128EEES8_NS7_ILi64EEEEEENS_10bfloat16_tEfNS_4arch4Sm80ELb0ELb1ELb1ELb1ELb1ELb0ELb0ELb0ELi2ELi4ELi4ELi4ELb0EEENS1_24CollectiveEpilogueBwdGQAISA_fSD_Li256ELb1ELb1EEENS1_19SingleTileSchedulerILb1ELb0ELb0ELi128EEEEEEEEEvNT_6ParamsE$_ZZN4cute12filter_tupleINS_5tupleIJNS_1CILi1EEENS1_IJNS2_ILi8EEEiiEEENS2_ILi64EEENS1_IJiNS2_ILi144EEENS2_ILi288EEEEEENS2_ILi512EEEEEEZNS_7flattenISB_EEDaRKT_EUlRKT_E_EEDaSF_OT0_ENKUlDpSI_E_clIJNS1_IJS3_EEES5_NS1_IJS6_EEES9_NS1_IJSA_EEEEEEDaSM_)
        /*9c2c*/ 	.word	0x00000000


	//----- nvinfo : EIATTR_FRAME_SIZE
	.align		4
.L_6674:
        /*9c30*/ 	.byte	0x04, 0x11
        /*9c32*/ 	.short	(.L_6676 - .L_6675)
	.align		4
.L_6675:
        /*9c34*/ 	.word	index@($_ZN7cutlass13device_kernelIN5flash19enable_sm80_to_sm89INS1_16FlashAttnBwdSm80INS1_25CollectiveMainloopBwdSm80ILi2ELi2EN4cute5tupleIJNS5_1CILi128EEES8_NS7_ILi64EEEEEENS_10bfloat16_tEfNS_4arch4Sm80ELb0ELb1ELb1ELb1ELb1ELb0ELb0ELb0ELi2ELi4ELi4ELi4ELb0EEENS1_24CollectiveEpilogueBwdGQAISA_fSD_Li256ELb1ELb1EEENS1_19SingleTileSchedulerILb1ELb0ELb0ELi128EEEEEEEEEvNT_6ParamsE$_ZZN4cute12filter_tupleINS_5tupleIJNS_1CILi1024EEENS1_IJiiEEEEEEZNS_16flatten_to_tupleIS5_EEDaRKT_EUlRKT_E_EEDaS9_OT0_ENKUlDpSC_E_clIJNS1_IJS3_EEES4_EEEDaSG_)
        /*9c38*/ 	.word	0x00000000


	//----- nvinfo : EIATTR_FRAME_SIZE
	.align		4
.L_6676:
        /*9c3c*/ 	.byte	0x04, 0x11
        /*9c3e*/ 	.short	(.L_6678 - .L_6677)
	.align		4
.L_6677:
        /*9c40*/ 	.word	index@($_ZN7cutlass13device_kernelIN5flash19enable_sm80_to_sm89INS1_16FlashAttnBwdSm80INS1_25CollectiveMainloopBwdSm80ILi2ELi2EN4cute5tupleIJNS5_1CILi128EEES8_NS7_ILi64EEEEEENS_10bfloat16_tEfNS_4arch4Sm80ELb0ELb1ELb1ELb1ELb1ELb0ELb0ELb0ELi2ELi4ELi4ELi4ELb0EEENS1_24CollectiveEpilogueBwdGQAISA_fSD_Li256ELb1ELb1EEENS1_19SingleTileSchedulerILb1ELb0ELb0ELi128EEEEEEEEEvNT_6ParamsE$_ZZN4cute12filter_tupleINS_5tupleIJNS_1CILi0EEENS_10UnderscoreEEEENS1_IJNS1_IJS3_S3_EEEiEEEZNS_6detail10lift_sliceIS5_S7_EEDaRKT_RKT0_EUlRKT_RKT0_E_EEDaSC_SF_OT1_ENKUlDpSI_E_clIJNS1_IJEEENS1_IJiEEEEEEDaSP_)
        /*9c44*/ 	.word	0x00000000


	//----- nvinfo : EIATTR_FRAME_SIZE
	.align		4
.L_6678:
        /*9c48*/ 	.byte	0x04, 0x11
        /*9c4a*/ 	.short	(.L_6680 - .L_6679)
	.align		4
.L_6679:
        /*9c4c*/ 	.word	index@($_ZN7cutlass13device_kernelIN5flash19enable_sm80_to_sm89INS1_16FlashAttnBwdSm80INS1_25CollectiveMainloopBwdSm80ILi2ELi2EN4cute5tupleIJNS5_1CILi128EEES8_NS7_ILi64EEEEEENS_10bfloat16_tEfNS_4arch4Sm80ELb0ELb1ELb1ELb1ELb1ELb0ELb0ELb0ELi2ELi4ELi4ELi4ELb0EEENS1_24CollectiveEpilogueBwdGQAISA_fSD_Li256ELb1ELb1EEENS1_19SingleTileSchedulerILb1ELb0ELb0ELi128EEEEEEEEEvNT_6ParamsE$_ZZN4cute12filter_tupleINS_5tupleIJNS_1CILi0EEENS1_IJNS2_ILi1EEENS2_ILi512EEEiEEEEEEZNS_16flatten_to_tupleIS7_EEDaRKT_EUlRKT_E_EEDaSB_OT0_ENKUlDpSE_E_clIJNS1_IJS3_EEES6_EEEDaSI_)
        /*9c50*/ 	.word	0x00000000


	//----- nvinfo : EIATTR_FRAME_SIZE
	.align		4
.L_6680:
        /*9c54*/ 	.byte	0x04, 0x11
        /*9c56*/ 	.short	(.L_6682 - .L_6681)
	.align		4
.L_6681:
        /*9c58*/ 	.word	index@($_ZN7cutlass13device_kernelIN5flash19enable_sm80_to_sm89INS1_16FlashAttnBwdSm80INS1_25CollectiveMainloopBwdSm80ILi2ELi2EN4cute5tupleIJNS5_1CILi128EEES8_NS7_ILi64EEEEEENS_10bfloat16_tEfNS_4arch4Sm80ELb0ELb1ELb1ELb1ELb1ELb0ELb0ELb0ELi2ELi4ELi4ELi4ELb0EEENS1_24CollectiveEpilogueBwdGQAISA_fSD_Li256ELb1ELb1EEENS1_19SingleTileSchedulerILb1ELb0ELb0ELi128EEEEEEEEEvNT_6ParamsE$_ZZN4cute12filter_tupleINS_5tupleIJNS_10UnderscoreES2_iEEENS1_IJNS1_IJNS_1CILi1EEENS4_ILi0EEEEEEiNS4_ILi1024EEEEEEZNS_5sliceIS3_S9_EEDaRKT_RKT0_EUlRKT_RKT0_E_EEDaSD_SG_OT1_ENKUlDpSJ_E_clIJNS1_IJS7_EEENS1_IJiEEENS1_IJEEEEEEDaSQ_)
        /*9c5c*/ 	.word	0x00000000


	//----- nvinfo : EIATTR_FRAME_SIZE
	.align		4
.L_6682:
        /*9c60*/ 	.byte	0x04, 0x11
        /*9c62*/ 	.short	(.L_6684 - .L_6683)
	.align		4
.L_6683:
        /*9c64*/ 	.word	index@($_ZN7cutlass13device_kernelIN5flash19enable_sm80_to_sm89INS1_16FlashAttnBwdSm80INS1_25CollectiveMainloopBwdSm80ILi2ELi2EN4cute5tupleIJNS5_1CILi128EEES8_NS7_ILi64EEEEEENS_10bfloat16_tEfNS_4arch4Sm80ELb0ELb1ELb1ELb1ELb1ELb0ELb0ELb0ELi2ELi4ELi4ELi4ELb0EEENS1_24CollectiveEpilogueBwdGQAISA_fSD_Li256ELb1ELb1EEENS1_19SingleTileSchedulerILb1ELb0ELb0ELi128EEEEEEEEEvNT_6ParamsE$_ZZN4cute12filter_tupleINS_5tupleIJNS_10UnderscoreES2_S2_iEEENS1_IJNS1_IJNS_1CILi1EEENS4_ILi0EEEEEElS6_lEEEZNS_5sliceIS3_S8_EEDaRKT_RKT0_EUlRKT_RKT0_E_EEDaSC_SF_OT1_ENKUlDpSI_E_clIJNS1_IJS7_EEENS1_IJlEEENS1_IJS6_EEENS1_IJEEEEEEDaSP_)
        /*9c68*/ 	.word	0x00000000


	//----- nvinfo : EIATTR_FRAME_SIZE
	.align		4
.L_6684:
        /*9c6c*/ 	.byte	0x04, 0x11
        /*9c6e*/ 	.short	(.L_6686 - .L_6685)
	.align		4
.L_6685:
        /*9c70*/ 	.word	index@($_ZN7cutlass13device_kernelIN5flash19enable_sm80_to_sm89INS1_16FlashAttnBwdSm80INS1_25CollectiveMainloopBwdSm80ILi2ELi2EN4cute5tupleIJNS5_1CILi128EEES8_NS7_ILi64EEEEEENS_10bfloat16_tEfNS_4arch4Sm80ELb0ELb1ELb1ELb1ELb1ELb0ELb0ELb0ELi2ELi4ELi4ELi4ELb0EEENS1_24CollectiveEpilogueBwdGQAISA_fSD_Li256ELb1ELb1EEENS1_19SingleTileSchedulerILb1ELb0ELb0ELi128EEEEEEEEEvNT_6ParamsE$_ZZN4cute12filter_tupleINS_5tupleIJNS_10UnderscoreES2_S2_iEEENS1_IJNS1_IJNS_1CILi1EEENS4_ILi0EEEEEEiNS4_ILi1024EEENS4_ILi8192EEEEEEZNS_5sliceIS3_SA_EEDaRKT_RKT0_EUlRKT_RKT0_E_EEDaSE_SH_OT1_ENKUlDpSK_E_clIJNS1_IJS7_EEENS1_IJiEEENS1_IJS8_EEENS1_IJEEEEEEDaSR_)
        /*9c74*/ 	.word	0x00000000


	//----- nvinfo : EIATTR_FRAME_SIZE
	.align		4
.L_6686:
        /*9c78*/ 	.byte	0x04, 0x11
        /*9c7a*/ 	.short	(.L_6688 - .L_6687)
	.align		4
.L_6687:
        /*9c7c*/ 	.word	index@($_ZN7cutlass13device_kernelIN5flash19enable_sm80_to_sm89INS1_16FlashAttnBwdSm80INS1_25CollectiveMainloopBwdSm80ILi2ELi2EN4cute5tupleIJNS5_1CILi128EEES8_NS7_ILi64EEEEEENS_10bfloat16_tEfNS_4arch4Sm80ELb0ELb1ELb1ELb1ELb1ELb0ELb0ELb0ELi2ELi4ELi4ELi4ELb0EEENS1_24CollectiveEpilogueBwdGQAISA_fSD_Li256ELb1ELb1EEENS1_19SingleTileSchedulerILb1ELb0ELb0ELi128EEEEEEEEEvNT_6ParamsE$_ZZN4cute12filter_tupleINS_5tupleIJNS_10UnderscoreES2_S2_iEEENS1_IJNS1_IJNS_1CILi1EEENS4_ILi0EEEEEENS4_ILi4096EEENS1_IJiiEEENS1_IJS6_NS4_ILi8192EEEEEEEEEZNS_5sliceIS3_SC_EEDaRKT_RKT0_EUlRKT_RKT0_E_EEDaSG_SJ_OT1_ENKUlDpSM_E_clIJNS1_IJS7_EEENS1_IJS8_EEENS1_IJS9_EEENS1_IJEEEEEEDaST_)
        /*9c80*/ 	.word	0x00000000


	//----- nvinfo : EIATTR_FRAME_SIZE
	.align		4
.L_6688:
        /*9c84*/ 	.byte	0x04, 0x11
        /*9c86*/ 	.short	(.L_6690 - .L_6689)
	.align		4
.L_6689:
        /*9c88*/ 	.word	index@($_ZN7cutlass13device_kernelIN5flash19enable_sm80_to_sm89INS1_16FlashAttnBwdSm80INS1_25CollectiveMainloopBwdSm80ILi2ELi2EN4cute5tupleIJNS5_1CILi128EEES8_NS7_ILi64EEEEEENS_10bfloat16_tEfNS_4arch4Sm80ELb0ELb1ELb1ELb1ELb1ELb0ELb0ELb0ELi2ELi4ELi4ELi4ELb0EEENS1_24CollectiveEpilogueBwdGQAISA_fSD_Li256ELb1ELb1EEENS1_19SingleTileSchedulerILb1ELb0ELb0ELi128EEEEEEEEEvNT_6ParamsE$_ZZN4cute12filter_tupleINS_5tupleIJNS_10UnderscoreES2_NS_1CILi0EEEEEENS1_IJNS1_IJNS3_ILi1EEES4_EEEiNS3_ILi1024EEEEEEZNS_5sliceIS5_S9_EEDaRKT_RKT0_EUlRKT_RKT0_E_EEDaSD_SG_OT1_ENKUlDpSJ_E_clIJNS1_IJS7_EEENS1_IJiEEENS1_IJEEEEEEDaSQ_)
        /*9c8c*/ 	.word	0x00000000


	//----- nvinfo : EIATTR_FRAME_SIZE
	.align		4
.L_6690:
        /*9c90*/ 	.byte	0x04, 0x11
        /*9c92*/ 	.short	(.L_6692 - .L_6691)
	.align		4
.L_6691:
        /*9c94*/ 	.word	index@($_ZN7cutlass13device_kernelIN5flash19enable_sm80_to_sm89INS1_16FlashAttnBwdSm80INS1_25CollectiveMainloopBwdSm80ILi2ELi2EN4cute5tupleIJNS5_1CILi128EEES8_NS7_ILi64EEEEEENS_10bfloat16_tEfNS_4arch4Sm80ELb0ELb1ELb1ELb1ELb1ELb0ELb0ELb0ELi2ELi4ELi4ELi4ELb0EEENS1_24CollectiveEpilogueBwdGQAISA_fSD_Li256ELb1ELb1EEENS1_19SingleTileSchedulerILb1ELb0ELb0ELi128EEEEEEEEEvNT_6ParamsE$_ZZN4cute12filter_tupleINS_5tupleIJNS1_IJiiEEENS_1CILi8192EEEEEEZNS_16flatten_to_tupleIS5_EEDaRKT_EUlRKT_E_EEDaS9_OT0_ENKUlDpSC_E_clIJS2_NS1_IJS4_EEEEEEDaSG_)
        /*9c98*/ 	.word	0x00000000


	//----- nvinfo : EIATTR_FRAME_SIZE
	.align		4
.L_6692:
        /*9c9c*/ 	.byte	0x04, 0x11
        /*9c9e*/ 	.short	(.L_6694 - .L_6693)
	.align		4
.L_6693:
        /*9ca0*/ 	.word	index@($_ZN7cutlass13device_kernelIN5flash19enable_sm80_to_sm89INS1_16FlashAttnBwdSm80INS1_25CollectiveMainloopBwdSm80ILi2ELi2EN4cute5tupleIJNS5_1CILi128EEES8_NS7_ILi64EEEEEENS_10bfloat16_tEfNS_4arch4Sm80ELb0ELb1ELb1ELb1ELb1ELb0ELb0ELb0ELi2ELi4ELi4ELi4ELb0EEENS1_24CollectiveEpilogueBwdGQAISA_fSD_Li256ELb1ELb1EEENS1_19SingleTileSchedulerILb1ELb0ELb0ELi128EEEEEEEEEvNT_6ParamsE$_ZZN4cute12filter_tupleINS_5tupleIJNS1_IJiiEEENS_1CILi1024EEEEEEZNS_16flatten_to_tupleIS5_EEDaRKT_EUlRKT_E_EEDaS9_OT0_ENKUlDpSC_E_clIJS2_NS1_IJS4_EEEEEEDaSG_)
        /*9ca4*/ 	.word	0x00000000


	//----- nvinfo : EIATTR_FRAME_SIZE
	.align		4
.L_6694:
        /*9ca8*/ 	.byte	0x04, 0x11
        /*9caa*/ 	.short	(.L_6696 - .L_6695)
	.align		4
.L_6695:
        /*9cac*/ 	.word	index@($_ZN7cutlass13device_kernelIN5flash19enable_sm80_to_sm89INS1_16FlashAttnBwdSm80INS1_25CollectiveMainloopBwdSm80ILi2ELi2EN4cute5tupleIJNS5_1CILi128EEES8_NS7_ILi64EEEEEENS_10bfloat16_tEfNS_4arch4Sm80ELb0ELb1ELb1ELb1ELb1ELb0ELb0ELb0ELi2ELi4ELi4ELi4ELb0EEENS1_24CollectiveEpilogueBwdGQAISA_fSD_Li256ELb1ELb1EEENS1_19SingleTileSchedulerILb1ELb0ELb0ELi128EEEEEEEEEvNT_6ParamsE$_ZZN4cute12filter_tupleINS_5tupleIJNS1_IJiNS1_IJiNS_1CILi0EEEEEEEEENS1_IJNS_10UnderscoreENS1_IJS6_S6_EEEEEEEEES9_ZNS_4diceIS9_S9_EEDaRKT_RKT0_EUlRKT_RKT0_E_EEDaSD_SG_OT1_ENKUlDpSJ_E_clIJNS1_IJiiS3_EEENS1_IJEEEEEEDaSQ_)
        /*9cb0*/ 	.word	0x00000000


	//----- nvinfo : EIATTR_FRAME_SIZE
	.align		4
.L_6696:
        /*9cb4*/ 	.byte	0x04, 0x11
        /*9cb6*/ 	.short	(.L_6698 - .L_6697)
	.align		4
.L_6697:
        /*9cb8*/ 	.word	index@($_ZN7cutlass13device_kernelIN5flash19enable_sm80_to_sm89INS1_16FlashAttnBwdSm80INS1_25CollectiveMainloopBwdSm80ILi2ELi2EN4cute5tupleIJNS5_1CILi128EEES8_NS7_ILi64EEEEEENS_10bfloat16_tEfNS_4arch4Sm80ELb0ELb1ELb1ELb1ELb1ELb0ELb0ELb0ELi2ELi4ELi4ELi4ELb0EEENS1_24CollectiveEpilogueBwdGQAISA_fSD_Li256ELb1ELb1EEENS1_19SingleTileSchedulerILb1ELb0ELb0ELi128EEEEEEEEEvNT_6ParamsE$_ZZN4cute12filter_tupleINS_5tupleIJNS1_IJNS_1CILi0EEENS1_IJNS2_ILi1EEENS2_ILi512EEEiEEEEEENS2_ILi4096EEENS1_IJiNS2_ILi8192EEEEEEEEEZNS_7flattenISB_EEDaRKT_EUlRKT_E_EEDaSF_OT0_ENKUlDpSI_E_clIJNS1_IJS3_S4_S5_iEEENS1_IJS8_EEESA_EEEDaSM_)
        /*9cbc*/ 	.word	0x00000000


	//----- nvinfo : EIATTR_FRAME_SIZE
	.align		4
.L_6698:
        /*9cc0*/ 	.byte	0x04, 0x11
        /*9cc2*/ 	.short	(.L_6700 - .L_6699)
	.align		4
.L_6699:
        /*9cc4*/ 	.word	index@($_ZN7cutlass13device_kernelIN5flash19enable_sm80_to_sm89INS1_16FlashAttnBwdSm80INS1_25CollectiveMainloopBwdSm80ILi2ELi2EN4cute5tupleIJNS5_1CILi128EEES8_NS7_ILi64EEEEEENS_10bfloat16_tEfNS_4arch4Sm80ELb0ELb1ELb1ELb1ELb1ELb0ELb0ELb0ELi2ELi4ELi4ELi4ELb0EEENS1_24CollectiveEpilogueBwdGQAISA_fSD_Li256ELb1ELb1EEENS1_19SingleTileSchedulerILb1ELb0ELb0ELi128EEEEEEEEEvNT_6ParamsE$_ZZN4cute12filter_tupleINS_5tupleIJNS1_IJNS_10UnderscoreENS_1CILi0EEEEEENS1_IJS4_S2_EEEEEENS1_IJNS1_IJNS1_IJNS3_ILi1EEES4_EEES4_EEENS1_IJNS1_IJS4_S4_EEEiEEEEEEZNS_5sliceIS7_SD_EEDaRKT_RKT0_EUlRKT_RKT0_E_EEDaSH_SK_OT1_ENKUlDpSN_E_clIJNS1_IJS9_EEENS1_IJiEEEEEEDaSU_)
        /*9cc8*/ 	.word	0x00000000


	//----- nvinfo : EIATTR_FRAME_SIZE
	.align		4
.L_6700:
        /*9ccc*/ 	.byte	0x04, 0x11
        /*9cce*/ 	.short	(.L_6702 - .L_6701)
	.align		4
.L_6701:
        /*9cd0*/ 	.word	index@($_ZN7cutlass13device_kernelIN5flash19enable_sm80_to_sm89INS1_16FlashAttnBwdSm80INS1_25CollectiveMainloopBwdSm80ILi2ELi2EN4cute5tupleIJNS5_1CILi128EEES8_NS7_ILi64EEEEEENS_10bfloat16_tEfNS_4arch4Sm80ELb0ELb1ELb1ELb1ELb1ELb0ELb0ELb0ELi2ELi4ELi4ELi4ELb0EEENS1_24CollectiveEpilogueBwdGQAISA_fSD_Li256ELb1ELb1EEENS1_19SingleTileSchedulerILb1ELb0ELb0ELi128EEEEEEEEEvNT_6ParamsE$_ZSt3minIiERKT_S2_S2_)
        /*9cd4*/ 	.word	0x00000000


	//----- nvinfo : EIATTR_FRAME_SIZE
	.align		4
.L_6702:
        /*9cd8*/ 	.byte	0x04, 0x11
        /*9cda*/ 	.short	(.L_6704 - .L_6703)
	.align		4
.L_6703:
        /*9cdc*/ 	.word	index@($_ZN7cutlass13device_kernelIN5flash19enable_sm80_to_sm89INS1_16FlashAttnBwdSm80INS1_25CollectiveMainloopBwdSm80ILi2ELi2EN4cute5tupleIJNS5_1CILi128EEES8_NS7_ILi64EEEEEENS_10bfloat16_tEfNS_4arch4Sm80ELb0ELb1ELb1ELb1ELb1ELb0ELb0ELb0ELi2ELi4ELi4ELi4ELb0EEENS1_24CollectiveEpilogueBwdGQAISA_fSD_Li256ELb1ELb1EEENS1_19SingleTileSchedulerILb1ELb0ELb0ELi128EEEEEEEEEvNT_6ParamsE$_ZSt3maxIiERKT_S2_S2_)
        /*9ce0*/ 	.word	0x00000000


	//----- nvinfo : EIATTR_FRAME_SIZE
	.align		4
.L_6704:
        /*9ce4*/ 	.byte	0x04, 0x11
        /*9ce6*/ 	.short	(.L_6706 - .L_6705)
	.align		4
.L_6705:
        /*9ce8*/ 	.word	index@($_ZN7cutlass13device_kernelIN5flash19enable_sm80_to_sm89INS1_16FlashAttnBwdSm80INS1_25CollectiveMainloopBwdSm80ILi2ELi2EN4cute5tupleIJNS5_1CILi128EEES8_NS7_ILi64EEEEEENS_10bfloat16_tEfNS_4arch4Sm80ELb0ELb1ELb1ELb1ELb1ELb0ELb0ELb0ELi2ELi4ELi4ELi4ELb0EEENS1_24CollectiveEpilogueBwdGQAISA_fSD_Li256ELb1ELb1EEENS1_19SingleTileSchedulerILb1ELb0ELb0ELi128EEEEEEEEEvNT_6ParamsE$_ZN73_INTERNAL_24fd9406_37_flash_bwd_hdim64_bf16_softcap_sm80_cu_3fbc093a_29189atomicAddEPff)
        /*9cec*/ 	.word	0x00000000


	//----- nvinfo : EIATTR_FRAME_SIZE
	.align		4
.L_6706:
        /*9cf0*/ 	.byte	0x04, 0x11
        /*9cf2*/ 	.short	(.L_6708 - .L_6707)
	.align		4
.L_6707:
        /*9cf4*/ 	.word	index@($_ZN7cutlass13device_kernelIN5flash19enable_sm80_to_sm89INS1_16FlashAttnBwdSm80INS1_25CollectiveMainloopBwdSm80ILi2ELi2EN4cute5tupleIJNS5_1CILi128EEES8_NS7_ILi64EEEEEENS_10bfloat16_tEfNS_4arch4Sm80ELb0ELb1ELb1ELb1ELb1ELb0ELb0ELb0ELi2ELi4ELi4ELi4ELb0EEENS1_24CollectiveEpilogueBwdGQAISA_fSD_Li256ELb1ELb1EEENS1_19SingleTileSchedulerILb1ELb0ELb0ELi128EEEEEEEEEvNT_6ParamsE$_ZN73_INTERNAL_24fd9406_37_flash_bwd_hdim64_bf16_softcap_sm80_cu_3fbc093a_291824__cvta_generic_to_sharedEPKv)
        /*9cf8*/ 	.word	0x00000000


	//----- nvinfo : EIATTR_FRAME_SIZE
	.align		4
.L_6708:
        /*9cfc*/ 	.byte	0x04, 0x11
        /*9cfe*/ 	.short	(.L_6710 - .L_6709)
	.align		4
.L_6709:
        /*9d00*/ 	.word	index@($_ZN7cutlass13device_kernelIN5flash19enable_sm80_to_sm89INS1_16FlashAttnBwdSm80INS1_25CollectiveMainloopBwdSm80ILi2ELi2EN4cute5tupleIJNS5_1CILi128EEES8_NS7_ILi64EEEEEENS_10bfloat16_tEfNS_4arch4Sm80ELb0ELb1ELb1ELb1ELb1ELb0ELb0ELb0ELi2ELi4ELi4ELi4ELb0EEENS1_24CollectiveEpilogueBwdGQAISA_fSD_Li256ELb1ELb1EEENS1_19SingleTileSchedulerILb1ELb0ELb0ELi128EEEEEEEEEvNT_6ParamsE$_ZN73_INTERNAL_24fd9406_37_flash_bwd_hdim64_bf16_softcap_sm80_cu_3fbc093a_291814__viaddmin_s32Eiii)
        /*9d04*/ 	.word	0x00000000


	//----- nvinfo : EIATTR_FRAME_SIZE
	.align		4
.L_6710:
        /*9d08*/ 	.byte	0x04, 0x11
        /*9d0a*/ 	.short	(.L_6712 - .L_6711)
	.align		4
.L_6711:
        /*9d0c*/ 	.word	index@($_ZN7cutlass13device_kernelIN5flash19enable_sm80_to_sm89INS1_16FlashAttnBwdSm80INS1_25CollectiveMainloopBwdSm80ILi2ELi2EN4cute5tupleIJNS5_1CILi128EEES8_NS7_ILi64EEEEEENS_10bfloat16_tEfNS_4arch4Sm80ELb0ELb1ELb1ELb1ELb1ELb0ELb0ELb0ELi2ELi4ELi4ELi4ELb0EEENS1_24CollectiveEpilogueBwdGQAISA_fSD_Li256ELb1ELb1EEENS1_19SingleTileSchedulerILb1ELb0ELb0ELi128EEEEEEEEEvNT_6ParamsE$_ZN4cute8smem_ptrIPjECI1NS_12iter_adaptorIS1_S2_EEES1_)
        /*9d10*/ 	.word	0x00000000


	//----- nvinfo : EIATTR_FRAME_SIZE
	.align		4
.L_6712:
        /*9d14*/ 	.byte	0x04, 0x11
        /*9d16*/ 	.short	(.L_6714 - .L_6713)
	.align		4
.L_6713:
        /*9d18*/ 	.word	index@($_ZN7cutlass13device_kernelIN5flash19enable_sm80_to_sm89INS1_16FlashAttnBwdSm80INS1_25CollectiveMainloopBwdSm80ILi2ELi2EN4cute5tupleIJNS5_1CILi128EEES8_NS7_ILi64EEEEEENS_10bfloat16_tEfNS_4arch4Sm80ELb0ELb1ELb1ELb1ELb1ELb0ELb0ELb0ELi2ELi4ELi4ELi4ELb0EEENS1_24CollectiveEpilogueBwdGQAISA_fSD_Li256ELb1ELb1EEENS1_19SingleTileSchedulerILb1ELb0ELb0ELi128EEEEEEEEEvNT_6ParamsE$_ZN4cute8smem_ptrIPfECI1NS_12iter_adaptorIS1_S2_EEES1_)
        /*9d1c*/ 	.word	0x00000000


	//----- nvinfo : EIATTR_FRAME_SIZE
	.align		4
.L_6714:
        /*9d20*/ 	.byte	0x04, 0x11
        /*9d22*/ 	.short	(.L_6716 - .L_6715)
	.align		4
.L_6715:
        /*9d24*/ 	.word	index@($_ZN7cutlass13device_kernelIN5flash19enable_sm80_to_sm89INS1_16FlashAttnBwdSm80INS1_25CollectiveMainloopBwdSm80ILi2ELi2EN4cute5tupleIJNS5_1CILi128EEES8_NS7_ILi64EEEEEENS_10bfloat16_tEfNS_4arch4Sm80ELb0ELb1ELb1ELb1ELb1ELb0ELb0ELb0ELi2ELi4ELi4ELi4ELb0EEENS1_24CollectiveEpilogueBwdGQAISA_fSD_Li256ELb1ELb1EEENS1_19SingleTileSchedulerILb1ELb0ELb0ELi128EEEEEEEEEvNT_6ParamsE$_ZN4cute8smem_ptrIPN7cutlass9uint128_tEECI1NS_12iter_adaptorIS3_S4_EEES3_)
        /*9d28*/ 	.word	0x00000000


	//----- nvinfo : EIATTR_FRAME_SIZE
	.align		4
.L_6716:
        /*9d2c*/ 	.byte	0x04, 0x11
        /*9d2e*/ 	.short	(.L_6718 - .L_6717)
	.align		4
.L_6717:
        /*9d30*/ 	.word	index@($_ZN7cutlass13device_kernelIN5flash19enable_sm80_to_sm89INS1_16FlashAttnBwdSm80INS1_25CollectiveMainloopBwdSm80ILi2ELi2EN4cute5tupleIJNS5_1CILi128EEES8_NS7_ILi64EEEEEENS_10bfloat16_tEfNS_4arch4Sm80ELb0ELb1ELb1ELb1ELb1ELb0ELb0ELb0ELi2ELi4ELi4ELi4ELb0EEENS1_24CollectiveEpilogueBwdGQAISA_fSD_Li256ELb1ELb1EEENS1_19SingleTileSchedulerILb1ELb0ELb0ELi128EEEEEEEEEvNT_6ParamsE$_ZN4cute8smem_ptrIPN7cutlass10bfloat16_tEECI1NS_12iter_adaptorIS3_S4_EEES3_)
        /*9d34*/ 	.word	0x00000000


	//----- nvinfo : EIATTR_FRAME_SIZE
	.align		4
.L_6718:
        /*9d38*/ 	.byte	0x04, 0x11
        /*9d3a*/ 	.short	(.L_6720 - .L_6719)
	.align		4
.L_6719:
        /*9d3c*/ 	.word	index@($_ZN7cutlass13device_kernelIN5flash19enable_sm80_to_sm89INS1_16FlashAttnBwdSm80INS1_25CollectiveMainloopBwdSm80ILi2ELi2EN4cute5tupleIJNS5_1CILi128EEES8_NS7_ILi64EEEEEENS_10bfloat16_tEfNS_4arch4Sm80ELb0ELb1ELb1ELb1ELb1ELb0ELb0ELb0ELi2ELi4ELi4ELi4ELb0EEENS1_24CollectiveEpilogueBwdGQAISA_fSD_Li256ELb1ELb1EEENS1_19SingleTileSchedulerILb1ELb0ELb0ELi128EEEEEEEEEvNT_6ParamsE$_ZN4cute8gmem_ptrIPfECI1NS_12iter_adaptorIS1_S2_EEES1_)
        /*9d40*/ 	.word	0x00000000


	//----- nvinfo : EIATTR_FRAME_SIZE
	.align		4
.L_6720:
        /*9d44*/ 	.byte	0x04, 0x11
        /*9d46*/ 	.short	(.L_6722 - .L_6721)
	.align		4
.L_6721:
        /*9d48*/ 	.word	index@($_ZN7cutlass13device_kernelIN5flash19enable_sm80_to_sm89INS1_16FlashAttnBwdSm80INS1_25CollectiveMainloopBwdSm80ILi2ELi2EN4cute5tupleIJNS5_1CILi128EEES8_NS7_ILi64EEEEEENS_10bfloat16_tEfNS_4arch4Sm80ELb0ELb1ELb1ELb1ELb1ELb0ELb0ELb0ELi2ELi4ELi4ELi4ELb0EEENS1_24CollectiveEpilogueBwdGQAISA_fSD_Li256ELb1ELb1EEENS1_19SingleTileSchedulerILb1ELb0ELb0ELi128EEEEEEEEEvNT_6ParamsE$_ZN4cute8gmem_ptrIPKfECI1NS_12iter_adaptorIS2_S3_EEES2_)
        /*9d4c*/ 	.word	0x00000000


	//----- nvinfo : EIATTR_FRAME_SIZE
	.align		4
.L_6722:
        /*9d50*/ 	.byte	0x04, 0x11
        /*9d52*/ 	.short	(.L_6724 - .L_6723)
	.align		4
.L_6723:
        /*9d54*/ 	.word	index@($_ZN7cutlass13device_kernelIN5flash19enable_sm80_to_sm89INS1_16FlashAttnBwdSm80INS1_25CollectiveMainloopBwdSm80ILi2ELi2EN4cute5tupleIJNS5_1CILi128EEES8_NS7_ILi64EEEEEENS_10bfloat16_tEfNS_4arch4Sm80ELb0ELb1ELb1ELb1ELb1ELb0ELb0ELb0ELi2ELi4ELi4ELi4ELb0EEENS1_24CollectiveEpilogueBwdGQAISA_fSD_Li256ELb1ELb1EEENS1_19SingleTileSchedulerILb1ELb0ELb0ELi128EEEEEEEEEvNT_6ParamsE$_ZN4cute8gmem_ptrIPKN7cutlass9uint128_tEECI1NS_12iter_adaptorIS4_S5_EEES4_)
        /*9d58*/ 	.word	0x00000000


	//----- nvinfo : EIATTR_FRAME_SIZE
	.align		4
.L_6724:
        /*9d5c*/ 	.byte	0x04, 0x11
        /*9d5e*/ 	.short	(.L_6726 - .L_6725)
	.align		4
.L_6725:
        /*9d60*/ 	.word	index@($_ZN7cutlass13device_kernelIN5flash19enable_sm80_to_sm89INS1_16FlashAttnBwdSm80INS1_25CollectiveMainloopBwdSm80ILi2ELi2EN4cute5tupleIJNS5_1CILi128EEES8_NS7_ILi64EEEEEENS_10bfloat16_tEfNS_4arch4Sm80ELb0ELb1ELb1ELb1ELb1ELb0ELb0ELb0ELi2ELi4ELi4ELi4ELb0EEENS1_24CollectiveEpilogueBwdGQAISA_fSD_Li256ELb1ELb1EEENS1_19SingleTileSchedulerILb1ELb0ELb0ELi128EEEEEEEEEvNT_6ParamsE$_ZN4cute8gmem_ptrIPKN7cutlass10bfloat16_tEECI1NS_12iter_adaptorIS4_S5_EEES4_)
        /*9d64*/ 	.word	0x00000000


	//----- nvinfo : EIATTR_FRAME_SIZE
	.align		4
.L_6726:
        /*9d68*/ 	.byte	0x04, 0x11
        /*9d6a*/ 	.short	(.L_6728 - .L_6727)
	.align		4
.L_6727:
        /*9d6c*/ 	.word	index@($_ZN7cutlass13device_kernelIN5flash19enable_sm80_to_sm89INS1_16FlashAttnBwdSm80INS1_25CollectiveMainloopBwdSm80ILi2ELi2EN4cute5tupleIJNS5_1CILi128EEES8_NS7_ILi64EEEEEENS_10bfloat16_tEfNS_4arch4Sm80ELb0ELb1ELb1ELb1ELb1ELb0ELb0ELb0ELi2ELi4ELi4ELi4ELb0EEENS1_24CollectiveEpilogueBwdGQAISA_fSD_Li256ELb1ELb1EEENS1_19SingleTileSchedulerILb1ELb0ELb0ELi128EEEEEEEEEvNT_6ParamsE$_ZN4cute5tupleIJiiEEC2ERKiS3_)
        /*9d70*/ 	.word	0x00000000


	//----- nvinfo : EIATTR_FRAME_SIZE
	.align		4
.L_6728:
        /*9d74*/ 	.byte	0x04, 0x11
        /*9d76*/ 	.short	(.L_6730 - .L_6729)
	.align		4
.L_6729:
        /*9d78*/ 	.word	index@($_ZN7cutlass13device_kernelIN5flash19enable_sm80_to_sm89INS1_16FlashAttnBwdSm80INS1_25CollectiveMainloopBwdSm80ILi2ELi2EN4cute5tupleIJNS5_1CILi128EEES8_NS7_ILi64EEEEEENS_10bfloat16_tEfNS_4arch4Sm80ELb0ELb1ELb1ELb1ELb1ELb0ELb0ELb0ELi2ELi4ELi4ELi4ELb0EEENS1_24CollectiveEpilogueBwdGQAISA_fSD_Li256ELb1ELb1EEENS1_19SingleTileSchedulerILb1ELb0ELb0ELi128EEEEEEEEEvNT_6ParamsE$_ZN4cute5tupleIJiNS_1CILi0EEEEEC2ERKiRKS2_)
        /*9d7c*/ 	.word	0x00000000


	//----- nvinfo : EIATTR_FRAME_SIZE
	.align		4
.L_6730:
        /*9d80*/ 	.byte	0x04, 0x11
        /*9d82*/ 	.short	(.L_6732 - .L_6731)
	.align		4
.L_6731:
        /*9d84*/ 	.word	index@($_ZN7cutlass13device_kernelIN5flash19enable_sm80_to_sm89INS1_16FlashAttnBwdSm80INS1_25CollectiveMainloopBwdSm80ILi2ELi2EN4cute5tupleIJNS5_1CILi128EEES8_NS7_ILi64EEEEEENS_10bfloat16_tEfNS_4arch4Sm80ELb0ELb1ELb1ELb1ELb1ELb0ELb0ELb0ELi2ELi4ELi4ELi4ELb0EEENS1_24CollectiveEpilogueBwdGQAISA_fSD_Li256ELb1ELb1EEENS1_19SingleTileSchedulerILb1ELb0ELb0ELi128EEEEEEEEEvNT_6ParamsE$_ZN4cute5tupleIJiEEC2ERKi)
        /*9d88*/ 	.word	0x00000000


	//----- nvinfo : EIATTR_FRAME_SIZE
	.align		4
.L_6732:
        /*9d8c*/ 	.byte	0x04, 0x11
        /*9d8e*/ 	.short	(.L_6734 - .L_6733)
	.align		4
.L_6733:
        /*9d90*/ 	.word	index@($_ZN7cutlass13device_kernelIN5flash19enable_sm80_to_sm89INS1_16FlashAttnBwdSm80INS1_25CollectiveMainloopBwdSm80ILi2ELi2EN4cute5tupleIJNS5_1CILi128EEES8_NS7_ILi64EEEEEENS_10bfloat16_tEfNS_4arch4Sm80ELb0ELb1ELb1ELb1ELb1ELb0ELb0ELb0ELi2ELi4ELi4ELi4ELb0EEENS1_24CollectiveEpilogueBwdGQAISA_fSD_Li256ELb1ELb1EEENS1_19SingleTileSchedulerILb1ELb0ELb0ELi128EEEEEEEEEvNT_6ParamsE$_ZN4cute5tupleIJNS_7SwizzleILi3ELi3ELi3EEENS_9MixedBitsILj0ELj432EEENS_6LayoutINS0_IJNS0_IJNS_1CILi2EEES7_S7_EEES7_NS6_ILi8EEEEEENS0_IJNS0_IJNS6_ILi64EEES9_NS6_ILi512EEEEEENS6_ILi8192EEENS6_ILi1024EEEEEEEEEEC2ERKS2_RKS4_RKSH_)
        /*9d94*/ 	.word	0x00000000


	//----- nvinfo : EIATTR_FRAME_SIZE
	.align		4
.L_6734:
        /*9d98*/ 	.byte	0x04, 0x11
        /*9d9a*/ 	.short	(.L_6736 - .L_6735)
	.align		4
.L_6735:
        /*9d9c*/ 	.word	index@($_ZN7cutlass13device_kernelIN5flash19enable_sm80_to_sm89INS1_16FlashAttnBwdSm80INS1_25CollectiveMainloopBwdSm80ILi2ELi2EN4cute5tupleIJNS5_1CILi128EEES8_NS7_ILi64EEEEEENS_10bfloat16_tEfNS_4arch4Sm80ELb0ELb1ELb1ELb1ELb1ELb0ELb0ELb0ELi2ELi4ELi4ELi4ELb0EEENS1_24CollectiveEpilogueBwdGQAISA_fSD_Li256ELb1ELb1EEENS1_19SingleTileSchedulerILb1ELb0ELb0ELi128EEEEEEEEEvNT_6ParamsE$_ZN4cute5tupleIJNS_1CILi2EEEiEEC2ERKS2_RKi)
        /*9da0*/ 	.word	0x00000000


	//----- nvinfo : EIATTR_FRAME_SIZE
	.align		4
.L_6736:
        /*9da4*/ 	.byte	0x04, 0x11
        /*9da6*/ 	.short	(.L_6738 - .L_6737)
	.align		4
.L_6737:
        /*9da8*/ 	.word	index@($_ZN7cutlass13device_kernelIN5flash19enable_sm80_to_sm89INS1_16FlashAttnBwdSm80INS1_25CollectiveMainloopBwdSm80ILi2ELi2EN4cute5tupleIJNS5_1CILi128EEES8_NS7_ILi64EEEEEENS_10bfloat16_tEfNS_4arch4Sm80ELb0ELb1ELb1ELb1ELb1ELb0ELb0ELb0ELi2ELi4ELi4ELi4ELb0EEENS1_24CollectiveEpilogueBwdGQAISA_fSD_Li256ELb1ELb1EEENS1_19SingleTileSchedulerILb1ELb0ELb0ELi128EEEEEEEEEvNT_6ParamsE$_ZN4cute5tupleIJNS_1CILi0EEEiEEC2ERKS2_RKi)
        /*9dac*/ 	.word	0x00000000


	//----- nvinfo : EIATTR_FRAME_SIZE
	.align		4
.L_6738:
        /*9db0*/ 	.byte	0x04, 0x11
        /*9db2*/ 	.short	(.L_6740 - .L_6739)
	.align		4
.L_6739:
        /*9db4*/ 	.word	index@($_ZN7cutlass13device_kernelIN5flash19enable_sm80_to_sm89INS1_16FlashAttnBwdSm80INS1_25CollectiveMainloopBwdSm80ILi2ELi2EN4cute5tupleIJNS5_1CILi128EEES8_NS7_ILi64EEEEEENS_10bfloat16_tEfNS_4arch4Sm80ELb0ELb1ELb1ELb1ELb1ELb0ELb0ELb0ELi2ELi4ELi4ELi4ELb0EEENS1_24CollectiveEpilogueBwdGQAISA_fSD_Li256ELb1ELb1EEENS1_19SingleTileSchedulerILb1ELb0ELb0ELi128EEEEEEEEEvNT_6ParamsE$_ZN4cute5tupleIJNS0_IJNS_1CILi8EEENS1_ILi2EEES3_S3_S2_S3_EEENS0_IJNS1_ILi1EEEiiiNS1_ILi72EEENS1_ILi512EEEEEEEEC2ERKS4_RKS8_)
        /*9db8*/ 	.word	0x00000000


	//----- nvinfo : EIATTR_FRAME_SIZE
	.align		4
.L_6740:
        /*9dbc*/ 	.byte	0x04, 0x11
        /*9dbe*/ 	.short	(.L_6742 - .L_6741)
	.align		4
.L_6741:
        /*9dc0*/ 	.word	index@($_ZN7cutlass13device_kernelIN5flash19enable_sm80_to_sm89INS1_16FlashAttnBwdSm80INS1_25CollectiveMainloopBwdSm80ILi2ELi2EN4cute5tupleIJNS5_1CILi128EEES8_NS7_ILi64EEEEEENS_10bfloat16_tEfNS_4arch4Sm80ELb0ELb1ELb1ELb1ELb1ELb0ELb0ELb0ELi2ELi4ELi4ELi4ELb0EEENS1_24CollectiveEpilogueBwdGQAISA_fSD_Li256ELb1ELb1EEENS1_19SingleTileSchedulerILb1ELb0ELb0ELi128EEEEEEEEEvNT_6ParamsE$_ZN4cute5tupleIJNS0_IJNS_1CILi8EEENS0_IJNS1_ILi2EEES3_S3_EEENS1_ILi1EEES4_S5_EEENS0_IJS5_NS0_IJiiiEEENS1_ILi64EEENS0_IJNS1_ILi72EEENS1_ILi144EEENS1_ILi288EEEEEENS1_ILi512EEEEEEEEC2ERKS6_RKSE_)
        /*9dc4*/ 	.word	0x00000000


	//----- nvinfo : EIATTR_FRAME_SIZE
	.align		4
.L_6742:
        /*9dc8*/ 	.byte	0x04, 0x11
        /*9dca*/ 	.short	(.L_6744 - .L_6743)
	.align		4
.L_6743:
        /*9dcc*/ 	.word	index@($_ZN7cutlass13device_kernelIN5flash19enable_sm80_to_sm89INS1_16FlashAttnBwdSm80INS1_25CollectiveMainloopBwdSm80ILi2ELi2EN4cute5tupleIJNS5_1CILi128EEES8_NS7_ILi64EEEEEENS_10bfloat16_tEfNS_4arch4Sm80ELb0ELb1ELb1ELb1ELb1ELb0ELb0ELb0ELi2ELi4ELi4ELi4ELb0EEENS1_24CollectiveEpilogueBwdGQAISA_fSD_Li256ELb1ELb1EEENS1_19SingleTileSchedulerILb1ELb0ELb0ELi128EEEEEEEEEvNT_6ParamsE$_ZN4cute5tupleIJNS0_IJNS_1CILi8EEENS0_IJNS1_ILi2EEES3_S3_EEENS1_ILi1EEES4_S5_EEENS0_IJS5_NS0_IJS2_iiEEENS1_ILi64EEENS0_IJiNS1_ILi144EEENS1_ILi288EEEEEENS1_ILi512EEEEEEEEC2ERKS6_RKSD_)
        /*9dd0*/ 	.word	0x00000000


	//----- nvinfo : EIATTR_FRAME_SIZE
	.align		4
.L_6744:
        /*9dd4*/ 	.byte	0x04, 0x11
        /*9dd6*/ 	.short	(.L_6746 - .L_6745)
	.align		4
.L_6745:
        /*9dd8*/ 	.word	index@($_ZN7cutlass13device_kernelIN5flash19enable_sm80_to_sm89INS1_16FlashAttnBwdSm80INS1_25CollectiveMainloopBwdSm80ILi2ELi2EN4cute5tupleIJNS5_1CILi128EEES8_NS7_ILi64EEEEEENS_10bfloat16_tEfNS_4arch4Sm80ELb0ELb1ELb1ELb1ELb1ELb0ELb0ELb0ELi2ELi4ELi4ELi4ELb0EEENS1_24CollectiveEpilogueBwdGQAISA_fSD_Li256ELb1ELb1EEENS1_19SingleTileSchedulerILb1ELb0ELb0ELi128EEEEEEEEEvNT_6ParamsE$_ZN4cute5tupleIJNS0_IJNS_1CILi2EEES2_S2_EEENS0_IJNS1_ILi1EEENS1_ILi512EEEiEEEEEC2ERKS3_RKS6_)
        /*9ddc*/ 	.word	0x00000000


	//----- nvinfo : EIATTR_FRAME_SIZE
	.align		4
.L_6746:
        /*9de0*/ 	.byte	0x04, 0x11
        /*9de2*/ 	.short	(.L_6748 - .L_6747)
	.align		4
.L_6747:
        /*9de4*/ 	.word	index@($_ZN7cutlass13device_kernelIN5flash19enable_sm80_to_sm89INS1_16FlashAttnBwdSm80INS1_25CollectiveMainloopBwdSm80ILi2ELi2EN4cute5tupleIJNS5_1CILi128EEES8_NS7_ILi64EEEEEENS_10bfloat16_tEfNS_4arch4Sm80ELb0ELb1ELb1ELb1ELb1ELb0ELb0ELb0ELi2ELi4ELi4ELi4ELb0EEENS1_24CollectiveEpilogueBwdGQAISA_fSD_Li256ELb1ELb1EEENS1_19SingleTileSchedulerILb1ELb0ELb0ELi128EEEEEEEEEvNT_6ParamsE$_ZN4cute5tupleIJNS0_IJNS_1CILi2EEES2_EEENS0_IJiiEEEEEC2ERKS3_RKS4_)
        /*9de8*/ 	.word	0x00000000


	//----- nvinfo : EIATTR_FRAME_SIZE
	.align		4
.L_6748:
        /*9dec*/ 	.byte	0x04, 0x11
        /*9dee*/ 	.short	(.L_6750 - .L_6749)
	.align		4
.L_6749:
        /*9df0*/ 	.word	index@($_ZN7cutlass13device_kernelIN5flash19enable_sm80_to_sm89INS1_16FlashAttnBwdSm80INS1_25CollectiveMainloopBwdSm80ILi2ELi2EN4cute5tupleIJNS5_1CILi128EEES8_NS7_ILi64EEEEEENS_10bfloat16_tEfNS_4arch4Sm80ELb0ELb1ELb1ELb1ELb1ELb0ELb0ELb0ELi2ELi4ELi4ELi4ELb0EEENS1_24CollectiveEpilogueBwdGQAISA_fSD_Li256ELb1ELb1EEENS1_19SingleTileSchedulerILb1ELb0ELb0ELi128EEEEEEEEEvNT_6ParamsE$_ZN4cute5tupleIJNS0_IJNS_1CILi2EEES2_EEENS0_IJiNS1_ILi512EEEEEEEEC2ERKS3_RKS5_)
        /*9df4*/ 	.word	0x00000000


	//----- nvinfo : EIATTR_FRAME_SIZE
	.align		4
.L_6750:
        /*9df8*/ 	.byte	0x04, 0x11
        /*9dfa*/ 	.short	(.L_6752 - .L_6751)
	.align		4
.L_6751:
        /*9dfc*/ 	.word	index@($_ZN7cutlass13device_kernelIN5flash19enable_sm80_to_sm89INS1_16FlashAttnBwdSm80INS1_25CollectiveMainloopBwdSm80ILi2ELi2EN4cute5tupleIJNS5_1CILi128EEES8_NS7_ILi64EEEEEENS_10bfloat16_tEfNS_4arch4Sm80ELb0ELb1ELb1ELb1ELb1ELb0ELb0ELb0ELi2ELi4ELi4ELi4ELb0EEENS1_24CollectiveEpilogueBwdGQAISA_fSD_Li256ELb1ELb1EEENS1_19SingleTileSchedulerILb1ELb0ELb0ELi128EEEEEEEEEvNT_6ParamsE$_ZN4cute5tupleIJNS0_IJNS_1CILi2EEES2_EEENS0_IJiNS1_ILi4096EEEEEEEEC2ERKS3_RKS5_)
        /*9e00*/ 	.word	0x00000000


	//----- nvinfo : EIATTR_FRAME_SIZE
	.align		4
.L_6752:
        /*9e04*/ 	.byte	0x04, 0x11
        /*9e06*/ 	.short	(.L_6754 - .L_6753)
	.align		4
.L_6753:
        /*9e08*/ 	.word	index@($_ZN7cutlass13device_kernelIN5flash19enable_sm80_to_sm89INS1_16FlashAttnBwdSm80INS1_25CollectiveMainloopBwdSm80ILi2ELi2EN4cute5tupleIJNS5_1CILi128EEES8_NS7_ILi64EEEEEENS_10bfloat16_tEfNS_4arch4Sm80ELb0ELb1ELb1ELb1ELb1ELb0ELb0ELb0ELi2ELi4ELi4ELi4ELb0EEENS1_24CollectiveEpilogueBwdGQAISA_fSD_Li256ELb1ELb1EEENS1_19SingleTileSchedulerILb1ELb0ELb0ELi128EEEEEEEEEvNT_6ParamsE$_ZN4cute5tupleIJNS0_IJNS_1CILi2EEES2_EEENS0_IJNS1_ILi1EEEiEEEEEC2ERKS3_RKS5_)
        /*9e0c*/ 	.word	0x00000000


	//----- nvinfo : EIATTR_FRAME_SIZE
	.align		4
.L_6754:
        /*9e10*/ 	.byte	0x04, 0x11
        /*9e12*/ 	.short	(.L_6756 - .L_6755)
	.align		4
.L_6755:
        /*9e14*/ 	.word	index@($_ZN7cutlass13device_kernelIN5flash19enable_sm80_to_sm89INS1_16FlashAttnBwdSm80INS1_25CollectiveMainloopBwdSm80ILi2ELi2EN4cute5tupleIJNS5_1CILi128EEES8_NS7_ILi64EEEEEENS_10bfloat16_tEfNS_4arch4Sm80ELb0ELb1ELb1ELb1ELb1ELb0ELb0ELb0ELi2ELi4ELi4ELi4ELb0EEENS1_24CollectiveEpilogueBwdGQAISA_fSD_Li256ELb1ELb1EEENS1_19SingleTileSchedulerILb1ELb0ELb0ELi128EEEEEEEEEvNT_6ParamsE$_ZN4cute5tupleIJNS0_IJNS_1CILi2EEEEEENS0_IJiEEEEEC2ERKS3_RKS4_)
        /*9e18*/ 	.word	0x00000000


	//----- nvinfo : EIATTR_FRAME_SIZE
	.align		4
.L_6756:
        /*9e1c*/ 	.byte	0x04, 0x11
        /*9e1e*/ 	.short	(.L_6758 - .L_6757)
	.align		4
.L_6757:
        /*9e20*/ 	.word	index@($_ZN7cutlass13device_kernelIN5flash19enable_sm80_to_sm89INS1_16FlashAttnBwdSm80INS1_25CollectiveMainloopBwdSm80ILi2ELi2EN4cute5tupleIJNS5_1CILi128EEES8_NS7_ILi64EEEEEENS_10bfloat16_tEfNS_4arch4Sm80ELb0ELb1ELb1ELb1ELb1ELb0ELb0ELb0ELi2ELi4ELi4ELi4ELb0EEENS1_24CollectiveEpilogueBwdGQAISA_fSD_Li256ELb1ELb1EEENS1_19SingleTileSchedulerILb1ELb0ELb0ELi128EEEEEEEEEvNT_6ParamsE$_ZN4cute5tupleIJNS0_IJNS_1CILi1EEENS1_ILi2EEES3_EEENS0_IJS2_NS1_ILi256EEEiEEEEEC2ERKS4_RKS6_)
        /*9e24*/ 	.word	0x00000000


	//----- nvinfo : EIATTR_FRAME_SIZE
	.align		4
.L_6758:
        /*9e28*/ 	.byte	0x04, 0x11
        /*9e2a*/ 	.short	(.L_6760 - .L_6759)
	.align		4
.L_6759:
        /*9e2c*/ 	.word	index@($_ZN7cutlass13device_kernelIN5flash19enable_sm80_to_sm89INS1_16FlashAttnBwdSm80INS1_25CollectiveMainloopBwdSm80ILi2ELi2EN4cute5tupleIJNS5_1CILi128EEES8_NS7_ILi64EEEEEENS_10bfloat16_tEfNS_4arch4Sm80ELb0ELb1ELb1ELb1ELb1ELb0ELb0ELb0ELi2ELi4ELi4ELi4ELb0EEENS1_24CollectiveEpilogueBwdGQAISA_fSD_Li256ELb1ELb1EEENS1_19SingleTileSchedulerILb1ELb0ELb0ELi128EEEEEEEEEvNT_6ParamsE$_ZN4cute5tupleIJNS0_IJNS_1CILi1EEENS1_ILi2EEEEEENS0_IJNS1_ILi0EEEiEEEEEC2ERKS4_RKS6_)
        /*9e30*/ 	.word	0x00000000


	//----- nvinfo : EIATTR_FRAME_SIZE
	.align		4
.L_6760:
        /*9e34*/ 	.byte	0x04, 0x11
        /*9e36*/ 	.short	(.L_6762 - .L_6761)
	.align		4
.L_6761:
        /*9e38*/ 	.word	index@($_ZN7cutlass13device_kernelIN5flash19enable_sm80_to_sm89INS1_16FlashAttnBwdSm80INS1_25CollectiveMainloopBwdSm80ILi2ELi2EN4cute5tupleIJNS5_1CILi128EEES8_NS7_ILi64EEEEEENS_10bfloat16_tEfNS_4arch4Sm80ELb0ELb1ELb1ELb1ELb1ELb0ELb0ELb0ELi2ELi4ELi4ELi4ELb0EEENS1_24CollectiveEpilogueBwdGQAISA_fSD_Li256ELb1ELb1EEENS1_19SingleTileSchedulerILb1ELb0ELb0ELi128EEEEEEEEEvNT_6ParamsE$_ZN4cute5tupleIJNS0_IJNS_1CILi1EEENS0_IJS2_NS1_ILi2EEES3_EEEEEENS0_IJNS1_ILi0EEENS0_IJS2_NS1_ILi256EEEiEEEEEEEEC2ERKS5_RKS9_)
        /*9e3c*/ 	.word	0x00000000


	//----- nvinfo : EIATTR_FRAME_SIZE
	.align		4
.L_6762:
        /*9e40*/ 	.byte	0x04, 0x11
        /*9e42*/ 	.short	(.L_6764 - .L_6763)
	.align		4
.L_6763:
        /*9e44*/ 	.word	index@($_ZN7cutlass13device_kernelIN5flash19enable_sm80_to_sm89INS1_16FlashAttnBwdSm80INS1_25CollectiveMainloopBwdSm80ILi2ELi2EN4cute5tupleIJNS5_1CILi128EEES8_NS7_ILi64EEEEEENS_10bfloat16_tEfNS_4arch4Sm80ELb0ELb1ELb1ELb1ELb1ELb0ELb0ELb0ELi2ELi4ELi4ELi4ELb0EEENS1_24CollectiveEpilogueBwdGQAISA_fSD_Li256ELb1ELb1EEENS1_19SingleTileSchedulerILb1ELb0ELb0ELi128EEEEEEEEEvNT_6ParamsE$_ZN4cute5tupleIJNS0_IJNS_1CILi16EEENS1_ILi2EEES3_S3_NS1_ILi4EEES3_EEENS0_IJNS1_ILi1EEEiiiNS1_ILi144EEENS1_ILi512EEEEEEEEC2ERKS5_RKS9_)
        /*9e48*/ 	.word	0x00000000


	//----- nvinfo : EIATTR_FRAME_SIZE
	.align		4
.L_6764:
        /*9e4c*/ 	.byte	0x04, 0x11
        /*9e4e*/ 	.short	(.L_6766 - .L_6765)
	.align		4
.L_6765:
        /*9e50*/ 	.word	index@($_ZN7cutlass13device_kernelIN5flash19enable_sm80_to_sm89INS1_16FlashAttnBwdSm80INS1_25CollectiveMainloopBwdSm80ILi2ELi2EN4cute5tupleIJNS5_1CILi128EEES8_NS7_ILi64EEEEEENS_10bfloat16_tEfNS_4arch4Sm80ELb0ELb1ELb1ELb1ELb1ELb0ELb0ELb0ELi2ELi4ELi4ELi4ELb0EEENS1_24CollectiveEpilogueBwdGQAISA_fSD_Li256ELb1ELb1EEENS1_19SingleTileSchedulerILb1ELb0ELb0ELi128EEEEEEEEEvNT_6ParamsE$_ZN4cute5tupleIJNS0_IJNS0_IJNS_1CILi8EEENS1_ILi1EEEEEENS1_ILi4EEES3_EEENS0_IJNS0_IJS3_NS1_ILi0EEEEEElS7_EEEEEC2ERKS6_RKS9_)
        /*9e54*/ 	.word	0x00000000


	//----- nvinfo : EIATTR_FRAME_SIZE
	.align		4
.L_6766:
        /*9e58*/ 	.byte	0x04, 0x11
        /*9e5a*/ 	.short	(.L_6768 - .L_6767)
	.align		4
.L_6767:
        /*9e5c*/ 	.word	index@($_ZN7cutlass13device_kernelIN5flash19enable_sm80_to_sm89INS1_16FlashAttnBwdSm80INS1_25CollectiveMainloopBwdSm80ILi2ELi2EN4cute5tupleIJNS5_1CILi128EEES8_NS7_ILi64EEEEEENS_10bfloat16_tEfNS_4arch4Sm80ELb0ELb1ELb1ELb1ELb1ELb0ELb0ELb0ELi2ELi4ELi4ELi4ELb0EEENS1_24CollectiveEpilogueBwdGQAISA_fSD_Li256ELb1ELb1EEENS1_19SingleTileSchedulerILb1ELb0ELb0ELi128EEEEEEEEEvNT_6ParamsE$_ZN4cute5tupleIJNS0_IJNS0_IJNS_1CILi8EEENS1_ILi1EEEEEENS1_ILi2EEES2_EEENS0_IJNS0_IJS3_NS1_ILi0EEEEEEiNS1_ILi1024EEEEEEEEC2ERKS6_RKSA_)
        /*9e60*/ 	.word	0x00000000


	//----- nvinfo : EIATTR_FRAME_SIZE
	.align		4
.L_6768:
        /*9e64*/ 	.byte	0x04, 0x11
        /*9e66*/ 	.short	(.L_6770 - .L_6769)
	.align		4
.L_6769:
        /*9e68*/ 	.word	index@($_ZN7cutlass13device_kernelIN5flash19enable_sm80_to_sm89INS1_16FlashAttnBwdSm80INS1_25CollectiveMainloopBwdSm80ILi2ELi2EN4cute5tupleIJNS5_1CILi128EEES8_NS7_ILi64EEEEEENS_10bfloat16_tEfNS_4arch4Sm80ELb0ELb1ELb1ELb1ELb1ELb0ELb0ELb0ELi2ELi4ELi4ELi4ELb0EEENS1_24CollectiveEpilogueBwdGQAISA_fSD_Li256ELb1ELb1EEENS1_19SingleTileSchedulerILb1ELb0ELb0ELi128EEEEEEEEEvNT_6ParamsE$_ZN4cute5tupleIJNS0_IJNS0_IJNS_1CILi8EEENS1_ILi1EEEEEENS1_ILi2EEENS0_IJS5_S5_EEEEEENS0_IJNS0_IJS3_NS1_ILi0EEEEEENS1_ILi4096EEENS0_IJiiEEEEEEEEC2ERKS7_RKSC_)
        /*9e6c*/ 	.word	0x00000000


	//----- nvinfo : EIATTR_FRAME_SIZE
	.align		4
.L_6770:
        /*9e70*/ 	.byte	0x04, 0x11
        /*9e72*/ 	.short	(.L_6772 - .L_6771)
	.align		4
.L_6771:
        /*9e74*/ 	.word	index@($_ZN7cutlass13device_kernelIN5flash19enable_sm80_to_sm89INS1_16FlashAttnBwdSm80INS1_25CollectiveMainloopBwdSm80ILi2ELi2EN4cute5tupleIJNS5_1CILi128EEES8_NS7_ILi64EEEEEENS_10bfloat16_tEfNS_4arch4Sm80ELb0ELb1ELb1ELb1ELb1ELb0ELb0ELb0ELi2ELi4ELi4ELi4ELb0EEENS1_24CollectiveEpilogueBwdGQAISA_fSD_Li256ELb1ELb1EEENS1_19SingleTileSchedulerILb1ELb0ELb0ELi128EEEEEEEEEvNT_6ParamsE$_ZN4cute5tupleIJNS0_IJNS0_IJNS_1CILi8EEENS1_ILi1EEEEEENS1_ILi2EEEEEENS0_IJNS0_IJS3_NS1_ILi0EEEEEEiEEEEEC2ERKS6_RKS9_)
        /*9e78*/ 	.word	0x00000000


	//----- nvinfo : EIATTR_FRAME_SIZE
	.align		4
.L_6772:
        /*9e7c*/ 	.byte	0x04, 0x11
        /*9e7e*/ 	.short	(.L_6774 - .L_6773)
	.align		4
.L_6773:
        /*9e80*/ 	.word	index@($_ZN7cutlass13device_kernelIN5flash19enable_sm80_to_sm89INS1_16FlashAttnBwdSm80INS1_25CollectiveMainloopBwdSm80ILi2ELi2EN4cute5tupleIJNS5_1CILi128EEES8_NS7_ILi64EEEEEENS_10bfloat16_tEfNS_4arch4Sm80ELb0ELb1ELb1ELb1ELb1ELb0ELb0ELb0ELi2ELi4ELi4ELi4ELb0EEENS1_24CollectiveEpilogueBwdGQAISA_fSD_Li256ELb1ELb1EEENS1_19SingleTileSchedulerILb1ELb0ELb0ELi128EEEEEEEEEvNT_6ParamsE$_ZN4cute5tupleIJNS0_IJNS0_IJNS_1CILi8EEENS1_ILi1EEEEEENS0_IJNS1_ILi2EEEEEEEEENS0_IJNS0_IJS3_NS1_ILi0EEEEEENS0_IJiEEEEEEEEC2ERKS7_RKSB_)
        /*9e84*/ 	.word	0x00000000


	//----- nvinfo : EIATTR_FRAME_SIZE
	.align		4
.L_6774:
        /*9e88*/ 	.byte	0x04, 0x11
        /*9e8a*/ 	.short	(.L_6776 - .L_6775)
	.align		4
.L_6775:
        /*9e8c*/ 	.word	index@($_ZN7cutlass13device_kernelIN5flash19enable_sm80_to_sm89INS1_16FlashAttnBwdSm80INS1_25CollectiveMainloopBwdSm80ILi2ELi2EN4cute5tupleIJNS5_1CILi128EEES8_NS7_ILi64EEEEEENS_10bfloat16_tEfNS_4arch4Sm80ELb0ELb1ELb1ELb1ELb1ELb0ELb0ELb0ELi2ELi4ELi4ELi4ELb0EEENS1_24CollectiveEpilogueBwdGQAISA_fSD_Li256ELb1ELb1EEENS1_19SingleTileSchedulerILb1ELb0ELb0ELi128EEEEEEEEEvNT_6ParamsE$_ZN4cute5tupleIJNS0_IJNS0_IJNS_1CILi2EEES2_S2_EEES2_NS0_IJS2_S2_EEEEEENS0_IJNS0_IJNS1_ILi1EEENS1_ILi512EEEiEEENS1_ILi4096EEENS0_IJiiEEEEEEEEC2ERKS5_RKSB_)
        /*9e90*/ 	.word	0x00000000


	//----- nvinfo : EIATTR_FRAME_SIZE
	.align		4
.L_6776:
        /*9e94*/ 	.byte	0x04, 0x11
        /*9e96*/ 	.short	(.L_6778 - .L_6777)
	.align		4
.L_6777:
        /*9e98*/ 	.word	index@($_ZN7cutlass13device_kernelIN5flash19enable_sm80_to_sm89INS1_16FlashAttnBwdSm80INS1_25CollectiveMainloopBwdSm80ILi2ELi2EN4cute5tupleIJNS5_1CILi128EEES8_NS7_ILi64EEEEEENS_10bfloat16_tEfNS_4arch4Sm80ELb0ELb1ELb1ELb1ELb1ELb0ELb0ELb0ELi2ELi4ELi4ELi4ELb0EEENS1_24CollectiveEpilogueBwdGQAISA_fSD_Li256ELb1ELb1EEENS1_19SingleTileSchedulerILb1ELb0ELb0ELi128EEEEEEEEEvNT_6ParamsE$_ZN4cute5tupleIJNS0_IJNS0_IJNS_1CILi2EEES2_S2_EEES2_NS0_IJNS0_IJS2_S2_EEES2_EEEEEENS0_IJNS0_IJNS1_ILi1EEENS1_ILi512EEEiEEENS1_ILi4096EEENS0_IJNS0_IJiiEEENS1_ILi8192EEEEEEEEEEEC2ERKS6_RKSE_)
        /*9e9c*/ 	.word	0x00000000


	//----- nvinfo : EIATTR_FRAME_SIZE
	.align		4
.L_6778:
        /*9ea0*/ 	.byte	0x04, 0x11
        /*9ea2*/ 	.short	(.L_6780 - .L_6779)
	.align		4
.L_6779:
        /*9ea4*/ 	.word	index@($_ZN7cutlass13device_kernelIN5flash19enable_sm80_to_sm89INS1_16FlashAttnBwdSm80INS1_25CollectiveMainloopBwdSm80ILi2ELi2EN4cute5tupleIJNS5_1CILi128EEES8_NS7_ILi64EEEEEENS_10bfloat16_tEfNS_4arch4Sm80ELb0ELb1ELb1ELb1ELb1ELb0ELb0ELb0ELi2ELi4ELi4ELi4ELb0EEENS1_24CollectiveEpilogueBwdGQAISA_fSD_Li256ELb1ELb1EEENS1_19SingleTileSchedulerILb1ELb0ELb0ELi128EEEEEEEEEvNT_6ParamsE$_ZN4cute5tupleIJNS0_IJNS0_IJNS_1CILi2EEES2_EEES3_NS1_ILi8EEEEEENS0_IJNS0_IJiNS1_ILi512EEEEEENS0_IJiiEEENS1_ILi1024EEEEEEEEC2ERKS5_RKSA_)
        /*9ea8*/ 	.word	0x00000000


	//----- nvinfo : EIATTR_FRAME_SIZE
	.align		4
.L_6780:
        /*9eac*/ 	.byte	0x04, 0x11
        /*9eae*/ 	.short	(.L_6782 - .L_6781)
	.align		4
.L_6781:
        /*9eb0*/ 	.word	index@($_ZN7cutlass13device_kernelIN5flash19enable_sm80_to_sm89INS1_16FlashAttnBwdSm80INS1_25CollectiveMainloopBwdSm80ILi2ELi2EN4cute5tupleIJNS5_1CILi128EEES8_NS7_ILi64EEEEEENS_10bfloat16_tEfNS_4arch4Sm80ELb0ELb1ELb1ELb1ELb1ELb0ELb0ELb0ELi2ELi4ELi4ELi4ELb0EEENS1_24CollectiveEpilogueBwdGQAISA_fSD_Li256ELb1ELb1EEENS1_19SingleTileSchedulerILb1ELb0ELb0ELi128EEEEEEEEEvNT_6ParamsE$_ZN4cute5tupleIJNS0_IJNS0_IJNS_1CILi2EEES2_EEES2_EEENS0_IJNS0_IJiiEEENS1_ILi8192EEEEEEEEC2ERKS4_RKS7_)
        /*9eb4*/ 	.word	0x00000000


	//----- nvinfo : EIATTR_FRAME_SIZE
	.align		4
.L_6782:
        /*9eb8*/ 	.byte	0x04, 0x11
        /*9eba*/ 	.short	(.L_6784 - .L_6783)
	.align		4
.L_6783:
        /*9ebc*/ 	.word	index@($_ZN7cutlass13device_kernelIN5flash19enable_sm80_to_sm89INS1_16FlashAttnBwdSm80INS1_25CollectiveMainloopBwdSm80ILi2ELi2EN4cute5tupleIJNS5_1CILi128EEES8_NS7_ILi64EEEEEENS_10bfloat16_tEfNS_4arch4Sm80ELb0ELb1ELb1ELb1ELb1ELb0ELb0ELb0ELi2ELi4ELi4ELi4ELb0EEENS1_24CollectiveEpilogueBwdGQAISA_fSD_Li256ELb1ELb1EEENS1_19SingleTileSchedulerILb1ELb0ELb0ELi128EEEEEEEEEvNT_6ParamsE$_ZN4cute5tupleIJNS0_IJNS0_IJNS_1CILi2EEES2_EEENS1_ILi8EEES3_EEENS0_IJNS0_IJNS1_ILi1EEEiEEENS1_ILi1024EEENS0_IJiiEEEEEEEEC2ERKS5_RKSA_)
        /*9ec0*/ 	.word	0x00000000


	//----- nvinfo : EIATTR_FRAME_SIZE
	.align		4
.L_6784:
        /*9ec4*/ 	.byte	0x04, 0x11
        /*9ec6*/ 	.short	(.L_6786 - .L_6785)
	.align		4
.L_6785:
        /*9ec8*/ 	.word	index@($_ZN7cutlass13device_kernelIN5flash19enable_sm80_to_sm89INS1_16FlashAttnBwdSm80INS1_25CollectiveMainloopBwdSm80ILi2ELi2EN4cute5tupleIJNS5_1CILi128EEES8_NS7_ILi64EEEEEENS_10bfloat16_tEfNS_4arch4Sm80ELb0ELb1ELb1ELb1ELb1ELb0ELb0ELb0ELi2ELi4ELi4ELi4ELb0EEENS1_24CollectiveEpilogueBwdGQAISA_fSD_Li256ELb1ELb1EEENS1_19SingleTileSchedulerILb1ELb0ELb0ELi128EEEEEEEEEvNT_6ParamsE$_ZN4cute5tupleIJNS0_IJNS0_IJNS_1CILi1EEENS0_IJS2_NS1_ILi2EEES3_EEEEEES3_NS0_IJS3_S3_EEEEEENS0_IJNS0_IJNS1_ILi0EEENS0_IJS2_NS1_ILi256EEEiEEEEEENS1_ILi2048EEENS0_IJiNS1_ILi4096EEEEEEEEEEEC2ERKS7_RKSF_)
        /*9ecc*/ 	.word	0x00000000


	//----- nvinfo : EIATTR_FRAME_SIZE
	.align		4
.L_6786:
        /*9ed0*/ 	.byte	0x04, 0x11
        /*9ed2*/ 	.short	(.L_6788 - .L_6787)
	.align		4
.L_6787:
        /*9ed4*/ 	.word	index@($_ZN7cutlass13device_kernelIN5flash19enable_sm80_to_sm89INS1_16FlashAttnBwdSm80INS1_25CollectiveMainloopBwdSm80ILi2ELi2EN4cute5tupleIJNS5_1CILi128EEES8_NS7_ILi64EEEEEENS_10bfloat16_tEfNS_4arch4Sm80ELb0ELb1ELb1ELb1ELb1ELb0ELb0ELb0ELi2ELi4ELi4ELi4ELb0EEENS1_24CollectiveEpilogueBwdGQAISA_fSD_Li256ELb1ELb1EEENS1_19SingleTileSchedulerILb1ELb0ELb0ELi128EEEEEEEEEvNT_6ParamsE$_ZN4cute5tupleIJNS0_IJNS0_IJNS0_IJNS_1CILi8EEENS1_ILi1EEEEEES3_EEENS0_IJNS0_IJS3_S3_EEENS1_ILi2EEEEEEEEENS0_IJNS0_IJNS0_IJS3_NS1_ILi0EEEEEESA_EEENS0_IJNS0_IJSA_SA_EEEiEEEEEEEEC2ERKS9_RKSF_)
        /*9ed8*/ 	.word	0x00000000


	//----- nvinfo : EIATTR_FRAME_SIZE
	.align		4
.L_6788:
        /*9edc*/ 	.byte	0x04, 0x11
        /*9ede*/ 	.short	(.L_6790 - .L_6789)
	.align		4
.L_6789:
        /*9ee0*/ 	.word	index@($_ZN7cutlass13device_kernelIN5flash19enable_sm80_to_sm89INS1_16FlashAttnBwdSm80INS1_25CollectiveMainloopBwdSm80ILi2ELi2EN4cute5tupleIJNS5_1CILi128EEES8_NS7_ILi64EEEEEENS_10bfloat16_tEfNS_4arch4Sm80ELb0ELb1ELb1ELb1ELb1ELb0ELb0ELb0ELi2ELi4ELi4ELi4ELb0EEENS1_24CollectiveEpilogueBwdGQAISA_fSD_Li256ELb1ELb1EEENS1_19SingleTileSchedulerILb1ELb0ELb0ELi128EEEEEEEEEvNT_6ParamsE$_ZN4cute5tupleIJNS0_IJNS0_IJNS0_IJNS_1CILi8EEENS1_ILi1EEEEEENS0_IJS3_S3_EEEEEENS0_IJS3_NS1_ILi2EEEEEEEEENS0_IJNS0_IJNS0_IJS3_NS1_ILi0EEEEEENS0_IJSA_SA_EEEEEENS0_IJSA_iEEEEEEEEC2ERKS9_RKSF_)
        /*9ee4*/ 	.word	0x00000000


	//----- nvinfo : EIATTR_FRAME_SIZE
	.align		4
.L_6790:
        /*9ee8*/ 	.byte	0x04, 0x11
        /*9eea*/ 	.short	(.L_6792 - .L_6791)
	.align		4
.L_6791:
        /*9eec*/ 	.word	index@($_ZN7cutlass13device_kernelIN5flash19enable_sm80_to_sm89INS1_16FlashAttnBwdSm80INS1_25CollectiveMainloopBwdSm80ILi2ELi2EN4cute5tupleIJNS5_1CILi128EEES8_NS7_ILi64EEEEEENS_10bfloat16_tEfNS_4arch4Sm80ELb0ELb1ELb1ELb1ELb1ELb0ELb0ELb0ELi2ELi4ELi4ELi4ELb0EEENS1_24CollectiveEpilogueBwdGQAISA_fSD_Li256ELb1ELb1EEENS1_19SingleTileSchedulerILb1ELb0ELb0ELi128EEEEEEEEEvNT_6ParamsE$_ZN4cute3eso3ESOILb1ELb0EJNS_7SwizzleILi3ELi3ELi3EEENS_9MixedBitsILj0ELj432EEENS_6LayoutINS_5tupleIJNS7_IJNS_1CILi2EEES9_S9_EEES9_NS8_ILi8EEEEEENS7_IJNS7_IJNS8_ILi64EEESB_NS8_ILi512EEEEEENS8_ILi8192EEENS8_ILi1024EEEEEEEEEEC2ERKS3_RKS5_RKSJ_)
        /*9ef0*/ 	.word	0x00000000


	//----- nvinfo : EIATTR_FRAME_SIZE
	.align		4
.L_6792:
        /*9ef4*/ 	.byte	0x04, 0x11
        /*9ef6*/ 	.short	(.L_6794 - .L_6793)
	.align		4
.L_6793:
        /*9ef8*/ 	.word	index@($_ZN7cutlass13device_kernelIN5flash19enable_sm80_to_sm89INS1_16FlashAttnBwdSm80INS1_25CollectiveMainloopBwdSm80ILi2ELi2EN4cute5tupleIJNS5_1CILi128EEES8_NS7_ILi64EEEEEENS_10bfloat16_tEfNS_4arch4Sm80ELb0ELb1ELb1ELb1ELb1ELb0ELb0ELb0ELi2ELi4ELi4ELi4ELb0EEENS1_24CollectiveEpilogueBwdGQAISA_fSD_Li256ELb1ELb1EEENS1_19SingleTileSchedulerILb1ELb0ELb0ELi128EEEEEEEEEvNT_6ParamsE$_ZN4cute3eso3ESOILb1ELb0EJNS_6LayoutINS_5tupleIJNS_1CILi4EEEEEENS3_IJNS4_ILi1EEEEEEEENS_10ViewEngineIPfEEEEC2ERKS9_RKSC_)
        /*9efc*/ 	.word	0x00000000


	//----- nvinfo : EIATTR_FRAME_SIZE
	.align		4
.L_6794:
        /*9f00*/ 	.byte	0x04, 0x11
        /*9f02*/ 	.short	(.L_6796 - .L_6795)
	.align		4
.L_6795:
        /*9f04*/ 	.word	index@($_ZN7cutlass13device_kernelIN5flash19enable_sm80_to_sm89INS1_16FlashAttnBwdSm80INS1_25CollectiveMainloopBwdSm80ILi2ELi2EN4cute5tupleIJNS5_1CILi128EEES8_NS7_ILi64EEEEEENS_10bfloat16_tEfNS_4arch4Sm80ELb0ELb1ELb1ELb1ELb1ELb0ELb0ELb0ELi2ELi4ELi4ELi4ELb0EEENS1_24CollectiveEpilogueBwdGQAISA_fSD_Li256ELb1ELb1EEENS1_19SingleTileSchedulerILb1ELb0ELb0ELi128EEEEEEEEEvNT_6ParamsE$_ZN4cute3eso3ESOILb1ELb0EJNS_6LayoutINS_5tupleIJNS_1CILi1EEENS4_ILi4EEEEEENS3_IJNS4_ILi0EEES5_EEEEENS_10ViewEngineIPfEEEEC2ERKSA_RKSD_)
        /*9f08*/ 	.word	0x00000000


	//----- nvinfo : EIATTR_FRAME_SIZE
	.align		4
.L_6796:
        /*9f0c*/ 	.byte	0x04, 0x11
        /*9f0e*/ 	.short	(.L_6798 - .L_6797)
	.align		4
.L_6797:
        /*9f10*/ 	.word	index@($_ZN7cutlass13device_kernelIN5flash19enable_sm80_to_sm89INS1_16FlashAttnBwdSm80INS1_25CollectiveMainloopBwdSm80ILi2ELi2EN4cute5tupleIJNS5_1CILi128EEES8_NS7_ILi64EEEEEENS_10bfloat16_tEfNS_4arch4Sm80ELb0ELb1ELb1ELb1ELb1ELb0ELb0ELb0ELi2ELi4ELi4ELi4ELb0EEENS1_24CollectiveEpilogueBwdGQAISA_fSD_Li256ELb1ELb1EEENS1_19SingleTileSchedulerILb1ELb0ELb0ELi128EEEEEEEEEvNT_6ParamsE$_ZN4cute3eso3ESOILb1ELb0EJNS_6LayoutINS_5tupleIJNS_1CILi1EEENS3_IJNS4_ILi2EEES6_EEEEEENS3_IJNS4_ILi0EEENS3_IJNS4_ILi8EEENS4_ILi64EEEEEEEEEEENS_10ViewEngineINS_8smem_ptrIPfEEEEEEC2ERKSE_RKSJ_)
        /*9f14*/ 	.word	0x00000000


	//----- nvinfo : EIATTR_FRAME_SIZE
	.align		4
.L_6798:
        /*9f18*/ 	.byte	0x04, 0x11
        /*9f1a*/ 	.short	(.L_6800 - .L_6799)
	.align		4
.L_6799:
        /*9f1c*/ 	.word	index@($_ZN7cutlass13device_kernelIN5flash19enable_sm80_to_sm89INS1_16FlashAttnBwdSm80INS1_25CollectiveMainloopBwdSm80ILi2ELi2EN4cute5tupleIJNS5_1CILi128EEES8_NS7_ILi64EEEEEENS_10bfloat16_tEfNS_4arch4Sm80ELb0ELb1ELb1ELb1ELb1ELb0ELb0ELb0ELi2ELi4ELi4ELi4ELb0EEENS1_24CollectiveEpilogueBwdGQAISA_fSD_Li256ELb1ELb1EEENS1_19SingleTileSchedulerILb1ELb0ELb0ELi128EEEEEEEEEvNT_6ParamsE$_ZN4cute3eso3ESOILb1ELb0EJNS_6LayoutINS_5tupleIJNS3_IJNS_1CILi8EEENS4_ILi1EEEEEENS4_ILi4EEES8_EEENS3_IJNS3_IJS6_NS4_ILi0EEEEEES5_NS4_ILi32EEEEEEEENS_10ViewEngineIPN7cutlass10bfloat16_tEEEEEC2ERKSE_RKSJ_)
        /*9f20*/ 	.word	0x00000000


	//----- nvinfo : EIATTR_FRAME_SIZE
	.align		4
.L_6800:
        /*9f24*/ 	.byte	0x04, 0x11
        /*9f26*/ 	.short	(.L_6802 - .L_6801)
	.align		4
.L_6801:
        /*9f28*/ 	.word	index@($_ZN7cutlass13device_kernelIN5flash19enable_sm80_to_sm89INS1_16FlashAttnBwdSm80INS1_25CollectiveMainloopBwdSm80ILi2ELi2EN4cute5tupleIJNS5_1CILi128EEES8_NS7_ILi64EEEEEENS_10bfloat16_tEfNS_4arch4Sm80ELb0ELb1ELb1ELb1ELb1ELb0ELb0ELb0ELi2ELi4ELi4ELi4ELb0EEENS1_24CollectiveEpilogueBwdGQAISA_fSD_Li256ELb1ELb1EEENS1_19SingleTileSchedulerILb1ELb0ELb0ELi128EEEEEEEEEvNT_6ParamsE$_ZN4cute3eso3ESOILb1ELb0EJNS_6LayoutINS_5tupleIJNS3_IJNS_1CILi8EEENS4_ILi1EEEEEENS4_ILi4EEES6_EEENS3_IJNS3_IJS6_NS4_ILi0EEEEEENS4_ILi2048EEESA_EEEEEiEEC2ERKSE_RKi)
        /*9f2c*/ 	.word	0x00000000


	//----- nvinfo : EIATTR_FRAME_SIZE
	.align		4
.L_6802:
        /*9f30*/ 	.byte	0x04, 0x11
        /*9f32*/ 	.short	(.L_6804 - .L_6803)
	.align		4
.L_6803:
        /*9f34*/ 	.word	index@($_ZN7cutlass13device_kernelIN5flash19enable_sm80_to_sm89INS1_16FlashAttnBwdSm80INS1_25CollectiveMainloopBwdSm80ILi2ELi2EN4cute5tupleIJNS5_1CILi128EEES8_NS7_ILi64EEEEEENS_10bfloat16_tEfNS_4arch4Sm80ELb0ELb1ELb1ELb1ELb1ELb0ELb0ELb0ELi2ELi4ELi4ELi4ELb0EEENS1_24CollectiveEpilogueBwdGQAISA_fSD_Li256ELb1ELb1EEENS1_19SingleTileSchedulerILb1ELb0ELb0ELi128EEEEEEEEEvNT_6ParamsE$_ZN4cute3eso3ESOILb1ELb0EJNS_6LayoutINS_5tupleIJNS3_IJNS_1CILi8EEENS4_ILi1EEEEEENS4_ILi4EEES6_EEENS3_IJNS3_IJS6_NS4_ILi0EEEEEENS4_ILi2048EEESA_EEEEENS_10ViewEngineINS_8smem_ptrIPN7cutlass10bfloat16_tEEEEEEEC2ERKSE_RKSL_)
        /*9f38*/ 	.word	0x00000000


	//----- nvinfo : EIATTR_FRAME_SIZE
	.align		4
.L_6804:
        /*9f3c*/ 	.byte	0x04, 0x11
        /*9f3e*/ 	.short	(.L_6806 - .L_6805)
	.align		4
.L_6805:
        /*9f40*/ 	.word	index@($_ZN7cutlass13device_kernelIN5flash19enable_sm80_to_sm89INS1_16FlashAttnBwdSm80INS1_25CollectiveMainloopBwdSm80ILi2ELi2EN4cute5tupleIJNS5_1CILi128EEES8_NS7_ILi64EEEEEENS_10bfloat16_tEfNS_4arch4Sm80ELb0ELb1ELb1ELb1ELb1ELb0ELb0ELb0ELi2ELi4ELi4ELi4ELb0EEENS1_24CollectiveEpilogueBwdGQAISA_fSD_Li256ELb1ELb1EEENS1_19SingleTileSchedulerILb1ELb0ELb0ELi128EEEEEEEEEvNT_6ParamsE$_ZN4cute3eso3ESOILb1ELb0EJNS_6LayoutINS_5tupleIJNS3_IJNS_1CILi8EEENS4_ILi1EEEEEENS4_ILi4EEEEEENS3_IJNS3_IJS6_NS4_ILi0EEEEEES5_EEEEEiEEC2ERKSD_RKi)
        /*9f44*/ 	.word	0x00000000


	//----- nvinfo : EIATTR_FRAME_SIZE
	.align		4
.L_6806:
        /*9f48*/ 	.byte	0x04, 0x11
        /*9f4a*/ 	.short	(.L_6808 - .L_6807)
	.align		4
.L_6807:
        /*9f4c*/ 	.word	index@($_ZN7cutlass13device_kernelIN5flash19enable_sm80_to_sm89INS1_16FlashAttnBwdSm80INS1_25CollectiveMainloopBwdSm80ILi2ELi2EN4cute5tupleIJNS5_1CILi128EEES8_NS7_ILi64EEEEEENS_10bfloat16_tEfNS_4arch4Sm80ELb0ELb1ELb1ELb1ELb1ELb0ELb0ELb0ELi2ELi4ELi4ELi4ELb0EEENS1_24CollectiveEpilogueBwdGQAISA_fSD_Li256ELb1ELb1EEENS1_19SingleTileSchedulerILb1ELb0ELb0ELi128EEEEEEEEEvNT_6ParamsE$_ZN4cute3eso3ESOILb1ELb0EJNS_6LayoutINS_5tupleIJNS3_IJNS_1CILi8EEENS4_ILi1EEEEEENS4_ILi4EEEEEENS3_IJNS3_IJS6_NS4_ILi0EEEEEES5_EEEEENS_10ViewEngineIPN7cutlass10bfloat16_tEEEEEC2ERKSD_RKSI_)
        /*9f50*/ 	.word	0x00000000


	//----- nvinfo : EIATTR_FRAME_SIZE
	.align		4
.L_6808:
        /*9f54*/ 	.byte	0x04, 0x11
        /*9f56*/ 	.short	(.L_6810 - .L_6809)
	.align		4
.L_6809:
        /*9f58*/ 	.word	index@($_ZN7cutlass13device_kernelIN5flash19enable_sm80_to_sm89INS1_16FlashAttnBwdSm80INS1_25CollectiveMainloopBwdSm80ILi2ELi2EN4cute5tupleIJNS5_1CILi128EEES8_NS7_ILi64EEEEEENS_10bfloat16_tEfNS_4arch4Sm80ELb0ELb1ELb1ELb1ELb1ELb0ELb0ELb0ELi2ELi4ELi4ELi4ELb0EEENS1_24CollectiveEpilogueBwdGQAISA_fSD_Li256ELb1ELb1EEENS1_19SingleTileSchedulerILb1ELb0ELb0ELi128EEEEEEEEEvNT_6ParamsE$_ZN4cute3eso3ESOILb1ELb0EJNS_6LayoutINS_5tupleIJNS3_IJNS_1CILi8EEENS4_ILi1EEEEEENS4_ILi4EEEEEENS3_IJNS3_IJS6_NS4_ILi0EEEEEENS4_ILi2048EEEEEEEEiEEC2ERKSE_RKi)
        /*9f5c*/ 	.word	0x00000000


	//----- nvinfo : EIATTR_FRAME_SIZE
	.align		4
.L_6810:
        /*9f60*/ 	.byte	0x04, 0x11
        /*9f62*/ 	.short	(.L_6812 - .L_6811)
	.align		4
.L_6811:
        /*9f64*/ 	.word	index@($_ZN7cutlass13device_kernelIN5flash19enable_sm80_to_sm89INS1_16FlashAttnBwdSm80INS1_25CollectiveMainloopBwdSm80ILi2ELi2EN4cute5tupleIJNS5_1CILi128EEES8_NS7_ILi64EEEEEENS_10bfloat16_tEfNS_4arch4Sm80ELb0ELb1ELb1ELb1ELb1ELb0ELb0ELb0ELi2ELi4ELi4ELi4ELb0EEENS1_24CollectiveEpilogueBwdGQAISA_fSD_Li256ELb1ELb1EEENS1_19SingleTileSchedulerILb1ELb0ELb0ELi128EEEEEEEEEvNT_6ParamsE$_ZN4cute3eso3ESOILb1ELb0EJNS_6LayoutINS_5tupleIJNS3_IJNS_1CILi8EEENS4_ILi1EEEEEENS4_ILi4EEEEEENS3_IJNS3_IJS6_NS4_ILi0EEEEEENS4_ILi2048EEEEEEEENS_10ViewEngineINS_8smem_ptrIPN7cutlass10bfloat16_tEEEEEEEC2ERKSE_RKSL_)
        /*9f68*/ 	.word	0x00000000


	//----- nvinfo : EIATTR_FRAME_SIZE
	.align		4
.L_6812:
        /*9f6c*/ 	.byte	0x04, 0x11
        /*9f6e*/ 	.short	(.L_6814 - .L_6813)
	.align		4
.L_6813:
        /*9f70*/ 	.word	index@($_ZN7cutlass13device_kernelIN5flash19enable_sm80_to_sm89INS1_16FlashAttnBwdSm80INS1_25CollectiveMainloopBwdSm80ILi2ELi2EN4cute5tupleIJNS5_1CILi128EEES8_NS7_ILi64EEEEEENS_10bfloat16_tEfNS_4arch4Sm80ELb0ELb1ELb1ELb1ELb1ELb0ELb0ELb0ELi2ELi4ELi4ELi4ELb0EEENS1_24CollectiveEpilogueBwdGQAISA_fSD_Li256ELb1ELb1EEENS1_19SingleTileSchedulerILb1ELb0ELb0ELi128EEEEEEEEEvNT_6ParamsE$_ZN4cute3eso3ESOILb1ELb0EJNS_6LayoutINS_5tupleIJNS3_IJNS_1CILi8EEENS4_ILi1EEEEEENS4_ILi2EEES5_EEENS3_IJNS3_IJS6_NS4_ILi0EEEEEENS4_ILi64EEES5_EEEEENS_10ViewEngineIPN7cutlass10bfloat16_tEEEEEC2ERKSE_RKSJ_)
        /*9f74*/ 	.word	0x00000000


	//----- nvinfo : EIATTR_FRAME_SIZE
	.align		4
.L_6814:
        /*9f78*/ 	.byte	0x04, 0x11
        /*9f7a*/ 	.short	(.L_6816 - .L_6815)
	.align		4
.L_6815:
        /*9f7c*/ 	.word	index@($_ZN7cutlass13device_kernelIN5flash19enable_sm80_to_sm89INS1_16FlashAttnBwdSm80INS1_25CollectiveMainloopBwdSm80ILi2ELi2EN4cute5tupleIJNS5_1CILi128EEES8_NS7_ILi64EEEEEENS_10bfloat16_tEfNS_4arch4Sm80ELb0ELb1ELb1ELb1ELb1ELb0ELb0ELb0ELi2ELi4ELi4ELi4ELb0EEENS1_24CollectiveEpilogueBwdGQAISA_fSD_Li256ELb1ELb1EEENS1_19SingleTileSchedulerILb1ELb0ELb0ELi128EEEEEEEEEvNT_6ParamsE$_ZN4cute3eso3ESOILb1ELb0EJNS_6LayoutINS_5tupleIJNS3_IJNS_1CILi8EEENS4_ILi1EEEEEENS4_ILi2EEENS4_ILi4EEEEEENS3_IJNS3_IJS6_NS4_ILi0EEEEEES5_NS4_ILi16EEEEEEEENS_10ViewEngineIPN7cutlass10bfloat16_tEEEEEC2ERKSF_RKSK_)
        /*9f80*/ 	.word	0x00000000


	//----- nvinfo : EIATTR_FRAME_SIZE
	.align		4
.L_6816:
        /*9f84*/ 	.byte	0x04, 0x11
        /*9f86*/ 	.short	(.L_6818 - .L_6817)
	.align		4
.L_6817:
        /*9f88*/ 	.word	index@($_ZN7cutlass13device_kernelIN5flash19enable_sm80_to_sm89INS1_16FlashAttnBwdSm80INS1_25CollectiveMainloopBwdSm80ILi2ELi2EN4cute5tupleIJNS5_1CILi128EEES8_NS7_ILi64EEEEEENS_10bfloat16_tEfNS_4arch4Sm80ELb0ELb1ELb1ELb1ELb1ELb0ELb0ELb0ELi2ELi4ELi4ELi4ELb0EEENS1_24CollectiveEpilogueBwdGQAISA_fSD_Li256ELb1ELb1EEENS1_19SingleTileSchedulerILb1ELb0ELb0ELi128EEEEEEEEEvNT_6ParamsE$_ZN4cute3eso3ESOILb1ELb0EJNS_6LayoutINS_5tupleIJNS3_IJNS_1CILi8EEENS4_ILi1EEEEEENS4_ILi2EEENS3_IJNS4_ILi4EEES8_EEEEEENS3_IJNS3_IJS6_NS4_ILi0EEEEEES5_NS3_IJNS4_ILi32EEENS4_ILi16EEEEEEEEEEENS_10ViewEngineIPN7cutlass10bfloat16_tEEEEEC2ERKSI_RKSN_)
        /*9f8c*/ 	.word	0x00000000


	//----- nvinfo : EIATTR_FRAME_SIZE
	.align		4
.L_6818:
        /*9f90*/ 	.byte	0x04, 0x11
        /*9f92*/ 	.short	(.L_6820 - .L_6819)
	.align		4
.L_6819:
        /*9f94*/ 	.word	index@($_ZN7cutlass13device_kernelIN5flash19enable_sm80_to_sm89INS1_16FlashAttnBwdSm80INS1_25CollectiveMainloopBwdSm80ILi2ELi2EN4cute5tupleIJNS5_1CILi128EEES8_NS7_ILi64EEEEEENS_10bfloat16_tEfNS_4arch4Sm80ELb0ELb1ELb1ELb1ELb1ELb0ELb0ELb0ELi2ELi4ELi4ELi4ELb0EEENS1_24CollectiveEpilogueBwdGQAISA_fSD_Li256ELb1ELb1EEENS1_19SingleTileSchedulerILb1ELb0ELb0ELi128EEEEEEEEEvNT_6ParamsE$_ZN4cute3eso3ESOILb1ELb0EJNS_6LayoutINS_5tupleIJNS3_IJNS_1CILi8EEENS4_ILi1EEEEEENS4_ILi2EEEEEENS3_IJNS3_IJS6_NS4_ILi0EEEEEES5_EEEEEiEEC2ERKSD_RKi)
        /*9f98*/ 	.word	0x00000000


	//----- nvinfo : EIATTR_FRAME_SIZE
	.align		4
.L_6820:
        /*9f9c*/ 	.byte	0x04, 0x11
        /*9f9e*/ 	.short	(.L_6822 - .L_6821)
	.align		4
.L_6821:
        /*9fa0*/ 	.word	index@($_ZN7cutlass13device_kernelIN5flash19enable_sm80_to_sm89INS1_16FlashAttnBwdSm80INS1_25CollectiveMainloopBwdSm80ILi2ELi2EN4cute5tupleIJNS5_1CILi128EEES8_NS7_ILi64EEEEEENS_10bfloat16_tEfNS_4arch4Sm80ELb0ELb1ELb1ELb1ELb1ELb0ELb0ELb0ELi2ELi4ELi4ELi4ELb0EEENS1_24CollectiveEpilogueBwdGQAISA_fSD_Li256ELb1ELb1EEENS1_19SingleTileSchedulerILb1ELb0ELb0ELi128EEEEEEEEEvNT_6ParamsE$_ZN4cute3eso3ESOILb1ELb0EJNS_6LayoutINS_5tupleIJNS3_IJNS_1CILi8EEENS4_ILi1EEEEEENS4_ILi2EEEEEENS3_IJNS3_IJS6_NS4_ILi0EEEEEES5_EEEEENS_10ViewEngineIPN7cutlass10bfloat16_tEEEEEC2ERKSD_RKSI_)
        /*9fa4*/ 	.word	0x00000000


	//----- nvinfo : EIATTR_FRAME_SIZE
	.align		4
.L_6822:
        /*9fa8*/ 	.byte	0x04, 0x11
        /*9faa*/ 	.short	(.L_6824 - .L_6823)
	.align		4
.L_6823:
        /*9fac*/ 	.word	index@($_ZN7cutlass13device_kernelIN5flash19enable_sm80_to_sm89INS1_16FlashAttnBwdSm80INS1_25CollectiveMainloopBwdSm80ILi2ELi2EN4cute5tupleIJNS5_1CILi128EEES8_NS7_ILi64EEEEEENS_10bfloat16_tEfNS_4arch4Sm80ELb0ELb1ELb1ELb1ELb1ELb0ELb0ELb0ELi2ELi4ELi4ELi4ELb0EEENS1_24CollectiveEpilogueBwdGQAISA_fSD_Li256ELb1ELb1EEENS1_19SingleTileSchedulerILb1ELb0ELb0ELi128EEEEEEEEEvNT_6ParamsE$_ZN4cute3eso3ESOILb1ELb0EJNS_6LayoutINS_5tupleIJNS3_IJNS_1CILi8EEENS4_ILi1EEEEEENS4_ILi2EEEEEENS3_IJNS3_IJS6_NS4_ILi0EEEEEENS4_ILi8192EEEEEEEEiEEC2ERKSE_RKi)
        /*9fb0*/ 	.word	0x00000000


	//----- nvinfo : EIATTR_FRAME_SIZE
	.align		4
.L_6824:
        /*9fb4*/ 	.byte	0x04, 0x11
        /*9fb6*/ 	.short	(.L_6826 - .L_6825)
	.align		4
.L_6825:
        /*9fb8*/ 	.word	index@($_ZN7cutlass13device_kernelIN5flash19enable_sm80_to_sm89INS1_16FlashAttnBwdSm80INS1_25CollectiveMainloopBwdSm80ILi2ELi2EN4cute5tupleIJNS5_1CILi128EEES8_NS7_ILi64EEEEEENS_10bfloat16_tEfNS_4arch4Sm80ELb0ELb1ELb1ELb1ELb1ELb0ELb0ELb0ELi2ELi4ELi4ELi4ELb0EEENS1_24CollectiveEpilogueBwdGQAISA_fSD_Li256ELb1ELb1EEENS1_19SingleTileSchedulerILb1ELb0ELb0ELi128EEEEEEEEEvNT_6ParamsE$_ZN4cute3eso3ESOILb1ELb0EJNS_6LayoutINS_5tupleIJNS3_IJNS_1CILi8EEENS4_ILi1EEEEEENS4_ILi2EEEEEENS3_IJNS3_IJS6_NS4_ILi0EEEEEENS4_ILi8192EEEEEEEENS_10ViewEngineINS_8smem_ptrIPN7cutlass10bfloat16_tEEEEEEEC2ERKSE_RKSL_)
        /*9fbc*/ 	.word	0x00000000


	//----- nvinfo : EIATTR_FRAME_SIZE
	.align		4
.L_6826:
        /*9fc0*/ 	.byte	0x04, 0x11
        /*9fc2*/ 	.short	(.L_6828 - .L_6827)
	.align		4
.L_6827:
        /*9fc4*/ 	.word	index@($_ZN7cutlass13device_kernelIN5flash19enable_sm80_to_sm89INS1_16FlashAttnBwdSm80INS1_25CollectiveMainloopBwdSm80ILi2ELi2EN4cute5tupleIJNS5_1CILi128EEES8_NS7_ILi64EEEEEENS_10bfloat16_tEfNS_4arch4Sm80ELb0ELb1ELb1ELb1ELb1ELb0ELb0ELb0ELi2ELi4ELi4ELi4ELb0EEENS1_24CollectiveEpilogueBwdGQAISA_fSD_Li256ELb1ELb1EEENS1_19SingleTileSchedulerILb1ELb0ELb0ELi128EEEEEEEEEvNT_6ParamsE$_ZN4cute3eso3ESOILb1ELb0EJNS_6LayoutINS_5tupleIJNS3_IJNS_1CILi8EEENS4_ILi1EEEEEENS4_ILi2EEEEEENS3_IJNS3_IJS6_NS4_ILi0EEEEEENS4_ILi64EEEEEEEEiEEC2ERKSE_RKi)
        /*9fc8*/ 	.word	0x00000000


	//----- nvinfo : EIATTR_FRAME_SIZE
	.align		4
.L_6828:
        /*9fcc*/ 	.byte	0x04, 0x11
        /*9fce*/ 	.short	(.L_6830 - .L_6829)
	.align		4
.L_6829:
        /*9fd0*/ 	.word	index@($_ZN7cutlass13device_kernelIN5flash19enable_sm80_to_sm89INS1_16FlashAttnBwdSm80INS1_25CollectiveMainloopBwdSm80ILi2ELi2EN4cute5tupleIJNS5_1CILi128EEES8_NS7_ILi64EEEEEENS_10bfloat16_tEfNS_4arch4Sm80ELb0ELb1ELb1ELb1ELb1ELb0ELb0ELb0ELi2ELi4ELi4ELi4ELb0EEENS1_24CollectiveEpilogueBwdGQAISA_fSD_Li256ELb1ELb1EEENS1_19SingleTileSchedulerILb1ELb0ELb0ELi128EEEEEEEEEvNT_6ParamsE$_ZN4cute3eso3ESOILb1ELb0EJNS_6LayoutINS_5tupleIJNS3_IJNS_1CILi8EEENS4_ILi1EEEEEENS4_ILi2EEEEEENS3_IJNS3_IJS6_NS4_ILi0EEEEEENS4_ILi64EEEEEEEENS_10ViewEngineIPN7cutlass10bfloat16_tEEEEEC2ERKSE_RKSJ_)
        /*9fd4*/ 	.word	0x00000000


	//----- nvinfo : EIATTR_FRAME_SIZE
	.align		4
.L_6830:
        /*9fd8*/ 	.byte	0x04, 0x11
        /*9fda*/ 	.short	(.L_6832 - .L_6831)
	.align		4
.L_6831:
        /*9fdc*/ 	.word	index@($_ZN7cutlass13device_kernelIN5flash19enable_sm80_to_sm89INS1_16FlashAttnBwdSm80INS1_25CollectiveMainloopBwdSm80ILi2ELi2EN4cute5tupleIJNS5_1CILi128EEES8_NS7_ILi64EEEEEENS_10bfloat16_tEfNS_4arch4Sm80ELb0ELb1ELb1ELb1ELb1ELb0ELb0ELb0ELi2ELi4ELi4ELi4ELb0EEENS1_24CollectiveEpilogueBwdGQAISA_fSD_Li256ELb1ELb1EEENS1_19SingleTileSchedulerILb1ELb0ELb0ELi128EEEEEEEEEvNT_6ParamsE$_ZN4cute3eso3ESOILb1ELb0EJNS_6LayoutINS_5tupleIJNS3_IJNS_1CILi8EEENS4_ILi1EEEEEENS4_ILi2EEEEEENS3_IJNS3_IJS6_NS4_ILi0EEEEEENS4_ILi4096EEEEEEEEiEEC2ERKSE_RKi)
        /*9fe0*/ 	.word	0x00000000


	//----- nvinfo : EIATTR_FRAME_SIZE
	.align		4
.L_6832:
        /*9fe4*/ 	.byte	0x04, 0x11
        /*9fe6*/ 	.short	(.L_6834 - .L_6833)
	.align		4
.L_6833:
        /*9fe8*/ 	.word	index@($_ZN7cutlass13device_kernelIN5flash19enable_sm80_to_sm89INS1_16FlashAttnBwdSm80INS1_25CollectiveMainloopBwdSm80ILi2ELi2EN4cute5tupleIJNS5_1CILi128EEES8_NS7_ILi64EEEEEENS_10bfloat16_tEfNS_4arch4Sm80ELb0ELb1ELb1ELb1ELb1ELb0ELb0ELb0ELi2ELi4ELi4ELi4ELb0EEENS1_24CollectiveEpilogueBwdGQAISA_fSD_Li256ELb1ELb1EEENS1_19SingleTileSchedulerILb1ELb0ELb0ELi128EEEEEEEEEvNT_6ParamsE$_ZN4cute3eso3ESOILb1ELb0EJNS_6LayoutINS_5tupleIJNS3_IJNS_1CILi8EEENS4_ILi1EEEEEENS4_ILi2EEEEEENS3_IJNS3_IJS6_NS4_ILi0EEEEEENS4_ILi4096EEEEEEEENS_10ViewEngineINS_8smem_ptrIPN7cutlass10bfloat16_tEEEEEEEC2ERKSE_RKSL_)
        /*9fec*/ 	.word	0x00000000


	//----- nvinfo : EIATTR_FRAME_SIZE
	.align		4
.L_6834:
        /*9ff0*/ 	.byte	0x04, 0x11
        /*9ff2*/ 	.short	(.L_6836 - .L_6835)
	.align		4
.L_6835:
        /*9ff4*/ 	.word	index@($_ZN7cutlass13device_kernelIN5flash19enable_sm80_to_sm89INS1_16FlashAttnBwdSm80INS1_25CollectiveMainloopBwdSm80ILi2ELi2EN4cute5tupleIJNS5_1CILi128EEES8_NS7_ILi64EEEEEENS_10bfloat16_tEfNS_4arch4Sm80ELb0ELb1ELb1ELb1ELb1ELb0ELb0ELb0ELi2ELi4ELi4ELi4ELb0EEENS1_24CollectiveEpilogueBwdGQAISA_fSD_Li256ELb1ELb1EEENS1_19SingleTileSchedulerILb1ELb0ELb0ELi128EEEEEEEEEvNT_6ParamsE$_ZN4cute3eso3ESOILb1ELb0EJNS_6LayoutINS_5tupleIJNS3_IJNS_1CILi8EEENS4_ILi1EEEEEENS3_IJNS4_ILi4EEEEEEEEENS3_IJNS3_IJS6_NS4_ILi0EEEEEENS3_IJS5_EEEEEEEENS_10ViewEngineIPN7cutlass10bfloat16_tEEEEEC2ERKSF_RKSK_)
        /*9ff8*/ 	.word	0x00000000


	//----- nvinfo : EIATTR_FRAME_SIZE
	.align		4
.L_6836:
        /*9ffc*/ 	.byte	0x04, 0x11
        /*9ffe*/ 	.short	(.L_6838 - .L_6837)
	.align		4
.L_6837:
        /*a000*/ 	.word	index@($_ZN7cutlass13device_kernelIN5flash19enable_sm80_to_sm89INS1_16FlashAttnBwdSm80INS1_25CollectiveMainloopBwdSm80ILi2ELi2EN4cute5tupleIJNS5_1CILi128EEES8_NS7_ILi64EEEEEENS_10bfloat16_tEfNS_4arch4Sm80ELb0ELb1ELb1ELb1ELb1ELb0ELb0ELb0ELi2ELi4ELi4ELi4ELb0EEENS1_24CollectiveEpilogueBwdGQAISA_fSD_Li256ELb1ELb1EEENS1_19SingleTileSchedulerILb1ELb0ELb0ELi128EEEEEEEEEvNT_6ParamsE$_ZN4cute3eso3ESOILb1ELb0EJNS_6LayoutINS_5tupleIJNS3_IJNS_1CILi8EEENS4_ILi1EEEEEENS3_IJNS4_ILi4EEEEEEEEENS3_IJNS3_IJS6_NS4_ILi0EEEEEENS3_IJNS4_ILi2048EEEEEEEEEEENS_10ViewEngineINS_8smem_ptrIPN7cutlass10bfloat16_tEEEEEEEC2ERKSG_RKSN_)
        /*a004*/ 	.word	0x00000000


	//----- nvinfo : EIATTR_FRAME_SIZE
	.align		4
.L_6838:
        /*a008*/ 	.byte	0x04, 0x11
        /*a00a*/ 	.short	(.L_6840 - .L_6839)
	.align		4
.L_6839:
        /*a00c*/ 	.word	index@($_ZN7cutlass13device_kernelIN5flash19enable_sm80_to_sm89INS1_16FlashAttnBwdSm80INS1_25CollectiveMainloopBwdSm80ILi2ELi2EN4cute5tupleIJNS5_1CILi128EEES8_NS7_ILi64EEEEEENS_10bfloat16_tEfNS_4arch4Sm80ELb0ELb1ELb1ELb1ELb1ELb0ELb0ELb0ELi2ELi4ELi4ELi4ELb0EEENS1_24CollectiveEpilogueBwdGQAISA_fSD_Li256ELb1ELb1EEENS1_19SingleTileSchedulerILb1ELb0ELb0ELi128EEEEEEEEEvNT_6ParamsE$_ZN4cute3eso3ESOILb1ELb0EJNS_6LayoutINS_5tupleIJNS3_IJNS_1CILi8EEENS4_ILi1EEEEEENS3_IJNS4_ILi2EEEEEEEEENS3_IJNS3_IJS6_NS4_ILi0EEEEEENS3_IJS5_EEEEEEEENS_10ViewEngineIPN7cutlass10bfloat16_tEEEEEC2ERKSF_RKSK_)
        /*a010*/ 	.word	0x00000000


	//----- nvinfo : EIATTR_FRAME_SIZE
	.align		4
.L_6840:
        /*a014*/ 	.byte	0x04, 0x11
        /*a016*/ 	.short	(.L_6842 - .L_6841)
	.align		4
.L_6841:
        /*a018*/ 	.word	index@($_ZN7cutlass13device_kernelIN5flash19enable_sm80_to_sm89INS1_16FlashAttnBwdSm80INS1_25CollectiveMainloopBwdSm80ILi2ELi2EN4cute5tupleIJNS5_1CILi128EEES8_NS7_ILi64EEEEEENS_10bfloat16_tEfNS_4arch4Sm80ELb0ELb1ELb1ELb1ELb1ELb0ELb0ELb0ELi2ELi4ELi4ELi4ELb0EEENS1_24CollectiveEpilogueBwdGQAISA_fSD_Li256ELb1ELb1EEENS1_19SingleTileSchedulerILb1ELb0ELb0ELi128EEEEEEEEEvNT_6ParamsE$_ZN4cute3eso3ESOILb1ELb0EJNS_6LayoutINS_5tupleIJNS3_IJNS_1CILi8EEENS4_ILi1EEEEEENS3_IJNS4_ILi2EEEEEEEEENS3_IJNS3_IJS6_NS4_ILi0EEEEEENS3_IJNS4_ILi8192EEEEEEEEEEENS_10ViewEngineINS_8smem_ptrIPN7cutlass10bfloat16_tEEEEEEEC2ERKSG_RKSN_)
        /*a01c*/ 	.word	0x00000000


	//----- nvinfo : EIATTR_FRAME_SIZE
	.align		4
.L_6842:
        /*a020*/ 	.byte	0x04, 0x11
        /*a022*/ 	.short	(.L_6844 - .L_6843)
	.align		4
.L_6843:
        /*a024*/ 	.word	index@($_ZN7cutlass13device_kernelIN5flash19enable_sm80_to_sm89INS1_16FlashAttnBwdSm80INS1_25CollectiveMainloopBwdSm80ILi2ELi2EN4cute5tupleIJNS5_1CILi128EEES8_NS7_ILi64EEEEEENS_10bfloat16_tEfNS_4arch4Sm80ELb0ELb1ELb1ELb1ELb1ELb0ELb0ELb0ELi2ELi4ELi4ELi4ELb0EEENS1_24CollectiveEpilogueBwdGQAISA_fSD_Li256ELb1ELb1EEENS1_19SingleTileSchedulerILb1ELb0ELb0ELi128EEEEEEEEEvNT_6ParamsE$_ZN4cute3eso3ESOILb1ELb0EJNS_6LayoutINS_5tupleIJNS3_IJNS_1CILi8EEENS4_ILi1EEEEEENS3_IJNS4_ILi2EEEEEEEEENS3_IJNS3_IJS6_NS4_ILi0EEEEEENS3_IJNS4_ILi64EEEEEEEEEEENS_10ViewEngineIPN7cutlass10bfloat16_tEEEEEC2ERKSG_RKSL_)
        /*a028*/ 	.word	0x00000000


	//----- nvinfo : EIATTR_FRAME_SIZE
	.align		4
.L_6844:
        /*a02c*/ 	.byte	0x04, 0x11
        /*a02e*/ 	.short	(.L_6846 - .L_6845)
	.align		4
.L_6845:
        /*a030*/ 	.word	index@($_ZN7cutlass13device_kernelIN5flash19enable_sm80_to_sm89INS1_16FlashAttnBwdSm80INS1_25CollectiveMainloopBwdSm80ILi2ELi2EN4cute5tupleIJNS5_1CILi128EEES8_NS7_ILi64EEEEEENS_10bfloat16_tEfNS_4arch4Sm80ELb0ELb1ELb1ELb1ELb1ELb0ELb0ELb0ELi2ELi4ELi4ELi4ELb0EEENS1_24CollectiveEpilogueBwdGQAISA_fSD_Li256ELb1ELb1EEENS1_19SingleTileSchedulerILb1ELb0ELb0ELi128EEEEEEEEEvNT_6ParamsE$_ZN4cute3eso3ESOILb1ELb0EJNS_6LayoutINS_5tupleIJNS3_IJNS_1CILi8EEENS4_ILi1EEEEEENS3_IJNS4_ILi2EEEEEEEEENS3_IJNS3_IJS6_NS4_ILi0EEEEEENS3_IJNS4_ILi4096EEEEEEEEEEENS_10ViewEngineINS_8smem_ptrIPN7cutlass10bfloat16_tEEEEEEEC2ERKSG_RKSN_)
        /*a034*/ 	.word	0x00000000


	//----- nvinfo : EIATTR_FRAME_SIZE
	.align		4
.L_6846:
        /*a038*/ 	.byte	0x04, 0x11
        /*a03a*/ 	.short	(.L_6848 - .L_6847)
	.align		4
.L_6847:
        /*a03c*/ 	.word	index@($_ZN7cutlass13device_kernelIN5flash19enable_sm80_to_sm89INS1_16FlashAttnBwdSm80INS1_25CollectiveMainloopBwdSm80ILi2ELi2EN4cute5tupleIJNS5_1CILi128EEES8_NS7_ILi64EEEEEENS_10bfloat16_tEfNS_4arch4Sm80ELb0ELb1ELb1ELb1ELb1ELb0ELb0ELb0ELi2ELi4ELi4ELi4ELb0EEENS1_24CollectiveEpilogueBwdGQAISA_fSD_Li256ELb1ELb1EEENS1_19SingleTileSchedulerILb1ELb0ELb0ELi128EEEEEEEEEvNT_6ParamsE$_ZN4cute3eso3ESOILb1ELb0EJNS_6LayoutINS_5tupleIJNS3_IJNS_1CILi8EEENS4_ILi1EEEEEEEEENS3_IJNS3_IJS6_NS4_ILi0EEEEEEEEEEElEEC2ERKSC_RKl)
        /*a040*/ 	.word	0x00000000


	//----- nvinfo : EIATTR_FRAME_SIZE
	.align		4
.L_6848:
        /*a044*/ 	.byte	0x04, 0x11
        /*a046*/ 	.short	(.L_6850 - .L_6849)
	.align		4
.L_6849:
        /*a048*/ 	.word	index@($_ZN7cutlass13device_kernelIN5flash19enable_sm80_to_sm89INS1_16FlashAttnBwdSm80INS1_25CollectiveMainloopBwdSm80ILi2ELi2EN4cute5tupleIJNS5_1CILi128EEES8_NS7_ILi64EEEEEENS_10bfloat16_tEfNS_4arch4Sm80ELb0ELb1ELb1ELb1ELb1ELb0ELb0ELb0ELi2ELi4ELi4ELi4ELb0EEENS1_24CollectiveEpilogueBwdGQAISA_fSD_Li256ELb1ELb1EEENS1_19SingleTileSchedulerILb1ELb0ELb0ELi128EEEEEEEEEvNT_6ParamsE$_ZN4cute3eso3ESOILb1ELb0EJNS_6LayoutINS_5tupleIJNS3_IJNS_1CILi8EEENS4_ILi1EEEEEEEEENS3_IJNS3_IJS6_NS4_ILi0EEEEEEEEEEEiEEC2ERKSC_RKi)
        /*a04c*/ 	.word	0x00000000


	//----- nvinfo : EIATTR_FRAME_SIZE
	.align		4
.L_6850:
        /*a050*/ 	.byte	0x04, 0x11
        /*a052*/ 	.short	(.L_6852 - .L_6851)
	.align		4
.L_6851:
        /*a054*/ 	.word	index@($_ZN7cutlass13device_kernelIN5flash19enable_sm80_to_sm89INS1_16FlashAttnBwdSm80INS1_25CollectiveMainloopBwdSm80ILi2ELi2EN4cute5tupleIJNS5_1CILi128EEES8_NS7_ILi64EEEEEENS_10bfloat16_tEfNS_4arch4Sm80ELb0ELb1ELb1ELb1ELb1ELb0ELb0ELb0ELi2ELi4ELi4ELi4ELb0EEENS1_24CollectiveEpilogueBwdGQAISA_fSD_Li256ELb1ELb1EEENS1_19SingleTileSchedulerILb1ELb0ELb0ELi128EEEEEEEEEvNT_6ParamsE$_ZN4cute3eso3ESOILb1ELb0EJNS_6LayoutINS_5tupleIJNS3_IJNS_1CILi8EEENS4_ILi1EEEEEEEEENS3_IJNS3_IJS6_NS4_ILi0EEEEEEEEEEENS_10ViewEngineIPN7cutlass10bfloat16_tEEEEEC2ERKSC_RKSH_)
        /*a058*/ 	.word	0x00000000


	//----- nvinfo : EIATTR_FRAME_SIZE
	.align		4
.L_6852:
        /*a05c*/ 	.byte	0x04, 0x11
        /*a05e*/ 	.short	(.L_6854 - .L_6853)
	.align		4
.L_6853:
        /*a060*/ 	.word	index@($_ZN7cutlass13device_kernelIN5flash19enable_sm80_to_sm89INS1_16FlashAttnBwdSm80INS1_25CollectiveMainloopBwdSm80ILi2ELi2EN4cute5tupleIJNS5_1CILi128EEES8_NS7_ILi64EEEEEENS_10bfloat16_tEfNS_4arch4Sm80ELb0ELb1ELb1ELb1ELb1ELb0ELb0ELb0ELi2ELi4ELi4ELi4ELb0EEENS1_24CollectiveEpilogueBwdGQAISA_fSD_Li256ELb1ELb1EEENS1_19SingleTileSchedulerILb1ELb0ELb0ELi128EEEEEEEEEvNT_6ParamsE$_ZN4cute3eso3ESOILb1ELb0EJNS_6LayoutINS_5tupleIJNS3_IJNS_1CILi8EEENS4_ILi1EEEEEEEEENS3_IJNS3_IJS6_NS4_ILi0EEEEEEEEEEENS_10ViewEngineINS_8smem_ptrIPN7cutlass10bfloat16_tEEEEEEEC2ERKSC_RKSJ_)
        /*a064*/ 	.word	0x00000000


	//----- nvinfo : EIATTR_FRAME_SIZE
	.align		4
.L_6854:
        /*a068*/ 	.byte	0x04, 0x11
        /*a06a*/ 	.short	(.L_6856 - .L_6855)
	.align		4
.L_6855:
        /*a06c*/ 	.word	index@($_ZN7cutlass13device_kernelIN5flash19enable_sm80_to_sm89INS1_16FlashAttnBwdSm80INS1_25CollectiveMainloopBwdSm80ILi2ELi2EN4cute5tupleIJNS5_1CILi128EEES8_NS7_ILi64EEEEEENS_10bfloat16_tEfNS_4arch4Sm80ELb0ELb1ELb1ELb1ELb1ELb0ELb0ELb0ELi2ELi4ELi4ELi4ELb0EEENS1_24CollectiveEpilogueBwdGQAISA_fSD_Li256ELb1ELb1EEENS1_19SingleTileSchedulerILb1ELb0ELb0ELi128EEEEEEEEEvNT_6ParamsE$_ZN4cute3eso3ESOILb1ELb0EJNS_6LayoutINS_5tupleIJNS3_IJNS_1CILi8EEENS4_ILi1EEEEEEEEENS3_IJNS3_IJS6_NS4_ILi0EEEEEEEEEEENS_10ViewEngineINS_8gmem_ptrIPKN7cutlass10bfloat16_tEEEEEEEC2ERKSC_RKSK_)
        /*a070*/ 	.word	0x00000000


	//----- nvinfo : EIATTR_FRAME_SIZE
	.align		4
.L_6856:
        /*a074*/ 	.byte	0x04, 0x11
        /*a076*/ 	.short	(.L_6858 - .L_6857)
	.align		4
.L_6857:
        /*a078*/ 	.word	index@($_ZN7cutlass13device_kernelIN5flash19enable_sm80_to_sm89INS1_16FlashAttnBwdSm80INS1_25CollectiveMainloopBwdSm80ILi2ELi2EN4cute5tupleIJNS5_1CILi128EEES8_NS7_ILi64EEEEEENS_10bfloat16_tEfNS_4arch4Sm80ELb0ELb1ELb1ELb1ELb1ELb0ELb0ELb0ELi2ELi4ELi4ELi4ELb0EEENS1_24CollectiveEpilogueBwdGQAISA_fSD_Li256ELb1ELb1EEENS1_19SingleTileSchedulerILb1ELb0ELb0ELi128EEEEEEEEEvNT_6ParamsE$_ZN4cute3eso3ESOILb1ELb0EJNS_6LayoutINS_5tupleIJNS3_IJNS_1CILi4EEENS4_ILi1EEEEEES6_EEENS3_IJNS3_IJS6_NS4_ILi0EEEEEES9_EEEEEiEEC2ERKSC_RKi)
        /*a07c*/ 	.word	0x00000000


	//----- nvinfo : EIATTR_FRAME_SIZE
	.align		4
.L_6858:
        /*a080*/ 	.byte	0x04, 0x11
        /*a082*/ 	.short	(.L_6860 - .L_6859)
	.align		4
.L_6859:
        /*a084*/ 	.word	index@($_ZN7cutlass13device_kernelIN5flash19enable_sm80_to_sm89INS1_16FlashAttnBwdSm80INS1_25CollectiveMainloopBwdSm80ILi2ELi2EN4cute5tupleIJNS5_1CILi128EEES8_NS7_ILi64EEEEEENS_10bfloat16_tEfNS_4arch4Sm80ELb0ELb1ELb1ELb1ELb1ELb0ELb0ELb0ELi2ELi4ELi4ELi4ELb0EEENS1_24CollectiveEpilogueBwdGQAISA_fSD_Li256ELb1ELb1EEENS1_19SingleTileSchedulerILb1ELb0ELb0ELi128EEEEEEEEEvNT_6ParamsE$_ZN4cute3eso3ESOILb1ELb0EJNS_6LayoutINS_5tupleIJNS3_IJNS_1CILi4EEENS4_ILi1EEEEEES6_EEENS3_IJNS3_IJS6_NS4_ILi0EEEEEES9_EEEEENS_10ViewEngineINS_8smem_ptrIPfEEEEEEC2ERKSC_RKSH_)
        /*a088*/ 	.word	0x00000000


	//----- nvinfo : EIATTR_FRAME_SIZE
	.align		4
.L_6860:
        /*a08c*/ 	.byte	0x04, 0x11
        /*a08e*/ 	.short	(.L_6862 - .L_6861)
	.align		4
.L_6861:
        /*a090*/ 	.word	index@($_ZN7cutlass13device_kernelIN5flash19enable_sm80_to_sm89INS1_16FlashAttnBwdSm80INS1_25CollectiveMainloopBwdSm80ILi2ELi2EN4cute5tupleIJNS5_1CILi128EEES8_NS7_ILi64EEEEEENS_10bfloat16_tEfNS_4arch4Sm80ELb0ELb1ELb1ELb1ELb1ELb0ELb0ELb0ELi2ELi4ELi4ELi4ELb0EEENS1_24CollectiveEpilogueBwdGQAISA_fSD_Li256ELb1ELb1EEENS1_19SingleTileSchedulerILb1ELb0ELb0ELi128EEEEEEEEEvNT_6ParamsE$_ZN4cute3eso3ESOILb1ELb0EJNS_6LayoutINS_5tupleIJNS3_IJNS_1CILi4EEENS4_ILi1EEEEEES6_EEENS3_IJNS3_IJS6_NS4_ILi0EEEEEES9_EEEEENS_10ViewEngineINS_8gmem_ptrIPKfEEEEEEC2ERKSC_RKSI_)
        /*a094*/ 	.word	0x00000000


	//----- nvinfo : EIATTR_FRAME_SIZE
	.align		4
.L_6862:
        /*a098*/ 	.byte	0x04, 0x11
        /*a09a*/ 	.short	(.L_6864 - .L_6863)
	.align		4
.L_6863:
        /*a09c*/ 	.word	index@($_ZN7cutlass13device_kernelIN5flash19enable_sm80_to_sm89INS1_16FlashAttnBwdSm80INS1_25CollectiveMainloopBwdSm80ILi2ELi2EN4cute5tupleIJNS5_1CILi128EEES8_NS7_ILi64EEEEEENS_10bfloat16_tEfNS_4arch4Sm80ELb0ELb1ELb1ELb1ELb1ELb0ELb0ELb0ELi2ELi4ELi4ELi4ELb0EEENS1_24CollectiveEpilogueBwdGQAISA_fSD_Li256ELb1ELb1EEENS1_19SingleTileSchedulerILb1ELb0ELb0ELi128EEEEEEEEEvNT_6ParamsE$_ZN4cute3eso3ESOILb1ELb0EJNS_6LayoutINS_5tupleIJNS3_IJNS_1CILi4EEENS4_ILi1EEEEEEEEENS3_IJNS3_IJS6_NS4_ILi0EEEEEEEEEEENS_10ViewEngineIPjEEEEC2ERKSC_RKSF_)
        /*a0a0*/ 	.word	0x00000000


	//----- nvinfo : EIATTR_FRAME_SIZE
	.align		4
.L_6864:
        /*a0a4*/ 	.byte	0x04, 0x11
        /*a0a6*/ 	.short	(.L_6866 - .L_6865)
	.align		4
.L_6865:
        /*a0a8*/ 	.word	index@($_ZN7cutlass13device_kernelIN5flash19enable_sm80_to_sm89INS1_16FlashAttnBwdSm80INS1_25CollectiveMainloopBwdSm80ILi2ELi2EN4cute5tupleIJNS5_1CILi128EEES8_NS7_ILi64EEEEEENS_10bfloat16_tEfNS_4arch4Sm80ELb0ELb1ELb1ELb1ELb1ELb0ELb0ELb0ELi2ELi4ELi4ELi4ELb0EEENS1_24CollectiveEpilogueBwdGQAISA_fSD_Li256ELb1ELb1EEENS1_19SingleTileSchedulerILb1ELb0ELb0ELi128EEEEEEEEEvNT_6ParamsE$_ZN4cute3eso3ESOILb1ELb0EJNS_6LayoutINS_5tupleIJNS3_IJNS_1CILi4EEENS4_ILi1EEEEEEEEENS3_IJNS3_IJS6_NS4_ILi0EEEEEEEEEEENS_10ViewEngineINS_8smem_ptrIPfEEEEEEC2ERKSC_RKSH_)
        /*a0ac*/ 	.word	0x00000000


	//----- nvinfo : EIATTR_FRAME_SIZE
	.align		4
.L_6866:
        /*a0b0*/ 	.byte	0x04, 0x11
        /*a0b2*/ 	.short	(.L_6868 - .L_6867)
	.align		4
.L_6867:
        /*a0b4*/ 	.word	index@($_ZN7cutlass13device_kernelIN5flash19enable_sm80_to_sm89INS1_16FlashAttnBwdSm80INS1_25CollectiveMainloopBwdSm80ILi2ELi2EN4cute5tupleIJNS5_1CILi128EEES8_NS7_ILi64EEEEEENS_10bfloat16_tEfNS_4arch4Sm80ELb0ELb1ELb1ELb1ELb1ELb0ELb0ELb0ELi2ELi4ELi4ELi4ELb0EEENS1_24CollectiveEpilogueBwdGQAISA_fSD_Li256ELb1ELb1EEENS1_19SingleTileSchedulerILb1ELb0ELb0ELi128EEEEEEEEEvNT_6ParamsE$_ZN4cute3eso3ESOILb1ELb0EJNS_6LayoutINS_5tupleIJNS3_IJNS_1CILi4EEENS4_ILi1EEEEEEEEENS3_IJNS3_IJS6_NS4_ILi0EEEEEEEEEEENS_10ViewEngineINS_8gmem_ptrIPKfEEEEEEC2ERKSC_RKSI_)
        /*a0b8*/ 	.word	0x00000000


	//----- nvinfo : EIATTR_FRAME_SIZE
	.align		4
.L_6868:
        /*a0bc*/ 	.byte	0x04, 0x11
        /*a0be*/ 	.short	(.L_6870 - .L_6869)
	.align		4
.L_6869:
        /*a0c0*/ 	.word	index@($_ZN7cutlass13device_kernelIN5flash19enable_sm80_to_sm89INS1_16FlashAttnBwdSm80INS1_25CollectiveMainloopBwdSm80ILi2ELi2EN4cute5tupleIJNS5_1CILi128EEES8_NS7_ILi64EEEEEENS_10bfloat16_tEfNS_4arch4Sm80ELb0ELb1ELb1ELb1ELb1ELb0ELb0ELb0ELi2ELi4ELi4ELi4ELb0EEENS1_24CollectiveEpilogueBwdGQAISA_fSD_Li256ELb1ELb1EEENS1_19SingleTileSchedulerILb1ELb0ELb0ELi128EEEEEEEEEvNT_6ParamsE$_ZN4cute3eso3ESOILb1ELb0EJNS_6LayoutINS_5tupleIJNS3_IJNS_1CILi2EEES5_S5_EEES5_EEENS3_IJNS3_IJNS4_ILi1EEES5_NS4_ILi4EEEEEENS4_ILi8EEEEEEEEiEEC2ERKSD_RKi)
        /*a0c4*/ 	.word	0x00000000


	//----- nvinfo : EIATTR_FRAME_SIZE
	.align		4
.L_6870:
        /*a0c8*/ 	.byte	0x04, 0x11
        /*a0ca*/ 	.short	(.L_6872 - .L_6871)
	.align		4
.L_6871:
        /*a0cc*/ 	.word	index@($_ZN7cutlass13device_kernelIN5flash19enable_sm80_to_sm89INS1_16FlashAttnBwdSm80INS1_25CollectiveMainloopBwdSm80ILi2ELi2EN4cute5tupleIJNS5_1CILi128EEES8_NS7_ILi64EEEEEENS_10bfloat16_tEfNS_4arch4Sm80ELb0ELb1ELb1ELb1ELb1ELb0ELb0ELb0ELi2ELi4ELi4ELi4ELb0EEENS1_24CollectiveEpilogueBwdGQAISA_fSD_Li256ELb1ELb1EEENS1_19SingleTileSchedulerILb1ELb0ELb0ELi128EEEEEEEEEvNT_6ParamsE$_ZN4cute3eso3ESOILb1ELb0EJNS_6LayoutINS_5tupleIJNS3_IJNS_1CILi2EEES5_S5_EEES5_EEENS3_IJNS3_IJNS4_ILi1EEES5_NS4_ILi4EEEEEENS4_ILi8EEEEEEEENS_10ViewEngineIPN7cutlass10bfloat16_tEEEEEC2ERKSD_RKSI_)
        /*a0d0*/ 	.word	0x00000000


	//----- nvinfo : EIATTR_FRAME_SIZE
	.align		4
.L_6872:
        /*a0d4*/ 	.byte	0x04, 0x11
        /*a0d6*/ 	.short	(.L_6874 - .L_6873)
	.align		4
.L_6873:
        /*a0d8*/ 	.word	index@($_ZN7cutlass13device_kernelIN5flash19enable_sm80_to_sm89INS1_16FlashAttnBwdSm80INS1_25CollectiveMainloopBwdSm80ILi2ELi2EN4cute5tupleIJNS5_1CILi128EEES8_NS7_ILi64EEEEEENS_10bfloat16_tEfNS_4arch4Sm80ELb0ELb1ELb1ELb1ELb1ELb0ELb0ELb0ELi2ELi4ELi4ELi4ELb0EEENS1_24CollectiveEpilogueBwdGQAISA_fSD_Li256ELb1ELb1EEENS1_19SingleTileSchedulerILb1ELb0ELb0ELi128EEEEEEEEEvNT_6ParamsE$_ZN4cute3eso3ESOILb1ELb0EJNS_6LayoutINS_5tupleIJNS3_IJNS_1CILi2EEES5_S5_EEES5_EEENS3_IJNS3_IJNS4_ILi1EEES5_NS4_ILi4EEEEEENS4_ILi64EEEEEEEEiEEC2ERKSD_RKi)
        /*a0dc*/ 	.word	0x00000000


	//----- nvinfo : EIATTR_FRAME_SIZE
	.align		4
.L_6874:
        /*a0e0*/ 	.byte	0x04, 0x11
        /*a0e2*/ 	.short	(.L_6876 - .L_6875)
	.align		4
.L_6875:
        /*a0e4*/ 	.word	index@($_ZN7cutlass13device_kernelIN5flash19enable_sm80_to_sm89INS1_16FlashAttnBwdSm80INS1_25CollectiveMainloopBwdSm80ILi2ELi2EN4cute5tupleIJNS5_1CILi128EEES8_NS7_ILi64EEEEEENS_10bfloat16_tEfNS_4arch4Sm80ELb0ELb1ELb1ELb1ELb1ELb0ELb0ELb0ELi2ELi4ELi4ELi4ELb0EEENS1_24CollectiveEpilogueBwdGQAISA_fSD_Li256ELb1ELb1EEENS1_19SingleTileSchedulerILb1ELb0ELb0ELi128EEEEEEEEEvNT_6ParamsE$_ZN4cute3eso3ESOILb1ELb0EJNS_6LayoutINS_5tupleIJNS3_IJNS_1CILi2EEES5_S5_EEES5_EEENS3_IJNS3_IJNS4_ILi1EEES5_NS4_ILi4EEEEEENS4_ILi64EEEEEEEENS_10ViewEngineIPN7cutlass10bfloat16_tEEEEEC2ERKSD_RKSI_)
        /*a0e8*/ 	.word	0x00000000


	//----- nvinfo : EIATTR_FRAME_SIZE
	.align		4
.L_6876:
        /*a0ec*/ 	.byte	0x04, 0x11
        /*a0ee*/ 	.short	(.L_6878 - .L_6877)
	.align		4
.L_6877:
        /*a0f0*/ 	.word	index@($_ZN7cutlass13device_kernelIN5flash19enable_sm80_to_sm89INS1_16FlashAttnBwdSm80INS1_25CollectiveMainloopBwdSm80ILi2ELi2EN4cute5tupleIJNS5_1CILi128EEES8_NS7_ILi64EEEEEENS_10bfloat16_tEfNS_4arch4Sm80ELb0ELb1ELb1ELb1ELb1ELb0ELb0ELb0ELi2ELi4ELi4ELi4ELb0EEENS1_24CollectiveEpilogueBwdGQAISA_fSD_Li256ELb1ELb1EEENS1_19SingleTileSchedulerILb1ELb0ELb0ELi128EEEEEEEEEvNT_6ParamsE$_ZN4cute3eso3ESOILb1ELb0EJNS_6LayoutINS_5tupleIJNS3_IJNS_1CILi2EEES5_S5_EEEEEENS3_IJNS3_IJNS4_ILi1EEES5_NS4_ILi4EEEEEEEEEEEiEEC2ERKSC_RKi)
        /*a0f4*/ 	.word	0x00000000


	//----- nvinfo : EIATTR_FRAME_SIZE
	.align		4
.L_6878:
        /*a0f8*/ 	.byte	0x04, 0x11
        /*a0fa*/ 	.short	(.L_6880 - .L_6879)
	.align		4
.L_6879:
        /*a0fc*/ 	.word	index@($_ZN7cutlass13device_kernelIN5flash19enable_sm80_to_sm89INS1_16FlashAttnBwdSm80INS1_25CollectiveMainloopBwdSm80ILi2ELi2EN4cute5tupleIJNS5_1CILi128EEES8_NS7_ILi64EEEEEENS_10bfloat16_tEfNS_4arch4Sm80ELb0ELb1ELb1ELb1ELb1ELb0ELb0ELb0ELi2ELi4ELi4ELi4ELb0EEENS1_24CollectiveEpilogueBwdGQAISA_fSD_Li256ELb1ELb1EEENS1_19SingleTileSchedulerILb1ELb0ELb0ELi128EEEEEEEEEvNT_6ParamsE$_ZN4cute3eso3ESOILb1ELb0EJNS_6LayoutINS_5tupleIJNS3_IJNS_1CILi2EEES5_S5_EEEEEENS3_IJNS3_IJNS4_ILi1EEES5_NS4_ILi4EEEEEEEEEEENS_10ViewEngineIPN7cutlass10bfloat16_tEEEEEC2ERKSC_RKSH_)
        /*a100*/ 	.word	0x00000000


	//----- nvinfo : EIATTR_FRAME_SIZE
	.align		4
.L_6880:
        /*a104*/ 	.byte	0x04, 0x11
        /*a106*/ 	.short	(.L_6882 - .L_6881)
	.align		4
.L_6881:
        /*a108*/ 	.word	index@($_ZN7cutlass13device_kernelIN5flash19enable_sm80_to_sm89INS1_16FlashAttnBwdSm80INS1_25CollectiveMainloopBwdSm80ILi2ELi2EN4cute5tupleIJNS5_1CILi128EEES8_NS7_ILi64EEEEEENS_10bfloat16_tEfNS_4arch4Sm80ELb0ELb1ELb1ELb1ELb1ELb0ELb0ELb0ELi2ELi4ELi4ELi4ELb0EEENS1_24CollectiveEpilogueBwdGQAISA_fSD_Li256ELb1ELb1EEENS1_19SingleTileSchedulerILb1ELb0ELb0ELi128EEEEEEEEEvNT_6ParamsE$_ZN4cute3eso3ESOILb1ELb0EJNS_6LayoutINS_5tupleIJNS3_IJNS_1CILi2EEES5_EEES6_EEENS3_IJNS3_IJNS4_ILi1EEES5_EEENS3_IJNS4_ILi32EEENS4_ILi64EEEEEEEEEEEiEEC2ERKSE_RKi)
        /*a10c*/ 	.word	0x00000000


	//----- nvinfo : EIATTR_FRAME_SIZE
	.align		4
.L_6882:
        /*a110*/ 	.byte	0x04, 0x11
        /*a112*/ 	.short	(.L_6884 - .L_6883)
	.align		4
.L_6883:
        /*a114*/ 	.word	index@($_ZN7cutlass13device_kernelIN5flash19enable_sm80_to_sm89INS1_16FlashAttnBwdSm80INS1_25CollectiveMainloopBwdSm80ILi2ELi2EN4cute5tupleIJNS5_1CILi128EEES8_NS7_ILi64EEEEEENS_10bfloat16_tEfNS_4arch4Sm80ELb0ELb1ELb1ELb1ELb1ELb0ELb0ELb0ELi2ELi4ELi4ELi4ELb0EEENS1_24CollectiveEpilogueBwdGQAISA_fSD_Li256ELb1ELb1EEENS1_19SingleTileSchedulerILb1ELb0ELb0ELi128EEEEEEEEEvNT_6ParamsE$_ZN4cute3eso3ESOILb1ELb0EJNS_6LayoutINS_5tupleIJNS3_IJNS_1CILi2EEES5_EEES6_EEENS3_IJNS3_IJNS4_ILi1EEES5_EEENS3_IJNS4_ILi32EEENS4_ILi64EEEEEEEEEEENS_10ViewEngineIPN7cutlass10bfloat16_tEEEEEC2ERKSE_RKSJ_)
        /*a118*/ 	.word	0x00000000


	//----- nvinfo : EIATTR_FRAME_SIZE
	.align		4
.L_6884:
        /*a11c*/ 	.byte	0x04, 0x11
        /*a11e*/ 	.short	(.L_6886 - .L_6885)
	.align		4
.L_6885:
        /*a120*/ 	.word	index@($_ZN7cutlass13device_kernelIN5flash19enable_sm80_to_sm89INS1_16FlashAttnBwdSm80INS1_25CollectiveMainloopBwdSm80ILi2ELi2EN4cute5tupleIJNS5_1CILi128EEES8_NS7_ILi64EEEEEENS_10bfloat16_tEfNS_4arch4Sm80ELb0ELb1ELb1ELb1ELb1ELb0ELb0ELb0ELi2ELi4ELi4ELi4ELb0EEENS1_24CollectiveEpilogueBwdGQAISA_fSD_Li256ELb1ELb1EEENS1_19SingleTileSchedulerILb1ELb0ELb0ELi128EEEEEEEEEvNT_6ParamsE$_ZN4cute3eso3ESOILb1ELb0EJNS_6LayoutINS_5tupleIJNS3_IJNS_1CILi2EEES5_EEES5_NS4_ILi8EEEEEENS3_IJNS3_IJNS_11ScaledBasisINS4_ILi1EEEJLi1EEEENS9_IS7_JLi0EEEEEEENS9_INS4_ILi64EEEJLi0EEEENS9_INS4_ILi16EEEJLi1EEEEEEEEENS_15ArithmeticTupleIJiiEEEEEC2ERKSJ_RKSL_)
        /*a124*/ 	.word	0x00000000


	//----- nvinfo : EIATTR_FRAME_SIZE
	.align		4
.L_6886:
        /*a128*/ 	.byte	0x04, 0x11
        /*a12a*/ 	.short	(.L_6888 - .L_6887)
	.align		4
.L_6887:
        /*a12c*/ 	.word	index@($_ZN7cutlass13device_kernelIN5flash19enable_sm80_to_sm89INS1_16FlashAttnBwdSm80INS1_25CollectiveMainloopBwdSm80ILi2ELi2EN4cute5tupleIJNS5_1CILi128EEES8_NS7_ILi64EEEEEENS_10bfloat16_tEfNS_4arch4Sm80ELb0ELb1ELb1ELb1ELb1ELb0ELb0ELb0ELi2ELi4ELi4ELi4ELb0EEENS1_24CollectiveEpilogueBwdGQAISA_fSD_Li256ELb1ELb1EEENS1_19SingleTileSchedulerILb1ELb0ELb0ELi128EEEEEEEEEvNT_6ParamsE$_ZN4cute3eso3ESOILb1ELb0EJNS_6LayoutINS_5tupleIJNS3_IJNS_1CILi2EEES5_EEES5_NS4_ILi8EEEEEENS3_IJNS3_IJNS_11ScaledBasisINS4_ILi1EEEJLi1EEEENS9_IS7_JLi0EEEEEEENS9_INS4_ILi64EEEJLi0EEEENS9_INS4_ILi16EEEJLi1EEEEEEEEENS_10ViewEngineINS_23ArithmeticTupleIteratorINS_15ArithmeticTupleIJiiEEEEEEEEEC2ERKSJ_RKSP_)
        /*a130*/ 	.word	0x00000000


	//----- nvinfo : EIATTR_FRAME_SIZE
	.align		4
.L_6888:
        /*a134*/ 	.byte	0x04, 0x11
        /*a136*/ 	.short	(.L_6890 - .L_6889)
	.align		4
.L_6889:
        /*a138*/ 	.word	index@($_ZN7cutlass13device_kernelIN5flash19enable_sm80_to_sm89INS1_16FlashAttnBwdSm80INS1_25CollectiveMainloopBwdSm80ILi2ELi2EN4cute5tupleIJNS5_1CILi128EEES8_NS7_ILi64EEEEEENS_10bfloat16_tEfNS_4arch4Sm80ELb0ELb1ELb1ELb1ELb1ELb0ELb0ELb0ELi2ELi4ELi4ELi4ELb0EEENS1_24CollectiveEpilogueBwdGQAISA_fSD_Li256ELb1ELb1EEENS1_19SingleTileSchedulerILb1ELb0ELb0ELi128EEEEEEEEEvNT_6ParamsE$_ZN4cute3eso3ESOILb1ELb0EJNS_6LayoutINS_5tupleIJNS3_IJNS_1CILi2EEES5_EEENS4_ILi8EEEEEENS3_IJNS3_IJNS4_ILi1EEES5_EEENS4_ILi4EEEEEEEEiEEC2ERKSD_RKi)
        /*a13c*/ 	.word	0x00000000


	//----- nvinfo : EIATTR_FRAME_SIZE
	.align		4
.L_6890:
        /*a140*/ 	.byte	0x04, 0x11
        /*a142*/ 	.short	(.L_6892 - .L_6891)
	.align		4
.L_6891:
        /*a144*/ 	.word	index@($_ZN7cutlass13device_kernelIN5flash19enable_sm80_to_sm89INS1_16FlashAttnBwdSm80INS1_25CollectiveMainloopBwdSm80ILi2ELi2EN4cute5tupleIJNS5_1CILi128EEES8_NS7_ILi64EEEEEENS_10bfloat16_tEfNS_4arch4Sm80ELb0ELb1ELb1ELb1ELb1ELb0ELb0ELb0ELi2ELi4ELi4ELi4ELb0EEENS1_24CollectiveEpilogueBwdGQAISA_fSD_Li256ELb1ELb1EEENS1_19SingleTileSchedulerILb1ELb0ELb0ELi128EEEEEEEEEvNT_6ParamsE$_ZN4cute3eso3ESOILb1ELb0EJNS_6LayoutINS_5tupleIJNS3_IJNS_1CILi2EEES5_EEENS4_ILi8EEEEEENS3_IJNS3_IJNS4_ILi1EEES5_EEENS4_ILi4EEEEEEEENS_10ViewEngineIPN7cutlass10bfloat16_tEEEEEC2ERKSD_RKSI_)
        /*a148*/ 	.word	0x00000000


	//----- nvinfo : EIATTR_FRAME_SIZE
	.align		4
.L_6892:
        /*a14c*/ 	.byte	0x04, 0x11
        /*a14e*/ 	.short	(.L_6894 - .L_6893)
	.align		4
.L_6893:
        /*a150*/ 	.word	index@($_ZN7cutlass13device_kernelIN5flash19enable_sm80_to_sm89INS1_16FlashAttnBwdSm80INS1_25CollectiveMainloopBwdSm80ILi2ELi2EN4cute5tupleIJNS5_1CILi128EEES8_NS7_ILi64EEEEEENS_10bfloat16_tEfNS_4arch4Sm80ELb0ELb1ELb1ELb1ELb1ELb0ELb0ELb0ELi2ELi4ELi4ELi4ELb0EEENS1_24CollectiveEpilogueBwdGQAISA_fSD_Li256ELb1ELb1EEENS1_19SingleTileSchedulerILb1ELb0ELb0ELi128EEEEEEEEEvNT_6ParamsE$_ZN4cute3eso3ESOILb1ELb0EJNS_6LayoutINS_5tupleIJNS3_IJNS_1CILi2EEES5_EEENS3_IJS5_NS4_ILi8EEEEEEEEENS3_IJNS3_IJS5_NS4_ILi4EEEEEENS3_IJNS4_ILi1EEES7_EEEEEEEENS_10ViewEngineIPfEEEEC2ERKSF_RKSI_)
        /*a154*/ 	.word	0x00000000


	//----- nvinfo : EIATTR_FRAME_SIZE
	.align		4
.L_6894:
        /*a158*/ 	.byte	0x04, 0x11
        /*a15a*/ 	.short	(.L_6896 - .L_6895)
	.align		4
.L_6895:
        /*a15c*/ 	.word	index@($_ZN7cutlass13device_kernelIN5flash19enable_sm80_to_sm89INS1_16FlashAttnBwdSm80INS1_25CollectiveMainloopBwdSm80ILi2ELi2EN4cute5tupleIJNS5_1CILi128EEES8_NS7_ILi64EEEEEENS_10bfloat16_tEfNS_4arch4Sm80ELb0ELb1ELb1ELb1ELb1ELb0ELb0ELb0ELi2ELi4ELi4ELi4ELb0EEENS1_24CollectiveEpilogueBwdGQAISA_fSD_Li256ELb1ELb1EEENS1_19SingleTileSchedulerILb1ELb0ELb0ELi128EEEEEEEEEvNT_6ParamsE$_ZN4cute3eso3ESOILb1ELb0EJNS_6LayoutINS_5tupleIJNS3_IJNS_1CILi2EEES5_EEENS3_IJS5_NS4_ILi8EEEEEEEEENS3_IJNS3_IJNS_11ScaledBasisIS7_JLi0EEEENSA_INS4_ILi64EEEJLi0EEEEEEENS3_IJNSA_INS4_ILi1EEEJLi1EEEENSA_INS4_ILi16EEEJLi1EEEEEEEEEEEENS_10ViewEngineINS_23ArithmeticTupleIteratorINS_15ArithmeticTupleIJiiEEEEEEEEEC2ERKSL_RKSR_)
        /*a160*/ 	.word	0x00000000


	//----- nvinfo : EIATTR_FRAME_SIZE
	.align		4
.L_6896:
        /*a164*/ 	.byte	0x04, 0x11
        /*a166*/ 	.short	(.L_6898 - .L_6897)
	.align		4
.L_6897:
        /*a168*/ 	.word	index@($_ZN7cutlass13device_kernelIN5flash19enable_sm80_to_sm89INS1_16FlashAttnBwdSm80INS1_25CollectiveMainloopBwdSm80ILi2ELi2EN4cute5tupleIJNS5_1CILi128EEES8_NS7_ILi64EEEEEENS_10bfloat16_tEfNS_4arch4Sm80ELb0ELb1ELb1ELb1ELb1ELb0ELb0ELb0ELi2ELi4ELi4ELi4ELb0EEENS1_24CollectiveEpilogueBwdGQAISA_fSD_Li256ELb1ELb1EEENS1_19SingleTileSchedulerILb1ELb0ELb0ELi128EEEEEEEEEvNT_6ParamsE$_ZN4cute3eso3ESOILb1ELb0EJNS_6LayoutINS_5tupleIJNS3_IJNS_1CILi2EEES5_EEENS3_IJS5_NS4_ILi8EEEEEEEEENS3_IJNS3_IJNS_11ScaledBasisIS7_JLi0EEEENSA_INS4_ILi64EEEJLi0EEEEEEENS3_IJNSA_INS4_ILi1EEEJLi1EEEENSA_INS4_ILi16EEEJLi1EEEEEEEEEEEENS_10ViewEngineINS_23ArithmeticTupleIteratorINS_15ArithmeticTupleIJNS4_ILi0EEESP_EEEEEEEEEC2ERKSL_RKSS_)
        /*a16c*/ 	.word	0x00000000


	//----- nvinfo : EIATTR_FRAME_SIZE
	.align		4
.L_6898:
        /*a170*/ 	.byte	0x04, 0x11
        /*a172*/ 	.short	(.L_6900 - .L_6899)
	.align		4
.L_6899:
        /*a174*/ 	.word	index@($_ZN7cutlass13device_kernelIN5flash19enable_sm80_to_sm89INS1_16FlashAttnBwdSm80INS1_25CollectiveMainloopBwdSm80ILi2ELi2EN4cute5tupleIJNS5_1CILi128EEES8_NS7_ILi64EEEEEENS_10bfloat16_tEfNS_4arch4Sm80ELb0ELb1ELb1ELb1ELb1ELb0ELb0ELb0ELi2ELi4ELi4ELi4ELb0EEENS1_24CollectiveEpilogueBwdGQAISA_fSD_Li256ELb1ELb1EEENS1_19SingleTileSchedulerILb1ELb0ELb0ELi128EEEEEEEEEvNT_6ParamsE$_ZN4cute3eso3ESOILb1ELb0EJNS_6LayoutINS_5tupleIJNS3_IJNS_1CILi2EEES5_EEEEEENS3_IJNS3_IJNS4_ILi8EEENS4_ILi64EEEEEEEEEEEiEEC2ERKSC_RKi)
        /*a178*/ 	.word	0x00000000


	//----- nvinfo : EIATTR_FRAME_SIZE
	.align		4
.L_6900:
        /*a17c*/ 	.byte	0x04, 0x11
        /*a17e*/ 	.short	(.L_6902 - .L_6901)
	.align		4
.L_6901:
        /*a180*/ 	.word	index@($_ZN7cutlass13device_kernelIN5flash19enable_sm80_to_sm89INS1_16FlashAttnBwdSm80INS1_25CollectiveMainloopBwdSm80ILi2ELi2EN4cute5tupleIJNS5_1CILi128EEES8_NS7_ILi64EEEEEENS_10bfloat16_tEfNS_4arch4Sm80ELb0ELb1ELb1ELb1ELb1ELb0ELb0ELb0ELi2ELi4ELi4ELi4ELb0EEENS1_24CollectiveEpilogueBwdGQAISA_fSD_Li256ELb1ELb1EEENS1_19SingleTileSchedulerILb1ELb0ELb0ELi128EEEEEEEEEvNT_6ParamsE$_ZN4cute3eso3ESOILb1ELb0EJNS_6LayoutINS_5tupleIJNS3_IJNS_1CILi2EEES5_EEEEEENS3_IJNS3_IJNS4_ILi8EEENS4_ILi64EEEEEEEEEEENS_10ViewEngineINS_8smem_ptrIPfEEEEEEC2ERKSC_RKSH_)
        /*a184*/ 	.word	0x00000000


	//----- nvinfo : EIATTR_FRAME_SIZE
	.align		4
.L_6902:
        /*a188*/ 	.byte	0x04, 0x11
        /*a18a*/ 	.short	(.L_6904 - .L_6903)
	.align		4
.L_6903:
        /*a18c*/ 	.word	index@($_ZN7cutlass13device_kernelIN5flash19enable_sm80_to_sm89INS1_16FlashAttnBwdSm80INS1_25CollectiveMainloopBwdSm80ILi2ELi2EN4cute5tupleIJNS5_1CILi128EEES8_NS7_ILi64EEEEEENS_10bfloat16_tEfNS_4arch4Sm80ELb0ELb1ELb1ELb1ELb1ELb0ELb0ELb0ELi2ELi4ELi4ELi4ELb0EEENS1_24CollectiveEpilogueBwdGQAISA_fSD_Li256ELb1ELb1EEENS1_19SingleTileSchedulerILb1ELb0ELb0ELi128EEEEEEEEEvNT_6ParamsE$_ZN4cute3eso3ESOILb1ELb0EJNS_6LayoutINS_5tupleIJNS3_IJNS_1CILi2EEES5_EEEEEENS3_IJNS3_IJNS4_ILi1EEES5_EEEEEEEEiEEC2ERKSB_RKi)
        /*a190*/ 	.word	0x00000000


	//----- nvinfo : EIATTR_FRAME_SIZE
	.align		4
.L_6904:
        /*a194*/ 	.byte	0x04, 0x11
        /*a196*/ 	.short	(.L_6906 - .L_6905)
	.align		4
.L_6905:
        /*a198*/ 	.word	index@($_ZN7cutlass13device_kernelIN5flash19enable_sm80_to_sm89INS1_16FlashAttnBwdSm80INS1_25CollectiveMainloopBwdSm80ILi2ELi2EN4cute5tupleIJNS5_1CILi128EEES8_NS7_ILi64EEEEEENS_10bfloat16_tEfNS_4arch4Sm80ELb0ELb1ELb1ELb1ELb1ELb0ELb0ELb0ELi2ELi4ELi4ELi4ELb0EEENS1_24CollectiveEpilogueBwdGQAISA_fSD_Li256ELb1ELb1EEENS1_19SingleTileSchedulerILb1ELb0ELb0ELi128EEEEEEEEEvNT_6ParamsE$_ZN4cute3eso3ESOILb1ELb0EJNS_6LayoutINS_5tupleIJNS3_IJNS_1CILi2EEES5_EEEEEENS3_IJNS3_IJNS4_ILi1EEES5_EEEEEEEENS_10ViewEngineIPfEEEEC2ERKSB_RKSE_)
        /*a19c*/ 	.word	0x00000000


	//----- nvinfo : EIATTR_FRAME_SIZE
	.align		4
.L_6906:
        /*a1a0*/ 	.byte	0x04, 0x11
        /*a1a2*/ 	.short	(.L_6908 - .L_6907)
	.align		4
.L_6907:
        /*a1a4*/ 	.word	index@($_ZN7cutlass13device_kernelIN5flash19enable_sm80_to_sm89INS1_16FlashAttnBwdSm80INS1_25CollectiveMainloopBwdSm80ILi2ELi2EN4cute5tupleIJNS5_1CILi128EEES8_NS7_ILi64EEEEEENS_10bfloat16_tEfNS_4arch4Sm80ELb0ELb1ELb1ELb1ELb1ELb0ELb0ELb0ELi2ELi4ELi4ELi4ELb0EEENS1_24CollectiveEpilogueBwdGQAISA_fSD_Li256ELb1ELb1EEENS1_19SingleTileSchedulerILb1ELb0ELb0ELi128EEEEEEEEEvNT_6ParamsE$_ZN4cute3eso3ESOILb1ELb0EJNS_6LayoutINS_5tupleIJNS3_IJNS_1CILi2EEES5_EEEEEENS3_IJNS3_IJNS4_ILi1EEES5_EEEEEEEENS_10ViewEngineIPN7cutlass10bfloat16_tEEEEEC2ERKSB_RKSG_)
        /*a1a8*/ 	.word	0x00000000


	//----- nvinfo : EIATTR_FRAME_SIZE
	.align		4
.L_6908:
        /*a1ac*/ 	.byte	0x04, 0x11
        /*a1ae*/ 	.short	(.L_6910 - .L_6909)
	.align		4
.L_6909:
        /*a1b0*/ 	.word	index@($_ZN7cutlass13device_kernelIN5flash19enable_sm80_to_sm89INS1_16FlashAttnBwdSm80INS1_25CollectiveMainloopBwdSm80ILi2ELi2EN4cute5tupleIJNS5_1CILi128EEES8_NS7_ILi64EEEEEENS_10bfloat16_tEfNS_4arch4Sm80ELb0ELb1ELb1ELb1ELb1ELb0ELb0ELb0ELi2ELi4ELi4ELi4ELb0EEENS1_24CollectiveEpilogueBwdGQAISA_fSD_Li256ELb1ELb1EEENS1_19SingleTileSchedulerILb1ELb0ELb0ELi128EEEEEEEEEvNT_6ParamsE$_ZN4cute3eso3ESOILb1ELb0EJNS_6LayoutINS_5tupleIJNS3_IJNS_1CILi2EEES5_EEEEEENS3_IJNS3_IJNS4_ILi1EEES5_EEEEEEEENS_10ViewEngineIPKfEEEEC2ERKSB_RKSF_)
        /*a1b4*/ 	.word	0x00000000


	//----- nvinfo : EIATTR_FRAME_SIZE
	.align		4
.L_6910:
        /*a1b8*/ 	.byte	0x04, 0x11
        /*a1ba*/ 	.short	(.L_6912 - .L_6911)
	.align		4
.L_6911:
        /*a1bc*/ 	.word	index@($_ZN7cutlass13device_kernelIN5flash19enable_sm80_to_sm89INS1_16FlashAttnBwdSm80INS1_25CollectiveMainloopBwdSm80ILi2ELi2EN4cute5tupleIJNS5_1CILi128EEES8_NS7_ILi64EEEEEENS_10bfloat16_tEfNS_4arch4Sm80ELb0ELb1ELb1ELb1ELb1ELb0ELb0ELb0ELi2ELi4ELi4ELi4ELb0EEENS1_24CollectiveEpilogueBwdGQAISA_fSD_Li256ELb1ELb1EEENS1_19SingleTileSchedulerILb1ELb0ELb0ELi128EEEEEEEEEvNT_6ParamsE$_ZN4cute3eso3ESOILb1ELb0EJNS_6LayoutINS_5tupleIJNS3_IJNS_1CILi1EEES5_EEENS4_ILi32EEEEEENS3_IJNS3_IJNS4_ILi0EEES9_EEENS4_ILi256EEEEEEEEiEEC2ERKSD_RKi)
        /*a1c0*/ 	.word	0x00000000


	//----- nvinfo : EIATTR_FRAME_SIZE
	.align		4
.L_6912:
        /*a1c4*/ 	.byte	0x04, 0x11
        /*a1c6*/ 	.short	(.L_6914 - .L_6913)
	.align		4
.L_6913:
        /*a1c8*/ 	.word	index@($_ZN7cutlass13device_kernelIN5flash19enable_sm80_to_sm89INS1_16FlashAttnBwdSm80INS1_25CollectiveMainloopBwdSm80ILi2ELi2EN4cute5tupleIJNS5_1CILi128EEES8_NS7_ILi64EEEEEENS_10bfloat16_tEfNS_4arch4Sm80ELb0ELb1ELb1ELb1ELb1ELb0ELb0ELb0ELi2ELi4ELi4ELi4ELb0EEENS1_24CollectiveEpilogueBwdGQAISA_fSD_Li256ELb1ELb1EEENS1_19SingleTileSchedulerILb1ELb0ELb0ELi128EEEEEEEEEvNT_6ParamsE$_ZN4cute3eso3ESOILb1ELb0EJNS_6LayoutINS_5tupleIJNS3_IJNS_1CILi1EEES5_EEENS4_ILi32EEEEEENS3_IJNS3_IJNS4_ILi0EEES9_EEENS4_ILi256EEEEEEEENS_10ViewEngineINS_8gmem_ptrIPfEEEEEEC2ERKSD_RKSI_)
        /*a1cc*/ 	.word	0x00000000


	//----- nvinfo : EIATTR_FRAME_SIZE
	.align		4
.L_6914:
        /*a1d0*/ 	.byte	0x04, 0x11
        /*a1d2*/ 	.short	(.L_6916 - .L_6915)
	.align		4
.L_6915:
        /*a1d4*/ 	.word	index@($_ZN7cutlass13device_kernelIN5flash19enable_sm80_to_sm89INS1_16FlashAttnBwdSm80INS1_25CollectiveMainloopBwdSm80ILi2ELi2EN4cute5tupleIJNS5_1CILi128EEES8_NS7_ILi64EEEEEENS_10bfloat16_tEfNS_4arch4Sm80ELb0ELb1ELb1ELb1ELb1ELb0ELb0ELb0ELi2ELi4ELi4ELi4ELb0EEENS1_24CollectiveEpilogueBwdGQAISA_fSD_Li256ELb1ELb1EEENS1_19SingleTileSchedulerILb1ELb0ELb0ELi128EEEEEEEEEvNT_6ParamsE$_ZN4cute3eso3ESOILb1ELb0EJNS_6LayoutINS_5tupleIJNS3_IJNS_1CILi1EEES5_EEEEEENS3_IJNS3_IJS5_NS4_ILi0EEEEEEEEEEENS_10ViewEngineINS_8smem_ptrIPN7cutlass9uint128_tEEEEEEEC2ERKSB_RKSI_)
        /*a1d8*/ 	.word	0x00000000


	//----- nvinfo : EIATTR_FRAME_SIZE
	.align		4
.L_6916:
        /*a1dc*/ 	.byte	0x04, 0x11
        /*a1de*/ 	.short	(.L_6918 - .L_6917)
	.align		4
.L_6917:
        /*a1e0*/ 	.word	index@($_ZN7cutlass13device_kernelIN5flash19enable_sm80_to_sm89INS1_16FlashAttnBwdSm80INS1_25CollectiveMainloopBwdSm80ILi2ELi2EN4cute5tupleIJNS5_1CILi128EEES8_NS7_ILi64EEEEEENS_10bfloat16_tEfNS_4arch4Sm80ELb0ELb1ELb1ELb1ELb1ELb0ELb0ELb0ELi2ELi4ELi4ELi4ELb0EEENS1_24CollectiveEpilogueBwdGQAISA_fSD_Li256ELb1ELb1EEENS1_19SingleTileSchedulerILb1ELb0ELb0ELi128EEEEEEEEEvNT_6ParamsE$_ZN4cute3eso3ESOILb1ELb0EJNS_6LayoutINS_5tupleIJNS3_IJNS_1CILi1EEES5_EEEEEENS3_IJNS3_IJS5_NS4_ILi0EEEEEEEEEEENS_10ViewEngineINS_8gmem_ptrIPKN7cutlass9uint128_tEEEEEEEC2ERKSB_RKSJ_)
        /*a1e4*/ 	.word	0x00000000


	//----- nvinfo : EIATTR_FRAME_SIZE
	.align		4
.L_6918:
        /*a1e8*/ 	.byte	0x04, 0x11
        /*a1ea*/ 	.short	(.L_6920 - .L_6919)
	.align		4
.L_6919:
        /*a1ec*/ 	.word	index@($_ZN7cutlass13device_kernelIN5flash19enable_sm80_to_sm89INS1_16FlashAttnBwdSm80INS1_25CollectiveMainloopBwdSm80ILi2ELi2EN4cute5tupleIJNS5_1CILi128EEES8_NS7_ILi64EEEEEENS_10bfloat16_tEfNS_4arch4Sm80ELb0ELb1ELb1ELb1ELb1ELb0ELb0ELb0ELi2ELi4ELi4ELi4ELb0EEENS1_24CollectiveEpilogueBwdGQAISA_fSD_Li256ELb1ELb1EEENS1_19SingleTileSchedulerILb1ELb0ELb0ELi128EEEEEEEEEvNT_6ParamsE$_ZN4cute3eso3ESOILb1ELb0EJNS_6LayoutINS_5tupleIJNS3_IJNS_1CILi1EEENS4_ILi4EEEEEENS4_ILi2EEES6_EEENS3_IJNS3_IJNS4_ILi0EEES5_EEES6_NS4_ILi8EEEEEEEENS_10ViewEngineIPfEEEEC2ERKSE_RKSH_)
        /*a1f0*/ 	.word	0x00000000


	//----- nvinfo : EIATTR_FRAME_SIZE
	.align		4
.L_6920:
        /*a1f4*/ 	.byte	0x04, 0x11
        /*a1f6*/ 	.short	(.L_6922 - .L_6921)
	.align		4
.L_6921:
        /*a1f8*/ 	.word	index@($_ZN7cutlass13device_kernelIN5flash19enable_sm80_to_sm89INS1_16FlashAttnBwdSm80INS1_25CollectiveMainloopBwdSm80ILi2ELi2EN4cute5tupleIJNS5_1CILi128EEES8_NS7_ILi64EEEEEENS_10bfloat16_tEfNS_4arch4Sm80ELb0ELb1ELb1ELb1ELb1ELb0ELb0ELb0ELi2ELi4ELi4ELi4ELb0EEENS1_24CollectiveEpilogueBwdGQAISA_fSD_Li256ELb1ELb1EEENS1_19SingleTileSchedulerILb1ELb0ELb0ELi128EEEEEEEEEvNT_6ParamsE$_ZN4cute3eso3ESOILb1ELb0EJNS_6LayoutINS_5tupleIJNS3_IJNS_1CILi1EEENS4_ILi2EEES6_EEEEEENS3_IJNS3_IJS5_S5_S6_EEEEEEEENS_10ViewEngineIPjEEEEC2ERKSB_RKSE_)
        /*a1fc*/ 	.word	0x00000000


	//----- nvinfo : EIATTR_FRAME_SIZE
	.align		4
.L_6922:
        /*a200*/ 	.byte	0x04, 0x11
        /*a202*/ 	.short	(.L_6924 - .L_6923)
	.align		4
.L_6923:
        /*a204*/ 	.word	index@($_ZN7cutlass13device_kernelIN5flash19enable_sm80_to_sm89INS1_16FlashAttnBwdSm80INS1_25CollectiveMainloopBwdSm80ILi2ELi2EN4cute5tupleIJNS5_1CILi128EEES8_NS7_ILi64EEEEEENS_10bfloat16_tEfNS_4arch4Sm80ELb0ELb1ELb1ELb1ELb1ELb0ELb0ELb0ELi2ELi4ELi4ELi4ELb0EEENS1_24CollectiveEpilogueBwdGQAISA_fSD_Li256ELb1ELb1EEENS1_19SingleTileSchedulerILb1ELb0ELb0ELi128EEEEEEEEEvNT_6ParamsE$_ZN4cute3eso3ESOILb1ELb0EJNS_6LayoutINS_5tupleIJNS3_IJNS_1CILi1EEENS4_ILi2EEEEEES6_NS4_ILi8EEEEEENS3_IJNS3_IJS5_S5_EEES6_NS4_ILi4EEEEEEEENS_10ViewEngineIPN7cutlass5ArrayINSF_10bfloat16_tELi2ELb0EEEEEEEC2ERKSD_RKSK_)
        /*a208*/ 	.word	0x00000000


	//----- nvinfo : EIATTR_FRAME_SIZE
	.align		4
.L_6924:
        /*a20c*/ 	.byte	0x04, 0x11
        /*a20e*/ 	.short	(.L_6926 - .L_6925)
	.align		4
.L_6925:
        /*a210*/ 	.word	index@($_ZN7cutlass13device_kernelIN5flash19enable_sm80_to_sm89INS1_16FlashAttnBwdSm80INS1_25CollectiveMainloopBwdSm80ILi2ELi2EN4cute5tupleIJNS5_1CILi128EEES8_NS7_ILi64EEEEEENS_10bfloat16_tEfNS_4arch4Sm80ELb0ELb1ELb1ELb1ELb1ELb0ELb0ELb0ELi2ELi4ELi4ELi4ELb0EEENS1_24CollectiveEpilogueBwdGQAISA_fSD_Li256ELb1ELb1EEENS1_19SingleTileSchedulerILb1ELb0ELb0ELi128EEEEEEEEEvNT_6ParamsE$_ZN4cute3eso3ESOILb1ELb0EJNS_6LayoutINS_5tupleIJNS3_IJNS_1CILi1EEENS4_ILi2EEEEEES6_NS4_ILi8EEEEEENS3_IJNS3_IJS5_S5_EEES6_NS4_ILi4EEEEEEEENS_10ViewEngineIPKN7cutlass5ArrayIfLi2ELb1EEEEEEEC2ERKSD_RKSK_)
        /*a214*/ 	.word	0x00000000


	//----- nvinfo : EIATTR_FRAME_SIZE
	.align		4
.L_6926:
        /*a218*/ 	.byte	0x04, 0x11
        /*a21a*/ 	.short	(.L_6928 - .L_6927)
	.align		4
.L_6927:
        /*a21c*/ 	.word	index@($_ZN7cutlass13device_kernelIN5flash19enable_sm80_to_sm89INS1_16FlashAttnBwdSm80INS1_25CollectiveMainloopBwdSm80ILi2ELi2EN4cute5tupleIJNS5_1CILi128EEES8_NS7_ILi64EEEEEENS_10bfloat16_tEfNS_4arch4Sm80ELb0ELb1ELb1ELb1ELb1ELb0ELb0ELb0ELi2ELi4ELi4ELi4ELb0EEENS1_24CollectiveEpilogueBwdGQAISA_fSD_Li256ELb1ELb1EEENS1_19SingleTileSchedulerILb1ELb0ELb0ELi128EEEEEEEEEvNT_6ParamsE$_ZN4cute3eso3ESOILb1ELb0EJNS_6LayoutINS_5tupleIJNS3_IJNS_1CILi1EEENS4_ILi2EEEEEEEEENS3_IJNS3_IJS5_S5_EEEEEEEENS_10ViewEngineIPjEEEEC2ERKSB_RKSE_)
        /*a220*/ 	.word	0x00000000


	//----- nvinfo : EIATTR_FRAME_SIZE
	.align		4
.L_6928:
        /*a224*/ 	.byte	0x04, 0x11
        /*a226*/ 	.short	(.L_6930 - .L_6929)
	.align		4
.L_6929:
        /*a228*/ 	.word	index@($_ZN7cutlass13device_kernelIN5flash19enable_sm80_to_sm89INS1_16FlashAttnBwdSm80INS1_25CollectiveMainloopBwdSm80ILi2ELi2EN4cute5tupleIJNS5_1CILi128EEES8_NS7_ILi64EEEEEENS_10bfloat16_tEfNS_4arch4Sm80ELb0ELb1ELb1ELb1ELb1ELb0ELb0ELb0ELi2ELi4ELi4ELi4ELb0EEENS1_24CollectiveEpilogueBwdGQAISA_fSD_Li256ELb1ELb1EEENS1_19SingleTileSchedulerILb1ELb0ELb0ELi128EEEEEEEEEvNT_6ParamsE$_ZN4cute3eso3ESOILb1ELb0EJNS_6LayoutINS_5tupleIJNS3_IJNS_1CILi1EEENS3_IJNS4_ILi4EEENS4_ILi2EEEEEEEEES7_S6_EEENS3_IJNS3_IJNS4_ILi0EEENS3_IJS5_NS4_ILi8EEEEEEEEES6_NS4_ILi16EEEEEEEENS_10ViewEngineIPN7cutlass10bfloat16_tEEEEEC2ERKSH_RKSM_)
        /*a22c*/ 	.word	0x00000000


	//----- nvinfo : EIATTR_FRAME_SIZE
	.align		4
.L_6930:
        /*a230*/ 	.byte	0x04, 0x11
        /*a232*/ 	.short	(.L_6932 - .L_6931)
	.align		4
.L_6931:
        /*a234*/ 	.word	index@($_ZN7cutlass13device_kernelIN5flash19enable_sm80_to_sm89INS1_16FlashAttnBwdSm80INS1_25CollectiveMainloopBwdSm80ILi2ELi2EN4cute5tupleIJNS5_1CILi128EEES8_NS7_ILi64EEEEEENS_10bfloat16_tEfNS_4arch4Sm80ELb0ELb1ELb1ELb1ELb1ELb0ELb0ELb0ELi2ELi4ELi4ELi4ELb0EEENS1_24CollectiveEpilogueBwdGQAISA_fSD_Li256ELb1ELb1EEENS1_19SingleTileSchedulerILb1ELb0ELb0ELi128EEEEEEEEEvNT_6ParamsE$_ZN4cute3eso3ESOILb1ELb0EJNS_6LayoutINS_5tupleIJNS3_IJNS_1CILi1EEENS3_IJNS4_ILi2EEES6_EEEEEES6_NS4_ILi4EEEEEENS3_IJNS3_IJNS4_ILi0EEENS3_IJS5_S9_EEEEEES6_NS4_ILi8EEEEEEEENS_10ViewEngineIPjEEEEC2ERKSG_RKSJ_)
        /*a238*/ 	.word	0x00000000


	//----- nvinfo : EIATTR_FRAME_SIZE
	.align		4
.L_6932:
        /*a23c*/ 	.byte	0x04, 0x11
        /*a23e*/ 	.short	(.L_6934 - .L_6933)
	.align		4
.L_6933:
        /*a240*/ 	.word	index@($_ZN7cutlass13device_kernelIN5flash19enable_sm80_to_sm89INS1_16FlashAttnBwdSm80INS1_25CollectiveMainloopBwdSm80ILi2ELi2EN4cute5tupleIJNS5_1CILi128EEES8_NS7_ILi64EEEEEENS_10bfloat16_tEfNS_4arch4Sm80ELb0ELb1ELb1ELb1ELb1ELb0ELb0ELb0ELi2ELi4ELi4ELi4ELb0EEENS1_24CollectiveEpilogueBwdGQAISA_fSD_Li256ELb1ELb1EEENS1_19SingleTileSchedulerILb1ELb0ELb0ELi128EEEEEEEEEvNT_6ParamsE$_ZN4cute3eso3ESOILb1ELb0EJNS_6LayoutINS_5tupleIJNS3_IJNS3_IJNS_1CILi8EEENS4_ILi1EEEEEES6_EEENS3_IJNS3_IJS6_S6_EEENS4_ILi4EEEEEEEEENS3_IJNS3_IJNS3_IJS6_NS4_ILi0EEEEEESD_EEENS3_IJNS3_IJSD_SD_EEES5_EEEEEEEENS_10ViewEngineIPN7cutlass10bfloat16_tEEEEEC2ERKSJ_RKSO_)
        /*a244*/ 	.word	0x00000000


	//----- nvinfo : EIATTR_FRAME_SIZE
	.align		4
.L_6934:
        /*a248*/ 	.byte	0x04, 0x11
        /*a24a*/ 	.short	(.L_6936 - .L_6935)
	.align		4
.L_6935:
        /*a24c*/ 	.word	index@($_ZN7cutlass13device_kernelIN5flash19enable_sm80_to_sm89INS1_16FlashAttnBwdSm80INS1_25CollectiveMainloopBwdSm80ILi2ELi2EN4cute5tupleIJNS5_1CILi128EEES8_NS7_ILi64EEEEEENS_10bfloat16_tEfNS_4arch4Sm80ELb0ELb1ELb1ELb1ELb1ELb0ELb0ELb0ELi2ELi4ELi4ELi4ELb0EEENS1_24CollectiveEpilogueBwdGQAISA_fSD_Li256ELb1ELb1EEENS1_19SingleTileSchedulerILb1ELb0ELb0ELi128EEEEEEEEEvNT_6ParamsE$_ZN4cute3eso3ESOILb1ELb0EJNS_6LayoutINS_5tupleIJNS3_IJNS3_IJNS_1CILi8EEENS4_ILi1EEEEEES6_EEENS3_IJNS3_IJS6_S6_EEENS4_ILi4EEEEEEEEENS3_IJNS3_IJNS3_IJS6_NS4_ILi0EEEEEESD_EEENS3_IJNS3_IJSD_SD_EEENS4_ILi2048EEEEEEEEEEENS_10ViewEngineINS_8smem_ptrIPN7cutlass10bfloat16_tEEEEEEEC2ERKSK_RKSR_)
        /*a250*/ 	.word	0x00000000


	//----- nvinfo : EIATTR_FRAME_SIZE
	.align		4
.L_6936:
        /*a254*/ 	.byte	0x04, 0x11
        /*a256*/ 	.short	(.L_6938 - .L_6937)
	.align		4
.L_6937:
        /*a258*/ 	.word	index@($_ZN7cutlass13device_kernelIN5flash19enable_sm80_to_sm89INS1_16FlashAttnBwdSm80INS1_25CollectiveMainloopBwdSm80ILi2ELi2EN4cute5tupleIJNS5_1CILi128EEES8_NS7_ILi64EEEEEENS_10bfloat16_tEfNS_4arch4Sm80ELb0ELb1ELb1ELb1ELb1ELb0ELb0ELb0ELi2ELi4ELi4ELi4ELb0EEENS1_24CollectiveEpilogueBwdGQAISA_fSD_Li256ELb1ELb1EEENS1_19SingleTileSchedulerILb1ELb0ELb0ELi128EEEEEEEEEvNT_6ParamsE$_ZN4cute3eso3ESOILb1ELb0EJNS_6LayoutINS_5tupleIJNS3_IJNS3_IJNS_1CILi8EEENS4_ILi1EEEEEES6_EEENS3_IJNS3_IJS6_S6_EEENS4_ILi2EEEEEEEEENS3_IJNS3_IJNS3_IJS6_NS4_ILi0EEEEEESD_EEENS3_IJNS3_IJSD_SD_EEES5_EEEEEEEENS_10ViewEngineIPN7cutlass10bfloat16_tEEEEEC2ERKSJ_RKSO_)
        /*a25c*/ 	.word	0x00000000


	//----- nvinfo : EIATTR_FRAME_SIZE
	.align		4
.L_6938:
        /*a260*/ 	.byte	0x04, 0x11
        /*a262*/ 	.short	(.L_6940 - .L_6939)
	.align		4
.L_6939:
        /*a264*/ 	.word	index@($_ZN7cutlass13device_kernelIN5flash19enable_sm80_to_sm89INS1_16FlashAttnBwdSm80INS1_25CollectiveMainloopBwdSm80ILi2ELi2EN4cute5tupleIJNS5_1CILi128EEES8_NS7_ILi64EEEEEENS_10bfloat16_tEfNS_4arch4Sm80ELb0ELb1ELb1ELb1ELb1ELb0ELb0ELb0ELi2ELi4ELi4ELi4ELb0EEENS1_24CollectiveEpilogueBwdGQAISA_fSD_Li256ELb1ELb1EEENS1_19SingleTileSchedulerILb1ELb0ELb0ELi128EEEEEEEEEvNT_6ParamsE$_ZN4cute3eso3ESOILb1ELb0EJNS_6LayoutINS_5tupleIJNS3_IJNS3_IJNS_1CILi8EEENS4_ILi1EEEEEES6_EEENS3_IJNS3_IJS6_S6_EEENS4_ILi2EEEEEEEEENS3_IJNS3_IJNS3_IJS6_NS4_ILi0EEEEEESD_EEENS3_IJNS3_IJSD_SD_EEENS4_ILi8192EEEEEEEEEEENS_10ViewEngineINS_8smem_ptrIPN7cutlass10bfloat16_tEEEEEEEC2ERKSK_RKSR_)
        /*a268*/ 	.word	0x00000000


	//----- nvinfo : EIATTR_FRAME_SIZE
	.align		4
.L_6940:
        /*a26c*/ 	.byte	0x04, 0x11
        /*a26e*/ 	.short	(.L_6942 - .L_6941)
	.align		4
.L_6941:
        /*a270*/ 	.word	index@($_ZN7cutlass13device_kernelIN5flash19enable_sm80_to_sm89INS1_16FlashAttnBwdSm80INS1_25CollectiveMainloopBwdSm80ILi2ELi2EN4cute5tupleIJNS5_1CILi128EEES8_NS7_ILi64EEEEEENS_10bfloat16_tEfNS_4arch4Sm80ELb0ELb1ELb1ELb1ELb1ELb0ELb0ELb0ELi2ELi4ELi4ELi4ELb0EEENS1_24CollectiveEpilogueBwdGQAISA_fSD_Li256ELb1ELb1EEENS1_19SingleTileSchedulerILb1ELb0ELb0ELi128EEEEEEEEEvNT_6ParamsE$_ZN4cute3eso3ESOILb1ELb0EJNS_6LayoutINS_5tupleIJNS3_IJNS3_IJNS_1CILi8EEENS4_ILi1EEEEEES6_EEENS3_IJNS3_IJS6_S6_EEENS4_ILi2EEEEEEEEENS3_IJNS3_IJNS3_IJS6_NS4_ILi0EEEEEESD_EEENS3_IJNS3_IJSD_SD_EEENS4_ILi64EEEEEEEEEEENS_10ViewEngineIPN7cutlass10bfloat16_tEEEEEC2ERKSK_RKSP_)
        /*a274*/ 	.word	0x00000000


	//----- nvinfo : EIATTR_FRAME_SIZE
	.align		4
.L_6942:
        /*a278*/ 	.byte	0x04, 0x11
        /*a27a*/ 	.short	(.L_6944 - .L_6943)
	.align		4
.L_6943:
        /*a27c*/ 	.word	index@($_ZN7cutlass13device_kernelIN5flash19enable_sm80_to_sm89INS1_16FlashAttnBwdSm80INS1_25CollectiveMainloopBwdSm80ILi2ELi2EN4cute5tupleIJNS5_1CILi128EEES8_NS7_ILi64EEEEEENS_10bfloat16_tEfNS_4arch4Sm80ELb0ELb1ELb1ELb1ELb1ELb0ELb0ELb0ELi2ELi4ELi4ELi4ELb0EEENS1_24CollectiveEpilogueBwdGQAISA_fSD_Li256ELb1ELb1EEENS1_19SingleTileSchedulerILb1ELb0ELb0ELi128EEEEEEEEEvNT_6ParamsE$_ZN4cute3eso3ESOILb1ELb0EJNS_6LayoutINS_5tupleIJNS3_IJNS3_IJNS_1CILi8EEENS4_ILi1EEEEEES6_EEENS3_IJNS3_IJS6_S6_EEENS4_ILi2EEEEEEEEENS3_IJNS3_IJNS3_IJS6_NS4_ILi0EEEEEESD_EEENS3_IJNS3_IJSD_SD_EEENS4_ILi4096EEEEEEEEEEENS_10ViewEngineINS_8smem_ptrIPN7cutlass10bfloat16_tEEEEEEEC2ERKSK_RKSR_)
        /*a280*/ 	.word	0x00000000


	//----- nvinfo : EIATTR_FRAME_SIZE
	.align		4
.L_6944:
        /*a284*/ 	.byte	0x04, 0x11
        /*a286*/ 	.short	(.L_6946 - .L_6945)
	.align		4
.L_6945:
        /*a288*/ 	.word	index@($_ZN7cutlass13device_kernelIN5flash19enable_sm80_to_sm89INS1_16FlashAttnBwdSm80INS1_25CollectiveMainloopBwdSm80ILi2ELi2EN4cute5tupleIJNS5_1CILi128EEES8_NS7_ILi64EEEEEENS_10bfloat16_tEfNS_4arch4Sm80ELb0ELb1ELb1ELb1ELb1ELb0ELb0ELb0ELi2ELi4ELi4ELi4ELb0EEENS1_24CollectiveEpilogueBwdGQAISA_fSD_Li256ELb1ELb1EEENS1_19SingleTileSchedulerILb1ELb0ELb0ELi128EEEEEEEEEvNT_6ParamsE$_ZN4cute3eso3ESOILb1ELb0EJNS_6LayoutINS_5tupleIJNS3_IJNS3_IJNS_1CILi4EEENS4_ILi8EEEEEENS3_IJS5_NS4_ILi2EEEEEEEEENS3_IJNS3_IJS8_S8_EEENS3_IJS8_S6_EEEEEEEEENS3_IJNS3_IJNS3_IJNS_11ScaledBasisIS8_JLi1EEEENSF_INS4_ILi1EEEJLi0EEEEEEENS3_IJNSF_INS4_ILi16EEEJLi0EEEENSF_IS6_JLi1EEEEEEEEEENS3_IJNS3_IJNSF_ISH_JLi1EEEENSF_IS6_JLi0EEEEEEENS3_IJNSF_INS4_ILi64EEEJLi0EEEENSF_ISK_JLi1EEEEEEEEEEEEEEENS_10ViewEngineINS_23ArithmeticTupleIteratorINS_15ArithmeticTupleIJNS4_ILi0EEES12_EEEEEEEEEC2ERKSY_RKS15_)
        /*a28c*/ 	.word	0x00000000


	//----- nvinfo : EIATTR_FRAME_SIZE
	.align		4
.L_6946:
        /*a290*/ 	.byte	0x04, 0x11
        /*a292*/ 	.short	(.L_6948 - .L_6947)
	.align		4
.L_6947:
        /*a294*/ 	.word	index@($_ZN7cutlass13device_kernelIN5flash19enable_sm80_to_sm89INS1_16FlashAttnBwdSm80INS1_25CollectiveMainloopBwdSm80ILi2ELi2EN4cute5tupleIJNS5_1CILi128EEES8_NS7_ILi64EEEEEENS_10bfloat16_tEfNS_4arch4Sm80ELb0ELb1ELb1ELb1ELb1ELb0ELb0ELb0ELi2ELi4ELi4ELi4ELb0EEENS1_24CollectiveEpilogueBwdGQAISA_fSD_Li256ELb1ELb1EEENS1_19SingleTileSchedulerILb1ELb0ELb0ELi128EEEEEEEEEvNT_6ParamsE$_ZN4cute3eso3ESOILb1ELb0EJNS_6LayoutINS_5tupleIJNS3_IJNS3_IJNS_1CILi4EEENS4_ILi2EEEEEENS4_ILi1EEEEEES6_NS4_ILi8EEEEEENS3_IJNS3_IJNS3_IJS8_NS4_ILi32EEEEEENS4_ILi0EEEEEENS4_ILi64EEES5_EEEEENS_10ViewEngineIPN7cutlass10bfloat16_tEEEEEC2ERKSI_RKSN_)
        /*a298*/ 	.word	0x00000000


	//----- nvinfo : EIATTR_FRAME_SIZE
	.align		4
.L_6948:
        /*a29c*/ 	.byte	0x04, 0x11
        /*a29e*/ 	.short	(.L_6950 - .L_6949)
	.align		4
.L_6949:
        /*a2a0*/ 	.word	index@($_ZN7cutlass13device_kernelIN5flash19enable_sm80_to_sm89INS1_16FlashAttnBwdSm80INS1_25CollectiveMainloopBwdSm80ILi2ELi2EN4cute5tupleIJNS5_1CILi128EEES8_NS7_ILi64EEEEEENS_10bfloat16_tEfNS_4arch4Sm80ELb0ELb1ELb1ELb1ELb1ELb0ELb0ELb0ELi2ELi4ELi4ELi4ELb0EEENS1_24CollectiveEpilogueBwdGQAISA_fSD_Li256ELb1ELb1EEENS1_19SingleTileSchedulerILb1ELb0ELb0ELi128EEEEEEEEEvNT_6ParamsE$_ZN4cute3eso3ESOILb1ELb0EJNS_6LayoutINS_5tupleIJNS3_IJNS3_IJNS_1CILi4EEENS4_ILi2EEEEEENS4_ILi1EEEEEES6_EEENS3_IJNS3_IJNS3_IJS8_NS4_ILi32EEEEEENS4_ILi0EEEEEENS4_ILi64EEEEEEEEiEEC2ERKSH_RKi)
        /*a2a4*/ 	.word	0x00000000


	//----- nvinfo : EIATTR_FRAME_SIZE
	.align		4
.L_6950:
        /*a2a8*/ 	.byte	0x04, 0x11
        /*a2aa*/ 	.short	(.L_6952 - .L_6951)
	.align		4
.L_6951:
        /*a2ac*/ 	.word	index@($_ZN7cutlass13device_kernelIN5flash19enable_sm80_to_sm89INS1_16FlashAttnBwdSm80INS1_25CollectiveMainloopBwdSm80ILi2ELi2EN4cute5tupleIJNS5_1CILi128EEES8_NS7_ILi64EEEEEENS_10bfloat16_tEfNS_4arch4Sm80ELb0ELb1ELb1ELb1ELb1ELb0ELb0ELb0ELi2ELi4ELi4ELi4ELb0EEENS1_24CollectiveEpilogueBwdGQAISA_fSD_Li256ELb1ELb1EEENS1_19SingleTileSchedulerILb1ELb0ELb0ELi128EEEEEEEEEvNT_6ParamsE$_ZN4cute3eso3ESOILb1ELb0EJNS_6LayoutINS_5tupleIJNS3_IJNS3_IJNS_1CILi4EEENS4_ILi2EEEEEENS4_ILi1EEEEEES6_EEENS3_IJNS3_IJNS3_IJS8_NS4_ILi32EEEEEENS4_ILi0EEEEEENS4_ILi64EEEEEEEENS_10ViewEngineIPN7cutlass10bfloat16_tEEEEEC2ERKSH_RKSM_)
        /*a2b0*/ 	.word	0x00000000


	//----- nvinfo : EIATTR_FRAME_SIZE
	.align		4
.L_6952:
        /*a2b4*/ 	.byte	0x04, 0x11
        /*a2b6*/ 	.short	(.L_6954 - .L_6953)
	.align		4
.L_6953:
        /*a2b8*/ 	.word	index@($_ZN7cutlass13device_kernelIN5flash19enable_sm80_to_sm89INS1_16FlashAttnBwdSm80INS1_25CollectiveMainloopBwdSm80ILi2ELi2EN4cute5tupleIJNS5_1CILi128EEES8_NS7_ILi64EEEEEENS_10bfloat16_tEfNS_4arch4Sm80ELb0ELb1ELb1ELb1ELb1ELb0ELb0ELb0ELi2ELi4ELi4ELi4ELb0EEENS1_24CollectiveEpilogueBwdGQAISA_fSD_Li256ELb1ELb1EEENS1_19SingleTileSchedulerILb1ELb0ELb0ELi128EEEEEEEEEvNT_6ParamsE$_ZN4cute3eso3ESOILb1ELb0EJNS_6LayoutINS_5tupleIJNS3_IJNS3_IJNS_1CILi4EEENS4_ILi2EEEEEENS4_ILi1EEEEEENS3_IJS6_EEEEEENS3_IJNS3_IJNS3_IJS8_NS4_ILi32EEEEEENS4_ILi0EEEEEENS3_IJNS4_ILi64EEEEEEEEEEENS_10ViewEngineIPN7cutlass10bfloat16_tEEEEEC2ERKSJ_RKSO_)
        /*a2bc*/ 	.word	0x00000000


	//----- nvinfo : EIATTR_FRAME_SIZE
	.align		4
.L_6954:
        /*a2c0*/ 	.byte	0x04, 0x11
        /*a2c2*/ 	.short	(.L_6956 - .L_6955)
	.align		4
.L_6955:
        /*a2c4*/ 	.word	index@($_ZN7cutlass13device_kernelIN5flash19enable_sm80_to_sm89INS1_16FlashAttnBwdSm80INS1_25CollectiveMainloopBwdSm80ILi2ELi2EN4cute5tupleIJNS5_1CILi128EEES8_NS7_ILi64EEEEEENS_10bfloat16_tEfNS_4arch4Sm80ELb0ELb1ELb1ELb1ELb1ELb0ELb0ELb0ELi2ELi4ELi4ELi4ELb0EEENS1_24CollectiveEpilogueBwdGQAISA_fSD_Li256ELb1ELb1EEENS1_19SingleTileSchedulerILb1ELb0ELb0ELi128EEEEEEEEEvNT_6ParamsE$_ZN4cute3eso3ESOILb1ELb0EJNS_6LayoutINS_5tupleIJNS3_IJNS3_IJNS_1CILi4EEENS4_ILi2EEEEEENS4_ILi1EEEEEEEEENS3_IJNS3_IJNS3_IJS8_NS4_ILi32EEEEEENS4_ILi0EEEEEEEEEEEiEEC2ERKSG_RKi)
        /*a2c8*/ 	.word	0x00000000


	//----- nvinfo : EIATTR_FRAME_SIZE
	.align		4
.L_6956:
        /*a2cc*/ 	.byte	0x04, 0x11
        /*a2ce*/ 	.short	(.L_6958 - .L_6957)
	.align		4
.L_6957:
        /*a2d0*/ 	.word	index@($_ZN7cutlass13device_kernelIN5flash19enable_sm80_to_sm89INS1_16FlashAttnBwdSm80INS1_25CollectiveMainloopBwdSm80ILi2ELi2EN4cute5tupleIJNS5_1CILi128EEES8_NS7_ILi64EEEEEENS_10bfloat16_tEfNS_4arch4Sm80ELb0ELb1ELb1ELb1ELb1ELb0ELb0ELb0ELi2ELi4ELi4ELi4ELb0EEENS1_24CollectiveEpilogueBwdGQAISA_fSD_Li256ELb1ELb1EEENS1_19SingleTileSchedulerILb1ELb0ELb0ELi128EEEEEEEEEvNT_6ParamsE$_ZN4cute3eso3ESOILb1ELb0EJNS_6LayoutINS_5tupleIJNS3_IJNS3_IJNS_1CILi4EEENS4_ILi2EEEEEENS4_ILi1EEEEEEEEENS3_IJNS3_IJNS3_IJS8_NS4_ILi32EEEEEENS4_ILi0EEEEEEEEEEENS_10ViewEngineIPN7cutlass10bfloat16_tEEEEEC2ERKSG_RKSL_)
        /*a2d4*/ 	.word	0x00000000


	//----- nvinfo : EIATTR_FRAME_SIZE
	.align		4
.L_6958:
        /*a2d8*/ 	.byte	0x04, 0x11
        /*a2da*/ 	.short	(.L_6960 - .L_6959)
	.align		4
.L_6959:
        /*a2dc*/ 	.word	index@($_ZN7cutlass13device_kernelIN5flash19enable_sm80_to_sm89INS1_16FlashAttnBwdSm80INS1_25CollectiveMainloopBwdSm80ILi2ELi2EN4cute5tupleIJNS5_1CILi128EEES8_NS7_ILi64EEEEEENS_10bfloat16_tEfNS_4arch4Sm80ELb0ELb1ELb1ELb1ELb1ELb0ELb0ELb0ELi2ELi4ELi4ELi4ELb0EEENS1_24CollectiveEpilogueBwdGQAISA_fSD_Li256ELb1ELb1EEENS1_19SingleTileSchedulerILb1ELb0ELb0ELi128EEEEEEEEEvNT_6ParamsE$_ZN4cute3eso3ESOILb1ELb0EJNS_6LayoutINS_5tupleIJNS3_IJNS3_IJNS_1CILi2EEES5_EEENS4_ILi1EEEEEEEEENS3_IJNS3_IJNS3_IJS7_NS4_ILi16EEEEEENS4_ILi0EEEEEEEEEEENS_10ViewEngineIPjEEEEC2ERKSF_RKSI_)
        /*a2e0*/ 	.word	0x00000000


	//----- nvinfo : EIATTR_FRAME_SIZE
	.align		4
.L_6960:
        /*a2e4*/ 	.byte	0x04, 0x11
        /*a2e6*/ 	.short	(.L_6962 - .L_6961)
	.align		4
.L_6961:
        /*a2e8*/ 	.word	index@($_ZN7cutlass13device_kernelIN5flash19enable_sm80_to_sm89INS1_16FlashAttnBwdSm80INS1_25CollectiveMainloopBwdSm80ILi2ELi2EN4cute5tupleIJNS5_1CILi128EEES8_NS7_ILi64EEEEEENS_10bfloat16_tEfNS_4arch4Sm80ELb0ELb1ELb1ELb1ELb1ELb0ELb0ELb0ELi2ELi4ELi4ELi4ELb0EEENS1_24CollectiveEpilogueBwdGQAISA_fSD_Li256ELb1ELb1EEENS1_19SingleTileSchedulerILb1ELb0ELb0ELi128EEEEEEEEEvNT_6ParamsE$_ZN4cute3eso3ESOILb1ELb0EJNS_6LayoutINS_5tupleIJNS3_IJNS3_IJNS3_IJNS_1CILi4EEENS4_ILi2EEEEEENS4_ILi1EEEEEES8_EEENS3_IJNS3_IJNS3_IJS8_S8_EEES8_EEES6_EEEEEENS3_IJNS3_IJNS3_IJNS3_IJS8_NS4_ILi32EEEEEENS4_ILi0EEEEEESH_EEENS3_IJNS3_IJNS3_IJSH_SH_EEESH_EEENS4_ILi64EEEEEEEEEEENS_10ViewEngineIPN7cutlass10bfloat16_tEEEEEC2ERKSP_RKSU_)
        /*a2ec*/ 	.word	0x00000000


	//----- nvinfo : EIATTR_FRAME_SIZE
	.align		4
.L_6962:
        /*a2f0*/ 	.byte	0x04, 0x11
        /*a2f2*/ 	.short	(.L_6964 - .L_6963)
	.align		4
.L_6963:
        /*a2f4*/ 	.word	index@($_ZN7cutlass13device_kernelIN5flash19enable_sm80_to_sm89INS1_16FlashAttnBwdSm80INS1_25CollectiveMainloopBwdSm80ILi2ELi2EN4cute5tupleIJNS5_1CILi128EEES8_NS7_ILi64EEEEEENS_10bfloat16_tEfNS_4arch4Sm80ELb0ELb1ELb1ELb1ELb1ELb0ELb0ELb0ELi2ELi4ELi4ELi4ELb0EEENS1_24CollectiveEpilogueBwdGQAISA_fSD_Li256ELb1ELb1EEENS1_19SingleTileSchedulerILb1ELb0ELb0ELi128EEEEEEEEEvNT_6ParamsE$_ZN4cute3eso3ESOILb1ELb0EJNS_5tupleIJNS_1CILi8EEENS3_ILi2EEES5_S5_S4_S5_EEENS2_IJNS3_ILi1EEEiiiNS3_ILi72EEENS3_ILi512EEEEEEEEC2ERKS6_RKSA_)
        /*a2f8*/ 	.word	0x00000000


	//----- nvinfo : EIATTR_FRAME_SIZE
	.align		4
.L_6964:
        /*a2fc*/ 	.byte	0x04, 0x11
        /*a2fe*/ 	.short	(.L_6966 - .L_6965)
	.align		4
.L_6965:
        /*a300*/ 	.word	index@($_ZN7cutlass13device_kernelIN5flash19enable_sm80_to_sm89INS1_16FlashAttnBwdSm80INS1_25CollectiveMainloopBwdSm80ILi2ELi2EN4cute5tupleIJNS5_1CILi128EEES8_NS7_ILi64EEEEEENS_10bfloat16_tEfNS_4arch4Sm80ELb0ELb1ELb1ELb1ELb1ELb0ELb0ELb0ELi2ELi4ELi4ELi4ELb0EEENS1_24CollectiveEpilogueBwdGQAISA_fSD_Li256ELb1ELb1EEENS1_19SingleTileSchedulerILb1ELb0ELb0ELi128EEEEEEEEEvNT_6ParamsE$_ZN4cute3eso3ESOILb1ELb0EJNS_5tupleIJNS_1CILi8EEENS2_IJNS3_ILi2EEES5_S5_EEENS3_ILi1EEES6_S7_EEENS2_IJS7_NS2_IJiiiEEENS3_ILi64EEENS2_IJNS3_ILi72EEENS3_ILi144EEENS3_ILi288EEEEEENS3_ILi512EEEEEEEEC2ERKS8_RKSG_)
        /*a304*/ 	.word	0x00000000


	//----- nvinfo : EIATTR_FRAME_SIZE
	.align		4
.L_6966:
        /*a308*/ 	.byte	0x04, 0x11
        /*a30a*/ 	.short	(.L_6968 - .L_6967)
	.align		4
.L_6967:
        /*a30c*/ 	.word	index@($_ZN7cutlass13device_kernelIN5flash19enable_sm80_to_sm89INS1_16FlashAttnBwdSm80INS1_25CollectiveMainloopBwdSm80ILi2ELi2EN4cute5tupleIJNS5_1CILi128EEES8_NS7_ILi64EEEEEENS_10bfloat16_tEfNS_4arch4Sm80ELb0ELb1ELb1ELb1ELb1ELb0ELb0ELb0ELi2ELi4ELi4ELi4ELb0EEENS1_24CollectiveEpilogueBwdGQAISA_fSD_Li256ELb1ELb1EEENS1_19SingleTileSchedulerILb1ELb0ELb0ELi128EEEEEEEEEvNT_6ParamsE$_ZN4cute3eso3ESOILb1ELb0EJNS_5tupleIJNS_1CILi8EEENS2_IJNS3_ILi2EEES5_S5_EEENS3_ILi1EEES6_S7_EEENS2_IJS7_NS2_IJS4_iiEEENS3_ILi64EEENS2_IJiNS3_ILi144EEENS3_ILi288EEEEEENS3_ILi512EEEEEEEEC2ERKS8_RKSF_)
        /*a310*/ 	.word	0x00000000


	//----- nvinfo : EIATTR_FRAME_SIZE
	.align		4
.L_6968:
        /*a314*/ 	.byte	0x04, 0x11
        /*a316*/ 	.short	(.L_6970 - .L_6969)
	.align		4
.L_6969:
        /*a318*/ 	.word	index@($_ZN7cutlass13device_kernelIN5flash19enable_sm80_to_sm89INS1_16FlashAttnBwdSm80INS1_25CollectiveMainloopBwdSm80ILi2ELi2EN4cute5tupleIJNS5_1CILi128EEES8_NS7_ILi64EEEEEENS_10bfloat16_tEfNS_4arch4Sm80ELb0ELb1ELb1ELb1ELb1ELb0ELb0ELb0ELi2ELi4ELi4ELi4ELb0EEENS1_24CollectiveEpilogueBwdGQAISA_fSD_Li256ELb1ELb1EEENS1_19SingleTileSchedulerILb1ELb0ELb0ELi128EEEEEEEEEvNT_6ParamsE$_ZN4cute3eso3ESOILb1ELb0EJNS_5tupleIJNS_1CILi2EEES4_S4_EEENS2_IJNS3_ILi1EEENS3_ILi512EEEiEEEEEC2ERKS5_RKS8_)
        /*a31c*/ 	.word	0x00000000


	//----- nvinfo : EIATTR_FRAME_SIZE
	.align		4
.L_6970:
        /*a320*/ 	.byte	0x04, 0x11
        /*a322*/ 	.short	(.L_6972 - .L_6971)
	.align		4
.L_6971:
        /*a324*/ 	.word	index@($_ZN7cutlass13device_kernelIN5flash19enable_sm80_to_sm89INS1_16FlashAttnBwdSm80INS1_25CollectiveMainloopBwdSm80ILi2ELi2EN4cute5tupleIJNS5_1CILi128EEES8_NS7_ILi64EEEEEENS_10bfloat16_tEfNS_4arch4Sm80ELb0ELb1ELb1ELb1ELb1ELb0ELb0ELb0ELi2ELi4ELi4ELi4ELb0EEENS1_24CollectiveEpilogueBwdGQAISA_fSD_Li256ELb1ELb1EEENS1_19SingleTileSchedulerILb1ELb0ELb0ELi128EEEEEEEEEvNT_6ParamsE$_ZN4cute3eso3ESOILb1ELb0EJNS_5tupleIJNS_1CILi2EEES4_EEENS2_IJiiEEENS3_ILi1EEES7_EEC2ERKS5_RKS6_RKS7_SE_)
        /*a328*/ 	.word	0x00000000


	//----- nvinfo : EIATTR_FRAME_SIZE
	.align		4
.L_6972:
        /*a32c*/ 	.byte	0x04, 0x11
        /*a32e*/ 	.short	(.L_6974 - .L_6973)
	.align		4
.L_6973:
        /*a330*/ 	.word	index@($_ZN7cutlass13device_kernelIN5flash19enable_sm80_to_sm89INS1_16FlashAttnBwdSm80INS1_25CollectiveMainloopBwdSm80ILi2ELi2EN4cute5tupleIJNS5_1CILi128EEES8_NS7_ILi64EEEEEENS_10bfloat16_tEfNS_4arch4Sm80ELb0ELb1ELb1ELb1ELb1ELb0ELb0ELb0ELi2ELi4ELi4ELi4ELb0EEENS1_24CollectiveEpilogueBwdGQAISA_fSD_Li256ELb1ELb1EEENS1_19SingleTileSchedulerILb1ELb0ELb0ELi128EEEEEEEEEvNT_6ParamsE$_ZN4cute3eso3ESOILb1ELb0EJNS_5tupleIJNS_1CILi2EEES4_EEENS2_IJiiEEEEEC2ERKS5_RKS6_)
        /*a334*/ 	.word	0x00000000


	//----- nvinfo : EIATTR_FRAME_SIZE
	.align		4
.L_6974:
        /*a338*/ 	.byte	0x04, 0x11
        /*a33a*/ 	.short	(.L_6976 - .L_6975)
	.align		4
.L_6975:
        /*a33c*/ 	.word	index@($_ZN7cutlass13device_kernelIN5flash19enable_sm80_to_sm89INS1_16FlashAttnBwdSm80INS1_25CollectiveMainloopBwdSm80ILi2ELi2EN4cute5tupleIJNS5_1CILi128EEES8_NS7_ILi64EEEEEENS_10bfloat16_tEfNS_4arch4Sm80ELb0ELb1ELb1ELb1ELb1ELb0ELb0ELb0ELi2ELi4ELi4ELi4ELb0EEENS1_24CollectiveEpilogueBwdGQAISA_fSD_Li256ELb1ELb1EEENS1_19SingleTileSchedulerILb1ELb0ELb0ELi128EEEEEEEEEvNT_6ParamsE$_ZN4cute3eso3ESOILb1ELb0EJNS_5tupleIJNS_1CILi2EEES4_EEENS2_IJiNS3_ILi512EEEEEEEEC2ERKS5_RKS7_)
        /*a340*/ 	.word	0x00000000


	//----- nvinfo : EIATTR_FRAME_SIZE
	.align		4
.L_6976:
        /*a344*/ 	.byte	0x04, 0x11
        /*a346*/ 	.short	(.L_6978 - .L_6977)
	.align		4
.L_6977:
        /*a348*/ 	.word	index@($_ZN7cutlass13device_kernelIN5flash19enable_sm80_to_sm89INS1_16FlashAttnBwdSm80INS1_25CollectiveMainloopBwdSm80ILi2ELi2EN4cute5tupleIJNS5_1CILi128EEES8_NS7_ILi64EEEEEENS_10bfloat16_tEfNS_4arch4Sm80ELb0ELb1ELb1ELb1ELb1ELb0ELb0ELb0ELi2ELi4ELi4ELi4ELb0EEENS1_24CollectiveEpilogueBwdGQAISA_fSD_Li256ELb1ELb1EEENS1_19SingleTileSchedulerILb1ELb0ELb0ELi128EEEEEEEEEvNT_6ParamsE$_ZN4cute3eso3ESOILb1ELb0EJNS_5tupleIJNS_1CILi2EEES4_EEENS2_IJiNS3_ILi4096EEEEEEEEC2ERKS5_RKS7_)
        /*a34c*/ 	.word	0x00000000


	//----- nvinfo : EIATTR_FRAME_SIZE
	.align		4
.L_6978:
        /*a350*/ 	.byte	0x04, 0x11
        /*a352*/ 	.short	(.L_6980 - .L_6979)
	.align		4
.L_6979:
        /*a354*/ 	.word	index@($_ZN7cutlass13device_kernelIN5flash19enable_sm80_to_sm89INS1_16FlashAttnBwdSm80INS1_25CollectiveMainloopBwdSm80ILi2ELi2EN4cute5tupleIJNS5_1CILi128EEES8_NS7_ILi64EEEEEENS_10bfloat16_tEfNS_4arch4Sm80ELb0ELb1ELb1ELb1ELb1ELb0ELb0ELb0ELi2ELi4ELi4ELi4ELb0EEENS1_24CollectiveEpilogueBwdGQAISA_fSD_Li256ELb1ELb1EEENS1_19SingleTileSchedulerILb1ELb0ELb0ELi128EEEEEEEEEvNT_6ParamsE$_ZN4cute3eso3ESOILb1ELb0EJNS_5tupleIJNS_1CILi2EEES4_EEENS2_IJNS3_ILi1EEEiEEEEEC2ERKS5_RKS7_)
        /*a358*/ 	.word	0x00000000


	//----- nvinfo : EIATTR_FRAME_SIZE
	.align		4
.L_6980:
        /*a35c*/ 	.byte	0x04, 0x11
        /*a35e*/ 	.short	(.L_6982 - .L_6981)
	.align		4
.L_6981:
        /*a360*/ 	.word	index@($_ZN7cutlass13device_kernelIN5flash19enable_sm80_to_sm89INS1_16FlashAttnBwdSm80INS1_25CollectiveMainloopBwdSm80ILi2ELi2EN4cute5tupleIJNS5_1CILi128EEES8_NS7_ILi64EEEEEENS_10bfloat16_tEfNS_4arch4Sm80ELb0ELb1ELb1ELb1ELb1ELb0ELb0ELb0ELi2ELi4ELi4ELi4ELb0EEENS1_24CollectiveEpilogueBwdGQAISA_fSD_Li256ELb1ELb1EEENS1_19SingleTileSchedulerILb1ELb0ELb0ELi128EEEEEEEEEvNT_6ParamsE$_ZN4cute3eso3ESOILb1ELb0EJNS_5tupleIJNS_1CILi2EEEEEENS2_IJiEEES4_NS3_ILi1EEEEEC2ERKS5_RKS6_RKS4_RKS7_)
        /*a364*/ 	.word	0x00000000


	//----- nvinfo : EIATTR_FRAME_SIZE
	.align		4
.L_6982:
        /*a368*/ 	.byte	0x04, 0x11
        /*a36a*/ 	.short	(.L_6984 - .L_6983)
	.align		4
.L_6983:
        /*a36c*/ 	.word	index@($_ZN7cutlass13device_kernelIN5flash19enable_sm80_to_sm89INS1_16FlashAttnBwdSm80INS1_25CollectiveMainloopBwdSm80ILi2ELi2EN4cute5tupleIJNS5_1CILi128EEES8_NS7_ILi64EEEEEENS_10bfloat16_tEfNS_4arch4Sm80ELb0ELb1ELb1ELb1ELb1ELb0ELb0ELb0ELi2ELi4ELi4ELi4ELb0EEENS1_24CollectiveEpilogueBwdGQAISA_fSD_Li256ELb1ELb1EEENS1_19SingleTileSchedulerILb1ELb0ELb0ELi128EEEEEEEEEvNT_6ParamsE$_ZN4cute3eso3ESOILb1ELb0EJNS_5tupleIJNS_1CILi2EEEEEENS2_IJiEEENS3_ILi1EEES7_EEC2ERKS5_RKS6_RKS7_SE_)
        /*a370*/ 	.word	0x00000000


	//----- nvinfo : EIATTR_FRAME_SIZE
	.align		4
.L_6984:
        /*a374*/ 	.byte	0x04, 0x11
        /*a376*/ 	.short	(.L_6986 - .L_6985)
	.align		4
.L_6985:
        /*a378*/ 	.word	index@($_ZN7cutlass13device_kernelIN5flash19enable_sm80_to_sm89INS1_16FlashAttnBwdSm80INS1_25CollectiveMainloopBwdSm80ILi2ELi2EN4cute5tupleIJNS5_1CILi128EEES8_NS7_ILi64EEEEEENS_10bfloat16_tEfNS_4arch4Sm80ELb0ELb1ELb1ELb1ELb1ELb0ELb0ELb0ELi2ELi4ELi4ELi4ELb0EEENS1_24CollectiveEpilogueBwdGQAISA_fSD_Li256ELb1ELb1EEENS1_19SingleTileSchedulerILb1ELb0ELb0ELi128EEEEEEEEEvNT_6ParamsE$_ZN4cute3eso3ESOILb1ELb0EJNS_5tupleIJNS_1CILi2EEEEEENS2_IJiEEEEEC2ERKS5_RKS6_)
        /*a37c*/ 	.word	0x00000000


	//----- nvinfo : EIATTR_FRAME_SIZE
	.align		4
.L_6986:
        /*a380*/ 	.byte	0x04, 0x11
        /*a382*/ 	.short	(.L_6988 - .L_6987)
	.align		4
.L_6987:
        /*a384*/ 	.word	index@($_ZN7cutlass13device_kernelIN5flash19enable_sm80_to_sm89INS1_16FlashAttnBwdSm80INS1_25CollectiveMainloopBwdSm80ILi2ELi2EN4cute5tupleIJNS5_1CILi128EEES8_NS7_ILi64EEEEEENS_10bfloat16_tEfNS_4arch4Sm80ELb0ELb1ELb1ELb1ELb1ELb0ELb0ELb0ELi2ELi4ELi4ELi4ELb0EEENS1_24CollectiveEpilogueBwdGQAISA_fSD_Li256ELb1ELb1EEENS1_19SingleTileSchedulerILb1ELb0ELb0ELi128EEEEEEEEEvNT_6ParamsE$_ZN4cute3eso3ESOILb1ELb0EJNS_5tupleIJNS_1CILi1EEENS3_ILi2EEES5_EEENS2_IJS4_NS3_ILi256EEEiEEEEEC2ERKS6_RKS8_)
        /*a388*/ 	.word	0x00000000


	//----- nvinfo : EIATTR_FRAME_SIZE
	.align		4
.L_6988:
        /*a38c*/ 	.byte	0x04, 0x11
        /*a38e*/ 	.short	(.L_6990 - .L_6989)
	.align		4
.L_6989:
        /*a390*/ 	.word	index@($_ZN7cutlass13device_kernelIN5flash19enable_sm80_to_sm89INS1_16FlashAttnBwdSm80INS1_25CollectiveMainloopBwdSm80ILi2ELi2EN4cute5tupleIJNS5_1CILi128EEES8_NS7_ILi64EEEEEENS_10bfloat16_tEfNS_4arch4Sm80ELb0ELb1ELb1ELb1ELb1ELb0ELb0ELb0ELi2ELi4ELi4ELi4ELb0EEENS1_24CollectiveEpilogueBwdGQAISA_fSD_Li256ELb1ELb1EEENS1_19SingleTileSchedulerILb1ELb0ELb0ELi128EEEEEEEEEvNT_6ParamsE$_ZN4cute3eso3ESOILb1ELb0EJNS_5tupleIJNS_1CILi1EEENS3_ILi2EEEEEENS2_IJNS3_ILi0EEEiEEEEEC2ERKS6_RKS8_)
        /*a394*/ 	.word	0x00000000


	//----- nvinfo : EIATTR_FRAME_SIZE
	.align		4
.L_6990:
        /*a398*/ 	.byte	0x04, 0x11
        /*a39a*/ 	.short	(.L_6992 - .L_6991)
	.align		4
.L_6991:
        /*a39c*/ 	.word	index@($_ZN7cutlass13device_kernelIN5flash19enable_sm80_to_sm89INS1_16FlashAttnBwdSm80INS1_25CollectiveMainloopBwdSm80ILi2ELi2EN4cute5tupleIJNS5_1CILi128EEES8_NS7_ILi64EEEEEENS_10bfloat16_tEfNS_4arch4Sm80ELb0ELb1ELb1ELb1ELb1ELb0ELb0ELb0ELi2ELi4ELi4ELi4ELb0EEENS1_24CollectiveEpilogueBwdGQAISA_fSD_Li256ELb1ELb1EEENS1_19SingleTileSchedulerILb1ELb0ELb0ELi128EEEEEEEEEvNT_6ParamsE$_ZN4cute3eso3ESOILb1ELb0EJNS_5tupleIJNS_1CILi1EEENS3_ILi0EEEEEElS5_EEC2ERKS6_RKlRKS5_)
        /*a3a0*/ 	.word	0x00000000


	//----- nvinfo : EIATTR_FRAME_SIZE
	.align		4
.L_6992:
        /*a3a4*/ 	.byte	0x04, 0x11
        /*a3a6*/ 	.short	(.L_6994 - .L_6993)
	.align		4
.L_6993:
        /*a3a8*/ 	.word	index@($_ZN7cutlass13device_kernelIN5flash19enable_sm80_to_sm89INS1_16FlashAttnBwdSm80INS1_25CollectiveMainloopBwdSm80ILi2ELi2EN4cute5tupleIJNS5_1CILi128EEES8_NS7_ILi64EEEEEENS_10bfloat16_tEfNS_4arch4Sm80ELb0ELb1ELb1ELb1ELb1ELb0ELb0ELb0ELi2ELi4ELi4ELi4ELb0EEENS1_24CollectiveEpilogueBwdGQAISA_fSD_Li256ELb1ELb1EEENS1_19SingleTileSchedulerILb1ELb0ELb0ELi128EEEEEEEEEvNT_6ParamsE$_ZN4cute3eso3ESOILb1ELb0EJNS_5tupleIJNS_1CILi1EEENS3_ILi0EEEEEEiNS3_ILi1024EEEEEC2ERKS6_RKiRKS7_)
        /*a3ac*/ 	.word	0x00000000


	//----- nvinfo : EIATTR_FRAME_SIZE
	.align		4
.L_6994:
        /*a3b0*/ 	.byte	0x04, 0x11
        /*a3b2*/ 	.short	(.L_6996 - .L_6995)
	.align		4
.L_6995:
        /*a3b4*/ 	.word	index@($_ZN7cutlass13device_kernelIN5flash19enable_sm80_to_sm89INS1_16FlashAttnBwdSm80INS1_25CollectiveMainloopBwdSm80ILi2ELi2EN4cute5tupleIJNS5_1CILi128EEES8_NS7_ILi64EEEEEENS_10bfloat16_tEfNS_4arch4Sm80ELb0ELb1ELb1ELb1ELb1ELb0ELb0ELb0ELi2ELi4ELi4ELi4ELb0EEENS1_24CollectiveEpilogueBwdGQAISA_fSD_Li256ELb1ELb1EEENS1_19SingleTileSchedulerILb1ELb0ELb0ELi128EEEEEEEEEvNT_6ParamsE$_ZN4cute3eso3ESOILb1ELb0EJNS_5tupleIJNS_1CILi1EEENS3_ILi0EEEEEEiEEC2ERKS6_RKi)
        /*a3b8*/ 	.word	0x00000000


	//----- nvinfo : EIATTR_FRAME_SIZE
	.align		4
.L_6996:
        /*a3bc*/ 	.byte	0x04, 0x11
        /*a3be*/ 	.short	(.L_6998 - .L_6997)
	.align		4
.L_6997:
        /*a3c0*/ 	.word	index@($_ZN7cutlass13device_kernelIN5flash19enable_sm80_to_sm89INS1_16FlashAttnBwdSm80INS1_25CollectiveMainloopBwdSm80ILi2ELi2EN4cute5tupleIJNS5_1CILi128EEES8_NS7_ILi64EEEEEENS_10bfloat16_tEfNS_4arch4Sm80ELb0ELb1ELb1ELb1ELb1ELb0ELb0ELb0ELi2ELi4ELi4ELi4ELb0EEENS1_24CollectiveEpilogueBwdGQAISA_fSD_Li256ELb1ELb1EEENS1_19SingleTileSchedulerILb1ELb0ELb0ELi128EEEEEEEEEvNT_6ParamsE$_ZN4cute3eso3ESOILb1ELb0EJNS_5tupleIJNS_1CILi1EEENS3_ILi0EEEEEENS3_ILi4096EEENS2_IJiiEEEEEC2ERKS6_RKS7_RKS8_)
        /*a3c4*/ 	.word	0x00000000


	//----- nvinfo : EIATTR_FRAME_SIZE
	.align		4
.L_6998:
        /*a3c8*/ 	.byte	0x04, 0x11
        /*a3ca*/ 	.short	(.L_7000 - .L_6999)
	.align		4
.L_6999:
        /*a3cc*/ 	.word	index@($_ZN7cutlass13device_kernelIN5flash19enable_sm80_to_sm89INS1_16FlashAttnBwdSm80INS1_25CollectiveMainloopBwdSm80ILi2ELi2EN4cute5tupleIJNS5_1CILi128EEES8_NS7_ILi64EEEEEENS_10bfloat16_tEfNS_4arch4Sm80ELb0ELb1ELb1ELb1ELb1ELb0ELb0ELb0ELi2ELi4ELi4ELi4ELb0EEENS1_24CollectiveEpilogueBwdGQAISA_fSD_Li256ELb1ELb1EEENS1_19SingleTileSchedulerILb1ELb0ELb0ELi128EEEEEEEEEvNT_6ParamsE$_ZN4cute3eso3ESOILb1ELb0EJNS_5tupleIJNS_1CILi1EEENS3_ILi0EEEEEENS2_IJiEEEEEC2ERKS6_RKS7_)
        /*a3d0*/ 	.word	0x00000000


	//----- nvinfo : EIATTR_FRAME_SIZE
	.align		4
.L_7000:
        /*a3d4*/ 	.byte	0x04, 0x11
        /*a3d6*/ 	.short	(.L_7002 - .L_7001)
	.align		4
.L_7001:
        /*a3d8*/ 	.word	index@($_ZN7cutlass13device_kernelIN5flash19enable_sm80_to_sm89INS1_16FlashAttnBwdSm80INS1_25CollectiveMainloopBwdSm80ILi2ELi2EN4cute5tupleIJNS5_1CILi128EEES8_NS7_ILi64EEEEEENS_10bfloat16_tEfNS_4arch4Sm80ELb0ELb1ELb1ELb1ELb1ELb0ELb0ELb0ELi2ELi4ELi4ELi4ELb0EEENS1_24CollectiveEpilogueBwdGQAISA_fSD_Li256ELb1ELb1EEENS1_19SingleTileSchedulerILb1ELb0ELb0ELi128EEEEEEEEEvNT_6ParamsE$_ZN4cute3eso3ESOILb1ELb0EJNS_5tupleIJNS_1CILi1EEENS2_IJS4_NS3_ILi2EEES5_EEEEEENS2_IJNS3_ILi0EEENS2_IJS4_NS3_ILi256EEEiEEEEEEEEC2ERKS7_RKSB_)
        /*a3dc*/ 	.word	0x00000000


	//----- nvinfo : EIATTR_FRAME_SIZE
	.align		4
.L_7002:
        /*a3e0*/ 	.byte	0x04, 0x11
        /*a3e2*/ 	.short	(.L_7004 - .L_7003)
	.align		4
.L_7003:
        /*a3e4*/ 	.word	index@($_ZN7cutlass13device_kernelIN5flash19enable_sm80_to_sm89INS1_16FlashAttnBwdSm80INS1_25CollectiveMainloopBwdSm80ILi2ELi2EN4cute5tupleIJNS5_1CILi128EEES8_NS7_ILi64EEEEEENS_10bfloat16_tEfNS_4arch4Sm80ELb0ELb1ELb1ELb1ELb1ELb0ELb0ELb0ELi2ELi4ELi4ELi4ELb0EEENS1_24CollectiveEpilogueBwdGQAISA_fSD_Li256ELb1ELb1EEENS1_19SingleTileSchedulerILb1ELb0ELb0ELi128EEEEEEEEEvNT_6ParamsE$_ZN4cute3eso3ESOILb1ELb0EJNS_5tupleIJNS_1CILi16EEENS3_ILi2EEES5_S5_NS3_ILi4EEES5_EEENS2_IJNS3_ILi1EEEiiiNS3_ILi144EEENS3_ILi512EEEEEEEEC2ERKS7_RKSB_)
        /*a3e8*/ 	.word	0x00000000


	//----- nvinfo : EIATTR_FRAME_SIZE
	.align		4
.L_7004:
        /*a3ec*/ 	.byte	0x04, 0x11
        /*a3ee*/ 	.short	(.L_7006 - .L_7005)
	.align		4
.L_7005:
        /*a3f0*/ 	.word	index@($_ZN7cutlass13device_kernelIN5flash19enable_sm80_to_sm89INS1_16FlashAttnBwdSm80INS1_25CollectiveMainloopBwdSm80ILi2ELi2EN4cute5tupleIJNS5_1CILi128EEES8_NS7_ILi64EEEEEENS_10bfloat16_tEfNS_4arch4Sm80ELb0ELb1ELb1ELb1ELb1ELb0ELb0ELb0ELi2ELi4ELi4ELi4ELb0EEENS1_24CollectiveEpilogueBwdGQAISA_fSD_Li256ELb1ELb1EEENS1_19SingleTileSchedulerILb1ELb0ELb0ELi128EEEEEEEEEvNT_6ParamsE$_ZN4cute3eso3ESOILb1ELb0EJNS_5tupleIJNS_1CILi0EEES4_EEEiEEC2ERKS5_RKi)
        /*a3f4*/ 	.word	0x00000000


	//----- nvinfo : EIATTR_FRAME_SIZE
	.align		4
.L_7006:
        /*a3f8*/ 	.byte	0x04, 0x11
        /*a3fa*/ 	.short	(.L_7008 - .L_7007)
	.align		4
.L_7007:
        /*a3fc*/ 	.word	index@($_ZN7cutlass13device_kernelIN5flash19enable_sm80_to_sm89INS1_16FlashAttnBwdSm80INS1_25CollectiveMainloopBwdSm80ILi2ELi2EN4cute5tupleIJNS5_1CILi128EEES8_NS7_ILi64EEEEEENS_10bfloat16_tEfNS_4arch4Sm80ELb0ELb1ELb1ELb1ELb1ELb0ELb0ELb0ELi2ELi4ELi4ELi4ELb0EEENS1_24CollectiveEpilogueBwdGQAISA_fSD_Li256ELb1ELb1EEENS1_19SingleTileSchedulerILb1ELb0ELb0ELi128EEEEEEEEEvNT_6ParamsE$_ZN4cute3eso3ESOILb1ELb0EJNS_5tupleIJNS2_IJNS_1CILi8EEENS3_ILi1EEEEEENS3_ILi4EEES5_EEENS2_IJNS2_IJS5_NS3_ILi0EEEEEElS9_EEEEEC2ERKS8_RKSB_)
        /*a400*/ 	.word	0x00000000


	//----- nvinfo : EIATTR_FRAME_SIZE
	.align		4
.L_7008:
        /*a404*/ 	.byte	0x04, 0x11
        /*a406*/ 	.short	(.L_7010 - .L_7009)
	.align		4
.L_7009:
        /*a408*/ 	.word	index@($_ZN7cutlass13device_kernelIN5flash19enable_sm80_to_sm89INS1_16FlashAttnBwdSm80INS1_25CollectiveMainloopBwdSm80ILi2ELi2EN4cute5tupleIJNS5_1CILi128EEES8_NS7_ILi64EEEEEENS_10bfloat16_tEfNS_4arch4Sm80ELb0ELb1ELb1ELb1ELb1ELb0ELb0ELb0ELi2ELi4ELi4ELi4ELb0EEENS1_24CollectiveEpilogueBwdGQAISA_fSD_Li256ELb1ELb1EEENS1_19SingleTileSchedulerILb1ELb0ELb0ELi128EEEEEEEEEvNT_6ParamsE$_ZN4cute3eso3ESOILb1ELb0EJNS_5tupleIJNS2_IJNS_1CILi8EEENS3_ILi1EEEEEENS3_ILi2EEES4_EEENS2_IJNS2_IJS5_NS3_ILi0EEEEEEiNS3_ILi1024EEEEEEEEC2ERKS8_RKSC_)
        /*a40c*/ 	.word	0x00000000


	//----- nvinfo : EIATTR_FRAME_SIZE
	.align		4
.L_7010:
        /*a410*/ 	.byte	0x04, 0x11
        /*a412*/ 	.short	(.L_7012 - .L_7011)
	.align		4
.L_7011:
        /*a414*/ 	.word	index@($_ZN7cutlass13device_kernelIN5flash19enable_sm80_to_sm89INS1_16FlashAttnBwdSm80INS1_25CollectiveMainloopBwdSm80ILi2ELi2EN4cute5tupleIJNS5_1CILi128EEES8_NS7_ILi64EEEEEENS_10bfloat16_tEfNS_4arch4Sm80ELb0ELb1ELb1ELb1ELb1ELb0ELb0ELb0ELi2ELi4ELi4ELi4ELb0EEENS1_24CollectiveEpilogueBwdGQAISA_fSD_Li256ELb1ELb1EEENS1_19SingleTileSchedulerILb1ELb0ELb0ELi128EEEEEEEEEvNT_6ParamsE$_ZN4cute3eso3ESOILb1ELb0EJNS_5tupleIJNS2_IJNS_1CILi8EEENS3_ILi1EEEEEENS3_ILi2EEENS2_IJS7_S7_EEEEEENS2_IJNS2_IJS5_NS3_ILi0EEEEEENS3_ILi4096EEENS2_IJiiEEEEEEEEC2ERKS9_RKSE_)
        /*a418*/ 	.word	0x00000000


	//----- nvinfo : EIATTR_FRAME_SIZE
	.align		4
.L_7012:
        /*a41c*/ 	.byte	0x04, 0x11
        /*a41e*/ 	.short	(.L_7014 - .L_7013)
	.align		4
.L_7013:
        /*a420*/ 	.word	index@($_ZN7cutlass13device_kernelIN5flash19enable_sm80_to_sm89INS1_16FlashAttnBwdSm80INS1_25CollectiveMainloopBwdSm80ILi2ELi2EN4cute5tupleIJNS5_1CILi128EEES8_NS7_ILi64EEEEEENS_10bfloat16_tEfNS_4arch4Sm80ELb0ELb1ELb1ELb1ELb1ELb0ELb0ELb0ELi2ELi4ELi4ELi4ELb0EEENS1_24CollectiveEpilogueBwdGQAISA_fSD_Li256ELb1ELb1EEENS1_19SingleTileSchedulerILb1ELb0ELb0ELi128EEEEEEEEEvNT_6ParamsE$_ZN4cute3eso3ESOILb1ELb0EJNS_5tupleIJNS2_IJNS_1CILi8EEENS3_ILi1EEEEEENS3_ILi2EEEEEENS2_IJNS2_IJS5_NS3_ILi0EEEEEEiEEEEEC2ERKS8_RKSB_)
        /*a424*/ 	.word	0x00000000


	//----- nvinfo : EIATTR_FRAME_SIZE
	.align		4
.L_7014:
        /*a428*/ 	.byte	0x04, 0x11
        /*a42a*/ 	.short	(.L_7016 - .L_7015)
	.align		4
.L_7015:
        /*a42c*/ 	.word	index@($_ZN7cutlass13device_kernelIN5flash19enable_sm80_to_sm89INS1_16FlashAttnBwdSm80INS1_25CollectiveMainloopBwdSm80ILi2ELi2EN4cute5tupleIJNS5_1CILi128EEES8_NS7_ILi64EEEEEENS_10bfloat16_tEfNS_4arch4Sm80ELb0ELb1ELb1ELb1ELb1ELb0ELb0ELb0ELi2ELi4ELi4ELi4ELb0EEENS1_24CollectiveEpilogueBwdGQAISA_fSD_Li256ELb1ELb1EEENS1_19SingleTileSchedulerILb1ELb0ELb0ELi128EEEEEEEEEvNT_6ParamsE$_ZN4cute3eso3ESOILb1ELb0EJNS_5tupleIJNS2_IJNS_1CILi8EEENS3_ILi1EEEEEENS2_IJNS3_ILi2EEEEEEEEENS2_IJNS2_IJS5_NS3_ILi0EEEEEENS2_IJiEEEEEEEEC2ERKS9_RKSD_)
        /*a430*/ 	.word	0x00000000


	//----- nvinfo : EIATTR_FRAME_SIZE
	.align		4
.L_7016:
        /*a434*/ 	.byte	0x04, 0x11
        /*a436*/ 	.short	(.L_7018 - .L_7017)
	.align		4
.L_7017:
        /*a438*/ 	.word	index@($_ZN7cutlass13device_kernelIN5flash19enable_sm80_to_sm89INS1_16FlashAttnBwdSm80INS1_25CollectiveMainloopBwdSm80ILi2ELi2EN4cute5tupleIJNS5_1CILi128EEES8_NS7_ILi64EEEEEENS_10bfloat16_tEfNS_4arch4Sm80ELb0ELb1ELb1ELb1ELb1ELb0ELb0ELb0ELi2ELi4ELi4ELi4ELb0EEENS1_24CollectiveEpilogueBwdGQAISA_fSD_Li256ELb1ELb1EEENS1_19SingleTileSchedulerILb1ELb0ELb0ELi128EEEEEEEEEvNT_6ParamsE$_ZN4cute3eso3ESOILb1ELb0EJNS_5tupleIJNS2_IJNS_1CILi2EEES4_S4_EEES4_NS2_IJS4_S4_EEEEEENS2_IJNS2_IJNS3_ILi1EEENS3_ILi512EEEiEEENS3_ILi4096EEENS2_IJiiEEEEEEEEC2ERKS7_RKSD_)
        /*a43c*/ 	.word	0x00000000


	//----- nvinfo : EIATTR_FRAME_SIZE
	.align		4
.L_7018:
        /*a440*/ 	.byte	0x04, 0x11
        /*a442*/ 	.short	(.L_7020 - .L_7019)
	.align		4
.L_7019:
        /*a444*/ 	.word	index@($_ZN7cutlass13device_kernelIN5flash19enable_sm80_to_sm89INS1_16FlashAttnBwdSm80INS1_25CollectiveMainloopBwdSm80ILi2ELi2EN4cute5tupleIJNS5_1CILi128EEES8_NS7_ILi64EEEEEENS_10bfloat16_tEfNS_4arch4Sm80ELb0ELb1ELb1ELb1ELb1ELb0ELb0ELb0ELi2ELi4ELi4ELi4ELb0EEENS1_24CollectiveEpilogueBwdGQAISA_fSD_Li256ELb1ELb1EEENS1_19SingleTileSchedulerILb1ELb0ELb0ELi128EEEEEEEEEvNT_6ParamsE$_ZN4cute3eso3ESOILb1ELb0EJNS_5tupleIJNS2_IJNS_1CILi2EEES4_S4_EEES4_NS2_IJNS2_IJS4_S4_EEES4_EEEEEENS2_IJNS2_IJNS3_ILi1EEENS3_ILi512EEEiEEENS3_ILi4096EEENS2_IJNS2_IJiiEEENS3_ILi8192EEEEEEEEEEEC2ERKS8_RKSG_)
        /*a448*/ 	.word	0x00000000


	//----- nvinfo : EIATTR_FRAME_SIZE
	.align		4
.L_7020:
        /*a44c*/ 	.byte	0x04, 0x11
        /*a44e*/ 	.short	(.L_7022 - .L_7021)
	.align		4
.L_7021:
        /*a450*/ 	.word	index@($_ZN7cutlass13device_kernelIN5flash19enable_sm80_to_sm89INS1_16FlashAttnBwdSm80INS1_25CollectiveMainloopBwdSm80ILi2ELi2EN4cute5tupleIJNS5_1CILi128EEES8_NS7_ILi64EEEEEENS_10bfloat16_tEfNS_4arch4Sm80ELb0ELb1ELb1ELb1ELb1ELb0ELb0ELb0ELi2ELi4ELi4ELi4ELb0EEENS1_24CollectiveEpilogueBwdGQAISA_fSD_Li256ELb1ELb1EEENS1_19SingleTileSchedulerILb1ELb0ELb0ELi128EEEEEEEEEvNT_6ParamsE$_ZN4cute3eso3ESOILb1ELb0EJNS_5tupleIJNS2_IJNS_1CILi2EEES4_EEES5_NS3_ILi8EEEEEENS2_IJNS2_IJiNS3_ILi512EEEEEENS2_IJiiEEENS3_ILi1024EEEEEEEEC2ERKS7_RKSC_)
        /*a454*/ 	.word	0x00000000


	//----- nvinfo : EIATTR_FRAME_SIZE
	.align		4
.L_7022:
        /*a458*/ 	.byte	0x04, 0x11
        /*a45a*/ 	.short	(.L_7024 - .L_7023)
	.align		4
.L_7023:
        /*a45c*/ 	.word	index@($_ZN7cutlass13device_kernelIN5flash19enable_sm80_to_sm89INS1_16FlashAttnBwdSm80INS1_25CollectiveMainloopBwdSm80ILi2ELi2EN4cute5tupleIJNS5_1CILi128EEES8_NS7_ILi64EEEEEENS_10bfloat16_tEfNS_4arch4Sm80ELb0ELb1ELb1ELb1ELb1ELb0ELb0ELb0ELi2ELi4ELi4ELi4ELb0EEENS1_24CollectiveEpilogueBwdGQAISA_fSD_Li256ELb1ELb1EEENS1_19SingleTileSchedulerILb1ELb0ELb0ELi128EEEEEEEEEvNT_6ParamsE$_ZN4cute3eso3ESOILb1ELb0EJNS_5tupleIJNS2_IJNS_1CILi2EEES4_EEES4_EEENS2_IJNS2_IJiiEEENS3_ILi8192EEEEEEEEC2ERKS6_RKS9_)
        /*a460*/ 	.word	0x00000000


	//----- nvinfo : EIATTR_FRAME_SIZE
	.align		4
.L_7024:
        /*a464*/ 	.byte	0x04, 0x11
        /*a466*/ 	.short	(.L_7026 - .L_7025)
	.align		4
.L_7025:
        /*a468*/ 	.word	index@($_ZN7cutlass13device_kernelIN5flash19enable_sm80_to_sm89INS1_16FlashAttnBwdSm80INS1_25CollectiveMainloopBwdSm80ILi2ELi2EN4cute5tupleIJNS5_1CILi128EEES8_NS7_ILi64EEEEEENS_10bfloat16_tEfNS_4arch4Sm80ELb0ELb1ELb1ELb1ELb1ELb0ELb0ELb0ELi2ELi4ELi4ELi4ELb0EEENS1_24CollectiveEpilogueBwdGQAISA_fSD_Li256ELb1ELb1EEENS1_19SingleTileSchedulerILb1ELb0ELb0ELi128EEEEEEEEEvNT_6ParamsE$_ZN4cute3eso3ESOILb1ELb0EJNS_5tupleIJNS2_IJNS_1CILi2EEES4_EEENS3_ILi8EEES5_EEENS2_IJNS2_IJNS3_ILi1EEEiEEENS3_ILi1024EEENS2_IJiiEEEEEEEEC2ERKS7_RKSC_)
        /*a46c*/ 	.word	0x00000000


	//----- nvinfo : EIATTR_FRAME_SIZE
	.align		4
.L_7026:
        /*a470*/ 	.byte	0x04, 0x11
        /*a472*/ 	.short	(.L_7028 - .L_7027)
	.align		4
.L_7027:
        /*a474*/ 	.word	index@($_ZN7cutlass13device_kernelIN5flash19enable_sm80_to_sm89INS1_16FlashAttnBwdSm80INS1_25CollectiveMainloopBwdSm80ILi2ELi2EN4cute5tupleIJNS5_1CILi128EEES8_NS7_ILi64EEEEEENS_10bfloat16_tEfNS_4arch4Sm80ELb0ELb1ELb1ELb1ELb1ELb0ELb0ELb0ELi2ELi4ELi4ELi4ELb0EEENS1_24CollectiveEpilogueBwdGQAISA_fSD_Li256ELb1ELb1EEENS1_19SingleTileSchedulerILb1ELb0ELb0ELi128EEEEEEEEEvNT_6ParamsE$_ZN4cute3eso3ESOILb1ELb0EJNS_5tupleIJNS2_IJNS_1CILi1EEENS3_ILi0EEEEEES5_EEENS2_IJNS2_IJS5_S5_EEEiEEEEEC2ERKS7_RKS9_)
        /*a478*/ 	.word	0x00000000


	//----- nvinfo : EIATTR_FRAME_SIZE
	.align		4
.L_7028:
        /*a47c*/ 	.byte	0x04, 0x11
        /*a47e*/ 	.short	(.L_7030 - .L_7029)
	.align		4
.L_7029:
        /*a480*/ 	.word	index@($_ZN7cutlass13device_kernelIN5flash19enable_sm80_to_sm89INS1_16FlashAttnBwdSm80INS1_25CollectiveMainloopBwdSm80ILi2ELi2EN4cute5tupleIJNS5_1CILi128EEES8_NS7_ILi64EEEEEENS_10bfloat16_tEfNS_4arch4Sm80ELb0ELb1ELb1ELb1ELb1ELb0ELb0ELb0ELi2ELi4ELi4ELi4ELb0EEENS1_24CollectiveEpilogueBwdGQAISA_fSD_Li256ELb1ELb1EEENS1_19SingleTileSchedulerILb1ELb0ELb0ELi128EEEEEEEEEvNT_6ParamsE$_ZN4cute3eso3ESOILb1ELb0EJNS_5tupleIJNS2_IJNS_1CILi1EEENS3_ILi0EEEEEENS2_IJS5_S5_EEEEEENS2_IJS5_iEEEEEC2ERKS8_RKS9_)
        /*a484*/ 	.word	0x00000000


	//----- nvinfo : EIATTR_FRAME_SIZE
	.align		4
.L_7030:
        /*a488*/ 	.byte	0x04, 0x11
        /*a48a*/ 	.short	(.L_7032 - .L_7031)
	.align		4
.L_7031:
        /*a48c*/ 	.word	index@($_ZN7cutlass13device_kernelIN5flash19enable_sm80_to_sm89INS1_16FlashAttnBwdSm80INS1_25CollectiveMainloopBwdSm80ILi2ELi2EN4cute5tupleIJNS5_1CILi128EEES8_NS7_ILi64EEEEEENS_10bfloat16_tEfNS_4arch4Sm80ELb0ELb1ELb1ELb1ELb1ELb0ELb0ELb0ELi2ELi4ELi4ELi4ELb0EEENS1_24CollectiveEpilogueBwdGQAISA_fSD_Li256ELb1ELb1EEENS1_19SingleTileSchedulerILb1ELb0ELb0ELi128EEEEEEEEEvNT_6ParamsE$_ZN4cute3eso3ESOILb1ELb0EJNS_5tupleIJNS2_IJNS_1CILi1EEENS2_IJS4_NS3_ILi2EEES5_EEEEEES5_NS2_IJS5_S5_EEEEEENS2_IJNS2_IJNS3_ILi0EEENS2_IJS4_NS3_ILi256EEEiEEEEEENS3_ILi2048EEENS2_IJiNS3_ILi4096EEEEEEEEEEEC2ERKS9_RKSH_)
        /*a490*/ 	.word	0x00000000


	//----- nvinfo : EIATTR_FRAME_SIZE
	.align		4
.L_7032:
        /*a494*/ 	.byte	0x04, 0x11
        /*a496*/ 	.short	(.L_7034 - .L_7033)
	.align		4
.L_7033:
        /*a498*/ 	.word	index@($_ZN7cutlass13device_kernelIN5flash19enable_sm80_to_sm89INS1_16FlashAttnBwdSm80INS1_25CollectiveMainloopBwdSm80ILi2ELi2EN4cute5tupleIJNS5_1CILi128EEES8_NS7_ILi64EEEEEENS_10bfloat16_tEfNS_4arch4Sm80ELb0ELb1ELb1ELb1ELb1ELb0ELb0ELb0ELi2ELi4ELi4ELi4ELb0EEENS1_24CollectiveEpilogueBwdGQAISA_fSD_Li256ELb1ELb1EEENS1_19SingleTileSchedulerILb1ELb0ELb0ELi128EEEEEEEEEvNT_6ParamsE$_ZN4cute3eso3ESOILb1ELb0EJNS_5tupleIJNS2_IJNS2_IJNS_1CILi8EEENS3_ILi1EEEEEES5_EEENS2_IJNS2_IJS5_S5_EEENS3_ILi2EEEEEEEEENS2_IJNS2_IJNS2_IJS5_NS3_ILi0EEEEEESC_EEENS2_IJNS2_IJSC_SC_EEEiEEEEEEEEC2ERKSB_RKSH_)
        /*a49c*/ 	.word	0x00000000


	//----- nvinfo : EIATTR_FRAME_SIZE
	.align		4
.L_7034:
        /*a4a0*/ 	.byte	0x04, 0x11
        /*a4a2*/ 	.short	(.L_7036 - .L_7035)
	.align		4
.L_7035:
        /*a4a4*/ 	.word	index@($_ZN7cutlass13device_kernelIN5flash19enable_sm80_to_sm89INS1_16FlashAttnBwdSm80INS1_25CollectiveMainloopBwdSm80ILi2ELi2EN4cute5tupleIJNS5_1CILi128EEES8_NS7_ILi64EEEEEENS_10bfloat16_tEfNS_4arch4Sm80ELb0ELb1ELb1ELb1ELb1ELb0ELb0ELb0ELi2ELi4ELi4ELi4ELb0EEENS1_24CollectiveEpilogueBwdGQAISA_fSD_Li256ELb1ELb1EEENS1_19SingleTileSchedulerILb1ELb0ELb0ELi128EEEEEEEEEvNT_6ParamsE$_ZN4cute3eso3ESOILb1ELb0EJNS_5tupleIJNS2_IJNS2_IJNS_1CILi8EEENS3_ILi1EEEEEENS2_IJS5_S5_EEEEEENS2_IJS5_NS3_ILi2EEEEEEEEENS2_IJNS2_IJNS2_IJS5_NS3_ILi0EEEEEENS2_IJSC_SC_EEEEEENS2_IJSC_iEEEEEEEEC2ERKSB_RKSH_)
        /*a4a8*/ 	.word	0x00000000


	//----- nvinfo : EIATTR_FRAME_SIZE
	.align		4
.L_7036:
        /*a4ac*/ 	.byte	0x04, 0x11
        /*a4ae*/ 	.short	(.L_7038 - .L_7037)
	.align		4
.L_7037:
        /*a4b0*/ 	.word	index@($_ZN7cutlass13device_kernelIN5flash19enable_sm80_to_sm89INS1_16FlashAttnBwdSm80INS1_25CollectiveMainloopBwdSm80ILi2ELi2EN4cute5tupleIJNS5_1CILi128EEES8_NS7_ILi64EEEEEENS_10bfloat16_tEfNS_4arch4Sm80ELb0ELb1ELb1ELb1ELb1ELb0ELb0ELb0ELi2ELi4ELi4ELi4ELb0EEENS1_24CollectiveEpilogueBwdGQAISA_fSD_Li256ELb1ELb1EEENS1_19SingleTileSchedulerILb1ELb0ELb0ELi128EEEEEEEEEvNT_6ParamsE$_ZN4cute3eso3ESOILb1ELb0EJNS_1CILi8EEEiiiNS2_ILi144EEENS2_ILi512EEEEEC2ERKS3_RKiSA_SA_RKS4_RKS5_)
        /*a4b4*/ 	.word	0x00000000


	//----- nvinfo : EIATTR_FRAME_SIZE
	.align		4
.L_7038:
        /*a4b8*/ 	.byte	0x04, 0x11
        /*a4ba*/ 	.short	(.L_7040 - .L_7039)
	.align		4
.L_7039:
        /*a4bc*/ 	.word	index@($_ZN7cutlass13device_kernelIN5flash19enable_sm80_to_sm89INS1_16FlashAttnBwdSm80INS1_25CollectiveMainloopBwdSm80ILi2ELi2EN4cute5tupleIJNS5_1CILi128EEES8_NS7_ILi64EEEEEENS_10bfloat16_tEfNS_4arch4Sm80ELb0ELb1ELb1ELb1ELb1ELb0ELb0ELb0ELi2ELi4ELi4ELi4ELb0EEENS1_24CollectiveEpilogueBwdGQAISA_fSD_Li256ELb1ELb1EEENS1_19SingleTileSchedulerILb1ELb0ELb0ELi128EEEEEEEEEvNT_6ParamsE$_ZN4cute3eso3ESOILb1ELb0EJNS_1CILi8EEEiiEEC2ERKS3_RKiS8_)
        /*a4c0*/ 	.word	0x00000000


	//----- nvinfo : EIATTR_FRAME_SIZE
	.align		4
.L_7040:
        /*a4c4*/ 	.byte	0x04, 0x11
        /*a4c6*/ 	.short	(.L_7042 - .L_7041)
	.align		4
.L_7041:
        /*a4c8*/ 	.word	index@($_ZN7cutlass13device_kernelIN5flash19enable_sm80_to_sm89INS1_16FlashAttnBwdSm80INS1_25CollectiveMainloopBwdSm80ILi2ELi2EN4cute5tupleIJNS5_1CILi128EEES8_NS7_ILi64EEEEEENS_10bfloat16_tEfNS_4arch4Sm80ELb0ELb1ELb1ELb1ELb1ELb0ELb0ELb0ELi2ELi4ELi4ELi4ELb0EEENS1_24CollectiveEpilogueBwdGQAISA_fSD_Li256ELb1ELb1EEENS1_19SingleTileSchedulerILb1ELb0ELb0ELi128EEEEEEEEEvNT_6ParamsE$_ZN4cute3eso3ESOILb1ELb0EJNS_1CILi4096EEEiiNS2_ILi8192EEEEEC2ERKS3_RKiS9_RKS4_)
        /*a4cc*/ 	.word	0x00000000


	//----- nvinfo : EIATTR_FRAME_SIZE
	.align		4
.L_7042:
        /*a4d0*/ 	.byte	0x04, 0x11
        /*a4d2*/ 	.short	(.L_7044 - .L_7043)
	.align		4
.L_7043:
        /*a4d4*/ 	.word	index@($_ZN7cutlass13device_kernelIN5flash19enable_sm80_to_sm89INS1_16FlashAttnBwdSm80INS1_25CollectiveMainloopBwdSm80ILi2ELi2EN4cute5tupleIJNS5_1CILi128EEES8_NS7_ILi64EEEEEENS_10bfloat16_tEfNS_4arch4Sm80ELb0ELb1ELb1ELb1ELb1ELb0ELb0ELb0ELi2ELi4ELi4ELi4ELb0EEENS1_24CollectiveEpilogueBwdGQAISA_fSD_Li256ELb1ELb1EEENS1_19SingleTileSchedulerILb1ELb0ELb0ELi128EEEEEEEEEvNT_6ParamsE$_ZN4cute3eso3ESOILb1ELb0EJNS_1CILi4096EEEiiEEC2ERKS3_RKiS8_)
        /*a4d8*/ 	.word	0x00000000


	//----- nvinfo : EIATTR_FRAME_SIZE
	.align		4
.L_7044:
        /*a4dc*/ 	.byte	0x04, 0x11
        /*a4de*/ 	.short	(.L_7046 - .L_7045)
	.align		4
.L_7045:
        /*a4e0*/ 	.word	index@($_ZN7cutlass13device_kernelIN5flash19enable_sm80_to_sm89INS1_16FlashAttnBwdSm80INS1_25CollectiveMainloopBwdSm80ILi2ELi2EN4cute5tupleIJNS5_1CILi128EEES8_NS7_ILi64EEEEEENS_10bfloat16_tEfNS_4arch4Sm80ELb0ELb1ELb1ELb1ELb1ELb0ELb0ELb0ELi2ELi4ELi4ELi4ELb0EEENS1_24CollectiveEpilogueBwdGQAISA_fSD_Li256ELb1ELb1EEENS1_19SingleTileSchedulerILb1ELb0ELb0ELi128EEEEEEEEEvNT_6ParamsE$_ZN4cute3eso3ESOILb1ELb0EJNS_1CILi4096EEENS_5tupleIJiiEEEEEC2ERKS3_RKS5_)
        /*a4e4*/ 	.word	0x00000000


	//----- nvinfo : EIATTR_FRAME_SIZE
	.align		4
.L_7046:
        /*a4e8*/ 	.byte	0x04, 0x11
        /*a4ea*/ 	.short	(.L_7048 - .L_7047)
	.align		4
.L_7047:
        /*a4ec*/ 	.word	index@($_ZN7cutlass13device_kernelIN5flash19enable_sm80_to_sm89INS1_16FlashAttnBwdSm80INS1_25CollectiveMainloopBwdSm80ILi2ELi2EN4cute5tupleIJNS5_1CILi128EEES8_NS7_ILi64EEEEEENS_10bfloat16_tEfNS_4arch4Sm80ELb0ELb1ELb1ELb1ELb1ELb0ELb0ELb0ELi2ELi4ELi4ELi4ELb0EEENS1_24CollectiveEpilogueBwdGQAISA_fSD_Li256ELb1ELb1EEENS1_19SingleTileSchedulerILb1ELb0ELb0ELi128EEEEEEEEEvNT_6ParamsE$_ZN4cute3eso3ESOILb1ELb0EJNS_1CILi4096EEENS_5tupleIJNS4_IJiiEEENS2_ILi8192EEEEEEEEC2ERKS3_RKS7_)
        /*a4f0*/ 	.word	0x00000000


	//----- nvinfo : EIATTR_FRAME_SIZE
	.align		4
.L_7048:
        /*a4f4*/ 	.byte	0x04, 0x11
        /*a4f6*/ 	.short	(.L_7050 - .L_7049)
	.align		4
.L_7049:
        /*a4f8*/ 	.word	index@($_ZN7cutlass13device_kernelIN5flash19enable_sm80_to_sm89INS1_16FlashAttnBwdSm80INS1_25CollectiveMainloopBwdSm80ILi2ELi2EN4cute5tupleIJNS5_1CILi128EEES8_NS7_ILi64EEEEEENS_10bfloat16_tEfNS_4arch4Sm80ELb0ELb1ELb1ELb1ELb1ELb0ELb0ELb0ELi2ELi4ELi4ELi4ELb0EEENS1_24CollectiveEpilogueBwdGQAISA_fSD_Li256ELb1ELb1EEENS1_19SingleTileSchedulerILb1ELb0ELb0ELi128EEEEEEEEEvNT_6ParamsE$_ZN4cute3eso3ESOILb1ELb0EJNS_1CILi2EEEiEEC2ERKS3_RKi)
        /*a4fc*/ 	.word	0x00000000


	//----- nvinfo : EIATTR_FRAME_SIZE
	.align		4
.L_7050:
        /*a500*/ 	.byte	0x04, 0x11
        /*a502*/ 	.short	(.L_7052 - .L_7051)
	.align		4
.L_7051:
        /*a504*/ 	.word	index@($_ZN7cutlass13device_kernelIN5flash19enable_sm80_to_sm89INS1_16FlashAttnBwdSm80INS1_25CollectiveMainloopBwdSm80ILi2ELi2EN4cute5tupleIJNS5_1CILi128EEES8_NS7_ILi64EEEEEENS_10bfloat16_tEfNS_4arch4Sm80ELb0ELb1ELb1ELb1ELb1ELb0ELb0ELb0ELi2ELi4ELi4ELi4ELb0EEENS1_24CollectiveEpilogueBwdGQAISA_fSD_Li256ELb1ELb1EEENS1_19SingleTileSchedulerILb1ELb0ELb0ELi128EEEEEEEEEvNT_6ParamsE$_ZN4cute3eso3ESOILb1ELb0EJNS_1CILi1EEEiiiNS2_ILi72EEENS2_ILi512EEEEEC2ERKS3_RKiSA_SA_RKS4_RKS5_)
        /*a508*/ 	.word	0x00000000


	//----- nvinfo : EIATTR_FRAME_SIZE
	.align		4
.L_7052:
        /*a50c*/ 	.byte	0x04, 0x11
        /*a50e*/ 	.short	(.L_7054 - .L_7053)
	.align		4
.L_7053:
        /*a510*/ 	.word	index@($_ZN7cutlass13device_kernelIN5flash19enable_sm80_to_sm89INS1_16FlashAttnBwdSm80INS1_25CollectiveMainloopBwdSm80ILi2ELi2EN4cute5tupleIJNS5_1CILi128EEES8_NS7_ILi64EEEEEENS_10bfloat16_tEfNS_4arch4Sm80ELb0ELb1ELb1ELb1ELb1ELb0ELb0ELb0ELi2ELi4ELi4ELi4ELb0EEENS1_24CollectiveEpilogueBwdGQAISA_fSD_Li256ELb1ELb1EEENS1_19SingleTileSchedulerILb1ELb0ELb0ELi128EEEEEEEEEvNT_6ParamsE$_ZN4cute3eso3ESOILb1ELb0EJNS_1CILi1EEEiiiNS2_ILi64EEENS2_ILi72EEENS2_ILi144EEENS2_ILi288EEENS2_ILi512EEEEEC2ERKS3_RKiSD_SD_RKS4_RKS5_RKS6_RKS7_RKS8_)
        /*a514*/ 	.word	0x00000000


	//----- nvinfo : EIATTR_FRAME_SIZE
	.align		4
.L_7054:
        /*a518*/ 	.byte	0x04, 0x11
        /*a51a*/ 	.short	(.L_7056 - .L_7055)
	.align		4
.L_7055:
        /*a51c*/ 	.word	index@($_ZN7cutlass13device_kernelIN5flash19enable_sm80_to_sm89INS1_16FlashAttnBwdSm80INS1_25CollectiveMainloopBwdSm80ILi2ELi2EN4cute5tupleIJNS5_1CILi128EEES8_NS7_ILi64EEEEEENS_10bfloat16_tEfNS_4arch4Sm80ELb0ELb1ELb1ELb1ELb1ELb0ELb0ELb0ELi2ELi4ELi4ELi4ELb0EEENS1_24CollectiveEpilogueBwdGQAISA_fSD_Li256ELb1ELb1EEENS1_19SingleTileSchedulerILb1ELb0ELb0ELi128EEEEEEEEEvNT_6ParamsE$_ZN4cute3eso3ESOILb1ELb0EJNS_1CILi1EEEiiiNS2_ILi144EEENS2_ILi512EEEEEC2ERKS3_RKiSA_SA_RKS4_RKS5_)
        /*a520*/ 	.word	0x00000000


	//----- nvinfo : EIATTR_FRAME_SIZE
	.align		4
.L_7056:
        /*a524*/ 	.byte	0x04, 0x11
        /*a526*/ 	.short	(.L_7058 - .L_7057)
	.align		4
.L_7057:
        /*a528*/ 	.word	index@($_ZN7cutlass13device_kernelIN5flash19enable_sm80_to_sm89INS1_16FlashAttnBwdSm80INS1_25CollectiveMainloopBwdSm80ILi2ELi2EN4cute5tupleIJNS5_1CILi128EEES8_NS7_ILi64EEEEEENS_10bfloat16_tEfNS_4arch4Sm80ELb0ELb1ELb1ELb1ELb1ELb0ELb0ELb0ELi2ELi4ELi4ELi4ELb0EEENS1_24CollectiveEpilogueBwdGQAISA_fSD_Li256ELb1ELb1EEENS1_19SingleTileSchedulerILb1ELb0ELb0ELi128EEEEEEEEEvNT_6ParamsE$_ZN4cute3eso3ESOILb1ELb0EJNS_1CILi1EEEiEEC2ERKS3_RKi)
        /*a52c*/ 	.word	0x00000000


	//----- nvinfo : EIATTR_FRAME_SIZE
	.align		4
.L_7058:
        /*a530*/ 	.byte	0x04, 0x11
        /*a532*/ 	.short	(.L_7060 - .L_7059)
	.align		4
.L_7059:
        /*a534*/ 	.word	index@($_ZN7cutlass13device_kernelIN5flash19enable_sm80_to_sm89INS1_16FlashAttnBwdSm80INS1_25CollectiveMainloopBwdSm80ILi2ELi2EN4cute5tupleIJNS5_1CILi128EEES8_NS7_ILi64EEEEEENS_10bfloat16_tEfNS_4arch4Sm80ELb0ELb1ELb1ELb1ELb1ELb0ELb0ELb0ELi2ELi4ELi4ELi4ELb0EEENS1_24CollectiveEpilogueBwdGQAISA_fSD_Li256ELb1ELb1EEENS1_19SingleTileSchedulerILb1ELb0ELb0ELi128EEEEEEEEEvNT_6ParamsE$_ZN4cute3eso3ESOILb1ELb0EJNS_1CILi1EEENS_5tupleIJiiiEEENS2_ILi64EEENS4_IJNS2_ILi72EEENS2_ILi144EEENS2_ILi288EEEEEENS2_ILi512EEEEEC2ERKS3_RKS5_RKS6_RKSA_RKSB_)
        /*a538*/ 	.word	0x00000000


	//----- nvinfo : EIATTR_FRAME_SIZE
	.align		4
.L_7060:
        /*a53c*/ 	.byte	0x04, 0x11
        /*a53e*/ 	.short	(.L_7062 - .L_7061)
	.align		4
.L_7061:
        /*a540*/ 	.word	index@($_ZN7cutlass13device_kernelIN5flash19enable_sm80_to_sm89INS1_16FlashAttnBwdSm80INS1_25CollectiveMainloopBwdSm80ILi2ELi2EN4cute5tupleIJNS5_1CILi128EEES8_NS7_ILi64EEEEEENS_10bfloat16_tEfNS_4arch4Sm80ELb0ELb1ELb1ELb1ELb1ELb0ELb0ELb0ELi2ELi4ELi4ELi4ELb0EEENS1_24CollectiveEpilogueBwdGQAISA_fSD_Li256ELb1ELb1EEENS1_19SingleTileSchedulerILb1ELb0ELb0ELi128EEEEEEEEEvNT_6ParamsE$_ZN4cute3eso3ESOILb1ELb0EJNS_1CILi1EEENS_5tupleIJNS2_ILi8EEEiiEEENS2_ILi64EEENS4_IJiNS2_ILi144EEENS2_ILi288EEEEEENS2_ILi512EEEEEC2ERKS3_RKS6_RKS7_RKSA_RKSB_)
        /*a544*/ 	.word	0x00000000


	//----- nvinfo : EIATTR_FRAME_SIZE
	.align		4
.L_7062:
        /*a548*/ 	.byte	0x04, 0x11
        /*a54a*/ 	.short	(.L_7064 - .L_7063)
	.align		4
.L_7063:
        /*a54c*/ 	.word	index@($_ZN7cutlass13device_kernelIN5flash19enable_sm80_to_sm89INS1_16FlashAttnBwdSm80INS1_25CollectiveMainloopBwdSm80ILi2ELi2EN4cute5tupleIJNS5_1CILi128EEES8_NS7_ILi64EEEEEENS_10bfloat16_tEfNS_4arch4Sm80ELb0ELb1ELb1ELb1ELb1ELb0ELb0ELb0ELi2ELi4ELi4ELi4ELb0EEENS1_24CollectiveEpilogueBwdGQAISA_fSD_Li256ELb1ELb1EEENS1_19SingleTileSchedulerILb1ELb0ELb0ELi128EEEEEEEEEvNT_6ParamsE$_ZN4cute3eso3ESOILb1ELb0EJNS_1CILi1EEENS2_ILi8EEEiiNS2_ILi64EEEiNS2_ILi144EEENS2_ILi288EEENS2_ILi512EEEEEC2ERKS3_RKS4_RKiSF_RKS5_SF_RKS6_RKS7_RKS8_)
        /*a550*/ 	.word	0x00000000


	//----- nvinfo : EIATTR_FRAME_SIZE
	.align		4
.L_7064:
        /*a554*/ 	.byte	0x04, 0x11
        /*a556*/ 	.short	(.L_7066 - .L_7065)
	.align		4
.L_7065:
        /*a558*/ 	.word	index@($_ZN7cutlass13device_kernelIN5flash19enable_sm80_to_sm89INS1_16FlashAttnBwdSm80INS1_25CollectiveMainloopBwdSm80ILi2ELi2EN4cute5tupleIJNS5_1CILi128EEES8_NS7_ILi64EEEEEENS_10bfloat16_tEfNS_4arch4Sm80ELb0ELb1ELb1ELb1ELb1ELb0ELb0ELb0ELi2ELi4ELi4ELi4ELb0EEENS1_24CollectiveEpilogueBwdGQAISA_fSD_Li256ELb1ELb1EEENS1_19SingleTileSchedulerILb1ELb0ELb0ELi128EEEEEEEEEvNT_6ParamsE$_ZN4cute3eso3ESOILb1ELb0EJNS_1CILi1EEENS2_ILi512EEEiEEC2ERKS3_RKS4_RKi)
        /*a55c*/ 	.word	0x00000000


	//----- nvinfo : EIATTR_FRAME_SIZE
	.align		4
.L_7066:
        /*a560*/ 	.byte	0x04, 0x11
        /*a562*/ 	.short	(.L_7068 - .L_7067)
	.align		4
.L_7067:
        /*a564*/ 	.word	index@($_ZN7cutlass13device_kernelIN5flash19enable_sm80_to_sm89INS1_16FlashAttnBwdSm80INS1_25CollectiveMainloopBwdSm80ILi2ELi2EN4cute5tupleIJNS5_1CILi128EEES8_NS7_ILi64EEEEEENS_10bfloat16_tEfNS_4arch4Sm80ELb0ELb1ELb1ELb1ELb1ELb0ELb0ELb0ELi2ELi4ELi4ELi4ELb0EEENS1_24CollectiveEpilogueBwdGQAISA_fSD_Li256ELb1ELb1EEENS1_19SingleTileSchedulerILb1ELb0ELb0ELi128EEEEEEEEEvNT_6ParamsE$_ZN4cute3eso3ESOILb1ELb0EJNS_1CILi1EEENS2_ILi256EEEiEEC2ERKS3_RKS4_RKi)
        /*a568*/ 	.word	0x00000000


	//----- nvinfo : EIATTR_FRAME_SIZE
	.align		4
.L_7068:
        /*a56c*/ 	.byte	0x04, 0x11
        /*a56e*/ 	.short	(.L_7070 - .L_7069)
	.align		4
.L_7069:
        /*a570*/ 	.word	index@($_ZN7cutlass13device_kernelIN5flash19enable_sm80_to_sm89INS1_16FlashAttnBwdSm80INS1_25CollectiveMainloopBwdSm80ILi2ELi2EN4cute5tupleIJNS5_1CILi128EEES8_NS7_ILi64EEEEEENS_10bfloat16_tEfNS_4arch4Sm80ELb0ELb1ELb1ELb1ELb1ELb0ELb0ELb0ELi2ELi4ELi4ELi4ELb0EEENS1_24CollectiveEpilogueBwdGQAISA_fSD_Li256ELb1ELb1EEENS1_19SingleTileSchedulerILb1ELb0ELb0ELi128EEEEEEEEEvNT_6ParamsE$_ZN4cute3eso3ESOILb1ELb0EJNS_1CILi1024EEEiiEEC2ERKS3_RKiS8_)
        /*a574*/ 	.word	0x00000000


	//----- nvinfo : EIATTR_FRAME_SIZE
	.align		4
.L_7070:
        /*a578*/ 	.byte	0x04, 0x11
        /*a57a*/ 	.short	(.L_7072 - .L_7071)
	.align		4
.L_7071:
        /*a57c*/ 	.word	index@($_ZN7cutlass13device_kernelIN5flash19enable_sm80_to_sm89INS1_16FlashAttnBwdSm80INS1_25CollectiveMainloopBwdSm80ILi2ELi2EN4cute5tupleIJNS5_1CILi128EEES8_NS7_ILi64EEEEEENS_10bfloat16_tEfNS_4arch4Sm80ELb0ELb1ELb1ELb1ELb1ELb0ELb0ELb0ELi2ELi4ELi4ELi4ELb0EEENS1_24CollectiveEpilogueBwdGQAISA_fSD_Li256ELb1ELb1EEENS1_19SingleTileSchedulerILb1ELb0ELb0ELi128EEEEEEEEEvNT_6ParamsE$_ZN4cute3eso3ESOILb1ELb0EJNS_1CILi1024EEENS_5tupleIJiiEEEEEC2ERKS3_RKS5_)
        /*a580*/ 	.word	0x00000000


	//----- nvinfo : EIATTR_FRAME_SIZE
	.align		4
.L_7072:
        /*a584*/ 	.byte	0x04, 0x11
        /*a586*/ 	.short	(.L_7074 - .L_7073)
	.align		4
.L_7073:
        /*a588*/ 	.word	index@($_ZN7cutlass13device_kernelIN5flash19enable_sm80_to_sm89INS1_16FlashAttnBwdSm80INS1_25CollectiveMainloopBwdSm80ILi2ELi2EN4cute5tupleIJNS5_1CILi128EEES8_NS7_ILi64EEEEEENS_10bfloat16_tEfNS_4arch4Sm80ELb0ELb1ELb1ELb1ELb1ELb0ELb0ELb0ELi2ELi4ELi4ELi4ELb0EEENS1_24CollectiveEpilogueBwdGQAISA_fSD_Li256ELb1ELb1EEENS1_19SingleTileSchedulerILb1ELb0ELb0ELi128EEEEEEEEEvNT_6ParamsE$_ZN4cute3eso3ESOILb1ELb0EJNS_1CILi0EEEiS3_EEC2ERKS3_RKiS6_)
        /*a58c*/ 	.word	0x00000000


	//----- nvinfo : EIATTR_FRAME_SIZE
	.align		4
.L_7074:
        /*a590*/ 	.byte	0x04, 0x11
        /*a592*/ 	.short	(.L_7076 - .L_7075)
	.align		4
.L_7075:
        /*a594*/ 	.word	index@($_ZN7cutlass13device_kernelIN5flash19enable_sm80_to_sm89INS1_16FlashAttnBwdSm80INS1_25CollectiveMainloopBwdSm80ILi2ELi2EN4cute5tupleIJNS5_1CILi128EEES8_NS7_ILi64EEEEEENS_10bfloat16_tEfNS_4arch4Sm80ELb0ELb1ELb1ELb1ELb1ELb0ELb0ELb0ELi2ELi4ELi4ELi4ELb0EEENS1_24CollectiveEpilogueBwdGQAISA_fSD_Li256ELb1ELb1EEENS1_19SingleTileSchedulerILb1ELb0ELb0ELi128EEEEEEEEEvNT_6ParamsE$_ZN4cute3eso3ESOILb1ELb0EJNS_1CILi0EEEiEEC2ERKS3_RKi)
        /*a598*/ 	.word	0x00000000


	//----- nvinfo : EIATTR_FRAME_SIZE
	.align		4
.L_7076:
        /*a59c*/ 	.byte	0x04, 0x11
        /*a59e*/ 	.short	(.L_7078 - .L_7077)
	.align		4
.L_7077:
        /*a5a0*/ 	.word	index@($_ZN7cutlass13device_kernelIN5flash19enable_sm80_to_sm89INS1_16FlashAttnBwdSm80INS1_25CollectiveMainloopBwdSm80ILi2ELi2EN4cute5tupleIJNS5_1CILi128EEES8_NS7_ILi64EEEEEENS_10bfloat16_tEfNS_4arch4Sm80ELb0ELb1ELb1ELb1ELb1ELb0ELb0ELb0ELi2ELi4ELi4ELi4ELb0EEENS1_24CollectiveEpilogueBwdGQAISA_fSD_Li256ELb1ELb1EEENS1_19SingleTileSchedulerILb1ELb0ELb0ELi128EEEEEEEEEvNT_6ParamsE$_ZN4cute3eso3ESOILb1ELb0EJNS_1CILi0EEENS_5tupleIJNS2_ILi1EEENS2_ILi256EEEiEEEEEC2ERKS3_RKS7_)
        /*a5a4*/ 	.word	0x00000000


	//----- nvinfo : EIATTR_FRAME_SIZE
	.align		4
.L_7078:
        /*a5a8*/ 	.byte	0x04, 0x11
        /*a5aa*/ 	.short	(.L_7080 - .L_7079)
	.align		4
.L_7079:
        /*a5ac*/ 	.word	index@($_ZN7cutlass13device_kernelIN5flash19enable_sm80_to_sm89INS1_16FlashAttnBwdSm80INS1_25CollectiveMainloopBwdSm80ILi2ELi2EN4cute5tupleIJNS5_1CILi128EEES8_NS7_ILi64EEEEEENS_10bfloat16_tEfNS_4arch4Sm80ELb0ELb1ELb1ELb1ELb1ELb0ELb0ELb0ELi2ELi4ELi4ELi4ELb0EEENS1_24CollectiveEpilogueBwdGQAISA_fSD_Li256ELb1ELb1EEENS1_19SingleTileSchedulerILb1ELb0ELb0ELi128EEEEEEEEEvNT_6ParamsE$_ZN4cute3eso3ESOILb1ELb0EJNS_1CILi0EEENS2_ILi1EEENS2_ILi512EEEiNS2_ILi4096EEEiNS2_ILi8192EEEEEC2ERKS3_RKS4_RKS5_RKiRKS6_SG_RKS7_)
        /*a5b0*/ 	.word	0x00000000


	//----- nvinfo : EIATTR_FRAME_SIZE
	.align		4
.L_7080:
        /*a5b4*/ 	.byte	0x04, 0x11
        /*a5b6*/ 	.short	(.L_7082 - .L_7081)
	.align		4
.L_7081:
        /*a5b8*/ 	.word	index@($_ZN7cutlass13device_kernelIN5flash19enable_sm80_to_sm89INS1_16FlashAttnBwdSm80INS1_25CollectiveMainloopBwdSm80ILi2ELi2EN4cute5tupleIJNS5_1CILi128EEES8_NS7_ILi64EEEEEENS_10bfloat16_tEfNS_4arch4Sm80ELb0ELb1ELb1ELb1ELb1ELb0ELb0ELb0ELi2ELi4ELi4ELi4ELb0EEENS1_24CollectiveEpilogueBwdGQAISA_fSD_Li256ELb1ELb1EEENS1_19SingleTileSchedulerILb1ELb0ELb0ELi128EEEEEEEEEvNT_6ParamsE$_ZN4cute3eso3ESOILb1ELb0EJNS_1CILi0EEENS2_ILi1EEENS2_ILi512EEEiEEC2ERKS3_RKS4_RKS5_RKi)
        /*a5bc*/ 	.word	0x00000000


	//----- nvinfo : EIATTR_FRAME_SIZE
	.align		4
.L_7082:
        /*a5c0*/ 	.byte	0x04, 0x11
        /*a5c2*/ 	.short	(.L_7084 - .L_7083)
	.align		4
.L_7083:
        /*a5c4*/ 	.word	index@($_ZN7cutlass13device_kernelIN5flash19enable_sm80_to_sm89INS1_16FlashAttnBwdSm80INS1_25CollectiveMainloopBwdSm80ILi2ELi2EN4cute5tupleIJNS5_1CILi128EEES8_NS7_ILi64EEEEEENS_10bfloat16_tEfNS_4arch4Sm80ELb0ELb1ELb1ELb1ELb1ELb0ELb0ELb0ELi2ELi4ELi4ELi4ELb0EEENS1_24CollectiveEpilogueBwdGQAISA_fSD_Li256ELb1ELb1EEENS1_19SingleTileSchedulerILb1ELb0ELb0ELi128EEEEEEEEEvNT_6ParamsE$_ZN4cute3eso3ESOILb1ELb0EJNS_14ComposedLayoutINS_7SwizzleILi3ELi3ELi3EEENS_1CILj0EEENS_6LayoutINS_5tupleIJNS8_IJNS8_IJNS5_ILi4EEENS5_ILi8EEEEEENS8_IJS9_NS5_ILi1EEEEEEEEENS8_IJNS8_IJNS5_ILi2EEESF_SF_EEENS8_IJSF_S9_EEEEEEEEENS8_IJNS8_IJNS8_IJSF_NS5_ILi64EEEEEENS8_IJNS5_ILi1024EEENS5_ILi0EEEEEEEEENS8_IJNS8_IJSC_NS5_ILi512EEESA_EEENS8_IJNS5_ILi4096EEENS5_ILi16EEEEEEEEEEEEEEEENS_10ViewEngineINS_8smem_ptrIPN7cutlass10bfloat16_tEEEEEEEC2ERKSY_RKS15_)
        /*a5c8*/ 	.word	0x00000000


	//----- nvinfo : EIATTR_FRAME_SIZE
	.align		4
.L_7084:
        /*a5cc*/ 	.byte	0x04, 0x11
        /*a5ce*/ 	.short	(.L_7086 - .L_7085)
	.align		4
.L_7085:
        /*a5d0*/ 	.word	index@($_ZN7cutlass13device_kernelIN5flash19enable_sm80_to_sm89INS1_16FlashAttnBwdSm80INS1_25CollectiveMainloopBwdSm80ILi2ELi2EN4cute5tupleIJNS5_1CILi128EEES8_NS7_ILi64EEEEEENS_10bfloat16_tEfNS_4arch4Sm80ELb0ELb1ELb1ELb1ELb1ELb0ELb0ELb0ELi2ELi4ELi4ELi4ELb0EEENS1_24CollectiveEpilogueBwdGQAISA_fSD_Li256ELb1ELb1EEENS1_19SingleTileSchedulerILb1ELb0ELb0ELi128EEEEEEEEEvNT_6ParamsE$_ZN4cute3eso3ESOILb1ELb0EJNS_14ComposedLayoutINS_7SwizzleILi3ELi3ELi3EEENS_1CILj0EEENS_6LayoutINS_5tupleIJNS8_IJNS8_IJNS5_ILi4EEENS5_ILi8EEEEEENS8_IJNS5_ILi2EEENS5_ILi1EEEEEEEEENS8_IJNS8_IJSC_SC_EEESB_EEEEEENS8_IJNS8_IJNS8_IJNS5_ILi128EEESD_EEENS8_IJSA_NS5_ILi0EEEEEEEEENS8_IJNS8_IJNS5_ILi64EEENS5_ILi512EEEEEENS8_IJNS5_ILi16EEENS5_ILi1024EEEEEEEEEEEEEEEENS_10ViewEngineINS_8smem_ptrIPN7cutlass10bfloat16_tEEEEEEEC2ERKSX_RKS14_)
        /*a5d4*/ 	.word	0x00000000


	//----- nvinfo : EIATTR_FRAME_SIZE
	.align		4
.L_7086:
        /*a5d8*/ 	.byte	0x04, 0x11
        /*a5da*/ 	.short	(.L_7088 - .L_7087)
	.align		4
.L_7087:
        /*a5dc*/ 	.word	index@($_ZN7cutlass13device_kernelIN5flash19enable_sm80_to_sm89INS1_16FlashAttnBwdSm80INS1_25CollectiveMainloopBwdSm80ILi2ELi2EN4cute5tupleIJNS5_1CILi128EEES8_NS7_ILi64EEEEEENS_10bfloat16_tEfNS_4arch4Sm80ELb0ELb1ELb1ELb1ELb1ELb0ELb0ELb0ELi2ELi4ELi4ELi4ELb0EEENS1_24CollectiveEpilogueBwdGQAISA_fSD_Li256ELb1ELb1EEENS1_19SingleTileSchedulerILb1ELb0ELb0ELi128EEEEEEEEEvNT_6ParamsE$_ZN4cute3eso3ESOILb1ELb0EJNS_14ComposedLayoutINS_7SwizzleILi3ELi3ELi3EEENS_1CILj0EEENS_6LayoutINS_5tupleIJNS8_IJNS5_ILi8EEENS5_ILi16EEEEEENS8_IJNS5_ILi64EEENS5_ILi1EEEEEEEEENS8_IJNS8_IJSC_NS5_ILi512EEEEEENS8_IJSD_NS5_ILi0EEEEEEEEEEEEENS_10ViewEngineINS_8smem_ptrIPN7cutlass10bfloat16_tEEEEEEEC2ERKSM_RKST_)
        /*a5e0*/ 	.word	0x00000000


	//----- nvinfo : EIATTR_FRAME_SIZE
	.align		4
.L_7088:
        /*a5e4*/ 	.byte	0x04, 0x11
        /*a5e6*/ 	.short	(.L_7090 - .L_7089)
	.align		4
.L_7089:
        /*a5e8*/ 	.word	index@($_ZN7cutlass13device_kernelIN5flash19enable_sm80_to_sm89INS1_16FlashAttnBwdSm80INS1_25CollectiveMainloopBwdSm80ILi2ELi2EN4cute5tupleIJNS5_1CILi128EEES8_NS7_ILi64EEEEEENS_10bfloat16_tEfNS_4arch4Sm80ELb0ELb1ELb1ELb1ELb1ELb0ELb0ELb0ELi2ELi4ELi4ELi4ELb0EEENS1_24CollectiveEpilogueBwdGQAISA_fSD_Li256ELb1ELb1EEENS1_19SingleTileSchedulerILb1ELb0ELb0ELi128EEEEEEEEEvNT_6ParamsE$_ZN4cute3eso3ESOILb1ELb0EJNS_14ComposedLayoutINS_7SwizzleILi3ELi3ELi3EEENS_1CILj0EEENS_6LayoutINS_5tupleIJNS5_ILi64EEENS5_ILi128EEEEEENS8_IJNS5_ILi1EEES9_EEEEEEENS_10ViewEngineINS_8smem_ptrIPN7cutlass10bfloat16_tEEEEEEEC2ERKSF_RKSM_)
        /*a5ec*/ 	.word	0x00000000


	//----- nvinfo : EIATTR_FRAME_SIZE
	.align		4
.L_7090:
        /*a5f0*/ 	.byte	0x04, 0x11
        /*a5f2*/ 	.short	(.L_7092 - .L_7091)
	.align		4
.L_7091:
        /*a5f4*/ 	.word	index@($_ZN7cutlass13device_kernelIN5flash19enable_sm80_to_sm89INS1_16FlashAttnBwdSm80INS1_25CollectiveMainloopBwdSm80ILi2ELi2EN4cute5tupleIJNS5_1CILi128EEES8_NS7_ILi64EEEEEENS_10bfloat16_tEfNS_4arch4Sm80ELb0ELb1ELb1ELb1ELb1ELb0ELb0ELb0ELi2ELi4ELi4ELi4ELb0EEENS1_24CollectiveEpilogueBwdGQAISA_fSD_Li256ELb1ELb1EEENS1_19SingleTileSchedulerILb1ELb0ELb0ELi128EEEEEEEEEvNT_6ParamsE$_ZN4cute3eso3ESOILb1ELb0EJNS_14ComposedLayoutINS_7SwizzleILi3ELi3ELi3EEENS_1CILi0EEENS_6LayoutINS_5tupleIJNS8_IJNS8_IJNS5_ILi4EEENS5_ILi8EEEEEENS8_IJS9_NS5_ILi1EEEEEEEEENS8_IJNS8_IJNS5_ILi2EEESF_SF_EEENS8_IJSF_SA_EEEEEEEEENS8_IJNS8_IJNS8_IJNS5_ILi128EEESC_EEENS8_IJNS5_ILi16EEES6_EEEEEENS8_IJNS8_IJNS5_ILi64EEESA_NS5_ILi512EEEEEENS8_IJNS5_ILi8192EEENS5_ILi1024EEEEEEEEEEEEEEEENS_10ViewEngineINS_8smem_ptrIPN7cutlass10bfloat16_tEEEEEEEC2ERKSY_RKS15_)
        /*a5f8*/ 	.word	0x00000000


	//----- nvinfo : EIATTR_FRAME_SIZE
	.align		4
.L_7092:
        /*a5fc*/ 	.byte	0x04, 0x11
        /*a5fe*/ 	.short	(.L_7094 - .L_7093)
	.align		4
.L_7093:
        /*a600*/ 	.word	index@($_ZN7cutlass13device_kernelIN5flash19enable_sm80_to_sm89INS1_16FlashAttnBwdSm80INS1_25CollectiveMainloopBwdSm80ILi2ELi2EN4cute5tupleIJNS5_1CILi128EEES8_NS7_ILi64EEEEEENS_10bfloat16_tEfNS_4arch4Sm80ELb0ELb1ELb1ELb1ELb1ELb0ELb0ELb0ELi2ELi4ELi4ELi4ELb0EEENS1_24CollectiveEpilogueBwdGQAISA_fSD_Li256ELb1ELb1EEENS1_19SingleTileSchedulerILb1ELb0ELb0ELi128EEEEEEEEEvNT_6ParamsE$_ZN4cute3eso3ESOILb1ELb0EJNS_14ComposedLayoutINS_7SwizzleILi3ELi3ELi3EEENS_1CILi0EEENS_6LayoutINS_5tupleIJNS8_IJNS8_IJNS5_ILi4EEENS5_ILi8EEEEEENS8_IJS9_NS5_ILi1EEEEEEEEENS8_IJNS8_IJNS5_ILi2EEESF_SF_EEENS8_IJSF_NS8_IJS9_SF_EEEEEEEEEEEENS8_IJNS8_IJNS8_IJSF_NS5_ILi64EEEEEENS8_IJNS5_ILi1024EEES6_EEEEEENS8_IJNS8_IJSC_NS5_ILi512EEESA_EEENS8_IJNS5_ILi4096EEENS8_IJNS5_ILi16EEENS5_ILi8192EEEEEEEEEEEEEEEEEEENS_10ViewEngineINS_8smem_ptrIPN7cutlass10bfloat16_tEEEEEEEC2ERKS10_RKS17_)
        /*a604*/ 	.word	0x00000000


	//----- nvinfo : EIATTR_FRAME_SIZE
	.align		4
.L_7094:
        /*a608*/ 	.byte	0x04, 0x11
        /*a60a*/ 	.short	(.L_7096 - .L_7095)
	.align		4
.L_7095:
        /*a60c*/ 	.word	index@($_ZN7cutlass13device_kernelIN5flash19enable_sm80_to_sm89INS1_16FlashAttnBwdSm80INS1_25CollectiveMainloopBwdSm80ILi2ELi2EN4cute5tupleIJNS5_1CILi128EEES8_NS7_ILi64EEEEEENS_10bfloat16_tEfNS_4arch4Sm80ELb0ELb1ELb1ELb1ELb1ELb0ELb0ELb0ELi2ELi4ELi4ELi4ELb0EEENS1_24CollectiveEpilogueBwdGQAISA_fSD_Li256ELb1ELb1EEENS1_19SingleTileSchedulerILb1ELb0ELb0ELi128EEEEEEEEEvNT_6ParamsE$_ZN4cute3eso3ESOILb1ELb0EJNS_14ComposedLayoutINS_7SwizzleILi3ELi3ELi3EEENS_1CILi0EEENS_6LayoutINS_5tupleIJNS8_IJNS8_IJNS5_ILi4EEENS5_ILi8EEEEEENS8_IJNS5_ILi2EEENS5_ILi1EEEEEEEEENS8_IJNS8_IJSC_SC_EEESB_EEEEEENS8_IJNS8_IJNS8_IJNS5_ILi128EEESD_EEENS8_IJSA_S6_EEEEEENS8_IJNS8_IJNS5_ILi64EEENS5_ILi512EEEEEENS8_IJNS5_ILi16EEENS5_ILi1024EEEEEEEEEEEEEEEENS_10ViewEngineINS_8smem_ptrIPN7cutlass10bfloat16_tEEEEEEEC2ERKSW_RKS13_)
        /*a610*/ 	.word	0x00000000


	//----- nvinfo : EIATTR_FRAME_SIZE
	.align		4
.L_7096:
        /*a614*/ 	.byte	0x04, 0x11
        /*a616*/ 	.short	(.L_7098 - .L_7097)
	.align		4
.L_7097:
        /*a618*/ 	.word	index@($_ZN7cutlass13device_kernelIN5flash19enable_sm80_to_sm89INS1_16FlashAttnBwdSm80INS1_25CollectiveMainloopBwdSm80ILi2ELi2EN4cute5tupleIJNS5_1CILi128EEES8_NS7_ILi64EEEEEENS_10bfloat16_tEfNS_4arch4Sm80ELb0ELb1ELb1ELb1ELb1ELb0ELb0ELb0ELi2ELi4ELi4ELi4ELb0EEENS1_24CollectiveEpilogueBwdGQAISA_fSD_Li256ELb1ELb1EEENS1_19SingleTileSchedulerILb1ELb0ELb0ELi128EEEEEEEEEvNT_6ParamsE$_ZN4cute3eso3ESOILb1ELb0EJNS_14ComposedLayoutINS_7SwizzleILi3ELi3ELi3EEENS_1CILi0EEENS_6LayoutINS_5tupleIJNS8_IJNS8_IJNS5_ILi4EEENS5_ILi8EEEEEENS8_IJNS5_ILi2EEENS5_ILi1EEEEEEEEENS8_IJNS8_IJSC_SC_EEENS8_IJSA_S9_EEEEEEEEENS8_IJNS8_IJNS8_IJSC_NS5_ILi64EEEEEENS8_IJNS5_ILi512EEES6_EEEEEENS8_IJNS8_IJSD_SA_EEENS8_IJNS5_ILi1024EEENS5_ILi16EEEEEEEEEEEEEEEENS_10ViewEngineINS_8smem_ptrIPN7cutlass10bfloat16_tEEEEEEEC2ERKSW_RKS13_)
        /*a61c*/ 	.word	0x00000000


	//----- nvinfo : EIATTR_FRAME_SIZE
	.align		4
.L_7098:
        /*a620*/ 	.byte	0x04, 0x11
        /*a622*/ 	.short	(.L_7100 - .L_7099)
	.align		4
.L_7099:
        /*a624*/ 	.word	index@($_ZN7cutlass13device_kernelIN5flash19enable_sm80_to_sm89INS1_16FlashAttnBwdSm80INS1_25CollectiveMainloopBwdSm80ILi2ELi2EN4cute5tupleIJNS5_1CILi128EEES8_NS7_ILi64EEEEEENS_10bfloat16_tEfNS_4arch4Sm80ELb0ELb1ELb1ELb1ELb1ELb0ELb0ELb0ELi2ELi4ELi4ELi4ELb0EEENS1_24CollectiveEpilogueBwdGQAISA_fSD_Li256ELb1ELb1EEENS1_19SingleTileSchedulerILb1ELb0ELb0ELi128EEEEEEEEEvNT_6ParamsE$_ZN4cute3eso3ESOILb1ELb0EJNS_10UnderscoreEiiEEC2ERKS2_RKiS7_)
        /*a628*/ 	.word	0x00000000


	//----- nvinfo : EIATTR_FRAME_SIZE
	.align		4
.L_7100:
        /*a62c*/ 	.byte	0x04, 0x11
        /*a62e*/ 	.short	(.L_7102 - .L_7101)
	.align		4
.L_7101:
        /*a630*/ 	.word	index@($_ZN7cutlass13device_kernelIN5flash19enable_sm80_to_sm89INS1_16FlashAttnBwdSm80INS1_25CollectiveMainloopBwdSm80ILi2ELi2EN4cute5tupleIJNS5_1CILi128EEES8_NS7_ILi64EEEEEENS_10bfloat16_tEfNS_4arch4Sm80ELb0ELb1ELb1ELb1ELb1ELb0ELb0ELb0ELi2ELi4ELi4ELi4ELb0EEENS1_24CollectiveEpilogueBwdGQAISA_fSD_Li256ELb1ELb1EEENS1_19SingleTileSchedulerILb1ELb0ELb0ELi128EEEEEEEEEvNT_6ParamsE$_ZN4cute3eso3ESOILb1ELb0EJNS_10UnderscoreEiEEC2ERKS2_RKi)
        /*a634*/ 	.word	0x00000000


	//----- nvinfo : EIATTR_FRAME_SIZE
	.align		4
.L_7102:
        /*a638*/ 	.byte	0x04, 0x11
        /*a63a*/ 	.short	(.L_7104 - .L_7103)
	.align		4
.L_7103:
        /*a63c*/ 	.word	index@($_ZN7cutlass13device_kernelIN5flash19enable_sm80_to_sm89INS1_16FlashAttnBwdSm80INS1_25CollectiveMainloopBwdSm80ILi2ELi2EN4cute5tupleIJNS5_1CILi128EEES8_NS7_ILi64EEEEEENS_10bfloat16_tEfNS_4arch4Sm80ELb0ELb1ELb1ELb1ELb1ELb0ELb0ELb0ELi2ELi4ELi4ELi4ELb0EEENS1_24CollectiveEpilogueBwdGQAISA_fSD_Li256ELb1ELb1EEENS1_19SingleTileSchedulerILb1ELb0ELb0ELi128EEEEEEEEEvNT_6ParamsE$_ZN4cute3eso3ESOILb1ELb0EJNS_10UnderscoreES2_iEEC2ERKS2_S5_RKi)
        /*a640*/ 	.word	0x00000000


	//----- nvinfo : EIATTR_FRAME_SIZE
	.align		4
.L_7104:
        /*a644*/ 	.byte	0x04, 0x11
        /*a646*/ 	.short	(.L_7106 - .L_7105)
	.align		4
.L_7105:
        /*a648*/ 	.word	index@($_ZN7cutlass13device_kernelIN5flash19enable_sm80_to_sm89INS1_16FlashAttnBwdSm80INS1_25CollectiveMainloopBwdSm80ILi2ELi2EN4cute5tupleIJNS5_1CILi128EEES8_NS7_ILi64EEEEEENS_10bfloat16_tEfNS_4arch4Sm80ELb0ELb1ELb1ELb1ELb1ELb0ELb0ELb0ELi2ELi4ELi4ELi4ELb0EEENS1_24CollectiveEpilogueBwdGQAISA_fSD_Li256ELb1ELb1EEENS1_19SingleTileSchedulerILb1ELb0ELb0ELi128EEEEEEEEEvNT_6ParamsE$_ZN4cute3eso3ESOILb1ELb0EJNS_10UnderscoreES2_S2_iEEC2ERKS2_S5_S5_RKi)
        /*a64c*/ 	.word	0x00000000


	//----- nvinfo : EIATTR_FRAME_SIZE
	.align		4
.L_7106:
        /*a650*/ 	.byte	0x04, 0x11
        /*a652*/ 	.short	(.L_7108 - .L_7107)
	.align		4
.L_7107:
        /*a654*/ 	.word	index@($_ZN7cutlass13device_kernelIN5flash19enable_sm80_to_sm89INS1_16FlashAttnBwdSm80INS1_25CollectiveMainloopBwdSm80ILi2ELi2EN4cute5tupleIJNS5_1CILi128EEES8_NS7_ILi64EEEEEENS_10bfloat16_tEfNS_4arch4Sm80ELb0ELb1ELb1ELb1ELb1ELb0ELb0ELb0ELi2ELi4ELi4ELi4ELb0EEENS1_24CollectiveEpilogueBwdGQAISA_fSD_Li256ELb1ELb1EEENS1_19SingleTileSchedulerILb1ELb0ELb0ELi128EEEEEEEEEvNT_6ParamsE$_ZN4cute3eso3ESOILb0ELb1EJlEEC2ERKl)
        /*a658*/ 	.word	0x00000000


	//----- nvinfo : EIATTR_FRAME_SIZE
	.align		4
.L_7108:
        /*a65c*/ 	.byte	0x04, 0x11
        /*a65e*/ 	.short	(.L_7110 - .L_7109)
	.align		4
.L_7109:
        /*a660*/ 	.word	index@($_ZN7cutlass13device_kernelIN5flash19enable_sm80_to_sm89INS1_16FlashAttnBwdSm80INS1_25CollectiveMainloopBwdSm80ILi2ELi2EN4cute5tupleIJNS5_1CILi128EEES8_NS7_ILi64EEEEEENS_10bfloat16_tEfNS_4arch4Sm80ELb0ELb1ELb1ELb1ELb1ELb0ELb0ELb0ELi2ELi4ELi4ELi4ELb0EEENS1_24CollectiveEpilogueBwdGQAISA_fSD_Li256ELb1ELb1EEENS1_19SingleTileSchedulerILb1ELb0ELb0ELi128EEEEEEEEEvNT_6ParamsE$_ZN4cute3eso3ESOILb0ELb1EJiNS_1CILi72EEENS2_ILi512EEEEEC2ERKiRKS3_RKS4_)
        /*a664*/ 	.word	0x00000000


	//----- nvinfo : EIATTR_FRAME_SIZE
	.align		4
.L_7110:
        /*a668*/ 	.byte	0x04, 0x11
        /*a66a*/ 	.short	(.L_7112 - .L_7111)
	.align		4
.L_7111:
        /*a66c*/ 	.word	index@($_ZN7cutlass13device_kernelIN5flash19enable_sm80_to_sm89INS1_16FlashAttnBwdSm80INS1_25CollectiveMainloopBwdSm80ILi2ELi2EN4cute5tupleIJNS5_1CILi128EEES8_NS7_ILi64EEEEEENS_10bfloat16_tEfNS_4arch4Sm80ELb0ELb1ELb1ELb1ELb1ELb0ELb0ELb0ELi2ELi4ELi4ELi4ELb0EEENS1_24CollectiveEpilogueBwdGQAISA_fSD_Li256ELb1ELb1EEENS1_19SingleTileSchedulerILb1ELb0ELb0ELi128EEEEEEEEEvNT_6ParamsE$_ZN4cute3eso3ESOILb0ELb1EJiNS_1CILi512EEEEEC2ERKiRKS3_)
        /*a670*/ 	.word	0x00000000


	//----- nvinfo : EIATTR_FRAME_SIZE
	.align		4
.L_7112:
        /*a674*/ 	.byte	0x04, 0x11
        /*a676*/ 	.short	(.L_7114 - .L_7113)
	.align		4
.L_7113:
        /*a678*/ 	.word	index@($_ZN7cutlass13device_kernelIN5flash19enable_sm80_to_sm89INS1_16FlashAttnBwdSm80INS1_25CollectiveMainloopBwdSm80ILi2ELi2EN4cute5tupleIJNS5_1CILi128EEES8_NS7_ILi64EEEEEENS_10bfloat16_tEfNS_4arch4Sm80ELb0ELb1ELb1ELb1ELb1ELb0ELb0ELb0ELi2ELi4ELi4ELi4ELb0EEENS1_24CollectiveEpilogueBwdGQAISA_fSD_Li256ELb1ELb1EEENS1_19SingleTileSchedulerILb1ELb0ELb0ELi128EEEEEEEEEvNT_6ParamsE$_ZN4cute3eso3ESOILb0ELb1EJiNS_1CILi4096EEEEEC2ERKiRKS3_)
        /*a67c*/ 	.word	0x00000000


	//----- nvinfo : EIATTR_FRAME_SIZE
	.align		4
.L_7114:
        /*a680*/ 	.byte	0x04, 0x11
        /*a682*/ 	.short	(.L_7116 - .L_7115)
	.align		4
.L_7115:
        /*a684*/ 	.word	index@($_ZN7cutlass13device_kernelIN5flash19enable_sm80_to_sm89INS1_16FlashAttnBwdSm80INS1_25CollectiveMainloopBwdSm80ILi2ELi2EN4cute5tupleIJNS5_1CILi128EEES8_NS7_ILi64EEEEEENS_10bfloat16_tEfNS_4arch4Sm80ELb0ELb1ELb1ELb1ELb1ELb0ELb0ELb0ELi2ELi4ELi4ELi4ELb0EEENS1_24CollectiveEpilogueBwdGQAISA_fSD_Li256ELb1ELb1EEENS1_19SingleTileSchedulerILb1ELb0ELb0ELi128EEEEEEEEEvNT_6ParamsE$_ZN4cute3eso3ESOILb0ELb1EJiNS_1CILi144EEENS2_ILi512EEEEEC2ERKiRKS3_RKS4_)
        /*a688*/ 	.word	0x00000000


	//----- nvinfo : EIATTR_FRAME_SIZE
	.align		4
.L_7116:
        /*a68c*/ 	.byte	0x04, 0x11
        /*a68e*/ 	.short	(.L_7118 - .L_7117)
	.align		4
.L_7117:
        /*a690*/ 	.word	index@($_ZN7cutlass13device_kernelIN5flash19enable_sm80_to_sm89INS1_16FlashAttnBwdSm80INS1_25CollectiveMainloopBwdSm80ILi2ELi2EN4cute5tupleIJNS5_1CILi128EEES8_NS7_ILi64EEEEEENS_10bfloat16_tEfNS_4arch4Sm80ELb0ELb1ELb1ELb1ELb1ELb0ELb0ELb0ELi2ELi4ELi4ELi4ELb0EEENS1_24CollectiveEpilogueBwdGQAISA_fSD_Li256ELb1ELb1EEENS1_19SingleTileSchedulerILb1ELb0ELb0ELi128EEEEEEEEEvNT_6ParamsE$_ZN4cute3eso3ESOILb0ELb1EJiNS_1CILi144EEENS2_ILi288EEEEEC2ERKiRKS3_RKS4_)
        /*a694*/ 	.word	0x00000000


	//----- nvinfo : EIATTR_FRAME_SIZE
	.align		4
.L_7118:
        /*a698*/ 	.byte	0x04, 0x11
        /*a69a*/ 	.short	(.L_7120 - .L_7119)
	.align		4
.L_7119:
        /*a69c*/ 	.word	index@($_ZN7cutlass13device_kernelIN5flash19enable_sm80_to_sm89INS1_16FlashAttnBwdSm80INS1_25CollectiveMainloopBwdSm80ILi2ELi2EN4cute5tupleIJNS5_1CILi128EEES8_NS7_ILi64EEEEEENS_10bfloat16_tEfNS_4arch4Sm80ELb0ELb1ELb1ELb1ELb1ELb0ELb0ELb0ELi2ELi4ELi4ELi4ELb0EEENS1_24CollectiveEpilogueBwdGQAISA_fSD_Li256ELb1ELb1EEENS1_19SingleTileSchedulerILb1ELb0ELb0ELi128EEEEEEEEEvNT_6ParamsE$_ZN4cute3eso3ESOILb0ELb1EJiNS_1CILi0EEEEEC2ERKiRKS3_)
        /*a6a0*/ 	.word	0x00000000


	//----- nvinfo : EIATTR_FRAME_SIZE
	.align		4
.L_7120:
        /*a6a4*/ 	.byte	0x04, 0x11
        /*a6a6*/ 	.short	(.L_7122 - .L_7121)
	.align		4
.L_7121:
        /*a6a8*/ 	.word	index@($_ZN7cutlass13device_kernelIN5flash19enable_sm80_to_sm89INS1_16FlashAttnBwdSm80INS1_25CollectiveMainloopBwdSm80ILi2ELi2EN4cute5tupleIJNS5_1CILi128EEES8_NS7_ILi64EEEEEENS_10bfloat16_tEfNS_4arch4Sm80ELb0ELb1ELb1ELb1ELb1ELb0ELb0ELb0ELi2ELi4ELi4ELi4ELb0EEENS1_24CollectiveEpilogueBwdGQAISA_fSD_Li256ELb1ELb1EEENS1_19SingleTileSchedulerILb1ELb0ELb0ELi128EEEEEEEEEvNT_6ParamsE$_ZN4cute3eso3ESOILb0ELb1EJiEEC2ERKi)
        /*a6ac*/ 	.word	0x00000000


	//----- nvinfo : EIATTR_FRAME_SIZE
	.align		4
.L_7122:
        /*a6b0*/ 	.byte	0x04, 0x11
        /*a6b2*/ 	.short	(.L_7124 - .L_7123)
	.align		4
.L_7123:
        /*a6b4*/ 	.word	index@($_ZN7cutlass13device_kernelIN5flash19enable_sm80_to_sm89INS1_16FlashAttnBwdSm80INS1_25CollectiveMainloopBwdSm80ILi2ELi2EN4cute5tupleIJNS5_1CILi128EEES8_NS7_ILi64EEEEEENS_10bfloat16_tEfNS_4arch4Sm80ELb0ELb1ELb1ELb1ELb1ELb0ELb0ELb0ELi2ELi4ELi4ELi4ELb0EEENS1_24CollectiveEpilogueBwdGQAISA_fSD_Li256ELb1ELb1EEENS1_19SingleTileSchedulerILb1ELb0ELb0ELi128EEEEEEEEEvNT_6ParamsE$_ZN4cute3eso3ESOILb0ELb1EJNS_6LayoutINS_5tupleIJNS3_IJNS_1CILi8EEENS4_ILi1EEEEEENS4_ILi2EEEEEENS3_IJNS3_IJS6_NS4_ILi0EEEEEEiEEEEESA_EEC2ERKSD_RKSA_)
        /*a6b8*/ 	.word	0x00000000


	//----- nvinfo : EIATTR_FRAME_SIZE
	.align		4
.L_7124:
        /*a6bc*/ 	.byte	0x04, 0x11
        /*a6be*/ 	.short	(.L_7126 - .L_7125)
	.align		4
.L_7125:
        /*a6c0*/ 	.word	index@($_ZN7cutlass13device_kernelIN5flash19enable_sm80_to_sm89INS1_16FlashAttnBwdSm80INS1_25CollectiveMainloopBwdSm80ILi2ELi2EN4cute5tupleIJNS5_1CILi128EEES8_NS7_ILi64EEEEEENS_10bfloat16_tEfNS_4arch4Sm80ELb0ELb1ELb1ELb1ELb1ELb0ELb0ELb0ELi2ELi4ELi4ELi4ELb0EEENS1_24CollectiveEpilogueBwdGQAISA_fSD_Li256ELb1ELb1EEENS1_19SingleTileSchedulerILb1ELb0ELb0ELi128EEEEEEEEEvNT_6ParamsE$_ZN4cute3eso3ESOILb0ELb1EJNS_5tupleIJiiEEENS_1CILi8192EEEEEC2ERKS3_RKS5_)
        /*a6c4*/ 	.word	0x00000000


	//----- nvinfo : EIATTR_FRAME_SIZE
	.align		4
.L_7126:
        /*a6c8*/ 	.byte	0x04, 0x11
        /*a6ca*/ 	.short	(.L_7128 - .L_7127)
	.align		4
.L_7127:
        /*a6cc*/ 	.word	index@($_ZN7cutlass13device_kernelIN5flash19enable_sm80_to_sm89INS1_16FlashAttnBwdSm80INS1_25CollectiveMainloopBwdSm80ILi2ELi2EN4cute5tupleIJNS5_1CILi128EEES8_NS7_ILi64EEEEEENS_10bfloat16_tEfNS_4arch4Sm80ELb0ELb1ELb1ELb1ELb1ELb0ELb0ELb0ELi2ELi4ELi4ELi4ELb0EEENS1_24CollectiveEpilogueBwdGQAISA_fSD_Li256ELb1ELb1EEENS1_19SingleTileSchedulerILb1ELb0ELb0ELi128EEEEEEEEEvNT_6ParamsE$_ZN4cute3eso3ESOILb0ELb1EJNS_5tupleIJiiEEENS_1CILi1024EEEEEC2ERKS3_RKS5_)
        /*a6d0*/ 	.word	0x00000000


	//----- nvinfo : EIATTR_FRAME_SIZE
	.align		4
.L_7128:
        /*a6d4*/ 	.byte	0x04, 0x11
        /*a6d6*/ 	.short	(.L_7130 - .L_7129)
	.align		4
.L_7129:
        /*a6d8*/ 	.word	index@($_ZN7cutlass13device_kernelIN5flash19enable_sm80_to_sm89INS1_16FlashAttnBwdSm80INS1_25CollectiveMainloopBwdSm80ILi2ELi2EN4cute5tupleIJNS5_1CILi128EEES8_NS7_ILi64EEEEEENS_10bfloat16_tEfNS_4arch4Sm80ELb0ELb1ELb1ELb1ELb1ELb0ELb0ELb0ELi2ELi4ELi4ELi4ELb0EEENS1_24CollectiveEpilogueBwdGQAISA_fSD_Li256ELb1ELb1EEENS1_19SingleTileSchedulerILb1ELb0ELb0ELi128EEEEEEEEEvNT_6ParamsE$_ZN4cute3eso3ESOILb0ELb1EJNS_5tupleIJiiEEEEEC2ERKS3_)
        /*a6dc*/ 	.word	0x00000000


	//----- nvinfo : EIATTR_FRAME_SIZE
	.align		4
.L_7130:
        /*a6e0*/ 	.byte	0x04, 0x11
        /*a6e2*/ 	.short	(.L_7132 - .L_7131)
	.align		4
.L_7131:
        /*a6e4*/ 	.word	index@($_ZN7cutlass13device_kernelIN5flash19enable_sm80_to_sm89INS1_16FlashAttnBwdSm80INS1_25CollectiveMainloopBwdSm80ILi2ELi2EN4cute5tupleIJNS5_1CILi128EEES8_NS7_ILi64EEEEEENS_10bfloat16_tEfNS_4arch4Sm80ELb0ELb1ELb1ELb1ELb1ELb0ELb0ELb0ELi2ELi4ELi4ELi4ELb0EEENS1_24CollectiveEpilogueBwdGQAISA_fSD_Li256ELb1ELb1EEENS1_19SingleTileSchedulerILb1ELb0ELb0ELi128EEEEEEEEEvNT_6ParamsE$_ZN4cute3eso3ESOILb0ELb1EJNS_5tupleIJiNS2_IJiiEEEEEENS2_IJNS_10UnderscoreENS2_IJS5_S5_EEEEEEEEC2ERKS4_RKS7_)
        /*a6e8*/ 	.word	0x00000000


	//----- nvinfo : EIATTR_FRAME_SIZE
	.align		4
.L_7132:
        /*a6ec*/ 	.byte	0x04, 0x11
        /*a6ee*/ 	.short	(.L_7134 - .L_7133)
	.align		4
.L_7133:
        /*a6f0*/ 	.word	index@($_ZN7cutlass13device_kernelIN5flash19enable_sm80_to_sm89INS1_16FlashAttnBwdSm80INS1_25CollectiveMainloopBwdSm80ILi2ELi2EN4cute5tupleIJNS5_1CILi128EEES8_NS7_ILi64EEEEEENS_10bfloat16_tEfNS_4arch4Sm80ELb0ELb1ELb1ELb1ELb1ELb0ELb0ELb0ELi2ELi4ELi4ELi4ELb0EEENS1_24CollectiveEpilogueBwdGQAISA_fSD_Li256ELb1ELb1EEENS1_19SingleTileSchedulerILb1ELb0ELb0ELi128EEEEEEEEEvNT_6ParamsE$_ZN4cute3eso3ESOILb0ELb1EJNS_5tupleIJiNS2_IJiNS_1CILi0EEEEEEEEENS2_IJNS_10UnderscoreENS2_IJS7_S7_EEEEEEEEC2ERKS6_RKS9_)
        /*a6f4*/ 	.word	0x00000000


	//----- nvinfo : EIATTR_FRAME_SIZE
	.align		4
.L_7134:
        /*a6f8*/ 	.byte	0x04, 0x11
        /*a6fa*/ 	.short	(.L_7136 - .L_7135)
	.align		4
.L_7135:
        /*a6fc*/ 	.word	index@($_ZN7cutlass13device_kernelIN5flash19enable_sm80_to_sm89INS1_16FlashAttnBwdSm80INS1_25CollectiveMainloopBwdSm80ILi2ELi2EN4cute5tupleIJNS5_1CILi128EEES8_NS7_ILi64EEEEEENS_10bfloat16_tEfNS_4arch4Sm80ELb0ELb1ELb1ELb1ELb1ELb0ELb0ELb0ELi2ELi4ELi4ELi4ELb0EEENS1_24CollectiveEpilogueBwdGQAISA_fSD_Li256ELb1ELb1EEENS1_19SingleTileSchedulerILb1ELb0ELb0ELi128EEEEEEEEEvNT_6ParamsE$_ZN4cute3eso3ESOILb0ELb0EJiiiNS_1CILi72EEENS2_ILi512EEEEEC2ERKiS7_S7_RKS3_RKS4_)
        /*a700*/ 	.word	0x00000000


	//----- nvinfo : EIATTR_FRAME_SIZE
	.align		4
.L_7136:
        /*a704*/ 	.byte	0x04, 0x11
        /*a706*/ 	.short	(.L_7138 - .L_7137)
	.align		4
.L_7137:
        /*a708*/ 	.word	index@($_ZN7cutlass13device_kernelIN5flash19enable_sm80_to_sm89INS1_16FlashAttnBwdSm80INS1_25CollectiveMainloopBwdSm80ILi2ELi2EN4cute5tupleIJNS5_1CILi128EEES8_NS7_ILi64EEEEEENS_10bfloat16_tEfNS_4arch4Sm80ELb0ELb1ELb1ELb1ELb1ELb0ELb0ELb0ELi2ELi4ELi4ELi4ELb0EEENS1_24CollectiveEpilogueBwdGQAISA_fSD_Li256ELb1ELb1EEENS1_19SingleTileSchedulerILb1ELb0ELb0ELi128EEEEEEEEEvNT_6ParamsE$_ZN4cute3eso3ESOILb0ELb0EJiiiNS_1CILi144EEENS2_ILi512EEEEEC2ERKiS7_S7_RKS3_RKS4_)
        /*a70c*/ 	.word	0x00000000


	//----- nvinfo : EIATTR_FRAME_SIZE
	.align		4
.L_7138:
        /*a710*/ 	.byte	0x04, 0x11
        /*a712*/ 	.short	(.L_7140 - .L_7139)
	.align		4
.L_7139:
        /*a714*/ 	.word	index@($_ZN7cutlass13device_kernelIN5flash19enable_sm80_to_sm89INS1_16FlashAttnBwdSm80INS1_25CollectiveMainloopBwdSm80ILi2ELi2EN4cute5tupleIJNS5_1CILi128EEES8_NS7_ILi64EEEEEENS_10bfloat16_tEfNS_4arch4Sm80ELb0ELb1ELb1ELb1ELb1ELb0ELb0ELb0ELi2ELi4ELi4ELi4ELb0EEENS1_24CollectiveEpilogueBwdGQAISA_fSD_Li256ELb1ELb1EEENS1_19SingleTileSchedulerILb1ELb0ELb0ELi128EEEEEEEEEvNT_6ParamsE$_ZN4cute3eso3ESOILb0ELb0EJiiiNS_1CILi0EEEEEC2ERKiS6_S6_RKS3_)
        /*a718*/ 	.word	0x00000000


	//----- nvinfo : EIATTR_FRAME_SIZE
	.align		4
.L_7140:
        /*a71c*/ 	.byte	0x04, 0x11
        /*a71e*/ 	.short	(.L_7142 - .L_7141)
	.align		4
.L_7141:
        /*a720*/ 	.word	index@($_ZN7cutlass13device_kernelIN5flash19enable_sm80_to_sm89INS1_16FlashAttnBwdSm80INS1_25CollectiveMainloopBwdSm80ILi2ELi2EN4cute5tupleIJNS5_1CILi128EEES8_NS7_ILi64EEEEEENS_10bfloat16_tEfNS_4arch4Sm80ELb0ELb1ELb1ELb1ELb1ELb0ELb0ELb0ELi2ELi4ELi4ELi4ELb0EEENS1_24CollectiveEpilogueBwdGQAISA_fSD_Li256ELb1ELb1EEENS1_19SingleTileSchedulerILb1ELb0ELb0ELi128EEEEEEEEEvNT_6ParamsE$_ZN4cute3eso3ESOILb0ELb0EJiiiEEC2ERKiS4_S4_)
        /*a724*/ 	.word	0x00000000


	//----- nvinfo : EIATTR_FRAME_SIZE
	.align		4
.L_7142:
        /*a728*/ 	.byte	0x04, 0x11
        /*a72a*/ 	.short	(.L_7144 - .L_7143)
	.align		4
.L_7143:
        /*a72c*/ 	.word	index@($_ZN7cutlass13device_kernelIN5flash19enable_sm80_to_sm89INS1_16FlashAttnBwdSm80INS1_25CollectiveMainloopBwdSm80ILi2ELi2EN4cute5tupleIJNS5_1CILi128EEES8_NS7_ILi64EEEEEENS_10bfloat16_tEfNS_4arch4Sm80ELb0ELb1ELb1ELb1ELb1ELb0ELb0ELb0ELi2ELi4ELi4ELi4ELb0EEENS1_24CollectiveEpilogueBwdGQAISA_fSD_Li256ELb1ELb1EEENS1_19SingleTileSchedulerILb1ELb0ELb0ELi128EEEEEEEEEvNT_6ParamsE$_ZN4cute3eso3ESOILb0ELb0EJiiNS_1CILi8192EEEEEC2ERKiS6_RKS3_)
        /*a730*/ 	.word	0x00000000


	//----- nvinfo : EIATTR_FRAME_SIZE
	.align		4
.L_7144:
        /*a734*/ 	.byte	0x04, 0x11
        /*a736*/ 	.short	(.L_7146 - .L_7145)
	.align		4
.L_7145:
        /*a738*/ 	.word	index@($_ZN7cutlass13device_kernelIN5flash19enable_sm80_to_sm89INS1_16FlashAttnBwdSm80INS1_25CollectiveMainloopBwdSm80ILi2ELi2EN4cute5tupleIJNS5_1CILi128EEES8_NS7_ILi64EEEEEENS_10bfloat16_tEfNS_4arch4Sm80ELb0ELb1ELb1ELb1ELb1ELb0ELb0ELb0ELi2ELi4ELi4ELi4ELb0EEENS1_24CollectiveEpilogueBwdGQAISA_fSD_Li256ELb1ELb1EEENS1_19SingleTileSchedulerILb1ELb0ELb0ELi128EEEEEEEEEvNT_6ParamsE$_ZN4cute3eso3ESOILb0ELb0EJiiNS_1CILi72EEENS2_ILi512EEEEEC2ERKiS7_RKS3_RKS4_)
        /*a73c*/ 	.word	0x00000000


	//----- nvinfo : EIATTR_FRAME_SIZE
	.align		4
.L_7146:
        /*a740*/ 	.byte	0x04, 0x11
        /*a742*/ 	.short	(.L_7148 - .L_7147)
	.align		4
.L_7147:
        /*a744*/ 	.word	index@($_ZN7cutlass13device_kernelIN5flash19enable_sm80_to_sm89INS1_16FlashAttnBwdSm80INS1_25CollectiveMainloopBwdSm80ILi2ELi2EN4cute5tupleIJNS5_1CILi128EEES8_NS7_ILi64EEEEEENS_10bfloat16_tEfNS_4arch4Sm80ELb0ELb1ELb1ELb1ELb1ELb0ELb0ELb0ELi2ELi4ELi4ELi4ELb0EEENS1_24CollectiveEpilogueBwdGQAISA_fSD_Li256ELb1ELb1EEENS1_19SingleTileSchedulerILb1ELb0ELb0ELi128EEEEEEEEEvNT_6ParamsE$_ZN4cute3eso3ESOILb0ELb0EJiiNS_1CILi144EEENS2_ILi512EEEEEC2ERKiS7_RKS3_RKS4_)
        /*a748*/ 	.word	0x00000000


	//----- nvinfo : EIATTR_FRAME_SIZE
	.align		4
.L_7148:
        /*a74c*/ 	.byte	0x04, 0x11
        /*a74e*/ 	.short	(.L_7150 - .L_7149)
	.align		4
.L_7149:
        /*a750*/ 	.word	index@($_ZN7cutlass13device_kernelIN5flash19enable_sm80_to_sm89INS1_16FlashAttnBwdSm80INS1_25CollectiveMainloopBwdSm80ILi2ELi2EN4cute5tupleIJNS5_1CILi128EEES8_NS7_ILi64EEEEEENS_10bfloat16_tEfNS_4arch4Sm80ELb0ELb1ELb1ELb1ELb1ELb0ELb0ELb0ELi2ELi4ELi4ELi4ELb0EEENS1_24CollectiveEpilogueBwdGQAISA_fSD_Li256ELb1ELb1EEENS1_19SingleTileSchedulerILb1ELb0ELb0ELi128EEEEEEEEEvNT_6ParamsE$_ZN4cute3eso3ESOILb0ELb0EJiiNS_1CILi1024EEEEEC2ERKiS6_RKS3_)
        /*a754*/ 	.word	0x00000000


	//----- nvinfo : EIATTR_FRAME_SIZE
	.align		4
.L_7150:
        /*a758*/ 	.byte	0x04, 0x11
        /*a75a*/ 	.short	(.L_7152 - .L_7151)
	.align		4
.L_7151:
        /*a75c*/ 	.word	index@($_ZN7cutlass13device_kernelIN5flash19enable_sm80_to_sm89INS1_16FlashAttnBwdSm80INS1_25CollectiveMainloopBwdSm80ILi2ELi2EN4cute5tupleIJNS5_1CILi128EEES8_NS7_ILi64EEEEEENS_10bfloat16_tEfNS_4arch4Sm80ELb0ELb1ELb1ELb1ELb1ELb0ELb0ELb0ELi2ELi4ELi4ELi4ELb0EEENS1_24CollectiveEpilogueBwdGQAISA_fSD_Li256ELb1ELb1EEENS1_19SingleTileSchedulerILb1ELb0ELb0ELi128EEEEEEEEEvNT_6ParamsE$_ZN4cute3eso3ESOILb0ELb0EJiiNS_1CILi0EEEEEC2ERKiS6_RKS3_)
        /*a760*/ 	.word	0x00000000


	//----- nvinfo : EIATTR_FRAME_SIZE
	.align		4
.L_7152:
        /*a764*/ 	.byte	0x04, 0x11
        /*a766*/ 	.short	(.L_7154 - .L_7153)
	.align		4
.L_7153:
        /*a768*/ 	.word	index@($_ZN7cutlass13device_kernelIN5flash19enable_sm80_to_sm89INS1_16FlashAttnBwdSm80INS1_25CollectiveMainloopBwdSm80ILi2ELi2EN4cute5tupleIJNS5_1CILi128EEES8_NS7_ILi64EEEEEENS_10bfloat16_tEfNS_4arch4Sm80ELb0ELb1ELb1ELb1ELb1ELb0ELb0ELb0ELi2ELi4ELi4ELi4ELb0EEENS1_24CollectiveEpilogueBwdGQAISA_fSD_Li256ELb1ELb1EEENS1_19SingleTileSchedulerILb1ELb0ELb0ELi128EEEEEEEEEvNT_6ParamsE$_ZN4cute3eso3ESOILb0ELb0EJiiEEC2ERKiS4_)
        /*a76c*/ 	.word	0x00000000


	//----- nvinfo : EIATTR_FRAME_SIZE
	.align		4
.L_7154:
        /*a770*/ 	.byte	0x04, 0x11
        /*a772*/ 	.short	(.L_7156 - .L_7155)
	.align		4
.L_7155:
        /*a774*/ 	.word	index@($_ZN7cutlass13device_kernelIN5flash19enable_sm80_to_sm89INS1_16FlashAttnBwdSm80INS1_25CollectiveMainloopBwdSm80ILi2ELi2EN4cute5tupleIJNS5_1CILi128EEES8_NS7_ILi64EEEEEENS_10bfloat16_tEfNS_4arch4Sm80ELb0ELb1ELb1ELb1ELb1ELb0ELb0ELb0ELi2ELi4ELi4ELi4ELb0EEENS1_24CollectiveEpilogueBwdGQAISA_fSD_Li256ELb1ELb1EEENS1_19SingleTileSchedulerILb1ELb0ELb0ELi128EEEEEEEEEvNT_6ParamsE$_ZN4cute3eso3ESOILb0ELb0EJiNS_5tupleIJiiEEEEEC2ERKiRKS3_)
        /*a778*/ 	.word	0x00000000


	//----- nvinfo : EIATTR_FRAME_SIZE
	.align		4
.L_7156:
        /*a77c*/ 	.byte	0x04, 0x11
        /*a77e*/ 	.short	(.L_7158 - .L_7157)
	.align		4
.L_7157:
        /*a780*/ 	.word	index@($_ZN7cutlass13device_kernelIN5flash19enable_sm80_to_sm89INS1_16FlashAttnBwdSm80INS1_25CollectiveMainloopBwdSm80ILi2ELi2EN4cute5tupleIJNS5_1CILi128EEES8_NS7_ILi64EEEEEENS_10bfloat16_tEfNS_4arch4Sm80ELb0ELb1ELb1ELb1ELb1ELb0ELb0ELb0ELi2ELi4ELi4ELi4ELb0EEENS1_24CollectiveEpilogueBwdGQAISA_fSD_Li256ELb1ELb1EEENS1_19SingleTileSchedulerILb1ELb0ELb0ELi128EEEEEEEEEvNT_6ParamsE$_ZN4cute3eso3ESOILb0ELb0EJiNS_5tupleIJiNS_1CILi0EEEEEEEEC2ERKiRKS5_)
        /*a784*/ 	.word	0x00000000


	//----- nvinfo : EIATTR_FRAME_SIZE
	.align		4
.L_7158:
        /*a788*/ 	.byte	0x04, 0x11
        /*a78a*/ 	.short	(.L_7160 - .L_7159)
	.align		4
.L_7159:
        /*a78c*/ 	.word	index@($_ZN7cutlass13device_kernelIN5flash19enable_sm80_to_sm89INS1_16FlashAttnBwdSm80INS1_25CollectiveMainloopBwdSm80ILi2ELi2EN4cute5tupleIJNS5_1CILi128EEES8_NS7_ILi64EEEEEENS_10bfloat16_tEfNS_4arch4Sm80ELb0ELb1ELb1ELb1ELb1ELb0ELb0ELb0ELi2ELi4ELi4ELi4ELb0EEENS1_24CollectiveEpilogueBwdGQAISA_fSD_Li256ELb1ELb1EEENS1_19SingleTileSchedulerILb1ELb0ELb0ELi128EEEEEEEEEvNT_6ParamsE$_ZN4cute3eso3ESOILb0ELb0EJNS_6LayoutINS_5tupleIJNS3_IJNS_1CILi8EEENS4_ILi1EEEEEENS4_ILi4EEES6_EEENS3_IJNS3_IJS6_NS4_ILi0EEEEEElSA_EEEEElEEC2ERKSD_RKl)
        /*a790*/ 	.word	0x00000000


	//----- nvinfo : EIATTR_FRAME_SIZE
	.align		4
.L_7160:
        /*a794*/ 	.byte	0x04, 0x11
        /*a796*/ 	.short	(.L_7162 - .L_7161)
	.align		4
.L_7161:
        /*a798*/ 	.word	index@($_ZN7cutlass13device_kernelIN5flash19enable_sm80_to_sm89INS1_16FlashAttnBwdSm80INS1_25CollectiveMainloopBwdSm80ILi2ELi2EN4cute5tupleIJNS5_1CILi128EEES8_NS7_ILi64EEEEEENS_10bfloat16_tEfNS_4arch4Sm80ELb0ELb1ELb1ELb1ELb1ELb0ELb0ELb0ELi2ELi4ELi4ELi4ELb0EEENS1_24CollectiveEpilogueBwdGQAISA_fSD_Li256ELb1ELb1EEENS1_19SingleTileSchedulerILb1ELb0ELb0ELi128EEEEEEEEEvNT_6ParamsE$_ZN4cute3eso3ESOILb0ELb0EJNS_6LayoutINS_5tupleIJNS3_IJNS_1CILi8EEENS4_ILi1EEEEEENS4_ILi4EEES6_EEENS3_IJNS3_IJS6_NS4_ILi0EEEEEElSA_EEEEENS_10ViewEngineINS_8gmem_ptrIPKN7cutlass10bfloat16_tEEEEEEEC2ERKSD_RKSL_)
        /*a79c*/ 	.word	0x00000000


	//----- nvinfo : EIATTR_FRAME_SIZE
	.align		4
.L_7162:
        /*a7a0*/ 	.byte	0x04, 0x11
        /*a7a2*/ 	.short	(.L_7164 - .L_7163)
	.align		4
.L_7163:
        /*a7a4*/ 	.word	index@($_ZN7cutlass13device_kernelIN5flash19enable_sm80_to_sm89INS1_16FlashAttnBwdSm80INS1_25CollectiveMainloopBwdSm80ILi2ELi2EN4cute5tupleIJNS5_1CILi128EEES8_NS7_ILi64EEEEEENS_10bfloat16_tEfNS_4arch4Sm80ELb0ELb1ELb1ELb1ELb1ELb0ELb0ELb0ELi2ELi4ELi4ELi4ELb0EEENS1_24CollectiveEpilogueBwdGQAISA_fSD_Li256ELb1ELb1EEENS1_19SingleTileSchedulerILb1ELb0ELb0ELi128EEEEEEEEEvNT_6ParamsE$_ZN4cute3eso3ESOILb0ELb0EJNS_6LayoutINS_5tupleIJNS3_IJNS_1CILi8EEENS4_ILi1EEEEEENS4_ILi2EEES5_EEENS3_IJNS3_IJS6_NS4_ILi0EEEEEEiNS4_ILi1024EEEEEEEEiEEC2ERKSE_RKi)
        /*a7a8*/ 	.word	0x00000000


	//----- nvinfo : EIATTR_FRAME_SIZE
	.align		4
.L_7164:
        /*a7ac*/ 	.byte	0x04, 0x11
        /*a7ae*/ 	.short	(.L_7166 - .L_7165)
	.align		4
.L_7165:
        /*a7b0*/ 	.word	index@($_ZN7cutlass13device_kernelIN5flash19enable_sm80_to_sm89INS1_16FlashAttnBwdSm80INS1_25CollectiveMainloopBwdSm80ILi2ELi2EN4cute5tupleIJNS5_1CILi128EEES8_NS7_ILi64EEEEEENS_10bfloat16_tEfNS_4arch4Sm80ELb0ELb1ELb1ELb1ELb1ELb0ELb0ELb0ELi2ELi4ELi4ELi4ELb0EEENS1_24CollectiveEpilogueBwdGQAISA_fSD_Li256ELb1ELb1EEENS1_19SingleTileSchedulerILb1ELb0ELb0ELi128EEEEEEEEEvNT_6ParamsE$_ZN4cute3eso3ESOILb0ELb0EJNS_6LayoutINS_5tupleIJNS3_IJNS_1CILi8EEENS4_ILi1EEEEEENS4_ILi2EEES5_EEENS3_IJNS3_IJS6_NS4_ILi0EEEEEEiNS4_ILi1024EEEEEEEENS_10ViewEngineINS_8smem_ptrIPN7cutlass10bfloat16_tEEEEEEEC2ERKSE_RKSL_)
        /*a7b4*/ 	.word	0x00000000


	//----- nvinfo : EIATTR_FRAME_SIZE
	.align		4
.L_7166:
        /*a7b8*/ 	.byte	0x04, 0x11
        /*a7ba*/ 	.short	(.L_7168 - .L_7167)
	.align		4
.L_7167:
        /*a7bc*/ 	.word	index@($_ZN7cutlass13device_kernelIN5flash19enable_sm80_to_sm89INS1_16FlashAttnBwdSm80INS1_25CollectiveMainloopBwdSm80ILi2ELi2EN4cute5tupleIJNS5_1CILi128EEES8_NS7_ILi64EEEEEENS_10bfloat16_tEfNS_4arch4Sm80ELb0ELb1ELb1ELb1ELb1ELb0ELb0ELb0ELi2ELi4ELi4ELi4ELb0EEENS1_24CollectiveEpilogueBwdGQAISA_fSD_Li256ELb1ELb1EEENS1_19SingleTileSchedulerILb1ELb0ELb0ELi128EEEEEEEEEvNT_6ParamsE$_ZN4cute3eso3ESOILb0ELb0EJNS_6LayoutINS_5tupleIJNS3_IJNS_1CILi8EEENS4_ILi1EEEEEENS4_ILi2EEENS3_IJS8_S8_EEEEEENS3_IJNS3_IJS6_NS4_ILi0EEEEEENS4_ILi4096EEENS3_IJiiEEEEEEEEiEEC2ERKSG_RKi)
        /*a7c0*/ 	.word	0x00000000


	//----- nvinfo : EIATTR_FRAME_SIZE
	.align		4
.L_7168:
        /*a7c4*/ 	.byte	0x04, 0x11
        /*a7c6*/ 	.short	(.L_7170 - .L_7169)
	.align		4
.L_7169:
        /*a7c8*/ 	.word	index@($_ZN7cutlass13device_kernelIN5flash19enable_sm80_to_sm89INS1_16FlashAttnBwdSm80INS1_25CollectiveMainloopBwdSm80ILi2ELi2EN4cute5tupleIJNS5_1CILi128EEES8_NS7_ILi64EEEEEENS_10bfloat16_tEfNS_4arch4Sm80ELb0ELb1ELb1ELb1ELb1ELb0ELb0ELb0ELi2ELi4ELi4ELi4ELb0EEENS1_24CollectiveEpilogueBwdGQAISA_fSD_Li256ELb1ELb1EEENS1_19SingleTileSchedulerILb1ELb0ELb0ELi128EEEEEEEEEvNT_6ParamsE$_ZN4cute3eso3ESOILb0ELb0EJNS_6LayoutINS_5tupleIJNS3_IJNS_1CILi8EEENS4_ILi1EEEEEENS4_ILi2EEENS3_IJS8_S8_EEEEEENS3_IJNS3_IJS6_NS4_ILi0EEEEEENS4_ILi4096EEENS3_IJiiEEEEEEEENS_10ViewEngineINS_8smem_ptrIPN7cutlass10bfloat16_tEEEEEEEC2ERKSG_RKSN_)
        /*a7cc*/ 	.word	0x00000000


	//----- nvinfo : EIATTR_FRAME_SIZE
	.align		4
.L_7170:
        /*a7d0*/ 	.byte	0x04, 0x11
        /*a7d2*/ 	.short	(.L_7172 - .L_7171)
	.align		4
.L_7171:
        /*a7d4*/ 	.word	index@($_ZN7cutlass13device_kernelIN5flash19enable_sm80_to_sm89INS1_16FlashAttnBwdSm80INS1_25CollectiveMainloopBwdSm80ILi2ELi2EN4cute5tupleIJNS5_1CILi128EEES8_NS7_ILi64EEEEEENS_10bfloat16_tEfNS_4arch4Sm80ELb0ELb1ELb1ELb1ELb1ELb0ELb0ELb0ELi2ELi4ELi4ELi4ELb0EEENS1_24CollectiveEpilogueBwdGQAISA_fSD_Li256ELb1ELb1EEENS1_19SingleTileSchedulerILb1ELb0ELb0ELi128EEEEEEEEEvNT_6ParamsE$_ZN4cute3eso3ESOILb0ELb0EJNS_6LayoutINS_5tupleIJNS3_IJNS_1CILi8EEENS4_ILi1EEEEEENS4_ILi2EEEEEENS3_IJNS3_IJS6_NS4_ILi0EEEEEEiEEEEEiEEC2ERKSD_RKi)
        /*a7d8*/ 	.word	0x00000000


	//----- nvinfo : EIATTR_FRAME_SIZE
	.align		4
.L_7172:
        /*a7dc*/ 	.byte	0x04, 0x11
        /*a7de*/ 	.short	(.L_7174 - .L_7173)
	.align		4
.L_7173:
        /*a7e0*/ 	.word	index@($_ZN7cutlass13device_kernelIN5flash19enable_sm80_to_sm89INS1_16FlashAttnBwdSm80INS1_25CollectiveMainloopBwdSm80ILi2ELi2EN4cute5tupleIJNS5_1CILi128EEES8_NS7_ILi64EEEEEENS_10bfloat16_tEfNS_4arch4Sm80ELb0ELb1ELb1ELb1ELb1ELb0ELb0ELb0ELi2ELi4ELi4ELi4ELb0EEENS1_24CollectiveEpilogueBwdGQAISA_fSD_Li256ELb1ELb1EEENS1_19SingleTileSchedulerILb1ELb0ELb0ELi128EEEEEEEEEvNT_6ParamsE$_ZN4cute3eso3ESOILb0ELb0EJNS_6LayoutINS_5tupleIJNS3_IJNS_1CILi8EEENS4_ILi1EEEEEENS4_ILi2EEEEEENS3_IJNS3_IJS6_NS4_ILi0EEEEEEiEEEEENS_10ViewEngineINS_8smem_ptrIPN7cutlass10bfloat16_tEEEEEEEC2ERKSD_RKSK_)
        /*a7e4*/ 	.word	0x00000000


	//----- nvinfo : EIATTR_FRAME_SIZE
	.align		4
.L_7174:
        /*a7e8*/ 	.byte	0x04, 0x11
        /*a7ea*/ 	.short	(.L_7176 - .L_7175)
	.align		4
.L_7175:
        /*a7ec*/ 	.word	index@($_ZN7cutlass13device_kernelIN5flash19enable_sm80_to_sm89INS1_16FlashAttnBwdSm80INS1_25CollectiveMainloopBwdSm80ILi2ELi2EN4cute5tupleIJNS5_1CILi128EEES8_NS7_ILi64EEEEEENS_10bfloat16_tEfNS_4arch4Sm80ELb0ELb1ELb1ELb1ELb1ELb0ELb0ELb0ELi2ELi4ELi4ELi4ELb0EEENS1_24CollectiveEpilogueBwdGQAISA_fSD_Li256ELb1ELb1EEENS1_19SingleTileSchedulerILb1ELb0ELb0ELi128EEEEEEEEEvNT_6ParamsE$_ZN4cute3eso3ESOILb0ELb0EJNS_6LayoutINS_5tupleIJNS3_IJNS_1CILi8EEENS4_ILi1EEEEEENS3_IJNS4_ILi2EEEEEEEEENS3_IJNS3_IJS6_NS4_ILi0EEEEEENS3_IJiEEEEEEEENS_10ViewEngineINS_8smem_ptrIPN7cutlass10bfloat16_tEEEEEEEC2ERKSF_RKSM_)
        /*a7f0*/ 	.word	0x00000000


	//----- nvinfo : EIATTR_FRAME_SIZE
	.align		4
.L_7176:
        /*a7f4*/ 	.byte	0x04, 0x11
        /*a7f6*/ 	.short	(.L_7178 - .L_7177)
	.align		4
.L_7177:
        /*a7f8*/ 	.word	index@($_ZN7cutlass13device_kernelIN5flash19enable_sm80_to_sm89INS1_16FlashAttnBwdSm80INS1_25CollectiveMainloopBwdSm80ILi2ELi2EN4cute5tupleIJNS5_1CILi128EEES8_NS7_ILi64EEEEEENS_10bfloat16_tEfNS_4arch4Sm80ELb0ELb1ELb1ELb1ELb1ELb0ELb0ELb0ELi2ELi4ELi4ELi4ELb0EEENS1_24CollectiveEpilogueBwdGQAISA_fSD_Li256ELb1ELb1EEENS1_19SingleTileSchedulerILb1ELb0ELb0ELi128EEEEEEEEEvNT_6ParamsE$_ZN4cute3eso3ESOILb0ELb0EJNS_6LayoutINS_5tupleIJNS3_IJNS_1CILi2EEES5_S5_EEES5_NS3_IJS5_S5_EEEEEENS3_IJNS3_IJNS4_ILi1EEENS4_ILi512EEEiEEENS4_ILi4096EEENS3_IJiiEEEEEEEEjEEC2ERKSF_RKj)
        /*a7fc*/ 	.word	0x00000000


	//----- nvinfo : EIATTR_FRAME_SIZE
	.align		4
.L_7178:
        /*a800*/ 	.byte	0x04, 0x11
        /*a802*/ 	.short	(.L_7180 - .L_7179)
	.align		4
.L_7179:
        /*a804*/ 	.word	index@($_ZN7cutlass13device_kernelIN5flash19enable_sm80_to_sm89INS1_16FlashAttnBwdSm80INS1_25CollectiveMainloopBwdSm80ILi2ELi2EN4cute5tupleIJNS5_1CILi128EEES8_NS7_ILi64EEEEEENS_10bfloat16_tEfNS_4arch4Sm80ELb0ELb1ELb1ELb1ELb1ELb0ELb0ELb0ELi2ELi4ELi4ELi4ELb0EEENS1_24CollectiveEpilogueBwdGQAISA_fSD_Li256ELb1ELb1EEENS1_19SingleTileSchedulerILb1ELb0ELb0ELi128EEEEEEEEEvNT_6ParamsE$_ZN4cute3eso3ESOILb0ELb0EJNS_6LayoutINS_5tupleIJNS3_IJNS_1CILi2EEES5_S5_EEES5_NS3_IJS5_S5_EEEEEENS3_IJNS3_IJNS4_ILi1EEENS4_ILi512EEEiEEENS4_ILi4096EEENS3_IJiiEEEEEEEENS_10ViewEngineINS_8smem_ptrIPN7cutlass10bfloat16_tEEEEEEEC2ERKSF_RKSM_)
        /*a808*/ 	.word	0x00000000


	//----- nvinfo : EIATTR_FRAME_SIZE
	.align		4
.L_7180:
        /*a80c*/ 	.byte	0x04, 0x11
        /*a80e*/ 	.short	(.L_7182 - .L_7181)
	.align		4
.L_7181:
        /*a810*/ 	.word	index@($_ZN7cutlass13device_kernelIN5flash19enable_sm80_to_sm89INS1_16FlashAttnBwdSm80INS1_25CollectiveMainloopBwdSm80ILi2ELi2EN4cute5tupleIJNS5_1CILi128EEES8_NS7_ILi64EEEEEENS_10bfloat16_tEfNS_4arch4Sm80ELb0ELb1ELb1ELb1ELb1ELb0ELb0ELb0ELi2ELi4ELi4ELi4ELb0EEENS1_24CollectiveEpilogueBwdGQAISA_fSD_Li256ELb1ELb1EEENS1_19SingleTileSchedulerILb1ELb0ELb0ELi128EEEEEEEEEvNT_6ParamsE$_ZN4cute3eso3ESOILb0ELb0EJNS_6LayoutINS_5tupleIJNS3_IJNS_1CILi2EEES5_S5_EEES5_NS3_IJNS3_IJS5_S5_EEES5_EEEEEENS3_IJNS3_IJNS4_ILi1EEENS4_ILi512EEEiEEENS4_ILi4096EEENS3_IJNS3_IJiiEEENS4_ILi8192EEEEEEEEEEEjEEC2ERKSI_RKj)
        /*a814*/ 	.word	0x00000000


	//----- nvinfo : EIATTR_FRAME_SIZE
	.align		4
.L_7182:
        /*a818*/ 	.byte	0x04, 0x11
        /*a81a*/ 	.short	(.L_7184 - .L_7183)
	.align		4
.L_7183:
        /*a81c*/ 	.word	index@($_ZN7cutlass13device_kernelIN5flash19enable_sm80_to_sm89INS1_16FlashAttnBwdSm80INS1_25CollectiveMainloopBwdSm80ILi2ELi2EN4cute5tupleIJNS5_1CILi128EEES8_NS7_ILi64EEEEEENS_10bfloat16_tEfNS_4arch4Sm80ELb0ELb1ELb1ELb1ELb1ELb0ELb0ELb0ELi2ELi4ELi4ELi4ELb0EEENS1_24CollectiveEpilogueBwdGQAISA_fSD_Li256ELb1ELb1EEENS1_19SingleTileSchedulerILb1ELb0ELb0ELi128EEEEEEEEEvNT_6ParamsE$_ZN4cute3eso3ESOILb0ELb0EJNS_6LayoutINS_5tupleIJNS3_IJNS_1CILi2EEES5_S5_EEES5_NS3_IJNS3_IJS5_S5_EEES5_EEEEEENS3_IJNS3_IJNS4_ILi1EEENS4_ILi512EEEiEEENS4_ILi4096EEENS3_IJNS3_IJiiEEENS4_ILi8192EEEEEEEEEEENS_10ViewEngineINS_8smem_ptrIPN7cutlass10bfloat16_tEEEEEEEC2ERKSI_RKSP_)
        /*a820*/ 	.word	0x00000000


	//----- nvinfo : EIATTR_FRAME_SIZE
	.align		4
.L_7184:
        /*a824*/ 	.byte	0x04, 0x11
        /*a826*/ 	.short	(.L_7186 - .L_7185)
	.align		4
.L_7185:
        /*a828*/ 	.word	index@($_ZN7cutlass13device_kernelIN5flash19enable_sm80_to_sm89INS1_16FlashAttnBwdSm80INS1_25CollectiveMainloopBwdSm80ILi2ELi2EN4cute5tupleIJNS5_1CILi128EEES8_NS7_ILi64EEEEEENS_10bfloat16_tEfNS_4arch4Sm80ELb0ELb1ELb1ELb1ELb1ELb0ELb0ELb0ELi2ELi4ELi4ELi4ELb0EEENS1_24CollectiveEpilogueBwdGQAISA_fSD_Li256ELb1ELb1EEENS1_19SingleTileSchedulerILb1ELb0ELb0ELi128EEEEEEEEEvNT_6ParamsE$_ZN4cute3eso3ESOILb0ELb0EJNS_6LayoutINS_5tupleIJNS3_IJNS_1CILi2EEES5_EEES6_NS4_ILi8EEEEEENS3_IJNS3_IJiNS4_ILi512EEEEEENS3_IJiiEEENS4_ILi1024EEEEEEEEjEEC2ERKSE_RKj)
        /*a82c*/ 	.word	0x00000000


	//----- nvinfo : EIATTR_FRAME_SIZE
	.align		4
.L_7186:
        /*a830*/ 	.byte	0x04, 0x11
        /*a832*/ 	.short	(.L_7188 - .L_7187)
	.align		4
.L_7187:
        /*a834*/ 	.word	index@($_ZN7cutlass13device_kernelIN5flash19enable_sm80_to_sm89INS1_16FlashAttnBwdSm80INS1_25CollectiveMainloopBwdSm80ILi2ELi2EN4cute5tupleIJNS5_1CILi128EEES8_NS7_ILi64EEEEEENS_10bfloat16_tEfNS_4arch4Sm80ELb0ELb1ELb1ELb1ELb1ELb0ELb0ELb0ELi2ELi4ELi4ELi4ELb0EEENS1_24CollectiveEpilogueBwdGQAISA_fSD_Li256ELb1ELb1EEENS1_19SingleTileSchedulerILb1ELb0ELb0ELi128EEEEEEEEEvNT_6ParamsE$_ZN4cute3eso3ESOILb0ELb0EJNS_6LayoutINS_5tupleIJNS3_IJNS_1CILi2EEES5_EEES6_NS4_ILi8EEEEEENS3_IJNS3_IJiNS4_ILi512EEEEEENS3_IJiiEEENS4_ILi1024EEEEEEEENS_10ViewEngineINS_8smem_ptrIPN7cutlass10bfloat16_tEEEEEEEC2ERKSE_RKSL_)
        /*a838*/ 	.word	0x00000000


	//----- nvinfo : EIATTR_FRAME_SIZE
	.align		4
.L_7188:
        /*a83c*/ 	.byte	0x04, 0x11
        /*a83e*/ 	.short	(.L_7190 - .L_7189)
	.align		4
.L_7189:
        /*a840*/ 	.word	index@($_ZN7cutlass13device_kernelIN5flash19enable_sm80_to_sm89INS1_16FlashAttnBwdSm80INS1_25CollectiveMainloopBwdSm80ILi2ELi2EN4cute5tupleIJNS5_1CILi128EEES8_NS7_ILi64EEEEEENS_10bfloat16_tEfNS_4arch4Sm80ELb0ELb1ELb1ELb1ELb1ELb0ELb0ELb0ELi2ELi4ELi4ELi4ELb0EEENS1_24CollectiveEpilogueBwdGQAISA_fSD_Li256ELb1ELb1EEENS1_19SingleTileSchedulerILb1ELb0ELb0ELi128EEEEEEEEEvNT_6ParamsE$_ZN4cute3eso3ESOILb0ELb0EJNS_6LayoutINS_5tupleIJNS3_IJNS_1CILi2EEES5_EEENS4_ILi8EEES6_EEENS3_IJNS3_IJNS4_ILi1EEEiEEENS4_ILi1024EEENS3_IJiiEEEEEEEEjEEC2ERKSE_RKj)
        /*a844*/ 	.word	0x00000000


	//----- nvinfo : EIATTR_FRAME_SIZE
	.align		4
.L_7190:
        /*a848*/ 	.byte	0x04, 0x11
        /*a84a*/ 	.short	(.L_7192 - .L_7191)
	.align		4
.L_7191:
        /*a84c*/ 	.word	index@($_ZN7cutlass13device_kernelIN5flash19enable_sm80_to_sm89INS1_16FlashAttnBwdSm80INS1_25CollectiveMainloopBwdSm80ILi2ELi2EN4cute5tupleIJNS5_1CILi128EEES8_NS7_ILi64EEEEEENS_10bfloat16_tEfNS_4arch4Sm80ELb0ELb1ELb1ELb1ELb1ELb0ELb0ELb0ELi2ELi4ELi4ELi4ELb0EEENS1_24CollectiveEpilogueBwdGQAISA_fSD_Li256ELb1ELb1EEENS1_19SingleTileSchedulerILb1ELb0ELb0ELi128EEEEEEEEEvNT_6ParamsE$_ZN4cute3eso3ESOILb0ELb0EJNS_6LayoutINS_5tupleIJNS3_IJNS_1CILi2EEES5_EEENS4_ILi8EEES6_EEENS3_IJNS3_IJNS4_ILi1EEEiEEENS4_ILi1024EEENS3_IJiiEEEEEEEENS_10ViewEngineINS_8smem_ptrIPN7cutlass10bfloat16_tEEEEEEEC2ERKSE_RKSL_)
        /*a850*/ 	.word	0x00000000


	//----- nvinfo : EIATTR_FRAME_SIZE
	.align		4
.L_7192:
        /*a854*/ 	.byte	0x04, 0x11
        /*a856*/ 	.short	(.L_7194 - .L_7193)
	.align		4
.L_7193:
        /*a858*/ 	.word	index@($_ZN7cutlass13device_kernelIN5flash19enable_sm80_to_sm89INS1_16FlashAttnBwdSm80INS1_25CollectiveMainloopBwdSm80ILi2ELi2EN4cute5tupleIJNS5_1CILi128EEES8_NS7_ILi64EEEEEENS_10bfloat16_tEfNS_4arch4Sm80ELb0ELb1ELb1ELb1ELb1ELb0ELb0ELb0ELi2ELi4ELi4ELi4ELb0EEENS1_24CollectiveEpilogueBwdGQAISA_fSD_Li256ELb1ELb1EEENS1_19SingleTileSchedulerILb1ELb0ELb0ELi128EEEEEEEEEvNT_6ParamsE$_ZN4cute3eso3ESOILb0ELb0EJNS_6LayoutINS_5tupleIJNS3_IJNS_1CILi1EEENS3_IJS5_NS4_ILi2EEES6_EEEEEES6_NS3_IJS6_S6_EEEEEENS3_IJNS3_IJNS4_ILi0EEENS3_IJS5_NS4_ILi256EEEiEEEEEENS4_ILi2048EEENS3_IJiNS4_ILi4096EEEEEEEEEEENS_10ViewEngineINS_8smem_ptrIPjEEEEEEC2ERKSJ_RKSO_)
        /*a85c*/ 	.word	0x00000000


	//----- nvinfo : EIATTR_FRAME_SIZE
	.align		4
.L_7194:
        /*a860*/ 	.byte	0x04, 0x11
        /*a862*/ 	.short	(.L_7196 - .L_7195)
	.align		4
.L_7195:
        /*a864*/ 	.word	index@($_ZN7cutlass13device_kernelIN5flash19enable_sm80_to_sm89INS1_16FlashAttnBwdSm80INS1_25CollectiveMainloopBwdSm80ILi2ELi2EN4cute5tupleIJNS5_1CILi128EEES8_NS7_ILi64EEEEEENS_10bfloat16_tEfNS_4arch4Sm80ELb0ELb1ELb1ELb1ELb1ELb0ELb0ELb0ELi2ELi4ELi4ELi4ELb0EEENS1_24CollectiveEpilogueBwdGQAISA_fSD_Li256ELb1ELb1EEENS1_19SingleTileSchedulerILb1ELb0ELb0ELi128EEEEEEEEEvNT_6ParamsE$_ZN4cute3eso3ESOILb0ELb0EJNS_6LayoutINS_5tupleIJNS3_IJNS3_IJNS_1CILi8EEENS4_ILi1EEEEEES6_EEENS3_IJNS3_IJS6_S6_EEENS4_ILi2EEEEEEEEENS3_IJNS3_IJNS3_IJS6_NS4_ILi0EEEEEESD_EEENS3_IJNS3_IJSD_SD_EEEiEEEEEEEENS_10ViewEngineINS_8smem_ptrIPN7cutlass10bfloat16_tEEEEEEEC2ERKSJ_RKSQ_)
        /*a868*/ 	.word	0x00000000


	//----- nvinfo : EIATTR_FRAME_SIZE
	.align		4
.L_7196:
        /*a86c*/ 	.byte	0x04, 0x11
        /*a86e*/ 	.short	(.L_7198 - .L_7197)
	.align		4
.L_7197:
        /*a870*/ 	.word	index@($_ZN7cutlass13device_kernelIN5flash19enable_sm80_to_sm89INS1_16FlashAttnBwdSm80INS1_25CollectiveMainloopBwdSm80ILi2ELi2EN4cute5tupleIJNS5_1CILi128EEES8_NS7_ILi64EEEEEENS_10bfloat16_tEfNS_4arch4Sm80ELb0ELb1ELb1ELb1ELb1ELb0ELb0ELb0ELi2ELi4ELi4ELi4ELb0EEENS1_24CollectiveEpilogueBwdGQAISA_fSD_Li256ELb1ELb1EEENS1_19SingleTileSchedulerILb1ELb0ELb0ELi128EEEEEEEEEvNT_6ParamsE$_ZN4cute3eso3ESOILb0ELb0EJNS_5tupleIJiiEEEiNS_1CILi0EEEEEC2ERKS3_RKiRKS5_)
        /*a874*/ 	.word	0x00000000


	//----- nvinfo : EIATTR_FRAME_SIZE
	.align		4
.L_7198:
        /*a878*/ 	.byte	0x04, 0x11
        /*a87a*/ 	.short	(.L_7200 - .L_7199)
	.align		4
.L_7199:
        /*a87c*/ 	.word	index@($_ZN7cutlass13device_kernelIN5flash19enable_sm80_to_sm89INS1_16FlashAttnBwdSm80INS1_25CollectiveMainloopBwdSm80ILi2ELi2EN4cute5tupleIJNS5_1CILi128EEES8_NS7_ILi64EEEEEENS_10bfloat16_tEfNS_4arch4Sm80ELb0ELb1ELb1ELb1ELb1ELb0ELb0ELb0ELi2ELi4ELi4ELi4ELb0EEENS1_24CollectiveEpilogueBwdGQAISA_fSD_Li256ELb1ELb1EEENS1_19SingleTileSchedulerILb1ELb0ELb0ELi128EEEEEEEEEvNT_6ParamsE$_ZN4cute3eso3ESOILb0ELb0EJNS_5tupleIJiNS_1CILi512EEEEEENS2_IJiiEEENS3_ILi1024EEEEEC2ERKS5_RKS6_RKS7_)
        /*a880*/ 	.word	0x00000000


	//----- nvinfo : EIATTR_FRAME_SIZE
	.align		4
.L_7200:
        /*a884*/ 	.byte	0x04, 0x11
        /*a886*/ 	.short	(.L_7202 - .L_7201)
	.align		4
.L_7201:
        /*a888*/ 	.word	index@($_ZN7cutlass13device_kernelIN5flash19enable_sm80_to_sm89INS1_16FlashAttnBwdSm80INS1_25CollectiveMainloopBwdSm80ILi2ELi2EN4cute5tupleIJNS5_1CILi128EEES8_NS7_ILi64EEEEEENS_10bfloat16_tEfNS_4arch4Sm80ELb0ELb1ELb1ELb1ELb1ELb0ELb0ELb0ELi2ELi4ELi4ELi4ELb0EEENS1_24CollectiveEpilogueBwdGQAISA_fSD_Li256ELb1ELb1EEENS1_19SingleTileSchedulerILb1ELb0ELb0ELi128EEEEEEEEEvNT_6ParamsE$_ZN4cute3eso3ESOILb0ELb0EJNS_5tupleIJNS_1CILi1EEEiEEENS3_ILi1024EEENS2_IJiiEEEEEC2ERKS5_RKS6_RKS7_)
        /*a88c*/ 	.word	0x00000000


	//----- nvinfo : EIATTR_FRAME_SIZE
	.align		4
.L_7202:
        /*a890*/ 	.byte	0x04, 0x11
        /*a892*/ 	.short	(.L_7204 - .L_7203)
	.align		4
.L_7203:
        /*a894*/ 	.word	index@($_ZN7cutlass13device_kernelIN5flash19enable_sm80_to_sm89INS1_16FlashAttnBwdSm80INS1_25CollectiveMainloopBwdSm80ILi2ELi2EN4cute5tupleIJNS5_1CILi128EEES8_NS7_ILi64EEEEEENS_10bfloat16_tEfNS_4arch4Sm80ELb0ELb1ELb1ELb1ELb1ELb0ELb0ELb0ELi2ELi4ELi4ELi4ELb0EEENS1_24CollectiveEpilogueBwdGQAISA_fSD_Li256ELb1ELb1EEENS1_19SingleTileSchedulerILb1ELb0ELb0ELi128EEEEEEEEEvNT_6ParamsE$_ZN4cute3eso3ESOILb0ELb0EJNS_5tupleIJNS_1CILi1EEENS3_ILi512EEEiEEENS3_ILi4096EEENS2_IJiiEEEEEC2ERKS6_RKS7_RKS8_)
        /*a898*/ 	.word	0x00000000


	//----- nvinfo : EIATTR_FRAME_SIZE
	.align		4
.L_7204:
        /*a89c*/ 	.byte	0x04, 0x11
        /*a89e*/ 	.short	(.L_7206 - .L_7205)
	.align		4
.L_7205:
        /*a8a0*/ 	.word	index@($_ZN7cutlass13device_kernelIN5flash19enable_sm80_to_sm89INS1_16FlashAttnBwdSm80INS1_25CollectiveMainloopBwdSm80ILi2ELi2EN4cute5tupleIJNS5_1CILi128EEES8_NS7_ILi64EEEEEENS_10bfloat16_tEfNS_4arch4Sm80ELb0ELb1ELb1ELb1ELb1ELb0ELb0ELb0ELi2ELi4ELi4ELi4ELb0EEENS1_24CollectiveEpilogueBwdGQAISA_fSD_Li256ELb1ELb1EEENS1_19SingleTileSchedulerILb1ELb0ELb0ELi128EEEEEEEEEvNT_6ParamsE$_ZN4cute3eso3ESOILb0ELb0EJNS_5tupleIJNS_1CILi1EEENS3_ILi512EEEiEEENS3_ILi4096EEENS2_IJNS2_IJiiEEENS3_ILi8192EEEEEEEEC2ERKS6_RKS7_RKSA_)
        /*a8a4*/ 	.word	0x00000000


	//----- nvinfo : EIATTR_FRAME_SIZE
	.align		4
.L_7206:
        /*a8a8*/ 	.byte	0x04, 0x11
        /*a8aa*/ 	.short	(.L_7208 - .L_7207)
	.align		4
.L_7207:
        /*a8ac*/ 	.word	index@($_ZN7cutlass13device_kernelIN5flash19enable_sm80_to_sm89INS1_16FlashAttnBwdSm80INS1_25CollectiveMainloopBwdSm80ILi2ELi2EN4cute5tupleIJNS5_1CILi128EEES8_NS7_ILi64EEEEEENS_10bfloat16_tEfNS_4arch4Sm80ELb0ELb1ELb1ELb1ELb1ELb0ELb0ELb0ELi2ELi4ELi4ELi4ELb0EEENS1_24CollectiveEpilogueBwdGQAISA_fSD_Li256ELb1ELb1EEENS1_19SingleTileSchedulerILb1ELb0ELb0ELi128EEEEEEEEEvNT_6ParamsE$_ZN4cute3eso3ESOILb0ELb0EJNS_5tupleIJNS_1CILi0EEENS2_IJNS3_ILi1EEENS3_ILi256EEEiEEEEEENS3_ILi2048EEENS2_IJiNS3_ILi4096EEEEEEEEC2ERKS8_RKS9_RKSB_)
        /*a8b0*/ 	.word	0x00000000


	//----- nvinfo : EIATTR_FRAME_SIZE
	.align		4
.L_7208:
        /*a8b4*/ 	.byte	0x04, 0x11
        /*a8b6*/ 	.short	(.L_7210 - .L_7209)
	.align		4
.L_7209:
        /*a8b8*/ 	.word	index@($_ZN7cutlass13device_kernelIN5flash19enable_sm80_to_sm89INS1_16FlashAttnBwdSm80INS1_25CollectiveMainloopBwdSm80ILi2ELi2EN4cute5tupleIJNS5_1CILi128EEES8_NS7_ILi64EEEEEENS_10bfloat16_tEfNS_4arch4Sm80ELb0ELb1ELb1ELb1ELb1ELb0ELb0ELb0ELi2ELi4ELi4ELi4ELb0EEENS1_24CollectiveEpilogueBwdGQAISA_fSD_Li256ELb1ELb1EEENS1_19SingleTileSchedulerILb1ELb0ELb0ELi128EEEEEEEEEvNT_6ParamsE$_ZN4cute3eso3ESOILb0ELb0EJNS_14ComposedLayoutINS_7SwizzleILi3ELi3ELi3EEENS_9MixedBitsILj0ELj432EEENS_6LayoutINS_5tupleIJNS8_IJNS_1CILi2EEESA_SA_EEESA_NS9_ILi8EEEEEENS8_IJNS8_IJNS9_ILi64EEESC_NS9_ILi512EEEEEENS9_ILi8192EEENS9_ILi1024EEEEEEEEEEiEEC2ERKSL_RKi)
        /*a8bc*/ 	.word	0x00000000


	//----- nvinfo : EIATTR_FRAME_SIZE
	.align		4
.L_7210:
        /*a8c0*/ 	.byte	0x04, 0x11
        /*a8c2*/ 	.short	(.L_7212 - .L_7211)
	.align		4
.L_7211:
        /*a8c4*/ 	.word	index@($_ZN7cutlass13device_kernelIN5flash19enable_sm80_to_sm89INS1_16FlashAttnBwdSm80INS1_25CollectiveMainloopBwdSm80ILi2ELi2EN4cute5tupleIJNS5_1CILi128EEES8_NS7_ILi64EEEEEENS_10bfloat16_tEfNS_4arch4Sm80ELb0ELb1ELb1ELb1ELb1ELb0ELb0ELb0ELi2ELi4ELi4ELi4ELb0EEENS1_24CollectiveEpilogueBwdGQAISA_fSD_Li256ELb1ELb1EEENS1_19SingleTileSchedulerILb1ELb0ELb0ELi128EEEEEEEEEvNT_6ParamsE$_ZN4cute3eso3ESOILb0ELb0EJNS_14ComposedLayoutINS_7SwizzleILi3ELi3ELi3EEENS_9MixedBitsILj0ELj432EEENS_6LayoutINS_5tupleIJNS8_IJNS_1CILi2EEESA_SA_EEESA_NS9_ILi8EEEEEENS8_IJNS8_IJNS9_ILi64EEESC_NS9_ILi512EEEEEENS9_ILi8192EEENS9_ILi1024EEEEEEEEEENS_10ViewEngineINS_8smem_ptrIPN7cutlass10bfloat16_tEEEEEEEC2ERKSL_RKSS_)
        /*a8c8*/ 	.word	0x00000000


	//----- nvinfo : EIATTR_FRAME_SIZE
	.align		4
.L_7212:
        /*a8cc*/ 	.byte	0x04, 0x11
        /*a8ce*/ 	.short	(.L_7214 - .L_7213)
	.align		4
.L_7213:
        /*a8d0*/ 	.word	index@($_ZN7cutlass13device_kernelIN5flash19enable_sm80_to_sm89INS1_16FlashAttnBwdSm80INS1_25CollectiveMainloopBwdSm80ILi2ELi2EN4cute5tupleIJNS5_1CILi128EEES8_NS7_ILi64EEEEEENS_10bfloat16_tEfNS_4arch4Sm80ELb0ELb1ELb1ELb1ELb1ELb0ELb0ELb0ELi2ELi4ELi4ELi4ELb0EEENS1_24CollectiveEpilogueBwdGQAISA_fSD_Li256ELb1ELb1EEENS1_19SingleTileSchedulerILb1ELb0ELb0ELi128EEEEEEEEEvNT_6ParamsE$_ZN4cute12iter_adaptorIPjNS_8smem_ptrIS1_EEEC2ES1_)
        /*a8d4*/ 	.word	0x00000000


	//----- nvinfo : EIATTR_FRAME_SIZE
	.align		4
.L_7214:
        /*a8d8*/ 	.byte	0x04, 0x11
        /*a8da*/ 	.short	(.L_7216 - .L_7215)
	.align		4
.L_7215:
        /*a8dc*/ 	.word	index@($_ZN7cutlass13device_kernelIN5flash19enable_sm80_to_sm89INS1_16FlashAttnBwdSm80INS1_25CollectiveMainloopBwdSm80ILi2ELi2EN4cute5tupleIJNS5_1CILi128EEES8_NS7_ILi64EEEEEENS_10bfloat16_tEfNS_4arch4Sm80ELb0ELb1ELb1ELb1ELb1ELb0ELb0ELb0ELi2ELi4ELi4ELi4ELb0EEENS1_24CollectiveEpilogueBwdGQAISA_fSD_Li256ELb1ELb1EEENS1_19SingleTileSchedulerILb1ELb0ELb0ELi128EEEEEEEEEvNT_6ParamsE$_ZN4cute12iter_adaptorIPfNS_8smem_ptrIS1_EEEC2ES1_)
        /*a8e0*/ 	.word	0x00000000


	//----- nvinfo : EIATTR_FRAME_SIZE
	.align		4
.L_7216:
        /*a8e4*/ 	.byte	0x04, 0x11
        /*a8e6*/ 	.short	(.L_7218 - .L_7217)
	.align		4
.L_7217:
        /*a8e8*/ 	.word	index@($_ZN7cutlass13device_kernelIN5flash19enable_sm80_to_sm89INS1_16FlashAttnBwdSm80INS1_25CollectiveMainloopBwdSm80ILi2ELi2EN4cute5tupleIJNS5_1CILi128EEES8_NS7_ILi64EEEEEENS_10bfloat16_tEfNS_4arch4Sm80ELb0ELb1ELb1ELb1ELb1ELb0ELb0ELb0ELi2ELi4ELi4ELi4ELb0EEENS1_24CollectiveEpilogueBwdGQAISA_fSD_Li256ELb1ELb1EEENS1_19SingleTileSchedulerILb1ELb0ELb0ELi128EEEEEEEEEvNT_6ParamsE$_ZN4cute12iter_adaptorIPfNS_8gmem_ptrIS1_EEEC2ES1_)
        /*a8ec*/ 	.word	0x00000000


	//----- nvinfo : EIATTR_FRAME_SIZE
	.align		4
.L_7218:
        /*a8f0*/ 	.byte	0x04, 0x11
        /*a8f2*/ 	.short	(.L_7220 - .L_7219)
	.align		4
.L_7219:
        /*a8f4*/ 	.word	index@($_ZN7cutlass13device_kernelIN5flash19enable_sm80_to_sm89INS1_16FlashAttnBwdSm80INS1_25CollectiveMainloopBwdSm80ILi2ELi2EN4cute5tupleIJNS5_1CILi128EEES8_NS7_ILi64EEEEEENS_10bfloat16_tEfNS_4arch4Sm80ELb0ELb1ELb1ELb1ELb1ELb0ELb0ELb0ELi2ELi4ELi4ELi4ELb0EEENS1_24CollectiveEpilogueBwdGQAISA_fSD_Li256ELb1ELb1EEENS1_19SingleTileSchedulerILb1ELb0ELb0ELi128EEEEEEEEEvNT_6ParamsE$_ZN4cute12iter_adaptorIPN7cutlass9uint128_tENS_8smem_ptrIS3_EEEC2ES3_)
        /*a8f8*/ 	.word	0x00000000


	//----- nvinfo : EIATTR_FRAME_SIZE
	.align		4
.L_7220:
        /*a8fc*/ 	.byte	0x04, 0x11
        /*a8fe*/ 	.short	(.L_7222 - .L_7221)
	.align		4
.L_7221:
        /*a900*/ 	.word	index@($_ZN7cutlass13device_kernelIN5flash19enable_sm80_to_sm89INS1_16FlashAttnBwdSm80INS1_25CollectiveMainloopBwdSm80ILi2ELi2EN4cute5tupleIJNS5_1CILi128EEES8_NS7_ILi64EEEEEENS_10bfloat16_tEfNS_4arch4Sm80ELb0ELb1ELb1ELb1ELb1ELb0ELb0ELb0ELi2ELi4ELi4ELi4ELb0EEENS1_24CollectiveEpilogueBwdGQAISA_fSD_Li256ELb1ELb1EEENS1_19SingleTileSchedulerILb1ELb0ELb0ELi128EEEEEEEEEvNT_6ParamsE$_ZN4cute12iter_adaptorIPN7cutlass10bfloat16_tENS_8smem_ptrIS3_EEEC2ES3_)
        /*a904*/ 	.word	0x00000000


	//----- nvinfo : EIATTR_FRAME_SIZE
	.align		4
.L_7222:
        /*a908*/ 	.byte	0x04, 0x11
        /*a90a*/ 	.short	(.L_7224 - .L_7223)
	.align		4
.L_7223:
        /*a90c*/ 	.word	index@($_ZN7cutlass13device_kernelIN5flash19enable_sm80_to_sm89INS1_16FlashAttnBwdSm80INS1_25CollectiveMainloopBwdSm80ILi2ELi2EN4cute5tupleIJNS5_1CILi128EEES8_NS7_ILi64EEEEEENS_10bfloat16_tEfNS_4arch4Sm80ELb0ELb1ELb1ELb1ELb1ELb0ELb0ELb0ELi2ELi4ELi4ELi4ELb0EEENS1_24CollectiveEpilogueBwdGQAISA_fSD_Li256ELb1ELb1EEENS1_19SingleTileSchedulerILb1ELb0ELb0ELi128EEEEEEEEEvNT_6ParamsE$_ZN4cute12iter_adaptorIPKfNS_8gmem_ptrIS2_EEEC2ES2_)
        /*a910*/ 	.word	0x00000000


	//----- nvinfo : EIATTR_FRAME_SIZE
	.align		4
.L_7224:
        /*a914*/ 	.byte	0x04, 0x11
        /*a916*/ 	.short	(.L_7226 - .L_7225)
	.align		4
.L_7225:
        /*a918*/ 	.word	index@($_ZN7cutlass13device_kernelIN5flash19enable_sm80_to_sm89INS1_16FlashAttnBwdSm80INS1_25CollectiveMainloopBwdSm80ILi2ELi2EN4cute5tupleIJNS5_1CILi128EEES8_NS7_ILi64EEEEEENS_10bfloat16_tEfNS_4arch4Sm80ELb0ELb1ELb1ELb1ELb1ELb0ELb0ELb0ELi2ELi4ELi4ELi4ELb0EEENS1_24CollectiveEpilogueBwdGQAISA_fSD_Li256ELb1ELb1EEENS1_19SingleTileSchedulerILb1ELb0ELb0ELi128EEEEEEEEEvNT_6ParamsE$_ZN4cute12iter_adaptorIPKN7cutlass9uint128_tENS_8gmem_ptrIS4_EEEC2ES4_)
        /*a91c*/ 	.word	0x00000000


	//----- nvinfo : EIATTR_FRAME_SIZE
	.align		4
.L_7226:
        /*a920*/ 	.byte	0x04, 0x11
        /*a922*/ 	.short	(.L_7228 - .L_7227)
	.align		4
.L_7227:
        /*a924*/ 	.word	index@($_ZN7cutlass13device_kernelIN5flash19enable_sm80_to_sm89INS1_16FlashAttnBwdSm80INS1_25CollectiveMainloopBwdSm80ILi2ELi2EN4cute5tupleIJNS5_1CILi128EEES8_NS7_ILi64EEEEEENS_10bfloat16_tEfNS_4arch4Sm80ELb0ELb1ELb1ELb1ELb1ELb0ELb0ELb0ELi2ELi4ELi4ELi4ELb0EEENS1_24CollectiveEpilogueBwdGQAISA_fSD_Li256ELb1ELb1EEENS1_19SingleTileSchedulerILb1ELb0ELb0ELi128EEEEEEEEEvNT_6ParamsE$_ZN4cute12iter_adaptorIPKN7cutlass10bfloat16_tENS_8gmem_ptrIS4_EEEC2ES4_)
        /*a928*/ 	.word	0x00000000


	//----- nvinfo : EIATTR_FRAME_SIZE
	.align		4
.L_7228:
        /*a92c*/ 	.byte	0x04, 0x11
        /*a92e*/ 	.short	(.L_7230 - .L_7229)
	.align		4
.L_7229:
        /*a930*/ 	.word	index@(_ZN7cutlass13device_kernelIN5flash19enable_sm80_to_sm89INS1_16FlashAttnBwdSm80INS1_25CollectiveMainloopBwdSm80ILi2ELi2EN4cute5tupleIJNS5_1CILi128EEES8_NS7_ILi64EEEEEENS_10bfloat16_tEfNS_4arch4Sm80ELb0ELb1ELb1ELb1ELb1ELb0ELb0ELb0ELi2ELi4ELi4ELi4ELb0EEENS1_24CollectiveEpilogueBwdGQAISA_fSD_Li256ELb1ELb1EEENS1_19SingleTileSchedulerILb1ELb0ELb0ELi128EEEEEEEEEvNT_6ParamsE)
        /*a934*/ 	.word	0x000016e0


	//----- nvinfo : EIATTR_REGCOUNT
	.align		4
.L_7230:
        /*a938*/ 	.byte	0x04, 0x2f
        /*a93a*/ 	.short	(.L_7232 - .L_7231)
	.align		4
.L_7231:
        /*a93c*/ 	.word	index@(_ZN7cutlass13device_kernelIN5flash19enable_sm80_to_sm89INS1_16FlashAttnBwdSm80INS1_25CollectiveMainloopBwdSm80ILi2ELi2EN4cute5tupleIJNS5_1CILi128EEES8_NS7_ILi64EEEEEENS_10bfloat16_tEfNS_4arch4Sm80ELb0ELb1ELb1ELb1ELb0ELb0ELb0ELb0ELi2ELi4ELi4ELi4ELb0EEENS1_24CollectiveEpilogueBwdGQAISA_fSD_Li256ELb1ELb0EEENS1_19SingleTileSchedulerILb1ELb0ELb0ELi128EEEEEEEEEvNT_6ParamsE)
        /*a940*/ 	.word	0x00000080


	//----- nvinfo : EIATTR_FRAME_SIZE
	.align		4
.L_7232:
        /*a944*/ 	.byte	0x04, 0x11
        /*a946*/ 	.short	(.L_7234 - .L_7233)
	.align		4
.L_7233:
        /*a948*/ 	.word	index@($_ZN7cutlass13device_kernelIN5flash19enable_sm80_to_sm89INS1_16FlashAttnBwdSm80INS1_25CollectiveMainloopBwdSm80ILi2ELi2EN4cute5tupleIJNS5_1CILi128EEES8_NS7_ILi64EEEEEENS_10bfloat16_tEfNS_4arch4Sm80ELb0ELb1ELb1ELb1ELb0ELb0ELb0ELb0ELi2ELi4ELi4ELi4ELb0EEENS1_24CollectiveEpilogueBwdGQAISA_fSD_Li256ELb1ELb0EEENS1_19SingleTileSchedulerILb1ELb0ELb0ELi128EEEEEEEEEvNT_6ParamsE$min)
        /*a94c*/ 	.word	0x00000000


	//----- nvinfo : EIATTR_FRAME_SIZE
	.align		4
.L_7234:
        /*a950*/ 	.byte	0x04, 0x11
        /*a952*/ 	.short	(.L_7236 - .L_7235)
	.align		4
.L_7235:
        /*a954*/ 	.word	index@($_ZN7cutlass13device_kernelIN5flash19enable_sm80_to_sm89INS1_16FlashAttnBwdSm80INS1_25CollectiveMainloopBwdSm80ILi2ELi2EN4cute5tupleIJNS5_1CILi128EEES8_NS7_ILi64EEEEEENS_10bfloat16_tEfNS_4arch4Sm80ELb0ELb1ELb1ELb1ELb0ELb0ELb0ELb0ELi2ELi4ELi4ELi4ELb0EEENS1_24CollectiveEpilogueBwdGQAISA_fSD_Li256ELb1ELb0EEENS1_19SingleTileSchedulerILb1ELb0ELb0ELi128EEEEEEEEEvNT_6ParamsE$exp2f)
        /*a958*/ 	.word	0x00000000


	//----- nvinfo : EIATTR_FRAME_SIZE
	.align		4
.L_7236:
        /*a95c*/ 	.byte	0x04, 0x11
        /*a95e*/ 	.short	(.L_7238 - .L_7237)
	.align		4
.L_7237:
        /*a960*/ 	.word	index@($_ZN7cutlass13device_kernelIN5flash19enable_sm80_to_sm89INS1_16FlashAttnBwdSm80INS1_25CollectiveMainloopBwdSm80ILi2ELi2EN4cute5tupleIJNS5_1CILi128EEES8_NS7_ILi64EEEEEENS_10bfloat16_tEfNS_4arch4Sm80ELb0ELb1ELb1ELb1ELb0ELb0ELb0ELb0ELi2ELi4ELi4ELi4ELb0EEENS1_24CollectiveEpilogueBwdGQAISA_fSD_Li256ELb1ELb0EEENS1_19SingleTileSchedulerILb1ELb0ELb0ELi128EEEEEEEEEvNT_6ParamsE$__umulhi)
        /*a964*/ 	.word	0x00000000


	//----- nvinfo : EIATTR_FRAME_SIZE
	.align		4
.L_7238:
        /*a968*/ 	.byte	0x04, 0x11
        /*a96a*/ 	.short	(.L_7240 - .L_7239)
	.align		4
.L_7239:
        /*a96c*/ 	.word	index@($_ZN7cutlass13device_kernelIN5flash19enable_sm80_to_sm89INS1_16FlashAttnBwdSm80INS1_25CollectiveMainloopBwdSm80ILi2ELi2EN4cute5tupleIJNS5_1CILi128EEES8_NS7_ILi64EEEEEENS_10bfloat16_tEfNS_4arch4Sm80ELb0ELb1ELb1ELb1ELb0ELb0ELb0ELb0ELi2ELi4ELi4ELi4ELb0EEENS1_24CollectiveEpilogueBwdGQAISA_fSD_Li256ELb1ELb0EEENS1_19SingleTileSchedulerILb1ELb0ELb0ELi128EEEEEEEEEvNT_6ParamsE$__fAtomicAdd)
        /*a970*/ 	.word	0x00000000


	//----- nvinfo : EIATTR_FRAME_SIZE
	.align		4
.L_7240:
        /*a974*/ 	.byte	0x04, 0x11
        /*a976*/ 	.short	(.L_7242 - .L_7241)
	.align		4
.L_7241:
        /*a978*/ 	.word	index@($_ZN7cutlass13device_kernelIN5flash19enable_sm80_to_sm89INS1_16FlashAttnBwdSm80INS1_25CollectiveMainloopBwdSm80ILi2ELi2EN4cute5tupleIJNS5_1CILi128EEES8_NS7_ILi64EEEEEENS_10bfloat16_tEfNS_4arch4Sm80ELb0ELb1ELb1ELb1ELb0ELb0ELb0ELb0ELi2ELi4ELi4ELi4ELb0EEENS1_24CollectiveEpilogueBwdGQAISA_fSD_Li256ELb1ELb0EEENS1_19SingleTileSchedulerILb1ELb0ELb0ELi128EEEEEEEEEvNT_6ParamsE$_ZZZN5flash25CollectiveMainloopBwdSm80ILi2ELi2EN4cute5tupleIJNS1_1CILi128EEES4_NS3_ILi64EEEEEEN7cutlass10bfloat16_tEfNS7_4arch4Sm80ELb0ELb1ELb1ELb1ELb0ELb0ELb0ELb0ELi2ELi4ELi4ELi4ELb0EE3mmaINS_16FlashAttnBwdSm80ISB_NS_24CollectiveEpilogueBwdGQAIS6_fSA_Li256ELb1ELb0EEENS_19SingleTileSchedulerILb1ELb0ELb0ELi128EEEE13SharedStorageENS1_6TensorINS1_11ArrayEngineIfLm32EEENS1_6LayoutINS2_IJNS2_IJNS3_ILi2EEESO_EEESO_NS3_ILi4EEEEEENS2_IJNS2_IJNS3_ILi1EEESO_EEESQ_NS3_ILi8EEEEEEEEEEEEbRKNSB_6ParamsERT0_S12_iNS2_IJiiiEEERT_ENKUliT_E_clIZSC_ISJ_SX_EbS10_S12_S12_iS13_S15_EUlRS16_iE_EEDaiS16_ENKUlvE1_clEv)
        /*a97c*/ 	.word	0x00000000


	//----- nvinfo : EIATTR_FRAME_SIZE
	.align		4
.L_7242:
        /*a980*/ 	.byte	0x04, 0x11
        /*a982*/ 	.short	(.L_7244 - .L_7243)
	.align		4
.L_7243:
        /*a984*/ 	.word	index@($_ZN7cutlass13device_kernelIN5flash19enable_sm80_to_sm89INS1_16FlashAttnBwdSm80INS1_25CollectiveMainloopBwdSm80ILi2ELi2EN4cute5tupleIJNS5_1CILi128EEES8_NS7_ILi64EEEEEENS_10bfloat16_tEfNS_4arch4Sm80ELb0ELb1ELb1ELb1ELb0ELb0ELb0ELb0ELi2ELi4ELi4ELi4ELb0EEENS1_24CollectiveEpilogueBwdGQAISA_fSD_Li256ELb1ELb0EEENS1_19SingleTileSchedulerILb1ELb0ELb0ELi128EEEEEEEEEvNT_6ParamsE$_ZZZN5flash25CollectiveMainloopBwdSm80ILi2ELi2EN4cute5tupleIJNS1_1CILi128EEES4_NS3_ILi64EEEEEEN7cutlass10bfloat16_tEfNS7_4arch4Sm80ELb0ELb1ELb1ELb1ELb0ELb0ELb0ELb0ELi2ELi4ELi4ELi4ELb0EE3mmaINS_16FlashAttnBwdSm80ISB_NS_24CollectiveEpilogueBwdGQAIS6_fSA_Li256ELb1ELb0EEENS_19SingleTileSchedulerILb1ELb0ELb0ELi128EEEE13SharedStorageENS1_6TensorINS1_11ArrayEngineIfLm32EEENS1_6LayoutINS2_IJNS2_IJNS3_ILi2EEESO_EEESO_NS3_ILi4EEEEEENS2_IJNS2_IJNS3_ILi1EEESO_EEESQ_NS3_ILi8EEEEEEEEEEEEbRKNSB_6ParamsERT0_S12_iNS2_IJiiiEEERT_ENKUliT_E_clIZSC_ISJ_SX_EbS10_S12_S12_iS13_S15_EUlRS16_iE_EEDaiS16_ENKUlvE0_clEv)
        /*a988*/ 	.word	0x00000000


	//----- nvinfo : EIATTR_FRAME_SIZE
	.align		4
.L_7244:
        /*a98c*/ 	.byte	0x04, 0x11
        /*a98e*/ 	.short	(.L_7246 - .L_7245)
	.align		4
.L_7245:
        /*a990*/ 	.word	index@($_ZN7cutlass13device_kernelIN5flash19enable_sm80_to_sm89INS1_16FlashAttnBwdSm80INS1_25CollectiveMainloopBwdSm80ILi2ELi2EN4cute5tupleIJNS5_1CILi128EEES8_NS7_ILi64EEEEEENS_10bfloat16_tEfNS_4arch4Sm80ELb0ELb1ELb1ELb1ELb0ELb0ELb0ELb0ELi2ELi4ELi4ELi4ELb0EEENS1_24CollectiveEpilogueBwdGQAISA_fSD_Li256ELb1ELb0EEENS1_19SingleTileSchedulerILb1ELb0ELb0ELi128EEEEEEEEEvNT_6ParamsE$_ZZZN5flash25CollectiveMainloopBwdSm80ILi2ELi2EN4cute5tupleIJNS1_1CILi128EEES4_NS3_ILi64EEEEEEN7cutlass10bfloat16_tEfNS7_4arch4Sm80ELb0ELb1ELb1ELb1ELb0ELb0ELb0ELb0ELi2ELi4ELi4ELi4ELb0EE3mmaINS_16FlashAttnBwdSm80ISB_NS_24CollectiveEpilogueBwdGQAIS6_fSA_Li256ELb1ELb0EEENS_19SingleTileSchedulerILb1ELb0ELb0ELi128EEEE13SharedStorageENS1_6TensorINS1_11ArrayEngineIfLm32EEENS1_6LayoutINS2_IJNS2_IJNS3_ILi2EEESO_EEESO_NS3_ILi4EEEEEENS2_IJNS2_IJNS3_ILi1EEESO_EEESQ_NS3_ILi8EEEEEEEEEEEEbRKNSB_6ParamsERT0_S12_iNS2_IJiiiEEERT_ENKUliT_E_clIZSC_ISJ_SX_EbS10_S12_S12_iS13_S15_EUlRS16_iE_EEDaiS16_ENKUlT_E_clIZSC_ISJ_SX_EbS10_S12_S12_iS13_S15_EUlvE0_EEDaS1B_)
        /*a994*/ 	.word	0x00000000


	//----- nvinfo : EIATTR_FRAME_SIZE
	.align		4
.L_7246:
        /*a998*/ 	.byte	0x04, 0x11
        /*a99a*/ 	.short	(.L_7248 - .L_7247)
	.align		4
.L_7247:
        /*a99c*/ 	.word	index@($_ZN7cutlass13device_kernelIN5flash19enable_sm80_to_sm89INS1_16FlashAttnBwdSm80INS1_25CollectiveMainloopBwdSm80ILi2ELi2EN4cute5tupleIJNS5_1CILi128EEES8_NS7_ILi64EEEEEENS_10bfloat16_tEfNS_4arch4Sm80ELb0ELb1ELb1ELb1ELb0ELb0ELb0ELb0ELi2ELi4ELi4ELi4ELb0EEENS1_24CollectiveEpilogueBwdGQAISA_fSD_Li256ELb1ELb0EEENS1_19SingleTileSchedulerILb1ELb0ELb0ELi128EEEEEEEEEvNT_6ParamsE$_ZZN5flash25CollectiveMainloopBwdSm80ILi2ELi2EN4cute5tupleIJNS1_1CILi128EEES4_NS3_ILi64EEEEEEN7cutlass10bfloat16_tEfNS7_4arch4Sm80ELb0ELb1ELb1ELb1ELb0ELb0ELb0ELb0ELi2ELi4ELi4ELi4ELb0EE3mmaINS_16FlashAttnBwdSm80ISB_NS_24CollectiveEpilogueBwdGQAIS6_fSA_Li256ELb1ELb0EEENS_19SingleTileSchedulerILb1ELb0ELb0ELi128EEEE13SharedStorageENS1_6TensorINS1_11ArrayEngineIfLm32EEENS1_6LayoutINS2_IJNS2_IJNS3_ILi2EEESO_EEESO_NS3_ILi4EEEEEENS2_IJNS2_IJNS3_ILi1EEESO_EEESQ_NS3_ILi8EEEEEEEEEEEEbRKNSB_6ParamsERT0_S12_iNS2_IJiiiEEERT_ENKUlvE_clEv)
        /*a9a0*/ 	.word	0x00000000


	//----- nvinfo : EIATTR_FRAME_SIZE
	.align		4
.L_7248:
        /*a9a4*/ 	.byte	0x04, 0x11
        /*a9a6*/ 	.short	(.L_7250 - .L_7249)
	.align		4
.L_7249:
        /*a9a8*/ 	.word	index@($_ZN7cutlass13device_kernelIN5flash19enable_sm80_to_sm89INS1_16FlashAttnBwdSm80INS1_25CollectiveMainloopBwdSm80ILi2ELi2EN4cute5tupleIJNS5_1CILi128EEES8_NS7_ILi64EEEEEENS_10bfloat16_tEfNS_4arch4Sm80ELb0ELb1ELb1ELb1ELb0ELb0ELb0ELb0ELi2ELi4ELi4ELi4ELb0EEENS1_24CollectiveEpilogueBwdGQAISA_fSD_Li256ELb1ELb0EEENS1_19SingleTileSchedulerILb1ELb0ELb0ELi128EEEEEEEEEvNT_6ParamsE$_ZZN5flash25CollectiveMainloopBwdSm80ILi2ELi2EN4cute5tupleIJNS1_1CILi128EEES4_NS3_ILi64EEEEEEN7cutlass10bfloat16_tEfNS7_4arch4Sm80ELb0ELb1ELb1ELb1ELb0ELb0ELb0ELb0ELi2ELi4ELi4ELi4ELb0EE3mmaINS_16FlashAttnBwdSm80ISB_NS_24CollectiveEpilogueBwdGQAIS6_fSA_Li256ELb1ELb0EEENS_19SingleTileSchedulerILb1ELb0ELb0ELi128EEEE13SharedStorageENS1_6TensorINS1_11ArrayEngineIfLm32EEENS1_6LayoutINS2_IJNS2_IJNS3_ILi2EEESO_EEESO_NS3_ILi4EEEEEENS2_IJNS2_IJNS3_ILi1EEESO_EEESQ_NS3_ILi8EEEEEEEEEEEEbRKNSB_6ParamsERT0_S12_iNS2_IJiiiEEERT_ENKUlvE0_clEv)
        /*a9ac*/ 	.word	0x00000000


	//----- nvinfo : EIATTR_FRAME_SIZE
	.align		4
.L_7250:
        /*a9b0*/ 	.byte	0x04, 0x11
        /*a9b2*/ 	.short	(.L_7252 - .L_7251)
	.align		4
.L_7251:
        /*a9b4*/ 	.word	index@($_ZN7cutlass13device_kernelIN5flash19enable_sm80_to_sm89INS1_16FlashAttnBwdSm80INS1_25CollectiveMainloopBwdSm80ILi2ELi2EN4cute5tupleIJNS5_1CILi128EEES8_NS7_ILi64EEEEEENS_10bfloat16_tEfNS_4arch4Sm80ELb0ELb1ELb1ELb1ELb0ELb0ELb0ELb0ELi2ELi4ELi4ELi4ELb0EEENS1_24CollectiveEpilogueBwdGQAISA_fSD_Li256ELb1ELb0EEENS1_19SingleTileSchedulerILb1ELb0ELb0ELi128EEEEEEEEEvNT_6ParamsE$_ZZN5flash25CollectiveMainloopBwdSm80ILi2ELi2EN4cute5tupleIJNS1_1CILi128EEES4_NS3_ILi64EEEEEEN7cutlass10bfloat16_tEfNS7_4arch4Sm80ELb0ELb1ELb1ELb1ELb0ELb0ELb0ELb0ELi2ELi4ELi4ELi4ELb0EE3mmaINS_16FlashAttnBwdSm80ISB_NS_24CollectiveEpilogueBwdGQAIS6_fSA_Li256ELb1ELb0EEENS_19SingleTileSchedulerILb1ELb0ELb0ELi128EEEE13SharedStorageENS1_6TensorINS1_11ArrayEngineIfLm32EEENS1_6LayoutINS2_IJNS2_IJNS3_ILi2EEESO_EEESO_NS3_ILi4EEEEEENS2_IJNS2_IJNS3_ILi1EEESO_EEESQ_NS3_ILi8EEEEEEEEEEEEbRKNSB_6ParamsERT0_S12_iNS2_IJiiiEEERT_ENKUliiE_clEii)
        /*a9b8*/ 	.word	0x00000000


	//----- nvinfo : EIATTR_FRAME_SIZE
	.align		4
.L_7252:
        /*a9bc*/ 	.byte	0x04, 0x11
        /*a9be*/ 	.short	(.L_7254 - .L_7253)
	.align		4
.L_7253:
        /*a9c0*/ 	.word	index@($_ZN7cutlass13device_kernelIN5flash19enable_sm80_to_sm89INS1_16FlashAttnBwdSm80INS1_25CollectiveMainloopBwdSm80ILi2ELi2EN4cute5tupleIJNS5_1CILi128EEES8_NS7_ILi64EEEEEENS_10bfloat16_tEfNS_4arch4Sm80ELb0ELb1ELb1ELb1ELb0ELb0ELb0ELb0ELi2ELi4ELi4ELi4ELb0EEENS1_24CollectiveEpilogueBwdGQAISA_fSD_Li256ELb1ELb0EEENS1_19SingleTileSchedulerILb1ELb0ELb0ELi128EEEEEEEEEvNT_6ParamsE$_ZZN5flash25CollectiveMainloopBwdSm80ILi2ELi2EN4cute5tupleIJNS1_1CILi128EEES4_NS3_ILi64EEEEEEN7cutlass10bfloat16_tEfNS7_4arch4Sm80ELb0ELb1ELb1ELb1ELb0ELb0ELb0ELb0ELi2ELi4ELi4ELi4ELb0EE3mmaINS_16FlashAttnBwdSm80ISB_NS_24CollectiveEpilogueBwdGQAIS6_fSA_Li256ELb1ELb0EEENS_19SingleTileSchedulerILb1ELb0ELb0ELi128EEEE13SharedStorageENS1_6TensorINS1_11ArrayEngineIfLm32EEENS1_6LayoutINS2_IJNS2_IJNS3_ILi2EEESO_EEESO_NS3_ILi4EEEEEENS2_IJNS2_IJNS3_ILi1EEESO_EEESQ_NS3_ILi8EEEEEEEEEEEEbRKNSB_6ParamsERT0_S12_iNS2_IJiiiEEERT_ENKUliiE0_clEii)
        /*a9c4*/ 	.word	0x00000000


	//----- nvinfo : EIATTR_FRAME_SIZE
	.align		4
.L_7254:
        /*a9c8*/ 	.byte	0x04, 0x11
        /*a9ca*/ 	.short	(.L_7256 - .L_7255)
	.align		4
.L_7255:
        /*a9cc*/ 	.word	index@($_ZN7cutlass13device_kernelIN5flash19enable_sm80_to_sm89INS1_16FlashAttnBwdSm80INS1_25CollectiveMainloopBwdSm80ILi2ELi2EN4cute5tupleIJNS5_1CILi128EEES8_NS7_ILi64EEEEEENS_10bfloat16_tEfNS_4arch4Sm80ELb0ELb1ELb1ELb1ELb0ELb0ELb0ELb0ELi2ELi4ELi4ELi4ELb0EEENS1_24CollectiveEpilogueBwdGQAISA_fSD_Li256ELb1ELb0EEENS1_19SingleTileSchedulerILb1ELb0ELb0ELi128EEEEEEEEEvNT_6ParamsE$_ZZN5flash25CollectiveMainloopBwdSm80ILi2ELi2EN4cute5tupleIJNS1_1CILi128EEES4_NS3_ILi64EEEEEEN7cutlass10bfloat16_tEfNS7_4arch4Sm80ELb0ELb1ELb1ELb1ELb0ELb0ELb0ELb0ELi2ELi4ELi4ELi4ELb0EE3mmaINS_16FlashAttnBwdSm80ISB_NS_24CollectiveEpilogueBwdGQAIS6_fSA_Li256ELb1ELb0EEENS_19SingleTileSchedulerILb1ELb0ELb0ELi128EEEE13SharedStorageENS1_6TensorINS1_11ArrayEngineIfLm32EEENS1_6LayoutINS2_IJNS2_IJNS3_ILi2EEESO_EEESO_NS3_ILi4EEEEEENS2_IJNS2_IJNS3_ILi1EEESO_EEESQ_NS3_ILi8EEEEEEEEEEEEbRKNSB_6ParamsERT0_S12_iNS2_IJiiiEEERT_ENKUliT_E_clIZSC_ISJ_SX_EbS10_S12_S12_iS13_S15_EUlRS16_iE_EEDaiS16_)
        /*a9d0*/ 	.word	0x00000000


	//----- nvinfo : EIATTR_FRAME_SIZE
	.align		4
.L_7256:
        /*a9d4*/ 	.byte	0x04, 0x11
        /*a9d6*/ 	.short	(.L_7258 - .L_7257)
	.align		4
.L_7257:
        /*a9d8*/ 	.word	index@($_ZN7cutlass13device_kernelIN5flash19enable_sm80_to_sm89INS1_16FlashAttnBwdSm80INS1_25CollectiveMainloopBwdSm80ILi2ELi2EN4cute5tupleIJNS5_1CILi128EEES8_NS7_ILi64EEEEEENS_10bfloat16_tEfNS_4arch4Sm80ELb0ELb1ELb1ELb1ELb0ELb0ELb0ELb0ELi2ELi4ELi4ELi4ELb0EEENS1_24CollectiveEpilogueBwdGQAISA_fSD_Li256ELb1ELb0EEENS1_19SingleTileSchedulerILb1ELb0ELb0ELi128EEEEEEEEEvNT_6ParamsE$_ZZN5flash25CollectiveMainloopBwdSm80ILi2ELi2EN4cute5tupleIJNS1_1CILi128EEES4_NS3_ILi64EEEEEEN7cutlass10bfloat16_tEfNS7_4arch4Sm80ELb0ELb1ELb1ELb1ELb0ELb0ELb0ELb0ELi2ELi4ELi4ELi4ELb0EE3mmaINS_16FlashAttnBwdSm80ISB_NS_24CollectiveEpilogueBwdGQAIS6_fSA_Li256ELb1ELb0EEENS_19SingleTileSchedulerILb1ELb0ELb0ELi128EEEE13SharedStorageENS1_6TensorINS1_11ArrayEngineIfLm32EEENS1_6LayoutINS2_IJNS2_IJNS3_ILi2EEESO_EEESO_NS3_ILi4EEEEEENS2_IJNS2_IJNS3_ILi1EEESO_EEESQ_NS3_ILi8EEEEEEEEEEEEbRKNSB_6ParamsERT0_S12_iNS2_IJiiiEEERT_ENKUlRT_iE_clINSK_INSL_IfLm64EEENSN_INS2_IJSP_SO_SU_EEESV_EEEEEEDaS17_i)
        /*a9dc*/ 	.word	0x00000000


	//----- nvinfo : EIATTR_FRAME_SIZE
	.align		4
.L_7258:
        /*a9e0*/ 	.byte	0x04, 0x11
        /*a9e2*/ 	.short	(.L_7260 - .L_7259)
	.align		4
.L_7259:
        /*a9e4*/ 	.word	index@($_ZN7cutlass13device_kernelIN5flash19enable_sm80_to_sm89INS1_16FlashAttnBwdSm80INS1_25CollectiveMainloopBwdSm80ILi2ELi2EN4cute5tupleIJNS5_1CILi128EEES8_NS7_ILi64EEEEEENS_10bfloat16_tEfNS_4arch4Sm80ELb0ELb1ELb1ELb1ELb0ELb0ELb0ELb0ELi2ELi4ELi4ELi4ELb0EEENS1_24CollectiveEpilogueBwdGQAISA_fSD_Li256ELb1ELb0EEENS1_19SingleTileSchedulerILb1ELb0ELb0ELi128EEEEEEEEEvNT_6ParamsE$_ZZN4cuteplIJiiEJiiEEEDaRKNS_15ArithmeticTupleIJDpT_EEERKNS1_IJDpT0_EEEENKUlDpRKT_E_clIJiiEEEDaSF_)
        /*a9e8*/ 	.word	0x00000000


	//----- nvinfo : EIATTR_FRAME_SIZE
	.align		4
.L_7260:
        /*a9ec*/ 	.byte	0x04, 0x11
        /*a9ee*/ 	.short	(.L_7262 - .L_7261)
	.align		4
.L_7261:
        /*a9f0*/ 	.word	index@($_ZN7cutlass13device_kernelIN5flash19enable_sm80_to_sm89INS1_16FlashAttnBwdSm80INS1_25CollectiveMainloopBwdSm80ILi2ELi2EN4cute5tupleIJNS5_1CILi128EEES8_NS7_ILi64EEEEEENS_10bfloat16_tEfNS_4arch4Sm80ELb0ELb1ELb1ELb1ELb0ELb0ELb0ELb0ELi2ELi4ELi4ELi4ELb0EEENS1_24CollectiveEpilogueBwdGQAISA_fSD_Li256ELb1ELb0EEENS1_19SingleTileSchedulerILb1ELb0ELb0ELi128EEEEEEEEEvNT_6ParamsE$_ZZN4cuteplIJiiEJiNS_1CILi0EEEEEEDaRKNS_15ArithmeticTupleIJDpT_EEERKNS3_IJDpT0_EEEENKUlDpRKT_E_clIJiiEEEDaSH_)
        /*a9f4*/ 	.word	0x00000000


	//----- nvinfo : EIATTR_FRAME_SIZE
	.align		4
.L_7262:
        /*a9f8*/ 	.byte	0x04, 0x11
        /*a9fa*/ 	.short	(.L_7264 - .L_7263)
	.align		4
.L_7263:
        /*a9fc*/ 	.word	index@($_ZN7cutlass13device_kernelIN5flash19enable_sm80_to_sm89INS1_16FlashAttnBwdSm80INS1_25CollectiveMainloopBwdSm80ILi2ELi2EN4cute5tupleIJNS5_1CILi128EEES8_NS7_ILi64EEEEEENS_10bfloat16_tEfNS_4arch4Sm80ELb0ELb1ELb1ELb1ELb0ELb0ELb0ELb0ELi2ELi4ELi4ELi4ELb0EEENS1_24CollectiveEpilogueBwdGQAISA_fSD_Li256ELb1ELb0EEENS1_19SingleTileSchedulerILb1ELb0ELb0ELi128EEEEEEEEEvNT_6ParamsE$_ZZN4cuteplIJiiEJNS_1CILi0EEES2_EEEDaRKNS_15ArithmeticTupleIJDpT_EEERKNS3_IJDpT0_EEEENKUlDpRKT_E_clIJiiEEEDaSH_)
        /*aa00*/ 	.word	0x00000000


	//----- nvinfo : EIATTR_FRAME_SIZE
	.align		4
.L_7264:
        /*aa04*/ 	.byte	0x04, 0x11
        /*aa06*/ 	.short	(.L_7266 - .L_7265)
	.align		4
.L_7265:
        /*aa08*/ 	.word	index@($_ZN7cutlass13device_kernelIN5flash19enable_sm80_to_sm89INS1_16FlashAttnBwdSm80INS1_25CollectiveMainloopBwdSm80ILi2ELi2EN4cute5tupleIJNS5_1CILi128EEES8_NS7_ILi64EEEEEENS_10bfloat16_tEfNS_4arch4Sm80ELb0ELb1ELb1ELb1ELb0ELb0ELb0ELb0ELi2ELi4ELi4ELi4ELb0EEENS1_24CollectiveEpilogueBwdGQAISA_fSD_Li256ELb1ELb0EEENS1_19SingleTileSchedulerILb1ELb0ELb0ELi128EEEEEEEEEvNT_6ParamsE$_ZZN4cuteplIJiEJiEEEDaRKNS_15ArithmeticTupleIJDpT_EEERKNS1_IJDpT0_EEEENKUlDpRKT_E_clIJiEEEDaSF_)
        /*aa0c*/ 	.word	0x00000000


	//----- nvinfo : EIATTR_FRAME_SIZE
	.align		4
.L_7266:
        /*aa10*/ 	.byte	0x04, 0x11
        /*aa12*/ 	.short	(.L_7268 - .L_7267)
	.align		4
.L_7267:
        /*aa14*/ 	.word	index@($_ZN7cutlass13device_kernelIN5flash19enable_sm80_to_sm89INS1_16FlashAttnBwdSm80INS1_25CollectiveMainloopBwdSm80ILi2ELi2EN4cute5tupleIJNS5_1CILi128EEES8_NS7_ILi64EEEEEENS_10bfloat16_tEfNS_4arch4Sm80ELb0ELb1ELb1ELb1ELb0ELb0ELb0ELb0ELi2ELi4ELi4ELi4ELb0EEENS1_24CollectiveEpilogueBwdGQAISA_fSD_Li256ELb1ELb0EEENS1_19SingleTileSchedulerILb1ELb0ELb0ELi128EEEEEEEEEvNT_6ParamsE$_ZZN4cuteplIJiEJNS_1CILi0EEEiEEEDaRKNS_15ArithmeticTupleIJDpT_EEERKNS3_IJDpT0_EEEENKUlDpRKT_E_clIJiiEEEDaSH_)
        /*aa18*/ 	.word	0x00000000


	//----- nvinfo : EIATTR_FRAME_SIZE
	.align		4
.L_7268:
        /*aa1c*/ 	.byte	0x04, 0x11
        /*aa1e*/ 	.short	(.L_7270 - .L_7269)
	.align		4
.L_7269:
        /*aa20*/ 	.word	index@($_ZN7cutlass13device_kernelIN5flash19enable_sm80_to_sm89INS1_16FlashAttnBwdSm80INS1_25CollectiveMainloopBwdSm80ILi2ELi2EN4cute5tupleIJNS5_1CILi128EEES8_NS7_ILi64EEEEEENS_10bfloat16_tEfNS_4arch4Sm80ELb0ELb1ELb1ELb1ELb0ELb0ELb0ELb0ELi2ELi4ELi4ELi4ELb0EEENS1_24CollectiveEpilogueBwdGQAISA_fSD_Li256ELb1ELb0EEENS1_19SingleTileSchedulerILb1ELb0ELb0ELi128EEEEEEEEEvNT_6ParamsE$_ZZN4cuteplIJiEJNS_1CILi0EEES2_EEEDaRKNS_15ArithmeticTupleIJDpT_EEERKNS3_IJDpT0_EEEENKUlDpRKT_E_clIJiS2_EEEDaSH_)
        /*aa24*/ 	.word	0x00000000


	//----- nvinfo : EIATTR_FRAME_SIZE
	.align		4
.L_7270:
        /*aa28*/ 	.byte	0x04, 0x11
        /*aa2a*/ 	.short	(.L_7272 - .L_7271)
	.align		4
.L_7271:
        /*aa2c*/ 	.word	index@($_ZN7cutlass13device_kernelIN5flash19enable_sm80_to_sm89INS1_16FlashAttnBwdSm80INS1_25CollectiveMainloopBwdSm80ILi2ELi2EN4cute5tupleIJNS5_1CILi128EEES8_NS7_ILi64EEEEEENS_10bfloat16_tEfNS_4arch4Sm80ELb0ELb1ELb1ELb1ELb0ELb0ELb0ELb0ELi2ELi4ELi4ELi4ELb0EEENS1_24CollectiveEpilogueBwdGQAISA_fSD_Li256ELb1ELb0EEENS1_19SingleTileSchedulerILb1ELb0ELb0ELi128EEEEEEEEEvNT_6ParamsE$_ZZN4cuteplIJiEJNS_1CILi0EEEEEEDaRKNS_15ArithmeticTupleIJDpT_EEERKNS3_IJDpT0_EEEENKUlDpRKT_E_clIJiEEEDaSH_)
        /*aa30*/ 	.word	0x00000000


	//----- nvinfo : EIATTR_FRAME_SIZE
	.align		4
.L_7272:
        /*aa34*/ 	.byte	0x04, 0x11
        /*aa36*/ 	.short	(.L_7274 - .L_7273)
	.align		4
.L_7273:
        /*aa38*/ 	.word	index@($_ZN7cutlass13device_kernelIN5flash19enable_sm80_to_sm89INS1_16FlashAttnBwdSm80INS1_25CollectiveMainloopBwdSm80ILi2ELi2EN4cute5tupleIJNS5_1CILi128EEES8_NS7_ILi64EEEEEENS_10bfloat16_tEfNS_4arch4Sm80ELb0ELb1ELb1ELb1ELb0ELb0ELb0ELb0ELi2ELi4ELi4ELi4ELb0EEENS1_24CollectiveEpilogueBwdGQAISA_fSD_Li256ELb1ELb0EEENS1_19SingleTileSchedulerILb1ELb0ELb0ELi128EEEEEEEEEvNT_6ParamsE$_ZZN4cuteplIJNS_1CILi0EEEiEJiEEEDaRKNS_15ArithmeticTupleIJDpT_EEERKNS3_IJDpT0_EEEENKUlDpRKT_E_clIJiiEEEDaSH_)
        /*aa3c*/ 	.word	0x00000000


	//----- nvinfo : EIATTR_FRAME_SIZE
	.align		4
.L_7274:
        /*aa40*/ 	.byte	0x04, 0x11
        /*aa42*/ 	.short	(.L_7276 - .L_7275)
	.align		4
.L_7275:
        /*aa44*/ 	.word	index@($_ZN7cutlass13device_kernelIN5flash19enable_sm80_to_sm89INS1_16FlashAttnBwdSm80INS1_25CollectiveMainloopBwdSm80ILi2ELi2EN4cute5tupleIJNS5_1CILi128EEES8_NS7_ILi64EEEEEENS_10bfloat16_tEfNS_4arch4Sm80ELb0ELb1ELb1ELb1ELb0ELb0ELb0ELb0ELi2ELi4ELi4ELi4ELb0EEENS1_24CollectiveEpilogueBwdGQAISA_fSD_Li256ELb1ELb0EEENS1_19SingleTileSchedulerILb1ELb0ELb0ELi128EEEEEEEEEvNT_6ParamsE$_ZZN4cuteplIJNS_1CILi0EEEiEJS2_iEEEDaRKNS_15ArithmeticTupleIJDpT_EEERKNS3_IJDpT0_EEEENKUlDpRKT_E_clIJS2_iEEEDaSH_)
        /*aa48*/ 	.word	0x00000000


	//----- nvinfo : EIATTR_FRAME_SIZE
	.align		4
.L_7276:
        /*aa4c*/ 	.byte	0x04, 0x11
        /*aa4e*/ 	.short	(.L_7278 - .L_7277)
	.align		4
.L_7277:
        /*aa50*/ 	.word	index@($_ZN7cutlass13device_kernelIN5flash19enable_sm80_to_sm89INS1_16FlashAttnBwdSm80INS1_25CollectiveMainloopBwdSm80ILi2ELi2EN4cute5tupleIJNS5_1CILi128EEES8_NS7_ILi64EEEEEENS_10bfloat16_tEfNS_4arch4Sm80ELb0ELb1ELb1ELb1ELb0ELb0ELb0ELb0ELi2ELi4ELi4ELi4ELb0EEENS1_24CollectiveEpilogueBwdGQAISA_fSD_Li256ELb1ELb0EEENS1_19SingleTileSchedulerILb1ELb0ELb0ELi128EEEEEEEEEvNT_6ParamsE$_ZZN4cuteplIJNS_1CILi0EEES2_EJiiEEEDaRKNS_15ArithmeticTupleIJDpT_EEERKNS3_IJDpT0_EEEENKUlDpRKT_E_clIJiiEEEDaSH_)
        /*aa54*/ 	.word	0x00000000


	//----- nvinfo : EIATTR_FRAME_SIZE
	.align		4
.L_7278:
        /*aa58*/ 	.byte	0x04, 0x11
        /*aa5a*/ 	.short	(.L_7280 - .L_7279)
	.align		4
.L_7279:
        /*aa5c*/ 	.word	index@($_ZN7cutlass13device_kernelIN5flash19enable_sm80_to_sm89INS1_16FlashAttnBwdSm80INS1_25CollectiveMainloopBwdSm80ILi2ELi2EN4cute5tupleIJNS5_1CILi128EEES8_NS7_ILi64EEEEEENS_10bfloat16_tEfNS_4arch4Sm80ELb0ELb1ELb1ELb1ELb0ELb0ELb0ELb0ELi2ELi4ELi4ELi4ELb0EEENS1_24CollectiveEpilogueBwdGQAISA_fSD_Li256ELb1ELb0EEENS1_19SingleTileSchedulerILb1ELb0ELb0ELi128EEEEEEEEEvNT_6ParamsE$_ZZN4cuteplIJNS_1CILi0EEES2_EJiS2_EEEDaRKNS_15ArithmeticTupleIJDpT_EEERKNS3_IJDpT0_EEEENKUlDpRKT_E_clIJiS2_EEEDaSH_)
        /*aa60*/ 	.word	0x00000000


	//----- nvinfo : EIATTR_FRAME_SIZE
	.align		4
.L_7280:
        /*aa64*/ 	.byte	0x04, 0x11
        /*aa66*/ 	.short	(.L_7282 - .L_7281)
	.align		4
.L_7281:
        /*aa68*/ 	.word	index@($_ZN7cutlass13device_kernelIN5flash19enable_sm80_to_sm89INS1_16FlashAttnBwdSm80INS1_25CollectiveMainloopBwdSm80ILi2ELi2EN4cute5tupleIJNS5_1CILi128EEES8_NS7_ILi64EEEEEENS_10bfloat16_tEfNS_4arch4Sm80ELb0ELb1ELb1ELb1ELb0ELb0ELb0ELb0ELi2ELi4ELi4ELi4ELb0EEENS1_24CollectiveEpilogueBwdGQAISA_fSD_Li256ELb1ELb0EEENS1_19SingleTileSchedulerILb1ELb0ELb0ELi128EEEEEEEEEvNT_6ParamsE$_ZZN4cuteplIJNS_1CILi0EEES2_EJiEEEDaRKNS_15ArithmeticTupleIJDpT_EEERKNS3_IJDpT0_EEEENKUlDpRKT_E_clIJiS2_EEEDaSH_)
        /*aa6c*/ 	.word	0x00000000


	//----- nvinfo : EIATTR_FRAME_SIZE
	.align		4
.L_7282:
        /*aa70*/ 	.byte	0x04, 0x11
        /*aa72*/ 	.short	(.L_7284 - .L_7283)
	.align		4
.L_7283:
        /*aa74*/ 	.word	index@($_ZN7cutlass13device_kernelIN5flash19enable_sm80_to_sm89INS1_16FlashAttnBwdSm80INS1_25CollectiveMainloopBwdSm80ILi2ELi2EN4cute5tupleIJNS5_1CILi128EEES8_NS7_ILi64EEEEEENS_10bfloat16_tEfNS_4arch4Sm80ELb0ELb1ELb1ELb1ELb0ELb0ELb0ELb0ELi2ELi4ELi4ELi4ELb0EEENS1_24CollectiveEpilogueBwdGQAISA_fSD_Li256ELb1ELb0EEENS1_19SingleTileSchedulerILb1ELb0ELb0ELi128EEEEEEEEEvNT_6ParamsE$_ZZN4cute9transformINS_5tupleIJiiiNS_1CILi0EEEEEENS1_IJNS2_ILi32EEENS2_ILi4EEENS2_ILi2EEENS2_ILi1EEEEEENS1_IJS8_S8_S8_S8_EEEZNS_7crd2crdIS4_S9_SA_EEDaRKT_RKT0_RKT1_EUlRKT_RKT0_RKT1_E_EEDaSE_SH_SK_OT2_ENKUlDpSN_E_clIJiiiS3_EEEDaSX_)
        /*aa78*/ 	.word	0x00000000


	//----- nvinfo : EIATTR_FRAME_SIZE
	.align		4
.L_7284:
        /*aa7c*/ 	.byte	0x04, 0x11
        /*aa7e*/ 	.short	(.L_7286 - .L_7285)
	.align		4
.L_7285:
        /*aa80*/ 	.word	index@($_ZN7cutlass13device_kernelIN5flash19enable_sm80_to_sm89INS1_16FlashAttnBwdSm80INS1_25CollectiveMainloopBwdSm80ILi2ELi2EN4cute5tupleIJNS5_1CILi128EEES8_NS7_ILi64EEEEEENS_10bfloat16_tEfNS_4arch4Sm80ELb0ELb1ELb1ELb1ELb0ELb0ELb0ELb0ELi2ELi4ELi4ELi4ELb0EEENS1_24CollectiveEpilogueBwdGQAISA_fSD_Li256ELb1ELb0EEENS1_19SingleTileSchedulerILb1ELb0ELb0ELi128EEEEEEEEEvNT_6ParamsE$_ZZN4cute9transformINS_5tupleIJiiNS_1CILi0EEEEEENS1_IJNS1_IJNS2_ILi4EEENS2_ILi8EEEEEES5_NS2_ILi1EEEEEEZNS_7idx2crdIS4_S9_EEDaRKT_RKT0_EUlRKT_RKT0_E_EEDaSD_SG_OT1_ENKUlDpSJ_E_clIJNS1_IJiiEEEiS3_EEEDaSQ_)
        /*aa84*/ 	.word	0x00000000


	//----- nvinfo : EIATTR_FRAME_SIZE
	.align		4
.L_7286:
        /*aa88*/ 	.byte	0x04, 0x11
        /*aa8a*/ 	.short	(.L_7288 - .L_7287)
	.align		4
.L_7287:
        /*aa8c*/ 	.word	index@($_ZN7cutlass13device_kernelIN5flash19enable_sm80_to_sm89INS1_16FlashAttnBwdSm80INS1_25CollectiveMainloopBwdSm80ILi2ELi2EN4cute5tupleIJNS5_1CILi128EEES8_NS7_ILi64EEEEEENS_10bfloat16_tEfNS_4arch4Sm80ELb0ELb1ELb1ELb1ELb0ELb0ELb0ELb0ELi2ELi4ELi4ELi4ELb0EEENS1_24CollectiveEpilogueBwdGQAISA_fSD_Li256ELb1ELb0EEENS1_19SingleTileSchedulerILb1ELb0ELb0ELi128EEEEEEEEEvNT_6ParamsE$_ZZN4cute9transformINS_5tupleIJiiNS_1CILi0EEEEEENS1_IJNS1_IJNS2_ILi4EEENS2_ILi8EEEEEENS2_ILi2EEENS2_ILi1EEEEEEZNS_7idx2crdIS4_SA_EEDaRKT_RKT0_EUlRKT_RKT0_E_EEDaSE_SH_OT1_ENKUlDpSK_E_clIJNS1_IJiiEEEiS3_EEEDaSR_)
        /*aa90*/ 	.word	0x00000000


	//----- nvinfo : EIATTR_FRAME_SIZE
	.align		4
.L_7288:
        /*aa94*/ 	.byte	0x04, 0x11
        /*aa96*/ 	.short	(.L_7290 - .L_7289)
	.align		4
.L_7289:
        /*aa98*/ 	.word	index@($_ZN7cutlass13device_kernelIN5flash19enable_sm80_to_sm89INS1_16FlashAttnBwdSm80INS1_25CollectiveMainloopBwdSm80ILi2ELi2EN4cute5tupleIJNS5_1CILi128EEES8_NS7_ILi64EEEEEENS_10bfloat16_tEfNS_4arch4Sm80ELb0ELb1ELb1ELb1ELb0ELb0ELb0ELb0ELi2ELi4ELi4ELi4ELb0EEENS1_24CollectiveEpilogueBwdGQAISA_fSD_Li256ELb1ELb0EEENS1_19SingleTileSchedulerILb1ELb0ELb0ELi128EEEEEEEEEvNT_6ParamsE$_ZZN4cute9transformINS_5tupleIJNS_1CILi32EEENS2_ILi4EEENS2_ILi2EEENS2_ILi1EEEEEENS1_IJS6_S3_NS2_ILi128EEENS2_ILi0EEEEEEZNS_7idx2crdIiS7_SA_EEDaRKT_RKT0_RKT1_EUlRKT_RKT0_E_EEDaSE_SH_OSI_ENKUlDpSN_E_clIJiiiS9_EEEDaST_)
        /*aa9c*/ 	.word	0x00000000


	//----- nvinfo : EIATTR_FRAME_SIZE
	.align		4
.L_7290:
        /*aaa0*/ 	.byte	0x04, 0x11
        /*aaa2*/ 	.short	(.L_7292 - .L_7291)
	.align		4
.L_7291:
        /*aaa4*/ 	.word	index@($_ZN7cutlass13device_kernelIN5flash19enable_sm80_to_sm89INS1_16FlashAttnBwdSm80INS1_25CollectiveMainloopBwdSm80ILi2ELi2EN4cute5tupleIJNS5_1CILi128EEES8_NS7_ILi64EEEEEENS_10bfloat16_tEfNS_4arch4Sm80ELb0ELb1ELb1ELb1ELb0ELb0ELb0ELb0ELi2ELi4ELi4ELi4ELb0EEENS1_24CollectiveEpilogueBwdGQAISA_fSD_Li256ELb1ELb0EEENS1_19SingleTileSchedulerILb1ELb0ELb0ELi128EEEEEEEEEvNT_6ParamsE$_ZZN4cute9transformINS_15ArithmeticTupleIJiiEEEZNS_14transform_leafIS2_NS_8identityEEEDaRKT_OT0_EUlRKT_E_EEDaS7_S9_ENKUlDpSC_E_clIJiiEEEDaSE_)
        /*aaa8*/ 	.word	0x00000000


	//----- nvinfo : EIATTR_FRAME_SIZE
	.align		4
.L_7292:
        /*aaac*/ 	.byte	0x04, 0x11
        /*aaae*/ 	.short	(.L_7294 - .L_7293)
	.align		4
.L_7293:
        /*aab0*/ 	.word	index@($_ZN7cutlass13device_kernelIN5flash19enable_sm80_to_sm89INS1_16FlashAttnBwdSm80INS1_25CollectiveMainloopBwdSm80ILi2ELi2EN4cute5tupleIJNS5_1CILi128EEES8_NS7_ILi64EEEEEENS_10bfloat16_tEfNS_4arch4Sm80ELb0ELb1ELb1ELb1ELb0ELb0ELb0ELb0ELi2ELi4ELi4ELi4ELb0EEENS1_24CollectiveEpilogueBwdGQAISA_fSD_Li256ELb1ELb0EEENS1_19SingleTileSchedulerILb1ELb0ELb0ELi128EEEEEEEEEvNT_6ParamsE$_ZZN4cute7idx2crdIiNS_5tupleIJNS_1CILi32EEENS2_ILi4EEENS2_ILi2EEENS2_ILi1EEEEEENS1_IJS6_S3_NS2_ILi128EEENS2_ILi0EEEEEEEEDaRKT_RKT0_RKT1_ENKUlRKT_RKT0_E_clIS5_S8_EEDaSM_SP_)
        /*aab4*/ 	.word	0x00000000


	//----- nvinfo : EIATTR_FRAME_SIZE
	.align		4
.L_7294:
        /*aab8*/ 	.byte	0x04, 0x11
        /*aaba*/ 	.short	(.L_7296 - .L_7295)
	.align		4
.L_7295:
        /*aabc*/ 	.word	index@($_ZN7cutlass13device_kernelIN5flash19enable_sm80_to_sm89INS1_16FlashAttnBwdSm80INS1_25CollectiveMainloopBwdSm80ILi2ELi2EN4cute5tupleIJNS5_1CILi128EEES8_NS7_ILi64EEEEEENS_10bfloat16_tEfNS_4arch4Sm80ELb0ELb1ELb1ELb1ELb0ELb0ELb0ELb0ELi2ELi4ELi4ELi4ELb0EEENS1_24CollectiveEpilogueBwdGQAISA_fSD_Li256ELb1ELb0EEENS1_19SingleTileSchedulerILb1ELb0ELb0ELi128EEEEEEEEEvNT_6ParamsE$_ZZN4cute7idx2crdIiNS_5tupleIJNS_1CILi32EEENS2_ILi4EEENS2_ILi2EEENS2_ILi1EEEEEENS1_IJS6_S3_NS2_ILi128EEENS2_ILi0EEEEEEEEDaRKT_RKT0_RKT1_ENKUlRKT_RKT0_E_clIS4_S3_EEDaSM_SP_)
        /*aac0*/ 	.word	0x00000000


	//----- nvinfo : EIATTR_FRAME_SIZE
	.align		4
.L_7296:
        /*aac4*/ 	.byte	0x04, 0x11
        /*aac6*/ 	.short	(.L_7298 - .L_7297)
	.align		4
.L_7297:
        /*aac8*/ 	.word	index@($_ZN7cutlass13device_kernelIN5flash19enable_sm80_to_sm89INS1_16FlashAttnBwdSm80INS1_25CollectiveMainloopBwdSm80ILi2ELi2EN4cute5tupleIJNS5_1CILi128EEES8_NS7_ILi64EEEEEENS_10bfloat16_tEfNS_4arch4Sm80ELb0ELb1ELb1ELb1ELb0ELb0ELb0ELb0ELi2ELi4ELi4ELi4ELb0EEENS1_24CollectiveEpilogueBwdGQAISA_fSD_Li256ELb1ELb0EEENS1_19SingleTileSchedulerILb1ELb0ELb0ELi128EEEEEEEEEvNT_6ParamsE$_ZZN4cute7idx2crdIiNS_5tupleIJNS_1CILi32EEENS2_ILi4EEENS2_ILi2EEENS2_ILi1EEEEEENS1_IJS6_S3_NS2_ILi128EEENS2_ILi0EEEEEEEEDaRKT_RKT0_RKT1_ENKUlRKT_RKT0_E_clIS3_S6_EEDaSM_SP_)
        /*aacc*/ 	.word	0x00000000


	//----- nvinfo : EIATTR_FRAME_SIZE
	.align		4
.L_7298:
        /*aad0*/ 	.byte	0x04, 0x11
        /*aad2*/ 	.short	(.L_7300 - .L_7299)
	.align		4
.L_7299:
        /*aad4*/ 	.word	index@($_ZN7cutlass13device_kernelIN5flash19enable_sm80_to_sm89INS1_16FlashAttnBwdSm80INS1_25CollectiveMainloopBwdSm80ILi2ELi2EN4cute5tupleIJNS5_1CILi128EEES8_NS7_ILi64EEEEEENS_10bfloat16_tEfNS_4arch4Sm80ELb0ELb1ELb1ELb1ELb0ELb0ELb0ELb0ELi2ELi4ELi4ELi4ELb0EEENS1_24CollectiveEpilogueBwdGQAISA_fSD_Li256ELb1ELb0EEENS1_19SingleTileSchedulerILb1ELb0ELb0ELi128EEEEEEEEEvNT_6ParamsE$_ZZN4cute7idx2crdINS_5tupleIJiiNS_1CILi0EEEEEENS1_IJNS1_IJNS2_ILi4EEENS2_ILi8EEEEEES5_NS2_ILi1EEEEEEEEDaRKT_RKT0_ENKUlRKT_RKT0_E_clIiS7_EEDaSI_SL_)
        /*aad8*/ 	.word	0x00000000


	//----- nvinfo : EIATTR_FRAME_SIZE
	.align		4
.L_7300:
        /*aadc*/ 	.byte	0x04, 0x11
        /*aade*/ 	.short	(.L_7302 - .L_7301)
	.align		4
.L_7301:
        /*aae0*/ 	.word	index@($_ZN7cutlass13device_kernelIN5flash19enable_sm80_to_sm89INS1_16FlashAttnBwdSm80INS1_25CollectiveMainloopBwdSm80ILi2ELi2EN4cute5tupleIJNS5_1CILi128EEES8_NS7_ILi64EEEEEENS_10bfloat16_tEfNS_4arch4Sm80ELb0ELb1ELb1ELb1ELb0ELb0ELb0ELb0ELi2ELi4ELi4ELi4ELb0EEENS1_24CollectiveEpilogueBwdGQAISA_fSD_Li256ELb1ELb0EEENS1_19SingleTileSchedulerILb1ELb0ELb0ELi128EEEEEEEEEvNT_6ParamsE$_ZZN4cute7idx2crdINS_5tupleIJiiNS_1CILi0EEEEEENS1_IJNS1_IJNS2_ILi4EEENS2_ILi8EEEEEES5_NS2_ILi1EEEEEEEEDaRKT_RKT0_ENKUlRKT_RKT0_E_clIiS5_EEDaSI_SL_)
        /*aae4*/ 	.word	0x00000000


	//----- nvinfo : EIATTR_FRAME_SIZE
	.align		4
.L_7302:
        /*aae8*/ 	.byte	0x04, 0x11
        /*aaea*/ 	.short	(.L_7304 - .L_7303)
	.align		4
.L_7303:
        /*aaec*/ 	.word	index@($_ZN7cutlass13device_kernelIN5flash19enable_sm80_to_sm89INS1_16FlashAttnBwdSm80INS1_25CollectiveMainloopBwdSm80ILi2ELi2EN4cute5tupleIJNS5_1CILi128EEES8_NS7_ILi64EEEEEENS_10bfloat16_tEfNS_4arch4Sm80ELb0ELb1ELb1ELb1ELb0ELb0ELb0ELb0ELi2ELi4ELi4ELi4ELb0EEENS1_24CollectiveEpilogueBwdGQAISA_fSD_Li256ELb1ELb0EEENS1_19SingleTileSchedulerILb1ELb0ELb0ELi128EEEEEEEEEvNT_6ParamsE$_ZZN4cute7idx2crdINS_5tupleIJiiNS_1CILi0EEEEEENS1_IJNS1_IJNS2_ILi4EEENS2_ILi8EEEEEENS2_ILi2EEENS2_ILi1EEEEEEEEDaRKT_RKT0_ENKUlRKT_RKT0_E_clIiS8_EEDaSJ_SM_)
        /*aaf0*/ 	.word	0x00000000


	//----- nvinfo : EIATTR_FRAME_SIZE
	.align		4
.L_7304:
        /*aaf4*/ 	.byte	0x04, 0x11
        /*aaf6*/ 	.short	(.L_7306 - .L_7305)
	.align		4
.L_7305:
        /*aaf8*/ 	.word	index@($_ZN7cutlass13device_kernelIN5flash19enable_sm80_to_sm89INS1_16FlashAttnBwdSm80INS1_25CollectiveMainloopBwdSm80ILi2ELi2EN4cute5tupleIJNS5_1CILi128EEES8_NS7_ILi64EEEEEENS_10bfloat16_tEfNS_4arch4Sm80ELb0ELb1ELb1ELb1ELb0ELb0ELb0ELb0ELi2ELi4ELi4ELi4ELb0EEENS1_24CollectiveEpilogueBwdGQAISA_fSD_Li256ELb1ELb0EEENS1_19SingleTileSchedulerILb1ELb0ELb0ELi128EEEEEEEEEvNT_6ParamsE$_ZZN4cute7idx2crdINS_5tupleIJiiNS_1CILi0EEEEEENS1_IJNS1_IJNS2_ILi4EEENS2_ILi8EEEEEENS2_ILi2EEENS2_ILi1EEEEEEEEDaRKT_RKT0_ENKUlRKT_RKT0_E_clIiS7_EEDaSJ_SM_)
        /*aafc*/ 	.word	0x00000000


	//----- nvinfo : EIATTR_FRAME_SIZE
	.align		4
.L_7306:
        /*ab00*/ 	.byte	0x04, 0x11
        /*ab02*/ 	.short	(.L_7308 - .L_7307)
	.align		4
.L_7307:
        /*ab04*/ 	.word	index@($_ZN7cutlass13device_kernelIN5flash19enable_sm80_to_sm89INS1_16FlashAttnBwdSm80INS1_25CollectiveMainloopBwdSm80ILi2ELi2EN4cute5tupleIJNS5_1CILi128EEES8_NS7_ILi64EEEEEENS_10bfloat16_tEfNS_4arch4Sm80ELb0ELb1ELb1ELb1ELb0ELb0ELb0ELb0ELi2ELi4ELi4ELi4ELb0EEENS1_24CollectiveEpilogueBwdGQAISA_fSD_Li256ELb1ELb0EEENS1_19SingleTileSchedulerILb1ELb0ELb0ELi128EEEEEEEEEvNT_6ParamsE$_ZZN4cute7flattenINS_5tupleIJNS_1CILi1EEENS1_IJiiiEEENS2_ILi64EEENS1_IJNS2_ILi72EEENS2_ILi144EEENS2_ILi288EEEEEENS2_ILi512EEEEEEEEDaRKT_ENKUlRKT_E_clIS4_EEDaSH_)
        /*ab08*/ 	.word	0x00000000


	//----- nvinfo : EIATTR_FRAME_SIZE
	.align		4
.L_7308:
        /*ab0c*/ 	.byte	0x04, 0x11
        /*ab0e*/ 	.short	(.L_7310 - .L_7309)
	.align		4
.L_7309:
        /*ab10*/ 	.word	index@($_ZN7cutlass13device_kernelIN5flash19enable_sm80_to_sm89INS1_16FlashAttnBwdSm80INS1_25CollectiveMainloopBwdSm80ILi2ELi2EN4cute5tupleIJNS5_1CILi128EEES8_NS7_ILi64EEEEEENS_10bfloat16_tEfNS_4arch4Sm80ELb0ELb1ELb1ELb1ELb0ELb0ELb0ELb0ELi2ELi4ELi4ELi4ELb0EEENS1_24CollectiveEpilogueBwdGQAISA_fSD_Li256ELb1ELb0EEENS1_19SingleTileSchedulerILb1ELb0ELb0ELi128EEEEEEEEEvNT_6ParamsE$_ZZN4cute7flattenINS_5tupleIJNS_1CILi1EEENS1_IJNS2_ILi8EEEiiEEENS2_ILi64EEENS1_IJiNS2_ILi144EEENS2_ILi288EEEEEENS2_ILi512EEEEEEEEDaRKT_ENKUlRKT_E_clIS9_EEDaSH_)
        /*ab14*/ 	.word	0x00000000


	//----- nvinfo : EIATTR_FRAME_SIZE
	.align		4
.L_7310:
        /*ab18*/ 	.byte	0x04, 0x11
        /*ab1a*/ 	.short	(.L_7312 - .L_7311)
	.align		4
.L_7311:
        /*ab1c*/ 	.word	index@($_ZN7cutlass13device_kernelIN5flash19enable_sm80_to_sm89INS1_16FlashAttnBwdSm80INS1_25CollectiveMainloopBwdSm80ILi2ELi2EN4cute5tupleIJNS5_1CILi128EEES8_NS7_ILi64EEEEEENS_10bfloat16_tEfNS_4arch4Sm80ELb0ELb1ELb1ELb1ELb0ELb0ELb0ELb0ELi2ELi4ELi4ELi4ELb0EEENS1_24CollectiveEpilogueBwdGQAISA_fSD_Li256ELb1ELb0EEENS1_19SingleTileSchedulerILb1ELb0ELb0ELi128EEEEEEEEEvNT_6ParamsE$_ZZN4cute7flattenINS_5tupleIJNS_1CILi1EEENS1_IJNS2_ILi8EEEiiEEENS2_ILi64EEENS1_IJiNS2_ILi144EEENS2_ILi288EEEEEENS2_ILi512EEEEEEEEDaRKT_ENKUlRKT_E_clIS5_EEDaSH_)
        /*ab20*/ 	.word	0x00000000


	//----- nvinfo : EIATTR_FRAME_SIZE
	.align		4
.L_7312:
        /*ab24*/ 	.byte	0x04, 0x11
        /*ab26*/ 	.short	(.L_7314 - .L_7313)
	.align		4
.L_7313:
        /*ab28*/ 	.word	index@($_ZN7cutlass13device_kernelIN5flash19enable_sm80_to_sm89INS1_16FlashAttnBwdSm80INS1_25CollectiveMainloopBwdSm80ILi2ELi2EN4cute5tupleIJNS5_1CILi128EEES8_NS7_ILi64EEEEEENS_10bfloat16_tEfNS_4arch4Sm80ELb0ELb1ELb1ELb1ELb0ELb0ELb0ELb0ELi2ELi4ELi4ELi4ELb0EEENS1_24CollectiveEpilogueBwdGQAISA_fSD_Li256ELb1ELb0EEENS1_19SingleTileSchedulerILb1ELb0ELb0ELi128EEEEEEEEEvNT_6ParamsE$_ZZN4cute7flattenINS_5tupleIJNS1_IJNS_1CILi0EEENS1_IJNS2_ILi1EEENS2_ILi512EEEiEEEEEENS2_ILi4096EEENS1_IJiNS2_ILi8192EEEEEEEEEEEDaRKT_ENKUlRKT_E_clISA_EEDaSH_)
        /*ab2c*/ 	.word	0x00000000


	//----- nvinfo : EIATTR_FRAME_SIZE
	.align		4
.L_7314:
        /*ab30*/ 	.byte	0x04, 0x11
        /*ab32*/ 	.short	(.L_7316 - .L_7315)
	.align		4
.L_7315:
        /*ab34*/ 	.word	index@($_ZN7cutlass13device_kernelIN5flash19enable_sm80_to_sm89INS1_16FlashAttnBwdSm80INS1_25CollectiveMainloopBwdSm80ILi2ELi2EN4cute5tupleIJNS5_1CILi128EEES8_NS7_ILi64EEEEEENS_10bfloat16_tEfNS_4arch4Sm80ELb0ELb1ELb1ELb1ELb0ELb0ELb0ELb0ELi2ELi4ELi4ELi4ELb0EEENS1_24CollectiveEpilogueBwdGQAISA_fSD_Li256ELb1ELb0EEENS1_19SingleTileSchedulerILb1ELb0ELb0ELi128EEEEEEEEEvNT_6ParamsE$_ZZN4cute7flattenINS_5tupleIJNS1_IJNS_1CILi0EEENS1_IJNS2_ILi1EEENS2_ILi512EEEiEEEEEENS2_ILi4096EEENS1_IJiNS2_ILi8192EEEEEEEEEEEDaRKT_ENKUlRKT_E_clIS7_EEDaSH_)
        /*ab38*/ 	.word	0x00000000


	//----- nvinfo : EIATTR_FRAME_SIZE
	.align		4
.L_7316:
        /*ab3c*/ 	.byte	0x04, 0x11
        /*ab3e*/ 	.short	(.L_7318 - .L_7317)
	.align		4
.L_7317:
        /*ab40*/ 	.word	index@($_ZN7cutlass13device_kernelIN5flash19enable_sm80_to_sm89INS1_16FlashAttnBwdSm80INS1_25CollectiveMainloopBwdSm80ILi2ELi2EN4cute5tupleIJNS5_1CILi128EEES8_NS7_ILi64EEEEEENS_10bfloat16_tEfNS_4arch4Sm80ELb0ELb1ELb1ELb1ELb0ELb0ELb0ELb0ELi2ELi4ELi4ELi4ELb0EEENS1_24CollectiveEpilogueBwdGQAISA_fSD_Li256ELb1ELb0EEENS1_19SingleTileSchedulerILb1ELb0ELb0ELi128EEEEEEEEEvNT_6ParamsE$_ZZN4cute7crd2crdINS_5tupleIJiiiNS_1CILi0EEEEEENS1_IJNS2_ILi32EEENS2_ILi4EEENS2_ILi2EEENS2_ILi1EEEEEENS1_IJS8_S8_S8_S8_EEEEEDaRKT_RKT0_RKT1_ENKUlRKT_RKT0_RKT1_E_clIiS7_S8_EEDaSM_SP_SS_)
        /*ab44*/ 	.word	0x00000000


	//----- nvinfo : EIATTR_FRAME_SIZE
	.align		4
.L_7318:
        /*ab48*/ 	.byte	0x04, 0x11
        /*ab4a*/ 	.short	(.L_7320 - .L_7319)
	.align		4
.L_7319:
        /*ab4c*/ 	.word	index@($_ZN7cutlass13device_kernelIN5flash19enable_sm80_to_sm89INS1_16FlashAttnBwdSm80INS1_25CollectiveMainloopBwdSm80ILi2ELi2EN4cute5tupleIJNS5_1CILi128EEES8_NS7_ILi64EEEEEENS_10bfloat16_tEfNS_4arch4Sm80ELb0ELb1ELb1ELb1ELb0ELb0ELb0ELb0ELi2ELi4ELi4ELi4ELb0EEENS1_24CollectiveEpilogueBwdGQAISA_fSD_Li256ELb1ELb0EEENS1_19SingleTileSchedulerILb1ELb0ELb0ELi128EEEEEEEEEvNT_6ParamsE$_ZZN4cute7crd2crdINS_5tupleIJiiiNS_1CILi0EEEEEENS1_IJNS2_ILi32EEENS2_ILi4EEENS2_ILi2EEENS2_ILi1EEEEEENS1_IJS8_S8_S8_S8_EEEEEDaRKT_RKT0_RKT1_ENKUlRKT_RKT0_RKT1_E_clIiS6_S8_EEDaSM_SP_SS_)
        /*ab50*/ 	.word	0x00000000


	//----- nvinfo : EIATTR_FRAME_SIZE
	.align		4
.L_7320:
        /*ab54*/ 	.byte	0x04, 0x11
        /*ab56*/ 	.short	(.L_7322 - .L_7321)
	.align		4
.L_7321:
        /*ab58*/ 	.word	index@($_ZN7cutlass13device_kernelIN5flash19enable_sm80_to_sm89INS1_16FlashAttnBwdSm80INS1_25CollectiveMainloopBwdSm80ILi2ELi2EN4cute5tupleIJNS5_1CILi128EEES8_NS7_ILi64EEEEEENS_10bfloat16_tEfNS_4arch4Sm80ELb0ELb1ELb1ELb1ELb0ELb0ELb0ELb0ELi2ELi4ELi4ELi4ELb0EEENS1_24CollectiveEpilogueBwdGQAISA_fSD_Li256ELb1ELb0EEENS1_19SingleTileSchedulerILb1ELb0ELb0ELi128EEEEEEEEEvNT_6ParamsE$_ZZN4cute7crd2crdINS_5tupleIJiiiNS_1CILi0EEEEEENS1_IJNS2_ILi32EEENS2_ILi4EEENS2_ILi2EEENS2_ILi1EEEEEENS1_IJS8_S8_S8_S8_EEEEEDaRKT_RKT0_RKT1_ENKUlRKT_RKT0_RKT1_E_clIiS5_S8_EEDaSM_SP_SS_)
        /*ab5c*/ 	.word	0x00000000


	//----- nvinfo : EIATTR_FRAME_SIZE
	.align		4
.L_7322:
        /*ab60*/ 	.byte	0x04, 0x11
        /*ab62*/ 	.short	(.L_7324 - .L_7323)
	.align		4
.L_7323:
        /*ab64*/ 	.word	index@($_ZN7cutlass13device_kernelIN5flash19enable_sm80_to_sm89INS1_16FlashAttnBwdSm80INS1_25CollectiveMainloopBwdSm80ILi2ELi2EN4cute5tupleIJNS5_1CILi128EEES8_NS7_ILi64EEEEEENS_10bfloat16_tEfNS_4arch4Sm80ELb0ELb1ELb1ELb1ELb0ELb0ELb0ELb0ELi2ELi4ELi4ELi4ELb0EEENS1_24CollectiveEpilogueBwdGQAISA_fSD_Li256ELb1ELb0EEENS1_19SingleTileSchedulerILb1ELb0ELb0ELi128EEEEEEEEEvNT_6ParamsE$_ZZN4cute6upcastILi2ENS_5tupleIJNS_1CILi2EEES3_S3_EEENS1_IJNS2_ILi1EEENS2_ILi512EEEiEEEEEDaRKT0_RKT1_ENKUlRKT_RKT0_E_clIS3_iEEDaSG_SJ_)
        /*ab68*/ 	.word	0x00000000


	//----- nvinfo : EIATTR_FRAME_SIZE
	.align		4
.L_7324:
        /*ab6c*/ 	.byte	0x04, 0x11
        /*ab6e*/ 	.short	(.L_7326 - .L_7325)
	.align		4
.L_7325:
        /*ab70*/ 	.word	index@($_ZN7cutlass13device_kernelIN5flash19enable_sm80_to_sm89INS1_16FlashAttnBwdSm80INS1_25CollectiveMainloopBwdSm80ILi2ELi2EN4cute5tupleIJNS5_1CILi128EEES8_NS7_ILi64EEEEEENS_10bfloat16_tEfNS_4arch4Sm80ELb0ELb1ELb1ELb1ELb0ELb0ELb0ELb0ELi2ELi4ELi4ELi4ELb0EEENS1_24CollectiveEpilogueBwdGQAISA_fSD_Li256ELb1ELb0EEENS1_19SingleTileSchedulerILb1ELb0ELb0ELi128EEEEEEEEEvNT_6ParamsE$_ZZN4cute6upcastILi2ENS_5tupleIJNS_1CILi2EEES3_EEENS1_IJiNS2_ILi8192EEEEEEEEDaRKT0_RKT1_ENKUlRKT_RKT0_E_clIS3_iEEDaSF_SI_)
        /*ab74*/ 	.word	0x00000000


	//----- nvinfo : EIATTR_FRAME_SIZE
	.align		4
.L_7326:
        /*ab78*/ 	.byte	0x04, 0x11
        /*ab7a*/ 	.short	(.L_7328 - .L_7327)
	.align		4
.L_7327:
        /*ab7c*/ 	.word	index@($_ZN7cutlass13device_kernelIN5flash19enable_sm80_to_sm89INS1_16FlashAttnBwdSm80INS1_25CollectiveMainloopBwdSm80ILi2ELi2EN4cute5tupleIJNS5_1CILi128EEES8_NS7_ILi64EEEEEENS_10bfloat16_tEfNS_4arch4Sm80ELb0ELb1ELb1ELb1ELb0ELb0ELb0ELb0ELi2ELi4ELi4ELi4ELb0EEENS1_24CollectiveEpilogueBwdGQAISA_fSD_Li256ELb1ELb0EEENS1_19SingleTileSchedulerILb1ELb0ELb0ELi128EEEEEEEEEvNT_6ParamsE$_ZZN4cute6upcastILi2ENS_5tupleIJNS_1CILi1EEENS1_IJNS2_ILi2EEES4_S4_EEEEEENS1_IJNS2_ILi0EEENS1_IJS3_NS2_ILi512EEEiEEEEEEEEDaRKT0_RKT1_ENKUlRKT_RKT0_E_clIS5_S9_EEDaSJ_SM_)
        /*ab80*/ 	.word	0x00000000


	//----- nvinfo : EIATTR_FRAME_SIZE
	.align		4
.L_7328:
        /*ab84*/ 	.byte	0x04, 0x11
        /*ab86*/ 	.short	(.L_7330 - .L_7329)
	.align		4
.L_7329:
        /*ab88*/ 	.word	index@($_ZN7cutlass13device_kernelIN5flash19enable_sm80_to_sm89INS1_16FlashAttnBwdSm80INS1_25CollectiveMainloopBwdSm80ILi2ELi2EN4cute5tupleIJNS5_1CILi128EEES8_NS7_ILi64EEEEEENS_10bfloat16_tEfNS_4arch4Sm80ELb0ELb1ELb1ELb1ELb0ELb0ELb0ELb0ELi2ELi4ELi4ELi4ELb0EEENS1_24CollectiveEpilogueBwdGQAISA_fSD_Li256ELb1ELb0EEENS1_19SingleTileSchedulerILb1ELb0ELb0ELi128EEEEEEEEEvNT_6ParamsE$_ZZN4cute6upcastILi2ENS_5tupleIJNS1_IJNS_1CILi1EEENS1_IJNS2_ILi2EEES4_S4_EEEEEES4_NS1_IJS4_S4_EEEEEENS1_IJNS1_IJNS2_ILi0EEENS1_IJS3_NS2_ILi512EEEiEEEEEENS2_ILi4096EEENS1_IJiNS2_ILi8192EEEEEEEEEEEDaRKT0_RKT1_ENKUlRKT_RKT0_E_clIS7_SF_EEDaSP_SS_)
        /*ab8c*/ 	.word	0x00000000


	//----- nvinfo : EIATTR_FRAME_SIZE
	.align		4
.L_7330:
        /*ab90*/ 	.byte	0x04, 0x11
        /*ab92*/ 	.short	(.L_7332 - .L_7331)
	.align		4
.L_7331:
        /*ab94*/ 	.word	index@($_ZN7cutlass13device_kernelIN5flash19enable_sm80_to_sm89INS1_16FlashAttnBwdSm80INS1_25CollectiveMainloopBwdSm80ILi2ELi2EN4cute5tupleIJNS5_1CILi128EEES8_NS7_ILi64EEEEEENS_10bfloat16_tEfNS_4arch4Sm80ELb0ELb1ELb1ELb1ELb0ELb0ELb0ELb0ELi2ELi4ELi4ELi4ELb0EEENS1_24CollectiveEpilogueBwdGQAISA_fSD_Li256ELb1ELb0EEENS1_19SingleTileSchedulerILb1ELb0ELb0ELi128EEEEEEEEEvNT_6ParamsE$_ZZN4cute6upcastILi2ENS_5tupleIJNS1_IJNS_1CILi1EEENS1_IJNS2_ILi2EEES4_S4_EEEEEES4_NS1_IJS4_S4_EEEEEENS1_IJNS1_IJNS2_ILi0EEENS1_IJS3_NS2_ILi512EEEiEEEEEENS2_ILi4096EEENS1_IJiNS2_ILi8192EEEEEEEEEEEDaRKT0_RKT1_ENKUlRKT_RKT0_E_clIS6_SC_EEDaSP_SS_)
        /*ab98*/ 	.word	0x00000000


	//----- nvinfo : EIATTR_FRAME_SIZE
	.align		4
.L_7332:
        /*ab9c*/ 	.byte	0x04, 0x11
        /*ab9e*/ 	.short	(.L_7334 - .L_7333)
	.align		4
.L_7333:
        /*aba0*/ 	.word	index@($_ZN7cutlass13device_kernelIN5flash19enable_sm80_to_sm89INS1_16FlashAttnBwdSm80INS1_25CollectiveMainloopBwdSm80ILi2ELi2EN4cute5tupleIJNS5_1CILi128EEES8_NS7_ILi64EEEEEENS_10bfloat16_tEfNS_4arch4Sm80ELb0ELb1ELb1ELb1ELb0ELb0ELb0ELb0ELi2ELi4ELi4ELi4ELb0EEENS1_24CollectiveEpilogueBwdGQAISA_fSD_Li256ELb1ELb0EEENS1_19SingleTileSchedulerILb1ELb0ELb0ELi128EEEEEEEEEvNT_6ParamsE$_ZZN4cute6detail9lift_diceINS_5tupleIJiNS_1CILi0EEEEEES5_EEDaRKT_RKT0_ENKUlRKT_RKT0_E_clIiiEEDaSE_SH_)
        /*aba4*/ 	.word	0x00000000


	//----- nvinfo : EIATTR_FRAME_SIZE
	.align		4
.L_7334:
        /*aba8*/ 	.byte	0x04, 0x11
        /*abaa*/ 	.short	(.L_7336 - .L_7335)
	.align		4
.L_7335:
        /*abac*/ 	.word	index@($_ZN7cutlass13device_kernelIN5flash19enable_sm80_to_sm89INS1_16FlashAttnBwdSm80INS1_25CollectiveMainloopBwdSm80ILi2ELi2EN4cute5tupleIJNS5_1CILi128EEES8_NS7_ILi64EEEEEENS_10bfloat16_tEfNS_4arch4Sm80ELb0ELb1ELb1ELb1ELb0ELb0ELb0ELb0ELi2ELi4ELi4ELi4ELb0EEENS1_24CollectiveEpilogueBwdGQAISA_fSD_Li256ELb1ELb0EEENS1_19SingleTileSchedulerILb1ELb0ELb0ELi128EEEEEEEEEvNT_6ParamsE$_ZZN4cute6detail9lift_diceINS_5tupleIJiNS2_IJiNS_1CILi0EEEEEEEEES6_EEDaRKT_RKT0_ENKUlRKT_RKT0_E_clIiiEEDaSF_SI_)
        /*abb0*/ 	.word	0x00000000


	//----- nvinfo : EIATTR_FRAME_SIZE
	.align		4
.L_7336:
        /*abb4*/ 	.byte	0x04, 0x11
        /*abb6*/ 	.short	(.L_7338 - .L_7337)
	.align		4
.L_7337:
        /*abb8*/ 	.word	index@($_ZN7cutlass13device_kernelIN5flash19enable_sm80_to_sm89INS1_16FlashAttnBwdSm80INS1_25CollectiveMainloopBwdSm80ILi2ELi2EN4cute5tupleIJNS5_1CILi128EEES8_NS7_ILi64EEEEEENS_10bfloat16_tEfNS_4arch4Sm80ELb0ELb1ELb1ELb1ELb0ELb0ELb0ELb0ELi2ELi4ELi4ELi4ELb0EEENS1_24CollectiveEpilogueBwdGQAISA_fSD_Li256ELb1ELb0EEENS1_19SingleTileSchedulerILb1ELb0ELb0ELi128EEEEEEEEEvNT_6ParamsE$_ZZN4cute6detail9lift_diceINS_5tupleIJiNS2_IJiNS_1CILi0EEEEEEEEES6_EEDaRKT_RKT0_ENKUlRKT_RKT0_E_clIS5_S5_EEDaSF_SI_)
        /*abbc*/ 	.word	0x00000000


	//----- nvinfo : EIATTR_FRAME_SIZE
	.align		4
.L_7338:
        /*abc0*/ 	.byte	0x04, 0x11
        /*abc2*/ 	.short	(.L_7340 - .L_7339)
	.align		4
.L_7339:
        /*abc4*/ 	.word	index@($_ZN7cutlass13device_kernelIN5flash19enable_sm80_to_sm89INS1_16FlashAttnBwdSm80INS1_25CollectiveMainloopBwdSm80ILi2ELi2EN4cute5tupleIJNS5_1CILi128EEES8_NS7_ILi64EEEEEENS_10bfloat16_tEfNS_4arch4Sm80ELb0ELb1ELb1ELb1ELb0ELb0ELb0ELb0ELi2ELi4ELi4ELi4ELb0EEENS1_24CollectiveEpilogueBwdGQAISA_fSD_Li256ELb1ELb0EEENS1_19SingleTileSchedulerILb1ELb0ELb0ELi128EEEEEEEEEvNT_6ParamsE$_ZZN4cute6detail16composition_implINS_5tupleIJNS_1CILi8EEENS3_ILi2EEES5_S5_S4_S5_EEENS2_IJNS3_ILi1EEEiiiNS3_ILi72EEENS3_ILi512EEEEEES5_S4_EEDaRKT_RKT0_RKT1_RKT2_ENKUlRKT_T0_E_clINS2_IJNS2_IJS5_EEENS2_IJiEEES7_S7_EEENS_17integral_constantIiLi4EEEEEDaSP_SQ_)
        /*abc8*/ 	.word	0x00000000


	//----- nvinfo : EIATTR_FRAME_SIZE
	.align		4
.L_7340:
        /*abcc*/ 	.byte	0x04, 0x11
        /*abce*/ 	.short	(.L_7342 - .L_7341)
	.align		4
.L_7341:
        /*abd0*/ 	.word	index@($_ZN7cutlass13device_kernelIN5flash19enable_sm80_to_sm89INS1_16FlashAttnBwdSm80INS1_25CollectiveMainloopBwdSm80ILi2ELi2EN4cute5tupleIJNS5_1CILi128EEES8_NS7_ILi64EEEEEENS_10bfloat16_tEfNS_4arch4Sm80ELb0ELb1ELb1ELb1ELb0ELb0ELb0ELb0ELi2ELi4ELi4ELi4ELb0EEENS1_24CollectiveEpilogueBwdGQAISA_fSD_Li256ELb1ELb0EEENS1_19SingleTileSchedulerILb1ELb0ELb0ELi128EEEEEEEEEvNT_6ParamsE$_ZZN4cute6detail16composition_implINS_5tupleIJNS_1CILi8EEENS3_ILi2EEES5_S5_S4_S5_EEENS2_IJNS3_ILi1EEEiiiNS3_ILi72EEENS3_ILi512EEEEEES5_S4_EEDaRKT_RKT0_RKT1_RKT2_ENKUlRKT_T0_E_clINS2_IJNS2_IJS5_EEENS2_IJiEEES7_S7_EEENS_17integral_constantIiLi3EEEEEDaSP_SQ_)
        /*abd4*/ 	.word	0x00000000


	//----- nvinfo : EIATTR_FRAME_SIZE
	.align		4
.L_7342:
        /*abd8*/ 	.byte	0x04, 0x11
        /*abda*/ 	.short	(.L_7344 - .L_7343)
	.align		4
.L_7343:
        /*abdc*/ 	.word	index@($_ZN7cutlass13device_kernelIN5flash19enable_sm80_to_sm89INS1_16FlashAttnBwdSm80INS1_25CollectiveMainloopBwdSm80ILi2ELi2EN4cute5tupleIJNS5_1CILi128EEES8_NS7_ILi64EEEEEENS_10bfloat16_tEfNS_4arch4Sm80ELb0ELb1ELb1ELb1ELb0ELb0ELb0ELb0ELi2ELi4ELi4ELi4ELb0EEENS1_24CollectiveEpilogueBwdGQAISA_fSD_Li256ELb1ELb0EEENS1_19SingleTileSchedulerILb1ELb0ELb0ELi128EEEEEEEEEvNT_6ParamsE$_ZZN4cute6detail16composition_implINS_5tupleIJNS_1CILi8EEENS3_ILi2EEES5_S5_S4_S5_EEENS2_IJNS3_ILi1EEEiiiNS3_ILi72EEENS3_ILi512EEEEEES5_S4_EEDaRKT_RKT0_RKT1_RKT2_ENKUlRKT_T0_E_clINS2_IJNS2_IJS5_EEENS2_IJiEEES7_S7_EEENS_17integral_constantIiLi2EEEEEDaSP_SQ_)
        /*abe0*/ 	.word	0x00000000


	//----- nvinfo : EIATTR_FRAME_SIZE
	.align		4
.L_7344:
        /*abe4*/ 	.byte	0x04, 0x11
        /*abe6*/ 	.short	(.L_7346 - .L_7345)
	.align		4
.L_7345:
        /*abe8*/ 	.word	index@($_ZN7cutlass13device_kernelIN5flash19enable_sm80_to_sm89INS1_16FlashAttnBwdSm80INS1_25CollectiveMainloopBwdSm80ILi2ELi2EN4cute5tupleIJNS5_1CILi128EEES8_NS7_ILi64EEEEEENS_10bfloat16_tEfNS_4arch4Sm80ELb0ELb1ELb1ELb1ELb0ELb0ELb0ELb0ELi2ELi4ELi4ELi4ELb0EEENS1_24CollectiveEpilogueBwdGQAISA_fSD_Li256ELb1ELb0EEENS1_19SingleTileSchedulerILb1ELb0ELb0ELi128EEEEEEEEEvNT_6ParamsE$_ZZN4cute6detail16composition_implINS_5tupleIJNS_1CILi8EEENS3_ILi2EEES5_S5_S4_S5_EEENS2_IJNS3_ILi1EEEiiiNS3_ILi72EEENS3_ILi512EEEEEES5_S4_EEDaRKT_RKT0_RKT1_RKT2_ENKUlRKT_T0_E_clINS2_IJNS2_IJEEEST_S5_S7_EEENS_17integral_constantIiLi1EEEEEDaSP_SQ_)
        /*abec*/ 	.word	0x00000000


	//----- nvinfo : EIATTR_FRAME_SIZE
	.align		4
.L_7346:
        /*abf0*/ 	.byte	0x04, 0x11
        /*abf2*/ 	.short	(.L_7348 - .L_7347)
	.align		4
.L_7347:
        /*abf4*/ 	.word	index@($_ZN7cutlass13device_kernelIN5flash19enable_sm80_to_sm89INS1_16FlashAttnBwdSm80INS1_25CollectiveMainloopBwdSm80ILi2ELi2EN4cute5tupleIJNS5_1CILi128EEES8_NS7_ILi64EEEEEENS_10bfloat16_tEfNS_4arch4Sm80ELb0ELb1ELb1ELb1ELb0ELb0ELb0ELb0ELi2ELi4ELi4ELi4ELb0EEENS1_24CollectiveEpilogueBwdGQAISA_fSD_Li256ELb1ELb0EEENS1_19SingleTileSchedulerILb1ELb0ELb0ELi128EEEEEEEEEvNT_6ParamsE$_ZZN4cute6detail16composition_implINS_5tupleIJNS_1CILi8EEENS3_ILi2EEES5_S5_S4_S5_EEENS2_IJNS3_ILi1EEEiiiNS3_ILi72EEENS3_ILi512EEEEEENS3_ILi4EEENS3_ILi16EEEEEDaRKT_RKT0_RKT1_RKT2_ENKUlRKT_T0_E_clINS2_IJNS2_IJS5_S5_EEENS2_IJiiEEES7_S7_EEENS_17integral_constantIiLi4EEEEEDaSR_SS_)
        /*abf8*/ 	.word	0x00000000


	//----- nvinfo : EIATTR_FRAME_SIZE
	.align		4
.L_7348:
        /*abfc*/ 	.byte	0x04, 0x11
        /*abfe*/ 	.short	(.L_7350 - .L_7349)
	.align		4
.L_7349:
        /*ac00*/ 	.word	index@($_ZN7cutlass13device_kernelIN5flash19enable_sm80_to_sm89INS1_16FlashAttnBwdSm80INS1_25CollectiveMainloopBwdSm80ILi2ELi2EN4cute5tupleIJNS5_1CILi128EEES8_NS7_ILi64EEEEEENS_10bfloat16_tEfNS_4arch4Sm80ELb0ELb1ELb1ELb1ELb0ELb0ELb0ELb0ELi2ELi4ELi4ELi4ELb0EEENS1_24CollectiveEpilogueBwdGQAISA_fSD_Li256ELb1ELb0EEENS1_19SingleTileSchedulerILb1ELb0ELb0ELi128EEEEEEEEEvNT_6ParamsE$_ZZN4cute6detail16composition_implINS_5tupleIJNS_1CILi8EEENS3_ILi2EEES5_S5_S4_S5_EEENS2_IJNS3_ILi1EEEiiiNS3_ILi72EEENS3_ILi512EEEEEENS3_ILi4EEENS3_ILi16EEEEEDaRKT_RKT0_RKT1_RKT2_ENKUlRKT_T0_E_clINS2_IJNS2_IJS5_EEENS2_IJiEEES5_S7_EEENS_17integral_constantIiLi3EEEEEDaSR_SS_)
        /*ac04*/ 	.word	0x00000000


	//----- nvinfo : EIATTR_FRAME_SIZE
	.align		4
.L_7350:
        /*ac08*/ 	.byte	0x04, 0x11
        /*ac0a*/ 	.short	(.L_7352 - .L_7351)
	.align		4
.L_7351:
        /*ac0c*/ 	.word	index@($_ZN7cutlass13device_kernelIN5flash19enable_sm80_to_sm89INS1_16FlashAttnBwdSm80INS1_25CollectiveMainloopBwdSm80ILi2ELi2EN4cute5tupleIJNS5_1CILi128EEES8_NS7_ILi64EEEEEENS_10bfloat16_tEfNS_4arch4Sm80ELb0ELb1ELb1ELb1ELb0ELb0ELb0ELb0ELi2ELi4ELi4ELi4ELb0EEENS1_24CollectiveEpilogueBwdGQAISA_fSD_Li256ELb1ELb0EEENS1_19SingleTileSchedulerILb1ELb0ELb0ELi128EEEEEEEEEvNT_6ParamsE$_ZZN4cute6detail16composition_implINS_5tupleIJNS_1CILi8EEENS3_ILi2EEES5_S5_S4_S5_EEENS2_IJNS3_ILi1EEEiiiNS3_ILi72EEENS3_ILi512EEEEEENS3_ILi4EEENS3_ILi16EEEEEDaRKT_RKT0_RKT1_RKT2_ENKUlRKT_T0_E_clINS2_IJNS2_IJEEESV_SB_S7_EEENS_17integral_constantIiLi2EEEEEDaSR_SS_)
        /*ac10*/ 	.word	0x00000000


	//----- nvinfo : EIATTR_FRAME_SIZE
	.align		4
.L_7352:
        /*ac14*/ 	.byte	0x04, 0x11
        /*ac16*/ 	.short	(.L_7354 - .L_7353)
	.align		4
.L_7353:
        /*ac18*/ 	.word	index@($_ZN7cutlass13device_kernelIN5flash19enable_sm80_to_sm89INS1_16FlashAttnBwdSm80INS1_25CollectiveMainloopBwdSm80ILi2ELi2EN4cute5tupleIJNS5_1CILi128EEES8_NS7_ILi64EEEEEENS_10bfloat16_tEfNS_4arch4Sm80ELb0ELb1ELb1ELb1ELb0ELb0ELb0ELb0ELi2ELi4ELi4ELi4ELb0EEENS1_24CollectiveEpilogueBwdGQAISA_fSD_Li256ELb1ELb0EEENS1_19SingleTileSchedulerILb1ELb0ELb0ELi128EEEEEEEEEvNT_6ParamsE$_ZZN4cute6detail16composition_implINS_5tupleIJNS_1CILi8EEENS3_ILi2EEES5_S5_S4_S5_EEENS2_IJNS3_ILi1EEEiiiNS3_ILi72EEENS3_ILi512EEEEEENS2_IJS5_S5_S5_EEENS2_IJS7_S9_S4_EEEEEDaRKT_RKT0_RKT1_RKT2_ENKUlRKT_RKT0_E_clIS5_S4_EEDaSR_SU_)
        /*ac1c*/ 	.word	0x00000000


	//----- nvinfo : EIATTR_FRAME_SIZE
	.align		4
.L_7354:
        /*ac20*/ 	.byte	0x04, 0x11
        /*ac22*/ 	.short	(.L_7356 - .L_7355)
	.align		4
.L_7355:
        /*ac24*/ 	.word	index@($_ZN7cutlass13device_kernelIN5flash19enable_sm80_to_sm89INS1_16FlashAttnBwdSm80INS1_25CollectiveMainloopBwdSm80ILi2ELi2EN4cute5tupleIJNS5_1CILi128EEES8_NS7_ILi64EEEEEENS_10bfloat16_tEfNS_4arch4Sm80ELb0ELb1ELb1ELb1ELb0ELb0ELb0ELb0ELi2ELi4ELi4ELi4ELb0EEENS1_24CollectiveEpilogueBwdGQAISA_fSD_Li256ELb1ELb0EEENS1_19SingleTileSchedulerILb1ELb0ELb0ELi128EEEEEEEEEvNT_6ParamsE$_ZZN4cute6detail16composition_implINS_5tupleIJNS_1CILi8EEENS3_ILi2EEES5_S5_S4_S5_EEENS2_IJNS3_ILi1EEEiiiNS3_ILi72EEENS3_ILi512EEEEEENS2_IJS5_S5_EEENS2_IJS7_S4_EEEEEDaRKT_RKT0_RKT1_RKT2_ENKUlRKT_RKT0_E_clIS5_S4_EEDaSR_SU_)
        /*ac28*/ 	.word	0x00000000


	//----- nvinfo : EIATTR_FRAME_SIZE
	.align		4
.L_7356:
        /*ac2c*/ 	.byte	0x04, 0x11
        /*ac2e*/ 	.short	(.L_7358 - .L_7357)
	.align		4
.L_7357:
        /*ac30*/ 	.word	index@($_ZN7cutlass13device_kernelIN5flash19enable_sm80_to_sm89INS1_16FlashAttnBwdSm80INS1_25CollectiveMainloopBwdSm80ILi2ELi2EN4cute5tupleIJNS5_1CILi128EEES8_NS7_ILi64EEEEEENS_10bfloat16_tEfNS_4arch4Sm80ELb0ELb1ELb1ELb1ELb0ELb0ELb0ELb0ELi2ELi4ELi4ELi4ELb0EEENS1_24CollectiveEpilogueBwdGQAISA_fSD_Li256ELb1ELb0EEENS1_19SingleTileSchedulerILb1ELb0ELb0ELi128EEEEEEEEEvNT_6ParamsE$_ZZN4cute6detail16composition_implINS_5tupleIJNS_1CILi8EEENS3_ILi2EEES5_S5_S4_S5_EEENS2_IJNS3_ILi1EEEiiiNS3_ILi72EEENS3_ILi512EEEEEENS2_IJNS3_ILi4EEES5_EEENS2_IJNS3_ILi16EEENS3_ILi8192EEEEEEEEDaRKT_RKT0_RKT1_RKT2_ENKUlRKT_RKT0_E_clISB_SD_EEDaSU_SX_)
        /*ac34*/ 	.word	0x00000000


	//----- nvinfo : EIATTR_FRAME_SIZE
	.align		4
.L_7358:
        /*ac38*/ 	.byte	0x04, 0x11
        /*ac3a*/ 	.short	(.L_7360 - .L_7359)
	.align		4
.L_7359:
        /*ac3c*/ 	.word	index@($_ZN7cutlass13device_kernelIN5flash19enable_sm80_to_sm89INS1_16FlashAttnBwdSm80INS1_25CollectiveMainloopBwdSm80ILi2ELi2EN4cute5tupleIJNS5_1CILi128EEES8_NS7_ILi64EEEEEENS_10bfloat16_tEfNS_4arch4Sm80ELb0ELb1ELb1ELb1ELb0ELb0ELb0ELb0ELi2ELi4ELi4ELi4ELb0EEENS1_24CollectiveEpilogueBwdGQAISA_fSD_Li256ELb1ELb0EEENS1_19SingleTileSchedulerILb1ELb0ELb0ELi128EEEEEEEEEvNT_6ParamsE$_ZZN4cute6detail16composition_implINS_5tupleIJNS_1CILi8EEENS3_ILi2EEES5_S5_S4_S5_EEENS2_IJNS3_ILi1EEEiiiNS3_ILi72EEENS3_ILi512EEEEEENS2_IJNS2_IJS5_S5_S5_EEES5_NS3_ILi4EEEEEENS2_IJNS2_IJS7_S9_S4_EEENS3_ILi4096EEENS3_ILi16EEEEEEEEDaRKT_RKT0_RKT1_RKT2_ENKUlRKT_RKT0_E_clISC_SG_EEDaSW_SZ_)
        /*ac40*/ 	.word	0x00000000


	//----- nvinfo : EIATTR_FRAME_SIZE
	.align		4
.L_7360:
        /*ac44*/ 	.byte	0x04, 0x11
        /*ac46*/ 	.short	(.L_7362 - .L_7361)
	.align		4
.L_7361:
        /*ac48*/ 	.word	index@($_ZN7cutlass13device_kernelIN5flash19enable_sm80_to_sm89INS1_16FlashAttnBwdSm80INS1_25CollectiveMainloopBwdSm80ILi2ELi2EN4cute5tupleIJNS5_1CILi128EEES8_NS7_ILi64EEEEEENS_10bfloat16_tEfNS_4arch4Sm80ELb0ELb1ELb1ELb1ELb0ELb0ELb0ELb0ELi2ELi4ELi4ELi4ELb0EEENS1_24CollectiveEpilogueBwdGQAISA_fSD_Li256ELb1ELb0EEENS1_19SingleTileSchedulerILb1ELb0ELb0ELi128EEEEEEEEEvNT_6ParamsE$_ZZN4cute6detail16composition_implINS_5tupleIJNS_1CILi8EEENS3_ILi2EEES5_S5_S4_S5_EEENS2_IJNS3_ILi1EEEiiiNS3_ILi72EEENS3_ILi512EEEEEENS2_IJNS2_IJS5_S5_S5_EEES5_NS3_ILi4EEEEEENS2_IJNS2_IJS7_S9_S4_EEENS3_ILi4096EEENS3_ILi16EEEEEEEEDaRKT_RKT0_RKT1_RKT2_ENKUlRKT_RKT0_E_clISB_SE_EEDaSW_SZ_)
        /*ac4c*/ 	.word	0x00000000


	//----- nvinfo : EIATTR_FRAME_SIZE
	.align		4
.L_7362:
        /*ac50*/ 	.byte	0x04, 0x11
        /*ac52*/ 	.short	(.L_7364 - .L_7363)
	.align		4
.L_7363:
        /*ac54*/ 	.word	index@($_ZN7cutlass13device_kernelIN5flash19enable_sm80_to_sm89INS1_16FlashAttnBwdSm80INS1_25CollectiveMainloopBwdSm80ILi2ELi2EN4cute5tupleIJNS5_1CILi128EEES8_NS7_ILi64EEEEEENS_10bfloat16_tEfNS_4arch4Sm80ELb0ELb1ELb1ELb1ELb0ELb0ELb0ELb0ELi2ELi4ELi4ELi4ELb0EEENS1_24CollectiveEpilogueBwdGQAISA_fSD_Li256ELb1ELb0EEENS1_19SingleTileSchedulerILb1ELb0ELb0ELi128EEEEEEEEEvNT_6ParamsE$_ZZN4cute6detail16composition_implINS_5tupleIJNS_1CILi8EEENS3_ILi2EEES5_S5_S4_S5_EEENS2_IJNS3_ILi1EEEiiiNS3_ILi72EEENS3_ILi512EEEEEENS2_IJNS2_IJS5_S5_S5_EEES5_NS2_IJNS3_ILi4EEES5_EEEEEENS2_IJNS2_IJS7_S9_S4_EEENS3_ILi4096EEENS2_IJNS3_ILi16EEENS3_ILi8192EEEEEEEEEEEDaRKT_RKT0_RKT1_RKT2_ENKUlRKT_RKT0_E_clISD_SJ_EEDaSZ_S12_)
        /*ac58*/ 	.word	0x00000000


	//----- nvinfo : EIATTR_FRAME_SIZE
	.align		4
.L_7364:
        /*ac5c*/ 	.byte	0x04, 0x11
        /*ac5e*/ 	.short	(.L_7366 - .L_7365)
	.align		4
.L_7365:
        /*ac60*/ 	.word	index@($_ZN7cutlass13device_kernelIN5flash19enable_sm80_to_sm89INS1_16FlashAttnBwdSm80INS1_25CollectiveMainloopBwdSm80ILi2ELi2EN4cute5tupleIJNS5_1CILi128EEES8_NS7_ILi64EEEEEENS_10bfloat16_tEfNS_4arch4Sm80ELb0ELb1ELb1ELb1ELb0ELb0ELb0ELb0ELi2ELi4ELi4ELi4ELb0EEENS1_24CollectiveEpilogueBwdGQAISA_fSD_Li256ELb1ELb0EEENS1_19SingleTileSchedulerILb1ELb0ELb0ELi128EEEEEEEEEvNT_6ParamsE$_ZZN4cute6detail16composition_implINS_5tupleIJNS_1CILi8EEENS3_ILi2EEES5_S5_S4_S5_EEENS2_IJNS3_ILi1EEEiiiNS3_ILi72EEENS3_ILi512EEEEEENS2_IJNS2_IJS5_S5_S5_EEES5_NS2_IJNS3_ILi4EEES5_EEEEEENS2_IJNS2_IJS7_S9_S4_EEENS3_ILi4096EEENS2_IJNS3_ILi16EEENS3_ILi8192EEEEEEEEEEEDaRKT_RKT0_RKT1_RKT2_ENKUlRKT_RKT0_E_clISB_SF_EEDaSZ_S12_)
        /*ac64*/ 	.word	0x00000000


	//----- nvinfo : EIATTR_FRAME_SIZE
	.align		4
.L_7366:
        /*ac68*/ 	.byte	0x04, 0x11
        /*ac6a*/ 	.short	(.L_7368 - .L_7367)
	.align		4
.L_7367:
        /*ac6c*/ 	.word	index@($_ZN7cutlass13device_kernelIN5flash19enable_sm80_to_sm89INS1_16FlashAttnBwdSm80INS1_25CollectiveMainloopBwdSm80ILi2ELi2EN4cute5tupleIJNS5_1CILi128EEES8_NS7_ILi64EEEEEENS_10bfloat16_tEfNS_4arch4Sm80ELb0ELb1ELb1ELb1ELb0ELb0ELb0ELb0ELi2ELi4ELi4ELi4ELb0EEENS1_24CollectiveEpilogueBwdGQAISA_fSD_Li256ELb1ELb0EEENS1_19SingleTileSchedulerILb1ELb0ELb0ELi128EEEEEEEEEvNT_6ParamsE$_ZZN4cute6detail16composition_implINS_5tupleIJNS_1CILi8EEENS3_ILi2EEES5_S5_S4_S5_EEENS2_IJNS3_ILi1EEEiiiNS3_ILi72EEENS3_ILi512EEEEEENS2_IJNS2_IJS5_S5_EEES4_NS3_ILi4EEEEEENS2_IJNS2_IJS7_S4_EEENS3_ILi1024EEENS3_ILi16EEEEEEEEDaRKT_RKT0_RKT1_RKT2_ENKUlRKT_RKT0_E_clISC_SG_EEDaSW_SZ_)
        /*ac70*/ 	.word	0x00000000


	//----- nvinfo : EIATTR_FRAME_SIZE
	.align		4
.L_7368:
        /*ac74*/ 	.byte	0x04, 0x11
        /*ac76*/ 	.short	(.L_7370 - .L_7369)
	.align		4
.L_7369:
        /*ac78*/ 	.word	index@($_ZN7cutlass13device_kernelIN5flash19enable_sm80_to_sm89INS1_16FlashAttnBwdSm80INS1_25CollectiveMainloopBwdSm80ILi2ELi2EN4cute5tupleIJNS5_1CILi128EEES8_NS7_ILi64EEEEEENS_10bfloat16_tEfNS_4arch4Sm80ELb0ELb1ELb1ELb1ELb0ELb0ELb0ELb0ELi2ELi4ELi4ELi4ELb0EEENS1_24CollectiveEpilogueBwdGQAISA_fSD_Li256ELb1ELb0EEENS1_19SingleTileSchedulerILb1ELb0ELb0ELi128EEEEEEEEEvNT_6ParamsE$_ZZN4cute6detail16composition_implINS_5tupleIJNS_1CILi8EEENS3_ILi2EEES5_S5_S4_S5_EEENS2_IJNS3_ILi1EEEiiiNS3_ILi72EEENS3_ILi512EEEEEENS2_IJNS2_IJS5_S5_EEES4_NS3_ILi4EEEEEENS2_IJNS2_IJS7_S4_EEENS3_ILi1024EEENS3_ILi16EEEEEEEEDaRKT_RKT0_RKT1_RKT2_ENKUlRKT_RKT0_E_clISB_SE_EEDaSW_SZ_)
        /*ac7c*/ 	.word	0x00000000


	//----- nvinfo : EIATTR_FRAME_SIZE
	.align		4
.L_7370:
        /*ac80*/ 	.byte	0x04, 0x11
        /*ac82*/ 	.short	(.L_7372 - .L_7371)
	.align		4
.L_7371:
        /*ac84*/ 	.word	index@($_ZN7cutlass13device_kernelIN5flash19enable_sm80_to_sm89INS1_16FlashAttnBwdSm80INS1_25CollectiveMainloopBwdSm80ILi2ELi2EN4cute5tupleIJNS5_1CILi128EEES8_NS7_ILi64EEEEEENS_10bfloat16_tEfNS_4arch4Sm80ELb0ELb1ELb1ELb1ELb0ELb0ELb0ELb0ELi2ELi4ELi4ELi4ELb0EEENS1_24CollectiveEpilogueBwdGQAISA_fSD_Li256ELb1ELb0EEENS1_19SingleTileSchedulerILb1ELb0ELb0ELi128EEEEEEEEEvNT_6ParamsE$_ZZN4cute6detail16composition_implINS_5tupleIJNS_1CILi16EEENS3_ILi2EEES5_S5_NS3_ILi4EEES5_EEENS2_IJNS3_ILi1EEEiiiNS3_ILi144EEENS3_ILi512EEEEEES6_S4_EEDaRKT_RKT0_RKT1_RKT2_ENKUlRKT_T0_E_clINS2_IJNS2_IJS5_S5_EEENS2_IJiiEEES8_S8_EEENS_17integral_constantIiLi4EEEEEDaSQ_SR_)
        /*ac88*/ 	.word	0x00000000


	//----- nvinfo : EIATTR_FRAME_SIZE
	.align		4
.L_7372:
        /*ac8c*/ 	.byte	0x04, 0x11
        /*ac8e*/ 	.short	(.L_7374 - .L_7373)
	.align		4
.L_7373:
        /*ac90*/ 	.word	index@($_ZN7cutlass13device_kernelIN5flash19enable_sm80_to_sm89INS1_16FlashAttnBwdSm80INS1_25CollectiveMainloopBwdSm80ILi2ELi2EN4cute5tupleIJNS5_1CILi128EEES8_NS7_ILi64EEEEEENS_10bfloat16_tEfNS_4arch4Sm80ELb0ELb1ELb1ELb1ELb0ELb0ELb0ELb0ELi2ELi4ELi4ELi4ELb0EEENS1_24CollectiveEpilogueBwdGQAISA_fSD_Li256ELb1ELb0EEENS1_19SingleTileSchedulerILb1ELb0ELb0ELi128EEEEEEEEEvNT_6ParamsE$_ZZN4cute6detail16composition_implINS_5tupleIJNS_1CILi16EEENS3_ILi2EEES5_S5_NS3_ILi4EEES5_EEENS2_IJNS3_ILi1EEEiiiNS3_ILi144EEENS3_ILi512EEEEEES6_S4_EEDaRKT_RKT0_RKT1_RKT2_ENKUlRKT_T0_E_clINS2_IJNS2_IJS5_S5_EEENS2_IJiiEEES8_S8_EEENS_17integral_constantIiLi3EEEEEDaSQ_SR_)
        /*ac94*/ 	.word	0x00000000


	//----- nvinfo : EIATTR_FRAME_SIZE
	.align		4
.L_7374:
        /*ac98*/ 	.byte	0x04, 0x11
        /*ac9a*/ 	.short	(.L_7376 - .L_7375)
	.align		4
.L_7375:
        /*ac9c*/ 	.word	index@($_ZN7cutlass13device_kernelIN5flash19enable_sm80_to_sm89INS1_16FlashAttnBwdSm80INS1_25CollectiveMainloopBwdSm80ILi2ELi2EN4cute5tupleIJNS5_1CILi128EEES8_NS7_ILi64EEEEEENS_10bfloat16_tEfNS_4arch4Sm80ELb0ELb1ELb1ELb1ELb0ELb0ELb0ELb0ELi2ELi4ELi4ELi4ELb0EEENS1_24CollectiveEpilogueBwdGQAISA_fSD_Li256ELb1ELb0EEENS1_19SingleTileSchedulerILb1ELb0ELb0ELi128EEEEEEEEEvNT_6ParamsE$_ZZN4cute6detail16composition_implINS_5tupleIJNS_1CILi16EEENS3_ILi2EEES5_S5_NS3_ILi4EEES5_EEENS2_IJNS3_ILi1EEEiiiNS3_ILi144EEENS3_ILi512EEEEEES6_S4_EEDaRKT_RKT0_RKT1_RKT2_ENKUlRKT_T0_E_clINS2_IJNS2_IJS5_EEENS2_IJiEEES5_S8_EEENS_17integral_constantIiLi2EEEEEDaSQ_SR_)
        /*aca0*/ 	.word	0x00000000


	//----- nvinfo : EIATTR_FRAME_SIZE
	.align		4
.L_7376:
        /*aca4*/ 	.byte	0x04, 0x11
        /*aca6*/ 	.short	(.L_7378 - .L_7377)
	.align		4
.L_7377:
        /*aca8*/ 	.word	index@($_ZN7cutlass13device_kernelIN5flash19enable_sm80_to_sm89INS1_16FlashAttnBwdSm80INS1_25CollectiveMainloopBwdSm80ILi2ELi2EN4cute5tupleIJNS5_1CILi128EEES8_NS7_ILi64EEEEEENS_10bfloat16_tEfNS_4arch4Sm80ELb0ELb1ELb1ELb1ELb0ELb0ELb0ELb0ELi2ELi4ELi4ELi4ELb0EEENS1_24CollectiveEpilogueBwdGQAISA_fSD_Li256ELb1ELb0EEENS1_19SingleTileSchedulerILb1ELb0ELb0ELi128EEEEEEEEEvNT_6ParamsE$_ZZN4cute6detail16composition_implINS_5tupleIJNS_1CILi16EEENS3_ILi2EEES5_S5_NS3_ILi4EEES5_EEENS2_IJNS3_ILi1EEEiiiNS3_ILi144EEENS3_ILi512EEEEEES6_S4_EEDaRKT_RKT0_RKT1_RKT2_ENKUlRKT_T0_E_clINS2_IJNS2_IJEEESU_S6_S8_EEENS_17integral_constantIiLi1EEEEEDaSQ_SR_)
        /*acac*/ 	.word	0x00000000


	//----- nvinfo : EIATTR_FRAME_SIZE
	.align		4
.L_7378:
        /*acb0*/ 	.byte	0x04, 0x11
        /*acb2*/ 	.short	(.L_7380 - .L_7379)
	.align		4
.L_7379:
        /*acb4*/ 	.word	index@($_ZN7cutlass13device_kernelIN5flash19enable_sm80_to_sm89INS1_16FlashAttnBwdSm80INS1_25CollectiveMainloopBwdSm80ILi2ELi2EN4cute5tupleIJNS5_1CILi128EEES8_NS7_ILi64EEEEEENS_10bfloat16_tEfNS_4arch4Sm80ELb0ELb1ELb1ELb1ELb0ELb0ELb0ELb0ELi2ELi4ELi4ELi4ELb0EEENS1_24CollectiveEpilogueBwdGQAISA_fSD_Li256ELb1ELb0EEENS1_19SingleTileSchedulerILb1ELb0ELb0ELi128EEEEEEEEEvNT_6ParamsE$_ZZN4cute6detail16composition_implINS_5tupleIJNS_1CILi16EEENS3_ILi2EEES5_S5_NS3_ILi4EEES5_EEENS2_IJNS3_ILi1EEEiiiNS3_ILi144EEENS3_ILi512EEEEEES5_NS3_ILi64EEEEEDaRKT_RKT0_RKT1_RKT2_ENKUlRKT_T0_E_clINS2_IJNS2_IJS5_EEENS2_IJiEEES8_S8_EEENS_17integral_constantIiLi4EEEEEDaSR_SS_)
        /*acb8*/ 	.word	0x00000000


	//----- nvinfo : EIATTR_FRAME_SIZE
	.align		4
.L_7380:
        /*acbc*/ 	.byte	0x04, 0x11
        /*acbe*/ 	.short	(.L_7382 - .L_7381)
	.align		4
.L_7381:
        /*acc0*/ 	.word	index@($_ZN7cutlass13device_kernelIN5flash19enable_sm80_to_sm89INS1_16FlashAttnBwdSm80INS1_25CollectiveMainloopBwdSm80ILi2ELi2EN4cute5tupleIJNS5_1CILi128EEES8_NS7_ILi64EEEEEENS_10bfloat16_tEfNS_4arch4Sm80ELb0ELb1ELb1ELb1ELb0ELb0ELb0ELb0ELi2ELi4ELi4ELi4ELb0EEENS1_24CollectiveEpilogueBwdGQAISA_fSD_Li256ELb1ELb0EEENS1_19SingleTileSchedulerILb1ELb0ELb0ELi128EEEEEEEEEvNT_6ParamsE$_ZZN4cute6detail16composition_implINS_5tupleIJNS_1CILi16EEENS3_ILi2EEES5_S5_NS3_ILi4EEES5_EEENS2_IJNS3_ILi1EEEiiiNS3_ILi144EEENS3_ILi512EEEEEES5_NS3_ILi64EEEEEDaRKT_RKT0_RKT1_RKT2_ENKUlRKT_T0_E_clINS2_IJNS2_IJEEESV_S5_S8_EEENS_17integral_constantIiLi3EEEEEDaSR_SS_)
        /*acc4*/ 	.word	0x00000000


	//----- nvinfo : EIATTR_FRAME_SIZE
	.align		4
.L_7382:
        /*acc8*/ 	.byte	0x04, 0x11
        /*acca*/ 	.short	(.L_7384 - .L_7383)
	.align		4
.L_7383:
        /*accc*/ 	.word	index@($_ZN7cutlass13device_kernelIN5flash19enable_sm80_to_sm89INS1_16FlashAttnBwdSm80INS1_25CollectiveMainloopBwdSm80ILi2ELi2EN4cute5tupleIJNS5_1CILi128EEES8_NS7_ILi64EEEEEENS_10bfloat16_tEfNS_4arch4Sm80ELb0ELb1ELb1ELb1ELb0ELb0ELb0ELb0ELi2ELi4ELi4ELi4ELb0EEENS1_24CollectiveEpilogueBwdGQAISA_fSD_Li256ELb1ELb0EEENS1_19SingleTileSchedulerILb1ELb0ELb0ELi128EEEEEEEEEvNT_6ParamsE$_ZZN4cute6detail16composition_implINS_5tupleIJNS_1CILi16EEENS3_ILi2EEES5_S5_NS3_ILi4EEES5_EEENS2_IJNS3_ILi1EEEiiiNS3_ILi144EEENS3_ILi512EEEEEENS2_IJS5_S5_EEENS2_IJNS3_ILi64EEESA_EEEEEDaRKT_RKT0_RKT1_RKT2_ENKUlRKT_RKT0_E_clIS5_SD_EEDaST_SW_)
        /*acd0*/ 	.word	0x00000000


	//----- nvinfo : EIATTR_FRAME_SIZE
	.align		4
.L_7384:
        /*acd4*/ 	.byte	0x04, 0x11
        /*acd6*/ 	.short	(.L_7386 - .L_7385)
	.align		4
.L_7385:
        /*acd8*/ 	.word	index@($_ZN7cutlass13device_kernelIN5flash19enable_sm80_to_sm89INS1_16FlashAttnBwdSm80INS1_25CollectiveMainloopBwdSm80ILi2ELi2EN4cute5tupleIJNS5_1CILi128EEES8_NS7_ILi64EEEEEENS_10bfloat16_tEfNS_4arch4Sm80ELb0ELb1ELb1ELb1ELb0ELb0ELb0ELb0ELi2ELi4ELi4ELi4ELb0EEENS1_24CollectiveEpilogueBwdGQAISA_fSD_Li256ELb1ELb0EEENS1_19SingleTileSchedulerILb1ELb0ELb0ELi128EEEEEEEEEvNT_6ParamsE$_ZZN4cute6detail16composition_implINS_5tupleIJNS_1CILi16EEENS3_ILi2EEES5_S5_NS3_ILi4EEES5_EEENS2_IJNS3_ILi1EEEiiiNS3_ILi144EEENS3_ILi512EEEEEENS2_IJNS2_IJS5_S5_EEES6_NS3_ILi8EEEEEENS2_IJNS2_IJNS3_ILi64EEESA_EEES4_NS3_ILi1024EEEEEEEEDaRKT_RKT0_RKT1_RKT2_ENKUlRKT_RKT0_E_clISC_SG_EEDaSX_S10_)
        /*acdc*/ 	.word	0x00000000


	//----- nvinfo : EIATTR_FRAME_SIZE
	.align		4
.L_7386:
        /*ace0*/ 	.byte	0x04, 0x11
        /*ace2*/ 	.short	(.L_7388 - .L_7387)
	.align		4
.L_7387:
        /*ace4*/ 	.word	index@($_ZN7cutlass13device_kernelIN5flash19enable_sm80_to_sm89INS1_16FlashAttnBwdSm80INS1_25CollectiveMainloopBwdSm80ILi2ELi2EN4cute5tupleIJNS5_1CILi128EEES8_NS7_ILi64EEEEEENS_10bfloat16_tEfNS_4arch4Sm80ELb0ELb1ELb1ELb1ELb0ELb0ELb0ELb0ELi2ELi4ELi4ELi4ELb0EEENS1_24CollectiveEpilogueBwdGQAISA_fSD_Li256ELb1ELb0EEENS1_19SingleTileSchedulerILb1ELb0ELb0ELi128EEEEEEEEEvNT_6ParamsE$_ZZN4cute6detail16composition_implINS_5tupleIJNS_1CILi16EEENS3_ILi2EEES5_S5_NS3_ILi4EEES5_EEENS2_IJNS3_ILi1EEEiiiNS3_ILi144EEENS3_ILi512EEEEEENS2_IJNS2_IJS5_S5_EEES6_NS3_ILi8EEEEEENS2_IJNS2_IJNS3_ILi64EEESA_EEES4_NS3_ILi1024EEEEEEEEDaRKT_RKT0_RKT1_RKT2_ENKUlRKT_RKT0_E_clIS6_S4_EEDaSX_S10_)
        /*ace8*/ 	.word	0x00000000


	//----- nvinfo : EIATTR_FRAME_SIZE
	.align		4
.L_7388:
        /*acec*/ 	.byte	0x04, 0x11
        /*acee*/ 	.short	(.L_7390 - .L_7389)
	.align		4
.L_7389:
        /*acf0*/ 	.word	index@($_ZN7cutlass13device_kernelIN5flash19enable_sm80_to_sm89INS1_16FlashAttnBwdSm80INS1_25CollectiveMainloopBwdSm80ILi2ELi2EN4cute5tupleIJNS5_1CILi128EEES8_NS7_ILi64EEEEEENS_10bfloat16_tEfNS_4arch4Sm80ELb0ELb1ELb1ELb1ELb0ELb0ELb0ELb0ELi2ELi4ELi4ELi4ELb0EEENS1_24CollectiveEpilogueBwdGQAISA_fSD_Li256ELb1ELb0EEENS1_19SingleTileSchedulerILb1ELb0ELb0ELi128EEEEEEEEEvNT_6ParamsE$_ZZN4cute6detail16composition_implINS_1CILi2EEEiNS_5tupleIJNS2_ILi1EEES3_EEENS4_IJNS2_ILi0EEES5_EEEEEDaRKT_RKT0_RKT1_RKT2_ENKUlRKT_RKT0_E_clIS3_S5_EEDaSN_SQ_)
        /*acf4*/ 	.word	0x00000000


	//----- nvinfo : EIATTR_FRAME_SIZE
	.align		4
.L_7390:
        /*acf8*/ 	.byte	0x04, 0x11
        /*acfa*/ 	.short	(.L_7392 - .L_7391)
	.align		4
.L_7391:
        /*acfc*/ 	.word	index@($_ZN7cutlass13device_kernelIN5flash19enable_sm80_to_sm89INS1_16FlashAttnBwdSm80INS1_25CollectiveMainloopBwdSm80ILi2ELi2EN4cute5tupleIJNS5_1CILi128EEES8_NS7_ILi64EEEEEENS_10bfloat16_tEfNS_4arch4Sm80ELb0ELb1ELb1ELb1ELb0ELb0ELb0ELb0ELi2ELi4ELi4ELi4ELb0EEENS1_24CollectiveEpilogueBwdGQAISA_fSD_Li256ELb1ELb0EEENS1_19SingleTileSchedulerILb1ELb0ELb0ELi128EEEEEEEEEvNT_6ParamsE$_ZZN4cute6detail10lift_sliceINS_5tupleIJNS_1CILi0EEENS_10UnderscoreEEEENS2_IJNS2_IJS4_S4_EEEiEEEEEDaRKT_RKT0_ENKUlRKT_RKT0_E_clIS5_iEEDaSH_SK_)
        /*ad00*/ 	.word	0x00000000


	//----- nvinfo : EIATTR_FRAME_SIZE
	.align		4
.L_7392:
        /*ad04*/ 	.byte	0x04, 0x11
        /*ad06*/ 	.short	(.L_7394 - .L_7393)
	.align		4
.L_7393:
        /*ad08*/ 	.word	index@($_ZN7cutlass13device_kernelIN5flash19enable_sm80_to_sm89INS1_16FlashAttnBwdSm80INS1_25CollectiveMainloopBwdSm80ILi2ELi2EN4cute5tupleIJNS5_1CILi128EEES8_NS7_ILi64EEEEEENS_10bfloat16_tEfNS_4arch4Sm80ELb0ELb1ELb1ELb1ELb0ELb0ELb0ELb0ELi2ELi4ELi4ELi4ELb0EEENS1_24CollectiveEpilogueBwdGQAISA_fSD_Li256ELb1ELb0EEENS1_19SingleTileSchedulerILb1ELb0ELb0ELi128EEEEEEEEEvNT_6ParamsE$_ZZN4cute5sliceINS_5tupleIJNS_10UnderscoreES2_iEEENS1_IJNS1_IJNS_1CILi1EEENS4_ILi0EEEEEEiNS4_ILi1024EEEEEEEEDaRKT_RKT0_ENKUlRKT_RKT0_E_clIS2_iEEDaSI_SL_)
        /*ad0c*/ 	.word	0x00000000


	//----- nvinfo : EIATTR_FRAME_SIZE
	.align		4
.L_7394:
        /*ad10*/ 	.byte	0x04, 0x11
        /*ad12*/ 	.short	(.L_7396 - .L_7395)
	.align		4
.L_7395:
        /*ad14*/ 	.word	index@($_ZN7cutlass13device_kernelIN5flash19enable_sm80_to_sm89INS1_16FlashAttnBwdSm80INS1_25CollectiveMainloopBwdSm80ILi2ELi2EN4cute5tupleIJNS5_1CILi128EEES8_NS7_ILi64EEEEEENS_10bfloat16_tEfNS_4arch4Sm80ELb0ELb1ELb1ELb1ELb0ELb0ELb0ELb0ELi2ELi4ELi4ELi4ELb0EEENS1_24CollectiveEpilogueBwdGQAISA_fSD_Li256ELb1ELb0EEENS1_19SingleTileSchedulerILb1ELb0ELb0ELi128EEEEEEEEEvNT_6ParamsE$_ZZN4cute5sliceINS_5tupleIJNS_10UnderscoreES2_S2_iEEENS1_IJNS1_IJNS_1CILi1EEENS4_ILi0EEEEEElS6_lEEEEEDaRKT_RKT0_ENKUlRKT_RKT0_E_clIS2_lEEDaSH_SK_)
        /*ad18*/ 	.word	0x00000000


	//----- nvinfo : EIATTR_FRAME_SIZE
	.align		4
.L_7396:
        /*ad1c*/ 	.byte	0x04, 0x11
        /*ad1e*/ 	.short	(.L_7398 - .L_7397)
	.align		4
.L_7397:
        /*ad20*/ 	.word	index@($_ZN7cutlass13device_kernelIN5flash19enable_sm80_to_sm89INS1_16FlashAttnBwdSm80INS1_25CollectiveMainloopBwdSm80ILi2ELi2EN4cute5tupleIJNS5_1CILi128EEES8_NS7_ILi64EEEEEENS_10bfloat16_tEfNS_4arch4Sm80ELb0ELb1ELb1ELb1ELb0ELb0ELb0ELb0ELi2ELi4ELi4ELi4ELb0EEENS1_24CollectiveEpilogueBwdGQAISA_fSD_Li256ELb1ELb0EEENS1_19SingleTileSchedulerILb1ELb0ELb0ELi128EEEEEEEEEvNT_6ParamsE$_ZZN4cute5sliceINS_5tupleIJNS_10UnderscoreES2_S2_iEEENS1_IJNS1_IJNS_1CILi1EEENS4_ILi0EEEEEEiNS4_ILi1024EEENS4_ILi8192EEEEEEEEDaRKT_RKT0_ENKUlRKT_RKT0_E_clIS2_iEEDaSJ_SM_)
        /*ad24*/ 	.word	0x00000000


	//----- nvinfo : EIATTR_FRAME_SIZE
	.align		4
.L_7398:
        /*ad28*/ 	.byte	0x04, 0x11
        /*ad2a*/ 	.short	(.L_7400 - .L_7399)
	.align		4
.L_7399:
        /*ad2c*/ 	.word	index@($_ZN7cutlass13device_kernelIN5flash19enable_sm80_to_sm89INS1_16FlashAttnBwdSm80INS1_25CollectiveMainloopBwdSm80ILi2ELi2EN4cute5tupleIJNS5_1CILi128EEES8_NS7_ILi64EEEEEENS_10bfloat16_tEfNS_4arch4Sm80ELb0ELb1ELb1ELb1ELb0ELb0ELb0ELb0ELi2ELi4ELi4ELi4ELb0EEENS1_24CollectiveEpilogueBwdGQAISA_fSD_Li256ELb1ELb0EEENS1_19SingleTileSchedulerILb1ELb0ELb0ELi128EEEEEEEEEvNT_6ParamsE$_ZZN4cute5sliceINS_5tupleIJNS_10UnderscoreES2_S2_iEEENS1_IJNS1_IJNS_1CILi1EEENS4_ILi0EEEEEENS4_ILi4096EEENS1_IJiiEEENS1_IJS6_NS4_ILi8192EEEEEEEEEEEDaRKT_RKT0_ENKUlRKT_RKT0_E_clIS2_S9_EEDaSL_SO_)
        /*ad30*/ 	.word	0x00000000


	//----- nvinfo : EIATTR_FRAME_SIZE
	.align		4
.L_7400:
        /*ad34*/ 	.byte	0x04, 0x11
        /*ad36*/ 	.short	(.L_7402 - .L_7401)
	.align		4
.L_7401:
        /*ad38*/ 	.word	index@($_ZN7cutlass13device_kernelIN5flash19enable_sm80_to_sm89INS1_16FlashAttnBwdSm80INS1_25CollectiveMainloopBwdSm80ILi2ELi2EN4cute5tupleIJNS5_1CILi128EEES8_NS7_ILi64EEEEEENS_10bfloat16_tEfNS_4arch4Sm80ELb0ELb1ELb1ELb1ELb0ELb0ELb0ELb0ELi2ELi4ELi4ELi4ELb0EEENS1_24CollectiveEpilogueBwdGQAISA_fSD_Li256ELb1ELb0EEENS1_19SingleTileSchedulerILb1ELb0ELb0ELi128EEEEEEEEEvNT_6ParamsE$_ZZN4cute5sliceINS_5tupleIJNS_10UnderscoreES2_NS_1CILi0EEEEEENS1_IJNS1_IJNS3_ILi1EEES4_EEEiNS3_ILi1024EEEEEEEEDaRKT_RKT0_ENKUlRKT_RKT0_E_clIS2_iEEDaSI_SL_)
        /*ad3c*/ 	.word	0x00000000


	//----- nvinfo : EIATTR_FRAME_SIZE
	.align		4
.L_7402:
        /*ad40*/ 	.byte	0x04, 0x11
        /*ad42*/ 	.short	(.L_7404 - .L_7403)
	.align		4
.L_7403:
        /*ad44*/ 	.word	index@($_ZN7cutlass13device_kernelIN5flash19enable_sm80_to_sm89INS1_16FlashAttnBwdSm80INS1_25CollectiveMainloopBwdSm80ILi2ELi2EN4cute5tupleIJNS5_1CILi128EEES8_NS7_ILi64EEEEEENS_10bfloat16_tEfNS_4arch4Sm80ELb0ELb1ELb1ELb1ELb0ELb0ELb0ELb0ELi2ELi4ELi4ELi4ELb0EEENS1_24CollectiveEpilogueBwdGQAISA_fSD_Li256ELb1ELb0EEENS1_19SingleTileSchedulerILb1ELb0ELb0ELi128EEEEEEEEEvNT_6ParamsE$_ZZN4cute5sliceINS_5tupleIJNS1_IJNS_10UnderscoreENS_1CILi0EEEEEENS1_IJS4_S2_EEEEEENS1_IJNS1_IJNS1_IJNS3_ILi1EEES4_EEES4_EEENS1_IJNS1_IJS4_S4_EEEiEEEEEEEEDaRKT_RKT0_ENKUlRKT_RKT0_E_clIS6_SC_EEDaSM_SP_)
        /*ad48*/ 	.word	0x00000000


	//----- nvinfo : EIATTR_FRAME_SIZE
	.align		4
.L_7404:
        /*ad4c*/ 	.byte	0x04, 0x11
        /*ad4e*/ 	.short	(.L_7406 - .L_7405)
	.align		4
.L_7405:
        /*ad50*/ 	.word	index@($_ZN7cutlass13device_kernelIN5flash19enable_sm80_to_sm89INS1_16FlashAttnBwdSm80INS1_25CollectiveMainloopBwdSm80ILi2ELi2EN4cute5tupleIJNS5_1CILi128EEES8_NS7_ILi64EEEEEENS_10bfloat16_tEfNS_4arch4Sm80ELb0ELb1ELb1ELb1ELb0ELb0ELb0ELb0ELi2ELi4ELi4ELi4ELb0EEENS1_24CollectiveEpilogueBwdGQAISA_fSD_Li256ELb1ELb0EEENS1_19SingleTileSchedulerILb1ELb0ELb0ELi128EEEEEEEEEvNT_6ParamsE$_ZZN4cute4takeILi1ELi3ENS_5tupleIJNS1_IJiNS_1CILi512EEEEEENS1_IJiiEEENS2_ILi1024EEEEEEEEDaRKT1_ENKUlDpRKT_E_clIJS5_S6_EEEDaSE_)
        /*ad54*/ 	.word	0x00000000


	//----- nvinfo : EIATTR_FRAME_SIZE
	.align		4
.L_7406:
        /*ad58*/ 	.byte	0x04, 0x11
        /*ad5a*/ 	.short	(.L_7408 - .L_7407)
	.align		4
.L_7407:
        /*ad5c*/ 	.word	index@($_ZN7cutlass13device_kernelIN5flash19enable_sm80_to_sm89INS1_16FlashAttnBwdSm80INS1_25CollectiveMainloopBwdSm80ILi2ELi2EN4cute5tupleIJNS5_1CILi128EEES8_NS7_ILi64EEEEEENS_10bfloat16_tEfNS_4arch4Sm80ELb0ELb1ELb1ELb1ELb0ELb0ELb0ELb0ELi2ELi4ELi4ELi4ELb0EEENS1_24CollectiveEpilogueBwdGQAISA_fSD_Li256ELb1ELb0EEENS1_19SingleTileSchedulerILb1ELb0ELb0ELi128EEEEEEEEEvNT_6ParamsE$_ZZN4cute4takeILi1ELi3ENS_5tupleIJNS1_IJNS_1CILi1EEEiEEENS2_ILi1024EEENS1_IJiiEEEEEEEEDaRKT1_ENKUlDpRKT_E_clIJS5_S6_EEEDaSE_)
        /*ad60*/ 	.word	0x00000000


	//----- nvinfo : EIATTR_FRAME_SIZE
	.align		4
.L_7408:
        /*ad64*/ 	.byte	0x04, 0x11
        /*ad66*/ 	.short	(.L_7410 - .L_7409)
	.align		4
.L_7409:
        /*ad68*/ 	.word	index@($_ZN7cutlass13device_kernelIN5flash19enable_sm80_to_sm89INS1_16FlashAttnBwdSm80INS1_25CollectiveMainloopBwdSm80ILi2ELi2EN4cute5tupleIJNS5_1CILi128EEES8_NS7_ILi64EEEEEENS_10bfloat16_tEfNS_4arch4Sm80ELb0ELb1ELb1ELb1ELb0ELb0ELb0ELb0ELi2ELi4ELi4ELi4ELb0EEENS1_24CollectiveEpilogueBwdGQAISA_fSD_Li256ELb1ELb0EEENS1_19SingleTileSchedulerILb1ELb0ELb0ELi128EEEEEEEEEvNT_6ParamsE$_ZZN4cute4takeILi1ELi3ENS_5tupleIJNS1_IJNS_1CILi1EEENS2_ILi512EEEiEEENS2_ILi4096EEENS1_IJiiEEEEEEEEDaRKT1_ENKUlDpRKT_E_clIJS6_S7_EEEDaSF_)
        /*ad6c*/ 	.word	0x00000000


	//----- nvinfo : EIATTR_FRAME_SIZE
	.align		4
.L_7410:
        /*ad70*/ 	.byte	0x04, 0x11
        /*ad72*/ 	.short	(.L_7412 - .L_7411)
	.align		4
.L_7411:
        /*ad74*/ 	.word	index@($_ZN7cutlass13device_kernelIN5flash19enable_sm80_to_sm89INS1_16FlashAttnBwdSm80INS1_25CollectiveMainloopBwdSm80ILi2ELi2EN4cute5tupleIJNS5_1CILi128EEES8_NS7_ILi64EEEEEENS_10bfloat16_tEfNS_4arch4Sm80ELb0ELb1ELb1ELb1ELb0ELb0ELb0ELb0ELi2ELi4ELi4ELi4ELb0EEENS1_24CollectiveEpilogueBwdGQAISA_fSD_Li256ELb1ELb0EEENS1_19SingleTileSchedulerILb1ELb0ELb0ELi128EEEEEEEEEvNT_6ParamsE$_ZZN4cute4takeILi1ELi3ENS_5tupleIJNS1_IJNS_1CILi1EEENS2_ILi512EEEiEEENS2_ILi4096EEENS1_IJNS1_IJiiEEENS2_ILi8192EEEEEEEEEEEDaRKT1_ENKUlDpRKT_E_clIJS6_S9_EEEDaSH_)
        /*ad78*/ 	.word	0x00000000


	//----- nvinfo : EIATTR_FRAME_SIZE
	.align		4
.L_7412:
        /*ad7c*/ 	.byte	0x04, 0x11
        /*ad7e*/ 	.short	(.L_7414 - .L_7413)
	.align		4
.L_7413:
        /*ad80*/ 	.word	index@($_ZN7cutlass13device_kernelIN5flash19enable_sm80_to_sm89INS1_16FlashAttnBwdSm80INS1_25CollectiveMainloopBwdSm80ILi2ELi2EN4cute5tupleIJNS5_1CILi128EEES8_NS7_ILi64EEEEEENS_10bfloat16_tEfNS_4arch4Sm80ELb0ELb1ELb1ELb1ELb0ELb0ELb0ELb0ELi2ELi4ELi4ELi4ELb0EEENS1_24CollectiveEpilogueBwdGQAISA_fSD_Li256ELb1ELb0EEENS1_19SingleTileSchedulerILb1ELb0ELb0ELi128EEEEEEEEEvNT_6ParamsE$_ZZN4cute4takeILi1ELi2ENS_5tupleIJNS1_IJNS_1CILi1EEENS2_ILi0EEEEEEiEEEEEDaRKT1_ENKUlDpRKT_E_clIJiEEEDaSD_)
        /*ad84*/ 	.word	0x00000000


	//----- nvinfo : EIATTR_FRAME_SIZE
	.align		4
.L_7414:
        /*ad88*/ 	.byte	0x04, 0x11
        /*ad8a*/ 	.short	(.L_7416 - .L_7415)
	.align		4
.L_7415:
        /*ad8c*/ 	.word	index@($_ZN7cutlass13device_kernelIN5flash19enable_sm80_to_sm89INS1_16FlashAttnBwdSm80INS1_25CollectiveMainloopBwdSm80ILi2ELi2EN4cute5tupleIJNS5_1CILi128EEES8_NS7_ILi64EEEEEENS_10bfloat16_tEfNS_4arch4Sm80ELb0ELb1ELb1ELb1ELb0ELb0ELb0ELb0ELi2ELi4ELi4ELi4ELb0EEENS1_24CollectiveEpilogueBwdGQAISA_fSD_Li256ELb1ELb0EEENS1_19SingleTileSchedulerILb1ELb0ELb0ELi128EEEEEEEEEvNT_6ParamsE$_ZZN4cute4diceINS_5tupleIJNS1_IJiNS1_IJiNS_1CILi0EEEEEEEEENS1_IJNS_10UnderscoreENS1_IJS6_S6_EEEEEEEEES9_EEDaRKT_RKT0_ENKUlRKT_RKT0_E_clIS5_S5_EEDaSI_SL_)
        /*ad90*/ 	.word	0x00000000


	//----- nvinfo : EIATTR_FRAME_SIZE
	.align		4
.L_7416:
        /*ad94*/ 	.byte	0x04, 0x11
        /*ad96*/ 	.short	(.L_7418 - .L_7417)
	.align		4
.L_7417:
        /*ad98*/ 	.word	index@($_ZN7cutlass13device_kernelIN5flash19enable_sm80_to_sm89INS1_16FlashAttnBwdSm80INS1_25CollectiveMainloopBwdSm80ILi2ELi2EN4cute5tupleIJNS5_1CILi128EEES8_NS7_ILi64EEEEEENS_10bfloat16_tEfNS_4arch4Sm80ELb0ELb1ELb1ELb1ELb0ELb0ELb0ELb0ELi2ELi4ELi4ELi4ELb0EEENS1_24CollectiveEpilogueBwdGQAISA_fSD_Li256ELb1ELb0EEENS1_19SingleTileSchedulerILb1ELb0ELb0ELi128EEEEEEEEEvNT_6ParamsE$_ZZN4cute19as_arithmetic_tupleINS_15ArithmeticTupleIJiiEEEEEDaRKT_ENKUlRKT_E_clIiEEDaS8_)
        /*ad9c*/ 	.word	0x00000000


	//----- nvinfo : EIATTR_FRAME_SIZE
	.align		4
.L_7418:
        /*ada0*/ 	.byte	0x04, 0x11
        /*ada2*/ 	.short	(.L_7420 - .L_7419)
	.align		4
.L_7419:
        /*ada4*/ 	.word	index@($_ZN7cutlass13device_kernelIN5flash19enable_sm80_to_sm89INS1_16FlashAttnBwdSm80INS1_25CollectiveMainloopBwdSm80ILi2ELi2EN4cute5tupleIJNS5_1CILi128EEES8_NS7_ILi64EEEEEENS_10bfloat16_tEfNS_4arch4Sm80ELb0ELb1ELb1ELb1ELb0ELb0ELb0ELb0ELi2ELi4ELi4ELi4ELb0EEENS1_24CollectiveEpilogueBwdGQAISA_fSD_Li256ELb1ELb0EEENS1_19SingleTileSchedulerILb1ELb0ELb0ELi128EEEEEEEEEvNT_6ParamsE$_ZZN4cute19as_arithmetic_tupleINS_15ArithmeticTupleIJiiEEEEEDaRKT_ENKUlDpRKT_E_clIJiiEEEDaS9_)
        /*ada8*/ 	.word	0x00000000


	//----- nvinfo : EIATTR_FRAME_SIZE
	.align		4
.L_7420:
        /*adac*/ 	.byte	0x04, 0x11
        /*adae*/ 	.short	(.L_7422 - .L_7421)
	.align		4
.L_7421:
        /*adb0*/ 	.word	index@($_ZN7cutlass13device_kernelIN5flash19enable_sm80_to_sm89INS1_16FlashAttnBwdSm80INS1_25CollectiveMainloopBwdSm80ILi2ELi2EN4cute5tupleIJNS5_1CILi128EEES8_NS7_ILi64EEEEEENS_10bfloat16_tEfNS_4arch4Sm80ELb0ELb1ELb1ELb1ELb0ELb0ELb0ELb0ELi2ELi4ELi4ELi4ELb0EEENS1_24CollectiveEpilogueBwdGQAISA_fSD_Li256ELb1ELb0EEENS1_19SingleTileSchedulerILb1ELb0ELb0ELi128EEEEEEEEEvNT_6ParamsE$_ZZN4cute16flatten_to_tupleINS_5tupleIJNS_1CILi4096EEENS1_IJiiEEEEEEEEDaRKT_ENKUlRKT_E_clIS4_EEDaSB_)
        /*adb4*/ 	.word	0x00000000


	//----- nvinfo : EIATTR_FRAME_SIZE
	.align		4
.L_7422:
        /*adb8*/ 	.byte	0x04, 0x11
        /*adba*/ 	.short	(.L_7424 - .L_7423)
	.align		4
.L_7423:
        /*adbc*/ 	.word	index@($_ZN7cutlass13device_kernelIN5flash19enable_sm80_to_sm89INS1_16FlashAttnBwdSm80INS1_25CollectiveMainloopBwdSm80ILi2ELi2EN4cute5tupleIJNS5_1CILi128EEES8_NS7_ILi64EEEEEENS_10bfloat16_tEfNS_4arch4Sm80ELb0ELb1ELb1ELb1ELb0ELb0ELb0ELb0ELi2ELi4ELi4ELi4ELb0EEENS1_24CollectiveEpilogueBwdGQAISA_fSD_Li256ELb1ELb0EEENS1_19SingleTileSchedulerILb1ELb0ELb0ELi128EEEEEEEEEvNT_6ParamsE$_ZZN4cute16flatten_to_tupleINS_5tupleIJNS_1CILi4096EEENS1_IJNS1_IJiiEEENS2_ILi8192EEEEEEEEEEEDaRKT_ENKUlRKT_E_clIS6_EEDaSD_)
        /*adc0*/ 	.word	0x00000000


	//----- nvinfo : EIATTR_FRAME_SIZE
	.align		4
.L_7424:
        /*adc4*/ 	.byte	0x04, 0x11
        /*adc6*/ 	.short	(.L_7426 - .L_7425)
	.align		4
.L_7425:
        /*adc8*/ 	.word	index@($_ZN7cutlass13device_kernelIN5flash19enable_sm80_to_sm89INS1_16FlashAttnBwdSm80INS1_25CollectiveMainloopBwdSm80ILi2ELi2EN4cute5tupleIJNS5_1CILi128EEES8_NS7_ILi64EEEEEENS_10bfloat16_tEfNS_4arch4Sm80ELb0ELb1ELb1ELb1ELb0ELb0ELb0ELb0ELi2ELi4ELi4ELi4ELb0EEENS1_24CollectiveEpilogueBwdGQAISA_fSD_Li256ELb1ELb0EEENS1_19SingleTileSchedulerILb1ELb0ELb0ELi128EEEEEEEEEvNT_6ParamsE$_ZZN4cute16flatten_to_tupleINS_5tupleIJNS_1CILi1024EEENS1_IJiiEEEEEEEEDaRKT_ENKUlRKT_E_clIS4_EEDaSB_)
        /*adcc*/ 	.word	0x00000000


	//----- nvinfo : EIATTR_FRAME_SIZE
	.align		4
.L_7426:
        /*add0*/ 	.byte	0x04, 0x11
        /*add2*/ 	.short	(.L_7428 - .L_7427)
	.align		4
.L_7427:
        /*add4*/ 	.word	index@($_ZN7cutlass13device_kernelIN5flash19enable_sm80_to_sm89INS1_16FlashAttnBwdSm80INS1_25CollectiveMainloopBwdSm80ILi2ELi2EN4cute5tupleIJNS5_1CILi128EEES8_NS7_ILi64EEEEEENS_10bfloat16_tEfNS_4arch4Sm80ELb0ELb1ELb1ELb1ELb0ELb0ELb0ELb0ELi2ELi4ELi4ELi4ELb0EEENS1_24CollectiveEpilogueBwdGQAISA_fSD_Li256ELb1ELb0EEENS1_19SingleTileSchedulerILb1ELb0ELb0ELi128EEEEEEEEEvNT_6ParamsE$_ZZN4cute16flatten_to_tupleINS_5tupleIJNS_1CILi0EEENS1_IJNS2_ILi1EEENS2_ILi512EEEiEEEEEEEEDaRKT_ENKUlRKT_E_clIS6_EEDaSD_)
        /*add8*/ 	.word	0x00000000


	//----- nvinfo : EIATTR_FRAME_SIZE
	.align		4
.L_7428:
        /*addc*/ 	.byte	0x04, 0x11
        /*adde*/ 	.short	(.L_7430 - .L_7429)
	.align		4
.L_7429:
        /*ade0*/ 	.word	index@($_ZN7cutlass13device_kernelIN5flash19enable_sm80_to_sm89INS1_16FlashAttnBwdSm80INS1_25CollectiveMainloopBwdSm80ILi2ELi2EN4cute5tupleIJNS5_1CILi128EEES8_NS7_ILi64EEEEEENS_10bfloat16_tEfNS_4arch4Sm80ELb0ELb1ELb1ELb1ELb0ELb0ELb0ELb0ELi2ELi4ELi4ELi4ELb0EEENS1_24CollectiveEpilogueBwdGQAISA_fSD_Li256ELb1ELb0EEENS1_19SingleTileSchedulerILb1ELb0ELb0ELi128EEEEEEEEEvNT_6ParamsE$_ZZN4cute16flatten_to_tupleINS_5tupleIJNS1_IJiiEEENS_1CILi8192EEEEEEEEDaRKT_ENKUlRKT_E_clIS2_EEDaSB_)
        /*ade4*/ 	.word	0x00000000


	//----- nvinfo : EIATTR_FRAME_SIZE
	.align		4
.L_7430:
        /*ade8*/ 	.byte	0x04, 0x11
        /*adea*/ 	.short	(.L_7432 - .L_7431)
	.align		4
.L_7431:
        /*adec*/ 	.word	index@($_ZN7cutlass13device_kernelIN5flash19enable_sm80_to_sm89INS1_16FlashAttnBwdSm80INS1_25CollectiveMainloopBwdSm80ILi2ELi2EN4cute5tupleIJNS5_1CILi128EEES8_NS7_ILi64EEEEEENS_10bfloat16_tEfNS_4arch4Sm80ELb0ELb1ELb1ELb1ELb0ELb0ELb0ELb0ELi2ELi4ELi4ELi4ELb0EEENS1_24CollectiveEpilogueBwdGQAISA_fSD_Li256ELb1ELb0EEENS1_19SingleTileSchedulerILb1ELb0ELb0ELi128EEEEEEEEEvNT_6ParamsE$_ZZN4cute16flatten_to_tupleINS_5tupleIJNS1_IJiiEEENS_1CILi1024EEEEEEEEDaRKT_ENKUlRKT_E_clIS2_EEDaSB_)
        /*adf0*/ 	.word	0x00000000


	//----- nvinfo : EIATTR_FRAME_SIZE
	.align		4
.L_7432:
        /*adf4*/ 	.byte	0x04, 0x11
        /*adf6*/ 	.short	(.L_7434 - .L_7433)
	.align		4
.L_7433:
        /*adf8*/ 	.word	index@($_ZN7cutlass13device_kernelIN5flash19enable_sm80_to_sm89INS1_16FlashAttnBwdSm80INS1_25CollectiveMainloopBwdSm80ILi2ELi2EN4cute5tupleIJNS5_1CILi128EEES8_NS7_ILi64EEEEEENS_10bfloat16_tEfNS_4arch4Sm80ELb0ELb1ELb1ELb1ELb0ELb0ELb0ELb0ELi2ELi4ELi4ELi4ELb0EEENS1_24CollectiveEpilogueBwdGQAISA_fSD_Li256ELb1ELb0EEENS1_19SingleTileSchedulerILb1ELb0ELb0ELi128EEEEEEEEEvNT_6ParamsE$_ZZN4cute14transform_leafINS_15ArithmeticTupleIJiiEEENS_8identityEEEDaRKT_OT0_ENKUlRKT_E_clIiEEDaSB_)
        /*adfc*/ 	.word	0x00000000


	//----- nvinfo : EIATTR_FRAME_SIZE
	.align		4
.L_7434:
        /*ae00*/ 	.byte	0x04, 0x11
        /*ae02*/ 	.short	(.L_7436 - .L_7435)
	.align		4
.L_7435:
        /*ae04*/ 	.word	index@($_ZN7cutlass13device_kernelIN5flash19enable_sm80_to_sm89INS1_16FlashAttnBwdSm80INS1_25CollectiveMainloopBwdSm80ILi2ELi2EN4cute5tupleIJNS5_1CILi128EEES8_NS7_ILi64EEEEEENS_10bfloat16_tEfNS_4arch4Sm80ELb0ELb1ELb1ELb1ELb0ELb0ELb0ELb0ELi2ELi4ELi4ELi4ELb0EEENS1_24CollectiveEpilogueBwdGQAISA_fSD_Li256ELb1ELb0EEENS1_19SingleTileSchedulerILb1ELb0ELb0ELi128EEEEEEEEEvNT_6ParamsE$_ZZN4cute14logical_divideINS_5tupleIJNS1_IJNS_1CILi8EEENS2_ILi1EEEEEENS1_IJNS2_ILi2EEEEEEEEENS1_IJNS1_IJS4_NS2_ILi0EEEEEENS1_IJiEEEEEENS1_IJS5_NS_6LayoutIS4_S9_EEEEEEEDaRKNSD_IT_T0_EERKT1_ENKUlRKT_RKT0_E_clINSD_IS7_SB_EESE_EEDaSQ_ST_)
        /*ae08*/ 	.word	0x00000000


	//----- nvinfo : EIATTR_FRAME_SIZE
	.align		4
.L_7436:
        /*ae0c*/ 	.byte	0x04, 0x11
        /*ae0e*/ 	.short	(.L_7438 - .L_7437)
	.align		4
.L_7437:
        /*ae10*/ 	.word	index@($_ZN7cutlass13device_kernelIN5flash19enable_sm80_to_sm89INS1_16FlashAttnBwdSm80INS1_25CollectiveMainloopBwdSm80ILi2ELi2EN4cute5tupleIJNS5_1CILi128EEES8_NS7_ILi64EEEEEENS_10bfloat16_tEfNS_4arch4Sm80ELb0ELb1ELb1ELb1ELb0ELb0ELb0ELb0ELi2ELi4ELi4ELi4ELb0EEENS1_24CollectiveEpilogueBwdGQAISA_fSD_Li256ELb1ELb0EEENS1_19SingleTileSchedulerILb1ELb0ELb0ELi128EEEEEEEEEvNT_6ParamsE$_ZZN4cute13to_mixed_bitsINS_5tupleIJNS_1CILi4EEENS2_ILi8EEEEEENS1_IJNS2_ILi128EEENS2_ILi0EEEEEENS1_IJiiEEEEEDaRKT_RKT0_RKT1_ENKUlRKT_RKT0_RKT1_E_clIS3_S6_iEEDaSL_SO_SR_)
        /*ae14*/ 	.word	0x00000000


	//----- nvinfo : EIATTR_FRAME_SIZE
	.align		4
.L_7438:
        /*ae18*/ 	.byte	0x04, 0x11
        /*ae1a*/ 	.short	(.L_7440 - .L_7439)
	.align		4
.L_7439:
        /*ae1c*/ 	.word	index@($_ZN7cutlass13device_kernelIN5flash19enable_sm80_to_sm89INS1_16FlashAttnBwdSm80INS1_25CollectiveMainloopBwdSm80ILi2ELi2EN4cute5tupleIJNS5_1CILi128EEES8_NS7_ILi64EEEEEENS_10bfloat16_tEfNS_4arch4Sm80ELb0ELb1ELb1ELb1ELb0ELb0ELb0ELb0ELi2ELi4ELi4ELi4ELb0EEENS1_24CollectiveEpilogueBwdGQAISA_fSD_Li256ELb1ELb0EEENS1_19SingleTileSchedulerILb1ELb0ELb0ELi128EEEEEEEEEvNT_6ParamsE$_ZZN4cute13to_mixed_bitsINS_5tupleIJNS_1CILi4EEENS2_ILi8EEEEEENS1_IJNS2_ILi128EEENS2_ILi0EEEEEENS1_IJiiEEEEEDaRKT_RKT0_RKT1_ENKUlDpRKT_E_clIJNS_9MixedBitsILj0ELj384EEENS2_ILj0EEEEEEDaSM_)
        /*ae20*/ 	.word	0x00000000


	//----- nvinfo : EIATTR_FRAME_SIZE
	.align		4
.L_7440:
        /*ae24*/ 	.byte	0x04, 0x11
        /*ae26*/ 	.short	(.L_7442 - .L_7441)
	.align		4
.L_7441:
        /*ae28*/ 	.word	index@($_ZN7cutlass13device_kernelIN5flash19enable_sm80_to_sm89INS1_16FlashAttnBwdSm80INS1_25CollectiveMainloopBwdSm80ILi2ELi2EN4cute5tupleIJNS5_1CILi128EEES8_NS7_ILi64EEEEEENS_10bfloat16_tEfNS_4arch4Sm80ELb0ELb1ELb1ELb1ELb0ELb0ELb0ELb0ELi2ELi4ELi4ELi4ELb0EEENS1_24CollectiveEpilogueBwdGQAISA_fSD_Li256ELb1ELb0EEENS1_19SingleTileSchedulerILb1ELb0ELb0ELi128EEEEEEEEEvNT_6ParamsE$_ZZN4cute13to_mixed_bitsINS_5tupleIJNS_1CILi4EEENS2_ILi8EEEEEENS1_IJNS2_ILi0EEENS2_ILi64EEEEEENS1_IJiiEEEEEDaRKT_RKT0_RKT1_ENKUlRKT_RKT0_RKT1_E_clIS4_S7_iEEDaSL_SO_SR_)
        /*ae2c*/ 	.word	0x00000000


	//----- nvinfo : EIATTR_FRAME_SIZE
	.align		4
.L_7442:
        /*ae30*/ 	.byte	0x04, 0x11
        /*ae32*/ 	.short	(.L_7444 - .L_7443)
	.align		4
.L_7443:
        /*ae34*/ 	.word	index@($_ZN7cutlass13device_kernelIN5flash19enable_sm80_to_sm89INS1_16FlashAttnBwdSm80INS1_25CollectiveMainloopBwdSm80ILi2ELi2EN4cute5tupleIJNS5_1CILi128EEES8_NS7_ILi64EEEEEENS_10bfloat16_tEfNS_4arch4Sm80ELb0ELb1ELb1ELb1ELb0ELb0ELb0ELb0ELi2ELi4ELi4ELi4ELb0EEENS1_24CollectiveEpilogueBwdGQAISA_fSD_Li256ELb1ELb0EEENS1_19SingleTileSchedulerILb1ELb0ELb0ELi128EEEEEEEEEvNT_6ParamsE$_ZZN4cute13to_mixed_bitsINS_5tupleIJNS_1CILi4EEENS2_ILi8EEEEEENS1_IJNS2_ILi0EEENS2_ILi64EEEEEENS1_IJiiEEEEEDaRKT_RKT0_RKT1_ENKUlDpRKT_E_clIJNS2_ILj0EEENS_9MixedBitsILj0ELj448EEEEEEDaSM_)
        /*ae38*/ 	.word	0x00000000


	//----- nvinfo : EIATTR_FRAME_SIZE
	.align		4
.L_7444:
        /*ae3c*/ 	.byte	0x04, 0x11
        /*ae3e*/ 	.short	(.L_7446 - .L_7445)
	.align		4
.L_7445:
        /*ae40*/ 	.word	index@($_ZN7cutlass13device_kernelIN5flash19enable_sm80_to_sm89INS1_16FlashAttnBwdSm80INS1_25CollectiveMainloopBwdSm80ILi2ELi2EN4cute5tupleIJNS5_1CILi128EEES8_NS7_ILi64EEEEEENS_10bfloat16_tEfNS_4arch4Sm80ELb0ELb1ELb1ELb1ELb0ELb0ELb0ELb0ELi2ELi4ELi4ELi4ELb0EEENS1_24CollectiveEpilogueBwdGQAISA_fSD_Li256ELb1ELb0EEENS1_19SingleTileSchedulerILb1ELb0ELb0ELi128EEEEEEEEEvNT_6ParamsE$_ZZN4cute13to_mixed_bitsINS_5tupleIJNS1_IJNS_1CILi4EEENS2_ILi8EEEEEES3_NS2_ILi1EEEEEENS1_IJNS1_IJNS2_ILi128EEENS2_ILi0EEEEEENS2_ILi16EEES9_EEENS1_IJNS1_IJiiEEEiS9_EEEEEDaRKT_RKT0_RKT1_ENKUlRKT_RKT0_RKT1_E_clIS5_SA_SD_EEDaSQ_ST_SW_)
        /*ae44*/ 	.word	0x00000000


	//----- nvinfo : EIATTR_FRAME_SIZE
	.align		4
.L_7446:
        /*ae48*/ 	.byte	0x04, 0x11
        /*ae4a*/ 	.short	(.L_7448 - .L_7447)
	.align		4
.L_7447:
        /*ae4c*/ 	.word	index@($_ZN7cutlass13device_kernelIN5flash19enable_sm80_to_sm89INS1_16FlashAttnBwdSm80INS1_25CollectiveMainloopBwdSm80ILi2ELi2EN4cute5tupleIJNS5_1CILi128EEES8_NS7_ILi64EEEEEENS_10bfloat16_tEfNS_4arch4Sm80ELb0ELb1ELb1ELb1ELb0ELb0ELb0ELb0ELi2ELi4ELi4ELi4ELb0EEENS1_24CollectiveEpilogueBwdGQAISA_fSD_Li256ELb1ELb0EEENS1_19SingleTileSchedulerILb1ELb0ELb0ELi128EEEEEEEEEvNT_6ParamsE$_ZZN4cute13to_mixed_bitsINS_5tupleIJNS1_IJNS_1CILi4EEENS2_ILi8EEEEEES3_NS2_ILi1EEEEEENS1_IJNS1_IJNS2_ILi128EEENS2_ILi0EEEEEENS2_ILi16EEES9_EEENS1_IJNS1_IJiiEEEiS9_EEEEEDaRKT_RKT0_RKT1_ENKUlRKT_RKT0_RKT1_E_clIS3_SB_iEEDaSQ_ST_SW_)
        /*ae50*/ 	.word	0x00000000


	//----- nvinfo : EIATTR_FRAME_SIZE
	.align		4
.L_7448:
        /*ae54*/ 	.byte	0x04, 0x11
        /*ae56*/ 	.short	(.L_7450 - .L_7449)
	.align		4
.L_7449:
        /*ae58*/ 	.word	index@($_ZN7cutlass13device_kernelIN5flash19enable_sm80_to_sm89INS1_16FlashAttnBwdSm80INS1_25CollectiveMainloopBwdSm80ILi2ELi2EN4cute5tupleIJNS5_1CILi128EEES8_NS7_ILi64EEEEEENS_10bfloat16_tEfNS_4arch4Sm80ELb0ELb1ELb1ELb1ELb0ELb0ELb0ELb0ELi2ELi4ELi4ELi4ELb0EEENS1_24CollectiveEpilogueBwdGQAISA_fSD_Li256ELb1ELb0EEENS1_19SingleTileSchedulerILb1ELb0ELb0ELi128EEEEEEEEEvNT_6ParamsE$_ZZN4cute13to_mixed_bitsINS_5tupleIJNS1_IJNS_1CILi4EEENS2_ILi8EEEEEES3_NS2_ILi1EEEEEENS1_IJNS1_IJNS2_ILi128EEENS2_ILi0EEEEEENS2_ILi16EEES9_EEENS1_IJNS1_IJiiEEEiS9_EEEEEDaRKT_RKT0_RKT1_ENKUlDpRKT_E_clIJNS_9MixedBitsILj0ELj384EEENSU_ILj0ELj48EEENS2_ILj0EEEEEEDaSR_)
        /*ae5c*/ 	.word	0x00000000


	//----- nvinfo : EIATTR_FRAME_SIZE
	.align		4
.L_7450:
        /*ae60*/ 	.byte	0x04, 0x11
        /*ae62*/ 	.short	(.L_7452 - .L_7451)
	.align		4
.L_7451:
        /*ae64*/ 	.word	index@($_ZN7cutlass13device_kernelIN5flash19enable_sm80_to_sm89INS1_16FlashAttnBwdSm80INS1_25CollectiveMainloopBwdSm80ILi2ELi2EN4cute5tupleIJNS5_1CILi128EEES8_NS7_ILi64EEEEEENS_10bfloat16_tEfNS_4arch4Sm80ELb0ELb1ELb1ELb1ELb0ELb0ELb0ELb0ELi2ELi4ELi4ELi4ELb0EEENS1_24CollectiveEpilogueBwdGQAISA_fSD_Li256ELb1ELb0EEENS1_19SingleTileSchedulerILb1ELb0ELb0ELi128EEEEEEEEEvNT_6ParamsE$_ZZN4cute13to_mixed_bitsINS_5tupleIJNS1_IJNS_1CILi4EEENS2_ILi8EEEEEES3_NS2_ILi1EEEEEENS1_IJNS1_IJNS2_ILi0EEENS2_ILi64EEEEEES8_S8_EEENS1_IJNS1_IJiiEEEiS8_EEEEEDaRKT_RKT0_RKT1_ENKUlRKT_RKT0_RKT1_E_clIS5_SA_SC_EEDaSP_SS_SV_)
        /*ae68*/ 	.word	0x00000000


	//----- nvinfo : EIATTR_FRAME_SIZE
	.align		4
.L_7452:
        /*ae6c*/ 	.byte	0x04, 0x11
        /*ae6e*/ 	.short	(.L_7454 - .L_7453)
	.align		4
.L_7453:
        /*ae70*/ 	.word	index@($_ZN7cutlass13device_kernelIN5flash19enable_sm80_to_sm89INS1_16FlashAttnBwdSm80INS1_25CollectiveMainloopBwdSm80ILi2ELi2EN4cute5tupleIJNS5_1CILi128EEES8_NS7_ILi64EEEEEENS_10bfloat16_tEfNS_4arch4Sm80ELb0ELb1ELb1ELb1ELb0ELb0ELb0ELb0ELi2ELi4ELi4ELi4ELb0EEENS1_24CollectiveEpilogueBwdGQAISA_fSD_Li256ELb1ELb0EEENS1_19SingleTileSchedulerILb1ELb0ELb0ELi128EEEEEEEEEvNT_6ParamsE$_ZZN4cute13to_mixed_bitsINS_5tupleIJNS1_IJNS_1CILi4EEENS2_ILi8EEEEEES3_NS2_ILi1EEEEEENS1_IJNS1_IJNS2_ILi0EEENS2_ILi64EEEEEES8_S8_EEENS1_IJNS1_IJiiEEEiS8_EEEEEDaRKT_RKT0_RKT1_ENKUlDpRKT_E_clIJNS_9MixedBitsILj0ELj448EEENS2_ILj0EEESV_EEEDaSQ_)
        /*ae74*/ 	.word	0x00000000


	//----- nvinfo : EIATTR_FRAME_SIZE
	.align		4
.L_7454:
        /*ae78*/ 	.byte	0x04, 0x11
        /*ae7a*/ 	.short	(.L_7456 - .L_7455)
	.align		4
.L_7455:
        /*ae7c*/ 	.word	index@($_ZN7cutlass13device_kernelIN5flash19enable_sm80_to_sm89INS1_16FlashAttnBwdSm80INS1_25CollectiveMainloopBwdSm80ILi2ELi2EN4cute5tupleIJNS5_1CILi128EEES8_NS7_ILi64EEEEEENS_10bfloat16_tEfNS_4arch4Sm80ELb0ELb1ELb1ELb1ELb0ELb0ELb0ELb0ELi2ELi4ELi4ELi4ELb0EEENS1_24CollectiveEpilogueBwdGQAISA_fSD_Li256ELb1ELb0EEENS1_19SingleTileSchedulerILb1ELb0ELb0ELi128EEEEEEEEEvNT_6ParamsE$_ZZN4cute13to_mixed_bitsINS_5tupleIJNS1_IJNS_1CILi4EEENS2_ILi8EEEEEENS2_ILi2EEENS2_ILi1EEEEEENS1_IJNS1_IJNS2_ILi128EEENS2_ILi0EEEEEES4_SA_EEENS1_IJNS1_IJiiEEEiSA_EEEEEDaRKT_RKT0_RKT1_ENKUlRKT_RKT0_RKT1_E_clIS6_S4_iEEDaSQ_ST_SW_)
        /*ae80*/ 	.word	0x00000000


	//----- nvinfo : EIATTR_FRAME_SIZE
	.align		4
.L_7456:
        /*ae84*/ 	.byte	0x04, 0x11
        /*ae86*/ 	.short	(.L_7458 - .L_7457)
	.align		4
.L_7457:
        /*ae88*/ 	.word	index@($_ZN7cutlass13device_kernelIN5flash19enable_sm80_to_sm89INS1_16FlashAttnBwdSm80INS1_25CollectiveMainloopBwdSm80ILi2ELi2EN4cute5tupleIJNS5_1CILi128EEES8_NS7_ILi64EEEEEENS_10bfloat16_tEfNS_4arch4Sm80ELb0ELb1ELb1ELb1ELb0ELb0ELb0ELb0ELi2ELi4ELi4ELi4ELb0EEENS1_24CollectiveEpilogueBwdGQAISA_fSD_Li256ELb1ELb0EEENS1_19SingleTileSchedulerILb1ELb0ELb0ELi128EEEEEEEEEvNT_6ParamsE$_ZZN4cute13to_mixed_bitsINS_5tupleIJNS1_IJNS_1CILi4EEENS2_ILi8EEEEEENS2_ILi2EEENS2_ILi1EEEEEENS1_IJNS1_IJNS2_ILi128EEENS2_ILi0EEEEEES4_SA_EEENS1_IJNS1_IJiiEEEiSA_EEEEEDaRKT_RKT0_RKT1_ENKUlRKT_RKT0_RKT1_E_clIS5_SB_SD_EEDaSQ_ST_SW_)
        /*ae8c*/ 	.word	0x00000000


	//----- nvinfo : EIATTR_FRAME_SIZE
	.align		4
.L_7458:
        /*ae90*/ 	.byte	0x04, 0x11
        /*ae92*/ 	.short	(.L_7460 - .L_7459)
	.align		4
.L_7459:
        /*ae94*/ 	.word	index@($_ZN7cutlass13device_kernelIN5flash19enable_sm80_to_sm89INS1_16FlashAttnBwdSm80INS1_25CollectiveMainloopBwdSm80ILi2ELi2EN4cute5tupleIJNS5_1CILi128EEES8_NS7_ILi64EEEEEENS_10bfloat16_tEfNS_4arch4Sm80ELb0ELb1ELb1ELb1ELb0ELb0ELb0ELb0ELi2ELi4ELi4ELi4ELb0EEENS1_24CollectiveEpilogueBwdGQAISA_fSD_Li256ELb1ELb0EEENS1_19SingleTileSchedulerILb1ELb0ELb0ELi128EEEEEEEEEvNT_6ParamsE$_ZZN4cute13to_mixed_bitsINS_5tupleIJNS1_IJNS_1CILi4EEENS2_ILi8EEEEEENS2_ILi2EEENS2_ILi1EEEEEENS1_IJNS1_IJNS2_ILi128EEENS2_ILi0EEEEEES4_SA_EEENS1_IJNS1_IJiiEEEiSA_EEEEEDaRKT_RKT0_RKT1_ENKUlDpRKT_E_clIJNS_9MixedBitsILj0ELj384EEENSU_ILj0ELj8EEENS2_ILj0EEEEEEDaSR_)
        /*ae98*/ 	.word	0x00000000


	//----- nvinfo : EIATTR_FRAME_SIZE
	.align		4
.L_7460:
        /*ae9c*/ 	.byte	0x04, 0x11
        /*ae9e*/ 	.short	(.L_7462 - .L_7461)
	.align		4
.L_7461:
        /*aea0*/ 	.word	index@($_ZN7cutlass13device_kernelIN5flash19enable_sm80_to_sm89INS1_16FlashAttnBwdSm80INS1_25CollectiveMainloopBwdSm80ILi2ELi2EN4cute5tupleIJNS5_1CILi128EEES8_NS7_ILi64EEEEEENS_10bfloat16_tEfNS_4arch4Sm80ELb0ELb1ELb1ELb1ELb0ELb0ELb0ELb0ELi2ELi4ELi4ELi4ELb0EEENS1_24CollectiveEpilogueBwdGQAISA_fSD_Li256ELb1ELb0EEENS1_19SingleTileSchedulerILb1ELb0ELb0ELi128EEEEEEEEEvNT_6ParamsE$_ZZN4cute13to_mixed_bitsINS_5tupleIJNS1_IJNS_1CILi4EEENS2_ILi8EEEEEENS2_ILi2EEENS2_ILi1EEEEEENS1_IJNS1_IJNS2_ILi0EEENS2_ILi64EEEEEES9_S9_EEENS1_IJNS1_IJiiEEEiS9_EEEEEDaRKT_RKT0_RKT1_ENKUlRKT_RKT0_RKT1_E_clIS5_SB_SD_EEDaSQ_ST_SW_)
        /*aea4*/ 	.word	0x00000000


	//----- nvinfo : EIATTR_FRAME_SIZE
	.align		4
.L_7462:
        /*aea8*/ 	.byte	0x04, 0x11
        /*aeaa*/ 	.short	(.L_7464 - .L_7463)
	.align		4
.L_7463:
        /*aeac*/ 	.word	index@($_ZN7cutlass13device_kernelIN5flash19enable_sm80_to_sm89INS1_16FlashAttnBwdSm80INS1_25CollectiveMainloopBwdSm80ILi2ELi2EN4cute5tupleIJNS5_1CILi128EEES8_NS7_ILi64EEEEEENS_10bfloat16_tEfNS_4arch4Sm80ELb0ELb1ELb1ELb1ELb0ELb0ELb0ELb0ELi2ELi4ELi4ELi4ELb0EEENS1_24CollectiveEpilogueBwdGQAISA_fSD_Li256ELb1ELb0EEENS1_19SingleTileSchedulerILb1ELb0ELb0ELi128EEEEEEEEEvNT_6ParamsE$_ZZN4cute13to_mixed_bitsINS_5tupleIJNS1_IJNS_1CILi4EEENS2_ILi8EEEEEENS2_ILi2EEENS2_ILi1EEEEEENS1_IJNS1_IJNS2_ILi0EEENS2_ILi64EEEEEES9_S9_EEENS1_IJNS1_IJiiEEEiS9_EEEEEDaRKT_RKT0_RKT1_ENKUlDpRKT_E_clIJNS_9MixedBitsILj0ELj448EEENS2_ILj0EEESW_EEEDaSR_)
        /*aeb0*/ 	.word	0x00000000


	//----- nvinfo : EIATTR_FRAME_SIZE
	.align		4
.L_7464:
        /*aeb4*/ 	.byte	0x04, 0x11
        /*aeb6*/ 	.short	(.L_7466 - .L_7465)
	.align		4
.L_7465:
        /*aeb8*/ 	.word	index@($_ZN7cutlass13device_kernelIN5flash19enable_sm80_to_sm89INS1_16FlashAttnBwdSm80INS1_25CollectiveMainloopBwdSm80ILi2ELi2EN4cute5tupleIJNS5_1CILi128EEES8_NS7_ILi64EEEEEENS_10bfloat16_tEfNS_4arch4Sm80ELb0ELb1ELb1ELb1ELb0ELb0ELb0ELb0ELi2ELi4ELi4ELi4ELb0EEENS1_24CollectiveEpilogueBwdGQAISA_fSD_Li256ELb1ELb0EEENS1_19SingleTileSchedulerILb1ELb0ELb0ELi128EEEEEEEEEvNT_6ParamsE$_ZZN4cute12filter_tupleINS_5tupleIJiNS_1CILi0EEEEEES4_ZNS_6detail9lift_diceIS4_S4_EEDaRKT_RKT0_EUlRKT_RKT0_E_EEDaS9_SC_OT1_ENKUlDpSF_E_clIJNS1_IJiEEENS1_IJS3_EEEEEEDaSM_)
        /*aebc*/ 	.word	0x00000000


	//----- nvinfo : EIATTR_FRAME_SIZE
	.align		4
.L_7466:
        /*aec0*/ 	.byte	0x04, 0x11
        /*aec2*/ 	.short	(.L_7468 - .L_7467)
	.align		4
.L_7467:
        /*aec4*/ 	.word	index@($_ZN7cutlass13device_kernelIN5flash19enable_sm80_to_sm89INS1_16FlashAttnBwdSm80INS1_25CollectiveMainloopBwdSm80ILi2ELi2EN4cute5tupleIJNS5_1CILi128EEES8_NS7_ILi64EEEEEENS_10bfloat16_tEfNS_4arch4Sm80ELb0ELb1ELb1ELb1ELb0ELb0ELb0ELb0ELi2ELi4ELi4ELi4ELb0EEENS1_24CollectiveEpilogueBwdGQAISA_fSD_Li256ELb1ELb0EEENS1_19SingleTileSchedulerILb1ELb0ELb0ELi128EEEEEEEEEvNT_6ParamsE$_ZZN4cute12filter_tupleINS_5tupleIJiNS1_IJiNS_1CILi0EEEEEEEEES5_ZNS_6detail9lift_diceIS5_S5_EEDaRKT_RKT0_EUlRKT_RKT0_E_EEDaSA_SD_OT1_ENKUlDpSG_E_clIJNS1_IJiEEES4_EEEDaSN_)
        /*aec8*/ 	.word	0x00000000


	//----- nvinfo : EIATTR_FRAME_SIZE
	.align		4
.L_7468:
        /*aecc*/ 	.byte	0x04, 0x11
        /*aece*/ 	.short	(.L_7470 - .L_7469)
	.align		4
.L_7469:
        /*aed0*/ 	.word	index@($_ZN7cutlass13device_kernelIN5flash19enable_sm80_to_sm89INS1_16FlashAttnBwdSm80INS1_25CollectiveMainloopBwdSm80ILi2ELi2EN4cute5tupleIJNS5_1CILi128EEES8_NS7_ILi64EEEEEENS_10bfloat16_tEfNS_4arch4Sm80ELb0ELb1ELb1ELb1ELb0ELb0ELb0ELb0ELi2ELi4ELi4ELi4ELb0EEENS1_24CollectiveEpilogueBwdGQAISA_fSD_Li256ELb1ELb0EEENS1_19SingleTileSchedulerILb1ELb0ELb0ELi128EEEEEEEEEvNT_6ParamsE$_ZZN4cute12filter_tupleINS_5tupleIJNS_1CILi4096EEENS1_IJiiEEEEEEZNS_16flatten_to_tupleIS5_EEDaRKT_EUlRKT_E_EEDaS9_OT0_ENKUlDpSC_E_clIJNS1_IJS3_EEES4_EEEDaSG_)
        /*aed4*/ 	.word	0x00000000


	//----- nvinfo : EIATTR_FRAME_SIZE
	.align		4
.L_7470:
        /*aed8*/ 	.byte	0x04, 0x11
        /*aeda*/ 	.short	(.L_7472 - .L_7471)
	.align		4
.L_7471:
        /*aedc*/ 	.word	index@($_ZN7cutlass13device_kernelIN5flash19enable_sm80_to_sm89INS1_16FlashAttnBwdSm80INS1_25CollectiveMainloopBwdSm80ILi2ELi2EN4cute5tupleIJNS5_1CILi128EEES8_NS7_ILi64EEEEEENS_10bfloat16_tEfNS_4arch4Sm80ELb0ELb1ELb1ELb1ELb0ELb0ELb0ELb0ELi2ELi4ELi4ELi4ELb0EEENS1_24CollectiveEpilogueBwdGQAISA_fSD_Li256ELb1ELb0EEENS1_19SingleTileSchedulerILb1ELb0ELb0ELi128EEEEEEEEEvNT_6ParamsE$_ZZN4cute12filter_tupleINS_5tupleIJNS_1CILi4096EEENS1_IJNS1_IJiiEEENS2_ILi8192EEEEEEEEEZNS_16flatten_to_tupleIS7_EEDaRKT_EUlRKT_E_EEDaSB_OT0_ENKUlDpSE_E_clIJNS1_IJS3_EEENS1_IJiiS5_EEEEEEDaSI_)
        /*aee0*/ 	.word	0x00000000


	//----- nvinfo : EIATTR_FRAME_SIZE
	.align		4
.L_7472:
        /*aee4*/ 	.byte	0x04, 0x11
        /*aee6*/ 	.short	(.L_7474 - .L_7473)
	.align		4
.L_7473:
        /*aee8*/ 	.word	index@($_ZN7cutlass13device_kernelIN5flash19enable_sm80_to_sm89INS1_16FlashAttnBwdSm80INS1_25CollectiveMainloopBwdSm80ILi2ELi2EN4cute5tupleIJNS5_1CILi128EEES8_NS7_ILi64EEEEEENS_10bfloat16_tEfNS_4arch4Sm80ELb0ELb1ELb1ELb1ELb0ELb0ELb0ELb0ELi2ELi4ELi4ELi4ELb0EEENS1_24CollectiveEpilogueBwdGQAISA_fSD_Li256ELb1ELb0EEENS1_19SingleTileSchedulerILb1ELb0ELb0ELi128EEEEEEEEEvNT_6ParamsE$_ZZN4cute12filter_tupleINS_5tupleIJNS_1CILi1EEENS1_IJiiiEEENS2_ILi64EEENS1_IJNS2_ILi72EEENS2_ILi144EEENS2_ILi288EEEEEENS2_ILi512EEEEEEZNS_7flattenISB_EEDaRKT_EUlRKT_E_EEDaSF_OT0_ENKUlDpSI_E_clIJNS1_IJS3_EEES4_NS1_IJS5_EEES9_NS1_IJSA_EEEEEEDaSM_)
        /*aeec*/ 	.word	0x00000000


	//----- nvinfo : EIATTR_FRAME_SIZE
	.align		4
.L_7474:
        /*aef0*/ 	.byte	0x04, 0x11
        /*aef2*/ 	.short	(.L_7476 - .L_7475)
	.align		4
.L_7475:
        /*aef4*/ 	.word	index@($_ZN7cutlass13device_kernelIN5flash19enable_sm80_to_sm89INS1_16FlashAttnBwdSm80INS1_25CollectiveMainloopBwdSm80ILi2ELi2EN4cute5tupleIJNS5_1CILi128EEES8_NS7_ILi64EEEEEENS_10bfloat16_tEfNS_4arch4Sm80ELb0ELb1ELb1ELb1ELb0ELb0ELb0ELb0ELi2ELi4ELi4ELi4ELb0EEENS1_24CollectiveEpilogueBwdGQAISA_fSD_Li256ELb1ELb0EEENS1_19SingleTileSchedulerILb1ELb0ELb0ELi128EEEEEEEEEvNT_6ParamsE$_ZZN4cute12filter_tupleINS_5tupleIJNS_1CILi1EEENS1_IJNS2_ILi8EEEiiEEENS2_ILi64EEENS1_IJiNS2_ILi144EEENS2_ILi288EEEEEENS2_ILi512EEEEEEZNS_7flattenISB_EEDaRKT_EUlRKT_E_EEDaSF_OT0_ENKUlDpSI_E_clIJNS1_IJS3_EEES5_NS1_IJS6_EEES9_NS1_IJSA_EEEEEEDaSM_)
        /*aef8*/ 	.word	0x00000000


	//----- nvinfo : EIATTR_FRAME_SIZE
	.align		4
.L_7476:
        /*aefc*/ 	.byte	0x04, 0x11
        /*aefe*/ 	.short	(.L_7478 - .L_7477)
	.align		4
.L_7477:
        /*af00*/ 	.word	index@($_ZN7cutlass13device_kernelIN5flash19enable_sm80_to_sm89INS1_16FlashAttnBwdSm80INS1_25CollectiveMainloopBwdSm80ILi2ELi2EN4cute5tupleIJNS5_1CILi128EEES8_NS7_ILi64EEEEEENS_10bfloat16_tEfNS_4arch4Sm80ELb0ELb1ELb1ELb1ELb0ELb0ELb0ELb0ELi2ELi4ELi4ELi4ELb0EEENS1_24CollectiveEpilogueBwdGQAISA_fSD_Li256ELb1ELb0EEENS1_19SingleTileSchedulerILb1ELb0ELb0ELi128EEEEEEEEEvNT_6ParamsE$_ZZN4cute12filter_tupleINS_5tupleIJNS_1CILi1024EEENS1_IJiiEEEEEEZNS_16flatten_to_tupleIS5_EEDaRKT_EUlRKT_E_EEDaS9_OT0_ENKUlDpSC_E_clIJNS1_IJS3_EEES4_EEEDaSG_)
        /*af04*/ 	.word	0x00000000


	//----- nvinfo : EIATTR_FRAME_SIZE
	.align		4
.L_7478:
        /*af08*/ 	.byte	0x04, 0x11
        /*af0a*/ 	.short	(.L_7480 - .L_7479)
	.align		4
.L_7479:
        /*af0c*/ 	.word	index@($_ZN7cutlass13device_kernelIN5flash19enable_sm80_to_sm89INS1_16FlashAttnBwdSm80INS1_25CollectiveMainloopBwdSm80ILi2ELi2EN4cute5tupleIJNS5_1CILi128EEES8_NS7_ILi64EEEEEENS_10bfloat16_tEfNS_4arch4Sm80ELb0ELb1ELb1ELb1ELb0ELb0ELb0ELb0ELi2ELi4ELi4ELi4ELb0EEENS1_24CollectiveEpilogueBwdGQAISA_fSD_Li256ELb1ELb0EEENS1_19SingleTileSchedulerILb1ELb0ELb0ELi128EEEEEEEEEvNT_6ParamsE$_ZZN4cute12filter_tupleINS_5tupleIJNS_1CILi0EEENS_10UnderscoreEEEENS1_IJNS1_IJS3_S3_EEEiEEEZNS_6detail10lift_sliceIS5_S7_EEDaRKT_RKT0_EUlRKT_RKT0_E_EEDaSC_SF_OT1_ENKUlDpSI_E_clIJNS1_IJEEENS1_IJiEEEEEEDaSP_)
        /*af10*/ 	.word	0x00000000


	//----- nvinfo : EIATTR_FRAME_SIZE
	.align		4
.L_7480:
        /*af14*/ 	.byte	0x04, 0x11
        /*af16*/ 	.short	(.L_7482 - .L_7481)
	.align		4
.L_7481:
        /*af18*/ 	.word	index@($_ZN7cutlass13device_kernelIN5flash19enable_sm80_to_sm89INS1_16FlashAttnBwdSm80INS1_25CollectiveMainloopBwdSm80ILi2ELi2EN4cute5tupleIJNS5_1CILi128EEES8_NS7_ILi64EEEEEENS_10bfloat16_tEfNS_4arch4Sm80ELb0ELb1ELb1ELb1ELb0ELb0ELb0ELb0ELi2ELi4ELi4ELi4ELb0EEENS1_24CollectiveEpilogueBwdGQAISA_fSD_Li256ELb1ELb0EEENS1_19SingleTileSchedulerILb1ELb0ELb0ELi128EEEEEEEEEvNT_6ParamsE$_ZZN4cute12filter_tupleINS_5tupleIJNS_1CILi0EEENS1_IJNS2_ILi1EEENS2_ILi512EEEiEEEEEEZNS_16flatten_to_tupleIS7_EEDaRKT_EUlRKT_E_EEDaSB_OT0_ENKUlDpSE_E_clIJNS1_IJS3_EEES6_EEEDaSI_)
        /*af1c*/ 	.word	0x00000000


	//----- nvinfo : EIATTR_FRAME_SIZE
	.align		4
.L_7482:
        /*af20*/ 	.byte	0x04, 0x11
        /*af22*/ 	.short	(.L_7484 - .L_7483)
	.align		4
.L_7483:
        /*af24*/ 	.word	index@($_ZN7cutlass13device_kernelIN5flash19enable_sm80_to_sm89INS1_16FlashAttnBwdSm80INS1_25CollectiveMainloopBwdSm80ILi2ELi2EN4cute5tupleIJNS5_1CILi128EEES8_NS7_ILi64EEEEEENS_10bfloat16_tEfNS_4arch4Sm80ELb0ELb1ELb1ELb1ELb0ELb0ELb0ELb0ELi2ELi4ELi4ELi4ELb0EEENS1_24CollectiveEpilogueBwdGQAISA_fSD_Li256ELb1ELb0EEENS1_19SingleTileSchedulerILb1ELb0ELb0ELi128EEEEEEEEEvNT_6ParamsE$_ZZN4cute12filter_tupleINS_5tupleIJNS_10UnderscoreES2_iEEENS1_IJNS1_IJNS_1CILi1EEENS4_ILi0EEEEEEiNS4_ILi1024EEEEEEZNS_5sliceIS3_S9_EEDaRKT_RKT0_EUlRKT_RKT0_E_EEDaSD_SG_OT1_ENKUlDpSJ_E_clIJNS1_IJS7_EEENS1_IJiEEENS1_IJEEEEEEDaSQ_)
        /*af28*/ 	.word	0x00000000


	//----- nvinfo : EIATTR_FRAME_SIZE
	.align		4
.L_7484:
        /*af2c*/ 	.byte	0x04, 0x11
        /*af2e*/ 	.short	(.L_7486 - .L_7485)
	.align		4
.L_7485:
        /*af30*/ 	.word	index@($_ZN7cutlass13device_kernelIN5flash19enable_sm80_to_sm89INS1_16FlashAttnBwdSm80INS1_25CollectiveMainloopBwdSm80ILi2ELi2EN4cute5tupleIJNS5_1CILi128EEES8_NS7_ILi64EEEEEENS_10bfloat16_tEfNS_4arch4Sm80ELb0ELb1ELb1ELb1ELb0ELb0ELb0ELb0ELi2ELi4ELi4ELi4ELb0EEENS1_24CollectiveEpilogueBwdGQAISA_fSD_Li256ELb1ELb0EEENS1_19SingleTileSchedulerILb1ELb0ELb0ELi128EEEEEEEEEvNT_6ParamsE$_ZZN4cute12filter_tupleINS_5tupleIJNS_10UnderscoreES2_S2_iEEENS1_IJNS1_IJNS_1CILi1EEENS4_ILi0EEEEEElS6_lEEEZNS_5sliceIS3_S8_EEDaRKT_RKT0_EUlRKT_RKT0_E_EEDaSC_SF_OT1_ENKUlDpSI_E_clIJNS1_IJS7_EEENS1_IJlEEENS1_IJS6_EEENS1_IJEEEEEEDaSP_)
        /*af34*/ 	.word	0x00000000


	//----- nvinfo : EIATTR_FRAME_SIZE
	.align		4
.L_7486:
        /*af38*/ 	.byte	0x04, 0x11
        /*af3a*/ 	.short	(.L_7488 - .L_7487)
	.align		4
.L_7487:
        /*af3c*/ 	.word	index@($_ZN7cutlass13device_kernelIN5flash19enable_sm80_to_sm89INS1_16FlashAttnBwdSm80INS1_25CollectiveMainloopBwdSm80ILi2ELi2EN4cute5tupleIJNS5_1CILi128EEES8_NS7_ILi64EEEEEENS_10bfloat16_tEfNS_4arch4Sm80ELb0ELb1ELb1ELb1ELb0ELb0ELb0ELb0ELi2ELi4ELi4ELi4ELb0EEENS1_24CollectiveEpilogueBwdGQAISA_fSD_Li256ELb1ELb0EEENS1_19SingleTileSchedulerILb1ELb0ELb0ELi128EEEEEEEEEvNT_6ParamsE$_ZZN4cute12filter_tupleINS_5tupleIJNS_10UnderscoreES2_S2_iEEENS1_IJNS1_IJNS_1CILi1EEENS4_ILi0EEEEEEiNS4_ILi1024EEENS4_ILi8192EEEEEEZNS_5sliceIS3_SA_EEDaRKT_RKT0_EUlRKT_RKT0_E_EEDaSE_SH_OT1_ENKUlDpSK_E_clIJNS1_IJS7_EEENS1_IJiEEENS1_IJS8_EEENS1_IJEEEEEEDaSR_)
        /*af40*/ 	.word	0x00000000


	//----- nvinfo : EIATTR_FRAME_SIZE
	.align		4
.L_7488:
        /*af44*/ 	.byte	0x04, 0x11
        /*af46*/ 	.short	(.L_7490 - .L_7489)
	.align		4
.L_7489:
        /*af48*/ 	.word	index@($_ZN7cutlass13device_kernelIN5flash19enable_sm80_to_sm89INS1_16FlashAttnBwdSm80INS1_25CollectiveMainloopBwdSm80ILi2ELi2EN4cute5tupleIJNS5_1CILi128EEES8_NS7_ILi64EEEEEENS_10bfloat16_tEfNS_4arch4Sm80ELb0ELb1ELb1ELb1ELb0ELb0ELb0ELb0ELi2ELi4ELi4ELi4ELb0EEENS1_24CollectiveEpilogueBwdGQAISA_fSD_Li256ELb1ELb0EEENS1_19SingleTileSchedulerILb1ELb0ELb0ELi128EEEEEEEEEvNT_6ParamsE$_ZZN4cute12filter_tupleINS_5tupleIJNS_10UnderscoreES2_S2_iEEENS1_IJNS1_IJNS_1CILi1EEENS4_ILi0EEEEEENS4_ILi4096EEENS1_IJiiEEENS1_IJS6_NS4_ILi8192EEEEEEEEEZNS_5sliceIS3_SC_EEDaRKT_RKT0_EUlRKT_RKT0_E_EEDaSG_SJ_OT1_ENKUlDpSM_E_clIJNS1_IJS7_EEENS1_IJS8_EEENS1_IJS9_EEENS1_IJEEEEEEDaST_)
        /*af4c*/ 	.word	0x00000000


	//----- nvinfo : EIATTR_FRAME_SIZE
	.align		4
.L_7490:
        /*af50*/ 	.byte	0x04, 0x11
        /*af52*/ 	.short	(.L_7492 - .L_7491)
	.align		4
.L_7491:
        /*af54*/ 	.word	index@($_ZN7cutlass13device_kernelIN5flash19enable_sm80_to_sm89INS1_16FlashAttnBwdSm80INS1_25CollectiveMainloopBwdSm80ILi2ELi2EN4cute5tupleIJNS5_1CILi128EEES8_NS7_ILi64EEEEEENS_10bfloat16_tEfNS_4arch4Sm80ELb0ELb1ELb1ELb1ELb0ELb0ELb0ELb0ELi2ELi4ELi4ELi4ELb0EEENS1_24CollectiveEpilogueBwdGQAISA_fSD_Li256ELb1ELb0EEENS1_19SingleTileSchedulerILb1ELb0ELb0ELi128EEEEEEEEEvNT_6ParamsE$_ZZN4cute12filter_tupleINS_5tupleIJNS_10UnderscoreES2_NS_1CILi0EEEEEENS1_IJNS1_IJNS3_ILi1EEES4_EEEiNS3_ILi1024EEEEEEZNS_5sliceIS5_S9_EEDaRKT_RKT0_EUlRKT_RKT0_E_EEDaSD_SG_OT1_ENKUlDpSJ_E_clIJNS1_IJS7_EEENS1_IJiEEENS1_IJEEEEEEDaSQ_)
        /*af58*/ 	.word	0x00000000


	//----- nvinfo : EIATTR_FRAME_SIZE
	.align		4
.L_7492:
        /*af5c*/ 	.byte	0x04, 0x11
        /*af5e*/ 	.short	(.L_7494 - .L_7493)
	.align		4
.L_7493:
        /*af60*/ 	.word	index@($_ZN7cutlass13device_kernelIN5flash19enable_sm80_to_sm89INS1_16FlashAttnBwdSm80INS1_25CollectiveMainloopBwdSm80ILi2ELi2EN4cute5tupleIJNS5_1CILi128EEES8_NS7_ILi64EEEEEENS_10bfloat16_tEfNS_4arch4Sm80ELb0ELb1ELb1ELb1ELb0ELb0ELb0ELb0ELi2ELi4ELi4ELi4ELb0EEENS1_24CollectiveEpilogueBwdGQAISA_fSD_Li256ELb1ELb0EEENS1_19SingleTileSchedulerILb1ELb0ELb0ELi128EEEEEEEEEvNT_6ParamsE$_ZZN4cute12filter_tupleINS_5tupleIJNS1_IJiiEEENS_1CILi8192EEEEEEZNS_16flatten_to_tupleIS5_EEDaRKT_EUlRKT_E_EEDaS9_OT0_ENKUlDpSC_E_clIJS2_NS1_IJS4_EEEEEEDaSG_)
        /*af64*/ 	.word	0x00000000


	//----- nvinfo : EIATTR_FRAME_SIZE
	.align		4
.L_7494:
        /*af68*/ 	.byte	0x04, 0x11
        /*af6a*/ 	.short	(.L_7496 - .L_7495)
	.align		4
.L_7495:
        /*af6c*/ 	.word	index@($_ZN7cutlass13device_kernelIN5flash19enable_sm80_to_sm89INS1_16FlashAttnBwdSm80INS1_25CollectiveMainloopBwdSm80ILi2ELi2EN4cute5tupleIJNS5_1CILi128EEES8_NS7_ILi64EEEEEENS_10bfloat16_tEfNS_4arch4Sm80ELb0ELb1ELb1ELb1ELb0ELb0ELb0ELb0ELi2ELi4ELi4ELi4ELb0EEENS1_24CollectiveEpilogueBwdGQAISA_fSD_Li256ELb1ELb0EEENS1_19SingleTileSchedulerILb1ELb0ELb0ELi128EEEEEEEEEvNT_6ParamsE$_ZZN4cute12filter_tupleINS_5tupleIJNS1_IJiiEEENS_1CILi1024EEEEEEZNS_16flatten_to_tupleIS5_EEDaRKT_EUlRKT_E_EEDaS9_OT0_ENKUlDpSC_E_clIJS2_NS1_IJS4_EEEEEEDaSG_)
        /*af70*/ 	.word	0x00000000


	//----- nvinfo : EIATTR_FRAME_SIZE
	.align		4
.L_7496:
        /*af74*/ 	.byte	0x04, 0x11
        /*af76*/ 	.short	(.L_7498 - .L_7497)
	.align		4
.L_7497:
        /*af78*/ 	.word	index@($_ZN7cutlass13device_kernelIN5flash19enable_sm80_to_sm89INS1_16FlashAttnBwdSm80INS1_25CollectiveMainloopBwdSm80ILi2ELi2EN4cute5tupleIJNS5_1CILi128EEES8_NS7_ILi64EEEEEENS_10bfloat16_tEfNS_4arch4Sm80ELb0ELb1ELb1ELb1ELb0ELb0ELb0ELb0ELi2ELi4ELi4ELi4ELb0EEENS1_24CollectiveEpilogueBwdGQAISA_fSD_Li256ELb1ELb0EEENS1_19SingleTileSchedulerILb1ELb0ELb0ELi128EEEEEEEEEvNT_6ParamsE$_ZZN4cute12filter_tupleINS_5tupleIJNS1_IJiNS1_IJiNS_1CILi0EEEEEEEEENS1_IJNS_10UnderscoreENS1_IJS6_S6_EEEEEEEEES9_ZNS_4diceIS9_S9_EEDaRKT_RKT0_EUlRKT_RKT0_E_EEDaSD_SG_OT1_ENKUlDpSJ_E_clIJNS1_IJiiS3_EEENS1_IJEEEEEEDaSQ_)
        /*af7c*/ 	.word	0x00000000


	//----- nvinfo : EIATTR_FRAME_SIZE
	.align		4
.L_7498:
        /*af80*/ 	.byte	0x04, 0x11
        /*af82*/ 	.short	(.L_7500 - .L_7499)
	.align		4
.L_7499:
        /*af84*/ 	.word	index@($_ZN7cutlass13device_kernelIN5flash19enable_sm80_to_sm89INS1_16FlashAttnBwdSm80INS1_25CollectiveMainloopBwdSm80ILi2ELi2EN4cute5tupleIJNS5_1CILi128EEES8_NS7_ILi64EEEEEENS_10bfloat16_tEfNS_4arch4Sm80ELb0ELb1ELb1ELb1ELb0ELb0ELb0ELb0ELi2ELi4ELi4ELi4ELb0EEENS1_24CollectiveEpilogueBwdGQAISA_fSD_Li256ELb1ELb0EEENS1_19SingleTileSchedulerILb1ELb0ELb0ELi128EEEEEEEEEvNT_6ParamsE$_ZZN4cute12filter_tupleINS_5tupleIJNS1_IJNS_1CILi0EEENS1_IJNS2_ILi1EEENS2_ILi512EEEiEEEEEENS2_ILi4096EEENS1_IJiNS2_ILi8192EEEEEEEEEZNS_7flattenISB_EEDaRKT_EUlRKT_E_EEDaSF_OT0_ENKUlDpSI_E_clIJNS1_IJS3_S4_S5_iEEENS1_IJS8_EEESA_EEEDaSM_)
        /*af88*/ 	.word	0x00000000


	//----- nvinfo : EIATTR_FRAME_SIZE
	.align		4
.L_7500:
        /*af8c*/ 	.byte	0x04, 0x11
        /*af8e*/ 	.short	(.L_7502 - .L_7501)
	.align		4
.L_7501:
        /*af90*/ 	.word	index@($_ZN7cutlass13device_kernelIN5flash19enable_sm80_to_sm89INS1_16FlashAttnBwdSm80INS1_25CollectiveMainloopBwdSm80ILi2ELi2EN4cute5tupleIJNS5_1CILi128EEES8_NS7_ILi64EEEEEENS_10bfloat16_tEfNS_4arch4Sm80ELb0ELb1ELb1ELb1ELb0ELb0ELb0ELb0ELi2ELi4ELi4ELi4ELb0EEENS1_24CollectiveEpilogueBwdGQAISA_fSD_Li256ELb1ELb0EEENS1_19SingleTileSchedulerILb1ELb0ELb0ELi128EEEEEEEEEvNT_6ParamsE$_ZZN4cute12filter_tupleINS_5tupleIJNS1_IJNS_10UnderscoreENS_1CILi0EEEEEENS1_IJS4_S2_EEEEEENS1_IJNS1_IJNS1_IJNS3_ILi1EEES4_EEES4_EEENS1_IJNS1_IJS4_S4_EEEiEEEEEEZNS_5sliceIS7_SD_EEDaRKT_RKT0_EUlRKT_RKT0_E_EEDaSH_SK_OT1_ENKUlDpSN_E_clIJNS1_IJS9_EEENS1_IJiEEEEEEDaSU_)
        /*af94*/ 	.word	0x00000000


	//----- nvinfo : EIATTR_FRAME_SIZE
	.align		4
.L_7502:
        /*af98*/ 	.byte	0x04, 0x11
        /*af9a*/ 	.short	(.L_7504 - .L_7503)
	.align		4
.L_7503:
        /*af9c*/ 	.word	index@($_ZN7cutlass13device_kernelIN5flash19enable_sm80_to_sm89INS1_16FlashAttnBwdSm80INS1_25CollectiveMainloopBwdSm80ILi2ELi2EN4cute5tupleIJNS5_1CILi128EEES8_NS7_ILi64EEEEEENS_10bfloat16_tEfNS_4arch4Sm80ELb0ELb1ELb1ELb1ELb0ELb0ELb0ELb0ELi2ELi4ELi4ELi4ELb0EEENS1_24CollectiveEpilogueBwdGQAISA_fSD_Li256ELb1ELb0EEENS1_19SingleTileSchedulerILb1ELb0ELb0ELi128EEEEEEEEEvNT_6ParamsE$_ZSt3minIiERKT_S2_S2_)
        /*afa0*/ 	.word	0x00000000


	//----- nvinfo : EIATTR_FRAME_SIZE
	.align		4
.L_7504:
        /*afa4*/ 	.byte	0x04, 0x11
        /*afa6*/ 	.short	(.L_7506 - .L_7505)
	.align		4
.L_7505:
        /*afa8*/ 	.word	index@($_ZN7cutlass13device_kernelIN5flash19enable_sm80_to_sm89INS1_16FlashAttnBwdSm80INS1_25CollectiveMainloopBwdSm80ILi2ELi2EN4cute5tupleIJNS5_1CILi128EEES8_NS7_ILi64EEEEEENS_10bfloat16_tEfNS_4arch4Sm80ELb0ELb1ELb1ELb1ELb0ELb0ELb0ELb0ELi2ELi4ELi4ELi4ELb0EEENS1_24CollectiveEpilogueBwdGQAISA_fSD_Li256ELb1ELb0EEENS1_19SingleTileSchedulerILb1ELb0ELb0ELi128EEEEEEEEEvNT_6ParamsE$_ZSt3maxIiERKT_S2_S2_)
        /*afac*/ 	.word	0x00000000


	//----- nvinfo : EIATTR_FRAME_SIZE
	.align		4
.L_7506:
        /*afb0*/ 	.byte	0x04, 0x11
        /*afb2*/ 	.short	(.L_7508 - .L_7507)
	.align		4
.L_7507:
        /*afb4*/ 	.word	index@($_ZN7cutlass13device_kernelIN5flash19enable_sm80_to_sm89INS1_16FlashAttnBwdSm80INS1_25CollectiveMainloopBwdSm80ILi2ELi2EN4cute5tupleIJNS5_1CILi128EEES8_NS7_ILi64EEEEEENS_10bfloat16_tEfNS_4arch4Sm80ELb0ELb1ELb1ELb1ELb0ELb0ELb0ELb0ELi2ELi4ELi4ELi4ELb0EEENS1_24CollectiveEpilogueBwdGQAISA_fSD_Li256ELb1ELb0EEENS1_19SingleTileSchedulerILb1ELb0ELb0ELi128EEEEEEEEEvNT_6ParamsE$_ZN73_INTERNAL_24fd9406_37_flash_bwd_hdim64_bf16_softcap_sm80_cu_3fbc093a_29189atomicAddEPff)
        /*afb8*/ 	.word	0x00000000


	//----- nvinfo : EIATTR_FRAME_SIZE
	.align		4
.L_7508:
        /*afbc*/ 	.byte	0x04, 0x11
        /*afbe*/ 	.short	(.L_7510 - .L_7509)
	.align		4
.L_7509:
        /*afc0*/ 	.word	index@($_ZN7cutlass13device_kernelIN5flash19enable_sm80_to_sm89INS1_16FlashAttnBwdSm80INS1_25CollectiveMainloopBwdSm80ILi2ELi2EN4cute5tupleIJNS5_1CILi128EEES8_NS7_ILi64EEEEEENS_10bfloat16_tEfNS_4arch4Sm80ELb0ELb1ELb1ELb1ELb0ELb0ELb0ELb0ELi2ELi4ELi4ELi4ELb0EEENS1_24CollectiveEpilogueBwdGQAISA_fSD_Li256ELb1ELb0EEENS1_19SingleTileSchedulerILb1ELb0ELb0ELi128EEEEEEEEEvNT_6ParamsE$_ZN73_INTERNAL_24fd9406_37_flash_bwd_hdim64_bf16_softcap_sm80_cu_3fbc093a_291824__cvta_generic_to_sharedEPKv)
        /*afc4*/ 	.word	0x00000000


	//----- nvinfo : EIATTR_FRAME_SIZE
	.align		4
.L_7510:
        /*afc8*/ 	.byte	0x04, 0x11
        /*afca*/ 	.short	(.L_7512 - .L_7511)
	.align		4
.L_7511:
        /*afcc*/ 	.word	index@($_ZN7cutlass13device_kernelIN5flash19enable_sm80_to_sm89INS1_16FlashAttnBwdSm80INS1_25CollectiveMainloopBwdSm80ILi2ELi2EN4cute5tupleIJNS5_1CILi128EEES8_NS7_ILi64EEEEEENS_10bfloat16_tEfNS_4arch4Sm80ELb0ELb1ELb1ELb1ELb0ELb0ELb0ELb0ELi2ELi4ELi4ELi4ELb0EEENS1_24CollectiveEpilogueBwdGQAISA_fSD_Li256ELb1ELb0EEENS1_19SingleTileSchedulerILb1ELb0ELb0ELi128EEEEEEEEEvNT_6ParamsE$_ZN73_INTERNAL_24fd9406_37_flash_bwd_hdim64_bf16_softcap_sm80_cu_3fbc093a_291814__viaddmin_s32Eiii)
        /*afd0*/ 	.word	0x00000000


	//----- nvinfo : EIATTR_FRAME_SIZE
	.align		4
.L_7512:
        /*afd4*/ 	.byte	0x04, 0x11
        /*afd6*/ 	.short	(.L_7514 - .L_7513)
	.align		4
.L_7513:
        /*afd8*/ 	.word	index@($_ZN7cutlass13device_kernelIN5flash19enable_sm80_to_sm89INS1_16FlashAttnBwdSm80INS1_25CollectiveMainloopBwdSm80ILi2ELi2EN4cute5tupleIJNS5_1CILi128EEES8_NS7_ILi64EEEEEENS_10bfloat16_tEfNS_4arch4Sm80ELb0ELb1ELb1ELb1ELb0ELb0ELb0ELb0ELi2ELi4ELi4ELi4ELb0EEENS1_24CollectiveEpilogueBwdGQAISA_fSD_Li256ELb1ELb0EEENS1_19SingleTileSchedulerILb1ELb0ELb0ELi128EEEEEEEEEvNT_6ParamsE$_ZN4cute8smem_ptrIPjECI1NS_12iter_adaptorIS1_S2_EEES1_)
        /*afdc*/ 	.word	0x00000000


	//----- nvinfo : EIATTR_FRAME_SIZE
	.align		4
.L_7514:
        /*afe0*/ 	.byte	0x04, 0x11
        /*afe2*/ 	.short	(.L_7516 - .L_7515)
	.align		4
.L_7515:
        /*afe4*/ 	.word	index@($_ZN7cutlass13device_kernelIN5flash19enable_sm80_to_sm89INS1_16FlashAttnBwdSm80INS1_25CollectiveMainloopBwdSm80ILi2ELi2EN4cute5tupleIJNS5_1CILi128EEES8_NS7_ILi64EEEEEENS_10bfloat16_tEfNS_4arch4Sm80ELb0ELb1ELb1ELb1ELb0ELb0ELb0ELb0ELi2ELi4ELi4ELi4ELb0EEENS1_24CollectiveEpilogueBwdGQAISA_fSD_Li256ELb1ELb0EEENS1_19SingleTileSchedulerILb1ELb0ELb0ELi128EEEEEEEEEvNT_6ParamsE$_ZN4cute8smem_ptrIPfECI1NS_12iter_adaptorIS1_S2_EEES1_)
        /*afe8*/ 	.word	0x00000000


	//----- nvinfo : EIATTR_FRAME_SIZE
	.align		4
.L_7516:
        /*afec*/ 	.byte	0x04, 0x11
        /*afee*/ 	.short	(.L_7518 - .L_7517)
	.align		4
.L_7517:
        /*aff0*/ 	.word	index@($_ZN7cutlass13device_kernelIN5flash19enable_sm80_to_sm89INS1_16FlashAttnBwdSm80INS1_25CollectiveMainloopBwdSm80ILi2ELi2EN4cute5tupleIJNS5_1CILi128EEES8_NS7_ILi64EEEEEENS_10bfloat16_tEfNS_4arch4Sm80ELb0ELb1ELb1ELb1ELb0ELb0ELb0ELb0ELi2ELi4ELi4ELi4ELb0EEENS1_24CollectiveEpilogueBwdGQAISA_fSD_Li256ELb1ELb0EEENS1_19SingleTileSchedulerILb1ELb0ELb0ELi128EEEEEEEEEvNT_6ParamsE$_ZN4cute8smem_ptrIPN7cutlass9uint128_tEECI1NS_12iter_adaptorIS3_S4_EEES3_)
        /*aff4*/ 	.word	0x00000000


	//----- nvinfo : EIATTR_FRAME_SIZE
	.align		4
.L_7518:
        /*aff8*/ 	.byte	0x04, 0x11
        /*affa*/ 	.short	(.L_7520 - .L_7519)
	.align		4
.L_7519:
        /*affc*/ 	.word	index@($_ZN7cutlass13device_kernelIN5flash19enable_sm80_to_sm89INS1_16FlashAttnBwdSm80INS1_25CollectiveMainloopBwdSm80ILi2ELi2EN4cute5tupleIJNS5_1CILi128EEES8_NS7_ILi64EEEEEENS_10bfloat16_tEfNS_4arch4Sm80ELb0ELb1ELb1ELb1ELb0ELb0ELb0ELb0ELi2ELi4ELi4ELi4ELb0EEENS1_24CollectiveEpilogueBwdGQAISA_fSD_Li256ELb1ELb0EEENS1_19SingleTileSchedulerILb1ELb0ELb0ELi128EEEEEEEEEvNT_6ParamsE$_ZN4cute8smem_ptrIPN7cutlass10bfloat16_tEECI1NS_12iter_adaptorIS3_S4_EEES3_)
        /*b000*/ 	.word	0x00000000


	//----- nvinfo : EIATTR_FRAME_SIZE
	.align		4
.L_7520:
        /*b004*/ 	.byte	0x04, 0x11
        /*b006*/ 	.short	(.L_7522 - .L_7521)
	.align		4
.L_7521:
        /*b008*/ 	.word	index@($_ZN7cutlass13device_kernelIN5flash19enable_sm80_to_sm89INS1_16FlashAttnBwdSm80INS1_25CollectiveMainloopBwdSm80ILi2ELi2EN4cute5tupleIJNS5_1CILi128EEES8_NS7_ILi64EEEEEENS_10bfloat16_tEfNS_4arch4Sm80ELb0ELb1ELb1ELb1ELb0ELb0ELb0ELb0ELi2ELi4ELi4ELi4ELb0EEENS1_24CollectiveEpilogueBwdGQAISA_fSD_Li256ELb1ELb0EEENS1_19SingleTileSchedulerILb1ELb0ELb0ELi128EEEEEEEEEvNT_6ParamsE$_ZN4cute8gmem_ptrIPfECI1NS_12iter_adaptorIS1_S2_EEES1_)
        /*b00c*/ 	.word	0x00000000


	//----- nvinfo : EIATTR_FRAME_SIZE
	.align		4
.L_7522:
        /*b010*/ 	.byte	0x04, 0x11
        /*b012*/ 	.short	(.L_7524 - .L_7523)
	.align		4
.L_7523:
        /*b014*/ 	.word	index@($_ZN7cutlass13device_kernelIN5flash19enable_sm80_to_sm89INS1_16FlashAttnBwdSm80INS1_25CollectiveMainloopBwdSm80ILi2ELi2EN4cute5tupleIJNS5_1CILi128EEES8_NS7_ILi64EEEEEENS_10bfloat16_tEfNS_4arch4Sm80ELb0ELb1ELb1ELb1ELb0ELb0ELb0ELb0ELi2ELi4ELi4ELi4ELb0EEENS1_24CollectiveEpilogueBwdGQAISA_fSD_Li256ELb1ELb0EEENS1_19SingleTileSchedulerILb1ELb0ELb0ELi128EEEEEEEEEvNT_6ParamsE$_ZN4cute8gmem_ptrIPKfECI1NS_12iter_adaptorIS2_S3_EEES2_)
        /*b018*/ 	.word	0x00000000


	//----- nvinfo : EIATTR_FRAME_SIZE
	.align		4
.L_7524:
        /*b01c*/ 	.byte	0x04, 0x11
        /*b01e*/ 	.short	(.L_7526 - .L_7525)
	.align		4
.L_7525:
        /*b020*/ 	.word	index@($_ZN7cutlass13device_kernelIN5flash19enable_sm80_to_sm89INS1_16FlashAttnBwdSm80INS1_25CollectiveMainloopBwdSm80ILi2ELi2EN4cute5tupleIJNS5_1CILi128EEES8_NS7_ILi64EEEEEENS_10bfloat16_tEfNS_4arch4Sm80ELb0ELb1ELb1ELb1ELb0ELb0ELb0ELb0ELi2ELi4ELi4ELi4ELb0EEENS1_24CollectiveEpilogueBwdGQAISA_fSD_Li256ELb1ELb0EEENS1_19SingleTileSchedulerILb1ELb0ELb0ELi128EEEEEEEEEvNT_6ParamsE$_ZN4cute8gmem_ptrIPKN7cutlass9uint128_tEECI1NS_12iter_adaptorIS4_S5_EEES4_)
        /*b024*/ 	.word	0x00000000


	//----- nvinfo : EIATTR_FRAME_SIZE
	.align		4
.L_7526:
        /*b028*/ 	.byte	0x04, 0x11
        /*b02a*/ 	.short	(.L_7528 - .L_7527)
	.align		4
.L_7527:
        /*b02c*/ 	.word	index@($_ZN7cutlass13device_kernelIN5flash19enable_sm80_to_sm89INS1_16FlashAttnBwdSm80INS1_25CollectiveMainloopBwdSm80ILi2ELi2EN4cute5tupleIJNS5_1CILi128EEES8_NS7_ILi64EEEEEENS_10bfloat16_tEfNS_4arch4Sm80ELb0ELb1ELb1ELb1ELb0ELb0ELb0ELb0ELi2ELi4ELi4ELi4ELb0EEENS1_24CollectiveEpilogueBwdGQAISA_fSD_Li256ELb1ELb0EEENS1_19SingleTileSchedulerILb1ELb0ELb0ELi128EEEEEEEEEvNT_6ParamsE$_ZN4cute8gmem_ptrIPKN7cutlass10bfloat16_tEECI1NS_12iter_adaptorIS4_S5_EEES4_)
        /*b030*/ 	.word	0x00000000


	//----- nvinfo : EIATTR_FRAME_SIZE
	.align		4
.L_7528:
        /*b034*/ 	.byte	0x04, 0x11
        /*b036*/ 	.short	(.L_7530 - .L_7529)
	.align		4
.L_7529:
        /*b038*/ 	.word	index@($_ZN7cutlass13device_kernelIN5flash19enable_sm80_to_sm89INS1_16FlashAttnBwdSm80INS1_25CollectiveMainloopBwdSm80ILi2ELi2EN4cute5tupleIJNS5_1CILi128EEES8_NS7_ILi64EEEEEENS_10bfloat16_tEfNS_4arch4Sm80ELb0ELb1ELb1ELb1ELb0ELb0ELb0ELb0ELi2ELi4ELi4ELi4ELb0EEENS1_24CollectiveEpilogueBwdGQAISA_fSD_Li256ELb1ELb0EEENS1_19SingleTileSchedulerILb1ELb0ELb0ELi128EEEEEEEEEvNT_6ParamsE$_ZN4cute5tupleIJiiEEC2ERKiS3_)
        /*b03c*/ 	.word	0x00000000


	//----- nvinfo : EIATTR_FRAME_SIZE
	.align		4
.L_7530:
        /*b040*/ 	.byte	0x04, 0x11
        /*b042*/ 	.short	(.L_7532 - .L_7531)
	.align		4
.L_7531:
        /*b044*/ 	.word	index@($_ZN7cutlass13device_kernelIN5flash19enable_sm80_to_sm89INS1_16FlashAttnBwdSm80INS1_25CollectiveMainloopBwdSm80ILi2ELi2EN4cute5tupleIJNS5_1CILi128EEES8_NS7_ILi64EEEEEENS_10bfloat16_tEfNS_4arch4Sm80ELb0ELb1ELb1ELb1ELb0ELb0ELb0ELb0ELi2ELi4ELi4ELi4ELb0EEENS1_24CollectiveEpilogueBwdGQAISA_fSD_Li256ELb1ELb0EEENS1_19SingleTileSchedulerILb1ELb0ELb0ELi128EEEEEEEEEvNT_6ParamsE$_ZN4cute5tupleIJiNS_1CILi0EEEEEC2ERKiRKS2_)
        /*b048*/ 	.word	0x00000000


	//----- nvinfo : EIATTR_FRAME_SIZE
	.align		4
.L_7532:
        /*b04c*/ 	.byte	0x04, 0x11
        /*b04e*/ 	.short	(.L_7534 - .L_7533)
	.align		4
.L_7533:
        /*b050*/ 	.word	index@($_ZN7cutlass13device_kernelIN5flash19enable_sm80_to_sm89INS1_16FlashAttnBwdSm80INS1_25CollectiveMainloopBwdSm80ILi2ELi2EN4cute5tupleIJNS5_1CILi128EEES8_NS7_ILi64EEEEEENS_10bfloat16_tEfNS_4arch4Sm80ELb0ELb1ELb1ELb1ELb0ELb0ELb0ELb0ELi2ELi4ELi4ELi4ELb0EEENS1_24CollectiveEpilogueBwdGQAISA_fSD_Li256ELb1ELb0EEENS1_19SingleTileSchedulerILb1ELb0ELb0ELi128EEEEEEEEEvNT_6ParamsE$_ZN4cute5tupleIJiEEC2ERKi)
        /*b054*/ 	.word	0x00000000


	//----- nvinfo : EIATTR_FRAME_SIZE
	.align		4
.L_7534:
        /*b058*/ 	.byte	0x04, 0x11
        /*b05a*/ 	.short	(.L_7536 - .L_7535)
	.align		4
.L_7535:
        /*b05c*/ 	.word	index@($_ZN7cutlass13device_kernelIN5flash19enable_sm80_to_sm89INS1_16FlashAttnBwdSm80INS1_25CollectiveMainloopBwdSm80ILi2ELi2EN4cute5tupleIJNS5_1CILi128EEES8_NS7_ILi64EEEEEENS_10bfloat16_tEfNS_4arch4Sm80ELb0ELb1ELb1ELb1ELb0ELb0ELb0ELb0ELi2ELi4ELi4ELi4ELb0EEENS1_24CollectiveEpilogueBwdGQAISA_fSD_Li256ELb1ELb0EEENS1_19SingleTileSchedulerILb1ELb0ELb0ELi128EEEEEEEEEvNT_6ParamsE$_ZN4cute5tupleIJNS_7SwizzleILi3ELi3ELi3EEENS_9MixedBitsILj0ELj432EEENS_6LayoutINS0_IJNS0_IJNS_1CILi2EEES7_S7_EEES7_NS6_ILi8EEEEEENS0_IJNS0_IJNS6_ILi64EEES9_NS6_ILi512EEEEEENS6_ILi8192EEENS6_ILi1024EEEEEEEEEEC2ERKS2_RKS4_RKSH_)
        /*b060*/ 	.word	0x00000000


	//----- nvinfo : EIATTR_FRAME_SIZE
	.align		4
.L_7536:
        /*b064*/ 	.byte	0x04, 0x11
        /*b066*/ 	.short	(.L_7538 - .L_7537)
	.align		4
.L_7537:
        /*b068*/ 	.word	index@($_ZN7cutlass13device_kernelIN5flash19enable_sm80_to_sm89INS1_16FlashAttnBwdSm80INS1_25CollectiveMainloopBwdSm80ILi2ELi2EN4cute5tupleIJNS5_1CILi128EEES8_NS7_ILi64EEEEEENS_10bfloat16_tEfNS_4arch4Sm80ELb0ELb1ELb1ELb1ELb0ELb0ELb0ELb0ELi2ELi4ELi4ELi4ELb0EEENS1_24CollectiveEpilogueBwdGQAISA_fSD_Li256ELb1ELb0EEENS1_19SingleTileSchedulerILb1ELb0ELb0ELi128EEEEEEEEEvNT_6ParamsE$_ZN4cute5tupleIJNS_1CILi2EEEiEEC2ERKS2_RKi)
        /*b06c*/ 	.word	0x00000000


	//----- nvinfo : EIATTR_FRAME_SIZE
	.align		4
.L_7538:
        /*b070*/ 	.byte	0x04, 0x11
        /*b072*/ 	.short	(.L_7540 - .L_7539)
	.align		4
.L_7539:
        /*b074*/ 	.word	index@($_ZN7cutlass13device_kernelIN5flash19enable_sm80_to_sm89INS1_16FlashAttnBwdSm80INS1_25CollectiveMainloopBwdSm80ILi2ELi2EN4cute5tupleIJNS5_1CILi128EEES8_NS7_ILi64EEEEEENS_10bfloat16_tEfNS_4arch4Sm80ELb0ELb1ELb1ELb1ELb0ELb0ELb0ELb0ELi2ELi4ELi4ELi4ELb0EEENS1_24CollectiveEpilogueBwdGQAISA_fSD_Li256ELb1ELb0EEENS1_19SingleTileSchedulerILb1ELb0ELb0ELi128EEEEEEEEEvNT_6ParamsE$_ZN4cute5tupleIJNS_1CILi0EEEiEEC2ERKS2_RKi)
        /*b078*/ 	.word	0x00000000


	//----- nvinfo : EIATTR_FRAME_SIZE
	.align		4
.L_7540:
        /*b07c*/ 	.byte	0x04, 0x11
        /*b07e*/ 	.short	(.L_7542 - .L_7541)
	.align		4
.L_7541:
        /*b080*/ 	.word	index@($_ZN7cutlass13device_kernelIN5flash19enable_sm80_to_sm89INS1_16FlashAttnBwdSm80INS1_25CollectiveMainloopBwdSm80ILi2ELi2EN4cute5tupleIJNS5_1CILi128EEES8_NS7_ILi64EEEEEENS_10bfloat16_tEfNS_4arch4Sm80ELb0ELb1ELb1ELb1ELb0ELb0ELb0ELb0ELi2ELi4ELi4ELi4ELb0EEENS1_24CollectiveEpilogueBwdGQAISA_fSD_Li256ELb1ELb0EEENS1_19SingleTileSchedulerILb1ELb0ELb0ELi128EEEEEEEEEvNT_6ParamsE$_ZN4cute5tupleIJNS0_IJNS_1CILi8EEENS1_ILi2EEES3_S3_S2_S3_EEENS0_IJNS1_ILi1EEEiiiNS1_ILi72EEENS1_ILi512EEEEEEEEC2ERKS4_RKS8_)
        /*b084*/ 	.word	0x00000000


	//----- nvinfo : EIATTR_FRAME_SIZE
	.align		4
.L_7542:
        /*b088*/ 	.byte	0x04, 0x11
        /*b08a*/ 	.short	(.L_7544 - .L_7543)
	.align		4
.L_7543:
        /*b08c*/ 	.word	index@($_ZN7cutlass13device_kernelIN5flash19enable_sm80_to_sm89INS1_16FlashAttnBwdSm80INS1_25CollectiveMainloopBwdSm80ILi2ELi2EN4cute5tupleIJNS5_1CILi128EEES8_NS7_ILi64EEEEEENS_10bfloat16_tEfNS_4arch4Sm80ELb0ELb1ELb1ELb1ELb0ELb0ELb0ELb0ELi2ELi4ELi4ELi4ELb0EEENS1_24CollectiveEpilogueBwdGQAISA_fSD_Li256ELb1ELb0EEENS1_19SingleTileSchedulerILb1ELb0ELb0ELi128EEEEEEEEEvNT_6ParamsE$_ZN4cute5tupleIJNS0_IJNS_1CILi8EEENS0_IJNS1_ILi2EEES3_S3_EEENS1_ILi1EEES4_S5_EEENS0_IJS5_NS0_IJiiiEEENS1_ILi64EEENS0_IJNS1_ILi72EEENS1_ILi144EEENS1_ILi288EEEEEENS1_ILi512EEEEEEEEC2ERKS6_RKSE_)
        /*b090*/ 	.word	0x00000000


	//----- nvinfo : EIATTR_FRAME_SIZE
	.align		4
.L_7544:
        /*b094*/ 	.byte	0x04, 0x11
        /*b096*/ 	.short	(.L_7546 - .L_7545)
	.align		4
.L_7545:
        /*b098*/ 	.word	index@($_ZN7cutlass13device_kernelIN5flash19enable_sm80_to_sm89INS1_16FlashAttnBwdSm80INS1_25CollectiveMainloopBwdSm80ILi2ELi2EN4cute5tupleIJNS5_1CILi128EEES8_NS7_ILi64EEEEEENS_10bfloat16_tEfNS_4arch4Sm80ELb0ELb1ELb1ELb1ELb0ELb0ELb0ELb0ELi2ELi4ELi4ELi4ELb0EEENS1_24CollectiveEpilogueBwdGQAISA_fSD_Li256ELb1ELb0EEENS1_19SingleTileSchedulerILb1ELb0ELb0ELi128EEEEEEEEEvNT_6ParamsE$_ZN4cute5tupleIJNS0_IJNS_1CILi8EEENS0_IJNS1_ILi2EEES3_S3_EEENS1_ILi1EEES4_S5_EEENS0_IJS5_NS0_IJS2_iiEEENS1_ILi64EEENS0_IJiNS1_ILi144EEENS1_ILi288EEEEEENS1_ILi512EEEEEEEEC2ERKS6_RKSD_)
        /*b09c*/ 	.word	0x00000000


	//----- nvinfo : EIATTR_FRAME_SIZE
	.align		4
.L_7546:
        /*b0a0*/ 	.byte	0x04, 0x11
        /*b0a2*/ 	.short	(.L_7548 - .L_7547)
	.align		4
.L_7547:
        /*b0a4*/ 	.word	index@($_ZN7cutlass13device_kernelIN5flash19enable_sm80_to_sm89INS1_16FlashAttnBwdSm80INS1_25CollectiveMainloopBwdSm80ILi2ELi2EN4cute5tupleIJNS5_1CILi128EEES8_NS7_ILi64EEEEEENS_10bfloat16_tEfNS_4arch4Sm80ELb0ELb1ELb1ELb1ELb0ELb0ELb0ELb0ELi2ELi4ELi4ELi4ELb0EEENS1_24CollectiveEpilogueBwdGQAISA_fSD_Li256ELb1ELb0EEENS1_19SingleTileSchedulerILb1ELb0ELb0ELi128EEEEEEEEEvNT_6ParamsE$_ZN4cute5tupleIJNS0_IJNS_1CILi2EEES2_S2_EEENS0_IJNS1_ILi1EEENS1_ILi512EEEiEEEEEC2ERKS3_RKS6_)
        /*b0a8*/ 	.word	0x00000000


	//----- nvinfo : EIATTR_FRAME_SIZE
	.align		4
.L_7548:
        /*b0ac*/ 	.byte	0x04, 0x11
        /*b0ae*/ 	.short	(.L_7550 - .L_7549)
	.align		4
.L_7549:
        /*b0b0*/ 	.word	index@($_ZN7cutlass13device_kernelIN5flash19enable_sm80_to_sm89INS1_16FlashAttnBwdSm80INS1_25CollectiveMainloopBwdSm80ILi2ELi2EN4cute5tupleIJNS5_1CILi128EEES8_NS7_ILi64EEEEEENS_10bfloat16_tEfNS_4arch4Sm80ELb0ELb1ELb1ELb1ELb0ELb0ELb0ELb0ELi2ELi4ELi4ELi4ELb0EEENS1_24CollectiveEpilogueBwdGQAISA_fSD_Li256ELb1ELb0EEENS1_19SingleTileSchedulerILb1ELb0ELb0ELi128EEEEEEEEEvNT_6ParamsE$_ZN4cute5tupleIJNS0_IJNS_1CILi2EEES2_EEENS0_IJiiEEEEEC2ERKS3_RKS4_)
        /*b0b4*/ 	.word	0x00000000


	//----- nvinfo : EIATTR_FRAME_SIZE
	.align		4
.L_7550:
        /*b0b8*/ 	.byte	0x04, 0x11
        /*b0ba*/ 	.short	(.L_7552 - .L_7551)
	.align		4
.L_7551:
        /*b0bc*/ 	.word	index@($_ZN7cutlass13device_kernelIN5flash19enable_sm80_to_sm89INS1_16FlashAttnBwdSm80INS1_25CollectiveMainloopBwdSm80ILi2ELi2EN4cute5tupleIJNS5_1CILi128EEES8_NS7_ILi64EEEEEENS_10bfloat16_tEfNS_4arch4Sm80ELb0ELb1ELb1ELb1ELb0ELb0ELb0ELb0ELi2ELi4ELi4ELi4ELb0EEENS1_24CollectiveEpilogueBwdGQAISA_fSD_Li256ELb1ELb0EEENS1_19SingleTileSchedulerILb1ELb0ELb0ELi128EEEEEEEEEvNT_6ParamsE$_ZN4cute5tupleIJNS0_IJNS_1CILi2EEES2_EEENS0_IJiNS1_ILi512EEEEEEEEC2ERKS3_RKS5_)
        /*b0c0*/ 	.word	0x00000000


	//----- nvinfo : EIATTR_FRAME_SIZE
	.align		4
.L_7552:
        /*b0c4*/ 	.byte	0x04, 0x11
        /*b0c6*/ 	.short	(.L_7554 - .L_7553)
	.align		4
.L_7553:
        /*b0c8*/ 	.word	index@($_ZN7cutlass13device_kernelIN5flash19enable_sm80_to_sm89INS1_16FlashAttnBwdSm80INS1_25CollectiveMainloopBwdSm80ILi2ELi2EN4cute5tupleIJNS5_1CILi128EEES8_NS7_ILi64EEEEEENS_10bfloat16_tEfNS_4arch4Sm80ELb0ELb1ELb1ELb1ELb0ELb0ELb0ELb0ELi2ELi4ELi4ELi4ELb0EEENS1_24CollectiveEpilogueBwdGQAISA_fSD_Li256ELb1ELb0EEENS1_19SingleTileSchedulerILb1ELb0ELb0ELi128EEEEEEEEEvNT_6ParamsE$_ZN4cute5tupleIJNS0_IJNS_1CILi2EEES2_EEENS0_IJiNS1_ILi4096EEEEEEEEC2ERKS3_RKS5_)
        /*b0cc*/ 	.word	0x00000000


	//----- nvinfo : EIATTR_FRAME_SIZE
	.align		4
.L_7554:
        /*b0d0*/ 	.byte	0x04, 0x11
        /*b0d2*/ 	.short	(.L_7556 - .L_7555)
	.align		4
.L_7555:
        /*b0d4*/ 	.word	index@($_ZN7cutlass13device_kernelIN5flash19enable_sm80_to_sm89INS1_16FlashAttnBwdSm80INS1_25CollectiveMainloopBwdSm80ILi2ELi2EN4cute5tupleIJNS5_1CILi128EEES8_NS7_ILi64EEEEEENS_10bfloat16_tEfNS_4arch4Sm80ELb0ELb1ELb1ELb1ELb0ELb0ELb0ELb0ELi2ELi4ELi4ELi4ELb0EEENS1_24CollectiveEpilogueBwdGQAISA_fSD_Li256ELb1ELb0EEENS1_19SingleTileSchedulerILb1ELb0ELb0ELi128EEEEEEEEEvNT_6ParamsE$_ZN4cute5tupleIJNS0_IJNS_1CILi2EEES2_EEENS0_IJNS1_ILi1EEEiEEEEEC2ERKS3_RKS5_)
        /*b0d8*/ 	.word	0x00000000


	//----- nvinfo : EIATTR_FRAME_SIZE
	.align		4
.L_7556:
        /*b0dc*/ 	.byte	0x04, 0x11
        /*b0de*/ 	.short	(.L_7558 - .L_7557)
	.align		4
.L_7557:
        /*b0e0*/ 	.word	index@($_ZN7cutlass13device_kernelIN5flash19enable_sm80_to_sm89INS1_16FlashAttnBwdSm80INS1_25CollectiveMainloopBwdSm80ILi2ELi2EN4cute5tupleIJNS5_1CILi128EEES8_NS7_ILi64EEEEEENS_10bfloat16_tEfNS_4arch4Sm80ELb0ELb1ELb1ELb1ELb0ELb0ELb0ELb0ELi2ELi4ELi4ELi4ELb0EEENS1_24CollectiveEpilogueBwdGQAISA_fSD_Li256ELb1ELb0EEENS1_19SingleTileSchedulerILb1ELb0ELb0ELi128EEEEEEEEEvNT_6ParamsE$_ZN4cute5tupleIJNS0_IJNS_1CILi2EEEEEENS0_IJiEEEEEC2ERKS3_RKS4_)
        /*b0e4*/ 	.word	0x00000000


	//----- nvinfo : EIATTR_FRAME_SIZE
	.align		4
.L_7558:
        /*b0e8*/ 	.byte	0x04, 0x11
        /*b0ea*/ 	.short	(.L_7560 - .L_7559)
	.align		4
.L_7559:
        /*b0ec*/ 	.word	index@($_ZN7cutlass13device_kernelIN5flash19enable_sm80_to_sm89INS1_16FlashAttnBwdSm80INS1_25CollectiveMainloopBwdSm80ILi2ELi2EN4cute5tupleIJNS5_1CILi128EEES8_NS7_ILi64EEEEEENS_10bfloat16_tEfNS_4arch4Sm80ELb0ELb1ELb1ELb1ELb0ELb0ELb0ELb0ELi2ELi4ELi4ELi4ELb0EEENS1_24CollectiveEpilogueBwdGQAISA_fSD_Li256ELb1ELb0EEENS1_19SingleTileSchedulerILb1ELb0ELb0ELi128EEEEEEEEEvNT_6ParamsE$_ZN4cute5tupleIJNS0_IJNS_1CILi1EEENS1_ILi2EEES3_EEENS0_IJS2_NS1_ILi256EEEiEEEEEC2ERKS4_RKS6_)
        /*b0f0*/ 	.word	0x00000000


	//----- nvinfo : EIATTR_FRAME_SIZE
	.align		4
.L_7560:
        /*b0f4*/ 	.byte	0x04, 0x11
        /*b0f6*/ 	.short	(.L_7562 - .L_7561)
	.align		4
.L_7561:
        /*b0f8*/ 	.word	index@($_ZN7cutlass13device_kernelIN5flash19enable_sm80_to_sm89INS1_16FlashAttnBwdSm80INS1_25CollectiveMainloopBwdSm80ILi2ELi2EN4cute5tupleIJNS5_1CILi128EEES8_NS7_ILi64EEEEEENS_10bfloat16_tEfNS_4arch4Sm80ELb0ELb1ELb1ELb1ELb0ELb0ELb0ELb0ELi2ELi4ELi4ELi4ELb0EEENS1_24CollectiveEpilogueBwdGQAISA_fSD_Li256ELb1ELb0EEENS1_19SingleTileSchedulerILb1ELb0ELb0ELi128EEEEEEEEEvNT_6ParamsE$_ZN4cute5tupleIJNS0_IJNS_1CILi1EEENS1_ILi2EEEEEENS0_IJNS1_ILi0EEEiEEEEEC2ERKS4_RKS6_)
        /*b0fc*/ 	.word	0x00000000


	//----- nvinfo : EIATTR_FRAME_SIZE
	.align		4
.L_7562:
        /*b100*/ 	.byte	0x04, 0x11
        /*b102*/ 	.short	(.L_7564 - .L_7563)
	.align		4
.L_7563:
        /*b104*/ 	.word	index@($_ZN7cutlass13device_kernelIN5flash19enable_sm80_to_sm89INS1_16FlashAttnBwdSm80INS1_25CollectiveMainloopBwdSm80ILi2ELi2EN4cute5tupleIJNS5_1CILi128EEES8_NS7_ILi64EEEEEENS_10bfloat16_tEfNS_4arch4Sm80ELb0ELb1ELb1ELb1ELb0ELb0ELb0ELb0ELi2ELi4ELi4ELi4ELb0EEENS1_24CollectiveEpilogueBwdGQAISA_fSD_Li256ELb1ELb0EEENS1_19SingleTileSchedulerILb1ELb0ELb0ELi128EEEEEEEEEvNT_6ParamsE$_ZN4cute5tupleIJNS0_IJNS_1CILi1EEENS0_IJS2_NS1_ILi2EEES3_EEEEEENS0_IJNS1_ILi0EEENS0_IJS2_NS1_ILi256EEEiEEEEEEEEC2ERKS5_RKS9_)
        /*b108*/ 	.word	0x00000000


	//----- nvinfo : EIATTR_FRAME_SIZE
	.align		4
.L_7564:
        /*b10c*/ 	.byte	0x04, 0x11
        /*b10e*/ 	.short	(.L_7566 - .L_7565)
	.align		4
.L_7565:
        /*b110*/ 	.word	index@($_ZN7cutlass13device_kernelIN5flash19enable_sm80_to_sm89INS1_16FlashAttnBwdSm80INS1_25CollectiveMainloopBwdSm80ILi2ELi2EN4cute5tupleIJNS5_1CILi128EEES8_NS7_ILi64EEEEEENS_10bfloat16_tEfNS_4arch4Sm80ELb0ELb1ELb1ELb1ELb0ELb0ELb0ELb0ELi2ELi4ELi4ELi4ELb0EEENS1_24CollectiveEpilogueBwdGQAISA_fSD_Li256ELb1ELb0EEENS1_19SingleTileSchedulerILb1ELb0ELb0ELi128EEEEEEEEEvNT_6ParamsE$_ZN4cute5tupleIJNS0_IJNS_1CILi16EEENS1_ILi2EEES3_S3_NS1_ILi4EEES3_EEENS0_IJNS1_ILi1EEEiiiNS1_ILi144EEENS1_ILi512EEEEEEEEC2ERKS5_RKS9_)
        /*b114*/ 	.word	0x00000000


	//----- nvinfo : EIATTR_FRAME_SIZE
	.align		4
.L_7566:
        /*b118*/ 	.byte	0x04, 0x11
        /*b11a*/ 	.short	(.L_7568 - .L_7567)
	.align		4
.L_7567:
        /*b11c*/ 	.word	index@($_ZN7cutlass13device_kernelIN5flash19enable_sm80_to_sm89INS1_16FlashAttnBwdSm80INS1_25CollectiveMainloopBwdSm80ILi2ELi2EN4cute5tupleIJNS5_1CILi128EEES8_NS7_ILi64EEEEEENS_10bfloat16_tEfNS_4arch4Sm80ELb0ELb1ELb1ELb1ELb0ELb0ELb0ELb0ELi2ELi4ELi4ELi4ELb0EEENS1_24CollectiveEpilogueBwdGQAISA_fSD_Li256ELb1ELb0EEENS1_19SingleTileSchedulerILb1ELb0ELb0ELi128EEEEEEEEEvNT_6ParamsE$_ZN4cute5tupleIJNS0_IJNS0_IJNS_1CILi8EEENS1_ILi1EEEEEENS1_ILi4EEES3_EEENS0_IJNS0_IJS3_NS1_ILi0EEEEEElS7_EEEEEC2ERKS6_RKS9_)
        /*b120*/ 	.word	0x00000000


	//----- nvinfo : EIATTR_FRAME_SIZE
	.align		4
.L_7568:
        /*b124*/ 	.byte	0x04, 0x11
        /*b126*/ 	.short	(.L_7570 - .L_7569)
	.align		4
.L_7569:
        /*b128*/ 	.word	index@($_ZN7cutlass13device_kernelIN5flash19enable_sm80_to_sm89INS1_16FlashAttnBwdSm80INS1_25CollectiveMainloopBwdSm80ILi2ELi2EN4cute5tupleIJNS5_1CILi128EEES8_NS7_ILi64EEEEEENS_10bfloat16_tEfNS_4arch4Sm80ELb0ELb1ELb1ELb1ELb0ELb0ELb0ELb0ELi2ELi4ELi4ELi4ELb0EEENS1_24CollectiveEpilogueBwdGQAISA_fSD_Li256ELb1ELb0EEENS1_19SingleTileSchedulerILb1ELb0ELb0ELi128EEEEEEEEEvNT_6ParamsE$_ZN4cute5tupleIJNS0_IJNS0_IJNS_1CILi8EEENS1_ILi1EEEEEENS1_ILi2EEES2_EEENS0_IJNS0_IJS3_NS1_ILi0EEEEEEiNS1_ILi1024EEEEEEEEC2ERKS6_RKSA_)
        /*b12c*/ 	.word	0x00000000


	//----- nvinfo : EIATTR_FRAME_SIZE
	.align		4
.L_7570:
        /*b130*/ 	.byte	0x04, 0x11
        /*b132*/ 	.short	(.L_7572 - .L_7571)
	.align		4
.L_7571:
        /*b134*/ 	.word	index@($_ZN7cutlass13device_kernelIN5flash19enable_sm80_to_sm89INS1_16FlashAttnBwdSm80INS1_25CollectiveMainloopBwdSm80ILi2ELi2EN4cute5tupleIJNS5_1CILi128EEES8_NS7_ILi64EEEEEENS_10bfloat16_tEfNS_4arch4Sm80ELb0ELb1ELb1ELb1ELb0ELb0ELb0ELb0ELi2ELi4ELi4ELi4ELb0EEENS1_24CollectiveEpilogueBwdGQAISA_fSD_Li256ELb1ELb0EEENS1_19SingleTileSchedulerILb1ELb0ELb0ELi128EEEEEEEEEvNT_6ParamsE$_ZN4cute5tupleIJNS0_IJNS0_IJNS_1CILi8EEENS1_ILi1EEEEEENS1_ILi2EEENS0_IJS5_S5_EEEEEENS0_IJNS0_IJS3_NS1_ILi0EEEEEENS1_ILi4096EEENS0_IJiiEEEEEEEEC2ERKS7_RKSC_)
        /*b138*/ 	.word	0x00000000


	//----- nvinfo : EIATTR_FRAME_SIZE
	.align		4
.L_7572:
        /*b13c*/ 	.byte	0x04, 0x11
        /*b13e*/ 	.short	(.L_7574 - .L_7573)
	.align		4
.L_7573:
        /*b140*/ 	.word	index@($_ZN7cutlass13device_kernelIN5flash19enable_sm80_to_sm89INS1_16FlashAttnBwdSm80INS1_25CollectiveMainloopBwdSm80ILi2ELi2EN4cute5tupleIJNS5_1CILi128EEES8_NS7_ILi64EEEEEENS_10bfloat16_tEfNS_4arch4Sm80ELb0ELb1ELb1ELb1ELb0ELb0ELb0ELb0ELi2ELi4ELi4ELi4ELb0EEENS1_24CollectiveEpilogueBwdGQAISA_fSD_Li256ELb1ELb0EEENS1_19SingleTileSchedulerILb1ELb0ELb0ELi128EEEEEEEEEvNT_6ParamsE$_ZN4cute5tupleIJNS0_IJNS0_IJNS_1CILi8EEENS1_ILi1EEEEEENS1_ILi2EEEEEENS0_IJNS0_IJS3_NS1_ILi0EEEEEEiEEEEEC2ERKS6_RKS9_)
        /*b144*/ 	.word	0x00000000


	//----- nvinfo : EIATTR_FRAME_SIZE
	.align		4
.L_7574:
        /*b148*/ 	.byte	0x04, 0x11
        /*b14a*/ 	.short	(.L_7576 - .L_7575)
	.align		4
.L_7575:
        /*b14c*/ 	.word	index@($_ZN7cutlass13device_kernelIN5flash19enable_sm80_to_sm89INS1_16FlashAttnBwdSm80INS1_25CollectiveMainloopBwdSm80ILi2ELi2EN4cute5tupleIJNS5_1CILi128EEES8_NS7_ILi64EEEEEENS_10bfloat16_tEfNS_4arch4Sm80ELb0ELb1ELb1ELb1ELb0ELb0ELb0ELb0ELi2ELi4ELi4ELi4ELb0EEENS1_24CollectiveEpilogueBwdGQAISA_fSD_Li256ELb1ELb0EEENS1_19SingleTileSchedulerILb1ELb0ELb0ELi128EEEEEEEEEvNT_6ParamsE$_ZN4cute5tupleIJNS0_IJNS0_IJNS_1CILi8EEENS1_ILi1EEEEEENS0_IJNS1_ILi2EEEEEEEEENS0_IJNS0_IJS3_NS1_ILi0EEEEEENS0_IJiEEEEEEEEC2ERKS7_RKSB_)
        /*b150*/ 	.word	0x00000000


	//----- nvinfo : EIATTR_FRAME_SIZE
	.align		4
.L_7576:
        /*b154*/ 	.byte	0x04, 0x11
        /*b156*/ 	.short	(.L_7578 - .L_7577)
	.align		4
.L_7577:
        /*b158*/ 	.word	index@($_ZN7cutlass13device_kernelIN5flash19enable_sm80_to_sm89INS1_16FlashAttnBwdSm80INS1_25CollectiveMainloopBwdSm80ILi2ELi2EN4cute5tupleIJNS5_1CILi128EEES8_NS7_ILi64EEEEEENS_10bfloat16_tEfNS_4arch4Sm80ELb0ELb1ELb1ELb1ELb0ELb0ELb0ELb0ELi2ELi4ELi4ELi4ELb0EEENS1_24CollectiveEpilogueBwdGQAISA_fSD_Li256ELb1ELb0EEENS1_19SingleTileSchedulerILb1ELb0ELb0ELi128EEEEEEEEEvNT_6ParamsE$_ZN4cute5tupleIJNS0_IJNS0_IJNS_1CILi2EEES2_S2_EEES2_NS0_IJS2_S2_EEEEEENS0_IJNS0_IJNS1_ILi1EEENS1_ILi512EEEiEEENS1_ILi4096EEENS0_IJiiEEEEEEEEC2ERKS5_RKSB_)
        /*b15c*/ 	.word	0x00000000


	//----- nvinfo : EIATTR_FRAME_SIZE
	.align		4
.L_7578:
        /*b160*/ 	.byte	0x04, 0x11
        /*b162*/ 	.short	(.L_7580 - .L_7579)
	.align		4
.L_7579:
        /*b164*/ 	.word	index@($_ZN7cutlass13device_kernelIN5flash19enable_sm80_to_sm89INS1_16FlashAttnBwdSm80INS1_25CollectiveMainloopBwdSm80ILi2ELi2EN4cute5tupleIJNS5_1CILi128EEES8_NS7_ILi64EEEEEENS_10bfloat16_tEfNS_4arch4Sm80ELb0ELb1ELb1ELb1ELb0ELb0ELb0ELb0ELi2ELi4ELi4ELi4ELb0EEENS1_24CollectiveEpilogueBwdGQAISA_fSD_Li256ELb1ELb0EEENS1_19SingleTileSchedulerILb1ELb0ELb0ELi128EEEEEEEEEvNT_6ParamsE$_ZN4cute5tupleIJNS0_IJNS0_IJNS_1CILi2EEES2_S2_EEES2_NS0_IJNS0_IJS2_S2_EEES2_EEEEEENS0_IJNS0_IJNS1_ILi1EEENS1_ILi512EEEiEEENS1_ILi4096EEENS0_IJNS0_IJiiEEENS1_ILi8192EEEEEEEEEEEC2ERKS6_RKSE_)
        /*b168*/ 	.word	0x00000000


	//----- nvinfo : EIATTR_FRAME_SIZE
	.align		4
.L_7580:
        /*b16c*/ 	.byte	0x04, 0x11
        /*b16e*/ 	.short	(.L_7582 - .L_7581)
	.align		4
.L_7581:
        /*b170*/ 	.word	index@($_ZN7cutlass13device_kernelIN5flash19enable_sm80_to_sm89INS1_16FlashAttnBwdSm80INS1_25CollectiveMainloopBwdSm80ILi2ELi2EN4cute5tupleIJNS5_1CILi128EEES8_NS7_ILi64EEEEEENS_10bfloat16_tEfNS_4arch4Sm80ELb0ELb1ELb1ELb1ELb0ELb0ELb0ELb0ELi2ELi4ELi4ELi4ELb0EEENS1_24CollectiveEpilogueBwdGQAISA_fSD_Li256ELb1ELb0EEENS1_19SingleTileSchedulerILb1ELb0ELb0ELi128EEEEEEEEEvNT_6ParamsE$_ZN4cute5tupleIJNS0_IJNS0_IJNS_1CILi2EEES2_EEES3_NS1_ILi8EEEEEENS0_IJNS0_IJiNS1_ILi512EEEEEENS0_IJiiEEENS1_ILi1024EEEEEEEEC2ERKS5_RKSA_)
        /*b174*/ 	.word	0x00000000


	//----- nvinfo : EIATTR_FRAME_SIZE
	.align		4
.L_7582:
        /*b178*/ 	.byte	0x04, 0x11
        /*b17a*/ 	.short	(.L_7584 - .L_7583)
	.align		4
.L_7583:
        /*b17c*/ 	.word	index@($_ZN7cutlass13device_kernelIN5flash19enable_sm80_to_sm89INS1_16FlashAttnBwdSm80INS1_25CollectiveMainloopBwdSm80ILi2ELi2EN4cute5tupleIJNS5_1CILi128EEES8_NS7_ILi64EEEEEENS_10bfloat16_tEfNS_4arch4Sm80ELb0ELb1ELb1ELb1ELb0ELb0ELb0ELb0ELi2ELi4ELi4ELi4ELb0EEENS1_24CollectiveEpilogueBwdGQAISA_fSD_Li256ELb1ELb0EEENS1_19SingleTileSchedulerILb1ELb0ELb0ELi128EEEEEEEEEvNT_6ParamsE$_ZN4cute5tupleIJNS0_IJNS0_IJNS_1CILi2EEES2_EEES2_EEENS0_IJNS0_IJiiEEENS1_ILi8192EEEEEEEEC2ERKS4_RKS7_)
        /*b180*/ 	.word	0x00000000


	//----- nvinfo : EIATTR_FRAME_SIZE
	.align		4
.L_7584:
        /*b184*/ 	.byte	0x04, 0x11
        /*b186*/ 	.short	(.L_7586 - .L_7585)
	.align		4
.L_7585:
        /*b188*/ 	.word	index@($_ZN7cutlass13device_kernelIN5flash19enable_sm80_to_sm89INS1_16FlashAttnBwdSm80INS1_25CollectiveMainloopBwdSm80ILi2ELi2EN4cute5tupleIJNS5_1CILi128EEES8_NS7_ILi64EEEEEENS_10bfloat16_tEfNS_4arch4Sm80ELb0ELb1ELb1ELb1ELb0ELb0ELb0ELb0ELi2ELi4ELi4ELi4ELb0EEENS1_24CollectiveEpilogueBwdGQAISA_fSD_Li256ELb1ELb0EEENS1_19SingleTileSchedulerILb1ELb0ELb0ELi128EEEEEEEEEvNT_6ParamsE$_ZN4cute5tupleIJNS0_IJNS0_IJNS_1CILi2EEES2_EEENS1_ILi8EEES3_EEENS0_IJNS0_IJNS1_ILi1EEEiEEENS1_ILi1024EEENS0_IJiiEEEEEEEEC2ERKS5_RKSA_)
        /*b18c*/ 	.word	0x00000000


	//----- nvinfo : EIATTR_FRAME_SIZE
	.align		4
.L_7586:
        /*b190*/ 	.byte	0x04, 0x11
        /*b192*/ 	.short	(.L_7588 - .L_7587)
	.align		4
.L_7587:
        /*b194*/ 	.word	index@($_ZN7cutlass13device_kernelIN5flash19enable_sm80_to_sm89INS1_16FlashAttnBwdSm80INS1_25CollectiveMainloopBwdSm80ILi2ELi2EN4cute5tupleIJNS5_1CILi128EEES8_NS7_ILi64EEEEEENS_10bfloat16_tEfNS_4arch4Sm80ELb0ELb1ELb1ELb1ELb0ELb0ELb0ELb0ELi2ELi4ELi4ELi4ELb0EEENS1_24CollectiveEpilogueBwdGQAISA_fSD_Li256ELb1ELb0EEENS1_19SingleTileSchedulerILb1ELb0ELb0ELi128EEEEEEEEEvNT_6ParamsE$_ZN4cute5tupleIJNS0_IJNS0_IJNS_1CILi1EEENS0_IJS2_NS1_ILi2EEES3_EEEEEES3_NS0_IJS3_S3_EEEEEENS0_IJNS0_IJNS1_ILi0EEENS0_IJS2_NS1_ILi256EEEiEEEEEENS1_ILi2048EEENS0_IJiNS1_ILi4096EEEEEEEEEEEC2ERKS7_RKSF_)
        /*b198*/ 	.word	0x00000000


	//----- nvinfo : EIATTR_FRAME_SIZE
	.align		4
.L_7588:
        /*b19c*/ 	.byte	0x04, 0x11
        /*b19e*/ 	.short	(.L_7590 - .L_7589)
	.align		4
.L_7589:
        /*b1a0*/ 	.word	index@($_ZN7cutlass13device_kernelIN5flash19enable_sm80_to_sm89INS1_16FlashAttnBwdSm80INS1_25CollectiveMainloopBwdSm80ILi2ELi2EN4cute5tupleIJNS5_1CILi128EEES8_NS7_ILi64EEEEEENS_10bfloat16_tEfNS_4arch4Sm80ELb0ELb1ELb1ELb1ELb0ELb0ELb0ELb0ELi2ELi4ELi4ELi4ELb0EEENS1_24CollectiveEpilogueBwdGQAISA_fSD_Li256ELb1ELb0EEENS1_19SingleTileSchedulerILb1ELb0ELb0ELi128EEEEEEEEEvNT_6ParamsE$_ZN4cute5tupleIJNS0_IJNS0_IJNS0_IJNS_1CILi8EEENS1_ILi1EEEEEES3_EEENS0_IJNS0_IJS3_S3_EEENS1_ILi2EEEEEEEEENS0_IJNS0_IJNS0_IJS3_NS1_ILi0EEEEEESA_EEENS0_IJNS0_IJSA_SA_EEEiEEEEEEEEC2ERKS9_RKSF_)
        /*b1a4*/ 	.word	0x00000000


	//----- nvinfo : EIATTR_FRAME_SIZE
	.align		4
.L_7590:
        /*b1a8*/ 	.byte	0x04, 0x11
        /*b1aa*/ 	.short	(.L_7592 - .L_7591)
	.align		4
.L_7591:
        /*b1ac*/ 	.word	index@($_ZN7cutlass13device_kernelIN5flash19enable_sm80_to_sm89INS1_16FlashAttnBwdSm80INS1_25CollectiveMainloopBwdSm80ILi2ELi2EN4cute5tupleIJNS5_1CILi128EEES8_NS7_ILi64EEEEEENS_10bfloat16_tEfNS_4arch4Sm80ELb0ELb1ELb1ELb1ELb0ELb0ELb0ELb0ELi2ELi4ELi4ELi4ELb0EEENS1_24CollectiveEpilogueBwdGQAISA_fSD_Li256ELb1ELb0EEENS1_19SingleTileSchedulerILb1ELb0ELb0ELi128EEEEEEEEEvNT_6ParamsE$_ZN4cute5tupleIJNS0_IJNS0_IJNS0_IJNS_1CILi8EEENS1_ILi1EEEEEENS0_IJS3_S3_EEEEEENS0_IJS3_NS1_ILi2EEEEEEEEENS0_IJNS0_IJNS0_IJS3_NS1_ILi0EEEEEENS0_IJSA_SA_EEEEEENS0_IJSA_iEEEEEEEEC2ERKS9_RKSF_)
        /*b1b0*/ 	.word	0x00000000


	//----- nvinfo : EIATTR_FRAME_SIZE
	.align		4
.L_7592:
        /*b1b4*/ 	.byte	0x04, 0x11
        /*b1b6*/ 	.short	(.L_7594 - .L_7593)
	.align		4
.L_7593:
        /*b1b8*/ 	.word	index@($_ZN7cutlass13device_kernelIN5flash19enable_sm80_to_sm89INS1_16FlashAttnBwdSm80INS1_25CollectiveMainloopBwdSm80ILi2ELi2EN4cute5tupleIJNS5_1CILi128EEES8_NS7_ILi64EEEEEENS_10bfloat16_tEfNS_4arch4Sm80ELb0ELb1ELb1ELb1ELb0ELb0ELb0ELb0ELi2ELi4ELi4ELi4ELb0EEENS1_24CollectiveEpilogueBwdGQAISA_fSD_Li256ELb1ELb0EEENS1_19SingleTileSchedulerILb1ELb0ELb0ELi128EEEEEEEEEvNT_6ParamsE$_ZN4cute3eso3ESOILb1ELb0EJNS_7SwizzleILi3ELi3ELi3EEENS_9MixedBitsILj0ELj432EEENS_6LayoutINS_5tupleIJNS7_IJNS_1CILi2EEES9_S9_EEES9_NS8_ILi8EEEEEENS7_IJNS7_IJNS8_ILi64EEESB_NS8_ILi512EEEEEENS8_ILi8192EEENS8_ILi1024EEEEEEEEEEC2ERKS3_RKS5_RKSJ_)
        /*b1bc*/ 	.word	0x00000000


	//----- nvinfo : EIATTR_FRAME_SIZE
	.align		4
.L_7594:
        /*b1c0*/ 	.byte	0x04, 0x11
        /*b1c2*/ 	.short	(.L_7596 - .L_7595)
	.align		4
.L_7595:
        /*b1c4*/ 	.word	index@($_ZN7cutlass13device_kernelIN5flash19enable_sm80_to_sm89INS1_16FlashAttnBwdSm80INS1_25CollectiveMainloopBwdSm80ILi2ELi2EN4cute5tupleIJNS5_1CILi128EEES8_NS7_ILi64EEEEEENS_10bfloat16_tEfNS_4arch4Sm80ELb0ELb1ELb1ELb1ELb0ELb0ELb0ELb0ELi2ELi4ELi4ELi4ELb0EEENS1_24CollectiveEpilogueBwdGQAISA_fSD_Li256ELb1ELb0EEENS1_19SingleTileSchedulerILb1ELb0ELb0ELi128EEEEEEEEEvNT_6ParamsE$_ZN4cute3eso3ESOILb1ELb0EJNS_6LayoutINS_5tupleIJNS_1CILi4EEEEEENS3_IJNS4_ILi1EEEEEEEENS_10ViewEngineIPfEEEEC2ERKS9_RKSC_)
        /*b1c8*/ 	.word	0x00000000


	//----- nvinfo : EIATTR_FRAME_SIZE
	.align		4
.L_7596:
        /*b1cc*/ 	.byte	0x04, 0x11
        /*b1ce*/ 	.short	(.L_7598 - .L_7597)
	.align		4
.L_7597:
        /*b1d0*/ 	.word	index@($_ZN7cutlass13device_kernelIN5flash19enable_sm80_to_sm89INS1_16FlashAttnBwdSm80INS1_25CollectiveMainloopBwdSm80ILi2ELi2EN4cute5tupleIJNS5_1CILi128EEES8_NS7_ILi64EEEEEENS_10bfloat16_tEfNS_4arch4Sm80ELb0ELb1ELb1ELb1ELb0ELb0ELb0ELb0ELi2ELi4ELi4ELi4ELb0EEENS1_24CollectiveEpilogueBwdGQAISA_fSD_Li256ELb1ELb0EEENS1_19SingleTileSchedulerILb1ELb0ELb0ELi128EEEEEEEEEvNT_6ParamsE$_ZN4cute3eso3ESOILb1ELb0EJNS_6LayoutINS_5tupleIJNS_1CILi1EEENS4_ILi4EEEEEENS3_IJNS4_ILi0EEES5_EEEEENS_10ViewEngineIPfEEEEC2ERKSA_RKSD_)
        /*b1d4*/ 	.word	0x00000000


	//----- nvinfo : EIATTR_FRAME_SIZE
	.align		4
.L_7598:
        /*b1d8*/ 	.byte	0x04, 0x11
        /*b1da*/ 	.short	(.L_7600 - .L_7599)
	.align		4
.L_7599:
        /*b1dc*/ 	.word	index@($_ZN7cutlass13device_kernelIN5flash19enable_sm80_to_sm89INS1_16FlashAttnBwdSm80INS1_25CollectiveMainloopBwdSm80ILi2ELi2EN4cute5tupleIJNS5_1CILi128EEES8_NS7_ILi64EEEEEENS_10bfloat16_tEfNS_4arch4Sm80ELb0ELb1ELb1ELb1ELb0ELb0ELb0ELb0ELi2ELi4ELi4ELi4ELb0EEENS1_24CollectiveEpilogueBwdGQAISA_fSD_Li256ELb1ELb0EEENS1_19SingleTileSchedulerILb1ELb0ELb0ELi128EEEEEEEEEvNT_6ParamsE$_ZN4cute3eso3ESOILb1ELb0EJNS_6LayoutINS_5tupleIJNS_1CILi1EEENS3_IJNS4_ILi2EEES6_EEEEEENS3_IJNS4_ILi0EEENS3_IJNS4_ILi8EEENS4_ILi64EEEEEEEEEEENS_10ViewEngineINS_8smem_ptrIPfEEEEEEC2ERKSE_RKSJ_)
        /*b1e0*/ 	.word	0x00000000


	//----- nvinfo : EIATTR_FRAME_SIZE
	.align		4
.L_7600:
        /*b1e4*/ 	.byte	0x04, 0x11
        /*b1e6*/ 	.short	(.L_7602 - .L_7601)
	.align		4
.L_7601:
        /*b1e8*/ 	.word	index@($_ZN7cutlass13device_kernelIN5flash19enable_sm80_to_sm89INS1_16FlashAttnBwdSm80INS1_25CollectiveMainloopBwdSm80ILi2ELi2EN4cute5tupleIJNS5_1CILi128EEES8_NS7_ILi64EEEEEENS_10bfloat16_tEfNS_4arch4Sm80ELb0ELb1ELb1ELb1ELb0ELb0ELb0ELb0ELi2ELi4ELi4ELi4ELb0EEENS1_24CollectiveEpilogueBwdGQAISA_fSD_Li256ELb1ELb0EEENS1_19SingleTileSchedulerILb1ELb0ELb0ELi128EEEEEEEEEvNT_6ParamsE$_ZN4cute3eso3ESOILb1ELb0EJNS_6LayoutINS_5tupleIJNS3_IJNS_1CILi8EEENS4_ILi1EEEEEENS4_ILi4EEES8_EEENS3_IJNS3_IJS6_NS4_ILi0EEEEEES5_NS4_ILi32EEEEEEEENS_10ViewEngineIPN7cutlass10bfloat16_tEEEEEC2ERKSE_RKSJ_)
        /*b1ec*/ 	.word	0x00000000


	//----- nvinfo : EIATTR_FRAME_SIZE
	.align		4
.L_7602:
        /*b1f0*/ 	.byte	0x04, 0x11
        /*b1f2*/ 	.short	(.L_7604 - .L_7603)
	.align		4
.L_7603:
        /*b1f4*/ 	.word	index@($_ZN7cutlass13device_kernelIN5flash19enable_sm80_to_sm89INS1_16FlashAttnBwdSm80INS1_25CollectiveMainloopBwdSm80ILi2ELi2EN4cute5tupleIJNS5_1CILi128EEES8_NS7_ILi64EEEEEENS_10bfloat16_tEfNS_4arch4Sm80ELb0ELb1ELb1ELb1ELb0ELb0ELb0ELb0ELi2ELi4ELi4ELi4ELb0EEENS1_24CollectiveEpilogueBwdGQAISA_fSD_Li256ELb1ELb0EEENS1_19SingleTileSchedulerILb1ELb0ELb0ELi128EEEEEEEEEvNT_6ParamsE$_ZN4cute3eso3ESOILb1ELb0EJNS_6LayoutINS_5tupleIJNS3_IJNS_1CILi8EEENS4_ILi1EEEEEENS4_ILi4EEES6_EEENS3_IJNS3_IJS6_NS4_ILi0EEEEEENS4_ILi2048EEESA_EEEEEiEEC2ERKSE_RKi)
        /*b1f8*/ 	.word	0x00000000


	//----- nvinfo : EIATTR_FRAME_SIZE
	.align		4
.L_7604:
        /*b1fc*/ 	.byte	0x04, 0x11
        /*b1fe*/ 	.short	(.L_7606 - .L_7605)
	.align		4
.L_7605:
        /*b200*/ 	.word	index@($_ZN7cutlass13device_kernelIN5flash19enable_sm80_to_sm89INS1_16FlashAttnBwdSm80INS1_25CollectiveMainloopBwdSm80ILi2ELi2EN4cute5tupleIJNS5_1CILi128EEES8_NS7_ILi64EEEEEENS_10bfloat16_tEfNS_4arch4Sm80ELb0ELb1ELb1ELb1ELb0ELb0ELb0ELb0ELi2ELi4ELi4ELi4ELb0EEENS1_24CollectiveEpilogueBwdGQAISA_fSD_Li256ELb1ELb0EEENS1_19SingleTileSchedulerILb1ELb0ELb0ELi128EEEEEEEEEvNT_6ParamsE$_ZN4cute3eso3ESOILb1ELb0EJNS_6LayoutINS_5tupleIJNS3_IJNS_1CILi8EEENS4_ILi1EEEEEENS4_ILi4EEES6_EEENS3_IJNS3_IJS6_NS4_ILi0EEEEEENS4_ILi2048EEESA_EEEEENS_10ViewEngineINS_8smem_ptrIPN7cutlass10bfloat16_tEEEEEEEC2ERKSE_RKSL_)
        /*b204*/ 	.word	0x00000000


	//----- nvinfo : EIATTR_FRAME_SIZE
	.align		4
.L_7606:
        /*b208*/ 	.byte	0x04, 0x11
        /*b20a*/ 	.short	(.L_7608 - .L_7607)
	.align		4
.L_7607:
        /*b20c*/ 	.word	index@($_ZN7cutlass13device_kernelIN5flash19enable_sm80_to_sm89INS1_16FlashAttnBwdSm80INS1_25CollectiveMainloopBwdSm80ILi2ELi2EN4cute5tupleIJNS5_1CILi128EEES8_NS7_ILi64EEEEEENS_10bfloat16_tEfNS_4arch4Sm80ELb0ELb1ELb1ELb1ELb0ELb0ELb0ELb0ELi2ELi4ELi4ELi4ELb0EEENS1_24CollectiveEpilogueBwdGQAISA_fSD_Li256ELb1ELb0EEENS1_19SingleTileSchedulerILb1ELb0ELb0ELi128EEEEEEEEEvNT_6ParamsE$_ZN4cute3eso3ESOILb1ELb0EJNS_6LayoutINS_5tupleIJNS3_IJNS_1CILi8EEENS4_ILi1EEEEEENS4_ILi4EEEEEENS3_IJNS3_IJS6_NS4_ILi0EEEEEES5_EEEEEiEEC2ERKSD_RKi)
        /*b210*/ 	.word	0x00000000


	//----- nvinfo : EIATTR_FRAME_SIZE
	.align		4
.L_7608:
        /*b214*/ 	.byte	0x04, 0x11
        /*b216*/ 	.short	(.L_7610 - .L_7609)
	.align		4
.L_7609:
        /*b218*/ 	.word	index@($_ZN7cutlass13device_kernelIN5flash19enable_sm80_to_sm89INS1_16FlashAttnBwdSm80INS1_25CollectiveMainloopBwdSm80ILi2ELi2EN4cute5tupleIJNS5_1CILi128EEES8_NS7_ILi64EEEEEENS_10bfloat16_tEfNS_4arch4Sm80ELb0ELb1ELb1ELb1ELb0ELb0ELb0ELb0ELi2ELi4ELi4ELi4ELb0EEENS1_24CollectiveEpilogueBwdGQAISA_fSD_Li256ELb1ELb0EEENS1_19SingleTileSchedulerILb1ELb0ELb0ELi128EEEEEEEEEvNT_6ParamsE$_ZN4cute3eso3ESOILb1ELb0EJNS_6LayoutINS_5tupleIJNS3_IJNS_1CILi8EEENS4_ILi1EEEEEENS4_ILi4EEEEEENS3_IJNS3_IJS6_NS4_ILi0EEEEEES5_EEEEENS_10ViewEngineIPN7cutlass10bfloat16_tEEEEEC2ERKSD_RKSI_)
        /*b21c*/ 	.word	0x00000000


	//----- nvinfo : EIATTR_FRAME_SIZE
	.align		4
.L_7610:
        /*b220*/ 	.byte	0x04, 0x11
        /*b222*/ 	.short	(.L_7612 - .L_7611)
	.align		4
.L_7611:
        /*b224*/ 	.word	index@($_ZN7cutlass13device_kernelIN5flash19enable_sm80_to_sm89INS1_16FlashAttnBwdSm80INS1_25CollectiveMainloopBwdSm80ILi2ELi2EN4cute5tupleIJNS5_1CILi128EEES8_NS7_ILi64EEEEEENS_10bfloat16_tEfNS_4arch4Sm80ELb0ELb1ELb1ELb1ELb0ELb0ELb0ELb0ELi2ELi4ELi4ELi4ELb0EEENS1_24CollectiveEpilogueBwdGQAISA_fSD_Li256ELb1ELb0EEENS1_19SingleTileSchedulerILb1ELb0ELb0ELi128EEEEEEEEEvNT_6ParamsE$_ZN4cute3eso3ESOILb1ELb0EJNS_6LayoutINS_5tupleIJNS3_IJNS_1CILi8EEENS4_ILi1EEEEEENS4_ILi4EEEEEENS3_IJNS3_IJS6_NS4_ILi0EEEEEENS4_ILi2048EEEEEEEEiEEC2ERKSE_RKi)
        /*b228*/ 	.word	0x00000000


	//----- nvinfo : EIATTR_FRAME_SIZE
	.align		4
.L_7612:
        /*b22c*/ 	.byte	0x04, 0x11
        /*b22e*/ 	.short	(.L_7614 - .L_7613)
	.align		4
.L_7613:
        /*b230*/ 	.word	index@($_ZN7cutlass13device_kernelIN5flash19enable_sm80_to_sm89INS1_16FlashAttnBwdSm80INS1_25CollectiveMainloopBwdSm80ILi2ELi2EN4cute5tupleIJNS5_1CILi128EEES8_NS7_ILi64EEEEEENS_10bfloat16_tEfNS_4arch4Sm80ELb0ELb1ELb1ELb1ELb0ELb0ELb0ELb0ELi2ELi4ELi4ELi4ELb0EEENS1_24CollectiveEpilogueBwdGQAISA_fSD_Li256ELb1ELb0EEENS1_19SingleTileSchedulerILb1ELb0ELb0ELi128EEEEEEEEEvNT_6ParamsE$_ZN4cute3eso3ESOILb1ELb0EJNS_6LayoutINS_5tupleIJNS3_IJNS_1CILi8EEENS4_ILi1EEEEEENS4_ILi4EEEEEENS3_IJNS3_IJS6_NS4_ILi0EEEEEENS4_ILi2048EEEEEEEENS_10ViewEngineINS_8smem_ptrIPN7cutlass10bfloat16_tEEEEEEEC2ERKSE_RKSL_)
        /*b234*/ 	.word	0x00000000


	//----- nvinfo : EIATTR_FRAME_SIZE
	.align		4
.L_7614:
        /*b238*/ 	.byte	0x04, 0x11
        /*b23a*/ 	.short	(.L_7616 - .L_7615)
	.align		4
.L_7615:
        /*b23c*/ 	.word	index@($_ZN7cutlass13device_kernelIN5flash19enable_sm80_to_sm89INS1_16FlashAttnBwdSm80INS1_25CollectiveMainloopBwdSm80ILi2ELi2EN4cute5tupleIJNS5_1CILi128EEES8_NS7_ILi64EEEEEENS_10bfloat16_tEfNS_4arch4Sm80ELb0ELb1ELb1ELb1ELb0ELb0ELb0ELb0ELi2ELi4ELi4ELi4ELb0EEENS1_24CollectiveEpilogueBwdGQAISA_fSD_Li256ELb1ELb0EEENS1_19SingleTileSchedulerILb1ELb0ELb0ELi128EEEEEEEEEvNT_6ParamsE$_ZN4cute3eso3ESOILb1ELb0EJNS_6LayoutINS_5tupleIJNS3_IJNS_1CILi8EEENS4_ILi1EEEEEENS4_ILi2EEES5_EEENS3_IJNS3_IJS6_NS4_ILi0EEEEEENS4_ILi64EEES5_EEEEENS_10ViewEngineIPN7cutlass10bfloat16_tEEEEEC2ERKSE_RKSJ_)
        /*b240*/ 	.word	0x00000000


	//----- nvinfo : EIATTR_FRAME_SIZE
	.align		4
.L_7616:
        /*b244*/ 	.byte	0x04, 0x11
        /*b246*/ 	.short	(.L_7618 - .L_7617)
	.align		4
.L_7617:
        /*b248*/ 	.word	index@($_ZN7cutlass13device_kernelIN5flash19enable_sm80_to_sm89INS1_16FlashAttnBwdSm80INS1_25CollectiveMainloopBwdSm80ILi2ELi2EN4cute5tupleIJNS5_1CILi128EEES8_NS7_ILi64EEEEEENS_10bfloat16_tEfNS_4arch4Sm80ELb0ELb1ELb1ELb1ELb0ELb0ELb0ELb0ELi2ELi4ELi4ELi4ELb0EEENS1_24CollectiveEpilogueBwdGQAISA_fSD_Li256ELb1ELb0EEENS1_19SingleTileSchedulerILb1ELb0ELb0ELi128EEEEEEEEEvNT_6ParamsE$_ZN4cute3eso3ESOILb1ELb0EJNS_6LayoutINS_5tupleIJNS3_IJNS_1CILi8EEENS4_ILi1EEEEEENS4_ILi2EEENS4_ILi4EEEEEENS3_IJNS3_IJS6_NS4_ILi0EEEEEES5_NS4_ILi16EEEEEEEENS_10ViewEngineIPN7cutlass10bfloat16_tEEEEEC2ERKSF_RKSK_)
        /*b24c*/ 	.word	0x00000000


	//----- nvinfo : EIATTR_FRAME_SIZE
	.align		4
.L_7618:
        /*b250*/ 	.byte	0x04, 0x11
        /*b252*/ 	.short	(.L_7620 - .L_7619)
	.align		4
.L_7619:
        /*b254*/ 	.word	index@($_ZN7cutlass13device_kernelIN5flash19enable_sm80_to_sm89INS1_16FlashAttnBwdSm80INS1_25CollectiveMainloopBwdSm80ILi2ELi2EN4cute5tupleIJNS5_1CILi128EEES8_NS7_ILi64EEEEEENS_10bfloat16_tEfNS_4arch4Sm80ELb0ELb1ELb1ELb1ELb0ELb0ELb0ELb0ELi2ELi4ELi4ELi4ELb0EEENS1_24CollectiveEpilogueBwdGQAISA_fSD_Li256ELb1ELb0EEENS1_19SingleTileSchedulerILb1ELb0ELb0ELi128EEEEEEEEEvNT_6ParamsE$_ZN4cute3eso3ESOILb1ELb0EJNS_6LayoutINS_5tupleIJNS3_IJNS_1CILi8EEENS4_ILi1EEEEEENS4_ILi2EEENS3_IJNS4_ILi4EEES8_EEEEEENS3_IJNS3_IJS6_NS4_ILi0EEEEEES5_NS3_IJNS4_ILi32EEENS4_ILi16EEEEEEEEEEENS_10ViewEngineIPN7cutlass10bfloat16_tEEEEEC2ERKSI_RKSN_)
        /*b258*/ 	.word	0x00000000


	//----- nvinfo : EIATTR_FRAME_SIZE
	.align		4
.L_7620:
        /*b25c*/ 	.byte	0x04, 0x11
        /*b25e*/ 	.short	(.L_7622 - .L_7621)
	.align		4
.L_7621:
        /*b260*/ 	.word	index@($_ZN7cutlass13device_kernelIN5flash19enable_sm80_to_sm89INS1_16FlashAttnBwdSm80INS1_25CollectiveMainloopBwdSm80ILi2ELi2EN4cute5tupleIJNS5_1CILi128EEES8_NS7_ILi64EEEEEENS_10bfloat16_tEfNS_4arch4Sm80ELb0ELb1ELb1ELb1ELb0ELb0ELb0ELb0ELi2ELi4ELi4ELi4ELb0EEENS1_24CollectiveEpilogueBwdGQAISA_fSD_Li256ELb1ELb0EEENS1_19SingleTileSchedulerILb1ELb0ELb0ELi128EEEEEEEEEvNT_6ParamsE$_ZN4cute3eso3ESOILb1ELb0EJNS_6LayoutINS_5tupleIJNS3_IJNS_1CILi8EEENS4_ILi1EEEEEENS4_ILi2EEEEEENS3_IJNS3_IJS6_NS4_ILi0EEEEEES5_EEEEEiEEC2ERKSD_RKi)
        /*b264*/ 	.word	0x00000000


	//----- nvinfo : EIATTR_FRAME_SIZE
	.align		4
.L_7622:
        /*b268*/ 	.byte	0x04, 0x11
        /*b26a*/ 	.short	(.L_7624 - .L_7623)
	.align		4
.L_7623:
        /*b26c*/ 	.word	index@($_ZN7cutlass13device_kernelIN5flash19enable_sm80_to_sm89INS1_16FlashAttnBwdSm80INS1_25CollectiveMainloopBwdSm80ILi2ELi2EN4cute5tupleIJNS5_1CILi128EEES8_NS7_ILi64EEEEEENS_10bfloat16_tEfNS_4arch4Sm80ELb0ELb1ELb1ELb1ELb0ELb0ELb0ELb0ELi2ELi4ELi4ELi4ELb0EEENS1_24CollectiveEpilogueBwdGQAISA_fSD_Li256ELb1ELb0EEENS1_19SingleTileSchedulerILb1ELb0ELb0ELi128EEEEEEEEEvNT_6ParamsE$_ZN4cute3eso3ESOILb1ELb0EJNS_6LayoutINS_5tupleIJNS3_IJNS_1CILi8EEENS4_ILi1EEEEEENS4_ILi2EEEEEENS3_IJNS3_IJS6_NS4_ILi0EEEEEES5_EEEEENS_10ViewEngineIPN7cutlass10bfloat16_tEEEEEC2ERKSD_RKSI_)
        /*b270*/ 	.word	0x00000000


	//----- nvinfo : EIATTR_FRAME_SIZE
	.align		4
.L_7624:
        /*b274*/ 	.byte	0x04, 0x11
        /*b276*/ 	.short	(.L_7626 - .L_7625)
	.align		4
.L_7625:
        /*b278*/ 	.word	index@($_ZN7cutlass13device_kernelIN5flash19enable_sm80_to_sm89INS1_16FlashAttnBwdSm80INS1_25CollectiveMainloopBwdSm80ILi2ELi2EN4cute5tupleIJNS5_1CILi128EEES8_NS7_ILi64EEEEEENS_10bfloat16_tEfNS_4arch4Sm80ELb0ELb1ELb1ELb1ELb0ELb0ELb0ELb0ELi2ELi4ELi4ELi4ELb0EEENS1_24CollectiveEpilogueBwdGQAISA_fSD_Li256ELb1ELb0EEENS1_19SingleTileSchedulerILb1ELb0ELb0ELi128EEEEEEEEEvNT_6ParamsE$_ZN4cute3eso3ESOILb1ELb0EJNS_6LayoutINS_5tupleIJNS3_IJNS_1CILi8EEENS4_ILi1EEEEEENS4_ILi2EEEEEENS3_IJNS3_IJS6_NS4_ILi0EEEEEENS4_ILi8192EEEEEEEEiEEC2ERKSE_RKi)
        /*b27c*/ 	.word	0x00000000


	//----- nvinfo : EIATTR_FRAME_SIZE
	.align		4
.L_7626:
        /*b280*/ 	.byte	0x04, 0x11
        /*b282*/ 	.short	(.L_7628 - .L_7627)
	.align		4
.L_7627:
        /*b284*/ 	.word	index@($_ZN7cutlass13device_kernelIN5flash19enable_sm80_to_sm89INS1_16FlashAttnBwdSm80INS1_25CollectiveMainloopBwdSm80ILi2ELi2EN4cute5tupleIJNS5_1CILi128EEES8_NS7_ILi64EEEEEENS_10bfloat16_tEfNS_4arch4Sm80ELb0ELb1ELb1ELb1ELb0ELb0ELb0ELb0ELi2ELi4ELi4ELi4ELb0EEENS1_24CollectiveEpilogueBwdGQAISA_fSD_Li256ELb1ELb0EEENS1_19SingleTileSchedulerILb1ELb0ELb0ELi128EEEEEEEEEvNT_6ParamsE$_ZN4cute3eso3ESOILb1ELb0EJNS_6LayoutINS_5tupleIJNS3_IJNS_1CILi8EEENS4_ILi1EEEEEENS4_ILi2EEEEEENS3_IJNS3_IJS6_NS4_ILi0EEEEEENS4_ILi8192EEEEEEEENS_10ViewEngineINS_8smem_ptrIPN7cutlass10bfloat16_tEEEEEEEC2ERKSE_RKSL_)
        /*b288*/ 	.word	0x00000000


	//----- nvinfo : EIATTR_FRAME_SIZE
	.align		4
.L_7628:
        /*b28c*/ 	.byte	0x04, 0x11
        /*b28e*/ 	.short	(.L_7630 - .L_7629)
	.align		4
.L_7629:
        /*b290*/ 	.word	index@($_ZN7cutlass13device_kernelIN5flash19enable_sm80_to_sm89INS1_16FlashAttnBwdSm80INS1_25CollectiveMainloopBwdSm80ILi2ELi2EN4cute5tupleIJNS5_1CILi128EEES8_NS7_ILi64EEEEEENS_10bfloat16_tEfNS_4arch4Sm80ELb0ELb1ELb1ELb1ELb0ELb0ELb0ELb0ELi2ELi4ELi4ELi4ELb0EEENS1_24CollectiveEpilogueBwdGQAISA_fSD_Li256ELb1ELb0EEENS1_19SingleTileSchedulerILb1ELb0ELb0ELi128EEEEEEEEEvNT_6ParamsE$_ZN4cute3eso3ESOILb1ELb0EJNS_6LayoutINS_5tupleIJNS3_IJNS_1CILi8EEENS4_ILi1EEEEEENS4_ILi2EEEEEENS3_IJNS3_IJS6_NS4_ILi0EEEEEENS4_ILi64EEEEEEEEiEEC2ERKSE_RKi)
        /*b294*/ 	.word	0x00000000


	//----- nvinfo : EIATTR_FRAME_SIZE
	.align		4
.L_7630:
        /*b298*/ 	.byte	0x04, 0x11
        /*b29a*/ 	.short	(.L_7632 - .L_7631)
	.align		4
.L_7631:
        /*b29c*/ 	.word	index@($_ZN7cutlass13device_kernelIN5flash19enable_sm80_to_sm89INS1_16FlashAttnBwdSm80INS1_25CollectiveMainloopBwdSm80ILi2ELi2EN4cute5tupleIJNS5_1CILi128EEES8_NS7_ILi64EEEEEENS_10bfloat16_tEfNS_4arch4Sm80ELb0ELb1ELb1ELb1ELb0ELb0ELb0ELb0ELi2ELi4ELi4ELi4ELb0EEENS1_24CollectiveEpilogueBwdGQAISA_fSD_Li256ELb1ELb0EEENS1_19SingleTileSchedulerILb1ELb0ELb0ELi128EEEEEEEEEvNT_6ParamsE$_ZN4cute3eso3ESOILb1ELb0EJNS_6LayoutINS_5tupleIJNS3_IJNS_1CILi8EEENS4_ILi1EEEEEENS4_ILi2EEEEEENS3_IJNS3_IJS6_NS4_ILi0EEEEEENS4_ILi64EEEEEEEENS_10ViewEngineIPN7cutlass10bfloat16_tEEEEEC2ERKSE_RKSJ_)
        /*b2a0*/ 	.word	0x00000000


	//----- nvinfo : EIATTR_FRAME_SIZE
	.align		4
.L_7632:
        /*b2a4*/ 	.byte	0x04, 0x11
        /*b2a6*/ 	.short	(.L_7634 - .L_7633)
	.align		4
.L_7633:
        /*b2a8*/ 	.word	index@($_ZN7cutlass13device_kernelIN5flash19enable_sm80_to_sm89INS1_16FlashAttnBwdSm80INS1_25CollectiveMainloopBwdSm80ILi2ELi2EN4cute5tupleIJNS5_1CILi128EEES8_NS7_ILi64EEEEEENS_10bfloat16_tEfNS_4arch4Sm80ELb0ELb1ELb1ELb1ELb0ELb0ELb0ELb0ELi2ELi4ELi4ELi4ELb0EEENS1_24CollectiveEpilogueBwdGQAISA_fSD_Li256ELb1ELb0EEENS1_19SingleTileSchedulerILb1ELb0ELb0ELi128EEEEEEEEEvNT_6ParamsE$_ZN4cute3eso3ESOILb1ELb0EJNS_6LayoutINS_5tupleIJNS3_IJNS_1CILi8EEENS4_ILi1EEEEEENS4_ILi2EEEEEENS3_IJNS3_IJS6_NS4_ILi0EEEEEENS4_ILi4096EEEEEEEEiEEC2ERKSE_RKi)
        /*b2ac*/ 	.word	0x00000000


	//----- nvinfo : EIATTR_FRAME_SIZE
	.align		4
.L_7634:
        /*b2b0*/ 	.byte	0x04, 0x11
        /*b2b2*/ 	.short	(.L_7636 - .L_7635)
	.align		4
.L_7635:
        /*b2b4*/ 	.word	index@($_ZN7cutlass13device_kernelIN5flash19enable_sm80_to_sm89INS1_16FlashAttnBwdSm80INS1_25CollectiveMainloopBwdSm80ILi2ELi2EN4cute5tupleIJNS5_1CILi128EEES8_NS7_ILi64EEEEEENS_10bfloat16_tEfNS_4arch4Sm80ELb0ELb1ELb1ELb1ELb0ELb0ELb0ELb0ELi2ELi4ELi4ELi4ELb0EEENS1_24CollectiveEpilogueBwdGQAISA_fSD_Li256ELb1ELb0EEENS1_19SingleTileSchedulerILb1ELb0ELb0ELi128EEEEEEEEEvNT_6ParamsE$_ZN4cute3eso3ESOILb1ELb0EJNS_6LayoutINS_5tupleIJNS3_IJNS_1CILi8EEENS4_ILi1EEEEEENS4_ILi2EEEEEENS3_IJNS3_IJS6_NS4_ILi0EEEEEENS4_ILi4096EEEEEEEENS_10ViewEngineINS_8smem_ptrIPN7cutlass10bfloat16_tEEEEEEEC2ERKSE_RKSL_)
        /*b2b8*/ 	.word	0x00000000


	//----- nvinfo : EIATTR_FRAME_SIZE
	.align		4
.L_7636:
        /*b2bc*/ 	.byte	0x04, 0x11
        /*b2be*/ 	.short	(.L_7638 - .L_7637)
	.align		4
.L_7637:
        /*b2c0*/ 	.word	index@($_ZN7cutlass13device_kernelIN5flash19enable_sm80_to_sm89INS1_16FlashAttnBwdSm80INS1_25CollectiveMainloopBwdSm80ILi2ELi2EN4cute5tupleIJNS5_1CILi128EEES8_NS7_ILi64EEEEEENS_10bfloat16_tEfNS_4arch4Sm80ELb0ELb1ELb1ELb1ELb0ELb0ELb0ELb0ELi2ELi4ELi4ELi4ELb0EEENS1_24CollectiveEpilogueBwdGQAISA_fSD_Li256ELb1ELb0EEENS1_19SingleTileSchedulerILb1ELb0ELb0ELi128EEEEEEEEEvNT_6ParamsE$_ZN4cute3eso3ESOILb1ELb0EJNS_6LayoutINS_5tupleIJNS3_IJNS_1CILi8EEENS4_ILi1EEEEEENS3_IJNS4_ILi4EEEEEEEEENS3_IJNS3_IJS6_NS4_ILi0EEEEEENS3_IJS5_EEEEEEEENS_10ViewEngineIPN7cutlass10bfloat16_tEEEEEC2ERKSF_RKSK_)
        /*b2c4*/ 	.word	0x00000000


	//----- nvinfo : EIATTR_FRAME_SIZE
	.align		4
.L_7638:
        /*b2c8*/ 	.byte	0x04, 0x11
        /*b2ca*/ 	.short	(.L_7640 - .L_7639)
	.align		4
.L_7639:
        /*b2cc*/ 	.word	index@($_ZN7cutlass13device_kernelIN5flash19enable_sm80_to_sm89INS1_16FlashAttnBwdSm80INS1_25CollectiveMainloopBwdSm80ILi2ELi2EN4cute5tupleIJNS5_1CILi128EEES8_NS7_ILi64EEEEEENS_10bfloat16_tEfNS_4arch4Sm80ELb0ELb1ELb1ELb1ELb0ELb0ELb0ELb0ELi2ELi4ELi4ELi4ELb0EEENS1_24CollectiveEpilogueBwdGQAISA_fSD_Li256ELb1ELb0EEENS1_19SingleTileSchedulerILb1ELb0ELb0ELi128EEEEEEEEEvNT_6ParamsE$_ZN4cute3eso3ESOILb1ELb0EJNS_6LayoutINS_5tupleIJNS3_IJNS_1CILi8EEENS4_ILi1EEEEEENS3_IJNS4_ILi4EEEEEEEEENS3_IJNS3_IJS6_NS4_ILi0EEEEEENS3_IJNS4_ILi2048EEEEEEEEEEENS_10ViewEngineINS_8smem_ptrIPN7cutlass10bfloat16_tEEEEEEEC2ERKSG_RKSN_)
        /*b2d0*/ 	.word	0x00000000


	//----- nvinfo : EIATTR_FRAME_SIZE
	.align		4
.L_7640:
        /*b2d4*/ 	.byte	0x04, 0x11
        /*b2d6*/ 	.short	(.L_7642 - .L_7641)
	.align		4
.L_7641:
        /*b2d8*/ 	.word	index@($_ZN7cutlass13device_kernelIN5flash19enable_sm80_to_sm89INS1_16FlashAttnBwdSm80INS1_25CollectiveMainloopBwdSm80ILi2ELi2EN4cute5tupleIJNS5_1CILi128EEES8_NS7_ILi64EEEEEENS_10bfloat16_tEfNS_4arch4Sm80ELb0ELb1ELb1ELb1ELb0ELb0ELb0ELb0ELi2ELi4ELi4ELi4ELb0EEENS1_24CollectiveEpilogueBwdGQAISA_fSD_Li256ELb1ELb0EEENS1_19SingleTileSchedulerILb1ELb0ELb0ELi128EEEEEEEEEvNT_6ParamsE$_ZN4cute3eso3ESOILb1ELb0EJNS_6LayoutINS_5tupleIJNS3_IJNS_1CILi8EEENS4_ILi1EEEEEENS3_IJNS4_ILi2EEEEEEEEENS3_IJNS3_IJS6_NS4_ILi0EEEEEENS3_IJS5_EEEEEEEENS_10ViewEngineIPN7cutlass10bfloat16_tEEEEEC2ERKSF_RKSK_)
        /*b2dc*/ 	.word	0x00000000


	//----- nvinfo : EIATTR_FRAME_SIZE
	.align		4
.L_7642:
        /*b2e0*/ 	.byte	0x04, 0x11
        /*b2e2*/ 	.short	(.L_7644 - .L_7643)
	.align		4
.L_7643:
        /*b2e4*/ 	.word	index@($_ZN7cutlass13device_kernelIN5flash19enable_sm80_to_sm89INS1_16FlashAttnBwdSm80INS1_25CollectiveMainloopBwdSm80ILi2ELi2EN4cute5tupleIJNS5_1CILi128EEES8_NS7_ILi64EEEEEENS_10bfloat16_tEfNS_4arch4Sm80ELb0ELb1ELb1ELb1ELb0ELb0ELb0ELb0ELi2ELi4ELi4ELi4ELb0EEENS1_24CollectiveEpilogueBwdGQAISA_fSD_Li256ELb1ELb0EEENS1_19SingleTileSchedulerILb1ELb0ELb0ELi128EEEEEEEEEvNT_6ParamsE$_ZN4cute3eso3ESOILb1ELb0EJNS_6LayoutINS_5tupleIJNS3_IJNS_1CILi8EEENS4_ILi1EEEEEENS3_IJNS4_ILi2EEEEEEEEENS3_IJNS3_IJS6_NS4_ILi0EEEEEENS3_IJNS4_ILi8192EEEEEEEEEEENS_10ViewEngineINS_8smem_ptrIPN7cutlass10bfloat16_tEEEEEEEC2ERKSG_RKSN_)
        /*b2e8*/ 	.word	0x00000000


	//----- nvinfo : EIATTR_FRAME_SIZE
	.align		4
.L_7644:
        /*b2ec*/ 	.byte	0x04, 0x11
        /*b2ee*/ 	.short	(.L_7646 - .L_7645)
	.align		4
.L_7645:
        /*b2f0*/ 	.word	index@($_ZN7cutlass13device_kernelIN5flash19enable_sm80_to_sm89INS1_16FlashAttnBwdSm80INS1_25CollectiveMainloopBwdSm80ILi2ELi2EN4cute5tupleIJNS5_1CILi128EEES8_NS7_ILi64EEEEEENS_10bfloat16_tEfNS_4arch4Sm80ELb0ELb1ELb1ELb1ELb0ELb0ELb0ELb0ELi2ELi4ELi4ELi4ELb0EEENS1_24CollectiveEpilogueBwdGQAISA_fSD_Li256ELb1ELb0EEENS1_19SingleTileSchedulerILb1ELb0ELb0ELi128EEEEEEEEEvNT_6ParamsE$_ZN4cute3eso3ESOILb1ELb0EJNS_6LayoutINS_5tupleIJNS3_IJNS_1CILi8EEENS4_ILi1EEEEEENS3_IJNS4_ILi2EEEEEEEEENS3_IJNS3_IJS6_NS4_ILi0EEEEEENS3_IJNS4_ILi64EEEEEEEEEEENS_10ViewEngineIPN7cutlass10bfloat16_tEEEEEC2ERKSG_RKSL_)
        /*b2f4*/ 	.word	0x00000000


	//----- nvinfo : EIATTR_FRAME_SIZE
	.align		4
.L_7646:
        /*b2f8*/ 	.byte	0x04, 0x11
        /*b2fa*/ 	.short	(.L_7648 - .L_7647)
	.align		4
.L_7647:
        /*b2fc*/ 	.word	index@($_ZN7cutlass13device_kernelIN5flash19enable_sm80_to_sm89INS1_16FlashAttnBwdSm80INS1_25CollectiveMainloopBwdSm80ILi2ELi2EN4cute5tupleIJNS5_1CILi128EEES8_NS7_ILi64EEEEEENS_10bfloat16_tEfNS_4arch4Sm80ELb0ELb1ELb1ELb1ELb0ELb0ELb0ELb0ELi2ELi4ELi4ELi4ELb0EEENS1_24CollectiveEpilogueBwdGQAISA_fSD_Li256ELb1ELb0EEENS1_19SingleTileSchedulerILb1ELb0ELb0ELi128EEEEEEEEEvNT_6ParamsE$_ZN4cute3eso3ESOILb1ELb0EJNS_6LayoutINS_5tupleIJNS3_IJNS_1CILi8EEENS4_ILi1EEEEEENS3_IJNS4_ILi2EEEEEEEEENS3_IJNS3_IJS6_NS4_ILi0EEEEEENS3_IJNS4_ILi4096EEEEEEEEEEENS_10ViewEngineINS_8smem_ptrIPN7cutlass10bfloat16_tEEEEEEEC2ERKSG_RKSN_)
        /*b300*/ 	.word	0x00000000


	//----- nvinfo : EIATTR_FRAME_SIZE
	.align		4
.L_7648:
        /*b304*/ 	.byte	0x04, 0x11
        /*b306*/ 	.short	(.L_7650 - .L_7649)
	.align		4
.L_7649:
        /*b308*/ 	.word	index@($_ZN7cutlass13device_kernelIN5flash19enable_sm80_to_sm89INS1_16FlashAttnBwdSm80INS1_25CollectiveMainloopBwdSm80ILi2ELi2EN4cute5tupleIJNS5_1CILi128EEES8_NS7_ILi64EEEEEENS_10bfloat16_tEfNS_4arch4Sm80ELb0ELb1ELb1ELb1ELb0ELb0ELb0ELb0ELi2ELi4ELi4ELi4ELb0EEENS1_24CollectiveEpilogueBwdGQAISA_fSD_Li256ELb1ELb0EEENS1_19SingleTileSchedulerILb1ELb0ELb0ELi128EEEEEEEEEvNT_6ParamsE$_ZN4cute3eso3ESOILb1ELb0EJNS_6LayoutINS_5tupleIJNS3_IJNS_1CILi8EEENS4_ILi1EEEEEEEEENS3_IJNS3_IJS6_NS4_ILi0EEEEEEEEEEElEEC2ERKSC_RKl)
        /*b30c*/ 	.word	0x00000000


	//----- nvinfo : EIATTR_FRAME_SIZE
	.align		4
.L_7650:
        /*b310*/ 	.byte	0x04, 0x11
        /*b312*/ 	.short	(.L_7652 - .L_7651)
	.align		4
.L_7651:
        /*b314*/ 	.word	index@($_ZN7cutlass13device_kernelIN5flash19enable_sm80_to_sm89INS1_16FlashAttnBwdSm80INS1_25CollectiveMainloopBwdSm80ILi2ELi2EN4cute5tupleIJNS5_1CILi128EEES8_NS7_ILi64EEEEEENS_10bfloat16_tEfNS_4arch4Sm80ELb0ELb1ELb1ELb1ELb0ELb0ELb0ELb0ELi2ELi4ELi4ELi4ELb0EEENS1_24CollectiveEpilogueBwdGQAISA_fSD_Li256ELb1ELb0EEENS1_19SingleTileSchedulerILb1ELb0ELb0ELi128EEEEEEEEEvNT_6ParamsE$_ZN4cute3eso3ESOILb1ELb0EJNS_6LayoutINS_5tupleIJNS3_IJNS_1CILi8EEENS4_ILi1EEEEEEEEENS3_IJNS3_IJS6_NS4_ILi0EEEEEEEEEEEiEEC2ERKSC_RKi)
        /*b318*/ 	.word	0x00000000


	//----- nvinfo : EIATTR_FRAME_SIZE
	.align		4
.L_7652:
        /*b31c*/ 	.byte	0x04, 0x11
        /*b31e*/ 	.short	(.L_7654 - .L_7653)
	.align		4
.L_7653:
        /*b320*/ 	.word	index@($_ZN7cutlass13device_kernelIN5flash19enable_sm80_to_sm89INS1_16FlashAttnBwdSm80INS1_25CollectiveMainloopBwdSm80ILi2ELi2EN4cute5tupleIJNS5_1CILi128EEES8_NS7_ILi64EEEEEENS_10bfloat16_tEfNS_4arch4Sm80ELb0ELb1ELb1ELb1ELb0ELb0ELb0ELb0ELi2ELi4ELi4ELi4ELb0EEENS1_24CollectiveEpilogueBwdGQAISA_fSD_Li256ELb1ELb0EEENS1_19SingleTileSchedulerILb1ELb0ELb0ELi128EEEEEEEEEvNT_6ParamsE$_ZN4cute3eso3ESOILb1ELb0EJNS_6LayoutINS_5tupleIJNS3_IJNS_1CILi8EEENS4_ILi1EEEEEEEEENS3_IJNS3_IJS6_NS4_ILi0EEEEEEEEEEENS_10ViewEngineIPN7cutlass10bfloat16_tEEEEEC2ERKSC_RKSH_)
        /*b324*/ 	.word	0x00000000


	//----- nvinfo : EIATTR_FRAME_SIZE
	.align		4
.L_7654:
        /*b328*/ 	.byte	0x04, 0x11
        /*b32a*/ 	.short	(.L_7656 - .L_7655)
	.align		4
.L_7655:
        /*b32c*/ 	.word	index@($_ZN7cutlass13device_kernelIN5flash19enable_sm80_to_sm89INS1_16FlashAttnBwdSm80INS1_25CollectiveMainloopBwdSm80ILi2ELi2EN4cute5tupleIJNS5_1CILi128EEES8_NS7_ILi64EEEEEENS_10bfloat16_tEfNS_4arch4Sm80ELb0ELb1ELb1ELb1ELb0ELb0ELb0ELb0ELi2ELi4ELi4ELi4ELb0EEENS1_24CollectiveEpilogueBwdGQAISA_fSD_Li256ELb1ELb0EEENS1_19SingleTileSchedulerILb1ELb0ELb0ELi128EEEEEEEEEvNT_6ParamsE$_ZN4cute3eso3ESOILb1ELb0EJNS_6LayoutINS_5tupleIJNS3_IJNS_1CILi8EEENS4_ILi1EEEEEEEEENS3_IJNS3_IJS6_NS4_ILi0EEEEEEEEEEENS_10ViewEngineINS_8smem_ptrIPN7cutlass10bfloat16_tEEEEEEEC2ERKSC_RKSJ_)
        /*b330*/ 	.word	0x00000000


	//----- nvinfo : EIATTR_FRAME_SIZE
	.align		4
.L_7656:
        /*b334*/ 	.byte	0x04, 0x11
        /*b336*/ 	.short	(.L_7658 - .L_7657)
	.align		4
.L_7657:
        /*b338*/ 	.word	index@($_ZN7cutlass13device_kernelIN5flash19enable_sm80_to_sm89INS1_16FlashAttnBwdSm80INS1_25CollectiveMainloopBwdSm80ILi2ELi2EN4cute5tupleIJNS5_1CILi128EEES8_NS7_ILi64EEEEEENS_10bfloat16_tEfNS_4arch4Sm80ELb0ELb1ELb1ELb1ELb0ELb0ELb0ELb0ELi2ELi4ELi4ELi4ELb0EEENS1_24CollectiveEpilogueBwdGQAISA_fSD_Li256ELb1ELb0EEENS1_19SingleTileSchedulerILb1ELb0ELb0ELi128EEEEEEEEEvNT_6ParamsE$_ZN4cute3eso3ESOILb1ELb0EJNS_6LayoutINS_5tupleIJNS3_IJNS_1CILi8EEENS4_ILi1EEEEEEEEENS3_IJNS3_IJS6_NS4_ILi0EEEEEEEEEEENS_10ViewEngineINS_8gmem_ptrIPKN7cutlass10bfloat16_tEEEEEEEC2ERKSC_RKSK_)
        /*b33c*/ 	.word	0x00000000


	//----- nvinfo : EIATTR_FRAME_SIZE
	.align		4
.L_7658:
        /*b340*/ 	.byte	0x04, 0x11
        /*b342*/ 	.short	(.L_7660 - .L_7659)
	.align		4
.L_7659:
        /*b344*/ 	.word	index@($_ZN7cutlass13device_kernelIN5flash19enable_sm80_to_sm89INS1_16FlashAttnBwdSm80INS1_25CollectiveMainloopBwdSm80ILi2ELi2EN4cute5tupleIJNS5_1CILi128EEES8_NS7_ILi64EEEEEENS_10bfloat16_tEfNS_4arch4Sm80ELb0ELb1ELb1ELb1ELb0ELb0ELb0ELb0ELi2ELi4ELi4ELi4ELb0EEENS1_24CollectiveEpilogueBwdGQAISA_fSD_Li256ELb1ELb0EEENS1_19SingleTileSchedulerILb1ELb0ELb0ELi128EEEEEEEEEvNT_6ParamsE$_ZN4cute3eso3ESOILb1ELb0EJNS_6LayoutINS_5tupleIJNS3_IJNS_1CILi4EEENS4_ILi1EEEEEES6_EEENS3_IJNS3_IJS6_NS4_ILi0EEEEEES9_EEEEEiEEC2ERKSC_RKi)
        /*b348*/ 	.word	0x00000000


	//----- nvinfo : EIATTR_FRAME_SIZE
	.align		4
.L_7660:
        /*b34c*/ 	.byte	0x04, 0x11
        /*b34e*/ 	.short	(.L_7662 - .L_7661)
	.align		4
.L_7661:
        /*b350*/ 	.word	index@($_ZN7cutlass13device_kernelIN5flash19enable_sm80_to_sm89INS1_16FlashAttnBwdSm80INS1_25CollectiveMainloopBwdSm80ILi2ELi2EN4cute5tupleIJNS5_1CILi128EEES8_NS7_ILi64EEEEEENS_10bfloat16_tEfNS_4arch4Sm80ELb0ELb1ELb1ELb1ELb0ELb0ELb0ELb0ELi2ELi4ELi4ELi4ELb0EEENS1_24CollectiveEpilogueBwdGQAISA_fSD_Li256ELb1ELb0EEENS1_19SingleTileSchedulerILb1ELb0ELb0ELi128EEEEEEEEEvNT_6ParamsE$_ZN4cute3eso3ESOILb1ELb0EJNS_6LayoutINS_5tupleIJNS3_IJNS_1CILi4EEENS4_ILi1EEEEEES6_EEENS3_IJNS3_IJS6_NS4_ILi0EEEEEES9_EEEEENS_10ViewEngineINS_8smem_ptrIPfEEEEEEC2ERKSC_RKSH_)
        /*b354*/ 	.word	0x00000000


	//----- nvinfo : EIATTR_FRAME_SIZE
	.align		4
.L_7662:
        /*b358*/ 	.byte	0x04, 0x11
        /*b35a*/ 	.short	(.L_7664 - .L_7663)
	.align		4
.L_7663:
        /*b35c*/ 	.word	index@($_ZN7cutlass13device_kernelIN5flash19enable_sm80_to_sm89INS1_16FlashAttnBwdSm80INS1_25CollectiveMainloopBwdSm80ILi2ELi2EN4cute5tupleIJNS5_1CILi128EEES8_NS7_ILi64EEEEEENS_10bfloat16_tEfNS_4arch4Sm80ELb0ELb1ELb1ELb1ELb0ELb0ELb0ELb0ELi2ELi4ELi4ELi4ELb0EEENS1_24CollectiveEpilogueBwdGQAISA_fSD_Li256ELb1ELb0EEENS1_19SingleTileSchedulerILb1ELb0ELb0ELi128EEEEEEEEEvNT_6ParamsE$_ZN4cute3eso3ESOILb1ELb0EJNS_6LayoutINS_5tupleIJNS3_IJNS_1CILi4EEENS4_ILi1EEEEEES6_EEENS3_IJNS3_IJS6_NS4_ILi0EEEEEES9_EEEEENS_10ViewEngineINS_8gmem_ptrIPKfEEEEEEC2ERKSC_RKSI_)
        /*b360*/ 	.word	0x00000000


	//----- nvinfo : EIATTR_FRAME_SIZE
	.align		4
.L_7664:
        /*b364*/ 	.byte	0x04, 0x11
        /*b366*/ 	.short	(.L_7666 - .L_7665)
	.align		4
.L_7665:
        /*b368*/ 	.word	index@($_ZN7cutlass13device_kernelIN5flash19enable_sm80_to_sm89INS1_16FlashAttnBwdSm80INS1_25CollectiveMainloopBwdSm80ILi2ELi2EN4cute5tupleIJNS5_1CILi128EEES8_NS7_ILi64EEEEEENS_10bfloat16_tEfNS_4arch4Sm80ELb0ELb1ELb1ELb1ELb0ELb0ELb0ELb0ELi2ELi4ELi4ELi4ELb0EEENS1_24CollectiveEpilogueBwdGQAISA_fSD_Li256ELb1ELb0EEENS1_19SingleTileSchedulerILb1ELb0ELb0ELi128EEEEEEEEEvNT_6ParamsE$_ZN4cute3eso3ESOILb1ELb0EJNS_6LayoutINS_5tupleIJNS3_IJNS_1CILi4EEENS4_ILi1EEEEEEEEENS3_IJNS3_IJS6_NS4_ILi0EEEEEEEEEEENS_10ViewEngineIPjEEEEC2ERKSC_RKSF_)
        /*b36c*/ 	.word	0x00000000


	//----- nvinfo : EIATTR_FRAME_SIZE
	.align		4
.L_7666:
        /*b370*/ 	.byte	0x04, 0x11
        /*b372*/ 	.short	(.L_7668 - .L_7667)
	.align		4
.L_7667:
        /*b374*/ 	.word	index@($_ZN7cutlass13device_kernelIN5flash19enable_sm80_to_sm89INS1_16FlashAttnBwdSm80INS1_25CollectiveMainloopBwdSm80ILi2ELi2EN4cute5tupleIJNS5_1CILi128EEES8_NS7_ILi64EEEEEENS_10bfloat16_tEfNS_4arch4Sm80ELb0ELb1ELb1ELb1ELb0ELb0ELb0ELb0ELi2ELi4ELi4ELi4ELb0EEENS1_24CollectiveEpilogueBwdGQAISA_fSD_Li256ELb1ELb0EEENS1_19SingleTileSchedulerILb1ELb0ELb0ELi128EEEEEEEEEvNT_6ParamsE$_ZN4cute3eso3ESOILb1ELb0EJNS_6LayoutINS_5tupleIJNS3_IJNS_1CILi4EEENS4_ILi1EEEEEEEEENS3_IJNS3_IJS6_NS4_ILi0EEEEEEEEEEENS_10ViewEngineINS_8smem_ptrIPfEEEEEEC2ERKSC_RKSH_)
        /*b378*/ 	.word	0x00000000


	//----- nvinfo : EIATTR_FRAME_SIZE
	.align		4
.L_7668:
        /*b37c*/ 	.byte	0x04, 0x11
        /*b37e*/ 	.short	(.L_7670 - .L_7669)
	.align		4
.L_7669:
        /*b380*/ 	.word	index@($_ZN7cutlass13device_kernelIN5flash19enable_sm80_to_sm89INS1_16FlashAttnBwdSm80INS1_25CollectiveMainloopBwdSm80ILi2ELi2EN4cute5tupleIJNS5_1CILi128EEES8_NS7_ILi64EEEEEENS_10bfloat16_tEfNS_4arch4Sm80ELb0ELb1ELb1ELb1ELb0ELb0ELb0ELb0ELi2ELi4ELi4ELi4ELb0EEENS1_24CollectiveEpilogueBwdGQAISA_fSD_Li256ELb1ELb0EEENS1_19SingleTileSchedulerILb1ELb0ELb0ELi128EEEEEEEEEvNT_6ParamsE$_ZN4cute3eso3ESOILb1ELb0EJNS_6LayoutINS_5tupleIJNS3_IJNS_1CILi4EEENS4_ILi1EEEEEEEEENS3_IJNS3_IJS6_NS4_ILi0EEEEEEEEEEENS_10ViewEngineINS_8gmem_ptrIPKfEEEEEEC2ERKSC_RKSI_)
        /*b384*/ 	.word	0x00000000


	//----- nvinfo : EIATTR_FRAME_SIZE
	.align		4
.L_7670:
        /*b388*/ 	.byte	0x04, 0x11
        /*b38a*/ 	.short	(.L_7672 - .L_7671)
	.align		4
.L_7671:
        /*b38c*/ 	.word	index@($_ZN7cutlass13device_kernelIN5flash19enable_sm80_to_sm89INS1_16FlashAttnBwdSm80INS1_25CollectiveMainloopBwdSm80ILi2ELi2EN4cute5tupleIJNS5_1CILi128EEES8_NS7_ILi64EEEEEENS_10bfloat16_tEfNS_4arch4Sm80ELb0ELb1ELb1ELb1ELb0ELb0ELb0ELb0ELi2ELi4ELi4ELi4ELb0EEENS1_24CollectiveEpilogueBwdGQAISA_fSD_Li256ELb1ELb0EEENS1_19SingleTileSchedulerILb1ELb0ELb0ELi128EEEEEEEEEvNT_6ParamsE$_ZN4cute3eso3ESOILb1ELb0EJNS_6LayoutINS_5tupleIJNS3_IJNS_1CILi2EEES5_S5_EEES5_EEENS3_IJNS3_IJNS4_ILi1EEES5_NS4_ILi4EEEEEENS4_ILi8EEEEEEEEiEEC2ERKSD_RKi)
        /*b390*/ 	.word	0x00000000


	//----- nvinfo : EIATTR_FRAME_SIZE
	.align		4
.L_7672:
        /*b394*/ 	.byte	0x04, 0x11
        /*b396*/ 	.short	(.L_7674 - .L_7673)
	.align		4
.L_7673:
        /*b398*/ 	.word	index@($_ZN7cutlass13device_kernelIN5flash19enable_sm80_to_sm89INS1_16FlashAttnBwdSm80INS1_25CollectiveMainloopBwdSm80ILi2ELi2EN4cute5tupleIJNS5_1CILi128EEES8_NS7_ILi64EEEEEENS_10bfloat16_tEfNS_4arch4Sm80ELb0ELb1ELb1ELb1ELb0ELb0ELb0ELb0ELi2ELi4ELi4ELi4ELb0EEENS1_24CollectiveEpilogueBwdGQAISA_fSD_Li256ELb1ELb0EEENS1_19SingleTileSchedulerILb1ELb0ELb0ELi128EEEEEEEEEvNT_6ParamsE$_ZN4cute3eso3ESOILb1ELb0EJNS_6LayoutINS_5tupleIJNS3_IJNS_1CILi2EEES5_S5_EEES5_EEENS3_IJNS3_IJNS4_ILi1EEES5_NS4_ILi4EEEEEENS4_ILi8EEEEEEEENS_10ViewEngineIPN7cutlass10bfloat16_tEEEEEC2ERKSD_RKSI_)
        /*b39c*/ 	.word	0x00000000


	//----- nvinfo : EIATTR_FRAME_SIZE
	.align		4
.L_7674:
        /*b3a0*/ 	.byte	0x04, 0x11
        /*b3a2*/ 	.short	(.L_7676 - .L_7675)
	.align		4
.L_7675:
        /*b3a4*/ 	.word	index@($_ZN7cutlass13device_kernelIN5flash19enable_sm80_to_sm89INS1_16FlashAttnBwdSm80INS1_25CollectiveMainloopBwdSm80ILi2ELi2EN4cute5tupleIJNS5_1CILi128EEES8_NS7_ILi64EEEEEENS_10bfloat16_tEfNS_4arch4Sm80ELb0ELb1ELb1ELb1ELb0ELb0ELb0ELb0ELi2ELi4ELi4ELi4ELb0EEENS1_24CollectiveEpilogueBwdGQAISA_fSD_Li256ELb1ELb0EEENS1_19SingleTileSchedulerILb1ELb0ELb0ELi128EEEEEEEEEvNT_6ParamsE$_ZN4cute3eso3ESOILb1ELb0EJNS_6LayoutINS_5tupleIJNS3_IJNS_1CILi2EEES5_S5_EEES5_EEENS3_IJNS3_IJNS4_ILi1EEES5_NS4_ILi4EEEEEENS4_ILi64EEEEEEEEiEEC2ERKSD_RKi)
        /*b3a8*/ 	.word	0x00000000


	//----- nvinfo : EIATTR_FRAME_SIZE
	.align		4
.L_7676:
        /*b3ac*/ 	.byte	0x04, 0x11
        /*b3ae*/ 	.short	(.L_7678 - .L_7677)
	.align		4
.L_7677:
        /*b3b0*/ 	.word	index@($_ZN7cutlass13device_kernelIN5flash19enable_sm80_to_sm89INS1_16FlashAttnBwdSm80INS1_25CollectiveMainloopBwdSm80ILi2ELi2EN4cute5tupleIJNS5_1CILi128EEES8_NS7_ILi64EEEEEENS_10bfloat16_tEfNS_4arch4Sm80ELb0ELb1ELb1ELb1ELb0ELb0ELb0ELb0ELi2ELi4ELi4ELi4ELb0EEENS1_24CollectiveEpilogueBwdGQAISA_fSD_Li256ELb1ELb0EEENS1_19SingleTileSchedulerILb1ELb0ELb0ELi128EEEEEEEEEvNT_6ParamsE$_ZN4cute3eso3ESOILb1ELb0EJNS_6LayoutINS_5tupleIJNS3_IJNS_1CILi2EEES5_S5_EEES5_EEENS3_IJNS3_IJNS4_ILi1EEES5_NS4_ILi4EEEEEENS4_ILi64EEEEEEEENS_10ViewEngineIPN7cutlass10bfloat16_tEEEEEC2ERKSD_RKSI_)
        /*b3b4*/ 	.word	0x00000000


	//----- nvinfo : EIATTR_FRAME_SIZE
	.align		4
.L_7678:
        /*b3b8*/ 	.byte	0x04, 0x11
        /*b3ba*/ 	.short	(.L_7680 - .L_7679)
	.align		4
.L_7679:
        /*b3bc*/ 	.word	index@($_ZN7cutlass13device_kernelIN5flash19enable_sm80_to_sm89INS1_16FlashAttnBwdSm80INS1_25CollectiveMainloopBwdSm80ILi2ELi2EN4cute5tupleIJNS5_1CILi128EEES8_NS7_ILi64EEEEEENS_10bfloat16_tEfNS_4arch4Sm80ELb0ELb1ELb1ELb1ELb0ELb0ELb0ELb0ELi2ELi4ELi4ELi4ELb0EEENS1_24CollectiveEpilogueBwdGQAISA_fSD_Li256ELb1ELb0EEENS1_19SingleTileSchedulerILb1ELb0ELb0ELi128EEEEEEEEEvNT_6ParamsE$_ZN4cute3eso3ESOILb1ELb0EJNS_6LayoutINS_5tupleIJNS3_IJNS_1CILi2EEES5_S5_EEEEEENS3_IJNS3_IJNS4_ILi1EEES5_NS4_ILi4EEEEEEEEEEEiEEC2ERKSC_RKi)
        /*b3c0*/ 	.word	0x00000000


	//----- nvinfo : EIATTR_FRAME_SIZE
	.align		4
.L_7680:
        /*b3c4*/ 	.byte	0x04, 0x11
        /*b3c6*/ 	.short	(.L_7682 - .L_7681)
	.align		4
.L_7681:
        /*b3c8*/ 	.word	index@($_ZN7cutlass13device_kernelIN5flash19enable_sm80_to_sm89INS1_16FlashAttnBwdSm80INS1_25CollectiveMainloopBwdSm80ILi2ELi2EN4cute5tupleIJNS5_1CILi128EEES8_NS7_ILi64EEEEEENS_10bfloat16_tEfNS_4arch4Sm80ELb0ELb1ELb1ELb1ELb0ELb0ELb0ELb0ELi2ELi4ELi4ELi4ELb0EEENS1_24CollectiveEpilogueBwdGQAISA_fSD_Li256ELb1ELb0EEENS1_19SingleTileSchedulerILb1ELb0ELb0ELi128EEEEEEEEEvNT_6ParamsE$_ZN4cute3eso3ESOILb1ELb0EJNS_6LayoutINS_5tupleIJNS3_IJNS_1CILi2EEES5_S5_EEEEEENS3_IJNS3_IJNS4_ILi1EEES5_NS4_ILi4EEEEEEEEEEENS_10ViewEngineIPN7cutlass10bfloat16_tEEEEEC2ERKSC_RKSH_)
        /*b3cc*/ 	.word	0x00000000


	//----- nvinfo : EIATTR_FRAME_SIZE
	.align		4
.L_7682:
        /*b3d0*/ 	.byte	0x04, 0x11
        /*b3d2*/ 	.short	(.L_7684 - .L_7683)
	.align		4
.L_7683:
        /*b3d4*/ 	.word	index@($_ZN7cutlass13device_kernelIN5flash19enable_sm80_to_sm89INS1_16FlashAttnBwdSm80INS1_25CollectiveMainloopBwdSm80ILi2ELi2EN4cute5tupleIJNS5_1CILi128EEES8_NS7_ILi64EEEEEENS_10bfloat16_tEfNS_4arch4Sm80ELb0ELb1ELb1ELb1ELb0ELb0ELb0ELb0ELi2ELi4ELi4ELi4ELb0EEENS1_24CollectiveEpilogueBwdGQAISA_fSD_Li256ELb1ELb0EEENS1_19SingleTileSchedulerILb1ELb0ELb0ELi128EEEEEEEEEvNT_6ParamsE$_ZN4cute3eso3ESOILb1ELb0EJNS_6LayoutINS_5tupleIJNS3_IJNS_1CILi2EEES5_EEES6_EEENS3_IJNS3_IJNS4_ILi1EEES5_EEENS3_IJNS4_ILi32EEENS4_ILi64EEEEEEEEEEEiEEC2ERKSE_RKi)
        /*b3d8*/ 	.word	0x00000000


	//----- nvinfo : EIATTR_FRAME_SIZE
	.align		4
.L_7684:
        /*b3dc*/ 	.byte	0x04, 0x11
        /*b3de*/ 	.short	(.L_7686 - .L_7685)
	.align		4
.L_7685:
        /*b3e0*/ 	.word	index@($_ZN7cutlass13device_kernelIN5flash19enable_sm80_to_sm89INS1_16FlashAttnBwdSm80INS1_25CollectiveMainloopBwdSm80ILi2ELi2EN4cute5tupleIJNS5_1CILi128EEES8_NS7_ILi64EEEEEENS_10bfloat16_tEfNS_4arch4Sm80ELb0ELb1ELb1ELb1ELb0ELb0ELb0ELb0ELi2ELi4ELi4ELi4ELb0EEENS1_24CollectiveEpilogueBwdGQAISA_fSD_Li256ELb1ELb0EEENS1_19SingleTileSchedulerILb1ELb0ELb0ELi128EEEEEEEEEvNT_6ParamsE$_ZN4cute3eso3ESOILb1ELb0EJNS_6LayoutINS_5tupleIJNS3_IJNS_1CILi2EEES5_EEES6_EEENS3_IJNS3_IJNS4_ILi1EEES5_EEENS3_IJNS4_ILi32EEENS4_ILi64EEEEEEEEEEENS_10ViewEngineIPN7cutlass10bfloat16_tEEEEEC2ERKSE_RKSJ_)
        /*b3e4*/ 	.word	0x00000000


	//----- nvinfo : EIATTR_FRAME_SIZE
	.align		4
.L_7686:
        /*b3e8*/ 	.byte	0x04, 0x11
        /*b3ea*/ 	.short	(.L_7688 - .L_7687)
	.align		4
.L_7687:
        /*b3ec*/ 	.word	index@($_ZN7cutlass13device_kernelIN5flash19enable_sm80_to_sm89INS1_16FlashAttnBwdSm80INS1_25CollectiveMainloopBwdSm80ILi2ELi2EN4cute5tupleIJNS5_1CILi128EEES8_NS7_ILi64EEEEEENS_10bfloat16_tEfNS_4arch4Sm80ELb0ELb1ELb1ELb1ELb0ELb0ELb0ELb0ELi2ELi4ELi4ELi4ELb0EEENS1_24CollectiveEpilogueBwdGQAISA_fSD_Li256ELb1ELb0EEENS1_19SingleTileSchedulerILb1ELb0ELb0ELi128EEEEEEEEEvNT_6ParamsE$_ZN4cute3eso3ESOILb1ELb0EJNS_6LayoutINS_5tupleIJNS3_IJNS_1CILi2EEES5_EEES5_NS4_ILi8EEEEEENS3_IJNS3_IJNS_11ScaledBasisINS4_ILi1EEEJLi1EEEENS9_IS7_JLi0EEEEEEENS9_INS4_ILi64EEEJLi0EEEENS9_INS4_ILi16EEEJLi1EEEEEEEEENS_15ArithmeticTupleIJiiEEEEEC2ERKSJ_RKSL_)
        /*b3f0*/ 	.word	0x00000000


	//----- nvinfo : EIATTR_FRAME_SIZE
	.align		4
.L_7688:
        /*b3f4*/ 	.byte	0x04, 0x11
        /*b3f6*/ 	.short	(.L_7690 - .L_7689)
	.align		4
.L_7689:
        /*b3f8*/ 	.word	index@($_ZN7cutlass13device_kernelIN5flash19enable_sm80_to_sm89INS1_16FlashAttnBwdSm80INS1_25CollectiveMainloopBwdSm80ILi2ELi2EN4cute5tupleIJNS5_1CILi128EEES8_NS7_ILi64EEEEEENS_10bfloat16_tEfNS_4arch4Sm80ELb0ELb1ELb1ELb1ELb0ELb0ELb0ELb0ELi2ELi4ELi4ELi4ELb0EEENS1_24CollectiveEpilogueBwdGQAISA_fSD_Li256ELb1ELb0EEENS1_19SingleTileSchedulerILb1ELb0ELb0ELi128EEEEEEEEEvNT_6ParamsE$_ZN4cute3eso3ESOILb1ELb0EJNS_6LayoutINS_5tupleIJNS3_IJNS_1CILi2EEES5_EEES5_NS4_ILi8EEEEEENS3_IJNS3_IJNS_11ScaledBasisINS4_ILi1EEEJLi1EEEENS9_IS7_JLi0EEEEEEENS9_INS4_ILi64EEEJLi0EEEENS9_INS4_ILi16EEEJLi1EEEEEEEEENS_10ViewEngineINS_23ArithmeticTupleIteratorINS_15ArithmeticTupleIJiiEEEEEEEEEC2ERKSJ_RKSP_)
        /*b3fc*/ 	.word	0x00000000


	//----- nvinfo : EIATTR_FRAME_SIZE
	.align		4
.L_7690:
        /*b400*/ 	.byte	0x04, 0x11
        /*b402*/ 	.short	(.L_7692 - .L_7691)
	.align		4
.L_7691:
        /*b404*/ 	.word	index@($_ZN7cutlass13device_kernelIN5flash19enable_sm80_to_sm89INS1_16FlashAttnBwdSm80INS1_25CollectiveMainloopBwdSm80ILi2ELi2EN4cute5tupleIJNS5_1CILi128EEES8_NS7_ILi64EEEEEENS_10bfloat16_tEfNS_4arch4Sm80ELb0ELb1ELb1ELb1ELb0ELb0ELb0ELb0ELi2ELi4ELi4ELi4ELb0EEENS1_24CollectiveEpilogueBwdGQAISA_fSD_Li256ELb1ELb0EEENS1_19SingleTileSchedulerILb1ELb0ELb0ELi128EEEEEEEEEvNT_6ParamsE$_ZN4cute3eso3ESOILb1ELb0EJNS_6LayoutINS_5tupleIJNS3_IJNS_1CILi2EEES5_EEENS4_ILi8EEEEEENS3_IJNS3_IJNS4_ILi1EEES5_EEENS4_ILi4EEEEEEEEiEEC2ERKSD_RKi)
        /*b408*/ 	.word	0x00000000


	//----- nvinfo : EIATTR_FRAME_SIZE
	.align		4
.L_7692:
        /*b40c*/ 	.byte	0x04, 0x11
        /*b40e*/ 	.short	(.L_7694 - .L_7693)
	.align		4
.L_7693:
        /*b410*/ 	.word	index@($_ZN7cutlass13device_kernelIN5flash19enable_sm80_to_sm89INS1_16FlashAttnBwdSm80INS1_25CollectiveMainloopBwdSm80ILi2ELi2EN4cute5tupleIJNS5_1CILi128EEES8_NS7_ILi64EEEEEENS_10bfloat16_tEfNS_4arch4Sm80ELb0ELb1ELb1ELb1ELb0ELb0ELb0ELb0ELi2ELi4ELi4ELi4ELb0EEENS1_24CollectiveEpilogueBwdGQAISA_fSD_Li256ELb1ELb0EEENS1_19SingleTileSchedulerILb1ELb0ELb0ELi128EEEEEEEEEvNT_6ParamsE$_ZN4cute3eso3ESOILb1ELb0EJNS_6LayoutINS_5tupleIJNS3_IJNS_1CILi2EEES5_EEENS4_ILi8EEEEEENS3_IJNS3_IJNS4_ILi1EEES5_EEENS4_ILi4EEEEEEEENS_10ViewEngineIPN7cutlass10bfloat16_tEEEEEC2ERKSD_RKSI_)
        /*b414*/ 	.word	0x00000000


	//----- nvinfo : EIATTR_FRAME_SIZE
	.align		4
.L_7694:
        /*b418*/ 	.byte	0x04, 0x11
        /*b41a*/ 	.short	(.L_7696 - .L_7695)
	.align		4
.L_7695:
        /*b41c*/ 	.word	index@($_ZN7cutlass13device_kernelIN5flash19enable_sm80_to_sm89INS1_16FlashAttnBwdSm80INS1_25CollectiveMainloopBwdSm80ILi2ELi2EN4cute5tupleIJNS5_1CILi128EEES8_NS7_ILi64EEEEEENS_10bfloat16_tEfNS_4arch4Sm80ELb0ELb1ELb1ELb1ELb0ELb0ELb0ELb0ELi2ELi4ELi4ELi4ELb0EEENS1_24CollectiveEpilogueBwdGQAISA_fSD_Li256ELb1ELb0EEENS1_19SingleTileSchedulerILb1ELb0ELb0ELi128EEEEEEEEEvNT_6ParamsE$_ZN4cute3eso3ESOILb1ELb0EJNS_6LayoutINS_5tupleIJNS3_IJNS_1CILi2EEES5_EEENS3_IJS5_NS4_ILi8EEEEEEEEENS3_IJNS3_IJS5_NS4_ILi4EEEEEENS3_IJNS4_ILi1EEES7_EEEEEEEENS_10ViewEngineIPfEEEEC2ERKSF_RKSI_)
        /*b420*/ 	.word	0x00000000


	//----- nvinfo : EIATTR_FRAME_SIZE
	.align		4
.L_7696:
        /*b424*/ 	.byte	0x04, 0x11
        /*b426*/ 	.short	(.L_7698 - .L_7697)
	.align		4
.L_7697:
        /*b428*/ 	.word	index@($_ZN7cutlass13device_kernelIN5flash19enable_sm80_to_sm89INS1_16FlashAttnBwdSm80INS1_25CollectiveMainloopBwdSm80ILi2ELi2EN4cute5tupleIJNS5_1CILi128EEES8_NS7_ILi64EEEEEENS_10bfloat16_tEfNS_4arch4Sm80ELb0ELb1ELb1ELb1ELb0ELb0ELb0ELb0ELi2ELi4ELi4ELi4ELb0EEENS1_24CollectiveEpilogueBwdGQAISA_fSD_Li256ELb1ELb0EEENS1_19SingleTileSchedulerILb1ELb0ELb0ELi128EEEEEEEEEvNT_6ParamsE$_ZN4cute3eso3ESOILb1ELb0EJNS_6LayoutINS_5tupleIJNS3_IJNS_1CILi2EEES5_EEENS3_IJS5_NS4_ILi8EEEEEEEEENS3_IJNS3_IJNS_11ScaledBasisIS7_JLi0EEEENSA_INS4_ILi64EEEJLi0EEEEEEENS3_IJNSA_INS4_ILi1EEEJLi1EEEENSA_INS4_ILi16EEEJLi1EEEEEEEEEEEENS_10ViewEngineINS_23ArithmeticTupleIteratorINS_15ArithmeticTupleIJiiEEEEEEEEEC2ERKSL_RKSR_)
        /*b42c*/ 	.word	0x00000000


	//----- nvinfo : EIATTR_FRAME_SIZE
	.align		4
.L_7698:
        /*b430*/ 	.byte	0x04, 0x11
        /*b432*/ 	.short	(.L_7700 - .L_7699)
	.align		4
.L_7699:
        /*b434*/ 	.word	index@($_ZN7cutlass13device_kernelIN5flash19enable_sm80_to_sm89INS1_16FlashAttnBwdSm80INS1_25CollectiveMainloopBwdSm80ILi2ELi2EN4cute5tupleIJNS5_1CILi128EEES8_NS7_ILi64EEEEEENS_10bfloat16_tEfNS_4arch4Sm80ELb0ELb1ELb1ELb1ELb0ELb0ELb0ELb0ELi2ELi4ELi4ELi4ELb0EEENS1_24CollectiveEpilogueBwdGQAISA_fSD_Li256ELb1ELb0EEENS1_19SingleTileSchedulerILb1ELb0ELb0ELi128EEEEEEEEEvNT_6ParamsE$_ZN4cute3eso3ESOILb1ELb0EJNS_6LayoutINS_5tupleIJNS3_IJNS_1CILi2EEES5_EEENS3_IJS5_NS4_ILi8EEEEEEEEENS3_IJNS3_IJNS_11ScaledBasisIS7_JLi0EEEENSA_INS4_ILi64EEEJLi0EEEEEEENS3_IJNSA_INS4_ILi1EEEJLi1EEEENSA_INS4_ILi16EEEJLi1EEEEEEEEEEEENS_10ViewEngineINS_23ArithmeticTupleIteratorINS_15ArithmeticTupleIJNS4_ILi0EEESP_EEEEEEEEEC2ERKSL_RKSS_)
        /*b438*/ 	.word	0x00000000


	//----- nvinfo : EIATTR_FRAME_SIZE
	.align		4
.L_7700:
        /*b43c*/ 	.byte	0x04, 0x11
        /*b43e*/ 	.short	(.L_7702 - .L_7701)
	.align		4
.L_7701:
        /*b440*/ 	.word	index@($_ZN7cutlass13device_kernelIN5flash19enable_sm80_to_sm89INS1_16FlashAttnBwdSm80INS1_25CollectiveMainloopBwdSm80ILi2ELi2EN4cute5tupleIJNS5_1CILi128EEES8_NS7_ILi64EEEEEENS_10bfloat16_tEfNS_4arch4Sm80ELb0ELb1ELb1ELb1ELb0ELb0ELb0ELb0ELi2ELi4ELi4ELi4ELb0EEENS1_24CollectiveEpilogueBwdGQAISA_fSD_Li256ELb1ELb0EEENS1_19SingleTileSchedulerILb1ELb0ELb0ELi128EEEEEEEEEvNT_6ParamsE$_ZN4cute3eso3ESOILb1ELb0EJNS_6LayoutINS_5tupleIJNS3_IJNS_1CILi2EEES5_EEEEEENS3_IJNS3_IJNS4_ILi8EEENS4_ILi64EEEEEEEEEEEiEEC2ERKSC_RKi)
        /*b444*/ 	.word	0x00000000


	//----- nvinfo : EIATTR_FRAME_SIZE
	.align		4
.L_7702:
        /*b448*/ 	.byte	0x04, 0x11
        /*b44a*/ 	.short	(.L_7704 - .L_7703)
	.align		4
.L_7703:
        /*b44c*/ 	.word	index@($_ZN7cutlass13device_kernelIN5flash19enable_sm80_to_sm89INS1_16FlashAttnBwdSm80INS1_25CollectiveMainloopBwdSm80ILi2ELi2EN4cute5tupleIJNS5_1CILi128EEES8_NS7_ILi64EEEEEENS_10bfloat16_tEfNS_4arch4Sm80ELb0ELb1ELb1ELb1ELb0ELb0ELb0ELb0ELi2ELi4ELi4ELi4ELb0EEENS1_24CollectiveEpilogueBwdGQAISA_fSD_Li256ELb1ELb0EEENS1_19SingleTileSchedulerILb1ELb0ELb0ELi128EEEEEEEEEvNT_6ParamsE$_ZN4cute3eso3ESOILb1ELb0EJNS_6LayoutINS_5tupleIJNS3_IJNS_1CILi2EEES5_EEEEEENS3_IJNS3_IJNS4_ILi8EEENS4_ILi64EEEEEEEEEEENS_10ViewEngineINS_8smem_ptrIPfEEEEEEC2ERKSC_RKSH_)
        /*b450*/ 	.word	0x00000000


	//----- nvinfo : EIATTR_FRAME_SIZE
	.align		4
.L_7704:
        /*b454*/ 	.byte	0x04, 0x11
        /*b456*/ 	.short	(.L_7706 - .L_7705)
	.align		4
.L_7705:
        /*b458*/ 	.word	index@($_ZN7cutlass13device_kernelIN5flash19enable_sm80_to_sm89INS1_16FlashAttnBwdSm80INS1_25CollectiveMainloopBwdSm80ILi2ELi2EN4cute5tupleIJNS5_1CILi128EEES8_NS7_ILi64EEEEEENS_10bfloat16_tEfNS_4arch4Sm80ELb0ELb1ELb1ELb1ELb0ELb0ELb0ELb0ELi2ELi4ELi4ELi4ELb0EEENS1_24CollectiveEpilogueBwdGQAISA_fSD_Li256ELb1ELb0EEENS1_19SingleTileSchedulerILb1ELb0ELb0ELi128EEEEEEEEEvNT_6ParamsE$_ZN4cute3eso3ESOILb1ELb0EJNS_6LayoutINS_5tupleIJNS3_IJNS_1CILi2EEES5_EEEEEENS3_IJNS3_IJNS4_ILi1EEES5_EEEEEEEEiEEC2ERKSB_RKi)
        /*b45c*/ 	.word	0x00000000


	//----- nvinfo : EIATTR_FRAME_SIZE
	.align		4
.L_7706:
        /*b460*/ 	.byte	0x04, 0x11
        /*b462*/ 	.short	(.L_7708 - .L_7707)
	.align		4
.L_7707:
        /*b464*/ 	.word	index@($_ZN7cutlass13device_kernelIN5flash19enable_sm80_to_sm89INS1_16FlashAttnBwdSm80INS1_25CollectiveMainloopBwdSm80ILi2ELi2EN4cute5tupleIJNS5_1CILi128EEES8_NS7_ILi64EEEEEENS_10bfloat16_tEfNS_4arch4Sm80ELb0ELb1ELb1ELb1ELb0ELb0ELb0ELb0ELi2ELi4ELi4ELi4ELb0EEENS1_24CollectiveEpilogueBwdGQAISA_fSD_Li256ELb1ELb0EEENS1_19SingleTileSchedulerILb1ELb0ELb0ELi128EEEEEEEEEvNT_6ParamsE$_ZN4cute3eso3ESOILb1ELb0EJNS_6LayoutINS_5tupleIJNS3_IJNS_1CILi2EEES5_EEEEEENS3_IJNS3_IJNS4_ILi1EEES5_EEEEEEEENS_10ViewEngineIPfEEEEC2ERKSB_RKSE_)
        /*b468*/ 	.word	0x00000000


	//----- nvinfo : EIATTR_FRAME_SIZE
	.align		4
.L_7708:
        /*b46c*/ 	.byte	0x04, 0x11
        /*b46e*/ 	.short	(.L_7710 - .L_7709)
	.align		4
.L_7709:
        /*b470*/ 	.word	index@($_ZN7cutlass13device_kernelIN5flash19enable_sm80_to_sm89INS1_16FlashAttnBwdSm80INS1_25CollectiveMainloopBwdSm80ILi2ELi2EN4cute5tupleIJNS5_1CILi128EEES8_NS7_ILi64EEEEEENS_10bfloat16_tEfNS_4arch4Sm80ELb0ELb1ELb1ELb1ELb0ELb0ELb0ELb0ELi2ELi4ELi4ELi4ELb0EEENS1_24CollectiveEpilogueBwdGQAISA_fSD_Li256ELb1ELb0EEENS1_19SingleTileSchedulerILb1ELb0ELb0ELi128EEEEEEEEEvNT_6ParamsE$_ZN4cute3eso3ESOILb1ELb0EJNS_6LayoutINS_5tupleIJNS3_IJNS_1CILi2EEES5_EEEEEENS3_IJNS3_IJNS4_ILi1EEES5_EEEEEEEENS_10ViewEngineIPN7cutlass10bfloat16_tEEEEEC2ERKSB_RKSG_)
        /*b474*/ 	.word	0x00000000


	//----- nvinfo : EIATTR_FRAME_SIZE
	.align		4
.L_7710:
        /*b478*/ 	.byte	0x04, 0x11
        /*b47a*/ 	.short	(.L_7712 - .L_7711)
	.align		4
.L_7711:
        /*b47c*/ 	.word	index@($_ZN7cutlass13device_kernelIN5flash19enable_sm80_to_sm89INS1_16FlashAttnBwdSm80INS1_25CollectiveMainloopBwdSm80ILi2ELi2EN4cute5tupleIJNS5_1CILi128EEES8_NS7_ILi64EEEEEENS_10bfloat16_tEfNS_4arch4Sm80ELb0ELb1ELb1ELb1ELb0ELb0ELb0ELb0ELi2ELi4ELi4ELi4ELb0EEENS1_24CollectiveEpilogueBwdGQAISA_fSD_Li256ELb1ELb0EEENS1_19SingleTileSchedulerILb1ELb0ELb0ELi128EEEEEEEEEvNT_6ParamsE$_ZN4cute3eso3ESOILb1ELb0EJNS_6LayoutINS_5tupleIJNS3_IJNS_1CILi2EEES5_EEEEEENS3_IJNS3_IJNS4_ILi1EEES5_EEEEEEEENS_10ViewEngineIPKfEEEEC2ERKSB_RKSF_)
        /*b480*/ 	.word	0x00000000


	//----- nvinfo : EIATTR_FRAME_SIZE
	.align		4
.L_7712:
        /*b484*/ 	.byte	0x04, 0x11
        /*b486*/ 	.short	(.L_7714 - .L_7713)
	.align		4
.L_7713:
        /*b488*/ 	.word	index@($_ZN7cutlass13device_kernelIN5flash19enable_sm80_to_sm89INS1_16FlashAttnBwdSm80INS1_25CollectiveMainloopBwdSm80ILi2ELi2EN4cute5tupleIJNS5_1CILi128EEES8_NS7_ILi64EEEEEENS_10bfloat16_tEfNS_4arch4Sm80ELb0ELb1ELb1ELb1ELb0ELb0ELb0ELb0ELi2ELi4ELi4ELi4ELb0EEENS1_24CollectiveEpilogueBwdGQAISA_fSD_Li256ELb1ELb0EEENS1_19SingleTileSchedulerILb1ELb0ELb0ELi128EEEEEEEEEvNT_6ParamsE$_ZN4cute3eso3ESOILb1ELb0EJNS_6LayoutINS_5tupleIJNS3_IJNS_1CILi1EEES5_EEENS4_ILi32EEEEEENS3_IJNS3_IJNS4_ILi0EEES9_EEENS4_ILi256EEEEEEEEiEEC2ERKSD_RKi)
        /*b48c*/ 	.word	0x00000000


	//----- nvinfo : EIATTR_FRAME_SIZE
	.align		4
.L_7714:
        /*b490*/ 	.byte	0x04, 0x11
        /*b492*/ 	.short	(.L_7716 - .L_7715)
	.align		4
.L_7715:
        /*b494*/ 	.word	index@($_ZN7cutlass13device_kernelIN5flash19enable_sm80_to_sm89INS1_16FlashAttnBwdSm80INS1_25CollectiveMainloopBwdSm80ILi2ELi2EN4cute5tupleIJNS5_1CILi128EEES8_NS7_ILi64EEEEEENS_10bfloat16_tEfNS_4arch4Sm80ELb0ELb1ELb1ELb1ELb0ELb0ELb0ELb0ELi2ELi4ELi4ELi4ELb0EEENS1_24CollectiveEpilogueBwdGQAISA_fSD_Li256ELb1ELb0EEENS1_19SingleTileSchedulerILb1ELb0ELb0ELi128EEEEEEEEEvNT_6ParamsE$_ZN4cute3eso3ESOILb1ELb0EJNS_6LayoutINS_5tupleIJNS3_IJNS_1CILi1EEES5_EEENS4_ILi32EEEEEENS3_IJNS3_IJNS4_ILi0EEES9_EEENS4_ILi256EEEEEEEENS_10ViewEngineINS_8gmem_ptrIPfEEEEEEC2ERKSD_RKSI_)
        /*b498*/ 	.word	0x00000000


	//----- nvinfo : EIATTR_FRAME_SIZE
	.align		4
.L_7716:
        /*b49c*/ 	.byte	0x04, 0x11
        /*b49e*/ 	.short	(.L_7718 - .L_7717)
	.align		4
.L_7717:
        /*b4a0*/ 	.word	index@($_ZN7cutlass13device_kernelIN5flash19enable_sm80_to_sm89INS1_16FlashAttnBwdSm80INS1_25CollectiveMainloopBwdSm80ILi2ELi2EN4cute5tupleIJNS5_1CILi128EEES8_NS7_ILi64EEEEEENS_10bfloat16_tEfNS_4arch4Sm80ELb0ELb1ELb1ELb1ELb0ELb0ELb0ELb0ELi2ELi4ELi4ELi4ELb0EEENS1_24CollectiveEpilogueBwdGQAISA_fSD_Li256ELb1ELb0EEENS1_19SingleTileSchedulerILb1ELb0ELb0ELi128EEEEEEEEEvNT_6ParamsE$_ZN4cute3eso3ESOILb1ELb0EJNS_6LayoutINS_5tupleIJNS3_IJNS_1CILi1EEES5_EEEEEENS3_IJNS3_IJS5_NS4_ILi0EEEEEEEEEEENS_10ViewEngineINS_8smem_ptrIPN7cutlass9uint128_tEEEEEEEC2ERKSB_RKSI_)
        /*b4a4*/ 	.word	0x00000000


	//----- nvinfo : EIATTR_FRAME_SIZE
	.align		4
.L_7718:
        /*b4a8*/ 	.byte	0x04, 0x11
        /*b4aa*/ 	.short	(.L_7720 - .L_7719)
	.align		4
.L_7719:
        /*b4ac*/ 	.word	index@($_ZN7cutlass13device_kernelIN5flash19enable_sm80_to_sm89INS1_16FlashAttnBwdSm80INS1_25CollectiveMainloopBwdSm80ILi2ELi2EN4cute5tupleIJNS5_1CILi128EEES8_NS7_ILi64EEEEEENS_10bfloat16_tEfNS_4arch4Sm80ELb0ELb1ELb1ELb1ELb0ELb0ELb0ELb0ELi2ELi4ELi4ELi4ELb0EEENS1_24CollectiveEpilogueBwdGQAISA_fSD_Li256ELb1ELb0EEENS1_19SingleTileSchedulerILb1ELb0ELb0ELi128EEEEEEEEEvNT_6ParamsE$_ZN4cute3eso3ESOILb1ELb0EJNS_6LayoutINS_5tupleIJNS3_IJNS_1CILi1EEES5_EEEEEENS3_IJNS3_IJS5_NS4_ILi0EEEEEEEEEEENS_10ViewEngineINS_8gmem_ptrIPKN7cutlass9uint128_tEEEEEEEC2ERKSB_RKSJ_)
        /*b4b0*/ 	.word	0x00000000


	//----- nvinfo : EIATTR_FRAME_SIZE
	.align		4
.L_7720:
        /*b4b4*/ 	.byte	0x04, 0x11
        /*b4b6*/ 	.short	(.L_7722 - .L_7721)
	.align		4
.L_7721:
        /*b4b8*/ 	.word	index@($_ZN7cutlass13device_kernelIN5flash19enable_sm80_to_sm89INS1_16FlashAttnBwdSm80INS1_25CollectiveMainloopBwdSm80ILi2ELi2EN4cute5tupleIJNS5_1CILi128EEES8_NS7_ILi64EEEEEENS_10bfloat16_tEfNS_4arch4Sm80ELb0ELb1ELb1ELb1ELb0ELb0ELb0ELb0ELi2ELi4ELi4ELi4ELb0EEENS1_24CollectiveEpilogueBwdGQAISA_fSD_Li256ELb1ELb0EEENS1_19SingleTileSchedulerILb1ELb0ELb0ELi128EEEEEEEEEvNT_6ParamsE$_ZN4cute3eso3ESOILb1ELb0EJNS_6LayoutINS_5tupleIJNS3_IJNS_1CILi1EEENS4_ILi4EEEEEENS4_ILi2EEES6_EEENS3_IJNS3_IJNS4_ILi0EEES5_EEES6_NS4_ILi8EEEEEEEENS_10ViewEngineIPfEEEEC2ERKSE_RKSH_)
        /*b4bc*/ 	.word	0x00000000


	//----- nvinfo : EIATTR_FRAME_SIZE
	.align		4
.L_7722:
        /*b4c0*/ 	.byte	0x04, 0x11
        /*b4c2*/ 	.short	(.L_7724 - .L_7723)
	.align		4
.L_7723:
        /*b4c4*/ 	.word	index@($_ZN7cutlass13device_kernelIN5flash19enable_sm80_to_sm89INS1_16FlashAttnBwdSm80INS1_25CollectiveMainloopBwdSm80ILi2ELi2EN4cute5tupleIJNS5_1CILi128EEES8_NS7_ILi64EEEEEENS_10bfloat16_tEfNS_4arch4Sm80ELb0ELb1ELb1ELb1ELb0ELb0ELb0ELb0ELi2ELi4ELi4ELi4ELb0EEENS1_24CollectiveEpilogueBwdGQAISA_fSD_Li256ELb1ELb0EEENS1_19SingleTileSchedulerILb1ELb0ELb0ELi128EEEEEEEEEvNT_6ParamsE$_ZN4cute3eso3ESOILb1ELb0EJNS_6LayoutINS_5tupleIJNS3_IJNS_1CILi1EEENS4_ILi2EEES6_EEEEEENS3_IJNS3_IJS5_S5_S6_EEEEEEEENS_10ViewEngineIPjEEEEC2ERKSB_RKSE_)
        /*b4c8*/ 	.word	0x00000000


	//----- nvinfo : EIATTR_FRAME_SIZE
	.align		4
.L_7724:
        /*b4cc*/ 	.byte	0x04, 0x11
        /*b4ce*/ 	.short	(.L_7726 - .L_7725)
	.align		4
.L_7725:
        /*b4d0*/ 	.word	index@($_ZN7cutlass13device_kernelIN5flash19enable_sm80_to_sm89INS1_16FlashAttnBwdSm80INS1_25CollectiveMainloopBwdSm80ILi2ELi2EN4cute5tupleIJNS5_1CILi128EEES8_NS7_ILi64EEEEEENS_10bfloat16_tEfNS_4arch4Sm80ELb0ELb1ELb1ELb1ELb0ELb0ELb0ELb0ELi2ELi4ELi4ELi4ELb0EEENS1_24CollectiveEpilogueBwdGQAISA_fSD_Li256ELb1ELb0EEENS1_19SingleTileSchedulerILb1ELb0ELb0ELi128EEEEEEEEEvNT_6ParamsE$_ZN4cute3eso3ESOILb1ELb0EJNS_6LayoutINS_5tupleIJNS3_IJNS_1CILi1EEENS4_ILi2EEEEEES6_NS4_ILi8EEEEEENS3_IJNS3_IJS5_S5_EEES6_NS4_ILi4EEEEEEEENS_10ViewEngineIPN7cutlass5ArrayINSF_10bfloat16_tELi2ELb0EEEEEEEC2ERKSD_RKSK_)
        /*b4d4*/ 	.word	0x00000000


	//----- nvinfo : EIATTR_FRAME_SIZE
	.align		4
.L_7726:
        /*b4d8*/ 	.byte	0x04, 0x11
        /*b4da*/ 	.short	(.L_7728 - .L_7727)
	.align		4
.L_7727:
        /*b4dc*/ 	.word	index@($_ZN7cutlass13device_kernelIN5flash19enable_sm80_to_sm89INS1_16FlashAttnBwdSm80INS1_25CollectiveMainloopBwdSm80ILi2ELi2EN4cute5tupleIJNS5_1CILi128EEES8_NS7_ILi64EEEEEENS_10bfloat16_tEfNS_4arch4Sm80ELb0ELb1ELb1ELb1ELb0ELb0ELb0ELb0ELi2ELi4ELi4ELi4ELb0EEENS1_24CollectiveEpilogueBwdGQAISA_fSD_Li256ELb1ELb0EEENS1_19SingleTileSchedulerILb1ELb0ELb0ELi128EEEEEEEEEvNT_6ParamsE$_ZN4cute3eso3ESOILb1ELb0EJNS_6LayoutINS_5tupleIJNS3_IJNS_1CILi1EEENS4_ILi2EEEEEES6_NS4_ILi8EEEEEENS3_IJNS3_IJS5_S5_EEES6_NS4_ILi4EEEEEEEENS_10ViewEngineIPKN7cutlass5ArrayIfLi2ELb1EEEEEEEC2ERKSD_RKSK_)
        /*b4e0*/ 	.word	0x00000000


	//----- nvinfo : EIATTR_FRAME_SIZE
	.align		4
.L_7728:
        /*b4e4*/ 	.byte	0x04, 0x11
        /*b4e6*/ 	.short	(.L_7730 - .L_7729)
	.align		4
.L_7729:
        /*b4e8*/ 	.word	index@($_ZN7cutlass13device_kernelIN5flash19enable_sm80_to_sm89INS1_16FlashAttnBwdSm80INS1_25CollectiveMainloopBwdSm80ILi2ELi2EN4cute5tupleIJNS5_1CILi128EEES8_NS7_ILi64EEEEEENS_10bfloat16_tEfNS_4arch4Sm80ELb0ELb1ELb1ELb1ELb0ELb0ELb0ELb0ELi2ELi4ELi4ELi4ELb0EEENS1_24CollectiveEpilogueBwdGQAISA_fSD_Li256ELb1ELb0EEENS1_19SingleTileSchedulerILb1ELb0ELb0ELi128EEEEEEEEEvNT_6ParamsE$_ZN4cute3eso3ESOILb1ELb0EJNS_6LayoutINS_5tupleIJNS3_IJNS_1CILi1EEENS4_ILi2EEEEEEEEENS3_IJNS3_IJS5_S5_EEEEEEEENS_10ViewEngineIPjEEEEC2ERKSB_RKSE_)
        /*b4ec*/ 	.word	0x00000000


	//----- nvinfo : EIATTR_FRAME_SIZE
	.align		4
.L_7730:
        /*b4f0*/ 	.byte	0x04, 0x11
        /*b4f2*/ 	.short	(.L_7732 - .L_7731)
	.align		4
.L_7731:
        /*b4f4*/ 	.word	index@($_ZN7cutlass13device_kernelIN5flash19enable_sm80_to_sm89INS1_16FlashAttnBwdSm80INS1_25CollectiveMainloopBwdSm80ILi2ELi2EN4cute5tupleIJNS5_1CILi128EEES8_NS7_ILi64EEEEEENS_10bfloat16_tEfNS_4arch4Sm80ELb0ELb1ELb1ELb1ELb0ELb0ELb0ELb0ELi2ELi4ELi4ELi4ELb0EEENS1_24CollectiveEpilogueBwdGQAISA_fSD_Li256ELb1ELb0EEENS1_19SingleTileSchedulerILb1ELb0ELb0ELi128EEEEEEEEEvNT_6ParamsE$_ZN4cute3eso3ESOILb1ELb0EJNS_6LayoutINS_5tupleIJNS3_IJNS_1CILi1EEENS3_IJNS4_ILi4EEENS4_ILi2EEEEEEEEES7_S6_EEENS3_IJNS3_IJNS4_ILi0EEENS3_IJS5_NS4_ILi8EEEEEEEEES6_NS4_ILi16EEEEEEEENS_10ViewEngineIPN7cutlass10bfloat16_tEEEEEC2ERKSH_RKSM_)
        /*b4f8*/ 	.word	0x00000000


	//----- nvinfo : EIATTR_FRAME_SIZE
	.align		4
.L_7732:
        /*b4fc*/ 	.byte	0x04, 0x11
        /*b4fe*/ 	.short	(.L_7734 - .L_7733)
	.align		4
.L_7733:
        /*b500*/ 	.word	index@($_ZN7cutlass13device_kernelIN5flash19enable_sm80_to_sm89INS1_16FlashAttnBwdSm80INS1_25CollectiveMainloopBwdSm80ILi2ELi2EN4cute5tupleIJNS5_1CILi128EEES8_NS7_ILi64EEEEEENS_10bfloat16_tEfNS_4arch4Sm80ELb0ELb1ELb1ELb1ELb0ELb0ELb0ELb0ELi2ELi4ELi4ELi4ELb0EEENS1_24CollectiveEpilogueBwdGQAISA_fSD_Li256ELb1ELb0EEENS1_19SingleTileSchedulerILb1ELb0ELb0ELi128EEEEEEEEEvNT_6ParamsE$_ZN4cute3eso3ESOILb1ELb0EJNS_6LayoutINS_5tupleIJNS3_IJNS_1CILi1EEENS3_IJNS4_ILi2EEES6_EEEEEES6_NS4_ILi4EEEEEENS3_IJNS3_IJNS4_ILi0EEENS3_IJS5_S9_EEEEEES6_NS4_ILi8EEEEEEEENS_10ViewEngineIPjEEEEC2ERKSG_RKSJ_)
        /*b504*/ 	.word	0x00000000


	//----- nvinfo : EIATTR_FRAME_SIZE
	.align		4
.L_7734:
        /*b508*/ 	.byte	0x04, 0x11
        /*b50a*/ 	.short	(.L_7736 - .L_7735)
	.align		4
.L_7735:
        /*b50c*/ 	.word	index@($_ZN7cutlass13device_kernelIN5flash19enable_sm80_to_sm89INS1_16FlashAttnBwdSm80INS1_25CollectiveMainloopBwdSm80ILi2ELi2EN4cute5tupleIJNS5_1CILi128EEES8_NS7_ILi64EEEEEENS_10bfloat16_tEfNS_4arch4Sm80ELb0ELb1ELb1ELb1ELb0ELb0ELb0ELb0ELi2ELi4ELi4ELi4ELb0EEENS1_24CollectiveEpilogueBwdGQAISA_fSD_Li256ELb1ELb0EEENS1_19SingleTileSchedulerILb1ELb0ELb0ELi128EEEEEEEEEvNT_6ParamsE$_ZN4cute3eso3ESOILb1ELb0EJNS_6LayoutINS_5tupleIJNS3_IJNS3_IJNS_1CILi8EEENS4_ILi1EEEEEES6_EEENS3_IJNS3_IJS6_S6_EEENS4_ILi4EEEEEEEEENS3_IJNS3_IJNS3_IJS6_NS4_ILi0EEEEEESD_EEENS3_IJNS3_IJSD_SD_EEES5_EEEEEEEENS_10ViewEngineIPN7cutlass10bfloat16_tEEEEEC2ERKSJ_RKSO_)
        /*b510*/ 	.word	0x00000000


	//----- nvinfo : EIATTR_FRAME_SIZE
	.align		4
.L_7736:
        /*b514*/ 	.byte	0x04, 0x11
        /*b516*/ 	.short	(.L_7738 - .L_7737)
	.align		4
.L_7737:
        /*b518*/ 	.word	index@($_ZN7cutlass13device_kernelIN5flash19enable_sm80_to_sm89INS1_16FlashAttnBwdSm80INS1_25CollectiveMainloopBwdSm80ILi2ELi2EN4cute5tupleIJNS5_1CILi128EEES8_NS7_ILi64EEEEEENS_10bfloat16_tEfNS_4arch4Sm80ELb0ELb1ELb1ELb1ELb0ELb0ELb0ELb0ELi2ELi4ELi4ELi4ELb0EEENS1_24CollectiveEpilogueBwdGQAISA_fSD_Li256ELb1ELb0EEENS1_19SingleTileSchedulerILb1ELb0ELb0ELi128EEEEEEEEEvNT_6ParamsE$_ZN4cute3eso3ESOILb1ELb0EJNS_6LayoutINS_5tupleIJNS3_IJNS3_IJNS_1CILi8EEENS4_ILi1EEEEEES6_EEENS3_IJNS3_IJS6_S6_EEENS4_ILi4EEEEEEEEENS3_IJNS3_IJNS3_IJS6_NS4_ILi0EEEEEESD_EEENS3_IJNS3_IJSD_SD_EEENS4_ILi2048EEEEEEEEEEENS_10ViewEngineINS_8smem_ptrIPN7cutlass10bfloat16_tEEEEEEEC2ERKSK_RKSR_)
        /*b51c*/ 	.word	0x00000000


	//----- nvinfo : EIATTR_FRAME_SIZE
	.align		4
.L_7738:
        /*b520*/ 	.byte	0x04, 0x11
        /*b522*/ 	.short	(.L_7740 - .L_7739)
	.align		4
.L_7739:
        /*b524*/ 	.word	index@($_ZN7cutlass13device_kernelIN5flash19enable_sm80_to_sm89INS1_16FlashAttnBwdSm80INS1_25CollectiveMainloopBwdSm80ILi2ELi2EN4cute5tupleIJNS5_1CILi128EEES8_NS7_ILi64EEEEEENS_10bfloat16_tEfNS_4arch4Sm80ELb0ELb1ELb1ELb1ELb0ELb0ELb0ELb0ELi2ELi4ELi4ELi4ELb0EEENS1_24CollectiveEpilogueBwdGQAISA_fSD_Li256ELb1ELb0EEENS1_19SingleTileSchedulerILb1ELb0ELb0ELi128EEEEEEEEEvNT_6ParamsE$_ZN4cute3eso3ESOILb1ELb0EJNS_6LayoutINS_5tupleIJNS3_IJNS3_IJNS_1CILi8EEENS4_ILi1EEEEEES6_EEENS3_IJNS3_IJS6_S6_EEENS4_ILi2EEEEEEEEENS3_IJNS3_IJNS3_IJS6_NS4_ILi0EEEEEESD_EEENS3_IJNS3_IJSD_SD_EEES5_EEEEEEEENS_10ViewEngineIPN7cutlass10bfloat16_tEEEEEC2ERKSJ_RKSO_)
        /*b528*/ 	.word	0x00000000


	//----- nvinfo : EIATTR_FRAME_SIZE
	.align		4
.L_7740:
        /*b52c*/ 	.byte	0x04, 0x11
        /*b52e*/ 	.short	(.L_7742 - .L_7741)
	.align		4
.L_7741:
        /*b530*/ 	.word	index@($_ZN7cutlass13device_kernelIN5flash19enable_sm80_to_sm89INS1_16FlashAttnBwdSm80INS1_25CollectiveMainloopBwdSm80ILi2ELi2EN4cute5tupleIJNS5_1CILi128EEES8_NS7_ILi64EEEEEENS_10bfloat16_tEfNS_4arch4Sm80ELb0ELb1ELb1ELb1ELb0ELb0ELb0ELb0ELi2ELi4ELi4ELi4ELb0EEENS1_24CollectiveEpilogueBwdGQAISA_fSD_Li256ELb1ELb0EEENS1_19SingleTileSchedulerILb1ELb0ELb0ELi128EEEEEEEEEvNT_6ParamsE$_ZN4cute3eso3ESOILb1ELb0EJNS_6LayoutINS_5tupleIJNS3_IJNS3_IJNS_1CILi8EEENS4_ILi1EEEEEES6_EEENS3_IJNS3_IJS6_S6_EEENS4_ILi2EEEEEEEEENS3_IJNS3_IJNS3_IJS6_NS4_ILi0EEEEEESD_EEENS3_IJNS3_IJSD_SD_EEENS4_ILi8192EEEEEEEEEEENS_10ViewEngineINS_8smem_ptrIPN7cutlass10bfloat16_tEEEEEEEC2ERKSK_RKSR_)
        /*b534*/ 	.word	0x00000000


	//----- nvinfo : EIATTR_FRAME_SIZE
	.align		4
.L_7742:
        /*b538*/ 	.byte	0x04, 0x11
        /*b53a*/ 	.short	(.L_7744 - .L_7743)
	.align		4
.L_7743:
        /*b53c*/ 	.word	index@($_ZN7cutlass13device_kernelIN5flash19enable_sm80_to_sm89INS1_16FlashAttnBwdSm80INS1_25CollectiveMainloopBwdSm80ILi2ELi2EN4cute5tupleIJNS5_1CILi128EEES8_NS7_ILi64EEEEEENS_10bfloat16_tEfNS_4arch4Sm80ELb0ELb1ELb1ELb1ELb0ELb0ELb0ELb0ELi2ELi4ELi4ELi4ELb0EEENS1_24CollectiveEpilogueBwdGQAISA_fSD_Li256ELb1ELb0EEENS1_19SingleTileSchedulerILb1ELb0ELb0ELi128EEEEEEEEEvNT_6ParamsE$_ZN4cute3eso3ESOILb1ELb0EJNS_6LayoutINS_5tupleIJNS3_IJNS3_IJNS_1CILi8EEENS4_ILi1EEEEEES6_EEENS3_IJNS3_IJS6_S6_EEENS4_ILi2EEEEEEEEENS3_IJNS3_IJNS3_IJS6_NS4_ILi0EEEEEESD_EEENS3_IJNS3_IJSD_SD_EEENS4_ILi64EEEEEEEEEEENS_10ViewEngineIPN7cutlass10bfloat16_tEEEEEC2ERKSK_RKSP_)
        /*b540*/ 	.word	0x00000000


	//----- nvinfo : EIATTR_FRAME_SIZE
	.align		4
.L_7744:
        /*b544*/ 	.byte	0x04, 0x11
        /*b546*/ 	.short	(.L_7746 - .L_7745)
	.align		4
.L_7745:
        /*b548*/ 	.word	index@($_ZN7cutlass13device_kernelIN5flash19enable_sm80_to_sm89INS1_16FlashAttnBwdSm80INS1_25CollectiveMainloopBwdSm80ILi2ELi2EN4cute5tupleIJNS5_1CILi128EEES8_NS7_ILi64EEEEEENS_10bfloat16_tEfNS_4arch4Sm80ELb0ELb1ELb1ELb1ELb0ELb0ELb0ELb0ELi2ELi4ELi4ELi4ELb0EEENS1_24CollectiveEpilogueBwdGQAISA_fSD_Li256ELb1ELb0EEENS1_19SingleTileSchedulerILb1ELb0ELb0ELi128EEEEEEEEEvNT_6ParamsE$_ZN4cute3eso3ESOILb1ELb0EJNS_6LayoutINS_5tupleIJNS3_IJNS3_IJNS_1CILi8EEENS4_ILi1EEEEEES6_EEENS3_IJNS3_IJS6_S6_EEENS4_ILi2EEEEEEEEENS3_IJNS3_IJNS3_IJS6_NS4_ILi0EEEEEESD_EEENS3_IJNS3_IJSD_SD_EEENS4_ILi4096EEEEEEEEEEENS_10ViewEngineINS_8smem_ptrIPN7cutlass10bfloat16_tEEEEEEEC2ERKSK_RKSR_)
        /*b54c*/ 	.word	0x00000000


	//----- nvinfo : EIATTR_FRAME_SIZE
	.align		4
.L_7746:
        /*b550*/ 	.byte	0x04, 0x11
        /*b552*/ 	.short	(.L_7748 - .L_7747)
	.align		4
.L_7747:
        /*b554*/ 	.word	index@($_ZN7cutlass13device_kernelIN5flash19enable_sm80_to_sm89INS1_16FlashAttnBwdSm80INS1_25CollectiveMainloopBwdSm80ILi2ELi2EN4cute5tupleIJNS5_1CILi128EEES8_NS7_ILi64EEEEEENS_10bfloat16_tEfNS_4arch4Sm80ELb0ELb1ELb1ELb1ELb0ELb0ELb0ELb0ELi2ELi4ELi4ELi4ELb0EEENS1_24CollectiveEpilogueBwdGQAISA_fSD_Li256ELb1ELb0EEENS1_19SingleTileSchedulerILb1ELb0ELb0ELi128EEEEEEEEEvNT_6ParamsE$_ZN4cute3eso3ESOILb1ELb0EJNS_6LayoutINS_5tupleIJNS3_IJNS3_IJNS_1CILi4EEENS4_ILi8EEEEEENS3_IJS5_NS4_ILi2EEEEEEEEENS3_IJNS3_IJS8_S8_EEENS3_IJS8_S6_EEEEEEEEENS3_IJNS3_IJNS3_IJNS_11ScaledBasisIS8_JLi1EEEENSF_INS4_ILi1EEEJLi0EEEEEEENS3_IJNSF_INS4_ILi16EEEJLi0EEEENSF_IS6_JLi1EEEEEEEEEENS3_IJNS3_IJNSF_ISH_JLi1EEEENSF_IS6_JLi0EEEEEEENS3_IJNSF_INS4_ILi64EEEJLi0EEEENSF_ISK_JLi1EEEEEEEEEEEEEEENS_10ViewEngineINS_23ArithmeticTupleIteratorINS_15ArithmeticTupleIJNS4_ILi0EEES12_EEEEEEEEEC2ERKSY_RKS15_)
        /*b558*/ 	.word	0x00000000


	//----- nvinfo : EIATTR_FRAME_SIZE
	.align		4
.L_7748:
        /*b55c*/ 	.byte	0x04, 0x11
        /*b55e*/ 	.short	(.L_7750 - .L_7749)
	.align		4
.L_7749:
        /*b560*/ 	.word	index@($_ZN7cutlass13device_kernelIN5flash19enable_sm80_to_sm89INS1_16FlashAttnBwdSm80INS1_25CollectiveMainloopBwdSm80ILi2ELi2EN4cute5tupleIJNS5_1CILi128EEES8_NS7_ILi64EEEEEENS_10bfloat16_tEfNS_4arch4Sm80ELb0ELb1ELb1ELb1ELb0ELb0ELb0ELb0ELi2ELi4ELi4ELi4ELb0EEENS1_24CollectiveEpilogueBwdGQAISA_fSD_Li256ELb1ELb0EEENS1_19SingleTileSchedulerILb1ELb0ELb0ELi128EEEEEEEEEvNT_6ParamsE$_ZN4cute3eso3ESOILb1ELb0EJNS_6LayoutINS_5tupleIJNS3_IJNS3_IJNS_1CILi4EEENS4_ILi2EEEEEENS4_ILi1EEEEEES6_NS4_ILi8EEEEEENS3_IJNS3_IJNS3_IJS8_NS4_ILi32EEEEEENS4_ILi0EEEEEENS4_ILi64EEES5_EEEEENS_10ViewEngineIPN7cutlass10bfloat16_tEEEEEC2ERKSI_RKSN_)
        /*b564*/ 	.word	0x00000000


	//----- nvinfo : EIATTR_FRAME_SIZE
	.align		4
.L_7750:
        /*b568*/ 	.byte	0x04, 0x11
        /*b56a*/ 	.short	(.L_7752 - .L_7751)
	.align		4
.L_7751:
        /*b56c*/ 	.word	index@($_ZN7cutlass13device_kernelIN5flash19enable_sm80_to_sm89INS1_16FlashAttnBwdSm80INS1_25CollectiveMainloopBwdSm80ILi2ELi2EN4cute5tupleIJNS5_1CILi128EEES8_NS7_ILi64EEEEEENS_10bfloat16_tEfNS_4arch4Sm80ELb0ELb1ELb1ELb1ELb0ELb0ELb0ELb0ELi2ELi4ELi4ELi4ELb0EEENS1_24CollectiveEpilogueBwdGQAISA_fSD_Li256ELb1ELb0EEENS1_19SingleTileSchedulerILb1ELb0ELb0ELi128EEEEEEEEEvNT_6ParamsE$_ZN4cute3eso3ESOILb1ELb0EJNS_6LayoutINS_5tupleIJNS3_IJNS3_IJNS_1CILi4EEENS4_ILi2EEEEEENS4_ILi1EEEEEES6_EEENS3_IJNS3_IJNS3_IJS8_NS4_ILi32EEEEEENS4_ILi0EEEEEENS4_ILi64EEEEEEEEiEEC2ERKSH_RKi)
        /*b570*/ 	.word	0x00000000


	//----- nvinfo : EIATTR_FRAME_SIZE
	.align		4
.L_7752:
        /*b574*/ 	.byte	0x04, 0x11
        /*b576*/ 	.short	(.L_7754 - .L_7753)
	.align		4
.L_7753:
        /*b578*/ 	.word	index@($_ZN7cutlass13device_kernelIN5flash19enable_sm80_to_sm89INS1_16FlashAttnBwdSm80INS1_25CollectiveMainloopBwdSm80ILi2ELi2EN4cute5tupleIJNS5_1CILi128EEES8_NS7_ILi64EEEEEENS_10bfloat16_tEfNS_4arch4Sm80ELb0ELb1ELb1ELb1ELb0ELb0ELb0ELb0ELi2ELi4ELi4ELi4ELb0EEENS1_24CollectiveEpilogueBwdGQAISA_fSD_Li256ELb1ELb0EEENS1_19SingleTileSchedulerILb1ELb0ELb0ELi128EEEEEEEEEvNT_6ParamsE$_ZN4cute3eso3ESOILb1ELb0EJNS_6LayoutINS_5tupleIJNS3_IJNS3_IJNS_1CILi4EEENS4_ILi2EEEEEENS4_ILi1EEEEEES6_EEENS3_IJNS3_IJNS3_IJS8_NS4_ILi32EEEEEENS4_ILi0EEEEEENS4_ILi64EEEEEEEENS_10ViewEngineIPN7cutlass10bfloat16_tEEEEEC2ERKSH_RKSM_)
        /*b57c*/ 	.word	0x00000000


	//----- nvinfo : EIATTR_FRAME_SIZE
	.align		4
.L_7754:
        /*b580*/ 	.byte	0x04, 0x11
        /*b582*/ 	.short	(.L_7756 - .L_7755)
	.align		4
.L_7755:
        /*b584*/ 	.word	index@($_ZN7cutlass13device_kernelIN5flash19enable_sm80_to_sm89INS1_16FlashAttnBwdSm80INS1_25CollectiveMainloopBwdSm80ILi2ELi2EN4cute5tupleIJNS5_1CILi128EEES8_NS7_ILi64EEEEEENS_10bfloat16_tEfNS_4arch4Sm80ELb0ELb1ELb1ELb1ELb0ELb0ELb0ELb0ELi2ELi4ELi4ELi4ELb0EEENS1_24CollectiveEpilogueBwdGQAISA_fSD_Li256ELb1ELb0EEENS1_19SingleTileSchedulerILb1ELb0ELb0ELi128EEEEEEEEEvNT_6ParamsE$_ZN4cute3eso3ESOILb1ELb0EJNS_6LayoutINS_5tupleIJNS3_IJNS3_IJNS_1CILi4EEENS4_ILi2EEEEEENS4_ILi1EEEEEENS3_IJS6_EEEEEENS3_IJNS3_IJNS3_IJS8_NS4_ILi32EEEEEENS4_ILi0EEEEEENS3_IJNS4_ILi64EEEEEEEEEEENS_10ViewEngineIPN7cutlass10bfloat16_tEEEEEC2ERKSJ_RKSO_)
        /*b588*/ 	.word	0x00000000


	//----- nvinfo : EIATTR_FRAME_SIZE
	.align		4
.L_7756:
        /*b58c*/ 	.byte	0x04, 0x11
        /*b58e*/ 	.short	(.L_7758 - .L_7757)
	.align		4
.L_7757:
        /*b590*/ 	.word	index@($_ZN7cutlass13device_kernelIN5flash19enable_sm80_to_sm89INS1_16FlashAttnBwdSm80INS1_25CollectiveMainloopBwdSm80ILi2ELi2EN4cute5tupleIJNS5_1CILi128EEES8_NS7_ILi64EEEEEENS_10bfloat16_tEfNS_4arch4Sm80ELb0ELb1ELb1ELb1ELb0ELb0ELb0ELb0ELi2ELi4ELi4ELi4ELb0EEENS1_24CollectiveEpilogueBwdGQAISA_fSD_Li256ELb1ELb0EEENS1_19SingleTileSchedulerILb1ELb0ELb0ELi128EEEEEEEEEvNT_6ParamsE$_ZN4cute3eso3ESOILb1ELb0EJNS_6LayoutINS_5tupleIJNS3_IJNS3_IJNS_1CILi4EEENS4_ILi2EEEEEENS4_ILi1EEEEEEEEENS3_IJNS3_IJNS3_IJS8_NS4_ILi32EEEEEENS4_ILi0EEEEEEEEEEEiEEC2ERKSG_RKi)
        /*b594*/ 	.word	0x00000000


	//----- nvinfo : EIATTR_FRAME_SIZE
	.align		4
.L_7758:
        /*b598*/ 	.byte	0x04, 0x11
        /*b59a*/ 	.short	(.L_7760 - .L_7759)
	.align		4
.L_7759:
        /*b59c*/ 	.word	index@($_ZN7cutlass13device_kernelIN5flash19enable_sm80_to_sm89INS1_16FlashAttnBwdSm80INS1_25CollectiveMainloopBwdSm80ILi2ELi2EN4cute5tupleIJNS5_1CILi128EEES8_NS7_ILi64EEEEEENS_10bfloat16_tEfNS_4arch4Sm80ELb0ELb1ELb1ELb1ELb0ELb0ELb0ELb0ELi2ELi4ELi4ELi4ELb0EEENS1_24CollectiveEpilogueBwdGQAISA_fSD_Li256ELb1ELb0EEENS1_19SingleTileSchedulerILb1ELb0ELb0ELi128EEEEEEEEEvNT_6ParamsE$_ZN4cute3eso3ESOILb1ELb0EJNS_6LayoutINS_5tupleIJNS3_IJNS3_IJNS_1CILi4EEENS4_ILi2EEEEEENS4_ILi1EEEEEEEEENS3_IJNS3_IJNS3_IJS8_NS4_ILi32EEEEEENS4_ILi0EEEEEEEEEEENS_10ViewEngineIPN7cutlass10bfloat16_tEEEEEC2ERKSG_RKSL_)
        /*b5a0*/ 	.word	0x00000000


	//----- nvinfo : EIATTR_FRAME_SIZE
	.align		4
.L_7760:
        /*b5a4*/ 	.byte	0x04, 0x11
        /*b5a6*/ 	.short	(.L_7762 - .L_7761)
	.align		4
.L_7761:
        /*b5a8*/ 	.word	index@($_ZN7cutlass13device_kernelIN5flash19enable_sm80_to_sm89INS1_16FlashAttnBwdSm80INS1_25CollectiveMainloopBwdSm80ILi2ELi2EN4cute5tupleIJNS5_1CILi128EEES8_NS7_ILi64EEEEEENS_10bfloat16_tEfNS_4arch4Sm80ELb0ELb1ELb1ELb1ELb0ELb0ELb0ELb0ELi2ELi4ELi4ELi4ELb0EEENS1_24CollectiveEpilogueBwdGQAISA_fSD_Li256ELb1ELb0EEENS1_19SingleTileSchedulerILb1ELb0ELb0ELi128EEEEEEEEEvNT_6ParamsE$_ZN4cute3eso3ESOILb1ELb0EJNS_6LayoutINS_5tupleIJNS3_IJNS3_IJNS_1CILi2EEES5_EEENS4_ILi1EEEEEEEEENS3_IJNS3_IJNS3_IJS7_NS4_ILi16EEEEEENS4_ILi0EEEEEEEEEEENS_10ViewEngineIPjEEEEC2ERKSF_RKSI_)
        /*b5ac*/ 	.word	0x00000000


	//----- nvinfo : EIATTR_FRAME_SIZE
	.align		4
.L_7762:
        /*b5b0*/ 	.byte	0x04, 0x11
        /*b5b2*/ 	.short	(.L_7764 - .L_7763)
	.align		4
.L_7763:
        /*b5b4*/ 	.word	index@($_ZN7cutlass13device_kernelIN5flash19enable_sm80_to_sm89INS1_16FlashAttnBwdSm80INS1_25CollectiveMainloopBwdSm80ILi2ELi2EN4cute5tupleIJNS5_1CILi128EEES8_NS7_ILi64EEEEEENS_10bfloat16_tEfNS_4arch4Sm80ELb0ELb1ELb1ELb1ELb0ELb0ELb0ELb0ELi2ELi4ELi4ELi4ELb0EEENS1_24CollectiveEpilogueBwdGQAISA_fSD_Li256ELb1ELb0EEENS1_19SingleTileSchedulerILb1ELb0ELb0ELi128EEEEEEEEEvNT_6ParamsE$_ZN4cute3eso3ESOILb1ELb0EJNS_6LayoutINS_5tupleIJNS3_IJNS3_IJNS3_IJNS_1CILi4EEENS4_ILi2EEEEEENS4_ILi1EEEEEES8_EEENS3_IJNS3_IJNS3_IJS8_S8_EEES8_EEES6_EEEEEENS3_IJNS3_IJNS3_IJNS3_IJS8_NS4_ILi32EEEEEENS4_ILi0EEEEEESH_EEENS3_IJNS3_IJNS3_IJSH_SH_EEESH_EEENS4_ILi64EEEEEEEEEEENS_10ViewEngineIPN7cutlass10bfloat16_tEEEEEC2ERKSP_RKSU_)
        /*b5b8*/ 	.word	0x00000000


	//----- nvinfo : EIATTR_FRAME_SIZE
	.align		4
.L_7764:
        /*b5bc*/ 	.byte	0x04, 0x11
        /*b5be*/ 	.short	(.L_7766 - .L_7765)
	.align		4
.L_7765:
        /*b5c0*/ 	.word	index@($_ZN7cutlass13device_kernelIN5flash19enable_sm80_to_sm89INS1_16FlashAttnBwdSm80INS1_25CollectiveMainloopBwdSm80ILi2ELi2EN4cute5tupleIJNS5_1CILi128EEES8_NS7_ILi64EEEEEENS_10bfloat16_tEfNS_4arch4Sm80ELb0ELb1ELb1ELb1ELb0ELb0ELb0ELb0ELi2ELi4ELi4ELi4ELb0EEENS1_24CollectiveEpilogueBwdGQAISA_fSD_Li256ELb1ELb0EEENS1_19SingleTileSchedulerILb1ELb0ELb0ELi128EEEEEEEEEvNT_6ParamsE$_ZN4cute3eso3ESOILb1ELb0EJNS_5tupleIJNS_1CILi8EEENS3_ILi2EEES5_S5_S4_S5_EEENS2_IJNS3_ILi1EEEiiiNS3_ILi72EEENS3_ILi512EEEEEEEEC2ERKS6_RKSA_)
        /*b5c4*/ 	.word	0x00000000


	//----- nvinfo : EIATTR_FRAME_SIZE
	.align		4
.L_7766:
        /*b5c8*/ 	.byte	0x04, 0x11
        /*b5ca*/ 	.short	(.L_7768 - .L_7767)
	.align		4
.L_7767:
        /*b5cc*/ 	.word	index@($_ZN7cutlass13device_kernelIN5flash19enable_sm80_to_sm89INS1_16FlashAttnBwdSm80INS1_25CollectiveMainloopBwdSm80ILi2ELi2EN4cute5tupleIJNS5_1CILi128EEES8_NS7_ILi64EEEEEENS_10bfloat16_tEfNS_4arch4Sm80ELb0ELb1ELb1ELb1ELb0ELb0ELb0ELb0ELi2ELi4ELi4ELi4ELb0EEENS1_24CollectiveEpilogueBwdGQAISA_fSD_Li256ELb1ELb0EEENS1_19SingleTileSchedulerILb1ELb0ELb0ELi128EEEEEEEEEvNT_6ParamsE$_ZN4cute3eso3ESOILb1ELb0EJNS_5tupleIJNS_1CILi8EEENS2_IJNS3_ILi2EEES5_S5_EEENS3_ILi1EEES6_S7_EEENS2_IJS7_NS2_IJiiiEEENS3_ILi64EEENS2_IJNS3_ILi72EEENS3_ILi144EEENS3_ILi288EEEEEENS3_ILi512EEEEEEEEC2ERKS8_RKSG_)
        /*b5d0*/ 	.word	0x00000000


	//----- nvinfo : EIATTR_FRAME_SIZE
	.align		4
.L_7768:
        /*b5d4*/ 	.byte	0x04, 0x11
        /*b5d6*/ 	.short	(.L_7770 - .L_7769)
	.align		4
.L_7769:
        /*b5d8*/ 	.word	index@($_ZN7cutlass13device_kernelIN5flash19enable_sm80_to_sm89INS1_16FlashAttnBwdSm80INS1_25CollectiveMainloopBwdSm80ILi2ELi2EN4cute5tupleIJNS5_1CILi128EEES8_NS7_ILi64EEEEEENS_10bfloat16_tEfNS_4arch4Sm80ELb0ELb1ELb1ELb1ELb0ELb0ELb0ELb0ELi2ELi4ELi4ELi4ELb0EEENS1_24CollectiveEpilogueBwdGQAISA_fSD_Li256ELb1ELb0EEENS1_19SingleTileSchedulerILb1ELb0ELb0ELi128EEEEEEEEEvNT_6ParamsE$_ZN4cute3eso3ESOILb1ELb0EJNS_5tupleIJNS_1CILi8EEENS2_IJNS3_ILi2EEES5_S5_EEENS3_ILi1EEES6_S7_EEENS2_IJS7_NS2_IJS4_iiEEENS3_ILi64EEENS2_IJiNS3_ILi144EEENS3_ILi288EEEEEENS3_ILi512EEEEEEEEC2ERKS8_RKSF_)
        /*b5dc*/ 	.word	0x00000000


	//----- nvinfo : EIATTR_FRAME_SIZE
	.align		4
.L_7770:
        /*b5e0*/ 	.byte	0x04, 0x11
        /*b5e2*/ 	.short	(.L_7772 - .L_7771)
	.align		4
.L_7771:
        /*b5e4*/ 	.word	index@($_ZN7cutlass13device_kernelIN5flash19enable_sm80_to_sm89INS1_16FlashAttnBwdSm80INS1_25CollectiveMainloopBwdSm80ILi2ELi2EN4cute5tupleIJNS5_1CILi128EEES8_NS7_ILi64EEEEEENS_10bfloat16_tEfNS_4arch4Sm80ELb0ELb1ELb1ELb1ELb0ELb0ELb0ELb0ELi2ELi4ELi4ELi4ELb0EEENS1_24CollectiveEpilogueBwdGQAISA_fSD_Li256ELb1ELb0EEENS1_19SingleTileSchedulerILb1ELb0ELb0ELi128EEEEEEEEEvNT_6ParamsE$_ZN4cute3eso3ESOILb1ELb0EJNS_5tupleIJNS_1CILi2EEES4_S4_EEENS2_IJNS3_ILi1EEENS3_ILi512EEEiEEEEEC2ERKS5_RKS8_)
        /*b5e8*/ 	.word	0x00000000


	//----- nvinfo : EIATTR_FRAME_SIZE
	.align		4
.L_7772:
        /*b5ec*/ 	.byte	0x04, 0x11
        /*b5ee*/ 	.short	(.L_7774 - .L_7773)
	.align		4
.L_7773:
        /*b5f0*/ 	.word	index@($_ZN7cutlass13device_kernelIN5flash19enable_sm80_to_sm89INS1_16FlashAttnBwdSm80INS1_25CollectiveMainloopBwdSm80ILi2ELi2EN4cute5tupleIJNS5_1CILi128EEES8_NS7_ILi64EEEEEENS_10bfloat16_tEfNS_4arch4Sm80ELb0ELb1ELb1ELb1ELb0ELb0ELb0ELb0ELi2ELi4ELi4ELi4ELb0EEENS1_24CollectiveEpilogueBwdGQAISA_fSD_Li256ELb1ELb0EEENS1_19SingleTileSchedulerILb1ELb0ELb0ELi128EEEEEEEEEvNT_6ParamsE$_ZN4cute3eso3ESOILb1ELb0EJNS_5tupleIJNS_1CILi2EEES4_EEENS2_IJiiEEENS3_ILi1EEES7_EEC2ERKS5_RKS6_RKS7_SE_)
        /*b5f4*/ 	.word	0x00000000


	//----- nvinfo : EIATTR_FRAME_SIZE
	.align		4
.L_7774:
        /*b5f8*/ 	.byte	0x04, 0x11
        /*b5fa*/ 	.short	(.L_7776 - .L_7775)
	.align		4
.L_7775:
        /*b5fc*/ 	.word	index@($_ZN7cutlass13device_kernelIN5flash19enable_sm80_to_sm89INS1_16FlashAttnBwdSm80INS1_25CollectiveMainloopBwdSm80ILi2ELi2EN4cute5tupleIJNS5_1CILi128EEES8_NS7_ILi64EEEEEENS_10bfloat16_tEfNS_4arch4Sm80ELb0ELb1ELb1ELb1ELb0ELb0ELb0ELb0ELi2ELi4ELi4ELi4ELb0EEENS1_24CollectiveEpilogueBwdGQAISA_fSD_Li256ELb1ELb0EEENS1_19SingleTileSchedulerILb1ELb0ELb0ELi128EEEEEEEEEvNT_6ParamsE$_ZN4cute3eso3ESOILb1ELb0EJNS_5tupleIJNS_1CILi2EEES4_EEENS2_IJiiEEEEEC2ERKS5_RKS6_)
        /*b600*/ 	.word	0x00000000


	//----- nvinfo : EIATTR_FRAME_SIZE
	.align		4
.L_7776:
        /*b604*/ 	.byte	0x04, 0x11
        /*b606*/ 	.short	(.L_7778 - .L_7777)
	.align		4
.L_7777:
        /*b608*/ 	.word	index@($_ZN7cutlass13device_kernelIN5flash19enable_sm80_to_sm89INS1_16FlashAttnBwdSm80INS1_25CollectiveMainloopBwdSm80ILi2ELi2EN4cute5tupleIJNS5_1CILi128EEES8_NS7_ILi64EEEEEENS_10bfloat16_tEfNS_4arch4Sm80ELb0ELb1ELb1ELb1ELb0ELb0ELb0ELb0ELi2ELi4ELi4ELi4ELb0EEENS1_24CollectiveEpilogueBwdGQAISA_fSD_Li256ELb1ELb0EEENS1_19SingleTileSchedulerILb1ELb0ELb0ELi128EEEEEEEEEvNT_6ParamsE$_ZN4cute3eso3ESOILb1ELb0EJNS_5tupleIJNS_1CILi2EEES4_EEENS2_IJiNS3_ILi512EEEEEEEEC2ERKS5_RKS7_)
        /*b60c*/ 	.word	0x00000000


	//----- nvinfo : EIATTR_FRAME_SIZE
	.align		4
.L_7778:
        /*b610*/ 	.byte	0x04, 0x11
        /*b612*/ 	.short	(.L_7780 - .L_7779)
	.align		4
.L_7779:
        /*b614*/ 	.word	index@($_ZN7cutlass13device_kernelIN5flash19enable_sm80_to_sm89INS1_16FlashAttnBwdSm80INS1_25CollectiveMainloopBwdSm80ILi2ELi2EN4cute5tupleIJNS5_1CILi128EEES8_NS7_ILi64EEEEEENS_10bfloat16_tEfNS_4arch4Sm80ELb0ELb1ELb1ELb1ELb0ELb0ELb0ELb0ELi2ELi4ELi4ELi4ELb0EEENS1_24CollectiveEpilogueBwdGQAISA_fSD_Li256ELb1ELb0EEENS1_19SingleTileSchedulerILb1ELb0ELb0ELi128EEEEEEEEEvNT_6ParamsE$_ZN4cute3eso3ESOILb1ELb0EJNS_5tupleIJNS_1CILi2EEES4_EEENS2_IJiNS3_ILi4096EEEEEEEEC2ERKS5_RKS7_)
        /*b618*/ 	.word	0x00000000


	//----- nvinfo : EIATTR_FRAME_SIZE
	.align		4
.L_7780:
        /*b61c*/ 	.byte	0x04, 0x11
        /*b61e*/ 	.short	(.L_7782 - .L_7781)
	.align		4
.L_7781:
        /*b620*/ 	.word	index@($_ZN7cutlass13device_kernelIN5flash19enable_sm80_to_sm89INS1_16FlashAttnBwdSm80INS1_25CollectiveMainloopBwdSm80ILi2ELi2EN4cute5tupleIJNS5_1CILi128EEES8_NS7_ILi64EEEEEENS_10bfloat16_tEfNS_4arch4Sm80ELb0ELb1ELb1ELb1ELb0ELb0ELb0ELb0ELi2ELi4ELi4ELi4ELb0EEENS1_24CollectiveEpilogueBwdGQAISA_fSD_Li256ELb1ELb0EEENS1_19SingleTileSchedulerILb1ELb0ELb0ELi128EEEEEEEEEvNT_6ParamsE$_ZN4cute3eso3ESOILb1ELb0EJNS_5tupleIJNS_1CILi2EEES4_EEENS2_IJNS3_ILi1EEEiEEEEEC2ERKS5_RKS7_)
        /*b624*/ 	.word	0x00000000


	//----- nvinfo : EIATTR_FRAME_SIZE
	.align		4
.L_7782:
        /*b628*/ 	.byte	0x04, 0x11
        /*b62a*/ 	.short	(.L_7784 - .L_7783)
	.align		4
.L_7783:
        /*b62c*/ 	.word	index@($_ZN7cutlass13device_kernelIN5flash19enable_sm80_to_sm89INS1_16FlashAttnBwdSm80INS1_25CollectiveMainloopBwdSm80ILi2ELi2EN4cute5tupleIJNS5_1CILi128EEES8_NS7_ILi64EEEEEENS_10bfloat16_tEfNS_4arch4Sm80ELb0ELb1ELb1ELb1ELb0ELb0ELb0ELb0ELi2ELi4ELi4ELi4ELb0EEENS1_24CollectiveEpilogueBwdGQAISA_fSD_Li256ELb1ELb0EEENS1_19SingleTileSchedulerILb1ELb0ELb0ELi128EEEEEEEEEvNT_6ParamsE$_ZN4cute3eso3ESOILb1ELb0EJNS_5tupleIJNS_1CILi2EEEEEENS2_IJiEEES4_NS3_ILi1EEEEEC2ERKS5_RKS6_RKS4_RKS7_)
        /*b630*/ 	.word	0x00000000


	//----- nvinfo : EIATTR_FRAME_SIZE
	.align		4
.L_7784:
        /*b634*/ 	.byte	0x04, 0x11
        /*b636*/ 	.short	(.L_7786 - .L_7785)
	.align		4
.L_7785:
        /*b638*/ 	.word	index@($_ZN7cutlass13device_kernelIN5flash19enable_sm80_to_sm89INS1_16FlashAttnBwdSm80INS1_25CollectiveMainloopBwdSm80ILi2ELi2EN4cute5tupleIJNS5_1CILi128EEES8_NS7_ILi64EEEEEENS_10bfloat16_tEfNS_4arch4Sm80ELb0ELb1ELb1ELb1ELb0ELb0ELb0ELb0ELi2ELi4ELi4ELi4ELb0EEENS1_24CollectiveEpilogueBwdGQAISA_fSD_Li256ELb1ELb0EEENS1_19SingleTileSchedulerILb1ELb0ELb0ELi128EEEEEEEEEvNT_6ParamsE$_ZN4cute3eso3ESOILb1ELb0EJNS_5tupleIJNS_1CILi2EEEEEENS2_IJiEEENS3_ILi1EEES7_EEC2ERKS5_RKS6_RKS7_SE_)
        /*b63c*/ 	.word	0x00000000


	//----- nvinfo : EIATTR_FRAME_SIZE
	.align		4
.L_7786:
        /*b640*/ 	.byte	0x04, 0x11
        /*b642*/ 	.short	(.L_7788 - .L_7787)
	.align		4
.L_7787:
        /*b644*/ 	.word	index@($_ZN7cutlass13device_kernelIN5flash19enable_sm80_to_sm89INS1_16FlashAttnBwdSm80INS1_25CollectiveMainloopBwdSm80ILi2ELi2EN4cute5tupleIJNS5_1CILi128EEES8_NS7_ILi64EEEEEENS_10bfloat16_tEfNS_4arch4Sm80ELb0ELb1ELb1ELb1ELb0ELb0ELb0ELb0ELi2ELi4ELi4ELi4ELb0EEENS1_24CollectiveEpilogueBwdGQAISA_fSD_Li256ELb1ELb0EEENS1_19SingleTileSchedulerILb1ELb0ELb0ELi128EEEEEEEEEvNT_6ParamsE$_ZN4cute3eso3ESOILb1ELb0EJNS_5tupleIJNS_1CILi2EEEEEENS2_IJiEEEEEC2ERKS5_RKS6_)
        /*b648*/ 	.word	0x00000000


	//----- nvinfo : EIATTR_FRAME_SIZE
	.align		4
.L_7788:
        /*b64c*/ 	.byte	0x04, 0x11
        /*b64e*/ 	.short	(.L_7790 - .L_7789)
	.align		4
.L_7789:
        /*b650*/ 	.word	index@($_ZN7cutlass13device_kernelIN5flash19enable_sm80_to_sm89INS1_16FlashAttnBwdSm80INS1_25CollectiveMainloopBwdSm80ILi2ELi2EN4cute5tupleIJNS5_1CILi128EEES8_NS7_ILi64EEEEEENS_10bfloat16_tEfNS_4arch4Sm80ELb0ELb1ELb1ELb1ELb0ELb0ELb0ELb0ELi2ELi4ELi4ELi4ELb0EEENS1_24CollectiveEpilogueBwdGQAISA_fSD_Li256ELb1ELb0EEENS1_19SingleTileSchedulerILb1ELb0ELb0ELi128EEEEEEEEEvNT_6ParamsE$_ZN4cute3eso3ESOILb1ELb0EJNS_5tupleIJNS_1CILi1EEENS3_ILi2EEES5_EEENS2_IJS4_NS3_ILi256EEEiEEEEEC2ERKS6_RKS8_)
        /*b654*/ 	.word	0x00000000


	//----- nvinfo : EIATTR_FRAME_SIZE
	.align		4
.L_7790:
        /*b658*/ 	.byte	0x04, 0x11
        /*b65a*/ 	.short	(.L_7792 - .L_7791)
	.align		4
.L_7791:
        /*b65c*/ 	.word	index@($_ZN7cutlass13device_kernelIN5flash19enable_sm80_to_sm89INS1_16FlashAttnBwdSm80INS1_25CollectiveMainloopBwdSm80ILi2ELi2EN4cute5tupleIJNS5_1CILi128EEES8_NS7_ILi64EEEEEENS_10bfloat16_tEfNS_4arch4Sm80ELb0ELb1ELb1ELb1ELb0ELb0ELb0ELb0ELi2ELi4ELi4ELi4ELb0EEENS1_24CollectiveEpilogueBwdGQAISA_fSD_Li256ELb1ELb0EEENS1_19SingleTileSchedulerILb1ELb0ELb0ELi128EEEEEEEEEvNT_6ParamsE$_ZN4cute3eso3ESOILb1ELb0EJNS_5tupleIJNS_1CILi1EEENS3_ILi2EEEEEENS2_IJNS3_ILi0EEEiEEEEEC2ERKS6_RKS8_)
        /*b660*/ 	.word	0x00000000


	//----- nvinfo : EIATTR_FRAME_SIZE
	.align		4
.L_7792:
        /*b664*/ 	.byte	0x04, 0x11
        /*b666*/ 	.short	(.L_7794 - .L_7793)
	.align		4
.L_7793:
        /*b668*/ 	.word	index@($_ZN7cutlass13device_kernelIN5flash19enable_sm80_to_sm89INS1_16FlashAttnBwdSm80INS1_25CollectiveMainloopBwdSm80ILi2ELi2EN4cute5tupleIJNS5_1CILi128EEES8_NS7_ILi64EEEEEENS_10bfloat16_tEfNS_4arch4Sm80ELb0ELb1ELb1ELb1ELb0ELb0ELb0ELb0ELi2ELi4ELi4ELi4ELb0EEENS1_24CollectiveEpilogueBwdGQAISA_fSD_Li256ELb1ELb0EEENS1_19SingleTileSchedulerILb1ELb0ELb0ELi128EEEEEEEEEvNT_6ParamsE$_ZN4cute3eso3ESOILb1ELb0EJNS_5tupleIJNS_1CILi1EEENS3_ILi0EEEEEElS5_EEC2ERKS6_RKlRKS5_)
        /*b66c*/ 	.word	0x00000000


	//----- nvinfo : EIATTR_FRAME_SIZE
	.align		4
.L_7794:
        /*b670*/ 	.byte	0x04, 0x11
        /*b672*/ 	.short	(.L_7796 - .L_7795)
	.align		4
.L_7795:
        /*b674*/ 	.word	index@($_ZN7cutlass13device_kernelIN5flash19enable_sm80_to_sm89INS1_16FlashAttnBwdSm80INS1_25CollectiveMainloopBwdSm80ILi2ELi2EN4cute5tupleIJNS5_1CILi128EEES8_NS7_ILi64EEEEEENS_10bfloat16_tEfNS_4arch4Sm80ELb0ELb1ELb1ELb1ELb0ELb0ELb0ELb0ELi2ELi4ELi4ELi4ELb0EEENS1_24CollectiveEpilogueBwdGQAISA_fSD_Li256ELb1ELb0EEENS1_19SingleTileSchedulerILb1ELb0ELb0ELi128EEEEEEEEEvNT_6ParamsE$_ZN4cute3eso3ESOILb1ELb0EJNS_5tupleIJNS_1CILi1EEENS3_ILi0EEEEEEiNS3_ILi1024EEEEEC2ERKS6_RKiRKS7_)
        /*b678*/ 	.word	0x00000000


	//----- nvinfo : EIATTR_FRAME_SIZE
	.align		4
.L_7796:
        /*b67c*/ 	.byte	0x04, 0x11
        /*b67e*/ 	.short	(.L_7798 - .L_7797)
	.align		4
.L_7797:
        /*b680*/ 	.word	index@($_ZN7cutlass13device_kernelIN5flash19enable_sm80_to_sm89INS1_16FlashAttnBwdSm80INS1_25CollectiveMainloopBwdSm80ILi2ELi2EN4cute5tupleIJNS5_1CILi128EEES8_NS7_ILi64EEEEEENS_10bfloat16_tEfNS_4arch4Sm80ELb0ELb1ELb1ELb1ELb0ELb0ELb0ELb0ELi2ELi4ELi4ELi4ELb0EEENS1_24CollectiveEpilogueBwdGQAISA_fSD_Li256ELb1ELb0EEENS1_19SingleTileSchedulerILb1ELb0ELb0ELi128EEEEEEEEEvNT_6ParamsE$_ZN4cute3eso3ESOILb1ELb0EJNS_5tupleIJNS_1CILi1EEENS3_ILi0EEEEEEiEEC2ERKS6_RKi)
        /*b684*/ 	.word	0x00000000


	//----- nvinfo : EIATTR_FRAME_SIZE
	.align		4
.L_7798:
        /*b688*/ 	.byte	0x04, 0x11
        /*b68a*/ 	.short	(.L_7800 - .L_7799)
	.align		4
.L_7799:
        /*b68c*/ 	.word	index@($_ZN7cutlass13device_kernelIN5flash19enable_sm80_to_sm89INS1_16FlashAttnBwdSm80INS1_25CollectiveMainloopBwdSm80ILi2ELi2EN4cute5tupleIJNS5_1CILi128EEES8_NS7_ILi64EEEEEENS_10bfloat16_tEfNS_4arch4Sm80ELb0ELb1ELb1ELb1ELb0ELb0ELb0ELb0ELi2ELi4ELi4ELi4ELb0EEENS1_24CollectiveEpilogueBwdGQAISA_fSD_Li256ELb1ELb0EEENS1_19SingleTileSchedulerILb1ELb0ELb0ELi128EEEEEEEEEvNT_6ParamsE$_ZN4cute3eso3ESOILb1ELb0EJNS_5tupleIJNS_1CILi1EEENS3_ILi0EEEEEENS3_ILi4096EEENS2_IJiiEEEEEC2ERKS6_RKS7_RKS8_)
        /*b690*/ 	.word	0x00000000


	//----- nvinfo : EIATTR_FRAME_SIZE
	.align		4
.L_7800:
        /*b694*/ 	.byte	0x04, 0x11
        /*b696*/ 	.short	(.L_7802 - .L_7801)
	.align		4
.L_7801:
        /*b698*/ 	.word	index@($_ZN7cutlass13device_kernelIN5flash19enable_sm80_to_sm89INS1_16FlashAttnBwdSm80INS1_25CollectiveMainloopBwdSm80ILi2ELi2EN4cute5tupleIJNS5_1CILi128EEES8_NS7_ILi64EEEEEENS_10bfloat16_tEfNS_4arch4Sm80ELb0ELb1ELb1ELb1ELb0ELb0ELb0ELb0ELi2ELi4ELi4ELi4ELb0EEENS1_24CollectiveEpilogueBwdGQAISA_fSD_Li256ELb1ELb0EEENS1_19SingleTileSchedulerILb1ELb0ELb0ELi128EEEEEEEEEvNT_6ParamsE$_ZN4cute3eso3ESOILb1ELb0EJNS_5tupleIJNS_1CILi1EEENS3_ILi0EEEEEENS2_IJiEEEEEC2ERKS6_RKS7_)
        /*b69c*/ 	.word	0x00000000


	//----- nvinfo : EIATTR_FRAME_SIZE
	.align		4
.L_7802:
        /*b6a0*/ 	.byte	0x04, 0x11
        /*b6a2*/ 	.short	(.L_7804 - .L_7803)
	.align		4
.L_7803:
        /*b6a4*/ 	.word	index@($_ZN7cutlass13device_kernelIN5flash19enable_sm80_to_sm89INS1_16FlashAttnBwdSm80INS1_25CollectiveMainloopBwdSm80ILi2ELi2EN4cute5tupleIJNS5_1CILi128EEES8_NS7_ILi64EEEEEENS_10bfloat16_tEfNS_4arch4Sm80ELb0ELb1ELb1ELb1ELb0ELb0ELb0ELb0ELi2ELi4ELi4ELi4ELb0EEENS1_24CollectiveEpilogueBwdGQAISA_fSD_Li256ELb1ELb0EEENS1_19SingleTileSchedulerILb1ELb0ELb0ELi128EEEEEEEEEvNT_6ParamsE$_ZN4cute3eso3ESOILb1ELb0EJNS_5tupleIJNS_1CILi1EEENS2_IJS4_NS3_ILi2EEES5_EEEEEENS2_IJNS3_ILi0EEENS2_IJS4_NS3_ILi256EEEiEEEEEEEEC2ERKS7_RKSB_)
        /*b6a8*/ 	.word	0x00000000


	//----- nvinfo : EIATTR_FRAME_SIZE
	.align		4
.L_7804:
        /*b6ac*/ 	.byte	0x04, 0x11
        /*b6ae*/ 	.short	(.L_7806 - .L_7805)
	.align		4
.L_7805:
        /*b6b0*/ 	.word	index@($_ZN7cutlass13device_kernelIN5flash19enable_sm80_to_sm89INS1_16FlashAttnBwdSm80INS1_25CollectiveMainloopBwdSm80ILi2ELi2EN4cute5tupleIJNS5_1CILi128EEES8_NS7_ILi64EEEEEENS_10bfloat16_tEfNS_4arch4Sm80ELb0ELb1ELb1ELb1ELb0ELb0ELb0ELb0ELi2ELi4ELi4ELi4ELb0EEENS1_24CollectiveEpilogueBwdGQAISA_fSD_Li256ELb1ELb0EEENS1_19SingleTileSchedulerILb1ELb0ELb0ELi128EEEEEEEEEvNT_6ParamsE$_ZN4cute3eso3ESOILb1ELb0EJNS_5tupleIJNS_1CILi16EEENS3_ILi2EEES5_S5_NS3_ILi4EEES5_EEENS2_IJNS3_ILi1EEEiiiNS3_ILi144EEENS3_ILi512EEEEEEEEC2ERKS7_RKSB_)
        /*b6b4*/ 	.word	0x00000000


	//----- nvinfo : EIATTR_FRAME_SIZE
	.align		4
.L_7806:
        /*b6b8*/ 	.byte	0x04, 0x11
        /*b6ba*/ 	.short	(.L_7808 - .L_7807)
	.align		4
.L_7807:
        /*b6bc*/ 	.word	index@($_ZN7cutlass13device_kernelIN5flash19enable_sm80_to_sm89INS1_16FlashAttnBwdSm80INS1_25CollectiveMainloopBwdSm80ILi2ELi2EN4cute5tupleIJNS5_1CILi128EEES8_NS7_ILi64EEEEEENS_10bfloat16_tEfNS_4arch4Sm80ELb0ELb1ELb1ELb1ELb0ELb0ELb0ELb0ELi2ELi4ELi4ELi4ELb0EEENS1_24CollectiveEpilogueBwdGQAISA_fSD_Li256ELb1ELb0EEENS1_19SingleTileSchedulerILb1ELb0ELb0ELi128EEEEEEEEEvNT_6ParamsE$_ZN4cute3eso3ESOILb1ELb0EJNS_5tupleIJNS_1CILi0EEES4_EEEiEEC2ERKS5_RKi)
        /*b6c0*/ 	.word	0x00000000


	//----- nvinfo : EIATTR_FRAME_SIZE
	.align		4
.L_7808:
        /*b6c4*/ 	.byte	0x04, 0x11
        /*b6c6*/ 	.short	(.L_7810 - .L_7809)
	.align		4
.L_7809:
        /*b6c8*/ 	.word	index@($_ZN7cutlass13device_kernelIN5flash19enable_sm80_to_sm89INS1_16FlashAttnBwdSm80INS1_25CollectiveMainloopBwdSm80ILi2ELi2EN4cute5tupleIJNS5_1CILi128EEES8_NS7_ILi64EEEEEENS_10bfloat16_tEfNS_4arch4Sm80ELb0ELb1ELb1ELb1ELb0ELb0ELb0ELb0ELi2ELi4ELi4ELi4ELb0EEENS1_24CollectiveEpilogueBwdGQAISA_fSD_Li256ELb1ELb0EEENS1_19SingleTileSchedulerILb1ELb0ELb0ELi128EEEEEEEEEvNT_6ParamsE$_ZN4cute3eso3ESOILb1ELb0EJNS_5tupleIJNS2_IJNS_1CILi8EEENS3_ILi1EEEEEENS3_ILi4EEES5_EEENS2_IJNS2_IJS5_NS3_ILi0EEEEEElS9_EEEEEC2ERKS8_RKSB_)
        /*b6cc*/ 	.word	0x00000000


	//----- nvinfo : EIATTR_FRAME_SIZE
	.align		4
.L_7810:
        /*b6d0*/ 	.byte	0x04, 0x11
        /*b6d2*/ 	.short	(.L_7812 - .L_7811)
	.align		4
.L_7811:
        /*b6d4*/ 	.word	index@($_ZN7cutlass13device_kernelIN5flash19enable_sm80_to_sm89INS1_16FlashAttnBwdSm80INS1_25CollectiveMainloopBwdSm80ILi2ELi2EN4cute5tupleIJNS5_1CILi128EEES8_NS7_ILi64EEEEEENS_10bfloat16_tEfNS_4arch4Sm80ELb0ELb1ELb1ELb1ELb0ELb0ELb0ELb0ELi2ELi4ELi4ELi4ELb0EEENS1_24CollectiveEpilogueBwdGQAISA_fSD_Li256ELb1ELb0EEENS1_19SingleTileSchedulerILb1ELb0ELb0ELi128EEEEEEEEEvNT_6ParamsE$_ZN4cute3eso3ESOILb1ELb0EJNS_5tupleIJNS2_IJNS_1CILi8EEENS3_ILi1EEEEEENS3_ILi2EEES4_EEENS2_IJNS2_IJS5_NS3_ILi0EEEEEEiNS3_ILi1024EEEEEEEEC2ERKS8_RKSC_)
        /*b6d8*/ 	.word	0x00000000


	//----- nvinfo : EIATTR_FRAME_SIZE
	.align		4
.L_7812:
        /*b6dc*/ 	.byte	0x04, 0x11
        /*b6de*/ 	.short	(.L_7814 - .L_7813)
	.align		4
.L_7813:
        /*b6e0*/ 	.word	index@($_ZN7cutlass13device_kernelIN5flash19enable_sm80_to_sm89INS1_16FlashAttnBwdSm80INS1_25CollectiveMainloopBwdSm80ILi2ELi2EN4cute5tupleIJNS5_1CILi128EEES8_NS7_ILi64EEEEEENS_10bfloat16_tEfNS_4arch4Sm80ELb0ELb1ELb1ELb1ELb0ELb0ELb0ELb0ELi2ELi4ELi4ELi4ELb0EEENS1_24CollectiveEpilogueBwdGQAISA_fSD_Li256ELb1ELb0EEENS1_19SingleTileSchedulerILb1ELb0ELb0ELi128EEEEEEEEEvNT_6ParamsE$_ZN4cute3eso3ESOILb1ELb0EJNS_5tupleIJNS2_IJNS_1CILi8EEENS3_ILi1EEEEEENS3_ILi2EEENS2_IJS7_S7_EEEEEENS2_IJNS2_IJS5_NS3_ILi0EEEEEENS3_ILi4096EEENS2_IJiiEEEEEEEEC2ERKS9_RKSE_)
        /*b6e4*/ 	.word	0x00000000


	//----- nvinfo : EIATTR_FRAME_SIZE
	.align		4
.L_7814:
        /*b6e8*/ 	.byte	0x04, 0x11
        /*b6ea*/ 	.short	(.L_7816 - .L_7815)
	.align		4
.L_7815:
        /*b6ec*/ 	.word	index@($_ZN7cutlass13device_kernelIN5flash19enable_sm80_to_sm89INS1_16FlashAttnBwdSm80INS1_25CollectiveMainloopBwdSm80ILi2ELi2EN4cute5tupleIJNS5_1CILi128EEES8_NS7_ILi64EEEEEENS_10bfloat16_tEfNS_4arch4Sm80ELb0ELb1ELb1ELb1ELb0ELb0ELb0ELb0ELi2ELi4ELi4ELi4ELb0EEENS1_24CollectiveEpilogueBwdGQAISA_fSD_Li256ELb1ELb0EEENS1_19SingleTileSchedulerILb1ELb0ELb0ELi128EEEEEEEEEvNT_6ParamsE$_ZN4cute3eso3ESOILb1ELb0EJNS_5tupleIJNS2_IJNS_1CILi8EEENS3_ILi1EEEEEENS3_ILi2EEEEEENS2_IJNS2_IJS5_NS3_ILi0EEEEEEiEEEEEC2ERKS8_RKSB_)
        /*b6f0*/ 	.word	0x00000000


	//----- nvinfo : EIATTR_FRAME_SIZE
	.align		4
.L_7816:
        /*b6f4*/ 	.byte	0x04, 0x11
        /*b6f6*/ 	.short	(.L_7818 - .L_7817)
	.align		4
.L_7817:
        /*b6f8*/ 	.word	index@($_ZN7cutlass13device_kernelIN5flash19enable_sm80_to_sm89INS1_16FlashAttnBwdSm80INS1_25CollectiveMainloopBwdSm80ILi2ELi2EN4cute5tupleIJNS5_1CILi128EEES8_NS7_ILi64EEEEEENS_10bfloat16_tEfNS_4arch4Sm80ELb0ELb1ELb1ELb1ELb0ELb0ELb0ELb0ELi2ELi4ELi4ELi4ELb0EEENS1_24CollectiveEpilogueBwdGQAISA_fSD_Li256ELb1ELb0EEENS1_19SingleTileSchedulerILb1ELb0ELb0ELi128EEEEEEEEEvNT_6ParamsE$_ZN4cute3eso3ESOILb1ELb0EJNS_5tupleIJNS2_IJNS_1CILi8EEENS3_ILi1EEEEEENS2_IJNS3_ILi2EEEEEEEEENS2_IJNS2_IJS5_NS3_ILi0EEEEEENS2_IJiEEEEEEEEC2ERKS9_RKSD_)
        /*b6fc*/ 	.word	0x00000000


	//----- nvinfo : EIATTR_FRAME_SIZE
	.align		4
.L_7818:
        /*b700*/ 	.byte	0x04, 0x11
        /*b702*/ 	.short	(.L_7820 - .L_7819)
	.align		4
.L_7819:
        /*b704*/ 	.word	index@($_ZN7cutlass13device_kernelIN5flash19enable_sm80_to_sm89INS1_16FlashAttnBwdSm80INS1_25CollectiveMainloopBwdSm80ILi2ELi2EN4cute5tupleIJNS5_1CILi128EEES8_NS7_ILi64EEEEEENS_10bfloat16_tEfNS_4arch4Sm80ELb0ELb1ELb1ELb1ELb0ELb0ELb0ELb0ELi2ELi4ELi4ELi4ELb0EEENS1_24CollectiveEpilogueBwdGQAISA_fSD_Li256ELb1ELb0EEENS1_19SingleTileSchedulerILb1ELb0ELb0ELi128EEEEEEEEEvNT_6ParamsE$_ZN4cute3eso3ESOILb1ELb0EJNS_5tupleIJNS2_IJNS_1CILi2EEES4_S4_EEES4_NS2_IJS4_S4_EEEEEENS2_IJNS2_IJNS3_ILi1EEENS3_ILi512EEEiEEENS3_ILi4096EEENS2_IJiiEEEEEEEEC2ERKS7_RKSD_)
        /*b708*/ 	.word	0x00000000


	//----- nvinfo : EIATTR_FRAME_SIZE
	.align		4
.L_7820:
        /*b70c*/ 	.byte	0x04, 0x11
        /*b70e*/ 	.short	(.L_7822 - .L_7821)
	.align		4
.L_7821:
        /*b710*/ 	.word	index@($_ZN7cutlass13device_kernelIN5flash19enable_sm80_to_sm89INS1_16FlashAttnBwdSm80INS1_25CollectiveMainloopBwdSm80ILi2ELi2EN4cute5tupleIJNS5_1CILi128EEES8_NS7_ILi64EEEEEENS_10bfloat16_tEfNS_4arch4Sm80ELb0ELb1ELb1ELb1ELb0ELb0ELb0ELb0ELi2ELi4ELi4ELi4ELb0EEENS1_24CollectiveEpilogueBwdGQAISA_fSD_Li256ELb1ELb0EEENS1_19SingleTileSchedulerILb1ELb0ELb0ELi128EEEEEEEEEvNT_6ParamsE$_ZN4cute3eso3ESOILb1ELb0EJNS_5tupleIJNS2_IJNS_1CILi2EEES4_S4_EEES4_NS2_IJNS2_IJS4_S4_EEES4_EEEEEENS2_IJNS2_IJNS3_ILi1EEENS3_ILi512EEEiEEENS3_ILi4096EEENS2_IJNS2_IJiiEEENS3_ILi8192EEEEEEEEEEEC2ERKS8_RKSG_)
        /*b714*/ 	.word	0x00000000


	//----- nvinfo : EIATTR_FRAME_SIZE
	.align		4
.L_7822:
        /*b718*/ 	.byte	0x04, 0x11
        /*b71a*/ 	.short	(.L_7824 - .L_7823)
	.align		4
.L_7823:
        /*b71c*/ 	.word	index@($_ZN7cutlass13device_kernelIN5flash19enable_sm80_to_sm89INS1_16FlashAttnBwdSm80INS1_25CollectiveMainloopBwdSm80ILi2ELi2EN4cute5tupleIJNS5_1CILi128EEES8_NS7_ILi64EEEEEENS_10bfloat16_tEfNS_4arch4Sm80ELb0ELb1ELb1ELb1ELb0ELb0ELb0ELb0ELi2ELi4ELi4ELi4ELb0EEENS1_24CollectiveEpilogueBwdGQAISA_fSD_Li256ELb1ELb0EEENS1_19SingleTileSchedulerILb1ELb0ELb0ELi128EEEEEEEEEvNT_6ParamsE$_ZN4cute3eso3ESOILb1ELb0EJNS_5tupleIJNS2_IJNS_1CILi2EEES4_EEES5_NS3_ILi8EEEEEENS2_IJNS2_IJiNS3_ILi512EEEEEENS2_IJiiEEENS3_ILi1024EEEEEEEEC2ERKS7_RKSC_)
        /*b720*/ 	.word	0x00000000


	//----- nvinfo : EIATTR_FRAME_SIZE
	.align		4
.L_7824:
        /*b724*/ 	.byte	0x04, 0x11
        /*b726*/ 	.short	(.L_7826 - .L_7825)
	.align		4
.L_7825:
        /*b728*/ 	.word	index@($_ZN7cutlass13device_kernelIN5flash19enable_sm80_to_sm89INS1_16FlashAttnBwdSm80INS1_25CollectiveMainloopBwdSm80ILi2ELi2EN4cute5tupleIJNS5_1CILi128EEES8_NS7_ILi64EEEEEENS_10bfloat16_tEfNS_4arch4Sm80ELb0ELb1ELb1ELb1ELb0ELb0ELb0ELb0ELi2ELi4ELi4ELi4ELb0EEENS1_24CollectiveEpilogueBwdGQAISA_fSD_Li256ELb1ELb0EEENS1_19SingleTileSchedulerILb1ELb0ELb0ELi128EEEEEEEEEvNT_6ParamsE$_ZN4cute3eso3ESOILb1ELb0EJNS_5tupleIJNS2_IJNS_1CILi2EEES4_EEES4_EEENS2_IJNS2_IJiiEEENS3_ILi8192EEEEEEEEC2ERKS6_RKS9_)
        /*b72c*/ 	.word	0x00000000


	//----- nvinfo : EIATTR_FRAME_SIZE
	.align		4
.L_7826:
        /*b730*/ 	.byte	0x04, 0x11
        /*b732*/ 	.short	(.L_7828 - .L_7827)
	.align		4
.L_7827:
        /*b734*/ 	.word	index@($_ZN7cutlass13device_kernelIN5flash19enable_sm80_to_sm89INS1_16FlashAttnBwdSm80INS1_25CollectiveMainloopBwdSm80ILi2ELi2EN4cute5tupleIJNS5_1CILi128EEES8_NS7_ILi64EEEEEENS_10bfloat16_tEfNS_4arch4Sm80ELb0ELb1ELb1ELb1ELb0ELb0ELb0ELb0ELi2ELi4ELi4ELi4ELb0EEENS1_24CollectiveEpilogueBwdGQAISA_fSD_Li256ELb1ELb0EEENS1_19SingleTileSchedulerILb1ELb0ELb0ELi128EEEEEEEEEvNT_6ParamsE$_ZN4cute3eso3ESOILb1ELb0EJNS_5tupleIJNS2_IJNS_1CILi2EEES4_EEENS3_ILi8EEES5_EEENS2_IJNS2_IJNS3_ILi1EEEiEEENS3_ILi1024EEENS2_IJiiEEEEEEEEC2ERKS7_RKSC_)
        /*b738*/ 	.word	0x00000000


	//----- nvinfo : EIATTR_FRAME_SIZE
	.align		4
.L_7828:
        /*b73c*/ 	.byte	0x04, 0x11
        /*b73e*/ 	.short	(.L_7830 - .L_7829)
	.align		4
.L_7829:
        /*b740*/ 	.word	index@($_ZN7cutlass13device_kernelIN5flash19enable_sm80_to_sm89INS1_16FlashAttnBwdSm80INS1_25CollectiveMainloopBwdSm80ILi2ELi2EN4cute5tupleIJNS5_1CILi128EEES8_NS7_ILi64EEEEEENS_10bfloat16_tEfNS_4arch4Sm80ELb0ELb1ELb1ELb1ELb0ELb0ELb0ELb0ELi2ELi4ELi4ELi4ELb0EEENS1_24CollectiveEpilogueBwdGQAISA_fSD_Li256ELb1ELb0EEENS1_19SingleTileSchedulerILb1ELb0ELb0ELi128EEEEEEEEEvNT_6ParamsE$_ZN4cute3eso3ESOILb1ELb0EJNS_5tupleIJNS2_IJNS_1CILi1EEENS3_ILi0EEEEEES5_EEENS2_IJNS2_IJS5_S5_EEEiEEEEEC2ERKS7_RKS9_)
        /*b744*/ 	.word	0x00000000


	//----- nvinfo : EIATTR_FRAME_SIZE
	.align		4
.L_7830:
        /*b748*/ 	.byte	0x04, 0x11
        /*b74a*/ 	.short	(.L_7832 - .L_7831)
	.align		4
.L_7831:
        /*b74c*/ 	.word	index@($_ZN7cutlass13device_kernelIN5flash19enable_sm80_to_sm89INS1_16FlashAttnBwdSm80INS1_25CollectiveMainloopBwdSm80ILi2ELi2EN4cute5tupleIJNS5_1CILi128EEES8_NS7_ILi64EEEEEENS_10bfloat16_tEfNS_4arch4Sm80ELb0ELb1ELb1ELb1ELb0ELb0ELb0ELb0ELi2ELi4ELi4ELi4ELb0EEENS1_24CollectiveEpilogueBwdGQAISA_fSD_Li256ELb1ELb0EEENS1_19SingleTileSchedulerILb1ELb0ELb0ELi128EEEEEEEEEvNT_6ParamsE$_ZN4cute3eso3ESOILb1ELb0EJNS_5tupleIJNS2_IJNS_1CILi1EEENS3_ILi0EEEEEENS2_IJS5_S5_EEEEEENS2_IJS5_iEEEEEC2ERKS8_RKS9_)
        /*b750*/ 	.word	0x00000000


	//----- nvinfo : EIATTR_FRAME_SIZE
	.align		4
.L_7832:
        /*b754*/ 	.byte	0x04, 0x11
        /*b756*/ 	.short	(.L_7834 - .L_7833)
	.align		4
.L_7833:
        /*b758*/ 	.word	index@($_ZN7cutlass13device_kernelIN5flash19enable_sm80_to_sm89INS1_16FlashAttnBwdSm80INS1_25CollectiveMainloopBwdSm80ILi2ELi2EN4cute5tupleIJNS5_1CILi128EEES8_NS7_ILi64EEEEEENS_10bfloat16_tEfNS_4arch4Sm80ELb0ELb1ELb1ELb1ELb0ELb0ELb0ELb0ELi2ELi4ELi4ELi4ELb0EEENS1_24CollectiveEpilogueBwdGQAISA_fSD_Li256ELb1ELb0EEENS1_19SingleTileSchedulerILb1ELb0ELb0ELi128EEEEEEEEEvNT_6ParamsE$_ZN4cute3eso3ESOILb1ELb0EJNS_5tupleIJNS2_IJNS_1CILi1EEENS2_IJS4_NS3_ILi2EEES5_EEEEEES5_NS2_IJS5_S5_EEEEEENS2_IJNS2_IJNS3_ILi0EEENS2_IJS4_NS3_ILi256EEEiEEEEEENS3_ILi2048EEENS2_IJiNS3_ILi4096EEEEEEEEEEEC2ERKS9_RKSH_)
        /*b75c*/ 	.word	0x00000000


	//----- nvinfo : EIATTR_FRAME_SIZE
	.align		4
.L_7834:
        /*b760*/ 	.byte	0x04, 0x11
        /*b762*/ 	.short	(.L_7836 - .L_7835)
	.align		4
.L_7835:
        /*b764*/ 	.word	index@($_ZN7cutlass13device_kernelIN5flash19enable_sm80_to_sm89INS1_16FlashAttnBwdSm80INS1_25CollectiveMainloopBwdSm80ILi2ELi2EN4cute5tupleIJNS5_1CILi128EEES8_NS7_ILi64EEEEEENS_10bfloat16_tEfNS_4arch4Sm80ELb0ELb1ELb1ELb1ELb0ELb0ELb0ELb0ELi2ELi4ELi4ELi4ELb0EEENS1_24CollectiveEpilogueBwdGQAISA_fSD_Li256ELb1ELb0EEENS1_19SingleTileSchedulerILb1ELb0ELb0ELi128EEEEEEEEEvNT_6ParamsE$_ZN4cute3eso3ESOILb1ELb0EJNS_5tupleIJNS2_IJNS2_IJNS_1CILi8EEENS3_ILi1EEEEEES5_EEENS2_IJNS2_IJS5_S5_EEENS3_ILi2EEEEEEEEENS2_IJNS2_IJNS2_IJS5_NS3_ILi0EEEEEESC_EEENS2_IJNS2_IJSC_SC_EEEiEEEEEEEEC2ERKSB_RKSH_)
        /*b768*/ 	.word	0x00000000


	//----- nvinfo : EIATTR_FRAME_SIZE
	.align		4
.L_7836:
        /*b76c*/ 	.byte	0x04, 0x11
        /*b76e*/ 	.short	(.L_7838 - .L_7837)
	.align		4
.L_7837:
        /*b770*/ 	.word	index@($_ZN7cutlass13device_kernelIN5flash19enable_sm80_to_sm89INS1_16FlashAttnBwdSm80INS1_25CollectiveMainloopBwdSm80ILi2ELi2EN4cute5tupleIJNS5_1CILi128EEES8_NS7_ILi64EEEEEENS_10bfloat16_tEfNS_4arch4Sm80ELb0ELb1ELb1ELb1ELb0ELb0ELb0ELb0ELi2ELi4ELi4ELi4ELb0EEENS1_24CollectiveEpilogueBwdGQAISA_fSD_Li256ELb1ELb0EEENS1_19SingleTileSchedulerILb1ELb0ELb0ELi128EEEEEEEEEvNT_6ParamsE$_ZN4cute3eso3ESOILb1ELb0EJNS_5tupleIJNS2_IJNS2_IJNS_1CILi8EEENS3_ILi1EEEEEENS2_IJS5_S5_EEEEEENS2_IJS5_NS3_ILi2EEEEEEEEENS2_IJNS2_IJNS2_IJS5_NS3_ILi0EEEEEENS2_IJSC_SC_EEEEEENS2_IJSC_iEEEEEEEEC2ERKSB_RKSH_)
        /*b774*/ 	.word	0x00000000


	//----- nvinfo : EIATTR_FRAME_SIZE
	.align		4
.L_7838:
        /*b778*/ 	.byte	0x04, 0x11
        /*b77a*/ 	.short	(.L_7840 - .L_7839)
	.align		4
.L_7839:
        /*b77c*/ 	.word	index@($_ZN7cutlass13device_kernelIN5flash19enable_sm80_to_sm89INS1_16FlashAttnBwdSm80INS1_25CollectiveMainloopBwdSm80ILi2ELi2EN4cute5tupleIJNS5_1CILi128EEES8_NS7_ILi64EEEEEENS_10bfloat16_tEfNS_4arch4Sm80ELb0ELb1ELb1ELb1ELb0ELb0ELb0ELb0ELi2ELi4ELi4ELi4ELb0EEENS1_24CollectiveEpilogueBwdGQAISA_fSD_Li256ELb1ELb0EEENS1_19SingleTileSchedulerILb1ELb0ELb0ELi128EEEEEEEEEvNT_6ParamsE$_ZN4cute3eso3ESOILb1ELb0EJNS_1CILi8EEEiiiNS2_ILi144EEENS2_ILi512EEEEEC2ERKS3_RKiSA_SA_RKS4_RKS5_)
        /*b780*/ 	.word	0x00000000


	//----- nvinfo : EIATTR_FRAME_SIZE
	.align		4
.L_7840:
        /*b784*/ 	.byte	0x04, 0x11
        /*b786*/ 	.short	(.L_7842 - .L_7841)
	.align		4
.L_7841:
        /*b788*/ 	.word	index@($_ZN7cutlass13device_kernelIN5flash19enable_sm80_to_sm89INS1_16FlashAttnBwdSm80INS1_25CollectiveMainloopBwdSm80ILi2ELi2EN4cute5tupleIJNS5_1CILi128EEES8_NS7_ILi64EEEEEENS_10bfloat16_tEfNS_4arch4Sm80ELb0ELb1ELb1ELb1ELb0ELb0ELb0ELb0ELi2ELi4ELi4ELi4ELb0EEENS1_24CollectiveEpilogueBwdGQAISA_fSD_Li256ELb1ELb0EEENS1_19SingleTileSchedulerILb1ELb0ELb0ELi128EEEEEEEEEvNT_6ParamsE$_ZN4cute3eso3ESOILb1ELb0EJNS_1CILi8EEEiiEEC2ERKS3_RKiS8_)
        /*b78c*/ 	.word	0x00000000


	//----- nvinfo : EIATTR_FRAME_SIZE
	.align		4
.L_7842:
        /*b790*/ 	.byte	0x04, 0x11
        /*b792*/ 	.short	(.L_7844 - .L_7843)
	.align		4
.L_7843:
        /*b794*/ 	.word	index@($_ZN7cutlass13device_kernelIN5flash19enable_sm80_to_sm89INS1_16FlashAttnBwdSm80INS1_25CollectiveMainloopBwdSm80ILi2ELi2EN4cute5tupleIJNS5_1CILi128EEES8_NS7_ILi64EEEEEENS_10bfloat16_tEfNS_4arch4Sm80ELb0ELb1ELb1ELb1ELb0ELb0ELb0ELb0ELi2ELi4ELi4ELi4ELb0EEENS1_24CollectiveEpilogueBwdGQAISA_fSD_Li256ELb1ELb0EEENS1_19SingleTileSchedulerILb1ELb0ELb0ELi128EEEEEEEEEvNT_6ParamsE$_ZN4cute3eso3ESOILb1ELb0EJNS_1CILi4096EEEiiNS2_ILi8192EEEEEC2ERKS3_RKiS9_RKS4_)
        /*b798*/ 	.word	0x00000000


	//----- nvinfo : EIATTR_FRAME_SIZE
	.align		4
.L_7844:
        /*b79c*/ 	.byte	0x04, 0x11
        /*b79e*/ 	.short	(.L_7846 - .L_7845)
	.align		4
.L_7845:
        /*b7a0*/ 	.word	index@($_ZN7cutlass13device_kernelIN5flash19enable_sm80_to_sm89INS1_16FlashAttnBwdSm80INS1_25CollectiveMainloopBwdSm80ILi2ELi2EN4cute5tupleIJNS5_1CILi128EEES8_NS7_ILi64EEEEEENS_10bfloat16_tEfNS_4arch4Sm80ELb0ELb1ELb1ELb1ELb0ELb0ELb0ELb0ELi2ELi4ELi4ELi4ELb0EEENS1_24CollectiveEpilogueBwdGQAISA_fSD_Li256ELb1ELb0EEENS1_19SingleTileSchedulerILb1ELb0ELb0ELi128EEEEEEEEEvNT_6ParamsE$_ZN4cute3eso3ESOILb1ELb0EJNS_1CILi4096EEEiiEEC2ERKS3_RKiS8_)
        /*b7a4*/ 	.word	0x00000000


	//----- nvinfo : EIATTR_FRAME_SIZE
	.align		4
.L_7846:
        /*b7a8*/ 	.byte	0x04, 0x11
        /*b7aa*/ 	.short	(.L_7848 - .L_7847)
	.align		4
.L_7847:
        /*b7ac*/ 	.word	index@($_ZN7cutlass13device_kernelIN5flash19enable_sm80_to_sm89INS1_16FlashAttnBwdSm80INS1_25CollectiveMainloopBwdSm80ILi2ELi2EN4cute5tupleIJNS5_1CILi128EEES8_NS7_ILi64EEEEEENS_10bfloat16_tEfNS_4arch4Sm80ELb0ELb1ELb1ELb1ELb0ELb0ELb0ELb0ELi2ELi4ELi4ELi4ELb0EEENS1_24CollectiveEpilogueBwdGQAISA_fSD_Li256ELb1ELb0EEENS1_19SingleTileSchedulerILb1ELb0ELb0ELi128EEEEEEEEEvNT_6ParamsE$_ZN4cute3eso3ESOILb1ELb0EJNS_1CILi4096EEENS_5tupleIJiiEEEEEC2ERKS3_RKS5_)
        /*b7b0*/ 	.word	0x00000000


	//----- nvinfo : EIATTR_FRAME_SIZE
	.align		4
.L_7848:
        /*b7b4*/ 	.byte	0x04, 0x11
        /*b7b6*/ 	.short	(.L_7850 - .L_7849)
	.align		4
.L_7849:
        /*b7b8*/ 	.word	index@($_ZN7cutlass13device_kernelIN5flash19enable_sm80_to_sm89INS1_16FlashAttnBwdSm80INS1_25CollectiveMainloopBwdSm80ILi2ELi2EN4cute5tupleIJNS5_1CILi128EEES8_NS7_ILi64EEEEEENS_10bfloat16_tEfNS_4arch4Sm80ELb0ELb1ELb1ELb1ELb0ELb0ELb0ELb0ELi2ELi4ELi4ELi4ELb0EEENS1_24CollectiveEpilogueBwdGQAISA_fSD_Li256ELb1ELb0EEENS1_19SingleTileSchedulerILb1ELb0ELb0ELi128EEEEEEEEEvNT_6ParamsE$_ZN4cute3eso3ESOILb1ELb0EJNS_1CILi4096EEENS_5tupleIJNS4_IJiiEEENS2_ILi8192EEEEEEEEC2ERKS3_RKS7_)
        /*b7bc*/ 	.word	0x00000000


	//----- nvinfo : EIATTR_FRAME_SIZE
	.align		4
.L_7850:
        /*b7c0*/ 	.byte	0x04, 0x11
        /*b7c2*/ 	.short	(.L_7852 - .L_7851)
	.align		4
.L_7851:
        /*b7c4*/ 	.word	index@($_ZN7cutlass13device_kernelIN5flash19enable_sm80_to_sm89INS1_16FlashAttnBwdSm80INS1_25CollectiveMainloopBwdSm80ILi2ELi2EN4cute5tupleIJNS5_1CILi128EEES8_NS7_ILi64EEEEEENS_10bfloat16_tEfNS_4arch4Sm80ELb0ELb1ELb1ELb1ELb0ELb0ELb0ELb0ELi2ELi4ELi4ELi4ELb0EEENS1_24CollectiveEpilogueBwdGQAISA_fSD_Li256ELb1ELb0EEENS1_19SingleTileSchedulerILb1ELb0ELb0ELi128EEEEEEEEEvNT_6ParamsE$_ZN4cute3eso3ESOILb1ELb0EJNS_1CILi2EEEiEEC2ERKS3_RKi)
        /*b7c8*/ 	.word	0x00000000


	//----- nvinfo : EIATTR_FRAME_SIZE
	.align		4
.L_7852:
        /*b7cc*/ 	.byte	0x04, 0x11
        /*b7ce*/ 	.short	(.L_7854 - .L_7853)
	.align		4
.L_7853:
        /*b7d0*/ 	.word	index@($_ZN7cutlass13device_kernelIN5flash19enable_sm80_to_sm89INS1_16FlashAttnBwdSm80INS1_25CollectiveMainloopBwdSm80ILi2ELi2EN4cute5tupleIJNS5_1CILi128EEES8_NS7_ILi64EEEEEENS_10bfloat16_tEfNS_4arch4Sm80ELb0ELb1ELb1ELb1ELb0ELb0ELb0ELb0ELi2ELi4ELi4ELi4ELb0EEENS1_24CollectiveEpilogueBwdGQAISA_fSD_Li256ELb1ELb0EEENS1_19SingleTileSchedulerILb1ELb0ELb0ELi128EEEEEEEEEvNT_6ParamsE$_ZN4cute3eso3ESOILb1ELb0EJNS_1CILi1EEEiiiNS2_ILi72EEENS2_ILi512EEEEEC2ERKS3_RKiSA_SA_RKS4_RKS5_)
        /*b7d4*/ 	.word	0x00000000


	//----- nvinfo : EIATTR_FRAME_SIZE
	.align		4
.L_7854:
        /*b7d8*/ 	.byte	0x04, 0x11
        /*b7da*/ 	.short	(.L_7856 - .L_7855)
	.align		4
.L_7855:
        /*b7dc*/ 	.word	index@($_ZN7cutlass13device_kernelIN5flash19enable_sm80_to_sm89INS1_16FlashAttnBwdSm80INS1_25CollectiveMainloopBwdSm80ILi2ELi2EN4cute5tupleIJNS5_1CILi128EEES8_NS7_ILi64EEEEEENS_10bfloat16_tEfNS_4arch4Sm80ELb0ELb1ELb1ELb1ELb0ELb0ELb0ELb0ELi2ELi4ELi4ELi4ELb0EEENS1_24CollectiveEpilogueBwdGQAISA_fSD_Li256ELb1ELb0EEENS1_19SingleTileSchedulerILb1ELb0ELb0ELi128EEEEEEEEEvNT_6ParamsE$_ZN4cute3eso3ESOILb1ELb0EJNS_1CILi1EEEiiiNS2_ILi64EEENS2_ILi72EEENS2_ILi144EEENS2_ILi288EEENS2_ILi512EEEEEC2ERKS3_RKiSD_SD_RKS4_RKS5_RKS6_RKS7_RKS8_)
        /*b7e0*/ 	.word	0x00000000


	//----- nvinfo : EIATTR_FRAME_SIZE
	.align		4
.L_7856:
        /*b7e4*/ 	.byte	0x04, 0x11
        /*b7e6*/ 	.short	(.L_7858 - .L_7857)
	.align		4
.L_7857:
        /*b7e8*/ 	.word	index@($_ZN7cutlass13device_kernelIN5flash19enable_sm80_to_sm89INS1_16FlashAttnBwdSm80INS1_25CollectiveMainloopBwdSm80ILi2ELi2EN4cute5tupleIJNS5_1CILi128EEES8_NS7_ILi64EEEEEENS_10bfloat16_tEfNS_4arch4Sm80ELb0ELb1ELb1ELb1ELb0ELb0ELb0ELb0ELi2ELi4ELi4ELi4ELb0EEENS1_24CollectiveEpilogueBwdGQAISA_fSD_Li256ELb1ELb0EEENS1_19SingleTileSchedulerILb1ELb0ELb0ELi128EEEEEEEEEvNT_6ParamsE$_ZN4cute3eso3ESOILb1ELb0EJNS_1CILi1EEEiiiNS2_ILi144EEENS2_ILi512EEEEEC2ERKS3_RKiSA_SA_RKS4_RKS5_)
        /*b7ec*/ 	.word	0x00000000


	//----- nvinfo : EIATTR_FRAME_SIZE
	.align		4
.L_7858:
        /*b7f0*/ 	.byte	0x04, 0x11
        /*b7f2*/ 	.short	(.L_7860 - .L_7859)
	.align		4
.L_7859:
        /*b7f4*/ 	.word	index@($_ZN7cutlass13device_kernelIN5flash19enable_sm80_to_sm89INS1_16FlashAttnBwdSm80INS1_25CollectiveMainloopBwdSm80ILi2ELi2EN4cute5tupleIJNS5_1CILi128EEES8_NS7_ILi64EEEEEENS_10bfloat16_tEfNS_4arch4Sm80ELb0ELb1ELb1ELb1ELb0ELb0ELb0ELb0ELi2ELi4ELi4ELi4ELb0EEENS1_24CollectiveEpilogueBwdGQAISA_fSD_Li256ELb1ELb0EEENS1_19SingleTileSchedulerILb1ELb0ELb0ELi128EEEEEEEEEvNT_6ParamsE$_ZN4cute3eso3ESOILb1ELb0EJNS_1CILi1EEEiEEC2ERKS3_RKi)
        /*b7f8*/ 	.word	0x00000000


	//----- nvinfo : EIATTR_FRAME_SIZE
	.align		4
.L_7860:
        /*b7fc*/ 	.byte	0x04, 0x11
        /*b7fe*/ 	.short	(.L_7862 - .L_7861)
	.align		4
.L_7861:
        /*b800*/ 	.word	index@($_ZN7cutlass13device_kernelIN5flash19enable_sm80_to_sm89INS1_16FlashAttnBwdSm80INS1_25CollectiveMainloopBwdSm80ILi2ELi2EN4cute5tupleIJNS5_1CILi128EEES8_NS7_ILi64EEEEEENS_10bfloat16_tEfNS_4arch4Sm80ELb0ELb1ELb1ELb1ELb0ELb0ELb0ELb0ELi2ELi4ELi4ELi4ELb0EEENS1_24CollectiveEpilogueBwdGQAISA_fSD_Li256ELb1ELb0EEENS1_19SingleTileSchedulerILb1ELb0ELb0ELi128EEEEEEEEEvNT_6ParamsE$_ZN4cute3eso3ESOILb1ELb0EJNS_1CILi1EEENS_5tupleIJiiiEEENS2_ILi64EEENS4_IJNS2_ILi72EEENS2_ILi144EEENS2_ILi288EEEEEENS2_ILi512EEEEEC2ERKS3_RKS5_RKS6_RKSA_RKSB_)
        /*b804*/ 	.word	0x00000000


	//----- nvinfo : EIATTR_FRAME_SIZE
	.align		4
.L_7862:
        /*b808*/ 	.byte	0x04, 0x11
        /*b80a*/ 	.short	(.L_7864 - .L_7863)
	.align		4
.L_7863:
        /*b80c*/ 	.word	index@($_ZN7cutlass13device_kernelIN5flash19enable_sm80_to_sm89INS1_16FlashAttnBwdSm80INS1_25CollectiveMainloopBwdSm80ILi2ELi2EN4cute5tupleIJNS5_1CILi128EEES8_NS7_ILi64EEEEEENS_10bfloat16_tEfNS_4arch4Sm80ELb0ELb1ELb1ELb1ELb0ELb0ELb0ELb0ELi2ELi4ELi4ELi4ELb0EEENS1_24CollectiveEpilogueBwdGQAISA_fSD_Li256ELb1ELb0EEENS1_19SingleTileSchedulerILb1ELb0ELb0ELi128EEEEEEEEEvNT_6ParamsE$_ZN4cute3eso3ESOILb1ELb0EJNS_1CILi1EEENS_5tupleIJNS2_ILi8EEEiiEEENS2_ILi64EEENS4_IJiNS2_ILi144EEENS2_ILi288EEEEEENS2_ILi512EEEEEC2ERKS3_RKS6_RKS7_RKSA_RKSB_)
        /*b810*/ 	.word	0x00000000


	//----- nvinfo : EIATTR_FRAME_SIZE
	.align		4
.L_7864:
        /*b814*/ 	.byte	0x04, 0x11
        /*b816*/ 	.short	(.L_7866 - .L_7865)
	.align		4
.L_7865:
        /*b818*/ 	.word	index@($_ZN7cutlass13device_kernelIN5flash19enable_sm80_to_sm89INS1_16FlashAttnBwdSm80INS1_25CollectiveMainloopBwdSm80ILi2ELi2EN4cute5tupleIJNS5_1CILi128EEES8_NS7_ILi64EEEEEENS_10bfloat16_tEfNS_4arch4Sm80ELb0ELb1ELb1ELb1ELb0ELb0ELb0ELb0ELi2ELi4ELi4ELi4ELb0EEENS1_24CollectiveEpilogueBwdGQAISA_fSD_Li256ELb1ELb0EEENS1_19SingleTileSchedulerILb1ELb0ELb0ELi128EEEEEEEEEvNT_6ParamsE$_ZN4cute3eso3ESOILb1ELb0EJNS_1CILi1EEENS2_ILi8EEEiiNS2_ILi64EEEiNS2_ILi144EEENS2_ILi288EEENS2_ILi512EEEEEC2ERKS3_RKS4_RKiSF_RKS5_SF_RKS6_RKS7_RKS8_)
        /*b81c*/ 	.word	0x00000000


	//----- nvinfo : EIATTR_FRAME_SIZE
	.align		4
.L_7866:
        /*b820*/ 	.byte	0x04, 0x11
        /*b822*/ 	.short	(.L_7868 - .L_7867)
	.align		4
.L_7867:
        /*b824*/ 	.word	index@($_ZN7cutlass13device_kernelIN5flash19enable_sm80_to_sm89INS1_16FlashAttnBwdSm80INS1_25CollectiveMainloopBwdSm80ILi2ELi2EN4cute5tupleIJNS5_1CILi128EEES8_NS7_ILi64EEEEEENS_10bfloat16_tEfNS_4arch4Sm80ELb0ELb1ELb1ELb1ELb0ELb0ELb0ELb0ELi2ELi4ELi4ELi4ELb0EEENS1_24CollectiveEpilogueBwdGQAISA_fSD_Li256ELb1ELb0EEENS1_19SingleTileSchedulerILb1ELb0ELb0ELi128EEEEEEEEEvNT_6ParamsE$_ZN4cute3eso3ESOILb1ELb0EJNS_1CILi1EEENS2_ILi512EEEiEEC2ERKS3_RKS4_RKi)
        /*b828*/ 	.word	0x00000000


	//----- nvinfo : EIATTR_FRAME_SIZE
	.align		4
.L_7868:
        /*b82c*/ 	.byte	0x04, 0x11
        /*b82e*/ 	.short	(.L_7870 - .L_7869)
	.align		4
.L_7869:
        /*b830*/ 	.word	index@($_ZN7cutlass13device_kernelIN5flash19enable_sm80_to_sm89INS1_16FlashAttnBwdSm80INS1_25CollectiveMainloopBwdSm80ILi2ELi2EN4cute5tupleIJNS5_1CILi128EEES8_NS7_ILi64EEEEEENS_10bfloat16_tEfNS_4arch4Sm80ELb0ELb1ELb1ELb1ELb0ELb0ELb0ELb0ELi2ELi4ELi4ELi4ELb0EEENS1_24CollectiveEpilogueBwdGQAISA_fSD_Li256ELb1ELb0EEENS1_19SingleTileSchedulerILb1ELb0ELb0ELi128EEEEEEEEEvNT_6ParamsE$_ZN4cute3eso3ESOILb1ELb0EJNS_1CILi1EEENS2_ILi256EEEiEEC2ERKS3_RKS4_RKi)
        /*b834*/ 	.word	0x00000000


	//----- nvinfo : EIATTR_FRAME_SIZE
	.align		4
.L_7870:
        /*b838*/ 	.byte	0x04, 0x11
        /*b83a*/ 	.short	(.L_7872 - .L_7871)
	.align		4
.L_7871:
        /*b83c*/ 	.word	index@($_ZN7cutlass13device_kernelIN5flash19enable_sm80_to_sm89INS1_16FlashAttnBwdSm80INS1_25CollectiveMainloopBwdSm80ILi2ELi2EN4cute5tupleIJNS5_1CILi128EEES8_NS7_ILi64EEEEEENS_10bfloat16_tEfNS_4arch4Sm80ELb0ELb1ELb1ELb1ELb0ELb0ELb0ELb0ELi2ELi4ELi4ELi4ELb0EEENS1_24CollectiveEpilogueBwdGQAISA_fSD_Li256ELb1ELb0EEENS1_19SingleTileSchedulerILb1ELb0ELb0ELi128EEEEEEEEEvNT_6ParamsE$_ZN4cute3eso3ESOILb1ELb0EJNS_1CILi1024EEEiiEEC2ERKS3_RKiS8_)
        /*b840*/ 	.word	0x00000000


	//----- nvinfo : EIATTR_FRAME_SIZE
	.align		4
.L_7872:
        /*b844*/ 	.byte	0x04, 0x11
        /*b846*/ 	.short	(.L_7874 - .L_7873)
	.align		4
.L_7873:
        /*b848*/ 	.word	index@($_ZN7cutlass13device_kernelIN5flash19enable_sm80_to_sm89INS1_16FlashAttnBwdSm80INS1_25CollectiveMainloopBwdSm80ILi2ELi2EN4cute5tupleIJNS5_1CILi128EEES8_NS7_ILi64EEEEEENS_10bfloat16_tEfNS_4arch4Sm80ELb0ELb1ELb1ELb1ELb0ELb0ELb0ELb0ELi2ELi4ELi4ELi4ELb0EEENS1_24CollectiveEpilogueBwdGQAISA_fSD_Li256ELb1ELb0EEENS1_19SingleTileSchedulerILb1ELb0ELb0ELi128EEEEEEEEEvNT_6ParamsE$_ZN4cute3eso3ESOILb1ELb0EJNS_1CILi1024EEENS_5tupleIJiiEEEEEC2ERKS3_RKS5_)
        /*b84c*/ 	.word	0x00000000


	//----- nvinfo : EIATTR_FRAME_SIZE
	.align		4
.L_7874:
        /*b850*/ 	.byte	0x04, 0x11
        /*b852*/ 	.short	(.L_7876 - .L_7875)
	.align		4
.L_7875:
        /*b854*/ 	.word	index@($_ZN7cutlass13device_kernelIN5flash19enable_sm80_to_sm89INS1_16FlashAttnBwdSm80INS1_25CollectiveMainloopBwdSm80ILi2ELi2EN4cute5tupleIJNS5_1CILi128EEES8_NS7_ILi64EEEEEENS_10bfloat16_tEfNS_4arch4Sm80ELb0ELb1ELb1ELb1ELb0ELb0ELb0ELb0ELi2ELi4ELi4ELi4ELb0EEENS1_24CollectiveEpilogueBwdGQAISA_fSD_Li256ELb1ELb0EEENS1_19SingleTileSchedulerILb1ELb0ELb0ELi128EEEEEEEEEvNT_6ParamsE$_ZN4cute3eso3ESOILb1ELb0EJNS_1CILi0EEEiS3_EEC2ERKS3_RKiS6_)
        /*b858*/ 	.word	0x00000000


	//----- nvinfo : EIATTR_FRAME_SIZE
	.align		4
.L_7876:
        /*b85c*/ 	.byte	0x04, 0x11
        /*b85e*/ 	.short	(.L_7878 - .L_7877)
	.align		4
.L_7877:
        /*b860*/ 	.word	index@($_ZN7cutlass13device_kernelIN5flash19enable_sm80_to_sm89INS1_16FlashAttnBwdSm80INS1_25CollectiveMainloopBwdSm80ILi2ELi2EN4cute5tupleIJNS5_1CILi128EEES8_NS7_ILi64EEEEEENS_10bfloat16_tEfNS_4arch4Sm80ELb0ELb1ELb1ELb1ELb0ELb0ELb0ELb0ELi2ELi4ELi4ELi4ELb0EEENS1_24CollectiveEpilogueBwdGQAISA_fSD_Li256ELb1ELb0EEENS1_19SingleTileSchedulerILb1ELb0ELb0ELi128EEEEEEEEEvNT_6ParamsE$_ZN4cute3eso3ESOILb1ELb0EJNS_1CILi0EEEiEEC2ERKS3_RKi)
        /*b864*/ 	.word	0x00000000


	//----- nvinfo : EIATTR_FRAME_SIZE
	.align		4
.L_7878:
        /*b868*/ 	.byte	0x04, 0x11
        /*b86a*/ 	.short	(.L_7880 - .L_7879)
	.align		4
.L_7879:
        /*b86c*/ 	.word	index@($_ZN7cutlass13device_kernelIN5flash19enable_sm80_to_sm89INS1_16FlashAttnBwdSm80INS1_25CollectiveMainloopBwdSm80ILi2ELi2EN4cute5tupleIJNS5_1CILi128EEES8_NS7_ILi64EEEEEENS_10bfloat16_tEfNS_4arch4Sm80ELb0ELb1ELb1ELb1ELb0ELb0ELb0ELb0ELi2ELi4ELi4ELi4ELb0EEENS1_24CollectiveEpilogueBwdGQAISA_fSD_Li256ELb1ELb0EEENS1_19SingleTileSchedulerILb1ELb0ELb0ELi128EEEEEEEEEvNT_6ParamsE$_ZN4cute3eso3ESOILb1ELb0EJNS_1CILi0EEENS_5tupleIJNS2_ILi1EEENS2_ILi256EEEiEEEEEC2ERKS3_RKS7_)
        /*b870*/ 	.word	0x00000000


	//----- nvinfo : EIATTR_FRAME_SIZE
	.align		4
.L_7880:
        /*b874*/ 	.byte	0x04, 0x11
        /*b876*/ 	.short	(.L_7882 - .L_7881)
	.align		4
.L_7881:
        /*b878*/ 	.word	index@($_ZN7cutlass13device_kernelIN5flash19enable_sm80_to_sm89INS1_16FlashAttnBwdSm80INS1_25CollectiveMainloopBwdSm80ILi2ELi2EN4cute5tupleIJNS5_1CILi128EEES8_NS7_ILi64EEEEEENS_10bfloat16_tEfNS_4arch4Sm80ELb0ELb1ELb1ELb1ELb0ELb0ELb0ELb0ELi2ELi4ELi4ELi4ELb0EEENS1_24CollectiveEpilogueBwdGQAISA_fSD_Li256ELb1ELb0EEENS1_19SingleTileSchedulerILb1ELb0ELb0ELi128EEEEEEEEEvNT_6ParamsE$_ZN4cute3eso3ESOILb1ELb0EJNS_1CILi0EEENS2_ILi1EEENS2_ILi512EEEiNS2_ILi4096EEEiNS2_ILi8192EEEEEC2ERKS3_RKS4_RKS5_RKiRKS6_SG_RKS7_)
        /*b87c*/ 	.word	0x00000000


	//----- nvinfo : EIATTR_FRAME_SIZE
	.align		4
.L_7882:
        /*b880*/ 	.byte	0x04, 0x11
        /*b882*/ 	.short	(.L_7884 - .L_7883)
	.align		4
.L_7883:
        /*b884*/ 	.word	index@($_ZN7cutlass13device_kernelIN5flash19enable_sm80_to_sm89INS1_16FlashAttnBwdSm80INS1_25CollectiveMainloopBwdSm80ILi2ELi2EN4cute5tupleIJNS5_1CILi128EEES8_NS7_ILi64EEEEEENS_10bfloat16_tEfNS_4arch4Sm80ELb0ELb1ELb1ELb1ELb0ELb0ELb0ELb0ELi2ELi4ELi4ELi4ELb0EEENS1_24CollectiveEpilogueBwdGQAISA_fSD_Li256ELb1ELb0EEENS1_19SingleTileSchedulerILb1ELb0ELb0ELi128EEEEEEEEEvNT_6ParamsE$_ZN4cute3eso3ESOILb1ELb0EJNS_1CILi0EEENS2_ILi1EEENS2_ILi512EEEiEEC2ERKS3_RKS4_RKS5_RKi)
        /*b888*/ 	.word	0x00000000


	//----- nvinfo : EIATTR_FRAME_SIZE
	.align		4
.L_7884:
        /*b88c*/ 	.byte	0x04, 0x11
        /*b88e*/ 	.short	(.L_7886 - .L_7885)
	.align		4
.L_7885:
        /*b890*/ 	.word	index@($_ZN7cutlass13device_kernelIN5flash19enable_sm80_to_sm89INS1_16FlashAttnBwdSm80INS1_25CollectiveMainloopBwdSm80ILi2ELi2EN4cute5tupleIJNS5_1CILi128EEES8_NS7_ILi64EEEEEENS_10bfloat16_tEfNS_4arch4Sm80ELb0ELb1ELb1ELb1ELb0ELb0ELb0ELb0ELi2ELi4ELi4ELi4ELb0EEENS1_24CollectiveEpilogueBwdGQAISA_fSD_Li256ELb1ELb0EEENS1_19SingleTileSchedulerILb1ELb0ELb0ELi128EEEEEEEEEvNT_6ParamsE$_ZN4cute3eso3ESOILb1ELb0EJNS_14ComposedLayoutINS_7SwizzleILi3ELi3ELi3EEENS_1CILj0EEENS_6LayoutINS_5tupleIJNS8_IJNS8_IJNS5_ILi4EEENS5_ILi8EEEEEENS8_IJS9_NS5_ILi1EEEEEEEEENS8_IJNS8_IJNS5_ILi2EEESF_SF_EEENS8_IJSF_S9_EEEEEEEEENS8_IJNS8_IJNS8_IJSF_NS5_ILi64EEEEEENS8_IJNS5_ILi1024EEENS5_ILi0EEEEEEEEENS8_IJNS8_IJSC_NS5_ILi512EEESA_EEENS8_IJNS5_ILi4096EEENS5_ILi16EEEEEEEEEEEEEEEENS_10ViewEngineINS_8smem_ptrIPN7cutlass10bfloat16_tEEEEEEEC2ERKSY_RKS15_)
        /*b894*/ 	.word	0x00000000


	//----- nvinfo : EIATTR_FRAME_SIZE
	.align		4
.L_7886:
        /*b898*/ 	.byte	0x04, 0x11
        /*b89a*/ 	.short	(.L_7888 - .L_7887)
	.align		4
.L_7887:
        /*b89c*/ 	.word	index@($_ZN7cutlass13device_kernelIN5flash19enable_sm80_to_sm89INS1_16FlashAttnBwdSm80INS1_25CollectiveMainloopBwdSm80ILi2ELi2EN4cute5tupleIJNS5_1CILi128EEES8_NS7_ILi64EEEEEENS_10bfloat16_tEfNS_4arch4Sm80ELb0ELb1ELb1ELb1ELb0ELb0ELb0ELb0ELi2ELi4ELi4ELi4ELb0EEENS1_24CollectiveEpilogueBwdGQAISA_fSD_Li256ELb1ELb0EEENS1_19SingleTileSchedulerILb1ELb0ELb0ELi128EEEEEEEEEvNT_6ParamsE$_ZN4cute3eso3ESOILb1ELb0EJNS_14ComposedLayoutINS_7SwizzleILi3ELi3ELi3EEENS_1CILj0EEENS_6LayoutINS_5tupleIJNS8_IJNS8_IJNS5_ILi4EEENS5_ILi8EEEEEENS8_IJNS5_ILi2EEENS5_ILi1EEEEEEEEENS8_IJNS8_IJSC_SC_EEESB_EEEEEENS8_IJNS8_IJNS8_IJNS5_ILi128EEESD_EEENS8_IJSA_NS5_ILi0EEEEEEEEENS8_IJNS8_IJNS5_ILi64EEENS5_ILi512EEEEEENS8_IJNS5_ILi16EEENS5_ILi1024EEEEEEEEEEEEEEEENS_10ViewEngineINS_8smem_ptrIPN7cutlass10bfloat16_tEEEEEEEC2ERKSX_RKS14_)
        /*b8a0*/ 	.word	0x00000000


	//----- nvinfo : EIATTR_FRAME_SIZE
	.align		4
.L_7888:
        /*b8a4*/ 	.byte	0x04, 0x11
        /*b8a6*/ 	.short	(.L_7890 - .L_7889)
	.align		4
.L_7889:
        /*b8a8*/ 	.word	index@($_ZN7cutlass13device_kernelIN5flash19enable_sm80_to_sm89INS1_16FlashAttnBwdSm80INS1_25CollectiveMainloopBwdSm80ILi2ELi2EN4cute5tupleIJNS5_1CILi128EEES8_NS7_ILi64EEEEEENS_10bfloat16_tEfNS_4arch4Sm80ELb0ELb1ELb1ELb1ELb0ELb0ELb0ELb0ELi2ELi4ELi4ELi4ELb0EEENS1_24CollectiveEpilogueBwdGQAISA_fSD_Li256ELb1ELb0EEENS1_19SingleTileSchedulerILb1ELb0ELb0ELi128EEEEEEEEEvNT_6ParamsE$_ZN4cute3eso3ESOILb1ELb0EJNS_14ComposedLayoutINS_7SwizzleILi3ELi3ELi3EEENS_1CILj0EEENS_6LayoutINS_5tupleIJNS8_IJNS5_ILi8EEENS5_ILi16EEEEEENS8_IJNS5_ILi64EEENS5_ILi1EEEEEEEEENS8_IJNS8_IJSC_NS5_ILi512EEEEEENS8_IJSD_NS5_ILi0EEEEEEEEEEEEENS_10ViewEngineINS_8smem_ptrIPN7cutlass10bfloat16_tEEEEEEEC2ERKSM_RKST_)
        /*b8ac*/ 	.word	0x00000000


	//----- nvinfo : EIATTR_FRAME_SIZE
	.align		4
.L_7890:
        /*b8b0*/ 	.byte	0x04, 0x11
        /*b8b2*/ 	.short	(.L_7892 - .L_7891)
	.align		4
.L_7891:
        /*b8b4*/ 	.word	index@($_ZN7cutlass13device_kernelIN5flash19enable_sm80_to_sm89INS1_16FlashAttnBwdSm80INS1_25CollectiveMainloopBwdSm80ILi2ELi2EN4cute5tupleIJNS5_1CILi128EEES8_NS7_ILi64EEEEEENS_10bfloat16_tEfNS_4arch4Sm80ELb0ELb1ELb1ELb1ELb0ELb0ELb0ELb0ELi2ELi4ELi4ELi4ELb0EEENS1_24CollectiveEpilogueBwdGQAISA_fSD_Li256ELb1ELb0EEENS1_19SingleTileSchedulerILb1ELb0ELb0ELi128EEEEEEEEEvNT_6ParamsE$_ZN4cute3eso3ESOILb1ELb0EJNS_14ComposedLayoutINS_7SwizzleILi3ELi3ELi3EEENS_1CILj0EEENS_6LayoutINS_5tupleIJNS5_ILi64EEENS5_ILi128EEEEEENS8_IJNS5_ILi1EEES9_EEEEEEENS_10ViewEngineINS_8smem_ptrIPN7cutlass10bfloat16_tEEEEEEEC2ERKSF_RKSM_)
        /*b8b8*/ 	.word	0x00000000


	//----- nvinfo : EIATTR_FRAME_SIZE
	.align		4
.L_7892:
        /*b8bc*/ 	.byte	0x04, 0x11
        /*b8be*/ 	.short	(.L_7894 - .L_7893)
	.align		4
.L_7893:
        /*b8c0*/ 	.word	index@($_ZN7cutlass13device_kernelIN5flash19enable_sm80_to_sm89INS1_16FlashAttnBwdSm80INS1_25CollectiveMainloopBwdSm80ILi2ELi2EN4cute5tupleIJNS5_1CILi128EEES8_NS7_ILi64EEEEEENS_10bfloat16_tEfNS_4arch4Sm80ELb0ELb1ELb1ELb1ELb0ELb0ELb0ELb0ELi2ELi4ELi4ELi4ELb0EEENS1_24CollectiveEpilogueBwdGQAISA_fSD_Li256ELb1ELb0EEENS1_19SingleTileSchedulerILb1ELb0ELb0ELi128EEEEEEEEEvNT_6ParamsE$_ZN4cute3eso3ESOILb1ELb0EJNS_14ComposedLayoutINS_7SwizzleILi3ELi3ELi3EEENS_1CILi0EEENS_6LayoutINS_5tupleIJNS8_IJNS8_IJNS5_ILi4EEENS5_ILi8EEEEEENS8_IJS9_NS5_ILi1EEEEEEEEENS8_IJNS8_IJNS5_ILi2EEESF_SF_EEENS8_IJSF_SA_EEEEEEEEENS8_IJNS8_IJNS8_IJNS5_ILi128EEESC_EEENS8_IJNS5_ILi16EEES6_EEEEEENS8_IJNS8_IJNS5_ILi64EEESA_NS5_ILi512EEEEEENS8_IJNS5_ILi8192EEENS5_ILi1024EEEEEEEEEEEEEEEENS_10ViewEngineINS_8smem_ptrIPN7cutlass10bfloat16_tEEEEEEEC2ERKSY_RKS15_)
        /*b8c4*/ 	.word	0x00000000


	//----- nvinfo : EIATTR_FRAME_SIZE
	.align		4
.L_7894:
        /*b8c8*/ 	.byte	0x04, 0x11
        /*b8ca*/ 	.short	(.L_7896 - .L_7895)
	.align		4
.L_7895:
        /*b8cc*/ 	.word	index@($_ZN7cutlass13device_kernelIN5flash19enable_sm80_to_sm89INS1_16FlashAttnBwdSm80INS1_25CollectiveMainloopBwdSm80ILi2ELi2EN4cute5tupleIJNS5_1CILi128EEES8_NS7_ILi64EEEEEENS_10bfloat16_tEfNS_4arch4Sm80ELb0ELb1ELb1ELb1ELb0ELb0ELb0ELb0ELi2ELi4ELi4ELi4ELb0EEENS1_24CollectiveEpilogueBwdGQAISA_fSD_Li256ELb1ELb0EEENS1_19SingleTileSchedulerILb1ELb0ELb0ELi128EEEEEEEEEvNT_6ParamsE$_ZN4cute3eso3ESOILb1ELb0EJNS_14ComposedLayoutINS_7SwizzleILi3ELi3ELi3EEENS_1CILi0EEENS_6LayoutINS_5tupleIJNS8_IJNS8_IJNS5_ILi4EEENS5_ILi8EEEEEENS8_IJS9_NS5_ILi1EEEEEEEEENS8_IJNS8_IJNS5_ILi2EEESF_SF_EEENS8_IJSF_NS8_IJS9_SF_EEEEEEEEEEEENS8_IJNS8_IJNS8_IJSF_NS5_ILi64EEEEEENS8_IJNS5_ILi1024EEES6_EEEEEENS8_IJNS8_IJSC_NS5_ILi512EEESA_EEENS8_IJNS5_ILi4096EEENS8_IJNS5_ILi16EEENS5_ILi8192EEEEEEEEEEEEEEEEEEENS_10ViewEngineINS_8smem_ptrIPN7cutlass10bfloat16_tEEEEEEEC2ERKS10_RKS17_)
        /*b8d0*/ 	.word	0x00000000


	//----- nvinfo : EIATTR_FRAME_SIZE
	.align		4
.L_7896:
        /*b8d4*/ 	.byte	0x04, 0x11
        /*b8d6*/ 	.short	(.L_7898 - .L_7897)
	.align		4
.L_7897:
        /*b8d8*/ 	.word	index@($_ZN7cutlass13device_kernelIN5flash19enable_sm80_to_sm89INS1_16FlashAttnBwdSm80INS1_25CollectiveMainloopBwdSm80ILi2ELi2EN4cute5tupleIJNS5_1CILi128EEES8_NS7_ILi64EEEEEENS_10bfloat16_tEfNS_4arch4Sm80ELb0ELb1ELb1ELb1ELb0ELb0ELb0ELb0ELi2ELi4ELi4ELi4ELb0EEENS1_24CollectiveEpilogueBwdGQAISA_fSD_Li256ELb1ELb0EEENS1_19SingleTileSchedulerILb1ELb0ELb0ELi128EEEEEEEEEvNT_6ParamsE$_ZN4cute3eso3ESOILb1ELb0EJNS_14ComposedLayoutINS_7SwizzleILi3ELi3ELi3EEENS_1CILi0EEENS_6LayoutINS_5tupleIJNS8_IJNS8_IJNS5_ILi4EEENS5_ILi8EEEEEENS8_IJNS5_ILi2EEENS5_ILi1EEEEEEEEENS8_IJNS8_IJSC_SC_EEESB_EEEEEENS8_IJNS8_IJNS8_IJNS5_ILi128EEESD_EEENS8_IJSA_S6_EEEEEENS8_IJNS8_IJNS5_ILi64EEENS5_ILi512EEEEEENS8_IJNS5_ILi16EEENS5_ILi1024EEEEEEEEEEEEEEEENS_10ViewEngineINS_8smem_ptrIPN7cutlass10bfloat16_tEEEEEEEC2ERKSW_RKS13_)
        /*b8dc*/ 	.word	0x00000000


	//----- nvinfo : EIATTR_FRAME_SIZE
	.align		4
.L_7898:
        /*b8e0*/ 	.byte	0x04, 0x11
        /*b8e2*/ 	.short	(.L_7900 - .L_7899)
	.align		4
.L_7899:
        /*b8e4*/ 	.word	index@($_ZN7cutlass13device_kernelIN5flash19enable_sm80_to_sm89INS1_16FlashAttnBwdSm80INS1_25CollectiveMainloopBwdSm80ILi2ELi2EN4cute5tupleIJNS5_1CILi128EEES8_NS7_ILi64EEEEEENS_10bfloat16_tEfNS_4arch4Sm80ELb0ELb1ELb1ELb1ELb0ELb0ELb0ELb0ELi2ELi4ELi4ELi4ELb0EEENS1_24CollectiveEpilogueBwdGQAISA_fSD_Li256ELb1ELb0EEENS1_19SingleTileSchedulerILb1ELb0ELb0ELi128EEEEEEEEEvNT_6ParamsE$_ZN4cute3eso3ESOILb1ELb0EJNS_14ComposedLayoutINS_7SwizzleILi3ELi3ELi3EEENS_1CILi0EEENS_6LayoutINS_5tupleIJNS8_IJNS8_IJNS5_ILi4EEENS5_ILi8EEEEEENS8_IJNS5_ILi2EEENS5_ILi1EEEEEEEEENS8_IJNS8_IJSC_SC_EEENS8_IJSA_S9_EEEEEEEEENS8_IJNS8_IJNS8_IJSC_NS5_ILi64EEEEEENS8_IJNS5_ILi512EEES6_EEEEEENS8_IJNS8_IJSD_SA_EEENS8_IJNS5_ILi1024EEENS5_ILi16EEEEEEEEEEEEEEEENS_10ViewEngineINS_8smem_ptrIPN7cutlass10bfloat16_tEEEEEEEC2ERKSW_RKS13_)
        /*b8e8*/ 	.word	0x00000000


	//----- nvinfo : EIATTR_FRAME_SIZE
	.align		4
.L_7900:
        /*b8ec*/ 	.byte	0x04, 0x11
        /*b8ee*/ 	.short	(.L_7902 - .L_7901)
	.align		4
.L_7901:
        /*b8f0*/ 	.word	index@($_ZN7cutlass13device_kernelIN5flash19enable_sm80_to_sm89INS1_16FlashAttnBwdSm80INS1_25CollectiveMainloopBwdSm80ILi2ELi2EN4cute5tupleIJNS5_1CILi128EEES8_NS7_ILi64EEEEEENS_10bfloat16_tEfNS_4arch4Sm80ELb0ELb1ELb1ELb1ELb0ELb0ELb0ELb0ELi2ELi4ELi4ELi4ELb0EEENS1_24CollectiveEpilogueBwdGQAISA_fSD_Li256ELb1ELb0EEENS1_19SingleTileSchedulerILb1ELb0ELb0ELi128EEEEEEEEEvNT_6ParamsE$_ZN4cute3eso3ESOILb1ELb0EJNS_10UnderscoreEiiEEC2ERKS2_RKiS7_)
        /*b8f4*/ 	.word	0x00000000


	//----- nvinfo : EIATTR_FRAME_SIZE
	.align		4
.L_7902:
        /*b8f8*/ 	.byte	0x04, 0x11
        /*b8fa*/ 	.short	(.L_7904 - .L_7903)
	.align		4
.L_7903:
        /*b8fc*/ 	.word	index@($_ZN7cutlass13device_kernelIN5flash19enable_sm80_to_sm89INS1_16FlashAttnBwdSm80INS1_25CollectiveMainloopBwdSm80ILi2ELi2EN4cute5tupleIJNS5_1CILi128EEES8_NS7_ILi64EEEEEENS_10bfloat16_tEfNS_4arch4Sm80ELb0ELb1ELb1ELb1ELb0ELb0ELb0ELb0ELi2ELi4ELi4ELi4ELb0EEENS1_24CollectiveEpilogueBwdGQAISA_fSD_Li256ELb1ELb0EEENS1_19SingleTileSchedulerILb1ELb0ELb0ELi128EEEEEEEEEvNT_6ParamsE$_ZN4cute3eso3ESOILb1ELb0EJNS_10UnderscoreEiEEC2ERKS2_RKi)
        /*b900*/ 	.word	0x00000000


	//----- nvinfo : EIATTR_FRAME_SIZE
	.align		4
.L_7904:
        /*b904*/ 	.byte	0x04, 0x11
        /*b906*/ 	.short	(.L_7906 - .L_7905)
	.align		4
.L_7905:
        /*b908*/ 	.word	index@($_ZN7cutlass13device_kernelIN5flash19enable_sm80_to_sm89INS1_16FlashAttnBwdSm80INS1_25CollectiveMainloopBwdSm80ILi2ELi2EN4cute5tupleIJNS5_1CILi128EEES8_NS7_ILi64EEEEEENS_10bfloat16_tEfNS_4arch4Sm80ELb0ELb1ELb1ELb1ELb0ELb0ELb0ELb0ELi2ELi4ELi4ELi4ELb0EEENS1_24CollectiveEpilogueBwdGQAISA_fSD_Li256ELb1ELb0EEENS1_19SingleTileSchedulerILb1ELb0ELb0ELi128EEEEEEEEEvNT_6ParamsE$_ZN4cute3eso3ESOILb1ELb0EJNS_10UnderscoreES2_iEEC2ERKS2_S5_RKi)
        /*b90c*/ 	.word	0x00000000


	//----- nvinfo : EIATTR_FRAME_SIZE
	.align		4
.L_7906:
        /*b910*/ 	.byte	0x04, 0x11
        /*b912*/ 	.short	(.L_7908 - .L_7907)
	.align		4
.L_7907:
        /*b914*/ 	.word	index@($_ZN7cutlass13device_kernelIN5flash19enable_sm80_to_sm89INS1_16FlashAttnBwdSm80INS1_25CollectiveMainloopBwdSm80ILi2ELi2EN4cute5tupleIJNS5_1CILi128EEES8_NS7_ILi64EEEEEENS_10bfloat16_tEfNS_4arch4Sm80ELb0ELb1ELb1ELb1ELb0ELb0ELb0ELb0ELi2ELi4ELi4ELi4ELb0EEENS1_24CollectiveEpilogueBwdGQAISA_fSD_Li256ELb1ELb0EEENS1_19SingleTileSchedulerILb1ELb0ELb0ELi128EEEEEEEEEvNT_6ParamsE$_ZN4cute3eso3ESOILb1ELb0EJNS_10UnderscoreES2_S2_iEEC2ERKS2_S5_S5_RKi)
        /*b918*/ 	.word	0x00000000


	//----- nvinfo : EIATTR_FRAME_SIZE
	.align		4
.L_7908:
        /*b91c*/ 	.byte	0x04, 0x11
        /*b91e*/ 	.short	(.L_7910 - .L_7909)
	.align		4
.L_7909:
        /*b920*/ 	.word	index@($_ZN7cutlass13device_kernelIN5flash19enable_sm80_to_sm89INS1_16FlashAttnBwdSm80INS1_25CollectiveMainloopBwdSm80ILi2ELi2EN4cute5tupleIJNS5_1CILi128EEES8_NS7_ILi64EEEEEENS_10bfloat16_tEfNS_4arch4Sm80ELb0ELb1ELb1ELb1ELb0ELb0ELb0ELb0ELi2ELi4ELi4ELi4ELb0EEENS1_24CollectiveEpilogueBwdGQAISA_fSD_Li256ELb1ELb0EEENS1_19SingleTileSchedulerILb1ELb0ELb0ELi128EEEEEEEEEvNT_6ParamsE$_ZN4cute3eso3ESOILb0ELb1EJlEEC2ERKl)
        /*b924*/ 	.word	0x00000000


	//----- nvinfo : EIATTR_FRAME_SIZE
	.align		4
.L_7910:
        /*b928*/ 	.byte	0x04, 0x11
        /*b92a*/ 	.short	(.L_7912 - .L_7911)
	.align		4
.L_7911:
        /*b92c*/ 	.word	index@($_ZN7cutlass13device_kernelIN5flash19enable_sm80_to_sm89INS1_16FlashAttnBwdSm80INS1_25CollectiveMainloopBwdSm80ILi2ELi2EN4cute5tupleIJNS5_1CILi128EEES8_NS7_ILi64EEEEEENS_10bfloat16_tEfNS_4arch4Sm80ELb0ELb1ELb1ELb1ELb0ELb0ELb0ELb0ELi2ELi4ELi4ELi4ELb0EEENS1_24CollectiveEpilogueBwdGQAISA_fSD_Li256ELb1ELb0EEENS1_19SingleTileSchedulerILb1ELb0ELb0ELi128EEEEEEEEEvNT_6ParamsE$_ZN4cute3eso3ESOILb0ELb1EJiNS_1CILi72EEENS2_ILi512EEEEEC2ERKiRKS3_RKS4_)
        /*b930*/ 	.word	0x00000000


	//----- nvinfo : EIATTR_FRAME_SIZE
	.align		4
.L_7912:
        /*b934*/ 	.byte	0x04, 0x11
        /*b936*/ 	.short	(.L_7914 - .L_7913)
	.align		4
.L_7913:
        /*b938*/ 	.word	index@($_ZN7cutlass13device_kernelIN5flash19enable_sm80_to_sm89INS1_16FlashAttnBwdSm80INS1_25CollectiveMainloopBwdSm80ILi2ELi2EN4cute5tupleIJNS5_1CILi128EEES8_NS7_ILi64EEEEEENS_10bfloat16_tEfNS_4arch4Sm80ELb0ELb1ELb1ELb1ELb0ELb0ELb0ELb0ELi2ELi4ELi4ELi4ELb0EEENS1_24CollectiveEpilogueBwdGQAISA_fSD_Li256ELb1ELb0EEENS1_19SingleTileSchedulerILb1ELb0ELb0ELi128EEEEEEEEEvNT_6ParamsE$_ZN4cute3eso3ESOILb0ELb1EJiNS_1CILi512EEEEEC2ERKiRKS3_)
        /*b93c*/ 	.word	0x00000000


	//----- nvinfo : EIATTR_FRAME_SIZE
	.align		4
.L_7914:
        /*b940*/ 	.byte	0x04, 0x11
        /*b942*/ 	.short	(.L_7916 - .L_7915)
	.align		4
.L_7915:
        /*b944*/ 	.word	index@($_ZN7cutlass13device_kernelIN5flash19enable_sm80_to_sm89INS1_16FlashAttnBwdSm80INS1_25CollectiveMainloopBwdSm80ILi2ELi2EN4cute5tupleIJNS5_1CILi128EEES8_NS7_ILi64EEEEEENS_10bfloat16_tEfNS_4arch4Sm80ELb0ELb1ELb1ELb1ELb0ELb0ELb0ELb0ELi2ELi4ELi4ELi4ELb0EEENS1_24CollectiveEpilogueBwdGQAISA_fSD_Li256ELb1ELb0EEENS1_19SingleTileSchedulerILb1ELb0ELb0ELi128EEEEEEEEEvNT_6ParamsE$_ZN4cute3eso3ESOILb0ELb1EJiNS_1CILi4096EEEEEC2ERKiRKS3_)
        /*b948*/ 	.word	0x00000000


	//----- nvinfo : EIATTR_FRAME_SIZE
	.align		4
.L_7916:
        /*b94c*/ 	.byte	0x04, 0x11
        /*b94e*/ 	.short	(.L_7918 - .L_7917)
	.align		4
.L_7917:
        /*b950*/ 	.word	index@($_ZN7cutlass13device_kernelIN5flash19enable_sm80_to_sm89INS1_16FlashAttnBwdSm80INS1_25CollectiveMainloopBwdSm80ILi2ELi2EN4cute5tupleIJNS5_1CILi128EEES8_NS7_ILi64EEEEEENS_10bfloat16_tEfNS_4arch4Sm80ELb0ELb1ELb1ELb1ELb0ELb0ELb0ELb0ELi2ELi4ELi4ELi4ELb0EEENS1_24CollectiveEpilogueBwdGQAISA_fSD_Li256ELb1ELb0EEENS1_19SingleTileSchedulerILb1ELb0ELb0ELi128EEEEEEEEEvNT_6ParamsE$_ZN4cute3eso3ESOILb0ELb1EJiNS_1CILi144EEENS2_ILi512EEEEEC2ERKiRKS3_RKS4_)
        /*b954*/ 	.word	0x00000000


	//----- nvinfo : EIATTR_FRAME_SIZE
	.align		4
.L_7918:
        /*b958*/ 	.byte	0x04, 0x11
        /*b95a*/ 	.short	(.L_7920 - .L_7919)
	.align		4
.L_7919:
        /*b95c*/ 	.word	index@($_ZN7cutlass13device_kernelIN5flash19enable_sm80_to_sm89INS1_16FlashAttnBwdSm80INS1_25CollectiveMainloopBwdSm80ILi2ELi2EN4cute5tupleIJNS5_1CILi128EEES8_NS7_ILi64EEEEEENS_10bfloat16_tEfNS_4arch4Sm80ELb0ELb1ELb1ELb1ELb0ELb0ELb0ELb0ELi2ELi4ELi4ELi4ELb0EEENS1_24CollectiveEpilogueBwdGQAISA_fSD_Li256ELb1ELb0EEENS1_19SingleTileSchedulerILb1ELb0ELb0ELi128EEEEEEEEEvNT_6ParamsE$_ZN4cute3eso3ESOILb0ELb1EJiNS_1CILi144EEENS2_ILi288EEEEEC2ERKiRKS3_RKS4_)
        /*b960*/ 	.word	0x00000000


	//----- nvinfo : EIATTR_FRAME_SIZE
	.align		4
.L_7920:
        /*b964*/ 	.byte	0x04, 0x11
        /*b966*/ 	.short	(.L_7922 - .L_7921)
	.align		4
.L_7921:
        /*b968*/ 	.word	index@($_ZN7cutlass13device_kernelIN5flash19enable_sm80_to_sm89INS1_16FlashAttnBwdSm80INS1_25CollectiveMainloopBwdSm80ILi2ELi2EN4cute5tupleIJNS5_1CILi128EEES8_NS7_ILi64EEEEEENS_10bfloat16_tEfNS_4arch4Sm80ELb0ELb1ELb1ELb1ELb0ELb0ELb0ELb0ELi2ELi4ELi4ELi4ELb0EEENS1_24CollectiveEpilogueBwdGQAISA_fSD_Li256ELb1ELb0EEENS1_19SingleTileSchedulerILb1ELb0ELb0ELi128EEEEEEEEEvNT_6ParamsE$_ZN4cute3eso3ESOILb0ELb1EJiNS_1CILi0EEEEEC2ERKiRKS3_)
        /*b96c*/ 	.word	0x00000000


	//----- nvinfo : EIATTR_FRAME_SIZE
	.align		4
.L_7922:
        /*b970*/ 	.byte	0x04, 0x11
        /*b972*/ 	.short	(.L_7924 - .L_7923)
	.align		4
.L_7923:
        /*b974*/ 	.word	index@($_ZN7cutlass13device_kernelIN5flash19enable_sm80_to_sm89INS1_16FlashAttnBwdSm80INS1_25CollectiveMainloopBwdSm80ILi2ELi2EN4cute5tupleIJNS5_1CILi128EEES8_NS7_ILi64EEEEEENS_10bfloat16_tEfNS_4arch4Sm80ELb0ELb1ELb1ELb1ELb0ELb0ELb0ELb0ELi2ELi4ELi4ELi4ELb0EEENS1_24CollectiveEpilogueBwdGQAISA_fSD_Li256ELb1ELb0EEENS1_19SingleTileSchedulerILb1ELb0ELb0ELi128EEEEEEEEEvNT_6ParamsE$_ZN4cute3eso3ESOILb0ELb1EJiEEC2ERKi)
        /*b978*/ 	.word	0x00000000


	//----- nvinfo : EIATTR_FRAME_SIZE
	.align		4
.L_7924:
        /*b97c*/ 	.byte	0x04, 0x11
        /*b97e*/ 	.short	(.L_7926 - .L_7925)
	.align		4
.L_7925:
        /*b980*/ 	.word	index@($_ZN7cutlass13device_kernelIN5flash19enable_sm80_to_sm89INS1_16FlashAttnBwdSm80INS1_25CollectiveMainloopBwdSm80ILi2ELi2EN4cute5tupleIJNS5_1CILi128EEES8_NS7_ILi64EEEEEENS_10bfloat16_tEfNS_4arch4Sm80ELb0ELb1ELb1ELb1ELb0ELb0ELb0ELb0ELi2ELi4ELi4ELi4ELb0EEENS1_24CollectiveEpilogueBwdGQAISA_fSD_Li256ELb1ELb0EEENS1_19SingleTileSchedulerILb1ELb0ELb0ELi128EEEEEEEEEvNT_6ParamsE$_ZN4cute3eso3ESOILb0ELb1EJNS_6LayoutINS_5tupleIJNS3_IJNS_1CILi8EEENS4_ILi1EEEEEENS4_ILi2EEEEEENS3_IJNS3_IJS6_NS4_ILi0EEEEEEiEEEEESA_EEC2ERKSD_RKSA_)
        /*b984*/ 	.word	0x00000000


	//----- nvinfo : EIATTR_FRAME_SIZE
	.align		4
.L_7926:
        /*b988*/ 	.byte	0x04, 0x11
        /*b98a*/ 	.short	(.L_7928 - .L_7927)
	.align		4
.L_7927:
        /*b98c*/ 	.word	index@($_ZN7cutlass13device_kernelIN5flash19enable_sm80_to_sm89INS1_16FlashAttnBwdSm80INS1_25CollectiveMainloopBwdSm80ILi2ELi2EN4cute5tupleIJNS5_1CILi128EEES8_NS7_ILi64EEEEEENS_10bfloat16_tEfNS_4arch4Sm80ELb0ELb1ELb1ELb1ELb0ELb0ELb0ELb0ELi2ELi4ELi4ELi4ELb0EEENS1_24CollectiveEpilogueBwdGQAISA_fSD_Li256ELb1ELb0EEENS1_19SingleTileSchedulerILb1ELb0ELb0ELi128EEEEEEEEEvNT_6ParamsE$_ZN4cute3eso3ESOILb0ELb1EJNS_5tupleIJiiEEENS_1CILi8192EEEEEC2ERKS3_RKS5_)
        /*b990*/ 	.word	0x00000000


	//----- nvinfo : EIATTR_FRAME_SIZE
	.align		4
.L_7928:
        /*b994*/ 	.byte	0x04, 0x11
        /*b996*/ 	.short	(.L_7930 - .L_7929)
	.align		4
.L_7929:
        /*b998*/ 	.word	index@($_ZN7cutlass13device_kernelIN5flash19enable_sm80_to_sm89INS1_16FlashAttnBwdSm80INS1_25CollectiveMainloopBwdSm80ILi2ELi2EN4cute5tupleIJNS5_1CILi128EEES8_NS7_ILi64EEEEEENS_10bfloat16_tEfNS_4arch4Sm80ELb0ELb1ELb1ELb1ELb0ELb0ELb0ELb0ELi2ELi4ELi4ELi4ELb0EEENS1_24CollectiveEpilogueBwdGQAISA_fSD_Li256ELb1ELb0EEENS1_19SingleTileSchedulerILb1ELb0ELb0ELi128EEEEEEEEEvNT_6ParamsE$_ZN4cute3eso3ESOILb0ELb1EJNS_5tupleIJiiEEENS_1CILi1024EEEEEC2ERKS3_RKS5_)
        /*b99c*/ 	.word	0x00000000


	//----- nvinfo : EIATTR_FRAME_SIZE
	.align		4
.L_7930:
        /*b9a0*/ 	.byte	0x04, 0x11
        /*b9a2*/ 	.short	(.L_7932 - .L_7931)
	.align		4
.L_7931:
        /*b9a4*/ 	.word	index@($_ZN7cutlass13device_kernelIN5flash19enable_sm80_to_sm89INS1_16FlashAttnBwdSm80INS1_25CollectiveMainloopBwdSm80ILi2ELi2EN4cute5tupleIJNS5_1CILi128EEES8_NS7_ILi64EEEEEENS_10bfloat16_tEfNS_4arch4Sm80ELb0ELb1ELb1ELb1ELb0ELb0ELb0ELb0ELi2ELi4ELi4ELi4ELb0EEENS1_24CollectiveEpilogueBwdGQAISA_fSD_Li256ELb1ELb0EEENS1_19SingleTileSchedulerILb1ELb0ELb0ELi128EEEEEEEEEvNT_6ParamsE$_ZN4cute3eso3ESOILb0ELb1EJNS_5tupleIJiiEEEEEC2ERKS3_)
        /*b9a8*/ 	.word	0x00000000


	//----- nvinfo : EIATTR_FRAME_SIZE
	.align		4
.L_7932:
        /*b9ac*/ 	.byte	0x04, 0x11
        /*b9ae*/ 	.short	(.L_7934 - .L_7933)
	.align		4
.L_7933:
        /*b9b0*/ 	.word	index@($_ZN7cutlass13device_kernelIN5flash19enable_sm80_to_sm89INS1_16FlashAttnBwdSm80INS1_25CollectiveMainloopBwdSm80ILi2ELi2EN4cute5tupleIJNS5_1CILi128EEES8_NS7_ILi64EEEEEENS_10bfloat16_tEfNS_4arch4Sm80ELb0ELb1ELb1ELb1ELb0ELb0ELb0ELb0ELi2ELi4ELi4ELi4ELb0EEENS1_24CollectiveEpilogueBwdGQAISA_fSD_Li256ELb1ELb0EEENS1_19SingleTileSchedulerILb1ELb0ELb0ELi128EEEEEEEEEvNT_6ParamsE$_ZN4cute3eso3ESOILb0ELb1EJNS_5tupleIJiNS2_IJiiEEEEEENS2_IJNS_10UnderscoreENS2_IJS5_S5_EEEEEEEEC2ERKS4_RKS7_)
        /*b9b4*/ 	.word	0x00000000


	//----- nvinfo : EIATTR_FRAME_SIZE
	.align		4
.L_7934:
        /*b9b8*/ 	.byte	0x04, 0x11
        /*b9ba*/ 	.short	(.L_7936 - .L_7935)
	.align		4
.L_7935:
        /*b9bc*/ 	.word	index@($_ZN7cutlass13device_kernelIN5flash19enable_sm80_to_sm89INS1_16FlashAttnBwdSm80INS1_25CollectiveMainloopBwdSm80ILi2ELi2EN4cute5tupleIJNS5_1CILi128EEES8_NS7_ILi64EEEEEENS_10bfloat16_tEfNS_4arch4Sm80ELb0ELb1ELb1ELb1ELb0ELb0ELb0ELb0ELi2ELi4ELi4ELi4ELb0EEENS1_24CollectiveEpilogueBwdGQAISA_fSD_Li256ELb1ELb0EEENS1_19SingleTileSchedulerILb1ELb0ELb0ELi128EEEEEEEEEvNT_6ParamsE$_ZN4cute3eso3ESOILb0ELb1EJNS_5tupleIJiNS2_IJiNS_1CILi0EEEEEEEEENS2_IJNS_10UnderscoreENS2_IJS7_S7_EEEEEEEEC2ERKS6_RKS9_)
        /*b9c0*/ 	.word	0x00000000


	//----- nvinfo : EIATTR_FRAME_SIZE
	.align		4
.L_7936:
        /*b9c4*/ 	.byte	0x04, 0x11
        /*b9c6*/ 	.short	(.L_7938 - .L_7937)
	.align		4
.L_7937:
        /*b9c8*/ 	.word	index@($_ZN7cutlass13device_kernelIN5flash19enable_sm80_to_sm89INS1_16FlashAttnBwdSm80INS1_25CollectiveMainloopBwdSm80ILi2ELi2EN4cute5tupleIJNS5_1CILi128EEES8_NS7_ILi64EEEEEENS_10bfloat16_tEfNS_4arch4Sm80ELb0ELb1ELb1ELb1ELb0ELb0ELb0ELb0ELi2ELi4ELi4ELi4ELb0EEENS1_24CollectiveEpilogueBwdGQAISA_fSD_Li256ELb1ELb0EEENS1_19SingleTileSchedulerILb1ELb0ELb0ELi128EEEEEEEEEvNT_6ParamsE$_ZN4cute3eso3ESOILb0ELb0EJiiiNS_1CILi72EEENS2_ILi512EEEEEC2ERKiS7_S7_RKS3_RKS4_)
        /*b9cc*/ 	.word	0x00000000


	//----- nvinfo : EIATTR_FRAME_SIZE
	.align		4
.L_7938:
        /*b9d0*/ 	.byte	0x04, 0x11
        /*b9d2*/ 	.short	(.L_7940 - .L_7939)
	.align		4
.L_7939:
        /*b9d4*/ 	.word	index@($_ZN7cutlass13device_kernelIN5flash19enable_sm80_to_sm89INS1_16FlashAttnBwdSm80INS1_25CollectiveMainloopBwdSm80ILi2ELi2EN4cute5tupleIJNS5_1CILi128EEES8_NS7_ILi64EEEEEENS_10bfloat16_tEfNS_4arch4Sm80ELb0ELb1ELb1ELb1ELb0ELb0ELb0ELb0ELi2ELi4ELi4ELi4ELb0EEENS1_24CollectiveEpilogueBwdGQAISA_fSD_Li256ELb1ELb0EEENS1_19SingleTileSchedulerILb1ELb0ELb0ELi128EEEEEEEEEvNT_6ParamsE$_ZN4cute3eso3ESOILb0ELb0EJiiiNS_1CILi144EEENS2_ILi512EEEEEC2ERKiS7_S7_RKS3_RKS4_)
        /*b9d8*/ 	.word	0x00000000


	//----- nvinfo : EIATTR_FRAME_SIZE
	.align		4
.L_7940:
        /*b9dc*/ 	.byte	0x04, 0x11
        /*b9de*/ 	.short	(.L_7942 - .L_7941)
	.align		4
.L_7941:
        /*b9e0*/ 	.word	index@($_ZN7cutlass13device_kernelIN5flash19enable_sm80_to_sm89INS1_16FlashAttnBwdSm80INS1_25CollectiveMainloopBwdSm80ILi2ELi2EN4cute5tupleIJNS5_1CILi128EEES8_NS7_ILi64EEEEEENS_10bfloat16_tEfNS_4arch4Sm80ELb0ELb1ELb1ELb1ELb0ELb0ELb0ELb0ELi2ELi4ELi4ELi4ELb0EEENS1_24CollectiveEpilogueBwdGQAISA_fSD_Li256ELb1ELb0EEENS1_19SingleTileSchedulerILb1ELb0ELb0ELi128EEEEEEEEEvNT_6ParamsE$_ZN4cute3eso3ESOILb0ELb0EJiiiNS_1CILi0EEEEEC2ERKiS6_S6_RKS3_)
        /*b9e4*/ 	.word	0x00000000


	//----- nvinfo : EIATTR_FRAME_SIZE
	.align		4
.L_7942:
        /*b9e8*/ 	.byte	0x04, 0x11
        /*b9ea*/ 	.short	(.L_7944 - .L_7943)
	.align		4
.L_7943:
        /*b9ec*/ 	.word	index@($_ZN7cutlass13device_kernelIN5flash19enable_sm80_to_sm89INS1_16FlashAttnBwdSm80INS1_25CollectiveMainloopBwdSm80ILi2ELi2EN4cute5tupleIJNS5_1CILi128EEES8_NS7_ILi64EEEEEENS_10bfloat16_tEfNS_4arch4Sm80ELb0ELb1ELb1ELb1ELb0ELb0ELb0ELb0ELi2ELi4ELi4ELi4ELb0EEENS1_24CollectiveEpilogueBwdGQAISA_fSD_Li256ELb1ELb0EEENS1_19SingleTileSchedulerILb1ELb0ELb0ELi128EEEEEEEEEvNT_6ParamsE$_ZN4cute3eso3ESOILb0ELb0EJiiiEEC2ERKiS4_S4_)
        /*b9f0*/ 	.word	0x00000000


	//----- nvinfo : EIATTR_FRAME_SIZE
	.align		4
.L_7944:
        /*b9f4*/ 	.byte	0x04, 0x11
        /*b9f6*/ 	.short	(.L_7946 - .L_7945)
	.align		4
.L_7945:
        /*b9f8*/ 	.word	index@($_ZN7cutlass13device_kernelIN5flash19enable_sm80_to_sm89INS1_16FlashAttnBwdSm80INS1_25CollectiveMainloopBwdSm80ILi2ELi2EN4cute5tupleIJNS5_1CILi128EEES8_NS7_ILi64EEEEEENS_10bfloat16_tEfNS_4arch4Sm80ELb0ELb1ELb1ELb1ELb0ELb0ELb0ELb0ELi2ELi4ELi4ELi4ELb0EEENS1_24CollectiveEpilogueBwdGQAISA_fSD_Li256ELb1ELb0EEENS1_19SingleTileSchedulerILb1ELb0ELb0ELi128EEEEEEEEEvNT_6ParamsE$_ZN4cute3eso3ESOILb0ELb0EJiiNS_1CILi8192EEEEEC2ERKiS6_RKS3_)
        /*b9fc*/ 	.word	0x00000000


	//----- nvinfo : EIATTR_FRAME_SIZE
	.align		4
.L_7946:
        /*ba00*/ 	.byte	0x04, 0x11
        /*ba02*/ 	.short	(.L_7948 - .L_7947)
	.align		4
.L_7947:
        /*ba04*/ 	.word	index@($_ZN7cutlass13device_kernelIN5flash19enable_sm80_to_sm89INS1_16FlashAttnBwdSm80INS1_25CollectiveMainloopBwdSm80ILi2ELi2EN4cute5tupleIJNS5_1CILi128EEES8_NS7_ILi64EEEEEENS_10bfloat16_tEfNS_4arch4Sm80ELb0ELb1ELb1ELb1ELb0ELb0ELb0ELb0ELi2ELi4ELi4ELi4ELb0EEENS1_24CollectiveEpilogueBwdGQAISA_fSD_Li256ELb1ELb0EEENS1_19SingleTileSchedulerILb1ELb0ELb0ELi128EEEEEEEEEvNT_6ParamsE$_ZN4cute3eso3ESOILb0ELb0EJiiNS_1CILi72EEENS2_ILi512EEEEEC2ERKiS7_RKS3_RKS4_)
        /*ba08*/ 	.word	0x00000000


	//----- nvinfo : EIATTR_FRAME_SIZE
	.align		4
.L_7948:
        /*ba0c*/ 	.byte	0x04, 0x11
        /*ba0e*/ 	.short	(.L_7950 - .L_7949)
	.align		4
.L_7949:
        /*ba10*/ 	.word	index@($_ZN7cutlass13device_kernelIN5flash19enable_sm80_to_sm89INS1_16FlashAttnBwdSm80INS1_25CollectiveMainloopBwdSm80ILi2ELi2EN4cute5tupleIJNS5_1CILi128EEES8_NS7_ILi64EEEEEENS_10bfloat16_tEfNS_4arch4Sm80ELb0ELb1ELb1ELb1ELb0ELb0ELb0ELb0ELi2ELi4ELi4ELi4ELb0EEENS1_24CollectiveEpilogueBwdGQAISA_fSD_Li256ELb1ELb0EEENS1_19SingleTileSchedulerILb1ELb0ELb0ELi128EEEEEEEEEvNT_6ParamsE$_ZN4cute3eso3ESOILb0ELb0EJiiNS_1CILi144EEENS2_ILi512EEEEEC2ERKiS7_RKS3_RKS4_)
        /*ba14*/ 	.word	0x00000000


	//----- nvinfo : EIATTR_FRAME_SIZE
	.align		4
.L_7950:
        /*ba18*/ 	.byte	0x04, 0x11
        /*ba1a*/ 	.short	(.L_7952 - .L_7951)
	.align		4
.L_7951:
        /*ba1c*/ 	.word	index@($_ZN7cutlass13device_kernelIN5flash19enable_sm80_to_sm89INS1_16FlashAttnBwdSm80INS1_25CollectiveMainloopBwdSm80ILi2ELi2EN4cute5tupleIJNS5_1CILi128EEES8_NS7_ILi64EEEEEENS_10bfloat16_tEfNS_4arch4Sm80ELb0ELb1ELb1ELb1ELb0ELb0ELb0ELb0ELi2ELi4ELi4ELi4ELb0EEENS1_24CollectiveEpilogueBwdGQAISA_fSD_Li256ELb1ELb0EEENS1_19SingleTileSchedulerILb1ELb0ELb0ELi128EEEEEEEEEvNT_6ParamsE$_ZN4cute3eso3ESOILb0ELb0EJiiNS_1CILi1024EEEEEC2ERKiS6_RKS3_)
        /*ba20*/ 	.word	0x00000000


	//----- nvinfo : EIATTR_FRAME_SIZE
	.align		4
.L_7952:
        /*ba24*/ 	.byte	0x04, 0x11
        /*ba26*/ 	.short	(.L_7954 - .L_7953)
	.align		4
.L_7953:
        /*ba28*/ 	.word	index@($_ZN7cutlass13device_kernelIN5flash19enable_sm80_to_sm89INS1_16FlashAttnBwdSm80INS1_25CollectiveMainloopBwdSm80ILi2ELi2EN4cute5tupleIJNS5_1CILi128EEES8_NS7_ILi64EEEEEENS_10bfloat16_tEfNS_4arch4Sm80ELb0ELb1ELb1ELb1ELb0ELb0ELb0ELb0ELi2ELi4ELi4ELi4ELb0EEENS1_24CollectiveEpilogueBwdGQAISA_fSD_Li256ELb1ELb0EEENS1_19SingleTileSchedulerILb1ELb0ELb0ELi128EEEEEEEEEvNT_6ParamsE$_ZN4cute3eso3ESOILb0ELb0EJiiNS_1CILi0EEEEEC2ERKiS6_RKS3_)
        /*ba2c*/ 	.word	0x00000000


	//----- nvinfo : EIATTR_FRAME_SIZE
	.align		4
.L_7954:
        /*ba30*/ 	.byte	0x04, 0x11
        /*ba32*/ 	.short	(.L_7956 - .L_7955)
	.align		4
.L_7955:
        /*ba34*/ 	.word	index@($_ZN7cutlass13device_kernelIN5flash19enable_sm80_to_sm89INS1_16FlashAttnBwdSm80INS1_25CollectiveMainloopBwdSm80ILi2ELi2EN4cute5tupleIJNS5_1CILi128EEES8_NS7_ILi64EEEEEENS_10bfloat16_tEfNS_4arch4Sm80ELb0ELb1ELb1ELb1ELb0ELb0ELb0ELb0ELi2ELi4ELi4ELi4ELb0EEENS1_24CollectiveEpilogueBwdGQAISA_fSD_Li256ELb1ELb0EEENS1_19SingleTileSchedulerILb1ELb0ELb0ELi128EEEEEEEEEvNT_6ParamsE$_ZN4cute3eso3ESOILb0ELb0EJiiEEC2ERKiS4_)
        /*ba38*/ 	.word	0x00000000


	//----- nvinfo : EIATTR_FRAME_SIZE
	.align		4
.L_7956:
        /*ba3c*/ 	.byte	0x04, 0x11
        /*ba3e*/ 	.short	(.L_7958 - .L_7957)
	.align		4
.L_7957:
        /*ba40*/ 	.word	index@($_ZN7cutlass13device_kernelIN5flash19enable_sm80_to_sm89INS1_16FlashAttnBwdSm80INS1_25CollectiveMainloopBwdSm80ILi2ELi2EN4cute5tupleIJNS5_1CILi128EEES8_NS7_ILi64EEEEEENS_10bfloat16_tEfNS_4arch4Sm80ELb0ELb1ELb1ELb1ELb0ELb0ELb0ELb0ELi2ELi4ELi4ELi4ELb0EEENS1_24CollectiveEpilogueBwdGQAISA_fSD_Li256ELb1ELb0EEENS1_19SingleTileSchedulerILb1ELb0ELb0ELi128EEEEEEEEEvNT_6ParamsE$_ZN4cute3eso3ESOILb0ELb0EJiNS_5tupleIJiiEEEEEC2ERKiRKS3_)
        /*ba44*/ 	.word	0x00000000


	//----- nvinfo : EIATTR_FRAME_SIZE
	.align		4
.L_7958:
        /*ba48*/ 	.byte	0x04, 0x11
        /*ba4a*/ 	.short	(.L_7960 - .L_7959)
	.align		4
.L_7959:
        /*ba4c*/ 	.word	index@($_ZN7cutlass13device_kernelIN5flash19enable_sm80_to_sm89INS1_16FlashAttnBwdSm80INS1_25CollectiveMainloopBwdSm80ILi2ELi2EN4cute5tupleIJNS5_1CILi128EEES8_NS7_ILi64EEEEEENS_10bfloat16_tEfNS_4arch4Sm80ELb0ELb1ELb1ELb1ELb0ELb0ELb0ELb0ELi2ELi4ELi4ELi4ELb0EEENS1_24CollectiveEpilogueBwdGQAISA_fSD_Li256ELb1ELb0EEENS1_19SingleTileSchedulerILb1ELb0ELb0ELi128EEEEEEEEEvNT_6ParamsE$_ZN4cute3eso3ESOILb0ELb0EJiNS_5tupleIJiNS_1CILi0EEEEEEEEC2ERKiRKS5_)
        /*ba50*/ 	.word	0x00000000


	//----- nvinfo : EIATTR_FRAME_SIZE
	.align		4
.L_7960:
        /*ba54*/ 	.byte	0x04, 0x11
        /*ba56*/ 	.short	(.L_7962 - .L_7961)
	.align		4
.L_7961:
        /*ba58*/ 	.word	index@($_ZN7cutlass13device_kernelIN5flash19enable_sm80_to_sm89INS1_16FlashAttnBwdSm80INS1_25CollectiveMainloopBwdSm80ILi2ELi2EN4cute5tupleIJNS5_1CILi128EEES8_NS7_ILi64EEEEEENS_10bfloat16_tEfNS_4arch4Sm80ELb0ELb1ELb1ELb1ELb0ELb0ELb0ELb0ELi2ELi4ELi4ELi4ELb0EEENS1_24CollectiveEpilogueBwdGQAISA_fSD_Li256ELb1ELb0EEENS1_19SingleTileSchedulerILb1ELb0ELb0ELi128EEEEEEEEEvNT_6ParamsE$_ZN4cute3eso3ESOILb0ELb0EJNS_6LayoutINS_5tupleIJNS3_IJNS_1CILi8EEENS4_ILi1EEEEEENS4_ILi4EEES6_EEENS3_IJNS3_IJS6_NS4_ILi0EEEEEElSA_EEEEElEEC2ERKSD_RKl)
        /*ba5c*/ 	.word	0x00000000


	//----- nvinfo : EIATTR_FRAME_SIZE
	.align		4
.L_7962:
        /*ba60*/ 	.byte	0x04, 0x11
        /*ba62*/ 	.short	(.L_7964 - .L_7963)
	.align		4
.L_7963:
        /*ba64*/ 	.word	index@($_ZN7cutlass13device_kernelIN5flash19enable_sm80_to_sm89INS1_16FlashAttnBwdSm80INS1_25CollectiveMainloopBwdSm80ILi2ELi2EN4cute5tupleIJNS5_1CILi128EEES8_NS7_ILi64EEEEEENS_10bfloat16_tEfNS_4arch4Sm80ELb0ELb1ELb1ELb1ELb0ELb0ELb0ELb0ELi2ELi4ELi4ELi4ELb0EEENS1_24CollectiveEpilogueBwdGQAISA_fSD_Li256ELb1ELb0EEENS1_19SingleTileSchedulerILb1ELb0ELb0ELi128EEEEEEEEEvNT_6ParamsE$_ZN4cute3eso3ESOILb0ELb0EJNS_6LayoutINS_5tupleIJNS3_IJNS_1CILi8EEENS4_ILi1EEEEEENS4_ILi4EEES6_EEENS3_IJNS3_IJS6_NS4_ILi0EEEEEElSA_EEEEENS_10ViewEngineINS_8gmem_ptrIPKN7cutlass10bfloat16_tEEEEEEEC2ERKSD_RKSL_)
        /*ba68*/ 	.word	0x00000000


	//----- nvinfo : EIATTR_FRAME_SIZE
	.align		4
.L_7964:
        /*ba6c*/ 	.byte	0x04, 0x11
        /*ba6e*/ 	.short	(.L_7966 - .L_7965)
	.align		4
.L_7965:
        /*ba70*/ 	.word	index@($_ZN7cutlass13device_kernelIN5flash19enable_sm80_to_sm89INS1_16FlashAttnBwdSm80INS1_25CollectiveMainloopBwdSm80ILi2ELi2EN4cute5tupleIJNS5_1CILi128EEES8_NS7_ILi64EEEEEENS_10bfloat16_tEfNS_4arch4Sm80ELb0ELb1ELb1ELb1ELb0ELb0ELb0ELb0ELi2ELi4ELi4ELi4ELb0EEENS1_24CollectiveEpilogueBwdGQAISA_fSD_Li256ELb1ELb0EEENS1_19SingleTileSchedulerILb1ELb0ELb0ELi128EEEEEEEEEvNT_6ParamsE$_ZN4cute3eso3ESOILb0ELb0EJNS_6LayoutINS_5tupleIJNS3_IJNS_1CILi8EEENS4_ILi1EEEEEENS4_ILi2EEES5_EEENS3_IJNS3_IJS6_NS4_ILi0EEEEEEiNS4_ILi1024EEEEEEEEiEEC2ERKSE_RKi)
        /*ba74*/ 	.word	0x00000000


	//----- nvinfo : EIATTR_FRAME_SIZE
	.align		4
.L_7966:
        /*ba78*/ 	.byte	0x04, 0x11
        /*ba7a*/ 	.short	(.L_7968 - .L_7967)
	.align		4
.L_7967:
        /*ba7c*/ 	.word	index@($_ZN7cutlass13device_kernelIN5flash19enable_sm80_to_sm89INS1_16FlashAttnBwdSm80INS1_25CollectiveMainloopBwdSm80ILi2ELi2EN4cute5tupleIJNS5_1CILi128EEES8_NS7_ILi64EEEEEENS_10bfloat16_tEfNS_4arch4Sm80ELb0ELb1ELb1ELb1ELb0ELb0ELb0ELb0ELi2ELi4ELi4ELi4ELb0EEENS1_24CollectiveEpilogueBwdGQAISA_fSD_Li256ELb1ELb0EEENS1_19SingleTileSchedulerILb1ELb0ELb0ELi128EEEEEEEEEvNT_6ParamsE$_ZN4cute3eso3ESOILb0ELb0EJNS_6LayoutINS_5tupleIJNS3_IJNS_1CILi8EEENS4_ILi1EEEEEENS4_ILi2EEES5_EEENS3_IJNS3_IJS6_NS4_ILi0EEEEEEiNS4_ILi1024EEEEEEEENS_10ViewEngineINS_8smem_ptrIPN7cutlass10bfloat16_tEEEEEEEC2ERKSE_RKSL_)
        /*ba80*/ 	.word	0x00000000


	//----- nvinfo : EIATTR_FRAME_SIZE
	.align		4
.L_7968:
        /*ba84*/ 	.byte	0x04, 0x11
        /*ba86*/ 	.short	(.L_7970 - .L_7969)
	.align		4
.L_7969:
        /*ba88*/ 	.word	index@($_ZN7cutlass13device_kernelIN5flash19enable_sm80_to_sm89INS1_16FlashAttnBwdSm80INS1_25CollectiveMainloopBwdSm80ILi2ELi2EN4cute5tupleIJNS5_1CILi128EEES8_NS7_ILi64EEEEEENS_10bfloat16_tEfNS_4arch4Sm80ELb0ELb1ELb1ELb1ELb0ELb0ELb0ELb0ELi2ELi4ELi4ELi4ELb0EEENS1_24CollectiveEpilogueBwdGQAISA_fSD_Li256ELb1ELb0EEENS1_19SingleTileSchedulerILb1ELb0ELb0ELi128EEEEEEEEEvNT_6ParamsE$_ZN4cute3eso3ESOILb0ELb0EJNS_6LayoutINS_5tupleIJNS3_IJNS_1CILi8EEENS4_ILi1EEEEEENS4_ILi2EEENS3_IJS8_S8_EEEEEENS3_IJNS3_IJS6_NS4_ILi0EEEEEENS4_ILi4096EEENS3_IJiiEEEEEEEEiEEC2ERKSG_RKi)
        /*ba8c*/ 	.word	0x00000000


	//----- nvinfo : EIATTR_FRAME_SIZE
	.align		4
.L_7970:
        /*ba90*/ 	.byte	0x04, 0x11
        /*ba92*/ 	.short	(.L_7972 - .L_7971)
	.align		4
.L_7971:
        /*ba94*/ 	.word	index@($_ZN7cutlass13device_kernelIN5flash19enable_sm80_to_sm89INS1_16FlashAttnBwdSm80INS1_25CollectiveMainloopBwdSm80ILi2ELi2EN4cute5tupleIJNS5_1CILi128EEES8_NS7_ILi64EEEEEENS_10bfloat16_tEfNS_4arch4Sm80ELb0ELb1ELb1ELb1ELb0ELb0ELb0ELb0ELi2ELi4ELi4ELi4ELb0EEENS1_24CollectiveEpilogueBwdGQAISA_fSD_Li256ELb1ELb0EEENS1_19SingleTileSchedulerILb1ELb0ELb0ELi128EEEEEEEEEvNT_6ParamsE$_ZN4cute3eso3ESOILb0ELb0EJNS_6LayoutINS_5tupleIJNS3_IJNS_1CILi8EEENS4_ILi1EEEEEENS4_ILi2EEENS3_IJS8_S8_EEEEEENS3_IJNS3_IJS6_NS4_ILi0EEEEEENS4_ILi4096EEENS3_IJiiEEEEEEEENS_10ViewEngineINS_8smem_ptrIPN7cutlass10bfloat16_tEEEEEEEC2ERKSG_RKSN_)
        /*ba98*/ 	.word	0x00000000


	//----- nvinfo : EIATTR_FRAME_SIZE
	.align		4
.L_7972:
        /*ba9c*/ 	.byte	0x04, 0x11
        /*ba9e*/ 	.short	(.L_7974 - .L_7973)
	.align		4
.L_7973:
        /*baa0*/ 	.word	index@($_ZN7cutlass13device_kernelIN5flash19enable_sm80_to_sm89INS1_16FlashAttnBwdSm80INS1_25CollectiveMainloopBwdSm80ILi2ELi2EN4cute5tupleIJNS5_1CILi128EEES8_NS7_ILi64EEEEEENS_10bfloat16_tEfNS_4arch4Sm80ELb0ELb1ELb1ELb1ELb0ELb0ELb0ELb0ELi2ELi4ELi4ELi4ELb0EEENS1_24CollectiveEpilogueBwdGQAISA_fSD_Li256ELb1ELb0EEENS1_19SingleTileSchedulerILb1ELb0ELb0ELi128EEEEEEEEEvNT_6ParamsE$_ZN4cute3eso3ESOILb0ELb0EJNS_6LayoutINS_5tupleIJNS3_IJNS_1CILi8EEENS4_ILi1EEEEEENS4_ILi2EEEEEENS3_IJNS3_IJS6_NS4_ILi0EEEEEEiEEEEEiEEC2ERKSD_RKi)
        /*baa4*/ 	.word	0x00000000


	//----- nvinfo : EIATTR_FRAME_SIZE
	.align		4
.L_7974:
        /*baa8*/ 	.byte	0x04, 0x11
        /*baaa*/ 	.short	(.L_7976 - .L_7975)
	.align		4
.L_7975:
        /*baac*/ 	.word	index@($_ZN7cutlass13device_kernelIN5flash19enable_sm80_to_sm89INS1_16FlashAttnBwdSm80INS1_25CollectiveMainloopBwdSm80ILi2ELi2EN4cute5tupleIJNS5_1CILi128EEES8_NS7_ILi64EEEEEENS_10bfloat16_tEfNS_4arch4Sm80ELb0ELb1ELb1ELb1ELb0ELb0ELb0ELb0ELi2ELi4ELi4ELi4ELb0EEENS1_24CollectiveEpilogueBwdGQAISA_fSD_Li256ELb1ELb0EEENS1_19SingleTileSchedulerILb1ELb0ELb0ELi128EEEEEEEEEvNT_6ParamsE$_ZN4cute3eso3ESOILb0ELb0EJNS_6LayoutINS_5tupleIJNS3_IJNS_1CILi8EEENS4_ILi1EEEEEENS4_ILi2EEEEEENS3_IJNS3_IJS6_NS4_ILi0EEEEEEiEEEEENS_10ViewEngineINS_8smem_ptrIPN7cutlass10bfloat16_tEEEEEEEC2ERKSD_RKSK_)
        /*bab0*/ 	.word	0x00000000


	//----- nvinfo : EIATTR_FRAME_SIZE
	.align		4
.L_7976:
        /*bab4*/ 	.byte	0x04, 0x11
        /*bab6*/ 	.short	(.L_7978 - .L_7977)
	.align		4
.L_7977:
        /*bab8*/ 	.word	index@($_ZN7cutlass13device_kernelIN5flash19enable_sm80_to_sm89INS1_16FlashAttnBwdSm80INS1_25CollectiveMainloopBwdSm80ILi2ELi2EN4cute5tupleIJNS5_1CILi128EEES8_NS7_ILi64EEEEEENS_10bfloat16_tEfNS_4arch4Sm80ELb0ELb1ELb1ELb1ELb0ELb0ELb0ELb0ELi2ELi4ELi4ELi4ELb0EEENS1_24CollectiveEpilogueBwdGQAISA_fSD_Li256ELb1ELb0EEENS1_19SingleTileSchedulerILb1ELb0ELb0ELi128EEEEEEEEEvNT_6ParamsE$_ZN4cute3eso3ESOILb0ELb0EJNS_6LayoutINS_5tupleIJNS3_IJNS_1CILi8EEENS4_ILi1EEEEEENS3_IJNS4_ILi2EEEEEEEEENS3_IJNS3_IJS6_NS4_ILi0EEEEEENS3_IJiEEEEEEEENS_10ViewEngineINS_8smem_ptrIPN7cutlass10bfloat16_tEEEEEEEC2ERKSF_RKSM_)
        /*babc*/ 	.word	0x00000000


	//----- nvinfo : EIATTR_FRAME_SIZE
	.align		4
.L_7978:
        /*bac0*/ 	.byte	0x04, 0x11
        /*bac2*/ 	.short	(.L_7980 - .L_7979)
	.align		4
.L_7979:
        /*bac4*/ 	.word	index@($_ZN7cutlass13device_kernelIN5flash19enable_sm80_to_sm89INS1_16FlashAttnBwdSm80INS1_25CollectiveMainloopBwdSm80ILi2ELi2EN4cute5tupleIJNS5_1CILi128EEES8_NS7_ILi64EEEEEENS_10bfloat16_tEfNS_4arch4Sm80ELb0ELb1ELb1ELb1ELb0ELb0ELb0ELb0ELi2ELi4ELi4ELi4ELb0EEENS1_24CollectiveEpilogueBwdGQAISA_fSD_Li256ELb1ELb0EEENS1_19SingleTileSchedulerILb1ELb0ELb0ELi128EEEEEEEEEvNT_6ParamsE$_ZN4cute3eso3ESOILb0ELb0EJNS_6LayoutINS_5tupleIJNS3_IJNS_1CILi2EEES5_S5_EEES5_NS3_IJS5_S5_EEEEEENS3_IJNS3_IJNS4_ILi1EEENS4_ILi512EEEiEEENS4_ILi4096EEENS3_IJiiEEEEEEEEjEEC2ERKSF_RKj)
        /*bac8*/ 	.word	0x00000000


	//----- nvinfo : EIATTR_FRAME_SIZE
	.align		4
.L_7980:
        /*bacc*/ 	.byte	0x04, 0x11
        /*bace*/ 	.short	(.L_7982 - .L_7981)
	.align		4
.L_7981:
        /*bad0*/ 	.word	index@($_ZN7cutlass13device_kernelIN5flash19enable_sm80_to_sm89INS1_16FlashAttnBwdSm80INS1_25CollectiveMainloopBwdSm80ILi2ELi2EN4cute5tupleIJNS5_1CILi128EEES8_NS7_ILi64EEEEEENS_10bfloat16_tEfNS_4arch4Sm80ELb0ELb1ELb1ELb1ELb0ELb0ELb0ELb0ELi2ELi4ELi4ELi4ELb0EEENS1_24CollectiveEpilogueBwdGQAISA_fSD_Li256ELb1ELb0EEENS1_19SingleTileSchedulerILb1ELb0ELb0ELi128EEEEEEEEEvNT_6ParamsE$_ZN4cute3eso3ESOILb0ELb0EJNS_6LayoutINS_5tupleIJNS3_IJNS_1CILi2EEES5_S5_EEES5_NS3_IJS5_S5_EEEEEENS3_IJNS3_IJNS4_ILi1EEENS4_ILi512EEEiEEENS4_ILi4096EEENS3_IJiiEEEEEEEENS_10ViewEngineINS_8smem_ptrIPN7cutlass10bfloat16_tEEEEEEEC2ERKSF_RKSM_)
        /*bad4*/ 	.word	0x00000000


	//----- nvinfo : EIATTR_FRAME_SIZE
	.align		4
.L_7982:
        /*bad8*/ 	.byte	0x04, 0x11
        /*bada*/ 	.short	(.L_7984 - .L_7983)
	.align		4
.L_7983:
        /*badc*/ 	.word	index@($_ZN7cutlass13device_kernelIN5flash19enable_sm80_to_sm89INS1_16FlashAttnBwdSm80INS1_25CollectiveMainloopBwdSm80ILi2ELi2EN4cute5tupleIJNS5_1CILi128EEES8_NS7_ILi64EEEEEENS_10bfloat16_tEfNS_4arch4Sm80ELb0ELb1ELb1ELb1ELb0ELb0ELb0ELb0ELi2ELi4ELi4ELi4ELb0EEENS1_24CollectiveEpilogueBwdGQAISA_fSD_Li256ELb1ELb0EEENS1_19SingleTileSchedulerILb1ELb0ELb0ELi128EEEEEEEEEvNT_6ParamsE$_ZN4cute3eso3ESOILb0ELb0EJNS_6LayoutINS_5tupleIJNS3_IJNS_1CILi2EEES5_S5_EEES5_NS3_IJNS3_IJS5_S5_EEES5_EEEEEENS3_IJNS3_IJNS4_ILi1EEENS4_ILi512EEEiEEENS4_ILi4096EEENS3_IJNS3_IJiiEEENS4_ILi8192EEEEEEEEEEEjEEC2ERKSI_RKj)
        /*bae0*/ 	.word	0x00000000


	//----- nvinfo : EIATTR_FRAME_SIZE
	.align		4
.L_7984:
        /*bae4*/ 	.byte	0x04, 0x11
        /*bae6*/ 	.short	(.L_7986 - .L_7985)
	.align		4
.L_7985:
        /*bae8*/ 	.word	index@($_ZN7cutlass13device_kernelIN5flash19enable_sm80_to_sm89INS1_16FlashAttnBwdSm80INS1_25CollectiveMainloopBwdSm80ILi2ELi2EN4cute5tupleIJNS5_1CILi128EEES8_NS7_ILi64EEEEEENS_10bfloat16_tEfNS_4arch4Sm80ELb0ELb1ELb1ELb1ELb0ELb0ELb0ELb0ELi2ELi4ELi4ELi4ELb0EEENS1_24CollectiveEpilogueBwdGQAISA_fSD_Li256ELb1ELb0EEENS1_19SingleTileSchedulerILb1ELb0ELb0ELi128EEEEEEEEEvNT_6ParamsE$_ZN4cute3eso3ESOILb0ELb0EJNS_6LayoutINS_5tupleIJNS3_IJNS_1CILi2EEES5_S5_EEES5_NS3_IJNS3_IJS5_S5_EEES5_EEEEEENS3_IJNS3_IJNS4_ILi1EEENS4_ILi512EEEiEEENS4_ILi4096EEENS3_IJNS3_IJiiEEENS4_ILi8192EEEEEEEEEEENS_10ViewEngineINS_8smem_ptrIPN7cutlass10bfloat16_tEEEEEEEC2ERKSI_RKSP_)
        /*baec*/ 	.word	0x00000000


	//----- nvinfo : EIATTR_FRAME_SIZE
	.align		4
.L_7986:
        /*baf0*/ 	.byte	0x04, 0x11
        /*baf2*/ 	.short	(.L_7988 - .L_7987)
	.align		4
.L_7987:
        /*baf4*/ 	.word	index@($_ZN7cutlass13device_kernelIN5flash19enable_sm80_to_sm89INS1_16FlashAttnBwdSm80INS1_25CollectiveMainloopBwdSm80ILi2ELi2EN4cute5tupleIJNS5_1CILi128EEES8_NS7_ILi64EEEEEENS_10bfloat16_tEfNS_4arch4Sm80ELb0ELb1ELb1ELb1ELb0ELb0ELb0ELb0ELi2ELi4ELi4ELi4ELb0EEENS1_24CollectiveEpilogueBwdGQAISA_fSD_Li256ELb1ELb0EEENS1_19SingleTileSchedulerILb1ELb0ELb0ELi128EEEEEEEEEvNT_6ParamsE$_ZN4cute3eso3ESOILb0ELb0EJNS_6LayoutINS_5tupleIJNS3_IJNS_1CILi2EEES5_EEES6_NS4_ILi8EEEEEENS3_IJNS3_IJiNS4_ILi512EEEEEENS3_IJiiEEENS4_ILi1024EEEEEEEEjEEC2ERKSE_RKj)
        /*baf8*/ 	.word	0x00000000


	//----- nvinfo : EIATTR_FRAME_SIZE
	.align		4
.L_7988:
        /*bafc*/ 	.byte	0x04, 0x11
        /*bafe*/ 	.short	(.L_7990 - .L_7989)
	.align		4
.L_7989:
        /*bb00*/ 	.word	index@($_ZN7cutlass13device_kernelIN5flash19enable_sm80_to_sm89INS1_16FlashAttnBwdSm80INS1_25CollectiveMainloopBwdSm80ILi2ELi2EN4cute5tupleIJNS5_1CILi128EEES8_NS7_ILi64EEEEEENS_10bfloat16_tEfNS_4arch4Sm80ELb0ELb1ELb1ELb1ELb0ELb0ELb0ELb0ELi2ELi4ELi4ELi4ELb0EEENS1_24CollectiveEpilogueBwdGQAISA_fSD_Li256ELb1ELb0EEENS1_19SingleTileSchedulerILb1ELb0ELb0ELi128EEEEEEEEEvNT_6ParamsE$_ZN4cute3eso3ESOILb0ELb0EJNS_6LayoutINS_5tupleIJNS3_IJNS_1CILi2EEES5_EEES6_NS4_ILi8EEEEEENS3_IJNS3_IJiNS4_ILi512EEEEEENS3_IJiiEEENS4_ILi1024EEEEEEEENS_10ViewEngineINS_8smem_ptrIPN7cutlass10bfloat16_tEEEEEEEC2ERKSE_RKSL_)
        /*bb04*/ 	.word	0x00000000


	//----- nvinfo : EIATTR_FRAME_SIZE
	.align		4
.L_7990:
        /*bb08*/ 	.byte	0x04, 0x11
        /*bb0a*/ 	.short	(.L_7992 - .L_7991)
	.align		4
.L_7991:
        /*bb0c*/ 	.word	index@($_ZN7cutlass13device_kernelIN5flash19enable_sm80_to_sm89INS1_16FlashAttnBwdSm80INS1_25CollectiveMainloopBwdSm80ILi2ELi2EN4cute5tupleIJNS5_1CILi128EEES8_NS7_ILi64EEEEEENS_10bfloat16_tEfNS_4arch4Sm80ELb0ELb1ELb1ELb1ELb0ELb0ELb0ELb0ELi2ELi4ELi4ELi4ELb0EEENS1_24CollectiveEpilogueBwdGQAISA_fSD_Li256ELb1ELb0EEENS1_19SingleTileSchedulerILb1ELb0ELb0ELi128EEEEEEEEEvNT_6ParamsE$_ZN4cute3eso3ESOILb0ELb0EJNS_6LayoutINS_5tupleIJNS3_IJNS_1CILi2EEES5_EEENS4_ILi8EEES6_EEENS3_IJNS3_IJNS4_ILi1EEEiEEENS4_ILi1024EEENS3_IJiiEEEEEEEEjEEC2ERKSE_RKj)
        /*bb10*/ 	.word	0x00000000


	//----- nvinfo : EIATTR_FRAME_SIZE
	.align		4
.L_7992:
        /*bb14*/ 	.byte	0x04, 0x11
        /*bb16*/ 	.short	(.L_7994 - .L_7993)
	.align		4
.L_7993:
        /*bb18*/ 	.word	index@($_ZN7cutlass13device_kernelIN5flash19enable_sm80_to_sm89INS1_16FlashAttnBwdSm80INS1_25CollectiveMainloopBwdSm80ILi2ELi2EN4cute5tupleIJNS5_1CILi128EEES8_NS7_ILi64EEEEEENS_10bfloat16_tEfNS_4arch4Sm80ELb0ELb1ELb1ELb1ELb0ELb0ELb0ELb0ELi2ELi4ELi4ELi4ELb0EEENS1_24CollectiveEpilogueBwdGQAISA_fSD_Li256ELb1ELb0EEENS1_19SingleTileSchedulerILb1ELb0ELb0ELi128EEEEEEEEEvNT_6ParamsE$_ZN4cute3eso3ESOILb0ELb0EJNS_6LayoutINS_5tupleIJNS3_IJNS_1CILi2EEES5_EEENS4_ILi8EEES6_EEENS3_IJNS3_IJNS4_ILi1EEEiEEENS4_ILi1024EEENS3_IJiiEEEEEEEENS_10ViewEngineINS_8smem_ptrIPN7cutlass10bfloat16_tEEEEEEEC2ERKSE_RKSL_)
        /*bb1c*/ 	.word	0x00000000


	//----- nvinfo : EIATTR_FRAME_SIZE
	.align		4
.L_7994:
        /*bb20*/ 	.byte	0x04, 0x11
        /*bb22*/ 	.short	(.L_7996 - .L_7995)
	.align		4
.L_7995:
        /*bb24*/ 	.word	index@($_ZN7cutlass13device_kernelIN5flash19enable_sm80_to_sm89INS1_16FlashAttnBwdSm80INS1_25CollectiveMainloopBwdSm80ILi2ELi2EN4cute5tupleIJNS5_1CILi128EEES8_NS7_ILi64EEEEEENS_10bfloat16_tEfNS_4arch4Sm80ELb0ELb1ELb1ELb1ELb0ELb0ELb0ELb0ELi2ELi4ELi4ELi4ELb0EEENS1_24CollectiveEpilogueBwdGQAISA_fSD_Li256ELb1ELb0EEENS1_19SingleTileSchedulerILb1ELb0ELb0ELi128EEEEEEEEEvNT_6ParamsE$_ZN4cute3eso3ESOILb0ELb0EJNS_6LayoutINS_5tupleIJNS3_IJNS_1CILi1EEENS3_IJS5_NS4_ILi2EEES6_EEEEEES6_NS3_IJS6_S6_EEEEEENS3_IJNS3_IJNS4_ILi0EEENS3_IJS5_NS4_ILi256EEEiEEEEEENS4_ILi2048EEENS3_IJiNS4_ILi4096EEEEEEEEEEENS_10ViewEngineINS_8smem_ptrIPjEEEEEEC2ERKSJ_RKSO_)
        /*bb28*/ 	.word	0x00000000


	//----- nvinfo : EIATTR_FRAME_SIZE
	.align		4
.L_7996:
        /*bb2c*/ 	.byte	0x04, 0x11
        /*bb2e*/ 	.short	(.L_7998 - .L_7997)
	.align		4
.L_7997:
        /*bb30*/ 	.word	index@($_ZN7cutlass13device_kernelIN5flash19enable_sm80_to_sm89INS1_16FlashAttnBwdSm80INS1_25CollectiveMainloopBwdSm80ILi2ELi2EN4cute5tupleIJNS5_1CILi128EEES8_NS7_ILi64EEEEEENS_10bfloat16_tEfNS_4arch4Sm80ELb0ELb1ELb1ELb1ELb0ELb0ELb0ELb0ELi2ELi4ELi4ELi4ELb0EEENS1_24CollectiveEpilogueBwdGQAISA_fSD_Li256ELb1ELb0EEENS1_19SingleTileSchedulerILb1ELb0ELb0ELi128EEEEEEEEEvNT_6ParamsE$_ZN4cute3eso3ESOILb0ELb0EJNS_6LayoutINS_5tupleIJNS3_IJNS3_IJNS_1CILi8EEENS4_ILi1EEEEEES6_EEENS3_IJNS3_IJS6_S6_EEENS4_ILi2EEEEEEEEENS3_IJNS3_IJNS3_IJS6_NS4_ILi0EEEEEESD_EEENS3_IJNS3_IJSD_SD_EEEiEEEEEEEENS_10ViewEngineINS_8smem_ptrIPN7cutlass10bfloat16_tEEEEEEEC2ERKSJ_RKSQ_)
        /*bb34*/ 	.word	0x00000000


	//----- nvinfo : EIATTR_FRAME_SIZE
	.align		4
.L_7998:
        /*bb38*/ 	.byte	0x04, 0x11
        /*bb3a*/ 	.short	(.L_8000 - .L_7999)
	.align		4
.L_7999:
        /*bb3c*/ 	.word	index@($_ZN7cutlass13device_kernelIN5flash19enable_sm80_to_sm89INS1_16FlashAttnBwdSm80INS1_25CollectiveMainloopBwdSm80ILi2ELi2EN4cute5tupleIJNS5_1CILi128EEES8_NS7_ILi64EEEEEENS_10bfloat16_tEfNS_4arch4Sm80ELb0ELb1ELb1ELb1ELb0ELb0ELb0ELb0ELi2ELi4ELi4ELi4ELb0EEENS1_24CollectiveEpilogueBwdGQAISA_fSD_Li256ELb1ELb0EEENS1_19SingleTileSchedulerILb1ELb0ELb0ELi128EEEEEEEEEvNT_6ParamsE$_ZN4cute3eso3ESOILb0ELb0EJNS_5tupleIJiiEEEiNS_1CILi0EEEEEC2ERKS3_RKiRKS5_)
        /*bb40*/ 	.word	0x00000000


	//----- nvinfo : EIATTR_FRAME_SIZE
	.align		4
.L_8000:
        /*bb44*/ 	.byte	0x04, 0x11
        /*bb46*/ 	.short	(.L_8002 - .L_8001)
	.align		4
.L_8001:
        /*bb48*/ 	.word	index@($_ZN7cutlass13device_kernelIN5flash19enable_sm80_to_sm89INS1_16FlashAttnBwdSm80INS1_25CollectiveMainloopBwdSm80ILi2ELi2EN4cute5tupleIJNS5_1CILi128EEES8_NS7_ILi64EEEEEENS_10bfloat16_tEfNS_4arch4Sm80ELb0ELb1ELb1ELb1ELb0ELb0ELb0ELb0ELi2ELi4ELi4ELi4ELb0EEENS1_24CollectiveEpilogueBwdGQAISA_fSD_Li256ELb1ELb0EEENS1_19SingleTileSchedulerILb1ELb0ELb0ELi128EEEEEEEEEvNT_6ParamsE$_ZN4cute3eso3ESOILb0ELb0EJNS_5tupleIJiNS_1CILi512EEEEEENS2_IJiiEEENS3_ILi1024EEEEEC2ERKS5_RKS6_RKS7_)
        /*bb4c*/ 	.word	0x00000000


	//----- nvinfo : EIATTR_FRAME_SIZE
	.align		4
.L_8002:
        /*bb50*/ 	.byte	0x04, 0x11
        /*bb52*/ 	.short	(.L_8004 - .L_8003)
	.align		4
.L_8003:
        /*bb54*/ 	.word	index@($_ZN7cutlass13device_kernelIN5flash19enable_sm80_to_sm89INS1_16FlashAttnBwdSm80INS1_25CollectiveMainloopBwdSm80ILi2ELi2EN4cute5tupleIJNS5_1CILi128EEES8_NS7_ILi64EEEEEENS_10bfloat16_tEfNS_4arch4Sm80ELb0ELb1ELb1ELb1ELb0ELb0ELb0ELb0ELi2ELi4ELi4ELi4ELb0EEENS1_24CollectiveEpilogueBwdGQAISA_fSD_Li256ELb1ELb0EEENS1_19SingleTileSchedulerILb1ELb0ELb0ELi128EEEEEEEEEvNT_6ParamsE$_ZN4cute3eso3ESOILb0ELb0EJNS_5tupleIJNS_1CILi1EEEiEEENS3_ILi1024EEENS2_IJiiEEEEEC2ERKS5_RKS6_RKS7_)
        /*bb58*/ 	.word	0x00000000


	//----- nvinfo : EIATTR_FRAME_SIZE
	.align		4
.L_8004:
        /*bb5c*/ 	.byte	0x04, 0x11
        /*bb5e*/ 	.short	(.L_8006 - .L_8005)
	.align		4
.L_8005:
        /*bb60*/ 	.word	index@($_ZN7cutlass13device_kernelIN5flash19enable_sm80_to_sm89INS1_16FlashAttnBwdSm80INS1_25CollectiveMainloopBwdSm80ILi2ELi2EN4cute5tupleIJNS5_1CILi128EEES8_NS7_ILi64EEEEEENS_10bfloat16_tEfNS_4arch4Sm80ELb0ELb1ELb1ELb1ELb0ELb0ELb0ELb0ELi2ELi4ELi4ELi4ELb0EEENS1_24CollectiveEpilogueBwdGQAISA_fSD_Li256ELb1ELb0EEENS1_19SingleTileSchedulerILb1ELb0ELb0ELi128EEEEEEEEEvNT_6ParamsE$_ZN4cute3eso3ESOILb0ELb0EJNS_5tupleIJNS_1CILi1EEENS3_ILi512EEEiEEENS3_ILi4096EEENS2_IJiiEEEEEC2ERKS6_RKS7_RKS8_)
        /*bb64*/ 	.word	0x00000000


	//----- nvinfo : EIATTR_FRAME_SIZE
	.align		4
.L_8006:
        /*bb68*/ 	.byte	0x04, 0x11
        /*bb6a*/ 	.short	(.L_8008 - .L_8007)
	.align		4
.L_8007:
        /*bb6c*/ 	.word	index@($_ZN7cutlass13device_kernelIN5flash19enable_sm80_to_sm89INS1_16FlashAttnBwdSm80INS1_25CollectiveMainloopBwdSm80ILi2ELi2EN4cute5tupleIJNS5_1CILi128EEES8_NS7_ILi64EEEEEENS_10bfloat16_tEfNS_4arch4Sm80ELb0ELb1ELb1ELb1ELb0ELb0ELb0ELb0ELi2ELi4ELi4ELi4ELb0EEENS1_24CollectiveEpilogueBwdGQAISA_fSD_Li256ELb1ELb0EEENS1_19SingleTileSchedulerILb1ELb0ELb0ELi128EEEEEEEEEvNT_6ParamsE$_ZN4cute3eso3ESOILb0ELb0EJNS_5tupleIJNS_1CILi1EEENS3_ILi512EEEiEEENS3_ILi4096EEENS2_IJNS2_IJiiEEENS3_ILi8192EEEEEEEEC2ERKS6_RKS7_RKSA_)
        /*bb70*/ 	.word	0x00000000


	//----- nvinfo : EIATTR_FRAME_SIZE
	.align		4
.L_8008:
        /*bb74*/ 	.byte	0x04, 0x11
        /*bb76*/ 	.short	(.L_8010 - .L_8009)
	.align		4
.L_8009:
        /*bb78*/ 	.word	index@($_ZN7cutlass13device_kernelIN5flash19enable_sm80_to_sm89INS1_16FlashAttnBwdSm80INS1_25CollectiveMainloopBwdSm80ILi2ELi2EN4cute5tupleIJNS5_1CILi128EEES8_NS7_ILi64EEEEEENS_10bfloat16_tEfNS_4arch4Sm80ELb0ELb1ELb1ELb1ELb0ELb0ELb0ELb0ELi2ELi4ELi4ELi4ELb0EEENS1_24CollectiveEpilogueBwdGQAISA_fSD_Li256ELb1ELb0EEENS1_19SingleTileSchedulerILb1ELb0ELb0ELi128EEEEEEEEEvNT_6ParamsE$_ZN4cute3eso3ESOILb0ELb0EJNS_5tupleIJNS_1CILi0EEENS2_IJNS3_ILi1EEENS3_ILi256EEEiEEEEEENS3_ILi2048EEENS2_IJiNS3_ILi4096EEEEEEEEC2ERKS8_RKS9_RKSB_)
        /*bb7c*/ 	.word	0x00000000


	//----- nvinfo : EIATTR_FRAME_SIZE
	.align		4
.L_8010:
        /*bb80*/ 	.byte	0x04, 0x11
        /*bb82*/ 	.short	(.L_8012 - .L_8011)
	.align		4
.L_8011:
        /*bb84*/ 	.word	index@($_ZN7cutlass13device_kernelIN5flash19enable_sm80_to_sm89INS1_16FlashAttnBwdSm80INS1_25CollectiveMainloopBwdSm80ILi2ELi2EN4cute5tupleIJNS5_1CILi128EEES8_NS7_ILi64EEEEEENS_10bfloat16_tEfNS_4arch4Sm80ELb0ELb1ELb1ELb1ELb0ELb0ELb0ELb0ELi2ELi4ELi4ELi4ELb0EEENS1_24CollectiveEpilogueBwdGQAISA_fSD_Li256ELb1ELb0EEENS1_19SingleTileSchedulerILb1ELb0ELb0ELi128EEEEEEEEEvNT_6ParamsE$_ZN4cute3eso3ESOILb0ELb0EJNS_14ComposedLayoutINS_7SwizzleILi3ELi3ELi3EEENS_9MixedBitsILj0ELj432EEENS_6LayoutINS_5tupleIJNS8_IJNS_1CILi2EEESA_SA_EEESA_NS9_ILi8EEEEEENS8_IJNS8_IJNS9_ILi64EEESC_NS9_ILi512EEEEEENS9_ILi8192EEENS9_ILi1024EEEEEEEEEEiEEC2ERKSL_RKi)
        /*bb88*/ 	.word	0x00000000


	//----- nvinfo : EIATTR_FRAME_SIZE
	.align		4
.L_8012:
        /*bb8c*/ 	.byte	0x04, 0x11
        /*bb8e*/ 	.short	(.L_8014 - .L_8013)
	.align		4
.L_8013:
        /*bb90*/ 	.word	index@($_ZN7cutlass13device_kernelIN5flash19enable_sm80_to_sm89INS1_16FlashAttnBwdSm80INS1_25CollectiveMainloopBwdSm80ILi2ELi2EN4cute5tupleIJNS5_1CILi128EEES8_NS7_ILi64EEEEEENS_10bfloat16_tEfNS_4arch4Sm80ELb0ELb1ELb1ELb1ELb0ELb0ELb0ELb0ELi2ELi4ELi4ELi4ELb0EEENS1_24CollectiveEpilogueBwdGQAISA_fSD_Li256ELb1ELb0EEENS1_19SingleTileSchedulerILb1ELb0ELb0ELi128EEEEEEEEEvNT_6ParamsE$_ZN4cute3eso3ESOILb0ELb0EJNS_14ComposedLayoutINS_7SwizzleILi3ELi3ELi3EEENS_9MixedBitsILj0ELj432EEENS_6LayoutINS_5tupleIJNS8_IJNS_1CILi2EEESA_SA_EEESA_NS9_ILi8EEEEEENS8_IJNS8_IJNS9_ILi64EEESC_NS9_ILi512EEEEEENS9_ILi8192EEENS9_ILi1024EEEEEEEEEENS_10ViewEngineINS_8smem_ptrIPN7cutlass10bfloat16_tEEEEEEEC2ERKSL_RKSS_)
        /*bb94*/ 	.word	0x00000000


	//----- nvinfo : EIATTR_FRAME_SIZE
	.align		4
.L_8014:
        /*bb98*/ 	.byte	0x04, 0x11
        /*bb9a*/ 	.short	(.L_8016 - .L_8015)
	.align		4
.L_8015:
        /*bb9c*/ 	.word	index@($_ZN7cutlass13device_kernelIN5flash19enable_sm80_to_sm89INS1_16FlashAttnBwdSm80INS1_25CollectiveMainloopBwdSm80ILi2ELi2EN4cute5tupleIJNS5_1CILi128EEES8_NS7_ILi64EEEEEENS_10bfloat16_tEfNS_4arch4Sm80ELb0ELb1ELb1ELb1ELb0ELb0ELb0ELb0ELi2ELi4ELi4ELi4ELb0EEENS1_24CollectiveEpilogueBwdGQAISA_fSD_Li256ELb1ELb0EEENS1_19SingleTileSchedulerILb1ELb0ELb0ELi128EEEEEEEEEvNT_6ParamsE$_ZN4cute12iter_adaptorIPjNS_8smem_ptrIS1_EEEC2ES1_)
        /*bba0*/ 	.word	0x00000000


	//----- nvinfo : EIATTR_FRAME_SIZE
	.align		4
.L_8016:
        /*bba4*/ 	.byte	0x04, 0x11
        /*bba6*/ 	.short	(.L_8018 - .L_8017)
	.align		4
.L_8017:
        /*bba8*/ 	.word	index@($_ZN7cutlass13device_kernelIN5flash19enable_sm80_to_sm89INS1_16FlashAttnBwdSm80INS1_25CollectiveMainloopBwdSm80ILi2ELi2EN4cute5tupleIJNS5_1CILi128EEES8_NS7_ILi64EEEEEENS_10bfloat16_tEfNS_4arch4Sm80ELb0ELb1ELb1ELb1ELb0ELb0ELb0ELb0ELi2ELi4ELi4ELi4ELb0EEENS1_24CollectiveEpilogueBwdGQAISA_fSD_Li256ELb1ELb0EEENS1_19SingleTileSchedulerILb1ELb0ELb0ELi128EEEEEEEEEvNT_6ParamsE$_ZN4cute12iter_adaptorIPfNS_8smem_ptrIS1_EEEC2ES1_)
        /*bbac*/ 	.word	0x00000000


	//----- nvinfo : EIATTR_FRAME_SIZE
	.align		4
.L_8018:
        /*bbb0*/ 	.byte	0x04, 0x11
        /*bbb2*/ 	.short	(.L_8020 - .L_8019)
	.align		4
.L_8019:
        /*bbb4*/ 	.word	index@($_ZN7cutlass13device_kernelIN5flash19enable_sm80_to_sm89INS1_16FlashAttnBwdSm80INS1_25CollectiveMainloopBwdSm80ILi2ELi2EN4cute5tupleIJNS5_1CILi128EEES8_NS7_ILi64EEEEEENS_10bfloat16_tEfNS_4arch4Sm80ELb0ELb1ELb1ELb1ELb0ELb0ELb0ELb0ELi2ELi4ELi4ELi4ELb0EEENS1_24CollectiveEpilogueBwdGQAISA_fSD_Li256ELb1ELb0EEENS1_19SingleTileSchedulerILb1ELb0ELb0ELi128EEEEEEEEEvNT_6ParamsE$_ZN4cute12iter_adaptorIPfNS_8gmem_ptrIS1_EEEC2ES1_)
        /*bbb8*/ 	.word	0x00000000


	//----- nvinfo : EIATTR_FRAME_SIZE
	.align		4
.L_8020:
        /*bbbc*/ 	.byte	0x04, 0x11
        /*bbbe*/ 	.short	(.L_8022 - .L_8021)
	.align		4
.L_8021:
        /*bbc0*/ 	.word	index@($_ZN7cutlass13device_kernelIN5flash19enable_sm80_to_sm89INS1_16FlashAttnBwdSm80INS1_25CollectiveMainloopBwdSm80ILi2ELi2EN4cute5tupleIJNS5_1CILi128EEES8_NS7_ILi64EEEEEENS_10bfloat16_tEfNS_4arch4Sm80ELb0ELb1ELb1ELb1ELb0ELb0ELb0ELb0ELi2ELi4ELi4ELi4ELb0EEENS1_24CollectiveEpilogueBwdGQAISA_fSD_Li256ELb1ELb0EEENS1_19SingleTileSchedulerILb1ELb0ELb0ELi128EEEEEEEEEvNT_6ParamsE$_ZN4cute12iter_adaptorIPN7cutlass9uint128_tENS_8smem_ptrIS3_EEEC2ES3_)
        /*bbc4*/ 	.word	0x00000000


	//----- nvinfo : EIATTR_FRAME_SIZE
	.align		4
.L_8022:
        /*bbc8*/ 	.byte	0x04, 0x11
        /*bbca*/ 	.short	(.L_8024 - .L_8023)
	.align		4
.L_8023:
        /*bbcc*/ 	.word	index@($_ZN7cutlass13device_kernelIN5flash19enable_sm80_to_sm89INS1_16FlashAttnBwdSm80INS1_25CollectiveMainloopBwdSm80ILi2ELi2EN4cute5tupleIJNS5_1CILi128EEES8_NS7_ILi64EEEEEENS_10bfloat16_tEfNS_4arch4Sm80ELb0ELb1ELb1ELb1ELb0ELb0ELb0ELb0ELi2ELi4ELi4ELi4ELb0EEENS1_24CollectiveEpilogueBwdGQAISA_fSD_Li256ELb1ELb0EEENS1_19SingleTileSchedulerILb1ELb0ELb0ELi128EEEEEEEEEvNT_6ParamsE$_ZN4cute12iter_adaptorIPN7cutlass10bfloat16_tENS_8smem_ptrIS3_EEEC2ES3_)
        /*bbd0*/ 	.word	0x00000000


	//----- nvinfo : EIATTR_FRAME_SIZE
	.align		4
.L_8024:
        /*bbd4*/ 	.byte	0x04, 0x11
        /*bbd6*/ 	.short	(.L_8026 - .L_8025)
	.align		4
.L_8025:
        /*bbd8*/ 	.word	index@($_ZN7cutlass13device_kernelIN5flash19enable_sm80_to_sm89INS1_16FlashAttnBwdSm80INS1_25CollectiveMainloopBwdSm80ILi2ELi2EN4cute5tupleIJNS5_1CILi128EEES8_NS7_ILi64EEEEEENS_10bfloat16_tEfNS_4arch4Sm80ELb0ELb1ELb1ELb1ELb0ELb0ELb0ELb0ELi2ELi4ELi4ELi4ELb0EEENS1_24CollectiveEpilogueBwdGQAISA_fSD_Li256ELb1ELb0EEENS1_19SingleTileSchedulerILb1ELb0ELb0ELi128EEEEEEEEEvNT_6ParamsE$_ZN4cute12iter_adaptorIPKfNS_8gmem_ptrIS2_EEEC2ES2_)
        /*bbdc*/ 	.word	0x00000000


	//----- nvinfo : EIATTR_FRAME_SIZE
	.align		4
.L_8026:
        /*bbe0*/ 	.byte	0x04, 0x11
        /*bbe2*/ 	.short	(.L_8028 - .L_8027)
	.align		4
.L_8027:
        /*bbe4*/ 	.word	index@($_ZN7cutlass13device_kernelIN5flash19enable_sm80_to_sm89INS1_16FlashAttnBwdSm80INS1_25CollectiveMainloopBwdSm80ILi2ELi2EN4cute5tupleIJNS5_1CILi128EEES8_NS7_ILi64EEEEEENS_10bfloat16_tEfNS_4arch4Sm80ELb0ELb1ELb1ELb1ELb0ELb0ELb0ELb0ELi2ELi4ELi4ELi4ELb0EEENS1_24CollectiveEpilogueBwdGQAISA_fSD_Li256ELb1ELb0EEENS1_19SingleTileSchedulerILb1ELb0ELb0ELi128EEEEEEEEEvNT_6ParamsE$_ZN4cute12iter_adaptorIPKN7cutlass9uint128_tENS_8gmem_ptrIS4_EEEC2ES4_)
        /*bbe8*/ 	.word	0x00000000


	//----- nvinfo : EIATTR_FRAME_SIZE
	.align		4
.L_8028:
        /*bbec*/ 	.byte	0x04, 0x11
        /*bbee*/ 	.short	(.L_8030 - .L_8029)
	.align		4
.L_8029:
        /*bbf0*/ 	.word	index@($_ZN7cutlass13device_kernelIN5flash19enable_sm80_to_sm89INS1_16FlashAttnBwdSm80INS1_25CollectiveMainloopBwdSm80ILi2ELi2EN4cute5tupleIJNS5_1CILi128EEES8_NS7_ILi64EEEEEENS_10bfloat16_tEfNS_4arch4Sm80ELb0ELb1ELb1ELb1ELb0ELb0ELb0ELb0ELi2ELi4ELi4ELi4ELb0EEENS1_24CollectiveEpilogueBwdGQAISA_fSD_Li256ELb1ELb0EEENS1_19SingleTileSchedulerILb1ELb0ELb0ELi128EEEEEEEEEvNT_6ParamsE$_ZN4cute12iter_adaptorIPKN7cutlass10bfloat16_tENS_8gmem_ptrIS4_EEEC2ES4_)
        /*bbf4*/ 	.word	0x00000000


	//----- nvinfo : EIATTR_FRAME_SIZE
	.align		4
.L_8030:
        /*bbf8*/ 	.byte	0x04, 0x11
        /*bbfa*/ 	.short	(.L_8032 - .L_8031)
	.align		4
.L_8031:
        /*bbfc*/ 	.word	index@(_ZN7cutlass13device_kernelIN5flash19enable_sm80_to_sm89INS1_16FlashAttnBwdSm80INS1_25CollectiveMainloopBwdSm80ILi2ELi2EN4cute5tupleIJNS5_1CILi128EEES8_NS7_ILi64EEEEEENS_10bfloat16_tEfNS_4arch4Sm80ELb0ELb1ELb1ELb1ELb0ELb0ELb0ELb0ELi2ELi4ELi4ELi4ELb0EEENS1_24CollectiveEpilogueBwdGQAISA_fSD_Li256ELb1ELb0EEENS1_19SingleTileSchedulerILb1ELb0ELb0ELi128EEEEEEEEEvNT_6ParamsE)
        /*bc00*/ 	.word	0x000016e0


	//----- nvinfo : EIATTR_REGCOUNT
	.align		4
.L_8032:
        /*bc04*/ 	.byte	0x04, 0x2f
        /*bc06*/ 	.short	(.L_8034 - .L_8033)
	.align		4
.L_8033:
        /*bc08*/ 	.word	index@(_ZN7cutlass13device_kernelIN5flash19enable_sm80_to_sm89INS1_16FlashAttnBwdSm80INS1_25CollectiveMainloopBwdSm80ILi2ELi2EN4cute5tupleIJNS5_1CILi128EEES8_NS7_ILi64EEEEEENS_10bfloat16_tEfNS_4arch4Sm80ELb0ELb1ELb1ELb1ELb1ELb0ELb0ELb0ELi2ELi4ELi4ELi4ELb0EEENS1_21CollectiveEpilogueBwdISA_SB_SD_Li256ELb1ELb0ELi2EEENS1_19SingleTileSchedulerILb1ELb0ELb0ELi128EEEEEEEEEvNT_6ParamsE)
        /*bc0c*/ 	.word	0x0000007f


	//----- nvinfo : EIATTR_FRAME_SIZE
	.align		4
.L_8034:
        /*bc10*/ 	.byte	0x04, 0x11
        /*bc12*/ 	.short	(.L_8036 - .L_8035)
	.align		4
.L_8035:
        /*bc14*/ 	.word	index@($_ZN7cutlass13device_kernelIN5flash19enable_sm80_to_sm89INS1_16FlashAttnBwdSm80INS1_25CollectiveMainloopBwdSm80ILi2ELi2EN4cute5tupleIJNS5_1CILi128EEES8_NS7_ILi64EEEEEENS_10bfloat16_tEfNS_4arch4Sm80ELb0ELb1ELb1ELb1ELb1ELb0ELb0ELb0ELi2ELi4ELi4ELi4ELb0EEENS1_21CollectiveEpilogueBwdISA_SB_SD_Li256ELb1ELb0ELi2EEENS1_19SingleTileSchedulerILb1ELb0ELb0ELi128EEEEEEEEEvNT_6ParamsE$min)
        /*bc18*/ 	.word	0x00000000


	//----- nvinfo : EIATTR_FRAME_SIZE
	.align		4
.L_8036:
        /*bc1c*/ 	.byte	0x04, 0x11
        /*bc1e*/ 	.short	(.L_8038 - .L_8037)
	.align		4
.L_8037:
        /*bc20*/ 	.word	index@($_ZN7cutlass13device_kernelIN5flash19enable_sm80_to_sm89INS1_16FlashAttnBwdSm80INS1_25CollectiveMainloopBwdSm80ILi2ELi2EN4cute5tupleIJNS5_1CILi128EEES8_NS7_ILi64EEEEEENS_10bfloat16_tEfNS_4arch4Sm80ELb0ELb1ELb1ELb1ELb1ELb0ELb0ELb0ELi2ELi4ELi4ELi4ELb0EEENS1_21CollectiveEpilogueBwdISA_SB_SD_Li256ELb1ELb0ELi2EEENS1_19SingleTileSchedulerILb1ELb0ELb0ELi128EEEEEEEEEvNT_6ParamsE$exp2f)
        /*bc24*/ 	.word	0x00000000


	//----- nvinfo : EIATTR_FRAME_SIZE
	.align		4
.L_8038:
        /*bc28*/ 	.byte	0x04, 0x11
        /*bc2a*/ 	.short	(.L_8040 - .L_8039)
	.align		4
.L_8039:
        /*bc2c*/ 	.word	index@($_ZN7cutlass13device_kernelIN5flash19enable_sm80_to_sm89INS1_16FlashAttnBwdSm80INS1_25CollectiveMainloopBwdSm80ILi2ELi2EN4cute5tupleIJNS5_1CILi128EEES8_NS7_ILi64EEEEEENS_10bfloat16_tEfNS_4arch4Sm80ELb0ELb1ELb1ELb1ELb1ELb0ELb0ELb0ELi2ELi4ELi4ELi4ELb0EEENS1_21CollectiveEpilogueBwdISA_SB_SD_Li256ELb1ELb0ELi2EEENS1_19SingleTileSchedulerILb1ELb0ELb0ELi128EEEEEEEEEvNT_6ParamsE$__umulhi)
        /*bc30*/ 	.word	0x00000000


	//----- nvinfo : EIATTR_FRAME_SIZE
	.align		4
.L_8040:
        /*bc34*/ 	.byte	0x04, 0x11
        /*bc36*/ 	.short	(.L_8042 - .L_8041)
	.align		4
.L_8041:
        /*bc38*/ 	.word	index@($_ZN7cutlass13device_kernelIN5flash19enable_sm80_to_sm89INS1_16FlashAttnBwdSm80INS1_25CollectiveMainloopBwdSm80ILi2ELi2EN4cute5tupleIJNS5_1CILi128EEES8_NS7_ILi64EEEEEENS_10bfloat16_tEfNS_4arch4Sm80ELb0ELb1ELb1ELb1ELb1ELb0ELb0ELb0ELi2ELi4ELi4ELi4ELb0EEENS1_21CollectiveEpilogueBwdISA_SB_SD_Li256ELb1ELb0ELi2EEENS1_19SingleTileSchedulerILb1ELb0ELb0ELi128EEEEEEEEEvNT_6ParamsE$__fAtomicAdd)
        /*bc3c*/ 	.word	0x00000000


	//----- nvinfo : EIATTR_FRAME_SIZE
	.align		4
.L_8042:
        /*bc40*/ 	.byte	0x04, 0x11
        /*bc42*/ 	.short	(.L_8044 - .L_8043)
	.align		4
.L_8043:
        /*bc44*/ 	.word	index@($_ZN7cutlass13device_kernelIN5flash19enable_sm80_to_sm89INS1_16FlashAttnBwdSm80INS1_25CollectiveMainloopBwdSm80ILi2ELi2EN4cute5tupleIJNS5_1CILi128EEES8_NS7_ILi64EEEEEENS_10bfloat16_tEfNS_4arch4Sm80ELb0ELb1ELb1ELb1ELb1ELb0ELb0ELb0ELi2ELi4ELi4ELi4ELb0EEENS1_21CollectiveEpilogueBwdISA_SB_SD_Li256ELb1ELb0ELi2EEENS1_19SingleTileSchedulerILb1ELb0ELb0ELi128EEEEEEEEEvNT_6ParamsE$_ZZZN5flash25CollectiveMainloopBwdSm80ILi2ELi2EN4cute5tupleIJNS1_1CILi128EEES4_NS3_ILi64EEEEEEN7cutlass10bfloat16_tEfNS7_4arch4Sm80ELb0ELb1ELb1ELb1ELb1ELb0ELb0ELb0ELi2ELi4ELi4ELi4ELb0EE3mmaINS_16FlashAttnBwdSm80ISB_NS_21CollectiveEpilogueBwdIS6_S8_SA_Li256ELb1ELb0ELi2EEENS_19SingleTileSchedulerILb1ELb0ELb0ELi128EEEE13SharedStorageENS1_6TensorINS1_11ArrayEngineIfLm32EEENS1_6LayoutINS2_IJNS2_IJNS3_ILi2EEESO_EEESO_NS3_ILi4EEEEEENS2_IJNS2_IJNS3_ILi1EEESO_EEESQ_NS3_ILi8EEEEEEEEEEEEbRKNSB_6ParamsERT0_S12_iNS2_IJiiiEEERT_ENKUliT_E_clIZSC_ISJ_SX_EbS10_S12_S12_iS13_S15_EUlRS16_iE_EEDaiS16_ENKUlvE1_clEv)
        /*bc48*/ 	.word	0x00000000


	//----- nvinfo : EIATTR_FRAME_SIZE
	.align		4
.L_8044:
        /*bc4c*/ 	.byte	0x04, 0x11
        /*bc4e*/ 	.short	(.L_8046 - .L_8045)
	.align		4
.L_8045:
        /*bc50*/ 	.word	index@($_ZN7cutlass13device_kernelIN5flash19enable_sm80_to_sm89INS1_16FlashAttnBwdSm80INS1_25CollectiveMainloopBwdSm80ILi2ELi2EN4cute5tupleIJNS5_1CILi128EEES8_NS7_ILi64EEEEEENS_10bfloat16_tEfNS_4arch4Sm80ELb0ELb1ELb1ELb1ELb1ELb0ELb0ELb0ELi2ELi4ELi4ELi4ELb0EEENS1_21CollectiveEpilogueBwdISA_SB_SD_Li256ELb1ELb0ELi2EEENS1_19SingleTileSchedulerILb1ELb0ELb0ELi128EEEEEEEEEvNT_6ParamsE$_ZZZN5flash25CollectiveMainloopBwdSm80ILi2ELi2EN4cute5tupleIJNS1_1CILi128EEES4_NS3_ILi64EEEEEEN7cutlass10bfloat16_tEfNS7_4arch4Sm80ELb0ELb1ELb1ELb1ELb1ELb0ELb0ELb0ELi2ELi4ELi4ELi4ELb0EE3mmaINS_16FlashAttnBwdSm80ISB_NS_21CollectiveEpilogueBwdIS6_S8_SA_Li256ELb1ELb0ELi2EEENS_19SingleTileSchedulerILb1ELb0ELb0ELi128EEEE13SharedStorageENS1_6TensorINS1_11ArrayEngineIfLm32EEENS1_6LayoutINS2_IJNS2_IJNS3_ILi2EEESO_EEESO_NS3_ILi4EEEEEENS2_IJNS2_IJNS3_ILi1EEESO_EEESQ_NS3_ILi8EEEEEEEEEEEEbRKNSB_6ParamsERT0_S12_iNS2_IJiiiEEERT_ENKUliT_E_clIZSC_ISJ_SX_EbS10_S12_S12_iS13_S15_EUlRS16_iE_EEDaiS16_ENKUlvE0_clEv)
        /*bc54*/ 	.word	0x00000000


	//----- nvinfo : EIATTR_FRAME_SIZE
	.align		4
.L_8046:
        /*bc58*/ 	.byte	0x04, 0x11
        /*bc5a*/ 	.short	(.L_8048 - .L_8047)
	.align		4
.L_8047:
        /*bc5c*/ 	.word	index@($_ZN7cutlass13device_kernelIN5flash19enable_sm80_to_sm89INS1_16FlashAttnBwdSm80INS1_25CollectiveMainloopBwdSm80ILi2ELi2EN4cute5tupleIJNS5_1CILi128EEES8_NS7_ILi64EEEEEENS_10bfloat16_tEfNS_4arch4Sm80ELb0ELb1ELb1ELb1ELb1ELb0ELb0ELb0ELi2ELi4ELi4ELi4ELb0EEENS1_21CollectiveEpilogueBwdISA_SB_SD_Li256ELb1ELb0ELi2EEENS1_19SingleTileSchedulerILb1ELb0ELb0ELi128EEEEEEEEEvNT_6ParamsE$_ZZZN5flash25CollectiveMainloopBwdSm80ILi2ELi2EN4cute5tupleIJNS1_1CILi128EEES4_NS3_ILi64EEEEEEN7cutlass10bfloat16_tEfNS7_4arch4Sm80ELb0ELb1ELb1ELb1ELb1ELb0ELb0ELb0ELi2ELi4ELi4ELi4ELb0EE3mmaINS_16FlashAttnBwdSm80ISB_NS_21CollectiveEpilogueBwdIS6_S8_SA_Li256ELb1ELb0ELi2EEENS_19SingleTileSchedulerILb1ELb0ELb0ELi128EEEE13SharedStorageENS1_6TensorINS1_11ArrayEngineIfLm32EEENS1_6LayoutINS2_IJNS2_IJNS3_ILi2EEESO_EEESO_NS3_ILi4EEEEEENS2_IJNS2_IJNS3_ILi1EEESO_EEESQ_NS3_ILi8EEEEEEEEEEEEbRKNSB_6ParamsERT0_S12_iNS2_IJiiiEEERT_ENKUliT_E_clIZSC_ISJ_SX_EbS10_S12_S12_iS13_S15_EUlRS16_iE_EEDaiS16_ENKUlT_E_clIZSC_ISJ_SX_EbS10_S12_S12_iS13_S15_EUlvE0_EEDaS1B_)
        /*bc60*/ 	.word	0x00000000


	//----- nvinfo : EIATTR_FRAME_SIZE
	.align		4
.L_8048:
        /*bc64*/ 	.byte	0x04, 0x11
        /*bc66*/ 	.short	(.L_8050 - .L_8049)
	.align		4
.L_8049:
        /*bc68*/ 	.word	index@($_ZN7cutlass13device_kernelIN5flash19enable_sm80_to_sm89INS1_16FlashAttnBwdSm80INS1_25CollectiveMainloopBwdSm80ILi2ELi2EN4cute5tupleIJNS5_1CILi128EEES8_NS7_ILi64EEEEEENS_10bfloat16_tEfNS_4arch4Sm80ELb0ELb1ELb1ELb1ELb1ELb0ELb0ELb0ELi2ELi4ELi4ELi4ELb0EEENS1_21CollectiveEpilogueBwdISA_SB_SD_Li256ELb1ELb0ELi2EEENS1_19SingleTileSchedulerILb1ELb0ELb0ELi128EEEEEEEEEvNT_6ParamsE$_ZZN5flash25CollectiveMainloopBwdSm80ILi2ELi2EN4cute5tupleIJNS1_1CILi128EEES4_NS3_ILi64EEEEEEN7cutlass10bfloat16_tEfNS7_4arch4Sm80ELb0ELb1ELb1ELb1ELb1ELb0ELb0ELb0ELi2ELi4ELi4ELi4ELb0EE3mmaINS_16FlashAttnBwdSm80ISB_NS_21CollectiveEpilogueBwdIS6_S8_SA_Li256ELb1ELb0ELi2EEENS_19SingleTileSchedulerILb1ELb0ELb0ELi128EEEE13SharedStorageENS1_6TensorINS1_11ArrayEngineIfLm32EEENS1_6LayoutINS2_IJNS2_IJNS3_ILi2EEESO_EEESO_NS3_ILi4EEEEEENS2_IJNS2_IJNS3_ILi1EEESO_EEESQ_NS3_ILi8EEEEEEEEEEEEbRKNSB_6ParamsERT0_S12_iNS2_IJiiiEEERT_ENKUlvE_clEv)
        /*bc6c*/ 	.word	0x00000000


	//----- nvinfo : EIATTR_FRAME_SIZE
	.align		4
.L_8050:
        /*bc70*/ 	.byte	0x04, 0x11
        /*bc72*/ 	.short	(.L_8052 - .L_8051)
	.align		4
.L_8051:
        /*bc74*/ 	.word	index@($_ZN7cutlass13device_kernelIN5flash19enable_sm80_to_sm89INS1_16FlashAttnBwdSm80INS1_25CollectiveMainloopBwdSm80ILi2ELi2EN4cute5tupleIJNS5_1CILi128EEES8_NS7_ILi64EEEEEENS_10bfloat16_tEfNS_4arch4Sm80ELb0ELb1ELb1ELb1ELb1ELb0ELb0ELb0ELi2ELi4ELi4ELi4ELb0EEENS1_21CollectiveEpilogueBwdISA_SB_SD_Li256ELb1ELb0ELi2EEENS1_19SingleTileSchedulerILb1ELb0ELb0ELi128EEEEEEEEEvNT_6ParamsE$_ZZN5flash25CollectiveMainloopBwdSm80ILi2ELi2EN4cute5tupleIJNS1_1CILi128EEES4_NS3_ILi64EEEEEEN7cutlass10bfloat16_tEfNS7_4arch4Sm80ELb0ELb1ELb1ELb1ELb1ELb0ELb0ELb0ELi2ELi4ELi4ELi4ELb0EE3mmaINS_16FlashAttnBwdSm80ISB_NS_21CollectiveEpilogueBwdIS6_S8_SA_Li256ELb1ELb0ELi2EEENS_19SingleTileSchedulerILb1ELb0ELb0ELi128EEEE13SharedStorageENS1_6TensorINS1_11ArrayEngineIfLm32EEENS1_6LayoutINS2_IJNS2_IJNS3_ILi2EEESO_EEESO_NS3_ILi4EEEEEENS2_IJNS2_IJNS3_ILi1EEESO_EEESQ_NS3_ILi8EEEEEEEEEEEEbRKNSB_6ParamsERT0_S12_iNS2_IJiiiEEERT_ENKUlvE0_clEv)
        /*bc78*/ 	.word	0x00000000


	//----- nvinfo : EIATTR_FRAME_SIZE
	.align		4
.L_8052:
        /*bc7c*/ 	.byte	0x04, 0x11
        /*bc7e*/ 	.short	(.L_8054 - .L_8053)
	.align		4
.L_8053:
        /*bc80*/ 	.word	index@($_ZN7cutlass13device_kernelIN5flash19enable_sm80_to_sm89INS1_16FlashAttnBwdSm80INS1_25CollectiveMainloopBwdSm80ILi2ELi2EN4cute5tupleIJNS5_1CILi128EEES8_NS7_ILi64EEEEEENS_10bfloat16_tEfNS_4arch4Sm80ELb0ELb1ELb1ELb1ELb1ELb0ELb0ELb0ELi2ELi4ELi4ELi4ELb0EEENS1_21CollectiveEpilogueBwdISA_SB_SD_Li256ELb1ELb0ELi2EEENS1_19SingleTileSchedulerILb1ELb0ELb0ELi128EEEEEEEEEvNT_6ParamsE$_ZZN5flash25CollectiveMainloopBwdSm80ILi2ELi2EN4cute5tupleIJNS1_1CILi128EEES4_NS3_ILi64EEEEEEN7cutlass10bfloat16_tEfNS7_4arch4Sm80ELb0ELb1ELb1ELb1ELb1ELb0ELb0ELb0ELi2ELi4ELi4ELi4ELb0EE3mmaINS_16FlashAttnBwdSm80ISB_NS_21CollectiveEpilogueBwdIS6_S8_SA_Li256ELb1ELb0ELi2EEENS_19SingleTileSchedulerILb1ELb0ELb0ELi128EEEE13SharedStorageENS1_6TensorINS1_11ArrayEngineIfLm32EEENS1_6LayoutINS2_IJNS2_IJNS3_ILi2EEESO_EEESO_NS3_ILi4EEEEEENS2_IJNS2_IJNS3_ILi1EEESO_EEESQ_NS3_ILi8EEEEEEEEEEEEbRKNSB_6ParamsERT0_S12_iNS2_IJiiiEEERT_ENKUliiE_clEii)
        /*bc84*/ 	.word	0x00000000


	//----- nvinfo : EIATTR_FRAME_SIZE
	.align		4
.L_8054:
        /*bc88*/ 	.byte	0x04, 0x11
        /*bc8a*/ 	.short	(.L_8056 - .L_8055)
	.align		4
.L_8055:
        /*bc8c*/ 	.word	index@($_ZN7cutlass13device_kernelIN5flash19enable_sm80_to_sm89INS1_16FlashAttnBwdSm80INS1_25CollectiveMainloopBwdSm80ILi2ELi2EN4cute5tupleIJNS5_1CILi128EEES8_NS7_ILi64EEEEEENS_10bfloat16_tEfNS_4arch4Sm80ELb0ELb1ELb1ELb1ELb1ELb0ELb0ELb0ELi2ELi4ELi4ELi4ELb0EEENS1_21CollectiveEpilogueBwdISA_SB_SD_Li256ELb1ELb0ELi2EEENS1_19SingleTileSchedulerILb1ELb0ELb0ELi128EEEEEEEEEvNT_6ParamsE$_ZZN5flash25CollectiveMainloopBwdSm80ILi2ELi2EN4cute5tupleIJNS1_1CILi128EEES4_NS3_ILi64EEEEEEN7cutlass10bfloat16_tEfNS7_4arch4Sm80ELb0ELb1ELb1ELb1ELb1ELb0ELb0ELb0ELi2ELi4ELi4ELi4ELb0EE3mmaINS_16FlashAttnBwdSm80ISB_NS_21CollectiveEpilogueBwdIS6_S8_SA_Li256ELb1ELb0ELi2EEENS_19SingleTileSchedulerILb1ELb0ELb0ELi128EEEE13SharedStorageENS1_6TensorINS1_11ArrayEngineIfLm32EEENS1_6LayoutINS2_IJNS2_IJNS3_ILi2EEESO_EEESO_NS3_ILi4EEEEEENS2_IJNS2_IJNS3_ILi1EEESO_EEESQ_NS3_ILi8EEEEEEEEEEEEbRKNSB_6ParamsERT0_S12_iNS2_IJiiiEEERT_ENKUliiE0_clEii)
        /*bc90*/ 	.word	0x00000000


	//----- nvinfo : EIATTR_FRAME_SIZE
	.align		4
.L_8056:
        /*bc94*/ 	.byte	0x04, 0x11
        /*bc96*/ 	.short	(.L_8058 - .L_8057)
	.align		4
.L_8057:
        /*bc98*/ 	.word	index@($_ZN7cutlass13device_kernelIN5flash19enable_sm80_to_sm89INS1_16FlashAttnBwdSm80INS1_25CollectiveMainloopBwdSm80ILi2ELi2EN4cute5tupleIJNS5_1CILi128EEES8_NS7_ILi64EEEEEENS_10bfloat16_tEfNS_4arch4Sm80ELb0ELb1ELb1ELb1ELb1ELb0ELb0ELb0ELi2ELi4ELi4ELi4ELb0EEENS1_21CollectiveEpilogueBwdISA_SB_SD_Li256ELb1ELb0ELi2EEENS1_19SingleTileSchedulerILb1ELb0ELb0ELi128EEEEEEEEEvNT_6ParamsE$_ZZN5flash25CollectiveMainloopBwdSm80ILi2ELi2EN4cute5tupleIJNS1_1CILi128EEES4_NS3_ILi64EEEEEEN7cutlass10bfloat16_tEfNS7_4arch4Sm80ELb0ELb1ELb1ELb1ELb1ELb0ELb0ELb0ELi2ELi4ELi4ELi4ELb0EE3mmaINS_16FlashAttnBwdSm80ISB_NS_21CollectiveEpilogueBwdIS6_S8_SA_Li256ELb1ELb0ELi2EEENS_19SingleTileSchedulerILb1ELb0ELb0ELi128EEEE13SharedStorageENS1_6TensorINS1_11ArrayEngineIfLm32EEENS1_6LayoutINS2_IJNS2_IJNS3_ILi2EEESO_EEESO_NS3_ILi4EEEEEENS2_IJNS2_IJNS3_ILi1EEESO_EEESQ_NS3_ILi8EEEEEEEEEEEEbRKNSB_6ParamsERT0_S12_iNS2_IJiiiEEERT_ENKUliT_E_clIZSC_ISJ_SX_EbS10_S12_S12_iS13_S15_EUlRS16_iE_EEDaiS16_)
        /*bc9c*/ 	.word	0x00000000


	//----- nvinfo : EIATTR_FRAME_SIZE
	.align		4
.L_8058:
        /*bca0*/ 	.byte	0x04, 0x11
        /*bca2*/ 	.short	(.L_8060 - .L_8059)
	.align		4
.L_8059:
        /*bca4*/ 	.word	index@($_ZN7cutlass13device_kernelIN5flash19enable_sm80_to_sm89INS1_16FlashAttnBwdSm80INS1_25CollectiveMainloopBwdSm80ILi2ELi2EN4cute5tupleIJNS5_1CILi128EEES8_NS7_ILi64EEEEEENS_10bfloat16_tEfNS_4arch4Sm80ELb0ELb1ELb1ELb1ELb1ELb0ELb0ELb0ELi2ELi4ELi4ELi4ELb0EEENS1_21CollectiveEpilogueBwdISA_SB_SD_Li256ELb1ELb0ELi2EEENS1_19SingleTileSchedulerILb1ELb0ELb0ELi128EEEEEEEEEvNT_6ParamsE$_ZZN5flash25CollectiveMainloopBwdSm80ILi2ELi2EN4cute5tupleIJNS1_1CILi128EEES4_NS3_ILi64EEEEEEN7cutlass10bfloat16_tEfNS7_4arch4Sm80ELb0ELb1ELb1ELb1ELb1ELb0ELb0ELb0ELi2ELi4ELi4ELi4ELb0EE3mmaINS_16FlashAttnBwdSm80ISB_NS_21CollectiveEpilogueBwdIS6_S8_SA_Li256ELb1ELb0ELi2EEENS_19SingleTileSchedulerILb1ELb0ELb0ELi128EEEE13SharedStorageENS1_6TensorINS1_11ArrayEngineIfLm32EEENS1_6LayoutINS2_IJNS2_IJNS3_ILi2EEESO_EEESO_NS3_ILi4EEEEEENS2_IJNS2_IJNS3_ILi1EEESO_EEESQ_NS3_ILi8EEEEEEEEEEEEbRKNSB_6ParamsERT0_S12_iNS2_IJiiiEEERT_ENKUlRT_iE_clINSK_INSL_IfLm64EEENSN_INS2_IJSP_SO_SU_EEESV_EEEEEEDaS17_i)
        /*bca8*/ 	.word	0x00000000


	//----- nvinfo : EIATTR_FRAME_SIZE
	.align		4
.L_8060:
        /*bcac*/ 	.byte	0x04, 0x11
        /*bcae*/ 	.short	(.L_8062 - .L_8061)
	.align		4
.L_8061:
        /*bcb0*/ 	.word	index@($_ZN7cutlass13device_kernelIN5flash19enable_sm80_to_sm89INS1_16FlashAttnBwdSm80INS1_25CollectiveMainloopBwdSm80ILi2ELi2EN4cute5tupleIJNS5_1CILi128EEES8_NS7_ILi64EEEEEENS_10bfloat16_tEfNS_4arch4Sm80ELb0ELb1ELb1ELb1ELb1ELb0ELb0ELb0ELi2ELi4ELi4ELi4ELb0EEENS1_21CollectiveEpilogueBwdISA_SB_SD_Li256ELb1ELb0ELi2EEENS1_19SingleTileSchedulerILb1ELb0ELb0ELi128EEEEEEEEEvNT_6ParamsE$_ZZN4cuteplIJiiEJiiEEEDaRKNS_15ArithmeticTupleIJDpT_EEERKNS1_IJDpT0_EEEENKUlDpRKT_E_clIJiiEEEDaSF_)
        /*bcb4*/ 	.word	0x00000000


	//----- nvinfo : EIATTR_FRAME_SIZE
	.align		4
.L_8062:
        /*bcb8*/ 	.byte	0x04, 0x11
        /*bcba*/ 	.short	(.L_8064 - .L_8063)
	.align		4
.L_8063:
        /*bcbc*/ 	.word	index@($_ZN7cutlass13device_kernelIN5flash19enable_sm80_to_sm89INS1_16FlashAttnBwdSm80INS1_25CollectiveMainloopBwdSm80ILi2ELi2EN4cute5tupleIJNS5_1CILi128EEES8_NS7_ILi64EEEEEENS_10bfloat16_tEfNS_4arch4Sm80ELb0ELb1ELb1ELb1ELb1ELb0ELb0ELb0ELi2ELi4ELi4ELi4ELb0EEENS1_21CollectiveEpilogueBwdISA_SB_SD_Li256ELb1ELb0ELi2EEENS1_19SingleTileSchedulerILb1ELb0ELb0ELi128EEEEEEEEEvNT_6ParamsE$_ZZN4cuteplIJiiEJiNS_1CILi0EEEEEEDaRKNS_15ArithmeticTupleIJDpT_EEERKNS3_IJDpT0_EEEENKUlDpRKT_E_clIJiiEEEDaSH_)
        /*bcc0*/ 	.word	0x00000000


	//----- nvinfo : EIATTR_FRAME_SIZE
	.align		4
.L_8064:
        /*bcc4*/ 	.byte	0x04, 0x11
        /*bcc6*/ 	.short	(.L_8066 - .L_8065)
	.align		4
.L_8065:
        /*bcc8*/ 	.word	index@($_ZN7cutlass13device_kernelIN5flash19enable_sm80_to_sm89INS1_16FlashAttnBwdSm80INS1_25CollectiveMainloopBwdSm80ILi2ELi2EN4cute5tupleIJNS5_1CILi128EEES8_NS7_ILi64EEEEEENS_10bfloat16_tEfNS_4arch4Sm80ELb0ELb1ELb1ELb1ELb1ELb0ELb0ELb0ELi2ELi4ELi4ELi4ELb0EEENS1_21CollectiveEpilogueBwdISA_SB_SD_Li256ELb1ELb0ELi2EEENS1_19SingleTileSchedulerILb1ELb0ELb0ELi128EEEEEEEEEvNT_6ParamsE$_ZZN4cuteplIJiiEJNS_1CILi0EEES2_EEEDaRKNS_15ArithmeticTupleIJDpT_EEERKNS3_IJDpT0_EEEENKUlDpRKT_E_clIJiiEEEDaSH_)
        /*bccc*/ 	.word	0x00000000


	//----- nvinfo : EIATTR_FRAME_SIZE
	.align		4
.L_8066:
        /*bcd0*/ 	.byte	0x04, 0x11
        /*bcd2*/ 	.short	(.L_8068 - .L_8067)
	.align		4
.L_8067:
        /*bcd4*/ 	.word	index@($_ZN7cutlass13device_kernelIN5flash19enable_sm80_to_sm89INS1_16FlashAttnBwdSm80INS1_25CollectiveMainloopBwdSm80ILi2ELi2EN4cute5tupleIJNS5_1CILi128EEES8_NS7_ILi64EEEEEENS_10bfloat16_tEfNS_4arch4Sm80ELb0ELb1ELb1ELb1ELb1ELb0ELb0ELb0ELi2ELi4ELi4ELi4ELb0EEENS1_21CollectiveEpilogueBwdISA_SB_SD_Li256ELb1ELb0ELi2EEENS1_19SingleTileSchedulerILb1ELb0ELb0ELi128EEEEEEEEEvNT_6ParamsE$_ZZN4cuteplIJiEJiEEEDaRKNS_15ArithmeticTupleIJDpT_EEERKNS1_IJDpT0_EEEENKUlDpRKT_E_clIJiEEEDaSF_)
        /*bcd8*/ 	.word	0x00000000


	//----- nvinfo : EIATTR_FRAME_SIZE
	.align		4
.L_8068:
        /*bcdc*/ 	.byte	0x04, 0x11
        /*bcde*/ 	.short	(.L_8070 - .L_8069)
	.align		4
.L_8069:
        /*bce0*/ 	.word	index@($_ZN7cutlass13device_kernelIN5flash19enable_sm80_to_sm89INS1_16FlashAttnBwdSm80INS1_25CollectiveMainloopBwdSm80ILi2ELi2EN4cute5tupleIJNS5_1CILi128EEES8_NS7_ILi64EEEEEENS_10bfloat16_tEfNS_4arch4Sm80ELb0ELb1ELb1ELb1ELb1ELb0ELb0ELb0ELi2ELi4ELi4ELi4ELb0EEENS1_21CollectiveEpilogueBwdISA_SB_SD_Li256ELb1ELb0ELi2EEENS1_19SingleTileSchedulerILb1ELb0ELb0ELi128EEEEEEEEEvNT_6ParamsE$_ZZN4cuteplIJiEJNS_1CILi0EEEiEEEDaRKNS_15ArithmeticTupleIJDpT_EEERKNS3_IJDpT0_EEEENKUlDpRKT_E_clIJiiEEEDaSH_)
        /*bce4*/ 	.word	0x00000000


	//----- nvinfo : EIATTR_FRAME_SIZE
	.align		4
.L_8070:
        /*bce8*/ 	.byte	0x04, 0x11
        /*bcea*/ 	.short	(.L_8072 - .L_8071)
	.align		4
.L_8071:
        /*bcec*/ 	.word	index@($_ZN7cutlass13device_kernelIN5flash19enable_sm80_to_sm89INS1_16FlashAttnBwdSm80INS1_25CollectiveMainloopBwdSm80ILi2ELi2EN4cute5tupleIJNS5_1CILi128EEES8_NS7_ILi64EEEEEENS_10bfloat16_tEfNS_4arch4Sm80ELb0ELb1ELb1ELb1ELb1ELb0ELb0ELb0ELi2ELi4ELi4ELi4ELb0EEENS1_21CollectiveEpilogueBwdISA_SB_SD_Li256ELb1ELb0ELi2EEENS1_19SingleTileSchedulerILb1ELb0ELb0ELi128EEEEEEEEEvNT_6ParamsE$_ZZN4cuteplIJiEJNS_1CILi0EEES2_EEEDaRKNS_15ArithmeticTupleIJDpT_EEERKNS3_IJDpT0_EEEENKUlDpRKT_E_clIJiS2_EEEDaSH_)
        /*bcf0*/ 	.word	0x00000000


	//----- nvinfo : EIATTR_FRAME_SIZE
	.align		4
.L_8072:
        /*bcf4*/ 	.byte	0x04, 0x11
        /*bcf6*/ 	.short	(.L_8074 - .L_8073)
	.align		4
.L_8073:
        /*bcf8*/ 	.word	index@($_ZN7cutlass13device_kernelIN5flash19enable_sm80_to_sm89INS1_16FlashAttnBwdSm80INS1_25CollectiveMainloopBwdSm80ILi2ELi2EN4cute5tupleIJNS5_1CILi128EEES8_NS7_ILi64EEEEEENS_10bfloat16_tEfNS_4arch4Sm80ELb0ELb1ELb1ELb1ELb1ELb0ELb0ELb0ELi2ELi4ELi4ELi4ELb0EEENS1_21CollectiveEpilogueBwdISA_SB_SD_Li256ELb1ELb0ELi2EEENS1_19SingleTileSchedulerILb1ELb0ELb0ELi128EEEEEEEEEvNT_6ParamsE$_ZZN4cuteplIJiEJNS_1CILi0EEEEEEDaRKNS_15ArithmeticTupleIJDpT_EEERKNS3_IJDpT0_EEEENKUlDpRKT_E_clIJiEEEDaSH_)
        /*bcfc*/ 	.word	0x00000000


	//----- nvinfo : EIATTR_FRAME_SIZE
	.align		4
.L_8074:
        /*bd00*/ 	.byte	0x04, 0x11
        /*bd02*/ 	.short	(.L_8076 - .L_8075)
	.align		4
.L_8075:
        /*bd04*/ 	.word	index@($_ZN7cutlass13device_kernelIN5flash19enable_sm80_to_sm89INS1_16FlashAttnBwdSm80INS1_25CollectiveMainloopBwdSm80ILi2ELi2EN4cute5tupleIJNS5_1CILi128EEES8_NS7_ILi64EEEEEENS_10bfloat16_tEfNS_4arch4Sm80ELb0ELb1ELb1ELb1ELb1ELb0ELb0ELb0ELi2ELi4ELi4ELi4ELb0EEENS1_21CollectiveEpilogueBwdISA_SB_SD_Li256ELb1ELb0ELi2EEENS1_19SingleTileSchedulerILb1ELb0ELb0ELi128EEEEEEEEEvNT_6ParamsE$_ZZN4cuteplIJNS_1CILi0EEEiEJiEEEDaRKNS_15ArithmeticTupleIJDpT_EEERKNS3_IJDpT0_EEEENKUlDpRKT_E_clIJiiEEEDaSH_)
        /*bd08*/ 	.word	0x00000000


	//----- nvinfo : EIATTR_FRAME_SIZE
	.align		4
.L_8076:
        /*bd0c*/ 	.byte	0x04, 0x11
        /*bd0e*/ 	.short	(.L_8078 - .L_8077)
	.align		4
.L_8077:
        /*bd10*/ 	.word	index@($_ZN7cutlass13device_kernelIN5flash19enable_sm80_to_sm89INS1_16FlashAttnBwdSm80INS1_25CollectiveMainloopBwdSm80ILi2ELi2EN4cute5tupleIJNS5_1CILi128EEES8_NS7_ILi64EEEEEENS_10bfloat16_tEfNS_4arch4Sm80ELb0ELb1ELb1ELb1ELb1ELb0ELb0ELb0ELi2ELi4ELi4ELi4ELb0EEENS1_21CollectiveEpilogueBwdISA_SB_SD_Li256ELb1ELb0ELi2EEENS1_19SingleTileSchedulerILb1ELb0ELb0ELi128EEEEEEEEEvNT_6ParamsE$_ZZN4cuteplIJNS_1CILi0EEEiEJS2_iEEEDaRKNS_15ArithmeticTupleIJDpT_EEERKNS3_IJDpT0_EEEENKUlDpRKT_E_clIJS2_iEEEDaSH_)
        /*bd14*/ 	.word	0x00000000


	//----- nvinfo : EIATTR_FRAME_SIZE
	.align		4
.L_8078:
        /*bd18*/ 	.byte	0x04, 0x11
        /*bd1a*/ 	.short	(.L_8080 - .L_8079)
	.align		4
.L_8079:
        /*bd1c*/ 	.word	index@($_ZN7cutlass13device_kernelIN5flash19enable_sm80_to_sm89INS1_16FlashAttnBwdSm80INS1_25CollectiveMainloopBwdSm80ILi2ELi2EN4cute5tupleIJNS5_1CILi128EEES8_NS7_ILi64EEEEEENS_10bfloat16_tEfNS_4arch4Sm80ELb0ELb1ELb1ELb1ELb1ELb0ELb0ELb0ELi2ELi4ELi4ELi4ELb0EEENS1_21CollectiveEpilogueBwdISA_SB_SD_Li256ELb1ELb0ELi2EEENS1_19SingleTileSchedulerILb1ELb0ELb0ELi128EEEEEEEEEvNT_6ParamsE$_ZZN4cuteplIJNS_1CILi0EEES2_EJiiEEEDaRKNS_15ArithmeticTupleIJDpT_EEERKNS3_IJDpT0_EEEENKUlDpRKT_E_clIJiiEEEDaSH_)
        /*bd20*/ 	.word	0x00000000


	//----- nvinfo : EIATTR_FRAME_SIZE
	.align		4
.L_8080:
        /*bd24*/ 	.byte	0x04, 0x11
        /*bd26*/ 	.short	(.L_8082 - .L_8081)
	.align		4
.L_8081:
        /*bd28*/ 	.word	index@($_ZN7cutlass13device_kernelIN5flash19enable_sm80_to_sm89INS1_16FlashAttnBwdSm80INS1_25CollectiveMainloopBwdSm80ILi2ELi2EN4cute5tupleIJNS5_1CILi128EEES8_NS7_ILi64EEEEEENS_10bfloat16_tEfNS_4arch4Sm80ELb0ELb1ELb1ELb1ELb1ELb0ELb0ELb0ELi2ELi4ELi4ELi4ELb0EEENS1_21CollectiveEpilogueBwdISA_SB_SD_Li256ELb1ELb0ELi2EEENS1_19SingleTileSchedulerILb1ELb0ELb0ELi128EEEEEEEEEvNT_6ParamsE$_ZZN4cuteplIJNS_1CILi0EEES2_EJiS2_EEEDaRKNS_15ArithmeticTupleIJDpT_EEERKNS3_IJDpT0_EEEENKUlDpRKT_E_clIJiS2_EEEDaSH_)
        /*bd2c*/ 	.word	0x00000000


	//----- nvinfo : EIATTR_FRAME_SIZE
	.align		4
.L_8082:
        /*bd30*/ 	.byte	0x04, 0x11
        /*bd32*/ 	.short	(.L_8084 - .L_8083)
	.align		4
.L_8083:
        /*bd34*/ 	.word	index@($_ZN7cutlass13device_kernelIN5flash19enable_sm80_to_sm89INS1_16FlashAttnBwdSm80INS1_25CollectiveMainloopBwdSm80ILi2ELi2EN4cute5tupleIJNS5_1CILi128EEES8_NS7_ILi64EEEEEENS_10bfloat16_tEfNS_4arch4Sm80ELb0ELb1ELb1ELb1ELb1ELb0ELb0ELb0ELi2ELi4ELi4ELi4ELb0EEENS1_21CollectiveEpilogueBwdISA_SB_SD_Li256ELb1ELb0ELi2EEENS1_19SingleTileSchedulerILb1ELb0ELb0ELi128EEEEEEEEEvNT_6ParamsE$_ZZN4cuteplIJNS_1CILi0EEES2_EJiEEEDaRKNS_15ArithmeticTupleIJDpT_EEERKNS3_IJDpT0_EEEENKUlDpRKT_E_clIJiS2_EEEDaSH_)
        /*bd38*/ 	.word	0x00000000


	//----- nvinfo : EIATTR_FRAME_SIZE
	.align		4
.L_8084:
        /*bd3c*/ 	.byte	0x04, 0x11
        /*bd3e*/ 	.short	(.L_8086 - .L_8085)
	.align		4
.L_8085:
        /*bd40*/ 	.word	index@($_ZN7cutlass13device_kernelIN5flash19enable_sm80_to_sm89INS1_16FlashAttnBwdSm80INS1_25CollectiveMainloopBwdSm80ILi2ELi2EN4cute5tupleIJNS5_1CILi128EEES8_NS7_ILi64EEEEEENS_10bfloat16_tEfNS_4arch4Sm80ELb0ELb1ELb1ELb1ELb1ELb0ELb0ELb0ELi2ELi4ELi4ELi4ELb0EEENS1_21CollectiveEpilogueBwdISA_SB_SD_Li256ELb1ELb0ELi2EEENS1_19SingleTileSchedulerILb1ELb0ELb0ELi128EEEEEEEEEvNT_6ParamsE$_ZZN4cute9transformINS_5tupleIJiiiNS_1CILi0EEEEEENS1_IJNS2_ILi32EEENS2_ILi4EEENS2_ILi2EEENS2_ILi1EEEEEENS1_IJS8_S8_S8_S8_EEEZNS_7crd2crdIS4_S9_SA_EEDaRKT_RKT0_RKT1_EUlRKT_RKT0_RKT1_E_EEDaSE_SH_SK_OT2_ENKUlDpSN_E_clIJiiiS3_EEEDaSX_)
        /*bd44*/ 	.word	0x00000000


	//----- nvinfo : EIATTR_FRAME_SIZE
	.align		4
.L_8086:
        /*bd48*/ 	.byte	0x04, 0x11
        /*bd4a*/ 	.short	(.L_8088 - .L_8087)
	.align		4
.L_8087:
        /*bd4c*/ 	.word	index@($_ZN7cutlass13device_kernelIN5flash19enable_sm80_to_sm89INS1_16FlashAttnBwdSm80INS1_25CollectiveMainloopBwdSm80ILi2ELi2EN4cute5tupleIJNS5_1CILi128EEES8_NS7_ILi64EEEEEENS_10bfloat16_tEfNS_4arch4Sm80ELb0ELb1ELb1ELb1ELb1ELb0ELb0ELb0ELi2ELi4ELi4ELi4ELb0EEENS1_21CollectiveEpilogueBwdISA_SB_SD_Li256ELb1ELb0ELi2EEENS1_19SingleTileSchedulerILb1ELb0ELb0ELi128EEEEEEEEEvNT_6ParamsE$_ZZN4cute9transformINS_5tupleIJiiNS_1CILi0EEEEEENS1_IJNS1_IJNS2_ILi4EEENS2_ILi8EEEEEES5_NS2_ILi1EEEEEEZNS_7idx2crdIS4_S9_EEDaRKT_RKT0_EUlRKT_RKT0_E_EEDaSD_SG_OT1_ENKUlDpSJ_E_clIJNS1_IJiiEEEiS3_EEEDaSQ_)
        /*bd50*/ 	.word	0x00000000


	//----- nvinfo : EIATTR_FRAME_SIZE
	.align		4
.L_8088:
        /*bd54*/ 	.byte	0x04, 0x11
        /*bd56*/ 	.short	(.L_8090 - .L_8089)
	.align		4
.L_8089:
        /*bd58*/ 	.word	index@($_ZN7cutlass13device_kernelIN5flash19enable_sm80_to_sm89INS1_16FlashAttnBwdSm80INS1_25CollectiveMainloopBwdSm80ILi2ELi2EN4cute5tupleIJNS5_1CILi128EEES8_NS7_ILi64EEEEEENS_10bfloat16_tEfNS_4arch4Sm80ELb0ELb1ELb1ELb1ELb1ELb0ELb0ELb0ELi2ELi4ELi4ELi4ELb0EEENS1_21CollectiveEpilogueBwdISA_SB_SD_Li256ELb1ELb0ELi2EEENS1_19SingleTileSchedulerILb1ELb0ELb0ELi128EEEEEEEEEvNT_6ParamsE$_ZZN4cute9transformINS_5tupleIJiiNS_1CILi0EEEEEENS1_IJNS1_IJNS2_ILi4EEENS2_ILi8EEEEEENS2_ILi2EEENS2_ILi1EEEEEEZNS_7idx2crdIS4_SA_EEDaRKT_RKT0_EUlRKT_RKT0_E_EEDaSE_SH_OT1_ENKUlDpSK_E_clIJNS1_IJiiEEEiS3_EEEDaSR_)
        /*bd5c*/ 	.word	0x00000000


	//----- nvinfo : EIATTR_FRAME_SIZE
	.align		4
.L_8090:
        /*bd60*/ 	.byte	0x04, 0x11
        /*bd62*/ 	.short	(.L_8092 - .L_8091)
	.align		4
.L_8091:
        /*bd64*/ 	.word	index@($_ZN7cutlass13device_kernelIN5flash19enable_sm80_to_sm89INS1_16FlashAttnBwdSm80INS1_25CollectiveMainloopBwdSm80ILi2ELi2EN4cute5tupleIJNS5_1CILi128EEES8_NS7_ILi64EEEEEENS_10bfloat16_tEfNS_4arch4Sm80ELb0ELb1ELb1ELb1ELb1ELb0ELb0ELb0ELi2ELi4ELi4ELi4ELb0EEENS1_21CollectiveEpilogueBwdISA_SB_SD_Li256ELb1ELb0ELi2EEENS1_19SingleTileSchedulerILb1ELb0ELb0ELi128EEEEEEEEEvNT_6ParamsE$_ZZN4cute9transformINS_5tupleIJNS_1CILi32EEENS2_ILi4EEENS2_ILi2EEENS2_ILi1EEEEEENS1_IJS6_S3_NS2_ILi128EEENS2_ILi0EEEEEEZNS_7idx2crdIiS7_SA_EEDaRKT_RKT0_RKT1_EUlRKT_RKT0_E_EEDaSE_SH_OSI_ENKUlDpSN_E_clIJiiiS9_EEEDaST_)
        /*bd68*/ 	.word	0x00000000


	//----- nvinfo : EIATTR_FRAME_SIZE
	.align		4
.L_8092:
        /*bd6c*/ 	.byte	0x04, 0x11
        /*bd6e*/ 	.short	(.L_8094 - .L_8093)
	.align		4
.L_8093:
        /*bd70*/ 	.word	index@($_ZN7cutlass13device_kernelIN5flash19enable_sm80_to_sm89INS1_16FlashAttnBwdSm80INS1_25CollectiveMainloopBwdSm80ILi2ELi2EN4cute5tupleIJNS5_1CILi128EEES8_NS7_ILi64EEEEEENS_10bfloat16_tEfNS_4arch4Sm80ELb0ELb1ELb1ELb1ELb1ELb0ELb0ELb0ELi2ELi4ELi4ELi4ELb0EEENS1_21CollectiveEpilogueBwdISA_SB_SD_Li256ELb1ELb0ELi2EEENS1_19SingleTileSchedulerILb1ELb0ELb0ELi128EEEEEEEEEvNT_6ParamsE$_ZZN4cute9transformINS_15ArithmeticTupleIJiiEEEZNS_14transform_leafIS2_NS_8identityEEEDaRKT_OT0_EUlRKT_E_EEDaS7_S9_ENKUlDpSC_E_clIJiiEEEDaSE_)
        /*bd74*/ 	.word	0x00000000


	//----- nvinfo : EIATTR_FRAME_SIZE
	.align		4
.L_8094:
        /*bd78*/ 	.byte	0x04, 0x11
        /*bd7a*/ 	.short	(.L_8096 - .L_8095)
	.align		4
.L_8095:
        /*bd7c*/ 	.word	index@($_ZN7cutlass13device_kernelIN5flash19enable_sm80_to_sm89INS1_16FlashAttnBwdSm80INS1_25CollectiveMainloopBwdSm80ILi2ELi2EN4cute5tupleIJNS5_1CILi128EEES8_NS7_ILi64EEEEEENS_10bfloat16_tEfNS_4arch4Sm80ELb0ELb1ELb1ELb1ELb1ELb0ELb0ELb0ELi2ELi4ELi4ELi4ELb0EEENS1_21CollectiveEpilogueBwdISA_SB_SD_Li256ELb1ELb0ELi2EEENS1_19SingleTileSchedulerILb1ELb0ELb0ELi128EEEEEEEEEvNT_6ParamsE$_ZZN4cute7idx2crdIiNS_5tupleIJNS_1CILi32EEENS2_ILi4EEENS2_ILi2EEENS2_ILi1EEEEEENS1_IJS6_S3_NS2_ILi128EEENS2_ILi0EEEEEEEEDaRKT_RKT0_RKT1_ENKUlRKT_RKT0_E_clIS5_S8_EEDaSM_SP_)
        /*bd80*/ 	.word	0x00000000


	//----- nvinfo : EIATTR_FRAME_SIZE
	.align		4
.L_8096:
        /*bd84*/ 	.byte	0x04, 0x11
        /*bd86*/ 	.short	(.L_8098 - .L_8097)
	.align		4
.L_8097:
        /*bd88*/ 	.word	index@($_ZN7cutlass13device_kernelIN5flash19enable_sm80_to_sm89INS1_16FlashAttnBwdSm80INS1_25CollectiveMainloopBwdSm80ILi2ELi2EN4cute5tupleIJNS5_1CILi128EEES8_NS7_ILi64EEEEEENS_10bfloat16_tEfNS_4arch4Sm80ELb0ELb1ELb1ELb1ELb1ELb0ELb0ELb0ELi2ELi4ELi4ELi4ELb0EEENS1_21CollectiveEpilogueBwdISA_SB_SD_Li256ELb1ELb0ELi2EEENS1_19SingleTileSchedulerILb1ELb0ELb0ELi128EEEEEEEEEvNT_6ParamsE$_ZZN4cute7idx2crdIiNS_5tupleIJNS_1CILi32EEENS2_ILi4EEENS2_ILi2EEENS2_ILi1EEEEEENS1_IJS6_S3_NS2_ILi128EEENS2_ILi0EEEEEEEEDaRKT_RKT0_RKT1_ENKUlRKT_RKT0_E_clIS4_S3_EEDaSM_SP_)
        /*bd8c*/ 	.word	0x00000000


	//----- nvinfo : EIATTR_FRAME_SIZE
	.align		4
.L_8098:
        /*bd90*/ 	.byte	0x04, 0x11
        /*bd92*/ 	.short	(.L_8100 - .L_8099)
	.align		4
.L_8099:
        /*bd94*/ 	.word	index@($_ZN7cutlass13device_kernelIN5flash19enable_sm80_to_sm89INS1_16FlashAttnBwdSm80INS1_25CollectiveMainloopBwdSm80ILi2ELi2EN4cute5tupleIJNS5_1CILi128EEES8_NS7_ILi64EEEEEENS_10bfloat16_tEfNS_4arch4Sm80ELb0ELb1ELb1ELb1ELb1ELb0ELb0ELb0ELi2ELi4ELi4ELi4ELb0EEENS1_21CollectiveEpilogueBwdISA_SB_SD_Li256ELb1ELb0ELi2EEENS1_19SingleTileSchedulerILb1ELb0ELb0ELi128EEEEEEEEEvNT_6ParamsE$_ZZN4cute7idx2crdIiNS_5tupleIJNS_1CILi32EEENS2_ILi4EEENS2_ILi2EEENS2_ILi1EEEEEENS1_IJS6_S3_NS2_ILi128EEENS2_ILi0EEEEEEEEDaRKT_RKT0_RKT1_ENKUlRKT_RKT0_E_clIS3_S6_EEDaSM_SP_)
        /*bd98*/ 	.word	0x00000000


	//----- nvinfo : EIATTR_FRAME_SIZE
	.align		4
.L_8100:
        /*bd9c*/ 	.byte	0x04, 0x11
        /*bd9e*/ 	.short	(.L_8102 - .L_8101)
	.align		4
.L_8101:
        /*bda0*/ 	.word	index@($_ZN7cutlass13device_kernelIN5flash19enable_sm80_to_sm89INS1_16FlashAttnBwdSm80INS1_25CollectiveMainloopBwdSm80ILi2ELi2EN4cute5tupleIJNS5_1CILi128EEES8_NS7_ILi64EEEEEENS_10bfloat16_tEfNS_4arch4Sm80ELb0ELb1ELb1ELb1ELb1ELb0ELb0ELb0ELi2ELi4ELi4ELi4ELb0EEENS1_21CollectiveEpilogueBwdISA_SB_SD_Li256ELb1ELb0ELi2EEENS1_19SingleTileSchedulerILb1ELb0ELb0ELi128EEEEEEEEEvNT_6ParamsE$_ZZN4cute7idx2crdINS_5tupleIJiiNS_1CILi0EEEEEENS1_IJNS1_IJNS2_ILi4EEENS2_ILi8EEEEEES5_NS2_ILi1EEEEEEEEDaRKT_RKT0_ENKUlRKT_RKT0_E_clIiS7_EEDaSI_SL_)
        /*bda4*/ 	.word	0x00000000


	//----- nvinfo : EIATTR_FRAME_SIZE
	.align		4
.L_8102:
        /*bda8*/ 	.byte	0x04, 0x11
        /*bdaa*/ 	.short	(.L_8104 - .L_8103)
	.align		4
.L_8103:
        /*bdac*/ 	.word	index@($_ZN7cutlass13device_kernelIN5flash19enable_sm80_to_sm89INS1_16FlashAttnBwdSm80INS1_25CollectiveMainloopBwdSm80ILi2ELi2EN4cute5tupleIJNS5_1CILi128EEES8_NS7_ILi64EEEEEENS_10bfloat16_tEfNS_4arch4Sm80ELb0ELb1ELb1ELb1ELb1ELb0ELb0ELb0ELi2ELi4ELi4ELi4ELb0EEENS1_21CollectiveEpilogueBwdISA_SB_SD_Li256ELb1ELb0ELi2EEENS1_19SingleTileSchedulerILb1ELb0ELb0ELi128EEEEEEEEEvNT_6ParamsE$_ZZN4cute7idx2crdINS_5tupleIJiiNS_1CILi0EEEEEENS1_IJNS1_IJNS2_ILi4EEENS2_ILi8EEEEEES5_NS2_ILi1EEEEEEEEDaRKT_RKT0_ENKUlRKT_RKT0_E_clIiS5_EEDaSI_SL_)
        /*bdb0*/ 	.word	0x00000000


	//----- nvinfo : EIATTR_FRAME_SIZE
	.align		4
.L_8104:
        /*bdb4*/ 	.byte	0x04, 0x11
        /*bdb6*/ 	.short	(.L_8106 - .L_8105)
	.align		4
.L_8105:
        /*bdb8*/ 	.word	index@($_ZN7cutlass13device_kernelIN5flash19enable_sm80_to_sm89INS1_16FlashAttnBwdSm80INS1_25CollectiveMainloopBwdSm80ILi2ELi2EN4cute5tupleIJNS5_1CILi128EEES8_NS7_ILi64EEEEEENS_10bfloat16_tEfNS_4arch4Sm80ELb0ELb1ELb1ELb1ELb1ELb0ELb0ELb0ELi2ELi4ELi4ELi4ELb0EEENS1_21CollectiveEpilogueBwdISA_SB_SD_Li256ELb1ELb0ELi2EEENS1_19SingleTileSchedulerILb1ELb0ELb0ELi128EEEEEEEEEvNT_6ParamsE$_ZZN4cute7idx2crdINS_5tupleIJiiNS_1CILi0EEEEEENS1_IJNS1_IJNS2_ILi4EEENS2_ILi8EEEEEENS2_ILi2EEENS2_ILi1EEEEEEEEDaRKT_RKT0_ENKUlRKT_RKT0_E_clIiS8_EEDaSJ_SM_)
        /*bdbc*/ 	.word	0x00000000


	//----- nvinfo : EIATTR_FRAME_SIZE
	.align		4
.L_8106:
        /*bdc0*/ 	.byte	0x04, 0x11
        /*bdc2*/ 	.short	(.L_8108 - .L_8107)
	.align		4
.L_8107:
        /*bdc4*/ 	.word	index@($_ZN7cutlass13device_kernelIN5flash19enable_sm80_to_sm89INS1_16FlashAttnBwdSm80INS1_25CollectiveMainloopBwdSm80ILi2ELi2EN4cute5tupleIJNS5_1CILi128EEES8_NS7_ILi64EEEEEENS_10bfloat16_tEfNS_4arch4Sm80ELb0ELb1ELb1ELb1ELb1ELb0ELb0ELb0ELi2ELi4ELi4ELi4ELb0EEENS1_21CollectiveEpilogueBwdISA_SB_SD_Li256ELb1ELb0ELi2EEENS1_19SingleTileSchedulerILb1ELb0ELb0ELi128EEEEEEEEEvNT_6ParamsE$_ZZN4cute7idx2crdINS_5tupleIJiiNS_1CILi0EEEEEENS1_IJNS1_IJNS2_ILi4EEENS2_ILi8EEEEEENS2_ILi2EEENS2_ILi1EEEEEEEEDaRKT_RKT0_ENKUlRKT_RKT0_E_clIiS7_EEDaSJ_SM_)
        /*bdc8*/ 	.word	0x00000000


	//----- nvinfo : EIATTR_FRAME_SIZE
	.align		4
.L_8108:
        /*bdcc*/ 	.byte	0x04, 0x11
        /*bdce*/ 	.short	(.L_8110 - .L_8109)
	.align		4
.L_8109:
        /*bdd0*/ 	.word	index@($_ZN7cutlass13device_kernelIN5flash19enable_sm80_to_sm89INS1_16FlashAttnBwdSm80INS1_25CollectiveMainloopBwdSm80ILi2ELi2EN4cute5tupleIJNS5_1CILi128EEES8_NS7_ILi64EEEEEENS_10bfloat16_tEfNS_4arch4Sm80ELb0ELb1ELb1ELb1ELb1ELb0ELb0ELb0ELi2ELi4ELi4ELi4ELb0EEENS1_21CollectiveEpilogueBwdISA_SB_SD_Li256ELb1ELb0ELi2EEENS1_19SingleTileSchedulerILb1ELb0ELb0ELi128EEEEEEEEEvNT_6ParamsE$_ZZN4cute7flattenINS_5tupleIJNS_1CILi1EEENS1_IJiiiEEENS2_ILi64EEENS1_IJNS2_ILi72EEENS2_ILi144EEENS2_ILi288EEEEEENS2_ILi512EEEEEEEEDaRKT_ENKUlRKT_E_clIS4_EEDaSH_)
        /*bdd4*/ 	.word	0x00000000


	//----- nvinfo : EIATTR_FRAME_SIZE
	.align		4
.L_8110:
        /*bdd8*/ 	.byte	0x04, 0x11
        /*bdda*/ 	.short	(.L_8112 - .L_8111)
	.align		4
.L_8111:
        /*bddc*/ 	.word	index@($_ZN7cutlass13device_kernelIN5flash19enable_sm80_to_sm89INS1_16FlashAttnBwdSm80INS1_25CollectiveMainloopBwdSm80ILi2ELi2EN4cute5tupleIJNS5_1CILi128EEES8_NS7_ILi64EEEEEENS_10bfloat16_tEfNS_4arch4Sm80ELb0ELb1ELb1ELb1ELb1ELb0ELb0ELb0ELi2ELi4ELi4ELi4ELb0EEENS1_21CollectiveEpilogueBwdISA_SB_SD_Li256ELb1ELb0ELi2EEENS1_19SingleTileSchedulerILb1ELb0ELb0ELi128EEEEEEEEEvNT_6ParamsE$_ZZN4cute7flattenINS_5tupleIJNS_1CILi1EEENS1_IJNS2_ILi8EEEiiEEENS2_ILi64EEENS1_IJiNS2_ILi144EEENS2_ILi288EEEEEENS2_ILi512EEEEEEEEDaRKT_ENKUlRKT_E_clIS9_EEDaSH_)
        /*bde0*/ 	.word	0x00000000


	//----- nvinfo : EIATTR_FRAME_SIZE
	.align		4
.L_8112:
        /*bde4*/ 	.byte	0x04, 0x11
        /*bde6*/ 	.short	(.L_8114 - .L_8113)
	.align		4
.L_8113:
        /*bde8*/ 	.word	index@($_ZN7cutlass13device_kernelIN5flash19enable_sm80_to_sm89INS1_16FlashAttnBwdSm80INS1_25CollectiveMainloopBwdSm80ILi2ELi2EN4cute5tupleIJNS5_1CILi128EEES8_NS7_ILi64EEEEEENS_10bfloat16_tEfNS_4arch4Sm80ELb0ELb1ELb1ELb1ELb1ELb0ELb0ELb0ELi2ELi4ELi4ELi4ELb0EEENS1_21CollectiveEpilogueBwdISA_SB_SD_Li256ELb1ELb0ELi2EEENS1_19SingleTileSchedulerILb1ELb0ELb0ELi128EEEEEEEEEvNT_6ParamsE$_ZZN4cute7flattenINS_5tupleIJNS_1CILi1EEENS1_IJNS2_ILi8EEEiiEEENS2_ILi64EEENS1_IJiNS2_ILi144EEENS2_ILi288EEEEEENS2_ILi512EEEEEEEEDaRKT_ENKUlRKT_E_clIS5_EEDaSH_)
        /*bdec*/ 	.word	0x00000000


	//----- nvinfo : EIATTR_FRAME_SIZE
	.align		4
.L_8114:
        /*bdf0*/ 	.byte	0x04, 0x11
        /*bdf2*/ 	.short	(.L_8116 - .L_8115)
	.align		4
.L_8115:
        /*bdf4*/ 	.word	index@($_ZN7cutlass13device_kernelIN5flash19enable_sm80_to_sm89INS1_16FlashAttnBwdSm80INS1_25CollectiveMainloopBwdSm80ILi2ELi2EN4cute5tupleIJNS5_1CILi128EEES8_NS7_ILi64EEEEEENS_10bfloat16_tEfNS_4arch4Sm80ELb0ELb1ELb1ELb1ELb1ELb0ELb0ELb0ELi2ELi4ELi4ELi4ELb0EEENS1_21CollectiveEpilogueBwdISA_SB_SD_Li256ELb1ELb0ELi2EEENS1_19SingleTileSchedulerILb1ELb0ELb0ELi128EEEEEEEEEvNT_6ParamsE$_ZZN4cute7flattenINS_5tupleIJNS1_IJNS_1CILi0EEENS1_IJNS2_ILi1EEENS2_ILi512EEEiEEEEEENS2_ILi4096EEENS1_IJiNS2_ILi8192EEEEEEEEEEEDaRKT_ENKUlRKT_E_clISA_EEDaSH_)
        /*bdf8*/ 	.word	0x00000000


	//----- nvinfo : EIATTR_FRAME_SIZE
	.align		4
.L_8116:
        /*bdfc*/ 	.byte	0x04, 0x11
        /*bdfe*/ 	.short	(.L_8118 - .L_8117)
	.align		4
.L_8117:
        /*be00*/ 	.word	index@($_ZN7cutlass13device_kernelIN5flash19enable_sm80_to_sm89INS1_16FlashAttnBwdSm80INS1_25CollectiveMainloopBwdSm80ILi2ELi2EN4cute5tupleIJNS5_1CILi128EEES8_NS7_ILi64EEEEEENS_10bfloat16_tEfNS_4arch4Sm80ELb0ELb1ELb1ELb1ELb1ELb0ELb0ELb0ELi2ELi4ELi4ELi4ELb0EEENS1_21CollectiveEpilogueBwdISA_SB_SD_Li256ELb1ELb0ELi2EEENS1_19SingleTileSchedulerILb1ELb0ELb0ELi128EEEEEEEEEvNT_6ParamsE$_ZZN4cute7flattenINS_5tupleIJNS1_IJNS_1CILi0EEENS1_IJNS2_ILi1EEENS2_ILi512EEEiEEEEEENS2_ILi4096EEENS1_IJiNS2_ILi8192EEEEEEEEEEEDaRKT_ENKUlRKT_E_clIS7_EEDaSH_)
        /*be04*/ 	.word	0x00000000


	//----- nvinfo : EIATTR_FRAME_SIZE
	.align		4
.L_8118:
        /*be08*/ 	.byte	0x04, 0x11
        /*be0a*/ 	.short	(.L_8120 - .L_8119)
	.align		4
.L_8119:
        /*be0c*/ 	.word	index@($_ZN7cutlass13device_kernelIN5flash19enable_sm80_to_sm89INS1_16FlashAttnBwdSm80INS1_25CollectiveMainloopBwdSm80ILi2ELi2EN4cute5tupleIJNS5_1CILi128EEES8_NS7_ILi64EEEEEENS_10bfloat16_tEfNS_4arch4Sm80ELb0ELb1ELb1ELb1ELb1ELb0ELb0ELb0ELi2ELi4ELi4ELi4ELb0EEENS1_21CollectiveEpilogueBwdISA_SB_SD_Li256ELb1ELb0ELi2EEENS1_19SingleTileSchedulerILb1ELb0ELb0ELi128EEEEEEEEEvNT_6ParamsE$_ZZN4cute7crd2crdINS_5tupleIJiiiNS_1CILi0EEEEEENS1_IJNS2_ILi32EEENS2_ILi4EEENS2_ILi2EEENS2_ILi1EEEEEENS1_IJS8_S8_S8_S8_EEEEEDaRKT_RKT0_RKT1_ENKUlRKT_RKT0_RKT1_E_clIiS7_S8_EEDaSM_SP_SS_)
        /*be10*/ 	.word	0x00000000


	//----- nvinfo : EIATTR_FRAME_SIZE
	.align		4
.L_8120:
        /*be14*/ 	.byte	0x04, 0x11
        /*be16*/ 	.short	(.L_8122 - .L_8121)
	.align		4
.L_8121:
        /*be18*/ 	.word	index@($_ZN7cutlass13device_kernelIN5flash19enable_sm80_to_sm89INS1_16FlashAttnBwdSm80INS1_25CollectiveMainloopBwdSm80ILi2ELi2EN4cute5tupleIJNS5_1CILi128EEES8_NS7_ILi64EEEEEENS_10bfloat16_tEfNS_4arch4Sm80ELb0ELb1ELb1ELb1ELb1ELb0ELb0ELb0ELi2ELi4ELi4ELi4ELb0EEENS1_21CollectiveEpilogueBwdISA_SB_SD_Li256ELb1ELb0ELi2EEENS1_19SingleTileSchedulerILb1ELb0ELb0ELi128EEEEEEEEEvNT_6ParamsE$_ZZN4cute7crd2crdINS_5tupleIJiiiNS_1CILi0EEEEEENS1_IJNS2_ILi32EEENS2_ILi4EEENS2_ILi2EEENS2_ILi1EEEEEENS1_IJS8_S8_S8_S8_EEEEEDaRKT_RKT0_RKT1_ENKUlRKT_RKT0_RKT1_E_clIiS6_S8_EEDaSM_SP_SS_)
        /*be1c*/ 	.word	0x00000000


	//----- nvinfo : EIATTR_FRAME_SIZE
	.align		4
.L_8122:
        /*be20*/ 	.byte	0x04, 0x11
        /*be22*/ 	.short	(.L_8124 - .L_8123)
	.align		4
.L_8123:
        /*be24*/ 	.word	index@($_ZN7cutlass13device_kernelIN5flash19enable_sm80_to_sm89INS1_16FlashAttnBwdSm80INS1_25CollectiveMainloopBwdSm80ILi2ELi2EN4cute5tupleIJNS5_1CILi128EEES8_NS7_ILi64EEEEEENS_10bfloat16_tEfNS_4arch4Sm80ELb0ELb1ELb1ELb1ELb1ELb0ELb0ELb0ELi2ELi4ELi4ELi4ELb0EEENS1_21CollectiveEpilogueBwdISA_SB_SD_Li256ELb1ELb0ELi2EEENS1_19SingleTileSchedulerILb1ELb0ELb0ELi128EEEEEEEEEvNT_6ParamsE$_ZZN4cute7crd2crdINS_5tupleIJiiiNS_1CILi0EEEEEENS1_IJNS2_ILi32EEENS2_ILi4EEENS2_ILi2EEENS2_ILi1EEEEEENS1_IJS8_S8_S8_S8_EEEEEDaRKT_RKT0_RKT1_ENKUlRKT_RKT0_RKT1_E_clIiS5_S8_EEDaSM_SP_SS_)
        /*be28*/ 	.word	0x00000000


	//----- nvinfo : EIATTR_FRAME_SIZE
	.align		4
.L_8124:
        /*be2c*/ 	.byte	0x04, 0x11
        /*be2e*/ 	.short	(.L_8126 - .L_8125)
	.align		4
.L_8125:
        /*be30*/ 	.word	index@($_ZN7cutlass13device_kernelIN5flash19enable_sm80_to_sm89INS1_16FlashAttnBwdSm80INS1_25CollectiveMainloopBwdSm80ILi2ELi2EN4cute5tupleIJNS5_1CILi128EEES8_NS7_ILi64EEEEEENS_10bfloat16_tEfNS_4arch4Sm80ELb0ELb1ELb1ELb1ELb1ELb0ELb0ELb0ELi2ELi4ELi4ELi4ELb0EEENS1_21CollectiveEpilogueBwdISA_SB_SD_Li256ELb1ELb0ELi2EEENS1_19SingleTileSchedulerILb1ELb0ELb0ELi128EEEEEEEEEvNT_6ParamsE$_ZZN4cute6upcastILi2ENS_5tupleIJNS_1CILi2EEES3_S3_EEENS1_IJNS2_ILi1EEENS2_ILi512EEEiEEEEEDaRKT0_RKT1_ENKUlRKT_RKT0_E_clIS3_iEEDaSG_SJ_)
        /*be34*/ 	.word	0x00000000


	//----- nvinfo : EIATTR_FRAME_SIZE
	.align		4
.L_8126:
        /*be38*/ 	.byte	0x04, 0x11
        /*be3a*/ 	.short	(.L_8128 - .L_8127)
	.align		4
.L_8127:
        /*be3c*/ 	.word	index@($_ZN7cutlass13device_kernelIN5flash19enable_sm80_to_sm89INS1_16FlashAttnBwdSm80INS1_25CollectiveMainloopBwdSm80ILi2ELi2EN4cute5tupleIJNS5_1CILi128EEES8_NS7_ILi64EEEEEENS_10bfloat16_tEfNS_4arch4Sm80ELb0ELb1ELb1ELb1ELb1ELb0ELb0ELb0ELi2ELi4ELi4ELi4ELb0EEENS1_21CollectiveEpilogueBwdISA_SB_SD_Li256ELb1ELb0ELi2EEENS1_19SingleTileSchedulerILb1ELb0ELb0ELi128EEEEEEEEEvNT_6ParamsE$_ZZN4cute6upcastILi2ENS_5tupleIJNS_1CILi2EEES3_EEENS1_IJiNS2_ILi8192EEEEEEEEDaRKT0_RKT1_ENKUlRKT_RKT0_E_clIS3_iEEDaSF_SI_)
        /*be40*/ 	.word	0x00000000


	//----- nvinfo : EIATTR_FRAME_SIZE
	.align		4
.L_8128:
        /*be44*/ 	.byte	0x04, 0x11
        /*be46*/ 	.short	(.L_8130 - .L_8129)
	.align		4
.L_8129:
        /*be48*/ 	.word	index@($_ZN7cutlass13device_kernelIN5flash19enable_sm80_to_sm89INS1_16FlashAttnBwdSm80INS1_25CollectiveMainloopBwdSm80ILi2ELi2EN4cute5tupleIJNS5_1CILi128EEES8_NS7_ILi64EEEEEENS_10bfloat16_tEfNS_4arch4Sm80ELb0ELb1ELb1ELb1ELb1ELb0ELb0ELb0ELi2ELi4ELi4ELi4ELb0EEENS1_21CollectiveEpilogueBwdISA_SB_SD_Li256ELb1ELb0ELi2EEENS1_19SingleTileSchedulerILb1ELb0ELb0ELi128EEEEEEEEEvNT_6ParamsE$_ZZN4cute6upcastILi2ENS_5tupleIJNS_1CILi1EEENS1_IJNS2_ILi2EEES4_S4_EEEEEENS1_IJNS2_ILi0EEENS1_IJS3_NS2_ILi512EEEiEEEEEEEEDaRKT0_RKT1_ENKUlRKT_RKT0_E_clIS5_S9_EEDaSJ_SM_)
        /*be4c*/ 	.word	0x00000000


	//----- nvinfo : EIATTR_FRAME_SIZE
	.align		4
.L_8130:
        /*be50*/ 	.byte	0x04, 0x11
        /*be52*/ 	.short	(.L_8132 - .L_8131)
	.align		4
.L_8131:
        /*be54*/ 	.word	index@($_ZN7cutlass13device_kernelIN5flash19enable_sm80_to_sm89INS1_16FlashAttnBwdSm80INS1_25CollectiveMainloopBwdSm80ILi2ELi2EN4cute5tupleIJNS5_1CILi128EEES8_NS7_ILi64EEEEEENS_10bfloat16_tEfNS_4arch4Sm80ELb0ELb1ELb1ELb1ELb1ELb0ELb0ELb0ELi2ELi4ELi4ELi4ELb0EEENS1_21CollectiveEpilogueBwdISA_SB_SD_Li256ELb1ELb0ELi2EEENS1_19SingleTileSchedulerILb1ELb0ELb0ELi128EEEEEEEEEvNT_6ParamsE$_ZZN4cute6upcastILi2ENS_5tupleIJNS1_IJNS_1CILi1EEENS1_IJNS2_ILi2EEES4_S4_EEEEEES4_NS1_IJS4_S4_EEEEEENS1_IJNS1_IJNS2_ILi0EEENS1_IJS3_NS2_ILi512EEEiEEEEEENS2_ILi4096EEENS1_IJiNS2_ILi8192EEEEEEEEEEEDaRKT0_RKT1_ENKUlRKT_RKT0_E_clIS7_SF_EEDaSP_SS_)
        /*be58*/ 	.word	0x00000000


	//----- nvinfo : EIATTR_FRAME_SIZE
	.align		4
.L_8132:
        /*be5c*/ 	.byte	0x04, 0x11
        /*be5e*/ 	.short	(.L_8134 - .L_8133)
	.align		4
.L_8133:
        /*be60*/ 	.word	index@($_ZN7cutlass13device_kernelIN5flash19enable_sm80_to_sm89INS1_16FlashAttnBwdSm80INS1_25CollectiveMainloopBwdSm80ILi2ELi2EN4cute5tupleIJNS5_1CILi128EEES8_NS7_ILi64EEEEEENS_10bfloat16_tEfNS_4arch4Sm80ELb0ELb1ELb1ELb1ELb1ELb0ELb0ELb0ELi2ELi4ELi4ELi4ELb0EEENS1_21CollectiveEpilogueBwdISA_SB_SD_Li256ELb1ELb0ELi2EEENS1_19SingleTileSchedulerILb1ELb0ELb0ELi128EEEEEEEEEvNT_6ParamsE$_ZZN4cute6upcastILi2ENS_5tupleIJNS1_IJNS_1CILi1EEENS1_IJNS2_ILi2EEES4_S4_EEEEEES4_NS1_IJS4_S4_EEEEEENS1_IJNS1_IJNS2_ILi0EEENS1_IJS3_NS2_ILi512EEEiEEEEEENS2_ILi4096EEENS1_IJiNS2_ILi8192EEEEEEEEEEEDaRKT0_RKT1_ENKUlRKT_RKT0_E_clIS6_SC_EEDaSP_SS_)
        /*be64*/ 	.word	0x00000000


	//----- nvinfo : EIATTR_FRAME_SIZE
	.align		4
.L_8134:
        /*be68*/ 	.byte	0x04, 0x11
        /*be6a*/ 	.short	(.L_8136 - .L_8135)
	.align		4
.L_8135:
        /*be6c*/ 	.word	index@($_ZN7cutlass13device_kernelIN5flash19enable_sm80_to_sm89INS1_16FlashAttnBwdSm80INS1_25CollectiveMainloopBwdSm80ILi2ELi2EN4cute5tupleIJNS5_1CILi128EEES8_NS7_ILi64EEEEEENS_10bfloat16_tEfNS_4arch4Sm80ELb0ELb1ELb1ELb1ELb1ELb0ELb0ELb0ELi2ELi4ELi4ELi4ELb0EEENS1_21CollectiveEpilogueBwdISA_SB_SD_Li256ELb1ELb0ELi2EEENS1_19SingleTileSchedulerILb1ELb0ELb0ELi128EEEEEEEEEvNT_6ParamsE$_ZZN4cute6detail9lift_diceINS_5tupleIJiNS_1CILi0EEEEEES5_EEDaRKT_RKT0_ENKUlRKT_RKT0_E_clIiiEEDaSE_SH_)
        /*be70*/ 	.word	0x00000000


	//----- nvinfo : EIATTR_FRAME_SIZE
	.align		4
.L_8136:
        /*be74*/ 	.byte	0x04, 0x11
        /*be76*/ 	.short	(.L_8138 - .L_8137)
	.align		4
.L_8137:
        /*be78*/ 	.word	index@($_ZN7cutlass13device_kernelIN5flash19enable_sm80_to_sm89INS1_16FlashAttnBwdSm80INS1_25CollectiveMainloopBwdSm80ILi2ELi2EN4cute5tupleIJNS5_1CILi128EEES8_NS7_ILi64EEEEEENS_10bfloat16_tEfNS_4arch4Sm80ELb0ELb1ELb1ELb1ELb1ELb0ELb0ELb0ELi2ELi4ELi4ELi4ELb0EEENS1_21CollectiveEpilogueBwdISA_SB_SD_Li256ELb1ELb0ELi2EEENS1_19SingleTileSchedulerILb1ELb0ELb0ELi128EEEEEEEEEvNT_6ParamsE$_ZZN4cute6detail9lift_diceINS_5tupleIJiNS2_IJiNS_1CILi0EEEEEEEEES6_EEDaRKT_RKT0_ENKUlRKT_RKT0_E_clIiiEEDaSF_SI_)
        /*be7c*/ 	.word	0x00000000


	//----- nvinfo : EIATTR_FRAME_SIZE
	.align		4
.L_8138:
        /*be80*/ 	.byte	0x04, 0x11
        /*be82*/ 	.short	(.L_8140 - .L_8139)
	.align		4
.L_8139:
        /*be84*/ 	.word	index@($_ZN7cutlass13device_kernelIN5flash19enable_sm80_to_sm89INS1_16FlashAttnBwdSm80INS1_25CollectiveMainloopBwdSm80ILi2ELi2EN4cute5tupleIJNS5_1CILi128EEES8_NS7_ILi64EEEEEENS_10bfloat16_tEfNS_4arch4Sm80ELb0ELb1ELb1ELb1ELb1ELb0ELb0ELb0ELi2ELi4ELi4ELi4ELb0EEENS1_21CollectiveEpilogueBwdISA_SB_SD_Li256ELb1ELb0ELi2EEENS1_19SingleTileSchedulerILb1ELb0ELb0ELi128EEEEEEEEEvNT_6ParamsE$_ZZN4cute6detail9lift_diceINS_5tupleIJiNS2_IJiNS_1CILi0EEEEEEEEES6_EEDaRKT_RKT0_ENKUlRKT_RKT0_E_clIS5_S5_EEDaSF_SI_)
        /*be88*/ 	.word	0x00000000


	//----- nvinfo : EIATTR_FRAME_SIZE
	.align		4
.L_8140:
        /*be8c*/ 	.byte	0x04, 0x11
        /*be8e*/ 	.short	(.L_8142 - .L_8141)
	.align		4
.L_8141:
        /*be90*/ 	.word	index@($_ZN7cutlass13device_kernelIN5flash19enable_sm80_to_sm89INS1_16FlashAttnBwdSm80INS1_25CollectiveMainloopBwdSm80ILi2ELi2EN4cute5tupleIJNS5_1CILi128EEES8_NS7_ILi64EEEEEENS_10bfloat16_tEfNS_4arch4Sm80ELb0ELb1ELb1ELb1ELb1ELb0ELb0ELb0ELi2ELi4ELi4ELi4ELb0EEENS1_21CollectiveEpilogueBwdISA_SB_SD_Li256ELb1ELb0ELi2EEENS1_19SingleTileSchedulerILb1ELb0ELb0ELi128EEEEEEEEEvNT_6ParamsE$_ZZN4cute6detail16composition_implINS_5tupleIJNS_1CILi8EEENS3_ILi2EEES5_S5_S4_S5_EEENS2_IJNS3_ILi1EEEiiiNS3_ILi72EEENS3_ILi512EEEEEES5_S4_EEDaRKT_RKT0_RKT1_RKT2_ENKUlRKT_T0_E_clINS2_IJNS2_IJS5_EEENS2_IJiEEES7_S7_EEENS_17integral_constantIiLi4EEEEEDaSP_SQ_)
        /*be94*/ 	.word	0x00000000


	//----- nvinfo : EIATTR_FRAME_SIZE
	.align		4
.L_8142:
        /*be98*/ 	.byte	0x04, 0x11
        /*be9a*/ 	.short	(.L_8144 - .L_8143)
	.align		4
.L_8143:
        /*be9c*/ 	.word	index@($_ZN7cutlass13device_kernelIN5flash19enable_sm80_to_sm89INS1_16FlashAttnBwdSm80INS1_25CollectiveMainloopBwdSm80ILi2ELi2EN4cute5tupleIJNS5_1CILi128EEES8_NS7_ILi64EEEEEENS_10bfloat16_tEfNS_4arch4Sm80ELb0ELb1ELb1ELb1ELb1ELb0ELb0ELb0ELi2ELi4ELi4ELi4ELb0EEENS1_21CollectiveEpilogueBwdISA_SB_SD_Li256ELb1ELb0ELi2EEENS1_19SingleTileSchedulerILb1ELb0ELb0ELi128EEEEEEEEEvNT_6ParamsE$_ZZN4cute6detail16composition_implINS_5tupleIJNS_1CILi8EEENS3_ILi2EEES5_S5_S4_S5_EEENS2_IJNS3_ILi1EEEiiiNS3_ILi72EEENS3_ILi512EEEEEES5_S4_EEDaRKT_RKT0_RKT1_RKT2_ENKUlRKT_T0_E_clINS2_IJNS2_IJS5_EEENS2_IJiEEES7_S7_EEENS_17integral_constantIiLi3EEEEEDaSP_SQ_)
        /*bea0*/ 	.word	0x00000000


	//----- nvinfo : EIATTR_FRAME_SIZE
	.align		4
.L_8144:
        /*bea4*/ 	.byte	0x04, 0x11
        /*bea6*/ 	.short	(.L_8146 - .L_8145)
	.align		4
.L_8145:
        /*bea8*/ 	.word	index@($_ZN7cutlass13device_kernelIN5flash19enable_sm80_to_sm89INS1_16FlashAttnBwdSm80INS1_25CollectiveMainloopBwdSm80ILi2ELi2EN4cute5tupleIJNS5_1CILi128EEES8_NS7_ILi64EEEEEENS_10bfloat16_tEfNS_4arch4Sm80ELb0ELb1ELb1ELb1ELb1ELb0ELb0ELb0ELi2ELi4ELi4ELi4ELb0EEENS1_21CollectiveEpilogueBwdISA_SB_SD_Li256ELb1ELb0ELi2EEENS1_19SingleTileSchedulerILb1ELb0ELb0ELi128EEEEEEEEEvNT_6ParamsE$_ZZN4cute6detail16composition_implINS_5tupleIJNS_1CILi8EEENS3_ILi2EEES5_S5_S4_S5_EEENS2_IJNS3_ILi1EEEiiiNS3_ILi72EEENS3_ILi512EEEEEES5_S4_EEDaRKT_RKT0_RKT1_RKT2_ENKUlRKT_T0_E_clINS2_IJNS2_IJS5_EEENS2_IJiEEES7_S7_EEENS_17integral_constantIiLi2EEEEEDaSP_SQ_)
        /*beac*/ 	.word	0x00000000


	//----- nvinfo : EIATTR_FRAME_SIZE
	.align		4
.L_8146:
        /*beb0*/ 	.byte	0x04, 0x11
        /*beb2*/ 	.short	(.L_8148 - .L_8147)
	.align		4
.L_8147:
        /*beb4*/ 	.word	index@($_ZN7cutlass13device_kernelIN5flash19enable_sm80_to_sm89INS1_16FlashAttnBwdSm80INS1_25CollectiveMainloopBwdSm80ILi2ELi2EN4cute5tupleIJNS5_1CILi128EEES8_NS7_ILi64EEEEEENS_10bfloat16_tEfNS_4arch4Sm80ELb0ELb1ELb1ELb1ELb1ELb0ELb0ELb0ELi2ELi4ELi4ELi4ELb0EEENS1_21CollectiveEpilogueBwdISA_SB_SD_Li256ELb1ELb0ELi2EEENS1_19SingleTileSchedulerILb1ELb0ELb0ELi128EEEEEEEEEvNT_6ParamsE$_ZZN4cute6detail16composition_implINS_5tupleIJNS_1CILi8EEENS3_ILi2EEES5_S5_S4_S5_EEENS2_IJNS3_ILi1EEEiiiNS3_ILi72EEENS3_ILi512EEEEEES5_S4_EEDaRKT_RKT0_RKT1_RKT2_ENKUlRKT_T0_E_clINS2_IJNS2_IJEEEST_S5_S7_EEENS_17integral_constantIiLi1EEEEEDaSP_SQ_)
        /*beb8*/ 	.word	0x00000000


	//----- nvinfo : EIATTR_FRAME_SIZE
	.align		4
.L_8148:
        /*bebc*/ 	.byte	0x04, 0x11
        /*bebe*/ 	.short	(.L_8150 - .L_8149)
	.align		4
.L_8149:
        /*bec0*/ 	.word	index@($_ZN7cutlass13device_kernelIN5flash19enable_sm80_to_sm89INS1_16FlashAttnBwdSm80INS1_25CollectiveMainloopBwdSm80ILi2ELi2EN4cute5tupleIJNS5_1CILi128EEES8_NS7_ILi64EEEEEENS_10bfloat16_tEfNS_4arch4Sm80ELb0ELb1ELb1ELb1ELb1ELb0ELb0ELb0ELi2ELi4ELi4ELi4ELb0EEENS1_21CollectiveEpilogueBwdISA_SB_SD_Li256ELb1ELb0ELi2EEENS1_19SingleTileSchedulerILb1ELb0ELb0ELi128EEEEEEEEEvNT_6ParamsE$_ZZN4cute6detail16composition_implINS_5tupleIJNS_1CILi8EEENS3_ILi2EEES5_S5_S4_S5_EEENS2_IJNS3_ILi1EEEiiiNS3_ILi72EEENS3_ILi512EEEEEENS3_ILi4EEENS3_ILi16EEEEEDaRKT_RKT0_RKT1_RKT2_ENKUlRKT_T0_E_clINS2_IJNS2_IJS5_S5_EEENS2_IJiiEEES7_S7_EEENS_17integral_constantIiLi4EEEEEDaSR_SS_)
        /*bec4*/ 	.word	0x00000000


	//----- nvinfo : EIATTR_FRAME_SIZE
	.align		4
.L_8150:
        /*bec8*/ 	.byte	0x04, 0x11
        /*beca*/ 	.short	(.L_8152 - .L_8151)
	.align		4
.L_8151:
        /*becc*/ 	.word	index@($_ZN7cutlass13device_kernelIN5flash19enable_sm80_to_sm89INS1_16FlashAttnBwdSm80INS1_25CollectiveMainloopBwdSm80ILi2ELi2EN4cute5tupleIJNS5_1CILi128EEES8_NS7_ILi64EEEEEENS_10bfloat16_tEfNS_4arch4Sm80ELb0ELb1ELb1ELb1ELb1ELb0ELb0ELb0ELi2ELi4ELi4ELi4ELb0EEENS1_21CollectiveEpilogueBwdISA_SB_SD_Li256ELb1ELb0ELi2EEENS1_19SingleTileSchedulerILb1ELb0ELb0ELi128EEEEEEEEEvNT_6ParamsE$_ZZN4cute6detail16composition_implINS_5tupleIJNS_1CILi8EEENS3_ILi2EEES5_S5_S4_S5_EEENS2_IJNS3_ILi1EEEiiiNS3_ILi72EEENS3_ILi512EEEEEENS3_ILi4EEENS3_ILi16EEEEEDaRKT_RKT0_RKT1_RKT2_ENKUlRKT_T0_E_clINS2_IJNS2_IJS5_EEENS2_IJiEEES5_S7_EEENS_17integral_constantIiLi3EEEEEDaSR_SS_)
        /*bed0*/ 	.word	0x00000000


	//----- nvinfo : EIATTR_FRAME_SIZE
	.align		4
.L_8152:
        /*bed4*/ 	.byte	0x04, 0x11
        /*bed6*/ 	.short	(.L_8154 - .L_8153)
	.align		4
.L_8153:
        /*bed8*/ 	.word	index@($_ZN7cutlass13device_kernelIN5flash19enable_sm80_to_sm89INS1_16FlashAttnBwdSm80INS1_25CollectiveMainloopBwdSm80ILi2ELi2EN4cute5tupleIJNS5_1CILi128EEES8_NS7_ILi64EEEEEENS_10bfloat16_tEfNS_4arch4Sm80ELb0ELb1ELb1ELb1ELb1ELb0ELb0ELb0ELi2ELi4ELi4ELi4ELb0EEENS1_21CollectiveEpilogueBwdISA_SB_SD_Li256ELb1ELb0ELi2EEENS1_19SingleTileSchedulerILb1ELb0ELb0ELi128EEEEEEEEEvNT_6ParamsE$_ZZN4cute6detail16composition_implINS_5tupleIJNS_1CILi8EEENS3_ILi2EEES5_S5_S4_S5_EEENS2_IJNS3_ILi1EEEiiiNS3_ILi72EEENS3_ILi512EEEEEENS3_ILi4EEENS3_ILi16EEEEEDaRKT_RKT0_RKT1_RKT2_ENKUlRKT_T0_E_clINS2_IJNS2_IJEEESV_SB_S7_EEENS_17integral_constantIiLi2EEEEEDaSR_SS_)
        /*bedc*/ 	.word	0x00000000


	//----- nvinfo : EIATTR_FRAME_SIZE
	.align		4
.L_8154:
        /*bee0*/ 	.byte	0x04, 0x11
        /*bee2*/ 	.short	(.L_8156 - .L_8155)
	.align		4
.L_8155:
        /*bee4*/ 	.word	index@($_ZN7cutlass13device_kernelIN5flash19enable_sm80_to_sm89INS1_16FlashAttnBwdSm80INS1_25CollectiveMainloopBwdSm80ILi2ELi2EN4cute5tupleIJNS5_1CILi128EEES8_NS7_ILi64EEEEEENS_10bfloat16_tEfNS_4arch4Sm80ELb0ELb1ELb1ELb1ELb1ELb0ELb0ELb0ELi2ELi4ELi4ELi4ELb0EEENS1_21CollectiveEpilogueBwdISA_SB_SD_Li256ELb1ELb0ELi2EEENS1_19SingleTileSchedulerILb1ELb0ELb0ELi128EEEEEEEEEvNT_6ParamsE$_ZZN4cute6detail16composition_implINS_5tupleIJNS_1CILi8EEENS3_ILi2EEES5_S5_S4_S5_EEENS2_IJNS3_ILi1EEEiiiNS3_ILi72EEENS3_ILi512EEEEEENS2_IJS5_S5_S5_EEENS2_IJS7_S9_S4_EEEEEDaRKT_RKT0_RKT1_RKT2_ENKUlRKT_RKT0_E_clIS5_S4_EEDaSR_SU_)
        /*bee8*/ 	.word	0x00000000


	//----- nvinfo : EIATTR_FRAME_SIZE
	.align		4
.L_8156:
        /*beec*/ 	.byte	0x04, 0x11
        /*beee*/ 	.short	(.L_8158 - .L_8157)
	.align		4
.L_8157:
        /*bef0*/ 	.word	index@($_ZN7cutlass13device_kernelIN5flash19enable_sm80_to_sm89INS1_16FlashAttnBwdSm80INS1_25CollectiveMainloopBwdSm80ILi2ELi2EN4cute5tupleIJNS5_1CILi128EEES8_NS7_ILi64EEEEEENS_10bfloat16_tEfNS_4arch4Sm80ELb0ELb1ELb1ELb1ELb1ELb0ELb0ELb0ELi2ELi4ELi4ELi4ELb0EEENS1_21CollectiveEpilogueBwdISA_SB_SD_Li256ELb1ELb0ELi2EEENS1_19SingleTileSchedulerILb1ELb0ELb0ELi128EEEEEEEEEvNT_6ParamsE$_ZZN4cute6detail16composition_implINS_5tupleIJNS_1CILi8EEENS3_ILi2EEES5_S5_S4_S5_EEENS2_IJNS3_ILi1EEEiiiNS3_ILi72EEENS3_ILi512EEEEEENS2_IJS5_S5_EEENS2_IJS7_S4_EEEEEDaRKT_RKT0_RKT1_RKT2_ENKUlRKT_RKT0_E_clIS5_S4_EEDaSR_SU_)
        /*bef4*/ 	.word	0x00000000


	//----- nvinfo : EIATTR_FRAME_SIZE
	.align		4
.L_8158:
        /*bef8*/ 	.byte	0x04, 0x11
        /*befa*/ 	.short	(.L_8160 - .L_8159)
	.align		4
.L_8159:
        /*befc*/ 	.word	index@($_ZN7cutlass13device_kernelIN5flash19enable_sm80_to_sm89INS1_16FlashAttnBwdSm80INS1_25CollectiveMainloopBwdSm80ILi2ELi2EN4cute5tupleIJNS5_1CILi128EEES8_NS7_ILi64EEEEEENS_10bfloat16_tEfNS_4arch4Sm80ELb0ELb1ELb1ELb1ELb1ELb0ELb0ELb0ELi2ELi4ELi4ELi4ELb0EEENS1_21CollectiveEpilogueBwdISA_SB_SD_Li256ELb1ELb0ELi2EEENS1_19SingleTileSchedulerILb1ELb0ELb0ELi128EEEEEEEEEvNT_6ParamsE$_ZZN4cute6detail16composition_implINS_5tupleIJNS_1CILi8EEENS3_ILi2EEES5_S5_S4_S5_EEENS2_IJNS3_ILi1EEEiiiNS3_ILi72EEENS3_ILi512EEEEEENS2_IJNS3_ILi4EEES5_EEENS2_IJNS3_ILi16EEENS3_ILi8192EEEEEEEEDaRKT_RKT0_RKT1_RKT2_ENKUlRKT_RKT0_E_clISB_SD_EEDaSU_SX_)
        /*bf00*/ 	.word	0x00000000


	//----- nvinfo : EIATTR_FRAME_SIZE
	.align		4
.L_8160:
        /*bf04*/ 	.byte	0x04, 0x11
        /*bf06*/ 	.short	(.L_8162 - .L_8161)
	.align		4
.L_8161:
        /*bf08*/ 	.word	index@($_ZN7cutlass13device_kernelIN5flash19enable_sm80_to_sm89INS1_16FlashAttnBwdSm80INS1_25CollectiveMainloopBwdSm80ILi2ELi2EN4cute5tupleIJNS5_1CILi128EEES8_NS7_ILi64EEEEEENS_10bfloat16_tEfNS_4arch4Sm80ELb0ELb1ELb1ELb1ELb1ELb0ELb0ELb0ELi2ELi4ELi4ELi4ELb0EEENS1_21CollectiveEpilogueBwdISA_SB_SD_Li256ELb1ELb0ELi2EEENS1_19SingleTileSchedulerILb1ELb0ELb0ELi128EEEEEEEEEvNT_6ParamsE$_ZZN4cute6detail16composition_implINS_5tupleIJNS_1CILi8EEENS3_ILi2EEES5_S5_S4_S5_EEENS2_IJNS3_ILi1EEEiiiNS3_ILi72EEENS3_ILi512EEEEEENS2_IJNS2_IJS5_S5_S5_EEES5_NS3_ILi4EEEEEENS2_IJNS2_IJS7_S9_S4_EEENS3_ILi4096EEENS3_ILi16EEEEEEEEDaRKT_RKT0_RKT1_RKT2_ENKUlRKT_RKT0_E_clISC_SG_EEDaSW_SZ_)
        /*bf0c*/ 	.word	0x00000000


	//----- nvinfo : EIATTR_FRAME_SIZE
	.align		4
.L_8162:
        /*bf10*/ 	.byte	0x04, 0x11
        /*bf12*/ 	.short	(.L_8164 - .L_8163)
	.align		4
.L_8163:
        /*bf14*/ 	.word	index@($_ZN7cutlass13device_kernelIN5flash19enable_sm80_to_sm89INS1_16FlashAttnBwdSm80INS1_25CollectiveMainloopBwdSm80ILi2ELi2EN4cute5tupleIJNS5_1CILi128EEES8_NS7_ILi64EEEEEENS_10bfloat16_tEfNS_4arch4Sm80ELb0ELb1ELb1ELb1ELb1ELb0ELb0ELb0ELi2ELi4ELi4ELi4ELb0EEENS1_21CollectiveEpilogueBwdISA_SB_SD_Li256ELb1ELb0ELi2EEENS1_19SingleTileSchedulerILb1ELb0ELb0ELi128EEEEEEEEEvNT_6ParamsE$_ZZN4cute6detail16composition_implINS_5tupleIJNS_1CILi8EEENS3_ILi2EEES5_S5_S4_S5_EEENS2_IJNS3_ILi1EEEiiiNS3_ILi72EEENS3_ILi512EEEEEENS2_IJNS2_IJS5_S5_S5_EEES5_NS3_ILi4EEEEEENS2_IJNS2_IJS7_S9_S4_EEENS3_ILi4096EEENS3_ILi16EEEEEEEEDaRKT_RKT0_RKT1_RKT2_ENKUlRKT_RKT0_E_clISB_SE_EEDaSW_SZ_)
        /*bf18*/ 	.word	0x00000000


	//----- nvinfo : EIATTR_FRAME_SIZE
	.align		4
.L_8164:
        /*bf1c*/ 	.byte	0x04, 0x11
        /*bf1e*/ 	.short	(.L_8166 - .L_8165)
	.align		4
.L_8165:
        /*bf20*/ 	.word	index@($_ZN7cutlass13device_kernelIN5flash19enable_sm80_to_sm89INS1_16FlashAttnBwdSm80INS1_25CollectiveMainloopBwdSm80ILi2ELi2EN4cute5tupleIJNS5_1CILi128EEES8_NS7_ILi64EEEEEENS_10bfloat16_tEfNS_4arch4Sm80ELb0ELb1ELb1ELb1ELb1ELb0ELb0ELb0ELi2ELi4ELi4ELi4ELb0EEENS1_21CollectiveEpilogueBwdISA_SB_SD_Li256ELb1ELb0ELi2EEENS1_19SingleTileSchedulerILb1ELb0ELb0ELi128EEEEEEEEEvNT_6ParamsE$_ZZN4cute6detail16composition_implINS_5tupleIJNS_1CILi8EEENS3_ILi2EEES5_S5_S4_S5_EEENS2_IJNS3_ILi1EEEiiiNS3_ILi72EEENS3_ILi512EEEEEENS2_IJNS2_IJS5_S5_S5_EEES5_NS2_IJNS3_ILi4EEES5_EEEEEENS2_IJNS2_IJS7_S9_S4_EEENS3_ILi4096EEENS2_IJNS3_ILi16EEENS3_ILi8192EEEEEEEEEEEDaRKT_RKT0_RKT1_RKT2_ENKUlRKT_RKT0_E_clISD_SJ_EEDaSZ_S12_)
        /*bf24*/ 	.word	0x00000000


	//----- nvinfo : EIATTR_FRAME_SIZE
	.align		4
.L_8166:
        /*bf28*/ 	.byte	0x04, 0x11
        /*bf2a*/ 	.short	(.L_8168 - .L_8167)
	.align		4
.L_8167:
        /*bf2c*/ 	.word	index@($_ZN7cutlass13device_kernelIN5flash19enable_sm80_to_sm89INS1_16FlashAttnBwdSm80INS1_25CollectiveMainloopBwdSm80ILi2ELi2EN4cute5tupleIJNS5_1CILi128EEES8_NS7_ILi64EEEEEENS_10bfloat16_tEfNS_4arch4Sm80ELb0ELb1ELb1ELb1ELb1ELb0ELb0ELb0ELi2ELi4ELi4ELi4ELb0EEENS1_21CollectiveEpilogueBwdISA_SB_SD_Li256ELb1ELb0ELi2EEENS1_19SingleTileSchedulerILb1ELb0ELb0ELi128EEEEEEEEEvNT_6ParamsE$_ZZN4cute6detail16composition_implINS_5tupleIJNS_1CILi8EEENS3_ILi2EEES5_S5_S4_S5_EEENS2_IJNS3_ILi1EEEiiiNS3_ILi72EEENS3_ILi512EEEEEENS2_IJNS2_IJS5_S5_S5_EEES5_NS2_IJNS3_ILi4EEES5_EEEEEENS2_IJNS2_IJS7_S9_S4_EEENS3_ILi4096EEENS2_IJNS3_ILi16EEENS3_ILi8192EEEEEEEEEEEDaRKT_RKT0_RKT1_RKT2_ENKUlRKT_RKT0_E_clISB_SF_EEDaSZ_S12_)
        /*bf30*/ 	.word	0x00000000


	//----- nvinfo : EIATTR_FRAME_SIZE
	.align		4
.L_8168:
        /*bf34*/ 	.byte	0x04, 0x11
        /*bf36*/ 	.short	(.L_8170 - .L_8169)
	.align		4
.L_8169:
        /*bf38*/ 	.word	index@($_ZN7cutlass13device_kernelIN5flash19enable_sm80_to_sm89INS1_16FlashAttnBwdSm80INS1_25CollectiveMainloopBwdSm80ILi2ELi2EN4cute5tupleIJNS5_1CILi128EEES8_NS7_ILi64EEEEEENS_10bfloat16_tEfNS_4arch4Sm80ELb0ELb1ELb1ELb1ELb1ELb0ELb0ELb0ELi2ELi4ELi4ELi4ELb0EEENS1_21CollectiveEpilogueBwdISA_SB_SD_Li256ELb1ELb0ELi2EEENS1_19SingleTileSchedulerILb1ELb0ELb0ELi128EEEEEEEEEvNT_6ParamsE$_ZZN4cute6detail16composition_implINS_5tupleIJNS_1CILi8EEENS3_ILi2EEES5_S5_S4_S5_EEENS2_IJNS3_ILi1EEEiiiNS3_ILi72EEENS3_ILi512EEEEEENS2_IJNS2_IJS5_S5_EEES4_NS3_ILi4EEEEEENS2_IJNS2_IJS7_S4_EEENS3_ILi1024EEENS3_ILi16EEEEEEEEDaRKT_RKT0_RKT1_RKT2_ENKUlRKT_RKT0_E_clISC_SG_EEDaSW_SZ_)
        /*bf3c*/ 	.word	0x00000000


	//----- nvinfo : EIATTR_FRAME_SIZE
	.align		4
.L_8170:
        /*bf40*/ 	.byte	0x04, 0x11
        /*bf42*/ 	.short	(.L_8172 - .L_8171)
	.align		4
.L_8171:
        /*bf44*/ 	.word	index@($_ZN7cutlass13device_kernelIN5flash19enable_sm80_to_sm89INS1_16FlashAttnBwdSm80INS1_25CollectiveMainloopBwdSm80ILi2ELi2EN4cute5tupleIJNS5_1CILi128EEES8_NS7_ILi64EEEEEENS_10bfloat16_tEfNS_4arch4Sm80ELb0ELb1ELb1ELb1ELb1ELb0ELb0ELb0ELi2ELi4ELi4ELi4ELb0EEENS1_21CollectiveEpilogueBwdISA_SB_SD_Li256ELb1ELb0ELi2EEENS1_19SingleTileSchedulerILb1ELb0ELb0ELi128EEEEEEEEEvNT_6ParamsE$_ZZN4cute6detail16composition_implINS_5tupleIJNS_1CILi8EEENS3_ILi2EEES5_S5_S4_S5_EEENS2_IJNS3_ILi1EEEiiiNS3_ILi72EEENS3_ILi512EEEEEENS2_IJNS2_IJS5_S5_EEES4_NS3_ILi4EEEEEENS2_IJNS2_IJS7_S4_EEENS3_ILi1024EEENS3_ILi16EEEEEEEEDaRKT_RKT0_RKT1_RKT2_ENKUlRKT_RKT0_E_clISB_SE_EEDaSW_SZ_)
        /*bf48*/ 	.word	0x00000000


	//----- nvinfo : EIATTR_FRAME_SIZE
	.align		4
.L_8172:
        /*bf4c*/ 	.byte	0x04, 0x11
        /*bf4e*/ 	.short	(.L_8174 - .L_8173)
	.align		4
.L_8173:
        /*bf50*/ 	.word	index@($_ZN7cutlass13device_kernelIN5flash19enable_sm80_to_sm89INS1_16FlashAttnBwdSm80INS1_25CollectiveMainloopBwdSm80ILi2ELi2EN4cute5tupleIJNS5_1CILi128EEES8_NS7_ILi64EEEEEENS_10bfloat16_tEfNS_4arch4Sm80ELb0ELb1ELb1ELb1ELb1ELb0ELb0ELb0ELi2ELi4ELi4ELi4ELb0EEENS1_21CollectiveEpilogueBwdISA_SB_SD_Li256ELb1ELb0ELi2EEENS1_19SingleTileSchedulerILb1ELb0ELb0ELi128EEEEEEEEEvNT_6ParamsE$_ZZN4cute6detail16composition_implINS_5tupleIJNS_1CILi16EEENS3_ILi2EEES5_S5_NS3_ILi4EEES5_EEENS2_IJNS3_ILi1EEEiiiNS3_ILi144EEENS3_ILi512EEEEEES6_S4_EEDaRKT_RKT0_RKT1_RKT2_ENKUlRKT_T0_E_clINS2_IJNS2_IJS5_S5_EEENS2_IJiiEEES8_S8_EEENS_17integral_constantIiLi4EEEEEDaSQ_SR_)
        /*bf54*/ 	.word	0x00000000


	//----- nvinfo : EIATTR_FRAME_SIZE
	.align		4
.L_8174:
        /*bf58*/ 	.byte	0x04, 0x11
        /*bf5a*/ 	.short	(.L_8176 - .L_8175)
	.align		4
.L_8175:
        /*bf5c*/ 	.word	index@($_ZN7cutlass13device_kernelIN5flash19enable_sm80_to_sm89INS1_16FlashAttnBwdSm80INS1_25CollectiveMainloopBwdSm80ILi2ELi2EN4cute5tupleIJNS5_1CILi128EEES8_NS7_ILi64EEEEEENS_10bfloat16_tEfNS_4arch4Sm80ELb0ELb1ELb1ELb1ELb1ELb0ELb0ELb0ELi2ELi4ELi4ELi4ELb0EEENS1_21CollectiveEpilogueBwdISA_SB_SD_Li256ELb1ELb0ELi2EEENS1_19SingleTileSchedulerILb1ELb0ELb0ELi128EEEEEEEEEvNT_6ParamsE$_ZZN4cute6detail16composition_implINS_5tupleIJNS_1CILi16EEENS3_ILi2EEES5_S5_NS3_ILi4EEES5_EEENS2_IJNS3_ILi1EEEiiiNS3_ILi144EEENS3_ILi512EEEEEES6_S4_EEDaRKT_RKT0_RKT1_RKT2_ENKUlRKT_T0_E_clINS2_IJNS2_IJS5_S5_EEENS2_IJiiEEES8_S8_EEENS_17integral_constantIiLi3EEEEEDaSQ_SR_)
        /*bf60*/ 	.word	0x00000000


	//----- nvinfo : EIATTR_FRAME_SIZE
	.align		4
.L_8176:
        /*bf64*/ 	.byte	0x04, 0x11
        /*bf66*/ 	.short	(.L_8178 - .L_8177)
	.align		4
.L_8177:
        /*bf68*/ 	.word	index@($_ZN7cutlass13device_kernelIN5flash19enable_sm80_to_sm89INS1_16FlashAttnBwdSm80INS1_25CollectiveMainloopBwdSm80ILi2ELi2EN4cute5tupleIJNS5_1CILi128EEES8_NS7_ILi64EEEEEENS_10bfloat16_tEfNS_4arch4Sm80ELb0ELb1ELb1ELb1ELb1ELb0ELb0ELb0ELi2ELi4ELi4ELi4ELb0EEENS1_21CollectiveEpilogueBwdISA_SB_SD_Li256ELb1ELb0ELi2EEENS1_19SingleTileSchedulerILb1ELb0ELb0ELi128EEEEEEEEEvNT_6ParamsE$_ZZN4cute6detail16composition_implINS_5tupleIJNS_1CILi16EEENS3_ILi2EEES5_S5_NS3_ILi4EEES5_EEENS2_IJNS3_ILi1EEEiiiNS3_ILi144EEENS3_ILi512EEEEEES6_S4_EEDaRKT_RKT0_RKT1_RKT2_ENKUlRKT_T0_E_clINS2_IJNS2_IJS5_EEENS2_IJiEEES5_S8_EEENS_17integral_constantIiLi2EEEEEDaSQ_SR_)
        /*bf6c*/ 	.word	0x00000000


	//----- nvinfo : EIATTR_FRAME_SIZE
	.align		4
.L_8178:
        /*bf70*/ 	.byte	0x04, 0x11
        /*bf72*/ 	.short	(.L_8180 - .L_8179)
	.align		4
.L_8179:
        /*bf74*/ 	.word	index@($_ZN7cutlass13device_kernelIN5flash19enable_sm80_to_sm89INS1_16FlashAttnBwdSm80INS1_25CollectiveMainloopBwdSm80ILi2ELi2EN4cute5tupleIJNS5_1CILi128EEES8_NS7_ILi64EEEEEENS_10bfloat16_tEfNS_4arch4Sm80ELb0ELb1ELb1ELb1ELb1ELb0ELb0ELb0ELi2ELi4ELi4ELi4ELb0EEENS1_21CollectiveEpilogueBwdISA_SB_SD_Li256ELb1ELb0ELi2EEENS1_19SingleTileSchedulerILb1ELb0ELb0ELi128EEEEEEEEEvNT_6ParamsE$_ZZN4cute6detail16composition_implINS_5tupleIJNS_1CILi16EEENS3_ILi2EEES5_S5_NS3_ILi4EEES5_EEENS2_IJNS3_ILi1EEEiiiNS3_ILi144EEENS3_ILi512EEEEEES6_S4_EEDaRKT_RKT0_RKT1_RKT2_ENKUlRKT_T0_E_clINS2_IJNS2_IJEEESU_S6_S8_EEENS_17integral_constantIiLi1EEEEEDaSQ_SR_)
        /*bf78*/ 	.word	0x00000000


	//----- nvinfo : EIATTR_FRAME_SIZE
	.align		4
.L_8180:
        /*bf7c*/ 	.byte	0x04, 0x11
        /*bf7e*/ 	.short	(.L_8182 - .L_8181)
	.align		4
.L_8181:
        /*bf80*/ 	.word	index@($_ZN7cutlass13device_kernelIN5flash19enable_sm80_to_sm89INS1_16FlashAttnBwdSm80INS1_25CollectiveMainloopBwdSm80ILi2ELi2EN4cute5tupleIJNS5_1CILi128EEES8_NS7_ILi64EEEEEENS_10bfloat16_tEfNS_4arch4Sm80ELb0ELb1ELb1ELb1ELb1ELb0ELb0ELb0ELi2ELi4ELi4ELi4ELb0EEENS1_21CollectiveEpilogueBwdISA_SB_SD_Li256ELb1ELb0ELi2EEENS1_19SingleTileSchedulerILb1ELb0ELb0ELi128EEEEEEEEEvNT_6ParamsE$_ZZN4cute6detail16composition_implINS_5tupleIJNS_1CILi16EEENS3_ILi2EEES5_S5_NS3_ILi4EEES5_EEENS2_IJNS3_ILi1EEEiiiNS3_ILi144EEENS3_ILi512EEEEEES5_NS3_ILi64EEEEEDaRKT_RKT0_RKT1_RKT2_ENKUlRKT_T0_E_clINS2_IJNS2_IJS5_EEENS2_IJiEEES8_S8_EEENS_17integral_constantIiLi4EEEEEDaSR_SS_)
        /*bf84*/ 	.word	0x00000000


	//----- nvinfo : EIATTR_FRAME_SIZE
	.align		4
.L_8182:
        /*bf88*/ 	.byte	0x04, 0x11
        /*bf8a*/ 	.short	(.L_8184 - .L_8183)
	.align		4
.L_8183:
        /*bf8c*/ 	.word	index@($_ZN7cutlass13device_kernelIN5flash19enable_sm80_to_sm89INS1_16FlashAttnBwdSm80INS1_25CollectiveMainloopBwdSm80ILi2ELi2EN4cute5tupleIJNS5_1CILi128EEES8_NS7_ILi64EEEEEENS_10bfloat16_tEfNS_4arch4Sm80ELb0ELb1ELb1ELb1ELb1ELb0ELb0ELb0ELi2ELi4ELi4ELi4ELb0EEENS1_21CollectiveEpilogueBwdISA_SB_SD_Li256ELb1ELb0ELi2EEENS1_19SingleTileSchedulerILb1ELb0ELb0ELi128EEEEEEEEEvNT_6ParamsE$_ZZN4cute6detail16composition_implINS_5tupleIJNS_1CILi16EEENS3_ILi2EEES5_S5_NS3_ILi4EEES5_EEENS2_IJNS3_ILi1EEEiiiNS3_ILi144EEENS3_ILi512EEEEEES5_NS3_ILi64EEEEEDaRKT_RKT0_RKT1_RKT2_ENKUlRKT_T0_E_clINS2_IJNS2_IJEEESV_S5_S8_EEENS_17integral_constantIiLi3EEEEEDaSR_SS_)
        /*bf90*/ 	.word	0x00000000


	//----- nvinfo : EIATTR_FRAME_SIZE
	.align		4
.L_8184:
        /*bf94*/ 	.byte	0x04, 0x11
        /*bf96*/ 	.short	(.L_8186 - .L_8185)
	.align		4
.L_8185:
        /*bf98*/ 	.word	index@($_ZN7cutlass13device_kernelIN5flash19enable_sm80_to_sm89INS1_16FlashAttnBwdSm80INS1_25CollectiveMainloopBwdSm80ILi2ELi2EN4cute5tupleIJNS5_1CILi128EEES8_NS7_ILi64EEEEEENS_10bfloat16_tEfNS_4arch4Sm80ELb0ELb1ELb1ELb1ELb1ELb0ELb0ELb0ELi2ELi4ELi4ELi4ELb0EEENS1_21CollectiveEpilogueBwdISA_SB_SD_Li256ELb1ELb0ELi2EEENS1_19SingleTileSchedulerILb1ELb0ELb0ELi128EEEEEEEEEvNT_6ParamsE$_ZZN4cute6detail16composition_implINS_5tupleIJNS_1CILi16EEENS3_ILi2EEES5_S5_NS3_ILi4EEES5_EEENS2_IJNS3_ILi1EEEiiiNS3_ILi144EEENS3_ILi512EEEEEENS2_IJS5_S5_EEENS2_IJNS3_ILi64EEESA_EEEEEDaRKT_RKT0_RKT1_RKT2_ENKUlRKT_RKT0_E_clIS5_SD_EEDaST_SW_)
        /*bf9c*/ 	.word	0x00000000


	//----- nvinfo : EIATTR_FRAME_SIZE
	.align		4
.L_8186:
        /*bfa0*/ 	.byte	0x04, 0x11
        /*bfa2*/ 	.short	(.L_8188 - .L_8187)
	.align		4
.L_8187:
        /*bfa4*/ 	.word	index@($_ZN7cutlass13device_kernelIN5flash19enable_sm80_to_sm89INS1_16FlashAttnBwdSm80INS1_25CollectiveMainloopBwdSm80ILi2ELi2EN4cute5tupleIJNS5_1CILi128EEES8_NS7_ILi64EEEEEENS_10bfloat16_tEfNS_4arch4Sm80ELb0ELb1ELb1ELb1ELb1ELb0ELb0ELb0ELi2ELi4ELi4ELi4ELb0EEENS1_21CollectiveEpilogueBwdISA_SB_SD_Li256ELb1ELb0ELi2EEENS1_19SingleTileSchedulerILb1ELb0ELb0ELi128EEEEEEEEEvNT_6ParamsE$_ZZN4cute6detail16composition_implINS_5tupleIJNS_1CILi16EEENS3_ILi2EEES5_S5_NS3_ILi4EEES5_EEENS2_IJNS3_ILi1EEEiiiNS3_ILi144EEENS3_ILi512EEEEEENS2_IJNS2_IJS5_S5_EEES6_NS3_ILi8EEEEEENS2_IJNS2_IJNS3_ILi64EEESA_EEES4_NS3_ILi1024EEEEEEEEDaRKT_RKT0_RKT1_RKT2_ENKUlRKT_RKT0_E_clISC_SG_EEDaSX_S10_)
        /*bfa8*/ 	.word	0x00000000


	//----- nvinfo : EIATTR_FRAME_SIZE
	.align		4
.L_8188:
        /*bfac*/ 	.byte	0x04, 0x11
        /*bfae*/ 	.short	(.L_8190 - .L_8189)
	.align		4
.L_8189:
        /*bfb0*/ 	.word	index@($_ZN7cutlass13device_kernelIN5flash19enable_sm80_to_sm89INS1_16FlashAttnBwdSm80INS1_25CollectiveMainloopBwdSm80ILi2ELi2EN4cute5tupleIJNS5_1CILi128EEES8_NS7_ILi64EEEEEENS_10bfloat16_tEfNS_4arch4Sm80ELb0ELb1ELb1ELb1ELb1ELb0ELb0ELb0ELi2ELi4ELi4ELi4ELb0EEENS1_21CollectiveEpilogueBwdISA_SB_SD_Li256ELb1ELb0ELi2EEENS1_19SingleTileSchedulerILb1ELb0ELb0ELi128EEEEEEEEEvNT_6ParamsE$_ZZN4cute6detail16composition_implINS_5tupleIJNS_1CILi16EEENS3_ILi2EEES5_S5_NS3_ILi4EEES5_EEENS2_IJNS3_ILi1EEEiiiNS3_ILi144EEENS3_ILi512EEEEEENS2_IJNS2_IJS5_S5_EEES6_NS3_ILi8EEEEEENS2_IJNS2_IJNS3_ILi64EEESA_EEES4_NS3_ILi1024EEEEEEEEDaRKT_RKT0_RKT1_RKT2_ENKUlRKT_RKT0_E_clIS6_S4_EEDaSX_S10_)
        /*bfb4*/ 	.word	0x00000000


	//----- nvinfo : EIATTR_FRAME_SIZE
	.align		4
.L_8190:
        /*bfb8*/ 	.byte	0x04, 0x11
        /*bfba*/ 	.short	(.L_8192 - .L_8191)
	.align		4
.L_8191:
        /*bfbc*/ 	.word	index@($_ZN7cutlass13device_kernelIN5flash19enable_sm80_to_sm89INS1_16FlashAttnBwdSm80INS1_25CollectiveMainloopBwdSm80ILi2ELi2EN4cute5tupleIJNS5_1CILi128EEES8_NS7_ILi64EEEEEENS_10bfloat16_tEfNS_4arch4Sm80ELb0ELb1ELb1ELb1ELb1ELb0ELb0ELb0ELi2ELi4ELi4ELi4ELb0EEENS1_21CollectiveEpilogueBwdISA_SB_SD_Li256ELb1ELb0ELi2EEENS1_19SingleTileSchedulerILb1ELb0ELb0ELi128EEEEEEEEEvNT_6ParamsE$_ZZN4cute6detail16composition_implINS_1CILi2EEEiNS_5tupleIJNS2_ILi1EEES3_EEENS4_IJNS2_ILi0EEES5_EEEEEDaRKT_RKT0_RKT1_RKT2_ENKUlRKT_RKT0_E_clIS3_S5_EEDaSN_SQ_)
        /*bfc0*/ 	.word	0x00000000


	//----- nvinfo : EIATTR_FRAME_SIZE
	.align		4
.L_8192:
        /*bfc4*/ 	.byte	0x04, 0x11
        /*bfc6*/ 	.short	(.L_8194 - .L_8193)
	.align		4
.L_8193:
        /*bfc8*/ 	.word	index@($_ZN7cutlass13device_kernelIN5flash19enable_sm80_to_sm89INS1_16FlashAttnBwdSm80INS1_25CollectiveMainloopBwdSm80ILi2ELi2EN4cute5tupleIJNS5_1CILi128EEES8_NS7_ILi64EEEEEENS_10bfloat16_tEfNS_4arch4Sm80ELb0ELb1ELb1ELb1ELb1ELb0ELb0ELb0ELi2ELi4ELi4ELi4ELb0EEENS1_21CollectiveEpilogueBwdISA_SB_SD_Li256ELb1ELb0ELi2EEENS1_19SingleTileSchedulerILb1ELb0ELb0ELi128EEEEEEEEEvNT_6ParamsE$_ZZN4cute6detail10lift_sliceINS_5tupleIJNS_1CILi0EEENS_10UnderscoreEEEENS2_IJNS2_IJS4_S4_EEEiEEEEEDaRKT_RKT0_ENKUlRKT_RKT0_E_clIS5_iEEDaSH_SK_)
        /*bfcc*/ 	.word	0x00000000


	//----- nvinfo : EIATTR_FRAME_SIZE
	.align		4
.L_8194:
        /*bfd0*/ 	.byte	0x04, 0x11
        /*bfd2*/ 	.short	(.L_8196 - .L_8195)
	.align		4
.L_8195:
        /*bfd4*/ 	.word	index@($_ZN7cutlass13device_kernelIN5flash19enable_sm80_to_sm89INS1_16FlashAttnBwdSm80INS1_25CollectiveMainloopBwdSm80ILi2ELi2EN4cute5tupleIJNS5_1CILi128EEES8_NS7_ILi64EEEEEENS_10bfloat16_tEfNS_4arch4Sm80ELb0ELb1ELb1ELb1ELb1ELb0ELb0ELb0ELi2ELi4ELi4ELi4ELb0EEENS1_21CollectiveEpilogueBwdISA_SB_SD_Li256ELb1ELb0ELi2EEENS1_19SingleTileSchedulerILb1ELb0ELb0ELi128EEEEEEEEEvNT_6ParamsE$_ZZN4cute5sliceINS_5tupleIJNS_10UnderscoreES2_iEEENS1_IJNS1_IJNS_1CILi1EEENS4_ILi0EEEEEEiNS4_ILi1024EEEEEEEEDaRKT_RKT0_ENKUlRKT_RKT0_E_clIS2_iEEDaSI_SL_)
        /*bfd8*/ 	.word	0x00000000


	//----- nvinfo : EIATTR_FRAME_SIZE
	.align		4
.L_8196:
        /*bfdc*/ 	.byte	0x04, 0x11
        /*bfde*/ 	.short	(.L_8198 - .L_8197)
	.align		4
.L_8197:
        /*bfe0*/ 	.word	index@($_ZN7cutlass13device_kernelIN5flash19enable_sm80_to_sm89INS1_16FlashAttnBwdSm80INS1_25CollectiveMainloopBwdSm80ILi2ELi2EN4cute5tupleIJNS5_1CILi128EEES8_NS7_ILi64EEEEEENS_10bfloat16_tEfNS_4arch4Sm80ELb0ELb1ELb1ELb1ELb1ELb0ELb0ELb0ELi2ELi4ELi4ELi4ELb0EEENS1_21CollectiveEpilogueBwdISA_SB_SD_Li256ELb1ELb0ELi2EEENS1_19SingleTileSchedulerILb1ELb0ELb0ELi128EEEEEEEEEvNT_6ParamsE$_ZZN4cute5sliceINS_5tupleIJNS_10UnderscoreES2_S2_iEEENS1_IJNS1_IJNS_1CILi1EEENS4_ILi0EEEEEElS6_lEEEEEDaRKT_RKT0_ENKUlRKT_RKT0_E_clIS2_lEEDaSH_SK_)
        /*bfe4*/ 	.word	0x00000000


	//----- nvinfo : EIATTR_FRAME_SIZE
	.align		4
.L_8198:
        /*bfe8*/ 	.byte	0x04, 0x11
        /*bfea*/ 	.short	(.L_8200 - .L_8199)
	.align		4
.L_8199:
        /*bfec*/ 	.word	index@($_ZN7cutlass13device_kernelIN5flash19enable_sm80_to_sm89INS1_16FlashAttnBwdSm80INS1_25CollectiveMainloopBwdSm80ILi2ELi2EN4cute5tupleIJNS5_1CILi128EEES8_NS7_ILi64EEEEEENS_10bfloat16_tEfNS_4arch4Sm80ELb0ELb1ELb1ELb1ELb1ELb0ELb0ELb0ELi2ELi4ELi4ELi4ELb0EEENS1_21CollectiveEpilogueBwdISA_SB_SD_Li256ELb1ELb0ELi2EEENS1_19SingleTileSchedulerILb1ELb0ELb0ELi128EEEEEEEEEvNT_6ParamsE$_ZZN4cute5sliceINS_5tupleIJNS_10UnderscoreES2_S2_iEEENS1_IJNS1_IJNS_1CILi1EEENS4_ILi0EEEEEEiNS4_ILi1024EEENS4_ILi8192EEEEEEEEDaRKT_RKT0_ENKUlRKT_RKT0_E_clIS2_iEEDaSJ_SM_)
        /*bff0*/ 	.word	0x00000000


	//----- nvinfo : EIATTR_FRAME_SIZE
	.align		4
.L_8200:
        /*bff4*/ 	.byte	0x04, 0x11
        /*bff6*/ 	.short	(.L_8202 - .L_8201)
	.align		4
.L_8201:
        /*bff8*/ 	.word	index@($_ZN7cutlass13device_kernelIN5flash19enable_sm80_to_sm89INS1_16FlashAttnBwdSm80INS1_25CollectiveMainloopBwdSm80ILi2ELi2EN4cute5tupleIJNS5_1CILi128EEES8_NS7_ILi64EEEEEENS_10bfloat16_tEfNS_4arch4Sm80ELb0ELb1ELb1ELb1ELb1ELb0ELb0ELb0ELi2ELi4ELi4ELi4ELb0EEENS1_21CollectiveEpilogueBwdISA_SB_SD_Li256ELb1ELb0ELi2EEENS1_19SingleTileSchedulerILb1ELb0ELb0ELi128EEEEEEEEEvNT_6ParamsE$_ZZN4cute5sliceINS_5tupleIJNS_10UnderscoreES2_S2_iEEENS1_IJNS1_IJNS_1CILi1EEENS4_ILi0EEEEEENS4_ILi4096EEENS1_IJiiEEENS1_IJS6_NS4_ILi8192EEEEEEEEEEEDaRKT_RKT0_ENKUlRKT_RKT0_E_clIS2_S9_EEDaSL_SO_)
        /*bffc*/ 	.word	0x00000000


	//----- nvinfo : EIATTR_FRAME_SIZE
	.align		4
.L_8202:
        /*c000*/ 	.byte	0x04, 0x11
        /*c002*/ 	.short	(.L_8204 - .L_8203)
	.align		4
.L_8203:
        /*c004*/ 	.word	index@($_ZN7cutlass13device_kernelIN5flash19enable_sm80_to_sm89INS1_16FlashAttnBwdSm80INS1_25CollectiveMainloopBwdSm80ILi2ELi2EN4cute5tupleIJNS5_1CILi128EEES8_NS7_ILi64EEEEEENS_10bfloat16_tEfNS_4arch4Sm80ELb0ELb1ELb1ELb1ELb1ELb0ELb0ELb0ELi2ELi4ELi4ELi4ELb0EEENS1_21CollectiveEpilogueBwdISA_SB_SD_Li256ELb1ELb0ELi2EEENS1_19SingleTileSchedulerILb1ELb0ELb0ELi128EEEEEEEEEvNT_6ParamsE$_ZZN4cute5sliceINS_5tupleIJNS_10UnderscoreES2_NS_1CILi0EEEEEENS1_IJNS1_IJNS3_ILi1EEES4_EEEiNS3_ILi1024EEEEEEEEDaRKT_RKT0_ENKUlRKT_RKT0_E_clIS2_iEEDaSI_SL_)
        /*c008*/ 	.word	0x00000000


	//----- nvinfo : EIATTR_FRAME_SIZE
	.align		4
.L_8204:
        /*c00c*/ 	.byte	0x04, 0x11
        /*c00e*/ 	.short	(.L_8206 - .L_8205)
	.align		4
.L_8205:
        /*c010*/ 	.word	index@($_ZN7cutlass13device_kernelIN5flash19enable_sm80_to_sm89INS1_16FlashAttnBwdSm80INS1_25CollectiveMainloopBwdSm80ILi2ELi2EN4cute5tupleIJNS5_1CILi128EEES8_NS7_ILi64EEEEEENS_10bfloat16_tEfNS_4arch4Sm80ELb0ELb1ELb1ELb1ELb1ELb0ELb0ELb0ELi2ELi4ELi4ELi4ELb0EEENS1_21CollectiveEpilogueBwdISA_SB_SD_Li256ELb1ELb0ELi2EEENS1_19SingleTileSchedulerILb1ELb0ELb0ELi128EEEEEEEEEvNT_6ParamsE$_ZZN4cute5sliceINS_5tupleIJNS1_IJNS_10UnderscoreENS_1CILi0EEEEEENS1_IJS4_S2_EEEEEENS1_IJNS1_IJNS1_IJNS3_ILi1EEES4_EEES4_EEENS1_IJNS1_IJS4_S4_EEEiEEEEEEEEDaRKT_RKT0_ENKUlRKT_RKT0_E_clIS6_SC_EEDaSM_SP_)
        /*c014*/ 	.word	0x00000000


	//----- nvinfo : EIATTR_FRAME_SIZE
	.align		4
.L_8206:
        /*c018*/ 	.byte	0x04, 0x11
        /*c01a*/ 	.short	(.L_8208 - .L_8207)
	.align		4
.L_8207:
        /*c01c*/ 	.word	index@($_ZN7cutlass13device_kernelIN5flash19enable_sm80_to_sm89INS1_16FlashAttnBwdSm80INS1_25CollectiveMainloopBwdSm80ILi2ELi2EN4cute5tupleIJNS5_1CILi128EEES8_NS7_ILi64EEEEEENS_10bfloat16_tEfNS_4arch4Sm80ELb0ELb1ELb1ELb1ELb1ELb0ELb0ELb0ELi2ELi4ELi4ELi4ELb0EEENS1_21CollectiveEpilogueBwdISA_SB_SD_Li256ELb1ELb0ELi2EEENS1_19SingleTileSchedulerILb1ELb0ELb0ELi128EEEEEEEEEvNT_6ParamsE$_ZZN4cute4takeILi1ELi3ENS_5tupleIJNS1_IJiNS_1CILi512EEEEEENS1_IJiiEEENS2_ILi1024EEEEEEEEDaRKT1_ENKUlDpRKT_E_clIJS5_S6_EEEDaSE_)
        /*c020*/ 	.word	0x00000000


	//----- nvinfo : EIATTR_FRAME_SIZE
	.align		4
.L_8208:
        /*c024*/ 	.byte	0x04, 0x11
        /*c026*/ 	.short	(.L_8210 - .L_8209)
	.align		4
.L_8209:
        /*c028*/ 	.word	index@($_ZN7cutlass13device_kernelIN5flash19enable_sm80_to_sm89INS1_16FlashAttnBwdSm80INS1_25CollectiveMainloopBwdSm80ILi2ELi2EN4cute5tupleIJNS5_1CILi128EEES8_NS7_ILi64EEEEEENS_10bfloat16_tEfNS_4arch4Sm80ELb0ELb1ELb1ELb1ELb1ELb0ELb0ELb0ELi2ELi4ELi4ELi4ELb0EEENS1_21CollectiveEpilogueBwdISA_SB_SD_Li256ELb1ELb0ELi2EEENS1_19SingleTileSchedulerILb1ELb0ELb0ELi128EEEEEEEEEvNT_6ParamsE$_ZZN4cute4takeILi1ELi3ENS_5tupleIJNS1_IJNS_1CILi1EEEiEEENS2_ILi1024EEENS1_IJiiEEEEEEEEDaRKT1_ENKUlDpRKT_E_clIJS5_S6_EEEDaSE_)
        /*c02c*/ 	.word	0x00000000


	//----- nvinfo : EIATTR_FRAME_SIZE
	.align		4
.L_8210:
        /*c030*/ 	.byte	0x04, 0x11
        /*c032*/ 	.short	(.L_8212 - .L_8211)
	.align		4
.L_8211:
        /*c034*/ 	.word	index@($_ZN7cutlass13device_kernelIN5flash19enable_sm80_to_sm89INS1_16FlashAttnBwdSm80INS1_25CollectiveMainloopBwdSm80ILi2ELi2EN4cute5tupleIJNS5_1CILi128EEES8_NS7_ILi64EEEEEENS_10bfloat16_tEfNS_4arch4Sm80ELb0ELb1ELb1ELb1ELb1ELb0ELb0ELb0ELi2ELi4ELi4ELi4ELb0EEENS1_21CollectiveEpilogueBwdISA_SB_SD_Li256ELb1ELb0ELi2EEENS1_19SingleTileSchedulerILb1ELb0ELb0ELi128EEEEEEEEEvNT_6ParamsE$_ZZN4cute4takeILi1ELi3ENS_5tupleIJNS1_IJNS_1CILi1EEENS2_ILi512EEEiEEENS2_ILi4096EEENS1_IJiiEEEEEEEEDaRKT1_ENKUlDpRKT_E_clIJS6_S7_EEEDaSF_)
        /*c038*/ 	.word	0x00000000


	//----- nvinfo : EIATTR_FRAME_SIZE
	.align		4
.L_8212:
        /*c03c*/ 	.byte	0x04, 0x11
        /*c03e*/ 	.short	(.L_8214 - .L_8213)
	.align		4
.L_8213:
        /*c040*/ 	.word	index@($_ZN7cutlass13device_kernelIN5flash19enable_sm80_to_sm89INS1_16FlashAttnBwdSm80INS1_25CollectiveMainloopBwdSm80ILi2ELi2EN4cute5tupleIJNS5_1CILi128EEES8_NS7_ILi64EEEEEENS_10bfloat16_tEfNS_4arch4Sm80ELb0ELb1ELb1ELb1ELb1ELb0ELb0ELb0ELi2ELi4ELi4ELi4ELb0EEENS1_21CollectiveEpilogueBwdISA_SB_SD_Li256ELb1ELb0ELi2EEENS1_19SingleTileSchedulerILb1ELb0ELb0ELi128EEEEEEEEEvNT_6ParamsE$_ZZN4cute4takeILi1ELi3ENS_5tupleIJNS1_IJNS_1CILi1EEENS2_ILi512EEEiEEENS2_ILi4096EEENS1_IJNS1_IJiiEEENS2_ILi8192EEEEEEEEEEEDaRKT1_ENKUlDpRKT_E_clIJS6_S9_EEEDaSH_)
        /*c044*/ 	.word	0x00000000


	//----- nvinfo : EIATTR_FRAME_SIZE
	.align		4
.L_8214:
        /*c048*/ 	.byte	0x04, 0x11
        /*c04a*/ 	.short	(.L_8216 - .L_8215)
	.align		4
.L_8215:
        /*c04c*/ 	.word	index@($_ZN7cutlass13device_kernelIN5flash19enable_sm80_to_sm89INS1_16FlashAttnBwdSm80INS1_25CollectiveMainloopBwdSm80ILi2ELi2EN4cute5tupleIJNS5_1CILi128EEES8_NS7_ILi64EEEEEENS_10bfloat16_tEfNS_4arch4Sm80ELb0ELb1ELb1ELb1ELb1ELb0ELb0ELb0ELi2ELi4ELi4ELi4ELb0EEENS1_21CollectiveEpilogueBwdISA_SB_SD_Li256ELb1ELb0ELi2EEENS1_19SingleTileSchedulerILb1ELb0ELb0ELi128EEEEEEEEEvNT_6ParamsE$_ZZN4cute4takeILi1ELi2ENS_5tupleIJNS1_IJNS_1CILi1EEENS2_ILi0EEEEEEiEEEEEDaRKT1_ENKUlDpRKT_E_clIJiEEEDaSD_)
        /*c050*/ 	.word	0x00000000


	//----- nvinfo : EIATTR_FRAME_SIZE
	.align		4
.L_8216:
        /*c054*/ 	.byte	0x04, 0x11
        /*c056*/ 	.short	(.L_8218 - .L_8217)
	.align		4
.L_8217:
        /*c058*/ 	.word	index@($_ZN7cutlass13device_kernelIN5flash19enable_sm80_to_sm89INS1_16FlashAttnBwdSm80INS1_25CollectiveMainloopBwdSm80ILi2ELi2EN4cute5tupleIJNS5_1CILi128EEES8_NS7_ILi64EEEEEENS_10bfloat16_tEfNS_4arch4Sm80ELb0ELb1ELb1ELb1ELb1ELb0ELb0ELb0ELi2ELi4ELi4ELi4ELb0EEENS1_21CollectiveEpilogueBwdISA_SB_SD_Li256ELb1ELb0ELi2EEENS1_19SingleTileSchedulerILb1ELb0ELb0ELi128EEEEEEEEEvNT_6ParamsE$_ZZN4cute4diceINS_5tupleIJNS1_IJiNS1_IJiNS_1CILi0EEEEEEEEENS1_IJNS_10UnderscoreENS1_IJS6_S6_EEEEEEEEES9_EEDaRKT_RKT0_ENKUlRKT_RKT0_E_clIS5_S5_EEDaSI_SL_)
        /*c05c*/ 	.word	0x00000000


	//----- nvinfo : EIATTR_FRAME_SIZE
	.align		4
.L_8218:
        /*c060*/ 	.byte	0x04, 0x11
        /*c062*/ 	.short	(.L_8220 - .L_8219)
	.align		4
.L_8219:
        /*c064*/ 	.word	index@($_ZN7cutlass13device_kernelIN5flash19enable_sm80_to_sm89INS1_16FlashAttnBwdSm80INS1_25CollectiveMainloopBwdSm80ILi2ELi2EN4cute5tupleIJNS5_1CILi128EEES8_NS7_ILi64EEEEEENS_10bfloat16_tEfNS_4arch4Sm80ELb0ELb1ELb1ELb1ELb1ELb0ELb0ELb0ELi2ELi4ELi4ELi4ELb0EEENS1_21CollectiveEpilogueBwdISA_SB_SD_Li256ELb1ELb0ELi2EEENS1_19SingleTileSchedulerILb1ELb0ELb0ELi128EEEEEEEEEvNT_6ParamsE$_ZZN4cute19as_arithmetic_tupleINS_15ArithmeticTupleIJiiEEEEEDaRKT_ENKUlRKT_E_clIiEEDaS8_)
        /*c068*/ 	.word	0x00000000


	//----- nvinfo : EIATTR_FRAME_SIZE
	.align		4
.L_8220:
        /*c06c*/ 	.byte	0x04, 0x11
        /*c06e*/ 	.short	(.L_8222 - .L_8221)
	.align		4
.L_8221:
        /*c070*/ 	.word	index@($_ZN7cutlass13device_kernelIN5flash19enable_sm80_to_sm89INS1_16FlashAttnBwdSm80INS1_25CollectiveMainloopBwdSm80ILi2ELi2EN4cute5tupleIJNS5_1CILi128EEES8_NS7_ILi64EEEEEENS_10bfloat16_tEfNS_4arch4Sm80ELb0ELb1ELb1ELb1ELb1ELb0ELb0ELb0ELi2ELi4ELi4ELi4ELb0EEENS1_21CollectiveEpilogueBwdISA_SB_SD_Li256ELb1ELb0ELi2EEENS1_19SingleTileSchedulerILb1ELb0ELb0ELi128EEEEEEEEEvNT_6ParamsE$_ZZN4cute19as_arithmetic_tupleINS_15ArithmeticTupleIJiiEEEEEDaRKT_ENKUlDpRKT_E_clIJiiEEEDaS9_)
        /*c074*/ 	.word	0x00000000


	//----- nvinfo : EIATTR_FRAME_SIZE
	.align		4
.L_8222:
        /*c078*/ 	.byte	0x04, 0x11
        /*c07a*/ 	.short	(.L_8224 - .L_8223)
	.align		4
.L_8223:
        /*c07c*/ 	.word	index@($_ZN7cutlass13device_kernelIN5flash19enable_sm80_to_sm89INS1_16FlashAttnBwdSm80INS1_25CollectiveMainloopBwdSm80ILi2ELi2EN4cute5tupleIJNS5_1CILi128EEES8_NS7_ILi64EEEEEENS_10bfloat16_tEfNS_4arch4Sm80ELb0ELb1ELb1ELb1ELb1ELb0ELb0ELb0ELi2ELi4ELi4ELi4ELb0EEENS1_21CollectiveEpilogueBwdISA_SB_SD_Li256ELb1ELb0ELi2EEENS1_19SingleTileSchedulerILb1ELb0ELb0ELi128EEEEEEEEEvNT_6ParamsE$_ZZN4cute16flatten_to_tupleINS_5tupleIJNS_1CILi4096EEENS1_IJiiEEEEEEEEDaRKT_ENKUlRKT_E_clIS4_EEDaSB_)
        /*c080*/ 	.word	0x00000000


	//----- nvinfo : EIATTR_FRAME_SIZE
	.align		4
.L_8224:
        /*c084*/ 	.byte	0x04, 0x11
        /*c086*/ 	.short	(.L_8226 - .L_8225)
	.align		4
.L_8225:
        /*c088*/ 	.word	index@($_ZN7cutlass13device_kernelIN5flash19enable_sm80_to_sm89INS1_16FlashAttnBwdSm80INS1_25CollectiveMainloopBwdSm80ILi2ELi2EN4cute5tupleIJNS5_1CILi128EEES8_NS7_ILi64EEEEEENS_10bfloat16_tEfNS_4arch4Sm80ELb0ELb1ELb1ELb1ELb1ELb0ELb0ELb0ELi2ELi4ELi4ELi4ELb0EEENS1_21CollectiveEpilogueBwdISA_SB_SD_Li256ELb1ELb0ELi2EEENS1_19SingleTileSchedulerILb1ELb0ELb0ELi128EEEEEEEEEvNT_6ParamsE$_ZZN4cute16flatten_to_tupleINS_5tupleIJNS_1CILi4096EEENS1_IJNS1_IJiiEEENS2_ILi8192EEEEEEEEEEEDaRKT_ENKUlRKT_E_clIS6_EEDaSD_)
        /*c08c*/ 	.word	0x00000000


	//----- nvinfo : EIATTR_FRAME_SIZE
	.align		4
.L_8226:
        /*c090*/ 	.byte	0x04, 0x11
        /*c092*/ 	.short	(.L_8228 - .L_8227)
	.align		4
.L_8227:
        /*c094*/ 	.word	index@($_ZN7cutlass13device_kernelIN5flash19enable_sm80_to_sm89INS1_16FlashAttnBwdSm80INS1_25CollectiveMainloopBwdSm80ILi2ELi2EN4cute5tupleIJNS5_1CILi128EEES8_NS7_ILi64EEEEEENS_10bfloat16_tEfNS_4arch4Sm80ELb0ELb1ELb1ELb1ELb1ELb0ELb0ELb0ELi2ELi4ELi4ELi4ELb0EEENS1_21CollectiveEpilogueBwdISA_SB_SD_Li256ELb1ELb0ELi2EEENS1_19SingleTileSchedulerILb1ELb0ELb0ELi128EEEEEEEEEvNT_6ParamsE$_ZZN4cute16flatten_to_tupleINS_5tupleIJNS_1CILi1024EEENS1_IJiiEEEEEEEEDaRKT_ENKUlRKT_E_clIS4_EEDaSB_)
        /*c098*/ 	.word	0x00000000


	//----- nvinfo : EIATTR_FRAME_SIZE
	.align		4
.L_8228:
        /*c09c*/ 	.byte	0x04, 0x11
        /*c09e*/ 	.short	(.L_8230 - .L_8229)
	.align		4
.L_8229:
        /*c0a0*/ 	.word	index@($_ZN7cutlass13device_kernelIN5flash19enable_sm80_to_sm89INS1_16FlashAttnBwdSm80INS1_25CollectiveMainloopBwdSm80ILi2ELi2EN4cute5tupleIJNS5_1CILi128EEES8_NS7_ILi64EEEEEENS_10bfloat16_tEfNS_4arch4Sm80ELb0ELb1ELb1ELb1ELb1ELb0ELb0ELb0ELi2ELi4ELi4ELi4ELb0EEENS1_21CollectiveEpilogueBwdISA_SB_SD_Li256ELb1ELb0ELi2EEENS1_19SingleTileSchedulerILb1ELb0ELb0ELi128EEEEEEEEEvNT_6ParamsE$_ZZN4cute16flatten_to_tupleINS_5tupleIJNS_1CILi0EEENS1_IJNS2_ILi1EEENS2_ILi512EEEiEEEEEEEEDaRKT_ENKUlRKT_E_clIS6_EEDaSD_)
        /*c0a4*/ 	.word	0x00000000


	//----- nvinfo : EIATTR_FRAME_SIZE
	.align		4
.L_8230:
        /*c0a8*/ 	.byte	0x04, 0x11
        /*c0aa*/ 	.short	(.L_8232 - .L_8231)
	.align		4
.L_8231:
        /*c0ac*/ 	.word	index@($_ZN7cutlass13device_kernelIN5flash19enable_sm80_to_sm89INS1_16FlashAttnBwdSm80INS1_25CollectiveMainloopBwdSm80ILi2ELi2EN4cute5tupleIJNS5_1CILi128EEES8_NS7_ILi64EEEEEENS_10bfloat16_tEfNS_4arch4Sm80ELb0ELb1ELb1ELb1ELb1ELb0ELb0ELb0ELi2ELi4ELi4ELi4ELb0EEENS1_21CollectiveEpilogueBwdISA_SB_SD_Li256ELb1ELb0ELi2EEENS1_19SingleTileSchedulerILb1ELb0ELb0ELi128EEEEEEEEEvNT_6ParamsE$_ZZN4cute16flatten_to_tupleINS_5tupleIJNS1_IJiiEEENS_1CILi8192EEEEEEEEDaRKT_ENKUlRKT_E_clIS2_EEDaSB_)
        /*c0b0*/ 	.word	0x00000000


	//----- nvinfo : EIATTR_FRAME_SIZE
	.align		4
.L_8232:
        /*c0b4*/ 	.byte	0x04, 0x11
        /*c0b6*/ 	.short	(.L_8234 - .L_8233)
	.align		4
.L_8233:
        /*c0b8*/ 	.word	index@($_ZN7cutlass13device_kernelIN5flash19enable_sm80_to_sm89INS1_16FlashAttnBwdSm80INS1_25CollectiveMainloopBwdSm80ILi2ELi2EN4cute5tupleIJNS5_1CILi128EEES8_NS7_ILi64EEEEEENS_10bfloat16_tEfNS_4arch4Sm80ELb0ELb1ELb1ELb1ELb1ELb0ELb0ELb0ELi2ELi4ELi4ELi4ELb0EEENS1_21CollectiveEpilogueBwdISA_SB_SD_Li256ELb1ELb0ELi2EEENS1_19SingleTileSchedulerILb1ELb0ELb0ELi128EEEEEEEEEvNT_6ParamsE$_ZZN4cute16flatten_to_tupleINS_5tupleIJNS1_IJiiEEENS_1CILi1024EEEEEEEEDaRKT_ENKUlRKT_E_clIS2_EEDaSB_)
        /*c0bc*/ 	.word	0x00000000


	//----- nvinfo : EIATTR_FRAME_SIZE
	.align		4
.L_8234:
        /*c0c0*/ 	.byte	0x04, 0x11
        /*c0c2*/ 	.short	(.L_8236 - .L_8235)
	.align		4
.L_8235:
        /*c0c4*/ 	.word	index@($_ZN7cutlass13device_kernelIN5flash19enable_sm80_to_sm89INS1_16FlashAttnBwdSm80INS1_25CollectiveMainloopBwdSm80ILi2ELi2EN4cute5tupleIJNS5_1CILi128EEES8_NS7_ILi64EEEEEENS_10bfloat16_tEfNS_4arch4Sm80ELb0ELb1ELb1ELb1ELb1ELb0ELb0ELb0ELi2ELi4ELi4ELi4ELb0EEENS1_21CollectiveEpilogueBwdISA_SB_SD_Li256ELb1ELb0ELi2EEENS1_19SingleTileSchedulerILb1ELb0ELb0ELi128EEEEEEEEEvNT_6ParamsE$_ZZN4cute14transform_leafINS_15ArithmeticTupleIJiiEEENS_8identityEEEDaRKT_OT0_ENKUlRKT_E_clIiEEDaSB_)
        /*c0c8*/ 	.word	0x00000000


	//----- nvinfo : EIATTR_FRAME_SIZE
	.align		4
.L_8236:
        /*c0cc*/ 	.byte	0x04, 0x11
        /*c0ce*/ 	.short	(.L_8238 - .L_8237)
	.align		4
.L_8237:
        /*c0d0*/ 	.word	index@($_ZN7cutlass13device_kernelIN5flash19enable_sm80_to_sm89INS1_16FlashAttnBwdSm80INS1_25CollectiveMainloopBwdSm80ILi2ELi2EN4cute5tupleIJNS5_1CILi128EEES8_NS7_ILi64EEEEEENS_10bfloat16_tEfNS_4arch4Sm80ELb0ELb1ELb1ELb1ELb1ELb0ELb0ELb0ELi2ELi4ELi4ELi4ELb0EEENS1_21CollectiveEpilogueBwdISA_SB_SD_Li256ELb1ELb0ELi2EEENS1_19SingleTileSchedulerILb1ELb0ELb0ELi128EEEEEEEEEvNT_6ParamsE$_ZZN4cute14logical_divideINS_5tupleIJNS1_IJNS_1CILi8EEENS2_ILi1EEEEEENS1_IJNS2_ILi2EEEEEEEEENS1_IJNS1_IJS4_NS2_ILi0EEEEEENS1_IJiEEEEEENS1_IJS5_NS_6LayoutIS4_S9_EEEEEEEDaRKNSD_IT_T0_EERKT1_ENKUlRKT_RKT0_E_clINSD_IS7_SB_EESE_EEDaSQ_ST_)
        /*c0d4*/ 	.word	0x00000000


	//----- nvinfo : EIATTR_FRAME_SIZE
	.align		4
.L_8238:
        /*c0d8*/ 	.byte	0x04, 0x11
        /*c0da*/ 	.short	(.L_8240 - .L_8239)
	.align		4
.L_8239:
        /*c0dc*/ 	.word	index@($_ZN7cutlass13device_kernelIN5flash19enable_sm80_to_sm89INS1_16FlashAttnBwdSm80INS1_25CollectiveMainloopBwdSm80ILi2ELi2EN4cute5tupleIJNS5_1CILi128EEES8_NS7_ILi64EEEEEENS_10bfloat16_tEfNS_4arch4Sm80ELb0ELb1ELb1ELb1ELb1ELb0ELb0ELb0ELi2ELi4ELi4ELi4ELb0EEENS1_21CollectiveEpilogueBwdISA_SB_SD_Li256ELb1ELb0ELi2EEENS1_19SingleTileSchedulerILb1ELb0ELb0ELi128EEEEEEEEEvNT_6ParamsE$_ZZN4cute13to_mixed_bitsINS_5tupleIJNS_1CILi4EEENS2_ILi8EEEEEENS1_IJNS2_ILi128EEENS2_ILi0EEEEEENS1_IJiiEEEEEDaRKT_RKT0_RKT1_ENKUlRKT_RKT0_RKT1_E_clIS3_S6_iEEDaSL_SO_SR_)
        /*c0e0*/ 	.word	0x00000000


	//----- nvinfo : EIATTR_FRAME_SIZE
	.align		4
.L_8240:
        /*c0e4*/ 	.byte	0x04, 0x11
        /*c0e6*/ 	.short	(.L_8242 - .L_8241)
	.align		4
.L_8241:
        /*c0e8*/ 	.word	index@($_ZN7cutlass13device_kernelIN5flash19enable_sm80_to_sm89INS1_16FlashAttnBwdSm80INS1_25CollectiveMainloopBwdSm80ILi2ELi2EN4cute5tupleIJNS5_1CILi128EEES8_NS7_ILi64EEEEEENS_10bfloat16_tEfNS_4arch4Sm80ELb0ELb1ELb1ELb1ELb1ELb0ELb0ELb0ELi2ELi4ELi4ELi4ELb0EEENS1_21CollectiveEpilogueBwdISA_SB_SD_Li256ELb1ELb0ELi2EEENS1_19SingleTileSchedulerILb1ELb0ELb0ELi128EEEEEEEEEvNT_6ParamsE$_ZZN4cute13to_mixed_bitsINS_5tupleIJNS_1CILi4EEENS2_ILi8EEEEEENS1_IJNS2_ILi128EEENS2_ILi0EEEEEENS1_IJiiEEEEEDaRKT_RKT0_RKT1_ENKUlDpRKT_E_clIJNS_9MixedBitsILj0ELj384EEENS2_ILj0EEEEEEDaSM_)
        /*c0ec*/ 	.word	0x00000000


	//----- nvinfo : EIATTR_FRAME_SIZE
	.align		4
.L_8242:
        /*c0f0*/ 	.byte	0x04, 0x11
        /*c0f2*/ 	.short	(.L_8244 - .L_8243)
	.align		4
.L_8243:
        /*c0f4*/ 	.word	index@($_ZN7cutlass13device_kernelIN5flash19enable_sm80_to_sm89INS1_16FlashAttnBwdSm80INS1_25CollectiveMainloopBwdSm80ILi2ELi2EN4cute5tupleIJNS5_1CILi128EEES8_NS7_ILi64EEEEEENS_10bfloat16_tEfNS_4arch4Sm80ELb0ELb1ELb1ELb1ELb1ELb0ELb0ELb0ELi2ELi4ELi4ELi4ELb0EEENS1_21CollectiveEpilogueBwdISA_SB_SD_Li256ELb1ELb0ELi2EEENS1_19SingleTileSchedulerILb1ELb0ELb0ELi128EEEEEEEEEvNT_6ParamsE$_ZZN4cute13to_mixed_bitsINS_5tupleIJNS_1CILi4EEENS2_ILi8EEEEEENS1_IJNS2_ILi0EEENS2_ILi64EEEEEENS1_IJiiEEEEEDaRKT_RKT0_RKT1_ENKUlRKT_RKT0_RKT1_E_clIS4_S7_iEEDaSL_SO_SR_)
        /*c0f8*/ 	.word	0x00000000


	//----- nvinfo : EIATTR_FRAME_SIZE
	.align		4
.L_8244:
        /*c0fc*/ 	.byte	0x04, 0x11
        /*c0fe*/ 	.short	(.L_8246 - .L_8245)
	.align		4
.L_8245:
        /*c100*/ 	.word	index@($_ZN7cutlass13device_kernelIN5flash19enable_sm80_to_sm89INS1_16FlashAttnBwdSm80INS1_25CollectiveMainloopBwdSm80ILi2ELi2EN4cute5tupleIJNS5_1CILi128EEES8_NS7_ILi64EEEEEENS_10bfloat16_tEfNS_4arch4Sm80ELb0ELb1ELb1ELb1ELb1ELb0ELb0ELb0ELi2ELi4ELi4ELi4ELb0EEENS1_21CollectiveEpilogueBwdISA_SB_SD_Li256ELb1ELb0ELi2EEENS1_19SingleTileSchedulerILb1ELb0ELb0ELi128EEEEEEEEEvNT_6ParamsE$_ZZN4cute13to_mixed_bitsINS_5tupleIJNS_1CILi4EEENS2_ILi8EEEEEENS1_IJNS2_ILi0EEENS2_ILi64EEEEEENS1_IJiiEEEEEDaRKT_RKT0_RKT1_ENKUlDpRKT_E_clIJNS2_ILj0EEENS_9MixedBitsILj0ELj448EEEEEEDaSM_)
        /*c104*/ 	.word	0x00000000


	//----- nvinfo : EIATTR_FRAME_SIZE
	.align		4
.L_8246:
        /*c108*/ 	.byte	0x04, 0x11
        /*c10a*/ 	.short	(.L_8248 - .L_8247)
	.align		4
.L_8247:
        /*c10c*/ 	.word	index@($_ZN7cutlass13device_kernelIN5flash19enable_sm80_to_sm89INS1_16FlashAttnBwdSm80INS1_25CollectiveMainloopBwdSm80ILi2ELi2EN4cute5tupleIJNS5_1CILi128EEES8_NS7_ILi64EEEEEENS_10bfloat16_tEfNS_4arch4Sm80ELb0ELb1ELb1ELb1ELb1ELb0ELb0ELb0ELi2ELi4ELi4ELi4ELb0EEENS1_21CollectiveEpilogueBwdISA_SB_SD_Li256ELb1ELb0ELi2EEENS1_19SingleTileSchedulerILb1ELb0ELb0ELi128EEEEEEEEEvNT_6ParamsE$_ZZN4cute13to_mixed_bitsINS_5tupleIJNS1_IJNS_1CILi4EEENS2_ILi8EEEEEES3_NS2_ILi1EEEEEENS1_IJNS1_IJNS2_ILi128EEENS2_ILi0EEEEEENS2_ILi16EEES9_EEENS1_IJNS1_IJiiEEEiS9_EEEEEDaRKT_RKT0_RKT1_ENKUlRKT_RKT0_RKT1_E_clIS5_SA_SD_EEDaSQ_ST_SW_)
        /*c110*/ 	.word	0x00000000


	//----- nvinfo : EIATTR_FRAME_SIZE
	.align		4
.L_8248:
        /*c114*/ 	.byte	0x04, 0x11
        /*c116*/ 	.short	(.L_8250 - .L_8249)
	.align		4
.L_8249:
        /*c118*/ 	.word	index@($_ZN7cutlass13device_kernelIN5flash19enable_sm80_to_sm89INS1_16FlashAttnBwdSm80INS1_25CollectiveMainloopBwdSm80ILi2ELi2EN4cute5tupleIJNS5_1CILi128EEES8_NS7_ILi64EEEEEENS_10bfloat16_tEfNS_4arch4Sm80ELb0ELb1ELb1ELb1ELb1ELb0ELb0ELb0ELi2ELi4ELi4ELi4ELb0EEENS1_21CollectiveEpilogueBwdISA_SB_SD_Li256ELb1ELb0ELi2EEENS1_19SingleTileSchedulerILb1ELb0ELb0ELi128EEEEEEEEEvNT_6ParamsE$_ZZN4cute13to_mixed_bitsINS_5tupleIJNS1_IJNS_1CILi4EEENS2_ILi8EEEEEES3_NS2_ILi1EEEEEENS1_IJNS1_IJNS2_ILi128EEENS2_ILi0EEEEEENS2_ILi16EEES9_EEENS1_IJNS1_IJiiEEEiS9_EEEEEDaRKT_RKT0_RKT1_ENKUlRKT_RKT0_RKT1_E_clIS3_SB_iEEDaSQ_ST_SW_)
        /*c11c*/ 	.word	0x00000000


	//----- nvinfo : EIATTR_FRAME_SIZE
	.align		4
.L_8250:
        /*c120*/ 	.byte	0x04, 0x11
        /*c122*/ 	.short	(.L_8252 - .L_8251)
	.align		4
.L_8251:
        /*c124*/ 	.word	index@($_ZN7cutlass13device_kernelIN5flash19enable_sm80_to_sm89INS1_16FlashAttnBwdSm80INS1_25CollectiveMainloopBwdSm80ILi2ELi2EN4cute5tupleIJNS5_1CILi128EEES8_NS7_ILi64EEEEEENS_10bfloat16_tEfNS_4arch4Sm80ELb0ELb1ELb1ELb1ELb1ELb0ELb0ELb0ELi2ELi4ELi4ELi4ELb0EEENS1_21CollectiveEpilogueBwdISA_SB_SD_Li256ELb1ELb0ELi2EEENS1_19SingleTileSchedulerILb1ELb0ELb0ELi128EEEEEEEEEvNT_6ParamsE$_ZZN4cute13to_mixed_bitsINS_5tupleIJNS1_IJNS_1CILi4EEENS2_ILi8EEEEEES3_NS2_ILi1EEEEEENS1_IJNS1_IJNS2_ILi128EEENS2_ILi0EEEEEENS2_ILi16EEES9_EEENS1_IJNS1_IJiiEEEiS9_EEEEEDaRKT_RKT0_RKT1_ENKUlDpRKT_E_clIJNS_9MixedBitsILj0ELj384EEENSU_ILj0ELj48EEENS2_ILj0EEEEEEDaSR_)
        /*c128*/ 	.word	0x00000000


	//----- nvinfo : EIATTR_FRAME_SIZE
	.align		4
.L_8252:
        /*c12c*/ 	.byte	0x04, 0x11
        /*c12e*/ 	.short	(.L_8254 - .L_8253)
	.align		4
.L_8253:
        /*c130*/ 	.word	index@($_ZN7cutlass13device_kernelIN5flash19enable_sm80_to_sm89INS1_16FlashAttnBwdSm80INS1_25CollectiveMainloopBwdSm80ILi2ELi2EN4cute5tupleIJNS5_1CILi128EEES8_NS7_ILi64EEEEEENS_10bfloat16_tEfNS_4arch4Sm80ELb0ELb1ELb1ELb1ELb1ELb0ELb0ELb0ELi2ELi4ELi4ELi4ELb0EEENS1_21CollectiveEpilogueBwdISA_SB_SD_Li256ELb1ELb0ELi2EEENS1_19SingleTileSchedulerILb1ELb0ELb0ELi128EEEEEEEEEvNT_6ParamsE$_ZZN4cute13to_mixed_bitsINS_5tupleIJNS1_IJNS_1CILi4EEENS2_ILi8EEEEEES3_NS2_ILi1EEEEEENS1_IJNS1_IJNS2_ILi0EEENS2_ILi64EEEEEES8_S8_EEENS1_IJNS1_IJiiEEEiS8_EEEEEDaRKT_RKT0_RKT1_ENKUlRKT_RKT0_RKT1_E_clIS5_SA_SC_EEDaSP_SS_SV_)
        /*c134*/ 	.word	0x00000000


	//----- nvinfo : EIATTR_FRAME_SIZE
	.align		4
.L_8254:
        /*c138*/ 	.byte	0x04, 0x11
        /*c13a*/ 	.short	(.L_8256 - .L_8255)
	.align		4
.L_8255:
        /*c13c*/ 	.word	index@($_ZN7cutlass13device_kernelIN5flash19enable_sm80_to_sm89INS1_16FlashAttnBwdSm80INS1_25CollectiveMainloopBwdSm80ILi2ELi2EN4cute5tupleIJNS5_1CILi128EEES8_NS7_ILi64EEEEEENS_10bfloat16_tEfNS_4arch4Sm80ELb0ELb1ELb1ELb1ELb1ELb0ELb0ELb0ELi2ELi4ELi4ELi4ELb0EEENS1_21CollectiveEpilogueBwdISA_SB_SD_Li256ELb1ELb0ELi2EEENS1_19SingleTileSchedulerILb1ELb0ELb0ELi128EEEEEEEEEvNT_6ParamsE$_ZZN4cute13to_mixed_bitsINS_5tupleIJNS1_IJNS_1CILi4EEENS2_ILi8EEEEEES3_NS2_ILi1EEEEEENS1_IJNS1_IJNS2_ILi0EEENS2_ILi64EEEEEES8_S8_EEENS1_IJNS1_IJiiEEEiS8_EEEEEDaRKT_RKT0_RKT1_ENKUlDpRKT_E_clIJNS_9MixedBitsILj0ELj448EEENS2_ILj0EEESV_EEEDaSQ_)
        /*c140*/ 	.word	0x00000000


	//----- nvinfo : EIATTR_FRAME_SIZE
	.align		4
.L_8256:
        /*c144*/ 	.byte	0x04, 0x11
        /*c146*/ 	.short	(.L_8258 - .L_8257)
	.align		4
.L_8257:
        /*c148*/ 	.word	index@($_ZN7cutlass13device_kernelIN5flash19enable_sm80_to_sm89INS1_16FlashAttnBwdSm80INS1_25CollectiveMainloopBwdSm80ILi2ELi2EN4cute5tupleIJNS5_1CILi128EEES8_NS7_ILi64EEEEEENS_10bfloat16_tEfNS_4arch4Sm80ELb0ELb1ELb1ELb1ELb1ELb0ELb0ELb0ELi2ELi4ELi4ELi4ELb0EEENS1_21CollectiveEpilogueBwdISA_SB_SD_Li256ELb1ELb0ELi2EEENS1_19SingleTileSchedulerILb1ELb0ELb0ELi128EEEEEEEEEvNT_6ParamsE$_ZZN4cute13to_mixed_bitsINS_5tupleIJNS1_IJNS_1CILi4EEENS2_ILi8EEEEEENS2_ILi2EEENS2_ILi1EEEEEENS1_IJNS1_IJNS2_ILi128EEENS2_ILi0EEEEEES4_SA_EEENS1_IJNS1_IJiiEEEiSA_EEEEEDaRKT_RKT0_RKT1_ENKUlRKT_RKT0_RKT1_E_clIS6_S4_iEEDaSQ_ST_SW_)
        /*c14c*/ 	.word	0x00000000


	//----- nvinfo : EIATTR_FRAME_SIZE
	.align		4
.L_8258:
        /*c150*/ 	.byte	0x04, 0x11
        /*c152*/ 	.short	(.L_8260 - .L_8259)
	.align		4
.L_8259:
        /*c154*/ 	.word	index@($_ZN7cutlass13device_kernelIN5flash19enable_sm80_to_sm89INS1_16FlashAttnBwdSm80INS1_25CollectiveMainloopBwdSm80ILi2ELi2EN4cute5tupleIJNS5_1CILi128EEES8_NS7_ILi64EEEEEENS_10bfloat16_tEfNS_4arch4Sm80ELb0ELb1ELb1ELb1ELb1ELb0ELb0ELb0ELi2ELi4ELi4ELi4ELb0EEENS1_21CollectiveEpilogueBwdISA_SB_SD_Li256ELb1ELb0ELi2EEENS1_19SingleTileSchedulerILb1ELb0ELb0ELi128EEEEEEEEEvNT_6ParamsE$_ZZN4cute13to_mixed_bitsINS_5tupleIJNS1_IJNS_1CILi4EEENS2_ILi8EEEEEENS2_ILi2EEENS2_ILi1EEEEEENS1_IJNS1_IJNS2_ILi128EEENS2_ILi0EEEEEES4_SA_EEENS1_IJNS1_IJiiEEEiSA_EEEEEDaRKT_RKT0_RKT1_ENKUlRKT_RKT0_RKT1_E_clIS5_SB_SD_EEDaSQ_ST_SW_)
        /*c158*/ 	.word	0x00000000


	//----- nvinfo : EIATTR_FRAME_SIZE
	.align		4
.L_8260:
        /*c15c*/ 	.byte	0x04, 0x11
        /*c15e*/ 	.short	(.L_8262 - .L_8261)
	.align		4
.L_8261:
        /*c160*/ 	.word	index@($_ZN7cutlass13device_kernelIN5flash19enable_sm80_to_sm89INS1_16FlashAttnBwdSm80INS1_25CollectiveMainloopBwdSm80ILi2ELi2EN4cute5tupleIJNS5_1CILi128EEES8_NS7_ILi64EEEEEENS_10bfloat16_tEfNS_4arch4Sm80ELb0ELb1ELb1ELb1ELb1ELb0ELb0ELb0ELi2ELi4ELi4ELi4ELb0EEENS1_21CollectiveEpilogueBwdISA_SB_SD_Li256ELb1ELb0ELi2EEENS1_19SingleTileSchedulerILb1ELb0ELb0ELi128EEEEEEEEEvNT_6ParamsE$_ZZN4cute13to_mixed_bitsINS_5tupleIJNS1_IJNS_1CILi4EEENS2_ILi8EEEEEENS2_ILi2EEENS2_ILi1EEEEEENS1_IJNS1_IJNS2_ILi128EEENS2_ILi0EEEEEES4_SA_EEENS1_IJNS1_IJiiEEEiSA_EEEEEDaRKT_RKT0_RKT1_ENKUlDpRKT_E_clIJNS_9MixedBitsILj0ELj384EEENSU_ILj0ELj8EEENS2_ILj0EEEEEEDaSR_)
        /*c164*/ 	.word	0x00000000


	//----- nvinfo : EIATTR_FRAME_SIZE
	.align		4
.L_8262:
        /*c168*/ 	.byte	0x04, 0x11
        /*c16a*/ 	.short	(.L_8264 - .L_8263)
	.align		4
.L_8263:
        /*c16c*/ 	.word	index@($_ZN7cutlass13device_kernelIN5flash19enable_sm80_to_sm89INS1_16FlashAttnBwdSm80INS1_25CollectiveMainloopBwdSm80ILi2ELi2EN4cute5tupleIJNS5_1CILi128EEES8_NS7_ILi64EEEEEENS_10bfloat16_tEfNS_4arch4Sm80ELb0ELb1ELb1ELb1ELb1ELb0ELb0ELb0ELi2ELi4ELi4ELi4ELb0EEENS1_21CollectiveEpilogueBwdISA_SB_SD_Li256ELb1ELb0ELi2EEENS1_19SingleTileSchedulerILb1ELb0ELb0ELi128EEEEEEEEEvNT_6ParamsE$_ZZN4cute13to_mixed_bitsINS_5tupleIJNS1_IJNS_1CILi4EEENS2_ILi8EEEEEENS2_ILi2EEENS2_ILi1EEEEEENS1_IJNS1_IJNS2_ILi0EEENS2_ILi64EEEEEES9_S9_EEENS1_IJNS1_IJiiEEEiS9_EEEEEDaRKT_RKT0_RKT1_ENKUlRKT_RKT0_RKT1_E_clIS5_SB_SD_EEDaSQ_ST_SW_)
        /*c170*/ 	.word	0x00000000


	//----- nvinfo : EIATTR_FRAME_SIZE
	.align		4
.L_8264:
        /*c174*/ 	.byte	0x04, 0x11
        /*c176*/ 	.short	(.L_8266 - .L_8265)
	.align		4
.L_8265:
        /*c178*/ 	.word	index@($_ZN7cutlass13device_kernelIN5flash19enable_sm80_to_sm89INS1_16FlashAttnBwdSm80INS1_25CollectiveMainloopBwdSm80ILi2ELi2EN4cute5tupleIJNS5_1CILi128EEES8_NS7_ILi64EEEEEENS_10bfloat16_tEfNS_4arch4Sm80ELb0ELb1ELb1ELb1ELb1ELb0ELb0ELb0ELi2ELi4ELi4ELi4ELb0EEENS1_21CollectiveEpilogueBwdISA_SB_SD_Li256ELb1ELb0ELi2EEENS1_19SingleTileSchedulerILb1ELb0ELb0ELi128EEEEEEEEEvNT_6ParamsE$_ZZN4cute13to_mixed_bitsINS_5tupleIJNS1_IJNS_1CILi4EEENS2_ILi8EEEEEENS2_ILi2EEENS2_ILi1EEEEEENS1_IJNS1_IJNS2_ILi0EEENS2_ILi64EEEEEES9_S9_EEENS1_IJNS1_IJiiEEEiS9_EEEEEDaRKT_RKT0_RKT1_ENKUlDpRKT_E_clIJNS_9MixedBitsILj0ELj448EEENS2_ILj0EEESW_EEEDaSR_)
        /*c17c*/ 	.word	0x00000000


	//----- nvinfo : EIATTR_FRAME_SIZE
	.align		4
.L_8266:
        /*c180*/ 	.byte	0x04, 0x11
        /*c182*/ 	.short	(.L_8268 - .L_8267)
	.align		4
.L_8267:
        /*c184*/ 	.word	index@($_ZN7cutlass13device_kernelIN5flash19enable_sm80_to_sm89INS1_16FlashAttnBwdSm80INS1_25CollectiveMainloopBwdSm80ILi2ELi2EN4cute5tupleIJNS5_1CILi128EEES8_NS7_ILi64EEEEEENS_10bfloat16_tEfNS_4arch4Sm80ELb0ELb1ELb1ELb1ELb1ELb0ELb0ELb0ELi2ELi4ELi4ELi4ELb0EEENS1_21CollectiveEpilogueBwdISA_SB_SD_Li256ELb1ELb0ELi2EEENS1_19SingleTileSchedulerILb1ELb0ELb0ELi128EEEEEEEEEvNT_6ParamsE$_ZZN4cute12filter_tupleINS_5tupleIJiNS_1CILi0EEEEEES4_ZNS_6detail9lift_diceIS4_S4_EEDaRKT_RKT0_EUlRKT_RKT0_E_EEDaS9_SC_OT1_ENKUlDpSF_E_clIJNS1_IJiEEENS1_IJS3_EEEEEEDaSM_)
        /*c188*/ 	.word	0x00000000


	//----- nvinfo : EIATTR_FRAME_SIZE
	.align		4
.L_8268:
        /*c18c*/ 	.byte	0x04, 0x11
        /*c18e*/ 	.short	(.L_8270 - .L_8269)
	.align		4
.L_8269:
        /*c190*/ 	.word	index@($_ZN7cutlass13device_kernelIN5flash19enable_sm80_to_sm89INS1_16FlashAttnBwdSm80INS1_25CollectiveMainloopBwdSm80ILi2ELi2EN4cute5tupleIJNS5_1CILi128EEES8_NS7_ILi64EEEEEENS_10bfloat16_tEfNS_4arch4Sm80ELb0ELb1ELb1ELb1ELb1ELb0ELb0ELb0ELi2ELi4ELi4ELi4ELb0EEENS1_21CollectiveEpilogueBwdISA_SB_SD_Li256ELb1ELb0ELi2EEENS1_19SingleTileSchedulerILb1ELb0ELb0ELi128EEEEEEEEEvNT_6ParamsE$_ZZN4cute12filter_tupleINS_5tupleIJiNS1_IJiNS_1CILi0EEEEEEEEES5_ZNS_6detail9lift_diceIS5_S5_EEDaRKT_RKT0_EUlRKT_RKT0_E_EEDaSA_SD_OT1_ENKUlDpSG_E_clIJNS1_IJiEEES4_EEEDaSN_)
        /*c194*/ 	.word	0x00000000


	//----- nvinfo : EIATTR_FRAME_SIZE
	.align		4
.L_8270:
        /*c198*/ 	.byte	0x04, 0x11
        /*c19a*/ 	.short	(.L_8272 - .L_8271)
	.align		4
.L_8271:
        /*c19c*/ 	.word	index@($_ZN7cutlass13device_kernelIN5flash19enable_sm80_to_sm89INS1_16FlashAttnBwdSm80INS1_25CollectiveMainloopBwdSm80ILi2ELi2EN4cute5tupleIJNS5_1CILi128EEES8_NS7_ILi64EEEEEENS_10bfloat16_tEfNS_4arch4Sm80ELb0ELb1ELb1ELb1ELb1ELb0ELb0ELb0ELi2ELi4ELi4ELi4ELb0EEENS1_21CollectiveEpilogueBwdISA_SB_SD_Li256ELb1ELb0ELi2EEENS1_19SingleTileSchedulerILb1ELb0ELb0ELi128EEEEEEEEEvNT_6ParamsE$_ZZN4cute12filter_tupleINS_5tupleIJNS_1CILi4096EEENS1_IJiiEEEEEEZNS_16flatten_to_tupleIS5_EEDaRKT_EUlRKT_E_EEDaS9_OT0_ENKUlDpSC_E_clIJNS1_IJS3_EEES4_EEEDaSG_)
        /*c1a0*/ 	.word	0x00000000


	//----- nvinfo : EIATTR_FRAME_SIZE
	.align		4
.L_8272:
        /*c1a4*/ 	.byte	0x04, 0x11
        /*c1a6*/ 	.short	(.L_8274 - .L_8273)
	.align		4
.L_8273:
        /*c1a8*/ 	.word	index@($_ZN7cutlass13device_kernelIN5flash19enable_sm80_to_sm89INS1_16FlashAttnBwdSm80INS1_25CollectiveMainloopBwdSm80ILi2ELi2EN4cute5tupleIJNS5_1CILi128EEES8_NS7_ILi64EEEEEENS_10bfloat16_tEfNS_4arch4Sm80ELb0ELb1ELb1ELb1ELb1ELb0ELb0ELb0ELi2ELi4ELi4ELi4ELb0EEENS1_21CollectiveEpilogueBwdISA_SB_SD_Li256ELb1ELb0ELi2EEENS1_19SingleTileSchedulerILb1ELb0ELb0ELi128EEEEEEEEEvNT_6ParamsE$_ZZN4cute12filter_tupleINS_5tupleIJNS_1CILi4096EEENS1_IJNS1_IJiiEEENS2_ILi8192EEEEEEEEEZNS_16flatten_to_tupleIS7_EEDaRKT_EUlRKT_E_EEDaSB_OT0_ENKUlDpSE_E_clIJNS1_IJS3_EEENS1_IJiiS5_EEEEEEDaSI_)
        /*c1ac*/ 	.word	0x00000000


	//----- nvinfo : EIATTR_FRAME_SIZE
	.align		4
.L_8274:
        /*c1b0*/ 	.byte	0x04, 0x11
        /*c1b2*/ 	.short	(.L_8276 - .L_8275)
	.align		4
.L_8275:
        /*c1b4*/ 	.word	index@($_ZN7cutlass13device_kernelIN5flash19enable_sm80_to_sm89INS1_16FlashAttnBwdSm80INS1_25CollectiveMainloopBwdSm80ILi2ELi2EN4cute5tupleIJNS5_1CILi128EEES8_NS7_ILi64EEEEEENS_10bfloat16_tEfNS_4arch4Sm80ELb0ELb1ELb1ELb1ELb1ELb0ELb0ELb0ELi2ELi4ELi4ELi4ELb0EEENS1_21CollectiveEpilogueBwdISA_SB_SD_Li256ELb1ELb0ELi2EEENS1_19SingleTileSchedulerILb1ELb0ELb0ELi128EEEEEEEEEvNT_6ParamsE$_ZZN4cute12filter_tupleINS_5tupleIJNS_1CILi1EEENS1_IJiiiEEENS2_ILi64EEENS1_IJNS2_ILi72EEENS2_ILi144EEENS2_ILi288EEEEEENS2_ILi512EEEEEEZNS_7flattenISB_EEDaRKT_EUlRKT_E_EEDaSF_OT0_ENKUlDpSI_E_clIJNS1_IJS3_EEES4_NS1_IJS5_EEES9_NS1_IJSA_EEEEEEDaSM_)
        /*c1b8*/ 	.word	0x00000000


	//----- nvinfo : EIATTR_FRAME_SIZE
	.align		4
.L_8276:
        /*c1bc*/ 	.byte	0x04, 0x11
        /*c1be*/ 	.short	(.L_8278 - .L_8277)
	.align		4
.L_8277:
        /*c1c0*/ 	.word	index@($_ZN7cutlass13device_kernelIN5flash19enable_sm80_to_sm89INS1_16FlashAttnBwdSm80INS1_25CollectiveMainloopBwdSm80ILi2ELi2EN4cute5tupleIJNS5_1CILi128EEES8_NS7_ILi64EEEEEENS_10bfloat16_tEfNS_4arch4Sm80ELb0ELb1ELb1ELb1ELb1ELb0ELb0ELb0ELi2ELi4ELi4ELi4ELb0EEENS1_21CollectiveEpilogueBwdISA_SB_SD_Li256ELb1ELb0ELi2EEENS1_19SingleTileSchedulerILb1ELb0ELb0ELi128EEEEEEEEEvNT_6ParamsE$_ZZN4cute12filter_tupleINS_5tupleIJNS_1CILi1EEENS1_IJNS2_ILi8EEEiiEEENS2_ILi64EEENS1_IJiNS2_ILi144EEENS2_ILi288EEEEEENS2_ILi512EEEEEEZNS_7flattenISB_EEDaRKT_EUlRKT_E_EEDaSF_OT0_ENKUlDpSI_E_clIJNS1_IJS3_EEES5_NS1_IJS6_EEES9_NS1_IJSA_EEEEEEDaSM_)
        /*c1c4*/ 	.word	0x00000000


	//----- nvinfo : EIATTR_FRAME_SIZE
	.align		4
.L_8278:
        /*c1c8*/ 	.byte	0x04, 0x11
        /*c1ca*/ 	.short	(.L_8280 - .L_8279)
	.align		4
.L_8279:
        /*c1cc*/ 	.word	index@($_ZN7cutlass13device_kernelIN5flash19enable_sm80_to_sm89INS1_16FlashAttnBwdSm80INS1_25CollectiveMainloopBwdSm80ILi2ELi2EN4cute5tupleIJNS5_1CILi128EEES8_NS7_ILi64EEEEEENS_10bfloat16_tEfNS_4arch4Sm80ELb0ELb1ELb1ELb1ELb1ELb0ELb0ELb0ELi2ELi4ELi4ELi4ELb0EEENS1_21CollectiveEpilogueBwdISA_SB_SD_Li256ELb1ELb0ELi2EEENS1_19SingleTileSchedulerILb1ELb0ELb0ELi128EEEEEEEEEvNT_6ParamsE$_ZZN4cute12filter_tupleINS_5tupleIJNS_1CILi1024EEENS1_IJiiEEEEEEZNS_16flatten_to_tupleIS5_EEDaRKT_EUlRKT_E_EEDaS9_OT0_ENKUlDpSC_E_clIJNS1_IJS3_EEES4_EEEDaSG_)
        /*c1d0*/ 	.word	0x00000000


	//----- nvinfo : EIATTR_FRAME_SIZE
	.align		4
.L_8280:
        /*c1d4*/ 	.byte	0x04, 0x11
        /*c1d6*/ 	.short	(.L_8282 - .L_8281)
	.align		4
.L_8281:
        /*c1d8*/ 	.word	index@($_ZN7cutlass13device_kernelIN5flash19enable_sm80_to_sm89INS1_16FlashAttnBwdSm80INS1_25CollectiveMainloopBwdSm80ILi2ELi2EN4cute5tupleIJNS5_1CILi128EEES8_NS7_ILi64EEEEEENS_10bfloat16_tEfNS_4arch4Sm80ELb0ELb1ELb1ELb1ELb1ELb0ELb0ELb0ELi2ELi4ELi4ELi4ELb0EEENS1_21CollectiveEpilogueBwdISA_SB_SD_Li256ELb1ELb0ELi2EEENS1_19SingleTileSchedulerILb1ELb0ELb0ELi128EEEEEEEEEvNT_6ParamsE$_ZZN4cute12filter_tupleINS_5tupleIJNS_1CILi0EEENS_10UnderscoreEEEENS1_IJNS1_IJS3_S3_EEEiEEEZNS_6detail10lift_sliceIS5_S7_EEDaRKT_RKT0_EUlRKT_RKT0_E_EEDaSC_SF_OT1_ENKUlDpSI_E_clIJNS1_IJEEENS1_IJiEEEEEEDaSP_)
        /*c1dc*/ 	.word	0x00000000


	//----- nvinfo : EIATTR_FRAME_SIZE
	.align		4
.L_8282:
        /*c1e0*/ 	.byte	0x04, 0x11
        /*c1e2*/ 	.short	(.L_8284 - .L_8283)
	.align		4
.L_8283:
        /*c1e4*/ 	.word	index@($_ZN7cutlass13device_kernelIN5flash19enable_sm80_to_sm89INS1_16FlashAttnBwdSm80INS1_25CollectiveMainloopBwdSm80ILi2ELi2EN4cute5tupleIJNS5_1CILi128EEES8_NS7_ILi64EEEEEENS_10bfloat16_tEfNS_4arch4Sm80ELb0ELb1ELb1ELb1ELb1ELb0ELb0ELb0ELi2ELi4ELi4ELi4ELb0EEENS1_21CollectiveEpilogueBwdISA_SB_SD_Li256ELb1ELb0ELi2EEENS1_19SingleTileSchedulerILb1ELb0ELb0ELi128EEEEEEEEEvNT_6ParamsE$_ZZN4cute12filter_tupleINS_5tupleIJNS_1CILi0EEENS1_IJNS2_ILi1EEENS2_ILi512EEEiEEEEEEZNS_16flatten_to_tupleIS7_EEDaRKT_EUlRKT_E_EEDaSB_OT0_ENKUlDpSE_E_clIJNS1_IJS3_EEES6_EEEDaSI_)
        /*c1e8*/ 	.word	0x00000000


	//----- nvinfo : EIATTR_FRAME_SIZE
	.align		4
.L_8284:
        /*c1ec*/ 	.byte	0x04, 0x11
        /*c1ee*/ 	.short	(.L_8286 - .L_8285)
	.align		4
.L_8285:
        /*c1f0*/ 	.word	index@($_ZN7cutlass13device_kernelIN5flash19enable_sm80_to_sm89INS1_16FlashAttnBwdSm80INS1_25CollectiveMainloopBwdSm80ILi2ELi2EN4cute5tupleIJNS5_1CILi128EEES8_NS7_ILi64EEEEEENS_10bfloat16_tEfNS_4arch4Sm80ELb0ELb1ELb1ELb1ELb1ELb0ELb0ELb0ELi2ELi4ELi4ELi4ELb0EEENS1_21CollectiveEpilogueBwdISA_SB_SD_Li256ELb1ELb0ELi2EEENS1_19SingleTileSchedulerILb1ELb0ELb0ELi128EEEEEEEEEvNT_6ParamsE$_ZZN4cute12filter_tupleINS_5tupleIJNS_10UnderscoreES2_iEEENS1_IJNS1_IJNS_1CILi1EEENS4_ILi0EEEEEEiNS4_ILi1024EEEEEEZNS_5sliceIS3_S9_EEDaRKT_RKT0_EUlRKT_RKT0_E_EEDaSD_SG_OT1_ENKUlDpSJ_E_clIJNS1_IJS7_EEENS1_IJiEEENS1_IJEEEEEEDaSQ_)
        /*c1f4*/ 	.word	0x00000000


	//----- nvinfo : EIATTR_FRAME_SIZE
	.align		4
.L_8286:
        /*c1f8*/ 	.byte	0x04, 0x11
        /*c1fa*/ 	.short	(.L_8288 - .L_8287)
	.align		4
.L_8287:
        /*c1fc*/ 	.word	index@($_ZN7cutlass13device_kernelIN5flash19enable_sm80_to_sm89INS1_16FlashAttnBwdSm80INS1_25CollectiveMainloopBwdSm80ILi2ELi2EN4cute5tupleIJNS5_1CILi128EEES8_NS7_ILi64EEEEEENS_10bfloat16_tEfNS_4arch4Sm80ELb0ELb1ELb1ELb1ELb1ELb0ELb0ELb0ELi2ELi4ELi4ELi4ELb0EEENS1_21CollectiveEpilogueBwdISA_SB_SD_Li256ELb1ELb0ELi2EEENS1_19SingleTileSchedulerILb1ELb0ELb0ELi128EEEEEEEEEvNT_6ParamsE$_ZZN4cute12filter_tupleINS_5tupleIJNS_10UnderscoreES2_S2_iEEENS1_IJNS1_IJNS_1CILi1EEENS4_ILi0EEEEEElS6_lEEEZNS_5sliceIS3_S8_EEDaRKT_RKT0_EUlRKT_RKT0_E_EEDaSC_SF_OT1_ENKUlDpSI_E_clIJNS1_IJS7_EEENS1_IJlEEENS1_IJS6_EEENS1_IJEEEEEEDaSP_)
        /*c200*/ 	.word	0x00000000


	//----- nvinfo : EIATTR_FRAME_SIZE
	.align		4
.L_8288:
        /*c204*/ 	.byte	0x04, 0x11
        /*c206*/ 	.short	(.L_8290 - .L_8289)
	.align		4
.L_8289:
        /*c208*/ 	.word	index@($_ZN7cutlass13device_kernelIN5flash19enable_sm80_to_sm89INS1_16FlashAttnBwdSm80INS1_25CollectiveMainloopBwdSm80ILi2ELi2EN4cute5tupleIJNS5_1CILi128EEES8_NS7_ILi64EEEEEENS_10bfloat16_tEfNS_4arch4Sm80ELb0ELb1ELb1ELb1ELb1ELb0ELb0ELb0ELi2ELi4ELi4ELi4ELb0EEENS1_21CollectiveEpilogueBwdISA_SB_SD_Li256ELb1ELb0ELi2EEENS1_19SingleTileSchedulerILb1ELb0ELb0ELi128EEEEEEEEEvNT_6ParamsE$_ZZN4cute12filter_tupleINS_5tupleIJNS_10UnderscoreES2_S2_iEEENS1_IJNS1_IJNS_1CILi1EEENS4_ILi0EEEEEEiNS4_ILi1024EEENS4_ILi8192EEEEEEZNS_5sliceIS3_SA_EEDaRKT_RKT0_EUlRKT_RKT0_E_EEDaSE_SH_OT1_ENKUlDpSK_E_clIJNS1_IJS7_EEENS1_IJiEEENS1_IJS8_EEENS1_IJEEEEEEDaSR_)
        /*c20c*/ 	.word	0x00000000


	//----- nvinfo : EIATTR_FRAME_SIZE
	.align		4
.L_8290:
        /*c210*/ 	.byte	0x04, 0x11
        /*c212*/ 	.short	(.L_8292 - .L_8291)
	.align		4
.L_8291:
        /*c214*/ 	.word	index@($_ZN7cutlass13device_kernelIN5flash19enable_sm80_to_sm89INS1_16FlashAttnBwdSm80INS1_25CollectiveMainloopBwdSm80ILi2ELi2EN4cute5tupleIJNS5_1CILi128EEES8_NS7_ILi64EEEEEENS_10bfloat16_tEfNS_4arch4Sm80ELb0ELb1ELb1ELb1ELb1ELb0ELb0ELb0ELi2ELi4ELi4ELi4ELb0EEENS1_21CollectiveEpilogueBwdISA_SB_SD_Li256ELb1ELb0ELi2EEENS1_19SingleTileSchedulerILb1ELb0ELb0ELi128EEEEEEEEEvNT_6ParamsE$_ZZN4cute12filter_tupleINS_5tupleIJNS_10UnderscoreES2_S2_iEEENS1_IJNS1_IJNS_1CILi1EEENS4_ILi0EEEEEENS4_ILi4096EEENS1_IJiiEEENS1_IJS6_NS4_ILi8192EEEEEEEEEZNS_5sliceIS3_SC_EEDaRKT_RKT0_EUlRKT_RKT0_E_EEDaSG_SJ_OT1_ENKUlDpSM_E_clIJNS1_IJS7_EEENS1_IJS8_EEENS1_IJS9_EEENS1_IJEEEEEEDaST_)
        /*c218*/ 	.word	0x00000000


	//----- nvinfo : EIATTR_FRAME_SIZE
	.align		4
.L_8292:
        /*c21c*/ 	.byte	0x04, 0x11
        /*c21e*/ 	.short	(.L_8294 - .L_8293)
	.align		4
.L_8293:
        /*c220*/ 	.word	index@($_ZN7cutlass13device_kernelIN5flash19enable_sm80_to_sm89INS1_16FlashAttnBwdSm80INS1_25CollectiveMainloopBwdSm80ILi2ELi2EN4cute5tupleIJNS5_1CILi128EEES8_NS7_ILi64EEEEEENS_10bfloat16_tEfNS_4arch4Sm80ELb0ELb1ELb1ELb1ELb1ELb0ELb0ELb0ELi2ELi4ELi4ELi4ELb0EEENS1_21CollectiveEpilogueBwdISA_SB_SD_Li256ELb1ELb0ELi2EEENS1_19SingleTileSchedulerILb1ELb0ELb0ELi128EEEEEEEEEvNT_6ParamsE$_ZZN4cute12filter_tupleINS_5tupleIJNS_10UnderscoreES2_NS_1CILi0EEEEEENS1_IJNS1_IJNS3_ILi1EEES4_EEEiNS3_ILi1024EEEEEEZNS_5sliceIS5_S9_EEDaRKT_RKT0_EUlRKT_RKT0_E_EEDaSD_SG_OT1_ENKUlDpSJ_E_clIJNS1_IJS7_EEENS1_IJiEEENS1_IJEEEEEEDaSQ_)
        /*c224*/ 	.word	0x00000000


	//----- nvinfo : EIATTR_FRAME_SIZE
	.align		4
.L_8294:
        /*c228*/ 	.byte	0x04, 0x11
        /*c22a*/ 	.short	(.L_8296 - .L_8295)
	.align		4
.L_8295:
        /*c22c*/ 	.word	index@($_ZN7cutlass13device_kernelIN5flash19enable_sm80_to_sm89INS1_16FlashAttnBwdSm80INS1_25CollectiveMainloopBwdSm80ILi2ELi2EN4cute5tupleIJNS5_1CILi128EEES8_NS7_ILi64EEEEEENS_10bfloat16_tEfNS_4arch4Sm80ELb0ELb1ELb1ELb1ELb1ELb0ELb0ELb0ELi2ELi4ELi4ELi4ELb0EEENS1_21CollectiveEpilogueBwdISA_SB_SD_Li256ELb1ELb0ELi2EEENS1_19SingleTileSchedulerILb1ELb0ELb0ELi128EEEEEEEEEvNT_6ParamsE$_ZZN4cute12filter_tupleINS_5tupleIJNS1_IJiiEEENS_1CILi8192EEEEEEZNS_16flatten_to_tupleIS5_EEDaRKT_EUlRKT_E_EEDaS9_OT0_ENKUlDpSC_E_clIJS2_NS1_IJS4_EEEEEEDaSG_)
        /*c230*/ 	.word	0x00000000


	//----- nvinfo : EIATTR_FRAME_SIZE
	.align		4
.L_8296:
        /*c234*/ 	.byte	0x04, 0x11
        /*c236*/ 	.short	(.L_8298 - .L_8297)
	.align		4
.L_8297:
        /*c238*/ 	.word	index@($_ZN7cutlass13device_kernelIN5flash19enable_sm80_to_sm89INS1_16FlashAttnBwdSm80INS1_25CollectiveMainloopBwdSm80ILi2ELi2EN4cute5tupleIJNS5_1CILi128EEES8_NS7_ILi64EEEEEENS_10bfloat16_tEfNS_4arch4Sm80ELb0ELb1ELb1ELb1ELb1ELb0ELb0ELb0ELi2ELi4ELi4ELi4ELb0EEENS1_21CollectiveEpilogueBwdISA_SB_SD_Li256ELb1ELb0ELi2EEENS1_19SingleTileSchedulerILb1ELb0ELb0ELi128EEEEEEEEEvNT_6ParamsE$_ZZN4cute12filter_tupleINS_5tupleIJNS1_IJiiEEENS_1CILi1024EEEEEEZNS_16flatten_to_tupleIS5_EEDaRKT_EUlRKT_E_EEDaS9_OT0_ENKUlDpSC_E_clIJS2_NS1_IJS4_EEEEEEDaSG_)
        /*c23c*/ 	.word	0x00000000


	//----- nvinfo : EIATTR_FRAME_SIZE
	.align		4
.L_8298:
        /*c240*/ 	.byte	0x04, 0x11
        /*c242*/ 	.short	(.L_8300 - .L_8299)
	.align		4
.L_8299:
        /*c244*/ 	.word	index@($_ZN7cutlass13device_kernelIN5flash19enable_sm80_to_sm89INS1_16FlashAttnBwdSm80INS1_25CollectiveMainloopBwdSm80ILi2ELi2EN4cute5tupleIJNS5_1CILi128EEES8_NS7_ILi64EEEEEENS_10bfloat16_tEfNS_4arch4Sm80ELb0ELb1ELb1ELb1ELb1ELb0ELb0ELb0ELi2ELi4ELi4ELi4ELb0EEENS1_21CollectiveEpilogueBwdISA_SB_SD_Li256ELb1ELb0ELi2EEENS1_19SingleTileSchedulerILb1ELb0ELb0ELi128EEEEEEEEEvNT_6ParamsE$_ZZN4cute12filter_tupleINS_5tupleIJNS1_IJiNS1_IJiNS_1CILi0EEEEEEEEENS1_IJNS_10UnderscoreENS1_IJS6_S6_EEEEEEEEES9_ZNS_4diceIS9_S9_EEDaRKT_RKT0_EUlRKT_RKT0_E_EEDaSD_SG_OT1_ENKUlDpSJ_E_clIJNS1_IJiiS3_EEENS1_IJEEEEEEDaSQ_)
        /*c248*/ 	.word	0x00000000


	//----- nvinfo : EIATTR_FRAME_SIZE
	.align		4
.L_8300:
        /*c24c*/ 	.byte	0x04, 0x11
        /*c24e*/ 	.short	(.L_8302 - .L_8301)
	.align		4
.L_8301:
        /*c250*/ 	.word	index@($_ZN7cutlass13device_kernelIN5flash19enable_sm80_to_sm89INS1_16FlashAttnBwdSm80INS1_25CollectiveMainloopBwdSm80ILi2ELi2EN4cute5tupleIJNS5_1CILi128EEES8_NS7_ILi64EEEEEENS_10bfloat16_tEfNS_4arch4Sm80ELb0ELb1ELb1ELb1ELb1ELb0ELb0ELb0ELi2ELi4ELi4ELi4ELb0EEENS1_21CollectiveEpilogueBwdISA_SB_SD_Li256ELb1ELb0ELi2EEENS1_19SingleTileSchedulerILb1ELb0ELb0ELi128EEEEEEEEEvNT_6ParamsE$_ZZN4cute12filter_tupleINS_5tupleIJNS1_IJNS_1CILi0EEENS1_IJNS2_ILi1EEENS2_ILi512EEEiEEEEEENS2_ILi4096EEENS1_IJiNS2_ILi8192EEEEEEEEEZNS_7flattenISB_EEDaRKT_EUlRKT_E_EEDaSF_OT0_ENKUlDpSI_E_clIJNS1_IJS3_S4_S5_iEEENS1_IJS8_EEESA_EEEDaSM_)
        /*c254*/ 	.word	0x00000000


	//----- nvinfo : EIATTR_FRAME_SIZE
	.align		4
.L_8302:
        /*c258*/ 	.byte	0x04, 0x11
        /*c25a*/ 	.short	(.L_8304 - .L_8303)
	.align		4
.L_8303:
        /*c25c*/ 	.word	index@($_ZN7cutlass13device_kernelIN5flash19enable_sm80_to_sm89INS1_16FlashAttnBwdSm80INS1_25CollectiveMainloopBwdSm80ILi2ELi2EN4cute5tupleIJNS5_1CILi128EEES8_NS7_ILi64EEEEEENS_10bfloat16_tEfNS_4arch4Sm80ELb0ELb1ELb1ELb1ELb1ELb0ELb0ELb0ELi2ELi4ELi4ELi4ELb0EEENS1_21CollectiveEpilogueBwdISA_SB_SD_Li256ELb1ELb0ELi2EEENS1_19SingleTileSchedulerILb1ELb0ELb0ELi128EEEEEEEEEvNT_6ParamsE$_ZZN4cute12filter_tupleINS_5tupleIJNS1_IJNS_10UnderscoreENS_1CILi0EEEEEENS1_IJS4_S2_EEEEEENS1_IJNS1_IJNS1_IJNS3_ILi1EEES4_EEES4_EEENS1_IJNS1_IJS4_S4_EEEiEEEEEEZNS_5sliceIS7_SD_EEDaRKT_RKT0_EUlRKT_RKT0_E_EEDaSH_SK_OT1_ENKUlDpSN_E_clIJNS1_IJS9_EEENS1_IJiEEEEEEDaSU_)
        /*c260*/ 	.word	0x00000000


	//----- nvinfo : EIATTR_FRAME_SIZE
	.align		4
.L_8304:
        /*c264*/ 	.byte	0x04, 0x11
        /*c266*/ 	.short	(.L_8306 - .L_8305)
	.align		4
.L_8305:
        /*c268*/ 	.word	index@($_ZN7cutlass13device_kernelIN5flash19enable_sm80_to_sm89INS1_16FlashAttnBwdSm80INS1_25CollectiveMainloopBwdSm80ILi2ELi2EN4cute5tupleIJNS5_1CILi128EEES8_NS7_ILi64EEEEEENS_10bfloat16_tEfNS_4arch4Sm80ELb0ELb1ELb1ELb1ELb1ELb0ELb0ELb0ELi2ELi4ELi4ELi4ELb0EEENS1_21CollectiveEpilogueBwdISA_SB_SD_Li256ELb1ELb0ELi2EEENS1_19SingleTileSchedulerILb1ELb0ELb0ELi128EEEEEEEEEvNT_6ParamsE$_ZSt3minIiERKT_S2_S2_)
        /*c26c*/ 	.word	0x00000000


	//----- nvinfo : EIATTR_FRAME_SIZE
	.align		4
.L_8306:
        /*c270*/ 	.byte	0x04, 0x11
        /*c272*/ 	.short	(.L_8308 - .L_8307)
	.align		4
.L_8307:
        /*c274*/ 	.word	index@($_ZN7cutlass13device_kernelIN5flash19enable_sm80_to_sm89INS1_16FlashAttnBwdSm80INS1_25CollectiveMainloopBwdSm80ILi2ELi2EN4cute5tupleIJNS5_1CILi128EEES8_NS7_ILi64EEEEEENS_10bfloat16_tEfNS_4arch4Sm80ELb0ELb1ELb1ELb1ELb1ELb0ELb0ELb0ELi2ELi4ELi4ELi4ELb0EEENS1_21CollectiveEpilogueBwdISA_SB_SD_Li256ELb1ELb0ELi2EEENS1_19SingleTileSchedulerILb1ELb0ELb0ELi128EEEEEEEEEvNT_6ParamsE$_ZSt3maxIiERKT_S2_S2_)
        /*c278*/ 	.word	0x00000000


	//----- nvinfo : EIATTR_FRAME_SIZE
	.align		4
.L_8308:
        /*c27c*/ 	.byte	0x04, 0x11
        /*c27e*/ 	.short	(.L_8310 - .L_8309)
	.align		4
.L_8309:
        /*c280*/ 	.word	index@($_ZN7cutlass13device_kernelIN5flash19enable_sm80_to_sm89INS1_16FlashAttnBwdSm80INS1_25CollectiveMainloopBwdSm80ILi2ELi2EN4cute5tupleIJNS5_1CILi128EEES8_NS7_ILi64EEEEEENS_10bfloat16_tEfNS_4arch4Sm80ELb0ELb1ELb1ELb1ELb1ELb0ELb0ELb0ELi2ELi4ELi4ELi4ELb0EEENS1_21CollectiveEpilogueBwdISA_SB_SD_Li256ELb1ELb0ELi2EEENS1_19SingleTileSchedulerILb1ELb0ELb0ELi128EEEEEEEEEvNT_6ParamsE$_ZN73_INTERNAL_24fd9406_37_flash_bwd_hdim64_bf16_softcap_sm80_cu_3fbc093a_29189atomicAddEPff)
        /*c284*/ 	.word	0x00000000


	//----- nvinfo : EIATTR_FRAME_SIZE
	.align		4
.L_8310:
        /*c288*/ 	.byte	0x04, 0x11
        /*c28a*/ 	.short	(.L_8312 - .L_8311)
	.align		4
.L_8311:
        /*c28c*/ 	.word	index@($_ZN7cutlass13device_kernelIN5flash19enable_sm80_to_sm89INS1_16FlashAttnBwdSm80INS1_25CollectiveMainloopBwdSm80ILi2ELi2EN4cute5tupleIJNS5_1CILi128EEES8_NS7_ILi64EEEEEENS_10bfloat16_tEfNS_4arch4Sm80ELb0ELb1ELb1ELb1ELb1ELb0ELb0ELb0ELi2ELi4ELi4ELi4ELb0EEENS1_21CollectiveEpilogueBwdISA_SB_SD_Li256ELb1ELb0ELi2EEENS1_19SingleTileSchedulerILb1ELb0ELb0ELi128EEEEEEEEEvNT_6ParamsE$_ZN73_INTERNAL_24fd9406_37_flash_bwd_hdim64_bf16_softcap_sm80_cu_3fbc093a_291824__cvta_generic_to_sharedEPKv)
        /*c290*/ 	.word	0x00000000


	//----- nvinfo : EIATTR_FRAME_SIZE
	.align		4
.L_8312:
        /*c294*/ 	.byte	0x04, 0x11
        /*c296*/ 	.short	(.L_8314 - .L_8313)
	.align		4
.L_8313:
        /*c298*/ 	.word	index@($_ZN7cutlass13device_kernelIN5flash19enable_sm80_to_sm89INS1_16FlashAttnBwdSm80INS1_25CollectiveMainloopBwdSm80ILi2ELi2EN4cute5tupleIJNS5_1CILi128EEES8_NS7_ILi64EEEEEENS_10bfloat16_tEfNS_4arch4Sm80ELb0ELb1ELb1ELb1ELb1ELb0ELb0ELb0ELi2ELi4ELi4ELi4ELb0EEENS1_21CollectiveEpilogueBwdISA_SB_SD_Li256ELb1ELb0ELi2EEENS1_19SingleTileSchedulerILb1ELb0ELb0ELi128EEEEEEEEEvNT_6ParamsE$_ZN73_INTERNAL_24fd9406_37_flash_bwd_hdim64_bf16_softcap_sm80_cu_3fbc093a_291814__viaddmin_s32Eiii)
        /*c29c*/ 	.word	0x00000000


	//----- nvinfo : EIATTR_FRAME_SIZE
	.align		4
.L_8314:
        /*c2a0*/ 	.byte	0x04, 0x11
        /*c2a2*/ 	.short	(.L_8316 - .L_8315)
	.align		4
.L_8315:
        /*c2a4*/ 	.word	index@($_ZN7cutlass13device_kernelIN5flash19enable_sm80_to_sm89INS1_16FlashAttnBwdSm80INS1_25CollectiveMainloopBwdSm80ILi2ELi2EN4cute5tupleIJNS5_1CILi128EEES8_NS7_ILi64EEEEEENS_10bfloat16_tEfNS_4arch4Sm80ELb0ELb1ELb1ELb1ELb1ELb0ELb0ELb0ELi2ELi4ELi4ELi4ELb0EEENS1_21CollectiveEpilogueBwdISA_SB_SD_Li256ELb1ELb0ELi2EEENS1_19SingleTileSchedulerILb1ELb0ELb0ELi128EEEEEEEEEvNT_6ParamsE$_ZN4cute8smem_ptrIPjECI1NS_12iter_adaptorIS1_S2_EEES1_)
        /*c2a8*/ 	.word	0x00000000


	//----- nvinfo : EIATTR_FRAME_SIZE
	.align		4
.L_8316:
        /*c2ac*/ 	.byte	0x04, 0x11
        /*c2ae*/ 	.short	(.L_8318 - .L_8317)
	.align		4
.L_8317:
        /*c2b0*/ 	.word	index@($_ZN7cutlass13device_kernelIN5flash19enable_sm80_to_sm89INS1_16FlashAttnBwdSm80INS1_25CollectiveMainloopBwdSm80ILi2ELi2EN4cute5tupleIJNS5_1CILi128EEES8_NS7_ILi64EEEEEENS_10bfloat16_tEfNS_4arch4Sm80ELb0ELb1ELb1ELb1ELb1ELb0ELb0ELb0ELi2ELi4ELi4ELi4ELb0EEENS1_21CollectiveEpilogueBwdISA_SB_SD_Li256ELb1ELb0ELi2EEENS1_19SingleTileSchedulerILb1ELb0ELb0ELi128EEEEEEEEEvNT_6ParamsE$_ZN4cute8smem_ptrIPfECI1NS_12iter_adaptorIS1_S2_EEES1_)
        /*c2b4*/ 	.word	0x00000000


	//----- nvinfo : EIATTR_FRAME_SIZE
	.align		4
.L_8318:
        /*c2b8*/ 	.byte	0x04, 0x11
        /*c2ba*/ 	.short	(.L_8320 - .L_8319)
	.align		4
.L_8319:
        /*c2bc*/ 	.word	index@($_ZN7cutlass13device_kernelIN5flash19enable_sm80_to_sm89INS1_16FlashAttnBwdSm80INS1_25CollectiveMainloopBwdSm80ILi2ELi2EN4cute5tupleIJNS5_1CILi128EEES8_NS7_ILi64EEEEEENS_10bfloat16_tEfNS_4arch4Sm80ELb0ELb1ELb1ELb1ELb1ELb0ELb0ELb0ELi2ELi4ELi4ELi4ELb0EEENS1_21CollectiveEpilogueBwdISA_SB_SD_Li256ELb1ELb0ELi2EEENS1_19SingleTileSchedulerILb1ELb0ELb0ELi128EEEEEEEEEvNT_6ParamsE$_ZN4cute8smem_ptrIPN7cutlass9uint128_tEECI1NS_12iter_adaptorIS3_S4_EEES3_)
        /*c2c0*/ 	.word	0x00000000


	//----- nvinfo : EIATTR_FRAME_SIZE
	.align		4
.L_8320:
        /*c2c4*/ 	.byte	0x04, 0x11
        /*c2c6*/ 	.short	(.L_8322 - .L_8321)
	.align		4
.L_8321:
        /*c2c8*/ 	.word	index@($_ZN7cutlass13device_kernelIN5flash19enable_sm80_to_sm89INS1_16FlashAttnBwdSm80INS1_25CollectiveMainloopBwdSm80ILi2ELi2EN4cute5tupleIJNS5_1CILi128EEES8_NS7_ILi64EEEEEENS_10bfloat16_tEfNS_4arch4Sm80ELb0ELb1ELb1ELb1ELb1ELb0ELb0ELb0ELi2ELi4ELi4ELi4ELb0EEENS1_21CollectiveEpilogueBwdISA_SB_SD_Li256ELb1ELb0ELi2EEENS1_19SingleTileSchedulerILb1ELb0ELb0ELi128EEEEEEEEEvNT_6ParamsE$_ZN4cute8smem_ptrIPN7cutlass10bfloat16_tEECI1NS_12iter_adaptorIS3_S4_EEES3_)
        /*c2cc*/ 	.word	0x00000000


	//----- nvinfo : EIATTR_FRAME_SIZE
	.align		4
.L_8322:
        /*c2d0*/ 	.byte	0x04, 0x11
        /*c2d2*/ 	.short	(.L_8324 - .L_8323)
	.align		4
.L_8323:
        /*c2d4*/ 	.word	index@($_ZN7cutlass13device_kernelIN5flash19enable_sm80_to_sm89INS1_16FlashAttnBwdSm80INS1_25CollectiveMainloopBwdSm80ILi2ELi2EN4cute5tupleIJNS5_1CILi128EEES8_NS7_ILi64EEEEEENS_10bfloat16_tEfNS_4arch4Sm80ELb0ELb1ELb1ELb1ELb1ELb0ELb0ELb0ELi2ELi4ELi4ELi4ELb0EEENS1_21CollectiveEpilogueBwdISA_SB_SD_Li256ELb1ELb0ELi2EEENS1_19SingleTileSchedulerILb1ELb0ELb0ELi128EEEEEEEEEvNT_6ParamsE$_ZN4cute8gmem_ptrIPfECI1NS_12iter_adaptorIS1_S2_EEES1_)
        /*c2d8*/ 	.word	0x00000000


	//----- nvinfo : EIATTR_FRAME_SIZE
	.align		4
.L_8324:
        /*c2dc*/ 	.byte	0x04, 0x11
        /*c2de*/ 	.short	(.L_8326 - .L_8325)
	.align		4
.L_8325:
        /*c2e0*/ 	.word	index@($_ZN7cutlass13device_kernelIN5flash19enable_sm80_to_sm89INS1_16FlashAttnBwdSm80INS1_25CollectiveMainloopBwdSm80ILi2ELi2EN4cute5tupleIJNS5_1CILi128EEES8_NS7_ILi64EEEEEENS_10bfloat16_tEfNS_4arch4Sm80ELb0ELb1ELb1ELb1ELb1ELb0ELb0ELb0ELi2ELi4ELi4ELi4ELb0EEENS1_21CollectiveEpilogueBwdISA_SB_SD_Li256ELb1ELb0ELi2EEENS1_19SingleTileSchedulerILb1ELb0ELb0ELi128EEEEEEEEEvNT_6ParamsE$_ZN4cute8gmem_ptrIPKfECI1NS_12iter_adaptorIS2_S3_EEES2_)
        /*c2e4*/ 	.word	0x00000000


	//----- nvinfo : EIATTR_FRAME_SIZE
	.align		4
.L_8326:
        /*c2e8*/ 	.byte	0x04, 0x11
        /*c2ea*/ 	.short	(.L_8328 - .L_8327)
	.align		4
.L_8327:
        /*c2ec*/ 	.word	index@($_ZN7cutlass13device_kernelIN5flash19enable_sm80_to_sm89INS1_16FlashAttnBwdSm80INS1_25CollectiveMainloopBwdSm80ILi2ELi2EN4cute5tupleIJNS5_1CILi128EEES8_NS7_ILi64EEEEEENS_10bfloat16_tEfNS_4arch4Sm80ELb0ELb1ELb1ELb1ELb1ELb0ELb0ELb0ELi2ELi4ELi4ELi4ELb0EEENS1_21CollectiveEpilogueBwdISA_SB_SD_Li256ELb1ELb0ELi2EEENS1_19SingleTileSchedulerILb1ELb0ELb0ELi128EEEEEEEEEvNT_6ParamsE$_ZN4cute8gmem_ptrIPKN7cutlass9uint128_tEECI1NS_12iter_adaptorIS4_S5_EEES4_)
        /*c2f0*/ 	.word	0x00000000


	//----- nvinfo : EIATTR_FRAME_SIZE
	.align		4
.L_8328:
        /*c2f4*/ 	.byte	0x04, 0x11
        /*c2f6*/ 	.short	(.L_8330 - .L_8329)
	.align		4
.L_8329:
        /*c2f8*/ 	.word	index@($_ZN7cutlass13device_kernelIN5flash19enable_sm80_to_sm89INS1_16FlashAttnBwdSm80INS1_25CollectiveMainloopBwdSm80ILi2ELi2EN4cute5tupleIJNS5_1CILi128EEES8_NS7_ILi64EEEEEENS_10bfloat16_tEfNS_4arch4Sm80ELb0ELb1ELb1ELb1ELb1ELb0ELb0ELb0ELi2ELi4ELi4ELi4ELb0EEENS1_21CollectiveEpilogueBwdISA_SB_SD_Li256ELb1ELb0ELi2EEENS1_19SingleTileSchedulerILb1ELb0ELb0ELi128EEEEEEEEEvNT_6ParamsE$_ZN4cute8gmem_ptrIPKN7cutlass10bfloat16_tEECI1NS_12iter_adaptorIS4_S5_EEES4_)
        /*c2fc*/ 	.word	0x00000000


	//----- nvinfo : EIATTR_FRAME_SIZE
	.align		4
.L_8330:
        /*c300*/ 	.byte	0x04, 0x11
        /*c302*/ 	.short	(.L_8332 - .L_8331)
	.align		4
.L_8331:
        /*c304*/ 	.word	index@($_ZN7cutlass13device_kernelIN5flash19enable_sm80_to_sm89INS1_16FlashAttnBwdSm80INS1_25CollectiveMainloopBwdSm80ILi2ELi2EN4cute5tupleIJNS5_1CILi128EEES8_NS7_ILi64EEEEEENS_10bfloat16_tEfNS_4arch4Sm80ELb0ELb1ELb1ELb1ELb1ELb0ELb0ELb0ELi2ELi4ELi4ELi4ELb0EEENS1_21CollectiveEpilogueBwdISA_SB_SD_Li256ELb1ELb0ELi2EEENS1_19SingleTileSchedulerILb1ELb0ELb0ELi128EEEEEEEEEvNT_6ParamsE$_ZN4cute5tupleIJiiEEC2ERKiS3_)
        /*c308*/ 	.word	0x00000000


	//----- nvinfo : EIATTR_FRAME_SIZE
	.align		4
.L_8332:
        /*c30c*/ 	.byte	0x04, 0x11
        /*c30e*/ 	.short	(.L_8334 - .L_8333)
	.align		4
.L_8333:
        /*c310*/ 	.word	index@($_ZN7cutlass13device_kernelIN5flash19enable_sm80_to_sm89INS1_16FlashAttnBwdSm80INS1_25CollectiveMainloopBwdSm80ILi2ELi2EN4cute5tupleIJNS5_1CILi128EEES8_NS7_ILi64EEEEEENS_10bfloat16_tEfNS_4arch4Sm80ELb0ELb1ELb1ELb1ELb1ELb0ELb0ELb0ELi2ELi4ELi4ELi4ELb0EEENS1_21CollectiveEpilogueBwdISA_SB_SD_Li256ELb1ELb0ELi2EEENS1_19SingleTileSchedulerILb1ELb0ELb0ELi128EEEEEEEEEvNT_6ParamsE$_ZN4cute5tupleIJiNS_1CILi0EEEEEC2ERKiRKS2_)
        /*c314*/ 	.word	0x00000000


	//----- nvinfo : EIATTR_FRAME_SIZE
	.align		4
.L_8334:
        /*c318*/ 	.byte	0x04, 0x11
        /*c31a*/ 	.short	(.L_8336 - .L_8335)
	.align		4
.L_8335:
        /*c31c*/ 	.word	index@($_ZN7cutlass13device_kernelIN5flash19enable_sm80_to_sm89INS1_16FlashAttnBwdSm80INS1_25CollectiveMainloopBwdSm80ILi2ELi2EN4cute5tupleIJNS5_1CILi128EEES8_NS7_ILi64EEEEEENS_10bfloat16_tEfNS_4arch4Sm80ELb0ELb1ELb1ELb1ELb1ELb0ELb0ELb0ELi2ELi4ELi4ELi4ELb0EEENS1_21CollectiveEpilogueBwdISA_SB_SD_Li256ELb1ELb0ELi2EEENS1_19SingleTileSchedulerILb1ELb0ELb0ELi128EEEEEEEEEvNT_6ParamsE$_ZN4cute5tupleIJiEEC2ERKi)
        /*c320*/ 	.word	0x00000000


	//----- nvinfo : EIATTR_FRAME_SIZE
	.align		4
.L_8336:
        /*c324*/ 	.byte	0x04, 0x11
        /*c326*/ 	.short	(.L_8338 - .L_8337)
	.align		4
.L_8337:
        /*c328*/ 	.word	index@($_ZN7cutlass13device_kernelIN5flash19enable_sm80_to_sm89INS1_16FlashAttnBwdSm80INS1_25CollectiveMainloopBwdSm80ILi2ELi2EN4cute5tupleIJNS5_1CILi128EEES8_NS7_ILi64EEEEEENS_10bfloat16_tEfNS_4arch4Sm80ELb0ELb1ELb1ELb1ELb1ELb0ELb0ELb0ELi2ELi4ELi4ELi4ELb0EEENS1_21CollectiveEpilogueBwdISA_SB_SD_Li256ELb1ELb0ELi2EEENS1_19SingleTileSchedulerILb1ELb0ELb0ELi128EEEEEEEEEvNT_6ParamsE$_ZN4cute5tupleIJNS_7SwizzleILi3ELi3ELi3EEENS_9MixedBitsILj0ELj432EEENS_6LayoutINS0_IJNS0_IJNS_1CILi2EEES7_S7_EEES7_NS6_ILi8EEEEEENS0_IJNS0_IJNS6_ILi64EEES9_NS6_ILi512EEEEEENS6_ILi8192EEENS6_ILi1024EEEEEEEEEEC2ERKS2_RKS4_RKSH_)
        /*c32c*/ 	.word	0x00000000


	//----- nvinfo : EIATTR_FRAME_SIZE
	.align		4
.L_8338:
        /*c330*/ 	.byte	0x04, 0x11
        /*c332*/ 	.short	(.L_8340 - .L_8339)
	.align		4
.L_8339:
        /*c334*/ 	.word	index@($_ZN7cutlass13device_kernelIN5flash19enable_sm80_to_sm89INS1_16FlashAttnBwdSm80INS1_25CollectiveMainloopBwdSm80ILi2ELi2EN4cute5tupleIJNS5_1CILi128EEES8_NS7_ILi64EEEEEENS_10bfloat16_tEfNS_4arch4Sm80ELb0ELb1ELb1ELb1ELb1ELb0ELb0ELb0ELi2ELi4ELi4ELi4ELb0EEENS1_21CollectiveEpilogueBwdISA_SB_SD_Li256ELb1ELb0ELi2EEENS1_19SingleTileSchedulerILb1ELb0ELb0ELi128EEEEEEEEEvNT_6ParamsE$_ZN4cute5tupleIJNS_1CILi2EEEiEEC2ERKS2_RKi)
        /*c338*/ 	.word	0x00000000


	//----- nvinfo : EIATTR_FRAME_SIZE
	.align		4
.L_8340:
        /*c33c*/ 	.byte	0x04, 0x11
        /*c33e*/ 	.short	(.L_8342 - .L_8341)
	.align		4
.L_8341:
        /*c340*/ 	.word	index@($_ZN7cutlass13device_kernelIN5flash19enable_sm80_to_sm89INS1_16FlashAttnBwdSm80INS1_25CollectiveMainloopBwdSm80ILi2ELi2EN4cute5tupleIJNS5_1CILi128EEES8_NS7_ILi64EEEEEENS_10bfloat16_tEfNS_4arch4Sm80ELb0ELb1ELb1ELb1ELb1ELb0ELb0ELb0ELi2ELi4ELi4ELi4ELb0EEENS1_21CollectiveEpilogueBwdISA_SB_SD_Li256ELb1ELb0ELi2EEENS1_19SingleTileSchedulerILb1ELb0ELb0ELi128EEEEEEEEEvNT_6ParamsE$_ZN4cute5tupleIJNS_1CILi0EEEiEEC2ERKS2_RKi)
        /*c344*/ 	.word	0x00000000


	//----- nvinfo : EIATTR_FRAME_SIZE
	.align		4
.L_8342:
        /*c348*/ 	.byte	0x04, 0x11
        /*c34a*/ 	.short	(.L_8344 - .L_8343)
	.align		4
.L_8343:
        /*c34c*/ 	.word	index@($_ZN7cutlass13device_kernelIN5flash19enable_sm80_to_sm89INS1_16FlashAttnBwdSm80INS1_25CollectiveMainloopBwdSm80ILi2ELi2EN4cute5tupleIJNS5_1CILi128EEES8_NS7_ILi64EEEEEENS_10bfloat16_tEfNS_4arch4Sm80ELb0ELb1ELb1ELb1ELb1ELb0ELb0ELb0ELi2ELi4ELi4ELi4ELb0EEENS1_21CollectiveEpilogueBwdISA_SB_SD_Li256ELb1ELb0ELi2EEENS1_19SingleTileSchedulerILb1ELb0ELb0ELi128EEEEEEEEEvNT_6ParamsE$_ZN4cute5tupleIJNS0_IJNS_1CILi8EEENS1_ILi2EEES3_S3_S2_S3_EEENS0_IJNS1_ILi1EEEiiiNS1_ILi72EEENS1_ILi512EEEEEEEEC2ERKS4_RKS8_)
        /*c350*/ 	.word	0x00000000


	//----- nvinfo : EIATTR_FRAME_SIZE
	.align		4
.L_8344:
        /*c354*/ 	.byte	0x04, 0x11
        /*c356*/ 	.short	(.L_8346 - .L_8345)
	.align		4
.L_8345:
        /*c358*/ 	.word	index@($_ZN7cutlass13device_kernelIN5flash19enable_sm80_to_sm89INS1_16FlashAttnBwdSm80INS1_25CollectiveMainloopBwdSm80ILi2ELi2EN4cute5tupleIJNS5_1CILi128EEES8_NS7_ILi64EEEEEENS_10bfloat16_tEfNS_4arch4Sm80ELb0ELb1ELb1ELb1ELb1ELb0ELb0ELb0ELi2ELi4ELi4ELi4ELb0EEENS1_21CollectiveEpilogueBwdISA_SB_SD_Li256ELb1ELb0ELi2EEENS1_19SingleTileSchedulerILb1ELb0ELb0ELi128EEEEEEEEEvNT_6ParamsE$_ZN4cute5tupleIJNS0_IJNS_1CILi8EEENS0_IJNS1_ILi2EEES3_S3_EEENS1_ILi1EEES4_S5_EEENS0_IJS5_NS0_IJiiiEEENS1_ILi64EEENS0_IJNS1_ILi72EEENS1_ILi144EEENS1_ILi288EEEEEENS1_ILi512EEEEEEEEC2ERKS6_RKSE_)
        /*c35c*/ 	.word	0x00000000


	//----- nvinfo : EIATTR_FRAME_SIZE
	.align		4
.L_8346:
        /*c360*/ 	.byte	0x04, 0x11
        /*c362*/ 	.short	(.L_8348 - .L_8347)
	.align		4
.L_8347:
        /*c364*/ 	.word	index@($_ZN7cutlass13device_kernelIN5flash19enable_sm80_to_sm89INS1_16FlashAttnBwdSm80INS1_25CollectiveMainloopBwdSm80ILi2ELi2EN4cute5tupleIJNS5_1CILi128EEES8_NS7_ILi64EEEEEENS_10bfloat16_tEfNS_4arch4Sm80ELb0ELb1ELb1ELb1ELb1ELb0ELb0ELb0ELi2ELi4ELi4ELi4ELb0EEENS1_21CollectiveEpilogueBwdISA_SB_SD_Li256ELb1ELb0ELi2EEENS1_19SingleTileSchedulerILb1ELb0ELb0ELi128EEEEEEEEEvNT_6ParamsE$_ZN4cute5tupleIJNS0_IJNS_1CILi8EEENS0_IJNS1_ILi2EEES3_S3_EEENS1_ILi1EEES4_S5_EEENS0_IJS5_NS0_IJS2_iiEEENS1_ILi64EEENS0_IJiNS1_ILi144EEENS1_ILi288EEEEEENS1_ILi512EEEEEEEEC2ERKS6_RKSD_)
        /*c368*/ 	.word	0x00000000


	//----- nvinfo : EIATTR_FRAME_SIZE
	.align		4
.L_8348:
        /*c36c*/ 	.byte	0x04, 0x11
        /*c36e*/ 	.short	(.L_8350 - .L_8349)
	.align		4
.L_8349:
        /*c370*/ 	.word	index@($_ZN7cutlass13device_kernelIN5flash19enable_sm80_to_sm89INS1_16FlashAttnBwdSm80INS1_25CollectiveMainloopBwdSm80ILi2ELi2EN4cute5tupleIJNS5_1CILi128EEES8_NS7_ILi64EEEEEENS_10bfloat16_tEfNS_4arch4Sm80ELb0ELb1ELb1ELb1ELb1ELb0ELb0ELb0ELi2ELi4ELi4ELi4ELb0EEENS1_21CollectiveEpilogueBwdISA_SB_SD_Li256ELb1ELb0ELi2EEENS1_19SingleTileSchedulerILb1ELb0ELb0ELi128EEEEEEEEEvNT_6ParamsE$_ZN4cute5tupleIJNS0_IJNS_1CILi2EEES2_S2_EEENS0_IJNS1_ILi1EEENS1_ILi512EEEiEEEEEC2ERKS3_RKS6_)
        /*c374*/ 	.word	0x00000000


	//----- nvinfo : EIATTR_FRAME_SIZE
	.align		4
.L_8350:
        /*c378*/ 	.byte	0x04, 0x11
        /*c37a*/ 	.short	(.L_8352 - .L_8351)
	.align		4
.L_8351:
        /*c37c*/ 	.word	index@($_ZN7cutlass13device_kernelIN5flash19enable_sm80_to_sm89INS1_16FlashAttnBwdSm80INS1_25CollectiveMainloopBwdSm80ILi2ELi2EN4cute5tupleIJNS5_1CILi128EEES8_NS7_ILi64EEEEEENS_10bfloat16_tEfNS_4arch4Sm80ELb0ELb1ELb1ELb1ELb1ELb0ELb0ELb0ELi2ELi4ELi4ELi4ELb0EEENS1_21CollectiveEpilogueBwdISA_SB_SD_Li256ELb1ELb0ELi2EEENS1_19SingleTileSchedulerILb1ELb0ELb0ELi128EEEEEEEEEvNT_6ParamsE$_ZN4cute5tupleIJNS0_IJNS_1CILi2EEES2_EEENS0_IJiiEEEEEC2ERKS3_RKS4_)
        /*c380*/ 	.word	0x00000000


	//----- nvinfo : EIATTR_FRAME_SIZE
	.align		4
.L_8352:
        /*c384*/ 	.byte	0x04, 0x11
        /*c386*/ 	.short	(.L_8354 - .L_8353)
	.align		4
.L_8353:
        /*c388*/ 	.word	index@($_ZN7cutlass13device_kernelIN5flash19enable_sm80_to_sm89INS1_16FlashAttnBwdSm80INS1_25CollectiveMainloopBwdSm80ILi2ELi2EN4cute5tupleIJNS5_1CILi128EEES8_NS7_ILi64EEEEEENS_10bfloat16_tEfNS_4arch4Sm80ELb0ELb1ELb1ELb1ELb1ELb0ELb0ELb0ELi2ELi4ELi4ELi4ELb0EEENS1_21CollectiveEpilogueBwdISA_SB_SD_Li256ELb1ELb0ELi2EEENS1_19SingleTileSchedulerILb1ELb0ELb0ELi128EEEEEEEEEvNT_6ParamsE$_ZN4cute5tupleIJNS0_IJNS_1CILi2EEES2_EEENS0_IJiNS1_ILi512EEEEEEEEC2ERKS3_RKS5_)
        /*c38c*/ 	.word	0x00000000


	//----- nvinfo : EIATTR_FRAME_SIZE
	.align		4
.L_8354:
        /*c390*/ 	.byte	0x04, 0x11
        /*c392*/ 	.short	(.L_8356 - .L_8355)
	.align		4
.L_8355:
        /*c394*/ 	.word	index@($_ZN7cutlass13device_kernelIN5flash19enable_sm80_to_sm89INS1_16FlashAttnBwdSm80INS1_25CollectiveMainloopBwdSm80ILi2ELi2EN4cute5tupleIJNS5_1CILi128EEES8_NS7_ILi64EEEEEENS_10bfloat16_tEfNS_4arch4Sm80ELb0ELb1ELb1ELb1ELb1ELb0ELb0ELb0ELi2ELi4ELi4ELi4ELb0EEENS1_21CollectiveEpilogueBwdISA_SB_SD_Li256ELb1ELb0ELi2EEENS1_19SingleTileSchedulerILb1ELb0ELb0ELi128EEEEEEEEEvNT_6ParamsE$_ZN4cute5tupleIJNS0_IJNS_1CILi2EEES2_EEENS0_IJiNS1_ILi4096EEEEEEEEC2ERKS3_RKS5_)
        /*c398*/ 	.word	0x00000000


	//----- nvinfo : EIATTR_FRAME_SIZE
	.align		4
.L_8356:
        /*c39c*/ 	.byte	0x04, 0x11
        /*c39e*/ 	.short	(.L_8358 - .L_8357)
	.align		4
.L_8357:
        /*c3a0*/ 	.word	index@($_ZN7cutlass13device_kernelIN5flash19enable_sm80_to_sm89INS1_16FlashAttnBwdSm80INS1_25CollectiveMainloopBwdSm80ILi2ELi2EN4cute5tupleIJNS5_1CILi128EEES8_NS7_ILi64EEEEEENS_10bfloat16_tEfNS_4arch4Sm80ELb0ELb1ELb1ELb1ELb1ELb0ELb0ELb0ELi2ELi4ELi4ELi4ELb0EEENS1_21CollectiveEpilogueBwdISA_SB_SD_Li256ELb1ELb0ELi2EEENS1_19SingleTileSchedulerILb1ELb0ELb0ELi128EEEEEEEEEvNT_6ParamsE$_ZN4cute5tupleIJNS0_IJNS_1CILi2EEES2_EEENS0_IJNS1_ILi1EEEiEEEEEC2ERKS3_RKS5_)
        /*c3a4*/ 	.word	0x00000000


	//----- nvinfo : EIATTR_FRAME_SIZE
	.align		4
.L_8358:
        /*c3a8*/ 	.byte	0x04, 0x11
        /*c3aa*/ 	.short	(.L_8360 - .L_8359)
	.align		4
.L_8359:
        /*c3ac*/ 	.word	index@($_ZN7cutlass13device_kernelIN5flash19enable_sm80_to_sm89INS1_16FlashAttnBwdSm80INS1_25CollectiveMainloopBwdSm80ILi2ELi2EN4cute5tupleIJNS5_1CILi128EEES8_NS7_ILi64EEEEEENS_10bfloat16_tEfNS_4arch4Sm80ELb0ELb1ELb1ELb1ELb1ELb0ELb0ELb0ELi2ELi4ELi4ELi4ELb0EEENS1_21CollectiveEpilogueBwdISA_SB_SD_Li256ELb1ELb0ELi2EEENS1_19SingleTileSchedulerILb1ELb0ELb0ELi128EEEEEEEEEvNT_6ParamsE$_ZN4cute5tupleIJNS0_IJNS_1CILi2EEEEEENS0_IJiEEEEEC2ERKS3_RKS4_)
        /*c3b0*/ 	.word	0x00000000


	//----- nvinfo : EIATTR_FRAME_SIZE
	.align		4
.L_8360:
        /*c3b4*/ 	.byte	0x04, 0x11
        /*c3b6*/ 	.short	(.L_8362 - .L_8361)
	.align		4
.L_8361:
        /*c3b8*/ 	.word	index@($_ZN7cutlass13device_kernelIN5flash19enable_sm80_to_sm89INS1_16FlashAttnBwdSm80INS1_25CollectiveMainloopBwdSm80ILi2ELi2EN4cute5tupleIJNS5_1CILi128EEES8_NS7_ILi64EEEEEENS_10bfloat16_tEfNS_4arch4Sm80ELb0ELb1ELb1ELb1ELb1ELb0ELb0ELb0ELi2ELi4ELi4ELi4ELb0EEENS1_21CollectiveEpilogueBwdISA_SB_SD_Li256ELb1ELb0ELi2EEENS1_19SingleTileSchedulerILb1ELb0ELb0ELi128EEEEEEEEEvNT_6ParamsE$_ZN4cute5tupleIJNS0_IJNS_1CILi1EEENS1_ILi2EEES3_EEENS0_IJS2_NS1_ILi256EEEiEEEEEC2ERKS4_RKS6_)
        /*c3bc*/ 	.word	0x00000000


	//----- nvinfo : EIATTR_FRAME_SIZE
	.align		4
.L_8362:
        /*c3c0*/ 	.byte	0x04, 0x11
        /*c3c2*/ 	.short	(.L_8364 - .L_8363)
	.align		4
.L_8363:
        /*c3c4*/ 	.word	index@($_ZN7cutlass13device_kernelIN5flash19enable_sm80_to_sm89INS1_16FlashAttnBwdSm80INS1_25CollectiveMainloopBwdSm80ILi2ELi2EN4cute5tupleIJNS5_1CILi128EEES8_NS7_ILi64EEEEEENS_10bfloat16_tEfNS_4arch4Sm80ELb0ELb1ELb1ELb1ELb1ELb0ELb0ELb0ELi2ELi4ELi4ELi4ELb0EEENS1_21CollectiveEpilogueBwdISA_SB_SD_Li256ELb1ELb0ELi2EEENS1_19SingleTileSchedulerILb1ELb0ELb0ELi128EEEEEEEEEvNT_6ParamsE$_ZN4cute5tupleIJNS0_IJNS_1CILi1EEENS1_ILi2EEEEEENS0_IJNS1_ILi0EEEiEEEEEC2ERKS4_RKS6_)
        /*c3c8*/ 	.word	0x00000000


	//----- nvinfo : EIATTR_FRAME_SIZE
	.align		4
.L_8364:
        /*c3cc*/ 	.byte	0x04, 0x11
        /*c3ce*/ 	.short	(.L_8366 - .L_8365)
	.align		4
.L_8365:
        /*c3d0*/ 	.word	index@($_ZN7cutlass13device_kernelIN5flash19enable_sm80_to_sm89INS1_16FlashAttnBwdSm80INS1_25CollectiveMainloopBwdSm80ILi2ELi2EN4cute5tupleIJNS5_1CILi128EEES8_NS7_ILi64EEEEEENS_10bfloat16_tEfNS_4arch4Sm80ELb0ELb1ELb1ELb1ELb1ELb0ELb0ELb0ELi2ELi4ELi4ELi4ELb0EEENS1_21CollectiveEpilogueBwdISA_SB_SD_Li256ELb1ELb0ELi2EEENS1_19SingleTileSchedulerILb1ELb0ELb0ELi128EEEEEEEEEvNT_6ParamsE$_ZN4cute5tupleIJNS0_IJNS_1CILi1EEENS0_IJS2_NS1_ILi2EEES3_EEEEEENS0_IJNS1_ILi0EEENS0_IJS2_NS1_ILi256EEEiEEEEEEEEC2ERKS5_RKS9_)
        /*c3d4*/ 	.word	0x00000000


	//----- nvinfo : EIATTR_FRAME_SIZE
	.align		4
.L_8366:
        /*c3d8*/ 	.byte	0x04, 0x11
        /*c3da*/ 	.short	(.L_8368 - .L_8367)
	.align		4
.L_8367:
        /*c3dc*/ 	.word	index@($_ZN7cutlass13device_kernelIN5flash19enable_sm80_to_sm89INS1_16FlashAttnBwdSm80INS1_25CollectiveMainloopBwdSm80ILi2ELi2EN4cute5tupleIJNS5_1CILi128EEES8_NS7_ILi64EEEEEENS_10bfloat16_tEfNS_4arch4Sm80ELb0ELb1ELb1ELb1ELb1ELb0ELb0ELb0ELi2ELi4ELi4ELi4ELb0EEENS1_21CollectiveEpilogueBwdISA_SB_SD_Li256ELb1ELb0ELi2EEENS1_19SingleTileSchedulerILb1ELb0ELb0ELi128EEEEEEEEEvNT_6ParamsE$_ZN4cute5tupleIJNS0_IJNS_1CILi16EEENS1_ILi2EEES3_S3_NS1_ILi4EEES3_EEENS0_IJNS1_ILi1EEEiiiNS1_ILi144EEENS1_ILi512EEEEEEEEC2ERKS5_RKS9_)
        /*c3e0*/ 	.word	0x00000000


	//----- nvinfo : EIATTR_FRAME_SIZE
	.align		4
.L_8368:
        /*c3e4*/ 	.byte	0x04, 0x11
        /*c3e6*/ 	.short	(.L_8370 - .L_8369)
	.align		4
.L_8369:
        /*c3e8*/ 	.word	index@($_ZN7cutlass13device_kernelIN5flash19enable_sm80_to_sm89INS1_16FlashAttnBwdSm80INS1_25CollectiveMainloopBwdSm80ILi2ELi2EN4cute5tupleIJNS5_1CILi128EEES8_NS7_ILi64EEEEEENS_10bfloat16_tEfNS_4arch4Sm80ELb0ELb1ELb1ELb1ELb1ELb0ELb0ELb0ELi2ELi4ELi4ELi4ELb0EEENS1_21CollectiveEpilogueBwdISA_SB_SD_Li256ELb1ELb0ELi2EEENS1_19SingleTileSchedulerILb1ELb0ELb0ELi128EEEEEEEEEvNT_6ParamsE$_ZN4cute5tupleIJNS0_IJNS0_IJNS_1CILi8EEENS1_ILi1EEEEEENS1_ILi4EEES3_EEENS0_IJNS0_IJS3_NS1_ILi0EEEEEElS7_EEEEEC2ERKS6_RKS9_)
        /*c3ec*/ 	.word	0x00000000


	//----- nvinfo : EIATTR_FRAME_SIZE
	.align		4
.L_8370:
        /*c3f0*/ 	.byte	0x04, 0x11
        /*c3f2*/ 	.short	(.L_8372 - .L_8371)
	.align		4
.L_8371:
        /*c3f4*/ 	.word	index@($_ZN7cutlass13device_kernelIN5flash19enable_sm80_to_sm89INS1_16FlashAttnBwdSm80INS1_25CollectiveMainloopBwdSm80ILi2ELi2EN4cute5tupleIJNS5_1CILi128EEES8_NS7_ILi64EEEEEENS_10bfloat16_tEfNS_4arch4Sm80ELb0ELb1ELb1ELb1ELb1ELb0ELb0ELb0ELi2ELi4ELi4ELi4ELb0EEENS1_21CollectiveEpilogueBwdISA_SB_SD_Li256ELb1ELb0ELi2EEENS1_19SingleTileSchedulerILb1ELb0ELb0ELi128EEEEEEEEEvNT_6ParamsE$_ZN4cute5tupleIJNS0_IJNS0_IJNS_1CILi8EEENS1_ILi1EEEEEENS1_ILi2EEES2_EEENS0_IJNS0_IJS3_NS1_ILi0EEEEEEiNS1_ILi1024EEEEEEEEC2ERKS6_RKSA_)
        /*c3f8*/ 	.word	0x00000000


	//----- nvinfo : EIATTR_FRAME_SIZE
	.align		4
.L_8372:
        /*c3fc*/ 	.byte	0x04, 0x11
        /*c3fe*/ 	.short	(.L_8374 - .L_8373)
	.align		4
.L_8373:
        /*c400*/ 	.word	index@($_ZN7cutlass13device_kernelIN5flash19enable_sm80_to_sm89INS1_16FlashAttnBwdSm80INS1_25CollectiveMainloopBwdSm80ILi2ELi2EN4cute5tupleIJNS5_1CILi128EEES8_NS7_ILi64EEEEEENS_10bfloat16_tEfNS_4arch4Sm80ELb0ELb1ELb1ELb1ELb1ELb0ELb0ELb0ELi2ELi4ELi4ELi4ELb0EEENS1_21CollectiveEpilogueBwdISA_SB_SD_Li256ELb1ELb0ELi2EEENS1_19SingleTileSchedulerILb1ELb0ELb0ELi128EEEEEEEEEvNT_6ParamsE$_ZN4cute5tupleIJNS0_IJNS0_IJNS_1CILi8EEENS1_ILi1EEEEEENS1_ILi2EEENS0_IJS5_S5_EEEEEENS0_IJNS0_IJS3_NS1_ILi0EEEEEENS1_ILi4096EEENS0_IJiiEEEEEEEEC2ERKS7_RKSC_)
        /*c404*/ 	.word	0x00000000


	//----- nvinfo : EIATTR_FRAME_SIZE
	.align		4
.L_8374:
        /*c408*/ 	.byte	0x04, 0x11
        /*c40a*/ 	.short	(.L_8376 - .L_8375)
	.align		4
.L_8375:
        /*c40c*/ 	.word	index@($_ZN7cutlass13device_kernelIN5flash19enable_sm80_to_sm89INS1_16FlashAttnBwdSm80INS1_25CollectiveMainloopBwdSm80ILi2ELi2EN4cute5tupleIJNS5_1CILi128EEES8_NS7_ILi64EEEEEENS_10bfloat16_tEfNS_4arch4Sm80ELb0ELb1ELb1ELb1ELb1ELb0ELb0ELb0ELi2ELi4ELi4ELi4ELb0EEENS1_21CollectiveEpilogueBwdISA_SB_SD_Li256ELb1ELb0ELi2EEENS1_19SingleTileSchedulerILb1ELb0ELb0ELi128EEEEEEEEEvNT_6ParamsE$_ZN4cute5tupleIJNS0_IJNS0_IJNS_1CILi8EEENS1_ILi1EEEEEENS1_ILi2EEEEEENS0_IJNS0_IJS3_NS1_ILi0EEEEEEiEEEEEC2ERKS6_RKS9_)
        /*c410*/ 	.word	0x00000000


	//----- nvinfo : EIATTR_FRAME_SIZE
	.align		4
.L_8376:
        /*c414*/ 	.byte	0x04, 0x11
        /*c416*/ 	.short	(.L_8378 - .L_8377)
	.align		4
.L_8377:
        /*c418*/ 	.word	index@($_ZN7cutlass13device_kernelIN5flash19enable_sm80_to_sm89INS1_16FlashAttnBwdSm80INS1_25CollectiveMainloopBwdSm80ILi2ELi2EN4cute5tupleIJNS5_1CILi128EEES8_NS7_ILi64EEEEEENS_10bfloat16_tEfNS_4arch4Sm80ELb0ELb1ELb1ELb1ELb1ELb0ELb0ELb0ELi2ELi4ELi4ELi4ELb0EEENS1_21CollectiveEpilogueBwdISA_SB_SD_Li256ELb1ELb0ELi2EEENS1_19SingleTileSchedulerILb1ELb0ELb0ELi128EEEEEEEEEvNT_6ParamsE$_ZN4cute5tupleIJNS0_IJNS0_IJNS_1CILi8EEENS1_ILi1EEEEEENS0_IJNS1_ILi2EEEEEEEEENS0_IJNS0_IJS3_NS1_ILi0EEEEEENS0_IJiEEEEEEEEC2ERKS7_RKSB_)
        /*c41c*/ 	.word	0x00000000


	//----- nvinfo : EIATTR_FRAME_SIZE
	.align		4
.L_8378:
        /*c420*/ 	.byte	0x04, 0x11
        /*c422*/ 	.short	(.L_8380 - .L_8379)
	.align		4
.L_8379:
        /*c424*/ 	.word	index@($_ZN7cutlass13device_kernelIN5flash19enable_sm80_to_sm89INS1_16FlashAttnBwdSm80INS1_25CollectiveMainloopBwdSm80ILi2ELi2EN4cute5tupleIJNS5_1CILi128EEES8_NS7_ILi64EEEEEENS_10bfloat16_tEfNS_4arch4Sm80ELb0ELb1ELb1ELb1ELb1ELb0ELb0ELb0ELi2ELi4ELi4ELi4ELb0EEENS1_21CollectiveEpilogueBwdISA_SB_SD_Li256ELb1ELb0ELi2EEENS1_19SingleTileSchedulerILb1ELb0ELb0ELi128EEEEEEEEEvNT_6ParamsE$_ZN4cute5tupleIJNS0_IJNS0_IJNS_1CILi2EEES2_S2_EEES2_NS0_IJS2_S2_EEEEEENS0_IJNS0_IJNS1_ILi1EEENS1_ILi512EEEiEEENS1_ILi4096EEENS0_IJiiEEEEEEEEC2ERKS5_RKSB_)
        /*c428*/ 	.word	0x00000000


	//----- nvinfo : EIATTR_FRAME_SIZE
	.align		4
.L_8380:
        /*c42c*/ 	.byte	0x04, 0x11
        /*c42e*/ 	.short	(.L_8382 - .L_8381)
	.align		4
.L_8381:
        /*c430*/ 	.word	index@($_ZN7cutlass13device_kernelIN5flash19enable_sm80_to_sm89INS1_16FlashAttnBwdSm80INS1_25CollectiveMainloopBwdSm80ILi2ELi2EN4cute5tupleIJNS5_1CILi128EEES8_NS7_ILi64EEEEEENS_10bfloat16_tEfNS_4arch4Sm80ELb0ELb1ELb1ELb1ELb1ELb0ELb0ELb0ELi2ELi4ELi4ELi4ELb0EEENS1_21CollectiveEpilogueBwdISA_SB_SD_Li256ELb1ELb0ELi2EEENS1_19SingleTileSchedulerILb1ELb0ELb0ELi128EEEEEEEEEvNT_6ParamsE$_ZN4cute5tupleIJNS0_IJNS0_IJNS_1CILi2EEES2_S2_EEES2_NS0_IJNS0_IJS2_S2_EEES2_EEEEEENS0_IJNS0_IJNS1_ILi1EEENS1_ILi512EEEiEEENS1_ILi4096EEENS0_IJNS0_IJiiEEENS1_ILi8192EEEEEEEEEEEC2ERKS6_RKSE_)
        /*c434*/ 	.word	0x00000000


	//----- nvinfo : EIATTR_FRAME_SIZE
	.align		4
.L_8382:
        /*c438*/ 	.byte	0x04, 0x11
        /*c43a*/ 	.short	(.L_8384 - .L_8383)
	.align		4
.L_8383:
        /*c43c*/ 	.word	index@($_ZN7cutlass13device_kernelIN5flash19enable_sm80_to_sm89INS1_16FlashAttnBwdSm80INS1_25CollectiveMainloopBwdSm80ILi2ELi2EN4cute5tupleIJNS5_1CILi128EEES8_NS7_ILi64EEEEEENS_10bfloat16_tEfNS_4arch4Sm80ELb0ELb1ELb1ELb1ELb1ELb0ELb0ELb0ELi2ELi4ELi4ELi4ELb0EEENS1_21CollectiveEpilogueBwdISA_SB_SD_Li256ELb1ELb0ELi2EEENS1_19SingleTileSchedulerILb1ELb0ELb0ELi128EEEEEEEEEvNT_6ParamsE$_ZN4cute5tupleIJNS0_IJNS0_IJNS_1CILi2EEES2_EEES3_NS1_ILi8EEEEEENS0_IJNS0_IJiNS1_ILi512EEEEEENS0_IJiiEEENS1_ILi1024EEEEEEEEC2ERKS5_RKSA_)
        /*c440*/ 	.word	0x00000000


	//----- nvinfo : EIATTR_FRAME_SIZE
	.align		4
.L_8384:
        /*c444*/ 	.byte	0x04, 0x11
        /*c446*/ 	.short	(.L_8386 - .L_8385)
	.align		4
.L_8385:
        /*c448*/ 	.word	index@($_ZN7cutlass13device_kernelIN5flash19enable_sm80_to_sm89INS1_16FlashAttnBwdSm80INS1_25CollectiveMainloopBwdSm80ILi2ELi2EN4cute5tupleIJNS5_1CILi128EEES8_NS7_ILi64EEEEEENS_10bfloat16_tEfNS_4arch4Sm80ELb0ELb1ELb1ELb1ELb1ELb0ELb0ELb0ELi2ELi4ELi4ELi4ELb0EEENS1_21CollectiveEpilogueBwdISA_SB_SD_Li256ELb1ELb0ELi2EEENS1_19SingleTileSchedulerILb1ELb0ELb0ELi128EEEEEEEEEvNT_6ParamsE$_ZN4cute5tupleIJNS0_IJNS0_IJNS_1CILi2EEES2_EEES2_EEENS0_IJNS0_IJiiEEENS1_ILi8192EEEEEEEEC2ERKS4_RKS7_)
        /*c44c*/ 	.word	0x00000000


	//----- nvinfo : EIATTR_FRAME_SIZE
	.align		4
.L_8386:
        /*c450*/ 	.byte	0x04, 0x11
        /*c452*/ 	.short	(.L_8388 - .L_8387)
	.align		4
.L_8387:
        /*c454*/ 	.word	index@($_ZN7cutlass13device_kernelIN5flash19enable_sm80_to_sm89INS1_16FlashAttnBwdSm80INS1_25CollectiveMainloopBwdSm80ILi2ELi2EN4cute5tupleIJNS5_1CILi128EEES8_NS7_ILi64EEEEEENS_10bfloat16_tEfNS_4arch4Sm80ELb0ELb1ELb1ELb1ELb1ELb0ELb0ELb0ELi2ELi4ELi4ELi4ELb0EEENS1_21CollectiveEpilogueBwdISA_SB_SD_Li256ELb1ELb0ELi2EEENS1_19SingleTileSchedulerILb1ELb0ELb0ELi128EEEEEEEEEvNT_6ParamsE$_ZN4cute5tupleIJNS0_IJNS0_IJNS_1CILi2EEES2_EEENS1_ILi8EEES3_EEENS0_IJNS0_IJNS1_ILi1EEEiEEENS1_ILi1024EEENS0_IJiiEEEEEEEEC2ERKS5_RKSA_)
        /*c458*/ 	.word	0x00000000


	//----- nvinfo : EIATTR_FRAME_SIZE
	.align		4
.L_8388:
        /*c45c*/ 	.byte	0x04, 0x11
        /*c45e*/ 	.short	(.L_8390 - .L_8389)
	.align		4
.L_8389:
        /*c460*/ 	.word	index@($_ZN7cutlass13device_kernelIN5flash19enable_sm80_to_sm89INS1_16FlashAttnBwdSm80INS1_25CollectiveMainloopBwdSm80ILi2ELi2EN4cute5tupleIJNS5_1CILi128EEES8_NS7_ILi64EEEEEENS_10bfloat16_tEfNS_4arch4Sm80ELb0ELb1ELb1ELb1ELb1ELb0ELb0ELb0ELi2ELi4ELi4ELi4ELb0EEENS1_21CollectiveEpilogueBwdISA_SB_SD_Li256ELb1ELb0ELi2EEENS1_19SingleTileSchedulerILb1ELb0ELb0ELi128EEEEEEEEEvNT_6ParamsE$_ZN4cute5tupleIJNS0_IJNS0_IJNS_1CILi1EEENS0_IJS2_NS1_ILi2EEES3_EEEEEES3_NS0_IJS3_S3_EEEEEENS0_IJNS0_IJNS1_ILi0EEENS0_IJS2_NS1_ILi256EEEiEEEEEENS1_ILi2048EEENS0_IJiNS1_ILi4096EEEEEEEEEEEC2ERKS7_RKSF_)
        /*c464*/ 	.word	0x00000000


	//----- nvinfo : EIATTR_FRAME_SIZE
	.align		4
.L_8390:
        /*c468*/ 	.byte	0x04, 0x11
        /*c46a*/ 	.short	(.L_8392 - .L_8391)
	.align		4
.L_8391:
        /*c46c*/ 	.word	index@($_ZN7cutlass13device_kernelIN5flash19enable_sm80_to_sm89INS1_16FlashAttnBwdSm80INS1_25CollectiveMainloopBwdSm80ILi2ELi2EN4cute5tupleIJNS5_1CILi128EEES8_NS7_ILi64EEEEEENS_10bfloat16_tEfNS_4arch4Sm80ELb0ELb1ELb1ELb1ELb1ELb0ELb0ELb0ELi2ELi4ELi4ELi4ELb0EEENS1_21CollectiveEpilogueBwdISA_SB_SD_Li256ELb1ELb0ELi2EEENS1_19SingleTileSchedulerILb1ELb0ELb0ELi128EEEEEEEEEvNT_6ParamsE$_ZN4cute5tupleIJNS0_IJNS0_IJNS0_IJNS_1CILi8EEENS1_ILi1EEEEEES3_EEENS0_IJNS0_IJS3_S3_EEENS1_ILi2EEEEEEEEENS0_IJNS0_IJNS0_IJS3_NS1_ILi0EEEEEESA_EEENS0_IJNS0_IJSA_SA_EEEiEEEEEEEEC2ERKS9_RKSF_)
        /*c470*/ 	.word	0x00000000


	//----- nvinfo : EIATTR_FRAME_SIZE
	.align		4
.L_8392:
        /*c474*/ 	.byte	0x04, 0x11
        /*c476*/ 	.short	(.L_8394 - .L_8393)
	.align		4
.L_8393:
        /*c478*/ 	.word	index@($_ZN7cutlass13device_kernelIN5flash19enable_sm80_to_sm89INS1_16FlashAttnBwdSm80INS1_25CollectiveMainloopBwdSm80ILi2ELi2EN4cute5tupleIJNS5_1CILi128EEES8_NS7_ILi64EEEEEENS_10bfloat16_tEfNS_4arch4Sm80ELb0ELb1ELb1ELb1ELb1ELb0ELb0ELb0ELi2ELi4ELi4ELi4ELb0EEENS1_21CollectiveEpilogueBwdISA_SB_SD_Li256ELb1ELb0ELi2EEENS1_19SingleTileSchedulerILb1ELb0ELb0ELi128EEEEEEEEEvNT_6ParamsE$_ZN4cute5tupleIJNS0_IJNS0_IJNS0_IJNS_1CILi8EEENS1_ILi1EEEEEENS0_IJS3_S3_EEEEEENS0_IJS3_NS1_ILi2EEEEEEEEENS0_IJNS0_IJNS0_IJS3_NS1_ILi0EEEEEENS0_IJSA_SA_EEEEEENS0_IJSA_iEEEEEEEEC2ERKS9_RKSF_)
        /*c47c*/ 	.word	0x00000000


	//----- nvinfo : EIATTR_FRAME_SIZE
	.align		4
.L_8394:
        /*c480*/ 	.byte	0x04, 0x11
        /*c482*/ 	.short	(.L_8396 - .L_8395)
	.align		4
.L_8395:
        /*c484*/ 	.word	index@($_ZN7cutlass13device_kernelIN5flash19enable_sm80_to_sm89INS1_16FlashAttnBwdSm80INS1_25CollectiveMainloopBwdSm80ILi2ELi2EN4cute5tupleIJNS5_1CILi128EEES8_NS7_ILi64EEEEEENS_10bfloat16_tEfNS_4arch4Sm80ELb0ELb1ELb1ELb1ELb1ELb0ELb0ELb0ELi2ELi4ELi4ELi4ELb0EEENS1_21CollectiveEpilogueBwdISA_SB_SD_Li256ELb1ELb0ELi2EEENS1_19SingleTileSchedulerILb1ELb0ELb0ELi128EEEEEEEEEvNT_6ParamsE$_ZN4cute3eso3ESOILb1ELb0EJNS_7SwizzleILi3ELi3ELi3EEENS_9MixedBitsILj0ELj432EEENS_6LayoutINS_5tupleIJNS7_IJNS_1CILi2EEES9_S9_EEES9_NS8_ILi8EEEEEENS7_IJNS7_IJNS8_ILi64EEESB_NS8_ILi512EEEEEENS8_ILi8192EEENS8_ILi1024EEEEEEEEEEC2ERKS3_RKS5_RKSJ_)
        /*c488*/ 	.word	0x00000000


	//----- nvinfo : EIATTR_FRAME_SIZE
	.align		4
.L_8396:
        /*c48c*/ 	.byte	0x04, 0x11
        /*c48e*/ 	.short	(.L_8398 - .L_8397)
	.align		4
.L_8397:
        /*c490*/ 	.word	index@($_ZN7cutlass13device_kernelIN5flash19enable_sm80_to_sm89INS1_16FlashAttnBwdSm80INS1_25CollectiveMainloopBwdSm80ILi2ELi2EN4cute5tupleIJNS5_1CILi128EEES8_NS7_ILi64EEEEEENS_10bfloat16_tEfNS_4arch4Sm80ELb0ELb1ELb1ELb1ELb1ELb0ELb0ELb0ELi2ELi4ELi4ELi4ELb0EEENS1_21CollectiveEpilogueBwdISA_SB_SD_Li256ELb1ELb0ELi2EEENS1_19SingleTileSchedulerILb1ELb0ELb0ELi128EEEEEEEEEvNT_6ParamsE$_ZN4cute3eso3ESOILb1ELb0EJNS_6LayoutINS_5tupleIJNS_1CILi4EEEEEENS3_IJNS4_ILi1EEEEEEEENS_10ViewEngineIPfEEEEC2ERKS9_RKSC_)
        /*c494*/ 	.word	0x00000000


	//----- nvinfo : EIATTR_FRAME_SIZE
	.align		4
.L_8398:
        /*c498*/ 	.byte	0x04, 0x11
        /*c49a*/ 	.short	(.L_8400 - .L_8399)
	.align		4
.L_8399:
        /*c49c*/ 	.word	index@($_ZN7cutlass13device_kernelIN5flash19enable_sm80_to_sm89INS1_16FlashAttnBwdSm80INS1_25CollectiveMainloopBwdSm80ILi2ELi2EN4cute5tupleIJNS5_1CILi128EEES8_NS7_ILi64EEEEEENS_10bfloat16_tEfNS_4arch4Sm80ELb0ELb1ELb1ELb1ELb1ELb0ELb0ELb0ELi2ELi4ELi4ELi4ELb0EEENS1_21CollectiveEpilogueBwdISA_SB_SD_Li256ELb1ELb0ELi2EEENS1_19SingleTileSchedulerILb1ELb0ELb0ELi128EEEEEEEEEvNT_6ParamsE$_ZN4cute3eso3ESOILb1ELb0EJNS_6LayoutINS_5tupleIJNS_1CILi1EEENS4_ILi4EEEEEENS3_IJNS4_ILi0EEES5_EEEEENS_10ViewEngineIPfEEEEC2ERKSA_RKSD_)
        /*c4a0*/ 	.word	0x00000000


	//----- nvinfo : EIATTR_FRAME_SIZE
	.align		4
.L_8400:
        /*c4a4*/ 	.byte	0x04, 0x11
        /*c4a6*/ 	.short	(.L_8402 - .L_8401)
	.align		4
.L_8401:
        /*c4a8*/ 	.word	index@($_ZN7cutlass13device_kernelIN5flash19enable_sm80_to_sm89INS1_16FlashAttnBwdSm80INS1_25CollectiveMainloopBwdSm80ILi2ELi2EN4cute5tupleIJNS5_1CILi128EEES8_NS7_ILi64EEEEEENS_10bfloat16_tEfNS_4arch4Sm80ELb0ELb1ELb1ELb1ELb1ELb0ELb0ELb0ELi2ELi4ELi4ELi4ELb0EEENS1_21CollectiveEpilogueBwdISA_SB_SD_Li256ELb1ELb0ELi2EEENS1_19SingleTileSchedulerILb1ELb0ELb0ELi128EEEEEEEEEvNT_6ParamsE$_ZN4cute3eso3ESOILb1ELb0EJNS_6LayoutINS_5tupleIJNS_1CILi1EEENS3_IJNS4_ILi2EEES6_EEEEEENS3_IJNS4_ILi0EEENS3_IJNS4_ILi8EEENS4_ILi64EEEEEEEEEEENS_10ViewEngineINS_8smem_ptrIPfEEEEEEC2ERKSE_RKSJ_)
        /*c4ac*/ 	.word	0x00000000


	//----- nvinfo : EIATTR_FRAME_SIZE
	.align		4
.L_8402:
        /*c4b0*/ 	.byte	0x04, 0x11
        /*c4b2*/ 	.short	(.L_8404 - .L_8403)
	.align		4
.L_8403:
        /*c4b4*/ 	.word	index@($_ZN7cutlass13device_kernelIN5flash19enable_sm80_to_sm89INS1_16FlashAttnBwdSm80INS1_25CollectiveMainloopBwdSm80ILi2ELi2EN4cute5tupleIJNS5_1CILi128EEES8_NS7_ILi64EEEEEENS_10bfloat16_tEfNS_4arch4Sm80ELb0ELb1ELb1ELb1ELb1ELb0ELb0ELb0ELi2ELi4ELi4ELi4ELb0EEENS1_21CollectiveEpilogueBwdISA_SB_SD_Li256ELb1ELb0ELi2EEENS1_19SingleTileSchedulerILb1ELb0ELb0ELi128EEEEEEEEEvNT_6ParamsE$_ZN4cute3eso3ESOILb1ELb0EJNS_6LayoutINS_5tupleIJNS3_IJNS_1CILi8EEENS4_ILi1EEEEEENS4_ILi4EEES8_EEENS3_IJNS3_IJS6_NS4_ILi0EEEEEES5_NS4_ILi32EEEEEEEENS_10ViewEngineIPN7cutlass10bfloat16_tEEEEEC2ERKSE_RKSJ_)
        /*c4b8*/ 	.word	0x00000000


	//----- nvinfo : EIATTR_FRAME_SIZE
	.align		4
.L_8404:
        /*c4bc*/ 	.byte	0x04, 0x11
        /*c4be*/ 	.short	(.L_8406 - .L_8405)
	.align		4
.L_8405:
        /*c4c0*/ 	.word	index@($_ZN7cutlass13device_kernelIN5flash19enable_sm80_to_sm89INS1_16FlashAttnBwdSm80INS1_25CollectiveMainloopBwdSm80ILi2ELi2EN4cute5tupleIJNS5_1CILi128EEES8_NS7_ILi64EEEEEENS_10bfloat16_tEfNS_4arch4Sm80ELb0ELb1ELb1ELb1ELb1ELb0ELb0ELb0ELi2ELi4ELi4ELi4ELb0EEENS1_21CollectiveEpilogueBwdISA_SB_SD_Li256ELb1ELb0ELi2EEENS1_19SingleTileSchedulerILb1ELb0ELb0ELi128EEEEEEEEEvNT_6ParamsE$_ZN4cute3eso3ESOILb1ELb0EJNS_6LayoutINS_5tupleIJNS3_IJNS_1CILi8EEENS4_ILi1EEEEEENS4_ILi4EEES6_EEENS3_IJNS3_IJS6_NS4_ILi0EEEEEENS4_ILi2048EEESA_EEEEEiEEC2ERKSE_RKi)
        /*c4c4*/ 	.word	0x00000000


	//----- nvinfo : EIATTR_FRAME_SIZE
	.align		4
.L_8406:
        /*c4c8*/ 	.byte	0x04, 0x11
        /*c4ca*/ 	.short	(.L_8408 - .L_8407)
	.align		4
.L_8407:
        /*c4cc*/ 	.word	index@($_ZN7cutlass13device_kernelIN5flash19enable_sm80_to_sm89INS1_16FlashAttnBwdSm80INS1_25CollectiveMainloopBwdSm80ILi2ELi2EN4cute5tupleIJNS5_1CILi128EEES8_NS7_ILi64EEEEEENS_10bfloat16_tEfNS_4arch4Sm80ELb0ELb1ELb1ELb1ELb1ELb0ELb0ELb0ELi2ELi4ELi4ELi4ELb0EEENS1_21CollectiveEpilogueBwdISA_SB_SD_Li256ELb1ELb0ELi2EEENS1_19SingleTileSchedulerILb1ELb0ELb0ELi128EEEEEEEEEvNT_6ParamsE$_ZN4cute3eso3ESOILb1ELb0EJNS_6LayoutINS_5tupleIJNS3_IJNS_1CILi8EEENS4_ILi1EEEEEENS4_ILi4EEES6_EEENS3_IJNS3_IJS6_NS4_ILi0EEEEEENS4_ILi2048EEESA_EEEEENS_10ViewEngineINS_8smem_ptrIPN7cutlass10bfloat16_tEEEEEEEC2ERKSE_RKSL_)
        /*c4d0*/ 	.word	0x00000000


	//----- nvinfo : EIATTR_FRAME_SIZE
	.align		4
.L_8408:
        /*c4d4*/ 	.byte	0x04, 0x11
        /*c4d6*/ 	.short	(.L_8410 - .L_8409)
	.align		4
.L_8409:
        /*c4d8*/ 	.word	index@($_ZN7cutlass13device_kernelIN5flash19enable_sm80_to_sm89INS1_16FlashAttnBwdSm80INS1_25CollectiveMainloopBwdSm80ILi2ELi2EN4cute5tupleIJNS5_1CILi128EEES8_NS7_ILi64EEEEEENS_10bfloat16_tEfNS_4arch4Sm80ELb0ELb1ELb1ELb1ELb1ELb0ELb0ELb0ELi2ELi4ELi4ELi4ELb0EEENS1_21CollectiveEpilogueBwdISA_SB_SD_Li256ELb1ELb0ELi2EEENS1_19SingleTileSchedulerILb1ELb0ELb0ELi128EEEEEEEEEvNT_6ParamsE$_ZN4cute3eso3ESOILb1ELb0EJNS_6LayoutINS_5tupleIJNS3_IJNS_1CILi8EEENS4_ILi1EEEEEENS4_ILi4EEEEEENS3_IJNS3_IJS6_NS4_ILi0EEEEEES5_EEEEEiEEC2ERKSD_RKi)
        /*c4dc*/ 	.word	0x00000000


	//----- nvinfo : EIATTR_FRAME_SIZE
	.align		4
.L_8410:
        /*c4e0*/ 	.byte	0x04, 0x11
        /*c4e2*/ 	.short	(.L_8412 - .L_8411)
	.align		4
.L_8411:
        /*c4e4*/ 	.word	index@($_ZN7cutlass13device_kernelIN5flash19enable_sm80_to_sm89INS1_16FlashAttnBwdSm80INS1_25CollectiveMainloopBwdSm80ILi2ELi2EN4cute5tupleIJNS5_1CILi128EEES8_NS7_ILi64EEEEEENS_10bfloat16_tEfNS_4arch4Sm80ELb0ELb1ELb1ELb1ELb1ELb0ELb0ELb0ELi2ELi4ELi4ELi4ELb0EEENS1_21CollectiveEpilogueBwdISA_SB_SD_Li256ELb1ELb0ELi2EEENS1_19SingleTileSchedulerILb1ELb0ELb0ELi128EEEEEEEEEvNT_6ParamsE$_ZN4cute3eso3ESOILb1ELb0EJNS_6LayoutINS_5tupleIJNS3_IJNS_1CILi8EEENS4_ILi1EEEEEENS4_ILi4EEEEEENS3_IJNS3_IJS6_NS4_ILi0EEEEEES5_EEEEENS_10ViewEngineIPN7cutlass10bfloat16_tEEEEEC2ERKSD_RKSI_)
        /*c4e8*/ 	.word	0x00000000


	//----- nvinfo : EIATTR_FRAME_SIZE
	.align		4
.L_8412:
        /*c4ec*/ 	.byte	0x04, 0x11
        /*c4ee*/ 	.short	(.L_8414 - .L_8413)
	.align		4
.L_8413:
        /*c4f0*/ 	.word	index@($_ZN7cutlass13device_kernelIN5flash19enable_sm80_to_sm89INS1_16FlashAttnBwdSm80INS1_25CollectiveMainloopBwdSm80ILi2ELi2EN4cute5tupleIJNS5_1CILi128EEES8_NS7_ILi64EEEEEENS_10bfloat16_tEfNS_4arch4Sm80ELb0ELb1ELb1ELb1ELb1ELb0ELb0ELb0ELi2ELi4ELi4ELi4ELb0EEENS1_21CollectiveEpilogueBwdISA_SB_SD_Li256ELb1ELb0ELi2EEENS1_19SingleTileSchedulerILb1ELb0ELb0ELi128EEEEEEEEEvNT_6ParamsE$_ZN4cute3eso3ESOILb1ELb0EJNS_6LayoutINS_5tupleIJNS3_IJNS_1CILi8EEENS4_ILi1EEEEEENS4_ILi4EEEEEENS3_IJNS3_IJS6_NS4_ILi0EEEEEENS4_ILi2048EEEEEEEEiEEC2ERKSE_RKi)
        /*c4f4*/ 	.word	0x00000000


	//----- nvinfo : EIATTR_FRAME_SIZE
	.align		4
.L_8414:
        /*c4f8*/ 	.byte	0x04, 0x11
        /*c4fa*/ 	.short	(.L_8416 - .L_8415)
	.align		4
.L_8415:
        /*c4fc*/ 	.word	index@($_ZN7cutlass13device_kernelIN5flash19enable_sm80_to_sm89INS1_16FlashAttnBwdSm80INS1_25CollectiveMainloopBwdSm80ILi2ELi2EN4cute5tupleIJNS5_1CILi128EEES8_NS7_ILi64EEEEEENS_10bfloat16_tEfNS_4arch4Sm80ELb0ELb1ELb1ELb1ELb1ELb0ELb0ELb0ELi2ELi4ELi4ELi4ELb0EEENS1_21CollectiveEpilogueBwdISA_SB_SD_Li256ELb1ELb0ELi2EEENS1_19SingleTileSchedulerILb1ELb0ELb0ELi128EEEEEEEEEvNT_6ParamsE$_ZN4cute3eso3ESOILb1ELb0EJNS_6LayoutINS_5tupleIJNS3_IJNS_1CILi8EEENS4_ILi1EEEEEENS4_ILi4EEEEEENS3_IJNS3_IJS6_NS4_ILi0EEEEEENS4_ILi2048EEEEEEEENS_10ViewEngineINS_8smem_ptrIPN7cutlass10bfloat16_tEEEEEEEC2ERKSE_RKSL_)
        /*c500*/ 	.word	0x00000000


	//----- nvinfo : EIATTR_FRAME_SIZE
	.align		4
.L_8416:
        /*c504*/ 	.byte	0x04, 0x11
        /*c506*/ 	.short	(.L_8418 - .L_8417)
	.align		4
.L_8417:
        /*c508*/ 	.word	index@($_ZN7cutlass13device_kernelIN5flash19enable_sm80_to_sm89INS1_16FlashAttnBwdSm80INS1_25CollectiveMainloopBwdSm80ILi2ELi2EN4cute5tupleIJNS5_1CILi128EEES8_NS7_ILi64EEEEEENS_10bfloat16_tEfNS_4arch4Sm80ELb0ELb1ELb1ELb1ELb1ELb0ELb0ELb0ELi2ELi4ELi4ELi4ELb0EEENS1_21CollectiveEpilogueBwdISA_SB_SD_Li256ELb1ELb0ELi2EEENS1_19SingleTileSchedulerILb1ELb0ELb0ELi128EEEEEEEEEvNT_6ParamsE$_ZN4cute3eso3ESOILb1ELb0EJNS_6LayoutINS_5tupleIJNS3_IJNS_1CILi8EEENS4_ILi1EEEEEENS4_ILi2EEES5_EEENS3_IJNS3_IJS6_NS4_ILi0EEEEEENS4_ILi64EEES5_EEEEENS_10ViewEngineIPN7cutlass10bfloat16_tEEEEEC2ERKSE_RKSJ_)
        /*c50c*/ 	.word	0x00000000


	//----- nvinfo : EIATTR_FRAME_SIZE
	.align		4
.L_8418:
        /*c510*/ 	.byte	0x04, 0x11
        /*c512*/ 	.short	(.L_8420 - .L_8419)
	.align		4
.L_8419:
        /*c514*/ 	.word	index@($_ZN7cutlass13device_kernelIN5flash19enable_sm80_to_sm89INS1_16FlashAttnBwdSm80INS1_25CollectiveMainloopBwdSm80ILi2ELi2EN4cute5tupleIJNS5_1CILi128EEES8_NS7_ILi64EEEEEENS_10bfloat16_tEfNS_4arch4Sm80ELb0ELb1ELb1ELb1ELb1ELb0ELb0ELb0ELi2ELi4ELi4ELi4ELb0EEENS1_21CollectiveEpilogueBwdISA_SB_SD_Li256ELb1ELb0ELi2EEENS1_19SingleTileSchedulerILb1ELb0ELb0ELi128EEEEEEEEEvNT_6ParamsE$_ZN4cute3eso3ESOILb1ELb0EJNS_6LayoutINS_5tupleIJNS3_IJNS_1CILi8EEENS4_ILi1EEEEEENS4_ILi2EEENS4_ILi4EEEEEENS3_IJNS3_IJS6_NS4_ILi0EEEEEES5_NS4_ILi16EEEEEEEENS_10ViewEngineIPN7cutlass10bfloat16_tEEEEEC2ERKSF_RKSK_)
        /*c518*/ 	.word	0x00000000


	//----- nvinfo : EIATTR_FRAME_SIZE
	.align		4
.L_8420:
        /*c51c*/ 	.byte	0x04, 0x11
        /*c51e*/ 	.short	(.L_8422 - .L_8421)
	.align		4
.L_8421:
        /*c520*/ 	.word	index@($_ZN7cutlass13device_kernelIN5flash19enable_sm80_to_sm89INS1_16FlashAttnBwdSm80INS1_25CollectiveMainloopBwdSm80ILi2ELi2EN4cute5tupleIJNS5_1CILi128EEES8_NS7_ILi64EEEEEENS_10bfloat16_tEfNS_4arch4Sm80ELb0ELb1ELb1ELb1ELb1ELb0ELb0ELb0ELi2ELi4ELi4ELi4ELb0EEENS1_21CollectiveEpilogueBwdISA_SB_SD_Li256ELb1ELb0ELi2EEENS1_19SingleTileSchedulerILb1ELb0ELb0ELi128EEEEEEEEEvNT_6ParamsE$_ZN4cute3eso3ESOILb1ELb0EJNS_6LayoutINS_5tupleIJNS3_IJNS_1CILi8EEENS4_ILi1EEEEEENS4_ILi2EEENS3_IJNS4_ILi4EEES8_EEEEEENS3_IJNS3_IJS6_NS4_ILi0EEEEEES5_NS3_IJNS4_ILi32EEENS4_ILi16EEEEEEEEEEENS_10ViewEngineIPN7cutlass10bfloat16_tEEEEEC2ERKSI_RKSN_)
        /*c524*/ 	.word	0x00000000


	//----- nvinfo : EIATTR_FRAME_SIZE
	.align		4
.L_8422:
        /*c528*/ 	.byte	0x04, 0x11
        /*c52a*/ 	.short	(.L_8424 - .L_8423)
	.align		4
.L_8423:
        /*c52c*/ 	.word	index@($_ZN7cutlass13device_kernelIN5flash19enable_sm80_to_sm89INS1_16FlashAttnBwdSm80INS1_25CollectiveMainloopBwdSm80ILi2ELi2EN4cute5tupleIJNS5_1CILi128EEES8_NS7_ILi64EEEEEENS_10bfloat16_tEfNS_4arch4Sm80ELb0ELb1ELb1ELb1ELb1ELb0ELb0ELb0ELi2ELi4ELi4ELi4ELb0EEENS1_21CollectiveEpilogueBwdISA_SB_SD_Li256ELb1ELb0ELi2EEENS1_19SingleTileSchedulerILb1ELb0ELb0ELi128EEEEEEEEEvNT_6ParamsE$_ZN4cute3eso3ESOILb1ELb0EJNS_6LayoutINS_5tupleIJNS3_IJNS_1CILi8EEENS4_ILi1EEEEEENS4_ILi2EEEEEENS3_IJNS3_IJS6_NS4_ILi0EEEEEES5_EEEEEiEEC2ERKSD_RKi)
        /*c530*/ 	.word	0x00000000


	//----- nvinfo : EIATTR_FRAME_SIZE
	.align		4
.L_8424:
        /*c534*/ 	.byte	0x04, 0x11
        /*c536*/ 	.short	(.L_8426 - .L_8425)
	.align		4
.L_8425:
        /*c538*/ 	.word	index@($_ZN7cutlass13device_kernelIN5flash19enable_sm80_to_sm89INS1_16FlashAttnBwdSm80INS1_25CollectiveMainloopBwdSm80ILi2ELi2EN4cute5tupleIJNS5_1CILi128EEES8_NS7_ILi64EEEEEENS_10bfloat16_tEfNS_4arch4Sm80ELb0ELb1ELb1ELb1ELb1ELb0ELb0ELb0ELi2ELi4ELi4ELi4ELb0EEENS1_21CollectiveEpilogueBwdISA_SB_SD_Li256ELb1ELb0ELi2EEENS1_19SingleTileSchedulerILb1ELb0ELb0ELi128EEEEEEEEEvNT_6ParamsE$_ZN4cute3eso3ESOILb1ELb0EJNS_6LayoutINS_5tupleIJNS3_IJNS_1CILi8EEENS4_ILi1EEEEEENS4_ILi2EEEEEENS3_IJNS3_IJS6_NS4_ILi0EEEEEES5_EEEEENS_10ViewEngineIPN7cutlass10bfloat16_tEEEEEC2ERKSD_RKSI_)
        /*c53c*/ 	.word	0x00000000


	//----- nvinfo : EIATTR_FRAME_SIZE
	.align		4
.L_8426:
        /*c540*/ 	.byte	0x04, 0x11
        /*c542*/ 	.short	(.L_8428 - .L_8427)
	.align		4
.L_8427:
        /*c544*/ 	.word	index@($_ZN7cutlass13device_kernelIN5flash19enable_sm80_to_sm89INS1_16FlashAttnBwdSm80INS1_25CollectiveMainloopBwdSm80ILi2ELi2EN4cute5tupleIJNS5_1CILi128EEES8_NS7_ILi64EEEEEENS_10bfloat16_tEfNS_4arch4Sm80ELb0ELb1ELb1ELb1ELb1ELb0ELb0ELb0ELi2ELi4ELi4ELi4ELb0EEENS1_21CollectiveEpilogueBwdISA_SB_SD_Li256ELb1ELb0ELi2EEENS1_19SingleTileSchedulerILb1ELb0ELb0ELi128EEEEEEEEEvNT_6ParamsE$_ZN4cute3eso3ESOILb1ELb0EJNS_6LayoutINS_5tupleIJNS3_IJNS_1CILi8EEENS4_ILi1EEEEEENS4_ILi2EEEEEENS3_IJNS3_IJS6_NS4_ILi0EEEEEENS4_ILi8192EEEEEEEEiEEC2ERKSE_RKi)
        /*c548*/ 	.word	0x00000000


	//----- nvinfo : EIATTR_FRAME_SIZE
	.align		4
.L_8428:
        /*c54c*/ 	.byte	0x04, 0x11
        /*c54e*/ 	.short	(.L_8430 - .L_8429)
	.align		4
.L_8429:
        /*c550*/ 	.word	index@($_ZN7cutlass13device_kernelIN5flash19enable_sm80_to_sm89INS1_16FlashAttnBwdSm80INS1_25CollectiveMainloopBwdSm80ILi2ELi2EN4cute5tupleIJNS5_1CILi128EEES8_NS7_ILi64EEEEEENS_10bfloat16_tEfNS_4arch4Sm80ELb0ELb1ELb1ELb1ELb1ELb0ELb0ELb0ELi2ELi4ELi4ELi4ELb0EEENS1_21CollectiveEpilogueBwdISA_SB_SD_Li256ELb1ELb0ELi2EEENS1_19SingleTileSchedulerILb1ELb0ELb0ELi128EEEEEEEEEvNT_6ParamsE$_ZN4cute3eso3ESOILb1ELb0EJNS_6LayoutINS_5tupleIJNS3_IJNS_1CILi8EEENS4_ILi1EEEEEENS4_ILi2EEEEEENS3_IJNS3_IJS6_NS4_ILi0EEEEEENS4_ILi8192EEEEEEEENS_10ViewEngineINS_8smem_ptrIPN7cutlass10bfloat16_tEEEEEEEC2ERKSE_RKSL_)
        /*c554*/ 	.word	0x00000000


	//----- nvinfo : EIATTR_FRAME_SIZE
	.align		4
.L_8430:
        /*c558*/ 	.byte	0x04, 0x11
        /*c55a*/ 	.short	(.L_8432 - .L_8431)
	.align		4
.L_8431:
        /*c55c*/ 	.word	index@($_ZN7cutlass13device_kernelIN5flash19enable_sm80_to_sm89INS1_16FlashAttnBwdSm80INS1_25CollectiveMainloopBwdSm80ILi2ELi2EN4cute5tupleIJNS5_1CILi128EEES8_NS7_ILi64EEEEEENS_10bfloat16_tEfNS_4arch4Sm80ELb0ELb1ELb1ELb1ELb1ELb0ELb0ELb0ELi2ELi4ELi4ELi4ELb0EEENS1_21CollectiveEpilogueBwdISA_SB_SD_Li256ELb1ELb0ELi2EEENS1_19SingleTileSchedulerILb1ELb0ELb0ELi128EEEEEEEEEvNT_6ParamsE$_ZN4cute3eso3ESOILb1ELb0EJNS_6LayoutINS_5tupleIJNS3_IJNS_1CILi8EEENS4_ILi1EEEEEENS4_ILi2EEEEEENS3_IJNS3_IJS6_NS4_ILi0EEEEEENS4_ILi64EEEEEEEEiEEC2ERKSE_RKi)
        /*c560*/ 	.word	0x00000000


	//----- nvinfo : EIATTR_FRAME_SIZE
	.align		4
.L_8432:
        /*c564*/ 	.byte	0x04, 0x11
        /*c566*/ 	.short	(.L_8434 - .L_8433)
	.align		4
.L_8433:
        /*c568*/ 	.word	index@($_ZN7cutlass13device_kernelIN5flash19enable_sm80_to_sm89INS1_16FlashAttnBwdSm80INS1_25CollectiveMainloopBwdSm80ILi2ELi2EN4cute5tupleIJNS5_1CILi128EEES8_NS7_ILi64EEEEEENS_10bfloat16_tEfNS_4arch4Sm80ELb0ELb1ELb1ELb1ELb1ELb0ELb0ELb0ELi2ELi4ELi4ELi4ELb0EEENS1_21CollectiveEpilogueBwdISA_SB_SD_Li256ELb1ELb0ELi2EEENS1_19SingleTileSchedulerILb1ELb0ELb0ELi128EEEEEEEEEvNT_6ParamsE$_ZN4cute3eso3ESOILb1ELb0EJNS_6LayoutINS_5tupleIJNS3_IJNS_1CILi8EEENS4_ILi1EEEEEENS4_ILi2EEEEEENS3_IJNS3_IJS6_NS4_ILi0EEEEEENS4_ILi64EEEEEEEENS_10ViewEngineIPN7cutlass10bfloat16_tEEEEEC2ERKSE_RKSJ_)
        /*c56c*/ 	.word	0x00000000


	//----- nvinfo : EIATTR_FRAME_SIZE
	.align		4
.L_8434:
        /*c570*/ 	.byte	0x04, 0x11
        /*c572*/ 	.short	(.L_8436 - .L_8435)
	.align		4
.L_8435:
        /*c574*/ 	.word	index@($_ZN7cutlass13device_kernelIN5flash19enable_sm80_to_sm89INS1_16FlashAttnBwdSm80INS1_25CollectiveMainloopBwdSm80ILi2ELi2EN4cute5tupleIJNS5_1CILi128EEES8_NS7_ILi64EEEEEENS_10bfloat16_tEfNS_4arch4Sm80ELb0ELb1ELb1ELb1ELb1ELb0ELb0ELb0ELi2ELi4ELi4ELi4ELb0EEENS1_21CollectiveEpilogueBwdISA_SB_SD_Li256ELb1ELb0ELi2EEENS1_19SingleTileSchedulerILb1ELb0ELb0ELi128EEEEEEEEEvNT_6ParamsE$_ZN4cute3eso3ESOILb1ELb0EJNS_6LayoutINS_5tupleIJNS3_IJNS_1CILi8EEENS4_ILi1EEEEEENS4_ILi2EEEEEENS3_IJNS3_IJS6_NS4_ILi0EEEEEENS4_ILi4096EEEEEEEEiEEC2ERKSE_RKi)
        /*c578*/ 	.word	0x00000000


	//----- nvinfo : EIATTR_FRAME_SIZE
	.align		4
.L_8436:
        /*c57c*/ 	.byte	0x04, 0x11
        /*c57e*/ 	.short	(.L_8438 - .L_8437)
	.align		4
.L_8437:
        /*c580*/ 	.word	index@($_ZN7cutlass13device_kernelIN5flash19enable_sm80_to_sm89INS1_16FlashAttnBwdSm80INS1_25CollectiveMainloopBwdSm80ILi2ELi2EN4cute5tupleIJNS5_1CILi128EEES8_NS7_ILi64EEEEEENS_10bfloat16_tEfNS_4arch4Sm80ELb0ELb1ELb1ELb1ELb1ELb0ELb0ELb0ELi2ELi4ELi4ELi4ELb0EEENS1_21CollectiveEpilogueBwdISA_SB_SD_Li256ELb1ELb0ELi2EEENS1_19SingleTileSchedulerILb1ELb0ELb0ELi128EEEEEEEEEvNT_6ParamsE$_ZN4cute3eso3ESOILb1ELb0EJNS_6LayoutINS_5tupleIJNS3_IJNS_1CILi8EEENS4_ILi1EEEEEENS4_ILi2EEEEEENS3_IJNS3_IJS6_NS4_ILi0EEEEEENS4_ILi4096EEEEEEEENS_10ViewEngineINS_8smem_ptrIPN7cutlass10bfloat16_tEEEEEEEC2ERKSE_RKSL_)
        /*c584*/ 	.word	0x00000000


	//----- nvinfo : EIATTR_FRAME_SIZE
	.align		4
.L_8438:
        /*c588*/ 	.byte	0x04, 0x11
        /*c58a*/ 	.short	(.L_8440 - .L_8439)
	.align		4
.L_8439:
        /*c58c*/ 	.word	index@($_ZN7cutlass13device_kernelIN5flash19enable_sm80_to_sm89INS1_16FlashAttnBwdSm80INS1_25CollectiveMainloopBwdSm80ILi2ELi2EN4cute5tupleIJNS5_1CILi128EEES8_NS7_ILi64EEEEEENS_10bfloat16_tEfNS_4arch4Sm80ELb0ELb1ELb1ELb1ELb1ELb0ELb0ELb0ELi2ELi4ELi4ELi4ELb0EEENS1_21CollectiveEpilogueBwdISA_SB_SD_Li256ELb1ELb0ELi2EEENS1_19SingleTileSchedulerILb1ELb0ELb0ELi128EEEEEEEEEvNT_6ParamsE$_ZN4cute3eso3ESOILb1ELb0EJNS_6LayoutINS_5tupleIJNS3_IJNS_1CILi8EEENS4_ILi1EEEEEENS3_IJNS4_ILi4EEEEEEEEENS3_IJNS3_IJS6_NS4_ILi0EEEEEENS3_IJS5_EEEEEEEENS_10ViewEngineIPN7cutlass10bfloat16_tEEEEEC2ERKSF_RKSK_)
        /*c590*/ 	.word	0x00000000


	//----- nvinfo : EIATTR_FRAME_SIZE
	.align		4
.L_8440:
        /*c594*/ 	.byte	0x04, 0x11
        /*c596*/ 	.short	(.L_8442 - .L_8441)
	.align		4
.L_8441:
        /*c598*/ 	.word	index@($_ZN7cutlass13device_kernelIN5flash19enable_sm80_to_sm89INS1_16FlashAttnBwdSm80INS1_25CollectiveMainloopBwdSm80ILi2ELi2EN4cute5tupleIJNS5_1CILi128EEES8_NS7_ILi64EEEEEENS_10bfloat16_tEfNS_4arch4Sm80ELb0ELb1ELb1ELb1ELb1ELb0ELb0ELb0ELi2ELi4ELi4ELi4ELb0EEENS1_21CollectiveEpilogueBwdISA_SB_SD_Li256ELb1ELb0ELi2EEENS1_19SingleTileSchedulerILb1ELb0ELb0ELi128EEEEEEEEEvNT_6ParamsE$_ZN4cute3eso3ESOILb1ELb0EJNS_6LayoutINS_5tupleIJNS3_IJNS_1CILi8EEENS4_ILi1EEEEEENS3_IJNS4_ILi4EEEEEEEEENS3_IJNS3_IJS6_NS4_ILi0EEEEEENS3_IJNS4_ILi2048EEEEEEEEEEENS_10ViewEngineINS_8smem_ptrIPN7cutlass10bfloat16_tEEEEEEEC2ERKSG_RKSN_)
        /*c59c*/ 	.word	0x00000000


	//----- nvinfo : EIATTR_FRAME_SIZE
	.align		4
.L_8442:
        /*c5a0*/ 	.byte	0x04, 0x11
        /*c5a2*/ 	.short	(.L_8444 - .L_8443)
	.align		4
.L_8443:
        /*c5a4*/ 	.word	index@($_ZN7cutlass13device_kernelIN5flash19enable_sm80_to_sm89INS1_16FlashAttnBwdSm80INS1_25CollectiveMainloopBwdSm80ILi2ELi2EN4cute5tupleIJNS5_1CILi128EEES8_NS7_ILi64EEEEEENS_10bfloat16_tEfNS_4arch4Sm80ELb0ELb1ELb1ELb1ELb1ELb0ELb0ELb0ELi2ELi4ELi4ELi4ELb0EEENS1_21CollectiveEpilogueBwdISA_SB_SD_Li256ELb1ELb0ELi2EEENS1_19SingleTileSchedulerILb1ELb0ELb0ELi128EEEEEEEEEvNT_6ParamsE$_ZN4cute3eso3ESOILb1ELb0EJNS_6LayoutINS_5tupleIJNS3_IJNS_1CILi8EEENS4_ILi1EEEEEENS3_IJNS4_ILi2EEEEEEEEENS3_IJNS3_IJS6_NS4_ILi0EEEEEENS3_IJS5_EEEEEEEENS_10ViewEngineIPN7cutlass10bfloat16_tEEEEEC2ERKSF_RKSK_)
        /*c5a8*/ 	.word	0x00000000


	//----- nvinfo : EIATTR_FRAME_SIZE
	.align		4
.L_8444:
        /*c5ac*/ 	.byte	0x04, 0x11
        /*c5ae*/ 	.short	(.L_8446 - .L_8445)
	.align		4
.L_8445:
        /*c5b0*/ 	.word	index@($_ZN7cutlass13device_kernelIN5flash19enable_sm80_to_sm89INS1_16FlashAttnBwdSm80INS1_25CollectiveMainloopBwdSm80ILi2ELi2EN4cute5tupleIJNS5_1CILi128EEES8_NS7_ILi64EEEEEENS_10bfloat16_tEfNS_4arch4Sm80ELb0ELb1ELb1ELb1ELb1ELb0ELb0ELb0ELi2ELi4ELi4ELi4ELb0EEENS1_21CollectiveEpilogueBwdISA_SB_SD_Li256ELb1ELb0ELi2EEENS1_19SingleTileSchedulerILb1ELb0ELb0ELi128EEEEEEEEEvNT_6ParamsE$_ZN4cute3eso3ESOILb1ELb0EJNS_6LayoutINS_5tupleIJNS3_IJNS_1CILi8EEENS4_ILi1EEEEEENS3_IJNS4_ILi2EEEEEEEEENS3_IJNS3_IJS6_NS4_ILi0EEEEEENS3_IJNS4_ILi8192EEEEEEEEEEENS_10ViewEngineINS_8smem_ptrIPN7cutlass10bfloat16_tEEEEEEEC2ERKSG_RKSN_)
        /*c5b4*/ 	.word	0x00000000


	//----- nvinfo : EIATTR_FRAME_SIZE
	.align		4
.L_8446:
        /*c5b8*/ 	.byte	0x04, 0x11
        /*c5ba*/ 	.short	(.L_8448 - .L_8447)
	.align		4
.L_8447:
        /*c5bc*/ 	.word	index@($_ZN7cutlass13device_kernelIN5flash19enable_sm80_to_sm89INS1_16FlashAttnBwdSm80INS1_25CollectiveMainloopBwdSm80ILi2ELi2EN4cute5tupleIJNS5_1CILi128EEES8_NS7_ILi64EEEEEENS_10bfloat16_tEfNS_4arch4Sm80ELb0ELb1ELb1ELb1ELb1ELb0ELb0ELb0ELi2ELi4ELi4ELi4ELb0EEENS1_21CollectiveEpilogueBwdISA_SB_SD_Li256ELb1ELb0ELi2EEENS1_19SingleTileSchedulerILb1ELb0ELb0ELi128EEEEEEEEEvNT_6ParamsE$_ZN4cute3eso3ESOILb1ELb0EJNS_6LayoutINS_5tupleIJNS3_IJNS_1CILi8EEENS4_ILi1EEEEEENS3_IJNS4_ILi2EEEEEEEEENS3_IJNS3_IJS6_NS4_ILi0EEEEEENS3_IJNS4_ILi64EEEEEEEEEEENS_10ViewEngineIPN7cutlass10bfloat16_tEEEEEC2ERKSG_RKSL_)
        /*c5c0*/ 	.word	0x00000000


	//----- nvinfo : EIATTR_FRAME_SIZE
	.align		4
.L_8448:
        /*c5c4*/ 	.byte	0x04, 0x11
        /*c5c6*/ 	.short	(.L_8450 - .L_8449)
	.align		4
.L_8449:
        /*c5c8*/ 	.word	index@($_ZN7cutlass13device_kernelIN5flash19enable_sm80_to_sm89INS1_16FlashAttnBwdSm80INS1_25CollectiveMainloopBwdSm80ILi2ELi2EN4cute5tupleIJNS5_1CILi128EEES8_NS7_ILi64EEEEEENS_10bfloat16_tEfNS_4arch4Sm80ELb0ELb1ELb1ELb1ELb1ELb0ELb0ELb0ELi2ELi4ELi4ELi4ELb0EEENS1_21CollectiveEpilogueBwdISA_SB_SD_Li256ELb1ELb0ELi2EEENS1_19SingleTileSchedulerILb1ELb0ELb0ELi128EEEEEEEEEvNT_6ParamsE$_ZN4cute3eso3ESOILb1ELb0EJNS_6LayoutINS_5tupleIJNS3_IJNS_1CILi8EEENS4_ILi1EEEEEENS3_IJNS4_ILi2EEEEEEEEENS3_IJNS3_IJS6_NS4_ILi0EEEEEENS3_IJNS4_ILi4096EEEEEEEEEEENS_10ViewEngineINS_8smem_ptrIPN7cutlass10bfloat16_tEEEEEEEC2ERKSG_RKSN_)
        /*c5cc*/ 	.word	0x00000000


	//----- nvinfo : EIATTR_FRAME_SIZE
	.align		4
.L_8450:
        /*c5d0*/ 	.byte	0x04, 0x11
        /*c5d2*/ 	.short	(.L_8452 - .L_8451)
	.align		4
.L_8451:
        /*c5d4*/ 	.word	index@($_ZN7cutlass13device_kernelIN5flash19enable_sm80_to_sm89INS1_16FlashAttnBwdSm80INS1_25CollectiveMainloopBwdSm80ILi2ELi2EN4cute5tupleIJNS5_1CILi128EEES8_NS7_ILi64EEEEEENS_10bfloat16_tEfNS_4arch4Sm80ELb0ELb1ELb1ELb1ELb1ELb0ELb0ELb0ELi2ELi4ELi4ELi4ELb0EEENS1_21CollectiveEpilogueBwdISA_SB_SD_Li256ELb1ELb0ELi2EEENS1_19SingleTileSchedulerILb1ELb0ELb0ELi128EEEEEEEEEvNT_6ParamsE$_ZN4cute3eso3ESOILb1ELb0EJNS_6LayoutINS_5tupleIJNS3_IJNS_1CILi8EEENS4_ILi1EEEEEEEEENS3_IJNS3_IJS6_NS4_ILi0EEEEEEEEEEElEEC2ERKSC_RKl)
        /*c5d8*/ 	.word	0x00000000


	//----- nvinfo : EIATTR_FRAME_SIZE
	.align		4
.L_8452:
        /*c5dc*/ 	.byte	0x04, 0x11
        /*c5de*/ 	.short	(.L_8454 - .L_8453)
	.align		4
.L_8453:
        /*c5e0*/ 	.word	index@($_ZN7cutlass13device_kernelIN5flash19enable_sm80_to_sm89INS1_16FlashAttnBwdSm80INS1_25CollectiveMainloopBwdSm80ILi2ELi2EN4cute5tupleIJNS5_1CILi128EEES8_NS7_ILi64EEEEEENS_10bfloat16_tEfNS_4arch4Sm80ELb0ELb1ELb1ELb1ELb1ELb0ELb0ELb0ELi2ELi4ELi4ELi4ELb0EEENS1_21CollectiveEpilogueBwdISA_SB_SD_Li256ELb1ELb0ELi2EEENS1_19SingleTileSchedulerILb1ELb0ELb0ELi128EEEEEEEEEvNT_6ParamsE$_ZN4cute3eso3ESOILb1ELb0EJNS_6LayoutINS_5tupleIJNS3_IJNS_1CILi8EEENS4_ILi1EEEEEEEEENS3_IJNS3_IJS6_NS4_ILi0EEEEEEEEEEEiEEC2ERKSC_RKi)
        /*c5e4*/ 	.word	0x00000000


	//----- nvinfo : EIATTR_FRAME_SIZE
	.align		4
.L_8454:
        /*c5e8*/ 	.byte	0x04, 0x11
        /*c5ea*/ 	.short	(.L_8456 - .L_8455)
	.align		4
.L_8455:
        /*c5ec*/ 	.word	index@($_ZN7cutlass13device_kernelIN5flash19enable_sm80_to_sm89INS1_16FlashAttnBwdSm80INS1_25CollectiveMainloopBwdSm80ILi2ELi2EN4cute5tupleIJNS5_1CILi128EEES8_NS7_ILi64EEEEEENS_10bfloat16_tEfNS_4arch4Sm80ELb0ELb1ELb1ELb1ELb1ELb0ELb0ELb0ELi2ELi4ELi4ELi4ELb0EEENS1_21CollectiveEpilogueBwdISA_SB_SD_Li256ELb1ELb0ELi2EEENS1_19SingleTileSchedulerILb1ELb0ELb0ELi128EEEEEEEEEvNT_6ParamsE$_ZN4cute3eso3ESOILb1ELb0EJNS_6LayoutINS_5tupleIJNS3_IJNS_1CILi8EEENS4_ILi1EEEEEEEEENS3_IJNS3_IJS6_NS4_ILi0EEEEEEEEEEENS_10ViewEngineIPN7cutlass10bfloat16_tEEEEEC2ERKSC_RKSH_)
        /*c5f0*/ 	.word	0x00000000


	//----- nvinfo : EIATTR_FRAME_SIZE
	.align		4
.L_8456:
        /*c5f4*/ 	.byte	0x04, 0x11
        /*c5f6*/ 	.short	(.L_8458 - .L_8457)
	.align		4
.L_8457:
        /*c5f8*/ 	.word	index@($_ZN7cutlass13device_kernelIN5flash19enable_sm80_to_sm89INS1_16FlashAttnBwdSm80INS1_25CollectiveMainloopBwdSm80ILi2ELi2EN4cute5tupleIJNS5_1CILi128EEES8_NS7_ILi64EEEEEENS_10bfloat16_tEfNS_4arch4Sm80ELb0ELb1ELb1ELb1ELb1ELb0ELb0ELb0ELi2ELi4ELi4ELi4ELb0EEENS1_21CollectiveEpilogueBwdISA_SB_SD_Li256ELb1ELb0ELi2EEENS1_19SingleTileSchedulerILb1ELb0ELb0ELi128EEEEEEEEEvNT_6ParamsE$_ZN4cute3eso3ESOILb1ELb0EJNS_6LayoutINS_5tupleIJNS3_IJNS_1CILi8EEENS4_ILi1EEEEEEEEENS3_IJNS3_IJS6_NS4_ILi0EEEEEEEEEEENS_10ViewEngineINS_8smem_ptrIPN7cutlass10bfloat16_tEEEEEEEC2ERKSC_RKSJ_)
        /*c5fc*/ 	.word	0x00000000


	//----- nvinfo : EIATTR_FRAME_SIZE
	.align		4
.L_8458:
        /*c600*/ 	.byte	0x04, 0x11
        /*c602*/ 	.short	(.L_8460 - .L_8459)
	.align		4
.L_8459:
        /*c604*/ 	.word	index@($_ZN7cutlass13device_kernelIN5flash19enable_sm80_to_sm89INS1_16FlashAttnBwdSm80INS1_25CollectiveMainloopBwdSm80ILi2ELi2EN4cute5tupleIJNS5_1CILi128EEES8_NS7_ILi64EEEEEENS_10bfloat16_tEfNS_4arch4Sm80ELb0ELb1ELb1ELb1ELb1ELb0ELb0ELb0ELi2ELi4ELi4ELi4ELb0EEENS1_21CollectiveEpilogueBwdISA_SB_SD_Li256ELb1ELb0ELi2EEENS1_19SingleTileSchedulerILb1ELb0ELb0ELi128EEEEEEEEEvNT_6ParamsE$_ZN4cute3eso3ESOILb1ELb0EJNS_6LayoutINS_5tupleIJNS3_IJNS_1CILi8EEENS4_ILi1EEEEEEEEENS3_IJNS3_IJS6_NS4_ILi0EEEEEEEEEEENS_10ViewEngineINS_8gmem_ptrIPKN7cutlass10bfloat16_tEEEEEEEC2ERKSC_RKSK_)
        /*c608*/ 	.word	0x00000000


	//----- nvinfo : EIATTR_FRAME_SIZE
	.align		4
.L_8460:
        /*c60c*/ 	.byte	0x04, 0x11
        /*c60e*/ 	.short	(.L_8462 - .L_8461)
	.align		4
.L_8461:
        /*c610*/ 	.word	index@($_ZN7cutlass13device_kernelIN5flash19enable_sm80_to_sm89INS1_16FlashAttnBwdSm80INS1_25CollectiveMainloopBwdSm80ILi2ELi2EN4cute5tupleIJNS5_1CILi128EEES8_NS7_ILi64EEEEEENS_10bfloat16_tEfNS_4arch4Sm80ELb0ELb1ELb1ELb1ELb1ELb0ELb0ELb0ELi2ELi4ELi4ELi4ELb0EEENS1_21CollectiveEpilogueBwdISA_SB_SD_Li256ELb1ELb0ELi2EEENS1_19SingleTileSchedulerILb1ELb0ELb0ELi128EEEEEEEEEvNT_6ParamsE$_ZN4cute3eso3ESOILb1ELb0EJNS_6LayoutINS_5tupleIJNS3_IJNS_1CILi4EEENS4_ILi1EEEEEES6_EEENS3_IJNS3_IJS6_NS4_ILi0EEEEEES9_EEEEEiEEC2ERKSC_RKi)
        /*c614*/ 	.word	0x00000000


	//----- nvinfo : EIATTR_FRAME_SIZE
	.align		4
.L_8462:
        /*c618*/ 	.byte	0x04, 0x11
        /*c61a*/ 	.short	(.L_8464 - .L_8463)
	.align		4
.L_8463:
        /*c61c*/ 	.word	index@($_ZN7cutlass13device_kernelIN5flash19enable_sm80_to_sm89INS1_16FlashAttnBwdSm80INS1_25CollectiveMainloopBwdSm80ILi2ELi2EN4cute5tupleIJNS5_1CILi128EEES8_NS7_ILi64EEEEEENS_10bfloat16_tEfNS_4arch4Sm80ELb0ELb1ELb1ELb1ELb1ELb0ELb0ELb0ELi2ELi4ELi4ELi4ELb0EEENS1_21CollectiveEpilogueBwdISA_SB_SD_Li256ELb1ELb0ELi2EEENS1_19SingleTileSchedulerILb1ELb0ELb0ELi128EEEEEEEEEvNT_6ParamsE$_ZN4cute3eso3ESOILb1ELb0EJNS_6LayoutINS_5tupleIJNS3_IJNS_1CILi4EEENS4_ILi1EEEEEES6_EEENS3_IJNS3_IJS6_NS4_ILi0EEEEEES9_EEEEENS_10ViewEngineINS_8smem_ptrIPfEEEEEEC2ERKSC_RKSH_)
        /*c620*/ 	.word	0x00000000


	//----- nvinfo : EIATTR_FRAME_SIZE
	.align		4
.L_8464:
        /*c624*/ 	.byte	0x04, 0x11
        /*c626*/ 	.short	(.L_8466 - .L_8465)
	.align		4
.L_8465:
        /*c628*/ 	.word	index@($_ZN7cutlass13device_kernelIN5flash19enable_sm80_to_sm89INS1_16FlashAttnBwdSm80INS1_25CollectiveMainloopBwdSm80ILi2ELi2EN4cute5tupleIJNS5_1CILi128EEES8_NS7_ILi64EEEEEENS_10bfloat16_tEfNS_4arch4Sm80ELb0ELb1ELb1ELb1ELb1ELb0ELb0ELb0ELi2ELi4ELi4ELi4ELb0EEENS1_21CollectiveEpilogueBwdISA_SB_SD_Li256ELb1ELb0ELi2EEENS1_19SingleTileSchedulerILb1ELb0ELb0ELi128EEEEEEEEEvNT_6ParamsE$_ZN4cute3eso3ESOILb1ELb0EJNS_6LayoutINS_5tupleIJNS3_IJNS_1CILi4EEENS4_ILi1EEEEEES6_EEENS3_IJNS3_IJS6_NS4_ILi0EEEEEES9_EEEEENS_10ViewEngineINS_8gmem_ptrIPKfEEEEEEC2ERKSC_RKSI_)
        /*c62c*/ 	.word	0x00000000


	//----- nvinfo : EIATTR_FRAME_SIZE
	.align		4
.L_8466:
        /*c630*/ 	.byte	0x04, 0x11
        /*c632*/ 	.short	(.L_8468 - .L_8467)
	.align		4
.L_8467:
        /*c634*/ 	.word	index@($_ZN7cutlass13device_kernelIN5flash19enable_sm80_to_sm89INS1_16FlashAttnBwdSm80INS1_25CollectiveMainloopBwdSm80ILi2ELi2EN4cute5tupleIJNS5_1CILi128EEES8_NS7_ILi64EEEEEENS_10bfloat16_tEfNS_4arch4Sm80ELb0ELb1ELb1ELb1ELb1ELb0ELb0ELb0ELi2ELi4ELi4ELi4ELb0EEENS1_21CollectiveEpilogueBwdISA_SB_SD_Li256ELb1ELb0ELi2EEENS1_19SingleTileSchedulerILb1ELb0ELb0ELi128EEEEEEEEEvNT_6ParamsE$_ZN4cute3eso3ESOILb1ELb0EJNS_6LayoutINS_5tupleIJNS3_IJNS_1CILi4EEENS4_ILi1EEEEEEEEENS3_IJNS3_IJS6_NS4_ILi0EEEEEEEEEEENS_10ViewEngineIPjEEEEC2ERKSC_RKSF_)
        /*c638*/ 	.word	0x00000000


	//----- nvinfo : EIATTR_FRAME_SIZE
	.align		4
.L_8468:
        /*c63c*/ 	.byte	0x04, 0x11
        /*c63e*/ 	.short	(.L_8470 - .L_8469)
	.align		4
.L_8469:
        /*c640*/ 	.word	index@($_ZN7cutlass13device_kernelIN5flash19enable_sm80_to_sm89INS1_16FlashAttnBwdSm80INS1_25CollectiveMainloopBwdSm80ILi2ELi2EN4cute5tupleIJNS5_1CILi128EEES8_NS7_ILi64EEEEEENS_10bfloat16_tEfNS_4arch4Sm80ELb0ELb1ELb1ELb1ELb1ELb0ELb0ELb0ELi2ELi4ELi4ELi4ELb0EEENS1_21CollectiveEpilogueBwdISA_SB_SD_Li256ELb1ELb0ELi2EEENS1_19SingleTileSchedulerILb1ELb0ELb0ELi128EEEEEEEEEvNT_6ParamsE$_ZN4cute3eso3ESOILb1ELb0EJNS_6LayoutINS_5tupleIJNS3_IJNS_1CILi4EEENS4_ILi1EEEEEEEEENS3_IJNS3_IJS6_NS4_ILi0EEEEEEEEEEENS_10ViewEngineINS_8smem_ptrIPfEEEEEEC2ERKSC_RKSH_)
        /*c644*/ 	.word	0x00000000


	//----- nvinfo : EIATTR_FRAME_SIZE
	.align		4
.L_8470:
        /*c648*/ 	.byte	0x04, 0x11
        /*c64a*/ 	.short	(.L_8472 - .L_8471)
	.align		4
.L_8471:
        /*c64c*/ 	.word	index@($_ZN7cutlass13device_kernelIN5flash19enable_sm80_to_sm89INS1_16FlashAttnBwdSm80INS1_25CollectiveMainloopBwdSm80ILi2ELi2EN4cute5tupleIJNS5_1CILi128EEES8_NS7_ILi64EEEEEENS_10bfloat16_tEfNS_4arch4Sm80ELb0ELb1ELb1ELb1ELb1ELb0ELb0ELb0ELi2ELi4ELi4ELi4ELb0EEENS1_21CollectiveEpilogueBwdISA_SB_SD_Li256ELb1ELb0ELi2EEENS1_19SingleTileSchedulerILb1ELb0ELb0ELi128EEEEEEEEEvNT_6ParamsE$_ZN4cute3eso3ESOILb1ELb0EJNS_6LayoutINS_5tupleIJNS3_IJNS_1CILi4EEENS4_ILi1EEEEEEEEENS3_IJNS3_IJS6_NS4_ILi0EEEEEEEEEEENS_10ViewEngineINS_8gmem_ptrIPKfEEEEEEC2ERKSC_RKSI_)
        /*c650*/ 	.word	0x00000000


	//----- nvinfo : EIATTR_FRAME_SIZE
	.align		4
.L_8472:
        /*c654*/ 	.byte	0x04, 0x11
        /*c656*/ 	.short	(.L_8474 - .L_8473)
	.align		4
.L_8473:
        /*c658*/ 	.word	index@($_ZN7cutlass13device_kernelIN5flash19enable_sm80_to_sm89INS1_16FlashAttnBwdSm80INS1_25CollectiveMainloopBwdSm80ILi2ELi2EN4cute5tupleIJNS5_1CILi128EEES8_NS7_ILi64EEEEEENS_10bfloat16_tEfNS_4arch4Sm80ELb0ELb1ELb1ELb1ELb1ELb0ELb0ELb0ELi2ELi4ELi4ELi4ELb0EEENS1_21CollectiveEpilogueBwdISA_SB_SD_Li256ELb1ELb0ELi2EEENS1_19SingleTileSchedulerILb1ELb0ELb0ELi128EEEEEEEEEvNT_6ParamsE$_ZN4cute3eso3ESOILb1ELb0EJNS_6LayoutINS_5tupleIJNS3_IJNS_1CILi2EEES5_S5_EEES5_EEENS3_IJNS3_IJNS4_ILi1EEES5_NS4_ILi4EEEEEENS4_ILi8EEEEEEEEiEEC2ERKSD_RKi)
        /*c65c*/ 	.word	0x00000000


	//----- nvinfo : EIATTR_FRAME_SIZE
	.align		4
.L_8474:
        /*c660*/ 	.byte	0x04, 0x11
        /*c662*/ 	.short	(.L_8476 - .L_8475)
	.align		4
.L_8475:
        /*c664*/ 	.word	index@($_ZN7cutlass13device_kernelIN5flash19enable_sm80_to_sm89INS1_16FlashAttnBwdSm80INS1_25CollectiveMainloopBwdSm80ILi2ELi2EN4cute5tupleIJNS5_1CILi128EEES8_NS7_ILi64EEEEEENS_10bfloat16_tEfNS_4arch4Sm80ELb0ELb1ELb1ELb1ELb1ELb0ELb0ELb0ELi2ELi4ELi4ELi4ELb0EEENS1_21CollectiveEpilogueBwdISA_SB_SD_Li256ELb1ELb0ELi2EEENS1_19SingleTileSchedulerILb1ELb0ELb0ELi128EEEEEEEEEvNT_6ParamsE$_ZN4cute3eso3ESOILb1ELb0EJNS_6LayoutINS_5tupleIJNS3_IJNS_1CILi2EEES5_S5_EEES5_EEENS3_IJNS3_IJNS4_ILi1EEES5_NS4_ILi4EEEEEENS4_ILi8EEEEEEEENS_10ViewEngineIPN7cutlass10bfloat16_tEEEEEC2ERKSD_RKSI_)
        /*c668*/ 	.word	0x00000000


	//----- nvinfo : EIATTR_FRAME_SIZE
	.align		4
.L_8476:
        /*c66c*/ 	.byte	0x04, 0x11
        /*c66e*/ 	.short	(.L_8478 - .L_8477)
	.align		4
.L_8477:
        /*c670*/ 	.word	index@($_ZN7cutlass13device_kernelIN5flash19enable_sm80_to_sm89INS1_16FlashAttnBwdSm80INS1_25CollectiveMainloopBwdSm80ILi2ELi2EN4cute5tupleIJNS5_1CILi128EEES8_NS7_ILi64EEEEEENS_10bfloat16_tEfNS_4arch4Sm80ELb0ELb1ELb1ELb1ELb1ELb0ELb0ELb0ELi2ELi4ELi4ELi4ELb0EEENS1_21CollectiveEpilogueBwdISA_SB_SD_Li256ELb1ELb0ELi2EEENS1_19SingleTileSchedulerILb1ELb0ELb0ELi128EEEEEEEEEvNT_6ParamsE$_ZN4cute3eso3ESOILb1ELb0EJNS_6LayoutINS_5tupleIJNS3_IJNS_1CILi2EEES5_S5_EEES5_EEENS3_IJNS3_IJNS4_ILi1EEES5_NS4_ILi4EEEEEENS4_ILi64EEEEEEEEiEEC2ERKSD_RKi)
        /*c674*/ 	.word	0x00000000


	//----- nvinfo : EIATTR_FRAME_SIZE
	.align		4
.L_8478:
        /*c678*/ 	.byte	0x04, 0x11
        /*c67a*/ 	.short	(.L_8480 - .L_8479)
	.align		4
.L_8479:
        /*c67c*/ 	.word	index@($_ZN7cutlass13device_kernelIN5flash19enable_sm80_to_sm89INS1_16FlashAttnBwdSm80INS1_25CollectiveMainloopBwdSm80ILi2ELi2EN4cute5tupleIJNS5_1CILi128EEES8_NS7_ILi64EEEEEENS_10bfloat16_tEfNS_4arch4Sm80ELb0ELb1ELb1ELb1ELb1ELb0ELb0ELb0ELi2ELi4ELi4ELi4ELb0EEENS1_21CollectiveEpilogueBwdISA_SB_SD_Li256ELb1ELb0ELi2EEENS1_19SingleTileSchedulerILb1ELb0ELb0ELi128EEEEEEEEEvNT_6ParamsE$_ZN4cute3eso3ESOILb1ELb0EJNS_6LayoutINS_5tupleIJNS3_IJNS_1CILi2EEES5_S5_EEES5_EEENS3_IJNS3_IJNS4_ILi1EEES5_NS4_ILi4EEEEEENS4_ILi64EEEEEEEENS_10ViewEngineIPN7cutlass10bfloat16_tEEEEEC2ERKSD_RKSI_)
        /*c680*/ 	.word	0x00000000


	//----- nvinfo : EIATTR_FRAME_SIZE
	.align		4
.L_8480:
        /*c684*/ 	.byte	0x04, 0x11
        /*c686*/ 	.short	(.L_8482 - .L_8481)
	.align		4
.L_8481:
        /*c688*/ 	.word	index@($_ZN7cutlass13device_kernelIN5flash19enable_sm80_to_sm89INS1_16FlashAttnBwdSm80INS1_25CollectiveMainloopBwdSm80ILi2ELi2EN4cute5tupleIJNS5_1CILi128EEES8_NS7_ILi64EEEEEENS_10bfloat16_tEfNS_4arch4Sm80ELb0ELb1ELb1ELb1ELb1ELb0ELb0ELb0ELi2ELi4ELi4ELi4ELb0EEENS1_21CollectiveEpilogueBwdISA_SB_SD_Li256ELb1ELb0ELi2EEENS1_19SingleTileSchedulerILb1ELb0ELb0ELi128EEEEEEEEEvNT_6ParamsE$_ZN4cute3eso3ESOILb1ELb0EJNS_6LayoutINS_5tupleIJNS3_IJNS_1CILi2EEES5_S5_EEEEEENS3_IJNS3_IJNS4_ILi1EEES5_NS4_ILi4EEEEEEEEEEEiEEC2ERKSC_RKi)
        /*c68c*/ 	.word	0x00000000


	//----- nvinfo : EIATTR_FRAME_SIZE
	.align		4
.L_8482:
        /*c690*/ 	.byte	0x04, 0x11
        /*c692*/ 	.short	(.L_8484 - .L_8483)
	.align		4
.L_8483:
        /*c694*/ 	.word	index@($_ZN7cutlass13device_kernelIN5flash19enable_sm80_to_sm89INS1_16FlashAttnBwdSm80INS1_25CollectiveMainloopBwdSm80ILi2ELi2EN4cute5tupleIJNS5_1CILi128EEES8_NS7_ILi64EEEEEENS_10bfloat16_tEfNS_4arch4Sm80ELb0ELb1ELb1ELb1ELb1ELb0ELb0ELb0ELi2ELi4ELi4ELi4ELb0EEENS1_21CollectiveEpilogueBwdISA_SB_SD_Li256ELb1ELb0ELi2EEENS1_19SingleTileSchedulerILb1ELb0ELb0ELi128EEEEEEEEEvNT_6ParamsE$_ZN4cute3eso3ESOILb1ELb0EJNS_6LayoutINS_5tupleIJNS3_IJNS_1CILi2EEES5_S5_EEEEEENS3_IJNS3_IJNS4_ILi1EEES5_NS4_ILi4EEEEEEEEEEENS_10ViewEngineIPN7cutlass10bfloat16_tEEEEEC2ERKSC_RKSH_)
        /*c698*/ 	.word	0x00000000


	//----- nvinfo : EIATTR_FRAME_SIZE
	.align		4
.L_8484:
        /*c69c*/ 	.byte	0x04, 0x11
        /*c69e*/ 	.short	(.L_8486 - .L_8485)
	.align		4
.L_8485:
        /*c6a0*/ 	.word	index@($_ZN7cutlass13device_kernelIN5flash19enable_sm80_to_sm89INS1_16FlashAttnBwdSm80INS1_25CollectiveMainloopBwdSm80ILi2ELi2EN4cute5tupleIJNS5_1CILi128EEES8_NS7_ILi64EEEEEENS_10bfloat16_tEfNS_4arch4Sm80ELb0ELb1ELb1ELb1ELb1ELb0ELb0ELb0ELi2ELi4ELi4ELi4ELb0EEENS1_21CollectiveEpilogueBwdISA_SB_SD_Li256ELb1ELb0ELi2EEENS1_19SingleTileSchedulerILb1ELb0ELb0ELi128EEEEEEEEEvNT_6ParamsE$_ZN4cute3eso3ESOILb1ELb0EJNS_6LayoutINS_5tupleIJNS3_IJNS_1CILi2EEES5_EEES6_EEENS3_IJNS3_IJNS4_ILi1EEES5_EEENS3_IJNS4_ILi32EEENS4_ILi64EEEEEEEEEEEiEEC2ERKSE_RKi)
        /*c6a4*/ 	.word	0x00000000


	//----- nvinfo : EIATTR_FRAME_SIZE
	.align		4
.L_8486:
        /*c6a8*/ 	.byte	0x04, 0x11
        /*c6aa*/ 	.short	(.L_8488 - .L_8487)
	.align		4
.L_8487:
        /*c6ac*/ 	.word	index@($_ZN7cutlass13device_kernelIN5flash19enable_sm80_to_sm89INS1_16FlashAttnBwdSm80INS1_25CollectiveMainloopBwdSm80ILi2ELi2EN4cute5tupleIJNS5_1CILi128EEES8_NS7_ILi64EEEEEENS_10bfloat16_tEfNS_4arch4Sm80ELb0ELb1ELb1ELb1ELb1ELb0ELb0ELb0ELi2ELi4ELi4ELi4ELb0EEENS1_21CollectiveEpilogueBwdISA_SB_SD_Li256ELb1ELb0ELi2EEENS1_19SingleTileSchedulerILb1ELb0ELb0ELi128EEEEEEEEEvNT_6ParamsE$_ZN4cute3eso3ESOILb1ELb0EJNS_6LayoutINS_5tupleIJNS3_IJNS_1CILi2EEES5_EEES6_EEENS3_IJNS3_IJNS4_ILi1EEES5_EEENS3_IJNS4_ILi32EEENS4_ILi64EEEEEEEEEEENS_10ViewEngineIPN7cutlass10bfloat16_tEEEEEC2ERKSE_RKSJ_)
        /*c6b0*/ 	.word	0x00000000


	//----- nvinfo : EIATTR_FRAME_SIZE
	.align		4
.L_8488:
        /*c6b4*/ 	.byte	0x04, 0x11
        /*c6b6*/ 	.short	(.L_8490 - .L_8489)
	.align		4
.L_8489:
        /*c6b8*/ 	.word	index@($_ZN7cutlass13device_kernelIN5flash19enable_sm80_to_sm89INS1_16FlashAttnBwdSm80INS1_25CollectiveMainloopBwdSm80ILi2ELi2EN4cute5tupleIJNS5_1CILi128EEES8_NS7_ILi64EEEEEENS_10bfloat16_tEfNS_4arch4Sm80ELb0ELb1ELb1ELb1ELb1ELb0ELb0ELb0ELi2ELi4ELi4ELi4ELb0EEENS1_21CollectiveEpilogueBwdISA_SB_SD_Li256ELb1ELb0ELi2EEENS1_19SingleTileSchedulerILb1ELb0ELb0ELi128EEEEEEEEEvNT_6ParamsE$_ZN4cute3eso3ESOILb1ELb0EJNS_6LayoutINS_5tupleIJNS3_IJNS_1CILi2EEES5_EEES5_NS4_ILi8EEEEEENS3_IJNS3_IJNS_11ScaledBasisINS4_ILi1EEEJLi1EEEENS9_IS7_JLi0EEEEEEENS9_INS4_ILi64EEEJLi0EEEENS9_INS4_ILi16EEEJLi1EEEEEEEEENS_15ArithmeticTupleIJiiEEEEEC2ERKSJ_RKSL_)
        /*c6bc*/ 	.word	0x00000000


	//----- nvinfo : EIATTR_FRAME_SIZE
	.align		4
.L_8490:
        /*c6c0*/ 	.byte	0x04, 0x11
        /*c6c2*/ 	.short	(.L_8492 - .L_8491)
	.align		4
.L_8491:
        /*c6c4*/ 	.word	index@($_ZN7cutlass13device_kernelIN5flash19enable_sm80_to_sm89INS1_16FlashAttnBwdSm80INS1_25CollectiveMainloopBwdSm80ILi2ELi2EN4cute5tupleIJNS5_1CILi128EEES8_NS7_ILi64EEEEEENS_10bfloat16_tEfNS_4arch4Sm80ELb0ELb1ELb1ELb1ELb1ELb0ELb0ELb0ELi2ELi4ELi4ELi4ELb0EEENS1_21CollectiveEpilogueBwdISA_SB_SD_Li256ELb1ELb0ELi2EEENS1_19SingleTileSchedulerILb1ELb0ELb0ELi128EEEEEEEEEvNT_6ParamsE$_ZN4cute3eso3ESOILb1ELb0EJNS_6LayoutINS_5tupleIJNS3_IJNS_1CILi2EEES5_EEES5_NS4_ILi8EEEEEENS3_IJNS3_IJNS_11ScaledBasisINS4_ILi1EEEJLi1EEEENS9_IS7_JLi0EEEEEEENS9_INS4_ILi64EEEJLi0EEEENS9_INS4_ILi16EEEJLi1EEEEEEEEENS_10ViewEngineINS_23ArithmeticTupleIteratorINS_15ArithmeticTupleIJiiEEEEEEEEEC2ERKSJ_RKSP_)
        /*c6c8*/ 	.word	0x00000000


	//----- nvinfo : EIATTR_FRAME_SIZE
	.align		4
.L_8492:
        /*c6cc*/ 	.byte	0x04, 0x11
        /*c6ce*/ 	.short	(.L_8494 - .L_8493)
	.align		4
.L_8493:
        /*c6d0*/ 	.word	index@($_ZN7cutlass13device_kernelIN5flash19enable_sm80_to_sm89INS1_16FlashAttnBwdSm80INS1_25CollectiveMainloopBwdSm80ILi2ELi2EN4cute5tupleIJNS5_1CILi128EEES8_NS7_ILi64EEEEEENS_10bfloat16_tEfNS_4arch4Sm80ELb0ELb1ELb1ELb1ELb1ELb0ELb0ELb0ELi2ELi4ELi4ELi4ELb0EEENS1_21CollectiveEpilogueBwdISA_SB_SD_Li256ELb1ELb0ELi2EEENS1_19SingleTileSchedulerILb1ELb0ELb0ELi128EEEEEEEEEvNT_6ParamsE$_ZN4cute3eso3ESOILb1ELb0EJNS_6LayoutINS_5tupleIJNS3_IJNS_1CILi2EEES5_EEENS4_ILi8EEEEEENS3_IJNS3_IJNS4_ILi1EEES5_EEENS4_ILi4EEEEEEEEiEEC2ERKSD_RKi)
        /*c6d4*/ 	.word	0x00000000


	//----- nvinfo : EIATTR_FRAME_SIZE
	.align		4
.L_8494:
        /*c6d8*/ 	.byte	0x04, 0x11
        /*c6da*/ 	.short	(.L_8496 - .L_8495)
	.align		4
.L_8495:
        /*c6dc*/ 	.word	index@($_ZN7cutlass13device_kernelIN5flash19enable_sm80_to_sm89INS1_16FlashAttnBwdSm80INS1_25CollectiveMainloopBwdSm80ILi2ELi2EN4cute5tupleIJNS5_1CILi128EEES8_NS7_ILi64EEEEEENS_10bfloat16_tEfNS_4arch4Sm80ELb0ELb1ELb1ELb1ELb1ELb0ELb0ELb0ELi2ELi4ELi4ELi4ELb0EEENS1_21CollectiveEpilogueBwdISA_SB_SD_Li256ELb1ELb0ELi2EEENS1_19SingleTileSchedulerILb1ELb0ELb0ELi128EEEEEEEEEvNT_6ParamsE$_ZN4cute3eso3ESOILb1ELb0EJNS_6LayoutINS_5tupleIJNS3_IJNS_1CILi2EEES5_EEENS4_ILi8EEEEEENS3_IJNS3_IJNS4_ILi1EEES5_EEENS4_ILi4EEEEEEEENS_10ViewEngineIPN7cutlass10bfloat16_tEEEEEC2ERKSD_RKSI_)
        /*c6e0*/ 	.word	0x00000000


	//----- nvinfo : EIATTR_FRAME_SIZE
	.align		4
.L_8496:
        /*c6e4*/ 	.byte	0x04, 0x11
        /*c6e6*/ 	.short	(.L_8498 - .L_8497)
	.align		4
.L_8497:
        /*c6e8*/ 	.word	index@($_ZN7cutlass13device_kernelIN5flash19enable_sm80_to_sm89INS1_16FlashAttnBwdSm80INS1_25CollectiveMainloopBwdSm80ILi2ELi2EN4cute5tupleIJNS5_1CILi128EEES8_NS7_ILi64EEEEEENS_10bfloat16_tEfNS_4arch4Sm80ELb0ELb1ELb1ELb1ELb1ELb0ELb0ELb0ELi2ELi4ELi4ELi4ELb0EEENS1_21CollectiveEpilogueBwdISA_SB_SD_Li256ELb1ELb0ELi2EEENS1_19SingleTileSchedulerILb1ELb0ELb0ELi128EEEEEEEEEvNT_6ParamsE$_ZN4cute3eso3ESOILb1ELb0EJNS_6LayoutINS_5tupleIJNS3_IJNS_1CILi2EEES5_EEENS3_IJS5_NS4_ILi8EEEEEEEEENS3_IJNS3_IJS5_NS4_ILi4EEEEEENS3_IJNS4_ILi1EEES7_EEEEEEEENS_10ViewEngineIPfEEEEC2ERKSF_RKSI_)
        /*c6ec*/ 	.word	0x00000000


	//----- nvinfo : EIATTR_FRAME_SIZE
	.align		4
.L_8498:
        /*c6f0*/ 	.byte	0x04, 0x11
        /*c6f2*/ 	.short	(.L_8500 - .L_8499)
	.align		4
.L_8499:
        /*c6f4*/ 	.word	index@($_ZN7cutlass13device_kernelIN5flash19enable_sm80_to_sm89INS1_16FlashAttnBwdSm80INS1_25CollectiveMainloopBwdSm80ILi2ELi2EN4cute5tupleIJNS5_1CILi128EEES8_NS7_ILi64EEEEEENS_10bfloat16_tEfNS_4arch4Sm80ELb0ELb1ELb1ELb1ELb1ELb0ELb0ELb0ELi2ELi4ELi4ELi4ELb0EEENS1_21CollectiveEpilogueBwdISA_SB_SD_Li256ELb1ELb0ELi2EEENS1_19SingleTileSchedulerILb1ELb0ELb0ELi128EEEEEEEEEvNT_6ParamsE$_ZN4cute3eso3ESOILb1ELb0EJNS_6LayoutINS_5tupleIJNS3_IJNS_1CILi2EEES5_EEENS3_IJS5_NS4_ILi8EEEEEEEEENS3_IJNS3_IJNS_11ScaledBasisIS7_JLi0EEEENSA_INS4_ILi64EEEJLi0EEEEEEENS3_IJNSA_INS4_ILi1EEEJLi1EEEENSA_INS4_ILi16EEEJLi1EEEEEEEEEEEENS_10ViewEngineINS_23ArithmeticTupleIteratorINS_15ArithmeticTupleIJiiEEEEEEEEEC2ERKSL_RKSR_)
        /*c6f8*/ 	.word	0x00000000


	//----- nvinfo : EIATTR_FRAME_SIZE
	.align		4
.L_8500:
        /*c6fc*/ 	.byte	0x04, 0x11
        /*c6fe*/ 	.short	(.L_8502 - .L_8501)
	.align		4
.L_8501:
        /*c700*/ 	.word	index@($_ZN7cutlass13device_kernelIN5flash19enable_sm80_to_sm89INS1_16FlashAttnBwdSm80INS1_25CollectiveMainloopBwdSm80ILi2ELi2EN4cute5tupleIJNS5_1CILi128EEES8_NS7_ILi64EEEEEENS_10bfloat16_tEfNS_4arch4Sm80ELb0ELb1ELb1ELb1ELb1ELb0ELb0ELb0ELi2ELi4ELi4ELi4ELb0EEENS1_21CollectiveEpilogueBwdISA_SB_SD_Li256ELb1ELb0ELi2EEENS1_19SingleTileSchedulerILb1ELb0ELb0ELi128EEEEEEEEEvNT_6ParamsE$_ZN4cute3eso3ESOILb1ELb0EJNS_6LayoutINS_5tupleIJNS3_IJNS_1CILi2EEES5_EEENS3_IJS5_NS4_ILi8EEEEEEEEENS3_IJNS3_IJNS_11ScaledBasisIS7_JLi0EEEENSA_INS4_ILi64EEEJLi0EEEEEEENS3_IJNSA_INS4_ILi1EEEJLi1EEEENSA_INS4_ILi16EEEJLi1EEEEEEEEEEEENS_10ViewEngineINS_23ArithmeticTupleIteratorINS_15ArithmeticTupleIJNS4_ILi0EEESP_EEEEEEEEEC2ERKSL_RKSS_)
        /*c704*/ 	.word	0x00000000


	//----- nvinfo : EIATTR_FRAME_SIZE
	.align		4
.L_8502:
        /*c708*/ 	.byte	0x04, 0x11
        /*c70a*/ 	.short	(.L_8504 - .L_8503)
	.align		4
.L_8503:
        /*c70c*/ 	.word	index@($_ZN7cutlass13device_kernelIN5flash19enable_sm80_to_sm89INS1_16FlashAttnBwdSm80INS1_25CollectiveMainloopBwdSm80ILi2ELi2EN4cute5tupleIJNS5_1CILi128EEES8_NS7_ILi64EEEEEENS_10bfloat16_tEfNS_4arch4Sm80ELb0ELb1ELb1ELb1ELb1ELb0ELb0ELb0ELi2ELi4ELi4ELi4ELb0EEENS1_21CollectiveEpilogueBwdISA_SB_SD_Li256ELb1ELb0ELi2EEENS1_19SingleTileSchedulerILb1ELb0ELb0ELi128EEEEEEEEEvNT_6ParamsE$_ZN4cute3eso3ESOILb1ELb0EJNS_6LayoutINS_5tupleIJNS3_IJNS_1CILi2EEES5_EEEEEENS3_IJNS3_IJNS4_ILi8EEENS4_ILi64EEEEEEEEEEEiEEC2ERKSC_RKi)
        /*c710*/ 	.word	0x00000000


	//----- nvinfo : EIATTR_FRAME_SIZE
	.align		4
.L_8504:
        /*c714*/ 	.byte	0x04, 0x11
        /*c716*/ 	.short	(.L_8506 - .L_8505)
	.align		4
.L_8505:
        /*c718*/ 	.word	index@($_ZN7cutlass13device_kernelIN5flash19enable_sm80_to_sm89INS1_16FlashAttnBwdSm80INS1_25CollectiveMainloopBwdSm80ILi2ELi2EN4cute5tupleIJNS5_1CILi128EEES8_NS7_ILi64EEEEEENS_10bfloat16_tEfNS_4arch4Sm80ELb0ELb1ELb1ELb1ELb1ELb0ELb0ELb0ELi2ELi4ELi4ELi4ELb0EEENS1_21CollectiveEpilogueBwdISA_SB_SD_Li256ELb1ELb0ELi2EEENS1_19SingleTileSchedulerILb1ELb0ELb0ELi128EEEEEEEEEvNT_6ParamsE$_ZN4cute3eso3ESOILb1ELb0EJNS_6LayoutINS_5tupleIJNS3_IJNS_1CILi2EEES5_EEEEEENS3_IJNS3_IJNS4_ILi8EEENS4_ILi64EEEEEEEEEEENS_10ViewEngineINS_8smem_ptrIPfEEEEEEC2ERKSC_RKSH_)
        /*c71c*/ 	.word	0x00000000


	//----- nvinfo : EIATTR_FRAME_SIZE
	.align		4
.L_8506:
        /*c720*/ 	.byte	0x04, 0x11
        /*c722*/ 	.short	(.L_8508 - .L_8507)
	.align		4
.L_8507:
        /*c724*/ 	.word	index@($_ZN7cutlass13device_kernelIN5flash19enable_sm80_to_sm89INS1_16FlashAttnBwdSm80INS1_25CollectiveMainloopBwdSm80ILi2ELi2EN4cute5tupleIJNS5_1CILi128EEES8_NS7_ILi64EEEEEENS_10bfloat16_tEfNS_4arch4Sm80ELb0ELb1ELb1ELb1ELb1ELb0ELb0ELb0ELi2ELi4ELi4ELi4ELb0EEENS1_21CollectiveEpilogueBwdISA_SB_SD_Li256ELb1ELb0ELi2EEENS1_19SingleTileSchedulerILb1ELb0ELb0ELi128EEEEEEEEEvNT_6ParamsE$_ZN4cute3eso3ESOILb1ELb0EJNS_6LayoutINS_5tupleIJNS3_IJNS_1CILi2EEES5_EEEEEENS3_IJNS3_IJNS4_ILi1EEES5_EEEEEEEEiEEC2ERKSB_RKi)
        /*c728*/ 	.word	0x00000000


	//----- nvinfo : EIATTR_FRAME_SIZE
	.align		4
.L_8508:
        /*c72c*/ 	.byte	0x04, 0x11
        /*c72e*/ 	.short	(.L_8510 - .L_8509)
	.align		4
.L_8509:
        /*c730*/ 	.word	index@($_ZN7cutlass13device_kernelIN5flash19enable_sm80_to_sm89INS1_16FlashAttnBwdSm80INS1_25CollectiveMainloopBwdSm80ILi2ELi2EN4cute5tupleIJNS5_1CILi128EEES8_NS7_ILi64EEEEEENS_10bfloat16_tEfNS_4arch4Sm80ELb0ELb1ELb1ELb1ELb1ELb0ELb0ELb0ELi2ELi4ELi4ELi4ELb0EEENS1_21CollectiveEpilogueBwdISA_SB_SD_Li256ELb1ELb0ELi2EEENS1_19SingleTileSchedulerILb1ELb0ELb0ELi128EEEEEEEEEvNT_6ParamsE$_ZN4cute3eso3ESOILb1ELb0EJNS_6LayoutINS_5tupleIJNS3_IJNS_1CILi2EEES5_EEEEEENS3_IJNS3_IJNS4_ILi1EEES5_EEEEEEEENS_10ViewEngineIPfEEEEC2ERKSB_RKSE_)
        /*c734*/ 	.word	0x00000000


	//----- nvinfo : EIATTR_FRAME_SIZE
	.align		4
.L_8510:
        /*c738*/ 	.byte	0x04, 0x11
        /*c73a*/ 	.short	(.L_8512 - .L_8511)
	.align		4
.L_8511:
        /*c73c*/ 	.word	index@($_ZN7cutlass13device_kernelIN5flash19enable_sm80_to_sm89INS1_16FlashAttnBwdSm80INS1_25CollectiveMainloopBwdSm80ILi2ELi2EN4cute5tupleIJNS5_1CILi128EEES8_NS7_ILi64EEEEEENS_10bfloat16_tEfNS_4arch4Sm80ELb0ELb1ELb1ELb1ELb1ELb0ELb0ELb0ELi2ELi4ELi4ELi4ELb0EEENS1_21CollectiveEpilogueBwdISA_SB_SD_Li256ELb1ELb0ELi2EEENS1_19SingleTileSchedulerILb1ELb0ELb0ELi128EEEEEEEEEvNT_6ParamsE$_ZN4cute3eso3ESOILb1ELb0EJNS_6LayoutINS_5tupleIJNS3_IJNS_1CILi2EEES5_EEEEEENS3_IJNS3_IJNS4_ILi1EEES5_EEEEEEEENS_10ViewEngineIPN7cutlass10bfloat16_tEEEEEC2ERKSB_RKSG_)
        /*c740*/ 	.word	0x00000000


	//----- nvinfo : EIATTR_FRAME_SIZE
	.align		4
.L_8512:
        /*c744*/ 	.byte	0x04, 0x11
        /*c746*/ 	.short	(.L_8514 - .L_8513)
	.align		4
.L_8513:
        /*c748*/ 	.word	index@($_ZN7cutlass13device_kernelIN5flash19enable_sm80_to_sm89INS1_16FlashAttnBwdSm80INS1_25CollectiveMainloopBwdSm80ILi2ELi2EN4cute5tupleIJNS5_1CILi128EEES8_NS7_ILi64EEEEEENS_10bfloat16_tEfNS_4arch4Sm80ELb0ELb1ELb1ELb1ELb1ELb0ELb0ELb0ELi2ELi4ELi4ELi4ELb0EEENS1_21CollectiveEpilogueBwdISA_SB_SD_Li256ELb1ELb0ELi2EEENS1_19SingleTileSchedulerILb1ELb0ELb0ELi128EEEEEEEEEvNT_6ParamsE$_ZN4cute3eso3ESOILb1ELb0EJNS_6LayoutINS_5tupleIJNS3_IJNS_1CILi2EEES5_EEEEEENS3_IJNS3_IJNS4_ILi1EEES5_EEEEEEEENS_10ViewEngineIPKfEEEEC2ERKSB_RKSF_)
        /*c74c*/ 	.word	0x00000000


	//----- nvinfo : EIATTR_FRAME_SIZE
	.align		4
.L_8514:
        /*c750*/ 	.byte	0x04, 0x11
        /*c752*/ 	.short	(.L_8516 - .L_8515)
	.align		4
.L_8515:
        /*c754*/ 	.word	index@($_ZN7cutlass13device_kernelIN5flash19enable_sm80_to_sm89INS1_16FlashAttnBwdSm80INS1_25CollectiveMainloopBwdSm80ILi2ELi2EN4cute5tupleIJNS5_1CILi128EEES8_NS7_ILi64EEEEEENS_10bfloat16_tEfNS_4arch4Sm80ELb0ELb1ELb1ELb1ELb1ELb0ELb0ELb0ELi2ELi4ELi4ELi4ELb0EEENS1_21CollectiveEpilogueBwdISA_SB_SD_Li256ELb1ELb0ELi2EEENS1_19SingleTileSchedulerILb1ELb0ELb0ELi128EEEEEEEEEvNT_6ParamsE$_ZN4cute3eso3ESOILb1ELb0EJNS_6LayoutINS_5tupleIJNS3_IJNS_1CILi1EEES5_EEENS4_ILi32EEEEEENS3_IJNS3_IJNS4_ILi0EEES9_EEENS4_ILi256EEEEEEEEiEEC2ERKSD_RKi)
        /*c758*/ 	.word	0x00000000


	//----- nvinfo : EIATTR_FRAME_SIZE
	.align		4
.L_8516:
        /*c75c*/ 	.byte	0x04, 0x11
        /*c75e*/ 	.short	(.L_8518 - .L_8517)
	.align		4
.L_8517:
        /*c760*/ 	.word	index@($_ZN7cutlass13device_kernelIN5flash19enable_sm80_to_sm89INS1_16FlashAttnBwdSm80INS1_25CollectiveMainloopBwdSm80ILi2ELi2EN4cute5tupleIJNS5_1CILi128EEES8_NS7_ILi64EEEEEENS_10bfloat16_tEfNS_4arch4Sm80ELb0ELb1ELb1ELb1ELb1ELb0ELb0ELb0ELi2ELi4ELi4ELi4ELb0EEENS1_21CollectiveEpilogueBwdISA_SB_SD_Li256ELb1ELb0ELi2EEENS1_19SingleTileSchedulerILb1ELb0ELb0ELi128EEEEEEEEEvNT_6ParamsE$_ZN4cute3eso3ESOILb1ELb0EJNS_6LayoutINS_5tupleIJNS3_IJNS_1CILi1EEES5_EEENS4_ILi32EEEEEENS3_IJNS3_IJNS4_ILi0EEES9_EEENS4_ILi256EEEEEEEENS_10ViewEngineINS_8gmem_ptrIPfEEEEEEC2ERKSD_RKSI_)
        /*c764*/ 	.word	0x00000000


	//----- nvinfo : EIATTR_FRAME_SIZE
	.align		4
.L_8518:
        /*c768*/ 	.byte	0x04, 0x11
        /*c76a*/ 	.short	(.L_8520 - .L_8519)
	.align		4
.L_8519:
        /*c76c*/ 	.word	index@($_ZN7cutlass13device_kernelIN5flash19enable_sm80_to_sm89INS1_16FlashAttnBwdSm80INS1_25CollectiveMainloopBwdSm80ILi2ELi2EN4cute5tupleIJNS5_1CILi128EEES8_NS7_ILi64EEEEEENS_10bfloat16_tEfNS_4arch4Sm80ELb0ELb1ELb1ELb1ELb1ELb0ELb0ELb0ELi2ELi4ELi4ELi4ELb0EEENS1_21CollectiveEpilogueBwdISA_SB_SD_Li256ELb1ELb0ELi2EEENS1_19SingleTileSchedulerILb1ELb0ELb0ELi128EEEEEEEEEvNT_6ParamsE$_ZN4cute3eso3ESOILb1ELb0EJNS_6LayoutINS_5tupleIJNS3_IJNS_1CILi1EEES5_EEEEEENS3_IJNS3_IJS5_NS4_ILi0EEEEEEEEEEENS_10ViewEngineINS_8smem_ptrIPN7cutlass9uint128_tEEEEEEEC2ERKSB_RKSI_)
        /*c770*/ 	.word	0x00000000


	//----- nvinfo : EIATTR_FRAME_SIZE
	.align		4
.L_8520:
        /*c774*/ 	.byte	0x04, 0x11
        /*c776*/ 	.short	(.L_8522 - .L_8521)
	.align		4
.L_8521:
        /*c778*/ 	.word	index@($_ZN7cutlass13device_kernelIN5flash19enable_sm80_to_sm89INS1_16FlashAttnBwdSm80INS1_25CollectiveMainloopBwdSm80ILi2ELi2EN4cute5tupleIJNS5_1CILi128EEES8_NS7_ILi64EEEEEENS_10bfloat16_tEfNS_4arch4Sm80ELb0ELb1ELb1ELb1ELb1ELb0ELb0ELb0ELi2ELi4ELi4ELi4ELb0EEENS1_21CollectiveEpilogueBwdISA_SB_SD_Li256ELb1ELb0ELi2EEENS1_19SingleTileSchedulerILb1ELb0ELb0ELi128EEEEEEEEEvNT_6ParamsE$_ZN4cute3eso3ESOILb1ELb0EJNS_6LayoutINS_5tupleIJNS3_IJNS_1CILi1EEES5_EEEEEENS3_IJNS3_IJS5_NS4_ILi0EEEEEEEEEEENS_10ViewEngineINS_8gmem_ptrIPKN7cutlass9uint128_tEEEEEEEC2ERKSB_RKSJ_)
        /*c77c*/ 	.word	0x00000000


	//----- nvinfo : EIATTR_FRAME_SIZE
	.align		4
.L_8522:
        /*c780*/ 	.byte	0x04, 0x11
        /*c782*/ 	.short	(.L_8524 - .L_8523)
	.align		4
.L_8523:
        /*c784*/ 	.word	index@($_ZN7cutlass13device_kernelIN5flash19enable_sm80_to_sm89INS1_16FlashAttnBwdSm80INS1_25CollectiveMainloopBwdSm80ILi2ELi2EN4cute5tupleIJNS5_1CILi128EEES8_NS7_ILi64EEEEEENS_10bfloat16_tEfNS_4arch4Sm80ELb0ELb1ELb1ELb1ELb1ELb0ELb0ELb0ELi2ELi4ELi4ELi4ELb0EEENS1_21CollectiveEpilogueBwdISA_SB_SD_Li256ELb1ELb0ELi2EEENS1_19SingleTileSchedulerILb1ELb0ELb0ELi128EEEEEEEEEvNT_6ParamsE$_ZN4cute3eso3ESOILb1ELb0EJNS_6LayoutINS_5tupleIJNS3_IJNS_1CILi1EEENS4_ILi4EEEEEENS4_ILi2EEES6_EEENS3_IJNS3_IJNS4_ILi0EEES5_EEES6_NS4_ILi8EEEEEEEENS_10ViewEngineIPfEEEEC2ERKSE_RKSH_)
        /*c788*/ 	.word	0x00000000


	//----- nvinfo : EIATTR_FRAME_SIZE
	.align		4
.L_8524:
        /*c78c*/ 	.byte	0x04, 0x11
        /*c78e*/ 	.short	(.L_8526 - .L_8525)
	.align		4
.L_8525:
        /*c790*/ 	.word	index@($_ZN7cutlass13device_kernelIN5flash19enable_sm80_to_sm89INS1_16FlashAttnBwdSm80INS1_25CollectiveMainloopBwdSm80ILi2ELi2EN4cute5tupleIJNS5_1CILi128EEES8_NS7_ILi64EEEEEENS_10bfloat16_tEfNS_4arch4Sm80ELb0ELb1ELb1ELb1ELb1ELb0ELb0ELb0ELi2ELi4ELi4ELi4ELb0EEENS1_21CollectiveEpilogueBwdISA_SB_SD_Li256ELb1ELb0ELi2EEENS1_19SingleTileSchedulerILb1ELb0ELb0ELi128EEEEEEEEEvNT_6ParamsE$_ZN4cute3eso3ESOILb1ELb0EJNS_6LayoutINS_5tupleIJNS3_IJNS_1CILi1EEENS4_ILi2EEES6_EEEEEENS3_IJNS3_IJS5_S5_S6_EEEEEEEENS_10ViewEngineIPjEEEEC2ERKSB_RKSE_)
        /*c794*/ 	.word	0x00000000


	//----- nvinfo : EIATTR_FRAME_SIZE
	.align		4
.L_8526:
        /*c798*/ 	.byte	0x04, 0x11
        /*c79a*/ 	.short	(.L_8528 - .L_8527)
	.align		4
.L_8527:
        /*c79c*/ 	.word	index@($_ZN7cutlass13device_kernelIN5flash19enable_sm80_to_sm89INS1_16FlashAttnBwdSm80INS1_25CollectiveMainloopBwdSm80ILi2ELi2EN4cute5tupleIJNS5_1CILi128EEES8_NS7_ILi64EEEEEENS_10bfloat16_tEfNS_4arch4Sm80ELb0ELb1ELb1ELb1ELb1ELb0ELb0ELb0ELi2ELi4ELi4ELi4ELb0EEENS1_21CollectiveEpilogueBwdISA_SB_SD_Li256ELb1ELb0ELi2EEENS1_19SingleTileSchedulerILb1ELb0ELb0ELi128EEEEEEEEEvNT_6ParamsE$_ZN4cute3eso3ESOILb1ELb0EJNS_6LayoutINS_5tupleIJNS3_IJNS_1CILi1EEENS4_ILi2EEEEEES6_NS4_ILi8EEEEEENS3_IJNS3_IJS5_S5_EEES6_NS4_ILi4EEEEEEEENS_10ViewEngineIPN7cutlass5ArrayINSF_10bfloat16_tELi2ELb0EEEEEEEC2ERKSD_RKSK_)
        /*c7a0*/ 	.word	0x00000000


	//----- nvinfo : EIATTR_FRAME_SIZE
	.align		4
.L_8528:
        /*c7a4*/ 	.byte	0x04, 0x11
        /*c7a6*/ 	.short	(.L_8530 - .L_8529)
	.align		4
.L_8529:
        /*c7a8*/ 	.word	index@($_ZN7cutlass13device_kernelIN5flash19enable_sm80_to_sm89INS1_16FlashAttnBwdSm80INS1_25CollectiveMainloopBwdSm80ILi2ELi2EN4cute5tupleIJNS5_1CILi128EEES8_NS7_ILi64EEEEEENS_10bfloat16_tEfNS_4arch4Sm80ELb0ELb1ELb1ELb1ELb1ELb0ELb0ELb0ELi2ELi4ELi4ELi4ELb0EEENS1_21CollectiveEpilogueBwdISA_SB_SD_Li256ELb1ELb0ELi2EEENS1_19SingleTileSchedulerILb1ELb0ELb0ELi128EEEEEEEEEvNT_6ParamsE$_ZN4cute3eso3ESOILb1ELb0EJNS_6LayoutINS_5tupleIJNS3_IJNS_1CILi1EEENS4_ILi2EEEEEES6_NS4_ILi8EEEEEENS3_IJNS3_IJS5_S5_EEES6_NS4_ILi4EEEEEEEENS_10ViewEngineIPKN7cutlass5ArrayIfLi2ELb1EEEEEEEC2ERKSD_RKSK_)
        /*c7ac*/ 	.word	0x00000000


	//----- nvinfo : EIATTR_FRAME_SIZE
	.align		4
.L_8530:
        /*c7b0*/ 	.byte	0x04, 0x11
        /*c7b2*/ 	.short	(.L_8532 - .L_8531)
	.align		4
.L_8531:
        /*c7b4*/ 	.word	index@($_ZN7cutlass13device_kernelIN5flash19enable_sm80_to_sm89INS1_16FlashAttnBwdSm80INS1_25CollectiveMainloopBwdSm80ILi2ELi2EN4cute5tupleIJNS5_1CILi128EEES8_NS7_ILi64EEEEEENS_10bfloat16_tEfNS_4arch4Sm80ELb0ELb1ELb1ELb1ELb1ELb0ELb0ELb0ELi2ELi4ELi4ELi4ELb0EEENS1_21CollectiveEpilogueBwdISA_SB_SD_Li256ELb1ELb0ELi2EEENS1_19SingleTileSchedulerILb1ELb0ELb0ELi128EEEEEEEEEvNT_6ParamsE$_ZN4cute3eso3ESOILb1ELb0EJNS_6LayoutINS_5tupleIJNS3_IJNS_1CILi1EEENS4_ILi2EEEEEEEEENS3_IJNS3_IJS5_S5_EEEEEEEENS_10ViewEngineIPjEEEEC2ERKSB_RKSE_)
        /*c7b8*/ 	.word	0x00000000


	//----- nvinfo : EIATTR_FRAME_SIZE
	.align		4
.L_8532:
        /*c7bc*/ 	.byte	0x04, 0x11
        /*c7be*/ 	.short	(.L_8534 - .L_8533)
	.align		4
.L_8533:
        /*c7c0*/ 	.word	index@($_ZN7cutlass13device_kernelIN5flash19enable_sm80_to_sm89INS1_16FlashAttnBwdSm80INS1_25CollectiveMainloopBwdSm80ILi2ELi2EN4cute5tupleIJNS5_1CILi128EEES8_NS7_ILi64EEEEEENS_10bfloat16_tEfNS_4arch4Sm80ELb0ELb1ELb1ELb1ELb1ELb0ELb0ELb0ELi2ELi4ELi4ELi4ELb0EEENS1_21CollectiveEpilogueBwdISA_SB_SD_Li256ELb1ELb0ELi2EEENS1_19SingleTileSchedulerILb1ELb0ELb0ELi128EEEEEEEEEvNT_6ParamsE$_ZN4cute3eso3ESOILb1ELb0EJNS_6LayoutINS_5tupleIJNS3_IJNS_1CILi1EEENS3_IJNS4_ILi4EEENS4_ILi2EEEEEEEEES7_S6_EEENS3_IJNS3_IJNS4_ILi0EEENS3_IJS5_NS4_ILi8EEEEEEEEES6_NS4_ILi16EEEEEEEENS_10ViewEngineIPN7cutlass10bfloat16_tEEEEEC2ERKSH_RKSM_)
        /*c7c4*/ 	.word	0x00000000


	//----- nvinfo : EIATTR_FRAME_SIZE
	.align		4
.L_8534:
        /*c7c8*/ 	.byte	0x04, 0x11
        /*c7ca*/ 	.short	(.L_8536 - .L_8535)
	.align		4
.L_8535:
        /*c7cc*/ 	.word	index@($_ZN7cutlass13device_kernelIN5flash19enable_sm80_to_sm89INS1_16FlashAttnBwdSm80INS1_25CollectiveMainloopBwdSm80ILi2ELi2EN4cute5tupleIJNS5_1CILi128EEES8_NS7_ILi64EEEEEENS_10bfloat16_tEfNS_4arch4Sm80ELb0ELb1ELb1ELb1ELb1ELb0ELb0ELb0ELi2ELi4ELi4ELi4ELb0EEENS1_21CollectiveEpilogueBwdISA_SB_SD_Li256ELb1ELb0ELi2EEENS1_19SingleTileSchedulerILb1ELb0ELb0ELi128EEEEEEEEEvNT_6ParamsE$_ZN4cute3eso3ESOILb1ELb0EJNS_6LayoutINS_5tupleIJNS3_IJNS_1CILi1EEENS3_IJNS4_ILi2EEES6_EEEEEES6_NS4_ILi4EEEEEENS3_IJNS3_IJNS4_ILi0EEENS3_IJS5_S9_EEEEEES6_NS4_ILi8EEEEEEEENS_10ViewEngineIPjEEEEC2ERKSG_RKSJ_)
        /*c7d0*/ 	.word	0x00000000


	//----- nvinfo : EIATTR_FRAME_SIZE
	.align		4
.L_8536:
        /*c7d4*/ 	.byte	0x04, 0x11
        /*c7d6*/ 	.short	(.L_8538 - .L_8537)
	.align		4
.L_8537:
        /*c7d8*/ 	.word	index@($_ZN7cutlass13device_kernelIN5flash19enable_sm80_to_sm89INS1_16FlashAttnBwdSm80INS1_25CollectiveMainloopBwdSm80ILi2ELi2EN4cute5tupleIJNS5_1CILi128EEES8_NS7_ILi64EEEEEENS_10bfloat16_tEfNS_4arch4Sm80ELb0ELb1ELb1ELb1ELb1ELb0ELb0ELb0ELi2ELi4ELi4ELi4ELb0EEENS1_21CollectiveEpilogueBwdISA_SB_SD_Li256ELb1ELb0ELi2EEENS1_19SingleTileSchedulerILb1ELb0ELb0ELi128EEEEEEEEEvNT_6ParamsE$_ZN4cute3eso3ESOILb1ELb0EJNS_6LayoutINS_5tupleIJNS3_IJNS3_IJNS_1CILi8EEENS4_ILi1EEEEEES6_EEENS3_IJNS3_IJS6_S6_EEENS4_ILi4EEEEEEEEENS3_IJNS3_IJNS3_IJS6_NS4_ILi0EEEEEESD_EEENS3_IJNS3_IJSD_SD_EEES5_EEEEEEEENS_10ViewEngineIPN7cutlass10bfloat16_tEEEEEC2ERKSJ_RKSO_)
        /*c7dc*/ 	.word	0x00000000


	//----- nvinfo : EIATTR_FRAME_SIZE
	.align		4
.L_8538:
        /*c7e0*/ 	.byte	0x04, 0x11
        /*c7e2*/ 	.short	(.L_8540 - .L_8539)
	.align		4
.L_8539:
        /*c7e4*/ 	.word	index@($_ZN7cutlass13device_kernelIN5flash19enable_sm80_to_sm89INS1_16FlashAttnBwdSm80INS1_25CollectiveMainloopBwdSm80ILi2ELi2EN4cute5tupleIJNS5_1CILi128EEES8_NS7_ILi64EEEEEENS_10bfloat16_tEfNS_4arch4Sm80ELb0ELb1ELb1ELb1ELb1ELb0ELb0ELb0ELi2ELi4ELi4ELi4ELb0EEENS1_21CollectiveEpilogueBwdISA_SB_SD_Li256ELb1ELb0ELi2EEENS1_19SingleTileSchedulerILb1ELb0ELb0ELi128EEEEEEEEEvNT_6ParamsE$_ZN4cute3eso3ESOILb1ELb0EJNS_6LayoutINS_5tupleIJNS3_IJNS3_IJNS_1CILi8EEENS4_ILi1EEEEEES6_EEENS3_IJNS3_IJS6_S6_EEENS4_ILi4EEEEEEEEENS3_IJNS3_IJNS3_IJS6_NS4_ILi0EEEEEESD_EEENS3_IJNS3_IJSD_SD_EEENS4_ILi2048EEEEEEEEEEENS_10ViewEngineINS_8smem_ptrIPN7cutlass10bfloat16_tEEEEEEEC2ERKSK_RKSR_)
        /*c7e8*/ 	.word	0x00000000


	//----- nvinfo : EIATTR_FRAME_SIZE
	.align		4
.L_8540:
        /*c7ec*/ 	.byte	0x04, 0x11
        /*c7ee*/ 	.short	(.L_8542 - .L_8541)
	.align		4
.L_8541:
        /*c7f0*/ 	.word	index@($_ZN7cutlass13device_kernelIN5flash19enable_sm80_to_sm89INS1_16FlashAttnBwdSm80INS1_25CollectiveMainloopBwdSm80ILi2ELi2EN4cute5tupleIJNS5_1CILi128EEES8_NS7_ILi64EEEEEENS_10bfloat16_tEfNS_4arch4Sm80ELb0ELb1ELb1ELb1ELb1ELb0ELb0ELb0ELi2ELi4ELi4ELi4ELb0EEENS1_21CollectiveEpilogueBwdISA_SB_SD_Li256ELb1ELb0ELi2EEENS1_19SingleTileSchedulerILb1ELb0ELb0ELi128EEEEEEEEEvNT_6ParamsE$_ZN4cute3eso3ESOILb1ELb0EJNS_6LayoutINS_5tupleIJNS3_IJNS3_IJNS_1CILi8EEENS4_ILi1EEEEEES6_EEENS3_IJNS3_IJS6_S6_EEENS4_ILi2EEEEEEEEENS3_IJNS3_IJNS3_IJS6_NS4_ILi0EEEEEESD_EEENS3_IJNS3_IJSD_SD_EEES5_EEEEEEEENS_10ViewEngineIPN7cutlass10bfloat16_tEEEEEC2ERKSJ_RKSO_)
        /*c7f4*/ 	.word	0x00000000


	//----- nvinfo : EIATTR_FRAME_SIZE
	.align		4
.L_8542:
        /*c7f8*/ 	.byte	0x04, 0x11
        /*c7fa*/ 	.short	(.L_8544 - .L_8543)
	.align		4
.L_8543:
        /*c7fc*/ 	.word	index@($_ZN7cutlass13device_kernelIN5flash19enable_sm80_to_sm89INS1_16FlashAttnBwdSm80INS1_25CollectiveMainloopBwdSm80ILi2ELi2EN4cute5tupleIJNS5_1CILi128EEES8_NS7_ILi64EEEEEENS_10bfloat16_tEfNS_4arch4Sm80ELb0ELb1ELb1ELb1ELb1ELb0ELb0ELb0ELi2ELi4ELi4ELi4ELb0EEENS1_21CollectiveEpilogueBwdISA_SB_SD_Li256ELb1ELb0ELi2EEENS1_19SingleTileSchedulerILb1ELb0ELb0ELi128EEEEEEEEEvNT_6ParamsE$_ZN4cute3eso3ESOILb1ELb0EJNS_6LayoutINS_5tupleIJNS3_IJNS3_IJNS_1CILi8EEENS4_ILi1EEEEEES6_EEENS3_IJNS3_IJS6_S6_EEENS4_ILi2EEEEEEEEENS3_IJNS3_IJNS3_IJS6_NS4_ILi0EEEEEESD_EEENS3_IJNS3_IJSD_SD_EEENS4_ILi8192EEEEEEEEEEENS_10ViewEngineINS_8smem_ptrIPN7cutlass10bfloat16_tEEEEEEEC2ERKSK_RKSR_)
        /*c800*/ 	.word	0x00000000


	//----- nvinfo : EIATTR_FRAME_SIZE
	.align		4
.L_8544:
        /*c804*/ 	.byte	0x04, 0x11
        /*c806*/ 	.short	(.L_8546 - .L_8545)
	.align		4
.L_8545:
        /*c808*/ 	.word	index@($_ZN7cutlass13device_kernelIN5flash19enable_sm80_to_sm89INS1_16FlashAttnBwdSm80INS1_25CollectiveMainloopBwdSm80ILi2ELi2EN4cute5tupleIJNS5_1CILi128EEES8_NS7_ILi64EEEEEENS_10bfloat16_tEfNS_4arch4Sm80ELb0ELb1ELb1ELb1ELb1ELb0ELb0ELb0ELi2ELi4ELi4ELi4ELb0EEENS1_21CollectiveEpilogueBwdISA_SB_SD_Li256ELb1ELb0ELi2EEENS1_19SingleTileSchedulerILb1ELb0ELb0ELi128EEEEEEEEEvNT_6ParamsE$_ZN4cute3eso3ESOILb1ELb0EJNS_6LayoutINS_5tupleIJNS3_IJNS3_IJNS_1CILi8EEENS4_ILi1EEEEEES6_EEENS3_IJNS3_IJS6_S6_EEENS4_ILi2EEEEEEEEENS3_IJNS3_IJNS3_IJS6_NS4_ILi0EEEEEESD_EEENS3_IJNS3_IJSD_SD_EEENS4_ILi64EEEEEEEEEEENS_10ViewEngineIPN7cutlass10bfloat16_tEEEEEC2ERKSK_RKSP_)
        /*c80c*/ 	.word	0x00000000


	//----- nvinfo : EIATTR_FRAME_SIZE
	.align		4
.L_8546:
        /*c810*/ 	.byte	0x04, 0x11
        /*c812*/ 	.short	(.L_8548 - .L_8547)
	.align		4
.L_8547:
        /*c814*/ 	.word	index@($_ZN7cutlass13device_kernelIN5flash19enable_sm80_to_sm89INS1_16FlashAttnBwdSm80INS1_25CollectiveMainloopBwdSm80ILi2ELi2EN4cute5tupleIJNS5_1CILi128EEES8_NS7_ILi64EEEEEENS_10bfloat16_tEfNS_4arch4Sm80ELb0ELb1ELb1ELb1ELb1ELb0ELb0ELb0ELi2ELi4ELi4ELi4ELb0EEENS1_21CollectiveEpilogueBwdISA_SB_SD_Li256ELb1ELb0ELi2EEENS1_19SingleTileSchedulerILb1ELb0ELb0ELi128EEEEEEEEEvNT_6ParamsE$_ZN4cute3eso3ESOILb1ELb0EJNS_6LayoutINS_5tupleIJNS3_IJNS3_IJNS_1CILi8EEENS4_ILi1EEEEEES6_EEENS3_IJNS3_IJS6_S6_EEENS4_ILi2EEEEEEEEENS3_IJNS3_IJNS3_IJS6_NS4_ILi0EEEEEESD_EEENS3_IJNS3_IJSD_SD_EEENS4_ILi4096EEEEEEEEEEENS_10ViewEngineINS_8smem_ptrIPN7cutlass10bfloat16_tEEEEEEEC2ERKSK_RKSR_)
        /*c818*/ 	.word	0x00000000


	//----- nvinfo : EIATTR_FRAME_SIZE
	.align		4
.L_8548:
        /*c81c*/ 	.byte	0x04, 0x11
        /*c81e*/ 	.short	(.L_8550 - .L_8549)
	.align		4
.L_8549:
        /*c820*/ 	.word	index@($_ZN7cutlass13device_kernelIN5flash19enable_sm80_to_sm89INS1_16FlashAttnBwdSm80INS1_25CollectiveMainloopBwdSm80ILi2ELi2EN4cute5tupleIJNS5_1CILi128EEES8_NS7_ILi64EEEEEENS_10bfloat16_tEfNS_4arch4Sm80ELb0ELb1ELb1ELb1ELb1ELb0ELb0ELb0ELi2ELi4ELi4ELi4ELb0EEENS1_21CollectiveEpilogueBwdISA_SB_SD_Li256ELb1ELb0ELi2EEENS1_19SingleTileSchedulerILb1ELb0ELb0ELi128EEEEEEEEEvNT_6ParamsE$_ZN4cute3eso3ESOILb1ELb0EJNS_6LayoutINS_5tupleIJNS3_IJNS3_IJNS_1CILi4EEENS4_ILi8EEEEEENS3_IJS5_NS4_ILi2EEEEEEEEENS3_IJNS3_IJS8_S8_EEENS3_IJS8_S6_EEEEEEEEENS3_IJNS3_IJNS3_IJNS_11ScaledBasisIS8_JLi1EEEENSF_INS4_ILi1EEEJLi0EEEEEEENS3_IJNSF_INS4_ILi16EEEJLi0EEEENSF_IS6_JLi1EEEEEEEEEENS3_IJNS3_IJNSF_ISH_JLi1EEEENSF_IS6_JLi0EEEEEEENS3_IJNSF_INS4_ILi64EEEJLi0EEEENSF_ISK_JLi1EEEEEEEEEEEEEEENS_10ViewEngineINS_23ArithmeticTupleIteratorINS_15ArithmeticTupleIJNS4_ILi0EEES12_EEEEEEEEEC2ERKSY_RKS15_)
        /*c824*/ 	.word	0x00000000


	//----- nvinfo : EIATTR_FRAME_SIZE
	.align		4
.L_8550:
        /*c828*/ 	.byte	0x04, 0x11
        /*c82a*/ 	.short	(.L_8552 - .L_8551)
	.align		4
.L_8551:
        /*c82c*/ 	.word	index@($_ZN7cutlass13device_kernelIN5flash19enable_sm80_to_sm89INS1_16FlashAttnBwdSm80INS1_25CollectiveMainloopBwdSm80ILi2ELi2EN4cute5tupleIJNS5_1CILi128EEES8_NS7_ILi64EEEEEENS_10bfloat16_tEfNS_4arch4Sm80ELb0ELb1ELb1ELb1ELb1ELb0ELb0ELb0ELi2ELi4ELi4ELi4ELb0EEENS1_21CollectiveEpilogueBwdISA_SB_SD_Li256ELb1ELb0ELi2EEENS1_19SingleTileSchedulerILb1ELb0ELb0ELi128EEEEEEEEEvNT_6ParamsE$_ZN4cute3eso3ESOILb1ELb0EJNS_6LayoutINS_5tupleIJNS3_IJNS3_IJNS_1CILi4EEENS4_ILi2EEEEEENS4_ILi1EEEEEES6_NS4_ILi8EEEEEENS3_IJNS3_IJNS3_IJS8_NS4_ILi32EEEEEENS4_ILi0EEEEEENS4_ILi64EEES5_EEEEENS_10ViewEngineIPN7cutlass10bfloat16_tEEEEEC2ERKSI_RKSN_)
        /*c830*/ 	.word	0x00000000


	//----- nvinfo : EIATTR_FRAME_SIZE
	.align		4
.L_8552:
        /*c834*/ 	.byte	0x04, 0x11
        /*c836*/ 	.short	(.L_8554 - .L_8553)
	.align		4
.L_8553:
        /*c838*/ 	.word	index@($_ZN7cutlass13device_kernelIN5flash19enable_sm80_to_sm89INS1_16FlashAttnBwdSm80INS1_25CollectiveMainloopBwdSm80ILi2ELi2EN4cute5tupleIJNS5_1CILi128EEES8_NS7_ILi64EEEEEENS_10bfloat16_tEfNS_4arch4Sm80ELb0ELb1ELb1ELb1ELb1ELb0ELb0ELb0ELi2ELi4ELi4ELi4ELb0EEENS1_21CollectiveEpilogueBwdISA_SB_SD_Li256ELb1ELb0ELi2EEENS1_19SingleTileSchedulerILb1ELb0ELb0ELi128EEEEEEEEEvNT_6ParamsE$_ZN4cute3eso3ESOILb1ELb0EJNS_6LayoutINS_5tupleIJNS3_IJNS3_IJNS_1CILi4EEENS4_ILi2EEEEEENS4_ILi1EEEEEES6_EEENS3_IJNS3_IJNS3_IJS8_NS4_ILi32EEEEEENS4_ILi0EEEEEENS4_ILi64EEEEEEEEiEEC2ERKSH_RKi)
        /*c83c*/ 	.word	0x00000000


	//----- nvinfo : EIATTR_FRAME_SIZE
	.align		4
.L_8554:
        /*c840*/ 	.byte	0x04, 0x11
        /*c842*/ 	.short	(.L_8556 - .L_8555)
	.align		4
.L_8555:
        /*c844*/ 	.word	index@($_ZN7cutlass13device_kernelIN5flash19enable_sm80_to_sm89INS1_16FlashAttnBwdSm80INS1_25CollectiveMainloopBwdSm80ILi2ELi2EN4cute5tupleIJNS5_1CILi128EEES8_NS7_ILi64EEEEEENS_10bfloat16_tEfNS_4arch4Sm80ELb0ELb1ELb1ELb1ELb1ELb0ELb0ELb0ELi2ELi4ELi4ELi4ELb0EEENS1_21CollectiveEpilogueBwdISA_SB_SD_Li256ELb1ELb0ELi2EEENS1_19SingleTileSchedulerILb1ELb0ELb0ELi128EEEEEEEEEvNT_6ParamsE$_ZN4cute3eso3ESOILb1ELb0EJNS_6LayoutINS_5tupleIJNS3_IJNS3_IJNS_1CILi4EEENS4_ILi2EEEEEENS4_ILi1EEEEEES6_EEENS3_IJNS3_IJNS3_IJS8_NS4_ILi32EEEEEENS4_ILi0EEEEEENS4_ILi64EEEEEEEENS_10ViewEngineIPN7cutlass10bfloat16_tEEEEEC2ERKSH_RKSM_)
        /*c848*/ 	.word	0x00000000


	//----- nvinfo : EIATTR_FRAME_SIZE
	.align		4
.L_8556:
        /*c84c*/ 	.byte	0x04, 0x11
        /*c84e*/ 	.short	(.L_8558 - .L_8557)
	.align		4
.L_8557:
        /*c850*/ 	.word	index@($_ZN7cutlass13device_kernelIN5flash19enable_sm80_to_sm89INS1_16FlashAttnBwdSm80INS1_25CollectiveMainloopBwdSm80ILi2ELi2EN4cute5tupleIJNS5_1CILi128EEES8_NS7_ILi64EEEEEENS_10bfloat16_tEfNS_4arch4Sm80ELb0ELb1ELb1ELb1ELb1ELb0ELb0ELb0ELi2ELi4ELi4ELi4ELb0EEENS1_21CollectiveEpilogueBwdISA_SB_SD_Li256ELb1ELb0ELi2EEENS1_19SingleTileSchedulerILb1ELb0ELb0ELi128EEEEEEEEEvNT_6ParamsE$_ZN4cute3eso3ESOILb1ELb0EJNS_6LayoutINS_5tupleIJNS3_IJNS3_IJNS_1CILi4EEENS4_ILi2EEEEEENS4_ILi1EEEEEENS3_IJS6_EEEEEENS3_IJNS3_IJNS3_IJS8_NS4_ILi32EEEEEENS4_ILi0EEEEEENS3_IJNS4_ILi64EEEEEEEEEEENS_10ViewEngineIPN7cutlass10bfloat16_tEEEEEC2ERKSJ_RKSO_)
        /*c854*/ 	.word	0x00000000


	//----- nvinfo : EIATTR_FRAME_SIZE
	.align		4
.L_8558:
        /*c858*/ 	.byte	0x04, 0x11
        /*c85a*/ 	.short	(.L_8560 - .L_8559)
	.align		4
.L_8559:
        /*c85c*/ 	.word	index@($_ZN7cutlass13device_kernelIN5flash19enable_sm80_to_sm89INS1_16FlashAttnBwdSm80INS1_25CollectiveMainloopBwdSm80ILi2ELi2EN4cute5tupleIJNS5_1CILi128EEES8_NS7_ILi64EEEEEENS_10bfloat16_tEfNS_4arch4Sm80ELb0ELb1ELb1ELb1ELb1ELb0ELb0ELb0ELi2ELi4ELi4ELi4ELb0EEENS1_21CollectiveEpilogueBwdISA_SB_SD_Li256ELb1ELb0ELi2EEENS1_19SingleTileSchedulerILb1ELb0ELb0ELi128EEEEEEEEEvNT_6ParamsE$_ZN4cute3eso3ESOILb1ELb0EJNS_6LayoutINS_5tupleIJNS3_IJNS3_IJNS_1CILi4EEENS4_ILi2EEEEEENS4_ILi1EEEEEEEEENS3_IJNS3_IJNS3_IJS8_NS4_ILi32EEEEEENS4_ILi0EEEEEEEEEEEiEEC2ERKSG_RKi)
        /*c860*/ 	.word	0x00000000


	//----- nvinfo : EIATTR_FRAME_SIZE
	.align		4
.L_8560:
        /*c864*/ 	.byte	0x04, 0x11
        /*c866*/ 	.short	(.L_8562 - .L_8561)
	.align		4
.L_8561:
        /*c868*/ 	.word	index@($_ZN7cutlass13device_kernelIN5flash19enable_sm80_to_sm89INS1_16FlashAttnBwdSm80INS1_25CollectiveMainloopBwdSm80ILi2ELi2EN4cute5tupleIJNS5_1CILi128EEES8_NS7_ILi64EEEEEENS_10bfloat16_tEfNS_4arch4Sm80ELb0ELb1ELb1ELb1ELb1ELb0ELb0ELb0ELi2ELi4ELi4ELi4ELb0EEENS1_21CollectiveEpilogueBwdISA_SB_SD_Li256ELb1ELb0ELi2EEENS1_19SingleTileSchedulerILb1ELb0ELb0ELi128EEEEEEEEEvNT_6ParamsE$_ZN4cute3eso3ESOILb1ELb0EJNS_6LayoutINS_5tupleIJNS3_IJNS3_IJNS_1CILi4EEENS4_ILi2EEEEEENS4_ILi1EEEEEEEEENS3_IJNS3_IJNS3_IJS8_NS4_ILi32EEEEEENS4_ILi0EEEEEEEEEEENS_10ViewEngineIPN7cutlass10bfloat16_tEEEEEC2ERKSG_RKSL_)
        /*c86c*/ 	.word	0x00000000


	//----- nvinfo : EIATTR_FRAME_SIZE
	.align		4
.L_8562:
        /*c870*/ 	.byte	0x04, 0x11
        /*c872*/ 	.short	(.L_8564 - .L_8563)
	.align		4
.L_8563:
        /*c874*/ 	.word	index@($_ZN7cutlass13device_kernelIN5flash19enable_sm80_to_sm89INS1_16FlashAttnBwdSm80INS1_25CollectiveMainloopBwdSm80ILi2ELi2EN4cute5tupleIJNS5_1CILi128EEES8_NS7_ILi64EEEEEENS_10bfloat16_tEfNS_4arch4Sm80ELb0ELb1ELb1ELb1ELb1ELb0ELb0ELb0ELi2ELi4ELi4ELi4ELb0EEENS1_21CollectiveEpilogueBwdISA_SB_SD_Li256ELb1ELb0ELi2EEENS1_19SingleTileSchedulerILb1ELb0ELb0ELi128EEEEEEEEEvNT_6ParamsE$_ZN4cute3eso3ESOILb1ELb0EJNS_6LayoutINS_5tupleIJNS3_IJNS3_IJNS_1CILi2EEES5_EEENS4_ILi1EEEEEEEEENS3_IJNS3_IJNS3_IJS7_NS4_ILi16EEEEEENS4_ILi0EEEEEEEEEEENS_10ViewEngineIPjEEEEC2ERKSF_RKSI_)
        /*c878*/ 	.word	0x00000000


	//----- nvinfo : EIATTR_FRAME_SIZE
	.align		4
.L_8564:
        /*c87c*/ 	.byte	0x04, 0x11
        /*c87e*/ 	.short	(.L_8566 - .L_8565)
	.align		4
.L_8565:
        /*c880*/ 	.word	index@($_ZN7cutlass13device_kernelIN5flash19enable_sm80_to_sm89INS1_16FlashAttnBwdSm80INS1_25CollectiveMainloopBwdSm80ILi2ELi2EN4cute5tupleIJNS5_1CILi128EEES8_NS7_ILi64EEEEEENS_10bfloat16_tEfNS_4arch4Sm80ELb0ELb1ELb1ELb1ELb1ELb0ELb0ELb0ELi2ELi4ELi4ELi4ELb0EEENS1_21CollectiveEpilogueBwdISA_SB_SD_Li256ELb1ELb0ELi2EEENS1_19SingleTileSchedulerILb1ELb0ELb0ELi128EEEEEEEEEvNT_6ParamsE$_ZN4cute3eso3ESOILb1ELb0EJNS_6LayoutINS_5tupleIJNS3_IJNS3_IJNS3_IJNS_1CILi4EEENS4_ILi2EEEEEENS4_ILi1EEEEEES8_EEENS3_IJNS3_IJNS3_IJS8_S8_EEES8_EEES6_EEEEEENS3_IJNS3_IJNS3_IJNS3_IJS8_NS4_ILi32EEEEEENS4_ILi0EEEEEESH_EEENS3_IJNS3_IJNS3_IJSH_SH_EEESH_EEENS4_ILi64EEEEEEEEEEENS_10ViewEngineIPN7cutlass10bfloat16_tEEEEEC2ERKSP_RKSU_)
        /*c884*/ 	.word	0x00000000


	//----- nvinfo : EIATTR_FRAME_SIZE
	.align		4
.L_8566:
        /*c888*/ 	.byte	0x04, 0x11
        /*c88a*/ 	.short	(.L_8568 - .L_8567)
	.align		4
.L_8567:
        /*c88c*/ 	.word	index@($_ZN7cutlass13device_kernelIN5flash19enable_sm80_to_sm89INS1_16FlashAttnBwdSm80INS1_25CollectiveMainloopBwdSm80ILi2ELi2EN4cute5tupleIJNS5_1CILi128EEES8_NS7_ILi64EEEEEENS_10bfloat16_tEfNS_4arch4Sm80ELb0ELb1ELb1ELb1ELb1ELb0ELb0ELb0ELi2ELi4ELi4ELi4ELb0EEENS1_21CollectiveEpilogueBwdISA_SB_SD_Li256ELb1ELb0ELi2EEENS1_19SingleTileSchedulerILb1ELb0ELb0ELi128EEEEEEEEEvNT_6ParamsE$_ZN4cute3eso3ESOILb1ELb0EJNS_5tupleIJNS_1CILi8EEENS3_ILi2EEES5_S5_S4_S5_EEENS2_IJNS3_ILi1EEEiiiNS3_ILi72EEENS3_ILi512EEEEEEEEC2ERKS6_RKSA_)
        /*c890*/ 	.word	0x00000000


	//----- nvinfo : EIATTR_FRAME_SIZE
	.align		4
.L_8568:
        /*c894*/ 	.byte	0x04, 0x11
        /*c896*/ 	.short	(.L_8570 - .L_8569)
	.align		4
.L_8569:
        /*c898*/ 	.word	index@($_ZN7cutlass13device_kernelIN5flash19enable_sm80_to_sm89INS1_16FlashAttnBwdSm80INS1_25CollectiveMainloopBwdSm80ILi2ELi2EN4cute5tupleIJNS5_1CILi128EEES8_NS7_ILi64EEEEEENS_10bfloat16_tEfNS_4arch4Sm80ELb0ELb1ELb1ELb1ELb1ELb0ELb0ELb0ELi2ELi4ELi4ELi4ELb0EEENS1_21CollectiveEpilogueBwdISA_SB_SD_Li256ELb1ELb0ELi2EEENS1_19SingleTileSchedulerILb1ELb0ELb0ELi128EEEEEEEEEvNT_6ParamsE$_ZN4cute3eso3ESOILb1ELb0EJNS_5tupleIJNS_1CILi8EEENS2_IJNS3_ILi2EEES5_S5_EEENS3_ILi1EEES6_S7_EEENS2_IJS7_NS2_IJiiiEEENS3_ILi64EEENS2_IJNS3_ILi72EEENS3_ILi144EEENS3_ILi288EEEEEENS3_ILi512EEEEEEEEC2ERKS8_RKSG_)
        /*c89c*/ 	.word	0x00000000


	//----- nvinfo : EIATTR_FRAME_SIZE
	.align		4
.L_8570:
        /*c8a0*/ 	.byte	0x04, 0x11
        /*c8a2*/ 	.short	(.L_8572 - .L_8571)
	.align		4
.L_8571:
        /*c8a4*/ 	.word	index@($_ZN7cutlass13device_kernelIN5flash19enable_sm80_to_sm89INS1_16FlashAttnBwdSm80INS1_25CollectiveMainloopBwdSm80ILi2ELi2EN4cute5tupleIJNS5_1CILi128EEES8_NS7_ILi64EEEEEENS_10bfloat16_tEfNS_4arch4Sm80ELb0ELb1ELb1ELb1ELb1ELb0ELb0ELb0ELi2ELi4ELi4ELi4ELb0EEENS1_21CollectiveEpilogueBwdISA_SB_SD_Li256ELb1ELb0ELi2EEENS1_19SingleTileSchedulerILb1ELb0ELb0ELi128EEEEEEEEEvNT_6ParamsE$_ZN4cute3eso3ESOILb1ELb0EJNS_5tupleIJNS_1CILi8EEENS2_IJNS3_ILi2EEES5_S5_EEENS3_ILi1EEES6_S7_EEENS2_IJS7_NS2_IJS4_iiEEENS3_ILi64EEENS2_IJiNS3_ILi144EEENS3_ILi288EEEEEENS3_ILi512EEEEEEEEC2ERKS8_RKSF_)
        /*c8a8*/ 	.word	0x00000000


	//----- nvinfo : EIATTR_FRAME_SIZE
	.align		4
.L_8572:
        /*c8ac*/ 	.byte	0x04, 0x11
        /*c8ae*/ 	.short	(.L_8574 - .L_8573)
	.align		4
.L_8573:
        /*c8b0*/ 	.word	index@($_ZN7cutlass13device_kernelIN5flash19enable_sm80_to_sm89INS1_16FlashAttnBwdSm80INS1_25CollectiveMainloopBwdSm80ILi2ELi2EN4cute5tupleIJNS5_1CILi128EEES8_NS7_ILi64EEEEEENS_10bfloat16_tEfNS_4arch4Sm80ELb0ELb1ELb1ELb1ELb1ELb0ELb0ELb0ELi2ELi4ELi4ELi4ELb0EEENS1_21CollectiveEpilogueBwdISA_SB_SD_Li256ELb1ELb0ELi2EEENS1_19SingleTileSchedulerILb1ELb0ELb0ELi128EEEEEEEEEvNT_6ParamsE$_ZN4cute3eso3ESOILb1ELb0EJNS_5tupleIJNS_1CILi2EEES4_S4_EEENS2_IJNS3_ILi1EEENS3_ILi512EEEiEEEEEC2ERKS5_RKS8_)
        /*c8b4*/ 	.word	0x00000000


	//----- nvinfo : EIATTR_FRAME_SIZE
	.align		4
.L_8574:
        /*c8b8*/ 	.byte	0x04, 0x11
        /*c8ba*/ 	.short	(.L_8576 - .L_8575)
	.align		4
.L_8575:
        /*c8bc*/ 	.word	index@($_ZN7cutlass13device_kernelIN5flash19enable_sm80_to_sm89INS1_16FlashAttnBwdSm80INS1_25CollectiveMainloopBwdSm80ILi2ELi2EN4cute5tupleIJNS5_1CILi128EEES8_NS7_ILi64EEEEEENS_10bfloat16_tEfNS_4arch4Sm80ELb0ELb1ELb1ELb1ELb1ELb0ELb0ELb0ELi2ELi4ELi4ELi4ELb0EEENS1_21CollectiveEpilogueBwdISA_SB_SD_Li256ELb1ELb0ELi2EEENS1_19SingleTileSchedulerILb1ELb0ELb0ELi128EEEEEEEEEvNT_6ParamsE$_ZN4cute3eso3ESOILb1ELb0EJNS_5tupleIJNS_1CILi2EEES4_EEENS2_IJiiEEENS3_ILi1EEES7_EEC2ERKS5_RKS6_RKS7_SE_)
        /*c8c0*/ 	.word	0x00000000


	//----- nvinfo : EIATTR_FRAME_SIZE
	.align		4
.L_8576:
        /*c8c4*/ 	.byte	0x04, 0x11
        /*c8c6*/ 	.short	(.L_8578 - .L_8577)
	.align		4
.L_8577:
        /*c8c8*/ 	.word	index@($_ZN7cutlass13device_kernelIN5flash19enable_sm80_to_sm89INS1_16FlashAttnBwdSm80INS1_25CollectiveMainloopBwdSm80ILi2ELi2EN4cute5tupleIJNS5_1CILi128EEES8_NS7_ILi64EEEEEENS_10bfloat16_tEfNS_4arch4Sm80ELb0ELb1ELb1ELb1ELb1ELb0ELb0ELb0ELi2ELi4ELi4ELi4ELb0EEENS1_21CollectiveEpilogueBwdISA_SB_SD_Li256ELb1ELb0ELi2EEENS1_19SingleTileSchedulerILb1ELb0ELb0ELi128EEEEEEEEEvNT_6ParamsE$_ZN4cute3eso3ESOILb1ELb0EJNS_5tupleIJNS_1CILi2EEES4_EEENS2_IJiiEEEEEC2ERKS5_RKS6_)
        /*c8cc*/ 	.word	0x00000000


	//----- nvinfo : EIATTR_FRAME_SIZE
	.align		4
.L_8578:
        /*c8d0*/ 	.byte	0x04, 0x11
        /*c8d2*/ 	.short	(.L_8580 - .L_8579)
	.align		4
.L_8579:
        /*c8d4*/ 	.word	index@($_ZN7cutlass13device_kernelIN5flash19enable_sm80_to_sm89INS1_16FlashAttnBwdSm80INS1_25CollectiveMainloopBwdSm80ILi2ELi2EN4cute5tupleIJNS5_1CILi128EEES8_NS7_ILi64EEEEEENS_10bfloat16_tEfNS_4arch4Sm80ELb0ELb1ELb1ELb1ELb1ELb0ELb0ELb0ELi2ELi4ELi4ELi4ELb0EEENS1_21CollectiveEpilogueBwdISA_SB_SD_Li256ELb1ELb0ELi2EEENS1_19SingleTileSchedulerILb1ELb0ELb0ELi128EEEEEEEEEvNT_6ParamsE$_ZN4cute3eso3ESOILb1ELb0EJNS_5tupleIJNS_1CILi2EEES4_EEENS2_IJiNS3_ILi512EEEEEEEEC2ERKS5_RKS7_)
        /*c8d8*/ 	.word	0x00000000


	//----- nvinfo : EIATTR_FRAME_SIZE
	.align		4
.L_8580:
        /*c8dc*/ 	.byte	0x04, 0x11
        /*c8de*/ 	.short	(.L_8582 - .L_8581)
	.align		4
.L_8581:
        /*c8e0*/ 	.word	index@($_ZN7cutlass13device_kernelIN5flash19enable_sm80_to_sm89INS1_16FlashAttnBwdSm80INS1_25CollectiveMainloopBwdSm80ILi2ELi2EN4cute5tupleIJNS5_1CILi128EEES8_NS7_ILi64EEEEEENS_10bfloat16_tEfNS_4arch4Sm80ELb0ELb1ELb1ELb1ELb1ELb0ELb0ELb0ELi2ELi4ELi4ELi4ELb0EEENS1_21CollectiveEpilogueBwdISA_SB_SD_Li256ELb1ELb0ELi2EEENS1_19SingleTileSchedulerILb1ELb0ELb0ELi128EEEEEEEEEvNT_6ParamsE$_ZN4cute3eso3ESOILb1ELb0EJNS_5tupleIJNS_1CILi2EEES4_EEENS2_IJiNS3_ILi4096EEEEEEEEC2ERKS5_RKS7_)
        /*c8e4*/ 	.word	0x00000000


	//----- nvinfo : EIATTR_FRAME_SIZE
	.align		4
.L_8582:
        /*c8e8*/ 	.byte	0x04, 0x11
        /*c8ea*/ 	.short	(.L_8584 - .L_8583)
	.align		4
.L_8583:
        /*c8ec*/ 	.word	index@($_ZN7cutlass13device_kernelIN5flash19enable_sm80_to_sm89INS1_16FlashAttnBwdSm80INS1_25CollectiveMainloopBwdSm80ILi2ELi2EN4cute5tupleIJNS5_1CILi128EEES8_NS7_ILi64EEEEEENS_10bfloat16_tEfNS_4arch4Sm80ELb0ELb1ELb1ELb1ELb1ELb0ELb0ELb0ELi2ELi4ELi4ELi4ELb0EEENS1_21CollectiveEpilogueBwdISA_SB_SD_Li256ELb1ELb0ELi2EEENS1_19SingleTileSchedulerILb1ELb0ELb0ELi128EEEEEEEEEvNT_6ParamsE$_ZN4cute3eso3ESOILb1ELb0EJNS_5tupleIJNS_1CILi2EEES4_EEENS2_IJNS3_ILi1EEEiEEEEEC2ERKS5_RKS7_)
        /*c8f0*/ 	.word	0x00000000


	//----- nvinfo : EIATTR_FRAME_SIZE
	.align		4
.L_8584:
        /*c8f4*/ 	.byte	0x04, 0x11
        /*c8f6*/ 	.short	(.L_8586 - .L_8585)
	.align		4
.L_8585:
        /*c8f8*/ 	.word	index@($_ZN7cutlass13device_kernelIN5flash19enable_sm80_to_sm89INS1_16FlashAttnBwdSm80INS1_25CollectiveMainloopBwdSm80ILi2ELi2EN4cute5tupleIJNS5_1CILi128EEES8_NS7_ILi64EEEEEENS_10bfloat16_tEfNS_4arch4Sm80ELb0ELb1ELb1ELb1ELb1ELb0ELb0ELb0ELi2ELi4ELi4ELi4ELb0EEENS1_21CollectiveEpilogueBwdISA_SB_SD_Li256ELb1ELb0ELi2EEENS1_19SingleTileSchedulerILb1ELb0ELb0ELi128EEEEEEEEEvNT_6ParamsE$_ZN4cute3eso3ESOILb1ELb0EJNS_5tupleIJNS_1CILi2EEEEEENS2_IJiEEES4_NS3_ILi1EEEEEC2ERKS5_RKS6_RKS4_RKS7_)
        /*c8fc*/ 	.word	0x00000000


	//----- nvinfo : EIATTR_FRAME_SIZE
	.align		4
.L_8586:
        /*c900*/ 	.byte	0x04, 0x11
        /*c902*/ 	.short	(.L_8588 - .L_8587)
	.align		4
.L_8587:
        /*c904*/ 	.word	index@($_ZN7cutlass13device_kernelIN5flash19enable_sm80_to_sm89INS1_16FlashAttnBwdSm80INS1_25CollectiveMainloopBwdSm80ILi2ELi2EN4cute5tupleIJNS5_1CILi128EEES8_NS7_ILi64EEEEEENS_10bfloat16_tEfNS_4arch4Sm80ELb0ELb1ELb1ELb1ELb1ELb0ELb0ELb0ELi2ELi4ELi4ELi4ELb0EEENS1_21CollectiveEpilogueBwdISA_SB_SD_Li256ELb1ELb0ELi2EEENS1_19SingleTileSchedulerILb1ELb0ELb0ELi128EEEEEEEEEvNT_6ParamsE$_ZN4cute3eso3ESOILb1ELb0EJNS_5tupleIJNS_1CILi2EEEEEENS2_IJiEEENS3_ILi1EEES7_EEC2ERKS5_RKS6_RKS7_SE_)
        /*c908*/ 	.word	0x00000000


	//----- nvinfo : EIATTR_FRAME_SIZE
	.align		4
.L_8588:
        /*c90c*/ 	.byte	0x04, 0x11
        /*c90e*/ 	.short	(.L_8590 - .L_8589)
	.align		4
.L_8589:
        /*c910*/ 	.word	index@($_ZN7cutlass13device_kernelIN5flash19enable_sm80_to_sm89INS1_16FlashAttnBwdSm80INS1_25CollectiveMainloopBwdSm80ILi2ELi2EN4cute5tupleIJNS5_1CILi128EEES8_NS7_ILi64EEEEEENS_10bfloat16_tEfNS_4arch4Sm80ELb0ELb1ELb1ELb1ELb1ELb0ELb0ELb0ELi2ELi4ELi4ELi4ELb0EEENS1_21CollectiveEpilogueBwdISA_SB_SD_Li256ELb1ELb0ELi2EEENS1_19SingleTileSchedulerILb1ELb0ELb0ELi128EEEEEEEEEvNT_6ParamsE$_ZN4cute3eso3ESOILb1ELb0EJNS_5tupleIJNS_1CILi2EEEEEENS2_IJiEEEEEC2ERKS5_RKS6_)
        /*c914*/ 	.word	0x00000000


	//----- nvinfo : EIATTR_FRAME_SIZE
	.align		4
.L_8590:
        /*c918*/ 	.byte	0x04, 0x11
        /*c91a*/ 	.short	(.L_8592 - .L_8591)
	.align		4
.L_8591:
        /*c91c*/ 	.word	index@($_ZN7cutlass13device_kernelIN5flash19enable_sm80_to_sm89INS1_16FlashAttnBwdSm80INS1_25CollectiveMainloopBwdSm80ILi2ELi2EN4cute5tupleIJNS5_1CILi128EEES8_NS7_ILi64EEEEEENS_10bfloat16_tEfNS_4arch4Sm80ELb0ELb1ELb1ELb1ELb1ELb0ELb0ELb0ELi2ELi4ELi4ELi4ELb0EEENS1_21CollectiveEpilogueBwdISA_SB_SD_Li256ELb1ELb0ELi2EEENS1_19SingleTileSchedulerILb1ELb0ELb0ELi128EEEEEEEEEvNT_6ParamsE$_ZN4cute3eso3ESOILb1ELb0EJNS_5tupleIJNS_1CILi1EEENS3_ILi2EEES5_EEENS2_IJS4_NS3_ILi256EEEiEEEEEC2ERKS6_RKS8_)
        /*c920*/ 	.word	0x00000000


	//----- nvinfo : EIATTR_FRAME_SIZE
	.align		4
.L_8592:
        /*c924*/ 	.byte	0x04, 0x11
        /*c926*/ 	.short	(.L_8594 - .L_8593)
	.align		4
.L_8593:
        /*c928*/ 	.word	index@($_ZN7cutlass13device_kernelIN5flash19enable_sm80_to_sm89INS1_16FlashAttnBwdSm80INS1_25CollectiveMainloopBwdSm80ILi2ELi2EN4cute5tupleIJNS5_1CILi128EEES8_NS7_ILi64EEEEEENS_10bfloat16_tEfNS_4arch4Sm80ELb0ELb1ELb1ELb1ELb1ELb0ELb0ELb0ELi2ELi4ELi4ELi4ELb0EEENS1_21CollectiveEpilogueBwdISA_SB_SD_Li256ELb1ELb0ELi2EEENS1_19SingleTileSchedulerILb1ELb0ELb0ELi128EEEEEEEEEvNT_6ParamsE$_ZN4cute3eso3ESOILb1ELb0EJNS_5tupleIJNS_1CILi1EEENS3_ILi2EEEEEENS2_IJNS3_ILi0EEEiEEEEEC2ERKS6_RKS8_)
        /*c92c*/ 	.word	0x00000000


	//----- nvinfo : EIATTR_FRAME_SIZE
	.align		4
.L_8594:
        /*c930*/ 	.byte	0x04, 0x11
        /*c932*/ 	.short	(.L_8596 - .L_8595)
	.align		4
.L_8595:
        /*c934*/ 	.word	index@($_ZN7cutlass13device_kernelIN5flash19enable_sm80_to_sm89INS1_16FlashAttnBwdSm80INS1_25CollectiveMainloopBwdSm80ILi2ELi2EN4cute5tupleIJNS5_1CILi128EEES8_NS7_ILi64EEEEEENS_10bfloat16_tEfNS_4arch4Sm80ELb0ELb1ELb1ELb1ELb1ELb0ELb0ELb0ELi2ELi4ELi4ELi4ELb0EEENS1_21CollectiveEpilogueBwdISA_SB_SD_Li256ELb1ELb0ELi2EEENS1_19SingleTileSchedulerILb1ELb0ELb0ELi128EEEEEEEEEvNT_6ParamsE$_ZN4cute3eso3ESOILb1ELb0EJNS_5tupleIJNS_1CILi1EEENS3_ILi0EEEEEElS5_EEC2ERKS6_RKlRKS5_)
        /*c938*/ 	.word	0x00000000


	//----- nvinfo : EIATTR_FRAME_SIZE
	.align		4
.L_8596:
        /*c93c*/ 	.byte	0x04, 0x11
        /*c93e*/ 	.short	(.L_8598 - .L_8597)
	.align		4
.L_8597:
        /*c940*/ 	.word	index@($_ZN7cutlass13device_kernelIN5flash19enable_sm80_to_sm89INS1_16FlashAttnBwdSm80INS1_25CollectiveMainloopBwdSm80ILi2ELi2EN4cute5tupleIJNS5_1CILi128EEES8_NS7_ILi64EEEEEENS_10bfloat16_tEfNS_4arch4Sm80ELb0ELb1ELb1ELb1ELb1ELb0ELb0ELb0ELi2ELi4ELi4ELi4ELb0EEENS1_21CollectiveEpilogueBwdISA_SB_SD_Li256ELb1ELb0ELi2EEENS1_19SingleTileSchedulerILb1ELb0ELb0ELi128EEEEEEEEEvNT_6ParamsE$_ZN4cute3eso3ESOILb1ELb0EJNS_5tupleIJNS_1CILi1EEENS3_ILi0EEEEEEiNS3_ILi1024EEEEEC2ERKS6_RKiRKS7_)
        /*c944*/ 	.word	0x00000000


	//----- nvinfo : EIATTR_FRAME_SIZE
	.align		4
.L_8598:
        /*c948*/ 	.byte	0x04, 0x11
        /*c94a*/ 	.short	(.L_8600 - .L_8599)
	.align		4
.L_8599:
        /*c94c*/ 	.word	index@($_ZN7cutlass13device_kernelIN5flash19enable_sm80_to_sm89INS1_16FlashAttnBwdSm80INS1_25CollectiveMainloopBwdSm80ILi2ELi2EN4cute5tupleIJNS5_1CILi128EEES8_NS7_ILi64EEEEEENS_10bfloat16_tEfNS_4arch4Sm80ELb0ELb1ELb1ELb1ELb1ELb0ELb0ELb0ELi2ELi4ELi4ELi4ELb0EEENS1_21CollectiveEpilogueBwdISA_SB_SD_Li256ELb1ELb0ELi2EEENS1_19SingleTileSchedulerILb1ELb0ELb0ELi128EEEEEEEEEvNT_6ParamsE$_ZN4cute3eso3ESOILb1ELb0EJNS_5tupleIJNS_1CILi1EEENS3_ILi0EEEEEEiEEC2ERKS6_RKi)
        /*c950*/ 	.word	0x00000000


	//----- nvinfo : EIATTR_FRAME_SIZE
	.align		4
.L_8600:
        /*c954*/ 	.byte	0x04, 0x11
        /*c956*/ 	.short	(.L_8602 - .L_8601)
	.align		4
.L_8601:
        /*c958*/ 	.word	index@($_ZN7cutlass13device_kernelIN5flash19enable_sm80_to_sm89INS1_16FlashAttnBwdSm80INS1_25CollectiveMainloopBwdSm80ILi2ELi2EN4cute5tupleIJNS5_1CILi128EEES8_NS7_ILi64EEEEEENS_10bfloat16_tEfNS_4arch4Sm80ELb0ELb1ELb1ELb1ELb1ELb0ELb0ELb0ELi2ELi4ELi4ELi4ELb0EEENS1_21CollectiveEpilogueBwdISA_SB_SD_Li256ELb1ELb0ELi2EEENS1_19SingleTileSchedulerILb1ELb0ELb0ELi128EEEEEEEEEvNT_6ParamsE$_ZN4cute3eso3ESOILb1ELb0EJNS_5tupleIJNS_1CILi1EEENS3_ILi0EEEEEENS3_ILi4096EEENS2_IJiiEEEEEC2ERKS6_RKS7_RKS8_)
        /*c95c*/ 	.word	0x00000000


	//----- nvinfo : EIATTR_FRAME_SIZE
	.align		4
.L_8602:
        /*c960*/ 	.byte	0x04, 0x11
        /*c962*/ 	.short	(.L_8604 - .L_8603)
	.align		4
.L_8603:
        /*c964*/ 	.word	index@($_ZN7cutlass13device_kernelIN5flash19enable_sm80_to_sm89INS1_16FlashAttnBwdSm80INS1_25CollectiveMainloopBwdSm80ILi2ELi2EN4cute5tupleIJNS5_1CILi128EEES8_NS7_ILi64EEEEEENS_10bfloat16_tEfNS_4arch4Sm80ELb0ELb1ELb1ELb1ELb1ELb0ELb0ELb0ELi2ELi4ELi4ELi4ELb0EEENS1_21CollectiveEpilogueBwdISA_SB_SD_Li256ELb1ELb0ELi2EEENS1_19SingleTileSchedulerILb1ELb0ELb0ELi128EEEEEEEEEvNT_6ParamsE$_ZN4cute3eso3ESOILb1ELb0EJNS_5tupleIJNS_1CILi1EEENS3_ILi0EEEEEENS2_IJiEEEEEC2ERKS6_RKS7_)
        /*c968*/ 	.word	0x00000000


	//----- nvinfo : EIATTR_FRAME_SIZE
	.align		4
.L_8604:
        /*c96c*/ 	.byte	0x04, 0x11
        /*c96e*/ 	.short	(.L_8606 - .L_8605)
	.align		4
.L_8605:
        /*c970*/ 	.word	index@($_ZN7cutlass13device_kernelIN5flash19enable_sm80_to_sm89INS1_16FlashAttnBwdSm80INS1_25CollectiveMainloopBwdSm80ILi2ELi2EN4cute5tupleIJNS5_1CILi128EEES8_NS7_ILi64EEEEEENS_10bfloat16_tEfNS_4arch4Sm80ELb0ELb1ELb1ELb1ELb1ELb0ELb0ELb0ELi2ELi4ELi4ELi4ELb0EEENS1_21CollectiveEpilogueBwdISA_SB_SD_Li256ELb1ELb0ELi2EEENS1_19SingleTileSchedulerILb1ELb0ELb0ELi128EEEEEEEEEvNT_6ParamsE$_ZN4cute3eso3ESOILb1ELb0EJNS_5tupleIJNS_1CILi1EEENS2_IJS4_NS3_ILi2EEES5_EEEEEENS2_IJNS3_ILi0EEENS2_IJS4_NS3_ILi256EEEiEEEEEEEEC2ERKS7_RKSB_)
        /*c974*/ 	.word	0x00000000


	//----- nvinfo : EIATTR_FRAME_SIZE
	.align		4
.L_8606:
        /*c978*/ 	.byte	0x04, 0x11
        /*c97a*/ 	.short	(.L_8608 - .L_8607)
	.align		4
.L_8607:
        /*c97c*/ 	.word	index@($_ZN7cutlass13device_kernelIN5flash19enable_sm80_to_sm89INS1_16FlashAttnBwdSm80INS1_25CollectiveMainloopBwdSm80ILi2ELi2EN4cute5tupleIJNS5_1CILi128EEES8_NS7_ILi64EEEEEENS_10bfloat16_tEfNS_4arch4Sm80ELb0ELb1ELb1ELb1ELb1ELb0ELb0ELb0ELi2ELi4ELi4ELi4ELb0EEENS1_21CollectiveEpilogueBwdISA_SB_SD_Li256ELb1ELb0ELi2EEENS1_19SingleTileSchedulerILb1ELb0ELb0ELi128EEEEEEEEEvNT_6ParamsE$_ZN4cute3eso3ESOILb1ELb0EJNS_5tupleIJNS_1CILi16EEENS3_ILi2EEES5_S5_NS3_ILi4EEES5_EEENS2_IJNS3_ILi1EEEiiiNS3_ILi144EEENS3_ILi512EEEEEEEEC2ERKS7_RKSB_)
        /*c980*/ 	.word	0x00000000


	//----- nvinfo : EIATTR_FRAME_SIZE
	.align		4
.L_8608:
        /*c984*/ 	.byte	0x04, 0x11
        /*c986*/ 	.short	(.L_8610 - .L_8609)
	.align		4
.L_8609:
        /*c988*/ 	.word	index@($_ZN7cutlass13device_kernelIN5flash19enable_sm80_to_sm89INS1_16FlashAttnBwdSm80INS1_25CollectiveMainloopBwdSm80ILi2ELi2EN4cute5tupleIJNS5_1CILi128EEES8_NS7_ILi64EEEEEENS_10bfloat16_tEfNS_4arch4Sm80ELb0ELb1ELb1ELb1ELb1ELb0ELb0ELb0ELi2ELi4ELi4ELi4ELb0EEENS1_21CollectiveEpilogueBwdISA_SB_SD_Li256ELb1ELb0ELi2EEENS1_19SingleTileSchedulerILb1ELb0ELb0ELi128EEEEEEEEEvNT_6ParamsE$_ZN4cute3eso3ESOILb1ELb0EJNS_5tupleIJNS_1CILi0EEES4_EEEiEEC2ERKS5_RKi)
        /*c98c*/ 	.word	0x00000000


	//----- nvinfo : EIATTR_FRAME_SIZE
	.align		4
.L_8610:
        /*c990*/ 	.byte	0x04, 0x11
        /*c992*/ 	.short	(.L_8612 - .L_8611)
	.align		4
.L_8611:
        /*c994*/ 	.word	index@($_ZN7cutlass13device_kernelIN5flash19enable_sm80_to_sm89INS1_16FlashAttnBwdSm80INS1_25CollectiveMainloopBwdSm80ILi2ELi2EN4cute5tupleIJNS5_1CILi128EEES8_NS7_ILi64EEEEEENS_10bfloat16_tEfNS_4arch4Sm80ELb0ELb1ELb1ELb1ELb1ELb0ELb0ELb0ELi2ELi4ELi4ELi4ELb0EEENS1_21CollectiveEpilogueBwdISA_SB_SD_Li256ELb1ELb0ELi2EEENS1_19SingleTileSchedulerILb1ELb0ELb0ELi128EEEEEEEEEvNT_6ParamsE$_ZN4cute3eso3ESOILb1ELb0EJNS_5tupleIJNS2_IJNS_1CILi8EEENS3_ILi1EEEEEENS3_ILi4EEES5_EEENS2_IJNS2_IJS5_NS3_ILi0EEEEEElS9_EEEEEC2ERKS8_RKSB_)
        /*c998*/ 	.word	0x00000000


	//----- nvinfo : EIATTR_FRAME_SIZE
	.align		4
.L_8612:
        /*c99c*/ 	.byte	0x04, 0x11
        /*c99e*/ 	.short	(.L_8614 - .L_8613)
	.align		4
.L_8613:
        /*c9a0*/ 	.word	index@($_ZN7cutlass13device_kernelIN5flash19enable_sm80_to_sm89INS1_16FlashAttnBwdSm80INS1_25CollectiveMainloopBwdSm80ILi2ELi2EN4cute5tupleIJNS5_1CILi128EEES8_NS7_ILi64EEEEEENS_10bfloat16_tEfNS_4arch4Sm80ELb0ELb1ELb1ELb1ELb1ELb0ELb0ELb0ELi2ELi4ELi4ELi4ELb0EEENS1_21CollectiveEpilogueBwdISA_SB_SD_Li256ELb1ELb0ELi2EEENS1_19SingleTileSchedulerILb1ELb0ELb0ELi128EEEEEEEEEvNT_6ParamsE$_ZN4cute3eso3ESOILb1ELb0EJNS_5tupleIJNS2_IJNS_1CILi8EEENS3_ILi1EEEEEENS3_ILi2EEES4_EEENS2_IJNS2_IJS5_NS3_ILi0EEEEEEiNS3_ILi1024EEEEEEEEC2ERKS8_RKSC_)
        /*c9a4*/ 	.word	0x00000000


	//----- nvinfo : EIATTR_FRAME_SIZE
	.align		4
.L_8614:
        /*c9a8*/ 	.byte	0x04, 0x11
        /*c9aa*/ 	.short	(.L_8616 - .L_8615)
	.align		4
.L_8615:
        /*c9ac*/ 	.word	index@($_ZN7cutlass13device_kernelIN5flash19enable_sm80_to_sm89INS1_16FlashAttnBwdSm80INS1_25CollectiveMainloopBwdSm80ILi2ELi2EN4cute5tupleIJNS5_1CILi128EEES8_NS7_ILi64EEEEEENS_10bfloat16_tEfNS_4arch4Sm80ELb0ELb1ELb1ELb1ELb1ELb0ELb0ELb0ELi2ELi4ELi4ELi4ELb0EEENS1_21CollectiveEpilogueBwdISA_SB_SD_Li256ELb1ELb0ELi2EEENS1_19SingleTileSchedulerILb1ELb0ELb0ELi128EEEEEEEEEvNT_6ParamsE$_ZN4cute3eso3ESOILb1ELb0EJNS_5tupleIJNS2_IJNS_1CILi8EEENS3_ILi1EEEEEENS3_ILi2EEENS2_IJS7_S7_EEEEEENS2_IJNS2_IJS5_NS3_ILi0EEEEEENS3_ILi4096EEENS2_IJiiEEEEEEEEC2ERKS9_RKSE_)
        /*c9b0*/ 	.word	0x00000000


	//----- nvinfo : EIATTR_FRAME_SIZE
	.align		4
.L_8616:
        /*c9b4*/ 	.byte	0x04, 0x11
        /*c9b6*/ 	.short	(.L_8618 - .L_8617)
	.align		4
.L_8617:
        /*c9b8*/ 	.word	index@($_ZN7cutlass13device_kernelIN5flash19enable_sm80_to_sm89INS1_16FlashAttnBwdSm80INS1_25CollectiveMainloopBwdSm80ILi2ELi2EN4cute5tupleIJNS5_1CILi128EEES8_NS7_ILi64EEEEEENS_10bfloat16_tEfNS_4arch4Sm80ELb0ELb1ELb1ELb1ELb1ELb0ELb0ELb0ELi2ELi4ELi4ELi4ELb0EEENS1_21CollectiveEpilogueBwdISA_SB_SD_Li256ELb1ELb0ELi2EEENS1_19SingleTileSchedulerILb1ELb0ELb0ELi128EEEEEEEEEvNT_6ParamsE$_ZN4cute3eso3ESOILb1ELb0EJNS_5tupleIJNS2_IJNS_1CILi8EEENS3_ILi1EEEEEENS3_ILi2EEEEEENS2_IJNS2_IJS5_NS3_ILi0EEEEEEiEEEEEC2ERKS8_RKSB_)
        /*c9bc*/ 	.word	0x00000000


	//----- nvinfo : EIATTR_FRAME_SIZE
	.align		4
.L_8618:
        /*c9c0*/ 	.byte	0x04, 0x11
        /*c9c2*/ 	.short	(.L_8620 - .L_8619)
	.align		4
.L_8619:
        /*c9c4*/ 	.word	index@($_ZN7cutlass13device_kernelIN5flash19enable_sm80_to_sm89INS1_16FlashAttnBwdSm80INS1_25CollectiveMainloopBwdSm80ILi2ELi2EN4cute5tupleIJNS5_1CILi128EEES8_NS7_ILi64EEEEEENS_10bfloat16_tEfNS_4arch4Sm80ELb0ELb1ELb1ELb1ELb1ELb0ELb0ELb0ELi2ELi4ELi4ELi4ELb0EEENS1_21CollectiveEpilogueBwdISA_SB_SD_Li256ELb1ELb0ELi2EEENS1_19SingleTileSchedulerILb1ELb0ELb0ELi128EEEEEEEEEvNT_6ParamsE$_ZN4cute3eso3ESOILb1ELb0EJNS_5tupleIJNS2_IJNS_1CILi8EEENS3_ILi1EEEEEENS2_IJNS3_ILi2EEEEEEEEENS2_IJNS2_IJS5_NS3_ILi0EEEEEENS2_IJiEEEEEEEEC2ERKS9_RKSD_)
        /*c9c8*/ 	.word	0x00000000


	//----- nvinfo : EIATTR_FRAME_SIZE
	.align		4
.L_8620:
        /*c9cc*/ 	.byte	0x04, 0x11
        /*c9ce*/ 	.short	(.L_8622 - .L_8621)
	.align		4
.L_8621:
        /*c9d0*/ 	.word	index@($_ZN7cutlass13device_kernelIN5flash19enable_sm80_to_sm89INS1_16FlashAttnBwdSm80INS1_25CollectiveMainloopBwdSm80ILi2ELi2EN4cute5tupleIJNS5_1CILi128EEES8_NS7_ILi64EEEEEENS_10bfloat16_tEfNS_4arch4Sm80ELb0ELb1ELb1ELb1ELb1ELb0ELb0ELb0ELi2ELi4ELi4ELi4ELb0EEENS1_21CollectiveEpilogueBwdISA_SB_SD_Li256ELb1ELb0ELi2EEENS1_19SingleTileSchedulerILb1ELb0ELb0ELi128EEEEEEEEEvNT_6ParamsE$_ZN4cute3eso3ESOILb1ELb0EJNS_5tupleIJNS2_IJNS_1CILi2EEES4_S4_EEES4_NS2_IJS4_S4_EEEEEENS2_IJNS2_IJNS3_ILi1EEENS3_ILi512EEEiEEENS3_ILi4096EEENS2_IJiiEEEEEEEEC2ERKS7_RKSD_)
        /*c9d4*/ 	.word	0x00000000


	//----- nvinfo : EIATTR_FRAME_SIZE
	.align		4
.L_8622:
        /*c9d8*/ 	.byte	0x04, 0x11
        /*c9da*/ 	.short	(.L_8624 - .L_8623)
	.align		4
.L_8623:
        /*c9dc*/ 	.word	index@($_ZN7cutlass13device_kernelIN5flash19enable_sm80_to_sm89INS1_16FlashAttnBwdSm80INS1_25CollectiveMainloopBwdSm80ILi2ELi2EN4cute5tupleIJNS5_1CILi128EEES8_NS7_ILi64EEEEEENS_10bfloat16_tEfNS_4arch4Sm80ELb0ELb1ELb1ELb1ELb1ELb0ELb0ELb0ELi2ELi4ELi4ELi4ELb0EEENS1_21CollectiveEpilogueBwdISA_SB_SD_Li256ELb1ELb0ELi2EEENS1_19SingleTileSchedulerILb1ELb0ELb0ELi128EEEEEEEEEvNT_6ParamsE$_ZN4cute3eso3ESOILb1ELb0EJNS_5tupleIJNS2_IJNS_1CILi2EEES4_S4_EEES4_NS2_IJNS2_IJS4_S4_EEES4_EEEEEENS2_IJNS2_IJNS3_ILi1EEENS3_ILi512EEEiEEENS3_ILi4096EEENS2_IJNS2_IJiiEEENS3_ILi8192EEEEEEEEEEEC2ERKS8_RKSG_)
        /*c9e0*/ 	.word	0x00000000


	//----- nvinfo : EIATTR_FRAME_SIZE
	.align		4
.L_8624:
        /*c9e4*/ 	.byte	0x04, 0x11
        /*c9e6*/ 	.short	(.L_8626 - .L_8625)
	.align		4
.L_8625:
        /*c9e8*/ 	.word	index@($_ZN7cutlass13device_kernelIN5flash19enable_sm80_to_sm89INS1_16FlashAttnBwdSm80INS1_25CollectiveMainloopBwdSm80ILi2ELi2EN4cute5tupleIJNS5_1CILi128EEES8_NS7_ILi64EEEEEENS_10bfloat16_tEfNS_4arch4Sm80ELb0ELb1ELb1ELb1ELb1ELb0ELb0ELb0ELi2ELi4ELi4ELi4ELb0EEENS1_21CollectiveEpilogueBwdISA_SB_SD_Li256ELb1ELb0ELi2EEENS1_19SingleTileSchedulerILb1ELb0ELb0ELi128EEEEEEEEEvNT_6ParamsE$_ZN4cute3eso3ESOILb1ELb0EJNS_5tupleIJNS2_IJNS_1CILi2EEES4_EEES5_NS3_ILi8EEEEEENS2_IJNS2_IJiNS3_ILi512EEEEEENS2_IJiiEEENS3_ILi1024EEEEEEEEC2ERKS7_RKSC_)
        /*c9ec*/ 	.word	0x00000000


	//----- nvinfo : EIATTR_FRAME_SIZE
	.align		4
.L_8626:
        /*c9f0*/ 	.byte	0x04, 0x11
        /*c9f2*/ 	.short	(.L_8628 - .L_8627)
	.align		4
.L_8627:
        /*c9f4*/ 	.word	index@($_ZN7cutlass13device_kernelIN5flash19enable_sm80_to_sm89INS1_16FlashAttnBwdSm80INS1_25CollectiveMainloopBwdSm80ILi2ELi2EN4cute5tupleIJNS5_1CILi128EEES8_NS7_ILi64EEEEEENS_10bfloat16_tEfNS_4arch4Sm80ELb0ELb1ELb1ELb1ELb1ELb0ELb0ELb0ELi2ELi4ELi4ELi4ELb0EEENS1_21CollectiveEpilogueBwdISA_SB_SD_Li256ELb1ELb0ELi2EEENS1_19SingleTileSchedulerILb1ELb0ELb0ELi128EEEEEEEEEvNT_6ParamsE$_ZN4cute3eso3ESOILb1ELb0EJNS_5tupleIJNS2_IJNS_1CILi2EEES4_EEES4_EEENS2_IJNS2_IJiiEEENS3_ILi8192EEEEEEEEC2ERKS6_RKS9_)
        /*c9f8*/ 	.word	0x00000000


	//----- nvinfo : EIATTR_FRAME_SIZE
	.align		4
.L_8628:
        /*c9fc*/ 	.byte	0x04, 0x11
        /*c9fe*/ 	.short	(.L_8630 - .L_8629)
	.align		4
.L_8629:
        /*ca00*/ 	.word	index@($_ZN7cutlass13device_kernelIN5flash19enable_sm80_to_sm89INS1_16FlashAttnBwdSm80INS1_25CollectiveMainloopBwdSm80ILi2ELi2EN4cute5tupleIJNS5_1CILi128EEES8_NS7_ILi64EEEEEENS_10bfloat16_tEfNS_4arch4Sm80ELb0ELb1ELb1ELb1ELb1ELb0ELb0ELb0ELi2ELi4ELi4ELi4ELb0EEENS1_21CollectiveEpilogueBwdISA_SB_SD_Li256ELb1ELb0ELi2EEENS1_19SingleTileSchedulerILb1ELb0ELb0ELi128EEEEEEEEEvNT_6ParamsE$_ZN4cute3eso3ESOILb1ELb0EJNS_5tupleIJNS2_IJNS_1CILi2EEES4_EEENS3_ILi8EEES5_EEENS2_IJNS2_IJNS3_ILi1EEEiEEENS3_ILi1024EEENS2_IJiiEEEEEEEEC2ERKS7_RKSC_)
        /*ca04*/ 	.word	0x00000000


	//----- nvinfo : EIATTR_FRAME_SIZE
	.align		4
.L_8630:
        /*ca08*/ 	.byte	0x04, 0x11
        /*ca0a*/ 	.short	(.L_8632 - .L_8631)
	.align		4
.L_8631:
        /*ca0c*/ 	.word	index@($_ZN7cutlass13device_kernelIN5flash19enable_sm80_to_sm89INS1_16FlashAttnBwdSm80INS1_25CollectiveMainloopBwdSm80ILi2ELi2EN4cute5tupleIJNS5_1CILi128EEES8_NS7_ILi64EEEEEENS_10bfloat16_tEfNS_4arch4Sm80ELb0ELb1ELb1ELb1ELb1ELb0ELb0ELb0ELi2ELi4ELi4ELi4ELb0EEENS1_21CollectiveEpilogueBwdISA_SB_SD_Li256ELb1ELb0ELi2EEENS1_19SingleTileSchedulerILb1ELb0ELb0ELi128EEEEEEEEEvNT_6ParamsE$_ZN4cute3eso3ESOILb1ELb0EJNS_5tupleIJNS2_IJNS_1CILi1EEENS3_ILi0EEEEEES5_EEENS2_IJNS2_IJS5_S5_EEEiEEEEEC2ERKS7_RKS9_)
        /*ca10*/ 	.word	0x00000000


	//----- nvinfo : EIATTR_FRAME_SIZE
	.align		4
.L_8632:
        /*ca14*/ 	.byte	0x04, 0x11
        /*ca16*/ 	.short	(.L_8634 - .L_8633)
	.align		4
.L_8633:
        /*ca18*/ 	.word	index@($_ZN7cutlass13device_kernelIN5flash19enable_sm80_to_sm89INS1_16FlashAttnBwdSm80INS1_25CollectiveMainloopBwdSm80ILi2ELi2EN4cute5tupleIJNS5_1CILi128EEES8_NS7_ILi64EEEEEENS_10bfloat16_tEfNS_4arch4Sm80ELb0ELb1ELb1ELb1ELb1ELb0ELb0ELb0ELi2ELi4ELi4ELi4ELb0EEENS1_21CollectiveEpilogueBwdISA_SB_SD_Li256ELb1ELb0ELi2EEENS1_19SingleTileSchedulerILb1ELb0ELb0ELi128EEEEEEEEEvNT_6ParamsE$_ZN4cute3eso3ESOILb1ELb0EJNS_5tupleIJNS2_IJNS_1CILi1EEENS3_ILi0EEEEEENS2_IJS5_S5_EEEEEENS2_IJS5_iEEEEEC2ERKS8_RKS9_)
        /*ca1c*/ 	.word	0x00000000


	//----- nvinfo : EIATTR_FRAME_SIZE
	.align		4
.L_8634:
        /*ca20*/ 	.byte	0x04, 0x11
        /*ca22*/ 	.short	(.L_8636 - .L_8635)
	.align		4
.L_8635:
        /*ca24*/ 	.word	index@($_ZN7cutlass13device_kernelIN5flash19enable_sm80_to_sm89INS1_16FlashAttnBwdSm80INS1_25CollectiveMainloopBwdSm80ILi2ELi2EN4cute5tupleIJNS5_1CILi128EEES8_NS7_ILi64EEEEEENS_10bfloat16_tEfNS_4arch4Sm80ELb0ELb1ELb1ELb1ELb1ELb0ELb0ELb0ELi2ELi4ELi4ELi4ELb0EEENS1_21CollectiveEpilogueBwdISA_SB_SD_Li256ELb1ELb0ELi2EEENS1_19SingleTileSchedulerILb1ELb0ELb0ELi128EEEEEEEEEvNT_6ParamsE$_ZN4cute3eso3ESOILb1ELb0EJNS_5tupleIJNS2_IJNS_1CILi1EEENS2_IJS4_NS3_ILi2EEES5_EEEEEES5_NS2_IJS5_S5_EEEEEENS2_IJNS2_IJNS3_ILi0EEENS2_IJS4_NS3_ILi256EEEiEEEEEENS3_ILi2048EEENS2_IJiNS3_ILi4096EEEEEEEEEEEC2ERKS9_RKSH_)
        /*ca28*/ 	.word	0x00000000


	//----- nvinfo : EIATTR_FRAME_SIZE
	.align		4
.L_8636:
        /*ca2c*/ 	.byte	0x04, 0x11
        /*ca2e*/ 	.short	(.L_8638 - .L_8637)
	.align		4
.L_8637:
        /*ca30*/ 	.word	index@($_ZN7cutlass13device_kernelIN5flash19enable_sm80_to_sm89INS1_16FlashAttnBwdSm80INS1_25CollectiveMainloopBwdSm80ILi2ELi2EN4cute5tupleIJNS5_1CILi128EEES8_NS7_ILi64EEEEEENS_10bfloat16_tEfNS_4arch4Sm80ELb0ELb1ELb1ELb1ELb1ELb0ELb0ELb0ELi2ELi4ELi4ELi4ELb0EEENS1_21CollectiveEpilogueBwdISA_SB_SD_Li256ELb1ELb0ELi2EEENS1_19SingleTileSchedulerILb1ELb0ELb0ELi128EEEEEEEEEvNT_6ParamsE$_ZN4cute3eso3ESOILb1ELb0EJNS_5tupleIJNS2_IJNS2_IJNS_1CILi8EEENS3_ILi1EEEEEES5_EEENS2_IJNS2_IJS5_S5_EEENS3_ILi2EEEEEEEEENS2_IJNS2_IJNS2_IJS5_NS3_ILi0EEEEEESC_EEENS2_IJNS2_IJSC_SC_EEEiEEEEEEEEC2ERKSB_RKSH_)
        /*ca34*/ 	.word	0x00000000


	//----- nvinfo : EIATTR_FRAME_SIZE
	.align		4
.L_8638:
        /*ca38*/ 	.byte	0x04, 0x11
        /*ca3a*/ 	.short	(.L_8640 - .L_8639)
	.align		4
.L_8639:
        /*ca3c*/ 	.word	index@($_ZN7cutlass13device_kernelIN5flash19enable_sm80_to_sm89INS1_16FlashAttnBwdSm80INS1_25CollectiveMainloopBwdSm80ILi2ELi2EN4cute5tupleIJNS5_1CILi128EEES8_NS7_ILi64EEEEEENS_10bfloat16_tEfNS_4arch4Sm80ELb0ELb1ELb1ELb1ELb1ELb0ELb0ELb0ELi2ELi4ELi4ELi4ELb0EEENS1_21CollectiveEpilogueBwdISA_SB_SD_Li256ELb1ELb0ELi2EEENS1_19SingleTileSchedulerILb1ELb0ELb0ELi128EEEEEEEEEvNT_6ParamsE$_ZN4cute3eso3ESOILb1ELb0EJNS_5tupleIJNS2_IJNS2_IJNS_1CILi8EEENS3_ILi1EEEEEENS2_IJS5_S5_EEEEEENS2_IJS5_NS3_ILi2EEEEEEEEENS2_IJNS2_IJNS2_IJS5_NS3_ILi0EEEEEENS2_IJSC_SC_EEEEEENS2_IJSC_iEEEEEEEEC2ERKSB_RKSH_)
        /*ca40*/ 	.word	0x00000000


	//----- nvinfo : EIATTR_FRAME_SIZE
	.align		4
.L_8640:
        /*ca44*/ 	.byte	0x04, 0x11
        /*ca46*/ 	.short	(.L_8642 - .L_8641)
	.align		4
.L_8641:
        /*ca48*/ 	.word	index@($_ZN7cutlass13device_kernelIN5flash19enable_sm80_to_sm89INS1_16FlashAttnBwdSm80INS1_25CollectiveMainloopBwdSm80ILi2ELi2EN4cute5tupleIJNS5_1CILi128EEES8_NS7_ILi64EEEEEENS_10bfloat16_tEfNS_4arch4Sm80ELb0ELb1ELb1ELb1ELb1ELb0ELb0ELb0ELi2ELi4ELi4ELi4ELb0EEENS1_21CollectiveEpilogueBwdISA_SB_SD_Li256ELb1ELb0ELi2EEENS1_19SingleTileSchedulerILb1ELb0ELb0ELi128EEEEEEEEEvNT_6ParamsE$_ZN4cute3eso3ESOILb1ELb0EJNS_1CILi8EEEiiiNS2_ILi144EEENS2_ILi512EEEEEC2ERKS3_RKiSA_SA_RKS4_RKS5_)
        /*ca4c*/ 	.word	0x00000000


	//----- nvinfo : EIATTR_FRAME_SIZE
	.align		4
.L_8642:
        /*ca50*/ 	.byte	0x04, 0x11
        /*ca52*/ 	.short	(.L_8644 - .L_8643)
	.align		4
.L_8643:
        /*ca54*/ 	.word	index@($_ZN7cutlass13device_kernelIN5flash19enable_sm80_to_sm89INS1_16FlashAttnBwdSm80INS1_25CollectiveMainloopBwdSm80ILi2ELi2EN4cute5tupleIJNS5_1CILi128EEES8_NS7_ILi64EEEEEENS_10bfloat16_tEfNS_4arch4Sm80ELb0ELb1ELb1ELb1ELb1ELb0ELb0ELb0ELi2ELi4ELi4ELi4ELb0EEENS1_21CollectiveEpilogueBwdISA_SB_SD_Li256ELb1ELb0ELi2EEENS1_19SingleTileSchedulerILb1ELb0ELb0ELi128EEEEEEEEEvNT_6ParamsE$_ZN4cute3eso3ESOILb1ELb0EJNS_1CILi8EEEiiEEC2ERKS3_RKiS8_)
        /*ca58*/ 	.word	0x00000000


	//----- nvinfo : EIATTR_FRAME_SIZE
	.align		4
.L_8644:
        /*ca5c*/ 	.byte	0x04, 0x11
        /*ca5e*/ 	.short	(.L_8646 - .L_8645)
	.align		4
.L_8645:
        /*ca60*/ 	.word	index@($_ZN7cutlass13device_kernelIN5flash19enable_sm80_to_sm89INS1_16FlashAttnBwdSm80INS1_25CollectiveMainloopBwdSm80ILi2ELi2EN4cute5tupleIJNS5_1CILi128EEES8_NS7_ILi64EEEEEENS_10bfloat16_tEfNS_4arch4Sm80ELb0ELb1ELb1ELb1ELb1ELb0ELb0ELb0ELi2ELi4ELi4ELi4ELb0EEENS1_21CollectiveEpilogueBwdISA_SB_SD_Li256ELb1ELb0ELi2EEENS1_19SingleTileSchedulerILb1ELb0ELb0ELi128EEEEEEEEEvNT_6ParamsE$_ZN4cute3eso3ESOILb1ELb0EJNS_1CILi4096EEEiiNS2_ILi8192EEEEEC2ERKS3_RKiS9_RKS4_)
        /*ca64*/ 	.word	0x00000000


	//----- nvinfo : EIATTR_FRAME_SIZE
	.align		4
.L_8646:
        /*ca68*/ 	.byte	0x04, 0x11
        /*ca6a*/ 	.short	(.L_8648 - .L_8647)
	.align		4
.L_8647:
        /*ca6c*/ 	.word	index@($_ZN7cutlass13device_kernelIN5flash19enable_sm80_to_sm89INS1_16FlashAttnBwdSm80INS1_25CollectiveMainloopBwdSm80ILi2ELi2EN4cute5tupleIJNS5_1CILi128EEES8_NS7_ILi64EEEEEENS_10bfloat16_tEfNS_4arch4Sm80ELb0ELb1ELb1ELb1ELb1ELb0ELb0ELb0ELi2ELi4ELi4ELi4ELb0EEENS1_21CollectiveEpilogueBwdISA_SB_SD_Li256ELb1ELb0ELi2EEENS1_19SingleTileSchedulerILb1ELb0ELb0ELi128EEEEEEEEEvNT_6ParamsE$_ZN4cute3eso3ESOILb1ELb0EJNS_1CILi4096EEEiiEEC2ERKS3_RKiS8_)
        /*ca70*/ 	.word	0x00000000


	//----- nvinfo : EIATTR_FRAME_SIZE
	.align		4
.L_8648:
        /*ca74*/ 	.byte	0x04, 0x11
        /*ca76*/ 	.short	(.L_8650 - .L_8649)
	.align		4
.L_8649:
        /*ca78*/ 	.word	index@($_ZN7cutlass13device_kernelIN5flash19enable_sm80_to_sm89INS1_16FlashAttnBwdSm80INS1_25CollectiveMainloopBwdSm80ILi2ELi2EN4cute5tupleIJNS5_1CILi128EEES8_NS7_ILi64EEEEEENS_10bfloat16_tEfNS_4arch4Sm80ELb0ELb1ELb1ELb1ELb1ELb0ELb0ELb0ELi2ELi4ELi4ELi4ELb0EEENS1_21CollectiveEpilogueBwdISA_SB_SD_Li256ELb1ELb0ELi2EEENS1_19SingleTileSchedulerILb1ELb0ELb0ELi128EEEEEEEEEvNT_6ParamsE$_ZN4cute3eso3ESOILb1ELb0EJNS_1CILi4096EEENS_5tupleIJiiEEEEEC2ERKS3_RKS5_)
        /*ca7c*/ 	.word	0x00000000


	//----- nvinfo : EIATTR_FRAME_SIZE
	.align		4
.L_8650:
        /*ca80*/ 	.byte	0x04, 0x11
        /*ca82*/ 	.short	(.L_8652 - .L_8651)
	.align		4
.L_8651:
        /*ca84*/ 	.word	index@($_ZN7cutlass13device_kernelIN5flash19enable_sm80_to_sm89INS1_16FlashAttnBwdSm80INS1_25CollectiveMainloopBwdSm80ILi2ELi2EN4cute5tupleIJNS5_1CILi128EEES8_NS7_ILi64EEEEEENS_10bfloat16_tEfNS_4arch4Sm80ELb0ELb1ELb1ELb1ELb1ELb0ELb0ELb0ELi2ELi4ELi4ELi4ELb0EEENS1_21CollectiveEpilogueBwdISA_SB_SD_Li256ELb1ELb0ELi2EEENS1_19SingleTileSchedulerILb1ELb0ELb0ELi128EEEEEEEEEvNT_6ParamsE$_ZN4cute3eso3ESOILb1ELb0EJNS_1CILi4096EEENS_5tupleIJNS4_IJiiEEENS2_ILi8192EEEEEEEEC2ERKS3_RKS7_)
        /*ca88*/ 	.word	0x00000000


	//----- nvinfo : EIATTR_FRAME_SIZE
	.align		4
.L_8652:
        /*ca8c*/ 	.byte	0x04, 0x11
        /*ca8e*/ 	.short	(.L_8654 - .L_8653)
	.align		4
.L_8653:
        /*ca90*/ 	.word	index@($_ZN7cutlass13device_kernelIN5flash19enable_sm80_to_sm89INS1_16FlashAttnBwdSm80INS1_25CollectiveMainloopBwdSm80ILi2ELi2EN4cute5tupleIJNS5_1CILi128EEES8_NS7_ILi64EEEEEENS_10bfloat16_tEfNS_4arch4Sm80ELb0ELb1ELb1ELb1ELb1ELb0ELb0ELb0ELi2ELi4ELi4ELi4ELb0EEENS1_21CollectiveEpilogueBwdISA_SB_SD_Li256ELb1ELb0ELi2EEENS1_19SingleTileSchedulerILb1ELb0ELb0ELi128EEEEEEEEEvNT_6ParamsE$_ZN4cute3eso3ESOILb1ELb0EJNS_1CILi2EEEiEEC2ERKS3_RKi)
        /*ca94*/ 	.word	0x00000000


	//----- nvinfo : EIATTR_FRAME_SIZE
	.align		4
.L_8654:
        /*ca98*/ 	.byte	0x04, 0x11
        /*ca9a*/ 	.short	(.L_8656 - .L_8655)
	.align		4
.L_8655:
        /*ca9c*/ 	.word	index@($_ZN7cutlass13device_kernelIN5flash19enable_sm80_to_sm89INS1_16FlashAttnBwdSm80INS1_25CollectiveMainloopBwdSm80ILi2ELi2EN4cute5tupleIJNS5_1CILi128EEES8_NS7_ILi64EEEEEENS_10bfloat16_tEfNS_4arch4Sm80ELb0ELb1ELb1ELb1ELb1ELb0ELb0ELb0ELi2ELi4ELi4ELi4ELb0EEENS1_21CollectiveEpilogueBwdISA_SB_SD_Li256ELb1ELb0ELi2EEENS1_19SingleTileSchedulerILb1ELb0ELb0ELi128EEEEEEEEEvNT_6ParamsE$_ZN4cute3eso3ESOILb1ELb0EJNS_1CILi1EEEiiiNS2_ILi72EEENS2_ILi512EEEEEC2ERKS3_RKiSA_SA_RKS4_RKS5_)
        /*caa0*/ 	.word	0x00000000


	//----- nvinfo : EIATTR_FRAME_SIZE
	.align		4
.L_8656:
        /*caa4*/ 	.byte	0x04, 0x11
        /*caa6*/ 	.short	(.L_8658 - .L_8657)
	.align		4
.L_8657:
        /*caa8*/ 	.word	index@($_ZN7cutlass13device_kernelIN5flash19enable_sm80_to_sm89INS1_16FlashAttnBwdSm80INS1_25CollectiveMainloopBwdSm80ILi2ELi2EN4cute5tupleIJNS5_1CILi128EEES8_NS7_ILi64EEEEEENS_10bfloat16_tEfNS_4arch4Sm80ELb0ELb1ELb1ELb1ELb1ELb0ELb0ELb0ELi2ELi4ELi4ELi4ELb0EEENS1_21CollectiveEpilogueBwdISA_SB_SD_Li256ELb1ELb0ELi2EEENS1_19SingleTileSchedulerILb1ELb0ELb0ELi128EEEEEEEEEvNT_6ParamsE$_ZN4cute3eso3ESOILb1ELb0EJNS_1CILi1EEEiiiNS2_ILi64EEENS2_ILi72EEENS2_ILi144EEENS2_ILi288EEENS2_ILi512EEEEEC2ERKS3_RKiSD_SD_RKS4_RKS5_RKS6_RKS7_RKS8_)
        /*caac*/ 	.word	0x00000000


	//----- nvinfo : EIATTR_FRAME_SIZE
	.align		4
.L_8658:
        /*cab0*/ 	.byte	0x04, 0x11
        /*cab2*/ 	.short	(.L_8660 - .L_8659)
	.align		4
.L_8659:
        /*cab4*/ 	.word	index@($_ZN7cutlass13device_kernelIN5flash19enable_sm80_to_sm89INS1_16FlashAttnBwdSm80INS1_25CollectiveMainloopBwdSm80ILi2ELi2EN4cute5tupleIJNS5_1CILi128EEES8_NS7_ILi64EEEEEENS_10bfloat16_tEfNS_4arch4Sm80ELb0ELb1ELb1ELb1ELb1ELb0ELb0ELb0ELi2ELi4ELi4ELi4ELb0EEENS1_21CollectiveEpilogueBwdISA_SB_SD_Li256ELb1ELb0ELi2EEENS1_19SingleTileSchedulerILb1ELb0ELb0ELi128EEEEEEEEEvNT_6ParamsE$_ZN4cute3eso3ESOILb1ELb0EJNS_1CILi1EEEiiiNS2_ILi144EEENS2_ILi512EEEEEC2ERKS3_RKiSA_SA_RKS4_RKS5_)
        /*cab8*/ 	.word	0x00000000


	//----- nvinfo : EIATTR_FRAME_SIZE
	.align		4
.L_8660:
        /*cabc*/ 	.byte	0x04, 0x11
        /*cabe*/ 	.short	(.L_8662 - .L_8661)
	.align		4
.L_8661:
        /*cac0*/ 	.word	index@($_ZN7cutlass13device_kernelIN5flash19enable_sm80_to_sm89INS1_16FlashAttnBwdSm80INS1_25CollectiveMainloopBwdSm80ILi2ELi2EN4cute5tupleIJNS5_1CILi128EEES8_NS7_ILi64EEEEEENS_10bfloat16_tEfNS_4arch4Sm80ELb0ELb1ELb1ELb1ELb1ELb0ELb0ELb0ELi2ELi4ELi4ELi4ELb0EEENS1_21CollectiveEpilogueBwdISA_SB_SD_Li256ELb1ELb0ELi2EEENS1_19SingleTileSchedulerILb1ELb0ELb0ELi128EEEEEEEEEvNT_6ParamsE$_ZN4cute3eso3ESOILb1ELb0EJNS_1CILi1EEEiEEC2ERKS3_RKi)
        /*cac4*/ 	.word	0x00000000


	//----- nvinfo : EIATTR_FRAME_SIZE
	.align		4
.L_8662:
        /*cac8*/ 	.byte	0x04, 0x11
        /*caca*/ 	.short	(.L_8664 - .L_8663)
	.align		4
.L_8663:
        /*cacc*/ 	.word	index@($_ZN7cutlass13device_kernelIN5flash19enable_sm80_to_sm89INS1_16FlashAttnBwdSm80INS1_25CollectiveMainloopBwdSm80ILi2ELi2EN4cute5tupleIJNS5_1CILi128EEES8_NS7_ILi64EEEEEENS_10bfloat16_tEfNS_4arch4Sm80ELb0ELb1ELb1ELb1ELb1ELb0ELb0ELb0ELi2ELi4ELi4ELi4ELb0EEENS1_21CollectiveEpilogueBwdISA_SB_SD_Li256ELb1ELb0ELi2EEENS1_19SingleTileSchedulerILb1ELb0ELb0ELi128EEEEEEEEEvNT_6ParamsE$_ZN4cute3eso3ESOILb1ELb0EJNS_1CILi1EEENS_5tupleIJiiiEEENS2_ILi64EEENS4_IJNS2_ILi72EEENS2_ILi144EEENS2_ILi288EEEEEENS2_ILi512EEEEEC2ERKS3_RKS5_RKS6_RKSA_RKSB_)
        /*cad0*/ 	.word	0x00000000


	//----- nvinfo : EIATTR_FRAME_SIZE
	.align		4
.L_8664:
        /*cad4*/ 	.byte	0x04, 0x11
        /*cad6*/ 	.short	(.L_8666 - .L_8665)
	.align		4
.L_8665:
        /*cad8*/ 	.word	index@($_ZN7cutlass13device_kernelIN5flash19enable_sm80_to_sm89INS1_16FlashAttnBwdSm80INS1_25CollectiveMainloopBwdSm80ILi2ELi2EN4cute5tupleIJNS5_1CILi128EEES8_NS7_ILi64EEEEEENS_10bfloat16_tEfNS_4arch4Sm80ELb0ELb1ELb1ELb1ELb1ELb0ELb0ELb0ELi2ELi4ELi4ELi4ELb0EEENS1_21CollectiveEpilogueBwdISA_SB_SD_Li256ELb1ELb0ELi2EEENS1_19SingleTileSchedulerILb1ELb0ELb0ELi128EEEEEEEEEvNT_6ParamsE$_ZN4cute3eso3ESOILb1ELb0EJNS_1CILi1EEENS_5tupleIJNS2_ILi8EEEiiEEENS2_ILi64EEENS4_IJiNS2_ILi144EEENS2_ILi288EEEEEENS2_ILi512EEEEEC2ERKS3_RKS6_RKS7_RKSA_RKSB_)
        /*cadc*/ 	.word	0x00000000


	//----- nvinfo : EIATTR_FRAME_SIZE
	.align		4
.L_8666:
        /*cae0*/ 	.byte	0x04, 0x11
        /*cae2*/ 	.short	(.L_8668 - .L_8667)
	.align		4
.L_8667:
        /*cae4*/ 	.word	index@($_ZN7cutlass13device_kernelIN5flash19enable_sm80_to_sm89INS1_16FlashAttnBwdSm80INS1_25CollectiveMainloopBwdSm80ILi2ELi2EN4cute5tupleIJNS5_1CILi128EEES8_NS7_ILi64EEEEEENS_10bfloat16_tEfNS_4arch4Sm80ELb0ELb1ELb1ELb1ELb1ELb0ELb0ELb0ELi2ELi4ELi4ELi4ELb0EEENS1_21CollectiveEpilogueBwdISA_SB_SD_Li256ELb1ELb0ELi2EEENS1_19SingleTileSchedulerILb1ELb0ELb0ELi128EEEEEEEEEvNT_6ParamsE$_ZN4cute3eso3ESOILb1ELb0EJNS_1CILi1EEENS2_ILi8EEEiiNS2_ILi64EEEiNS2_ILi144EEENS2_ILi288EEENS2_ILi512EEEEEC2ERKS3_RKS4_RKiSF_RKS5_SF_RKS6_RKS7_RKS8_)
        /*cae8*/ 	.word	0x00000000


	//----- nvinfo : EIATTR_FRAME_SIZE
	.align		4
.L_8668:
        /*caec*/ 	.byte	0x04, 0x11
        /*caee*/ 	.short	(.L_8670 - .L_8669)
	.align		4
.L_8669:
        /*caf0*/ 	.word	index@($_ZN7cutlass13device_kernelIN5flash19enable_sm80_to_sm89INS1_16FlashAttnBwdSm80INS1_25CollectiveMainloopBwdSm80ILi2ELi2EN4cute5tupleIJNS5_1CILi128EEES8_NS7_ILi64EEEEEENS_10bfloat16_tEfNS_4arch4Sm80ELb0ELb1ELb1ELb1ELb1ELb0ELb0ELb0ELi2ELi4ELi4ELi4ELb0EEENS1_21CollectiveEpilogueBwdISA_SB_SD_Li256ELb1ELb0ELi2EEENS1_19SingleTileSchedulerILb1ELb0ELb0ELi128EEEEEEEEEvNT_6ParamsE$_ZN4cute3eso3ESOILb1ELb0EJNS_1CILi1EEENS2_ILi512EEEiEEC2ERKS3_RKS4_RKi)
        /*caf4*/ 	.word	0x00000000


	//----- nvinfo : EIATTR_FRAME_SIZE
	.align		4
.L_8670:
        /*caf8*/ 	.byte	0x04, 0x11
        /*cafa*/ 	.short	(.L_8672 - .L_8671)
	.align		4
.L_8671:
        /*cafc*/ 	.word	index@($_ZN7cutlass13device_kernelIN5flash19enable_sm80_to_sm89INS1_16FlashAttnBwdSm80INS1_25CollectiveMainloopBwdSm80ILi2ELi2EN4cute5tupleIJNS5_1CILi128EEES8_NS7_ILi64EEEEEENS_10bfloat16_tEfNS_4arch4Sm80ELb0ELb1ELb1ELb1ELb1ELb0ELb0ELb0ELi2ELi4ELi4ELi4ELb0EEENS1_21CollectiveEpilogueBwdISA_SB_SD_Li256ELb1ELb0ELi2EEENS1_19SingleTileSchedulerILb1ELb0ELb0ELi128EEEEEEEEEvNT_6ParamsE$_ZN4cute3eso3ESOILb1ELb0EJNS_1CILi1EEENS2_ILi256EEEiEEC2ERKS3_RKS4_RKi)
        /*cb00*/ 	.word	0x00000000


	//----- nvinfo : EIATTR_FRAME_SIZE
	.align		4
.L_8672:
        /*cb04*/ 	.byte	0x04, 0x11
        /*cb06*/ 	.short	(.L_8674 - .L_8673)
	.align		4
.L_8673:
        /*cb08*/ 	.word	index@($_ZN7cutlass13device_kernelIN5flash19enable_sm80_to_sm89INS1_16FlashAttnBwdSm80INS1_25CollectiveMainloopBwdSm80ILi2ELi2EN4cute5tupleIJNS5_1CILi128EEES8_NS7_ILi64EEEEEENS_10bfloat16_tEfNS_4arch4Sm80ELb0ELb1ELb1ELb1ELb1ELb0ELb0ELb0ELi2ELi4ELi4ELi4ELb0EEENS1_21CollectiveEpilogueBwdISA_SB_SD_Li256ELb1ELb0ELi2EEENS1_19SingleTileSchedulerILb1ELb0ELb0ELi128EEEEEEEEEvNT_6ParamsE$_ZN4cute3eso3ESOILb1ELb0EJNS_1CILi1024EEEiiEEC2ERKS3_RKiS8_)
        /*cb0c*/ 	.word	0x00000000


	//----- nvinfo : EIATTR_FRAME_SIZE
	.align		4
.L_8674:
        /*cb10*/ 	.byte	0x04, 0x11
        /*cb12*/ 	.short	(.L_8676 - .L_8675)
	.align		4
.L_8675:
        /*cb14*/ 	.word	index@($_ZN7cutlass13device_kernelIN5flash19enable_sm80_to_sm89INS1_16FlashAttnBwdSm80INS1_25CollectiveMainloopBwdSm80ILi2ELi2EN4cute5tupleIJNS5_1CILi128EEES8_NS7_ILi64EEEEEENS_10bfloat16_tEfNS_4arch4Sm80ELb0ELb1ELb1ELb1ELb1ELb0ELb0ELb0ELi2ELi4ELi4ELi4ELb0EEENS1_21CollectiveEpilogueBwdISA_SB_SD_Li256ELb1ELb0ELi2EEENS1_19SingleTileSchedulerILb1ELb0ELb0ELi128EEEEEEEEEvNT_6ParamsE$_ZN4cute3eso3ESOILb1ELb0EJNS_1CILi1024EEENS_5tupleIJiiEEEEEC2ERKS3_RKS5_)
        /*cb18*/ 	.word	0x00000000


	//----- nvinfo : EIATTR_FRAME_SIZE
	.align		4
.L_8676:
        /*cb1c*/ 	.byte	0x04, 0x11
        /*cb1e*/ 	.short	(.L_8678 - .L_8677)
	.align		4
.L_8677:
        /*cb20*/ 	.word	index@($_ZN7cutlass13device_kernelIN5flash19enable_sm80_to_sm89INS1_16FlashAttnBwdSm80INS1_25CollectiveMainloopBwdSm80ILi2ELi2EN4cute5tupleIJNS5_1CILi128EEES8_NS7_ILi64EEEEEENS_10bfloat16_tEfNS_4arch4Sm80ELb0ELb1ELb1ELb1ELb1ELb0ELb0ELb0ELi2ELi4ELi4ELi4ELb0EEENS1_21CollectiveEpilogueBwdISA_SB_SD_Li256ELb1ELb0ELi2EEENS1_19SingleTileSchedulerILb1ELb0ELb0ELi128EEEEEEEEEvNT_6ParamsE$_ZN4cute3eso3ESOILb1ELb0EJNS_1CILi0EEEiS3_EEC2ERKS3_RKiS6_)
        /*cb24*/ 	.word	0x00000000


	//----- nvinfo : EIATTR_FRAME_SIZE
	.align		4
.L_8678:
        /*cb28*/ 	.byte	0x04, 0x11
        /*cb2a*/ 	.short	(.L_8680 - .L_8679)
	.align		4
.L_8679:
        /*cb2c*/ 	.word	index@($_ZN7cutlass13device_kernelIN5flash19enable_sm80_to_sm89INS1_16FlashAttnBwdSm80INS1_25CollectiveMainloopBwdSm80ILi2ELi2EN4cute5tupleIJNS5_1CILi128EEES8_NS7_ILi64EEEEEENS_10bfloat16_tEfNS_4arch4Sm80ELb0ELb1ELb1ELb1ELb1ELb0ELb0ELb0ELi2ELi4ELi4ELi4ELb0EEENS1_21CollectiveEpilogueBwdISA_SB_SD_Li256ELb1ELb0ELi2EEENS1_19SingleTileSchedulerILb1ELb0ELb0ELi128EEEEEEEEEvNT_6ParamsE$_ZN4cute3eso3ESOILb1ELb0EJNS_1CILi0EEEiEEC2ERKS3_RKi)
        /*cb30*/ 	.word	0x00000000


	//----- nvinfo : EIATTR_FRAME_SIZE
	.align		4
.L_8680:
        /*cb34*/ 	.byte	0x04, 0x11
        /*cb36*/ 	.short	(.L_8682 - .L_8681)
	.align		4
.L_8681:
        /*cb38*/ 	.word	index@($_ZN7cutlass13device_kernelIN5flash19enable_sm80_to_sm89INS1_16FlashAttnBwdSm80INS1_25CollectiveMainloopBwdSm80ILi2ELi2EN4cute5tupleIJNS5_1CILi128EEES8_NS7_ILi64EEEEEENS_10bfloat16_tEfNS_4arch4Sm80ELb0ELb1ELb1ELb1ELb1ELb0ELb0ELb0ELi2ELi4ELi4ELi4ELb0EEENS1_21CollectiveEpilogueBwdISA_SB_SD_Li256ELb1ELb0ELi2EEENS1_19SingleTileSchedulerILb1ELb0ELb0ELi128EEEEEEEEEvNT_6ParamsE$_ZN4cute3eso3ESOILb1ELb0EJNS_1CILi0EEENS_5tupleIJNS2_ILi1EEENS2_ILi256EEEiEEEEEC2ERKS3_RKS7_)
        /*cb3c*/ 	.word	0x00000000


	//----- nvinfo : EIATTR_FRAME_SIZE
	.align		4
.L_8682:
        /*cb40*/ 	.byte	0x04, 0x11
        /*cb42*/ 	.short	(.L_8684 - .L_8683)
	.align		4
.L_8683:
        /*cb44*/ 	.word	index@($_ZN7cutlass13device_kernelIN5flash19enable_sm80_to_sm89INS1_16FlashAttnBwdSm80INS1_25CollectiveMainloopBwdSm80ILi2ELi2EN4cute5tupleIJNS5_1CILi128EEES8_NS7_ILi64EEEEEENS_10bfloat16_tEfNS_4arch4Sm80ELb0ELb1ELb1ELb1ELb1ELb0ELb0ELb0ELi2ELi4ELi4ELi4ELb0EEENS1_21CollectiveEpilogueBwdISA_SB_SD_Li256ELb1ELb0ELi2EEENS1_19SingleTileSchedulerILb1ELb0ELb0ELi128EEEEEEEEEvNT_6ParamsE$_ZN4cute3eso3ESOILb1ELb0EJNS_1CILi0EEENS2_ILi1EEENS2_ILi512EEEiNS2_ILi4096EEEiNS2_ILi8192EEEEEC2ERKS3_RKS4_RKS5_RKiRKS6_SG_RKS7_)
        /*cb48*/ 	.word	0x00000000


	//----- nvinfo : EIATTR_FRAME_SIZE
	.align		4
.L_8684:
        /*cb4c*/ 	.byte	0x04, 0x11
        /*cb4e*/ 	.short	(.L_8686 - .L_8685)
	.align		4
.L_8685:
        /*cb50*/ 	.word	index@($_ZN7cutlass13device_kernelIN5flash19enable_sm80_to_sm89INS1_16FlashAttnBwdSm80INS1_25CollectiveMainloopBwdSm80ILi2ELi2EN4cute5tupleIJNS5_1CILi128EEES8_NS7_ILi64EEEEEENS_10bfloat16_tEfNS_4arch4Sm80ELb0ELb1ELb1ELb1ELb1ELb0ELb0ELb0ELi2ELi4ELi4ELi4ELb0EEENS1_21CollectiveEpilogueBwdISA_SB_SD_Li256ELb1ELb0ELi2EEENS1_19SingleTileSchedulerILb1ELb0ELb0ELi128EEEEEEEEEvNT_6ParamsE$_ZN4cute3eso3ESOILb1ELb0EJNS_1CILi0EEENS2_ILi1EEENS2_ILi512EEEiEEC2ERKS3_RKS4_RKS5_RKi)
        /*cb54*/ 	.word	0x00000000


	//----- nvinfo : EIATTR_FRAME_SIZE
	.align		4
.L_8686:
        /*cb58*/ 	.byte	0x04, 0x11
        /*cb5a*/ 	.short	(.L_8688 - .L_8687)
	.align		4
.L_8687:
        /*cb5c*/ 	.word	index@($_ZN7cutlass13device_kernelIN5flash19enable_sm80_to_sm89INS1_16FlashAttnBwdSm80INS1_25CollectiveMainloopBwdSm80ILi2ELi2EN4cute5tupleIJNS5_1CILi128EEES8_NS7_ILi64EEEEEENS_10bfloat16_tEfNS_4arch4Sm80ELb0ELb1ELb1ELb1ELb1ELb0ELb0ELb0ELi2ELi4ELi4ELi4ELb0EEENS1_21CollectiveEpilogueBwdISA_SB_SD_Li256ELb1ELb0ELi2EEENS1_19SingleTileSchedulerILb1ELb0ELb0ELi128EEEEEEEEEvNT_6ParamsE$_ZN4cute3eso3ESOILb1ELb0EJNS_14ComposedLayoutINS_7SwizzleILi3ELi3ELi3EEENS_1CILj0EEENS_6LayoutINS_5tupleIJNS8_IJNS8_IJNS5_ILi4EEENS5_ILi8EEEEEENS8_IJS9_NS5_ILi1EEEEEEEEENS8_IJNS8_IJNS5_ILi2EEESF_SF_EEENS8_IJSF_S9_EEEEEEEEENS8_IJNS8_IJNS8_IJSF_NS5_ILi64EEEEEENS8_IJNS5_ILi1024EEENS5_ILi0EEEEEEEEENS8_IJNS8_IJSC_NS5_ILi512EEESA_EEENS8_IJNS5_ILi4096EEENS5_ILi16EEEEEEEEEEEEEEEENS_10ViewEngineINS_8smem_ptrIPN7cutlass10bfloat16_tEEEEEEEC2ERKSY_RKS15_)
        /*cb60*/ 	.word	0x00000000


	//----- nvinfo : EIATTR_FRAME_SIZE
	.align		4
.L_8688:
        /*cb64*/ 	.byte	0x04, 0x11
        /*cb66*/ 	.short	(.L_8690 - .L_8689)
	.align		4
.L_8689:
        /*cb68*/ 	.word	index@($_ZN7cutlass13device_kernelIN5flash19enable_sm80_to_sm89INS1_16FlashAttnBwdSm80INS1_25CollectiveMainloopBwdSm80ILi2ELi2EN4cute5tupleIJNS5_1CILi128EEES8_NS7_ILi64EEEEEENS_10bfloat16_tEfNS_4arch4Sm80ELb0ELb1ELb1ELb1ELb1ELb0ELb0ELb0ELi2ELi4ELi4ELi4ELb0EEENS1_21CollectiveEpilogueBwdISA_SB_SD_Li256ELb1ELb0ELi2EEENS1_19SingleTileSchedulerILb1ELb0ELb0ELi128EEEEEEEEEvNT_6ParamsE$_ZN4cute3eso3ESOILb1ELb0EJNS_14ComposedLayoutINS_7SwizzleILi3ELi3ELi3EEENS_1CILj0EEENS_6LayoutINS_5tupleIJNS8_IJNS8_IJNS5_ILi4EEENS5_ILi8EEEEEENS8_IJNS5_ILi2EEENS5_ILi1EEEEEEEEENS8_IJNS8_IJSC_SC_EEESB_EEEEEENS8_IJNS8_IJNS8_IJNS5_ILi128EEESD_EEENS8_IJSA_NS5_ILi0EEEEEEEEENS8_IJNS8_IJNS5_ILi64EEENS5_ILi512EEEEEENS8_IJNS5_ILi16EEENS5_ILi1024EEEEEEEEEEEEEEEENS_10ViewEngineINS_8smem_ptrIPN7cutlass10bfloat16_tEEEEEEEC2ERKSX_RKS14_)
        /*cb6c*/ 	.word	0x00000000


	//----- nvinfo : EIATTR_FRAME_SIZE
	.align		4
.L_8690:
        /*cb70*/ 	.byte	0x04, 0x11
        /*cb72*/ 	.short	(.L_8692 - .L_8691)
	.align		4
.L_8691:
        /*cb74*/ 	.word	index@($_ZN7cutlass13device_kernelIN5flash19enable_sm80_to_sm89INS1_16FlashAttnBwdSm80INS1_25CollectiveMainloopBwdSm80ILi2ELi2EN4cute5tupleIJNS5_1CILi128EEES8_NS7_ILi64EEEEEENS_10bfloat16_tEfNS_4arch4Sm80ELb0ELb1ELb1ELb1ELb1ELb0ELb0ELb0ELi2ELi4ELi4ELi4ELb0EEENS1_21CollectiveEpilogueBwdISA_SB_SD_Li256ELb1ELb0ELi2EEENS1_19SingleTileSchedulerILb1ELb0ELb0ELi128EEEEEEEEEvNT_6ParamsE$_ZN4cute3eso3ESOILb1ELb0EJNS_14ComposedLayoutINS_7SwizzleILi3ELi3ELi3EEENS_1CILj0EEENS_6LayoutINS_5tupleIJNS8_IJNS5_ILi8EEENS5_ILi16EEEEEENS8_IJNS5_ILi64EEENS5_ILi1EEEEEEEEENS8_IJNS8_IJSC_NS5_ILi512EEEEEENS8_IJSD_NS5_ILi0EEEEEEEEEEEEENS_10ViewEngineINS_8smem_ptrIPN7cutlass10bfloat16_tEEEEEEEC2ERKSM_RKST_)
        /*cb78*/ 	.word	0x00000000


	//----- nvinfo : EIATTR_FRAME_SIZE
	.align		4
.L_8692:
        /*cb7c*/ 	.byte	0x04, 0x11
        /*cb7e*/ 	.short	(.L_8694 - .L_8693)
	.align		4
.L_8693:
        /*cb80*/ 	.word	index@($_ZN7cutlass13device_kernelIN5flash19enable_sm80_to_sm89INS1_16FlashAttnBwdSm80INS1_25CollectiveMainloopBwdSm80ILi2ELi2EN4cute5tupleIJNS5_1CILi128EEES8_NS7_ILi64EEEEEENS_10bfloat16_tEfNS_4arch4Sm80ELb0ELb1ELb1ELb1ELb1ELb0ELb0ELb0ELi2ELi4ELi4ELi4ELb0EEENS1_21CollectiveEpilogueBwdISA_SB_SD_Li256ELb1ELb0ELi2EEENS1_19SingleTileSchedulerILb1ELb0ELb0ELi128EEEEEEEEEvNT_6ParamsE$_ZN4cute3eso3ESOILb1ELb0EJNS_14ComposedLayoutINS_7SwizzleILi3ELi3ELi3EEENS_1CILj0EEENS_6LayoutINS_5tupleIJNS5_ILi64EEENS5_ILi128EEEEEENS8_IJNS5_ILi1EEES9_EEEEEEENS_10ViewEngineINS_8smem_ptrIPN7cutlass10bfloat16_tEEEEEEEC2ERKSF_RKSM_)
        /*cb84*/ 	.word	0x00000000


	//----- nvinfo : EIATTR_FRAME_SIZE
	.align		4
.L_8694:
        /*cb88*/ 	.byte	0x04, 0x11
        /*cb8a*/ 	.short	(.L_8696 - .L_8695)
	.align		4
.L_8695:
        /*cb8c*/ 	.word	index@($_ZN7cutlass13device_kernelIN5flash19enable_sm80_to_sm89INS1_16FlashAttnBwdSm80INS1_25CollectiveMainloopBwdSm80ILi2ELi2EN4cute5tupleIJNS5_1CILi128EEES8_NS7_ILi64EEEEEENS_10bfloat16_tEfNS_4arch4Sm80ELb0ELb1ELb1ELb1ELb1ELb0ELb0ELb0ELi2ELi4ELi4ELi4ELb0EEENS1_21CollectiveEpilogueBwdISA_SB_SD_Li256ELb1ELb0ELi2EEENS1_19SingleTileSchedulerILb1ELb0ELb0ELi128EEEEEEEEEvNT_6ParamsE$_ZN4cute3eso3ESOILb1ELb0EJNS_14ComposedLayoutINS_7SwizzleILi3ELi3ELi3EEENS_1CILi0EEENS_6LayoutINS_5tupleIJNS8_IJNS8_IJNS5_ILi4EEENS5_ILi8EEEEEENS8_IJS9_NS5_ILi1EEEEEEEEENS8_IJNS8_IJNS5_ILi2EEESF_SF_EEENS8_IJSF_SA_EEEEEEEEENS8_IJNS8_IJNS8_IJNS5_ILi128EEESC_EEENS8_IJNS5_ILi16EEES6_EEEEEENS8_IJNS8_IJNS5_ILi64EEESA_NS5_ILi512EEEEEENS8_IJNS5_ILi8192EEENS5_ILi1024EEEEEEEEEEEEEEEENS_10ViewEngineINS_8smem_ptrIPN7cutlass10bfloat16_tEEEEEEEC2ERKSY_RKS15_)
        /*cb90*/ 	.word	0x00000000


	//----- nvinfo : EIATTR_FRAME_SIZE
	.align		4
.L_8696:
        /*cb94*/ 	.byte	0x04, 0x11
        /*cb96*/ 	.short	(.L_8698 - .L_8697)
	.align		4
.L_8697:
        /*cb98*/ 	.word	index@($_ZN7cutlass13device_kernelIN5flash19enable_sm80_to_sm89INS1_16FlashAttnBwdSm80INS1_25CollectiveMainloopBwdSm80ILi2ELi2EN4cute5tupleIJNS5_1CILi128EEES8_NS7_ILi64EEEEEENS_10bfloat16_tEfNS_4arch4Sm80ELb0ELb1ELb1ELb1ELb1ELb0ELb0ELb0ELi2ELi4ELi4ELi4ELb0EEENS1_21CollectiveEpilogueBwdISA_SB_SD_Li256ELb1ELb0ELi2EEENS1_19SingleTileSchedulerILb1ELb0ELb0ELi128EEEEEEEEEvNT_6ParamsE$_ZN4cute3eso3ESOILb1ELb0EJNS_14ComposedLayoutINS_7SwizzleILi3ELi3ELi3EEENS_1CILi0EEENS_6LayoutINS_5tupleIJNS8_IJNS8_IJNS5_ILi4EEENS5_ILi8EEEEEENS8_IJS9_NS5_ILi1EEEEEEEEENS8_IJNS8_IJNS5_ILi2EEESF_SF_EEENS8_IJSF_NS8_IJS9_SF_EEEEEEEEEEEENS8_IJNS8_IJNS8_IJSF_NS5_ILi64EEEEEENS8_IJNS5_ILi1024EEES6_EEEEEENS8_IJNS8_IJSC_NS5_ILi512EEESA_EEENS8_IJNS5_ILi4096EEENS8_IJNS5_ILi16EEENS5_ILi8192EEEEEEEEEEEEEEEEEEENS_10ViewEngineINS_8smem_ptrIPN7cutlass10bfloat16_tEEEEEEEC2ERKS10_RKS17_)
        /*cb9c*/ 	.word	0x00000000


	//----- nvinfo : EIATTR_FRAME_SIZE
	.align		4
.L_8698:
        /*cba0*/ 	.byte	0x04, 0x11
        /*cba2*/ 	.short	(.L_8700 - .L_8699)
	.align		4
.L_8699:
        /*cba4*/ 	.word	index@($_ZN7cutlass13device_kernelIN5flash19enable_sm80_to_sm89INS1_16FlashAttnBwdSm80INS1_25CollectiveMainloopBwdSm80ILi2ELi2EN4cute5tupleIJNS5_1CILi128EEES8_NS7_ILi64EEEEEENS_10bfloat16_tEfNS_4arch4Sm80ELb0ELb1ELb1ELb1ELb1ELb0ELb0ELb0ELi2ELi4ELi4ELi4ELb0EEENS1_21CollectiveEpilogueBwdISA_SB_SD_Li256ELb1ELb0ELi2EEENS1_19SingleTileSchedulerILb1ELb0ELb0ELi128EEEEEEEEEvNT_6ParamsE$_ZN4cute3eso3ESOILb1ELb0EJNS_14ComposedLayoutINS_7SwizzleILi3ELi3ELi3EEENS_1CILi0EEENS_6LayoutINS_5tupleIJNS8_IJNS8_IJNS5_ILi4EEENS5_ILi8EEEEEENS8_IJNS5_ILi2EEENS5_ILi1EEEEEEEEENS8_IJNS8_IJSC_SC_EEESB_EEEEEENS8_IJNS8_IJNS8_IJNS5_ILi128EEESD_EEENS8_IJSA_S6_EEEEEENS8_IJNS8_IJNS5_ILi64EEENS5_ILi512EEEEEENS8_IJNS5_ILi16EEENS5_ILi1024EEEEEEEEEEEEEEEENS_10ViewEngineINS_8smem_ptrIPN7cutlass10bfloat16_tEEEEEEEC2ERKSW_RKS13_)
        /*cba8*/ 	.word	0x00000000


	//----- nvinfo : EIATTR_FRAME_SIZE
	.align		4
.L_8700:
        /*cbac*/ 	.byte	0x04, 0x11
        /*cbae*/ 	.short	(.L_8702 - .L_8701)
	.align		4
.L_8701:
        /*cbb0*/ 	.word	index@($_ZN7cutlass13device_kernelIN5flash19enable_sm80_to_sm89INS1_16FlashAttnBwdSm80INS1_25CollectiveMainloopBwdSm80ILi2ELi2EN4cute5tupleIJNS5_1CILi128EEES8_NS7_ILi64EEEEEENS_10bfloat16_tEfNS_4arch4Sm80ELb0ELb1ELb1ELb1ELb1ELb0ELb0ELb0ELi2ELi4ELi4ELi4ELb0EEENS1_21CollectiveEpilogueBwdISA_SB_SD_Li256ELb1ELb0ELi2EEENS1_19SingleTileSchedulerILb1ELb0ELb0ELi128EEEEEEEEEvNT_6ParamsE$_ZN4cute3eso3ESOILb1ELb0EJNS_14ComposedLayoutINS_7SwizzleILi3ELi3ELi3EEENS_1CILi0EEENS_6LayoutINS_5tupleIJNS8_IJNS8_IJNS5_ILi4EEENS5_ILi8EEEEEENS8_IJNS5_ILi2EEENS5_ILi1EEEEEEEEENS8_IJNS8_IJSC_SC_EEENS8_IJSA_S9_EEEEEEEEENS8_IJNS8_IJNS8_IJSC_NS5_ILi64EEEEEENS8_IJNS5_ILi512EEES6_EEEEEENS8_IJNS8_IJSD_SA_EEENS8_IJNS5_ILi1024EEENS5_ILi16EEEEEEEEEEEEEEEENS_10ViewEngineINS_8smem_ptrIPN7cutlass10bfloat16_tEEEEEEEC2ERKSW_RKS13_)
        /*cbb4*/ 	.word	0x00000000


	//----- nvinfo : EIATTR_FRAME_SIZE
	.align		4
.L_8702:
        /*cbb8*/ 	.byte	0x04, 0x11
        /*cbba*/ 	.short	(.L_8704 - .L_8703)
	.align		4
.L_8703:
        /*cbbc*/ 	.word	index@($_ZN7cutlass13device_kernelIN5flash19enable_sm80_to_sm89INS1_16FlashAttnBwdSm80INS1_25CollectiveMainloopBwdSm80ILi2ELi2EN4cute5tupleIJNS5_1CILi128EEES8_NS7_ILi64EEEEEENS_10bfloat16_tEfNS_4arch4Sm80ELb0ELb1ELb1ELb1ELb1ELb0ELb0ELb0ELi2ELi4ELi4ELi4ELb0EEENS1_21CollectiveEpilogueBwdISA_SB_SD_Li256ELb1ELb0ELi2EEENS1_19SingleTileSchedulerILb1ELb0ELb0ELi128EEEEEEEEEvNT_6ParamsE$_ZN4cute3eso3ESOILb1ELb0EJNS_10UnderscoreEiiEEC2ERKS2_RKiS7_)
        /*cbc0*/ 	.word	0x00000000


	//----- nvinfo : EIATTR_FRAME_SIZE
	.align		4
.L_8704:
        /*cbc4*/ 	.byte	0x04, 0x11
        /*cbc6*/ 	.short	(.L_8706 - .L_8705)
	.align		4
.L_8705:
        /*cbc8*/ 	.word	index@($_ZN7cutlass13device_kernelIN5flash19enable_sm80_to_sm89INS1_16FlashAttnBwdSm80INS1_25CollectiveMainloopBwdSm80ILi2ELi2EN4cute5tupleIJNS5_1CILi128EEES8_NS7_ILi64EEEEEENS_10bfloat16_tEfNS_4arch4Sm80ELb0ELb1ELb1ELb1ELb1ELb0ELb0ELb0ELi2ELi4ELi4ELi4ELb0EEENS1_21CollectiveEpilogueBwdISA_SB_SD_Li256ELb1ELb0ELi2EEENS1_19SingleTileSchedulerILb1ELb0ELb0ELi128EEEEEEEEEvNT_6ParamsE$_ZN4cute3eso3ESOILb1ELb0EJNS_10UnderscoreEiEEC2ERKS2_RKi)
        /*cbcc*/ 	.word	0x00000000


	//----- nvinfo : EIATTR_FRAME_SIZE
	.align		4
.L_8706:
        /*cbd0*/ 	.byte	0x04, 0x11
        /*cbd2*/ 	.short	(.L_8708 - .L_8707)
	.align		4
.L_8707:
        /*cbd4*/ 	.word	index@($_ZN7cutlass13device_kernelIN5flash19enable_sm80_to_sm89INS1_16FlashAttnBwdSm80INS1_25CollectiveMainloopBwdSm80ILi2ELi2EN4cute5tupleIJNS5_1CILi128EEES8_NS7_ILi64EEEEEENS_10bfloat16_tEfNS_4arch4Sm80ELb0ELb1ELb1ELb1ELb1ELb0ELb0ELb0ELi2ELi4ELi4ELi4ELb0EEENS1_21CollectiveEpilogueBwdISA_SB_SD_Li256ELb1ELb0ELi2EEENS1_19SingleTileSchedulerILb1ELb0ELb0ELi128EEEEEEEEEvNT_6ParamsE$_ZN4cute3eso3ESOILb1ELb0EJNS_10UnderscoreES2_iEEC2ERKS2_S5_RKi)
        /*cbd8*/ 	.word	0x00000000


	//----- nvinfo : EIATTR_FRAME_SIZE
	.align		4
.L_8708:
        /*cbdc*/ 	.byte	0x04, 0x11
        /*cbde*/ 	.short	(.L_8710 - .L_8709)
	.align		4
.L_8709:
        /*cbe0*/ 	.word	index@($_ZN7cutlass13device_kernelIN5flash19enable_sm80_to_sm89INS1_16FlashAttnBwdSm80INS1_25CollectiveMainloopBwdSm80ILi2ELi2EN4cute5tupleIJNS5_1CILi128EEES8_NS7_ILi64EEEEEENS_10bfloat16_tEfNS_4arch4Sm80ELb0ELb1ELb1ELb1ELb1ELb0ELb0ELb0ELi2ELi4ELi4ELi4ELb0EEENS1_21CollectiveEpilogueBwdISA_SB_SD_Li256ELb1ELb0ELi2EEENS1_19SingleTileSchedulerILb1ELb0ELb0ELi128EEEEEEEEEvNT_6ParamsE$_ZN4cute3eso3ESOILb1ELb0EJNS_10UnderscoreES2_S2_iEEC2ERKS2_S5_S5_RKi)
        /*cbe4*/ 	.word	0x00000000


	//----- nvinfo : EIATTR_FRAME_SIZE
	.align		4
.L_8710:
        /*cbe8*/ 	.byte	0x04, 0x11
        /*cbea*/ 	.short	(.L_8712 - .L_8711)
	.align		4
.L_8711:
        /*cbec*/ 	.word	index@($_ZN7cutlass13device_kernelIN5flash19enable_sm80_to_sm89INS1_16FlashAttnBwdSm80INS1_25CollectiveMainloopBwdSm80ILi2ELi2EN4cute5tupleIJNS5_1CILi128EEES8_NS7_ILi64EEEEEENS_10bfloat16_tEfNS_4arch4Sm80ELb0ELb1ELb1ELb1ELb1ELb0ELb0ELb0ELi2ELi4ELi4ELi4ELb0EEENS1_21CollectiveEpilogueBwdISA_SB_SD_Li256ELb1ELb0ELi2EEENS1_19SingleTileSchedulerILb1ELb0ELb0ELi128EEEEEEEEEvNT_6ParamsE$_ZN4cute3eso3ESOILb0ELb1EJlEEC2ERKl)
        /*cbf0*/ 	.word	0x00000000


	//----- nvinfo : EIATTR_FRAME_SIZE
	.align		4
.L_8712:
        /*cbf4*/ 	.byte	0x04, 0x11
        /*cbf6*/ 	.short	(.L_8714 - .L_8713)
	.align		4
.L_8713:
        /*cbf8*/ 	.word	index@($_ZN7cutlass13device_kernelIN5flash19enable_sm80_to_sm89INS1_16FlashAttnBwdSm80INS1_25CollectiveMainloopBwdSm80ILi2ELi2EN4cute5tupleIJNS5_1CILi128EEES8_NS7_ILi64EEEEEENS_10bfloat16_tEfNS_4arch4Sm80ELb0ELb1ELb1ELb1ELb1ELb0ELb0ELb0ELi2ELi4ELi4ELi4ELb0EEENS1_21CollectiveEpilogueBwdISA_SB_SD_Li256ELb1ELb0ELi2EEENS1_19SingleTileSchedulerILb1ELb0ELb0ELi128EEEEEEEEEvNT_6ParamsE$_ZN4cute3eso3ESOILb0ELb1EJiNS_1CILi72EEENS2_ILi512EEEEEC2ERKiRKS3_RKS4_)
        /*cbfc*/ 	.word	0x00000000


	//----- nvinfo : EIATTR_FRAME_SIZE
	.align		4
.L_8714:
        /*cc00*/ 	.byte	0x04, 0x11
        /*cc02*/ 	.short	(.L_8716 - .L_8715)
	.align		4
.L_8715:
        /*cc04*/ 	.word	index@($_ZN7cutlass13device_kernelIN5flash19enable_sm80_to_sm89INS1_16FlashAttnBwdSm80INS1_25CollectiveMainloopBwdSm80ILi2ELi2EN4cute5tupleIJNS5_1CILi128EEES8_NS7_ILi64EEEEEENS_10bfloat16_tEfNS_4arch4Sm80ELb0ELb1ELb1ELb1ELb1ELb0ELb0ELb0ELi2ELi4ELi4ELi4ELb0EEENS1_21CollectiveEpilogueBwdISA_SB_SD_Li256ELb1ELb0ELi2EEENS1_19SingleTileSchedulerILb1ELb0ELb0ELi128EEEEEEEEEvNT_6ParamsE$_ZN4cute3eso3ESOILb0ELb1EJiNS_1CILi512EEEEEC2ERKiRKS3_)
        /*cc08*/ 	.word	0x00000000


	//----- nvinfo : EIATTR_FRAME_SIZE
	.align		4
.L_8716:
        /*cc0c*/ 	.byte	0x04, 0x11
        /*cc0e*/ 	.short	(.L_8718 - .L_8717)
	.align		4
.L_8717:
        /*cc10*/ 	.word	index@($_ZN7cutlass13device_kernelIN5flash19enable_sm80_to_sm89INS1_16FlashAttnBwdSm80INS1_25CollectiveMainloopBwdSm80ILi2ELi2EN4cute5tupleIJNS5_1CILi128EEES8_NS7_ILi64EEEEEENS_10bfloat16_tEfNS_4arch4Sm80ELb0ELb1ELb1ELb1ELb1ELb0ELb0ELb0ELi2ELi4ELi4ELi4ELb0EEENS1_21CollectiveEpilogueBwdISA_SB_SD_Li256ELb1ELb0ELi2EEENS1_19SingleTileSchedulerILb1ELb0ELb0ELi128EEEEEEEEEvNT_6ParamsE$_ZN4cute3eso3ESOILb0ELb1EJiNS_1CILi4096EEEEEC2ERKiRKS3_)
        /*cc14*/ 	.word	0x00000000


	//----- nvinfo : EIATTR_FRAME_SIZE
	.align		4
.L_8718:
        /*cc18*/ 	.byte	0x04, 0x11
        /*cc1a*/ 	.short	(.L_8720 - .L_8719)
	.align		4
.L_8719:
        /*cc1c*/ 	.word	index@($_ZN7cutlass13device_kernelIN5flash19enable_sm80_to_sm89INS1_16FlashAttnBwdSm80INS1_25CollectiveMainloopBwdSm80ILi2ELi2EN4cute5tupleIJNS5_1CILi128EEES8_NS7_ILi64EEEEEENS_10bfloat16_tEfNS_4arch4Sm80ELb0ELb1ELb1ELb1ELb1ELb0ELb0ELb0ELi2ELi4ELi4ELi4ELb0EEENS1_21CollectiveEpilogueBwdISA_SB_SD_Li256ELb1ELb0ELi2EEENS1_19SingleTileSchedulerILb1ELb0ELb0ELi128EEEEEEEEEvNT_6ParamsE$_ZN4cute3eso3ESOILb0ELb1EJiNS_1CILi144EEENS2_ILi512EEEEEC2ERKiRKS3_RKS4_)
        /*cc20*/ 	.word	0x00000000


	//----- nvinfo : EIATTR_FRAME_SIZE
	.align		4
.L_8720:
        /*cc24*/ 	.byte	0x04, 0x11
        /*cc26*/ 	.short	(.L_8722 - .L_8721)
	.align		4
.L_8721:
        /*cc28*/ 	.word	index@($_ZN7cutlass13device_kernelIN5flash19enable_sm80_to_sm89INS1_16FlashAttnBwdSm80INS1_25CollectiveMainloopBwdSm80ILi2ELi2EN4cute5tupleIJNS5_1CILi128EEES8_NS7_ILi64EEEEEENS_10bfloat16_tEfNS_4arch4Sm80ELb0ELb1ELb1ELb1ELb1ELb0ELb0ELb0ELi2ELi4ELi4ELi4ELb0EEENS1_21CollectiveEpilogueBwdISA_SB_SD_Li256ELb1ELb0ELi2EEENS1_19SingleTileSchedulerILb1ELb0ELb0ELi128EEEEEEEEEvNT_6ParamsE$_ZN4cute3eso3ESOILb0ELb1EJiNS_1CILi144EEENS2_ILi288EEEEEC2ERKiRKS3_RKS4_)
        /*cc2c*/ 	.word	0x00000000


	//----- nvinfo : EIATTR_FRAME_SIZE
	.align		4
.L_8722:
        /*cc30*/ 	.byte	0x04, 0x11
        /*cc32*/ 	.short	(.L_8724 - .L_8723)
	.align		4
.L_8723:
        /*cc34*/ 	.word	index@($_ZN7cutlass13device_kernelIN5flash19enable_sm80_to_sm89INS1_16FlashAttnBwdSm80INS1_25CollectiveMainloopBwdSm80ILi2ELi2EN4cute5tupleIJNS5_1CILi128EEES8_NS7_ILi64EEEEEENS_10bfloat16_tEfNS_4arch4Sm80ELb0ELb1ELb1ELb1ELb1ELb0ELb0ELb0ELi2ELi4ELi4ELi4ELb0EEENS1_21CollectiveEpilogueBwdISA_SB_SD_Li256ELb1ELb0ELi2EEENS1_19SingleTileSchedulerILb1ELb0ELb0ELi128EEEEEEEEEvNT_6ParamsE$_ZN4cute3eso3ESOILb0ELb1EJiNS_1CILi0EEEEEC2ERKiRKS3_)
        /*cc38*/ 	.word	0x00000000


	//----- nvinfo : EIATTR_FRAME_SIZE
	.align		4
.L_8724:
        /*cc3c*/ 	.byte	0x04, 0x11
        /*cc3e*/ 	.short	(.L_8726 - .L_8725)
	.align		4
.L_8725:
        /*cc40*/ 	.word	index@($_ZN7cutlass13device_kernelIN5flash19enable_sm80_to_sm89INS1_16FlashAttnBwdSm80INS1_25CollectiveMainloopBwdSm80ILi2ELi2EN4cute5tupleIJNS5_1CILi128EEES8_NS7_ILi64EEEEEENS_10bfloat16_tEfNS_4arch4Sm80ELb0ELb1ELb1ELb1ELb1ELb0ELb0ELb0ELi2ELi4ELi4ELi4ELb0EEENS1_21CollectiveEpilogueBwdISA_SB_SD_Li256ELb1ELb0ELi2EEENS1_19SingleTileSchedulerILb1ELb0ELb0ELi128EEEEEEEEEvNT_6ParamsE$_ZN4cute3eso3ESOILb0ELb1EJiEEC2ERKi)
        /*cc44*/ 	.word	0x00000000


	//----- nvinfo : EIATTR_FRAME_SIZE
	.align		4
.L_8726:
        /*cc48*/ 	.byte	0x04, 0x11
        /*cc4a*/ 	.short	(.L_8728 - .L_8727)
	.align		4
.L_8727:
        /*cc4c*/ 	.word	index@($_ZN7cutlass13device_kernelIN5flash19enable_sm80_to_sm89INS1_16FlashAttnBwdSm80INS1_25CollectiveMainloopBwdSm80ILi2ELi2EN4cute5tupleIJNS5_1CILi128EEES8_NS7_ILi64EEEEEENS_10bfloat16_tEfNS_4arch4Sm80ELb0ELb1ELb1ELb1ELb1ELb0ELb0ELb0ELi2ELi4ELi4ELi4ELb0EEENS1_21CollectiveEpilogueBwdISA_SB_SD_Li256ELb1ELb0ELi2EEENS1_19SingleTileSchedulerILb1ELb0ELb0ELi128EEEEEEEEEvNT_6ParamsE$_ZN4cute3eso3ESOILb0ELb1EJNS_6LayoutINS_5tupleIJNS3_IJNS_1CILi8EEENS4_ILi1EEEEEENS4_ILi2EEEEEENS3_IJNS3_IJS6_NS4_ILi0EEEEEEiEEEEESA_EEC2ERKSD_RKSA_)
        /*cc50*/ 	.word	0x00000000


	//----- nvinfo : EIATTR_FRAME_SIZE
	.align		4
.L_8728:
        /*cc54*/ 	.byte	0x04, 0x11
        /*cc56*/ 	.short	(.L_8730 - .L_8729)
	.align		4
.L_8729:
        /*cc58*/ 	.word	index@($_ZN7cutlass13device_kernelIN5flash19enable_sm80_to_sm89INS1_16FlashAttnBwdSm80INS1_25CollectiveMainloopBwdSm80ILi2ELi2EN4cute5tupleIJNS5_1CILi128EEES8_NS7_ILi64EEEEEENS_10bfloat16_tEfNS_4arch4Sm80ELb0ELb1ELb1ELb1ELb1ELb0ELb0ELb0ELi2ELi4ELi4ELi4ELb0EEENS1_21CollectiveEpilogueBwdISA_SB_SD_Li256ELb1ELb0ELi2EEENS1_19SingleTileSchedulerILb1ELb0ELb0ELi128EEEEEEEEEvNT_6ParamsE$_ZN4cute3eso3ESOILb0ELb1EJNS_5tupleIJiiEEENS_1CILi8192EEEEEC2ERKS3_RKS5_)
        /*cc5c*/ 	.word	0x00000000


	//----- nvinfo : EIATTR_FRAME_SIZE
	.align		4
.L_8730:
        /*cc60*/ 	.byte	0x04, 0x11
        /*cc62*/ 	.short	(.L_8732 - .L_8731)
	.align		4
.L_8731:
        /*cc64*/ 	.word	index@($_ZN7cutlass13device_kernelIN5flash19enable_sm80_to_sm89INS1_16FlashAttnBwdSm80INS1_25CollectiveMainloopBwdSm80ILi2ELi2EN4cute5tupleIJNS5_1CILi128EEES8_NS7_ILi64EEEEEENS_10bfloat16_tEfNS_4arch4Sm80ELb0ELb1ELb1ELb1ELb1ELb0ELb0ELb0ELi2ELi4ELi4ELi4ELb0EEENS1_21CollectiveEpilogueBwdISA_SB_SD_Li256ELb1ELb0ELi2EEENS1_19SingleTileSchedulerILb1ELb0ELb0ELi128EEEEEEEEEvNT_6ParamsE$_ZN4cute3eso3ESOILb0ELb1EJNS_5tupleIJiiEEENS_1CILi1024EEEEEC2ERKS3_RKS5_)
        /*cc68*/ 	.word	0x00000000


	//----- nvinfo : EIATTR_FRAME_SIZE
	.align		4
.L_8732:
        /*cc6c*/ 	.byte	0x04, 0x11
        /*cc6e*/ 	.short	(.L_8734 - .L_8733)
	.align		4
.L_8733:
        /*cc70*/ 	.word	index@($_ZN7cutlass13device_kernelIN5flash19enable_sm80_to_sm89INS1_16FlashAttnBwdSm80INS1_25CollectiveMainloopBwdSm80ILi2ELi2EN4cute5tupleIJNS5_1CILi128EEES8_NS7_ILi64EEEEEENS_10bfloat16_tEfNS_4arch4Sm80ELb0ELb1ELb1ELb1ELb1ELb0ELb0ELb0ELi2ELi4ELi4ELi4ELb0EEENS1_21CollectiveEpilogueBwdISA_SB_SD_Li256ELb1ELb0ELi2EEENS1_19SingleTileSchedulerILb1ELb0ELb0ELi128EEEEEEEEEvNT_6ParamsE$_ZN4cute3eso3ESOILb0ELb1EJNS_5tupleIJiiEEEEEC2ERKS3_)
        /*cc74*/ 	.word	0x00000000


	//----- nvinfo : EIATTR_FRAME_SIZE
	.align		4
.L_8734:
        /*cc78*/ 	.byte	0x04, 0x11
        /*cc7a*/ 	.short	(.L_8736 - .L_8735)
	.align		4
.L_8735:
        /*cc7c*/ 	.word	index@($_ZN7cutlass13device_kernelIN5flash19enable_sm80_to_sm89INS1_16FlashAttnBwdSm80INS1_25CollectiveMainloopBwdSm80ILi2ELi2EN4cute5tupleIJNS5_1CILi128EEES8_NS7_ILi64EEEEEENS_10bfloat16_tEfNS_4arch4Sm80ELb0ELb1ELb1ELb1ELb1ELb0ELb0ELb0ELi2ELi4ELi4ELi4ELb0EEENS1_21CollectiveEpilogueBwdISA_SB_SD_Li256ELb1ELb0ELi2EEENS1_19SingleTileSchedulerILb1ELb0ELb0ELi128EEEEEEEEEvNT_6ParamsE$_ZN4cute3eso3ESOILb0ELb1EJNS_5tupleIJiNS2_IJiiEEEEEENS2_IJNS_10UnderscoreENS2_IJS5_S5_EEEEEEEEC2ERKS4_RKS7_)
        /*cc80*/ 	.word	0x00000000


	//----- nvinfo : EIATTR_FRAME_SIZE
	.align		4
.L_8736:
        /*cc84*/ 	.byte	0x04, 0x11
        /*cc86*/ 	.short	(.L_8738 - .L_8737)
	.align		4
.L_8737:
        /*cc88*/ 	.word	index@($_ZN7cutlass13device_kernelIN5flash19enable_sm80_to_sm89INS1_16FlashAttnBwdSm80INS1_25CollectiveMainloopBwdSm80ILi2ELi2EN4cute5tupleIJNS5_1CILi128EEES8_NS7_ILi64EEEEEENS_10bfloat16_tEfNS_4arch4Sm80ELb0ELb1ELb1ELb1ELb1ELb0ELb0ELb0ELi2ELi4ELi4ELi4ELb0EEENS1_21CollectiveEpilogueBwdISA_SB_SD_Li256ELb1ELb0ELi2EEENS1_19SingleTileSchedulerILb1ELb0ELb0ELi128EEEEEEEEEvNT_6ParamsE$_ZN4cute3eso3ESOILb0ELb1EJNS_5tupleIJiNS2_IJiNS_1CILi0EEEEEEEEENS2_IJNS_10UnderscoreENS2_IJS7_S7_EEEEEEEEC2ERKS6_RKS9_)
        /*cc8c*/ 	.word	0x00000000


	//----- nvinfo : EIATTR_FRAME_SIZE
	.align		4
.L_8738:
        /*cc90*/ 	.byte	0x04, 0x11
        /*cc92*/ 	.short	(.L_8740 - .L_8739)
	.align		4
.L_8739:
        /*cc94*/ 	.word	index@($_ZN7cutlass13device_kernelIN5flash19enable_sm80_to_sm89INS1_16FlashAttnBwdSm80INS1_25CollectiveMainloopBwdSm80ILi2ELi2EN4cute5tupleIJNS5_1CILi128EEES8_NS7_ILi64EEEEEENS_10bfloat16_tEfNS_4arch4Sm80ELb0ELb1ELb1ELb1ELb1ELb0ELb0ELb0ELi2ELi4ELi4ELi4ELb0EEENS1_21CollectiveEpilogueBwdISA_SB_SD_Li256ELb1ELb0ELi2EEENS1_19SingleTileSchedulerILb1ELb0ELb0ELi128EEEEEEEEEvNT_6ParamsE$_ZN4cute3eso3ESOILb0ELb0EJiiiNS_1CILi72EEENS2_ILi512EEEEEC2ERKiS7_S7_RKS3_RKS4_)
        /*cc98*/ 	.word	0x00000000


	//----- nvinfo : EIATTR_FRAME_SIZE
	.align		4
.L_8740:
        /*cc9c*/ 	.byte	0x04, 0x11
        /*cc9e*/ 	.short	(.L_8742 - .L_8741)
	.align		4
.L_8741:
        /*cca0*/ 	.word	index@($_ZN7cutlass13device_kernelIN5flash19enable_sm80_to_sm89INS1_16FlashAttnBwdSm80INS1_25CollectiveMainloopBwdSm80ILi2ELi2EN4cute5tupleIJNS5_1CILi128EEES8_NS7_ILi64EEEEEENS_10bfloat16_tEfNS_4arch4Sm80ELb0ELb1ELb1ELb1ELb1ELb0ELb0ELb0ELi2ELi4ELi4ELi4ELb0EEENS1_21CollectiveEpilogueBwdISA_SB_SD_Li256ELb1ELb0ELi2EEENS1_19SingleTileSchedulerILb1ELb0ELb0ELi128EEEEEEEEEvNT_6ParamsE$_ZN4cute3eso3ESOILb0ELb0EJiiiNS_1CILi144EEENS2_ILi512EEEEEC2ERKiS7_S7_RKS3_RKS4_)
        /*cca4*/ 	.word	0x00000000


	//----- nvinfo : EIATTR_FRAME_SIZE
	.align		4
.L_8742:
        /*cca8*/ 	.byte	0x04, 0x11
        /*ccaa*/ 	.short	(.L_8744 - .L_8743)
	.align		4
.L_8743:
        /*ccac*/ 	.word	index@($_ZN7cutlass13device_kernelIN5flash19enable_sm80_to_sm89INS1_16FlashAttnBwdSm80INS1_25CollectiveMainloopBwdSm80ILi2ELi2EN4cute5tupleIJNS5_1CILi128EEES8_NS7_ILi64EEEEEENS_10bfloat16_tEfNS_4arch4Sm80ELb0ELb1ELb1ELb1ELb1ELb0ELb0ELb0ELi2ELi4ELi4ELi4ELb0EEENS1_21CollectiveEpilogueBwdISA_SB_SD_Li256ELb1ELb0ELi2EEENS1_19SingleTileSchedulerILb1ELb0ELb0ELi128EEEEEEEEEvNT_6ParamsE$_ZN4cute3eso3ESOILb0ELb0EJiiiNS_1CILi0EEEEEC2ERKiS6_S6_RKS3_)
        /*ccb0*/ 	.word	0x00000000


	//----- nvinfo : EIATTR_FRAME_SIZE
	.align		4
.L_8744:
        /*ccb4*/ 	.byte	0x04, 0x11
        /*ccb6*/ 	.short	(.L_8746 - .L_8745)
	.align		4
.L_8745:
        /*ccb8*/ 	.word	index@($_ZN7cutlass13device_kernelIN5flash19enable_sm80_to_sm89INS1_16FlashAttnBwdSm80INS1_25CollectiveMainloopBwdSm80ILi2ELi2EN4cute5tupleIJNS5_1CILi128EEES8_NS7_ILi64EEEEEENS_10bfloat16_tEfNS_4arch4Sm80ELb0ELb1ELb1ELb1ELb1ELb0ELb0ELb0ELi2ELi4ELi4ELi4ELb0EEENS1_21CollectiveEpilogueBwdISA_SB_SD_Li256ELb1ELb0ELi2EEENS1_19SingleTileSchedulerILb1ELb0ELb0ELi128EEEEEEEEEvNT_6ParamsE$_ZN4cute3eso3ESOILb0ELb0EJiiiEEC2ERKiS4_S4_)
        /*ccbc*/ 	.word	0x00000000


	//----- nvinfo : EIATTR_FRAME_SIZE
	.align		4
.L_8746:
        /*ccc0*/ 	.byte	0x04, 0x11
        /*ccc2*/ 	.short	(.L_8748 - .L_8747)
	.align		4
.L_8747:
        /*ccc4*/ 	.word	index@($_ZN7cutlass13device_kernelIN5flash19enable_sm80_to_sm89INS1_16FlashAttnBwdSm80INS1_25CollectiveMainloopBwdSm80ILi2ELi2EN4cute5tupleIJNS5_1CILi128EEES8_NS7_ILi64EEEEEENS_10bfloat16_tEfNS_4arch4Sm80ELb0ELb1ELb1ELb1ELb1ELb0ELb0ELb0ELi2ELi4ELi4ELi4ELb0EEENS1_21CollectiveEpilogueBwdISA_SB_SD_Li256ELb1ELb0ELi2EEENS1_19SingleTileSchedulerILb1ELb0ELb0ELi128EEEEEEEEEvNT_6ParamsE$_ZN4cute3eso3ESOILb0ELb0EJiiNS_1CILi8192EEEEEC2ERKiS6_RKS3_)
        /*ccc8*/ 	.word	0x00000000


	//----- nvinfo : EIATTR_FRAME_SIZE
	.align		4
.L_8748:
        /*cccc*/ 	.byte	0x04, 0x11
        /*ccce*/ 	.short	(.L_8750 - .L_8749)
	.align		4
.L_8749:
        /*ccd0*/ 	.word	index@($_ZN7cutlass13device_kernelIN5flash19enable_sm80_to_sm89INS1_16FlashAttnBwdSm80INS1_25CollectiveMainloopBwdSm80ILi2ELi2EN4cute5tupleIJNS5_1CILi128EEES8_NS7_ILi64EEEEEENS_10bfloat16_tEfNS_4arch4Sm80ELb0ELb1ELb1ELb1ELb1ELb0ELb0ELb0ELi2ELi4ELi4ELi4ELb0EEENS1_21CollectiveEpilogueBwdISA_SB_SD_Li256ELb1ELb0ELi2EEENS1_19SingleTileSchedulerILb1ELb0ELb0ELi128EEEEEEEEEvNT_6ParamsE$_ZN4cute3eso3ESOILb0ELb0EJiiNS_1CILi72EEENS2_ILi512EEEEEC2ERKiS7_RKS3_RKS4_)
        /*ccd4*/ 	.word	0x00000000


	//----- nvinfo : EIATTR_FRAME_SIZE
	.align		4
.L_8750:
        /*ccd8*/ 	.byte	0x04, 0x11
        /*ccda*/ 	.short	(.L_8752 - .L_8751)
	.align		4
.L_8751:
        /*ccdc*/ 	.word	index@($_ZN7cutlass13device_kernelIN5flash19enable_sm80_to_sm89INS1_16FlashAttnBwdSm80INS1_25CollectiveMainloopBwdSm80ILi2ELi2EN4cute5tupleIJNS5_1CILi128EEES8_NS7_ILi64EEEEEENS_10bfloat16_tEfNS_4arch4Sm80ELb0ELb1ELb1ELb1ELb1ELb0ELb0ELb0ELi2ELi4ELi4ELi4ELb0EEENS1_21CollectiveEpilogueBwdISA_SB_SD_Li256ELb1ELb0ELi2EEENS1_19SingleTileSchedulerILb1ELb0ELb0ELi128EEEEEEEEEvNT_6ParamsE$_ZN4cute3eso3ESOILb0ELb0EJiiNS_1CILi144EEENS2_ILi512EEEEEC2ERKiS7_RKS3_RKS4_)
        /*cce0*/ 	.word	0x00000000


	//----- nvinfo : EIATTR_FRAME_SIZE
	.align		4
.L_8752:
        /*cce4*/ 	.byte	0x04, 0x11
        /*cce6*/ 	.short	(.L_8754 - .L_8753)
	.align		4
.L_8753:
        /*cce8*/ 	.word	index@($_ZN7cutlass13device_kernelIN5flash19enable_sm80_to_sm89INS1_16FlashAttnBwdSm80INS1_25CollectiveMainloopBwdSm80ILi2ELi2EN4cute5tupleIJNS5_1CILi128EEES8_NS7_ILi64EEEEEENS_10bfloat16_tEfNS_4arch4Sm80ELb0ELb1ELb1ELb1ELb1ELb0ELb0ELb0ELi2ELi4ELi4ELi4ELb0EEENS1_21CollectiveEpilogueBwdISA_SB_SD_Li256ELb1ELb0ELi2EEENS1_19SingleTileSchedulerILb1ELb0ELb0ELi128EEEEEEEEEvNT_6ParamsE$_ZN4cute3eso3ESOILb0ELb0EJiiNS_1CILi1024EEEEEC2ERKiS6_RKS3_)
        /*ccec*/ 	.word	0x00000000


	//----- nvinfo : EIATTR_FRAME_SIZE
	.align		4
.L_8754:
        /*ccf0*/ 	.byte	0x04, 0x11
        /*ccf2*/ 	.short	(.L_8756 - .L_8755)
	.align		4
.L_8755:
        /*ccf4*/ 	.word	index@($_ZN7cutlass13device_kernelIN5flash19enable_sm80_to_sm89INS1_16FlashAttnBwdSm80INS1_25CollectiveMainloopBwdSm80ILi2ELi2EN4cute5tupleIJNS5_1CILi128EEES8_NS7_ILi64EEEEEENS_10bfloat16_tEfNS_4arch4Sm80ELb0ELb1ELb1ELb1ELb1ELb0ELb0ELb0ELi2ELi4ELi4ELi4ELb0EEENS1_21CollectiveEpilogueBwdISA_SB_SD_Li256ELb1ELb0ELi2EEENS1_19SingleTileSchedulerILb1ELb0ELb0ELi128EEEEEEEEEvNT_6ParamsE$_ZN4cute3eso3ESOILb0ELb0EJiiNS_1CILi0EEEEEC2ERKiS6_RKS3_)
        /*ccf8*/ 	.word	0x00000000


	//----- nvinfo : EIATTR_FRAME_SIZE
	.align		4
.L_8756:
        /*ccfc*/ 	.byte	0x04, 0x11
        /*ccfe*/ 	.short	(.L_8758 - .L_8757)
	.align		4
.L_8757:
        /*cd00*/ 	.word	index@($_ZN7cutlass13device_kernelIN5flash19enable_sm80_to_sm89INS1_16FlashAttnBwdSm80INS1_25CollectiveMainloopBwdSm80ILi2ELi2EN4cute5tupleIJNS5_1CILi128EEES8_NS7_ILi64EEEEEENS_10bfloat16_tEfNS_4arch4Sm80ELb0ELb1ELb1ELb1ELb1ELb0ELb0ELb0ELi2ELi4ELi4ELi4ELb0EEENS1_21CollectiveEpilogueBwdISA_SB_SD_Li256ELb1ELb0ELi2EEENS1_19SingleTileSchedulerILb1ELb0ELb0ELi128EEEEEEEEEvNT_6ParamsE$_ZN4cute3eso3ESOILb0ELb0EJiiEEC2ERKiS4_)
        /*cd04*/ 	.word	0x00000000


	//----- nvinfo : EIATTR_FRAME_SIZE
	.align		4
.L_8758:
        /*cd08*/ 	.byte	0x04, 0x11
        /*cd0a*/ 	.short	(.L_8760 - .L_8759)
	.align		4
.L_8759:
        /*cd0c*/ 	.word	index@($_ZN7cutlass13device_kernelIN5flash19enable_sm80_to_sm89INS1_16FlashAttnBwdSm80INS1_25CollectiveMainloopBwdSm80ILi2ELi2EN4cute5tupleIJNS5_1CILi128EEES8_NS7_ILi64EEEEEENS_10bfloat16_tEfNS_4arch4Sm80ELb0ELb1ELb1ELb1ELb1ELb0ELb0ELb0ELi2ELi4ELi4ELi4ELb0EEENS1_21CollectiveEpilogueBwdISA_SB_SD_Li256ELb1ELb0ELi2EEENS1_19SingleTileSchedulerILb1ELb0ELb0ELi128EEEEEEEEEvNT_6ParamsE$_ZN4cute3eso3ESOILb0ELb0EJiNS_5tupleIJiiEEEEEC2ERKiRKS3_)
        /*cd10*/ 	.word	0x00000000


	//----- nvinfo : EIATTR_FRAME_SIZE
	.align		4
.L_8760:
        /*cd14*/ 	.byte	0x04, 0x11
        /*cd16*/ 	.short	(.L_8762 - .L_8761)
	.align		4
.L_8761:
        /*cd18*/ 	.word	index@($_ZN7cutlass13device_kernelIN5flash19enable_sm80_to_sm89INS1_16FlashAttnBwdSm80INS1_25CollectiveMainloopBwdSm80ILi2ELi2EN4cute5tupleIJNS5_1CILi128EEES8_NS7_ILi64EEEEEENS_10bfloat16_tEfNS_4arch4Sm80ELb0ELb1ELb1ELb1ELb1ELb0ELb0ELb0ELi2ELi4ELi4ELi4ELb0EEENS1_21CollectiveEpilogueBwdISA_SB_SD_Li256ELb1ELb0ELi2EEENS1_19SingleTileSchedulerILb1ELb0ELb0ELi128EEEEEEEEEvNT_6ParamsE$_ZN4cute3eso3ESOILb0ELb0EJiNS_5tupleIJiNS_1CILi0EEEEEEEEC2ERKiRKS5_)
        /*cd1c*/ 	.word	0x00000000


	//----- nvinfo : EIATTR_FRAME_SIZE
	.align		4
.L_8762:
        /*cd20*/ 	.byte	0x04, 0x11
        /*cd22*/ 	.short	(.L_8764 - .L_8763)
	.align		4
.L_8763:
        /*cd24*/ 	.word	index@($_ZN7cutlass13device_kernelIN5flash19enable_sm80_to_sm89INS1_16FlashAttnBwdSm80INS1_25CollectiveMainloopBwdSm80ILi2ELi2EN4cute5tupleIJNS5_1CILi128EEES8_NS7_ILi64EEEEEENS_10bfloat16_tEfNS_4arch4Sm80ELb0ELb1ELb1ELb1ELb1ELb0ELb0ELb0ELi2ELi4ELi4ELi4ELb0EEENS1_21CollectiveEpilogueBwdISA_SB_SD_Li256ELb1ELb0ELi2EEENS1_19SingleTileSchedulerILb1ELb0ELb0ELi128EEEEEEEEEvNT_6ParamsE$_ZN4cute3eso3ESOILb0ELb0EJNS_6LayoutINS_5tupleIJNS3_IJNS_1CILi8EEENS4_ILi1EEEEEENS4_ILi4EEES6_EEENS3_IJNS3_IJS6_NS4_ILi0EEEEEElSA_EEEEElEEC2ERKSD_RKl)
        /*cd28*/ 	.word	0x00000000


	//----- nvinfo : EIATTR_FRAME_SIZE
	.align		4
.L_8764:
        /*cd2c*/ 	.byte	0x04, 0x11
        /*cd2e*/ 	.short	(.L_8766 - .L_8765)
	.align		4
.L_8765:
        /*cd30*/ 	.word	index@($_ZN7cutlass13device_kernelIN5flash19enable_sm80_to_sm89INS1_16FlashAttnBwdSm80INS1_25CollectiveMainloopBwdSm80ILi2ELi2EN4cute5tupleIJNS5_1CILi128EEES8_NS7_ILi64EEEEEENS_10bfloat16_tEfNS_4arch4Sm80ELb0ELb1ELb1ELb1ELb1ELb0ELb0ELb0ELi2ELi4ELi4ELi4ELb0EEENS1_21CollectiveEpilogueBwdISA_SB_SD_Li256ELb1ELb0ELi2EEENS1_19SingleTileSchedulerILb1ELb0ELb0ELi128EEEEEEEEEvNT_6ParamsE$_ZN4cute3eso3ESOILb0ELb0EJNS_6LayoutINS_5tupleIJNS3_IJNS_1CILi8EEENS4_ILi1EEEEEENS4_ILi4EEES6_EEENS3_IJNS3_IJS6_NS4_ILi0EEEEEElSA_EEEEENS_10ViewEngineINS_8gmem_ptrIPKN7cutlass10bfloat16_tEEEEEEEC2ERKSD_RKSL_)
        /*cd34*/ 	.word	0x00000000


	//----- nvinfo : EIATTR_FRAME_SIZE
	.align		4
.L_8766:
        /*cd38*/ 	.byte	0x04, 0x11
        /*cd3a*/ 	.short	(.L_8768 - .L_8767)
	.align		4
.L_8767:
        /*cd3c*/ 	.word	index@($_ZN7cutlass13device_kernelIN5flash19enable_sm80_to_sm89INS1_16FlashAttnBwdSm80INS1_25CollectiveMainloopBwdSm80ILi2ELi2EN4cute5tupleIJNS5_1CILi128EEES8_NS7_ILi64EEEEEENS_10bfloat16_tEfNS_4arch4Sm80ELb0ELb1ELb1ELb1ELb1ELb0ELb0ELb0ELi2ELi4ELi4ELi4ELb0EEENS1_21CollectiveEpilogueBwdISA_SB_SD_Li256ELb1ELb0ELi2EEENS1_19SingleTileSchedulerILb1ELb0ELb0ELi128EEEEEEEEEvNT_6ParamsE$_ZN4cute3eso3ESOILb0ELb0EJNS_6LayoutINS_5tupleIJNS3_IJNS_1CILi8EEENS4_ILi1EEEEEENS4_ILi2EEES5_EEENS3_IJNS3_IJS6_NS4_ILi0EEEEEEiNS4_ILi1024EEEEEEEEiEEC2ERKSE_RKi)
        /*cd40*/ 	.word	0x00000000


	//----- nvinfo : EIATTR_FRAME_SIZE
	.align		4
.L_8768:
        /*cd44*/ 	.byte	0x04, 0x11
        /*cd46*/ 	.short	(.L_8770 - .L_8769)
	.align		4
.L_8769:
        /*cd48*/ 	.word	index@($_ZN7cutlass13device_kernelIN5flash19enable_sm80_to_sm89INS1_16FlashAttnBwdSm80INS1_25CollectiveMainloopBwdSm80ILi2ELi2EN4cute5tupleIJNS5_1CILi128EEES8_NS7_ILi64EEEEEENS_10bfloat16_tEfNS_4arch4Sm80ELb0ELb1ELb1ELb1ELb1ELb0ELb0ELb0ELi2ELi4ELi4ELi4ELb0EEENS1_21CollectiveEpilogueBwdISA_SB_SD_Li256ELb1ELb0ELi2EEENS1_19SingleTileSchedulerILb1ELb0ELb0ELi128EEEEEEEEEvNT_6ParamsE$_ZN4cute3eso3ESOILb0ELb0EJNS_6LayoutINS_5tupleIJNS3_IJNS_1CILi8EEENS4_ILi1EEEEEENS4_ILi2EEES5_EEENS3_IJNS3_IJS6_NS4_ILi0EEEEEEiNS4_ILi1024EEEEEEEENS_10ViewEngineINS_8smem_ptrIPN7cutlass10bfloat16_tEEEEEEEC2ERKSE_RKSL_)
        /*cd4c*/ 	.word	0x00000000


	//----- nvinfo : EIATTR_FRAME_SIZE
	.align		4
.L_8770:
        /*cd50*/ 	.byte	0x04, 0x11
        /*cd52*/ 	.short	(.L_8772 - .L_8771)
	.align		4
.L_8771:
        /*cd54*/ 	.word	index@($_ZN7cutlass13device_kernelIN5flash19enable_sm80_to_sm89INS1_16FlashAttnBwdSm80INS1_25CollectiveMainloopBwdSm80ILi2ELi2EN4cute5tupleIJNS5_1CILi128EEES8_NS7_ILi64EEEEEENS_10bfloat16_tEfNS_4arch4Sm80ELb0ELb1ELb1ELb1ELb1ELb0ELb0ELb0ELi2ELi4ELi4ELi4ELb0EEENS1_21CollectiveEpilogueBwdISA_SB_SD_Li256ELb1ELb0ELi2EEENS1_19SingleTileSchedulerILb1ELb0ELb0ELi128EEEEEEEEEvNT_6ParamsE$_ZN4cute3eso3ESOILb0ELb0EJNS_6LayoutINS_5tupleIJNS3_IJNS_1CILi8EEENS4_ILi1EEEEEENS4_ILi2EEENS3_IJS8_S8_EEEEEENS3_IJNS3_IJS6_NS4_ILi0EEEEEENS4_ILi4096EEENS3_IJiiEEEEEEEEiEEC2ERKSG_RKi)
        /*cd58*/ 	.word	0x00000000


	//----- nvinfo : EIATTR_FRAME_SIZE
	.align		4
.L_8772:
        /*cd5c*/ 	.byte	0x04, 0x11
        /*cd5e*/ 	.short	(.L_8774 - .L_8773)
	.align		4
.L_8773:
        /*cd60*/ 	.word	index@($_ZN7cutlass13device_kernelIN5flash19enable_sm80_to_sm89INS1_16FlashAttnBwdSm80INS1_25CollectiveMainloopBwdSm80ILi2ELi2EN4cute5tupleIJNS5_1CILi128EEES8_NS7_ILi64EEEEEENS_10bfloat16_tEfNS_4arch4Sm80ELb0ELb1ELb1ELb1ELb1ELb0ELb0ELb0ELi2ELi4ELi4ELi4ELb0EEENS1_21CollectiveEpilogueBwdISA_SB_SD_Li256ELb1ELb0ELi2EEENS1_19SingleTileSchedulerILb1ELb0ELb0ELi128EEEEEEEEEvNT_6ParamsE$_ZN4cute3eso3ESOILb0ELb0EJNS_6LayoutINS_5tupleIJNS3_IJNS_1CILi8EEENS4_ILi1EEEEEENS4_ILi2EEENS3_IJS8_S8_EEEEEENS3_IJNS3_IJS6_NS4_ILi0EEEEEENS4_ILi4096EEENS3_IJiiEEEEEEEENS_10ViewEngineINS_8smem_ptrIPN7cutlass10bfloat16_tEEEEEEEC2ERKSG_RKSN_)
        /*cd64*/ 	.word	0x00000000


	//----- nvinfo : EIATTR_FRAME_SIZE
	.align		4
.L_8774:
        /*cd68*/ 	.byte	0x04, 0x11
        /*cd6a*/ 	.short	(.L_8776 - .L_8775)
	.align		4
.L_8775:
        /*cd6c*/ 	.word	index@($_ZN7cutlass13device_kernelIN5flash19enable_sm80_to_sm89INS1_16FlashAttnBwdSm80INS1_25CollectiveMainloopBwdSm80ILi2ELi2EN4cute5tupleIJNS5_1CILi128EEES8_NS7_ILi64EEEEEENS_10bfloat16_tEfNS_4arch4Sm80ELb0ELb1ELb1ELb1ELb1ELb0ELb0ELb0ELi2ELi4ELi4ELi4ELb0EEENS1_21CollectiveEpilogueBwdISA_SB_SD_Li256ELb1ELb0ELi2EEENS1_19SingleTileSchedulerILb1ELb0ELb0ELi128EEEEEEEEEvNT_6ParamsE$_ZN4cute3eso3ESOILb0ELb0EJNS_6LayoutINS_5tupleIJNS3_IJNS_1CILi8EEENS4_ILi1EEEEEENS4_ILi2EEEEEENS3_IJNS3_IJS6_NS4_ILi0EEEEEEiEEEEEiEEC2ERKSD_RKi)
        /*cd70*/ 	.word	0x00000000


	//----- nvinfo : EIATTR_FRAME_SIZE
	.align		4
.L_8776:
        /*cd74*/ 	.byte	0x04, 0x11
        /*cd76*/ 	.short	(.L_8778 - .L_8777)
	.align		4
.L_8777:
        /*cd78*/ 	.word	index@($_ZN7cutlass13device_kernelIN5flash19enable_sm80_to_sm89INS1_16FlashAttnBwdSm80INS1_25CollectiveMainloopBwdSm80ILi2ELi2EN4cute5tupleIJNS5_1CILi128EEES8_NS7_ILi64EEEEEENS_10bfloat16_tEfNS_4arch4Sm80ELb0ELb1ELb1ELb1ELb1ELb0ELb0ELb0ELi2ELi4ELi4ELi4ELb0EEENS1_21CollectiveEpilogueBwdISA_SB_SD_Li256ELb1ELb0ELi2EEENS1_19SingleTileSchedulerILb1ELb0ELb0ELi128EEEEEEEEEvNT_6ParamsE$_ZN4cute3eso3ESOILb0ELb0EJNS_6LayoutINS_5tupleIJNS3_IJNS_1CILi8EEENS4_ILi1EEEEEENS4_ILi2EEEEEENS3_IJNS3_IJS6_NS4_ILi0EEEEEEiEEEEENS_10ViewEngineINS_8smem_ptrIPN7cutlass10bfloat16_tEEEEEEEC2ERKSD_RKSK_)
        /*cd7c*/ 	.word	0x00000000


	//----- nvinfo : EIATTR_FRAME_SIZE
	.align		4
.L_8778:
        /*cd80*/ 	.byte	0x04, 0x11
        /*cd82*/ 	.short	(.L_8780 - .L_8779)
	.align		4
.L_8779:
        /*cd84*/ 	.word	index@($_ZN7cutlass13device_kernelIN5flash19enable_sm80_to_sm89INS1_16FlashAttnBwdSm80INS1_25CollectiveMainloopBwdSm80ILi2ELi2EN4cute5tupleIJNS5_1CILi128EEES8_NS7_ILi64EEEEEENS_10bfloat16_tEfNS_4arch4Sm80ELb0ELb1ELb1ELb1ELb1ELb0ELb0ELb0ELi2ELi4ELi4ELi4ELb0EEENS1_21CollectiveEpilogueBwdISA_SB_SD_Li256ELb1ELb0ELi2EEENS1_19SingleTileSchedulerILb1ELb0ELb0ELi128EEEEEEEEEvNT_6ParamsE$_ZN4cute3eso3ESOILb0ELb0EJNS_6LayoutINS_5tupleIJNS3_IJNS_1CILi8EEENS4_ILi1EEEEEENS3_IJNS4_ILi2EEEEEEEEENS3_IJNS3_IJS6_NS4_ILi0EEEEEENS3_IJiEEEEEEEENS_10ViewEngineINS_8smem_ptrIPN7cutlass10bfloat16_tEEEEEEEC2ERKSF_RKSM_)
        /*cd88*/ 	.word	0x00000000


	//----- nvinfo : EIATTR_FRAME_SIZE
	.align		4
.L_8780:
        /*cd8c*/ 	.byte	0x04, 0x11
        /*cd8e*/ 	.short	(.L_8782 - .L_8781)
	.align		4
.L_8781:
        /*cd90*/ 	.word	index@($_ZN7cutlass13device_kernelIN5flash19enable_sm80_to_sm89INS1_16FlashAttnBwdSm80INS1_25CollectiveMainloopBwdSm80ILi2ELi2EN4cute5tupleIJNS5_1CILi128EEES8_NS7_ILi64EEEEEENS_10bfloat16_tEfNS_4arch4Sm80ELb0ELb1ELb1ELb1ELb1ELb0ELb0ELb0ELi2ELi4ELi4ELi4ELb0EEENS1_21CollectiveEpilogueBwdISA_SB_SD_Li256ELb1ELb0ELi2EEENS1_19SingleTileSchedulerILb1ELb0ELb0ELi128EEEEEEEEEvNT_6ParamsE$_ZN4cute3eso3ESOILb0ELb0EJNS_6LayoutINS_5tupleIJNS3_IJNS_1CILi2EEES5_S5_EEES5_NS3_IJS5_S5_EEEEEENS3_IJNS3_IJNS4_ILi1EEENS4_ILi512EEEiEEENS4_ILi4096EEENS3_IJiiEEEEEEEEjEEC2ERKSF_RKj)
        /*cd94*/ 	.word	0x00000000


	//----- nvinfo : EIATTR_FRAME_SIZE
	.align		4
.L_8782:
        /*cd98*/ 	.byte	0x04, 0x11
        /*cd9a*/ 	.short	(.L_8784 - .L_8783)
	.align		4
.L_8783:
        /*cd9c*/ 	.word	index@($_ZN7cutlass13device_kernelIN5flash19enable_sm80_to_sm89INS1_16FlashAttnBwdSm80INS1_25CollectiveMainloopBwdSm80ILi2ELi2EN4cute5tupleIJNS5_1CILi128EEES8_NS7_ILi64EEEEEENS_10bfloat16_tEfNS_4arch4Sm80ELb0ELb1ELb1ELb1ELb1ELb0ELb0ELb0ELi2ELi4ELi4ELi4ELb0EEENS1_21CollectiveEpilogueBwdISA_SB_SD_Li256ELb1ELb0ELi2EEENS1_19SingleTileSchedulerILb1ELb0ELb0ELi128EEEEEEEEEvNT_6ParamsE$_ZN4cute3eso3ESOILb0ELb0EJNS_6LayoutINS_5tupleIJNS3_IJNS_1CILi2EEES5_S5_EEES5_NS3_IJS5_S5_EEEEEENS3_IJNS3_IJNS4_ILi1EEENS4_ILi512EEEiEEENS4_ILi4096EEENS3_IJiiEEEEEEEENS_10ViewEngineINS_8smem_ptrIPN7cutlass10bfloat16_tEEEEEEEC2ERKSF_RKSM_)
        /*cda0*/ 	.word	0x00000000


	//----- nvinfo : EIATTR_FRAME_SIZE
	.align		4
.L_8784:
        /*cda4*/ 	.byte	0x04, 0x11
        /*cda6*/ 	.short	(.L_8786 - .L_8785)
	.align		4
.L_8785:
        /*cda8*/ 	.word	index@($_ZN7cutlass13device_kernelIN5flash19enable_sm80_to_sm89INS1_16FlashAttnBwdSm80INS1_25CollectiveMainloopBwdSm80ILi2ELi2EN4cute5tupleIJNS5_1CILi128EEES8_NS7_ILi64EEEEEENS_10bfloat16_tEfNS_4arch4Sm80ELb0ELb1ELb1ELb1ELb1ELb0ELb0ELb0ELi2ELi4ELi4ELi4ELb0EEENS1_21CollectiveEpilogueBwdISA_SB_SD_Li256ELb1ELb0ELi2EEENS1_19SingleTileSchedulerILb1ELb0ELb0ELi128EEEEEEEEEvNT_6ParamsE$_ZN4cute3eso3ESOILb0ELb0EJNS_6LayoutINS_5tupleIJNS3_IJNS_1CILi2EEES5_S5_EEES5_NS3_IJNS3_IJS5_S5_EEES5_EEEEEENS3_IJNS3_IJNS4_ILi1EEENS4_ILi512EEEiEEENS4_ILi4096EEENS3_IJNS3_IJiiEEENS4_ILi8192EEEEEEEEEEEjEEC2ERKSI_RKj)
        /*cdac*/ 	.word	0x00000000


	//----- nvinfo : EIATTR_FRAME_SIZE
	.align		4
.L_8786:
        /*cdb0*/ 	.byte	0x04, 0x11
        /*cdb2*/ 	.short	(.L_8788 - .L_8787)
	.align		4
.L_8787:
        /*cdb4*/ 	.word	index@($_ZN7cutlass13device_kernelIN5flash19enable_sm80_to_sm89INS1_16FlashAttnBwdSm80INS1_25CollectiveMainloopBwdSm80ILi2ELi2EN4cute5tupleIJNS5_1CILi128EEES8_NS7_ILi64EEEEEENS_10bfloat16_tEfNS_4arch4Sm80ELb0ELb1ELb1ELb1ELb1ELb0ELb0ELb0ELi2ELi4ELi4ELi4ELb0EEENS1_21CollectiveEpilogueBwdISA_SB_SD_Li256ELb1ELb0ELi2EEENS1_19SingleTileSchedulerILb1ELb0ELb0ELi128EEEEEEEEEvNT_6ParamsE$_ZN4cute3eso3ESOILb0ELb0EJNS_6LayoutINS_5tupleIJNS3_IJNS_1CILi2EEES5_S5_EEES5_NS3_IJNS3_IJS5_S5_EEES5_EEEEEENS3_IJNS3_IJNS4_ILi1EEENS4_ILi512EEEiEEENS4_ILi4096EEENS3_IJNS3_IJiiEEENS4_ILi8192EEEEEEEEEEENS_10ViewEngineINS_8smem_ptrIPN7cutlass10bfloat16_tEEEEEEEC2ERKSI_RKSP_)
        /*cdb8*/ 	.word	0x00000000


	//----- nvinfo : EIATTR_FRAME_SIZE
	.align		4
.L_8788:
        /*cdbc*/ 	.byte	0x04, 0x11
        /*cdbe*/ 	.short	(.L_8790 - .L_8789)
	.align		4
.L_8789:
        /*cdc0*/ 	.word	index@($_ZN7cutlass13device_kernelIN5flash19enable_sm80_to_sm89INS1_16FlashAttnBwdSm80INS1_25CollectiveMainloopBwdSm80ILi2ELi2EN4cute5tupleIJNS5_1CILi128EEES8_NS7_ILi64EEEEEENS_10bfloat16_tEfNS_4arch4Sm80ELb0ELb1ELb1ELb1ELb1ELb0ELb0ELb0ELi2ELi4ELi4ELi4ELb0EEENS1_21CollectiveEpilogueBwdISA_SB_SD_Li256ELb1ELb0ELi2EEENS1_19SingleTileSchedulerILb1ELb0ELb0ELi128EEEEEEEEEvNT_6ParamsE$_ZN4cute3eso3ESOILb0ELb0EJNS_6LayoutINS_5tupleIJNS3_IJNS_1CILi2EEES5_EEES6_NS4_ILi8EEEEEENS3_IJNS3_IJiNS4_ILi512EEEEEENS3_IJiiEEENS4_ILi1024EEEEEEEEjEEC2ERKSE_RKj)
        /*cdc4*/ 	.word	0x00000000


	//----- nvinfo : EIATTR_FRAME_SIZE
	.align		4
.L_8790:
        /*cdc8*/ 	.byte	0x04, 0x11
        /*cdca*/ 	.short	(.L_8792 - .L_8791)
	.align		4
.L_8791:
        /*cdcc*/ 	.word	index@($_ZN7cutlass13device_kernelIN5flash19enable_sm80_to_sm89INS1_16FlashAttnBwdSm80INS1_25CollectiveMainloopBwdSm80ILi2ELi2EN4cute5tupleIJNS5_1CILi128EEES8_NS7_ILi64EEEEEENS_10bfloat16_tEfNS_4arch4Sm80ELb0ELb1ELb1ELb1ELb1ELb0ELb0ELb0ELi2ELi4ELi4ELi4ELb0EEENS1_21CollectiveEpilogueBwdISA_SB_SD_Li256ELb1ELb0ELi2EEENS1_19SingleTileSchedulerILb1ELb0ELb0ELi128EEEEEEEEEvNT_6ParamsE$_ZN4cute3eso3ESOILb0ELb0EJNS_6LayoutINS_5tupleIJNS3_IJNS_1CILi2EEES5_EEES6_NS4_ILi8EEEEEENS3_IJNS3_IJiNS4_ILi512EEEEEENS3_IJiiEEENS4_ILi1024EEEEEEEENS_10ViewEngineINS_8smem_ptrIPN7cutlass10bfloat16_tEEEEEEEC2ERKSE_RKSL_)
        /*cdd0*/ 	.word	0x00000000


	//----- nvinfo : EIATTR_FRAME_SIZE
	.align		4
.L_8792:
        /*cdd4*/ 	.byte	0x04, 0x11
        /*cdd6*/ 	.short	(.L_8794 - .L_8793)
	.align		4
.L_8793:
        /*cdd8*/ 	.word	index@($_ZN7cutlass13device_kernelIN5flash19enable_sm80_to_sm89INS1_16FlashAttnBwdSm80INS1_25CollectiveMainloopBwdSm80ILi2ELi2EN4cute5tupleIJNS5_1CILi128EEES8_NS7_ILi64EEEEEENS_10bfloat16_tEfNS_4arch4Sm80ELb0ELb1ELb1ELb1ELb1ELb0ELb0ELb0ELi2ELi4ELi4ELi4ELb0EEENS1_21CollectiveEpilogueBwdISA_SB_SD_Li256ELb1ELb0ELi2EEENS1_19SingleTileSchedulerILb1ELb0ELb0ELi128EEEEEEEEEvNT_6ParamsE$_ZN4cute3eso3ESOILb0ELb0EJNS_6LayoutINS_5tupleIJNS3_IJNS_1CILi2EEES5_EEENS4_ILi8EEES6_EEENS3_IJNS3_IJNS4_ILi1EEEiEEENS4_ILi1024EEENS3_IJiiEEEEEEEEjEEC2ERKSE_RKj)
        /*cddc*/ 	.word	0x00000000


	//----- nvinfo : EIATTR_FRAME_SIZE
	.align		4
.L_8794:
        /*cde0*/ 	.byte	0x04, 0x11
        /*cde2*/ 	.short	(.L_8796 - .L_8795)
	.align		4
.L_8795:
        /*cde4*/ 	.word	index@($_ZN7cutlass13device_kernelIN5flash19enable_sm80_to_sm89INS1_16FlashAttnBwdSm80INS1_25CollectiveMainloopBwdSm80ILi2ELi2EN4cute5tupleIJNS5_1CILi128EEES8_NS7_ILi64EEEEEENS_10bfloat16_tEfNS_4arch4Sm80ELb0ELb1ELb1ELb1ELb1ELb0ELb0ELb0ELi2ELi4ELi4ELi4ELb0EEENS1_21CollectiveEpilogueBwdISA_SB_SD_Li256ELb1ELb0ELi2EEENS1_19SingleTileSchedulerILb1ELb0ELb0ELi128EEEEEEEEEvNT_6ParamsE$_ZN4cute3eso3ESOILb0ELb0EJNS_6LayoutINS_5tupleIJNS3_IJNS_1CILi2EEES5_EEENS4_ILi8EEES6_EEENS3_IJNS3_IJNS4_ILi1EEEiEEENS4_ILi1024EEENS3_IJiiEEEEEEEENS_10ViewEngineINS_8smem_ptrIPN7cutlass10bfloat16_tEEEEEEEC2ERKSE_RKSL_)
        /*cde8*/ 	.word	0x00000000


	//----- nvinfo : EIATTR_FRAME_SIZE
	.align		4
.L_8796:
        /*cdec*/ 	.byte	0x04, 0x11
        /*cdee*/ 	.short	(.L_8798 - .L_8797)
	.align		4
.L_8797:
        /*cdf0*/ 	.word	index@($_ZN7cutlass13device_kernelIN5flash19enable_sm80_to_sm89INS1_16FlashAttnBwdSm80INS1_25CollectiveMainloopBwdSm80ILi2ELi2EN4cute5tupleIJNS5_1CILi128EEES8_NS7_ILi64EEEEEENS_10bfloat16_tEfNS_4arch4Sm80ELb0ELb1ELb1ELb1ELb1ELb0ELb0ELb0ELi2ELi4ELi4ELi4ELb0EEENS1_21CollectiveEpilogueBwdISA_SB_SD_Li256ELb1ELb0ELi2EEENS1_19SingleTileSchedulerILb1ELb0ELb0ELi128EEEEEEEEEvNT_6ParamsE$_ZN4cute3eso3ESOILb0ELb0EJNS_6LayoutINS_5tupleIJNS3_IJNS_1CILi1EEENS3_IJS5_NS4_ILi2EEES6_EEEEEES6_NS3_IJS6_S6_EEEEEENS3_IJNS3_IJNS4_ILi0EEENS3_IJS5_NS4_ILi256EEEiEEEEEENS4_ILi2048EEENS3_IJiNS4_ILi4096EEEEEEEEEEENS_10ViewEngineINS_8smem_ptrIPjEEEEEEC2ERKSJ_RKSO_)
        /*cdf4*/ 	.word	0x00000000


	//----- nvinfo : EIATTR_FRAME_SIZE
	.align		4
.L_8798:
        /*cdf8*/ 	.byte	0x04, 0x11
        /*cdfa*/ 	.short	(.L_8800 - .L_8799)
	.align		4
.L_8799:
        /*cdfc*/ 	.word	index@($_ZN7cutlass13device_kernelIN5flash19enable_sm80_to_sm89INS1_16FlashAttnBwdSm80INS1_25CollectiveMainloopBwdSm80ILi2ELi2EN4cute5tupleIJNS5_1CILi128EEES8_NS7_ILi64EEEEEENS_10bfloat16_tEfNS_4arch4Sm80ELb0ELb1ELb1ELb1ELb1ELb0ELb0ELb0ELi2ELi4ELi4ELi4ELb0EEENS1_21CollectiveEpilogueBwdISA_SB_SD_Li256ELb1ELb0ELi2EEENS1_19SingleTileSchedulerILb1ELb0ELb0ELi128EEEEEEEEEvNT_6ParamsE$_ZN4cute3eso3ESOILb0ELb0EJNS_6LayoutINS_5tupleIJNS3_IJNS3_IJNS_1CILi8EEENS4_ILi1EEEEEES6_EEENS3_IJNS3_IJS6_S6_EEENS4_ILi2EEEEEEEEENS3_IJNS3_IJNS3_IJS6_NS4_ILi0EEEEEESD_EEENS3_IJNS3_IJSD_SD_EEEiEEEEEEEENS_10ViewEngineINS_8smem_ptrIPN7cutlass10bfloat16_tEEEEEEEC2ERKSJ_RKSQ_)
        /*ce00*/ 	.word	0x00000000


	//----- nvinfo : EIATTR_FRAME_SIZE
	.align		4
.L_8800:
        /*ce04*/ 	.byte	0x04, 0x11
        /*ce06*/ 	.short	(.L_8802 - .L_8801)
	.align		4
.L_8801:
        /*ce08*/ 	.word	index@($_ZN7cutlass13device_kernelIN5flash19enable_sm80_to_sm89INS1_16FlashAttnBwdSm80INS1_25CollectiveMainloopBwdSm80ILi2ELi2EN4cute5tupleIJNS5_1CILi128EEES8_NS7_ILi64EEEEEENS_10bfloat16_tEfNS_4arch4Sm80ELb0ELb1ELb1ELb1ELb1ELb0ELb0ELb0ELi2ELi4ELi4ELi4ELb0EEENS1_21CollectiveEpilogueBwdISA_SB_SD_Li256ELb1ELb0ELi2EEENS1_19SingleTileSchedulerILb1ELb0ELb0ELi128EEEEEEEEEvNT_6ParamsE$_ZN4cute3eso3ESOILb0ELb0EJNS_5tupleIJiiEEEiNS_1CILi0EEEEEC2ERKS3_RKiRKS5_)
        /*ce0c*/ 	.word	0x00000000


	//----- nvinfo : EIATTR_FRAME_SIZE
	.align		4
.L_8802:
        /*ce10*/ 	.byte	0x04, 0x11
        /*ce12*/ 	.short	(.L_8804 - .L_8803)
	.align		4
.L_8803:
        /*ce14*/ 	.word	index@($_ZN7cutlass13device_kernelIN5flash19enable_sm80_to_sm89INS1_16FlashAttnBwdSm80INS1_25CollectiveMainloopBwdSm80ILi2ELi2EN4cute5tupleIJNS5_1CILi128EEES8_NS7_ILi64EEEEEENS_10bfloat16_tEfNS_4arch4Sm80ELb0ELb1ELb1ELb1ELb1ELb0ELb0ELb0ELi2ELi4ELi4ELi4ELb0EEENS1_21CollectiveEpilogueBwdISA_SB_SD_Li256ELb1ELb0ELi2EEENS1_19SingleTileSchedulerILb1ELb0ELb0ELi128EEEEEEEEEvNT_6ParamsE$_ZN4cute3eso3ESOILb0ELb0EJNS_5tupleIJiNS_1CILi512EEEEEENS2_IJiiEEENS3_ILi1024EEEEEC2ERKS5_RKS6_RKS7_)
        /*ce18*/ 	.word	0x00000000


	//----- nvinfo : EIATTR_FRAME_SIZE
	.align		4
.L_8804:
        /*ce1c*/ 	.byte	0x04, 0x11
        /*ce1e*/ 	.short	(.L_8806 - .L_8805)
	.align		4
.L_8805:
        /*ce20*/ 	.word	index@($_ZN7cutlass13device_kernelIN5flash19enable_sm80_to_sm89INS1_16FlashAttnBwdSm80INS1_25CollectiveMainloopBwdSm80ILi2ELi2EN4cute5tupleIJNS5_1CILi128EEES8_NS7_ILi64EEEEEENS_10bfloat16_tEfNS_4arch4Sm80ELb0ELb1ELb1ELb1ELb1ELb0ELb0ELb0ELi2ELi4ELi4ELi4ELb0EEENS1_21CollectiveEpilogueBwdISA_SB_SD_Li256ELb1ELb0ELi2EEENS1_19SingleTileSchedulerILb1ELb0ELb0ELi128EEEEEEEEEvNT_6ParamsE$_ZN4cute3eso3ESOILb0ELb0EJNS_5tupleIJNS_1CILi1EEEiEEENS3_ILi1024EEENS2_IJiiEEEEEC2ERKS5_RKS6_RKS7_)
        /*ce24*/ 	.word	0x00000000


	//----- nvinfo : EIATTR_FRAME_SIZE
	.align		4
.L_8806:
        /*ce28*/ 	.byte	0x04, 0x11
        /*ce2a*/ 	.short	(.L_8808 - .L_8807)
	.align		4
.L_8807:
        /*ce2c*/ 	.word	index@($_ZN7cutlass13device_kernelIN5flash19enable_sm80_to_sm89INS1_16FlashAttnBwdSm80INS1_25CollectiveMainloopBwdSm80ILi2ELi2EN4cute5tupleIJNS5_1CILi128EEES8_NS7_ILi64EEEEEENS_10bfloat16_tEfNS_4arch4Sm80ELb0ELb1ELb1ELb1ELb1ELb0ELb0ELb0ELi2ELi4ELi4ELi4ELb0EEENS1_21CollectiveEpilogueBwdISA_SB_SD_Li256ELb1ELb0ELi2EEENS1_19SingleTileSchedulerILb1ELb0ELb0ELi128EEEEEEEEEvNT_6ParamsE$_ZN4cute3eso3ESOILb0ELb0EJNS_5tupleIJNS_1CILi1EEENS3_ILi512EEEiEEENS3_ILi4096EEENS2_IJiiEEEEEC2ERKS6_RKS7_RKS8_)
        /*ce30*/ 	.word	0x00000000


	//----- nvinfo : EIATTR_FRAME_SIZE
	.align		4
.L_8808:
        /*ce34*/ 	.byte	0x04, 0x11
        /*ce36*/ 	.short	(.L_8810 - .L_8809)
	.align		4
.L_8809:
        /*ce38*/ 	.word	index@($_ZN7cutlass13device_kernelIN5flash19enable_sm80_to_sm89INS1_16FlashAttnBwdSm80INS1_25CollectiveMainloopBwdSm80ILi2ELi2EN4cute5tupleIJNS5_1CILi128EEES8_NS7_ILi64EEEEEENS_10bfloat16_tEfNS_4arch4Sm80ELb0ELb1ELb1ELb1ELb1ELb0ELb0ELb0ELi2ELi4ELi4ELi4ELb0EEENS1_21CollectiveEpilogueBwdISA_SB_SD_Li256ELb1ELb0ELi2EEENS1_19SingleTileSchedulerILb1ELb0ELb0ELi128EEEEEEEEEvNT_6ParamsE$_ZN4cute3eso3ESOILb0ELb0EJNS_5tupleIJNS_1CILi1EEENS3_ILi512EEEiEEENS3_ILi4096EEENS2_IJNS2_IJiiEEENS3_ILi8192EEEEEEEEC2ERKS6_RKS7_RKSA_)
        /*ce3c*/ 	.word	0x00000000


	//----- nvinfo : EIATTR_FRAME_SIZE
	.align		4
.L_8810:
        /*ce40*/ 	.byte	0x04, 0x11
        /*ce42*/ 	.short	(.L_8812 - .L_8811)
	.align		4
.L_8811:
        /*ce44*/ 	.word	index@($_ZN7cutlass13device_kernelIN5flash19enable_sm80_to_sm89INS1_16FlashAttnBwdSm80INS1_25CollectiveMainloopBwdSm80ILi2ELi2EN4cute5tupleIJNS5_1CILi128EEES8_NS7_ILi64EEEEEENS_10bfloat16_tEfNS_4arch4Sm80ELb0ELb1ELb1ELb1ELb1ELb0ELb0ELb0ELi2ELi4ELi4ELi4ELb0EEENS1_21CollectiveEpilogueBwdISA_SB_SD_Li256ELb1ELb0ELi2EEENS1_19SingleTileSchedulerILb1ELb0ELb0ELi128EEEEEEEEEvNT_6ParamsE$_ZN4cute3eso3ESOILb0ELb0EJNS_5tupleIJNS_1CILi0EEENS2_IJNS3_ILi1EEENS3_ILi256EEEiEEEEEENS3_ILi2048EEENS2_IJiNS3_ILi4096EEEEEEEEC2ERKS8_RKS9_RKSB_)
        /*ce48*/ 	.word	0x00000000


	//----- nvinfo : EIATTR_FRAME_SIZE
	.align		4
.L_8812:
        /*ce4c*/ 	.byte	0x04, 0x11
        /*ce4e*/ 	.short	(.L_8814 - .L_8813)
	.align		4
.L_8813:
        /*ce50*/ 	.word	index@($_ZN7cutlass13device_kernelIN5flash19enable_sm80_to_sm89INS1_16FlashAttnBwdSm80INS1_25CollectiveMainloopBwdSm80ILi2ELi2EN4cute5tupleIJNS5_1CILi128EEES8_NS7_ILi64EEEEEENS_10bfloat16_tEfNS_4arch4Sm80ELb0ELb1ELb1ELb1ELb1ELb0ELb0ELb0ELi2ELi4ELi4ELi4ELb0EEENS1_21CollectiveEpilogueBwdISA_SB_SD_Li256ELb1ELb0ELi2EEENS1_19SingleTileSchedulerILb1ELb0ELb0ELi128EEEEEEEEEvNT_6ParamsE$_ZN4cute3eso3ESOILb0ELb0EJNS_14ComposedLayoutINS_7SwizzleILi3ELi3ELi3EEENS_9MixedBitsILj0ELj432EEENS_6LayoutINS_5tupleIJNS8_IJNS_1CILi2EEESA_SA_EEESA_NS9_ILi8EEEEEENS8_IJNS8_IJNS9_ILi64EEESC_NS9_ILi512EEEEEENS9_ILi8192EEENS9_ILi1024EEEEEEEEEEiEEC2ERKSL_RKi)
        /*ce54*/ 	.word	0x00000000


	//----- nvinfo : EIATTR_FRAME_SIZE
	.align		4
.L_8814:
        /*ce58*/ 	.byte	0x04, 0x11
        /*ce5a*/ 	.short	(.L_8816 - .L_8815)
	.align		4
.L_8815:
        /*ce5c*/ 	.word	index@($_ZN7cutlass13device_kernelIN5flash19enable_sm80_to_sm89INS1_16FlashAttnBwdSm80INS1_25CollectiveMainloopBwdSm80ILi2ELi2EN4cute5tupleIJNS5_1CILi128EEES8_NS7_ILi64EEEEEENS_10bfloat16_tEfNS_4arch4Sm80ELb0ELb1ELb1ELb1ELb1ELb0ELb0ELb0ELi2ELi4ELi4ELi4ELb0EEENS1_21CollectiveEpilogueBwdISA_SB_SD_Li256ELb1ELb0ELi2EEENS1_19SingleTileSchedulerILb1ELb0ELb0ELi128EEEEEEEEEvNT_6ParamsE$_ZN4cute3eso3ESOILb0ELb0EJNS_14ComposedLayoutINS_7SwizzleILi3ELi3ELi3EEENS_9MixedBitsILj0ELj432EEENS_6LayoutINS_5tupleIJNS8_IJNS_1CILi2EEESA_SA_EEESA_NS9_ILi8EEEEEENS8_IJNS8_IJNS9_ILi64EEESC_NS9_ILi512EEEEEENS9_ILi8192EEENS9_ILi1024EEEEEEEEEENS_10ViewEngineINS_8smem_ptrIPN7cutlass10bfloat16_tEEEEEEEC2ERKSL_RKSS_)
        /*ce60*/ 	.word	0x00000000


	//----- nvinfo : EIATTR_FRAME_SIZE
	.align		4
.L_8816:
        /*ce64*/ 	.byte	0x04, 0x11
        /*ce66*/ 	.short	(.L_8818 - .L_8817)
	.align		4
.L_8817:
        /*ce68*/ 	.word	index@($_ZN7cutlass13device_kernelIN5flash19enable_sm80_to_sm89INS1_16FlashAttnBwdSm80INS1_25CollectiveMainloopBwdSm80ILi2ELi2EN4cute5tupleIJNS5_1CILi128EEES8_NS7_ILi64EEEEEENS_10bfloat16_tEfNS_4arch4Sm80ELb0ELb1ELb1ELb1ELb1ELb0ELb0ELb0ELi2ELi4ELi4ELi4ELb0EEENS1_21CollectiveEpilogueBwdISA_SB_SD_Li256ELb1ELb0ELi2EEENS1_19SingleTileSchedulerILb1ELb0ELb0ELi128EEEEEEEEEvNT_6ParamsE$_ZN4cute12iter_adaptorIPjNS_8smem_ptrIS1_EEEC2ES1_)
        /*ce6c*/ 	.word	0x00000000


	//----- nvinfo : EIATTR_FRAME_SIZE
	.align		4
.L_8818:
        /*ce70*/ 	.byte	0x04, 0x11
        /*ce72*/ 	.short	(.L_8820 - .L_8819)
	.align		4
.L_8819:
        /*ce74*/ 	.word	index@($_ZN7cutlass13device_kernelIN5flash19enable_sm80_to_sm89INS1_16FlashAttnBwdSm80INS1_25CollectiveMainloopBwdSm80ILi2ELi2EN4cute5tupleIJNS5_1CILi128EEES8_NS7_ILi64EEEEEENS_10bfloat16_tEfNS_4arch4Sm80ELb0ELb1ELb1ELb1ELb1ELb0ELb0ELb0ELi2ELi4ELi4ELi4ELb0EEENS1_21CollectiveEpilogueBwdISA_SB_SD_Li256ELb1ELb0ELi2EEENS1_19SingleTileSchedulerILb1ELb0ELb0ELi128EEEEEEEEEvNT_6ParamsE$_ZN4cute12iter_adaptorIPfNS_8smem_ptrIS1_EEEC2ES1_)
        /*ce78*/ 	.word	0x00000000


	//----- nvinfo : EIATTR_FRAME_SIZE
	.align		4
.L_8820:
        /*ce7c*/ 	.byte	0x04, 0x11
        /*ce7e*/ 	.short	(.L_8822 - .L_8821)
	.align		4
.L_8821:
        /*ce80*/ 	.word	index@($_ZN7cutlass13device_kernelIN5flash19enable_sm80_to_sm89INS1_16FlashAttnBwdSm80INS1_25CollectiveMainloopBwdSm80ILi2ELi2EN4cute5tupleIJNS5_1CILi128EEES8_NS7_ILi64EEEEEENS_10bfloat16_tEfNS_4arch4Sm80ELb0ELb1ELb1ELb1ELb1ELb0ELb0ELb0ELi2ELi4ELi4ELi4ELb0EEENS1_21CollectiveEpilogueBwdISA_SB_SD_Li256ELb1ELb0ELi2EEENS1_19SingleTileSchedulerILb1ELb0ELb0ELi128EEEEEEEEEvNT_6ParamsE$_ZN4cute12iter_adaptorIPfNS_8gmem_ptrIS1_EEEC2ES1_)
        /*ce84*/ 	.word	0x00000000


	//----- nvinfo : EIATTR_FRAME_SIZE
	.align		4
.L_8822:
        /*ce88*/ 	.byte	0x04, 0x11
        /*ce8a*/ 	.short	(.L_8824 - .L_8823)
	.align		4
.L_8823:
        /*ce8c*/ 	.word	index@($_ZN7cutlass13device_kernelIN5flash19enable_sm80_to_sm89INS1_16FlashAttnBwdSm80INS1_25CollectiveMainloopBwdSm80ILi2ELi2EN4cute5tupleIJNS5_1CILi128EEES8_NS7_ILi64EEEEEENS_10bfloat16_tEfNS_4arch4Sm80ELb0ELb1ELb1ELb1ELb1ELb0ELb0ELb0ELi2ELi4ELi4ELi4ELb0EEENS1_21CollectiveEpilogueBwdISA_SB_SD_Li256ELb1ELb0ELi2EEENS1_19SingleTileSchedulerILb1ELb0ELb0ELi128EEEEEEEEEvNT_6ParamsE$_ZN4cute12iter_adaptorIPN7cutlass9uint128_tENS_8smem_ptrIS3_EEEC2ES3_)
        /*ce90*/ 	.word	0x00000000


	//----- nvinfo : EIATTR_FRAME_SIZE
	.align		4
.L_8824:
        /*ce94*/ 	.byte	0x04, 0x11
        /*ce96*/ 	.short	(.L_8826 - .L_8825)
	.align		4
.L_8825:
        /*ce98*/ 	.word	index@($_ZN7cutlass13device_kernelIN5flash19enable_sm80_to_sm89INS1_16FlashAttnBwdSm80INS1_25CollectiveMainloopBwdSm80ILi2ELi2EN4cute5tupleIJNS5_1CILi128EEES8_NS7_ILi64EEEEEENS_10bfloat16_tEfNS_4arch4Sm80ELb0ELb1ELb1ELb1ELb1ELb0ELb0ELb0ELi2ELi4ELi4ELi4ELb0EEENS1_21CollectiveEpilogueBwdISA_SB_SD_Li256ELb1ELb0ELi2EEENS1_19SingleTileSchedulerILb1ELb0ELb0ELi128EEEEEEEEEvNT_6ParamsE$_ZN4cute12iter_adaptorIPN7cutlass10bfloat16_tENS_8smem_ptrIS3_EEEC2ES3_)
        /*ce9c*/ 	.word	0x00000000


	//----- nvinfo : EIATTR_FRAME_SIZE
	.align		4
.L_8826:
        /*cea0*/ 	.byte	0x04, 0x11
        /*cea2*/ 	.short	(.L_8828 - .L_8827)
	.align		4
.L_8827:
        /*cea4*/ 	.word	index@($_ZN7cutlass13device_kernelIN5flash19enable_sm80_to_sm89INS1_16FlashAttnBwdSm80INS1_25CollectiveMainloopBwdSm80ILi2ELi2EN4cute5tupleIJNS5_1CILi128EEES8_NS7_ILi64EEEEEENS_10bfloat16_tEfNS_4arch4Sm80ELb0ELb1ELb1ELb1ELb1ELb0ELb0ELb0ELi2ELi4ELi4ELi4ELb0EEENS1_21CollectiveEpilogueBwdISA_SB_SD_Li256ELb1ELb0ELi2EEENS1_19SingleTileSchedulerILb1ELb0ELb0ELi128EEEEEEEEEvNT_6ParamsE$_ZN4cute12iter_adaptorIPKfNS_8gmem_ptrIS2_EEEC2ES2_)
        /*cea8*/ 	.word	0x00000000


	//----- nvinfo : EIATTR_FRAME_SIZE
	.align		4
.L_8828:
        /*ceac*/ 	.byte	0x04, 0x11
        /*ceae*/ 	.short	(.L_8830 - .L_8829)
	.align		4
.L_8829:
        /*ceb0*/ 	.word	index@($_ZN7cutlass13device_kernelIN5flash19enable_sm80_to_sm89INS1_16FlashAttnBwdSm80INS1_25CollectiveMainloopBwdSm80ILi2ELi2EN4cute5tupleIJNS5_1CILi128EEES8_NS7_ILi64EEEEEENS_10bfloat16_tEfNS_4arch4Sm80ELb0ELb1ELb1ELb1ELb1ELb0ELb0ELb0ELi2ELi4ELi4ELi4ELb0EEENS1_21CollectiveEpilogueBwdISA_SB_SD_Li256ELb1ELb0ELi2EEENS1_19SingleTileSchedulerILb1ELb0ELb0ELi128EEEEEEEEEvNT_6ParamsE$_ZN4cute12iter_adaptorIPKN7cutlass9uint128_tENS_8gmem_ptrIS4_EEEC2ES4_)
        /*ceb4*/ 	.word	0x00000000


	//----- nvinfo : EIATTR_FRAME_SIZE
	.align		4
.L_8830:
        /*ceb8*/ 	.byte	0x04, 0x11
        /*ceba*/ 	.short	(.L_8832 - .L_8831)
	.align		4
.L_8831:
        /*cebc*/ 	.word	index@($_ZN7cutlass13device_kernelIN5flash19enable_sm80_to_sm89INS1_16FlashAttnBwdSm80INS1_25CollectiveMainloopBwdSm80ILi2ELi2EN4cute5tupleIJNS5_1CILi128EEES8_NS7_ILi64EEEEEENS_10bfloat16_tEfNS_4arch4Sm80ELb0ELb1ELb1ELb1ELb1ELb0ELb0ELb0ELi2ELi4ELi4ELi4ELb0EEENS1_21CollectiveEpilogueBwdISA_SB_SD_Li256ELb1ELb0ELi2EEENS1_19SingleTileSchedulerILb1ELb0ELb0ELi128EEEEEEEEEvNT_6ParamsE$_ZN4cute12iter_adaptorIPKN7cutlass10bfloat16_tENS_8gmem_ptrIS4_EEEC2ES4_)
        /*cec0*/ 	.word	0x00000000


	//----- nvinfo : EIATTR_FRAME_SIZE
	.align		4
.L_8832:
        /*cec4*/ 	.byte	0x04, 0x11
        /*cec6*/ 	.short	(.L_8834 - .L_8833)
	.align		4
.L_8833:
        /*cec8*/ 	.word	index@(_ZN7cutlass13device_kernelIN5flash19enable_sm80_to_sm89INS1_16FlashAttnBwdSm80INS1_25CollectiveMainloopBwdSm80ILi2ELi2EN4cute5tupleIJNS5_1CILi128EEES8_NS7_ILi64EEEEEENS_10bfloat16_tEfNS_4arch4Sm80ELb0ELb1ELb1ELb1ELb1ELb0ELb0ELb0ELi2ELi4ELi4ELi4ELb0EEENS1_21CollectiveEpilogueBwdISA_SB_SD_Li256ELb1ELb0ELi2EEENS1_19SingleTileSchedulerILb1ELb0ELb0ELi128EEEEEEEEEvNT_6ParamsE)
        /*cecc*/ 	.word	0x000016e0


	//----- nvinfo : EIATTR_REGCOUNT
	.align		4
.L_8834:
        /*ced0*/ 	.byte	0x04, 0x2f
        /*ced2*/ 	.short	(.L_8836 - .L_8835)
	.align		4
.L_8835:
        /*ced4*/ 	.word	index@(_ZN7cutlass13device_kernelIN5flash19enable_sm80_to_sm89INS1_16FlashAttnBwdSm80INS1_25CollectiveMainloopBwdSm80ILi2ELi2EN4cute5tupleIJNS5_1CILi128EEES8_NS7_ILi64EEEEEENS_10bfloat16_tEfNS_4arch4Sm80ELb0ELb1ELb1ELb1ELb0ELb0ELb0ELb0ELi2ELi4ELi4ELi4ELb0EEENS1_21CollectiveEpilogueBwdISA_SB_SD_Li256ELb1ELb0ELi2EEENS1_19SingleTileSchedulerILb1ELb0ELb0ELi128EEEEEEEEEvNT_6ParamsE)
        /*ced8*/ 	.word	0x0000007f


	//----- nvinfo : EIATTR_FRAME_SIZE
	.align		4
.L_8836:
        /*cedc*/ 	.byte	0x04, 0x11
        /*cede*/ 	.short	(.L_8838 - .L_8837)
	.align		4
.L_8837:
        /*cee0*/ 	.word	index@($_ZN7cutlass13device_kernelIN5flash19enable_sm80_to_sm89INS1_16FlashAttnBwdSm80INS1_25CollectiveMainloopBwdSm80ILi2ELi2EN4cute5tupleIJNS5_1CILi128EEES8_NS7_ILi64EEEEEENS_10bfloat16_tEfNS_4arch4Sm80ELb0ELb1ELb1ELb1ELb0ELb0ELb0ELb0ELi2ELi4ELi4ELi4ELb0EEENS1_21CollectiveEpilogueBwdISA_SB_SD_Li256ELb1ELb0ELi2EEENS1_19SingleTileSchedulerILb1ELb0ELb0ELi128EEEEEEEEEvNT_6ParamsE$min)
        /*cee4*/ 	.word	0x00000000


	//----- nvinfo : EIATTR_FRAME_SIZE
	.align		4
.L_8838:
        /*cee8*/ 	.byte	0x04, 0x11
        /*ceea*/ 	.short	(.L_8840 - .L_8839)
	.align		4
.L_8839:
        /*ceec*/ 	.word	index@($_ZN7cutlass13device_kernelIN5flash19enable_sm80_to_sm89INS1_16FlashAttnBwdSm80INS1_25CollectiveMainloopBwdSm80ILi2ELi2EN4cute5tupleIJNS5_1CILi128EEES8_NS7_ILi64EEEEEENS_10bfloat16_tEfNS_4arch4Sm80ELb0ELb1ELb1ELb1ELb0ELb0ELb0ELb0ELi2ELi4ELi4ELi4ELb0EEENS1_21CollectiveEpilogueBwdISA_SB_SD_Li256ELb1ELb0ELi2EEENS1_19SingleTileSchedulerILb1ELb0ELb0ELi128EEEEEEEEEvNT_6ParamsE$exp2f)
        /*cef0*/ 	.word	0x00000000


	//----- nvinfo : EIATTR_FRAME_SIZE
	.align		4
.L_8840:
        /*cef4*/ 	.byte	0x04, 0x11
        /*cef6*/ 	.short	(.L_8842 - .L_8841)
	.align		4
.L_8841:
        /*cef8*/ 	.word	index@($_ZN7cutlass13device_kernelIN5flash19enable_sm80_to_sm89INS1_16FlashAttnBwdSm80INS1_25CollectiveMainloopBwdSm80ILi2ELi2EN4cute5tupleIJNS5_1CILi128EEES8_NS7_ILi64EEEEEENS_10bfloat16_tEfNS_4arch4Sm80ELb0ELb1ELb1ELb1ELb0ELb0ELb0ELb0ELi2ELi4ELi4ELi4ELb0EEENS1_21CollectiveEpilogueBwdISA_SB_SD_Li256ELb1ELb0ELi2EEENS1_19SingleTileSchedulerILb1ELb0ELb0ELi128EEEEEEEEEvNT_6ParamsE$__umulhi)
        /*cefc*/ 	.word	0x00000000


	//----- nvinfo : EIATTR_FRAME_SIZE
	.align		4
.L_8842:
        /*cf00*/ 	.byte	0x04, 0x11
        /*cf02*/ 	.short	(.L_8844 - .L_8843)
	.align		4
.L_8843:
        /*cf04*/ 	.word	index@($_ZN7cutlass13device_kernelIN5flash19enable_sm80_to_sm89INS1_16FlashAttnBwdSm80INS1_25CollectiveMainloopBwdSm80ILi2ELi2EN4cute5tupleIJNS5_1CILi128EEES8_NS7_ILi64EEEEEENS_10bfloat16_tEfNS_4arch4Sm80ELb0ELb1ELb1ELb1ELb0ELb0ELb0ELb0ELi2ELi4ELi4ELi4ELb0EEENS1_21CollectiveEpilogueBwdISA_SB_SD_Li256ELb1ELb0ELi2EEENS1_19SingleTileSchedulerILb1ELb0ELb0ELi128EEEEEEEEEvNT_6ParamsE$__fAtomicAdd)
        /*cf08*/ 	.word	0x00000000


	//----- nvinfo : EIATTR_FRAME_SIZE
	.align		4
.L_8844:
        /*cf0c*/ 	.byte	0x04, 0x11
        /*cf0e*/ 	.short	(.L_8846 - .L_8845)
	.align		4
.L_8845:
        /*cf10*/ 	.word	index@($_ZN7cutlass13device_kernelIN5flash19enable_sm80_to_sm89INS1_16FlashAttnBwdSm80INS1_25CollectiveMainloopBwdSm80ILi2ELi2EN4cute5tupleIJNS5_1CILi128EEES8_NS7_ILi64EEEEEENS_10bfloat16_tEfNS_4arch4Sm80ELb0ELb1ELb1ELb1ELb0ELb0ELb0ELb0ELi2ELi4ELi4ELi4ELb0EEENS1_21CollectiveEpilogueBwdISA_SB_SD_Li256ELb1ELb0ELi2EEENS1_19SingleTileSchedulerILb1ELb0ELb0ELi128EEEEEEEEEvNT_6ParamsE$_ZZZN5flash25CollectiveMainloopBwdSm80ILi2ELi2EN4cute5tupleIJNS1_1CILi128EEES4_NS3_ILi64EEEEEEN7cutlass10bfloat16_tEfNS7_4arch4Sm80ELb0ELb1ELb1ELb1ELb0ELb0ELb0ELb0ELi2ELi4ELi4ELi4ELb0EE3mmaINS_16FlashAttnBwdSm80ISB_NS_21CollectiveEpilogueBwdIS6_S8_SA_Li256ELb1ELb0ELi2EEENS_19SingleTileSchedulerILb1ELb0ELb0ELi128EEEE13SharedStorageENS1_6TensorINS1_11ArrayEngineIfLm32EEENS1_6LayoutINS2_IJNS2_IJNS3_ILi2EEESO_EEESO_NS3_ILi4EEEEEENS2_IJNS2_IJNS3_ILi1EEESO_EEESQ_NS3_ILi8EEEEEEEEEEEEbRKNSB_6ParamsERT0_S12_iNS2_IJiiiEEERT_ENKUliT_E_clIZSC_ISJ_SX_EbS10_S12_S12_iS13_S15_EUlRS16_iE_EEDaiS16_ENKUlvE1_clEv)
        /*cf14*/ 	.word	0x00000000


	//----- nvinfo : EIATTR_FRAME_SIZE
	.align		4
.L_8846:
        /*cf18*/ 	.byte	0x04, 0x11
        /*cf1a*/ 	.short	(.L_8848 - .L_8847)
	.align		4
.L_8847:
        /*cf1c*/ 	.word	index@($_ZN7cutlass13device_kernelIN5flash19enable_sm80_to_sm89INS1_16FlashAttnBwdSm80INS1_25CollectiveMainloopBwdSm80ILi2ELi2EN4cute5tupleIJNS5_1CILi128EEES8_NS7_ILi64EEEEEENS_10bfloat16_tEfNS_4arch4Sm80ELb0ELb1ELb1ELb1ELb0ELb0ELb0ELb0ELi2ELi4ELi4ELi4ELb0EEENS1_21CollectiveEpilogueBwdISA_SB_SD_Li256ELb1ELb0ELi2EEENS1_19SingleTileSchedulerILb1ELb0ELb0ELi128EEEEEEEEEvNT_6ParamsE$_ZZZN5flash25CollectiveMainloopBwdSm80ILi2ELi2EN4cute5tupleIJNS1_1CILi128EEES4_NS3_ILi64EEEEEEN7cutlass10bfloat16_tEfNS7_4arch4Sm80ELb0ELb1ELb1ELb1ELb0ELb0ELb0ELb0ELi2ELi4ELi4ELi4ELb0EE3mmaINS_16FlashAttnBwdSm80ISB_NS_21CollectiveEpilogueBwdIS6_S8_SA_Li256ELb1ELb0ELi2EEENS_19SingleTileSchedulerILb1ELb0ELb0ELi128EEEE13SharedStorageENS1_6TensorINS1_11ArrayEngineIfLm32EEENS1_6LayoutINS2_IJNS2_IJNS3_ILi2EEESO_EEESO_NS3_ILi4EEEEEENS2_IJNS2_IJNS3_ILi1EEESO_EEESQ_NS3_ILi8EEEEEEEEEEEEbRKNSB_6ParamsERT0_S12_iNS2_IJiiiEEERT_ENKUliT_E_clIZSC_ISJ_SX_EbS10_S12_S12_iS13_S15_EUlRS16_iE_EEDaiS16_ENKUlvE0_clEv)
        /*cf20*/ 	.word	0x00000000


	//----- nvinfo : EIATTR_FRAME_SIZE
	.align		4
.L_8848:
        /*cf24*/ 	.byte	0x04, 0x11
        /*cf26*/ 	.short	(.L_8850 - .L_8849)
	.align		4
.L_8849:
        /*cf28*/ 	.word	index@($_ZN7cutlass13device_kernelIN5flash19enable_sm80_to_sm89INS1_16FlashAttnBwdSm80INS1_25CollectiveMainloopBwdSm80ILi2ELi2EN4cute5tupleIJNS5_1CILi128EEES8_NS7_ILi64EEEEEENS_10bfloat16_tEfNS_4arch4Sm80ELb0ELb1ELb1ELb1ELb0ELb0ELb0ELb0ELi2ELi4ELi4ELi4ELb0EEENS1_21CollectiveEpilogueBwdISA_SB_SD_Li256ELb1ELb0ELi2EEENS1_19SingleTileSchedulerILb1ELb0ELb0ELi128EEEEEEEEEvNT_6ParamsE$_ZZZN5flash25CollectiveMainloopBwdSm80ILi2ELi2EN4cute5tupleIJNS1_1CILi128EEES4_NS3_ILi64EEEEEEN7cutlass10bfloat16_tEfNS7_4arch4Sm80ELb0ELb1ELb1ELb1ELb0ELb0ELb0ELb0ELi2ELi4ELi4ELi4ELb0EE3mmaINS_16FlashAttnBwdSm80ISB_NS_21CollectiveEpilogueBwdIS6_S8_SA_Li256ELb1ELb0ELi2EEENS_19SingleTileSchedulerILb1ELb0ELb0ELi128EEEE13SharedStorageENS1_6TensorINS1_11ArrayEngineIfLm32EEENS1_6LayoutINS2_IJNS2_IJNS3_ILi2EEESO_EEESO_NS3_ILi4EEEEEENS2_IJNS2_IJNS3_ILi1EEESO_EEESQ_NS3_ILi8EEEEEEEEEEEEbRKNSB_6ParamsERT0_S12_iNS2_IJiiiEEERT_ENKUliT_E_clIZSC_ISJ_SX_EbS10_S12_S12_iS13_S15_EUlRS16_iE_EEDaiS16_ENKUlT_E_clIZSC_ISJ_SX_EbS10_S12_S12_iS13_S15_EUlvE0_EEDaS1B_)
        /*cf2c*/ 	.word	0x00000000


	//----- nvinfo : EIATTR_FRAME_SIZE
	.align		4
.L_8850:
        /*cf30*/ 	.byte	0x04, 0x11
        /*cf32*/ 	.short	(.L_8852 - .L_8851)
	.align		4
.L_8851:
        /*cf34*/ 	.word	index@($_ZN7cutlass13device_kernelIN5flash19enable_sm80_to_sm89INS1_16FlashAttnBwdSm80INS1_25CollectiveMainloopBwdSm80ILi2ELi2EN4cute5tupleIJNS5_1CILi128EEES8_NS7_ILi64EEEEEENS_10bfloat16_tEfNS_4arch4Sm80ELb0ELb1ELb1ELb1ELb0ELb0ELb0ELb0ELi2ELi4ELi4ELi4ELb0EEENS1_21CollectiveEpilogueBwdISA_SB_SD_Li256ELb1ELb0ELi2EEENS1_19SingleTileSchedulerILb1ELb0ELb0ELi128EEEEEEEEEvNT_6ParamsE$_ZZN5flash25CollectiveMainloopBwdSm80ILi2ELi2EN4cute5tupleIJNS1_1CILi128EEES4_NS3_ILi64EEEEEEN7cutlass10bfloat16_tEfNS7_4arch4Sm80ELb0ELb1ELb1ELb1ELb0ELb0ELb0ELb0ELi2ELi4ELi4ELi4ELb0EE3mmaINS_16FlashAttnBwdSm80ISB_NS_21CollectiveEpilogueBwdIS6_S8_SA_Li256ELb1ELb0ELi2EEENS_19SingleTileSchedulerILb1ELb0ELb0ELi128EEEE13SharedStorageENS1_6TensorINS1_11ArrayEngineIfLm32EEENS1_6LayoutINS2_IJNS2_IJNS3_ILi2EEESO_EEESO_NS3_ILi4EEEEEENS2_IJNS2_IJNS3_ILi1EEESO_EEESQ_NS3_ILi8EEEEEEEEEEEEbRKNSB_6ParamsERT0_S12_iNS2_IJiiiEEERT_ENKUlvE_clEv)
        /*cf38*/ 	.word	0x00000000


	//----- nvinfo : EIATTR_FRAME_SIZE
	.align		4
.L_8852:
        /*cf3c*/ 	.byte	0x04, 0x11
        /*cf3e*/ 	.short	(.L_8854 - .L_8853)
	.align		4
.L_8853:
        /*cf40*/ 	.word	index@($_ZN7cutlass13device_kernelIN5flash19enable_sm80_to_sm89INS1_16FlashAttnBwdSm80INS1_25CollectiveMainloopBwdSm80ILi2ELi2EN4cute5tupleIJNS5_1CILi128EEES8_NS7_ILi64EEEEEENS_10bfloat16_tEfNS_4arch4Sm80ELb0ELb1ELb1ELb1ELb0ELb0ELb0ELb0ELi2ELi4ELi4ELi4ELb0EEENS1_21CollectiveEpilogueBwdISA_SB_SD_Li256ELb1ELb0ELi2EEENS1_19SingleTileSchedulerILb1ELb0ELb0ELi128EEEEEEEEEvNT_6ParamsE$_ZZN5flash25CollectiveMainloopBwdSm80ILi2ELi2EN4cute5tupleIJNS1_1CILi128EEES4_NS3_ILi64EEEEEEN7cutlass10bfloat16_tEfNS7_4arch4Sm80ELb0ELb1ELb1ELb1ELb0ELb0ELb0ELb0ELi2ELi4ELi4ELi4ELb0EE3mmaINS_16FlashAttnBwdSm80ISB_NS_21CollectiveEpilogueBwdIS6_S8_SA_Li256ELb1ELb0ELi2EEENS_19SingleTileSchedulerILb1ELb0ELb0ELi128EEEE13SharedStorageENS1_6TensorINS1_11ArrayEngineIfLm32EEENS1_6LayoutINS2_IJNS2_IJNS3_ILi2EEESO_EEESO_NS3_ILi4EEEEEENS2_IJNS2_IJNS3_ILi1EEESO_EEESQ_NS3_ILi8EEEEEEEEEEEEbRKNSB_6ParamsERT0_S12_iNS2_IJiiiEEERT_ENKUlvE0_clEv)
        /*cf44*/ 	.word	0x00000000


	//----- nvinfo : EIATTR_FRAME_SIZE
	.align		4
.L_8854:
        /*cf48*/ 	.byte	0x04, 0x11
        /*cf4a*/ 	.short	(.L_8856 - .L_8855)
	.align		4
.L_8855:
        /*cf4c*/ 	.word	index@($_ZN7cutlass13device_kernelIN5flash19enable_sm80_to_sm89INS1_16FlashAttnBwdSm80INS1_25CollectiveMainloopBwdSm80ILi2ELi2EN4cute5tupleIJNS5_1CILi128EEES8_NS7_ILi64EEEEEENS_10bfloat16_tEfNS_4arch4Sm80ELb0ELb1ELb1ELb1ELb0ELb0ELb0ELb0ELi2ELi4ELi4ELi4ELb0EEENS1_21CollectiveEpilogueBwdISA_SB_SD_Li256ELb1ELb0ELi2EEENS1_19SingleTileSchedulerILb1ELb0ELb0ELi128EEEEEEEEEvNT_6ParamsE$_ZZN5flash25CollectiveMainloopBwdSm80ILi2ELi2EN4cute5tupleIJNS1_1CILi128EEES4_NS3_ILi64EEEEEEN7cutlass10bfloat16_tEfNS7_4arch4Sm80ELb0ELb1ELb1ELb1ELb0ELb0ELb0ELb0ELi2ELi4ELi4ELi4ELb0EE3mmaINS_16FlashAttnBwdSm80ISB_NS_21CollectiveEpilogueBwdIS6_S8_SA_Li256ELb1ELb0ELi2EEENS_19SingleTileSchedulerILb1ELb0ELb0ELi128EEEE13SharedStorageENS1_6TensorINS1_11ArrayEngineIfLm32EEENS1_6LayoutINS2_IJNS2_IJNS3_ILi2EEESO_EEESO_NS3_ILi4EEEEEENS2_IJNS2_IJNS3_ILi1EEESO_EEESQ_NS3_ILi8EEEEEEEEEEEEbRKNSB_6ParamsERT0_S12_iNS2_IJiiiEEERT_ENKUliiE_clEii)
        /*cf50*/ 	.word	0x00000000


	//----- nvinfo : EIATTR_FRAME_SIZE
	.align		4
.L_8856:
        /*cf54*/ 	.byte	0x04, 0x11
        /*cf56*/ 	.short	(.L_8858 - .L_8857)
	.align		4
.L_8857:
        /*cf58*/ 	.word	index@($_ZN7cutlass13device_kernelIN5flash19enable_sm80_to_sm89INS1_16FlashAttnBwdSm80INS1_25CollectiveMainloopBwdSm80ILi2ELi2EN4cute5tupleIJNS5_1CILi128EEES8_NS7_ILi64EEEEEENS_10bfloat16_tEfNS_4arch4Sm80ELb0ELb1ELb1ELb1ELb0ELb0ELb0ELb0ELi2ELi4ELi4ELi4ELb0EEENS1_21CollectiveEpilogueBwdISA_SB_SD_Li256ELb1ELb0ELi2EEENS1_19SingleTileSchedulerILb1ELb0ELb0ELi128EEEEEEEEEvNT_6ParamsE$_ZZN5flash25CollectiveMainloopBwdSm80ILi2ELi2EN4cute5tupleIJNS1_1CILi128EEES4_NS3_ILi64EEEEEEN7cutlass10bfloat16_tEfNS7_4arch4Sm80ELb0ELb1ELb1ELb1ELb0ELb0ELb0ELb0ELi2ELi4ELi4ELi4ELb0EE3mmaINS_16FlashAttnBwdSm80ISB_NS_21CollectiveEpilogueBwdIS6_S8_SA_Li256ELb1ELb0ELi2EEENS_19SingleTileSchedulerILb1ELb0ELb0ELi128EEEE13SharedStorageENS1_6TensorINS1_11ArrayEngineIfLm32EEENS1_6LayoutINS2_IJNS2_IJNS3_ILi2EEESO_EEESO_NS3_ILi4EEEEEENS2_IJNS2_IJNS3_ILi1EEESO_EEESQ_NS3_ILi8EEEEEEEEEEEEbRKNSB_6ParamsERT0_S12_iNS2_IJiiiEEERT_ENKUliiE0_clEii)
        /*cf5c*/ 	.word	0x00000000


	//----- nvinfo : EIATTR_FRAME_SIZE
	.align		4
.L_8858:
        /*cf60*/ 	.byte	0x04, 0x11
        /*cf62*/ 	.short	(.L_8860 - .L_8859)
	.align		4
.L_8859:
        /*cf64*/ 	.word	index@($_ZN7cutlass13device_kernelIN5flash19enable_sm80_to_sm89INS1_16FlashAttnBwdSm80INS1_25CollectiveMainloopBwdSm80ILi2ELi2EN4cute5tupleIJNS5_1CILi128EEES8_NS7_ILi64EEEEEENS_10bfloat16_tEfNS_4arch4Sm80ELb0ELb1ELb1ELb1ELb0ELb0ELb0ELb0ELi2ELi4ELi4ELi4ELb0EEENS1_21CollectiveEpilogueBwdISA_SB_SD_Li256ELb1ELb0ELi2EEENS1_19SingleTileSchedulerILb1ELb0ELb0ELi128EEEEEEEEEvNT_6ParamsE$_ZZN5flash25CollectiveMainloopBwdSm80ILi2ELi2EN4cute5tupleIJNS1_1CILi128EEES4_NS3_ILi64EEEEEEN7cutlass10bfloat16_tEfNS7_4arch4Sm80ELb0ELb1ELb1ELb1ELb0ELb0ELb0ELb0ELi2ELi4ELi4ELi4ELb0EE3mmaINS_16FlashAttnBwdSm80ISB_NS_21CollectiveEpilogueBwdIS6_S8_SA_Li256ELb1ELb0ELi2EEENS_19SingleTileSchedulerILb1ELb0ELb0ELi128EEEE13SharedStorageENS1_6TensorINS1_11ArrayEngineIfLm32EEENS1_6LayoutINS2_IJNS2_IJNS3_ILi2EEESO_EEESO_NS3_ILi4EEEEEENS2_IJNS2_IJNS3_ILi1EEESO_EEESQ_NS3_ILi8EEEEEEEEEEEEbRKNSB_6ParamsERT0_S12_iNS2_IJiiiEEERT_ENKUliT_E_clIZSC_ISJ_SX_EbS10_S12_S12_iS13_S15_EUlRS16_iE_EEDaiS16_)
        /*cf68*/ 	.word	0x00000000


	//----- nvinfo : EIATTR_FRAME_SIZE
	.align		4
.L_8860:
        /*cf6c*/ 	.byte	0x04, 0x11
        /*cf6e*/ 	.short	(.L_8862 - .L_8861)
	.align		4
.L_8861:
        /*cf70*/ 	.word	index@($_ZN7cutlass13device_kernelIN5flash19enable_sm80_to_sm89INS1_16FlashAttnBwdSm80INS1_25CollectiveMainloopBwdSm80ILi2ELi2EN4cute5tupleIJNS5_1CILi128EEES8_NS7_ILi64EEEEEENS_10bfloat16_tEfNS_4arch4Sm80ELb0ELb1ELb1ELb1ELb0ELb0ELb0ELb0ELi2ELi4ELi4ELi4ELb0EEENS1_21CollectiveEpilogueBwdISA_SB_SD_Li256ELb1ELb0ELi2EEENS1_19SingleTileSchedulerILb1ELb0ELb0ELi128EEEEEEEEEvNT_6ParamsE$_ZZN5flash25CollectiveMainloopBwdSm80ILi2ELi2EN4cute5tupleIJNS1_1CILi128EEES4_NS3_ILi64EEEEEEN7cutlass10bfloat16_tEfNS7_4arch4Sm80ELb0ELb1ELb1ELb1ELb0ELb0ELb0ELb0ELi2ELi4ELi4ELi4ELb0EE3mmaINS_16FlashAttnBwdSm80ISB_NS_21CollectiveEpilogueBwdIS6_S8_SA_Li256ELb1ELb0ELi2EEENS_19SingleTileSchedulerILb1ELb0ELb0ELi128EEEE13SharedStorageENS1_6TensorINS1_11ArrayEngineIfLm32EEENS1_6LayoutINS2_IJNS2_IJNS3_ILi2EEESO_EEESO_NS3_ILi4EEEEEENS2_IJNS2_IJNS3_ILi1EEESO_EEESQ_NS3_ILi8EEEEEEEEEEEEbRKNSB_6ParamsERT0_S12_iNS2_IJiiiEEERT_ENKUlRT_iE_clINSK_INSL_IfLm64EEENSN_INS2_IJSP_SO_SU_EEESV_EEEEEEDaS17_i)
        /*cf74*/ 	.word	0x00000000


	//----- nvinfo : EIATTR_FRAME_SIZE
	.align		4
.L_8862:
        /*cf78*/ 	.byte	0x04, 0x11
        /*cf7a*/ 	.short	(.L_8864 - .L_8863)
	.align		4
.L_8863:
        /*cf7c*/ 	.word	index@($_ZN7cutlass13device_kernelIN5flash19enable_sm80_to_sm89INS1_16FlashAttnBwdSm80INS1_25CollectiveMainloopBwdSm80ILi2ELi2EN4cute5tupleIJNS5_1CILi128EEES8_NS7_ILi64EEEEEENS_10bfloat16_tEfNS_4arch4Sm80ELb0ELb1ELb1ELb1ELb0ELb0ELb0ELb0ELi2ELi4ELi4ELi4ELb0EEENS1_21CollectiveEpilogueBwdISA_SB_SD_Li256ELb1ELb0ELi2EEENS1_19SingleTileSchedulerILb1ELb0ELb0ELi128EEEEEEEEEvNT_6ParamsE$_ZZN4cuteplIJiiEJiiEEEDaRKNS_15ArithmeticTupleIJDpT_EEERKNS1_IJDpT0_EEEENKUlDpRKT_E_clIJiiEEEDaSF_)
        /*cf80*/ 	.word	0x00000000


	//----- nvinfo : EIATTR_FRAME_SIZE
	.align		4
.L_8864:
        /*cf84*/ 	.byte	0x04, 0x11
        /*cf86*/ 	.short	(.L_8866 - .L_8865)
	.align		4
.L_8865:
        /*cf88*/ 	.word	index@($_ZN7cutlass13device_kernelIN5flash19enable_sm80_to_sm89INS1_16FlashAttnBwdSm80INS1_25CollectiveMainloopBwdSm80ILi2ELi2EN4cute5tupleIJNS5_1CILi128EEES8_NS7_ILi64EEEEEENS_10bfloat16_tEfNS_4arch4Sm80ELb0ELb1ELb1ELb1ELb0ELb0ELb0ELb0ELi2ELi4ELi4ELi4ELb0EEENS1_21CollectiveEpilogueBwdISA_SB_SD_Li256ELb1ELb0ELi2EEENS1_19SingleTileSchedulerILb1ELb0ELb0ELi128EEEEEEEEEvNT_6ParamsE$_ZZN4cuteplIJiiEJiNS_1CILi0EEEEEEDaRKNS_15ArithmeticTupleIJDpT_EEERKNS3_IJDpT0_EEEENKUlDpRKT_E_clIJiiEEEDaSH_)
        /*cf8c*/ 	.word	0x00000000


	//----- nvinfo : EIATTR_FRAME_SIZE
	.align		4
.L_8866:
        /*cf90*/ 	.byte	0x04, 0x11
        /*cf92*/ 	.short	(.L_8868 - .L_8867)
	.align		4
.L_8867:
        /*cf94*/ 	.word	index@($_ZN7cutlass13device_kernelIN5flash19enable_sm80_to_sm89INS1_16FlashAttnBwdSm80INS1_25CollectiveMainloopBwdSm80ILi2ELi2EN4cute5tupleIJNS5_1CILi128EEES8_NS7_ILi64EEEEEENS_10bfloat16_tEfNS_4arch4Sm80ELb0ELb1ELb1ELb1ELb0ELb0ELb0ELb0ELi2ELi4ELi4ELi4ELb0EEENS1_21CollectiveEpilogueBwdISA_SB_SD_Li256ELb1ELb0ELi2EEENS1_19SingleTileSchedulerILb1ELb0ELb0ELi128EEEEEEEEEvNT_6ParamsE$_ZZN4cuteplIJiiEJNS_1CILi0EEES2_EEEDaRKNS_15ArithmeticTupleIJDpT_EEERKNS3_IJDpT0_EEEENKUlDpRKT_E_clIJiiEEEDaSH_)
        /*cf98*/ 	.word	0x00000000


	//----- nvinfo : EIATTR_FRAME_SIZE
	.align		4
.L_8868:
        /*cf9c*/ 	.byte	0x04, 0x11
        /*cf9e*/ 	.short	(.L_8870 - .L_8869)
	.align		4
.L_8869:
        /*cfa0*/ 	.word	index@($_ZN7cutlass13device_kernelIN5flash19enable_sm80_to_sm89INS1_16FlashAttnBwdSm80INS1_25CollectiveMainloopBwdSm80ILi2ELi2EN4cute5tupleIJNS5_1CILi128EEES8_NS7_ILi64EEEEEENS_10bfloat16_tEfNS_4arch4Sm80ELb0ELb1ELb1ELb1ELb0ELb0ELb0ELb0ELi2ELi4ELi4ELi4ELb0EEENS1_21CollectiveEpilogueBwdISA_SB_SD_Li256ELb1ELb0ELi2EEENS1_19SingleTileSchedulerILb1ELb0ELb0ELi128EEEEEEEEEvNT_6ParamsE$_ZZN4cuteplIJiEJiEEEDaRKNS_15ArithmeticTupleIJDpT_EEERKNS1_IJDpT0_EEEENKUlDpRKT_E_clIJiEEEDaSF_)
        /*cfa4*/ 	.word	0x00000000


	//----- nvinfo : EIATTR_FRAME_SIZE
	.align		4
.L_8870:
        /*cfa8*/ 	.byte	0x04, 0x11
        /*cfaa*/ 	.short	(.L_8872 - .L_8871)
	.align		4
.L_8871:
        /*cfac*/ 	.word	index@($_ZN7cutlass13device_kernelIN5flash19enable_sm80_to_sm89INS1_16FlashAttnBwdSm80INS1_25CollectiveMainloopBwdSm80ILi2ELi2EN4cute5tupleIJNS5_1CILi128EEES8_NS7_ILi64EEEEEENS_10bfloat16_tEfNS_4arch4Sm80ELb0ELb1ELb1ELb1ELb0ELb0ELb0ELb0ELi2ELi4ELi4ELi4ELb0EEENS1_21CollectiveEpilogueBwdISA_SB_SD_Li256ELb1ELb0ELi2EEENS1_19SingleTileSchedulerILb1ELb0ELb0ELi128EEEEEEEEEvNT_6ParamsE$_ZZN4cuteplIJiEJNS_1CILi0EEEiEEEDaRKNS_15ArithmeticTupleIJDpT_EEERKNS3_IJDpT0_EEEENKUlDpRKT_E_clIJiiEEEDaSH_)
        /*cfb0*/ 	.word	0x00000000


	//----- nvinfo : EIATTR_FRAME_SIZE
	.align		4
.L_8872:
        /*cfb4*/ 	.byte	0x04, 0x11
        /*cfb6*/ 	.short	(.L_8874 - .L_8873)
	.align		4
.L_8873:
        /*cfb8*/ 	.word	index@($_ZN7cutlass13device_kernelIN5flash19enable_sm80_to_sm89INS1_16FlashAttnBwdSm80INS1_25CollectiveMainloopBwdSm80ILi2ELi2EN4cute5tupleIJNS5_1CILi128EEES8_NS7_ILi64EEEEEENS_10bfloat16_tEfNS_4arch4Sm80ELb0ELb1ELb1ELb1ELb0ELb0ELb0ELb0ELi2ELi4ELi4ELi4ELb0EEENS1_21CollectiveEpilogueBwdISA_SB_SD_Li256ELb1ELb0ELi2EEENS1_19SingleTileSchedulerILb1ELb0ELb0ELi128EEEEEEEEEvNT_6ParamsE$_ZZN4cuteplIJiEJNS_1CILi0EEES2_EEEDaRKNS_15ArithmeticTupleIJDpT_EEERKNS3_IJDpT0_EEEENKUlDpRKT_E_clIJiS2_EEEDaSH_)
        /*cfbc*/ 	.word	0x00000000


	//----- nvinfo : EIATTR_FRAME_SIZE
	.align		4
.L_8874:
        /*cfc0*/ 	.byte	0x04, 0x11
        /*cfc2*/ 	.short	(.L_8876 - .L_8875)
	.align		4
.L_8875:
        /*cfc4*/ 	.word	index@($_ZN7cutlass13device_kernelIN5flash19enable_sm80_to_sm89INS1_16FlashAttnBwdSm80INS1_25CollectiveMainloopBwdSm80ILi2ELi2EN4cute5tupleIJNS5_1CILi128EEES8_NS7_ILi64EEEEEENS_10bfloat16_tEfNS_4arch4Sm80ELb0ELb1ELb1ELb1ELb0ELb0ELb0ELb0ELi2ELi4ELi4ELi4ELb0EEENS1_21CollectiveEpilogueBwdISA_SB_SD_Li256ELb1ELb0ELi2EEENS1_19SingleTileSchedulerILb1ELb0ELb0ELi128EEEEEEEEEvNT_6ParamsE$_ZZN4cuteplIJiEJNS_1CILi0EEEEEEDaRKNS_15ArithmeticTupleIJDpT_EEERKNS3_IJDpT0_EEEENKUlDpRKT_E_clIJiEEEDaSH_)
        /*cfc8*/ 	.word	0x00000000


	//----- nvinfo : EIATTR_FRAME_SIZE
	.align		4
.L_8876:
        /*cfcc*/ 	.byte	0x04, 0x11
        /*cfce*/ 	.short	(.L_8878 - .L_8877)
	.align		4
.L_8877:
        /*cfd0*/ 	.word	index@($_ZN7cutlass13device_kernelIN5flash19enable_sm80_to_sm89INS1_16FlashAttnBwdSm80INS1_25CollectiveMainloopBwdSm80ILi2ELi2EN4cute5tupleIJNS5_1CILi128EEES8_NS7_ILi64EEEEEENS_10bfloat16_tEfNS_4arch4Sm80ELb0ELb1ELb1ELb1ELb0ELb0ELb0ELb0ELi2ELi4ELi4ELi4ELb0EEENS1_21CollectiveEpilogueBwdISA_SB_SD_Li256ELb1ELb0ELi2EEENS1_19SingleTileSchedulerILb1ELb0ELb0ELi128EEEEEEEEEvNT_6ParamsE$_ZZN4cuteplIJNS_1CILi0EEEiEJiEEEDaRKNS_15ArithmeticTupleIJDpT_EEERKNS3_IJDpT0_EEEENKUlDpRKT_E_clIJiiEEEDaSH_)
        /*cfd4*/ 	.word	0x00000000


	//----- nvinfo : EIATTR_FRAME_SIZE
	.align		4
.L_8878:
        /*cfd8*/ 	.byte	0x04, 0x11
        /*cfda*/ 	.short	(.L_8880 - .L_8879)
	.align		4
.L_8879:
        /*cfdc*/ 	.word	index@($_ZN7cutlass13device_kernelIN5flash19enable_sm80_to_sm89INS1_16FlashAttnBwdSm80INS1_25CollectiveMainloopBwdSm80ILi2ELi2EN4cute5tupleIJNS5_1CILi128EEES8_NS7_ILi64EEEEEENS_10bfloat16_tEfNS_4arch4Sm80ELb0ELb1ELb1ELb1ELb0ELb0ELb0ELb0ELi2ELi4ELi4ELi4ELb0EEENS1_21CollectiveEpilogueBwdISA_SB_SD_Li256ELb1ELb0ELi2EEENS1_19SingleTileSchedulerILb1ELb0ELb0ELi128EEEEEEEEEvNT_6ParamsE$_ZZN4cuteplIJNS_1CILi0EEEiEJS2_iEEEDaRKNS_15ArithmeticTupleIJDpT_EEERKNS3_IJDpT0_EEEENKUlDpRKT_E_clIJS2_iEEEDaSH_)
        /*cfe0*/ 	.word	0x00000000


	//----- nvinfo : EIATTR_FRAME_SIZE
	.align		4
.L_8880:
        /*cfe4*/ 	.byte	0x04, 0x11
        /*cfe6*/ 	.short	(.L_8882 - .L_8881)
	.align		4
.L_8881:
        /*cfe8*/ 	.word	index@($_ZN7cutlass13device_kernelIN5flash19enable_sm80_to_sm89INS1_16FlashAttnBwdSm80INS1_25CollectiveMainloopBwdSm80ILi2ELi2EN4cute5tupleIJNS5_1CILi128EEES8_NS7_ILi64EEEEEENS_10bfloat16_tEfNS_4arch4Sm80ELb0ELb1ELb1ELb1ELb0ELb0ELb0ELb0ELi2ELi4ELi4ELi4ELb0EEENS1_21CollectiveEpilogueBwdISA_SB_SD_Li256ELb1ELb0ELi2EEENS1_19SingleTileSchedulerILb1ELb0ELb0ELi128EEEEEEEEEvNT_6ParamsE$_ZZN4cuteplIJNS_1CILi0EEES2_EJiiEEEDaRKNS_15ArithmeticTupleIJDpT_EEERKNS3_IJDpT0_EEEENKUlDpRKT_E_clIJiiEEEDaSH_)
        /*cfec*/ 	.word	0x00000000


	//----- nvinfo : EIATTR_FRAME_SIZE
	.align		4
.L_8882:
        /*cff0*/ 	.byte	0x04, 0x11
        /*cff2*/ 	.short	(.L_8884 - .L_8883)
	.align		4
.L_8883:
        /*cff4*/ 	.word	index@($_ZN7cutlass13device_kernelIN5flash19enable_sm80_to_sm89INS1_16FlashAttnBwdSm80INS1_25CollectiveMainloopBwdSm80ILi2ELi2EN4cute5tupleIJNS5_1CILi128EEES8_NS7_ILi64EEEEEENS_10bfloat16_tEfNS_4arch4Sm80ELb0ELb1ELb1ELb1ELb0ELb0ELb0ELb0ELi2ELi4ELi4ELi4ELb0EEENS1_21CollectiveEpilogueBwdISA_SB_SD_Li256ELb1ELb0ELi2EEENS1_19SingleTileSchedulerILb1ELb0ELb0ELi128EEEEEEEEEvNT_6ParamsE$_ZZN4cuteplIJNS_1CILi0EEES2_EJiS2_EEEDaRKNS_15ArithmeticTupleIJDpT_EEERKNS3_IJDpT0_EEEENKUlDpRKT_E_clIJiS2_EEEDaSH_)
        /*cff8*/ 	.word	0x00000000


	//----- nvinfo : EIATTR_FRAME_SIZE
	.align		4
.L_8884:
        /*cffc*/ 	.byte	0x04, 0x11
        /*cffe*/ 	.short	(.L_8886 - .L_8885)
	.align		4
.L_8885:
        /*d000*/ 	.word	index@($_ZN7cutlass13device_kernelIN5flash19enable_sm80_to_sm89INS1_16FlashAttnBwdSm80INS1_25CollectiveMainloopBwdSm80ILi2ELi2EN4cute5tupleIJNS5_1CILi128EEES8_NS7_ILi64EEEEEENS_10bfloat16_tEfNS_4arch4Sm80ELb0ELb1ELb1ELb1ELb0ELb0ELb0ELb0ELi2ELi4ELi4ELi4ELb0EEENS1_21CollectiveEpilogueBwdISA_SB_SD_Li256ELb1ELb0ELi2EEENS1_19SingleTileSchedulerILb1ELb0ELb0ELi128EEEEEEEEEvNT_6ParamsE$_ZZN4cuteplIJNS_1CILi0EEES2_EJiEEEDaRKNS_15ArithmeticTupleIJDpT_EEERKNS3_IJDpT0_EEEENKUlDpRKT_E_clIJiS2_EEEDaSH_)
        /*d004*/ 	.word	0x00000000


	//----- nvinfo : EIATTR_FRAME_SIZE
	.align		4
.L_8886:
        /*d008*/ 	.byte	0x04, 0x11
        /*d00a*/ 	.short	(.L_8888 - .L_8887)
	.align		4
.L_8887:
        /*d00c*/ 	.word	index@($_ZN7cutlass13device_kernelIN5flash19enable_sm80_to_sm89INS1_16FlashAttnBwdSm80INS1_25CollectiveMainloopBwdSm80ILi2ELi2EN4cute5tupleIJNS5_1CILi128EEES8_NS7_ILi64EEEEEENS_10bfloat16_tEfNS_4arch4Sm80ELb0ELb1ELb1ELb1ELb0ELb0ELb0ELb0ELi2ELi4ELi4ELi4ELb0EEENS1_21CollectiveEpilogueBwdISA_SB_SD_Li256ELb1ELb0ELi2EEENS1_19SingleTileSchedulerILb1ELb0ELb0ELi128EEEEEEEEEvNT_6ParamsE$_ZZN4cute9transformINS_5tupleIJiiiNS_1CILi0EEEEEENS1_IJNS2_ILi32EEENS2_ILi4EEENS2_ILi2EEENS2_ILi1EEEEEENS1_IJS8_S8_S8_S8_EEEZNS_7crd2crdIS4_S9_SA_EEDaRKT_RKT0_RKT1_EUlRKT_RKT0_RKT1_E_EEDaSE_SH_SK_OT2_ENKUlDpSN_E_clIJiiiS3_EEEDaSX_)
        /*d010*/ 	.word	0x00000000


	//----- nvinfo : EIATTR_FRAME_SIZE
	.align		4
.L_8888:
        /*d014*/ 	.byte	0x04, 0x11
        /*d016*/ 	.short	(.L_8890 - .L_8889)
	.align		4
.L_8889:
        /*d018*/ 	.word	index@($_ZN7cutlass13device_kernelIN5flash19enable_sm80_to_sm89INS1_16FlashAttnBwdSm80INS1_25CollectiveMainloopBwdSm80ILi2ELi2EN4cute5tupleIJNS5_1CILi128EEES8_NS7_ILi64EEEEEENS_10bfloat16_tEfNS_4arch4Sm80ELb0ELb1ELb1ELb1ELb0ELb0ELb0ELb0ELi2ELi4ELi4ELi4ELb0EEENS1_21CollectiveEpilogueBwdISA_SB_SD_Li256ELb1ELb0ELi2EEENS1_19SingleTileSchedulerILb1ELb0ELb0ELi128EEEEEEEEEvNT_6ParamsE$_ZZN4cute9transformINS_5tupleIJiiNS_1CILi0EEEEEENS1_IJNS1_IJNS2_ILi4EEENS2_ILi8EEEEEES5_NS2_ILi1EEEEEEZNS_7idx2crdIS4_S9_EEDaRKT_RKT0_EUlRKT_RKT0_E_EEDaSD_SG_OT1_ENKUlDpSJ_E_clIJNS1_IJiiEEEiS3_EEEDaSQ_)
        /*d01c*/ 	.word	0x00000000


	//----- nvinfo : EIATTR_FRAME_SIZE
	.align		4
.L_8890:
        /*d020*/ 	.byte	0x04, 0x11
        /*d022*/ 	.short	(.L_8892 - .L_8891)
	.align		4
.L_8891:
        /*d024*/ 	.word	index@($_ZN7cutlass13device_kernelIN5flash19enable_sm80_to_sm89INS1_16FlashAttnBwdSm80INS1_25CollectiveMainloopBwdSm80ILi2ELi2EN4cute5tupleIJNS5_1CILi128EEES8_NS7_ILi64EEEEEENS_10bfloat16_tEfNS_4arch4Sm80ELb0ELb1ELb1ELb1ELb0ELb0ELb0ELb0ELi2ELi4ELi4ELi4ELb0EEENS1_21CollectiveEpilogueBwdISA_SB_SD_Li256ELb1ELb0ELi2EEENS1_19SingleTileSchedulerILb1ELb0ELb0ELi128EEEEEEEEEvNT_6ParamsE$_ZZN4cute9transformINS_5tupleIJiiNS_1CILi0EEEEEENS1_IJNS1_IJNS2_ILi4EEENS2_ILi8EEEEEENS2_ILi2EEENS2_ILi1EEEEEEZNS_7idx2crdIS4_SA_EEDaRKT_RKT0_EUlRKT_RKT0_E_EEDaSE_SH_OT1_ENKUlDpSK_E_clIJNS1_IJiiEEEiS3_EEEDaSR_)
        /*d028*/ 	.word	0x00000000


	//----- nvinfo : EIATTR_FRAME_SIZE
	.align		4
.L_8892:
        /*d02c*/ 	.byte	0x04, 0x11
        /*d02e*/ 	.short	(.L_8894 - .L_8893)
	.align		4
.L_8893:
        /*d030*/ 	.word	index@($_ZN7cutlass13device_kernelIN5flash19enable_sm80_to_sm89INS1_16FlashAttnBwdSm80INS1_25CollectiveMainloopBwdSm80ILi2ELi2EN4cute5tupleIJNS5_1CILi128EEES8_NS7_ILi64EEEEEENS_10bfloat16_tEfNS_4arch4Sm80ELb0ELb1ELb1ELb1ELb0ELb0ELb0ELb0ELi2ELi4ELi4ELi4ELb0EEENS1_21CollectiveEpilogueBwdISA_SB_SD_Li256ELb1ELb0ELi2EEENS1_19SingleTileSchedulerILb1ELb0ELb0ELi128EEEEEEEEEvNT_6ParamsE$_ZZN4cute9transformINS_5tupleIJNS_1CILi32EEENS2_ILi4EEENS2_ILi2EEENS2_ILi1EEEEEENS1_IJS6_S3_NS2_ILi128EEENS2_ILi0EEEEEEZNS_7idx2crdIiS7_SA_EEDaRKT_RKT0_RKT1_EUlRKT_RKT0_E_EEDaSE_SH_OSI_ENKUlDpSN_E_clIJiiiS9_EEEDaST_)
        /*d034*/ 	.word	0x00000000


	//----- nvinfo : EIATTR_FRAME_SIZE
	.align		4
.L_8894:
        /*d038*/ 	.byte	0x04, 0x11
        /*d03a*/ 	.short	(.L_8896 - .L_8895)
	.align		4
.L_8895:
        /*d03c*/ 	.word	index@($_ZN7cutlass13device_kernelIN5flash19enable_sm80_to_sm89INS1_16FlashAttnBwdSm80INS1_25CollectiveMainloopBwdSm80ILi2ELi2EN4cute5tupleIJNS5_1CILi128EEES8_NS7_ILi64EEEEEENS_10bfloat16_tEfNS_4arch4Sm80ELb0ELb1ELb1ELb1ELb0ELb0ELb0ELb0ELi2ELi4ELi4ELi4ELb0EEENS1_21CollectiveEpilogueBwdISA_SB_SD_Li256ELb1ELb0ELi2EEENS1_19SingleTileSchedulerILb1ELb0ELb0ELi128EEEEEEEEEvNT_6ParamsE$_ZZN4cute9transformINS_15ArithmeticTupleIJiiEEEZNS_14transform_leafIS2_NS_8identityEEEDaRKT_OT0_EUlRKT_E_EEDaS7_S9_ENKUlDpSC_E_clIJiiEEEDaSE_)
        /*d040*/ 	.word	0x00000000


	//----- nvinfo : EIATTR_FRAME_SIZE
	.align		4
.L_8896:
        /*d044*/ 	.byte	0x04, 0x11
        /*d046*/ 	.short	(.L_8898 - .L_8897)
	.align		4
.L_8897:
        /*d048*/ 	.word	index@($_ZN7cutlass13device_kernelIN5flash19enable_sm80_to_sm89INS1_16FlashAttnBwdSm80INS1_25CollectiveMainloopBwdSm80ILi2ELi2EN4cute5tupleIJNS5_1CILi128EEES8_NS7_ILi64EEEEEENS_10bfloat16_tEfNS_4arch4Sm80ELb0ELb1ELb1ELb1ELb0ELb0ELb0ELb0ELi2ELi4ELi4ELi4ELb0EEENS1_21CollectiveEpilogueBwdISA_SB_SD_Li256ELb1ELb0ELi2EEENS1_19SingleTileSchedulerILb1ELb0ELb0ELi128EEEEEEEEEvNT_6ParamsE$_ZZN4cute7idx2crdIiNS_5tupleIJNS_1CILi32EEENS2_ILi4EEENS2_ILi2EEENS2_ILi1EEEEEENS1_IJS6_S3_NS2_ILi128EEENS2_ILi0EEEEEEEEDaRKT_RKT0_RKT1_ENKUlRKT_RKT0_E_clIS5_S8_EEDaSM_SP_)
        /*d04c*/ 	.word	0x00000000


	//----- nvinfo : EIATTR_FRAME_SIZE
	.align		4
.L_8898:
        /*d050*/ 	.byte	0x04, 0x11
        /*d052*/ 	.short	(.L_8900 - .L_8899)
	.align		4
.L_8899:
        /*d054*/ 	.word	index@($_ZN7cutlass13device_kernelIN5flash19enable_sm80_to_sm89INS1_16FlashAttnBwdSm80INS1_25CollectiveMainloopBwdSm80ILi2ELi2EN4cute5tupleIJNS5_1CILi128EEES8_NS7_ILi64EEEEEENS_10bfloat16_tEfNS_4arch4Sm80ELb0ELb1ELb1ELb1ELb0ELb0ELb0ELb0ELi2ELi4ELi4ELi4ELb0EEENS1_21CollectiveEpilogueBwdISA_SB_SD_Li256ELb1ELb0ELi2EEENS1_19SingleTileSchedulerILb1ELb0ELb0ELi128EEEEEEEEEvNT_6ParamsE$_ZZN4cute7idx2crdIiNS_5tupleIJNS_1CILi32EEENS2_ILi4EEENS2_ILi2EEENS2_ILi1EEEEEENS1_IJS6_S3_NS2_ILi128EEENS2_ILi0EEEEEEEEDaRKT_RKT0_RKT1_ENKUlRKT_RKT0_E_clIS4_S3_EEDaSM_SP_)
        /*d058*/ 	.word	0x00000000


	//----- nvinfo : EIATTR_FRAME_SIZE
	.align		4
.L_8900:
        /*d05c*/ 	.byte	0x04, 0x11
        /*d05e*/ 	.short	(.L_8902 - .L_8901)
	.align		4
.L_8901:
        /*d060*/ 	.word	index@($_ZN7cutlass13device_kernelIN5flash19enable_sm80_to_sm89INS1_16FlashAttnBwdSm80INS1_25CollectiveMainloopBwdSm80ILi2ELi2EN4cute5tupleIJNS5_1CILi128EEES8_NS7_ILi64EEEEEENS_10bfloat16_tEfNS_4arch4Sm80ELb0ELb1ELb1ELb1ELb0ELb0ELb0ELb0ELi2ELi4ELi4ELi4ELb0EEENS1_21CollectiveEpilogueBwdISA_SB_SD_Li256ELb1ELb0ELi2EEENS1_19SingleTileSchedulerILb1ELb0ELb0ELi128EEEEEEEEEvNT_6ParamsE$_ZZN4cute7idx2crdIiNS_5tupleIJNS_1CILi32EEENS2_ILi4EEENS2_ILi2EEENS2_ILi1EEEEEENS1_IJS6_S3_NS2_ILi128EEENS2_ILi0EEEEEEEEDaRKT_RKT0_RKT1_ENKUlRKT_RKT0_E_clIS3_S6_EEDaSM_SP_)
        /*d064*/ 	.word	0x00000000


	//----- nvinfo : EIATTR_FRAME_SIZE
	.align		4
.L_8902:
        /*d068*/ 	.byte	0x04, 0x11
        /*d06a*/ 	.short	(.L_8904 - .L_8903)
	.align		4
.L_8903:
        /*d06c*/ 	.word	index@($_ZN7cutlass13device_kernelIN5flash19enable_sm80_to_sm89INS1_16FlashAttnBwdSm80INS1_25CollectiveMainloopBwdSm80ILi2ELi2EN4cute5tupleIJNS5_1CILi128EEES8_NS7_ILi64EEEEEENS_10bfloat16_tEfNS_4arch4Sm80ELb0ELb1ELb1ELb1ELb0ELb0ELb0ELb0ELi2ELi4ELi4ELi4ELb0EEENS1_21CollectiveEpilogueBwdISA_SB_SD_Li256ELb1ELb0ELi2EEENS1_19SingleTileSchedulerILb1ELb0ELb0ELi128EEEEEEEEEvNT_6ParamsE$_ZZN4cute7idx2crdINS_5tupleIJiiNS_1CILi0EEEEEENS1_IJNS1_IJNS2_ILi4EEENS2_ILi8EEEEEES5_NS2_ILi1EEEEEEEEDaRKT_RKT0_ENKUlRKT_RKT0_E_clIiS7_EEDaSI_SL_)
        /*d070*/ 	.word	0x00000000


	//----- nvinfo : EIATTR_FRAME_SIZE
	.align		4
.L_8904:
        /*d074*/ 	.byte	0x04, 0x11
        /*d076*/ 	.short	(.L_8906 - .L_8905)
	.align		4
.L_8905:
        /*d078*/ 	.word	index@($_ZN7cutlass13device_kernelIN5flash19enable_sm80_to_sm89INS1_16FlashAttnBwdSm80INS1_25CollectiveMainloopBwdSm80ILi2ELi2EN4cute5tupleIJNS5_1CILi128EEES8_NS7_ILi64EEEEEENS_10bfloat16_tEfNS_4arch4Sm80ELb0ELb1ELb1ELb1ELb0ELb0ELb0ELb0ELi2ELi4ELi4ELi4ELb0EEENS1_21CollectiveEpilogueBwdISA_SB_SD_Li256ELb1ELb0ELi2EEENS1_19SingleTileSchedulerILb1ELb0ELb0ELi128EEEEEEEEEvNT_6ParamsE$_ZZN4cute7idx2crdINS_5tupleIJiiNS_1CILi0EEEEEENS1_IJNS1_IJNS2_ILi4EEENS2_ILi8EEEEEES5_NS2_ILi1EEEEEEEEDaRKT_RKT0_ENKUlRKT_RKT0_E_clIiS5_EEDaSI_SL_)
        /*d07c*/ 	.word	0x00000000


	//----- nvinfo : EIATTR_FRAME_SIZE
	.align		4
.L_8906:
        /*d080*/ 	.byte	0x04, 0x11
        /*d082*/ 	.short	(.L_8908 - .L_8907)
	.align		4
.L_8907:
        /*d084*/ 	.word	index@($_ZN7cutlass13device_kernelIN5flash19enable_sm80_to_sm89INS1_16FlashAttnBwdSm80INS1_25CollectiveMainloopBwdSm80ILi2ELi2EN4cute5tupleIJNS5_1CILi128EEES8_NS7_ILi64EEEEEENS_10bfloat16_tEfNS_4arch4Sm80ELb0ELb1ELb1ELb1ELb0ELb0ELb0ELb0ELi2ELi4ELi4ELi4ELb0EEENS1_21CollectiveEpilogueBwdISA_SB_SD_Li256ELb1ELb0ELi2EEENS1_19SingleTileSchedulerILb1ELb0ELb0ELi128EEEEEEEEEvNT_6ParamsE$_ZZN4cute7idx2crdINS_5tupleIJiiNS_1CILi0EEEEEENS1_IJNS1_IJNS2_ILi4EEENS2_ILi8EEEEEENS2_ILi2EEENS2_ILi1EEEEEEEEDaRKT_RKT0_ENKUlRKT_RKT0_E_clIiS8_EEDaSJ_SM_)
        /*d088*/ 	.word	0x00000000


	//----- nvinfo : EIATTR_FRAME_SIZE
	.align		4
.L_8908:
        /*d08c*/ 	.byte	0x04, 0x11
        /*d08e*/ 	.short	(.L_8910 - .L_8909)
	.align		4
.L_8909:
        /*d090*/ 	.word	index@($_ZN7cutlass13device_kernelIN5flash19enable_sm80_to_sm89INS1_16FlashAttnBwdSm80INS1_25CollectiveMainloopBwdSm80ILi2ELi2EN4cute5tupleIJNS5_1CILi128EEES8_NS7_ILi64EEEEEENS_10bfloat16_tEfNS_4arch4Sm80ELb0ELb1ELb1ELb1ELb0ELb0ELb0ELb0ELi2ELi4ELi4ELi4ELb0EEENS1_21CollectiveEpilogueBwdISA_SB_SD_Li256ELb1ELb0ELi2EEENS1_19SingleTileSchedulerILb1ELb0ELb0ELi128EEEEEEEEEvNT_6ParamsE$_ZZN4cute7idx2crdINS_5tupleIJiiNS_1CILi0EEEEEENS1_IJNS1_IJNS2_ILi4EEENS2_ILi8EEEEEENS2_ILi2EEENS2_ILi1EEEEEEEEDaRKT_RKT0_ENKUlRKT_RKT0_E_clIiS7_EEDaSJ_SM_)
        /*d094*/ 	.word	0x00000000


	//----- nvinfo : EIATTR_FRAME_SIZE
	.align		4
.L_8910:
        /*d098*/ 	.byte	0x04, 0x11
        /*d09a*/ 	.short	(.L_8912 - .L_8911)
	.align		4
.L_8911:
        /*d09c*/ 	.word	index@($_ZN7cutlass13device_kernelIN5flash19enable_sm80_to_sm89INS1_16FlashAttnBwdSm80INS1_25CollectiveMainloopBwdSm80ILi2ELi2EN4cute5tupleIJNS5_1CILi128EEES8_NS7_ILi64EEEEEENS_10bfloat16_tEfNS_4arch4Sm80ELb0ELb1ELb1ELb1ELb0ELb0ELb0ELb0ELi2ELi4ELi4ELi4ELb0EEENS1_21CollectiveEpilogueBwdISA_SB_SD_Li256ELb1ELb0ELi2EEENS1_19SingleTileSchedulerILb1ELb0ELb0ELi128EEEEEEEEEvNT_6ParamsE$_ZZN4cute7flattenINS_5tupleIJNS_1CILi1EEENS1_IJiiiEEENS2_ILi64EEENS1_IJNS2_ILi72EEENS2_ILi144EEENS2_ILi288EEEEEENS2_ILi512EEEEEEEEDaRKT_ENKUlRKT_E_clIS4_EEDaSH_)
        /*d0a0*/ 	.word	0x00000000


	//----- nvinfo : EIATTR_FRAME_SIZE
	.align		4
.L_8912:
        /*d0a4*/ 	.byte	0x04, 0x11
        /*d0a6*/ 	.short	(.L_8914 - .L_8913)
	.align		4
.L_8913:
        /*d0a8*/ 	.word	index@($_ZN7cutlass13device_kernelIN5flash19enable_sm80_to_sm89INS1_16FlashAttnBwdSm80INS1_25CollectiveMainloopBwdSm80ILi2ELi2EN4cute5tupleIJNS5_1CILi128EEES8_NS7_ILi64EEEEEENS_10bfloat16_tEfNS_4arch4Sm80ELb0ELb1ELb1ELb1ELb0ELb0ELb0ELb0ELi2ELi4ELi4ELi4ELb0EEENS1_21CollectiveEpilogueBwdISA_SB_SD_Li256ELb1ELb0ELi2EEENS1_19SingleTileSchedulerILb1ELb0ELb0ELi128EEEEEEEEEvNT_6ParamsE$_ZZN4cute7flattenINS_5tupleIJNS_1CILi1EEENS1_IJNS2_ILi8EEEiiEEENS2_ILi64EEENS1_IJiNS2_ILi144EEENS2_ILi288EEEEEENS2_ILi512EEEEEEEEDaRKT_ENKUlRKT_E_clIS9_EEDaSH_)
        /*d0ac*/ 	.word	0x00000000


	//----- nvinfo : EIATTR_FRAME_SIZE
	.align		4
.L_8914:
        /*d0b0*/ 	.byte	0x04, 0x11
        /*d0b2*/ 	.short	(.L_8916 - .L_8915)
	.align		4
.L_8915:
        /*d0b4*/ 	.word	index@($_ZN7cutlass13device_kernelIN5flash19enable_sm80_to_sm89INS1_16FlashAttnBwdSm80INS1_25CollectiveMainloopBwdSm80ILi2ELi2EN4cute5tupleIJNS5_1CILi128EEES8_NS7_ILi64EEEEEENS_10bfloat16_tEfNS_4arch4Sm80ELb0ELb1ELb1ELb1ELb0ELb0ELb0ELb0ELi2ELi4ELi4ELi4ELb0EEENS1_21CollectiveEpilogueBwdISA_SB_SD_Li256ELb1ELb0ELi2EEENS1_19SingleTileSchedulerILb1ELb0ELb0ELi128EEEEEEEEEvNT_6ParamsE$_ZZN4cute7flattenINS_5tupleIJNS_1CILi1EEENS1_IJNS2_ILi8EEEiiEEENS2_ILi64EEENS1_IJiNS2_ILi144EEENS2_ILi288EEEEEENS2_ILi512EEEEEEEEDaRKT_ENKUlRKT_E_clIS5_EEDaSH_)
        /*d0b8*/ 	.word	0x00000000


	//----- nvinfo : EIATTR_FRAME_SIZE
	.align		4
.L_8916:
        /*d0bc*/ 	.byte	0x04, 0x11
        /*d0be*/ 	.short	(.L_8918 - .L_8917)
	.align		4
.L_8917:
        /*d0c0*/ 	.word	index@($_ZN7cutlass13device_kernelIN5flash19enable_sm80_to_sm89INS1_16FlashAttnBwdSm80INS1_25CollectiveMainloopBwdSm80ILi2ELi2EN4cute5tupleIJNS5_1CILi128EEES8_NS7_ILi64EEEEEENS_10bfloat16_tEfNS_4arch4Sm80ELb0ELb1ELb1ELb1ELb0ELb0ELb0ELb0ELi2ELi4ELi4ELi4ELb0EEENS1_21CollectiveEpilogueBwdISA_SB_SD_Li256ELb1ELb0ELi2EEENS1_19SingleTileSchedulerILb1ELb0ELb0ELi128EEEEEEEEEvNT_6ParamsE$_ZZN4cute7flattenINS_5tupleIJNS1_IJNS_1CILi0EEENS1_IJNS2_ILi1EEENS2_ILi512EEEiEEEEEENS2_ILi4096EEENS1_IJiNS2_ILi8192EEEEEEEEEEEDaRKT_ENKUlRKT_E_clISA_EEDaSH_)
        /*d0c4*/ 	.word	0x00000000


	//----- nvinfo : EIATTR_FRAME_SIZE
	.align		4
.L_8918:
        /*d0c8*/ 	.byte	0x04, 0x11
        /*d0ca*/ 	.short	(.L_8920 - .L_8919)
	.align		4
.L_8919:
        /*d0cc*/ 	.word	index@($_ZN7cutlass13device_kernelIN5flash19enable_sm80_to_sm89INS1_16FlashAttnBwdSm80INS1_25CollectiveMainloopBwdSm80ILi2ELi2EN4cute5tupleIJNS5_1CILi128EEES8_NS7_ILi64EEEEEENS_10bfloat16_tEfNS_4arch4Sm80ELb0ELb1ELb1ELb1ELb0ELb0ELb0ELb0ELi2ELi4ELi4ELi4ELb0EEENS1_21CollectiveEpilogueBwdISA_SB_SD_Li256ELb1ELb0ELi2EEENS1_19SingleTileSchedulerILb1ELb0ELb0ELi128EEEEEEEEEvNT_6ParamsE$_ZZN4cute7flattenINS_5tupleIJNS1_IJNS_1CILi0EEENS1_IJNS2_ILi1EEENS2_ILi512EEEiEEEEEENS2_ILi4096EEENS1_IJiNS2_ILi8192EEEEEEEEEEEDaRKT_ENKUlRKT_E_clIS7_EEDaSH_)
        /*d0d0*/ 	.word	0x00000000


	//----- nvinfo : EIATTR_FRAME_SIZE
	.align		4
.L_8920:
        /*d0d4*/ 	.byte	0x04, 0x11
        /*d0d6*/ 	.short	(.L_8922 - .L_8921)
	.align		4
.L_8921:
        /*d0d8*/ 	.word	index@($_ZN7cutlass13device_kernelIN5flash19enable_sm80_to_sm89INS1_16FlashAttnBwdSm80INS1_25CollectiveMainloopBwdSm80ILi2ELi2EN4cute5tupleIJNS5_1CILi128EEES8_NS7_ILi64EEEEEENS_10bfloat16_tEfNS_4arch4Sm80ELb0ELb1ELb1ELb1ELb0ELb0ELb0ELb0ELi2ELi4ELi4ELi4ELb0EEENS1_21CollectiveEpilogueBwdISA_SB_SD_Li256ELb1ELb0ELi2EEENS1_19SingleTileSchedulerILb1ELb0ELb0ELi128EEEEEEEEEvNT_6ParamsE$_ZZN4cute7crd2crdINS_5tupleIJiiiNS_1CILi0EEEEEENS1_IJNS2_ILi32EEENS2_ILi4EEENS2_ILi2EEENS2_ILi1EEEEEENS1_IJS8_S8_S8_S8_EEEEEDaRKT_RKT0_RKT1_ENKUlRKT_RKT0_RKT1_E_clIiS7_S8_EEDaSM_SP_SS_)
        /*d0dc*/ 	.word	0x00000000


	//----- nvinfo : EIATTR_FRAME_SIZE
	.align		4
.L_8922:
        /*d0e0*/ 	.byte	0x04, 0x11
        /*d0e2*/ 	.short	(.L_8924 - .L_8923)
	.align		4
.L_8923:
        /*d0e4*/ 	.word	index@($_ZN7cutlass13device_kernelIN5flash19enable_sm80_to_sm89INS1_16FlashAttnBwdSm80INS1_25CollectiveMainloopBwdSm80ILi2ELi2EN4cute5tupleIJNS5_1CILi128EEES8_NS7_ILi64EEEEEENS_10bfloat16_tEfNS_4arch4Sm80ELb0ELb1ELb1ELb1ELb0ELb0ELb0ELb0ELi2ELi4ELi4ELi4ELb0EEENS1_21CollectiveEpilogueBwdISA_SB_SD_Li256ELb1ELb0ELi2EEENS1_19SingleTileSchedulerILb1ELb0ELb0ELi128EEEEEEEEEvNT_6ParamsE$_ZZN4cute7crd2crdINS_5tupleIJiiiNS_1CILi0EEEEEENS1_IJNS2_ILi32EEENS2_ILi4EEENS2_ILi2EEENS2_ILi1EEEEEENS1_IJS8_S8_S8_S8_EEEEEDaRKT_RKT0_RKT1_ENKUlRKT_RKT0_RKT1_E_clIiS6_S8_EEDaSM_SP_SS_)
        /*d0e8*/ 	.word	0x00000000


	//----- nvinfo : EIATTR_FRAME_SIZE
	.align		4
.L_8924:
        /*d0ec*/ 	.byte	0x04, 0x11
        /*d0ee*/ 	.short	(.L_8926 - .L_8925)
	.align		4
.L_8925:
        /*d0f0*/ 	.word	index@($_ZN7cutlass13device_kernelIN5flash19enable_sm80_to_sm89INS1_16FlashAttnBwdSm80INS1_25CollectiveMainloopBwdSm80ILi2ELi2EN4cute5tupleIJNS5_1CILi128EEES8_NS7_ILi64EEEEEENS_10bfloat16_tEfNS_4arch4Sm80ELb0ELb1ELb1ELb1ELb0ELb0ELb0ELb0ELi2ELi4ELi4ELi4ELb0EEENS1_21CollectiveEpilogueBwdISA_SB_SD_Li256ELb1ELb0ELi2EEENS1_19SingleTileSchedulerILb1ELb0ELb0ELi128EEEEEEEEEvNT_6ParamsE$_ZZN4cute7crd2crdINS_5tupleIJiiiNS_1CILi0EEEEEENS1_IJNS2_ILi32EEENS2_ILi4EEENS2_ILi2EEENS2_ILi1EEEEEENS1_IJS8_S8_S8_S8_EEEEEDaRKT_RKT0_RKT1_ENKUlRKT_RKT0_RKT1_E_clIiS5_S8_EEDaSM_SP_SS_)
        /*d0f4*/ 	.word	0x00000000


	//----- nvinfo : EIATTR_FRAME_SIZE
	.align		4
.L_8926:
        /*d0f8*/ 	.byte	0x04, 0x11
        /*d0fa*/ 	.short	(.L_8928 - .L_8927)
	.align		4
.L_8927:
        /*d0fc*/ 	.word	index@($_ZN7cutlass13device_kernelIN5flash19enable_sm80_to_sm89INS1_16FlashAttnBwdSm80INS1_25CollectiveMainloopBwdSm80ILi2ELi2EN4cute5tupleIJNS5_1CILi128EEES8_NS7_ILi64EEEEEENS_10bfloat16_tEfNS_4arch4Sm80ELb0ELb1ELb1ELb1ELb0ELb0ELb0ELb0ELi2ELi4ELi4ELi4ELb0EEENS1_21CollectiveEpilogueBwdISA_SB_SD_Li256ELb1ELb0ELi2EEENS1_19SingleTileSchedulerILb1ELb0ELb0ELi128EEEEEEEEEvNT_6ParamsE$_ZZN4cute6upcastILi2ENS_5tupleIJNS_1CILi2EEES3_S3_EEENS1_IJNS2_ILi1EEENS2_ILi512EEEiEEEEEDaRKT0_RKT1_ENKUlRKT_RKT0_E_clIS3_iEEDaSG_SJ_)
        /*d100*/ 	.word	0x00000000


	//----- nvinfo : EIATTR_FRAME_SIZE
	.align		4
.L_8928:
        /*d104*/ 	.byte	0x04, 0x11
        /*d106*/ 	.short	(.L_8930 - .L_8929)
	.align		4
.L_8929:
        /*d108*/ 	.word	index@($_ZN7cutlass13device_kernelIN5flash19enable_sm80_to_sm89INS1_16FlashAttnBwdSm80INS1_25CollectiveMainloopBwdSm80ILi2ELi2EN4cute5tupleIJNS5_1CILi128EEES8_NS7_ILi64EEEEEENS_10bfloat16_tEfNS_4arch4Sm80ELb0ELb1ELb1ELb1ELb0ELb0ELb0ELb0ELi2ELi4ELi4ELi4ELb0EEENS1_21CollectiveEpilogueBwdISA_SB_SD_Li256ELb1ELb0ELi2EEENS1_19SingleTileSchedulerILb1ELb0ELb0ELi128EEEEEEEEEvNT_6ParamsE$_ZZN4cute6upcastILi2ENS_5tupleIJNS_1CILi2EEES3_EEENS1_IJiNS2_ILi8192EEEEEEEEDaRKT0_RKT1_ENKUlRKT_RKT0_E_clIS3_iEEDaSF_SI_)
        /*d10c*/ 	.word	0x00000000


	//----- nvinfo : EIATTR_FRAME_SIZE
	.align		4
.L_8930:
        /*d110*/ 	.byte	0x04, 0x11
        /*d112*/ 	.short	(.L_8932 - .L_8931)
	.align		4
.L_8931:
        /*d114*/ 	.word	index@($_ZN7cutlass13device_kernelIN5flash19enable_sm80_to_sm89INS1_16FlashAttnBwdSm80INS1_25CollectiveMainloopBwdSm80ILi2ELi2EN4cute5tupleIJNS5_1CILi128EEES8_NS7_ILi64EEEEEENS_10bfloat16_tEfNS_4arch4Sm80ELb0ELb1ELb1ELb1ELb0ELb0ELb0ELb0ELi2ELi4ELi4ELi4ELb0EEENS1_21CollectiveEpilogueBwdISA_SB_SD_Li256ELb1ELb0ELi2EEENS1_19SingleTileSchedulerILb1ELb0ELb0ELi128EEEEEEEEEvNT_6ParamsE$_ZZN4cute6upcastILi2ENS_5tupleIJNS_1CILi1EEENS1_IJNS2_ILi2EEES4_S4_EEEEEENS1_IJNS2_ILi0EEENS1_IJS3_NS2_ILi512EEEiEEEEEEEEDaRKT0_RKT1_ENKUlRKT_RKT0_E_clIS5_S9_EEDaSJ_SM_)
        /*d118*/ 	.word	0x00000000


	//----- nvinfo : EIATTR_FRAME_SIZE
	.align		4
.L_8932:
        /*d11c*/ 	.byte	0x04, 0x11
        /*d11e*/ 	.short	(.L_8934 - .L_8933)
	.align		4
.L_8933:
        /*d120*/ 	.word	index@($_ZN7cutlass13device_kernelIN5flash19enable_sm80_to_sm89INS1_16FlashAttnBwdSm80INS1_25CollectiveMainloopBwdSm80ILi2ELi2EN4cute5tupleIJNS5_1CILi128EEES8_NS7_ILi64EEEEEENS_10bfloat16_tEfNS_4arch4Sm80ELb0ELb1ELb1ELb1ELb0ELb0ELb0ELb0ELi2ELi4ELi4ELi4ELb0EEENS1_21CollectiveEpilogueBwdISA_SB_SD_Li256ELb1ELb0ELi2EEENS1_19SingleTileSchedulerILb1ELb0ELb0ELi128EEEEEEEEEvNT_6ParamsE$_ZZN4cute6upcastILi2ENS_5tupleIJNS1_IJNS_1CILi1EEENS1_IJNS2_ILi2EEES4_S4_EEEEEES4_NS1_IJS4_S4_EEEEEENS1_IJNS1_IJNS2_ILi0EEENS1_IJS3_NS2_ILi512EEEiEEEEEENS2_ILi4096EEENS1_IJiNS2_ILi8192EEEEEEEEEEEDaRKT0_RKT1_ENKUlRKT_RKT0_E_clIS7_SF_EEDaSP_SS_)
        /*d124*/ 	.word	0x00000000


	//----- nvinfo : EIATTR_FRAME_SIZE
	.align		4
.L_8934:
        /*d128*/ 	.byte	0x04, 0x11
        /*d12a*/ 	.short	(.L_8936 - .L_8935)
	.align		4
.L_8935:
        /*d12c*/ 	.word	index@($_ZN7cutlass13device_kernelIN5flash19enable_sm80_to_sm89INS1_16FlashAttnBwdSm80INS1_25CollectiveMainloopBwdSm80ILi2ELi2EN4cute5tupleIJNS5_1CILi128EEES8_NS7_ILi64EEEEEENS_10bfloat16_tEfNS_4arch4Sm80ELb0ELb1ELb1ELb1ELb0ELb0ELb0ELb0ELi2ELi4ELi4ELi4ELb0EEENS1_21CollectiveEpilogueBwdISA_SB_SD_Li256ELb1ELb0ELi2EEENS1_19SingleTileSchedulerILb1ELb0ELb0ELi128EEEEEEEEEvNT_6ParamsE$_ZZN4cute6upcastILi2ENS_5tupleIJNS1_IJNS_1CILi1EEENS1_IJNS2_ILi2EEES4_S4_EEEEEES4_NS1_IJS4_S4_EEEEEENS1_IJNS1_IJNS2_ILi0EEENS1_IJS3_NS2_ILi512EEEiEEEEEENS2_ILi4096EEENS1_IJiNS2_ILi8192EEEEEEEEEEEDaRKT0_RKT1_ENKUlRKT_RKT0_E_clIS6_SC_EEDaSP_SS_)
        /*d130*/ 	.word	0x00000000


	//----- nvinfo : EIATTR_FRAME_SIZE
	.align		4
.L_8936:
        /*d134*/ 	.byte	0x04, 0x11
        /*d136*/ 	.short	(.L_8938 - .L_8937)
	.align		4
.L_8937:
        /*d138*/ 	.word	index@($_ZN7cutlass13device_kernelIN5flash19enable_sm80_to_sm89INS1_16FlashAttnBwdSm80INS1_25CollectiveMainloopBwdSm80ILi2ELi2EN4cute5tupleIJNS5_1CILi128EEES8_NS7_ILi64EEEEEENS_10bfloat16_tEfNS_4arch4Sm80ELb0ELb1ELb1ELb1ELb0ELb0ELb0ELb0ELi2ELi4ELi4ELi4ELb0EEENS1_21CollectiveEpilogueBwdISA_SB_SD_Li256ELb1ELb0ELi2EEENS1_19SingleTileSchedulerILb1ELb0ELb0ELi128EEEEEEEEEvNT_6ParamsE$_ZZN4cute6detail9lift_diceINS_5tupleIJiNS_1CILi0EEEEEES5_EEDaRKT_RKT0_ENKUlRKT_RKT0_E_clIiiEEDaSE_SH_)
        /*d13c*/ 	.word	0x00000000


	//----- nvinfo : EIATTR_FRAME_SIZE
	.align		4
.L_8938:
        /*d140*/ 	.byte	0x04, 0x11
        /*d142*/ 	.short	(.L_8940 - .L_8939)
	.align		4
.L_8939:
        /*d144*/ 	.word	index@($_ZN7cutlass13device_kernelIN5flash19enable_sm80_to_sm89INS1_16FlashAttnBwdSm80INS1_25CollectiveMainloopBwdSm80ILi2ELi2EN4cute5tupleIJNS5_1CILi128EEES8_NS7_ILi64EEEEEENS_10bfloat16_tEfNS_4arch4Sm80ELb0ELb1ELb1ELb1ELb0ELb0ELb0ELb0ELi2ELi4ELi4ELi4ELb0EEENS1_21CollectiveEpilogueBwdISA_SB_SD_Li256ELb1ELb0ELi2EEENS1_19SingleTileSchedulerILb1ELb0ELb0ELi128EEEEEEEEEvNT_6ParamsE$_ZZN4cute6detail9lift_diceINS_5tupleIJiNS2_IJiNS_1CILi0EEEEEEEEES6_EEDaRKT_RKT0_ENKUlRKT_RKT0_E_clIiiEEDaSF_SI_)
        /*d148*/ 	.word	0x00000000


	//----- nvinfo : EIATTR_FRAME_SIZE
	.align		4
.L_8940:
        /*d14c*/ 	.byte	0x04, 0x11
        /*d14e*/ 	.short	(.L_8942 - .L_8941)
	.align		4
.L_8941:
        /*d150*/ 	.word	index@($_ZN7cutlass13device_kernelIN5flash19enable_sm80_to_sm89INS1_16FlashAttnBwdSm80INS1_25CollectiveMainloopBwdSm80ILi2ELi2EN4cute5tupleIJNS5_1CILi128EEES8_NS7_ILi64EEEEEENS_10bfloat16_tEfNS_4arch4Sm80ELb0ELb1ELb1ELb1ELb0ELb0ELb0ELb0ELi2ELi4ELi4ELi4ELb0EEENS1_21CollectiveEpilogueBwdISA_SB_SD_Li256ELb1ELb0ELi2EEENS1_19SingleTileSchedulerILb1ELb0ELb0ELi128EEEEEEEEEvNT_6ParamsE$_ZZN4cute6detail9lift_diceINS_5tupleIJiNS2_IJiNS_1CILi0EEEEEEEEES6_EEDaRKT_RKT0_ENKUlRKT_RKT0_E_clIS5_S5_EEDaSF_SI_)
        /*d154*/ 	.word	0x00000000


	//----- nvinfo : EIATTR_FRAME_SIZE
	.align		4
.L_8942:
        /*d158*/ 	.byte	0x04, 0x11
        /*d15a*/ 	.short	(.L_8944 - .L_8943)
	.align		4
.L_8943:
        /*d15c*/ 	.word	index@($_ZN7cutlass13device_kernelIN5flash19enable_sm80_to_sm89INS1_16FlashAttnBwdSm80INS1_25CollectiveMainloopBwdSm80ILi2ELi2EN4cute5tupleIJNS5_1CILi128EEES8_NS7_ILi64EEEEEENS_10bfloat16_tEfNS_4arch4Sm80ELb0ELb1ELb1ELb1ELb0ELb0ELb0ELb0ELi2ELi4ELi4ELi4ELb0EEENS1_21CollectiveEpilogueBwdISA_SB_SD_Li256ELb1ELb0ELi2EEENS1_19SingleTileSchedulerILb1ELb0ELb0ELi128EEEEEEEEEvNT_6ParamsE$_ZZN4cute6detail16composition_implINS_5tupleIJNS_1CILi8EEENS3_ILi2EEES5_S5_S4_S5_EEENS2_IJNS3_ILi1EEEiiiNS3_ILi72EEENS3_ILi512EEEEEES5_S4_EEDaRKT_RKT0_RKT1_RKT2_ENKUlRKT_T0_E_clINS2_IJNS2_IJS5_EEENS2_IJiEEES7_S7_EEENS_17integral_constantIiLi4EEEEEDaSP_SQ_)
        /*d160*/ 	.word	0x00000000


	//----- nvinfo : EIATTR_FRAME_SIZE
	.align		4
.L_8944:
        /*d164*/ 	.byte	0x04, 0x11
        /*d166*/ 	.short	(.L_8946 - .L_8945)
	.align		4
.L_8945:
        /*d168*/ 	.word	index@($_ZN7cutlass13device_kernelIN5flash19enable_sm80_to_sm89INS1_16FlashAttnBwdSm80INS1_25CollectiveMainloopBwdSm80ILi2ELi2EN4cute5tupleIJNS5_1CILi128EEES8_NS7_ILi64EEEEEENS_10bfloat16_tEfNS_4arch4Sm80ELb0ELb1ELb1ELb1ELb0ELb0ELb0ELb0ELi2ELi4ELi4ELi4ELb0EEENS1_21CollectiveEpilogueBwdISA_SB_SD_Li256ELb1ELb0ELi2EEENS1_19SingleTileSchedulerILb1ELb0ELb0ELi128EEEEEEEEEvNT_6ParamsE$_ZZN4cute6detail16composition_implINS_5tupleIJNS_1CILi8EEENS3_ILi2EEES5_S5_S4_S5_EEENS2_IJNS3_ILi1EEEiiiNS3_ILi72EEENS3_ILi512EEEEEES5_S4_EEDaRKT_RKT0_RKT1_RKT2_ENKUlRKT_T0_E_clINS2_IJNS2_IJS5_EEENS2_IJiEEES7_S7_EEENS_17integral_constantIiLi3EEEEEDaSP_SQ_)
        /*d16c*/ 	.word	0x00000000


	//----- nvinfo : EIATTR_FRAME_SIZE
	.align		4
.L_8946:
        /*d170*/ 	.byte	0x04, 0x11
        /*d172*/ 	.short	(.L_8948 - .L_8947)
	.align		4
.L_8947:
        /*d174*/ 	.word	index@($_ZN7cutlass13device_kernelIN5flash19enable_sm80_to_sm89INS1_16FlashAttnBwdSm80INS1_25CollectiveMainloopBwdSm80ILi2ELi2EN4cute5tupleIJNS5_1CILi128EEES8_NS7_ILi64EEEEEENS_10bfloat16_tEfNS_4arch4Sm80ELb0ELb1ELb1ELb1ELb0ELb0ELb0ELb0ELi2ELi4ELi4ELi4ELb0EEENS1_21CollectiveEpilogueBwdISA_SB_SD_Li256ELb1ELb0ELi2EEENS1_19SingleTileSchedulerILb1ELb0ELb0ELi128EEEEEEEEEvNT_6ParamsE$_ZZN4cute6detail16composition_implINS_5tupleIJNS_1CILi8EEENS3_ILi2EEES5_S5_S4_S5_EEENS2_IJNS3_ILi1EEEiiiNS3_ILi72EEENS3_ILi512EEEEEES5_S4_EEDaRKT_RKT0_RKT1_RKT2_ENKUlRKT_T0_E_clINS2_IJNS2_IJS5_EEENS2_IJiEEES7_S7_EEENS_17integral_constantIiLi2EEEEEDaSP_SQ_)
        /*d178*/ 	.word	0x00000000


	//----- nvinfo : EIATTR_FRAME_SIZE
	.align		4
.L_8948:
        /*d17c*/ 	.byte	0x04, 0x11
        /*d17e*/ 	.short	(.L_8950 - .L_8949)
	.align		4
.L_8949:
        /*d180*/ 	.word	index@($_ZN7cutlass13device_kernelIN5flash19enable_sm80_to_sm89INS1_16FlashAttnBwdSm80INS1_25CollectiveMainloopBwdSm80ILi2ELi2EN4cute5tupleIJNS5_1CILi128EEES8_NS7_ILi64EEEEEENS_10bfloat16_tEfNS_4arch4Sm80ELb0ELb1ELb1ELb1ELb0ELb0ELb0ELb0ELi2ELi4ELi4ELi4ELb0EEENS1_21CollectiveEpilogueBwdISA_SB_SD_Li256ELb1ELb0ELi2EEENS1_19SingleTileSchedulerILb1ELb0ELb0ELi128EEEEEEEEEvNT_6ParamsE$_ZZN4cute6detail16composition_implINS_5tupleIJNS_1CILi8EEENS3_ILi2EEES5_S5_S4_S5_EEENS2_IJNS3_ILi1EEEiiiNS3_ILi72EEENS3_ILi512EEEEEES5_S4_EEDaRKT_RKT0_RKT1_RKT2_ENKUlRKT_T0_E_clINS2_IJNS2_IJEEEST_S5_S7_EEENS_17integral_constantIiLi1EEEEEDaSP_SQ_)
        /*d184*/ 	.word	0x00000000


	//----- nvinfo : EIATTR_FRAME_SIZE
	.align		4
.L_8950:
        /*d188*/ 	.byte	0x04, 0x11
        /*d18a*/ 	.short	(.L_8952 - .L_8951)
	.align		4
.L_8951:
        /*d18c*/ 	.word	index@($_ZN7cutlass13device_kernelIN5flash19enable_sm80_to_sm89INS1_16FlashAttnBwdSm80INS1_25CollectiveMainloopBwdSm80ILi2ELi2EN4cute5tupleIJNS5_1CILi128EEES8_NS7_ILi64EEEEEENS_10bfloat16_tEfNS_4arch4Sm80ELb0ELb1ELb1ELb1ELb0ELb0ELb0ELb0ELi2ELi4ELi4ELi4ELb0EEENS1_21CollectiveEpilogueBwdISA_SB_SD_Li256ELb1ELb0ELi2EEENS1_19SingleTileSchedulerILb1ELb0ELb0ELi128EEEEEEEEEvNT_6ParamsE$_ZZN4cute6detail16composition_implINS_5tupleIJNS_1CILi8EEENS3_ILi2EEES5_S5_S4_S5_EEENS2_IJNS3_ILi1EEEiiiNS3_ILi72EEENS3_ILi512EEEEEENS3_ILi4EEENS3_ILi16EEEEEDaRKT_RKT0_RKT1_RKT2_ENKUlRKT_T0_E_clINS2_IJNS2_IJS5_S5_EEENS2_IJiiEEES7_S7_EEENS_17integral_constantIiLi4EEEEEDaSR_SS_)
        /*d190*/ 	.word	0x00000000


	//----- nvinfo : EIATTR_FRAME_SIZE
	.align		4
.L_8952:
        /*d194*/ 	.byte	0x04, 0x11
        /*d196*/ 	.short	(.L_8954 - .L_8953)
	.align		4
.L_8953:
        /*d198*/ 	.word	index@($_ZN7cutlass13device_kernelIN5flash19enable_sm80_to_sm89INS1_16FlashAttnBwdSm80INS1_25CollectiveMainloopBwdSm80ILi2ELi2EN4cute5tupleIJNS5_1CILi128EEES8_NS7_ILi64EEEEEENS_10bfloat16_tEfNS_4arch4Sm80ELb0ELb1ELb1ELb1ELb0ELb0ELb0ELb0ELi2ELi4ELi4ELi4ELb0EEENS1_21CollectiveEpilogueBwdISA_SB_SD_Li256ELb1ELb0ELi2EEENS1_19SingleTileSchedulerILb1ELb0ELb0ELi128EEEEEEEEEvNT_6ParamsE$_ZZN4cute6detail16composition_implINS_5tupleIJNS_1CILi8EEENS3_ILi2EEES5_S5_S4_S5_EEENS2_IJNS3_ILi1EEEiiiNS3_ILi72EEENS3_ILi512EEEEEENS3_ILi4EEENS3_ILi16EEEEEDaRKT_RKT0_RKT1_RKT2_ENKUlRKT_T0_E_clINS2_IJNS2_IJS5_EEENS2_IJiEEES5_S7_EEENS_17integral_constantIiLi3EEEEEDaSR_SS_)
        /*d19c*/ 	.word	0x00000000


	//----- nvinfo : EIATTR_FRAME_SIZE
	.align		4
.L_8954:
        /*d1a0*/ 	.byte	0x04, 0x11
        /*d1a2*/ 	.short	(.L_8956 - .L_8955)
	.align		4
.L_8955:
        /*d1a4*/ 	.word	index@($_ZN7cutlass13device_kernelIN5flash19enable_sm80_to_sm89INS1_16FlashAttnBwdSm80INS1_25CollectiveMainloopBwdSm80ILi2ELi2EN4cute5tupleIJNS5_1CILi128EEES8_NS7_ILi64EEEEEENS_10bfloat16_tEfNS_4arch4Sm80ELb0ELb1ELb1ELb1ELb0ELb0ELb0ELb0ELi2ELi4ELi4ELi4ELb0EEENS1_21CollectiveEpilogueBwdISA_SB_SD_Li256ELb1ELb0ELi2EEENS1_19SingleTileSchedulerILb1ELb0ELb0ELi128EEEEEEEEEvNT_6ParamsE$_ZZN4cute6detail16composition_implINS_5tupleIJNS_1CILi8EEENS3_ILi2EEES5_S5_S4_S5_EEENS2_IJNS3_ILi1EEEiiiNS3_ILi72EEENS3_ILi512EEEEEENS3_ILi4EEENS3_ILi16EEEEEDaRKT_RKT0_RKT1_RKT2_ENKUlRKT_T0_E_clINS2_IJNS2_IJEEESV_SB_S7_EEENS_17integral_constantIiLi2EEEEEDaSR_SS_)
        /*d1a8*/ 	.word	0x00000000


	//----- nvinfo : EIATTR_FRAME_SIZE
	.align		4
.L_8956:
        /*d1ac*/ 	.byte	0x04, 0x11
        /*d1ae*/ 	.short	(.L_8958 - .L_8957)
	.align		4
.L_8957:
        /*d1b0*/ 	.word	index@($_ZN7cutlass13device_kernelIN5flash19enable_sm80_to_sm89INS1_16FlashAttnBwdSm80INS1_25CollectiveMainloopBwdSm80ILi2ELi2EN4cute5tupleIJNS5_1CILi128EEES8_NS7_ILi64EEEEEENS_10bfloat16_tEfNS_4arch4Sm80ELb0ELb1ELb1ELb1ELb0ELb0ELb0ELb0ELi2ELi4ELi4ELi4ELb0EEENS1_21CollectiveEpilogueBwdISA_SB_SD_Li256ELb1ELb0ELi2EEENS1_19SingleTileSchedulerILb1ELb0ELb0ELi128EEEEEEEEEvNT_6ParamsE$_ZZN4cute6detail16composition_implINS_5tupleIJNS_1CILi8EEENS3_ILi2EEES5_S5_S4_S5_EEENS2_IJNS3_ILi1EEEiiiNS3_ILi72EEENS3_ILi512EEEEEENS2_IJS5_S5_S5_EEENS2_IJS7_S9_S4_EEEEEDaRKT_RKT0_RKT1_RKT2_ENKUlRKT_RKT0_E_clIS5_S4_EEDaSR_SU_)
        /*d1b4*/ 	.word	0x00000000


	//----- nvinfo : EIATTR_FRAME_SIZE
	.align		4
.L_8958:
        /*d1b8*/ 	.byte	0x04, 0x11
        /*d1ba*/ 	.short	(.L_8960 - .L_8959)
	.align		4
.L_8959:
        /*d1bc*/ 	.word	index@($_ZN7cutlass13device_kernelIN5flash19enable_sm80_to_sm89INS1_16FlashAttnBwdSm80INS1_25CollectiveMainloopBwdSm80ILi2ELi2EN4cute5tupleIJNS5_1CILi128EEES8_NS7_ILi64EEEEEENS_10bfloat16_tEfNS_4arch4Sm80ELb0ELb1ELb1ELb1ELb0ELb0ELb0ELb0ELi2ELi4ELi4ELi4ELb0EEENS1_21CollectiveEpilogueBwdISA_SB_SD_Li256ELb1ELb0ELi2EEENS1_19SingleTileSchedulerILb1ELb0ELb0ELi128EEEEEEEEEvNT_6ParamsE$_ZZN4cute6detail16composition_implINS_5tupleIJNS_1CILi8EEENS3_ILi2EEES5_S5_S4_S5_EEENS2_IJNS3_ILi1EEEiiiNS3_ILi72EEENS3_ILi512EEEEEENS2_IJS5_S5_EEENS2_IJS7_S4_EEEEEDaRKT_RKT0_RKT1_RKT2_ENKUlRKT_RKT0_E_clIS5_S4_EEDaSR_SU_)
        /*d1c0*/ 	.word	0x00000000


	//----- nvinfo : EIATTR_FRAME_SIZE
	.align		4
.L_8960:
        /*d1c4*/ 	.byte	0x04, 0x11
        /*d1c6*/ 	.short	(.L_8962 - .L_8961)
	.align		4
.L_8961:
        /*d1c8*/ 	.word	index@($_ZN7cutlass13device_kernelIN5flash19enable_sm80_to_sm89INS1_16FlashAttnBwdSm80INS1_25CollectiveMainloopBwdSm80ILi2ELi2EN4cute5tupleIJNS5_1CILi128EEES8_NS7_ILi64EEEEEENS_10bfloat16_tEfNS_4arch4Sm80ELb0ELb1ELb1ELb1ELb0ELb0ELb0ELb0ELi2ELi4ELi4ELi4ELb0EEENS1_21CollectiveEpilogueBwdISA_SB_SD_Li256ELb1ELb0ELi2EEENS1_19SingleTileSchedulerILb1ELb0ELb0ELi128EEEEEEEEEvNT_6ParamsE$_ZZN4cute6detail16composition_implINS_5tupleIJNS_1CILi8EEENS3_ILi2EEES5_S5_S4_S5_EEENS2_IJNS3_ILi1EEEiiiNS3_ILi72EEENS3_ILi512EEEEEENS2_IJNS3_ILi4EEES5_EEENS2_IJNS3_ILi16EEENS3_ILi8192EEEEEEEEDaRKT_RKT0_RKT1_RKT2_ENKUlRKT_RKT0_E_clISB_SD_EEDaSU_SX_)
        /*d1cc*/ 	.word	0x00000000


	//----- nvinfo : EIATTR_FRAME_SIZE
	.align		4
.L_8962:
        /*d1d0*/ 	.byte	0x04, 0x11
        /*d1d2*/ 	.short	(.L_8964 - .L_8963)
	.align		4
.L_8963:
        /*d1d4*/ 	.word	index@($_ZN7cutlass13device_kernelIN5flash19enable_sm80_to_sm89INS1_16FlashAttnBwdSm80INS1_25CollectiveMainloopBwdSm80ILi2ELi2EN4cute5tupleIJNS5_1CILi128EEES8_NS7_ILi64EEEEEENS_10bfloat16_tEfNS_4arch4Sm80ELb0ELb1ELb1ELb1ELb0ELb0ELb0ELb0ELi2ELi4ELi4ELi4ELb0EEENS1_21CollectiveEpilogueBwdISA_SB_SD_Li256ELb1ELb0ELi2EEENS1_19SingleTileSchedulerILb1ELb0ELb0ELi128EEEEEEEEEvNT_6ParamsE$_ZZN4cute6detail16composition_implINS_5tupleIJNS_1CILi8EEENS3_ILi2EEES5_S5_S4_S5_EEENS2_IJNS3_ILi1EEEiiiNS3_ILi72EEENS3_ILi512EEEEEENS2_IJNS2_IJS5_S5_S5_EEES5_NS3_ILi4EEEEEENS2_IJNS2_IJS7_S9_S4_EEENS3_ILi4096EEENS3_ILi16EEEEEEEEDaRKT_RKT0_RKT1_RKT2_ENKUlRKT_RKT0_E_clISC_SG_EEDaSW_SZ_)
        /*d1d8*/ 	.word	0x00000000


	//----- nvinfo : EIATTR_FRAME_SIZE
	.align		4
.L_8964:
        /*d1dc*/ 	.byte	0x04, 0x11
        /*d1de*/ 	.short	(.L_8966 - .L_8965)
	.align		4
.L_8965:
        /*d1e0*/ 	.word	index@($_ZN7cutlass13device_kernelIN5flash19enable_sm80_to_sm89INS1_16FlashAttnBwdSm80INS1_25CollectiveMainloopBwdSm80ILi2ELi2EN4cute5tupleIJNS5_1CILi128EEES8_NS7_ILi64EEEEEENS_10bfloat16_tEfNS_4arch4Sm80ELb0ELb1ELb1ELb1ELb0ELb0ELb0ELb0ELi2ELi4ELi4ELi4ELb0EEENS1_21CollectiveEpilogueBwdISA_SB_SD_Li256ELb1ELb0ELi2EEENS1_19SingleTileSchedulerILb1ELb0ELb0ELi128EEEEEEEEEvNT_6ParamsE$_ZZN4cute6detail16composition_implINS_5tupleIJNS_1CILi8EEENS3_ILi2EEES5_S5_S4_S5_EEENS2_IJNS3_ILi1EEEiiiNS3_ILi72EEENS3_ILi512EEEEEENS2_IJNS2_IJS5_S5_S5_EEES5_NS3_ILi4EEEEEENS2_IJNS2_IJS7_S9_S4_EEENS3_ILi4096EEENS3_ILi16EEEEEEEEDaRKT_RKT0_RKT1_RKT2_ENKUlRKT_RKT0_E_clISB_SE_EEDaSW_SZ_)
        /*d1e4*/ 	.word	0x00000000


	//----- nvinfo : EIATTR_FRAME_SIZE
	.align		4
.L_8966:
        /*d1e8*/ 	.byte	0x04, 0x11
        /*d1ea*/ 	.short	(.L_8968 - .L_8967)
	.align		4
.L_8967:
        /*d1ec*/ 	.word	index@($_ZN7cutlass13device_kernelIN5flash19enable_sm80_to_sm89INS1_16FlashAttnBwdSm80INS1_25CollectiveMainloopBwdSm80ILi2ELi2EN4cute5tupleIJNS5_1CILi128EEES8_NS7_ILi64EEEEEENS_10bfloat16_tEfNS_4arch4Sm80ELb0ELb1ELb1ELb1ELb0ELb0ELb0ELb0ELi2ELi4ELi4ELi4ELb0EEENS1_21CollectiveEpilogueBwdISA_SB_SD_Li256ELb1ELb0ELi2EEENS1_19SingleTileSchedulerILb1ELb0ELb0ELi128EEEEEEEEEvNT_6ParamsE$_ZZN4cute6detail16composition_implINS_5tupleIJNS_1CILi8EEENS3_ILi2EEES5_S5_S4_S5_EEENS2_IJNS3_ILi1EEEiiiNS3_ILi72EEENS3_ILi512EEEEEENS2_IJNS2_IJS5_S5_S5_EEES5_NS2_IJNS3_ILi4EEES5_EEEEEENS2_IJNS2_IJS7_S9_S4_EEENS3_ILi4096EEENS2_IJNS3_ILi16EEENS3_ILi8192EEEEEEEEEEEDaRKT_RKT0_RKT1_RKT2_ENKUlRKT_RKT0_E_clISD_SJ_EEDaSZ_S12_)
        /*d1f0*/ 	.word	0x00000000


	//----- nvinfo : EIATTR_FRAME_SIZE
	.align		4
.L_8968:
        /*d1f4*/ 	.byte	0x04, 0x11
        /*d1f6*/ 	.short	(.L_8970 - .L_8969)
	.align		4
.L_8969:
        /*d1f8*/ 	.word	index@($_ZN7cutlass13device_kernelIN5flash19enable_sm80_to_sm89INS1_16FlashAttnBwdSm80INS1_25CollectiveMainloopBwdSm80ILi2ELi2EN4cute5tupleIJNS5_1CILi128EEES8_NS7_ILi64EEEEEENS_10bfloat16_tEfNS_4arch4Sm80ELb0ELb1ELb1ELb1ELb0ELb0ELb0ELb0ELi2ELi4ELi4ELi4ELb0EEENS1_21CollectiveEpilogueBwdISA_SB_SD_Li256ELb1ELb0ELi2EEENS1_19SingleTileSchedulerILb1ELb0ELb0ELi128EEEEEEEEEvNT_6ParamsE$_ZZN4cute6detail16composition_implINS_5tupleIJNS_1CILi8EEENS3_ILi2EEES5_S5_S4_S5_EEENS2_IJNS3_ILi1EEEiiiNS3_ILi72EEENS3_ILi512EEEEEENS2_IJNS2_IJS5_S5_S5_EEES5_NS2_IJNS3_ILi4EEES5_EEEEEENS2_IJNS2_IJS7_S9_S4_EEENS3_ILi4096EEENS2_IJNS3_ILi16EEENS3_ILi8192EEEEEEEEEEEDaRKT_RKT0_RKT1_RKT2_ENKUlRKT_RKT0_E_clISB_SF_EEDaSZ_S12_)
        /*d1fc*/ 	.word	0x00000000


	//----- nvinfo : EIATTR_FRAME_SIZE
	.align		4
.L_8970:
        /*d200*/ 	.byte	0x04, 0x11
        /*d202*/ 	.short	(.L_8972 - .L_8971)
	.align		4
.L_8971:
        /*d204*/ 	.word	index@($_ZN7cutlass13device_kernelIN5flash19enable_sm80_to_sm89INS1_16FlashAttnBwdSm80INS1_25CollectiveMainloopBwdSm80ILi2ELi2EN4cute5tupleIJNS5_1CILi128EEES8_NS7_ILi64EEEEEENS_10bfloat16_tEfNS_4arch4Sm80ELb0ELb1ELb1ELb1ELb0ELb0ELb0ELb0ELi2ELi4ELi4ELi4ELb0EEENS1_21CollectiveEpilogueBwdISA_SB_SD_Li256ELb1ELb0ELi2EEENS1_19SingleTileSchedulerILb1ELb0ELb0ELi128EEEEEEEEEvNT_6ParamsE$_ZZN4cute6detail16composition_implINS_5tupleIJNS_1CILi8EEENS3_ILi2EEES5_S5_S4_S5_EEENS2_IJNS3_ILi1EEEiiiNS3_ILi72EEENS3_ILi512EEEEEENS2_IJNS2_IJS5_S5_EEES4_NS3_ILi4EEEEEENS2_IJNS2_IJS7_S4_EEENS3_ILi1024EEENS3_ILi16EEEEEEEEDaRKT_RKT0_RKT1_RKT2_ENKUlRKT_RKT0_E_clISC_SG_EEDaSW_SZ_)
        /*d208*/ 	.word	0x00000000


	//----- nvinfo : EIATTR_FRAME_SIZE
	.align		4
.L_8972:
        /*d20c*/ 	.byte	0x04, 0x11
        /*d20e*/ 	.short	(.L_8974 - .L_8973)
	.align		4
.L_8973:
        /*d210*/ 	.word	index@($_ZN7cutlass13device_kernelIN5flash19enable_sm80_to_sm89INS1_16FlashAttnBwdSm80INS1_25CollectiveMainloopBwdSm80ILi2ELi2EN4cute5tupleIJNS5_1CILi128EEES8_NS7_ILi64EEEEEENS_10bfloat16_tEfNS_4arch4Sm80ELb0ELb1ELb1ELb1ELb0ELb0ELb0ELb0ELi2ELi4ELi4ELi4ELb0EEENS1_21CollectiveEpilogueBwdISA_SB_SD_Li256ELb1ELb0ELi2EEENS1_19SingleTileSchedulerILb1ELb0ELb0ELi128EEEEEEEEEvNT_6ParamsE$_ZZN4cute6detail16composition_implINS_5tupleIJNS_1CILi8EEENS3_ILi2EEES5_S5_S4_S5_EEENS2_IJNS3_ILi1EEEiiiNS3_ILi72EEENS3_ILi512EEEEEENS2_IJNS2_IJS5_S5_EEES4_NS3_ILi4EEEEEENS2_IJNS2_IJS7_S4_EEENS3_ILi1024EEENS3_ILi16EEEEEEEEDaRKT_RKT0_RKT1_RKT2_ENKUlRKT_RKT0_E_clISB_SE_EEDaSW_SZ_)
        /*d214*/ 	.word	0x00000000


	//----- nvinfo : EIATTR_FRAME_SIZE
	.align		4
.L_8974:
        /*d218*/ 	.byte	0x04, 0x11
        /*d21a*/ 	.short	(.L_8976 - .L_8975)
	.align		4
.L_8975:
        /*d21c*/ 	.word	index@($_ZN7cutlass13device_kernelIN5flash19enable_sm80_to_sm89INS1_16FlashAttnBwdSm80INS1_25CollectiveMainloopBwdSm80ILi2ELi2EN4cute5tupleIJNS5_1CILi128EEES8_NS7_ILi64EEEEEENS_10bfloat16_tEfNS_4arch4Sm80ELb0ELb1ELb1ELb1ELb0ELb0ELb0ELb0ELi2ELi4ELi4ELi4ELb0EEENS1_21CollectiveEpilogueBwdISA_SB_SD_Li256ELb1ELb0ELi2EEENS1_19SingleTileSchedulerILb1ELb0ELb0ELi128EEEEEEEEEvNT_6ParamsE$_ZZN4cute6detail16composition_implINS_5tupleIJNS_1CILi16EEENS3_ILi2EEES5_S5_NS3_ILi4EEES5_EEENS2_IJNS3_ILi1EEEiiiNS3_ILi144EEENS3_ILi512EEEEEES6_S4_EEDaRKT_RKT0_RKT1_RKT2_ENKUlRKT_T0_E_clINS2_IJNS2_IJS5_S5_EEENS2_IJiiEEES8_S8_EEENS_17integral_constantIiLi4EEEEEDaSQ_SR_)
        /*d220*/ 	.word	0x00000000


	//----- nvinfo : EIATTR_FRAME_SIZE
	.align		4
.L_8976:
        /*d224*/ 	.byte	0x04, 0x11
        /*d226*/ 	.short	(.L_8978 - .L_8977)
	.align		4
.L_8977:
        /*d228*/ 	.word	index@($_ZN7cutlass13device_kernelIN5flash19enable_sm80_to_sm89INS1_16FlashAttnBwdSm80INS1_25CollectiveMainloopBwdSm80ILi2ELi2EN4cute5tupleIJNS5_1CILi128EEES8_NS7_ILi64EEEEEENS_10bfloat16_tEfNS_4arch4Sm80ELb0ELb1ELb1ELb1ELb0ELb0ELb0ELb0ELi2ELi4ELi4ELi4ELb0EEENS1_21CollectiveEpilogueBwdISA_SB_SD_Li256ELb1ELb0ELi2EEENS1_19SingleTileSchedulerILb1ELb0ELb0ELi128EEEEEEEEEvNT_6ParamsE$_ZZN4cute6detail16composition_implINS_5tupleIJNS_1CILi16EEENS3_ILi2EEES5_S5_NS3_ILi4EEES5_EEENS2_IJNS3_ILi1EEEiiiNS3_ILi144EEENS3_ILi512EEEEEES6_S4_EEDaRKT_RKT0_RKT1_RKT2_ENKUlRKT_T0_E_clINS2_IJNS2_IJS5_S5_EEENS2_IJiiEEES8_S8_EEENS_17integral_constantIiLi3EEEEEDaSQ_SR_)
        /*d22c*/ 	.word	0x00000000


	//----- nvinfo : EIATTR_FRAME_SIZE
	.align		4
.L_8978:
        /*d230*/ 	.byte	0x04, 0x11
        /*d232*/ 	.short	(.L_8980 - .L_8979)
	.align		4
.L_8979:
        /*d234*/ 	.word	index@($_ZN7cutlass13device_kernelIN5flash19enable_sm80_to_sm89INS1_16FlashAttnBwdSm80INS1_25CollectiveMainloopBwdSm80ILi2ELi2EN4cute5tupleIJNS5_1CILi128EEES8_NS7_ILi64EEEEEENS_10bfloat16_tEfNS_4arch4Sm80ELb0ELb1ELb1ELb1ELb0ELb0ELb0ELb0ELi2ELi4ELi4ELi4ELb0EEENS1_21CollectiveEpilogueBwdISA_SB_SD_Li256ELb1ELb0ELi2EEENS1_19SingleTileSchedulerILb1ELb0ELb0ELi128EEEEEEEEEvNT_6ParamsE$_ZZN4cute6detail16composition_implINS_5tupleIJNS_1CILi16EEENS3_ILi2EEES5_S5_NS3_ILi4EEES5_EEENS2_IJNS3_ILi1EEEiiiNS3_ILi144EEENS3_ILi512EEEEEES6_S4_EEDaRKT_RKT0_RKT1_RKT2_ENKUlRKT_T0_E_clINS2_IJNS2_IJS5_EEENS2_IJiEEES5_S8_EEENS_17integral_constantIiLi2EEEEEDaSQ_SR_)
        /*d238*/ 	.word	0x00000000


	//----- nvinfo : EIATTR_FRAME_SIZE
	.align		4
.L_8980:
        /*d23c*/ 	.byte	0x04, 0x11
        /*d23e*/ 	.short	(.L_8982 - .L_8981)
	.align		4
.L_8981:
        /*d240*/ 	.word	index@($_ZN7cutlass13device_kernelIN5flash19enable_sm80_to_sm89INS1_16FlashAttnBwdSm80INS1_25CollectiveMainloopBwdSm80ILi2ELi2EN4cute5tupleIJNS5_1CILi128EEES8_NS7_ILi64EEEEEENS_10bfloat16_tEfNS_4arch4Sm80ELb0ELb1ELb1ELb1ELb0ELb0ELb0ELb0ELi2ELi4ELi4ELi4ELb0EEENS1_21CollectiveEpilogueBwdISA_SB_SD_Li256ELb1ELb0ELi2EEENS1_19SingleTileSchedulerILb1ELb0ELb0ELi128EEEEEEEEEvNT_6ParamsE$_ZZN4cute6detail16composition_implINS_5tupleIJNS_1CILi16EEENS3_ILi2EEES5_S5_NS3_ILi4EEES5_EEENS2_IJNS3_ILi1EEEiiiNS3_ILi144EEENS3_ILi512EEEEEES6_S4_EEDaRKT_RKT0_RKT1_RKT2_ENKUlRKT_T0_E_clINS2_IJNS2_IJEEESU_S6_S8_EEENS_17integral_constantIiLi1EEEEEDaSQ_SR_)
        /*d244*/ 	.word	0x00000000


	//----- nvinfo : EIATTR_FRAME_SIZE
	.align		4
.L_8982:
        /*d248*/ 	.byte	0x04, 0x11
        /*d24a*/ 	.short	(.L_8984 - .L_8983)
	.align		4
.L_8983:
        /*d24c*/ 	.word	index@($_ZN7cutlass13device_kernelIN5flash19enable_sm80_to_sm89INS1_16FlashAttnBwdSm80INS1_25CollectiveMainloopBwdSm80ILi2ELi2EN4cute5tupleIJNS5_1CILi128EEES8_NS7_ILi64EEEEEENS_10bfloat16_tEfNS_4arch4Sm80ELb0ELb1ELb1ELb1ELb0ELb0ELb0ELb0ELi2ELi4ELi4ELi4ELb0EEENS1_21CollectiveEpilogueBwdISA_SB_SD_Li256ELb1ELb0ELi2EEENS1_19SingleTileSchedulerILb1ELb0ELb0ELi128EEEEEEEEEvNT_6ParamsE$_ZZN4cute6detail16composition_implINS_5tupleIJNS_1CILi16EEENS3_ILi2EEES5_S5_NS3_ILi4EEES5_EEENS2_IJNS3_ILi1EEEiiiNS3_ILi144EEENS3_ILi512EEEEEES5_NS3_ILi64EEEEEDaRKT_RKT0_RKT1_RKT2_ENKUlRKT_T0_E_clINS2_IJNS2_IJS5_EEENS2_IJiEEES8_S8_EEENS_17integral_constantIiLi4EEEEEDaSR_SS_)
        /*d250*/ 	.word	0x00000000


	//----- nvinfo : EIATTR_FRAME_SIZE
	.align		4
.L_8984:
        /*d254*/ 	.byte	0x04, 0x11
        /*d256*/ 	.short	(.L_8986 - .L_8985)
	.align		4
.L_8985:
        /*d258*/ 	.word	index@($_ZN7cutlass13device_kernelIN5flash19enable_sm80_to_sm89INS1_16FlashAttnBwdSm80INS1_25CollectiveMainloopBwdSm80ILi2ELi2EN4cute5tupleIJNS5_1CILi128EEES8_NS7_ILi64EEEEEENS_10bfloat16_tEfNS_4arch4Sm80ELb0ELb1ELb1ELb1ELb0ELb0ELb0ELb0ELi2ELi4ELi4ELi4ELb0EEENS1_21CollectiveEpilogueBwdISA_SB_SD_Li256ELb1ELb0ELi2EEENS1_19SingleTileSchedulerILb1ELb0ELb0ELi128EEEEEEEEEvNT_6ParamsE$_ZZN4cute6detail16composition_implINS_5tupleIJNS_1CILi16EEENS3_ILi2EEES5_S5_NS3_ILi4EEES5_EEENS2_IJNS3_ILi1EEEiiiNS3_ILi144EEENS3_ILi512EEEEEES5_NS3_ILi64EEEEEDaRKT_RKT0_RKT1_RKT2_ENKUlRKT_T0_E_clINS2_IJNS2_IJEEESV_S5_S8_EEENS_17integral_constantIiLi3EEEEEDaSR_SS_)
        /*d25c*/ 	.word	0x00000000


	//----- nvinfo : EIATTR_FRAME_SIZE
	.align		4
.L_8986:
        /*d260*/ 	.byte	0x04, 0x11
        /*d262*/ 	.short	(.L_8988 - .L_8987)
	.align		4
.L_8987:
        /*d264*/ 	.word	index@($_ZN7cutlass13device_kernelIN5flash19enable_sm80_to_sm89INS1_16FlashAttnBwdSm80INS1_25CollectiveMainloopBwdSm80ILi2ELi2EN4cute5tupleIJNS5_1CILi128EEES8_NS7_ILi64EEEEEENS_10bfloat16_tEfNS_4arch4Sm80ELb0ELb1ELb1ELb1ELb0ELb0ELb0ELb0ELi2ELi4ELi4ELi4ELb0EEENS1_21CollectiveEpilogueBwdISA_SB_SD_Li256ELb1ELb0ELi2EEENS1_19SingleTileSchedulerILb1ELb0ELb0ELi128EEEEEEEEEvNT_6ParamsE$_ZZN4cute6detail16composition_implINS_5tupleIJNS_1CILi16EEENS3_ILi2EEES5_S5_NS3_ILi4EEES5_EEENS2_IJNS3_ILi1EEEiiiNS3_ILi144EEENS3_ILi512EEEEEENS2_IJS5_S5_EEENS2_IJNS3_ILi64EEESA_EEEEEDaRKT_RKT0_RKT1_RKT2_ENKUlRKT_RKT0_E_clIS5_SD_EEDaST_SW_)
        /*d268*/ 	.word	0x00000000


	//----- nvinfo : EIATTR_FRAME_SIZE
	.align		4
.L_8988:
        /*d26c*/ 	.byte	0x04, 0x11
        /*d26e*/ 	.short	(.L_8990 - .L_8989)
	.align		4
.L_8989:
        /*d270*/ 	.word	index@($_ZN7cutlass13device_kernelIN5flash19enable_sm80_to_sm89INS1_16FlashAttnBwdSm80INS1_25CollectiveMainloopBwdSm80ILi2ELi2EN4cute5tupleIJNS5_1CILi128EEES8_NS7_ILi64EEEEEENS_10bfloat16_tEfNS_4arch4Sm80ELb0ELb1ELb1ELb1ELb0ELb0ELb0ELb0ELi2ELi4ELi4ELi4ELb0EEENS1_21CollectiveEpilogueBwdISA_SB_SD_Li256ELb1ELb0ELi2EEENS1_19SingleTileSchedulerILb1ELb0ELb0ELi128EEEEEEEEEvNT_6ParamsE$_ZZN4cute6detail16composition_implINS_5tupleIJNS_1CILi16EEENS3_ILi2EEES5_S5_NS3_ILi4EEES5_EEENS2_IJNS3_ILi1EEEiiiNS3_ILi144EEENS3_ILi512EEEEEENS2_IJNS2_IJS5_S5_EEES6_NS3_ILi8EEEEEENS2_IJNS2_IJNS3_ILi64EEESA_EEES4_NS3_ILi1024EEEEEEEEDaRKT_RKT0_RKT1_RKT2_ENKUlRKT_RKT0_E_clISC_SG_EEDaSX_S10_)
        /*d274*/ 	.word	0x00000000


	//----- nvinfo : EIATTR_FRAME_SIZE
	.align		4
.L_8990:
        /*d278*/ 	.byte	0x04, 0x11
        /*d27a*/ 	.short	(.L_8992 - .L_8991)
	.align		4
.L_8991:
        /*d27c*/ 	.word	index@($_ZN7cutlass13device_kernelIN5flash19enable_sm80_to_sm89INS1_16FlashAttnBwdSm80INS1_25CollectiveMainloopBwdSm80ILi2ELi2EN4cute5tupleIJNS5_1CILi128EEES8_NS7_ILi64EEEEEENS_10bfloat16_tEfNS_4arch4Sm80ELb0ELb1ELb1ELb1ELb0ELb0ELb0ELb0ELi2ELi4ELi4ELi4ELb0EEENS1_21CollectiveEpilogueBwdISA_SB_SD_Li256ELb1ELb0ELi2EEENS1_19SingleTileSchedulerILb1ELb0ELb0ELi128EEEEEEEEEvNT_6ParamsE$_ZZN4cute6detail16composition_implINS_5tupleIJNS_1CILi16EEENS3_ILi2EEES5_S5_NS3_ILi4EEES5_EEENS2_IJNS3_ILi1EEEiiiNS3_ILi144EEENS3_ILi512EEEEEENS2_IJNS2_IJS5_S5_EEES6_NS3_ILi8EEEEEENS2_IJNS2_IJNS3_ILi64EEESA_EEES4_NS3_ILi1024EEEEEEEEDaRKT_RKT0_RKT1_RKT2_ENKUlRKT_RKT0_E_clIS6_S4_EEDaSX_S10_)
        /*d280*/ 	.word	0x00000000


	//----- nvinfo : EIATTR_FRAME_SIZE
	.align		4
.L_8992:
        /*d284*/ 	.byte	0x04, 0x11
        /*d286*/ 	.short	(.L_8994 - .L_8993)
	.align		4
.L_8993:
        /*d288*/ 	.word	index@($_ZN7cutlass13device_kernelIN5flash19enable_sm80_to_sm89INS1_16FlashAttnBwdSm80INS1_25CollectiveMainloopBwdSm80ILi2ELi2EN4cute5tupleIJNS5_1CILi128EEES8_NS7_ILi64EEEEEENS_10bfloat16_tEfNS_4arch4Sm80ELb0ELb1ELb1ELb1ELb0ELb0ELb0ELb0ELi2ELi4ELi4ELi4ELb0EEENS1_21CollectiveEpilogueBwdISA_SB_SD_Li256ELb1ELb0ELi2EEENS1_19SingleTileSchedulerILb1ELb0ELb0ELi128EEEEEEEEEvNT_6ParamsE$_ZZN4cute6detail16composition_implINS_1CILi2EEEiNS_5tupleIJNS2_ILi1EEES3_EEENS4_IJNS2_ILi0EEES5_EEEEEDaRKT_RKT0_RKT1_RKT2_ENKUlRKT_RKT0_E_clIS3_S5_EEDaSN_SQ_)
        /*d28c*/ 	.word	0x00000000


	//----- nvinfo : EIATTR_FRAME_SIZE
	.align		4
.L_8994:
        /*d290*/ 	.byte	0x04, 0x11
        /*d292*/ 	.short	(.L_8996 - .L_8995)
	.align		4
.L_8995:
        /*d294*/ 	.word	index@($_ZN7cutlass13device_kernelIN5flash19enable_sm80_to_sm89INS1_16FlashAttnBwdSm80INS1_25CollectiveMainloopBwdSm80ILi2ELi2EN4cute5tupleIJNS5_1CILi128EEES8_NS7_ILi64EEEEEENS_10bfloat16_tEfNS_4arch4Sm80ELb0ELb1ELb1ELb1ELb0ELb0ELb0ELb0ELi2ELi4ELi4ELi4ELb0EEENS1_21CollectiveEpilogueBwdISA_SB_SD_Li256ELb1ELb0ELi2EEENS1_19SingleTileSchedulerILb1ELb0ELb0ELi128EEEEEEEEEvNT_6ParamsE$_ZZN4cute6detail10lift_sliceINS_5tupleIJNS_1CILi0EEENS_10UnderscoreEEEENS2_IJNS2_IJS4_S4_EEEiEEEEEDaRKT_RKT0_ENKUlRKT_RKT0_E_clIS5_iEEDaSH_SK_)
        /*d298*/ 	.word	0x00000000


	//----- nvinfo : EIATTR_FRAME_SIZE
	.align		4
.L_8996:
        /*d29c*/ 	.byte	0x04, 0x11
        /*d29e*/ 	.short	(.L_8998 - .L_8997)
	.align		4
.L_8997:
        /*d2a0*/ 	.word	index@($_ZN7cutlass13device_kernelIN5flash19enable_sm80_to_sm89INS1_16FlashAttnBwdSm80INS1_25CollectiveMainloopBwdSm80ILi2ELi2EN4cute5tupleIJNS5_1CILi128EEES8_NS7_ILi64EEEEEENS_10bfloat16_tEfNS_4arch4Sm80ELb0ELb1ELb1ELb1ELb0ELb0ELb0ELb0ELi2ELi4ELi4ELi4ELb0EEENS1_21CollectiveEpilogueBwdISA_SB_SD_Li256ELb1ELb0ELi2EEENS1_19SingleTileSchedulerILb1ELb0ELb0ELi128EEEEEEEEEvNT_6ParamsE$_ZZN4cute5sliceINS_5tupleIJNS_10UnderscoreES2_iEEENS1_IJNS1_IJNS_1CILi1EEENS4_ILi0EEEEEEiNS4_ILi1024EEEEEEEEDaRKT_RKT0_ENKUlRKT_RKT0_E_clIS2_iEEDaSI_SL_)
        /*d2a4*/ 	.word	0x00000000


	//----- nvinfo : EIATTR_FRAME_SIZE
	.align		4
.L_8998:
        /*d2a8*/ 	.byte	0x04, 0x11
        /*d2aa*/ 	.short	(.L_9000 - .L_8999)
	.align		4
.L_8999:
        /*d2ac*/ 	.word	index@($_ZN7cutlass13device_kernelIN5flash19enable_sm80_to_sm89INS1_16FlashAttnBwdSm80INS1_25CollectiveMainloopBwdSm80ILi2ELi2EN4cute5tupleIJNS5_1CILi128EEES8_NS7_ILi64EEEEEENS_10bfloat16_tEfNS_4arch4Sm80ELb0ELb1ELb1ELb1ELb0ELb0ELb0ELb0ELi2ELi4ELi4ELi4ELb0EEENS1_21CollectiveEpilogueBwdISA_SB_SD_Li256ELb1ELb0ELi2EEENS1_19SingleTileSchedulerILb1ELb0ELb0ELi128EEEEEEEEEvNT_6ParamsE$_ZZN4cute5sliceINS_5tupleIJNS_10UnderscoreES2_S2_iEEENS1_IJNS1_IJNS_1CILi1EEENS4_ILi0EEEEEElS6_lEEEEEDaRKT_RKT0_ENKUlRKT_RKT0_E_clIS2_lEEDaSH_SK_)
        /*d2b0*/ 	.word	0x00000000


	//----- nvinfo : EIATTR_FRAME_SIZE
	.align		4
.L_9000:
        /*d2b4*/ 	.byte	0x04, 0x11
        /*d2b6*/ 	.short	(.L_9002 - .L_9001)
	.align		4
.L_9001:
        /*d2b8*/ 	.word	index@($_ZN7cutlass13device_kernelIN5flash19enable_sm80_to_sm89INS1_16FlashAttnBwdSm80INS1_25CollectiveMainloopBwdSm80ILi2ELi2EN4cute5tupleIJNS5_1CILi128EEES8_NS7_ILi64EEEEEENS_10bfloat16_tEfNS_4arch4Sm80ELb0ELb1ELb1ELb1ELb0ELb0ELb0ELb0ELi2ELi4ELi4ELi4ELb0EEENS1_21CollectiveEpilogueBwdISA_SB_SD_Li256ELb1ELb0ELi2EEENS1_19SingleTileSchedulerILb1ELb0ELb0ELi128EEEEEEEEEvNT_6ParamsE$_ZZN4cute5sliceINS_5tupleIJNS_10UnderscoreES2_S2_iEEENS1_IJNS1_IJNS_1CILi1EEENS4_ILi0EEEEEEiNS4_ILi1024EEENS4_ILi8192EEEEEEEEDaRKT_RKT0_ENKUlRKT_RKT0_E_clIS2_iEEDaSJ_SM_)
        /*d2bc*/ 	.word	0x00000000


	//----- nvinfo : EIATTR_FRAME_SIZE
	.align		4
.L_9002:
        /*d2c0*/ 	.byte	0x04, 0x11
        /*d2c2*/ 	.short	(.L_9004 - .L_9003)
	.align		4
.L_9003:
        /*d2c4*/ 	.word	index@($_ZN7cutlass13device_kernelIN5flash19enable_sm80_to_sm89INS1_16FlashAttnBwdSm80INS1_25CollectiveMainloopBwdSm80ILi2ELi2EN4cute5tupleIJNS5_1CILi128EEES8_NS7_ILi64EEEEEENS_10bfloat16_tEfNS_4arch4Sm80ELb0ELb1ELb1ELb1ELb0ELb0ELb0ELb0ELi2ELi4ELi4ELi4ELb0EEENS1_21CollectiveEpilogueBwdISA_SB_SD_Li256ELb1ELb0ELi2EEENS1_19SingleTileSchedulerILb1ELb0ELb0ELi128EEEEEEEEEvNT_6ParamsE$_ZZN4cute5sliceINS_5tupleIJNS_10UnderscoreES2_S2_iEEENS1_IJNS1_IJNS_1CILi1EEENS4_ILi0EEEEEENS4_ILi4096EEENS1_IJiiEEENS1_IJS6_NS4_ILi8192EEEEEEEEEEEDaRKT_RKT0_ENKUlRKT_RKT0_E_clIS2_S9_EEDaSL_SO_)
        /*d2c8*/ 	.word	0x00000000


	//----- nvinfo : EIATTR_FRAME_SIZE
	.align		4
.L_9004:
        /*d2cc*/ 	.byte	0x04, 0x11
        /*d2ce*/ 	.short	(.L_9006 - .L_9005)
	.align		4
.L_9005:
        /*d2d0*/ 	.word	index@($_ZN7cutlass13device_kernelIN5flash19enable_sm80_to_sm89INS1_16FlashAttnBwdSm80INS1_25CollectiveMainloopBwdSm80ILi2ELi2EN4cute5tupleIJNS5_1CILi128EEES8_NS7_ILi64EEEEEENS_10bfloat16_tEfNS_4arch4Sm80ELb0ELb1ELb1ELb1ELb0ELb0ELb0ELb0ELi2ELi4ELi4ELi4ELb0EEENS1_21CollectiveEpilogueBwdISA_SB_SD_Li256ELb1ELb0ELi2EEENS1_19SingleTileSchedulerILb1ELb0ELb0ELi128EEEEEEEEEvNT_6ParamsE$_ZZN4cute5sliceINS_5tupleIJNS_10UnderscoreES2_NS_1CILi0EEEEEENS1_IJNS1_IJNS3_ILi1EEES4_EEEiNS3_ILi1024EEEEEEEEDaRKT_RKT0_ENKUlRKT_RKT0_E_clIS2_iEEDaSI_SL_)
        /*d2d4*/ 	.word	0x00000000


	//----- nvinfo : EIATTR_FRAME_SIZE
	.align		4
.L_9006:
        /*d2d8*/ 	.byte	0x04, 0x11
        /*d2da*/ 	.short	(.L_9008 - .L_9007)
	.align		4
.L_9007:
        /*d2dc*/ 	.word	index@($_ZN7cutlass13device_kernelIN5flash19enable_sm80_to_sm89INS1_16FlashAttnBwdSm80INS1_25CollectiveMainloopBwdSm80ILi2ELi2EN4cute5tupleIJNS5_1CILi128EEES8_NS7_ILi64EEEEEENS_10bfloat16_tEfNS_4arch4Sm80ELb0ELb1ELb1ELb1ELb0ELb0ELb0ELb0ELi2ELi4ELi4ELi4ELb0EEENS1_21CollectiveEpilogueBwdISA_SB_SD_Li256ELb1ELb0ELi2EEENS1_19SingleTileSchedulerILb1ELb0ELb0ELi128EEEEEEEEEvNT_6ParamsE$_ZZN4cute5sliceINS_5tupleIJNS1_IJNS_10UnderscoreENS_1CILi0EEEEEENS1_IJS4_S2_EEEEEENS1_IJNS1_IJNS1_IJNS3_ILi1EEES4_EEES4_EEENS1_IJNS1_IJS4_S4_EEEiEEEEEEEEDaRKT_RKT0_ENKUlRKT_RKT0_E_clIS6_SC_EEDaSM_SP_)
        /*d2e0*/ 	.word	0x00000000


	//----- nvinfo : EIATTR_FRAME_SIZE
	.align		4
.L_9008:
        /*d2e4*/ 	.byte	0x04, 0x11
        /*d2e6*/ 	.short	(.L_9010 - .L_9009)
	.align		4
.L_9009:
        /*d2e8*/ 	.word	index@($_ZN7cutlass13device_kernelIN5flash19enable_sm80_to_sm89INS1_16FlashAttnBwdSm80INS1_25CollectiveMainloopBwdSm80ILi2ELi2EN4cute5tupleIJNS5_1CILi128EEES8_NS7_ILi64EEEEEENS_10bfloat16_tEfNS_4arch4Sm80ELb0ELb1ELb1ELb1ELb0ELb0ELb0ELb0ELi2ELi4ELi4ELi4ELb0EEENS1_21CollectiveEpilogueBwdISA_SB_SD_Li256ELb1ELb0ELi2EEENS1_19SingleTileSchedulerILb1ELb0ELb0ELi128EEEEEEEEEvNT_6ParamsE$_ZZN4cute4takeILi1ELi3ENS_5tupleIJNS1_IJiNS_1CILi512EEEEEENS1_IJiiEEENS2_ILi1024EEEEEEEEDaRKT1_ENKUlDpRKT_E_clIJS5_S6_EEEDaSE_)
        /*d2ec*/ 	.word	0x00000000


	//----- nvinfo : EIATTR_FRAME_SIZE
	.align		4
.L_9010:
        /*d2f0*/ 	.byte	0x04, 0x11
        /*d2f2*/ 	.short	(.L_9012 - .L_9011)
	.align		4
.L_9011:
        /*d2f4*/ 	.word	index@($_ZN7cutlass13device_kernelIN5flash19enable_sm80_to_sm89INS1_16FlashAttnBwdSm80INS1_25CollectiveMainloopBwdSm80ILi2ELi2EN4cute5tupleIJNS5_1CILi128EEES8_NS7_ILi64EEEEEENS_10bfloat16_tEfNS_4arch4Sm80ELb0ELb1ELb1ELb1ELb0ELb0ELb0ELb0ELi2ELi4ELi4ELi4ELb0EEENS1_21CollectiveEpilogueBwdISA_SB_SD_Li256ELb1ELb0ELi2EEENS1_19SingleTileSchedulerILb1ELb0ELb0ELi128EEEEEEEEEvNT_6ParamsE$_ZZN4cute4takeILi1ELi3ENS_5tupleIJNS1_IJNS_1CILi1EEEiEEENS2_ILi1024EEENS1_IJiiEEEEEEEEDaRKT1_ENKUlDpRKT_E_clIJS5_S6_EEEDaSE_)
        /*d2f8*/ 	.word	0x00000000


	//----- nvinfo : EIATTR_FRAME_SIZE
	.align		4
.L_9012:
        /*d2fc*/ 	.byte	0x04, 0x11
        /*d2fe*/ 	.short	(.L_9014 - .L_9013)
	.align		4
.L_9013:
        /*d300*/ 	.word	index@($_ZN7cutlass13device_kernelIN5flash19enable_sm80_to_sm89INS1_16FlashAttnBwdSm80INS1_25CollectiveMainloopBwdSm80ILi2ELi2EN4cute5tupleIJNS5_1CILi128EEES8_NS7_ILi64EEEEEENS_10bfloat16_tEfNS_4arch4Sm80ELb0ELb1ELb1ELb1ELb0ELb0ELb0ELb0ELi2ELi4ELi4ELi4ELb0EEENS1_21CollectiveEpilogueBwdISA_SB_SD_Li256ELb1ELb0ELi2EEENS1_19SingleTileSchedulerILb1ELb0ELb0ELi128EEEEEEEEEvNT_6ParamsE$_ZZN4cute4takeILi1ELi3ENS_5tupleIJNS1_IJNS_1CILi1EEENS2_ILi512EEEiEEENS2_ILi4096EEENS1_IJiiEEEEEEEEDaRKT1_ENKUlDpRKT_E_clIJS6_S7_EEEDaSF_)
        /*d304*/ 	.word	0x00000000


	//----- nvinfo : EIATTR_FRAME_SIZE
	.align		4
.L_9014:
        /*d308*/ 	.byte	0x04, 0x11
        /*d30a*/ 	.short	(.L_9016 - .L_9015)
	.align		4
.L_9015:
        /*d30c*/ 	.word	index@($_ZN7cutlass13device_kernelIN5flash19enable_sm80_to_sm89INS1_16FlashAttnBwdSm80INS1_25CollectiveMainloopBwdSm80ILi2ELi2EN4cute5tupleIJNS5_1CILi128EEES8_NS7_ILi64EEEEEENS_10bfloat16_tEfNS_4arch4Sm80ELb0ELb1ELb1ELb1ELb0ELb0ELb0ELb0ELi2ELi4ELi4ELi4ELb0EEENS1_21CollectiveEpilogueBwdISA_SB_SD_Li256ELb1ELb0ELi2EEENS1_19SingleTileSchedulerILb1ELb0ELb0ELi128EEEEEEEEEvNT_6ParamsE$_ZZN4cute4takeILi1ELi3ENS_5tupleIJNS1_IJNS_1CILi1EEENS2_ILi512EEEiEEENS2_ILi4096EEENS1_IJNS1_IJiiEEENS2_ILi8192EEEEEEEEEEEDaRKT1_ENKUlDpRKT_E_clIJS6_S9_EEEDaSH_)
        /*d310*/ 	.word	0x00000000


	//----- nvinfo : EIATTR_FRAME_SIZE
	.align		4
.L_9016:
        /*d314*/ 	.byte	0x04, 0x11
        /*d316*/ 	.short	(.L_9018 - .L_9017)
	.align		4
.L_9017:
        /*d318*/ 	.word	index@($_ZN7cutlass13device_kernelIN5flash19enable_sm80_to_sm89INS1_16FlashAttnBwdSm80INS1_25CollectiveMainloopBwdSm80ILi2ELi2EN4cute5tupleIJNS5_1CILi128EEES8_NS7_ILi64EEEEEENS_10bfloat16_tEfNS_4arch4Sm80ELb0ELb1ELb1ELb1ELb0ELb0ELb0ELb0ELi2ELi4ELi4ELi4ELb0EEENS1_21CollectiveEpilogueBwdISA_SB_SD_Li256ELb1ELb0ELi2EEENS1_19SingleTileSchedulerILb1ELb0ELb0ELi128EEEEEEEEEvNT_6ParamsE$_ZZN4cute4takeILi1ELi2ENS_5tupleIJNS1_IJNS_1CILi1EEENS2_ILi0EEEEEEiEEEEEDaRKT1_ENKUlDpRKT_E_clIJiEEEDaSD_)
        /*d31c*/ 	.word	0x00000000


	//----- nvinfo : EIATTR_FRAME_SIZE
	.align		4
.L_9018:
        /*d320*/ 	.byte	0x04, 0x11
        /*d322*/ 	.short	(.L_9020 - .L_9019)
	.align		4
.L_9019:
        /*d324*/ 	.word	index@($_ZN7cutlass13device_kernelIN5flash19enable_sm80_to_sm89INS1_16FlashAttnBwdSm80INS1_25CollectiveMainloopBwdSm80ILi2ELi2EN4cute5tupleIJNS5_1CILi128EEES8_NS7_ILi64EEEEEENS_10bfloat16_tEfNS_4arch4Sm80ELb0ELb1ELb1ELb1ELb0ELb0ELb0ELb0ELi2ELi4ELi4ELi4ELb0EEENS1_21CollectiveEpilogueBwdISA_SB_SD_Li256ELb1ELb0ELi2EEENS1_19SingleTileSchedulerILb1ELb0ELb0ELi128EEEEEEEEEvNT_6ParamsE$_ZZN4cute4diceINS_5tupleIJNS1_IJiNS1_IJiNS_1CILi0EEEEEEEEENS1_IJNS_10UnderscoreENS1_IJS6_S6_EEEEEEEEES9_EEDaRKT_RKT0_ENKUlRKT_RKT0_E_clIS5_S5_EEDaSI_SL_)
        /*d328*/ 	.word	0x00000000


	//----- nvinfo : EIATTR_FRAME_SIZE
	.align		4
.L_9020:
        /*d32c*/ 	.byte	0x04, 0x11
        /*d32e*/ 	.short	(.L_9022 - .L_9021)
	.align		4
.L_9021:
        /*d330*/ 	.word	index@($_ZN7cutlass13device_kernelIN5flash19enable_sm80_to_sm89INS1_16FlashAttnBwdSm80INS1_25CollectiveMainloopBwdSm80ILi2ELi2EN4cute5tupleIJNS5_1CILi128EEES8_NS7_ILi64EEEEEENS_10bfloat16_tEfNS_4arch4Sm80ELb0ELb1ELb1ELb1ELb0ELb0ELb0ELb0ELi2ELi4ELi4ELi4ELb0EEENS1_21CollectiveEpilogueBwdISA_SB_SD_Li256ELb1ELb0ELi2EEENS1_19SingleTileSchedulerILb1ELb0ELb0ELi128EEEEEEEEEvNT_6ParamsE$_ZZN4cute19as_arithmetic_tupleINS_15ArithmeticTupleIJiiEEEEEDaRKT_ENKUlRKT_E_clIiEEDaS8_)
        /*d334*/ 	.word	0x00000000


	//----- nvinfo : EIATTR_FRAME_SIZE
	.align		4
.L_9022:
        /*d338*/ 	.byte	0x04, 0x11
        /*d33a*/ 	.short	(.L_9024 - .L_9023)
	.align		4
.L_9023:
        /*d33c*/ 	.word	index@($_ZN7cutlass13device_kernelIN5flash19enable_sm80_to_sm89INS1_16FlashAttnBwdSm80INS1_25CollectiveMainloopBwdSm80ILi2ELi2EN4cute5tupleIJNS5_1CILi128EEES8_NS7_ILi64EEEEEENS_10bfloat16_tEfNS_4arch4Sm80ELb0ELb1ELb1ELb1ELb0ELb0ELb0ELb0ELi2ELi4ELi4ELi4ELb0EEENS1_21CollectiveEpilogueBwdISA_SB_SD_Li256ELb1ELb0ELi2EEENS1_19SingleTileSchedulerILb1ELb0ELb0ELi128EEEEEEEEEvNT_6ParamsE$_ZZN4cute19as_arithmetic_tupleINS_15ArithmeticTupleIJiiEEEEEDaRKT_ENKUlDpRKT_E_clIJiiEEEDaS9_)
        /*d340*/ 	.word	0x00000000


	//----- nvinfo : EIATTR_FRAME_SIZE
	.align		4
.L_9024:
        /*d344*/ 	.byte	0x04, 0x11
        /*d346*/ 	.short	(.L_9026 - .L_9025)
	.align		4
.L_9025:
        /*d348*/ 	.word	index@($_ZN7cutlass13device_kernelIN5flash19enable_sm80_to_sm89INS1_16FlashAttnBwdSm80INS1_25CollectiveMainloopBwdSm80ILi2ELi2EN4cute5tupleIJNS5_1CILi128EEES8_NS7_ILi64EEEEEENS_10bfloat16_tEfNS_4arch4Sm80ELb0ELb1ELb1ELb1ELb0ELb0ELb0ELb0ELi2ELi4ELi4ELi4ELb0EEENS1_21CollectiveEpilogueBwdISA_SB_SD_Li256ELb1ELb0ELi2EEENS1_19SingleTileSchedulerILb1ELb0ELb0ELi128EEEEEEEEEvNT_6ParamsE$_ZZN4cute16flatten_to_tupleINS_5tupleIJNS_1CILi4096EEENS1_IJiiEEEEEEEEDaRKT_ENKUlRKT_E_clIS4_EEDaSB_)
        /*d34c*/ 	.word	0x00000000


	//----- nvinfo : EIATTR_FRAME_SIZE
	.align		4
.L_9026:
        /*d350*/ 	.byte	0x04, 0x11
        /*d352*/ 	.short	(.L_9028 - .L_9027)
	.align		4
.L_9027:
        /*d354*/ 	.word	index@($_ZN7cutlass13device_kernelIN5flash19enable_sm80_to_sm89INS1_16FlashAttnBwdSm80INS1_25CollectiveMainloopBwdSm80ILi2ELi2EN4cute5tupleIJNS5_1CILi128EEES8_NS7_ILi64EEEEEENS_10bfloat16_tEfNS_4arch4Sm80ELb0ELb1ELb1ELb1ELb0ELb0ELb0ELb0ELi2ELi4ELi4ELi4ELb0EEENS1_21CollectiveEpilogueBwdISA_SB_SD_Li256ELb1ELb0ELi2EEENS1_19SingleTileSchedulerILb1ELb0ELb0ELi128EEEEEEEEEvNT_6ParamsE$_ZZN4cute16flatten_to_tupleINS_5tupleIJNS_1CILi4096EEENS1_IJNS1_IJiiEEENS2_ILi8192EEEEEEEEEEEDaRKT_ENKUlRKT_E_clIS6_EEDaSD_)
        /*d358*/ 	.word	0x00000000


	//----- nvinfo : EIATTR_FRAME_SIZE
	.align		4
.L_9028:
        /*d35c*/ 	.byte	0x04, 0x11
        /*d35e*/ 	.short	(.L_9030 - .L_9029)
	.align		4
.L_9029:
        /*d360*/ 	.word	index@($_ZN7cutlass13device_kernelIN5flash19enable_sm80_to_sm89INS1_16FlashAttnBwdSm80INS1_25CollectiveMainloopBwdSm80ILi2ELi2EN4cute5tupleIJNS5_1CILi128EEES8_NS7_ILi64EEEEEENS_10bfloat16_tEfNS_4arch4Sm80ELb0ELb1ELb1ELb1ELb0ELb0ELb0ELb0ELi2ELi4ELi4ELi4ELb0EEENS1_21CollectiveEpilogueBwdISA_SB_SD_Li256ELb1ELb0ELi2EEENS1_19SingleTileSchedulerILb1ELb0ELb0ELi128EEEEEEEEEvNT_6ParamsE$_ZZN4cute16flatten_to_tupleINS_5tupleIJNS_1CILi1024EEENS1_IJiiEEEEEEEEDaRKT_ENKUlRKT_E_clIS4_EEDaSB_)
        /*d364*/ 	.word	0x00000000


	//----- nvinfo : EIATTR_FRAME_SIZE
	.align		4
.L_9030:
        /*d368*/ 	.byte	0x04, 0x11
        /*d36a*/ 	.short	(.L_9032 - .L_9031)
	.align		4
.L_9031:
        /*d36c*/ 	.word	index@($_ZN7cutlass13device_kernelIN5flash19enable_sm80_to_sm89INS1_16FlashAttnBwdSm80INS1_25CollectiveMainloopBwdSm80ILi2ELi2EN4cute5tupleIJNS5_1CILi128EEES8_NS7_ILi64EEEEEENS_10bfloat16_tEfNS_4arch4Sm80ELb0ELb1ELb1ELb1ELb0ELb0ELb0ELb0ELi2ELi4ELi4ELi4ELb0EEENS1_21CollectiveEpilogueBwdISA_SB_SD_Li256ELb1ELb0ELi2EEENS1_19SingleTileSchedulerILb1ELb0ELb0ELi128EEEEEEEEEvNT_6ParamsE$_ZZN4cute16flatten_to_tupleINS_5tupleIJNS_1CILi0EEENS1_IJNS2_ILi1EEENS2_ILi512EEEiEEEEEEEEDaRKT_ENKUlRKT_E_clIS6_EEDaSD_)
        /*d370*/ 	.word	0x00000000


	//----- nvinfo : EIATTR_FRAME_SIZE
	.align		4
.L_9032:
        /*d374*/ 	.byte	0x04, 0x11
        /*d376*/ 	.short	(.L_9034 - .L_9033)
	.align		4
.L_9033:
        /*d378*/ 	.word	index@($_ZN7cutlass13device_kernelIN5flash19enable_sm80_to_sm89INS1_16FlashAttnBwdSm80INS1_25CollectiveMainloopBwdSm80ILi2ELi2EN4cute5tupleIJNS5_1CILi128EEES8_NS7_ILi64EEEEEENS_10bfloat16_tEfNS_4arch4Sm80ELb0ELb1ELb1ELb1ELb0ELb0ELb0ELb0ELi2ELi4ELi4ELi4ELb0EEENS1_21CollectiveEpilogueBwdISA_SB_SD_Li256ELb1ELb0ELi2EEENS1_19SingleTileSchedulerILb1ELb0ELb0ELi128EEEEEEEEEvNT_6ParamsE$_ZZN4cute16flatten_to_tupleINS_5tupleIJNS1_IJiiEEENS_1CILi8192EEEEEEEEDaRKT_ENKUlRKT_E_clIS2_EEDaSB_)
        /*d37c*/ 	.word	0x00000000


	//----- nvinfo : EIATTR_FRAME_SIZE
	.align		4
.L_9034:
        /*d380*/ 	.byte	0x04, 0x11
        /*d382*/ 	.short	(.L_9036 - .L_9035)
	.align		4
.L_9035:
        /*d384*/ 	.word	index@($_ZN7cutlass13device_kernelIN5flash19enable_sm80_to_sm89INS1_16FlashAttnBwdSm80INS1_25CollectiveMainloopBwdSm80ILi2ELi2EN4cute5tupleIJNS5_1CILi128EEES8_NS7_ILi64EEEEEENS_10bfloat16_tEfNS_4arch4Sm80ELb0ELb1ELb1ELb1ELb0ELb0ELb0ELb0ELi2ELi4ELi4ELi4ELb0EEENS1_21CollectiveEpilogueBwdISA_SB_SD_Li256ELb1ELb0ELi2EEENS1_19SingleTileSchedulerILb1ELb0ELb0ELi128EEEEEEEEEvNT_6ParamsE$_ZZN4cute16flatten_to_tupleINS_5tupleIJNS1_IJiiEEENS_1CILi1024EEEEEEEEDaRKT_ENKUlRKT_E_clIS2_EEDaSB_)
        /*d388*/ 	.word	0x00000000


	//----- nvinfo : EIATTR_FRAME_SIZE
	.align		4
.L_9036:
        /*d38c*/ 	.byte	0x04, 0x11
        /*d38e*/ 	.short	(.L_9038 - .L_9037)
	.align		4
.L_9037:
        /*d390*/ 	.word	index@($_ZN7cutlass13device_kernelIN5flash19enable_sm80_to_sm89INS1_16FlashAttnBwdSm80INS1_25CollectiveMainloopBwdSm80ILi2ELi2EN4cute5tupleIJNS5_1CILi128EEES8_NS7_ILi64EEEEEENS_10bfloat16_tEfNS_4arch4Sm80ELb0ELb1ELb1ELb1ELb0ELb0ELb0ELb0ELi2ELi4ELi4ELi4ELb0EEENS1_21CollectiveEpilogueBwdISA_SB_SD_Li256ELb1ELb0ELi2EEENS1_19SingleTileSchedulerILb1ELb0ELb0ELi128EEEEEEEEEvNT_6ParamsE$_ZZN4cute14transform_leafINS_15ArithmeticTupleIJiiEEENS_8identityEEEDaRKT_OT0_ENKUlRKT_E_clIiEEDaSB_)
        /*d394*/ 	.word	0x00000000


	//----- nvinfo : EIATTR_FRAME_SIZE
	.align		4
.L_9038:
        /*d398*/ 	.byte	0x04, 0x11
        /*d39a*/ 	.short	(.L_9040 - .L_9039)
	.align		4
.L_9039:
        /*d39c*/ 	.word	index@($_ZN7cutlass13device_kernelIN5flash19enable_sm80_to_sm89INS1_16FlashAttnBwdSm80INS1_25CollectiveMainloopBwdSm80ILi2ELi2EN4cute5tupleIJNS5_1CILi128EEES8_NS7_ILi64EEEEEENS_10bfloat16_tEfNS_4arch4Sm80ELb0ELb1ELb1ELb1ELb0ELb0ELb0ELb0ELi2ELi4ELi4ELi4ELb0EEENS1_21CollectiveEpilogueBwdISA_SB_SD_Li256ELb1ELb0ELi2EEENS1_19SingleTileSchedulerILb1ELb0ELb0ELi128EEEEEEEEEvNT_6ParamsE$_ZZN4cute14logical_divideINS_5tupleIJNS1_IJNS_1CILi8EEENS2_ILi1EEEEEENS1_IJNS2_ILi2EEEEEEEEENS1_IJNS1_IJS4_NS2_ILi0EEEEEENS1_IJiEEEEEENS1_IJS5_NS_6LayoutIS4_S9_EEEEEEEDaRKNSD_IT_T0_EERKT1_ENKUlRKT_RKT0_E_clINSD_IS7_SB_EESE_EEDaSQ_ST_)
        /*d3a0*/ 	.word	0x00000000


	//----- nvinfo : EIATTR_FRAME_SIZE
	.align		4
.L_9040:
        /*d3a4*/ 	.byte	0x04, 0x11
        /*d3a6*/ 	.short	(.L_9042 - .L_9041)
	.align		4
.L_9041:
        /*d3a8*/ 	.word	index@($_ZN7cutlass13device_kernelIN5flash19enable_sm80_to_sm89INS1_16FlashAttnBwdSm80INS1_25CollectiveMainloopBwdSm80ILi2ELi2EN4cute5tupleIJNS5_1CILi128EEES8_NS7_ILi64EEEEEENS_10bfloat16_tEfNS_4arch4Sm80ELb0ELb1ELb1ELb1ELb0ELb0ELb0ELb0ELi2ELi4ELi4ELi4ELb0EEENS1_21CollectiveEpilogueBwdISA_SB_SD_Li256ELb1ELb0ELi2EEENS1_19SingleTileSchedulerILb1ELb0ELb0ELi128EEEEEEEEEvNT_6ParamsE$_ZZN4cute13to_mixed_bitsINS_5tupleIJNS_1CILi4EEENS2_ILi8EEEEEENS1_IJNS2_ILi128EEENS2_ILi0EEEEEENS1_IJiiEEEEEDaRKT_RKT0_RKT1_ENKUlRKT_RKT0_RKT1_E_clIS3_S6_iEEDaSL_SO_SR_)
        /*d3ac*/ 	.word	0x00000000


	//----- nvinfo : EIATTR_FRAME_SIZE
	.align		4
.L_9042:
        /*d3b0*/ 	.byte	0x04, 0x11
        /*d3b2*/ 	.short	(.L_9044 - .L_9043)
	.align		4
.L_9043:
        /*d3b4*/ 	.word	index@($_ZN7cutlass13device_kernelIN5flash19enable_sm80_to_sm89INS1_16FlashAttnBwdSm80INS1_25CollectiveMainloopBwdSm80ILi2ELi2EN4cute5tupleIJNS5_1CILi128EEES8_NS7_ILi64EEEEEENS_10bfloat16_tEfNS_4arch4Sm80ELb0ELb1ELb1ELb1ELb0ELb0ELb0ELb0ELi2ELi4ELi4ELi4ELb0EEENS1_21CollectiveEpilogueBwdISA_SB_SD_Li256ELb1ELb0ELi2EEENS1_19SingleTileSchedulerILb1ELb0ELb0ELi128EEEEEEEEEvNT_6ParamsE$_ZZN4cute13to_mixed_bitsINS_5tupleIJNS_1CILi4EEENS2_ILi8EEEEEENS1_IJNS2_ILi128EEENS2_ILi0EEEEEENS1_IJiiEEEEEDaRKT_RKT0_RKT1_ENKUlDpRKT_E_clIJNS_9MixedBitsILj0ELj384EEENS2_ILj0EEEEEEDaSM_)
        /*d3b8*/ 	.word	0x00000000


	//----- nvinfo : EIATTR_FRAME_SIZE
	.align		4
.L_9044:
        /*d3bc*/ 	.byte	0x04, 0x11
        /*d3be*/ 	.short	(.L_9046 - .L_9045)
	.align		4
.L_9045:
        /*d3c0*/ 	.word	index@($_ZN7cutlass13device_kernelIN5flash19enable_sm80_to_sm89INS1_16FlashAttnBwdSm80INS1_25CollectiveMainloopBwdSm80ILi2ELi2EN4cute5tupleIJNS5_1CILi128EEES8_NS7_ILi64EEEEEENS_10bfloat16_tEfNS_4arch4Sm80ELb0ELb1ELb1ELb1ELb0ELb0ELb0ELb0ELi2ELi4ELi4ELi4ELb0EEENS1_21CollectiveEpilogueBwdISA_SB_SD_Li256ELb1ELb0ELi2EEENS1_19SingleTileSchedulerILb1ELb0ELb0ELi128EEEEEEEEEvNT_6ParamsE$_ZZN4cute13to_mixed_bitsINS_5tupleIJNS_1CILi4EEENS2_ILi8EEEEEENS1_IJNS2_ILi0EEENS2_ILi64EEEEEENS1_IJiiEEEEEDaRKT_RKT0_RKT1_ENKUlRKT_RKT0_RKT1_E_clIS4_S7_iEEDaSL_SO_SR_)
        /*d3c4*/ 	.word	0x00000000


	//----- nvinfo : EIATTR_FRAME_SIZE
	.align		4
.L_9046:
        /*d3c8*/ 	.byte	0x04, 0x11
        /*d3ca*/ 	.short	(.L_9048 - .L_9047)
	.align		4
.L_9047:
        /*d3cc*/ 	.word	index@($_ZN7cutlass13device_kernelIN5flash19enable_sm80_to_sm89INS1_16FlashAttnBwdSm80INS1_25CollectiveMainloopBwdSm80ILi2ELi2EN4cute5tupleIJNS5_1CILi128EEES8_NS7_ILi64EEEEEENS_10bfloat16_tEfNS_4arch4Sm80ELb0ELb1ELb1ELb1ELb0ELb0ELb0ELb0ELi2ELi4ELi4ELi4ELb0EEENS1_21CollectiveEpilogueBwdISA_SB_SD_Li256ELb1ELb0ELi2EEENS1_19SingleTileSchedulerILb1ELb0ELb0ELi128EEEEEEEEEvNT_6ParamsE$_ZZN4cute13to_mixed_bitsINS_5tupleIJNS_1CILi4EEENS2_ILi8EEEEEENS1_IJNS2_ILi0EEENS2_ILi64EEEEEENS1_IJiiEEEEEDaRKT_RKT0_RKT1_ENKUlDpRKT_E_clIJNS2_ILj0EEENS_9MixedBitsILj0ELj448EEEEEEDaSM_)
        /*d3d0*/ 	.word	0x00000000


	//----- nvinfo : EIATTR_FRAME_SIZE
	.align		4
.L_9048:
        /*d3d4*/ 	.byte	0x04, 0x11
        /*d3d6*/ 	.short	(.L_9050 - .L_9049)
	.align		4
.L_9049:
        /*d3d8*/ 	.word	index@($_ZN7cutlass13device_kernelIN5flash19enable_sm80_to_sm89INS1_16FlashAttnBwdSm80INS1_25CollectiveMainloopBwdSm80ILi2ELi2EN4cute5tupleIJNS5_1CILi128EEES8_NS7_ILi64EEEEEENS_10bfloat16_tEfNS_4arch4Sm80ELb0ELb1ELb1ELb1ELb0ELb0ELb0ELb0ELi2ELi4ELi4ELi4ELb0EEENS1_21CollectiveEpilogueBwdISA_SB_SD_Li256ELb1ELb0ELi2EEENS1_19SingleTileSchedulerILb1ELb0ELb0ELi128EEEEEEEEEvNT_6ParamsE$_ZZN4cute13to_mixed_bitsINS_5tupleIJNS1_IJNS_1CILi4EEENS2_ILi8EEEEEES3_NS2_ILi1EEEEEENS1_IJNS1_IJNS2_ILi128EEENS2_ILi0EEEEEENS2_ILi16EEES9_EEENS1_IJNS1_IJiiEEEiS9_EEEEEDaRKT_RKT0_RKT1_ENKUlRKT_RKT0_RKT1_E_clIS5_SA_SD_EEDaSQ_ST_SW_)
        /*d3dc*/ 	.word	0x00000000


	//----- nvinfo : EIATTR_FRAME_SIZE
	.align		4
.L_9050:
        /*d3e0*/ 	.byte	0x04, 0x11
        /*d3e2*/ 	.short	(.L_9052 - .L_9051)
	.align		4
.L_9051:
        /*d3e4*/ 	.word	index@($_ZN7cutlass13device_kernelIN5flash19enable_sm80_to_sm89INS1_16FlashAttnBwdSm80INS1_25CollectiveMainloopBwdSm80ILi2ELi2EN4cute5tupleIJNS5_1CILi128EEES8_NS7_ILi64EEEEEENS_10bfloat16_tEfNS_4arch4Sm80ELb0ELb1ELb1ELb1ELb0ELb0ELb0ELb0ELi2ELi4ELi4ELi4ELb0EEENS1_21CollectiveEpilogueBwdISA_SB_SD_Li256ELb1ELb0ELi2EEENS1_19SingleTileSchedulerILb1ELb0ELb0ELi128EEEEEEEEEvNT_6ParamsE$_ZZN4cute13to_mixed_bitsINS_5tupleIJNS1_IJNS_1CILi4EEENS2_ILi8EEEEEES3_NS2_ILi1EEEEEENS1_IJNS1_IJNS2_ILi128EEENS2_ILi0EEEEEENS2_ILi16EEES9_EEENS1_IJNS1_IJiiEEEiS9_EEEEEDaRKT_RKT0_RKT1_ENKUlRKT_RKT0_RKT1_E_clIS3_SB_iEEDaSQ_ST_SW_)
        /*d3e8*/ 	.word	0x00000000


	//----- nvinfo : EIATTR_FRAME_SIZE
	.align		4
.L_9052:
        /*d3ec*/ 	.byte	0x04, 0x11
        /*d3ee*/ 	.short	(.L_9054 - .L_9053)
	.align		4
.L_9053:
        /*d3f0*/ 	.word	index@($_ZN7cutlass13device_kernelIN5flash19enable_sm80_to_sm89INS1_16FlashAttnBwdSm80INS1_25CollectiveMainloopBwdSm80ILi2ELi2EN4cute5tupleIJNS5_1CILi128EEES8_NS7_ILi64EEEEEENS_10bfloat16_tEfNS_4arch4Sm80ELb0ELb1ELb1ELb1ELb0ELb0ELb0ELb0ELi2ELi4ELi4ELi4ELb0EEENS1_21CollectiveEpilogueBwdISA_SB_SD_Li256ELb1ELb0ELi2EEENS1_19SingleTileSchedulerILb1ELb0ELb0ELi128EEEEEEEEEvNT_6ParamsE$_ZZN4cute13to_mixed_bitsINS_5tupleIJNS1_IJNS_1CILi4EEENS2_ILi8EEEEEES3_NS2_ILi1EEEEEENS1_IJNS1_IJNS2_ILi128EEENS2_ILi0EEEEEENS2_ILi16EEES9_EEENS1_IJNS1_IJiiEEEiS9_EEEEEDaRKT_RKT0_RKT1_ENKUlDpRKT_E_clIJNS_9MixedBitsILj0ELj384EEENSU_ILj0ELj48EEENS2_ILj0EEEEEEDaSR_)
        /*d3f4*/ 	.word	0x00000000


	//----- nvinfo : EIATTR_FRAME_SIZE
	.align		4
.L_9054:
        /*d3f8*/ 	.byte	0x04, 0x11
        /*d3fa*/ 	.short	(.L_9056 - .L_9055)
	.align		4
.L_9055:
        /*d3fc*/ 	.word	index@($_ZN7cutlass13device_kernelIN5flash19enable_sm80_to_sm89INS1_16FlashAttnBwdSm80INS1_25CollectiveMainloopBwdSm80ILi2ELi2EN4cute5tupleIJNS5_1CILi128EEES8_NS7_ILi64EEEEEENS_10bfloat16_tEfNS_4arch4Sm80ELb0ELb1ELb1ELb1ELb0ELb0ELb0ELb0ELi2ELi4ELi4ELi4ELb0EEENS1_21CollectiveEpilogueBwdISA_SB_SD_Li256ELb1ELb0ELi2EEENS1_19SingleTileSchedulerILb1ELb0ELb0ELi128EEEEEEEEEvNT_6ParamsE$_ZZN4cute13to_mixed_bitsINS_5tupleIJNS1_IJNS_1CILi4EEENS2_ILi8EEEEEES3_NS2_ILi1EEEEEENS1_IJNS1_IJNS2_ILi0EEENS2_ILi64EEEEEES8_S8_EEENS1_IJNS1_IJiiEEEiS8_EEEEEDaRKT_RKT0_RKT1_ENKUlRKT_RKT0_RKT1_E_clIS5_SA_SC_EEDaSP_SS_SV_)
        /*d400*/ 	.word	0x00000000


	//----- nvinfo : EIATTR_FRAME_SIZE
	.align		4
.L_9056:
        /*d404*/ 	.byte	0x04, 0x11
        /*d406*/ 	.short	(.L_9058 - .L_9057)
	.align		4
.L_9057:
        /*d408*/ 	.word	index@($_ZN7cutlass13device_kernelIN5flash19enable_sm80_to_sm89INS1_16FlashAttnBwdSm80INS1_25CollectiveMainloopBwdSm80ILi2ELi2EN4cute5tupleIJNS5_1CILi128EEES8_NS7_ILi64EEEEEENS_10bfloat16_tEfNS_4arch4Sm80ELb0ELb1ELb1ELb1ELb0ELb0ELb0ELb0ELi2ELi4ELi4ELi4ELb0EEENS1_21CollectiveEpilogueBwdISA_SB_SD_Li256ELb1ELb0ELi2EEENS1_19SingleTileSchedulerILb1ELb0ELb0ELi128EEEEEEEEEvNT_6ParamsE$_ZZN4cute13to_mixed_bitsINS_5tupleIJNS1_IJNS_1CILi4EEENS2_ILi8EEEEEES3_NS2_ILi1EEEEEENS1_IJNS1_IJNS2_ILi0EEENS2_ILi64EEEEEES8_S8_EEENS1_IJNS1_IJiiEEEiS8_EEEEEDaRKT_RKT0_RKT1_ENKUlDpRKT_E_clIJNS_9MixedBitsILj0ELj448EEENS2_ILj0EEESV_EEEDaSQ_)
        /*d40c*/ 	.word	0x00000000


	//----- nvinfo : EIATTR_FRAME_SIZE
	.align		4
.L_9058:
        /*d410*/ 	.byte	0x04, 0x11
        /*d412*/ 	.short	(.L_9060 - .L_9059)
	.align		4
.L_9059:
        /*d414*/ 	.word	index@($_ZN7cutlass13device_kernelIN5flash19enable_sm80_to_sm89INS1_16FlashAttnBwdSm80INS1_25CollectiveMainloopBwdSm80ILi2ELi2EN4cute5tupleIJNS5_1CILi128EEES8_NS7_ILi64EEEEEENS_10bfloat16_tEfNS_4arch4Sm80ELb0ELb1ELb1ELb1ELb0ELb0ELb0ELb0ELi2ELi4ELi4ELi4ELb0EEENS1_21CollectiveEpilogueBwdISA_SB_SD_Li256ELb1ELb0ELi2EEENS1_19SingleTileSchedulerILb1ELb0ELb0ELi128EEEEEEEEEvNT_6ParamsE$_ZZN4cute13to_mixed_bitsINS_5tupleIJNS1_IJNS_1CILi4EEENS2_ILi8EEEEEENS2_ILi2EEENS2_ILi1EEEEEENS1_IJNS1_IJNS2_ILi128EEENS2_ILi0EEEEEES4_SA_EEENS1_IJNS1_IJiiEEEiSA_EEEEEDaRKT_RKT0_RKT1_ENKUlRKT_RKT0_RKT1_E_clIS6_S4_iEEDaSQ_ST_SW_)
        /*d418*/ 	.word	0x00000000


	//----- nvinfo : EIATTR_FRAME_SIZE
	.align		4
.L_9060:
        /*d41c*/ 	.byte	0x04, 0x11
        /*d41e*/ 	.short	(.L_9062 - .L_9061)
	.align		4
.L_9061:
        /*d420*/ 	.word	index@($_ZN7cutlass13device_kernelIN5flash19enable_sm80_to_sm89INS1_16FlashAttnBwdSm80INS1_25CollectiveMainloopBwdSm80ILi2ELi2EN4cute5tupleIJNS5_1CILi128EEES8_NS7_ILi64EEEEEENS_10bfloat16_tEfNS_4arch4Sm80ELb0ELb1ELb1ELb1ELb0ELb0ELb0ELb0ELi2ELi4ELi4ELi4ELb0EEENS1_21CollectiveEpilogueBwdISA_SB_SD_Li256ELb1ELb0ELi2EEENS1_19SingleTileSchedulerILb1ELb0ELb0ELi128EEEEEEEEEvNT_6ParamsE$_ZZN4cute13to_mixed_bitsINS_5tupleIJNS1_IJNS_1CILi4EEENS2_ILi8EEEEEENS2_ILi2EEENS2_ILi1EEEEEENS1_IJNS1_IJNS2_ILi128EEENS2_ILi0EEEEEES4_SA_EEENS1_IJNS1_IJiiEEEiSA_EEEEEDaRKT_RKT0_RKT1_ENKUlRKT_RKT0_RKT1_E_clIS5_SB_SD_EEDaSQ_ST_SW_)
        /*d424*/ 	.word	0x00000000


	//----- nvinfo : EIATTR_FRAME_SIZE
	.align		4
.L_9062:
        /*d428*/ 	.byte	0x04, 0x11
        /*d42a*/ 	.short	(.L_9064 - .L_9063)
	.align		4
.L_9063:
        /*d42c*/ 	.word	index@($_ZN7cutlass13device_kernelIN5flash19enable_sm80_to_sm89INS1_16FlashAttnBwdSm80INS1_25CollectiveMainloopBwdSm80ILi2ELi2EN4cute5tupleIJNS5_1CILi128EEES8_NS7_ILi64EEEEEENS_10bfloat16_tEfNS_4arch4Sm80ELb0ELb1ELb1ELb1ELb0ELb0ELb0ELb0ELi2ELi4ELi4ELi4ELb0EEENS1_21CollectiveEpilogueBwdISA_SB_SD_Li256ELb1ELb0ELi2EEENS1_19SingleTileSchedulerILb1ELb0ELb0ELi128EEEEEEEEEvNT_6ParamsE$_ZZN4cute13to_mixed_bitsINS_5tupleIJNS1_IJNS_1CILi4EEENS2_ILi8EEEEEENS2_ILi2EEENS2_ILi1EEEEEENS1_IJNS1_IJNS2_ILi128EEENS2_ILi0EEEEEES4_SA_EEENS1_IJNS1_IJiiEEEiSA_EEEEEDaRKT_RKT0_RKT1_ENKUlDpRKT_E_clIJNS_9MixedBitsILj0ELj384EEENSU_ILj0ELj8EEENS2_ILj0EEEEEEDaSR_)
        /*d430*/ 	.word	0x00000000


	//----- nvinfo : EIATTR_FRAME_SIZE
	.align		4
.L_9064:
        /*d434*/ 	.byte	0x04, 0x11
        /*d436*/ 	.short	(.L_9066 - .L_9065)
	.align		4
.L_9065:
        /*d438*/ 	.word	index@($_ZN7cutlass13device_kernelIN5flash19enable_sm80_to_sm89INS1_16FlashAttnBwdSm80INS1_25CollectiveMainloopBwdSm80ILi2ELi2EN4cute5tupleIJNS5_1CILi128EEES8_NS7_ILi64EEEEEENS_10bfloat16_tEfNS_4arch4Sm80ELb0ELb1ELb1ELb1ELb0ELb0ELb0ELb0ELi2ELi4ELi4ELi4ELb0EEENS1_21CollectiveEpilogueBwdISA_SB_SD_Li256ELb1ELb0ELi2EEENS1_19SingleTileSchedulerILb1ELb0ELb0ELi128EEEEEEEEEvNT_6ParamsE$_ZZN4cute13to_mixed_bitsINS_5tupleIJNS1_IJNS_1CILi4EEENS2_ILi8EEEEEENS2_ILi2EEENS2_ILi1EEEEEENS1_IJNS1_IJNS2_ILi0EEENS2_ILi64EEEEEES9_S9_EEENS1_IJNS1_IJiiEEEiS9_EEEEEDaRKT_RKT0_RKT1_ENKUlRKT_RKT0_RKT1_E_clIS5_SB_SD_EEDaSQ_ST_SW_)
        /*d43c*/ 	.word	0x00000000


	//----- nvinfo : EIATTR_FRAME_SIZE
	.align		4
.L_9066:
        /*d440*/ 	.byte	0x04, 0x11
        /*d442*/ 	.short	(.L_9068 - .L_9067)
	.align		4
.L_9067:
        /*d444*/ 	.word	index@($_ZN7cutlass13device_kernelIN5flash19enable_sm80_to_sm89INS1_16FlashAttnBwdSm80INS1_25CollectiveMainloopBwdSm80ILi2ELi2EN4cute5tupleIJNS5_1CILi128EEES8_NS7_ILi64EEEEEENS_10bfloat16_tEfNS_4arch4Sm80ELb0ELb1ELb1ELb1ELb0ELb0ELb0ELb0ELi2ELi4ELi4ELi4ELb0EEENS1_21CollectiveEpilogueBwdISA_SB_SD_Li256ELb1ELb0ELi2EEENS1_19SingleTileSchedulerILb1ELb0ELb0ELi128EEEEEEEEEvNT_6ParamsE$_ZZN4cute13to_mixed_bitsINS_5tupleIJNS1_IJNS_1CILi4EEENS2_ILi8EEEEEENS2_ILi2EEENS2_ILi1EEEEEENS1_IJNS1_IJNS2_ILi0EEENS2_ILi64EEEEEES9_S9_EEENS1_IJNS1_IJiiEEEiS9_EEEEEDaRKT_RKT0_RKT1_ENKUlDpRKT_E_clIJNS_9MixedBitsILj0ELj448EEENS2_ILj0EEESW_EEEDaSR_)
        /*d448*/ 	.word	0x00000000


	//----- nvinfo : EIATTR_FRAME_SIZE
	.align		4
.L_9068:
        /*d44c*/ 	.byte	0x04, 0x11
        /*d44e*/ 	.short	(.L_9070 - .L_9069)
	.align		4
.L_9069:
        /*d450*/ 	.word	index@($_ZN7cutlass13device_kernelIN5flash19enable_sm80_to_sm89INS1_16FlashAttnBwdSm80INS1_25CollectiveMainloopBwdSm80ILi2ELi2EN4cute5tupleIJNS5_1CILi128EEES8_NS7_ILi64EEEEEENS_10bfloat16_tEfNS_4arch4Sm80ELb0ELb1ELb1ELb1ELb0ELb0ELb0ELb0ELi2ELi4ELi4ELi4ELb0EEENS1_21CollectiveEpilogueBwdISA_SB_SD_Li256ELb1ELb0ELi2EEENS1_19SingleTileSchedulerILb1ELb0ELb0ELi128EEEEEEEEEvNT_6ParamsE$_ZZN4cute12filter_tupleINS_5tupleIJiNS_1CILi0EEEEEES4_ZNS_6detail9lift_diceIS4_S4_EEDaRKT_RKT0_EUlRKT_RKT0_E_EEDaS9_SC_OT1_ENKUlDpSF_E_clIJNS1_IJiEEENS1_IJS3_EEEEEEDaSM_)
        /*d454*/ 	.word	0x00000000


	//----- nvinfo : EIATTR_FRAME_SIZE
	.align		4
.L_9070:
        /*d458*/ 	.byte	0x04, 0x11
        /*d45a*/ 	.short	(.L_9072 - .L_9071)
	.align		4
.L_9071:
        /*d45c*/ 	.word	index@($_ZN7cutlass13device_kernelIN5flash19enable_sm80_to_sm89INS1_16FlashAttnBwdSm80INS1_25CollectiveMainloopBwdSm80ILi2ELi2EN4cute5tupleIJNS5_1CILi128EEES8_NS7_ILi64EEEEEENS_10bfloat16_tEfNS_4arch4Sm80ELb0ELb1ELb1ELb1ELb0ELb0ELb0ELb0ELi2ELi4ELi4ELi4ELb0EEENS1_21CollectiveEpilogueBwdISA_SB_SD_Li256ELb1ELb0ELi2EEENS1_19SingleTileSchedulerILb1ELb0ELb0ELi128EEEEEEEEEvNT_6ParamsE$_ZZN4cute12filter_tupleINS_5tupleIJiNS1_IJiNS_1CILi0EEEEEEEEES5_ZNS_6detail9lift_diceIS5_S5_EEDaRKT_RKT0_EUlRKT_RKT0_E_EEDaSA_SD_OT1_ENKUlDpSG_E_clIJNS1_IJiEEES4_EEEDaSN_)
        /*d460*/ 	.word	0x00000000


	//----- nvinfo : EIATTR_FRAME_SIZE
	.align		4
.L_9072:
        /*d464*/ 	.byte	0x04, 0x11
        /*d466*/ 	.short	(.L_9074 - .L_9073)
	.align		4
.L_9073:
        /*d468*/ 	.word	index@($_ZN7cutlass13device_kernelIN5flash19enable_sm80_to_sm89INS1_16FlashAttnBwdSm80INS1_25CollectiveMainloopBwdSm80ILi2ELi2EN4cute5tupleIJNS5_1CILi128EEES8_NS7_ILi64EEEEEENS_10bfloat16_tEfNS_4arch4Sm80ELb0ELb1ELb1ELb1ELb0ELb0ELb0ELb0ELi2ELi4ELi4ELi4ELb0EEENS1_21CollectiveEpilogueBwdISA_SB_SD_Li256ELb1ELb0ELi2EEENS1_19SingleTileSchedulerILb1ELb0ELb0ELi128EEEEEEEEEvNT_6ParamsE$_ZZN4cute12filter_tupleINS_5tupleIJNS_1CILi4096EEENS1_IJiiEEEEEEZNS_16flatten_to_tupleIS5_EEDaRKT_EUlRKT_E_EEDaS9_OT0_ENKUlDpSC_E_clIJNS1_IJS3_EEES4_EEEDaSG_)
        /*d46c*/ 	.word	0x00000000


	//----- nvinfo : EIATTR_FRAME_SIZE
	.align		4
.L_9074:
        /*d470*/ 	.byte	0x04, 0x11
        /*d472*/ 	.short	(.L_9076 - .L_9075)
	.align		4
.L_9075:
        /*d474*/ 	.word	index@($_ZN7cutlass13device_kernelIN5flash19enable_sm80_to_sm89INS1_16FlashAttnBwdSm80INS1_25CollectiveMainloopBwdSm80ILi2ELi2EN4cute5tupleIJNS5_1CILi128EEES8_NS7_ILi64EEEEEENS_10bfloat16_tEfNS_4arch4Sm80ELb0ELb1ELb1ELb1ELb0ELb0ELb0ELb0ELi2ELi4ELi4ELi4ELb0EEENS1_21CollectiveEpilogueBwdISA_SB_SD_Li256ELb1ELb0ELi2EEENS1_19SingleTileSchedulerILb1ELb0ELb0ELi128EEEEEEEEEvNT_6ParamsE$_ZZN4cute12filter_tupleINS_5tupleIJNS_1CILi4096EEENS1_IJNS1_IJiiEEENS2_ILi8192EEEEEEEEEZNS_16flatten_to_tupleIS7_EEDaRKT_EUlRKT_E_EEDaSB_OT0_ENKUlDpSE_E_clIJNS1_IJS3_EEENS1_IJiiS5_EEEEEEDaSI_)
        /*d478*/ 	.word	0x00000000


	//----- nvinfo : EIATTR_FRAME_SIZE
	.align		4
.L_9076:
        /*d47c*/ 	.byte	0x04, 0x11
        /*d47e*/ 	.short	(.L_9078 - .L_9077)
	.align		4
.L_9077:
        /*d480*/ 	.word	index@($_ZN7cutlass13device_kernelIN5flash19enable_sm80_to_sm89INS1_16FlashAttnBwdSm80INS1_25CollectiveMainloopBwdSm80ILi2ELi2EN4cute5tupleIJNS5_1CILi128EEES8_NS7_ILi64EEEEEENS_10bfloat16_tEfNS_4arch4Sm80ELb0ELb1ELb1ELb1ELb0ELb0ELb0ELb0ELi2ELi4ELi4ELi4ELb0EEENS1_21CollectiveEpilogueBwdISA_SB_SD_Li256ELb1ELb0ELi2EEENS1_19SingleTileSchedulerILb1ELb0ELb0ELi128EEEEEEEEEvNT_6ParamsE$_ZZN4cute12filter_tupleINS_5tupleIJNS_1CILi1EEENS1_IJiiiEEENS2_ILi64EEENS1_IJNS2_ILi72EEENS2_ILi144EEENS2_ILi288EEEEEENS2_ILi512EEEEEEZNS_7flattenISB_EEDaRKT_EUlRKT_E_EEDaSF_OT0_ENKUlDpSI_E_clIJNS1_IJS3_EEES4_NS1_IJS5_EEES9_NS1_IJSA_EEEEEEDaSM_)
        /*d484*/ 	.word	0x00000000


	//----- nvinfo : EIATTR_FRAME_SIZE
	.align		4
.L_9078:
        /*d488*/ 	.byte	0x04, 0x11
        /*d48a*/ 	.short	(.L_9080 - .L_9079)
	.align		4
.L_9079:
        /*d48c*/ 	.word	index@($_ZN7cutlass13device_kernelIN5flash19enable_sm80_to_sm89INS1_16FlashAttnBwdSm80INS1_25CollectiveMainloopBwdSm80ILi2ELi2EN4cute5tupleIJNS5_1CILi128EEES8_NS7_ILi64EEEEEENS_10bfloat16_tEfNS_4arch4Sm80ELb0ELb1ELb1ELb1ELb0ELb0ELb0ELb0ELi2ELi4ELi4ELi4ELb0EEENS1_21CollectiveEpilogueBwdISA_SB_SD_Li256ELb1ELb0ELi2EEENS1_19SingleTileSchedulerILb1ELb0ELb0ELi128EEEEEEEEEvNT_6ParamsE$_ZZN4cute12filter_tupleINS_5tupleIJNS_1CILi1EEENS1_IJNS2_ILi8EEEiiEEENS2_ILi64EEENS1_IJiNS2_ILi144EEENS2_ILi288EEEEEENS2_ILi512EEEEEEZNS_7flattenISB_EEDaRKT_EUlRKT_E_EEDaSF_OT0_ENKUlDpSI_E_clIJNS1_IJS3_EEES5_NS1_IJS6_EEES9_NS1_IJSA_EEEEEEDaSM_)
        /*d490*/ 	.word	0x00000000


	//----- nvinfo : EIATTR_FRAME_SIZE
	.align		4
.L_9080:
        /*d494*/ 	.byte	0x04, 0x11
        /*d496*/ 	.short	(.L_9082 - .L_9081)
	.align		4
.L_9081:
        /*d498*/ 	.word	index@($_ZN7cutlass13device_kernelIN5flash19enable_sm80_to_sm89INS1_16FlashAttnBwdSm80INS1_25CollectiveMainloopBwdSm80ILi2ELi2EN4cute5tupleIJNS5_1CILi128EEES8_NS7_ILi64EEEEEENS_10bfloat16_tEfNS_4arch4Sm80ELb0ELb1ELb1ELb1ELb0ELb0ELb0ELb0ELi2ELi4ELi4ELi4ELb0EEENS1_21CollectiveEpilogueBwdISA_SB_SD_Li256ELb1ELb0ELi2EEENS1_19SingleTileSchedulerILb1ELb0ELb0ELi128EEEEEEEEEvNT_6ParamsE$_ZZN4cute12filter_tupleINS_5tupleIJNS_1CILi1024EEENS1_IJiiEEEEEEZNS_16flatten_to_tupleIS5_EEDaRKT_EUlRKT_E_EEDaS9_OT0_ENKUlDpSC_E_clIJNS1_IJS3_EEES4_EEEDaSG_)
        /*d49c*/ 	.word	0x00000000


	//----- nvinfo : EIATTR_FRAME_SIZE
	.align		4
.L_9082:
        /*d4a0*/ 	.byte	0x04, 0x11
        /*d4a2*/ 	.short	(.L_9084 - .L_9083)
	.align		4
.L_9083:
        /*d4a4*/ 	.word	index@($_ZN7cutlass13device_kernelIN5flash19enable_sm80_to_sm89INS1_16FlashAttnBwdSm80INS1_25CollectiveMainloopBwdSm80ILi2ELi2EN4cute5tupleIJNS5_1CILi128EEES8_NS7_ILi64EEEEEENS_10bfloat16_tEfNS_4arch4Sm80ELb0ELb1ELb1ELb1ELb0ELb0ELb0ELb0ELi2ELi4ELi4ELi4ELb0EEENS1_21CollectiveEpilogueBwdISA_SB_SD_Li256ELb1ELb0ELi2EEENS1_19SingleTileSchedulerILb1ELb0ELb0ELi128EEEEEEEEEvNT_6ParamsE$_ZZN4cute12filter_tupleINS_5tupleIJNS_1CILi0EEENS_10UnderscoreEEEENS1_IJNS1_IJS3_S3_EEEiEEEZNS_6detail10lift_sliceIS5_S7_EEDaRKT_RKT0_EUlRKT_RKT0_E_EEDaSC_SF_OT1_ENKUlDpSI_E_clIJNS1_IJEEENS1_IJiEEEEEEDaSP_)
        /*d4a8*/ 	.word	0x00000000


	//----- nvinfo : EIATTR_FRAME_SIZE
	.align		4
.L_9084:
        /*d4ac*/ 	.byte	0x04, 0x11
        /*d4ae*/ 	.short	(.L_9086 - .L_9085)
	.align		4
.L_9085:
        /*d4b0*/ 	.word	index@($_ZN7cutlass13device_kernelIN5flash19enable_sm80_to_sm89INS1_16FlashAttnBwdSm80INS1_25CollectiveMainloopBwdSm80ILi2ELi2EN4cute5tupleIJNS5_1CILi128EEES8_NS7_ILi64EEEEEENS_10bfloat16_tEfNS_4arch4Sm80ELb0ELb1ELb1ELb1ELb0ELb0ELb0ELb0ELi2ELi4ELi4ELi4ELb0EEENS1_21CollectiveEpilogueBwdISA_SB_SD_Li256ELb1ELb0ELi2EEENS1_19SingleTileSchedulerILb1ELb0ELb0ELi128EEEEEEEEEvNT_6ParamsE$_ZZN4cute12filter_tupleINS_5tupleIJNS_1CILi0EEENS1_IJNS2_ILi1EEENS2_ILi512EEEiEEEEEEZNS_16flatten_to_tupleIS7_EEDaRKT_EUlRKT_E_EEDaSB_OT0_ENKUlDpSE_E_clIJNS1_IJS3_EEES6_EEEDaSI_)
        /*d4b4*/ 	.word	0x00000000


	//----- nvinfo : EIATTR_FRAME_SIZE
	.align		4
.L_9086:
        /*d4b8*/ 	.byte	0x04, 0x11
        /*d4ba*/ 	.short	(.L_9088 - .L_9087)
	.align		4
.L_9087:
        /*d4bc*/ 	.word	index@($_ZN7cutlass13device_kernelIN5flash19enable_sm80_to_sm89INS1_16FlashAttnBwdSm80INS1_25CollectiveMainloopBwdSm80ILi2ELi2EN4cute5tupleIJNS5_1CILi128EEES8_NS7_ILi64EEEEEENS_10bfloat16_tEfNS_4arch4Sm80ELb0ELb1ELb1ELb1ELb0ELb0ELb0ELb0ELi2ELi4ELi4ELi4ELb0EEENS1_21CollectiveEpilogueBwdISA_SB_SD_Li256ELb1ELb0ELi2EEENS1_19SingleTileSchedulerILb1ELb0ELb0ELi128EEEEEEEEEvNT_6ParamsE$_ZZN4cute12filter_tupleINS_5tupleIJNS_10UnderscoreES2_iEEENS1_IJNS1_IJNS_1CILi1EEENS4_ILi0EEEEEEiNS4_ILi1024EEEEEEZNS_5sliceIS3_S9_EEDaRKT_RKT0_EUlRKT_RKT0_E_EEDaSD_SG_OT1_ENKUlDpSJ_E_clIJNS1_IJS7_EEENS1_IJiEEENS1_IJEEEEEEDaSQ_)
        /*d4c0*/ 	.word	0x00000000


	//----- nvinfo : EIATTR_FRAME_SIZE
	.align		4
.L_9088:
        /*d4c4*/ 	.byte	0x04, 0x11
        /*d4c6*/ 	.short	(.L_9090 - .L_9089)
	.align		4
.L_9089:
        /*d4c8*/ 	.word	index@($_ZN7cutlass13device_kernelIN5flash19enable_sm80_to_sm89INS1_16FlashAttnBwdSm80INS1_25CollectiveMainloopBwdSm80ILi2ELi2EN4cute5tupleIJNS5_1CILi128EEES8_NS7_ILi64EEEEEENS_10bfloat16_tEfNS_4arch4Sm80ELb0ELb1ELb1ELb1ELb0ELb0ELb0ELb0ELi2ELi4ELi4ELi4ELb0EEENS1_21CollectiveEpilogueBwdISA_SB_SD_Li256ELb1ELb0ELi2EEENS1_19SingleTileSchedulerILb1ELb0ELb0ELi128EEEEEEEEEvNT_6ParamsE$_ZZN4cute12filter_tupleINS_5tupleIJNS_10UnderscoreES2_S2_iEEENS1_IJNS1_IJNS_1CILi1EEENS4_ILi0EEEEEElS6_lEEEZNS_5sliceIS3_S8_EEDaRKT_RKT0_EUlRKT_RKT0_E_EEDaSC_SF_OT1_ENKUlDpSI_E_clIJNS1_IJS7_EEENS1_IJlEEENS1_IJS6_EEENS1_IJEEEEEEDaSP_)
        /*d4cc*/ 	.word	0x00000000


	//----- nvinfo : EIATTR_FRAME_SIZE
	.align		4
.L_9090:
        /*d4d0*/ 	.byte	0x04, 0x11
        /*d4d2*/ 	.short	(.L_9092 - .L_9091)
	.align		4
.L_9091:
        /*d4d4*/ 	.word	index@($_ZN7cutlass13device_kernelIN5flash19enable_sm80_to_sm89INS1_16FlashAttnBwdSm80INS1_25CollectiveMainloopBwdSm80ILi2ELi2EN4cute5tupleIJNS5_1CILi128EEES8_NS7_ILi64EEEEEENS_10bfloat16_tEfNS_4arch4Sm80ELb0ELb1ELb1ELb1ELb0ELb0ELb0ELb0ELi2ELi4ELi4ELi4ELb0EEENS1_21CollectiveEpilogueBwdISA_SB_SD_Li256ELb1ELb0ELi2EEENS1_19SingleTileSchedulerILb1ELb0ELb0ELi128EEEEEEEEEvNT_6ParamsE$_ZZN4cute12filter_tupleINS_5tupleIJNS_10UnderscoreES2_S2_iEEENS1_IJNS1_IJNS_1CILi1EEENS4_ILi0EEEEEEiNS4_ILi1024EEENS4_ILi8192EEEEEEZNS_5sliceIS3_SA_EEDaRKT_RKT0_EUlRKT_RKT0_E_EEDaSE_SH_OT1_ENKUlDpSK_E_clIJNS1_IJS7_EEENS1_IJiEEENS1_IJS8_EEENS1_IJEEEEEEDaSR_)
        /*d4d8*/ 	.word	0x00000000


	//----- nvinfo : EIATTR_FRAME_SIZE
	.align		4
.L_9092:
        /*d4dc*/ 	.byte	0x04, 0x11
        /*d4de*/ 	.short	(.L_9094 - .L_9093)
	.align		4
.L_9093:
        /*d4e0*/ 	.word	index@($_ZN7cutlass13device_kernelIN5flash19enable_sm80_to_sm89INS1_16FlashAttnBwdSm80INS1_25CollectiveMainloopBwdSm80ILi2ELi2EN4cute5tupleIJNS5_1CILi128EEES8_NS7_ILi64EEEEEENS_10bfloat16_tEfNS_4arch4Sm80ELb0ELb1ELb1ELb1ELb0ELb0ELb0ELb0ELi2ELi4ELi4ELi4ELb0EEENS1_21CollectiveEpilogueBwdISA_SB_SD_Li256ELb1ELb0ELi2EEENS1_19SingleTileSchedulerILb1ELb0ELb0ELi128EEEEEEEEEvNT_6ParamsE$_ZZN4cute12filter_tupleINS_5tupleIJNS_10UnderscoreES2_S2_iEEENS1_IJNS1_IJNS_1CILi1EEENS4_ILi0EEEEEENS4_ILi4096EEENS1_IJiiEEENS1_IJS6_NS4_ILi8192EEEEEEEEEZNS_5sliceIS3_SC_EEDaRKT_RKT0_EUlRKT_RKT0_E_EEDaSG_SJ_OT1_ENKUlDpSM_E_clIJNS1_IJS7_EEENS1_IJS8_EEENS1_IJS9_EEENS1_IJEEEEEEDaST_)
        /*d4e4*/ 	.word	0x00000000


	//----- nvinfo : EIATTR_FRAME_SIZE
	.align		4
.L_9094:
        /*d4e8*/ 	.byte	0x04, 0x11
        /*d4ea*/ 	.short	(.L_9096 - .L_9095)
	.align		4
.L_9095:
        /*d4ec*/ 	.word	index@($_ZN7cutlass13device_kernelIN5flash19enable_sm80_to_sm89INS1_16FlashAttnBwdSm80INS1_25CollectiveMainloopBwdSm80ILi2ELi2EN4cute5tupleIJNS5_1CILi128EEES8_NS7_ILi64EEEEEENS_10bfloat16_tEfNS_4arch4Sm80ELb0ELb1ELb1ELb1ELb0ELb0ELb0ELb0ELi2ELi4ELi4ELi4ELb0EEENS1_21CollectiveEpilogueBwdISA_SB_SD_Li256ELb1ELb0ELi2EEENS1_19SingleTileSchedulerILb1ELb0ELb0ELi128EEEEEEEEEvNT_6ParamsE$_ZZN4cute12filter_tupleINS_5tupleIJNS_10UnderscoreES2_NS_1CILi0EEEEEENS1_IJNS1_IJNS3_ILi1EEES4_EEEiNS3_ILi1024EEEEEEZNS_5sliceIS5_S9_EEDaRKT_RKT0_EUlRKT_RKT0_E_EEDaSD_SG_OT1_ENKUlDpSJ_E_clIJNS1_IJS7_EEENS1_IJiEEENS1_IJEEEEEEDaSQ_)
        /*d4f0*/ 	.word	0x00000000


	//----- nvinfo : EIATTR_FRAME_SIZE
	.align		4
.L_9096:
        /*d4f4*/ 	.byte	0x04, 0x11
        /*d4f6*/ 	.short	(.L_9098 - .L_9097)
	.align		4
.L_9097:
        /*d4f8*/ 	.word	index@($_ZN7cutlass13device_kernelIN5flash19enable_sm80_to_sm89INS1_16FlashAttnBwdSm80INS1_25CollectiveMainloopBwdSm80ILi2ELi2EN4cute5tupleIJNS5_1CILi128EEES8_NS7_ILi64EEEEEENS_10bfloat16_tEfNS_4arch4Sm80ELb0ELb1ELb1ELb1ELb0ELb0ELb0ELb0ELi2ELi4ELi4ELi4ELb0EEENS1_21CollectiveEpilogueBwdISA_SB_SD_Li256ELb1ELb0ELi2EEENS1_19SingleTileSchedulerILb1ELb0ELb0ELi128EEEEEEEEEvNT_6ParamsE$_ZZN4cute12filter_tupleINS_5tupleIJNS1_IJiiEEENS_1CILi8192EEEEEEZNS_16flatten_to_tupleIS5_EEDaRKT_EUlRKT_E_EEDaS9_OT0_ENKUlDpSC_E_clIJS2_NS1_IJS4_EEEEEEDaSG_)
        /*d4fc*/ 	.word	0x00000000


	//----- nvinfo : EIATTR_FRAME_SIZE
	.align		4
.L_9098:
        /*d500*/ 	.byte	0x04, 0x11
        /*d502*/ 	.short	(.L_9100 - .L_9099)
	.align		4
.L_9099:
        /*d504*/ 	.word	index@($_ZN7cutlass13device_kernelIN5flash19enable_sm80_to_sm89INS1_16FlashAttnBwdSm80INS1_25CollectiveMainloopBwdSm80ILi2ELi2EN4cute5tupleIJNS5_1CILi128EEES8_NS7_ILi64EEEEEENS_10bfloat16_tEfNS_4arch4Sm80ELb0ELb1ELb1ELb1ELb0ELb0ELb0ELb0ELi2ELi4ELi4ELi4ELb0EEENS1_21CollectiveEpilogueBwdISA_SB_SD_Li256ELb1ELb0ELi2EEENS1_19SingleTileSchedulerILb1ELb0ELb0ELi128EEEEEEEEEvNT_6ParamsE$_ZZN4cute12filter_tupleINS_5tupleIJNS1_IJiiEEENS_1CILi1024EEEEEEZNS_16flatten_to_tupleIS5_EEDaRKT_EUlRKT_E_EEDaS9_OT0_ENKUlDpSC_E_clIJS2_NS1_IJS4_EEEEEEDaSG_)
        /*d508*/ 	.word	0x00000000


	//----- nvinfo : EIATTR_FRAME_SIZE
	.align		4
.L_9100:
        /*d50c*/ 	.byte	0x04, 0x11
        /*d50e*/ 	.short	(.L_9102 - .L_9101)
	.align		4
.L_9101:
        /*d510*/ 	.word	index@($_ZN7cutlass13device_kernelIN5flash19enable_sm80_to_sm89INS1_16FlashAttnBwdSm80INS1_25CollectiveMainloopBwdSm80ILi2ELi2EN4cute5tupleIJNS5_1CILi128EEES8_NS7_ILi64EEEEEENS_10bfloat16_tEfNS_4arch4Sm80ELb0ELb1ELb1ELb1ELb0ELb0ELb0ELb0ELi2ELi4ELi4ELi4ELb0EEENS1_21CollectiveEpilogueBwdISA_SB_SD_Li256ELb1ELb0ELi2EEENS1_19SingleTileSchedulerILb1ELb0ELb0ELi128EEEEEEEEEvNT_6ParamsE$_ZZN4cute12filter_tupleINS_5tupleIJNS1_IJiNS1_IJiNS_1CILi0EEEEEEEEENS1_IJNS_10UnderscoreENS1_IJS6_S6_EEEEEEEEES9_ZNS_4diceIS9_S9_EEDaRKT_RKT0_EUlRKT_RKT0_E_EEDaSD_SG_OT1_ENKUlDpSJ_E_clIJNS1_IJiiS3_EEENS1_IJEEEEEEDaSQ_)
        /*d514*/ 	.word	0x00000000


	//----- nvinfo : EIATTR_FRAME_SIZE
	.align		4
.L_9102:
        /*d518*/ 	.byte	0x04, 0x11
        /*d51a*/ 	.short	(.L_9104 - .L_9103)
	.align		4
.L_9103:
        /*d51c*/ 	.word	index@($_ZN7cutlass13device_kernelIN5flash19enable_sm80_to_sm89INS1_16FlashAttnBwdSm80INS1_25CollectiveMainloopBwdSm80ILi2ELi2EN4cute5tupleIJNS5_1CILi128EEES8_NS7_ILi64EEEEEENS_10bfloat16_tEfNS_4arch4Sm80ELb0ELb1ELb1ELb1ELb0ELb0ELb0ELb0ELi2ELi4ELi4ELi4ELb0EEENS1_21CollectiveEpilogueBwdISA_SB_SD_Li256ELb1ELb0ELi2EEENS1_19SingleTileSchedulerILb1ELb0ELb0ELi128EEEEEEEEEvNT_6ParamsE$_ZZN4cute12filter_tupleINS_5tupleIJNS1_IJNS_1CILi0EEENS1_IJNS2_ILi1EEENS2_ILi512EEEiEEEEEENS2_ILi4096EEENS1_IJiNS2_ILi8192EEEEEEEEEZNS_7flattenISB_EEDaRKT_EUlRKT_E_EEDaSF_OT0_ENKUlDpSI_E_clIJNS1_IJS3_S4_S5_iEEENS1_IJS8_EEESA_EEEDaSM_)
        /*d520*/ 	.word	0x00000000


	//----- nvinfo : EIATTR_FRAME_SIZE
	.align		4
.L_9104:
        /*d524*/ 	.byte	0x04, 0x11
        /*d526*/ 	.short	(.L_9106 - .L_9105)
	.align		4
.L_9105:
        /*d528*/ 	.word	index@($_ZN7cutlass13device_kernelIN5flash19enable_sm80_to_sm89INS1_16FlashAttnBwdSm80INS1_25CollectiveMainloopBwdSm80ILi2ELi2EN4cute5tupleIJNS5_1CILi128EEES8_NS7_ILi64EEEEEENS_10bfloat16_tEfNS_4arch4Sm80ELb0ELb1ELb1ELb1ELb0ELb0ELb0ELb0ELi2ELi4ELi4ELi4ELb0EEENS1_21CollectiveEpilogueBwdISA_SB_SD_Li256ELb1ELb0ELi2EEENS1_19SingleTileSchedulerILb1ELb0ELb0ELi128EEEEEEEEEvNT_6ParamsE$_ZZN4cute12filter_tupleINS_5tupleIJNS1_IJNS_10UnderscoreENS_1CILi0EEEEEENS1_IJS4_S2_EEEEEENS1_IJNS1_IJNS1_IJNS3_ILi1EEES4_EEES4_EEENS1_IJNS1_IJS4_S4_EEEiEEEEEEZNS_5sliceIS7_SD_EEDaRKT_RKT0_EUlRKT_RKT0_E_EEDaSH_SK_OT1_ENKUlDpSN_E_clIJNS1_IJS9_EEENS1_IJiEEEEEEDaSU_)
        /*d52c*/ 	.word	0x00000000


	//----- nvinfo : EIATTR_FRAME_SIZE
	.align		4
.L_9106:
        /*d530*/ 	.byte	0x04, 0x11
        /*d532*/ 	.short	(.L_9108 - .L_9107)
	.align		4
.L_9107:
        /*d534*/ 	.word	index@($_ZN7cutlass13device_kernelIN5flash19enable_sm80_to_sm89INS1_16FlashAttnBwdSm80INS1_25CollectiveMainloopBwdSm80ILi2ELi2EN4cute5tupleIJNS5_1CILi128EEES8_NS7_ILi64EEEEEENS_10bfloat16_tEfNS_4arch4Sm80ELb0ELb1ELb1ELb1ELb0ELb0ELb0ELb0ELi2ELi4ELi4ELi4ELb0EEENS1_21CollectiveEpilogueBwdISA_SB_SD_Li256ELb1ELb0ELi2EEENS1_19SingleTileSchedulerILb1ELb0ELb0ELi128EEEEEEEEEvNT_6ParamsE$_ZSt3minIiERKT_S2_S2_)
        /*d538*/ 	.word	0x00000000


	//----- nvinfo : EIATTR_FRAME_SIZE
	.align		4
.L_9108:
        /*d53c*/ 	.byte	0x04, 0x11
        /*d53e*/ 	.short	(.L_9110 - .L_9109)
	.align		4
.L_9109:
        /*d540*/ 	.word	index@($_ZN7cutlass13device_kernelIN5flash19enable_sm80_to_sm89INS1_16FlashAttnBwdSm80INS1_25CollectiveMainloopBwdSm80ILi2ELi2EN4cute5tupleIJNS5_1CILi128EEES8_NS7_ILi64EEEEEENS_10bfloat16_tEfNS_4arch4Sm80ELb0ELb1ELb1ELb1ELb0ELb0ELb0ELb0ELi2ELi4ELi4ELi4ELb0EEENS1_21CollectiveEpilogueBwdISA_SB_SD_Li256ELb1ELb0ELi2EEENS1_19SingleTileSchedulerILb1ELb0ELb0ELi128EEEEEEEEEvNT_6ParamsE$_ZSt3maxIiERKT_S2_S2_)
        /*d544*/ 	.word	0x00000000


	//----- nvinfo : EIATTR_FRAME_SIZE
	.align		4
.L_9110:
        /*d548*/ 	.byte	0x04, 0x11
        /*d54a*/ 	.short	(.L_9112 - .L_9111)
	.align		4
.L_9111:
        /*d54c*/ 	.word	index@($_ZN7cutlass13device_kernelIN5flash19enable_sm80_to_sm89INS1_16FlashAttnBwdSm80INS1_25CollectiveMainloopBwdSm80ILi2ELi2EN4cute5tupleIJNS5_1CILi128EEES8_NS7_ILi64EEEEEENS_10bfloat16_tEfNS_4arch4Sm80ELb0ELb1ELb1ELb1ELb0ELb0ELb0ELb0ELi2ELi4ELi4ELi4ELb0EEENS1_21CollectiveEpilogueBwdISA_SB_SD_Li256ELb1ELb0ELi2EEENS1_19SingleTileSchedulerILb1ELb0ELb0ELi128EEEEEEEEEvNT_6ParamsE$_ZN73_INTERNAL_24fd9406_37_flash_bwd_hdim64_bf16_softcap_sm80_cu_3fbc093a_29189atomicAddEPff)
        /*d550*/ 	.word	0x00000000


	//----- nvinfo : EIATTR_FRAME_SIZE
	.align		4
.L_9112:
        /*d554*/ 	.byte	0x04, 0x11
        /*d556*/ 	.short	(.L_9114 - .L_9113)
	.align		4
.L_9113:
        /*d558*/ 	.word	index@($_ZN7cutlass13device_kernelIN5flash19enable_sm80_to_sm89INS1_16FlashAttnBwdSm80INS1_25CollectiveMainloopBwdSm80ILi2ELi2EN4cute5tupleIJNS5_1CILi128EEES8_NS7_ILi64EEEEEENS_10bfloat16_tEfNS_4arch4Sm80ELb0ELb1ELb1ELb1ELb0ELb0ELb0ELb0ELi2ELi4ELi4ELi4ELb0EEENS1_21CollectiveEpilogueBwdISA_SB_SD_Li256ELb1ELb0ELi2EEENS1_19SingleTileSchedulerILb1ELb0ELb0ELi128EEEEEEEEEvNT_6ParamsE$_ZN73_INTERNAL_24fd9406_37_flash_bwd_hdim64_bf16_softcap_sm80_cu_3fbc093a_291824__cvta_generic_to_sharedEPKv)
        /*d55c*/ 	.word	0x00000000


	//----- nvinfo : EIATTR_FRAME_SIZE
	.align		4
.L_9114:
        /*d560*/ 	.byte	0x04, 0x11
        /*d562*/ 	.short	(.L_9116 - .L_9115)
	.align		4
.L_9115:
        /*d564*/ 	.word	index@($_ZN7cutlass13device_kernelIN5flash19enable_sm80_to_sm89INS1_16FlashAttnBwdSm80INS1_25CollectiveMainloopBwdSm80ILi2ELi2EN4cute5tupleIJNS5_1CILi128EEES8_NS7_ILi64EEEEEENS_10bfloat16_tEfNS_4arch4Sm80ELb0ELb1ELb1ELb1ELb0ELb0ELb0ELb0ELi2ELi4ELi4ELi4ELb0EEENS1_21CollectiveEpilogueBwdISA_SB_SD_Li256ELb1ELb0ELi2EEENS1_19SingleTileSchedulerILb1ELb0ELb0ELi128EEEEEEEEEvNT_6ParamsE$_ZN73_INTERNAL_24fd9406_37_flash_bwd_hdim64_bf16_softcap_sm80_cu_3fbc093a_291814__viaddmin_s32Eiii)
        /*d568*/ 	.word	0x00000000


	//----- nvinfo : EIATTR_FRAME_SIZE
	.align		4
.L_9116:
        /*d56c*/ 	.byte	0x04, 0x11
        /*d56e*/ 	.short	(.L_9118 - .L_9117)
	.align		4
.L_9117:
        /*d570*/ 	.word	index@($_ZN7cutlass13device_kernelIN5flash19enable_sm80_to_sm89INS1_16FlashAttnBwdSm80INS1_25CollectiveMainloopBwdSm80ILi2ELi2EN4cute5tupleIJNS5_1CILi128EEES8_NS7_ILi64EEEEEENS_10bfloat16_tEfNS_4arch4Sm80ELb0ELb1ELb1ELb1ELb0ELb0ELb0ELb0ELi2ELi4ELi4ELi4ELb0EEENS1_21CollectiveEpilogueBwdISA_SB_SD_Li256ELb1ELb0ELi2EEENS1_19SingleTileSchedulerILb1ELb0ELb0ELi128EEEEEEEEEvNT_6ParamsE$_ZN4cute8smem_ptrIPjECI1NS_12iter_adaptorIS1_S2_EEES1_)
        /*d574*/ 	.word	0x00000000


	//----- nvinfo : EIATTR_FRAME_SIZE
	.align		4
.L_9118:
        /*d578*/ 	.byte	0x04, 0x11
        /*d57a*/ 	.short	(.L_9120 - .L_9119)
	.align		4
.L_9119:
        /*d57c*/ 	.word	index@($_ZN7cutlass13device_kernelIN5flash19enable_sm80_to_sm89INS1_16FlashAttnBwdSm80INS1_25CollectiveMainloopBwdSm80ILi2ELi2EN4cute5tupleIJNS5_1CILi128EEES8_NS7_ILi64EEEEEENS_10bfloat16_tEfNS_4arch4Sm80ELb0ELb1ELb1ELb1ELb0ELb0ELb0ELb0ELi2ELi4ELi4ELi4ELb0EEENS1_21CollectiveEpilogueBwdISA_SB_SD_Li256ELb1ELb0ELi2EEENS1_19SingleTileSchedulerILb1ELb0ELb0ELi128EEEEEEEEEvNT_6ParamsE$_ZN4cute8smem_ptrIPfECI1NS_12iter_adaptorIS1_S2_EEES1_)
        /*d580*/ 	.word	0x00000000


	//----- nvinfo : EIATTR_FRAME_SIZE
	.align		4
.L_9120:
        /*d584*/ 	.byte	0x04, 0x11
        /*d586*/ 	.short	(.L_9122 - .L_9121)
	.align		4
.L_9121:
        /*d588*/ 	.word	index@($_ZN7cutlass13device_kernelIN5flash19enable_sm80_to_sm89INS1_16FlashAttnBwdSm80INS1_25CollectiveMainloopBwdSm80ILi2ELi2EN4cute5tupleIJNS5_1CILi128EEES8_NS7_ILi64EEEEEENS_10bfloat16_tEfNS_4arch4Sm80ELb0ELb1ELb1ELb1ELb0ELb0ELb0ELb0ELi2ELi4ELi4ELi4ELb0EEENS1_21CollectiveEpilogueBwdISA_SB_SD_Li256ELb1ELb0ELi2EEENS1_19SingleTileSchedulerILb1ELb0ELb0ELi128EEEEEEEEEvNT_6ParamsE$_ZN4cute8smem_ptrIPN7cutlass9uint128_tEECI1NS_12iter_adaptorIS3_S4_EEES3_)
        /*d58c*/ 	.word	0x00000000


	//----- nvinfo : EIATTR_FRAME_SIZE
	.align		4
.L_9122:
        /*d590*/ 	.byte	0x04, 0x11
        /*d592*/ 	.short	(.L_9124 - .L_9123)
	.align		4
.L_9123:
        /*d594*/ 	.word	index@($_ZN7cutlass13device_kernelIN5flash19enable_sm80_to_sm89INS1_16FlashAttnBwdSm80INS1_25CollectiveMainloopBwdSm80ILi2ELi2EN4cute5tupleIJNS5_1CILi128EEES8_NS7_ILi64EEEEEENS_10bfloat16_tEfNS_4arch4Sm80ELb0ELb1ELb1ELb1ELb0ELb0ELb0ELb0ELi2ELi4ELi4ELi4ELb0EEENS1_21CollectiveEpilogueBwdISA_SB_SD_Li256ELb1ELb0ELi2EEENS1_19SingleTileSchedulerILb1ELb0ELb0ELi128EEEEEEEEEvNT_6ParamsE$_ZN4cute8smem_ptrIPN7cutlass10bfloat16_tEECI1NS_12iter_adaptorIS3_S4_EEES3_)
        /*d598*/ 	.word	0x00000000


	//----- nvinfo : EIATTR_FRAME_SIZE
	.align		4
.L_9124:
        /*d59c*/ 	.byte	0x04, 0x11
        /*d59e*/ 	.short	(.L_9126 - .L_9125)
	.align		4
.L_9125:
        /*d5a0*/ 	.word	index@($_ZN7cutlass13device_kernelIN5flash19enable_sm80_to_sm89INS1_16FlashAttnBwdSm80INS1_25CollectiveMainloopBwdSm80ILi2ELi2EN4cute5tupleIJNS5_1CILi128EEES8_NS7_ILi64EEEEEENS_10bfloat16_tEfNS_4arch4Sm80ELb0ELb1ELb1ELb1ELb0ELb0ELb0ELb0ELi2ELi4ELi4ELi4ELb0EEENS1_21CollectiveEpilogueBwdISA_SB_SD_Li256ELb1ELb0ELi2EEENS1_19SingleTileSchedulerILb1ELb0ELb0ELi128EEEEEEEEEvNT_6ParamsE$_ZN4cute8gmem_ptrIPfECI1NS_12iter_adaptorIS1_S2_EEES1_)
        /*d5a4*/ 	.word	0x00000000


	//----- nvinfo : EIATTR_FRAME_SIZE
	.align		4
.L_9126:
        /*d5a8*/ 	.byte	0x04, 0x11
        /*d5aa*/ 	.short	(.L_9128 - .L_9127)
	.align		4
.L_9127:
        /*d5ac*/ 	.word	index@($_ZN7cutlass13device_kernelIN5flash19enable_sm80_to_sm89INS1_16FlashAttnBwdSm80INS1_25CollectiveMainloopBwdSm80ILi2ELi2EN4cute5tupleIJNS5_1CILi128EEES8_NS7_ILi64EEEEEENS_10bfloat16_tEfNS_4arch4Sm80ELb0ELb1ELb1ELb1ELb0ELb0ELb0ELb0ELi2ELi4ELi4ELi4ELb0EEENS1_21CollectiveEpilogueBwdISA_SB_SD_Li256ELb1ELb0ELi2EEENS1_19SingleTileSchedulerILb1ELb0ELb0ELi128EEEEEEEEEvNT_6ParamsE$_ZN4cute8gmem_ptrIPKfECI1NS_12iter_adaptorIS2_S3_EEES2_)
        /*d5b0*/ 	.word	0x00000000


	//----- nvinfo : EIATTR_FRAME_SIZE
	.align		4
.L_9128:
        /*d5b4*/ 	.byte	0x04, 0x11
        /*d5b6*/ 	.short	(.L_9130 - .L_9129)
	.align		4
.L_9129:
        /*d5b8*/ 	.word	index@($_ZN7cutlass13device_kernelIN5flash19enable_sm80_to_sm89INS1_16FlashAttnBwdSm80INS1_25CollectiveMainloopBwdSm80ILi2ELi2EN4cute5tupleIJNS5_1CILi128EEES8_NS7_ILi64EEEEEENS_10bfloat16_tEfNS_4arch4Sm80ELb0ELb1ELb1ELb1ELb0ELb0ELb0ELb0ELi2ELi4ELi4ELi4ELb0EEENS1_21CollectiveEpilogueBwdISA_SB_SD_Li256ELb1ELb0ELi2EEENS1_19SingleTileSchedulerILb1ELb0ELb0ELi128EEEEEEEEEvNT_6ParamsE$_ZN4cute8gmem_ptrIPKN7cutlass9uint128_tEECI1NS_12iter_adaptorIS4_S5_EEES4_)
        /*d5bc*/ 	.word	0x00000000


	//----- nvinfo : EIATTR_FRAME_SIZE
	.align		4
.L_9130:
        /*d5c0*/ 	.byte	0x04, 0x11
        /*d5c2*/ 	.short	(.L_9132 - .L_9131)
	.align		4
.L_9131:
        /*d5c4*/ 	.word	index@($_ZN7cutlass13device_kernelIN5flash19enable_sm80_to_sm89INS1_16FlashAttnBwdSm80INS1_25CollectiveMainloopBwdSm80ILi2ELi2EN4cute5tupleIJNS5_1CILi128EEES8_NS7_ILi64EEEEEENS_10bfloat16_tEfNS_4arch4Sm80ELb0ELb1ELb1ELb1ELb0ELb0ELb0ELb0ELi2ELi4ELi4ELi4ELb0EEENS1_21CollectiveEpilogueBwdISA_SB_SD_Li256ELb1ELb0ELi2EEENS1_19SingleTileSchedulerILb1ELb0ELb0ELi128EEEEEEEEEvNT_6ParamsE$_ZN4cute8gmem_ptrIPKN7cutlass10bfloat16_tEECI1NS_12iter_adaptorIS4_S5_EEES4_)
        /*d5c8*/ 	.word	0x00000000


	//----- nvinfo : EIATTR_FRAME_SIZE
	.align		4
.L_9132:
        /*d5cc*/ 	.byte	0x04, 0x11
        /*d5ce*/ 	.short	(.L_9134 - .L_9133)
	.align		4
.L_9133:
        /*d5d0*/ 	.word	index@($_ZN7cutlass13device_kernelIN5flash19enable_sm80_to_sm89INS1_16FlashAttnBwdSm80INS1_25CollectiveMainloopBwdSm80ILi2ELi2EN4cute5tupleIJNS5_1CILi128EEES8_NS7_ILi64EEEEEENS_10bfloat16_tEfNS_4arch4Sm80ELb0ELb1ELb1ELb1ELb0ELb0ELb0ELb0ELi2ELi4ELi4ELi4ELb0EEENS1_21CollectiveEpilogueBwdISA_SB_SD_Li256ELb1ELb0ELi2EEENS1_19SingleTileSchedulerILb1ELb0ELb0ELi128EEEEEEEEEvNT_6ParamsE$_ZN4cute5tupleIJiiEEC2ERKiS3_)
        /*d5d4*/ 	.word	0x00000000


	//----- nvinfo : EIATTR_FRAME_SIZE
	.align		4
.L_9134:
        /*d5d8*/ 	.byte	0x04, 0x11
        /*d5da*/ 	.short	(.L_9136 - .L_9135)
	.align		4
.L_9135:
        /*d5dc*/ 	.word	index@($_ZN7cutlass13device_kernelIN5flash19enable_sm80_to_sm89INS1_16FlashAttnBwdSm80INS1_25CollectiveMainloopBwdSm80ILi2ELi2EN4cute5tupleIJNS5_1CILi128EEES8_NS7_ILi64EEEEEENS_10bfloat16_tEfNS_4arch4Sm80ELb0ELb1ELb1ELb1ELb0ELb0ELb0ELb0ELi2ELi4ELi4ELi4ELb0EEENS1_21CollectiveEpilogueBwdISA_SB_SD_Li256ELb1ELb0ELi2EEENS1_19SingleTileSchedulerILb1ELb0ELb0ELi128EEEEEEEEEvNT_6ParamsE$_ZN4cute5tupleIJiNS_1CILi0EEEEEC2ERKiRKS2_)
        /*d5e0*/ 	.word	0x00000000


	//----- nvinfo : EIATTR_FRAME_SIZE
	.align		4
.L_9136:
        /*d5e4*/ 	.byte	0x04, 0x11
        /*d5e6*/ 	.short	(.L_9138 - .L_9137)
	.align		4
.L_9137:
        /*d5e8*/ 	.word	index@($_ZN7cutlass13device_kernelIN5flash19enable_sm80_to_sm89INS1_16FlashAttnBwdSm80INS1_25CollectiveMainloopBwdSm80ILi2ELi2EN4cute5tupleIJNS5_1CILi128EEES8_NS7_ILi64EEEEEENS_10bfloat16_tEfNS_4arch4Sm80ELb0ELb1ELb1ELb1ELb0ELb0ELb0ELb0ELi2ELi4ELi4ELi4ELb0EEENS1_21CollectiveEpilogueBwdISA_SB_SD_Li256ELb1ELb0ELi2EEENS1_19SingleTileSchedulerILb1ELb0ELb0ELi128EEEEEEEEEvNT_6ParamsE$_ZN4cute5tupleIJiEEC2ERKi)
        /*d5ec*/ 	.word	0x00000000


	//----- nvinfo : EIATTR_FRAME_SIZE
	.align		4
.L_9138:
        /*d5f0*/ 	.byte	0x04, 0x11
        /*d5f2*/ 	.short	(.L_9140 - .L_9139)
	.align		4
.L_9139:
        /*d5f4*/ 	.word	index@($_ZN7cutlass13device_kernelIN5flash19enable_sm80_to_sm89INS1_16FlashAttnBwdSm80INS1_25CollectiveMainloopBwdSm80ILi2ELi2EN4cute5tupleIJNS5_1CILi128EEES8_NS7_ILi64EEEEEENS_10bfloat16_tEfNS_4arch4Sm80ELb0ELb1ELb1ELb1ELb0ELb0ELb0ELb0ELi2ELi4ELi4ELi4ELb0EEENS1_21CollectiveEpilogueBwdISA_SB_SD_Li256ELb1ELb0ELi2EEENS1_19SingleTileSchedulerILb1ELb0ELb0ELi128EEEEEEEEEvNT_6ParamsE$_ZN4cute5tupleIJNS_7SwizzleILi3ELi3ELi3EEENS_9MixedBitsILj0ELj432EEENS_6LayoutINS0_IJNS0_IJNS_1CILi2EEES7_S7_EEES7_NS6_ILi8EEEEEENS0_IJNS0_IJNS6_ILi64EEES9_NS6_ILi512EEEEEENS6_ILi8192EEENS6_ILi1024EEEEEEEEEEC2ERKS2_RKS4_RKSH_)
        /*d5f8*/ 	.word	0x00000000


	//----- nvinfo : EIATTR_FRAME_SIZE
	.align		4
.L_9140:
        /*d5fc*/ 	.byte	0x04, 0x11
        /*d5fe*/ 	.short	(.L_9142 - .L_9141)
	.align		4
.L_9141:
        /*d600*/ 	.word	index@($_ZN7cutlass13device_kernelIN5flash19enable_sm80_to_sm89INS1_16FlashAttnBwdSm80INS1_25CollectiveMainloopBwdSm80ILi2ELi2EN4cute5tupleIJNS5_1CILi128EEES8_NS7_ILi64EEEEEENS_10bfloat16_tEfNS_4arch4Sm80ELb0ELb1ELb1ELb1ELb0ELb0ELb0ELb0ELi2ELi4ELi4ELi4ELb0EEENS1_21CollectiveEpilogueBwdISA_SB_SD_Li256ELb1ELb0ELi2EEENS1_19SingleTileSchedulerILb1ELb0ELb0ELi128EEEEEEEEEvNT_6ParamsE$_ZN4cute5tupleIJNS_1CILi2EEEiEEC2ERKS2_RKi)
        /*d604*/ 	.word	0x00000000


	//----- nvinfo : EIATTR_FRAME_SIZE
	.align		4
.L_9142:
        /*d608*/ 	.byte	0x04, 0x11
        /*d60a*/ 	.short	(.L_9144 - .L_9143)
	.align		4
.L_9143:
        /*d60c*/ 	.word	index@($_ZN7cutlass13device_kernelIN5flash19enable_sm80_to_sm89INS1_16FlashAttnBwdSm80INS1_25CollectiveMainloopBwdSm80ILi2ELi2EN4cute5tupleIJNS5_1CILi128EEES8_NS7_ILi64EEEEEENS_10bfloat16_tEfNS_4arch4Sm80ELb0ELb1ELb1ELb1ELb0ELb0ELb0ELb0ELi2ELi4ELi4ELi4ELb0EEENS1_21CollectiveEpilogueBwdISA_SB_SD_Li256ELb1ELb0ELi2EEENS1_19SingleTileSchedulerILb1ELb0ELb0ELi128EEEEEEEEEvNT_6ParamsE$_ZN4cute5tupleIJNS_1CILi0EEEiEEC2ERKS2_RKi)
        /*d610*/ 	.word	0x00000000


	//----- nvinfo : EIATTR_FRAME_SIZE
	.align		4
.L_9144:
        /*d614*/ 	.byte	0x04, 0x11
        /*d616*/ 	.short	(.L_9146 - .L_9145)
	.align		4
.L_9145:
        /*d618*/ 	.word	index@($_ZN7cutlass13device_kernelIN5flash19enable_sm80_to_sm89INS1_16FlashAttnBwdSm80INS1_25CollectiveMainloopBwdSm80ILi2ELi2EN4cute5tupleIJNS5_1CILi128EEES8_NS7_ILi64EEEEEENS_10bfloat16_tEfNS_4arch4Sm80ELb0ELb1ELb1ELb1ELb0ELb0ELb0ELb0ELi2ELi4ELi4ELi4ELb0EEENS1_21CollectiveEpilogueBwdISA_SB_SD_Li256ELb1ELb0ELi2EEENS1_19SingleTileSchedulerILb1ELb0ELb0ELi128EEEEEEEEEvNT_6ParamsE$_ZN4cute5tupleIJNS0_IJNS_1CILi8EEENS1_ILi2EEES3_S3_S2_S3_EEENS0_IJNS1_ILi1EEEiiiNS1_ILi72EEENS1_ILi512EEEEEEEEC2ERKS4_RKS8_)
        /*d61c*/ 	.word	0x00000000


	//----- nvinfo : EIATTR_FRAME_SIZE
	.align		4
.L_9146:
        /*d620*/ 	.byte	0x04, 0x11
        /*d622*/ 	.short	(.L_9148 - .L_9147)
	.align		4
.L_9147:
        /*d624*/ 	.word	index@($_ZN7cutlass13device_kernelIN5flash19enable_sm80_to_sm89INS1_16FlashAttnBwdSm80INS1_25CollectiveMainloopBwdSm80ILi2ELi2EN4cute5tupleIJNS5_1CILi128EEES8_NS7_ILi64EEEEEENS_10bfloat16_tEfNS_4arch4Sm80ELb0ELb1ELb1ELb1ELb0ELb0ELb0ELb0ELi2ELi4ELi4ELi4ELb0EEENS1_21CollectiveEpilogueBwdISA_SB_SD_Li256ELb1ELb0ELi2EEENS1_19SingleTileSchedulerILb1ELb0ELb0ELi128EEEEEEEEEvNT_6ParamsE$_ZN4cute5tupleIJNS0_IJNS_1CILi8EEENS0_IJNS1_ILi2EEES3_S3_EEENS1_ILi1EEES4_S5_EEENS0_IJS5_NS0_IJiiiEEENS1_ILi64EEENS0_IJNS1_ILi72EEENS1_ILi144EEENS1_ILi288EEEEEENS1_ILi512EEEEEEEEC2ERKS6_RKSE_)
        /*d628*/ 	.word	0x00000000


	//----- nvinfo : EIATTR_FRAME_SIZE
	.align		4
.L_9148:
        /*d62c*/ 	.byte	0x04, 0x11
        /*d62e*/ 	.short	(.L_9150 - .L_9149)
	.align		4
.L_9149:
        /*d630*/ 	.word	index@($_ZN7cutlass13device_kernelIN5flash19enable_sm80_to_sm89INS1_16FlashAttnBwdSm80INS1_25CollectiveMainloopBwdSm80ILi2ELi2EN4cute5tupleIJNS5_1CILi128EEES8_NS7_ILi64EEEEEENS_10bfloat16_tEfNS_4arch4Sm80ELb0ELb1ELb1ELb1ELb0ELb0ELb0ELb0ELi2ELi4ELi4ELi4ELb0EEENS1_21CollectiveEpilogueBwdISA_SB_SD_Li256ELb1ELb0ELi2EEENS1_19SingleTileSchedulerILb1ELb0ELb0ELi128EEEEEEEEEvNT_6ParamsE$_ZN4cute5tupleIJNS0_IJNS_1CILi8EEENS0_IJNS1_ILi2EEES3_S3_EEENS1_ILi1EEES4_S5_EEENS0_IJS5_NS0_IJS2_iiEEENS1_ILi64EEENS0_IJiNS1_ILi144EEENS1_ILi288EEEEEENS1_ILi512EEEEEEEEC2ERKS6_RKSD_)
        /*d634*/ 	.word	0x00000000


	//----- nvinfo : EIATTR_FRAME_SIZE
	.align		4
.L_9150:
        /*d638*/ 	.byte	0x04, 0x11
        /*d63a*/ 	.short	(.L_9152 - .L_9151)
	.align		4
.L_9151:
        /*d63c*/ 	.word	index@($_ZN7cutlass13device_kernelIN5flash19enable_sm80_to_sm89INS1_16FlashAttnBwdSm80INS1_25CollectiveMainloopBwdSm80ILi2ELi2EN4cute5tupleIJNS5_1CILi128EEES8_NS7_ILi64EEEEEENS_10bfloat16_tEfNS_4arch4Sm80ELb0ELb1ELb1ELb1ELb0ELb0ELb0ELb0ELi2ELi4ELi4ELi4ELb0EEENS1_21CollectiveEpilogueBwdISA_SB_SD_Li256ELb1ELb0ELi2EEENS1_19SingleTileSchedulerILb1ELb0ELb0ELi128EEEEEEEEEvNT_6ParamsE$_ZN4cute5tupleIJNS0_IJNS_1CILi2EEES2_S2_EEENS0_IJNS1_ILi1EEENS1_ILi512EEEiEEEEEC2ERKS3_RKS6_)
        /*d640*/ 	.word	0x00000000


	//----- nvinfo : EIATTR_FRAME_SIZE
	.align		4
.L_9152:
        /*d644*/ 	.byte	0x04, 0x11
        /*d646*/ 	.short	(.L_9154 - .L_9153)
	.align		4
.L_9153:
        /*d648*/ 	.word	index@($_ZN7cutlass13device_kernelIN5flash19enable_sm80_to_sm89INS1_16FlashAttnBwdSm80INS1_25CollectiveMainloopBwdSm80ILi2ELi2EN4cute5tupleIJNS5_1CILi128EEES8_NS7_ILi64EEEEEENS_10bfloat16_tEfNS_4arch4Sm80ELb0ELb1ELb1ELb1ELb0ELb0ELb0ELb0ELi2ELi4ELi4ELi4ELb0EEENS1_21CollectiveEpilogueBwdISA_SB_SD_Li256ELb1ELb0ELi2EEENS1_19SingleTileSchedulerILb1ELb0ELb0ELi128EEEEEEEEEvNT_6ParamsE$_ZN4cute5tupleIJNS0_IJNS_1CILi2EEES2_EEENS0_IJiiEEEEEC2ERKS3_RKS4_)
        /*d64c*/ 	.word	0x00000000


	//----- nvinfo : EIATTR_FRAME_SIZE
	.align		4
.L_9154:
        /*d650*/ 	.byte	0x04, 0x11
        /*d652*/ 	.short	(.L_9156 - .L_9155)
	.align		4
.L_9155:
        /*d654*/ 	.word	index@($_ZN7cutlass13device_kernelIN5flash19enable_sm80_to_sm89INS1_16FlashAttnBwdSm80INS1_25CollectiveMainloopBwdSm80ILi2ELi2EN4cute5tupleIJNS5_1CILi128EEES8_NS7_ILi64EEEEEENS_10bfloat16_tEfNS_4arch4Sm80ELb0ELb1ELb1ELb1ELb0ELb0ELb0ELb0ELi2ELi4ELi4ELi4ELb0EEENS1_21CollectiveEpilogueBwdISA_SB_SD_Li256ELb1ELb0ELi2EEENS1_19SingleTileSchedulerILb1ELb0ELb0ELi128EEEEEEEEEvNT_6ParamsE$_ZN4cute5tupleIJNS0_IJNS_1CILi2EEES2_EEENS0_IJiNS1_ILi512EEEEEEEEC2ERKS3_RKS5_)
        /*d658*/ 	.word	0x00000000


	//----- nvinfo : EIATTR_FRAME_SIZE
	.align		4
.L_9156:
        /*d65c*/ 	.byte	0x04, 0x11
        /*d65e*/ 	.short	(.L_9158 - .L_9157)
	.align		4
.L_9157:
        /*d660*/ 	.word	index@($_ZN7cutlass13device_kernelIN5flash19enable_sm80_to_sm89INS1_16FlashAttnBwdSm80INS1_25CollectiveMainloopBwdSm80ILi2ELi2EN4cute5tupleIJNS5_1CILi128EEES8_NS7_ILi64EEEEEENS_10bfloat16_tEfNS_4arch4Sm80ELb0ELb1ELb1ELb1ELb0ELb0ELb0ELb0ELi2ELi4ELi4ELi4ELb0EEENS1_21CollectiveEpilogueBwdISA_SB_SD_Li256ELb1ELb0ELi2EEENS1_19SingleTileSchedulerILb1ELb0ELb0ELi128EEEEEEEEEvNT_6ParamsE$_ZN4cute5tupleIJNS0_IJNS_1CILi2EEES2_EEENS0_IJiNS1_ILi4096EEEEEEEEC2ERKS3_RKS5_)
        /*d664*/ 	.word	0x00000000


	//----- nvinfo : EIATTR_FRAME_SIZE
	.align		4
.L_9158:
        /*d668*/ 	.byte	0x04, 0x11
        /*d66a*/ 	.short	(.L_9160 - .L_9159)
	.align		4
.L_9159:
        /*d66c*/ 	.word	index@($_ZN7cutlass13device_kernelIN5flash19enable_sm80_to_sm89INS1_16FlashAttnBwdSm80INS1_25CollectiveMainloopBwdSm80ILi2ELi2EN4cute5tupleIJNS5_1CILi128EEES8_NS7_ILi64EEEEEENS_10bfloat16_tEfNS_4arch4Sm80ELb0ELb1ELb1ELb1ELb0ELb0ELb0ELb0ELi2ELi4ELi4ELi4ELb0EEENS1_21CollectiveEpilogueBwdISA_SB_SD_Li256ELb1ELb0ELi2EEENS1_19SingleTileSchedulerILb1ELb0ELb0ELi128EEEEEEEEEvNT_6ParamsE$_ZN4cute5tupleIJNS0_IJNS_1CILi2EEES2_EEENS0_IJNS1_ILi1EEEiEEEEEC2ERKS3_RKS5_)
        /*d670*/ 	.word	0x00000000


	//----- nvinfo : EIATTR_FRAME_SIZE
	.align		4
.L_9160:
        /*d674*/ 	.byte	0x04, 0x11
        /*d676*/ 	.short	(.L_9162 - .L_9161)
	.align		4
.L_9161:
        /*d678*/ 	.word	index@($_ZN7cutlass13device_kernelIN5flash19enable_sm80_to_sm89INS1_16FlashAttnBwdSm80INS1_25CollectiveMainloopBwdSm80ILi2ELi2EN4cute5tupleIJNS5_1CILi128EEES8_NS7_ILi64EEEEEENS_10bfloat16_tEfNS_4arch4Sm80ELb0ELb1ELb1ELb1ELb0ELb0ELb0ELb0ELi2ELi4ELi4ELi4ELb0EEENS1_21CollectiveEpilogueBwdISA_SB_SD_Li256ELb1ELb0ELi2EEENS1_19SingleTileSchedulerILb1ELb0ELb0ELi128EEEEEEEEEvNT_6ParamsE$_ZN4cute5tupleIJNS0_IJNS_1CILi2EEEEEENS0_IJiEEEEEC2ERKS3_RKS4_)
        /*d67c*/ 	.word	0x00000000


	//----- nvinfo : EIATTR_FRAME_SIZE
	.align		4
.L_9162:
        /*d680*/ 	.byte	0x04, 0x11
        /*d682*/ 	.short	(.L_9164 - .L_9163)
	.align		4
.L_9163:
        /*d684*/ 	.word	index@($_ZN7cutlass13device_kernelIN5flash19enable_sm80_to_sm89INS1_16FlashAttnBwdSm80INS1_25CollectiveMainloopBwdSm80ILi2ELi2EN4cute5tupleIJNS5_1CILi128EEES8_NS7_ILi64EEEEEENS_10bfloat16_tEfNS_4arch4Sm80ELb0ELb1ELb1ELb1ELb0ELb0ELb0ELb0ELi2ELi4ELi4ELi4ELb0EEENS1_21CollectiveEpilogueBwdISA_SB_SD_Li256ELb1ELb0ELi2EEENS1_19SingleTileSchedulerILb1ELb0ELb0ELi128EEEEEEEEEvNT_6ParamsE$_ZN4cute5tupleIJNS0_IJNS_1CILi1EEENS1_ILi2EEES3_EEENS0_IJS2_NS1_ILi256EEEiEEEEEC2ERKS4_RKS6_)
        /*d688*/ 	.word	0x00000000


	//----- nvinfo : EIATTR_FRAME_SIZE
	.align		4
.L_9164:
        /*d68c*/ 	.byte	0x04, 0x11
        /*d68e*/ 	.short	(.L_9166 - .L_9165)
	.align		4
.L_9165:
        /*d690*/ 	.word	index@($_ZN7cutlass13device_kernelIN5flash19enable_sm80_to_sm89INS1_16FlashAttnBwdSm80INS1_25CollectiveMainloopBwdSm80ILi2ELi2EN4cute5tupleIJNS5_1CILi128EEES8_NS7_ILi64EEEEEENS_10bfloat16_tEfNS_4arch4Sm80ELb0ELb1ELb1ELb1ELb0ELb0ELb0ELb0ELi2ELi4ELi4ELi4ELb0EEENS1_21CollectiveEpilogueBwdISA_SB_SD_Li256ELb1ELb0ELi2EEENS1_19SingleTileSchedulerILb1ELb0ELb0ELi128EEEEEEEEEvNT_6ParamsE$_ZN4cute5tupleIJNS0_IJNS_1CILi1EEENS1_ILi2EEEEEENS0_IJNS1_ILi0EEEiEEEEEC2ERKS4_RKS6_)
        /*d694*/ 	.word	0x00000000


	//----- nvinfo : EIATTR_FRAME_SIZE
	.align		4
.L_9166:
        /*d698*/ 	.byte	0x04, 0x11
        /*d69a*/ 	.short	(.L_9168 - .L_9167)
	.align		4
.L_9167:
        /*d69c*/ 	.word	index@($_ZN7cutlass13device_kernelIN5flash19enable_sm80_to_sm89INS1_16FlashAttnBwdSm80INS1_25CollectiveMainloopBwdSm80ILi2ELi2EN4cute5tupleIJNS5_1CILi128EEES8_NS7_ILi64EEEEEENS_10bfloat16_tEfNS_4arch4Sm80ELb0ELb1ELb1ELb1ELb0ELb0ELb0ELb0ELi2ELi4ELi4ELi4ELb0EEENS1_21CollectiveEpilogueBwdISA_SB_SD_Li256ELb1ELb0ELi2EEENS1_19SingleTileSchedulerILb1ELb0ELb0ELi128EEEEEEEEEvNT_6ParamsE$_ZN4cute5tupleIJNS0_IJNS_1CILi1EEENS0_IJS2_NS1_ILi2EEES3_EEEEEENS0_IJNS1_ILi0EEENS0_IJS2_NS1_ILi256EEEiEEEEEEEEC2ERKS5_RKS9_)
        /*d6a0*/ 	.word	0x00000000


	//----- nvinfo : EIATTR_FRAME_SIZE
	.align		4
.L_9168:
        /*d6a4*/ 	.byte	0x04, 0x11
        /*d6a6*/ 	.short	(.L_9170 - .L_9169)
	.align		4
.L_9169:
        /*d6a8*/ 	.word	index@($_ZN7cutlass13device_kernelIN5flash19enable_sm80_to_sm89INS1_16FlashAttnBwdSm80INS1_25CollectiveMainloopBwdSm80ILi2ELi2EN4cute5tupleIJNS5_1CILi128EEES8_NS7_ILi64EEEEEENS_10bfloat16_tEfNS_4arch4Sm80ELb0ELb1ELb1ELb1ELb0ELb0ELb0ELb0ELi2ELi4ELi4ELi4ELb0EEENS1_21CollectiveEpilogueBwdISA_SB_SD_Li256ELb1ELb0ELi2EEENS1_19SingleTileSchedulerILb1ELb0ELb0ELi128EEEEEEEEEvNT_6ParamsE$_ZN4cute5tupleIJNS0_IJNS_1CILi16EEENS1_ILi2EEES3_S3_NS1_ILi4EEES3_EEENS0_IJNS1_ILi1EEEiiiNS1_ILi144EEENS1_ILi512EEEEEEEEC2ERKS5_RKS9_)
        /*d6ac*/ 	.word	0x00000000


	//----- nvinfo : EIATTR_FRAME_SIZE
	.align		4
.L_9170:
        /*d6b0*/ 	.byte	0x04, 0x11
        /*d6b2*/ 	.short	(.L_9172 - .L_9171)
	.align		4
.L_9171:
        /*d6b4*/ 	.word	index@($_ZN7cutlass13device_kernelIN5flash19enable_sm80_to_sm89INS1_16FlashAttnBwdSm80INS1_25CollectiveMainloopBwdSm80ILi2ELi2EN4cute5tupleIJNS5_1CILi128EEES8_NS7_ILi64EEEEEENS_10bfloat16_tEfNS_4arch4Sm80ELb0ELb1ELb1ELb1ELb0ELb0ELb0ELb0ELi2ELi4ELi4ELi4ELb0EEENS1_21CollectiveEpilogueBwdISA_SB_SD_Li256ELb1ELb0ELi2EEENS1_19SingleTileSchedulerILb1ELb0ELb0ELi128EEEEEEEEEvNT_6ParamsE$_ZN4cute5tupleIJNS0_IJNS0_IJNS_1CILi8EEENS1_ILi1EEEEEENS1_ILi4EEES3_EEENS0_IJNS0_IJS3_NS1_ILi0EEEEEElS7_EEEEEC2ERKS6_RKS9_)
        /*d6b8*/ 	.word	0x00000000


	//----- nvinfo : EIATTR_FRAME_SIZE
	.align		4
.L_9172:
        /*d6bc*/ 	.byte	0x04, 0x11
        /*d6be*/ 	.short	(.L_9174 - .L_9173)
	.align		4
.L_9173:
        /*d6c0*/ 	.word	index@($_ZN7cutlass13device_kernelIN5flash19enable_sm80_to_sm89INS1_16FlashAttnBwdSm80INS1_25CollectiveMainloopBwdSm80ILi2ELi2EN4cute5tupleIJNS5_1CILi128EEES8_NS7_ILi64EEEEEENS_10bfloat16_tEfNS_4arch4Sm80ELb0ELb1ELb1ELb1ELb0ELb0ELb0ELb0ELi2ELi4ELi4ELi4ELb0EEENS1_21CollectiveEpilogueBwdISA_SB_SD_Li256ELb1ELb0ELi2EEENS1_19SingleTileSchedulerILb1ELb0ELb0ELi128EEEEEEEEEvNT_6ParamsE$_ZN4cute5tupleIJNS0_IJNS0_IJNS_1CILi8EEENS1_ILi1EEEEEENS1_ILi2EEES2_EEENS0_IJNS0_IJS3_NS1_ILi0EEEEEEiNS1_ILi1024EEEEEEEEC2ERKS6_RKSA_)
        /*d6c4*/ 	.word	0x00000000


	//----- nvinfo : EIATTR_FRAME_SIZE
	.align		4
.L_9174:
        /*d6c8*/ 	.byte	0x04, 0x11
        /*d6ca*/ 	.short	(.L_9176 - .L_9175)
	.align		4
.L_9175:
        /*d6cc*/ 	.word	index@($_ZN7cutlass13device_kernelIN5flash19enable_sm80_to_sm89INS1_16FlashAttnBwdSm80INS1_25CollectiveMainloopBwdSm80ILi2ELi2EN4cute5tupleIJNS5_1CILi128EEES8_NS7_ILi64EEEEEENS_10bfloat16_tEfNS_4arch4Sm80ELb0ELb1ELb1ELb1ELb0ELb0ELb0ELb0ELi2ELi4ELi4ELi4ELb0EEENS1_21CollectiveEpilogueBwdISA_SB_SD_Li256ELb1ELb0ELi2EEENS1_19SingleTileSchedulerILb1ELb0ELb0ELi128EEEEEEEEEvNT_6ParamsE$_ZN4cute5tupleIJNS0_IJNS0_IJNS_1CILi8EEENS1_ILi1EEEEEENS1_ILi2EEENS0_IJS5_S5_EEEEEENS0_IJNS0_IJS3_NS1_ILi0EEEEEENS1_ILi4096EEENS0_IJiiEEEEEEEEC2ERKS7_RKSC_)
        /*d6d0*/ 	.word	0x00000000


	//----- nvinfo : EIATTR_FRAME_SIZE
	.align		4
.L_9176:
        /*d6d4*/ 	.byte	0x04, 0x11
        /*d6d6*/ 	.short	(.L_9178 - .L_9177)
	.align		4
.L_9177:
        /*d6d8*/ 	.word	index@($_ZN7cutlass13device_kernelIN5flash19enable_sm80_to_sm89INS1_16FlashAttnBwdSm80INS1_25CollectiveMainloopBwdSm80ILi2ELi2EN4cute5tupleIJNS5_1CILi128EEES8_NS7_ILi64EEEEEENS_10bfloat16_tEfNS_4arch4Sm80ELb0ELb1ELb1ELb1ELb0ELb0ELb0ELb0ELi2ELi4ELi4ELi4ELb0EEENS1_21CollectiveEpilogueBwdISA_SB_SD_Li256ELb1ELb0ELi2EEENS1_19SingleTileSchedulerILb1ELb0ELb0ELi128EEEEEEEEEvNT_6ParamsE$_ZN4cute5tupleIJNS0_IJNS0_IJNS_1CILi8EEENS1_ILi1EEEEEENS1_ILi2EEEEEENS0_IJNS0_IJS3_NS1_ILi0EEEEEEiEEEEEC2ERKS6_RKS9_)
        /*d6dc*/ 	.word	0x00000000


	//----- nvinfo : EIATTR_FRAME_SIZE
	.align		4
.L_9178:
        /*d6e0*/ 	.byte	0x04, 0x11
        /*d6e2*/ 	.short	(.L_9180 - .L_9179)
	.align		4
.L_9179:
        /*d6e4*/ 	.word	index@($_ZN7cutlass13device_kernelIN5flash19enable_sm80_to_sm89INS1_16FlashAttnBwdSm80INS1_25CollectiveMainloopBwdSm80ILi2ELi2EN4cute5tupleIJNS5_1CILi128EEES8_NS7_ILi64EEEEEENS_10bfloat16_tEfNS_4arch4Sm80ELb0ELb1ELb1ELb1ELb0ELb0ELb0ELb0ELi2ELi4ELi4ELi4ELb0EEENS1_21CollectiveEpilogueBwdISA_SB_SD_Li256ELb1ELb0ELi2EEENS1_19SingleTileSchedulerILb1ELb0ELb0ELi128EEEEEEEEEvNT_6ParamsE$_ZN4cute5tupleIJNS0_IJNS0_IJNS_1CILi8EEENS1_ILi1EEEEEENS0_IJNS1_ILi2EEEEEEEEENS0_IJNS0_IJS3_NS1_ILi0EEEEEENS0_IJiEEEEEEEEC2ERKS7_RKSB_)
        /*d6e8*/ 	.word	0x00000000


	//----- nvinfo : EIATTR_FRAME_SIZE
	.align		4
.L_9180:
        /*d6ec*/ 	.byte	0x04, 0x11
        /*d6ee*/ 	.short	(.L_9182 - .L_9181)
	.align		4
.L_9181:
        /*d6f0*/ 	.word	index@($_ZN7cutlass13device_kernelIN5flash19enable_sm80_to_sm89INS1_16FlashAttnBwdSm80INS1_25CollectiveMainloopBwdSm80ILi2ELi2EN4cute5tupleIJNS5_1CILi128EEES8_NS7_ILi64EEEEEENS_10bfloat16_tEfNS_4arch4Sm80ELb0ELb1ELb1ELb1ELb0ELb0ELb0ELb0ELi2ELi4ELi4ELi4ELb0EEENS1_21CollectiveEpilogueBwdISA_SB_SD_Li256ELb1ELb0ELi2EEENS1_19SingleTileSchedulerILb1ELb0ELb0ELi128EEEEEEEEEvNT_6ParamsE$_ZN4cute5tupleIJNS0_IJNS0_IJNS_1CILi2EEES2_S2_EEES2_NS0_IJS2_S2_EEEEEENS0_IJNS0_IJNS1_ILi1EEENS1_ILi512EEEiEEENS1_ILi4096EEENS0_IJiiEEEEEEEEC2ERKS5_RKSB_)
        /*d6f4*/ 	.word	0x00000000


	//----- nvinfo : EIATTR_FRAME_SIZE
	.align		4
.L_9182:
        /*d6f8*/ 	.byte	0x04, 0x11
        /*d6fa*/ 	.short	(.L_9184 - .L_9183)
	.align		4
.L_9183:
        /*d6fc*/ 	.word	index@($_ZN7cutlass13device_kernelIN5flash19enable_sm80_to_sm89INS1_16FlashAttnBwdSm80INS1_25CollectiveMainloopBwdSm80ILi2ELi2EN4cute5tupleIJNS5_1CILi128EEES8_NS7_ILi64EEEEEENS_10bfloat16_tEfNS_4arch4Sm80ELb0ELb1ELb1ELb1ELb0ELb0ELb0ELb0ELi2ELi4ELi4ELi4ELb0EEENS1_21CollectiveEpilogueBwdISA_SB_SD_Li256ELb1ELb0ELi2EEENS1_19SingleTileSchedulerILb1ELb0ELb0ELi128EEEEEEEEEvNT_6ParamsE$_ZN4cute5tupleIJNS0_IJNS0_IJNS_1CILi2EEES2_S2_EEES2_NS0_IJNS0_IJS2_S2_EEES2_EEEEEENS0_IJNS0_IJNS1_ILi1EEENS1_ILi512EEEiEEENS1_ILi4096EEENS0_IJNS0_IJiiEEENS1_ILi8192EEEEEEEEEEEC2ERKS6_RKSE_)
        /*d700*/ 	.word	0x00000000


	//----- nvinfo : EIATTR_FRAME_SIZE
	.align		4
.L_9184:
        /*d704*/ 	.byte	0x04, 0x11
        /*d706*/ 	.short	(.L_9186 - .L_9185)
	.align		4
.L_9185:
        /*d708*/ 	.word	index@($_ZN7cutlass13device_kernelIN5flash19enable_sm80_to_sm89INS1_16FlashAttnBwdSm80INS1_25CollectiveMainloopBwdSm80ILi2ELi2EN4cute5tupleIJNS5_1CILi128EEES8_NS7_ILi64EEEEEENS_10bfloat16_tEfNS_4arch4Sm80ELb0ELb1ELb1ELb1ELb0ELb0ELb0ELb0ELi2ELi4ELi4ELi4ELb0EEENS1_21CollectiveEpilogueBwdISA_SB_SD_Li256ELb1ELb0ELi2EEENS1_19SingleTileSchedulerILb1ELb0ELb0ELi128EEEEEEEEEvNT_6ParamsE$_ZN4cute5tupleIJNS0_IJNS0_IJNS_1CILi2EEES2_EEES3_NS1_ILi8EEEEEENS0_IJNS0_IJiNS1_ILi512EEEEEENS0_IJiiEEENS1_ILi1024EEEEEEEEC2ERKS5_RKSA_)
        /*d70c*/ 	.word	0x00000000


	//----- nvinfo : EIATTR_FRAME_SIZE
	.align		4
.L_9186:
        /*d710*/ 	.byte	0x04, 0x11
        /*d712*/ 	.short	(.L_9188 - .L_9187)
	.align		4
.L_9187:
        /*d714*/ 	.word	index@($_ZN7cutlass13device_kernelIN5flash19enable_sm80_to_sm89INS1_16FlashAttnBwdSm80INS1_25CollectiveMainloopBwdSm80ILi2ELi2EN4cute5tupleIJNS5_1CILi128EEES8_NS7_ILi64EEEEEENS_10bfloat16_tEfNS_4arch4Sm80ELb0ELb1ELb1ELb1ELb0ELb0ELb0ELb0ELi2ELi4ELi4ELi4ELb0EEENS1_21CollectiveEpilogueBwdISA_SB_SD_Li256ELb1ELb0ELi2EEENS1_19SingleTileSchedulerILb1ELb0ELb0ELi128EEEEEEEEEvNT_6ParamsE$_ZN4cute5tupleIJNS0_IJNS0_IJNS_1CILi2EEES2_EEES2_EEENS0_IJNS0_IJiiEEENS1_ILi8192EEEEEEEEC2ERKS4_RKS7_)
        /*d718*/ 	.word	0x00000000


	//----- nvinfo : EIATTR_FRAME_SIZE
	.align		4
.L_9188:
        /*d71c*/ 	.byte	0x04, 0x11
        /*d71e*/ 	.short	(.L_9190 - .L_9189)
	.align		4
.L_9189:
        /*d720*/ 	.word	index@($_ZN7cutlass13device_kernelIN5flash19enable_sm80_to_sm89INS1_16FlashAttnBwdSm80INS1_25CollectiveMainloopBwdSm80ILi2ELi2EN4cute5tupleIJNS5_1CILi128EEES8_NS7_ILi64EEEEEENS_10bfloat16_tEfNS_4arch4Sm80ELb0ELb1ELb1ELb1ELb0ELb0ELb0ELb0ELi2ELi4ELi4ELi4ELb0EEENS1_21CollectiveEpilogueBwdISA_SB_SD_Li256ELb1ELb0ELi2EEENS1_19SingleTileSchedulerILb1ELb0ELb0ELi128EEEEEEEEEvNT_6ParamsE$_ZN4cute5tupleIJNS0_IJNS0_IJNS_1CILi2EEES2_EEENS1_ILi8EEES3_EEENS0_IJNS0_IJNS1_ILi1EEEiEEENS1_ILi1024EEENS0_IJiiEEEEEEEEC2ERKS5_RKSA_)
        /*d724*/ 	.word	0x00000000


	//----- nvinfo : EIATTR_FRAME_SIZE
	.align		4
.L_9190:
        /*d728*/ 	.byte	0x04, 0x11
        /*d72a*/ 	.short	(.L_9192 - .L_9191)
	.align		4
.L_9191:
        /*d72c*/ 	.word	index@($_ZN7cutlass13device_kernelIN5flash19enable_sm80_to_sm89INS1_16FlashAttnBwdSm80INS1_25CollectiveMainloopBwdSm80ILi2ELi2EN4cute5tupleIJNS5_1CILi128EEES8_NS7_ILi64EEEEEENS_10bfloat16_tEfNS_4arch4Sm80ELb0ELb1ELb1ELb1ELb0ELb0ELb0ELb0ELi2ELi4ELi4ELi4ELb0EEENS1_21CollectiveEpilogueBwdISA_SB_SD_Li256ELb1ELb0ELi2EEENS1_19SingleTileSchedulerILb1ELb0ELb0ELi128EEEEEEEEEvNT_6ParamsE$_ZN4cute5tupleIJNS0_IJNS0_IJNS_1CILi1EEENS0_IJS2_NS1_ILi2EEES3_EEEEEES3_NS0_IJS3_S3_EEEEEENS0_IJNS0_IJNS1_ILi0EEENS0_IJS2_NS1_ILi256EEEiEEEEEENS1_ILi2048EEENS0_IJiNS1_ILi4096EEEEEEEEEEEC2ERKS7_RKSF_)
        /*d730*/ 	.word	0x00000000


	//----- nvinfo : EIATTR_FRAME_SIZE
	.align		4
.L_9192:
        /*d734*/ 	.byte	0x04, 0x11
        /*d736*/ 	.short	(.L_9194 - .L_9193)
	.align		4
.L_9193:
        /*d738*/ 	.word	index@($_ZN7cutlass13device_kernelIN5flash19enable_sm80_to_sm89INS1_16FlashAttnBwdSm80INS1_25CollectiveMainloopBwdSm80ILi2ELi2EN4cute5tupleIJNS5_1CILi128EEES8_NS7_ILi64EEEEEENS_10bfloat16_tEfNS_4arch4Sm80ELb0ELb1ELb1ELb1ELb0ELb0ELb0ELb0ELi2ELi4ELi4ELi4ELb0EEENS1_21CollectiveEpilogueBwdISA_SB_SD_Li256ELb1ELb0ELi2EEENS1_19SingleTileSchedulerILb1ELb0ELb0ELi128EEEEEEEEEvNT_6ParamsE$_ZN4cute5tupleIJNS0_IJNS0_IJNS0_IJNS_1CILi8EEENS1_ILi1EEEEEES3_EEENS0_IJNS0_IJS3_S3_EEENS1_ILi2EEEEEEEEENS0_IJNS0_IJNS0_IJS3_NS1_ILi0EEEEEESA_EEENS0_IJNS0_IJSA_SA_EEEiEEEEEEEEC2ERKS9_RKSF_)
        /*d73c*/ 	.word	0x00000000


	//----- nvinfo : EIATTR_FRAME_SIZE
	.align		4
.L_9194:
        /*d740*/ 	.byte	0x04, 0x11
        /*d742*/ 	.short	(.L_9196 - .L_9195)
	.align		4
.L_9195:
        /*d744*/ 	.word	index@($_ZN7cutlass13device_kernelIN5flash19enable_sm80_to_sm89INS1_16FlashAttnBwdSm80INS1_25CollectiveMainloopBwdSm80ILi2ELi2EN4cute5tupleIJNS5_1CILi128EEES8_NS7_ILi64EEEEEENS_10bfloat16_tEfNS_4arch4Sm80ELb0ELb1ELb1ELb1ELb0ELb0ELb0ELb0ELi2ELi4ELi4ELi4ELb0EEENS1_21CollectiveEpilogueBwdISA_SB_SD_Li256ELb1ELb0ELi2EEENS1_19SingleTileSchedulerILb1ELb0ELb0ELi128EEEEEEEEEvNT_6ParamsE$_ZN4cute5tupleIJNS0_IJNS0_IJNS0_IJNS_1CILi8EEENS1_ILi1EEEEEENS0_IJS3_S3_EEEEEENS0_IJS3_NS1_ILi2EEEEEEEEENS0_IJNS0_IJNS0_IJS3_NS1_ILi0EEEEEENS0_IJSA_SA_EEEEEENS0_IJSA_iEEEEEEEEC2ERKS9_RKSF_)
        /*d748*/ 	.word	0x00000000


	//----- nvinfo : EIATTR_FRAME_SIZE
	.align		4
.L_9196:
        /*d74c*/ 	.byte	0x04, 0x11
        /*d74e*/ 	.short	(.L_9198 - .L_9197)
	.align		4
.L_9197:
        /*d750*/ 	.word	index@($_ZN7cutlass13device_kernelIN5flash19enable_sm80_to_sm89INS1_16FlashAttnBwdSm80INS1_25CollectiveMainloopBwdSm80ILi2ELi2EN4cute5tupleIJNS5_1CILi128EEES8_NS7_ILi64EEEEEENS_10bfloat16_tEfNS_4arch4Sm80ELb0ELb1ELb1ELb1ELb0ELb0ELb0ELb0ELi2ELi4ELi4ELi4ELb0EEENS1_21CollectiveEpilogueBwdISA_SB_SD_Li256ELb1ELb0ELi2EEENS1_19SingleTileSchedulerILb1ELb0ELb0ELi128EEEEEEEEEvNT_6ParamsE$_ZN4cute3eso3ESOILb1ELb0EJNS_7SwizzleILi3ELi3ELi3EEENS_9MixedBitsILj0ELj432EEENS_6LayoutINS_5tupleIJNS7_IJNS_1CILi2EEES9_S9_EEES9_NS8_ILi8EEEEEENS7_IJNS7_IJNS8_ILi64EEESB_NS8_ILi512EEEEEENS8_ILi8192EEENS8_ILi1024EEEEEEEEEEC2ERKS3_RKS5_RKSJ_)
        /*d754*/ 	.word	0x00000000


	//----- nvinfo : EIATTR_FRAME_SIZE
	.align		4
.L_9198:
        /*d758*/ 	.byte	0x04, 0x11
        /*d75a*/ 	.short	(.L_9200 - .L_9199)
	.align		4
.L_9199:
        /*d75c*/ 	.word	index@($_ZN7cutlass13device_kernelIN5flash19enable_sm80_to_sm89INS1_16FlashAttnBwdSm80INS1_25CollectiveMainloopBwdSm80ILi2ELi2EN4cute5tupleIJNS5_1CILi128EEES8_NS7_ILi64EEEEEENS_10bfloat16_tEfNS_4arch4Sm80ELb0ELb1ELb1ELb1ELb0ELb0ELb0ELb0ELi2ELi4ELi4ELi4ELb0EEENS1_21CollectiveEpilogueBwdISA_SB_SD_Li256ELb1ELb0ELi2EEENS1_19SingleTileSchedulerILb1ELb0ELb0ELi128EEEEEEEEEvNT_6ParamsE$_ZN4cute3eso3ESOILb1ELb0EJNS_6LayoutINS_5tupleIJNS_1CILi4EEEEEENS3_IJNS4_ILi1EEEEEEEENS_10ViewEngineIPfEEEEC2ERKS9_RKSC_)
        /*d760*/ 	.word	0x00000000


	//----- nvinfo : EIATTR_FRAME_SIZE
	.align		4
.L_9200:
        /*d764*/ 	.byte	0x04, 0x11
        /*d766*/ 	.short	(.L_9202 - .L_9201)
	.align		4
.L_9201:
        /*d768*/ 	.word	index@($_ZN7cutlass13device_kernelIN5flash19enable_sm80_to_sm89INS1_16FlashAttnBwdSm80INS1_25CollectiveMainloopBwdSm80ILi2ELi2EN4cute5tupleIJNS5_1CILi128EEES8_NS7_ILi64EEEEEENS_10bfloat16_tEfNS_4arch4Sm80ELb0ELb1ELb1ELb1ELb0ELb0ELb0ELb0ELi2ELi4ELi4ELi4ELb0EEENS1_21CollectiveEpilogueBwdISA_SB_SD_Li256ELb1ELb0ELi2EEENS1_19SingleTileSchedulerILb1ELb0ELb0ELi128EEEEEEEEEvNT_6ParamsE$_ZN4cute3eso3ESOILb1ELb0EJNS_6LayoutINS_5tupleIJNS_1CILi1EEENS4_ILi4EEEEEENS3_IJNS4_ILi0EEES5_EEEEENS_10ViewEngineIPfEEEEC2ERKSA_RKSD_)
        /*d76c*/ 	.word	0x00000000


	//----- nvinfo : EIATTR_FRAME_SIZE
	.align		4
.L_9202:
        /*d770*/ 	.byte	0x04, 0x11
        /*d772*/ 	.short	(.L_9204 - .L_9203)
	.align		4
.L_9203:
        /*d774*/ 	.word	index@($_ZN7cutlass13device_kernelIN5flash19enable_sm80_to_sm89INS1_16FlashAttnBwdSm80INS1_25CollectiveMainloopBwdSm80ILi2ELi2EN4cute5tupleIJNS5_1CILi128EEES8_NS7_ILi64EEEEEENS_10bfloat16_tEfNS_4arch4Sm80ELb0ELb1ELb1ELb1ELb0ELb0ELb0ELb0ELi2ELi4ELi4ELi4ELb0EEENS1_21CollectiveEpilogueBwdISA_SB_SD_Li256ELb1ELb0ELi2EEENS1_19SingleTileSchedulerILb1ELb0ELb0ELi128EEEEEEEEEvNT_6ParamsE$_ZN4cute3eso3ESOILb1ELb0EJNS_6LayoutINS_5tupleIJNS_1CILi1EEENS3_IJNS4_ILi2EEES6_EEEEEENS3_IJNS4_ILi0EEENS3_IJNS4_ILi8EEENS4_ILi64EEEEEEEEEEENS_10ViewEngineINS_8smem_ptrIPfEEEEEEC2ERKSE_RKSJ_)
        /*d778*/ 	.word	0x00000000


	//----- nvinfo : EIATTR_FRAME_SIZE
	.align		4
.L_9204:
        /*d77c*/ 	.byte	0x04, 0x11
        /*d77e*/ 	.short	(.L_9206 - .L_9205)
	.align		4
.L_9205:
        /*d780*/ 	.word	index@($_ZN7cutlass13device_kernelIN5flash19enable_sm80_to_sm89INS1_16FlashAttnBwdSm80INS1_25CollectiveMainloopBwdSm80ILi2ELi2EN4cute5tupleIJNS5_1CILi128EEES8_NS7_ILi64EEEEEENS_10bfloat16_tEfNS_4arch4Sm80ELb0ELb1ELb1ELb1ELb0ELb0ELb0ELb0ELi2ELi4ELi4ELi4ELb0EEENS1_21CollectiveEpilogueBwdISA_SB_SD_Li256ELb1ELb0ELi2EEENS1_19SingleTileSchedulerILb1ELb0ELb0ELi128EEEEEEEEEvNT_6ParamsE$_ZN4cute3eso3ESOILb1ELb0EJNS_6LayoutINS_5tupleIJNS3_IJNS_1CILi8EEENS4_ILi1EEEEEENS4_ILi4EEES8_EEENS3_IJNS3_IJS6_NS4_ILi0EEEEEES5_NS4_ILi32EEEEEEEENS_10ViewEngineIPN7cutlass10bfloat16_tEEEEEC2ERKSE_RKSJ_)
        /*d784*/ 	.word	0x00000000


	//----- nvinfo : EIATTR_FRAME_SIZE
	.align		4
.L_9206:
        /*d788*/ 	.byte	0x04, 0x11
        /*d78a*/ 	.short	(.L_9208 - .L_9207)
	.align		4
.L_9207:
        /*d78c*/ 	.word	index@($_ZN7cutlass13device_kernelIN5flash19enable_sm80_to_sm89INS1_16FlashAttnBwdSm80INS1_25CollectiveMainloopBwdSm80ILi2ELi2EN4cute5tupleIJNS5_1CILi128EEES8_NS7_ILi64EEEEEENS_10bfloat16_tEfNS_4arch4Sm80ELb0ELb1ELb1ELb1ELb0ELb0ELb0ELb0ELi2ELi4ELi4ELi4ELb0EEENS1_21CollectiveEpilogueBwdISA_SB_SD_Li256ELb1ELb0ELi2EEENS1_19SingleTileSchedulerILb1ELb0ELb0ELi128EEEEEEEEEvNT_6ParamsE$_ZN4cute3eso3ESOILb1ELb0EJNS_6LayoutINS_5tupleIJNS3_IJNS_1CILi8EEENS4_ILi1EEEEEENS4_ILi4EEES6_EEENS3_IJNS3_IJS6_NS4_ILi0EEEEEENS4_ILi2048EEESA_EEEEEiEEC2ERKSE_RKi)
        /*d790*/ 	.word	0x00000000


	//----- nvinfo : EIATTR_FRAME_SIZE
	.align		4
.L_9208:
        /*d794*/ 	.byte	0x04, 0x11
        /*d796*/ 	.short	(.L_9210 - .L_9209)
	.align		4
.L_9209:
        /*d798*/ 	.word	index@($_ZN7cutlass13device_kernelIN5flash19enable_sm80_to_sm89INS1_16FlashAttnBwdSm80INS1_25CollectiveMainloopBwdSm80ILi2ELi2EN4cute5tupleIJNS5_1CILi128EEES8_NS7_ILi64EEEEEENS_10bfloat16_tEfNS_4arch4Sm80ELb0ELb1ELb1ELb1ELb0ELb0ELb0ELb0ELi2ELi4ELi4ELi4ELb0EEENS1_21CollectiveEpilogueBwdISA_SB_SD_Li256ELb1ELb0ELi2EEENS1_19SingleTileSchedulerILb1ELb0ELb0ELi128EEEEEEEEEvNT_6ParamsE$_ZN4cute3eso3ESOILb1ELb0EJNS_6LayoutINS_5tupleIJNS3_IJNS_1CILi8EEENS4_ILi1EEEEEENS4_ILi4EEES6_EEENS3_IJNS3_IJS6_NS4_ILi0EEEEEENS4_ILi2048EEESA_EEEEENS_10ViewEngineINS_8smem_ptrIPN7cutlass10bfloat16_tEEEEEEEC2ERKSE_RKSL_)
        /*d79c*/ 	.word	0x00000000


	//----- nvinfo : EIATTR_FRAME_SIZE
	.align		4
.L_9210:
        /*d7a0*/ 	.byte	0x04, 0x11
        /*d7a2*/ 	.short	(.L_9212 - .L_9211)
	.align		4
.L_9211:
        /*d7a4*/ 	.word	index@($_ZN7cutlass13device_kernelIN5flash19enable_sm80_to_sm89INS1_16FlashAttnBwdSm80INS1_25CollectiveMainloopBwdSm80ILi2ELi2EN4cute5tupleIJNS5_1CILi128EEES8_NS7_ILi64EEEEEENS_10bfloat16_tEfNS_4arch4Sm80ELb0ELb1ELb1ELb1ELb0ELb0ELb0ELb0ELi2ELi4ELi4ELi4ELb0EEENS1_21CollectiveEpilogueBwdISA_SB_SD_Li256ELb1ELb0ELi2EEENS1_19SingleTileSchedulerILb1ELb0ELb0ELi128EEEEEEEEEvNT_6ParamsE$_ZN4cute3eso3ESOILb1ELb0EJNS_6LayoutINS_5tupleIJNS3_IJNS_1CILi8EEENS4_ILi1EEEEEENS4_ILi4EEEEEENS3_IJNS3_IJS6_NS4_ILi0EEEEEES5_EEEEEiEEC2ERKSD_RKi)
        /*d7a8*/ 	.word	0x00000000


	//----- nvinfo : EIATTR_FRAME_SIZE
	.align		4
.L_9212:
        /*d7ac*/ 	.byte	0x04, 0x11
        /*d7ae*/ 	.short	(.L_9214 - .L_9213)
	.align		4
.L_9213:
        /*d7b0*/ 	.word	index@($_ZN7cutlass13device_kernelIN5flash19enable_sm80_to_sm89INS1_16FlashAttnBwdSm80INS1_25CollectiveMainloopBwdSm80ILi2ELi2EN4cute5tupleIJNS5_1CILi128EEES8_NS7_ILi64EEEEEENS_10bfloat16_tEfNS_4arch4Sm80ELb0ELb1ELb1ELb1ELb0ELb0ELb0ELb0ELi2ELi4ELi4ELi4ELb0EEENS1_21CollectiveEpilogueBwdISA_SB_SD_Li256ELb1ELb0ELi2EEENS1_19SingleTileSchedulerILb1ELb0ELb0ELi128EEEEEEEEEvNT_6ParamsE$_ZN4cute3eso3ESOILb1ELb0EJNS_6LayoutINS_5tupleIJNS3_IJNS_1CILi8EEENS4_ILi1EEEEEENS4_ILi4EEEEEENS3_IJNS3_IJS6_NS4_ILi0EEEEEES5_EEEEENS_10ViewEngineIPN7cutlass10bfloat16_tEEEEEC2ERKSD_RKSI_)
        /*d7b4*/ 	.word	0x00000000


	//----- nvinfo : EIATTR_FRAME_SIZE
	.align		4
.L_9214:
        /*d7b8*/ 	.byte	0x04, 0x11
        /*d7ba*/ 	.short	(.L_9216 - .L_9215)
	.align		4
.L_9215:
        /*d7bc*/ 	.word	index@($_ZN7cutlass13device_kernelIN5flash19enable_sm80_to_sm89INS1_16FlashAttnBwdSm80INS1_25CollectiveMainloopBwdSm80ILi2ELi2EN4cute5tupleIJNS5_1CILi128EEES8_NS7_ILi64EEEEEENS_10bfloat16_tEfNS_4arch4Sm80ELb0ELb1ELb1ELb1ELb0ELb0ELb0ELb0ELi2ELi4ELi4ELi4ELb0EEENS1_21CollectiveEpilogueBwdISA_SB_SD_Li256ELb1ELb0ELi2EEENS1_19SingleTileSchedulerILb1ELb0ELb0ELi128EEEEEEEEEvNT_6ParamsE$_ZN4cute3eso3ESOILb1ELb0EJNS_6LayoutINS_5tupleIJNS3_IJNS_1CILi8EEENS4_ILi1EEEEEENS4_ILi4EEEEEENS3_IJNS3_IJS6_NS4_ILi0EEEEEENS4_ILi2048EEEEEEEEiEEC2ERKSE_RKi)
        /*d7c0*/ 	.word	0x00000000


	//----- nvinfo : EIATTR_FRAME_SIZE
	.align		4
.L_9216:
        /*d7c4*/ 	.byte	0x04, 0x11
        /*d7c6*/ 	.short	(.L_9218 - .L_9217)
	.align		4
.L_9217:
        /*d7c8*/ 	.word	index@($_ZN7cutlass13device_kernelIN5flash19enable_sm80_to_sm89INS1_16FlashAttnBwdSm80INS1_25CollectiveMainloopBwdSm80ILi2ELi2EN4cute5tupleIJNS5_1CILi128EEES8_NS7_ILi64EEEEEENS_10bfloat16_tEfNS_4arch4Sm80ELb0ELb1ELb1ELb1ELb0ELb0ELb0ELb0ELi2ELi4ELi4ELi4ELb0EEENS1_21CollectiveEpilogueBwdISA_SB_SD_Li256ELb1ELb0ELi2EEENS1_19SingleTileSchedulerILb1ELb0ELb0ELi128EEEEEEEEEvNT_6ParamsE$_ZN4cute3eso3ESOILb1ELb0EJNS_6LayoutINS_5tupleIJNS3_IJNS_1CILi8EEENS4_ILi1EEEEEENS4_ILi4EEEEEENS3_IJNS3_IJS6_NS4_ILi0EEEEEENS4_ILi2048EEEEEEEENS_10ViewEngineINS_8smem_ptrIPN7cutlass10bfloat16_tEEEEEEEC2ERKSE_RKSL_)
        /*d7cc*/ 	.word	0x00000000


	//----- nvinfo : EIATTR_FRAME_SIZE
	.align		4
.L_9218:
        /*d7d0*/ 	.byte	0x04, 0x11
        /*d7d2*/ 	.short	(.L_9220 - .L_9219)
	.align		4
.L_9219:
        /*d7d4*/ 	.word	index@($_ZN7cutlass13device_kernelIN5flash19enable_sm80_to_sm89INS1_16FlashAttnBwdSm80INS1_25CollectiveMainloopBwdSm80ILi2ELi2EN4cute5tupleIJNS5_1CILi128EEES8_NS7_ILi64EEEEEENS_10bfloat16_tEfNS_4arch4Sm80ELb0ELb1ELb1ELb1ELb0ELb0ELb0ELb0ELi2ELi4ELi4ELi4ELb0EEENS1_21CollectiveEpilogueBwdISA_SB_SD_Li256ELb1ELb0ELi2EEENS1_19SingleTileSchedulerILb1ELb0ELb0ELi128EEEEEEEEEvNT_6ParamsE$_ZN4cute3eso3ESOILb1ELb0EJNS_6LayoutINS_5tupleIJNS3_IJNS_1CILi8EEENS4_ILi1EEEEEENS4_ILi2EEES5_EEENS3_IJNS3_IJS6_NS4_ILi0EEEEEENS4_ILi64EEES5_EEEEENS_10ViewEngineIPN7cutlass10bfloat16_tEEEEEC2ERKSE_RKSJ_)
        /*d7d8*/ 	.word	0x00000000


	//----- nvinfo : EIATTR_FRAME_SIZE
	.align		4
.L_9220:
        /*d7dc*/ 	.byte	0x04, 0x11
        /*d7de*/ 	.short	(.L_9222 - .L_9221)
	.align		4
.L_9221:
        /*d7e0*/ 	.word	index@($_ZN7cutlass13device_kernelIN5flash19enable_sm80_to_sm89INS1_16FlashAttnBwdSm80INS1_25CollectiveMainloopBwdSm80ILi2ELi2EN4cute5tupleIJNS5_1CILi128EEES8_NS7_ILi64EEEEEENS_10bfloat16_tEfNS_4arch4Sm80ELb0ELb1ELb1ELb1ELb0ELb0ELb0ELb0ELi2ELi4ELi4ELi4ELb0EEENS1_21CollectiveEpilogueBwdISA_SB_SD_Li256ELb1ELb0ELi2EEENS1_19SingleTileSchedulerILb1ELb0ELb0ELi128EEEEEEEEEvNT_6ParamsE$_ZN4cute3eso3ESOILb1ELb0EJNS_6LayoutINS_5tupleIJNS3_IJNS_1CILi8EEENS4_ILi1EEEEEENS4_ILi2EEENS4_ILi4EEEEEENS3_IJNS3_IJS6_NS4_ILi0EEEEEES5_NS4_ILi16EEEEEEEENS_10ViewEngineIPN7cutlass10bfloat16_tEEEEEC2ERKSF_RKSK_)
        /*d7e4*/ 	.word	0x00000000


	//----- nvinfo : EIATTR_FRAME_SIZE
	.align		4
.L_9222:
        /*d7e8*/ 	.byte	0x04, 0x11
        /*d7ea*/ 	.short	(.L_9224 - .L_9223)
	.align		4
.L_9223:
        /*d7ec*/ 	.word	index@($_ZN7cutlass13device_kernelIN5flash19enable_sm80_to_sm89INS1_16FlashAttnBwdSm80INS1_25CollectiveMainloopBwdSm80ILi2ELi2EN4cute5tupleIJNS5_1CILi128EEES8_NS7_ILi64EEEEEENS_10bfloat16_tEfNS_4arch4Sm80ELb0ELb1ELb1ELb1ELb0ELb0ELb0ELb0ELi2ELi4ELi4ELi4ELb0EEENS1_21CollectiveEpilogueBwdISA_SB_SD_Li256ELb1ELb0ELi2EEENS1_19SingleTileSchedulerILb1ELb0ELb0ELi128EEEEEEEEEvNT_6ParamsE$_ZN4cute3eso3ESOILb1ELb0EJNS_6LayoutINS_5tupleIJNS3_IJNS_1CILi8EEENS4_ILi1EEEEEENS4_ILi2EEENS3_IJNS4_ILi4EEES8_EEEEEENS3_IJNS3_IJS6_NS4_ILi0EEEEEES5_NS3_IJNS4_ILi32EEENS4_ILi16EEEEEEEEEEENS_10ViewEngineIPN7cutlass10bfloat16_tEEEEEC2ERKSI_RKSN_)
        /*d7f0*/ 	.word	0x00000000


	//----- nvinfo : EIATTR_FRAME_SIZE
	.align		4
.L_9224:
        /*d7f4*/ 	.byte	0x04, 0x11
        /*d7f6*/ 	.short	(.L_9226 - .L_9225)
	.align		4
.L_9225:
        /*d7f8*/ 	.word	index@($_ZN7cutlass13device_kernelIN5flash19enable_sm80_to_sm89INS1_16FlashAttnBwdSm80INS1_25CollectiveMainloopBwdSm80ILi2ELi2EN4cute5tupleIJNS5_1CILi128EEES8_NS7_ILi64EEEEEENS_10bfloat16_tEfNS_4arch4Sm80ELb0ELb1ELb1ELb1ELb0ELb0ELb0ELb0ELi2ELi4ELi4ELi4ELb0EEENS1_21CollectiveEpilogueBwdISA_SB_SD_Li256ELb1ELb0ELi2EEENS1_19SingleTileSchedulerILb1ELb0ELb0ELi128EEEEEEEEEvNT_6ParamsE$_ZN4cute3eso3ESOILb1ELb0EJNS_6LayoutINS_5tupleIJNS3_IJNS_1CILi8EEENS4_ILi1EEEEEENS4_ILi2EEEEEENS3_IJNS3_IJS6_NS4_ILi0EEEEEES5_EEEEEiEEC2ERKSD_RKi)
        /*d7fc*/ 	.word	0x00000000


	//----- nvinfo : EIATTR_FRAME_SIZE
	.align		4
.L_9226:
        /*d800*/ 	.byte	0x04, 0x11
        /*d802*/ 	.short	(.L_9228 - .L_9227)
	.align		4
.L_9227:
        /*d804*/ 	.word	index@($_ZN7cutlass13device_kernelIN5flash19enable_sm80_to_sm89INS1_16FlashAttnBwdSm80INS1_25CollectiveMainloopBwdSm80ILi2ELi2EN4cute5tupleIJNS5_1CILi128EEES8_NS7_ILi64EEEEEENS_10bfloat16_tEfNS_4arch4Sm80ELb0ELb1ELb1ELb1ELb0ELb0ELb0ELb0ELi2ELi4ELi4ELi4ELb0EEENS1_21CollectiveEpilogueBwdISA_SB_SD_Li256ELb1ELb0ELi2EEENS1_19SingleTileSchedulerILb1ELb0ELb0ELi128EEEEEEEEEvNT_6ParamsE$_ZN4cute3eso3ESOILb1ELb0EJNS_6LayoutINS_5tupleIJNS3_IJNS_1CILi8EEENS4_ILi1EEEEEENS4_ILi2EEEEEENS3_IJNS3_IJS6_NS4_ILi0EEEEEES5_EEEEENS_10ViewEngineIPN7cutlass10bfloat16_tEEEEEC2ERKSD_RKSI_)
        /*d808*/ 	.word	0x00000000


	//----- nvinfo : EIATTR_FRAME_SIZE
	.align		4
.L_9228:
        /*d80c*/ 	.byte	0x04, 0x11
        /*d80e*/ 	.short	(.L_9230 - .L_9229)
	.align		4
.L_9229:
        /*d810*/ 	.word	index@($_ZN7cutlass13device_kernelIN5flash19enable_sm80_to_sm89INS1_16FlashAttnBwdSm80INS1_25CollectiveMainloopBwdSm80ILi2ELi2EN4cute5tupleIJNS5_1CILi128EEES8_NS7_ILi64EEEEEENS_10bfloat16_tEfNS_4arch4Sm80ELb0ELb1ELb1ELb1ELb0ELb0ELb0ELb0ELi2ELi4ELi4ELi4ELb0EEENS1_21CollectiveEpilogueBwdISA_SB_SD_Li256ELb1ELb0ELi2EEENS1_19SingleTileSchedulerILb1ELb0ELb0ELi128EEEEEEEEEvNT_6ParamsE$_ZN4cute3eso3ESOILb1ELb0EJNS_6LayoutINS_5tupleIJNS3_IJNS_1CILi8EEENS4_ILi1EEEEEENS4_ILi2EEEEEENS3_IJNS3_IJS6_NS4_ILi0EEEEEENS4_ILi8192EEEEEEEEiEEC2ERKSE_RKi)
        /*d814*/ 	.word	0x00000000


	//----- nvinfo : EIATTR_FRAME_SIZE
	.align		4
.L_9230:
        /*d818*/ 	.byte	0x04, 0x11
        /*d81a*/ 	.short	(.L_9232 - .L_9231)
	.align		4
.L_9231:
        /*d81c*/ 	.word	index@($_ZN7cutlass13device_kernelIN5flash19enable_sm80_to_sm89INS1_16FlashAttnBwdSm80INS1_25CollectiveMainloopBwdSm80ILi2ELi2EN4cute5tupleIJNS5_1CILi128EEES8_NS7_ILi64EEEEEENS_10bfloat16_tEfNS_4arch4Sm80ELb0ELb1ELb1ELb1ELb0ELb0ELb0ELb0ELi2ELi4ELi4ELi4ELb0EEENS1_21CollectiveEpilogueBwdISA_SB_SD_Li256ELb1ELb0ELi2EEENS1_19SingleTileSchedulerILb1ELb0ELb0ELi128EEEEEEEEEvNT_6ParamsE$_ZN4cute3eso3ESOILb1ELb0EJNS_6LayoutINS_5tupleIJNS3_IJNS_1CILi8EEENS4_ILi1EEEEEENS4_ILi2EEEEEENS3_IJNS3_IJS6_NS4_ILi0EEEEEENS4_ILi8192EEEEEEEENS_10ViewEngineINS_8smem_ptrIPN7cutlass10bfloat16_tEEEEEEEC2ERKSE_RKSL_)
        /*d820*/ 	.word	0x00000000


	//----- nvinfo : EIATTR_FRAME_SIZE
	.align		4
.L_9232:
        /*d824*/ 	.byte	0x04, 0x11
        /*d826*/ 	.short	(.L_9234 - .L_9233)
	.align		4
.L_9233:
        /*d828*/ 	.word	index@($_ZN7cutlass13device_kernelIN5flash19enable_sm80_to_sm89INS1_16FlashAttnBwdSm80INS1_25CollectiveMainloopBwdSm80ILi2ELi2EN4cute5tupleIJNS5_1CILi128EEES8_NS7_ILi64EEEEEENS_10bfloat16_tEfNS_4arch4Sm80ELb0ELb1ELb1ELb1ELb0ELb0ELb0ELb0ELi2ELi4ELi4ELi4ELb0EEENS1_21CollectiveEpilogueBwdISA_SB_SD_Li256ELb1ELb0ELi2EEENS1_19SingleTileSchedulerILb1ELb0ELb0ELi128EEEEEEEEEvNT_6ParamsE$_ZN4cute3eso3ESOILb1ELb0EJNS_6LayoutINS_5tupleIJNS3_IJNS_1CILi8EEENS4_ILi1EEEEEENS4_ILi2EEEEEENS3_IJNS3_IJS6_NS4_ILi0EEEEEENS4_ILi64EEEEEEEEiEEC2ERKSE_RKi)
        /*d82c*/ 	.word	0x00000000


	//----- nvinfo : EIATTR_FRAME_SIZE
	.align		4
.L_9234:
        /*d830*/ 	.byte	0x04, 0x11
        /*d832*/ 	.short	(.L_9236 - .L_9235)
	.align		4
.L_9235:
        /*d834*/ 	.word	index@($_ZN7cutlass13device_kernelIN5flash19enable_sm80_to_sm89INS1_16FlashAttnBwdSm80INS1_25CollectiveMainloopBwdSm80ILi2ELi2EN4cute5tupleIJNS5_1CILi128EEES8_NS7_ILi64EEEEEENS_10bfloat16_tEfNS_4arch4Sm80ELb0ELb1ELb1ELb1ELb0ELb0ELb0ELb0ELi2ELi4ELi4ELi4ELb0EEENS1_21CollectiveEpilogueBwdISA_SB_SD_Li256ELb1ELb0ELi2EEENS1_19SingleTileSchedulerILb1ELb0ELb0ELi128EEEEEEEEEvNT_6ParamsE$_ZN4cute3eso3ESOILb1ELb0EJNS_6LayoutINS_5tupleIJNS3_IJNS_1CILi8EEENS4_ILi1EEEEEENS4_ILi2EEEEEENS3_IJNS3_IJS6_NS4_ILi0EEEEEENS4_ILi64EEEEEEEENS_10ViewEngineIPN7cutlass10bfloat16_tEEEEEC2ERKSE_RKSJ_)
        /*d838*/ 	.word	0x00000000


	//----- nvinfo : EIATTR_FRAME_SIZE
	.align		4
.L_9236:
        /*d83c*/ 	.byte	0x04, 0x11
        /*d83e*/ 	.short	(.L_9238 - .L_9237)
	.align		4
.L_9237:
        /*d840*/ 	.word	index@($_ZN7cutlass13device_kernelIN5flash19enable_sm80_to_sm89INS1_16FlashAttnBwdSm80INS1_25CollectiveMainloopBwdSm80ILi2ELi2EN4cute5tupleIJNS5_1CILi128EEES8_NS7_ILi64EEEEEENS_10bfloat16_tEfNS_4arch4Sm80ELb0ELb1ELb1ELb1ELb0ELb0ELb0ELb0ELi2ELi4ELi4ELi4ELb0EEENS1_21CollectiveEpilogueBwdISA_SB_SD_Li256ELb1ELb0ELi2EEENS1_19SingleTileSchedulerILb1ELb0ELb0ELi128EEEEEEEEEvNT_6ParamsE$_ZN4cute3eso3ESOILb1ELb0EJNS_6LayoutINS_5tupleIJNS3_IJNS_1CILi8EEENS4_ILi1EEEEEENS4_ILi2EEEEEENS3_IJNS3_IJS6_NS4_ILi0EEEEEENS4_ILi4096EEEEEEEEiEEC2ERKSE_RKi)
        /*d844*/ 	.word	0x00000000


	//----- nvinfo : EIATTR_FRAME_SIZE
	.align		4
.L_9238:
        /*d848*/ 	.byte	0x04, 0x11
        /*d84a*/ 	.short	(.L_9240 - .L_9239)
	.align		4
.L_9239:
        /*d84c*/ 	.word	index@($_ZN7cutlass13device_kernelIN5flash19enable_sm80_to_sm89INS1_16FlashAttnBwdSm80INS1_25CollectiveMainloopBwdSm80ILi2ELi2EN4cute5tupleIJNS5_1CILi128EEES8_NS7_ILi64EEEEEENS_10bfloat16_tEfNS_4arch4Sm80ELb0ELb1ELb1ELb1ELb0ELb0ELb0ELb0ELi2ELi4ELi4ELi4ELb0EEENS1_21CollectiveEpilogueBwdISA_SB_SD_Li256ELb1ELb0ELi2EEENS1_19SingleTileSchedulerILb1ELb0ELb0ELi128EEEEEEEEEvNT_6ParamsE$_ZN4cute3eso3ESOILb1ELb0EJNS_6LayoutINS_5tupleIJNS3_IJNS_1CILi8EEENS4_ILi1EEEEEENS4_ILi2EEEEEENS3_IJNS3_IJS6_NS4_ILi0EEEEEENS4_ILi4096EEEEEEEENS_10ViewEngineINS_8smem_ptrIPN7cutlass10bfloat16_tEEEEEEEC2ERKSE_RKSL_)
        /*d850*/ 	.word	0x00000000


	//----- nvinfo : EIATTR_FRAME_SIZE
	.align		4
.L_9240:
        /*d854*/ 	.byte	0x04, 0x11
        /*d856*/ 	.short	(.L_9242 - .L_9241)
	.align		4
.L_9241:
        /*d858*/ 	.word	index@($_ZN7cutlass13device_kernelIN5flash19enable_sm80_to_sm89INS1_16FlashAttnBwdSm80INS1_25CollectiveMainloopBwdSm80ILi2ELi2EN4cute5tupleIJNS5_1CILi128EEES8_NS7_ILi64EEEEEENS_10bfloat16_tEfNS_4arch4Sm80ELb0ELb1ELb1ELb1ELb0ELb0ELb0ELb0ELi2ELi4ELi4ELi4ELb0EEENS1_21CollectiveEpilogueBwdISA_SB_SD_Li256ELb1ELb0ELi2EEENS1_19SingleTileSchedulerILb1ELb0ELb0ELi128EEEEEEEEEvNT_6ParamsE$_ZN4cute3eso3ESOILb1ELb0EJNS_6LayoutINS_5tupleIJNS3_IJNS_1CILi8EEENS4_ILi1EEEEEENS3_IJNS4_ILi4EEEEEEEEENS3_IJNS3_IJS6_NS4_ILi0EEEEEENS3_IJS5_EEEEEEEENS_10ViewEngineIPN7cutlass10bfloat16_tEEEEEC2ERKSF_RKSK_)
        /*d85c*/ 	.word	0x00000000


	//----- nvinfo : EIATTR_FRAME_SIZE
	.align		4
.L_9242:
        /*d860*/ 	.byte	0x04, 0x11
        /*d862*/ 	.short	(.L_9244 - .L_9243)
	.align		4
.L_9243:
        /*d864*/ 	.word	index@($_ZN7cutlass13device_kernelIN5flash19enable_sm80_to_sm89INS1_16FlashAttnBwdSm80INS1_25CollectiveMainloopBwdSm80ILi2ELi2EN4cute5tupleIJNS5_1CILi128EEES8_NS7_ILi64EEEEEENS_10bfloat16_tEfNS_4arch4Sm80ELb0ELb1ELb1ELb1ELb0ELb0ELb0ELb0ELi2ELi4ELi4ELi4ELb0EEENS1_21CollectiveEpilogueBwdISA_SB_SD_Li256ELb1ELb0ELi2EEENS1_19SingleTileSchedulerILb1ELb0ELb0ELi128EEEEEEEEEvNT_6ParamsE$_ZN4cute3eso3ESOILb1ELb0EJNS_6LayoutINS_5tupleIJNS3_IJNS_1CILi8EEENS4_ILi1EEEEEENS3_IJNS4_ILi4EEEEEEEEENS3_IJNS3_IJS6_NS4_ILi0EEEEEENS3_IJNS4_ILi2048EEEEEEEEEEENS_10ViewEngineINS_8smem_ptrIPN7cutlass10bfloat16_tEEEEEEEC2ERKSG_RKSN_)
        /*d868*/ 	.word	0x00000000


	//----- nvinfo : EIATTR_FRAME_SIZE
	.align		4
.L_9244:
        /*d86c*/ 	.byte	0x04, 0x11
        /*d86e*/ 	.short	(.L_9246 - .L_9245)
	.align		4
.L_9245:
        /*d870*/ 	.word	index@($_ZN7cutlass13device_kernelIN5flash19enable_sm80_to_sm89INS1_16FlashAttnBwdSm80INS1_25CollectiveMainloopBwdSm80ILi2ELi2EN4cute5tupleIJNS5_1CILi128EEES8_NS7_ILi64EEEEEENS_10bfloat16_tEfNS_4arch4Sm80ELb0ELb1ELb1ELb1ELb0ELb0ELb0ELb0ELi2ELi4ELi4ELi4ELb0EEENS1_21CollectiveEpilogueBwdISA_SB_SD_Li256ELb1ELb0ELi2EEENS1_19SingleTileSchedulerILb1ELb0ELb0ELi128EEEEEEEEEvNT_6ParamsE$_ZN4cute3eso3ESOILb1ELb0EJNS_6LayoutINS_5tupleIJNS3_IJNS_1CILi8EEENS4_ILi1EEEEEENS3_IJNS4_ILi2EEEEEEEEENS3_IJNS3_IJS6_NS4_ILi0EEEEEENS3_IJS5_EEEEEEEENS_10ViewEngineIPN7cutlass10bfloat16_tEEEEEC2ERKSF_RKSK_)
        /*d874*/ 	.word	0x00000000


	//----- nvinfo : EIATTR_FRAME_SIZE
	.align		4
.L_9246:
        /*d878*/ 	.byte	0x04, 0x11
        /*d87a*/ 	.short	(.L_9248 - .L_9247)
	.align		4
.L_9247:
        /*d87c*/ 	.word	index@($_ZN7cutlass13device_kernelIN5flash19enable_sm80_to_sm89INS1_16FlashAttnBwdSm80INS1_25CollectiveMainloopBwdSm80ILi2ELi2EN4cute5tupleIJNS5_1CILi128EEES8_NS7_ILi64EEEEEENS_10bfloat16_tEfNS_4arch4Sm80ELb0ELb1ELb1ELb1ELb0ELb0ELb0ELb0ELi2ELi4ELi4ELi4ELb0EEENS1_21CollectiveEpilogueBwdISA_SB_SD_Li256ELb1ELb0ELi2EEENS1_19SingleTileSchedulerILb1ELb0ELb0ELi128EEEEEEEEEvNT_6ParamsE$_ZN4cute3eso3ESOILb1ELb0EJNS_6LayoutINS_5tupleIJNS3_IJNS_1CILi8EEENS4_ILi1EEEEEENS3_IJNS4_ILi2EEEEEEEEENS3_IJNS3_IJS6_NS4_ILi0EEEEEENS3_IJNS4_ILi8192EEEEEEEEEEENS_10ViewEngineINS_8smem_ptrIPN7cutlass10bfloat16_tEEEEEEEC2ERKSG_RKSN_)
        /*d880*/ 	.word	0x00000000


	//----- nvinfo : EIATTR_FRAME_SIZE
	.align		4
.L_9248:
        /*d884*/ 	.byte	0x04, 0x11
        /*d886*/ 	.short	(.L_9250 - .L_9249)
	.align		4
.L_9249:
        /*d888*/ 	.word	index@($_ZN7cutlass13device_kernelIN5flash19enable_sm80_to_sm89INS1_16FlashAttnBwdSm80INS1_25CollectiveMainloopBwdSm80ILi2ELi2EN4cute5tupleIJNS5_1CILi128EEES8_NS7_ILi64EEEEEENS_10bfloat16_tEfNS_4arch4Sm80ELb0ELb1ELb1ELb1ELb0ELb0ELb0ELb0ELi2ELi4ELi4ELi4ELb0EEENS1_21CollectiveEpilogueBwdISA_SB_SD_Li256ELb1ELb0ELi2EEENS1_19SingleTileSchedulerILb1ELb0ELb0ELi128EEEEEEEEEvNT_6ParamsE$_ZN4cute3eso3ESOILb1ELb0EJNS_6LayoutINS_5tupleIJNS3_IJNS_1CILi8EEENS4_ILi1EEEEEENS3_IJNS4_ILi2EEEEEEEEENS3_IJNS3_IJS6_NS4_ILi0EEEEEENS3_IJNS4_ILi64EEEEEEEEEEENS_10ViewEngineIPN7cutlass10bfloat16_tEEEEEC2ERKSG_RKSL_)
        /*d88c*/ 	.word	0x00000000


	//----- nvinfo : EIATTR_FRAME_SIZE
	.align		4
.L_9250:
        /*d890*/ 	.byte	0x04, 0x11
        /*d892*/ 	.short	(.L_9252 - .L_9251)
	.align		4
.L_9251:
        /*d894*/ 	.word	index@($_ZN7cutlass13device_kernelIN5flash19enable_sm80_to_sm89INS1_16FlashAttnBwdSm80INS1_25CollectiveMainloopBwdSm80ILi2ELi2EN4cute5tupleIJNS5_1CILi128EEES8_NS7_ILi64EEEEEENS_10bfloat16_tEfNS_4arch4Sm80ELb0ELb1ELb1ELb1ELb0ELb0ELb0ELb0ELi2ELi4ELi4ELi4ELb0EEENS1_21CollectiveEpilogueBwdISA_SB_SD_Li256ELb1ELb0ELi2EEENS1_19SingleTileSchedulerILb1ELb0ELb0ELi128EEEEEEEEEvNT_6ParamsE$_ZN4cute3eso3ESOILb1ELb0EJNS_6LayoutINS_5tupleIJNS3_IJNS_1CILi8EEENS4_ILi1EEEEEENS3_IJNS4_ILi2EEEEEEEEENS3_IJNS3_IJS6_NS4_ILi0EEEEEENS3_IJNS4_ILi4096EEEEEEEEEEENS_10ViewEngineINS_8smem_ptrIPN7cutlass10bfloat16_tEEEEEEEC2ERKSG_RKSN_)
        /*d898*/ 	.word	0x00000000


	//----- nvinfo : EIATTR_FRAME_SIZE
	.align		4
.L_9252:
        /*d89c*/ 	.byte	0x04, 0x11
        /*d89e*/ 	.short	(.L_9254 - .L_9253)
	.align		4
.L_9253:
        /*d8a0*/ 	.word	index@($_ZN7cutlass13device_kernelIN5flash19enable_sm80_to_sm89INS1_16FlashAttnBwdSm80INS1_25CollectiveMainloopBwdSm80ILi2ELi2EN4cute5tupleIJNS5_1CILi128EEES8_NS7_ILi64EEEEEENS_10bfloat16_tEfNS_4arch4Sm80ELb0ELb1ELb1ELb1ELb0ELb0ELb0ELb0ELi2ELi4ELi4ELi4ELb0EEENS1_21CollectiveEpilogueBwdISA_SB_SD_Li256ELb1ELb0ELi2EEENS1_19SingleTileSchedulerILb1ELb0ELb0ELi128EEEEEEEEEvNT_6ParamsE$_ZN4cute3eso3ESOILb1ELb0EJNS_6LayoutINS_5tupleIJNS3_IJNS_1CILi8EEENS4_ILi1EEEEEEEEENS3_IJNS3_IJS6_NS4_ILi0EEEEEEEEEEElEEC2ERKSC_RKl)
        /*d8a4*/ 	.word	0x00000000


	//----- nvinfo : EIATTR_FRAME_SIZE
	.align		4
.L_9254:
        /*d8a8*/ 	.byte	0x04, 0x11
        /*d8aa*/ 	.short	(.L_9256 - .L_9255)
	.align		4
.L_9255:
        /*d8ac*/ 	.word	index@($_ZN7cutlass13device_kernelIN5flash19enable_sm80_to_sm89INS1_16FlashAttnBwdSm80INS1_25CollectiveMainloopBwdSm80ILi2ELi2EN4cute5tupleIJNS5_1CILi128EEES8_NS7_ILi64EEEEEENS_10bfloat16_tEfNS_4arch4Sm80ELb0ELb1ELb1ELb1ELb0ELb0ELb0ELb0ELi2ELi4ELi4ELi4ELb0EEENS1_21CollectiveEpilogueBwdISA_SB_SD_Li256ELb1ELb0ELi2EEENS1_19SingleTileSchedulerILb1ELb0ELb0ELi128EEEEEEEEEvNT_6ParamsE$_ZN4cute3eso3ESOILb1ELb0EJNS_6LayoutINS_5tupleIJNS3_IJNS_1CILi8EEENS4_ILi1EEEEEEEEENS3_IJNS3_IJS6_NS4_ILi0EEEEEEEEEEEiEEC2ERKSC_RKi)
        /*d8b0*/ 	.word	0x00000000


	//----- nvinfo : EIATTR_FRAME_SIZE
	.align		4
.L_9256:
        /*d8b4*/ 	.byte	0x04, 0x11
        /*d8b6*/ 	.short	(.L_9258 - .L_9257)
	.align		4
.L_9257:
        /*d8b8*/ 	.word	index@($_ZN7cutlass13device_kernelIN5flash19enable_sm80_to_sm89INS1_16FlashAttnBwdSm80INS1_25CollectiveMainloopBwdSm80ILi2ELi2EN4cute5tupleIJNS5_1CILi128EEES8_NS7_ILi64EEEEEENS_10bfloat16_tEfNS_4arch4Sm80ELb0ELb1ELb1ELb1ELb0ELb0ELb0ELb0ELi2ELi4ELi4ELi4ELb0EEENS1_21CollectiveEpilogueBwdISA_SB_SD_Li256ELb1ELb0ELi2EEENS1_19SingleTileSchedulerILb1ELb0ELb0ELi128EEEEEEEEEvNT_6ParamsE$_ZN4cute3eso3ESOILb1ELb0EJNS_6LayoutINS_5tupleIJNS3_IJNS_1CILi8EEENS4_ILi1EEEEEEEEENS3_IJNS3_IJS6_NS4_ILi0EEEEEEEEEEENS_10ViewEngineIPN7cutlass10bfloat16_tEEEEEC2ERKSC_RKSH_)
        /*d8bc*/ 	.word	0x00000000


	//----- nvinfo : EIATTR_FRAME_SIZE
	.align		4
.L_9258:
        /*d8c0*/ 	.byte	0x04, 0x11
        /*d8c2*/ 	.short	(.L_9260 - .L_9259)
	.align		4
.L_9259:
        /*d8c4*/ 	.word	index@($_ZN7cutlass13device_kernelIN5flash19enable_sm80_to_sm89INS1_16FlashAttnBwdSm80INS1_25CollectiveMainloopBwdSm80ILi2ELi2EN4cute5tupleIJNS5_1CILi128EEES8_NS7_ILi64EEEEEENS_10bfloat16_tEfNS_4arch4Sm80ELb0ELb1ELb1ELb1ELb0ELb0ELb0ELb0ELi2ELi4ELi4ELi4ELb0EEENS1_21CollectiveEpilogueBwdISA_SB_SD_Li256ELb1ELb0ELi2EEENS1_19SingleTileSchedulerILb1ELb0ELb0ELi128EEEEEEEEEvNT_6ParamsE$_ZN4cute3eso3ESOILb1ELb0EJNS_6LayoutINS_5tupleIJNS3_IJNS_1CILi8EEENS4_ILi1EEEEEEEEENS3_IJNS3_IJS6_NS4_ILi0EEEEEEEEEEENS_10ViewEngineINS_8smem_ptrIPN7cutlass10bfloat16_tEEEEEEEC2ERKSC_RKSJ_)
        /*d8c8*/ 	.word	0x00000000


	//----- nvinfo : EIATTR_FRAME_SIZE
	.align		4
.L_9260:
        /*d8cc*/ 	.byte	0x04, 0x11
        /*d8ce*/ 	.short	(.L_9262 - .L_9261)
	.align		4
.L_9261:
        /*d8d0*/ 	.word	index@($_ZN7cutlass13device_kernelIN5flash19enable_sm80_to_sm89INS1_16FlashAttnBwdSm80INS1_25CollectiveMainloopBwdSm80ILi2ELi2EN4cute5tupleIJNS5_1CILi128EEES8_NS7_ILi64EEEEEENS_10bfloat16_tEfNS_4arch4Sm80ELb0ELb1ELb1ELb1ELb0ELb0ELb0ELb0ELi2ELi4ELi4ELi4ELb0EEENS1_21CollectiveEpilogueBwdISA_SB_SD_Li256ELb1ELb0ELi2EEENS1_19SingleTileSchedulerILb1ELb0ELb0ELi128EEEEEEEEEvNT_6ParamsE$_ZN4cute3eso3ESOILb1ELb0EJNS_6LayoutINS_5tupleIJNS3_IJNS_1CILi8EEENS4_ILi1EEEEEEEEENS3_IJNS3_IJS6_NS4_ILi0EEEEEEEEEEENS_10ViewEngineINS_8gmem_ptrIPKN7cutlass10bfloat16_tEEEEEEEC2ERKSC_RKSK_)
        /*d8d4*/ 	.word	0x00000000


	//----- nvinfo : EIATTR_FRAME_SIZE
	.align		4
.L_9262:
        /*d8d8*/ 	.byte	0x04, 0x11
        /*d8da*/ 	.short	(.L_9264 - .L_9263)
	.align		4
.L_9263:
        /*d8dc*/ 	.word	index@($_ZN7cutlass13device_kernelIN5flash19enable_sm80_to_sm89INS1_16FlashAttnBwdSm80INS1_25CollectiveMainloopBwdSm80ILi2ELi2EN4cute5tupleIJNS5_1CILi128EEES8_NS7_ILi64EEEEEENS_10bfloat16_tEfNS_4arch4Sm80ELb0ELb1ELb1ELb1ELb0ELb0ELb0ELb0ELi2ELi4ELi4ELi4ELb0EEENS1_21CollectiveEpilogueBwdISA_SB_SD_Li256ELb1ELb0ELi2EEENS1_19SingleTileSchedulerILb1ELb0ELb0ELi128EEEEEEEEEvNT_6ParamsE$_ZN4cute3eso3ESOILb1ELb0EJNS_6LayoutINS_5tupleIJNS3_IJNS_1CILi4EEENS4_ILi1EEEEEES6_EEENS3_IJNS3_IJS6_NS4_ILi0EEEEEES9_EEEEEiEEC2ERKSC_RKi)
        /*d8e0*/ 	.word	0x00000000


	//----- nvinfo : EIATTR_FRAME_SIZE
	.align		4
.L_9264:
        /*d8e4*/ 	.byte	0x04, 0x11
        /*d8e6*/ 	.short	(.L_9266 - .L_9265)
	.align		4
.L_9265:
        /*d8e8*/ 	.word	index@($_ZN7cutlass13device_kernelIN5flash19enable_sm80_to_sm89INS1_16FlashAttnBwdSm80INS1_25CollectiveMainloopBwdSm80ILi2ELi2EN4cute5tupleIJNS5_1CILi128EEES8_NS7_ILi64EEEEEENS_10bfloat16_tEfNS_4arch4Sm80ELb0ELb1ELb1ELb1ELb0ELb0ELb0ELb0ELi2ELi4ELi4ELi4ELb0EEENS1_21CollectiveEpilogueBwdISA_SB_SD_Li256ELb1ELb0ELi2EEENS1_19SingleTileSchedulerILb1ELb0ELb0ELi128EEEEEEEEEvNT_6ParamsE$_ZN4cute3eso3ESOILb1ELb0EJNS_6LayoutINS_5tupleIJNS3_IJNS_1CILi4EEENS4_ILi1EEEEEES6_EEENS3_IJNS3_IJS6_NS4_ILi0EEEEEES9_EEEEENS_10ViewEngineINS_8smem_ptrIPfEEEEEEC2ERKSC_RKSH_)
        /*d8ec*/ 	.word	0x00000000


	//----- nvinfo : EIATTR_FRAME_SIZE
	.align		4
.L_9266:
        /*d8f0*/ 	.byte	0x04, 0x11
        /*d8f2*/ 	.short	(.L_9268 - .L_9267)
	.align		4
.L_9267:
        /*d8f4*/ 	.word	index@($_ZN7cutlass13device_kernelIN5flash19enable_sm80_to_sm89INS1_16FlashAttnBwdSm80INS1_25CollectiveMainloopBwdSm80ILi2ELi2EN4cute5tupleIJNS5_1CILi128EEES8_NS7_ILi64EEEEEENS_10bfloat16_tEfNS_4arch4Sm80ELb0ELb1ELb1ELb1ELb0ELb0ELb0ELb0ELi2ELi4ELi4ELi4ELb0EEENS1_21CollectiveEpilogueBwdISA_SB_SD_Li256ELb1ELb0ELi2EEENS1_19SingleTileSchedulerILb1ELb0ELb0ELi128EEEEEEEEEvNT_6ParamsE$_ZN4cute3eso3ESOILb1ELb0EJNS_6LayoutINS_5tupleIJNS3_IJNS_1CILi4EEENS4_ILi1EEEEEES6_EEENS3_IJNS3_IJS6_NS4_ILi0EEEEEES9_EEEEENS_10ViewEngineINS_8gmem_ptrIPKfEEEEEEC2ERKSC_RKSI_)
        /*d8f8*/ 	.word	0x00000000


	//----- nvinfo : EIATTR_FRAME_SIZE
	.align		4
.L_9268:
        /*d8fc*/ 	.byte	0x04, 0x11
        /*d8fe*/ 	.short	(.L_9270 - .L_9269)
	.align		4
.L_9269:
        /*d900*/ 	.word	index@($_ZN7cutlass13device_kernelIN5flash19enable_sm80_to_sm89INS1_16FlashAttnBwdSm80INS1_25CollectiveMainloopBwdSm80ILi2ELi2EN4cute5tupleIJNS5_1CILi128EEES8_NS7_ILi64EEEEEENS_10bfloat16_tEfNS_4arch4Sm80ELb0ELb1ELb1ELb1ELb0ELb0ELb0ELb0ELi2ELi4ELi4ELi4ELb0EEENS1_21CollectiveEpilogueBwdISA_SB_SD_Li256ELb1ELb0ELi2EEENS1_19SingleTileSchedulerILb1ELb0ELb0ELi128EEEEEEEEEvNT_6ParamsE$_ZN4cute3eso3ESOILb1ELb0EJNS_6LayoutINS_5tupleIJNS3_IJNS_1CILi4EEENS4_ILi1EEEEEEEEENS3_IJNS3_IJS6_NS4_ILi0EEEEEEEEEEENS_10ViewEngineIPjEEEEC2ERKSC_RKSF_)
        /*d904*/ 	.word	0x00000000


	//----- nvinfo : EIATTR_FRAME_SIZE
	.align		4
.L_9270:
        /*d908*/ 	.byte	0x04, 0x11
        /*d90a*/ 	.short	(.L_9272 - .L_9271)
	.align		4
.L_9271:
        /*d90c*/ 	.word	index@($_ZN7cutlass13device_kernelIN5flash19enable_sm80_to_sm89INS1_16FlashAttnBwdSm80INS1_25CollectiveMainloopBwdSm80ILi2ELi2EN4cute5tupleIJNS5_1CILi128EEES8_NS7_ILi64EEEEEENS_10bfloat16_tEfNS_4arch4Sm80ELb0ELb1ELb1ELb1ELb0ELb0ELb0ELb0ELi2ELi4ELi4ELi4ELb0EEENS1_21CollectiveEpilogueBwdISA_SB_SD_Li256ELb1ELb0ELi2EEENS1_19SingleTileSchedulerILb1ELb0ELb0ELi128EEEEEEEEEvNT_6ParamsE$_ZN4cute3eso3ESOILb1ELb0EJNS_6LayoutINS_5tupleIJNS3_IJNS_1CILi4EEENS4_ILi1EEEEEEEEENS3_IJNS3_IJS6_NS4_ILi0EEEEEEEEEEENS_10ViewEngineINS_8smem_ptrIPfEEEEEEC2ERKSC_RKSH_)
        /*d910*/ 	.word	0x00000000


	//----- nvinfo : EIATTR_FRAME_SIZE
	.align		4
.L_9272:
        /*d914*/ 	.byte	0x04, 0x11
        /*d916*/ 	.short	(.L_9274 - .L_9273)
	.align		4
.L_9273:
        /*d918*/ 	.word	index@($_ZN7cutlass13device_kernelIN5flash19enable_sm80_to_sm89INS1_16FlashAttnBwdSm80INS1_25CollectiveMainloopBwdSm80ILi2ELi2EN4cute5tupleIJNS5_1CILi128EEES8_NS7_ILi64EEEEEENS_10bfloat16_tEfNS_4arch4Sm80ELb0ELb1ELb1ELb1ELb0ELb0ELb0ELb0ELi2ELi4ELi4ELi4ELb0EEENS1_21CollectiveEpilogueBwdISA_SB_SD_Li256ELb1ELb0ELi2EEENS1_19SingleTileSchedulerILb1ELb0ELb0ELi128EEEEEEEEEvNT_6ParamsE$_ZN4cute3eso3ESOILb1ELb0EJNS_6LayoutINS_5tupleIJNS3_IJNS_1CILi4EEENS4_ILi1EEEEEEEEENS3_IJNS3_IJS6_NS4_ILi0EEEEEEEEEEENS_10ViewEngineINS_8gmem_ptrIPKfEEEEEEC2ERKSC_RKSI_)
        /*d91c*/ 	.word	0x00000000


	//----- nvinfo : EIATTR_FRAME_SIZE
	.align		4
.L_9274:
        /*d920*/ 	.byte	0x04, 0x11
        /*d922*/ 	.short	(.L_9276 - .L_9275)
	.align		4
.L_9275:
        /*d924*/ 	.word	index@($_ZN7cutlass13device_kernelIN5flash19enable_sm80_to_sm89INS1_16FlashAttnBwdSm80INS1_25CollectiveMainloopBwdSm80ILi2ELi2EN4cute5tupleIJNS5_1CILi128EEES8_NS7_ILi64EEEEEENS_10bfloat16_tEfNS_4arch4Sm80ELb0ELb1ELb1ELb1ELb0ELb0ELb0ELb0ELi2ELi4ELi4ELi4ELb0EEENS1_21CollectiveEpilogueBwdISA_SB_SD_Li256ELb1ELb0ELi2EEENS1_19SingleTileSchedulerILb1ELb0ELb0ELi128EEEEEEEEEvNT_6ParamsE$_ZN4cute3eso3ESOILb1ELb0EJNS_6LayoutINS_5tupleIJNS3_IJNS_1CILi2EEES5_S5_EEES5_EEENS3_IJNS3_IJNS4_ILi1EEES5_NS4_ILi4EEEEEENS4_ILi8EEEEEEEEiEEC2ERKSD_RKi)
        /*d928*/ 	.word	0x00000000


	//----- nvinfo : EIATTR_FRAME_SIZE
	.align		4
.L_9276:
        /*d92c*/ 	.byte	0x04, 0x11
        /*d92e*/ 	.short	(.L_9278 - .L_9277)
	.align		4
.L_9277:
        /*d930*/ 	.word	index@($_ZN7cutlass13device_kernelIN5flash19enable_sm80_to_sm89INS1_16FlashAttnBwdSm80INS1_25CollectiveMainloopBwdSm80ILi2ELi2EN4cute5tupleIJNS5_1CILi128EEES8_NS7_ILi64EEEEEENS_10bfloat16_tEfNS_4arch4Sm80ELb0ELb1ELb1ELb1ELb0ELb0ELb0ELb0ELi2ELi4ELi4ELi4ELb0EEENS1_21CollectiveEpilogueBwdISA_SB_SD_Li256ELb1ELb0ELi2EEENS1_19SingleTileSchedulerILb1ELb0ELb0ELi128EEEEEEEEEvNT_6ParamsE$_ZN4cute3eso3ESOILb1ELb0EJNS_6LayoutINS_5tupleIJNS3_IJNS_1CILi2EEES5_S5_EEES5_EEENS3_IJNS3_IJNS4_ILi1EEES5_NS4_ILi4EEEEEENS4_ILi8EEEEEEEENS_10ViewEngineIPN7cutlass10bfloat16_tEEEEEC2ERKSD_RKSI_)
        /*d934*/ 	.word	0x00000000


	//----- nvinfo : EIATTR_FRAME_SIZE
	.align		4
.L_9278:
        /*d938*/ 	.byte	0x04, 0x11
        /*d93a*/ 	.short	(.L_9280 - .L_9279)
	.align		4
.L_9279:
        /*d93c*/ 	.word	index@($_ZN7cutlass13device_kernelIN5flash19enable_sm80_to_sm89INS1_16FlashAttnBwdSm80INS1_25CollectiveMainloopBwdSm80ILi2ELi2EN4cute5tupleIJNS5_1CILi128EEES8_NS7_ILi64EEEEEENS_10bfloat16_tEfNS_4arch4Sm80ELb0ELb1ELb1ELb1ELb0ELb0ELb0ELb0ELi2ELi4ELi4ELi4ELb0EEENS1_21CollectiveEpilogueBwdISA_SB_SD_Li256ELb1ELb0ELi2EEENS1_19SingleTileSchedulerILb1ELb0ELb0ELi128EEEEEEEEEvNT_6ParamsE$_ZN4cute3eso3ESOILb1ELb0EJNS_6LayoutINS_5tupleIJNS3_IJNS_1CILi2EEES5_S5_EEES5_EEENS3_IJNS3_IJNS4_ILi1EEES5_NS4_ILi4EEEEEENS4_ILi64EEEEEEEEiEEC2ERKSD_RKi)
        /*d940*/ 	.word	0x00000000


	//----- nvinfo : EIATTR_FRAME_SIZE
	.align		4
.L_9280:
        /*d944*/ 	.byte	0x04, 0x11
        /*d946*/ 	.short	(.L_9282 - .L_9281)
	.align		4
.L_9281:
        /*d948*/ 	.word	index@($_ZN7cutlass13device_kernelIN5flash19enable_sm80_to_sm89INS1_16FlashAttnBwdSm80INS1_25CollectiveMainloopBwdSm80ILi2ELi2EN4cute5tupleIJNS5_1CILi128EEES8_NS7_ILi64EEEEEENS_10bfloat16_tEfNS_4arch4Sm80ELb0ELb1ELb1ELb1ELb0ELb0ELb0ELb0ELi2ELi4ELi4ELi4ELb0EEENS1_21CollectiveEpilogueBwdISA_SB_SD_Li256ELb1ELb0ELi2EEENS1_19SingleTileSchedulerILb1ELb0ELb0ELi128EEEEEEEEEvNT_6ParamsE$_ZN4cute3eso3ESOILb1ELb0EJNS_6LayoutINS_5tupleIJNS3_IJNS_1CILi2EEES5_S5_EEES5_EEENS3_IJNS3_IJNS4_ILi1EEES5_NS4_ILi4EEEEEENS4_ILi64EEEEEEEENS_10ViewEngineIPN7cutlass10bfloat16_tEEEEEC2ERKSD_RKSI_)
        /*d94c*/ 	.word	0x00000000


	//----- nvinfo : EIATTR_FRAME_SIZE
	.align		4
.L_9282:
        /*d950*/ 	.byte	0x04, 0x11
        /*d952*/ 	.short	(.L_9284 - .L_9283)
	.align		4
.L_9283:
        /*d954*/ 	.word	index@($_ZN7cutlass13device_kernelIN5flash19enable_sm80_to_sm89INS1_16FlashAttnBwdSm80INS1_25CollectiveMainloopBwdSm80ILi2ELi2EN4cute5tupleIJNS5_1CILi128EEES8_NS7_ILi64EEEEEENS_10bfloat16_tEfNS_4arch4Sm80ELb0ELb1ELb1ELb1ELb0ELb0ELb0ELb0ELi2ELi4ELi4ELi4ELb0EEENS1_21CollectiveEpilogueBwdISA_SB_SD_Li256ELb1ELb0ELi2EEENS1_19SingleTileSchedulerILb1ELb0ELb0ELi128EEEEEEEEEvNT_6ParamsE$_ZN4cute3eso3ESOILb1ELb0EJNS_6LayoutINS_5tupleIJNS3_IJNS_1CILi2EEES5_S5_EEEEEENS3_IJNS3_IJNS4_ILi1EEES5_NS4_ILi4EEEEEEEEEEEiEEC2ERKSC_RKi)
        /*d958*/ 	.word	0x00000000


	//----- nvinfo : EIATTR_FRAME_SIZE
	.align		4
.L_9284:
        /*d95c*/ 	.byte	0x04, 0x11
        /*d95e*/ 	.short	(.L_9286 - .L_9285)
	.align		4
.L_9285:
        /*d960*/ 	.word	index@($_ZN7cutlass13device_kernelIN5flash19enable_sm80_to_sm89INS1_16FlashAttnBwdSm80INS1_25CollectiveMainloopBwdSm80ILi2ELi2EN4cute5tupleIJNS5_1CILi128EEES8_NS7_ILi64EEEEEENS_10bfloat16_tEfNS_4arch4Sm80ELb0ELb1ELb1ELb1ELb0ELb0ELb0ELb0ELi2ELi4ELi4ELi4ELb0EEENS1_21CollectiveEpilogueBwdISA_SB_SD_Li256ELb1ELb0ELi2EEENS1_19SingleTileSchedulerILb1ELb0ELb0ELi128EEEEEEEEEvNT_6ParamsE$_ZN4cute3eso3ESOILb1ELb0EJNS_6LayoutINS_5tupleIJNS3_IJNS_1CILi2EEES5_S5_EEEEEENS3_IJNS3_IJNS4_ILi1EEES5_NS4_ILi4EEEEEEEEEEENS_10ViewEngineIPN7cutlass10bfloat16_tEEEEEC2ERKSC_RKSH_)
        /*d964*/ 	.word	0x00000000


	//----- nvinfo : EIATTR_FRAME_SIZE
	.align		4
.L_9286:
        /*d968*/ 	.byte	0x04, 0x11
        /*d96a*/ 	.short	(.L_9288 - .L_9287)
	.align		4
.L_9287:
        /*d96c*/ 	.word	index@($_ZN7cutlass13device_kernelIN5flash19enable_sm80_to_sm89INS1_16FlashAttnBwdSm80INS1_25CollectiveMainloopBwdSm80ILi2ELi2EN4cute5tupleIJNS5_1CILi128EEES8_NS7_ILi64EEEEEENS_10bfloat16_tEfNS_4arch4Sm80ELb0ELb1ELb1ELb1ELb0ELb0ELb0ELb0ELi2ELi4ELi4ELi4ELb0EEENS1_21CollectiveEpilogueBwdISA_SB_SD_Li256ELb1ELb0ELi2EEENS1_19SingleTileSchedulerILb1ELb0ELb0ELi128EEEEEEEEEvNT_6ParamsE$_ZN4cute3eso3ESOILb1ELb0EJNS_6LayoutINS_5tupleIJNS3_IJNS_1CILi2EEES5_EEES6_EEENS3_IJNS3_IJNS4_ILi1EEES5_EEENS3_IJNS4_ILi32EEENS4_ILi64EEEEEEEEEEEiEEC2ERKSE_RKi)
        /*d970*/ 	.word	0x00000000


	//----- nvinfo : EIATTR_FRAME_SIZE
	.align		4
.L_9288:
        /*d974*/ 	.byte	0x04, 0x11
        /*d976*/ 	.short	(.L_9290 - .L_9289)
	.align		4
.L_9289:
        /*d978*/ 	.word	index@($_ZN7cutlass13device_kernelIN5flash19enable_sm80_to_sm89INS1_16FlashAttnBwdSm80INS1_25CollectiveMainloopBwdSm80ILi2ELi2EN4cute5tupleIJNS5_1CILi128EEES8_NS7_ILi64EEEEEENS_10bfloat16_tEfNS_4arch4Sm80ELb0ELb1ELb1ELb1ELb0ELb0ELb0ELb0ELi2ELi4ELi4ELi4ELb0EEENS1_21CollectiveEpilogueBwdISA_SB_SD_Li256ELb1ELb0ELi2EEENS1_19SingleTileSchedulerILb1ELb0ELb0ELi128EEEEEEEEEvNT_6ParamsE$_ZN4cute3eso3ESOILb1ELb0EJNS_6LayoutINS_5tupleIJNS3_IJNS_1CILi2EEES5_EEES6_EEENS3_IJNS3_IJNS4_ILi1EEES5_EEENS3_IJNS4_ILi32EEENS4_ILi64EEEEEEEEEEENS_10ViewEngineIPN7cutlass10bfloat16_tEEEEEC2ERKSE_RKSJ_)
        /*d97c*/ 	.word	0x00000000


	//----- nvinfo : EIATTR_FRAME_SIZE
	.align		4
.L_9290:
        /*d980*/ 	.byte	0x04, 0x11
        /*d982*/ 	.short	(.L_9292 - .L_9291)
	.align		4
.L_9291:
        /*d984*/ 	.word	index@($_ZN7cutlass13device_kernelIN5flash19enable_sm80_to_sm89INS1_16FlashAttnBwdSm80INS1_25CollectiveMainloopBwdSm80ILi2ELi2EN4cute5tupleIJNS5_1CILi128EEES8_NS7_ILi64EEEEEENS_10bfloat16_tEfNS_4arch4Sm80ELb0ELb1ELb1ELb1ELb0ELb0ELb0ELb0ELi2ELi4ELi4ELi4ELb0EEENS1_21CollectiveEpilogueBwdISA_SB_SD_Li256ELb1ELb0ELi2EEENS1_19SingleTileSchedulerILb1ELb0ELb0ELi128EEEEEEEEEvNT_6ParamsE$_ZN4cute3eso3ESOILb1ELb0EJNS_6LayoutINS_5tupleIJNS3_IJNS_1CILi2EEES5_EEES5_NS4_ILi8EEEEEENS3_IJNS3_IJNS_11ScaledBasisINS4_ILi1EEEJLi1EEEENS9_IS7_JLi0EEEEEEENS9_INS4_ILi64EEEJLi0EEEENS9_INS4_ILi16EEEJLi1EEEEEEEEENS_15ArithmeticTupleIJiiEEEEEC2ERKSJ_RKSL_)
        /*d988*/ 	.word	0x00000000


	//----- nvinfo : EIATTR_FRAME_SIZE
	.align		4
.L_9292:
        /*d98c*/ 	.byte	0x04, 0x11
        /*d98e*/ 	.short	(.L_9294 - .L_9293)
	.align		4
.L_9293:
        /*d990*/ 	.word	index@($_ZN7cutlass13device_kernelIN5flash19enable_sm80_to_sm89INS1_16FlashAttnBwdSm80INS1_25CollectiveMainloopBwdSm80ILi2ELi2EN4cute5tupleIJNS5_1CILi128EEES8_NS7_ILi64EEEEEENS_10bfloat16_tEfNS_4arch4Sm80ELb0ELb1ELb1ELb1ELb0ELb0ELb0ELb0ELi2ELi4ELi4ELi4ELb0EEENS1_21CollectiveEpilogueBwdISA_SB_SD_Li256ELb1ELb0ELi2EEENS1_19SingleTileSchedulerILb1ELb0ELb0ELi128EEEEEEEEEvNT_6ParamsE$_ZN4cute3eso3ESOILb1ELb0EJNS_6LayoutINS_5tupleIJNS3_IJNS_1CILi2EEES5_EEES5_NS4_ILi8EEEEEENS3_IJNS3_IJNS_11ScaledBasisINS4_ILi1EEEJLi1EEEENS9_IS7_JLi0EEEEEEENS9_INS4_ILi64EEEJLi0EEEENS9_INS4_ILi16EEEJLi1EEEEEEEEENS_10ViewEngineINS_23ArithmeticTupleIteratorINS_15ArithmeticTupleIJiiEEEEEEEEEC2ERKSJ_RKSP_)
        /*d994*/ 	.word	0x00000000


	//----- nvinfo : EIATTR_FRAME_SIZE
	.align		4
.L_9294:
        /*d998*/ 	.byte	0x04, 0x11
        /*d99a*/ 	.short	(.L_9296 - .L_9295)
	.align		4
.L_9295:
        /*d99c*/ 	.word	index@($_ZN7cutlass13device_kernelIN5flash19enable_sm80_to_sm89INS1_16FlashAttnBwdSm80INS1_25CollectiveMainloopBwdSm80ILi2ELi2EN4cute5tupleIJNS5_1CILi128EEES8_NS7_ILi64EEEEEENS_10bfloat16_tEfNS_4arch4Sm80ELb0ELb1ELb1ELb1ELb0ELb0ELb0ELb0ELi2ELi4ELi4ELi4ELb0EEENS1_21CollectiveEpilogueBwdISA_SB_SD_Li256ELb1ELb0ELi2EEENS1_19SingleTileSchedulerILb1ELb0ELb0ELi128EEEEEEEEEvNT_6ParamsE$_ZN4cute3eso3ESOILb1ELb0EJNS_6LayoutINS_5tupleIJNS3_IJNS_1CILi2EEES5_EEENS4_ILi8EEEEEENS3_IJNS3_IJNS4_ILi1EEES5_EEENS4_ILi4EEEEEEEEiEEC2ERKSD_RKi)
        /*d9a0*/ 	.word	0x00000000


	//----- nvinfo : EIATTR_FRAME_SIZE
	.align		4
.L_9296:
        /*d9a4*/ 	.byte	0x04, 0x11
        /*d9a6*/ 	.short	(.L_9298 - .L_9297)
	.align		4
.L_9297:
        /*d9a8*/ 	.word	index@($_ZN7cutlass13device_kernelIN5flash19enable_sm80_to_sm89INS1_16FlashAttnBwdSm80INS1_25CollectiveMainloopBwdSm80ILi2ELi2EN4cute5tupleIJNS5_1CILi128EEES8_NS7_ILi64EEEEEENS_10bfloat16_tEfNS_4arch4Sm80ELb0ELb1ELb1ELb1ELb0ELb0ELb0ELb0ELi2ELi4ELi4ELi4ELb0EEENS1_21CollectiveEpilogueBwdISA_SB_SD_Li256ELb1ELb0ELi2EEENS1_19SingleTileSchedulerILb1ELb0ELb0ELi128EEEEEEEEEvNT_6ParamsE$_ZN4cute3eso3ESOILb1ELb0EJNS_6LayoutINS_5tupleIJNS3_IJNS_1CILi2EEES5_EEENS4_ILi8EEEEEENS3_IJNS3_IJNS4_ILi1EEES5_EEENS4_ILi4EEEEEEEENS_10ViewEngineIPN7cutlass10bfloat16_tEEEEEC2ERKSD_RKSI_)
        /*d9ac*/ 	.word	0x00000000


	//----- nvinfo : EIATTR_FRAME_SIZE
	.align		4
.L_9298:
        /*d9b0*/ 	.byte	0x04, 0x11
        /*d9b2*/ 	.short	(.L_9300 - .L_9299)
	.align		4
.L_9299:
        /*d9b4*/ 	.word	index@($_ZN7cutlass13device_kernelIN5flash19enable_sm80_to_sm89INS1_16FlashAttnBwdSm80INS1_25CollectiveMainloopBwdSm80ILi2ELi2EN4cute5tupleIJNS5_1CILi128EEES8_NS7_ILi64EEEEEENS_10bfloat16_tEfNS_4arch4Sm80ELb0ELb1ELb1ELb1ELb0ELb0ELb0ELb0ELi2ELi4ELi4ELi4ELb0EEENS1_21CollectiveEpilogueBwdISA_SB_SD_Li256ELb1ELb0ELi2EEENS1_19SingleTileSchedulerILb1ELb0ELb0ELi128EEEEEEEEEvNT_6ParamsE$_ZN4cute3eso3ESOILb1ELb0EJNS_6LayoutINS_5tupleIJNS3_IJNS_1CILi2EEES5_EEENS3_IJS5_NS4_ILi8EEEEEEEEENS3_IJNS3_IJS5_NS4_ILi4EEEEEENS3_IJNS4_ILi1EEES7_EEEEEEEENS_10ViewEngineIPfEEEEC2ERKSF_RKSI_)
        /*d9b8*/ 	.word	0x00000000


	//----- nvinfo : EIATTR_FRAME_SIZE
	.align		4
.L_9300:
        /*d9bc*/ 	.byte	0x04, 0x11
        /*d9be*/ 	.short	(.L_9302 - .L_9301)
	.align		4
.L_9301:
        /*d9c0*/ 	.word	index@($_ZN7cutlass13device_kernelIN5flash19enable_sm80_to_sm89INS1_16FlashAttnBwdSm80INS1_25CollectiveMainloopBwdSm80ILi2ELi2EN4cute5tupleIJNS5_1CILi128EEES8_NS7_ILi64EEEEEENS_10bfloat16_tEfNS_4arch4Sm80ELb0ELb1ELb1ELb1ELb0ELb0ELb0ELb0ELi2ELi4ELi4ELi4ELb0EEENS1_21CollectiveEpilogueBwdISA_SB_SD_Li256ELb1ELb0ELi2EEENS1_19SingleTileSchedulerILb1ELb0ELb0ELi128EEEEEEEEEvNT_6ParamsE$_ZN4cute3eso3ESOILb1ELb0EJNS_6LayoutINS_5tupleIJNS3_IJNS_1CILi2EEES5_EEENS3_IJS5_NS4_ILi8EEEEEEEEENS3_IJNS3_IJNS_11ScaledBasisIS7_JLi0EEEENSA_INS4_ILi64EEEJLi0EEEEEEENS3_IJNSA_INS4_ILi1EEEJLi1EEEENSA_INS4_ILi16EEEJLi1EEEEEEEEEEEENS_10ViewEngineINS_23ArithmeticTupleIteratorINS_15ArithmeticTupleIJiiEEEEEEEEEC2ERKSL_RKSR_)
        /*d9c4*/ 	.word	0x00000000


	//----- nvinfo : EIATTR_FRAME_SIZE
	.align		4
.L_9302:
        /*d9c8*/ 	.byte	0x04, 0x11
        /*d9ca*/ 	.short	(.L_9304 - .L_9303)
	.align		4
.L_9303:
        /*d9cc*/ 	.word	index@($_ZN7cutlass13device_kernelIN5flash19enable_sm80_to_sm89INS1_16FlashAttnBwdSm80INS1_25CollectiveMainloopBwdSm80ILi2ELi2EN4cute5tupleIJNS5_1CILi128EEES8_NS7_ILi64EEEEEENS_10bfloat16_tEfNS_4arch4Sm80ELb0ELb1ELb1ELb1ELb0ELb0ELb0ELb0ELi2ELi4ELi4ELi4ELb0EEENS1_21CollectiveEpilogueBwdISA_SB_SD_Li256ELb1ELb0ELi2EEENS1_19SingleTileSchedulerILb1ELb0ELb0ELi128EEEEEEEEEvNT_6ParamsE$_ZN4cute3eso3ESOILb1ELb0EJNS_6LayoutINS_5tupleIJNS3_IJNS_1CILi2EEES5_EEENS3_IJS5_NS4_ILi8EEEEEEEEENS3_IJNS3_IJNS_11ScaledBasisIS7_JLi0EEEENSA_INS4_ILi64EEEJLi0EEEEEEENS3_IJNSA_INS4_ILi1EEEJLi1EEEENSA_INS4_ILi16EEEJLi1EEEEEEEEEEEENS_10ViewEngineINS_23ArithmeticTupleIteratorINS_15ArithmeticTupleIJNS4_ILi0EEESP_EEEEEEEEEC2ERKSL_RKSS_)
        /*d9d0*/ 	.word	0x00000000


	//----- nvinfo : EIATTR_FRAME_SIZE
	.align		4
.L_9304:
        /*d9d4*/ 	.byte	0x04, 0x11
        /*d9d6*/ 	.short	(.L_9306 - .L_9305)
	.align		4
.L_9305:
        /*d9d8*/ 	.word	index@($_ZN7cutlass13device_kernelIN5flash19enable_sm80_to_sm89INS1_16FlashAttnBwdSm80INS1_25CollectiveMainloopBwdSm80ILi2ELi2EN4cute5tupleIJNS5_1CILi128EEES8_NS7_ILi64EEEEEENS_10bfloat16_tEfNS_4arch4Sm80ELb0ELb1ELb1ELb1ELb0ELb0ELb0ELb0ELi2ELi4ELi4ELi4ELb0EEENS1_21CollectiveEpilogueBwdISA_SB_SD_Li256ELb1ELb0ELi2EEENS1_19SingleTileSchedulerILb1ELb0ELb0ELi128EEEEEEEEEvNT_6ParamsE$_ZN4cute3eso3ESOILb1ELb0EJNS_6LayoutINS_5tupleIJNS3_IJNS_1CILi2EEES5_EEEEEENS3_IJNS3_IJNS4_ILi8EEENS4_ILi64EEEEEEEEEEEiEEC2ERKSC_RKi)
        /*d9dc*/ 	.word	0x00000000


	//----- nvinfo : EIATTR_FRAME_SIZE
	.align		4
.L_9306:
        /*d9e0*/ 	.byte	0x04, 0x11
        /*d9e2*/ 	.short	(.L_9308 - .L_9307)
	.align		4
.L_9307:
        /*d9e4*/ 	.word	index@($_ZN7cutlass13device_kernelIN5flash19enable_sm80_to_sm89INS1_16FlashAttnBwdSm80INS1_25CollectiveMainloopBwdSm80ILi2ELi2EN4cute5tupleIJNS5_1CILi128EEES8_NS7_ILi64EEEEEENS_10bfloat16_tEfNS_4arch4Sm80ELb0ELb1ELb1ELb1ELb0ELb0ELb0ELb0ELi2ELi4ELi4ELi4ELb0EEENS1_21CollectiveEpilogueBwdISA_SB_SD_Li256ELb1ELb0ELi2EEENS1_19SingleTileSchedulerILb1ELb0ELb0ELi128EEEEEEEEEvNT_6ParamsE$_ZN4cute3eso3ESOILb1ELb0EJNS_6LayoutINS_5tupleIJNS3_IJNS_1CILi2EEES5_EEEEEENS3_IJNS3_IJNS4_ILi8EEENS4_ILi64EEEEEEEEEEENS_10ViewEngineINS_8smem_ptrIPfEEEEEEC2ERKSC_RKSH_)
        /*d9e8*/ 	.word	0x00000000


	//----- nvinfo : EIATTR_FRAME_SIZE
	.align		4
.L_9308:
        /*d9ec*/ 	.byte	0x04, 0x11
        /*d9ee*/ 	.short	(.L_9310 - .L_9309)
	.align		4
.L_9309:
        /*d9f0*/ 	.word	index@($_ZN7cutlass13device_kernelIN5flash19enable_sm80_to_sm89INS1_16FlashAttnBwdSm80INS1_25CollectiveMainloopBwdSm80ILi2ELi2EN4cute5tupleIJNS5_1CILi128EEES8_NS7_ILi64EEEEEENS_10bfloat16_tEfNS_4arch4Sm80ELb0ELb1ELb1ELb1ELb0ELb0ELb0ELb0ELi2ELi4ELi4ELi4ELb0EEENS1_21CollectiveEpilogueBwdISA_SB_SD_Li256ELb1ELb0ELi2EEENS1_19SingleTileSchedulerILb1ELb0ELb0ELi128EEEEEEEEEvNT_6ParamsE$_ZN4cute3eso3ESOILb1ELb0EJNS_6LayoutINS_5tupleIJNS3_IJNS_1CILi2EEES5_EEEEEENS3_IJNS3_IJNS4_ILi1EEES5_EEEEEEEEiEEC2ERKSB_RKi)
        /*d9f4*/ 	.word	0x00000000


	//----- nvinfo : EIATTR_FRAME_SIZE
	.align		4
.L_9310:
        /*d9f8*/ 	.byte	0x04, 0x11
        /*d9fa*/ 	.short	(.L_9312 - .L_9311)
	.align		4
.L_9311:
        /*d9fc*/ 	.word	index@($_ZN7cutlass13device_kernelIN5flash19enable_sm80_to_sm89INS1_16FlashAttnBwdSm80INS1_25CollectiveMainloopBwdSm80ILi2ELi2EN4cute5tupleIJNS5_1CILi128EEES8_NS7_ILi64EEEEEENS_10bfloat16_tEfNS_4arch4Sm80ELb0ELb1ELb1ELb1ELb0ELb0ELb0ELb0ELi2ELi4ELi4ELi4ELb0EEENS1_21CollectiveEpilogueBwdISA_SB_SD_Li256ELb1ELb0ELi2EEENS1_19SingleTileSchedulerILb1ELb0ELb0ELi128EEEEEEEEEvNT_6ParamsE$_ZN4cute3eso3ESOILb1ELb0EJNS_6LayoutINS_5tupleIJNS3_IJNS_1CILi2EEES5_EEEEEENS3_IJNS3_IJNS4_ILi1EEES5_EEEEEEEENS_10ViewEngineIPfEEEEC2ERKSB_RKSE_)
        /*da00*/ 	.word	0x00000000


	//----- nvinfo : EIATTR_FRAME_SIZE
	.align		4
.L_9312:
        /*da04*/ 	.byte	0x04, 0x11
        /*da06*/ 	.short	(.L_9314 - .L_9313)
	.align		4
.L_9313:
        /*da08*/ 	.word	index@($_ZN7cutlass13device_kernelIN5flash19enable_sm80_to_sm89INS1_16FlashAttnBwdSm80INS1_25CollectiveMainloopBwdSm80ILi2ELi2EN4cute5tupleIJNS5_1CILi128EEES8_NS7_ILi64EEEEEENS_10bfloat16_tEfNS_4arch4Sm80ELb0ELb1ELb1ELb1ELb0ELb0ELb0ELb0ELi2ELi4ELi4ELi4ELb0EEENS1_21CollectiveEpilogueBwdISA_SB_SD_Li256ELb1ELb0ELi2EEENS1_19SingleTileSchedulerILb1ELb0ELb0ELi128EEEEEEEEEvNT_6ParamsE$_ZN4cute3eso3ESOILb1ELb0EJNS_6LayoutINS_5tupleIJNS3_IJNS_1CILi2EEES5_EEEEEENS3_IJNS3_IJNS4_ILi1EEES5_EEEEEEEENS_10ViewEngineIPN7cutlass10bfloat16_tEEEEEC2ERKSB_RKSG_)
        /*da0c*/ 	.word	0x00000000


	//----- nvinfo : EIATTR_FRAME_SIZE
	.align		4
.L_9314:
        /*da10*/ 	.byte	0x04, 0x11
        /*da12*/ 	.short	(.L_9316 - .L_9315)
	.align		4
.L_9315:
        /*da14*/ 	.word	index@($_ZN7cutlass13device_kernelIN5flash19enable_sm80_to_sm89INS1_16FlashAttnBwdSm80INS1_25CollectiveMainloopBwdSm80ILi2ELi2EN4cute5tupleIJNS5_1CILi128EEES8_NS7_ILi64EEEEEENS_10bfloat16_tEfNS_4arch4Sm80ELb0ELb1ELb1ELb1ELb0ELb0ELb0ELb0ELi2ELi4ELi4ELi4ELb0EEENS1_21CollectiveEpilogueBwdISA_SB_SD_Li256ELb1ELb0ELi2EEENS1_19SingleTileSchedulerILb1ELb0ELb0ELi128EEEEEEEEEvNT_6ParamsE$_ZN4cute3eso3ESOILb1ELb0EJNS_6LayoutINS_5tupleIJNS3_IJNS_1CILi2EEES5_EEEEEENS3_IJNS3_IJNS4_ILi1EEES5_EEEEEEEENS_10ViewEngineIPKfEEEEC2ERKSB_RKSF_)
        /*da18*/ 	.word	0x00000000


	//----- nvinfo : EIATTR_FRAME_SIZE
	.align		4
.L_9316:
        /*da1c*/ 	.byte	0x04, 0x11
        /*da1e*/ 	.short	(.L_9318 - .L_9317)
	.align		4
.L_9317:
        /*da20*/ 	.word	index@($_ZN7cutlass13device_kernelIN5flash19enable_sm80_to_sm89INS1_16FlashAttnBwdSm80INS1_25CollectiveMainloopBwdSm80ILi2ELi2EN4cute5tupleIJNS5_1CILi128EEES8_NS7_ILi64EEEEEENS_10bfloat16_tEfNS_4arch4Sm80ELb0ELb1ELb1ELb1ELb0ELb0ELb0ELb0ELi2ELi4ELi4ELi4ELb0EEENS1_21CollectiveEpilogueBwdISA_SB_SD_Li256ELb1ELb0ELi2EEENS1_19SingleTileSchedulerILb1ELb0ELb0ELi128EEEEEEEEEvNT_6ParamsE$_ZN4cute3eso3ESOILb1ELb0EJNS_6LayoutINS_5tupleIJNS3_IJNS_1CILi1EEES5_EEENS4_ILi32EEEEEENS3_IJNS3_IJNS4_ILi0EEES9_EEENS4_ILi256EEEEEEEEiEEC2ERKSD_RKi)
        /*da24*/ 	.word	0x00000000


	//----- nvinfo : EIATTR_FRAME_SIZE
	.align		4
.L_9318:
        /*da28*/ 	.byte	0x04, 0x11
        /*da2a*/ 	.short	(.L_9320 - .L_9319)
	.align		4
.L_9319:
        /*da2c*/ 	.word	index@($_ZN7cutlass13device_kernelIN5flash19enable_sm80_to_sm89INS1_16FlashAttnBwdSm80INS1_25CollectiveMainloopBwdSm80ILi2ELi2EN4cute5tupleIJNS5_1CILi128EEES8_NS7_ILi64EEEEEENS_10bfloat16_tEfNS_4arch4Sm80ELb0ELb1ELb1ELb1ELb0ELb0ELb0ELb0ELi2ELi4ELi4ELi4ELb0EEENS1_21CollectiveEpilogueBwdISA_SB_SD_Li256ELb1ELb0ELi2EEENS1_19SingleTileSchedulerILb1ELb0ELb0ELi128EEEEEEEEEvNT_6ParamsE$_ZN4cute3eso3ESOILb1ELb0EJNS_6LayoutINS_5tupleIJNS3_IJNS_1CILi1EEES5_EEENS4_ILi32EEEEEENS3_IJNS3_IJNS4_ILi0EEES9_EEENS4_ILi256EEEEEEEENS_10ViewEngineINS_8gmem_ptrIPfEEEEEEC2ERKSD_RKSI_)
        /*da30*/ 	.word	0x00000000


	//----- nvinfo : EIATTR_FRAME_SIZE
	.align		4
.L_9320:
        /*da34*/ 	.byte	0x04, 0x11
        /*da36*/ 	.short	(.L_9322 - .L_9321)
	.align		4
.L_9321:
        /*da38*/ 	.word	index@($_ZN7cutlass13device_kernelIN5flash19enable_sm80_to_sm89INS1_16FlashAttnBwdSm80INS1_25CollectiveMainloopBwdSm80ILi2ELi2EN4cute5tupleIJNS5_1CILi128EEES8_NS7_ILi64EEEEEENS_10bfloat16_tEfNS_4arch4Sm80ELb0ELb1ELb1ELb1ELb0ELb0ELb0ELb0ELi2ELi4ELi4ELi4ELb0EEENS1_21CollectiveEpilogueBwdISA_SB_SD_Li256ELb1ELb0ELi2EEENS1_19SingleTileSchedulerILb1ELb0ELb0ELi128EEEEEEEEEvNT_6ParamsE$_ZN4cute3eso3ESOILb1ELb0EJNS_6LayoutINS_5tupleIJNS3_IJNS_1CILi1EEES5_EEEEEENS3_IJNS3_IJS5_NS4_ILi0EEEEEEEEEEENS_10ViewEngineINS_8smem_ptrIPN7cutlass9uint128_tEEEEEEEC2ERKSB_RKSI_)
        /*da3c*/ 	.word	0x00000000


	//----- nvinfo : EIATTR_FRAME_SIZE
	.align		4
.L_9322:
        /*da40*/ 	.byte	0x04, 0x11
        /*da42*/ 	.short	(.L_9324 - .L_9323)
	.align		4
.L_9323:
        /*da44*/ 	.word	index@($_ZN7cutlass13device_kernelIN5flash19enable_sm80_to_sm89INS1_16FlashAttnBwdSm80INS1_25CollectiveMainloopBwdSm80ILi2ELi2EN4cute5tupleIJNS5_1CILi128EEES8_NS7_ILi64EEEEEENS_10bfloat16_tEfNS_4arch4Sm80ELb0ELb1ELb1ELb1ELb0ELb0ELb0ELb0ELi2ELi4ELi4ELi4ELb0EEENS1_21CollectiveEpilogueBwdISA_SB_SD_Li256ELb1ELb0ELi2EEENS1_19SingleTileSchedulerILb1ELb0ELb0ELi128EEEEEEEEEvNT_6ParamsE$_ZN4cute3eso3ESOILb1ELb0EJNS_6LayoutINS_5tupleIJNS3_IJNS_1CILi1EEES5_EEEEEENS3_IJNS3_IJS5_NS4_ILi0EEEEEEEEEEENS_10ViewEngineINS_8gmem_ptrIPKN7cutlass9uint128_tEEEEEEEC2ERKSB_RKSJ_)
        /*da48*/ 	.word	0x00000000


	//----- nvinfo : EIATTR_FRAME_SIZE
	.align		4
.L_9324:
        /*da4c*/ 	.byte	0x04, 0x11
        /*da4e*/ 	.short	(.L_9326 - .L_9325)
	.align		4
.L_9325:
        /*da50*/ 	.word	index@($_ZN7cutlass13device_kernelIN5flash19enable_sm80_to_sm89INS1_16FlashAttnBwdSm80INS1_25CollectiveMainloopBwdSm80ILi2ELi2EN4cute5tupleIJNS5_1CILi128EEES8_NS7_ILi64EEEEEENS_10bfloat16_tEfNS_4arch4Sm80ELb0ELb1ELb1ELb1ELb0ELb0ELb0ELb0ELi2ELi4ELi4ELi4ELb0EEENS1_21CollectiveEpilogueBwdISA_SB_SD_Li256ELb1ELb0ELi2EEENS1_19SingleTileSchedulerILb1ELb0ELb0ELi128EEEEEEEEEvNT_6ParamsE$_ZN4cute3eso3ESOILb1ELb0EJNS_6LayoutINS_5tupleIJNS3_IJNS_1CILi1EEENS4_ILi4EEEEEENS4_ILi2EEES6_EEENS3_IJNS3_IJNS4_ILi0EEES5_EEES6_NS4_ILi8EEEEEEEENS_10ViewEngineIPfEEEEC2ERKSE_RKSH_)
        /*da54*/ 	.word	0x00000000


	//----- nvinfo : EIATTR_FRAME_SIZE
	.align		4
.L_9326:
        /*da58*/ 	.byte	0x04, 0x11
        /*da5a*/ 	.short	(.L_9328 - .L_9327)
	.align		4
.L_9327:
        /*da5c*/ 	.word	index@($_ZN7cutlass13device_kernelIN5flash19enable_sm80_to_sm89INS1_16FlashAttnBwdSm80INS1_25CollectiveMainloopBwdSm80ILi2ELi2EN4cute5tupleIJNS5_1CILi128EEES8_NS7_ILi64EEEEEENS_10bfloat16_tEfNS_4arch4Sm80ELb0ELb1ELb1ELb1ELb0ELb0ELb0ELb0ELi2ELi4ELi4ELi4ELb0EEENS1_21CollectiveEpilogueBwdISA_SB_SD_Li256ELb1ELb0ELi2EEENS1_19SingleTileSchedulerILb1ELb0ELb0ELi128EEEEEEEEEvNT_6ParamsE$_ZN4cute3eso3ESOILb1ELb0EJNS_6LayoutINS_5tupleIJNS3_IJNS_1CILi1EEENS4_ILi2EEES6_EEEEEENS3_IJNS3_IJS5_S5_S6_EEEEEEEENS_10ViewEngineIPjEEEEC2ERKSB_RKSE_)
        /*da60*/ 	.word	0x00000000


	//----- nvinfo : EIATTR_FRAME_SIZE
	.align		4
.L_9328:
        /*da64*/ 	.byte	0x04, 0x11
        /*da66*/ 	.short	(.L_9330 - .L_9329)
	.align		4
.L_9329:
        /*da68*/ 	.word	index@($_ZN7cutlass13device_kernelIN5flash19enable_sm80_to_sm89INS1_16FlashAttnBwdSm80INS1_25CollectiveMainloopBwdSm80ILi2ELi2EN4cute5tupleIJNS5_1CILi128EEES8_NS7_ILi64EEEEEENS_10bfloat16_tEfNS_4arch4Sm80ELb0ELb1ELb1ELb1ELb0ELb0ELb0ELb0ELi2ELi4ELi4ELi4ELb0EEENS1_21CollectiveEpilogueBwdISA_SB_SD_Li256ELb1ELb0ELi2EEENS1_19SingleTileSchedulerILb1ELb0ELb0ELi128EEEEEEEEEvNT_6ParamsE$_ZN4cute3eso3ESOILb1ELb0EJNS_6LayoutINS_5tupleIJNS3_IJNS_1CILi1EEENS4_ILi2EEEEEES6_NS4_ILi8EEEEEENS3_IJNS3_IJS5_S5_EEES6_NS4_ILi4EEEEEEEENS_10ViewEngineIPN7cutlass5ArrayINSF_10bfloat16_tELi2ELb0EEEEEEEC2ERKSD_RKSK_)
        /*da6c*/ 	.word	0x00000000


	//----- nvinfo : EIATTR_FRAME_SIZE
	.align		4
.L_9330:
        /*da70*/ 	.byte	0x04, 0x11
        /*da72*/ 	.short	(.L_9332 - .L_9331)
	.align		4
.L_9331:
        /*da74*/ 	.word	index@($_ZN7cutlass13device_kernelIN5flash19enable_sm80_to_sm89INS1_16FlashAttnBwdSm80INS1_25CollectiveMainloopBwdSm80ILi2ELi2EN4cute5tupleIJNS5_1CILi128EEES8_NS7_ILi64EEEEEENS_10bfloat16_tEfNS_4arch4Sm80ELb0ELb1ELb1ELb1ELb0ELb0ELb0ELb0ELi2ELi4ELi4ELi4ELb0EEENS1_21CollectiveEpilogueBwdISA_SB_SD_Li256ELb1ELb0ELi2EEENS1_19SingleTileSchedulerILb1ELb0ELb0ELi128EEEEEEEEEvNT_6ParamsE$_ZN4cute3eso3ESOILb1ELb0EJNS_6LayoutINS_5tupleIJNS3_IJNS_1CILi1EEENS4_ILi2EEEEEES6_NS4_ILi8EEEEEENS3_IJNS3_IJS5_S5_EEES6_NS4_ILi4EEEEEEEENS_10ViewEngineIPKN7cutlass5ArrayIfLi2ELb1EEEEEEEC2ERKSD_RKSK_)
        /*da78*/ 	.word	0x00000000


	//----- nvinfo : EIATTR_FRAME_SIZE
	.align		4
.L_9332:
        /*da7c*/ 	.byte	0x04, 0x11
        /*da7e*/ 	.short	(.L_9334 - .L_9333)
	.align		4
.L_9333:
        /*da80*/ 	.word	index@($_ZN7cutlass13device_kernelIN5flash19enable_sm80_to_sm89INS1_16FlashAttnBwdSm80INS1_25CollectiveMainloopBwdSm80ILi2ELi2EN4cute5tupleIJNS5_1CILi128EEES8_NS7_ILi64EEEEEENS_10bfloat16_tEfNS_4arch4Sm80ELb0ELb1ELb1ELb1ELb0ELb0ELb0ELb0ELi2ELi4ELi4ELi4ELb0EEENS1_21CollectiveEpilogueBwdISA_SB_SD_Li256ELb1ELb0ELi2EEENS1_19SingleTileSchedulerILb1ELb0ELb0ELi128EEEEEEEEEvNT_6ParamsE$_ZN4cute3eso3ESOILb1ELb0EJNS_6LayoutINS_5tupleIJNS3_IJNS_1CILi1EEENS4_ILi2EEEEEEEEENS3_IJNS3_IJS5_S5_EEEEEEEENS_10ViewEngineIPjEEEEC2ERKSB_RKSE_)
        /*da84*/ 	.word	0x00000000


	//----- nvinfo : EIATTR_FRAME_SIZE
	.align		4
.L_9334:
        /*da88*/ 	.byte	0x04, 0x11
        /*da8a*/ 	.short	(.L_9336 - .L_9335)
	.align		4
.L_9335:
        /*da8c*/ 	.word	index@($_ZN7cutlass13device_kernelIN5flash19enable_sm80_to_sm89INS1_16FlashAttnBwdSm80INS1_25CollectiveMainloopBwdSm80ILi2ELi2EN4cute5tupleIJNS5_1CILi128EEES8_NS7_ILi64EEEEEENS_10bfloat16_tEfNS_4arch4Sm80ELb0ELb1ELb1ELb1ELb0ELb0ELb0ELb0ELi2ELi4ELi4ELi4ELb0EEENS1_21CollectiveEpilogueBwdISA_SB_SD_Li256ELb1ELb0ELi2EEENS1_19SingleTileSchedulerILb1ELb0ELb0ELi128EEEEEEEEEvNT_6ParamsE$_ZN4cute3eso3ESOILb1ELb0EJNS_6LayoutINS_5tupleIJNS3_IJNS_1CILi1EEENS3_IJNS4_ILi4EEENS4_ILi2EEEEEEEEES7_S6_EEENS3_IJNS3_IJNS4_ILi0EEENS3_IJS5_NS4_ILi8EEEEEEEEES6_NS4_ILi16EEEEEEEENS_10ViewEngineIPN7cutlass10bfloat16_tEEEEEC2ERKSH_RKSM_)
        /*da90*/ 	.word	0x00000000


	//----- nvinfo : EIATTR_FRAME_SIZE
	.align		4
.L_9336:
        /*da94*/ 	.byte	0x04, 0x11
        /*da96*/ 	.short	(.L_9338 - .L_9337)
	.align		4
.L_9337:
        /*da98*/ 	.word	index@($_ZN7cutlass13device_kernelIN5flash19enable_sm80_to_sm89INS1_16FlashAttnBwdSm80INS1_25CollectiveMainloopBwdSm80ILi2ELi2EN4cute5tupleIJNS5_1CILi128EEES8_NS7_ILi64EEEEEENS_10bfloat16_tEfNS_4arch4Sm80ELb0ELb1ELb1ELb1ELb0ELb0ELb0ELb0ELi2ELi4ELi4ELi4ELb0EEENS1_21CollectiveEpilogueBwdISA_SB_SD_Li256ELb1ELb0ELi2EEENS1_19SingleTileSchedulerILb1ELb0ELb0ELi128EEEEEEEEEvNT_6ParamsE$_ZN4cute3eso3ESOILb1ELb0EJNS_6LayoutINS_5tupleIJNS3_IJNS_1CILi1EEENS3_IJNS4_ILi2EEES6_EEEEEES6_NS4_ILi4EEEEEENS3_IJNS3_IJNS4_ILi0EEENS3_IJS5_S9_EEEEEES6_NS4_ILi8EEEEEEEENS_10ViewEngineIPjEEEEC2ERKSG_RKSJ_)
        /*da9c*/ 	.word	0x00000000


	//----- nvinfo : EIATTR_FRAME_SIZE
	.align		4
.L_9338:
        /*daa0*/ 	.byte	0x04, 0x11
        /*daa2*/ 	.short	(.L_9340 - .L_9339)
	.align		4
.L_9339:
        /*daa4*/ 	.word	index@($_ZN7cutlass13device_kernelIN5flash19enable_sm80_to_sm89INS1_16FlashAttnBwdSm80INS1_25CollectiveMainloopBwdSm80ILi2ELi2EN4cute5tupleIJNS5_1CILi128EEES8_NS7_ILi64EEEEEENS_10bfloat16_tEfNS_4arch4Sm80ELb0ELb1ELb1ELb1ELb0ELb0ELb0ELb0ELi2ELi4ELi4ELi4ELb0EEENS1_21CollectiveEpilogueBwdISA_SB_SD_Li256ELb1ELb0ELi2EEENS1_19SingleTileSchedulerILb1ELb0ELb0ELi128EEEEEEEEEvNT_6ParamsE$_ZN4cute3eso3ESOILb1ELb0EJNS_6LayoutINS_5tupleIJNS3_IJNS3_IJNS_1CILi8EEENS4_ILi1EEEEEES6_EEENS3_IJNS3_IJS6_S6_EEENS4_ILi4EEEEEEEEENS3_IJNS3_IJNS3_IJS6_NS4_ILi0EEEEEESD_EEENS3_IJNS3_IJSD_SD_EEES5_EEEEEEEENS_10ViewEngineIPN7cutlass10bfloat16_tEEEEEC2ERKSJ_RKSO_)
        /*daa8*/ 	.word	0x00000000


	//----- nvinfo : EIATTR_FRAME_SIZE
	.align		4
.L_9340:
        /*daac*/ 	.byte	0x04, 0x11
        /*daae*/ 	.short	(.L_9342 - .L_9341)
	.align		4
.L_9341:
        /*dab0*/ 	.word	index@($_ZN7cutlass13device_kernelIN5flash19enable_sm80_to_sm89INS1_16FlashAttnBwdSm80INS1_25CollectiveMainloopBwdSm80ILi2ELi2EN4cute5tupleIJNS5_1CILi128EEES8_NS7_ILi64EEEEEENS_10bfloat16_tEfNS_4arch4Sm80ELb0ELb1ELb1ELb1ELb0ELb0ELb0ELb0ELi2ELi4ELi4ELi4ELb0EEENS1_21CollectiveEpilogueBwdISA_SB_SD_Li256ELb1ELb0ELi2EEENS1_19SingleTileSchedulerILb1ELb0ELb0ELi128EEEEEEEEEvNT_6ParamsE$_ZN4cute3eso3ESOILb1ELb0EJNS_6LayoutINS_5tupleIJNS3_IJNS3_IJNS_1CILi8EEENS4_ILi1EEEEEES6_EEENS3_IJNS3_IJS6_S6_EEENS4_ILi4EEEEEEEEENS3_IJNS3_IJNS3_IJS6_NS4_ILi0EEEEEESD_EEENS3_IJNS3_IJSD_SD_EEENS4_ILi2048EEEEEEEEEEENS_10ViewEngineINS_8smem_ptrIPN7cutlass10bfloat16_tEEEEEEEC2ERKSK_RKSR_)
        /*dab4*/ 	.word	0x00000000


	//----- nvinfo : EIATTR_FRAME_SIZE
	.align		4
.L_9342:
        /*dab8*/ 	.byte	0x04, 0x11
        /*daba*/ 	.short	(.L_9344 - .L_9343)
	.align		4
.L_9343:
        /*dabc*/ 	.word	index@($_ZN7cutlass13device_kernelIN5flash19enable_sm80_to_sm89INS1_16FlashAttnBwdSm80INS1_25CollectiveMainloopBwdSm80ILi2ELi2EN4cute5tupleIJNS5_1CILi128EEES8_NS7_ILi64EEEEEENS_10bfloat16_tEfNS_4arch4Sm80ELb0ELb1ELb1ELb1ELb0ELb0ELb0ELb0ELi2ELi4ELi4ELi4ELb0EEENS1_21CollectiveEpilogueBwdISA_SB_SD_Li256ELb1ELb0ELi2EEENS1_19SingleTileSchedulerILb1ELb0ELb0ELi128EEEEEEEEEvNT_6ParamsE$_ZN4cute3eso3ESOILb1ELb0EJNS_6LayoutINS_5tupleIJNS3_IJNS3_IJNS_1CILi8EEENS4_ILi1EEEEEES6_EEENS3_IJNS3_IJS6_S6_EEENS4_ILi2EEEEEEEEENS3_IJNS3_IJNS3_IJS6_NS4_ILi0EEEEEESD_EEENS3_IJNS3_IJSD_SD_EEES5_EEEEEEEENS_10ViewEngineIPN7cutlass10bfloat16_tEEEEEC2ERKSJ_RKSO_)
        /*dac0*/ 	.word	0x00000000


	//----- nvinfo : EIATTR_FRAME_SIZE
	.align		4
.L_9344:
        /*dac4*/ 	.byte	0x04, 0x11
        /*dac6*/ 	.short	(.L_9346 - .L_9345)
	.align		4
.L_9345:
        /*dac8*/ 	.word	index@($_ZN7cutlass13device_kernelIN5flash19enable_sm80_to_sm89INS1_16FlashAttnBwdSm80INS1_25CollectiveMainloopBwdSm80ILi2ELi2EN4cute5tupleIJNS5_1CILi128EEES8_NS7_ILi64EEEEEENS_10bfloat16_tEfNS_4arch4Sm80ELb0ELb1ELb1ELb1ELb0ELb0ELb0ELb0ELi2ELi4ELi4ELi4ELb0EEENS1_21CollectiveEpilogueBwdISA_SB_SD_Li256ELb1ELb0ELi2EEENS1_19SingleTileSchedulerILb1ELb0ELb0ELi128EEEEEEEEEvNT_6ParamsE$_ZN4cute3eso3ESOILb1ELb0EJNS_6LayoutINS_5tupleIJNS3_IJNS3_IJNS_1CILi8EEENS4_ILi1EEEEEES6_EEENS3_IJNS3_IJS6_S6_EEENS4_ILi2EEEEEEEEENS3_IJNS3_IJNS3_IJS6_NS4_ILi0EEEEEESD_EEENS3_IJNS3_IJSD_SD_EEENS4_ILi8192EEEEEEEEEEENS_10ViewEngineINS_8smem_ptrIPN7cutlass10bfloat16_tEEEEEEEC2ERKSK_RKSR_)
        /*dacc*/ 	.word	0x00000000


	//----- nvinfo : EIATTR_FRAME_SIZE
	.align		4
.L_9346:
        /*dad0*/ 	.byte	0x04, 0x11
        /*dad2*/ 	.short	(.L_9348 - .L_9347)
	.align		4
.L_9347:
        /*dad4*/ 	.word	index@($_ZN7cutlass13device_kernelIN5flash19enable_sm80_to_sm89INS1_16FlashAttnBwdSm80INS1_25CollectiveMainloopBwdSm80ILi2ELi2EN4cute5tupleIJNS5_1CILi128EEES8_NS7_ILi64EEEEEENS_10bfloat16_tEfNS_4arch4Sm80ELb0ELb1ELb1ELb1ELb0ELb0ELb0ELb0ELi2ELi4ELi4ELi4ELb0EEENS1_21CollectiveEpilogueBwdISA_SB_SD_Li256ELb1ELb0ELi2EEENS1_19SingleTileSchedulerILb1ELb0ELb0ELi128EEEEEEEEEvNT_6ParamsE$_ZN4cute3eso3ESOILb1ELb0EJNS_6LayoutINS_5tupleIJNS3_IJNS3_IJNS_1CILi8EEENS4_ILi1EEEEEES6_EEENS3_IJNS3_IJS6_S6_EEENS4_ILi2EEEEEEEEENS3_IJNS3_IJNS3_IJS6_NS4_ILi0EEEEEESD_EEENS3_IJNS3_IJSD_SD_EEENS4_ILi64EEEEEEEEEEENS_10ViewEngineIPN7cutlass10bfloat16_tEEEEEC2ERKSK_RKSP_)
        /*dad8*/ 	.word	0x00000000


	//----- nvinfo : EIATTR_FRAME_SIZE
	.align		4
.L_9348:
        /*dadc*/ 	.byte	0x04, 0x11
        /*dade*/ 	.short	(.L_9350 - .L_9349)
	.align		4
.L_9349:
        /*dae0*/ 	.word	index@($_ZN7cutlass13device_kernelIN5flash19enable_sm80_to_sm89INS1_16FlashAttnBwdSm80INS1_25CollectiveMainloopBwdSm80ILi2ELi2EN4cute5tupleIJNS5_1CILi128EEES8_NS7_ILi64EEEEEENS_10bfloat16_tEfNS_4arch4Sm80ELb0ELb1ELb1ELb1ELb0ELb0ELb0ELb0ELi2ELi4ELi4ELi4ELb0EEENS1_21CollectiveEpilogueBwdISA_SB_SD_Li256ELb1ELb0ELi2EEENS1_19SingleTileSchedulerILb1ELb0ELb0ELi128EEEEEEEEEvNT_6ParamsE$_ZN4cute3eso3ESOILb1ELb0EJNS_6LayoutINS_5tupleIJNS3_IJNS3_IJNS_1CILi8EEENS4_ILi1EEEEEES6_EEENS3_IJNS3_IJS6_S6_EEENS4_ILi2EEEEEEEEENS3_IJNS3_IJNS3_IJS6_NS4_ILi0EEEEEESD_EEENS3_IJNS3_IJSD_SD_EEENS4_ILi4096EEEEEEEEEEENS_10ViewEngineINS_8smem_ptrIPN7cutlass10bfloat16_tEEEEEEEC2ERKSK_RKSR_)
        /*dae4*/ 	.word	0x00000000


	//----- nvinfo : EIATTR_FRAME_SIZE
	.align		4
.L_9350:
        /*dae8*/ 	.byte	0x04, 0x11
        /*daea*/ 	.short	(.L_9352 - .L_9351)
	.align		4
.L_9351:
        /*daec*/ 	.word	index@($_ZN7cutlass13device_kernelIN5flash19enable_sm80_to_sm89INS1_16FlashAttnBwdSm80INS1_25CollectiveMainloopBwdSm80ILi2ELi2EN4cute5tupleIJNS5_1CILi128EEES8_NS7_ILi64EEEEEENS_10bfloat16_tEfNS_4arch4Sm80ELb0ELb1ELb1ELb1ELb0ELb0ELb0ELb0ELi2ELi4ELi4ELi4ELb0EEENS1_21CollectiveEpilogueBwdISA_SB_SD_Li256ELb1ELb0ELi2EEENS1_19SingleTileSchedulerILb1ELb0ELb0ELi128EEEEEEEEEvNT_6ParamsE$_ZN4cute3eso3ESOILb1ELb0EJNS_6LayoutINS_5tupleIJNS3_IJNS3_IJNS_1CILi4EEENS4_ILi8EEEEEENS3_IJS5_NS4_ILi2EEEEEEEEENS3_IJNS3_IJS8_S8_EEENS3_IJS8_S6_EEEEEEEEENS3_IJNS3_IJNS3_IJNS_11ScaledBasisIS8_JLi1EEEENSF_INS4_ILi1EEEJLi0EEEEEEENS3_IJNSF_INS4_ILi16EEEJLi0EEEENSF_IS6_JLi1EEEEEEEEEENS3_IJNS3_IJNSF_ISH_JLi1EEEENSF_IS6_JLi0EEEEEEENS3_IJNSF_INS4_ILi64EEEJLi0EEEENSF_ISK_JLi1EEEEEEEEEEEEEEENS_10ViewEngineINS_23ArithmeticTupleIteratorINS_15ArithmeticTupleIJNS4_ILi0EEES12_EEEEEEEEEC2ERKSY_RKS15_)
        /*daf0*/ 	.word	0x00000000


	//----- nvinfo : EIATTR_FRAME_SIZE
	.align		4
.L_9352:
        /*daf4*/ 	.byte	0x04, 0x11
        /*daf6*/ 	.short	(.L_9354 - .L_9353)
	.align		4
.L_9353:
        /*daf8*/ 	.word	index@($_ZN7cutlass13device_kernelIN5flash19enable_sm80_to_sm89INS1_16FlashAttnBwdSm80INS1_25CollectiveMainloopBwdSm80ILi2ELi2EN4cute5tupleIJNS5_1CILi128EEES8_NS7_ILi64EEEEEENS_10bfloat16_tEfNS_4arch4Sm80ELb0ELb1ELb1ELb1ELb0ELb0ELb0ELb0ELi2ELi4ELi4ELi4ELb0EEENS1_21CollectiveEpilogueBwdISA_SB_SD_Li256ELb1ELb0ELi2EEENS1_19SingleTileSchedulerILb1ELb0ELb0ELi128EEEEEEEEEvNT_6ParamsE$_ZN4cute3eso3ESOILb1ELb0EJNS_6LayoutINS_5tupleIJNS3_IJNS3_IJNS_1CILi4EEENS4_ILi2EEEEEENS4_ILi1EEEEEES6_NS4_ILi8EEEEEENS3_IJNS3_IJNS3_IJS8_NS4_ILi32EEEEEENS4_ILi0EEEEEENS4_ILi64EEES5_EEEEENS_10ViewEngineIPN7cutlass10bfloat16_tEEEEEC2ERKSI_RKSN_)
        /*dafc*/ 	.word	0x00000000


	//----- nvinfo : EIATTR_FRAME_SIZE
	.align		4
.L_9354:
        /*db00*/ 	.byte	0x04, 0x11
        /*db02*/ 	.short	(.L_9356 - .L_9355)
	.align		4
.L_9355:
        /*db04*/ 	.word	index@($_ZN7cutlass13device_kernelIN5flash19enable_sm80_to_sm89INS1_16FlashAttnBwdSm80INS1_25CollectiveMainloopBwdSm80ILi2ELi2EN4cute5tupleIJNS5_1CILi128EEES8_NS7_ILi64EEEEEENS_10bfloat16_tEfNS_4arch4Sm80ELb0ELb1ELb1ELb1ELb0ELb0ELb0ELb0ELi2ELi4ELi4ELi4ELb0EEENS1_21CollectiveEpilogueBwdISA_SB_SD_Li256ELb1ELb0ELi2EEENS1_19SingleTileSchedulerILb1ELb0ELb0ELi128EEEEEEEEEvNT_6ParamsE$_ZN4cute3eso3ESOILb1ELb0EJNS_6LayoutINS_5tupleIJNS3_IJNS3_IJNS_1CILi4EEENS4_ILi2EEEEEENS4_ILi1EEEEEES6_EEENS3_IJNS3_IJNS3_IJS8_NS4_ILi32EEEEEENS4_ILi0EEEEEENS4_ILi64EEEEEEEEiEEC2ERKSH_RKi)
        /*db08*/ 	.word	0x00000000


	//----- nvinfo : EIATTR_FRAME_SIZE
	.align		4
.L_9356:
        /*db0c*/ 	.byte	0x04, 0x11
        /*db0e*/ 	.short	(.L_9358 - .L_9357)
	.align		4
.L_9357:
        /*db10*/ 	.word	index@($_ZN7cutlass13device_kernelIN5flash19enable_sm80_to_sm89INS1_16FlashAttnBwdSm80INS1_25CollectiveMainloopBwdSm80ILi2ELi2EN4cute5tupleIJNS5_1CILi128EEES8_NS7_ILi64EEEEEENS_10bfloat16_tEfNS_4arch4Sm80ELb0ELb1ELb1ELb1ELb0ELb0ELb0ELb0ELi2ELi4ELi4ELi4ELb0EEENS1_21CollectiveEpilogueBwdISA_SB_SD_Li256ELb1ELb0ELi2EEENS1_19SingleTileSchedulerILb1ELb0ELb0ELi128EEEEEEEEEvNT_6ParamsE$_ZN4cute3eso3ESOILb1ELb0EJNS_6LayoutINS_5tupleIJNS3_IJNS3_IJNS_1CILi4EEENS4_ILi2EEEEEENS4_ILi1EEEEEES6_EEENS3_IJNS3_IJNS3_IJS8_NS4_ILi32EEEEEENS4_ILi0EEEEEENS4_ILi64EEEEEEEENS_10ViewEngineIPN7cutlass10bfloat16_tEEEEEC2ERKSH_RKSM_)
        /*db14*/ 	.word	0x00000000


	//----- nvinfo : EIATTR_FRAME_SIZE
	.align		4
.L_9358:
        /*db18*/ 	.byte	0x04, 0x11
        /*db1a*/ 	.short	(.L_9360 - .L_9359)
	.align		4
.L_9359:
        /*db1c*/ 	.word	index@($_ZN7cutlass13device_kernelIN5flash19enable_sm80_to_sm89INS1_16FlashAttnBwdSm80INS1_25CollectiveMainloopBwdSm80ILi2ELi2EN4cute5tupleIJNS5_1CILi128EEES8_NS7_ILi64EEEEEENS_10bfloat16_tEfNS_4arch4Sm80ELb0ELb1ELb1ELb1ELb0ELb0ELb0ELb0ELi2ELi4ELi4ELi4ELb0EEENS1_21CollectiveEpilogueBwdISA_SB_SD_Li256ELb1ELb0ELi2EEENS1_19SingleTileSchedulerILb1ELb0ELb0ELi128EEEEEEEEEvNT_6ParamsE$_ZN4cute3eso3ESOILb1ELb0EJNS_6LayoutINS_5tupleIJNS3_IJNS3_IJNS_1CILi4EEENS4_ILi2EEEEEENS4_ILi1EEEEEENS3_IJS6_EEEEEENS3_IJNS3_IJNS3_IJS8_NS4_ILi32EEEEEENS4_ILi0EEEEEENS3_IJNS4_ILi64EEEEEEEEEEENS_10ViewEngineIPN7cutlass10bfloat16_tEEEEEC2ERKSJ_RKSO_)
        /*db20*/ 	.word	0x00000000


	//----- nvinfo : EIATTR_FRAME_SIZE
	.align		4
.L_9360:
        /*db24*/ 	.byte	0x04, 0x11
        /*db26*/ 	.short	(.L_9362 - .L_9361)
	.align		4
.L_9361:
        /*db28*/ 	.word	index@($_ZN7cutlass13device_kernelIN5flash19enable_sm80_to_sm89INS1_16FlashAttnBwdSm80INS1_25CollectiveMainloopBwdSm80ILi2ELi2EN4cute5tupleIJNS5_1CILi128EEES8_NS7_ILi64EEEEEENS_10bfloat16_tEfNS_4arch4Sm80ELb0ELb1ELb1ELb1ELb0ELb0ELb0ELb0ELi2ELi4ELi4ELi4ELb0EEENS1_21CollectiveEpilogueBwdISA_SB_SD_Li256ELb1ELb0ELi2EEENS1_19SingleTileSchedulerILb1ELb0ELb0ELi128EEEEEEEEEvNT_6ParamsE$_ZN4cute3eso3ESOILb1ELb0EJNS_6LayoutINS_5tupleIJNS3_IJNS3_IJNS_1CILi4EEENS4_ILi2EEEEEENS4_ILi1EEEEEEEEENS3_IJNS3_IJNS3_IJS8_NS4_ILi32EEEEEENS4_ILi0EEEEEEEEEEEiEEC2ERKSG_RKi)
        /*db2c*/ 	.word	0x00000000


	//----- nvinfo : EIATTR_FRAME_SIZE
	.align		4
.L_9362:
        /*db30*/ 	.byte	0x04, 0x11
        /*db32*/ 	.short	(.L_9364 - .L_9363)
	.align		4
.L_9363:
        /*db34*/ 	.word	index@($_ZN7cutlass13device_kernelIN5flash19enable_sm80_to_sm89INS1_16FlashAttnBwdSm80INS1_25CollectiveMainloopBwdSm80ILi2ELi2EN4cute5tupleIJNS5_1CILi128EEES8_NS7_ILi64EEEEEENS_10bfloat16_tEfNS_4arch4Sm80ELb0ELb1ELb1ELb1ELb0ELb0ELb0ELb0ELi2ELi4ELi4ELi4ELb0EEENS1_21CollectiveEpilogueBwdISA_SB_SD_Li256ELb1ELb0ELi2EEENS1_19SingleTileSchedulerILb1ELb0ELb0ELi128EEEEEEEEEvNT_6ParamsE$_ZN4cute3eso3ESOILb1ELb0EJNS_6LayoutINS_5tupleIJNS3_IJNS3_IJNS_1CILi4EEENS4_ILi2EEEEEENS4_ILi1EEEEEEEEENS3_IJNS3_IJNS3_IJS8_NS4_ILi32EEEEEENS4_ILi0EEEEEEEEEEENS_10ViewEngineIPN7cutlass10bfloat16_tEEEEEC2ERKSG_RKSL_)
        /*db38*/ 	.word	0x00000000


	//----- nvinfo : EIATTR_FRAME_SIZE
	.align		4
.L_9364:
        /*db3c*/ 	.byte	0x04, 0x11
        /*db3e*/ 	.short	(.L_9366 - .L_9365)
	.align		4
.L_9365:
        /*db40*/ 	.word	index@($_ZN7cutlass13device_kernelIN5flash19enable_sm80_to_sm89INS1_16FlashAttnBwdSm80INS1_25CollectiveMainloopBwdSm80ILi2ELi2EN4cute5tupleIJNS5_1CILi128EEES8_NS7_ILi64EEEEEENS_10bfloat16_tEfNS_4arch4Sm80ELb0ELb1ELb1ELb1ELb0ELb0ELb0ELb0ELi2ELi4ELi4ELi4ELb0EEENS1_21CollectiveEpilogueBwdISA_SB_SD_Li256ELb1ELb0ELi2EEENS1_19SingleTileSchedulerILb1ELb0ELb0ELi128EEEEEEEEEvNT_6ParamsE$_ZN4cute3eso3ESOILb1ELb0EJNS_6LayoutINS_5tupleIJNS3_IJNS3_IJNS_1CILi2EEES5_EEENS4_ILi1EEEEEEEEENS3_IJNS3_IJNS3_IJS7_NS4_ILi16EEEEEENS4_ILi0EEEEEEEEEEENS_10ViewEngineIPjEEEEC2ERKSF_RKSI_)
        /*db44*/ 	.word	0x00000000


	//----- nvinfo : EIATTR_FRAME_SIZE
	.align		4
.L_9366:
        /*db48*/ 	.byte	0x04, 0x11
        /*db4a*/ 	.short	(.L_9368 - .L_9367)
	.align		4
.L_9367:
        /*db4c*/ 	.word	index@($_ZN7cutlass13device_kernelIN5flash19enable_sm80_to_sm89INS1_16FlashAttnBwdSm80INS1_25CollectiveMainloopBwdSm80ILi2ELi2EN4cute5tupleIJNS5_1CILi128EEES8_NS7_ILi64EEEEEENS_10bfloat16_tEfNS_4arch4Sm80ELb0ELb1ELb1ELb1ELb0ELb0ELb0ELb0ELi2ELi4ELi4ELi4ELb0EEENS1_21CollectiveEpilogueBwdISA_SB_SD_Li256ELb1ELb0ELi2EEENS1_19SingleTileSchedulerILb1ELb0ELb0ELi128EEEEEEEEEvNT_6ParamsE$_ZN4cute3eso3ESOILb1ELb0EJNS_6LayoutINS_5tupleIJNS3_IJNS3_IJNS3_IJNS_1CILi4EEENS4_ILi2EEEEEENS4_ILi1EEEEEES8_EEENS3_IJNS3_IJNS3_IJS8_S8_EEES8_EEES6_EEEEEENS3_IJNS3_IJNS3_IJNS3_IJS8_NS4_ILi32EEEEEENS4_ILi0EEEEEESH_EEENS3_IJNS3_IJNS3_IJSH_SH_EEESH_EEENS4_ILi64EEEEEEEEEEENS_10ViewEngineIPN7cutlass10bfloat16_tEEEEEC2ERKSP_RKSU_)
        /*db50*/ 	.word	0x00000000


	//----- nvinfo : EIATTR_FRAME_SIZE
	.align		4
.L_9368:
        /*db54*/ 	.byte	0x04, 0x11
        /*db56*/ 	.short	(.L_9370 - .L_9369)
	.align		4
.L_9369:
        /*db58*/ 	.word	index@($_ZN7cutlass13device_kernelIN5flash19enable_sm80_to_sm89INS1_16FlashAttnBwdSm80INS1_25CollectiveMainloopBwdSm80ILi2ELi2EN4cute5tupleIJNS5_1CILi128EEES8_NS7_ILi64EEEEEENS_10bfloat16_tEfNS_4arch4Sm80ELb0ELb1ELb1ELb1ELb0ELb0ELb0ELb0ELi2ELi4ELi4ELi4ELb0EEENS1_21CollectiveEpilogueBwdISA_SB_SD_Li256ELb1ELb0ELi2EEENS1_19SingleTileSchedulerILb1ELb0ELb0ELi128EEEEEEEEEvNT_6ParamsE$_ZN4cute3eso3ESOILb1ELb0EJNS_5tupleIJNS_1CILi8EEENS3_ILi2EEES5_S5_S4_S5_EEENS2_IJNS3_ILi1EEEiiiNS3_ILi72EEENS3_ILi512EEEEEEEEC2ERKS6_RKSA_)
        /*db5c*/ 	.word	0x00000000


	//----- nvinfo : EIATTR_FRAME_SIZE
	.align		4
.L_9370:
        /*db60*/ 	.byte	0x04, 0x11
        /*db62*/ 	.short	(.L_9372 - .L_9371)
	.align		4
.L_9371:
        /*db64*/ 	.word	index@($_ZN7cutlass13device_kernelIN5flash19enable_sm80_to_sm89INS1_16FlashAttnBwdSm80INS1_25CollectiveMainloopBwdSm80ILi2ELi2EN4cute5tupleIJNS5_1CILi128EEES8_NS7_ILi64EEEEEENS_10bfloat16_tEfNS_4arch4Sm80ELb0ELb1ELb1ELb1ELb0ELb0ELb0ELb0ELi2ELi4ELi4ELi4ELb0EEENS1_21CollectiveEpilogueBwdISA_SB_SD_Li256ELb1ELb0ELi2EEENS1_19SingleTileSchedulerILb1ELb0ELb0ELi128EEEEEEEEEvNT_6ParamsE$_ZN4cute3eso3ESOILb1ELb0EJNS_5tupleIJNS_1CILi8EEENS2_IJNS3_ILi2EEES5_S5_EEENS3_ILi1EEES6_S7_EEENS2_IJS7_NS2_IJiiiEEENS3_ILi64EEENS2_IJNS3_ILi72EEENS3_ILi144EEENS3_ILi288EEEEEENS3_ILi512EEEEEEEEC2ERKS8_RKSG_)
        /*db68*/ 	.word	0x00000000


	//----- nvinfo : EIATTR_FRAME_SIZE
	.align		4
.L_9372:
        /*db6c*/ 	.byte	0x04, 0x11
        /*db6e*/ 	.short	(.L_9374 - .L_9373)
	.align		4
.L_9373:
        /*db70*/ 	.word	index@($_ZN7cutlass13device_kernelIN5flash19enable_sm80_to_sm89INS1_16FlashAttnBwdSm80INS1_25CollectiveMainloopBwdSm80ILi2ELi2EN4cute5tupleIJNS5_1CILi128EEES8_NS7_ILi64EEEEEENS_10bfloat16_tEfNS_4arch4Sm80ELb0ELb1ELb1ELb1ELb0ELb0ELb0ELb0ELi2ELi4ELi4ELi4ELb0EEENS1_21CollectiveEpilogueBwdISA_SB_SD_Li256ELb1ELb0ELi2EEENS1_19SingleTileSchedulerILb1ELb0ELb0ELi128EEEEEEEEEvNT_6ParamsE$_ZN4cute3eso3ESOILb1ELb0EJNS_5tupleIJNS_1CILi8EEENS2_IJNS3_ILi2EEES5_S5_EEENS3_ILi1EEES6_S7_EEENS2_IJS7_NS2_IJS4_iiEEENS3_ILi64EEENS2_IJiNS3_ILi144EEENS3_ILi288EEEEEENS3_ILi512EEEEEEEEC2ERKS8_RKSF_)
        /*db74*/ 	.word	0x00000000


	//----- nvinfo : EIATTR_FRAME_SIZE
	.align		4
.L_9374:
        /*db78*/ 	.byte	0x04, 0x11
        /*db7a*/ 	.short	(.L_9376 - .L_9375)
	.align		4
.L_9375:
        /*db7c*/ 	.word	index@($_ZN7cutlass13device_kernelIN5flash19enable_sm80_to_sm89INS1_16FlashAttnBwdSm80INS1_25CollectiveMainloopBwdSm80ILi2ELi2EN4cute5tupleIJNS5_1CILi128EEES8_NS7_ILi64EEEEEENS_10bfloat16_tEfNS_4arch4Sm80ELb0ELb1ELb1ELb1ELb0ELb0ELb0ELb0ELi2ELi4ELi4ELi4ELb0EEENS1_21CollectiveEpilogueBwdISA_SB_SD_Li256ELb1ELb0ELi2EEENS1_19SingleTileSchedulerILb1ELb0ELb0ELi128EEEEEEEEEvNT_6ParamsE$_ZN4cute3eso3ESOILb1ELb0EJNS_5tupleIJNS_1CILi2EEES4_S4_EEENS2_IJNS3_ILi1EEENS3_ILi512EEEiEEEEEC2ERKS5_RKS8_)
        /*db80*/ 	.word	0x00000000


	//----- nvinfo : EIATTR_FRAME_SIZE
	.align		4
.L_9376:
        /*db84*/ 	.byte	0x04, 0x11
        /*db86*/ 	.short	(.L_9378 - .L_9377)
	.align		4
.L_9377:
        /*db88*/ 	.word	index@($_ZN7cutlass13device_kernelIN5flash19enable_sm80_to_sm89INS1_16FlashAttnBwdSm80INS1_25CollectiveMainloopBwdSm80ILi2ELi2EN4cute5tupleIJNS5_1CILi128EEES8_NS7_ILi64EEEEEENS_10bfloat16_tEfNS_4arch4Sm80ELb0ELb1ELb1ELb1ELb0ELb0ELb0ELb0ELi2ELi4ELi4ELi4ELb0EEENS1_21CollectiveEpilogueBwdISA_SB_SD_Li256ELb1ELb0ELi2EEENS1_19SingleTileSchedulerILb1ELb0ELb0ELi128EEEEEEEEEvNT_6ParamsE$_ZN4cute3eso3ESOILb1ELb0EJNS_5tupleIJNS_1CILi2EEES4_EEENS2_IJiiEEENS3_ILi1EEES7_EEC2ERKS5_RKS6_RKS7_SE_)
        /*db8c*/ 	.word	0x00000000


	//----- nvinfo : EIATTR_FRAME_SIZE
	.align		4
.L_9378:
        /*db90*/ 	.byte	0x04, 0x11
        /*db92*/ 	.short	(.L_9380 - .L_9379)
	.align		4
.L_9379:
        /*db94*/ 	.word	index@($_ZN7cutlass13device_kernelIN5flash19enable_sm80_to_sm89INS1_16FlashAttnBwdSm80INS1_25CollectiveMainloopBwdSm80ILi2ELi2EN4cute5tupleIJNS5_1CILi128EEES8_NS7_ILi64EEEEEENS_10bfloat16_tEfNS_4arch4Sm80ELb0ELb1ELb1ELb1ELb0ELb0ELb0ELb0ELi2ELi4ELi4ELi4ELb0EEENS1_21CollectiveEpilogueBwdISA_SB_SD_Li256ELb1ELb0ELi2EEENS1_19SingleTileSchedulerILb1ELb0ELb0ELi128EEEEEEEEEvNT_6ParamsE$_ZN4cute3eso3ESOILb1ELb0EJNS_5tupleIJNS_1CILi2EEES4_EEENS2_IJiiEEEEEC2ERKS5_RKS6_)
        /*db98*/ 	.word	0x00000000


	//----- nvinfo : EIATTR_FRAME_SIZE
	.align		4
.L_9380:
        /*db9c*/ 	.byte	0x04, 0x11
        /*db9e*/ 	.short	(.L_9382 - .L_9381)
	.align		4
.L_9381:
        /*dba0*/ 	.word	index@($_ZN7cutlass13device_kernelIN5flash19enable_sm80_to_sm89INS1_16FlashAttnBwdSm80INS1_25CollectiveMainloopBwdSm80ILi2ELi2EN4cute5tupleIJNS5_1CILi128EEES8_NS7_ILi64EEEEEENS_10bfloat16_tEfNS_4arch4Sm80ELb0ELb1ELb1ELb1ELb0ELb0ELb0ELb0ELi2ELi4ELi4ELi4ELb0EEENS1_21CollectiveEpilogueBwdISA_SB_SD_Li256ELb1ELb0ELi2EEENS1_19SingleTileSchedulerILb1ELb0ELb0ELi128EEEEEEEEEvNT_6ParamsE$_ZN4cute3eso3ESOILb1ELb0EJNS_5tupleIJNS_1CILi2EEES4_EEENS2_IJiNS3_ILi512EEEEEEEEC2ERKS5_RKS7_)
        /*dba4*/ 	.word	0x00000000


	//----- nvinfo : EIATTR_FRAME_SIZE
	.align		4
.L_9382:
        /*dba8*/ 	.byte	0x04, 0x11
        /*dbaa*/ 	.short	(.L_9384 - .L_9383)
	.align		4
.L_9383:
        /*dbac*/ 	.word	index@($_ZN7cutlass13device_kernelIN5flash19enable_sm80_to_sm89INS1_16FlashAttnBwdSm80INS1_25CollectiveMainloopBwdSm80ILi2ELi2EN4cute5tupleIJNS5_1CILi128EEES8_NS7_ILi64EEEEEENS_10bfloat16_tEfNS_4arch4Sm80ELb0ELb1ELb1ELb1ELb0ELb0ELb0ELb0ELi2ELi4ELi4ELi4ELb0EEENS1_21CollectiveEpilogueBwdISA_SB_SD_Li256ELb1ELb0ELi2EEENS1_19SingleTileSchedulerILb1ELb0ELb0ELi128EEEEEEEEEvNT_6ParamsE$_ZN4cute3eso3ESOILb1ELb0EJNS_5tupleIJNS_1CILi2EEES4_EEENS2_IJiNS3_ILi4096EEEEEEEEC2ERKS5_RKS7_)
        /*dbb0*/ 	.word	0x00000000


	//----- nvinfo : EIATTR_FRAME_SIZE
	.align		4
.L_9384:
        /*dbb4*/ 	.byte	0x04, 0x11
        /*dbb6*/ 	.short	(.L_9386 - .L_9385)
	.align		4
.L_9385:
        /*dbb8*/ 	.word	index@($_ZN7cutlass13device_kernelIN5flash19enable_sm80_to_sm89INS1_16FlashAttnBwdSm80INS1_25CollectiveMainloopBwdSm80ILi2ELi2EN4cute5tupleIJNS5_1CILi128EEES8_NS7_ILi64EEEEEENS_10bfloat16_tEfNS_4arch4Sm80ELb0ELb1ELb1ELb1ELb0ELb0ELb0ELb0ELi2ELi4ELi4ELi4ELb0EEENS1_21CollectiveEpilogueBwdISA_SB_SD_Li256ELb1ELb0ELi2EEENS1_19SingleTileSchedulerILb1ELb0ELb0ELi128EEEEEEEEEvNT_6ParamsE$_ZN4cute3eso3ESOILb1ELb0EJNS_5tupleIJNS_1CILi2EEES4_EEENS2_IJNS3_ILi1EEEiEEEEEC2ERKS5_RKS7_)
        /*dbbc*/ 	.word	0x00000000


	//----- nvinfo : EIATTR_FRAME_SIZE
	.align		4
.L_9386:
        /*dbc0*/ 	.byte	0x04, 0x11
        /*dbc2*/ 	.short	(.L_9388 - .L_9387)
	.align		4
.L_9387:
        /*dbc4*/ 	.word	index@($_ZN7cutlass13device_kernelIN5flash19enable_sm80_to_sm89INS1_16FlashAttnBwdSm80INS1_25CollectiveMainloopBwdSm80ILi2ELi2EN4cute5tupleIJNS5_1CILi128EEES8_NS7_ILi64EEEEEENS_10bfloat16_tEfNS_4arch4Sm80ELb0ELb1ELb1ELb1ELb0ELb0ELb0ELb0ELi2ELi4ELi4ELi4ELb0EEENS1_21CollectiveEpilogueBwdISA_SB_SD_Li256ELb1ELb0ELi2EEENS1_19SingleTileSchedulerILb1ELb0ELb0ELi128EEEEEEEEEvNT_6ParamsE$_ZN4cute3eso3ESOILb1ELb0EJNS_5tupleIJNS_1CILi2EEEEEENS2_IJiEEES4_NS3_ILi1EEEEEC2ERKS5_RKS6_RKS4_RKS7_)
        /*dbc8*/ 	.word	0x00000000


	//----- nvinfo : EIATTR_FRAME_SIZE
	.align		4
.L_9388:
        /*dbcc*/ 	.byte	0x04, 0x11
        /*dbce*/ 	.short	(.L_9390 - .L_9389)
	.align		4
.L_9389:
        /*dbd0*/ 	.word	index@($_ZN7cutlass13device_kernelIN5flash19enable_sm80_to_sm89INS1_16FlashAttnBwdSm80INS1_25CollectiveMainloopBwdSm80ILi2ELi2EN4cute5tupleIJNS5_1CILi128EEES8_NS7_ILi64EEEEEENS_10bfloat16_tEfNS_4arch4Sm80ELb0ELb1ELb1ELb1ELb0ELb0ELb0ELb0ELi2ELi4ELi4ELi4ELb0EEENS1_21CollectiveEpilogueBwdISA_SB_SD_Li256ELb1ELb0ELi2EEENS1_19SingleTileSchedulerILb1ELb0ELb0ELi128EEEEEEEEEvNT_6ParamsE$_ZN4cute3eso3ESOILb1ELb0EJNS_5tupleIJNS_1CILi2EEEEEENS2_IJiEEENS3_ILi1EEES7_EEC2ERKS5_RKS6_RKS7_SE_)
        /*dbd4*/ 	.word	0x00000000


	//----- nvinfo : EIATTR_FRAME_SIZE
	.align		4
.L_9390:
        /*dbd8*/ 	.byte	0x04, 0x11
        /*dbda*/ 	.short	(.L_9392 - .L_9391)
	.align		4
.L_9391:
        /*dbdc*/ 	.word	index@($_ZN7cutlass13device_kernelIN5flash19enable_sm80_to_sm89INS1_16FlashAttnBwdSm80INS1_25CollectiveMainloopBwdSm80ILi2ELi2EN4cute5tupleIJNS5_1CILi128EEES8_NS7_ILi64EEEEEENS_10bfloat16_tEfNS_4arch4Sm80ELb0ELb1ELb1ELb1ELb0ELb0ELb0ELb0ELi2ELi4ELi4ELi4ELb0EEENS1_21CollectiveEpilogueBwdISA_SB_SD_Li256ELb1ELb0ELi2EEENS1_19SingleTileSchedulerILb1ELb0ELb0ELi128EEEEEEEEEvNT_6ParamsE$_ZN4cute3eso3ESOILb1ELb0EJNS_5tupleIJNS_1CILi2EEEEEENS2_IJiEEEEEC2ERKS5_RKS6_)
        /*dbe0*/ 	.word	0x00000000


	//----- nvinfo : EIATTR_FRAME_SIZE
	.align		4
.L_9392:
        /*dbe4*/ 	.byte	0x04, 0x11
        /*dbe6*/ 	.short	(.L_9394 - .L_9393)
	.align		4
.L_9393:
        /*dbe8*/ 	.word	index@($_ZN7cutlass13device_kernelIN5flash19enable_sm80_to_sm89INS1_16FlashAttnBwdSm80INS1_25CollectiveMainloopBwdSm80ILi2ELi2EN4cute5tupleIJNS5_1CILi128EEES8_NS7_ILi64EEEEEENS_10bfloat16_tEfNS_4arch4Sm80ELb0ELb1ELb1ELb1ELb0ELb0ELb0ELb0ELi2ELi4ELi4ELi4ELb0EEENS1_21CollectiveEpilogueBwdISA_SB_SD_Li256ELb1ELb0ELi2EEENS1_19SingleTileSchedulerILb1ELb0ELb0ELi128EEEEEEEEEvNT_6ParamsE$_ZN4cute3eso3ESOILb1ELb0EJNS_5tupleIJNS_1CILi1EEENS3_ILi2EEES5_EEENS2_IJS4_NS3_ILi256EEEiEEEEEC2ERKS6_RKS8_)
        /*dbec*/ 	.word	0x00000000


	//----- nvinfo : EIATTR_FRAME_SIZE
	.align		4
.L_9394:
        /*dbf0*/ 	.byte	0x04, 0x11
        /*dbf2*/ 	.short	(.L_9396 - .L_9395)
	.align		4
.L_9395:
        /*dbf4*/ 	.word	index@($_ZN7cutlass13device_kernelIN5flash19enable_sm80_to_sm89INS1_16FlashAttnBwdSm80INS1_25CollectiveMainloopBwdSm80ILi2ELi2EN4cute5tupleIJNS5_1CILi128EEES8_NS7_ILi64EEEEEENS_10bfloat16_tEfNS_4arch4Sm80ELb0ELb1ELb1ELb1ELb0ELb0ELb0ELb0ELi2ELi4ELi4ELi4ELb0EEENS1_21CollectiveEpilogueBwdISA_SB_SD_Li256ELb1ELb0ELi2EEENS1_19SingleTileSchedulerILb1ELb0ELb0ELi128EEEEEEEEEvNT_6ParamsE$_ZN4cute3eso3ESOILb1ELb0EJNS_5tupleIJNS_1CILi1EEENS3_ILi2EEEEEENS2_IJNS3_ILi0EEEiEEEEEC2ERKS6_RKS8_)
        /*dbf8*/ 	.word	0x00000000


	//----- nvinfo : EIATTR_FRAME_SIZE
	.align		4
.L_9396:
        /*dbfc*/ 	.byte	0x04, 0x11
        /*dbfe*/ 	.short	(.L_9398 - .L_9397)
	.align		4
.L_9397:
        /*dc00*/ 	.word	index@($_ZN7cutlass13device_kernelIN5flash19enable_sm80_to_sm89INS1_16FlashAttnBwdSm80INS1_25CollectiveMainloopBwdSm80ILi2ELi2EN4cute5tupleIJNS5_1CILi128EEES8_NS7_ILi64EEEEEENS_10bfloat16_tEfNS_4arch4Sm80ELb0ELb1ELb1ELb1ELb0ELb0ELb0ELb0ELi2ELi4ELi4ELi4ELb0EEENS1_21CollectiveEpilogueBwdISA_SB_SD_Li256ELb1ELb0ELi2EEENS1_19SingleTileSchedulerILb1ELb0ELb0ELi128EEEEEEEEEvNT_6ParamsE$_ZN4cute3eso3ESOILb1ELb0EJNS_5tupleIJNS_1CILi1EEENS3_ILi0EEEEEElS5_EEC2ERKS6_RKlRKS5_)
        /*dc04*/ 	.word	0x00000000


	//----- nvinfo : EIATTR_FRAME_SIZE
	.align		4
.L_9398:
        /*dc08*/ 	.byte	0x04, 0x11
        /*dc0a*/ 	.short	(.L_9400 - .L_9399)
	.align		4
.L_9399:
        /*dc0c*/ 	.word	index@($_ZN7cutlass13device_kernelIN5flash19enable_sm80_to_sm89INS1_16FlashAttnBwdSm80INS1_25CollectiveMainloopBwdSm80ILi2ELi2EN4cute5tupleIJNS5_1CILi128EEES8_NS7_ILi64EEEEEENS_10bfloat16_tEfNS_4arch4Sm80ELb0ELb1ELb1ELb1ELb0ELb0ELb0ELb0ELi2ELi4ELi4ELi4ELb0EEENS1_21CollectiveEpilogueBwdISA_SB_SD_Li256ELb1ELb0ELi2EEENS1_19SingleTileSchedulerILb1ELb0ELb0ELi128EEEEEEEEEvNT_6ParamsE$_ZN4cute3eso3ESOILb1ELb0EJNS_5tupleIJNS_1CILi1EEENS3_ILi0EEEEEEiNS3_ILi1024EEEEEC2ERKS6_RKiRKS7_)
        /*dc10*/ 	.word	0x00000000


	//----- nvinfo : EIATTR_FRAME_SIZE
	.align		4
.L_9400:
        /*dc14*/ 	.byte	0x04, 0x11
        /*dc16*/ 	.short	(.L_9402 - .L_9401)
	.align		4
.L_9401:
        /*dc18*/ 	.word	index@($_ZN7cutlass13device_kernelIN5flash19enable_sm80_to_sm89INS1_16FlashAttnBwdSm80INS1_25CollectiveMainloopBwdSm80ILi2ELi2EN4cute5tupleIJNS5_1CILi128EEES8_NS7_ILi64EEEEEENS_10bfloat16_tEfNS_4arch4Sm80ELb0ELb1ELb1ELb1ELb0ELb0ELb0ELb0ELi2ELi4ELi4ELi4ELb0EEENS1_21CollectiveEpilogueBwdISA_SB_SD_Li256ELb1ELb0ELi2EEENS1_19SingleTileSchedulerILb1ELb0ELb0ELi128EEEEEEEEEvNT_6ParamsE$_ZN4cute3eso3ESOILb1ELb0EJNS_5tupleIJNS_1CILi1EEENS3_ILi0EEEEEEiEEC2ERKS6_RKi)
        /*dc1c*/ 	.word	0x00000000


	//----- nvinfo : EIATTR_FRAME_SIZE
	.align		4
.L_9402:
        /*dc20*/ 	.byte	0x04, 0x11
        /*dc22*/ 	.short	(.L_9404 - .L_9403)
	.align		4
.L_9403:
        /*dc24*/ 	.word	index@($_ZN7cutlass13device_kernelIN5flash19enable_sm80_to_sm89INS1_16FlashAttnBwdSm80INS1_25CollectiveMainloopBwdSm80ILi2ELi2EN4cute5tupleIJNS5_1CILi128EEES8_NS7_ILi64EEEEEENS_10bfloat16_tEfNS_4arch4Sm80ELb0ELb1ELb1ELb1ELb0ELb0ELb0ELb0ELi2ELi4ELi4ELi4ELb0EEENS1_21CollectiveEpilogueBwdISA_SB_SD_Li256ELb1ELb0ELi2EEENS1_19SingleTileSchedulerILb1ELb0ELb0ELi128EEEEEEEEEvNT_6ParamsE$_ZN4cute3eso3ESOILb1ELb0EJNS_5tupleIJNS_1CILi1EEENS3_ILi0EEEEEENS3_ILi4096EEENS2_IJiiEEEEEC2ERKS6_RKS7_RKS8_)
        /*dc28*/ 	.word	0x00000000


	//----- nvinfo : EIATTR_FRAME_SIZE
	.align		4
.L_9404:
        /*dc2c*/ 	.byte	0x04, 0x11
        /*dc2e*/ 	.short	(.L_9406 - .L_9405)
	.align		4
.L_9405:
        /*dc30*/ 	.word	index@($_ZN7cutlass13device_kernelIN5flash19enable_sm80_to_sm89INS1_16FlashAttnBwdSm80INS1_25CollectiveMainloopBwdSm80ILi2ELi2EN4cute5tupleIJNS5_1CILi128EEES8_NS7_ILi64EEEEEENS_10bfloat16_tEfNS_4arch4Sm80ELb0ELb1ELb1ELb1ELb0ELb0ELb0ELb0ELi2ELi4ELi4ELi4ELb0EEENS1_21CollectiveEpilogueBwdISA_SB_SD_Li256ELb1ELb0ELi2EEENS1_19SingleTileSchedulerILb1ELb0ELb0ELi128EEEEEEEEEvNT_6ParamsE$_ZN4cute3eso3ESOILb1ELb0EJNS_5tupleIJNS_1CILi1EEENS3_ILi0EEEEEENS2_IJiEEEEEC2ERKS6_RKS7_)
        /*dc34*/ 	.word	0x00000000


	//----- nvinfo : EIATTR_FRAME_SIZE
	.align		4
.L_9406:
        /*dc38*/ 	.byte	0x04, 0x11
        /*dc3a*/ 	.short	(.L_9408 - .L_9407)
	.align		4
.L_9407:
        /*dc3c*/ 	.word	index@($_ZN7cutlass13device_kernelIN5flash19enable_sm80_to_sm89INS1_16FlashAttnBwdSm80INS1_25CollectiveMainloopBwdSm80ILi2ELi2EN4cute5tupleIJNS5_1CILi128EEES8_NS7_ILi64EEEEEENS_10bfloat16_tEfNS_4arch4Sm80ELb0ELb1ELb1ELb1ELb0ELb0ELb0ELb0ELi2ELi4ELi4ELi4ELb0EEENS1_21CollectiveEpilogueBwdISA_SB_SD_Li256ELb1ELb0ELi2EEENS1_19SingleTileSchedulerILb1ELb0ELb0ELi128EEEEEEEEEvNT_6ParamsE$_ZN4cute3eso3ESOILb1ELb0EJNS_5tupleIJNS_1CILi1EEENS2_IJS4_NS3_ILi2EEES5_EEEEEENS2_IJNS3_ILi0EEENS2_IJS4_NS3_ILi256EEEiEEEEEEEEC2ERKS7_RKSB_)
        /*dc40*/ 	.word	0x00000000


	//----- nvinfo : EIATTR_FRAME_SIZE
	.align		4
.L_9408:
        /*dc44*/ 	.byte	0x04, 0x11
        /*dc46*/ 	.short	(.L_9410 - .L_9409)
	.align		4
.L_9409:
        /*dc48*/ 	.word	index@($_ZN7cutlass13device_kernelIN5flash19enable_sm80_to_sm89INS1_16FlashAttnBwdSm80INS1_25CollectiveMainloopBwdSm80ILi2ELi2EN4cute5tupleIJNS5_1CILi128EEES8_NS7_ILi64EEEEEENS_10bfloat16_tEfNS_4arch4Sm80ELb0ELb1ELb1ELb1ELb0ELb0ELb0ELb0ELi2ELi4ELi4ELi4ELb0EEENS1_21CollectiveEpilogueBwdISA_SB_SD_Li256ELb1ELb0ELi2EEENS1_19SingleTileSchedulerILb1ELb0ELb0ELi128EEEEEEEEEvNT_6ParamsE$_ZN4cute3eso3ESOILb1ELb0EJNS_5tupleIJNS_1CILi16EEENS3_ILi2EEES5_S5_NS3_ILi4EEES5_EEENS2_IJNS3_ILi1EEEiiiNS3_ILi144EEENS3_ILi512EEEEEEEEC2ERKS7_RKSB_)
        /*dc4c*/ 	.word	0x00000000


	//----- nvinfo : EIATTR_FRAME_SIZE
	.align		4
.L_9410:
        /*dc50*/ 	.byte	0x04, 0x11
        /*dc52*/ 	.short	(.L_9412 - .L_9411)
	.align		4
.L_9411:
        /*dc54*/ 	.word	index@($_ZN7cutlass13device_kernelIN5flash19enable_sm80_to_sm89INS1_16FlashAttnBwdSm80INS1_25CollectiveMainloopBwdSm80ILi2ELi2EN4cute5tupleIJNS5_1CILi128EEES8_NS7_ILi64EEEEEENS_10bfloat16_tEfNS_4arch4Sm80ELb0ELb1ELb1ELb1ELb0ELb0ELb0ELb0ELi2ELi4ELi4ELi4ELb0EEENS1_21CollectiveEpilogueBwdISA_SB_SD_Li256ELb1ELb0ELi2EEENS1_19SingleTileSchedulerILb1ELb0ELb0ELi128EEEEEEEEEvNT_6ParamsE$_ZN4cute3eso3ESOILb1ELb0EJNS_5tupleIJNS_1CILi0EEES4_EEEiEEC2ERKS5_RKi)
        /*dc58*/ 	.word	0x00000000


	//----- nvinfo : EIATTR_FRAME_SIZE
	.align		4
.L_9412:
        /*dc5c*/ 	.byte	0x04, 0x11
        /*dc5e*/ 	.short	(.L_9414 - .L_9413)
	.align		4
.L_9413:
        /*dc60*/ 	.word	index@($_ZN7cutlass13device_kernelIN5flash19enable_sm80_to_sm89INS1_16FlashAttnBwdSm80INS1_25CollectiveMainloopBwdSm80ILi2ELi2EN4cute5tupleIJNS5_1CILi128EEES8_NS7_ILi64EEEEEENS_10bfloat16_tEfNS_4arch4Sm80ELb0ELb1ELb1ELb1ELb0ELb0ELb0ELb0ELi2ELi4ELi4ELi4ELb0EEENS1_21CollectiveEpilogueBwdISA_SB_SD_Li256ELb1ELb0ELi2EEENS1_19SingleTileSchedulerILb1ELb0ELb0ELi128EEEEEEEEEvNT_6ParamsE$_ZN4cute3eso3ESOILb1ELb0EJNS_5tupleIJNS2_IJNS_1CILi8EEENS3_ILi1EEEEEENS3_ILi4EEES5_EEENS2_IJNS2_IJS5_NS3_ILi0EEEEEElS9_EEEEEC2ERKS8_RKSB_)
        /*dc64*/ 	.word	0x00000000


	//----- nvinfo : EIATTR_FRAME_SIZE
	.align		4
.L_9414:
        /*dc68*/ 	.byte	0x04, 0x11
        /*dc6a*/ 	.short	(.L_9416 - .L_9415)
	.align		4
.L_9415:
        /*dc6c*/ 	.word	index@($_ZN7cutlass13device_kernelIN5flash19enable_sm80_to_sm89INS1_16FlashAttnBwdSm80INS1_25CollectiveMainloopBwdSm80ILi2ELi2EN4cute5tupleIJNS5_1CILi128EEES8_NS7_ILi64EEEEEENS_10bfloat16_tEfNS_4arch4Sm80ELb0ELb1ELb1ELb1ELb0ELb0ELb0ELb0ELi2ELi4ELi4ELi4ELb0EEENS1_21CollectiveEpilogueBwdISA_SB_SD_Li256ELb1ELb0ELi2EEENS1_19SingleTileSchedulerILb1ELb0ELb0ELi128EEEEEEEEEvNT_6ParamsE$_ZN4cute3eso3ESOILb1ELb0EJNS_5tupleIJNS2_IJNS_1CILi8EEENS3_ILi1EEEEEENS3_ILi2EEES4_EEENS2_IJNS2_IJS5_NS3_ILi0EEEEEEiNS3_ILi1024EEEEEEEEC2ERKS8_RKSC_)
        /*dc70*/ 	.word	0x00000000


	//----- nvinfo : EIATTR_FRAME_SIZE
	.align		4
.L_9416:
        /*dc74*/ 	.byte	0x04, 0x11
        /*dc76*/ 	.short	(.L_9418 - .L_9417)
	.align		4
.L_9417:
        /*dc78*/ 	.word	index@($_ZN7cutlass13device_kernelIN5flash19enable_sm80_to_sm89INS1_16FlashAttnBwdSm80INS1_25CollectiveMainloopBwdSm80ILi2ELi2EN4cute5tupleIJNS5_1CILi128EEES8_NS7_ILi64EEEEEENS_10bfloat16_tEfNS_4arch4Sm80ELb0ELb1ELb1ELb1ELb0ELb0ELb0ELb0ELi2ELi4ELi4ELi4ELb0EEENS1_21CollectiveEpilogueBwdISA_SB_SD_Li256ELb1ELb0ELi2EEENS1_19SingleTileSchedulerILb1ELb0ELb0ELi128EEEEEEEEEvNT_6ParamsE$_ZN4cute3eso3ESOILb1ELb0EJNS_5tupleIJNS2_IJNS_1CILi8EEENS3_ILi1EEEEEENS3_ILi2EEENS2_IJS7_S7_EEEEEENS2_IJNS2_IJS5_NS3_ILi0EEEEEENS3_ILi4096EEENS2_IJiiEEEEEEEEC2ERKS9_RKSE_)
        /*dc7c*/ 	.word	0x00000000


	//----- nvinfo : EIATTR_FRAME_SIZE
	.align		4
.L_9418:
        /*dc80*/ 	.byte	0x04, 0x11
        /*dc82*/ 	.short	(.L_9420 - .L_9419)
	.align		4
.L_9419:
        /*dc84*/ 	.word	index@($_ZN7cutlass13device_kernelIN5flash19enable_sm80_to_sm89INS1_16FlashAttnBwdSm80INS1_25CollectiveMainloopBwdSm80ILi2ELi2EN4cute5tupleIJNS5_1CILi128EEES8_NS7_ILi64EEEEEENS_10bfloat16_tEfNS_4arch4Sm80ELb0ELb1ELb1ELb1ELb0ELb0ELb0ELb0ELi2ELi4ELi4ELi4ELb0EEENS1_21CollectiveEpilogueBwdISA_SB_SD_Li256ELb1ELb0ELi2EEENS1_19SingleTileSchedulerILb1ELb0ELb0ELi128EEEEEEEEEvNT_6ParamsE$_ZN4cute3eso3ESOILb1ELb0EJNS_5tupleIJNS2_IJNS_1CILi8EEENS3_ILi1EEEEEENS3_ILi2EEEEEENS2_IJNS2_IJS5_NS3_ILi0EEEEEEiEEEEEC2ERKS8_RKSB_)
        /*dc88*/ 	.word	0x00000000


	//----- nvinfo : EIATTR_FRAME_SIZE
	.align		4
.L_9420:
        /*dc8c*/ 	.byte	0x04, 0x11
        /*dc8e*/ 	.short	(.L_9422 - .L_9421)
	.align		4
.L_9421:
        /*dc90*/ 	.word	index@($_ZN7cutlass13device_kernelIN5flash19enable_sm80_to_sm89INS1_16FlashAttnBwdSm80INS1_25CollectiveMainloopBwdSm80ILi2ELi2EN4cute5tupleIJNS5_1CILi128EEES8_NS7_ILi64EEEEEENS_10bfloat16_tEfNS_4arch4Sm80ELb0ELb1ELb1ELb1ELb0ELb0ELb0ELb0ELi2ELi4ELi4ELi4ELb0EEENS1_21CollectiveEpilogueBwdISA_SB_SD_Li256ELb1ELb0ELi2EEENS1_19SingleTileSchedulerILb1ELb0ELb0ELi128EEEEEEEEEvNT_6ParamsE$_ZN4cute3eso3ESOILb1ELb0EJNS_5tupleIJNS2_IJNS_1CILi8EEENS3_ILi1EEEEEENS2_IJNS3_ILi2EEEEEEEEENS2_IJNS2_IJS5_NS3_ILi0EEEEEENS2_IJiEEEEEEEEC2ERKS9_RKSD_)
        /*dc94*/ 	.word	0x00000000


	//----- nvinfo : EIATTR_FRAME_SIZE
	.align		4
.L_9422:
        /*dc98*/ 	.byte	0x04, 0x11
        /*dc9a*/ 	.short	(.L_9424 - .L_9423)
	.align		4
.L_9423:
        /*dc9c*/ 	.word	index@($_ZN7cutlass13device_kernelIN5flash19enable_sm80_to_sm89INS1_16FlashAttnBwdSm80INS1_25CollectiveMainloopBwdSm80ILi2ELi2EN4cute5tupleIJNS5_1CILi128EEES8_NS7_ILi64EEEEEENS_10bfloat16_tEfNS_4arch4Sm80ELb0ELb1ELb1ELb1ELb0ELb0ELb0ELb0ELi2ELi4ELi4ELi4ELb0EEENS1_21CollectiveEpilogueBwdISA_SB_SD_Li256ELb1ELb0ELi2EEENS1_19SingleTileSchedulerILb1ELb0ELb0ELi128EEEEEEEEEvNT_6ParamsE$_ZN4cute3eso3ESOILb1ELb0EJNS_5tupleIJNS2_IJNS_1CILi2EEES4_S4_EEES4_NS2_IJS4_S4_EEEEEENS2_IJNS2_IJNS3_ILi1EEENS3_ILi512EEEiEEENS3_ILi4096EEENS2_IJiiEEEEEEEEC2ERKS7_RKSD_)
        /*dca0*/ 	.word	0x00000000


	//----- nvinfo : EIATTR_FRAME_SIZE
	.align		4
.L_9424:
        /*dca4*/ 	.byte	0x04, 0x11
        /*dca6*/ 	.short	(.L_9426 - .L_9425)
	.align		4
.L_9425:
        /*dca8*/ 	.word	index@($_ZN7cutlass13device_kernelIN5flash19enable_sm80_to_sm89INS1_16FlashAttnBwdSm80INS1_25CollectiveMainloopBwdSm80ILi2ELi2EN4cute5tupleIJNS5_1CILi128EEES8_NS7_ILi64EEEEEENS_10bfloat16_tEfNS_4arch4Sm80ELb0ELb1ELb1ELb1ELb0ELb0ELb0ELb0ELi2ELi4ELi4ELi4ELb0EEENS1_21CollectiveEpilogueBwdISA_SB_SD_Li256ELb1ELb0ELi2EEENS1_19SingleTileSchedulerILb1ELb0ELb0ELi128EEEEEEEEEvNT_6ParamsE$_ZN4cute3eso3ESOILb1ELb0EJNS_5tupleIJNS2_IJNS_1CILi2EEES4_S4_EEES4_NS2_IJNS2_IJS4_S4_EEES4_EEEEEENS2_IJNS2_IJNS3_ILi1EEENS3_ILi512EEEiEEENS3_ILi4096EEENS2_IJNS2_IJiiEEENS3_ILi8192EEEEEEEEEEEC2ERKS8_RKSG_)
        /*dcac*/ 	.word	0x00000000


	//----- nvinfo : EIATTR_FRAME_SIZE
	.align		4
.L_9426:
        /*dcb0*/ 	.byte	0x04, 0x11
        /*dcb2*/ 	.short	(.L_9428 - .L_9427)
	.align		4
.L_9427:
        /*dcb4*/ 	.word	index@($_ZN7cutlass13device_kernelIN5flash19enable_sm80_to_sm89INS1_16FlashAttnBwdSm80INS1_25CollectiveMainloopBwdSm80ILi2ELi2EN4cute5tupleIJNS5_1CILi128EEES8_NS7_ILi64EEEEEENS_10bfloat16_tEfNS_4arch4Sm80ELb0ELb1ELb1ELb1ELb0ELb0ELb0ELb0ELi2ELi4ELi4ELi4ELb0EEENS1_21CollectiveEpilogueBwdISA_SB_SD_Li256ELb1ELb0ELi2EEENS1_19SingleTileSchedulerILb1ELb0ELb0ELi128EEEEEEEEEvNT_6ParamsE$_ZN4cute3eso3ESOILb1ELb0EJNS_5tupleIJNS2_IJNS_1CILi2EEES4_EEES5_NS3_ILi8EEEEEENS2_IJNS2_IJiNS3_ILi512EEEEEENS2_IJiiEEENS3_ILi1024EEEEEEEEC2ERKS7_RKSC_)
        /*dcb8*/ 	.word	0x00000000


	//----- nvinfo : EIATTR_FRAME_SIZE
	.align		4
.L_9428:
        /*dcbc*/ 	.byte	0x04, 0x11
        /*dcbe*/ 	.short	(.L_9430 - .L_9429)
	.align		4
.L_9429:
        /*dcc0*/ 	.word	index@($_ZN7cutlass13device_kernelIN5flash19enable_sm80_to_sm89INS1_16FlashAttnBwdSm80INS1_25CollectiveMainloopBwdSm80ILi2ELi2EN4cute5tupleIJNS5_1CILi128EEES8_NS7_ILi64EEEEEENS_10bfloat16_tEfNS_4arch4Sm80ELb0ELb1ELb1ELb1ELb0ELb0ELb0ELb0ELi2ELi4ELi4ELi4ELb0EEENS1_21CollectiveEpilogueBwdISA_SB_SD_Li256ELb1ELb0ELi2EEENS1_19SingleTileSchedulerILb1ELb0ELb0ELi128EEEEEEEEEvNT_6ParamsE$_ZN4cute3eso3ESOILb1ELb0EJNS_5tupleIJNS2_IJNS_1CILi2EEES4_EEES4_EEENS2_IJNS2_IJiiEEENS3_ILi8192EEEEEEEEC2ERKS6_RKS9_)
        /*dcc4*/ 	.word	0x00000000


	//----- nvinfo : EIATTR_FRAME_SIZE
	.align		4
.L_9430:
        /*dcc8*/ 	.byte	0x04, 0x11
        /*dcca*/ 	.short	(.L_9432 - .L_9431)
	.align		4
.L_9431:
        /*dccc*/ 	.word	index@($_ZN7cutlass13device_kernelIN5flash19enable_sm80_to_sm89INS1_16FlashAttnBwdSm80INS1_25CollectiveMainloopBwdSm80ILi2ELi2EN4cute5tupleIJNS5_1CILi128EEES8_NS7_ILi64EEEEEENS_10bfloat16_tEfNS_4arch4Sm80ELb0ELb1ELb1ELb1ELb0ELb0ELb0ELb0ELi2ELi4ELi4ELi4ELb0EEENS1_21CollectiveEpilogueBwdISA_SB_SD_Li256ELb1ELb0ELi2EEENS1_19SingleTileSchedulerILb1ELb0ELb0ELi128EEEEEEEEEvNT_6ParamsE$_ZN4cute3eso3ESOILb1ELb0EJNS_5tupleIJNS2_IJNS_1CILi2EEES4_EEENS3_ILi8EEES5_EEENS2_IJNS2_IJNS3_ILi1EEEiEEENS3_ILi1024EEENS2_IJiiEEEEEEEEC2ERKS7_RKSC_)
        /*dcd0*/ 	.word	0x00000000


	//----- nvinfo : EIATTR_FRAME_SIZE
	.align		4
.L_9432:
        /*dcd4*/ 	.byte	0x04, 0x11
        /*dcd6*/ 	.short	(.L_9434 - .L_9433)
	.align		4
.L_9433:
        /*dcd8*/ 	.word	index@($_ZN7cutlass13device_kernelIN5flash19enable_sm80_to_sm89INS1_16FlashAttnBwdSm80INS1_25CollectiveMainloopBwdSm80ILi2ELi2EN4cute5tupleIJNS5_1CILi128EEES8_NS7_ILi64EEEEEENS_10bfloat16_tEfNS_4arch4Sm80ELb0ELb1ELb1ELb1ELb0ELb0ELb0ELb0ELi2ELi4ELi4ELi4ELb0EEENS1_21CollectiveEpilogueBwdISA_SB_SD_Li256ELb1ELb0ELi2EEENS1_19SingleTileSchedulerILb1ELb0ELb0ELi128EEEEEEEEEvNT_6ParamsE$_ZN4cute3eso3ESOILb1ELb0EJNS_5tupleIJNS2_IJNS_1CILi1EEENS3_ILi0EEEEEES5_EEENS2_IJNS2_IJS5_S5_EEEiEEEEEC2ERKS7_RKS9_)
        /*dcdc*/ 	.word	0x00000000


	//----- nvinfo : EIATTR_FRAME_SIZE
	.align		4
.L_9434:
        /*dce0*/ 	.byte	0x04, 0x11
        /*dce2*/ 	.short	(.L_9436 - .L_9435)
	.align		4
.L_9435:
        /*dce4*/ 	.word	index@($_ZN7cutlass13device_kernelIN5flash19enable_sm80_to_sm89INS1_16FlashAttnBwdSm80INS1_25CollectiveMainloopBwdSm80ILi2ELi2EN4cute5tupleIJNS5_1CILi128EEES8_NS7_ILi64EEEEEENS_10bfloat16_tEfNS_4arch4Sm80ELb0ELb1ELb1ELb1ELb0ELb0ELb0ELb0ELi2ELi4ELi4ELi4ELb0EEENS1_21CollectiveEpilogueBwdISA_SB_SD_Li256ELb1ELb0ELi2EEENS1_19SingleTileSchedulerILb1ELb0ELb0ELi128EEEEEEEEEvNT_6ParamsE$_ZN4cute3eso3ESOILb1ELb0EJNS_5tupleIJNS2_IJNS_1CILi1EEENS3_ILi0EEEEEENS2_IJS5_S5_EEEEEENS2_IJS5_iEEEEEC2ERKS8_RKS9_)
        /*dce8*/ 	.word	0x00000000


	//----- nvinfo : EIATTR_FRAME_SIZE
	.align		4
.L_9436:
        /*dcec*/ 	.byte	0x04, 0x11
        /*dcee*/ 	.short	(.L_9438 - .L_9437)
	.align		4
.L_9437:
        /*dcf0*/ 	.word	index@($_ZN7cutlass13device_kernelIN5flash19enable_sm80_to_sm89INS1_16FlashAttnBwdSm80INS1_25CollectiveMainloopBwdSm80ILi2ELi2EN4cute5tupleIJNS5_1CILi128EEES8_NS7_ILi64EEEEEENS_10bfloat16_tEfNS_4arch4Sm80ELb0ELb1ELb1ELb1ELb0ELb0ELb0ELb0ELi2ELi4ELi4ELi4ELb0EEENS1_21CollectiveEpilogueBwdISA_SB_SD_Li256ELb1ELb0ELi2EEENS1_19SingleTileSchedulerILb1ELb0ELb0ELi128EEEEEEEEEvNT_6ParamsE$_ZN4cute3eso3ESOILb1ELb0EJNS_5tupleIJNS2_IJNS_1CILi1EEENS2_IJS4_NS3_ILi2EEES5_EEEEEES5_NS2_IJS5_S5_EEEEEENS2_IJNS2_IJNS3_ILi0EEENS2_IJS4_NS3_ILi256EEEiEEEEEENS3_ILi2048EEENS2_IJiNS3_ILi4096EEEEEEEEEEEC2ERKS9_RKSH_)
        /*dcf4*/ 	.word	0x00000000


	//----- nvinfo : EIATTR_FRAME_SIZE
	.align		4
.L_9438:
        /*dcf8*/ 	.byte	0x04, 0x11
        /*dcfa*/ 	.short	(.L_9440 - .L_9439)
	.align		4
.L_9439:
        /*dcfc*/ 	.word	index@($_ZN7cutlass13device_kernelIN5flash19enable_sm80_to_sm89INS1_16FlashAttnBwdSm80INS1_25CollectiveMainloopBwdSm80ILi2ELi2EN4cute5tupleIJNS5_1CILi128EEES8_NS7_ILi64EEEEEENS_10bfloat16_tEfNS_4arch4Sm80ELb0ELb1ELb1ELb1ELb0ELb0ELb0ELb0ELi2ELi4ELi4ELi4ELb0EEENS1_21CollectiveEpilogueBwdISA_SB_SD_Li256ELb1ELb0ELi2EEENS1_19SingleTileSchedulerILb1ELb0ELb0ELi128EEEEEEEEEvNT_6ParamsE$_ZN4cute3eso3ESOILb1ELb0EJNS_5tupleIJNS2_IJNS2_IJNS_1CILi8EEENS3_ILi1EEEEEES5_EEENS2_IJNS2_IJS5_S5_EEENS3_ILi2EEEEEEEEENS2_IJNS2_IJNS2_IJS5_NS3_ILi0EEEEEESC_EEENS2_IJNS2_IJSC_SC_EEEiEEEEEEEEC2ERKSB_RKSH_)
        /*dd00*/ 	.word	0x00000000


	//----- nvinfo : EIATTR_FRAME_SIZE
	.align		4
.L_9440:
        /*dd04*/ 	.byte	0x04, 0x11
        /*dd06*/ 	.short	(.L_9442 - .L_9441)
	.align		4
.L_9441:
        /*dd08*/ 	.word	index@($_ZN7cutlass13device_kernelIN5flash19enable_sm80_to_sm89INS1_16FlashAttnBwdSm80INS1_25CollectiveMainloopBwdSm80ILi2ELi2EN4cute5tupleIJNS5_1CILi128EEES8_NS7_ILi64EEEEEENS_10bfloat16_tEfNS_4arch4Sm80ELb0ELb1ELb1ELb1ELb0ELb0ELb0ELb0ELi2ELi4ELi4ELi4ELb0EEENS1_21CollectiveEpilogueBwdISA_SB_SD_Li256ELb1ELb0ELi2EEENS1_19SingleTileSchedulerILb1ELb0ELb0ELi128EEEEEEEEEvNT_6ParamsE$_ZN4cute3eso3ESOILb1ELb0EJNS_5tupleIJNS2_IJNS2_IJNS_1CILi8EEENS3_ILi1EEEEEENS2_IJS5_S5_EEEEEENS2_IJS5_NS3_ILi2EEEEEEEEENS2_IJNS2_IJNS2_IJS5_NS3_ILi0EEEEEENS2_IJSC_SC_EEEEEENS2_IJSC_iEEEEEEEEC2ERKSB_RKSH_)
        /*dd0c*/ 	.word	0x00000000


	//----- nvinfo : EIATTR_FRAME_SIZE
	.align		4
.L_9442:
        /*dd10*/ 	.byte	0x04, 0x11
        /*dd12*/ 	.short	(.L_9444 - .L_9443)
	.align		4
.L_9443:
        /*dd14*/ 	.word	index@($_ZN7cutlass13device_kernelIN5flash19enable_sm80_to_sm89INS1_16FlashAttnBwdSm80INS1_25CollectiveMainloopBwdSm80ILi2ELi2EN4cute5tupleIJNS5_1CILi128EEES8_NS7_ILi64EEEEEENS_10bfloat16_tEfNS_4arch4Sm80ELb0ELb1ELb1ELb1ELb0ELb0ELb0ELb0ELi2ELi4ELi4ELi4ELb0EEENS1_21CollectiveEpilogueBwdISA_SB_SD_Li256ELb1ELb0ELi2EEENS1_19SingleTileSchedulerILb1ELb0ELb0ELi128EEEEEEEEEvNT_6ParamsE$_ZN4cute3eso3ESOILb1ELb0EJNS_1CILi8EEEiiiNS2_ILi144EEENS2_ILi512EEEEEC2ERKS3_RKiSA_SA_RKS4_RKS5_)
        /*dd18*/ 	.word	0x00000000


	//----- nvinfo : EIATTR_FRAME_SIZE
	.align		4
.L_9444:
        /*dd1c*/ 	.byte	0x04, 0x11
        /*dd1e*/ 	.short	(.L_9446 - .L_9445)
	.align		4
.L_9445:
        /*dd20*/ 	.word	index@($_ZN7cutlass13device_kernelIN5flash19enable_sm80_to_sm89INS1_16FlashAttnBwdSm80INS1_25CollectiveMainloopBwdSm80ILi2ELi2EN4cute5tupleIJNS5_1CILi128EEES8_NS7_ILi64EEEEEENS_10bfloat16_tEfNS_4arch4Sm80ELb0ELb1ELb1ELb1ELb0ELb0ELb0ELb0ELi2ELi4ELi4ELi4ELb0EEENS1_21CollectiveEpilogueBwdISA_SB_SD_Li256ELb1ELb0ELi2EEENS1_19SingleTileSchedulerILb1ELb0ELb0ELi128EEEEEEEEEvNT_6ParamsE$_ZN4cute3eso3ESOILb1ELb0EJNS_1CILi8EEEiiEEC2ERKS3_RKiS8_)
        /*dd24*/ 	.word	0x00000000


	//----- nvinfo : EIATTR_FRAME_SIZE
	.align		4
.L_9446:
        /*dd28*/ 	.byte	0x04, 0x11
        /*dd2a*/ 	.short	(.L_9448 - .L_9447)
	.align		4
.L_9447:
        /*dd2c*/ 	.word	index@($_ZN7cutlass13device_kernelIN5flash19enable_sm80_to_sm89INS1_16FlashAttnBwdSm80INS1_25CollectiveMainloopBwdSm80ILi2ELi2EN4cute5tupleIJNS5_1CILi128EEES8_NS7_ILi64EEEEEENS_10bfloat16_tEfNS_4arch4Sm80ELb0ELb1ELb1ELb1ELb0ELb0ELb0ELb0ELi2ELi4ELi4ELi4ELb0EEENS1_21CollectiveEpilogueBwdISA_SB_SD_Li256ELb1ELb0ELi2EEENS1_19SingleTileSchedulerILb1ELb0ELb0ELi128EEEEEEEEEvNT_6ParamsE$_ZN4cute3eso3ESOILb1ELb0EJNS_1CILi4096EEEiiNS2_ILi8192EEEEEC2ERKS3_RKiS9_RKS4_)
        /*dd30*/ 	.word	0x00000000


	//----- nvinfo : EIATTR_FRAME_SIZE
	.align		4
.L_9448:
        /*dd34*/ 	.byte	0x04, 0x11
        /*dd36*/ 	.short	(.L_9450 - .L_9449)
	.align		4
.L_9449:
        /*dd38*/ 	.word	index@($_ZN7cutlass13device_kernelIN5flash19enable_sm80_to_sm89INS1_16FlashAttnBwdSm80INS1_25CollectiveMainloopBwdSm80ILi2ELi2EN4cute5tupleIJNS5_1CILi128EEES8_NS7_ILi64EEEEEENS_10bfloat16_tEfNS_4arch4Sm80ELb0ELb1ELb1ELb1ELb0ELb0ELb0ELb0ELi2ELi4ELi4ELi4ELb0EEENS1_21CollectiveEpilogueBwdISA_SB_SD_Li256ELb1ELb0ELi2EEENS1_19SingleTileSchedulerILb1ELb0ELb0ELi128EEEEEEEEEvNT_6ParamsE$_ZN4cute3eso3ESOILb1ELb0EJNS_1CILi4096EEEiiEEC2ERKS3_RKiS8_)
        /*dd3c*/ 	.word	0x00000000


	//----- nvinfo : EIATTR_FRAME_SIZE
	.align		4
.L_9450:
        /*dd40*/ 	.byte	0x04, 0x11
        /*dd42*/ 	.short	(.L_9452 - .L_9451)
	.align		4
.L_9451:
        /*dd44*/ 	.word	index@($_ZN7cutlass13device_kernelIN5flash19enable_sm80_to_sm89INS1_16FlashAttnBwdSm80INS1_25CollectiveMainloopBwdSm80ILi2ELi2EN4cute5tupleIJNS5_1CILi128EEES8_NS7_ILi64EEEEEENS_10bfloat16_tEfNS_4arch4Sm80ELb0ELb1ELb1ELb1ELb0ELb0ELb0ELb0ELi2ELi4ELi4ELi4ELb0EEENS1_21CollectiveEpilogueBwdISA_SB_SD_Li256ELb1ELb0ELi2EEENS1_19SingleTileSchedulerILb1ELb0ELb0ELi128EEEEEEEEEvNT_6ParamsE$_ZN4cute3eso3ESOILb1ELb0EJNS_1CILi4096EEENS_5tupleIJiiEEEEEC2ERKS3_RKS5_)
        /*dd48*/ 	.word	0x00000000


	//----- nvinfo : EIATTR_FRAME_SIZE
	.align		4
.L_9452:
        /*dd4c*/ 	.byte	0x04, 0x11
        /*dd4e*/ 	.short	(.L_9454 - .L_9453)
	.align		4
.L_9453:
        /*dd50*/ 	.word	index@($_ZN7cutlass13device_kernelIN5flash19enable_sm80_to_sm89INS1_16FlashAttnBwdSm80INS1_25CollectiveMainloopBwdSm80ILi2ELi2EN4cute5tupleIJNS5_1CILi128EEES8_NS7_ILi64EEEEEENS_10bfloat16_tEfNS_4arch4Sm80ELb0ELb1ELb1ELb1ELb0ELb0ELb0ELb0ELi2ELi4ELi4ELi4ELb0EEENS1_21CollectiveEpilogueBwdISA_SB_SD_Li256ELb1ELb0ELi2EEENS1_19SingleTileSchedulerILb1ELb0ELb0ELi128EEEEEEEEEvNT_6ParamsE$_ZN4cute3eso3ESOILb1ELb0EJNS_1CILi4096EEENS_5tupleIJNS4_IJiiEEENS2_ILi8192EEEEEEEEC2ERKS3_RKS7_)
        /*dd54*/ 	.word	0x00000000


	//----- nvinfo : EIATTR_FRAME_SIZE
	.align		4
.L_9454:
        /*dd58*/ 	.byte	0x04, 0x11
        /*dd5a*/ 	.short	(.L_9456 - .L_9455)
	.align		4
.L_9455:
        /*dd5c*/ 	.word	index@($_ZN7cutlass13device_kernelIN5flash19enable_sm80_to_sm89INS1_16FlashAttnBwdSm80INS1_25CollectiveMainloopBwdSm80ILi2ELi2EN4cute5tupleIJNS5_1CILi128EEES8_NS7_ILi64EEEEEENS_10bfloat16_tEfNS_4arch4Sm80ELb0ELb1ELb1ELb1ELb0ELb0ELb0ELb0ELi2ELi4ELi4ELi4ELb0EEENS1_21CollectiveEpilogueBwdISA_SB_SD_Li256ELb1ELb0ELi2EEENS1_19SingleTileSchedulerILb1ELb0ELb0ELi128EEEEEEEEEvNT_6ParamsE$_ZN4cute3eso3ESOILb1ELb0EJNS_1CILi2EEEiEEC2ERKS3_RKi)
        /*dd60*/ 	.word	0x00000000


	//----- nvinfo : EIATTR_FRAME_SIZE
	.align		4
.L_9456:
        /*dd64*/ 	.byte	0x04, 0x11
        /*dd66*/ 	.short	(.L_9458 - .L_9457)
	.align		4
.L_9457:
        /*dd68*/ 	.word	index@($_ZN7cutlass13device_kernelIN5flash19enable_sm80_to_sm89INS1_16FlashAttnBwdSm80INS1_25CollectiveMainloopBwdSm80ILi2ELi2EN4cute5tupleIJNS5_1CILi128EEES8_NS7_ILi64EEEEEENS_10bfloat16_tEfNS_4arch4Sm80ELb0ELb1ELb1ELb1ELb0ELb0ELb0ELb0ELi2ELi4ELi4ELi4ELb0EEENS1_21CollectiveEpilogueBwdISA_SB_SD_Li256ELb1ELb0ELi2EEENS1_19SingleTileSchedulerILb1ELb0ELb0ELi128EEEEEEEEEvNT_6ParamsE$_ZN4cute3eso3ESOILb1ELb0EJNS_1CILi1EEEiiiNS2_ILi72EEENS2_ILi512EEEEEC2ERKS3_RKiSA_SA_RKS4_RKS5_)
        /*dd6c*/ 	.word	0x00000000


	//----- nvinfo : EIATTR_FRAME_SIZE
	.align		4
.L_9458:
        /*dd70*/ 	.byte	0x04, 0x11
        /*dd72*/ 	.short	(.L_9460 - .L_9459)
	.align		4
.L_9459:
        /*dd74*/ 	.word	index@($_ZN7cutlass13device_kernelIN5flash19enable_sm80_to_sm89INS1_16FlashAttnBwdSm80INS1_25CollectiveMainloopBwdSm80ILi2ELi2EN4cute5tupleIJNS5_1CILi128EEES8_NS7_ILi64EEEEEENS_10bfloat16_tEfNS_4arch4Sm80ELb0ELb1ELb1ELb1ELb0ELb0ELb0ELb0ELi2ELi4ELi4ELi4ELb0EEENS1_21CollectiveEpilogueBwdISA_SB_SD_Li256ELb1ELb0ELi2EEENS1_19SingleTileSchedulerILb1ELb0ELb0ELi128EEEEEEEEEvNT_6ParamsE$_ZN4cute3eso3ESOILb1ELb0EJNS_1CILi1EEEiiiNS2_ILi64EEENS2_ILi72EEENS2_ILi144EEENS2_ILi288EEENS2_ILi512EEEEEC2ERKS3_RKiSD_SD_RKS4_RKS5_RKS6_RKS7_RKS8_)
        /*dd78*/ 	.word	0x00000000


	//----- nvinfo : EIATTR_FRAME_SIZE
	.align		4
.L_9460:
        /*dd7c*/ 	.byte	0x04, 0x11
        /*dd7e*/ 	.short	(.L_9462 - .L_9461)
	.align		4
.L_9461:
        /*dd80*/ 	.word	index@($_ZN7cutlass13device_kernelIN5flash19enable_sm80_to_sm89INS1_16FlashAttnBwdSm80INS1_25CollectiveMainloopBwdSm80ILi2ELi2EN4cute5tupleIJNS5_1CILi128EEES8_NS7_ILi64EEEEEENS_10bfloat16_tEfNS_4arch4Sm80ELb0ELb1ELb1ELb1ELb0ELb0ELb0ELb0ELi2ELi4ELi4ELi4ELb0EEENS1_21CollectiveEpilogueBwdISA_SB_SD_Li256ELb1ELb0ELi2EEENS1_19SingleTileSchedulerILb1ELb0ELb0ELi128EEEEEEEEEvNT_6ParamsE$_ZN4cute3eso3ESOILb1ELb0EJNS_1CILi1EEEiiiNS2_ILi144EEENS2_ILi512EEEEEC2ERKS3_RKiSA_SA_RKS4_RKS5_)
        /*dd84*/ 	.word	0x00000000


	//----- nvinfo : EIATTR_FRAME_SIZE
	.align		4
.L_9462:
        /*dd88*/ 	.byte	0x04, 0x11
        /*dd8a*/ 	.short	(.L_9464 - .L_9463)
	.align		4
.L_9463:
        /*dd8c*/ 	.word	index@($_ZN7cutlass13device_kernelIN5flash19enable_sm80_to_sm89INS1_16FlashAttnBwdSm80INS1_25CollectiveMainloopBwdSm80ILi2ELi2EN4cute5tupleIJNS5_1CILi128EEES8_NS7_ILi64EEEEEENS_10bfloat16_tEfNS_4arch4Sm80ELb0ELb1ELb1ELb1ELb0ELb0ELb0ELb0ELi2ELi4ELi4ELi4ELb0EEENS1_21CollectiveEpilogueBwdISA_SB_SD_Li256ELb1ELb0ELi2EEENS1_19SingleTileSchedulerILb1ELb0ELb0ELi128EEEEEEEEEvNT_6ParamsE$_ZN4cute3eso3ESOILb1ELb0EJNS_1CILi1EEEiEEC2ERKS3_RKi)
        /*dd90*/ 	.word	0x00000000


	//----- nvinfo : EIATTR_FRAME_SIZE
	.align		4
.L_9464:
        /*dd94*/ 	.byte	0x04, 0x11
        /*dd96*/ 	.short	(.L_9466 - .L_9465)
	.align		4
.L_9465:
        /*dd98*/ 	.word	index@($_ZN7cutlass13device_kernelIN5flash19enable_sm80_to_sm89INS1_16FlashAttnBwdSm80INS1_25CollectiveMainloopBwdSm80ILi2ELi2EN4cute5tupleIJNS5_1CILi128EEES8_NS7_ILi64EEEEEENS_10bfloat16_tEfNS_4arch4Sm80ELb0ELb1ELb1ELb1ELb0ELb0ELb0ELb0ELi2ELi4ELi4ELi4ELb0EEENS1_21CollectiveEpilogueBwdISA_SB_SD_Li256ELb1ELb0ELi2EEENS1_19SingleTileSchedulerILb1ELb0ELb0ELi128EEEEEEEEEvNT_6ParamsE$_ZN4cute3eso3ESOILb1ELb0EJNS_1CILi1EEENS_5tupleIJiiiEEENS2_ILi64EEENS4_IJNS2_ILi72EEENS2_ILi144EEENS2_ILi288EEEEEENS2_ILi512EEEEEC2ERKS3_RKS5_RKS6_RKSA_RKSB_)
        /*dd9c*/ 	.word	0x00000000


	//----- nvinfo : EIATTR_FRAME_SIZE
	.align		4
.L_9466:
        /*dda0*/ 	.byte	0x04, 0x11
        /*dda2*/ 	.short	(.L_9468 - .L_9467)
	.align		4
.L_9467:
        /*dda4*/ 	.word	index@($_ZN7cutlass13device_kernelIN5flash19enable_sm80_to_sm89INS1_16FlashAttnBwdSm80INS1_25CollectiveMainloopBwdSm80ILi2ELi2EN4cute5tupleIJNS5_1CILi128EEES8_NS7_ILi64EEEEEENS_10bfloat16_tEfNS_4arch4Sm80ELb0ELb1ELb1ELb1ELb0ELb0ELb0ELb0ELi2ELi4ELi4ELi4ELb0EEENS1_21CollectiveEpilogueBwdISA_SB_SD_Li256ELb1ELb0ELi2EEENS1_19SingleTileSchedulerILb1ELb0ELb0ELi128EEEEEEEEEvNT_6ParamsE$_ZN4cute3eso3ESOILb1ELb0EJNS_1CILi1EEENS_5tupleIJNS2_ILi8EEEiiEEENS2_ILi64EEENS4_IJiNS2_ILi144EEENS2_ILi288EEEEEENS2_ILi512EEEEEC2ERKS3_RKS6_RKS7_RKSA_RKSB_)
        /*dda8*/ 	.word	0x00000000


	//----- nvinfo : EIATTR_FRAME_SIZE
	.align		4
.L_9468:
        /*ddac*/ 	.byte	0x04, 0x11
        /*ddae*/ 	.short	(.L_9470 - .L_9469)
	.align		4
.L_9469:
        /*ddb0*/ 	.word	index@($_ZN7cutlass13device_kernelIN5flash19enable_sm80_to_sm89INS1_16FlashAttnBwdSm80INS1_25CollectiveMainloopBwdSm80ILi2ELi2EN4cute5tupleIJNS5_1CILi128EEES8_NS7_ILi64EEEEEENS_10bfloat16_tEfNS_4arch4Sm80ELb0ELb1ELb1ELb1ELb0ELb0ELb0ELb0ELi2ELi4ELi4ELi4ELb0EEENS1_21CollectiveEpilogueBwdISA_SB_SD_Li256ELb1ELb0ELi2EEENS1_19SingleTileSchedulerILb1ELb0ELb0ELi128EEEEEEEEEvNT_6ParamsE$_ZN4cute3eso3ESOILb1ELb0EJNS_1CILi1EEENS2_ILi8EEEiiNS2_ILi64EEEiNS2_ILi144EEENS2_ILi288EEENS2_ILi512EEEEEC2ERKS3_RKS4_RKiSF_RKS5_SF_RKS6_RKS7_RKS8_)
        /*ddb4*/ 	.word	0x00000000


	//----- nvinfo : EIATTR_FRAME_SIZE
	.align		4
.L_9470:
        /*ddb8*/ 	.byte	0x04, 0x11
        /*ddba*/ 	.short	(.L_9472 - .L_9471)
	.align		4
.L_9471:
        /*ddbc*/ 	.word	index@($_ZN7cutlass13device_kernelIN5flash19enable_sm80_to_sm89INS1_16FlashAttnBwdSm80INS1_25CollectiveMainloopBwdSm80ILi2ELi2EN4cute5tupleIJNS5_1CILi128EEES8_NS7_ILi64EEEEEENS_10bfloat16_tEfNS_4arch4Sm80ELb0ELb1ELb1ELb1ELb0ELb0ELb0ELb0ELi2ELi4ELi4ELi4ELb0EEENS1_21CollectiveEpilogueBwdISA_SB_SD_Li256ELb1ELb0ELi2EEENS1_19SingleTileSchedulerILb1ELb0ELb0ELi128EEEEEEEEEvNT_6ParamsE$_ZN4cute3eso3ESOILb1ELb0EJNS_1CILi1EEENS2_ILi512EEEiEEC2ERKS3_RKS4_RKi)
        /*ddc0*/ 	.word	0x00000000


	//----- nvinfo : EIATTR_FRAME_SIZE
	.align		4
.L_9472:
        /*ddc4*/ 	.byte	0x04, 0x11
        /*ddc6*/ 	.short	(.L_9474 - .L_9473)
	.align		4
.L_9473:
        /*ddc8*/ 	.word	index@($_ZN7cutlass13device_kernelIN5flash19enable_sm80_to_sm89INS1_16FlashAttnBwdSm80INS1_25CollectiveMainloopBwdSm80ILi2ELi2EN4cute5tupleIJNS5_1CILi128EEES8_NS7_ILi64EEEEEENS_10bfloat16_tEfNS_4arch4Sm80ELb0ELb1ELb1ELb1ELb0ELb0ELb0ELb0ELi2ELi4ELi4ELi4ELb0EEENS1_21CollectiveEpilogueBwdISA_SB_SD_Li256ELb1ELb0ELi2EEENS1_19SingleTileSchedulerILb1ELb0ELb0ELi128EEEEEEEEEvNT_6ParamsE$_ZN4cute3eso3ESOILb1ELb0EJNS_1CILi1EEENS2_ILi256EEEiEEC2ERKS3_RKS4_RKi)
        /*ddcc*/ 	.word	0x00000000


	//----- nvinfo : EIATTR_FRAME_SIZE
	.align		4
.L_9474:
        /*ddd0*/ 	.byte	0x04, 0x11
        /*ddd2*/ 	.short	(.L_9476 - .L_9475)
	.align		4
.L_9475:
        /*ddd4*/ 	.word	index@($_ZN7cutlass13device_kernelIN5flash19enable_sm80_to_sm89INS1_16FlashAttnBwdSm80INS1_25CollectiveMainloopBwdSm80ILi2ELi2EN4cute5tupleIJNS5_1CILi128EEES8_NS7_ILi64EEEEEENS_10bfloat16_tEfNS_4arch4Sm80ELb0ELb1ELb1ELb1ELb0ELb0ELb0ELb0ELi2ELi4ELi4ELi4ELb0EEENS1_21CollectiveEpilogueBwdISA_SB_SD_Li256ELb1ELb0ELi2EEENS1_19SingleTileSchedulerILb1ELb0ELb0ELi128EEEEEEEEEvNT_6ParamsE$_ZN4cute3eso3ESOILb1ELb0EJNS_1CILi1024EEEiiEEC2ERKS3_RKiS8_)
        /*ddd8*/ 	.word	0x00000000


	//----- nvinfo : EIATTR_FRAME_SIZE
	.align		4
.L_9476:
        /*dddc*/ 	.byte	0x04, 0x11
        /*ddde*/ 	.short	(.L_9478 - .L_9477)
	.align		4
.L_9477:
        /*dde0*/ 	.word	index@($_ZN7cutlass13device_kernelIN5flash19enable_sm80_to_sm89INS1_16FlashAttnBwdSm80INS1_25CollectiveMainloopBwdSm80ILi2ELi2EN4cute5tupleIJNS5_1CILi128EEES8_NS7_ILi64EEEEEENS_10bfloat16_tEfNS_4arch4Sm80ELb0ELb1ELb1ELb1ELb0ELb0ELb0ELb0ELi2ELi4ELi4ELi4ELb0EEENS1_21CollectiveEpilogueBwdISA_SB_SD_Li256ELb1ELb0ELi2EEENS1_19SingleTileSchedulerILb1ELb0ELb0ELi128EEEEEEEEEvNT_6ParamsE$_ZN4cute3eso3ESOILb1ELb0EJNS_1CILi1024EEENS_5tupleIJiiEEEEEC2ERKS3_RKS5_)
        /*dde4*/ 	.word	0x00000000


	//----- nvinfo : EIATTR_FRAME_SIZE
	.align		4
.L_9478:
        /*dde8*/ 	.byte	0x04, 0x11
        /*ddea*/ 	.short	(.L_9480 - .L_9479)
	.align		4
.L_9479:
        /*ddec*/ 	.word	index@($_ZN7cutlass13device_kernelIN5flash19enable_sm80_to_sm89INS1_16FlashAttnBwdSm80INS1_25CollectiveMainloopBwdSm80ILi2ELi2EN4cute5tupleIJNS5_1CILi128EEES8_NS7_ILi64EEEEEENS_10bfloat16_tEfNS_4arch4Sm80ELb0ELb1ELb1ELb1ELb0ELb0ELb0ELb0ELi2ELi4ELi4ELi4ELb0EEENS1_21CollectiveEpilogueBwdISA_SB_SD_Li256ELb1ELb0ELi2EEENS1_19SingleTileSchedulerILb1ELb0ELb0ELi128EEEEEEEEEvNT_6ParamsE$_ZN4cute3eso3ESOILb1ELb0EJNS_1CILi0EEEiS3_EEC2ERKS3_RKiS6_)
        /*ddf0*/ 	.word	0x00000000


	//----- nvinfo : EIATTR_FRAME_SIZE
	.align		4
.L_9480:
        /*ddf4*/ 	.byte	0x04, 0x11
        /*ddf6*/ 	.short	(.L_9482 - .L_9481)
	.align		4
.L_9481:
        /*ddf8*/ 	.word	index@($_ZN7cutlass13device_kernelIN5flash19enable_sm80_to_sm89INS1_16FlashAttnBwdSm80INS1_25CollectiveMainloopBwdSm80ILi2ELi2EN4cute5tupleIJNS5_1CILi128EEES8_NS7_ILi64EEEEEENS_10bfloat16_tEfNS_4arch4Sm80ELb0ELb1ELb1ELb1ELb0ELb0ELb0ELb0ELi2ELi4ELi4ELi4ELb0EEENS1_21CollectiveEpilogueBwdISA_SB_SD_Li256ELb1ELb0ELi2EEENS1_19SingleTileSchedulerILb1ELb0ELb0ELi128EEEEEEEEEvNT_6ParamsE$_ZN4cute3eso3ESOILb1ELb0EJNS_1CILi0EEEiEEC2ERKS3_RKi)
        /*ddfc*/ 	.word	0x00000000


	//----- nvinfo : EIATTR_FRAME_SIZE
	.align		4
.L_9482:
        /*de00*/ 	.byte	0x04, 0x11
        /*de02*/ 	.short	(.L_9484 - .L_9483)
	.align		4
.L_9483:
        /*de04*/ 	.word	index@($_ZN7cutlass13device_kernelIN5flash19enable_sm80_to_sm89INS1_16FlashAttnBwdSm80INS1_25CollectiveMainloopBwdSm80ILi2ELi2EN4cute5tupleIJNS5_1CILi128EEES8_NS7_ILi64EEEEEENS_10bfloat16_tEfNS_4arch4Sm80ELb0ELb1ELb1ELb1ELb0ELb0ELb0ELb0ELi2ELi4ELi4ELi4ELb0EEENS1_21CollectiveEpilogueBwdISA_SB_SD_Li256ELb1ELb0ELi2EEENS1_19SingleTileSchedulerILb1ELb0ELb0ELi128EEEEEEEEEvNT_6ParamsE$_ZN4cute3eso3ESOILb1ELb0EJNS_1CILi0EEENS_5tupleIJNS2_ILi1EEENS2_ILi256EEEiEEEEEC2ERKS3_RKS7_)
        /*de08*/ 	.word	0x00000000


	//----- nvinfo : EIATTR_FRAME_SIZE
	.align		4
.L_9484:
        /*de0c*/ 	.byte	0x04, 0x11
        /*de0e*/ 	.short	(.L_9486 - .L_9485)
	.align		4
.L_9485:
        /*de10*/ 	.word	index@($_ZN7cutlass13device_kernelIN5flash19enable_sm80_to_sm89INS1_16FlashAttnBwdSm80INS1_25CollectiveMainloopBwdSm80ILi2ELi2EN4cute5tupleIJNS5_1CILi128EEES8_NS7_ILi64EEEEEENS_10bfloat16_tEfNS_4arch4Sm80ELb0ELb1ELb1ELb1ELb0ELb0ELb0ELb0ELi2ELi4ELi4ELi4ELb0EEENS1_21CollectiveEpilogueBwdISA_SB_SD_Li256ELb1ELb0ELi2EEENS1_19SingleTileSchedulerILb1ELb0ELb0ELi128EEEEEEEEEvNT_6ParamsE$_ZN4cute3eso3ESOILb1ELb0EJNS_1CILi0EEENS2_ILi1EEENS2_ILi512EEEiNS2_ILi4096EEEiNS2_ILi8192EEEEEC2ERKS3_RKS4_RKS5_RKiRKS6_SG_RKS7_)
        /*de14*/ 	.word	0x00000000


	//----- nvinfo : EIATTR_FRAME_SIZE
	.align		4
.L_9486:
        /*de18*/ 	.byte	0x04, 0x11
        /*de1a*/ 	.short	(.L_9488 - .L_9487)
	.align		4
.L_9487:
        /*de1c*/ 	.word	index@($_ZN7cutlass13device_kernelIN5flash19enable_sm80_to_sm89INS1_16FlashAttnBwdSm80INS1_25CollectiveMainloopBwdSm80ILi2ELi2EN4cute5tupleIJNS5_1CILi128EEES8_NS7_ILi64EEEEEENS_10bfloat16_tEfNS_4arch4Sm80ELb0ELb1ELb1ELb1ELb0ELb0ELb0ELb0ELi2ELi4ELi4ELi4ELb0EEENS1_21CollectiveEpilogueBwdISA_SB_SD_Li256ELb1ELb0ELi2EEENS1_19SingleTileSchedulerILb1ELb0ELb0ELi128EEEEEEEEEvNT_6ParamsE$_ZN4cute3eso3ESOILb1ELb0EJNS_1CILi0EEENS2_ILi1EEENS2_ILi512EEEiEEC2ERKS3_RKS4_RKS5_RKi)
        /*de20*/ 	.word	0x00000000


	//----- nvinfo : EIATTR_FRAME_SIZE
	.align		4
.L_9488:
        /*de24*/ 	.byte	0x04, 0x11
        /*de26*/ 	.short	(.L_9490 - .L_9489)
	.align		4
.L_9489:
        /*de28*/ 	.word	index@($_ZN7cutlass13device_kernelIN5flash19enable_sm80_to_sm89INS1_16FlashAttnBwdSm80INS1_25CollectiveMainloopBwdSm80ILi2ELi2EN4cute5tupleIJNS5_1CILi128EEES8_NS7_ILi64EEEEEENS_10bfloat16_tEfNS_4arch4Sm80ELb0ELb1ELb1ELb1ELb0ELb0ELb0ELb0ELi2ELi4ELi4ELi4ELb0EEENS1_21CollectiveEpilogueBwdISA_SB_SD_Li256ELb1ELb0ELi2EEENS1_19SingleTileSchedulerILb1ELb0ELb0ELi128EEEEEEEEEvNT_6ParamsE$_ZN4cute3eso3ESOILb1ELb0EJNS_14ComposedLayoutINS_7SwizzleILi3ELi3ELi3EEENS_1CILj0EEENS_6LayoutINS_5tupleIJNS8_IJNS8_IJNS5_ILi4EEENS5_ILi8EEEEEENS8_IJS9_NS5_ILi1EEEEEEEEENS8_IJNS8_IJNS5_ILi2EEESF_SF_EEENS8_IJSF_S9_EEEEEEEEENS8_IJNS8_IJNS8_IJSF_NS5_ILi64EEEEEENS8_IJNS5_ILi1024EEENS5_ILi0EEEEEEEEENS8_IJNS8_IJSC_NS5_ILi512EEESA_EEENS8_IJNS5_ILi4096EEENS5_ILi16EEEEEEEEEEEEEEEENS_10ViewEngineINS_8smem_ptrIPN7cutlass10bfloat16_tEEEEEEEC2ERKSY_RKS15_)
        /*de2c*/ 	.word	0x00000000


	//----- nvinfo : EIATTR_FRAME_SIZE
	.align		4
.L_9490:
        /*de30*/ 	.byte	0x04, 0x11
        /*de32*/ 	.short	(.L_9492 - .L_9491)
	.align		4
.L_9491:
        /*de34*/ 	.word	index@($_ZN7cutlass13device_kernelIN5flash19enable_sm80_to_sm89INS1_16FlashAttnBwdSm80INS1_25CollectiveMainloopBwdSm80ILi2ELi2EN4cute5tupleIJNS5_1CILi128EEES8_NS7_ILi64EEEEEENS_10bfloat16_tEfNS_4arch4Sm80ELb0ELb1ELb1ELb1ELb0ELb0ELb0ELb0ELi2ELi4ELi4ELi4ELb0EEENS1_21CollectiveEpilogueBwdISA_SB_SD_Li256ELb1ELb0ELi2EEENS1_19SingleTileSchedulerILb1ELb0ELb0ELi128EEEEEEEEEvNT_6ParamsE$_ZN4cute3eso3ESOILb1ELb0EJNS_14ComposedLayoutINS_7SwizzleILi3ELi3ELi3EEENS_1CILj0EEENS_6LayoutINS_5tupleIJNS8_IJNS8_IJNS5_ILi4EEENS5_ILi8EEEEEENS8_IJNS5_ILi2EEENS5_ILi1EEEEEEEEENS8_IJNS8_IJSC_SC_EEESB_EEEEEENS8_IJNS8_IJNS8_IJNS5_ILi128EEESD_EEENS8_IJSA_NS5_ILi0EEEEEEEEENS8_IJNS8_IJNS5_ILi64EEENS5_ILi512EEEEEENS8_IJNS5_ILi16EEENS5_ILi1024EEEEEEEEEEEEEEEENS_10ViewEngineINS_8smem_ptrIPN7cutlass10bfloat16_tEEEEEEEC2ERKSX_RKS14_)
        /*de38*/ 	.word	0x00000000


	//----- nvinfo : EIATTR_FRAME_SIZE
	.align		4
.L_9492:
        /*de3c*/ 	.byte	0x04, 0x11
        /*de3e*/ 	.short	(.L_9494 - .L_9493)
	.align		4
.L_9493:
        /*de40*/ 	.word	index@($_ZN7cutlass13device_kernelIN5flash19enable_sm80_to_sm89INS1_16FlashAttnBwdSm80INS1_25CollectiveMainloopBwdSm80ILi2ELi2EN4cute5tupleIJNS5_1CILi128EEES8_NS7_ILi64EEEEEENS_10bfloat16_tEfNS_4arch4Sm80ELb0ELb1ELb1ELb1ELb0ELb0ELb0ELb0ELi2ELi4ELi4ELi4ELb0EEENS1_21CollectiveEpilogueBwdISA_SB_SD_Li256ELb1ELb0ELi2EEENS1_19SingleTileSchedulerILb1ELb0ELb0ELi128EEEEEEEEEvNT_6ParamsE$_ZN4cute3eso3ESOILb1ELb0EJNS_14ComposedLayoutINS_7SwizzleILi3ELi3ELi3EEENS_1CILj0EEENS_6LayoutINS_5tupleIJNS8_IJNS5_ILi8EEENS5_ILi16EEEEEENS8_IJNS5_ILi64EEENS5_ILi1EEEEEEEEENS8_IJNS8_IJSC_NS5_ILi512EEEEEENS8_IJSD_NS5_ILi0EEEEEEEEEEEEENS_10ViewEngineINS_8smem_ptrIPN7cutlass10bfloat16_tEEEEEEEC2ERKSM_RKST_)
        /*de44*/ 	.word	0x00000000


	//----- nvinfo : EIATTR_FRAME_SIZE
	.align		4
.L_9494:
        /*de48*/ 	.byte	0x04, 0x11
        /*de4a*/ 	.short	(.L_9496 - .L_9495)
	.align		4
.L_9495:
        /*de4c*/ 	.word	index@($_ZN7cutlass13device_kernelIN5flash19enable_sm80_to_sm89INS1_16FlashAttnBwdSm80INS1_25CollectiveMainloopBwdSm80ILi2ELi2EN4cute5tupleIJNS5_1CILi128EEES8_NS7_ILi64EEEEEENS_10bfloat16_tEfNS_4arch4Sm80ELb0ELb1ELb1ELb1ELb0ELb0ELb0ELb0ELi2ELi4ELi4ELi4ELb0EEENS1_21CollectiveEpilogueBwdISA_SB_SD_Li256ELb1ELb0ELi2EEENS1_19SingleTileSchedulerILb1ELb0ELb0ELi128EEEEEEEEEvNT_6ParamsE$_ZN4cute3eso3ESOILb1ELb0EJNS_14ComposedLayoutINS_7SwizzleILi3ELi3ELi3EEENS_1CILj0EEENS_6LayoutINS_5tupleIJNS5_ILi64EEENS5_ILi128EEEEEENS8_IJNS5_ILi1EEES9_EEEEEEENS_10ViewEngineINS_8smem_ptrIPN7cutlass10bfloat16_tEEEEEEEC2ERKSF_RKSM_)
        /*de50*/ 	.word	0x00000000


	//----- nvinfo : EIATTR_FRAME_SIZE
	.align		4
.L_9496:
        /*de54*/ 	.byte	0x04, 0x11
        /*de56*/ 	.short	(.L_9498 - .L_9497)
	.align		4
.L_9497:
        /*de58*/ 	.word	index@($_ZN7cutlass13device_kernelIN5flash19enable_sm80_to_sm89INS1_16FlashAttnBwdSm80INS1_25CollectiveMainloopBwdSm80ILi2ELi2EN4cute5tupleIJNS5_1CILi128EEES8_NS7_ILi64EEEEEENS_10bfloat16_tEfNS_4arch4Sm80ELb0ELb1ELb1ELb1ELb0ELb0ELb0ELb0ELi2ELi4ELi4ELi4ELb0EEENS1_21CollectiveEpilogueBwdISA_SB_SD_Li256ELb1ELb0ELi2EEENS1_19SingleTileSchedulerILb1ELb0ELb0ELi128EEEEEEEEEvNT_6ParamsE$_ZN4cute3eso3ESOILb1ELb0EJNS_14ComposedLayoutINS_7SwizzleILi3ELi3ELi3EEENS_1CILi0EEENS_6LayoutINS_5tupleIJNS8_IJNS8_IJNS5_ILi4EEENS5_ILi8EEEEEENS8_IJS9_NS5_ILi1EEEEEEEEENS8_IJNS8_IJNS5_ILi2EEESF_SF_EEENS8_IJSF_SA_EEEEEEEEENS8_IJNS8_IJNS8_IJNS5_ILi128EEESC_EEENS8_IJNS5_ILi16EEES6_EEEEEENS8_IJNS8_IJNS5_ILi64EEESA_NS5_ILi512EEEEEENS8_IJNS5_ILi8192EEENS5_ILi1024EEEEEEEEEEEEEEEENS_10ViewEngineINS_8smem_ptrIPN7cutlass10bfloat16_tEEEEEEEC2ERKSY_RKS15_)
        /*de5c*/ 	.word	0x00000000


	//----- nvinfo : EIATTR_FRAME_SIZE
	.align		4
.L_9498:
        /*de60*/ 	.byte	0x04, 0x11
        /*de62*/ 	.short	(.L_9500 - .L_9499)
	.align		4
.L_9499:
        /*de64*/ 	.word	index@($_ZN7cutlass13device_kernelIN5flash19enable_sm80_to_sm89INS1_16FlashAttnBwdSm80INS1_25CollectiveMainloopBwdSm80ILi2ELi2EN4cute5tupleIJNS5_1CILi128EEES8_NS7_ILi64EEEEEENS_10bfloat16_tEfNS_4arch4Sm80ELb0ELb1ELb1ELb1ELb0ELb0ELb0ELb0ELi2ELi4ELi4ELi4ELb0EEENS1_21CollectiveEpilogueBwdISA_SB_SD_Li256ELb1ELb0ELi2EEENS1_19SingleTileSchedulerILb1ELb0ELb0ELi128EEEEEEEEEvNT_6ParamsE$_ZN4cute3eso3ESOILb1ELb0EJNS_14ComposedLayoutINS_7SwizzleILi3ELi3ELi3EEENS_1CILi0EEENS_6LayoutINS_5tupleIJNS8_IJNS8_IJNS5_ILi4EEENS5_ILi8EEEEEENS8_IJS9_NS5_ILi1EEEEEEEEENS8_IJNS8_IJNS5_ILi2EEESF_SF_EEENS8_IJSF_NS8_IJS9_SF_EEEEEEEEEEEENS8_IJNS8_IJNS8_IJSF_NS5_ILi64EEEEEENS8_IJNS5_ILi1024EEES6_EEEEEENS8_IJNS8_IJSC_NS5_ILi512EEESA_EEENS8_IJNS5_ILi4096EEENS8_IJNS5_ILi16EEENS5_ILi8192EEEEEEEEEEEEEEEEEEENS_10ViewEngineINS_8smem_ptrIPN7cutlass10bfloat16_tEEEEEEEC2ERKS10_RKS17_)
        /*de68*/ 	.word	0x00000000


	//----- nvinfo : EIATTR_FRAME_SIZE
	.align		4
.L_9500:
        /*de6c*/ 	.byte	0x04, 0x11
        /*de6e*/ 	.short	(.L_9502 - .L_9501)
	.align		4
.L_9501:
        /*de70*/ 	.word	index@($_ZN7cutlass13device_kernelIN5flash19enable_sm80_to_sm89INS1_16FlashAttnBwdSm80INS1_25CollectiveMainloopBwdSm80ILi2ELi2EN4cute5tupleIJNS5_1CILi128EEES8_NS7_ILi64EEEEEENS_10bfloat16_tEfNS_4arch4Sm80ELb0ELb1ELb1ELb1ELb0ELb0ELb0ELb0ELi2ELi4ELi4ELi4ELb0EEENS1_21CollectiveEpilogueBwdISA_SB_SD_Li256ELb1ELb0ELi2EEENS1_19SingleTileSchedulerILb1ELb0ELb0ELi128EEEEEEEEEvNT_6ParamsE$_ZN4cute3eso3ESOILb1ELb0EJNS_14ComposedLayoutINS_7SwizzleILi3ELi3ELi3EEENS_1CILi0EEENS_6LayoutINS_5tupleIJNS8_IJNS8_IJNS5_ILi4EEENS5_ILi8EEEEEENS8_IJNS5_ILi2EEENS5_ILi1EEEEEEEEENS8_IJNS8_IJSC_SC_EEESB_EEEEEENS8_IJNS8_IJNS8_IJNS5_ILi128EEESD_EEENS8_IJSA_S6_EEEEEENS8_IJNS8_IJNS5_ILi64EEENS5_ILi512EEEEEENS8_IJNS5_ILi16EEENS5_ILi1024EEEEEEEEEEEEEEEENS_10ViewEngineINS_8smem_ptrIPN7cutlass10bfloat16_tEEEEEEEC2ERKSW_RKS13_)
        /*de74*/ 	.word	0x00000000


	//----- nvinfo : EIATTR_FRAME_SIZE
	.align		4
.L_9502:
        /*de78*/ 	.byte	0x04, 0x11
        /*de7a*/ 	.short	(.L_9504 - .L_9503)
	.align		4
.L_9503:
        /*de7c*/ 	.word	index@($_ZN7cutlass13device_kernelIN5flash19enable_sm80_to_sm89INS1_16FlashAttnBwdSm80INS1_25CollectiveMainloopBwdSm80ILi2ELi2EN4cute5tupleIJNS5_1CILi128EEES8_NS7_ILi64EEEEEENS_10bfloat16_tEfNS_4arch4Sm80ELb0ELb1ELb1ELb1ELb0ELb0ELb0ELb0ELi2ELi4ELi4ELi4ELb0EEENS1_21CollectiveEpilogueBwdISA_SB_SD_Li256ELb1ELb0ELi2EEENS1_19SingleTileSchedulerILb1ELb0ELb0ELi128EEEEEEEEEvNT_6ParamsE$_ZN4cute3eso3ESOILb1ELb0EJNS_14ComposedLayoutINS_7SwizzleILi3ELi3ELi3EEENS_1CILi0EEENS_6LayoutINS_5tupleIJNS8_IJNS8_IJNS5_ILi4EEENS5_ILi8EEEEEENS8_IJNS5_ILi2EEENS5_ILi1EEEEEEEEENS8_IJNS8_IJSC_SC_EEENS8_IJSA_S9_EEEEEEEEENS8_IJNS8_IJNS8_IJSC_NS5_ILi64EEEEEENS8_IJNS5_ILi512EEES6_EEEEEENS8_IJNS8_IJSD_SA_EEENS8_IJNS5_ILi1024EEENS5_ILi16EEEEEEEEEEEEEEEENS_10ViewEngineINS_8smem_ptrIPN7cutlass10bfloat16_tEEEEEEEC2ERKSW_RKS13_)
        /*de80*/ 	.word	0x00000000


	//----- nvinfo : EIATTR_FRAME_SIZE
	.align		4
.L_9504:
        /*de84*/ 	.byte	0x04, 0x11
        /*de86*/ 	.short	(.L_9506 - .L_9505)
	.align		4
.L_9505:
        /*de88*/ 	.word	index@($_ZN7cutlass13device_kernelIN5flash19enable_sm80_to_sm89INS1_16FlashAttnBwdSm80INS1_25CollectiveMainloopBwdSm80ILi2ELi2EN4cute5tupleIJNS5_1CILi128EEES8_NS7_ILi64EEEEEENS_10bfloat16_tEfNS_4arch4Sm80ELb0ELb1ELb1ELb1ELb0ELb0ELb0ELb0ELi2ELi4ELi4ELi4ELb0EEENS1_21CollectiveEpilogueBwdISA_SB_SD_Li256ELb1ELb0ELi2EEENS1_19SingleTileSchedulerILb1ELb0ELb0ELi128EEEEEEEEEvNT_6ParamsE$_ZN4cute3eso3ESOILb1ELb0EJNS_10UnderscoreEiiEEC2ERKS2_RKiS7_)
        /*de8c*/ 	.word	0x00000000


	//----- nvinfo : EIATTR_FRAME_SIZE
	.align		4
.L_9506:
        /*de90*/ 	.byte	0x04, 0x11
        /*de92*/ 	.short	(.L_9508 - .L_9507)
	.align		4
.L_9507:
        /*de94*/ 	.word	index@($_ZN7cutlass13device_kernelIN5flash19enable_sm80_to_sm89INS1_16FlashAttnBwdSm80INS1_25CollectiveMainloopBwdSm80ILi2ELi2EN4cute5tupleIJNS5_1CILi128EEES8_NS7_ILi64EEEEEENS_10bfloat16_tEfNS_4arch4Sm80ELb0ELb1ELb1ELb1ELb0ELb0ELb0ELb0ELi2ELi4ELi4ELi4ELb0EEENS1_21CollectiveEpilogueBwdISA_SB_SD_Li256ELb1ELb0ELi2EEENS1_19SingleTileSchedulerILb1ELb0ELb0ELi128EEEEEEEEEvNT_6ParamsE$_ZN4cute3eso3ESOILb1ELb0EJNS_10UnderscoreEiEEC2ERKS2_RKi)
        /*de98*/ 	.word	0x00000000


	//----- nvinfo : EIATTR_FRAME_SIZE
	.align		4
.L_9508:
        /*de9c*/ 	.byte	0x04, 0x11
        /*de9e*/ 	.short	(.L_9510 - .L_9509)
	.align		4
.L_9509:
        /*dea0*/ 	.word	index@($_ZN7cutlass13device_kernelIN5flash19enable_sm80_to_sm89INS1_16FlashAttnBwdSm80INS1_25CollectiveMainloopBwdSm80ILi2ELi2EN4cute5tupleIJNS5_1CILi128EEES8_NS7_ILi64EEEEEENS_10bfloat16_tEfNS_4arch4Sm80ELb0ELb1ELb1ELb1ELb0ELb0ELb0ELb0ELi2ELi4ELi4ELi4ELb0EEENS1_21CollectiveEpilogueBwdISA_SB_SD_Li256ELb1ELb0ELi2EEENS1_19SingleTileSchedulerILb1ELb0ELb0ELi128EEEEEEEEEvNT_6ParamsE$_ZN4cute3eso3ESOILb1ELb0EJNS_10UnderscoreES2_iEEC2ERKS2_S5_RKi)
        /*dea4*/ 	.word	0x00000000


	//----- nvinfo : EIATTR_FRAME_SIZE
	.align		4
.L_9510:
        /*dea8*/ 	.byte	0x04, 0x11
        /*deaa*/ 	.short	(.L_9512 - .L_9511)
	.align		4
.L_9511:
        /*deac*/ 	.word	index@($_ZN7cutlass13device_kernelIN5flash19enable_sm80_to_sm89INS1_16FlashAttnBwdSm80INS1_25CollectiveMainloopBwdSm80ILi2ELi2EN4cute5tupleIJNS5_1CILi128EEES8_NS7_ILi64EEEEEENS_10bfloat16_tEfNS_4arch4Sm80ELb0ELb1ELb1ELb1ELb0ELb0ELb0ELb0ELi2ELi4ELi4ELi4ELb0EEENS1_21CollectiveEpilogueBwdISA_SB_SD_Li256ELb1ELb0ELi2EEENS1_19SingleTileSchedulerILb1ELb0ELb0ELi128EEEEEEEEEvNT_6ParamsE$_ZN4cute3eso3ESOILb1ELb0EJNS_10UnderscoreES2_S2_iEEC2ERKS2_S5_S5_RKi)
        /*deb0*/ 	.word	0x00000000


	//----- nvinfo : EIATTR_FRAME_SIZE
	.align		4
.L_9512:
        /*deb4*/ 	.byte	0x04, 0x11
        /*deb6*/ 	.short	(.L_9514 - .L_9513)
	.align		4
.L_9513:
        /*deb8*/ 	.word	index@($_ZN7cutlass13device_kernelIN5flash19enable_sm80_to_sm89INS1_16FlashAttnBwdSm80INS1_25CollectiveMainloopBwdSm80ILi2ELi2EN4cute5tupleIJNS5_1CILi128EEES8_NS7_ILi64EEEEEENS_10bfloat16_tEfNS_4arch4Sm80ELb0ELb1ELb1ELb1ELb0ELb0ELb0ELb0ELi2ELi4ELi4ELi4ELb0EEENS1_21CollectiveEpilogueBwdISA_SB_SD_Li256ELb1ELb0ELi2EEENS1_19SingleTileSchedulerILb1ELb0ELb0ELi128EEEEEEEEEvNT_6ParamsE$_ZN4cute3eso3ESOILb0ELb1EJlEEC2ERKl)
        /*debc*/ 	.word	0x00000000


	//----- nvinfo : EIATTR_FRAME_SIZE
	.align		4
.L_9514:
        /*dec0*/ 	.byte	0x04, 0x11
        /*dec2*/ 	.short	(.L_9516 - .L_9515)
	.align		4
.L_9515:
        /*dec4*/ 	.word	index@($_ZN7cutlass13device_kernelIN5flash19enable_sm80_to_sm89INS1_16FlashAttnBwdSm80INS1_25CollectiveMainloopBwdSm80ILi2ELi2EN4cute5tupleIJNS5_1CILi128EEES8_NS7_ILi64EEEEEENS_10bfloat16_tEfNS_4arch4Sm80ELb0ELb1ELb1ELb1ELb0ELb0ELb0ELb0ELi2ELi4ELi4ELi4ELb0EEENS1_21CollectiveEpilogueBwdISA_SB_SD_Li256ELb1ELb0ELi2EEENS1_19SingleTileSchedulerILb1ELb0ELb0ELi128EEEEEEEEEvNT_6ParamsE$_ZN4cute3eso3ESOILb0ELb1EJiNS_1CILi72EEENS2_ILi512EEEEEC2ERKiRKS3_RKS4_)
        /*dec8*/ 	.word	0x00000000


	//----- nvinfo : EIATTR_FRAME_SIZE
	.align		4
.L_9516:
        /*decc*/ 	.byte	0x04, 0x11
        /*dece*/ 	.short	(.L_9518 - .L_9517)
	.align		4
.L_9517:
        /*ded0*/ 	.word	index@($_ZN7cutlass13device_kernelIN5flash19enable_sm80_to_sm89INS1_16FlashAttnBwdSm80INS1_25CollectiveMainloopBwdSm80ILi2ELi2EN4cute5tupleIJNS5_1CILi128EEES8_NS7_ILi64EEEEEENS_10bfloat16_tEfNS_4arch4Sm80ELb0ELb1ELb1ELb1ELb0ELb0ELb0ELb0ELi2ELi4ELi4ELi4ELb0EEENS1_21CollectiveEpilogueBwdISA_SB_SD_Li256ELb1ELb0ELi2EEENS1_19SingleTileSchedulerILb1ELb0ELb0ELi128EEEEEEEEEvNT_6ParamsE$_ZN4cute3eso3ESOILb0ELb1EJiNS_1CILi512EEEEEC2ERKiRKS3_)
        /*ded4*/ 	.word	0x00000000


	//----- nvinfo : EIATTR_FRAME_SIZE
	.align		4
.L_9518:
        /*ded8*/ 	.byte	0x04, 0x11
        /*deda*/ 	.short	(.L_9520 - .L_9519)
	.align		4
.L_9519:
        /*dedc*/ 	.word	index@($_ZN7cutlass13device_kernelIN5flash19enable_sm80_to_sm89INS1_16FlashAttnBwdSm80INS1_25CollectiveMainloopBwdSm80ILi2ELi2EN4cute5tupleIJNS5_1CILi128EEES8_NS7_ILi64EEEEEENS_10bfloat16_tEfNS_4arch4Sm80ELb0ELb1ELb1ELb1ELb0ELb0ELb0ELb0ELi2ELi4ELi4ELi4ELb0EEENS1_21CollectiveEpilogueBwdISA_SB_SD_Li256ELb1ELb0ELi2EEENS1_19SingleTileSchedulerILb1ELb0ELb0ELi128EEEEEEEEEvNT_6ParamsE$_ZN4cute3eso3ESOILb0ELb1EJiNS_1CILi4096EEEEEC2ERKiRKS3_)
        /*dee0*/ 	.word	0x00000000


	//----- nvinfo : EIATTR_FRAME_SIZE
	.align		4
.L_9520:
        /*dee4*/ 	.byte	0x04, 0x11
        /*dee6*/ 	.short	(.L_9522 - .L_9521)
	.align		4
.L_9521:
        /*dee8*/ 	.word	index@($_ZN7cutlass13device_kernelIN5flash19enable_sm80_to_sm89INS1_16FlashAttnBwdSm80INS1_25CollectiveMainloopBwdSm80ILi2ELi2EN4cute5tupleIJNS5_1CILi128EEES8_NS7_ILi64EEEEEENS_10bfloat16_tEfNS_4arch4Sm80ELb0ELb1ELb1ELb1ELb0ELb0ELb0ELb0ELi2ELi4ELi4ELi4ELb0EEENS1_21CollectiveEpilogueBwdISA_SB_SD_Li256ELb1ELb0ELi2EEENS1_19SingleTileSchedulerILb1ELb0ELb0ELi128EEEEEEEEEvNT_6ParamsE$_ZN4cute3eso3ESOILb0ELb1EJiNS_1CILi144EEENS2_ILi512EEEEEC2ERKiRKS3_RKS4_)
        /*deec*/ 	.word	0x00000000


	//----- nvinfo : EIATTR_FRAME_SIZE
	.align		4
.L_9522:
        /*def0*/ 	.byte	0x04, 0x11
        /*def2*/ 	.short	(.L_9524 - .L_9523)
	.align		4
.L_9523:
        /*def4*/ 	.word	index@($_ZN7cutlass13device_kernelIN5flash19enable_sm80_to_sm89INS1_16FlashAttnBwdSm80INS1_25CollectiveMainloopBwdSm80ILi2ELi2EN4cute5tupleIJNS5_1CILi128EEES8_NS7_ILi64EEEEEENS_10bfloat16_tEfNS_4arch4Sm80ELb0ELb1ELb1ELb1ELb0ELb0ELb0ELb0ELi2ELi4ELi4ELi4ELb0EEENS1_21CollectiveEpilogueBwdISA_SB_SD_Li256ELb1ELb0ELi2EEENS1_19SingleTileSchedulerILb1ELb0ELb0ELi128EEEEEEEEEvNT_6ParamsE$_ZN4cute3eso3ESOILb0ELb1EJiNS_1CILi144EEENS2_ILi288EEEEEC2ERKiRKS3_RKS4_)
        /*def8*/ 	.word	0x00000000


	//----- nvinfo : EIATTR_FRAME_SIZE
	.align		4
.L_9524:
        /*defc*/ 	.byte	0x04, 0x11
        /*defe*/ 	.short	(.L_9526 - .L_9525)
	.align		4
.L_9525:
        /*df00*/ 	.word	index@($_ZN7cutlass13device_kernelIN5flash19enable_sm80_to_sm89INS1_16FlashAttnBwdSm80INS1_25CollectiveMainloopBwdSm80ILi2ELi2EN4cute5tupleIJNS5_1CILi128EEES8_NS7_ILi64EEEEEENS_10bfloat16_tEfNS_4arch4Sm80ELb0ELb1ELb1ELb1ELb0ELb0ELb0ELb0ELi2ELi4ELi4ELi4ELb0EEENS1_21CollectiveEpilogueBwdISA_SB_SD_Li256ELb1ELb0ELi2EEENS1_19SingleTileSchedulerILb1ELb0ELb0ELi128EEEEEEEEEvNT_6ParamsE$_ZN4cute3eso3ESOILb0ELb1EJiNS_1CILi0EEEEEC2ERKiRKS3_)
        /*df04*/ 	.word	0x00000000


	//----- nvinfo : EIATTR_FRAME_SIZE
	.align		4
.L_9526:
        /*df08*/ 	.byte	0x04, 0x11
        /*df0a*/ 	.short	(.L_9528 - .L_9527)
	.align		4
.L_9527:
        /*df0c*/ 	.word	index@($_ZN7cutlass13device_kernelIN5flash19enable_sm80_to_sm89INS1_16FlashAttnBwdSm80INS1_25CollectiveMainloopBwdSm80ILi2ELi2EN4cute5tupleIJNS5_1CILi128EEES8_NS7_ILi64EEEEEENS_10bfloat16_tEfNS_4arch4Sm80ELb0ELb1ELb1ELb1ELb0ELb0ELb0ELb0ELi2ELi4ELi4ELi4ELb0EEENS1_21CollectiveEpilogueBwdISA_SB_SD_Li256ELb1ELb0ELi2EEENS1_19SingleTileSchedulerILb1ELb0ELb0ELi128EEEEEEEEEvNT_6ParamsE$_ZN4cute3eso3ESOILb0ELb1EJiEEC2ERKi)
        /*df10*/ 	.word	0x00000000


	//----- nvinfo : EIATTR_FRAME_SIZE
	.align		4
.L_9528:
        /*df14*/ 	.byte	0x04, 0x11
        /*df16*/ 	.short	(.L_9530 - .L_9529)
	.align		4
.L_9529:
        /*df18*/ 	.word	index@($_ZN7cutlass13device_kernelIN5flash19enable_sm80_to_sm89INS1_16FlashAttnBwdSm80INS1_25CollectiveMainloopBwdSm80ILi2ELi2EN4cute5tupleIJNS5_1CILi128EEES8_NS7_ILi64EEEEEENS_10bfloat16_tEfNS_4arch4Sm80ELb0ELb1ELb1ELb1ELb0ELb0ELb0ELb0ELi2ELi4ELi4ELi4ELb0EEENS1_21CollectiveEpilogueBwdISA_SB_SD_Li256ELb1ELb0ELi2EEENS1_19SingleTileSchedulerILb1ELb0ELb0ELi128EEEEEEEEEvNT_6ParamsE$_ZN4cute3eso3ESOILb0ELb1EJNS_6LayoutINS_5tupleIJNS3_IJNS_1CILi8EEENS4_ILi1EEEEEENS4_ILi2EEEEEENS3_IJNS3_IJS6_NS4_ILi0EEEEEEiEEEEESA_EEC2ERKSD_RKSA_)
        /*df1c*/ 	.word	0x00000000


	//----- nvinfo : EIATTR_FRAME_SIZE
	.align		4
.L_9530:
        /*df20*/ 	.byte	0x04, 0x11
        /*df22*/ 	.short	(.L_9532 - .L_9531)
	.align		4
.L_9531:
        /*df24*/ 	.word	index@($_ZN7cutlass13device_kernelIN5flash19enable_sm80_to_sm89INS1_16FlashAttnBwdSm80INS1_25CollectiveMainloopBwdSm80ILi2ELi2EN4cute5tupleIJNS5_1CILi128EEES8_NS7_ILi64EEEEEENS_10bfloat16_tEfNS_4arch4Sm80ELb0ELb1ELb1ELb1ELb0ELb0ELb0ELb0ELi2ELi4ELi4ELi4ELb0EEENS1_21CollectiveEpilogueBwdISA_SB_SD_Li256ELb1ELb0ELi2EEENS1_19SingleTileSchedulerILb1ELb0ELb0ELi128EEEEEEEEEvNT_6ParamsE$_ZN4cute3eso3ESOILb0ELb1EJNS_5tupleIJiiEEENS_1CILi8192EEEEEC2ERKS3_RKS5_)
        /*df28*/ 	.word	0x00000000


	//----- nvinfo : EIATTR_FRAME_SIZE
	.align		4
.L_9532:
        /*df2c*/ 	.byte	0x04, 0x11
        /*df2e*/ 	.short	(.L_9534 - .L_9533)
	.align		4
.L_9533:
        /*df30*/ 	.word	index@($_ZN7cutlass13device_kernelIN5flash19enable_sm80_to_sm89INS1_16FlashAttnBwdSm80INS1_25CollectiveMainloopBwdSm80ILi2ELi2EN4cute5tupleIJNS5_1CILi128EEES8_NS7_ILi64EEEEEENS_10bfloat16_tEfNS_4arch4Sm80ELb0ELb1ELb1ELb1ELb0ELb0ELb0ELb0ELi2ELi4ELi4ELi4ELb0EEENS1_21CollectiveEpilogueBwdISA_SB_SD_Li256ELb1ELb0ELi2EEENS1_19SingleTileSchedulerILb1ELb0ELb0ELi128EEEEEEEEEvNT_6ParamsE$_ZN4cute3eso3ESOILb0ELb1EJNS_5tupleIJiiEEENS_1CILi1024EEEEEC2ERKS3_RKS5_)
        /*df34*/ 	.word	0x00000000


	//----- nvinfo : EIATTR_FRAME_SIZE
	.align		4
.L_9534:
        /*df38*/ 	.byte	0x04, 0x11
        /*df3a*/ 	.short	(.L_9536 - .L_9535)
	.align		4
.L_9535:
        /*df3c*/ 	.word	index@($_ZN7cutlass13device_kernelIN5flash19enable_sm80_to_sm89INS1_16FlashAttnBwdSm80INS1_25CollectiveMainloopBwdSm80ILi2ELi2EN4cute5tupleIJNS5_1CILi128EEES8_NS7_ILi64EEEEEENS_10bfloat16_tEfNS_4arch4Sm80ELb0ELb1ELb1ELb1ELb0ELb0ELb0ELb0ELi2ELi4ELi4ELi4ELb0EEENS1_21CollectiveEpilogueBwdISA_SB_SD_Li256ELb1ELb0ELi2EEENS1_19SingleTileSchedulerILb1ELb0ELb0ELi128EEEEEEEEEvNT_6ParamsE$_ZN4cute3eso3ESOILb0ELb1EJNS_5tupleIJiiEEEEEC2ERKS3_)
        /*df40*/ 	.word	0x00000000


	//----- nvinfo : EIATTR_FRAME_SIZE
	.align		4
.L_9536:
        /*df44*/ 	.byte	0x04, 0x11
        /*df46*/ 	.short	(.L_9538 - .L_9537)
	.align		4
.L_9537:
        /*df48*/ 	.word	index@($_ZN7cutlass13device_kernelIN5flash19enable_sm80_to_sm89INS1_16FlashAttnBwdSm80INS1_25CollectiveMainloopBwdSm80ILi2ELi2EN4cute5tupleIJNS5_1CILi128EEES8_NS7_ILi64EEEEEENS_10bfloat16_tEfNS_4arch4Sm80ELb0ELb1ELb1ELb1ELb0ELb0ELb0ELb0ELi2ELi4ELi4ELi4ELb0EEENS1_21CollectiveEpilogueBwdISA_SB_SD_Li256ELb1ELb0ELi2EEENS1_19SingleTileSchedulerILb1ELb0ELb0ELi128EEEEEEEEEvNT_6ParamsE$_ZN4cute3eso3ESOILb0ELb1EJNS_5tupleIJiNS2_IJiiEEEEEENS2_IJNS_10UnderscoreENS2_IJS5_S5_EEEEEEEEC2ERKS4_RKS7_)
        /*df4c*/ 	.word	0x00000000


	//----- nvinfo : EIATTR_FRAME_SIZE
	.align		4
.L_9538:
        /*df50*/ 	.byte	0x04, 0x11
        /*df52*/ 	.short	(.L_9540 - .L_9539)
	.align		4
.L_9539:
        /*df54*/ 	.word	index@($_ZN7cutlass13device_kernelIN5flash19enable_sm80_to_sm89INS1_16FlashAttnBwdSm80INS1_25CollectiveMainloopBwdSm80ILi2ELi2EN4cute5tupleIJNS5_1CILi128EEES8_NS7_ILi64EEEEEENS_10bfloat16_tEfNS_4arch4Sm80ELb0ELb1ELb1ELb1ELb0ELb0ELb0ELb0ELi2ELi4ELi4ELi4ELb0EEENS1_21CollectiveEpilogueBwdISA_SB_SD_Li256ELb1ELb0ELi2EEENS1_19SingleTileSchedulerILb1ELb0ELb0ELi128EEEEEEEEEvNT_6ParamsE$_ZN4cute3eso3ESOILb0ELb1EJNS_5tupleIJiNS2_IJiNS_1CILi0EEEEEEEEENS2_IJNS_10UnderscoreENS2_IJS7_S7_EEEEEEEEC2ERKS6_RKS9_)
        /*df58*/ 	.word	0x00000000


	//----- nvinfo : EIATTR_FRAME_SIZE
	.align		4
.L_9540:
        /*df5c*/ 	.byte	0x04, 0x11
        /*df5e*/ 	.short	(.L_9542 - .L_9541)
	.align		4
.L_9541:
        /*df60*/ 	.word	index@($_ZN7cutlass13device_kernelIN5flash19enable_sm80_to_sm89INS1_16FlashAttnBwdSm80INS1_25CollectiveMainloopBwdSm80ILi2ELi2EN4cute5tupleIJNS5_1CILi128EEES8_NS7_ILi64EEEEEENS_10bfloat16_tEfNS_4arch4Sm80ELb0ELb1ELb1ELb1ELb0ELb0ELb0ELb0ELi2ELi4ELi4ELi4ELb0EEENS1_21CollectiveEpilogueBwdISA_SB_SD_Li256ELb1ELb0ELi2EEENS1_19SingleTileSchedulerILb1ELb0ELb0ELi128EEEEEEEEEvNT_6ParamsE$_ZN4cute3eso3ESOILb0ELb0EJiiiNS_1CILi72EEENS2_ILi512EEEEEC2ERKiS7_S7_RKS3_RKS4_)
        /*df64*/ 	.word	0x00000000


	//----- nvinfo : EIATTR_FRAME_SIZE
	.align		4
.L_9542:
        /*df68*/ 	.byte	0x04, 0x11
        /*df6a*/ 	.short	(.L_9544 - .L_9543)
	.align		4
.L_9543:
        /*df6c*/ 	.word	index@($_ZN7cutlass13device_kernelIN5flash19enable_sm80_to_sm89INS1_16FlashAttnBwdSm80INS1_25CollectiveMainloopBwdSm80ILi2ELi2EN4cute5tupleIJNS5_1CILi128EEES8_NS7_ILi64EEEEEENS_10bfloat16_tEfNS_4arch4Sm80ELb0ELb1ELb1ELb1ELb0ELb0ELb0ELb0ELi2ELi4ELi4ELi4ELb0EEENS1_21CollectiveEpilogueBwdISA_SB_SD_Li256ELb1ELb0ELi2EEENS1_19SingleTileSchedulerILb1ELb0ELb0ELi128EEEEEEEEEvNT_6ParamsE$_ZN4cute3eso3ESOILb0ELb0EJiiiNS_1CILi144EEENS2_ILi512EEEEEC2ERKiS7_S7_RKS3_RKS4_)
        /*df70*/ 	.word	0x00000000


	//----- nvinfo : EIATTR_FRAME_SIZE
	.align		4
.L_9544:
        /*df74*/ 	.byte	0x04, 0x11
        /*df76*/ 	.short	(.L_9546 - .L_9545)
	.align		4
.L_9545:
        /*df78*/ 	.word	index@($_ZN7cutlass13device_kernelIN5flash19enable_sm80_to_sm89INS1_16FlashAttnBwdSm80INS1_25CollectiveMainloopBwdSm80ILi2ELi2EN4cute5tupleIJNS5_1CILi128EEES8_NS7_ILi64EEEEEENS_10bfloat16_tEfNS_4arch4Sm80ELb0ELb1ELb1ELb1ELb0ELb0ELb0ELb0ELi2ELi4ELi4ELi4ELb0EEENS1_21CollectiveEpilogueBwdISA_SB_SD_Li256ELb1ELb0ELi2EEENS1_19SingleTileSchedulerILb1ELb0ELb0ELi128EEEEEEEEEvNT_6ParamsE$_ZN4cute3eso3ESOILb0ELb0EJiiiNS_1CILi0EEEEEC2ERKiS6_S6_RKS3_)
        /*df7c*/ 	.word	0x00000000


	//----- nvinfo : EIATTR_FRAME_SIZE
	.align		4
.L_9546:
        /*df80*/ 	.byte	0x04, 0x11
        /*df82*/ 	.short	(.L_9548 - .L_9547)
	.align		4
.L_9547:
        /*df84*/ 	.word	index@($_ZN7cutlass13device_kernelIN5flash19enable_sm80_to_sm89INS1_16FlashAttnBwdSm80INS1_25CollectiveMainloopBwdSm80ILi2ELi2EN4cute5tupleIJNS5_1CILi128EEES8_NS7_ILi64EEEEEENS_10bfloat16_tEfNS_4arch4Sm80ELb0ELb1ELb1ELb1ELb0ELb0ELb0ELb0ELi2ELi4ELi4ELi4ELb0EEENS1_21CollectiveEpilogueBwdISA_SB_SD_Li256ELb1ELb0ELi2EEENS1_19SingleTileSchedulerILb1ELb0ELb0ELi128EEEEEEEEEvNT_6ParamsE$_ZN4cute3eso3ESOILb0ELb0EJiiiEEC2ERKiS4_S4_)
        /*df88*/ 	.word	0x00000000


	//----- nvinfo : EIATTR_FRAME_SIZE
	.align		4
.L_9548:
        /*df8c*/ 	.byte	0x04, 0x11
        /*df8e*/ 	.short	(.L_9550 - .L_9549)
	.align		4
.L_9549:
        /*df90*/ 	.word	index@($_ZN7cutlass13device_kernelIN5flash19enable_sm80_to_sm89INS1_16FlashAttnBwdSm80INS1_25CollectiveMainloopBwdSm80ILi2ELi2EN4cute5tupleIJNS5_1CILi128EEES8_NS7_ILi64EEEEEENS_10bfloat16_tEfNS_4arch4Sm80ELb0ELb1ELb1ELb1ELb0ELb0ELb0ELb0ELi2ELi4ELi4ELi4ELb0EEENS1_21CollectiveEpilogueBwdISA_SB_SD_Li256ELb1ELb0ELi2EEENS1_19SingleTileSchedulerILb1ELb0ELb0ELi128EEEEEEEEEvNT_6ParamsE$_ZN4cute3eso3ESOILb0ELb0EJiiNS_1CILi8192EEEEEC2ERKiS6_RKS3_)
        /*df94*/ 	.word	0x00000000


	//----- nvinfo : EIATTR_FRAME_SIZE
	.align		4
.L_9550:
        /*df98*/ 	.byte	0x04, 0x11
        /*df9a*/ 	.short	(.L_9552 - .L_9551)
	.align		4
.L_9551:
        /*df9c*/ 	.word	index@($_ZN7cutlass13device_kernelIN5flash19enable_sm80_to_sm89INS1_16FlashAttnBwdSm80INS1_25CollectiveMainloopBwdSm80ILi2ELi2EN4cute5tupleIJNS5_1CILi128EEES8_NS7_ILi64EEEEEENS_10bfloat16_tEfNS_4arch4Sm80ELb0ELb1ELb1ELb1ELb0ELb0ELb0ELb0ELi2ELi4ELi4ELi4ELb0EEENS1_21CollectiveEpilogueBwdISA_SB_SD_Li256ELb1ELb0ELi2EEENS1_19SingleTileSchedulerILb1ELb0ELb0ELi128EEEEEEEEEvNT_6ParamsE$_ZN4cute3eso3ESOILb0ELb0EJiiNS_1CILi72EEENS2_ILi512EEEEEC2ERKiS7_RKS3_RKS4_)
        /*dfa0*/ 	.word	0x00000000


	//----- nvinfo : EIATTR_FRAME_SIZE
	.align		4
.L_9552:
        /*dfa4*/ 	.byte	0x04, 0x11
        /*dfa6*/ 	.short	(.L_9554 - .L_9553)
	.align		4
.L_9553:
        /*dfa8*/ 	.word	index@($_ZN7cutlass13device_kernelIN5flash19enable_sm80_to_sm89INS1_16FlashAttnBwdSm80INS1_25CollectiveMainloopBwdSm80ILi2ELi2EN4cute5tupleIJNS5_1CILi128EEES8_NS7_ILi64EEEEEENS_10bfloat16_tEfNS_4arch4Sm80ELb0ELb1ELb1ELb1ELb0ELb0ELb0ELb0ELi2ELi4ELi4ELi4ELb0EEENS1_21CollectiveEpilogueBwdISA_SB_SD_Li256ELb1ELb0ELi2EEENS1_19SingleTileSchedulerILb1ELb0ELb0ELi128EEEEEEEEEvNT_6ParamsE$_ZN4cute3eso3ESOILb0ELb0EJiiNS_1CILi144EEENS2_ILi512EEEEEC2ERKiS7_RKS3_RKS4_)
        /*dfac*/ 	.word	0x00000000


	//----- nvinfo : EIATTR_FRAME_SIZE
	.align		4
.L_9554:
        /*dfb0*/ 	.byte	0x04, 0x11
        /*dfb2*/ 	.short	(.L_9556 - .L_9555)
	.align		4
.L_9555:
        /*dfb4*/ 	.word	index@($_ZN7cutlass13device_kernelIN5flash19enable_sm80_to_sm89INS1_16FlashAttnBwdSm80INS1_25CollectiveMainloopBwdSm80ILi2ELi2EN4cute5tupleIJNS5_1CILi128EEES8_NS7_ILi64EEEEEENS_10bfloat16_tEfNS_4arch4Sm80ELb0ELb1ELb1ELb1ELb0ELb0ELb0ELb0ELi2ELi4ELi4ELi4ELb0EEENS1_21CollectiveEpilogueBwdISA_SB_SD_Li256ELb1ELb0ELi2EEENS1_19SingleTileSchedulerILb1ELb0ELb0ELi128EEEEEEEEEvNT_6ParamsE$_ZN4cute3eso3ESOILb0ELb0EJiiNS_1CILi1024EEEEEC2ERKiS6_RKS3_)
        /*dfb8*/ 	.word	0x00000000


	//----- nvinfo : EIATTR_FRAME_SIZE
	.align		4
.L_9556:
        /*dfbc*/ 	.byte	0x04, 0x11
        /*dfbe*/ 	.short	(.L_9558 - .L_9557)
	.align		4
.L_9557:
        /*dfc0*/ 	.word	index@($_ZN7cutlass13device_kernelIN5flash19enable_sm80_to_sm89INS1_16FlashAttnBwdSm80INS1_25CollectiveMainloopBwdSm80ILi2ELi2EN4cute5tupleIJNS5_1CILi128EEES8_NS7_ILi64EEEEEENS_10bfloat16_tEfNS_4arch4Sm80ELb0ELb1ELb1ELb1ELb0ELb0ELb0ELb0ELi2ELi4ELi4ELi4ELb0EEENS1_21CollectiveEpilogueBwdISA_SB_SD_Li256ELb1ELb0ELi2EEENS1_19SingleTileSchedulerILb1ELb0ELb0ELi128EEEEEEEEEvNT_6ParamsE$_ZN4cute3eso3ESOILb0ELb0EJiiNS_1CILi0EEEEEC2ERKiS6_RKS3_)
        /*dfc4*/ 	.word	0x00000000


	//----- nvinfo : EIATTR_FRAME_SIZE
	.align		4
.L_9558:
        /*dfc8*/ 	.byte	0x04, 0x11
        /*dfca*/ 	.short	(.L_9560 - .L_9559)
	.align		4
.L_9559:
        /*dfcc*/ 	.word	index@($_ZN7cutlass13device_kernelIN5flash19enable_sm80_to_sm89INS1_16FlashAttnBwdSm80INS1_25CollectiveMainloopBwdSm80ILi2ELi2EN4cute5tupleIJNS5_1CILi128EEES8_NS7_ILi64EEEEEENS_10bfloat16_tEfNS_4arch4Sm80ELb0ELb1ELb1ELb1ELb0ELb0ELb0ELb0ELi2ELi4ELi4ELi4ELb0EEENS1_21CollectiveEpilogueBwdISA_SB_SD_Li256ELb1ELb0ELi2EEENS1_19SingleTileSchedulerILb1ELb0ELb0ELi128EEEEEEEEEvNT_6ParamsE$_ZN4cute3eso3ESOILb0ELb0EJiiEEC2ERKiS4_)
        /*dfd0*/ 	.word	0x00000000


	//----- nvinfo : EIATTR_FRAME_SIZE
	.align		4
.L_9560:
        /*dfd4*/ 	.byte	0x04, 0x11
        /*dfd6*/ 	.short	(.L_9562 - .L_9561)
	.align		4
.L_9561:
        /*dfd8*/ 	.word	index@($_ZN7cutlass13device_kernelIN5flash19enable_sm80_to_sm89INS1_16FlashAttnBwdSm80INS1_25CollectiveMainloopBwdSm80ILi2ELi2EN4cute5tupleIJNS5_1CILi128EEES8_NS7_ILi64EEEEEENS_10bfloat16_tEfNS_4arch4Sm80ELb0ELb1ELb1ELb1ELb0ELb0ELb0ELb0ELi2ELi4ELi4ELi4ELb0EEENS1_21CollectiveEpilogueBwdISA_SB_SD_Li256ELb1ELb0ELi2EEENS1_19SingleTileSchedulerILb1ELb0ELb0ELi128EEEEEEEEEvNT_6ParamsE$_ZN4cute3eso3ESOILb0ELb0EJiNS_5tupleIJiiEEEEEC2ERKiRKS3_)
        /*dfdc*/ 	.word	0x00000000


	//----- nvinfo : EIATTR_FRAME_SIZE
	.align		4
.L_9562:
        /*dfe0*/ 	.byte	0x04, 0x11
        /*dfe2*/ 	.short	(.L_9564 - .L_9563)
	.align		4
.L_9563:
        /*dfe4*/ 	.word	index@($_ZN7cutlass13device_kernelIN5flash19enable_sm80_to_sm89INS1_16FlashAttnBwdSm80INS1_25CollectiveMainloopBwdSm80ILi2ELi2EN4cute5tupleIJNS5_1CILi128EEES8_NS7_ILi64EEEEEENS_10bfloat16_tEfNS_4arch4Sm80ELb0ELb1ELb1ELb1ELb0ELb0ELb0ELb0ELi2ELi4ELi4ELi4ELb0EEENS1_21CollectiveEpilogueBwdISA_SB_SD_Li256ELb1ELb0ELi2EEENS1_19SingleTileSchedulerILb1ELb0ELb0ELi128EEEEEEEEEvNT_6ParamsE$_ZN4cute3eso3ESOILb0ELb0EJiNS_5tupleIJiNS_1CILi0EEEEEEEEC2ERKiRKS5_)
        /*dfe8*/ 	.word	0x00000000


	//----- nvinfo : EIATTR_FRAME_SIZE
	.align		4
.L_9564:
        /*dfec*/ 	.byte	0x04, 0x11
        /*dfee*/ 	.short	(.L_9566 - .L_9565)
	.align		4
.L_9565:
        /*dff0*/ 	.word	index@($_ZN7cutlass13device_kernelIN5flash19enable_sm80_to_sm89INS1_16FlashAttnBwdSm80INS1_25CollectiveMainloopBwdSm80ILi2ELi2EN4cute5tupleIJNS5_1CILi128EEES8_NS7_ILi64EEEEEENS_10bfloat16_tEfNS_4arch4Sm80ELb0ELb1ELb1ELb1ELb0ELb0ELb0ELb0ELi2ELi4ELi4ELi4ELb0EEENS1_21CollectiveEpilogueBwdISA_SB_SD_Li256ELb1ELb0ELi2EEENS1_19SingleTileSchedulerILb1ELb0ELb0ELi128EEEEEEEEEvNT_6ParamsE$_ZN4cute3eso3ESOILb0ELb0EJNS_6LayoutINS_5tupleIJNS3_IJNS_1CILi8EEENS4_ILi1EEEEEENS4_ILi4EEES6_EEENS3_IJNS3_IJS6_NS4_ILi0EEEEEElSA_EEEEElEEC2ERKSD_RKl)
        /*dff4*/ 	.word	0x00000000


	//----- nvinfo : EIATTR_FRAME_SIZE
	.align		4
.L_9566:
        /*dff8*/ 	.byte	0x04, 0x11
        /*dffa*/ 	.short	(.L_9568 - .L_9567)
	.align		4
.L_9567:
        /*dffc*/ 	.word	index@($_ZN7cutlass13device_kernelIN5flash19enable_sm80_to_sm89INS1_16FlashAttnBwdSm80INS1_25CollectiveMainloopBwdSm80ILi2ELi2EN4cute5tupleIJNS5_1CILi128EEES8_NS7_ILi64EEEEEENS_10bfloat16_tEfNS_4arch4Sm80ELb0ELb1ELb1ELb1ELb0ELb0ELb0ELb0ELi2ELi4ELi4ELi4ELb0EEENS1_21CollectiveEpilogueBwdISA_SB_SD_Li256ELb1ELb0ELi2EEENS1_19SingleTileSchedulerILb1ELb0ELb0ELi128EEEEEEEEEvNT_6ParamsE$_ZN4cute3eso3ESOILb0ELb0EJNS_6LayoutINS_5tupleIJNS3_IJNS_1CILi8EEENS4_ILi1EEEEEENS4_ILi4EEES6_EEENS3_IJNS3_IJS6_NS4_ILi0EEEEEElSA_EEEEENS_10ViewEngineINS_8gmem_ptrIPKN7cutlass10bfloat16_tEEEEEEEC2ERKSD_RKSL_)
        /*e000*/ 	.word	0x00000000


	//----- nvinfo : EIATTR_FRAME_SIZE
	.align		4
.L_9568:
        /*e004*/ 	.byte	0x04, 0x11
        /*e006*/ 	.short	(.L_9570 - .L_9569)
	.align		4
.L_9569:
        /*e008*/ 	.word	index@($_ZN7cutlass13device_kernelIN5flash19enable_sm80_to_sm89INS1_16FlashAttnBwdSm80INS1_25CollectiveMainloopBwdSm80ILi2ELi2EN4cute5tupleIJNS5_1CILi128EEES8_NS7_ILi64EEEEEENS_10bfloat16_tEfNS_4arch4Sm80ELb0ELb1ELb1ELb1ELb0ELb0ELb0ELb0ELi2ELi4ELi4ELi4ELb0EEENS1_21CollectiveEpilogueBwdISA_SB_SD_Li256ELb1ELb0ELi2EEENS1_19SingleTileSchedulerILb1ELb0ELb0ELi128EEEEEEEEEvNT_6ParamsE$_ZN4cute3eso3ESOILb0ELb0EJNS_6LayoutINS_5tupleIJNS3_IJNS_1CILi8EEENS4_ILi1EEEEEENS4_ILi2EEES5_EEENS3_IJNS3_IJS6_NS4_ILi0EEEEEEiNS4_ILi1024EEEEEEEEiEEC2ERKSE_RKi)
        /*e00c*/ 	.word	0x00000000


	//----- nvinfo : EIATTR_FRAME_SIZE
	.align		4
.L_9570:
        /*e010*/ 	.byte	0x04, 0x11
        /*e012*/ 	.short	(.L_9572 - .L_9571)
	.align		4
.L_9571:
        /*e014*/ 	.word	index@($_ZN7cutlass13device_kernelIN5flash19enable_sm80_to_sm89INS1_16FlashAttnBwdSm80INS1_25CollectiveMainloopBwdSm80ILi2ELi2EN4cute5tupleIJNS5_1CILi128EEES8_NS7_ILi64EEEEEENS_10bfloat16_tEfNS_4arch4Sm80ELb0ELb1ELb1ELb1ELb0ELb0ELb0ELb0ELi2ELi4ELi4ELi4ELb0EEENS1_21CollectiveEpilogueBwdISA_SB_SD_Li256ELb1ELb0ELi2EEENS1_19SingleTileSchedulerILb1ELb0ELb0ELi128EEEEEEEEEvNT_6ParamsE$_ZN4cute3eso3ESOILb0ELb0EJNS_6LayoutINS_5tupleIJNS3_IJNS_1CILi8EEENS4_ILi1EEEEEENS4_ILi2EEES5_EEENS3_IJNS3_IJS6_NS4_ILi0EEEEEEiNS4_ILi1024EEEEEEEENS_10ViewEngineINS_8smem_ptrIPN7cutlass10bfloat16_tEEEEEEEC2ERKSE_RKSL_)
        /*e018*/ 	.word	0x00000000


	//----- nvinfo : EIATTR_FRAME_SIZE
	.align		4
.L_9572:
        /*e01c*/ 	.byte	0x04, 0x11
        /*e01e*/ 	.short	(.L_9574 - .L_9573)
	.align		4
.L_9573:
        /*e020*/ 	.word	index@($_ZN7cutlass13device_kernelIN5flash19enable_sm80_to_sm89INS1_16FlashAttnBwdSm80INS1_25CollectiveMainloopBwdSm80ILi2ELi2EN4cute5tupleIJNS5_1CILi128EEES8_NS7_ILi64EEEEEENS_10bfloat16_tEfNS_4arch4Sm80ELb0ELb1ELb1ELb1ELb0ELb0ELb0ELb0ELi2ELi4ELi4ELi4ELb0EEENS1_21CollectiveEpilogueBwdISA_SB_SD_Li256ELb1ELb0ELi2EEENS1_19SingleTileSchedulerILb1ELb0ELb0ELi128EEEEEEEEEvNT_6ParamsE$_ZN4cute3eso3ESOILb0ELb0EJNS_6LayoutINS_5tupleIJNS3_IJNS_1CILi8EEENS4_ILi1EEEEEENS4_ILi2EEENS3_IJS8_S8_EEEEEENS3_IJNS3_IJS6_NS4_ILi0EEEEEENS4_ILi4096EEENS3_IJiiEEEEEEEEiEEC2ERKSG_RKi)
        /*e024*/ 	.word	0x00000000


	//----- nvinfo : EIATTR_FRAME_SIZE
	.align		4
.L_9574:
        /*e028*/ 	.byte	0x04, 0x11
        /*e02a*/ 	.short	(.L_9576 - .L_9575)
	.align		4
.L_9575:
        /*e02c*/ 	.word	index@($_ZN7cutlass13device_kernelIN5flash19enable_sm80_to_sm89INS1_16FlashAttnBwdSm80INS1_25CollectiveMainloopBwdSm80ILi2ELi2EN4cute5tupleIJNS5_1CILi128EEES8_NS7_ILi64EEEEEENS_10bfloat16_tEfNS_4arch4Sm80ELb0ELb1ELb1ELb1ELb0ELb0ELb0ELb0ELi2ELi4ELi4ELi4ELb0EEENS1_21CollectiveEpilogueBwdISA_SB_SD_Li256ELb1ELb0ELi2EEENS1_19SingleTileSchedulerILb1ELb0ELb0ELi128EEEEEEEEEvNT_6ParamsE$_ZN4cute3eso3ESOILb0ELb0EJNS_6LayoutINS_5tupleIJNS3_IJNS_1CILi8EEENS4_ILi1EEEEEENS4_ILi2EEENS3_IJS8_S8_EEEEEENS3_IJNS3_IJS6_NS4_ILi0EEEEEENS4_ILi4096EEENS3_IJiiEEEEEEEENS_10ViewEngineINS_8smem_ptrIPN7cutlass10bfloat16_tEEEEEEEC2ERKSG_RKSN_)
        /*e030*/ 	.word	0x00000000


	//----- nvinfo : EIATTR_FRAME_SIZE
	.align		4
.L_9576:
        /*e034*/ 	.byte	0x04, 0x11
        /*e036*/ 	.short	(.L_9578 - .L_9577)
	.align		4
.L_9577:
        /*e038*/ 	.word	index@($_ZN7cutlass13device_kernelIN5flash19enable_sm80_to_sm89INS1_16FlashAttnBwdSm80INS1_25CollectiveMainloopBwdSm80ILi2ELi2EN4cute5tupleIJNS5_1CILi128EEES8_NS7_ILi64EEEEEENS_10bfloat16_tEfNS_4arch4Sm80ELb0ELb1ELb1ELb1ELb0ELb0ELb0ELb0ELi2ELi4ELi4ELi4ELb0EEENS1_21CollectiveEpilogueBwdISA_SB_SD_Li256ELb1ELb0ELi2EEENS1_19SingleTileSchedulerILb1ELb0ELb0ELi128EEEEEEEEEvNT_6ParamsE$_ZN4cute3eso3ESOILb0ELb0EJNS_6LayoutINS_5tupleIJNS3_IJNS_1CILi8EEENS4_ILi1EEEEEENS4_ILi2EEEEEENS3_IJNS3_IJS6_NS4_ILi0EEEEEEiEEEEEiEEC2ERKSD_RKi)
        /*e03c*/ 	.word	0x00000000


	//----- nvinfo : EIATTR_FRAME_SIZE
	.align		4
.L_9578:
        /*e040*/ 	.byte	0x04, 0x11
        /*e042*/ 	.short	(.L_9580 - .L_9579)
	.align		4
.L_9579:
        /*e044*/ 	.word	index@($_ZN7cutlass13device_kernelIN5flash19enable_sm80_to_sm89INS1_16FlashAttnBwdSm80INS1_25CollectiveMainloopBwdSm80ILi2ELi2EN4cute5tupleIJNS5_1CILi128EEES8_NS7_ILi64EEEEEENS_10bfloat16_tEfNS_4arch4Sm80ELb0ELb1ELb1ELb1ELb0ELb0ELb0ELb0ELi2ELi4ELi4ELi4ELb0EEENS1_21CollectiveEpilogueBwdISA_SB_SD_Li256ELb1ELb0ELi2EEENS1_19SingleTileSchedulerILb1ELb0ELb0ELi128EEEEEEEEEvNT_6ParamsE$_ZN4cute3eso3ESOILb0ELb0EJNS_6LayoutINS_5tupleIJNS3_IJNS_1CILi8EEENS4_ILi1EEEEEENS4_ILi2EEEEEENS3_IJNS3_IJS6_NS4_ILi0EEEEEEiEEEEENS_10ViewEngineINS_8smem_ptrIPN7cutlass10bfloat16_tEEEEEEEC2ERKSD_RKSK_)
        /*e048*/ 	.word	0x00000000


	//----- nvinfo : EIATTR_FRAME_SIZE
	.align		4
.L_9580:
        /*e04c*/ 	.byte	0x04, 0x11
        /*e04e*/ 	.short	(.L_9582 - .L_9581)
	.align		4
.L_9581:
        /*e050*/ 	.word	index@($_ZN7cutlass13device_kernelIN5flash19enable_sm80_to_sm89INS1_16FlashAttnBwdSm80INS1_25CollectiveMainloopBwdSm80ILi2ELi2EN4cute5tupleIJNS5_1CILi128EEES8_NS7_ILi64EEEEEENS_10bfloat16_tEfNS_4arch4Sm80ELb0ELb1ELb1ELb1ELb0ELb0ELb0ELb0ELi2ELi4ELi4ELi4ELb0EEENS1_21CollectiveEpilogueBwdISA_SB_SD_Li256ELb1ELb0ELi2EEENS1_19SingleTileSchedulerILb1ELb0ELb0ELi128EEEEEEEEEvNT_6ParamsE$_ZN4cute3eso3ESOILb0ELb0EJNS_6LayoutINS_5tupleIJNS3_IJNS_1CILi8EEENS4_ILi1EEEEEENS3_IJNS4_ILi2EEEEEEEEENS3_IJNS3_IJS6_NS4_ILi0EEEEEENS3_IJiEEEEEEEENS_10ViewEngineINS_8smem_ptrIPN7cutlass10bfloat16_tEEEEEEEC2ERKSF_RKSM_)
        /*e054*/ 	.word	0x00000000


	//----- nvinfo : EIATTR_FRAME_SIZE
	.align		4
.L_9582:
        /*e058*/ 	.byte	0x04, 0x11
        /*e05a*/ 	.short	(.L_9584 - .L_9583)
	.align		4
.L_9583:
        /*e05c*/ 	.word	index@($_ZN7cutlass13device_kernelIN5flash19enable_sm80_to_sm89INS1_16FlashAttnBwdSm80INS1_25CollectiveMainloopBwdSm80ILi2ELi2EN4cute5tupleIJNS5_1CILi128EEES8_NS7_ILi64EEEEEENS_10bfloat16_tEfNS_4arch4Sm80ELb0ELb1ELb1ELb1ELb0ELb0ELb0ELb0ELi2ELi4ELi4ELi4ELb0EEENS1_21CollectiveEpilogueBwdISA_SB_SD_Li256ELb1ELb0ELi2EEENS1_19SingleTileSchedulerILb1ELb0ELb0ELi128EEEEEEEEEvNT_6ParamsE$_ZN4cute3eso3ESOILb0ELb0EJNS_6LayoutINS_5tupleIJNS3_IJNS_1CILi2EEES5_S5_EEES5_NS3_IJS5_S5_EEEEEENS3_IJNS3_IJNS4_ILi1EEENS4_ILi512EEEiEEENS4_ILi4096EEENS3_IJiiEEEEEEEEjEEC2ERKSF_RKj)
        /*e060*/ 	.word	0x00000000


	//----- nvinfo : EIATTR_FRAME_SIZE
	.align		4
.L_9584:
        /*e064*/ 	.byte	0x04, 0x11
        /*e066*/ 	.short	(.L_9586 - .L_9585)
	.align		4
.L_9585:
        /*e068*/ 	.word	index@($_ZN7cutlass13device_kernelIN5flash19enable_sm80_to_sm89INS1_16FlashAttnBwdSm80INS1_25CollectiveMainloopBwdSm80ILi2ELi2EN4cute5tupleIJNS5_1CILi128EEES8_NS7_ILi64EEEEEENS_10bfloat16_tEfNS_4arch4Sm80ELb0ELb1ELb1ELb1ELb0ELb0ELb0ELb0ELi2ELi4ELi4ELi4ELb0EEENS1_21CollectiveEpilogueBwdISA_SB_SD_Li256ELb1ELb0ELi2EEENS1_19SingleTileSchedulerILb1ELb0ELb0ELi128EEEEEEEEEvNT_6ParamsE$_ZN4cute3eso3ESOILb0ELb0EJNS_6LayoutINS_5tupleIJNS3_IJNS_1CILi2EEES5_S5_EEES5_NS3_IJS5_S5_EEEEEENS3_IJNS3_IJNS4_ILi1EEENS4_ILi512EEEiEEENS4_ILi4096EEENS3_IJiiEEEEEEEENS_10ViewEngineINS_8smem_ptrIPN7cutlass10bfloat16_tEEEEEEEC2ERKSF_RKSM_)
        /*e06c*/ 	.word	0x00000000


	//----- nvinfo : EIATTR_FRAME_SIZE
	.align		4
.L_9586:
        /*e070*/ 	.byte	0x04, 0x11
        /*e072*/ 	.short	(.L_9588 - .L_9587)
	.align		4
.L_9587:
        /*e074*/ 	.word	index@($_ZN7cutlass13device_kernelIN5flash19enable_sm80_to_sm89INS1_16FlashAttnBwdSm80INS1_25CollectiveMainloopBwdSm80ILi2ELi2EN4cute5tupleIJNS5_1CILi128EEES8_NS7_ILi64EEEEEENS_10bfloat16_tEfNS_4arch4Sm80ELb0ELb1ELb1ELb1ELb0ELb0ELb0ELb0ELi2ELi4ELi4ELi4ELb0EEENS1_21CollectiveEpilogueBwdISA_SB_SD_Li256ELb1ELb0ELi2EEENS1_19SingleTileSchedulerILb1ELb0ELb0ELi128EEEEEEEEEvNT_6ParamsE$_ZN4cute3eso3ESOILb0ELb0EJNS_6LayoutINS_5tupleIJNS3_IJNS_1CILi2EEES5_S5_EEES5_NS3_IJNS3_IJS5_S5_EEES5_EEEEEENS3_IJNS3_IJNS4_ILi1EEENS4_ILi512EEEiEEENS4_ILi4096EEENS3_IJNS3_IJiiEEENS4_ILi8192EEEEEEEEEEEjEEC2ERKSI_RKj)
        /*e078*/ 	.word	0x00000000


	//----- nvinfo : EIATTR_FRAME_SIZE
	.align		4
.L_9588:
        /*e07c*/ 	.byte	0x04, 0x11
        /*e07e*/ 	.short	(.L_9590 - .L_9589)
	.align		4
.L_9589:
        /*e080*/ 	.word	index@($_ZN7cutlass13device_kernelIN5flash19enable_sm80_to_sm89INS1_16FlashAttnBwdSm80INS1_25CollectiveMainloopBwdSm80ILi2ELi2EN4cute5tupleIJNS5_1CILi128EEES8_NS7_ILi64EEEEEENS_10bfloat16_tEfNS_4arch4Sm80ELb0ELb1ELb1ELb1ELb0ELb0ELb0ELb0ELi2ELi4ELi4ELi4ELb0EEENS1_21CollectiveEpilogueBwdISA_SB_SD_Li256ELb1ELb0ELi2EEENS1_19SingleTileSchedulerILb1ELb0ELb0ELi128EEEEEEEEEvNT_6ParamsE$_ZN4cute3eso3ESOILb0ELb0EJNS_6LayoutINS_5tupleIJNS3_IJNS_1CILi2EEES5_S5_EEES5_NS3_IJNS3_IJS5_S5_EEES5_EEEEEENS3_IJNS3_IJNS4_ILi1EEENS4_ILi512EEEiEEENS4_ILi4096EEENS3_IJNS3_IJiiEEENS4_ILi8192EEEEEEEEEEENS_10ViewEngineINS_8smem_ptrIPN7cutlass10bfloat16_tEEEEEEEC2ERKSI_RKSP_)
        /*e084*/ 	.word	0x00000000


	//----- nvinfo : EIATTR_FRAME_SIZE
	.align		4
.L_9590:
        /*e088*/ 	.byte	0x04, 0x11
        /*e08a*/ 	.short	(.L_9592 - .L_9591)
	.align		4
.L_9591:
        /*e08c*/ 	.word	index@($_ZN7cutlass13device_kernelIN5flash19enable_sm80_to_sm89INS1_16FlashAttnBwdSm80INS1_25CollectiveMainloopBwdSm80ILi2ELi2EN4cute5tupleIJNS5_1CILi128EEES8_NS7_ILi64EEEEEENS_10bfloat16_tEfNS_4arch4Sm80ELb0ELb1ELb1ELb1ELb0ELb0ELb0ELb0ELi2ELi4ELi4ELi4ELb0EEENS1_21CollectiveEpilogueBwdISA_SB_SD_Li256ELb1ELb0ELi2EEENS1_19SingleTileSchedulerILb1ELb0ELb0ELi128EEEEEEEEEvNT_6ParamsE$_ZN4cute3eso3ESOILb0ELb0EJNS_6LayoutINS_5tupleIJNS3_IJNS_1CILi2EEES5_EEES6_NS4_ILi8EEEEEENS3_IJNS3_IJiNS4_ILi512EEEEEENS3_IJiiEEENS4_ILi1024EEEEEEEEjEEC2ERKSE_RKj)
        /*e090*/ 	.word	0x00000000


	//----- nvinfo : EIATTR_FRAME_SIZE
	.align		4
.L_9592:
        /*e094*/ 	.byte	0x04, 0x11
        /*e096*/ 	.short	(.L_9594 - .L_9593)
	.align		4
.L_9593:
        /*e098*/ 	.word	index@($_ZN7cutlass13device_kernelIN5flash19enable_sm80_to_sm89INS1_16FlashAttnBwdSm80INS1_25CollectiveMainloopBwdSm80ILi2ELi2EN4cute5tupleIJNS5_1CILi128EEES8_NS7_ILi64EEEEEENS_10bfloat16_tEfNS_4arch4Sm80ELb0ELb1ELb1ELb1ELb0ELb0ELb0ELb0ELi2ELi4ELi4ELi4ELb0EEENS1_21CollectiveEpilogueBwdISA_SB_SD_Li256ELb1ELb0ELi2EEENS1_19SingleTileSchedulerILb1ELb0ELb0ELi128EEEEEEEEEvNT_6ParamsE$_ZN4cute3eso3ESOILb0ELb0EJNS_6LayoutINS_5tupleIJNS3_IJNS_1CILi2EEES5_EEES6_NS4_ILi8EEEEEENS3_IJNS3_IJiNS4_ILi512EEEEEENS3_IJiiEEENS4_ILi1024EEEEEEEENS_10ViewEngineINS_8smem_ptrIPN7cutlass10bfloat16_tEEEEEEEC2ERKSE_RKSL_)
        /*e09c*/ 	.word	0x00000000


	//----- nvinfo : EIATTR_FRAME_SIZE
	.align		4
.L_9594:
        /*e0a0*/ 	.byte	0x04, 0x11
        /*e0a2*/ 	.short	(.L_9596 - .L_9595)
	.align		4
.L_9595:
        /*e0a4*/ 	.word	index@($_ZN7cutlass13device_kernelIN5flash19enable_sm80_to_sm89INS1_16FlashAttnBwdSm80INS1_25CollectiveMainloopBwdSm80ILi2ELi2EN4cute5tupleIJNS5_1CILi128EEES8_NS7_ILi64EEEEEENS_10bfloat16_tEfNS_4arch4Sm80ELb0ELb1ELb1ELb1ELb0ELb0ELb0ELb0ELi2ELi4ELi4ELi4ELb0EEENS1_21CollectiveEpilogueBwdISA_SB_SD_Li256ELb1ELb0ELi2EEENS1_19SingleTileSchedulerILb1ELb0ELb0ELi128EEEEEEEEEvNT_6ParamsE$_ZN4cute3eso3ESOILb0ELb0EJNS_6LayoutINS_5tupleIJNS3_IJNS_1CILi2EEES5_EEENS4_ILi8EEES6_EEENS3_IJNS3_IJNS4_ILi1EEEiEEENS4_ILi1024EEENS3_IJiiEEEEEEEEjEEC2ERKSE_RKj)
        /*e0a8*/ 	.word	0x00000000


	//----- nvinfo : EIATTR_FRAME_SIZE
	.align		4
.L_9596:
        /*e0ac*/ 	.byte	0x04, 0x11
        /*e0ae*/ 	.short	(.L_9598 - .L_9597)
	.align		4
.L_9597:
        /*e0b0*/ 	.word	index@($_ZN7cutlass13device_kernelIN5flash19enable_sm80_to_sm89INS1_16FlashAttnBwdSm80INS1_25CollectiveMainloopBwdSm80ILi2ELi2EN4cute5tupleIJNS5_1CILi128EEES8_NS7_ILi64EEEEEENS_10bfloat16_tEfNS_4arch4Sm80ELb0ELb1ELb1ELb1ELb0ELb0ELb0ELb0ELi2ELi4ELi4ELi4ELb0EEENS1_21CollectiveEpilogueBwdISA_SB_SD_Li256ELb1ELb0ELi2EEENS1_19SingleTileSchedulerILb1ELb0ELb0ELi128EEEEEEEEEvNT_6ParamsE$_ZN4cute3eso3ESOILb0ELb0EJNS_6LayoutINS_5tupleIJNS3_IJNS_1CILi2EEES5_EEENS4_ILi8EEES6_EEENS3_IJNS3_IJNS4_ILi1EEEiEEENS4_ILi1024EEENS3_IJiiEEEEEEEENS_10ViewEngineINS_8smem_ptrIPN7cutlass10bfloat16_tEEEEEEEC2ERKSE_RKSL_)
        /*e0b4*/ 	.word	0x00000000


	//----- nvinfo : EIATTR_FRAME_SIZE
	.align		4
.L_9598:
        /*e0b8*/ 	.byte	0x04, 0x11
        /*e0ba*/ 	.short	(.L_9600 - .L_9599)
	.align		4
.L_9599:
        /*e0bc*/ 	.word	index@($_ZN7cutlass13device_kernelIN5flash19enable_sm80_to_sm89INS1_16FlashAttnBwdSm80INS1_25CollectiveMainloopBwdSm80ILi2ELi2EN4cute5tupleIJNS5_1CILi128EEES8_NS7_ILi64EEEEEENS_10bfloat16_tEfNS_4arch4Sm80ELb0ELb1ELb1ELb1ELb0ELb0ELb0ELb0ELi2ELi4ELi4ELi4ELb0EEENS1_21CollectiveEpilogueBwdISA_SB_SD_Li256ELb1ELb0ELi2EEENS1_19SingleTileSchedulerILb1ELb0ELb0ELi128EEEEEEEEEvNT_6ParamsE$_ZN4cute3eso3ESOILb0ELb0EJNS_6LayoutINS_5tupleIJNS3_IJNS_1CILi1EEENS3_IJS5_NS4_ILi2EEES6_EEEEEES6_NS3_IJS6_S6_EEEEEENS3_IJNS3_IJNS4_ILi0EEENS3_IJS5_NS4_ILi256EEEiEEEEEENS4_ILi2048EEENS3_IJiNS4_ILi4096EEEEEEEEEEENS_10ViewEngineINS_8smem_ptrIPjEEEEEEC2ERKSJ_RKSO_)
        /*e0c0*/ 	.word	0x00000000


	//----- nvinfo : EIATTR_FRAME_SIZE
	.align		4
.L_9600:
        /*e0c4*/ 	.byte	0x04, 0x11
        /*e0c6*/ 	.short	(.L_9602 - .L_9601)
	.align		4
.L_9601:
        /*e0c8*/ 	.word	index@($_ZN7cutlass13device_kernelIN5flash19enable_sm80_to_sm89INS1_16FlashAttnBwdSm80INS1_25CollectiveMainloopBwdSm80ILi2ELi2EN4cute5tupleIJNS5_1CILi128EEES8_NS7_ILi64EEEEEENS_10bfloat16_tEfNS_4arch4Sm80ELb0ELb1ELb1ELb1ELb0ELb0ELb0ELb0ELi2ELi4ELi4ELi4ELb0EEENS1_21CollectiveEpilogueBwdISA_SB_SD_Li256ELb1ELb0ELi2EEENS1_19SingleTileSchedulerILb1ELb0ELb0ELi128EEEEEEEEEvNT_6ParamsE$_ZN4cute3eso3ESOILb0ELb0EJNS_6LayoutINS_5tupleIJNS3_IJNS3_IJNS_1CILi8EEENS4_ILi1EEEEEES6_EEENS3_IJNS3_IJS6_S6_EEENS4_ILi2EEEEEEEEENS3_IJNS3_IJNS3_IJS6_NS4_ILi0EEEEEESD_EEENS3_IJNS3_IJSD_SD_EEEiEEEEEEEENS_10ViewEngineINS_8smem_ptrIPN7cutlass10bfloat16_tEEEEEEEC2ERKSJ_RKSQ_)
        /*e0cc*/ 	.word	0x00000000


	//----- nvinfo : EIATTR_FRAME_SIZE
	.align		4
.L_9602:
        /*e0d0*/ 	.byte	0x04, 0x11
        /*e0d2*/ 	.short	(.L_9604 - .L_9603)
	.align		4
.L_9603:
        /*e0d4*/ 	.word	index@($_ZN7cutlass13device_kernelIN5flash19enable_sm80_to_sm89INS1_16FlashAttnBwdSm80INS1_25CollectiveMainloopBwdSm80ILi2ELi2EN4cute5tupleIJNS5_1CILi128EEES8_NS7_ILi64EEEEEENS_10bfloat16_tEfNS_4arch4Sm80ELb0ELb1ELb1ELb1ELb0ELb0ELb0ELb0ELi2ELi4ELi4ELi4ELb0EEENS1_21CollectiveEpilogueBwdISA_SB_SD_Li256ELb1ELb0ELi2EEENS1_19SingleTileSchedulerILb1ELb0ELb0ELi128EEEEEEEEEvNT_6ParamsE$_ZN4cute3eso3ESOILb0ELb0EJNS_5tupleIJiiEEEiNS_1CILi0EEEEEC2ERKS3_RKiRKS5_)
        /*e0d8*/ 	.word	0x00000000


	//----- nvinfo : EIATTR_FRAME_SIZE
	.align		4
.L_9604:
        /*e0dc*/ 	.byte	0x04, 0x11
        /*e0de*/ 	.short	(.L_9606 - .L_9605)
	.align		4
.L_9605:
        /*e0e0*/ 	.word	index@($_ZN7cutlass13device_kernelIN5flash19enable_sm80_to_sm89INS1_16FlashAttnBwdSm80INS1_25CollectiveMainloopBwdSm80ILi2ELi2EN4cute5tupleIJNS5_1CILi128EEES8_NS7_ILi64EEEEEENS_10bfloat16_tEfNS_4arch4Sm80ELb0ELb1ELb1ELb1ELb0ELb0ELb0ELb0ELi2ELi4ELi4ELi4ELb0EEENS1_21CollectiveEpilogueBwdISA_SB_SD_Li256ELb1ELb0ELi2EEENS1_19SingleTileSchedulerILb1ELb0ELb0ELi128EEEEEEEEEvNT_6ParamsE$_ZN4cute3eso3ESOILb0ELb0EJNS_5tupleIJiNS_1CILi512EEEEEENS2_IJiiEEENS3_ILi1024EEEEEC2ERKS5_RKS6_RKS7_)
        /*e0e4*/ 	.word	0x00000000


	//----- nvinfo : EIATTR_FRAME_SIZE
	.align		4
.L_9606:
        /*e0e8*/ 	.byte	0x04, 0x11
        /*e0ea*/ 	.short	(.L_9608 - .L_9607)
	.align		4
.L_9607:
        /*e0ec*/ 	.word	index@($_ZN7cutlass13device_kernelIN5flash19enable_sm80_to_sm89INS1_16FlashAttnBwdSm80INS1_25CollectiveMainloopBwdSm80ILi2ELi2EN4cute5tupleIJNS5_1CILi128EEES8_NS7_ILi64EEEEEENS_10bfloat16_tEfNS_4arch4Sm80ELb0ELb1ELb1ELb1ELb0ELb0ELb0ELb0ELi2ELi4ELi4ELi4ELb0EEENS1_21CollectiveEpilogueBwdISA_SB_SD_Li256ELb1ELb0ELi2EEENS1_19SingleTileSchedulerILb1ELb0ELb0ELi128EEEEEEEEEvNT_6ParamsE$_ZN4cute3eso3ESOILb0ELb0EJNS_5tupleIJNS_1CILi1EEEiEEENS3_ILi1024EEENS2_IJiiEEEEEC2ERKS5_RKS6_RKS7_)
        /*e0f0*/ 	.word	0x00000000


	//----- nvinfo : EIATTR_FRAME_SIZE
	.align		4
.L_9608:
        /*e0f4*/ 	.byte	0x04, 0x11
        /*e0f6*/ 	.short	(.L_9610 - .L_9609)
	.align		4
.L_9609:
        /*e0f8*/ 	.word	index@($_ZN7cutlass13device_kernelIN5flash19enable_sm80_to_sm89INS1_16FlashAttnBwdSm80INS1_25CollectiveMainloopBwdSm80ILi2ELi2EN4cute5tupleIJNS5_1CILi128EEES8_NS7_ILi64EEEEEENS_10bfloat16_tEfNS_4arch4Sm80ELb0ELb1ELb1ELb1ELb0ELb0ELb0ELb0ELi2ELi4ELi4ELi4ELb0EEENS1_21CollectiveEpilogueBwdISA_SB_SD_Li256ELb1ELb0ELi2EEENS1_19SingleTileSchedulerILb1ELb0ELb0ELi128EEEEEEEEEvNT_6ParamsE$_ZN4cute3eso3ESOILb0ELb0EJNS_5tupleIJNS_1CILi1EEENS3_ILi512EEEiEEENS3_ILi4096EEENS2_IJiiEEEEEC2ERKS6_RKS7_RKS8_)
        /*e0fc*/ 	.word	0x00000000


	//----- nvinfo : EIATTR_FRAME_SIZE
	.align		4
.L_9610:
        /*e100*/ 	.byte	0x04, 0x11
        /*e102*/ 	.short	(.L_9612 - .L_9611)
	.align		4
.L_9611:
        /*e104*/ 	.word	index@($_ZN7cutlass13device_kernelIN5flash19enable_sm80_to_sm89INS1_16FlashAttnBwdSm80INS1_25CollectiveMainloopBwdSm80ILi2ELi2EN4cute5tupleIJNS5_1CILi128EEES8_NS7_ILi64EEEEEENS_10bfloat16_tEfNS_4arch4Sm80ELb0ELb1ELb1ELb1ELb0ELb0ELb0ELb0ELi2ELi4ELi4ELi4ELb0EEENS1_21CollectiveEpilogueBwdISA_SB_SD_Li256ELb1ELb0ELi2EEENS1_19SingleTileSchedulerILb1ELb0ELb0ELi128EEEEEEEEEvNT_6ParamsE$_ZN4cute3eso3ESOILb0ELb0EJNS_5tupleIJNS_1CILi1EEENS3_ILi512EEEiEEENS3_ILi4096EEENS2_IJNS2_IJiiEEENS3_ILi8192EEEEEEEEC2ERKS6_RKS7_RKSA_)
        /*e108*/ 	.word	0x00000000


	//----- nvinfo : EIATTR_FRAME_SIZE
	.align		4
.L_9612:
        /*e10c*/ 	.byte	0x04, 0x11
        /*e10e*/ 	.short	(.L_9614 - .L_9613)
	.align		4
.L_9613:
        /*e110*/ 	.word	index@($_ZN7cutlass13device_kernelIN5flash19enable_sm80_to_sm89INS1_16FlashAttnBwdSm80INS1_25CollectiveMainloopBwdSm80ILi2ELi2EN4cute5tupleIJNS5_1CILi128EEES8_NS7_ILi64EEEEEENS_10bfloat16_tEfNS_4arch4Sm80ELb0ELb1ELb1ELb1ELb0ELb0ELb0ELb0ELi2ELi4ELi4ELi4ELb0EEENS1_21CollectiveEpilogueBwdISA_SB_SD_Li256ELb1ELb0ELi2EEENS1_19SingleTileSchedulerILb1ELb0ELb0ELi128EEEEEEEEEvNT_6ParamsE$_ZN4cute3eso3ESOILb0ELb0EJNS_5tupleIJNS_1CILi0EEENS2_IJNS3_ILi1EEENS3_ILi256EEEiEEEEEENS3_ILi2048EEENS2_IJiNS3_ILi4096EEEEEEEEC2ERKS8_RKS9_RKSB_)
        /*e114*/ 	.word	0x00000000


	//----- nvinfo : EIATTR_FRAME_SIZE
	.align		4
.L_9614:
        /*e118*/ 	.byte	0x04, 0x11
        /*e11a*/ 	.short	(.L_9616 - .L_9615)
	.align		4
.L_9615:
        /*e11c*/ 	.word	index@($_ZN7cutlass13device_kernelIN5flash19enable_sm80_to_sm89INS1_16FlashAttnBwdSm80INS1_25CollectiveMainloopBwdSm80ILi2ELi2EN4cute5tupleIJNS5_1CILi128EEES8_NS7_ILi64EEEEEENS_10bfloat16_tEfNS_4arch4Sm80ELb0ELb1ELb1ELb1ELb0ELb0ELb0ELb0ELi2ELi4ELi4ELi4ELb0EEENS1_21CollectiveEpilogueBwdISA_SB_SD_Li256ELb1ELb0ELi2EEENS1_19SingleTileSchedulerILb1ELb0ELb0ELi128EEEEEEEEEvNT_6ParamsE$_ZN4cute3eso3ESOILb0ELb0EJNS_14ComposedLayoutINS_7SwizzleILi3ELi3ELi3EEENS_9MixedBitsILj0ELj432EEENS_6LayoutINS_5tupleIJNS8_IJNS_1CILi2EEESA_SA_EEESA_NS9_ILi8EEEEEENS8_IJNS8_IJNS9_ILi64EEESC_NS9_ILi512EEEEEENS9_ILi8192EEENS9_ILi1024EEEEEEEEEEiEEC2ERKSL_RKi)
        /*e120*/ 	.word	0x00000000


	//----- nvinfo : EIATTR_FRAME_SIZE
	.align		4
.L_9616:
        /*e124*/ 	.byte	0x04, 0x11
        /*e126*/ 	.short	(.L_9618 - .L_9617)
	.align		4
.L_9617:
        /*e128*/ 	.word	index@($_ZN7cutlass13device_kernelIN5flash19enable_sm80_to_sm89INS1_16FlashAttnBwdSm80INS1_25CollectiveMainloopBwdSm80ILi2ELi2EN4cute5tupleIJNS5_1CILi128EEES8_NS7_ILi64EEEEEENS_10bfloat16_tEfNS_4arch4Sm80ELb0ELb1ELb1ELb1ELb0ELb0ELb0ELb0ELi2ELi4ELi4ELi4ELb0EEENS1_21CollectiveEpilogueBwdISA_SB_SD_Li256ELb1ELb0ELi2EEENS1_19SingleTileSchedulerILb1ELb0ELb0ELi128EEEEEEEEEvNT_6ParamsE$_ZN4cute3eso3ESOILb0ELb0EJNS_14ComposedLayoutINS_7SwizzleILi3ELi3ELi3EEENS_9MixedBitsILj0ELj432EEENS_6LayoutINS_5tupleIJNS8_IJNS_1CILi2EEESA_SA_EEESA_NS9_ILi8EEEEEENS8_IJNS8_IJNS9_ILi64EEESC_NS9_ILi512EEEEEENS9_ILi8192EEENS9_ILi1024EEEEEEEEEENS_10ViewEngineINS_8smem_ptrIPN7cutlass10bfloat16_tEEEEEEEC2ERKSL_RKSS_)
        /*e12c*/ 	.word	0x00000000


	//----- nvinfo : EIATTR_FRAME_SIZE
	.align		4
.L_9618:
        /*e130*/ 	.byte	0x04, 0x11
        /*e132*/ 	.short	(.L_9620 - .L_9619)
	.align		4
.L_9619:
        /*e134*/ 	.word	index@($_ZN7cutlass13device_kernelIN5flash19enable_sm80_to_sm89INS1_16FlashAttnBwdSm80INS1_25CollectiveMainloopBwdSm80ILi2ELi2EN4cute5tupleIJNS5_1CILi128EEES8_NS7_ILi64EEEEEENS_10bfloat16_tEfNS_4arch4Sm80ELb0ELb1ELb1ELb1ELb0ELb0ELb0ELb0ELi2ELi4ELi4ELi4ELb0EEENS1_21CollectiveEpilogueBwdISA_SB_SD_Li256ELb1ELb0ELi2EEENS1_19SingleTileSchedulerILb1ELb0ELb0ELi128EEEEEEEEEvNT_6ParamsE$_ZN4cute12iter_adaptorIPjNS_8smem_ptrIS1_EEEC2ES1_)
        /*e138*/ 	.word	0x00000000


	//----- nvinfo : EIATTR_FRAME_SIZE
	.align		4
.L_9620:
        /*e13c*/ 	.byte	0x04, 0x11
        /*e13e*/ 	.short	(.L_9622 - .L_9621)
	.align		4
.L_9621:
        /*e140*/ 	.word	index@($_ZN7cutlass13device_kernelIN5flash19enable_sm80_to_sm89INS1_16FlashAttnBwdSm80INS1_25CollectiveMainloopBwdSm80ILi2ELi2EN4cute5tupleIJNS5_1CILi128EEES8_NS7_ILi64EEEEEENS_10bfloat16_tEfNS_4arch4Sm80ELb0ELb1ELb1ELb1ELb0ELb0ELb0ELb0ELi2ELi4ELi4ELi4ELb0EEENS1_21CollectiveEpilogueBwdISA_SB_SD_Li256ELb1ELb0ELi2EEENS1_19SingleTileSchedulerILb1ELb0ELb0ELi128EEEEEEEEEvNT_6ParamsE$_ZN4cute12iter_adaptorIPfNS_8smem_ptrIS1_EEEC2ES1_)
        /*e144*/ 	.word	0x00000000


	//----- nvinfo : EIATTR_FRAME_SIZE
	.align		4
.L_9622:
        /*e148*/ 	.byte	0x04, 0x11
        /*e14a*/ 	.short	(.L_9624 - .L_9623)
	.align		4
.L_9623:
        /*e14c*/ 	.word	index@($_ZN7cutlass13device_kernelIN5flash19enable_sm80_to_sm89INS1_16FlashAttnBwdSm80INS1_25CollectiveMainloopBwdSm80ILi2ELi2EN4cute5tupleIJNS5_1CILi128EEES8_NS7_ILi64EEEEEENS_10bfloat16_tEfNS_4arch4Sm80ELb0ELb1ELb1ELb1ELb0ELb0ELb0ELb0ELi2ELi4ELi4ELi4ELb0EEENS1_21CollectiveEpilogueBwdISA_SB_SD_Li256ELb1ELb0ELi2EEENS1_19SingleTileSchedulerILb1ELb0ELb0ELi128EEEEEEEEEvNT_6ParamsE$_ZN4cute12iter_adaptorIPfNS_8gmem_ptrIS1_EEEC2ES1_)
        /*e150*/ 	.word	0x00000000


	//----- nvinfo : EIATTR_FRAME_SIZE
	.align		4
.L_9624:
        /*e154*/ 	.byte	0x04, 0x11
        /*e156*/ 	.short	(.L_9626 - .L_9625)
	.align		4
.L_9625:
        /*e158*/ 	.word	index@($_ZN7cutlass13device_kernelIN5flash19enable_sm80_to_sm89INS1_16FlashAttnBwdSm80INS1_25CollectiveMainloopBwdSm80ILi2ELi2EN4cute5tupleIJNS5_1CILi128EEES8_NS7_ILi64EEEEEENS_10bfloat16_tEfNS_4arch4Sm80ELb0ELb1ELb1ELb1ELb0ELb0ELb0ELb0ELi2ELi4ELi4ELi4ELb0EEENS1_21CollectiveEpilogueBwdISA_SB_SD_Li256ELb1ELb0ELi2EEENS1_19SingleTileSchedulerILb1ELb0ELb0ELi128EEEEEEEEEvNT_6ParamsE$_ZN4cute12iter_adaptorIPN7cutlass9uint128_tENS_8smem_ptrIS3_EEEC2ES3_)
        /*e15c*/ 	.word	0x00000000


	//----- nvinfo : EIATTR_FRAME_SIZE
	.align		4
.L_9626:
        /*e160*/ 	.byte	0x04, 0x11
        /*e162*/ 	.short	(.L_9628 - .L_9627)
	.align		4
.L_9627:
        /*e164*/ 	.word	index@($_ZN7cutlass13device_kernelIN5flash19enable_sm80_to_sm89INS1_16FlashAttnBwdSm80INS1_25CollectiveMainloopBwdSm80ILi2ELi2EN4cute5tupleIJNS5_1CILi128EEES8_NS7_ILi64EEEEEENS_10bfloat16_tEfNS_4arch4Sm80ELb0ELb1ELb1ELb1ELb0ELb0ELb0ELb0ELi2ELi4ELi4ELi4ELb0EEENS1_21CollectiveEpilogueBwdISA_SB_SD_Li256ELb1ELb0ELi2EEENS1_19SingleTileSchedulerILb1ELb0ELb0ELi128EEEEEEEEEvNT_6ParamsE$_ZN4cute12iter_adaptorIPN7cutlass10bfloat16_tENS_8smem_ptrIS3_EEEC2ES3_)
        /*e168*/ 	.word	0x00000000


	//----- nvinfo : EIATTR_FRAME_SIZE
	.align		4
.L_9628:
        /*e16c*/ 	.byte	0x04, 0x11
        /*e16e*/ 	.short	(.L_9630 - .L_9629)
	.align		4
.L_9629:
        /*e170*/ 	.word	index@($_ZN7cutlass13device_kernelIN5flash19enable_sm80_to_sm89INS1_16FlashAttnBwdSm80INS1_25CollectiveMainloopBwdSm80ILi2ELi2EN4cute5tupleIJNS5_1CILi128EEES8_NS7_ILi64EEEEEENS_10bfloat16_tEfNS_4arch4Sm80ELb0ELb1ELb1ELb1ELb0ELb0ELb0ELb0ELi2ELi4ELi4ELi4ELb0EEENS1_21CollectiveEpilogueBwdISA_SB_SD_Li256ELb1ELb0ELi2EEENS1_19SingleTileSchedulerILb1ELb0ELb0ELi128EEEEEEEEEvNT_6ParamsE$_ZN4cute12iter_adaptorIPKfNS_8gmem_ptrIS2_EEEC2ES2_)
        /*e174*/ 	.word	0x00000000


	//----- nvinfo : EIATTR_FRAME_SIZE
	.align		4
.L_9630:
        /*e178*/ 	.byte	0x04, 0x11
        /*e17a*/ 	.short	(.L_9632 - .L_9631)
	.align		4
.L_9631:
        /*e17c*/ 	.word	index@($_ZN7cutlass13device_kernelIN5flash19enable_sm80_to_sm89INS1_16FlashAttnBwdSm80INS1_25CollectiveMainloopBwdSm80ILi2ELi2EN4cute5tupleIJNS5_1CILi128EEES8_NS7_ILi64EEEEEENS_10bfloat16_tEfNS_4arch4Sm80ELb0ELb1ELb1ELb1ELb0ELb0ELb0ELb0ELi2ELi4ELi4ELi4ELb0EEENS1_21CollectiveEpilogueBwdISA_SB_SD_Li256ELb1ELb0ELi2EEENS1_19SingleTileSchedulerILb1ELb0ELb0ELi128EEEEEEEEEvNT_6ParamsE$_ZN4cute12iter_adaptorIPKN7cutlass9uint128_tENS_8gmem_ptrIS4_EEEC2ES4_)
        /*e180*/ 	.word	0x00000000


	//----- nvinfo : EIATTR_FRAME_SIZE
	.align		4
.L_9632:
        /*e184*/ 	.byte	0x04, 0x11
        /*e186*/ 	.short	(.L_9634 - .L_9633)
	.align		4
.L_9633:
        /*e188*/ 	.word	index@($_ZN7cutlass13device_kernelIN5flash19enable_sm80_to_sm89INS1_16FlashAttnBwdSm80INS1_25CollectiveMainloopBwdSm80ILi2ELi2EN4cute5tupleIJNS5_1CILi128EEES8_NS7_ILi64EEEEEENS_10bfloat16_tEfNS_4arch4Sm80ELb0ELb1ELb1ELb1ELb0ELb0ELb0ELb0ELi2ELi4ELi4ELi4ELb0EEENS1_21CollectiveEpilogueBwdISA_SB_SD_Li256ELb1ELb0ELi2EEENS1_19SingleTileSchedulerILb1ELb0ELb0ELi128EEEEEEEEEvNT_6ParamsE$_ZN4cute12iter_adaptorIPKN7cutlass10bfloat16_tENS_8gmem_ptrIS4_EEEC2ES4_)
        /*e18c*/ 	.word	0x00000000


	//----- nvinfo : EIATTR_FRAME_SIZE
	.align		4
.L_9634:
        /*e190*/ 	.byte	0x04, 0x11
        /*e192*/ 	.short	(.L_9636 - .L_9635)
	.align		4
.L_9635:
        /*e194*/ 	.word	index@(_ZN7cutlass13device_kernelIN5flash19enable_sm80_to_sm89INS1_16FlashAttnBwdSm80INS1_25CollectiveMainloopBwdSm80ILi2ELi2EN4cute5tupleIJNS5_1CILi128EEES8_NS7_ILi64EEEEEENS_10bfloat16_tEfNS_4arch4Sm80ELb0ELb1ELb1ELb1ELb0ELb0ELb0ELb0ELi2ELi4ELi4ELi4ELb0EEENS1_21CollectiveEpilogueBwdISA_SB_SD_Li256ELb1ELb0ELi2EEENS1_19SingleTileSchedulerILb1ELb0ELb0ELi128EEEEEEEEEvNT_6ParamsE)
        /*e198*/ 	.word	0x000016e0


	//----- nvinfo : EIATTR_REGCOUNT
	.align		4
.L_9636:
        /*e19c*/ 	.byte	0x04, 0x2f
        /*e19e*/ 	.short	(.L_9638 - .L_9637)
	.align		4
.L_9637:
        /*e1a0*/ 	.word	index@(_ZN7cutlass13device_kernelIN5flash19enable_sm80_to_sm89INS1_16FlashAttnBwdSm80INS1_25CollectiveMainloopBwdSm80ILi2ELi2EN4cute5tupleIJNS5_1CILi128EEES8_NS7_ILi64EEEEEENS_10bfloat16_tEfNS_4arch4Sm80ELb0ELb1ELb1ELb0ELb1ELb0ELb0ELb0ELi2ELi4ELi4ELi4ELb0EEENS1_24CollectiveEpilogueBwdGQAISA_fSD_Li256ELb0ELb1EEENS1_19SingleTileSchedulerILb0ELb0ELb0ELi128EEEEEEEEEvNT_6ParamsE)
        /*e1a4*/ 	.word	0x00000080


	//----- nvinfo : EIATTR_FRAME_SIZE
	.align		4
.L_9638:
        /*e1a8*/ 	.byte	0x04, 0x11
        /*e1aa*/ 	.short	(.L_9640 - .L_9639)
	.align		4
.L_9639:
        /*e1ac*/ 	.word	index@($_ZN7cutlass13device_kernelIN5flash19enable_sm80_to_sm89INS1_16FlashAttnBwdSm80INS1_25CollectiveMainloopBwdSm80ILi2ELi2EN4cute5tupleIJNS5_1CILi128EEES8_NS7_ILi64EEEEEENS_10bfloat16_tEfNS_4arch4Sm80ELb0ELb1ELb1ELb0ELb1ELb0ELb0ELb0ELi2ELi4ELi4ELi4ELb0EEENS1_24CollectiveEpilogueBwdGQAISA_fSD_Li256ELb0ELb1EEENS1_19SingleTileSchedulerILb0ELb0ELb0ELi128EEEEEEEEEvNT_6ParamsE$min)
        /*e1b0*/ 	.word	0x00000000


	//----- nvinfo : EIATTR_FRAME_SIZE
	.align		4
.L_9640:
        /*e1b4*/ 	.byte	0x04, 0x11
        /*e1b6*/ 	.short	(.L_9642 - .L_9641)
	.align		4
.L_9641:
        /*e1b8*/ 	.word	index@($_ZN7cutlass13device_kernelIN5flash19enable_sm80_to_sm89INS1_16FlashAttnBwdSm80INS1_25CollectiveMainloopBwdSm80ILi2ELi2EN4cute5tupleIJNS5_1CILi128EEES8_NS7_ILi64EEEEEENS_10bfloat16_tEfNS_4arch4Sm80ELb0ELb1ELb1ELb0ELb1ELb0ELb0ELb0ELi2ELi4ELi4ELi4ELb0EEENS1_24CollectiveEpilogueBwdGQAISA_fSD_Li256ELb0ELb1EEENS1_19SingleTileSchedulerILb0ELb0ELb0ELi128EEEEEEEEEvNT_6ParamsE$exp2f)
        /*e1bc*/ 	.word	0x00000000


	//----- nvinfo : EIATTR_FRAME_SIZE
	.align		4
.L_9642:
        /*e1c0*/ 	.byte	0x04, 0x11
        /*e1c2*/ 	.short	(.L_9644 - .L_9643)
	.align		4
.L_9643:
        /*e1c4*/ 	.word	index@($_ZN7cutlass13device_kernelIN5flash19enable_sm80_to_sm89INS1_16FlashAttnBwdSm80INS1_25CollectiveMainloopBwdSm80ILi2ELi2EN4cute5tupleIJNS5_1CILi128EEES8_NS7_ILi64EEEEEENS_10bfloat16_tEfNS_4arch4Sm80ELb0ELb1ELb1ELb0ELb1ELb0ELb0ELb0ELi2ELi4ELi4ELi4ELb0EEENS1_24CollectiveEpilogueBwdGQAISA_fSD_Li256ELb0ELb1EEENS1_19SingleTileSchedulerILb0ELb0ELb0ELi128EEEEEEEEEvNT_6ParamsE$__umulhi)
        /*e1c8*/ 	.word	0x00000000


	//----- nvinfo : EIATTR_FRAME_SIZE
	.align		4
.L_9644:
        /*e1cc*/ 	.byte	0x04, 0x11
        /*e1ce*/ 	.short	(.L_9646 - .L_9645)
	.align		4
.L_9645:
        /*e1d0*/ 	.word	index@($_ZN7cutlass13device_kernelIN5flash19enable_sm80_to_sm89INS1_16FlashAttnBwdSm80INS1_25CollectiveMainloopBwdSm80ILi2ELi2EN4cute5tupleIJNS5_1CILi128EEES8_NS7_ILi64EEEEEENS_10bfloat16_tEfNS_4arch4Sm80ELb0ELb1ELb1ELb0ELb1ELb0ELb0ELb0ELi2ELi4ELi4ELi4ELb0EEENS1_24CollectiveEpilogueBwdGQAISA_fSD_Li256ELb0ELb1EEENS1_19SingleTileSchedulerILb0ELb0ELb0ELi128EEEEEEEEEvNT_6ParamsE$__fAtomicAdd)
        /*e1d4*/ 	.word	0x00000000


	//----- nvinfo : EIATTR_FRAME_SIZE
	.align		4
.L_9646:
        /*e1d8*/ 	.byte	0x04, 0x11
        /*e1da*/ 	.short	(.L_9648 - .L_9647)
	.align		4
.L_9647:
        /*e1dc*/ 	.word	index@($__internal_8_$__cuda_sm70_warpsync)
        /*e1e0*/ 	.word	0x00000000


	//----- nvinfo : EIATTR_FRAME_SIZE
	.align		4
.L_9648:
        /*e1e4*/ 	.byte	0x04, 0x11
        /*e1e6*/ 	.short	(.L_9650 - .L_9649)
	.align		4
.L_9649:
        /*e1e8*/ 	.word	index@($_ZN7cutlass13device_kernelIN5flash19enable_sm80_to_sm89INS1_16FlashAttnBwdSm80INS1_25CollectiveMainloopBwdSm80ILi2ELi2EN4cute5tupleIJNS5_1CILi128EEES8_NS7_ILi64EEEEEENS_10bfloat16_tEfNS_4arch4Sm80ELb0ELb1ELb1ELb0ELb1ELb0ELb0ELb0ELi2ELi4ELi4ELi4ELb0EEENS1_24CollectiveEpilogueBwdGQAISA_fSD_Li256ELb0ELb1EEENS1_19SingleTileSchedulerILb0ELb0ELb0ELi128EEEEEEEEEvNT_6ParamsE$_ZZZN5flash25CollectiveMainloopBwdSm80ILi2ELi2EN4cute5tupleIJNS1_1CILi128EEES4_NS3_ILi64EEEEEEN7cutlass10bfloat16_tEfNS7_4arch4Sm80ELb0ELb1ELb1ELb0ELb1ELb0ELb0ELb0ELi2ELi4ELi4ELi4ELb0EE3mmaINS_16FlashAttnBwdSm80ISB_NS_24CollectiveEpilogueBwdGQAIS6_fSA_Li256ELb0ELb1EEENS_19SingleTileSchedulerILb0ELb0ELb0ELi128EEEE13SharedStorageENS1_6TensorINS1_11ArrayEngineIfLm32EEENS1_6LayoutINS2_IJNS2_IJNS3_ILi2EEESO_EEESO_NS3_ILi4EEEEEENS2_IJNS2_IJNS3_ILi1EEESO_EEESQ_NS3_ILi8EEEEEEEEEEEEbRKNSB_6ParamsERT0_S12_iNS2_IJiiiEEERT_ENKUliT_E_clIZSC_ISJ_SX_EbS10_S12_S12_iS13_S15_EUlRS16_iE_EEDaiS16_ENKUlvE1_clEv)
        /*e1ec*/ 	.word	0x00000000


	//----- nvinfo : EIATTR_FRAME_SIZE
	.align		4
.L_9650:
        /*e1f0*/ 	.byte	0x04, 0x11
        /*e1f2*/ 	.short	(.L_9652 - .L_9651)
	.align		4
.L_9651:
        /*e1f4*/ 	.word	index@($_ZN7cutlass13device_kernelIN5flash19enable_sm80_to_sm89INS1_16FlashAttnBwdSm80INS1_25CollectiveMainloopBwdSm80ILi2ELi2EN4cute5tupleIJNS5_1CILi128EEES8_NS7_ILi64EEEEEENS_10bfloat16_tEfNS_4arch4Sm80ELb0ELb1ELb1ELb0ELb1ELb0ELb0ELb0ELi2ELi4ELi4ELi4ELb0EEENS1_24CollectiveEpilogueBwdGQAISA_fSD_Li256ELb0ELb1EEENS1_19SingleTileSchedulerILb0ELb0ELb0ELi128EEEEEEEEEvNT_6ParamsE$_ZZZN5flash25CollectiveMainloopBwdSm80ILi2ELi2EN4cute5tupleIJNS1_1CILi128EEES4_NS3_ILi64EEEEEEN7cutlass10bfloat16_tEfNS7_4arch4Sm80ELb0ELb1ELb1ELb0ELb1ELb0ELb0ELb0ELi2ELi4ELi4ELi4ELb0EE3mmaINS_16FlashAttnBwdSm80ISB_NS_24CollectiveEpilogueBwdGQAIS6_fSA_Li256ELb0ELb1EEENS_19SingleTileSchedulerILb0ELb0ELb0ELi128EEEE13SharedStorageENS1_6TensorINS1_11ArrayEngineIfLm32EEENS1_6LayoutINS2_IJNS2_IJNS3_ILi2EEESO_EEESO_NS3_ILi4EEEEEENS2_IJNS2_IJNS3_ILi1EEESO_EEESQ_NS3_ILi8EEEEEEEEEEEEbRKNSB_6ParamsERT0_S12_iNS2_IJiiiEEERT_ENKUliT_E_clIZSC_ISJ_SX_EbS10_S12_S12_iS13_S15_EUlRS16_iE_EEDaiS16_ENKUlvE0_clEv)
        /*e1f8*/ 	.word	0x00000000


	//----- nvinfo : EIATTR_FRAME_SIZE
	.align		4
.L_9652:
        /*e1fc*/ 	.byte	0x04, 0x11
        /*e1fe*/ 	.short	(.L_9654 - .L_9653)
	.align		4
.L_9653:
        /*e200*/ 	.word	index@($_ZN7cutlass13device_kernelIN5flash19enable_sm80_to_sm89INS1_16FlashAttnBwdSm80INS1_25CollectiveMainloopBwdSm80ILi2ELi2EN4cute5tupleIJNS5_1CILi128EEES8_NS7_ILi64EEEEEENS_10bfloat16_tEfNS_4arch4Sm80ELb0ELb1ELb1ELb0ELb1ELb0ELb0ELb0ELi2ELi4ELi4ELi4ELb0EEENS1_24CollectiveEpilogueBwdGQAISA_fSD_Li256ELb0ELb1EEENS1_19SingleTileSchedulerILb0ELb0ELb0ELi128EEEEEEEEEvNT_6ParamsE$_ZZZN5flash25CollectiveMainloopBwdSm80ILi2ELi2EN4cute5tupleIJNS1_1CILi128EEES4_NS3_ILi64EEEEEEN7cutlass10bfloat16_tEfNS7_4arch4Sm80ELb0ELb1ELb1ELb0ELb1ELb0ELb0ELb0ELi2ELi4ELi4ELi4ELb0EE3mmaINS_16FlashAttnBwdSm80ISB_NS_24CollectiveEpilogueBwdGQAIS6_fSA_Li256ELb0ELb1EEENS_19SingleTileSchedulerILb0ELb0ELb0ELi128EEEE13SharedStorageENS1_6TensorINS1_11ArrayEngineIfLm32EEENS1_6LayoutINS2_IJNS2_IJNS3_ILi2EEESO_EEESO_NS3_ILi4EEEEEENS2_IJNS2_IJNS3_ILi1EEESO_EEESQ_NS3_ILi8EEEEEEEEEEEEbRKNSB_6ParamsERT0_S12_iNS2_IJiiiEEERT_ENKUliT_E_clIZSC_ISJ_SX_EbS10_S12_S12_iS13_S15_EUlRS16_iE_EEDaiS16_ENKUlT_E_clIZSC_ISJ_SX_EbS10_S12_S12_iS13_S15_EUlvE0_EEDaS1B_)
        /*e204*/ 	.word	0x00000000


	//----- nvinfo : EIATTR_FRAME_SIZE
	.align		4
.L_9654:
        /*e208*/ 	.byte	0x04, 0x11
        /*e20a*/ 	.short	(.L_9656 - .L_9655)
	.align		4
.L_9655:
        /*e20c*/ 	.word	index@($_ZN7cutlass13device_kernelIN5flash19enable_sm80_to_sm89INS1_16FlashAttnBwdSm80INS1_25CollectiveMainloopBwdSm80ILi2ELi2EN4cute5tupleIJNS5_1CILi128EEES8_NS7_ILi64EEEEEENS_10bfloat16_tEfNS_4arch4Sm80ELb0ELb1ELb1ELb0ELb1ELb0ELb0ELb0ELi2ELi4ELi4ELi4ELb0EEENS1_24CollectiveEpilogueBwdGQAISA_fSD_Li256ELb0ELb1EEENS1_19SingleTileSchedulerILb0ELb0ELb0ELi128EEEEEEEEEvNT_6ParamsE$_ZZN5flash25CollectiveMainloopBwdSm80ILi2ELi2EN4cute5tupleIJNS1_1CILi128EEES4_NS3_ILi64EEEEEEN7cutlass10bfloat16_tEfNS7_4arch4Sm80ELb0ELb1ELb1ELb0ELb1ELb0ELb0ELb0ELi2ELi4ELi4ELi4ELb0EE3mmaINS_16FlashAttnBwdSm80ISB_NS_24CollectiveEpilogueBwdGQAIS6_fSA_Li256ELb0ELb1EEENS_19SingleTileSchedulerILb0ELb0ELb0ELi128EEEE13SharedStorageENS1_6TensorINS1_11ArrayEngineIfLm32EEENS1_6LayoutINS2_IJNS2_IJNS3_ILi2EEESO_EEESO_NS3_ILi4EEEEEENS2_IJNS2_IJNS3_ILi1EEESO_EEESQ_NS3_ILi8EEEEEEEEEEEEbRKNSB_6ParamsERT0_S12_iNS2_IJiiiEEERT_ENKUlvE_clEv)
        /*e210*/ 	.word	0x00000000


	//----- nvinfo : EIATTR_FRAME_SIZE
	.align		4
.L_9656:
        /*e214*/ 	.byte	0x04, 0x11
        /*e216*/ 	.short	(.L_9658 - .L_9657)
	.align		4
.L_9657:
        /*e218*/ 	.word	index@($_ZN7cutlass13device_kernelIN5flash19enable_sm80_to_sm89INS1_16FlashAttnBwdSm80INS1_25CollectiveMainloopBwdSm80ILi2ELi2EN4cute5tupleIJNS5_1CILi128EEES8_NS7_ILi64EEEEEENS_10bfloat16_tEfNS_4arch4Sm80ELb0ELb1ELb1ELb0ELb1ELb0ELb0ELb0ELi2ELi4ELi4ELi4ELb0EEENS1_24CollectiveEpilogueBwdGQAISA_fSD_Li256ELb0ELb1EEENS1_19SingleTileSchedulerILb0ELb0ELb0ELi128EEEEEEEEEvNT_6ParamsE$_ZZN5flash25CollectiveMainloopBwdSm80ILi2ELi2EN4cute5tupleIJNS1_1CILi128EEES4_NS3_ILi64EEEEEEN7cutlass10bfloat16_tEfNS7_4arch4Sm80ELb0ELb1ELb1ELb0ELb1ELb0ELb0ELb0ELi2ELi4ELi4ELi4ELb0EE3mmaINS_16FlashAttnBwdSm80ISB_NS_24CollectiveEpilogueBwdGQAIS6_fSA_Li256ELb0ELb1EEENS_19SingleTileSchedulerILb0ELb0ELb0ELi128EEEE13SharedStorageENS1_6TensorINS1_11ArrayEngineIfLm32EEENS1_6LayoutINS2_IJNS2_IJNS3_ILi2EEESO_EEESO_NS3_ILi4EEEEEENS2_IJNS2_IJNS3_ILi1EEESO_EEESQ_NS3_ILi8EEEEEEEEEEEEbRKNSB_6ParamsERT0_S12_iNS2_IJiiiEEERT_ENKUlvE0_clEv)
        /*e21c*/ 	.word	0x00000000


	//----- nvinfo : EIATTR_FRAME_SIZE
	.align		4
.L_9658:
        /*e220*/ 	.byte	0x04, 0x11
        /*e222*/ 	.short	(.L_9660 - .L_9659)
	.align		4
.L_9659:
        /*e224*/ 	.word	index@($_ZN7cutlass13device_kernelIN5flash19enable_sm80_to_sm89INS1_16FlashAttnBwdSm80INS1_25CollectiveMainloopBwdSm80ILi2ELi2EN4cute5tupleIJNS5_1CILi128EEES8_NS7_ILi64EEEEEENS_10bfloat16_tEfNS_4arch4Sm80ELb0ELb1ELb1ELb0ELb1ELb0ELb0ELb0ELi2ELi4ELi4ELi4ELb0EEENS1_24CollectiveEpilogueBwdGQAISA_fSD_Li256ELb0ELb1EEENS1_19SingleTileSchedulerILb0ELb0ELb0ELi128EEEEEEEEEvNT_6ParamsE$_ZZN5flash25CollectiveMainloopBwdSm80ILi2ELi2EN4cute5tupleIJNS1_1CILi128EEES4_NS3_ILi64EEEEEEN7cutlass10bfloat16_tEfNS7_4arch4Sm80ELb0ELb1ELb1ELb0ELb1ELb0ELb0ELb0ELi2ELi4ELi4ELi4ELb0EE3mmaINS_16FlashAttnBwdSm80ISB_NS_24CollectiveEpilogueBwdGQAIS6_fSA_Li256ELb0ELb1EEENS_19SingleTileSchedulerILb0ELb0ELb0ELi128EEEE13SharedStorageENS1_6TensorINS1_11ArrayEngineIfLm32EEENS1_6LayoutINS2_IJNS2_IJNS3_ILi2EEESO_EEESO_NS3_ILi4EEEEEENS2_IJNS2_IJNS3_ILi1EEESO_EEESQ_NS3_ILi8EEEEEEEEEEEEbRKNSB_6ParamsERT0_S12_iNS2_IJiiiEEERT_ENKUliiE_clEii)
        /*e228*/ 	.word	0x00000000


	//----- nvinfo : EIATTR_FRAME_SIZE
	.align		4
.L_9660:
        /*e22c*/ 	.byte	0x04, 0x11
        /*e22e*/ 	.short	(.L_9662 - .L_9661)
	.align		4
.L_9661:
        /*e230*/ 	.word	index@($_ZN7cutlass13device_kernelIN5flash19enable_sm80_to_sm89INS1_16FlashAttnBwdSm80INS1_25CollectiveMainloopBwdSm80ILi2ELi2EN4cute5tupleIJNS5_1CILi128EEES8_NS7_ILi64EEEEEENS_10bfloat16_tEfNS_4arch4Sm80ELb0ELb1ELb1ELb0ELb1ELb0ELb0ELb0ELi2ELi4ELi4ELi4ELb0EEENS1_24CollectiveEpilogueBwdGQAISA_fSD_Li256ELb0ELb1EEENS1_19SingleTileSchedulerILb0ELb0ELb0ELi128EEEEEEEEEvNT_6ParamsE$_ZZN5flash25CollectiveMainloopBwdSm80ILi2ELi2EN4cute5tupleIJNS1_1CILi128EEES4_NS3_ILi64EEEEEEN7cutlass10bfloat16_tEfNS7_4arch4Sm80ELb0ELb1ELb1ELb0ELb1ELb0ELb0ELb0ELi2ELi4ELi4ELi4ELb0EE3mmaINS_16FlashAttnBwdSm80ISB_NS_24CollectiveEpilogueBwdGQAIS6_fSA_Li256ELb0ELb1EEENS_19SingleTileSchedulerILb0ELb0ELb0ELi128EEEE13SharedStorageENS1_6TensorINS1_11ArrayEngineIfLm32EEENS1_6LayoutINS2_IJNS2_IJNS3_ILi2EEESO_EEESO_NS3_ILi4EEEEEENS2_IJNS2_IJNS3_ILi1EEESO_EEESQ_NS3_ILi8EEEEEEEEEEEEbRKNSB_6ParamsERT0_S12_iNS2_IJiiiEEERT_ENKUliiE0_clEii)
        /*e234*/ 	.word	0x00000000


	//----- nvinfo : EIATTR_FRAME_SIZE
	.align		4
.L_9662:
        /*e238*/ 	.byte	0x04, 0x11
        /*e23a*/ 	.short	(.L_9664 - .L_9663)
	.align		4
.L_9663:
        /*e23c*/ 	.word	index@($_ZN7cutlass13device_kernelIN5flash19enable_sm80_to_sm89INS1_16FlashAttnBwdSm80INS1_25CollectiveMainloopBwdSm80ILi2ELi2EN4cute5tupleIJNS5_1CILi128EEES8_NS7_ILi64EEEEEENS_10bfloat16_tEfNS_4arch4Sm80ELb0ELb1ELb1ELb0ELb1ELb0ELb0ELb0ELi2ELi4ELi4ELi4ELb0EEENS1_24CollectiveEpilogueBwdGQAISA_fSD_Li256ELb0ELb1EEENS1_19SingleTileSchedulerILb0ELb0ELb0ELi128EEEEEEEEEvNT_6ParamsE$_ZZN5flash25CollectiveMainloopBwdSm80ILi2ELi2EN4cute5tupleIJNS1_1CILi128EEES4_NS3_ILi64EEEEEEN7cutlass10bfloat16_tEfNS7_4arch4Sm80ELb0ELb1ELb1ELb0ELb1ELb0ELb0ELb0ELi2ELi4ELi4ELi4ELb0EE3mmaINS_16FlashAttnBwdSm80ISB_NS_24CollectiveEpilogueBwdGQAIS6_fSA_Li256ELb0ELb1EEENS_19SingleTileSchedulerILb0ELb0ELb0ELi128EEEE13SharedStorageENS1_6TensorINS1_11ArrayEngineIfLm32EEENS1_6LayoutINS2_IJNS2_IJNS3_ILi2EEESO_EEESO_NS3_ILi4EEEEEENS2_IJNS2_IJNS3_ILi1EEESO_EEESQ_NS3_ILi8EEEEEEEEEEEEbRKNSB_6ParamsERT0_S12_iNS2_IJiiiEEERT_ENKUliT_E_clIZSC_ISJ_SX_EbS10_S12_S12_iS13_S15_EUlRS16_iE_EEDaiS16_)
        /*e240*/ 	.word	0x00000000


	//----- nvinfo : EIATTR_FRAME_SIZE
	.align		4
.L_9664:
        /*e244*/ 	.byte	0x04, 0x11
        /*e246*/ 	.short	(.L_9666 - .L_9665)
	.align		4
.L_9665:
        /*e248*/ 	.word	index@($_ZN7cutlass13device_kernelIN5flash19enable_sm80_to_sm89INS1_16FlashAttnBwdSm80INS1_25CollectiveMainloopBwdSm80ILi2ELi2EN4cute5tupleIJNS5_1CILi128EEES8_NS7_ILi64EEEEEENS_10bfloat16_tEfNS_4arch4Sm80ELb0ELb1ELb1ELb0ELb1ELb0ELb0ELb0ELi2ELi4ELi4ELi4ELb0EEENS1_24CollectiveEpilogueBwdGQAISA_fSD_Li256ELb0ELb1EEENS1_19SingleTileSchedulerILb0ELb0ELb0ELi128EEEEEEEEEvNT_6ParamsE$_ZZN5flash25CollectiveMainloopBwdSm80ILi2ELi2EN4cute5tupleIJNS1_1CILi128EEES4_NS3_ILi64EEEEEEN7cutlass10bfloat16_tEfNS7_4arch4Sm80ELb0ELb1ELb1ELb0ELb1ELb0ELb0ELb0ELi2ELi4ELi4ELi4ELb0EE3mmaINS_16FlashAttnBwdSm80ISB_NS_24CollectiveEpilogueBwdGQAIS6_fSA_Li256ELb0ELb1EEENS_19SingleTileSchedulerILb0ELb0ELb0ELi128EEEE13SharedStorageENS1_6TensorINS1_11ArrayEngineIfLm32EEENS1_6LayoutINS2_IJNS2_IJNS3_ILi2EEESO_EEESO_NS3_ILi4EEEEEENS2_IJNS2_IJNS3_ILi1EEESO_EEESQ_NS3_ILi8EEEEEEEEEEEEbRKNSB_6ParamsERT0_S12_iNS2_IJiiiEEERT_ENKUlRT_iE_clINSK_INSL_IfLm64EEENSN_INS2_IJSP_SO_SU_EEESV_EEEEEEDaS17_i)
        /*e24c*/ 	.word	0x00000000


	//----- nvinfo : EIATTR_FRAME_SIZE
	.align		4
.L_9666:
        /*e250*/ 	.byte	0x04, 0x11
        /*e252*/ 	.short	(.L_9668 - .L_9667)
	.align		4
.L_9667:
        /*e254*/ 	.word	index@($_ZN7cutlass13device_kernelIN5flash19enable_sm80_to_sm89INS1_16FlashAttnBwdSm80INS1_25CollectiveMainloopBwdSm80ILi2ELi2EN4cute5tupleIJNS5_1CILi128EEES8_NS7_ILi64EEEEEENS_10bfloat16_tEfNS_4arch4Sm80ELb0ELb1ELb1ELb0ELb1ELb0ELb0ELb0ELi2ELi4ELi4ELi4ELb0EEENS1_24CollectiveEpilogueBwdGQAISA_fSD_Li256ELb0ELb1EEENS1_19SingleTileSchedulerILb0ELb0ELb0ELi128EEEEEEEEEvNT_6ParamsE$_ZZN4cuteplIJiiEJiiEEEDaRKNS_15ArithmeticTupleIJDpT_EEERKNS1_IJDpT0_EEEENKUlDpRKT_E_clIJiiEEEDaSF_)
        /*e258*/ 	.word	0x00000000


	//----- nvinfo : EIATTR_FRAME_SIZE
	.align		4
.L_9668:
        /*e25c*/ 	.byte	0x04, 0x11
        /*e25e*/ 	.short	(.L_9670 - .L_9669)
	.align		4
.L_9669:
        /*e260*/ 	.word	index@($_ZN7cutlass13device_kernelIN5flash19enable_sm80_to_sm89INS1_16FlashAttnBwdSm80INS1_25CollectiveMainloopBwdSm80ILi2ELi2EN4cute5tupleIJNS5_1CILi128EEES8_NS7_ILi64EEEEEENS_10bfloat16_tEfNS_4arch4Sm80ELb0ELb1ELb1ELb0ELb1ELb0ELb0ELb0ELi2ELi4ELi4ELi4ELb0EEENS1_24CollectiveEpilogueBwdGQAISA_fSD_Li256ELb0ELb1EEENS1_19SingleTileSchedulerILb0ELb0ELb0ELi128EEEEEEEEEvNT_6ParamsE$_ZZN4cuteplIJiiEJiNS_1CILi0EEEEEEDaRKNS_15ArithmeticTupleIJDpT_EEERKNS3_IJDpT0_EEEENKUlDpRKT_E_clIJiiEEEDaSH_)
        /*e264*/ 	.word	0x00000000


	//----- nvinfo : EIATTR_FRAME_SIZE
	.align		4
.L_9670:
        /*e268*/ 	.byte	0x04, 0x11
        /*e26a*/ 	.short	(.L_9672 - .L_9671)
	.align		4
.L_9671:
        /*e26c*/ 	.word	index@($_ZN7cutlass13device_kernelIN5flash19enable_sm80_to_sm89INS1_16FlashAttnBwdSm80INS1_25CollectiveMainloopBwdSm80ILi2ELi2EN4cute5tupleIJNS5_1CILi128EEES8_NS7_ILi64EEEEEENS_10bfloat16_tEfNS_4arch4Sm80ELb0ELb1ELb1ELb0ELb1ELb0ELb0ELb0ELi2ELi4ELi4ELi4ELb0EEENS1_24CollectiveEpilogueBwdGQAISA_fSD_Li256ELb0ELb1EEENS1_19SingleTileSchedulerILb0ELb0ELb0ELi128EEEEEEEEEvNT_6ParamsE$_ZZN4cuteplIJiiEJNS_1CILi0EEES2_EEEDaRKNS_15ArithmeticTupleIJDpT_EEERKNS3_IJDpT0_EEEENKUlDpRKT_E_clIJiiEEEDaSH_)
        /*e270*/ 	.word	0x00000000


	//----- nvinfo : EIATTR_FRAME_SIZE
	.align		4
.L_9672:
        /*e274*/ 	.byte	0x04, 0x11
        /*e276*/ 	.short	(.L_9674 - .L_9673)
	.align		4
.L_9673:
        /*e278*/ 	.word	index@($_ZN7cutlass13device_kernelIN5flash19enable_sm80_to_sm89INS1_16FlashAttnBwdSm80INS1_25CollectiveMainloopBwdSm80ILi2ELi2EN4cute5tupleIJNS5_1CILi128EEES8_NS7_ILi64EEEEEENS_10bfloat16_tEfNS_4arch4Sm80ELb0ELb1ELb1ELb0ELb1ELb0ELb0ELb0ELi2ELi4ELi4ELi4ELb0EEENS1_24CollectiveEpilogueBwdGQAISA_fSD_Li256ELb0ELb1EEENS1_19SingleTileSchedulerILb0ELb0ELb0ELi128EEEEEEEEEvNT_6ParamsE$_ZZN4cuteplIJiEJiEEEDaRKNS_15ArithmeticTupleIJDpT_EEERKNS1_IJDpT0_EEEENKUlDpRKT_E_clIJiEEEDaSF_)
        /*e27c*/ 	.word	0x00000000


	//----- nvinfo : EIATTR_FRAME_SIZE
	.align		4
.L_9674:
        /*e280*/ 	.byte	0x04, 0x11
        /*e282*/ 	.short	(.L_9676 - .L_9675)
	.align		4
.L_9675:
        /*e284*/ 	.word	index@($_ZN7cutlass13device_kernelIN5flash19enable_sm80_to_sm89INS1_16FlashAttnBwdSm80INS1_25CollectiveMainloopBwdSm80ILi2ELi2EN4cute5tupleIJNS5_1CILi128EEES8_NS7_ILi64EEEEEENS_10bfloat16_tEfNS_4arch4Sm80ELb0ELb1ELb1ELb0ELb1ELb0ELb0ELb0ELi2ELi4ELi4ELi4ELb0EEENS1_24CollectiveEpilogueBwdGQAISA_fSD_Li256ELb0ELb1EEENS1_19SingleTileSchedulerILb0ELb0ELb0ELi128EEEEEEEEEvNT_6ParamsE$_ZZN4cuteplIJiEJNS_1CILi0EEEiEEEDaRKNS_15ArithmeticTupleIJDpT_EEERKNS3_IJDpT0_EEEENKUlDpRKT_E_clIJiiEEEDaSH_)
        /*e288*/ 	.word	0x00000000


	//----- nvinfo : EIATTR_FRAME_SIZE
	.align		4
.L_9676:
        /*e28c*/ 	.byte	0x04, 0x11
        /*e28e*/ 	.short	(.L_9678 - .L_9677)
	.align		4
.L_9677:
        /*e290*/ 	.word	index@($_ZN7cutlass13device_kernelIN5flash19enable_sm80_to_sm89INS1_16FlashAttnBwdSm80INS1_25CollectiveMainloopBwdSm80ILi2ELi2EN4cute5tupleIJNS5_1CILi128EEES8_NS7_ILi64EEEEEENS_10bfloat16_tEfNS_4arch4Sm80ELb0ELb1ELb1ELb0ELb1ELb0ELb0ELb0ELi2ELi4ELi4ELi4ELb0EEENS1_24CollectiveEpilogueBwdGQAISA_fSD_Li256ELb0ELb1EEENS1_19SingleTileSchedulerILb0ELb0ELb0ELi128EEEEEEEEEvNT_6ParamsE$_ZZN4cuteplIJiEJNS_1CILi0EEES2_EEEDaRKNS_15ArithmeticTupleIJDpT_EEERKNS3_IJDpT0_EEEENKUlDpRKT_E_clIJiS2_EEEDaSH_)
        /*e294*/ 	.word	0x00000000


	//----- nvinfo : EIATTR_FRAME_SIZE
	.align		4
.L_9678:
        /*e298*/ 	.byte	0x04, 0x11
        /*e29a*/ 	.short	(.L_9680 - .L_9679)
	.align		4
.L_9679:
        /*e29c*/ 	.word	index@($_ZN7cutlass13device_kernelIN5flash19enable_sm80_to_sm89INS1_16FlashAttnBwdSm80INS1_25CollectiveMainloopBwdSm80ILi2ELi2EN4cute5tupleIJNS5_1CILi128EEES8_NS7_ILi64EEEEEENS_10bfloat16_tEfNS_4arch4Sm80ELb0ELb1ELb1ELb0ELb1ELb0ELb0ELb0ELi2ELi4ELi4ELi4ELb0EEENS1_24CollectiveEpilogueBwdGQAISA_fSD_Li256ELb0ELb1EEENS1_19SingleTileSchedulerILb0ELb0ELb0ELi128EEEEEEEEEvNT_6ParamsE$_ZZN4cuteplIJiEJNS_1CILi0EEEEEEDaRKNS_15ArithmeticTupleIJDpT_EEERKNS3_IJDpT0_EEEENKUlDpRKT_E_clIJiEEEDaSH_)
        /*e2a0*/ 	.word	0x00000000


	//----- nvinfo : EIATTR_FRAME_SIZE
	.align		4
.L_9680:
        /*e2a4*/ 	.byte	0x04, 0x11
        /*e2a6*/ 	.short	(.L_9682 - .L_9681)
	.align		4
.L_9681:
        /*e2a8*/ 	.word	index@($_ZN7cutlass13device_kernelIN5flash19enable_sm80_to_sm89INS1_16FlashAttnBwdSm80INS1_25CollectiveMainloopBwdSm80ILi2ELi2EN4cute5tupleIJNS5_1CILi128EEES8_NS7_ILi64EEEEEENS_10bfloat16_tEfNS_4arch4Sm80ELb0ELb1ELb1ELb0ELb1ELb0ELb0ELb0ELi2ELi4ELi4ELi4ELb0EEENS1_24CollectiveEpilogueBwdGQAISA_fSD_Li256ELb0ELb1EEENS1_19SingleTileSchedulerILb0ELb0ELb0ELi128EEEEEEEEEvNT_6ParamsE$_ZZN4cuteplIJNS_1CILi0EEEiEJiEEEDaRKNS_15ArithmeticTupleIJDpT_EEERKNS3_IJDpT0_EEEENKUlDpRKT_E_clIJiiEEEDaSH_)
        /*e2ac*/ 	.word	0x00000000


	//----- nvinfo : EIATTR_FRAME_SIZE
	.align		4
.L_9682:
        /*e2b0*/ 	.byte	0x04, 0x11
        /*e2b2*/ 	.short	(.L_9684 - .L_9683)
	.align		4
.L_9683:
        /*e2b4*/ 	.word	index@($_ZN7cutlass13device_kernelIN5flash19enable_sm80_to_sm89INS1_16FlashAttnBwdSm80INS1_25CollectiveMainloopBwdSm80ILi2ELi2EN4cute5tupleIJNS5_1CILi128EEES8_NS7_ILi64EEEEEENS_10bfloat16_tEfNS_4arch4Sm80ELb0ELb1ELb1ELb0ELb1ELb0ELb0ELb0ELi2ELi4ELi4ELi4ELb0EEENS1_24CollectiveEpilogueBwdGQAISA_fSD_Li256ELb0ELb1EEENS1_19SingleTileSchedulerILb0ELb0ELb0ELi128EEEEEEEEEvNT_6ParamsE$_ZZN4cuteplIJNS_1CILi0EEEiEJS2_iEEEDaRKNS_15ArithmeticTupleIJDpT_EEERKNS3_IJDpT0_EEEENKUlDpRKT_E_clIJS2_iEEEDaSH_)
        /*e2b8*/ 	.word	0x00000000


	//----- nvinfo : EIATTR_FRAME_SIZE
	.align		4
.L_9684:
        /*e2bc*/ 	.byte	0x04, 0x11
        /*e2be*/ 	.short	(.L_9686 - .L_9685)
	.align		4
.L_9685:
        /*e2c0*/ 	.word	index@($_ZN7cutlass13device_kernelIN5flash19enable_sm80_to_sm89INS1_16FlashAttnBwdSm80INS1_25CollectiveMainloopBwdSm80ILi2ELi2EN4cute5tupleIJNS5_1CILi128EEES8_NS7_ILi64EEEEEENS_10bfloat16_tEfNS_4arch4Sm80ELb0ELb1ELb1ELb0ELb1ELb0ELb0ELb0ELi2ELi4ELi4ELi4ELb0EEENS1_24CollectiveEpilogueBwdGQAISA_fSD_Li256ELb0ELb1EEENS1_19SingleTileSchedulerILb0ELb0ELb0ELi128EEEEEEEEEvNT_6ParamsE$_ZZN4cuteplIJNS_1CILi0EEES2_EJiiEEEDaRKNS_15ArithmeticTupleIJDpT_EEERKNS3_IJDpT0_EEEENKUlDpRKT_E_clIJiiEEEDaSH_)
        /*e2c4*/ 	.word	0x00000000


	//----- nvinfo : EIATTR_FRAME_SIZE
	.align		4
.L_9686:
        /*e2c8*/ 	.byte	0x04, 0x11
        /*e2ca*/ 	.short	(.L_9688 - .L_9687)
	.align		4
.L_9687:
        /*e2cc*/ 	.word	index@($_ZN7cutlass13device_kernelIN5flash19enable_sm80_to_sm89INS1_16FlashAttnBwdSm80INS1_25CollectiveMainloopBwdSm80ILi2ELi2EN4cute5tupleIJNS5_1CILi128EEES8_NS7_ILi64EEEEEENS_10bfloat16_tEfNS_4arch4Sm80ELb0ELb1ELb1ELb0ELb1ELb0ELb0ELb0ELi2ELi4ELi4ELi4ELb0EEENS1_24CollectiveEpilogueBwdGQAISA_fSD_Li256ELb0ELb1EEENS1_19SingleTileSchedulerILb0ELb0ELb0ELi128EEEEEEEEEvNT_6ParamsE$_ZZN4cuteplIJNS_1CILi0EEES2_EJiS2_EEEDaRKNS_15ArithmeticTupleIJDpT_EEERKNS3_IJDpT0_EEEENKUlDpRKT_E_clIJiS2_EEEDaSH_)
        /*e2d0*/ 	.word	0x00000000


	//----- nvinfo : EIATTR_FRAME_SIZE
	.align		4
.L_9688:
        /*e2d4*/ 	.byte	0x04, 0x11
        /*e2d6*/ 	.short	(.L_9690 - .L_9689)
	.align		4
.L_9689:
        /*e2d8*/ 	.word	index@($_ZN7cutlass13device_kernelIN5flash19enable_sm80_to_sm89INS1_16FlashAttnBwdSm80INS1_25CollectiveMainloopBwdSm80ILi2ELi2EN4cute5tupleIJNS5_1CILi128EEES8_NS7_ILi64EEEEEENS_10bfloat16_tEfNS_4arch4Sm80ELb0ELb1ELb1ELb0ELb1ELb0ELb0ELb0ELi2ELi4ELi4ELi4ELb0EEENS1_24CollectiveEpilogueBwdGQAISA_fSD_Li256ELb0ELb1EEENS1_19SingleTileSchedulerILb0ELb0ELb0ELi128EEEEEEEEEvNT_6ParamsE$_ZZN4cuteplIJNS_1CILi0EEES2_EJiEEEDaRKNS_15ArithmeticTupleIJDpT_EEERKNS3_IJDpT0_EEEENKUlDpRKT_E_clIJiS2_EEEDaSH_)
        /*e2dc*/ 	.word	0x00000000


	//----- nvinfo : EIATTR_FRAME_SIZE
	.align		4
.L_9690:
        /*e2e0*/ 	.byte	0x04, 0x11
        /*e2e2*/ 	.short	(.L_9692 - .L_9691)
	.align		4
.L_9691:
        /*e2e4*/ 	.word	index@($_ZN7cutlass13device_kernelIN5flash19enable_sm80_to_sm89INS1_16FlashAttnBwdSm80INS1_25CollectiveMainloopBwdSm80ILi2ELi2EN4cute5tupleIJNS5_1CILi128EEES8_NS7_ILi64EEEEEENS_10bfloat16_tEfNS_4arch4Sm80ELb0ELb1ELb1ELb0ELb1ELb0ELb0ELb0ELi2ELi4ELi4ELi4ELb0EEENS1_24CollectiveEpilogueBwdGQAISA_fSD_Li256ELb0ELb1EEENS1_19SingleTileSchedulerILb0ELb0ELb0ELi128EEEEEEEEEvNT_6ParamsE$_ZZN4cute9transformINS_5tupleIJiiiNS_1CILi0EEEEEENS1_IJNS2_ILi32EEENS2_ILi4EEENS2_ILi2EEENS2_ILi1EEEEEENS1_IJS8_S8_S8_S8_EEEZNS_7crd2crdIS4_S9_SA_EEDaRKT_RKT0_RKT1_EUlRKT_RKT0_RKT1_E_EEDaSE_SH_SK_OT2_ENKUlDpSN_E_clIJiiiS3_EEEDaSX_)
        /*e2e8*/ 	.word	0x00000000


	//----- nvinfo : EIATTR_FRAME_SIZE
	.align		4
.L_9692:
        /*e2ec*/ 	.byte	0x04, 0x11
        /*e2ee*/ 	.short	(.L_9694 - .L_9693)
	.align		4
.L_9693:
        /*e2f0*/ 	.word	index@($_ZN7cutlass13device_kernelIN5flash19enable_sm80_to_sm89INS1_16FlashAttnBwdSm80INS1_25CollectiveMainloopBwdSm80ILi2ELi2EN4cute5tupleIJNS5_1CILi128EEES8_NS7_ILi64EEEEEENS_10bfloat16_tEfNS_4arch4Sm80ELb0ELb1ELb1ELb0ELb1ELb0ELb0ELb0ELi2ELi4ELi4ELi4ELb0EEENS1_24CollectiveEpilogueBwdGQAISA_fSD_Li256ELb0ELb1EEENS1_19SingleTileSchedulerILb0ELb0ELb0ELi128EEEEEEEEEvNT_6ParamsE$_ZZN4cute9transformINS_5tupleIJiiNS_1CILi0EEEEEENS1_IJNS1_IJNS2_ILi4EEENS2_ILi8EEEEEES5_NS2_ILi1EEEEEEZNS_7idx2crdIS4_S9_EEDaRKT_RKT0_EUlRKT_RKT0_E_EEDaSD_SG_OT1_ENKUlDpSJ_E_clIJNS1_IJiiEEEiS3_EEEDaSQ_)
        /*e2f4*/ 	.word	0x00000000


	//----- nvinfo : EIATTR_FRAME_SIZE
	.align		4
.L_9694:
        /*e2f8*/ 	.byte	0x04, 0x11
        /*e2fa*/ 	.short	(.L_9696 - .L_9695)
	.align		4
.L_9695:
        /*e2fc*/ 	.word	index@($_ZN7cutlass13device_kernelIN5flash19enable_sm80_to_sm89INS1_16FlashAttnBwdSm80INS1_25CollectiveMainloopBwdSm80ILi2ELi2EN4cute5tupleIJNS5_1CILi128EEES8_NS7_ILi64EEEEEENS_10bfloat16_tEfNS_4arch4Sm80ELb0ELb1ELb1ELb0ELb1ELb0ELb0ELb0ELi2ELi4ELi4ELi4ELb0EEENS1_24CollectiveEpilogueBwdGQAISA_fSD_Li256ELb0ELb1EEENS1_19SingleTileSchedulerILb0ELb0ELb0ELi128EEEEEEEEEvNT_6ParamsE$_ZZN4cute9transformINS_5tupleIJiiNS_1CILi0EEEEEENS1_IJNS1_IJNS2_ILi4EEENS2_ILi8EEEEEENS2_ILi2EEENS2_ILi1EEEEEEZNS_7idx2crdIS4_SA_EEDaRKT_RKT0_EUlRKT_RKT0_E_EEDaSE_SH_OT1_ENKUlDpSK_E_clIJNS1_IJiiEEEiS3_EEEDaSR_)
        /*e300*/ 	.word	0x00000000


	//----- nvinfo : EIATTR_FRAME_SIZE
	.align		4
.L_9696:
        /*e304*/ 	.byte	0x04, 0x11
        /*e306*/ 	.short	(.L_9698 - .L_9697)
	.align		4
.L_9697:
        /*e308*/ 	.word	index@($_ZN7cutlass13device_kernelIN5flash19enable_sm80_to_sm89INS1_16FlashAttnBwdSm80INS1_25CollectiveMainloopBwdSm80ILi2ELi2EN4cute5tupleIJNS5_1CILi128EEES8_NS7_ILi64EEEEEENS_10bfloat16_tEfNS_4arch4Sm80ELb0ELb1ELb1ELb0ELb1ELb0ELb0ELb0ELi2ELi4ELi4ELi4ELb0EEENS1_24CollectiveEpilogueBwdGQAISA_fSD_Li256ELb0ELb1EEENS1_19SingleTileSchedulerILb0ELb0ELb0ELi128EEEEEEEEEvNT_6ParamsE$_ZZN4cute9transformINS_5tupleIJNS_1CILi32EEENS2_ILi4EEENS2_ILi2EEENS2_ILi1EEEEEENS1_IJS6_S3_NS2_ILi128EEENS2_ILi0EEEEEEZNS_7idx2crdIiS7_SA_EEDaRKT_RKT0_RKT1_EUlRKT_RKT0_E_EEDaSE_SH_OSI_ENKUlDpSN_E_clIJiiiS9_EEEDaST_)
        /*e30c*/ 	.word	0x00000000


	//----- nvinfo : EIATTR_FRAME_SIZE
	.align		4
.L_9698:
        /*e310*/ 	.byte	0x04, 0x11
        /*e312*/ 	.short	(.L_9700 - .L_9699)
	.align		4
.L_9699:
        /*e314*/ 	.word	index@($_ZN7cutlass13device_kernelIN5flash19enable_sm80_to_sm89INS1_16FlashAttnBwdSm80INS1_25CollectiveMainloopBwdSm80ILi2ELi2EN4cute5tupleIJNS5_1CILi128EEES8_NS7_ILi64EEEEEENS_10bfloat16_tEfNS_4arch4Sm80ELb0ELb1ELb1ELb0ELb1ELb0ELb0ELb0ELi2ELi4ELi4ELi4ELb0EEENS1_24CollectiveEpilogueBwdGQAISA_fSD_Li256ELb0ELb1EEENS1_19SingleTileSchedulerILb0ELb0ELb0ELi128EEEEEEEEEvNT_6ParamsE$_ZZN4cute9transformINS_15ArithmeticTupleIJiiEEEZNS_14transform_leafIS2_NS_8identityEEEDaRKT_OT0_EUlRKT_E_EEDaS7_S9_ENKUlDpSC_E_clIJiiEEEDaSE_)
        /*e318*/ 	.word	0x00000000


	//----- nvinfo : EIATTR_FRAME_SIZE
	.align		4
.L_9700:
        /*e31c*/ 	.byte	0x04, 0x11
        /*e31e*/ 	.short	(.L_9702 - .L_9701)
	.align		4
.L_9701:
        /*e320*/ 	.word	index@($_ZN7cutlass13device_kernelIN5flash19enable_sm80_to_sm89INS1_16FlashAttnBwdSm80INS1_25CollectiveMainloopBwdSm80ILi2ELi2EN4cute5tupleIJNS5_1CILi128EEES8_NS7_ILi64EEEEEENS_10bfloat16_tEfNS_4arch4Sm80ELb0ELb1ELb1ELb0ELb1ELb0ELb0ELb0ELi2ELi4ELi4ELi4ELb0EEENS1_24CollectiveEpilogueBwdGQAISA_fSD_Li256ELb0ELb1EEENS1_19SingleTileSchedulerILb0ELb0ELb0ELi128EEEEEEEEEvNT_6ParamsE$_ZZN4cute7idx2crdIiNS_5tupleIJNS_1CILi32EEENS2_ILi4EEENS2_ILi2EEENS2_ILi1EEEEEENS1_IJS6_S3_NS2_ILi128EEENS2_ILi0EEEEEEEEDaRKT_RKT0_RKT1_ENKUlRKT_RKT0_E_clIS5_S8_EEDaSM_SP_)
        /*e324*/ 	.word	0x00000000


	//----- nvinfo : EIATTR_FRAME_SIZE
	.align		4
.L_9702:
        /*e328*/ 	.byte	0x04, 0x11
        /*e32a*/ 	.short	(.L_9704 - .L_9703)
	.align		4
.L_9703:
        /*e32c*/ 	.word	index@($_ZN7cutlass13device_kernelIN5flash19enable_sm80_to_sm89INS1_16FlashAttnBwdSm80INS1_25CollectiveMainloopBwdSm80ILi2ELi2EN4cute5tupleIJNS5_1CILi128EEES8_NS7_ILi64EEEEEENS_10bfloat16_tEfNS_4arch4Sm80ELb0ELb1ELb1ELb0ELb1ELb0ELb0ELb0ELi2ELi4ELi4ELi4ELb0EEENS1_24CollectiveEpilogueBwdGQAISA_fSD_Li256ELb0ELb1EEENS1_19SingleTileSchedulerILb0ELb0ELb0ELi128EEEEEEEEEvNT_6ParamsE$_ZZN4cute7idx2crdIiNS_5tupleIJNS_1CILi32EEENS2_ILi4EEENS2_ILi2EEENS2_ILi1EEEEEENS1_IJS6_S3_NS2_ILi128EEENS2_ILi0EEEEEEEEDaRKT_RKT0_RKT1_ENKUlRKT_RKT0_E_clIS4_S3_EEDaSM_SP_)
        /*e330*/ 	.word	0x00000000


	//----- nvinfo : EIATTR_FRAME_SIZE
	.align		4
.L_9704:
        /*e334*/ 	.byte	0x04, 0x11
        /*e336*/ 	.short	(.L_9706 - .L_9705)
	.align		4
.L_9705:
        /*e338*/ 	.word	index@($_ZN7cutlass13device_kernelIN5flash19enable_sm80_to_sm89INS1_16FlashAttnBwdSm80INS1_25CollectiveMainloopBwdSm80ILi2ELi2EN4cute5tupleIJNS5_1CILi128EEES8_NS7_ILi64EEEEEENS_10bfloat16_tEfNS_4arch4Sm80ELb0ELb1ELb1ELb0ELb1ELb0ELb0ELb0ELi2ELi4ELi4ELi4ELb0EEENS1_24CollectiveEpilogueBwdGQAISA_fSD_Li256ELb0ELb1EEENS1_19SingleTileSchedulerILb0ELb0ELb0ELi128EEEEEEEEEvNT_6ParamsE$_ZZN4cute7idx2crdIiNS_5tupleIJNS_1CILi32EEENS2_ILi4EEENS2_ILi2EEENS2_ILi1EEEEEENS1_IJS6_S3_NS2_ILi128EEENS2_ILi0EEEEEEEEDaRKT_RKT0_RKT1_ENKUlRKT_RKT0_E_clIS3_S6_EEDaSM_SP_)
        /*e33c*/ 	.word	0x00000000


	//----- nvinfo : EIATTR_FRAME_SIZE
	.align		4
.L_9706:
        /*e340*/ 	.byte	0x04, 0x11
        /*e342*/ 	.short	(.L_9708 - .L_9707)
	.align		4
.L_9707:
        /*e344*/ 	.word	index@($_ZN7cutlass13device_kernelIN5flash19enable_sm80_to_sm89INS1_16FlashAttnBwdSm80INS1_25CollectiveMainloopBwdSm80ILi2ELi2EN4cute5tupleIJNS5_1CILi128EEES8_NS7_ILi64EEEEEENS_10bfloat16_tEfNS_4arch4Sm80ELb0ELb1ELb1ELb0ELb1ELb0ELb0ELb0ELi2ELi4ELi4ELi4ELb0EEENS1_24CollectiveEpilogueBwdGQAISA_fSD_Li256ELb0ELb1EEENS1_19SingleTileSchedulerILb0ELb0ELb0ELi128EEEEEEEEEvNT_6ParamsE$_ZZN4cute7idx2crdINS_5tupleIJiiNS_1CILi0EEEEEENS1_IJNS1_IJNS2_ILi4EEENS2_ILi8EEEEEES5_NS2_ILi1EEEEEEEEDaRKT_RKT0_ENKUlRKT_RKT0_E_clIiS7_EEDaSI_SL_)
        /*e348*/ 	.word	0x00000000


	//----- nvinfo : EIATTR_FRAME_SIZE
	.align		4
.L_9708:
        /*e34c*/ 	.byte	0x04, 0x11
        /*e34e*/ 	.short	(.L_9710 - .L_9709)
	.align		4
.L_9709:
        /*e350*/ 	.word	index@($_ZN7cutlass13device_kernelIN5flash19enable_sm80_to_sm89INS1_16FlashAttnBwdSm80INS1_25CollectiveMainloopBwdSm80ILi2ELi2EN4cute5tupleIJNS5_1CILi128EEES8_NS7_ILi64EEEEEENS_10bfloat16_tEfNS_4arch4Sm80ELb0ELb1ELb1ELb0ELb1ELb0ELb0ELb0ELi2ELi4ELi4ELi4ELb0EEENS1_24CollectiveEpilogueBwdGQAISA_fSD_Li256ELb0ELb1EEENS1_19SingleTileSchedulerILb0ELb0ELb0ELi128EEEEEEEEEvNT_6ParamsE$_ZZN4cute7idx2crdINS_5tupleIJiiNS_1CILi0EEEEEENS1_IJNS1_IJNS2_ILi4EEENS2_ILi8EEEEEES5_NS2_ILi1EEEEEEEEDaRKT_RKT0_ENKUlRKT_RKT0_E_clIiS5_EEDaSI_SL_)
        /*e354*/ 	.word	0x00000000


	//----- nvinfo : EIATTR_FRAME_SIZE
	.align		4
.L_9710:
        /*e358*/ 	.byte	0x04, 0x11
        /*e35a*/ 	.short	(.L_9712 - .L_9711)
	.align		4
.L_9711:
        /*e35c*/ 	.word	index@($_ZN7cutlass13device_kernelIN5flash19enable_sm80_to_sm89INS1_16FlashAttnBwdSm80INS1_25CollectiveMainloopBwdSm80ILi2ELi2EN4cute5tupleIJNS5_1CILi128EEES8_NS7_ILi64EEEEEENS_10bfloat16_tEfNS_4arch4Sm80ELb0ELb1ELb1ELb0ELb1ELb0ELb0ELb0ELi2ELi4ELi4ELi4ELb0EEENS1_24CollectiveEpilogueBwdGQAISA_fSD_Li256ELb0ELb1EEENS1_19SingleTileSchedulerILb0ELb0ELb0ELi128EEEEEEEEEvNT_6ParamsE$_ZZN4cute7idx2crdINS_5tupleIJiiNS_1CILi0EEEEEENS1_IJNS1_IJNS2_ILi4EEENS2_ILi8EEEEEENS2_ILi2EEENS2_ILi1EEEEEEEEDaRKT_RKT0_ENKUlRKT_RKT0_E_clIiS8_EEDaSJ_SM_)
        /*e360*/ 	.word	0x00000000


	//----- nvinfo : EIATTR_FRAME_SIZE
	.align		4
.L_9712:
        /*e364*/ 	.byte	0x04, 0x11
        /*e366*/ 	.short	(.L_9714 - .L_9713)
	.align		4
.L_9713:
        /*e368*/ 	.word	index@($_ZN7cutlass13device_kernelIN5flash19enable_sm80_to_sm89INS1_16FlashAttnBwdSm80INS1_25CollectiveMainloopBwdSm80ILi2ELi2EN4cute5tupleIJNS5_1CILi128EEES8_NS7_ILi64EEEEEENS_10bfloat16_tEfNS_4arch4Sm80ELb0ELb1ELb1ELb0ELb1ELb0ELb0ELb0ELi2ELi4ELi4ELi4ELb0EEENS1_24CollectiveEpilogueBwdGQAISA_fSD_Li256ELb0ELb1EEENS1_19SingleTileSchedulerILb0ELb0ELb0ELi128EEEEEEEEEvNT_6ParamsE$_ZZN4cute7idx2crdINS_5tupleIJiiNS_1CILi0EEEEEENS1_IJNS1_IJNS2_ILi4EEENS2_ILi8EEEEEENS2_ILi2EEENS2_ILi1EEEEEEEEDaRKT_RKT0_ENKUlRKT_RKT0_E_clIiS7_EEDaSJ_SM_)
        /*e36c*/ 	.word	0x00000000


	//----- nvinfo : EIATTR_FRAME_SIZE
	.align		4
.L_9714:
        /*e370*/ 	.byte	0x04, 0x11
        /*e372*/ 	.short	(.L_9716 - .L_9715)
	.align		4
.L_9715:
        /*e374*/ 	.word	index@($_ZN7cutlass13device_kernelIN5flash19enable_sm80_to_sm89INS1_16FlashAttnBwdSm80INS1_25CollectiveMainloopBwdSm80ILi2ELi2EN4cute5tupleIJNS5_1CILi128EEES8_NS7_ILi64EEEEEENS_10bfloat16_tEfNS_4arch4Sm80ELb0ELb1ELb1ELb0ELb1ELb0ELb0ELb0ELi2ELi4ELi4ELi4ELb0EEENS1_24CollectiveEpilogueBwdGQAISA_fSD_Li256ELb0ELb1EEENS1_19SingleTileSchedulerILb0ELb0ELb0ELi128EEEEEEEEEvNT_6ParamsE$_ZZN4cute7flattenINS_5tupleIJNS_1CILi1EEENS1_IJiiiEEENS2_ILi64EEENS1_IJNS2_ILi72EEENS2_ILi144EEENS2_ILi288EEEEEENS2_ILi512EEEEEEEEDaRKT_ENKUlRKT_E_clIS4_EEDaSH_)
        /*e378*/ 	.word	0x00000000


	//----- nvinfo : EIATTR_FRAME_SIZE
	.align		4
.L_9716:
        /*e37c*/ 	.byte	0x04, 0x11
        /*e37e*/ 	.short	(.L_9718 - .L_9717)
	.align		4
.L_9717:
        /*e380*/ 	.word	index@($_ZN7cutlass13device_kernelIN5flash19enable_sm80_to_sm89INS1_16FlashAttnBwdSm80INS1_25CollectiveMainloopBwdSm80ILi2ELi2EN4cute5tupleIJNS5_1CILi128EEES8_NS7_ILi64EEEEEENS_10bfloat16_tEfNS_4arch4Sm80ELb0ELb1ELb1ELb0ELb1ELb0ELb0ELb0ELi2ELi4ELi4ELi4ELb0EEENS1_24CollectiveEpilogueBwdGQAISA_fSD_Li256ELb0ELb1EEENS1_19SingleTileSchedulerILb0ELb0ELb0ELi128EEEEEEEEEvNT_6ParamsE$_ZZN4cute7flattenINS_5tupleIJNS_1CILi1EEENS1_IJNS2_ILi8EEEiiEEENS2_ILi64EEENS1_IJiNS2_ILi144EEENS2_ILi288EEEEEENS2_ILi512EEEEEEEEDaRKT_ENKUlRKT_E_clIS9_EEDaSH_)
        /*e384*/ 	.word	0x00000000


	//----- nvinfo : EIATTR_FRAME_SIZE
	.align		4
.L_9718:
        /*e388*/ 	.byte	0x04, 0x11
        /*e38a*/ 	.short	(.L_9720 - .L_9719)
	.align		4
.L_9719:
        /*e38c*/ 	.word	index@($_ZN7cutlass13device_kernelIN5flash19enable_sm80_to_sm89INS1_16FlashAttnBwdSm80INS1_25CollectiveMainloopBwdSm80ILi2ELi2EN4cute5tupleIJNS5_1CILi128EEES8_NS7_ILi64EEEEEENS_10bfloat16_tEfNS_4arch4Sm80ELb0ELb1ELb1ELb0ELb1ELb0ELb0ELb0ELi2ELi4ELi4ELi4ELb0EEENS1_24CollectiveEpilogueBwdGQAISA_fSD_Li256ELb0ELb1EEENS1_19SingleTileSchedulerILb0ELb0ELb0ELi128EEEEEEEEEvNT_6ParamsE$_ZZN4cute7flattenINS_5tupleIJNS_1CILi1EEENS1_IJNS2_ILi8EEEiiEEENS2_ILi64EEENS1_IJiNS2_ILi144EEENS2_ILi288EEEEEENS2_ILi512EEEEEEEEDaRKT_ENKUlRKT_E_clIS5_EEDaSH_)
        /*e390*/ 	.word	0x00000000


	//----- nvinfo : EIATTR_FRAME_SIZE
	.align		4
.L_9720:
        /*e394*/ 	.byte	0x04, 0x11
        /*e396*/ 	.short	(.L_9722 - .L_9721)
	.align		4
.L_9721:
        /*e398*/ 	.word	index@($_ZN7cutlass13device_kernelIN5flash19enable_sm80_to_sm89INS1_16FlashAttnBwdSm80INS1_25CollectiveMainloopBwdSm80ILi2ELi2EN4cute5tupleIJNS5_1CILi128EEES8_NS7_ILi64EEEEEENS_10bfloat16_tEfNS_4arch4Sm80ELb0ELb1ELb1ELb0ELb1ELb0ELb0ELb0ELi2ELi4ELi4ELi4ELb0EEENS1_24CollectiveEpilogueBwdGQAISA_fSD_Li256ELb0ELb1EEENS1_19SingleTileSchedulerILb0ELb0ELb0ELi128EEEEEEEEEvNT_6ParamsE$_ZZN4cute7flattenINS_5tupleIJNS1_IJNS_1CILi0EEENS1_IJNS2_ILi1EEENS2_ILi512EEEiEEEEEENS2_ILi4096EEENS1_IJiNS2_ILi8192EEEEEEEEEEEDaRKT_ENKUlRKT_E_clISA_EEDaSH_)
        /*e39c*/ 	.word	0x00000000


	//----- nvinfo : EIATTR_FRAME_SIZE
	.align		4
.L_9722:
        /*e3a0*/ 	.byte	0x04, 0x11
        /*e3a2*/ 	.short	(.L_9724 - .L_9723)
	.align		4
.L_9723:
        /*e3a4*/ 	.word	index@($_ZN7cutlass13device_kernelIN5flash19enable_sm80_to_sm89INS1_16FlashAttnBwdSm80INS1_25CollectiveMainloopBwdSm80ILi2ELi2EN4cute5tupleIJNS5_1CILi128EEES8_NS7_ILi64EEEEEENS_10bfloat16_tEfNS_4arch4Sm80ELb0ELb1ELb1ELb0ELb1ELb0ELb0ELb0ELi2ELi4ELi4ELi4ELb0EEENS1_24CollectiveEpilogueBwdGQAISA_fSD_Li256ELb0ELb1EEENS1_19SingleTileSchedulerILb0ELb0ELb0ELi128EEEEEEEEEvNT_6ParamsE$_ZZN4cute7flattenINS_5tupleIJNS1_IJNS_1CILi0EEENS1_IJNS2_ILi1EEENS2_ILi512EEEiEEEEEENS2_ILi4096EEENS1_IJiNS2_ILi8192EEEEEEEEEEEDaRKT_ENKUlRKT_E_clIS7_EEDaSH_)
        /*e3a8*/ 	.word	0x00000000


	//----- nvinfo : EIATTR_FRAME_SIZE
	.align		4
.L_9724:
        /*e3ac*/ 	.byte	0x04, 0x11
        /*e3ae*/ 	.short	(.L_9726 - .L_9725)
	.align		4
.L_9725:
        /*e3b0*/ 	.word	index@($_ZN7cutlass13device_kernelIN5flash19enable_sm80_to_sm89INS1_16FlashAttnBwdSm80INS1_25CollectiveMainloopBwdSm80ILi2ELi2EN4cute5tupleIJNS5_1CILi128EEES8_NS7_ILi64EEEEEENS_10bfloat16_tEfNS_4arch4Sm80ELb0ELb1ELb1ELb0ELb1ELb0ELb0ELb0ELi2ELi4ELi4ELi4ELb0EEENS1_24CollectiveEpilogueBwdGQAISA_fSD_Li256ELb0ELb1EEENS1_19SingleTileSchedulerILb0ELb0ELb0ELi128EEEEEEEEEvNT_6ParamsE$_ZZN4cute7crd2crdINS_5tupleIJiiiNS_1CILi0EEEEEENS1_IJNS2_ILi32EEENS2_ILi4EEENS2_ILi2EEENS2_ILi1EEEEEENS1_IJS8_S8_S8_S8_EEEEEDaRKT_RKT0_RKT1_ENKUlRKT_RKT0_RKT1_E_clIiS7_S8_EEDaSM_SP_SS_)
        /*e3b4*/ 	.word	0x00000000


	//----- nvinfo : EIATTR_FRAME_SIZE
	.align		4
.L_9726:
        /*e3b8*/ 	.byte	0x04, 0x11
        /*e3ba*/ 	.short	(.L_9728 - .L_9727)
	.align		4
.L_9727:
        /*e3bc*/ 	.word	index@($_ZN7cutlass13device_kernelIN5flash19enable_sm80_to_sm89INS1_16FlashAttnBwdSm80INS1_25CollectiveMainloopBwdSm80ILi2ELi2EN4cute5tupleIJNS5_1CILi128EEES8_NS7_ILi64EEEEEENS_10bfloat16_tEfNS_4arch4Sm80ELb0ELb1ELb1ELb0ELb1ELb0ELb0ELb0ELi2ELi4ELi4ELi4ELb0EEENS1_24CollectiveEpilogueBwdGQAISA_fSD_Li256ELb0ELb1EEENS1_19SingleTileSchedulerILb0ELb0ELb0ELi128EEEEEEEEEvNT_6ParamsE$_ZZN4cute7crd2crdINS_5tupleIJiiiNS_1CILi0EEEEEENS1_IJNS2_ILi32EEENS2_ILi4EEENS2_ILi2EEENS2_ILi1EEEEEENS1_IJS8_S8_S8_S8_EEEEEDaRKT_RKT0_RKT1_ENKUlRKT_RKT0_RKT1_E_clIiS6_S8_EEDaSM_SP_SS_)
        /*e3c0*/ 	.word	0x00000000


	//----- nvinfo : EIATTR_FRAME_SIZE
	.align		4
.L_9728:
        /*e3c4*/ 	.byte	0x04, 0x11
        /*e3c6*/ 	.short	(.L_9730 - .L_9729)
	.align		4
.L_9729:
        /*e3c8*/ 	.word	index@($_ZN7cutlass13device_kernelIN5flash19enable_sm80_to_sm89INS1_16FlashAttnBwdSm80INS1_25CollectiveMainloopBwdSm80ILi2ELi2EN4cute5tupleIJNS5_1CILi128EEES8_NS7_ILi64EEEEEENS_10bfloat16_tEfNS_4arch4Sm80ELb0ELb1ELb1ELb0ELb1ELb0ELb0ELb0ELi2ELi4ELi4ELi4ELb0EEENS1_24CollectiveEpilogueBwdGQAISA_fSD_Li256ELb0ELb1EEENS1_19SingleTileSchedulerILb0ELb0ELb0ELi128EEEEEEEEEvNT_6ParamsE$_ZZN4cute7crd2crdINS_5tupleIJiiiNS_1CILi0EEEEEENS1_IJNS2_ILi32EEENS2_ILi4EEENS2_ILi2EEENS2_ILi1EEEEEENS1_IJS8_S8_S8_S8_EEEEEDaRKT_RKT0_RKT1_ENKUlRKT_RKT0_RKT1_E_clIiS5_S8_EEDaSM_SP_SS_)
        /*e3cc*/ 	.word	0x00000000


	//----- nvinfo : EIATTR_FRAME_SIZE
	.align		4
.L_9730:
        /*e3d0*/ 	.byte	0x04, 0x11
        /*e3d2*/ 	.short	(.L_9732 - .L_9731)
	.align		4
.L_9731:
        /*e3d4*/ 	.word	index@($_ZN7cutlass13device_kernelIN5flash19enable_sm80_to_sm89INS1_16FlashAttnBwdSm80INS1_25CollectiveMainloopBwdSm80ILi2ELi2EN4cute5tupleIJNS5_1CILi128EEES8_NS7_ILi64EEEEEENS_10bfloat16_tEfNS_4arch4Sm80ELb0ELb1ELb1ELb0ELb1ELb0ELb0ELb0ELi2ELi4ELi4ELi4ELb0EEENS1_24CollectiveEpilogueBwdGQAISA_fSD_Li256ELb0ELb1EEENS1_19SingleTileSchedulerILb0ELb0ELb0ELi128EEEEEEEEEvNT_6ParamsE$_ZZN4cute6upcastILi2ENS_5tupleIJNS_1CILi2EEES3_S3_EEENS1_IJNS2_ILi1EEENS2_ILi512EEEiEEEEEDaRKT0_RKT1_ENKUlRKT_RKT0_E_clIS3_iEEDaSG_SJ_)
        /*e3d8*/ 	.word	0x00000000


	//----- nvinfo : EIATTR_FRAME_SIZE
	.align		4
.L_9732:
        /*e3dc*/ 	.byte	0x04, 0x11
        /*e3de*/ 	.short	(.L_9734 - .L_9733)
	.align		4
.L_9733:
        /*e3e0*/ 	.word	index@($_ZN7cutlass13device_kernelIN5flash19enable_sm80_to_sm89INS1_16FlashAttnBwdSm80INS1_25CollectiveMainloopBwdSm80ILi2ELi2EN4cute5tupleIJNS5_1CILi128EEES8_NS7_ILi64EEEEEENS_10bfloat16_tEfNS_4arch4Sm80ELb0ELb1ELb1ELb0ELb1ELb0ELb0ELb0ELi2ELi4ELi4ELi4ELb0EEENS1_24CollectiveEpilogueBwdGQAISA_fSD_Li256ELb0ELb1EEENS1_19SingleTileSchedulerILb0ELb0ELb0ELi128EEEEEEEEEvNT_6ParamsE$_ZZN4cute6upcastILi2ENS_5tupleIJNS_1CILi2EEES3_EEENS1_IJiNS2_ILi8192EEEEEEEEDaRKT0_RKT1_ENKUlRKT_RKT0_E_clIS3_iEEDaSF_SI_)
        /*e3e4*/ 	.word	0x00000000


	//----- nvinfo : EIATTR_FRAME_SIZE
	.align		4
.L_9734:
        /*e3e8*/ 	.byte	0x04, 0x11
        /*e3ea*/ 	.short	(.L_9736 - .L_9735)
	.align		4
.L_9735:
        /*e3ec*/ 	.word	index@($_ZN7cutlass13device_kernelIN5flash19enable_sm80_to_sm89INS1_16FlashAttnBwdSm80INS1_25CollectiveMainloopBwdSm80ILi2ELi2EN4cute5tupleIJNS5_1CILi128EEES8_NS7_ILi64EEEEEENS_10bfloat16_tEfNS_4arch4Sm80ELb0ELb1ELb1ELb0ELb1ELb0ELb0ELb0ELi2ELi4ELi4ELi4ELb0EEENS1_24CollectiveEpilogueBwdGQAISA_fSD_Li256ELb0ELb1EEENS1_19SingleTileSchedulerILb0ELb0ELb0ELi128EEEEEEEEEvNT_6ParamsE$_ZZN4cute6upcastILi2ENS_5tupleIJNS_1CILi1EEENS1_IJNS2_ILi2EEES4_S4_EEEEEENS1_IJNS2_ILi0EEENS1_IJS3_NS2_ILi512EEEiEEEEEEEEDaRKT0_RKT1_ENKUlRKT_RKT0_E_clIS5_S9_EEDaSJ_SM_)
        /*e3f0*/ 	.word	0x00000000


	//----- nvinfo : EIATTR_FRAME_SIZE
	.align		4
.L_9736:
        /*e3f4*/ 	.byte	0x04, 0x11
        /*e3f6*/ 	.short	(.L_9738 - .L_9737)
	.align		4
.L_9737:
        /*e3f8*/ 	.word	index@($_ZN7cutlass13device_kernelIN5flash19enable_sm80_to_sm89INS1_16FlashAttnBwdSm80INS1_25CollectiveMainloopBwdSm80ILi2ELi2EN4cute5tupleIJNS5_1CILi128EEES8_NS7_ILi64EEEEEENS_10bfloat16_tEfNS_4arch4Sm80ELb0ELb1ELb1ELb0ELb1ELb0ELb0ELb0ELi2ELi4ELi4ELi4ELb0EEENS1_24CollectiveEpilogueBwdGQAISA_fSD_Li256ELb0ELb1EEENS1_19SingleTileSchedulerILb0ELb0ELb0ELi128EEEEEEEEEvNT_6ParamsE$_ZZN4cute6upcastILi2ENS_5tupleIJNS1_IJNS_1CILi1EEENS1_IJNS2_ILi2EEES4_S4_EEEEEES4_NS1_IJS4_S4_EEEEEENS1_IJNS1_IJNS2_ILi0EEENS1_IJS3_NS2_ILi512EEEiEEEEEENS2_ILi4096EEENS1_IJiNS2_ILi8192EEEEEEEEEEEDaRKT0_RKT1_ENKUlRKT_RKT0_E_clIS7_SF_EEDaSP_SS_)
        /*e3fc*/ 	.word	0x00000000


	//----- nvinfo : EIATTR_FRAME_SIZE
	.align		4
.L_9738:
        /*e400*/ 	.byte	0x04, 0x11
        /*e402*/ 	.short	(.L_9740 - .L_9739)
	.align		4
.L_9739:
        /*e404*/ 	.word	index@($_ZN7cutlass13device_kernelIN5flash19enable_sm80_to_sm89INS1_16FlashAttnBwdSm80INS1_25CollectiveMainloopBwdSm80ILi2ELi2EN4cute5tupleIJNS5_1CILi128EEES8_NS7_ILi64EEEEEENS_10bfloat16_tEfNS_4arch4Sm80ELb0ELb1ELb1ELb0ELb1ELb0ELb0ELb0ELi2ELi4ELi4ELi4ELb0EEENS1_24CollectiveEpilogueBwdGQAISA_fSD_Li256ELb0ELb1EEENS1_19SingleTileSchedulerILb0ELb0ELb0ELi128EEEEEEEEEvNT_6ParamsE$_ZZN4cute6upcastILi2ENS_5tupleIJNS1_IJNS_1CILi1EEENS1_IJNS2_ILi2EEES4_S4_EEEEEES4_NS1_IJS4_S4_EEEEEENS1_IJNS1_IJNS2_ILi0EEENS1_IJS3_NS2_ILi512EEEiEEEEEENS2_ILi4096EEENS1_IJiNS2_ILi8192EEEEEEEEEEEDaRKT0_RKT1_ENKUlRKT_RKT0_E_clIS6_SC_EEDaSP_SS_)
        /*e408*/ 	.word	0x00000000


	//----- nvinfo : EIATTR_FRAME_SIZE
	.align		4
.L_9740:
        /*e40c*/ 	.byte	0x04, 0x11
        /*e40e*/ 	.short	(.L_9742 - .L_9741)
	.align		4
.L_9741:
        /*e410*/ 	.word	index@($_ZN7cutlass13device_kernelIN5flash19enable_sm80_to_sm89INS1_16FlashAttnBwdSm80INS1_25CollectiveMainloopBwdSm80ILi2ELi2EN4cute5tupleIJNS5_1CILi128EEES8_NS7_ILi64EEEEEENS_10bfloat16_tEfNS_4arch4Sm80ELb0ELb1ELb1ELb0ELb1ELb0ELb0ELb0ELi2ELi4ELi4ELi4ELb0EEENS1_24CollectiveEpilogueBwdGQAISA_fSD_Li256ELb0ELb1EEENS1_19SingleTileSchedulerILb0ELb0ELb0ELi128EEEEEEEEEvNT_6ParamsE$_ZZN4cute6detail9lift_diceINS_5tupleIJiNS_1CILi0EEEEEES5_EEDaRKT_RKT0_ENKUlRKT_RKT0_E_clIiiEEDaSE_SH_)
        /*e414*/ 	.word	0x00000000


	//----- nvinfo : EIATTR_FRAME_SIZE
	.align		4
.L_9742:
        /*e418*/ 	.byte	0x04, 0x11
        /*e41a*/ 	.short	(.L_9744 - .L_9743)
	.align		4
.L_9743:
        /*e41c*/ 	.word	index@($_ZN7cutlass13device_kernelIN5flash19enable_sm80_to_sm89INS1_16FlashAttnBwdSm80INS1_25CollectiveMainloopBwdSm80ILi2ELi2EN4cute5tupleIJNS5_1CILi128EEES8_NS7_ILi64EEEEEENS_10bfloat16_tEfNS_4arch4Sm80ELb0ELb1ELb1ELb0ELb1ELb0ELb0ELb0ELi2ELi4ELi4ELi4ELb0EEENS1_24CollectiveEpilogueBwdGQAISA_fSD_Li256ELb0ELb1EEENS1_19SingleTileSchedulerILb0ELb0ELb0ELi128EEEEEEEEEvNT_6ParamsE$_ZZN4cute6detail9lift_diceINS_5tupleIJiNS2_IJiNS_1CILi0EEEEEEEEES6_EEDaRKT_RKT0_ENKUlRKT_RKT0_E_clIiiEEDaSF_SI_)
        /*e420*/ 	.word	0x00000000


	//----- nvinfo : EIATTR_FRAME_SIZE
	.align		4
.L_9744:
        /*e424*/ 	.byte	0x04, 0x11
        /*e426*/ 	.short	(.L_9746 - .L_9745)
	.align		4
.L_9745:
        /*e428*/ 	.word	index@($_ZN7cutlass13device_kernelIN5flash19enable_sm80_to_sm89INS1_16FlashAttnBwdSm80INS1_25CollectiveMainloopBwdSm80ILi2ELi2EN4cute5tupleIJNS5_1CILi128EEES8_NS7_ILi64EEEEEENS_10bfloat16_tEfNS_4arch4Sm80ELb0ELb1ELb1ELb0ELb1ELb0ELb0ELb0ELi2ELi4ELi4ELi4ELb0EEENS1_24CollectiveEpilogueBwdGQAISA_fSD_Li256ELb0ELb1EEENS1_19SingleTileSchedulerILb0ELb0ELb0ELi128EEEEEEEEEvNT_6ParamsE$_ZZN4cute6detail9lift_diceINS_5tupleIJiNS2_IJiNS_1CILi0EEEEEEEEES6_EEDaRKT_RKT0_ENKUlRKT_RKT0_E_clIS5_S5_EEDaSF_SI_)
        /*e42c*/ 	.word	0x00000000


	//----- nvinfo : EIATTR_FRAME_SIZE
	.align		4
.L_9746:
        /*e430*/ 	.byte	0x04, 0x11
        /*e432*/ 	.short	(.L_9748 - .L_9747)
	.align		4
.L_9747:
        /*e434*/ 	.word	index@($_ZN7cutlass13device_kernelIN5flash19enable_sm80_to_sm89INS1_16FlashAttnBwdSm80INS1_25CollectiveMainloopBwdSm80ILi2ELi2EN4cute5tupleIJNS5_1CILi128EEES8_NS7_ILi64EEEEEENS_10bfloat16_tEfNS_4arch4Sm80ELb0ELb1ELb1ELb0ELb1ELb0ELb0ELb0ELi2ELi4ELi4ELi4ELb0EEENS1_24CollectiveEpilogueBwdGQAISA_fSD_Li256ELb0ELb1EEENS1_19SingleTileSchedulerILb0ELb0ELb0ELi128EEEEEEEEEvNT_6ParamsE$_ZZN4cute6detail16composition_implINS_5tupleIJNS_1CILi8EEENS3_ILi2EEES5_S5_S4_S5_EEENS2_IJNS3_ILi1EEEiiiNS3_ILi72EEENS3_ILi512EEEEEES5_S4_EEDaRKT_RKT0_RKT1_RKT2_ENKUlRKT_T0_E_clINS2_IJNS2_IJS5_EEENS2_IJiEEES7_S7_EEENS_17integral_constantIiLi4EEEEEDaSP_SQ_)
        /*e438*/ 	.word	0x00000000


	//----- nvinfo : EIATTR_FRAME_SIZE
	.align		4
.L_9748:
        /*e43c*/ 	.byte	0x04, 0x11
        /*e43e*/ 	.short	(.L_9750 - .L_9749)
	.align		4
.L_9749:
        /*e440*/ 	.word	index@($_ZN7cutlass13device_kernelIN5flash19enable_sm80_to_sm89INS1_16FlashAttnBwdSm80INS1_25CollectiveMainloopBwdSm80ILi2ELi2EN4cute5tupleIJNS5_1CILi128EEES8_NS7_ILi64EEEEEENS_10bfloat16_tEfNS_4arch4Sm80ELb0ELb1ELb1ELb0ELb1ELb0ELb0ELb0ELi2ELi4ELi4ELi4ELb0EEENS1_24CollectiveEpilogueBwdGQAISA_fSD_Li256ELb0ELb1EEENS1_19SingleTileSchedulerILb0ELb0ELb0ELi128EEEEEEEEEvNT_6ParamsE$_ZZN4cute6detail16composition_implINS_5tupleIJNS_1CILi8EEENS3_ILi2EEES5_S5_S4_S5_EEENS2_IJNS3_ILi1EEEiiiNS3_ILi72EEENS3_ILi512EEEEEES5_S4_EEDaRKT_RKT0_RKT1_RKT2_ENKUlRKT_T0_E_clINS2_IJNS2_IJS5_EEENS2_IJiEEES7_S7_EEENS_17integral_constantIiLi3EEEEEDaSP_SQ_)
        /*e444*/ 	.word	0x00000000


	//----- nvinfo : EIATTR_FRAME_SIZE
	.align		4
.L_9750:
        /*e448*/ 	.byte	0x04, 0x11
        /*e44a*/ 	.short	(.L_9752 - .L_9751)
	.align		4
.L_9751:
        /*e44c*/ 	.word	index@($_ZN7cutlass13device_kernelIN5flash19enable_sm80_to_sm89INS1_16FlashAttnBwdSm80INS1_25CollectiveMainloopBwdSm80ILi2ELi2EN4cute5tupleIJNS5_1CILi128EEES8_NS7_ILi64EEEEEENS_10bfloat16_tEfNS_4arch4Sm80ELb0ELb1ELb1ELb0ELb1ELb0ELb0ELb0ELi2ELi4ELi4ELi4ELb0EEENS1_24CollectiveEpilogueBwdGQAISA_fSD_Li256ELb0ELb1EEENS1_19SingleTileSchedulerILb0ELb0ELb0ELi128EEEEEEEEEvNT_6ParamsE$_ZZN4cute6detail16composition_implINS_5tupleIJNS_1CILi8EEENS3_ILi2EEES5_S5_S4_S5_EEENS2_IJNS3_ILi1EEEiiiNS3_ILi72EEENS3_ILi512EEEEEES5_S4_EEDaRKT_RKT0_RKT1_RKT2_ENKUlRKT_T0_E_clINS2_IJNS2_IJS5_EEENS2_IJiEEES7_S7_EEENS_17integral_constantIiLi2EEEEEDaSP_SQ_)
        /*e450*/ 	.word	0x00000000


	//----- nvinfo : EIATTR_FRAME_SIZE
	.align		4
.L_9752:
        /*e454*/ 	.byte	0x04, 0x11
        /*e456*/ 	.short	(.L_9754 - .L_9753)
	.align		4
.L_9753:
        /*e458*/ 	.word	index@($_ZN7cutlass13device_kernelIN5flash19enable_sm80_to_sm89INS1_16FlashAttnBwdSm80INS1_25CollectiveMainloopBwdSm80ILi2ELi2EN4cute5tupleIJNS5_1CILi128EEES8_NS7_ILi64EEEEEENS_10bfloat16_tEfNS_4arch4Sm80ELb0ELb1ELb1ELb0ELb1ELb0ELb0ELb0ELi2ELi4ELi4ELi4ELb0EEENS1_24CollectiveEpilogueBwdGQAISA_fSD_Li256ELb0ELb1EEENS1_19SingleTileSchedulerILb0ELb0ELb0ELi128EEEEEEEEEvNT_6ParamsE$_ZZN4cute6detail16composition_implINS_5tupleIJNS_1CILi8EEENS3_ILi2EEES5_S5_S4_S5_EEENS2_IJNS3_ILi1EEEiiiNS3_ILi72EEENS3_ILi512EEEEEES5_S4_EEDaRKT_RKT0_RKT1_RKT2_ENKUlRKT_T0_E_clINS2_IJNS2_IJEEEST_S5_S7_EEENS_17integral_constantIiLi1EEEEEDaSP_SQ_)
        /*e45c*/ 	.word	0x00000000


	//----- nvinfo : EIATTR_FRAME_SIZE
	.align		4
.L_9754:
        /*e460*/ 	.byte	0x04, 0x11
        /*e462*/ 	.short	(.L_9756 - .L_9755)
	.align		4
.L_9755:
        /*e464*/ 	.word	index@($_ZN7cutlass13device_kernelIN5flash19enable_sm80_to_sm89INS1_16FlashAttnBwdSm80INS1_25CollectiveMainloopBwdSm80ILi2ELi2EN4cute5tupleIJNS5_1CILi128EEES8_NS7_ILi64EEEEEENS_10bfloat16_tEfNS_4arch4Sm80ELb0ELb1ELb1ELb0ELb1ELb0ELb0ELb0ELi2ELi4ELi4ELi4ELb0EEENS1_24CollectiveEpilogueBwdGQAISA_fSD_Li256ELb0ELb1EEENS1_19SingleTileSchedulerILb0ELb0ELb0ELi128EEEEEEEEEvNT_6ParamsE$_ZZN4cute6detail16composition_implINS_5tupleIJNS_1CILi8EEENS3_ILi2EEES5_S5_S4_S5_EEENS2_IJNS3_ILi1EEEiiiNS3_ILi72EEENS3_ILi512EEEEEENS3_ILi4EEENS3_ILi16EEEEEDaRKT_RKT0_RKT1_RKT2_ENKUlRKT_T0_E_clINS2_IJNS2_IJS5_S5_EEENS2_IJiiEEES7_S7_EEENS_17integral_constantIiLi4EEEEEDaSR_SS_)
        /*e468*/ 	.word	0x00000000


	//----- nvinfo : EIATTR_FRAME_SIZE
	.align		4
.L_9756:
        /*e46c*/ 	.byte	0x04, 0x11
        /*e46e*/ 	.short	(.L_9758 - .L_9757)
	.align		4
.L_9757:
        /*e470*/ 	.word	index@($_ZN7cutlass13device_kernelIN5flash19enable_sm80_to_sm89INS1_16FlashAttnBwdSm80INS1_25CollectiveMainloopBwdSm80ILi2ELi2EN4cute5tupleIJNS5_1CILi128EEES8_NS7_ILi64EEEEEENS_10bfloat16_tEfNS_4arch4Sm80ELb0ELb1ELb1ELb0ELb1ELb0ELb0ELb0ELi2ELi4ELi4ELi4ELb0EEENS1_24CollectiveEpilogueBwdGQAISA_fSD_Li256ELb0ELb1EEENS1_19SingleTileSchedulerILb0ELb0ELb0ELi128EEEEEEEEEvNT_6ParamsE$_ZZN4cute6detail16composition_implINS_5tupleIJNS_1CILi8EEENS3_ILi2EEES5_S5_S4_S5_EEENS2_IJNS3_ILi1EEEiiiNS3_ILi72EEENS3_ILi512EEEEEENS3_ILi4EEENS3_ILi16EEEEEDaRKT_RKT0_RKT1_RKT2_ENKUlRKT_T0_E_clINS2_IJNS2_IJS5_EEENS2_IJiEEES5_S7_EEENS_17integral_constantIiLi3EEEEEDaSR_SS_)
        /*e474*/ 	.word	0x00000000


	//----- nvinfo : EIATTR_FRAME_SIZE
	.align		4
.L_9758:
        /*e478*/ 	.byte	0x04, 0x11
        /*e47a*/ 	.short	(.L_9760 - .L_9759)
	.align		4
.L_9759:
        /*e47c*/ 	.word	index@($_ZN7cutlass13device_kernelIN5flash19enable_sm80_to_sm89INS1_16FlashAttnBwdSm80INS1_25CollectiveMainloopBwdSm80ILi2ELi2EN4cute5tupleIJNS5_1CILi128EEES8_NS7_ILi64EEEEEENS_10bfloat16_tEfNS_4arch4Sm80ELb0ELb1ELb1ELb0ELb1ELb0ELb0ELb0ELi2ELi4ELi4ELi4ELb0EEENS1_24CollectiveEpilogueBwdGQAISA_fSD_Li256ELb0ELb1EEENS1_19SingleTileSchedulerILb0ELb0ELb0ELi128EEEEEEEEEvNT_6ParamsE$_ZZN4cute6detail16composition_implINS_5tupleIJNS_1CILi8EEENS3_ILi2EEES5_S5_S4_S5_EEENS2_IJNS3_ILi1EEEiiiNS3_ILi72EEENS3_ILi512EEEEEENS3_ILi4EEENS3_ILi16EEEEEDaRKT_RKT0_RKT1_RKT2_ENKUlRKT_T0_E_clINS2_IJNS2_IJEEESV_SB_S7_EEENS_17integral_constantIiLi2EEEEEDaSR_SS_)
        /*e480*/ 	.word	0x00000000


	//----- nvinfo : EIATTR_FRAME_SIZE
	.align		4
.L_9760:
        /*e484*/ 	.byte	0x04, 0x11
        /*e486*/ 	.short	(.L_9762 - .L_9761)
	.align		4
.L_9761:
        /*e488*/ 	.word	index@($_ZN7cutlass13device_kernelIN5flash19enable_sm80_to_sm89INS1_16FlashAttnBwdSm80INS1_25CollectiveMainloopBwdSm80ILi2ELi2EN4cute5tupleIJNS5_1CILi128EEES8_NS7_ILi64EEEEEENS_10bfloat16_tEfNS_4arch4Sm80ELb0ELb1ELb1ELb0ELb1ELb0ELb0ELb0ELi2ELi4ELi4ELi4ELb0EEENS1_24CollectiveEpilogueBwdGQAISA_fSD_Li256ELb0ELb1EEENS1_19SingleTileSchedulerILb0ELb0ELb0ELi128EEEEEEEEEvNT_6ParamsE$_ZZN4cute6detail16composition_implINS_5tupleIJNS_1CILi8EEENS3_ILi2EEES5_S5_S4_S5_EEENS2_IJNS3_ILi1EEEiiiNS3_ILi72EEENS3_ILi512EEEEEENS2_IJS5_S5_S5_EEENS2_IJS7_S9_S4_EEEEEDaRKT_RKT0_RKT1_RKT2_ENKUlRKT_RKT0_E_clIS5_S4_EEDaSR_SU_)
        /*e48c*/ 	.word	0x00000000


	//----- nvinfo : EIATTR_FRAME_SIZE
	.align		4
.L_9762:
        /*e490*/ 	.byte	0x04, 0x11
        /*e492*/ 	.short	(.L_9764 - .L_9763)
	.align		4
.L_9763:
        /*e494*/ 	.word	index@($_ZN7cutlass13device_kernelIN5flash19enable_sm80_to_sm89INS1_16FlashAttnBwdSm80INS1_25CollectiveMainloopBwdSm80ILi2ELi2EN4cute5tupleIJNS5_1CILi128EEES8_NS7_ILi64EEEEEENS_10bfloat16_tEfNS_4arch4Sm80ELb0ELb1ELb1ELb0ELb1ELb0ELb0ELb0ELi2ELi4ELi4ELi4ELb0EEENS1_24CollectiveEpilogueBwdGQAISA_fSD_Li256ELb0ELb1EEENS1_19SingleTileSchedulerILb0ELb0ELb0ELi128EEEEEEEEEvNT_6ParamsE$_ZZN4cute6detail16composition_implINS_5tupleIJNS_1CILi8EEENS3_ILi2EEES5_S5_S4_S5_EEENS2_IJNS3_ILi1EEEiiiNS3_ILi72EEENS3_ILi512EEEEEENS2_IJS5_S5_EEENS2_IJS7_S4_EEEEEDaRKT_RKT0_RKT1_RKT2_ENKUlRKT_RKT0_E_clIS5_S4_EEDaSR_SU_)
        /*e498*/ 	.word	0x00000000


	//----- nvinfo : EIATTR_FRAME_SIZE
	.align		4
.L_9764:
        /*e49c*/ 	.byte	0x04, 0x11
        /*e49e*/ 	.short	(.L_9766 - .L_9765)
	.align		4
.L_9765:
        /*e4a0*/ 	.word	index@($_ZN7cutlass13device_kernelIN5flash19enable_sm80_to_sm89INS1_16FlashAttnBwdSm80INS1_25CollectiveMainloopBwdSm80ILi2ELi2EN4cute5tupleIJNS5_1CILi128EEES8_NS7_ILi64EEEEEENS_10bfloat16_tEfNS_4arch4Sm80ELb0ELb1ELb1ELb0ELb1ELb0ELb0ELb0ELi2ELi4ELi4ELi4ELb0EEENS1_24CollectiveEpilogueBwdGQAISA_fSD_Li256ELb0ELb1EEENS1_19SingleTileSchedulerILb0ELb0ELb0ELi128EEEEEEEEEvNT_6ParamsE$_ZZN4cute6detail16composition_implINS_5tupleIJNS_1CILi8EEENS3_ILi2EEES5_S5_S4_S5_EEENS2_IJNS3_ILi1EEEiiiNS3_ILi72EEENS3_ILi512EEEEEENS2_IJNS3_ILi4EEES5_EEENS2_IJNS3_ILi16EEENS3_ILi8192EEEEEEEEDaRKT_RKT0_RKT1_RKT2_ENKUlRKT_RKT0_E_clISB_SD_EEDaSU_SX_)
        /*e4a4*/ 	.word	0x00000000


	//----- nvinfo : EIATTR_FRAME_SIZE
	.align		4
.L_9766:
        /*e4a8*/ 	.byte	0x04, 0x11
        /*e4aa*/ 	.short	(.L_9768 - .L_9767)
	.align		4
.L_9767:
        /*e4ac*/ 	.word	index@($_ZN7cutlass13device_kernelIN5flash19enable_sm80_to_sm89INS1_16FlashAttnBwdSm80INS1_25CollectiveMainloopBwdSm80ILi2ELi2EN4cute5tupleIJNS5_1CILi128EEES8_NS7_ILi64EEEEEENS_10bfloat16_tEfNS_4arch4Sm80ELb0ELb1ELb1ELb0ELb1ELb0ELb0ELb0ELi2ELi4ELi4ELi4ELb0EEENS1_24CollectiveEpilogueBwdGQAISA_fSD_Li256ELb0ELb1EEENS1_19SingleTileSchedulerILb0ELb0ELb0ELi128EEEEEEEEEvNT_6ParamsE$_ZZN4cute6detail16composition_implINS_5tupleIJNS_1CILi8EEENS3_ILi2EEES5_S5_S4_S5_EEENS2_IJNS3_ILi1EEEiiiNS3_ILi72EEENS3_ILi512EEEEEENS2_IJNS2_IJS5_S5_S5_EEES5_NS3_ILi4EEEEEENS2_IJNS2_IJS7_S9_S4_EEENS3_ILi4096EEENS3_ILi16EEEEEEEEDaRKT_RKT0_RKT1_RKT2_ENKUlRKT_RKT0_E_clISC_SG_EEDaSW_SZ_)
        /*e4b0*/ 	.word	0x00000000


	//----- nvinfo : EIATTR_FRAME_SIZE
	.align		4
.L_9768:
        /*e4b4*/ 	.byte	0x04, 0x11
        /*e4b6*/ 	.short	(.L_9770 - .L_9769)
	.align		4
.L_9769:
        /*e4b8*/ 	.word	index@($_ZN7cutlass13device_kernelIN5flash19enable_sm80_to_sm89INS1_16FlashAttnBwdSm80INS1_25CollectiveMainloopBwdSm80ILi2ELi2EN4cute5tupleIJNS5_1CILi128EEES8_NS7_ILi64EEEEEENS_10bfloat16_tEfNS_4arch4Sm80ELb0ELb1ELb1ELb0ELb1ELb0ELb0ELb0ELi2ELi4ELi4ELi4ELb0EEENS1_24CollectiveEpilogueBwdGQAISA_fSD_Li256ELb0ELb1EEENS1_19SingleTileSchedulerILb0ELb0ELb0ELi128EEEEEEEEEvNT_6ParamsE$_ZZN4cute6detail16composition_implINS_5tupleIJNS_1CILi8EEENS3_ILi2EEES5_S5_S4_S5_EEENS2_IJNS3_ILi1EEEiiiNS3_ILi72EEENS3_ILi512EEEEEENS2_IJNS2_IJS5_S5_S5_EEES5_NS3_ILi4EEEEEENS2_IJNS2_IJS7_S9_S4_EEENS3_ILi4096EEENS3_ILi16EEEEEEEEDaRKT_RKT0_RKT1_RKT2_ENKUlRKT_RKT0_E_clISB_SE_EEDaSW_SZ_)
        /*e4bc*/ 	.word	0x00000000


	//----- nvinfo : EIATTR_FRAME_SIZE
	.align		4
.L_9770:
        /*e4c0*/ 	.byte	0x04, 0x11
        /*e4c2*/ 	.short	(.L_9772 - .L_9771)
	.align		4
.L_9771:
        /*e4c4*/ 	.word	index@($_ZN7cutlass13device_kernelIN5flash19enable_sm80_to_sm89INS1_16FlashAttnBwdSm80INS1_25CollectiveMainloopBwdSm80ILi2ELi2EN4cute5tupleIJNS5_1CILi128EEES8_NS7_ILi64EEEEEENS_10bfloat16_tEfNS_4arch4Sm80ELb0ELb1ELb1ELb0ELb1ELb0ELb0ELb0ELi2ELi4ELi4ELi4ELb0EEENS1_24CollectiveEpilogueBwdGQAISA_fSD_Li256ELb0ELb1EEENS1_19SingleTileSchedulerILb0ELb0ELb0ELi128EEEEEEEEEvNT_6ParamsE$_ZZN4cute6detail16composition_implINS_5tupleIJNS_1CILi8EEENS3_ILi2EEES5_S5_S4_S5_EEENS2_IJNS3_ILi1EEEiiiNS3_ILi72EEENS3_ILi512EEEEEENS2_IJNS2_IJS5_S5_S5_EEES5_NS2_IJNS3_ILi4EEES5_EEEEEENS2_IJNS2_IJS7_S9_S4_EEENS3_ILi4096EEENS2_IJNS3_ILi16EEENS3_ILi8192EEEEEEEEEEEDaRKT_RKT0_RKT1_RKT2_ENKUlRKT_RKT0_E_clISD_SJ_EEDaSZ_S12_)
        /*e4c8*/ 	.word	0x00000000


	//----- nvinfo : EIATTR_FRAME_SIZE
	.align		4
.L_9772:
        /*e4cc*/ 	.byte	0x04, 0x11
        /*e4ce*/ 	.short	(.L_9774 - .L_9773)
	.align		4
.L_9773:
        /*e4d0*/ 	.word	index@($_ZN7cutlass13device_kernelIN5flash19enable_sm80_to_sm89INS1_16FlashAttnBwdSm80INS1_25CollectiveMainloopBwdSm80ILi2ELi2EN4cute5tupleIJNS5_1CILi128EEES8_NS7_ILi64EEEEEENS_10bfloat16_tEfNS_4arch4Sm80ELb0ELb1ELb1ELb0ELb1ELb0ELb0ELb0ELi2ELi4ELi4ELi4ELb0EEENS1_24CollectiveEpilogueBwdGQAISA_fSD_Li256ELb0ELb1EEENS1_19SingleTileSchedulerILb0ELb0ELb0ELi128EEEEEEEEEvNT_6ParamsE$_ZZN4cute6detail16composition_implINS_5tupleIJNS_1CILi8EEENS3_ILi2EEES5_S5_S4_S5_EEENS2_IJNS3_ILi1EEEiiiNS3_ILi72EEENS3_ILi512EEEEEENS2_IJNS2_IJS5_S5_S5_EEES5_NS2_IJNS3_ILi4EEES5_EEEEEENS2_IJNS2_IJS7_S9_S4_EEENS3_ILi4096EEENS2_IJNS3_ILi16EEENS3_ILi8192EEEEEEEEEEEDaRKT_RKT0_RKT1_RKT2_ENKUlRKT_RKT0_E_clISB_SF_EEDaSZ_S12_)
        /*e4d4*/ 	.word	0x00000000


	//----- nvinfo : EIATTR_FRAME_SIZE
	.align		4
.L_9774:
        /*e4d8*/ 	.byte	0x04, 0x11
        /*e4da*/ 	.short	(.L_9776 - .L_9775)
	.align		4
.L_9775:
        /*e4dc*/ 	.word	index@($_ZN7cutlass13device_kernelIN5flash19enable_sm80_to_sm89INS1_16FlashAttnBwdSm80INS1_25CollectiveMainloopBwdSm80ILi2ELi2EN4cute5tupleIJNS5_1CILi128EEES8_NS7_ILi64EEEEEENS_10bfloat16_tEfNS_4arch4Sm80ELb0ELb1ELb1ELb0ELb1ELb0ELb0ELb0ELi2ELi4ELi4ELi4ELb0EEENS1_24CollectiveEpilogueBwdGQAISA_fSD_Li256ELb0ELb1EEENS1_19SingleTileSchedulerILb0ELb0ELb0ELi128EEEEEEEEEvNT_6ParamsE$_ZZN4cute6detail16composition_implINS_5tupleIJNS_1CILi8EEENS3_ILi2EEES5_S5_S4_S5_EEENS2_IJNS3_ILi1EEEiiiNS3_ILi72EEENS3_ILi512EEEEEENS2_IJNS2_IJS5_S5_EEES4_NS3_ILi4EEEEEENS2_IJNS2_IJS7_S4_EEENS3_ILi1024EEENS3_ILi16EEEEEEEEDaRKT_RKT0_RKT1_RKT2_ENKUlRKT_RKT0_E_clISC_SG_EEDaSW_SZ_)
        /*e4e0*/ 	.word	0x00000000


	//----- nvinfo : EIATTR_FRAME_SIZE
	.align		4
.L_9776:
        /*e4e4*/ 	.byte	0x04, 0x11
        /*e4e6*/ 	.short	(.L_9778 - .L_9777)
	.align		4
.L_9777:
        /*e4e8*/ 	.word	index@($_ZN7cutlass13device_kernelIN5flash19enable_sm80_to_sm89INS1_16FlashAttnBwdSm80INS1_25CollectiveMainloopBwdSm80ILi2ELi2EN4cute5tupleIJNS5_1CILi128EEES8_NS7_ILi64EEEEEENS_10bfloat16_tEfNS_4arch4Sm80ELb0ELb1ELb1ELb0ELb1ELb0ELb0ELb0ELi2ELi4ELi4ELi4ELb0EEENS1_24CollectiveEpilogueBwdGQAISA_fSD_Li256ELb0ELb1EEENS1_19SingleTileSchedulerILb0ELb0ELb0ELi128EEEEEEEEEvNT_6ParamsE$_ZZN4cute6detail16composition_implINS_5tupleIJNS_1CILi8EEENS3_ILi2EEES5_S5_S4_S5_EEENS2_IJNS3_ILi1EEEiiiNS3_ILi72EEENS3_ILi512EEEEEENS2_IJNS2_IJS5_S5_EEES4_NS3_ILi4EEEEEENS2_IJNS2_IJS7_S4_EEENS3_ILi1024EEENS3_ILi16EEEEEEEEDaRKT_RKT0_RKT1_RKT2_ENKUlRKT_RKT0_E_clISB_SE_EEDaSW_SZ_)
        /*e4ec*/ 	.word	0x00000000


	//----- nvinfo : EIATTR_FRAME_SIZE
	.align		4
.L_9778:
        /*e4f0*/ 	.byte	0x04, 0x11
        /*e4f2*/ 	.short	(.L_9780 - .L_9779)
	.align		4
.L_9779:
        /*e4f4*/ 	.word	index@($_ZN7cutlass13device_kernelIN5flash19enable_sm80_to_sm89INS1_16FlashAttnBwdSm80INS1_25CollectiveMainloopBwdSm80ILi2ELi2EN4cute5tupleIJNS5_1CILi128EEES8_NS7_ILi64EEEEEENS_10bfloat16_tEfNS_4arch4Sm80ELb0ELb1ELb1ELb0ELb1ELb0ELb0ELb0ELi2ELi4ELi4ELi4ELb0EEENS1_24CollectiveEpilogueBwdGQAISA_fSD_Li256ELb0ELb1EEENS1_19SingleTileSchedulerILb0ELb0ELb0ELi128EEEEEEEEEvNT_6ParamsE$_ZZN4cute6detail16composition_implINS_5tupleIJNS_1CILi16EEENS3_ILi2EEES5_S5_NS3_ILi4EEES5_EEENS2_IJNS3_ILi1EEEiiiNS3_ILi144EEENS3_ILi512EEEEEES6_S4_EEDaRKT_RKT0_RKT1_RKT2_ENKUlRKT_T0_E_clINS2_IJNS2_IJS5_S5_EEENS2_IJiiEEES8_S8_EEENS_17integral_constantIiLi4EEEEEDaSQ_SR_)
        /*e4f8*/ 	.word	0x00000000


	//----- nvinfo : EIATTR_FRAME_SIZE
	.align		4
.L_9780:
        /*e4fc*/ 	.byte	0x04, 0x11
        /*e4fe*/ 	.short	(.L_9782 - .L_9781)
	.align		4
.L_9781:
        /*e500*/ 	.word	index@($_ZN7cutlass13device_kernelIN5flash19enable_sm80_to_sm89INS1_16FlashAttnBwdSm80INS1_25CollectiveMainloopBwdSm80ILi2ELi2EN4cute5tupleIJNS5_1CILi128EEES8_NS7_ILi64EEEEEENS_10bfloat16_tEfNS_4arch4Sm80ELb0ELb1ELb1ELb0ELb1ELb0ELb0ELb0ELi2ELi4ELi4ELi4ELb0EEENS1_24CollectiveEpilogueBwdGQAISA_fSD_Li256ELb0ELb1EEENS1_19SingleTileSchedulerILb0ELb0ELb0ELi128EEEEEEEEEvNT_6ParamsE$_ZZN4cute6detail16composition_implINS_5tupleIJNS_1CILi16EEENS3_ILi2EEES5_S5_NS3_ILi4EEES5_EEENS2_IJNS3_ILi1EEEiiiNS3_ILi144EEENS3_ILi512EEEEEES6_S4_EEDaRKT_RKT0_RKT1_RKT2_ENKUlRKT_T0_E_clINS2_IJNS2_IJS5_S5_EEENS2_IJiiEEES8_S8_EEENS_17integral_constantIiLi3EEEEEDaSQ_SR_)
        /*e504*/ 	.word	0x00000000


	//----- nvinfo : EIATTR_FRAME_SIZE
	.align		4
.L_9782:
        /*e508*/ 	.byte	0x04, 0x11
        /*e50a*/ 	.short	(.L_9784 - .L_9783)
	.align		4
.L_9783:
        /*e50c*/ 	.word	index@($_ZN7cutlass13device_kernelIN5flash19enable_sm80_to_sm89INS1_16FlashAttnBwdSm80INS1_25CollectiveMainloopBwdSm80ILi2ELi2EN4cute5tupleIJNS5_1CILi128EEES8_NS7_ILi64EEEEEENS_10bfloat16_tEfNS_4arch4Sm80ELb0ELb1ELb1ELb0ELb1ELb0ELb0ELb0ELi2ELi4ELi4ELi4ELb0EEENS1_24CollectiveEpilogueBwdGQAISA_fSD_Li256ELb0ELb1EEENS1_19SingleTileSchedulerILb0ELb0ELb0ELi128EEEEEEEEEvNT_6ParamsE$_ZZN4cute6detail16composition_implINS_5tupleIJNS_1CILi16EEENS3_ILi2EEES5_S5_NS3_ILi4EEES5_EEENS2_IJNS3_ILi1EEEiiiNS3_ILi144EEENS3_ILi512EEEEEES6_S4_EEDaRKT_RKT0_RKT1_RKT2_ENKUlRKT_T0_E_clINS2_IJNS2_IJS5_EEENS2_IJiEEES5_S8_EEENS_17integral_constantIiLi2EEEEEDaSQ_SR_)
        /*e510*/ 	.word	0x00000000


	//----- nvinfo : EIATTR_FRAME_SIZE
	.align		4
.L_9784:
        /*e514*/ 	.byte	0x04, 0x11
        /*e516*/ 	.short	(.L_9786 - .L_9785)
	.align		4
.L_9785:
        /*e518*/ 	.word	index@($_ZN7cutlass13device_kernelIN5flash19enable_sm80_to_sm89INS1_16FlashAttnBwdSm80INS1_25CollectiveMainloopBwdSm80ILi2ELi2EN4cute5tupleIJNS5_1CILi128EEES8_NS7_ILi64EEEEEENS_10bfloat16_tEfNS_4arch4Sm80ELb0ELb1ELb1ELb0ELb1ELb0ELb0ELb0ELi2ELi4ELi4ELi4ELb0EEENS1_24CollectiveEpilogueBwdGQAISA_fSD_Li256ELb0ELb1EEENS1_19SingleTileSchedulerILb0ELb0ELb0ELi128EEEEEEEEEvNT_6ParamsE$_ZZN4cute6detail16composition_implINS_5tupleIJNS_1CILi16EEENS3_ILi2EEES5_S5_NS3_ILi4EEES5_EEENS2_IJNS3_ILi1EEEiiiNS3_ILi144EEENS3_ILi512EEEEEES6_S4_EEDaRKT_RKT0_RKT1_RKT2_ENKUlRKT_T0_E_clINS2_IJNS2_IJEEESU_S6_S8_EEENS_17integral_constantIiLi1EEEEEDaSQ_SR_)
        /*e51c*/ 	.word	0x00000000


	//----- nvinfo : EIATTR_FRAME_SIZE
	.align		4
.L_9786:
        /*e520*/ 	.byte	0x04, 0x11
        /*e522*/ 	.short	(.L_9788 - .L_9787)
	.align		4
.L_9787:
        /*e524*/ 	.word	index@($_ZN7cutlass13device_kernelIN5flash19enable_sm80_to_sm89INS1_16FlashAttnBwdSm80INS1_25CollectiveMainloopBwdSm80ILi2ELi2EN4cute5tupleIJNS5_1CILi128EEES8_NS7_ILi64EEEEEENS_10bfloat16_tEfNS_4arch4Sm80ELb0ELb1ELb1ELb0ELb1ELb0ELb0ELb0ELi2ELi4ELi4ELi4ELb0EEENS1_24CollectiveEpilogueBwdGQAISA_fSD_Li256ELb0ELb1EEENS1_19SingleTileSchedulerILb0ELb0ELb0ELi128EEEEEEEEEvNT_6ParamsE$_ZZN4cute6detail16composition_implINS_5tupleIJNS_1CILi16EEENS3_ILi2EEES5_S5_NS3_ILi4EEES5_EEENS2_IJNS3_ILi1EEEiiiNS3_ILi144EEENS3_ILi512EEEEEES5_NS3_ILi64EEEEEDaRKT_RKT0_RKT1_RKT2_ENKUlRKT_T0_E_clINS2_IJNS2_IJS5_EEENS2_IJiEEES8_S8_EEENS_17integral_constantIiLi4EEEEEDaSR_SS_)
        /*e528*/ 	.word	0x00000000


	//----- nvinfo : EIATTR_FRAME_SIZE
	.align		4
.L_9788:
        /*e52c*/ 	.byte	0x04, 0x11
        /*e52e*/ 	.short	(.L_9790 - .L_9789)
	.align		4
.L_9789:
        /*e530*/ 	.word	index@($_ZN7cutlass13device_kernelIN5flash19enable_sm80_to_sm89INS1_16FlashAttnBwdSm80INS1_25CollectiveMainloopBwdSm80ILi2ELi2EN4cute5tupleIJNS5_1CILi128EEES8_NS7_ILi64EEEEEENS_10bfloat16_tEfNS_4arch4Sm80ELb0ELb1ELb1ELb0ELb1ELb0ELb0ELb0ELi2ELi4ELi4ELi4ELb0EEENS1_24CollectiveEpilogueBwdGQAISA_fSD_Li256ELb0ELb1EEENS1_19SingleTileSchedulerILb0ELb0ELb0ELi128EEEEEEEEEvNT_6ParamsE$_ZZN4cute6detail16composition_implINS_5tupleIJNS_1CILi16EEENS3_ILi2EEES5_S5_NS3_ILi4EEES5_EEENS2_IJNS3_ILi1EEEiiiNS3_ILi144EEENS3_ILi512EEEEEES5_NS3_ILi64EEEEEDaRKT_RKT0_RKT1_RKT2_ENKUlRKT_T0_E_clINS2_IJNS2_IJEEESV_S5_S8_EEENS_17integral_constantIiLi3EEEEEDaSR_SS_)
        /*e534*/ 	.word	0x00000000


	//----- nvinfo : EIATTR_FRAME_SIZE
	.align		4
.L_9790:
        /*e538*/ 	.byte	0x04, 0x11
        /*e53a*/ 	.short	(.L_9792 - .L_9791)
	.align		4
.L_9791:
        /*e53c*/ 	.word	index@($_ZN7cutlass13device_kernelIN5flash19enable_sm80_to_sm89INS1_16FlashAttnBwdSm80INS1_25CollectiveMainloopBwdSm80ILi2ELi2EN4cute5tupleIJNS5_1CILi128EEES8_NS7_ILi64EEEEEENS_10bfloat16_tEfNS_4arch4Sm80ELb0ELb1ELb1ELb0ELb1ELb0ELb0ELb0ELi2ELi4ELi4ELi4ELb0EEENS1_24CollectiveEpilogueBwdGQAISA_fSD_Li256ELb0ELb1EEENS1_19SingleTileSchedulerILb0ELb0ELb0ELi128EEEEEEEEEvNT_6ParamsE$_ZZN4cute6detail16composition_implINS_5tupleIJNS_1CILi16EEENS3_ILi2EEES5_S5_NS3_ILi4EEES5_EEENS2_IJNS3_ILi1EEEiiiNS3_ILi144EEENS3_ILi512EEEEEENS2_IJS5_S5_EEENS2_IJNS3_ILi64EEESA_EEEEEDaRKT_RKT0_RKT1_RKT2_ENKUlRKT_RKT0_E_clIS5_SD_EEDaST_SW_)
        /*e540*/ 	.word	0x00000000


	//----- nvinfo : EIATTR_FRAME_SIZE
	.align		4
.L_9792:
        /*e544*/ 	.byte	0x04, 0x11
        /*e546*/ 	.short	(.L_9794 - .L_9793)
	.align		4
.L_9793:
        /*e548*/ 	.word	index@($_ZN7cutlass13device_kernelIN5flash19enable_sm80_to_sm89INS1_16FlashAttnBwdSm80INS1_25CollectiveMainloopBwdSm80ILi2ELi2EN4cute5tupleIJNS5_1CILi128EEES8_NS7_ILi64EEEEEENS_10bfloat16_tEfNS_4arch4Sm80ELb0ELb1ELb1ELb0ELb1ELb0ELb0ELb0ELi2ELi4ELi4ELi4ELb0EEENS1_24CollectiveEpilogueBwdGQAISA_fSD_Li256ELb0ELb1EEENS1_19SingleTileSchedulerILb0ELb0ELb0ELi128EEEEEEEEEvNT_6ParamsE$_ZZN4cute6detail16composition_implINS_5tupleIJNS_1CILi16EEENS3_ILi2EEES5_S5_NS3_ILi4EEES5_EEENS2_IJNS3_ILi1EEEiiiNS3_ILi144EEENS3_ILi512EEEEEENS2_IJNS2_IJS5_S5_EEES6_NS3_ILi8EEEEEENS2_IJNS2_IJNS3_ILi64EEESA_EEES4_NS3_ILi1024EEEEEEEEDaRKT_RKT0_RKT1_RKT2_ENKUlRKT_RKT0_E_clISC_SG_EEDaSX_S10_)
        /*e54c*/ 	.word	0x00000000


	//----- nvinfo : EIATTR_FRAME_SIZE
	.align		4
.L_9794:
        /*e550*/ 	.byte	0x04, 0x11
        /*e552*/ 	.short	(.L_9796 - .L_9795)
	.align		4
.L_9795:
        /*e554*/ 	.word	index@($_ZN7cutlass13device_kernelIN5flash19enable_sm80_to_sm89INS1_16FlashAttnBwdSm80INS1_25CollectiveMainloopBwdSm80ILi2ELi2EN4cute5tupleIJNS5_1CILi128EEES8_NS7_ILi64EEEEEENS_10bfloat16_tEfNS_4arch4Sm80ELb0ELb1ELb1ELb0ELb1ELb0ELb0ELb0ELi2ELi4ELi4ELi4ELb0EEENS1_24CollectiveEpilogueBwdGQAISA_fSD_Li256ELb0ELb1EEENS1_19SingleTileSchedulerILb0ELb0ELb0ELi128EEEEEEEEEvNT_6ParamsE$_ZZN4cute6detail16composition_implINS_5tupleIJNS_1CILi16EEENS3_ILi2EEES5_S5_NS3_ILi4EEES5_EEENS2_IJNS3_ILi1EEEiiiNS3_ILi144EEENS3_ILi512EEEEEENS2_IJNS2_IJS5_S5_EEES6_NS3_ILi8EEEEEENS2_IJNS2_IJNS3_ILi64EEESA_EEES4_NS3_ILi1024EEEEEEEEDaRKT_RKT0_RKT1_RKT2_ENKUlRKT_RKT0_E_clIS6_S4_EEDaSX_S10_)
        /*e558*/ 	.word	0x00000000


	//----- nvinfo : EIATTR_FRAME_SIZE
	.align		4
.L_9796:
        /*e55c*/ 	.byte	0x04, 0x11
        /*e55e*/ 	.short	(.L_9798 - .L_9797)
	.align		4
.L_9797:
        /*e560*/ 	.word	index@($_ZN7cutlass13device_kernelIN5flash19enable_sm80_to_sm89INS1_16FlashAttnBwdSm80INS1_25CollectiveMainloopBwdSm80ILi2ELi2EN4cute5tupleIJNS5_1CILi128EEES8_NS7_ILi64EEEEEENS_10bfloat16_tEfNS_4arch4Sm80ELb0ELb1ELb1ELb0ELb1ELb0ELb0ELb0ELi2ELi4ELi4ELi4ELb0EEENS1_24CollectiveEpilogueBwdGQAISA_fSD_Li256ELb0ELb1EEENS1_19SingleTileSchedulerILb0ELb0ELb0ELi128EEEEEEEEEvNT_6ParamsE$_ZZN4cute6detail16composition_implINS_1CILi2EEEiNS_5tupleIJNS2_ILi1EEES3_EEENS4_IJNS2_ILi0EEES5_EEEEEDaRKT_RKT0_RKT1_RKT2_ENKUlRKT_RKT0_E_clIS3_S5_EEDaSN_SQ_)
        /*e564*/ 	.word	0x00000000


	//----- nvinfo : EIATTR_FRAME_SIZE
	.align		4
.L_9798:
        /*e568*/ 	.byte	0x04, 0x11
        /*e56a*/ 	.short	(.L_9800 - .L_9799)
	.align		4
.L_9799:
        /*e56c*/ 	.word	index@($_ZN7cutlass13device_kernelIN5flash19enable_sm80_to_sm89INS1_16FlashAttnBwdSm80INS1_25CollectiveMainloopBwdSm80ILi2ELi2EN4cute5tupleIJNS5_1CILi128EEES8_NS7_ILi64EEEEEENS_10bfloat16_tEfNS_4arch4Sm80ELb0ELb1ELb1ELb0ELb1ELb0ELb0ELb0ELi2ELi4ELi4ELi4ELb0EEENS1_24CollectiveEpilogueBwdGQAISA_fSD_Li256ELb0ELb1EEENS1_19SingleTileSchedulerILb0ELb0ELb0ELi128EEEEEEEEEvNT_6ParamsE$_ZZN4cute6detail10lift_sliceINS_5tupleIJNS_1CILi0EEENS_10UnderscoreEEEENS2_IJNS2_IJS4_S4_EEEiEEEEEDaRKT_RKT0_ENKUlRKT_RKT0_E_clIS5_iEEDaSH_SK_)
        /*e570*/ 	.word	0x00000000


	//----- nvinfo : EIATTR_FRAME_SIZE
	.align		4
.L_9800:
        /*e574*/ 	.byte	0x04, 0x11
        /*e576*/ 	.short	(.L_9802 - .L_9801)
	.align		4
.L_9801:
        /*e578*/ 	.word	index@($_ZN7cutlass13device_kernelIN5flash19enable_sm80_to_sm89INS1_16FlashAttnBwdSm80INS1_25CollectiveMainloopBwdSm80ILi2ELi2EN4cute5tupleIJNS5_1CILi128EEES8_NS7_ILi64EEEEEENS_10bfloat16_tEfNS_4arch4Sm80ELb0ELb1ELb1ELb0ELb1ELb0ELb0ELb0ELi2ELi4ELi4ELi4ELb0EEENS1_24CollectiveEpilogueBwdGQAISA_fSD_Li256ELb0ELb1EEENS1_19SingleTileSchedulerILb0ELb0ELb0ELi128EEEEEEEEEvNT_6ParamsE$_ZZN4cute5sliceINS_5tupleIJNS_10UnderscoreES2_iEEENS1_IJNS1_IJNS_1CILi1EEENS4_ILi0EEEEEEiNS4_ILi1024EEEEEEEEDaRKT_RKT0_ENKUlRKT_RKT0_E_clIS2_iEEDaSI_SL_)
        /*e57c*/ 	.word	0x00000000


	//----- nvinfo : EIATTR_FRAME_SIZE
	.align		4
.L_9802:
        /*e580*/ 	.byte	0x04, 0x11
        /*e582*/ 	.short	(.L_9804 - .L_9803)
	.align		4
.L_9803:
        /*e584*/ 	.word	index@($_ZN7cutlass13device_kernelIN5flash19enable_sm80_to_sm89INS1_16FlashAttnBwdSm80INS1_25CollectiveMainloopBwdSm80ILi2ELi2EN4cute5tupleIJNS5_1CILi128EEES8_NS7_ILi64EEEEEENS_10bfloat16_tEfNS_4arch4Sm80ELb0ELb1ELb1ELb0ELb1ELb0ELb0ELb0ELi2ELi4ELi4ELi4ELb0EEENS1_24CollectiveEpilogueBwdGQAISA_fSD_Li256ELb0ELb1EEENS1_19SingleTileSchedulerILb0ELb0ELb0ELi128EEEEEEEEEvNT_6ParamsE$_ZZN4cute5sliceINS_5tupleIJNS_10UnderscoreES2_S2_iEEENS1_IJNS1_IJNS_1CILi1EEENS4_ILi0EEEEEElS6_lEEEEEDaRKT_RKT0_ENKUlRKT_RKT0_E_clIS2_lEEDaSH_SK_)
        /*e588*/ 	.word	0x00000000


	//----- nvinfo : EIATTR_FRAME_SIZE
	.align		4
.L_9804:
        /*e58c*/ 	.byte	0x04, 0x11
        /*e58e*/ 	.short	(.L_9806 - .L_9805)
	.align		4
.L_9805:
        /*e590*/ 	.word	index@($_ZN7cutlass13device_kernelIN5flash19enable_sm80_to_sm89INS1_16FlashAttnBwdSm80INS1_25CollectiveMainloopBwdSm80ILi2ELi2EN4cute5tupleIJNS5_1CILi128EEES8_NS7_ILi64EEEEEENS_10bfloat16_tEfNS_4arch4Sm80ELb0ELb1ELb1ELb0ELb1ELb0ELb0ELb0ELi2ELi4ELi4ELi4ELb0EEENS1_24CollectiveEpilogueBwdGQAISA_fSD_Li256ELb0ELb1EEENS1_19SingleTileSchedulerILb0ELb0ELb0ELi128EEEEEEEEEvNT_6ParamsE$_ZZN4cute5sliceINS_5tupleIJNS_10UnderscoreES2_S2_iEEENS1_IJNS1_IJNS_1CILi1EEENS4_ILi0EEEEEEiNS4_ILi1024EEENS4_ILi8192EEEEEEEEDaRKT_RKT0_ENKUlRKT_RKT0_E_clIS2_iEEDaSJ_SM_)
        /*e594*/ 	.word	0x00000000


	//----- nvinfo : EIATTR_FRAME_SIZE
	.align		4
.L_9806:
        /*e598*/ 	.byte	0x04, 0x11
        /*e59a*/ 	.short	(.L_9808 - .L_9807)
	.align		4
.L_9807:
        /*e59c*/ 	.word	index@($_ZN7cutlass13device_kernelIN5flash19enable_sm80_to_sm89INS1_16FlashAttnBwdSm80INS1_25CollectiveMainloopBwdSm80ILi2ELi2EN4cute5tupleIJNS5_1CILi128EEES8_NS7_ILi64EEEEEENS_10bfloat16_tEfNS_4arch4Sm80ELb0ELb1ELb1ELb0ELb1ELb0ELb0ELb0ELi2ELi4ELi4ELi4ELb0EEENS1_24CollectiveEpilogueBwdGQAISA_fSD_Li256ELb0ELb1EEENS1_19SingleTileSchedulerILb0ELb0ELb0ELi128EEEEEEEEEvNT_6ParamsE$_ZZN4cute5sliceINS_5tupleIJNS_10UnderscoreES2_S2_iEEENS1_IJNS1_IJNS_1CILi1EEENS4_ILi0EEEEEENS4_ILi4096EEENS1_IJiiEEENS1_IJS6_NS4_ILi8192EEEEEEEEEEEDaRKT_RKT0_ENKUlRKT_RKT0_E_clIS2_S9_EEDaSL_SO_)
        /*e5a0*/ 	.word	0x00000000


	//----- nvinfo : EIATTR_FRAME_SIZE
	.align		4
.L_9808:
        /*e5a4*/ 	.byte	0x04, 0x11
        /*e5a6*/ 	.short	(.L_9810 - .L_9809)
	.align		4
.L_9809:
        /*e5a8*/ 	.word	index@($_ZN7cutlass13device_kernelIN5flash19enable_sm80_to_sm89INS1_16FlashAttnBwdSm80INS1_25CollectiveMainloopBwdSm80ILi2ELi2EN4cute5tupleIJNS5_1CILi128EEES8_NS7_ILi64EEEEEENS_10bfloat16_tEfNS_4arch4Sm80ELb0ELb1ELb1ELb0ELb1ELb0ELb0ELb0ELi2ELi4ELi4ELi4ELb0EEENS1_24CollectiveEpilogueBwdGQAISA_fSD_Li256ELb0ELb1EEENS1_19SingleTileSchedulerILb0ELb0ELb0ELi128EEEEEEEEEvNT_6ParamsE$_ZZN4cute5sliceINS_5tupleIJNS_10UnderscoreES2_NS_1CILi0EEEEEENS1_IJNS1_IJNS3_ILi1EEES4_EEEiNS3_ILi1024EEEEEEEEDaRKT_RKT0_ENKUlRKT_RKT0_E_clIS2_iEEDaSI_SL_)
        /*e5ac*/ 	.word	0x00000000


	//----- nvinfo : EIATTR_FRAME_SIZE
	.align		4
.L_9810:
        /*e5b0*/ 	.byte	0x04, 0x11
        /*e5b2*/ 	.short	(.L_9812 - .L_9811)
	.align		4
.L_9811:
        /*e5b4*/ 	.word	index@($_ZN7cutlass13device_kernelIN5flash19enable_sm80_to_sm89INS1_16FlashAttnBwdSm80INS1_25CollectiveMainloopBwdSm80ILi2ELi2EN4cute5tupleIJNS5_1CILi128EEES8_NS7_ILi64EEEEEENS_10bfloat16_tEfNS_4arch4Sm80ELb0ELb1ELb1ELb0ELb1ELb0ELb0ELb0ELi2ELi4ELi4ELi4ELb0EEENS1_24CollectiveEpilogueBwdGQAISA_fSD_Li256ELb0ELb1EEENS1_19SingleTileSchedulerILb0ELb0ELb0ELi128EEEEEEEEEvNT_6ParamsE$_ZZN4cute5sliceINS_5tupleIJNS1_IJNS_10UnderscoreENS_1CILi0EEEEEENS1_IJS4_S2_EEEEEENS1_IJNS1_IJNS1_IJNS3_ILi1EEES4_EEES4_EEENS1_IJNS1_IJS4_S4_EEEiEEEEEEEEDaRKT_RKT0_ENKUlRKT_RKT0_E_clIS6_SC_EEDaSM_SP_)
        /*e5b8*/ 	.word	0x00000000


	//----- nvinfo : EIATTR_FRAME_SIZE
	.align		4
.L_9812:
        /*e5bc*/ 	.byte	0x04, 0x11
        /*e5be*/ 	.short	(.L_9814 - .L_9813)
	.align		4
.L_9813:
        /*e5c0*/ 	.word	index@($_ZN7cutlass13device_kernelIN5flash19enable_sm80_to_sm89INS1_16FlashAttnBwdSm80INS1_25CollectiveMainloopBwdSm80ILi2ELi2EN4cute5tupleIJNS5_1CILi128EEES8_NS7_ILi64EEEEEENS_10bfloat16_tEfNS_4arch4Sm80ELb0ELb1ELb1ELb0ELb1ELb0ELb0ELb0ELi2ELi4ELi4ELi4ELb0EEENS1_24CollectiveEpilogueBwdGQAISA_fSD_Li256ELb0ELb1EEENS1_19SingleTileSchedulerILb0ELb0ELb0ELi128EEEEEEEEEvNT_6ParamsE$_ZZN4cute4takeILi1ELi3ENS_5tupleIJNS1_IJiNS_1CILi512EEEEEENS1_IJiiEEENS2_ILi1024EEEEEEEEDaRKT1_ENKUlDpRKT_E_clIJS5_S6_EEEDaSE_)
        /*e5c4*/ 	.word	0x00000000


	//----- nvinfo : EIATTR_FRAME_SIZE
	.align		4
.L_9814:
        /*e5c8*/ 	.byte	0x04, 0x11
        /*e5ca*/ 	.short	(.L_9816 - .L_9815)
	.align		4
.L_9815:
        /*e5cc*/ 	.word	index@($_ZN7cutlass13device_kernelIN5flash19enable_sm80_to_sm89INS1_16FlashAttnBwdSm80INS1_25CollectiveMainloopBwdSm80ILi2ELi2EN4cute5tupleIJNS5_1CILi128EEES8_NS7_ILi64EEEEEENS_10bfloat16_tEfNS_4arch4Sm80ELb0ELb1ELb1ELb0ELb1ELb0ELb0ELb0ELi2ELi4ELi4ELi4ELb0EEENS1_24CollectiveEpilogueBwdGQAISA_fSD_Li256ELb0ELb1EEENS1_19SingleTileSchedulerILb0ELb0ELb0ELi128EEEEEEEEEvNT_6ParamsE$_ZZN4cute4takeILi1ELi3ENS_5tupleIJNS1_IJNS_1CILi1EEEiEEENS2_ILi1024EEENS1_IJiiEEEEEEEEDaRKT1_ENKUlDpRKT_E_clIJS5_S6_EEEDaSE_)
        /*e5d0*/ 	.word	0x00000000


	//----- nvinfo : EIATTR_FRAME_SIZE
	.align		4
.L_9816:
        /*e5d4*/ 	.byte	0x04, 0x11
        /*e5d6*/ 	.short	(.L_9818 - .L_9817)
	.align		4
.L_9817:
        /*e5d8*/ 	.word	index@($_ZN7cutlass13device_kernelIN5flash19enable_sm80_to_sm89INS1_16FlashAttnBwdSm80INS1_25CollectiveMainloopBwdSm80ILi2ELi2EN4cute5tupleIJNS5_1CILi128EEES8_NS7_ILi64EEEEEENS_10bfloat16_tEfNS_4arch4Sm80ELb0ELb1ELb1ELb0ELb1ELb0ELb0ELb0ELi2ELi4ELi4ELi4ELb0EEENS1_24CollectiveEpilogueBwdGQAISA_fSD_Li256ELb0ELb1EEENS1_19SingleTileSchedulerILb0ELb0ELb0ELi128EEEEEEEEEvNT_6ParamsE$_ZZN4cute4takeILi1ELi3ENS_5tupleIJNS1_IJNS_1CILi1EEENS2_ILi512EEEiEEENS2_ILi4096EEENS1_IJiiEEEEEEEEDaRKT1_ENKUlDpRKT_E_clIJS6_S7_EEEDaSF_)
        /*e5dc*/ 	.word	0x00000000


	//----- nvinfo : EIATTR_FRAME_SIZE
	.align		4
.L_9818:
        /*e5e0*/ 	.byte	0x04, 0x11
        /*e5e2*/ 	.short	(.L_9820 - .L_9819)
	.align		4
.L_9819:
        /*e5e4*/ 	.word	index@($_ZN7cutlass13device_kernelIN5flash19enable_sm80_to_sm89INS1_16FlashAttnBwdSm80INS1_25CollectiveMainloopBwdSm80ILi2ELi2EN4cute5tupleIJNS5_1CILi128EEES8_NS7_ILi64EEEEEENS_10bfloat16_tEfNS_4arch4Sm80ELb0ELb1ELb1ELb0ELb1ELb0ELb0ELb0ELi2ELi4ELi4ELi4ELb0EEENS1_24CollectiveEpilogueBwdGQAISA_fSD_Li256ELb0ELb1EEENS1_19SingleTileSchedulerILb0ELb0ELb0ELi128EEEEEEEEEvNT_6ParamsE$_ZZN4cute4takeILi1ELi3ENS_5tupleIJNS1_IJNS_1CILi1EEENS2_ILi512EEEiEEENS2_ILi4096EEENS1_IJNS1_IJiiEEENS2_ILi8192EEEEEEEEEEEDaRKT1_ENKUlDpRKT_E_clIJS6_S9_EEEDaSH_)
        /*e5e8*/ 	.word	0x00000000


	//----- nvinfo : EIATTR_FRAME_SIZE
	.align		4
.L_9820:
        /*e5ec*/ 	.byte	0x04, 0x11
        /*e5ee*/ 	.short	(.L_9822 - .L_9821)
	.align		4
.L_9821:
        /*e5f0*/ 	.word	index@($_ZN7cutlass13device_kernelIN5flash19enable_sm80_to_sm89INS1_16FlashAttnBwdSm80INS1_25CollectiveMainloopBwdSm80ILi2ELi2EN4cute5tupleIJNS5_1CILi128EEES8_NS7_ILi64EEEEEENS_10bfloat16_tEfNS_4arch4Sm80ELb0ELb1ELb1ELb0ELb1ELb0ELb0ELb0ELi2ELi4ELi4ELi4ELb0EEENS1_24CollectiveEpilogueBwdGQAISA_fSD_Li256ELb0ELb1EEENS1_19SingleTileSchedulerILb0ELb0ELb0ELi128EEEEEEEEEvNT_6ParamsE$_ZZN4cute4takeILi1ELi2ENS_5tupleIJNS1_IJNS_1CILi1EEENS2_ILi0EEEEEEiEEEEEDaRKT1_ENKUlDpRKT_E_clIJiEEEDaSD_)
        /*e5f4*/ 	.word	0x00000000


	//----- nvinfo : EIATTR_FRAME_SIZE
	.align		4
.L_9822:
        /*e5f8*/ 	.byte	0x04, 0x11
        /*e5fa*/ 	.short	(.L_9824 - .L_9823)
	.align		4
.L_9823:
        /*e5fc*/ 	.word	index@($_ZN7cutlass13device_kernelIN5flash19enable_sm80_to_sm89INS1_16FlashAttnBwdSm80INS1_25CollectiveMainloopBwdSm80ILi2ELi2EN4cute5tupleIJNS5_1CILi128EEES8_NS7_ILi64EEEEEENS_10bfloat16_tEfNS_4arch4Sm80ELb0ELb1ELb1ELb0ELb1ELb0ELb0ELb0ELi2ELi4ELi4ELi4ELb0EEENS1_24CollectiveEpilogueBwdGQAISA_fSD_Li256ELb0ELb1EEENS1_19SingleTileSchedulerILb0ELb0ELb0ELi128EEEEEEEEEvNT_6ParamsE$_ZZN4cute4diceINS_5tupleIJNS1_IJiNS1_IJiNS_1CILi0EEEEEEEEENS1_IJNS_10UnderscoreENS1_IJS6_S6_EEEEEEEEES9_EEDaRKT_RKT0_ENKUlRKT_RKT0_E_clIS5_S5_EEDaSI_SL_)
        /*e600*/ 	.word	0x00000000


	//----- nvinfo : EIATTR_FRAME_SIZE
	.align		4
.L_9824:
        /*e604*/ 	.byte	0x04, 0x11
        /*e606*/ 	.short	(.L_9826 - .L_9825)
	.align		4
.L_9825:
        /*e608*/ 	.word	index@($_ZN7cutlass13device_kernelIN5flash19enable_sm80_to_sm89INS1_16FlashAttnBwdSm80INS1_25CollectiveMainloopBwdSm80ILi2ELi2EN4cute5tupleIJNS5_1CILi128EEES8_NS7_ILi64EEEEEENS_10bfloat16_tEfNS_4arch4Sm80ELb0ELb1ELb1ELb0ELb1ELb0ELb0ELb0ELi2ELi4ELi4ELi4ELb0EEENS1_24CollectiveEpilogueBwdGQAISA_fSD_Li256ELb0ELb1EEENS1_19SingleTileSchedulerILb0ELb0ELb0ELi128EEEEEEEEEvNT_6ParamsE$_ZZN4cute19as_arithmetic_tupleINS_15ArithmeticTupleIJiiEEEEEDaRKT_ENKUlRKT_E_clIiEEDaS8_)
        /*e60c*/ 	.word	0x00000000


	//----- nvinfo : EIATTR_FRAME_SIZE
	.align		4
.L_9826:
        /*e610*/ 	.byte	0x04, 0x11
        /*e612*/ 	.short	(.L_9828 - .L_9827)
	.align		4
.L_9827:
        /*e614*/ 	.word	index@($_ZN7cutlass13device_kernelIN5flash19enable_sm80_to_sm89INS1_16FlashAttnBwdSm80INS1_25CollectiveMainloopBwdSm80ILi2ELi2EN4cute5tupleIJNS5_1CILi128EEES8_NS7_ILi64EEEEEENS_10bfloat16_tEfNS_4arch4Sm80ELb0ELb1ELb1ELb0ELb1ELb0ELb0ELb0ELi2ELi4ELi4ELi4ELb0EEENS1_24CollectiveEpilogueBwdGQAISA_fSD_Li256ELb0ELb1EEENS1_19SingleTileSchedulerILb0ELb0ELb0ELi128EEEEEEEEEvNT_6ParamsE$_ZZN4cute19as_arithmetic_tupleINS_15ArithmeticTupleIJiiEEEEEDaRKT_ENKUlDpRKT_E_clIJiiEEEDaS9_)
        /*e618*/ 	.word	0x00000000


	//----- nvinfo : EIATTR_FRAME_SIZE
	.align		4
.L_9828:
        /*e61c*/ 	.byte	0x04, 0x11
        /*e61e*/ 	.short	(.L_9830 - .L_9829)
	.align		4
.L_9829:
        /*e620*/ 	.word	index@($_ZN7cutlass13device_kernelIN5flash19enable_sm80_to_sm89INS1_16FlashAttnBwdSm80INS1_25CollectiveMainloopBwdSm80ILi2ELi2EN4cute5tupleIJNS5_1CILi128EEES8_NS7_ILi64EEEEEENS_10bfloat16_tEfNS_4arch4Sm80ELb0ELb1ELb1ELb0ELb1ELb0ELb0ELb0ELi2ELi4ELi4ELi4ELb0EEENS1_24CollectiveEpilogueBwdGQAISA_fSD_Li256ELb0ELb1EEENS1_19SingleTileSchedulerILb0ELb0ELb0ELi128EEEEEEEEEvNT_6ParamsE$_ZZN4cute16flatten_to_tupleINS_5tupleIJNS_1CILi4096EEENS1_IJiiEEEEEEEEDaRKT_ENKUlRKT_E_clIS4_EEDaSB_)
        /*e624*/ 	.word	0x00000000


	//----- nvinfo : EIATTR_FRAME_SIZE
	.align		4
.L_9830:
        /*e628*/ 	.byte	0x04, 0x11
        /*e62a*/ 	.short	(.L_9832 - .L_9831)
	.align		4
.L_9831:
        /*e62c*/ 	.word	index@($_ZN7cutlass13device_kernelIN5flash19enable_sm80_to_sm89INS1_16FlashAttnBwdSm80INS1_25CollectiveMainloopBwdSm80ILi2ELi2EN4cute5tupleIJNS5_1CILi128EEES8_NS7_ILi64EEEEEENS_10bfloat16_tEfNS_4arch4Sm80ELb0ELb1ELb1ELb0ELb1ELb0ELb0ELb0ELi2ELi4ELi4ELi4ELb0EEENS1_24CollectiveEpilogueBwdGQAISA_fSD_Li256ELb0ELb1EEENS1_19SingleTileSchedulerILb0ELb0ELb0ELi128EEEEEEEEEvNT_6ParamsE$_ZZN4cute16flatten_to_tupleINS_5tupleIJNS_1CILi4096EEENS1_IJNS1_IJiiEEENS2_ILi8192EEEEEEEEEEEDaRKT_ENKUlRKT_E_clIS6_EEDaSD_)
        /*e630*/ 	.word	0x00000000


	//----- nvinfo : EIATTR_FRAME_SIZE
	.align		4
.L_9832:
        /*e634*/ 	.byte	0x04, 0x11
        /*e636*/ 	.short	(.L_9834 - .L_9833)
	.align		4
.L_9833:
        /*e638*/ 	.word	index@($_ZN7cutlass13device_kernelIN5flash19enable_sm80_to_sm89INS1_16FlashAttnBwdSm80INS1_25CollectiveMainloopBwdSm80ILi2ELi2EN4cute5tupleIJNS5_1CILi128EEES8_NS7_ILi64EEEEEENS_10bfloat16_tEfNS_4arch4Sm80ELb0ELb1ELb1ELb0ELb1ELb0ELb0ELb0ELi2ELi4ELi4ELi4ELb0EEENS1_24CollectiveEpilogueBwdGQAISA_fSD_Li256ELb0ELb1EEENS1_19SingleTileSchedulerILb0ELb0ELb0ELi128EEEEEEEEEvNT_6ParamsE$_ZZN4cute16flatten_to_tupleINS_5tupleIJNS_1CILi1024EEENS1_IJiiEEEEEEEEDaRKT_ENKUlRKT_E_clIS4_EEDaSB_)
        /*e63c*/ 	.word	0x00000000


	//----- nvinfo : EIATTR_FRAME_SIZE
	.align		4
.L_9834:
        /*e640*/ 	.byte	0x04, 0x11
        /*e642*/ 	.short	(.L_9836 - .L_9835)
	.align		4
.L_9835:
        /*e644*/ 	.word	index@($_ZN7cutlass13device_kernelIN5flash19enable_sm80_to_sm89INS1_16FlashAttnBwdSm80INS1_25CollectiveMainloopBwdSm80ILi2ELi2EN4cute5tupleIJNS5_1CILi128EEES8_NS7_ILi64EEEEEENS_10bfloat16_tEfNS_4arch4Sm80ELb0ELb1ELb1ELb0ELb1ELb0ELb0ELb0ELi2ELi4ELi4ELi4ELb0EEENS1_24CollectiveEpilogueBwdGQAISA_fSD_Li256ELb0ELb1EEENS1_19SingleTileSchedulerILb0ELb0ELb0ELi128EEEEEEEEEvNT_6ParamsE$_ZZN4cute16flatten_to_tupleINS_5tupleIJNS_1CILi0EEENS1_IJNS2_ILi1EEENS2_ILi512EEEiEEEEEEEEDaRKT_ENKUlRKT_E_clIS6_EEDaSD_)
        /*e648*/ 	.word	0x00000000


	//----- nvinfo : EIATTR_FRAME_SIZE
	.align		4
.L_9836:
        /*e64c*/ 	.byte	0x04, 0x11
        /*e64e*/ 	.short	(.L_9838 - .L_9837)
	.align		4
.L_9837:
        /*e650*/ 	.word	index@($_ZN7cutlass13device_kernelIN5flash19enable_sm80_to_sm89INS1_16FlashAttnBwdSm80INS1_25CollectiveMainloopBwdSm80ILi2ELi2EN4cute5tupleIJNS5_1CILi128EEES8_NS7_ILi64EEEEEENS_10bfloat16_tEfNS_4arch4Sm80ELb0ELb1ELb1ELb0ELb1ELb0ELb0ELb0ELi2ELi4ELi4ELi4ELb0EEENS1_24CollectiveEpilogueBwdGQAISA_fSD_Li256ELb0ELb1EEENS1_19SingleTileSchedulerILb0ELb0ELb0ELi128EEEEEEEEEvNT_6ParamsE$_ZZN4cute16flatten_to_tupleINS_5tupleIJNS1_IJiiEEENS_1CILi8192EEEEEEEEDaRKT_ENKUlRKT_E_clIS2_EEDaSB_)
        /*e654*/ 	.word	0x00000000


	//----- nvinfo : EIATTR_FRAME_SIZE
	.align		4
.L_9838:
        /*e658*/ 	.byte	0x04, 0x11
        /*e65a*/ 	.short	(.L_9840 - .L_9839)
	.align		4
.L_9839:
        /*e65c*/ 	.word	index@($_ZN7cutlass13device_kernelIN5flash19enable_sm80_to_sm89INS1_16FlashAttnBwdSm80INS1_25CollectiveMainloopBwdSm80ILi2ELi2EN4cute5tupleIJNS5_1CILi128EEES8_NS7_ILi64EEEEEENS_10bfloat16_tEfNS_4arch4Sm80ELb0ELb1ELb1ELb0ELb1ELb0ELb0ELb0ELi2ELi4ELi4ELi4ELb0EEENS1_24CollectiveEpilogueBwdGQAISA_fSD_Li256ELb0ELb1EEENS1_19SingleTileSchedulerILb0ELb0ELb0ELi128EEEEEEEEEvNT_6ParamsE$_ZZN4cute16flatten_to_tupleINS_5tupleIJNS1_IJiiEEENS_1CILi1024EEEEEEEEDaRKT_ENKUlRKT_E_clIS2_EEDaSB_)
        /*e660*/ 	.word	0x00000000


	//----- nvinfo : EIATTR_FRAME_SIZE
	.align		4
.L_9840:
        /*e664*/ 	.byte	0x04, 0x11
        /*e666*/ 	.short	(.L_9842 - .L_9841)
	.align		4
.L_9841:
        /*e668*/ 	.word	index@($_ZN7cutlass13device_kernelIN5flash19enable_sm80_to_sm89INS1_16FlashAttnBwdSm80INS1_25CollectiveMainloopBwdSm80ILi2ELi2EN4cute5tupleIJNS5_1CILi128EEES8_NS7_ILi64EEEEEENS_10bfloat16_tEfNS_4arch4Sm80ELb0ELb1ELb1ELb0ELb1ELb0ELb0ELb0ELi2ELi4ELi4ELi4ELb0EEENS1_24CollectiveEpilogueBwdGQAISA_fSD_Li256ELb0ELb1EEENS1_19SingleTileSchedulerILb0ELb0ELb0ELi128EEEEEEEEEvNT_6ParamsE$_ZZN4cute14transform_leafINS_15ArithmeticTupleIJiiEEENS_8identityEEEDaRKT_OT0_ENKUlRKT_E_clIiEEDaSB_)
        /*e66c*/ 	.word	0x00000000


	//----- nvinfo : EIATTR_FRAME_SIZE
	.align		4
.L_9842:
        /*e670*/ 	.byte	0x04, 0x11
        /*e672*/ 	.short	(.L_9844 - .L_9843)
	.align		4
.L_9843:
        /*e674*/ 	.word	index@($_ZN7cutlass13device_kernelIN5flash19enable_sm80_to_sm89INS1_16FlashAttnBwdSm80INS1_25CollectiveMainloopBwdSm80ILi2ELi2EN4cute5tupleIJNS5_1CILi128EEES8_NS7_ILi64EEEEEENS_10bfloat16_tEfNS_4arch4Sm80ELb0ELb1ELb1ELb0ELb1ELb0ELb0ELb0ELi2ELi4ELi4ELi4ELb0EEENS1_24CollectiveEpilogueBwdGQAISA_fSD_Li256ELb0ELb1EEENS1_19SingleTileSchedulerILb0ELb0ELb0ELi128EEEEEEEEEvNT_6ParamsE$_ZZN4cute14logical_divideINS_5tupleIJNS1_IJNS_1CILi8EEENS2_ILi1EEEEEENS1_IJNS2_ILi2EEEEEEEEENS1_IJNS1_IJS4_NS2_ILi0EEEEEENS1_IJiEEEEEENS1_IJS5_NS_6LayoutIS4_S9_EEEEEEEDaRKNSD_IT_T0_EERKT1_ENKUlRKT_RKT0_E_clINSD_IS7_SB_EESE_EEDaSQ_ST_)
        /*e678*/ 	.word	0x00000000


	//----- nvinfo : EIATTR_FRAME_SIZE
	.align		4
.L_9844:
        /*e67c*/ 	.byte	0x04, 0x11
        /*e67e*/ 	.short	(.L_9846 - .L_9845)
	.align		4
.L_9845:
        /*e680*/ 	.word	index@($_ZN7cutlass13device_kernelIN5flash19enable_sm80_to_sm89INS1_16FlashAttnBwdSm80INS1_25CollectiveMainloopBwdSm80ILi2ELi2EN4cute5tupleIJNS5_1CILi128EEES8_NS7_ILi64EEEEEENS_10bfloat16_tEfNS_4arch4Sm80ELb0ELb1ELb1ELb0ELb1ELb0ELb0ELb0ELi2ELi4ELi4ELi4ELb0EEENS1_24CollectiveEpilogueBwdGQAISA_fSD_Li256ELb0ELb1EEENS1_19SingleTileSchedulerILb0ELb0ELb0ELi128EEEEEEEEEvNT_6ParamsE$_ZZN4cute13to_mixed_bitsINS_5tupleIJNS_1CILi4EEENS2_ILi8EEEEEENS1_IJNS2_ILi128EEENS2_ILi0EEEEEENS1_IJiiEEEEEDaRKT_RKT0_RKT1_ENKUlRKT_RKT0_RKT1_E_clIS3_S6_iEEDaSL_SO_SR_)
        /*e684*/ 	.word	0x00000000


	//----- nvinfo : EIATTR_FRAME_SIZE
	.align		4
.L_9846:
        /*e688*/ 	.byte	0x04, 0x11
        /*e68a*/ 	.short	(.L_9848 - .L_9847)
	.align		4
.L_9847:
        /*e68c*/ 	.word	index@($_ZN7cutlass13device_kernelIN5flash19enable_sm80_to_sm89INS1_16FlashAttnBwdSm80INS1_25CollectiveMainloopBwdSm80ILi2ELi2EN4cute5tupleIJNS5_1CILi128EEES8_NS7_ILi64EEEEEENS_10bfloat16_tEfNS_4arch4Sm80ELb0ELb1ELb1ELb0ELb1ELb0ELb0ELb0ELi2ELi4ELi4ELi4ELb0EEENS1_24CollectiveEpilogueBwdGQAISA_fSD_Li256ELb0ELb1EEENS1_19SingleTileSchedulerILb0ELb0ELb0ELi128EEEEEEEEEvNT_6ParamsE$_ZZN4cute13to_mixed_bitsINS_5tupleIJNS_1CILi4EEENS2_ILi8EEEEEENS1_IJNS2_ILi128EEENS2_ILi0EEEEEENS1_IJiiEEEEEDaRKT_RKT0_RKT1_ENKUlDpRKT_E_clIJNS_9MixedBitsILj0ELj384EEENS2_ILj0EEEEEEDaSM_)
        /*e690*/ 	.word	0x00000000


	//----- nvinfo : EIATTR_FRAME_SIZE
	.align		4
.L_9848:
        /*e694*/ 	.byte	0x04, 0x11
        /*e696*/ 	.short	(.L_9850 - .L_9849)
	.align		4
.L_9849:
        /*e698*/ 	.word	index@($_ZN7cutlass13device_kernelIN5flash19enable_sm80_to_sm89INS1_16FlashAttnBwdSm80INS1_25CollectiveMainloopBwdSm80ILi2ELi2EN4cute5tupleIJNS5_1CILi128EEES8_NS7_ILi64EEEEEENS_10bfloat16_tEfNS_4arch4Sm80ELb0ELb1ELb1ELb0ELb1ELb0ELb0ELb0ELi2ELi4ELi4ELi4ELb0EEENS1_24CollectiveEpilogueBwdGQAISA_fSD_Li256ELb0ELb1EEENS1_19SingleTileSchedulerILb0ELb0ELb0ELi128EEEEEEEEEvNT_6ParamsE$_ZZN4cute13to_mixed_bitsINS_5tupleIJNS_1CILi4EEENS2_ILi8EEEEEENS1_IJNS2_ILi0EEENS2_ILi64EEEEEENS1_IJiiEEEEEDaRKT_RKT0_RKT1_ENKUlRKT_RKT0_RKT1_E_clIS4_S7_iEEDaSL_SO_SR_)
        /*e69c*/ 	.word	0x00000000


	//----- nvinfo : EIATTR_FRAME_SIZE
	.align		4
.L_9850:
        /*e6a0*/ 	.byte	0x04, 0x11
        /*e6a2*/ 	.short	(.L_9852 - .L_9851)
	.align		4
.L_9851:
        /*e6a4*/ 	.word	index@($_ZN7cutlass13device_kernelIN5flash19enable_sm80_to_sm89INS1_16FlashAttnBwdSm80INS1_25CollectiveMainloopBwdSm80ILi2ELi2EN4cute5tupleIJNS5_1CILi128EEES8_NS7_ILi64EEEEEENS_10bfloat16_tEfNS_4arch4Sm80ELb0ELb1ELb1ELb0ELb1ELb0ELb0ELb0ELi2ELi4ELi4ELi4ELb0EEENS1_24CollectiveEpilogueBwdGQAISA_fSD_Li256ELb0ELb1EEENS1_19SingleTileSchedulerILb0ELb0ELb0ELi128EEEEEEEEEvNT_6ParamsE$_ZZN4cute13to_mixed_bitsINS_5tupleIJNS_1CILi4EEENS2_ILi8EEEEEENS1_IJNS2_ILi0EEENS2_ILi64EEEEEENS1_IJiiEEEEEDaRKT_RKT0_RKT1_ENKUlDpRKT_E_clIJNS2_ILj0EEENS_9MixedBitsILj0ELj448EEEEEEDaSM_)
        /*e6a8*/ 	.word	0x00000000


	//----- nvinfo : EIATTR_FRAME_SIZE
	.align		4
.L_9852:
        /*e6ac*/ 	.byte	0x04, 0x11
        /*e6ae*/ 	.short	(.L_9854 - .L_9853)
	.align		4
.L_9853:
        /*e6b0*/ 	.word	index@($_ZN7cutlass13device_kernelIN5flash19enable_sm80_to_sm89INS1_16FlashAttnBwdSm80INS1_25CollectiveMainloopBwdSm80ILi2ELi2EN4cute5tupleIJNS5_1CILi128EEES8_NS7_ILi64EEEEEENS_10bfloat16_tEfNS_4arch4Sm80ELb0ELb1ELb1ELb0ELb1ELb0ELb0ELb0ELi2ELi4ELi4ELi4ELb0EEENS1_24CollectiveEpilogueBwdGQAISA_fSD_Li256ELb0ELb1EEENS1_19SingleTileSchedulerILb0ELb0ELb0ELi128EEEEEEEEEvNT_6ParamsE$_ZZN4cute13to_mixed_bitsINS_5tupleIJNS1_IJNS_1CILi4EEENS2_ILi8EEEEEES3_NS2_ILi1EEEEEENS1_IJNS1_IJNS2_ILi128EEENS2_ILi0EEEEEENS2_ILi16EEES9_EEENS1_IJNS1_IJiiEEEiS9_EEEEEDaRKT_RKT0_RKT1_ENKUlRKT_RKT0_RKT1_E_clIS5_SA_SD_EEDaSQ_ST_SW_)
        /*e6b4*/ 	.word	0x00000000


	//----- nvinfo : EIATTR_FRAME_SIZE
	.align		4
.L_9854:
        /*e6b8*/ 	.byte	0x04, 0x11
        /*e6ba*/ 	.short	(.L_9856 - .L_9855)
	.align		4
.L_9855:
        /*e6bc*/ 	.word	index@($_ZN7cutlass13device_kernelIN5flash19enable_sm80_to_sm89INS1_16FlashAttnBwdSm80INS1_25CollectiveMainloopBwdSm80ILi2ELi2EN4cute5tupleIJNS5_1CILi128EEES8_NS7_ILi64EEEEEENS_10bfloat16_tEfNS_4arch4Sm80ELb0ELb1ELb1ELb0ELb1ELb0ELb0ELb0ELi2ELi4ELi4ELi4ELb0EEENS1_24CollectiveEpilogueBwdGQAISA_fSD_Li256ELb0ELb1EEENS1_19SingleTileSchedulerILb0ELb0ELb0ELi128EEEEEEEEEvNT_6ParamsE$_ZZN4cute13to_mixed_bitsINS_5tupleIJNS1_IJNS_1CILi4EEENS2_ILi8EEEEEES3_NS2_ILi1EEEEEENS1_IJNS1_IJNS2_ILi128EEENS2_ILi0EEEEEENS2_ILi16EEES9_EEENS1_IJNS1_IJiiEEEiS9_EEEEEDaRKT_RKT0_RKT1_ENKUlRKT_RKT0_RKT1_E_clIS3_SB_iEEDaSQ_ST_SW_)
        /*e6c0*/ 	.word	0x00000000


	//----- nvinfo : EIATTR_FRAME_SIZE
	.align		4
.L_9856:
        /*e6c4*/ 	.byte	0x04, 0x11
        /*e6c6*/ 	.short	(.L_9858 - .L_9857)
	.align		4
.L_9857:
        /*e6c8*/ 	.word	index@($_ZN7cutlass13device_kernelIN5flash19enable_sm80_to_sm89INS1_16FlashAttnBwdSm80INS1_25CollectiveMainloopBwdSm80ILi2ELi2EN4cute5tupleIJNS5_1CILi128EEES8_NS7_ILi64EEEEEENS_10bfloat16_tEfNS_4arch4Sm80ELb0ELb1ELb1ELb0ELb1ELb0ELb0ELb0ELi2ELi4ELi4ELi4ELb0EEENS1_24CollectiveEpilogueBwdGQAISA_fSD_Li256ELb0ELb1EEENS1_19SingleTileSchedulerILb0ELb0ELb0ELi128EEEEEEEEEvNT_6ParamsE$_ZZN4cute13to_mixed_bitsINS_5tupleIJNS1_IJNS_1CILi4EEENS2_ILi8EEEEEES3_NS2_ILi1EEEEEENS1_IJNS1_IJNS2_ILi128EEENS2_ILi0EEEEEENS2_ILi16EEES9_EEENS1_IJNS1_IJiiEEEiS9_EEEEEDaRKT_RKT0_RKT1_ENKUlDpRKT_E_clIJNS_9MixedBitsILj0ELj384EEENSU_ILj0ELj48EEENS2_ILj0EEEEEEDaSR_)
        /*e6cc*/ 	.word	0x00000000


	//----- nvinfo : EIATTR_FRAME_SIZE
	.align		4
.L_9858:
        /*e6d0*/ 	.byte	0x04, 0x11
        /*e6d2*/ 	.short	(.L_9860 - .L_9859)
	.align		4
.L_9859:
        /*e6d4*/ 	.word	index@($_ZN7cutlass13device_kernelIN5flash19enable_sm80_to_sm89INS1_16FlashAttnBwdSm80INS1_25CollectiveMainloopBwdSm80ILi2ELi2EN4cute5tupleIJNS5_1CILi128EEES8_NS7_ILi64EEEEEENS_10bfloat16_tEfNS_4arch4Sm80ELb0ELb1ELb1ELb0ELb1ELb0ELb0ELb0ELi2ELi4ELi4ELi4ELb0EEENS1_24CollectiveEpilogueBwdGQAISA_fSD_Li256ELb0ELb1EEENS1_19SingleTileSchedulerILb0ELb0ELb0ELi128EEEEEEEEEvNT_6ParamsE$_ZZN4cute13to_mixed_bitsINS_5tupleIJNS1_IJNS_1CILi4EEENS2_ILi8EEEEEES3_NS2_ILi1EEEEEENS1_IJNS1_IJNS2_ILi0EEENS2_ILi64EEEEEES8_S8_EEENS1_IJNS1_IJiiEEEiS8_EEEEEDaRKT_RKT0_RKT1_ENKUlRKT_RKT0_RKT1_E_clIS5_SA_SC_EEDaSP_SS_SV_)
        /*e6d8*/ 	.word	0x00000000


	//----- nvinfo : EIATTR_FRAME_SIZE
	.align		4
.L_9860:
        /*e6dc*/ 	.byte	0x04, 0x11
        /*e6de*/ 	.short	(.L_9862 - .L_9861)
	.align		4
.L_9861:
        /*e6e0*/ 	.word	index@($_ZN7cutlass13device_kernelIN5flash19enable_sm80_to_sm89INS1_16FlashAttnBwdSm80INS1_25CollectiveMainloopBwdSm80ILi2ELi2EN4cute5tupleIJNS5_1CILi128EEES8_NS7_ILi64EEEEEENS_10bfloat16_tEfNS_4arch4Sm80ELb0ELb1ELb1ELb0ELb1ELb0ELb0ELb0ELi2ELi4ELi4ELi4ELb0EEENS1_24CollectiveEpilogueBwdGQAISA_fSD_Li256ELb0ELb1EEENS1_19SingleTileSchedulerILb0ELb0ELb0ELi128EEEEEEEEEvNT_6ParamsE$_ZZN4cute13to_mixed_bitsINS_5tupleIJNS1_IJNS_1CILi4EEENS2_ILi8EEEEEES3_NS2_ILi1EEEEEENS1_IJNS1_IJNS2_ILi0EEENS2_ILi64EEEEEES8_S8_EEENS1_IJNS1_IJiiEEEiS8_EEEEEDaRKT_RKT0_RKT1_ENKUlDpRKT_E_clIJNS_9MixedBitsILj0ELj448EEENS2_ILj0EEESV_EEEDaSQ_)
        /*e6e4*/ 	.word	0x00000000


	//----- nvinfo : EIATTR_FRAME_SIZE
	.align		4
.L_9862:
        /*e6e8*/ 	.byte	0x04, 0x11
        /*e6ea*/ 	.short	(.L_9864 - .L_9863)
	.align		4
.L_9863:
        /*e6ec*/ 	.word	index@($_ZN7cutlass13device_kernelIN5flash19enable_sm80_to_sm89INS1_16FlashAttnBwdSm80INS1_25CollectiveMainloopBwdSm80ILi2ELi2EN4cute5tupleIJNS5_1CILi128EEES8_NS7_ILi64EEEEEENS_10bfloat16_tEfNS_4arch4Sm80ELb0ELb1ELb1ELb0ELb1ELb0ELb0ELb0ELi2ELi4ELi4ELi4ELb0EEENS1_24CollectiveEpilogueBwdGQAISA_fSD_Li256ELb0ELb1EEENS1_19SingleTileSchedulerILb0ELb0ELb0ELi128EEEEEEEEEvNT_6ParamsE$_ZZN4cute13to_mixed_bitsINS_5tupleIJNS1_IJNS_1CILi4EEENS2_ILi8EEEEEENS2_ILi2EEENS2_ILi1EEEEEENS1_IJNS1_IJNS2_ILi128EEENS2_ILi0EEEEEES4_SA_EEENS1_IJNS1_IJiiEEEiSA_EEEEEDaRKT_RKT0_RKT1_ENKUlRKT_RKT0_RKT1_E_clIS6_S4_iEEDaSQ_ST_SW_)
        /*e6f0*/ 	.word	0x00000000


	//----- nvinfo : EIATTR_FRAME_SIZE
	.align		4
.L_9864:
        /*e6f4*/ 	.byte	0x04, 0x11
        /*e6f6*/ 	.short	(.L_9866 - .L_9865)
	.align		4
.L_9865:
        /*e6f8*/ 	.word	index@($_ZN7cutlass13device_kernelIN5flash19enable_sm80_to_sm89INS1_16FlashAttnBwdSm80INS1_25CollectiveMainloopBwdSm80ILi2ELi2EN4cute5tupleIJNS5_1CILi128EEES8_NS7_ILi64EEEEEENS_10bfloat16_tEfNS_4arch4Sm80ELb0ELb1ELb1ELb0ELb1ELb0ELb0ELb0ELi2ELi4ELi4ELi4ELb0EEENS1_24CollectiveEpilogueBwdGQAISA_fSD_Li256ELb0ELb1EEENS1_19SingleTileSchedulerILb0ELb0ELb0ELi128EEEEEEEEEvNT_6ParamsE$_ZZN4cute13to_mixed_bitsINS_5tupleIJNS1_IJNS_1CILi4EEENS2_ILi8EEEEEENS2_ILi2EEENS2_ILi1EEEEEENS1_IJNS1_IJNS2_ILi128EEENS2_ILi0EEEEEES4_SA_EEENS1_IJNS1_IJiiEEEiSA_EEEEEDaRKT_RKT0_RKT1_ENKUlRKT_RKT0_RKT1_E_clIS5_SB_SD_EEDaSQ_ST_SW_)
        /*e6fc*/ 	.word	0x00000000


	//----- nvinfo : EIATTR_FRAME_SIZE
	.align		4
.L_9866:
        /*e700*/ 	.byte	0x04, 0x11
        /*e702*/ 	.short	(.L_9868 - .L_9867)
	.align		4
.L_9867:
        /*e704*/ 	.word	index@($_ZN7cutlass13device_kernelIN5flash19enable_sm80_to_sm89INS1_16FlashAttnBwdSm80INS1_25CollectiveMainloopBwdSm80ILi2ELi2EN4cute5tupleIJNS5_1CILi128EEES8_NS7_ILi64EEEEEENS_10bfloat16_tEfNS_4arch4Sm80ELb0ELb1ELb1ELb0ELb1ELb0ELb0ELb0ELi2ELi4ELi4ELi4ELb0EEENS1_24CollectiveEpilogueBwdGQAISA_fSD_Li256ELb0ELb1EEENS1_19SingleTileSchedulerILb0ELb0ELb0ELi128EEEEEEEEEvNT_6ParamsE$_ZZN4cute13to_mixed_bitsINS_5tupleIJNS1_IJNS_1CILi4EEENS2_ILi8EEEEEENS2_ILi2EEENS2_ILi1EEEEEENS1_IJNS1_IJNS2_ILi128EEENS2_ILi0EEEEEES4_SA_EEENS1_IJNS1_IJiiEEEiSA_EEEEEDaRKT_RKT0_RKT1_ENKUlDpRKT_E_clIJNS_9MixedBitsILj0ELj384EEENSU_ILj0ELj8EEENS2_ILj0EEEEEEDaSR_)
        /*e708*/ 	.word	0x00000000


	//----- nvinfo : EIATTR_FRAME_SIZE
	.align		4
.L_9868:
        /*e70c*/ 	.byte	0x04, 0x11
        /*e70e*/ 	.short	(.L_9870 - .L_9869)
	.align		4
.L_9869:
        /*e710*/ 	.word	index@($_ZN7cutlass13device_kernelIN5flash19enable_sm80_to_sm89INS1_16FlashAttnBwdSm80INS1_25CollectiveMainloopBwdSm80ILi2ELi2EN4cute5tupleIJNS5_1CILi128EEES8_NS7_ILi64EEEEEENS_10bfloat16_tEfNS_4arch4Sm80ELb0ELb1ELb1ELb0ELb1ELb0ELb0ELb0ELi2ELi4ELi4ELi4ELb0EEENS1_24CollectiveEpilogueBwdGQAISA_fSD_Li256ELb0ELb1EEENS1_19SingleTileSchedulerILb0ELb0ELb0ELi128EEEEEEEEEvNT_6ParamsE$_ZZN4cute13to_mixed_bitsINS_5tupleIJNS1_IJNS_1CILi4EEENS2_ILi8EEEEEENS2_ILi2EEENS2_ILi1EEEEEENS1_IJNS1_IJNS2_ILi0EEENS2_ILi64EEEEEES9_S9_EEENS1_IJNS1_IJiiEEEiS9_EEEEEDaRKT_RKT0_RKT1_ENKUlRKT_RKT0_RKT1_E_clIS5_SB_SD_EEDaSQ_ST_SW_)
        /*e714*/ 	.word	0x00000000


	//----- nvinfo : EIATTR_FRAME_SIZE
	.align		4
.L_9870:
        /*e718*/ 	.byte	0x04, 0x11
        /*e71a*/ 	.short	(.L_9872 - .L_9871)
	.align		4
.L_9871:
        /*e71c*/ 	.word	index@($_ZN7cutlass13device_kernelIN5flash19enable_sm80_to_sm89INS1_16FlashAttnBwdSm80INS1_25CollectiveMainloopBwdSm80ILi2ELi2EN4cute5tupleIJNS5_1CILi128EEES8_NS7_ILi64EEEEEENS_10bfloat16_tEfNS_4arch4Sm80ELb0ELb1ELb1ELb0ELb1ELb0ELb0ELb0ELi2ELi4ELi4ELi4ELb0EEENS1_24CollectiveEpilogueBwdGQAISA_fSD_Li256ELb0ELb1EEENS1_19SingleTileSchedulerILb0ELb0ELb0ELi128EEEEEEEEEvNT_6ParamsE$_ZZN4cute13to_mixed_bitsINS_5tupleIJNS1_IJNS_1CILi4EEENS2_ILi8EEEEEENS2_ILi2EEENS2_ILi1EEEEEENS1_IJNS1_IJNS2_ILi0EEENS2_ILi64EEEEEES9_S9_EEENS1_IJNS1_IJiiEEEiS9_EEEEEDaRKT_RKT0_RKT1_ENKUlDpRKT_E_clIJNS_9MixedBitsILj0ELj448EEENS2_ILj0EEESW_EEEDaSR_)
        /*e720*/ 	.word	0x00000000


	//----- nvinfo : EIATTR_FRAME_SIZE
	.align		4
.L_9872:
        /*e724*/ 	.byte	0x04, 0x11
        /*e726*/ 	.short	(.L_9874 - .L_9873)
	.align		4
.L_9873:
        /*e728*/ 	.word	index@($_ZN7cutlass13device_kernelIN5flash19enable_sm80_to_sm89INS1_16FlashAttnBwdSm80INS1_25CollectiveMainloopBwdSm80ILi2ELi2EN4cute5tupleIJNS5_1CILi128EEES8_NS7_ILi64EEEEEENS_10bfloat16_tEfNS_4arch4Sm80ELb0ELb1ELb1ELb0ELb1ELb0ELb0ELb0ELi2ELi4ELi4ELi4ELb0EEENS1_24CollectiveEpilogueBwdGQAISA_fSD_Li256ELb0ELb1EEENS1_19SingleTileSchedulerILb0ELb0ELb0ELi128EEEEEEEEEvNT_6ParamsE$_ZZN4cute12filter_tupleINS_5tupleIJiNS_1CILi0EEEEEES4_ZNS_6detail9lift_diceIS4_S4_EEDaRKT_RKT0_EUlRKT_RKT0_E_EEDaS9_SC_OT1_ENKUlDpSF_E_clIJNS1_IJiEEENS1_IJS3_EEEEEEDaSM_)
        /*e72c*/ 	.word	0x00000000


	//----- nvinfo : EIATTR_FRAME_SIZE
	.align		4
.L_9874:
        /*e730*/ 	.byte	0x04, 0x11
        /*e732*/ 	.short	(.L_9876 - .L_9875)
	.align		4
.L_9875:
        /*e734*/ 	.word	index@($_ZN7cutlass13device_kernelIN5flash19enable_sm80_to_sm89INS1_16FlashAttnBwdSm80INS1_25CollectiveMainloopBwdSm80ILi2ELi2EN4cute5tupleIJNS5_1CILi128EEES8_NS7_ILi64EEEEEENS_10bfloat16_tEfNS_4arch4Sm80ELb0ELb1ELb1ELb0ELb1ELb0ELb0ELb0ELi2ELi4ELi4ELi4ELb0EEENS1_24CollectiveEpilogueBwdGQAISA_fSD_Li256ELb0ELb1EEENS1_19SingleTileSchedulerILb0ELb0ELb0ELi128EEEEEEEEEvNT_6ParamsE$_ZZN4cute12filter_tupleINS_5tupleIJiNS1_IJiNS_1CILi0EEEEEEEEES5_ZNS_6detail9lift_diceIS5_S5_EEDaRKT_RKT0_EUlRKT_RKT0_E_EEDaSA_SD_OT1_ENKUlDpSG_E_clIJNS1_IJiEEES4_EEEDaSN_)
        /*e738*/ 	.word	0x00000000


	//----- nvinfo : EIATTR_FRAME_SIZE
	.align		4
.L_9876:
        /*e73c*/ 	.byte	0x04, 0x11
        /*e73e*/ 	.short	(.L_9878 - .L_9877)
	.align		4
.L_9877:
        /*e740*/ 	.word	index@($_ZN7cutlass13device_kernelIN5flash19enable_sm80_to_sm89INS1_16FlashAttnBwdSm80INS1_25CollectiveMainloopBwdSm80ILi2ELi2EN4cute5tupleIJNS5_1CILi128EEES8_NS7_ILi64EEEEEENS_10bfloat16_tEfNS_4arch4Sm80ELb0ELb1ELb1ELb0ELb1ELb0ELb0ELb0ELi2ELi4ELi4ELi4ELb0EEENS1_24CollectiveEpilogueBwdGQAISA_fSD_Li256ELb0ELb1EEENS1_19SingleTileSchedulerILb0ELb0ELb0ELi128EEEEEEEEEvNT_6ParamsE$_ZZN4cute12filter_tupleINS_5tupleIJNS_1CILi4096EEENS1_IJiiEEEEEEZNS_16flatten_to_tupleIS5_EEDaRKT_EUlRKT_E_EEDaS9_OT0_ENKUlDpSC_E_clIJNS1_IJS3_EEES4_EEEDaSG_)
        /*e744*/ 	.word	0x00000000


	//----- nvinfo : EIATTR_FRAME_SIZE
	.align		4
.L_9878:
        /*e748*/ 	.byte	0x04, 0x11
        /*e74a*/ 	.short	(.L_9880 - .L_9879)
	.align		4
.L_9879:
        /*e74c*/ 	.word	index@($_ZN7cutlass13device_kernelIN5flash19enable_sm80_to_sm89INS1_16FlashAttnBwdSm80INS1_25CollectiveMainloopBwdSm80ILi2ELi2EN4cute5tupleIJNS5_1CILi128EEES8_NS7_ILi64EEEEEENS_10bfloat16_tEfNS_4arch4Sm80ELb0ELb1ELb1ELb0ELb1ELb0ELb0ELb0ELi2ELi4ELi4ELi4ELb0EEENS1_24CollectiveEpilogueBwdGQAISA_fSD_Li256ELb0ELb1EEENS1_19SingleTileSchedulerILb0ELb0ELb0ELi128EEEEEEEEEvNT_6ParamsE$_ZZN4cute12filter_tupleINS_5tupleIJNS_1CILi4096EEENS1_IJNS1_IJiiEEENS2_ILi8192EEEEEEEEEZNS_16flatten_to_tupleIS7_EEDaRKT_EUlRKT_E_EEDaSB_OT0_ENKUlDpSE_E_clIJNS1_IJS3_EEENS1_IJiiS5_EEEEEEDaSI_)
        /*e750*/ 	.word	0x00000000


	//----- nvinfo : EIATTR_FRAME_SIZE
	.align		4
.L_9880:
        /*e754*/ 	.byte	0x04, 0x11
        /*e756*/ 	.short	(.L_9882 - .L_9881)
	.align		4
.L_9881:
        /*e758*/ 	.word	index@($_ZN7cutlass13device_kernelIN5flash19enable_sm80_to_sm89INS1_16FlashAttnBwdSm80INS1_25CollectiveMainloopBwdSm80ILi2ELi2EN4cute5tupleIJNS5_1CILi128EEES8_NS7_ILi64EEEEEENS_10bfloat16_tEfNS_4arch4Sm80ELb0ELb1ELb1ELb0ELb1ELb0ELb0ELb0ELi2ELi4ELi4ELi4ELb0EEENS1_24CollectiveEpilogueBwdGQAISA_fSD_Li256ELb0ELb1EEENS1_19SingleTileSchedulerILb0ELb0ELb0ELi128EEEEEEEEEvNT_6ParamsE$_ZZN4cute12filter_tupleINS_5tupleIJNS_1CILi1EEENS1_IJiiiEEENS2_ILi64EEENS1_IJNS2_ILi72EEENS2_ILi144EEENS2_ILi288EEEEEENS2_ILi512EEEEEEZNS_7flattenISB_EEDaRKT_EUlRKT_E_EEDaSF_OT0_ENKUlDpSI_E_clIJNS1_IJS3_EEES4_NS1_IJS5_EEES9_NS1_IJSA_EEEEEEDaSM_)
        /*e75c*/ 	.word	0x00000000


	//----- nvinfo : EIATTR_FRAME_SIZE
	.align		4
.L_9882:
        /*e760*/ 	.byte	0x04, 0x11
        /*e762*/ 	.short	(.L_9884 - .L_9883)
	.align		4
.L_9883:
        /*e764*/ 	.word	index@($_ZN7cutlass13device_kernelIN5flash19enable_sm80_to_sm89INS1_16FlashAttnBwdSm80INS1_25CollectiveMainloopBwdSm80ILi2ELi2EN4cute5tupleIJNS5_1CILi128EEES8_NS7_ILi64EEEEEENS_10bfloat16_tEfNS_4arch4Sm80ELb0ELb1ELb1ELb0ELb1ELb0ELb0ELb0ELi2ELi4ELi4ELi4ELb0EEENS1_24CollectiveEpilogueBwdGQAISA_fSD_Li256ELb0ELb1EEENS1_19SingleTileSchedulerILb0ELb0ELb0ELi128EEEEEEEEEvNT_6ParamsE$_ZZN4cute12filter_tupleINS_5tupleIJNS_1CILi1EEENS1_IJNS2_ILi8EEEiiEEENS2_ILi64EEENS1_IJiNS2_ILi144EEENS2_ILi288EEEEEENS2_ILi512EEEEEEZNS_7flattenISB_EEDaRKT_EUlRKT_E_EEDaSF_OT0_ENKUlDpSI_E_clIJNS1_IJS3_EEES5_NS1_IJS6_EEES9_NS1_IJSA_EEEEEEDaSM_)
        /*e768*/ 	.word	0x00000000


	//----- nvinfo : EIATTR_FRAME_SIZE
	.align		4
.L_9884:
        /*e76c*/ 	.byte	0x04, 0x11
        /*e76e*/ 	.short	(.L_9886 - .L_9885)
	.align		4
.L_9885:
        /*e770*/ 	.word	index@($_ZN7cutlass13device_kernelIN5flash19enable_sm80_to_sm89INS1_16FlashAttnBwdSm80INS1_25CollectiveMainloopBwdSm80ILi2ELi2EN4cute5tupleIJNS5_1CILi128EEES8_NS7_ILi64EEEEEENS_10bfloat16_tEfNS_4arch4Sm80ELb0ELb1ELb1ELb0ELb1ELb0ELb0ELb0ELi2ELi4ELi4ELi4ELb0EEENS1_24CollectiveEpilogueBwdGQAISA_fSD_Li256ELb0ELb1EEENS1_19SingleTileSchedulerILb0ELb0ELb0ELi128EEEEEEEEEvNT_6ParamsE$_ZZN4cute12filter_tupleINS_5tupleIJNS_1CILi1024EEENS1_IJiiEEEEEEZNS_16flatten_to_tupleIS5_EEDaRKT_EUlRKT_E_EEDaS9_OT0_ENKUlDpSC_E_clIJNS1_IJS3_EEES4_EEEDaSG_)
        /*e774*/ 	.word	0x00000000


	//----- nvinfo : EIATTR_FRAME_SIZE
	.align		4
.L_9886:
        /*e778*/ 	.byte	0x04, 0x11
        /*e77a*/ 	.short	(.L_9888 - .L_9887)
	.align		4
.L_9887:
        /*e77c*/ 	.word	index@($_ZN7cutlass13device_kernelIN5flash19enable_sm80_to_sm89INS1_16FlashAttnBwdSm80INS1_25CollectiveMainloopBwdSm80ILi2ELi2EN4cute5tupleIJNS5_1CILi128EEES8_NS7_ILi64EEEEEENS_10bfloat16_tEfNS_4arch4Sm80ELb0ELb1ELb1ELb0ELb1ELb0ELb0ELb0ELi2ELi4ELi4ELi4ELb0EEENS1_24CollectiveEpilogueBwdGQAISA_fSD_Li256ELb0ELb1EEENS1_19SingleTileSchedulerILb0ELb0ELb0ELi128EEEEEEEEEvNT_6ParamsE$_ZZN4cute12filter_tupleINS_5tupleIJNS_1CILi0EEENS_10UnderscoreEEEENS1_IJNS1_IJS3_S3_EEEiEEEZNS_6detail10lift_sliceIS5_S7_EEDaRKT_RKT0_EUlRKT_RKT0_E_EEDaSC_SF_OT1_ENKUlDpSI_E_clIJNS1_IJEEENS1_IJiEEEEEEDaSP_)
        /*e780*/ 	.word	0x00000000


	//----- nvinfo : EIATTR_FRAME_SIZE
	.align		4
.L_9888:
        /*e784*/ 	.byte	0x04, 0x11
        /*e786*/ 	.short	(.L_9890 - .L_9889)
	.align		4
.L_9889:
        /*e788*/ 	.word	index@($_ZN7cutlass13device_kernelIN5flash19enable_sm80_to_sm89INS1_16FlashAttnBwdSm80INS1_25CollectiveMainloopBwdSm80ILi2ELi2EN4cute5tupleIJNS5_1CILi128EEES8_NS7_ILi64EEEEEENS_10bfloat16_tEfNS_4arch4Sm80ELb0ELb1ELb1ELb0ELb1ELb0ELb0ELb0ELi2ELi4ELi4ELi4ELb0EEENS1_24CollectiveEpilogueBwdGQAISA_fSD_Li256ELb0ELb1EEENS1_19SingleTileSchedulerILb0ELb0ELb0ELi128EEEEEEEEEvNT_6ParamsE$_ZZN4cute12filter_tupleINS_5tupleIJNS_1CILi0EEENS1_IJNS2_ILi1EEENS2_ILi512EEEiEEEEEEZNS_16flatten_to_tupleIS7_EEDaRKT_EUlRKT_E_EEDaSB_OT0_ENKUlDpSE_E_clIJNS1_IJS3_EEES6_EEEDaSI_)
        /*e78c*/ 	.word	0x00000000


	//----- nvinfo : EIATTR_FRAME_SIZE
	.align		4
.L_9890:
        /*e790*/ 	.byte	0x04, 0x11
        /*e792*/ 	.short	(.L_9892 - .L_9891)
	.align		4
.L_9891:
        /*e794*/ 	.word	index@($_ZN7cutlass13device_kernelIN5flash19enable_sm80_to_sm89INS1_16FlashAttnBwdSm80INS1_25CollectiveMainloopBwdSm80ILi2ELi2EN4cute5tupleIJNS5_1CILi128EEES8_NS7_ILi64EEEEEENS_10bfloat16_tEfNS_4arch4Sm80ELb0ELb1ELb1ELb0ELb1ELb0ELb0ELb0ELi2ELi4ELi4ELi4ELb0EEENS1_24CollectiveEpilogueBwdGQAISA_fSD_Li256ELb0ELb1EEENS1_19SingleTileSchedulerILb0ELb0ELb0ELi128EEEEEEEEEvNT_6ParamsE$_ZZN4cute12filter_tupleINS_5tupleIJNS_10UnderscoreES2_iEEENS1_IJNS1_IJNS_1CILi1EEENS4_ILi0EEEEEEiNS4_ILi1024EEEEEEZNS_5sliceIS3_S9_EEDaRKT_RKT0_EUlRKT_RKT0_E_EEDaSD_SG_OT1_ENKUlDpSJ_E_clIJNS1_IJS7_EEENS1_IJiEEENS1_IJEEEEEEDaSQ_)
        /*e798*/ 	.word	0x00000000


	//----- nvinfo : EIATTR_FRAME_SIZE
	.align		4
.L_9892:
        /*e79c*/ 	.byte	0x04, 0x11
        /*e79e*/ 	.short	(.L_9894 - .L_9893)
	.align		4
.L_9893:
        /*e7a0*/ 	.word	index@($_ZN7cutlass13device_kernelIN5flash19enable_sm80_to_sm89INS1_16FlashAttnBwdSm80INS1_25CollectiveMainloopBwdSm80ILi2ELi2EN4cute5tupleIJNS5_1CILi128EEES8_NS7_ILi64EEEEEENS_10bfloat16_tEfNS_4arch4Sm80ELb0ELb1ELb1ELb0ELb1ELb0ELb0ELb0ELi2ELi4ELi4ELi4ELb0EEENS1_24CollectiveEpilogueBwdGQAISA_fSD_Li256ELb0ELb1EEENS1_19SingleTileSchedulerILb0ELb0ELb0ELi128EEEEEEEEEvNT_6ParamsE$_ZZN4cute12filter_tupleINS_5tupleIJNS_10UnderscoreES2_S2_iEEENS1_IJNS1_IJNS_1CILi1EEENS4_ILi0EEEEEElS6_lEEEZNS_5sliceIS3_S8_EEDaRKT_RKT0_EUlRKT_RKT0_E_EEDaSC_SF_OT1_ENKUlDpSI_E_clIJNS1_IJS7_EEENS1_IJlEEENS1_IJS6_EEENS1_IJEEEEEEDaSP_)
        /*e7a4*/ 	.word	0x00000000


	//----- nvinfo : EIATTR_FRAME_SIZE
	.align		4
.L_9894:
        /*e7a8*/ 	.byte	0x04, 0x11
        /*e7aa*/ 	.short	(.L_9896 - .L_9895)
	.align		4
.L_9895:
        /*e7ac*/ 	.word	index@($_ZN7cutlass13device_kernelIN5flash19enable_sm80_to_sm89INS1_16FlashAttnBwdSm80INS1_25CollectiveMainloopBwdSm80ILi2ELi2EN4cute5tupleIJNS5_1CILi128EEES8_NS7_ILi64EEEEEENS_10bfloat16_tEfNS_4arch4Sm80ELb0ELb1ELb1ELb0ELb1ELb0ELb0ELb0ELi2ELi4ELi4ELi4ELb0EEENS1_24CollectiveEpilogueBwdGQAISA_fSD_Li256ELb0ELb1EEENS1_19SingleTileSchedulerILb0ELb0ELb0ELi128EEEEEEEEEvNT_6ParamsE$_ZZN4cute12filter_tupleINS_5tupleIJNS_10UnderscoreES2_S2_iEEENS1_IJNS1_IJNS_1CILi1EEENS4_ILi0EEEEEEiNS4_ILi1024EEENS4_ILi8192EEEEEEZNS_5sliceIS3_SA_EEDaRKT_RKT0_EUlRKT_RKT0_E_EEDaSE_SH_OT1_ENKUlDpSK_E_clIJNS1_IJS7_EEENS1_IJiEEENS1_IJS8_EEENS1_IJEEEEEEDaSR_)
        /*e7b0*/ 	.word	0x00000000


	//----- nvinfo : EIATTR_FRAME_SIZE
	.align		4
.L_9896:
        /*e7b4*/ 	.byte	0x04, 0x11
        /*e7b6*/ 	.short	(.L_9898 - .L_9897)
	.align		4
.L_9897:
        /*e7b8*/ 	.word	index@($_ZN7cutlass13device_kernelIN5flash19enable_sm80_to_sm89INS1_16FlashAttnBwdSm80INS1_25CollectiveMainloopBwdSm80ILi2ELi2EN4cute5tupleIJNS5_1CILi128EEES8_NS7_ILi64EEEEEENS_10bfloat16_tEfNS_4arch4Sm80ELb0ELb1ELb1ELb0ELb1ELb0ELb0ELb0ELi2ELi4ELi4ELi4ELb0EEENS1_24CollectiveEpilogueBwdGQAISA_fSD_Li256ELb0ELb1EEENS1_19SingleTileSchedulerILb0ELb0ELb0ELi128EEEEEEEEEvNT_6ParamsE$_ZZN4cute12filter_tupleINS_5tupleIJNS_10UnderscoreES2_S2_iEEENS1_IJNS1_IJNS_1CILi1EEENS4_ILi0EEEEEENS4_ILi4096EEENS1_IJiiEEENS1_IJS6_NS4_ILi8192EEEEEEEEEZNS_5sliceIS3_SC_EEDaRKT_RKT0_EUlRKT_RKT0_E_EEDaSG_SJ_OT1_ENKUlDpSM_E_clIJNS1_IJS7_EEENS1_IJS8_EEENS1_IJS9_EEENS1_IJEEEEEEDaST_)
        /*e7bc*/ 	.word	0x00000000


	//----- nvinfo : EIATTR_FRAME_SIZE
	.align		4
.L_9898:
        /*e7c0*/ 	.byte	0x04, 0x11
        /*e7c2*/ 	.short	(.L_9900 - .L_9899)
	.align		4
.L_9899:
        /*e7c4*/ 	.word	index@($_ZN7cutlass13device_kernelIN5flash19enable_sm80_to_sm89INS1_16FlashAttnBwdSm80INS1_25CollectiveMainloopBwdSm80ILi2ELi2EN4cute5tupleIJNS5_1CILi128EEES8_NS7_ILi64EEEEEENS_10bfloat16_tEfNS_4arch4Sm80ELb0ELb1ELb1ELb0ELb1ELb0ELb0ELb0ELi2ELi4ELi4ELi4ELb0EEENS1_24CollectiveEpilogueBwdGQAISA_fSD_Li256ELb0ELb1EEENS1_19SingleTileSchedulerILb0ELb0ELb0ELi128EEEEEEEEEvNT_6ParamsE$_ZZN4cute12filter_tupleINS_5tupleIJNS_10UnderscoreES2_NS_1CILi0EEEEEENS1_IJNS1_IJNS3_ILi1EEES4_EEEiNS3_ILi1024EEEEEEZNS_5sliceIS5_S9_EEDaRKT_RKT0_EUlRKT_RKT0_E_EEDaSD_SG_OT1_ENKUlDpSJ_E_clIJNS1_IJS7_EEENS1_IJiEEENS1_IJEEEEEEDaSQ_)
        /*e7c8*/ 	.word	0x00000000


	//----- nvinfo : EIATTR_FRAME_SIZE
	.align		4
.L_9900:
        /*e7cc*/ 	.byte	0x04, 0x11
        /*e7ce*/ 	.short	(.L_9902 - .L_9901)
	.align		4
.L_9901:
        /*e7d0*/ 	.word	index@($_ZN7cutlass13device_kernelIN5flash19enable_sm80_to_sm89INS1_16FlashAttnBwdSm80INS1_25CollectiveMainloopBwdSm80ILi2ELi2EN4cute5tupleIJNS5_1CILi128EEES8_NS7_ILi64EEEEEENS_10bfloat16_tEfNS_4arch4Sm80ELb0ELb1ELb1ELb0ELb1ELb0ELb0ELb0ELi2ELi4ELi4ELi4ELb0EEENS1_24CollectiveEpilogueBwdGQAISA_fSD_Li256ELb0ELb1EEENS1_19SingleTileSchedulerILb0ELb0ELb0ELi128EEEEEEEEEvNT_6ParamsE$_ZZN4cute12filter_tupleINS_5tupleIJNS1_IJiiEEENS_1CILi8192EEEEEEZNS_16flatten_to_tupleIS5_EEDaRKT_EUlRKT_E_EEDaS9_OT0_ENKUlDpSC_E_clIJS2_NS1_IJS4_EEEEEEDaSG_)
        /*e7d4*/ 	.word	0x00000000


	//----- nvinfo : EIATTR_FRAME_SIZE
	.align		4
.L_9902:
        /*e7d8*/ 	.byte	0x04, 0x11
        /*e7da*/ 	.short	(.L_9904 - .L_9903)
	.align		4
.L_9903:
        /*e7dc*/ 	.word	index@($_ZN7cutlass13device_kernelIN5flash19enable_sm80_to_sm89INS1_16FlashAttnBwdSm80INS1_25CollectiveMainloopBwdSm80ILi2ELi2EN4cute5tupleIJNS5_1CILi128EEES8_NS7_ILi64EEEEEENS_10bfloat16_tEfNS_4arch4Sm80ELb0ELb1ELb1ELb0ELb1ELb0ELb0ELb0ELi2ELi4ELi4ELi4ELb0EEENS1_24CollectiveEpilogueBwdGQAISA_fSD_Li256ELb0ELb1EEENS1_19SingleTileSchedulerILb0ELb0ELb0ELi128EEEEEEEEEvNT_6ParamsE$_ZZN4cute12filter_tupleINS_5tupleIJNS1_IJiiEEENS_1CILi1024EEEEEEZNS_16flatten_to_tupleIS5_EEDaRKT_EUlRKT_E_EEDaS9_OT0_ENKUlDpSC_E_clIJS2_NS1_IJS4_EEEEEEDaSG_)
        /*e7e0*/ 	.word	0x00000000


	//----- nvinfo : EIATTR_FRAME_SIZE
	.align		4
.L_9904:
        /*e7e4*/ 	.byte	0x04, 0x11
        /*e7e6*/ 	.short	(.L_9906 - .L_9905)
	.align		4
.L_9905:
        /*e7e8*/ 	.word	index@($_ZN7cutlass13device_kernelIN5flash19enable_sm80_to_sm89INS1_16FlashAttnBwdSm80INS1_25CollectiveMainloopBwdSm80ILi2ELi2EN4cute5tupleIJNS5_1CILi128EEES8_NS7_ILi64EEEEEENS_10bfloat16_tEfNS_4arch4Sm80ELb0ELb1ELb1ELb0ELb1ELb0ELb0ELb0ELi2ELi4ELi4ELi4ELb0EEENS1_24CollectiveEpilogueBwdGQAISA_fSD_Li256ELb0ELb1EEENS1_19SingleTileSchedulerILb0ELb0ELb0ELi128EEEEEEEEEvNT_6ParamsE$_ZZN4cute12filter_tupleINS_5tupleIJNS1_IJiNS1_IJiNS_1CILi0EEEEEEEEENS1_IJNS_10UnderscoreENS1_IJS6_S6_EEEEEEEEES9_ZNS_4diceIS9_S9_EEDaRKT_RKT0_EUlRKT_RKT0_E_EEDaSD_SG_OT1_ENKUlDpSJ_E_clIJNS1_IJiiS3_EEENS1_IJEEEEEEDaSQ_)
        /*e7ec*/ 	.word	0x00000000


	//----- nvinfo : EIATTR_FRAME_SIZE
	.align		4
.L_9906:
        /*e7f0*/ 	.byte	0x04, 0x11
        /*e7f2*/ 	.short	(.L_9908 - .L_9907)
	.align		4
.L_9907:
        /*e7f4*/ 	.word	index@($_ZN7cutlass13device_kernelIN5flash19enable_sm80_to_sm89INS1_16FlashAttnBwdSm80INS1_25CollectiveMainloopBwdSm80ILi2ELi2EN4cute5tupleIJNS5_1CILi128EEES8_NS7_ILi64EEEEEENS_10bfloat16_tEfNS_4arch4Sm80ELb0ELb1ELb1ELb0ELb1ELb0ELb0ELb0ELi2ELi4ELi4ELi4ELb0EEENS1_24CollectiveEpilogueBwdGQAISA_fSD_Li256ELb0ELb1EEENS1_19SingleTileSchedulerILb0ELb0ELb0ELi128EEEEEEEEEvNT_6ParamsE$_ZZN4cute12filter_tupleINS_5tupleIJNS1_IJNS_1CILi0EEENS1_IJNS2_ILi1EEENS2_ILi512EEEiEEEEEENS2_ILi4096EEENS1_IJiNS2_ILi8192EEEEEEEEEZNS_7flattenISB_EEDaRKT_EUlRKT_E_EEDaSF_OT0_ENKUlDpSI_E_clIJNS1_IJS3_S4_S5_iEEENS1_IJS8_EEESA_EEEDaSM_)
        /*e7f8*/ 	.word	0x00000000


	//----- nvinfo : EIATTR_FRAME_SIZE
	.align		4
.L_9908:
        /*e7fc*/ 	.byte	0x04, 0x11
        /*e7fe*/ 	.short	(.L_9910 - .L_9909)
	.align		4
.L_9909:
        /*e800*/ 	.word	index@($_ZN7cutlass13device_kernelIN5flash19enable_sm80_to_sm89INS1_16FlashAttnBwdSm80INS1_25CollectiveMainloopBwdSm80ILi2ELi2EN4cute5tupleIJNS5_1CILi128EEES8_NS7_ILi64EEEEEENS_10bfloat16_tEfNS_4arch4Sm80ELb0ELb1ELb1ELb0ELb1ELb0ELb0ELb0ELi2ELi4ELi4ELi4ELb0EEENS1_24CollectiveEpilogueBwdGQAISA_fSD_Li256ELb0ELb1EEENS1_19SingleTileSchedulerILb0ELb0ELb0ELi128EEEEEEEEEvNT_6ParamsE$_ZZN4cute12filter_tupleINS_5tupleIJNS1_IJNS_10UnderscoreENS_1CILi0EEEEEENS1_IJS4_S2_EEEEEENS1_IJNS1_IJNS1_IJNS3_ILi1EEES4_EEES4_EEENS1_IJNS1_IJS4_S4_EEEiEEEEEEZNS_5sliceIS7_SD_EEDaRKT_RKT0_EUlRKT_RKT0_E_EEDaSH_SK_OT1_ENKUlDpSN_E_clIJNS1_IJS9_EEENS1_IJiEEEEEEDaSU_)
        /*e804*/ 	.word	0x00000000


	//----- nvinfo : EIATTR_FRAME_SIZE
	.align		4
.L_9910:
        /*e808*/ 	.byte	0x04, 0x11
        /*e80a*/ 	.short	(.L_9912 - .L_9911)
	.align		4
.L_9911:
        /*e80c*/ 	.word	index@($_ZN7cutlass13device_kernelIN5flash19enable_sm80_to_sm89INS1_16FlashAttnBwdSm80INS1_25CollectiveMainloopBwdSm80ILi2ELi2EN4cute5tupleIJNS5_1CILi128EEES8_NS7_ILi64EEEEEENS_10bfloat16_tEfNS_4arch4Sm80ELb0ELb1ELb1ELb0ELb1ELb0ELb0ELb0ELi2ELi4ELi4ELi4ELb0EEENS1_24CollectiveEpilogueBwdGQAISA_fSD_Li256ELb0ELb1EEENS1_19SingleTileSchedulerILb0ELb0ELb0ELi128EEEEEEEEEvNT_6ParamsE$_ZSt3minIiERKT_S2_S2_)
        /*e810*/ 	.word	0x00000000


	//----- nvinfo : EIATTR_FRAME_SIZE
	.align		4
.L_9912:
        /*e814*/ 	.byte	0x04, 0x11
        /*e816*/ 	.short	(.L_9914 - .L_9913)
	.align		4
.L_9913:
        /*e818*/ 	.word	index@($_ZN7cutlass13device_kernelIN5flash19enable_sm80_to_sm89INS1_16FlashAttnBwdSm80INS1_25CollectiveMainloopBwdSm80ILi2ELi2EN4cute5tupleIJNS5_1CILi128EEES8_NS7_ILi64EEEEEENS_10bfloat16_tEfNS_4arch4Sm80ELb0ELb1ELb1ELb0ELb1ELb0ELb0ELb0ELi2ELi4ELi4ELi4ELb0EEENS1_24CollectiveEpilogueBwdGQAISA_fSD_Li256ELb0ELb1EEENS1_19SingleTileSchedulerILb0ELb0ELb0ELi128EEEEEEEEEvNT_6ParamsE$_ZSt3maxIiERKT_S2_S2_)
        /*e81c*/ 	.word	0x00000000


	//----- nvinfo : EIATTR_FRAME_SIZE
	.align		4
.L_9914:
        /*e820*/ 	.byte	0x04, 0x11
        /*e822*/ 	.short	(.L_9916 - .L_9915)
	.align		4
.L_9915:
        /*e824*/ 	.word	index@($_ZN7cutlass13device_kernelIN5flash19enable_sm80_to_sm89INS1_16FlashAttnBwdSm80INS1_25CollectiveMainloopBwdSm80ILi2ELi2EN4cute5tupleIJNS5_1CILi128EEES8_NS7_ILi64EEEEEENS_10bfloat16_tEfNS_4arch4Sm80ELb0ELb1ELb1ELb0ELb1ELb0ELb0ELb0ELi2ELi4ELi4ELi4ELb0EEENS1_24CollectiveEpilogueBwdGQAISA_fSD_Li256ELb0ELb1EEENS1_19SingleTileSchedulerILb0ELb0ELb0ELi128EEEEEEEEEvNT_6ParamsE$_ZN73_INTERNAL_24fd9406_37_flash_bwd_hdim64_bf16_softcap_sm80_cu_3fbc093a_29189atomicAddEPff)
        /*e828*/ 	.word	0x00000000


	//----- nvinfo : EIATTR_FRAME_SIZE
	.align		4
.L_9916:
        /*e82c*/ 	.byte	0x04, 0x11
        /*e82e*/ 	.short	(.L_9918 - .L_9917)
	.align		4
.L_9917:
        /*e830*/ 	.word	index@($_ZN7cutlass13device_kernelIN5flash19enable_sm80_to_sm89INS1_16FlashAttnBwdSm80INS1_25CollectiveMainloopBwdSm80ILi2ELi2EN4cute5tupleIJNS5_1CILi128EEES8_NS7_ILi64EEEEEENS_10bfloat16_tEfNS_4arch4Sm80ELb0ELb1ELb1ELb0ELb1ELb0ELb0ELb0ELi2ELi4ELi4ELi4ELb0EEENS1_24CollectiveEpilogueBwdGQAISA_fSD_Li256ELb0ELb1EEENS1_19SingleTileSchedulerILb0ELb0ELb0ELi128EEEEEEEEEvNT_6ParamsE$_ZN73_INTERNAL_24fd9406_37_flash_bwd_hdim64_bf16_softcap_sm80_cu_3fbc093a_291824__cvta_generic_to_sharedEPKv)
        /*e834*/ 	.word	0x00000000


	//----- nvinfo : EIATTR_FRAME_SIZE
	.align		4
.L_9918:
        /*e838*/ 	.byte	0x04, 0x11
        /*e83a*/ 	.short	(.L_9920 - .L_9919)
	.align		4
.L_9919:
        /*e83c*/ 	.word	index@($_ZN7cutlass13device_kernelIN5flash19enable_sm80_to_sm89INS1_16FlashAttnBwdSm80INS1_25CollectiveMainloopBwdSm80ILi2ELi2EN4cute5tupleIJNS5_1CILi128EEES8_NS7_ILi64EEEEEENS_10bfloat16_tEfNS_4arch4Sm80ELb0ELb1ELb1ELb0ELb1ELb0ELb0ELb0ELi2ELi4ELi4ELi4ELb0EEENS1_24CollectiveEpilogueBwdGQAISA_fSD_Li256ELb0ELb1EEENS1_19SingleTileSchedulerILb0ELb0ELb0ELi128EEEEEEEEEvNT_6ParamsE$_ZN73_INTERNAL_24fd9406_37_flash_bwd_hdim64_bf16_softcap_sm80_cu_3fbc093a_291814__viaddmin_s32Eiii)
        /*e840*/ 	.word	0x00000000


	//----- nvinfo : EIATTR_FRAME_SIZE
	.align		4
.L_9920:
        /*e844*/ 	.byte	0x04, 0x11
        /*e846*/ 	.short	(.L_9922 - .L_9921)
	.align		4
.L_9921:
        /*e848*/ 	.word	index@($_ZN7cutlass13device_kernelIN5flash19enable_sm80_to_sm89INS1_16FlashAttnBwdSm80INS1_25CollectiveMainloopBwdSm80ILi2ELi2EN4cute5tupleIJNS5_1CILi128EEES8_NS7_ILi64EEEEEENS_10bfloat16_tEfNS_4arch4Sm80ELb0ELb1ELb1ELb0ELb1ELb0ELb0ELb0ELi2ELi4ELi4ELi4ELb0EEENS1_24CollectiveEpilogueBwdGQAISA_fSD_Li256ELb0ELb1EEENS1_19SingleTileSchedulerILb0ELb0ELb0ELi128EEEEEEEEEvNT_6ParamsE$_ZN4cute8smem_ptrIPjECI1NS_12iter_adaptorIS1_S2_EEES1_)
        /*e84c*/ 	.word	0x00000000


	//----- nvinfo : EIATTR_FRAME_SIZE
	.align		4
.L_9922:
        /*e850*/ 	.byte	0x04, 0x11
        /*e852*/ 	.short	(.L_9924 - .L_9923)
	.align		4
.L_9923:
        /*e854*/ 	.word	index@($_ZN7cutlass13device_kernelIN5flash19enable_sm80_to_sm89INS1_16FlashAttnBwdSm80INS1_25CollectiveMainloopBwdSm80ILi2ELi2EN4cute5tupleIJNS5_1CILi128EEES8_NS7_ILi64EEEEEENS_10bfloat16_tEfNS_4arch4Sm80ELb0ELb1ELb1ELb0ELb1ELb0ELb0ELb0ELi2ELi4ELi4ELi4ELb0EEENS1_24CollectiveEpilogueBwdGQAISA_fSD_Li256ELb0ELb1EEENS1_19SingleTileSchedulerILb0ELb0ELb0ELi128EEEEEEEEEvNT_6ParamsE$_ZN4cute8smem_ptrIPfECI1NS_12iter_adaptorIS1_S2_EEES1_)
        /*e858*/ 	.word	0x00000000


	//----- nvinfo : EIATTR_FRAME_SIZE
	.align		4
.L_9924:
        /*e85c*/ 	.byte	0x04, 0x11
        /*e85e*/ 	.short	(.L_9926 - .L_9925)
	.align		4
.L_9925:
        /*e860*/ 	.word	index@($_ZN7cutlass13device_kernelIN5flash19enable_sm80_to_sm89INS1_16FlashAttnBwdSm80INS1_25CollectiveMainloopBwdSm80ILi2ELi2EN4cute5tupleIJNS5_1CILi128EEES8_NS7_ILi64EEEEEENS_10bfloat16_tEfNS_4arch4Sm80ELb0ELb1ELb1ELb0ELb1ELb0ELb0ELb0ELi2ELi4ELi4ELi4ELb0EEENS1_24CollectiveEpilogueBwdGQAISA_fSD_Li256ELb0ELb1EEENS1_19SingleTileSchedulerILb0ELb0ELb0ELi128EEEEEEEEEvNT_6ParamsE$_ZN4cute8smem_ptrIPN7cutlass9uint128_tEECI1NS_12iter_adaptorIS3_S4_EEES3_)
        /*e864*/ 	.word	0x00000000


	//----- nvinfo : EIATTR_FRAME_SIZE
	.align		4
.L_9926:
        /*e868*/ 	.byte	0x04, 0x11
        /*e86a*/ 	.short	(.L_9928 - .L_9927)
	.align		4
.L_9927:
        /*e86c*/ 	.word	index@($_ZN7cutlass13device_kernelIN5flash19enable_sm80_to_sm89INS1_16FlashAttnBwdSm80INS1_25CollectiveMainloopBwdSm80ILi2ELi2EN4cute5tupleIJNS5_1CILi128EEES8_NS7_ILi64EEEEEENS_10bfloat16_tEfNS_4arch4Sm80ELb0ELb1ELb1ELb0ELb1ELb0ELb0ELb0ELi2ELi4ELi4ELi4ELb0EEENS1_24CollectiveEpilogueBwdGQAISA_fSD_Li256ELb0ELb1EEENS1_19SingleTileSchedulerILb0ELb0ELb0ELi128EEEEEEEEEvNT_6ParamsE$_ZN4cute8smem_ptrIPN7cutlass10bfloat16_tEECI1NS_12iter_adaptorIS3_S4_EEES3_)
        /*e870*/ 	.word	0x00000000


	//----- nvinfo : EIATTR_FRAME_SIZE
	.align		4
.L_9928:
        /*e874*/ 	.byte	0x04, 0x11
        /*e876*/ 	.short	(.L_9930 - .L_9929)
	.align		4
.L_9929:
        /*e878*/ 	.word	index@($_ZN7cutlass13device_kernelIN5flash19enable_sm80_to_sm89INS1_16FlashAttnBwdSm80INS1_25CollectiveMainloopBwdSm80ILi2ELi2EN4cute5tupleIJNS5_1CILi128EEES8_NS7_ILi64EEEEEENS_10bfloat16_tEfNS_4arch4Sm80ELb0ELb1ELb1ELb0ELb1ELb0ELb0ELb0ELi2ELi4ELi4ELi4ELb0EEENS1_24CollectiveEpilogueBwdGQAISA_fSD_Li256ELb0ELb1EEENS1_19SingleTileSchedulerILb0ELb0ELb0ELi128EEEEEEEEEvNT_6ParamsE$_ZN4cute8gmem_ptrIPfECI1NS_12iter_adaptorIS1_S2_EEES1_)
        /*e87c*/ 	.word	0x00000000


	//----- nvinfo : EIATTR_FRAME_SIZE
	.align		4
.L_9930:
        /*e880*/ 	.byte	0x04, 0x11
        /*e882*/ 	.short	(.L_9932 - .L_9931)
	.align		4
.L_9931:
        /*e884*/ 	.word	index@($_ZN7cutlass13device_kernelIN5flash19enable_sm80_to_sm89INS1_16FlashAttnBwdSm80INS1_25CollectiveMainloopBwdSm80ILi2ELi2EN4cute5tupleIJNS5_1CILi128EEES8_NS7_ILi64EEEEEENS_10bfloat16_tEfNS_4arch4Sm80ELb0ELb1ELb1ELb0ELb1ELb0ELb0ELb0ELi2ELi4ELi4ELi4ELb0EEENS1_24CollectiveEpilogueBwdGQAISA_fSD_Li256ELb0ELb1EEENS1_19SingleTileSchedulerILb0ELb0ELb0ELi128EEEEEEEEEvNT_6ParamsE$_ZN4cute8gmem_ptrIPKfECI1NS_12iter_adaptorIS2_S3_EEES2_)
        /*e888*/ 	.word	0x00000000


	//----- nvinfo : EIATTR_FRAME_SIZE
	.align		4
.L_9932:
        /*e88c*/ 	.byte	0x04, 0x11
        /*e88e*/ 	.short	(.L_9934 - .L_9933)
	.align		4
.L_9933:
        /*e890*/ 	.word	index@($_ZN7cutlass13device_kernelIN5flash19enable_sm80_to_sm89INS1_16FlashAttnBwdSm80INS1_25CollectiveMainloopBwdSm80ILi2ELi2EN4cute5tupleIJNS5_1CILi128EEES8_NS7_ILi64EEEEEENS_10bfloat16_tEfNS_4arch4Sm80ELb0ELb1ELb1ELb0ELb1ELb0ELb0ELb0ELi2ELi4ELi4ELi4ELb0EEENS1_24CollectiveEpilogueBwdGQAISA_fSD_Li256ELb0ELb1EEENS1_19SingleTileSchedulerILb0ELb0ELb0ELi128EEEEEEEEEvNT_6ParamsE$_ZN4cute8gmem_ptrIPKN7cutlass9uint128_tEECI1NS_12iter_adaptorIS4_S5_EEES4_)
        /*e894*/ 	.word	0x00000000


	//----- nvinfo : EIATTR_FRAME_SIZE
	.align		4
.L_9934:
        /*e898*/ 	.byte	0x04, 0x11
        /*e89a*/ 	.short	(.L_9936 - .L_9935)
	.align		4
.L_9935:
        /*e89c*/ 	.word	index@($_ZN7cutlass13device_kernelIN5flash19enable_sm80_to_sm89INS1_16FlashAttnBwdSm80INS1_25CollectiveMainloopBwdSm80ILi2ELi2EN4cute5tupleIJNS5_1CILi128EEES8_NS7_ILi64EEEEEENS_10bfloat16_tEfNS_4arch4Sm80ELb0ELb1ELb1ELb0ELb1ELb0ELb0ELb0ELi2ELi4ELi4ELi4ELb0EEENS1_24CollectiveEpilogueBwdGQAISA_fSD_Li256ELb0ELb1EEENS1_19SingleTileSchedulerILb0ELb0ELb0ELi128EEEEEEEEEvNT_6ParamsE$_ZN4cute8gmem_ptrIPKN7cutlass10bfloat16_tEECI1NS_12iter_adaptorIS4_S5_EEES4_)
        /*e8a0*/ 	.word	0x00000000


	//----- nvinfo : EIATTR_FRAME_SIZE
	.align		4
.L_9936:
        /*e8a4*/ 	.byte	0x04, 0x11
        /*e8a6*/ 	.short	(.L_9938 - .L_9937)
	.align		4
.L_9937:
        /*e8a8*/ 	.word	index@($_ZN7cutlass13device_kernelIN5flash19enable_sm80_to_sm89INS1_16FlashAttnBwdSm80INS1_25CollectiveMainloopBwdSm80ILi2ELi2EN4cute5tupleIJNS5_1CILi128EEES8_NS7_ILi64EEEEEENS_10bfloat16_tEfNS_4arch4Sm80ELb0ELb1ELb1ELb0ELb1ELb0ELb0ELb0ELi2ELi4ELi4ELi4ELb0EEENS1_24CollectiveEpilogueBwdGQAISA_fSD_Li256ELb0ELb1EEENS1_19SingleTileSchedulerILb0ELb0ELb0ELi128EEEEEEEEEvNT_6ParamsE$_ZN4cute5tupleIJiiEEC2ERKiS3_)
        /*e8ac*/ 	.word	0x00000000


	//----- nvinfo : EIATTR_FRAME_SIZE
	.align		4
.L_9938:
        /*e8b0*/ 	.byte	0x04, 0x11
        /*e8b2*/ 	.short	(.L_9940 - .L_9939)
	.align		4
.L_9939:
        /*e8b4*/ 	.word	index@($_ZN7cutlass13device_kernelIN5flash19enable_sm80_to_sm89INS1_16FlashAttnBwdSm80INS1_25CollectiveMainloopBwdSm80ILi2ELi2EN4cute5tupleIJNS5_1CILi128EEES8_NS7_ILi64EEEEEENS_10bfloat16_tEfNS_4arch4Sm80ELb0ELb1ELb1ELb0ELb1ELb0ELb0ELb0ELi2ELi4ELi4ELi4ELb0EEENS1_24CollectiveEpilogueBwdGQAISA_fSD_Li256ELb0ELb1EEENS1_19SingleTileSchedulerILb0ELb0ELb0ELi128EEEEEEEEEvNT_6ParamsE$_ZN4cute5tupleIJiNS_1CILi0EEEEEC2ERKiRKS2_)
        /*e8b8*/ 	.word	0x00000000


	//----- nvinfo : EIATTR_FRAME_SIZE
	.align		4
.L_9940:
        /*e8bc*/ 	.byte	0x04, 0x11
        /*e8be*/ 	.short	(.L_9942 - .L_9941)
	.align		4
.L_9941:
        /*e8c0*/ 	.word	index@($_ZN7cutlass13device_kernelIN5flash19enable_sm80_to_sm89INS1_16FlashAttnBwdSm80INS1_25CollectiveMainloopBwdSm80ILi2ELi2EN4cute5tupleIJNS5_1CILi128EEES8_NS7_ILi64EEEEEENS_10bfloat16_tEfNS_4arch4Sm80ELb0ELb1ELb1ELb0ELb1ELb0ELb0ELb0ELi2ELi4ELi4ELi4ELb0EEENS1_24CollectiveEpilogueBwdGQAISA_fSD_Li256ELb0ELb1EEENS1_19SingleTileSchedulerILb0ELb0ELb0ELi128EEEEEEEEEvNT_6ParamsE$_ZN4cute5tupleIJiEEC2ERKi)
        /*e8c4*/ 	.word	0x00000000


	//----- nvinfo : EIATTR_FRAME_SIZE
	.align		4
.L_9942:
        /*e8c8*/ 	.byte	0x04, 0x11
        /*e8ca*/ 	.short	(.L_9944 - .L_9943)
	.align		4
.L_9943:
        /*e8cc*/ 	.word	index@($_ZN7cutlass13device_kernelIN5flash19enable_sm80_to_sm89INS1_16FlashAttnBwdSm80INS1_25CollectiveMainloopBwdSm80ILi2ELi2EN4cute5tupleIJNS5_1CILi128EEES8_NS7_ILi64EEEEEENS_10bfloat16_tEfNS_4arch4Sm80ELb0ELb1ELb1ELb0ELb1ELb0ELb0ELb0ELi2ELi4ELi4ELi4ELb0EEENS1_24CollectiveEpilogueBwdGQAISA_fSD_Li256ELb0ELb1EEENS1_19SingleTileSchedulerILb0ELb0ELb0ELi128EEEEEEEEEvNT_6ParamsE$_ZN4cute5tupleIJNS_7SwizzleILi3ELi3ELi3EEENS_9MixedBitsILj0ELj432EEENS_6LayoutINS0_IJNS0_IJNS_1CILi2EEES7_S7_EEES7_NS6_ILi8EEEEEENS0_IJNS0_IJNS6_ILi64EEES9_NS6_ILi512EEEEEENS6_ILi8192EEENS6_ILi1024EEEEEEEEEEC2ERKS2_RKS4_RKSH_)
        /*e8d0*/ 	.word	0x00000000


	//----- nvinfo : EIATTR_FRAME_SIZE
	.align		4
.L_9944:
        /*e8d4*/ 	.byte	0x04, 0x11
        /*e8d6*/ 	.short	(.L_9946 - .L_9945)
	.align		4
.L_9945:
        /*e8d8*/ 	.word	index@($_ZN7cutlass13device_kernelIN5flash19enable_sm80_to_sm89INS1_16FlashAttnBwdSm80INS1_25CollectiveMainloopBwdSm80ILi2ELi2EN4cute5tupleIJNS5_1CILi128EEES8_NS7_ILi64EEEEEENS_10bfloat16_tEfNS_4arch4Sm80ELb0ELb1ELb1ELb0ELb1ELb0ELb0ELb0ELi2ELi4ELi4ELi4ELb0EEENS1_24CollectiveEpilogueBwdGQAISA_fSD_Li256ELb0ELb1EEENS1_19SingleTileSchedulerILb0ELb0ELb0ELi128EEEEEEEEEvNT_6ParamsE$_ZN4cute5tupleIJNS_1CILi2EEEiEEC2ERKS2_RKi)
        /*e8dc*/ 	.word	0x00000000


	//----- nvinfo : EIATTR_FRAME_SIZE
	.align		4
.L_9946:
        /*e8e0*/ 	.byte	0x04, 0x11
        /*e8e2*/ 	.short	(.L_9948 - .L_9947)
	.align		4
.L_9947:
        /*e8e4*/ 	.word	index@($_ZN7cutlass13device_kernelIN5flash19enable_sm80_to_sm89INS1_16FlashAttnBwdSm80INS1_25CollectiveMainloopBwdSm80ILi2ELi2EN4cute5tupleIJNS5_1CILi128EEES8_NS7_ILi64EEEEEENS_10bfloat16_tEfNS_4arch4Sm80ELb0ELb1ELb1ELb0ELb1ELb0ELb0ELb0ELi2ELi4ELi4ELi4ELb0EEENS1_24CollectiveEpilogueBwdGQAISA_fSD_Li256ELb0ELb1EEENS1_19SingleTileSchedulerILb0ELb0ELb0ELi128EEEEEEEEEvNT_6ParamsE$_ZN4cute5tupleIJNS_1CILi0EEEiEEC2ERKS2_RKi)
        /*e8e8*/ 	.word	0x00000000


	//----- nvinfo : EIATTR_FRAME_SIZE
	.align		4
.L_9948:
        /*e8ec*/ 	.byte	0x04, 0x11
        /*e8ee*/ 	.short	(.L_9950 - .L_9949)
	.align		4
.L_9949:
        /*e8f0*/ 	.word	index@($_ZN7cutlass13device_kernelIN5flash19enable_sm80_to_sm89INS1_16FlashAttnBwdSm80INS1_25CollectiveMainloopBwdSm80ILi2ELi2EN4cute5tupleIJNS5_1CILi128EEES8_NS7_ILi64EEEEEENS_10bfloat16_tEfNS_4arch4Sm80ELb0ELb1ELb1ELb0ELb1ELb0ELb0ELb0ELi2ELi4ELi4ELi4ELb0EEENS1_24CollectiveEpilogueBwdGQAISA_fSD_Li256ELb0ELb1EEENS1_19SingleTileSchedulerILb0ELb0ELb0ELi128EEEEEEEEEvNT_6ParamsE$_ZN4cute5tupleIJNS0_IJNS_1CILi8EEENS1_ILi2EEES3_S3_S2_S3_EEENS0_IJNS1_ILi1EEEiiiNS1_ILi72EEENS1_ILi512EEEEEEEEC2ERKS4_RKS8_)
        /*e8f4*/ 	.word	0x00000000


	//----- nvinfo : EIATTR_FRAME_SIZE
	.align		4
.L_9950:
        /*e8f8*/ 	.byte	0x04, 0x11
        /*e8fa*/ 	.short	(.L_9952 - .L_9951)
	.align		4
.L_9951:
        /*e8fc*/ 	.word	index@($_ZN7cutlass13device_kernelIN5flash19enable_sm80_to_sm89INS1_16FlashAttnBwdSm80INS1_25CollectiveMainloopBwdSm80ILi2ELi2EN4cute5tupleIJNS5_1CILi128EEES8_NS7_ILi64EEEEEENS_10bfloat16_tEfNS_4arch4Sm80ELb0ELb1ELb1ELb0ELb1ELb0ELb0ELb0ELi2ELi4ELi4ELi4ELb0EEENS1_24CollectiveEpilogueBwdGQAISA_fSD_Li256ELb0ELb1EEENS1_19SingleTileSchedulerILb0ELb0ELb0ELi128EEEEEEEEEvNT_6ParamsE$_ZN4cute5tupleIJNS0_IJNS_1CILi8EEENS0_IJNS1_ILi2EEES3_S3_EEENS1_ILi1EEES4_S5_EEENS0_IJS5_NS0_IJiiiEEENS1_ILi64EEENS0_IJNS1_ILi72EEENS1_ILi144EEENS1_ILi288EEEEEENS1_ILi512EEEEEEEEC2ERKS6_RKSE_)
        /*e900*/ 	.word	0x00000000


	//----- nvinfo : EIATTR_FRAME_SIZE
	.align		4
.L_9952:
        /*e904*/ 	.byte	0x04, 0x11
        /*e906*/ 	.short	(.L_9954 - .L_9953)
	.align		4
.L_9953:
        /*e908*/ 	.word	index@($_ZN7cutlass13device_kernelIN5flash19enable_sm80_to_sm89INS1_16FlashAttnBwdSm80INS1_25CollectiveMainloopBwdSm80ILi2ELi2EN4cute5tupleIJNS5_1CILi128EEES8_NS7_ILi64EEEEEENS_10bfloat16_tEfNS_4arch4Sm80ELb0ELb1ELb1ELb0ELb1ELb0ELb0ELb0ELi2ELi4ELi4ELi4ELb0EEENS1_24CollectiveEpilogueBwdGQAISA_fSD_Li256ELb0ELb1EEENS1_19SingleTileSchedulerILb0ELb0ELb0ELi128EEEEEEEEEvNT_6ParamsE$_ZN4cute5tupleIJNS0_IJNS_1CILi8EEENS0_IJNS1_ILi2EEES3_S3_EEENS1_ILi1EEES4_S5_EEENS0_IJS5_NS0_IJS2_iiEEENS1_ILi64EEENS0_IJiNS1_ILi144EEENS1_ILi288EEEEEENS1_ILi512EEEEEEEEC2ERKS6_RKSD_)
        /*e90c*/ 	.word	0x00000000


	//----- nvinfo : EIATTR_FRAME_SIZE
	.align		4
.L_9954:
        /*e910*/ 	.byte	0x04, 0x11
        /*e912*/ 	.short	(.L_9956 - .L_9955)
	.align		4
.L_9955:
        /*e914*/ 	.word	index@($_ZN7cutlass13device_kernelIN5flash19enable_sm80_to_sm89INS1_16FlashAttnBwdSm80INS1_25CollectiveMainloopBwdSm80ILi2ELi2EN4cute5tupleIJNS5_1CILi128EEES8_NS7_ILi64EEEEEENS_10bfloat16_tEfNS_4arch4Sm80ELb0ELb1ELb1ELb0ELb1ELb0ELb0ELb0ELi2ELi4ELi4ELi4ELb0EEENS1_24CollectiveEpilogueBwdGQAISA_fSD_Li256ELb0ELb1EEENS1_19SingleTileSchedulerILb0ELb0ELb0ELi128EEEEEEEEEvNT_6ParamsE$_ZN4cute5tupleIJNS0_IJNS_1CILi2EEES2_S2_EEENS0_IJNS1_ILi1EEENS1_ILi512EEEiEEEEEC2ERKS3_RKS6_)
        /*e918*/ 	.word	0x00000000


	//----- nvinfo : EIATTR_FRAME_SIZE
	.align		4
.L_9956:
        /*e91c*/ 	.byte	0x04, 0x11
        /*e91e*/ 	.short	(.L_9958 - .L_9957)
	.align		4
.L_9957:
        /*e920*/ 	.word	index@($_ZN7cutlass13device_kernelIN5flash19enable_sm80_to_sm89INS1_16FlashAttnBwdSm80INS1_25CollectiveMainloopBwdSm80ILi2ELi2EN4cute5tupleIJNS5_1CILi128EEES8_NS7_ILi64EEEEEENS_10bfloat16_tEfNS_4arch4Sm80ELb0ELb1ELb1ELb0ELb1ELb0ELb0ELb0ELi2ELi4ELi4ELi4ELb0EEENS1_24CollectiveEpilogueBwdGQAISA_fSD_Li256ELb0ELb1EEENS1_19SingleTileSchedulerILb0ELb0ELb0ELi128EEEEEEEEEvNT_6ParamsE$_ZN4cute5tupleIJNS0_IJNS_1CILi2EEES2_EEENS0_IJiiEEEEEC2ERKS3_RKS4_)
        /*e924*/ 	.word	0x00000000


	//----- nvinfo : EIATTR_FRAME_SIZE
	.align		4
.L_9958:
        /*e928*/ 	.byte	0x04, 0x11
        /*e92a*/ 	.short	(.L_9960 - .L_9959)
	.align		4
.L_9959:
        /*e92c*/ 	.word	index@($_ZN7cutlass13device_kernelIN5flash19enable_sm80_to_sm89INS1_16FlashAttnBwdSm80INS1_25CollectiveMainloopBwdSm80ILi2ELi2EN4cute5tupleIJNS5_1CILi128EEES8_NS7_ILi64EEEEEENS_10bfloat16_tEfNS_4arch4Sm80ELb0ELb1ELb1ELb0ELb1ELb0ELb0ELb0ELi2ELi4ELi4ELi4ELb0EEENS1_24CollectiveEpilogueBwdGQAISA_fSD_Li256ELb0ELb1EEENS1_19SingleTileSchedulerILb0ELb0ELb0ELi128EEEEEEEEEvNT_6ParamsE$_ZN4cute5tupleIJNS0_IJNS_1CILi2EEES2_EEENS0_IJiNS1_ILi512EEEEEEEEC2ERKS3_RKS5_)
        /*e930*/ 	.word	0x00000000


	//----- nvinfo : EIATTR_FRAME_SIZE
	.align		4
.L_9960:
        /*e934*/ 	.byte	0x04, 0x11
        /*e936*/ 	.short	(.L_9962 - .L_9961)
	.align		4
.L_9961:
        /*e938*/ 	.word	index@($_ZN7cutlass13device_kernelIN5flash19enable_sm80_to_sm89INS1_16FlashAttnBwdSm80INS1_25CollectiveMainloopBwdSm80ILi2ELi2EN4cute5tupleIJNS5_1CILi128EEES8_NS7_ILi64EEEEEENS_10bfloat16_tEfNS_4arch4Sm80ELb0ELb1ELb1ELb0ELb1ELb0ELb0ELb0ELi2ELi4ELi4ELi4ELb0EEENS1_24CollectiveEpilogueBwdGQAISA_fSD_Li256ELb0ELb1EEENS1_19SingleTileSchedulerILb0ELb0ELb0ELi128EEEEEEEEEvNT_6ParamsE$_ZN4cute5tupleIJNS0_IJNS_1CILi2EEES2_EEENS0_IJiNS1_ILi4096EEEEEEEEC2ERKS3_RKS5_)
        /*e93c*/ 	.word	0x00000000


	//----- nvinfo : EIATTR_FRAME_SIZE
	.align		4
.L_9962:
        /*e940*/ 	.byte	0x04, 0x11
        /*e942*/ 	.short	(.L_9964 - .L_9963)
	.align		4
.L_9963:
        /*e944*/ 	.word	index@($_ZN7cutlass13device_kernelIN5flash19enable_sm80_to_sm89INS1_16FlashAttnBwdSm80INS1_25CollectiveMainloopBwdSm80ILi2ELi2EN4cute5tupleIJNS5_1CILi128EEES8_NS7_ILi64EEEEEENS_10bfloat16_tEfNS_4arch4Sm80ELb0ELb1ELb1ELb0ELb1ELb0ELb0ELb0ELi2ELi4ELi4ELi4ELb0EEENS1_24CollectiveEpilogueBwdGQAISA_fSD_Li256ELb0ELb1EEENS1_19SingleTileSchedulerILb0ELb0ELb0ELi128EEEEEEEEEvNT_6ParamsE$_ZN4cute5tupleIJNS0_IJNS_1CILi2EEES2_EEENS0_IJNS1_ILi1EEEiEEEEEC2ERKS3_RKS5_)
        /*e948*/ 	.word	0x00000000


	//----- nvinfo : EIATTR_FRAME_SIZE
	.align		4
.L_9964:
        /*e94c*/ 	.byte	0x04, 0x11
        /*e94e*/ 	.short	(.L_9966 - .L_9965)
	.align		4
.L_9965:
        /*e950*/ 	.word	index@($_ZN7cutlass13device_kernelIN5flash19enable_sm80_to_sm89INS1_16FlashAttnBwdSm80INS1_25CollectiveMainloopBwdSm80ILi2ELi2EN4cute5tupleIJNS5_1CILi128EEES8_NS7_ILi64EEEEEENS_10bfloat16_tEfNS_4arch4Sm80ELb0ELb1ELb1ELb0ELb1ELb0ELb0ELb0ELi2ELi4ELi4ELi4ELb0EEENS1_24CollectiveEpilogueBwdGQAISA_fSD_Li256ELb0ELb1EEENS1_19SingleTileSchedulerILb0ELb0ELb0ELi128EEEEEEEEEvNT_6ParamsE$_ZN4cute5tupleIJNS0_IJNS_1CILi2EEEEEENS0_IJiEEEEEC2ERKS3_RKS4_)
        /*e954*/ 	.word	0x00000000


	//----- nvinfo : EIATTR_FRAME_SIZE
	.align		4
.L_9966:
        /*e958*/ 	.byte	0x04, 0x11
        /*e95a*/ 	.short	(.L_9968 - .L_9967)
	.align		4
.L_9967:
        /*e95c*/ 	.word	index@($_ZN7cutlass13device_kernelIN5flash19enable_sm80_to_sm89INS1_16FlashAttnBwdSm80INS1_25CollectiveMainloopBwdSm80ILi2ELi2EN4cute5tupleIJNS5_1CILi128EEES8_NS7_ILi64EEEEEENS_10bfloat16_tEfNS_4arch4Sm80ELb0ELb1ELb1ELb0ELb1ELb0ELb0ELb0ELi2ELi4ELi4ELi4ELb0EEENS1_24CollectiveEpilogueBwdGQAISA_fSD_Li256ELb0ELb1EEENS1_19SingleTileSchedulerILb0ELb0ELb0ELi128EEEEEEEEEvNT_6ParamsE$_ZN4cute5tupleIJNS0_IJNS_1CILi1EEENS1_ILi2EEES3_EEENS0_IJS2_NS1_ILi256EEEiEEEEEC2ERKS4_RKS6_)
        /*e960*/ 	.word	0x00000000


	//----- nvinfo : EIATTR_FRAME_SIZE
	.align		4
.L_9968:
        /*e964*/ 	.byte	0x04, 0x11
        /*e966*/ 	.short	(.L_9970 - .L_9969)
	.align		4
.L_9969:
        /*e968*/ 	.word	index@($_ZN7cutlass13device_kernelIN5flash19enable_sm80_to_sm89INS1_16FlashAttnBwdSm80INS1_25CollectiveMainloopBwdSm80ILi2ELi2EN4cute5tupleIJNS5_1CILi128EEES8_NS7_ILi64EEEEEENS_10bfloat16_tEfNS_4arch4Sm80ELb0ELb1ELb1ELb0ELb1ELb0ELb0ELb0ELi2ELi4ELi4ELi4ELb0EEENS1_24CollectiveEpilogueBwdGQAISA_fSD_Li256ELb0ELb1EEENS1_19SingleTileSchedulerILb0ELb0ELb0ELi128EEEEEEEEEvNT_6ParamsE$_ZN4cute5tupleIJNS0_IJNS_1CILi1EEENS1_ILi2EEEEEENS0_IJNS1_ILi0EEEiEEEEEC2ERKS4_RKS6_)
        /*e96c*/ 	.word	0x00000000


	//----- nvinfo : EIATTR_FRAME_SIZE
	.align		4
.L_9970:
        /*e970*/ 	.byte	0x04, 0x11
        /*e972*/ 	.short	(.L_9972 - .L_9971)
	.align		4
.L_9971:
        /*e974*/ 	.word	index@($_ZN7cutlass13device_kernelIN5flash19enable_sm80_to_sm89INS1_16FlashAttnBwdSm80INS1_25CollectiveMainloopBwdSm80ILi2ELi2EN4cute5tupleIJNS5_1CILi128EEES8_NS7_ILi64EEEEEENS_10bfloat16_tEfNS_4arch4Sm80ELb0ELb1ELb1ELb0ELb1ELb0ELb0ELb0ELi2ELi4ELi4ELi4ELb0EEENS1_24CollectiveEpilogueBwdGQAISA_fSD_Li256ELb0ELb1EEENS1_19SingleTileSchedulerILb0ELb0ELb0ELi128EEEEEEEEEvNT_6ParamsE$_ZN4cute5tupleIJNS0_IJNS_1CILi1EEENS0_IJS2_NS1_ILi2EEES3_EEEEEENS0_IJNS1_ILi0EEENS0_IJS2_NS1_ILi256EEEiEEEEEEEEC2ERKS5_RKS9_)
        /*e978*/ 	.word	0x00000000


	//----- nvinfo : EIATTR_FRAME_SIZE
	.align		4
.L_9972:
        /*e97c*/ 	.byte	0x04, 0x11
        /*e97e*/ 	.short	(.L_9974 - .L_9973)
	.align		4
.L_9973:
        /*e980*/ 	.word	index@($_ZN7cutlass13device_kernelIN5flash19enable_sm80_to_sm89INS1_16FlashAttnBwdSm80INS1_25CollectiveMainloopBwdSm80ILi2ELi2EN4cute5tupleIJNS5_1CILi128EEES8_NS7_ILi64EEEEEENS_10bfloat16_tEfNS_4arch4Sm80ELb0ELb1ELb1ELb0ELb1ELb0ELb0ELb0ELi2ELi4ELi4ELi4ELb0EEENS1_24CollectiveEpilogueBwdGQAISA_fSD_Li256ELb0ELb1EEENS1_19SingleTileSchedulerILb0ELb0ELb0ELi128EEEEEEEEEvNT_6ParamsE$_ZN4cute5tupleIJNS0_IJNS_1CILi16EEENS1_ILi2EEES3_S3_NS1_ILi4EEES3_EEENS0_IJNS1_ILi1EEEiiiNS1_ILi144EEENS1_ILi512EEEEEEEEC2ERKS5_RKS9_)
        /*e984*/ 	.word	0x00000000


	//----- nvinfo : EIATTR_FRAME_SIZE
	.align		4
.L_9974:
        /*e988*/ 	.byte	0x04, 0x11
        /*e98a*/ 	.short	(.L_9976 - .L_9975)
	.align		4
.L_9975:
        /*e98c*/ 	.word	index@($_ZN7cutlass13device_kernelIN5flash19enable_sm80_to_sm89INS1_16FlashAttnBwdSm80INS1_25CollectiveMainloopBwdSm80ILi2ELi2EN4cute5tupleIJNS5_1CILi128EEES8_NS7_ILi64EEEEEENS_10bfloat16_tEfNS_4arch4Sm80ELb0ELb1ELb1ELb0ELb1ELb0ELb0ELb0ELi2ELi4ELi4ELi4ELb0EEENS1_24CollectiveEpilogueBwdGQAISA_fSD_Li256ELb0ELb1EEENS1_19SingleTileSchedulerILb0ELb0ELb0ELi128EEEEEEEEEvNT_6ParamsE$_ZN4cute5tupleIJNS0_IJNS0_IJNS_1CILi8EEENS1_ILi1EEEEEENS1_ILi4EEES3_EEENS0_IJNS0_IJS3_NS1_ILi0EEEEEElS7_EEEEEC2ERKS6_RKS9_)
        /*e990*/ 	.word	0x00000000


	//----- nvinfo : EIATTR_FRAME_SIZE
	.align		4
.L_9976:
        /*e994*/ 	.byte	0x04, 0x11
        /*e996*/ 	.short	(.L_9978 - .L_9977)
	.align		4
.L_9977:
        /*e998*/ 	.word	index@($_ZN7cutlass13device_kernelIN5flash19enable_sm80_to_sm89INS1_16FlashAttnBwdSm80INS1_25CollectiveMainloopBwdSm80ILi2ELi2EN4cute5tupleIJNS5_1CILi128EEES8_NS7_ILi64EEEEEENS_10bfloat16_tEfNS_4arch4Sm80ELb0ELb1ELb1ELb0ELb1ELb0ELb0ELb0ELi2ELi4ELi4ELi4ELb0EEENS1_24CollectiveEpilogueBwdGQAISA_fSD_Li256ELb0ELb1EEENS1_19SingleTileSchedulerILb0ELb0ELb0ELi128EEEEEEEEEvNT_6ParamsE$_ZN4cute5tupleIJNS0_IJNS0_IJNS_1CILi8EEENS1_ILi1EEEEEENS1_ILi2EEES2_EEENS0_IJNS0_IJS3_NS1_ILi0EEEEEEiNS1_ILi1024EEEEEEEEC2ERKS6_RKSA_)
        /*e99c*/ 	.word	0x00000000


	//----- nvinfo : EIATTR_FRAME_SIZE
	.align		4
.L_9978:
        /*e9a0*/ 	.byte	0x04, 0x11
        /*e9a2*/ 	.short	(.L_9980 - .L_9979)
	.align		4
.L_9979:
        /*e9a4*/ 	.word	index@($_ZN7cutlass13device_kernelIN5flash19enable_sm80_to_sm89INS1_16FlashAttnBwdSm80INS1_25CollectiveMainloopBwdSm80ILi2ELi2EN4cute5tupleIJNS5_1CILi128EEES8_NS7_ILi64EEEEEENS_10bfloat16_tEfNS_4arch4Sm80ELb0ELb1ELb1ELb0ELb1ELb0ELb0ELb0ELi2ELi4ELi4ELi4ELb0EEENS1_24CollectiveEpilogueBwdGQAISA_fSD_Li256ELb0ELb1EEENS1_19SingleTileSchedulerILb0ELb0ELb0ELi128EEEEEEEEEvNT_6ParamsE$_ZN4cute5tupleIJNS0_IJNS0_IJNS_1CILi8EEENS1_ILi1EEEEEENS1_ILi2EEENS0_IJS5_S5_EEEEEENS0_IJNS0_IJS3_NS1_ILi0EEEEEENS1_ILi4096EEENS0_IJiiEEEEEEEEC2ERKS7_RKSC_)
        /*e9a8*/ 	.word	0x00000000


	//----- nvinfo : EIATTR_FRAME_SIZE
	.align		4
.L_9980:
        /*e9ac*/ 	.byte	0x04, 0x11
        /*e9ae*/ 	.short	(.L_9982 - .L_9981)
	.align		4
.L_9981:
        /*e9b0*/ 	.word	index@($_ZN7cutlass13device_kernelIN5flash19enable_sm80_to_sm89INS1_16FlashAttnBwdSm80INS1_25CollectiveMainloopBwdSm80ILi2ELi2EN4cute5tupleIJNS5_1CILi128EEES8_NS7_ILi64EEEEEENS_10bfloat16_tEfNS_4arch4Sm80ELb0ELb1ELb1ELb0ELb1ELb0ELb0ELb0ELi2ELi4ELi4ELi4ELb0EEENS1_24CollectiveEpilogueBwdGQAISA_fSD_Li256ELb0ELb1EEENS1_19SingleTileSchedulerILb0ELb0ELb0ELi128EEEEEEEEEvNT_6ParamsE$_ZN4cute5tupleIJNS0_IJNS0_IJNS_1CILi8EEENS1_ILi1EEEEEENS1_ILi2EEEEEENS0_IJNS0_IJS3_NS1_ILi0EEEEEEiEEEEEC2ERKS6_RKS9_)
        /*e9b4*/ 	.word	0x00000000


	//----- nvinfo : EIATTR_FRAME_SIZE
	.align		4
.L_9982:
        /*e9b8*/ 	.byte	0x04, 0x11
        /*e9ba*/ 	.short	(.L_9984 - .L_9983)
	.align		4
.L_9983:
        /*e9bc*/ 	.word	index@($_ZN7cutlass13device_kernelIN5flash19enable_sm80_to_sm89INS1_16FlashAttnBwdSm80INS1_25CollectiveMainloopBwdSm80ILi2ELi2EN4cute5tupleIJNS5_1CILi128EEES8_NS7_ILi64EEEEEENS_10bfloat16_tEfNS_4arch4Sm80ELb0ELb1ELb1ELb0ELb1ELb0ELb0ELb0ELi2ELi4ELi4ELi4ELb0EEENS1_24CollectiveEpilogueBwdGQAISA_fSD_Li256ELb0ELb1EEENS1_19SingleTileSchedulerILb0ELb0ELb0ELi128EEEEEEEEEvNT_6ParamsE$_ZN4cute5tupleIJNS0_IJNS0_IJNS_1CILi8EEENS1_ILi1EEEEEENS0_IJNS1_ILi2EEEEEEEEENS0_IJNS0_IJS3_NS1_ILi0EEEEEENS0_IJiEEEEEEEEC2ERKS7_RKSB_)
        /*e9c0*/ 	.word	0x00000000


	//----- nvinfo : EIATTR_FRAME_SIZE
	.align		4
.L_9984:
        /*e9c4*/ 	.byte	0x04, 0x11
        /*e9c6*/ 	.short	(.L_9986 - .L_9985)
	.align		4
.L_9985:
        /*e9c8*/ 	.word	index@($_ZN7cutlass13device_kernelIN5flash19enable_sm80_to_sm89INS1_16FlashAttnBwdSm80INS1_25CollectiveMainloopBwdSm80ILi2ELi2EN4cute5tupleIJNS5_1CILi128EEES8_NS7_ILi64EEEEEENS_10bfloat16_tEfNS_4arch4Sm80ELb0ELb1ELb1ELb0ELb1ELb0ELb0ELb0ELi2ELi4ELi4ELi4ELb0EEENS1_24CollectiveEpilogueBwdGQAISA_fSD_Li256ELb0ELb1EEENS1_19SingleTileSchedulerILb0ELb0ELb0ELi128EEEEEEEEEvNT_6ParamsE$_ZN4cute5tupleIJNS0_IJNS0_IJNS_1CILi2EEES2_S2_EEES2_NS0_IJS2_S2_EEEEEENS0_IJNS0_IJNS1_ILi1EEENS1_ILi512EEEiEEENS1_ILi4096EEENS0_IJiiEEEEEEEEC2ERKS5_RKSB_)
        /*e9cc*/ 	.word	0x00000000


	//----- nvinfo : EIATTR_FRAME_SIZE
	.align		4
.L_9986:
        /*e9d0*/ 	.byte	0x04, 0x11
        /*e9d2*/ 	.short	(.L_9988 - .L_9987)
	.align		4
.L_9987:
        /*e9d4*/ 	.word	index@($_ZN7cutlass13device_kernelIN5flash19enable_sm80_to_sm89INS1_16FlashAttnBwdSm80INS1_25CollectiveMainloopBwdSm80ILi2ELi2EN4cute5tupleIJNS5_1CILi128EEES8_NS7_ILi64EEEEEENS_10bfloat16_tEfNS_4arch4Sm80ELb0ELb1ELb1ELb0ELb1ELb0ELb0ELb0ELi2ELi4ELi4ELi4ELb0EEENS1_24CollectiveEpilogueBwdGQAISA_fSD_Li256ELb0ELb1EEENS1_19SingleTileSchedulerILb0ELb0ELb0ELi128EEEEEEEEEvNT_6ParamsE$_ZN4cute5tupleIJNS0_IJNS0_IJNS_1CILi2EEES2_S2_EEES2_NS0_IJNS0_IJS2_S2_EEES2_EEEEEENS0_IJNS0_IJNS1_ILi1EEENS1_ILi512EEEiEEENS1_ILi4096EEENS0_IJNS0_IJiiEEENS1_ILi8192EEEEEEEEEEEC2ERKS6_RKSE_)
        /*e9d8*/ 	.word	0x00000000


	//----- nvinfo : EIATTR_FRAME_SIZE
	.align		4
.L_9988:
        /*e9dc*/ 	.byte	0x04, 0x11
        /*e9de*/ 	.short	(.L_9990 - .L_9989)
	.align		4
.L_9989:
        /*e9e0*/ 	.word	index@($_ZN7cutlass13device_kernelIN5flash19enable_sm80_to_sm89INS1_16FlashAttnBwdSm80INS1_25CollectiveMainloopBwdSm80ILi2ELi2EN4cute5tupleIJNS5_1CILi128EEES8_NS7_ILi64EEEEEENS_10bfloat16_tEfNS_4arch4Sm80ELb0ELb1ELb1ELb0ELb1ELb0ELb0ELb0ELi2ELi4ELi4ELi4ELb0EEENS1_24CollectiveEpilogueBwdGQAISA_fSD_Li256ELb0ELb1EEENS1_19SingleTileSchedulerILb0ELb0ELb0ELi128EEEEEEEEEvNT_6ParamsE$_ZN4cute5tupleIJNS0_IJNS0_IJNS_1CILi2EEES2_EEES3_NS1_ILi8EEEEEENS0_IJNS0_IJiNS1_ILi512EEEEEENS0_IJiiEEENS1_ILi1024EEEEEEEEC2ERKS5_RKSA_)
        /*e9e4*/ 	.word	0x00000000


	//----- nvinfo : EIATTR_FRAME_SIZE
	.align		4
.L_9990:
        /*e9e8*/ 	.byte	0x04, 0x11
        /*e9ea*/ 	.short	(.L_9992 - .L_9991)
	.align		4
.L_9991:
        /*e9ec*/ 	.word	index@($_ZN7cutlass13device_kernelIN5flash19enable_sm80_to_sm89INS1_16FlashAttnBwdSm80INS1_25CollectiveMainloopBwdSm80ILi2ELi2EN4cute5tupleIJNS5_1CILi128EEES8_NS7_ILi64EEEEEENS_10bfloat16_tEfNS_4arch4Sm80ELb0ELb1ELb1ELb0ELb1ELb0ELb0ELb0ELi2ELi4ELi4ELi4ELb0EEENS1_24CollectiveEpilogueBwdGQAISA_fSD_Li256ELb0ELb1EEENS1_19SingleTileSchedulerILb0ELb0ELb0ELi128EEEEEEEEEvNT_6ParamsE$_ZN4cute5tupleIJNS0_IJNS0_IJNS_1CILi2EEES2_EEES2_EEENS0_IJNS0_IJiiEEENS1_ILi8192EEEEEEEEC2ERKS4_RKS7_)
        /*e9f0*/ 	.word	0x00000000


	//----- nvinfo : EIATTR_FRAME_SIZE
	.align		4
.L_9992:
        /*e9f4*/ 	.byte	0x04, 0x11
        /*e9f6*/ 	.short	(.L_9994 - .L_9993)
	.align		4
.L_9993:
        /*e9f8*/ 	.word	index@($_ZN7cutlass13device_kernelIN5flash19enable_sm80_to_sm89INS1_16FlashAttnBwdSm80INS1_25CollectiveMainloopBwdSm80ILi2ELi2EN4cute5tupleIJNS5_1CILi128EEES8_NS7_ILi64EEEEEENS_10bfloat16_tEfNS_4arch4Sm80ELb0ELb1ELb1ELb0ELb1ELb0ELb0ELb0ELi2ELi4ELi4ELi4ELb0EEENS1_24CollectiveEpilogueBwdGQAISA_fSD_Li256ELb0ELb1EEENS1_19SingleTileSchedulerILb0ELb0ELb0ELi128EEEEEEEEEvNT_6ParamsE$_ZN4cute5tupleIJNS0_IJNS0_IJNS_1CILi2EEES2_EEENS1_ILi8EEES3_EEENS0_IJNS0_IJNS1_ILi1EEEiEEENS1_ILi1024EEENS0_IJiiEEEEEEEEC2ERKS5_RKSA_)
        /*e9fc*/ 	.word	0x00000000


	//----- nvinfo : EIATTR_FRAME_SIZE
	.align		4
.L_9994:
        /*ea00*/ 	.byte	0x04, 0x11
        /*ea02*/ 	.short	(.L_9996 - .L_9995)
	.align		4
.L_9995:
        /*ea04*/ 	.word	index@($_ZN7cutlass13device_kernelIN5flash19enable_sm80_to_sm89INS1_16FlashAttnBwdSm80INS1_25CollectiveMainloopBwdSm80ILi2ELi2EN4cute5tupleIJNS5_1CILi128EEES8_NS7_ILi64EEEEEENS_10bfloat16_tEfNS_4arch4Sm80ELb0ELb1ELb1ELb0ELb1ELb0ELb0ELb0ELi2ELi4ELi4ELi4ELb0EEENS1_24CollectiveEpilogueBwdGQAISA_fSD_Li256ELb0ELb1EEENS1_19SingleTileSchedulerILb0ELb0ELb0ELi128EEEEEEEEEvNT_6ParamsE$_ZN4cute5tupleIJNS0_IJNS0_IJNS_1CILi1EEENS0_IJS2_NS1_ILi2EEES3_EEEEEES3_NS0_IJS3_S3_EEEEEENS0_IJNS0_IJNS1_ILi0EEENS0_IJS2_NS1_ILi256EEEiEEEEEENS1_ILi2048EEENS0_IJiNS1_ILi4096EEEEEEEEEEEC2ERKS7_RKSF_)
        /*ea08*/ 	.word	0x00000000


	//----- nvinfo : EIATTR_FRAME_SIZE
	.align		4
.L_9996:
        /*ea0c*/ 	.byte	0x04, 0x11
        /*ea0e*/ 	.short	(.L_9998 - .L_9997)
	.align		4
.L_9997:
        /*ea10*/ 	.word	index@($_ZN7cutlass13device_kernelIN5flash19enable_sm80_to_sm89INS1_16FlashAttnBwdSm80INS1_25CollectiveMainloopBwdSm80ILi2ELi2EN4cute5tupleIJNS5_1CILi128EEES8_NS7_ILi64EEEEEENS_10bfloat16_tEfNS_4arch4Sm80ELb0ELb1ELb1ELb0ELb1ELb0ELb0ELb0ELi2ELi4ELi4ELi4ELb0EEENS1_24CollectiveEpilogueBwdGQAISA_fSD_Li256ELb0ELb1EEENS1_19SingleTileSchedulerILb0ELb0ELb0ELi128EEEEEEEEEvNT_6ParamsE$_ZN4cute5tupleIJNS0_IJNS0_IJNS0_IJNS_1CILi8EEENS1_ILi1EEEEEES3_EEENS0_IJNS0_IJS3_S3_EEENS1_ILi2EEEEEEEEENS0_IJNS0_IJNS0_IJS3_NS1_ILi0EEEEEESA_EEENS0_IJNS0_IJSA_SA_EEEiEEEEEEEEC2ERKS9_RKSF_)
        /*ea14*/ 	.word	0x00000000


	//----- nvinfo : EIATTR_FRAME_SIZE
	.align		4
.L_9998:
        /*ea18*/ 	.byte	0x04, 0x11
        /*ea1a*/ 	.short	(.L_10000 - .L_9999)
	.align		4
.L_9999:
        /*ea1c*/ 	.word	index@($_ZN7cutlass13device_kernelIN5flash19enable_sm80_to_sm89INS1_16FlashAttnBwdSm80INS1_25CollectiveMainloopBwdSm80ILi2ELi2EN4cute5tupleIJNS5_1CILi128EEES8_NS7_ILi64EEEEEENS_10bfloat16_tEfNS_4arch4Sm80ELb0ELb1ELb1ELb0ELb1ELb0ELb0ELb0ELi2ELi4ELi4ELi4ELb0EEENS1_24CollectiveEpilogueBwdGQAISA_fSD_Li256ELb0ELb1EEENS1_19SingleTileSchedulerILb0ELb0ELb0ELi128EEEEEEEEEvNT_6ParamsE$_ZN4cute5tupleIJNS0_IJNS0_IJNS0_IJNS_1CILi8EEENS1_ILi1EEEEEENS0_IJS3_S3_EEEEEENS0_IJS3_NS1_ILi2EEEEEEEEENS0_IJNS0_IJNS0_IJS3_NS1_ILi0EEEEEENS0_IJSA_SA_EEEEEENS0_IJSA_iEEEEEEEEC2ERKS9_RKSF_)
        /*ea20*/ 	.word	0x00000000


	//----- nvinfo : EIATTR_FRAME_SIZE
	.align		4
.L_10000:
        /*ea24*/ 	.byte	0x04, 0x11
        /*ea26*/ 	.short	(.L_10002 - .L_10001)
	.align		4
.L_10001:
        /*ea28*/ 	.word	index@($_ZN7cutlass13device_kernelIN5flash19enable_sm80_to_sm89INS1_16FlashAttnBwdSm80INS1_25CollectiveMainloopBwdSm80ILi2ELi2EN4cute5tupleIJNS5_1CILi128EEES8_NS7_ILi64EEEEEENS_10bfloat16_tEfNS_4arch4Sm80ELb0ELb1ELb1ELb0ELb1ELb0ELb0ELb0ELi2ELi4ELi4ELi4ELb0EEENS1_24CollectiveEpilogueBwdGQAISA_fSD_Li256ELb0ELb1EEENS1_19SingleTileSchedulerILb0ELb0ELb0ELi128EEEEEEEEEvNT_6ParamsE$_ZN4cute3eso3ESOILb1ELb0EJNS_7SwizzleILi3ELi3ELi3EEENS_9MixedBitsILj0ELj432EEENS_6LayoutINS_5tupleIJNS7_IJNS_1CILi2EEES9_S9_EEES9_NS8_ILi8EEEEEENS7_IJNS7_IJNS8_ILi64EEESB_NS8_ILi512EEEEEENS8_ILi8192EEENS8_ILi1024EEEEEEEEEEC2ERKS3_RKS5_RKSJ_)
        /*ea2c*/ 	.word	0x00000000


	//----- nvinfo : EIATTR_FRAME_SIZE
	.align		4
.L_10002:
        /*ea30*/ 	.byte	0x04, 0x11
        /*ea32*/ 	.short	(.L_10004 - .L_10003)
	.align		4
.L_10003:
        /*ea34*/ 	.word	index@($_ZN7cutlass13device_kernelIN5flash19enable_sm80_to_sm89INS1_16FlashAttnBwdSm80INS1_25CollectiveMainloopBwdSm80ILi2ELi2EN4cute5tupleIJNS5_1CILi128EEES8_NS7_ILi64EEEEEENS_10bfloat16_tEfNS_4arch4Sm80ELb0ELb1ELb1ELb0ELb1ELb0ELb0ELb0ELi2ELi4ELi4ELi4ELb0EEENS1_24CollectiveEpilogueBwdGQAISA_fSD_Li256ELb0ELb1EEENS1_19SingleTileSchedulerILb0ELb0ELb0ELi128EEEEEEEEEvNT_6ParamsE$_ZN4cute3eso3ESOILb1ELb0EJNS_6LayoutINS_5tupleIJNS_1CILi4EEEEEENS3_IJNS4_ILi1EEEEEEEENS_10ViewEngineIPfEEEEC2ERKS9_RKSC_)
        /*ea38*/ 	.word	0x00000000


	//----- nvinfo : EIATTR_FRAME_SIZE
	.align		4
.L_10004:
        /*ea3c*/ 	.byte	0x04, 0x11
        /*ea3e*/ 	.short	(.L_10006 - .L_10005)
	.align		4
.L_10005:
        /*ea40*/ 	.word	index@($_ZN7cutlass13device_kernelIN5flash19enable_sm80_to_sm89INS1_16FlashAttnBwdSm80INS1_25CollectiveMainloopBwdSm80ILi2ELi2EN4cute5tupleIJNS5_1CILi128EEES8_NS7_ILi64EEEEEENS_10bfloat16_tEfNS_4arch4Sm80ELb0ELb1ELb1ELb0ELb1ELb0ELb0ELb0ELi2ELi4ELi4ELi4ELb0EEENS1_24CollectiveEpilogueBwdGQAISA_fSD_Li256ELb0ELb1EEENS1_19SingleTileSchedulerILb0ELb0ELb0ELi128EEEEEEEEEvNT_6ParamsE$_ZN4cute3eso3ESOILb1ELb0EJNS_6LayoutINS_5tupleIJNS_1CILi1EEENS4_ILi4EEEEEENS3_IJNS4_ILi0EEES5_EEEEENS_10ViewEngineIPfEEEEC2ERKSA_RKSD_)
        /*ea44*/ 	.word	0x00000000


	//----- nvinfo : EIATTR_FRAME_SIZE
	.align		4
.L_10006:
        /*ea48*/ 	.byte	0x04, 0x11
        /*ea4a*/ 	.short	(.L_10008 - .L_10007)
	.align		4
.L_10007:
        /*ea4c*/ 	.word	index@($_ZN7cutlass13device_kernelIN5flash19enable_sm80_to_sm89INS1_16FlashAttnBwdSm80INS1_25CollectiveMainloopBwdSm80ILi2ELi2EN4cute5tupleIJNS5_1CILi128EEES8_NS7_ILi64EEEEEENS_10bfloat16_tEfNS_4arch4Sm80ELb0ELb1ELb1ELb0ELb1ELb0ELb0ELb0ELi2ELi4ELi4ELi4ELb0EEENS1_24CollectiveEpilogueBwdGQAISA_fSD_Li256ELb0ELb1EEENS1_19SingleTileSchedulerILb0ELb0ELb0ELi128EEEEEEEEEvNT_6ParamsE$_ZN4cute3eso3ESOILb1ELb0EJNS_6LayoutINS_5tupleIJNS_1CILi1EEENS3_IJNS4_ILi2EEES6_EEEEEENS3_IJNS4_ILi0EEENS3_IJNS4_ILi8EEENS4_ILi64EEEEEEEEEEENS_10ViewEngineINS_8smem_ptrIPfEEEEEEC2ERKSE_RKSJ_)
        /*ea50*/ 	.word	0x00000000


	//----- nvinfo : EIATTR_FRAME_SIZE
	.align		4
.L_10008:
        /*ea54*/ 	.byte	0x04, 0x11
        /*ea56*/ 	.short	(.L_10010 - .L_10009)
	.align		4
.L_10009:
        /*ea58*/ 	.word	index@($_ZN7cutlass13device_kernelIN5flash19enable_sm80_to_sm89INS1_16FlashAttnBwdSm80INS1_25CollectiveMainloopBwdSm80ILi2ELi2EN4cute5tupleIJNS5_1CILi128EEES8_NS7_ILi64EEEEEENS_10bfloat16_tEfNS_4arch4Sm80ELb0ELb1ELb1ELb0ELb1ELb0ELb0ELb0ELi2ELi4ELi4ELi4ELb0EEENS1_24CollectiveEpilogueBwdGQAISA_fSD_Li256ELb0ELb1EEENS1_19SingleTileSchedulerILb0ELb0ELb0ELi128EEEEEEEEEvNT_6ParamsE$_ZN4cute3eso3ESOILb1ELb0EJNS_6LayoutINS_5tupleIJNS3_IJNS_1CILi8EEENS4_ILi1EEEEEENS4_ILi4EEES8_EEENS3_IJNS3_IJS6_NS4_ILi0EEEEEES5_NS4_ILi32EEEEEEEENS_10ViewEngineIPN7cutlass10bfloat16_tEEEEEC2ERKSE_RKSJ_)
        /*ea5c*/ 	.word	0x00000000


	//----- nvinfo : EIATTR_FRAME_SIZE
	.align		4
.L_10010:
        /*ea60*/ 	.byte	0x04, 0x11
        /*ea62*/ 	.short	(.L_10012 - .L_10011)
	.align		4
.L_10011:
        /*ea64*/ 	.word	index@($_ZN7cutlass13device_kernelIN5flash19enable_sm80_to_sm89INS1_16FlashAttnBwdSm80INS1_25CollectiveMainloopBwdSm80ILi2ELi2EN4cute5tupleIJNS5_1CILi128EEES8_NS7_ILi64EEEEEENS_10bfloat16_tEfNS_4arch4Sm80ELb0ELb1ELb1ELb0ELb1ELb0ELb0ELb0ELi2ELi4ELi4ELi4ELb0EEENS1_24CollectiveEpilogueBwdGQAISA_fSD_Li256ELb0ELb1EEENS1_19SingleTileSchedulerILb0ELb0ELb0ELi128EEEEEEEEEvNT_6ParamsE$_ZN4cute3eso3ESOILb1ELb0EJNS_6LayoutINS_5tupleIJNS3_IJNS_1CILi8EEENS4_ILi1EEEEEENS4_ILi4EEES6_EEENS3_IJNS3_IJS6_NS4_ILi0EEEEEENS4_ILi2048EEESA_EEEEEiEEC2ERKSE_RKi)
        /*ea68*/ 	.word	0x00000000


	//----- nvinfo : EIATTR_FRAME_SIZE
	.align		4
.L_10012:
        /*ea6c*/ 	.byte	0x04, 0x11
        /*ea6e*/ 	.short	(.L_10014 - .L_10013)
	.align		4
.L_10013:
        /*ea70*/ 	.word	index@($_ZN7cutlass13device_kernelIN5flash19enable_sm80_to_sm89INS1_16FlashAttnBwdSm80INS1_25CollectiveMainloopBwdSm80ILi2ELi2EN4cute5tupleIJNS5_1CILi128EEES8_NS7_ILi64EEEEEENS_10bfloat16_tEfNS_4arch4Sm80ELb0ELb1ELb1ELb0ELb1ELb0ELb0ELb0ELi2ELi4ELi4ELi4ELb0EEENS1_24CollectiveEpilogueBwdGQAISA_fSD_Li256ELb0ELb1EEENS1_19SingleTileSchedulerILb0ELb0ELb0ELi128EEEEEEEEEvNT_6ParamsE$_ZN4cute3eso3ESOILb1ELb0EJNS_6LayoutINS_5tupleIJNS3_IJNS_1CILi8EEENS4_ILi1EEEEEENS4_ILi4EEES6_EEENS3_IJNS3_IJS6_NS4_ILi0EEEEEENS4_ILi2048EEESA_EEEEENS_10ViewEngineINS_8smem_ptrIPN7cutlass10bfloat16_tEEEEEEEC2ERKSE_RKSL_)
        /*ea74*/ 	.word	0x00000000


	//----- nvinfo : EIATTR_FRAME_SIZE
	.align		4
.L_10014:
        /*ea78*/ 	.byte	0x04, 0x11
        /*ea7a*/ 	.short	(.L_10016 - .L_10015)
	.align		4
.L_10015:
        /*ea7c*/ 	.word	index@($_ZN7cutlass13device_kernelIN5flash19enable_sm80_to_sm89INS1_16FlashAttnBwdSm80INS1_25CollectiveMainloopBwdSm80ILi2ELi2EN4cute5tupleIJNS5_1CILi128EEES8_NS7_ILi64EEEEEENS_10bfloat16_tEfNS_4arch4Sm80ELb0ELb1ELb1ELb0ELb1ELb0ELb0ELb0ELi2ELi4ELi4ELi4ELb0EEENS1_24CollectiveEpilogueBwdGQAISA_fSD_Li256ELb0ELb1EEENS1_19SingleTileSchedulerILb0ELb0ELb0ELi128EEEEEEEEEvNT_6ParamsE$_ZN4cute3eso3ESOILb1ELb0EJNS_6LayoutINS_5tupleIJNS3_IJNS_1CILi8EEENS4_ILi1EEEEEENS4_ILi4EEEEEENS3_IJNS3_IJS6_NS4_ILi0EEEEEES5_EEEEEiEEC2ERKSD_RKi)
        /*ea80*/ 	.word	0x00000000


	//----- nvinfo : EIATTR_FRAME_SIZE
	.align		4
.L_10016:
        /*ea84*/ 	.byte	0x04, 0x11
        /*ea86*/ 	.short	(.L_10018 - .L_10017)
	.align		4
.L_10017:
        /*ea88*/ 	.word	index@($_ZN7cutlass13device_kernelIN5flash19enable_sm80_to_sm89INS1_16FlashAttnBwdSm80INS1_25CollectiveMainloopBwdSm80ILi2ELi2EN4cute5tupleIJNS5_1CILi128EEES8_NS7_ILi64EEEEEENS_10bfloat16_tEfNS_4arch4Sm80ELb0ELb1ELb1ELb0ELb1ELb0ELb0ELb0ELi2ELi4ELi4ELi4ELb0EEENS1_24CollectiveEpilogueBwdGQAISA_fSD_Li256ELb0ELb1EEENS1_19SingleTileSchedulerILb0ELb0ELb0ELi128EEEEEEEEEvNT_6ParamsE$_ZN4cute3eso3ESOILb1ELb0EJNS_6LayoutINS_5tupleIJNS3_IJNS_1CILi8EEENS4_ILi1EEEEEENS4_ILi4EEEEEENS3_IJNS3_IJS6_NS4_ILi0EEEEEES5_EEEEENS_10ViewEngineIPN7cutlass10bfloat16_tEEEEEC2ERKSD_RKSI_)
        /*ea8c*/ 	.word	0x00000000


	//----- nvinfo : EIATTR_FRAME_SIZE
	.align		4
.L_10018:
        /*ea90*/ 	.byte	0x04, 0x11
        /*ea92*/ 	.short	(.L_10020 - .L_10019)
	.align		4
.L_10019:
        /*ea94*/ 	.word	index@($_ZN7cutlass13device_kernelIN5flash19enable_sm80_to_sm89INS1_16FlashAttnBwdSm80INS1_25CollectiveMainloopBwdSm80ILi2ELi2EN4cute5tupleIJNS5_1CILi128EEES8_NS7_ILi64EEEEEENS_10bfloat16_tEfNS_4arch4Sm80ELb0ELb1ELb1ELb0ELb1ELb0ELb0ELb0ELi2ELi4ELi4ELi4ELb0EEENS1_24CollectiveEpilogueBwdGQAISA_fSD_Li256ELb0ELb1EEENS1_19SingleTileSchedulerILb0ELb0ELb0ELi128EEEEEEEEEvNT_6ParamsE$_ZN4cute3eso3ESOILb1ELb0EJNS_6LayoutINS_5tupleIJNS3_IJNS_1CILi8EEENS4_ILi1EEEEEENS4_ILi4EEEEEENS3_IJNS3_IJS6_NS4_ILi0EEEEEENS4_ILi2048EEEEEEEEiEEC2ERKSE_RKi)
        /*ea98*/ 	.word	0x00000000


	//----- nvinfo : EIATTR_FRAME_SIZE
	.align		4
.L_10020:
        /*ea9c*/ 	.byte	0x04, 0x11
        /*ea9e*/ 	.short	(.L_10022 - .L_10021)
	.align		4
.L_10021:
        /*eaa0*/ 	.word	index@($_ZN7cutlass13device_kernelIN5flash19enable_sm80_to_sm89INS1_16FlashAttnBwdSm80INS1_25CollectiveMainloopBwdSm80ILi2ELi2EN4cute5tupleIJNS5_1CILi128EEES8_NS7_ILi64EEEEEENS_10bfloat16_tEfNS_4arch4Sm80ELb0ELb1ELb1ELb0ELb1ELb0ELb0ELb0ELi2ELi4ELi4ELi4ELb0EEENS1_24CollectiveEpilogueBwdGQAISA_fSD_Li256ELb0ELb1EEENS1_19SingleTileSchedulerILb0ELb0ELb0ELi128EEEEEEEEEvNT_6ParamsE$_ZN4cute3eso3ESOILb1ELb0EJNS_6LayoutINS_5tupleIJNS3_IJNS_1CILi8EEENS4_ILi1EEEEEENS4_ILi4EEEEEENS3_IJNS3_IJS6_NS4_ILi0EEEEEENS4_ILi2048EEEEEEEENS_10ViewEngineINS_8smem_ptrIPN7cutlass10bfloat16_tEEEEEEEC2ERKSE_RKSL_)
        /*eaa4*/ 	.word	0x00000000


	//----- nvinfo : EIATTR_FRAME_SIZE
	.align		4
.L_10022:
        /*eaa8*/ 	.byte	0x04, 0x11
        /*eaaa*/ 	.short	(.L_10024 - .L_10023)
	.align		4
.L_10023:
        /*eaac*/ 	.word	index@($_ZN7cutlass13device_kernelIN5flash19enable_sm80_to_sm89INS1_16FlashAttnBwdSm80INS1_25CollectiveMainloopBwdSm80ILi2ELi2EN4cute5tupleIJNS5_1CILi128EEES8_NS7_ILi64EEEEEENS_10bfloat16_tEfNS_4arch4Sm80ELb0ELb1ELb1ELb0ELb1ELb0ELb0ELb0ELi2ELi4ELi4ELi4ELb0EEENS1_24CollectiveEpilogueBwdGQAISA_fSD_Li256ELb0ELb1EEENS1_19SingleTileSchedulerILb0ELb0ELb0ELi128EEEEEEEEEvNT_6ParamsE$_ZN4cute3eso3ESOILb1ELb0EJNS_6LayoutINS_5tupleIJNS3_IJNS_1CILi8EEENS4_ILi1EEEEEENS4_ILi2EEES5_EEENS3_IJNS3_IJS6_NS4_ILi0EEEEEENS4_ILi64EEES5_EEEEENS_10ViewEngineIPN7cutlass10bfloat16_tEEEEEC2ERKSE_RKSJ_)
        /*eab0*/ 	.word	0x00000000


	//----- nvinfo : EIATTR_FRAME_SIZE
	.align		4
.L_10024:
        /*eab4*/ 	.byte	0x04, 0x11
        /*eab6*/ 	.short	(.L_10026 - .L_10025)
	.align		4
.L_10025:
        /*eab8*/ 	.word	index@($_ZN7cutlass13device_kernelIN5flash19enable_sm80_to_sm89INS1_16FlashAttnBwdSm80INS1_25CollectiveMainloopBwdSm80ILi2ELi2EN4cute5tupleIJNS5_1CILi128EEES8_NS7_ILi64EEEEEENS_10bfloat16_tEfNS_4arch4Sm80ELb0ELb1ELb1ELb0ELb1ELb0ELb0ELb0ELi2ELi4ELi4ELi4ELb0EEENS1_24CollectiveEpilogueBwdGQAISA_fSD_Li256ELb0ELb1EEENS1_19SingleTileSchedulerILb0ELb0ELb0ELi128EEEEEEEEEvNT_6ParamsE$_ZN4cute3eso3ESOILb1ELb0EJNS_6LayoutINS_5tupleIJNS3_IJNS_1CILi8EEENS4_ILi1EEEEEENS4_ILi2EEENS4_ILi4EEEEEENS3_IJNS3_IJS6_NS4_ILi0EEEEEES5_NS4_ILi16EEEEEEEENS_10ViewEngineIPN7cutlass10bfloat16_tEEEEEC2ERKSF_RKSK_)
        /*eabc*/ 	.word	0x00000000


	//----- nvinfo : EIATTR_FRAME_SIZE
	.align		4
.L_10026:
        /*eac0*/ 	.byte	0x04, 0x11
        /*eac2*/ 	.short	(.L_10028 - .L_10027)
	.align		4
.L_10027:
        /*eac4*/ 	.word	index@($_ZN7cutlass13device_kernelIN5flash19enable_sm80_to_sm89INS1_16FlashAttnBwdSm80INS1_25CollectiveMainloopBwdSm80ILi2ELi2EN4cute5tupleIJNS5_1CILi128EEES8_NS7_ILi64EEEEEENS_10bfloat16_tEfNS_4arch4Sm80ELb0ELb1ELb1ELb0ELb1ELb0ELb0ELb0ELi2ELi4ELi4ELi4ELb0EEENS1_24CollectiveEpilogueBwdGQAISA_fSD_Li256ELb0ELb1EEENS1_19SingleTileSchedulerILb0ELb0ELb0ELi128EEEEEEEEEvNT_6ParamsE$_ZN4cute3eso3ESOILb1ELb0EJNS_6LayoutINS_5tupleIJNS3_IJNS_1CILi8EEENS4_ILi1EEEEEENS4_ILi2EEENS3_IJNS4_ILi4EEES8_EEEEEENS3_IJNS3_IJS6_NS4_ILi0EEEEEES5_NS3_IJNS4_ILi32EEENS4_ILi16EEEEEEEEEEENS_10ViewEngineIPN7cutlass10bfloat16_tEEEEEC2ERKSI_RKSN_)
        /*eac8*/ 	.word	0x00000000


	//----- nvinfo : EIATTR_FRAME_SIZE
	.align		4
.L_10028:
        /*eacc*/ 	.byte	0x04, 0x11
        /*eace*/ 	.short	(.L_10030 - .L_10029)
	.align		4
.L_10029:
        /*ead0*/ 	.word	index@($_ZN7cutlass13device_kernelIN5flash19enable_sm80_to_sm89INS1_16FlashAttnBwdSm80INS1_25CollectiveMainloopBwdSm80ILi2ELi2EN4cute5tupleIJNS5_1CILi128EEES8_NS7_ILi64EEEEEENS_10bfloat16_tEfNS_4arch4Sm80ELb0ELb1ELb1ELb0ELb1ELb0ELb0ELb0ELi2ELi4ELi4ELi4ELb0EEENS1_24CollectiveEpilogueBwdGQAISA_fSD_Li256ELb0ELb1EEENS1_19SingleTileSchedulerILb0ELb0ELb0ELi128EEEEEEEEEvNT_6ParamsE$_ZN4cute3eso3ESOILb1ELb0EJNS_6LayoutINS_5tupleIJNS3_IJNS_1CILi8EEENS4_ILi1EEEEEENS4_ILi2EEEEEENS3_IJNS3_IJS6_NS4_ILi0EEEEEES5_EEEEEiEEC2ERKSD_RKi)
        /*ead4*/ 	.word	0x00000000


	//----- nvinfo : EIATTR_FRAME_SIZE
	.align		4
.L_10030:
        /*ead8*/ 	.byte	0x04, 0x11
        /*eada*/ 	.short	(.L_10032 - .L_10031)
	.align		4
.L_10031:
        /*eadc*/ 	.word	index@($_ZN7cutlass13device_kernelIN5flash19enable_sm80_to_sm89INS1_16FlashAttnBwdSm80INS1_25CollectiveMainloopBwdSm80ILi2ELi2EN4cute5tupleIJNS5_1CILi128EEES8_NS7_ILi64EEEEEENS_10bfloat16_tEfNS_4arch4Sm80ELb0ELb1ELb1ELb0ELb1ELb0ELb0ELb0ELi2ELi4ELi4ELi4ELb0EEENS1_24CollectiveEpilogueBwdGQAISA_fSD_Li256ELb0ELb1EEENS1_19SingleTileSchedulerILb0ELb0ELb0ELi128EEEEEEEEEvNT_6ParamsE$_ZN4cute3eso3ESOILb1ELb0EJNS_6LayoutINS_5tupleIJNS3_IJNS_1CILi8EEENS4_ILi1EEEEEENS4_ILi2EEEEEENS3_IJNS3_IJS6_NS4_ILi0EEEEEES5_EEEEENS_10ViewEngineIPN7cutlass10bfloat16_tEEEEEC2ERKSD_RKSI_)
        /*eae0*/ 	.word	0x00000000


	//----- nvinfo : EIATTR_FRAME_SIZE
	.align		4
.L_10032:
        /*eae4*/ 	.byte	0x04, 0x11
        /*eae6*/ 	.short	(.L_10034 - .L_10033)
	.align		4
.L_10033:
        /*eae8*/ 	.word	index@($_ZN7cutlass13device_kernelIN5flash19enable_sm80_to_sm89INS1_16FlashAttnBwdSm80INS1_25CollectiveMainloopBwdSm80ILi2ELi2EN4cute5tupleIJNS5_1CILi128EEES8_NS7_ILi64EEEEEENS_10bfloat16_tEfNS_4arch4Sm80ELb0ELb1ELb1ELb0ELb1ELb0ELb0ELb0ELi2ELi4ELi4ELi4ELb0EEENS1_24CollectiveEpilogueBwdGQAISA_fSD_Li256ELb0ELb1EEENS1_19SingleTileSchedulerILb0ELb0ELb0ELi128EEEEEEEEEvNT_6ParamsE$_ZN4cute3eso3ESOILb1ELb0EJNS_6LayoutINS_5tupleIJNS3_IJNS_1CILi8EEENS4_ILi1EEEEEENS4_ILi2EEEEEENS3_IJNS3_IJS6_NS4_ILi0EEEEEENS4_ILi8192EEEEEEEEiEEC2ERKSE_RKi)
        /*eaec*/ 	.word	0x00000000


	//----- nvinfo : EIATTR_FRAME_SIZE
	.align		4
.L_10034:
        /*eaf0*/ 	.byte	0x04, 0x11
        /*eaf2*/ 	.short	(.L_10036 - .L_10035)
	.align		4
.L_10035:
        /*eaf4*/ 	.word	index@($_ZN7cutlass13device_kernelIN5flash19enable_sm80_to_sm89INS1_16FlashAttnBwdSm80INS1_25CollectiveMainloopBwdSm80ILi2ELi2EN4cute5tupleIJNS5_1CILi128EEES8_NS7_ILi64EEEEEENS_10bfloat16_tEfNS_4arch4Sm80ELb0ELb1ELb1ELb0ELb1ELb0ELb0ELb0ELi2ELi4ELi4ELi4ELb0EEENS1_24CollectiveEpilogueBwdGQAISA_fSD_Li256ELb0ELb1EEENS1_19SingleTileSchedulerILb0ELb0ELb0ELi128EEEEEEEEEvNT_6ParamsE$_ZN4cute3eso3ESOILb1ELb0EJNS_6LayoutINS_5tupleIJNS3_IJNS_1CILi8EEENS4_ILi1EEEEEENS4_ILi2EEEEEENS3_IJNS3_IJS6_NS4_ILi0EEEEEENS4_ILi8192EEEEEEEENS_10ViewEngineINS_8smem_ptrIPN7cutlass10bfloat16_tEEEEEEEC2ERKSE_RKSL_)
        /*eaf8*/ 	.word	0x00000000


	//----- nvinfo : EIATTR_FRAME_SIZE
	.align		4
.L_10036:
        /*eafc*/ 	.byte	0x04, 0x11
        /*eafe*/ 	.short	(.L_10038 - .L_10037)
	.align		4
.L_10037:
        /*eb00*/ 	.word	index@($_ZN7cutlass13device_kernelIN5flash19enable_sm80_to_sm89INS1_16FlashAttnBwdSm80INS1_25CollectiveMainloopBwdSm80ILi2ELi2EN4cute5tupleIJNS5_1CILi128EEES8_NS7_ILi64EEEEEENS_10bfloat16_tEfNS_4arch4Sm80ELb0ELb1ELb1ELb0ELb1ELb0ELb0ELb0ELi2ELi4ELi4ELi4ELb0EEENS1_24CollectiveEpilogueBwdGQAISA_fSD_Li256ELb0ELb1EEENS1_19SingleTileSchedulerILb0ELb0ELb0ELi128EEEEEEEEEvNT_6ParamsE$_ZN4cute3eso3ESOILb1ELb0EJNS_6LayoutINS_5tupleIJNS3_IJNS_1CILi8EEENS4_ILi1EEEEEENS4_ILi2EEEEEENS3_IJNS3_IJS6_NS4_ILi0EEEEEENS4_ILi64EEEEEEEEiEEC2ERKSE_RKi)
        /*eb04*/ 	.word	0x00000000


	//----- nvinfo : EIATTR_FRAME_SIZE
	.align		4
.L_10038:
        /*eb08*/ 	.byte	0x04, 0x11
        /*eb0a*/ 	.short	(.L_10040 - .L_10039)
	.align		4
.L_10039:
        /*eb0c*/ 	.word	index@($_ZN7cutlass13device_kernelIN5flash19enable_sm80_to_sm89INS1_16FlashAttnBwdSm80INS1_25CollectiveMainloopBwdSm80ILi2ELi2EN4cute5tupleIJNS5_1CILi128EEES8_NS7_ILi64EEEEEENS_10bfloat16_tEfNS_4arch4Sm80ELb0ELb1ELb1ELb0ELb1ELb0ELb0ELb0ELi2ELi4ELi4ELi4ELb0EEENS1_24CollectiveEpilogueBwdGQAISA_fSD_Li256ELb0ELb1EEENS1_19SingleTileSchedulerILb0ELb0ELb0ELi128EEEEEEEEEvNT_6ParamsE$_ZN4cute3eso3ESOILb1ELb0EJNS_6LayoutINS_5tupleIJNS3_IJNS_1CILi8EEENS4_ILi1EEEEEENS4_ILi2EEEEEENS3_IJNS3_IJS6_NS4_ILi0EEEEEENS4_ILi64EEEEEEEENS_10ViewEngineIPN7cutlass10bfloat16_tEEEEEC2ERKSE_RKSJ_)
        /*eb10*/ 	.word	0x00000000


	//----- nvinfo : EIATTR_FRAME_SIZE
	.align		4
.L_10040:
        /*eb14*/ 	.byte	0x04, 0x11
        /*eb16*/ 	.short	(.L_10042 - .L_10041)
	.align		4
.L_10041:
        /*eb18*/ 	.word	index@($_ZN7cutlass13device_kernelIN5flash19enable_sm80_to_sm89INS1_16FlashAttnBwdSm80INS1_25CollectiveMainloopBwdSm80ILi2ELi2EN4cute5tupleIJNS5_1CILi128EEES8_NS7_ILi64EEEEEENS_10bfloat16_tEfNS_4arch4Sm80ELb0ELb1ELb1ELb0ELb1ELb0ELb0ELb0ELi2ELi4ELi4ELi4ELb0EEENS1_24CollectiveEpilogueBwdGQAISA_fSD_Li256ELb0ELb1EEENS1_19SingleTileSchedulerILb0ELb0ELb0ELi128EEEEEEEEEvNT_6ParamsE$_ZN4cute3eso3ESOILb1ELb0EJNS_6LayoutINS_5tupleIJNS3_IJNS_1CILi8EEENS4_ILi1EEEEEENS4_ILi2EEEEEENS3_IJNS3_IJS6_NS4_ILi0EEEEEENS4_ILi4096EEEEEEEEiEEC2ERKSE_RKi)
        /*eb1c*/ 	.word	0x00000000


	//----- nvinfo : EIATTR_FRAME_SIZE
	.align		4
.L_10042:
        /*eb20*/ 	.byte	0x04, 0x11
        /*eb22*/ 	.short	(.L_10044 - .L_10043)
	.align		4
.L_10043:
        /*eb24*/ 	.word	index@($_ZN7cutlass13device_kernelIN5flash19enable_sm80_to_sm89INS1_16FlashAttnBwdSm80INS1_25CollectiveMainloopBwdSm80ILi2ELi2EN4cute5tupleIJNS5_1CILi128EEES8_NS7_ILi64EEEEEENS_10bfloat16_tEfNS_4arch4Sm80ELb0ELb1ELb1ELb0ELb1ELb0ELb0ELb0ELi2ELi4ELi4ELi4ELb0EEENS1_24CollectiveEpilogueBwdGQAISA_fSD_Li256ELb0ELb1EEENS1_19SingleTileSchedulerILb0ELb0ELb0ELi128EEEEEEEEEvNT_6ParamsE$_ZN4cute3eso3ESOILb1ELb0EJNS_6LayoutINS_5tupleIJNS3_IJNS_1CILi8EEENS4_ILi1EEEEEENS4_ILi2EEEEEENS3_IJNS3_IJS6_NS4_ILi0EEEEEENS4_ILi4096EEEEEEEENS_10ViewEngineINS_8smem_ptrIPN7cutlass10bfloat16_tEEEEEEEC2ERKSE_RKSL_)
        /*eb28*/ 	.word	0x00000000


	//----- nvinfo : EIATTR_FRAME_SIZE
	.align		4
.L_10044:
        /*eb2c*/ 	.byte	0x04, 0x11
        /*eb2e*/ 	.short	(.L_10046 - .L_10045)
	.align		4
.L_10045:
        /*eb30*/ 	.word	index@($_ZN7cutlass13device_kernelIN5flash19enable_sm80_to_sm89INS1_16FlashAttnBwdSm80INS1_25CollectiveMainloopBwdSm80ILi2ELi2EN4cute5tupleIJNS5_1CILi128EEES8_NS7_ILi64EEEEEENS_10bfloat16_tEfNS_4arch4Sm80ELb0ELb1ELb1ELb0ELb1ELb0ELb0ELb0ELi2ELi4ELi4ELi4ELb0EEENS1_24CollectiveEpilogueBwdGQAISA_fSD_Li256ELb0ELb1EEENS1_19SingleTileSchedulerILb0ELb0ELb0ELi128EEEEEEEEEvNT_6ParamsE$_ZN4cute3eso3ESOILb1ELb0EJNS_6LayoutINS_5tupleIJNS3_IJNS_1CILi8EEENS4_ILi1EEEEEENS3_IJNS4_ILi4EEEEEEEEENS3_IJNS3_IJS6_NS4_ILi0EEEEEENS3_IJS5_EEEEEEEENS_10ViewEngineIPN7cutlass10bfloat16_tEEEEEC2ERKSF_RKSK_)
        /*eb34*/ 	.word	0x00000000


	//----- nvinfo : EIATTR_FRAME_SIZE
	.align		4
.L_10046:
        /*eb38*/ 	.byte	0x04, 0x11
        /*eb3a*/ 	.short	(.L_10048 - .L_10047)
	.align		4
.L_10047:
        /*eb3c*/ 	.word	index@($_ZN7cutlass13device_kernelIN5flash19enable_sm80_to_sm89INS1_16FlashAttnBwdSm80INS1_25CollectiveMainloopBwdSm80ILi2ELi2EN4cute5tupleIJNS5_1CILi128EEES8_NS7_ILi64EEEEEENS_10bfloat16_tEfNS_4arch4Sm80ELb0ELb1ELb1ELb0ELb1ELb0ELb0ELb0ELi2ELi4ELi4ELi4ELb0EEENS1_24CollectiveEpilogueBwdGQAISA_fSD_Li256ELb0ELb1EEENS1_19SingleTileSchedulerILb0ELb0ELb0ELi128EEEEEEEEEvNT_6ParamsE$_ZN4cute3eso3ESOILb1ELb0EJNS_6LayoutINS_5tupleIJNS3_IJNS_1CILi8EEENS4_ILi1EEEEEENS3_IJNS4_ILi4EEEEEEEEENS3_IJNS3_IJS6_NS4_ILi0EEEEEENS3_IJNS4_ILi2048EEEEEEEEEEENS_10ViewEngineINS_8smem_ptrIPN7cutlass10bfloat16_tEEEEEEEC2ERKSG_RKSN_)
        /*eb40*/ 	.word	0x00000000


	//----- nvinfo : EIATTR_FRAME_SIZE
	.align		4
.L_10048:
        /*eb44*/ 	.byte	0x04, 0x11
        /*eb46*/ 	.short	(.L_10050 - .L_10049)
	.align		4
.L_10049:
        /*eb48*/ 	.word	index@($_ZN7cutlass13device_kernelIN5flash19enable_sm80_to_sm89INS1_16FlashAttnBwdSm80INS1_25CollectiveMainloopBwdSm80ILi2ELi2EN4cute5tupleIJNS5_1CILi128EEES8_NS7_ILi64EEEEEENS_10bfloat16_tEfNS_4arch4Sm80ELb0ELb1ELb1ELb0ELb1ELb0ELb0ELb0ELi2ELi4ELi4ELi4ELb0EEENS1_24CollectiveEpilogueBwdGQAISA_fSD_Li256ELb0ELb1EEENS1_19SingleTileSchedulerILb0ELb0ELb0ELi128EEEEEEEEEvNT_6ParamsE$_ZN4cute3eso3ESOILb1ELb0EJNS_6LayoutINS_5tupleIJNS3_IJNS_1CILi8EEENS4_ILi1EEEEEENS3_IJNS4_ILi2EEEEEEEEENS3_IJNS3_IJS6_NS4_ILi0EEEEEENS3_IJS5_EEEEEEEENS_10ViewEngineIPN7cutlass10bfloat16_tEEEEEC2ERKSF_RKSK_)
        /*eb4c*/ 	.word	0x00000000


	//----- nvinfo : EIATTR_FRAME_SIZE
	.align		4
.L_10050:
        /*eb50*/ 	.byte	0x04, 0x11
        /*eb52*/ 	.short	(.L_10052 - .L_10051)
	.align		4
.L_10051:
        /*eb54*/ 	.word	index@($_ZN7cutlass13device_kernelIN5flash19enable_sm80_to_sm89INS1_16FlashAttnBwdSm80INS1_25CollectiveMainloopBwdSm80ILi2ELi2EN4cute5tupleIJNS5_1CILi128EEES8_NS7_ILi64EEEEEENS_10bfloat16_tEfNS_4arch4Sm80ELb0ELb1ELb1ELb0ELb1ELb0ELb0ELb0ELi2ELi4ELi4ELi4ELb0EEENS1_24CollectiveEpilogueBwdGQAISA_fSD_Li256ELb0ELb1EEENS1_19SingleTileSchedulerILb0ELb0ELb0ELi128EEEEEEEEEvNT_6ParamsE$_ZN4cute3eso3ESOILb1ELb0EJNS_6LayoutINS_5tupleIJNS3_IJNS_1CILi8EEENS4_ILi1EEEEEENS3_IJNS4_ILi2EEEEEEEEENS3_IJNS3_IJS6_NS4_ILi0EEEEEENS3_IJNS4_ILi8192EEEEEEEEEEENS_10ViewEngineINS_8smem_ptrIPN7cutlass10bfloat16_tEEEEEEEC2ERKSG_RKSN_)
        /*eb58*/ 	.word	0x00000000


	//----- nvinfo : EIATTR_FRAME_SIZE
	.align		4
.L_10052:
        /*eb5c*/ 	.byte	0x04, 0x11
        /*eb5e*/ 	.short	(.L_10054 - .L_10053)
	.align		4
.L_10053:
        /*eb60*/ 	.word	index@($_ZN7cutlass13device_kernelIN5flash19enable_sm80_to_sm89INS1_16FlashAttnBwdSm80INS1_25CollectiveMainloopBwdSm80ILi2ELi2EN4cute5tupleIJNS5_1CILi128EEES8_NS7_ILi64EEEEEENS_10bfloat16_tEfNS_4arch4Sm80ELb0ELb1ELb1ELb0ELb1ELb0ELb0ELb0ELi2ELi4ELi4ELi4ELb0EEENS1_24CollectiveEpilogueBwdGQAISA_fSD_Li256ELb0ELb1EEENS1_19SingleTileSchedulerILb0ELb0ELb0ELi128EEEEEEEEEvNT_6ParamsE$_ZN4cute3eso3ESOILb1ELb0EJNS_6LayoutINS_5tupleIJNS3_IJNS_1CILi8EEENS4_ILi1EEEEEENS3_IJNS4_ILi2EEEEEEEEENS3_IJNS3_IJS6_NS4_ILi0EEEEEENS3_IJNS4_ILi64EEEEEEEEEEENS_10ViewEngineIPN7cutlass10bfloat16_tEEEEEC2ERKSG_RKSL_)
        /*eb64*/ 	.word	0x00000000


	//----- nvinfo : EIATTR_FRAME_SIZE
	.align		4
.L_10054:
        /*eb68*/ 	.byte	0x04, 0x11
        /*eb6a*/ 	.short	(.L_10056 - .L_10055)
	.align		4
.L_10055:
        /*eb6c*/ 	.word	index@($_ZN7cutlass13device_kernelIN5flash19enable_sm80_to_sm89INS1_16FlashAttnBwdSm80INS1_25CollectiveMainloopBwdSm80ILi2ELi2EN4cute5tupleIJNS5_1CILi128EEES8_NS7_ILi64EEEEEENS_10bfloat16_tEfNS_4arch4Sm80ELb0ELb1ELb1ELb0ELb1ELb0ELb0ELb0ELi2ELi4ELi4ELi4ELb0EEENS1_24CollectiveEpilogueBwdGQAISA_fSD_Li256ELb0ELb1EEENS1_19SingleTileSchedulerILb0ELb0ELb0ELi128EEEEEEEEEvNT_6ParamsE$_ZN4cute3eso3ESOILb1ELb0EJNS_6LayoutINS_5tupleIJNS3_IJNS_1CILi8EEENS4_ILi1EEEEEENS3_IJNS4_ILi2EEEEEEEEENS3_IJNS3_IJS6_NS4_ILi0EEEEEENS3_IJNS4_ILi4096EEEEEEEEEEENS_10ViewEngineINS_8smem_ptrIPN7cutlass10bfloat16_tEEEEEEEC2ERKSG_RKSN_)
        /*eb70*/ 	.word	0x00000000


	//----- nvinfo : EIATTR_FRAME_SIZE
	.align		4
.L_10056:
        /*eb74*/ 	.byte	0x04, 0x11
        /*eb76*/ 	.short	(.L_10058 - .L_10057)
	.align		4
.L_10057:
        /*eb78*/ 	.word	index@($_ZN7cutlass13device_kernelIN5flash19enable_sm80_to_sm89INS1_16FlashAttnBwdSm80INS1_25CollectiveMainloopBwdSm80ILi2ELi2EN4cute5tupleIJNS5_1CILi128EEES8_NS7_ILi64EEEEEENS_10bfloat16_tEfNS_4arch4Sm80ELb0ELb1ELb1ELb0ELb1ELb0ELb0ELb0ELi2ELi4ELi4ELi4ELb0EEENS1_24CollectiveEpilogueBwdGQAISA_fSD_Li256ELb0ELb1EEENS1_19SingleTileSchedulerILb0ELb0ELb0ELi128EEEEEEEEEvNT_6ParamsE$_ZN4cute3eso3ESOILb1ELb0EJNS_6LayoutINS_5tupleIJNS3_IJNS_1CILi8EEENS4_ILi1EEEEEEEEENS3_IJNS3_IJS6_NS4_ILi0EEEEEEEEEEElEEC2ERKSC_RKl)
        /*eb7c*/ 	.word	0x00000000


	//----- nvinfo : EIATTR_FRAME_SIZE
	.align		4
.L_10058:
        /*eb80*/ 	.byte	0x04, 0x11
        /*eb82*/ 	.short	(.L_10060 - .L_10059)
	.align		4
.L_10059:
        /*eb84*/ 	.word	index@($_ZN7cutlass13device_kernelIN5flash19enable_sm80_to_sm89INS1_16FlashAttnBwdSm80INS1_25CollectiveMainloopBwdSm80ILi2ELi2EN4cute5tupleIJNS5_1CILi128EEES8_NS7_ILi64EEEEEENS_10bfloat16_tEfNS_4arch4Sm80ELb0ELb1ELb1ELb0ELb1ELb0ELb0ELb0ELi2ELi4ELi4ELi4ELb0EEENS1_24CollectiveEpilogueBwdGQAISA_fSD_Li256ELb0ELb1EEENS1_19SingleTileSchedulerILb0ELb0ELb0ELi128EEEEEEEEEvNT_6ParamsE$_ZN4cute3eso3ESOILb1ELb0EJNS_6LayoutINS_5tupleIJNS3_IJNS_1CILi8EEENS4_ILi1EEEEEEEEENS3_IJNS3_IJS6_NS4_ILi0EEEEEEEEEEEiEEC2ERKSC_RKi)
        /*eb88*/ 	.word	0x00000000


	//----- nvinfo : EIATTR_FRAME_SIZE
	.align		4
.L_10060:
        /*eb8c*/ 	.byte	0x04, 0x11
        /*eb8e*/ 	.short	(.L_10062 - .L_10061)
	.align		4
.L_10061:
        /*eb90*/ 	.word	index@($_ZN7cutlass13device_kernelIN5flash19enable_sm80_to_sm89INS1_16FlashAttnBwdSm80INS1_25CollectiveMainloopBwdSm80ILi2ELi2EN4cute5tupleIJNS5_1CILi128EEES8_NS7_ILi64EEEEEENS_10bfloat16_tEfNS_4arch4Sm80ELb0ELb1ELb1ELb0ELb1ELb0ELb0ELb0ELi2ELi4ELi4ELi4ELb0EEENS1_24CollectiveEpilogueBwdGQAISA_fSD_Li256ELb0ELb1EEENS1_19SingleTileSchedulerILb0ELb0ELb0ELi128EEEEEEEEEvNT_6ParamsE$_ZN4cute3eso3ESOILb1ELb0EJNS_6LayoutINS_5tupleIJNS3_IJNS_1CILi8EEENS4_ILi1EEEEEEEEENS3_IJNS3_IJS6_NS4_ILi0EEEEEEEEEEENS_10ViewEngineIPN7cutlass10bfloat16_tEEEEEC2ERKSC_RKSH_)
        /*eb94*/ 	.word	0x00000000


	//----- nvinfo : EIATTR_FRAME_SIZE
	.align		4
.L_10062:
        /*eb98*/ 	.byte	0x04, 0x11
        /*eb9a*/ 	.short	(.L_10064 - .L_10063)
	.align		4
.L_10063:
        /*eb9c*/ 	.word	index@($_ZN7cutlass13device_kernelIN5flash19enable_sm80_to_sm89INS1_16FlashAttnBwdSm80INS1_25CollectiveMainloopBwdSm80ILi2ELi2EN4cute5tupleIJNS5_1CILi128EEES8_NS7_ILi64EEEEEENS_10bfloat16_tEfNS_4arch4Sm80ELb0ELb1ELb1ELb0ELb1ELb0ELb0ELb0ELi2ELi4ELi4ELi4ELb0EEENS1_24CollectiveEpilogueBwdGQAISA_fSD_Li256ELb0ELb1EEENS1_19SingleTileSchedulerILb0ELb0ELb0ELi128EEEEEEEEEvNT_6ParamsE$_ZN4cute3eso3ESOILb1ELb0EJNS_6LayoutINS_5tupleIJNS3_IJNS_1CILi8EEENS4_ILi1EEEEEEEEENS3_IJNS3_IJS6_NS4_ILi0EEEEEEEEEEENS_10ViewEngineINS_8smem_ptrIPN7cutlass10bfloat16_tEEEEEEEC2ERKSC_RKSJ_)
        /*eba0*/ 	.word	0x00000000


	//----- nvinfo : EIATTR_FRAME_SIZE
	.align		4
.L_10064:
        /*eba4*/ 	.byte	0x04, 0x11
        /*eba6*/ 	.short	(.L_10066 - .L_10065)
	.align		4
.L_10065:
        /*eba8*/ 	.word	index@($_ZN7cutlass13device_kernelIN5flash19enable_sm80_to_sm89INS1_16FlashAttnBwdSm80INS1_25CollectiveMainloopBwdSm80ILi2ELi2EN4cute5tupleIJNS5_1CILi128EEES8_NS7_ILi64EEEEEENS_10bfloat16_tEfNS_4arch4Sm80ELb0ELb1ELb1ELb0ELb1ELb0ELb0ELb0ELi2ELi4ELi4ELi4ELb0EEENS1_24CollectiveEpilogueBwdGQAISA_fSD_Li256ELb0ELb1EEENS1_19SingleTileSchedulerILb0ELb0ELb0ELi128EEEEEEEEEvNT_6ParamsE$_ZN4cute3eso3ESOILb1ELb0EJNS_6LayoutINS_5tupleIJNS3_IJNS_1CILi8EEENS4_ILi1EEEEEEEEENS3_IJNS3_IJS6_NS4_ILi0EEEEEEEEEEENS_10ViewEngineINS_8gmem_ptrIPKN7cutlass10bfloat16_tEEEEEEEC2ERKSC_RKSK_)
        /*ebac*/ 	.word	0x00000000


	//----- nvinfo : EIATTR_FRAME_SIZE
	.align		4
.L_10066:
        /*ebb0*/ 	.byte	0x04, 0x11
        /*ebb2*/ 	.short	(.L_10068 - .L_10067)
	.align		4
.L_10067:
        /*ebb4*/ 	.word	index@($_ZN7cutlass13device_kernelIN5flash19enable_sm80_to_sm89INS1_16FlashAttnBwdSm80INS1_25CollectiveMainloopBwdSm80ILi2ELi2EN4cute5tupleIJNS5_1CILi128EEES8_NS7_ILi64EEEEEENS_10bfloat16_tEfNS_4arch4Sm80ELb0ELb1ELb1ELb0ELb1ELb0ELb0ELb0ELi2ELi4ELi4ELi4ELb0EEENS1_24CollectiveEpilogueBwdGQAISA_fSD_Li256ELb0ELb1EEENS1_19SingleTileSchedulerILb0ELb0ELb0ELi128EEEEEEEEEvNT_6ParamsE$_ZN4cute3eso3ESOILb1ELb0EJNS_6LayoutINS_5tupleIJNS3_IJNS_1CILi4EEENS4_ILi1EEEEEES6_EEENS3_IJNS3_IJS6_NS4_ILi0EEEEEES9_EEEEEiEEC2ERKSC_RKi)
        /*ebb8*/ 	.word	0x00000000


	//----- nvinfo : EIATTR_FRAME_SIZE
	.align		4
.L_10068:
        /*ebbc*/ 	.byte	0x04, 0x11
        /*ebbe*/ 	.short	(.L_10070 - .L_10069)
	.align		4
.L_10069:
        /*ebc0*/ 	.word	index@($_ZN7cutlass13device_kernelIN5flash19enable_sm80_to_sm89INS1_16FlashAttnBwdSm80INS1_25CollectiveMainloopBwdSm80ILi2ELi2EN4cute5tupleIJNS5_1CILi128EEES8_NS7_ILi64EEEEEENS_10bfloat16_tEfNS_4arch4Sm80ELb0ELb1ELb1ELb0ELb1ELb0ELb0ELb0ELi2ELi4ELi4ELi4ELb0EEENS1_24CollectiveEpilogueBwdGQAISA_fSD_Li256ELb0ELb1EEENS1_19SingleTileSchedulerILb0ELb0ELb0ELi128EEEEEEEEEvNT_6ParamsE$_ZN4cute3eso3ESOILb1ELb0EJNS_6LayoutINS_5tupleIJNS3_IJNS_1CILi4EEENS4_ILi1EEEEEES6_EEENS3_IJNS3_IJS6_NS4_ILi0EEEEEES9_EEEEENS_10ViewEngineINS_8smem_ptrIPfEEEEEEC2ERKSC_RKSH_)
        /*ebc4*/ 	.word	0x00000000


	//----- nvinfo : EIATTR_FRAME_SIZE
	.align		4
.L_10070:
        /*ebc8*/ 	.byte	0x04, 0x11
        /*ebca*/ 	.short	(.L_10072 - .L_10071)
	.align		4
.L_10071:
        /*ebcc*/ 	.word	index@($_ZN7cutlass13device_kernelIN5flash19enable_sm80_to_sm89INS1_16FlashAttnBwdSm80INS1_25CollectiveMainloopBwdSm80ILi2ELi2EN4cute5tupleIJNS5_1CILi128EEES8_NS7_ILi64EEEEEENS_10bfloat16_tEfNS_4arch4Sm80ELb0ELb1ELb1ELb0ELb1ELb0ELb0ELb0ELi2ELi4ELi4ELi4ELb0EEENS1_24CollectiveEpilogueBwdGQAISA_fSD_Li256ELb0ELb1EEENS1_19SingleTileSchedulerILb0ELb0ELb0ELi128EEEEEEEEEvNT_6ParamsE$_ZN4cute3eso3ESOILb1ELb0EJNS_6LayoutINS_5tupleIJNS3_IJNS_1CILi4EEENS4_ILi1EEEEEES6_EEENS3_IJNS3_IJS6_NS4_ILi0EEEEEES9_EEEEENS_10ViewEngineINS_8gmem_ptrIPKfEEEEEEC2ERKSC_RKSI_)
        /*ebd0*/ 	.word	0x00000000


	//----- nvinfo : EIATTR_FRAME_SIZE
	.align		4
.L_10072:
        /*ebd4*/ 	.byte	0x04, 0x11
        /*ebd6*/ 	.short	(.L_10074 - .L_10073)
	.align		4
.L_10073:
        /*ebd8*/ 	.word	index@($_ZN7cutlass13device_kernelIN5flash19enable_sm80_to_sm89INS1_16FlashAttnBwdSm80INS1_25CollectiveMainloopBwdSm80ILi2ELi2EN4cute5tupleIJNS5_1CILi128EEES8_NS7_ILi64EEEEEENS_10bfloat16_tEfNS_4arch4Sm80ELb0ELb1ELb1ELb0ELb1ELb0ELb0ELb0ELi2ELi4ELi4ELi4ELb0EEENS1_24CollectiveEpilogueBwdGQAISA_fSD_Li256ELb0ELb1EEENS1_19SingleTileSchedulerILb0ELb0ELb0ELi128EEEEEEEEEvNT_6ParamsE$_ZN4cute3eso3ESOILb1ELb0EJNS_6LayoutINS_5tupleIJNS3_IJNS_1CILi4EEENS4_ILi1EEEEEEEEENS3_IJNS3_IJS6_NS4_ILi0EEEEEEEEEEENS_10ViewEngineIPjEEEEC2ERKSC_RKSF_)
        /*ebdc*/ 	.word	0x00000000


	//----- nvinfo : EIATTR_FRAME_SIZE
	.align		4
.L_10074:
        /*ebe0*/ 	.byte	0x04, 0x11
        /*ebe2*/ 	.short	(.L_10076 - .L_10075)
	.align		4
.L_10075:
        /*ebe4*/ 	.word	index@($_ZN7cutlass13device_kernelIN5flash19enable_sm80_to_sm89INS1_16FlashAttnBwdSm80INS1_25CollectiveMainloopBwdSm80ILi2ELi2EN4cute5tupleIJNS5_1CILi128EEES8_NS7_ILi64EEEEEENS_10bfloat16_tEfNS_4arch4Sm80ELb0ELb1ELb1ELb0ELb1ELb0ELb0ELb0ELi2ELi4ELi4ELi4ELb0EEENS1_24CollectiveEpilogueBwdGQAISA_fSD_Li256ELb0ELb1EEENS1_19SingleTileSchedulerILb0ELb0ELb0ELi128EEEEEEEEEvNT_6ParamsE$_ZN4cute3eso3ESOILb1ELb0EJNS_6LayoutINS_5tupleIJNS3_IJNS_1CILi4EEENS4_ILi1EEEEEEEEENS3_IJNS3_IJS6_NS4_ILi0EEEEEEEEEEENS_10ViewEngineINS_8smem_ptrIPfEEEEEEC2ERKSC_RKSH_)
        /*ebe8*/ 	.word	0x00000000


	//----- nvinfo : EIATTR_FRAME_SIZE
	.align		4
.L_10076:
        /*ebec*/ 	.byte	0x04, 0x11
        /*ebee*/ 	.short	(.L_10078 - .L_10077)
	.align		4
.L_10077:
        /*ebf0*/ 	.word	index@($_ZN7cutlass13device_kernelIN5flash19enable_sm80_to_sm89INS1_16FlashAttnBwdSm80INS1_25CollectiveMainloopBwdSm80ILi2ELi2EN4cute5tupleIJNS5_1CILi128EEES8_NS7_ILi64EEEEEENS_10bfloat16_tEfNS_4arch4Sm80ELb0ELb1ELb1ELb0ELb1ELb0ELb0ELb0ELi2ELi4ELi4ELi4ELb0EEENS1_24CollectiveEpilogueBwdGQAISA_fSD_Li256ELb0ELb1EEENS1_19SingleTileSchedulerILb0ELb0ELb0ELi128EEEEEEEEEvNT_6ParamsE$_ZN4cute3eso3ESOILb1ELb0EJNS_6LayoutINS_5tupleIJNS3_IJNS_1CILi4EEENS4_ILi1EEEEEEEEENS3_IJNS3_IJS6_NS4_ILi0EEEEEEEEEEENS_10ViewEngineINS_8gmem_ptrIPKfEEEEEEC2ERKSC_RKSI_)
        /*ebf4*/ 	.word	0x00000000


	//----- nvinfo : EIATTR_FRAME_SIZE
	.align		4
.L_10078:
        /*ebf8*/ 	.byte	0x04, 0x11
        /*ebfa*/ 	.short	(.L_10080 - .L_10079)
	.align		4
.L_10079:
        /*ebfc*/ 	.word	index@($_ZN7cutlass13device_kernelIN5flash19enable_sm80_to_sm89INS1_16FlashAttnBwdSm80INS1_25CollectiveMainloopBwdSm80ILi2ELi2EN4cute5tupleIJNS5_1CILi128EEES8_NS7_ILi64EEEEEENS_10bfloat16_tEfNS_4arch4Sm80ELb0ELb1ELb1ELb0ELb1ELb0ELb0ELb0ELi2ELi4ELi4ELi4ELb0EEENS1_24CollectiveEpilogueBwdGQAISA_fSD_Li256ELb0ELb1EEENS1_19SingleTileSchedulerILb0ELb0ELb0ELi128EEEEEEEEEvNT_6ParamsE$_ZN4cute3eso3ESOILb1ELb0EJNS_6LayoutINS_5tupleIJNS3_IJNS_1CILi2EEES5_S5_EEES5_EEENS3_IJNS3_IJNS4_ILi1EEES5_NS4_ILi4EEEEEENS4_ILi8EEEEEEEEiEEC2ERKSD_RKi)
        /*ec00*/ 	.word	0x00000000


	//----- nvinfo : EIATTR_FRAME_SIZE
	.align		4
.L_10080:
        /*ec04*/ 	.byte	0x04, 0x11
        /*ec06*/ 	.short	(.L_10082 - .L_10081)
	.align		4
.L_10081:
        /*ec08*/ 	.word	index@($_ZN7cutlass13device_kernelIN5flash19enable_sm80_to_sm89INS1_16FlashAttnBwdSm80INS1_25CollectiveMainloopBwdSm80ILi2ELi2EN4cute5tupleIJNS5_1CILi128EEES8_NS7_ILi64EEEEEENS_10bfloat16_tEfNS_4arch4Sm80ELb0ELb1ELb1ELb0ELb1ELb0ELb0ELb0ELi2ELi4ELi4ELi4ELb0EEENS1_24CollectiveEpilogueBwdGQAISA_fSD_Li256ELb0ELb1EEENS1_19SingleTileSchedulerILb0ELb0ELb0ELi128EEEEEEEEEvNT_6ParamsE$_ZN4cute3eso3ESOILb1ELb0EJNS_6LayoutINS_5tupleIJNS3_IJNS_1CILi2EEES5_S5_EEES5_EEENS3_IJNS3_IJNS4_ILi1EEES5_NS4_ILi4EEEEEENS4_ILi8EEEEEEEENS_10ViewEngineIPN7cutlass10bfloat16_tEEEEEC2ERKSD_RKSI_)
        /*ec0c*/ 	.word	0x00000000


	//----- nvinfo : EIATTR_FRAME_SIZE
	.align		4
.L_10082:
        /*ec10*/ 	.byte	0x04, 0x11
        /*ec12*/ 	.short	(.L_10084 - .L_10083)
	.align		4
.L_10083:
        /*ec14*/ 	.word	index@($_ZN7cutlass13device_kernelIN5flash19enable_sm80_to_sm89INS1_16FlashAttnBwdSm80INS1_25CollectiveMainloopBwdSm80ILi2ELi2EN4cute5tupleIJNS5_1CILi128EEES8_NS7_ILi64EEEEEENS_10bfloat16_tEfNS_4arch4Sm80ELb0ELb1ELb1ELb0ELb1ELb0ELb0ELb0ELi2ELi4ELi4ELi4ELb0EEENS1_24CollectiveEpilogueBwdGQAISA_fSD_Li256ELb0ELb1EEENS1_19SingleTileSchedulerILb0ELb0ELb0ELi128EEEEEEEEEvNT_6ParamsE$_ZN4cute3eso3ESOILb1ELb0EJNS_6LayoutINS_5tupleIJNS3_IJNS_1CILi2EEES5_S5_EEES5_EEENS3_IJNS3_IJNS4_ILi1EEES5_NS4_ILi4EEEEEENS4_ILi64EEEEEEEEiEEC2ERKSD_RKi)
        /*ec18*/ 	.word	0x00000000


	//----- nvinfo : EIATTR_FRAME_SIZE
	.align		4
.L_10084:
        /*ec1c*/ 	.byte	0x04, 0x11
        /*ec1e*/ 	.short	(.L_10086 - .L_10085)
	.align		4
.L_10085:
        /*ec20*/ 	.word	index@($_ZN7cutlass13device_kernelIN5flash19enable_sm80_to_sm89INS1_16FlashAttnBwdSm80INS1_25CollectiveMainloopBwdSm80ILi2ELi2EN4cute5tupleIJNS5_1CILi128EEES8_NS7_ILi64EEEEEENS_10bfloat16_tEfNS_4arch4Sm80ELb0ELb1ELb1ELb0ELb1ELb0ELb0ELb0ELi2ELi4ELi4ELi4ELb0EEENS1_24CollectiveEpilogueBwdGQAISA_fSD_Li256ELb0ELb1EEENS1_19SingleTileSchedulerILb0ELb0ELb0ELi128EEEEEEEEEvNT_6ParamsE$_ZN4cute3eso3ESOILb1ELb0EJNS_6LayoutINS_5tupleIJNS3_IJNS_1CILi2EEES5_S5_EEES5_EEENS3_IJNS3_IJNS4_ILi1EEES5_NS4_ILi4EEEEEENS4_ILi64EEEEEEEENS_10ViewEngineIPN7cutlass10bfloat16_tEEEEEC2ERKSD_RKSI_)
        /*ec24*/ 	.word	0x00000000


	//----- nvinfo : EIATTR_FRAME_SIZE
	.align		4
.L_10086:
        /*ec28*/ 	.byte	0x04, 0x11
        /*ec2a*/ 	.short	(.L_10088 - .L_10087)
	.align		4
.L_10087:
        /*ec2c*/ 	.word	index@($_ZN7cutlass13device_kernelIN5flash19enable_sm80_to_sm89INS1_16FlashAttnBwdSm80INS1_25CollectiveMainloopBwdSm80ILi2ELi2EN4cute5tupleIJNS5_1CILi128EEES8_NS7_ILi64EEEEEENS_10bfloat16_tEfNS_4arch4Sm80ELb0ELb1ELb1ELb0ELb1ELb0ELb0ELb0ELi2ELi4ELi4ELi4ELb0EEENS1_24CollectiveEpilogueBwdGQAISA_fSD_Li256ELb0ELb1EEENS1_19SingleTileSchedulerILb0ELb0ELb0ELi128EEEEEEEEEvNT_6ParamsE$_ZN4cute3eso3ESOILb1ELb0EJNS_6LayoutINS_5tupleIJNS3_IJNS_1CILi2EEES5_S5_EEEEEENS3_IJNS3_IJNS4_ILi1EEES5_NS4_ILi4EEEEEEEEEEEiEEC2ERKSC_RKi)
        /*ec30*/ 	.word	0x00000000


	//----- nvinfo : EIATTR_FRAME_SIZE
	.align		4
.L_10088:
        /*ec34*/ 	.byte	0x04, 0x11
        /*ec36*/ 	.short	(.L_10090 - .L_10089)
	.align		4
.L_10089:
        /*ec38*/ 	.word	index@($_ZN7cutlass13device_kernelIN5flash19enable_sm80_to_sm89INS1_16FlashAttnBwdSm80INS1_25CollectiveMainloopBwdSm80ILi2ELi2EN4cute5tupleIJNS5_1CILi128EEES8_NS7_ILi64EEEEEENS_10bfloat16_tEfNS_4arch4Sm80ELb0ELb1ELb1ELb0ELb1ELb0ELb0ELb0ELi2ELi4ELi4ELi4ELb0EEENS1_24CollectiveEpilogueBwdGQAISA_fSD_Li256ELb0ELb1EEENS1_19SingleTileSchedulerILb0ELb0ELb0ELi128EEEEEEEEEvNT_6ParamsE$_ZN4cute3eso3ESOILb1ELb0EJNS_6LayoutINS_5tupleIJNS3_IJNS_1CILi2EEES5_S5_EEEEEENS3_IJNS3_IJNS4_ILi1EEES5_NS4_ILi4EEEEEEEEEEENS_10ViewEngineIPN7cutlass10bfloat16_tEEEEEC2ERKSC_RKSH_)
        /*ec3c*/ 	.word	0x00000000


	//----- nvinfo : EIATTR_FRAME_SIZE
	.align		4
.L_10090:
        /*ec40*/ 	.byte	0x04, 0x11
        /*ec42*/ 	.short	(.L_10092 - .L_10091)
	.align		4
.L_10091:
        /*ec44*/ 	.word	index@($_ZN7cutlass13device_kernelIN5flash19enable_sm80_to_sm89INS1_16FlashAttnBwdSm80INS1_25CollectiveMainloopBwdSm80ILi2ELi2EN4cute5tupleIJNS5_1CILi128EEES8_NS7_ILi64EEEEEENS_10bfloat16_tEfNS_4arch4Sm80ELb0ELb1ELb1ELb0ELb1ELb0ELb0ELb0ELi2ELi4ELi4ELi4ELb0EEENS1_24CollectiveEpilogueBwdGQAISA_fSD_Li256ELb0ELb1EEENS1_19SingleTileSchedulerILb0ELb0ELb0ELi128EEEEEEEEEvNT_6ParamsE$_ZN4cute3eso3ESOILb1ELb0EJNS_6LayoutINS_5tupleIJNS3_IJNS_1CILi2EEES5_EEES6_EEENS3_IJNS3_IJNS4_ILi1EEES5_EEENS3_IJNS4_ILi32EEENS4_ILi64EEEEEEEEEEEiEEC2ERKSE_RKi)
        /*ec48*/ 	.word	0x00000000


	//----- nvinfo : EIATTR_FRAME_SIZE
	.align		4
.L_10092:
        /*ec4c*/ 	.byte	0x04, 0x11
        /*ec4e*/ 	.short	(.L_10094 - .L_10093)
	.align		4
.L_10093:
        /*ec50*/ 	.word	index@($_ZN7cutlass13device_kernelIN5flash19enable_sm80_to_sm89INS1_16FlashAttnBwdSm80INS1_25CollectiveMainloopBwdSm80ILi2ELi2EN4cute5tupleIJNS5_1CILi128EEES8_NS7_ILi64EEEEEENS_10bfloat16_tEfNS_4arch4Sm80ELb0ELb1ELb1ELb0ELb1ELb0ELb0ELb0ELi2ELi4ELi4ELi4ELb0EEENS1_24CollectiveEpilogueBwdGQAISA_fSD_Li256ELb0ELb1EEENS1_19SingleTileSchedulerILb0ELb0ELb0ELi128EEEEEEEEEvNT_6ParamsE$_ZN4cute3eso3ESOILb1ELb0EJNS_6LayoutINS_5tupleIJNS3_IJNS_1CILi2EEES5_EEES6_EEENS3_IJNS3_IJNS4_ILi1EEES5_EEENS3_IJNS4_ILi32EEENS4_ILi64EEEEEEEEEEENS_10ViewEngineIPN7cutlass10bfloat16_tEEEEEC2ERKSE_RKSJ_)
        /*ec54*/ 	.word	0x00000000


	//----- nvinfo : EIATTR_FRAME_SIZE
	.align		4
.L_10094:
        /*ec58*/ 	.byte	0x04, 0x11
        /*ec5a*/ 	.short	(.L_10096 - .L_10095)
	.align		4
.L_10095:
        /*ec5c*/ 	.word	index@($_ZN7cutlass13device_kernelIN5flash19enable_sm80_to_sm89INS1_16FlashAttnBwdSm80INS1_25CollectiveMainloopBwdSm80ILi2ELi2EN4cute5tupleIJNS5_1CILi128EEES8_NS7_ILi64EEEEEENS_10bfloat16_tEfNS_4arch4Sm80ELb0ELb1ELb1ELb0ELb1ELb0ELb0ELb0ELi2ELi4ELi4ELi4ELb0EEENS1_24CollectiveEpilogueBwdGQAISA_fSD_Li256ELb0ELb1EEENS1_19SingleTileSchedulerILb0ELb0ELb0ELi128EEEEEEEEEvNT_6ParamsE$_ZN4cute3eso3ESOILb1ELb0EJNS_6LayoutINS_5tupleIJNS3_IJNS_1CILi2EEES5_EEES5_NS4_ILi8EEEEEENS3_IJNS3_IJNS_11ScaledBasisINS4_ILi1EEEJLi1EEEENS9_IS7_JLi0EEEEEEENS9_INS4_ILi64EEEJLi0EEEENS9_INS4_ILi16EEEJLi1EEEEEEEEENS_15ArithmeticTupleIJiiEEEEEC2ERKSJ_RKSL_)
        /*ec60*/ 	.word	0x00000000


	//----- nvinfo : EIATTR_FRAME_SIZE
	.align		4
.L_10096:
        /*ec64*/ 	.byte	0x04, 0x11
        /*ec66*/ 	.short	(.L_10098 - .L_10097)
	.align		4
.L_10097:
        /*ec68*/ 	.word	index@($_ZN7cutlass13device_kernelIN5flash19enable_sm80_to_sm89INS1_16FlashAttnBwdSm80INS1_25CollectiveMainloopBwdSm80ILi2ELi2EN4cute5tupleIJNS5_1CILi128EEES8_NS7_ILi64EEEEEENS_10bfloat16_tEfNS_4arch4Sm80ELb0ELb1ELb1ELb0ELb1ELb0ELb0ELb0ELi2ELi4ELi4ELi4ELb0EEENS1_24CollectiveEpilogueBwdGQAISA_fSD_Li256ELb0ELb1EEENS1_19SingleTileSchedulerILb0ELb0ELb0ELi128EEEEEEEEEvNT_6ParamsE$_ZN4cute3eso3ESOILb1ELb0EJNS_6LayoutINS_5tupleIJNS3_IJNS_1CILi2EEES5_EEES5_NS4_ILi8EEEEEENS3_IJNS3_IJNS_11ScaledBasisINS4_ILi1EEEJLi1EEEENS9_IS7_JLi0EEEEEEENS9_INS4_ILi64EEEJLi0EEEENS9_INS4_ILi16EEEJLi1EEEEEEEEENS_10ViewEngineINS_23ArithmeticTupleIteratorINS_15ArithmeticTupleIJiiEEEEEEEEEC2ERKSJ_RKSP_)
        /*ec6c*/ 	.word	0x00000000


	//----- nvinfo : EIATTR_FRAME_SIZE
	.align		4
.L_10098:
        /*ec70*/ 	.byte	0x04, 0x11
        /*ec72*/ 	.short	(.L_10100 - .L_10099)
	.align		4
.L_10099:
        /*ec74*/ 	.word	index@($_ZN7cutlass13device_kernelIN5flash19enable_sm80_to_sm89INS1_16FlashAttnBwdSm80INS1_25CollectiveMainloopBwdSm80ILi2ELi2EN4cute5tupleIJNS5_1CILi128EEES8_NS7_ILi64EEEEEENS_10bfloat16_tEfNS_4arch4Sm80ELb0ELb1ELb1ELb0ELb1ELb0ELb0ELb0ELi2ELi4ELi4ELi4ELb0EEENS1_24CollectiveEpilogueBwdGQAISA_fSD_Li256ELb0ELb1EEENS1_19SingleTileSchedulerILb0ELb0ELb0ELi128EEEEEEEEEvNT_6ParamsE$_ZN4cute3eso3ESOILb1ELb0EJNS_6LayoutINS_5tupleIJNS3_IJNS_1CILi2EEES5_EEENS4_ILi8EEEEEENS3_IJNS3_IJNS4_ILi1EEES5_EEENS4_ILi4EEEEEEEEiEEC2ERKSD_RKi)
        /*ec78*/ 	.word	0x00000000


	//----- nvinfo : EIATTR_FRAME_SIZE
	.align		4
.L_10100:
        /*ec7c*/ 	.byte	0x04, 0x11
        /*ec7e*/ 	.short	(.L_10102 - .L_10101)
	.align		4
.L_10101:
        /*ec80*/ 	.word	index@($_ZN7cutlass13device_kernelIN5flash19enable_sm80_to_sm89INS1_16FlashAttnBwdSm80INS1_25CollectiveMainloopBwdSm80ILi2ELi2EN4cute5tupleIJNS5_1CILi128EEES8_NS7_ILi64EEEEEENS_10bfloat16_tEfNS_4arch4Sm80ELb0ELb1ELb1ELb0ELb1ELb0ELb0ELb0ELi2ELi4ELi4ELi4ELb0EEENS1_24CollectiveEpilogueBwdGQAISA_fSD_Li256ELb0ELb1EEENS1_19SingleTileSchedulerILb0ELb0ELb0ELi128EEEEEEEEEvNT_6ParamsE$_ZN4cute3eso3ESOILb1ELb0EJNS_6LayoutINS_5tupleIJNS3_IJNS_1CILi2EEES5_EEENS4_ILi8EEEEEENS3_IJNS3_IJNS4_ILi1EEES5_EEENS4_ILi4EEEEEEEENS_10ViewEngineIPN7cutlass10bfloat16_tEEEEEC2ERKSD_RKSI_)
        /*ec84*/ 	.word	0x00000000


	//----- nvinfo : EIATTR_FRAME_SIZE
	.align		4
.L_10102:
        /*ec88*/ 	.byte	0x04, 0x11
        /*ec8a*/ 	.short	(.L_10104 - .L_10103)
	.align		4
.L_10103:
        /*ec8c*/ 	.word	index@($_ZN7cutlass13device_kernelIN5flash19enable_sm80_to_sm89INS1_16FlashAttnBwdSm80INS1_25CollectiveMainloopBwdSm80ILi2ELi2EN4cute5tupleIJNS5_1CILi128EEES8_NS7_ILi64EEEEEENS_10bfloat16_tEfNS_4arch4Sm80ELb0ELb1ELb1ELb0ELb1ELb0ELb0ELb0ELi2ELi4ELi4ELi4ELb0EEENS1_24CollectiveEpilogueBwdGQAISA_fSD_Li256ELb0ELb1EEENS1_19SingleTileSchedulerILb0ELb0ELb0ELi128EEEEEEEEEvNT_6ParamsE$_ZN4cute3eso3ESOILb1ELb0EJNS_6LayoutINS_5tupleIJNS3_IJNS_1CILi2EEES5_EEENS3_IJS5_NS4_ILi8EEEEEEEEENS3_IJNS3_IJS5_NS4_ILi4EEEEEENS3_IJNS4_ILi1EEES7_EEEEEEEENS_10ViewEngineIPfEEEEC2ERKSF_RKSI_)
        /*ec90*/ 	.word	0x00000000


	//----- nvinfo : EIATTR_FRAME_SIZE
	.align		4
.L_10104:
        /*ec94*/ 	.byte	0x04, 0x11
        /*ec96*/ 	.short	(.L_10106 - .L_10105)
	.align		4
.L_10105:
        /*ec98*/ 	.word	index@($_ZN7cutlass13device_kernelIN5flash19enable_sm80_to_sm89INS1_16FlashAttnBwdSm80INS1_25CollectiveMainloopBwdSm80ILi2ELi2EN4cute5tupleIJNS5_1CILi128EEES8_NS7_ILi64EEEEEENS_10bfloat16_tEfNS_4arch4Sm80ELb0ELb1ELb1ELb0ELb1ELb0ELb0ELb0ELi2ELi4ELi4ELi4ELb0EEENS1_24CollectiveEpilogueBwdGQAISA_fSD_Li256ELb0ELb1EEENS1_19SingleTileSchedulerILb0ELb0ELb0ELi128EEEEEEEEEvNT_6ParamsE$_ZN4cute3eso3ESOILb1ELb0EJNS_6LayoutINS_5tupleIJNS3_IJNS_1CILi2EEES5_EEENS3_IJS5_NS4_ILi8EEEEEEEEENS3_IJNS3_IJNS_11ScaledBasisIS7_JLi0EEEENSA_INS4_ILi64EEEJLi0EEEEEEENS3_IJNSA_INS4_ILi1EEEJLi1EEEENSA_INS4_ILi16EEEJLi1EEEEEEEEEEEENS_10ViewEngineINS_23ArithmeticTupleIteratorINS_15ArithmeticTupleIJiiEEEEEEEEEC2ERKSL_RKSR_)
        /*ec9c*/ 	.word	0x00000000


	//----- nvinfo : EIATTR_FRAME_SIZE
	.align		4
.L_10106:
        /*eca0*/ 	.byte	0x04, 0x11
        /*eca2*/ 	.short	(.L_10108 - .L_10107)
	.align		4
.L_10107:
        /*eca4*/ 	.word	index@($_ZN7cutlass13device_kernelIN5flash19enable_sm80_to_sm89INS1_16FlashAttnBwdSm80INS1_25CollectiveMainloopBwdSm80ILi2ELi2EN4cute5tupleIJNS5_1CILi128EEES8_NS7_ILi64EEEEEENS_10bfloat16_tEfNS_4arch4Sm80ELb0ELb1ELb1ELb0ELb1ELb0ELb0ELb0ELi2ELi4ELi4ELi4ELb0EEENS1_24CollectiveEpilogueBwdGQAISA_fSD_Li256ELb0ELb1EEENS1_19SingleTileSchedulerILb0ELb0ELb0ELi128EEEEEEEEEvNT_6ParamsE$_ZN4cute3eso3ESOILb1ELb0EJNS_6LayoutINS_5tupleIJNS3_IJNS_1CILi2EEES5_EEENS3_IJS5_NS4_ILi8EEEEEEEEENS3_IJNS3_IJNS_11ScaledBasisIS7_JLi0EEEENSA_INS4_ILi64EEEJLi0EEEEEEENS3_IJNSA_INS4_ILi1EEEJLi1EEEENSA_INS4_ILi16EEEJLi1EEEEEEEEEEEENS_10ViewEngineINS_23ArithmeticTupleIteratorINS_15ArithmeticTupleIJNS4_ILi0EEESP_EEEEEEEEEC2ERKSL_RKSS_)
        /*eca8*/ 	.word	0x00000000


	//----- nvinfo : EIATTR_FRAME_SIZE
	.align		4
.L_10108:
        /*ecac*/ 	.byte	0x04, 0x11
        /*ecae*/ 	.short	(.L_10110 - .L_10109)
	.align		4
.L_10109:
        /*ecb0*/ 	.word	index@($_ZN7cutlass13device_kernelIN5flash19enable_sm80_to_sm89INS1_16FlashAttnBwdSm80INS1_25CollectiveMainloopBwdSm80ILi2ELi2EN4cute5tupleIJNS5_1CILi128EEES8_NS7_ILi64EEEEEENS_10bfloat16_tEfNS_4arch4Sm80ELb0ELb1ELb1ELb0ELb1ELb0ELb0ELb0ELi2ELi4ELi4ELi4ELb0EEENS1_24CollectiveEpilogueBwdGQAISA_fSD_Li256ELb0ELb1EEENS1_19SingleTileSchedulerILb0ELb0ELb0ELi128EEEEEEEEEvNT_6ParamsE$_ZN4cute3eso3ESOILb1ELb0EJNS_6LayoutINS_5tupleIJNS3_IJNS_1CILi2EEES5_EEEEEENS3_IJNS3_IJNS4_ILi8EEENS4_ILi64EEEEEEEEEEEiEEC2ERKSC_RKi)
        /*ecb4*/ 	.word	0x00000000


	//----- nvinfo : EIATTR_FRAME_SIZE
	.align		4
.L_10110:
        /*ecb8*/ 	.byte	0x04, 0x11
        /*ecba*/ 	.short	(.L_10112 - .L_10111)
	.align		4
.L_10111:
        /*ecbc*/ 	.word	index@($_ZN7cutlass13device_kernelIN5flash19enable_sm80_to_sm89INS1_16FlashAttnBwdSm80INS1_25CollectiveMainloopBwdSm80ILi2ELi2EN4cute5tupleIJNS5_1CILi128EEES8_NS7_ILi64EEEEEENS_10bfloat16_tEfNS_4arch4Sm80ELb0ELb1ELb1ELb0ELb1ELb0ELb0ELb0ELi2ELi4ELi4ELi4ELb0EEENS1_24CollectiveEpilogueBwdGQAISA_fSD_Li256ELb0ELb1EEENS1_19SingleTileSchedulerILb0ELb0ELb0ELi128EEEEEEEEEvNT_6ParamsE$_ZN4cute3eso3ESOILb1ELb0EJNS_6LayoutINS_5tupleIJNS3_IJNS_1CILi2EEES5_EEEEEENS3_IJNS3_IJNS4_ILi8EEENS4_ILi64EEEEEEEEEEENS_10ViewEngineINS_8smem_ptrIPfEEEEEEC2ERKSC_RKSH_)
        /*ecc0*/ 	.word	0x00000000


	//----- nvinfo : EIATTR_FRAME_SIZE
	.align		4
.L_10112:
        /*ecc4*/ 	.byte	0x04, 0x11
        /*ecc6*/ 	.short	(.L_10114 - .L_10113)
	.align		4
.L_10113:
        /*ecc8*/ 	.word	index@($_ZN7cutlass13device_kernelIN5flash19enable_sm80_to_sm89INS1_16FlashAttnBwdSm80INS1_25CollectiveMainloopBwdSm80ILi2ELi2EN4cute5tupleIJNS5_1CILi128EEES8_NS7_ILi64EEEEEENS_10bfloat16_tEfNS_4arch4Sm80ELb0ELb1ELb1ELb0ELb1ELb0ELb0ELb0ELi2ELi4ELi4ELi4ELb0EEENS1_24CollectiveEpilogueBwdGQAISA_fSD_Li256ELb0ELb1EEENS1_19SingleTileSchedulerILb0ELb0ELb0ELi128EEEEEEEEEvNT_6ParamsE$_ZN4cute3eso3ESOILb1ELb0EJNS_6LayoutINS_5tupleIJNS3_IJNS_1CILi2EEES5_EEEEEENS3_IJNS3_IJNS4_ILi1EEES5_EEEEEEEEiEEC2ERKSB_RKi)
        /*eccc*/ 	.word	0x00000000


	//----- nvinfo : EIATTR_FRAME_SIZE
	.align		4
.L_10114:
        /*ecd0*/ 	.byte	0x04, 0x11
        /*ecd2*/ 	.short	(.L_10116 - .L_10115)
	.align		4
.L_10115:
        /*ecd4*/ 	.word	index@($_ZN7cutlass13device_kernelIN5flash19enable_sm80_to_sm89INS1_16FlashAttnBwdSm80INS1_25CollectiveMainloopBwdSm80ILi2ELi2EN4cute5tupleIJNS5_1CILi128EEES8_NS7_ILi64EEEEEENS_10bfloat16_tEfNS_4arch4Sm80ELb0ELb1ELb1ELb0ELb1ELb0ELb0ELb0ELi2ELi4ELi4ELi4ELb0EEENS1_24CollectiveEpilogueBwdGQAISA_fSD_Li256ELb0ELb1EEENS1_19SingleTileSchedulerILb0ELb0ELb0ELi128EEEEEEEEEvNT_6ParamsE$_ZN4cute3eso3ESOILb1ELb0EJNS_6LayoutINS_5tupleIJNS3_IJNS_1CILi2EEES5_EEEEEENS3_IJNS3_IJNS4_ILi1EEES5_EEEEEEEENS_10ViewEngineIPfEEEEC2ERKSB_RKSE_)
        /*ecd8*/ 	.word	0x00000000


	//----- nvinfo : EIATTR_FRAME_SIZE
	.align		4
.L_10116:
        /*ecdc*/ 	.byte	0x04, 0x11
        /*ecde*/ 	.short	(.L_10118 - .L_10117)
	.align		4
.L_10117:
        /*ece0*/ 	.word	index@($_ZN7cutlass13device_kernelIN5flash19enable_sm80_to_sm89INS1_16FlashAttnBwdSm80INS1_25CollectiveMainloopBwdSm80ILi2ELi2EN4cute5tupleIJNS5_1CILi128EEES8_NS7_ILi64EEEEEENS_10bfloat16_tEfNS_4arch4Sm80ELb0ELb1ELb1ELb0ELb1ELb0ELb0ELb0ELi2ELi4ELi4ELi4ELb0EEENS1_24CollectiveEpilogueBwdGQAISA_fSD_Li256ELb0ELb1EEENS1_19SingleTileSchedulerILb0ELb0ELb0ELi128EEEEEEEEEvNT_6ParamsE$_ZN4cute3eso3ESOILb1ELb0EJNS_6LayoutINS_5tupleIJNS3_IJNS_1CILi2EEES5_EEEEEENS3_IJNS3_IJNS4_ILi1EEES5_EEEEEEEENS_10ViewEngineIPN7cutlass10bfloat16_tEEEEEC2ERKSB_RKSG_)
        /*ece4*/ 	.word	0x00000000


	//----- nvinfo : EIATTR_FRAME_SIZE
	.align		4
.L_10118:
        /*ece8*/ 	.byte	0x04, 0x11
        /*ecea*/ 	.short	(.L_10120 - .L_10119)
	.align		4
.L_10119:
        /*ecec*/ 	.word	index@($_ZN7cutlass13device_kernelIN5flash19enable_sm80_to_sm89INS1_16FlashAttnBwdSm80INS1_25CollectiveMainloopBwdSm80ILi2ELi2EN4cute5tupleIJNS5_1CILi128EEES8_NS7_ILi64EEEEEENS_10bfloat16_tEfNS_4arch4Sm80ELb0ELb1ELb1ELb0ELb1ELb0ELb0ELb0ELi2ELi4ELi4ELi4ELb0EEENS1_24CollectiveEpilogueBwdGQAISA_fSD_Li256ELb0ELb1EEENS1_19SingleTileSchedulerILb0ELb0ELb0ELi128EEEEEEEEEvNT_6ParamsE$_ZN4cute3eso3ESOILb1ELb0EJNS_6LayoutINS_5tupleIJNS3_IJNS_1CILi2EEES5_EEEEEENS3_IJNS3_IJNS4_ILi1EEES5_EEEEEEEENS_10ViewEngineIPKfEEEEC2ERKSB_RKSF_)
        /*ecf0*/ 	.word	0x00000000


	//----- nvinfo : EIATTR_FRAME_SIZE
	.align		4
.L_10120:
        /*ecf4*/ 	.byte	0x04, 0x11
        /*ecf6*/ 	.short	(.L_10122 - .L_10121)
	.align		4
.L_10121:
        /*ecf8*/ 	.word	index@($_ZN7cutlass13device_kernelIN5flash19enable_sm80_to_sm89INS1_16FlashAttnBwdSm80INS1_25CollectiveMainloopBwdSm80ILi2ELi2EN4cute5tupleIJNS5_1CILi128EEES8_NS7_ILi64EEEEEENS_10bfloat16_tEfNS_4arch4Sm80ELb0ELb1ELb1ELb0ELb1ELb0ELb0ELb0ELi2ELi4ELi4ELi4ELb0EEENS1_24CollectiveEpilogueBwdGQAISA_fSD_Li256ELb0ELb1EEENS1_19SingleTileSchedulerILb0ELb0ELb0ELi128EEEEEEEEEvNT_6ParamsE$_ZN4cute3eso3ESOILb1ELb0EJNS_6LayoutINS_5tupleIJNS3_IJNS_1CILi1EEES5_EEENS4_ILi32EEEEEENS3_IJNS3_IJNS4_ILi0EEES9_EEENS4_ILi256EEEEEEEEiEEC2ERKSD_RKi)
        /*ecfc*/ 	.word	0x00000000


	//----- nvinfo : EIATTR_FRAME_SIZE
	.align		4
.L_10122:
        /*ed00*/ 	.byte	0x04, 0x11
        /*ed02*/ 	.short	(.L_10124 - .L_10123)
	.align		4
.L_10123:
        /*ed04*/ 	.word	index@($_ZN7cutlass13device_kernelIN5flash19enable_sm80_to_sm89INS1_16FlashAttnBwdSm80INS1_25CollectiveMainloopBwdSm80ILi2ELi2EN4cute5tupleIJNS5_1CILi128EEES8_NS7_ILi64EEEEEENS_10bfloat16_tEfNS_4arch4Sm80ELb0ELb1ELb1ELb0ELb1ELb0ELb0ELb0ELi2ELi4ELi4ELi4ELb0EEENS1_24CollectiveEpilogueBwdGQAISA_fSD_Li256ELb0ELb1EEENS1_19SingleTileSchedulerILb0ELb0ELb0ELi128EEEEEEEEEvNT_6ParamsE$_ZN4cute3eso3ESOILb1ELb0EJNS_6LayoutINS_5tupleIJNS3_IJNS_1CILi1EEES5_EEENS4_ILi32EEEEEENS3_IJNS3_IJNS4_ILi0EEES9_EEENS4_ILi256EEEEEEEENS_10ViewEngineINS_8gmem_ptrIPfEEEEEEC2ERKSD_RKSI_)
        /*ed08*/ 	.word	0x00000000


	//----- nvinfo : EIATTR_FRAME_SIZE
	.align		4
.L_10124:
        /*ed0c*/ 	.byte	0x04, 0x11
        /*ed0e*/ 	.short	(.L_10126 - .L_10125)
	.align		4
.L_10125:
        /*ed10*/ 	.word	index@($_ZN7cutlass13device_kernelIN5flash19enable_sm80_to_sm89INS1_16FlashAttnBwdSm80INS1_25CollectiveMainloopBwdSm80ILi2ELi2EN4cute5tupleIJNS5_1CILi128EEES8_NS7_ILi64EEEEEENS_10bfloat16_tEfNS_4arch4Sm80ELb0ELb1ELb1ELb0ELb1ELb0ELb0ELb0ELi2ELi4ELi4ELi4ELb0EEENS1_24CollectiveEpilogueBwdGQAISA_fSD_Li256ELb0ELb1EEENS1_19SingleTileSchedulerILb0ELb0ELb0ELi128EEEEEEEEEvNT_6ParamsE$_ZN4cute3eso3ESOILb1ELb0EJNS_6LayoutINS_5tupleIJNS3_IJNS_1CILi1EEES5_EEEEEENS3_IJNS3_IJS5_NS4_ILi0EEEEEEEEEEENS_10ViewEngineINS_8smem_ptrIPN7cutlass9uint128_tEEEEEEEC2ERKSB_RKSI_)
        /*ed14*/ 	.word	0x00000000


	//----- nvinfo : EIATTR_FRAME_SIZE
	.align		4
.L_10126:
        /*ed18*/ 	.byte	0x04, 0x11
        /*ed1a*/ 	.short	(.L_10128 - .L_10127)
	.align		4
.L_10127:
        /*ed1c*/ 	.word	index@($_ZN7cutlass13device_kernelIN5flash19enable_sm80_to_sm89INS1_16FlashAttnBwdSm80INS1_25CollectiveMainloopBwdSm80ILi2ELi2EN4cute5tupleIJNS5_1CILi128EEES8_NS7_ILi64EEEEEENS_10bfloat16_tEfNS_4arch4Sm80ELb0ELb1ELb1ELb0ELb1ELb0ELb0ELb0ELi2ELi4ELi4ELi4ELb0EEENS1_24CollectiveEpilogueBwdGQAISA_fSD_Li256ELb0ELb1EEENS1_19SingleTileSchedulerILb0ELb0ELb0ELi128EEEEEEEEEvNT_6ParamsE$_ZN4cute3eso3ESOILb1ELb0EJNS_6LayoutINS_5tupleIJNS3_IJNS_1CILi1EEES5_EEEEEENS3_IJNS3_IJS5_NS4_ILi0EEEEEEEEEEENS_10ViewEngineINS_8gmem_ptrIPKN7cutlass9uint128_tEEEEEEEC2ERKSB_RKSJ_)
        /*ed20*/ 	.word	0x00000000


	//----- nvinfo : EIATTR_FRAME_SIZE
	.align		4
.L_10128:
        /*ed24*/ 	.byte	0x04, 0x11
        /*ed26*/ 	.short	(.L_10130 - .L_10129)
	.align		4
.L_10129:
        /*ed28*/ 	.word	index@($_ZN7cutlass13device_kernelIN5flash19enable_sm80_to_sm89INS1_16FlashAttnBwdSm80INS1_25CollectiveMainloopBwdSm80ILi2ELi2EN4cute5tupleIJNS5_1CILi128EEES8_NS7_ILi64EEEEEENS_10bfloat16_tEfNS_4arch4Sm80ELb0ELb1ELb1ELb0ELb1ELb0ELb0ELb0ELi2ELi4ELi4ELi4ELb0EEENS1_24CollectiveEpilogueBwdGQAISA_fSD_Li256ELb0ELb1EEENS1_19SingleTileSchedulerILb0ELb0ELb0ELi128EEEEEEEEEvNT_6ParamsE$_ZN4cute3eso3ESOILb1ELb0EJNS_6LayoutINS_5tupleIJNS3_IJNS_1CILi1EEENS4_ILi4EEEEEENS4_ILi2EEES6_EEENS3_IJNS3_IJNS4_ILi0EEES5_EEES6_NS4_ILi8EEEEEEEENS_10ViewEngineIPfEEEEC2ERKSE_RKSH_)
        /*ed2c*/ 	.word	0x00000000


	//----- nvinfo : EIATTR_FRAME_SIZE
	.align		4
.L_10130:
        /*ed30*/ 	.byte	0x04, 0x11
        /*ed32*/ 	.short	(.L_10132 - .L_10131)
	.align		4
.L_10131:
        /*ed34*/ 	.word	index@($_ZN7cutlass13device_kernelIN5flash19enable_sm80_to_sm89INS1_16FlashAttnBwdSm80INS1_25CollectiveMainloopBwdSm80ILi2ELi2EN4cute5tupleIJNS5_1CILi128EEES8_NS7_ILi64EEEEEENS_10bfloat16_tEfNS_4arch4Sm80ELb0ELb1ELb1ELb0ELb1ELb0ELb0ELb0ELi2ELi4ELi4ELi4ELb0EEENS1_24CollectiveEpilogueBwdGQAISA_fSD_Li256ELb0ELb1EEENS1_19SingleTileSchedulerILb0ELb0ELb0ELi128EEEEEEEEEvNT_6ParamsE$_ZN4cute3eso3ESOILb1ELb0EJNS_6LayoutINS_5tupleIJNS3_IJNS_1CILi1EEENS4_ILi2EEES6_EEEEEENS3_IJNS3_IJS5_S5_S6_EEEEEEEENS_10ViewEngineIPjEEEEC2ERKSB_RKSE_)
        /*ed38*/ 	.word	0x00000000


	//----- nvinfo : EIATTR_FRAME_SIZE
	.align		4
.L_10132:
        /*ed3c*/ 	.byte	0x04, 0x11
        /*ed3e*/ 	.short	(.L_10134 - .L_10133)
	.align		4
.L_10133:
        /*ed40*/ 	.word	index@($_ZN7cutlass13device_kernelIN5flash19enable_sm80_to_sm89INS1_16FlashAttnBwdSm80INS1_25CollectiveMainloopBwdSm80ILi2ELi2EN4cute5tupleIJNS5_1CILi128EEES8_NS7_ILi64EEEEEENS_10bfloat16_tEfNS_4arch4Sm80ELb0ELb1ELb1ELb0ELb1ELb0ELb0ELb0ELi2ELi4ELi4ELi4ELb0EEENS1_24CollectiveEpilogueBwdGQAISA_fSD_Li256ELb0ELb1EEENS1_19SingleTileSchedulerILb0ELb0ELb0ELi128EEEEEEEEEvNT_6ParamsE$_ZN4cute3eso3ESOILb1ELb0EJNS_6LayoutINS_5tupleIJNS3_IJNS_1CILi1EEENS4_ILi2EEEEEES6_NS4_ILi8EEEEEENS3_IJNS3_IJS5_S5_EEES6_NS4_ILi4EEEEEEEENS_10ViewEngineIPN7cutlass5ArrayINSF_10bfloat16_tELi2ELb0EEEEEEEC2ERKSD_RKSK_)
        /*ed44*/ 	.word	0x00000000


	//----- nvinfo : EIATTR_FRAME_SIZE
	.align		4
.L_10134:
        /*ed48*/ 	.byte	0x04, 0x11
        /*ed4a*/ 	.short	(.L_10136 - .L_10135)
	.align		4
.L_10135:
        /*ed4c*/ 	.word	index@($_ZN7cutlass13device_kernelIN5flash19enable_sm80_to_sm89INS1_16FlashAttnBwdSm80INS1_25CollectiveMainloopBwdSm80ILi2ELi2EN4cute5tupleIJNS5_1CILi128EEES8_NS7_ILi64EEEEEENS_10bfloat16_tEfNS_4arch4Sm80ELb0ELb1ELb1ELb0ELb1ELb0ELb0ELb0ELi2ELi4ELi4ELi4ELb0EEENS1_24CollectiveEpilogueBwdGQAISA_fSD_Li256ELb0ELb1EEENS1_19SingleTileSchedulerILb0ELb0ELb0ELi128EEEEEEEEEvNT_6ParamsE$_ZN4cute3eso3ESOILb1ELb0EJNS_6LayoutINS_5tupleIJNS3_IJNS_1CILi1EEENS4_ILi2EEEEEES6_NS4_ILi8EEEEEENS3_IJNS3_IJS5_S5_EEES6_NS4_ILi4EEEEEEEENS_10ViewEngineIPKN7cutlass5ArrayIfLi2ELb1EEEEEEEC2ERKSD_RKSK_)
        /*ed50*/ 	.word	0x00000000


	//----- nvinfo : EIATTR_FRAME_SIZE
	.align		4
.L_10136:
        /*ed54*/ 	.byte	0x04, 0x11
        /*ed56*/ 	.short	(.L_10138 - .L_10137)
	.align		4
.L_10137:
        /*ed58*/ 	.word	index@($_ZN7cutlass13device_kernelIN5flash19enable_sm80_to_sm89INS1_16FlashAttnBwdSm80INS1_25CollectiveMainloopBwdSm80ILi2ELi2EN4cute5tupleIJNS5_1CILi128EEES8_NS7_ILi64EEEEEENS_10bfloat16_tEfNS_4arch4Sm80ELb0ELb1ELb1ELb0ELb1ELb0ELb0ELb0ELi2ELi4ELi4ELi4ELb0EEENS1_24CollectiveEpilogueBwdGQAISA_fSD_Li256ELb0ELb1EEENS1_19SingleTileSchedulerILb0ELb0ELb0ELi128EEEEEEEEEvNT_6ParamsE$_ZN4cute3eso3ESOILb1ELb0EJNS_6LayoutINS_5tupleIJNS3_IJNS_1CILi1EEENS4_ILi2EEEEEEEEENS3_IJNS3_IJS5_S5_EEEEEEEENS_10ViewEngineIPjEEEEC2ERKSB_RKSE_)
        /*ed5c*/ 	.word	0x00000000


	//----- nvinfo : EIATTR_FRAME_SIZE
	.align		4
.L_10138:
        /*ed60*/ 	.byte	0x04, 0x11
        /*ed62*/ 	.short	(.L_10140 - .L_10139)
	.align		4
.L_10139:
        /*ed64*/ 	.word	index@($_ZN7cutlass13device_kernelIN5flash19enable_sm80_to_sm89INS1_16FlashAttnBwdSm80INS1_25CollectiveMainloopBwdSm80ILi2ELi2EN4cute5tupleIJNS5_1CILi128EEES8_NS7_ILi64EEEEEENS_10bfloat16_tEfNS_4arch4Sm80ELb0ELb1ELb1ELb0ELb1ELb0ELb0ELb0ELi2ELi4ELi4ELi4ELb0EEENS1_24CollectiveEpilogueBwdGQAISA_fSD_Li256ELb0ELb1EEENS1_19SingleTileSchedulerILb0ELb0ELb0ELi128EEEEEEEEEvNT_6ParamsE$_ZN4cute3eso3ESOILb1ELb0EJNS_6LayoutINS_5tupleIJNS3_IJNS_1CILi1EEENS3_IJNS4_ILi4EEENS4_ILi2EEEEEEEEES7_S6_EEENS3_IJNS3_IJNS4_ILi0EEENS3_IJS5_NS4_ILi8EEEEEEEEES6_NS4_ILi16EEEEEEEENS_10ViewEngineIPN7cutlass10bfloat16_tEEEEEC2ERKSH_RKSM_)
        /*ed68*/ 	.word	0x00000000


	//----- nvinfo : EIATTR_FRAME_SIZE
	.align		4
.L_10140:
        /*ed6c*/ 	.byte	0x04, 0x11
        /*ed6e*/ 	.short	(.L_10142 - .L_10141)
	.align		4
.L_10141:
        /*ed70*/ 	.word	index@($_ZN7cutlass13device_kernelIN5flash19enable_sm80_to_sm89INS1_16FlashAttnBwdSm80INS1_25CollectiveMainloopBwdSm80ILi2ELi2EN4cute5tupleIJNS5_1CILi128EEES8_NS7_ILi64EEEEEENS_10bfloat16_tEfNS_4arch4Sm80ELb0ELb1ELb1ELb0ELb1ELb0ELb0ELb0ELi2ELi4ELi4ELi4ELb0EEENS1_24CollectiveEpilogueBwdGQAISA_fSD_Li256ELb0ELb1EEENS1_19SingleTileSchedulerILb0ELb0ELb0ELi128EEEEEEEEEvNT_6ParamsE$_ZN4cute3eso3ESOILb1ELb0EJNS_6LayoutINS_5tupleIJNS3_IJNS_1CILi1EEENS3_IJNS4_ILi2EEES6_EEEEEES6_NS4_ILi4EEEEEENS3_IJNS3_IJNS4_ILi0EEENS3_IJS5_S9_EEEEEES6_NS4_ILi8EEEEEEEENS_10ViewEngineIPjEEEEC2ERKSG_RKSJ_)
        /*ed74*/ 	.word	0x00000000


	//----- nvinfo : EIATTR_FRAME_SIZE
	.align		4
.L_10142:
        /*ed78*/ 	.byte	0x04, 0x11
        /*ed7a*/ 	.short	(.L_10144 - .L_10143)
	.align		4
.L_10143:
        /*ed7c*/ 	.word	index@($_ZN7cutlass13device_kernelIN5flash19enable_sm80_to_sm89INS1_16FlashAttnBwdSm80INS1_25CollectiveMainloopBwdSm80ILi2ELi2EN4cute5tupleIJNS5_1CILi128EEES8_NS7_ILi64EEEEEENS_10bfloat16_tEfNS_4arch4Sm80ELb0ELb1ELb1ELb0ELb1ELb0ELb0ELb0ELi2ELi4ELi4ELi4ELb0EEENS1_24CollectiveEpilogueBwdGQAISA_fSD_Li256ELb0ELb1EEENS1_19SingleTileSchedulerILb0ELb0ELb0ELi128EEEEEEEEEvNT_6ParamsE$_ZN4cute3eso3ESOILb1ELb0EJNS_6LayoutINS_5tupleIJNS3_IJNS3_IJNS_1CILi8EEENS4_ILi1EEEEEES6_EEENS3_IJNS3_IJS6_S6_EEENS4_ILi4EEEEEEEEENS3_IJNS3_IJNS3_IJS6_NS4_ILi0EEEEEESD_EEENS3_IJNS3_IJSD_SD_EEES5_EEEEEEEENS_10ViewEngineIPN7cutlass10bfloat16_tEEEEEC2ERKSJ_RKSO_)
        /*ed80*/ 	.word	0x00000000


	//----- nvinfo : EIATTR_FRAME_SIZE
	.align		4
.L_10144:
        /*ed84*/ 	.byte	0x04, 0x11
        /*ed86*/ 	.short	(.L_10146 - .L_10145)
	.align		4
.L_10145:
        /*ed88*/ 	.word	index@($_ZN7cutlass13device_kernelIN5flash19enable_sm80_to_sm89INS1_16FlashAttnBwdSm80INS1_25CollectiveMainloopBwdSm80ILi2ELi2EN4cute5tupleIJNS5_1CILi128EEES8_NS7_ILi64EEEEEENS_10bfloat16_tEfNS_4arch4Sm80ELb0ELb1ELb1ELb0ELb1ELb0ELb0ELb0ELi2ELi4ELi4ELi4ELb0EEENS1_24CollectiveEpilogueBwdGQAISA_fSD_Li256ELb0ELb1EEENS1_19SingleTileSchedulerILb0ELb0ELb0ELi128EEEEEEEEEvNT_6ParamsE$_ZN4cute3eso3ESOILb1ELb0EJNS_6LayoutINS_5tupleIJNS3_IJNS3_IJNS_1CILi8EEENS4_ILi1EEEEEES6_EEENS3_IJNS3_IJS6_S6_EEENS4_ILi4EEEEEEEEENS3_IJNS3_IJNS3_IJS6_NS4_ILi0EEEEEESD_EEENS3_IJNS3_IJSD_SD_EEENS4_ILi2048EEEEEEEEEEENS_10ViewEngineINS_8smem_ptrIPN7cutlass10bfloat16_tEEEEEEEC2ERKSK_RKSR_)
        /*ed8c*/ 	.word	0x00000000


	//----- nvinfo : EIATTR_FRAME_SIZE
	.align		4
.L_10146:
        /*ed90*/ 	.byte	0x04, 0x11
        /*ed92*/ 	.short	(.L_10148 - .L_10147)
	.align		4
.L_10147:
        /*ed94*/ 	.word	index@($_ZN7cutlass13device_kernelIN5flash19enable_sm80_to_sm89INS1_16FlashAttnBwdSm80INS1_25CollectiveMainloopBwdSm80ILi2ELi2EN4cute5tupleIJNS5_1CILi128EEES8_NS7_ILi64EEEEEENS_10bfloat16_tEfNS_4arch4Sm80ELb0ELb1ELb1ELb0ELb1ELb0ELb0ELb0ELi2ELi4ELi4ELi4ELb0EEENS1_24CollectiveEpilogueBwdGQAISA_fSD_Li256ELb0ELb1EEENS1_19SingleTileSchedulerILb0ELb0ELb0ELi128EEEEEEEEEvNT_6ParamsE$_ZN4cute3eso3ESOILb1ELb0EJNS_6LayoutINS_5tupleIJNS3_IJNS3_IJNS_1CILi8EEENS4_ILi1EEEEEES6_EEENS3_IJNS3_IJS6_S6_EEENS4_ILi2EEEEEEEEENS3_IJNS3_IJNS3_IJS6_NS4_ILi0EEEEEESD_EEENS3_IJNS3_IJSD_SD_EEES5_EEEEEEEENS_10ViewEngineIPN7cutlass10bfloat16_tEEEEEC2ERKSJ_RKSO_)
        /*ed98*/ 	.word	0x00000000


	//----- nvinfo : EIATTR_FRAME_SIZE
	.align		4
.L_10148:
        /*ed9c*/ 	.byte	0x04, 0x11
        /*ed9e*/ 	.short	(.L_10150 - .L_10149)
	.align		4
.L_10149:
        /*eda0*/ 	.word	index@($_ZN7cutlass13device_kernelIN5flash19enable_sm80_to_sm89INS1_16FlashAttnBwdSm80INS1_25CollectiveMainloopBwdSm80ILi2ELi2EN4cute5tupleIJNS5_1CILi128EEES8_NS7_ILi64EEEEEENS_10bfloat16_tEfNS_4arch4Sm80ELb0ELb1ELb1ELb0ELb1ELb0ELb0ELb0ELi2ELi4ELi4ELi4ELb0EEENS1_24CollectiveEpilogueBwdGQAISA_fSD_Li256ELb0ELb1EEENS1_19SingleTileSchedulerILb0ELb0ELb0ELi128EEEEEEEEEvNT_6ParamsE$_ZN4cute3eso3ESOILb1ELb0EJNS_6LayoutINS_5tupleIJNS3_IJNS3_IJNS_1CILi8EEENS4_ILi1EEEEEES6_EEENS3_IJNS3_IJS6_S6_EEENS4_ILi2EEEEEEEEENS3_IJNS3_IJNS3_IJS6_NS4_ILi0EEEEEESD_EEENS3_IJNS3_IJSD_SD_EEENS4_ILi8192EEEEEEEEEEENS_10ViewEngineINS_8smem_ptrIPN7cutlass10bfloat16_tEEEEEEEC2ERKSK_RKSR_)
        /*eda4*/ 	.word	0x00000000


	//----- nvinfo : EIATTR_FRAME_SIZE
	.align		4
.L_10150:
        /*eda8*/ 	.byte	0x04, 0x11
        /*edaa*/ 	.short	(.L_10152 - .L_10151)
	.align		4
.L_10151:
        /*edac*/ 	.word	index@($_ZN7cutlass13device_kernelIN5flash19enable_sm80_to_sm89INS1_16FlashAttnBwdSm80INS1_25CollectiveMainloopBwdSm80ILi2ELi2EN4cute5tupleIJNS5_1CILi128EEES8_NS7_ILi64EEEEEENS_10bfloat16_tEfNS_4arch4Sm80ELb0ELb1ELb1ELb0ELb1ELb0ELb0ELb0ELi2ELi4ELi4ELi4ELb0EEENS1_24CollectiveEpilogueBwdGQAISA_fSD_Li256ELb0ELb1EEENS1_19SingleTileSchedulerILb0ELb0ELb0ELi128EEEEEEEEEvNT_6ParamsE$_ZN4cute3eso3ESOILb1ELb0EJNS_6LayoutINS_5tupleIJNS3_IJNS3_IJNS_1CILi8EEENS4_ILi1EEEEEES6_EEENS3_IJNS3_IJS6_S6_EEENS4_ILi2EEEEEEEEENS3_IJNS3_IJNS3_IJS6_NS4_ILi0EEEEEESD_EEENS3_IJNS3_IJSD_SD_EEENS4_ILi64EEEEEEEEEEENS_10ViewEngineIPN7cutlass10bfloat16_tEEEEEC2ERKSK_RKSP_)
        /*edb0*/ 	.word	0x00000000


	//----- nvinfo : EIATTR_FRAME_SIZE
	.align		4
.L_10152:
        /*edb4*/ 	.byte	0x04, 0x11
        /*edb6*/ 	.short	(.L_10154 - .L_10153)
	.align		4
.L_10153:
        /*edb8*/ 	.word	index@($_ZN7cutlass13device_kernelIN5flash19enable_sm80_to_sm89INS1_16FlashAttnBwdSm80INS1_25CollectiveMainloopBwdSm80ILi2ELi2EN4cute5tupleIJNS5_1CILi128EEES8_NS7_ILi64EEEEEENS_10bfloat16_tEfNS_4arch4Sm80ELb0ELb1ELb1ELb0ELb1ELb0ELb0ELb0ELi2ELi4ELi4ELi4ELb0EEENS1_24CollectiveEpilogueBwdGQAISA_fSD_Li256ELb0ELb1EEENS1_19SingleTileSchedulerILb0ELb0ELb0ELi128EEEEEEEEEvNT_6ParamsE$_ZN4cute3eso3ESOILb1ELb0EJNS_6LayoutINS_5tupleIJNS3_IJNS3_IJNS_1CILi8EEENS4_ILi1EEEEEES6_EEENS3_IJNS3_IJS6_S6_EEENS4_ILi2EEEEEEEEENS3_IJNS3_IJNS3_IJS6_NS4_ILi0EEEEEESD_EEENS3_IJNS3_IJSD_SD_EEENS4_ILi4096EEEEEEEEEEENS_10ViewEngineINS_8smem_ptrIPN7cutlass10bfloat16_tEEEEEEEC2ERKSK_RKSR_)
        /*edbc*/ 	.word	0x00000000


	//----- nvinfo : EIATTR_FRAME_SIZE
	.align		4
.L_10154:
        /*edc0*/ 	.byte	0x04, 0x11
        /*edc2*/ 	.short	(.L_10156 - .L_10155)
	.align		4
.L_10155:
        /*edc4*/ 	.word	index@($_ZN7cutlass13device_kernelIN5flash19enable_sm80_to_sm89INS1_16FlashAttnBwdSm80INS1_25CollectiveMainloopBwdSm80ILi2ELi2EN4cute5tupleIJNS5_1CILi128EEES8_NS7_ILi64EEEEEENS_10bfloat16_tEfNS_4arch4Sm80ELb0ELb1ELb1ELb0ELb1ELb0ELb0ELb0ELi2ELi4ELi4ELi4ELb0EEENS1_24CollectiveEpilogueBwdGQAISA_fSD_Li256ELb0ELb1EEENS1_19SingleTileSchedulerILb0ELb0ELb0ELi128EEEEEEEEEvNT_6ParamsE$_ZN4cute3eso3ESOILb1ELb0EJNS_6LayoutINS_5tupleIJNS3_IJNS3_IJNS_1CILi4EEENS4_ILi8EEEEEENS3_IJS5_NS4_ILi2EEEEEEEEENS3_IJNS3_IJS8_S8_EEENS3_IJS8_S6_EEEEEEEEENS3_IJNS3_IJNS3_IJNS_11ScaledBasisIS8_JLi1EEEENSF_INS4_ILi1EEEJLi0EEEEEEENS3_IJNSF_INS4_ILi16EEEJLi0EEEENSF_IS6_JLi1EEEEEEEEEENS3_IJNS3_IJNSF_ISH_JLi1EEEENSF_IS6_JLi0EEEEEEENS3_IJNSF_INS4_ILi64EEEJLi0EEEENSF_ISK_JLi1EEEEEEEEEEEEEEENS_10ViewEngineINS_23ArithmeticTupleIteratorINS_15ArithmeticTupleIJNS4_ILi0EEES12_EEEEEEEEEC2ERKSY_RKS15_)
        /*edc8*/ 	.word	0x00000000


	//----- nvinfo : EIATTR_FRAME_SIZE
	.align		4
.L_10156:
        /*edcc*/ 	.byte	0x04, 0x11
        /*edce*/ 	.short	(.L_10158 - .L_10157)
	.align		4
.L_10157:
        /*edd0*/ 	.word	index@($_ZN7cutlass13device_kernelIN5flash19enable_sm80_to_sm89INS1_16FlashAttnBwdSm80INS1_25CollectiveMainloopBwdSm80ILi2ELi2EN4cute5tupleIJNS5_1CILi128EEES8_NS7_ILi64EEEEEENS_10bfloat16_tEfNS_4arch4Sm80ELb0ELb1ELb1ELb0ELb1ELb0ELb0ELb0ELi2ELi4ELi4ELi4ELb0EEENS1_24CollectiveEpilogueBwdGQAISA_fSD_Li256ELb0ELb1EEENS1_19SingleTileSchedulerILb0ELb0ELb0ELi128EEEEEEEEEvNT_6ParamsE$_ZN4cute3eso3ESOILb1ELb0EJNS_6LayoutINS_5tupleIJNS3_IJNS3_IJNS_1CILi4EEENS4_ILi2EEEEEENS4_ILi1EEEEEES6_NS4_ILi8EEEEEENS3_IJNS3_IJNS3_IJS8_NS4_ILi32EEEEEENS4_ILi0EEEEEENS4_ILi64EEES5_EEEEENS_10ViewEngineIPN7cutlass10bfloat16_tEEEEEC2ERKSI_RKSN_)
        /*edd4*/ 	.word	0x00000000


	//----- nvinfo : EIATTR_FRAME_SIZE
	.align		4
.L_10158:
        /*edd8*/ 	.byte	0x04, 0x11
        /*edda*/ 	.short	(.L_10160 - .L_10159)
	.align		4
.L_10159:
        /*eddc*/ 	.word	index@($_ZN7cutlass13device_kernelIN5flash19enable_sm80_to_sm89INS1_16FlashAttnBwdSm80INS1_25CollectiveMainloopBwdSm80ILi2ELi2EN4cute5tupleIJNS5_1CILi128EEES8_NS7_ILi64EEEEEENS_10bfloat16_tEfNS_4arch4Sm80ELb0ELb1ELb1ELb0ELb1ELb0ELb0ELb0ELi2ELi4ELi4ELi4ELb0EEENS1_24CollectiveEpilogueBwdGQAISA_fSD_Li256ELb0ELb1EEENS1_19SingleTileSchedulerILb0ELb0ELb0ELi128EEEEEEEEEvNT_6ParamsE$_ZN4cute3eso3ESOILb1ELb0EJNS_6LayoutINS_5tupleIJNS3_IJNS3_IJNS_1CILi4EEENS4_ILi2EEEEEENS4_ILi1EEEEEES6_EEENS3_IJNS3_IJNS3_IJS8_NS4_ILi32EEEEEENS4_ILi0EEEEEENS4_ILi64EEEEEEEEiEEC2ERKSH_RKi)
        /*ede0*/ 	.word	0x00000000


	//----- nvinfo : EIATTR_FRAME_SIZE
	.align		4
.L_10160:
        /*ede4*/ 	.byte	0x04, 0x11
        /*ede6*/ 	.short	(.L_10162 - .L_10161)
	.align		4
.L_10161:
        /*ede8*/ 	.word	index@($_ZN7cutlass13device_kernelIN5flash19enable_sm80_to_sm89INS1_16FlashAttnBwdSm80INS1_25CollectiveMainloopBwdSm80ILi2ELi2EN4cute5tupleIJNS5_1CILi128EEES8_NS7_ILi64EEEEEENS_10bfloat16_tEfNS_4arch4Sm80ELb0ELb1ELb1ELb0ELb1ELb0ELb0ELb0ELi2ELi4ELi4ELi4ELb0EEENS1_24CollectiveEpilogueBwdGQAISA_fSD_Li256ELb0ELb1EEENS1_19SingleTileSchedulerILb0ELb0ELb0ELi128EEEEEEEEEvNT_6ParamsE$_ZN4cute3eso3ESOILb1ELb0EJNS_6LayoutINS_5tupleIJNS3_IJNS3_IJNS_1CILi4EEENS4_ILi2EEEEEENS4_ILi1EEEEEES6_EEENS3_IJNS3_IJNS3_IJS8_NS4_ILi32EEEEEENS4_ILi0EEEEEENS4_ILi64EEEEEEEENS_10ViewEngineIPN7cutlass10bfloat16_tEEEEEC2ERKSH_RKSM_)
        /*edec*/ 	.word	0x00000000


	//----- nvinfo : EIATTR_FRAME_SIZE
	.align		4
.L_10162:
        /*edf0*/ 	.byte	0x04, 0x11
        /*edf2*/ 	.short	(.L_10164 - .L_10163)
	.align		4
.L_10163:
        /*edf4*/ 	.word	index@($_ZN7cutlass13device_kernelIN5flash19enable_sm80_to_sm89INS1_16FlashAttnBwdSm80INS1_25CollectiveMainloopBwdSm80ILi2ELi2EN4cute5tupleIJNS5_1CILi128EEES8_NS7_ILi64EEEEEENS_10bfloat16_tEfNS_4arch4Sm80ELb0ELb1ELb1ELb0ELb1ELb0ELb0ELb0ELi2ELi4ELi4ELi4ELb0EEENS1_24CollectiveEpilogueBwdGQAISA_fSD_Li256ELb0ELb1EEENS1_19SingleTileSchedulerILb0ELb0ELb0ELi128EEEEEEEEEvNT_6ParamsE$_ZN4cute3eso3ESOILb1ELb0EJNS_6LayoutINS_5tupleIJNS3_IJNS3_IJNS_1CILi4EEENS4_ILi2EEEEEENS4_ILi1EEEEEENS3_IJS6_EEEEEENS3_IJNS3_IJNS3_IJS8_NS4_ILi32EEEEEENS4_ILi0EEEEEENS3_IJNS4_ILi64EEEEEEEEEEENS_10ViewEngineIPN7cutlass10bfloat16_tEEEEEC2ERKSJ_RKSO_)
        /*edf8*/ 	.word	0x00000000


	//----- nvinfo : EIATTR_FRAME_SIZE
	.align		4
.L_10164:
        /*edfc*/ 	.byte	0x04, 0x11
        /*edfe*/ 	.short	(.L_10166 - .L_10165)
	.align		4
.L_10165:
        /*ee00*/ 	.word	index@($_ZN7cutlass13device_kernelIN5flash19enable_sm80_to_sm89INS1_16FlashAttnBwdSm80INS1_25CollectiveMainloopBwdSm80ILi2ELi2EN4cute5tupleIJNS5_1CILi128EEES8_NS7_ILi64EEEEEENS_10bfloat16_tEfNS_4arch4Sm80ELb0ELb1ELb1ELb0ELb1ELb0ELb0ELb0ELi2ELi4ELi4ELi4ELb0EEENS1_24CollectiveEpilogueBwdGQAISA_fSD_Li256ELb0ELb1EEENS1_19SingleTileSchedulerILb0ELb0ELb0ELi128EEEEEEEEEvNT_6ParamsE$_ZN4cute3eso3ESOILb1ELb0EJNS_6LayoutINS_5tupleIJNS3_IJNS3_IJNS_1CILi4EEENS4_ILi2EEEEEENS4_ILi1EEEEEEEEENS3_IJNS3_IJNS3_IJS8_NS4_ILi32EEEEEENS4_ILi0EEEEEEEEEEEiEEC2ERKSG_RKi)
        /*ee04*/ 	.word	0x00000000


	//----- nvinfo : EIATTR_FRAME_SIZE
	.align		4
.L_10166:
        /*ee08*/ 	.byte	0x04, 0x11
        /*ee0a*/ 	.short	(.L_10168 - .L_10167)
	.align		4
.L_10167:
        /*ee0c*/ 	.word	index@($_ZN7cutlass13device_kernelIN5flash19enable_sm80_to_sm89INS1_16FlashAttnBwdSm80INS1_25CollectiveMainloopBwdSm80ILi2ELi2EN4cute5tupleIJNS5_1CILi128EEES8_NS7_ILi64EEEEEENS_10bfloat16_tEfNS_4arch4Sm80ELb0ELb1ELb1ELb0ELb1ELb0ELb0ELb0ELi2ELi4ELi4ELi4ELb0EEENS1_24CollectiveEpilogueBwdGQAISA_fSD_Li256ELb0ELb1EEENS1_19SingleTileSchedulerILb0ELb0ELb0ELi128EEEEEEEEEvNT_6ParamsE$_ZN4cute3eso3ESOILb1ELb0EJNS_6LayoutINS_5tupleIJNS3_IJNS3_IJNS_1CILi4EEENS4_ILi2EEEEEENS4_ILi1EEEEEEEEENS3_IJNS3_IJNS3_IJS8_NS4_ILi32EEEEEENS4_ILi0EEEEEEEEEEENS_10ViewEngineIPN7cutlass10bfloat16_tEEEEEC2ERKSG_RKSL_)
        /*ee10*/ 	.word	0x00000000


	//----- nvinfo : EIATTR_FRAME_SIZE
	.align		4
.L_10168:
        /*ee14*/ 	.byte	0x04, 0x11
        /*ee16*/ 	.short	(.L_10170 - .L_10169)
	.align		4
.L_10169:
        /*ee18*/ 	.word	index@($_ZN7cutlass13device_kernelIN5flash19enable_sm80_to_sm89INS1_16FlashAttnBwdSm80INS1_25CollectiveMainloopBwdSm80ILi2ELi2EN4cute5tupleIJNS5_1CILi128EEES8_NS7_ILi64EEEEEENS_10bfloat16_tEfNS_4arch4Sm80ELb0ELb1ELb1ELb0ELb1ELb0ELb0ELb0ELi2ELi4ELi4ELi4ELb0EEENS1_24CollectiveEpilogueBwdGQAISA_fSD_Li256ELb0ELb1EEENS1_19SingleTileSchedulerILb0ELb0ELb0ELi128EEEEEEEEEvNT_6ParamsE$_ZN4cute3eso3ESOILb1ELb0EJNS_6LayoutINS_5tupleIJNS3_IJNS3_IJNS_1CILi2EEES5_EEENS4_ILi1EEEEEEEEENS3_IJNS3_IJNS3_IJS7_NS4_ILi16EEEEEENS4_ILi0EEEEEEEEEEENS_10ViewEngineIPjEEEEC2ERKSF_RKSI_)
        /*ee1c*/ 	.word	0x00000000


	//----- nvinfo : EIATTR_FRAME_SIZE
	.align		4
.L_10170:
        /*ee20*/ 	.byte	0x04, 0x11
        /*ee22*/ 	.short	(.L_10172 - .L_10171)
	.align		4
.L_10171:
        /*ee24*/ 	.word	index@($_ZN7cutlass13device_kernelIN5flash19enable_sm80_to_sm89INS1_16FlashAttnBwdSm80INS1_25CollectiveMainloopBwdSm80ILi2ELi2EN4cute5tupleIJNS5_1CILi128EEES8_NS7_ILi64EEEEEENS_10bfloat16_tEfNS_4arch4Sm80ELb0ELb1ELb1ELb0ELb1ELb0ELb0ELb0ELi2ELi4ELi4ELi4ELb0EEENS1_24CollectiveEpilogueBwdGQAISA_fSD_Li256ELb0ELb1EEENS1_19SingleTileSchedulerILb0ELb0ELb0ELi128EEEEEEEEEvNT_6ParamsE$_ZN4cute3eso3ESOILb1ELb0EJNS_6LayoutINS_5tupleIJNS3_IJNS3_IJNS3_IJNS_1CILi4EEENS4_ILi2EEEEEENS4_ILi1EEEEEES8_EEENS3_IJNS3_IJNS3_IJS8_S8_EEES8_EEES6_EEEEEENS3_IJNS3_IJNS3_IJNS3_IJS8_NS4_ILi32EEEEEENS4_ILi0EEEEEESH_EEENS3_IJNS3_IJNS3_IJSH_SH_EEESH_EEENS4_ILi64EEEEEEEEEEENS_10ViewEngineIPN7cutlass10bfloat16_tEEEEEC2ERKSP_RKSU_)
        /*ee28*/ 	.word	0x00000000


	//----- nvinfo : EIATTR_FRAME_SIZE
	.align		4
.L_10172:
        /*ee2c*/ 	.byte	0x04, 0x11
        /*ee2e*/ 	.short	(.L_10174 - .L_10173)
	.align		4
.L_10173:
        /*ee30*/ 	.word	index@($_ZN7cutlass13device_kernelIN5flash19enable_sm80_to_sm89INS1_16FlashAttnBwdSm80INS1_25CollectiveMainloopBwdSm80ILi2ELi2EN4cute5tupleIJNS5_1CILi128EEES8_NS7_ILi64EEEEEENS_10bfloat16_tEfNS_4arch4Sm80ELb0ELb1ELb1ELb0ELb1ELb0ELb0ELb0ELi2ELi4ELi4ELi4ELb0EEENS1_24CollectiveEpilogueBwdGQAISA_fSD_Li256ELb0ELb1EEENS1_19SingleTileSchedulerILb0ELb0ELb0ELi128EEEEEEEEEvNT_6ParamsE$_ZN4cute3eso3ESOILb1ELb0EJNS_5tupleIJNS_1CILi8EEENS3_ILi2EEES5_S5_S4_S5_EEENS2_IJNS3_ILi1EEEiiiNS3_ILi72EEENS3_ILi512EEEEEEEEC2ERKS6_RKSA_)
        /*ee34*/ 	.word	0x00000000


	//----- nvinfo : EIATTR_FRAME_SIZE
	.align		4
.L_10174:
        /*ee38*/ 	.byte	0x04, 0x11
        /*ee3a*/ 	.short	(.L_10176 - .L_10175)
	.align		4
.L_10175:
        /*ee3c*/ 	.word	index@($_ZN7cutlass13device_kernelIN5flash19enable_sm80_to_sm89INS1_16FlashAttnBwdSm80INS1_25CollectiveMainloopBwdSm80ILi2ELi2EN4cute5tupleIJNS5_1CILi128EEES8_NS7_ILi64EEEEEENS_10bfloat16_tEfNS_4arch4Sm80ELb0ELb1ELb1ELb0ELb1ELb0ELb0ELb0ELi2ELi4ELi4ELi4ELb0EEENS1_24CollectiveEpilogueBwdGQAISA_fSD_Li256ELb0ELb1EEENS1_19SingleTileSchedulerILb0ELb0ELb0ELi128EEEEEEEEEvNT_6ParamsE$_ZN4cute3eso3ESOILb1ELb0EJNS_5tupleIJNS_1CILi8EEENS2_IJNS3_ILi2EEES5_S5_EEENS3_ILi1EEES6_S7_EEENS2_IJS7_NS2_IJiiiEEENS3_ILi64EEENS2_IJNS3_ILi72EEENS3_ILi144EEENS3_ILi288EEEEEENS3_ILi512EEEEEEEEC2ERKS8_RKSG_)
        /*ee40*/ 	.word	0x00000000


	//----- nvinfo : EIATTR_FRAME_SIZE
	.align		4
.L_10176:
        /*ee44*/ 	.byte	0x04, 0x11
        /*ee46*/ 	.short	(.L_10178 - .L_10177)
	.align		4
.L_10177:
        /*ee48*/ 	.word	index@($_ZN7cutlass13device_kernelIN5flash19enable_sm80_to_sm89INS1_16FlashAttnBwdSm80INS1_25CollectiveMainloopBwdSm80ILi2ELi2EN4cute5tupleIJNS5_1CILi128EEES8_NS7_ILi64EEEEEENS_10bfloat16_tEfNS_4arch4Sm80ELb0ELb1ELb1ELb0ELb1ELb0ELb0ELb0ELi2ELi4ELi4ELi4ELb0EEENS1_24CollectiveEpilogueBwdGQAISA_fSD_Li256ELb0ELb1EEENS1_19SingleTileSchedulerILb0ELb0ELb0ELi128EEEEEEEEEvNT_6ParamsE$_ZN4cute3eso3ESOILb1ELb0EJNS_5tupleIJNS_1CILi8EEENS2_IJNS3_ILi2EEES5_S5_EEENS3_ILi1EEES6_S7_EEENS2_IJS7_NS2_IJS4_iiEEENS3_ILi64EEENS2_IJiNS3_ILi144EEENS3_ILi288EEEEEENS3_ILi512EEEEEEEEC2ERKS8_RKSF_)
        /*ee4c*/ 	.word	0x00000000


	//----- nvinfo : EIATTR_FRAME_SIZE
	.align		4
.L_10178:
        /*ee50*/ 	.byte	0x04, 0x11
        /*ee52*/ 	.short	(.L_10180 - .L_10179)
	.align		4
.L_10179:
        /*ee54*/ 	.word	index@($_ZN7cutlass13device_kernelIN5flash19enable_sm80_to_sm89INS1_16FlashAttnBwdSm80INS1_25CollectiveMainloopBwdSm80ILi2ELi2EN4cute5tupleIJNS5_1CILi128EEES8_NS7_ILi64EEEEEENS_10bfloat16_tEfNS_4arch4Sm80ELb0ELb1ELb1ELb0ELb1ELb0ELb0ELb0ELi2ELi4ELi4ELi4ELb0EEENS1_24CollectiveEpilogueBwdGQAISA_fSD_Li256ELb0ELb1EEENS1_19SingleTileSchedulerILb0ELb0ELb0ELi128EEEEEEEEEvNT_6ParamsE$_ZN4cute3eso3ESOILb1ELb0EJNS_5tupleIJNS_1CILi2EEES4_S4_EEENS2_IJNS3_ILi1EEENS3_ILi512EEEiEEEEEC2ERKS5_RKS8_)
        /*ee58*/ 	.word	0x00000000


	//----- nvinfo : EIATTR_FRAME_SIZE
	.align		4
.L_10180:
        /*ee5c*/ 	.byte	0x04, 0x11
        /*ee5e*/ 	.short	(.L_10182 - .L_10181)
	.align		4
.L_10181:
        /*ee60*/ 	.word	index@($_ZN7cutlass13device_kernelIN5flash19enable_sm80_to_sm89INS1_16FlashAttnBwdSm80INS1_25CollectiveMainloopBwdSm80ILi2ELi2EN4cute5tupleIJNS5_1CILi128EEES8_NS7_ILi64EEEEEENS_10bfloat16_tEfNS_4arch4Sm80ELb0ELb1ELb1ELb0ELb1ELb0ELb0ELb0ELi2ELi4ELi4ELi4ELb0EEENS1_24CollectiveEpilogueBwdGQAISA_fSD_Li256ELb0ELb1EEENS1_19SingleTileSchedulerILb0ELb0ELb0ELi128EEEEEEEEEvNT_6ParamsE$_ZN4cute3eso3ESOILb1ELb0EJNS_5tupleIJNS_1CILi2EEES4_EEENS2_IJiiEEENS3_ILi1EEES7_EEC2ERKS5_RKS6_RKS7_SE_)
        /*ee64*/ 	.word	0x00000000


	//----- nvinfo : EIATTR_FRAME_SIZE
	.align		4
.L_10182:
        /*ee68*/ 	.byte	0x04, 0x11
        /*ee6a*/ 	.short	(.L_10184 - .L_10183)
	.align		4
.L_10183:
        /*ee6c*/ 	.word	index@($_ZN7cutlass13device_kernelIN5flash19enable_sm80_to_sm89INS1_16FlashAttnBwdSm80INS1_25CollectiveMainloopBwdSm80ILi2ELi2EN4cute5tupleIJNS5_1CILi128EEES8_NS7_ILi64EEEEEENS_10bfloat16_tEfNS_4arch4Sm80ELb0ELb1ELb1ELb0ELb1ELb0ELb0ELb0ELi2ELi4ELi4ELi4ELb0EEENS1_24CollectiveEpilogueBwdGQAISA_fSD_Li256ELb0ELb1EEENS1_19SingleTileSchedulerILb0ELb0ELb0ELi128EEEEEEEEEvNT_6ParamsE$_ZN4cute3eso3ESOILb1ELb0EJNS_5tupleIJNS_1CILi2EEES4_EEENS2_IJiiEEEEEC2ERKS5_RKS6_)
        /*ee70*/ 	.word	0x00000000


	//----- nvinfo : EIATTR_FRAME_SIZE
	.align		4
.L_10184:
        /*ee74*/ 	.byte	0x04, 0x11
        /*ee76*/ 	.short	(.L_10186 - .L_10185)
	.align		4
.L_10185:
        /*ee78*/ 	.word	index@($_ZN7cutlass13device_kernelIN5flash19enable_sm80_to_sm89INS1_16FlashAttnBwdSm80INS1_25CollectiveMainloopBwdSm80ILi2ELi2EN4cute5tupleIJNS5_1CILi128EEES8_NS7_ILi64EEEEEENS_10bfloat16_tEfNS_4arch4Sm80ELb0ELb1ELb1ELb0ELb1ELb0ELb0ELb0ELi2ELi4ELi4ELi4ELb0EEENS1_24CollectiveEpilogueBwdGQAISA_fSD_Li256ELb0ELb1EEENS1_19SingleTileSchedulerILb0ELb0ELb0ELi128EEEEEEEEEvNT_6ParamsE$_ZN4cute3eso3ESOILb1ELb0EJNS_5tupleIJNS_1CILi2EEES4_EEENS2_IJiNS3_ILi512EEEEEEEEC2ERKS5_RKS7_)
        /*ee7c*/ 	.word	0x00000000


	//----- nvinfo : EIATTR_FRAME_SIZE
	.align		4
.L_10186:
        /*ee80*/ 	.byte	0x04, 0x11
        /*ee82*/ 	.short	(.L_10188 - .L_10187)
	.align		4
.L_10187:
        /*ee84*/ 	.word	index@($_ZN7cutlass13device_kernelIN5flash19enable_sm80_to_sm89INS1_16FlashAttnBwdSm80INS1_25CollectiveMainloopBwdSm80ILi2ELi2EN4cute5tupleIJNS5_1CILi128EEES8_NS7_ILi64EEEEEENS_10bfloat16_tEfNS_4arch4Sm80ELb0ELb1ELb1ELb0ELb1ELb0ELb0ELb0ELi2ELi4ELi4ELi4ELb0EEENS1_24CollectiveEpilogueBwdGQAISA_fSD_Li256ELb0ELb1EEENS1_19SingleTileSchedulerILb0ELb0ELb0ELi128EEEEEEEEEvNT_6ParamsE$_ZN4cute3eso3ESOILb1ELb0EJNS_5tupleIJNS_1CILi2EEES4_EEENS2_IJiNS3_ILi4096EEEEEEEEC2ERKS5_RKS7_)
        /*ee88*/ 	.word	0x00000000


	//----- nvinfo : EIATTR_FRAME_SIZE
	.align		4
.L_10188:
        /*ee8c*/ 	.byte	0x04, 0x11
        /*ee8e*/ 	.short	(.L_10190 - .L_10189)
	.align		4
.L_10189:
        /*ee90*/ 	.word	index@($_ZN7cutlass13device_kernelIN5flash19enable_sm80_to_sm89INS1_16FlashAttnBwdSm80INS1_25CollectiveMainloopBwdSm80ILi2ELi2EN4cute5tupleIJNS5_1CILi128EEES8_NS7_ILi64EEEEEENS_10bfloat16_tEfNS_4arch4Sm80ELb0ELb1ELb1ELb0ELb1ELb0ELb0ELb0ELi2ELi4ELi4ELi4ELb0EEENS1_24CollectiveEpilogueBwdGQAISA_fSD_Li256ELb0ELb1EEENS1_19SingleTileSchedulerILb0ELb0ELb0ELi128EEEEEEEEEvNT_6ParamsE$_ZN4cute3eso3ESOILb1ELb0EJNS_5tupleIJNS_1CILi2EEES4_EEENS2_IJNS3_ILi1EEEiEEEEEC2ERKS5_RKS7_)
        /*ee94*/ 	.word	0x00000000


	//----- nvinfo : EIATTR_FRAME_SIZE
	.align		4
.L_10190:
        /*ee98*/ 	.byte	0x04, 0x11
        /*ee9a*/ 	.short	(.L_10192 - .L_10191)
	.align		4
.L_10191:
        /*ee9c*/ 	.word	index@($_ZN7cutlass13device_kernelIN5flash19enable_sm80_to_sm89INS1_16FlashAttnBwdSm80INS1_25CollectiveMainloopBwdSm80ILi2ELi2EN4cute5tupleIJNS5_1CILi128EEES8_NS7_ILi64EEEEEENS_10bfloat16_tEfNS_4arch4Sm80ELb0ELb1ELb1ELb0ELb1ELb0ELb0ELb0ELi2ELi4ELi4ELi4ELb0EEENS1_24CollectiveEpilogueBwdGQAISA_fSD_Li256ELb0ELb1EEENS1_19SingleTileSchedulerILb0ELb0ELb0ELi128EEEEEEEEEvNT_6ParamsE$_ZN4cute3eso3ESOILb1ELb0EJNS_5tupleIJNS_1CILi2EEEEEENS2_IJiEEES4_NS3_ILi1EEEEEC2ERKS5_RKS6_RKS4_RKS7_)
        /*eea0*/ 	.word	0x00000000


	//----- nvinfo : EIATTR_FRAME_SIZE
	.align		4
.L_10192:
        /*eea4*/ 	.byte	0x04, 0x11
        /*eea6*/ 	.short	(.L_10194 - .L_10193)
	.align		4
.L_10193:
        /*eea8*/ 	.word	index@($_ZN7cutlass13device_kernelIN5flash19enable_sm80_to_sm89INS1_16FlashAttnBwdSm80INS1_25CollectiveMainloopBwdSm80ILi2ELi2EN4cute5tupleIJNS5_1CILi128EEES8_NS7_ILi64EEEEEENS_10bfloat16_tEfNS_4arch4Sm80ELb0ELb1ELb1ELb0ELb1ELb0ELb0ELb0ELi2ELi4ELi4ELi4ELb0EEENS1_24CollectiveEpilogueBwdGQAISA_fSD_Li256ELb0ELb1EEENS1_19SingleTileSchedulerILb0ELb0ELb0ELi128EEEEEEEEEvNT_6ParamsE$_ZN4cute3eso3ESOILb1ELb0EJNS_5tupleIJNS_1CILi2EEEEEENS2_IJiEEENS3_ILi1EEES7_EEC2ERKS5_RKS6_RKS7_SE_)
        /*eeac*/ 	.word	0x00000000


	//----- nvinfo : EIATTR_FRAME_SIZE
	.align		4
.L_10194:
        /*eeb0*/ 	.byte	0x04, 0x11
        /*eeb2*/ 	.short	(.L_10196 - .L_10195)
	.align		4
.L_10195:
        /*eeb4*/ 	.word	index@($_ZN7cutlass13device_kernelIN5flash19enable_sm80_to_sm89INS1_16FlashAttnBwdSm80INS1_25CollectiveMainloopBwdSm80ILi2ELi2EN4cute5tupleIJNS5_1CILi128EEES8_NS7_ILi64EEEEEENS_10bfloat16_tEfNS_4arch4Sm80ELb0ELb1ELb1ELb0ELb1ELb0ELb0ELb0ELi2ELi4ELi4ELi4ELb0EEENS1_24CollectiveEpilogueBwdGQAISA_fSD_Li256ELb0ELb1EEENS1_19SingleTileSchedulerILb0ELb0ELb0ELi128EEEEEEEEEvNT_6ParamsE$_ZN4cute3eso3ESOILb1ELb0EJNS_5tupleIJNS_1CILi2EEEEEENS2_IJiEEEEEC2ERKS5_RKS6_)
        /*eeb8*/ 	.word	0x00000000


	//----- nvinfo : EIATTR_FRAME_SIZE
	.align		4
.L_10196:
        /*eebc*/ 	.byte	0x04, 0x11
        /*eebe*/ 	.short	(.L_10198 - .L_10197)
	.align		4
.L_10197:
        /*eec0*/ 	.word	index@($_ZN7cutlass13device_kernelIN5flash19enable_sm80_to_sm89INS1_16FlashAttnBwdSm80INS1_25CollectiveMainloopBwdSm80ILi2ELi2EN4cute5tupleIJNS5_1CILi128EEES8_NS7_ILi64EEEEEENS_10bfloat16_tEfNS_4arch4Sm80ELb0ELb1ELb1ELb0ELb1ELb0ELb0ELb0ELi2ELi4ELi4ELi4ELb0EEENS1_24CollectiveEpilogueBwdGQAISA_fSD_Li256ELb0ELb1EEENS1_19SingleTileSchedulerILb0ELb0ELb0ELi128EEEEEEEEEvNT_6ParamsE$_ZN4cute3eso3ESOILb1ELb0EJNS_5tupleIJNS_1CILi1EEENS3_ILi2EEES5_EEENS2_IJS4_NS3_ILi256EEEiEEEEEC2ERKS6_RKS8_)
        /*eec4*/ 	.word	0x00000000


	//----- nvinfo : EIATTR_FRAME_SIZE
	.align		4
.L_10198:
        /*eec8*/ 	.byte	0x04, 0x11
        /*eeca*/ 	.short	(.L_10200 - .L_10199)
	.align		4
.L_10199:
        /*eecc*/ 	.word	index@($_ZN7cutlass13device_kernelIN5flash19enable_sm80_to_sm89INS1_16FlashAttnBwdSm80INS1_25CollectiveMainloopBwdSm80ILi2ELi2EN4cute5tupleIJNS5_1CILi128EEES8_NS7_ILi64EEEEEENS_10bfloat16_tEfNS_4arch4Sm80ELb0ELb1ELb1ELb0ELb1ELb0ELb0ELb0ELi2ELi4ELi4ELi4ELb0EEENS1_24CollectiveEpilogueBwdGQAISA_fSD_Li256ELb0ELb1EEENS1_19SingleTileSchedulerILb0ELb0ELb0ELi128EEEEEEEEEvNT_6ParamsE$_ZN4cute3eso3ESOILb1ELb0EJNS_5tupleIJNS_1CILi1EEENS3_ILi2EEEEEENS2_IJNS3_ILi0EEEiEEEEEC2ERKS6_RKS8_)
        /*eed0*/ 	.word	0x00000000


	//----- nvinfo : EIATTR_FRAME_SIZE
	.align		4
.L_10200:
        /*eed4*/ 	.byte	0x04, 0x11
        /*eed6*/ 	.short	(.L_10202 - .L_10201)
	.align		4
.L_10201:
        /*eed8*/ 	.word	index@($_ZN7cutlass13device_kernelIN5flash19enable_sm80_to_sm89INS1_16FlashAttnBwdSm80INS1_25CollectiveMainloopBwdSm80ILi2ELi2EN4cute5tupleIJNS5_1CILi128EEES8_NS7_ILi64EEEEEENS_10bfloat16_tEfNS_4arch4Sm80ELb0ELb1ELb1ELb0ELb1ELb0ELb0ELb0ELi2ELi4ELi4ELi4ELb0EEENS1_24CollectiveEpilogueBwdGQAISA_fSD_Li256ELb0ELb1EEENS1_19SingleTileSchedulerILb0ELb0ELb0ELi128EEEEEEEEEvNT_6ParamsE$_ZN4cute3eso3ESOILb1ELb0EJNS_5tupleIJNS_1CILi1EEENS3_ILi0EEEEEElS5_EEC2ERKS6_RKlRKS5_)
        /*eedc*/ 	.word	0x00000000


	//----- nvinfo : EIATTR_FRAME_SIZE
	.align		4
.L_10202:
        /*eee0*/ 	.byte	0x04, 0x11
        /*eee2*/ 	.short	(.L_10204 - .L_10203)
	.align		4
.L_10203:
        /*eee4*/ 	.word	index@($_ZN7cutlass13device_kernelIN5flash19enable_sm80_to_sm89INS1_16FlashAttnBwdSm80INS1_25CollectiveMainloopBwdSm80ILi2ELi2EN4cute5tupleIJNS5_1CILi128EEES8_NS7_ILi64EEEEEENS_10bfloat16_tEfNS_4arch4Sm80ELb0ELb1ELb1ELb0ELb1ELb0ELb0ELb0ELi2ELi4ELi4ELi4ELb0EEENS1_24CollectiveEpilogueBwdGQAISA_fSD_Li256ELb0ELb1EEENS1_19SingleTileSchedulerILb0ELb0ELb0ELi128EEEEEEEEEvNT_6ParamsE$_ZN4cute3eso3ESOILb1ELb0EJNS_5tupleIJNS_1CILi1EEENS3_ILi0EEEEEEiNS3_ILi1024EEEEEC2ERKS6_RKiRKS7_)
        /*eee8*/ 	.word	0x00000000


	//----- nvinfo : EIATTR_FRAME_SIZE
	.align		4
.L_10204:
        /*eeec*/ 	.byte	0x04, 0x11
        /*eeee*/ 	.short	(.L_10206 - .L_10205)
	.align		4
.L_10205:
        /*eef0*/ 	.word	index@($_ZN7cutlass13device_kernelIN5flash19enable_sm80_to_sm89INS1_16FlashAttnBwdSm80INS1_25CollectiveMainloopBwdSm80ILi2ELi2EN4cute5tupleIJNS5_1CILi128EEES8_NS7_ILi64EEEEEENS_10bfloat16_tEfNS_4arch4Sm80ELb0ELb1ELb1ELb0ELb1ELb0ELb0ELb0ELi2ELi4ELi4ELi4ELb0EEENS1_24CollectiveEpilogueBwdGQAISA_fSD_Li256ELb0ELb1EEENS1_19SingleTileSchedulerILb0ELb0ELb0ELi128EEEEEEEEEvNT_6ParamsE$_ZN4cute3eso3ESOILb1ELb0EJNS_5tupleIJNS_1CILi1EEENS3_ILi0EEEEEEiEEC2ERKS6_RKi)
        /*eef4*/ 	.word	0x00000000


	//----- nvinfo : EIATTR_FRAME_SIZE
	.align		4
.L_10206:
        /*eef8*/ 	.byte	0x04, 0x11
        /*eefa*/ 	.short	(.L_10208 - .L_10207)
	.align		4
.L_10207:
        /*eefc*/ 	.word	index@($_ZN7cutlass13device_kernelIN5flash19enable_sm80_to_sm89INS1_16FlashAttnBwdSm80INS1_25CollectiveMainloopBwdSm80ILi2ELi2EN4cute5tupleIJNS5_1CILi128EEES8_NS7_ILi64EEEEEENS_10bfloat16_tEfNS_4arch4Sm80ELb0ELb1ELb1ELb0ELb1ELb0ELb0ELb0ELi2ELi4ELi4ELi4ELb0EEENS1_24CollectiveEpilogueBwdGQAISA_fSD_Li256ELb0ELb1EEENS1_19SingleTileSchedulerILb0ELb0ELb0ELi128EEEEEEEEEvNT_6ParamsE$_ZN4cute3eso3ESOILb1ELb0EJNS_5tupleIJNS_1CILi1EEENS3_ILi0EEEEEENS3_ILi4096EEENS2_IJiiEEEEEC2ERKS6_RKS7_RKS8_)
        /*ef00*/ 	.word	0x00000000


	//----- nvinfo : EIATTR_FRAME_SIZE
	.align		4
.L_10208:
        /*ef04*/ 	.byte	0x04, 0x11
        /*ef06*/ 	.short	(.L_10210 - .L_10209)
	.align		4
.L_10209:
        /*ef08*/ 	.word	index@($_ZN7cutlass13device_kernelIN5flash19enable_sm80_to_sm89INS1_16FlashAttnBwdSm80INS1_25CollectiveMainloopBwdSm80ILi2ELi2EN4cute5tupleIJNS5_1CILi128EEES8_NS7_ILi64EEEEEENS_10bfloat16_tEfNS_4arch4Sm80ELb0ELb1ELb1ELb0ELb1ELb0ELb0ELb0ELi2ELi4ELi4ELi4ELb0EEENS1_24CollectiveEpilogueBwdGQAISA_fSD_Li256ELb0ELb1EEENS1_19SingleTileSchedulerILb0ELb0ELb0ELi128EEEEEEEEEvNT_6ParamsE$_ZN4cute3eso3ESOILb1ELb0EJNS_5tupleIJNS_1CILi1EEENS3_ILi0EEEEEENS2_IJiEEEEEC2ERKS6_RKS7_)
        /*ef0c*/ 	.word	0x00000000


	//----- nvinfo : EIATTR_FRAME_SIZE
	.align		4
.L_10210:
        /*ef10*/ 	.byte	0x04, 0x11
        /*ef12*/ 	.short	(.L_10212 - .L_10211)
	.align		4
.L_10211:
        /*ef14*/ 	.word	index@($_ZN7cutlass13device_kernelIN5flash19enable_sm80_to_sm89INS1_16FlashAttnBwdSm80INS1_25CollectiveMainloopBwdSm80ILi2ELi2EN4cute5tupleIJNS5_1CILi128EEES8_NS7_ILi64EEEEEENS_10bfloat16_tEfNS_4arch4Sm80ELb0ELb1ELb1ELb0ELb1ELb0ELb0ELb0ELi2ELi4ELi4ELi4ELb0EEENS1_24CollectiveEpilogueBwdGQAISA_fSD_Li256ELb0ELb1EEENS1_19SingleTileSchedulerILb0ELb0ELb0ELi128EEEEEEEEEvNT_6ParamsE$_ZN4cute3eso3ESOILb1ELb0EJNS_5tupleIJNS_1CILi1EEENS2_IJS4_NS3_ILi2EEES5_EEEEEENS2_IJNS3_ILi0EEENS2_IJS4_NS3_ILi256EEEiEEEEEEEEC2ERKS7_RKSB_)
        /*ef18*/ 	.word	0x00000000


	//----- nvinfo : EIATTR_FRAME_SIZE
	.align		4
.L_10212:
        /*ef1c*/ 	.byte	0x04, 0x11
        /*ef1e*/ 	.short	(.L_10214 - .L_10213)
	.align		4
.L_10213:
        /*ef20*/ 	.word	index@($_ZN7cutlass13device_kernelIN5flash19enable_sm80_to_sm89INS1_16FlashAttnBwdSm80INS1_25CollectiveMainloopBwdSm80ILi2ELi2EN4cute5tupleIJNS5_1CILi128EEES8_NS7_ILi64EEEEEENS_10bfloat16_tEfNS_4arch4Sm80ELb0ELb1ELb1ELb0ELb1ELb0ELb0ELb0ELi2ELi4ELi4ELi4ELb0EEENS1_24CollectiveEpilogueBwdGQAISA_fSD_Li256ELb0ELb1EEENS1_19SingleTileSchedulerILb0ELb0ELb0ELi128EEEEEEEEEvNT_6ParamsE$_ZN4cute3eso3ESOILb1ELb0EJNS_5tupleIJNS_1CILi16EEENS3_ILi2EEES5_S5_NS3_ILi4EEES5_EEENS2_IJNS3_ILi1EEEiiiNS3_ILi144EEENS3_ILi512EEEEEEEEC2ERKS7_RKSB_)
        /*ef24*/ 	.word	0x00000000


	//----- nvinfo : EIATTR_FRAME_SIZE
	.align		4
.L_10214:
        /*ef28*/ 	.byte	0x04, 0x11
        /*ef2a*/ 	.short	(.L_10216 - .L_10215)
	.align		4
.L_10215:
        /*ef2c*/ 	.word	index@($_ZN7cutlass13device_kernelIN5flash19enable_sm80_to_sm89INS1_16FlashAttnBwdSm80INS1_25CollectiveMainloopBwdSm80ILi2ELi2EN4cute5tupleIJNS5_1CILi128EEES8_NS7_ILi64EEEEEENS_10bfloat16_tEfNS_4arch4Sm80ELb0ELb1ELb1ELb0ELb1ELb0ELb0ELb0ELi2ELi4ELi4ELi4ELb0EEENS1_24CollectiveEpilogueBwdGQAISA_fSD_Li256ELb0ELb1EEENS1_19SingleTileSchedulerILb0ELb0ELb0ELi128EEEEEEEEEvNT_6ParamsE$_ZN4cute3eso3ESOILb1ELb0EJNS_5tupleIJNS_1CILi0EEES4_EEEiEEC2ERKS5_RKi)
        /*ef30*/ 	.word	0x00000000


	//----- nvinfo : EIATTR_FRAME_SIZE
	.align		4
.L_10216:
        /*ef34*/ 	.byte	0x04, 0x11
        /*ef36*/ 	.short	(.L_10218 - .L_10217)
	.align		4
.L_10217:
        /*ef38*/ 	.word	index@($_ZN7cutlass13device_kernelIN5flash19enable_sm80_to_sm89INS1_16FlashAttnBwdSm80INS1_25CollectiveMainloopBwdSm80ILi2ELi2EN4cute5tupleIJNS5_1CILi128EEES8_NS7_ILi64EEEEEENS_10bfloat16_tEfNS_4arch4Sm80ELb0ELb1ELb1ELb0ELb1ELb0ELb0ELb0ELi2ELi4ELi4ELi4ELb0EEENS1_24CollectiveEpilogueBwdGQAISA_fSD_Li256ELb0ELb1EEENS1_19SingleTileSchedulerILb0ELb0ELb0ELi128EEEEEEEEEvNT_6ParamsE$_ZN4cute3eso3ESOILb1ELb0EJNS_5tupleIJNS2_IJNS_1CILi8EEENS3_ILi1EEEEEENS3_ILi4EEES5_EEENS2_IJNS2_IJS5_NS3_ILi0EEEEEElS9_EEEEEC2ERKS8_RKSB_)
        /*ef3c*/ 	.word	0x00000000


	//----- nvinfo : EIATTR_FRAME_SIZE
	.align		4
.L_10218:
        /*ef40*/ 	.byte	0x04, 0x11
        /*ef42*/ 	.short	(.L_10220 - .L_10219)
	.align		4
.L_10219:
        /*ef44*/ 	.word	index@($_ZN7cutlass13device_kernelIN5flash19enable_sm80_to_sm89INS1_16FlashAttnBwdSm80INS1_25CollectiveMainloopBwdSm80ILi2ELi2EN4cute5tupleIJNS5_1CILi128EEES8_NS7_ILi64EEEEEENS_10bfloat16_tEfNS_4arch4Sm80ELb0ELb1ELb1ELb0ELb1ELb0ELb0ELb0ELi2ELi4ELi4ELi4ELb0EEENS1_24CollectiveEpilogueBwdGQAISA_fSD_Li256ELb0ELb1EEENS1_19SingleTileSchedulerILb0ELb0ELb0ELi128EEEEEEEEEvNT_6ParamsE$_ZN4cute3eso3ESOILb1ELb0EJNS_5tupleIJNS2_IJNS_1CILi8EEENS3_ILi1EEEEEENS3_ILi2EEES4_EEENS2_IJNS2_IJS5_NS3_ILi0EEEEEEiNS3_ILi1024EEEEEEEEC2ERKS8_RKSC_)
        /*ef48*/ 	.word	0x00000000


	//----- nvinfo : EIATTR_FRAME_SIZE
	.align		4
.L_10220:
        /*ef4c*/ 	.byte	0x04, 0x11
        /*ef4e*/ 	.short	(.L_10222 - .L_10221)
	.align		4
.L_10221:
        /*ef50*/ 	.word	index@($_ZN7cutlass13device_kernelIN5flash19enable_sm80_to_sm89INS1_16FlashAttnBwdSm80INS1_25CollectiveMainloopBwdSm80ILi2ELi2EN4cute5tupleIJNS5_1CILi128EEES8_NS7_ILi64EEEEEENS_10bfloat16_tEfNS_4arch4Sm80ELb0ELb1ELb1ELb0ELb1ELb0ELb0ELb0ELi2ELi4ELi4ELi4ELb0EEENS1_24CollectiveEpilogueBwdGQAISA_fSD_Li256ELb0ELb1EEENS1_19SingleTileSchedulerILb0ELb0ELb0ELi128EEEEEEEEEvNT_6ParamsE$_ZN4cute3eso3ESOILb1ELb0EJNS_5tupleIJNS2_IJNS_1CILi8EEENS3_ILi1EEEEEENS3_ILi2EEENS2_IJS7_S7_EEEEEENS2_IJNS2_IJS5_NS3_ILi0EEEEEENS3_ILi4096EEENS2_IJiiEEEEEEEEC2ERKS9_RKSE_)
        /*ef54*/ 	.word	0x00000000


	//----- nvinfo : EIATTR_FRAME_SIZE
	.align		4
.L_10222:
        /*ef58*/ 	.byte	0x04, 0x11
        /*ef5a*/ 	.short	(.L_10224 - .L_10223)
	.align		4
.L_10223:
        /*ef5c*/ 	.word	index@($_ZN7cutlass13device_kernelIN5flash19enable_sm80_to_sm89INS1_16FlashAttnBwdSm80INS1_25CollectiveMainloopBwdSm80ILi2ELi2EN4cute5tupleIJNS5_1CILi128EEES8_NS7_ILi64EEEEEENS_10bfloat16_tEfNS_4arch4Sm80ELb0ELb1ELb1ELb0ELb1ELb0ELb0ELb0ELi2ELi4ELi4ELi4ELb0EEENS1_24CollectiveEpilogueBwdGQAISA_fSD_Li256ELb0ELb1EEENS1_19SingleTileSchedulerILb0ELb0ELb0ELi128EEEEEEEEEvNT_6ParamsE$_ZN4cute3eso3ESOILb1ELb0EJNS_5tupleIJNS2_IJNS_1CILi8EEENS3_ILi1EEEEEENS3_ILi2EEEEEENS2_IJNS2_IJS5_NS3_ILi0EEEEEEiEEEEEC2ERKS8_RKSB_)
        /*ef60*/ 	.word	0x00000000


	//----- nvinfo : EIATTR_FRAME_SIZE
	.align		4
.L_10224:
        /*ef64*/ 	.byte	0x04, 0x11
        /*ef66*/ 	.short	(.L_10226 - .L_10225)
	.align		4
.L_10225:
        /*ef68*/ 	.word	index@($_ZN7cutlass13device_kernelIN5flash19enable_sm80_to_sm89INS1_16FlashAttnBwdSm80INS1_25CollectiveMainloopBwdSm80ILi2ELi2EN4cute5tupleIJNS5_1CILi128EEES8_NS7_ILi64EEEEEENS_10bfloat16_tEfNS_4arch4Sm80ELb0ELb1ELb1ELb0ELb1ELb0ELb0ELb0ELi2ELi4ELi4ELi4ELb0EEENS1_24CollectiveEpilogueBwdGQAISA_fSD_Li256ELb0ELb1EEENS1_19SingleTileSchedulerILb0ELb0ELb0ELi128EEEEEEEEEvNT_6ParamsE$_ZN4cute3eso3ESOILb1ELb0EJNS_5tupleIJNS2_IJNS_1CILi8EEENS3_ILi1EEEEEENS2_IJNS3_ILi2EEEEEEEEENS2_IJNS2_IJS5_NS3_ILi0EEEEEENS2_IJiEEEEEEEEC2ERKS9_RKSD_)
        /*ef6c*/ 	.word	0x00000000


	//----- nvinfo : EIATTR_FRAME_SIZE
	.align		4
.L_10226:
        /*ef70*/ 	.byte	0x04, 0x11
        /*ef72*/ 	.short	(.L_10228 - .L_10227)
	.align		4
.L_10227:
        /*ef74*/ 	.word	index@($_ZN7cutlass13device_kernelIN5flash19enable_sm80_to_sm89INS1_16FlashAttnBwdSm80INS1_25CollectiveMainloopBwdSm80ILi2ELi2EN4cute5tupleIJNS5_1CILi128EEES8_NS7_ILi64EEEEEENS_10bfloat16_tEfNS_4arch4Sm80ELb0ELb1ELb1ELb0ELb1ELb0ELb0ELb0ELi2ELi4ELi4ELi4ELb0EEENS1_24CollectiveEpilogueBwdGQAISA_fSD_Li256ELb0ELb1EEENS1_19SingleTileSchedulerILb0ELb0ELb0ELi128EEEEEEEEEvNT_6ParamsE$_ZN4cute3eso3ESOILb1ELb0EJNS_5tupleIJNS2_IJNS_1CILi2EEES4_S4_EEES4_NS2_IJS4_S4_EEEEEENS2_IJNS2_IJNS3_ILi1EEENS3_ILi512EEEiEEENS3_ILi4096EEENS2_IJiiEEEEEEEEC2ERKS7_RKSD_)
        /*ef78*/ 	.word	0x00000000


	//----- nvinfo : EIATTR_FRAME_SIZE
	.align		4
.L_10228:
        /*ef7c*/ 	.byte	0x04, 0x11
        /*ef7e*/ 	.short	(.L_10230 - .L_10229)
	.align		4
.L_10229:
        /*ef80*/ 	.word	index@($_ZN7cutlass13device_kernelIN5flash19enable_sm80_to_sm89INS1_16FlashAttnBwdSm80INS1_25CollectiveMainloopBwdSm80ILi2ELi2EN4cute5tupleIJNS5_1CILi128EEES8_NS7_ILi64EEEEEENS_10bfloat16_tEfNS_4arch4Sm80ELb0ELb1ELb1ELb0ELb1ELb0ELb0ELb0ELi2ELi4ELi4ELi4ELb0EEENS1_24CollectiveEpilogueBwdGQAISA_fSD_Li256ELb0ELb1EEENS1_19SingleTileSchedulerILb0ELb0ELb0ELi128EEEEEEEEEvNT_6ParamsE$_ZN4cute3eso3ESOILb1ELb0EJNS_5tupleIJNS2_IJNS_1CILi2EEES4_S4_EEES4_NS2_IJNS2_IJS4_S4_EEES4_EEEEEENS2_IJNS2_IJNS3_ILi1EEENS3_ILi512EEEiEEENS3_ILi4096EEENS2_IJNS2_IJiiEEENS3_ILi8192EEEEEEEEEEEC2ERKS8_RKSG_)
        /*ef84*/ 	.word	0x00000000


	//----- nvinfo : EIATTR_FRAME_SIZE
	.align		4
.L_10230:
        /*ef88*/ 	.byte	0x04, 0x11
        /*ef8a*/ 	.short	(.L_10232 - .L_10231)
	.align		4
.L_10231:
        /*ef8c*/ 	.word	index@($_ZN7cutlass13device_kernelIN5flash19enable_sm80_to_sm89INS1_16FlashAttnBwdSm80INS1_25CollectiveMainloopBwdSm80ILi2ELi2EN4cute5tupleIJNS5_1CILi128EEES8_NS7_ILi64EEEEEENS_10bfloat16_tEfNS_4arch4Sm80ELb0ELb1ELb1ELb0ELb1ELb0ELb0ELb0ELi2ELi4ELi4ELi4ELb0EEENS1_24CollectiveEpilogueBwdGQAISA_fSD_Li256ELb0ELb1EEENS1_19SingleTileSchedulerILb0ELb0ELb0ELi128EEEEEEEEEvNT_6ParamsE$_ZN4cute3eso3ESOILb1ELb0EJNS_5tupleIJNS2_IJNS_1CILi2EEES4_EEES5_NS3_ILi8EEEEEENS2_IJNS2_IJiNS3_ILi512EEEEEENS2_IJiiEEENS3_ILi1024EEEEEEEEC2ERKS7_RKSC_)
        /*ef90*/ 	.word	0x00000000


	//----- nvinfo : EIATTR_FRAME_SIZE
	.align		4
.L_10232:
        /*ef94*/ 	.byte	0x04, 0x11
        /*ef96*/ 	.short	(.L_10234 - .L_10233)
	.align		4
.L_10233:
        /*ef98*/ 	.word	index@($_ZN7cutlass13device_kernelIN5flash19enable_sm80_to_sm89INS1_16FlashAttnBwdSm80INS1_25CollectiveMainloopBwdSm80ILi2ELi2EN4cute5tupleIJNS5_1CILi128EEES8_NS7_ILi64EEEEEENS_10bfloat16_tEfNS_4arch4Sm80ELb0ELb1ELb1ELb0ELb1ELb0ELb0ELb0ELi2ELi4ELi4ELi4ELb0EEENS1_24CollectiveEpilogueBwdGQAISA_fSD_Li256ELb0ELb1EEENS1_19SingleTileSchedulerILb0ELb0ELb0ELi128EEEEEEEEEvNT_6ParamsE$_ZN4cute3eso3ESOILb1ELb0EJNS_5tupleIJNS2_IJNS_1CILi2EEES4_EEES4_EEENS2_IJNS2_IJiiEEENS3_ILi8192EEEEEEEEC2ERKS6_RKS9_)
        /*ef9c*/ 	.word	0x00000000


	//----- nvinfo : EIATTR_FRAME_SIZE
	.align		4
.L_10234:
        /*efa0*/ 	.byte	0x04, 0x11
        /*efa2*/ 	.short	(.L_10236 - .L_10235)
	.align		4
.L_10235:
        /*efa4*/ 	.word	index@($_ZN7cutlass13device_kernelIN5flash19enable_sm80_to_sm89INS1_16FlashAttnBwdSm80INS1_25CollectiveMainloopBwdSm80ILi2ELi2EN4cute5tupleIJNS5_1CILi128EEES8_NS7_ILi64EEEEEENS_10bfloat16_tEfNS_4arch4Sm80ELb0ELb1ELb1ELb0ELb1ELb0ELb0ELb0ELi2ELi4ELi4ELi4ELb0EEENS1_24CollectiveEpilogueBwdGQAISA_fSD_Li256ELb0ELb1EEENS1_19SingleTileSchedulerILb0ELb0ELb0ELi128EEEEEEEEEvNT_6ParamsE$_ZN4cute3eso3ESOILb1ELb0EJNS_5tupleIJNS2_IJNS_1CILi2EEES4_EEENS3_ILi8EEES5_EEENS2_IJNS2_IJNS3_ILi1EEEiEEENS3_ILi1024EEENS2_IJiiEEEEEEEEC2ERKS7_RKSC_)
        /*efa8*/ 	.word	0x00000000


	//----- nvinfo : EIATTR_FRAME_SIZE
	.align		4
.L_10236:
        /*efac*/ 	.byte	0x04, 0x11
        /*efae*/ 	.short	(.L_10238 - .L_10237)
	.align		4
.L_10237:
        /*efb0*/ 	.word	index@($_ZN7cutlass13device_kernelIN5flash19enable_sm80_to_sm89INS1_16FlashAttnBwdSm80INS1_25CollectiveMainloopBwdSm80ILi2ELi2EN4cute5tupleIJNS5_1CILi128EEES8_NS7_ILi64EEEEEENS_10bfloat16_tEfNS_4arch4Sm80ELb0ELb1ELb1ELb0ELb1ELb0ELb0ELb0ELi2ELi4ELi4ELi4ELb0EEENS1_24CollectiveEpilogueBwdGQAISA_fSD_Li256ELb0ELb1EEENS1_19SingleTileSchedulerILb0ELb0ELb0ELi128EEEEEEEEEvNT_6ParamsE$_ZN4cute3eso3ESOILb1ELb0EJNS_5tupleIJNS2_IJNS_1CILi1EEENS3_ILi0EEEEEES5_EEENS2_IJNS2_IJS5_S5_EEEiEEEEEC2ERKS7_RKS9_)
        /*efb4*/ 	.word	0x00000000


	//----- nvinfo : EIATTR_FRAME_SIZE
	.align		4
.L_10238:
        /*efb8*/ 	.byte	0x04, 0x11
        /*efba*/ 	.short	(.L_10240 - .L_10239)
	.align		4
.L_10239:
        /*efbc*/ 	.word	index@($_ZN7cutlass13device_kernelIN5flash19enable_sm80_to_sm89INS1_16FlashAttnBwdSm80INS1_25CollectiveMainloopBwdSm80ILi2ELi2EN4cute5tupleIJNS5_1CILi128EEES8_NS7_ILi64EEEEEENS_10bfloat16_tEfNS_4arch4Sm80ELb0ELb1ELb1ELb0ELb1ELb0ELb0ELb0ELi2ELi4ELi4ELi4ELb0EEENS1_24CollectiveEpilogueBwdGQAISA_fSD_Li256ELb0ELb1EEENS1_19SingleTileSchedulerILb0ELb0ELb0ELi128EEEEEEEEEvNT_6ParamsE$_ZN4cute3eso3ESOILb1ELb0EJNS_5tupleIJNS2_IJNS_1CILi1EEENS3_ILi0EEEEEENS2_IJS5_S5_EEEEEENS2_IJS5_iEEEEEC2ERKS8_RKS9_)
        /*efc0*/ 	.word	0x00000000


	//----- nvinfo : EIATTR_FRAME_SIZE
	.align		4
.L_10240:
        /*efc4*/ 	.byte	0x04, 0x11
        /*efc6*/ 	.short	(.L_10242 - .L_10241)
	.align		4
.L_10241:
        /*efc8*/ 	.word	index@($_ZN7cutlass13device_kernelIN5flash19enable_sm80_to_sm89INS1_16FlashAttnBwdSm80INS1_25CollectiveMainloopBwdSm80ILi2ELi2EN4cute5tupleIJNS5_1CILi128EEES8_NS7_ILi64EEEEEENS_10bfloat16_tEfNS_4arch4Sm80ELb0ELb1ELb1ELb0ELb1ELb0ELb0ELb0ELi2ELi4ELi4ELi4ELb0EEENS1_24CollectiveEpilogueBwdGQAISA_fSD_Li256ELb0ELb1EEENS1_19SingleTileSchedulerILb0ELb0ELb0ELi128EEEEEEEEEvNT_6ParamsE$_ZN4cute3eso3ESOILb1ELb0EJNS_5tupleIJNS2_IJNS_1CILi1EEENS2_IJS4_NS3_ILi2EEES5_EEEEEES5_NS2_IJS5_S5_EEEEEENS2_IJNS2_IJNS3_ILi0EEENS2_IJS4_NS3_ILi256EEEiEEEEEENS3_ILi2048EEENS2_IJiNS3_ILi4096EEEEEEEEEEEC2ERKS9_RKSH_)
        /*efcc*/ 	.word	0x00000000


	//----- nvinfo : EIATTR_FRAME_SIZE
	.align		4
.L_10242:
        /*efd0*/ 	.byte	0x04, 0x11
        /*efd2*/ 	.short	(.L_10244 - .L_10243)
	.align		4
.L_10243:
        /*efd4*/ 	.word	index@($_ZN7cutlass13device_kernelIN5flash19enable_sm80_to_sm89INS1_16FlashAttnBwdSm80INS1_25CollectiveMainloopBwdSm80ILi2ELi2EN4cute5tupleIJNS5_1CILi128EEES8_NS7_ILi64EEEEEENS_10bfloat16_tEfNS_4arch4Sm80ELb0ELb1ELb1ELb0ELb1ELb0ELb0ELb0ELi2ELi4ELi4ELi4ELb0EEENS1_24CollectiveEpilogueBwdGQAISA_fSD_Li256ELb0ELb1EEENS1_19SingleTileSchedulerILb0ELb0ELb0ELi128EEEEEEEEEvNT_6ParamsE$_ZN4cute3eso3ESOILb1ELb0EJNS_5tupleIJNS2_IJNS2_IJNS_1CILi8EEENS3_ILi1EEEEEES5_EEENS2_IJNS2_IJS5_S5_EEENS3_ILi2EEEEEEEEENS2_IJNS2_IJNS2_IJS5_NS3_ILi0EEEEEESC_EEENS2_IJNS2_IJSC_SC_EEEiEEEEEEEEC2ERKSB_RKSH_)
        /*efd8*/ 	.word	0x00000000


	//----- nvinfo : EIATTR_FRAME_SIZE
	.align		4
.L_10244:
        /*efdc*/ 	.byte	0x04, 0x11
        /*efde*/ 	.short	(.L_10246 - .L_10245)
	.align		4
.L_10245:
        /*efe0*/ 	.word	index@($_ZN7cutlass13device_kernelIN5flash19enable_sm80_to_sm89INS1_16FlashAttnBwdSm80INS1_25CollectiveMainloopBwdSm80ILi2ELi2EN4cute5tupleIJNS5_1CILi128EEES8_NS7_ILi64EEEEEENS_10bfloat16_tEfNS_4arch4Sm80ELb0ELb1ELb1ELb0ELb1ELb0ELb0ELb0ELi2ELi4ELi4ELi4ELb0EEENS1_24CollectiveEpilogueBwdGQAISA_fSD_Li256ELb0ELb1EEENS1_19SingleTileSchedulerILb0ELb0ELb0ELi128EEEEEEEEEvNT_6ParamsE$_ZN4cute3eso3ESOILb1ELb0EJNS_5tupleIJNS2_IJNS2_IJNS_1CILi8EEENS3_ILi1EEEEEENS2_IJS5_S5_EEEEEENS2_IJS5_NS3_ILi2EEEEEEEEENS2_IJNS2_IJNS2_IJS5_NS3_ILi0EEEEEENS2_IJSC_SC_EEEEEENS2_IJSC_iEEEEEEEEC2ERKSB_RKSH_)
        /*efe4*/ 	.word	0x00000000


	//----- nvinfo : EIATTR_FRAME_SIZE
	.align		4
.L_10246:
        /*efe8*/ 	.byte	0x04, 0x11
        /*efea*/ 	.short	(.L_10248 - .L_10247)
	.align		4
.L_10247:
        /*efec*/ 	.word	index@($_ZN7cutlass13device_kernelIN5flash19enable_sm80_to_sm89INS1_16FlashAttnBwdSm80INS1_25CollectiveMainloopBwdSm80ILi2ELi2EN4cute5tupleIJNS5_1CILi128EEES8_NS7_ILi64EEEEEENS_10bfloat16_tEfNS_4arch4Sm80ELb0ELb1ELb1ELb0ELb1ELb0ELb0ELb0ELi2ELi4ELi4ELi4ELb0EEENS1_24CollectiveEpilogueBwdGQAISA_fSD_Li256ELb0ELb1EEENS1_19SingleTileSchedulerILb0ELb0ELb0ELi128EEEEEEEEEvNT_6ParamsE$_ZN4cute3eso3ESOILb1ELb0EJNS_1CILi8EEEiiiNS2_ILi144EEENS2_ILi512EEEEEC2ERKS3_RKiSA_SA_RKS4_RKS5_)
        /*eff0*/ 	.word	0x00000000


	//----- nvinfo : EIATTR_FRAME_SIZE
	.align		4
.L_10248:
        /*eff4*/ 	.byte	0x04, 0x11
        /*eff6*/ 	.short	(.L_10250 - .L_10249)
	.align		4
.L_10249:
        /*eff8*/ 	.word	index@($_ZN7cutlass13device_kernelIN5flash19enable_sm80_to_sm89INS1_16FlashAttnBwdSm80INS1_25CollectiveMainloopBwdSm80ILi2ELi2EN4cute5tupleIJNS5_1CILi128EEES8_NS7_ILi64EEEEEENS_10bfloat16_tEfNS_4arch4Sm80ELb0ELb1ELb1ELb0ELb1ELb0ELb0ELb0ELi2ELi4ELi4ELi4ELb0EEENS1_24CollectiveEpilogueBwdGQAISA_fSD_Li256ELb0ELb1EEENS1_19SingleTileSchedulerILb0ELb0ELb0ELi128EEEEEEEEEvNT_6ParamsE$_ZN4cute3eso3ESOILb1ELb0EJNS_1CILi8EEEiiEEC2ERKS3_RKiS8_)
        /*effc*/ 	.word	0x00000000


	//----- nvinfo : EIATTR_FRAME_SIZE
	.align		4
.L_10250:
        /*f000*/ 	.byte	0x04, 0x11
        /*f002*/ 	.short	(.L_10252 - .L_10251)
	.align		4
.L_10251:
        /*f004*/ 	.word	index@($_ZN7cutlass13device_kernelIN5flash19enable_sm80_to_sm89INS1_16FlashAttnBwdSm80INS1_25CollectiveMainloopBwdSm80ILi2ELi2EN4cute5tupleIJNS5_1CILi128EEES8_NS7_ILi64EEEEEENS_10bfloat16_tEfNS_4arch4Sm80ELb0ELb1ELb1ELb0ELb1ELb0ELb0ELb0ELi2ELi4ELi4ELi4ELb0EEENS1_24CollectiveEpilogueBwdGQAISA_fSD_Li256ELb0ELb1EEENS1_19SingleTileSchedulerILb0ELb0ELb0ELi128EEEEEEEEEvNT_6ParamsE$_ZN4cute3eso3ESOILb1ELb0EJNS_1CILi4096EEEiiNS2_ILi8192EEEEEC2ERKS3_RKiS9_RKS4_)
        /*f008*/ 	.word	0x00000000


	//----- nvinfo : EIATTR_FRAME_SIZE
	.align		4
.L_10252:
        /*f00c*/ 	.byte	0x04, 0x11
        /*f00e*/ 	.short	(.L_10254 - .L_10253)
	.align		4
.L_10253:
        /*f010*/ 	.word	index@($_ZN7cutlass13device_kernelIN5flash19enable_sm80_to_sm89INS1_16FlashAttnBwdSm80INS1_25CollectiveMainloopBwdSm80ILi2ELi2EN4cute5tupleIJNS5_1CILi128EEES8_NS7_ILi64EEEEEENS_10bfloat16_tEfNS_4arch4Sm80ELb0ELb1ELb1ELb0ELb1ELb0ELb0ELb0ELi2ELi4ELi4ELi4ELb0EEENS1_24CollectiveEpilogueBwdGQAISA_fSD_Li256ELb0ELb1EEENS1_19SingleTileSchedulerILb0ELb0ELb0ELi128EEEEEEEEEvNT_6ParamsE$_ZN4cute3eso3ESOILb1ELb0EJNS_1CILi4096EEEiiEEC2ERKS3_RKiS8_)
        /*f014*/ 	.word	0x00000000


	//----- nvinfo : EIATTR_FRAME_SIZE
	.align		4
.L_10254:
        /*f018*/ 	.byte	0x04, 0x11
        /*f01a*/ 	.short	(.L_10256 - .L_10255)
	.align		4
.L_10255:
        /*f01c*/ 	.word	index@($_ZN7cutlass13device_kernelIN5flash19enable_sm80_to_sm89INS1_16FlashAttnBwdSm80INS1_25CollectiveMainloopBwdSm80ILi2ELi2EN4cute5tupleIJNS5_1CILi128EEES8_NS7_ILi64EEEEEENS_10bfloat16_tEfNS_4arch4Sm80ELb0ELb1ELb1ELb0ELb1ELb0ELb0ELb0ELi2ELi4ELi4ELi4ELb0EEENS1_24CollectiveEpilogueBwdGQAISA_fSD_Li256ELb0ELb1EEENS1_19SingleTileSchedulerILb0ELb0ELb0ELi128EEEEEEEEEvNT_6ParamsE$_ZN4cute3eso3ESOILb1ELb0EJNS_1CILi4096EEENS_5tupleIJiiEEEEEC2ERKS3_RKS5_)
        /*f020*/ 	.word	0x00000000


	//----- nvinfo : EIATTR_FRAME_SIZE
	.align		4
.L_10256:
        /*f024*/ 	.byte	0x04, 0x11
        /*f026*/ 	.short	(.L_10258 - .L_10257)
	.align		4
.L_10257:
        /*f028*/ 	.word	index@($_ZN7cutlass13device_kernelIN5flash19enable_sm80_to_sm89INS1_16FlashAttnBwdSm80INS1_25CollectiveMainloopBwdSm80ILi2ELi2EN4cute5tupleIJNS5_1CILi128EEES8_NS7_ILi64EEEEEENS_10bfloat16_tEfNS_4arch4Sm80ELb0ELb1ELb1ELb0ELb1ELb0ELb0ELb0ELi2ELi4ELi4ELi4ELb0EEENS1_24CollectiveEpilogueBwdGQAISA_fSD_Li256ELb0ELb1EEENS1_19SingleTileSchedulerILb0ELb0ELb0ELi128EEEEEEEEEvNT_6ParamsE$_ZN4cute3eso3ESOILb1ELb0EJNS_1CILi4096EEENS_5tupleIJNS4_IJiiEEENS2_ILi8192EEEEEEEEC2ERKS3_RKS7_)
        /*f02c*/ 	.word	0x00000000


	//----- nvinfo : EIATTR_FRAME_SIZE
	.align		4
.L_10258:
        /*f030*/ 	.byte	0x04, 0x11
        /*f032*/ 	.short	(.L_10260 - .L_10259)
	.align		4
.L_10259:
        /*f034*/ 	.word	index@($_ZN7cutlass13device_kernelIN5flash19enable_sm80_to_sm89INS1_16FlashAttnBwdSm80INS1_25CollectiveMainloopBwdSm80ILi2ELi2EN4cute5tupleIJNS5_1CILi128EEES8_NS7_ILi64EEEEEENS_10bfloat16_tEfNS_4arch4Sm80ELb0ELb1ELb1ELb0ELb1ELb0ELb0ELb0ELi2ELi4ELi4ELi4ELb0EEENS1_24CollectiveEpilogueBwdGQAISA_fSD_Li256ELb0ELb1EEENS1_19SingleTileSchedulerILb0ELb0ELb0ELi128EEEEEEEEEvNT_6ParamsE$_ZN4cute3eso3ESOILb1ELb0EJNS_1CILi2EEEiEEC2ERKS3_RKi)
        /*f038*/ 	.word	0x00000000


	//----- nvinfo : EIATTR_FRAME_SIZE
	.align		4
.L_10260:
        /*f03c*/ 	.byte	0x04, 0x11
        /*f03e*/ 	.short	(.L_10262 - .L_10261)
	.align		4
.L_10261:
        /*f040*/ 	.word	index@($_ZN7cutlass13device_kernelIN5flash19enable_sm80_to_sm89INS1_16FlashAttnBwdSm80INS1_25CollectiveMainloopBwdSm80ILi2ELi2EN4cute5tupleIJNS5_1CILi128EEES8_NS7_ILi64EEEEEENS_10bfloat16_tEfNS_4arch4Sm80ELb0ELb1ELb1ELb0ELb1ELb0ELb0ELb0ELi2ELi4ELi4ELi4ELb0EEENS1_24CollectiveEpilogueBwdGQAISA_fSD_Li256ELb0ELb1EEENS1_19SingleTileSchedulerILb0ELb0ELb0ELi128EEEEEEEEEvNT_6ParamsE$_ZN4cute3eso3ESOILb1ELb0EJNS_1CILi1EEEiiiNS2_ILi72EEENS2_ILi512EEEEEC2ERKS3_RKiSA_SA_RKS4_RKS5_)
        /*f044*/ 	.word	0x00000000


	//----- nvinfo : EIATTR_FRAME_SIZE
	.align		4
.L_10262:
        /*f048*/ 	.byte	0x04, 0x11
        /*f04a*/ 	.short	(.L_10264 - .L_10263)
	.align		4
.L_10263:
        /*f04c*/ 	.word	index@($_ZN7cutlass13device_kernelIN5flash19enable_sm80_to_sm89INS1_16FlashAttnBwdSm80INS1_25CollectiveMainloopBwdSm80ILi2ELi2EN4cute5tupleIJNS5_1CILi128EEES8_NS7_ILi64EEEEEENS_10bfloat16_tEfNS_4arch4Sm80ELb0ELb1ELb1ELb0ELb1ELb0ELb0ELb0ELi2ELi4ELi4ELi4ELb0EEENS1_24CollectiveEpilogueBwdGQAISA_fSD_Li256ELb0ELb1EEENS1_19SingleTileSchedulerILb0ELb0ELb0ELi128EEEEEEEEEvNT_6ParamsE$_ZN4cute3eso3ESOILb1ELb0EJNS_1CILi1EEEiiiNS2_ILi64EEENS2_ILi72EEENS2_ILi144EEENS2_ILi288EEENS2_ILi512EEEEEC2ERKS3_RKiSD_SD_RKS4_RKS5_RKS6_RKS7_RKS8_)
        /*f050*/ 	.word	0x00000000


	//----- nvinfo : EIATTR_FRAME_SIZE
	.align		4
.L_10264:
        /*f054*/ 	.byte	0x04, 0x11
        /*f056*/ 	.short	(.L_10266 - .L_10265)
	.align		4
.L_10265:
        /*f058*/ 	.word	index@($_ZN7cutlass13device_kernelIN5flash19enable_sm80_to_sm89INS1_16FlashAttnBwdSm80INS1_25CollectiveMainloopBwdSm80ILi2ELi2EN4cute5tupleIJNS5_1CILi128EEES8_NS7_ILi64EEEEEENS_10bfloat16_tEfNS_4arch4Sm80ELb0ELb1ELb1ELb0ELb1ELb0ELb0ELb0ELi2ELi4ELi4ELi4ELb0EEENS1_24CollectiveEpilogueBwdGQAISA_fSD_Li256ELb0ELb1EEENS1_19SingleTileSchedulerILb0ELb0ELb0ELi128EEEEEEEEEvNT_6ParamsE$_ZN4cute3eso3ESOILb1ELb0EJNS_1CILi1EEEiiiNS2_ILi144EEENS2_ILi512EEEEEC2ERKS3_RKiSA_SA_RKS4_RKS5_)
        /*f05c*/ 	.word	0x00000000


	//----- nvinfo : EIATTR_FRAME_SIZE
	.align		4
.L_10266:
        /*f060*/ 	.byte	0x04, 0x11
        /*f062*/ 	.short	(.L_10268 - .L_10267)
	.align		4
.L_10267:
        /*f064*/ 	.word	index@($_ZN7cutlass13device_kernelIN5flash19enable_sm80_to_sm89INS1_16FlashAttnBwdSm80INS1_25CollectiveMainloopBwdSm80ILi2ELi2EN4cute5tupleIJNS5_1CILi128EEES8_NS7_ILi64EEEEEENS_10bfloat16_tEfNS_4arch4Sm80ELb0ELb1ELb1ELb0ELb1ELb0ELb0ELb0ELi2ELi4ELi4ELi4ELb0EEENS1_24CollectiveEpilogueBwdGQAISA_fSD_Li256ELb0ELb1EEENS1_19SingleTileSchedulerILb0ELb0ELb0ELi128EEEEEEEEEvNT_6ParamsE$_ZN4cute3eso3ESOILb1ELb0EJNS_1CILi1EEEiEEC2ERKS3_RKi)
        /*f068*/ 	.word	0x00000000


	//----- nvinfo : EIATTR_FRAME_SIZE
	.align		4
.L_10268:
        /*f06c*/ 	.byte	0x04, 0x11
        /*f06e*/ 	.short	(.L_10270 - .L_10269)
	.align		4
.L_10269:
        /*f070*/ 	.word	index@($_ZN7cutlass13device_kernelIN5flash19enable_sm80_to_sm89INS1_16FlashAttnBwdSm80INS1_25CollectiveMainloopBwdSm80ILi2ELi2EN4cute5tupleIJNS5_1CILi128EEES8_NS7_ILi64EEEEEENS_10bfloat16_tEfNS_4arch4Sm80ELb0ELb1ELb1ELb0ELb1ELb0ELb0ELb0ELi2ELi4ELi4ELi4ELb0EEENS1_24CollectiveEpilogueBwdGQAISA_fSD_Li256ELb0ELb1EEENS1_19SingleTileSchedulerILb0ELb0ELb0ELi128EEEEEEEEEvNT_6ParamsE$_ZN4cute3eso3ESOILb1ELb0EJNS_1CILi1EEENS_5tupleIJiiiEEENS2_ILi64EEENS4_IJNS2_ILi72EEENS2_ILi144EEENS2_ILi288EEEEEENS2_ILi512EEEEEC2ERKS3_RKS5_RKS6_RKSA_RKSB_)
        /*f074*/ 	.word	0x00000000


	//----- nvinfo : EIATTR_FRAME_SIZE
	.align		4
.L_10270:
        /*f078*/ 	.byte	0x04, 0x11
        /*f07a*/ 	.short	(.L_10272 - .L_10271)
	.align		4
.L_10271:
        /*f07c*/ 	.word	index@($_ZN7cutlass13device_kernelIN5flash19enable_sm80_to_sm89INS1_16FlashAttnBwdSm80INS1_25CollectiveMainloopBwdSm80ILi2ELi2EN4cute5tupleIJNS5_1CILi128EEES8_NS7_ILi64EEEEEENS_10bfloat16_tEfNS_4arch4Sm80ELb0ELb1ELb1ELb0ELb1ELb0ELb0ELb0ELi2ELi4ELi4ELi4ELb0EEENS1_24CollectiveEpilogueBwdGQAISA_fSD_Li256ELb0ELb1EEENS1_19SingleTileSchedulerILb0ELb0ELb0ELi128EEEEEEEEEvNT_6ParamsE$_ZN4cute3eso3ESOILb1ELb0EJNS_1CILi1EEENS_5tupleIJNS2_ILi8EEEiiEEENS2_ILi64EEENS4_IJiNS2_ILi144EEENS2_ILi288EEEEEENS2_ILi512EEEEEC2ERKS3_RKS6_RKS7_RKSA_RKSB_)
        /*f080*/ 	.word	0x00000000


	//----- nvinfo : EIATTR_FRAME_SIZE
	.align		4
.L_10272:
        /*f084*/ 	.byte	0x04, 0x11
        /*f086*/ 	.short	(.L_10274 - .L_10273)
	.align		4
.L_10273:
        /*f088*/ 	.word	index@($_ZN7cutlass13device_kernelIN5flash19enable_sm80_to_sm89INS1_16FlashAttnBwdSm80INS1_25CollectiveMainloopBwdSm80ILi2ELi2EN4cute5tupleIJNS5_1CILi128EEES8_NS7_ILi64EEEEEENS_10bfloat16_tEfNS_4arch4Sm80ELb0ELb1ELb1ELb0ELb1ELb0ELb0ELb0ELi2ELi4ELi4ELi4ELb0EEENS1_24CollectiveEpilogueBwdGQAISA_fSD_Li256ELb0ELb1EEENS1_19SingleTileSchedulerILb0ELb0ELb0ELi128EEEEEEEEEvNT_6ParamsE$_ZN4cute3eso3ESOILb1ELb0EJNS_1CILi1EEENS2_ILi8EEEiiNS2_ILi64EEEiNS2_ILi144EEENS2_ILi288EEENS2_ILi512EEEEEC2ERKS3_RKS4_RKiSF_RKS5_SF_RKS6_RKS7_RKS8_)
        /*f08c*/ 	.word	0x00000000


	//----- nvinfo : EIATTR_FRAME_SIZE
	.align		4
.L_10274:
        /*f090*/ 	.byte	0x04, 0x11
        /*f092*/ 	.short	(.L_10276 - .L_10275)
	.align		4
.L_10275:
        /*f094*/ 	.word	index@($_ZN7cutlass13device_kernelIN5flash19enable_sm80_to_sm89INS1_16FlashAttnBwdSm80INS1_25CollectiveMainloopBwdSm80ILi2ELi2EN4cute5tupleIJNS5_1CILi128EEES8_NS7_ILi64EEEEEENS_10bfloat16_tEfNS_4arch4Sm80ELb0ELb1ELb1ELb0ELb1ELb0ELb0ELb0ELi2ELi4ELi4ELi4ELb0EEENS1_24CollectiveEpilogueBwdGQAISA_fSD_Li256ELb0ELb1EEENS1_19SingleTileSchedulerILb0ELb0ELb0ELi128EEEEEEEEEvNT_6ParamsE$_ZN4cute3eso3ESOILb1ELb0EJNS_1CILi1EEENS2_ILi512EEEiEEC2ERKS3_RKS4_RKi)
        /*f098*/ 	.word	0x00000000


	//----- nvinfo : EIATTR_FRAME_SIZE
	.align		4
.L_10276:
        /*f09c*/ 	.byte	0x04, 0x11
        /*f09e*/ 	.short	(.L_10278 - .L_10277)
	.align		4
.L_10277:
        /*f0a0*/ 	.word	index@($_ZN7cutlass13device_kernelIN5flash19enable_sm80_to_sm89INS1_16FlashAttnBwdSm80INS1_25CollectiveMainloopBwdSm80ILi2ELi2EN4cute5tupleIJNS5_1CILi128EEES8_NS7_ILi64EEEEEENS_10bfloat16_tEfNS_4arch4Sm80ELb0ELb1ELb1ELb0ELb1ELb0ELb0ELb0ELi2ELi4ELi4ELi4ELb0EEENS1_24CollectiveEpilogueBwdGQAISA_fSD_Li256ELb0ELb1EEENS1_19SingleTileSchedulerILb0ELb0ELb0ELi128EEEEEEEEEvNT_6ParamsE$_ZN4cute3eso3ESOILb1ELb0EJNS_1CILi1EEENS2_ILi256EEEiEEC2ERKS3_RKS4_RKi)
        /*f0a4*/ 	.word	0x00000000


	//----- nvinfo : EIATTR_FRAME_SIZE
	.align		4
.L_10278:
        /*f0a8*/ 	.byte	0x04, 0x11
        /*f0aa*/ 	.short	(.L_10280 - .L_10279)
	.align		4
.L_10279:
        /*f0ac*/ 	.word	index@($_ZN7cutlass13device_kernelIN5flash19enable_sm80_to_sm89INS1_16FlashAttnBwdSm80INS1_25CollectiveMainloopBwdSm80ILi2ELi2EN4cute5tupleIJNS5_1CILi128EEES8_NS7_ILi64EEEEEENS_10bfloat16_tEfNS_4arch4Sm80ELb0ELb1ELb1ELb0ELb1ELb0ELb0ELb0ELi2ELi4ELi4ELi4ELb0EEENS1_24CollectiveEpilogueBwdGQAISA_fSD_Li256ELb0ELb1EEENS1_19SingleTileSchedulerILb0ELb0ELb0ELi128EEEEEEEEEvNT_6ParamsE$_ZN4cute3eso3ESOILb1ELb0EJNS_1CILi1024EEEiiEEC2ERKS3_RKiS8_)
        /*f0b0*/ 	.word	0x00000000


	//----- nvinfo : EIATTR_FRAME_SIZE
	.align		4
.L_10280:
        /*f0b4*/ 	.byte	0x04, 0x11
        /*f0b6*/ 	.short	(.L_10282 - .L_10281)
	.align		4
.L_10281:
        /*f0b8*/ 	.word	index@($_ZN7cutlass13device_kernelIN5flash19enable_sm80_to_sm89INS1_16FlashAttnBwdSm80INS1_25CollectiveMainloopBwdSm80ILi2ELi2EN4cute5tupleIJNS5_1CILi128EEES8_NS7_ILi64EEEEEENS_10bfloat16_tEfNS_4arch4Sm80ELb0ELb1ELb1ELb0ELb1ELb0ELb0ELb0ELi2ELi4ELi4ELi4ELb0EEENS1_24CollectiveEpilogueBwdGQAISA_fSD_Li256ELb0ELb1EEENS1_19SingleTileSchedulerILb0ELb0ELb0ELi128EEEEEEEEEvNT_6ParamsE$_ZN4cute3eso3ESOILb1ELb0EJNS_1CILi1024EEENS_5tupleIJiiEEEEEC2ERKS3_RKS5_)
        /*f0bc*/ 	.word	0x00000000


	//----- nvinfo : EIATTR_FRAME_SIZE
	.align		4
.L_10282:
        /*f0c0*/ 	.byte	0x04, 0x11
        /*f0c2*/ 	.short	(.L_10284 - .L_10283)
	.align		4
.L_10283:
        /*f0c4*/ 	.word	index@($_ZN7cutlass13device_kernelIN5flash19enable_sm80_to_sm89INS1_16FlashAttnBwdSm80INS1_25CollectiveMainloopBwdSm80ILi2ELi2EN4cute5tupleIJNS5_1CILi128EEES8_NS7_ILi64EEEEEENS_10bfloat16_tEfNS_4arch4Sm80ELb0ELb1ELb1ELb0ELb1ELb0ELb0ELb0ELi2ELi4ELi4ELi4ELb0EEENS1_24CollectiveEpilogueBwdGQAISA_fSD_Li256ELb0ELb1EEENS1_19SingleTileSchedulerILb0ELb0ELb0ELi128EEEEEEEEEvNT_6ParamsE$_ZN4cute3eso3ESOILb1ELb0EJNS_1CILi0EEEiS3_EEC2ERKS3_RKiS6_)
        /*f0c8*/ 	.word	0x00000000


	//----- nvinfo : EIATTR_FRAME_SIZE
	.align		4
.L_10284:
        /*f0cc*/ 	.byte	0x04, 0x11
        /*f0ce*/ 	.short	(.L_10286 - .L_10285)
	.align		4
.L_10285:
        /*f0d0*/ 	.word	index@($_ZN7cutlass13device_kernelIN5flash19enable_sm80_to_sm89INS1_16FlashAttnBwdSm80INS1_25CollectiveMainloopBwdSm80ILi2ELi2EN4cute5tupleIJNS5_1CILi128EEES8_NS7_ILi64EEEEEENS_10bfloat16_tEfNS_4arch4Sm80ELb0ELb1ELb1ELb0ELb1ELb0ELb0ELb0ELi2ELi4ELi4ELi4ELb0EEENS1_24CollectiveEpilogueBwdGQAISA_fSD_Li256ELb0ELb1EEENS1_19SingleTileSchedulerILb0ELb0ELb0ELi128EEEEEEEEEvNT_6ParamsE$_ZN4cute3eso3ESOILb1ELb0EJNS_1CILi0EEEiEEC2ERKS3_RKi)
        /*f0d4*/ 	.word	0x00000000


	//----- nvinfo : EIATTR_FRAME_SIZE
	.align		4
.L_10286:
        /*f0d8*/ 	.byte	0x04, 0x11
        /*f0da*/ 	.short	(.L_10288 - .L_10287)
	.align		4
.L_10287:
        /*f0dc*/ 	.word	index@($_ZN7cutlass13device_kernelIN5flash19enable_sm80_to_sm89INS1_16FlashAttnBwdSm80INS1_25CollectiveMainloopBwdSm80ILi2ELi2EN4cute5tupleIJNS5_1CILi128EEES8_NS7_ILi64EEEEEENS_10bfloat16_tEfNS_4arch4Sm80ELb0ELb1ELb1ELb0ELb1ELb0ELb0ELb0ELi2ELi4ELi4ELi4ELb0EEENS1_24CollectiveEpilogueBwdGQAISA_fSD_Li256ELb0ELb1EEENS1_19SingleTileSchedulerILb0ELb0ELb0ELi128EEEEEEEEEvNT_6ParamsE$_ZN4cute3eso3ESOILb1ELb0EJNS_1CILi0EEENS_5tupleIJNS2_ILi1EEENS2_ILi256EEEiEEEEEC2ERKS3_RKS7_)
        /*f0e0*/ 	.word	0x00000000


	//----- nvinfo : EIATTR_FRAME_SIZE
	.align		4
.L_10288:
        /*f0e4*/ 	.byte	0x04, 0x11
        /*f0e6*/ 	.short	(.L_10290 - .L_10289)
	.align		4
.L_10289:
        /*f0e8*/ 	.word	index@($_ZN7cutlass13device_kernelIN5flash19enable_sm80_to_sm89INS1_16FlashAttnBwdSm80INS1_25CollectiveMainloopBwdSm80ILi2ELi2EN4cute5tupleIJNS5_1CILi128EEES8_NS7_ILi64EEEEEENS_10bfloat16_tEfNS_4arch4Sm80ELb0ELb1ELb1ELb0ELb1ELb0ELb0ELb0ELi2ELi4ELi4ELi4ELb0EEENS1_24CollectiveEpilogueBwdGQAISA_fSD_Li256ELb0ELb1EEENS1_19SingleTileSchedulerILb0ELb0ELb0ELi128EEEEEEEEEvNT_6ParamsE$_ZN4cute3eso3ESOILb1ELb0EJNS_1CILi0EEENS2_ILi1EEENS2_ILi512EEEiNS2_ILi4096EEEiNS2_ILi8192EEEEEC2ERKS3_RKS4_RKS5_RKiRKS6_SG_RKS7_)
        /*f0ec*/ 	.word	0x00000000


	//----- nvinfo : EIATTR_FRAME_SIZE
	.align		4
.L_10290:
        /*f0f0*/ 	.byte	0x04, 0x11
        /*f0f2*/ 	.short	(.L_10292 - .L_10291)
	.align		4
.L_10291:
        /*f0f4*/ 	.word	index@($_ZN7cutlass13device_kernelIN5flash19enable_sm80_to_sm89INS1_16FlashAttnBwdSm80INS1_25CollectiveMainloopBwdSm80ILi2ELi2EN4cute5tupleIJNS5_1CILi128EEES8_NS7_ILi64EEEEEENS_10bfloat16_tEfNS_4arch4Sm80ELb0ELb1ELb1ELb0ELb1ELb0ELb0ELb0ELi2ELi4ELi4ELi4ELb0EEENS1_24CollectiveEpilogueBwdGQAISA_fSD_Li256ELb0ELb1EEENS1_19SingleTileSchedulerILb0ELb0ELb0ELi128EEEEEEEEEvNT_6ParamsE$_ZN4cute3eso3ESOILb1ELb0EJNS_1CILi0EEENS2_ILi1EEENS2_ILi512EEEiEEC2ERKS3_RKS4_RKS5_RKi)
        /*f0f8*/ 	.word	0x00000000


	//----- nvinfo : EIATTR_FRAME_SIZE
	.align		4
.L_10292:
        /*f0fc*/ 	.byte	0x04, 0x11
        /*f0fe*/ 	.short	(.L_10294 - .L_10293)
	.align		4
.L_10293:
        /*f100*/ 	.word	index@($_ZN7cutlass13device_kernelIN5flash19enable_sm80_to_sm89INS1_16FlashAttnBwdSm80INS1_25CollectiveMainloopBwdSm80ILi2ELi2EN4cute5tupleIJNS5_1CILi128EEES8_NS7_ILi64EEEEEENS_10bfloat16_tEfNS_4arch4Sm80ELb0ELb1ELb1ELb0ELb1ELb0ELb0ELb0ELi2ELi4ELi4ELi4ELb0EEENS1_24CollectiveEpilogueBwdGQAISA_fSD_Li256ELb0ELb1EEENS1_19SingleTileSchedulerILb0ELb0ELb0ELi128EEEEEEEEEvNT_6ParamsE$_ZN4cute3eso3ESOILb1ELb0EJNS_14ComposedLayoutINS_7SwizzleILi3ELi3ELi3EEENS_1CILj0EEENS_6LayoutINS_5tupleIJNS8_IJNS8_IJNS5_ILi4EEENS5_ILi8EEEEEENS8_IJS9_NS5_ILi1EEEEEEEEENS8_IJNS8_IJNS5_ILi2EEESF_SF_EEENS8_IJSF_S9_EEEEEEEEENS8_IJNS8_IJNS8_IJSF_NS5_ILi64EEEEEENS8_IJNS5_ILi1024EEENS5_ILi0EEEEEEEEENS8_IJNS8_IJSC_NS5_ILi512EEESA_EEENS8_IJNS5_ILi4096EEENS5_ILi16EEEEEEEEEEEEEEEENS_10ViewEngineINS_8smem_ptrIPN7cutlass10bfloat16_tEEEEEEEC2ERKSY_RKS15_)
        /*f104*/ 	.word	0x00000000


	//----- nvinfo : EIATTR_FRAME_SIZE
	.align		4
.L_10294:
        /*f108*/ 	.byte	0x04, 0x11
        /*f10a*/ 	.short	(.L_10296 - .L_10295)
	.align		4
.L_10295:
        /*f10c*/ 	.word	index@($_ZN7cutlass13device_kernelIN5flash19enable_sm80_to_sm89INS1_16FlashAttnBwdSm80INS1_25CollectiveMainloopBwdSm80ILi2ELi2EN4cute5tupleIJNS5_1CILi128EEES8_NS7_ILi64EEEEEENS_10bfloat16_tEfNS_4arch4Sm80ELb0ELb1ELb1ELb0ELb1ELb0ELb0ELb0ELi2ELi4ELi4ELi4ELb0EEENS1_24CollectiveEpilogueBwdGQAISA_fSD_Li256ELb0ELb1EEENS1_19SingleTileSchedulerILb0ELb0ELb0ELi128EEEEEEEEEvNT_6ParamsE$_ZN4cute3eso3ESOILb1ELb0EJNS_14ComposedLayoutINS_7SwizzleILi3ELi3ELi3EEENS_1CILj0EEENS_6LayoutINS_5tupleIJNS8_IJNS8_IJNS5_ILi4EEENS5_ILi8EEEEEENS8_IJNS5_ILi2EEENS5_ILi1EEEEEEEEENS8_IJNS8_IJSC_SC_EEESB_EEEEEENS8_IJNS8_IJNS8_IJNS5_ILi128EEESD_EEENS8_IJSA_NS5_ILi0EEEEEEEEENS8_IJNS8_IJNS5_ILi64EEENS5_ILi512EEEEEENS8_IJNS5_ILi16EEENS5_ILi1024EEEEEEEEEEEEEEEENS_10ViewEngineINS_8smem_ptrIPN7cutlass10bfloat16_tEEEEEEEC2ERKSX_RKS14_)
        /*f110*/ 	.word	0x00000000


	//----- nvinfo : EIATTR_FRAME_SIZE
	.align		4
.L_10296:
        /*f114*/ 	.byte	0x04, 0x11
        /*f116*/ 	.short	(.L_10298 - .L_10297)
	.align		4
.L_10297:
        /*f118*/ 	.word	index@($_ZN7cutlass13device_kernelIN5flash19enable_sm80_to_sm89INS1_16FlashAttnBwdSm80INS1_25CollectiveMainloopBwdSm80ILi2ELi2EN4cute5tupleIJNS5_1CILi128EEES8_NS7_ILi64EEEEEENS_10bfloat16_tEfNS_4arch4Sm80ELb0ELb1ELb1ELb0ELb1ELb0ELb0ELb0ELi2ELi4ELi4ELi4ELb0EEENS1_24CollectiveEpilogueBwdGQAISA_fSD_Li256ELb0ELb1EEENS1_19SingleTileSchedulerILb0ELb0ELb0ELi128EEEEEEEEEvNT_6ParamsE$_ZN4cute3eso3ESOILb1ELb0EJNS_14ComposedLayoutINS_7SwizzleILi3ELi3ELi3EEENS_1CILj0EEENS_6LayoutINS_5tupleIJNS8_IJNS5_ILi8EEENS5_ILi16EEEEEENS8_IJNS5_ILi64EEENS5_ILi1EEEEEEEEENS8_IJNS8_IJSC_NS5_ILi512EEEEEENS8_IJSD_NS5_ILi0EEEEEEEEEEEEENS_10ViewEngineINS_8smem_ptrIPN7cutlass10bfloat16_tEEEEEEEC2ERKSM_RKST_)
        /*f11c*/ 	.word	0x00000000


	//----- nvinfo : EIATTR_FRAME_SIZE
	.align		4
.L_10298:
        /*f120*/ 	.byte	0x04, 0x11
        /*f122*/ 	.short	(.L_10300 - .L_10299)
	.align		4
.L_10299:
        /*f124*/ 	.word	index@($_ZN7cutlass13device_kernelIN5flash19enable_sm80_to_sm89INS1_16FlashAttnBwdSm80INS1_25CollectiveMainloopBwdSm80ILi2ELi2EN4cute5tupleIJNS5_1CILi128EEES8_NS7_ILi64EEEEEENS_10bfloat16_tEfNS_4arch4Sm80ELb0ELb1ELb1ELb0ELb1ELb0ELb0ELb0ELi2ELi4ELi4ELi4ELb0EEENS1_24CollectiveEpilogueBwdGQAISA_fSD_Li256ELb0ELb1EEENS1_19SingleTileSchedulerILb0ELb0ELb0ELi128EEEEEEEEEvNT_6ParamsE$_ZN4cute3eso3ESOILb1ELb0EJNS_14ComposedLayoutINS_7SwizzleILi3ELi3ELi3EEENS_1CILj0EEENS_6LayoutINS_5tupleIJNS5_ILi64EEENS5_ILi128EEEEEENS8_IJNS5_ILi1EEES9_EEEEEEENS_10ViewEngineINS_8smem_ptrIPN7cutlass10bfloat16_tEEEEEEEC2ERKSF_RKSM_)
        /*f128*/ 	.word	0x00000000


	//----- nvinfo : EIATTR_FRAME_SIZE
	.align		4
.L_10300:
        /*f12c*/ 	.byte	0x04, 0x11
        /*f12e*/ 	.short	(.L_10302 - .L_10301)
	.align		4
.L_10301:
        /*f130*/ 	.word	index@($_ZN7cutlass13device_kernelIN5flash19enable_sm80_to_sm89INS1_16FlashAttnBwdSm80INS1_25CollectiveMainloopBwdSm80ILi2ELi2EN4cute5tupleIJNS5_1CILi128EEES8_NS7_ILi64EEEEEENS_10bfloat16_tEfNS_4arch4Sm80ELb0ELb1ELb1ELb0ELb1ELb0ELb0ELb0ELi2ELi4ELi4ELi4ELb0EEENS1_24CollectiveEpilogueBwdGQAISA_fSD_Li256ELb0ELb1EEENS1_19SingleTileSchedulerILb0ELb0ELb0ELi128EEEEEEEEEvNT_6ParamsE$_ZN4cute3eso3ESOILb1ELb0EJNS_14ComposedLayoutINS_7SwizzleILi3ELi3ELi3EEENS_1CILi0EEENS_6LayoutINS_5tupleIJNS8_IJNS8_IJNS5_ILi4EEENS5_ILi8EEEEEENS8_IJS9_NS5_ILi1EEEEEEEEENS8_IJNS8_IJNS5_ILi2EEESF_SF_EEENS8_IJSF_SA_EEEEEEEEENS8_IJNS8_IJNS8_IJNS5_ILi128EEESC_EEENS8_IJNS5_ILi16EEES6_EEEEEENS8_IJNS8_IJNS5_ILi64EEESA_NS5_ILi512EEEEEENS8_IJNS5_ILi8192EEENS5_ILi1024EEEEEEEEEEEEEEEENS_10ViewEngineINS_8smem_ptrIPN7cutlass10bfloat16_tEEEEEEEC2ERKSY_RKS15_)
        /*f134*/ 	.word	0x00000000


	//----- nvinfo : EIATTR_FRAME_SIZE
	.align		4
.L_10302:
        /*f138*/ 	.byte	0x04, 0x11
        /*f13a*/ 	.short	(.L_10304 - .L_10303)
	.align		4
.L_10303:
        /*f13c*/ 	.word	index@($_ZN7cutlass13device_kernelIN5flash19enable_sm80_to_sm89INS1_16FlashAttnBwdSm80INS1_25CollectiveMainloopBwdSm80ILi2ELi2EN4cute5tupleIJNS5_1CILi128EEES8_NS7_ILi64EEEEEENS_10bfloat16_tEfNS_4arch4Sm80ELb0ELb1ELb1ELb0ELb1ELb0ELb0ELb0ELi2ELi4ELi4ELi4ELb0EEENS1_24CollectiveEpilogueBwdGQAISA_fSD_Li256ELb0ELb1EEENS1_19SingleTileSchedulerILb0ELb0ELb0ELi128EEEEEEEEEvNT_6ParamsE$_ZN4cute3eso3ESOILb1ELb0EJNS_14ComposedLayoutINS_7SwizzleILi3ELi3ELi3EEENS_1CILi0EEENS_6LayoutINS_5tupleIJNS8_IJNS8_IJNS5_ILi4EEENS5_ILi8EEEEEENS8_IJS9_NS5_ILi1EEEEEEEEENS8_IJNS8_IJNS5_ILi2EEESF_SF_EEENS8_IJSF_NS8_IJS9_SF_EEEEEEEEEEEENS8_IJNS8_IJNS8_IJSF_NS5_ILi64EEEEEENS8_IJNS5_ILi1024EEES6_EEEEEENS8_IJNS8_IJSC_NS5_ILi512EEESA_EEENS8_IJNS5_ILi4096EEENS8_IJNS5_ILi16EEENS5_ILi8192EEEEEEEEEEEEEEEEEEENS_10ViewEngineINS_8smem_ptrIPN7cutlass10bfloat16_tEEEEEEEC2ERKS10_RKS17_)
        /*f140*/ 	.word	0x00000000


	//----- nvinfo : EIATTR_FRAME_SIZE
	.align		4
.L_10304:
        /*f144*/ 	.byte	0x04, 0x11
        /*f146*/ 	.short	(.L_10306 - .L_10305)
	.align		4
.L_10305:
        /*f148*/ 	.word	index@($_ZN7cutlass13device_kernelIN5flash19enable_sm80_to_sm89INS1_16FlashAttnBwdSm80INS1_25CollectiveMainloopBwdSm80ILi2ELi2EN4cute5tupleIJNS5_1CILi128EEES8_NS7_ILi64EEEEEENS_10bfloat16_tEfNS_4arch4Sm80ELb0ELb1ELb1ELb0ELb1ELb0ELb0ELb0ELi2ELi4ELi4ELi4ELb0EEENS1_24CollectiveEpilogueBwdGQAISA_fSD_Li256ELb0ELb1EEENS1_19SingleTileSchedulerILb0ELb0ELb0ELi128EEEEEEEEEvNT_6ParamsE$_ZN4cute3eso3ESOILb1ELb0EJNS_14ComposedLayoutINS_7SwizzleILi3ELi3ELi3EEENS_1CILi0EEENS_6LayoutINS_5tupleIJNS8_IJNS8_IJNS5_ILi4EEENS5_ILi8EEEEEENS8_IJNS5_ILi2EEENS5_ILi1EEEEEEEEENS8_IJNS8_IJSC_SC_EEESB_EEEEEENS8_IJNS8_IJNS8_IJNS5_ILi128EEESD_EEENS8_IJSA_S6_EEEEEENS8_IJNS8_IJNS5_ILi64EEENS5_ILi512EEEEEENS8_IJNS5_ILi16EEENS5_ILi1024EEEEEEEEEEEEEEEENS_10ViewEngineINS_8smem_ptrIPN7cutlass10bfloat16_tEEEEEEEC2ERKSW_RKS13_)
        /*f14c*/ 	.word	0x00000000


	//----- nvinfo : EIATTR_FRAME_SIZE
	.align		4
.L_10306:
        /*f150*/ 	.byte	0x04, 0x11
        /*f152*/ 	.short	(.L_10308 - .L_10307)
	.align		4
.L_10307:
        /*f154*/ 	.word	index@($_ZN7cutlass13device_kernelIN5flash19enable_sm80_to_sm89INS1_16FlashAttnBwdSm80INS1_25CollectiveMainloopBwdSm80ILi2ELi2EN4cute5tupleIJNS5_1CILi128EEES8_NS7_ILi64EEEEEENS_10bfloat16_tEfNS_4arch4Sm80ELb0ELb1ELb1ELb0ELb1ELb0ELb0ELb0ELi2ELi4ELi4ELi4ELb0EEENS1_24CollectiveEpilogueBwdGQAISA_fSD_Li256ELb0ELb1EEENS1_19SingleTileSchedulerILb0ELb0ELb0ELi128EEEEEEEEEvNT_6ParamsE$_ZN4cute3eso3ESOILb1ELb0EJNS_14ComposedLayoutINS_7SwizzleILi3ELi3ELi3EEENS_1CILi0EEENS_6LayoutINS_5tupleIJNS8_IJNS8_IJNS5_ILi4EEENS5_ILi8EEEEEENS8_IJNS5_ILi2EEENS5_ILi1EEEEEEEEENS8_IJNS8_IJSC_SC_EEENS8_IJSA_S9_EEEEEEEEENS8_IJNS8_IJNS8_IJSC_NS5_ILi64EEEEEENS8_IJNS5_ILi512EEES6_EEEEEENS8_IJNS8_IJSD_SA_EEENS8_IJNS5_ILi1024EEENS5_ILi16EEEEEEEEEEEEEEEENS_10ViewEngineINS_8smem_ptrIPN7cutlass10bfloat16_tEEEEEEEC2ERKSW_RKS13_)
        /*f158*/ 	.word	0x00000000


	//----- nvinfo : EIATTR_FRAME_SIZE
	.align		4
.L_10308:
        /*f15c*/ 	.byte	0x04, 0x11
        /*f15e*/ 	.short	(.L_10310 - .L_10309)
	.align		4
.L_10309:
        /*f160*/ 	.word	index@($_ZN7cutlass13device_kernelIN5flash19enable_sm80_to_sm89INS1_16FlashAttnBwdSm80INS1_25CollectiveMainloopBwdSm80ILi2ELi2EN4cute5tupleIJNS5_1CILi128EEES8_NS7_ILi64EEEEEENS_10bfloat16_tEfNS_4arch4Sm80ELb0ELb1ELb1ELb0ELb1ELb0ELb0ELb0ELi2ELi4ELi4ELi4ELb0EEENS1_24CollectiveEpilogueBwdGQAISA_fSD_Li256ELb0ELb1EEENS1_19SingleTileSchedulerILb0ELb0ELb0ELi128EEEEEEEEEvNT_6ParamsE$_ZN4cute3eso3ESOILb1ELb0EJNS_10UnderscoreEiiEEC2ERKS2_RKiS7_)
        /*f164*/ 	.word	0x00000000


	//----- nvinfo : EIATTR_FRAME_SIZE
	.align		4
.L_10310:
        /*f168*/ 	.byte	0x04, 0x11
        /*f16a*/ 	.short	(.L_10312 - .L_10311)
	.align		4
.L_10311:
        /*f16c*/ 	.word	index@($_ZN7cutlass13device_kernelIN5flash19enable_sm80_to_sm89INS1_16FlashAttnBwdSm80INS1_25CollectiveMainloopBwdSm80ILi2ELi2EN4cute5tupleIJNS5_1CILi128EEES8_NS7_ILi64EEEEEENS_10bfloat16_tEfNS_4arch4Sm80ELb0ELb1ELb1ELb0ELb1ELb0ELb0ELb0ELi2ELi4ELi4ELi4ELb0EEENS1_24CollectiveEpilogueBwdGQAISA_fSD_Li256ELb0ELb1EEENS1_19SingleTileSchedulerILb0ELb0ELb0ELi128EEEEEEEEEvNT_6ParamsE$_ZN4cute3eso3ESOILb1ELb0EJNS_10UnderscoreEiEEC2ERKS2_RKi)
        /*f170*/ 	.word	0x00000000


	//----- nvinfo : EIATTR_FRAME_SIZE
	.align		4
.L_10312:
        /*f174*/ 	.byte	0x04, 0x11
        /*f176*/ 	.short	(.L_10314 - .L_10313)
	.align		4
.L_10313:
        /*f178*/ 	.word	index@($_ZN7cutlass13device_kernelIN5flash19enable_sm80_to_sm89INS1_16FlashAttnBwdSm80INS1_25CollectiveMainloopBwdSm80ILi2ELi2EN4cute5tupleIJNS5_1CILi128EEES8_NS7_ILi64EEEEEENS_10bfloat16_tEfNS_4arch4Sm80ELb0ELb1ELb1ELb0ELb1ELb0ELb0ELb0ELi2ELi4ELi4ELi4ELb0EEENS1_24CollectiveEpilogueBwdGQAISA_fSD_Li256ELb0ELb1EEENS1_19SingleTileSchedulerILb0ELb0ELb0ELi128EEEEEEEEEvNT_6ParamsE$_ZN4cute3eso3ESOILb1ELb0EJNS_10UnderscoreES2_iEEC2ERKS2_S5_RKi)
        /*f17c*/ 	.word	0x00000000


	//----- nvinfo : EIATTR_FRAME_SIZE
	.align		4
.L_10314:
        /*f180*/ 	.byte	0x04, 0x11
        /*f182*/ 	.short	(.L_10316 - .L_10315)
	.align		4
.L_10315:
        /*f184*/ 	.word	index@($_ZN7cutlass13device_kernelIN5flash19enable_sm80_to_sm89INS1_16FlashAttnBwdSm80INS1_25CollectiveMainloopBwdSm80ILi2ELi2EN4cute5tupleIJNS5_1CILi128EEES8_NS7_ILi64EEEEEENS_10bfloat16_tEfNS_4arch4Sm80ELb0ELb1ELb1ELb0ELb1ELb0ELb0ELb0ELi2ELi4ELi4ELi4ELb0EEENS1_24CollectiveEpilogueBwdGQAISA_fSD_Li256ELb0ELb1EEENS1_19SingleTileSchedulerILb0ELb0ELb0ELi128EEEEEEEEEvNT_6ParamsE$_ZN4cute3eso3ESOILb1ELb0EJNS_10UnderscoreES2_S2_iEEC2ERKS2_S5_S5_RKi)
        /*f188*/ 	.word	0x00000000


	//----- nvinfo : EIATTR_FRAME_SIZE
	.align		4
.L_10316:
        /*f18c*/ 	.byte	0x04, 0x11
        /*f18e*/ 	.short	(.L_10318 - .L_10317)
	.align		4
.L_10317:
        /*f190*/ 	.word	index@($_ZN7cutlass13device_kernelIN5flash19enable_sm80_to_sm89INS1_16FlashAttnBwdSm80INS1_25CollectiveMainloopBwdSm80ILi2ELi2EN4cute5tupleIJNS5_1CILi128EEES8_NS7_ILi64EEEEEENS_10bfloat16_tEfNS_4arch4Sm80ELb0ELb1ELb1ELb0ELb1ELb0ELb0ELb0ELi2ELi4ELi4ELi4ELb0EEENS1_24CollectiveEpilogueBwdGQAISA_fSD_Li256ELb0ELb1EEENS1_19SingleTileSchedulerILb0ELb0ELb0ELi128EEEEEEEEEvNT_6ParamsE$_ZN4cute3eso3ESOILb0ELb1EJlEEC2ERKl)
        /*f194*/ 	.word	0x00000000


	//----- nvinfo : EIATTR_FRAME_SIZE
	.align		4
.L_10318:
        /*f198*/ 	.byte	0x04, 0x11
        /*f19a*/ 	.short	(.L_10320 - .L_10319)
	.align		4
.L_10319:
        /*f19c*/ 	.word	index@($_ZN7cutlass13device_kernelIN5flash19enable_sm80_to_sm89INS1_16FlashAttnBwdSm80INS1_25CollectiveMainloopBwdSm80ILi2ELi2EN4cute5tupleIJNS5_1CILi128EEES8_NS7_ILi64EEEEEENS_10bfloat16_tEfNS_4arch4Sm80ELb0ELb1ELb1ELb0ELb1ELb0ELb0ELb0ELi2ELi4ELi4ELi4ELb0EEENS1_24CollectiveEpilogueBwdGQAISA_fSD_Li256ELb0ELb1EEENS1_19SingleTileSchedulerILb0ELb0ELb0ELi128EEEEEEEEEvNT_6ParamsE$_ZN4cute3eso3ESOILb0ELb1EJiNS_1CILi72EEENS2_ILi512EEEEEC2ERKiRKS3_RKS4_)
        /*f1a0*/ 	.word	0x00000000


	//----- nvinfo : EIATTR_FRAME_SIZE
	.align		4
.L_10320:
        /*f1a4*/ 	.byte	0x04, 0x11
        /*f1a6*/ 	.short	(.L_10322 - .L_10321)
	.align		4
.L_10321:
        /*f1a8*/ 	.word	index@($_ZN7cutlass13device_kernelIN5flash19enable_sm80_to_sm89INS1_16FlashAttnBwdSm80INS1_25CollectiveMainloopBwdSm80ILi2ELi2EN4cute5tupleIJNS5_1CILi128EEES8_NS7_ILi64EEEEEENS_10bfloat16_tEfNS_4arch4Sm80ELb0ELb1ELb1ELb0ELb1ELb0ELb0ELb0ELi2ELi4ELi4ELi4ELb0EEENS1_24CollectiveEpilogueBwdGQAISA_fSD_Li256ELb0ELb1EEENS1_19SingleTileSchedulerILb0ELb0ELb0ELi128EEEEEEEEEvNT_6ParamsE$_ZN4cute3eso3ESOILb0ELb1EJiNS_1CILi512EEEEEC2ERKiRKS3_)
        /*f1ac*/ 	.word	0x00000000


	//----- nvinfo : EIATTR_FRAME_SIZE
	.align		4
.L_10322:
        /*f1b0*/ 	.byte	0x04, 0x11
        /*f1b2*/ 	.short	(.L_10324 - .L_10323)
	.align		4
.L_10323:
        /*f1b4*/ 	.word	index@($_ZN7cutlass13device_kernelIN5flash19enable_sm80_to_sm89INS1_16FlashAttnBwdSm80INS1_25CollectiveMainloopBwdSm80ILi2ELi2EN4cute5tupleIJNS5_1CILi128EEES8_NS7_ILi64EEEEEENS_10bfloat16_tEfNS_4arch4Sm80ELb0ELb1ELb1ELb0ELb1ELb0ELb0ELb0ELi2ELi4ELi4ELi4ELb0EEENS1_24CollectiveEpilogueBwdGQAISA_fSD_Li256ELb0ELb1EEENS1_19SingleTileSchedulerILb0ELb0ELb0ELi128EEEEEEEEEvNT_6ParamsE$_ZN4cute3eso3ESOILb0ELb1EJiNS_1CILi4096EEEEEC2ERKiRKS3_)
        /*f1b8*/ 	.word	0x00000000


	//----- nvinfo : EIATTR_FRAME_SIZE
	.align		4
.L_10324:
        /*f1bc*/ 	.byte	0x04, 0x11
        /*f1be*/ 	.short	(.L_10326 - .L_10325)
	.align		4
.L_10325:
        /*f1c0*/ 	.word	index@($_ZN7cutlass13device_kernelIN5flash19enable_sm80_to_sm89INS1_16FlashAttnBwdSm80INS1_25CollectiveMainloopBwdSm80ILi2ELi2EN4cute5tupleIJNS5_1CILi128EEES8_NS7_ILi64EEEEEENS_10bfloat16_tEfNS_4arch4Sm80ELb0ELb1ELb1ELb0ELb1ELb0ELb0ELb0ELi2ELi4ELi4ELi4ELb0EEENS1_24CollectiveEpilogueBwdGQAISA_fSD_Li256ELb0ELb1EEENS1_19SingleTileSchedulerILb0ELb0ELb0ELi128EEEEEEEEEvNT_6ParamsE$_ZN4cute3eso3ESOILb0ELb1EJiNS_1CILi144EEENS2_ILi512EEEEEC2ERKiRKS3_RKS4_)
        /*f1c4*/ 	.word	0x00000000


	//----- nvinfo : EIATTR_FRAME_SIZE
	.align		4
.L_10326:
        /*f1c8*/ 	.byte	0x04, 0x11
        /*f1ca*/ 	.short	(.L_10328 - .L_10327)
	.align		4
.L_10327:
        /*f1cc*/ 	.word	index@($_ZN7cutlass13device_kernelIN5flash19enable_sm80_to_sm89INS1_16FlashAttnBwdSm80INS1_25CollectiveMainloopBwdSm80ILi2ELi2EN4cute5tupleIJNS5_1CILi128EEES8_NS7_ILi64EEEEEENS_10bfloat16_tEfNS_4arch4Sm80ELb0ELb1ELb1ELb0ELb1ELb0ELb0ELb0ELi2ELi4ELi4ELi4ELb0EEENS1_24CollectiveEpilogueBwdGQAISA_fSD_Li256ELb0ELb1EEENS1_19SingleTileSchedulerILb0ELb0ELb0ELi128EEEEEEEEEvNT_6ParamsE$_ZN4cute3eso3ESOILb0ELb1EJiNS_1CILi144EEENS2_ILi288EEEEEC2ERKiRKS3_RKS4_)
        /*f1d0*/ 	.word	0x00000000


	//----- nvinfo : EIATTR_FRAME_SIZE
	.align		4
.L_10328:
        /*f1d4*/ 	.byte	0x04, 0x11
        /*f1d6*/ 	.short	(.L_10330 - .L_10329)
	.align		4
.L_10329:
        /*f1d8*/ 	.word	index@($_ZN7cutlass13device_kernelIN5flash19enable_sm80_to_sm89INS1_16FlashAttnBwdSm80INS1_25CollectiveMainloopBwdSm80ILi2ELi2EN4cute5tupleIJNS5_1CILi128EEES8_NS7_ILi64EEEEEENS_10bfloat16_tEfNS_4arch4Sm80ELb0ELb1ELb1ELb0ELb1ELb0ELb0ELb0ELi2ELi4ELi4ELi4ELb0EEENS1_24CollectiveEpilogueBwdGQAISA_fSD_Li256ELb0ELb1EEENS1_19SingleTileSchedulerILb0ELb0ELb0ELi128EEEEEEEEEvNT_6ParamsE$_ZN4cute3eso3ESOILb0ELb1EJiNS_1CILi0EEEEEC2ERKiRKS3_)
        /*f1dc*/ 	.word	0x00000000


	//----- nvinfo : EIATTR_FRAME_SIZE
	.align		4
.L_10330:
        /*f1e0*/ 	.byte	0x04, 0x11
        /*f1e2*/ 	.short	(.L_10332 - .L_10331)
	.align		4
.L_10331:
        /*f1e4*/ 	.word	index@($_ZN7cutlass13device_kernelIN5flash19enable_sm80_to_sm89INS1_16FlashAttnBwdSm80INS1_25CollectiveMainloopBwdSm80ILi2ELi2EN4cute5tupleIJNS5_1CILi128EEES8_NS7_ILi64EEEEEENS_10bfloat16_tEfNS_4arch4Sm80ELb0ELb1ELb1ELb0ELb1ELb0ELb0ELb0ELi2ELi4ELi4ELi4ELb0EEENS1_24CollectiveEpilogueBwdGQAISA_fSD_Li256ELb0ELb1EEENS1_19SingleTileSchedulerILb0ELb0ELb0ELi128EEEEEEEEEvNT_6ParamsE$_ZN4cute3eso3ESOILb0ELb1EJiEEC2ERKi)
        /*f1e8*/ 	.word	0x00000000


	//----- nvinfo : EIATTR_FRAME_SIZE
	.align		4
.L_10332:
        /*f1ec*/ 	.byte	0x04, 0x11
        /*f1ee*/ 	.short	(.L_10334 - .L_10333)
	.align		4
.L_10333:
        /*f1f0*/ 	.word	index@($_ZN7cutlass13device_kernelIN5flash19enable_sm80_to_sm89INS1_16FlashAttnBwdSm80INS1_25CollectiveMainloopBwdSm80ILi2ELi2EN4cute5tupleIJNS5_1CILi128EEES8_NS7_ILi64EEEEEENS_10bfloat16_tEfNS_4arch4Sm80ELb0ELb1ELb1ELb0ELb1ELb0ELb0ELb0ELi2ELi4ELi4ELi4ELb0EEENS1_24CollectiveEpilogueBwdGQAISA_fSD_Li256ELb0ELb1EEENS1_19SingleTileSchedulerILb0ELb0ELb0ELi128EEEEEEEEEvNT_6ParamsE$_ZN4cute3eso3ESOILb0ELb1EJNS_6LayoutINS_5tupleIJNS3_IJNS_1CILi8EEENS4_ILi1EEEEEENS4_ILi2EEEEEENS3_IJNS3_IJS6_NS4_ILi0EEEEEEiEEEEESA_EEC2ERKSD_RKSA_)
        /*f1f4*/ 	.word	0x00000000


	//----- nvinfo : EIATTR_FRAME_SIZE
	.align		4
.L_10334:
        /*f1f8*/ 	.byte	0x04, 0x11
        /*f1fa*/ 	.short	(.L_10336 - .L_10335)
	.align		4
.L_10335:
        /*f1fc*/ 	.word	index@($_ZN7cutlass13device_kernelIN5flash19enable_sm80_to_sm89INS1_16FlashAttnBwdSm80INS1_25CollectiveMainloopBwdSm80ILi2ELi2EN4cute5tupleIJNS5_1CILi128EEES8_NS7_ILi64EEEEEENS_10bfloat16_tEfNS_4arch4Sm80ELb0ELb1ELb1ELb0ELb1ELb0ELb0ELb0ELi2ELi4ELi4ELi4ELb0EEENS1_24CollectiveEpilogueBwdGQAISA_fSD_Li256ELb0ELb1EEENS1_19SingleTileSchedulerILb0ELb0ELb0ELi128EEEEEEEEEvNT_6ParamsE$_ZN4cute3eso3ESOILb0ELb1EJNS_5tupleIJiiEEENS_1CILi8192EEEEEC2ERKS3_RKS5_)
        /*f200*/ 	.word	0x00000000


	//----- nvinfo : EIATTR_FRAME_SIZE
	.align		4
.L_10336:
        /*f204*/ 	.byte	0x04, 0x11
        /*f206*/ 	.short	(.L_10338 - .L_10337)
	.align		4
.L_10337:
        /*f208*/ 	.word	index@($_ZN7cutlass13device_kernelIN5flash19enable_sm80_to_sm89INS1_16FlashAttnBwdSm80INS1_25CollectiveMainloopBwdSm80ILi2ELi2EN4cute5tupleIJNS5_1CILi128EEES8_NS7_ILi64EEEEEENS_10bfloat16_tEfNS_4arch4Sm80ELb0ELb1ELb1ELb0ELb1ELb0ELb0ELb0ELi2ELi4ELi4ELi4ELb0EEENS1_24CollectiveEpilogueBwdGQAISA_fSD_Li256ELb0ELb1EEENS1_19SingleTileSchedulerILb0ELb0ELb0ELi128EEEEEEEEEvNT_6ParamsE$_ZN4cute3eso3ESOILb0ELb1EJNS_5tupleIJiiEEENS_1CILi1024EEEEEC2ERKS3_RKS5_)
        /*f20c*/ 	.word	0x00000000


	//----- nvinfo : EIATTR_FRAME_SIZE
	.align		4
.L_10338:
        /*f210*/ 	.byte	0x04, 0x11
        /*f212*/ 	.short	(.L_10340 - .L_10339)
	.align		4
.L_10339:
        /*f214*/ 	.word	index@($_ZN7cutlass13device_kernelIN5flash19enable_sm80_to_sm89INS1_16FlashAttnBwdSm80INS1_25CollectiveMainloopBwdSm80ILi2ELi2EN4cute5tupleIJNS5_1CILi128EEES8_NS7_ILi64EEEEEENS_10bfloat16_tEfNS_4arch4Sm80ELb0ELb1ELb1ELb0ELb1ELb0ELb0ELb0ELi2ELi4ELi4ELi4ELb0EEENS1_24CollectiveEpilogueBwdGQAISA_fSD_Li256ELb0ELb1EEENS1_19SingleTileSchedulerILb0ELb0ELb0ELi128EEEEEEEEEvNT_6ParamsE$_ZN4cute3eso3ESOILb0ELb1EJNS_5tupleIJiiEEEEEC2ERKS3_)
        /*f218*/ 	.word	0x00000000


	//----- nvinfo : EIATTR_FRAME_SIZE
	.align		4
.L_10340:
        /*f21c*/ 	.byte	0x04, 0x11
        /*f21e*/ 	.short	(.L_10342 - .L_10341)
	.align		4
.L_10341:
        /*f220*/ 	.word	index@($_ZN7cutlass13device_kernelIN5flash19enable_sm80_to_sm89INS1_16FlashAttnBwdSm80INS1_25CollectiveMainloopBwdSm80ILi2ELi2EN4cute5tupleIJNS5_1CILi128EEES8_NS7_ILi64EEEEEENS_10bfloat16_tEfNS_4arch4Sm80ELb0ELb1ELb1ELb0ELb1ELb0ELb0ELb0ELi2ELi4ELi4ELi4ELb0EEENS1_24CollectiveEpilogueBwdGQAISA_fSD_Li256ELb0ELb1EEENS1_19SingleTileSchedulerILb0ELb0ELb0ELi128EEEEEEEEEvNT_6ParamsE$_ZN4cute3eso3ESOILb0ELb1EJNS_5tupleIJiNS2_IJiiEEEEEENS2_IJNS_10UnderscoreENS2_IJS5_S5_EEEEEEEEC2ERKS4_RKS7_)
        /*f224*/ 	.word	0x00000000


	//----- nvinfo : EIATTR_FRAME_SIZE
	.align		4
.L_10342:
        /*f228*/ 	.byte	0x04, 0x11
        /*f22a*/ 	.short	(.L_10344 - .L_10343)
	.align		4
.L_10343:
        /*f22c*/ 	.word	index@($_ZN7cutlass13device_kernelIN5flash19enable_sm80_to_sm89INS1_16FlashAttnBwdSm80INS1_25CollectiveMainloopBwdSm80ILi2ELi2EN4cute5tupleIJNS5_1CILi128EEES8_NS7_ILi64EEEEEENS_10bfloat16_tEfNS_4arch4Sm80ELb0ELb1ELb1ELb0ELb1ELb0ELb0ELb0ELi2ELi4ELi4ELi4ELb0EEENS1_24CollectiveEpilogueBwdGQAISA_fSD_Li256ELb0ELb1EEENS1_19SingleTileSchedulerILb0ELb0ELb0ELi128EEEEEEEEEvNT_6ParamsE$_ZN4cute3eso3ESOILb0ELb1EJNS_5tupleIJiNS2_IJiNS_1CILi0EEEEEEEEENS2_IJNS_10UnderscoreENS2_IJS7_S7_EEEEEEEEC2ERKS6_RKS9_)
        /*f230*/ 	.word	0x00000000


	//----- nvinfo : EIATTR_FRAME_SIZE
	.align		4
.L_10344:
        /*f234*/ 	.byte	0x04, 0x11
        /*f236*/ 	.short	(.L_10346 - .L_10345)
	.align		4
.L_10345:
        /*f238*/ 	.word	index@($_ZN7cutlass13device_kernelIN5flash19enable_sm80_to_sm89INS1_16FlashAttnBwdSm80INS1_25CollectiveMainloopBwdSm80ILi2ELi2EN4cute5tupleIJNS5_1CILi128EEES8_NS7_ILi64EEEEEENS_10bfloat16_tEfNS_4arch4Sm80ELb0ELb1ELb1ELb0ELb1ELb0ELb0ELb0ELi2ELi4ELi4ELi4ELb0EEENS1_24CollectiveEpilogueBwdGQAISA_fSD_Li256ELb0ELb1EEENS1_19SingleTileSchedulerILb0ELb0ELb0ELi128EEEEEEEEEvNT_6ParamsE$_ZN4cute3eso3ESOILb0ELb0EJiiiNS_1CILi72EEENS2_ILi512EEEEEC2ERKiS7_S7_RKS3_RKS4_)
        /*f23c*/ 	.word	0x00000000


	//----- nvinfo : EIATTR_FRAME_SIZE
	.align		4
.L_10346:
        /*f240*/ 	.byte	0x04, 0x11
        /*f242*/ 	.short	(.L_10348 - .L_10347)
	.align		4
.L_10347:
        /*f244*/ 	.word	index@($_ZN7cutlass13device_kernelIN5flash19enable_sm80_to_sm89INS1_16FlashAttnBwdSm80INS1_25CollectiveMainloopBwdSm80ILi2ELi2EN4cute5tupleIJNS5_1CILi128EEES8_NS7_ILi64EEEEEENS_10bfloat16_tEfNS_4arch4Sm80ELb0ELb1ELb1ELb0ELb1ELb0ELb0ELb0ELi2ELi4ELi4ELi4ELb0EEENS1_24CollectiveEpilogueBwdGQAISA_fSD_Li256ELb0ELb1EEENS1_19SingleTileSchedulerILb0ELb0ELb0ELi128EEEEEEEEEvNT_6ParamsE$_ZN4cute3eso3ESOILb0ELb0EJiiiNS_1CILi144EEENS2_ILi512EEEEEC2ERKiS7_S7_RKS3_RKS4_)
        /*f248*/ 	.word	0x00000000


	//----- nvinfo : EIATTR_FRAME_SIZE
	.align		4
.L_10348:
        /*f24c*/ 	.byte	0x04, 0x11
        /*f24e*/ 	.short	(.L_10350 - .L_10349)
	.align		4
.L_10349:
        /*f250*/ 	.word	index@($_ZN7cutlass13device_kernelIN5flash19enable_sm80_to_sm89INS1_16FlashAttnBwdSm80INS1_25CollectiveMainloopBwdSm80ILi2ELi2EN4cute5tupleIJNS5_1CILi128EEES8_NS7_ILi64EEEEEENS_10bfloat16_tEfNS_4arch4Sm80ELb0ELb1ELb1ELb0ELb1ELb0ELb0ELb0ELi2ELi4ELi4ELi4ELb0EEENS1_24CollectiveEpilogueBwdGQAISA_fSD_Li256ELb0ELb1EEENS1_19SingleTileSchedulerILb0ELb0ELb0ELi128EEEEEEEEEvNT_6ParamsE$_ZN4cute3eso3ESOILb0ELb0EJiiiNS_1CILi0EEEEEC2ERKiS6_S6_RKS3_)
        /*f254*/ 	.word	0x00000000


	//----- nvinfo : EIATTR_FRAME_SIZE
	.align		4
.L_10350:
        /*f258*/ 	.byte	0x04, 0x11
        /*f25a*/ 	.short	(.L_10352 - .L_10351)
	.align		4
.L_10351:
        /*f25c*/ 	.word	index@($_ZN7cutlass13device_kernelIN5flash19enable_sm80_to_sm89INS1_16FlashAttnBwdSm80INS1_25CollectiveMainloopBwdSm80ILi2ELi2EN4cute5tupleIJNS5_1CILi128EEES8_NS7_ILi64EEEEEENS_10bfloat16_tEfNS_4arch4Sm80ELb0ELb1ELb1ELb0ELb1ELb0ELb0ELb0ELi2ELi4ELi4ELi4ELb0EEENS1_24CollectiveEpilogueBwdGQAISA_fSD_Li256ELb0ELb1EEENS1_19SingleTileSchedulerILb0ELb0ELb0ELi128EEEEEEEEEvNT_6ParamsE$_ZN4cute3eso3ESOILb0ELb0EJiiiEEC2ERKiS4_S4_)
        /*f260*/ 	.word	0x00000000


	//----- nvinfo : EIATTR_FRAME_SIZE
	.align		4
.L_10352:
        /*f264*/ 	.byte	0x04, 0x11
        /*f266*/ 	.short	(.L_10354 - .L_10353)
	.align		4
.L_10353:
        /*f268*/ 	.word	index@($_ZN7cutlass13device_kernelIN5flash19enable_sm80_to_sm89INS1_16FlashAttnBwdSm80INS1_25CollectiveMainloopBwdSm80ILi2ELi2EN4cute5tupleIJNS5_1CILi128EEES8_NS7_ILi64EEEEEENS_10bfloat16_tEfNS_4arch4Sm80ELb0ELb1ELb1ELb0ELb1ELb0ELb0ELb0ELi2ELi4ELi4ELi4ELb0EEENS1_24CollectiveEpilogueBwdGQAISA_fSD_Li256ELb0ELb1EEENS1_19SingleTileSchedulerILb0ELb0ELb0ELi128EEEEEEEEEvNT_6ParamsE$_ZN4cute3eso3ESOILb0ELb0EJiiNS_1CILi8192EEEEEC2ERKiS6_RKS3_)
        /*f26c*/ 	.word	0x00000000


	//----- nvinfo : EIATTR_FRAME_SIZE
	.align		4
.L_10354:
        /*f270*/ 	.byte	0x04, 0x11
        /*f272*/ 	.short	(.L_10356 - .L_10355)
	.align		4
.L_10355:
        /*f274*/ 	.word	index@($_ZN7cutlass13device_kernelIN5flash19enable_sm80_to_sm89INS1_16FlashAttnBwdSm80INS1_25CollectiveMainloopBwdSm80ILi2ELi2EN4cute5tupleIJNS5_1CILi128EEES8_NS7_ILi64EEEEEENS_10bfloat16_tEfNS_4arch4Sm80ELb0ELb1ELb1ELb0ELb1ELb0ELb0ELb0ELi2ELi4ELi4ELi4ELb0EEENS1_24CollectiveEpilogueBwdGQAISA_fSD_Li256ELb0ELb1EEENS1_19SingleTileSchedulerILb0ELb0ELb0ELi128EEEEEEEEEvNT_6ParamsE$_ZN4cute3eso3ESOILb0ELb0EJiiNS_1CILi72EEENS2_ILi512EEEEEC2ERKiS7_RKS3_RKS4_)
        /*f278*/ 	.word	0x00000000


	//----- nvinfo : EIATTR_FRAME_SIZE
	.align		4
.L_10356:
        /*f27c*/ 	.byte	0x04, 0x11
        /*f27e*/ 	.short	(.L_10358 - .L_10357)
	.align		4
.L_10357:
        /*f280*/ 	.word	index@($_ZN7cutlass13device_kernelIN5flash19enable_sm80_to_sm89INS1_16FlashAttnBwdSm80INS1_25CollectiveMainloopBwdSm80ILi2ELi2EN4cute5tupleIJNS5_1CILi128EEES8_NS7_ILi64EEEEEENS_10bfloat16_tEfNS_4arch4Sm80ELb0ELb1ELb1ELb0ELb1ELb0ELb0ELb0ELi2ELi4ELi4ELi4ELb0EEENS1_24CollectiveEpilogueBwdGQAISA_fSD_Li256ELb0ELb1EEENS1_19SingleTileSchedulerILb0ELb0ELb0ELi128EEEEEEEEEvNT_6ParamsE$_ZN4cute3eso3ESOILb0ELb0EJiiNS_1CILi144EEENS2_ILi512EEEEEC2ERKiS7_RKS3_RKS4_)
        /*f284*/ 	.word	0x00000000


	//----- nvinfo : EIATTR_FRAME_SIZE
	.align		4
.L_10358:
        /*f288*/ 	.byte	0x04, 0x11
        /*f28a*/ 	.short	(.L_10360 - .L_10359)
	.align		4
.L_10359:
        /*f28c*/ 	.word	index@($_ZN7cutlass13device_kernelIN5flash19enable_sm80_to_sm89INS1_16FlashAttnBwdSm80INS1_25CollectiveMainloopBwdSm80ILi2ELi2EN4cute5tupleIJNS5_1CILi128EEES8_NS7_ILi64EEEEEENS_10bfloat16_tEfNS_4arch4Sm80ELb0ELb1ELb1ELb0ELb1ELb0ELb0ELb0ELi2ELi4ELi4ELi4ELb0EEENS1_24CollectiveEpilogueBwdGQAISA_fSD_Li256ELb0ELb1EEENS1_19SingleTileSchedulerILb0ELb0ELb0ELi128EEEEEEEEEvNT_6ParamsE$_ZN4cute3eso3ESOILb0ELb0EJiiNS_1CILi1024EEEEEC2ERKiS6_RKS3_)
        /*f290*/ 	.word	0x00000000


	//----- nvinfo : EIATTR_FRAME_SIZE
	.align		4
.L_10360:
        /*f294*/ 	.byte	0x04, 0x11
        /*f296*/ 	.short	(.L_10362 - .L_10361)
	.align		4
.L_10361:
        /*f298*/ 	.word	index@($_ZN7cutlass13device_kernelIN5flash19enable_sm80_to_sm89INS1_16FlashAttnBwdSm80INS1_25CollectiveMainloopBwdSm80ILi2ELi2EN4cute5tupleIJNS5_1CILi128EEES8_NS7_ILi64EEEEEENS_10bfloat16_tEfNS_4arch4Sm80ELb0ELb1ELb1ELb0ELb1ELb0ELb0ELb0ELi2ELi4ELi4ELi4ELb0EEENS1_24CollectiveEpilogueBwdGQAISA_fSD_Li256ELb0ELb1EEENS1_19SingleTileSchedulerILb0ELb0ELb0ELi128EEEEEEEEEvNT_6ParamsE$_ZN4cute3eso3ESOILb0ELb0EJiiNS_1CILi0EEEEEC2ERKiS6_RKS3_)
        /*f29c*/ 	.word	0x00000000


	//----- nvinfo : EIATTR_FRAME_SIZE
	.align		4
.L_10362:
        /*f2a0*/ 	.byte	0x04, 0x11
        /*f2a2*/ 	.short	(.L_10364 - .L_10363)
	.align		4
.L_10363:
        /*f2a4*/ 	.word	index@($_ZN7cutlass13device_kernelIN5flash19enable_sm80_to_sm89INS1_16FlashAttnBwdSm80INS1_25CollectiveMainloopBwdSm80ILi2ELi2EN4cute5tupleIJNS5_1CILi128EEES8_NS7_ILi64EEEEEENS_10bfloat16_tEfNS_4arch4Sm80ELb0ELb1ELb1ELb0ELb1ELb0ELb0ELb0ELi2ELi4ELi4ELi4ELb0EEENS1_24CollectiveEpilogueBwdGQAISA_fSD_Li256ELb0ELb1EEENS1_19SingleTileSchedulerILb0ELb0ELb0ELi128EEEEEEEEEvNT_6ParamsE$_ZN4cute3eso3ESOILb0ELb0EJiiEEC2ERKiS4_)
        /*f2a8*/ 	.word	0x00000000


	//----- nvinfo : EIATTR_FRAME_SIZE
	.align		4
.L_10364:
        /*f2ac*/ 	.byte	0x04, 0x11
        /*f2ae*/ 	.short	(.L_10366 - .L_10365)
	.align		4
.L_10365:
        /*f2b0*/ 	.word	index@($_ZN7cutlass13device_kernelIN5flash19enable_sm80_to_sm89INS1_16FlashAttnBwdSm80INS1_25CollectiveMainloopBwdSm80ILi2ELi2EN4cute5tupleIJNS5_1CILi128EEES8_NS7_ILi64EEEEEENS_10bfloat16_tEfNS_4arch4Sm80ELb0ELb1ELb1ELb0ELb1ELb0ELb0ELb0ELi2ELi4ELi4ELi4ELb0EEENS1_24CollectiveEpilogueBwdGQAISA_fSD_Li256ELb0ELb1EEENS1_19SingleTileSchedulerILb0ELb0ELb0ELi128EEEEEEEEEvNT_6ParamsE$_ZN4cute3eso3ESOILb0ELb0EJiNS_5tupleIJiiEEEEEC2ERKiRKS3_)
        /*f2b4*/ 	.word	0x00000000


	//----- nvinfo : EIATTR_FRAME_SIZE
	.align		4
.L_10366:
        /*f2b8*/ 	.byte	0x04, 0x11
        /*f2ba*/ 	.short	(.L_10368 - .L_10367)
	.align		4
.L_10367:
        /*f2bc*/ 	.word	index@($_ZN7cutlass13device_kernelIN5flash19enable_sm80_to_sm89INS1_16FlashAttnBwdSm80INS1_25CollectiveMainloopBwdSm80ILi2ELi2EN4cute5tupleIJNS5_1CILi128EEES8_NS7_ILi64EEEEEENS_10bfloat16_tEfNS_4arch4Sm80ELb0ELb1ELb1ELb0ELb1ELb0ELb0ELb0ELi2ELi4ELi4ELi4ELb0EEENS1_24CollectiveEpilogueBwdGQAISA_fSD_Li256ELb0ELb1EEENS1_19SingleTileSchedulerILb0ELb0ELb0ELi128EEEEEEEEEvNT_6ParamsE$_ZN4cute3eso3ESOILb0ELb0EJiNS_5tupleIJiNS_1CILi0EEEEEEEEC2ERKiRKS5_)
        /*f2c0*/ 	.word	0x00000000


	//----- nvinfo : EIATTR_FRAME_SIZE
	.align		4
.L_10368:
        /*f2c4*/ 	.byte	0x04, 0x11
        /*f2c6*/ 	.short	(.L_10370 - .L_10369)
	.align		4
.L_10369:
        /*f2c8*/ 	.word	index@($_ZN7cutlass13device_kernelIN5flash19enable_sm80_to_sm89INS1_16FlashAttnBwdSm80INS1_25CollectiveMainloopBwdSm80ILi2ELi2EN4cute5tupleIJNS5_1CILi128EEES8_NS7_ILi64EEEEEENS_10bfloat16_tEfNS_4arch4Sm80ELb0ELb1ELb1ELb0ELb1ELb0ELb0ELb0ELi2ELi4ELi4ELi4ELb0EEENS1_24CollectiveEpilogueBwdGQAISA_fSD_Li256ELb0ELb1EEENS1_19SingleTileSchedulerILb0ELb0ELb0ELi128EEEEEEEEEvNT_6ParamsE$_ZN4cute3eso3ESOILb0ELb0EJNS_6LayoutINS_5tupleIJNS3_IJNS_1CILi8EEENS4_ILi1EEEEEENS4_ILi4EEES6_EEENS3_IJNS3_IJS6_NS4_ILi0EEEEEElSA_EEEEElEEC2ERKSD_RKl)
        /*f2cc*/ 	.word	0x00000000


	//----- nvinfo : EIATTR_FRAME_SIZE
	.align		4
.L_10370:
        /*f2d0*/ 	.byte	0x04, 0x11
        /*f2d2*/ 	.short	(.L_10372 - .L_10371)
	.align		4
.L_10371:
        /*f2d4*/ 	.word	index@($_ZN7cutlass13device_kernelIN5flash19enable_sm80_to_sm89INS1_16FlashAttnBwdSm80INS1_25CollectiveMainloopBwdSm80ILi2ELi2EN4cute5tupleIJNS5_1CILi128EEES8_NS7_ILi64EEEEEENS_10bfloat16_tEfNS_4arch4Sm80ELb0ELb1ELb1ELb0ELb1ELb0ELb0ELb0ELi2ELi4ELi4ELi4ELb0EEENS1_24CollectiveEpilogueBwdGQAISA_fSD_Li256ELb0ELb1EEENS1_19SingleTileSchedulerILb0ELb0ELb0ELi128EEEEEEEEEvNT_6ParamsE$_ZN4cute3eso3ESOILb0ELb0EJNS_6LayoutINS_5tupleIJNS3_IJNS_1CILi8EEENS4_ILi1EEEEEENS4_ILi4EEES6_EEENS3_IJNS3_IJS6_NS4_ILi0EEEEEElSA_EEEEENS_10ViewEngineINS_8gmem_ptrIPKN7cutlass10bfloat16_tEEEEEEEC2ERKSD_RKSL_)
        /*f2d8*/ 	.word	0x00000000


	//----- nvinfo : EIATTR_FRAME_SIZE
	.align		4
.L_10372:
        /*f2dc*/ 	.byte	0x04, 0x11
        /*f2de*/ 	.short	(.L_10374 - .L_10373)
	.align		4
.L_10373:
        /*f2e0*/ 	.word	index@($_ZN7cutlass13device_kernelIN5flash19enable_sm80_to_sm89INS1_16FlashAttnBwdSm80INS1_25CollectiveMainloopBwdSm80ILi2ELi2EN4cute5tupleIJNS5_1CILi128EEES8_NS7_ILi64EEEEEENS_10bfloat16_tEfNS_4arch4Sm80ELb0ELb1ELb1ELb0ELb1ELb0ELb0ELb0ELi2ELi4ELi4ELi4ELb0EEENS1_24CollectiveEpilogueBwdGQAISA_fSD_Li256ELb0ELb1EEENS1_19SingleTileSchedulerILb0ELb0ELb0ELi128EEEEEEEEEvNT_6ParamsE$_ZN4cute3eso3ESOILb0ELb0EJNS_6LayoutINS_5tupleIJNS3_IJNS_1CILi8EEENS4_ILi1EEEEEENS4_ILi2EEES5_EEENS3_IJNS3_IJS6_NS4_ILi0EEEEEEiNS4_ILi1024EEEEEEEEiEEC2ERKSE_RKi)
        /*f2e4*/ 	.word	0x00000000


	//----- nvinfo : EIATTR_FRAME_SIZE
	.align		4
.L_10374:
        /*f2e8*/ 	.byte	0x04, 0x11
        /*f2ea*/ 	.short	(.L_10376 - .L_10375)
	.align		4
.L_10375:
        /*f2ec*/ 	.word	index@($_ZN7cutlass13device_kernelIN5flash19enable_sm80_to_sm89INS1_16FlashAttnBwdSm80INS1_25CollectiveMainloopBwdSm80ILi2ELi2EN4cute5tupleIJNS5_1CILi128EEES8_NS7_ILi64EEEEEENS_10bfloat16_tEfNS_4arch4Sm80ELb0ELb1ELb1ELb0ELb1ELb0ELb0ELb0ELi2ELi4ELi4ELi4ELb0EEENS1_24CollectiveEpilogueBwdGQAISA_fSD_Li256ELb0ELb1EEENS1_19SingleTileSchedulerILb0ELb0ELb0ELi128EEEEEEEEEvNT_6ParamsE$_ZN4cute3eso3ESOILb0ELb0EJNS_6LayoutINS_5tupleIJNS3_IJNS_1CILi8EEENS4_ILi1EEEEEENS4_ILi2EEES5_EEENS3_IJNS3_IJS6_NS4_ILi0EEEEEEiNS4_ILi1024EEEEEEEENS_10ViewEngineINS_8smem_ptrIPN7cutlass10bfloat16_tEEEEEEEC2ERKSE_RKSL_)
        /*f2f0*/ 	.word	0x00000000


	//----- nvinfo : EIATTR_FRAME_SIZE
	.align		4
.L_10376:
        /*f2f4*/ 	.byte	0x04, 0x11
        /*f2f6*/ 	.short	(.L_10378 - .L_10377)
	.align		4
.L_10377:
        /*f2f8*/ 	.word	index@($_ZN7cutlass13device_kernelIN5flash19enable_sm80_to_sm89INS1_16FlashAttnBwdSm80INS1_25CollectiveMainloopBwdSm80ILi2ELi2EN4cute5tupleIJNS5_1CILi128EEES8_NS7_ILi64EEEEEENS_10bfloat16_tEfNS_4arch4Sm80ELb0ELb1ELb1ELb0ELb1ELb0ELb0ELb0ELi2ELi4ELi4ELi4ELb0EEENS1_24CollectiveEpilogueBwdGQAISA_fSD_Li256ELb0ELb1EEENS1_19SingleTileSchedulerILb0ELb0ELb0ELi128EEEEEEEEEvNT_6ParamsE$_ZN4cute3eso3ESOILb0ELb0EJNS_6LayoutINS_5tupleIJNS3_IJNS_1CILi8EEENS4_ILi1EEEEEENS4_ILi2EEENS3_IJS8_S8_EEEEEENS3_IJNS3_IJS6_NS4_ILi0EEEEEENS4_ILi4096EEENS3_IJiiEEEEEEEEiEEC2ERKSG_RKi)
        /*f2fc*/ 	.word	0x00000000


	//----- nvinfo : EIATTR_FRAME_SIZE
	.align		4
.L_10378:
        /*f300*/ 	.byte	0x04, 0x11
        /*f302*/ 	.short	(.L_10380 - .L_10379)
	.align		4
.L_10379:
        /*f304*/ 	.word	index@($_ZN7cutlass13device_kernelIN5flash19enable_sm80_to_sm89INS1_16FlashAttnBwdSm80INS1_25CollectiveMainloopBwdSm80ILi2ELi2EN4cute5tupleIJNS5_1CILi128EEES8_NS7_ILi64EEEEEENS_10bfloat16_tEfNS_4arch4Sm80ELb0ELb1ELb1ELb0ELb1ELb0ELb0ELb0ELi2ELi4ELi4ELi4ELb0EEENS1_24CollectiveEpilogueBwdGQAISA_fSD_Li256ELb0ELb1EEENS1_19SingleTileSchedulerILb0ELb0ELb0ELi128EEEEEEEEEvNT_6ParamsE$_ZN4cute3eso3ESOILb0ELb0EJNS_6LayoutINS_5tupleIJNS3_IJNS_1CILi8EEENS4_ILi1EEEEEENS4_ILi2EEENS3_IJS8_S8_EEEEEENS3_IJNS3_IJS6_NS4_ILi0EEEEEENS4_ILi4096EEENS3_IJiiEEEEEEEENS_10ViewEngineINS_8smem_ptrIPN7cutlass10bfloat16_tEEEEEEEC2ERKSG_RKSN_)
        /*f308*/ 	.word	0x00000000


	//----- nvinfo : EIATTR_FRAME_SIZE
	.align		4
.L_10380:
        /*f30c*/ 	.byte	0x04, 0x11
        /*f30e*/ 	.short	(.L_10382 - .L_10381)
	.align		4
.L_10381:
        /*f310*/ 	.word	index@($_ZN7cutlass13device_kernelIN5flash19enable_sm80_to_sm89INS1_16FlashAttnBwdSm80INS1_25CollectiveMainloopBwdSm80ILi2ELi2EN4cute5tupleIJNS5_1CILi128EEES8_NS7_ILi64EEEEEENS_10bfloat16_tEfNS_4arch4Sm80ELb0ELb1ELb1ELb0ELb1ELb0ELb0ELb0ELi2ELi4ELi4ELi4ELb0EEENS1_24CollectiveEpilogueBwdGQAISA_fSD_Li256ELb0ELb1EEENS1_19SingleTileSchedulerILb0ELb0ELb0ELi128EEEEEEEEEvNT_6ParamsE$_ZN4cute3eso3ESOILb0ELb0EJNS_6LayoutINS_5tupleIJNS3_IJNS_1CILi8EEENS4_ILi1EEEEEENS4_ILi2EEEEEENS3_IJNS3_IJS6_NS4_ILi0EEEEEEiEEEEEiEEC2ERKSD_RKi)
        /*f314*/ 	.word	0x00000000


	//----- nvinfo : EIATTR_FRAME_SIZE
	.align		4
.L_10382:
        /*f318*/ 	.byte	0x04, 0x11
        /*f31a*/ 	.short	(.L_10384 - .L_10383)
	.align		4
.L_10383:
        /*f31c*/ 	.word	index@($_ZN7cutlass13device_kernelIN5flash19enable_sm80_to_sm89INS1_16FlashAttnBwdSm80INS1_25CollectiveMainloopBwdSm80ILi2ELi2EN4cute5tupleIJNS5_1CILi128EEES8_NS7_ILi64EEEEEENS_10bfloat16_tEfNS_4arch4Sm80ELb0ELb1ELb1ELb0ELb1ELb0ELb0ELb0ELi2ELi4ELi4ELi4ELb0EEENS1_24CollectiveEpilogueBwdGQAISA_fSD_Li256ELb0ELb1EEENS1_19SingleTileSchedulerILb0ELb0ELb0ELi128EEEEEEEEEvNT_6ParamsE$_ZN4cute3eso3ESOILb0ELb0EJNS_6LayoutINS_5tupleIJNS3_IJNS_1CILi8EEENS4_ILi1EEEEEENS4_ILi2EEEEEENS3_IJNS3_IJS6_NS4_ILi0EEEEEEiEEEEENS_10ViewEngineINS_8smem_ptrIPN7cutlass10bfloat16_tEEEEEEEC2ERKSD_RKSK_)
        /*f320*/ 	.word	0x00000000


	//----- nvinfo : EIATTR_FRAME_SIZE
	.align		4
.L_10384:
        /*f324*/ 	.byte	0x04, 0x11
        /*f326*/ 	.short	(.L_10386 - .L_10385)
	.align		4
.L_10385:
        /*f328*/ 	.word	index@($_ZN7cutlass13device_kernelIN5flash19enable_sm80_to_sm89INS1_16FlashAttnBwdSm80INS1_25CollectiveMainloopBwdSm80ILi2ELi2EN4cute5tupleIJNS5_1CILi128EEES8_NS7_ILi64EEEEEENS_10bfloat16_tEfNS_4arch4Sm80ELb0ELb1ELb1ELb0ELb1ELb0ELb0ELb0ELi2ELi4ELi4ELi4ELb0EEENS1_24CollectiveEpilogueBwdGQAISA_fSD_Li256ELb0ELb1EEENS1_19SingleTileSchedulerILb0ELb0ELb0ELi128EEEEEEEEEvNT_6ParamsE$_ZN4cute3eso3ESOILb0ELb0EJNS_6LayoutINS_5tupleIJNS3_IJNS_1CILi8EEENS4_ILi1EEEEEENS3_IJNS4_ILi2EEEEEEEEENS3_IJNS3_IJS6_NS4_ILi0EEEEEENS3_IJiEEEEEEEENS_10ViewEngineINS_8smem_ptrIPN7cutlass10bfloat16_tEEEEEEEC2ERKSF_RKSM_)
        /*f32c*/ 	.word	0x00000000


	//----- nvinfo : EIATTR_FRAME_SIZE
	.align		4
.L_10386:
        /*f330*/ 	.byte	0x04, 0x11
        /*f332*/ 	.short	(.L_10388 - .L_10387)
	.align		4
.L_10387:
        /*f334*/ 	.word	index@($_ZN7cutlass13device_kernelIN5flash19enable_sm80_to_sm89INS1_16FlashAttnBwdSm80INS1_25CollectiveMainloopBwdSm80ILi2ELi2EN4cute5tupleIJNS5_1CILi128EEES8_NS7_ILi64EEEEEENS_10bfloat16_tEfNS_4arch4Sm80ELb0ELb1ELb1ELb0ELb1ELb0ELb0ELb0ELi2ELi4ELi4ELi4ELb0EEENS1_24CollectiveEpilogueBwdGQAISA_fSD_Li256ELb0ELb1EEENS1_19SingleTileSchedulerILb0ELb0ELb0ELi128EEEEEEEEEvNT_6ParamsE$_ZN4cute3eso3ESOILb0ELb0EJNS_6LayoutINS_5tupleIJNS3_IJNS_1CILi2EEES5_S5_EEES5_NS3_IJS5_S5_EEEEEENS3_IJNS3_IJNS4_ILi1EEENS4_ILi512EEEiEEENS4_ILi4096EEENS3_IJiiEEEEEEEEjEEC2ERKSF_RKj)
        /*f338*/ 	.word	0x00000000


	//----- nvinfo : EIATTR_FRAME_SIZE
	.align		4
.L_10388:
        /*f33c*/ 	.byte	0x04, 0x11
        /*f33e*/ 	.short	(.L_10390 - .L_10389)
	.align		4
.L_10389:
        /*f340*/ 	.word	index@($_ZN7cutlass13device_kernelIN5flash19enable_sm80_to_sm89INS1_16FlashAttnBwdSm80INS1_25CollectiveMainloopBwdSm80ILi2ELi2EN4cute5tupleIJNS5_1CILi128EEES8_NS7_ILi64EEEEEENS_10bfloat16_tEfNS_4arch4Sm80ELb0ELb1ELb1ELb0ELb1ELb0ELb0ELb0ELi2ELi4ELi4ELi4ELb0EEENS1_24CollectiveEpilogueBwdGQAISA_fSD_Li256ELb0ELb1EEENS1_19SingleTileSchedulerILb0ELb0ELb0ELi128EEEEEEEEEvNT_6ParamsE$_ZN4cute3eso3ESOILb0ELb0EJNS_6LayoutINS_5tupleIJNS3_IJNS_1CILi2EEES5_S5_EEES5_NS3_IJS5_S5_EEEEEENS3_IJNS3_IJNS4_ILi1EEENS4_ILi512EEEiEEENS4_ILi4096EEENS3_IJiiEEEEEEEENS_10ViewEngineINS_8smem_ptrIPN7cutlass10bfloat16_tEEEEEEEC2ERKSF_RKSM_)
        /*f344*/ 	.word	0x00000000


	//----- nvinfo : EIATTR_FRAME_SIZE
	.align		4
.L_10390:
        /*f348*/ 	.byte	0x04, 0x11
        /*f34a*/ 	.short	(.L_10392 - .L_10391)
	.align		4
.L_10391:
        /*f34c*/ 	.word	index@($_ZN7cutlass13device_kernelIN5flash19enable_sm80_to_sm89INS1_16FlashAttnBwdSm80INS1_25CollectiveMainloopBwdSm80ILi2ELi2EN4cute5tupleIJNS5_1CILi128EEES8_NS7_ILi64EEEEEENS_10bfloat16_tEfNS_4arch4Sm80ELb0ELb1ELb1ELb0ELb1ELb0ELb0ELb0ELi2ELi4ELi4ELi4ELb0EEENS1_24CollectiveEpilogueBwdGQAISA_fSD_Li256ELb0ELb1EEENS1_19SingleTileSchedulerILb0ELb0ELb0ELi128EEEEEEEEEvNT_6ParamsE$_ZN4cute3eso3ESOILb0ELb0EJNS_6LayoutINS_5tupleIJNS3_IJNS_1CILi2EEES5_S5_EEES5_NS3_IJNS3_IJS5_S5_EEES5_EEEEEENS3_IJNS3_IJNS4_ILi1EEENS4_ILi512EEEiEEENS4_ILi4096EEENS3_IJNS3_IJiiEEENS4_ILi8192EEEEEEEEEEEjEEC2ERKSI_RKj)
        /*f350*/ 	.word	0x00000000


	//----- nvinfo : EIATTR_FRAME_SIZE
	.align		4
.L_10392:
        /*f354*/ 	.byte	0x04, 0x11
        /*f356*/ 	.short	(.L_10394 - .L_10393)
	.align		4
.L_10393:
        /*f358*/ 	.word	index@($_ZN7cutlass13device_kernelIN5flash19enable_sm80_to_sm89INS1_16FlashAttnBwdSm80INS1_25CollectiveMainloopBwdSm80ILi2ELi2EN4cute5tupleIJNS5_1CILi128EEES8_NS7_ILi64EEEEEENS_10bfloat16_tEfNS_4arch4Sm80ELb0ELb1ELb1ELb0ELb1ELb0ELb0ELb0ELi2ELi4ELi4ELi4ELb0EEENS1_24CollectiveEpilogueBwdGQAISA_fSD_Li256ELb0ELb1EEENS1_19SingleTileSchedulerILb0ELb0ELb0ELi128EEEEEEEEEvNT_6ParamsE$_ZN4cute3eso3ESOILb0ELb0EJNS_6LayoutINS_5tupleIJNS3_IJNS_1CILi2EEES5_S5_EEES5_NS3_IJNS3_IJS5_S5_EEES5_EEEEEENS3_IJNS3_IJNS4_ILi1EEENS4_ILi512EEEiEEENS4_ILi4096EEENS3_IJNS3_IJiiEEENS4_ILi8192EEEEEEEEEEENS_10ViewEngineINS_8smem_ptrIPN7cutlass10bfloat16_tEEEEEEEC2ERKSI_RKSP_)
        /*f35c*/ 	.word	0x00000000


	//----- nvinfo : EIATTR_FRAME_SIZE
	.align		4
.L_10394:
        /*f360*/ 	.byte	0x04, 0x11
        /*f362*/ 	.short	(.L_10396 - .L_10395)
	.align		4
.L_10395:
        /*f364*/ 	.word	index@($_ZN7cutlass13device_kernelIN5flash19enable_sm80_to_sm89INS1_16FlashAttnBwdSm80INS1_25CollectiveMainloopBwdSm80ILi2ELi2EN4cute5tupleIJNS5_1CILi128EEES8_NS7_ILi64EEEEEENS_10bfloat16_tEfNS_4arch4Sm80ELb0ELb1ELb1ELb0ELb1ELb0ELb0ELb0ELi2ELi4ELi4ELi4ELb0EEENS1_24CollectiveEpilogueBwdGQAISA_fSD_Li256ELb0ELb1EEENS1_19SingleTileSchedulerILb0ELb0ELb0ELi128EEEEEEEEEvNT_6ParamsE$_ZN4cute3eso3ESOILb0ELb0EJNS_6LayoutINS_5tupleIJNS3_IJNS_1CILi2EEES5_EEES6_NS4_ILi8EEEEEENS3_IJNS3_IJiNS4_ILi512EEEEEENS3_IJiiEEENS4_ILi1024EEEEEEEEjEEC2ERKSE_RKj)
        /*f368*/ 	.word	0x00000000


	//----- nvinfo : EIATTR_FRAME_SIZE
	.align		4
.L_10396:
        /*f36c*/ 	.byte	0x04, 0x11
        /*f36e*/ 	.short	(.L_10398 - .L_10397)
	.align		4
.L_10397:
        /*f370*/ 	.word	index@($_ZN7cutlass13device_kernelIN5flash19enable_sm80_to_sm89INS1_16FlashAttnBwdSm80INS1_25CollectiveMainloopBwdSm80ILi2ELi2EN4cute5tupleIJNS5_1CILi128EEES8_NS7_ILi64EEEEEENS_10bfloat16_tEfNS_4arch4Sm80ELb0ELb1ELb1ELb0ELb1ELb0ELb0ELb0ELi2ELi4ELi4ELi4ELb0EEENS1_24CollectiveEpilogueBwdGQAISA_fSD_Li256ELb0ELb1EEENS1_19SingleTileSchedulerILb0ELb0ELb0ELi128EEEEEEEEEvNT_6ParamsE$_ZN4cute3eso3ESOILb0ELb0EJNS_6LayoutINS_5tupleIJNS3_IJNS_1CILi2EEES5_EEES6_NS4_ILi8EEEEEENS3_IJNS3_IJiNS4_ILi512EEEEEENS3_IJiiEEENS4_ILi1024EEEEEEEENS_10ViewEngineINS_8smem_ptrIPN7cutlass10bfloat16_tEEEEEEEC2ERKSE_RKSL_)
        /*f374*/ 	.word	0x00000000


	//----- nvinfo : EIATTR_FRAME_SIZE
	.align		4
.L_10398:
        /*f378*/ 	.byte	0x04, 0x11
        /*f37a*/ 	.short	(.L_10400 - .L_10399)
	.align		4
.L_10399:
        /*f37c*/ 	.word	index@($_ZN7cutlass13device_kernelIN5flash19enable_sm80_to_sm89INS1_16FlashAttnBwdSm80INS1_25CollectiveMainloopBwdSm80ILi2ELi2EN4cute5tupleIJNS5_1CILi128EEES8_NS7_ILi64EEEEEENS_10bfloat16_tEfNS_4arch4Sm80ELb0ELb1ELb1ELb0ELb1ELb0ELb0ELb0ELi2ELi4ELi4ELi4ELb0EEENS1_24CollectiveEpilogueBwdGQAISA_fSD_Li256ELb0ELb1EEENS1_19SingleTileSchedulerILb0ELb0ELb0ELi128EEEEEEEEEvNT_6ParamsE$_ZN4cute3eso3ESOILb0ELb0EJNS_6LayoutINS_5tupleIJNS3_IJNS_1CILi2EEES5_EEENS4_ILi8EEES6_EEENS3_IJNS3_IJNS4_ILi1EEEiEEENS4_ILi1024EEENS3_IJiiEEEEEEEEjEEC2ERKSE_RKj)
        /*f380*/ 	.word	0x00000000


	//----- nvinfo : EIATTR_FRAME_SIZE
	.align		4
.L_10400:
        /*f384*/ 	.byte	0x04, 0x11
        /*f386*/ 	.short	(.L_10402 - .L_10401)
	.align		4
.L_10401:
        /*f388*/ 	.word	index@($_ZN7cutlass13device_kernelIN5flash19enable_sm80_to_sm89INS1_16FlashAttnBwdSm80INS1_25CollectiveMainloopBwdSm80ILi2ELi2EN4cute5tupleIJNS5_1CILi128EEES8_NS7_ILi64EEEEEENS_10bfloat16_tEfNS_4arch4Sm80ELb0ELb1ELb1ELb0ELb1ELb0ELb0ELb0ELi2ELi4ELi4ELi4ELb0EEENS1_24CollectiveEpilogueBwdGQAISA_fSD_Li256ELb0ELb1EEENS1_19SingleTileSchedulerILb0ELb0ELb0ELi128EEEEEEEEEvNT_6ParamsE$_ZN4cute3eso3ESOILb0ELb0EJNS_6LayoutINS_5tupleIJNS3_IJNS_1CILi2EEES5_EEENS4_ILi8EEES6_EEENS3_IJNS3_IJNS4_ILi1EEEiEEENS4_ILi1024EEENS3_IJiiEEEEEEEENS_10ViewEngineINS_8smem_ptrIPN7cutlass10bfloat16_tEEEEEEEC2ERKSE_RKSL_)
        /*f38c*/ 	.word	0x00000000


	//----- nvinfo : EIATTR_FRAME_SIZE
	.align		4
.L_10402:
        /*f390*/ 	.byte	0x04, 0x11
        /*f392*/ 	.short	(.L_10404 - .L_10403)
	.align		4
.L_10403:
        /*f394*/ 	.word	index@($_ZN7cutlass13device_kernelIN5flash19enable_sm80_to_sm89INS1_16FlashAttnBwdSm80INS1_25CollectiveMainloopBwdSm80ILi2ELi2EN4cute5tupleIJNS5_1CILi128EEES8_NS7_ILi64EEEEEENS_10bfloat16_tEfNS_4arch4Sm80ELb0ELb1ELb1ELb0ELb1ELb0ELb0ELb0ELi2ELi4ELi4ELi4ELb0EEENS1_24CollectiveEpilogueBwdGQAISA_fSD_Li256ELb0ELb1EEENS1_19SingleTileSchedulerILb0ELb0ELb0ELi128EEEEEEEEEvNT_6ParamsE$_ZN4cute3eso3ESOILb0ELb0EJNS_6LayoutINS_5tupleIJNS3_IJNS_1CILi1EEENS3_IJS5_NS4_ILi2EEES6_EEEEEES6_NS3_IJS6_S6_EEEEEENS3_IJNS3_IJNS4_ILi0EEENS3_IJS5_NS4_ILi256EEEiEEEEEENS4_ILi2048EEENS3_IJiNS4_ILi4096EEEEEEEEEEENS_10ViewEngineINS_8smem_ptrIPjEEEEEEC2ERKSJ_RKSO_)
        /*f398*/ 	.word	0x00000000


	//----- nvinfo : EIATTR_FRAME_SIZE
	.align		4
.L_10404:
        /*f39c*/ 	.byte	0x04, 0x11
        /*f39e*/ 	.short	(.L_10406 - .L_10405)
	.align		4
.L_10405:
        /*f3a0*/ 	.word	index@($_ZN7cutlass13device_kernelIN5flash19enable_sm80_to_sm89INS1_16FlashAttnBwdSm80INS1_25CollectiveMainloopBwdSm80ILi2ELi2EN4cute5tupleIJNS5_1CILi128EEES8_NS7_ILi64EEEEEENS_10bfloat16_tEfNS_4arch4Sm80ELb0ELb1ELb1ELb0ELb1ELb0ELb0ELb0ELi2ELi4ELi4ELi4ELb0EEENS1_24CollectiveEpilogueBwdGQAISA_fSD_Li256ELb0ELb1EEENS1_19SingleTileSchedulerILb0ELb0ELb0ELi128EEEEEEEEEvNT_6ParamsE$_ZN4cute3eso3ESOILb0ELb0EJNS_6LayoutINS_5tupleIJNS3_IJNS3_IJNS_1CILi8EEENS4_ILi1EEEEEES6_EEENS3_IJNS3_IJS6_S6_EEENS4_ILi2EEEEEEEEENS3_IJNS3_IJNS3_IJS6_NS4_ILi0EEEEEESD_EEENS3_IJNS3_IJSD_SD_EEEiEEEEEEEENS_10ViewEngineINS_8smem_ptrIPN7cutlass10bfloat16_tEEEEEEEC2ERKSJ_RKSQ_)
        /*f3a4*/ 	.word	0x00000000


	//----- nvinfo : EIATTR_FRAME_SIZE
	.align		4
.L_10406:
        /*f3a8*/ 	.byte	0x04, 0x11
        /*f3aa*/ 	.short	(.L_10408 - .L_10407)
	.align		4
.L_10407:
        /*f3ac*/ 	.word	index@($_ZN7cutlass13device_kernelIN5flash19enable_sm80_to_sm89INS1_16FlashAttnBwdSm80INS1_25CollectiveMainloopBwdSm80ILi2ELi2EN4cute5tupleIJNS5_1CILi128EEES8_NS7_ILi64EEEEEENS_10bfloat16_tEfNS_4arch4Sm80ELb0ELb1ELb1ELb0ELb1ELb0ELb0ELb0ELi2ELi4ELi4ELi4ELb0EEENS1_24CollectiveEpilogueBwdGQAISA_fSD_Li256ELb0ELb1EEENS1_19SingleTileSchedulerILb0ELb0ELb0ELi128EEEEEEEEEvNT_6ParamsE$_ZN4cute3eso3ESOILb0ELb0EJNS_5tupleIJiiEEEiNS_1CILi0EEEEEC2ERKS3_RKiRKS5_)
        /*f3b0*/ 	.word	0x00000000


	//----- nvinfo : EIATTR_FRAME_SIZE
	.align		4
.L_10408:
        /*f3b4*/ 	.byte	0x04, 0x11
        /*f3b6*/ 	.short	(.L_10410 - .L_10409)
	.align		4
.L_10409:
        /*f3b8*/ 	.word	index@($_ZN7cutlass13device_kernelIN5flash19enable_sm80_to_sm89INS1_16FlashAttnBwdSm80INS1_25CollectiveMainloopBwdSm80ILi2ELi2EN4cute5tupleIJNS5_1CILi128EEES8_NS7_ILi64EEEEEENS_10bfloat16_tEfNS_4arch4Sm80ELb0ELb1ELb1ELb0ELb1ELb0ELb0ELb0ELi2ELi4ELi4ELi4ELb0EEENS1_24CollectiveEpilogueBwdGQAISA_fSD_Li256ELb0ELb1EEENS1_19SingleTileSchedulerILb0ELb0ELb0ELi128EEEEEEEEEvNT_6ParamsE$_ZN4cute3eso3ESOILb0ELb0EJNS_5tupleIJiNS_1CILi512EEEEEENS2_IJiiEEENS3_ILi1024EEEEEC2ERKS5_RKS6_RKS7_)
        /*f3bc*/ 	.word	0x00000000


	//----- nvinfo : EIATTR_FRAME_SIZE
	.align		4
.L_10410:
        /*f3c0*/ 	.byte	0x04, 0x11
        /*f3c2*/ 	.short	(.L_10412 - .L_10411)
	.align		4
.L_10411:
        /*f3c4*/ 	.word	index@($_ZN7cutlass13device_kernelIN5flash19enable_sm80_to_sm89INS1_16FlashAttnBwdSm80INS1_25CollectiveMainloopBwdSm80ILi2ELi2EN4cute5tupleIJNS5_1CILi128EEES8_NS7_ILi64EEEEEENS_10bfloat16_tEfNS_4arch4Sm80ELb0ELb1ELb1ELb0ELb1ELb0ELb0ELb0ELi2ELi4ELi4ELi4ELb0EEENS1_24CollectiveEpilogueBwdGQAISA_fSD_Li256ELb0ELb1EEENS1_19SingleTileSchedulerILb0ELb0ELb0ELi128EEEEEEEEEvNT_6ParamsE$_ZN4cute3eso3ESOILb0ELb0EJNS_5tupleIJNS_1CILi1EEEiEEENS3_ILi1024EEENS2_IJiiEEEEEC2ERKS5_RKS6_RKS7_)
        /*f3c8*/ 	.word	0x00000000


	//----- nvinfo : EIATTR_FRAME_SIZE
	.align		4
.L_10412:
        /*f3cc*/ 	.byte	0x04, 0x11
        /*f3ce*/ 	.short	(.L_10414 - .L_10413)
	.align		4
.L_10413:
        /*f3d0*/ 	.word	index@($_ZN7cutlass13device_kernelIN5flash19enable_sm80_to_sm89INS1_16FlashAttnBwdSm80INS1_25CollectiveMainloopBwdSm80ILi2ELi2EN4cute5tupleIJNS5_1CILi128EEES8_NS7_ILi64EEEEEENS_10bfloat16_tEfNS_4arch4Sm80ELb0ELb1ELb1ELb0ELb1ELb0ELb0ELb0ELi2ELi4ELi4ELi4ELb0EEENS1_24CollectiveEpilogueBwdGQAISA_fSD_Li256ELb0ELb1EEENS1_19SingleTileSchedulerILb0ELb0ELb0ELi128EEEEEEEEEvNT_6ParamsE$_ZN4cute3eso3ESOILb0ELb0EJNS_5tupleIJNS_1CILi1EEENS3_ILi512EEEiEEENS3_ILi4096EEENS2_IJiiEEEEEC2ERKS6_RKS7_RKS8_)
        /*f3d4*/ 	.word	0x00000000


	//----- nvinfo : EIATTR_FRAME_SIZE
	.align		4
.L_10414:
        /*f3d8*/ 	.byte	0x04, 0x11
        /*f3da*/ 	.short	(.L_10416 - .L_10415)
	.align		4
.L_10415:
        /*f3dc*/ 	.word	index@($_ZN7cutlass13device_kernelIN5flash19enable_sm80_to_sm89INS1_16FlashAttnBwdSm80INS1_25CollectiveMainloopBwdSm80ILi2ELi2EN4cute5tupleIJNS5_1CILi128EEES8_NS7_ILi64EEEEEENS_10bfloat16_tEfNS_4arch4Sm80ELb0ELb1ELb1ELb0ELb1ELb0ELb0ELb0ELi2ELi4ELi4ELi4ELb0EEENS1_24CollectiveEpilogueBwdGQAISA_fSD_Li256ELb0ELb1EEENS1_19SingleTileSchedulerILb0ELb0ELb0ELi128EEEEEEEEEvNT_6ParamsE$_ZN4cute3eso3ESOILb0ELb0EJNS_5tupleIJNS_1CILi1EEENS3_ILi512EEEiEEENS3_ILi4096EEENS2_IJNS2_IJiiEEENS3_ILi8192EEEEEEEEC2ERKS6_RKS7_RKSA_)
        /*f3e0*/ 	.word	0x00000000


	//----- nvinfo : EIATTR_FRAME_SIZE
	.align		4
.L_10416:
        /*f3e4*/ 	.byte	0x04, 0x11
        /*f3e6*/ 	.short	(.L_10418 - .L_10417)
	.align		4
.L_10417:
        /*f3e8*/ 	.word	index@($_ZN7cutlass13device_kernelIN5flash19enable_sm80_to_sm89INS1_16FlashAttnBwdSm80INS1_25CollectiveMainloopBwdSm80ILi2ELi2EN4cute5tupleIJNS5_1CILi128EEES8_NS7_ILi64EEEEEENS_10bfloat16_tEfNS_4arch4Sm80ELb0ELb1ELb1ELb0ELb1ELb0ELb0ELb0ELi2ELi4ELi4ELi4ELb0EEENS1_24CollectiveEpilogueBwdGQAISA_fSD_Li256ELb0ELb1EEENS1_19SingleTileSchedulerILb0ELb0ELb0ELi128EEEEEEEEEvNT_6ParamsE$_ZN4cute3eso3ESOILb0ELb0EJNS_5tupleIJNS_1CILi0EEENS2_IJNS3_ILi1EEENS3_ILi256EEEiEEEEEENS3_ILi2048EEENS2_IJiNS3_ILi4096EEEEEEEEC2ERKS8_RKS9_RKSB_)
        /*f3ec*/ 	.word	0x00000000


	//----- nvinfo : EIATTR_FRAME_SIZE
	.align		4
.L_10418:
        /*f3f0*/ 	.byte	0x04, 0x11
        /*f3f2*/ 	.short	(.L_10420 - .L_10419)
	.align		4
.L_10419:
        /*f3f4*/ 	.word	index@($_ZN7cutlass13device_kernelIN5flash19enable_sm80_to_sm89INS1_16FlashAttnBwdSm80INS1_25CollectiveMainloopBwdSm80ILi2ELi2EN4cute5tupleIJNS5_1CILi128EEES8_NS7_ILi64EEEEEENS_10bfloat16_tEfNS_4arch4Sm80ELb0ELb1ELb1ELb0ELb1ELb0ELb0ELb0ELi2ELi4ELi4ELi4ELb0EEENS1_24CollectiveEpilogueBwdGQAISA_fSD_Li256ELb0ELb1EEENS1_19SingleTileSchedulerILb0ELb0ELb0ELi128EEEEEEEEEvNT_6ParamsE$_ZN4cute3eso3ESOILb0ELb0EJNS_14ComposedLayoutINS_7SwizzleILi3ELi3ELi3EEENS_9MixedBitsILj0ELj432EEENS_6LayoutINS_5tupleIJNS8_IJNS_1CILi2EEESA_SA_EEESA_NS9_ILi8EEEEEENS8_IJNS8_IJNS9_ILi64EEESC_NS9_ILi512EEEEEENS9_ILi8192EEENS9_ILi1024EEEEEEEEEEiEEC2ERKSL_RKi)
        /*f3f8*/ 	.word	0x00000000


	//----- nvinfo : EIATTR_FRAME_SIZE
	.align		4
.L_10420:
        /*f3fc*/ 	.byte	0x04, 0x11
        /*f3fe*/ 	.short	(.L_10422 - .L_10421)
	.align		4
.L_10421:
        /*f400*/ 	.word	index@($_ZN7cutlass13device_kernelIN5flash19enable_sm80_to_sm89INS1_16FlashAttnBwdSm80INS1_25CollectiveMainloopBwdSm80ILi2ELi2EN4cute5tupleIJNS5_1CILi128EEES8_NS7_ILi64EEEEEENS_10bfloat16_tEfNS_4arch4Sm80ELb0ELb1ELb1ELb0ELb1ELb0ELb0ELb0ELi2ELi4ELi4ELi4ELb0EEENS1_24CollectiveEpilogueBwdGQAISA_fSD_Li256ELb0ELb1EEENS1_19SingleTileSchedulerILb0ELb0ELb0ELi128EEEEEEEEEvNT_6ParamsE$_ZN4cute3eso3ESOILb0ELb0EJNS_14ComposedLayoutINS_7SwizzleILi3ELi3ELi3EEENS_9MixedBitsILj0ELj432EEENS_6LayoutINS_5tupleIJNS8_IJNS_1CILi2EEESA_SA_EEESA_NS9_ILi8EEEEEENS8_IJNS8_IJNS9_ILi64EEESC_NS9_ILi512EEEEEENS9_ILi8192EEENS9_ILi1024EEEEEEEEEENS_10ViewEngineINS_8smem_ptrIPN7cutlass10bfloat16_tEEEEEEEC2ERKSL_RKSS_)
        /*f404*/ 	.word	0x00000000


	//----- nvinfo : EIATTR_FRAME_SIZE
	.align		4
.L_10422:
        /*f408*/ 	.byte	0x04, 0x11
        /*f40a*/ 	.short	(.L_10424 - .L_10423)
	.align		4
.L_10423:
        /*f40c*/ 	.word	index@($_ZN7cutlass13device_kernelIN5flash19enable_sm80_to_sm89INS1_16FlashAttnBwdSm80INS1_25CollectiveMainloopBwdSm80ILi2ELi2EN4cute5tupleIJNS5_1CILi128EEES8_NS7_ILi64EEEEEENS_10bfloat16_tEfNS_4arch4Sm80ELb0ELb1ELb1ELb0ELb1ELb0ELb0ELb0ELi2ELi4ELi4ELi4ELb0EEENS1_24CollectiveEpilogueBwdGQAISA_fSD_Li256ELb0ELb1EEENS1_19SingleTileSchedulerILb0ELb0ELb0ELi128EEEEEEEEEvNT_6ParamsE$_ZN4cute12iter_adaptorIPjNS_8smem_ptrIS1_EEEC2ES1_)
        /*f410*/ 	.word	0x00000000


	//----- nvinfo : EIATTR_FRAME_SIZE
	.align		4
.L_10424:
        /*f414*/ 	.byte	0x04, 0x11
        /*f416*/ 	.short	(.L_10426 - .L_10425)
	.align		4
.L_10425:
        /*f418*/ 	.word	index@($_ZN7cutlass13device_kernelIN5flash19enable_sm80_to_sm89INS1_16FlashAttnBwdSm80INS1_25CollectiveMainloopBwdSm80ILi2ELi2EN4cute5tupleIJNS5_1CILi128EEES8_NS7_ILi64EEEEEENS_10bfloat16_tEfNS_4arch4Sm80ELb0ELb1ELb1ELb0ELb1ELb0ELb0ELb0ELi2ELi4ELi4ELi4ELb0EEENS1_24CollectiveEpilogueBwdGQAISA_fSD_Li256ELb0ELb1EEENS1_19SingleTileSchedulerILb0ELb0ELb0ELi128EEEEEEEEEvNT_6ParamsE$_ZN4cute12iter_adaptorIPfNS_8smem_ptrIS1_EEEC2ES1_)
        /*f41c*/ 	.word	0x00000000


	//----- nvinfo : EIATTR_FRAME_SIZE
	.align		4
.L_10426:
        /*f420*/ 	.byte	0x04, 0x11
        /*f422*/ 	.short	(.L_10428 - .L_10427)
	.align		4
.L_10427:
        /*f424*/ 	.word	index@($_ZN7cutlass13device_kernelIN5flash19enable_sm80_to_sm89INS1_16FlashAttnBwdSm80INS1_25CollectiveMainloopBwdSm80ILi2ELi2EN4cute5tupleIJNS5_1CILi128EEES8_NS7_ILi64EEEEEENS_10bfloat16_tEfNS_4arch4Sm80ELb0ELb1ELb1ELb0ELb1ELb0ELb0ELb0ELi2ELi4ELi4ELi4ELb0EEENS1_24CollectiveEpilogueBwdGQAISA_fSD_Li256ELb0ELb1EEENS1_19SingleTileSchedulerILb0ELb0ELb0ELi128EEEEEEEEEvNT_6ParamsE$_ZN4cute12iter_adaptorIPfNS_8gmem_ptrIS1_EEEC2ES1_)
        /*f428*/ 	.word	0x00000000


	//----- nvinfo : EIATTR_FRAME_SIZE
	.align		4
.L_10428:
        /*f42c*/ 	.byte	0x04, 0x11
        /*f42e*/ 	.short	(.L_10430 - .L_10429)
	.align		4
.L_10429:
        /*f430*/ 	.word	index@($_ZN7cutlass13device_kernelIN5flash19enable_sm80_to_sm89INS1_16FlashAttnBwdSm80INS1_25CollectiveMainloopBwdSm80ILi2ELi2EN4cute5tupleIJNS5_1CILi128EEES8_NS7_ILi64EEEEEENS_10bfloat16_tEfNS_4arch4Sm80ELb0ELb1ELb1ELb0ELb1ELb0ELb0ELb0ELi2ELi4ELi4ELi4ELb0EEENS1_24CollectiveEpilogueBwdGQAISA_fSD_Li256ELb0ELb1EEENS1_19SingleTileSchedulerILb0ELb0ELb0ELi128EEEEEEEEEvNT_6ParamsE$_ZN4cute12iter_adaptorIPN7cutlass9uint128_tENS_8smem_ptrIS3_EEEC2ES3_)
        /*f434*/ 	.word	0x00000000


	//----- nvinfo : EIATTR_FRAME_SIZE
	.align		4
.L_10430:
        /*f438*/ 	.byte	0x04, 0x11
        /*f43a*/ 	.short	(.L_10432 - .L_10431)
	.align		4
.L_10431:
        /*f43c*/ 	.word	index@($_ZN7cutlass13device_kernelIN5flash19enable_sm80_to_sm89INS1_16FlashAttnBwdSm80INS1_25CollectiveMainloopBwdSm80ILi2ELi2EN4cute5tupleIJNS5_1CILi128EEES8_NS7_ILi64EEEEEENS_10bfloat16_tEfNS_4arch4Sm80ELb0ELb1ELb1ELb0ELb1ELb0ELb0ELb0ELi2ELi4ELi4ELi4ELb0EEENS1_24CollectiveEpilogueBwdGQAISA_fSD_Li256ELb0ELb1EEENS1_19SingleTileSchedulerILb0ELb0ELb0ELi128EEEEEEEEEvNT_6ParamsE$_ZN4cute12iter_adaptorIPN7cutlass10bfloat16_tENS_8smem_ptrIS3_EEEC2ES3_)
        /*f440*/ 	.word	0x00000000


	//----- nvinfo : EIATTR_FRAME_SIZE
	.align		4
.L_10432:
        /*f444*/ 	.byte	0x04, 0x11
        /*f446*/ 	.short	(.L_10434 - .L_10433)
	.align		4
.L_10433:
        /*f448*/ 	.word	index@($_ZN7cutlass13device_kernelIN5flash19enable_sm80_to_sm89INS1_16FlashAttnBwdSm80INS1_25CollectiveMainloopBwdSm80ILi2ELi2EN4cute5tupleIJNS5_1CILi128EEES8_NS7_ILi64EEEEEENS_10bfloat16_tEfNS_4arch4Sm80ELb0ELb1ELb1ELb0ELb1ELb0ELb0ELb0ELi2ELi4ELi4ELi4ELb0EEENS1_24CollectiveEpilogueBwdGQAISA_fSD_Li256ELb0ELb1EEENS1_19SingleTileSchedulerILb0ELb0ELb0ELi128EEEEEEEEEvNT_6ParamsE$_ZN4cute12iter_adaptorIPKfNS_8gmem_ptrIS2_EEEC2ES2_)
        /*f44c*/ 	.word	0x00000000


	//----- nvinfo : EIATTR_FRAME_SIZE
	.align		4
.L_10434:
        /*f450*/ 	.byte	0x04, 0x11
        /*f452*/ 	.short	(.L_10436 - .L_10435)
	.align		4
.L_10435:
        /*f454*/ 	.word	index@($_ZN7cutlass13device_kernelIN5flash19enable_sm80_to_sm89INS1_16FlashAttnBwdSm80INS1_25CollectiveMainloopBwdSm80ILi2ELi2EN4cute5tupleIJNS5_1CILi128EEES8_NS7_ILi64EEEEEENS_10bfloat16_tEfNS_4arch4Sm80ELb0ELb1ELb1ELb0ELb1ELb0ELb0ELb0ELi2ELi4ELi4ELi4ELb0EEENS1_24CollectiveEpilogueBwdGQAISA_fSD_Li256ELb0ELb1EEENS1_19SingleTileSchedulerILb0ELb0ELb0ELi128EEEEEEEEEvNT_6ParamsE$_ZN4cute12iter_adaptorIPKN7cutlass9uint128_tENS_8gmem_ptrIS4_EEEC2ES4_)
        /*f458*/ 	.word	0x00000000


	//----- nvinfo : EIATTR_FRAME_SIZE
	.align		4
.L_10436:
        /*f45c*/ 	.byte	0x04, 0x11
        /*f45e*/ 	.short	(.L_10438 - .L_10437)
	.align		4
.L_10437:
        /*f460*/ 	.word	index@($_ZN7cutlass13device_kernelIN5flash19enable_sm80_to_sm89INS1_16FlashAttnBwdSm80INS1_25CollectiveMainloopBwdSm80ILi2ELi2EN4cute5tupleIJNS5_1CILi128EEES8_NS7_ILi64EEEEEENS_10bfloat16_tEfNS_4arch4Sm80ELb0ELb1ELb1ELb0ELb1ELb0ELb0ELb0ELi2ELi4ELi4ELi4ELb0EEENS1_24CollectiveEpilogueBwdGQAISA_fSD_Li256ELb0ELb1EEENS1_19SingleTileSchedulerILb0ELb0ELb0ELi128EEEEEEEEEvNT_6ParamsE$_ZN4cute12iter_adaptorIPKN7cutlass10bfloat16_tENS_8gmem_ptrIS4_EEEC2ES4_)
        /*f464*/ 	.word	0x00000000


	//----- nvinfo : EIATTR_FRAME_SIZE
	.align		4
.L_10438:
        /*f468*/ 	.byte	0x04, 0x11
        /*f46a*/ 	.short	(.L_10440 - .L_10439)
	.align		4
.L_10439:
        /*f46c*/ 	.word	index@(_ZN7cutlass13device_kernelIN5flash19enable_sm80_to_sm89INS1_16FlashAttnBwdSm80INS1_25CollectiveMainloopBwdSm80ILi2ELi2EN4cute5tupleIJNS5_1CILi128EEES8_NS7_ILi64EEEEEENS_10bfloat16_tEfNS_4arch4Sm80ELb0ELb1ELb1ELb0ELb1ELb0ELb0ELb0ELi2ELi4ELi4ELi4ELb0EEENS1_24CollectiveEpilogueBwdGQAISA_fSD_Li256ELb0ELb1EEENS1_19SingleTileSchedulerILb0ELb0ELb0ELi128EEEEEEEEEvNT_6ParamsE)
        /*f470*/ 	.word	0x000016e0


	//----- nvinfo : EIATTR_REGCOUNT
	.align		4
.L_10440:
        /*f474*/ 	.byte	0x04, 0x2f
        /*f476*/ 	.short	(.L_10442 - .L_10441)
	.align		4
.L_10441:
        /*f478*/ 	.word	index@(_ZN7cutlass13device_kernelIN5flash19enable_sm80_to_sm89INS1_16FlashAttnBwdSm80INS1_25CollectiveMainloopBwdSm80ILi2ELi2EN4cute5tupleIJNS5_1CILi128EEES8_NS7_ILi64EEEEEENS_10bfloat16_tEfNS_4arch4Sm80ELb0ELb1ELb1ELb0ELb0ELb0ELb0ELb0ELi2ELi4ELi4ELi4ELb0EEENS1_24CollectiveEpilogueBwdGQAISA_fSD_Li256ELb0ELb0EEENS1_19SingleTileSchedulerILb0ELb0ELb0ELi128EEEEEEEEEvNT_6ParamsE)
        /*f47c*/ 	.word	0x00000080


	//----- nvinfo : EIATTR_FRAME_SIZE
	.align		4
.L_10442:
        /*f480*/ 	.byte	0x04, 0x11
        /*f482*/ 	.short	(.L_10444 - .L_10443)
	.align		4
.L_10443:
        /*f484*/ 	.word	index@($_ZN7cutlass13device_kernelIN5flash19enable_sm80_to_sm89INS1_16FlashAttnBwdSm80INS1_25CollectiveMainloopBwdSm80ILi2ELi2EN4cute5tupleIJNS5_1CILi128EEES8_NS7_ILi64EEEEEENS_10bfloat16_tEfNS_4arch4Sm80ELb0ELb1ELb1ELb0ELb0ELb0ELb0ELb0ELi2ELi4ELi4ELi4ELb0EEENS1_24CollectiveEpilogueBwdGQAISA_fSD_Li256ELb0ELb0EEENS1_19SingleTileSchedulerILb0ELb0ELb0ELi128EEEEEEEEEvNT_6ParamsE$min)
        /*f488*/ 	.word	0x00000000


	//----- nvinfo : EIATTR_FRAME_SIZE
	.align		4
.L_10444:
        /*f48c*/ 	.byte	0x04, 0x11
        /*f48e*/ 	.short	(.L_10446 - .L_10445)
	.align		4
.L_10445:
        /*f490*/ 	.word	index@($_ZN7cutlass13device_kernelIN5flash19enable_sm80_to_sm89INS1_16FlashAttnBwdSm80INS1_25CollectiveMainloopBwdSm80ILi2ELi2EN4cute5tupleIJNS5_1CILi128EEES8_NS7_ILi64EEEEEENS_10bfloat16_tEfNS_4arch4Sm80ELb0ELb1ELb1ELb0ELb0ELb0ELb0ELb0ELi2ELi4ELi4ELi4ELb0EEENS1_24CollectiveEpilogueBwdGQAISA_fSD_Li256ELb0ELb0EEENS1_19SingleTileSchedulerILb0ELb0ELb0ELi128EEEEEEEEEvNT_6ParamsE$exp2f)
        /*f494*/ 	.word	0x00000000


	//----- nvinfo : EIATTR_FRAME_SIZE
	.align		4
.L_10446:
        /*f498*/ 	.byte	0x04, 0x11
        /*f49a*/ 	.short	(.L_10448 - .L_10447)
	.align		4
.L_10447:
        /*f49c*/ 	.word	index@($_ZN7cutlass13device_kernelIN5flash19enable_sm80_to_sm89INS1_16FlashAttnBwdSm80INS1_25CollectiveMainloopBwdSm80ILi2ELi2EN4cute5tupleIJNS5_1CILi128EEES8_NS7_ILi64EEEEEENS_10bfloat16_tEfNS_4arch4Sm80ELb0ELb1ELb1ELb0ELb0ELb0ELb0ELb0ELi2ELi4ELi4ELi4ELb0EEENS1_24CollectiveEpilogueBwdGQAISA_fSD_Li256ELb0ELb0EEENS1_19SingleTileSchedulerILb0ELb0ELb0ELi128EEEEEEEEEvNT_6ParamsE$__umulhi)
        /*f4a0*/ 	.word	0x00000000


	//----- nvinfo : EIATTR_FRAME_SIZE
	.align		4
.L_10448:
        /*f4a4*/ 	.byte	0x04, 0x11
        /*f4a6*/ 	.short	(.L_10450 - .L_10449)
	.align		4
.L_10449:
        /*f4a8*/ 	.word	index@($_ZN7cutlass13device_kernelIN5flash19enable_sm80_to_sm89INS1_16FlashAttnBwdSm80INS1_25CollectiveMainloopBwdSm80ILi2ELi2EN4cute5tupleIJNS5_1CILi128EEES8_NS7_ILi64EEEEEENS_10bfloat16_tEfNS_4arch4Sm80ELb0ELb1ELb1ELb0ELb0ELb0ELb0ELb0ELi2ELi4ELi4ELi4ELb0EEENS1_24CollectiveEpilogueBwdGQAISA_fSD_Li256ELb0ELb0EEENS1_19SingleTileSchedulerILb0ELb0ELb0ELi128EEEEEEEEEvNT_6ParamsE$__fAtomicAdd)
        /*f4ac*/ 	.word	0x00000000


	//----- nvinfo : EIATTR_FRAME_SIZE
	.align		4
.L_10450:
        /*f4b0*/ 	.byte	0x04, 0x11
        /*f4b2*/ 	.short	(.L_10452 - .L_10451)
	.align		4
.L_10451:
        /*f4b4*/ 	.word	index@($_ZN7cutlass13device_kernelIN5flash19enable_sm80_to_sm89INS1_16FlashAttnBwdSm80INS1_25CollectiveMainloopBwdSm80ILi2ELi2EN4cute5tupleIJNS5_1CILi128EEES8_NS7_ILi64EEEEEENS_10bfloat16_tEfNS_4arch4Sm80ELb0ELb1ELb1ELb0ELb0ELb0ELb0ELb0ELi2ELi4ELi4ELi4ELb0EEENS1_24CollectiveEpilogueBwdGQAISA_fSD_Li256ELb0ELb0EEENS1_19SingleTileSchedulerILb0ELb0ELb0ELi128EEEEEEEEEvNT_6ParamsE$_ZZZN5flash25CollectiveMainloopBwdSm80ILi2ELi2EN4cute5tupleIJNS1_1CILi128EEES4_NS3_ILi64EEEEEEN7cutlass10bfloat16_tEfNS7_4arch4Sm80ELb0ELb1ELb1ELb0ELb0ELb0ELb0ELb0ELi2ELi4ELi4ELi4ELb0EE3mmaINS_16FlashAttnBwdSm80ISB_NS_24CollectiveEpilogueBwdGQAIS6_fSA_Li256ELb0ELb0EEENS_19SingleTileSchedulerILb0ELb0ELb0ELi128EEEE13SharedStorageENS1_6TensorINS1_11ArrayEngineIfLm32EEENS1_6LayoutINS2_IJNS2_IJNS3_ILi2EEESO_EEESO_NS3_ILi4EEEEEENS2_IJNS2_IJNS3_ILi1EEESO_EEESQ_NS3_ILi8EEEEEEEEEEEEbRKNSB_6ParamsERT0_S12_iNS2_IJiiiEEERT_ENKUliT_E_clIZSC_ISJ_SX_EbS10_S12_S12_iS13_S15_EUlRS16_iE_EEDaiS16_ENKUlvE1_clEv)
        /*f4b8*/ 	.word	0x00000000


	//----- nvinfo : EIATTR_FRAME_SIZE
	.align		4
.L_10452:
        /*f4bc*/ 	.byte	0x04, 0x11
        /*f4be*/ 	.short	(.L_10454 - .L_10453)
	.align		4
.L_10453:
        /*f4c0*/ 	.word	index@($_ZN7cutlass13device_kernelIN5flash19enable_sm80_to_sm89INS1_16FlashAttnBwdSm80INS1_25CollectiveMainloopBwdSm80ILi2ELi2EN4cute5tupleIJNS5_1CILi128EEES8_NS7_ILi64EEEEEENS_10bfloat16_tEfNS_4arch4Sm80ELb0ELb1ELb1ELb0ELb0ELb0ELb0ELb0ELi2ELi4ELi4ELi4ELb0EEENS1_24CollectiveEpilogueBwdGQAISA_fSD_Li256ELb0ELb0EEENS1_19SingleTileSchedulerILb0ELb0ELb0ELi128EEEEEEEEEvNT_6ParamsE$_ZZZN5flash25CollectiveMainloopBwdSm80ILi2ELi2EN4cute5tupleIJNS1_1CILi128EEES4_NS3_ILi64EEEEEEN7cutlass10bfloat16_tEfNS7_4arch4Sm80ELb0ELb1ELb1ELb0ELb0ELb0ELb0ELb0ELi2ELi4ELi4ELi4ELb0EE3mmaINS_16FlashAttnBwdSm80ISB_NS_24CollectiveEpilogueBwdGQAIS6_fSA_Li256ELb0ELb0EEENS_19SingleTileSchedulerILb0ELb0ELb0ELi128EEEE13SharedStorageENS1_6TensorINS1_11ArrayEngineIfLm32EEENS1_6LayoutINS2_IJNS2_IJNS3_ILi2EEESO_EEESO_NS3_ILi4EEEEEENS2_IJNS2_IJNS3_ILi1EEESO_EEESQ_NS3_ILi8EEEEEEEEEEEEbRKNSB_6ParamsERT0_S12_iNS2_IJiiiEEERT_ENKUliT_E_clIZSC_ISJ_SX_EbS10_S12_S12_iS13_S15_EUlRS16_iE_EEDaiS16_ENKUlvE0_clEv)
        /*f4c4*/ 	.word	0x00000000


	//----- nvinfo : EIATTR_FRAME_SIZE
	.align		4
.L_10454:
        /*f4c8*/ 	.byte	0x04, 0x11
        /*f4ca*/ 	.short	(.L_10456 - .L_10455)
	.align		4
.L_10455:
        /*f4cc*/ 	.word	index@($_ZN7cutlass13device_kernelIN5flash19enable_sm80_to_sm89INS1_16FlashAttnBwdSm80INS1_25CollectiveMainloopBwdSm80ILi2ELi2EN4cute5tupleIJNS5_1CILi128EEES8_NS7_ILi64EEEEEENS_10bfloat16_tEfNS_4arch4Sm80ELb0ELb1ELb1ELb0ELb0ELb0ELb0ELb0ELi2ELi4ELi4ELi4ELb0EEENS1_24CollectiveEpilogueBwdGQAISA_fSD_Li256ELb0ELb0EEENS1_19SingleTileSchedulerILb0ELb0ELb0ELi128EEEEEEEEEvNT_6ParamsE$_ZZZN5flash25CollectiveMainloopBwdSm80ILi2ELi2EN4cute5tupleIJNS1_1CILi128EEES4_NS3_ILi64EEEEEEN7cutlass10bfloat16_tEfNS7_4arch4Sm80ELb0ELb1ELb1ELb0ELb0ELb0ELb0ELb0ELi2ELi4ELi4ELi4ELb0EE3mmaINS_16FlashAttnBwdSm80ISB_NS_24CollectiveEpilogueBwdGQAIS6_fSA_Li256ELb0ELb0EEENS_19SingleTileSchedulerILb0ELb0ELb0ELi128EEEE13SharedStorageENS1_6TensorINS1_11ArrayEngineIfLm32EEENS1_6LayoutINS2_IJNS2_IJNS3_ILi2EEESO_EEESO_NS3_ILi4EEEEEENS2_IJNS2_IJNS3_ILi1EEESO_EEESQ_NS3_ILi8EEEEEEEEEEEEbRKNSB_6ParamsERT0_S12_iNS2_IJiiiEEERT_ENKUliT_E_clIZSC_ISJ_SX_EbS10_S12_S12_iS13_S15_EUlRS16_iE_EEDaiS16_ENKUlT_E_clIZSC_ISJ_SX_EbS10_S12_S12_iS13_S15_EUlvE0_EEDaS1B_)
        /*f4d0*/ 	.word	0x00000000


	//----- nvinfo : EIATTR_FRAME_SIZE
	.align		4
.L_10456:
        /*f4d4*/ 	.byte	0x04, 0x11
        /*f4d6*/ 	.short	(.L_10458 - .L_10457)
	.align		4
.L_10457:
        /*f4d8*/ 	.word	index@($_ZN7cutlass13device_kernelIN5flash19enable_sm80_to_sm89INS1_16FlashAttnBwdSm80INS1_25CollectiveMainloopBwdSm80ILi2ELi2EN4cute5tupleIJNS5_1CILi128EEES8_NS7_ILi64EEEEEENS_10bfloat16_tEfNS_4arch4Sm80ELb0ELb1ELb1ELb0ELb0ELb0ELb0ELb0ELi2ELi4ELi4ELi4ELb0EEENS1_24CollectiveEpilogueBwdGQAISA_fSD_Li256ELb0ELb0EEENS1_19SingleTileSchedulerILb0ELb0ELb0ELi128EEEEEEEEEvNT_6ParamsE$_ZZN5flash25CollectiveMainloopBwdSm80ILi2ELi2EN4cute5tupleIJNS1_1CILi128EEES4_NS3_ILi64EEEEEEN7cutlass10bfloat16_tEfNS7_4arch4Sm80ELb0ELb1ELb1ELb0ELb0ELb0ELb0ELb0ELi2ELi4ELi4ELi4ELb0EE3mmaINS_16FlashAttnBwdSm80ISB_NS_24CollectiveEpilogueBwdGQAIS6_fSA_Li256ELb0ELb0EEENS_19SingleTileSchedulerILb0ELb0ELb0ELi128EEEE13SharedStorageENS1_6TensorINS1_11ArrayEngineIfLm32EEENS1_6LayoutINS2_IJNS2_IJNS3_ILi2EEESO_EEESO_NS3_ILi4EEEEEENS2_IJNS2_IJNS3_ILi1EEESO_EEESQ_NS3_ILi8EEEEEEEEEEEEbRKNSB_6ParamsERT0_S12_iNS2_IJiiiEEERT_ENKUlvE_clEv)
        /*f4dc*/ 	.word	0x00000000


	//----- nvinfo : EIATTR_FRAME_SIZE
	.align		4
.L_10458:
        /*f4e0*/ 	.byte	0x04, 0x11
        /*f4e2*/ 	.short	(.L_10460 - .L_10459)
	.align		4
.L_10459:
        /*f4e4*/ 	.word	index@($_ZN7cutlass13device_kernelIN5flash19enable_sm80_to_sm89INS1_16FlashAttnBwdSm80INS1_25CollectiveMainloopBwdSm80ILi2ELi2EN4cute5tupleIJNS5_1CILi128EEES8_NS7_ILi64EEEEEENS_10bfloat16_tEfNS_4arch4Sm80ELb0ELb1ELb1ELb0ELb0ELb0ELb0ELb0ELi2ELi4ELi4ELi4ELb0EEENS1_24CollectiveEpilogueBwdGQAISA_fSD_Li256ELb0ELb0EEENS1_19SingleTileSchedulerILb0ELb0ELb0ELi128EEEEEEEEEvNT_6ParamsE$_ZZN5flash25CollectiveMainloopBwdSm80ILi2ELi2EN4cute5tupleIJNS1_1CILi128EEES4_NS3_ILi64EEEEEEN7cutlass10bfloat16_tEfNS7_4arch4Sm80ELb0ELb1ELb1ELb0ELb0ELb0ELb0ELb0ELi2ELi4ELi4ELi4ELb0EE3mmaINS_16FlashAttnBwdSm80ISB_NS_24CollectiveEpilogueBwdGQAIS6_fSA_Li256ELb0ELb0EEENS_19SingleTileSchedulerILb0ELb0ELb0ELi128EEEE13SharedStorageENS1_6TensorINS1_11ArrayEngineIfLm32EEENS1_6LayoutINS2_IJNS2_IJNS3_ILi2EEESO_EEESO_NS3_ILi4EEEEEENS2_IJNS2_IJNS3_ILi1EEESO_EEESQ_NS3_ILi8EEEEEEEEEEEEbRKNSB_6ParamsERT0_S12_iNS2_IJiiiEEERT_ENKUlvE0_clEv)
        /*f4e8*/ 	.word	0x00000000


	//----- nvinfo : EIATTR_FRAME_SIZE
	.align		4
.L_10460:
        /*f4ec*/ 	.byte	0x04, 0x11
        /*f4ee*/ 	.short	(.L_10462 - .L_10461)
	.align		4
.L_10461:
        /*f4f0*/ 	.word	index@($_ZN7cutlass13device_kernelIN5flash19enable_sm80_to_sm89INS1_16FlashAttnBwdSm80INS1_25CollectiveMainloopBwdSm80ILi2ELi2EN4cute5tupleIJNS5_1CILi128EEES8_NS7_ILi64EEEEEENS_10bfloat16_tEfNS_4arch4Sm80ELb0ELb1ELb1ELb0ELb0ELb0ELb0ELb0ELi2ELi4ELi4ELi4ELb0EEENS1_24CollectiveEpilogueBwdGQAISA_fSD_Li256ELb0ELb0EEENS1_19SingleTileSchedulerILb0ELb0ELb0ELi128EEEEEEEEEvNT_6ParamsE$_ZZN5flash25CollectiveMainloopBwdSm80ILi2ELi2EN4cute5tupleIJNS1_1CILi128EEES4_NS3_ILi64EEEEEEN7cutlass10bfloat16_tEfNS7_4arch4Sm80ELb0ELb1ELb1ELb0ELb0ELb0ELb0ELb0ELi2ELi4ELi4ELi4ELb0EE3mmaINS_16FlashAttnBwdSm80ISB_NS_24CollectiveEpilogueBwdGQAIS6_fSA_Li256ELb0ELb0EEENS_19SingleTileSchedulerILb0ELb0ELb0ELi128EEEE13SharedStorageENS1_6TensorINS1_11ArrayEngineIfLm32EEENS1_6LayoutINS2_IJNS2_IJNS3_ILi2EEESO_EEESO_NS3_ILi4EEEEEENS2_IJNS2_IJNS3_ILi1EEESO_EEESQ_NS3_ILi8EEEEEEEEEEEEbRKNSB_6ParamsERT0_S12_iNS2_IJiiiEEERT_ENKUliiE_clEii)
        /*f4f4*/ 	.word	0x00000000


	//----- nvinfo : EIATTR_FRAME_SIZE
	.align		4
.L_10462:
        /*f4f8*/ 	.byte	0x04, 0x11
        /*f4fa*/ 	.short	(.L_10464 - .L_10463)
	.align		4
.L_10463:
        /*f4fc*/ 	.word	index@($_ZN7cutlass13device_kernelIN5flash19enable_sm80_to_sm89INS1_16FlashAttnBwdSm80INS1_25CollectiveMainloopBwdSm80ILi2ELi2EN4cute5tupleIJNS5_1CILi128EEES8_NS7_ILi64EEEEEENS_10bfloat16_tEfNS_4arch4Sm80ELb0ELb1ELb1ELb0ELb0ELb0ELb0ELb0ELi2ELi4ELi4ELi4ELb0EEENS1_24CollectiveEpilogueBwdGQAISA_fSD_Li256ELb0ELb0EEENS1_19SingleTileSchedulerILb0ELb0ELb0ELi128EEEEEEEEEvNT_6ParamsE$_ZZN5flash25CollectiveMainloopBwdSm80ILi2ELi2EN4cute5tupleIJNS1_1CILi128EEES4_NS3_ILi64EEEEEEN7cutlass10bfloat16_tEfNS7_4arch4Sm80ELb0ELb1ELb1ELb0ELb0ELb0ELb0ELb0ELi2ELi4ELi4ELi4ELb0EE3mmaINS_16FlashAttnBwdSm80ISB_NS_24CollectiveEpilogueBwdGQAIS6_fSA_Li256ELb0ELb0EEENS_19SingleTileSchedulerILb0ELb0ELb0ELi128EEEE13SharedStorageENS1_6TensorINS1_11ArrayEngineIfLm32EEENS1_6LayoutINS2_IJNS2_IJNS3_ILi2EEESO_EEESO_NS3_ILi4EEEEEENS2_IJNS2_IJNS3_ILi1EEESO_EEESQ_NS3_ILi8EEEEEEEEEEEEbRKNSB_6ParamsERT0_S12_iNS2_IJiiiEEERT_ENKUliiE0_clEii)
        /*f500*/ 	.word	0x00000000


	//----- nvinfo : EIATTR_FRAME_SIZE
	.align		4
.L_10464:
        /*f504*/ 	.byte	0x04, 0x11
        /*f506*/ 	.short	(.L_10466 - .L_10465)
	.align		4
.L_10465:
        /*f508*/ 	.word	index@($_ZN7cutlass13device_kernelIN5flash19enable_sm80_to_sm89INS1_16FlashAttnBwdSm80INS1_25CollectiveMainloopBwdSm80ILi2ELi2EN4cute5tupleIJNS5_1CILi128EEES8_NS7_ILi64EEEEEENS_10bfloat16_tEfNS_4arch4Sm80ELb0ELb1ELb1ELb0ELb0ELb0ELb0ELb0ELi2ELi4ELi4ELi4ELb0EEENS1_24CollectiveEpilogueBwdGQAISA_fSD_Li256ELb0ELb0EEENS1_19SingleTileSchedulerILb0ELb0ELb0ELi128EEEEEEEEEvNT_6ParamsE$_ZZN5flash25CollectiveMainloopBwdSm80ILi2ELi2EN4cute5tupleIJNS1_1CILi128EEES4_NS3_ILi64EEEEEEN7cutlass10bfloat16_tEfNS7_4arch4Sm80ELb0ELb1ELb1ELb0ELb0ELb0ELb0ELb0ELi2ELi4ELi4ELi4ELb0EE3mmaINS_16FlashAttnBwdSm80ISB_NS_24CollectiveEpilogueBwdGQAIS6_fSA_Li256ELb0ELb0EEENS_19SingleTileSchedulerILb0ELb0ELb0ELi128EEEE13SharedStorageENS1_6TensorINS1_11ArrayEngineIfLm32EEENS1_6LayoutINS2_IJNS2_IJNS3_ILi2EEESO_EEESO_NS3_ILi4EEEEEENS2_IJNS2_IJNS3_ILi1EEESO_EEESQ_NS3_ILi8EEEEEEEEEEEEbRKNSB_6ParamsERT0_S12_iNS2_IJiiiEEERT_ENKUliT_E_clIZSC_ISJ_SX_EbS10_S12_S12_iS13_S15_EUlRS16_iE_EEDaiS16_)
        /*f50c*/ 	.word	0x00000000


	//----- nvinfo : EIATTR_FRAME_SIZE
	.align		4
.L_10466:
        /*f510*/ 	.byte	0x04, 0x11
        /*f512*/ 	.short	(.L_10468 - .L_10467)
	.align		4
.L_10467:
        /*f514*/ 	.word	index@($_ZN7cutlass13device_kernelIN5flash19enable_sm80_to_sm89INS1_16FlashAttnBwdSm80INS1_25CollectiveMainloopBwdSm80ILi2ELi2EN4cute5tupleIJNS5_1CILi128EEES8_NS7_ILi64EEEEEENS_10bfloat16_tEfNS_4arch4Sm80ELb0ELb1ELb1ELb0ELb0ELb0ELb0ELb0ELi2ELi4ELi4ELi4ELb0EEENS1_24CollectiveEpilogueBwdGQAISA_fSD_Li256ELb0ELb0EEENS1_19SingleTileSchedulerILb0ELb0ELb0ELi128EEEEEEEEEvNT_6ParamsE$_ZZN5flash25CollectiveMainloopBwdSm80ILi2ELi2EN4cute5tupleIJNS1_1CILi128EEES4_NS3_ILi64EEEEEEN7cutlass10bfloat16_tEfNS7_4arch4Sm80ELb0ELb1ELb1ELb0ELb0ELb0ELb0ELb0ELi2ELi4ELi4ELi4ELb0EE3mmaINS_16FlashAttnBwdSm80ISB_NS_24CollectiveEpilogueBwdGQAIS6_fSA_Li256ELb0ELb0EEENS_19SingleTileSchedulerILb0ELb0ELb0ELi128EEEE13SharedStorageENS1_6TensorINS1_11ArrayEngineIfLm32EEENS1_6LayoutINS2_IJNS2_IJNS3_ILi2EEESO_EEESO_NS3_ILi4EEEEEENS2_IJNS2_IJNS3_ILi1EEESO_EEESQ_NS3_ILi8EEEEEEEEEEEEbRKNSB_6ParamsERT0_S12_iNS2_IJiiiEEERT_ENKUlRT_iE_clINSK_INSL_IfLm64EEENSN_INS2_IJSP_SO_SU_EEESV_EEEEEEDaS17_i)
        /*f518*/ 	.word	0x00000000


	//----- nvinfo : EIATTR_FRAME_SIZE
	.align		4
.L_10468:
        /*f51c*/ 	.byte	0x04, 0x11
        /*f51e*/ 	.short	(.L_10470 - .L_10469)
	.align		4
.L_10469:
        /*f520*/ 	.word	index@($_ZN7cutlass13device_kernelIN5flash19enable_sm80_to_sm89INS1_16FlashAttnBwdSm80INS1_25CollectiveMainloopBwdSm80ILi2ELi2EN4cute5tupleIJNS5_1CILi128EEES8_NS7_ILi64EEEEEENS_10bfloat16_tEfNS_4arch4Sm80ELb0ELb1ELb1ELb0ELb0ELb0ELb0ELb0ELi2ELi4ELi4ELi4ELb0EEENS1_24CollectiveEpilogueBwdGQAISA_fSD_Li256ELb0ELb0EEENS1_19SingleTileSchedulerILb0ELb0ELb0ELi128EEEEEEEEEvNT_6ParamsE$_ZZN4cuteplIJiiEJiiEEEDaRKNS_15ArithmeticTupleIJDpT_EEERKNS1_IJDpT0_EEEENKUlDpRKT_E_clIJiiEEEDaSF_)
        /*f524*/ 	.word	0x00000000


	//----- nvinfo : EIATTR_FRAME_SIZE
	.align		4
.L_10470:
        /*f528*/ 	.byte	0x04, 0x11
        /*f52a*/ 	.short	(.L_10472 - .L_10471)
	.align		4
.L_10471:
        /*f52c*/ 	.word	index@($_ZN7cutlass13device_kernelIN5flash19enable_sm80_to_sm89INS1_16FlashAttnBwdSm80INS1_25CollectiveMainloopBwdSm80ILi2ELi2EN4cute5tupleIJNS5_1CILi128EEES8_NS7_ILi64EEEEEENS_10bfloat16_tEfNS_4arch4Sm80ELb0ELb1ELb1ELb0ELb0ELb0ELb0ELb0ELi2ELi4ELi4ELi4ELb0EEENS1_24CollectiveEpilogueBwdGQAISA_fSD_Li256ELb0ELb0EEENS1_19SingleTileSchedulerILb0ELb0ELb0ELi128EEEEEEEEEvNT_6ParamsE$_ZZN4cuteplIJiiEJiNS_1CILi0EEEEEEDaRKNS_15ArithmeticTupleIJDpT_EEERKNS3_IJDpT0_EEEENKUlDpRKT_E_clIJiiEEEDaSH_)
        /*f530*/ 	.word	0x00000000


	//----- nvinfo : EIATTR_FRAME_SIZE
	.align		4
.L_10472:
        /*f534*/ 	.byte	0x04, 0x11
        /*f536*/ 	.short	(.L_10474 - .L_10473)
	.align		4
.L_10473:
        /*f538*/ 	.word	index@($_ZN7cutlass13device_kernelIN5flash19enable_sm80_to_sm89INS1_16FlashAttnBwdSm80INS1_25CollectiveMainloopBwdSm80ILi2ELi2EN4cute5tupleIJNS5_1CILi128EEES8_NS7_ILi64EEEEEENS_10bfloat16_tEfNS_4arch4Sm80ELb0ELb1ELb1ELb0ELb0ELb0ELb0ELb0ELi2ELi4ELi4ELi4ELb0EEENS1_24CollectiveEpilogueBwdGQAISA_fSD_Li256ELb0ELb0EEENS1_19SingleTileSchedulerILb0ELb0ELb0ELi128EEEEEEEEEvNT_6ParamsE$_ZZN4cuteplIJiiEJNS_1CILi0EEES2_EEEDaRKNS_15ArithmeticTupleIJDpT_EEERKNS3_IJDpT0_EEEENKUlDpRKT_E_clIJiiEEEDaSH_)
        /*f53c*/ 	.word	0x00000000


	//----- nvinfo : EIATTR_FRAME_SIZE
	.align		4
.L_10474:
        /*f540*/ 	.byte	0x04, 0x11
        /*f542*/ 	.short	(.L_10476 - .L_10475)
	.align		4
.L_10475:
        /*f544*/ 	.word	index@($_ZN7cutlass13device_kernelIN5flash19enable_sm80_to_sm89INS1_16FlashAttnBwdSm80INS1_25CollectiveMainloopBwdSm80ILi2ELi2EN4cute5tupleIJNS5_1CILi128EEES8_NS7_ILi64EEEEEENS_10bfloat16_tEfNS_4arch4Sm80ELb0ELb1ELb1ELb0ELb0ELb0ELb0ELb0ELi2ELi4ELi4ELi4ELb0EEENS1_24CollectiveEpilogueBwdGQAISA_fSD_Li256ELb0ELb0EEENS1_19SingleTileSchedulerILb0ELb0ELb0ELi128EEEEEEEEEvNT_6ParamsE$_ZZN4cuteplIJiEJiEEEDaRKNS_15ArithmeticTupleIJDpT_EEERKNS1_IJDpT0_EEEENKUlDpRKT_E_clIJiEEEDaSF_)
        /*f548*/ 	.word	0x00000000


	//----- nvinfo : EIATTR_FRAME_SIZE
	.align		4
.L_10476:
        /*f54c*/ 	.byte	0x04, 0x11
        /*f54e*/ 	.short	(.L_10478 - .L_10477)
	.align		4
.L_10477:
        /*f550*/ 	.word	index@($_ZN7cutlass13device_kernelIN5flash19enable_sm80_to_sm89INS1_16FlashAttnBwdSm80INS1_25CollectiveMainloopBwdSm80ILi2ELi2EN4cute5tupleIJNS5_1CILi128EEES8_NS7_ILi64EEEEEENS_10bfloat16_tEfNS_4arch4Sm80ELb0ELb1ELb1ELb0ELb0ELb0ELb0ELb0ELi2ELi4ELi4ELi4ELb0EEENS1_24CollectiveEpilogueBwdGQAISA_fSD_Li256ELb0ELb0EEENS1_19SingleTileSchedulerILb0ELb0ELb0ELi128EEEEEEEEEvNT_6ParamsE$_ZZN4cuteplIJiEJNS_1CILi0EEEiEEEDaRKNS_15ArithmeticTupleIJDpT_EEERKNS3_IJDpT0_EEEENKUlDpRKT_E_clIJiiEEEDaSH_)
        /*f554*/ 	.word	0x00000000


	//----- nvinfo : EIATTR_FRAME_SIZE
	.align		4
.L_10478:
        /*f558*/ 	.byte	0x04, 0x11
        /*f55a*/ 	.short	(.L_10480 - .L_10479)
	.align		4
.L_10479:
        /*f55c*/ 	.word	index@($_ZN7cutlass13device_kernelIN5flash19enable_sm80_to_sm89INS1_16FlashAttnBwdSm80INS1_25CollectiveMainloopBwdSm80ILi2ELi2EN4cute5tupleIJNS5_1CILi128EEES8_NS7_ILi64EEEEEENS_10bfloat16_tEfNS_4arch4Sm80ELb0ELb1ELb1ELb0ELb0ELb0ELb0ELb0ELi2ELi4ELi4ELi4ELb0EEENS1_24CollectiveEpilogueBwdGQAISA_fSD_Li256ELb0ELb0EEENS1_19SingleTileSchedulerILb0ELb0ELb0ELi128EEEEEEEEEvNT_6ParamsE$_ZZN4cuteplIJiEJNS_1CILi0EEES2_EEEDaRKNS_15ArithmeticTupleIJDpT_EEERKNS3_IJDpT0_EEEENKUlDpRKT_E_clIJiS2_EEEDaSH_)
        /*f560*/ 	.word	0x00000000


	//----- nvinfo : EIATTR_FRAME_SIZE
	.align		4
.L_10480:
        /*f564*/ 	.byte	0x04, 0x11
        /*f566*/ 	.short	(.L_10482 - .L_10481)
	.align		4
.L_10481:
        /*f568*/ 	.word	index@($_ZN7cutlass13device_kernelIN5flash19enable_sm80_to_sm89INS1_16FlashAttnBwdSm80INS1_25CollectiveMainloopBwdSm80ILi2ELi2EN4cute5tupleIJNS5_1CILi128EEES8_NS7_ILi64EEEEEENS_10bfloat16_tEfNS_4arch4Sm80ELb0ELb1ELb1ELb0ELb0ELb0ELb0ELb0ELi2ELi4ELi4ELi4ELb0EEENS1_24CollectiveEpilogueBwdGQAISA_fSD_Li256ELb0ELb0EEENS1_19SingleTileSchedulerILb0ELb0ELb0ELi128EEEEEEEEEvNT_6ParamsE$_ZZN4cuteplIJiEJNS_1CILi0EEEEEEDaRKNS_15ArithmeticTupleIJDpT_EEERKNS3_IJDpT0_EEEENKUlDpRKT_E_clIJiEEEDaSH_)
        /*f56c*/ 	.word	0x00000000


	//----- nvinfo : EIATTR_FRAME_SIZE
	.align		4
.L_10482:
        /*f570*/ 	.byte	0x04, 0x11
        /*f572*/ 	.short	(.L_10484 - .L_10483)
	.align		4
.L_10483:
        /*f574*/ 	.word	index@($_ZN7cutlass13device_kernelIN5flash19enable_sm80_to_sm89INS1_16FlashAttnBwdSm80INS1_25CollectiveMainloopBwdSm80ILi2ELi2EN4cute5tupleIJNS5_1CILi128EEES8_NS7_ILi64EEEEEENS_10bfloat16_tEfNS_4arch4Sm80ELb0ELb1ELb1ELb0ELb0ELb0ELb0ELb0ELi2ELi4ELi4ELi4ELb0EEENS1_24CollectiveEpilogueBwdGQAISA_fSD_Li256ELb0ELb0EEENS1_19SingleTileSchedulerILb0ELb0ELb0ELi128EEEEEEEEEvNT_6ParamsE$_ZZN4cuteplIJNS_1CILi0EEEiEJiEEEDaRKNS_15ArithmeticTupleIJDpT_EEERKNS3_IJDpT0_EEEENKUlDpRKT_E_clIJiiEEEDaSH_)
        /*f578*/ 	.word	0x00000000


	//----- nvinfo : EIATTR_FRAME_SIZE
	.align		4
.L_10484:
        /*f57c*/ 	.byte	0x04, 0x11
        /*f57e*/ 	.short	(.L_10486 - .L_10485)
	.align		4
.L_10485:
        /*f580*/ 	.word	index@($_ZN7cutlass13device_kernelIN5flash19enable_sm80_to_sm89INS1_16FlashAttnBwdSm80INS1_25CollectiveMainloopBwdSm80ILi2ELi2EN4cute5tupleIJNS5_1CILi128EEES8_NS7_ILi64EEEEEENS_10bfloat16_tEfNS_4arch4Sm80ELb0ELb1ELb1ELb0ELb0ELb0ELb0ELb0ELi2ELi4ELi4ELi4ELb0EEENS1_24CollectiveEpilogueBwdGQAISA_fSD_Li256ELb0ELb0EEENS1_19SingleTileSchedulerILb0ELb0ELb0ELi128EEEEEEEEEvNT_6ParamsE$_ZZN4cuteplIJNS_1CILi0EEEiEJS2_iEEEDaRKNS_15ArithmeticTupleIJDpT_EEERKNS3_IJDpT0_EEEENKUlDpRKT_E_clIJS2_iEEEDaSH_)
        /*f584*/ 	.word	0x00000000


	//----- nvinfo : EIATTR_FRAME_SIZE
	.align		4
.L_10486:
        /*f588*/ 	.byte	0x04, 0x11
        /*f58a*/ 	.short	(.L_10488 - .L_10487)
	.align		4
.L_10487:
        /*f58c*/ 	.word	index@($_ZN7cutlass13device_kernelIN5flash19enable_sm80_to_sm89INS1_16FlashAttnBwdSm80INS1_25CollectiveMainloopBwdSm80ILi2ELi2EN4cute5tupleIJNS5_1CILi128EEES8_NS7_ILi64EEEEEENS_10bfloat16_tEfNS_4arch4Sm80ELb0ELb1ELb1ELb0ELb0ELb0ELb0ELb0ELi2ELi4ELi4ELi4ELb0EEENS1_24CollectiveEpilogueBwdGQAISA_fSD_Li256ELb0ELb0EEENS1_19SingleTileSchedulerILb0ELb0ELb0ELi128EEEEEEEEEvNT_6ParamsE$_ZZN4cuteplIJNS_1CILi0EEES2_EJiiEEEDaRKNS_15ArithmeticTupleIJDpT_EEERKNS3_IJDpT0_EEEENKUlDpRKT_E_clIJiiEEEDaSH_)
        /*f590*/ 	.word	0x00000000


	//----- nvinfo : EIATTR_FRAME_SIZE
	.align		4
.L_10488:
        /*f594*/ 	.byte	0x04, 0x11
        /*f596*/ 	.short	(.L_10490 - .L_10489)
	.align		4
.L_10489:
        /*f598*/ 	.word	index@($_ZN7cutlass13device_kernelIN5flash19enable_sm80_to_sm89INS1_16FlashAttnBwdSm80INS1_25CollectiveMainloopBwdSm80ILi2ELi2EN4cute5tupleIJNS5_1CILi128EEES8_NS7_ILi64EEEEEENS_10bfloat16_tEfNS_4arch4Sm80ELb0ELb1ELb1ELb0ELb0ELb0ELb0ELb0ELi2ELi4ELi4ELi4ELb0EEENS1_24CollectiveEpilogueBwdGQAISA_fSD_Li256ELb0ELb0EEENS1_19SingleTileSchedulerILb0ELb0ELb0ELi128EEEEEEEEEvNT_6ParamsE$_ZZN4cuteplIJNS_1CILi0EEES2_EJiS2_EEEDaRKNS_15ArithmeticTupleIJDpT_EEERKNS3_IJDpT0_EEEENKUlDpRKT_E_clIJiS2_EEEDaSH_)
        /*f59c*/ 	.word	0x00000000


	//----- nvinfo : EIATTR_FRAME_SIZE
	.align		4
.L_10490:
        /*f5a0*/ 	.byte	0x04, 0x11
        /*f5a2*/ 	.short	(.L_10492 - .L_10491)
	.align		4
.L_10491:
        /*f5a4*/ 	.word	index@($_ZN7cutlass13device_kernelIN5flash19enable_sm80_to_sm89INS1_16FlashAttnBwdSm80INS1_25CollectiveMainloopBwdSm80ILi2ELi2EN4cute5tupleIJNS5_1CILi128EEES8_NS7_ILi64EEEEEENS_10bfloat16_tEfNS_4arch4Sm80ELb0ELb1ELb1ELb0ELb0ELb0ELb0ELb0ELi2ELi4ELi4ELi4ELb0EEENS1_24CollectiveEpilogueBwdGQAISA_fSD_Li256ELb0ELb0EEENS1_19SingleTileSchedulerILb0ELb0ELb0ELi128EEEEEEEEEvNT_6ParamsE$_ZZN4cuteplIJNS_1CILi0EEES2_EJiEEEDaRKNS_15ArithmeticTupleIJDpT_EEERKNS3_IJDpT0_EEEENKUlDpRKT_E_clIJiS2_EEEDaSH_)
        /*f5a8*/ 	.word	0x00000000


	//----- nvinfo : EIATTR_FRAME_SIZE
	.align		4
.L_10492:
        /*f5ac*/ 	.byte	0x04, 0x11
        /*f5ae*/ 	.short	(.L_10494 - .L_10493)
	.align		4
.L_10493:
        /*f5b0*/ 	.word	index@($_ZN7cutlass13device_kernelIN5flash19enable_sm80_to_sm89INS1_16FlashAttnBwdSm80INS1_25CollectiveMainloopBwdSm80ILi2ELi2EN4cute5tupleIJNS5_1CILi128EEES8_NS7_ILi64EEEEEENS_10bfloat16_tEfNS_4arch4Sm80ELb0ELb1ELb1ELb0ELb0ELb0ELb0ELb0ELi2ELi4ELi4ELi4ELb0EEENS1_24CollectiveEpilogueBwdGQAISA_fSD_Li256ELb0ELb0EEENS1_19SingleTileSchedulerILb0ELb0ELb0ELi128EEEEEEEEEvNT_6ParamsE$_ZZN4cute9transformINS_5tupleIJiiiNS_1CILi0EEEEEENS1_IJNS2_ILi32EEENS2_ILi4EEENS2_ILi2EEENS2_ILi1EEEEEENS1_IJS8_S8_S8_S8_EEEZNS_7crd2crdIS4_S9_SA_EEDaRKT_RKT0_RKT1_EUlRKT_RKT0_RKT1_E_EEDaSE_SH_SK_OT2_ENKUlDpSN_E_clIJiiiS3_EEEDaSX_)
        /*f5b4*/ 	.word	0x00000000


	//----- nvinfo : EIATTR_FRAME_SIZE
	.align		4
.L_10494:
        /*f5b8*/ 	.byte	0x04, 0x11
        /*f5ba*/ 	.short	(.L_10496 - .L_10495)
	.align		4
.L_10495:
        /*f5bc*/ 	.word	index@($_ZN7cutlass13device_kernelIN5flash19enable_sm80_to_sm89INS1_16FlashAttnBwdSm80INS1_25CollectiveMainloopBwdSm80ILi2ELi2EN4cute5tupleIJNS5_1CILi128EEES8_NS7_ILi64EEEEEENS_10bfloat16_tEfNS_4arch4Sm80ELb0ELb1ELb1ELb0ELb0ELb0ELb0ELb0ELi2ELi4ELi4ELi4ELb0EEENS1_24CollectiveEpilogueBwdGQAISA_fSD_Li256ELb0ELb0EEENS1_19SingleTileSchedulerILb0ELb0ELb0ELi128EEEEEEEEEvNT_6ParamsE$_ZZN4cute9transformINS_5tupleIJiiNS_1CILi0EEEEEENS1_IJNS1_IJNS2_ILi4EEENS2_ILi8EEEEEES5_NS2_ILi1EEEEEEZNS_7idx2crdIS4_S9_EEDaRKT_RKT0_EUlRKT_RKT0_E_EEDaSD_SG_OT1_ENKUlDpSJ_E_clIJNS1_IJiiEEEiS3_EEEDaSQ_)
        /*f5c0*/ 	.word	0x00000000


	//----- nvinfo : EIATTR_FRAME_SIZE
	.align		4
.L_10496:
        /*f5c4*/ 	.byte	0x04, 0x11
        /*f5c6*/ 	.short	(.L_10498 - .L_10497)
	.align		4
.L_10497:
        /*f5c8*/ 	.word	index@($_ZN7cutlass13device_kernelIN5flash19enable_sm80_to_sm89INS1_16FlashAttnBwdSm80INS1_25CollectiveMainloopBwdSm80ILi2ELi2EN4cute5tupleIJNS5_1CILi128EEES8_NS7_ILi64EEEEEENS_10bfloat16_tEfNS_4arch4Sm80ELb0ELb1ELb1ELb0ELb0ELb0ELb0ELb0ELi2ELi4ELi4ELi4ELb0EEENS1_24CollectiveEpilogueBwdGQAISA_fSD_Li256ELb0ELb0EEENS1_19SingleTileSchedulerILb0ELb0ELb0ELi128EEEEEEEEEvNT_6ParamsE$_ZZN4cute9transformINS_5tupleIJiiNS_1CILi0EEEEEENS1_IJNS1_IJNS2_ILi4EEENS2_ILi8EEEEEENS2_ILi2EEENS2_ILi1EEEEEEZNS_7idx2crdIS4_SA_EEDaRKT_RKT0_EUlRKT_RKT0_E_EEDaSE_SH_OT1_ENKUlDpSK_E_clIJNS1_IJiiEEEiS3_EEEDaSR_)
        /*f5cc*/ 	.word	0x00000000


	//----- nvinfo : EIATTR_FRAME_SIZE
	.align		4
.L_10498:
        /*f5d0*/ 	.byte	0x04, 0x11
        /*f5d2*/ 	.short	(.L_10500 - .L_10499)
	.align		4
.L_10499:
        /*f5d4*/ 	.word	index@($_ZN7cutlass13device_kernelIN5flash19enable_sm80_to_sm89INS1_16FlashAttnBwdSm80INS1_25CollectiveMainloopBwdSm80ILi2ELi2EN4cute5tupleIJNS5_1CILi128EEES8_NS7_ILi64EEEEEENS_10bfloat16_tEfNS_4arch4Sm80ELb0ELb1ELb1ELb0ELb0ELb0ELb0ELb0ELi2ELi4ELi4ELi4ELb0EEENS1_24CollectiveEpilogueBwdGQAISA_fSD_Li256ELb0ELb0EEENS1_19SingleTileSchedulerILb0ELb0ELb0ELi128EEEEEEEEEvNT_6ParamsE$_ZZN4cute9transformINS_5tupleIJNS_1CILi32EEENS2_ILi4EEENS2_ILi2EEENS2_ILi1EEEEEENS1_IJS6_S3_NS2_ILi128EEENS2_ILi0EEEEEEZNS_7idx2crdIiS7_SA_EEDaRKT_RKT0_RKT1_EUlRKT_RKT0_E_EEDaSE_SH_OSI_ENKUlDpSN_E_clIJiiiS9_EEEDaST_)
        /*f5d8*/ 	.word	0x00000000


	//----- nvinfo : EIATTR_FRAME_SIZE
	.align		4
.L_10500:
        /*f5dc*/ 	.byte	0x04, 0x11
        /*f5de*/ 	.short	(.L_10502 - .L_10501)
	.align		4
.L_10501:
        /*f5e0*/ 	.word	index@($_ZN7cutlass13device_kernelIN5flash19enable_sm80_to_sm89INS1_16FlashAttnBwdSm80INS1_25CollectiveMainloopBwdSm80ILi2ELi2EN4cute5tupleIJNS5_1CILi128EEES8_NS7_ILi64EEEEEENS_10bfloat16_tEfNS_4arch4Sm80ELb0ELb1ELb1ELb0ELb0ELb0ELb0ELb0ELi2ELi4ELi4ELi4ELb0EEENS1_24CollectiveEpilogueBwdGQAISA_fSD_Li256ELb0ELb0EEENS1_19SingleTileSchedulerILb0ELb0ELb0ELi128EEEEEEEEEvNT_6ParamsE$_ZZN4cute9transformINS_15ArithmeticTupleIJiiEEEZNS_14transform_leafIS2_NS_8identityEEEDaRKT_OT0_EUlRKT_E_EEDaS7_S9_ENKUlDpSC_E_clIJiiEEEDaSE_)
        /*f5e4*/ 	.word	0x00000000


	//----- nvinfo : EIATTR_FRAME_SIZE
	.align		4
.L_10502:
        /*f5e8*/ 	.byte	0x04, 0x11
        /*f5ea*/ 	.short	(.L_10504 - .L_10503)
	.align		4
.L_10503:
        /*f5ec*/ 	.word	index@($_ZN7cutlass13device_kernelIN5flash19enable_sm80_to_sm89INS1_16FlashAttnBwdSm80INS1_25CollectiveMainloopBwdSm80ILi2ELi2EN4cute5tupleIJNS5_1CILi128EEES8_NS7_ILi64EEEEEENS_10bfloat16_tEfNS_4arch4Sm80ELb0ELb1ELb1ELb0ELb0ELb0ELb0ELb0ELi2ELi4ELi4ELi4ELb0EEENS1_24CollectiveEpilogueBwdGQAISA_fSD_Li256ELb0ELb0EEENS1_19SingleTileSchedulerILb0ELb0ELb0ELi128EEEEEEEEEvNT_6ParamsE$_ZZN4cute7idx2crdIiNS_5tupleIJNS_1CILi32EEENS2_ILi4EEENS2_ILi2EEENS2_ILi1EEEEEENS1_IJS6_S3_NS2_ILi128EEENS2_ILi0EEEEEEEEDaRKT_RKT0_RKT1_ENKUlRKT_RKT0_E_clIS5_S8_EEDaSM_SP_)
        /*f5f0*/ 	.word	0x00000000


	//----- nvinfo : EIATTR_FRAME_SIZE
	.align		4
.L_10504:
        /*f5f4*/ 	.byte	0x04, 0x11
        /*f5f6*/ 	.short	(.L_10506 - .L_10505)
	.align		4
.L_10505:
        /*f5f8*/ 	.word	index@($_ZN7cutlass13device_kernelIN5flash19enable_sm80_to_sm89INS1_16FlashAttnBwdSm80INS1_25CollectiveMainloopBwdSm80ILi2ELi2EN4cute5tupleIJNS5_1CILi128EEES8_NS7_ILi64EEEEEENS_10bfloat16_tEfNS_4arch4Sm80ELb0ELb1ELb1ELb0ELb0ELb0ELb0ELb0ELi2ELi4ELi4ELi4ELb0EEENS1_24CollectiveEpilogueBwdGQAISA_fSD_Li256ELb0ELb0EEENS1_19SingleTileSchedulerILb0ELb0ELb0ELi128EEEEEEEEEvNT_6ParamsE$_ZZN4cute7idx2crdIiNS_5tupleIJNS_1CILi32EEENS2_ILi4EEENS2_ILi2EEENS2_ILi1EEEEEENS1_IJS6_S3_NS2_ILi128EEENS2_ILi0EEEEEEEEDaRKT_RKT0_RKT1_ENKUlRKT_RKT0_E_clIS4_S3_EEDaSM_SP_)
        /*f5fc*/ 	.word	0x00000000


	//----- nvinfo : EIATTR_FRAME_SIZE
	.align		4
.L_10506:
        /*f600*/ 	.byte	0x04, 0x11
        /*f602*/ 	.short	(.L_10508 - .L_10507)
	.align		4
.L_10507:
        /*f604*/ 	.word	index@($_ZN7cutlass13device_kernelIN5flash19enable_sm80_to_sm89INS1_16FlashAttnBwdSm80INS1_25CollectiveMainloopBwdSm80ILi2ELi2EN4cute5tupleIJNS5_1CILi128EEES8_NS7_ILi64EEEEEENS_10bfloat16_tEfNS_4arch4Sm80ELb0ELb1ELb1ELb0ELb0ELb0ELb0ELb0ELi2ELi4ELi4ELi4ELb0EEENS1_24CollectiveEpilogueBwdGQAISA_fSD_Li256ELb0ELb0EEENS1_19SingleTileSchedulerILb0ELb0ELb0ELi128EEEEEEEEEvNT_6ParamsE$_ZZN4cute7idx2crdIiNS_5tupleIJNS_1CILi32EEENS2_ILi4EEENS2_ILi2EEENS2_ILi1EEEEEENS1_IJS6_S3_NS2_ILi128EEENS2_ILi0EEEEEEEEDaRKT_RKT0_RKT1_ENKUlRKT_RKT0_E_clIS3_S6_EEDaSM_SP_)
        /*f608*/ 	.word	0x00000000


	//----- nvinfo : EIATTR_FRAME_SIZE
	.align		4
.L_10508:
        /*f60c*/ 	.byte	0x04, 0x11
        /*f60e*/ 	.short	(.L_10510 - .L_10509)
	.align		4
.L_10509:
        /*f610*/ 	.word	index@($_ZN7cutlass13device_kernelIN5flash19enable_sm80_to_sm89INS1_16FlashAttnBwdSm80INS1_25CollectiveMainloopBwdSm80ILi2ELi2EN4cute5tupleIJNS5_1CILi128EEES8_NS7_ILi64EEEEEENS_10bfloat16_tEfNS_4arch4Sm80ELb0ELb1ELb1ELb0ELb0ELb0ELb0ELb0ELi2ELi4ELi4ELi4ELb0EEENS1_24CollectiveEpilogueBwdGQAISA_fSD_Li256ELb0ELb0EEENS1_19SingleTileSchedulerILb0ELb0ELb0ELi128EEEEEEEEEvNT_6ParamsE$_ZZN4cute7idx2crdINS_5tupleIJiiNS_1CILi0EEEEEENS1_IJNS1_IJNS2_ILi4EEENS2_ILi8EEEEEES5_NS2_ILi1EEEEEEEEDaRKT_RKT0_ENKUlRKT_RKT0_E_clIiS7_EEDaSI_SL_)
        /*f614*/ 	.word	0x00000000


	//----- nvinfo : EIATTR_FRAME_SIZE
	.align		4
.L_10510:
        /*f618*/ 	.byte	0x04, 0x11
        /*f61a*/ 	.short	(.L_10512 - .L_10511)
	.align		4
.L_10511:
        /*f61c*/ 	.word	index@($_ZN7cutlass13device_kernelIN5flash19enable_sm80_to_sm89INS1_16FlashAttnBwdSm80INS1_25CollectiveMainloopBwdSm80ILi2ELi2EN4cute5tupleIJNS5_1CILi128EEES8_NS7_ILi64EEEEEENS_10bfloat16_tEfNS_4arch4Sm80ELb0ELb1ELb1ELb0ELb0ELb0ELb0ELb0ELi2ELi4ELi4ELi4ELb0EEENS1_24CollectiveEpilogueBwdGQAISA_fSD_Li256ELb0ELb0EEENS1_19SingleTileSchedulerILb0ELb0ELb0ELi128EEEEEEEEEvNT_6ParamsE$_ZZN4cute7idx2crdINS_5tupleIJiiNS_1CILi0EEEEEENS1_IJNS1_IJNS2_ILi4EEENS2_ILi8EEEEEES5_NS2_ILi1EEEEEEEEDaRKT_RKT0_ENKUlRKT_RKT0_E_clIiS5_EEDaSI_SL_)
        /*f620*/ 	.word	0x00000000


	//----- nvinfo : EIATTR_FRAME_SIZE
	.align		4
.L_10512:
        /*f624*/ 	.byte	0x04, 0x11
        /*f626*/ 	.short	(.L_10514 - .L_10513)
	.align		4
.L_10513:
        /*f628*/ 	.word	index@($_ZN7cutlass13device_kernelIN5flash19enable_sm80_to_sm89INS1_16FlashAttnBwdSm80INS1_25CollectiveMainloopBwdSm80ILi2ELi2EN4cute5tupleIJNS5_1CILi128EEES8_NS7_ILi64EEEEEENS_10bfloat16_tEfNS_4arch4Sm80ELb0ELb1ELb1ELb0ELb0ELb0ELb0ELb0ELi2ELi4ELi4ELi4ELb0EEENS1_24CollectiveEpilogueBwdGQAISA_fSD_Li256ELb0ELb0EEENS1_19SingleTileSchedulerILb0ELb0ELb0ELi128EEEEEEEEEvNT_6ParamsE$_ZZN4cute7idx2crdINS_5tupleIJiiNS_1CILi0EEEEEENS1_IJNS1_IJNS2_ILi4EEENS2_ILi8EEEEEENS2_ILi2EEENS2_ILi1EEEEEEEEDaRKT_RKT0_ENKUlRKT_RKT0_E_clIiS8_EEDaSJ_SM_)
        /*f62c*/ 	.word	0x00000000


	//----- nvinfo : EIATTR_FRAME_SIZE
	.align		4
.L_10514:
        /*f630*/ 	.byte	0x04, 0x11
        /*f632*/ 	.short	(.L_10516 - .L_10515)
	.align		4
.L_10515:
        /*f634*/ 	.word	index@($_ZN7cutlass13device_kernelIN5flash19enable_sm80_to_sm89INS1_16FlashAttnBwdSm80INS1_25CollectiveMainloopBwdSm80ILi2ELi2EN4cute5tupleIJNS5_1CILi128EEES8_NS7_ILi64EEEEEENS_10bfloat16_tEfNS_4arch4Sm80ELb0ELb1ELb1ELb0ELb0ELb0ELb0ELb0ELi2ELi4ELi4ELi4ELb0EEENS1_24CollectiveEpilogueBwdGQAISA_fSD_Li256ELb0ELb0EEENS1_19SingleTileSchedulerILb0ELb0ELb0ELi128EEEEEEEEEvNT_6ParamsE$_ZZN4cute7idx2crdINS_5tupleIJiiNS_1CILi0EEEEEENS1_IJNS1_IJNS2_ILi4EEENS2_ILi8EEEEEENS2_ILi2EEENS2_ILi1EEEEEEEEDaRKT_RKT0_ENKUlRKT_RKT0_E_clIiS7_EEDaSJ_SM_)
        /*f638*/ 	.word	0x00000000


	//----- nvinfo : EIATTR_FRAME_SIZE
	.align		4
.L_10516:
        /*f63c*/ 	.byte	0x04, 0x11
        /*f63e*/ 	.short	(.L_10518 - .L_10517)
	.align		4
.L_10517:
        /*f640*/ 	.word	index@($_ZN7cutlass13device_kernelIN5flash19enable_sm80_to_sm89INS1_16FlashAttnBwdSm80INS1_25CollectiveMainloopBwdSm80ILi2ELi2EN4cute5tupleIJNS5_1CILi128EEES8_NS7_ILi64EEEEEENS_10bfloat16_tEfNS_4arch4Sm80ELb0ELb1ELb1ELb0ELb0ELb0ELb0ELb0ELi2ELi4ELi4ELi4ELb0EEENS1_24CollectiveEpilogueBwdGQAISA_fSD_Li256ELb0ELb0EEENS1_19SingleTileSchedulerILb0ELb0ELb0ELi128EEEEEEEEEvNT_6ParamsE$_ZZN4cute7flattenINS_5tupleIJNS_1CILi1EEENS1_IJiiiEEENS2_ILi64EEENS1_IJNS2_ILi72EEENS2_ILi144EEENS2_ILi288EEEEEENS2_ILi512EEEEEEEEDaRKT_ENKUlRKT_E_clIS4_EEDaSH_)
        /*f644*/ 	.word	0x00000000


	//----- nvinfo : EIATTR_FRAME_SIZE
	.align		4
.L_10518:
        /*f648*/ 	.byte	0x04, 0x11
        /*f64a*/ 	.short	(.L_10520 - .L_10519)
	.align		4
.L_10519:
        /*f64c*/ 	.word	index@($_ZN7cutlass13device_kernelIN5flash19enable_sm80_to_sm89INS1_16FlashAttnBwdSm80INS1_25CollectiveMainloopBwdSm80ILi2ELi2EN4cute5tupleIJNS5_1CILi128EEES8_NS7_ILi64EEEEEENS_10bfloat16_tEfNS_4arch4Sm80ELb0ELb1ELb1ELb0ELb0ELb0ELb0ELb0ELi2ELi4ELi4ELi4ELb0EEENS1_24CollectiveEpilogueBwdGQAISA_fSD_Li256ELb0ELb0EEENS1_19SingleTileSchedulerILb0ELb0ELb0ELi128EEEEEEEEEvNT_6ParamsE$_ZZN4cute7flattenINS_5tupleIJNS_1CILi1EEENS1_IJNS2_ILi8EEEiiEEENS2_ILi64EEENS1_IJiNS2_ILi144EEENS2_ILi288EEEEEENS2_ILi512EEEEEEEEDaRKT_ENKUlRKT_E_clIS9_EEDaSH_)
        /*f650*/ 	.word	0x00000000


	//----- nvinfo : EIATTR_FRAME_SIZE
	.align		4
.L_10520:
        /*f654*/ 	.byte	0x04, 0x11
        /*f656*/ 	.short	(.L_10522 - .L_10521)
	.align		4
.L_10521:
        /*f658*/ 	.word	index@($_ZN7cutlass13device_kernelIN5flash19enable_sm80_to_sm89INS1_16FlashAttnBwdSm80INS1_25CollectiveMainloopBwdSm80ILi2ELi2EN4cute5tupleIJNS5_1CILi128EEES8_NS7_ILi64EEEEEENS_10bfloat16_tEfNS_4arch4Sm80ELb0ELb1ELb1ELb0ELb0ELb0ELb0ELb0ELi2ELi4ELi4ELi4ELb0EEENS1_24CollectiveEpilogueBwdGQAISA_fSD_Li256ELb0ELb0EEENS1_19SingleTileSchedulerILb0ELb0ELb0ELi128EEEEEEEEEvNT_6ParamsE$_ZZN4cute7flattenINS_5tupleIJNS_1CILi1EEENS1_IJNS2_ILi8EEEiiEEENS2_ILi64EEENS1_IJiNS2_ILi144EEENS2_ILi288EEEEEENS2_ILi512EEEEEEEEDaRKT_ENKUlRKT_E_clIS5_EEDaSH_)
        /*f65c*/ 	.word	0x00000000


	//----- nvinfo : EIATTR_FRAME_SIZE
	.align		4
.L_10522:
        /*f660*/ 	.byte	0x04, 0x11
        /*f662*/ 	.short	(.L_10524 - .L_10523)
	.align		4
.L_10523:
        /*f664*/ 	.word	index@($_ZN7cutlass13device_kernelIN5flash19enable_sm80_to_sm89INS1_16FlashAttnBwdSm80INS1_25CollectiveMainloopBwdSm80ILi2ELi2EN4cute5tupleIJNS5_1CILi128EEES8_NS7_ILi64EEEEEENS_10bfloat16_tEfNS_4arch4Sm80ELb0ELb1ELb1ELb0ELb0ELb0ELb0ELb0ELi2ELi4ELi4ELi4ELb0EEENS1_24CollectiveEpilogueBwdGQAISA_fSD_Li256ELb0ELb0EEENS1_19SingleTileSchedulerILb0ELb0ELb0ELi128EEEEEEEEEvNT_6ParamsE$_ZZN4cute7flattenINS_5tupleIJNS1_IJNS_1CILi0EEENS1_IJNS2_ILi1EEENS2_ILi512EEEiEEEEEENS2_ILi4096EEENS1_IJiNS2_ILi8192EEEEEEEEEEEDaRKT_ENKUlRKT_E_clISA_EEDaSH_)
        /*f668*/ 	.word	0x00000000


	//----- nvinfo : EIATTR_FRAME_SIZE
	.align		4
.L_10524:
        /*f66c*/ 	.byte	0x04, 0x11
        /*f66e*/ 	.short	(.L_10526 - .L_10525)
	.align		4
.L_10525:
        /*f670*/ 	.word	index@($_ZN7cutlass13device_kernelIN5flash19enable_sm80_to_sm89INS1_16FlashAttnBwdSm80INS1_25CollectiveMainloopBwdSm80ILi2ELi2EN4cute5tupleIJNS5_1CILi128EEES8_NS7_ILi64EEEEEENS_10bfloat16_tEfNS_4arch4Sm80ELb0ELb1ELb1ELb0ELb0ELb0ELb0ELb0ELi2ELi4ELi4ELi4ELb0EEENS1_24CollectiveEpilogueBwdGQAISA_fSD_Li256ELb0ELb0EEENS1_19SingleTileSchedulerILb0ELb0ELb0ELi128EEEEEEEEEvNT_6ParamsE$_ZZN4cute7flattenINS_5tupleIJNS1_IJNS_1CILi0EEENS1_IJNS2_ILi1EEENS2_ILi512EEEiEEEEEENS2_ILi4096EEENS1_IJiNS2_ILi8192EEEEEEEEEEEDaRKT_ENKUlRKT_E_clIS7_EEDaSH_)
        /*f674*/ 	.word	0x00000000


	//----- nvinfo : EIATTR_FRAME_SIZE
	.align		4
.L_10526:
        /*f678*/ 	.byte	0x04, 0x11
        /*f67a*/ 	.short	(.L_10528 - .L_10527)
	.align		4
.L_10527:
        /*f67c*/ 	.word	index@($_ZN7cutlass13device_kernelIN5flash19enable_sm80_to_sm89INS1_16FlashAttnBwdSm80INS1_25CollectiveMainloopBwdSm80ILi2ELi2EN4cute5tupleIJNS5_1CILi128EEES8_NS7_ILi64EEEEEENS_10bfloat16_tEfNS_4arch4Sm80ELb0ELb1ELb1ELb0ELb0ELb0ELb0ELb0ELi2ELi4ELi4ELi4ELb0EEENS1_24CollectiveEpilogueBwdGQAISA_fSD_Li256ELb0ELb0EEENS1_19SingleTileSchedulerILb0ELb0ELb0ELi128EEEEEEEEEvNT_6ParamsE$_ZZN4cute7crd2crdINS_5tupleIJiiiNS_1CILi0EEEEEENS1_IJNS2_ILi32EEENS2_ILi4EEENS2_ILi2EEENS2_ILi1EEEEEENS1_IJS8_S8_S8_S8_EEEEEDaRKT_RKT0_RKT1_ENKUlRKT_RKT0_RKT1_E_clIiS7_S8_EEDaSM_SP_SS_)
        /*f680*/ 	.word	0x00000000


	//----- nvinfo : EIATTR_FRAME_SIZE
	.align		4
.L_10528:
        /*f684*/ 	.byte	0x04, 0x11
        /*f686*/ 	.short	(.L_10530 - .L_10529)
	.align		4
.L_10529:
        /*f688*/ 	.word	index@($_ZN7cutlass13device_kernelIN5flash19enable_sm80_to_sm89INS1_16FlashAttnBwdSm80INS1_25CollectiveMainloopBwdSm80ILi2ELi2EN4cute5tupleIJNS5_1CILi128EEES8_NS7_ILi64EEEEEENS_10bfloat16_tEfNS_4arch4Sm80ELb0ELb1ELb1ELb0ELb0ELb0ELb0ELb0ELi2ELi4ELi4ELi4ELb0EEENS1_24CollectiveEpilogueBwdGQAISA_fSD_Li256ELb0ELb0EEENS1_19SingleTileSchedulerILb0ELb0ELb0ELi128EEEEEEEEEvNT_6ParamsE$_ZZN4cute7crd2crdINS_5tupleIJiiiNS_1CILi0EEEEEENS1_IJNS2_ILi32EEENS2_ILi4EEENS2_ILi2EEENS2_ILi1EEEEEENS1_IJS8_S8_S8_S8_EEEEEDaRKT_RKT0_RKT1_ENKUlRKT_RKT0_RKT1_E_clIiS6_S8_EEDaSM_SP_SS_)
        /*f68c*/ 	.word	0x00000000


	//----- nvinfo : EIATTR_FRAME_SIZE
	.align		4
.L_10530:
        /*f690*/ 	.byte	0x04, 0x11
        /*f692*/ 	.short	(.L_10532 - .L_10531)
	.align		4
.L_10531:
        /*f694*/ 	.word	index@($_ZN7cutlass13device_kernelIN5flash19enable_sm80_to_sm89INS1_16FlashAttnBwdSm80INS1_25CollectiveMainloopBwdSm80ILi2ELi2EN4cute5tupleIJNS5_1CILi128EEES8_NS7_ILi64EEEEEENS_10bfloat16_tEfNS_4arch4Sm80ELb0ELb1ELb1ELb0ELb0ELb0ELb0ELb0ELi2ELi4ELi4ELi4ELb0EEENS1_24CollectiveEpilogueBwdGQAISA_fSD_Li256ELb0ELb0EEENS1_19SingleTileSchedulerILb0ELb0ELb0ELi128EEEEEEEEEvNT_6ParamsE$_ZZN4cute7crd2crdINS_5tupleIJiiiNS_1CILi0EEEEEENS1_IJNS2_ILi32EEENS2_ILi4EEENS2_ILi2EEENS2_ILi1EEEEEENS1_IJS8_S8_S8_S8_EEEEEDaRKT_RKT0_RKT1_ENKUlRKT_RKT0_RKT1_E_clIiS5_S8_EEDaSM_SP_SS_)
        /*f698*/ 	.word	0x00000000


	//----- nvinfo : EIATTR_FRAME_SIZE
	.align		4
.L_10532:
        /*f69c*/ 	.byte	0x04, 0x11
        /*f69e*/ 	.short	(.L_10534 - .L_10533)
	.align		4
.L_10533:
        /*f6a0*/ 	.word	index@($_ZN7cutlass13device_kernelIN5flash19enable_sm80_to_sm89INS1_16FlashAttnBwdSm80INS1_25CollectiveMainloopBwdSm80ILi2ELi2EN4cute5tupleIJNS5_1CILi128EEES8_NS7_ILi64EEEEEENS_10bfloat16_tEfNS_4arch4Sm80ELb0ELb1ELb1ELb0ELb0ELb0ELb0ELb0ELi2ELi4ELi4ELi4ELb0EEENS1_24CollectiveEpilogueBwdGQAISA_fSD_Li256ELb0ELb0EEENS1_19SingleTileSchedulerILb0ELb0ELb0ELi128EEEEEEEEEvNT_6ParamsE$_ZZN4cute6upcastILi2ENS_5tupleIJNS_1CILi2EEES3_S3_EEENS1_IJNS2_ILi1EEENS2_ILi512EEEiEEEEEDaRKT0_RKT1_ENKUlRKT_RKT0_E_clIS3_iEEDaSG_SJ_)
        /*f6a4*/ 	.word	0x00000000


	//----- nvinfo : EIATTR_FRAME_SIZE
	.align		4
.L_10534:
        /*f6a8*/ 	.byte	0x04, 0x11
        /*f6aa*/ 	.short	(.L_10536 - .L_10535)
	.align		4
.L_10535:
        /*f6ac*/ 	.word	index@($_ZN7cutlass13device_kernelIN5flash19enable_sm80_to_sm89INS1_16FlashAttnBwdSm80INS1_25CollectiveMainloopBwdSm80ILi2ELi2EN4cute5tupleIJNS5_1CILi128EEES8_NS7_ILi64EEEEEENS_10bfloat16_tEfNS_4arch4Sm80ELb0ELb1ELb1ELb0ELb0ELb0ELb0ELb0ELi2ELi4ELi4ELi4ELb0EEENS1_24CollectiveEpilogueBwdGQAISA_fSD_Li256ELb0ELb0EEENS1_19SingleTileSchedulerILb0ELb0ELb0ELi128EEEEEEEEEvNT_6ParamsE$_ZZN4cute6upcastILi2ENS_5tupleIJNS_1CILi2EEES3_EEENS1_IJiNS2_ILi8192EEEEEEEEDaRKT0_RKT1_ENKUlRKT_RKT0_E_clIS3_iEEDaSF_SI_)
        /*f6b0*/ 	.word	0x00000000


	//----- nvinfo : EIATTR_FRAME_SIZE
	.align		4
.L_10536:
        /*f6b4*/ 	.byte	0x04, 0x11
        /*f6b6*/ 	.short	(.L_10538 - .L_10537)
	.align		4
.L_10537:
        /*f6b8*/ 	.word	index@($_ZN7cutlass13device_kernelIN5flash19enable_sm80_to_sm89INS1_16FlashAttnBwdSm80INS1_25CollectiveMainloopBwdSm80ILi2ELi2EN4cute5tupleIJNS5_1CILi128EEES8_NS7_ILi64EEEEEENS_10bfloat16_tEfNS_4arch4Sm80ELb0ELb1ELb1ELb0ELb0ELb0ELb0ELb0ELi2ELi4ELi4ELi4ELb0EEENS1_24CollectiveEpilogueBwdGQAISA_fSD_Li256ELb0ELb0EEENS1_19SingleTileSchedulerILb0ELb0ELb0ELi128EEEEEEEEEvNT_6ParamsE$_ZZN4cute6upcastILi2ENS_5tupleIJNS_1CILi1EEENS1_IJNS2_ILi2EEES4_S4_EEEEEENS1_IJNS2_ILi0EEENS1_IJS3_NS2_ILi512EEEiEEEEEEEEDaRKT0_RKT1_ENKUlRKT_RKT0_E_clIS5_S9_EEDaSJ_SM_)
        /*f6bc*/ 	.word	0x00000000


	//----- nvinfo : EIATTR_FRAME_SIZE
	.align		4
.L_10538:
        /*f6c0*/ 	.byte	0x04, 0x11
        /*f6c2*/ 	.short	(.L_10540 - .L_10539)
	.align		4
.L_10539:
        /*f6c4*/ 	.word	index@($_ZN7cutlass13device_kernelIN5flash19enable_sm80_to_sm89INS1_16FlashAttnBwdSm80INS1_25CollectiveMainloopBwdSm80ILi2ELi2EN4cute5tupleIJNS5_1CILi128EEES8_NS7_ILi64EEEEEENS_10bfloat16_tEfNS_4arch4Sm80ELb0ELb1ELb1ELb0ELb0ELb0ELb0ELb0ELi2ELi4ELi4ELi4ELb0EEENS1_24CollectiveEpilogueBwdGQAISA_fSD_Li256ELb0ELb0EEENS1_19SingleTileSchedulerILb0ELb0ELb0ELi128EEEEEEEEEvNT_6ParamsE$_ZZN4cute6upcastILi2ENS_5tupleIJNS1_IJNS_1CILi1EEENS1_IJNS2_ILi2EEES4_S4_EEEEEES4_NS1_IJS4_S4_EEEEEENS1_IJNS1_IJNS2_ILi0EEENS1_IJS3_NS2_ILi512EEEiEEEEEENS2_ILi4096EEENS1_IJiNS2_ILi8192EEEEEEEEEEEDaRKT0_RKT1_ENKUlRKT_RKT0_E_clIS7_SF_EEDaSP_SS_)
        /*f6c8*/ 	.word	0x00000000


	//----- nvinfo : EIATTR_FRAME_SIZE
	.align		4
.L_10540:
        /*f6cc*/ 	.byte	0x04, 0x11
        /*f6ce*/ 	.short	(.L_10542 - .L_10541)
	.align		4
.L_10541:
        /*f6d0*/ 	.word	index@($_ZN7cutlass13device_kernelIN5flash19enable_sm80_to_sm89INS1_16FlashAttnBwdSm80INS1_25CollectiveMainloopBwdSm80ILi2ELi2EN4cute5tupleIJNS5_1CILi128EEES8_NS7_ILi64EEEEEENS_10bfloat16_tEfNS_4arch4Sm80ELb0ELb1ELb1ELb0ELb0ELb0ELb0ELb0ELi2ELi4ELi4ELi4ELb0EEENS1_24CollectiveEpilogueBwdGQAISA_fSD_Li256ELb0ELb0EEENS1_19SingleTileSchedulerILb0ELb0ELb0ELi128EEEEEEEEEvNT_6ParamsE$_ZZN4cute6upcastILi2ENS_5tupleIJNS1_IJNS_1CILi1EEENS1_IJNS2_ILi2EEES4_S4_EEEEEES4_NS1_IJS4_S4_EEEEEENS1_IJNS1_IJNS2_ILi0EEENS1_IJS3_NS2_ILi512EEEiEEEEEENS2_ILi4096EEENS1_IJiNS2_ILi8192EEEEEEEEEEEDaRKT0_RKT1_ENKUlRKT_RKT0_E_clIS6_SC_EEDaSP_SS_)
        /*f6d4*/ 	.word	0x00000000


	//----- nvinfo : EIATTR_FRAME_SIZE
	.align		4
.L_10542:
        /*f6d8*/ 	.byte	0x04, 0x11
        /*f6da*/ 	.short	(.L_10544 - .L_10543)
	.align		4
.L_10543:
        /*f6dc*/ 	.word	index@($_ZN7cutlass13device_kernelIN5flash19enable_sm80_to_sm89INS1_16FlashAttnBwdSm80INS1_25CollectiveMainloopBwdSm80ILi2ELi2EN4cute5tupleIJNS5_1CILi128EEES8_NS7_ILi64EEEEEENS_10bfloat16_tEfNS_4arch4Sm80ELb0ELb1ELb1ELb0ELb0ELb0ELb0ELb0ELi2ELi4ELi4ELi4ELb0EEENS1_24CollectiveEpilogueBwdGQAISA_fSD_Li256ELb0ELb0EEENS1_19SingleTileSchedulerILb0ELb0ELb0ELi128EEEEEEEEEvNT_6ParamsE$_ZZN4cute6detail9lift_diceINS_5tupleIJiNS_1CILi0EEEEEES5_EEDaRKT_RKT0_ENKUlRKT_RKT0_E_clIiiEEDaSE_SH_)
        /*f6e0*/ 	.word	0x00000000


	//----- nvinfo : EIATTR_FRAME_SIZE
	.align		4
.L_10544:
        /*f6e4*/ 	.byte	0x04, 0x11
        /*f6e6*/ 	.short	(.L_10546 - .L_10545)
	.align		4
.L_10545:
        /*f6e8*/ 	.word	index@($_ZN7cutlass13device_kernelIN5flash19enable_sm80_to_sm89INS1_16FlashAttnBwdSm80INS1_25CollectiveMainloopBwdSm80ILi2ELi2EN4cute5tupleIJNS5_1CILi128EEES8_NS7_ILi64EEEEEENS_10bfloat16_tEfNS_4arch4Sm80ELb0ELb1ELb1ELb0ELb0ELb0ELb0ELb0ELi2ELi4ELi4ELi4ELb0EEENS1_24CollectiveEpilogueBwdGQAISA_fSD_Li256ELb0ELb0EEENS1_19SingleTileSchedulerILb0ELb0ELb0ELi128EEEEEEEEEvNT_6ParamsE$_ZZN4cute6detail9lift_diceINS_5tupleIJiNS2_IJiNS_1CILi0EEEEEEEEES6_EEDaRKT_RKT0_ENKUlRKT_RKT0_E_clIiiEEDaSF_SI_)
        /*f6ec*/ 	.word	0x00000000


	//----- nvinfo : EIATTR_FRAME_SIZE
	.align		4
.L_10546:
        /*f6f0*/ 	.byte	0x04, 0x11
        /*f6f2*/ 	.short	(.L_10548 - .L_10547)
	.align		4
.L_10547:
        /*f6f4*/ 	.word	index@($_ZN7cutlass13device_kernelIN5flash19enable_sm80_to_sm89INS1_16FlashAttnBwdSm80INS1_25CollectiveMainloopBwdSm80ILi2ELi2EN4cute5tupleIJNS5_1CILi128EEES8_NS7_ILi64EEEEEENS_10bfloat16_tEfNS_4arch4Sm80ELb0ELb1ELb1ELb0ELb0ELb0ELb0ELb0ELi2ELi4ELi4ELi4ELb0EEENS1_24CollectiveEpilogueBwdGQAISA_fSD_Li256ELb0ELb0EEENS1_19SingleTileSchedulerILb0ELb0ELb0ELi128EEEEEEEEEvNT_6ParamsE$_ZZN4cute6detail9lift_diceINS_5tupleIJiNS2_IJiNS_1CILi0EEEEEEEEES6_EEDaRKT_RKT0_ENKUlRKT_RKT0_E_clIS5_S5_EEDaSF_SI_)
        /*f6f8*/ 	.word	0x00000000


	//----- nvinfo : EIATTR_FRAME_SIZE
	.align		4
.L_10548:
        /*f6fc*/ 	.byte	0x04, 0x11
        /*f6fe*/ 	.short	(.L_10550 - .L_10549)
	.align		4
.L_10549:
        /*f700*/ 	.word	index@($_ZN7cutlass13device_kernelIN5flash19enable_sm80_to_sm89INS1_16FlashAttnBwdSm80INS1_25CollectiveMainloopBwdSm80ILi2ELi2EN4cute5tupleIJNS5_1CILi128EEES8_NS7_ILi64EEEEEENS_10bfloat16_tEfNS_4arch4Sm80ELb0ELb1ELb1ELb0ELb0ELb0ELb0ELb0ELi2ELi4ELi4ELi4ELb0EEENS1_24CollectiveEpilogueBwdGQAISA_fSD_Li256ELb0ELb0EEENS1_19SingleTileSchedulerILb0ELb0ELb0ELi128EEEEEEEEEvNT_6ParamsE$_ZZN4cute6detail16composition_implINS_5tupleIJNS_1CILi8EEENS3_ILi2EEES5_S5_S4_S5_EEENS2_IJNS3_ILi1EEEiiiNS3_ILi72EEENS3_ILi512EEEEEES5_S4_EEDaRKT_RKT0_RKT1_RKT2_ENKUlRKT_T0_E_clINS2_IJNS2_IJS5_EEENS2_IJiEEES7_S7_EEENS_17integral_constantIiLi4EEEEEDaSP_SQ_)
        /*f704*/ 	.word	0x00000000


	//----- nvinfo : EIATTR_FRAME_SIZE
	.align		4
.L_10550:
        /*f708*/ 	.byte	0x04, 0x11
        /*f70a*/ 	.short	(.L_10552 - .L_10551)
	.align		4
.L_10551:
        /*f70c*/ 	.word	index@($_ZN7cutlass13device_kernelIN5flash19enable_sm80_to_sm89INS1_16FlashAttnBwdSm80INS1_25CollectiveMainloopBwdSm80ILi2ELi2EN4cute5tupleIJNS5_1CILi128EEES8_NS7_ILi64EEEEEENS_10bfloat16_tEfNS_4arch4Sm80ELb0ELb1ELb1ELb0ELb0ELb0ELb0ELb0ELi2ELi4ELi4ELi4ELb0EEENS1_24CollectiveEpilogueBwdGQAISA_fSD_Li256ELb0ELb0EEENS1_19SingleTileSchedulerILb0ELb0ELb0ELi128EEEEEEEEEvNT_6ParamsE$_ZZN4cute6detail16composition_implINS_5tupleIJNS_1CILi8EEENS3_ILi2EEES5_S5_S4_S5_EEENS2_IJNS3_ILi1EEEiiiNS3_ILi72EEENS3_ILi512EEEEEES5_S4_EEDaRKT_RKT0_RKT1_RKT2_ENKUlRKT_T0_E_clINS2_IJNS2_IJS5_EEENS2_IJiEEES7_S7_EEENS_17integral_constantIiLi3EEEEEDaSP_SQ_)
        /*f710*/ 	.word	0x00000000


	//----- nvinfo : EIATTR_FRAME_SIZE
	.align		4
.L_10552:
        /*f714*/ 	.byte	0x04, 0x11
        /*f716*/ 	.short	(.L_10554 - .L_10553)
	.align		4
.L_10553:
        /*f718*/ 	.word	index@($_ZN7cutlass13device_kernelIN5flash19enable_sm80_to_sm89INS1_16FlashAttnBwdSm80INS1_25CollectiveMainloopBwdSm80ILi2ELi2EN4cute5tupleIJNS5_1CILi128EEES8_NS7_ILi64EEEEEENS_10bfloat16_tEfNS_4arch4Sm80ELb0ELb1ELb1ELb0ELb0ELb0ELb0ELb0ELi2ELi4ELi4ELi4ELb0EEENS1_24CollectiveEpilogueBwdGQAISA_fSD_Li256ELb0ELb0EEENS1_19SingleTileSchedulerILb0ELb0ELb0ELi128EEEEEEEEEvNT_6ParamsE$_ZZN4cute6detail16composition_implINS_5tupleIJNS_1CILi8EEENS3_ILi2EEES5_S5_S4_S5_EEENS2_IJNS3_ILi1EEEiiiNS3_ILi72EEENS3_ILi512EEEEEES5_S4_EEDaRKT_RKT0_RKT1_RKT2_ENKUlRKT_T0_E_clINS2_IJNS2_IJS5_EEENS2_IJiEEES7_S7_EEENS_17integral_constantIiLi2EEEEEDaSP_SQ_)
        /*f71c*/ 	.word	0x00000000


	//----- nvinfo : EIATTR_FRAME_SIZE
	.align		4
.L_10554:
        /*f720*/ 	.byte	0x04, 0x11
        /*f722*/ 	.short	(.L_10556 - .L_10555)
	.align		4
.L_10555:
        /*f724*/ 	.word	index@($_ZN7cutlass13device_kernelIN5flash19enable_sm80_to_sm89INS1_16FlashAttnBwdSm80INS1_25CollectiveMainloopBwdSm80ILi2ELi2EN4cute5tupleIJNS5_1CILi128EEES8_NS7_ILi64EEEEEENS_10bfloat16_tEfNS_4arch4Sm80ELb0ELb1ELb1ELb0ELb0ELb0ELb0ELb0ELi2ELi4ELi4ELi4ELb0EEENS1_24CollectiveEpilogueBwdGQAISA_fSD_Li256ELb0ELb0EEENS1_19SingleTileSchedulerILb0ELb0ELb0ELi128EEEEEEEEEvNT_6ParamsE$_ZZN4cute6detail16composition_implINS_5tupleIJNS_1CILi8EEENS3_ILi2EEES5_S5_S4_S5_EEENS2_IJNS3_ILi1EEEiiiNS3_ILi72EEENS3_ILi512EEEEEES5_S4_EEDaRKT_RKT0_RKT1_RKT2_ENKUlRKT_T0_E_clINS2_IJNS2_IJEEEST_S5_S7_EEENS_17integral_constantIiLi1EEEEEDaSP_SQ_)
        /*f728*/ 	.word	0x00000000


	//----- nvinfo : EIATTR_FRAME_SIZE
	.align		4
.L_10556:
        /*f72c*/ 	.byte	0x04, 0x11
        /*f72e*/ 	.short	(.L_10558 - .L_10557)
	.align		4
.L_10557:
        /*f730*/ 	.word	index@($_ZN7cutlass13device_kernelIN5flash19enable_sm80_to_sm89INS1_16FlashAttnBwdSm80INS1_25CollectiveMainloopBwdSm80ILi2ELi2EN4cute5tupleIJNS5_1CILi128EEES8_NS7_ILi64EEEEEENS_10bfloat16_tEfNS_4arch4Sm80ELb0ELb1ELb1ELb0ELb0ELb0ELb0ELb0ELi2ELi4ELi4ELi4ELb0EEENS1_24CollectiveEpilogueBwdGQAISA_fSD_Li256ELb0ELb0EEENS1_19SingleTileSchedulerILb0ELb0ELb0ELi128EEEEEEEEEvNT_6ParamsE$_ZZN4cute6detail16composition_implINS_5tupleIJNS_1CILi8EEENS3_ILi2EEES5_S5_S4_S5_EEENS2_IJNS3_ILi1EEEiiiNS3_ILi72EEENS3_ILi512EEEEEENS3_ILi4EEENS3_ILi16EEEEEDaRKT_RKT0_RKT1_RKT2_ENKUlRKT_T0_E_clINS2_IJNS2_IJS5_S5_EEENS2_IJiiEEES7_S7_EEENS_17integral_constantIiLi4EEEEEDaSR_SS_)
        /*f734*/ 	.word	0x00000000


	//----- nvinfo : EIATTR_FRAME_SIZE
	.align		4
.L_10558:
        /*f738*/ 	.byte	0x04, 0x11
        /*f73a*/ 	.short	(.L_10560 - .L_10559)
	.align		4
.L_10559:
        /*f73c*/ 	.word	index@($_ZN7cutlass13device_kernelIN5flash19enable_sm80_to_sm89INS1_16FlashAttnBwdSm80INS1_25CollectiveMainloopBwdSm80ILi2ELi2EN4cute5tupleIJNS5_1CILi128EEES8_NS7_ILi64EEEEEENS_10bfloat16_tEfNS_4arch4Sm80ELb0ELb1ELb1ELb0ELb0ELb0ELb0ELb0ELi2ELi4ELi4ELi4ELb0EEENS1_24CollectiveEpilogueBwdGQAISA_fSD_Li256ELb0ELb0EEENS1_19SingleTileSchedulerILb0ELb0ELb0ELi128EEEEEEEEEvNT_6ParamsE$_ZZN4cute6detail16composition_implINS_5tupleIJNS_1CILi8EEENS3_ILi2EEES5_S5_S4_S5_EEENS2_IJNS3_ILi1EEEiiiNS3_ILi72EEENS3_ILi512EEEEEENS3_ILi4EEENS3_ILi16EEEEEDaRKT_RKT0_RKT1_RKT2_ENKUlRKT_T0_E_clINS2_IJNS2_IJS5_EEENS2_IJiEEES5_S7_EEENS_17integral_constantIiLi3EEEEEDaSR_SS_)
        /*f740*/ 	.word	0x00000000


	//----- nvinfo : EIATTR_FRAME_SIZE
	.align		4
.L_10560:
        /*f744*/ 	.byte	0x04, 0x11
        /*f746*/ 	.short	(.L_10562 - .L_10561)
	.align		4
.L_10561:
        /*f748*/ 	.word	index@($_ZN7cutlass13device_kernelIN5flash19enable_sm80_to_sm89INS1_16FlashAttnBwdSm80INS1_25CollectiveMainloopBwdSm80ILi2ELi2EN4cute5tupleIJNS5_1CILi128EEES8_NS7_ILi64EEEEEENS_10bfloat16_tEfNS_4arch4Sm80ELb0ELb1ELb1ELb0ELb0ELb0ELb0ELb0ELi2ELi4ELi4ELi4ELb0EEENS1_24CollectiveEpilogueBwdGQAISA_fSD_Li256ELb0ELb0EEENS1_19SingleTileSchedulerILb0ELb0ELb0ELi128EEEEEEEEEvNT_6ParamsE$_ZZN4cute6detail16composition_implINS_5tupleIJNS_1CILi8EEENS3_ILi2EEES5_S5_S4_S5_EEENS2_IJNS3_ILi1EEEiiiNS3_ILi72EEENS3_ILi512EEEEEENS3_ILi4EEENS3_ILi16EEEEEDaRKT_RKT0_RKT1_RKT2_ENKUlRKT_T0_E_clINS2_IJNS2_IJEEESV_SB_S7_EEENS_17integral_constantIiLi2EEEEEDaSR_SS_)
        /*f74c*/ 	.word	0x00000000


	//----- nvinfo : EIATTR_FRAME_SIZE
	.align		4
.L_10562:
        /*f750*/ 	.byte	0x04, 0x11
        /*f752*/ 	.short	(.L_10564 - .L_10563)
	.align		4
.L_10563:
        /*f754*/ 	.word	index@($_ZN7cutlass13device_kernelIN5flash19enable_sm80_to_sm89INS1_16FlashAttnBwdSm80INS1_25CollectiveMainloopBwdSm80ILi2ELi2EN4cute5tupleIJNS5_1CILi128EEES8_NS7_ILi64EEEEEENS_10bfloat16_tEfNS_4arch4Sm80ELb0ELb1ELb1ELb0ELb0ELb0ELb0ELb0ELi2ELi4ELi4ELi4ELb0EEENS1_24CollectiveEpilogueBwdGQAISA_fSD_Li256ELb0ELb0EEENS1_19SingleTileSchedulerILb0ELb0ELb0ELi128EEEEEEEEEvNT_6ParamsE$_ZZN4cute6detail16composition_implINS_5tupleIJNS_1CILi8EEENS3_ILi2EEES5_S5_S4_S5_EEENS2_IJNS3_ILi1EEEiiiNS3_ILi72EEENS3_ILi512EEEEEENS2_IJS5_S5_S5_EEENS2_IJS7_S9_S4_EEEEEDaRKT_RKT0_RKT1_RKT2_ENKUlRKT_RKT0_E_clIS5_S4_EEDaSR_SU_)
        /*f758*/ 	.word	0x00000000


	//----- nvinfo : EIATTR_FRAME_SIZE
	.align		4
.L_10564:
        /*f75c*/ 	.byte	0x04, 0x11
        /*f75e*/ 	.short	(.L_10566 - .L_10565)
	.align		4
.L_10565:
        /*f760*/ 	.word	index@($_ZN7cutlass13device_kernelIN5flash19enable_sm80_to_sm89INS1_16FlashAttnBwdSm80INS1_25CollectiveMainloopBwdSm80ILi2ELi2EN4cute5tupleIJNS5_1CILi128EEES8_NS7_ILi64EEEEEENS_10bfloat16_tEfNS_4arch4Sm80ELb0ELb1ELb1ELb0ELb0ELb0ELb0ELb0ELi2ELi4ELi4ELi4ELb0EEENS1_24CollectiveEpilogueBwdGQAISA_fSD_Li256ELb0ELb0EEENS1_19SingleTileSchedulerILb0ELb0ELb0ELi128EEEEEEEEEvNT_6ParamsE$_ZZN4cute6detail16composition_implINS_5tupleIJNS_1CILi8EEENS3_ILi2EEES5_S5_S4_S5_EEENS2_IJNS3_ILi1EEEiiiNS3_ILi72EEENS3_ILi512EEEEEENS2_IJS5_S5_EEENS2_IJS7_S4_EEEEEDaRKT_RKT0_RKT1_RKT2_ENKUlRKT_RKT0_E_clIS5_S4_EEDaSR_SU_)
        /*f764*/ 	.word	0x00000000


	//----- nvinfo : EIATTR_FRAME_SIZE
	.align		4
.L_10566:
        /*f768*/ 	.byte	0x04, 0x11
        /*f76a*/ 	.short	(.L_10568 - .L_10567)
	.align		4
.L_10567:
        /*f76c*/ 	.word	index@($_ZN7cutlass13device_kernelIN5flash19enable_sm80_to_sm89INS1_16FlashAttnBwdSm80INS1_25CollectiveMainloopBwdSm80ILi2ELi2EN4cute5tupleIJNS5_1CILi128EEES8_NS7_ILi64EEEEEENS_10bfloat16_tEfNS_4arch4Sm80ELb0ELb1ELb1ELb0ELb0ELb0ELb0ELb0ELi2ELi4ELi4ELi4ELb0EEENS1_24CollectiveEpilogueBwdGQAISA_fSD_Li256ELb0ELb0EEENS1_19SingleTileSchedulerILb0ELb0ELb0ELi128EEEEEEEEEvNT_6ParamsE$_ZZN4cute6detail16composition_implINS_5tupleIJNS_1CILi8EEENS3_ILi2EEES5_S5_S4_S5_EEENS2_IJNS3_ILi1EEEiiiNS3_ILi72EEENS3_ILi512EEEEEENS2_IJNS3_ILi4EEES5_EEENS2_IJNS3_ILi16EEENS3_ILi8192EEEEEEEEDaRKT_RKT0_RKT1_RKT2_ENKUlRKT_RKT0_E_clISB_SD_EEDaSU_SX_)
        /*f770*/ 	.word	0x00000000


	//----- nvinfo : EIATTR_FRAME_SIZE
	.align		4
.L_10568:
        /*f774*/ 	.byte	0x04, 0x11
        /*f776*/ 	.short	(.L_10570 - .L_10569)
	.align		4
.L_10569:
        /*f778*/ 	.word	index@($_ZN7cutlass13device_kernelIN5flash19enable_sm80_to_sm89INS1_16FlashAttnBwdSm80INS1_25CollectiveMainloopBwdSm80ILi2ELi2EN4cute5tupleIJNS5_1CILi128EEES8_NS7_ILi64EEEEEENS_10bfloat16_tEfNS_4arch4Sm80ELb0ELb1ELb1ELb0ELb0ELb0ELb0ELb0ELi2ELi4ELi4ELi4ELb0EEENS1_24CollectiveEpilogueBwdGQAISA_fSD_Li256ELb0ELb0EEENS1_19SingleTileSchedulerILb0ELb0ELb0ELi128EEEEEEEEEvNT_6ParamsE$_ZZN4cute6detail16composition_implINS_5tupleIJNS_1CILi8EEENS3_ILi2EEES5_S5_S4_S5_EEENS2_IJNS3_ILi1EEEiiiNS3_ILi72EEENS3_ILi512EEEEEENS2_IJNS2_IJS5_S5_S5_EEES5_NS3_ILi4EEEEEENS2_IJNS2_IJS7_S9_S4_EEENS3_ILi4096EEENS3_ILi16EEEEEEEEDaRKT_RKT0_RKT1_RKT2_ENKUlRKT_RKT0_E_clISC_SG_EEDaSW_SZ_)
        /*f77c*/ 	.word	0x00000000


	//----- nvinfo : EIATTR_FRAME_SIZE
	.align		4
.L_10570:
        /*f780*/ 	.byte	0x04, 0x11
        /*f782*/ 	.short	(.L_10572 - .L_10571)
	.align		4
.L_10571:
        /*f784*/ 	.word	index@($_ZN7cutlass13device_kernelIN5flash19enable_sm80_to_sm89INS1_16FlashAttnBwdSm80INS1_25CollectiveMainloopBwdSm80ILi2ELi2EN4cute5tupleIJNS5_1CILi128EEES8_NS7_ILi64EEEEEENS_10bfloat16_tEfNS_4arch4Sm80ELb0ELb1ELb1ELb0ELb0ELb0ELb0ELb0ELi2ELi4ELi4ELi4ELb0EEENS1_24CollectiveEpilogueBwdGQAISA_fSD_Li256ELb0ELb0EEENS1_19SingleTileSchedulerILb0ELb0ELb0ELi128EEEEEEEEEvNT_6ParamsE$_ZZN4cute6detail16composition_implINS_5tupleIJNS_1CILi8EEENS3_ILi2EEES5_S5_S4_S5_EEENS2_IJNS3_ILi1EEEiiiNS3_ILi72EEENS3_ILi512EEEEEENS2_IJNS2_IJS5_S5_S5_EEES5_NS3_ILi4EEEEEENS2_IJNS2_IJS7_S9_S4_EEENS3_ILi4096EEENS3_ILi16EEEEEEEEDaRKT_RKT0_RKT1_RKT2_ENKUlRKT_RKT0_E_clISB_SE_EEDaSW_SZ_)
        /*f788*/ 	.word	0x00000000


	//----- nvinfo : EIATTR_FRAME_SIZE
	.align		4
.L_10572:
        /*f78c*/ 	.byte	0x04, 0x11
        /*f78e*/ 	.short	(.L_10574 - .L_10573)
	.align		4
.L_10573:
        /*f790*/ 	.word	index@($_ZN7cutlass13device_kernelIN5flash19enable_sm80_to_sm89INS1_16FlashAttnBwdSm80INS1_25CollectiveMainloopBwdSm80ILi2ELi2EN4cute5tupleIJNS5_1CILi128EEES8_NS7_ILi64EEEEEENS_10bfloat16_tEfNS_4arch4Sm80ELb0ELb1ELb1ELb0ELb0ELb0ELb0ELb0ELi2ELi4ELi4ELi4ELb0EEENS1_24CollectiveEpilogueBwdGQAISA_fSD_Li256ELb0ELb0EEENS1_19SingleTileSchedulerILb0ELb0ELb0ELi128EEEEEEEEEvNT_6ParamsE$_ZZN4cute6detail16composition_implINS_5tupleIJNS_1CILi8EEENS3_ILi2EEES5_S5_S4_S5_EEENS2_IJNS3_ILi1EEEiiiNS3_ILi72EEENS3_ILi512EEEEEENS2_IJNS2_IJS5_S5_S5_EEES5_NS2_IJNS3_ILi4EEES5_EEEEEENS2_IJNS2_IJS7_S9_S4_EEENS3_ILi4096EEENS2_IJNS3_ILi16EEENS3_ILi8192EEEEEEEEEEEDaRKT_RKT0_RKT1_RKT2_ENKUlRKT_RKT0_E_clISD_SJ_EEDaSZ_S12_)
        /*f794*/ 	.word	0x00000000


	//----- nvinfo : EIATTR_FRAME_SIZE
	.align		4
.L_10574:
        /*f798*/ 	.byte	0x04, 0x11
        /*f79a*/ 	.short	(.L_10576 - .L_10575)
	.align		4
.L_10575:
        /*f79c*/ 	.word	index@($_ZN7cutlass13device_kernelIN5flash19enable_sm80_to_sm89INS1_16FlashAttnBwdSm80INS1_25CollectiveMainloopBwdSm80ILi2ELi2EN4cute5tupleIJNS5_1CILi128EEES8_NS7_ILi64EEEEEENS_10bfloat16_tEfNS_4arch4Sm80ELb0ELb1ELb1ELb0ELb0ELb0ELb0ELb0ELi2ELi4ELi4ELi4ELb0EEENS1_24CollectiveEpilogueBwdGQAISA_fSD_Li256ELb0ELb0EEENS1_19SingleTileSchedulerILb0ELb0ELb0ELi128EEEEEEEEEvNT_6ParamsE$_ZZN4cute6detail16composition_implINS_5tupleIJNS_1CILi8EEENS3_ILi2EEES5_S5_S4_S5_EEENS2_IJNS3_ILi1EEEiiiNS3_ILi72EEENS3_ILi512EEEEEENS2_IJNS2_IJS5_S5_S5_EEES5_NS2_IJNS3_ILi4EEES5_EEEEEENS2_IJNS2_IJS7_S9_S4_EEENS3_ILi4096EEENS2_IJNS3_ILi16EEENS3_ILi8192EEEEEEEEEEEDaRKT_RKT0_RKT1_RKT2_ENKUlRKT_RKT0_E_clISB_SF_EEDaSZ_S12_)
        /*f7a0*/ 	.word	0x00000000


	//----- nvinfo : EIATTR_FRAME_SIZE
	.align		4
.L_10576:
        /*f7a4*/ 	.byte	0x04, 0x11
        /*f7a6*/ 	.short	(.L_10578 - .L_10577)
	.align		4
.L_10577:
        /*f7a8*/ 	.word	index@($_ZN7cutlass13device_kernelIN5flash19enable_sm80_to_sm89INS1_16FlashAttnBwdSm80INS1_25CollectiveMainloopBwdSm80ILi2ELi2EN4cute5tupleIJNS5_1CILi128EEES8_NS7_ILi64EEEEEENS_10bfloat16_tEfNS_4arch4Sm80ELb0ELb1ELb1ELb0ELb0ELb0ELb0ELb0ELi2ELi4ELi4ELi4ELb0EEENS1_24CollectiveEpilogueBwdGQAISA_fSD_Li256ELb0ELb0EEENS1_19SingleTileSchedulerILb0ELb0ELb0ELi128EEEEEEEEEvNT_6ParamsE$_ZZN4cute6detail16composition_implINS_5tupleIJNS_1CILi8EEENS3_ILi2EEES5_S5_S4_S5_EEENS2_IJNS3_ILi1EEEiiiNS3_ILi72EEENS3_ILi512EEEEEENS2_IJNS2_IJS5_S5_EEES4_NS3_ILi4EEEEEENS2_IJNS2_IJS7_S4_EEENS3_ILi1024EEENS3_ILi16EEEEEEEEDaRKT_RKT0_RKT1_RKT2_ENKUlRKT_RKT0_E_clISC_SG_EEDaSW_SZ_)
        /*f7ac*/ 	.word	0x00000000


	//----- nvinfo : EIATTR_FRAME_SIZE
	.align		4
.L_10578:
        /*f7b0*/ 	.byte	0x04, 0x11
        /*f7b2*/ 	.short	(.L_10580 - .L_10579)
	.align		4
.L_10579:
        /*f7b4*/ 	.word	index@($_ZN7cutlass13device_kernelIN5flash19enable_sm80_to_sm89INS1_16FlashAttnBwdSm80INS1_25CollectiveMainloopBwdSm80ILi2ELi2EN4cute5tupleIJNS5_1CILi128EEES8_NS7_ILi64EEEEEENS_10bfloat16_tEfNS_4arch4Sm80ELb0ELb1ELb1ELb0ELb0ELb0ELb0ELb0ELi2ELi4ELi4ELi4ELb0EEENS1_24CollectiveEpilogueBwdGQAISA_fSD_Li256ELb0ELb0EEENS1_19SingleTileSchedulerILb0ELb0ELb0ELi128EEEEEEEEEvNT_6ParamsE$_ZZN4cute6detail16composition_implINS_5tupleIJNS_1CILi8EEENS3_ILi2EEES5_S5_S4_S5_EEENS2_IJNS3_ILi1EEEiiiNS3_ILi72EEENS3_ILi512EEEEEENS2_IJNS2_IJS5_S5_EEES4_NS3_ILi4EEEEEENS2_IJNS2_IJS7_S4_EEENS3_ILi1024EEENS3_ILi16EEEEEEEEDaRKT_RKT0_RKT1_RKT2_ENKUlRKT_RKT0_E_clISB_SE_EEDaSW_SZ_)
        /*f7b8*/ 	.word	0x00000000


	//----- nvinfo : EIATTR_FRAME_SIZE
	.align		4
.L_10580:
        /*f7bc*/ 	.byte	0x04, 0x11
        /*f7be*/ 	.short	(.L_10582 - .L_10581)
	.align		4
.L_10581:
        /*f7c0*/ 	.word	index@($_ZN7cutlass13device_kernelIN5flash19enable_sm80_to_sm89INS1_16FlashAttnBwdSm80INS1_25CollectiveMainloopBwdSm80ILi2ELi2EN4cute5tupleIJNS5_1CILi128EEES8_NS7_ILi64EEEEEENS_10bfloat16_tEfNS_4arch4Sm80ELb0ELb1ELb1ELb0ELb0ELb0ELb0ELb0ELi2ELi4ELi4ELi4ELb0EEENS1_24CollectiveEpilogueBwdGQAISA_fSD_Li256ELb0ELb0EEENS1_19SingleTileSchedulerILb0ELb0ELb0ELi128EEEEEEEEEvNT_6ParamsE$_ZZN4cute6detail16composition_implINS_5tupleIJNS_1CILi16EEENS3_ILi2EEES5_S5_NS3_ILi4EEES5_EEENS2_IJNS3_ILi1EEEiiiNS3_ILi144EEENS3_ILi512EEEEEES6_S4_EEDaRKT_RKT0_RKT1_RKT2_ENKUlRKT_T0_E_clINS2_IJNS2_IJS5_S5_EEENS2_IJiiEEES8_S8_EEENS_17integral_constantIiLi4EEEEEDaSQ_SR_)
        /*f7c4*/ 	.word	0x00000000


	//----- nvinfo : EIATTR_FRAME_SIZE
	.align		4
.L_10582:
        /*f7c8*/ 	.byte	0x04, 0x11
        /*f7ca*/ 	.short	(.L_10584 - .L_10583)
	.align		4
.L_10583:
        /*f7cc*/ 	.word	index@($_ZN7cutlass13device_kernelIN5flash19enable_sm80_to_sm89INS1_16FlashAttnBwdSm80INS1_25CollectiveMainloopBwdSm80ILi2ELi2EN4cute5tupleIJNS5_1CILi128EEES8_NS7_ILi64EEEEEENS_10bfloat16_tEfNS_4arch4Sm80ELb0ELb1ELb1ELb0ELb0ELb0ELb0ELb0ELi2ELi4ELi4ELi4ELb0EEENS1_24CollectiveEpilogueBwdGQAISA_fSD_Li256ELb0ELb0EEENS1_19SingleTileSchedulerILb0ELb0ELb0ELi128EEEEEEEEEvNT_6ParamsE$_ZZN4cute6detail16composition_implINS_5tupleIJNS_1CILi16EEENS3_ILi2EEES5_S5_NS3_ILi4EEES5_EEENS2_IJNS3_ILi1EEEiiiNS3_ILi144EEENS3_ILi512EEEEEES6_S4_EEDaRKT_RKT0_RKT1_RKT2_ENKUlRKT_T0_E_clINS2_IJNS2_IJS5_S5_EEENS2_IJiiEEES8_S8_EEENS_17integral_constantIiLi3EEEEEDaSQ_SR_)
        /*f7d0*/ 	.word	0x00000000


	//----- nvinfo : EIATTR_FRAME_SIZE
	.align		4
.L_10584:
        /*f7d4*/ 	.byte	0x04, 0x11
        /*f7d6*/ 	.short	(.L_10586 - .L_10585)
	.align		4
.L_10585:
        /*f7d8*/ 	.word	index@($_ZN7cutlass13device_kernelIN5flash19enable_sm80_to_sm89INS1_16FlashAttnBwdSm80INS1_25CollectiveMainloopBwdSm80ILi2ELi2EN4cute5tupleIJNS5_1CILi128EEES8_NS7_ILi64EEEEEENS_10bfloat16_tEfNS_4arch4Sm80ELb0ELb1ELb1ELb0ELb0ELb0ELb0ELb0ELi2ELi4ELi4ELi4ELb0EEENS1_24CollectiveEpilogueBwdGQAISA_fSD_Li256ELb0ELb0EEENS1_19SingleTileSchedulerILb0ELb0ELb0ELi128EEEEEEEEEvNT_6ParamsE$_ZZN4cute6detail16composition_implINS_5tupleIJNS_1CILi16EEENS3_ILi2EEES5_S5_NS3_ILi4EEES5_EEENS2_IJNS3_ILi1EEEiiiNS3_ILi144EEENS3_ILi512EEEEEES6_S4_EEDaRKT_RKT0_RKT1_RKT2_ENKUlRKT_T0_E_clINS2_IJNS2_IJS5_EEENS2_IJiEEES5_S8_EEENS_17integral_constantIiLi2EEEEEDaSQ_SR_)
        /*f7dc*/ 	.word	0x00000000


	//----- nvinfo : EIATTR_FRAME_SIZE
	.align		4
.L_10586:
        /*f7e0*/ 	.byte	0x04, 0x11
        /*f7e2*/ 	.short	(.L_10588 - .L_10587)
	.align		4
.L_10587:
        /*f7e4*/ 	.word	index@($_ZN7cutlass13device_kernelIN5flash19enable_sm80_to_sm89INS1_16FlashAttnBwdSm80INS1_25CollectiveMainloopBwdSm80ILi2ELi2EN4cute5tupleIJNS5_1CILi128EEES8_NS7_ILi64EEEEEENS_10bfloat16_tEfNS_4arch4Sm80ELb0ELb1ELb1ELb0ELb0ELb0ELb0ELb0ELi2ELi4ELi4ELi4ELb0EEENS1_24CollectiveEpilogueBwdGQAISA_fSD_Li256ELb0ELb0EEENS1_19SingleTileSchedulerILb0ELb0ELb0ELi128EEEEEEEEEvNT_6ParamsE$_ZZN4cute6detail16composition_implINS_5tupleIJNS_1CILi16EEENS3_ILi2EEES5_S5_NS3_ILi4EEES5_EEENS2_IJNS3_ILi1EEEiiiNS3_ILi144EEENS3_ILi512EEEEEES6_S4_EEDaRKT_RKT0_RKT1_RKT2_ENKUlRKT_T0_E_clINS2_IJNS2_IJEEESU_S6_S8_EEENS_17integral_constantIiLi1EEEEEDaSQ_SR_)
        /*f7e8*/ 	.word	0x00000000


	//----- nvinfo : EIATTR_FRAME_SIZE
	.align		4
.L_10588:
        /*f7ec*/ 	.byte	0x04, 0x11
        /*f7ee*/ 	.short	(.L_10590 - .L_10589)
	.align		4
.L_10589:
        /*f7f0*/ 	.word	index@($_ZN7cutlass13device_kernelIN5flash19enable_sm80_to_sm89INS1_16FlashAttnBwdSm80INS1_25CollectiveMainloopBwdSm80ILi2ELi2EN4cute5tupleIJNS5_1CILi128EEES8_NS7_ILi64EEEEEENS_10bfloat16_tEfNS_4arch4Sm80ELb0ELb1ELb1ELb0ELb0ELb0ELb0ELb0ELi2ELi4ELi4ELi4ELb0EEENS1_24CollectiveEpilogueBwdGQAISA_fSD_Li256ELb0ELb0EEENS1_19SingleTileSchedulerILb0ELb0ELb0ELi128EEEEEEEEEvNT_6ParamsE$_ZZN4cute6detail16composition_implINS_5tupleIJNS_1CILi16EEENS3_ILi2EEES5_S5_NS3_ILi4EEES5_EEENS2_IJNS3_ILi1EEEiiiNS3_ILi144EEENS3_ILi512EEEEEES5_NS3_ILi64EEEEEDaRKT_RKT0_RKT1_RKT2_ENKUlRKT_T0_E_clINS2_IJNS2_IJS5_EEENS2_IJiEEES8_S8_EEENS_17integral_constantIiLi4EEEEEDaSR_SS_)
        /*f7f4*/ 	.word	0x00000000


	//----- nvinfo : EIATTR_FRAME_SIZE
	.align		4
.L_10590:
        /*f7f8*/ 	.byte	0x04, 0x11
        /*f7fa*/ 	.short	(.L_10592 - .L_10591)
	.align		4
.L_10591:
        /*f7fc*/ 	.word	index@($_ZN7cutlass13device_kernelIN5flash19enable_sm80_to_sm89INS1_16FlashAttnBwdSm80INS1_25CollectiveMainloopBwdSm80ILi2ELi2EN4cute5tupleIJNS5_1CILi128EEES8_NS7_ILi64EEEEEENS_10bfloat16_tEfNS_4arch4Sm80ELb0ELb1ELb1ELb0ELb0ELb0ELb0ELb0ELi2ELi4ELi4ELi4ELb0EEENS1_24CollectiveEpilogueBwdGQAISA_fSD_Li256ELb0ELb0EEENS1_19SingleTileSchedulerILb0ELb0ELb0ELi128EEEEEEEEEvNT_6ParamsE$_ZZN4cute6detail16composition_implINS_5tupleIJNS_1CILi16EEENS3_ILi2EEES5_S5_NS3_ILi4EEES5_EEENS2_IJNS3_ILi1EEEiiiNS3_ILi144EEENS3_ILi512EEEEEES5_NS3_ILi64EEEEEDaRKT_RKT0_RKT1_RKT2_ENKUlRKT_T0_E_clINS2_IJNS2_IJEEESV_S5_S8_EEENS_17integral_constantIiLi3EEEEEDaSR_SS_)
        /*f800*/ 	.word	0x00000000


	//----- nvinfo : EIATTR_FRAME_SIZE
	.align		4
.L_10592:
        /*f804*/ 	.byte	0x04, 0x11
        /*f806*/ 	.short	(.L_10594 - .L_10593)
	.align		4
.L_10593:
        /*f808*/ 	.word	index@($_ZN7cutlass13device_kernelIN5flash19enable_sm80_to_sm89INS1_16FlashAttnBwdSm80INS1_25CollectiveMainloopBwdSm80ILi2ELi2EN4cute5tupleIJNS5_1CILi128EEES8_NS7_ILi64EEEEEENS_10bfloat16_tEfNS_4arch4Sm80ELb0ELb1ELb1ELb0ELb0ELb0ELb0ELb0ELi2ELi4ELi4ELi4ELb0EEENS1_24CollectiveEpilogueBwdGQAISA_fSD_Li256ELb0ELb0EEENS1_19SingleTileSchedulerILb0ELb0ELb0ELi128EEEEEEEEEvNT_6ParamsE$_ZZN4cute6detail16composition_implINS_5tupleIJNS_1CILi16EEENS3_ILi2EEES5_S5_NS3_ILi4EEES5_EEENS2_IJNS3_ILi1EEEiiiNS3_ILi144EEENS3_ILi512EEEEEENS2_IJS5_S5_EEENS2_IJNS3_ILi64EEESA_EEEEEDaRKT_RKT0_RKT1_RKT2_ENKUlRKT_RKT0_E_clIS5_SD_EEDaST_SW_)
        /*f80c*/ 	.word	0x00000000


	//----- nvinfo : EIATTR_FRAME_SIZE
	.align		4
.L_10594:
        /*f810*/ 	.byte	0x04, 0x11
        /*f812*/ 	.short	(.L_10596 - .L_10595)
	.align		4
.L_10595:
        /*f814*/ 	.word	index@($_ZN7cutlass13device_kernelIN5flash19enable_sm80_to_sm89INS1_16FlashAttnBwdSm80INS1_25CollectiveMainloopBwdSm80ILi2ELi2EN4cute5tupleIJNS5_1CILi128EEES8_NS7_ILi64EEEEEENS_10bfloat16_tEfNS_4arch4Sm80ELb0ELb1ELb1ELb0ELb0ELb0ELb0ELb0ELi2ELi4ELi4ELi4ELb0EEENS1_24CollectiveEpilogueBwdGQAISA_fSD_Li256ELb0ELb0EEENS1_19SingleTileSchedulerILb0ELb0ELb0ELi128EEEEEEEEEvNT_6ParamsE$_ZZN4cute6detail16composition_implINS_5tupleIJNS_1CILi16EEENS3_ILi2EEES5_S5_NS3_ILi4EEES5_EEENS2_IJNS3_ILi1EEEiiiNS3_ILi144EEENS3_ILi512EEEEEENS2_IJNS2_IJS5_S5_EEES6_NS3_ILi8EEEEEENS2_IJNS2_IJNS3_ILi64EEESA_EEES4_NS3_ILi1024EEEEEEEEDaRKT_RKT0_RKT1_RKT2_ENKUlRKT_RKT0_E_clISC_SG_EEDaSX_S10_)
        /*f818*/ 	.word	0x00000000


	//----- nvinfo : EIATTR_FRAME_SIZE
	.align		4
.L_10596:
        /*f81c*/ 	.byte	0x04, 0x11
        /*f81e*/ 	.short	(.L_10598 - .L_10597)
	.align		4
.L_10597:
        /*f820*/ 	.word	index@($_ZN7cutlass13device_kernelIN5flash19enable_sm80_to_sm89INS1_16FlashAttnBwdSm80INS1_25CollectiveMainloopBwdSm80ILi2ELi2EN4cute5tupleIJNS5_1CILi128EEES8_NS7_ILi64EEEEEENS_10bfloat16_tEfNS_4arch4Sm80ELb0ELb1ELb1ELb0ELb0ELb0ELb0ELb0ELi2ELi4ELi4ELi4ELb0EEENS1_24CollectiveEpilogueBwdGQAISA_fSD_Li256ELb0ELb0EEENS1_19SingleTileSchedulerILb0ELb0ELb0ELi128EEEEEEEEEvNT_6ParamsE$_ZZN4cute6detail16composition_implINS_5tupleIJNS_1CILi16EEENS3_ILi2EEES5_S5_NS3_ILi4EEES5_EEENS2_IJNS3_ILi1EEEiiiNS3_ILi144EEENS3_ILi512EEEEEENS2_IJNS2_IJS5_S5_EEES6_NS3_ILi8EEEEEENS2_IJNS2_IJNS3_ILi64EEESA_EEES4_NS3_ILi1024EEEEEEEEDaRKT_RKT0_RKT1_RKT2_ENKUlRKT_RKT0_E_clIS6_S4_EEDaSX_S10_)
        /*f824*/ 	.word	0x00000000


	//----- nvinfo : EIATTR_FRAME_SIZE
	.align		4
.L_10598:
        /*f828*/ 	.byte	0x04, 0x11
        /*f82a*/ 	.short	(.L_10600 - .L_10599)
	.align		4
.L_10599:
        /*f82c*/ 	.word	index@($_ZN7cutlass13device_kernelIN5flash19enable_sm80_to_sm89INS1_16FlashAttnBwdSm80INS1_25CollectiveMainloopBwdSm80ILi2ELi2EN4cute5tupleIJNS5_1CILi128EEES8_NS7_ILi64EEEEEENS_10bfloat16_tEfNS_4arch4Sm80ELb0ELb1ELb1ELb0ELb0ELb0ELb0ELb0ELi2ELi4ELi4ELi4ELb0EEENS1_24CollectiveEpilogueBwdGQAISA_fSD_Li256ELb0ELb0EEENS1_19SingleTileSchedulerILb0ELb0ELb0ELi128EEEEEEEEEvNT_6ParamsE$_ZZN4cute6detail16composition_implINS_1CILi2EEEiNS_5tupleIJNS2_ILi1EEES3_EEENS4_IJNS2_ILi0EEES5_EEEEEDaRKT_RKT0_RKT1_RKT2_ENKUlRKT_RKT0_E_clIS3_S5_EEDaSN_SQ_)
        /*f830*/ 	.word	0x00000000


	//----- nvinfo : EIATTR_FRAME_SIZE
	.align		4
.L_10600:
        /*f834*/ 	.byte	0x04, 0x11
        /*f836*/ 	.short	(.L_10602 - .L_10601)
	.align		4
.L_10601:
        /*f838*/ 	.word	index@($_ZN7cutlass13device_kernelIN5flash19enable_sm80_to_sm89INS1_16FlashAttnBwdSm80INS1_25CollectiveMainloopBwdSm80ILi2ELi2EN4cute5tupleIJNS5_1CILi128EEES8_NS7_ILi64EEEEEENS_10bfloat16_tEfNS_4arch4Sm80ELb0ELb1ELb1ELb0ELb0ELb0ELb0ELb0ELi2ELi4ELi4ELi4ELb0EEENS1_24CollectiveEpilogueBwdGQAISA_fSD_Li256ELb0ELb0EEENS1_19SingleTileSchedulerILb0ELb0ELb0ELi128EEEEEEEEEvNT_6ParamsE$_ZZN4cute6detail10lift_sliceINS_5tupleIJNS_1CILi0EEENS_10UnderscoreEEEENS2_IJNS2_IJS4_S4_EEEiEEEEEDaRKT_RKT0_ENKUlRKT_RKT0_E_clIS5_iEEDaSH_SK_)
        /*f83c*/ 	.word	0x00000000


	//----- nvinfo : EIATTR_FRAME_SIZE
	.align		4
.L_10602:
        /*f840*/ 	.byte	0x04, 0x11
        /*f842*/ 	.short	(.L_10604 - .L_10603)
	.align		4
.L_10603:
        /*f844*/ 	.word	index@($_ZN7cutlass13device_kernelIN5flash19enable_sm80_to_sm89INS1_16FlashAttnBwdSm80INS1_25CollectiveMainloopBwdSm80ILi2ELi2EN4cute5tupleIJNS5_1CILi128EEES8_NS7_ILi64EEEEEENS_10bfloat16_tEfNS_4arch4Sm80ELb0ELb1ELb1ELb0ELb0ELb0ELb0ELb0ELi2ELi4ELi4ELi4ELb0EEENS1_24CollectiveEpilogueBwdGQAISA_fSD_Li256ELb0ELb0EEENS1_19SingleTileSchedulerILb0ELb0ELb0ELi128EEEEEEEEEvNT_6ParamsE$_ZZN4cute5sliceINS_5tupleIJNS_10UnderscoreES2_iEEENS1_IJNS1_IJNS_1CILi1EEENS4_ILi0EEEEEEiNS4_ILi1024EEEEEEEEDaRKT_RKT0_ENKUlRKT_RKT0_E_clIS2_iEEDaSI_SL_)
        /*f848*/ 	.word	0x00000000


	//----- nvinfo : EIATTR_FRAME_SIZE
	.align		4
.L_10604:
        /*f84c*/ 	.byte	0x04, 0x11
        /*f84e*/ 	.short	(.L_10606 - .L_10605)
	.align		4
.L_10605:
        /*f850*/ 	.word	index@($_ZN7cutlass13device_kernelIN5flash19enable_sm80_to_sm89INS1_16FlashAttnBwdSm80INS1_25CollectiveMainloopBwdSm80ILi2ELi2EN4cute5tupleIJNS5_1CILi128EEES8_NS7_ILi64EEEEEENS_10bfloat16_tEfNS_4arch4Sm80ELb0ELb1ELb1ELb0ELb0ELb0ELb0ELb0ELi2ELi4ELi4ELi4ELb0EEENS1_24CollectiveEpilogueBwdGQAISA_fSD_Li256ELb0ELb0EEENS1_19SingleTileSchedulerILb0ELb0ELb0ELi128EEEEEEEEEvNT_6ParamsE$_ZZN4cute5sliceINS_5tupleIJNS_10UnderscoreES2_S2_iEEENS1_IJNS1_IJNS_1CILi1EEENS4_ILi0EEEEEElS6_lEEEEEDaRKT_RKT0_ENKUlRKT_RKT0_E_clIS2_lEEDaSH_SK_)
        /*f854*/ 	.word	0x00000000


	//----- nvinfo : EIATTR_FRAME_SIZE
	.align		4
.L_10606:
        /*f858*/ 	.byte	0x04, 0x11
        /*f85a*/ 	.short	(.L_10608 - .L_10607)
	.align		4
.L_10607:
        /*f85c*/ 	.word	index@($_ZN7cutlass13device_kernelIN5flash19enable_sm80_to_sm89INS1_16FlashAttnBwdSm80INS1_25CollectiveMainloopBwdSm80ILi2ELi2EN4cute5tupleIJNS5_1CILi128EEES8_NS7_ILi64EEEEEENS_10bfloat16_tEfNS_4arch4Sm80ELb0ELb1ELb1ELb0ELb0ELb0ELb0ELb0ELi2ELi4ELi4ELi4ELb0EEENS1_24CollectiveEpilogueBwdGQAISA_fSD_Li256ELb0ELb0EEENS1_19SingleTileSchedulerILb0ELb0ELb0ELi128EEEEEEEEEvNT_6ParamsE$_ZZN4cute5sliceINS_5tupleIJNS_10UnderscoreES2_S2_iEEENS1_IJNS1_IJNS_1CILi1EEENS4_ILi0EEEEEEiNS4_ILi1024EEENS4_ILi8192EEEEEEEEDaRKT_RKT0_ENKUlRKT_RKT0_E_clIS2_iEEDaSJ_SM_)
        /*f860*/ 	.word	0x00000000


	//----- nvinfo : EIATTR_FRAME_SIZE
	.align		4
.L_10608:
        /*f864*/ 	.byte	0x04, 0x11
        /*f866*/ 	.short	(.L_10610 - .L_10609)
	.align		4
.L_10609:
        /*f868*/ 	.word	index@($_ZN7cutlass13device_kernelIN5flash19enable_sm80_to_sm89INS1_16FlashAttnBwdSm80INS1_25CollectiveMainloopBwdSm80ILi2ELi2EN4cute5tupleIJNS5_1CILi128EEES8_NS7_ILi64EEEEEENS_10bfloat16_tEfNS_4arch4Sm80ELb0ELb1ELb1ELb0ELb0ELb0ELb0ELb0ELi2ELi4ELi4ELi4ELb0EEENS1_24CollectiveEpilogueBwdGQAISA_fSD_Li256ELb0ELb0EEENS1_19SingleTileSchedulerILb0ELb0ELb0ELi128EEEEEEEEEvNT_6ParamsE$_ZZN4cute5sliceINS_5tupleIJNS_10UnderscoreES2_S2_iEEENS1_IJNS1_IJNS_1CILi1EEENS4_ILi0EEEEEENS4_ILi4096EEENS1_IJiiEEENS1_IJS6_NS4_ILi8192EEEEEEEEEEEDaRKT_RKT0_ENKUlRKT_RKT0_E_clIS2_S9_EEDaSL_SO_)
        /*f86c*/ 	.word	0x00000000


	//----- nvinfo : EIATTR_FRAME_SIZE
	.align		4
.L_10610:
        /*f870*/ 	.byte	0x04, 0x11
        /*f872*/ 	.short	(.L_10612 - .L_10611)
	.align		4
.L_10611:
        /*f874*/ 	.word	index@($_ZN7cutlass13device_kernelIN5flash19enable_sm80_to_sm89INS1_16FlashAttnBwdSm80INS1_25CollectiveMainloopBwdSm80ILi2ELi2EN4cute5tupleIJNS5_1CILi128EEES8_NS7_ILi64EEEEEENS_10bfloat16_tEfNS_4arch4Sm80ELb0ELb1ELb1ELb0ELb0ELb0ELb0ELb0ELi2ELi4ELi4ELi4ELb0EEENS1_24CollectiveEpilogueBwdGQAISA_fSD_Li256ELb0ELb0EEENS1_19SingleTileSchedulerILb0ELb0ELb0ELi128EEEEEEEEEvNT_6ParamsE$_ZZN4cute5sliceINS_5tupleIJNS_10UnderscoreES2_NS_1CILi0EEEEEENS1_IJNS1_IJNS3_ILi1EEES4_EEEiNS3_ILi1024EEEEEEEEDaRKT_RKT0_ENKUlRKT_RKT0_E_clIS2_iEEDaSI_SL_)
        /*f878*/ 	.word	0x00000000


	//----- nvinfo : EIATTR_FRAME_SIZE
	.align		4
.L_10612:
        /*f87c*/ 	.byte	0x04, 0x11
        /*f87e*/ 	.short	(.L_10614 - .L_10613)
	.align		4
.L_10613:
        /*f880*/ 	.word	index@($_ZN7cutlass13device_kernelIN5flash19enable_sm80_to_sm89INS1_16FlashAttnBwdSm80INS1_25CollectiveMainloopBwdSm80ILi2ELi2EN4cute5tupleIJNS5_1CILi128EEES8_NS7_ILi64EEEEEENS_10bfloat16_tEfNS_4arch4Sm80ELb0ELb1ELb1ELb0ELb0ELb0ELb0ELb0ELi2ELi4ELi4ELi4ELb0EEENS1_24CollectiveEpilogueBwdGQAISA_fSD_Li256ELb0ELb0EEENS1_19SingleTileSchedulerILb0ELb0ELb0ELi128EEEEEEEEEvNT_6ParamsE$_ZZN4cute5sliceINS_5tupleIJNS1_IJNS_10UnderscoreENS_1CILi0EEEEEENS1_IJS4_S2_EEEEEENS1_IJNS1_IJNS1_IJNS3_ILi1EEES4_EEES4_EEENS1_IJNS1_IJS4_S4_EEEiEEEEEEEEDaRKT_RKT0_ENKUlRKT_RKT0_E_clIS6_SC_EEDaSM_SP_)
        /*f884*/ 	.word	0x00000000


	//----- nvinfo : EIATTR_FRAME_SIZE
	.align		4
.L_10614:
        /*f888*/ 	.byte	0x04, 0x11
        /*f88a*/ 	.short	(.L_10616 - .L_10615)
	.align		4
.L_10615:
        /*f88c*/ 	.word	index@($_ZN7cutlass13device_kernelIN5flash19enable_sm80_to_sm89INS1_16FlashAttnBwdSm80INS1_25CollectiveMainloopBwdSm80ILi2ELi2EN4cute5tupleIJNS5_1CILi128EEES8_NS7_ILi64EEEEEENS_10bfloat16_tEfNS_4arch4Sm80ELb0ELb1ELb1ELb0ELb0ELb0ELb0ELb0ELi2ELi4ELi4ELi4ELb0EEENS1_24CollectiveEpilogueBwdGQAISA_fSD_Li256ELb0ELb0EEENS1_19SingleTileSchedulerILb0ELb0ELb0ELi128EEEEEEEEEvNT_6ParamsE$_ZZN4cute4takeILi1ELi3ENS_5tupleIJNS1_IJiNS_1CILi512EEEEEENS1_IJiiEEENS2_ILi1024EEEEEEEEDaRKT1_ENKUlDpRKT_E_clIJS5_S6_EEEDaSE_)
        /*f890*/ 	.word	0x00000000


	//----- nvinfo : EIATTR_FRAME_SIZE
	.align		4
.L_10616:
        /*f894*/ 	.byte	0x04, 0x11
        /*f896*/ 	.short	(.L_10618 - .L_10617)
	.align		4
.L_10617:
        /*f898*/ 	.word	index@($_ZN7cutlass13device_kernelIN5flash19enable_sm80_to_sm89INS1_16FlashAttnBwdSm80INS1_25CollectiveMainloopBwdSm80ILi2ELi2EN4cute5tupleIJNS5_1CILi128EEES8_NS7_ILi64EEEEEENS_10bfloat16_tEfNS_4arch4Sm80ELb0ELb1ELb1ELb0ELb0ELb0ELb0ELb0ELi2ELi4ELi4ELi4ELb0EEENS1_24CollectiveEpilogueBwdGQAISA_fSD_Li256ELb0ELb0EEENS1_19SingleTileSchedulerILb0ELb0ELb0ELi128EEEEEEEEEvNT_6ParamsE$_ZZN4cute4takeILi1ELi3ENS_5tupleIJNS1_IJNS_1CILi1EEEiEEENS2_ILi1024EEENS1_IJiiEEEEEEEEDaRKT1_ENKUlDpRKT_E_clIJS5_S6_EEEDaSE_)
        /*f89c*/ 	.word	0x00000000


	//----- nvinfo : EIATTR_FRAME_SIZE
	.align		4
.L_10618:
        /*f8a0*/ 	.byte	0x04, 0x11
        /*f8a2*/ 	.short	(.L_10620 - .L_10619)
	.align		4
.L_10619:
        /*f8a4*/ 	.word	index@($_ZN7cutlass13device_kernelIN5flash19enable_sm80_to_sm89INS1_16FlashAttnBwdSm80INS1_25CollectiveMainloopBwdSm80ILi2ELi2EN4cute5tupleIJNS5_1CILi128EEES8_NS7_ILi64EEEEEENS_10bfloat16_tEfNS_4arch4Sm80ELb0ELb1ELb1ELb0ELb0ELb0ELb0ELb0ELi2ELi4ELi4ELi4ELb0EEENS1_24CollectiveEpilogueBwdGQAISA_fSD_Li256ELb0ELb0EEENS1_19SingleTileSchedulerILb0ELb0ELb0ELi128EEEEEEEEEvNT_6ParamsE$_ZZN4cute4takeILi1ELi3ENS_5tupleIJNS1_IJNS_1CILi1EEENS2_ILi512EEEiEEENS2_ILi4096EEENS1_IJiiEEEEEEEEDaRKT1_ENKUlDpRKT_E_clIJS6_S7_EEEDaSF_)
        /*f8a8*/ 	.word	0x00000000


	//----- nvinfo : EIATTR_FRAME_SIZE
	.align		4
.L_10620:
        /*f8ac*/ 	.byte	0x04, 0x11
        /*f8ae*/ 	.short	(.L_10622 - .L_10621)
	.align		4
.L_10621:
        /*f8b0*/ 	.word	index@($_ZN7cutlass13device_kernelIN5flash19enable_sm80_to_sm89INS1_16FlashAttnBwdSm80INS1_25CollectiveMainloopBwdSm80ILi2ELi2EN4cute5tupleIJNS5_1CILi128EEES8_NS7_ILi64EEEEEENS_10bfloat16_tEfNS_4arch4Sm80ELb0ELb1ELb1ELb0ELb0ELb0ELb0ELb0ELi2ELi4ELi4ELi4ELb0EEENS1_24CollectiveEpilogueBwdGQAISA_fSD_Li256ELb0ELb0EEENS1_19SingleTileSchedulerILb0ELb0ELb0ELi128EEEEEEEEEvNT_6ParamsE$_ZZN4cute4takeILi1ELi3ENS_5tupleIJNS1_IJNS_1CILi1EEENS2_ILi512EEEiEEENS2_ILi4096EEENS1_IJNS1_IJiiEEENS2_ILi8192EEEEEEEEEEEDaRKT1_ENKUlDpRKT_E_clIJS6_S9_EEEDaSH_)
        /*f8b4*/ 	.word	0x00000000


	//----- nvinfo : EIATTR_FRAME_SIZE
	.align		4
.L_10622:
        /*f8b8*/ 	.byte	0x04, 0x11
        /*f8ba*/ 	.short	(.L_10624 - .L_10623)
	.align		4
.L_10623:
        /*f8bc*/ 	.word	index@($_ZN7cutlass13device_kernelIN5flash19enable_sm80_to_sm89INS1_16FlashAttnBwdSm80INS1_25CollectiveMainloopBwdSm80ILi2ELi2EN4cute5tupleIJNS5_1CILi128EEES8_NS7_ILi64EEEEEENS_10bfloat16_tEfNS_4arch4Sm80ELb0ELb1ELb1ELb0ELb0ELb0ELb0ELb0ELi2ELi4ELi4ELi4ELb0EEENS1_24CollectiveEpilogueBwdGQAISA_fSD_Li256ELb0ELb0EEENS1_19SingleTileSchedulerILb0ELb0ELb0ELi128EEEEEEEEEvNT_6ParamsE$_ZZN4cute4takeILi1ELi2ENS_5tupleIJNS1_IJNS_1CILi1EEENS2_ILi0EEEEEEiEEEEEDaRKT1_ENKUlDpRKT_E_clIJiEEEDaSD_)
        /*f8c0*/ 	.word	0x00000000


	//----- nvinfo : EIATTR_FRAME_SIZE
	.align		4
.L_10624:
        /*f8c4*/ 	.byte	0x04, 0x11
        /*f8c6*/ 	.short	(.L_10626 - .L_10625)
	.align		4
.L_10625:
        /*f8c8*/ 	.word	index@($_ZN7cutlass13device_kernelIN5flash19enable_sm80_to_sm89INS1_16FlashAttnBwdSm80INS1_25CollectiveMainloopBwdSm80ILi2ELi2EN4cute5tupleIJNS5_1CILi128EEES8_NS7_ILi64EEEEEENS_10bfloat16_tEfNS_4arch4Sm80ELb0ELb1ELb1ELb0ELb0ELb0ELb0ELb0ELi2ELi4ELi4ELi4ELb0EEENS1_24CollectiveEpilogueBwdGQAISA_fSD_Li256ELb0ELb0EEENS1_19SingleTileSchedulerILb0ELb0ELb0ELi128EEEEEEEEEvNT_6ParamsE$_ZZN4cute4diceINS_5tupleIJNS1_IJiNS1_IJiNS_1CILi0EEEEEEEEENS1_IJNS_10UnderscoreENS1_IJS6_S6_EEEEEEEEES9_EEDaRKT_RKT0_ENKUlRKT_RKT0_E_clIS5_S5_EEDaSI_SL_)
        /*f8cc*/ 	.word	0x00000000


	//----- nvinfo : EIATTR_FRAME_SIZE
	.align		4
.L_10626:
        /*f8d0*/ 	.byte	0x04, 0x11
        /*f8d2*/ 	.short	(.L_10628 - .L_10627)
	.align		4
.L_10627:
        /*f8d4*/ 	.word	index@($_ZN7cutlass13device_kernelIN5flash19enable_sm80_to_sm89INS1_16FlashAttnBwdSm80INS1_25CollectiveMainloopBwdSm80ILi2ELi2EN4cute5tupleIJNS5_1CILi128EEES8_NS7_ILi64EEEEEENS_10bfloat16_tEfNS_4arch4Sm80ELb0ELb1ELb1ELb0ELb0ELb0ELb0ELb0ELi2ELi4ELi4ELi4ELb0EEENS1_24CollectiveEpilogueBwdGQAISA_fSD_Li256ELb0ELb0EEENS1_19SingleTileSchedulerILb0ELb0ELb0ELi128EEEEEEEEEvNT_6ParamsE$_ZZN4cute19as_arithmetic_tupleINS_15ArithmeticTupleIJiiEEEEEDaRKT_ENKUlRKT_E_clIiEEDaS8_)
        /*f8d8*/ 	.word	0x00000000


	//----- nvinfo : EIATTR_FRAME_SIZE
	.align		4
.L_10628:
        /*f8dc*/ 	.byte	0x04, 0x11
        /*f8de*/ 	.short	(.L_10630 - .L_10629)
	.align		4
.L_10629:
        /*f8e0*/ 	.word	index@($_ZN7cutlass13device_kernelIN5flash19enable_sm80_to_sm89INS1_16FlashAttnBwdSm80INS1_25CollectiveMainloopBwdSm80ILi2ELi2EN4cute5tupleIJNS5_1CILi128EEES8_NS7_ILi64EEEEEENS_10bfloat16_tEfNS_4arch4Sm80ELb0ELb1ELb1ELb0ELb0ELb0ELb0ELb0ELi2ELi4ELi4ELi4ELb0EEENS1_24CollectiveEpilogueBwdGQAISA_fSD_Li256ELb0ELb0EEENS1_19SingleTileSchedulerILb0ELb0ELb0ELi128EEEEEEEEEvNT_6ParamsE$_ZZN4cute19as_arithmetic_tupleINS_15ArithmeticTupleIJiiEEEEEDaRKT_ENKUlDpRKT_E_clIJiiEEEDaS9_)
        /*f8e4*/ 	.word	0x00000000


	//----- nvinfo : EIATTR_FRAME_SIZE
	.align		4
.L_10630:
        /*f8e8*/ 	.byte	0x04, 0x11
        /*f8ea*/ 	.short	(.L_10632 - .L_10631)
	.align		4
.L_10631:
        /*f8ec*/ 	.word	index@($_ZN7cutlass13device_kernelIN5flash19enable_sm80_to_sm89INS1_16FlashAttnBwdSm80INS1_25CollectiveMainloopBwdSm80ILi2ELi2EN4cute5tupleIJNS5_1CILi128EEES8_NS7_ILi64EEEEEENS_10bfloat16_tEfNS_4arch4Sm80ELb0ELb1ELb1ELb0ELb0ELb0ELb0ELb0ELi2ELi4ELi4ELi4ELb0EEENS1_24CollectiveEpilogueBwdGQAISA_fSD_Li256ELb0ELb0EEENS1_19SingleTileSchedulerILb0ELb0ELb0ELi128EEEEEEEEEvNT_6ParamsE$_ZZN4cute16flatten_to_tupleINS_5tupleIJNS_1CILi4096EEENS1_IJiiEEEEEEEEDaRKT_ENKUlRKT_E_clIS4_EEDaSB_)
        /*f8f0*/ 	.word	0x00000000


	//----- nvinfo : EIATTR_FRAME_SIZE
	.align		4
.L_10632:
        /*f8f4*/ 	.byte	0x04, 0x11
        /*f8f6*/ 	.short	(.L_10634 - .L_10633)
	.align		4
.L_10633:
        /*f8f8*/ 	.word	index@($_ZN7cutlass13device_kernelIN5flash19enable_sm80_to_sm89INS1_16FlashAttnBwdSm80INS1_25CollectiveMainloopBwdSm80ILi2ELi2EN4cute5tupleIJNS5_1CILi128EEES8_NS7_ILi64EEEEEENS_10bfloat16_tEfNS_4arch4Sm80ELb0ELb1ELb1ELb0ELb0ELb0ELb0ELb0ELi2ELi4ELi4ELi4ELb0EEENS1_24CollectiveEpilogueBwdGQAISA_fSD_Li256ELb0ELb0EEENS1_19SingleTileSchedulerILb0ELb0ELb0ELi128EEEEEEEEEvNT_6ParamsE$_ZZN4cute16flatten_to_tupleINS_5tupleIJNS_1CILi4096EEENS1_IJNS1_IJiiEEENS2_ILi8192EEEEEEEEEEEDaRKT_ENKUlRKT_E_clIS6_EEDaSD_)
        /*f8fc*/ 	.word	0x00000000


	//----- nvinfo : EIATTR_FRAME_SIZE
	.align		4
.L_10634:
        /*f900*/ 	.byte	0x04, 0x11
        /*f902*/ 	.short	(.L_10636 - .L_10635)
	.align		4
.L_10635:
        /*f904*/ 	.word	index@($_ZN7cutlass13device_kernelIN5flash19enable_sm80_to_sm89INS1_16FlashAttnBwdSm80INS1_25CollectiveMainloopBwdSm80ILi2ELi2EN4cute5tupleIJNS5_1CILi128EEES8_NS7_ILi64EEEEEENS_10bfloat16_tEfNS_4arch4Sm80ELb0ELb1ELb1ELb0ELb0ELb0ELb0ELb0ELi2ELi4ELi4ELi4ELb0EEENS1_24CollectiveEpilogueBwdGQAISA_fSD_Li256ELb0ELb0EEENS1_19SingleTileSchedulerILb0ELb0ELb0ELi128EEEEEEEEEvNT_6ParamsE$_ZZN4cute16flatten_to_tupleINS_5tupleIJNS_1CILi1024EEENS1_IJiiEEEEEEEEDaRKT_ENKUlRKT_E_clIS4_EEDaSB_)
        /*f908*/ 	.word	0x00000000


	//----- nvinfo : EIATTR_FRAME_SIZE
	.align		4
.L_10636:
        /*f90c*/ 	.byte	0x04, 0x11
        /*f90e*/ 	.short	(.L_10638 - .L_10637)
	.align		4
.L_10637:
        /*f910*/ 	.word	index@($_ZN7cutlass13device_kernelIN5flash19enable_sm80_to_sm89INS1_16FlashAttnBwdSm80INS1_25CollectiveMainloopBwdSm80ILi2ELi2EN4cute5tupleIJNS5_1CILi128EEES8_NS7_ILi64EEEEEENS_10bfloat16_tEfNS_4arch4Sm80ELb0ELb1ELb1ELb0ELb0ELb0ELb0ELb0ELi2ELi4ELi4ELi4ELb0EEENS1_24CollectiveEpilogueBwdGQAISA_fSD_Li256ELb0ELb0EEENS1_19SingleTileSchedulerILb0ELb0ELb0ELi128EEEEEEEEEvNT_6ParamsE$_ZZN4cute16flatten_to_tupleINS_5tupleIJNS_1CILi0EEENS1_IJNS2_ILi1EEENS2_ILi512EEEiEEEEEEEEDaRKT_ENKUlRKT_E_clIS6_EEDaSD_)
        /*f914*/ 	.word	0x00000000


	//----- nvinfo : EIATTR_FRAME_SIZE
	.align		4
.L_10638:
        /*f918*/ 	.byte	0x04, 0x11
        /*f91a*/ 	.short	(.L_10640 - .L_10639)
	.align		4
.L_10639:
        /*f91c*/ 	.word	index@($_ZN7cutlass13device_kernelIN5flash19enable_sm80_to_sm89INS1_16FlashAttnBwdSm80INS1_25CollectiveMainloopBwdSm80ILi2ELi2EN4cute5tupleIJNS5_1CILi128EEES8_NS7_ILi64EEEEEENS_10bfloat16_tEfNS_4arch4Sm80ELb0ELb1ELb1ELb0ELb0ELb0ELb0ELb0ELi2ELi4ELi4ELi4ELb0EEENS1_24CollectiveEpilogueBwdGQAISA_fSD_Li256ELb0ELb0EEENS1_19SingleTileSchedulerILb0ELb0ELb0ELi128EEEEEEEEEvNT_6ParamsE$_ZZN4cute16flatten_to_tupleINS_5tupleIJNS1_IJiiEEENS_1CILi8192EEEEEEEEDaRKT_ENKUlRKT_E_clIS2_EEDaSB_)
        /*f920*/ 	.word	0x00000000


	//----- nvinfo : EIATTR_FRAME_SIZE
	.align		4
.L_10640:
        /*f924*/ 	.byte	0x04, 0x11
        /*f926*/ 	.short	(.L_10642 - .L_10641)
	.align		4
.L_10641:
        /*f928*/ 	.word	index@($_ZN7cutlass13device_kernelIN5flash19enable_sm80_to_sm89INS1_16FlashAttnBwdSm80INS1_25CollectiveMainloopBwdSm80ILi2ELi2EN4cute5tupleIJNS5_1CILi128EEES8_NS7_ILi64EEEEEENS_10bfloat16_tEfNS_4arch4Sm80ELb0ELb1ELb1ELb0ELb0ELb0ELb0ELb0ELi2ELi4ELi4ELi4ELb0EEENS1_24CollectiveEpilogueBwdGQAISA_fSD_Li256ELb0ELb0EEENS1_19SingleTileSchedulerILb0ELb0ELb0ELi128EEEEEEEEEvNT_6ParamsE$_ZZN4cute16flatten_to_tupleINS_5tupleIJNS1_IJiiEEENS_1CILi1024EEEEEEEEDaRKT_ENKUlRKT_E_clIS2_EEDaSB_)
        /*f92c*/ 	.word	0x00000000


	//----- nvinfo : EIATTR_FRAME_SIZE
	.align		4
.L_10642:
        /*f930*/ 	.byte	0x04, 0x11
        /*f932*/ 	.short	(.L_10644 - .L_10643)
	.align		4
.L_10643:
        /*f934*/ 	.word	index@($_ZN7cutlass13device_kernelIN5flash19enable_sm80_to_sm89INS1_16FlashAttnBwdSm80INS1_25CollectiveMainloopBwdSm80ILi2ELi2EN4cute5tupleIJNS5_1CILi128EEES8_NS7_ILi64EEEEEENS_10bfloat16_tEfNS_4arch4Sm80ELb0ELb1ELb1ELb0ELb0ELb0ELb0ELb0ELi2ELi4ELi4ELi4ELb0EEENS1_24CollectiveEpilogueBwdGQAISA_fSD_Li256ELb0ELb0EEENS1_19SingleTileSchedulerILb0ELb0ELb0ELi128EEEEEEEEEvNT_6ParamsE$_ZZN4cute14transform_leafINS_15ArithmeticTupleIJiiEEENS_8identityEEEDaRKT_OT0_ENKUlRKT_E_clIiEEDaSB_)
        /*f938*/ 	.word	0x00000000


	//----- nvinfo : EIATTR_FRAME_SIZE
	.align		4
.L_10644:
        /*f93c*/ 	.byte	0x04, 0x11
        /*f93e*/ 	.short	(.L_10646 - .L_10645)
	.align		4
.L_10645:
        /*f940*/ 	.word	index@($_ZN7cutlass13device_kernelIN5flash19enable_sm80_to_sm89INS1_16FlashAttnBwdSm80INS1_25CollectiveMainloopBwdSm80ILi2ELi2EN4cute5tupleIJNS5_1CILi128EEES8_NS7_ILi64EEEEEENS_10bfloat16_tEfNS_4arch4Sm80ELb0ELb1ELb1ELb0ELb0ELb0ELb0ELb0ELi2ELi4ELi4ELi4ELb0EEENS1_24CollectiveEpilogueBwdGQAISA_fSD_Li256ELb0ELb0EEENS1_19SingleTileSchedulerILb0ELb0ELb0ELi128EEEEEEEEEvNT_6ParamsE$_ZZN4cute14logical_divideINS_5tupleIJNS1_IJNS_1CILi8EEENS2_ILi1EEEEEENS1_IJNS2_ILi2EEEEEEEEENS1_IJNS1_IJS4_NS2_ILi0EEEEEENS1_IJiEEEEEENS1_IJS5_NS_6LayoutIS4_S9_EEEEEEEDaRKNSD_IT_T0_EERKT1_ENKUlRKT_RKT0_E_clINSD_IS7_SB_EESE_EEDaSQ_ST_)
        /*f944*/ 	.word	0x00000000


	//----- nvinfo : EIATTR_FRAME_SIZE
	.align		4
.L_10646:
        /*f948*/ 	.byte	0x04, 0x11
        /*f94a*/ 	.short	(.L_10648 - .L_10647)
	.align		4
.L_10647:
        /*f94c*/ 	.word	index@($_ZN7cutlass13device_kernelIN5flash19enable_sm80_to_sm89INS1_16FlashAttnBwdSm80INS1_25CollectiveMainloopBwdSm80ILi2ELi2EN4cute5tupleIJNS5_1CILi128EEES8_NS7_ILi64EEEEEENS_10bfloat16_tEfNS_4arch4Sm80ELb0ELb1ELb1ELb0ELb0ELb0ELb0ELb0ELi2ELi4ELi4ELi4ELb0EEENS1_24CollectiveEpilogueBwdGQAISA_fSD_Li256ELb0ELb0EEENS1_19SingleTileSchedulerILb0ELb0ELb0ELi128EEEEEEEEEvNT_6ParamsE$_ZZN4cute13to_mixed_bitsINS_5tupleIJNS_1CILi4EEENS2_ILi8EEEEEENS1_IJNS2_ILi128EEENS2_ILi0EEEEEENS1_IJiiEEEEEDaRKT_RKT0_RKT1_ENKUlRKT_RKT0_RKT1_E_clIS3_S6_iEEDaSL_SO_SR_)
        /*f950*/ 	.word	0x00000000


	//----- nvinfo : EIATTR_FRAME_SIZE
	.align		4
.L_10648:
        /*f954*/ 	.byte	0x04, 0x11
        /*f956*/ 	.short	(.L_10650 - .L_10649)
	.align		4
.L_10649:
        /*f958*/ 	.word	index@($_ZN7cutlass13device_kernelIN5flash19enable_sm80_to_sm89INS1_16FlashAttnBwdSm80INS1_25CollectiveMainloopBwdSm80ILi2ELi2EN4cute5tupleIJNS5_1CILi128EEES8_NS7_ILi64EEEEEENS_10bfloat16_tEfNS_4arch4Sm80ELb0ELb1ELb1ELb0ELb0ELb0ELb0ELb0ELi2ELi4ELi4ELi4ELb0EEENS1_24CollectiveEpilogueBwdGQAISA_fSD_Li256ELb0ELb0EEENS1_19SingleTileSchedulerILb0ELb0ELb0ELi128EEEEEEEEEvNT_6ParamsE$_ZZN4cute13to_mixed_bitsINS_5tupleIJNS_1CILi4EEENS2_ILi8EEEEEENS1_IJNS2_ILi128EEENS2_ILi0EEEEEENS1_IJiiEEEEEDaRKT_RKT0_RKT1_ENKUlDpRKT_E_clIJNS_9MixedBitsILj0ELj384EEENS2_ILj0EEEEEEDaSM_)
        /*f95c*/ 	.word	0x00000000


	//----- nvinfo : EIATTR_FRAME_SIZE
	.align		4
.L_10650:
        /*f960*/ 	.byte	0x04, 0x11
        /*f962*/ 	.short	(.L_10652 - .L_10651)
	.align		4
.L_10651:
        /*f964*/ 	.word	index@($_ZN7cutlass13device_kernelIN5flash19enable_sm80_to_sm89INS1_16FlashAttnBwdSm80INS1_25CollectiveMainloopBwdSm80ILi2ELi2EN4cute5tupleIJNS5_1CILi128EEES8_NS7_ILi64EEEEEENS_10bfloat16_tEfNS_4arch4Sm80ELb0ELb1ELb1ELb0ELb0ELb0ELb0ELb0ELi2ELi4ELi4ELi4ELb0EEENS1_24CollectiveEpilogueBwdGQAISA_fSD_Li256ELb0ELb0EEENS1_19SingleTileSchedulerILb0ELb0ELb0ELi128EEEEEEEEEvNT_6ParamsE$_ZZN4cute13to_mixed_bitsINS_5tupleIJNS_1CILi4EEENS2_ILi8EEEEEENS1_IJNS2_ILi0EEENS2_ILi64EEEEEENS1_IJiiEEEEEDaRKT_RKT0_RKT1_ENKUlRKT_RKT0_RKT1_E_clIS4_S7_iEEDaSL_SO_SR_)
        /*f968*/ 	.word	0x00000000


	//----- nvinfo : EIATTR_FRAME_SIZE
	.align		4
.L_10652:
        /*f96c*/ 	.byte	0x04, 0x11
        /*f96e*/ 	.short	(.L_10654 - .L_10653)
	.align		4
.L_10653:
        /*f970*/ 	.word	index@($_ZN7cutlass13device_kernelIN5flash19enable_sm80_to_sm89INS1_16FlashAttnBwdSm80INS1_25CollectiveMainloopBwdSm80ILi2ELi2EN4cute5tupleIJNS5_1CILi128EEES8_NS7_ILi64EEEEEENS_10bfloat16_tEfNS_4arch4Sm80ELb0ELb1ELb1ELb0ELb0ELb0ELb0ELb0ELi2ELi4ELi4ELi4ELb0EEENS1_24CollectiveEpilogueBwdGQAISA_fSD_Li256ELb0ELb0EEENS1_19SingleTileSchedulerILb0ELb0ELb0ELi128EEEEEEEEEvNT_6ParamsE$_ZZN4cute13to_mixed_bitsINS_5tupleIJNS_1CILi4EEENS2_ILi8EEEEEENS1_IJNS2_ILi0EEENS2_ILi64EEEEEENS1_IJiiEEEEEDaRKT_RKT0_RKT1_ENKUlDpRKT_E_clIJNS2_ILj0EEENS_9MixedBitsILj0ELj448EEEEEEDaSM_)
        /*f974*/ 	.word	0x00000000


	//----- nvinfo : EIATTR_FRAME_SIZE
	.align		4
.L_10654:
        /*f978*/ 	.byte	0x04, 0x11
        /*f97a*/ 	.short	(.L_10656 - .L_10655)
	.align		4
.L_10655:
        /*f97c*/ 	.word	index@($_ZN7cutlass13device_kernelIN5flash19enable_sm80_to_sm89INS1_16FlashAttnBwdSm80INS1_25CollectiveMainloopBwdSm80ILi2ELi2EN4cute5tupleIJNS5_1CILi128EEES8_NS7_ILi64EEEEEENS_10bfloat16_tEfNS_4arch4Sm80ELb0ELb1ELb1ELb0ELb0ELb0ELb0ELb0ELi2ELi4ELi4ELi4ELb0EEENS1_24CollectiveEpilogueBwdGQAISA_fSD_Li256ELb0ELb0EEENS1_19SingleTileSchedulerILb0ELb0ELb0ELi128EEEEEEEEEvNT_6ParamsE$_ZZN4cute13to_mixed_bitsINS_5tupleIJNS1_IJNS_1CILi4EEENS2_ILi8EEEEEES3_NS2_ILi1EEEEEENS1_IJNS1_IJNS2_ILi128EEENS2_ILi0EEEEEENS2_ILi16EEES9_EEENS1_IJNS1_IJiiEEEiS9_EEEEEDaRKT_RKT0_RKT1_ENKUlRKT_RKT0_RKT1_E_clIS5_SA_SD_EEDaSQ_ST_SW_)
        /*f980*/ 	.word	0x00000000


	//----- nvinfo : EIATTR_FRAME_SIZE
	.align		4
.L_10656:
        /*f984*/ 	.byte	0x04, 0x11
        /*f986*/ 	.short	(.L_10658 - .L_10657)
	.align		4
.L_10657:
        /*f988*/ 	.word	index@($_ZN7cutlass13device_kernelIN5flash19enable_sm80_to_sm89INS1_16FlashAttnBwdSm80INS1_25CollectiveMainloopBwdSm80ILi2ELi2EN4cute5tupleIJNS5_1CILi128EEES8_NS7_ILi64EEEEEENS_10bfloat16_tEfNS_4arch4Sm80ELb0ELb1ELb1ELb0ELb0ELb0ELb0ELb0ELi2ELi4ELi4ELi4ELb0EEENS1_24CollectiveEpilogueBwdGQAISA_fSD_Li256ELb0ELb0EEENS1_19SingleTileSchedulerILb0ELb0ELb0ELi128EEEEEEEEEvNT_6ParamsE$_ZZN4cute13to_mixed_bitsINS_5tupleIJNS1_IJNS_1CILi4EEENS2_ILi8EEEEEES3_NS2_ILi1EEEEEENS1_IJNS1_IJNS2_ILi128EEENS2_ILi0EEEEEENS2_ILi16EEES9_EEENS1_IJNS1_IJiiEEEiS9_EEEEEDaRKT_RKT0_RKT1_ENKUlRKT_RKT0_RKT1_E_clIS3_SB_iEEDaSQ_ST_SW_)
        /*f98c*/ 	.word	0x00000000


	//----- nvinfo : EIATTR_FRAME_SIZE
	.align		4
.L_10658:
        /*f990*/ 	.byte	0x04, 0x11
        /*f992*/ 	.short	(.L_10660 - .L_10659)
	.align		4
.L_10659:
        /*f994*/ 	.word	index@($_ZN7cutlass13device_kernelIN5flash19enable_sm80_to_sm89INS1_16FlashAttnBwdSm80INS1_25CollectiveMainloopBwdSm80ILi2ELi2EN4cute5tupleIJNS5_1CILi128EEES8_NS7_ILi64EEEEEENS_10bfloat16_tEfNS_4arch4Sm80ELb0ELb1ELb1ELb0ELb0ELb0ELb0ELb0ELi2ELi4ELi4ELi4ELb0EEENS1_24CollectiveEpilogueBwdGQAISA_fSD_Li256ELb0ELb0EEENS1_19SingleTileSchedulerILb0ELb0ELb0ELi128EEEEEEEEEvNT_6ParamsE$_ZZN4cute13to_mixed_bitsINS_5tupleIJNS1_IJNS_1CILi4EEENS2_ILi8EEEEEES3_NS2_ILi1EEEEEENS1_IJNS1_IJNS2_ILi128EEENS2_ILi0EEEEEENS2_ILi16EEES9_EEENS1_IJNS1_IJiiEEEiS9_EEEEEDaRKT_RKT0_RKT1_ENKUlDpRKT_E_clIJNS_9MixedBitsILj0ELj384EEENSU_ILj0ELj48EEENS2_ILj0EEEEEEDaSR_)
        /*f998*/ 	.word	0x00000000


	//----- nvinfo : EIATTR_FRAME_SIZE
	.align		4
.L_10660:
        /*f99c*/ 	.byte	0x04, 0x11
        /*f99e*/ 	.short	(.L_10662 - .L_10661)
	.align		4
.L_10661:
        /*f9a0*/ 	.word	index@($_ZN7cutlass13device_kernelIN5flash19enable_sm80_to_sm89INS1_16FlashAttnBwdSm80INS1_25CollectiveMainloopBwdSm80ILi2ELi2EN4cute5tupleIJNS5_1CILi128EEES8_NS7_ILi64EEEEEENS_10bfloat16_tEfNS_4arch4Sm80ELb0ELb1ELb1ELb0ELb0ELb0ELb0ELb0ELi2ELi4ELi4ELi4ELb0EEENS1_24CollectiveEpilogueBwdGQAISA_fSD_Li256ELb0ELb0EEENS1_19SingleTileSchedulerILb0ELb0ELb0ELi128EEEEEEEEEvNT_6ParamsE$_ZZN4cute13to_mixed_bitsINS_5tupleIJNS1_IJNS_1CILi4EEENS2_ILi8EEEEEES3_NS2_ILi1EEEEEENS1_IJNS1_IJNS2_ILi0EEENS2_ILi64EEEEEES8_S8_EEENS1_IJNS1_IJiiEEEiS8_EEEEEDaRKT_RKT0_RKT1_ENKUlRKT_RKT0_RKT1_E_clIS5_SA_SC_EEDaSP_SS_SV_)
        /*f9a4*/ 	.word	0x00000000


	//----- nvinfo : EIATTR_FRAME_SIZE
	.align		4
.L_10662:
        /*f9a8*/ 	.byte	0x04, 0x11
        /*f9aa*/ 	.short	(.L_10664 - .L_10663)
	.align		4
.L_10663:
        /*f9ac*/ 	.word	index@($_ZN7cutlass13device_kernelIN5flash19enable_sm80_to_sm89INS1_16FlashAttnBwdSm80INS1_25CollectiveMainloopBwdSm80ILi2ELi2EN4cute5tupleIJNS5_1CILi128EEES8_NS7_ILi64EEEEEENS_10bfloat16_tEfNS_4arch4Sm80ELb0ELb1ELb1ELb0ELb0ELb0ELb0ELb0ELi2ELi4ELi4ELi4ELb0EEENS1_24CollectiveEpilogueBwdGQAISA_fSD_Li256ELb0ELb0EEENS1_19SingleTileSchedulerILb0ELb0ELb0ELi128EEEEEEEEEvNT_6ParamsE$_ZZN4cute13to_mixed_bitsINS_5tupleIJNS1_IJNS_1CILi4EEENS2_ILi8EEEEEES3_NS2_ILi1EEEEEENS1_IJNS1_IJNS2_ILi0EEENS2_ILi64EEEEEES8_S8_EEENS1_IJNS1_IJiiEEEiS8_EEEEEDaRKT_RKT0_RKT1_ENKUlDpRKT_E_clIJNS_9MixedBitsILj0ELj448EEENS2_ILj0EEESV_EEEDaSQ_)
        /*f9b0*/ 	.word	0x00000000


	//----- nvinfo : EIATTR_FRAME_SIZE
	.align		4
.L_10664:
        /*f9b4*/ 	.byte	0x04, 0x11
        /*f9b6*/ 	.short	(.L_10666 - .L_10665)
	.align		4
.L_10665:
        /*f9b8*/ 	.word	index@($_ZN7cutlass13device_kernelIN5flash19enable_sm80_to_sm89INS1_16FlashAttnBwdSm80INS1_25CollectiveMainloopBwdSm80ILi2ELi2EN4cute5tupleIJNS5_1CILi128EEES8_NS7_ILi64EEEEEENS_10bfloat16_tEfNS_4arch4Sm80ELb0ELb1ELb1ELb0ELb0ELb0ELb0ELb0ELi2ELi4ELi4ELi4ELb0EEENS1_24CollectiveEpilogueBwdGQAISA_fSD_Li256ELb0ELb0EEENS1_19SingleTileSchedulerILb0ELb0ELb0ELi128EEEEEEEEEvNT_6ParamsE$_ZZN4cute13to_mixed_bitsINS_5tupleIJNS1_IJNS_1CILi4EEENS2_ILi8EEEEEENS2_ILi2EEENS2_ILi1EEEEEENS1_IJNS1_IJNS2_ILi128EEENS2_ILi0EEEEEES4_SA_EEENS1_IJNS1_IJiiEEEiSA_EEEEEDaRKT_RKT0_RKT1_ENKUlRKT_RKT0_RKT1_E_clIS6_S4_iEEDaSQ_ST_SW_)
        /*f9bc*/ 	.word	0x00000000


	//----- nvinfo : EIATTR_FRAME_SIZE
	.align		4
.L_10666:
        /*f9c0*/ 	.byte	0x04, 0x11
        /*f9c2*/ 	.short	(.L_10668 - .L_10667)
	.align		4
.L_10667:
        /*f9c4*/ 	.word	index@($_ZN7cutlass13device_kernelIN5flash19enable_sm80_to_sm89INS1_16FlashAttnBwdSm80INS1_25CollectiveMainloopBwdSm80ILi2ELi2EN4cute5tupleIJNS5_1CILi128EEES8_NS7_ILi64EEEEEENS_10bfloat16_tEfNS_4arch4Sm80ELb0ELb1ELb1ELb0ELb0ELb0ELb0ELb0ELi2ELi4ELi4ELi4ELb0EEENS1_24CollectiveEpilogueBwdGQAISA_fSD_Li256ELb0ELb0EEENS1_19SingleTileSchedulerILb0ELb0ELb0ELi128EEEEEEEEEvNT_6ParamsE$_ZZN4cute13to_mixed_bitsINS_5tupleIJNS1_IJNS_1CILi4EEENS2_ILi8EEEEEENS2_ILi2EEENS2_ILi1EEEEEENS1_IJNS1_IJNS2_ILi128EEENS2_ILi0EEEEEES4_SA_EEENS1_IJNS1_IJiiEEEiSA_EEEEEDaRKT_RKT0_RKT1_ENKUlRKT_RKT0_RKT1_E_clIS5_SB_SD_EEDaSQ_ST_SW_)
        /*f9c8*/ 	.word	0x00000000


	//----- nvinfo : EIATTR_FRAME_SIZE
	.align		4
.L_10668:
        /*f9cc*/ 	.byte	0x04, 0x11
        /*f9ce*/ 	.short	(.L_10670 - .L_10669)
	.align		4
.L_10669:
        /*f9d0*/ 	.word	index@($_ZN7cutlass13device_kernelIN5flash19enable_sm80_to_sm89INS1_16FlashAttnBwdSm80INS1_25CollectiveMainloopBwdSm80ILi2ELi2EN4cute5tupleIJNS5_1CILi128EEES8_NS7_ILi64EEEEEENS_10bfloat16_tEfNS_4arch4Sm80ELb0ELb1ELb1ELb0ELb0ELb0ELb0ELb0ELi2ELi4ELi4ELi4ELb0EEENS1_24CollectiveEpilogueBwdGQAISA_fSD_Li256ELb0ELb0EEENS1_19SingleTileSchedulerILb0ELb0ELb0ELi128EEEEEEEEEvNT_6ParamsE$_ZZN4cute13to_mixed_bitsINS_5tupleIJNS1_IJNS_1CILi4EEENS2_ILi8EEEEEENS2_ILi2EEENS2_ILi1EEEEEENS1_IJNS1_IJNS2_ILi128EEENS2_ILi0EEEEEES4_SA_EEENS1_IJNS1_IJiiEEEiSA_EEEEEDaRKT_RKT0_RKT1_ENKUlDpRKT_E_clIJNS_9MixedBitsILj0ELj384EEENSU_ILj0ELj8EEENS2_ILj0EEEEEEDaSR_)
        /*f9d4*/ 	.word	0x00000000


	//----- nvinfo : EIATTR_FRAME_SIZE
	.align		4
.L_10670:
        /*f9d8*/ 	.byte	0x04, 0x11
        /*f9da*/ 	.short	(.L_10672 - .L_10671)
	.align		4
.L_10671:
        /*f9dc*/ 	.word	index@($_ZN7cutlass13device_kernelIN5flash19enable_sm80_to_sm89INS1_16FlashAttnBwdSm80INS1_25CollectiveMainloopBwdSm80ILi2ELi2EN4cute5tupleIJNS5_1CILi128EEES8_NS7_ILi64EEEEEENS_10bfloat16_tEfNS_4arch4Sm80ELb0ELb1ELb1ELb0ELb0ELb0ELb0ELb0ELi2ELi4ELi4ELi4ELb0EEENS1_24CollectiveEpilogueBwdGQAISA_fSD_Li256ELb0ELb0EEENS1_19SingleTileSchedulerILb0ELb0ELb0ELi128EEEEEEEEEvNT_6ParamsE$_ZZN4cute13to_mixed_bitsINS_5tupleIJNS1_IJNS_1CILi4EEENS2_ILi8EEEEEENS2_ILi2EEENS2_ILi1EEEEEENS1_IJNS1_IJNS2_ILi0EEENS2_ILi64EEEEEES9_S9_EEENS1_IJNS1_IJiiEEEiS9_EEEEEDaRKT_RKT0_RKT1_ENKUlRKT_RKT0_RKT1_E_clIS5_SB_SD_EEDaSQ_ST_SW_)
        /*f9e0*/ 	.word	0x00000000


	//----- nvinfo : EIATTR_FRAME_SIZE
	.align		4
.L_10672:
        /*f9e4*/ 	.byte	0x04, 0x11
        /*f9e6*/ 	.short	(.L_10674 - .L_10673)
	.align		4
.L_10673:
        /*f9e8*/ 	.word	index@($_ZN7cutlass13device_kernelIN5flash19enable_sm80_to_sm89INS1_16FlashAttnBwdSm80INS1_25CollectiveMainloopBwdSm80ILi2ELi2EN4cute5tupleIJNS5_1CILi128EEES8_NS7_ILi64EEEEEENS_10bfloat16_tEfNS_4arch4Sm80ELb0ELb1ELb1ELb0ELb0ELb0ELb0ELb0ELi2ELi4ELi4ELi4ELb0EEENS1_24CollectiveEpilogueBwdGQAISA_fSD_Li256ELb0ELb0EEENS1_19SingleTileSchedulerILb0ELb0ELb0ELi128EEEEEEEEEvNT_6ParamsE$_ZZN4cute13to_mixed_bitsINS_5tupleIJNS1_IJNS_1CILi4EEENS2_ILi8EEEEEENS2_ILi2EEENS2_ILi1EEEEEENS1_IJNS1_IJNS2_ILi0EEENS2_ILi64EEEEEES9_S9_EEENS1_IJNS1_IJiiEEEiS9_EEEEEDaRKT_RKT0_RKT1_ENKUlDpRKT_E_clIJNS_9MixedBitsILj0ELj448EEENS2_ILj0EEESW_EEEDaSR_)
        /*f9ec*/ 	.word	0x00000000


	//----- nvinfo : EIATTR_FRAME_SIZE
	.align		4
.L_10674:
        /*f9f0*/ 	.byte	0x04, 0x11
        /*f9f2*/ 	.short	(.L_10676 - .L_10675)
	.align		4
.L_10675:
        /*f9f4*/ 	.word	index@($_ZN7cutlass13device_kernelIN5flash19enable_sm80_to_sm89INS1_16FlashAttnBwdSm80INS1_25CollectiveMainloopBwdSm80ILi2ELi2EN4cute5tupleIJNS5_1CILi128EEES8_NS7_ILi64EEEEEENS_10bfloat16_tEfNS_4arch4Sm80ELb0ELb1ELb1ELb0ELb0ELb0ELb0ELb0ELi2ELi4ELi4ELi4ELb0EEENS1_24CollectiveEpilogueBwdGQAISA_fSD_Li256ELb0ELb0EEENS1_19SingleTileSchedulerILb0ELb0ELb0ELi128EEEEEEEEEvNT_6ParamsE$_ZZN4cute12filter_tupleINS_5tupleIJiNS_1CILi0EEEEEES4_ZNS_6detail9lift_diceIS4_S4_EEDaRKT_RKT0_EUlRKT_RKT0_E_EEDaS9_SC_OT1_ENKUlDpSF_E_clIJNS1_IJiEEENS1_IJS3_EEEEEEDaSM_)
        /*f9f8*/ 	.word	0x00000000


	//----- nvinfo : EIATTR_FRAME_SIZE
	.align		4
.L_10676:
        /*f9fc*/ 	.byte	0x04, 0x11
        /*f9fe*/ 	.short	(.L_10678 - .L_10677)
	.align		4
.L_10677:
        /*fa00*/ 	.word	index@($_ZN7cutlass13device_kernelIN5flash19enable_sm80_to_sm89INS1_16FlashAttnBwdSm80INS1_25CollectiveMainloopBwdSm80ILi2ELi2EN4cute5tupleIJNS5_1CILi128EEES8_NS7_ILi64EEEEEENS_10bfloat16_tEfNS_4arch4Sm80ELb0ELb1ELb1ELb0ELb0ELb0ELb0ELb0ELi2ELi4ELi4ELi4ELb0EEENS1_24CollectiveEpilogueBwdGQAISA_fSD_Li256ELb0ELb0EEENS1_19SingleTileSchedulerILb0ELb0ELb0ELi128EEEEEEEEEvNT_6ParamsE$_ZZN4cute12filter_tupleINS_5tupleIJiNS1_IJiNS_1CILi0EEEEEEEEES5_ZNS_6detail9lift_diceIS5_S5_EEDaRKT_RKT0_EUlRKT_RKT0_E_EEDaSA_SD_OT1_ENKUlDpSG_E_clIJNS1_IJiEEES4_EEEDaSN_)
        /*fa04*/ 	.word	0x00000000


	//----- nvinfo : EIATTR_FRAME_SIZE
	.align		4
.L_10678:
        /*fa08*/ 	.byte	0x04, 0x11
        /*fa0a*/ 	.short	(.L_10680 - .L_10679)
	.align		4
.L_10679:
        /*fa0c*/ 	.word	index@($_ZN7cutlass13device_kernelIN5flash19enable_sm80_to_sm89INS1_16FlashAttnBwdSm80INS1_25CollectiveMainloopBwdSm80ILi2ELi2EN4cute5tupleIJNS5_1CILi128EEES8_NS7_ILi64EEEEEENS_10bfloat16_tEfNS_4arch4Sm80ELb0ELb1ELb1ELb0ELb0ELb0ELb0ELb0ELi2ELi4ELi4ELi4ELb0EEENS1_24CollectiveEpilogueBwdGQAISA_fSD_Li256ELb0ELb0EEENS1_19SingleTileSchedulerILb0ELb0ELb0ELi128EEEEEEEEEvNT_6ParamsE$_ZZN4cute12filter_tupleINS_5tupleIJNS_1CILi4096EEENS1_IJiiEEEEEEZNS_16flatten_to_tupleIS5_EEDaRKT_EUlRKT_E_EEDaS9_OT0_ENKUlDpSC_E_clIJNS1_IJS3_EEES4_EEEDaSG_)
        /*fa10*/ 	.word	0x00000000


	//----- nvinfo : EIATTR_FRAME_SIZE
	.align		4
.L_10680:
        /*fa14*/ 	.byte	0x04, 0x11
        /*fa16*/ 	.short	(.L_10682 - .L_10681)
	.align		4
.L_10681:
        /*fa18*/ 	.word	index@($_ZN7cutlass13device_kernelIN5flash19enable_sm80_to_sm89INS1_16FlashAttnBwdSm80INS1_25CollectiveMainloopBwdSm80ILi2ELi2EN4cute5tupleIJNS5_1CILi128EEES8_NS7_ILi64EEEEEENS_10bfloat16_tEfNS_4arch4Sm80ELb0ELb1ELb1ELb0ELb0ELb0ELb0ELb0ELi2ELi4ELi4ELi4ELb0EEENS1_24CollectiveEpilogueBwdGQAISA_fSD_Li256ELb0ELb0EEENS1_19SingleTileSchedulerILb0ELb0ELb0ELi128EEEEEEEEEvNT_6ParamsE$_ZZN4cute12filter_tupleINS_5tupleIJNS_1CILi4096EEENS1_IJNS1_IJiiEEENS2_ILi8192EEEEEEEEEZNS_16flatten_to_tupleIS7_EEDaRKT_EUlRKT_E_EEDaSB_OT0_ENKUlDpSE_E_clIJNS1_IJS3_EEENS1_IJiiS5_EEEEEEDaSI_)
        /*fa1c*/ 	.word	0x00000000


	//----- nvinfo : EIATTR_FRAME_SIZE
	.align		4
.L_10682:
        /*fa20*/ 	.byte	0x04, 0x11
        /*fa22*/ 	.short	(.L_10684 - .L_10683)
	.align		4
.L_10683:
        /*fa24*/ 	.word	index@($_ZN7cutlass13device_kernelIN5flash19enable_sm80_to_sm89INS1_16FlashAttnBwdSm80INS1_25CollectiveMainloopBwdSm80ILi2ELi2EN4cute5tupleIJNS5_1CILi128EEES8_NS7_ILi64EEEEEENS_10bfloat16_tEfNS_4arch4Sm80ELb0ELb1ELb1ELb0ELb0ELb0ELb0ELb0ELi2ELi4ELi4ELi4ELb0EEENS1_24CollectiveEpilogueBwdGQAISA_fSD_Li256ELb0ELb0EEENS1_19SingleTileSchedulerILb0ELb0ELb0ELi128EEEEEEEEEvNT_6ParamsE$_ZZN4cute12filter_tupleINS_5tupleIJNS_1CILi1EEENS1_IJiiiEEENS2_ILi64EEENS1_IJNS2_ILi72EEENS2_ILi144EEENS2_ILi288EEEEEENS2_ILi512EEEEEEZNS_7flattenISB_EEDaRKT_EUlRKT_E_EEDaSF_OT0_ENKUlDpSI_E_clIJNS1_IJS3_EEES4_NS1_IJS5_EEES9_NS1_IJSA_EEEEEEDaSM_)
        /*fa28*/ 	.word	0x00000000


	//----- nvinfo : EIATTR_FRAME_SIZE
	.align		4
.L_10684:
        /*fa2c*/ 	.byte	0x04, 0x11
        /*fa2e*/ 	.short	(.L_10686 - .L_10685)
	.align		4
.L_10685:
        /*fa30*/ 	.word	index@($_ZN7cutlass13device_kernelIN5flash19enable_sm80_to_sm89INS1_16FlashAttnBwdSm80INS1_25CollectiveMainloopBwdSm80ILi2ELi2EN4cute5tupleIJNS5_1CILi128EEES8_NS7_ILi64EEEEEENS_10bfloat16_tEfNS_4arch4Sm80ELb0ELb1ELb1ELb0ELb0ELb0ELb0ELb0ELi2ELi4ELi4ELi4ELb0EEENS1_24CollectiveEpilogueBwdGQAISA_fSD_Li256ELb0ELb0EEENS1_19SingleTileSchedulerILb0ELb0ELb0ELi128EEEEEEEEEvNT_6ParamsE$_ZZN4cute12filter_tupleINS_5tupleIJNS_1CILi1EEENS1_IJNS2_ILi8EEEiiEEENS2_ILi64EEENS1_IJiNS2_ILi144EEENS2_ILi288EEEEEENS2_ILi512EEEEEEZNS_7flattenISB_EEDaRKT_EUlRKT_E_EEDaSF_OT0_ENKUlDpSI_E_clIJNS1_IJS3_EEES5_NS1_IJS6_EEES9_NS1_IJSA_EEEEEEDaSM_)
        /*fa34*/ 	.word	0x00000000


	//----- nvinfo : EIATTR_FRAME_SIZE
	.align		4
.L_10686:
        /*fa38*/ 	.byte	0x04, 0x11
        /*fa3a*/ 	.short	(.L_10688 - .L_10687)
	.align		4
.L_10687:
        /*fa3c*/ 	.word	index@($_ZN7cutlass13device_kernelIN5flash19enable_sm80_to_sm89INS1_16FlashAttnBwdSm80INS1_25CollectiveMainloopBwdSm80ILi2ELi2EN4cute5tupleIJNS5_1CILi128EEES8_NS7_ILi64EEEEEENS_10bfloat16_tEfNS_4arch4Sm80ELb0ELb1ELb1ELb0ELb0ELb0ELb0ELb0ELi2ELi4ELi4ELi4ELb0EEENS1_24CollectiveEpilogueBwdGQAISA_fSD_Li256ELb0ELb0EEENS1_19SingleTileSchedulerILb0ELb0ELb0ELi128EEEEEEEEEvNT_6ParamsE$_ZZN4cute12filter_tupleINS_5tupleIJNS_1CILi1024EEENS1_IJiiEEEEEEZNS_16flatten_to_tupleIS5_EEDaRKT_EUlRKT_E_EEDaS9_OT0_ENKUlDpSC_E_clIJNS1_IJS3_EEES4_EEEDaSG_)
        /*fa40*/ 	.word	0x00000000


	//----- nvinfo : EIATTR_FRAME_SIZE
	.align		4
.L_10688:
        /*fa44*/ 	.byte	0x04, 0x11
        /*fa46*/ 	.short	(.L_10690 - .L_10689)
	.align		4
.L_10689:
        /*fa48*/ 	.word	index@($_ZN7cutlass13device_kernelIN5flash19enable_sm80_to_sm89INS1_16FlashAttnBwdSm80INS1_25CollectiveMainloopBwdSm80ILi2ELi2EN4cute5tupleIJNS5_1CILi128EEES8_NS7_ILi64EEEEEENS_10bfloat16_tEfNS_4arch4Sm80ELb0ELb1ELb1ELb0ELb0ELb0ELb0ELb0ELi2ELi4ELi4ELi4ELb0EEENS1_24CollectiveEpilogueBwdGQAISA_fSD_Li256ELb0ELb0EEENS1_19SingleTileSchedulerILb0ELb0ELb0ELi128EEEEEEEEEvNT_6ParamsE$_ZZN4cute12filter_tupleINS_5tupleIJNS_1CILi0EEENS_10UnderscoreEEEENS1_IJNS1_IJS3_S3_EEEiEEEZNS_6detail10lift_sliceIS5_S7_EEDaRKT_RKT0_EUlRKT_RKT0_E_EEDaSC_SF_OT1_ENKUlDpSI_E_clIJNS1_IJEEENS1_IJiEEEEEEDaSP_)
        /*fa4c*/ 	.word	0x00000000


	//----- nvinfo : EIATTR_FRAME_SIZE
	.align		4
.L_10690:
        /*fa50*/ 	.byte	0x04, 0x11
        /*fa52*/ 	.short	(.L_10692 - .L_10691)
	.align		4
.L_10691:
        /*fa54*/ 	.word	index@($_ZN7cutlass13device_kernelIN5flash19enable_sm80_to_sm89INS1_16FlashAttnBwdSm80INS1_25CollectiveMainloopBwdSm80ILi2ELi2EN4cute5tupleIJNS5_1CILi128EEES8_NS7_ILi64EEEEEENS_10bfloat16_tEfNS_4arch4Sm80ELb0ELb1ELb1ELb0ELb0ELb0ELb0ELb0ELi2ELi4ELi4ELi4ELb0EEENS1_24CollectiveEpilogueBwdGQAISA_fSD_Li256ELb0ELb0EEENS1_19SingleTileSchedulerILb0ELb0ELb0ELi128EEEEEEEEEvNT_6ParamsE$_ZZN4cute12filter_tupleINS_5tupleIJNS_1CILi0EEENS1_IJNS2_ILi1EEENS2_ILi512EEEiEEEEEEZNS_16flatten_to_tupleIS7_EEDaRKT_EUlRKT_E_EEDaSB_OT0_ENKUlDpSE_E_clIJNS1_IJS3_EEES6_EEEDaSI_)
        /*fa58*/ 	.word	0x00000000


	//----- nvinfo : EIATTR_FRAME_SIZE
	.align		4
.L_10692:
        /*fa5c*/ 	.byte	0x04, 0x11
        /*fa5e*/ 	.short	(.L_10694 - .L_10693)
	.align		4
.L_10693:
        /*fa60*/ 	.word	index@($_ZN7cutlass13device_kernelIN5flash19enable_sm80_to_sm89INS1_16FlashAttnBwdSm80INS1_25CollectiveMainloopBwdSm80ILi2ELi2EN4cute5tupleIJNS5_1CILi128EEES8_NS7_ILi64EEEEEENS_10bfloat16_tEfNS_4arch4Sm80ELb0ELb1ELb1ELb0ELb0ELb0ELb0ELb0ELi2ELi4ELi4ELi4ELb0EEENS1_24CollectiveEpilogueBwdGQAISA_fSD_Li256ELb0ELb0EEENS1_19SingleTileSchedulerILb0ELb0ELb0ELi128EEEEEEEEEvNT_6ParamsE$_ZZN4cute12filter_tupleINS_5tupleIJNS_10UnderscoreES2_iEEENS1_IJNS1_IJNS_1CILi1EEENS4_ILi0EEEEEEiNS4_ILi1024EEEEEEZNS_5sliceIS3_S9_EEDaRKT_RKT0_EUlRKT_RKT0_E_EEDaSD_SG_OT1_ENKUlDpSJ_E_clIJNS1_IJS7_EEENS1_IJiEEENS1_IJEEEEEEDaSQ_)
        /*fa64*/ 	.word	0x00000000


	//----- nvinfo : EIATTR_FRAME_SIZE
	.align		4
.L_10694:
        /*fa68*/ 	.byte	0x04, 0x11
        /*fa6a*/ 	.short	(.L_10696 - .L_10695)
	.align		4
.L_10695:
        /*fa6c*/ 	.word	index@($_ZN7cutlass13device_kernelIN5flash19enable_sm80_to_sm89INS1_16FlashAttnBwdSm80INS1_25CollectiveMainloopBwdSm80ILi2ELi2EN4cute5tupleIJNS5_1CILi128EEES8_NS7_ILi64EEEEEENS_10bfloat16_tEfNS_4arch4Sm80ELb0ELb1ELb1ELb0ELb0ELb0ELb0ELb0ELi2ELi4ELi4ELi4ELb0EEENS1_24CollectiveEpilogueBwdGQAISA_fSD_Li256ELb0ELb0EEENS1_19SingleTileSchedulerILb0ELb0ELb0ELi128EEEEEEEEEvNT_6ParamsE$_ZZN4cute12filter_tupleINS_5tupleIJNS_10UnderscoreES2_S2_iEEENS1_IJNS1_IJNS_1CILi1EEENS4_ILi0EEEEEElS6_lEEEZNS_5sliceIS3_S8_EEDaRKT_RKT0_EUlRKT_RKT0_E_EEDaSC_SF_OT1_ENKUlDpSI_E_clIJNS1_IJS7_EEENS1_IJlEEENS1_IJS6_EEENS1_IJEEEEEEDaSP_)
        /*fa70*/ 	.word	0x00000000


	//----- nvinfo : EIATTR_FRAME_SIZE
	.align		4
.L_10696:
        /*fa74*/ 	.byte	0x04, 0x11
        /*fa76*/ 	.short	(.L_10698 - .L_10697)
	.align		4
.L_10697:
        /*fa78*/ 	.word	index@($_ZN7cutlass13device_kernelIN5flash19enable_sm80_to_sm89INS1_16FlashAttnBwdSm80INS1_25CollectiveMainloopBwdSm80ILi2ELi2EN4cute5tupleIJNS5_1CILi128EEES8_NS7_ILi64EEEEEENS_10bfloat16_tEfNS_4arch4Sm80ELb0ELb1ELb1ELb0ELb0ELb0ELb0ELb0ELi2ELi4ELi4ELi4ELb0EEENS1_24CollectiveEpilogueBwdGQAISA_fSD_Li256ELb0ELb0EEENS1_19SingleTileSchedulerILb0ELb0ELb0ELi128EEEEEEEEEvNT_6ParamsE$_ZZN4cute12filter_tupleINS_5tupleIJNS_10UnderscoreES2_S2_iEEENS1_IJNS1_IJNS_1CILi1EEENS4_ILi0EEEEEEiNS4_ILi1024EEENS4_ILi8192EEEEEEZNS_5sliceIS3_SA_EEDaRKT_RKT0_EUlRKT_RKT0_E_EEDaSE_SH_OT1_ENKUlDpSK_E_clIJNS1_IJS7_EEENS1_IJiEEENS1_IJS8_EEENS1_IJEEEEEEDaSR_)
        /*fa7c*/ 	.word	0x00000000


	//----- nvinfo : EIATTR_FRAME_SIZE
	.align		4
.L_10698:
        /*fa80*/ 	.byte	0x04, 0x11
        /*fa82*/ 	.short	(.L_10700 - .L_10699)
	.align		4
.L_10699:
        /*fa84*/ 	.word	index@($_ZN7cutlass13device_kernelIN5flash19enable_sm80_to_sm89INS1_16FlashAttnBwdSm80INS1_25CollectiveMainloopBwdSm80ILi2ELi2EN4cute5tupleIJNS5_1CILi128EEES8_NS7_ILi64EEEEEENS_10bfloat16_tEfNS_4arch4Sm80ELb0ELb1ELb1ELb0ELb0ELb0ELb0ELb0ELi2ELi4ELi4ELi4ELb0EEENS1_24CollectiveEpilogueBwdGQAISA_fSD_Li256ELb0ELb0EEENS1_19SingleTileSchedulerILb0ELb0ELb0ELi128EEEEEEEEEvNT_6ParamsE$_ZZN4cute12filter_tupleINS_5tupleIJNS_10UnderscoreES2_S2_iEEENS1_IJNS1_IJNS_1CILi1EEENS4_ILi0EEEEEENS4_ILi4096EEENS1_IJiiEEENS1_IJS6_NS4_ILi8192EEEEEEEEEZNS_5sliceIS3_SC_EEDaRKT_RKT0_EUlRKT_RKT0_E_EEDaSG_SJ_OT1_ENKUlDpSM_E_clIJNS1_IJS7_EEENS1_IJS8_EEENS1_IJS9_EEENS1_IJEEEEEEDaST_)
        /*fa88*/ 	.word	0x00000000


	//----- nvinfo : EIATTR_FRAME_SIZE
	.align		4
.L_10700:
        /*fa8c*/ 	.byte	0x04, 0x11
        /*fa8e*/ 	.short	(.L_10702 - .L_10701)
	.align		4
.L_10701:
        /*fa90*/ 	.word	index@($_ZN7cutlass13device_kernelIN5flash19enable_sm80_to_sm89INS1_16FlashAttnBwdSm80INS1_25CollectiveMainloopBwdSm80ILi2ELi2EN4cute5tupleIJNS5_1CILi128EEES8_NS7_ILi64EEEEEENS_10bfloat16_tEfNS_4arch4Sm80ELb0ELb1ELb1ELb0ELb0ELb0ELb0ELb0ELi2ELi4ELi4ELi4ELb0EEENS1_24CollectiveEpilogueBwdGQAISA_fSD_Li256ELb0ELb0EEENS1_19SingleTileSchedulerILb0ELb0ELb0ELi128EEEEEEEEEvNT_6ParamsE$_ZZN4cute12filter_tupleINS_5tupleIJNS_10UnderscoreES2_NS_1CILi0EEEEEENS1_IJNS1_IJNS3_ILi1EEES4_EEEiNS3_ILi1024EEEEEEZNS_5sliceIS5_S9_EEDaRKT_RKT0_EUlRKT_RKT0_E_EEDaSD_SG_OT1_ENKUlDpSJ_E_clIJNS1_IJS7_EEENS1_IJiEEENS1_IJEEEEEEDaSQ_)
        /*fa94*/ 	.word	0x00000000


	//----- nvinfo : EIATTR_FRAME_SIZE
	.align		4
.L_10702:
        /*fa98*/ 	.byte	0x04, 0x11
        /*fa9a*/ 	.short	(.L_10704 - .L_10703)
	.align		4
.L_10703:
        /*fa9c*/ 	.word	index@($_ZN7cutlass13device_kernelIN5flash19enable_sm80_to_sm89INS1_16FlashAttnBwdSm80INS1_25CollectiveMainloopBwdSm80ILi2ELi2EN4cute5tupleIJNS5_1CILi128EEES8_NS7_ILi64EEEEEENS_10bfloat16_tEfNS_4arch4Sm80ELb0ELb1ELb1ELb0ELb0ELb0ELb0ELb0ELi2ELi4ELi4ELi4ELb0EEENS1_24CollectiveEpilogueBwdGQAISA_fSD_Li256ELb0ELb0EEENS1_19SingleTileSchedulerILb0ELb0ELb0ELi128EEEEEEEEEvNT_6ParamsE$_ZZN4cute12filter_tupleINS_5tupleIJNS1_IJiiEEENS_1CILi8192EEEEEEZNS_16flatten_to_tupleIS5_EEDaRKT_EUlRKT_E_EEDaS9_OT0_ENKUlDpSC_E_clIJS2_NS1_IJS4_EEEEEEDaSG_)
        /*faa0*/ 	.word	0x00000000


	//----- nvinfo : EIATTR_FRAME_SIZE
	.align		4
.L_10704:
        /*faa4*/ 	.byte	0x04, 0x11
        /*faa6*/ 	.short	(.L_10706 - .L_10705)
	.align		4
.L_10705:
        /*faa8*/ 	.word	index@($_ZN7cutlass13device_kernelIN5flash19enable_sm80_to_sm89INS1_16FlashAttnBwdSm80INS1_25CollectiveMainloopBwdSm80ILi2ELi2EN4cute5tupleIJNS5_1CILi128EEES8_NS7_ILi64EEEEEENS_10bfloat16_tEfNS_4arch4Sm80ELb0ELb1ELb1ELb0ELb0ELb0ELb0ELb0ELi2ELi4ELi4ELi4ELb0EEENS1_24CollectiveEpilogueBwdGQAISA_fSD_Li256ELb0ELb0EEENS1_19SingleTileSchedulerILb0ELb0ELb0ELi128EEEEEEEEEvNT_6ParamsE$_ZZN4cute12filter_tupleINS_5tupleIJNS1_IJiiEEENS_1CILi1024EEEEEEZNS_16flatten_to_tupleIS5_EEDaRKT_EUlRKT_E_EEDaS9_OT0_ENKUlDpSC_E_clIJS2_NS1_IJS4_EEEEEEDaSG_)
        /*faac*/ 	.word	0x00000000


	//----- nvinfo : EIATTR_FRAME_SIZE
	.align		4
.L_10706:
        /*fab0*/ 	.byte	0x04, 0x11
        /*fab2*/ 	.short	(.L_10708 - .L_10707)
	.align		4
.L_10707:
        /*fab4*/ 	.word	index@($_ZN7cutlass13device_kernelIN5flash19enable_sm80_to_sm89INS1_16FlashAttnBwdSm80INS1_25CollectiveMainloopBwdSm80ILi2ELi2EN4cute5tupleIJNS5_1CILi128EEES8_NS7_ILi64EEEEEENS_10bfloat16_tEfNS_4arch4Sm80ELb0ELb1ELb1ELb0ELb0ELb0ELb0ELb0ELi2ELi4ELi4ELi4ELb0EEENS1_24CollectiveEpilogueBwdGQAISA_fSD_Li256ELb0ELb0EEENS1_19SingleTileSchedulerILb0ELb0ELb0ELi128EEEEEEEEEvNT_6ParamsE$_ZZN4cute12filter_tupleINS_5tupleIJNS1_IJiNS1_IJiNS_1CILi0EEEEEEEEENS1_IJNS_10UnderscoreENS1_IJS6_S6_EEEEEEEEES9_ZNS_4diceIS9_S9_EEDaRKT_RKT0_EUlRKT_RKT0_E_EEDaSD_SG_OT1_ENKUlDpSJ_E_clIJNS1_IJiiS3_EEENS1_IJEEEEEEDaSQ_)
        /*fab8*/ 	.word	0x00000000


	//----- nvinfo : EIATTR_FRAME_SIZE
	.align		4
.L_10708:
        /*fabc*/ 	.byte	0x04, 0x11
        /*fabe*/ 	.short	(.L_10710 - .L_10709)
	.align		4
.L_10709:
        /*fac0*/ 	.word	index@($_ZN7cutlass13device_kernelIN5flash19enable_sm80_to_sm89INS1_16FlashAttnBwdSm80INS1_25CollectiveMainloopBwdSm80ILi2ELi2EN4cute5tupleIJNS5_1CILi128EEES8_NS7_ILi64EEEEEENS_10bfloat16_tEfNS_4arch4Sm80ELb0ELb1ELb1ELb0ELb0ELb0ELb0ELb0ELi2ELi4ELi4ELi4ELb0EEENS1_24CollectiveEpilogueBwdGQAISA_fSD_Li256ELb0ELb0EEENS1_19SingleTileSchedulerILb0ELb0ELb0ELi128EEEEEEEEEvNT_6ParamsE$_ZZN4cute12filter_tupleINS_5tupleIJNS1_IJNS_1CILi0EEENS1_IJNS2_ILi1EEENS2_ILi512EEEiEEEEEENS2_ILi4096EEENS1_IJiNS2_ILi8192EEEEEEEEEZNS_7flattenISB_EEDaRKT_EUlRKT_E_EEDaSF_OT0_ENKUlDpSI_E_clIJNS1_IJS3_S4_S5_iEEENS1_IJS8_EEESA_EEEDaSM_)
        /*fac4*/ 	.word	0x00000000


	//----- nvinfo : EIATTR_FRAME_SIZE
	.align		4
.L_10710:
        /*fac8*/ 	.byte	0x04, 0x11
        /*faca*/ 	.short	(.L_10712 - .L_10711)
	.align		4
.L_10711:
        /*facc*/ 	.word	index@($_ZN7cutlass13device_kernelIN5flash19enable_sm80_to_sm89INS1_16FlashAttnBwdSm80INS1_25CollectiveMainloopBwdSm80ILi2ELi2EN4cute5tupleIJNS5_1CILi128EEES8_NS7_ILi64EEEEEENS_10bfloat16_tEfNS_4arch4Sm80ELb0ELb1ELb1ELb0ELb0ELb0ELb0ELb0ELi2ELi4ELi4ELi4ELb0EEENS1_24CollectiveEpilogueBwdGQAISA_fSD_Li256ELb0ELb0EEENS1_19SingleTileSchedulerILb0ELb0ELb0ELi128EEEEEEEEEvNT_6ParamsE$_ZZN4cute12filter_tupleINS_5tupleIJNS1_IJNS_10UnderscoreENS_1CILi0EEEEEENS1_IJS4_S2_EEEEEENS1_IJNS1_IJNS1_IJNS3_ILi1EEES4_EEES4_EEENS1_IJNS1_IJS4_S4_EEEiEEEEEEZNS_5sliceIS7_SD_EEDaRKT_RKT0_EUlRKT_RKT0_E_EEDaSH_SK_OT1_ENKUlDpSN_E_clIJNS1_IJS9_EEENS1_IJiEEEEEEDaSU_)
        /*fad0*/ 	.word	0x00000000


	//----- nvinfo : EIATTR_FRAME_SIZE
	.align		4
.L_10712:
        /*fad4*/ 	.byte	0x04, 0x11
        /*fad6*/ 	.short	(.L_10714 - .L_10713)
	.align		4
.L_10713:
        /*fad8*/ 	.word	index@($_ZN7cutlass13device_kernelIN5flash19enable_sm80_to_sm89INS1_16FlashAttnBwdSm80INS1_25CollectiveMainloopBwdSm80ILi2ELi2EN4cute5tupleIJNS5_1CILi128EEES8_NS7_ILi64EEEEEENS_10bfloat16_tEfNS_4arch4Sm80ELb0ELb1ELb1ELb0ELb0ELb0ELb0ELb0ELi2ELi4ELi4ELi4ELb0EEENS1_24CollectiveEpilogueBwdGQAISA_fSD_Li256ELb0ELb0EEENS1_19SingleTileSchedulerILb0ELb0ELb0ELi128EEEEEEEEEvNT_6ParamsE$_ZSt3minIiERKT_S2_S2_)
        /*fadc*/ 	.word	0x00000000


	//----- nvinfo : EIATTR_FRAME_SIZE
	.align		4
.L_10714:
        /*fae0*/ 	.byte	0x04, 0x11
        /*fae2*/ 	.short	(.L_10716 - .L_10715)
	.align		4
.L_10715:
        /*fae4*/ 	.word	index@($_ZN7cutlass13device_kernelIN5flash19enable_sm80_to_sm89INS1_16FlashAttnBwdSm80INS1_25CollectiveMainloopBwdSm80ILi2ELi2EN4cute5tupleIJNS5_1CILi128EEES8_NS7_ILi64EEEEEENS_10bfloat16_tEfNS_4arch4Sm80ELb0ELb1ELb1ELb0ELb0ELb0ELb0ELb0ELi2ELi4ELi4ELi4ELb0EEENS1_24CollectiveEpilogueBwdGQAISA_fSD_Li256ELb0ELb0EEENS1_19SingleTileSchedulerILb0ELb0ELb0ELi128EEEEEEEEEvNT_6ParamsE$_ZSt3maxIiERKT_S2_S2_)
        /*fae8*/ 	.word	0x00000000


	//----- nvinfo : EIATTR_FRAME_SIZE
	.align		4
.L_10716:
        /*faec*/ 	.byte	0x04, 0x11
        /*faee*/ 	.short	(.L_10718 - .L_10717)
	.align		4
.L_10717:
        /*faf0*/ 	.word	index@($_ZN7cutlass13device_kernelIN5flash19enable_sm80_to_sm89INS1_16FlashAttnBwdSm80INS1_25CollectiveMainloopBwdSm80ILi2ELi2EN4cute5tupleIJNS5_1CILi128EEES8_NS7_ILi64EEEEEENS_10bfloat16_tEfNS_4arch4Sm80ELb0ELb1ELb1ELb0ELb0ELb0ELb0ELb0ELi2ELi4ELi4ELi4ELb0EEENS1_24CollectiveEpilogueBwdGQAISA_fSD_Li256ELb0ELb0EEENS1_19SingleTileSchedulerILb0ELb0ELb0ELi128EEEEEEEEEvNT_6ParamsE$_ZN73_INTERNAL_24fd9406_37_flash_bwd_hdim64_bf16_softcap_sm80_cu_3fbc093a_29189atomicAddEPff)
        /*faf4*/ 	.word	0x00000000


	//----- nvinfo : EIATTR_FRAME_SIZE
	.align		4
.L_10718:
        /*faf8*/ 	.byte	0x04, 0x11
        /*fafa*/ 	.short	(.L_10720 - .L_10719)
	.align		4
.L_10719:
        /*fafc*/ 	.word	index@($_ZN7cutlass13device_kernelIN5flash19enable_sm80_to_sm89INS1_16FlashAttnBwdSm80INS1_25CollectiveMainloopBwdSm80ILi2ELi2EN4cute5tupleIJNS5_1CILi128EEES8_NS7_ILi64EEEEEENS_10bfloat16_tEfNS_4arch4Sm80ELb0ELb1ELb1ELb0ELb0ELb0ELb0ELb0ELi2ELi4ELi4ELi4ELb0EEENS1_24CollectiveEpilogueBwdGQAISA_fSD_Li256ELb0ELb0EEENS1_19SingleTileSchedulerILb0ELb0ELb0ELi128EEEEEEEEEvNT_6ParamsE$_ZN73_INTERNAL_24fd9406_37_flash_bwd_hdim64_bf16_softcap_sm80_cu_3fbc093a_291824__cvta_generic_to_sharedEPKv)
        /*fb00*/ 	.word	0x00000000


	//----- nvinfo : EIATTR_FRAME_SIZE
	.align		4
.L_10720:
        /*fb04*/ 	.byte	0x04, 0x11
        /*fb06*/ 	.short	(.L_10722 - .L_10721)
	.align		4
.L_10721:
        /*fb08*/ 	.word	index@($_ZN7cutlass13device_kernelIN5flash19enable_sm80_to_sm89INS1_16FlashAttnBwdSm80INS1_25CollectiveMainloopBwdSm80ILi2ELi2EN4cute5tupleIJNS5_1CILi128EEES8_NS7_ILi64EEEEEENS_10bfloat16_tEfNS_4arch4Sm80ELb0ELb1ELb1ELb0ELb0ELb0ELb0ELb0ELi2ELi4ELi4ELi4ELb0EEENS1_24CollectiveEpilogueBwdGQAISA_fSD_Li256ELb0ELb0EEENS1_19SingleTileSchedulerILb0ELb0ELb0ELi128EEEEEEEEEvNT_6ParamsE$_ZN73_INTERNAL_24fd9406_37_flash_bwd_hdim64_bf16_softcap_sm80_cu_3fbc093a_291814__viaddmin_s32Eiii)
        /*fb0c*/ 	.word	0x00000000


	//----- nvinfo : EIATTR_FRAME_SIZE
	.align		4
.L_10722:
        /*fb10*/ 	.byte	0x04, 0x11
        /*fb12*/ 	.short	(.L_10724 - .L_10723)
	.align		4
.L_10723:
        /*fb14*/ 	.word	index@($_ZN7cutlass13device_kernelIN5flash19enable_sm80_to_sm89INS1_16FlashAttnBwdSm80INS1_25CollectiveMainloopBwdSm80ILi2ELi2EN4cute5tupleIJNS5_1CILi128EEES8_NS7_ILi64EEEEEENS_10bfloat16_tEfNS_4arch4Sm80ELb0ELb1ELb1ELb0ELb0ELb0ELb0ELb0ELi2ELi4ELi4ELi4ELb0EEENS1_24CollectiveEpilogueBwdGQAISA_fSD_Li256ELb0ELb0EEENS1_19SingleTileSchedulerILb0ELb0ELb0ELi128EEEEEEEEEvNT_6ParamsE$_ZN4cute8smem_ptrIPjECI1NS_12iter_adaptorIS1_S2_EEES1_)
        /*fb18*/ 	.word	0x00000000


	//----- nvinfo : EIATTR_FRAME_SIZE
	.align		4
.L_10724:
        /*fb1c*/ 	.byte	0x04, 0x11
        /*fb1e*/ 	.short	(.L_10726 - .L_10725)
	.align		4
.L_10725:
        /*fb20*/ 	.word	index@($_ZN7cutlass13device_kernelIN5flash19enable_sm80_to_sm89INS1_16FlashAttnBwdSm80INS1_25CollectiveMainloopBwdSm80ILi2ELi2EN4cute5tupleIJNS5_1CILi128EEES8_NS7_ILi64EEEEEENS_10bfloat16_tEfNS_4arch4Sm80ELb0ELb1ELb1ELb0ELb0ELb0ELb0ELb0ELi2ELi4ELi4ELi4ELb0EEENS1_24CollectiveEpilogueBwdGQAISA_fSD_Li256ELb0ELb0EEENS1_19SingleTileSchedulerILb0ELb0ELb0ELi128EEEEEEEEEvNT_6ParamsE$_ZN4cute8smem_ptrIPfECI1NS_12iter_adaptorIS1_S2_EEES1_)
        /*fb24*/ 	.word	0x00000000


	//----- nvinfo : EIATTR_FRAME_SIZE
	.align		4
.L_10726:
        /*fb28*/ 	.byte	0x04, 0x11
        /*fb2a*/ 	.short	(.L_10728 - .L_10727)
	.align		4
.L_10727:
        /*fb2c*/ 	.word	index@($_ZN7cutlass13device_kernelIN5flash19enable_sm80_to_sm89INS1_16FlashAttnBwdSm80INS1_25CollectiveMainloopBwdSm80ILi2ELi2EN4cute5tupleIJNS5_1CILi128EEES8_NS7_ILi64EEEEEENS_10bfloat16_tEfNS_4arch4Sm80ELb0ELb1ELb1ELb0ELb0ELb0ELb0ELb0ELi2ELi4ELi4ELi4ELb0EEENS1_24CollectiveEpilogueBwdGQAISA_fSD_Li256ELb0ELb0EEENS1_19SingleTileSchedulerILb0ELb0ELb0ELi128EEEEEEEEEvNT_6ParamsE$_ZN4cute8smem_ptrIPN7cutlass9uint128_tEECI1NS_12iter_adaptorIS3_S4_EEES3_)
        /*fb30*/ 	.word	0x00000000


	//----- nvinfo : EIATTR_FRAME_SIZE
	.align		4
.L_10728:
        /*fb34*/ 	.byte	0x04, 0x11
        /*fb36*/ 	.short	(.L_10730 - .L_10729)
	.align		4
.L_10729:
        /*fb38*/ 	.word	index@($_ZN7cutlass13device_kernelIN5flash19enable_sm80_to_sm89INS1_16FlashAttnBwdSm80INS1_25CollectiveMainloopBwdSm80ILi2ELi2EN4cute5tupleIJNS5_1CILi128EEES8_NS7_ILi64EEEEEENS_10bfloat16_tEfNS_4arch4Sm80ELb0ELb1ELb1ELb0ELb0ELb0ELb0ELb0ELi2ELi4ELi4ELi4ELb0EEENS1_24CollectiveEpilogueBwdGQAISA_fSD_Li256ELb0ELb0EEENS1_19SingleTileSchedulerILb0ELb0ELb0ELi128EEEEEEEEEvNT_6ParamsE$_ZN4cute8smem_ptrIPN7cutlass10bfloat16_tEECI1NS_12iter_adaptorIS3_S4_EEES3_)
        /*fb3c*/ 	.word	0x00000000


	//----- nvinfo : EIATTR_FRAME_SIZE
	.align		4
.L_10730:
        /*fb40*/ 	.byte	0x04, 0x11
        /*fb42*/ 	.short	(.L_10732 - .L_10731)
	.align		4
.L_10731:
        /*fb44*/ 	.word	index@($_ZN7cutlass13device_kernelIN5flash19enable_sm80_to_sm89INS1_16FlashAttnBwdSm80INS1_25CollectiveMainloopBwdSm80ILi2ELi2EN4cute5tupleIJNS5_1CILi128EEES8_NS7_ILi64EEEEEENS_10bfloat16_tEfNS_4arch4Sm80ELb0ELb1ELb1ELb0ELb0ELb0ELb0ELb0ELi2ELi4ELi4ELi4ELb0EEENS1_24CollectiveEpilogueBwdGQAISA_fSD_Li256ELb0ELb0EEENS1_19SingleTileSchedulerILb0ELb0ELb0ELi128EEEEEEEEEvNT_6ParamsE$_ZN4cute8gmem_ptrIPfECI1NS_12iter_adaptorIS1_S2_EEES1_)
        /*fb48*/ 	.word	0x00000000


	//----- nvinfo : EIATTR_FRAME_SIZE
	.align		4
.L_10732:
        /*fb4c*/ 	.byte	0x04, 0x11
        /*fb4e*/ 	.short	(.L_10734 - .L_10733)
	.align		4
.L_10733:
        /*fb50*/ 	.word	index@($_ZN7cutlass13device_kernelIN5flash19enable_sm80_to_sm89INS1_16FlashAttnBwdSm80INS1_25CollectiveMainloopBwdSm80ILi2ELi2EN4cute5tupleIJNS5_1CILi128EEES8_NS7_ILi64EEEEEENS_10bfloat16_tEfNS_4arch4Sm80ELb0ELb1ELb1ELb0ELb0ELb0ELb0ELb0ELi2ELi4ELi4ELi4ELb0EEENS1_24CollectiveEpilogueBwdGQAISA_fSD_Li256ELb0ELb0EEENS1_19SingleTileSchedulerILb0ELb0ELb0ELi128EEEEEEEEEvNT_6ParamsE$_ZN4cute8gmem_ptrIPKfECI1NS_12iter_adaptorIS2_S3_EEES2_)
        /*fb54*/ 	.word	0x00000000


	//----- nvinfo : EIATTR_FRAME_SIZE
	.align		4
.L_10734:
        /*fb58*/ 	.byte	0x04, 0x11
        /*fb5a*/ 	.short	(.L_10736 - .L_10735)
	.align		4
.L_10735:
        /*fb5c*/ 	.word	index@($_ZN7cutlass13device_kernelIN5flash19enable_sm80_to_sm89INS1_16FlashAttnBwdSm80INS1_25CollectiveMainloopBwdSm80ILi2ELi2EN4cute5tupleIJNS5_1CILi128EEES8_NS7_ILi64EEEEEENS_10bfloat16_tEfNS_4arch4Sm80ELb0ELb1ELb1ELb0ELb0ELb0ELb0ELb0ELi2ELi4ELi4ELi4ELb0EEENS1_24CollectiveEpilogueBwdGQAISA_fSD_Li256ELb0ELb0EEENS1_19SingleTileSchedulerILb0ELb0ELb0ELi128EEEEEEEEEvNT_6ParamsE$_ZN4cute8gmem_ptrIPKN7cutlass9uint128_tEECI1NS_12iter_adaptorIS4_S5_EEES4_)
        /*fb60*/ 	.word	0x00000000


	//----- nvinfo : EIATTR_FRAME_SIZE
	.align		4
.L_10736:
        /*fb64*/ 	.byte	0x04, 0x11
        /*fb66*/ 	.short	(.L_10738 - .L_10737)
	.align		4
.L_10737:
        /*fb68*/ 	.word	index@($_ZN7cutlass13device_kernelIN5flash19enable_sm80_to_sm89INS1_16FlashAttnBwdSm80INS1_25CollectiveMainloopBwdSm80ILi2ELi2EN4cute5tupleIJNS5_1CILi128EEES8_NS7_ILi64EEEEEENS_10bfloat16_tEfNS_4arch4Sm80ELb0ELb1ELb1ELb0ELb0ELb0ELb0ELb0ELi2ELi4ELi4ELi4ELb0EEENS1_24CollectiveEpilogueBwdGQAISA_fSD_Li256ELb0ELb0EEENS1_19SingleTileSchedulerILb0ELb0ELb0ELi128EEEEEEEEEvNT_6ParamsE$_ZN4cute8gmem_ptrIPKN7cutlass10bfloat16_tEECI1NS_12iter_adaptorIS4_S5_EEES4_)
        /*fb6c*/ 	.word	0x00000000


	//----- nvinfo : EIATTR_FRAME_SIZE
	.align		4
.L_10738:
        /*fb70*/ 	.byte	0x04, 0x11
        /*fb72*/ 	.short	(.L_10740 - .L_10739)
	.align		4
.L_10739:
        /*fb74*/ 	.word	index@($_ZN7cutlass13device_kernelIN5flash19enable_sm80_to_sm89INS1_16FlashAttnBwdSm80INS1_25CollectiveMainloopBwdSm80ILi2ELi2EN4cute5tupleIJNS5_1CILi128EEES8_NS7_ILi64EEEEEENS_10bfloat16_tEfNS_4arch4Sm80ELb0ELb1ELb1ELb0ELb0ELb0ELb0ELb0ELi2ELi4ELi4ELi4ELb0EEENS1_24CollectiveEpilogueBwdGQAISA_fSD_Li256ELb0ELb0EEENS1_19SingleTileSchedulerILb0ELb0ELb0ELi128EEEEEEEEEvNT_6ParamsE$_ZN4cute5tupleIJiiEEC2ERKiS3_)
        /*fb78*/ 	.word	0x00000000


	//----- nvinfo : EIATTR_FRAME_SIZE
	.align		4
.L_10740:
        /*fb7c*/ 	.byte	0x04, 0x11
        /*fb7e*/ 	.short	(.L_10742 - .L_10741)
	.align		4
.L_10741:
        /*fb80*/ 	.word	index@($_ZN7cutlass13device_kernelIN5flash19enable_sm80_to_sm89INS1_16FlashAttnBwdSm80INS1_25CollectiveMainloopBwdSm80ILi2ELi2EN4cute5tupleIJNS5_1CILi128EEES8_NS7_ILi64EEEEEENS_10bfloat16_tEfNS_4arch4Sm80ELb0ELb1ELb1ELb0ELb0ELb0ELb0ELb0ELi2ELi4ELi4ELi4ELb0EEENS1_24CollectiveEpilogueBwdGQAISA_fSD_Li256ELb0ELb0EEENS1_19SingleTileSchedulerILb0ELb0ELb0ELi128EEEEEEEEEvNT_6ParamsE$_ZN4cute5tupleIJiNS_1CILi0EEEEEC2ERKiRKS2_)
        /*fb84*/ 	.word	0x00000000


	//----- nvinfo : EIATTR_FRAME_SIZE
	.align		4
.L_10742:
        /*fb88*/ 	.byte	0x04, 0x11
        /*fb8a*/ 	.short	(.L_10744 - .L_10743)
	.align		4
.L_10743:
        /*fb8c*/ 	.word	index@($_ZN7cutlass13device_kernelIN5flash19enable_sm80_to_sm89INS1_16FlashAttnBwdSm80INS1_25CollectiveMainloopBwdSm80ILi2ELi2EN4cute5tupleIJNS5_1CILi128EEES8_NS7_ILi64EEEEEENS_10bfloat16_tEfNS_4arch4Sm80ELb0ELb1ELb1ELb0ELb0ELb0ELb0ELb0ELi2ELi4ELi4ELi4ELb0EEENS1_24CollectiveEpilogueBwdGQAISA_fSD_Li256ELb0ELb0EEENS1_19SingleTileSchedulerILb0ELb0ELb0ELi128EEEEEEEEEvNT_6ParamsE$_ZN4cute5tupleIJiEEC2ERKi)
        /*fb90*/ 	.word	0x00000000


	//----- nvinfo : EIATTR_FRAME_SIZE
	.align		4
.L_10744:
        /*fb94*/ 	.byte	0x04, 0x11
        /*fb96*/ 	.short	(.L_10746 - .L_10745)
	.align		4
.L_10745:
        /*fb98*/ 	.word	index@($_ZN7cutlass13device_kernelIN5flash19enable_sm80_to_sm89INS1_16FlashAttnBwdSm80INS1_25CollectiveMainloopBwdSm80ILi2ELi2EN4cute5tupleIJNS5_1CILi128EEES8_NS7_ILi64EEEEEENS_10bfloat16_tEfNS_4arch4Sm80ELb0ELb1ELb1ELb0ELb0ELb0ELb0ELb0ELi2ELi4ELi4ELi4ELb0EEENS1_24CollectiveEpilogueBwdGQAISA_fSD_Li256ELb0ELb0EEENS1_19SingleTileSchedulerILb0ELb0ELb0ELi128EEEEEEEEEvNT_6ParamsE$_ZN4cute5tupleIJNS_7SwizzleILi3ELi3ELi3EEENS_9MixedBitsILj0ELj432EEENS_6LayoutINS0_IJNS0_IJNS_1CILi2EEES7_S7_EEES7_NS6_ILi8EEEEEENS0_IJNS0_IJNS6_ILi64EEES9_NS6_ILi512EEEEEENS6_ILi8192EEENS6_ILi1024EEEEEEEEEEC2ERKS2_RKS4_RKSH_)
        /*fb9c*/ 	.word	0x00000000


	//----- nvinfo : EIATTR_FRAME_SIZE
	.align		4
.L_10746:
        /*fba0*/ 	.byte	0x04, 0x11
        /*fba2*/ 	.short	(.L_10748 - .L_10747)
	.align		4
.L_10747:
        /*fba4*/ 	.word	index@($_ZN7cutlass13device_kernelIN5flash19enable_sm80_to_sm89INS1_16FlashAttnBwdSm80INS1_25CollectiveMainloopBwdSm80ILi2ELi2EN4cute5tupleIJNS5_1CILi128EEES8_NS7_ILi64EEEEEENS_10bfloat16_tEfNS_4arch4Sm80ELb0ELb1ELb1ELb0ELb0ELb0ELb0ELb0ELi2ELi4ELi4ELi4ELb0EEENS1_24CollectiveEpilogueBwdGQAISA_fSD_Li256ELb0ELb0EEENS1_19SingleTileSchedulerILb0ELb0ELb0ELi128EEEEEEEEEvNT_6ParamsE$_ZN4cute5tupleIJNS_1CILi2EEEiEEC2ERKS2_RKi)
        /*fba8*/ 	.word	0x00000000


	//----- nvinfo : EIATTR_FRAME_SIZE
	.align		4
.L_10748:
        /*fbac*/ 	.byte	0x04, 0x11
        /*fbae*/ 	.short	(.L_10750 - .L_10749)
	.align		4
.L_10749:
        /*fbb0*/ 	.word	index@($_ZN7cutlass13device_kernelIN5flash19enable_sm80_to_sm89INS1_16FlashAttnBwdSm80INS1_25CollectiveMainloopBwdSm80ILi2ELi2EN4cute5tupleIJNS5_1CILi128EEES8_NS7_ILi64EEEEEENS_10bfloat16_tEfNS_4arch4Sm80ELb0ELb1ELb1ELb0ELb0ELb0ELb0ELb0ELi2ELi4ELi4ELi4ELb0EEENS1_24CollectiveEpilogueBwdGQAISA_fSD_Li256ELb0ELb0EEENS1_19SingleTileSchedulerILb0ELb0ELb0ELi128EEEEEEEEEvNT_6ParamsE$_ZN4cute5tupleIJNS_1CILi0EEEiEEC2ERKS2_RKi)
        /*fbb4*/ 	.word	0x00000000


	//----- nvinfo : EIATTR_FRAME_SIZE
	.align		4
.L_10750:
        /*fbb8*/ 	.byte	0x04, 0x11
        /*fbba*/ 	.short	(.L_10752 - .L_10751)
	.align		4
.L_10751:
        /*fbbc*/ 	.word	index@($_ZN7cutlass13device_kernelIN5flash19enable_sm80_to_sm89INS1_16FlashAttnBwdSm80INS1_25CollectiveMainloopBwdSm80ILi2ELi2EN4cute5tupleIJNS5_1CILi128EEES8_NS7_ILi64EEEEEENS_10bfloat16_tEfNS_4arch4Sm80ELb0ELb1ELb1ELb0ELb0ELb0ELb0ELb0ELi2ELi4ELi4ELi4ELb0EEENS1_24CollectiveEpilogueBwdGQAISA_fSD_Li256ELb0ELb0EEENS1_19SingleTileSchedulerILb0ELb0ELb0ELi128EEEEEEEEEvNT_6ParamsE$_ZN4cute5tupleIJNS0_IJNS_1CILi8EEENS1_ILi2EEES3_S3_S2_S3_EEENS0_IJNS1_ILi1EEEiiiNS1_ILi72EEENS1_ILi512EEEEEEEEC2ERKS4_RKS8_)
        /*fbc0*/ 	.word	0x00000000


	//----- nvinfo : EIATTR_FRAME_SIZE
	.align		4
.L_10752:
        /*fbc4*/ 	.byte	0x04, 0x11
        /*fbc6*/ 	.short	(.L_10754 - .L_10753)
	.align		4
.L_10753:
        /*fbc8*/ 	.word	index@($_ZN7cutlass13device_kernelIN5flash19enable_sm80_to_sm89INS1_16FlashAttnBwdSm80INS1_25CollectiveMainloopBwdSm80ILi2ELi2EN4cute5tupleIJNS5_1CILi128EEES8_NS7_ILi64EEEEEENS_10bfloat16_tEfNS_4arch4Sm80ELb0ELb1ELb1ELb0ELb0ELb0ELb0ELb0ELi2ELi4ELi4ELi4ELb0EEENS1_24CollectiveEpilogueBwdGQAISA_fSD_Li256ELb0ELb0EEENS1_19SingleTileSchedulerILb0ELb0ELb0ELi128EEEEEEEEEvNT_6ParamsE$_ZN4cute5tupleIJNS0_IJNS_1CILi8EEENS0_IJNS1_ILi2EEES3_S3_EEENS1_ILi1EEES4_S5_EEENS0_IJS5_NS0_IJiiiEEENS1_ILi64EEENS0_IJNS1_ILi72EEENS1_ILi144EEENS1_ILi288EEEEEENS1_ILi512EEEEEEEEC2ERKS6_RKSE_)
        /*fbcc*/ 	.word	0x00000000


	//----- nvinfo : EIATTR_FRAME_SIZE
	.align		4
.L_10754:
        /*fbd0*/ 	.byte	0x04, 0x11
        /*fbd2*/ 	.short	(.L_10756 - .L_10755)
	.align		4
.L_10755:
        /*fbd4*/ 	.word	index@($_ZN7cutlass13device_kernelIN5flash19enable_sm80_to_sm89INS1_16FlashAttnBwdSm80INS1_25CollectiveMainloopBwdSm80ILi2ELi2EN4cute5tupleIJNS5_1CILi128EEES8_NS7_ILi64EEEEEENS_10bfloat16_tEfNS_4arch4Sm80ELb0ELb1ELb1ELb0ELb0ELb0ELb0ELb0ELi2ELi4ELi4ELi4ELb0EEENS1_24CollectiveEpilogueBwdGQAISA_fSD_Li256ELb0ELb0EEENS1_19SingleTileSchedulerILb0ELb0ELb0ELi128EEEEEEEEEvNT_6ParamsE$_ZN4cute5tupleIJNS0_IJNS_1CILi8EEENS0_IJNS1_ILi2EEES3_S3_EEENS1_ILi1EEES4_S5_EEENS0_IJS5_NS0_IJS2_iiEEENS1_ILi64EEENS0_IJiNS1_ILi144EEENS1_ILi288EEEEEENS1_ILi512EEEEEEEEC2ERKS6_RKSD_)
        /*fbd8*/ 	.word	0x00000000


	//----- nvinfo : EIATTR_FRAME_SIZE
	.align		4
.L_10756:
        /*fbdc*/ 	.byte	0x04, 0x11
        /*fbde*/ 	.short	(.L_10758 - .L_10757)
	.align		4
.L_10757:
        /*fbe0*/ 	.word	index@($_ZN7cutlass13device_kernelIN5flash19enable_sm80_to_sm89INS1_16FlashAttnBwdSm80INS1_25CollectiveMainloopBwdSm80ILi2ELi2EN4cute5tupleIJNS5_1CILi128EEES8_NS7_ILi64EEEEEENS_10bfloat16_tEfNS_4arch4Sm80ELb0ELb1ELb1ELb0ELb0ELb0ELb0ELb0ELi2ELi4ELi4ELi4ELb0EEENS1_24CollectiveEpilogueBwdGQAISA_fSD_Li256ELb0ELb0EEENS1_19SingleTileSchedulerILb0ELb0ELb0ELi128EEEEEEEEEvNT_6ParamsE$_ZN4cute5tupleIJNS0_IJNS_1CILi2EEES2_S2_EEENS0_IJNS1_ILi1EEENS1_ILi512EEEiEEEEEC2ERKS3_RKS6_)
        /*fbe4*/ 	.word	0x00000000


	//----- nvinfo : EIATTR_FRAME_SIZE
	.align		4
.L_10758:
        /*fbe8*/ 	.byte	0x04, 0x11
        /*fbea*/ 	.short	(.L_10760 - .L_10759)
	.align		4
.L_10759:
        /*fbec*/ 	.word	index@($_ZN7cutlass13device_kernelIN5flash19enable_sm80_to_sm89INS1_16FlashAttnBwdSm80INS1_25CollectiveMainloopBwdSm80ILi2ELi2EN4cute5tupleIJNS5_1CILi128EEES8_NS7_ILi64EEEEEENS_10bfloat16_tEfNS_4arch4Sm80ELb0ELb1ELb1ELb0ELb0ELb0ELb0ELb0ELi2ELi4ELi4ELi4ELb0EEENS1_24CollectiveEpilogueBwdGQAISA_fSD_Li256ELb0ELb0EEENS1_19SingleTileSchedulerILb0ELb0ELb0ELi128EEEEEEEEEvNT_6ParamsE$_ZN4cute5tupleIJNS0_IJNS_1CILi2EEES2_EEENS0_IJiiEEEEEC2ERKS3_RKS4_)
        /*fbf0*/ 	.word	0x00000000


	//----- nvinfo : EIATTR_FRAME_SIZE
	.align		4
.L_10760:
        /*fbf4*/ 	.byte	0x04, 0x11
        /*fbf6*/ 	.short	(.L_10762 - .L_10761)
	.align		4
.L_10761:
        /*fbf8*/ 	.word	index@($_ZN7cutlass13device_kernelIN5flash19enable_sm80_to_sm89INS1_16FlashAttnBwdSm80INS1_25CollectiveMainloopBwdSm80ILi2ELi2EN4cute5tupleIJNS5_1CILi128EEES8_NS7_ILi64EEEEEENS_10bfloat16_tEfNS_4arch4Sm80ELb0ELb1ELb1ELb0ELb0ELb0ELb0ELb0ELi2ELi4ELi4ELi4ELb0EEENS1_24CollectiveEpilogueBwdGQAISA_fSD_Li256ELb0ELb0EEENS1_19SingleTileSchedulerILb0ELb0ELb0ELi128EEEEEEEEEvNT_6ParamsE$_ZN4cute5tupleIJNS0_IJNS_1CILi2EEES2_EEENS0_IJiNS1_ILi512EEEEEEEEC2ERKS3_RKS5_)
        /*fbfc*/ 	.word	0x00000000


	//----- nvinfo : EIATTR_FRAME_SIZE
	.align		4
.L_10762:
        /*fc00*/ 	.byte	0x04, 0x11
        /*fc02*/ 	.short	(.L_10764 - .L_10763)
	.align		4
.L_10763:
        /*fc04*/ 	.word	index@($_ZN7cutlass13device_kernelIN5flash19enable_sm80_to_sm89INS1_16FlashAttnBwdSm80INS1_25CollectiveMainloopBwdSm80ILi2ELi2EN4cute5tupleIJNS5_1CILi128EEES8_NS7_ILi64EEEEEENS_10bfloat16_tEfNS_4arch4Sm80ELb0ELb1ELb1ELb0ELb0ELb0ELb0ELb0ELi2ELi4ELi4ELi4ELb0EEENS1_24CollectiveEpilogueBwdGQAISA_fSD_Li256ELb0ELb0EEENS1_19SingleTileSchedulerILb0ELb0ELb0ELi128EEEEEEEEEvNT_6ParamsE$_ZN4cute5tupleIJNS0_IJNS_1CILi2EEES2_EEENS0_IJiNS1_ILi4096EEEEEEEEC2ERKS3_RKS5_)
        /*fc08*/ 	.word	0x00000000


	//----- nvinfo : EIATTR_FRAME_SIZE
	.align		4
.L_10764:
        /*fc0c*/ 	.byte	0x04, 0x11
        /*fc0e*/ 	.short	(.L_10766 - .L_10765)
	.align		4
.L_10765:
        /*fc10*/ 	.word	index@($_ZN7cutlass13device_kernelIN5flash19enable_sm80_to_sm89INS1_16FlashAttnBwdSm80INS1_25CollectiveMainloopBwdSm80ILi2ELi2EN4cute5tupleIJNS5_1CILi128EEES8_NS7_ILi64EEEEEENS_10bfloat16_tEfNS_4arch4Sm80ELb0ELb1ELb1ELb0ELb0ELb0ELb0ELb0ELi2ELi4ELi4ELi4ELb0EEENS1_24CollectiveEpilogueBwdGQAISA_fSD_Li256ELb0ELb0EEENS1_19SingleTileSchedulerILb0ELb0ELb0ELi128EEEEEEEEEvNT_6ParamsE$_ZN4cute5tupleIJNS0_IJNS_1CILi2EEES2_EEENS0_IJNS1_ILi1EEEiEEEEEC2ERKS3_RKS5_)
        /*fc14*/ 	.word	0x00000000


	//----- nvinfo : EIATTR_FRAME_SIZE
	.align		4
.L_10766:
        /*fc18*/ 	.byte	0x04, 0x11
        /*fc1a*/ 	.short	(.L_10768 - .L_10767)
	.align		4
.L_10767:
        /*fc1c*/ 	.word	index@($_ZN7cutlass13device_kernelIN5flash19enable_sm80_to_sm89INS1_16FlashAttnBwdSm80INS1_25CollectiveMainloopBwdSm80ILi2ELi2EN4cute5tupleIJNS5_1CILi128EEES8_NS7_ILi64EEEEEENS_10bfloat16_tEfNS_4arch4Sm80ELb0ELb1ELb1ELb0ELb0ELb0ELb0ELb0ELi2ELi4ELi4ELi4ELb0EEENS1_24CollectiveEpilogueBwdGQAISA_fSD_Li256ELb0ELb0EEENS1_19SingleTileSchedulerILb0ELb0ELb0ELi128EEEEEEEEEvNT_6ParamsE$_ZN4cute5tupleIJNS0_IJNS_1CILi2EEEEEENS0_IJiEEEEEC2ERKS3_RKS4_)
        /*fc20*/ 	.word	0x00000000


	//----- nvinfo : EIATTR_FRAME_SIZE
	.align		4
.L_10768:
        /*fc24*/ 	.byte	0x04, 0x11
        /*fc26*/ 	.short	(.L_10770 - .L_10769)
	.align		4
.L_10769:
        /*fc28*/ 	.word	index@($_ZN7cutlass13device_kernelIN5flash19enable_sm80_to_sm89INS1_16FlashAttnBwdSm80INS1_25CollectiveMainloopBwdSm80ILi2ELi2EN4cute5tupleIJNS5_1CILi128EEES8_NS7_ILi64EEEEEENS_10bfloat16_tEfNS_4arch4Sm80ELb0ELb1ELb1ELb0ELb0ELb0ELb0ELb0ELi2ELi4ELi4ELi4ELb0EEENS1_24CollectiveEpilogueBwdGQAISA_fSD_Li256ELb0ELb0EEENS1_19SingleTileSchedulerILb0ELb0ELb0ELi128EEEEEEEEEvNT_6ParamsE$_ZN4cute5tupleIJNS0_IJNS_1CILi1EEENS1_ILi2EEES3_EEENS0_IJS2_NS1_ILi256EEEiEEEEEC2ERKS4_RKS6_)
        /*fc2c*/ 	.word	0x00000000


	//----- nvinfo : EIATTR_FRAME_SIZE
	.align		4
.L_10770:
        /*fc30*/ 	.byte	0x04, 0x11
        /*fc32*/ 	.short	(.L_10772 - .L_10771)
	.align		4
.L_10771:
        /*fc34*/ 	.word	index@($_ZN7cutlass13device_kernelIN5flash19enable_sm80_to_sm89INS1_16FlashAttnBwdSm80INS1_25CollectiveMainloopBwdSm80ILi2ELi2EN4cute5tupleIJNS5_1CILi128EEES8_NS7_ILi64EEEEEENS_10bfloat16_tEfNS_4arch4Sm80ELb0ELb1ELb1ELb0ELb0ELb0ELb0ELb0ELi2ELi4ELi4ELi4ELb0EEENS1_24CollectiveEpilogueBwdGQAISA_fSD_Li256ELb0ELb0EEENS1_19SingleTileSchedulerILb0ELb0ELb0ELi128EEEEEEEEEvNT_6ParamsE$_ZN4cute5tupleIJNS0_IJNS_1CILi1EEENS1_ILi2EEEEEENS0_IJNS1_ILi0EEEiEEEEEC2ERKS4_RKS6_)
        /*fc38*/ 	.word	0x00000000


	//----- nvinfo : EIATTR_FRAME_SIZE
	.align		4
.L_10772:
        /*fc3c*/ 	.byte	0x04, 0x11
        /*fc3e*/ 	.short	(.L_10774 - .L_10773)
	.align		4
.L_10773:
        /*fc40*/ 	.word	index@($_ZN7cutlass13device_kernelIN5flash19enable_sm80_to_sm89INS1_16FlashAttnBwdSm80INS1_25CollectiveMainloopBwdSm80ILi2ELi2EN4cute5tupleIJNS5_1CILi128EEES8_NS7_ILi64EEEEEENS_10bfloat16_tEfNS_4arch4Sm80ELb0ELb1ELb1ELb0ELb0ELb0ELb0ELb0ELi2ELi4ELi4ELi4ELb0EEENS1_24CollectiveEpilogueBwdGQAISA_fSD_Li256ELb0ELb0EEENS1_19SingleTileSchedulerILb0ELb0ELb0ELi128EEEEEEEEEvNT_6ParamsE$_ZN4cute5tupleIJNS0_IJNS_1CILi1EEENS0_IJS2_NS1_ILi2EEES3_EEEEEENS0_IJNS1_ILi0EEENS0_IJS2_NS1_ILi256EEEiEEEEEEEEC2ERKS5_RKS9_)
        /*fc44*/ 	.word	0x00000000


	//----- nvinfo : EIATTR_FRAME_SIZE
	.align		4
.L_10774:
        /*fc48*/ 	.byte	0x04, 0x11
        /*fc4a*/ 	.short	(.L_10776 - .L_10775)
	.align		4
.L_10775:
        /*fc4c*/ 	.word	index@($_ZN7cutlass13device_kernelIN5flash19enable_sm80_to_sm89INS1_16FlashAttnBwdSm80INS1_25CollectiveMainloopBwdSm80ILi2ELi2EN4cute5tupleIJNS5_1CILi128EEES8_NS7_ILi64EEEEEENS_10bfloat16_tEfNS_4arch4Sm80ELb0ELb1ELb1ELb0ELb0ELb0ELb0ELb0ELi2ELi4ELi4ELi4ELb0EEENS1_24CollectiveEpilogueBwdGQAISA_fSD_Li256ELb0ELb0EEENS1_19SingleTileSchedulerILb0ELb0ELb0ELi128EEEEEEEEEvNT_6ParamsE$_ZN4cute5tupleIJNS0_IJNS_1CILi16EEENS1_ILi2EEES3_S3_NS1_ILi4EEES3_EEENS0_IJNS1_ILi1EEEiiiNS1_ILi144EEENS1_ILi512EEEEEEEEC2ERKS5_RKS9_)
        /*fc50*/ 	.word	0x00000000


	//----- nvinfo : EIATTR_FRAME_SIZE
	.align		4
.L_10776:
        /*fc54*/ 	.byte	0x04, 0x11
        /*fc56*/ 	.short	(.L_10778 - .L_10777)
	.align		4
.L_10777:
        /*fc58*/ 	.word	index@($_ZN7cutlass13device_kernelIN5flash19enable_sm80_to_sm89INS1_16FlashAttnBwdSm80INS1_25CollectiveMainloopBwdSm80ILi2ELi2EN4cute5tupleIJNS5_1CILi128EEES8_NS7_ILi64EEEEEENS_10bfloat16_tEfNS_4arch4Sm80ELb0ELb1ELb1ELb0ELb0ELb0ELb0ELb0ELi2ELi4ELi4ELi4ELb0EEENS1_24CollectiveEpilogueBwdGQAISA_fSD_Li256ELb0ELb0EEENS1_19SingleTileSchedulerILb0ELb0ELb0ELi128EEEEEEEEEvNT_6ParamsE$_ZN4cute5tupleIJNS0_IJNS0_IJNS_1CILi8EEENS1_ILi1EEEEEENS1_ILi4EEES3_EEENS0_IJNS0_IJS3_NS1_ILi0EEEEEElS7_EEEEEC2ERKS6_RKS9_)
        /*fc5c*/ 	.word	0x00000000


	//----- nvinfo : EIATTR_FRAME_SIZE
	.align		4
.L_10778:
        /*fc60*/ 	.byte	0x04, 0x11
        /*fc62*/ 	.short	(.L_10780 - .L_10779)
	.align		4
.L_10779:
        /*fc64*/ 	.word	index@($_ZN7cutlass13device_kernelIN5flash19enable_sm80_to_sm89INS1_16FlashAttnBwdSm80INS1_25CollectiveMainloopBwdSm80ILi2ELi2EN4cute5tupleIJNS5_1CILi128EEES8_NS7_ILi64EEEEEENS_10bfloat16_tEfNS_4arch4Sm80ELb0ELb1ELb1ELb0ELb0ELb0ELb0ELb0ELi2ELi4ELi4ELi4ELb0EEENS1_24CollectiveEpilogueBwdGQAISA_fSD_Li256ELb0ELb0EEENS1_19SingleTileSchedulerILb0ELb0ELb0ELi128EEEEEEEEEvNT_6ParamsE$_ZN4cute5tupleIJNS0_IJNS0_IJNS_1CILi8EEENS1_ILi1EEEEEENS1_ILi2EEES2_EEENS0_IJNS0_IJS3_NS1_ILi0EEEEEEiNS1_ILi1024EEEEEEEEC2ERKS6_RKSA_)
        /*fc68*/ 	.word	0x00000000


	//----- nvinfo : EIATTR_FRAME_SIZE
	.align		4
.L_10780:
        /*fc6c*/ 	.byte	0x04, 0x11
        /*fc6e*/ 	.short	(.L_10782 - .L_10781)
	.align		4
.L_10781:
        /*fc70*/ 	.word	index@($_ZN7cutlass13device_kernelIN5flash19enable_sm80_to_sm89INS1_16FlashAttnBwdSm80INS1_25CollectiveMainloopBwdSm80ILi2ELi2EN4cute5tupleIJNS5_1CILi128EEES8_NS7_ILi64EEEEEENS_10bfloat16_tEfNS_4arch4Sm80ELb0ELb1ELb1ELb0ELb0ELb0ELb0ELb0ELi2ELi4ELi4ELi4ELb0EEENS1_24CollectiveEpilogueBwdGQAISA_fSD_Li256ELb0ELb0EEENS1_19SingleTileSchedulerILb0ELb0ELb0ELi128EEEEEEEEEvNT_6ParamsE$_ZN4cute5tupleIJNS0_IJNS0_IJNS_1CILi8EEENS1_ILi1EEEEEENS1_ILi2EEENS0_IJS5_S5_EEEEEENS0_IJNS0_IJS3_NS1_ILi0EEEEEENS1_ILi4096EEENS0_IJiiEEEEEEEEC2ERKS7_RKSC_)
        /*fc74*/ 	.word	0x00000000


	//----- nvinfo : EIATTR_FRAME_SIZE
	.align		4
.L_10782:
        /*fc78*/ 	.byte	0x04, 0x11
        /*fc7a*/ 	.short	(.L_10784 - .L_10783)
	.align		4
.L_10783:
        /*fc7c*/ 	.word	index@($_ZN7cutlass13device_kernelIN5flash19enable_sm80_to_sm89INS1_16FlashAttnBwdSm80INS1_25CollectiveMainloopBwdSm80ILi2ELi2EN4cute5tupleIJNS5_1CILi128EEES8_NS7_ILi64EEEEEENS_10bfloat16_tEfNS_4arch4Sm80ELb0ELb1ELb1ELb0ELb0ELb0ELb0ELb0ELi2ELi4ELi4ELi4ELb0EEENS1_24CollectiveEpilogueBwdGQAISA_fSD_Li256ELb0ELb0EEENS1_19SingleTileSchedulerILb0ELb0ELb0ELi128EEEEEEEEEvNT_6ParamsE$_ZN4cute5tupleIJNS0_IJNS0_IJNS_1CILi8EEENS1_ILi1EEEEEENS1_ILi2EEEEEENS0_IJNS0_IJS3_NS1_ILi0EEEEEEiEEEEEC2ERKS6_RKS9_)
        /*fc80*/ 	.word	0x00000000


	//----- nvinfo : EIATTR_FRAME_SIZE
	.align		4
.L_10784:
        /*fc84*/ 	.byte	0x04, 0x11
        /*fc86*/ 	.short	(.L_10786 - .L_10785)
	.align		4
.L_10785:
        /*fc88*/ 	.word	index@($_ZN7cutlass13device_kernelIN5flash19enable_sm80_to_sm89INS1_16FlashAttnBwdSm80INS1_25CollectiveMainloopBwdSm80ILi2ELi2EN4cute5tupleIJNS5_1CILi128EEES8_NS7_ILi64EEEEEENS_10bfloat16_tEfNS_4arch4Sm80ELb0ELb1ELb1ELb0ELb0ELb0ELb0ELb0ELi2ELi4ELi4ELi4ELb0EEENS1_24CollectiveEpilogueBwdGQAISA_fSD_Li256ELb0ELb0EEENS1_19SingleTileSchedulerILb0ELb0ELb0ELi128EEEEEEEEEvNT_6ParamsE$_ZN4cute5tupleIJNS0_IJNS0_IJNS_1CILi8EEENS1_ILi1EEEEEENS0_IJNS1_ILi2EEEEEEEEENS0_IJNS0_IJS3_NS1_ILi0EEEEEENS0_IJiEEEEEEEEC2ERKS7_RKSB_)
        /*fc8c*/ 	.word	0x00000000


	//----- nvinfo : EIATTR_FRAME_SIZE
	.align		4
.L_10786:
        /*fc90*/ 	.byte	0x04, 0x11
        /*fc92*/ 	.short	(.L_10788 - .L_10787)
	.align		4
.L_10787:
        /*fc94*/ 	.word	index@($_ZN7cutlass13device_kernelIN5flash19enable_sm80_to_sm89INS1_16FlashAttnBwdSm80INS1_25CollectiveMainloopBwdSm80ILi2ELi2EN4cute5tupleIJNS5_1CILi128EEES8_NS7_ILi64EEEEEENS_10bfloat16_tEfNS_4arch4Sm80ELb0ELb1ELb1ELb0ELb0ELb0ELb0ELb0ELi2ELi4ELi4ELi4ELb0EEENS1_24CollectiveEpilogueBwdGQAISA_fSD_Li256ELb0ELb0EEENS1_19SingleTileSchedulerILb0ELb0ELb0ELi128EEEEEEEEEvNT_6ParamsE$_ZN4cute5tupleIJNS0_IJNS0_IJNS_1CILi2EEES2_S2_EEES2_NS0_IJS2_S2_EEEEEENS0_IJNS0_IJNS1_ILi1EEENS1_ILi512EEEiEEENS1_ILi4096EEENS0_IJiiEEEEEEEEC2ERKS5_RKSB_)
        /*fc98*/ 	.word	0x00000000


	//----- nvinfo : EIATTR_FRAME_SIZE
	.align		4
.L_10788:
        /*fc9c*/ 	.byte	0x04, 0x11
        /*fc9e*/ 	.short	(.L_10790 - .L_10789)
	.align		4
.L_10789:
        /*fca0*/ 	.word	index@($_ZN7cutlass13device_kernelIN5flash19enable_sm80_to_sm89INS1_16FlashAttnBwdSm80INS1_25CollectiveMainloopBwdSm80ILi2ELi2EN4cute5tupleIJNS5_1CILi128EEES8_NS7_ILi64EEEEEENS_10bfloat16_tEfNS_4arch4Sm80ELb0ELb1ELb1ELb0ELb0ELb0ELb0ELb0ELi2ELi4ELi4ELi4ELb0EEENS1_24CollectiveEpilogueBwdGQAISA_fSD_Li256ELb0ELb0EEENS1_19SingleTileSchedulerILb0ELb0ELb0ELi128EEEEEEEEEvNT_6ParamsE$_ZN4cute5tupleIJNS0_IJNS0_IJNS_1CILi2EEES2_S2_EEES2_NS0_IJNS0_IJS2_S2_EEES2_EEEEEENS0_IJNS0_IJNS1_ILi1EEENS1_ILi512EEEiEEENS1_ILi4096EEENS0_IJNS0_IJiiEEENS1_ILi8192EEEEEEEEEEEC2ERKS6_RKSE_)
        /*fca4*/ 	.word	0x00000000


	//----- nvinfo : EIATTR_FRAME_SIZE
	.align		4
.L_10790:
        /*fca8*/ 	.byte	0x04, 0x11
        /*fcaa*/ 	.short	(.L_10792 - .L_10791)
	.align		4
.L_10791:
        /*fcac*/ 	.word	index@($_ZN7cutlass13device_kernelIN5flash19enable_sm80_to_sm89INS1_16FlashAttnBwdSm80INS1_25CollectiveMainloopBwdSm80ILi2ELi2EN4cute5tupleIJNS5_1CILi128EEES8_NS7_ILi64EEEEEENS_10bfloat16_tEfNS_4arch4Sm80ELb0ELb1ELb1ELb0ELb0ELb0ELb0ELb0ELi2ELi4ELi4ELi4ELb0EEENS1_24CollectiveEpilogueBwdGQAISA_fSD_Li256ELb0ELb0EEENS1_19SingleTileSchedulerILb0ELb0ELb0ELi128EEEEEEEEEvNT_6ParamsE$_ZN4cute5tupleIJNS0_IJNS0_IJNS_1CILi2EEES2_EEES3_NS1_ILi8EEEEEENS0_IJNS0_IJiNS1_ILi512EEEEEENS0_IJiiEEENS1_ILi1024EEEEEEEEC2ERKS5_RKSA_)
        /*fcb0*/ 	.word	0x00000000


	//----- nvinfo : EIATTR_FRAME_SIZE
	.align		4
.L_10792:
        /*fcb4*/ 	.byte	0x04, 0x11
        /*fcb6*/ 	.short	(.L_10794 - .L_10793)
	.align		4
.L_10793:
        /*fcb8*/ 	.word	index@($_ZN7cutlass13device_kernelIN5flash19enable_sm80_to_sm89INS1_16FlashAttnBwdSm80INS1_25CollectiveMainloopBwdSm80ILi2ELi2EN4cute5tupleIJNS5_1CILi128EEES8_NS7_ILi64EEEEEENS_10bfloat16_tEfNS_4arch4Sm80ELb0ELb1ELb1ELb0ELb0ELb0ELb0ELb0ELi2ELi4ELi4ELi4ELb0EEENS1_24CollectiveEpilogueBwdGQAISA_fSD_Li256ELb0ELb0EEENS1_19SingleTileSchedulerILb0ELb0ELb0ELi128EEEEEEEEEvNT_6ParamsE$_ZN4cute5tupleIJNS0_IJNS0_IJNS_1CILi2EEES2_EEES2_EEENS0_IJNS0_IJiiEEENS1_ILi8192EEEEEEEEC2ERKS4_RKS7_)
        /*fcbc*/ 	.word	0x00000000


	//----- nvinfo : EIATTR_FRAME_SIZE
	.align		4
.L_10794:
        /*fcc0*/ 	.byte	0x04, 0x11
        /*fcc2*/ 	.short	(.L_10796 - .L_10795)
	.align		4
.L_10795:
        /*fcc4*/ 	.word	index@($_ZN7cutlass13device_kernelIN5flash19enable_sm80_to_sm89INS1_16FlashAttnBwdSm80INS1_25CollectiveMainloopBwdSm80ILi2ELi2EN4cute5tupleIJNS5_1CILi128EEES8_NS7_ILi64EEEEEENS_10bfloat16_tEfNS_4arch4Sm80ELb0ELb1ELb1ELb0ELb0ELb0ELb0ELb0ELi2ELi4ELi4ELi4ELb0EEENS1_24CollectiveEpilogueBwdGQAISA_fSD_Li256ELb0ELb0EEENS1_19SingleTileSchedulerILb0ELb0ELb0ELi128EEEEEEEEEvNT_6ParamsE$_ZN4cute5tupleIJNS0_IJNS0_IJNS_1CILi2EEES2_EEENS1_ILi8EEES3_EEENS0_IJNS0_IJNS1_ILi1EEEiEEENS1_ILi1024EEENS0_IJiiEEEEEEEEC2ERKS5_RKSA_)
        /*fcc8*/ 	.word	0x00000000


	//----- nvinfo : EIATTR_FRAME_SIZE
	.align		4
.L_10796:
        /*fccc*/ 	.byte	0x04, 0x11
        /*fcce*/ 	.short	(.L_10798 - .L_10797)
	.align		4
.L_10797:
        /*fcd0*/ 	.word	index@($_ZN7cutlass13device_kernelIN5flash19enable_sm80_to_sm89INS1_16FlashAttnBwdSm80INS1_25CollectiveMainloopBwdSm80ILi2ELi2EN4cute5tupleIJNS5_1CILi128EEES8_NS7_ILi64EEEEEENS_10bfloat16_tEfNS_4arch4Sm80ELb0ELb1ELb1ELb0ELb0ELb0ELb0ELb0ELi2ELi4ELi4ELi4ELb0EEENS1_24CollectiveEpilogueBwdGQAISA_fSD_Li256ELb0ELb0EEENS1_19SingleTileSchedulerILb0ELb0ELb0ELi128EEEEEEEEEvNT_6ParamsE$_ZN4cute5tupleIJNS0_IJNS0_IJNS_1CILi1EEENS0_IJS2_NS1_ILi2EEES3_EEEEEES3_NS0_IJS3_S3_EEEEEENS0_IJNS0_IJNS1_ILi0EEENS0_IJS2_NS1_ILi256EEEiEEEEEENS1_ILi2048EEENS0_IJiNS1_ILi4096EEEEEEEEEEEC2ERKS7_RKSF_)
        /*fcd4*/ 	.word	0x00000000


	//----- nvinfo : EIATTR_FRAME_SIZE
	.align		4
.L_10798:
        /*fcd8*/ 	.byte	0x04, 0x11
        /*fcda*/ 	.short	(.L_10800 - .L_10799)
	.align		4
.L_10799:
        /*fcdc*/ 	.word	index@($_ZN7cutlass13device_kernelIN5flash19enable_sm80_to_sm89INS1_16FlashAttnBwdSm80INS1_25CollectiveMainloopBwdSm80ILi2ELi2EN4cute5tupleIJNS5_1CILi128EEES8_NS7_ILi64EEEEEENS_10bfloat16_tEfNS_4arch4Sm80ELb0ELb1ELb1ELb0ELb0ELb0ELb0ELb0ELi2ELi4ELi4ELi4ELb0EEENS1_24CollectiveEpilogueBwdGQAISA_fSD_Li256ELb0ELb0EEENS1_19SingleTileSchedulerILb0ELb0ELb0ELi128EEEEEEEEEvNT_6ParamsE$_ZN4cute5tupleIJNS0_IJNS0_IJNS0_IJNS_1CILi8EEENS1_ILi1EEEEEES3_EEENS0_IJNS0_IJS3_S3_EEENS1_ILi2EEEEEEEEENS0_IJNS0_IJNS0_IJS3_NS1_ILi0EEEEEESA_EEENS0_IJNS0_IJSA_SA_EEEiEEEEEEEEC2ERKS9_RKSF_)
        /*fce0*/ 	.word	0x00000000


	//----- nvinfo : EIATTR_FRAME_SIZE
	.align		4
.L_10800:
        /*fce4*/ 	.byte	0x04, 0x11
        /*fce6*/ 	.short	(.L_10802 - .L_10801)
	.align		4
.L_10801:
        /*fce8*/ 	.word	index@($_ZN7cutlass13device_kernelIN5flash19enable_sm80_to_sm89INS1_16FlashAttnBwdSm80INS1_25CollectiveMainloopBwdSm80ILi2ELi2EN4cute5tupleIJNS5_1CILi128EEES8_NS7_ILi64EEEEEENS_10bfloat16_tEfNS_4arch4Sm80ELb0ELb1ELb1ELb0ELb0ELb0ELb0ELb0ELi2ELi4ELi4ELi4ELb0EEENS1_24CollectiveEpilogueBwdGQAISA_fSD_Li256ELb0ELb0EEENS1_19SingleTileSchedulerILb0ELb0ELb0ELi128EEEEEEEEEvNT_6ParamsE$_ZN4cute5tupleIJNS0_IJNS0_IJNS0_IJNS_1CILi8EEENS1_ILi1EEEEEENS0_IJS3_S3_EEEEEENS0_IJS3_NS1_ILi2EEEEEEEEENS0_IJNS0_IJNS0_IJS3_NS1_ILi0EEEEEENS0_IJSA_SA_EEEEEENS0_IJSA_iEEEEEEEEC2ERKS9_RKSF_)
        /*fcec*/ 	.word	0x00000000


	//----- nvinfo : EIATTR_FRAME_SIZE
	.align		4
.L_10802:
        /*fcf0*/ 	.byte	0x04, 0x11
        /*fcf2*/ 	.short	(.L_10804 - .L_10803)
	.align		4
.L_10803:
        /*fcf4*/ 	.word	index@($_ZN7cutlass13device_kernelIN5flash19enable_sm80_to_sm89INS1_16FlashAttnBwdSm80INS1_25CollectiveMainloopBwdSm80ILi2ELi2EN4cute5tupleIJNS5_1CILi128EEES8_NS7_ILi64EEEEEENS_10bfloat16_tEfNS_4arch4Sm80ELb0ELb1ELb1ELb0ELb0ELb0ELb0ELb0ELi2ELi4ELi4ELi4ELb0EEENS1_24CollectiveEpilogueBwdGQAISA_fSD_Li256ELb0ELb0EEENS1_19SingleTileSchedulerILb0ELb0ELb0ELi128EEEEEEEEEvNT_6ParamsE$_ZN4cute3eso3ESOILb1ELb0EJNS_7SwizzleILi3ELi3ELi3EEENS_9MixedBitsILj0ELj432EEENS_6LayoutINS_5tupleIJNS7_IJNS_1CILi2EEES9_S9_EEES9_NS8_ILi8EEEEEENS7_IJNS7_IJNS8_ILi64EEESB_NS8_ILi512EEEEEENS8_ILi8192EEENS8_ILi1024EEEEEEEEEEC2ERKS3_RKS5_RKSJ_)
        /*fcf8*/ 	.word	0x00000000


	//----- nvinfo : EIATTR_FRAME_SIZE
	.align		4
.L_10804:
        /*fcfc*/ 	.byte	0x04, 0x11
        /*fcfe*/ 	.short	(.L_10806 - .L_10805)
	.align		4
.L_10805:
        /*fd00*/ 	.word	index@($_ZN7cutlass13device_kernelIN5flash19enable_sm80_to_sm89INS1_16FlashAttnBwdSm80INS1_25CollectiveMainloopBwdSm80ILi2ELi2EN4cute5tupleIJNS5_1CILi128EEES8_NS7_ILi64EEEEEENS_10bfloat16_tEfNS_4arch4Sm80ELb0ELb1ELb1ELb0ELb0ELb0ELb0ELb0ELi2ELi4ELi4ELi4ELb0EEENS1_24CollectiveEpilogueBwdGQAISA_fSD_Li256ELb0ELb0EEENS1_19SingleTileSchedulerILb0ELb0ELb0ELi128EEEEEEEEEvNT_6ParamsE$_ZN4cute3eso3ESOILb1ELb0EJNS_6LayoutINS_5tupleIJNS_1CILi4EEEEEENS3_IJNS4_ILi1EEEEEEEENS_10ViewEngineIPfEEEEC2ERKS9_RKSC_)
        /*fd04*/ 	.word	0x00000000


	//----- nvinfo : EIATTR_FRAME_SIZE
	.align		4
.L_10806:
        /*fd08*/ 	.byte	0x04, 0x11
        /*fd0a*/ 	.short	(.L_10808 - .L_10807)
	.align		4
.L_10807:
        /*fd0c*/ 	.word	index@($_ZN7cutlass13device_kernelIN5flash19enable_sm80_to_sm89INS1_16FlashAttnBwdSm80INS1_25CollectiveMainloopBwdSm80ILi2ELi2EN4cute5tupleIJNS5_1CILi128EEES8_NS7_ILi64EEEEEENS_10bfloat16_tEfNS_4arch4Sm80ELb0ELb1ELb1ELb0ELb0ELb0ELb0ELb0ELi2ELi4ELi4ELi4ELb0EEENS1_24CollectiveEpilogueBwdGQAISA_fSD_Li256ELb0ELb0EEENS1_19SingleTileSchedulerILb0ELb0ELb0ELi128EEEEEEEEEvNT_6ParamsE$_ZN4cute3eso3ESOILb1ELb0EJNS_6LayoutINS_5tupleIJNS_1CILi1EEENS4_ILi4EEEEEENS3_IJNS4_ILi0EEES5_EEEEENS_10ViewEngineIPfEEEEC2ERKSA_RKSD_)
        /*fd10*/ 	.word	0x00000000


	//----- nvinfo : EIATTR_FRAME_SIZE
	.align		4
.L_10808:
        /*fd14*/ 	.byte	0x04, 0x11
        /*fd16*/ 	.short	(.L_10810 - .L_10809)
	.align		4
.L_10809:
        /*fd18*/ 	.word	index@($_ZN7cutlass13device_kernelIN5flash19enable_sm80_to_sm89INS1_16FlashAttnBwdSm80INS1_25CollectiveMainloopBwdSm80ILi2ELi2EN4cute5tupleIJNS5_1CILi128EEES8_NS7_ILi64EEEEEENS_10bfloat16_tEfNS_4arch4Sm80ELb0ELb1ELb1ELb0ELb0ELb0ELb0ELb0ELi2ELi4ELi4ELi4ELb0EEENS1_24CollectiveEpilogueBwdGQAISA_fSD_Li256ELb0ELb0EEENS1_19SingleTileSchedulerILb0ELb0ELb0ELi128EEEEEEEEEvNT_6ParamsE$_ZN4cute3eso3ESOILb1ELb0EJNS_6LayoutINS_5tupleIJNS_1CILi1EEENS3_IJNS4_ILi2EEES6_EEEEEENS3_IJNS4_ILi0EEENS3_IJNS4_ILi8EEENS4_ILi64EEEEEEEEEEENS_10ViewEngineINS_8smem_ptrIPfEEEEEEC2ERKSE_RKSJ_)
        /*fd1c*/ 	.word	0x00000000


	//----- nvinfo : EIATTR_FRAME_SIZE
	.align		4
.L_10810:
        /*fd20*/ 	.byte	0x04, 0x11
        /*fd22*/ 	.short	(.L_10812 - .L_10811)
	.align		4
.L_10811:
        /*fd24*/ 	.word	index@($_ZN7cutlass13device_kernelIN5flash19enable_sm80_to_sm89INS1_16FlashAttnBwdSm80INS1_25CollectiveMainloopBwdSm80ILi2ELi2EN4cute5tupleIJNS5_1CILi128EEES8_NS7_ILi64EEEEEENS_10bfloat16_tEfNS_4arch4Sm80ELb0ELb1ELb1ELb0ELb0ELb0ELb0ELb0ELi2ELi4ELi4ELi4ELb0EEENS1_24CollectiveEpilogueBwdGQAISA_fSD_Li256ELb0ELb0EEENS1_19SingleTileSchedulerILb0ELb0ELb0ELi128EEEEEEEEEvNT_6ParamsE$_ZN4cute3eso3ESOILb1ELb0EJNS_6LayoutINS_5tupleIJNS3_IJNS_1CILi8EEENS4_ILi1EEEEEENS4_ILi4EEES8_EEENS3_IJNS3_IJS6_NS4_ILi0EEEEEES5_NS4_ILi32EEEEEEEENS_10ViewEngineIPN7cutlass10bfloat16_tEEEEEC2ERKSE_RKSJ_)
        /*fd28*/ 	.word	0x00000000


	//----- nvinfo : EIATTR_FRAME_SIZE
	.align		4
.L_10812:
        /*fd2c*/ 	.byte	0x04, 0x11
        /*fd2e*/ 	.short	(.L_10814 - .L_10813)
	.align		4
.L_10813:
        /*fd30*/ 	.word	index@($_ZN7cutlass13device_kernelIN5flash19enable_sm80_to_sm89INS1_16FlashAttnBwdSm80INS1_25CollectiveMainloopBwdSm80ILi2ELi2EN4cute5tupleIJNS5_1CILi128EEES8_NS7_ILi64EEEEEENS_10bfloat16_tEfNS_4arch4Sm80ELb0ELb1ELb1ELb0ELb0ELb0ELb0ELb0ELi2ELi4ELi4ELi4ELb0EEENS1_24CollectiveEpilogueBwdGQAISA_fSD_Li256ELb0ELb0EEENS1_19SingleTileSchedulerILb0ELb0ELb0ELi128EEEEEEEEEvNT_6ParamsE$_ZN4cute3eso3ESOILb1ELb0EJNS_6LayoutINS_5tupleIJNS3_IJNS_1CILi8EEENS4_ILi1EEEEEENS4_ILi4EEES6_EEENS3_IJNS3_IJS6_NS4_ILi0EEEEEENS4_ILi2048EEESA_EEEEEiEEC2ERKSE_RKi)
        /*fd34*/ 	.word	0x00000000


	//----- nvinfo : EIATTR_FRAME_SIZE
	.align		4
.L_10814:
        /*fd38*/ 	.byte	0x04, 0x11
        /*fd3a*/ 	.short	(.L_10816 - .L_10815)
	.align		4
.L_10815:
        /*fd3c*/ 	.word	index@($_ZN7cutlass13device_kernelIN5flash19enable_sm80_to_sm89INS1_16FlashAttnBwdSm80INS1_25CollectiveMainloopBwdSm80ILi2ELi2EN4cute5tupleIJNS5_1CILi128EEES8_NS7_ILi64EEEEEENS_10bfloat16_tEfNS_4arch4Sm80ELb0ELb1ELb1ELb0ELb0ELb0ELb0ELb0ELi2ELi4ELi4ELi4ELb0EEENS1_24CollectiveEpilogueBwdGQAISA_fSD_Li256ELb0ELb0EEENS1_19SingleTileSchedulerILb0ELb0ELb0ELi128EEEEEEEEEvNT_6ParamsE$_ZN4cute3eso3ESOILb1ELb0EJNS_6LayoutINS_5tupleIJNS3_IJNS_1CILi8EEENS4_ILi1EEEEEENS4_ILi4EEES6_EEENS3_IJNS3_IJS6_NS4_ILi0EEEEEENS4_ILi2048EEESA_EEEEENS_10ViewEngineINS_8smem_ptrIPN7cutlass10bfloat16_tEEEEEEEC2ERKSE_RKSL_)
        /*fd40*/ 	.word	0x00000000


	//----- nvinfo : EIATTR_FRAME_SIZE
	.align		4
.L_10816:
        /*fd44*/ 	.byte	0x04, 0x11
        /*fd46*/ 	.short	(.L_10818 - .L_10817)
	.align		4
.L_10817:
        /*fd48*/ 	.word	index@($_ZN7cutlass13device_kernelIN5flash19enable_sm80_to_sm89INS1_16FlashAttnBwdSm80INS1_25CollectiveMainloopBwdSm80ILi2ELi2EN4cute5tupleIJNS5_1CILi128EEES8_NS7_ILi64EEEEEENS_10bfloat16_tEfNS_4arch4Sm80ELb0ELb1ELb1ELb0ELb0ELb0ELb0ELb0ELi2ELi4ELi4ELi4ELb0EEENS1_24CollectiveEpilogueBwdGQAISA_fSD_Li256ELb0ELb0EEENS1_19SingleTileSchedulerILb0ELb0ELb0ELi128EEEEEEEEEvNT_6ParamsE$_ZN4cute3eso3ESOILb1ELb0EJNS_6LayoutINS_5tupleIJNS3_IJNS_1CILi8EEENS4_ILi1EEEEEENS4_ILi4EEEEEENS3_IJNS3_IJS6_NS4_ILi0EEEEEES5_EEEEEiEEC2ERKSD_RKi)
        /*fd4c*/ 	.word	0x00000000


	//----- nvinfo : EIATTR_FRAME_SIZE
	.align		4
.L_10818:
        /*fd50*/ 	.byte	0x04, 0x11
        /*fd52*/ 	.short	(.L_10820 - .L_10819)
	.align		4
.L_10819:
        /*fd54*/ 	.word	index@($_ZN7cutlass13device_kernelIN5flash19enable_sm80_to_sm89INS1_16FlashAttnBwdSm80INS1_25CollectiveMainloopBwdSm80ILi2ELi2EN4cute5tupleIJNS5_1CILi128EEES8_NS7_ILi64EEEEEENS_10bfloat16_tEfNS_4arch4Sm80ELb0ELb1ELb1ELb0ELb0ELb0ELb0ELb0ELi2ELi4ELi4ELi4ELb0EEENS1_24CollectiveEpilogueBwdGQAISA_fSD_Li256ELb0ELb0EEENS1_19SingleTileSchedulerILb0ELb0ELb0ELi128EEEEEEEEEvNT_6ParamsE$_ZN4cute3eso3ESOILb1ELb0EJNS_6LayoutINS_5tupleIJNS3_IJNS_1CILi8EEENS4_ILi1EEEEEENS4_ILi4EEEEEENS3_IJNS3_IJS6_NS4_ILi0EEEEEES5_EEEEENS_10ViewEngineIPN7cutlass10bfloat16_tEEEEEC2ERKSD_RKSI_)
        /*fd58*/ 	.word	0x00000000


	//----- nvinfo : EIATTR_FRAME_SIZE
	.align		4
.L_10820:
        /*fd5c*/ 	.byte	0x04, 0x11
        /*fd5e*/ 	.short	(.L_10822 - .L_10821)
	.align		4
.L_10821:
        /*fd60*/ 	.word	index@($_ZN7cutlass13device_kernelIN5flash19enable_sm80_to_sm89INS1_16FlashAttnBwdSm80INS1_25CollectiveMainloopBwdSm80ILi2ELi2EN4cute5tupleIJNS5_1CILi128EEES8_NS7_ILi64EEEEEENS_10bfloat16_tEfNS_4arch4Sm80ELb0ELb1ELb1ELb0ELb0ELb0ELb0ELb0ELi2ELi4ELi4ELi4ELb0EEENS1_24CollectiveEpilogueBwdGQAISA_fSD_Li256ELb0ELb0EEENS1_19SingleTileSchedulerILb0ELb0ELb0ELi128EEEEEEEEEvNT_6ParamsE$_ZN4cute3eso3ESOILb1ELb0EJNS_6LayoutINS_5tupleIJNS3_IJNS_1CILi8EEENS4_ILi1EEEEEENS4_ILi4EEEEEENS3_IJNS3_IJS6_NS4_ILi0EEEEEENS4_ILi2048EEEEEEEEiEEC2ERKSE_RKi)
        /*fd64*/ 	.word	0x00000000


	//----- nvinfo : EIATTR_FRAME_SIZE
	.align		4
.L_10822:
        /*fd68*/ 	.byte	0x04, 0x11
        /*fd6a*/ 	.short	(.L_10824 - .L_10823)
	.align		4
.L_10823:
        /*fd6c*/ 	.word	index@($_ZN7cutlass13device_kernelIN5flash19enable_sm80_to_sm89INS1_16FlashAttnBwdSm80INS1_25CollectiveMainloopBwdSm80ILi2ELi2EN4cute5tupleIJNS5_1CILi128EEES8_NS7_ILi64EEEEEENS_10bfloat16_tEfNS_4arch4Sm80ELb0ELb1ELb1ELb0ELb0ELb0ELb0ELb0ELi2ELi4ELi4ELi4ELb0EEENS1_24CollectiveEpilogueBwdGQAISA_fSD_Li256ELb0ELb0EEENS1_19SingleTileSchedulerILb0ELb0ELb0ELi128EEEEEEEEEvNT_6ParamsE$_ZN4cute3eso3ESOILb1ELb0EJNS_6LayoutINS_5tupleIJNS3_IJNS_1CILi8EEENS4_ILi1EEEEEENS4_ILi4EEEEEENS3_IJNS3_IJS6_NS4_ILi0EEEEEENS4_ILi2048EEEEEEEENS_10ViewEngineINS_8smem_ptrIPN7cutlass10bfloat16_tEEEEEEEC2ERKSE_RKSL_)
        /*fd70*/ 	.word	0x00000000


	//----- nvinfo : EIATTR_FRAME_SIZE
	.align		4
.L_10824:
        /*fd74*/ 	.byte	0x04, 0x11
        /*fd76*/ 	.short	(.L_10826 - .L_10825)
	.align		4
.L_10825:
        /*fd78*/ 	.word	index@($_ZN7cutlass13device_kernelIN5flash19enable_sm80_to_sm89INS1_16FlashAttnBwdSm80INS1_25CollectiveMainloopBwdSm80ILi2ELi2EN4cute5tupleIJNS5_1CILi128EEES8_NS7_ILi64EEEEEENS_10bfloat16_tEfNS_4arch4Sm80ELb0ELb1ELb1ELb0ELb0ELb0ELb0ELb0ELi2ELi4ELi4ELi4ELb0EEENS1_24CollectiveEpilogueBwdGQAISA_fSD_Li256ELb0ELb0EEENS1_19SingleTileSchedulerILb0ELb0ELb0ELi128EEEEEEEEEvNT_6ParamsE$_ZN4cute3eso3ESOILb1ELb0EJNS_6LayoutINS_5tupleIJNS3_IJNS_1CILi8EEENS4_ILi1EEEEEENS4_ILi2EEES5_EEENS3_IJNS3_IJS6_NS4_ILi0EEEEEENS4_ILi64EEES5_EEEEENS_10ViewEngineIPN7cutlass10bfloat16_tEEEEEC2ERKSE_RKSJ_)
        /*fd7c*/ 	.word	0x00000000


	//----- nvinfo : EIATTR_FRAME_SIZE
	.align		4
.L_10826:
        /*fd80*/ 	.byte	0x04, 0x11
        /*fd82*/ 	.short	(.L_10828 - .L_10827)
	.align		4
.L_10827:
        /*fd84*/ 	.word	index@($_ZN7cutlass13device_kernelIN5flash19enable_sm80_to_sm89INS1_16FlashAttnBwdSm80INS1_25CollectiveMainloopBwdSm80ILi2ELi2EN4cute5tupleIJNS5_1CILi128EEES8_NS7_ILi64EEEEEENS_10bfloat16_tEfNS_4arch4Sm80ELb0ELb1ELb1ELb0ELb0ELb0ELb0ELb0ELi2ELi4ELi4ELi4ELb0EEENS1_24CollectiveEpilogueBwdGQAISA_fSD_Li256ELb0ELb0EEENS1_19SingleTileSchedulerILb0ELb0ELb0ELi128EEEEEEEEEvNT_6ParamsE$_ZN4cute3eso3ESOILb1ELb0EJNS_6LayoutINS_5tupleIJNS3_IJNS_1CILi8EEENS4_ILi1EEEEEENS4_ILi2EEENS4_ILi4EEEEEENS3_IJNS3_IJS6_NS4_ILi0EEEEEES5_NS4_ILi16EEEEEEEENS_10ViewEngineIPN7cutlass10bfloat16_tEEEEEC2ERKSF_RKSK_)
        /*fd88*/ 	.word	0x00000000


	//----- nvinfo : EIATTR_FRAME_SIZE
	.align		4
.L_10828:
        /*fd8c*/ 	.byte	0x04, 0x11
        /*fd8e*/ 	.short	(.L_10830 - .L_10829)
	.align		4
.L_10829:
        /*fd90*/ 	.word	index@($_ZN7cutlass13device_kernelIN5flash19enable_sm80_to_sm89INS1_16FlashAttnBwdSm80INS1_25CollectiveMainloopBwdSm80ILi2ELi2EN4cute5tupleIJNS5_1CILi128EEES8_NS7_ILi64EEEEEENS_10bfloat16_tEfNS_4arch4Sm80ELb0ELb1ELb1ELb0ELb0ELb0ELb0ELb0ELi2ELi4ELi4ELi4ELb0EEENS1_24CollectiveEpilogueBwdGQAISA_fSD_Li256ELb0ELb0EEENS1_19SingleTileSchedulerILb0ELb0ELb0ELi128EEEEEEEEEvNT_6ParamsE$_ZN4cute3eso3ESOILb1ELb0EJNS_6LayoutINS_5tupleIJNS3_IJNS_1CILi8EEENS4_ILi1EEEEEENS4_ILi2EEENS3_IJNS4_ILi4EEES8_EEEEEENS3_IJNS3_IJS6_NS4_ILi0EEEEEES5_NS3_IJNS4_ILi32EEENS4_ILi16EEEEEEEEEEENS_10ViewEngineIPN7cutlass10bfloat16_tEEEEEC2ERKSI_RKSN_)
        /*fd94*/ 	.word	0x00000000


	//----- nvinfo : EIATTR_FRAME_SIZE
	.align		4
.L_10830:
        /*fd98*/ 	.byte	0x04, 0x11
        /*fd9a*/ 	.short	(.L_10832 - .L_10831)
	.align		4
.L_10831:
        /*fd9c*/ 	.word	index@($_ZN7cutlass13device_kernelIN5flash19enable_sm80_to_sm89INS1_16FlashAttnBwdSm80INS1_25CollectiveMainloopBwdSm80ILi2ELi2EN4cute5tupleIJNS5_1CILi128EEES8_NS7_ILi64EEEEEENS_10bfloat16_tEfNS_4arch4Sm80ELb0ELb1ELb1ELb0ELb0ELb0ELb0ELb0ELi2ELi4ELi4ELi4ELb0EEENS1_24CollectiveEpilogueBwdGQAISA_fSD_Li256ELb0ELb0EEENS1_19SingleTileSchedulerILb0ELb0ELb0ELi128EEEEEEEEEvNT_6ParamsE$_ZN4cute3eso3ESOILb1ELb0EJNS_6LayoutINS_5tupleIJNS3_IJNS_1CILi8EEENS4_ILi1EEEEEENS4_ILi2EEEEEENS3_IJNS3_IJS6_NS4_ILi0EEEEEES5_EEEEEiEEC2ERKSD_RKi)
        /*fda0*/ 	.word	0x00000000


	//----- nvinfo : EIATTR_FRAME_SIZE
	.align		4
.L_10832:
        /*fda4*/ 	.byte	0x04, 0x11
        /*fda6*/ 	.short	(.L_10834 - .L_10833)
	.align		4
.L_10833:
        /*fda8*/ 	.word	index@($_ZN7cutlass13device_kernelIN5flash19enable_sm80_to_sm89INS1_16FlashAttnBwdSm80INS1_25CollectiveMainloopBwdSm80ILi2ELi2EN4cute5tupleIJNS5_1CILi128EEES8_NS7_ILi64EEEEEENS_10bfloat16_tEfNS_4arch4Sm80ELb0ELb1ELb1ELb0ELb0ELb0ELb0ELb0ELi2ELi4ELi4ELi4ELb0EEENS1_24CollectiveEpilogueBwdGQAISA_fSD_Li256ELb0ELb0EEENS1_19SingleTileSchedulerILb0ELb0ELb0ELi128EEEEEEEEEvNT_6ParamsE$_ZN4cute3eso3ESOILb1ELb0EJNS_6LayoutINS_5tupleIJNS3_IJNS_1CILi8EEENS4_ILi1EEEEEENS4_ILi2EEEEEENS3_IJNS3_IJS6_NS4_ILi0EEEEEES5_EEEEENS_10ViewEngineIPN7cutlass10bfloat16_tEEEEEC2ERKSD_RKSI_)
        /*fdac*/ 	.word	0x00000000


	//----- nvinfo : EIATTR_FRAME_SIZE
	.align		4
.L_10834:
        /*fdb0*/ 	.byte	0x04, 0x11
        /*fdb2*/ 	.short	(.L_10836 - .L_10835)
	.align		4
.L_10835:
        /*fdb4*/ 	.word	index@($_ZN7cutlass13device_kernelIN5flash19enable_sm80_to_sm89INS1_16FlashAttnBwdSm80INS1_25CollectiveMainloopBwdSm80ILi2ELi2EN4cute5tupleIJNS5_1CILi128EEES8_NS7_ILi64EEEEEENS_10bfloat16_tEfNS_4arch4Sm80ELb0ELb1ELb1ELb0ELb0ELb0ELb0ELb0ELi2ELi4ELi4ELi4ELb0EEENS1_24CollectiveEpilogueBwdGQAISA_fSD_Li256ELb0ELb0EEENS1_19SingleTileSchedulerILb0ELb0ELb0ELi128EEEEEEEEEvNT_6ParamsE$_ZN4cute3eso3ESOILb1ELb0EJNS_6LayoutINS_5tupleIJNS3_IJNS_1CILi8EEENS4_ILi1EEEEEENS4_ILi2EEEEEENS3_IJNS3_IJS6_NS4_ILi0EEEEEENS4_ILi8192EEEEEEEEiEEC2ERKSE_RKi)
        /*fdb8*/ 	.word	0x00000000


	//----- nvinfo : EIATTR_FRAME_SIZE
	.align		4
.L_10836:
        /*fdbc*/ 	.byte	0x04, 0x11
        /*fdbe*/ 	.short	(.L_10838 - .L_10837)
	.align		4
.L_10837:
        /*fdc0*/ 	.word	index@($_ZN7cutlass13device_kernelIN5flash19enable_sm80_to_sm89INS1_16FlashAttnBwdSm80INS1_25CollectiveMainloopBwdSm80ILi2ELi2EN4cute5tupleIJNS5_1CILi128EEES8_NS7_ILi64EEEEEENS_10bfloat16_tEfNS_4arch4Sm80ELb0ELb1ELb1ELb0ELb0ELb0ELb0ELb0ELi2ELi4ELi4ELi4ELb0EEENS1_24CollectiveEpilogueBwdGQAISA_fSD_Li256ELb0ELb0EEENS1_19SingleTileSchedulerILb0ELb0ELb0ELi128EEEEEEEEEvNT_6ParamsE$_ZN4cute3eso3ESOILb1ELb0EJNS_6LayoutINS_5tupleIJNS3_IJNS_1CILi8EEENS4_ILi1EEEEEENS4_ILi2EEEEEENS3_IJNS3_IJS6_NS4_ILi0EEEEEENS4_ILi8192EEEEEEEENS_10ViewEngineINS_8smem_ptrIPN7cutlass10bfloat16_tEEEEEEEC2ERKSE_RKSL_)
        /*fdc4*/ 	.word	0x00000000


	//----- nvinfo : EIATTR_FRAME_SIZE
	.align		4
.L_10838:
        /*fdc8*/ 	.byte	0x04, 0x11
        /*fdca*/ 	.short	(.L_10840 - .L_10839)
	.align		4
.L_10839:
        /*fdcc*/ 	.word	index@($_ZN7cutlass13device_kernelIN5flash19enable_sm80_to_sm89INS1_16FlashAttnBwdSm80INS1_25CollectiveMainloopBwdSm80ILi2ELi2EN4cute5tupleIJNS5_1CILi128EEES8_NS7_ILi64EEEEEENS_10bfloat16_tEfNS_4arch4Sm80ELb0ELb1ELb1ELb0ELb0ELb0ELb0ELb0ELi2ELi4ELi4ELi4ELb0EEENS1_24CollectiveEpilogueBwdGQAISA_fSD_Li256ELb0ELb0EEENS1_19SingleTileSchedulerILb0ELb0ELb0ELi128EEEEEEEEEvNT_6ParamsE$_ZN4cute3eso3ESOILb1ELb0EJNS_6LayoutINS_5tupleIJNS3_IJNS_1CILi8EEENS4_ILi1EEEEEENS4_ILi2EEEEEENS3_IJNS3_IJS6_NS4_ILi0EEEEEENS4_ILi64EEEEEEEEiEEC2ERKSE_RKi)
        /*fdd0*/ 	.word	0x00000000


	//----- nvinfo : EIATTR_FRAME_SIZE
	.align		4
.L_10840:
        /*fdd4*/ 	.byte	0x04, 0x11
        /*fdd6*/ 	.short	(.L_10842 - .L_10841)
	.align		4
.L_10841:
        /*fdd8*/ 	.word	index@($_ZN7cutlass13device_kernelIN5flash19enable_sm80_to_sm89INS1_16FlashAttnBwdSm80INS1_25CollectiveMainloopBwdSm80ILi2ELi2EN4cute5tupleIJNS5_1CILi128EEES8_NS7_ILi64EEEEEENS_10bfloat16_tEfNS_4arch4Sm80ELb0ELb1ELb1ELb0ELb0ELb0ELb0ELb0ELi2ELi4ELi4ELi4ELb0EEENS1_24CollectiveEpilogueBwdGQAISA_fSD_Li256ELb0ELb0EEENS1_19SingleTileSchedulerILb0ELb0ELb0ELi128EEEEEEEEEvNT_6ParamsE$_ZN4cute3eso3ESOILb1ELb0EJNS_6LayoutINS_5tupleIJNS3_IJNS_1CILi8EEENS4_ILi1EEEEEENS4_ILi2EEEEEENS3_IJNS3_IJS6_NS4_ILi0EEEEEENS4_ILi64EEEEEEEENS_10ViewEngineIPN7cutlass10bfloat16_tEEEEEC2ERKSE_RKSJ_)
        /*fddc*/ 	.word	0x00000000


	//----- nvinfo : EIATTR_FRAME_SIZE
	.align		4
.L_10842:
        /*fde0*/ 	.byte	0x04, 0x11
        /*fde2*/ 	.short	(.L_10844 - .L_10843)
	.align		4
.L_10843:
        /*fde4*/ 	.word	index@($_ZN7cutlass13device_kernelIN5flash19enable_sm80_to_sm89INS1_16FlashAttnBwdSm80INS1_25CollectiveMainloopBwdSm80ILi2ELi2EN4cute5tupleIJNS5_1CILi128EEES8_NS7_ILi64EEEEEENS_10bfloat16_tEfNS_4arch4Sm80ELb0ELb1ELb1ELb0ELb0ELb0ELb0ELb0ELi2ELi4ELi4ELi4ELb0EEENS1_24CollectiveEpilogueBwdGQAISA_fSD_Li256ELb0ELb0EEENS1_19SingleTileSchedulerILb0ELb0ELb0ELi128EEEEEEEEEvNT_6ParamsE$_ZN4cute3eso3ESOILb1ELb0EJNS_6LayoutINS_5tupleIJNS3_IJNS_1CILi8EEENS4_ILi1EEEEEENS4_ILi2EEEEEENS3_IJNS3_IJS6_NS4_ILi0EEEEEENS4_ILi4096EEEEEEEEiEEC2ERKSE_RKi)
        /*fde8*/ 	.word	0x00000000


	//----- nvinfo : EIATTR_FRAME_SIZE
	.align		4
.L_10844:
        /*fdec*/ 	.byte	0x04, 0x11
        /*fdee*/ 	.short	(.L_10846 - .L_10845)
	.align		4
.L_10845:
        /*fdf0*/ 	.word	index@($_ZN7cutlass13device_kernelIN5flash19enable_sm80_to_sm89INS1_16FlashAttnBwdSm80INS1_25CollectiveMainloopBwdSm80ILi2ELi2EN4cute5tupleIJNS5_1CILi128EEES8_NS7_ILi64EEEEEENS_10bfloat16_tEfNS_4arch4Sm80ELb0ELb1ELb1ELb0ELb0ELb0ELb0ELb0ELi2ELi4ELi4ELi4ELb0EEENS1_24CollectiveEpilogueBwdGQAISA_fSD_Li256ELb0ELb0EEENS1_19SingleTileSchedulerILb0ELb0ELb0ELi128EEEEEEEEEvNT_6ParamsE$_ZN4cute3eso3ESOILb1ELb0EJNS_6LayoutINS_5tupleIJNS3_IJNS_1CILi8EEENS4_ILi1EEEEEENS4_ILi2EEEEEENS3_IJNS3_IJS6_NS4_ILi0EEEEEENS4_ILi4096EEEEEEEENS_10ViewEngineINS_8smem_ptrIPN7cutlass10bfloat16_tEEEEEEEC2ERKSE_RKSL_)
        /*fdf4*/ 	.word	0x00000000


	//----- nvinfo : EIATTR_FRAME_SIZE
	.align		4
.L_10846:
        /*fdf8*/ 	.byte	0x04, 0x11
        /*fdfa*/ 	.short	(.L_10848 - .L_10847)
	.align		4
.L_10847:
        /*fdfc*/ 	.word	index@($_ZN7cutlass13device_kernelIN5flash19enable_sm80_to_sm89INS1_16FlashAttnBwdSm80INS1_25CollectiveMainloopBwdSm80ILi2ELi2EN4cute5tupleIJNS5_1CILi128EEES8_NS7_ILi64EEEEEENS_10bfloat16_tEfNS_4arch4Sm80ELb0ELb1ELb1ELb0ELb0ELb0ELb0ELb0ELi2ELi4ELi4ELi4ELb0EEENS1_24CollectiveEpilogueBwdGQAISA_fSD_Li256ELb0ELb0EEENS1_19SingleTileSchedulerILb0ELb0ELb0ELi128EEEEEEEEEvNT_6ParamsE$_ZN4cute3eso3ESOILb1ELb0EJNS_6LayoutINS_5tupleIJNS3_IJNS_1CILi8EEENS4_ILi1EEEEEENS3_IJNS4_ILi4EEEEEEEEENS3_IJNS3_IJS6_NS4_ILi0EEEEEENS3_IJS5_EEEEEEEENS_10ViewEngineIPN7cutlass10bfloat16_tEEEEEC2ERKSF_RKSK_)
        /*fe00*/ 	.word	0x00000000


	//----- nvinfo : EIATTR_FRAME_SIZE
	.align		4
.L_10848:
        /*fe04*/ 	.byte	0x04, 0x11
        /*fe06*/ 	.short	(.L_10850 - .L_10849)
	.align		4
.L_10849:
        /*fe08*/ 	.word	index@($_ZN7cutlass13device_kernelIN5flash19enable_sm80_to_sm89INS1_16FlashAttnBwdSm80INS1_25CollectiveMainloopBwdSm80ILi2ELi2EN4cute5tupleIJNS5_1CILi128EEES8_NS7_ILi64EEEEEENS_10bfloat16_tEfNS_4arch4Sm80ELb0ELb1ELb1ELb0ELb0ELb0ELb0ELb0ELi2ELi4ELi4ELi4ELb0EEENS1_24CollectiveEpilogueBwdGQAISA_fSD_Li256ELb0ELb0EEENS1_19SingleTileSchedulerILb0ELb0ELb0ELi128EEEEEEEEEvNT_6ParamsE$_ZN4cute3eso3ESOILb1ELb0EJNS_6LayoutINS_5tupleIJNS3_IJNS_1CILi8EEENS4_ILi1EEEEEENS3_IJNS4_ILi4EEEEEEEEENS3_IJNS3_IJS6_NS4_ILi0EEEEEENS3_IJNS4_ILi2048EEEEEEEEEEENS_10ViewEngineINS_8smem_ptrIPN7cutlass10bfloat16_tEEEEEEEC2ERKSG_RKSN_)
        /*fe0c*/ 	.word	0x00000000


	//----- nvinfo : EIATTR_FRAME_SIZE
	.align		4
.L_10850:
        /*fe10*/ 	.byte	0x04, 0x11
        /*fe12*/ 	.short	(.L_10852 - .L_10851)
	.align		4
.L_10851:
        /*fe14*/ 	.word	index@($_ZN7cutlass13device_kernelIN5flash19enable_sm80_to_sm89INS1_16FlashAttnBwdSm80INS1_25CollectiveMainloopBwdSm80ILi2ELi2EN4cute5tupleIJNS5_1CILi128EEES8_NS7_ILi64EEEEEENS_10bfloat16_tEfNS_4arch4Sm80ELb0ELb1ELb1ELb0ELb0ELb0ELb0ELb0ELi2ELi4ELi4ELi4ELb0EEENS1_24CollectiveEpilogueBwdGQAISA_fSD_Li256ELb0ELb0EEENS1_19SingleTileSchedulerILb0ELb0ELb0ELi128EEEEEEEEEvNT_6ParamsE$_ZN4cute3eso3ESOILb1ELb0EJNS_6LayoutINS_5tupleIJNS3_IJNS_1CILi8EEENS4_ILi1EEEEEENS3_IJNS4_ILi2EEEEEEEEENS3_IJNS3_IJS6_NS4_ILi0EEEEEENS3_IJS5_EEEEEEEENS_10ViewEngineIPN7cutlass10bfloat16_tEEEEEC2ERKSF_RKSK_)
        /*fe18*/ 	.word	0x00000000


	//----- nvinfo : EIATTR_FRAME_SIZE
	.align		4
.L_10852:
        /*fe1c*/ 	.byte	0x04, 0x11
        /*fe1e*/ 	.short	(.L_10854 - .L_10853)
	.align		4
.L_10853:
        /*fe20*/ 	.word	index@($_ZN7cutlass13device_kernelIN5flash19enable_sm80_to_sm89INS1_16FlashAttnBwdSm80INS1_25CollectiveMainloopBwdSm80ILi2ELi2EN4cute5tupleIJNS5_1CILi128EEES8_NS7_ILi64EEEEEENS_10bfloat16_tEfNS_4arch4Sm80ELb0ELb1ELb1ELb0ELb0ELb0ELb0ELb0ELi2ELi4ELi4ELi4ELb0EEENS1_24CollectiveEpilogueBwdGQAISA_fSD_Li256ELb0ELb0EEENS1_19SingleTileSchedulerILb0ELb0ELb0ELi128EEEEEEEEEvNT_6ParamsE$_ZN4cute3eso3ESOILb1ELb0EJNS_6LayoutINS_5tupleIJNS3_IJNS_1CILi8EEENS4_ILi1EEEEEENS3_IJNS4_ILi2EEEEEEEEENS3_IJNS3_IJS6_NS4_ILi0EEEEEENS3_IJNS4_ILi8192EEEEEEEEEEENS_10ViewEngineINS_8smem_ptrIPN7cutlass10bfloat16_tEEEEEEEC2ERKSG_RKSN_)
        /*fe24*/ 	.word	0x00000000


	//----- nvinfo : EIATTR_FRAME_SIZE
	.align		4
.L_10854:
        /*fe28*/ 	.byte	0x04, 0x11
        /*fe2a*/ 	.short	(.L_10856 - .L_10855)
	.align		4
.L_10855:
        /*fe2c*/ 	.word	index@($_ZN7cutlass13device_kernelIN5flash19enable_sm80_to_sm89INS1_16FlashAttnBwdSm80INS1_25CollectiveMainloopBwdSm80ILi2ELi2EN4cute5tupleIJNS5_1CILi128EEES8_NS7_ILi64EEEEEENS_10bfloat16_tEfNS_4arch4Sm80ELb0ELb1ELb1ELb0ELb0ELb0ELb0ELb0ELi2ELi4ELi4ELi4ELb0EEENS1_24CollectiveEpilogueBwdGQAISA_fSD_Li256ELb0ELb0EEENS1_19SingleTileSchedulerILb0ELb0ELb0ELi128EEEEEEEEEvNT_6ParamsE$_ZN4cute3eso3ESOILb1ELb0EJNS_6LayoutINS_5tupleIJNS3_IJNS_1CILi8EEENS4_ILi1EEEEEENS3_IJNS4_ILi2EEEEEEEEENS3_IJNS3_IJS6_NS4_ILi0EEEEEENS3_IJNS4_ILi64EEEEEEEEEEENS_10ViewEngineIPN7cutlass10bfloat16_tEEEEEC2ERKSG_RKSL_)
        /*fe30*/ 	.word	0x00000000


	//----- nvinfo : EIATTR_FRAME_SIZE
	.align		4
.L_10856:
        /*fe34*/ 	.byte	0x04, 0x11
        /*fe36*/ 	.short	(.L_10858 - .L_10857)
	.align		4
.L_10857:
        /*fe38*/ 	.word	index@($_ZN7cutlass13device_kernelIN5flash19enable_sm80_to_sm89INS1_16FlashAttnBwdSm80INS1_25CollectiveMainloopBwdSm80ILi2ELi2EN4cute5tupleIJNS5_1CILi128EEES8_NS7_ILi64EEEEEENS_10bfloat16_tEfNS_4arch4Sm80ELb0ELb1ELb1ELb0ELb0ELb0ELb0ELb0ELi2ELi4ELi4ELi4ELb0EEENS1_24CollectiveEpilogueBwdGQAISA_fSD_Li256ELb0ELb0EEENS1_19SingleTileSchedulerILb0ELb0ELb0ELi128EEEEEEEEEvNT_6ParamsE$_ZN4cute3eso3ESOILb1ELb0EJNS_6LayoutINS_5tupleIJNS3_IJNS_1CILi8EEENS4_ILi1EEEEEENS3_IJNS4_ILi2EEEEEEEEENS3_IJNS3_IJS6_NS4_ILi0EEEEEENS3_IJNS4_ILi4096EEEEEEEEEEENS_10ViewEngineINS_8smem_ptrIPN7cutlass10bfloat16_tEEEEEEEC2ERKSG_RKSN_)
        /*fe3c*/ 	.word	0x00000000


	//----- nvinfo : EIATTR_FRAME_SIZE
	.align		4
.L_10858:
        /*fe40*/ 	.byte	0x04, 0x11
        /*fe42*/ 	.short	(.L_10860 - .L_10859)
	.align		4
.L_10859:
        /*fe44*/ 	.word	index@($_ZN7cutlass13device_kernelIN5flash19enable_sm80_to_sm89INS1_16FlashAttnBwdSm80INS1_25CollectiveMainloopBwdSm80ILi2ELi2EN4cute5tupleIJNS5_1CILi128EEES8_NS7_ILi64EEEEEENS_10bfloat16_tEfNS_4arch4Sm80ELb0ELb1ELb1ELb0ELb0ELb0ELb0ELb0ELi2ELi4ELi4ELi4ELb0EEENS1_24CollectiveEpilogueBwdGQAISA_fSD_Li256ELb0ELb0EEENS1_19SingleTileSchedulerILb0ELb0ELb0ELi128EEEEEEEEEvNT_6ParamsE$_ZN4cute3eso3ESOILb1ELb0EJNS_6LayoutINS_5tupleIJNS3_IJNS_1CILi8EEENS4_ILi1EEEEEEEEENS3_IJNS3_IJS6_NS4_ILi0EEEEEEEEEEElEEC2ERKSC_RKl)
        /*fe48*/ 	.word	0x00000000


	//----- nvinfo : EIATTR_FRAME_SIZE
	.align		4
.L_10860:
        /*fe4c*/ 	.byte	0x04, 0x11
        /*fe4e*/ 	.short	(.L_10862 - .L_10861)
	.align		4
.L_10861:
        /*fe50*/ 	.word	index@($_ZN7cutlass13device_kernelIN5flash19enable_sm80_to_sm89INS1_16FlashAttnBwdSm80INS1_25CollectiveMainloopBwdSm80ILi2ELi2EN4cute5tupleIJNS5_1CILi128EEES8_NS7_ILi64EEEEEENS_10bfloat16_tEfNS_4arch4Sm80ELb0ELb1ELb1ELb0ELb0ELb0ELb0ELb0ELi2ELi4ELi4ELi4ELb0EEENS1_24CollectiveEpilogueBwdGQAISA_fSD_Li256ELb0ELb0EEENS1_19SingleTileSchedulerILb0ELb0ELb0ELi128EEEEEEEEEvNT_6ParamsE$_ZN4cute3eso3ESOILb1ELb0EJNS_6LayoutINS_5tupleIJNS3_IJNS_1CILi8EEENS4_ILi1EEEEEEEEENS3_IJNS3_IJS6_NS4_ILi0EEEEEEEEEEEiEEC2ERKSC_RKi)
        /*fe54*/ 	.word	0x00000000


	//----- nvinfo : EIATTR_FRAME_SIZE
	.align		4
.L_10862:
        /*fe58*/ 	.byte	0x04, 0x11
        /*fe5a*/ 	.short	(.L_10864 - .L_10863)
	.align		4
.L_10863:
        /*fe5c*/ 	.word	index@($_ZN7cutlass13device_kernelIN5flash19enable_sm80_to_sm89INS1_16FlashAttnBwdSm80INS1_25CollectiveMainloopBwdSm80ILi2ELi2EN4cute5tupleIJNS5_1CILi128EEES8_NS7_ILi64EEEEEENS_10bfloat16_tEfNS_4arch4Sm80ELb0ELb1ELb1ELb0ELb0ELb0ELb0ELb0ELi2ELi4ELi4ELi4ELb0EEENS1_24CollectiveEpilogueBwdGQAISA_fSD_Li256ELb0ELb0EEENS1_19SingleTileSchedulerILb0ELb0ELb0ELi128EEEEEEEEEvNT_6ParamsE$_ZN4cute3eso3ESOILb1ELb0EJNS_6LayoutINS_5tupleIJNS3_IJNS_1CILi8EEENS4_ILi1EEEEEEEEENS3_IJNS3_IJS6_NS4_ILi0EEEEEEEEEEENS_10ViewEngineIPN7cutlass10bfloat16_tEEEEEC2ERKSC_RKSH_)
        /*fe60*/ 	.word	0x00000000


	//----- nvinfo : EIATTR_FRAME_SIZE
	.align		4
.L_10864:
        /*fe64*/ 	.byte	0x04, 0x11
        /*fe66*/ 	.short	(.L_10866 - .L_10865)
	.align		4
.L_10865:
        /*fe68*/ 	.word	index@($_ZN7cutlass13device_kernelIN5flash19enable_sm80_to_sm89INS1_16FlashAttnBwdSm80INS1_25CollectiveMainloopBwdSm80ILi2ELi2EN4cute5tupleIJNS5_1CILi128EEES8_NS7_ILi64EEEEEENS_10bfloat16_tEfNS_4arch4Sm80ELb0ELb1ELb1ELb0ELb0ELb0ELb0ELb0ELi2ELi4ELi4ELi4ELb0EEENS1_24CollectiveEpilogueBwdGQAISA_fSD_Li256ELb0ELb0EEENS1_19SingleTileSchedulerILb0ELb0ELb0ELi128EEEEEEEEEvNT_6ParamsE$_ZN4cute3eso3ESOILb1ELb0EJNS_6LayoutINS_5tupleIJNS3_IJNS_1CILi8EEENS4_ILi1EEEEEEEEENS3_IJNS3_IJS6_NS4_ILi0EEEEEEEEEEENS_10ViewEngineINS_8smem_ptrIPN7cutlass10bfloat16_tEEEEEEEC2ERKSC_RKSJ_)
        /*fe6c*/ 	.word	0x00000000


	//----- nvinfo : EIATTR_FRAME_SIZE
	.align		4
.L_10866:
        /*fe70*/ 	.byte	0x04, 0x11
        /*fe72*/ 	.short	(.L_10868 - .L_10867)
	.align		4
.L_10867:
        /*fe74*/ 	.word	index@($_ZN7cutlass13device_kernelIN5flash19enable_sm80_to_sm89INS1_16FlashAttnBwdSm80INS1_25CollectiveMainloopBwdSm80ILi2ELi2EN4cute5tupleIJNS5_1CILi128EEES8_NS7_ILi64EEEEEENS_10bfloat16_tEfNS_4arch4Sm80ELb0ELb1ELb1ELb0ELb0ELb0ELb0ELb0ELi2ELi4ELi4ELi4ELb0EEENS1_24CollectiveEpilogueBwdGQAISA_fSD_Li256ELb0ELb0EEENS1_19SingleTileSchedulerILb0ELb0ELb0ELi128EEEEEEEEEvNT_6ParamsE$_ZN4cute3eso3ESOILb1ELb0EJNS_6LayoutINS_5tupleIJNS3_IJNS_1CILi8EEENS4_ILi1EEEEEEEEENS3_IJNS3_IJS6_NS4_ILi0EEEEEEEEEEENS_10ViewEngineINS_8gmem_ptrIPKN7cutlass10bfloat16_tEEEEEEEC2ERKSC_RKSK_)
        /*fe78*/ 	.word	0x00000000


	//----- nvinfo : EIATTR_FRAME_SIZE
	.align		4
.L_10868:
        /*fe7c*/ 	.byte	0x04, 0x11
        /*fe7e*/ 	.short	(.L_10870 - .L_10869)
	.align		4
.L_10869:
        /*fe80*/ 	.word	index@($_ZN7cutlass13device_kernelIN5flash19enable_sm80_to_sm89INS1_16FlashAttnBwdSm80INS1_25CollectiveMainloopBwdSm80ILi2ELi2EN4cute5tupleIJNS5_1CILi128EEES8_NS7_ILi64EEEEEENS_10bfloat16_tEfNS_4arch4Sm80ELb0ELb1ELb1ELb0ELb0ELb0ELb0ELb0ELi2ELi4ELi4ELi4ELb0EEENS1_24CollectiveEpilogueBwdGQAISA_fSD_Li256ELb0ELb0EEENS1_19SingleTileSchedulerILb0ELb0ELb0ELi128EEEEEEEEEvNT_6ParamsE$_ZN4cute3eso3ESOILb1ELb0EJNS_6LayoutINS_5tupleIJNS3_IJNS_1CILi4EEENS4_ILi1EEEEEES6_EEENS3_IJNS3_IJS6_NS4_ILi0EEEEEES9_EEEEEiEEC2ERKSC_RKi)
        /*fe84*/ 	.word	0x00000000


	//----- nvinfo : EIATTR_FRAME_SIZE
	.align		4
.L_10870:
        /*fe88*/ 	.byte	0x04, 0x11
        /*fe8a*/ 	.short	(.L_10872 - .L_10871)
	.align		4
.L_10871:
        /*fe8c*/ 	.word	index@($_ZN7cutlass13device_kernelIN5flash19enable_sm80_to_sm89INS1_16FlashAttnBwdSm80INS1_25CollectiveMainloopBwdSm80ILi2ELi2EN4cute5tupleIJNS5_1CILi128EEES8_NS7_ILi64EEEEEENS_10bfloat16_tEfNS_4arch4Sm80ELb0ELb1ELb1ELb0ELb0ELb0ELb0ELb0ELi2ELi4ELi4ELi4ELb0EEENS1_24CollectiveEpilogueBwdGQAISA_fSD_Li256ELb0ELb0EEENS1_19SingleTileSchedulerILb0ELb0ELb0ELi128EEEEEEEEEvNT_6ParamsE$_ZN4cute3eso3ESOILb1ELb0EJNS_6LayoutINS_5tupleIJNS3_IJNS_1CILi4EEENS4_ILi1EEEEEES6_EEENS3_IJNS3_IJS6_NS4_ILi0EEEEEES9_EEEEENS_10ViewEngineINS_8smem_ptrIPfEEEEEEC2ERKSC_RKSH_)
        /*fe90*/ 	.word	0x00000000


	//----- nvinfo : EIATTR_FRAME_SIZE
	.align		4
.L_10872:
        /*fe94*/ 	.byte	0x04, 0x11
        /*fe96*/ 	.short	(.L_10874 - .L_10873)
	.align		4
.L_10873:
        /*fe98*/ 	.word	index@($_ZN7cutlass13device_kernelIN5flash19enable_sm80_to_sm89INS1_16FlashAttnBwdSm80INS1_25CollectiveMainloopBwdSm80ILi2ELi2EN4cute5tupleIJNS5_1CILi128EEES8_NS7_ILi64EEEEEENS_10bfloat16_tEfNS_4arch4Sm80ELb0ELb1ELb1ELb0ELb0ELb0ELb0ELb0ELi2ELi4ELi4ELi4ELb0EEENS1_24CollectiveEpilogueBwdGQAISA_fSD_Li256ELb0ELb0EEENS1_19SingleTileSchedulerILb0ELb0ELb0ELi128EEEEEEEEEvNT_6ParamsE$_ZN4cute3eso3ESOILb1ELb0EJNS_6LayoutINS_5tupleIJNS3_IJNS_1CILi4EEENS4_ILi1EEEEEES6_EEENS3_IJNS3_IJS6_NS4_ILi0EEEEEES9_EEEEENS_10ViewEngineINS_8gmem_ptrIPKfEEEEEEC2ERKSC_RKSI_)
        /*fe9c*/ 	.word	0x00000000


	//----- nvinfo : EIATTR_FRAME_SIZE
	.align		4
.L_10874:
        /*fea0*/ 	.byte	0x04, 0x11
        /*fea2*/ 	.short	(.L_10876 - .L_10875)
	.align		4
.L_10875:
        /*fea4*/ 	.word	index@($_ZN7cutlass13device_kernelIN5flash19enable_sm80_to_sm89INS1_16FlashAttnBwdSm80INS1_25CollectiveMainloopBwdSm80ILi2ELi2EN4cute5tupleIJNS5_1CILi128EEES8_NS7_ILi64EEEEEENS_10bfloat16_tEfNS_4arch4Sm80ELb0ELb1ELb1ELb0ELb0ELb0ELb0ELb0ELi2ELi4ELi4ELi4ELb0EEENS1_24CollectiveEpilogueBwdGQAISA_fSD_Li256ELb0ELb0EEENS1_19SingleTileSchedulerILb0ELb0ELb0ELi128EEEEEEEEEvNT_6ParamsE$_ZN4cute3eso3ESOILb1ELb0EJNS_6LayoutINS_5tupleIJNS3_IJNS_1CILi4EEENS4_ILi1EEEEEEEEENS3_IJNS3_IJS6_NS4_ILi0EEEEEEEEEEENS_10ViewEngineIPjEEEEC2ERKSC_RKSF_)
        /*fea8*/ 	.word	0x00000000


	//----- nvinfo : EIATTR_FRAME_SIZE
	.align		4
.L_10876:
        /*feac*/ 	.byte	0x04, 0x11
        /*feae*/ 	.short	(.L_10878 - .L_10877)
	.align		4
.L_10877:
        /*feb0*/ 	.word	index@($_ZN7cutlass13device_kernelIN5flash19enable_sm80_to_sm89INS1_16FlashAttnBwdSm80INS1_25CollectiveMainloopBwdSm80ILi2ELi2EN4cute5tupleIJNS5_1CILi128EEES8_NS7_ILi64EEEEEENS_10bfloat16_tEfNS_4arch4Sm80ELb0ELb1ELb1ELb0ELb0ELb0ELb0ELb0ELi2ELi4ELi4ELi4ELb0EEENS1_24CollectiveEpilogueBwdGQAISA_fSD_Li256ELb0ELb0EEENS1_19SingleTileSchedulerILb0ELb0ELb0ELi128EEEEEEEEEvNT_6ParamsE$_ZN4cute3eso3ESOILb1ELb0EJNS_6LayoutINS_5tupleIJNS3_IJNS_1CILi4EEENS4_ILi1EEEEEEEEENS3_IJNS3_IJS6_NS4_ILi0EEEEEEEEEEENS_10ViewEngineINS_8smem_ptrIPfEEEEEEC2ERKSC_RKSH_)
        /*feb4*/ 	.word	0x00000000


	//----- nvinfo : EIATTR_FRAME_SIZE
	.align		4
.L_10878:
        /*feb8*/ 	.byte	0x04, 0x11
        /*feba*/ 	.short	(.L_10880 - .L_10879)
	.align		4
.L_10879:
        /*febc*/ 	.word	index@($_ZN7cutlass13device_kernelIN5flash19enable_sm80_to_sm89INS1_16FlashAttnBwdSm80INS1_25CollectiveMainloopBwdSm80ILi2ELi2EN4cute5tupleIJNS5_1CILi128EEES8_NS7_ILi64EEEEEENS_10bfloat16_tEfNS_4arch4Sm80ELb0ELb1ELb1ELb0ELb0ELb0ELb0ELb0ELi2ELi4ELi4ELi4ELb0EEENS1_24CollectiveEpilogueBwdGQAISA_fSD_Li256ELb0ELb0EEENS1_19SingleTileSchedulerILb0ELb0ELb0ELi128EEEEEEEEEvNT_6ParamsE$_ZN4cute3eso3ESOILb1ELb0EJNS_6LayoutINS_5tupleIJNS3_IJNS_1CILi4EEENS4_ILi1EEEEEEEEENS3_IJNS3_IJS6_NS4_ILi0EEEEEEEEEEENS_10ViewEngineINS_8gmem_ptrIPKfEEEEEEC2ERKSC_RKSI_)
        /*fec0*/ 	.word	0x00000000


	//----- nvinfo : EIATTR_FRAME_SIZE
	.align		4
.L_10880:
        /*fec4*/ 	.byte	0x04, 0x11
        /*fec6*/ 	.short	(.L_10882 - .L_10881)
	.align		4
.L_10881:
        /*fec8*/ 	.word	index@($_ZN7cutlass13device_kernelIN5flash19enable_sm80_to_sm89INS1_16FlashAttnBwdSm80INS1_25CollectiveMainloopBwdSm80ILi2ELi2EN4cute5tupleIJNS5_1CILi128EEES8_NS7_ILi64EEEEEENS_10bfloat16_tEfNS_4arch4Sm80ELb0ELb1ELb1ELb0ELb0ELb0ELb0ELb0ELi2ELi4ELi4ELi4ELb0EEENS1_24CollectiveEpilogueBwdGQAISA_fSD_Li256ELb0ELb0EEENS1_19SingleTileSchedulerILb0ELb0ELb0ELi128EEEEEEEEEvNT_6ParamsE$_ZN4cute3eso3ESOILb1ELb0EJNS_6LayoutINS_5tupleIJNS3_IJNS_1CILi2EEES5_S5_EEES5_EEENS3_IJNS3_IJNS4_ILi1EEES5_NS4_ILi4EEEEEENS4_ILi8EEEEEEEEiEEC2ERKSD_RKi)
        /*fecc*/ 	.word	0x00000000


	//----- nvinfo : EIATTR_FRAME_SIZE
	.align		4
.L_10882:
        /*fed0*/ 	.byte	0x04, 0x11
        /*fed2*/ 	.short	(.L_10884 - .L_10883)
	.align		4
.L_10883:
        /*fed4*/ 	.word	index@($_ZN7cutlass13device_kernelIN5flash19enable_sm80_to_sm89INS1_16FlashAttnBwdSm80INS1_25CollectiveMainloopBwdSm80ILi2ELi2EN4cute5tupleIJNS5_1CILi128EEES8_NS7_ILi64EEEEEENS_10bfloat16_tEfNS_4arch4Sm80ELb0ELb1ELb1ELb0ELb0ELb0ELb0ELb0ELi2ELi4ELi4ELi4ELb0EEENS1_24CollectiveEpilogueBwdGQAISA_fSD_Li256ELb0ELb0EEENS1_19SingleTileSchedulerILb0ELb0ELb0ELi128EEEEEEEEEvNT_6ParamsE$_ZN4cute3eso3ESOILb1ELb0EJNS_6LayoutINS_5tupleIJNS3_IJNS_1CILi2EEES5_S5_EEES5_EEENS3_IJNS3_IJNS4_ILi1EEES5_NS4_ILi4EEEEEENS4_ILi8EEEEEEEENS_10ViewEngineIPN7cutlass10bfloat16_tEEEEEC2ERKSD_RKSI_)
        /*fed8*/ 	.word	0x00000000


	//----- nvinfo : EIATTR_FRAME_SIZE
	.align		4
.L_10884:
        /*fedc*/ 	.byte	0x04, 0x11
        /*fede*/ 	.short	(.L_10886 - .L_10885)
	.align		4
.L_10885:
        /*fee0*/ 	.word	index@($_ZN7cutlass13device_kernelIN5flash19enable_sm80_to_sm89INS1_16FlashAttnBwdSm80INS1_25CollectiveMainloopBwdSm80ILi2ELi2EN4cute5tupleIJNS5_1CILi128EEES8_NS7_ILi64EEEEEENS_10bfloat16_tEfNS_4arch4Sm80ELb0ELb1ELb1ELb0ELb0ELb0ELb0ELb0ELi2ELi4ELi4ELi4ELb0EEENS1_24CollectiveEpilogueBwdGQAISA_fSD_Li256ELb0ELb0EEENS1_19SingleTileSchedulerILb0ELb0ELb0ELi128EEEEEEEEEvNT_6ParamsE$_ZN4cute3eso3ESOILb1ELb0EJNS_6LayoutINS_5tupleIJNS3_IJNS_1CILi2EEES5_S5_EEES5_EEENS3_IJNS3_IJNS4_ILi1EEES5_NS4_ILi4EEEEEENS4_ILi64EEEEEEEEiEEC2ERKSD_RKi)
        /*fee4*/ 	.word	0x00000000


	//----- nvinfo : EIATTR_FRAME_SIZE
	.align		4
.L_10886:
        /*fee8*/ 	.byte	0x04, 0x11
        /*feea*/ 	.short	(.L_10888 - .L_10887)
	.align		4
.L_10887:
        /*feec*/ 	.word	index@($_ZN7cutlass13device_kernelIN5flash19enable_sm80_to_sm89INS1_16FlashAttnBwdSm80INS1_25CollectiveMainloopBwdSm80ILi2ELi2EN4cute5tupleIJNS5_1CILi128EEES8_NS7_ILi64EEEEEENS_10bfloat16_tEfNS_4arch4Sm80ELb0ELb1ELb1ELb0ELb0ELb0ELb0ELb0ELi2ELi4ELi4ELi4ELb0EEENS1_24CollectiveEpilogueBwdGQAISA_fSD_Li256ELb0ELb0EEENS1_19SingleTileSchedulerILb0ELb0ELb0ELi128EEEEEEEEEvNT_6ParamsE$_ZN4cute3eso3ESOILb1ELb0EJNS_6LayoutINS_5tupleIJNS3_IJNS_1CILi2EEES5_S5_EEES5_EEENS3_IJNS3_IJNS4_ILi1EEES5_NS4_ILi4EEEEEENS4_ILi64EEEEEEEENS_10ViewEngineIPN7cutlass10bfloat16_tEEEEEC2ERKSD_RKSI_)
        /*fef0*/ 	.word	0x00000000


	//----- nvinfo : EIATTR_FRAME_SIZE
	.align		4
.L_10888:
        /*fef4*/ 	.byte	0x04, 0x11
        /*fef6*/ 	.short	(.L_10890 - .L_10889)
	.align		4
.L_10889:
        /*fef8*/ 	.word	index@($_ZN7cutlass13device_kernelIN5flash19enable_sm80_to_sm89INS1_16FlashAttnBwdSm80INS1_25CollectiveMainloopBwdSm80ILi2ELi2EN4cute5tupleIJNS5_1CILi128EEES8_NS7_ILi64EEEEEENS_10bfloat16_tEfNS_4arch4Sm80ELb0ELb1ELb1ELb0ELb0ELb0ELb0ELb0ELi2ELi4ELi4ELi4ELb0EEENS1_24CollectiveEpilogueBwdGQAISA_fSD_Li256ELb0ELb0EEENS1_19SingleTileSchedulerILb0ELb0ELb0ELi128EEEEEEEEEvNT_6ParamsE$_ZN4cute3eso3ESOILb1ELb0EJNS_6LayoutINS_5tupleIJNS3_IJNS_1CILi2EEES5_S5_EEEEEENS3_IJNS3_IJNS4_ILi1EEES5_NS4_ILi4EEEEEEEEEEEiEEC2ERKSC_RKi)
        /*fefc*/ 	.word	0x00000000


	//----- nvinfo : EIATTR_FRAME_SIZE
	.align		4
.L_10890:
        /*ff00*/ 	.byte	0x04, 0x11
        /*ff02*/ 	.short	(.L_10892 - .L_10891)
	.align		4
.L_10891:
        /*ff04*/ 	.word	index@($_ZN7cutlass13device_kernelIN5flash19enable_sm80_to_sm89INS1_16FlashAttnBwdSm80INS1_25CollectiveMainloopBwdSm80ILi2ELi2EN4cute5tupleIJNS5_1CILi128EEES8_NS7_ILi64EEEEEENS_10bfloat16_tEfNS_4arch4Sm80ELb0ELb1ELb1ELb0ELb0ELb0ELb0ELb0ELi2ELi4ELi4ELi4ELb0EEENS1_24CollectiveEpilogueBwdGQAISA_fSD_Li256ELb0ELb0EEENS1_19SingleTileSchedulerILb0ELb0ELb0ELi128EEEEEEEEEvNT_6ParamsE$_ZN4cute3eso3ESOILb1ELb0EJNS_6LayoutINS_5tupleIJNS3_IJNS_1CILi2EEES5_S5_EEEEEENS3_IJNS3_IJNS4_ILi1EEES5_NS4_ILi4EEEEEEEEEEENS_10ViewEngineIPN7cutlass10bfloat16_tEEEEEC2ERKSC_RKSH_)
        /*ff08*/ 	.word	0x00000000


	//----- nvinfo : EIATTR_FRAME_SIZE
	.align		4
.L_10892:
        /*ff0c*/ 	.byte	0x04, 0x11
        /*ff0e*/ 	.short	(.L_10894 - .L_10893)
	.align		4
.L_10893:
        /*ff10*/ 	.word	index@($_ZN7cutlass13device_kernelIN5flash19enable_sm80_to_sm89INS1_16FlashAttnBwdSm80INS1_25CollectiveMainloopBwdSm80ILi2ELi2EN4cute5tupleIJNS5_1CILi128EEES8_NS7_ILi64EEEEEENS_10bfloat16_tEfNS_4arch4Sm80ELb0ELb1ELb1ELb0ELb0ELb0ELb0ELb0ELi2ELi4ELi4ELi4ELb0EEENS1_24CollectiveEpilogueBwdGQAISA_fSD_Li256ELb0ELb0EEENS1_19SingleTileSchedulerILb0ELb0ELb0ELi128EEEEEEEEEvNT_6ParamsE$_ZN4cute3eso3ESOILb1ELb0EJNS_6LayoutINS_5tupleIJNS3_IJNS_1CILi2EEES5_EEES6_EEENS3_IJNS3_IJNS4_ILi1EEES5_EEENS3_IJNS4_ILi32EEENS4_ILi64EEEEEEEEEEEiEEC2ERKSE_RKi)
        /*ff14*/ 	.word	0x00000000


	//----- nvinfo : EIATTR_FRAME_SIZE
	.align		4
.L_10894:
        /*ff18*/ 	.byte	0x04, 0x11
        /*ff1a*/ 	.short	(.L_10896 - .L_10895)
	.align		4
.L_10895:
        /*ff1c*/ 	.word	index@($_ZN7cutlass13device_kernelIN5flash19enable_sm80_to_sm89INS1_16FlashAttnBwdSm80INS1_25CollectiveMainloopBwdSm80ILi2ELi2EN4cute5tupleIJNS5_1CILi128EEES8_NS7_ILi64EEEEEENS_10bfloat16_tEfNS_4arch4Sm80ELb0ELb1ELb1ELb0ELb0ELb0ELb0ELb0ELi2ELi4ELi4ELi4ELb0EEENS1_24CollectiveEpilogueBwdGQAISA_fSD_Li256ELb0ELb0EEENS1_19SingleTileSchedulerILb0ELb0ELb0ELi128EEEEEEEEEvNT_6ParamsE$_ZN4cute3eso3ESOILb1ELb0EJNS_6LayoutINS_5tupleIJNS3_IJNS_1CILi2EEES5_EEES6_EEENS3_IJNS3_IJNS4_ILi1EEES5_EEENS3_IJNS4_ILi32EEENS4_ILi64EEEEEEEEEEENS_10ViewEngineIPN7cutlass10bfloat16_tEEEEEC2ERKSE_RKSJ_)
        /*ff20*/ 	.word	0x00000000


	//----- nvinfo : EIATTR_FRAME_SIZE
	.align		4
.L_10896:
        /*ff24*/ 	.byte	0x04, 0x11
        /*ff26*/ 	.short	(.L_10898 - .L_10897)
	.align		4
.L_10897:
        /*ff28*/ 	.word	index@($_ZN7cutlass13device_kernelIN5flash19enable_sm80_to_sm89INS1_16FlashAttnBwdSm80INS1_25CollectiveMainloopBwdSm80ILi2ELi2EN4cute5tupleIJNS5_1CILi128EEES8_NS7_ILi64EEEEEENS_10bfloat16_tEfNS_4arch4Sm80ELb0ELb1ELb1ELb0ELb0ELb0ELb0ELb0ELi2ELi4ELi4ELi4ELb0EEENS1_24CollectiveEpilogueBwdGQAISA_fSD_Li256ELb0ELb0EEENS1_19SingleTileSchedulerILb0ELb0ELb0ELi128EEEEEEEEEvNT_6ParamsE$_ZN4cute3eso3ESOILb1ELb0EJNS_6LayoutINS_5tupleIJNS3_IJNS_1CILi2EEES5_EEES5_NS4_ILi8EEEEEENS3_IJNS3_IJNS_11ScaledBasisINS4_ILi1EEEJLi1EEEENS9_IS7_JLi0EEEEEEENS9_INS4_ILi64EEEJLi0EEEENS9_INS4_ILi16EEEJLi1EEEEEEEEENS_15ArithmeticTupleIJiiEEEEEC2ERKSJ_RKSL_)
        /*ff2c*/ 	.word	0x00000000


	//----- nvinfo : EIATTR_FRAME_SIZE
	.align		4
.L_10898:
        /*ff30*/ 	.byte	0x04, 0x11
        /*ff32*/ 	.short	(.L_10900 - .L_10899)
	.align		4
.L_10899:
        /*ff34*/ 	.word	index@($_ZN7cutlass13device_kernelIN5flash19enable_sm80_to_sm89INS1_16FlashAttnBwdSm80INS1_25CollectiveMainloopBwdSm80ILi2ELi2EN4cute5tupleIJNS5_1CILi128EEES8_NS7_ILi64EEEEEENS_10bfloat16_tEfNS_4arch4Sm80ELb0ELb1ELb1ELb0ELb0ELb0ELb0ELb0ELi2ELi4ELi4ELi4ELb0EEENS1_24CollectiveEpilogueBwdGQAISA_fSD_Li256ELb0ELb0EEENS1_19SingleTileSchedulerILb0ELb0ELb0ELi128EEEEEEEEEvNT_6ParamsE$_ZN4cute3eso3ESOILb1ELb0EJNS_6LayoutINS_5tupleIJNS3_IJNS_1CILi2EEES5_EEES5_NS4_ILi8EEEEEENS3_IJNS3_IJNS_11ScaledBasisINS4_ILi1EEEJLi1EEEENS9_IS7_JLi0EEEEEEENS9_INS4_ILi64EEEJLi0EEEENS9_INS4_ILi16EEEJLi1EEEEEEEEENS_10ViewEngineINS_23ArithmeticTupleIteratorINS_15ArithmeticTupleIJiiEEEEEEEEEC2ERKSJ_RKSP_)
        /*ff38*/ 	.word	0x00000000


	//----- nvinfo : EIATTR_FRAME_SIZE
	.align		4
.L_10900:
        /*ff3c*/ 	.byte	0x04, 0x11
        /*ff3e*/ 	.short	(.L_10902 - .L_10901)
	.align		4
.L_10901:
        /*ff40*/ 	.word	index@($_ZN7cutlass13device_kernelIN5flash19enable_sm80_to_sm89INS1_16FlashAttnBwdSm80INS1_25CollectiveMainloopBwdSm80ILi2ELi2EN4cute5tupleIJNS5_1CILi128EEES8_NS7_ILi64EEEEEENS_10bfloat16_tEfNS_4arch4Sm80ELb0ELb1ELb1ELb0ELb0ELb0ELb0ELb0ELi2ELi4ELi4ELi4ELb0EEENS1_24CollectiveEpilogueBwdGQAISA_fSD_Li256ELb0ELb0EEENS1_19SingleTileSchedulerILb0ELb0ELb0ELi128EEEEEEEEEvNT_6ParamsE$_ZN4cute3eso3ESOILb1ELb0EJNS_6LayoutINS_5tupleIJNS3_IJNS_1CILi2EEES5_EEENS4_ILi8EEEEEENS3_IJNS3_IJNS4_ILi1EEES5_EEENS4_ILi4EEEEEEEEiEEC2ERKSD_RKi)
        /*ff44*/ 	.word	0x00000000


	//----- nvinfo : EIATTR_FRAME_SIZE
	.align		4
.L_10902:
        /*ff48*/ 	.byte	0x04, 0x11
        /*ff4a*/ 	.short	(.L_10904 - .L_10903)
	.align		4
.L_10903:
        /*ff4c*/ 	.word	index@($_ZN7cutlass13device_kernelIN5flash19enable_sm80_to_sm89INS1_16FlashAttnBwdSm80INS1_25CollectiveMainloopBwdSm80ILi2ELi2EN4cute5tupleIJNS5_1CILi128EEES8_NS7_ILi64EEEEEENS_10bfloat16_tEfNS_4arch4Sm80ELb0ELb1ELb1ELb0ELb0ELb0ELb0ELb0ELi2ELi4ELi4ELi4ELb0EEENS1_24CollectiveEpilogueBwdGQAISA_fSD_Li256ELb0ELb0EEENS1_19SingleTileSchedulerILb0ELb0ELb0ELi128EEEEEEEEEvNT_6ParamsE$_ZN4cute3eso3ESOILb1ELb0EJNS_6LayoutINS_5tupleIJNS3_IJNS_1CILi2EEES5_EEENS4_ILi8EEEEEENS3_IJNS3_IJNS4_ILi1EEES5_EEENS4_ILi4EEEEEEEENS_10ViewEngineIPN7cutlass10bfloat16_tEEEEEC2ERKSD_RKSI_)
        /*ff50*/ 	.word	0x00000000


	//----- nvinfo : EIATTR_FRAME_SIZE
	.align		4
.L_10904:
        /*ff54*/ 	.byte	0x04, 0x11
        /*ff56*/ 	.short	(.L_10906 - .L_10905)
	.align		4
.L_10905:
        /*ff58*/ 	.word	index@($_ZN7cutlass13device_kernelIN5flash19enable_sm80_to_sm89INS1_16FlashAttnBwdSm80INS1_25CollectiveMainloopBwdSm80ILi2ELi2EN4cute5tupleIJNS5_1CILi128EEES8_NS7_ILi64EEEEEENS_10bfloat16_tEfNS_4arch4Sm80ELb0ELb1ELb1ELb0ELb0ELb0ELb0ELb0ELi2ELi4ELi4ELi4ELb0EEENS1_24CollectiveEpilogueBwdGQAISA_fSD_Li256ELb0ELb0EEENS1_19SingleTileSchedulerILb0ELb0ELb0ELi128EEEEEEEEEvNT_6ParamsE$_ZN4cute3eso3ESOILb1ELb0EJNS_6LayoutINS_5tupleIJNS3_IJNS_1CILi2EEES5_EEENS3_IJS5_NS4_ILi8EEEEEEEEENS3_IJNS3_IJS5_NS4_ILi4EEEEEENS3_IJNS4_ILi1EEES7_EEEEEEEENS_10ViewEngineIPfEEEEC2ERKSF_RKSI_)
        /*ff5c*/ 	.word	0x00000000


	//----- nvinfo : EIATTR_FRAME_SIZE
	.align		4
.L_10906:
        /*ff60*/ 	.byte	0x04, 0x11
        /*ff62*/ 	.short	(.L_10908 - .L_10907)
	.align		4
.L_10907:
        /*ff64*/ 	.word	index@($_ZN7cutlass13device_kernelIN5flash19enable_sm80_to_sm89INS1_16FlashAttnBwdSm80INS1_25CollectiveMainloopBwdSm80ILi2ELi2EN4cute5tupleIJNS5_1CILi128EEES8_NS7_ILi64EEEEEENS_10bfloat16_tEfNS_4arch4Sm80ELb0ELb1ELb1ELb0ELb0ELb0ELb0ELb0ELi2ELi4ELi4ELi4ELb0EEENS1_24CollectiveEpilogueBwdGQAISA_fSD_Li256ELb0ELb0EEENS1_19SingleTileSchedulerILb0ELb0ELb0ELi128EEEEEEEEEvNT_6ParamsE$_ZN4cute3eso3ESOILb1ELb0EJNS_6LayoutINS_5tupleIJNS3_IJNS_1CILi2EEES5_EEENS3_IJS5_NS4_ILi8EEEEEEEEENS3_IJNS3_IJNS_11ScaledBasisIS7_JLi0EEEENSA_INS4_ILi64EEEJLi0EEEEEEENS3_IJNSA_INS4_ILi1EEEJLi1EEEENSA_INS4_ILi16EEEJLi1EEEEEEEEEEEENS_10ViewEngineINS_23ArithmeticTupleIteratorINS_15ArithmeticTupleIJiiEEEEEEEEEC2ERKSL_RKSR_)
        /*ff68*/ 	.word	0x00000000


	//----- nvinfo : EIATTR_FRAME_SIZE
	.align		4
.L_10908:
        /*ff6c*/ 	.byte	0x04, 0x11
        /*ff6e*/ 	.short	(.L_10910 - .L_10909)
	.align		4
.L_10909:
        /*ff70*/ 	.word	index@($_ZN7cutlass13device_kernelIN5flash19enable_sm80_to_sm89INS1_16FlashAttnBwdSm80INS1_25CollectiveMainloopBwdSm80ILi2ELi2EN4cute5tupleIJNS5_1CILi128EEES8_NS7_ILi64EEEEEENS_10bfloat16_tEfNS_4arch4Sm80ELb0ELb1ELb1ELb0ELb0ELb0ELb0ELb0ELi2ELi4ELi4ELi4ELb0EEENS1_24CollectiveEpilogueBwdGQAISA_fSD_Li256ELb0ELb0EEENS1_19SingleTileSchedulerILb0ELb0ELb0ELi128EEEEEEEEEvNT_6ParamsE$_ZN4cute3eso3ESOILb1ELb0EJNS_6LayoutINS_5tupleIJNS3_IJNS_1CILi2EEES5_EEENS3_IJS5_NS4_ILi8EEEEEEEEENS3_IJNS3_IJNS_11ScaledBasisIS7_JLi0EEEENSA_INS4_ILi64EEEJLi0EEEEEEENS3_IJNSA_INS4_ILi1EEEJLi1EEEENSA_INS4_ILi16EEEJLi1EEEEEEEEEEEENS_10ViewEngineINS_23ArithmeticTupleIteratorINS_15ArithmeticTupleIJNS4_ILi0EEESP_EEEEEEEEEC2ERKSL_RKSS_)
        /*ff74*/ 	.word	0x00000000


	//----- nvinfo : EIATTR_FRAME_SIZE
	.align		4
.L_10910:
        /*ff78*/ 	.byte	0x04, 0x11
        /*ff7a*/ 	.short	(.L_10912 - .L_10911)
	.align		4
.L_10911:
        /*ff7c*/ 	.word	index@($_ZN7cutlass13device_kernelIN5flash19enable_sm80_to_sm89INS1_16FlashAttnBwdSm80INS1_25CollectiveMainloopBwdSm80ILi2ELi2EN4cute5tupleIJNS5_1CILi128EEES8_NS7_ILi64EEEEEENS_10bfloat16_tEfNS_4arch4Sm80ELb0ELb1ELb1ELb0ELb0ELb0ELb0ELb0ELi2ELi4ELi4ELi4ELb0EEENS1_24CollectiveEpilogueBwdGQAISA_fSD_Li256ELb0ELb0EEENS1_19SingleTileSchedulerILb0ELb0ELb0ELi128EEEEEEEEEvNT_6ParamsE$_ZN4cute3eso3ESOILb1ELb0EJNS_6LayoutINS_5tupleIJNS3_IJNS_1CILi2EEES5_EEEEEENS3_IJNS3_IJNS4_ILi8EEENS4_ILi64EEEEEEEEEEEiEEC2ERKSC_RKi)
        /*ff80*/ 	.word	0x00000000


	//----- nvinfo : EIATTR_FRAME_SIZE
	.align		4
.L_10912:
        /*ff84*/ 	.byte	0x04, 0x11
        /*ff86*/ 	.short	(.L_10914 - .L_10913)
	.align		4
.L_10913:
        /*ff88*/ 	.word	index@($_ZN7cutlass13device_kernelIN5flash19enable_sm80_to_sm89INS1_16FlashAttnBwdSm80INS1_25CollectiveMainloopBwdSm80ILi2ELi2EN4cute5tupleIJNS5_1CILi128EEES8_NS7_ILi64EEEEEENS_10bfloat16_tEfNS_4arch4Sm80ELb0ELb1ELb1ELb0ELb0ELb0ELb0ELb0ELi2ELi4ELi4ELi4ELb0EEENS1_24CollectiveEpilogueBwdGQAISA_fSD_Li256ELb0ELb0EEENS1_19SingleTileSchedulerILb0ELb0ELb0ELi128EEEEEEEEEvNT_6ParamsE$_ZN4cute3eso3ESOILb1ELb0EJNS_6LayoutINS_5tupleIJNS3_IJNS_1CILi2EEES5_EEEEEENS3_IJNS3_IJNS4_ILi8EEENS4_ILi64EEEEEEEEEEENS_10ViewEngineINS_8smem_ptrIPfEEEEEEC2ERKSC_RKSH_)
        /*ff8c*/ 	.word	0x00000000


	//----- nvinfo : EIATTR_FRAME_SIZE
	.align		4
.L_10914:
        /*ff90*/ 	.byte	0x04, 0x11
        /*ff92*/ 	.short	(.L_10916 - .L_10915)
	.align		4
.L_10915:
        /*ff94*/ 	.word	index@($_ZN7cutlass13device_kernelIN5flash19enable_sm80_to_sm89INS1_16FlashAttnBwdSm80INS1_25CollectiveMainloopBwdSm80ILi2ELi2EN4cute5tupleIJNS5_1CILi128EEES8_NS7_ILi64EEEEEENS_10bfloat16_tEfNS_4arch4Sm80ELb0ELb1ELb1ELb0ELb0ELb0ELb0ELb0ELi2ELi4ELi4ELi4ELb0EEENS1_24CollectiveEpilogueBwdGQAISA_fSD_Li256ELb0ELb0EEENS1_19SingleTileSchedulerILb0ELb0ELb0ELi128EEEEEEEEEvNT_6ParamsE$_ZN4cute3eso3ESOILb1ELb0EJNS_6LayoutINS_5tupleIJNS3_IJNS_1CILi2EEES5_EEEEEENS3_IJNS3_IJNS4_ILi1EEES5_EEEEEEEEiEEC2ERKSB_RKi)
        /*ff98*/ 	.word	0x00000000


	//----- nvinfo : EIATTR_FRAME_SIZE
	.align		4
.L_10916:
        /*ff9c*/ 	.byte	0x04, 0x11
        /*ff9e*/ 	.short	(.L_10918 - .L_10917)
	.align		4
.L_10917:
        /*ffa0*/ 	.word	index@($_ZN7cutlass13device_kernelIN5flash19enable_sm80_to_sm89INS1_16FlashAttnBwdSm80INS1_25CollectiveMainloopBwdSm80ILi2ELi2EN4cute5tupleIJNS5_1CILi128EEES8_NS7_ILi64EEEEEENS_10bfloat16_tEfNS_4arch4Sm80ELb0ELb1ELb1ELb0ELb0ELb0ELb0ELb0ELi2ELi4ELi4ELi4ELb0EEENS1_24CollectiveEpilogueBwdGQAISA_fSD_Li256ELb0ELb0EEENS1_19SingleTileSchedulerILb0ELb0ELb0ELi128EEEEEEEEEvNT_6ParamsE$_ZN4cute3eso3ESOILb1ELb0EJNS_6LayoutINS_5tupleIJNS3_IJNS_1CILi2EEES5_EEEEEENS3_IJNS3_IJNS4_ILi1EEES5_EEEEEEEENS_10ViewEngineIPfEEEEC2ERKSB_RKSE_)
        /*ffa4*/ 	.word	0x00000000


	//----- nvinfo : EIATTR_FRAME_SIZE
	.align		4
.L_10918:
        /*ffa8*/ 	.byte	0x04, 0x11
        /*ffaa*/ 	.short	(.L_10920 - .L_10919)
	.align		4
.L_10919:
        /*ffac*/ 	.word	index@($_ZN7cutlass13device_kernelIN5flash19enable_sm80_to_sm89INS1_16FlashAttnBwdSm80INS1_25CollectiveMainloopBwdSm80ILi2ELi2EN4cute5tupleIJNS5_1CILi128EEES8_NS7_ILi64EEEEEENS_10bfloat16_tEfNS_4arch4Sm80ELb0ELb1ELb1ELb0ELb0ELb0ELb0ELb0ELi2ELi4ELi4ELi4ELb0EEENS1_24CollectiveEpilogueBwdGQAISA_fSD_Li256ELb0ELb0EEENS1_19SingleTileSchedulerILb0ELb0ELb0ELi128EEEEEEEEEvNT_6ParamsE$_ZN4cute3eso3ESOILb1ELb0EJNS_6LayoutINS_5tupleIJNS3_IJNS_1CILi2EEES5_EEEEEENS3_IJNS3_IJNS4_ILi1EEES5_EEEEEEEENS_10ViewEngineIPN7cutlass10bfloat16_tEEEEEC2ERKSB_RKSG_)
        /*ffb0*/ 	.word	0x00000000


	//----- nvinfo : EIATTR_FRAME_SIZE
	.align		4
.L_10920:
        /*ffb4*/ 	.byte	0x04, 0x11
        /*ffb6*/ 	.short	(.L_10922 - .L_10921)
	.align		4
.L_10921:
        /*ffb8*/ 	.word	index@($_ZN7cutlass13device_kernelIN5flash19enable_sm80_to_sm89INS1_16FlashAttnBwdSm80INS1_25CollectiveMainloopBwdSm80ILi2ELi2EN4cute5tupleIJNS5_1CILi128EEES8_NS7_ILi64EEEEEENS_10bfloat16_tEfNS_4arch4Sm80ELb0ELb1ELb1ELb0ELb0ELb0ELb0ELb0ELi2ELi4ELi4ELi4ELb0EEENS1_24CollectiveEpilogueBwdGQAISA_fSD_Li256ELb0ELb0EEENS1_19SingleTileSchedulerILb0ELb0ELb0ELi128EEEEEEEEEvNT_6ParamsE$_ZN4cute3eso3ESOILb1ELb0EJNS_6LayoutINS_5tupleIJNS3_IJNS_1CILi2EEES5_EEEEEENS3_IJNS3_IJNS4_ILi1EEES5_EEEEEEEENS_10ViewEngineIPKfEEEEC2ERKSB_RKSF_)
        /*ffbc*/ 	.word	0x00000000


	//----- nvinfo : EIATTR_FRAME_SIZE
	.align		4
.L_10922:
        /*ffc0*/ 	.byte	0x04, 0x11
        /*ffc2*/ 	.short	(.L_10924 - .L_10923)
	.align		4
.L_10923:
        /*ffc4*/ 	.word	index@($_ZN7cutlass13device_kernelIN5flash19enable_sm80_to_sm89INS1_16FlashAttnBwdSm80INS1_25CollectiveMainloopBwdSm80ILi2ELi2EN4cute5tupleIJNS5_1CILi128EEES8_NS7_ILi64EEEEEENS_10bfloat16_tEfNS_4arch4Sm80ELb0ELb1ELb1ELb0ELb0ELb0ELb0ELb0ELi2ELi4ELi4ELi4ELb0EEENS1_24CollectiveEpilogueBwdGQAISA_fSD_Li256ELb0ELb0EEENS1_19SingleTileSchedulerILb0ELb0ELb0ELi128EEEEEEEEEvNT_6ParamsE$_ZN4cute3eso3ESOILb1ELb0EJNS_6LayoutINS_5tupleIJNS3_IJNS_1CILi1EEES5_EEENS4_ILi32EEEEEENS3_IJNS3_IJNS4_ILi0EEES9_EEENS4_ILi256EEEEEEEEiEEC2ERKSD_RKi)
        /*ffc8*/ 	.word	0x00000000


	//----- nvinfo : EIATTR_FRAME_SIZE
	.align		4
.L_10924:
        /*ffcc*/ 	.byte	0x04, 0x11
        /*ffce*/ 	.short	(.L_10926 - .L_10925)
	.align		4
.L_10925:
        /*ffd0*/ 	.word	index@($_ZN7cutlass13device_kernelIN5flash19enable_sm80_to_sm89INS1_16FlashAttnBwdSm80INS1_25CollectiveMainloopBwdSm80ILi2ELi2EN4cute5tupleIJNS5_1CILi128EEES8_NS7_ILi64EEEEEENS_10bfloat16_tEfNS_4arch4Sm80ELb0ELb1ELb1ELb0ELb0ELb0ELb0ELb0ELi2ELi4ELi4ELi4ELb0EEENS1_24CollectiveEpilogueBwdGQAISA_fSD_Li256ELb0ELb0EEENS1_19SingleTileSchedulerILb0ELb0ELb0ELi128EEEEEEEEEvNT_6ParamsE$_ZN4cute3eso3ESOILb1ELb0EJNS_6LayoutINS_5tupleIJNS3_IJNS_1CILi1EEES5_EEENS4_ILi32EEEEEENS3_IJNS3_IJNS4_ILi0EEES9_EEENS4_ILi256EEEEEEEENS_10ViewEngineINS_8gmem_ptrIPfEEEEEEC2ERKSD_RKSI_)
        /*ffd4*/ 	.word	0x00000000


	//----- nvinfo : EIATTR_FRAME_SIZE
	.align		4
.L_10926:
        /*ffd8*/ 	.byte	0x04, 0x11
        /*ffda*/ 	.short	(.L_10928 - .L_10927)
	.align		4
.L_10927:
        /*ffdc*/ 	.word	index@($_ZN7cutlass13device_kernelIN5flash19enable_sm80_to_sm89INS1_16FlashAttnBwdSm80INS1_25CollectiveMainloopBwdSm80ILi2ELi2EN4cute5tupleIJNS5_1CILi128EEES8_NS7_ILi64EEEEEENS_10bfloat16_tEfNS_4arch4Sm80ELb0ELb1ELb1ELb0ELb0ELb0ELb0ELb0ELi2ELi4ELi4ELi4ELb0EEENS1_24CollectiveEpilogueBwdGQAISA_fSD_Li256ELb0ELb0EEENS1_19SingleTileSchedulerILb0ELb0ELb0ELi128EEEEEEEEEvNT_6ParamsE$_ZN4cute3eso3ESOILb1ELb0EJNS_6LayoutINS_5tupleIJNS3_IJNS_1CILi1EEES5_EEEEEENS3_IJNS3_IJS5_NS4_ILi0EEEEEEEEEEENS_10ViewEngineINS_8smem_ptrIPN7cutlass9uint128_tEEEEEEEC2ERKSB_RKSI_)
        /*ffe0*/ 	.word	0x00000000


	//----- nvinfo : EIATTR_FRAME_SIZE
	.align		4
.L_10928:
        /*ffe4*/ 	.byte	0x04, 0x11
        /*ffe6*/ 	.short	(.L_10930 - .L_10929)
	.align		4
.L_10929:
        /*ffe8*/ 	.word	index@($_ZN7cutlass13device_kernelIN5flash19enable_sm80_to_sm89INS1_16FlashAttnBwdSm80INS1_25CollectiveMainloopBwdSm80ILi2ELi2EN4cute5tupleIJNS5_1CILi128EEES8_NS7_ILi64EEEEEENS_10bfloat16_tEfNS_4arch4Sm80ELb0ELb1ELb1ELb0ELb0ELb0ELb0ELb0ELi2ELi4ELi4ELi4ELb0EEENS1_24CollectiveEpilogueBwdGQAISA_fSD_Li256ELb0ELb0EEENS1_19SingleTileSchedulerILb0ELb0ELb0ELi128EEEEEEEEEvNT_6ParamsE$_ZN4cute3eso3ESOILb1ELb0EJNS_6LayoutINS_5tupleIJNS3_IJNS_1CILi1EEES5_EEEEEENS3_IJNS3_IJS5_NS4_ILi0EEEEEEEEEEENS_10ViewEngineINS_8gmem_ptrIPKN7cutlass9uint128_tEEEEEEEC2ERKSB_RKSJ_)
        /*ffec*/ 	.word	0x00000000


	//----- nvinfo : EIATTR_FRAME_SIZE
	.align		4
.L_10930:
        /*fff0*/ 	.byte	0x04, 0x11
        /*fff2*/ 	.short	(.L_10932 - .L_10931)
	.align		4
.L_10931:
        /*fff4*/ 	.word	index@($_ZN7cutlass13device_kernelIN5flash19enable_sm80_to_sm89INS1_16FlashAttnBwdSm80INS1_25CollectiveMainloopBwdSm80ILi2ELi2EN4cute5tupleIJNS5_1CILi128EEES8_NS7_ILi64EEEEEENS_10bfloat16_tEfNS_4arch4Sm80ELb0ELb1ELb1ELb0ELb0ELb0ELb0ELb0ELi2ELi4ELi4ELi4ELb0EEENS1_24CollectiveEpilogueBwdGQAISA_fSD_Li256ELb0ELb0EEENS1_19SingleTileSchedulerILb0ELb0ELb0ELi128EEEEEEEEEvNT_6ParamsE$_ZN4cute3eso3ESOILb1ELb0EJNS_6LayoutINS_5tupleIJNS3_IJNS_1CILi1EEENS4_ILi4EEEEEENS4_ILi2EEES6_EEENS3_IJNS3_IJNS4_ILi0EEES5_EEES6_NS4_ILi8EEEEEEEENS_10ViewEngineIPfEEEEC2ERKSE_RKSH_)
        /*fff8*/ 	.word	0x00000000


	//----- nvinfo : EIATTR_FRAME_SIZE
	.align		4
.L_10932:
        /*fffc*/ 	.byte	0x04, 0x11
        /*fffe*/ 	.short	(.L_10934 - .L_10933)
	.align		4
.L_10933:
        /*10000*/ 	.word	index@($_ZN7cutlass13device_kernelIN5flash19enable_sm80_to_sm89INS1_16FlashAttnBwdSm80INS1_25CollectiveMainloopBwdSm80ILi2ELi2EN4cute5tupleIJNS5_1CILi128EEES8_NS7_ILi64EEEEEENS_10bfloat16_tEfNS_4arch4Sm80ELb0ELb1ELb1ELb0ELb0ELb0ELb0ELb0ELi2ELi4ELi4ELi4ELb0EEENS1_24CollectiveEpilogueBwdGQAISA_fSD_Li256ELb0ELb0EEENS1_19SingleTileSchedulerILb0ELb0ELb0ELi128EEEEEEEEEvNT_6ParamsE$_ZN4cute3eso3ESOILb1ELb0EJNS_6LayoutINS_5tupleIJNS3_IJNS_1CILi1EEENS4_ILi2EEES6_EEEEEENS3_IJNS3_IJS5_S5_S6_EEEEEEEENS_10ViewEngineIPjEEEEC2ERKSB_RKSE_)
        /*10004*/ 	.word	0x00000000


	//----- nvinfo : EIATTR_FRAME_SIZE
	.align		4
.L_10934:
        /*10008*/ 	.byte	0x04, 0x11
        /*1000a*/ 	.short	(.L_10936 - .L_10935)
	.align		4
.L_10935:
        /*1000c*/ 	.word	index@($_ZN7cutlass13device_kernelIN5flash19enable_sm80_to_sm89INS1_16FlashAttnBwdSm80INS1_25CollectiveMainloopBwdSm80ILi2ELi2EN4cute5tupleIJNS5_1CILi128EEES8_NS7_ILi64EEEEEENS_10bfloat16_tEfNS_4arch4Sm80ELb0ELb1ELb1ELb0ELb0ELb0ELb0ELb0ELi2ELi4ELi4ELi4ELb0EEENS1_24CollectiveEpilogueBwdGQAISA_fSD_Li256ELb0ELb0EEENS1_19SingleTileSchedulerILb0ELb0ELb0ELi128EEEEEEEEEvNT_6ParamsE$_ZN4cute3eso3ESOILb1ELb0EJNS_6LayoutINS_5tupleIJNS3_IJNS_1CILi1EEENS4_ILi2EEEEEES6_NS4_ILi8EEEEEENS3_IJNS3_IJS5_S5_EEES6_NS4_ILi4EEEEEEEENS_10ViewEngineIPN7cutlass5ArrayINSF_10bfloat16_tELi2ELb0EEEEEEEC2ERKSD_RKSK_)
        /*10010*/ 	.word	0x00000000


	//----- nvinfo : EIATTR_FRAME_SIZE
	.align		4
.L_10936:
        /*10014*/ 	.byte	0x04, 0x11
        /*10016*/ 	.short	(.L_10938 - .L_10937)
	.align		4
.L_10937:
        /*10018*/ 	.word	index@($_ZN7cutlass13device_kernelIN5flash19enable_sm80_to_sm89INS1_16FlashAttnBwdSm80INS1_25CollectiveMainloopBwdSm80ILi2ELi2EN4cute5tupleIJNS5_1CILi128EEES8_NS7_ILi64EEEEEENS_10bfloat16_tEfNS_4arch4Sm80ELb0ELb1ELb1ELb0ELb0ELb0ELb0ELb0ELi2ELi4ELi4ELi4ELb0EEENS1_24CollectiveEpilogueBwdGQAISA_fSD_Li256ELb0ELb0EEENS1_19SingleTileSchedulerILb0ELb0ELb0ELi128EEEEEEEEEvNT_6ParamsE$_ZN4cute3eso3ESOILb1ELb0EJNS_6LayoutINS_5tupleIJNS3_IJNS_1CILi1EEENS4_ILi2EEEEEES6_NS4_ILi8EEEEEENS3_IJNS3_IJS5_S5_EEES6_NS4_ILi4EEEEEEEENS_10ViewEngineIPKN7cutlass5ArrayIfLi2ELb1EEEEEEEC2ERKSD_RKSK_)
        /*1001c*/ 	.word	0x00000000


	//----- nvinfo : EIATTR_FRAME_SIZE
	.align		4
.L_10938:
        /*10020*/ 	.byte	0x04, 0x11
        /*10022*/ 	.short	(.L_10940 - .L_10939)
	.align		4
.L_10939:
        /*10024*/ 	.word	index@($_ZN7cutlass13device_kernelIN5flash19enable_sm80_to_sm89INS1_16FlashAttnBwdSm80INS1_25CollectiveMainloopBwdSm80ILi2ELi2EN4cute5tupleIJNS5_1CILi128EEES8_NS7_ILi64EEEEEENS_10bfloat16_tEfNS_4arch4Sm80ELb0ELb1ELb1ELb0ELb0ELb0ELb0ELb0ELi2ELi4ELi4ELi4ELb0EEENS1_24CollectiveEpilogueBwdGQAISA_fSD_Li256ELb0ELb0EEENS1_19SingleTileSchedulerILb0ELb0ELb0ELi128EEEEEEEEEvNT_6ParamsE$_ZN4cute3eso3ESOILb1ELb0EJNS_6LayoutINS_5tupleIJNS3_IJNS_1CILi1EEENS4_ILi2EEEEEEEEENS3_IJNS3_IJS5_S5_EEEEEEEENS_10ViewEngineIPjEEEEC2ERKSB_RKSE_)
        /*10028*/ 	.word	0x00000000


	//----- nvinfo : EIATTR_FRAME_SIZE
	.align		4
.L_10940:
        /*1002c*/ 	.byte	0x04, 0x11
        /*1002e*/ 	.short	(.L_10942 - .L_10941)
	.align		4
.L_10941:
        /*10030*/ 	.word	index@($_ZN7cutlass13device_kernelIN5flash19enable_sm80_to_sm89INS1_16FlashAttnBwdSm80INS1_25CollectiveMainloopBwdSm80ILi2ELi2EN4cute5tupleIJNS5_1CILi128EEES8_NS7_ILi64EEEEEENS_10bfloat16_tEfNS_4arch4Sm80ELb0ELb1ELb1ELb0ELb0ELb0ELb0ELb0ELi2ELi4ELi4ELi4ELb0EEENS1_24CollectiveEpilogueBwdGQAISA_fSD_Li256ELb0ELb0EEENS1_19SingleTileSchedulerILb0ELb0ELb0ELi128EEEEEEEEEvNT_6ParamsE$_ZN4cute3eso3ESOILb1ELb0EJNS_6LayoutINS_5tupleIJNS3_IJNS_1CILi1EEENS3_IJNS4_ILi4EEENS4_ILi2EEEEEEEEES7_S6_EEENS3_IJNS3_IJNS4_ILi0EEENS3_IJS5_NS4_ILi8EEEEEEEEES6_NS4_ILi16EEEEEEEENS_10ViewEngineIPN7cutlass10bfloat16_tEEEEEC2ERKSH_RKSM_)
        /*10034*/ 	.word	0x00000000


	//----- nvinfo : EIATTR_FRAME_SIZE
	.align		4
.L_10942:
        /*10038*/ 	.byte	0x04, 0x11
        /*1003a*/ 	.short	(.L_10944 - .L_10943)
	.align		4
.L_10943:
        /*1003c*/ 	.word	index@($_ZN7cutlass13device_kernelIN5flash19enable_sm80_to_sm89INS1_16FlashAttnBwdSm80INS1_25CollectiveMainloopBwdSm80ILi2ELi2EN4cute5tupleIJNS5_1CILi128EEES8_NS7_ILi64EEEEEENS_10bfloat16_tEfNS_4arch4Sm80ELb0ELb1ELb1ELb0ELb0ELb0ELb0ELb0ELi2ELi4ELi4ELi4ELb0EEENS1_24CollectiveEpilogueBwdGQAISA_fSD_Li256ELb0ELb0EEENS1_19SingleTileSchedulerILb0ELb0ELb0ELi128EEEEEEEEEvNT_6ParamsE$_ZN4cute3eso3ESOILb1ELb0EJNS_6LayoutINS_5tupleIJNS3_IJNS_1CILi1EEENS3_IJNS4_ILi2EEES6_EEEEEES6_NS4_ILi4EEEEEENS3_IJNS3_IJNS4_ILi0EEENS3_IJS5_S9_EEEEEES6_NS4_ILi8EEEEEEEENS_10ViewEngineIPjEEEEC2ERKSG_RKSJ_)
        /*10040*/ 	.word	0x00000000


	//----- nvinfo : EIATTR_FRAME_SIZE
	.align		4
.L_10944:
        /*10044*/ 	.byte	0x04, 0x11
        /*10046*/ 	.short	(.L_10946 - .L_10945)
	.align		4
.L_10945:
        /*10048*/ 	.word	index@($_ZN7cutlass13device_kernelIN5flash19enable_sm80_to_sm89INS1_16FlashAttnBwdSm80INS1_25CollectiveMainloopBwdSm80ILi2ELi2EN4cute5tupleIJNS5_1CILi128EEES8_NS7_ILi64EEEEEENS_10bfloat16_tEfNS_4arch4Sm80ELb0ELb1ELb1ELb0ELb0ELb0ELb0ELb0ELi2ELi4ELi4ELi4ELb0EEENS1_24CollectiveEpilogueBwdGQAISA_fSD_Li256ELb0ELb0EEENS1_19SingleTileSchedulerILb0ELb0ELb0ELi128EEEEEEEEEvNT_6ParamsE$_ZN4cute3eso3ESOILb1ELb0EJNS_6LayoutINS_5tupleIJNS3_IJNS3_IJNS_1CILi8EEENS4_ILi1EEEEEES6_EEENS3_IJNS3_IJS6_S6_EEENS4_ILi4EEEEEEEEENS3_IJNS3_IJNS3_IJS6_NS4_ILi0EEEEEESD_EEENS3_IJNS3_IJSD_SD_EEES5_EEEEEEEENS_10ViewEngineIPN7cutlass10bfloat16_tEEEEEC2ERKSJ_RKSO_)
        /*1004c*/ 	.word	0x00000000


	//----- nvinfo : EIATTR_FRAME_SIZE
	.align		4
.L_10946:
        /*10050*/ 	.byte	0x04, 0x11
        /*10052*/ 	.short	(.L_10948 - .L_10947)
	.align		4
.L_10947:
        /*10054*/ 	.word	index@($_ZN7cutlass13device_kernelIN5flash19enable_sm80_to_sm89INS1_16FlashAttnBwdSm80INS1_25CollectiveMainloopBwdSm80ILi2ELi2EN4cute5tupleIJNS5_1CILi128EEES8_NS7_ILi64EEEEEENS_10bfloat16_tEfNS_4arch4Sm80ELb0ELb1ELb1ELb0ELb0ELb0ELb0ELb0ELi2ELi4ELi4ELi4ELb0EEENS1_24CollectiveEpilogueBwdGQAISA_fSD_Li256ELb0ELb0EEENS1_19SingleTileSchedulerILb0ELb0ELb0ELi128EEEEEEEEEvNT_6ParamsE$_ZN4cute3eso3ESOILb1ELb0EJNS_6LayoutINS_5tupleIJNS3_IJNS3_IJNS_1CILi8EEENS4_ILi1EEEEEES6_EEENS3_IJNS3_IJS6_S6_EEENS4_ILi4EEEEEEEEENS3_IJNS3_IJNS3_IJS6_NS4_ILi0EEEEEESD_EEENS3_IJNS3_IJSD_SD_EEENS4_ILi2048EEEEEEEEEEENS_10ViewEngineINS_8smem_ptrIPN7cutlass10bfloat16_tEEEEEEEC2ERKSK_RKSR_)
        /*10058*/ 	.word	0x00000000


	//----- nvinfo : EIATTR_FRAME_SIZE
	.align		4
.L_10948:
        /*1005c*/ 	.byte	0x04, 0x11
        /*1005e*/ 	.short	(.L_10950 - .L_10949)
	.align		4
.L_10949:
        /*10060*/ 	.word	index@($_ZN7cutlass13device_kernelIN5flash19enable_sm80_to_sm89INS1_16FlashAttnBwdSm80INS1_25CollectiveMainloopBwdSm80ILi2ELi2EN4cute5tupleIJNS5_1CILi128EEES8_NS7_ILi64EEEEEENS_10bfloat16_tEfNS_4arch4Sm80ELb0ELb1ELb1ELb0ELb0ELb0ELb0ELb0ELi2ELi4ELi4ELi4ELb0EEENS1_24CollectiveEpilogueBwdGQAISA_fSD_Li256ELb0ELb0EEENS1_19SingleTileSchedulerILb0ELb0ELb0ELi128EEEEEEEEEvNT_6ParamsE$_ZN4cute3eso3ESOILb1ELb0EJNS_6LayoutINS_5tupleIJNS3_IJNS3_IJNS_1CILi8EEENS4_ILi1EEEEEES6_EEENS3_IJNS3_IJS6_S6_EEENS4_ILi2EEEEEEEEENS3_IJNS3_IJNS3_IJS6_NS4_ILi0EEEEEESD_EEENS3_IJNS3_IJSD_SD_EEES5_EEEEEEEENS_10ViewEngineIPN7cutlass10bfloat16_tEEEEEC2ERKSJ_RKSO_)
        /*10064*/ 	.word	0x00000000


	//----- nvinfo : EIATTR_FRAME_SIZE
	.align		4
.L_10950:
        /*10068*/ 	.byte	0x04, 0x11
        /*1006a*/ 	.short	(.L_10952 - .L_10951)
	.align		4
.L_10951:
        /*1006c*/ 	.word	index@($_ZN7cutlass13device_kernelIN5flash19enable_sm80_to_sm89INS1_16FlashAttnBwdSm80INS1_25CollectiveMainloopBwdSm80ILi2ELi2EN4cute5tupleIJNS5_1CILi128EEES8_NS7_ILi64EEEEEENS_10bfloat16_tEfNS_4arch4Sm80ELb0ELb1ELb1ELb0ELb0ELb0ELb0ELb0ELi2ELi4ELi4ELi4ELb0EEENS1_24CollectiveEpilogueBwdGQAISA_fSD_Li256ELb0ELb0EEENS1_19SingleTileSchedulerILb0ELb0ELb0ELi128EEEEEEEEEvNT_6ParamsE$_ZN4cute3eso3ESOILb1ELb0EJNS_6LayoutINS_5tupleIJNS3_IJNS3_IJNS_1CILi8EEENS4_ILi1EEEEEES6_EEENS3_IJNS3_IJS6_S6_EEENS4_ILi2EEEEEEEEENS3_IJNS3_IJNS3_IJS6_NS4_ILi0EEEEEESD_EEENS3_IJNS3_IJSD_SD_EEENS4_ILi8192EEEEEEEEEEENS_10ViewEngineINS_8smem_ptrIPN7cutlass10bfloat16_tEEEEEEEC2ERKSK_RKSR_)
        /*10070*/ 	.word	0x00000000


	//----- nvinfo : EIATTR_FRAME_SIZE
	.align		4
.L_10952:
        /*10074*/ 	.byte	0x04, 0x11
        /*10076*/ 	.short	(.L_10954 - .L_10953)
	.align		4
.L_10953:
        /*10078*/ 	.word	index@($_ZN7cutlass13device_kernelIN5flash19enable_sm80_to_sm89INS1_16FlashAttnBwdSm80INS1_25CollectiveMainloopBwdSm80ILi2ELi2EN4cute5tupleIJNS5_1CILi128EEES8_NS7_ILi64EEEEEENS_10bfloat16_tEfNS_4arch4Sm80ELb0ELb1ELb1ELb0ELb0ELb0ELb0ELb0ELi2ELi4ELi4ELi4ELb0EEENS1_24CollectiveEpilogueBwdGQAISA_fSD_Li256ELb0ELb0EEENS1_19SingleTileSchedulerILb0ELb0ELb0ELi128EEEEEEEEEvNT_6ParamsE$_ZN4cute3eso3ESOILb1ELb0EJNS_6LayoutINS_5tupleIJNS3_IJNS3_IJNS_1CILi8EEENS4_ILi1EEEEEES6_EEENS3_IJNS3_IJS6_S6_EEENS4_ILi2EEEEEEEEENS3_IJNS3_IJNS3_IJS6_NS4_ILi0EEEEEESD_EEENS3_IJNS3_IJSD_SD_EEENS4_ILi64EEEEEEEEEEENS_10ViewEngineIPN7cutlass10bfloat16_tEEEEEC2ERKSK_RKSP_)
        /*1007c*/ 	.word	0x00000000


	//----- nvinfo : EIATTR_FRAME_SIZE
	.align		4
.L_10954:
        /*10080*/ 	.byte	0x04, 0x11
        /*10082*/ 	.short	(.L_10956 - .L_10955)
	.align		4
.L_10955:
        /*10084*/ 	.word	index@($_ZN7cutlass13device_kernelIN5flash19enable_sm80_to_sm89INS1_16FlashAttnBwdSm80INS1_25CollectiveMainloopBwdSm80ILi2ELi2EN4cute5tupleIJNS5_1CILi128EEES8_NS7_ILi64EEEEEENS_10bfloat16_tEfNS_4arch4Sm80ELb0ELb1ELb1ELb0ELb0ELb0ELb0ELb0ELi2ELi4ELi4ELi4ELb0EEENS1_24CollectiveEpilogueBwdGQAISA_fSD_Li256ELb0ELb0EEENS1_19SingleTileSchedulerILb0ELb0ELb0ELi128EEEEEEEEEvNT_6ParamsE$_ZN4cute3eso3ESOILb1ELb0EJNS_6LayoutINS_5tupleIJNS3_IJNS3_IJNS_1CILi8EEENS4_ILi1EEEEEES6_EEENS3_IJNS3_IJS6_S6_EEENS4_ILi2EEEEEEEEENS3_IJNS3_IJNS3_IJS6_NS4_ILi0EEEEEESD_EEENS3_IJNS3_IJSD_SD_EEENS4_ILi4096EEEEEEEEEEENS_10ViewEngineINS_8smem_ptrIPN7cutlass10bfloat16_tEEEEEEEC2ERKSK_RKSR_)
        /*10088*/ 	.word	0x00000000


	//----- nvinfo : EIATTR_FRAME_SIZE
	.align		4
.L_10956:
        /*1008c*/ 	.byte	0x04, 0x11
        /*1008e*/ 	.short	(.L_10958 - .L_10957)
	.align		4
.L_10957:
        /*10090*/ 	.word	index@($_ZN7cutlass13device_kernelIN5flash19enable_sm80_to_sm89INS1_16FlashAttnBwdSm80INS1_25CollectiveMainloopBwdSm80ILi2ELi2EN4cute5tupleIJNS5_1CILi128EEES8_NS7_ILi64EEEEEENS_10bfloat16_tEfNS_4arch4Sm80ELb0ELb1ELb1ELb0ELb0ELb0ELb0ELb0ELi2ELi4ELi4ELi4ELb0EEENS1_24CollectiveEpilogueBwdGQAISA_fSD_Li256ELb0ELb0EEENS1_19SingleTileSchedulerILb0ELb0ELb0ELi128EEEEEEEEEvNT_6ParamsE$_ZN4cute3eso3ESOILb1ELb0EJNS_6LayoutINS_5tupleIJNS3_IJNS3_IJNS_1CILi4EEENS4_ILi8EEEEEENS3_IJS5_NS4_ILi2EEEEEEEEENS3_IJNS3_IJS8_S8_EEENS3_IJS8_S6_EEEEEEEEENS3_IJNS3_IJNS3_IJNS_11ScaledBasisIS8_JLi1EEEENSF_INS4_ILi1EEEJLi0EEEEEEENS3_IJNSF_INS4_ILi16EEEJLi0EEEENSF_IS6_JLi1EEEEEEEEEENS3_IJNS3_IJNSF_ISH_JLi1EEEENSF_IS6_JLi0EEEEEEENS3_IJNSF_INS4_ILi64EEEJLi0EEEENSF_ISK_JLi1EEEEEEEEEEEEEEENS_10ViewEngineINS_23ArithmeticTupleIteratorINS_15ArithmeticTupleIJNS4_ILi0EEES12_EEEEEEEEEC2ERKSY_RKS15_)
        /*10094*/ 	.word	0x00000000


	//----- nvinfo : EIATTR_FRAME_SIZE
	.align		4
.L_10958:
        /*10098*/ 	.byte	0x04, 0x11
        /*1009a*/ 	.short	(.L_10960 - .L_10959)
	.align		4
.L_10959:
        /*1009c*/ 	.word	index@($_ZN7cutlass13device_kernelIN5flash19enable_sm80_to_sm89INS1_16FlashAttnBwdSm80INS1_25CollectiveMainloopBwdSm80ILi2ELi2EN4cute5tupleIJNS5_1CILi128EEES8_NS7_ILi64EEEEEENS_10bfloat16_tEfNS_4arch4Sm80ELb0ELb1ELb1ELb0ELb0ELb0ELb0ELb0ELi2ELi4ELi4ELi4ELb0EEENS1_24CollectiveEpilogueBwdGQAISA_fSD_Li256ELb0ELb0EEENS1_19SingleTileSchedulerILb0ELb0ELb0ELi128EEEEEEEEEvNT_6ParamsE$_ZN4cute3eso3ESOILb1ELb0EJNS_6LayoutINS_5tupleIJNS3_IJNS3_IJNS_1CILi4EEENS4_ILi2EEEEEENS4_ILi1EEEEEES6_NS4_ILi8EEEEEENS3_IJNS3_IJNS3_IJS8_NS4_ILi32EEEEEENS4_ILi0EEEEEENS4_ILi64EEES5_EEEEENS_10ViewEngineIPN7cutlass10bfloat16_tEEEEEC2ERKSI_RKSN_)
        /*100a0*/ 	.word	0x00000000


	//----- nvinfo : EIATTR_FRAME_SIZE
	.align		4
.L_10960:
        /*100a4*/ 	.byte	0x04, 0x11
        /*100a6*/ 	.short	(.L_10962 - .L_10961)
	.align		4
.L_10961:
        /*100a8*/ 	.word	index@($_ZN7cutlass13device_kernelIN5flash19enable_sm80_to_sm89INS1_16FlashAttnBwdSm80INS1_25CollectiveMainloopBwdSm80ILi2ELi2EN4cute5tupleIJNS5_1CILi128EEES8_NS7_ILi64EEEEEENS_10bfloat16_tEfNS_4arch4Sm80ELb0ELb1ELb1ELb0ELb0ELb0ELb0ELb0ELi2ELi4ELi4ELi4ELb0EEENS1_24CollectiveEpilogueBwdGQAISA_fSD_Li256ELb0ELb0EEENS1_19SingleTileSchedulerILb0ELb0ELb0ELi128EEEEEEEEEvNT_6ParamsE$_ZN4cute3eso3ESOILb1ELb0EJNS_6LayoutINS_5tupleIJNS3_IJNS3_IJNS_1CILi4EEENS4_ILi2EEEEEENS4_ILi1EEEEEES6_EEENS3_IJNS3_IJNS3_IJS8_NS4_ILi32EEEEEENS4_ILi0EEEEEENS4_ILi64EEEEEEEEiEEC2ERKSH_RKi)
        /*100ac*/ 	.word	0x00000000


	//----- nvinfo : EIATTR_FRAME_SIZE
	.align		4
.L_10962:
        /*100b0*/ 	.byte	0x04, 0x11
        /*100b2*/ 	.short	(.L_10964 - .L_10963)
	.align		4
.L_10963:
        /*100b4*/ 	.word	index@($_ZN7cutlass13device_kernelIN5flash19enable_sm80_to_sm89INS1_16FlashAttnBwdSm80INS1_25CollectiveMainloopBwdSm80ILi2ELi2EN4cute5tupleIJNS5_1CILi128EEES8_NS7_ILi64EEEEEENS_10bfloat16_tEfNS_4arch4Sm80ELb0ELb1ELb1ELb0ELb0ELb0ELb0ELb0ELi2ELi4ELi4ELi4ELb0EEENS1_24CollectiveEpilogueBwdGQAISA_fSD_Li256ELb0ELb0EEENS1_19SingleTileSchedulerILb0ELb0ELb0ELi128EEEEEEEEEvNT_6ParamsE$_ZN4cute3eso3ESOILb1ELb0EJNS_6LayoutINS_5tupleIJNS3_IJNS3_IJNS_1CILi4EEENS4_ILi2EEEEEENS4_ILi1EEEEEES6_EEENS3_IJNS3_IJNS3_IJS8_NS4_ILi32EEEEEENS4_ILi0EEEEEENS4_ILi64EEEEEEEENS_10ViewEngineIPN7cutlass10bfloat16_tEEEEEC2ERKSH_RKSM_)
        /*100b8*/ 	.word	0x00000000


	//----- nvinfo : EIATTR_FRAME_SIZE
	.align		4
.L_10964:
        /*100bc*/ 	.byte	0x04, 0x11
        /*100be*/ 	.short	(.L_10966 - .L_10965)
	.align		4
.L_10965:
        /*100c0*/ 	.word	index@($_ZN7cutlass13device_kernelIN5flash19enable_sm80_to_sm89INS1_16FlashAttnBwdSm80INS1_25CollectiveMainloopBwdSm80ILi2ELi2EN4cute5tupleIJNS5_1CILi128EEES8_NS7_ILi64EEEEEENS_10bfloat16_tEfNS_4arch4Sm80ELb0ELb1ELb1ELb0ELb0ELb0ELb0ELb0ELi2ELi4ELi4ELi4ELb0EEENS1_24CollectiveEpilogueBwdGQAISA_fSD_Li256ELb0ELb0EEENS1_19SingleTileSchedulerILb0ELb0ELb0ELi128EEEEEEEEEvNT_6ParamsE$_ZN4cute3eso3ESOILb1ELb0EJNS_6LayoutINS_5tupleIJNS3_IJNS3_IJNS_1CILi4EEENS4_ILi2EEEEEENS4_ILi1EEEEEENS3_IJS6_EEEEEENS3_IJNS3_IJNS3_IJS8_NS4_ILi32EEEEEENS4_ILi0EEEEEENS3_IJNS4_ILi64EEEEEEEEEEENS_10ViewEngineIPN7cutlass10bfloat16_tEEEEEC2ERKSJ_RKSO_)
        /*100c4*/ 	.word	0x00000000


	//----- nvinfo : EIATTR_FRAME_SIZE
	.align		4
.L_10966:
        /*100c8*/ 	.byte	0x04, 0x11
        /*100ca*/ 	.short	(.L_10968 - .L_10967)
	.align		4
.L_10967:
        /*100cc*/ 	.word	index@($_ZN7cutlass13device_kernelIN5flash19enable_sm80_to_sm89INS1_16FlashAttnBwdSm80INS1_25CollectiveMainloopBwdSm80ILi2ELi2EN4cute5tupleIJNS5_1CILi128EEES8_NS7_ILi64EEEEEENS_10bfloat16_tEfNS_4arch4Sm80ELb0ELb1ELb1ELb0ELb0ELb0ELb0ELb0ELi2ELi4ELi4ELi4ELb0EEENS1_24CollectiveEpilogueBwdGQAISA_fSD_Li256ELb0ELb0EEENS1_19SingleTileSchedulerILb0ELb0ELb0ELi128EEEEEEEEEvNT_6ParamsE$_ZN4cute3eso3ESOILb1ELb0EJNS_6LayoutINS_5tupleIJNS3_IJNS3_IJNS_1CILi4EEENS4_ILi2EEEEEENS4_ILi1EEEEEEEEENS3_IJNS3_IJNS3_IJS8_NS4_ILi32EEEEEENS4_ILi0EEEEEEEEEEEiEEC2ERKSG_RKi)
        /*100d0*/ 	.word	0x00000000


	//----- nvinfo : EIATTR_FRAME_SIZE
	.align		4
.L_10968:
        /*100d4*/ 	.byte	0x04, 0x11
        /*100d6*/ 	.short	(.L_10970 - .L_10969)
	.align		4
.L_10969:
        /*100d8*/ 	.word	index@($_ZN7cutlass13device_kernelIN5flash19enable_sm80_to_sm89INS1_16FlashAttnBwdSm80INS1_25CollectiveMainloopBwdSm80ILi2ELi2EN4cute5tupleIJNS5_1CILi128EEES8_NS7_ILi64EEEEEENS_10bfloat16_tEfNS_4arch4Sm80ELb0ELb1ELb1ELb0ELb0ELb0ELb0ELb0ELi2ELi4ELi4ELi4ELb0EEENS1_24CollectiveEpilogueBwdGQAISA_fSD_Li256ELb0ELb0EEENS1_19SingleTileSchedulerILb0ELb0ELb0ELi128EEEEEEEEEvNT_6ParamsE$_ZN4cute3eso3ESOILb1ELb0EJNS_6LayoutINS_5tupleIJNS3_IJNS3_IJNS_1CILi4EEENS4_ILi2EEEEEENS4_ILi1EEEEEEEEENS3_IJNS3_IJNS3_IJS8_NS4_ILi32EEEEEENS4_ILi0EEEEEEEEEEENS_10ViewEngineIPN7cutlass10bfloat16_tEEEEEC2ERKSG_RKSL_)
        /*100dc*/ 	.word	0x00000000


	//----- nvinfo : EIATTR_FRAME_SIZE
	.align		4
.L_10970:
        /*100e0*/ 	.byte	0x04, 0x11
        /*100e2*/ 	.short	(.L_10972 - .L_10971)
	.align		4
.L_10971:
        /*100e4*/ 	.word	index@($_ZN7cutlass13device_kernelIN5flash19enable_sm80_to_sm89INS1_16FlashAttnBwdSm80INS1_25CollectiveMainloopBwdSm80ILi2ELi2EN4cute5tupleIJNS5_1CILi128EEES8_NS7_ILi64EEEEEENS_10bfloat16_tEfNS_4arch4Sm80ELb0ELb1ELb1ELb0ELb0ELb0ELb0ELb0ELi2ELi4ELi4ELi4ELb0EEENS1_24CollectiveEpilogueBwdGQAISA_fSD_Li256ELb0ELb0EEENS1_19SingleTileSchedulerILb0ELb0ELb0ELi128EEEEEEEEEvNT_6ParamsE$_ZN4cute3eso3ESOILb1ELb0EJNS_6LayoutINS_5tupleIJNS3_IJNS3_IJNS_1CILi2EEES5_EEENS4_ILi1EEEEEEEEENS3_IJNS3_IJNS3_IJS7_NS4_ILi16EEEEEENS4_ILi0EEEEEEEEEEENS_10ViewEngineIPjEEEEC2ERKSF_RKSI_)
        /*100e8*/ 	.word	0x00000000


	//----- nvinfo : EIATTR_FRAME_SIZE
	.align		4
.L_10972:
        /*100ec*/ 	.byte	0x04, 0x11
        /*100ee*/ 	.short	(.L_10974 - .L_10973)
	.align		4
.L_10973:
        /*100f0*/ 	.word	index@($_ZN7cutlass13device_kernelIN5flash19enable_sm80_to_sm89INS1_16FlashAttnBwdSm80INS1_25CollectiveMainloopBwdSm80ILi2ELi2EN4cute5tupleIJNS5_1CILi128EEES8_NS7_ILi64EEEEEENS_10bfloat16_tEfNS_4arch4Sm80ELb0ELb1ELb1ELb0ELb0ELb0ELb0ELb0ELi2ELi4ELi4ELi4ELb0EEENS1_24CollectiveEpilogueBwdGQAISA_fSD_Li256ELb0ELb0EEENS1_19SingleTileSchedulerILb0ELb0ELb0ELi128EEEEEEEEEvNT_6ParamsE$_ZN4cute3eso3ESOILb1ELb0EJNS_6LayoutINS_5tupleIJNS3_IJNS3_IJNS3_IJNS_1CILi4EEENS4_ILi2EEEEEENS4_ILi1EEEEEES8_EEENS3_IJNS3_IJNS3_IJS8_S8_EEES8_EEES6_EEEEEENS3_IJNS3_IJNS3_IJNS3_IJS8_NS4_ILi32EEEEEENS4_ILi0EEEEEESH_EEENS3_IJNS3_IJNS3_IJSH_SH_EEESH_EEENS4_ILi64EEEEEEEEEEENS_10ViewEngineIPN7cutlass10bfloat16_tEEEEEC2ERKSP_RKSU_)
        /*100f4*/ 	.word	0x00000000


	//----- nvinfo : EIATTR_FRAME_SIZE
	.align		4
.L_10974:
        /*100f8*/ 	.byte	0x04, 0x11
        /*100fa*/ 	.short	(.L_10976 - .L_10975)
	.align		4
.L_10975:
        /*100fc*/ 	.word	index@($_ZN7cutlass13device_kernelIN5flash19enable_sm80_to_sm89INS1_16FlashAttnBwdSm80INS1_25CollectiveMainloopBwdSm80ILi2ELi2EN4cute5tupleIJNS5_1CILi128EEES8_NS7_ILi64EEEEEENS_10bfloat16_tEfNS_4arch4Sm80ELb0ELb1ELb1ELb0ELb0ELb0ELb0ELb0ELi2ELi4ELi4ELi4ELb0EEENS1_24CollectiveEpilogueBwdGQAISA_fSD_Li256ELb0ELb0EEENS1_19SingleTileSchedulerILb0ELb0ELb0ELi128EEEEEEEEEvNT_6ParamsE$_ZN4cute3eso3ESOILb1ELb0EJNS_5tupleIJNS_1CILi8EEENS3_ILi2EEES5_S5_S4_S5_EEENS2_IJNS3_ILi1EEEiiiNS3_ILi72EEENS3_ILi512EEEEEEEEC2ERKS6_RKSA_)
        /*10100*/ 	.word	0x00000000


	//----- nvinfo : EIATTR_FRAME_SIZE
	.align		4
.L_10976:
        /*10104*/ 	.byte	0x04, 0x11
        /*10106*/ 	.short	(.L_10978 - .L_10977)
	.align		4
.L_10977:
        /*10108*/ 	.word	index@($_ZN7cutlass13device_kernelIN5flash19enable_sm80_to_sm89INS1_16FlashAttnBwdSm80INS1_25CollectiveMainloopBwdSm80ILi2ELi2EN4cute5tupleIJNS5_1CILi128EEES8_NS7_ILi64EEEEEENS_10bfloat16_tEfNS_4arch4Sm80ELb0ELb1ELb1ELb0ELb0ELb0ELb0ELb0ELi2ELi4ELi4ELi4ELb0EEENS1_24CollectiveEpilogueBwdGQAISA_fSD_Li256ELb0ELb0EEENS1_19SingleTileSchedulerILb0ELb0ELb0ELi128EEEEEEEEEvNT_6ParamsE$_ZN4cute3eso3ESOILb1ELb0EJNS_5tupleIJNS_1CILi8EEENS2_IJNS3_ILi2EEES5_S5_EEENS3_ILi1EEES6_S7_EEENS2_IJS7_NS2_IJiiiEEENS3_ILi64EEENS2_IJNS3_ILi72EEENS3_ILi144EEENS3_ILi288EEEEEENS3_ILi512EEEEEEEEC2ERKS8_RKSG_)
        /*1010c*/ 	.word	0x00000000


	//----- nvinfo : EIATTR_FRAME_SIZE
	.align		4
.L_10978:
        /*10110*/ 	.byte	0x04, 0x11
        /*10112*/ 	.short	(.L_10980 - .L_10979)
	.align		4
.L_10979:
        /*10114*/ 	.word	index@($_ZN7cutlass13device_kernelIN5flash19enable_sm80_to_sm89INS1_16FlashAttnBwdSm80INS1_25CollectiveMainloopBwdSm80ILi2ELi2EN4cute5tupleIJNS5_1CILi128EEES8_NS7_ILi64EEEEEENS_10bfloat16_tEfNS_4arch4Sm80ELb0ELb1ELb1ELb0ELb0ELb0ELb0ELb0ELi2ELi4ELi4ELi4ELb0EEENS1_24CollectiveEpilogueBwdGQAISA_fSD_Li256ELb0ELb0EEENS1_19SingleTileSchedulerILb0ELb0ELb0ELi128EEEEEEEEEvNT_6ParamsE$_ZN4cute3eso3ESOILb1ELb0EJNS_5tupleIJNS_1CILi8EEENS2_IJNS3_ILi2EEES5_S5_EEENS3_ILi1EEES6_S7_EEENS2_IJS7_NS2_IJS4_iiEEENS3_ILi64EEENS2_IJiNS3_ILi144EEENS3_ILi288EEEEEENS3_ILi512EEEEEEEEC2ERKS8_RKSF_)
        /*10118*/ 	.word	0x00000000


	//----- nvinfo : EIATTR_FRAME_SIZE
	.align		4
.L_10980:
        /*1011c*/ 	.byte	0x04, 0x11
        /*1011e*/ 	.short	(.L_10982 - .L_10981)
	.align		4
.L_10981:
        /*10120*/ 	.word	index@($_ZN7cutlass13device_kernelIN5flash19enable_sm80_to_sm89INS1_16FlashAttnBwdSm80INS1_25CollectiveMainloopBwdSm80ILi2ELi2EN4cute5tupleIJNS5_1CILi128EEES8_NS7_ILi64EEEEEENS_10bfloat16_tEfNS_4arch4Sm80ELb0ELb1ELb1ELb0ELb0ELb0ELb0ELb0ELi2ELi4ELi4ELi4ELb0EEENS1_24CollectiveEpilogueBwdGQAISA_fSD_Li256ELb0ELb0EEENS1_19SingleTileSchedulerILb0ELb0ELb0ELi128EEEEEEEEEvNT_6ParamsE$_ZN4cute3eso3ESOILb1ELb0EJNS_5tupleIJNS_1CILi2EEES4_S4_EEENS2_IJNS3_ILi1EEENS3_ILi512EEEiEEEEEC2ERKS5_RKS8_)
        /*10124*/ 	.word	0x00000000


	//----- nvinfo : EIATTR_FRAME_SIZE
	.align		4
.L_10982:
        /*10128*/ 	.byte	0x04, 0x11
        /*1012a*/ 	.short	(.L_10984 - .L_10983)
	.align		4
.L_10983:
        /*1012c*/ 	.word	index@($_ZN7cutlass13device_kernelIN5flash19enable_sm80_to_sm89INS1_16FlashAttnBwdSm80INS1_25CollectiveMainloopBwdSm80ILi2ELi2EN4cute5tupleIJNS5_1CILi128EEES8_NS7_ILi64EEEEEENS_10bfloat16_tEfNS_4arch4Sm80ELb0ELb1ELb1ELb0ELb0ELb0ELb0ELb0ELi2ELi4ELi4ELi4ELb0EEENS1_24CollectiveEpilogueBwdGQAISA_fSD_Li256ELb0ELb0EEENS1_19SingleTileSchedulerILb0ELb0ELb0ELi128EEEEEEEEEvNT_6ParamsE$_ZN4cute3eso3ESOILb1ELb0EJNS_5tupleIJNS_1CILi2EEES4_EEENS2_IJiiEEENS3_ILi1EEES7_EEC2ERKS5_RKS6_RKS7_SE_)
        /*10130*/ 	.word	0x00000000


	//----- nvinfo : EIATTR_FRAME_SIZE
	.align		4
.L_10984:
        /*10134*/ 	.byte	0x04, 0x11
        /*10136*/ 	.short	(.L_10986 - .L_10985)
	.align		4
.L_10985:
        /*10138*/ 	.word	index@($_ZN7cutlass13device_kernelIN5flash19enable_sm80_to_sm89INS1_16FlashAttnBwdSm80INS1_25CollectiveMainloopBwdSm80ILi2ELi2EN4cute5tupleIJNS5_1CILi128EEES8_NS7_ILi64EEEEEENS_10bfloat16_tEfNS_4arch4Sm80ELb0ELb1ELb1ELb0ELb0ELb0ELb0ELb0ELi2ELi4ELi4ELi4ELb0EEENS1_24CollectiveEpilogueBwdGQAISA_fSD_Li256ELb0ELb0EEENS1_19SingleTileSchedulerILb0ELb0ELb0ELi128EEEEEEEEEvNT_6ParamsE$_ZN4cute3eso3ESOILb1ELb0EJNS_5tupleIJNS_1CILi2EEES4_EEENS2_IJiiEEEEEC2ERKS5_RKS6_)
        /*1013c*/ 	.word	0x00000000


	//----- nvinfo : EIATTR_FRAME_SIZE
	.align		4
.L_10986:
        /*10140*/ 	.byte	0x04, 0x11
        /*10142*/ 	.short	(.L_10988 - .L_10987)
	.align		4
.L_10987:
        /*10144*/ 	.word	index@($_ZN7cutlass13device_kernelIN5flash19enable_sm80_to_sm89INS1_16FlashAttnBwdSm80INS1_25CollectiveMainloopBwdSm80ILi2ELi2EN4cute5tupleIJNS5_1CILi128EEES8_NS7_ILi64EEEEEENS_10bfloat16_tEfNS_4arch4Sm80ELb0ELb1ELb1ELb0ELb0ELb0ELb0ELb0ELi2ELi4ELi4ELi4ELb0EEENS1_24CollectiveEpilogueBwdGQAISA_fSD_Li256ELb0ELb0EEENS1_19SingleTileSchedulerILb0ELb0ELb0ELi128EEEEEEEEEvNT_6ParamsE$_ZN4cute3eso3ESOILb1ELb0EJNS_5tupleIJNS_1CILi2EEES4_EEENS2_IJiNS3_ILi512EEEEEEEEC2ERKS5_RKS7_)
        /*10148*/ 	.word	0x00000000


	//----- nvinfo : EIATTR_FRAME_SIZE
	.align		4
.L_10988:
        /*1014c*/ 	.byte	0x04, 0x11
        /*1014e*/ 	.short	(.L_10990 - .L_10989)
	.align		4
.L_10989:
        /*10150*/ 	.word	index@($_ZN7cutlass13device_kernelIN5flash19enable_sm80_to_sm89INS1_16FlashAttnBwdSm80INS1_25CollectiveMainloopBwdSm80ILi2ELi2EN4cute5tupleIJNS5_1CILi128EEES8_NS7_ILi64EEEEEENS_10bfloat16_tEfNS_4arch4Sm80ELb0ELb1ELb1ELb0ELb0ELb0ELb0ELb0ELi2ELi4ELi4ELi4ELb0EEENS1_24CollectiveEpilogueBwdGQAISA_fSD_Li256ELb0ELb0EEENS1_19SingleTileSchedulerILb0ELb0ELb0ELi128EEEEEEEEEvNT_6ParamsE$_ZN4cute3eso3ESOILb1ELb0EJNS_5tupleIJNS_1CILi2EEES4_EEENS2_IJiNS3_ILi4096EEEEEEEEC2ERKS5_RKS7_)
        /*10154*/ 	.word	0x00000000


	//----- nvinfo : EIATTR_FRAME_SIZE
	.align		4
.L_10990:
        /*10158*/ 	.byte	0x04, 0x11
        /*1015a*/ 	.short	(.L_10992 - .L_10991)
	.align		4
.L_10991:
        /*1015c*/ 	.word	index@($_ZN7cutlass13device_kernelIN5flash19enable_sm80_to_sm89INS1_16FlashAttnBwdSm80INS1_25CollectiveMainloopBwdSm80ILi2ELi2EN4cute5tupleIJNS5_1CILi128EEES8_NS7_ILi64EEEEEENS_10bfloat16_tEfNS_4arch4Sm80ELb0ELb1ELb1ELb0ELb0ELb0ELb0ELb0ELi2ELi4ELi4ELi4ELb0EEENS1_24CollectiveEpilogueBwdGQAISA_fSD_Li256ELb0ELb0EEENS1_19SingleTileSchedulerILb0ELb0ELb0ELi128EEEEEEEEEvNT_6ParamsE$_ZN4cute3eso3ESOILb1ELb0EJNS_5tupleIJNS_1CILi2EEES4_EEENS2_IJNS3_ILi1EEEiEEEEEC2ERKS5_RKS7_)
        /*10160*/ 	.word	0x00000000


	//----- nvinfo : EIATTR_FRAME_SIZE
	.align		4
.L_10992:
        /*10164*/ 	.byte	0x04, 0x11
        /*10166*/ 	.short	(.L_10994 - .L_10993)
	.align		4
.L_10993:
        /*10168*/ 	.word	index@($_ZN7cutlass13device_kernelIN5flash19enable_sm80_to_sm89INS1_16FlashAttnBwdSm80INS1_25CollectiveMainloopBwdSm80ILi2ELi2EN4cute5tupleIJNS5_1CILi128EEES8_NS7_ILi64EEEEEENS_10bfloat16_tEfNS_4arch4Sm80ELb0ELb1ELb1ELb0ELb0ELb0ELb0ELb0ELi2ELi4ELi4ELi4ELb0EEENS1_24CollectiveEpilogueBwdGQAISA_fSD_Li256ELb0ELb0EEENS1_19SingleTileSchedulerILb0ELb0ELb0ELi128EEEEEEEEEvNT_6ParamsE$_ZN4cute3eso3ESOILb1ELb0EJNS_5tupleIJNS_1CILi2EEEEEENS2_IJiEEES4_NS3_ILi1EEEEEC2ERKS5_RKS6_RKS4_RKS7_)
        /*1016c*/ 	.word	0x00000000


	//----- nvinfo : EIATTR_FRAME_SIZE
	.align		4
.L_10994:
        /*10170*/ 	.byte	0x04, 0x11
        /*10172*/ 	.short	(.L_10996 - .L_10995)
	.align		4
.L_10995:
        /*10174*/ 	.word	index@($_ZN7cutlass13device_kernelIN5flash19enable_sm80_to_sm89INS1_16FlashAttnBwdSm80INS1_25CollectiveMainloopBwdSm80ILi2ELi2EN4cute5tupleIJNS5_1CILi128EEES8_NS7_ILi64EEEEEENS_10bfloat16_tEfNS_4arch4Sm80ELb0ELb1ELb1ELb0ELb0ELb0ELb0ELb0ELi2ELi4ELi4ELi4ELb0EEENS1_24CollectiveEpilogueBwdGQAISA_fSD_Li256ELb0ELb0EEENS1_19SingleTileSchedulerILb0ELb0ELb0ELi128EEEEEEEEEvNT_6ParamsE$_ZN4cute3eso3ESOILb1ELb0EJNS_5tupleIJNS_1CILi2EEEEEENS2_IJiEEENS3_ILi1EEES7_EEC2ERKS5_RKS6_RKS7_SE_)
        /*10178*/ 	.word	0x00000000


	//----- nvinfo : EIATTR_FRAME_SIZE
	.align		4
.L_10996:
        /*1017c*/ 	.byte	0x04, 0x11
        /*1017e*/ 	.short	(.L_10998 - .L_10997)
	.align		4
.L_10997:
        /*10180*/ 	.word	index@($_ZN7cutlass13device_kernelIN5flash19enable_sm80_to_sm89INS1_16FlashAttnBwdSm80INS1_25CollectiveMainloopBwdSm80ILi2ELi2EN4cute5tupleIJNS5_1CILi128EEES8_NS7_ILi64EEEEEENS_10bfloat16_tEfNS_4arch4Sm80ELb0ELb1ELb1ELb0ELb0ELb0ELb0ELb0ELi2ELi4ELi4ELi4ELb0EEENS1_24CollectiveEpilogueBwdGQAISA_fSD_Li256ELb0ELb0EEENS1_19SingleTileSchedulerILb0ELb0ELb0ELi128EEEEEEEEEvNT_6ParamsE$_ZN4cute3eso3ESOILb1ELb0EJNS_5tupleIJNS_1CILi2EEEEEENS2_IJiEEEEEC2ERKS5_RKS6_)
        /*10184*/ 	.word	0x00000000


	//----- nvinfo : EIATTR_FRAME_SIZE
	.align		4
.L_10998:
        /*10188*/ 	.byte	0x04, 0x11
        /*1018a*/ 	.short	(.L_11000 - .L_10999)
	.align		4
.L_10999:
        /*1018c*/ 	.word	index@($_ZN7cutlass13device_kernelIN5flash19enable_sm80_to_sm89INS1_16FlashAttnBwdSm80INS1_25CollectiveMainloopBwdSm80ILi2ELi2EN4cute5tupleIJNS5_1CILi128EEES8_NS7_ILi64EEEEEENS_10bfloat16_tEfNS_4arch4Sm80ELb0ELb1ELb1ELb0ELb0ELb0ELb0ELb0ELi2ELi4ELi4ELi4ELb0EEENS1_24CollectiveEpilogueBwdGQAISA_fSD_Li256ELb0ELb0EEENS1_19SingleTileSchedulerILb0ELb0ELb0ELi128EEEEEEEEEvNT_6ParamsE$_ZN4cute3eso3ESOILb1ELb0EJNS_5tupleIJNS_1CILi1EEENS3_ILi2EEES5_EEENS2_IJS4_NS3_ILi256EEEiEEEEEC2ERKS6_RKS8_)
        /*10190*/ 	.word	0x00000000


	//----- nvinfo : EIATTR_FRAME_SIZE
	.align		4
.L_11000:
        /*10194*/ 	.byte	0x04, 0x11
        /*10196*/ 	.short	(.L_11002 - .L_11001)
	.align		4
.L_11001:
        /*10198*/ 	.word	index@($_ZN7cutlass13device_kernelIN5flash19enable_sm80_to_sm89INS1_16FlashAttnBwdSm80INS1_25CollectiveMainloopBwdSm80ILi2ELi2EN4cute5tupleIJNS5_1CILi128EEES8_NS7_ILi64EEEEEENS_10bfloat16_tEfNS_4arch4Sm80ELb0ELb1ELb1ELb0ELb0ELb0ELb0ELb0ELi2ELi4ELi4ELi4ELb0EEENS1_24CollectiveEpilogueBwdGQAISA_fSD_Li256ELb0ELb0EEENS1_19SingleTileSchedulerILb0ELb0ELb0ELi128EEEEEEEEEvNT_6ParamsE$_ZN4cute3eso3ESOILb1ELb0EJNS_5tupleIJNS_1CILi1EEENS3_ILi2EEEEEENS2_IJNS3_ILi0EEEiEEEEEC2ERKS6_RKS8_)
        /*1019c*/ 	.word	0x00000000


	//----- nvinfo : EIATTR_FRAME_SIZE
	.align		4
.L_11002:
        /*101a0*/ 	.byte	0x04, 0x11
        /*101a2*/ 	.short	(.L_11004 - .L_11003)
	.align		4
.L_11003:
        /*101a4*/ 	.word	index@($_ZN7cutlass13device_kernelIN5flash19enable_sm80_to_sm89INS1_16FlashAttnBwdSm80INS1_25CollectiveMainloopBwdSm80ILi2ELi2EN4cute5tupleIJNS5_1CILi128EEES8_NS7_ILi64EEEEEENS_10bfloat16_tEfNS_4arch4Sm80ELb0ELb1ELb1ELb0ELb0ELb0ELb0ELb0ELi2ELi4ELi4ELi4ELb0EEENS1_24CollectiveEpilogueBwdGQAISA_fSD_Li256ELb0ELb0EEENS1_19SingleTileSchedulerILb0ELb0ELb0ELi128EEEEEEEEEvNT_6ParamsE$_ZN4cute3eso3ESOILb1ELb0EJNS_5tupleIJNS_1CILi1EEENS3_ILi0EEEEEElS5_EEC2ERKS6_RKlRKS5_)
        /*101a8*/ 	.word	0x00000000


	//----- nvinfo : EIATTR_FRAME_SIZE
	.align		4
.L_11004:
        /*101ac*/ 	.byte	0x04, 0x11
        /*101ae*/ 	.short	(.L_11006 - .L_11005)
	.align		4
.L_11005:
        /*101b0*/ 	.word	index@($_ZN7cutlass13device_kernelIN5flash19enable_sm80_to_sm89INS1_16FlashAttnBwdSm80INS1_25CollectiveMainloopBwdSm80ILi2ELi2EN4cute5tupleIJNS5_1CILi128EEES8_NS7_ILi64EEEEEENS_10bfloat16_tEfNS_4arch4Sm80ELb0ELb1ELb1ELb0ELb0ELb0ELb0ELb0ELi2ELi4ELi4ELi4ELb0EEENS1_24CollectiveEpilogueBwdGQAISA_fSD_Li256ELb0ELb0EEENS1_19SingleTileSchedulerILb0ELb0ELb0ELi128EEEEEEEEEvNT_6ParamsE$_ZN4cute3eso3ESOILb1ELb0EJNS_5tupleIJNS_1CILi1EEENS3_ILi0EEEEEEiNS3_ILi1024EEEEEC2ERKS6_RKiRKS7_)
        /*101b4*/ 	.word	0x00000000


	//----- nvinfo : EIATTR_FRAME_SIZE
	.align		4
.L_11006:
        /*101b8*/ 	.byte	0x04, 0x11
        /*101ba*/ 	.short	(.L_11008 - .L_11007)
	.align		4
.L_11007:
        /*101bc*/ 	.word	index@($_ZN7cutlass13device_kernelIN5flash19enable_sm80_to_sm89INS1_16FlashAttnBwdSm80INS1_25CollectiveMainloopBwdSm80ILi2ELi2EN4cute5tupleIJNS5_1CILi128EEES8_NS7_ILi64EEEEEENS_10bfloat16_tEfNS_4arch4Sm80ELb0ELb1ELb1ELb0ELb0ELb0ELb0ELb0ELi2ELi4ELi4ELi4ELb0EEENS1_24CollectiveEpilogueBwdGQAISA_fSD_Li256ELb0ELb0EEENS1_19SingleTileSchedulerILb0ELb0ELb0ELi128EEEEEEEEEvNT_6ParamsE$_ZN4cute3eso3ESOILb1ELb0EJNS_5tupleIJNS_1CILi1EEENS3_ILi0EEEEEEiEEC2ERKS6_RKi)
        /*101c0*/ 	.word	0x00000000


	//----- nvinfo : EIATTR_FRAME_SIZE
	.align		4
.L_11008:
        /*101c4*/ 	.byte	0x04, 0x11
        /*101c6*/ 	.short	(.L_11010 - .L_11009)
	.align		4
.L_11009:
        /*101c8*/ 	.word	index@($_ZN7cutlass13device_kernelIN5flash19enable_sm80_to_sm89INS1_16FlashAttnBwdSm80INS1_25CollectiveMainloopBwdSm80ILi2ELi2EN4cute5tupleIJNS5_1CILi128EEES8_NS7_ILi64EEEEEENS_10bfloat16_tEfNS_4arch4Sm80ELb0ELb1ELb1ELb0ELb0ELb0ELb0ELb0ELi2ELi4ELi4ELi4ELb0EEENS1_24CollectiveEpilogueBwdGQAISA_fSD_Li256ELb0ELb0EEENS1_19SingleTileSchedulerILb0ELb0ELb0ELi128EEEEEEEEEvNT_6ParamsE$_ZN4cute3eso3ESOILb1ELb0EJNS_5tupleIJNS_1CILi1EEENS3_ILi0EEEEEENS3_ILi4096EEENS2_IJiiEEEEEC2ERKS6_RKS7_RKS8_)
        /*101cc*/ 	.word	0x00000000


	//----- nvinfo : EIATTR_FRAME_SIZE
	.align		4
.L_11010:
        /*101d0*/ 	.byte	0x04, 0x11
        /*101d2*/ 	.short	(.L_11012 - .L_11011)
	.align		4
.L_11011:
        /*101d4*/ 	.word	index@($_ZN7cutlass13device_kernelIN5flash19enable_sm80_to_sm89INS1_16FlashAttnBwdSm80INS1_25CollectiveMainloopBwdSm80ILi2ELi2EN4cute5tupleIJNS5_1CILi128EEES8_NS7_ILi64EEEEEENS_10bfloat16_tEfNS_4arch4Sm80ELb0ELb1ELb1ELb0ELb0ELb0ELb0ELb0ELi2ELi4ELi4ELi4ELb0EEENS1_24CollectiveEpilogueBwdGQAISA_fSD_Li256ELb0ELb0EEENS1_19SingleTileSchedulerILb0ELb0ELb0ELi128EEEEEEEEEvNT_6ParamsE$_ZN4cute3eso3ESOILb1ELb0EJNS_5tupleIJNS_1CILi1EEENS3_ILi0EEEEEENS2_IJiEEEEEC2ERKS6_RKS7_)
        /*101d8*/ 	.word	0x00000000


	//----- nvinfo : EIATTR_FRAME_SIZE
	.align		4
.L_11012:
        /*101dc*/ 	.byte	0x04, 0x11
        /*101de*/ 	.short	(.L_11014 - .L_11013)
	.align		4
.L_11013:
        /*101e0*/ 	.word	index@($_ZN7cutlass13device_kernelIN5flash19enable_sm80_to_sm89INS1_16FlashAttnBwdSm80INS1_25CollectiveMainloopBwdSm80ILi2ELi2EN4cute5tupleIJNS5_1CILi128EEES8_NS7_ILi64EEEEEENS_10bfloat16_tEfNS_4arch4Sm80ELb0ELb1ELb1ELb0ELb0ELb0ELb0ELb0ELi2ELi4ELi4ELi4ELb0EEENS1_24CollectiveEpilogueBwdGQAISA_fSD_Li256ELb0ELb0EEENS1_19SingleTileSchedulerILb0ELb0ELb0ELi128EEEEEEEEEvNT_6ParamsE$_ZN4cute3eso3ESOILb1ELb0EJNS_5tupleIJNS_1CILi1EEENS2_IJS4_NS3_ILi2EEES5_EEEEEENS2_IJNS3_ILi0EEENS2_IJS4_NS3_ILi256EEEiEEEEEEEEC2ERKS7_RKSB_)
        /*101e4*/ 	.word	0x00000000


	//----- nvinfo : EIATTR_FRAME_SIZE
	.align		4
.L_11014:
        /*101e8*/ 	.byte	0x04, 0x11
        /*101ea*/ 	.short	(.L_11016 - .L_11015)
	.align		4
.L_11015:
        /*101ec*/ 	.word	index@($_ZN7cutlass13device_kernelIN5flash19enable_sm80_to_sm89INS1_16FlashAttnBwdSm80INS1_25CollectiveMainloopBwdSm80ILi2ELi2EN4cute5tupleIJNS5_1CILi128EEES8_NS7_ILi64EEEEEENS_10bfloat16_tEfNS_4arch4Sm80ELb0ELb1ELb1ELb0ELb0ELb0ELb0ELb0ELi2ELi4ELi4ELi4ELb0EEENS1_24CollectiveEpilogueBwdGQAISA_fSD_Li256ELb0ELb0EEENS1_19SingleTileSchedulerILb0ELb0ELb0ELi128EEEEEEEEEvNT_6ParamsE$_ZN4cute3eso3ESOILb1ELb0EJNS_5tupleIJNS_1CILi16EEENS3_ILi2EEES5_S5_NS3_ILi4EEES5_EEENS2_IJNS3_ILi1EEEiiiNS3_ILi144EEENS3_ILi512EEEEEEEEC2ERKS7_RKSB_)
        /*101f0*/ 	.word	0x00000000


	//----- nvinfo : EIATTR_FRAME_SIZE
	.align		4
.L_11016:
        /*101f4*/ 	.byte	0x04, 0x11
        /*101f6*/ 	.short	(.L_11018 - .L_11017)
	.align		4
.L_11017:
        /*101f8*/ 	.word	index@($_ZN7cutlass13device_kernelIN5flash19enable_sm80_to_sm89INS1_16FlashAttnBwdSm80INS1_25CollectiveMainloopBwdSm80ILi2ELi2EN4cute5tupleIJNS5_1CILi128EEES8_NS7_ILi64EEEEEENS_10bfloat16_tEfNS_4arch4Sm80ELb0ELb1ELb1ELb0ELb0ELb0ELb0ELb0ELi2ELi4ELi4ELi4ELb0EEENS1_24CollectiveEpilogueBwdGQAISA_fSD_Li256ELb0ELb0EEENS1_19SingleTileSchedulerILb0ELb0ELb0ELi128EEEEEEEEEvNT_6ParamsE$_ZN4cute3eso3ESOILb1ELb0EJNS_5tupleIJNS_1CILi0EEES4_EEEiEEC2ERKS5_RKi)
        /*101fc*/ 	.word	0x00000000


	//----- nvinfo : EIATTR_FRAME_SIZE
	.align		4
.L_11018:
        /*10200*/ 	.byte	0x04, 0x11
        /*10202*/ 	.short	(.L_11020 - .L_11019)
	.align		4
.L_11019:
        /*10204*/ 	.word	index@($_ZN7cutlass13device_kernelIN5flash19enable_sm80_to_sm89INS1_16FlashAttnBwdSm80INS1_25CollectiveMainloopBwdSm80ILi2ELi2EN4cute5tupleIJNS5_1CILi128EEES8_NS7_ILi64EEEEEENS_10bfloat16_tEfNS_4arch4Sm80ELb0ELb1ELb1ELb0ELb0ELb0ELb0ELb0ELi2ELi4ELi4ELi4ELb0EEENS1_24CollectiveEpilogueBwdGQAISA_fSD_Li256ELb0ELb0EEENS1_19SingleTileSchedulerILb0ELb0ELb0ELi128EEEEEEEEEvNT_6ParamsE$_ZN4cute3eso3ESOILb1ELb0EJNS_5tupleIJNS2_IJNS_1CILi8EEENS3_ILi1EEEEEENS3_ILi4EEES5_EEENS2_IJNS2_IJS5_NS3_ILi0EEEEEElS9_EEEEEC2ERKS8_RKSB_)
        /*10208*/ 	.word	0x00000000


	//----- nvinfo : EIATTR_FRAME_SIZE
	.align		4
.L_11020:
        /*1020c*/ 	.byte	0x04, 0x11
        /*1020e*/ 	.short	(.L_11022 - .L_11021)
	.align		4
.L_11021:
        /*10210*/ 	.word	index@($_ZN7cutlass13device_kernelIN5flash19enable_sm80_to_sm89INS1_16FlashAttnBwdSm80INS1_25CollectiveMainloopBwdSm80ILi2ELi2EN4cute5tupleIJNS5_1CILi128EEES8_NS7_ILi64EEEEEENS_10bfloat16_tEfNS_4arch4Sm80ELb0ELb1ELb1ELb0ELb0ELb0ELb0ELb0ELi2ELi4ELi4ELi4ELb0EEENS1_24CollectiveEpilogueBwdGQAISA_fSD_Li256ELb0ELb0EEENS1_19SingleTileSchedulerILb0ELb0ELb0ELi128EEEEEEEEEvNT_6ParamsE$_ZN4cute3eso3ESOILb1ELb0EJNS_5tupleIJNS2_IJNS_1CILi8EEENS3_ILi1EEEEEENS3_ILi2EEES4_EEENS2_IJNS2_IJS5_NS3_ILi0EEEEEEiNS3_ILi1024EEEEEEEEC2ERKS8_RKSC_)
        /*10214*/ 	.word	0x00000000


	//----- nvinfo : EIATTR_FRAME_SIZE
	.align		4
.L_11022:
        /*10218*/ 	.byte	0x04, 0x11
        /*1021a*/ 	.short	(.L_11024 - .L_11023)
	.align		4
.L_11023:
        /*1021c*/ 	.word	index@($_ZN7cutlass13device_kernelIN5flash19enable_sm80_to_sm89INS1_16FlashAttnBwdSm80INS1_25CollectiveMainloopBwdSm80ILi2ELi2EN4cute5tupleIJNS5_1CILi128EEES8_NS7_ILi64EEEEEENS_10bfloat16_tEfNS_4arch4Sm80ELb0ELb1ELb1ELb0ELb0ELb0ELb0ELb0ELi2ELi4ELi4ELi4ELb0EEENS1_24CollectiveEpilogueBwdGQAISA_fSD_Li256ELb0ELb0EEENS1_19SingleTileSchedulerILb0ELb0ELb0ELi128EEEEEEEEEvNT_6ParamsE$_ZN4cute3eso3ESOILb1ELb0EJNS_5tupleIJNS2_IJNS_1CILi8EEENS3_ILi1EEEEEENS3_ILi2EEENS2_IJS7_S7_EEEEEENS2_IJNS2_IJS5_NS3_ILi0EEEEEENS3_ILi4096EEENS2_IJiiEEEEEEEEC2ERKS9_RKSE_)
        /*10220*/ 	.word	0x00000000


	//----- nvinfo : EIATTR_FRAME_SIZE
	.align		4
.L_11024:
        /*10224*/ 	.byte	0x04, 0x11
        /*10226*/ 	.short	(.L_11026 - .L_11025)
	.align		4
.L_11025:
        /*10228*/ 	.word	index@($_ZN7cutlass13device_kernelIN5flash19enable_sm80_to_sm89INS1_16FlashAttnBwdSm80INS1_25CollectiveMainloopBwdSm80ILi2ELi2EN4cute5tupleIJNS5_1CILi128EEES8_NS7_ILi64EEEEEENS_10bfloat16_tEfNS_4arch4Sm80ELb0ELb1ELb1ELb0ELb0ELb0ELb0ELb0ELi2ELi4ELi4ELi4ELb0EEENS1_24CollectiveEpilogueBwdGQAISA_fSD_Li256ELb0ELb0EEENS1_19SingleTileSchedulerILb0ELb0ELb0ELi128EEEEEEEEEvNT_6ParamsE$_ZN4cute3eso3ESOILb1ELb0EJNS_5tupleIJNS2_IJNS_1CILi8EEENS3_ILi1EEEEEENS3_ILi2EEEEEENS2_IJNS2_IJS5_NS3_ILi0EEEEEEiEEEEEC2ERKS8_RKSB_)
        /*1022c*/ 	.word	0x00000000


	//----- nvinfo : EIATTR_FRAME_SIZE
	.align		4
.L_11026:
        /*10230*/ 	.byte	0x04, 0x11
        /*10232*/ 	.short	(.L_11028 - .L_11027)
	.align		4
.L_11027:
        /*10234*/ 	.word	index@($_ZN7cutlass13device_kernelIN5flash19enable_sm80_to_sm89INS1_16FlashAttnBwdSm80INS1_25CollectiveMainloopBwdSm80ILi2ELi2EN4cute5tupleIJNS5_1CILi128EEES8_NS7_ILi64EEEEEENS_10bfloat16_tEfNS_4arch4Sm80ELb0ELb1ELb1ELb0ELb0ELb0ELb0ELb0ELi2ELi4ELi4ELi4ELb0EEENS1_24CollectiveEpilogueBwdGQAISA_fSD_Li256ELb0ELb0EEENS1_19SingleTileSchedulerILb0ELb0ELb0ELi128EEEEEEEEEvNT_6ParamsE$_ZN4cute3eso3ESOILb1ELb0EJNS_5tupleIJNS2_IJNS_1CILi8EEENS3_ILi1EEEEEENS2_IJNS3_ILi2EEEEEEEEENS2_IJNS2_IJS5_NS3_ILi0EEEEEENS2_IJiEEEEEEEEC2ERKS9_RKSD_)
        /*10238*/ 	.word	0x00000000


	//----- nvinfo : EIATTR_FRAME_SIZE
	.align		4
.L_11028:
        /*1023c*/ 	.byte	0x04, 0x11
        /*1023e*/ 	.short	(.L_11030 - .L_11029)
	.align		4
.L_11029:
        /*10240*/ 	.word	index@($_ZN7cutlass13device_kernelIN5flash19enable_sm80_to_sm89INS1_16FlashAttnBwdSm80INS1_25CollectiveMainloopBwdSm80ILi2ELi2EN4cute5tupleIJNS5_1CILi128EEES8_NS7_ILi64EEEEEENS_10bfloat16_tEfNS_4arch4Sm80ELb0ELb1ELb1ELb0ELb0ELb0ELb0ELb0ELi2ELi4ELi4ELi4ELb0EEENS1_24CollectiveEpilogueBwdGQAISA_fSD_Li256ELb0ELb0EEENS1_19SingleTileSchedulerILb0ELb0ELb0ELi128EEEEEEEEEvNT_6ParamsE$_ZN4cute3eso3ESOILb1ELb0EJNS_5tupleIJNS2_IJNS_1CILi2EEES4_S4_EEES4_NS2_IJS4_S4_EEEEEENS2_IJNS2_IJNS3_ILi1EEENS3_ILi512EEEiEEENS3_ILi4096EEENS2_IJiiEEEEEEEEC2ERKS7_RKSD_)
        /*10244*/ 	.word	0x00000000


	//----- nvinfo : EIATTR_FRAME_SIZE
	.align		4
.L_11030:
        /*10248*/ 	.byte	0x04, 0x11
        /*1024a*/ 	.short	(.L_11032 - .L_11031)
	.align		4
.L_11031:
        /*1024c*/ 	.word	index@($_ZN7cutlass13device_kernelIN5flash19enable_sm80_to_sm89INS1_16FlashAttnBwdSm80INS1_25CollectiveMainloopBwdSm80ILi2ELi2EN4cute5tupleIJNS5_1CILi128EEES8_NS7_ILi64EEEEEENS_10bfloat16_tEfNS_4arch4Sm80ELb0ELb1ELb1ELb0ELb0ELb0ELb0ELb0ELi2ELi4ELi4ELi4ELb0EEENS1_24CollectiveEpilogueBwdGQAISA_fSD_Li256ELb0ELb0EEENS1_19SingleTileSchedulerILb0ELb0ELb0ELi128EEEEEEEEEvNT_6ParamsE$_ZN4cute3eso3ESOILb1ELb0EJNS_5tupleIJNS2_IJNS_1CILi2EEES4_S4_EEES4_NS2_IJNS2_IJS4_S4_EEES4_EEEEEENS2_IJNS2_IJNS3_ILi1EEENS3_ILi512EEEiEEENS3_ILi4096EEENS2_IJNS2_IJiiEEENS3_ILi8192EEEEEEEEEEEC2ERKS8_RKSG_)
        /*10250*/ 	.word	0x00000000


	//----- nvinfo : EIATTR_FRAME_SIZE
	.align		4
.L_11032:
        /*10254*/ 	.byte	0x04, 0x11
        /*10256*/ 	.short	(.L_11034 - .L_11033)
	.align		4
.L_11033:
        /*10258*/ 	.word	index@($_ZN7cutlass13device_kernelIN5flash19enable_sm80_to_sm89INS1_16FlashAttnBwdSm80INS1_25CollectiveMainloopBwdSm80ILi2ELi2EN4cute5tupleIJNS5_1CILi128EEES8_NS7_ILi64EEEEEENS_10bfloat16_tEfNS_4arch4Sm80ELb0ELb1ELb1ELb0ELb0ELb0ELb0ELb0ELi2ELi4ELi4ELi4ELb0EEENS1_24CollectiveEpilogueBwdGQAISA_fSD_Li256ELb0ELb0EEENS1_19SingleTileSchedulerILb0ELb0ELb0ELi128EEEEEEEEEvNT_6ParamsE$_ZN4cute3eso3ESOILb1ELb0EJNS_5tupleIJNS2_IJNS_1CILi2EEES4_EEES5_NS3_ILi8EEEEEENS2_IJNS2_IJiNS3_ILi512EEEEEENS2_IJiiEEENS3_ILi1024EEEEEEEEC2ERKS7_RKSC_)
        /*1025c*/ 	.word	0x00000000


	//----- nvinfo : EIATTR_FRAME_SIZE
	.align		4
.L_11034:
        /*10260*/ 	.byte	0x04, 0x11
        /*10262*/ 	.short	(.L_11036 - .L_11035)
	.align		4
.L_11035:
        /*10264*/ 	.word	index@($_ZN7cutlass13device_kernelIN5flash19enable_sm80_to_sm89INS1_16FlashAttnBwdSm80INS1_25CollectiveMainloopBwdSm80ILi2ELi2EN4cute5tupleIJNS5_1CILi128EEES8_NS7_ILi64EEEEEENS_10bfloat16_tEfNS_4arch4Sm80ELb0ELb1ELb1ELb0ELb0ELb0ELb0ELb0ELi2ELi4ELi4ELi4ELb0EEENS1_24CollectiveEpilogueBwdGQAISA_fSD_Li256ELb0ELb0EEENS1_19SingleTileSchedulerILb0ELb0ELb0ELi128EEEEEEEEEvNT_6ParamsE$_ZN4cute3eso3ESOILb1ELb0EJNS_5tupleIJNS2_IJNS_1CILi2EEES4_EEES4_EEENS2_IJNS2_IJiiEEENS3_ILi8192EEEEEEEEC2ERKS6_RKS9_)
        /*10268*/ 	.word	0x00000000


	//----- nvinfo : EIATTR_FRAME_SIZE
	.align		4
.L_11036:
        /*1026c*/ 	.byte	0x04, 0x11
        /*1026e*/ 	.short	(.L_11038 - .L_11037)
	.align		4
.L_11037:
        /*10270*/ 	.word	index@($_ZN7cutlass13device_kernelIN5flash19enable_sm80_to_sm89INS1_16FlashAttnBwdSm80INS1_25CollectiveMainloopBwdSm80ILi2ELi2EN4cute5tupleIJNS5_1CILi128EEES8_NS7_ILi64EEEEEENS_10bfloat16_tEfNS_4arch4Sm80ELb0ELb1ELb1ELb0ELb0ELb0ELb0ELb0ELi2ELi4ELi4ELi4ELb0EEENS1_24CollectiveEpilogueBwdGQAISA_fSD_Li256ELb0ELb0EEENS1_19SingleTileSchedulerILb0ELb0ELb0ELi128EEEEEEEEEvNT_6ParamsE$_ZN4cute3eso3ESOILb1ELb0EJNS_5tupleIJNS2_IJNS_1CILi2EEES4_EEENS3_ILi8EEES5_EEENS2_IJNS2_IJNS3_ILi1EEEiEEENS3_ILi1024EEENS2_IJiiEEEEEEEEC2ERKS7_RKSC_)
        /*10274*/ 	.word	0x00000000


	//----- nvinfo : EIATTR_FRAME_SIZE
	.align		4
.L_11038:
        /*10278*/ 	.byte	0x04, 0x11
        /*1027a*/ 	.short	(.L_11040 - .L_11039)
	.align		4
.L_11039:
        /*1027c*/ 	.word	index@($_ZN7cutlass13device_kernelIN5flash19enable_sm80_to_sm89INS1_16FlashAttnBwdSm80INS1_25CollectiveMainloopBwdSm80ILi2ELi2EN4cute5tupleIJNS5_1CILi128EEES8_NS7_ILi64EEEEEENS_10bfloat16_tEfNS_4arch4Sm80ELb0ELb1ELb1ELb0ELb0ELb0ELb0ELb0ELi2ELi4ELi4ELi4ELb0EEENS1_24CollectiveEpilogueBwdGQAISA_fSD_Li256ELb0ELb0EEENS1_19SingleTileSchedulerILb0ELb0ELb0ELi128EEEEEEEEEvNT_6ParamsE$_ZN4cute3eso3ESOILb1ELb0EJNS_5tupleIJNS2_IJNS_1CILi1EEENS3_ILi0EEEEEES5_EEENS2_IJNS2_IJS5_S5_EEEiEEEEEC2ERKS7_RKS9_)
        /*10280*/ 	.word	0x00000000


	//----- nvinfo : EIATTR_FRAME_SIZE
	.align		4
.L_11040:
        /*10284*/ 	.byte	0x04, 0x11
        /*10286*/ 	.short	(.L_11042 - .L_11041)
	.align		4
.L_11041:
        /*10288*/ 	.word	index@($_ZN7cutlass13device_kernelIN5flash19enable_sm80_to_sm89INS1_16FlashAttnBwdSm80INS1_25CollectiveMainloopBwdSm80ILi2ELi2EN4cute5tupleIJNS5_1CILi128EEES8_NS7_ILi64EEEEEENS_10bfloat16_tEfNS_4arch4Sm80ELb0ELb1ELb1ELb0ELb0ELb0ELb0ELb0ELi2ELi4ELi4ELi4ELb0EEENS1_24CollectiveEpilogueBwdGQAISA_fSD_Li256ELb0ELb0EEENS1_19SingleTileSchedulerILb0ELb0ELb0ELi128EEEEEEEEEvNT_6ParamsE$_ZN4cute3eso3ESOILb1ELb0EJNS_5tupleIJNS2_IJNS_1CILi1EEENS3_ILi0EEEEEENS2_IJS5_S5_EEEEEENS2_IJS5_iEEEEEC2ERKS8_RKS9_)
        /*1028c*/ 	.word	0x00000000


	//----- nvinfo : EIATTR_FRAME_SIZE
	.align		4
.L_11042:
        /*10290*/ 	.byte	0x04, 0x11
        /*10292*/ 	.short	(.L_11044 - .L_11043)
	.align		4
.L_11043:
        /*10294*/ 	.word	index@($_ZN7cutlass13device_kernelIN5flash19enable_sm80_to_sm89INS1_16FlashAttnBwdSm80INS1_25CollectiveMainloopBwdSm80ILi2ELi2EN4cute5tupleIJNS5_1CILi128EEES8_NS7_ILi64EEEEEENS_10bfloat16_tEfNS_4arch4Sm80ELb0ELb1ELb1ELb0ELb0ELb0ELb0ELb0ELi2ELi4ELi4ELi4ELb0EEENS1_24CollectiveEpilogueBwdGQAISA_fSD_Li256ELb0ELb0EEENS1_19SingleTileSchedulerILb0ELb0ELb0ELi128EEEEEEEEEvNT_6ParamsE$_ZN4cute3eso3ESOILb1ELb0EJNS_5tupleIJNS2_IJNS_1CILi1EEENS2_IJS4_NS3_ILi2EEES5_EEEEEES5_NS2_IJS5_S5_EEEEEENS2_IJNS2_IJNS3_ILi0EEENS2_IJS4_NS3_ILi256EEEiEEEEEENS3_ILi2048EEENS2_IJiNS3_ILi4096EEEEEEEEEEEC2ERKS9_RKSH_)
        /*10298*/ 	.word	0x00000000


	//----- nvinfo : EIATTR_FRAME_SIZE
	.align		4
.L_11044:
        /*1029c*/ 	.byte	0x04, 0x11
        /*1029e*/ 	.short	(.L_11046 - .L_11045)
	.align		4
.L_11045:
        /*102a0*/ 	.word	index@($_ZN7cutlass13device_kernelIN5flash19enable_sm80_to_sm89INS1_16FlashAttnBwdSm80INS1_25CollectiveMainloopBwdSm80ILi2ELi2EN4cute5tupleIJNS5_1CILi128EEES8_NS7_ILi64EEEEEENS_10bfloat16_tEfNS_4arch4Sm80ELb0ELb1ELb1ELb0ELb0ELb0ELb0ELb0ELi2ELi4ELi4ELi4ELb0EEENS1_24CollectiveEpilogueBwdGQAISA_fSD_Li256ELb0ELb0EEENS1_19SingleTileSchedulerILb0ELb0ELb0ELi128EEEEEEEEEvNT_6ParamsE$_ZN4cute3eso3ESOILb1ELb0EJNS_5tupleIJNS2_IJNS2_IJNS_1CILi8EEENS3_ILi1EEEEEES5_EEENS2_IJNS2_IJS5_S5_EEENS3_ILi2EEEEEEEEENS2_IJNS2_IJNS2_IJS5_NS3_ILi0EEEEEESC_EEENS2_IJNS2_IJSC_SC_EEEiEEEEEEEEC2ERKSB_RKSH_)
        /*102a4*/ 	.word	0x00000000


	//----- nvinfo : EIATTR_FRAME_SIZE
	.align		4
.L_11046:
        /*102a8*/ 	.byte	0x04, 0x11
        /*102aa*/ 	.short	(.L_11048 - .L_11047)
	.align		4
.L_11047:
        /*102ac*/ 	.word	index@($_ZN7cutlass13device_kernelIN5flash19enable_sm80_to_sm89INS1_16FlashAttnBwdSm80INS1_25CollectiveMainloopBwdSm80ILi2ELi2EN4cute5tupleIJNS5_1CILi128EEES8_NS7_ILi64EEEEEENS_10bfloat16_tEfNS_4arch4Sm80ELb0ELb1ELb1ELb0ELb0ELb0ELb0ELb0ELi2ELi4ELi4ELi4ELb0EEENS1_24CollectiveEpilogueBwdGQAISA_fSD_Li256ELb0ELb0EEENS1_19SingleTileSchedulerILb0ELb0ELb0ELi128EEEEEEEEEvNT_6ParamsE$_ZN4cute3eso3ESOILb1ELb0EJNS_5tupleIJNS2_IJNS2_IJNS_1CILi8EEENS3_ILi1EEEEEENS2_IJS5_S5_EEEEEENS2_IJS5_NS3_ILi2EEEEEEEEENS2_IJNS2_IJNS2_IJS5_NS3_ILi0EEEEEENS2_IJSC_SC_EEEEEENS2_IJSC_iEEEEEEEEC2ERKSB_RKSH_)
        /*102b0*/ 	.word	0x00000000


	//----- nvinfo : EIATTR_FRAME_SIZE
	.align		4
.L_11048:
        /*102b4*/ 	.byte	0x04, 0x11
        /*102b6*/ 	.short	(.L_11050 - .L_11049)
	.align		4
.L_11049:
        /*102b8*/ 	.word	index@($_ZN7cutlass13device_kernelIN5flash19enable_sm80_to_sm89INS1_16FlashAttnBwdSm80INS1_25CollectiveMainloopBwdSm80ILi2ELi2EN4cute5tupleIJNS5_1CILi128EEES8_NS7_ILi64EEEEEENS_10bfloat16_tEfNS_4arch4Sm80ELb0ELb1ELb1ELb0ELb0ELb0ELb0ELb0ELi2ELi4ELi4ELi4ELb0EEENS1_24CollectiveEpilogueBwdGQAISA_fSD_Li256ELb0ELb0EEENS1_19SingleTileSchedulerILb0ELb0ELb0ELi128EEEEEEEEEvNT_6ParamsE$_ZN4cute3eso3ESOILb1ELb0EJNS_1CILi8EEEiiiNS2_ILi144EEENS2_ILi512EEEEEC2ERKS3_RKiSA_SA_RKS4_RKS5_)
        /*102bc*/ 	.word	0x00000000


	//----- nvinfo : EIATTR_FRAME_SIZE
	.align		4
.L_11050:
        /*102c0*/ 	.byte	0x04, 0x11
        /*102c2*/ 	.short	(.L_11052 - .L_11051)
	.align		4
.L_11051:
        /*102c4*/ 	.word	index@($_ZN7cutlass13device_kernelIN5flash19enable_sm80_to_sm89INS1_16FlashAttnBwdSm80INS1_25CollectiveMainloopBwdSm80ILi2ELi2EN4cute5tupleIJNS5_1CILi128EEES8_NS7_ILi64EEEEEENS_10bfloat16_tEfNS_4arch4Sm80ELb0ELb1ELb1ELb0ELb0ELb0ELb0ELb0ELi2ELi4ELi4ELi4ELb0EEENS1_24CollectiveEpilogueBwdGQAISA_fSD_Li256ELb0ELb0EEENS1_19SingleTileSchedulerILb0ELb0ELb0ELi128EEEEEEEEEvNT_6ParamsE$_ZN4cute3eso3ESOILb1ELb0EJNS_1CILi8EEEiiEEC2ERKS3_RKiS8_)
        /*102c8*/ 	.word	0x00000000


	//----- nvinfo : EIATTR_FRAME_SIZE
	.align		4
.L_11052:
        /*102cc*/ 	.byte	0x04, 0x11
        /*102ce*/ 	.short	(.L_11054 - .L_11053)
	.align		4
.L_11053:
        /*102d0*/ 	.word	index@($_ZN7cutlass13device_kernelIN5flash19enable_sm80_to_sm89INS1_16FlashAttnBwdSm80INS1_25CollectiveMainloopBwdSm80ILi2ELi2EN4cute5tupleIJNS5_1CILi128EEES8_NS7_ILi64EEEEEENS_10bfloat16_tEfNS_4arch4Sm80ELb0ELb1ELb1ELb0ELb0ELb0ELb0ELb0ELi2ELi4ELi4ELi4ELb0EEENS1_24CollectiveEpilogueBwdGQAISA_fSD_Li256ELb0ELb0EEENS1_19SingleTileSchedulerILb0ELb0ELb0ELi128EEEEEEEEEvNT_6ParamsE$_ZN4cute3eso3ESOILb1ELb0EJNS_1CILi4096EEEiiNS2_ILi8192EEEEEC2ERKS3_RKiS9_RKS4_)
        /*102d4*/ 	.word	0x00000000


	//----- nvinfo : EIATTR_FRAME_SIZE
	.align		4
.L_11054:
        /*102d8*/ 	.byte	0x04, 0x11
        /*102da*/ 	.short	(.L_11056 - .L_11055)
	.align		4
.L_11055:
        /*102dc*/ 	.word	index@($_ZN7cutlass13device_kernelIN5flash19enable_sm80_to_sm89INS1_16FlashAttnBwdSm80INS1_25CollectiveMainloopBwdSm80ILi2ELi2EN4cute5tupleIJNS5_1CILi128EEES8_NS7_ILi64EEEEEENS_10bfloat16_tEfNS_4arch4Sm80ELb0ELb1ELb1ELb0ELb0ELb0ELb0ELb0ELi2ELi4ELi4ELi4ELb0EEENS1_24CollectiveEpilogueBwdGQAISA_fSD_Li256ELb0ELb0EEENS1_19SingleTileSchedulerILb0ELb0ELb0ELi128EEEEEEEEEvNT_6ParamsE$_ZN4cute3eso3ESOILb1ELb0EJNS_1CILi4096EEEiiEEC2ERKS3_RKiS8_)
        /*102e0*/ 	.word	0x00000000


	//----- nvinfo : EIATTR_FRAME_SIZE
	.align		4
.L_11056:
        /*102e4*/ 	.byte	0x04, 0x11
        /*102e6*/ 	.short	(.L_11058 - .L_11057)
	.align		4
.L_11057:
        /*102e8*/ 	.word	index@($_ZN7cutlass13device_kernelIN5flash19enable_sm80_to_sm89INS1_16FlashAttnBwdSm80INS1_25CollectiveMainloopBwdSm80ILi2ELi2EN4cute5tupleIJNS5_1CILi128EEES8_NS7_ILi64EEEEEENS_10bfloat16_tEfNS_4arch4Sm80ELb0ELb1ELb1ELb0ELb0ELb0ELb0ELb0ELi2ELi4ELi4ELi4ELb0EEENS1_24CollectiveEpilogueBwdGQAISA_fSD_Li256ELb0ELb0EEENS1_19SingleTileSchedulerILb0ELb0ELb0ELi128EEEEEEEEEvNT_6ParamsE$_ZN4cute3eso3ESOILb1ELb0EJNS_1CILi4096EEENS_5tupleIJiiEEEEEC2ERKS3_RKS5_)
        /*102ec*/ 	.word	0x00000000


	//----- nvinfo : EIATTR_FRAME_SIZE
	.align		4
.L_11058:
        /*102f0*/ 	.byte	0x04, 0x11
        /*102f2*/ 	.short	(.L_11060 - .L_11059)
	.align		4
.L_11059:
        /*102f4*/ 	.word	index@($_ZN7cutlass13device_kernelIN5flash19enable_sm80_to_sm89INS1_16FlashAttnBwdSm80INS1_25CollectiveMainloopBwdSm80ILi2ELi2EN4cute5tupleIJNS5_1CILi128EEES8_NS7_ILi64EEEEEENS_10bfloat16_tEfNS_4arch4Sm80ELb0ELb1ELb1ELb0ELb0ELb0ELb0ELb0ELi2ELi4ELi4ELi4ELb0EEENS1_24CollectiveEpilogueBwdGQAISA_fSD_Li256ELb0ELb0EEENS1_19SingleTileSchedulerILb0ELb0ELb0ELi128EEEEEEEEEvNT_6ParamsE$_ZN4cute3eso3ESOILb1ELb0EJNS_1CILi4096EEENS_5tupleIJNS4_IJiiEEENS2_ILi8192EEEEEEEEC2ERKS3_RKS7_)
        /*102f8*/ 	.word	0x00000000


	//----- nvinfo : EIATTR_FRAME_SIZE
	.align		4
.L_11060:
        /*102fc*/ 	.byte	0x04, 0x11
        /*102fe*/ 	.short	(.L_11062 - .L_11061)
	.align		4
.L_11061:
        /*10300*/ 	.word	index@($_ZN7cutlass13device_kernelIN5flash19enable_sm80_to_sm89INS1_16FlashAttnBwdSm80INS1_25CollectiveMainloopBwdSm80ILi2ELi2EN4cute5tupleIJNS5_1CILi128EEES8_NS7_ILi64EEEEEENS_10bfloat16_tEfNS_4arch4Sm80ELb0ELb1ELb1ELb0ELb0ELb0ELb0ELb0ELi2ELi4ELi4ELi4ELb0EEENS1_24CollectiveEpilogueBwdGQAISA_fSD_Li256ELb0ELb0EEENS1_19SingleTileSchedulerILb0ELb0ELb0ELi128EEEEEEEEEvNT_6ParamsE$_ZN4cute3eso3ESOILb1ELb0EJNS_1CILi2EEEiEEC2ERKS3_RKi)
        /*10304*/ 	.word	0x00000000


	//----- nvinfo : EIATTR_FRAME_SIZE
	.align		4
.L_11062:
        /*10308*/ 	.byte	0x04, 0x11
        /*1030a*/ 	.short	(.L_11064 - .L_11063)
	.align		4
.L_11063:
        /*1030c*/ 	.word	index@($_ZN7cutlass13device_kernelIN5flash19enable_sm80_to_sm89INS1_16FlashAttnBwdSm80INS1_25CollectiveMainloopBwdSm80ILi2ELi2EN4cute5tupleIJNS5_1CILi128EEES8_NS7_ILi64EEEEEENS_10bfloat16_tEfNS_4arch4Sm80ELb0ELb1ELb1ELb0ELb0ELb0ELb0ELb0ELi2ELi4ELi4ELi4ELb0EEENS1_24CollectiveEpilogueBwdGQAISA_fSD_Li256ELb0ELb0EEENS1_19SingleTileSchedulerILb0ELb0ELb0ELi128EEEEEEEEEvNT_6ParamsE$_ZN4cute3eso3ESOILb1ELb0EJNS_1CILi1EEEiiiNS2_ILi72EEENS2_ILi512EEEEEC2ERKS3_RKiSA_SA_RKS4_RKS5_)
        /*10310*/ 	.word	0x00000000


	//----- nvinfo : EIATTR_FRAME_SIZE
	.align		4
.L_11064:
        /*10314*/ 	.byte	0x04, 0x11
        /*10316*/ 	.short	(.L_11066 - .L_11065)
	.align		4
.L_11065:
        /*10318*/ 	.word	index@($_ZN7cutlass13device_kernelIN5flash19enable_sm80_to_sm89INS1_16FlashAttnBwdSm80INS1_25CollectiveMainloopBwdSm80ILi2ELi2EN4cute5tupleIJNS5_1CILi128EEES8_NS7_ILi64EEEEEENS_10bfloat16_tEfNS_4arch4Sm80ELb0ELb1ELb1ELb0ELb0ELb0ELb0ELb0ELi2ELi4ELi4ELi4ELb0EEENS1_24CollectiveEpilogueBwdGQAISA_fSD_Li256ELb0ELb0EEENS1_19SingleTileSchedulerILb0ELb0ELb0ELi128EEEEEEEEEvNT_6ParamsE$_ZN4cute3eso3ESOILb1ELb0EJNS_1CILi1EEEiiiNS2_ILi64EEENS2_ILi72EEENS2_ILi144EEENS2_ILi288EEENS2_ILi512EEEEEC2ERKS3_RKiSD_SD_RKS4_RKS5_RKS6_RKS7_RKS8_)
        /*1031c*/ 	.word	0x00000000


	//----- nvinfo : EIATTR_FRAME_SIZE
	.align		4
.L_11066:
        /*10320*/ 	.byte	0x04, 0x11
        /*10322*/ 	.short	(.L_11068 - .L_11067)
	.align		4
.L_11067:
        /*10324*/ 	.word	index@($_ZN7cutlass13device_kernelIN5flash19enable_sm80_to_sm89INS1_16FlashAttnBwdSm80INS1_25CollectiveMainloopBwdSm80ILi2ELi2EN4cute5tupleIJNS5_1CILi128EEES8_NS7_ILi64EEEEEENS_10bfloat16_tEfNS_4arch4Sm80ELb0ELb1ELb1ELb0ELb0ELb0ELb0ELb0ELi2ELi4ELi4ELi4ELb0EEENS1_24CollectiveEpilogueBwdGQAISA_fSD_Li256ELb0ELb0EEENS1_19SingleTileSchedulerILb0ELb0ELb0ELi128EEEEEEEEEvNT_6ParamsE$_ZN4cute3eso3ESOILb1ELb0EJNS_1CILi1EEEiiiNS2_ILi144EEENS2_ILi512EEEEEC2ERKS3_RKiSA_SA_RKS4_RKS5_)
        /*10328*/ 	.word	0x00000000


	//----- nvinfo : EIATTR_FRAME_SIZE
	.align		4
.L_11068:
        /*1032c*/ 	.byte	0x04, 0x11
        /*1032e*/ 	.short	(.L_11070 - .L_11069)
	.align		4
.L_11069:
        /*10330*/ 	.word	index@($_ZN7cutlass13device_kernelIN5flash19enable_sm80_to_sm89INS1_16FlashAttnBwdSm80INS1_25CollectiveMainloopBwdSm80ILi2ELi2EN4cute5tupleIJNS5_1CILi128EEES8_NS7_ILi64EEEEEENS_10bfloat16_tEfNS_4arch4Sm80ELb0ELb1ELb1ELb0ELb0ELb0ELb0ELb0ELi2ELi4ELi4ELi4ELb0EEENS1_24CollectiveEpilogueBwdGQAISA_fSD_Li256ELb0ELb0EEENS1_19SingleTileSchedulerILb0ELb0ELb0ELi128EEEEEEEEEvNT_6ParamsE$_ZN4cute3eso3ESOILb1ELb0EJNS_1CILi1EEEiEEC2ERKS3_RKi)
        /*10334*/ 	.word	0x00000000


	//----- nvinfo : EIATTR_FRAME_SIZE
	.align		4
.L_11070:
        /*10338*/ 	.byte	0x04, 0x11
        /*1033a*/ 	.short	(.L_11072 - .L_11071)
	.align		4
.L_11071:
        /*1033c*/ 	.word	index@($_ZN7cutlass13device_kernelIN5flash19enable_sm80_to_sm89INS1_16FlashAttnBwdSm80INS1_25CollectiveMainloopBwdSm80ILi2ELi2EN4cute5tupleIJNS5_1CILi128EEES8_NS7_ILi64EEEEEENS_10bfloat16_tEfNS_4arch4Sm80ELb0ELb1ELb1ELb0ELb0ELb0ELb0ELb0ELi2ELi4ELi4ELi4ELb0EEENS1_24CollectiveEpilogueBwdGQAISA_fSD_Li256ELb0ELb0EEENS1_19SingleTileSchedulerILb0ELb0ELb0ELi128EEEEEEEEEvNT_6ParamsE$_ZN4cute3eso3ESOILb1ELb0EJNS_1CILi1EEENS_5tupleIJiiiEEENS2_ILi64EEENS4_IJNS2_ILi72EEENS2_ILi144EEENS2_ILi288EEEEEENS2_ILi512EEEEEC2ERKS3_RKS5_RKS6_RKSA_RKSB_)
        /*10340*/ 	.word	0x00000000


	//----- nvinfo : EIATTR_FRAME_SIZE
	.align		4
.L_11072:
        /*10344*/ 	.byte	0x04, 0x11
        /*10346*/ 	.short	(.L_11074 - .L_11073)
	.align		4
.L_11073:
        /*10348*/ 	.word	index@($_ZN7cutlass13device_kernelIN5flash19enable_sm80_to_sm89INS1_16FlashAttnBwdSm80INS1_25CollectiveMainloopBwdSm80ILi2ELi2EN4cute5tupleIJNS5_1CILi128EEES8_NS7_ILi64EEEEEENS_10bfloat16_tEfNS_4arch4Sm80ELb0ELb1ELb1ELb0ELb0ELb0ELb0ELb0ELi2ELi4ELi4ELi4ELb0EEENS1_24CollectiveEpilogueBwdGQAISA_fSD_Li256ELb0ELb0EEENS1_19SingleTileSchedulerILb0ELb0ELb0ELi128EEEEEEEEEvNT_6ParamsE$_ZN4cute3eso3ESOILb1ELb0EJNS_1CILi1EEENS_5tupleIJNS2_ILi8EEEiiEEENS2_ILi64EEENS4_IJiNS2_ILi144EEENS2_ILi288EEEEEENS2_ILi512EEEEEC2ERKS3_RKS6_RKS7_RKSA_RKSB_)
        /*1034c*/ 	.word	0x00000000


	//----- nvinfo : EIATTR_FRAME_SIZE
	.align		4
.L_11074:
        /*10350*/ 	.byte	0x04, 0x11
        /*10352*/ 	.short	(.L_11076 - .L_11075)
	.align		4
.L_11075:
        /*10354*/ 	.word	index@($_ZN7cutlass13device_kernelIN5flash19enable_sm80_to_sm89INS1_16FlashAttnBwdSm80INS1_25CollectiveMainloopBwdSm80ILi2ELi2EN4cute5tupleIJNS5_1CILi128EEES8_NS7_ILi64EEEEEENS_10bfloat16_tEfNS_4arch4Sm80ELb0ELb1ELb1ELb0ELb0ELb0ELb0ELb0ELi2ELi4ELi4ELi4ELb0EEENS1_24CollectiveEpilogueBwdGQAISA_fSD_Li256ELb0ELb0EEENS1_19SingleTileSchedulerILb0ELb0ELb0ELi128EEEEEEEEEvNT_6ParamsE$_ZN4cute3eso3ESOILb1ELb0EJNS_1CILi1EEENS2_ILi8EEEiiNS2_ILi64EEEiNS2_ILi144EEENS2_ILi288EEENS2_ILi512EEEEEC2ERKS3_RKS4_RKiSF_RKS5_SF_RKS6_RKS7_RKS8_)
        /*10358*/ 	.word	0x00000000


	//----- nvinfo : EIATTR_FRAME_SIZE
	.align		4
.L_11076:
        /*1035c*/ 	.byte	0x04, 0x11
        /*1035e*/ 	.short	(.L_11078 - .L_11077)
	.align		4
.L_11077:
        /*10360*/ 	.word	index@($_ZN7cutlass13device_kernelIN5flash19enable_sm80_to_sm89INS1_16FlashAttnBwdSm80INS1_25CollectiveMainloopBwdSm80ILi2ELi2EN4cute5tupleIJNS5_1CILi128EEES8_NS7_ILi64EEEEEENS_10bfloat16_tEfNS_4arch4Sm80ELb0ELb1ELb1ELb0ELb0ELb0ELb0ELb0ELi2ELi4ELi4ELi4ELb0EEENS1_24CollectiveEpilogueBwdGQAISA_fSD_Li256ELb0ELb0EEENS1_19SingleTileSchedulerILb0ELb0ELb0ELi128EEEEEEEEEvNT_6ParamsE$_ZN4cute3eso3ESOILb1ELb0EJNS_1CILi1EEENS2_ILi512EEEiEEC2ERKS3_RKS4_RKi)
        /*10364*/ 	.word	0x00000000


	//----- nvinfo : EIATTR_FRAME_SIZE
	.align		4
.L_11078:
        /*10368*/ 	.byte	0x04, 0x11
        /*1036a*/ 	.short	(.L_11080 - .L_11079)
	.align		4
.L_11079:
        /*1036c*/ 	.word	index@($_ZN7cutlass13device_kernelIN5flash19enable_sm80_to_sm89INS1_16FlashAttnBwdSm80INS1_25CollectiveMainloopBwdSm80ILi2ELi2EN4cute5tupleIJNS5_1CILi128EEES8_NS7_ILi64EEEEEENS_10bfloat16_tEfNS_4arch4Sm80ELb0ELb1ELb1ELb0ELb0ELb0ELb0ELb0ELi2ELi4ELi4ELi4ELb0EEENS1_24CollectiveEpilogueBwdGQAISA_fSD_Li256ELb0ELb0EEENS1_19SingleTileSchedulerILb0ELb0ELb0ELi128EEEEEEEEEvNT_6ParamsE$_ZN4cute3eso3ESOILb1ELb0EJNS_1CILi1EEENS2_ILi256EEEiEEC2ERKS3_RKS4_RKi)
        /*10370*/ 	.word	0x00000000


	//----- nvinfo : EIATTR_FRAME_SIZE
	.align		4
.L_11080:
        /*10374*/ 	.byte	0x04, 0x11
        /*10376*/ 	.short	(.L_11082 - .L_11081)
	.align		4
.L_11081:
        /*10378*/ 	.word	index@($_ZN7cutlass13device_kernelIN5flash19enable_sm80_to_sm89INS1_16FlashAttnBwdSm80INS1_25CollectiveMainloopBwdSm80ILi2ELi2EN4cute5tupleIJNS5_1CILi128EEES8_NS7_ILi64EEEEEENS_10bfloat16_tEfNS_4arch4Sm80ELb0ELb1ELb1ELb0ELb0ELb0ELb0ELb0ELi2ELi4ELi4ELi4ELb0EEENS1_24CollectiveEpilogueBwdGQAISA_fSD_Li256ELb0ELb0EEENS1_19SingleTileSchedulerILb0ELb0ELb0ELi128EEEEEEEEEvNT_6ParamsE$_ZN4cute3eso3ESOILb1ELb0EJNS_1CILi1024EEEiiEEC2ERKS3_RKiS8_)
        /*1037c*/ 	.word	0x00000000


	//----- nvinfo : EIATTR_FRAME_SIZE
	.align		4
.L_11082:
        /*10380*/ 	.byte	0x04, 0x11
        /*10382*/ 	.short	(.L_11084 - .L_11083)
	.align		4
.L_11083:
        /*10384*/ 	.word	index@($_ZN7cutlass13device_kernelIN5flash19enable_sm80_to_sm89INS1_16FlashAttnBwdSm80INS1_25CollectiveMainloopBwdSm80ILi2ELi2EN4cute5tupleIJNS5_1CILi128EEES8_NS7_ILi64EEEEEENS_10bfloat16_tEfNS_4arch4Sm80ELb0ELb1ELb1ELb0ELb0ELb0ELb0ELb0ELi2ELi4ELi4ELi4ELb0EEENS1_24CollectiveEpilogueBwdGQAISA_fSD_Li256ELb0ELb0EEENS1_19SingleTileSchedulerILb0ELb0ELb0ELi128EEEEEEEEEvNT_6ParamsE$_ZN4cute3eso3ESOILb1ELb0EJNS_1CILi1024EEENS_5tupleIJiiEEEEEC2ERKS3_RKS5_)
        /*10388*/ 	.word	0x00000000


	//----- nvinfo : EIATTR_FRAME_SIZE
	.align		4
.L_11084:
        /*1038c*/ 	.byte	0x04, 0x11
        /*1038e*/ 	.short	(.L_11086 - .L_11085)
	.align		4
.L_11085:
        /*10390*/ 	.word	index@($_ZN7cutlass13device_kernelIN5flash19enable_sm80_to_sm89INS1_16FlashAttnBwdSm80INS1_25CollectiveMainloopBwdSm80ILi2ELi2EN4cute5tupleIJNS5_1CILi128EEES8_NS7_ILi64EEEEEENS_10bfloat16_tEfNS_4arch4Sm80ELb0ELb1ELb1ELb0ELb0ELb0ELb0ELb0ELi2ELi4ELi4ELi4ELb0EEENS1_24CollectiveEpilogueBwdGQAISA_fSD_Li256ELb0ELb0EEENS1_19SingleTileSchedulerILb0ELb0ELb0ELi128EEEEEEEEEvNT_6ParamsE$_ZN4cute3eso3ESOILb1ELb0EJNS_1CILi0EEEiS3_EEC2ERKS3_RKiS6_)
        /*10394*/ 	.word	0x00000000


	//----- nvinfo : EIATTR_FRAME_SIZE
	.align		4
.L_11086:
        /*10398*/ 	.byte	0x04, 0x11
        /*1039a*/ 	.short	(.L_11088 - .L_11087)
	.align		4
.L_11087:
        /*1039c*/ 	.word	index@($_ZN7cutlass13device_kernelIN5flash19enable_sm80_to_sm89INS1_16FlashAttnBwdSm80INS1_25CollectiveMainloopBwdSm80ILi2ELi2EN4cute5tupleIJNS5_1CILi128EEES8_NS7_ILi64EEEEEENS_10bfloat16_tEfNS_4arch4Sm80ELb0ELb1ELb1ELb0ELb0ELb0ELb0ELb0ELi2ELi4ELi4ELi4ELb0EEENS1_24CollectiveEpilogueBwdGQAISA_fSD_Li256ELb0ELb0EEENS1_19SingleTileSchedulerILb0ELb0ELb0ELi128EEEEEEEEEvNT_6ParamsE$_ZN4cute3eso3ESOILb1ELb0EJNS_1CILi0EEEiEEC2ERKS3_RKi)
        /*103a0*/ 	.word	0x00000000


	//----- nvinfo : EIATTR_FRAME_SIZE
	.align		4
.L_11088:
        /*103a4*/ 	.byte	0x04, 0x11
        /*103a6*/ 	.short	(.L_11090 - .L_11089)
	.align		4
.L_11089:
        /*103a8*/ 	.word	index@($_ZN7cutlass13device_kernelIN5flash19enable_sm80_to_sm89INS1_16FlashAttnBwdSm80INS1_25CollectiveMainloopBwdSm80ILi2ELi2EN4cute5tupleIJNS5_1CILi128EEES8_NS7_ILi64EEEEEENS_10bfloat16_tEfNS_4arch4Sm80ELb0ELb1ELb1ELb0ELb0ELb0ELb0ELb0ELi2ELi4ELi4ELi4ELb0EEENS1_24CollectiveEpilogueBwdGQAISA_fSD_Li256ELb0ELb0EEENS1_19SingleTileSchedulerILb0ELb0ELb0ELi128EEEEEEEEEvNT_6ParamsE$_ZN4cute3eso3ESOILb1ELb0EJNS_1CILi0EEENS_5tupleIJNS2_ILi1EEENS2_ILi256EEEiEEEEEC2ERKS3_RKS7_)
        /*103ac*/ 	.word	0x00000000


	//----- nvinfo : EIATTR_FRAME_SIZE
	.align		4
.L_11090:
        /*103b0*/ 	.byte	0x04, 0x11
        /*103b2*/ 	.short	(.L_11092 - .L_11091)
	.align		4
.L_11091:
        /*103b4*/ 	.word	index@($_ZN7cutlass13device_kernelIN5flash19enable_sm80_to_sm89INS1_16FlashAttnBwdSm80INS1_25CollectiveMainloopBwdSm80ILi2ELi2EN4cute5tupleIJNS5_1CILi128EEES8_NS7_ILi64EEEEEENS_10bfloat16_tEfNS_4arch4Sm80ELb0ELb1ELb1ELb0ELb0ELb0ELb0ELb0ELi2ELi4ELi4ELi4ELb0EEENS1_24CollectiveEpilogueBwdGQAISA_fSD_Li256ELb0ELb0EEENS1_19SingleTileSchedulerILb0ELb0ELb0ELi128EEEEEEEEEvNT_6ParamsE$_ZN4cute3eso3ESOILb1ELb0EJNS_1CILi0EEENS2_ILi1EEENS2_ILi512EEEiNS2_ILi4096EEEiNS2_ILi8192EEEEEC2ERKS3_RKS4_RKS5_RKiRKS6_SG_RKS7_)
        /*103b8*/ 	.word	0x00000000


	//----- nvinfo : EIATTR_FRAME_SIZE
	.align		4
.L_11092:
        /*103bc*/ 	.byte	0x04, 0x11
        /*103be*/ 	.short	(.L_11094 - .L_11093)
	.align		4
.L_11093:
        /*103c0*/ 	.word	index@($_ZN7cutlass13device_kernelIN5flash19enable_sm80_to_sm89INS1_16FlashAttnBwdSm80INS1_25CollectiveMainloopBwdSm80ILi2ELi2EN4cute5tupleIJNS5_1CILi128EEES8_NS7_ILi64EEEEEENS_10bfloat16_tEfNS_4arch4Sm80ELb0ELb1ELb1ELb0ELb0ELb0ELb0ELb0ELi2ELi4ELi4ELi4ELb0EEENS1_24CollectiveEpilogueBwdGQAISA_fSD_Li256ELb0ELb0EEENS1_19SingleTileSchedulerILb0ELb0ELb0ELi128EEEEEEEEEvNT_6ParamsE$_ZN4cute3eso3ESOILb1ELb0EJNS_1CILi0EEENS2_ILi1EEENS2_ILi512EEEiEEC2ERKS3_RKS4_RKS5_RKi)
        /*103c4*/ 	.word	0x00000000


	//----- nvinfo : EIATTR_FRAME_SIZE
	.align		4
.L_11094:
        /*103c8*/ 	.byte	0x04, 0x11
        /*103ca*/ 	.short	(.L_11096 - .L_11095)
	.align		4
.L_11095:
        /*103cc*/ 	.word	index@($_ZN7cutlass13device_kernelIN5flash19enable_sm80_to_sm89INS1_16FlashAttnBwdSm80INS1_25CollectiveMainloopBwdSm80ILi2ELi2EN4cute5tupleIJNS5_1CILi128EEES8_NS7_ILi64EEEEEENS_10bfloat16_tEfNS_4arch4Sm80ELb0ELb1ELb1ELb0ELb0ELb0ELb0ELb0ELi2ELi4ELi4ELi4ELb0EEENS1_24CollectiveEpilogueBwdGQAISA_fSD_Li256ELb0ELb0EEENS1_19SingleTileSchedulerILb0ELb0ELb0ELi128EEEEEEEEEvNT_6ParamsE$_ZN4cute3eso3ESOILb1ELb0EJNS_14ComposedLayoutINS_7SwizzleILi3ELi3ELi3EEENS_1CILj0EEENS_6LayoutINS_5tupleIJNS8_IJNS8_IJNS5_ILi4EEENS5_ILi8EEEEEENS8_IJS9_NS5_ILi1EEEEEEEEENS8_IJNS8_IJNS5_ILi2EEESF_SF_EEENS8_IJSF_S9_EEEEEEEEENS8_IJNS8_IJNS8_IJSF_NS5_ILi64EEEEEENS8_IJNS5_ILi1024EEENS5_ILi0EEEEEEEEENS8_IJNS8_IJSC_NS5_ILi512EEESA_EEENS8_IJNS5_ILi4096EEENS5_ILi16EEEEEEEEEEEEEEEENS_10ViewEngineINS_8smem_ptrIPN7cutlass10bfloat16_tEEEEEEEC2ERKSY_RKS15_)
        /*103d0*/ 	.word	0x00000000


	//----- nvinfo : EIATTR_FRAME_SIZE
	.align		4
.L_11096:
        /*103d4*/ 	.byte	0x04, 0x11
        /*103d6*/ 	.short	(.L_11098 - .L_11097)
	.align		4
.L_11097:
        /*103d8*/ 	.word	index@($_ZN7cutlass13device_kernelIN5flash19enable_sm80_to_sm89INS1_16FlashAttnBwdSm80INS1_25CollectiveMainloopBwdSm80ILi2ELi2EN4cute5tupleIJNS5_1CILi128EEES8_NS7_ILi64EEEEEENS_10bfloat16_tEfNS_4arch4Sm80ELb0ELb1ELb1ELb0ELb0ELb0ELb0ELb0ELi2ELi4ELi4ELi4ELb0EEENS1_24CollectiveEpilogueBwdGQAISA_fSD_Li256ELb0ELb0EEENS1_19SingleTileSchedulerILb0ELb0ELb0ELi128EEEEEEEEEvNT_6ParamsE$_ZN4cute3eso3ESOILb1ELb0EJNS_14ComposedLayoutINS_7SwizzleILi3ELi3ELi3EEENS_1CILj0EEENS_6LayoutINS_5tupleIJNS8_IJNS8_IJNS5_ILi4EEENS5_ILi8EEEEEENS8_IJNS5_ILi2EEENS5_ILi1EEEEEEEEENS8_IJNS8_IJSC_SC_EEESB_EEEEEENS8_IJNS8_IJNS8_IJNS5_ILi128EEESD_EEENS8_IJSA_NS5_ILi0EEEEEEEEENS8_IJNS8_IJNS5_ILi64EEENS5_ILi512EEEEEENS8_IJNS5_ILi16EEENS5_ILi1024EEEEEEEEEEEEEEEENS_10ViewEngineINS_8smem_ptrIPN7cutlass10bfloat16_tEEEEEEEC2ERKSX_RKS14_)
        /*103dc*/ 	.word	0x00000000


	//----- nvinfo : EIATTR_FRAME_SIZE
	.align		4
.L_11098:
        /*103e0*/ 	.byte	0x04, 0x11
        /*103e2*/ 	.short	(.L_11100 - .L_11099)
	.align		4
.L_11099:
        /*103e4*/ 	.word	index@($_ZN7cutlass13device_kernelIN5flash19enable_sm80_to_sm89INS1_16FlashAttnBwdSm80INS1_25CollectiveMainloopBwdSm80ILi2ELi2EN4cute5tupleIJNS5_1CILi128EEES8_NS7_ILi64EEEEEENS_10bfloat16_tEfNS_4arch4Sm80ELb0ELb1ELb1ELb0ELb0ELb0ELb0ELb0ELi2ELi4ELi4ELi4ELb0EEENS1_24CollectiveEpilogueBwdGQAISA_fSD_Li256ELb0ELb0EEENS1_19SingleTileSchedulerILb0ELb0ELb0ELi128EEEEEEEEEvNT_6ParamsE$_ZN4cute3eso3ESOILb1ELb0EJNS_14ComposedLayoutINS_7SwizzleILi3ELi3ELi3EEENS_1CILj0EEENS_6LayoutINS_5tupleIJNS8_IJNS5_ILi8EEENS5_ILi16EEEEEENS8_IJNS5_ILi64EEENS5_ILi1EEEEEEEEENS8_IJNS8_IJSC_NS5_ILi512EEEEEENS8_IJSD_NS5_ILi0EEEEEEEEEEEEENS_10ViewEngineINS_8smem_ptrIPN7cutlass10bfloat16_tEEEEEEEC2ERKSM_RKST_)
        /*103e8*/ 	.word	0x00000000


	//----- nvinfo : EIATTR_FRAME_SIZE
	.align		4
.L_11100:
        /*103ec*/ 	.byte	0x04, 0x11
        /*103ee*/ 	.short	(.L_11102 - .L_11101)
	.align		4
.L_11101:
        /*103f0*/ 	.word	index@($_ZN7cutlass13device_kernelIN5flash19enable_sm80_to_sm89INS1_16FlashAttnBwdSm80INS1_25CollectiveMainloopBwdSm80ILi2ELi2EN4cute5tupleIJNS5_1CILi128EEES8_NS7_ILi64EEEEEENS_10bfloat16_tEfNS_4arch4Sm80ELb0ELb1ELb1ELb0ELb0ELb0ELb0ELb0ELi2ELi4ELi4ELi4ELb0EEENS1_24CollectiveEpilogueBwdGQAISA_fSD_Li256ELb0ELb0EEENS1_19SingleTileSchedulerILb0ELb0ELb0ELi128EEEEEEEEEvNT_6ParamsE$_ZN4cute3eso3ESOILb1ELb0EJNS_14ComposedLayoutINS_7SwizzleILi3ELi3ELi3EEENS_1CILj0EEENS_6LayoutINS_5tupleIJNS5_ILi64EEENS5_ILi128EEEEEENS8_IJNS5_ILi1EEES9_EEEEEEENS_10ViewEngineINS_8smem_ptrIPN7cutlass10bfloat16_tEEEEEEEC2ERKSF_RKSM_)
        /*103f4*/ 	.word	0x00000000


	//----- nvinfo : EIATTR_FRAME_SIZE
	.align		4
.L_11102:
        /*103f8*/ 	.byte	0x04, 0x11
        /*103fa*/ 	.short	(.L_11104 - .L_11103)
	.align		4
.L_11103:
        /*103fc*/ 	.word	index@($_ZN7cutlass13device_kernelIN5flash19enable_sm80_to_sm89INS1_16FlashAttnBwdSm80INS1_25CollectiveMainloopBwdSm80ILi2ELi2EN4cute5tupleIJNS5_1CILi128EEES8_NS7_ILi64EEEEEENS_10bfloat16_tEfNS_4arch4Sm80ELb0ELb1ELb1ELb0ELb0ELb0ELb0ELb0ELi2ELi4ELi4ELi4ELb0EEENS1_24CollectiveEpilogueBwdGQAISA_fSD_Li256ELb0ELb0EEENS1_19SingleTileSchedulerILb0ELb0ELb0ELi128EEEEEEEEEvNT_6ParamsE$_ZN4cute3eso3ESOILb1ELb0EJNS_14ComposedLayoutINS_7SwizzleILi3ELi3ELi3EEENS_1CILi0EEENS_6LayoutINS_5tupleIJNS8_IJNS8_IJNS5_ILi4EEENS5_ILi8EEEEEENS8_IJS9_NS5_ILi1EEEEEEEEENS8_IJNS8_IJNS5_ILi2EEESF_SF_EEENS8_IJSF_SA_EEEEEEEEENS8_IJNS8_IJNS8_IJNS5_ILi128EEESC_EEENS8_IJNS5_ILi16EEES6_EEEEEENS8_IJNS8_IJNS5_ILi64EEESA_NS5_ILi512EEEEEENS8_IJNS5_ILi8192EEENS5_ILi1024EEEEEEEEEEEEEEEENS_10ViewEngineINS_8smem_ptrIPN7cutlass10bfloat16_tEEEEEEEC2ERKSY_RKS15_)
        /*10400*/ 	.word	0x00000000


	//----- nvinfo : EIATTR_FRAME_SIZE
	.align		4
.L_11104:
        /*10404*/ 	.byte	0x04, 0x11
        /*10406*/ 	.short	(.L_11106 - .L_11105)
	.align		4
.L_11105:
        /*10408*/ 	.word	index@($_ZN7cutlass13device_kernelIN5flash19enable_sm80_to_sm89INS1_16FlashAttnBwdSm80INS1_25CollectiveMainloopBwdSm80ILi2ELi2EN4cute5tupleIJNS5_1CILi128EEES8_NS7_ILi64EEEEEENS_10bfloat16_tEfNS_4arch4Sm80ELb0ELb1ELb1ELb0ELb0ELb0ELb0ELb0ELi2ELi4ELi4ELi4ELb0EEENS1_24CollectiveEpilogueBwdGQAISA_fSD_Li256ELb0ELb0EEENS1_19SingleTileSchedulerILb0ELb0ELb0ELi128EEEEEEEEEvNT_6ParamsE$_ZN4cute3eso3ESOILb1ELb0EJNS_14ComposedLayoutINS_7SwizzleILi3ELi3ELi3EEENS_1CILi0EEENS_6LayoutINS_5tupleIJNS8_IJNS8_IJNS5_ILi4EEENS5_ILi8EEEEEENS8_IJS9_NS5_ILi1EEEEEEEEENS8_IJNS8_IJNS5_ILi2EEESF_SF_EEENS8_IJSF_NS8_IJS9_SF_EEEEEEEEEEEENS8_IJNS8_IJNS8_IJSF_NS5_ILi64EEEEEENS8_IJNS5_ILi1024EEES6_EEEEEENS8_IJNS8_IJSC_NS5_ILi512EEESA_EEENS8_IJNS5_ILi4096EEENS8_IJNS5_ILi16EEENS5_ILi8192EEEEEEEEEEEEEEEEEEENS_10ViewEngineINS_8smem_ptrIPN7cutlass10bfloat16_tEEEEEEEC2ERKS10_RKS17_)
        /*1040c*/ 	.word	0x00000000


	//----- nvinfo : EIATTR_FRAME_SIZE
	.align		4
.L_11106:
        /*10410*/ 	.byte	0x04, 0x11
        /*10412*/ 	.short	(.L_11108 - .L_11107)
	.align		4
.L_11107:
        /*10414*/ 	.word	index@($_ZN7cutlass13device_kernelIN5flash19enable_sm80_to_sm89INS1_16FlashAttnBwdSm80INS1_25CollectiveMainloopBwdSm80ILi2ELi2EN4cute5tupleIJNS5_1CILi128EEES8_NS7_ILi64EEEEEENS_10bfloat16_tEfNS_4arch4Sm80ELb0ELb1ELb1ELb0ELb0ELb0ELb0ELb0ELi2ELi4ELi4ELi4ELb0EEENS1_24CollectiveEpilogueBwdGQAISA_fSD_Li256ELb0ELb0EEENS1_19SingleTileSchedulerILb0ELb0ELb0ELi128EEEEEEEEEvNT_6ParamsE$_ZN4cute3eso3ESOILb1ELb0EJNS_14ComposedLayoutINS_7SwizzleILi3ELi3ELi3EEENS_1CILi0EEENS_6LayoutINS_5tupleIJNS8_IJNS8_IJNS5_ILi4EEENS5_ILi8EEEEEENS8_IJNS5_ILi2EEENS5_ILi1EEEEEEEEENS8_IJNS8_IJSC_SC_EEESB_EEEEEENS8_IJNS8_IJNS8_IJNS5_ILi128EEESD_EEENS8_IJSA_S6_EEEEEENS8_IJNS8_IJNS5_ILi64EEENS5_ILi512EEEEEENS8_IJNS5_ILi16EEENS5_ILi1024EEEEEEEEEEEEEEEENS_10ViewEngineINS_8smem_ptrIPN7cutlass10bfloat16_tEEEEEEEC2ERKSW_RKS13_)
        /*10418*/ 	.word	0x00000000


	//----- nvinfo : EIATTR_FRAME_SIZE
	.align		4
.L_11108:
        /*1041c*/ 	.byte	0x04, 0x11
        /*1041e*/ 	.short	(.L_11110 - .L_11109)
	.align		4
.L_11109:
        /*10420*/ 	.word	index@($_ZN7cutlass13device_kernelIN5flash19enable_sm80_to_sm89INS1_16FlashAttnBwdSm80INS1_25CollectiveMainloopBwdSm80ILi2ELi2EN4cute5tupleIJNS5_1CILi128EEES8_NS7_ILi64EEEEEENS_10bfloat16_tEfNS_4arch4Sm80ELb0ELb1ELb1ELb0ELb0ELb0ELb0ELb0ELi2ELi4ELi4ELi4ELb0EEENS1_24CollectiveEpilogueBwdGQAISA_fSD_Li256ELb0ELb0EEENS1_19SingleTileSchedulerILb0ELb0ELb0ELi128EEEEEEEEEvNT_6ParamsE$_ZN4cute3eso3ESOILb1ELb0EJNS_14ComposedLayoutINS_7SwizzleILi3ELi3ELi3EEENS_1CILi0EEENS_6LayoutINS_5tupleIJNS8_IJNS8_IJNS5_ILi4EEENS5_ILi8EEEEEENS8_IJNS5_ILi2EEENS5_ILi1EEEEEEEEENS8_IJNS8_IJSC_SC_EEENS8_IJSA_S9_EEEEEEEEENS8_IJNS8_IJNS8_IJSC_NS5_ILi64EEEEEENS8_IJNS5_ILi512EEES6_EEEEEENS8_IJNS8_IJSD_SA_EEENS8_IJNS5_ILi1024EEENS5_ILi16EEEEEEEEEEEEEEEENS_10ViewEngineINS_8smem_ptrIPN7cutlass10bfloat16_tEEEEEEEC2ERKSW_RKS13_)
        /*10424*/ 	.word	0x00000000


	//----- nvinfo : EIATTR_FRAME_SIZE
	.align		4
.L_11110:
        /*10428*/ 	.byte	0x04, 0x11
        /*1042a*/ 	.short	(.L_11112 - .L_11111)
	.align		4
.L_11111:
        /*1042c*/ 	.word	index@($_ZN7cutlass13device_kernelIN5flash19enable_sm80_to_sm89INS1_16FlashAttnBwdSm80INS1_25CollectiveMainloopBwdSm80ILi2ELi2EN4cute5tupleIJNS5_1CILi128EEES8_NS7_ILi64EEEEEENS_10bfloat16_tEfNS_4arch4Sm80ELb0ELb1ELb1ELb0ELb0ELb0ELb0ELb0ELi2ELi4ELi4ELi4ELb0EEENS1_24CollectiveEpilogueBwdGQAISA_fSD_Li256ELb0ELb0EEENS1_19SingleTileSchedulerILb0ELb0ELb0ELi128EEEEEEEEEvNT_6ParamsE$_ZN4cute3eso3ESOILb1ELb0EJNS_10UnderscoreEiiEEC2ERKS2_RKiS7_)
        /*10430*/ 	.word	0x00000000


	//----- nvinfo : EIATTR_FRAME_SIZE
	.align		4
.L_11112:
        /*10434*/ 	.byte	0x04, 0x11
        /*10436*/ 	.short	(.L_11114 - .L_11113)
	.align		4
.L_11113:
        /*10438*/ 	.word	index@($_ZN7cutlass13device_kernelIN5flash19enable_sm80_to_sm89INS1_16FlashAttnBwdSm80INS1_25CollectiveMainloopBwdSm80ILi2ELi2EN4cute5tupleIJNS5_1CILi128EEES8_NS7_ILi64EEEEEENS_10bfloat16_tEfNS_4arch4Sm80ELb0ELb1ELb1ELb0ELb0ELb0ELb0ELb0ELi2ELi4ELi4ELi4ELb0EEENS1_24CollectiveEpilogueBwdGQAISA_fSD_Li256ELb0ELb0EEENS1_19SingleTileSchedulerILb0ELb0ELb0ELi128EEEEEEEEEvNT_6ParamsE$_ZN4cute3eso3ESOILb1ELb0EJNS_10UnderscoreEiEEC2ERKS2_RKi)
        /*1043c*/ 	.word	0x00000000


	//----- nvinfo : EIATTR_FRAME_SIZE
	.align		4
.L_11114:
        /*10440*/ 	.byte	0x04, 0x11
        /*10442*/ 	.short	(.L_11116 - .L_11115)
	.align		4
.L_11115:
        /*10444*/ 	.word	index@($_ZN7cutlass13device_kernelIN5flash19enable_sm80_to_sm89INS1_16FlashAttnBwdSm80INS1_25CollectiveMainloopBwdSm80ILi2ELi2EN4cute5tupleIJNS5_1CILi128EEES8_NS7_ILi64EEEEEENS_10bfloat16_tEfNS_4arch4Sm80ELb0ELb1ELb1ELb0ELb0ELb0ELb0ELb0ELi2ELi4ELi4ELi4ELb0EEENS1_24CollectiveEpilogueBwdGQAISA_fSD_Li256ELb0ELb0EEENS1_19SingleTileSchedulerILb0ELb0ELb0ELi128EEEEEEEEEvNT_6ParamsE$_ZN4cute3eso3ESOILb1ELb0EJNS_10UnderscoreES2_iEEC2ERKS2_S5_RKi)
        /*10448*/ 	.word	0x00000000


	//----- nvinfo : EIATTR_FRAME_SIZE
	.align		4
.L_11116:
        /*1044c*/ 	.byte	0x04, 0x11
        /*1044e*/ 	.short	(.L_11118 - .L_11117)
	.align		4
.L_11117:
        /*10450*/ 	.word	index@($_ZN7cutlass13device_kernelIN5flash19enable_sm80_to_sm89INS1_16FlashAttnBwdSm80INS1_25CollectiveMainloopBwdSm80ILi2ELi2EN4cute5tupleIJNS5_1CILi128EEES8_NS7_ILi64EEEEEENS_10bfloat16_tEfNS_4arch4Sm80ELb0ELb1ELb1ELb0ELb0ELb0ELb0ELb0ELi2ELi4ELi4ELi4ELb0EEENS1_24CollectiveEpilogueBwdGQAISA_fSD_Li256ELb0ELb0EEENS1_19SingleTileSchedulerILb0ELb0ELb0ELi128EEEEEEEEEvNT_6ParamsE$_ZN4cute3eso3ESOILb1ELb0EJNS_10UnderscoreES2_S2_iEEC2ERKS2_S5_S5_RKi)
        /*10454*/ 	.word	0x00000000


	//----- nvinfo : EIATTR_FRAME_SIZE
	.align		4
.L_11118:
        /*10458*/ 	.byte	0x04, 0x11
        /*1045a*/ 	.short	(.L_11120 - .L_11119)
	.align		4
.L_11119:
        /*1045c*/ 	.word	index@($_ZN7cutlass13device_kernelIN5flash19enable_sm80_to_sm89INS1_16FlashAttnBwdSm80INS1_25CollectiveMainloopBwdSm80ILi2ELi2EN4cute5tupleIJNS5_1CILi128EEES8_NS7_ILi64EEEEEENS_10bfloat16_tEfNS_4arch4Sm80ELb0ELb1ELb1ELb0ELb0ELb0ELb0ELb0ELi2ELi4ELi4ELi4ELb0EEENS1_24CollectiveEpilogueBwdGQAISA_fSD_Li256ELb0ELb0EEENS1_19SingleTileSchedulerILb0ELb0ELb0ELi128EEEEEEEEEvNT_6ParamsE$_ZN4cute3eso3ESOILb0ELb1EJlEEC2ERKl)
        /*10460*/ 	.word	0x00000000


	//----- nvinfo : EIATTR_FRAME_SIZE
	.align		4
.L_11120:
        /*10464*/ 	.byte	0x04, 0x11
        /*10466*/ 	.short	(.L_11122 - .L_11121)
	.align		4
.L_11121:
        /*10468*/ 	.word	index@($_ZN7cutlass13device_kernelIN5flash19enable_sm80_to_sm89INS1_16FlashAttnBwdSm80INS1_25CollectiveMainloopBwdSm80ILi2ELi2EN4cute5tupleIJNS5_1CILi128EEES8_NS7_ILi64EEEEEENS_10bfloat16_tEfNS_4arch4Sm80ELb0ELb1ELb1ELb0ELb0ELb0ELb0ELb0ELi2ELi4ELi4ELi4ELb0EEENS1_24CollectiveEpilogueBwdGQAISA_fSD_Li256ELb0ELb0EEENS1_19SingleTileSchedulerILb0ELb0ELb0ELi128EEEEEEEEEvNT_6ParamsE$_ZN4cute3eso3ESOILb0ELb1EJiNS_1CILi72EEENS2_ILi512EEEEEC2ERKiRKS3_RKS4_)
        /*1046c*/ 	.word	0x00000000


	//----- nvinfo : EIATTR_FRAME_SIZE
	.align		4
.L_11122:
        /*10470*/ 	.byte	0x04, 0x11
        /*10472*/ 	.short	(.L_11124 - .L_11123)
	.align		4
.L_11123:
        /*10474*/ 	.word	index@($_ZN7cutlass13device_kernelIN5flash19enable_sm80_to_sm89INS1_16FlashAttnBwdSm80INS1_25CollectiveMainloopBwdSm80ILi2ELi2EN4cute5tupleIJNS5_1CILi128EEES8_NS7_ILi64EEEEEENS_10bfloat16_tEfNS_4arch4Sm80ELb0ELb1ELb1ELb0ELb0ELb0ELb0ELb0ELi2ELi4ELi4ELi4ELb0EEENS1_24CollectiveEpilogueBwdGQAISA_fSD_Li256ELb0ELb0EEENS1_19SingleTileSchedulerILb0ELb0ELb0ELi128EEEEEEEEEvNT_6ParamsE$_ZN4cute3eso3ESOILb0ELb1EJiNS_1CILi512EEEEEC2ERKiRKS3_)
        /*10478*/ 	.word	0x00000000


	//----- nvinfo : EIATTR_FRAME_SIZE
	.align		4
.L_11124:
        /*1047c*/ 	.byte	0x04, 0x11
        /*1047e*/ 	.short	(.L_11126 - .L_11125)
	.align		4
.L_11125:
        /*10480*/ 	.word	index@($_ZN7cutlass13device_kernelIN5flash19enable_sm80_to_sm89INS1_16FlashAttnBwdSm80INS1_25CollectiveMainloopBwdSm80ILi2ELi2EN4cute5tupleIJNS5_1CILi128EEES8_NS7_ILi64EEEEEENS_10bfloat16_tEfNS_4arch4Sm80ELb0ELb1ELb1ELb0ELb0ELb0ELb0ELb0ELi2ELi4ELi4ELi4ELb0EEENS1_24CollectiveEpilogueBwdGQAISA_fSD_Li256ELb0ELb0EEENS1_19SingleTileSchedulerILb0ELb0ELb0ELi128EEEEEEEEEvNT_6ParamsE$_ZN4cute3eso3ESOILb0ELb1EJiNS_1CILi4096EEEEEC2ERKiRKS3_)
        /*10484*/ 	.word	0x00000000


	//----- nvinfo : EIATTR_FRAME_SIZE
	.align		4
.L_11126:
        /*10488*/ 	.byte	0x04, 0x11
        /*1048a*/ 	.short	(.L_11128 - .L_11127)
	.align		4
.L_11127:
        /*1048c*/ 	.word	index@($_ZN7cutlass13device_kernelIN5flash19enable_sm80_to_sm89INS1_16FlashAttnBwdSm80INS1_25CollectiveMainloopBwdSm80ILi2ELi2EN4cute5tupleIJNS5_1CILi128EEES8_NS7_ILi64EEEEEENS_10bfloat16_tEfNS_4arch4Sm80ELb0ELb1ELb1ELb0ELb0ELb0ELb0ELb0ELi2ELi4ELi4ELi4ELb0EEENS1_24CollectiveEpilogueBwdGQAISA_fSD_Li256ELb0ELb0EEENS1_19SingleTileSchedulerILb0ELb0ELb0ELi128EEEEEEEEEvNT_6ParamsE$_ZN4cute3eso3ESOILb0ELb1EJiNS_1CILi144EEENS2_ILi512EEEEEC2ERKiRKS3_RKS4_)
        /*10490*/ 	.word	0x00000000


	//----- nvinfo : EIATTR_FRAME_SIZE
	.align		4
.L_11128:
        /*10494*/ 	.byte	0x04, 0x11
        /*10496*/ 	.short	(.L_11130 - .L_11129)
	.align		4
.L_11129:
        /*10498*/ 	.word	index@($_ZN7cutlass13device_kernelIN5flash19enable_sm80_to_sm89INS1_16FlashAttnBwdSm80INS1_25CollectiveMainloopBwdSm80ILi2ELi2EN4cute5tupleIJNS5_1CILi128EEES8_NS7_ILi64EEEEEENS_10bfloat16_tEfNS_4arch4Sm80ELb0ELb1ELb1ELb0ELb0ELb0ELb0ELb0ELi2ELi4ELi4ELi4ELb0EEENS1_24CollectiveEpilogueBwdGQAISA_fSD_Li256ELb0ELb0EEENS1_19SingleTileSchedulerILb0ELb0ELb0ELi128EEEEEEEEEvNT_6ParamsE$_ZN4cute3eso3ESOILb0ELb1EJiNS_1CILi144EEENS2_ILi288EEEEEC2ERKiRKS3_RKS4_)
        /*1049c*/ 	.word	0x00000000


	//----- nvinfo : EIATTR_FRAME_SIZE
	.align		4
.L_11130:
        /*104a0*/ 	.byte	0x04, 0x11
        /*104a2*/ 	.short	(.L_11132 - .L_11131)
	.align		4
.L_11131:
        /*104a4*/ 	.word	index@($_ZN7cutlass13device_kernelIN5flash19enable_sm80_to_sm89INS1_16FlashAttnBwdSm80INS1_25CollectiveMainloopBwdSm80ILi2ELi2EN4cute5tupleIJNS5_1CILi128EEES8_NS7_ILi64EEEEEENS_10bfloat16_tEfNS_4arch4Sm80ELb0ELb1ELb1ELb0ELb0ELb0ELb0ELb0ELi2ELi4ELi4ELi4ELb0EEENS1_24CollectiveEpilogueBwdGQAISA_fSD_Li256ELb0ELb0EEENS1_19SingleTileSchedulerILb0ELb0ELb0ELi128EEEEEEEEEvNT_6ParamsE$_ZN4cute3eso3ESOILb0ELb1EJiNS_1CILi0EEEEEC2ERKiRKS3_)
        /*104a8*/ 	.word	0x00000000


	//----- nvinfo : EIATTR_FRAME_SIZE
	.align		4
.L_11132:
        /*104ac*/ 	.byte	0x04, 0x11
        /*104ae*/ 	.short	(.L_11134 - .L_11133)
	.align		4
.L_11133:
        /*104b0*/ 	.word	index@($_ZN7cutlass13device_kernelIN5flash19enable_sm80_to_sm89INS1_16FlashAttnBwdSm80INS1_25CollectiveMainloopBwdSm80ILi2ELi2EN4cute5tupleIJNS5_1CILi128EEES8_NS7_ILi64EEEEEENS_10bfloat16_tEfNS_4arch4Sm80ELb0ELb1ELb1ELb0ELb0ELb0ELb0ELb0ELi2ELi4ELi4ELi4ELb0EEENS1_24CollectiveEpilogueBwdGQAISA_fSD_Li256ELb0ELb0EEENS1_19SingleTileSchedulerILb0ELb0ELb0ELi128EEEEEEEEEvNT_6ParamsE$_ZN4cute3eso3ESOILb0ELb1EJiEEC2ERKi)
        /*104b4*/ 	.word	0x00000000


	//----- nvinfo : EIATTR_FRAME_SIZE
	.align		4
.L_11134:
        /*104b8*/ 	.byte	0x04, 0x11
        /*104ba*/ 	.short	(.L_11136 - .L_11135)
	.align		4
.L_11135:
        /*104bc*/ 	.word	index@($_ZN7cutlass13device_kernelIN5flash19enable_sm80_to_sm89INS1_16FlashAttnBwdSm80INS1_25CollectiveMainloopBwdSm80ILi2ELi2EN4cute5tupleIJNS5_1CILi128EEES8_NS7_ILi64EEEEEENS_10bfloat16_tEfNS_4arch4Sm80ELb0ELb1ELb1ELb0ELb0ELb0ELb0ELb0ELi2ELi4ELi4ELi4ELb0EEENS1_24CollectiveEpilogueBwdGQAISA_fSD_Li256ELb0ELb0EEENS1_19SingleTileSchedulerILb0ELb0ELb0ELi128EEEEEEEEEvNT_6ParamsE$_ZN4cute3eso3ESOILb0ELb1EJNS_6LayoutINS_5tupleIJNS3_IJNS_1CILi8EEENS4_ILi1EEEEEENS4_ILi2EEEEEENS3_IJNS3_IJS6_NS4_ILi0EEEEEEiEEEEESA_EEC2ERKSD_RKSA_)
        /*104c0*/ 	.word	0x00000000


	//----- nvinfo : EIATTR_FRAME_SIZE
	.align		4
.L_11136:
        /*104c4*/ 	.byte	0x04, 0x11
        /*104c6*/ 	.short	(.L_11138 - .L_11137)
	.align		4
.L_11137:
        /*104c8*/ 	.word	index@($_ZN7cutlass13device_kernelIN5flash19enable_sm80_to_sm89INS1_16FlashAttnBwdSm80INS1_25CollectiveMainloopBwdSm80ILi2ELi2EN4cute5tupleIJNS5_1CILi128EEES8_NS7_ILi64EEEEEENS_10bfloat16_tEfNS_4arch4Sm80ELb0ELb1ELb1ELb0ELb0ELb0ELb0ELb0ELi2ELi4ELi4ELi4ELb0EEENS1_24CollectiveEpilogueBwdGQAISA_fSD_Li256ELb0ELb0EEENS1_19SingleTileSchedulerILb0ELb0ELb0ELi128EEEEEEEEEvNT_6ParamsE$_ZN4cute3eso3ESOILb0ELb1EJNS_5tupleIJiiEEENS_1CILi8192EEEEEC2ERKS3_RKS5_)
        /*104cc*/ 	.word	0x00000000


	//----- nvinfo : EIATTR_FRAME_SIZE
	.align		4
.L_11138:
        /*104d0*/ 	.byte	0x04, 0x11
        /*104d2*/ 	.short	(.L_11140 - .L_11139)
	.align		4
.L_11139:
        /*104d4*/ 	.word	index@($_ZN7cutlass13device_kernelIN5flash19enable_sm80_to_sm89INS1_16FlashAttnBwdSm80INS1_25CollectiveMainloopBwdSm80ILi2ELi2EN4cute5tupleIJNS5_1CILi128EEES8_NS7_ILi64EEEEEENS_10bfloat16_tEfNS_4arch4Sm80ELb0ELb1ELb1ELb0ELb0ELb0ELb0ELb0ELi2ELi4ELi4ELi4ELb0EEENS1_24CollectiveEpilogueBwdGQAISA_fSD_Li256ELb0ELb0EEENS1_19SingleTileSchedulerILb0ELb0ELb0ELi128EEEEEEEEEvNT_6ParamsE$_ZN4cute3eso3ESOILb0ELb1EJNS_5tupleIJiiEEENS_1CILi1024EEEEEC2ERKS3_RKS5_)
        /*104d8*/ 	.word	0x00000000


	//----- nvinfo : EIATTR_FRAME_SIZE
	.align		4
.L_11140:
        /*104dc*/ 	.byte	0x04, 0x11
        /*104de*/ 	.short	(.L_11142 - .L_11141)
	.align		4
.L_11141:
        /*104e0*/ 	.word	index@($_ZN7cutlass13device_kernelIN5flash19enable_sm80_to_sm89INS1_16FlashAttnBwdSm80INS1_25CollectiveMainloopBwdSm80ILi2ELi2EN4cute5tupleIJNS5_1CILi128EEES8_NS7_ILi64EEEEEENS_10bfloat16_tEfNS_4arch4Sm80ELb0ELb1ELb1ELb0ELb0ELb0ELb0ELb0ELi2ELi4ELi4ELi4ELb0EEENS1_24CollectiveEpilogueBwdGQAISA_fSD_Li256ELb0ELb0EEENS1_19SingleTileSchedulerILb0ELb0ELb0ELi128EEEEEEEEEvNT_6ParamsE$_ZN4cute3eso3ESOILb0ELb1EJNS_5tupleIJiiEEEEEC2ERKS3_)
        /*104e4*/ 	.word	0x00000000


	//----- nvinfo : EIATTR_FRAME_SIZE
	.align		4
.L_11142:
        /*104e8*/ 	.byte	0x04, 0x11
        /*104ea*/ 	.short	(.L_11144 - .L_11143)
	.align		4
.L_11143:
        /*104ec*/ 	.word	index@($_ZN7cutlass13device_kernelIN5flash19enable_sm80_to_sm89INS1_16FlashAttnBwdSm80INS1_25CollectiveMainloopBwdSm80ILi2ELi2EN4cute5tupleIJNS5_1CILi128EEES8_NS7_ILi64EEEEEENS_10bfloat16_tEfNS_4arch4Sm80ELb0ELb1ELb1ELb0ELb0ELb0ELb0ELb0ELi2ELi4ELi4ELi4ELb0EEENS1_24CollectiveEpilogueBwdGQAISA_fSD_Li256ELb0ELb0EEENS1_19SingleTileSchedulerILb0ELb0ELb0ELi128EEEEEEEEEvNT_6ParamsE$_ZN4cute3eso3ESOILb0ELb1EJNS_5tupleIJiNS2_IJiiEEEEEENS2_IJNS_10UnderscoreENS2_IJS5_S5_EEEEEEEEC2ERKS4_RKS7_)
        /*104f0*/ 	.word	0x00000000


	//----- nvinfo : EIATTR_FRAME_SIZE
	.align		4
.L_11144:
        /*104f4*/ 	.byte	0x04, 0x11
        /*104f6*/ 	.short	(.L_11146 - .L_11145)
	.align		4
.L_11145:
        /*104f8*/ 	.word	index@($_ZN7cutlass13device_kernelIN5flash19enable_sm80_to_sm89INS1_16FlashAttnBwdSm80INS1_25CollectiveMainloopBwdSm80ILi2ELi2EN4cute5tupleIJNS5_1CILi128EEES8_NS7_ILi64EEEEEENS_10bfloat16_tEfNS_4arch4Sm80ELb0ELb1ELb1ELb0ELb0ELb0ELb0ELb0ELi2ELi4ELi4ELi4ELb0EEENS1_24CollectiveEpilogueBwdGQAISA_fSD_Li256ELb0ELb0EEENS1_19SingleTileSchedulerILb0ELb0ELb0ELi128EEEEEEEEEvNT_6ParamsE$_ZN4cute3eso3ESOILb0ELb1EJNS_5tupleIJiNS2_IJiNS_1CILi0EEEEEEEEENS2_IJNS_10UnderscoreENS2_IJS7_S7_EEEEEEEEC2ERKS6_RKS9_)
        /*104fc*/ 	.word	0x00000000


	//----- nvinfo : EIATTR_FRAME_SIZE
	.align		4
.L_11146:
        /*10500*/ 	.byte	0x04, 0x11
        /*10502*/ 	.short	(.L_11148 - .L_11147)
	.align		4
.L_11147:
        /*10504*/ 	.word	index@($_ZN7cutlass13device_kernelIN5flash19enable_sm80_to_sm89INS1_16FlashAttnBwdSm80INS1_25CollectiveMainloopBwdSm80ILi2ELi2EN4cute5tupleIJNS5_1CILi128EEES8_NS7_ILi64EEEEEENS_10bfloat16_tEfNS_4arch4Sm80ELb0ELb1ELb1ELb0ELb0ELb0ELb0ELb0ELi2ELi4ELi4ELi4ELb0EEENS1_24CollectiveEpilogueBwdGQAISA_fSD_Li256ELb0ELb0EEENS1_19SingleTileSchedulerILb0ELb0ELb0ELi128EEEEEEEEEvNT_6ParamsE$_ZN4cute3eso3ESOILb0ELb0EJiiiNS_1CILi72EEENS2_ILi512EEEEEC2ERKiS7_S7_RKS3_RKS4_)
        /*10508*/ 	.word	0x00000000


	//----- nvinfo : EIATTR_FRAME_SIZE
	.align		4
.L_11148:
        /*1050c*/ 	.byte	0x04, 0x11
        /*1050e*/ 	.short	(.L_11150 - .L_11149)
	.align		4
.L_11149:
        /*10510*/ 	.word	index@($_ZN7cutlass13device_kernelIN5flash19enable_sm80_to_sm89INS1_16FlashAttnBwdSm80INS1_25CollectiveMainloopBwdSm80ILi2ELi2EN4cute5tupleIJNS5_1CILi128EEES8_NS7_ILi64EEEEEENS_10bfloat16_tEfNS_4arch4Sm80ELb0ELb1ELb1ELb0ELb0ELb0ELb0ELb0ELi2ELi4ELi4ELi4ELb0EEENS1_24CollectiveEpilogueBwdGQAISA_fSD_Li256ELb0ELb0EEENS1_19SingleTileSchedulerILb0ELb0ELb0ELi128EEEEEEEEEvNT_6ParamsE$_ZN4cute3eso3ESOILb0ELb0EJiiiNS_1CILi144EEENS2_ILi512EEEEEC2ERKiS7_S7_RKS3_RKS4_)
        /*10514*/ 	.word	0x00000000


	//----- nvinfo : EIATTR_FRAME_SIZE
	.align		4
.L_11150:
        /*10518*/ 	.byte	0x04, 0x11
        /*1051a*/ 	.short	(.L_11152 - .L_11151)
	.align		4
.L_11151:
        /*1051c*/ 	.word	index@($_ZN7cutlass13device_kernelIN5flash19enable_sm80_to_sm89INS1_16FlashAttnBwdSm80INS1_25CollectiveMainloopBwdSm80ILi2ELi2EN4cute5tupleIJNS5_1CILi128EEES8_NS7_ILi64EEEEEENS_10bfloat16_tEfNS_4arch4Sm80ELb0ELb1ELb1ELb0ELb0ELb0ELb0ELb0ELi2ELi4ELi4ELi4ELb0EEENS1_24CollectiveEpilogueBwdGQAISA_fSD_Li256ELb0ELb0EEENS1_19SingleTileSchedulerILb0ELb0ELb0ELi128EEEEEEEEEvNT_6ParamsE$_ZN4cute3eso3ESOILb0ELb0EJiiiNS_1CILi0EEEEEC2ERKiS6_S6_RKS3_)
        /*10520*/ 	.word	0x00000000


	//----- nvinfo : EIATTR_FRAME_SIZE
	.align		4
.L_11152:
        /*10524*/ 	.byte	0x04, 0x11
        /*10526*/ 	.short	(.L_11154 - .L_11153)
	.align		4
.L_11153:
        /*10528*/ 	.word	index@($_ZN7cutlass13device_kernelIN5flash19enable_sm80_to_sm89INS1_16FlashAttnBwdSm80INS1_25CollectiveMainloopBwdSm80ILi2ELi2EN4cute5tupleIJNS5_1CILi128EEES8_NS7_ILi64EEEEEENS_10bfloat16_tEfNS_4arch4Sm80ELb0ELb1ELb1ELb0ELb0ELb0ELb0ELb0ELi2ELi4ELi4ELi4ELb0EEENS1_24CollectiveEpilogueBwdGQAISA_fSD_Li256ELb0ELb0EEENS1_19SingleTileSchedulerILb0ELb0ELb0ELi128EEEEEEEEEvNT_6ParamsE$_ZN4cute3eso3ESOILb0ELb0EJiiiEEC2ERKiS4_S4_)
        /*1052c*/ 	.word	0x00000000


	//----- nvinfo : EIATTR_FRAME_SIZE
	.align		4
.L_11154:
        /*10530*/ 	.byte	0x04, 0x11
        /*10532*/ 	.short	(.L_11156 - .L_11155)
	.align		4
.L_11155:
        /*10534*/ 	.word	index@($_ZN7cutlass13device_kernelIN5flash19enable_sm80_to_sm89INS1_16FlashAttnBwdSm80INS1_25CollectiveMainloopBwdSm80ILi2ELi2EN4cute5tupleIJNS5_1CILi128EEES8_NS7_ILi64EEEEEENS_10bfloat16_tEfNS_4arch4Sm80ELb0ELb1ELb1ELb0ELb0ELb0ELb0ELb0ELi2ELi4ELi4ELi4ELb0EEENS1_24CollectiveEpilogueBwdGQAISA_fSD_Li256ELb0ELb0EEENS1_19SingleTileSchedulerILb0ELb0ELb0ELi128EEEEEEEEEvNT_6ParamsE$_ZN4cute3eso3ESOILb0ELb0EJiiNS_1CILi8192EEEEEC2ERKiS6_RKS3_)
        /*10538*/ 	.word	0x00000000


	//----- nvinfo : EIATTR_FRAME_SIZE
	.align		4
.L_11156:
        /*1053c*/ 	.byte	0x04, 0x11
        /*1053e*/ 	.short	(.L_11158 - .L_11157)
	.align		4
.L_11157:
        /*10540*/ 	.word	index@($_ZN7cutlass13device_kernelIN5flash19enable_sm80_to_sm89INS1_16FlashAttnBwdSm80INS1_25CollectiveMainloopBwdSm80ILi2ELi2EN4cute5tupleIJNS5_1CILi128EEES8_NS7_ILi64EEEEEENS_10bfloat16_tEfNS_4arch4Sm80ELb0ELb1ELb1ELb0ELb0ELb0ELb0ELb0ELi2ELi4ELi4ELi4ELb0EEENS1_24CollectiveEpilogueBwdGQAISA_fSD_Li256ELb0ELb0EEENS1_19SingleTileSchedulerILb0ELb0ELb0ELi128EEEEEEEEEvNT_6ParamsE$_ZN4cute3eso3ESOILb0ELb0EJiiNS_1CILi72EEENS2_ILi512EEEEEC2ERKiS7_RKS3_RKS4_)
        /*10544*/ 	.word	0x00000000


	//----- nvinfo : EIATTR_FRAME_SIZE
	.align		4
.L_11158:
        /*10548*/ 	.byte	0x04, 0x11
        /*1054a*/ 	.short	(.L_11160 - .L_11159)
	.align		4
.L_11159:
        /*1054c*/ 	.word	index@($_ZN7cutlass13device_kernelIN5flash19enable_sm80_to_sm89INS1_16FlashAttnBwdSm80INS1_25CollectiveMainloopBwdSm80ILi2ELi2EN4cute5tupleIJNS5_1CILi128EEES8_NS7_ILi64EEEEEENS_10bfloat16_tEfNS_4arch4Sm80ELb0ELb1ELb1ELb0ELb0ELb0ELb0ELb0ELi2ELi4ELi4ELi4ELb0EEENS1_24CollectiveEpilogueBwdGQAISA_fSD_Li256ELb0ELb0EEENS1_19SingleTileSchedulerILb0ELb0ELb0ELi128EEEEEEEEEvNT_6ParamsE$_ZN4cute3eso3ESOILb0ELb0EJiiNS_1CILi144EEENS2_ILi512EEEEEC2ERKiS7_RKS3_RKS4_)
        /*10550*/ 	.word	0x00000000


	//----- nvinfo : EIATTR_FRAME_SIZE
	.align		4
.L_11160:
        /*10554*/ 	.byte	0x04, 0x11
        /*10556*/ 	.short	(.L_11162 - .L_11161)
	.align		4
.L_11161:
        /*10558*/ 	.word	index@($_ZN7cutlass13device_kernelIN5flash19enable_sm80_to_sm89INS1_16FlashAttnBwdSm80INS1_25CollectiveMainloopBwdSm80ILi2ELi2EN4cute5tupleIJNS5_1CILi128EEES8_NS7_ILi64EEEEEENS_10bfloat16_tEfNS_4arch4Sm80ELb0ELb1ELb1ELb0ELb0ELb0ELb0ELb0ELi2ELi4ELi4ELi4ELb0EEENS1_24CollectiveEpilogueBwdGQAISA_fSD_Li256ELb0ELb0EEENS1_19SingleTileSchedulerILb0ELb0ELb0ELi128EEEEEEEEEvNT_6ParamsE$_ZN4cute3eso3ESOILb0ELb0EJiiNS_1CILi1024EEEEEC2ERKiS6_RKS3_)
        /*1055c*/ 	.word	0x00000000


	//----- nvinfo : EIATTR_FRAME_SIZE
	.align		4
.L_11162:
        /*10560*/ 	.byte	0x04, 0x11
        /*10562*/ 	.short	(.L_11164 - .L_11163)
	.align		4
.L_11163:
        /*10564*/ 	.word	index@($_ZN7cutlass13device_kernelIN5flash19enable_sm80_to_sm89INS1_16FlashAttnBwdSm80INS1_25CollectiveMainloopBwdSm80ILi2ELi2EN4cute5tupleIJNS5_1CILi128EEES8_NS7_ILi64EEEEEENS_10bfloat16_tEfNS_4arch4Sm80ELb0ELb1ELb1ELb0ELb0ELb0ELb0ELb0ELi2ELi4ELi4ELi4ELb0EEENS1_24CollectiveEpilogueBwdGQAISA_fSD_Li256ELb0ELb0EEENS1_19SingleTileSchedulerILb0ELb0ELb0ELi128EEEEEEEEEvNT_6ParamsE$_ZN4cute3eso3ESOILb0ELb0EJiiNS_1CILi0EEEEEC2ERKiS6_RKS3_)
        /*10568*/ 	.word	0x00000000


	//----- nvinfo : EIATTR_FRAME_SIZE
	.align		4
.L_11164:
        /*1056c*/ 	.byte	0x04, 0x11
        /*1056e*/ 	.short	(.L_11166 - .L_11165)
	.align		4
.L_11165:
        /*10570*/ 	.word	index@($_ZN7cutlass13device_kernelIN5flash19enable_sm80_to_sm89INS1_16FlashAttnBwdSm80INS1_25CollectiveMainloopBwdSm80ILi2ELi2EN4cute5tupleIJNS5_1CILi128EEES8_NS7_ILi64EEEEEENS_10bfloat16_tEfNS_4arch4Sm80ELb0ELb1ELb1ELb0ELb0ELb0ELb0ELb0ELi2ELi4ELi4ELi4ELb0EEENS1_24CollectiveEpilogueBwdGQAISA_fSD_Li256ELb0ELb0EEENS1_19SingleTileSchedulerILb0ELb0ELb0ELi128EEEEEEEEEvNT_6ParamsE$_ZN4cute3eso3ESOILb0ELb0EJiiEEC2ERKiS4_)
        /*10574*/ 	.word	0x00000000


	//----- nvinfo : EIATTR_FRAME_SIZE
	.align		4
.L_11166:
        /*10578*/ 	.byte	0x04, 0x11
        /*1057a*/ 	.short	(.L_11168 - .L_11167)
	.align		4
.L_11167:
        /*1057c*/ 	.word	index@($_ZN7cutlass13device_kernelIN5flash19enable_sm80_to_sm89INS1_16FlashAttnBwdSm80INS1_25CollectiveMainloopBwdSm80ILi2ELi2EN4cute5tupleIJNS5_1CILi128EEES8_NS7_ILi64EEEEEENS_10bfloat16_tEfNS_4arch4Sm80ELb0ELb1ELb1ELb0ELb0ELb0ELb0ELb0ELi2ELi4ELi4ELi4ELb0EEENS1_24CollectiveEpilogueBwdGQAISA_fSD_Li256ELb0ELb0EEENS1_19SingleTileSchedulerILb0ELb0ELb0ELi128EEEEEEEEEvNT_6ParamsE$_ZN4cute3eso3ESOILb0ELb0EJiNS_5tupleIJiiEEEEEC2ERKiRKS3_)
        /*10580*/ 	.word	0x00000000


	//----- nvinfo : EIATTR_FRAME_SIZE
	.align		4
.L_11168:
        /*10584*/ 	.byte	0x04, 0x11
        /*10586*/ 	.short	(.L_11170 - .L_11169)
	.align		4
.L_11169:
        /*10588*/ 	.word	index@($_ZN7cutlass13device_kernelIN5flash19enable_sm80_to_sm89INS1_16FlashAttnBwdSm80INS1_25CollectiveMainloopBwdSm80ILi2ELi2EN4cute5tupleIJNS5_1CILi128EEES8_NS7_ILi64EEEEEENS_10bfloat16_tEfNS_4arch4Sm80ELb0ELb1ELb1ELb0ELb0ELb0ELb0ELb0ELi2ELi4ELi4ELi4ELb0EEENS1_24CollectiveEpilogueBwdGQAISA_fSD_Li256ELb0ELb0EEENS1_19SingleTileSchedulerILb0ELb0ELb0ELi128EEEEEEEEEvNT_6ParamsE$_ZN4cute3eso3ESOILb0ELb0EJiNS_5tupleIJiNS_1CILi0EEEEEEEEC2ERKiRKS5_)
        /*1058c*/ 	.word	0x00000000


	//----- nvinfo : EIATTR_FRAME_SIZE
	.align		4
.L_11170:
        /*10590*/ 	.byte	0x04, 0x11
        /*10592*/ 	.short	(.L_11172 - .L_11171)
	.align		4
.L_11171:
        /*10594*/ 	.word	index@($_ZN7cutlass13device_kernelIN5flash19enable_sm80_to_sm89INS1_16FlashAttnBwdSm80INS1_25CollectiveMainloopBwdSm80ILi2ELi2EN4cute5tupleIJNS5_1CILi128EEES8_NS7_ILi64EEEEEENS_10bfloat16_tEfNS_4arch4Sm80ELb0ELb1ELb1ELb0ELb0ELb0ELb0ELb0ELi2ELi4ELi4ELi4ELb0EEENS1_24CollectiveEpilogueBwdGQAISA_fSD_Li256ELb0ELb0EEENS1_19SingleTileSchedulerILb0ELb0ELb0ELi128EEEEEEEEEvNT_6ParamsE$_ZN4cute3eso3ESOILb0ELb0EJNS_6LayoutINS_5tupleIJNS3_IJNS_1CILi8EEENS4_ILi1EEEEEENS4_ILi4EEES6_EEENS3_IJNS3_IJS6_NS4_ILi0EEEEEElSA_EEEEElEEC2ERKSD_RKl)
        /*10598*/ 	.word	0x00000000


	//----- nvinfo : EIATTR_FRAME_SIZE
	.align		4
.L_11172:
        /*1059c*/ 	.byte	0x04, 0x11
        /*1059e*/ 	.short	(.L_11174 - .L_11173)
	.align		4
.L_11173:
        /*105a0*/ 	.word	index@($_ZN7cutlass13device_kernelIN5flash19enable_sm80_to_sm89INS1_16FlashAttnBwdSm80INS1_25CollectiveMainloopBwdSm80ILi2ELi2EN4cute5tupleIJNS5_1CILi128EEES8_NS7_ILi64EEEEEENS_10bfloat16_tEfNS_4arch4Sm80ELb0ELb1ELb1ELb0ELb0ELb0ELb0ELb0ELi2ELi4ELi4ELi4ELb0EEENS1_24CollectiveEpilogueBwdGQAISA_fSD_Li256ELb0ELb0EEENS1_19SingleTileSchedulerILb0ELb0ELb0ELi128EEEEEEEEEvNT_6ParamsE$_ZN4cute3eso3ESOILb0ELb0EJNS_6LayoutINS_5tupleIJNS3_IJNS_1CILi8EEENS4_ILi1EEEEEENS4_ILi4EEES6_EEENS3_IJNS3_IJS6_NS4_ILi0EEEEEElSA_EEEEENS_10ViewEngineINS_8gmem_ptrIPKN7cutlass10bfloat16_tEEEEEEEC2ERKSD_RKSL_)
        /*105a4*/ 	.word	0x00000000


	//----- nvinfo : EIATTR_FRAME_SIZE
	.align		4
.L_11174:
        /*105a8*/ 	.byte	0x04, 0x11
        /*105aa*/ 	.short	(.L_11176 - .L_11175)
	.align		4
.L_11175:
        /*105ac*/ 	.word	index@($_ZN7cutlass13device_kernelIN5flash19enable_sm80_to_sm89INS1_16FlashAttnBwdSm80INS1_25CollectiveMainloopBwdSm80ILi2ELi2EN4cute5tupleIJNS5_1CILi128EEES8_NS7_ILi64EEEEEENS_10bfloat16_tEfNS_4arch4Sm80ELb0ELb1ELb1ELb0ELb0ELb0ELb0ELb0ELi2ELi4ELi4ELi4ELb0EEENS1_24CollectiveEpilogueBwdGQAISA_fSD_Li256ELb0ELb0EEENS1_19SingleTileSchedulerILb0ELb0ELb0ELi128EEEEEEEEEvNT_6ParamsE$_ZN4cute3eso3ESOILb0ELb0EJNS_6LayoutINS_5tupleIJNS3_IJNS_1CILi8EEENS4_ILi1EEEEEENS4_ILi2EEES5_EEENS3_IJNS3_IJS6_NS4_ILi0EEEEEEiNS4_ILi1024EEEEEEEEiEEC2ERKSE_RKi)
        /*105b0*/ 	.word	0x00000000


	//----- nvinfo : EIATTR_FRAME_SIZE
	.align		4
.L_11176:
        /*105b4*/ 	.byte	0x04, 0x11
        /*105b6*/ 	.short	(.L_11178 - .L_11177)
	.align		4
.L_11177:
        /*105b8*/ 	.word	index@($_ZN7cutlass13device_kernelIN5flash19enable_sm80_to_sm89INS1_16FlashAttnBwdSm80INS1_25CollectiveMainloopBwdSm80ILi2ELi2EN4cute5tupleIJNS5_1CILi128EEES8_NS7_ILi64EEEEEENS_10bfloat16_tEfNS_4arch4Sm80ELb0ELb1ELb1ELb0ELb0ELb0ELb0ELb0ELi2ELi4ELi4ELi4ELb0EEENS1_24CollectiveEpilogueBwdGQAISA_fSD_Li256ELb0ELb0EEENS1_19SingleTileSchedulerILb0ELb0ELb0ELi128EEEEEEEEEvNT_6ParamsE$_ZN4cute3eso3ESOILb0ELb0EJNS_6LayoutINS_5tupleIJNS3_IJNS_1CILi8EEENS4_ILi1EEEEEENS4_ILi2EEES5_EEENS3_IJNS3_IJS6_NS4_ILi0EEEEEEiNS4_ILi1024EEEEEEEENS_10ViewEngineINS_8smem_ptrIPN7cutlass10bfloat16_tEEEEEEEC2ERKSE_RKSL_)
        /*105bc*/ 	.word	0x00000000


	//----- nvinfo : EIATTR_FRAME_SIZE
	.align		4
.L_11178:
        /*105c0*/ 	.byte	0x04, 0x11
        /*105c2*/ 	.short	(.L_11180 - .L_11179)
	.align		4
.L_11179:
        /*105c4*/ 	.word	index@($_ZN7cutlass13device_kernelIN5flash19enable_sm80_to_sm89INS1_16FlashAttnBwdSm80INS1_25CollectiveMainloopBwdSm80ILi2ELi2EN4cute5tupleIJNS5_1CILi128EEES8_NS7_ILi64EEEEEENS_10bfloat16_tEfNS_4arch4Sm80ELb0ELb1ELb1ELb0ELb0ELb0ELb0ELb0ELi2ELi4ELi4ELi4ELb0EEENS1_24CollectiveEpilogueBwdGQAISA_fSD_Li256ELb0ELb0EEENS1_19SingleTileSchedulerILb0ELb0ELb0ELi128EEEEEEEEEvNT_6ParamsE$_ZN4cute3eso3ESOILb0ELb0EJNS_6LayoutINS_5tupleIJNS3_IJNS_1CILi8EEENS4_ILi1EEEEEENS4_ILi2EEENS3_IJS8_S8_EEEEEENS3_IJNS3_IJS6_NS4_ILi0EEEEEENS4_ILi4096EEENS3_IJiiEEEEEEEEiEEC2ERKSG_RKi)
        /*105c8*/ 	.word	0x00000000


	//----- nvinfo : EIATTR_FRAME_SIZE
	.align		4
.L_11180:
        /*105cc*/ 	.byte	0x04, 0x11
        /*105ce*/ 	.short	(.L_11182 - .L_11181)
	.align		4
.L_11181:
        /*105d0*/ 	.word	index@($_ZN7cutlass13device_kernelIN5flash19enable_sm80_to_sm89INS1_16FlashAttnBwdSm80INS1_25CollectiveMainloopBwdSm80ILi2ELi2EN4cute5tupleIJNS5_1CILi128EEES8_NS7_ILi64EEEEEENS_10bfloat16_tEfNS_4arch4Sm80ELb0ELb1ELb1ELb0ELb0ELb0ELb0ELb0ELi2ELi4ELi4ELi4ELb0EEENS1_24CollectiveEpilogueBwdGQAISA_fSD_Li256ELb0ELb0EEENS1_19SingleTileSchedulerILb0ELb0ELb0ELi128EEEEEEEEEvNT_6ParamsE$_ZN4cute3eso3ESOILb0ELb0EJNS_6LayoutINS_5tupleIJNS3_IJNS_1CILi8EEENS4_ILi1EEEEEENS4_ILi2EEENS3_IJS8_S8_EEEEEENS3_IJNS3_IJS6_NS4_ILi0EEEEEENS4_ILi4096EEENS3_IJiiEEEEEEEENS_10ViewEngineINS_8smem_ptrIPN7cutlass10bfloat16_tEEEEEEEC2ERKSG_RKSN_)
        /*105d4*/ 	.word	0x00000000


	//----- nvinfo : EIATTR_FRAME_SIZE
	.align		4
.L_11182:
        /*105d8*/ 	.byte	0x04, 0x11
        /*105da*/ 	.short	(.L_11184 - .L_11183)
	.align		4
.L_11183:
        /*105dc*/ 	.word	index@($_ZN7cutlass13device_kernelIN5flash19enable_sm80_to_sm89INS1_16FlashAttnBwdSm80INS1_25CollectiveMainloopBwdSm80ILi2ELi2EN4cute5tupleIJNS5_1CILi128EEES8_NS7_ILi64EEEEEENS_10bfloat16_tEfNS_4arch4Sm80ELb0ELb1ELb1ELb0ELb0ELb0ELb0ELb0ELi2ELi4ELi4ELi4ELb0EEENS1_24CollectiveEpilogueBwdGQAISA_fSD_Li256ELb0ELb0EEENS1_19SingleTileSchedulerILb0ELb0ELb0ELi128EEEEEEEEEvNT_6ParamsE$_ZN4cute3eso3ESOILb0ELb0EJNS_6LayoutINS_5tupleIJNS3_IJNS_1CILi8EEENS4_ILi1EEEEEENS4_ILi2EEEEEENS3_IJNS3_IJS6_NS4_ILi0EEEEEEiEEEEEiEEC2ERKSD_RKi)
        /*105e0*/ 	.word	0x00000000


	//----- nvinfo : EIATTR_FRAME_SIZE
	.align		4
.L_11184:
        /*105e4*/ 	.byte	0x04, 0x11
        /*105e6*/ 	.short	(.L_11186 - .L_11185)
	.align		4
.L_11185:
        /*105e8*/ 	.word	index@($_ZN7cutlass13device_kernelIN5flash19enable_sm80_to_sm89INS1_16FlashAttnBwdSm80INS1_25CollectiveMainloopBwdSm80ILi2ELi2EN4cute5tupleIJNS5_1CILi128EEES8_NS7_ILi64EEEEEENS_10bfloat16_tEfNS_4arch4Sm80ELb0ELb1ELb1ELb0ELb0ELb0ELb0ELb0ELi2ELi4ELi4ELi4ELb0EEENS1_24CollectiveEpilogueBwdGQAISA_fSD_Li256ELb0ELb0EEENS1_19SingleTileSchedulerILb0ELb0ELb0ELi128EEEEEEEEEvNT_6ParamsE$_ZN4cute3eso3ESOILb0ELb0EJNS_6LayoutINS_5tupleIJNS3_IJNS_1CILi8EEENS4_ILi1EEEEEENS4_ILi2EEEEEENS3_IJNS3_IJS6_NS4_ILi0EEEEEEiEEEEENS_10ViewEngineINS_8smem_ptrIPN7cutlass10bfloat16_tEEEEEEEC2ERKSD_RKSK_)
        /*105ec*/ 	.word	0x00000000


	//----- nvinfo : EIATTR_FRAME_SIZE
	.align		4
.L_11186:
        /*105f0*/ 	.byte	0x04, 0x11
        /*105f2*/ 	.short	(.L_11188 - .L_11187)
	.align		4
.L_11187:
        /*105f4*/ 	.word	index@($_ZN7cutlass13device_kernelIN5flash19enable_sm80_to_sm89INS1_16FlashAttnBwdSm80INS1_25CollectiveMainloopBwdSm80ILi2ELi2EN4cute5tupleIJNS5_1CILi128EEES8_NS7_ILi64EEEEEENS_10bfloat16_tEfNS_4arch4Sm80ELb0ELb1ELb1ELb0ELb0ELb0ELb0ELb0ELi2ELi4ELi4ELi4ELb0EEENS1_24CollectiveEpilogueBwdGQAISA_fSD_Li256ELb0ELb0EEENS1_19SingleTileSchedulerILb0ELb0ELb0ELi128EEEEEEEEEvNT_6ParamsE$_ZN4cute3eso3ESOILb0ELb0EJNS_6LayoutINS_5tupleIJNS3_IJNS_1CILi8EEENS4_ILi1EEEEEENS3_IJNS4_ILi2EEEEEEEEENS3_IJNS3_IJS6_NS4_ILi0EEEEEENS3_IJiEEEEEEEENS_10ViewEngineINS_8smem_ptrIPN7cutlass10bfloat16_tEEEEEEEC2ERKSF_RKSM_)
        /*105f8*/ 	.word	0x00000000


	//----- nvinfo : EIATTR_FRAME_SIZE
	.align		4
.L_11188:
        /*105fc*/ 	.byte	0x04, 0x11
        /*105fe*/ 	.short	(.L_11190 - .L_11189)
	.align		4
.L_11189:
        /*10600*/ 	.word	index@($_ZN7cutlass13device_kernelIN5flash19enable_sm80_to_sm89INS1_16FlashAttnBwdSm80INS1_25CollectiveMainloopBwdSm80ILi2ELi2EN4cute5tupleIJNS5_1CILi128EEES8_NS7_ILi64EEEEEENS_10bfloat16_tEfNS_4arch4Sm80ELb0ELb1ELb1ELb0ELb0ELb0ELb0ELb0ELi2ELi4ELi4ELi4ELb0EEENS1_24CollectiveEpilogueBwdGQAISA_fSD_Li256ELb0ELb0EEENS1_19SingleTileSchedulerILb0ELb0ELb0ELi128EEEEEEEEEvNT_6ParamsE$_ZN4cute3eso3ESOILb0ELb0EJNS_6LayoutINS_5tupleIJNS3_IJNS_1CILi2EEES5_S5_EEES5_NS3_IJS5_S5_EEEEEENS3_IJNS3_IJNS4_ILi1EEENS4_ILi512EEEiEEENS4_ILi4096EEENS3_IJiiEEEEEEEEjEEC2ERKSF_RKj)
        /*10604*/ 	.word	0x00000000


	//----- nvinfo : EIATTR_FRAME_SIZE
	.align		4
.L_11190:
        /*10608*/ 	.byte	0x04, 0x11
        /*1060a*/ 	.short	(.L_11192 - .L_11191)
	.align		4
.L_11191:
        /*1060c*/ 	.word	index@($_ZN7cutlass13device_kernelIN5flash19enable_sm80_to_sm89INS1_16FlashAttnBwdSm80INS1_25CollectiveMainloopBwdSm80ILi2ELi2EN4cute5tupleIJNS5_1CILi128EEES8_NS7_ILi64EEEEEENS_10bfloat16_tEfNS_4arch4Sm80ELb0ELb1ELb1ELb0ELb0ELb0ELb0ELb0ELi2ELi4ELi4ELi4ELb0EEENS1_24CollectiveEpilogueBwdGQAISA_fSD_Li256ELb0ELb0EEENS1_19SingleTileSchedulerILb0ELb0ELb0ELi128EEEEEEEEEvNT_6ParamsE$_ZN4cute3eso3ESOILb0ELb0EJNS_6LayoutINS_5tupleIJNS3_IJNS_1CILi2EEES5_S5_EEES5_NS3_IJS5_S5_EEEEEENS3_IJNS3_IJNS4_ILi1EEENS4_ILi512EEEiEEENS4_ILi4096EEENS3_IJiiEEEEEEEENS_10ViewEngineINS_8smem_ptrIPN7cutlass10bfloat16_tEEEEEEEC2ERKSF_RKSM_)
        /*10610*/ 	.word	0x00000000


	//----- nvinfo : EIATTR_FRAME_SIZE
	.align		4
.L_11192:
        /*10614*/ 	.byte	0x04, 0x11
        /*10616*/ 	.short	(.L_11194 - .L_11193)
	.align		4
.L_11193:
        /*10618*/ 	.word	index@($_ZN7cutlass13device_kernelIN5flash19enable_sm80_to_sm89INS1_16FlashAttnBwdSm80INS1_25CollectiveMainloopBwdSm80ILi2ELi2EN4cute5tupleIJNS5_1CILi128EEES8_NS7_ILi64EEEEEENS_10bfloat16_tEfNS_4arch4Sm80ELb0ELb1ELb1ELb0ELb0ELb0ELb0ELb0ELi2ELi4ELi4ELi4ELb0EEENS1_24CollectiveEpilogueBwdGQAISA_fSD_Li256ELb0ELb0EEENS1_19SingleTileSchedulerILb0ELb0ELb0ELi128EEEEEEEEEvNT_6ParamsE$_ZN4cute3eso3ESOILb0ELb0EJNS_6LayoutINS_5tupleIJNS3_IJNS_1CILi2EEES5_S5_EEES5_NS3_IJNS3_IJS5_S5_EEES5_EEEEEENS3_IJNS3_IJNS4_ILi1EEENS4_ILi512EEEiEEENS4_ILi4096EEENS3_IJNS3_IJiiEEENS4_ILi8192EEEEEEEEEEEjEEC2ERKSI_RKj)
        /*1061c*/ 	.word	0x00000000


	//----- nvinfo : EIATTR_FRAME_SIZE
	.align		4
.L_11194:
        /*10620*/ 	.byte	0x04, 0x11
        /*10622*/ 	.short	(.L_11196 - .L_11195)
	.align		4
.L_11195:
        /*10624*/ 	.word	index@($_ZN7cutlass13device_kernelIN5flash19enable_sm80_to_sm89INS1_16FlashAttnBwdSm80INS1_25CollectiveMainloopBwdSm80ILi2ELi2EN4cute5tupleIJNS5_1CILi128EEES8_NS7_ILi64EEEEEENS_10bfloat16_tEfNS_4arch4Sm80ELb0ELb1ELb1ELb0ELb0ELb0ELb0ELb0ELi2ELi4ELi4ELi4ELb0EEENS1_24CollectiveEpilogueBwdGQAISA_fSD_Li256ELb0ELb0EEENS1_19SingleTileSchedulerILb0ELb0ELb0ELi128EEEEEEEEEvNT_6ParamsE$_ZN4cute3eso3ESOILb0ELb0EJNS_6LayoutINS_5tupleIJNS3_IJNS_1CILi2EEES5_S5_EEES5_NS3_IJNS3_IJS5_S5_EEES5_EEEEEENS3_IJNS3_IJNS4_ILi1EEENS4_ILi512EEEiEEENS4_ILi4096EEENS3_IJNS3_IJiiEEENS4_ILi8192EEEEEEEEEEENS_10ViewEngineINS_8smem_ptrIPN7cutlass10bfloat16_tEEEEEEEC2ERKSI_RKSP_)
        /*10628*/ 	.word	0x00000000


	//----- nvinfo : EIATTR_FRAME_SIZE
	.align		4
.L_11196:
        /*1062c*/ 	.byte	0x04, 0x11
        /*1062e*/ 	.short	(.L_11198 - .L_11197)
	.align		4
.L_11197:
        /*10630*/ 	.word	index@($_ZN7cutlass13device_kernelIN5flash19enable_sm80_to_sm89INS1_16FlashAttnBwdSm80INS1_25CollectiveMainloopBwdSm80ILi2ELi2EN4cute5tupleIJNS5_1CILi128EEES8_NS7_ILi64EEEEEENS_10bfloat16_tEfNS_4arch4Sm80ELb0ELb1ELb1ELb0ELb0ELb0ELb0ELb0ELi2ELi4ELi4ELi4ELb0EEENS1_24CollectiveEpilogueBwdGQAISA_fSD_Li256ELb0ELb0EEENS1_19SingleTileSchedulerILb0ELb0ELb0ELi128EEEEEEEEEvNT_6ParamsE$_ZN4cute3eso3ESOILb0ELb0EJNS_6LayoutINS_5tupleIJNS3_IJNS_1CILi2EEES5_EEES6_NS4_ILi8EEEEEENS3_IJNS3_IJiNS4_ILi512EEEEEENS3_IJiiEEENS4_ILi1024EEEEEEEEjEEC2ERKSE_RKj)
        /*10634*/ 	.word	0x00000000


	//----- nvinfo : EIATTR_FRAME_SIZE
	.align		4
.L_11198:
        /*10638*/ 	.byte	0x04, 0x11
        /*1063a*/ 	.short	(.L_11200 - .L_11199)
	.align		4
.L_11199:
        /*1063c*/ 	.word	index@($_ZN7cutlass13device_kernelIN5flash19enable_sm80_to_sm89INS1_16FlashAttnBwdSm80INS1_25CollectiveMainloopBwdSm80ILi2ELi2EN4cute5tupleIJNS5_1CILi128EEES8_NS7_ILi64EEEEEENS_10bfloat16_tEfNS_4arch4Sm80ELb0ELb1ELb1ELb0ELb0ELb0ELb0ELb0ELi2ELi4ELi4ELi4ELb0EEENS1_24CollectiveEpilogueBwdGQAISA_fSD_Li256ELb0ELb0EEENS1_19SingleTileSchedulerILb0ELb0ELb0ELi128EEEEEEEEEvNT_6ParamsE$_ZN4cute3eso3ESOILb0ELb0EJNS_6LayoutINS_5tupleIJNS3_IJNS_1CILi2EEES5_EEES6_NS4_ILi8EEEEEENS3_IJNS3_IJiNS4_ILi512EEEEEENS3_IJiiEEENS4_ILi1024EEEEEEEENS_10ViewEngineINS_8smem_ptrIPN7cutlass10bfloat16_tEEEEEEEC2ERKSE_RKSL_)
        /*10640*/ 	.word	0x00000000


	//----- nvinfo : EIATTR_FRAME_SIZE
	.align		4
.L_11200:
        /*10644*/ 	.byte	0x04, 0x11
        /*10646*/ 	.short	(.L_11202 - .L_11201)
	.align		4
.L_11201:
        /*10648*/ 	.word	index@($_ZN7cutlass13device_kernelIN5flash19enable_sm80_to_sm89INS1_16FlashAttnBwdSm80INS1_25CollectiveMainloopBwdSm80ILi2ELi2EN4cute5tupleIJNS5_1CILi128EEES8_NS7_ILi64EEEEEENS_10bfloat16_tEfNS_4arch4Sm80ELb0ELb1ELb1ELb0ELb0ELb0ELb0ELb0ELi2ELi4ELi4ELi4ELb0EEENS1_24CollectiveEpilogueBwdGQAISA_fSD_Li256ELb0ELb0EEENS1_19SingleTileSchedulerILb0ELb0ELb0ELi128EEEEEEEEEvNT_6ParamsE$_ZN4cute3eso3ESOILb0ELb0EJNS_6LayoutINS_5tupleIJNS3_IJNS_1CILi2EEES5_EEENS4_ILi8EEES6_EEENS3_IJNS3_IJNS4_ILi1EEEiEEENS4_ILi1024EEENS3_IJiiEEEEEEEEjEEC2ERKSE_RKj)
        /*1064c*/ 	.word	0x00000000


	//----- nvinfo : EIATTR_FRAME_SIZE
	.align		4
.L_11202:
        /*10650*/ 	.byte	0x04, 0x11
        /*10652*/ 	.short	(.L_11204 - .L_11203)
	.align		4
.L_11203:
        /*10654*/ 	.word	index@($_ZN7cutlass13device_kernelIN5flash19enable_sm80_to_sm89INS1_16FlashAttnBwdSm80INS1_25CollectiveMainloopBwdSm80ILi2ELi2EN4cute5tupleIJNS5_1CILi128EEES8_NS7_ILi64EEEEEENS_10bfloat16_tEfNS_4arch4Sm80ELb0ELb1ELb1ELb0ELb0ELb0ELb0ELb0ELi2ELi4ELi4ELi4ELb0EEENS1_24CollectiveEpilogueBwdGQAISA_fSD_Li256ELb0ELb0EEENS1_19SingleTileSchedulerILb0ELb0ELb0ELi128EEEEEEEEEvNT_6ParamsE$_ZN4cute3eso3ESOILb0ELb0EJNS_6LayoutINS_5tupleIJNS3_IJNS_1CILi2EEES5_EEENS4_ILi8EEES6_EEENS3_IJNS3_IJNS4_ILi1EEEiEEENS4_ILi1024EEENS3_IJiiEEEEEEEENS_10ViewEngineINS_8smem_ptrIPN7cutlass10bfloat16_tEEEEEEEC2ERKSE_RKSL_)
        /*10658*/ 	.word	0x00000000


	//----- nvinfo : EIATTR_FRAME_SIZE
	.align		4
.L_11204:
        /*1065c*/ 	.byte	0x04, 0x11
        /*1065e*/ 	.short	(.L_11206 - .L_11205)
	.align		4
.L_11205:
        /*10660*/ 	.word	index@($_ZN7cutlass13device_kernelIN5flash19enable_sm80_to_sm89INS1_16FlashAttnBwdSm80INS1_25CollectiveMainloopBwdSm80ILi2ELi2EN4cute5tupleIJNS5_1CILi128EEES8_NS7_ILi64EEEEEENS_10bfloat16_tEfNS_4arch4Sm80ELb0ELb1ELb1ELb0ELb0ELb0ELb0ELb0ELi2ELi4ELi4ELi4ELb0EEENS1_24CollectiveEpilogueBwdGQAISA_fSD_Li256ELb0ELb0EEENS1_19SingleTileSchedulerILb0ELb0ELb0ELi128EEEEEEEEEvNT_6ParamsE$_ZN4cute3eso3ESOILb0ELb0EJNS_6LayoutINS_5tupleIJNS3_IJNS_1CILi1EEENS3_IJS5_NS4_ILi2EEES6_EEEEEES6_NS3_IJS6_S6_EEEEEENS3_IJNS3_IJNS4_ILi0EEENS3_IJS5_NS4_ILi256EEEiEEEEEENS4_ILi2048EEENS3_IJiNS4_ILi4096EEEEEEEEEEENS_10ViewEngineINS_8smem_ptrIPjEEEEEEC2ERKSJ_RKSO_)
        /*10664*/ 	.word	0x00000000


	//----- nvinfo : EIATTR_FRAME_SIZE
	.align		4
.L_11206:
        /*10668*/ 	.byte	0x04, 0x11
        /*1066a*/ 	.short	(.L_11208 - .L_11207)
	.align		4
.L_11207:
        /*1066c*/ 	.word	index@($_ZN7cutlass13device_kernelIN5flash19enable_sm80_to_sm89INS1_16FlashAttnBwdSm80INS1_25CollectiveMainloopBwdSm80ILi2ELi2EN4cute5tupleIJNS5_1CILi128EEES8_NS7_ILi64EEEEEENS_10bfloat16_tEfNS_4arch4Sm80ELb0ELb1ELb1ELb0ELb0ELb0ELb0ELb0ELi2ELi4ELi4ELi4ELb0EEENS1_24CollectiveEpilogueBwdGQAISA_fSD_Li256ELb0ELb0EEENS1_19SingleTileSchedulerILb0ELb0ELb0ELi128EEEEEEEEEvNT_6ParamsE$_ZN4cute3eso3ESOILb0ELb0EJNS_6LayoutINS_5tupleIJNS3_IJNS3_IJNS_1CILi8EEENS4_ILi1EEEEEES6_EEENS3_IJNS3_IJS6_S6_EEENS4_ILi2EEEEEEEEENS3_IJNS3_IJNS3_IJS6_NS4_ILi0EEEEEESD_EEENS3_IJNS3_IJSD_SD_EEEiEEEEEEEENS_10ViewEngineINS_8smem_ptrIPN7cutlass10bfloat16_tEEEEEEEC2ERKSJ_RKSQ_)
        /*10670*/ 	.word	0x00000000


	//----- nvinfo : EIATTR_FRAME_SIZE
	.align		4
.L_11208:
        /*10674*/ 	.byte	0x04, 0x11
        /*10676*/ 	.short	(.L_11210 - .L_11209)
	.align		4
.L_11209:
        /*10678*/ 	.word	index@($_ZN7cutlass13device_kernelIN5flash19enable_sm80_to_sm89INS1_16FlashAttnBwdSm80INS1_25CollectiveMainloopBwdSm80ILi2ELi2EN4cute5tupleIJNS5_1CILi128EEES8_NS7_ILi64EEEEEENS_10bfloat16_tEfNS_4arch4Sm80ELb0ELb1ELb1ELb0ELb0ELb0ELb0ELb0ELi2ELi4ELi4ELi4ELb0EEENS1_24CollectiveEpilogueBwdGQAISA_fSD_Li256ELb0ELb0EEENS1_19SingleTileSchedulerILb0ELb0ELb0ELi128EEEEEEEEEvNT_6ParamsE$_ZN4cute3eso3ESOILb0ELb0EJNS_5tupleIJiiEEEiNS_1CILi0EEEEEC2ERKS3_RKiRKS5_)
        /*1067c*/ 	.word	0x00000000


	//----- nvinfo : EIATTR_FRAME_SIZE
	.align		4
.L_11210:
        /*10680*/ 	.byte	0x04, 0x11
        /*10682*/ 	.short	(.L_11212 - .L_11211)
	.align		4
.L_11211:
        /*10684*/ 	.word	index@($_ZN7cutlass13device_kernelIN5flash19enable_sm80_to_sm89INS1_16FlashAttnBwdSm80INS1_25CollectiveMainloopBwdSm80ILi2ELi2EN4cute5tupleIJNS5_1CILi128EEES8_NS7_ILi64EEEEEENS_10bfloat16_tEfNS_4arch4Sm80ELb0ELb1ELb1ELb0ELb0ELb0ELb0ELb0ELi2ELi4ELi4ELi4ELb0EEENS1_24CollectiveEpilogueBwdGQAISA_fSD_Li256ELb0ELb0EEENS1_19SingleTileSchedulerILb0ELb0ELb0ELi128EEEEEEEEEvNT_6ParamsE$_ZN4cute3eso3ESOILb0ELb0EJNS_5tupleIJiNS_1CILi512EEEEEENS2_IJiiEEENS3_ILi1024EEEEEC2ERKS5_RKS6_RKS7_)
        /*10688*/ 	.word	0x00000000


	//----- nvinfo : EIATTR_FRAME_SIZE
	.align		4
.L_11212:
        /*1068c*/ 	.byte	0x04, 0x11
        /*1068e*/ 	.short	(.L_11214 - .L_11213)
	.align		4
.L_11213:
        /*10690*/ 	.word	index@($_ZN7cutlass13device_kernelIN5flash19enable_sm80_to_sm89INS1_16FlashAttnBwdSm80INS1_25CollectiveMainloopBwdSm80ILi2ELi2EN4cute5tupleIJNS5_1CILi128EEES8_NS7_ILi64EEEEEENS_10bfloat16_tEfNS_4arch4Sm80ELb0ELb1ELb1ELb0ELb0ELb0ELb0ELb0ELi2ELi4ELi4ELi4ELb0EEENS1_24CollectiveEpilogueBwdGQAISA_fSD_Li256ELb0ELb0EEENS1_19SingleTileSchedulerILb0ELb0ELb0ELi128EEEEEEEEEvNT_6ParamsE$_ZN4cute3eso3ESOILb0ELb0EJNS_5tupleIJNS_1CILi1EEEiEEENS3_ILi1024EEENS2_IJiiEEEEEC2ERKS5_RKS6_RKS7_)
        /*10694*/ 	.word	0x00000000


	//----- nvinfo : EIATTR_FRAME_SIZE
	.align		4
.L_11214:
        /*10698*/ 	.byte	0x04, 0x11
        /*1069a*/ 	.short	(.L_11216 - .L_11215)
	.align		4
.L_11215:
        /*1069c*/ 	.word	index@($_ZN7cutlass13device_kernelIN5flash19enable_sm80_to_sm89INS1_16FlashAttnBwdSm80INS1_25CollectiveMainloopBwdSm80ILi2ELi2EN4cute5tupleIJNS5_1CILi128EEES8_NS7_ILi64EEEEEENS_10bfloat16_tEfNS_4arch4Sm80ELb0ELb1ELb1ELb0ELb0ELb0ELb0ELb0ELi2ELi4ELi4ELi4ELb0EEENS1_24CollectiveEpilogueBwdGQAISA_fSD_Li256ELb0ELb0EEENS1_19SingleTileSchedulerILb0ELb0ELb0ELi128EEEEEEEEEvNT_6ParamsE$_ZN4cute3eso3ESOILb0ELb0EJNS_5tupleIJNS_1CILi1EEENS3_ILi512EEEiEEENS3_ILi4096EEENS2_IJiiEEEEEC2ERKS6_RKS7_RKS8_)
        /*106a0*/ 	.word	0x00000000


	//----- nvinfo : EIATTR_FRAME_SIZE
	.align		4
.L_11216:
        /*106a4*/ 	.byte	0x04, 0x11
        /*106a6*/ 	.short	(.L_11218 - .L_11217)
	.align		4
.L_11217:
        /*106a8*/ 	.word	index@($_ZN7cutlass13device_kernelIN5flash19enable_sm80_to_sm89INS1_16FlashAttnBwdSm80INS1_25CollectiveMainloopBwdSm80ILi2ELi2EN4cute5tupleIJNS5_1CILi128EEES8_NS7_ILi64EEEEEENS_10bfloat16_tEfNS_4arch4Sm80ELb0ELb1ELb1ELb0ELb0ELb0ELb0ELb0ELi2ELi4ELi4ELi4ELb0EEENS1_24CollectiveEpilogueBwdGQAISA_fSD_Li256ELb0ELb0EEENS1_19SingleTileSchedulerILb0ELb0ELb0ELi128EEEEEEEEEvNT_6ParamsE$_ZN4cute3eso3ESOILb0ELb0EJNS_5tupleIJNS_1CILi1EEENS3_ILi512EEEiEEENS3_ILi4096EEENS2_IJNS2_IJiiEEENS3_ILi8192EEEEEEEEC2ERKS6_RKS7_RKSA_)
        /*106ac*/ 	.word	0x00000000


	//----- nvinfo : EIATTR_FRAME_SIZE
	.align		4
.L_11218:
        /*106b0*/ 	.byte	0x04, 0x11
        /*106b2*/ 	.short	(.L_11220 - .L_11219)
	.align		4
.L_11219:
        /*106b4*/ 	.word	index@($_ZN7cutlass13device_kernelIN5flash19enable_sm80_to_sm89INS1_16FlashAttnBwdSm80INS1_25CollectiveMainloopBwdSm80ILi2ELi2EN4cute5tupleIJNS5_1CILi128EEES8_NS7_ILi64EEEEEENS_10bfloat16_tEfNS_4arch4Sm80ELb0ELb1ELb1ELb0ELb0ELb0ELb0ELb0ELi2ELi4ELi4ELi4ELb0EEENS1_24CollectiveEpilogueBwdGQAISA_fSD_Li256ELb0ELb0EEENS1_19SingleTileSchedulerILb0ELb0ELb0ELi128EEEEEEEEEvNT_6ParamsE$_ZN4cute3eso3ESOILb0ELb0EJNS_5tupleIJNS_1CILi0EEENS2_IJNS3_ILi1EEENS3_ILi256EEEiEEEEEENS3_ILi2048EEENS2_IJiNS3_ILi4096EEEEEEEEC2ERKS8_RKS9_RKSB_)
        /*106b8*/ 	.word	0x00000000


	//----- nvinfo : EIATTR_FRAME_SIZE
	.align		4
.L_11220:
        /*106bc*/ 	.byte	0x04, 0x11
        /*106be*/ 	.short	(.L_11222 - .L_11221)
	.align		4
.L_11221:
        /*106c0*/ 	.word	index@($_ZN7cutlass13device_kernelIN5flash19enable_sm80_to_sm89INS1_16FlashAttnBwdSm80INS1_25CollectiveMainloopBwdSm80ILi2ELi2EN4cute5tupleIJNS5_1CILi128EEES8_NS7_ILi64EEEEEENS_10bfloat16_tEfNS_4arch4Sm80ELb0ELb1ELb1ELb0ELb0ELb0ELb0ELb0ELi2ELi4ELi4ELi4ELb0EEENS1_24CollectiveEpilogueBwdGQAISA_fSD_Li256ELb0ELb0EEENS1_19SingleTileSchedulerILb0ELb0ELb0ELi128EEEEEEEEEvNT_6ParamsE$_ZN4cute3eso3ESOILb0ELb0EJNS_14ComposedLayoutINS_7SwizzleILi3ELi3ELi3EEENS_9MixedBitsILj0ELj432EEENS_6LayoutINS_5tupleIJNS8_IJNS_1CILi2EEESA_SA_EEESA_NS9_ILi8EEEEEENS8_IJNS8_IJNS9_ILi64EEESC_NS9_ILi512EEEEEENS9_ILi8192EEENS9_ILi1024EEEEEEEEEEiEEC2ERKSL_RKi)
        /*106c4*/ 	.word	0x00000000


	//----- nvinfo : EIATTR_FRAME_SIZE
	.align		4
.L_11222:
        /*106c8*/ 	.byte	0x04, 0x11
        /*106ca*/ 	.short	(.L_11224 - .L_11223)
	.align		4
.L_11223:
        /*106cc*/ 	.word	index@($_ZN7cutlass13device_kernelIN5flash19enable_sm80_to_sm89INS1_16FlashAttnBwdSm80INS1_25CollectiveMainloopBwdSm80ILi2ELi2EN4cute5tupleIJNS5_1CILi128EEES8_NS7_ILi64EEEEEENS_10bfloat16_tEfNS_4arch4Sm80ELb0ELb1ELb1ELb0ELb0ELb0ELb0ELb0ELi2ELi4ELi4ELi4ELb0EEENS1_24CollectiveEpilogueBwdGQAISA_fSD_Li256ELb0ELb0EEENS1_19SingleTileSchedulerILb0ELb0ELb0ELi128EEEEEEEEEvNT_6ParamsE$_ZN4cute3eso3ESOILb0ELb0EJNS_14ComposedLayoutINS_7SwizzleILi3ELi3ELi3EEENS_9MixedBitsILj0ELj432EEENS_6LayoutINS_5tupleIJNS8_IJNS_1CILi2EEESA_SA_EEESA_NS9_ILi8EEEEEENS8_IJNS8_IJNS9_ILi64EEESC_NS9_ILi512EEEEEENS9_ILi8192EEENS9_ILi1024EEEEEEEEEENS_10ViewEngineINS_8smem_ptrIPN7cutlass10bfloat16_tEEEEEEEC2ERKSL_RKSS_)
        /*106d0*/ 	.word	0x00000000


	//----- nvinfo : EIATTR_FRAME_SIZE
	.align		4
.L_11224:
        /*106d4*/ 	.byte	0x04, 0x11
        /*106d6*/ 	.short	(.L_11226 - .L_11225)
	.align		4
.L_11225:
        /*106d8*/ 	.word	index@($_ZN7cutlass13device_kernelIN5flash19enable_sm80_to_sm89INS1_16FlashAttnBwdSm80INS1_25CollectiveMainloopBwdSm80ILi2ELi2EN4cute5tupleIJNS5_1CILi128EEES8_NS7_ILi64EEEEEENS_10bfloat16_tEfNS_4arch4Sm80ELb0ELb1ELb1ELb0ELb0ELb0ELb0ELb0ELi2ELi4ELi4ELi4ELb0EEENS1_24CollectiveEpilogueBwdGQAISA_fSD_Li256ELb0ELb0EEENS1_19SingleTileSchedulerILb0ELb0ELb0ELi128EEEEEEEEEvNT_6ParamsE$_ZN4cute12iter_adaptorIPjNS_8smem_ptrIS1_EEEC2ES1_)
        /*106dc*/ 	.word	0x00000000


	//----- nvinfo : EIATTR_FRAME_SIZE
	.align		4
.L_11226:
        /*106e0*/ 	.byte	0x04, 0x11
        /*106e2*/ 	.short	(.L_11228 - .L_11227)
	.align		4
.L_11227:
        /*106e4*/ 	.word	index@($_ZN7cutlass13device_kernelIN5flash19enable_sm80_to_sm89INS1_16FlashAttnBwdSm80INS1_25CollectiveMainloopBwdSm80ILi2ELi2EN4cute5tupleIJNS5_1CILi128EEES8_NS7_ILi64EEEEEENS_10bfloat16_tEfNS_4arch4Sm80ELb0ELb1ELb1ELb0ELb0ELb0ELb0ELb0ELi2ELi4ELi4ELi4ELb0EEENS1_24CollectiveEpilogueBwdGQAISA_fSD_Li256ELb0ELb0EEENS1_19SingleTileSchedulerILb0ELb0ELb0ELi128EEEEEEEEEvNT_6ParamsE$_ZN4cute12iter_adaptorIPfNS_8smem_ptrIS1_EEEC2ES1_)
        /*106e8*/ 	.word	0x00000000


	//----- nvinfo : EIATTR_FRAME_SIZE
	.align		4
.L_11228:
        /*106ec*/ 	.byte	0x04, 0x11
        /*106ee*/ 	.short	(.L_11230 - .L_11229)
	.align		4
.L_11229:
        /*106f0*/ 	.word	index@($_ZN7cutlass13device_kernelIN5flash19enable_sm80_to_sm89INS1_16FlashAttnBwdSm80INS1_25CollectiveMainloopBwdSm80ILi2ELi2EN4cute5tupleIJNS5_1CILi128EEES8_NS7_ILi64EEEEEENS_10bfloat16_tEfNS_4arch4Sm80ELb0ELb1ELb1ELb0ELb0ELb0ELb0ELb0ELi2ELi4ELi4ELi4ELb0EEENS1_24CollectiveEpilogueBwdGQAISA_fSD_Li256ELb0ELb0EEENS1_19SingleTileSchedulerILb0ELb0ELb0ELi128EEEEEEEEEvNT_6ParamsE$_ZN4cute12iter_adaptorIPfNS_8gmem_ptrIS1_EEEC2ES1_)
        /*106f4*/ 	.word	0x00000000


	//----- nvinfo : EIATTR_FRAME_SIZE
	.align		4
.L_11230:
        /*106f8*/ 	.byte	0x04, 0x11
        /*106fa*/ 	.short	(.L_11232 - .L_11231)
	.align		4
.L_11231:
        /*106fc*/ 	.word	index@($_ZN7cutlass13device_kernelIN5flash19enable_sm80_to_sm89INS1_16FlashAttnBwdSm80INS1_25CollectiveMainloopBwdSm80ILi2ELi2EN4cute5tupleIJNS5_1CILi128EEES8_NS7_ILi64EEEEEENS_10bfloat16_tEfNS_4arch4Sm80ELb0ELb1ELb1ELb0ELb0ELb0ELb0ELb0ELi2ELi4ELi4ELi4ELb0EEENS1_24CollectiveEpilogueBwdGQAISA_fSD_Li256ELb0ELb0EEENS1_19SingleTileSchedulerILb0ELb0ELb0ELi128EEEEEEEEEvNT_6ParamsE$_ZN4cute12iter_adaptorIPN7cutlass9uint128_tENS_8smem_ptrIS3_EEEC2ES3_)
        /*10700*/ 	.word	0x00000000


	//----- nvinfo : EIATTR_FRAME_SIZE
	.align		4
.L_11232:
        /*10704*/ 	.byte	0x04, 0x11
        /*10706*/ 	.short	(.L_11234 - .L_11233)
	.align		4
.L_11233:
        /*10708*/ 	.word	index@($_ZN7cutlass13device_kernelIN5flash19enable_sm80_to_sm89INS1_16FlashAttnBwdSm80INS1_25CollectiveMainloopBwdSm80ILi2ELi2EN4cute5tupleIJNS5_1CILi128EEES8_NS7_ILi64EEEEEENS_10bfloat16_tEfNS_4arch4Sm80ELb0ELb1ELb1ELb0ELb0ELb0ELb0ELb0ELi2ELi4ELi4ELi4ELb0EEENS1_24CollectiveEpilogueBwdGQAISA_fSD_Li256ELb0ELb0EEENS1_19SingleTileSchedulerILb0ELb0ELb0ELi128EEEEEEEEEvNT_6ParamsE$_ZN4cute12iter_adaptorIPN7cutlass10bfloat16_tENS_8smem_ptrIS3_EEEC2ES3_)
        /*1070c*/ 	.word	0x00000000


	//----- nvinfo : EIATTR_FRAME_SIZE
	.align		4
.L_11234:
        /*10710*/ 	.byte	0x04, 0x11
        /*10712*/ 	.short	(.L_11236 - .L_11235)
	.align		4
.L_11235:
        /*10714*/ 	.word	index@($_ZN7cutlass13device_kernelIN5flash19enable_sm80_to_sm89INS1_16FlashAttnBwdSm80INS1_25CollectiveMainloopBwdSm80ILi2ELi2EN4cute5tupleIJNS5_1CILi128EEES8_NS7_ILi64EEEEEENS_10bfloat16_tEfNS_4arch4Sm80ELb0ELb1ELb1ELb0ELb0ELb0ELb0ELb0ELi2ELi4ELi4ELi4ELb0EEENS1_24CollectiveEpilogueBwdGQAISA_fSD_Li256ELb0ELb0EEENS1_19SingleTileSchedulerILb0ELb0ELb0ELi128EEEEEEEEEvNT_6ParamsE$_ZN4cute12iter_adaptorIPKfNS_8gmem_ptrIS2_EEEC2ES2_)
        /*10718*/ 	.word	0x00000000


	//----- nvinfo : EIATTR_FRAME_SIZE
	.align		4
.L_11236:
        /*1071c*/ 	.byte	0x04, 0x11
        /*1071e*/ 	.short	(.L_11238 - .L_11237)
	.align		4
.L_11237:
        /*10720*/ 	.word	index@($_ZN7cutlass13device_kernelIN5flash19enable_sm80_to_sm89INS1_16FlashAttnBwdSm80INS1_25CollectiveMainloopBwdSm80ILi2ELi2EN4cute5tupleIJNS5_1CILi128EEES8_NS7_ILi64EEEEEENS_10bfloat16_tEfNS_4arch4Sm80ELb0ELb1ELb1ELb0ELb0ELb0ELb0ELb0ELi2ELi4ELi4ELi4ELb0EEENS1_24CollectiveEpilogueBwdGQAISA_fSD_Li256ELb0ELb0EEENS1_19SingleTileSchedulerILb0ELb0ELb0ELi128EEEEEEEEEvNT_6ParamsE$_ZN4cute12iter_adaptorIPKN7cutlass9uint128_tENS_8gmem_ptrIS4_EEEC2ES4_)
        /*10724*/ 	.word	0x00000000


	//----- nvinfo : EIATTR_FRAME_SIZE
	.align		4
.L_11238:
        /*10728*/ 	.byte	0x04, 0x11
        /*1072a*/ 	.short	(.L_11240 - .L_11239)
	.align		4
.L_11239:
        /*1072c*/ 	.word	index@($_ZN7cutlass13device_kernelIN5flash19enable_sm80_to_sm89INS1_16FlashAttnBwdSm80INS1_25CollectiveMainloopBwdSm80ILi2ELi2EN4cute5tupleIJNS5_1CILi128EEES8_NS7_ILi64EEEEEENS_10bfloat16_tEfNS_4arch4Sm80ELb0ELb1ELb1ELb0ELb0ELb0ELb0ELb0ELi2ELi4ELi4ELi4ELb0EEENS1_24CollectiveEpilogueBwdGQAISA_fSD_Li256ELb0ELb0EEENS1_19SingleTileSchedulerILb0ELb0ELb0ELi128EEEEEEEEEvNT_6ParamsE$_ZN4cute12iter_adaptorIPKN7cutlass10bfloat16_tENS_8gmem_ptrIS4_EEEC2ES4_)
        /*10730*/ 	.word	0x00000000


	//----- nvinfo : EIATTR_FRAME_SIZE
	.align		4
.L_11240:
        /*10734*/ 	.byte	0x04, 0x11
        /*10736*/ 	.short	(.L_11242 - .L_11241)
	.align		4
.L_11241:
        /*10738*/ 	.word	index@(_ZN7cutlass13device_kernelIN5flash19enable_sm80_to_sm89INS1_16FlashAttnBwdSm80INS1_25CollectiveMainloopBwdSm80ILi2ELi2EN4cute5tupleIJNS5_1CILi128EEES8_NS7_ILi64EEEEEENS_10bfloat16_tEfNS_4arch4Sm80ELb0ELb1ELb1ELb0ELb0ELb0ELb0ELb0ELi2ELi4ELi4ELi4ELb0EEENS1_24CollectiveEpilogueBwdGQAISA_fSD_Li256ELb0ELb0EEENS1_19SingleTileSchedulerILb0ELb0ELb0ELi128EEEEEEEEEvNT_6ParamsE)
        /*1073c*/ 	.word	0x000016e0


	//----- nvinfo : EIATTR_REGCOUNT
	.align		4
.L_11242:
        /*10740*/ 	.byte	0x04, 0x2f
        /*10742*/ 	.short	(.L_11244 - .L_11243)
	.align		4
.L_11243:
        /*10744*/ 	.word	index@(_ZN7cutlass13device_kernelIN5flash19enable_sm80_to_sm89INS1_16FlashAttnBwdSm80INS1_25CollectiveMainloopBwdSm80ILi2ELi2EN4cute5tupleIJNS5_1CILi128EEES8_NS7_ILi64EEEEEENS_10bfloat16_tEfNS_4arch4Sm80ELb0ELb1ELb1ELb0ELb1ELb0ELb0ELb0ELi2ELi4ELi4ELi4ELb0EEENS1_21CollectiveEpilogueBwdISA_SB_SD_Li256ELb0ELb0ELi2EEENS1_19SingleTileSchedulerILb0ELb0ELb0ELi128EEEEEEEEEvNT_6ParamsE)
        /*10748*/ 	.word	0x00000080


	//----- nvinfo : EIATTR_FRAME_SIZE
	.align		4
.L_11244:
        /*1074c*/ 	.byte	0x04, 0x11
        /*1074e*/ 	.short	(.L_11246 - .L_11245)
	.align		4
.L_11245:
        /*10750*/ 	.word	index@($_ZN7cutlass13device_kernelIN5flash19enable_sm80_to_sm89INS1_16FlashAttnBwdSm80INS1_25CollectiveMainloopBwdSm80ILi2ELi2EN4cute5tupleIJNS5_1CILi128EEES8_NS7_ILi64EEEEEENS_10bfloat16_tEfNS_4arch4Sm80ELb0ELb1ELb1ELb0ELb1ELb0ELb0ELb0ELi2ELi4ELi4ELi4ELb0EEENS1_21CollectiveEpilogueBwdISA_SB_SD_Li256ELb0ELb0ELi2EEENS1_19SingleTileSchedulerILb0ELb0ELb0ELi128EEEEEEEEEvNT_6ParamsE$min)
        /*10754*/ 	.word	0x00000000


	//----- nvinfo : EIATTR_FRAME_SIZE
	.align		4
.L_11246:
        /*10758*/ 	.byte	0x04, 0x11
        /*1075a*/ 	.short	(.L_11248 - .L_11247)
	.align		4
.L_11247:
        /*1075c*/ 	.word	index@($_ZN7cutlass13device_kernelIN5flash19enable_sm80_to_sm89INS1_16FlashAttnBwdSm80INS1_25CollectiveMainloopBwdSm80ILi2ELi2EN4cute5tupleIJNS5_1CILi128EEES8_NS7_ILi64EEEEEENS_10bfloat16_tEfNS_4arch4Sm80ELb0ELb1ELb1ELb0ELb1ELb0ELb0ELb0ELi2ELi4ELi4ELi4ELb0EEENS1_21CollectiveEpilogueBwdISA_SB_SD_Li256ELb0ELb0ELi2EEENS1_19SingleTileSchedulerILb0ELb0ELb0ELi128EEEEEEEEEvNT_6ParamsE$exp2f)
        /*10760*/ 	.word	0x00000000


	//----- nvinfo : EIATTR_FRAME_SIZE
	.align		4
.L_11248:
        /*10764*/ 	.byte	0x04, 0x11
        /*10766*/ 	.short	(.L_11250 - .L_11249)
	.align		4
.L_11249:
        /*10768*/ 	.word	index@($_ZN7cutlass13device_kernelIN5flash19enable_sm80_to_sm89INS1_16FlashAttnBwdSm80INS1_25CollectiveMainloopBwdSm80ILi2ELi2EN4cute5tupleIJNS5_1CILi128EEES8_NS7_ILi64EEEEEENS_10bfloat16_tEfNS_4arch4Sm80ELb0ELb1ELb1ELb0ELb1ELb0ELb0ELb0ELi2ELi4ELi4ELi4ELb0EEENS1_21CollectiveEpilogueBwdISA_SB_SD_Li256ELb0ELb0ELi2EEENS1_19SingleTileSchedulerILb0ELb0ELb0ELi128EEEEEEEEEvNT_6ParamsE$__umulhi)
        /*1076c*/ 	.word	0x00000000


	//----- nvinfo : EIATTR_FRAME_SIZE
	.align		4
.L_11250:
        /*10770*/ 	.byte	0x04, 0x11
        /*10772*/ 	.short	(.L_11252 - .L_11251)
	.align		4
.L_11251:
        /*10774*/ 	.word	index@($_ZN7cutlass13device_kernelIN5flash19enable_sm80_to_sm89INS1_16FlashAttnBwdSm80INS1_25CollectiveMainloopBwdSm80ILi2ELi2EN4cute5tupleIJNS5_1CILi128EEES8_NS7_ILi64EEEEEENS_10bfloat16_tEfNS_4arch4Sm80ELb0ELb1ELb1ELb0ELb1ELb0ELb0ELb0ELi2ELi4ELi4ELi4ELb0EEENS1_21CollectiveEpilogueBwdISA_SB_SD_Li256ELb0ELb0ELi2EEENS1_19SingleTileSchedulerILb0ELb0ELb0ELi128EEEEEEEEEvNT_6ParamsE$__fAtomicAdd)
        /*10778*/ 	.word	0x00000000


	//----- nvinfo : EIATTR_FRAME_SIZE
	.align		4
.L_11252:
        /*1077c*/ 	.byte	0x04, 0x11
        /*1077e*/ 	.short	(.L_11254 - .L_11253)
	.align		4
.L_11253:
        /*10780*/ 	.word	index@($_ZN7cutlass13device_kernelIN5flash19enable_sm80_to_sm89INS1_16FlashAttnBwdSm80INS1_25CollectiveMainloopBwdSm80ILi2ELi2EN4cute5tupleIJNS5_1CILi128EEES8_NS7_ILi64EEEEEENS_10bfloat16_tEfNS_4arch4Sm80ELb0ELb1ELb1ELb0ELb1ELb0ELb0ELb0ELi2ELi4ELi4ELi4ELb0EEENS1_21CollectiveEpilogueBwdISA_SB_SD_Li256ELb0ELb0ELi2EEENS1_19SingleTileSchedulerILb0ELb0ELb0ELi128EEEEEEEEEvNT_6ParamsE$_ZZZN5flash25CollectiveMainloopBwdSm80ILi2ELi2EN4cute5tupleIJNS1_1CILi128EEES4_NS3_ILi64EEEEEEN7cutlass10bfloat16_tEfNS7_4arch4Sm80ELb0ELb1ELb1ELb0ELb1ELb0ELb0ELb0ELi2ELi4ELi4ELi4ELb0EE3mmaINS_16FlashAttnBwdSm80ISB_NS_21CollectiveEpilogueBwdIS6_S8_SA_Li256ELb0ELb0ELi2EEENS_19SingleTileSchedulerILb0ELb0ELb0ELi128EEEE13SharedStorageENS1_6TensorINS1_11ArrayEngineIfLm32EEENS1_6LayoutINS2_IJNS2_IJNS3_ILi2EEESO_EEESO_NS3_ILi4EEEEEENS2_IJNS2_IJNS3_ILi1EEESO_EEESQ_NS3_ILi8EEEEEEEEEEEEbRKNSB_6ParamsERT0_S12_iNS2_IJiiiEEERT_ENKUliT_E_clIZSC_ISJ_SX_EbS10_S12_S12_iS13_S15_EUlRS16_iE_EEDaiS16_ENKUlvE1_clEv)
        /*10784*/ 	.word	0x00000000


	//----- nvinfo : EIATTR_FRAME_SIZE
	.align		4
.L_11254:
        /*10788*/ 	.byte	0x04, 0x11
        /*1078a*/ 	.short	(.L_11256 - .L_11255)
	.align		4
.L_11255:
        /*1078c*/ 	.word	index@($_ZN7cutlass13device_kernelIN5flash19enable_sm80_to_sm89INS1_16FlashAttnBwdSm80INS1_25CollectiveMainloopBwdSm80ILi2ELi2EN4cute5tupleIJNS5_1CILi128EEES8_NS7_ILi64EEEEEENS_10bfloat16_tEfNS_4arch4Sm80ELb0ELb1ELb1ELb0ELb1ELb0ELb0ELb0ELi2ELi4ELi4ELi4ELb0EEENS1_21CollectiveEpilogueBwdISA_SB_SD_Li256ELb0ELb0ELi2EEENS1_19SingleTileSchedulerILb0ELb0ELb0ELi128EEEEEEEEEvNT_6ParamsE$_ZZZN5flash25CollectiveMainloopBwdSm80ILi2ELi2EN4cute5tupleIJNS1_1CILi128EEES4_NS3_ILi64EEEEEEN7cutlass10bfloat16_tEfNS7_4arch4Sm80ELb0ELb1ELb1ELb0ELb1ELb0ELb0ELb0ELi2ELi4ELi4ELi4ELb0EE3mmaINS_16FlashAttnBwdSm80ISB_NS_21CollectiveEpilogueBwdIS6_S8_SA_Li256ELb0ELb0ELi2EEENS_19SingleTileSchedulerILb0ELb0ELb0ELi128EEEE13SharedStorageENS1_6TensorINS1_11ArrayEngineIfLm32EEENS1_6LayoutINS2_IJNS2_IJNS3_ILi2EEESO_EEESO_NS3_ILi4EEEEEENS2_IJNS2_IJNS3_ILi1EEESO_EEESQ_NS3_ILi8EEEEEEEEEEEEbRKNSB_6ParamsERT0_S12_iNS2_IJiiiEEERT_ENKUliT_E_clIZSC_ISJ_SX_EbS10_S12_S12_iS13_S15_EUlRS16_iE_EEDaiS16_ENKUlvE0_clEv)
        /*10790*/ 	.word	0x00000000


	//----- nvinfo : EIATTR_FRAME_SIZE
	.align		4
.L_11256:
        /*10794*/ 	.byte	0x04, 0x11
        /*10796*/ 	.short	(.L_11258 - .L_11257)
	.align		4
.L_11257:
        /*10798*/ 	.word	index@($_ZN7cutlass13device_kernelIN5flash19enable_sm80_to_sm89INS1_16FlashAttnBwdSm80INS1_25CollectiveMainloopBwdSm80ILi2ELi2EN4cute5tupleIJNS5_1CILi128EEES8_NS7_ILi64EEEEEENS_10bfloat16_tEfNS_4arch4Sm80ELb0ELb1ELb1ELb0ELb1ELb0ELb0ELb0ELi2ELi4ELi4ELi4ELb0EEENS1_21CollectiveEpilogueBwdISA_SB_SD_Li256ELb0ELb0ELi2EEENS1_19SingleTileSchedulerILb0ELb0ELb0ELi128EEEEEEEEEvNT_6ParamsE$_ZZZN5flash25CollectiveMainloopBwdSm80ILi2ELi2EN4cute5tupleIJNS1_1CILi128EEES4_NS3_ILi64EEEEEEN7cutlass10bfloat16_tEfNS7_4arch4Sm80ELb0ELb1ELb1ELb0ELb1ELb0ELb0ELb0ELi2ELi4ELi4ELi4ELb0EE3mmaINS_16FlashAttnBwdSm80ISB_NS_21CollectiveEpilogueBwdIS6_S8_SA_Li256ELb0ELb0ELi2EEENS_19SingleTileSchedulerILb0ELb0ELb0ELi128EEEE13SharedStorageENS1_6TensorINS1_11ArrayEngineIfLm32EEENS1_6LayoutINS2_IJNS2_IJNS3_ILi2EEESO_EEESO_NS3_ILi4EEEEEENS2_IJNS2_IJNS3_ILi1EEESO_EEESQ_NS3_ILi8EEEEEEEEEEEEbRKNSB_6ParamsERT0_S12_iNS2_IJiiiEEERT_ENKUliT_E_clIZSC_ISJ_SX_EbS10_S12_S12_iS13_S15_EUlRS16_iE_EEDaiS16_ENKUlT_E_clIZSC_ISJ_SX_EbS10_S12_S12_iS13_S15_EUlvE0_EEDaS1B_)
        /*1079c*/ 	.word	0x00000000


	//----- nvinfo : EIATTR_FRAME_SIZE
	.align		4
.L_11258:
        /*107a0*/ 	.byte	0x04, 0x11
        /*107a2*/ 	.short	(.L_11260 - .L_11259)
	.align		4
.L_11259:
        /*107a4*/ 	.word	index@($_ZN7cutlass13device_kernelIN5flash19enable_sm80_to_sm89INS1_16FlashAttnBwdSm80INS1_25CollectiveMainloopBwdSm80ILi2ELi2EN4cute5tupleIJNS5_1CILi128EEES8_NS7_ILi64EEEEEENS_10bfloat16_tEfNS_4arch4Sm80ELb0ELb1ELb1ELb0ELb1ELb0ELb0ELb0ELi2ELi4ELi4ELi4ELb0EEENS1_21CollectiveEpilogueBwdISA_SB_SD_Li256ELb0ELb0ELi2EEENS1_19SingleTileSchedulerILb0ELb0ELb0ELi128EEEEEEEEEvNT_6ParamsE$_ZZN5flash25CollectiveMainloopBwdSm80ILi2ELi2EN4cute5tupleIJNS1_1CILi128EEES4_NS3_ILi64EEEEEEN7cutlass10bfloat16_tEfNS7_4arch4Sm80ELb0ELb1ELb1ELb0ELb1ELb0ELb0ELb0ELi2ELi4ELi4ELi4ELb0EE3mmaINS_16FlashAttnBwdSm80ISB_NS_21CollectiveEpilogueBwdIS6_S8_SA_Li256ELb0ELb0ELi2EEENS_19SingleTileSchedulerILb0ELb0ELb0ELi128EEEE13SharedStorageENS1_6TensorINS1_11ArrayEngineIfLm32EEENS1_6LayoutINS2_IJNS2_IJNS3_ILi2EEESO_EEESO_NS3_ILi4EEEEEENS2_IJNS2_IJNS3_ILi1EEESO_EEESQ_NS3_ILi8EEEEEEEEEEEEbRKNSB_6ParamsERT0_S12_iNS2_IJiiiEEERT_ENKUlvE_clEv)
        /*107a8*/ 	.word	0x00000000


	//----- nvinfo : EIATTR_FRAME_SIZE
	.align		4
.L_11260:
        /*107ac*/ 	.byte	0x04, 0x11
        /*107ae*/ 	.short	(.L_11262 - .L_11261)
	.align		4
.L_11261:
        /*107b0*/ 	.word	index@($_ZN7cutlass13device_kernelIN5flash19enable_sm80_to_sm89INS1_16FlashAttnBwdSm80INS1_25CollectiveMainloopBwdSm80ILi2ELi2EN4cute5tupleIJNS5_1CILi128EEES8_NS7_ILi64EEEEEENS_10bfloat16_tEfNS_4arch4Sm80ELb0ELb1ELb1ELb0ELb1ELb0ELb0ELb0ELi2ELi4ELi4ELi4ELb0EEENS1_21CollectiveEpilogueBwdISA_SB_SD_Li256ELb0ELb0ELi2EEENS1_19SingleTileSchedulerILb0ELb0ELb0ELi128EEEEEEEEEvNT_6ParamsE$_ZZN5flash25CollectiveMainloopBwdSm80ILi2ELi2EN4cute5tupleIJNS1_1CILi128EEES4_NS3_ILi64EEEEEEN7cutlass10bfloat16_tEfNS7_4arch4Sm80ELb0ELb1ELb1ELb0ELb1ELb0ELb0ELb0ELi2ELi4ELi4ELi4ELb0EE3mmaINS_16FlashAttnBwdSm80ISB_NS_21CollectiveEpilogueBwdIS6_S8_SA_Li256ELb0ELb0ELi2EEENS_19SingleTileSchedulerILb0ELb0ELb0ELi128EEEE13SharedStorageENS1_6TensorINS1_11ArrayEngineIfLm32EEENS1_6LayoutINS2_IJNS2_IJNS3_ILi2EEESO_EEESO_NS3_ILi4EEEEEENS2_IJNS2_IJNS3_ILi1EEESO_EEESQ_NS3_ILi8EEEEEEEEEEEEbRKNSB_6ParamsERT0_S12_iNS2_IJiiiEEERT_ENKUlvE0_clEv)
        /*107b4*/ 	.word	0x00000000


	//----- nvinfo : EIATTR_FRAME_SIZE
	.align		4
.L_11262:
        /*107b8*/ 	.byte	0x04, 0x11
        /*107ba*/ 	.short	(.L_11264 - .L_11263)
	.align		4
.L_11263:
        /*107bc*/ 	.word	index@($_ZN7cutlass13device_kernelIN5flash19enable_sm80_to_sm89INS1_16FlashAttnBwdSm80INS1_25CollectiveMainloopBwdSm80ILi2ELi2EN4cute5tupleIJNS5_1CILi128EEES8_NS7_ILi64EEEEEENS_10bfloat16_tEfNS_4arch4Sm80ELb0ELb1ELb1ELb0ELb1ELb0ELb0ELb0ELi2ELi4ELi4ELi4ELb0EEENS1_21CollectiveEpilogueBwdISA_SB_SD_Li256ELb0ELb0ELi2EEENS1_19SingleTileSchedulerILb0ELb0ELb0ELi128EEEEEEEEEvNT_6ParamsE$_ZZN5flash25CollectiveMainloopBwdSm80ILi2ELi2EN4cute5tupleIJNS1_1CILi128EEES4_NS3_ILi64EEEEEEN7cutlass10bfloat16_tEfNS7_4arch4Sm80ELb0ELb1ELb1ELb0ELb1ELb0ELb0ELb0ELi2ELi4ELi4ELi4ELb0EE3mmaINS_16FlashAttnBwdSm80ISB_NS_21CollectiveEpilogueBwdIS6_S8_SA_Li256ELb0ELb0ELi2EEENS_19SingleTileSchedulerILb0ELb0ELb0ELi128EEEE13SharedStorageENS1_6TensorINS1_11ArrayEngineIfLm32EEENS1_6LayoutINS2_IJNS2_IJNS3_ILi2EEESO_EEESO_NS3_ILi4EEEEEENS2_IJNS2_IJNS3_ILi1EEESO_EEESQ_NS3_ILi8EEEEEEEEEEEEbRKNSB_6ParamsERT0_S12_iNS2_IJiiiEEERT_ENKUliiE_clEii)
        /*107c0*/ 	.word	0x00000000


	//----- nvinfo : EIATTR_FRAME_SIZE
	.align		4
.L_11264:
        /*107c4*/ 	.byte	0x04, 0x11
        /*107c6*/ 	.short	(.L_11266 - .L_11265)
	.align		4
.L_11265:
        /*107c8*/ 	.word	index@($_ZN7cutlass13device_kernelIN5flash19enable_sm80_to_sm89INS1_16FlashAttnBwdSm80INS1_25CollectiveMainloopBwdSm80ILi2ELi2EN4cute5tupleIJNS5_1CILi128EEES8_NS7_ILi64EEEEEENS_10bfloat16_tEfNS_4arch4Sm80ELb0ELb1ELb1ELb0ELb1ELb0ELb0ELb0ELi2ELi4ELi4ELi4ELb0EEENS1_21CollectiveEpilogueBwdISA_SB_SD_Li256ELb0ELb0ELi2EEENS1_19SingleTileSchedulerILb0ELb0ELb0ELi128EEEEEEEEEvNT_6ParamsE$_ZZN5flash25CollectiveMainloopBwdSm80ILi2ELi2EN4cute5tupleIJNS1_1CILi128EEES4_NS3_ILi64EEEEEEN7cutlass10bfloat16_tEfNS7_4arch4Sm80ELb0ELb1ELb1ELb0ELb1ELb0ELb0ELb0ELi2ELi4ELi4ELi4ELb0EE3mmaINS_16FlashAttnBwdSm80ISB_NS_21CollectiveEpilogueBwdIS6_S8_SA_Li256ELb0ELb0ELi2EEENS_19SingleTileSchedulerILb0ELb0ELb0ELi128EEEE13SharedStorageENS1_6TensorINS1_11ArrayEngineIfLm32EEENS1_6LayoutINS2_IJNS2_IJNS3_ILi2EEESO_EEESO_NS3_ILi4EEEEEENS2_IJNS2_IJNS3_ILi1EEESO_EEESQ_NS3_ILi8EEEEEEEEEEEEbRKNSB_6ParamsERT0_S12_iNS2_IJiiiEEERT_ENKUliiE0_clEii)
        /*107cc*/ 	.word	0x00000000


	//----- nvinfo : EIATTR_FRAME_SIZE
	.align		4
.L_11266:
        /*107d0*/ 	.byte	0x04, 0x11
        /*107d2*/ 	.short	(.L_11268 - .L_11267)
	.align		4
.L_11267:
        /*107d4*/ 	.word	index@($_ZN7cutlass13device_kernelIN5flash19enable_sm80_to_sm89INS1_16FlashAttnBwdSm80INS1_25CollectiveMainloopBwdSm80ILi2ELi2EN4cute5tupleIJNS5_1CILi128EEES8_NS7_ILi64EEEEEENS_10bfloat16_tEfNS_4arch4Sm80ELb0ELb1ELb1ELb0ELb1ELb0ELb0ELb0ELi2ELi4ELi4ELi4ELb0EEENS1_21CollectiveEpilogueBwdISA_SB_SD_Li256ELb0ELb0ELi2EEENS1_19SingleTileSchedulerILb0ELb0ELb0ELi128EEEEEEEEEvNT_6ParamsE$_ZZN5flash25CollectiveMainloopBwdSm80ILi2ELi2EN4cute5tupleIJNS1_1CILi128EEES4_NS3_ILi64EEEEEEN7cutlass10bfloat16_tEfNS7_4arch4Sm80ELb0ELb1ELb1ELb0ELb1ELb0ELb0ELb0ELi2ELi4ELi4ELi4ELb0EE3mmaINS_16FlashAttnBwdSm80ISB_NS_21CollectiveEpilogueBwdIS6_S8_SA_Li256ELb0ELb0ELi2EEENS_19SingleTileSchedulerILb0ELb0ELb0ELi128EEEE13SharedStorageENS1_6TensorINS1_11ArrayEngineIfLm32EEENS1_6LayoutINS2_IJNS2_IJNS3_ILi2EEESO_EEESO_NS3_ILi4EEEEEENS2_IJNS2_IJNS3_ILi1EEESO_EEESQ_NS3_ILi8EEEEEEEEEEEEbRKNSB_6ParamsERT0_S12_iNS2_IJiiiEEERT_ENKUliT_E_clIZSC_ISJ_SX_EbS10_S12_S12_iS13_S15_EUlRS16_iE_EEDaiS16_)
        /*107d8*/ 	.word	0x00000000


	//----- nvinfo : EIATTR_FRAME_SIZE
	.align		4
.L_11268:
        /*107dc*/ 	.byte	0x04, 0x11
        /*107de*/ 	.short	(.L_11270 - .L_11269)
	.align		4
.L_11269:
        /*107e0*/ 	.word	index@($_ZN7cutlass13device_kernelIN5flash19enable_sm80_to_sm89INS1_16FlashAttnBwdSm80INS1_25CollectiveMainloopBwdSm80ILi2ELi2EN4cute5tupleIJNS5_1CILi128EEES8_NS7_ILi64EEEEEENS_10bfloat16_tEfNS_4arch4Sm80ELb0ELb1ELb1ELb0ELb1ELb0ELb0ELb0ELi2ELi4ELi4ELi4ELb0EEENS1_21CollectiveEpilogueBwdISA_SB_SD_Li256ELb0ELb0ELi2EEENS1_19SingleTileSchedulerILb0ELb0ELb0ELi128EEEEEEEEEvNT_6ParamsE$_ZZN5flash25CollectiveMainloopBwdSm80ILi2ELi2EN4cute5tupleIJNS1_1CILi128EEES4_NS3_ILi64EEEEEEN7cutlass10bfloat16_tEfNS7_4arch4Sm80ELb0ELb1ELb1ELb0ELb1ELb0ELb0ELb0ELi2ELi4ELi4ELi4ELb0EE3mmaINS_16FlashAttnBwdSm80ISB_NS_21CollectiveEpilogueBwdIS6_S8_SA_Li256ELb0ELb0ELi2EEENS_19SingleTileSchedulerILb0ELb0ELb0ELi128EEEE13SharedStorageENS1_6TensorINS1_11ArrayEngineIfLm32EEENS1_6LayoutINS2_IJNS2_IJNS3_ILi2EEESO_EEESO_NS3_ILi4EEEEEENS2_IJNS2_IJNS3_ILi1EEESO_EEESQ_NS3_ILi8EEEEEEEEEEEEbRKNSB_6ParamsERT0_S12_iNS2_IJiiiEEERT_ENKUlRT_iE_clINSK_INSL_IfLm64EEENSN_INS2_IJSP_SO_SU_EEESV_EEEEEEDaS17_i)
        /*107e4*/ 	.word	0x00000000


	//----- nvinfo : EIATTR_FRAME_SIZE
	.align		4
.L_11270:
        /*107e8*/ 	.byte	0x04, 0x11
        /*107ea*/ 	.short	(.L_11272 - .L_11271)
	.align		4
.L_11271:
        /*107ec*/ 	.word	index@($_ZN7cutlass13device_kernelIN5flash19enable_sm80_to_sm89INS1_16FlashAttnBwdSm80INS1_25CollectiveMainloopBwdSm80ILi2ELi2EN4cute5tupleIJNS5_1CILi128EEES8_NS7_ILi64EEEEEENS_10bfloat16_tEfNS_4arch4Sm80ELb0ELb1ELb1ELb0ELb1ELb0ELb0ELb0ELi2ELi4ELi4ELi4ELb0EEENS1_21CollectiveEpilogueBwdISA_SB_SD_Li256ELb0ELb0ELi2EEENS1_19SingleTileSchedulerILb0ELb0ELb0ELi128EEEEEEEEEvNT_6ParamsE$_ZZN4cuteplIJiiEJiiEEEDaRKNS_15ArithmeticTupleIJDpT_EEERKNS1_IJDpT0_EEEENKUlDpRKT_E_clIJiiEEEDaSF_)
        /*107f0*/ 	.word	0x00000000


	//----- nvinfo : EIATTR_FRAME_SIZE
	.align		4
.L_11272:
        /*107f4*/ 	.byte	0x04, 0x11
        /*107f6*/ 	.short	(.L_11274 - .L_11273)
	.align		4
.L_11273:
        /*107f8*/ 	.word	index@($_ZN7cutlass13device_kernelIN5flash19enable_sm80_to_sm89INS1_16FlashAttnBwdSm80INS1_25CollectiveMainloopBwdSm80ILi2ELi2EN4cute5tupleIJNS5_1CILi128EEES8_NS7_ILi64EEEEEENS_10bfloat16_tEfNS_4arch4Sm80ELb0ELb1ELb1ELb0ELb1ELb0ELb0ELb0ELi2ELi4ELi4ELi4ELb0EEENS1_21CollectiveEpilogueBwdISA_SB_SD_Li256ELb0ELb0ELi2EEENS1_19SingleTileSchedulerILb0ELb0ELb0ELi128EEEEEEEEEvNT_6ParamsE$_ZZN4cuteplIJiiEJiNS_1CILi0EEEEEEDaRKNS_15ArithmeticTupleIJDpT_EEERKNS3_IJDpT0_EEEENKUlDpRKT_E_clIJiiEEEDaSH_)
        /*107fc*/ 	.word	0x00000000


	//----- nvinfo : EIATTR_FRAME_SIZE
	.align		4
.L_11274:
        /*10800*/ 	.byte	0x04, 0x11
        /*10802*/ 	.short	(.L_11276 - .L_11275)
	.align		4
.L_11275:
        /*10804*/ 	.word	index@($_ZN7cutlass13device_kernelIN5flash19enable_sm80_to_sm89INS1_16FlashAttnBwdSm80INS1_25CollectiveMainloopBwdSm80ILi2ELi2EN4cute5tupleIJNS5_1CILi128EEES8_NS7_ILi64EEEEEENS_10bfloat16_tEfNS_4arch4Sm80ELb0ELb1ELb1ELb0ELb1ELb0ELb0ELb0ELi2ELi4ELi4ELi4ELb0EEENS1_21CollectiveEpilogueBwdISA_SB_SD_Li256ELb0ELb0ELi2EEENS1_19SingleTileSchedulerILb0ELb0ELb0ELi128EEEEEEEEEvNT_6ParamsE$_ZZN4cuteplIJiiEJNS_1CILi0EEES2_EEEDaRKNS_15ArithmeticTupleIJDpT_EEERKNS3_IJDpT0_EEEENKUlDpRKT_E_clIJiiEEEDaSH_)
        /*10808*/ 	.word	0x00000000


	//----- nvinfo : EIATTR_FRAME_SIZE
	.align		4
.L_11276:
        /*1080c*/ 	.byte	0x04, 0x11
        /*1080e*/ 	.short	(.L_11278 - .L_11277)
	.align		4
.L_11277:
        /*10810*/ 	.word	index@($_ZN7cutlass13device_kernelIN5flash19enable_sm80_to_sm89INS1_16FlashAttnBwdSm80INS1_25CollectiveMainloopBwdSm80ILi2ELi2EN4cute5tupleIJNS5_1CILi128EEES8_NS7_ILi64EEEEEENS_10bfloat16_tEfNS_4arch4Sm80ELb0ELb1ELb1ELb0ELb1ELb0ELb0ELb0ELi2ELi4ELi4ELi4ELb0EEENS1_21CollectiveEpilogueBwdISA_SB_SD_Li256ELb0ELb0ELi2EEENS1_19SingleTileSchedulerILb0ELb0ELb0ELi128EEEEEEEEEvNT_6ParamsE$_ZZN4cuteplIJiEJiEEEDaRKNS_15ArithmeticTupleIJDpT_EEERKNS1_IJDpT0_EEEENKUlDpRKT_E_clIJiEEEDaSF_)
        /*10814*/ 	.word	0x00000000


	//----- nvinfo : EIATTR_FRAME_SIZE
	.align		4
.L_11278:
        /*10818*/ 	.byte	0x04, 0x11
        /*1081a*/ 	.short	(.L_11280 - .L_11279)
	.align		4
.L_11279:
        /*1081c*/ 	.word	index@($_ZN7cutlass13device_kernelIN5flash19enable_sm80_to_sm89INS1_16FlashAttnBwdSm80INS1_25CollectiveMainloopBwdSm80ILi2ELi2EN4cute5tupleIJNS5_1CILi128EEES8_NS7_ILi64EEEEEENS_10bfloat16_tEfNS_4arch4Sm80ELb0ELb1ELb1ELb0ELb1ELb0ELb0ELb0ELi2ELi4ELi4ELi4ELb0EEENS1_21CollectiveEpilogueBwdISA_SB_SD_Li256ELb0ELb0ELi2EEENS1_19SingleTileSchedulerILb0ELb0ELb0ELi128EEEEEEEEEvNT_6ParamsE$_ZZN4cuteplIJiEJNS_1CILi0EEEiEEEDaRKNS_15ArithmeticTupleIJDpT_EEERKNS3_IJDpT0_EEEENKUlDpRKT_E_clIJiiEEEDaSH_)
        /*10820*/ 	.word	0x00000000


	//----- nvinfo : EIATTR_FRAME_SIZE
	.align		4
.L_11280:
        /*10824*/ 	.byte	0x04, 0x11
        /*10826*/ 	.short	(.L_11282 - .L_11281)
	.align		4
.L_11281:
        /*10828*/ 	.word	index@($_ZN7cutlass13device_kernelIN5flash19enable_sm80_to_sm89INS1_16FlashAttnBwdSm80INS1_25CollectiveMainloopBwdSm80ILi2ELi2EN4cute5tupleIJNS5_1CILi128EEES8_NS7_ILi64EEEEEENS_10bfloat16_tEfNS_4arch4Sm80ELb0ELb1ELb1ELb0ELb1ELb0ELb0ELb0ELi2ELi4ELi4ELi4ELb0EEENS1_21CollectiveEpilogueBwdISA_SB_SD_Li256ELb0ELb0ELi2EEENS1_19SingleTileSchedulerILb0ELb0ELb0ELi128EEEEEEEEEvNT_6ParamsE$_ZZN4cuteplIJiEJNS_1CILi0EEES2_EEEDaRKNS_15ArithmeticTupleIJDpT_EEERKNS3_IJDpT0_EEEENKUlDpRKT_E_clIJiS2_EEEDaSH_)
        /*1082c*/ 	.word	0x00000000


	//----- nvinfo : EIATTR_FRAME_SIZE
	.align		4
.L_11282:
        /*10830*/ 	.byte	0x04, 0x11
        /*10832*/ 	.short	(.L_11284 - .L_11283)
	.align		4
.L_11283:
        /*10834*/ 	.word	index@($_ZN7cutlass13device_kernelIN5flash19enable_sm80_to_sm89INS1_16FlashAttnBwdSm80INS1_25CollectiveMainloopBwdSm80ILi2ELi2EN4cute5tupleIJNS5_1CILi128EEES8_NS7_ILi64EEEEEENS_10bfloat16_tEfNS_4arch4Sm80ELb0ELb1ELb1ELb0ELb1ELb0ELb0ELb0ELi2ELi4ELi4ELi4ELb0EEENS1_21CollectiveEpilogueBwdISA_SB_SD_Li256ELb0ELb0ELi2EEENS1_19SingleTileSchedulerILb0ELb0ELb0ELi128EEEEEEEEEvNT_6ParamsE$_ZZN4cuteplIJiEJNS_1CILi0EEEEEEDaRKNS_15ArithmeticTupleIJDpT_EEERKNS3_IJDpT0_EEEENKUlDpRKT_E_clIJiEEEDaSH_)
        /*10838*/ 	.word	0x00000000


	//----- nvinfo : EIATTR_FRAME_SIZE
	.align		4
.L_11284:
        /*1083c*/ 	.byte	0x04, 0x11
        /*1083e*/ 	.short	(.L_11286 - .L_11285)
	.align		4
.L_11285:
        /*10840*/ 	.word	index@($_ZN7cutlass13device_kernelIN5flash19enable_sm80_to_sm89INS1_16FlashAttnBwdSm80INS1_25CollectiveMainloopBwdSm80ILi2ELi2EN4cute5tupleIJNS5_1CILi128EEES8_NS7_ILi64EEEEEENS_10bfloat16_tEfNS_4arch4Sm80ELb0ELb1ELb1ELb0ELb1ELb0ELb0ELb0ELi2ELi4ELi4ELi4ELb0EEENS1_21CollectiveEpilogueBwdISA_SB_SD_Li256ELb0ELb0ELi2EEENS1_19SingleTileSchedulerILb0ELb0ELb0ELi128EEEEEEEEEvNT_6ParamsE$_ZZN4cuteplIJNS_1CILi0EEEiEJiEEEDaRKNS_15ArithmeticTupleIJDpT_EEERKNS3_IJDpT0_EEEENKUlDpRKT_E_clIJiiEEEDaSH_)
        /*10844*/ 	.word	0x00000000


	//----- nvinfo : EIATTR_FRAME_SIZE
	.align		4
.L_11286:
        /*10848*/ 	.byte	0x04, 0x11
        /*1084a*/ 	.short	(.L_11288 - .L_11287)
	.align		4
.L_11287:
        /*1084c*/ 	.word	index@($_ZN7cutlass13device_kernelIN5flash19enable_sm80_to_sm89INS1_16FlashAttnBwdSm80INS1_25CollectiveMainloopBwdSm80ILi2ELi2EN4cute5tupleIJNS5_1CILi128EEES8_NS7_ILi64EEEEEENS_10bfloat16_tEfNS_4arch4Sm80ELb0ELb1ELb1ELb0ELb1ELb0ELb0ELb0ELi2ELi4ELi4ELi4ELb0EEENS1_21CollectiveEpilogueBwdISA_SB_SD_Li256ELb0ELb0ELi2EEENS1_19SingleTileSchedulerILb0ELb0ELb0ELi128EEEEEEEEEvNT_6ParamsE$_ZZN4cuteplIJNS_1CILi0EEEiEJS2_iEEEDaRKNS_15ArithmeticTupleIJDpT_EEERKNS3_IJDpT0_EEEENKUlDpRKT_E_clIJS2_iEEEDaSH_)
        /*10850*/ 	.word	0x00000000


	//----- nvinfo : EIATTR_FRAME_SIZE
	.align		4
.L_11288:
        /*10854*/ 	.byte	0x04, 0x11
        /*10856*/ 	.short	(.L_11290 - .L_11289)
	.align		4
.L_11289:
        /*10858*/ 	.word	index@($_ZN7cutlass13device_kernelIN5flash19enable_sm80_to_sm89INS1_16FlashAttnBwdSm80INS1_25CollectiveMainloopBwdSm80ILi2ELi2EN4cute5tupleIJNS5_1CILi128EEES8_NS7_ILi64EEEEEENS_10bfloat16_tEfNS_4arch4Sm80ELb0ELb1ELb1ELb0ELb1ELb0ELb0ELb0ELi2ELi4ELi4ELi4ELb0EEENS1_21CollectiveEpilogueBwdISA_SB_SD_Li256ELb0ELb0ELi2EEENS1_19SingleTileSchedulerILb0ELb0ELb0ELi128EEEEEEEEEvNT_6ParamsE$_ZZN4cuteplIJNS_1CILi0EEES2_EJiiEEEDaRKNS_15ArithmeticTupleIJDpT_EEERKNS3_IJDpT0_EEEENKUlDpRKT_E_clIJiiEEEDaSH_)
        /*1085c*/ 	.word	0x00000000


	//----- nvinfo : EIATTR_FRAME_SIZE
	.align		4
.L_11290:
        /*10860*/ 	.byte	0x04, 0x11
        /*10862*/ 	.short	(.L_11292 - .L_11291)
	.align		4
.L_11291:
        /*10864*/ 	.word	index@($_ZN7cutlass13device_kernelIN5flash19enable_sm80_to_sm89INS1_16FlashAttnBwdSm80INS1_25CollectiveMainloopBwdSm80ILi2ELi2EN4cute5tupleIJNS5_1CILi128EEES8_NS7_ILi64EEEEEENS_10bfloat16_tEfNS_4arch4Sm80ELb0ELb1ELb1ELb0ELb1ELb0ELb0ELb0ELi2ELi4ELi4ELi4ELb0EEENS1_21CollectiveEpilogueBwdISA_SB_SD_Li256ELb0ELb0ELi2EEENS1_19SingleTileSchedulerILb0ELb0ELb0ELi128EEEEEEEEEvNT_6ParamsE$_ZZN4cuteplIJNS_1CILi0EEES2_EJiS2_EEEDaRKNS_15ArithmeticTupleIJDpT_EEERKNS3_IJDpT0_EEEENKUlDpRKT_E_clIJiS2_EEEDaSH_)
        /*10868*/ 	.word	0x00000000


	//----- nvinfo : EIATTR_FRAME_SIZE
	.align		4
.L_11292:
        /*1086c*/ 	.byte	0x04, 0x11
        /*1086e*/ 	.short	(.L_11294 - .L_11293)
	.align		4
.L_11293:
        /*10870*/ 	.word	index@($_ZN7cutlass13device_kernelIN5flash19enable_sm80_to_sm89INS1_16FlashAttnBwdSm80INS1_25CollectiveMainloopBwdSm80ILi2ELi2EN4cute5tupleIJNS5_1CILi128EEES8_NS7_ILi64EEEEEENS_10bfloat16_tEfNS_4arch4Sm80ELb0ELb1ELb1ELb0ELb1ELb0ELb0ELb0ELi2ELi4ELi4ELi4ELb0EEENS1_21CollectiveEpilogueBwdISA_SB_SD_Li256ELb0ELb0ELi2EEENS1_19SingleTileSchedulerILb0ELb0ELb0ELi128EEEEEEEEEvNT_6ParamsE$_ZZN4cuteplIJNS_1CILi0EEES2_EJiEEEDaRKNS_15ArithmeticTupleIJDpT_EEERKNS3_IJDpT0_EEEENKUlDpRKT_E_clIJiS2_EEEDaSH_)
        /*10874*/ 	.word	0x00000000


	//----- nvinfo : EIATTR_FRAME_SIZE
	.align		4
.L_11294:
        /*10878*/ 	.byte	0x04, 0x11
        /*1087a*/ 	.short	(.L_11296 - .L_11295)
	.align		4
.L_11295:
        /*1087c*/ 	.word	index@($_ZN7cutlass13device_kernelIN5flash19enable_sm80_to_sm89INS1_16FlashAttnBwdSm80INS1_25CollectiveMainloopBwdSm80ILi2ELi2EN4cute5tupleIJNS5_1CILi128EEES8_NS7_ILi64EEEEEENS_10bfloat16_tEfNS_4arch4Sm80ELb0ELb1ELb1ELb0ELb1ELb0ELb0ELb0ELi2ELi4ELi4ELi4ELb0EEENS1_21CollectiveEpilogueBwdISA_SB_SD_Li256ELb0ELb0ELi2EEENS1_19SingleTileSchedulerILb0ELb0ELb0ELi128EEEEEEEEEvNT_6ParamsE$_ZZN4cute9transformINS_5tupleIJiiiNS_1CILi0EEEEEENS1_IJNS2_ILi32EEENS2_ILi4EEENS2_ILi2EEENS2_ILi1EEEEEENS1_IJS8_S8_S8_S8_EEEZNS_7crd2crdIS4_S9_SA_EEDaRKT_RKT0_RKT1_EUlRKT_RKT0_RKT1_E_EEDaSE_SH_SK_OT2_ENKUlDpSN_E_clIJiiiS3_EEEDaSX_)
        /*10880*/ 	.word	0x00000000


	//----- nvinfo : EIATTR_FRAME_SIZE
	.align		4
.L_11296:
        /*10884*/ 	.byte	0x04, 0x11
        /*10886*/ 	.short	(.L_11298 - .L_11297)
	.align		4
.L_11297:
        /*10888*/ 	.word	index@($_ZN7cutlass13device_kernelIN5flash19enable_sm80_to_sm89INS1_16FlashAttnBwdSm80INS1_25CollectiveMainloopBwdSm80ILi2ELi2EN4cute5tupleIJNS5_1CILi128EEES8_NS7_ILi64EEEEEENS_10bfloat16_tEfNS_4arch4Sm80ELb0ELb1ELb1ELb0ELb1ELb0ELb0ELb0ELi2ELi4ELi4ELi4ELb0EEENS1_21CollectiveEpilogueBwdISA_SB_SD_Li256ELb0ELb0ELi2EEENS1_19SingleTileSchedulerILb0ELb0ELb0ELi128EEEEEEEEEvNT_6ParamsE$_ZZN4cute9transformINS_5tupleIJiiNS_1CILi0EEEEEENS1_IJNS1_IJNS2_ILi4EEENS2_ILi8EEEEEES5_NS2_ILi1EEEEEEZNS_7idx2crdIS4_S9_EEDaRKT_RKT0_EUlRKT_RKT0_E_EEDaSD_SG_OT1_ENKUlDpSJ_E_clIJNS1_IJiiEEEiS3_EEEDaSQ_)
        /*1088c*/ 	.word	0x00000000


	//----- nvinfo : EIATTR_FRAME_SIZE
	.align		4
.L_11298:
        /*10890*/ 	.byte	0x04, 0x11
        /*10892*/ 	.short	(.L_11300 - .L_11299)
	.align		4
.L_11299:
        /*10894*/ 	.word	index@($_ZN7cutlass13device_kernelIN5flash19enable_sm80_to_sm89INS1_16FlashAttnBwdSm80INS1_25CollectiveMainloopBwdSm80ILi2ELi2EN4cute5tupleIJNS5_1CILi128EEES8_NS7_ILi64EEEEEENS_10bfloat16_tEfNS_4arch4Sm80ELb0ELb1ELb1ELb0ELb1ELb0ELb0ELb0ELi2ELi4ELi4ELi4ELb0EEENS1_21CollectiveEpilogueBwdISA_SB_SD_Li256ELb0ELb0ELi2EEENS1_19SingleTileSchedulerILb0ELb0ELb0ELi128EEEEEEEEEvNT_6ParamsE$_ZZN4cute9transformINS_5tupleIJiiNS_1CILi0EEEEEENS1_IJNS1_IJNS2_ILi4EEENS2_ILi8EEEEEENS2_ILi2EEENS2_ILi1EEEEEEZNS_7idx2crdIS4_SA_EEDaRKT_RKT0_EUlRKT_RKT0_E_EEDaSE_SH_OT1_ENKUlDpSK_E_clIJNS1_IJiiEEEiS3_EEEDaSR_)
        /*10898*/ 	.word	0x00000000


	//----- nvinfo : EIATTR_FRAME_SIZE
	.align		4
.L_11300:
        /*1089c*/ 	.byte	0x04, 0x11
        /*1089e*/ 	.short	(.L_11302 - .L_11301)
	.align		4
.L_11301:
        /*108a0*/ 	.word	index@($_ZN7cutlass13device_kernelIN5flash19enable_sm80_to_sm89INS1_16FlashAttnBwdSm80INS1_25CollectiveMainloopBwdSm80ILi2ELi2EN4cute5tupleIJNS5_1CILi128EEES8_NS7_ILi64EEEEEENS_10bfloat16_tEfNS_4arch4Sm80ELb0ELb1ELb1ELb0ELb1ELb0ELb0ELb0ELi2ELi4ELi4ELi4ELb0EEENS1_21CollectiveEpilogueBwdISA_SB_SD_Li256ELb0ELb0ELi2EEENS1_19SingleTileSchedulerILb0ELb0ELb0ELi128EEEEEEEEEvNT_6ParamsE$_ZZN4cute9transformINS_5tupleIJNS_1CILi32EEENS2_ILi4EEENS2_ILi2EEENS2_ILi1EEEEEENS1_IJS6_S3_NS2_ILi128EEENS2_ILi0EEEEEEZNS_7idx2crdIiS7_SA_EEDaRKT_RKT0_RKT1_EUlRKT_RKT0_E_EEDaSE_SH_OSI_ENKUlDpSN_E_clIJiiiS9_EEEDaST_)
        /*108a4*/ 	.word	0x00000000


	//----- nvinfo : EIATTR_FRAME_SIZE
	.align		4
.L_11302:
        /*108a8*/ 	.byte	0x04, 0x11
        /*108aa*/ 	.short	(.L_11304 - .L_11303)
	.align		4
.L_11303:
        /*108ac*/ 	.word	index@($_ZN7cutlass13device_kernelIN5flash19enable_sm80_to_sm89INS1_16FlashAttnBwdSm80INS1_25CollectiveMainloopBwdSm80ILi2ELi2EN4cute5tupleIJNS5_1CILi128EEES8_NS7_ILi64EEEEEENS_10bfloat16_tEfNS_4arch4Sm80ELb0ELb1ELb1ELb0ELb1ELb0ELb0ELb0ELi2ELi4ELi4ELi4ELb0EEENS1_21CollectiveEpilogueBwdISA_SB_SD_Li256ELb0ELb0ELi2EEENS1_19SingleTileSchedulerILb0ELb0ELb0ELi128EEEEEEEEEvNT_6ParamsE$_ZZN4cute9transformINS_15ArithmeticTupleIJiiEEEZNS_14transform_leafIS2_NS_8identityEEEDaRKT_OT0_EUlRKT_E_EEDaS7_S9_ENKUlDpSC_E_clIJiiEEEDaSE_)
        /*108b0*/ 	.word	0x00000000


	//----- nvinfo : EIATTR_FRAME_SIZE
	.align		4
.L_11304:
        /*108b4*/ 	.byte	0x04, 0x11
        /*108b6*/ 	.short	(.L_11306 - .L_11305)
	.align		4
.L_11305:
        /*108b8*/ 	.word	index@($_ZN7cutlass13device_kernelIN5flash19enable_sm80_to_sm89INS1_16FlashAttnBwdSm80INS1_25CollectiveMainloopBwdSm80ILi2ELi2EN4cute5tupleIJNS5_1CILi128EEES8_NS7_ILi64EEEEEENS_10bfloat16_tEfNS_4arch4Sm80ELb0ELb1ELb1ELb0ELb1ELb0ELb0ELb0ELi2ELi4ELi4ELi4ELb0EEENS1_21CollectiveEpilogueBwdISA_SB_SD_Li256ELb0ELb0ELi2EEENS1_19SingleTileSchedulerILb0ELb0ELb0ELi128EEEEEEEEEvNT_6ParamsE$_ZZN4cute7idx2crdIiNS_5tupleIJNS_1CILi32EEENS2_ILi4EEENS2_ILi2EEENS2_ILi1EEEEEENS1_IJS6_S3_NS2_ILi128EEENS2_ILi0EEEEEEEEDaRKT_RKT0_RKT1_ENKUlRKT_RKT0_E_clIS5_S8_EEDaSM_SP_)
        /*108bc*/ 	.word	0x00000000


	//----- nvinfo : EIATTR_FRAME_SIZE
	.align		4
.L_11306:
        /*108c0*/ 	.byte	0x04, 0x11
        /*108c2*/ 	.short	(.L_11308 - .L_11307)
	.align		4
.L_11307:
        /*108c4*/ 	.word	index@($_ZN7cutlass13device_kernelIN5flash19enable_sm80_to_sm89INS1_16FlashAttnBwdSm80INS1_25CollectiveMainloopBwdSm80ILi2ELi2EN4cute5tupleIJNS5_1CILi128EEES8_NS7_ILi64EEEEEENS_10bfloat16_tEfNS_4arch4Sm80ELb0ELb1ELb1ELb0ELb1ELb0ELb0ELb0ELi2ELi4ELi4ELi4ELb0EEENS1_21CollectiveEpilogueBwdISA_SB_SD_Li256ELb0ELb0ELi2EEENS1_19SingleTileSchedulerILb0ELb0ELb0ELi128EEEEEEEEEvNT_6ParamsE$_ZZN4cute7idx2crdIiNS_5tupleIJNS_1CILi32EEENS2_ILi4EEENS2_ILi2EEENS2_ILi1EEEEEENS1_IJS6_S3_NS2_ILi128EEENS2_ILi0EEEEEEEEDaRKT_RKT0_RKT1_ENKUlRKT_RKT0_E_clIS4_S3_EEDaSM_SP_)
        /*108c8*/ 	.word	0x00000000


	//----- nvinfo : EIATTR_FRAME_SIZE
	.align		4
.L_11308:
        /*108cc*/ 	.byte	0x04, 0x11
        /*108ce*/ 	.short	(.L_11310 - .L_11309)
	.align		4
.L_11309:
        /*108d0*/ 	.word	index@($_ZN7cutlass13device_kernelIN5flash19enable_sm80_to_sm89INS1_16FlashAttnBwdSm80INS1_25CollectiveMainloopBwdSm80ILi2ELi2EN4cute5tupleIJNS5_1CILi128EEES8_NS7_ILi64EEEEEENS_10bfloat16_tEfNS_4arch4Sm80ELb0ELb1ELb1ELb0ELb1ELb0ELb0ELb0ELi2ELi4ELi4ELi4ELb0EEENS1_21CollectiveEpilogueBwdISA_SB_SD_Li256ELb0ELb0ELi2EEENS1_19SingleTileSchedulerILb0ELb0ELb0ELi128EEEEEEEEEvNT_6ParamsE$_ZZN4cute7idx2crdIiNS_5tupleIJNS_1CILi32EEENS2_ILi4EEENS2_ILi2EEENS2_ILi1EEEEEENS1_IJS6_S3_NS2_ILi128EEENS2_ILi0EEEEEEEEDaRKT_RKT0_RKT1_ENKUlRKT_RKT0_E_clIS3_S6_EEDaSM_SP_)
        /*108d4*/ 	.word	0x00000000


	//----- nvinfo : EIATTR_FRAME_SIZE
	.align		4
.L_11310:
        /*108d8*/ 	.byte	0x04, 0x11
        /*108da*/ 	.short	(.L_11312 - .L_11311)
	.align		4
.L_11311:
        /*108dc*/ 	.word	index@($_ZN7cutlass13device_kernelIN5flash19enable_sm80_to_sm89INS1_16FlashAttnBwdSm80INS1_25CollectiveMainloopBwdSm80ILi2ELi2EN4cute5tupleIJNS5_1CILi128EEES8_NS7_ILi64EEEEEENS_10bfloat16_tEfNS_4arch4Sm80ELb0ELb1ELb1ELb0ELb1ELb0ELb0ELb0ELi2ELi4ELi4ELi4ELb0EEENS1_21CollectiveEpilogueBwdISA_SB_SD_Li256ELb0ELb0ELi2EEENS1_19SingleTileSchedulerILb0ELb0ELb0ELi128EEEEEEEEEvNT_6ParamsE$_ZZN4cute7idx2crdINS_5tupleIJiiNS_1CILi0EEEEEENS1_IJNS1_IJNS2_ILi4EEENS2_ILi8EEEEEES5_NS2_ILi1EEEEEEEEDaRKT_RKT0_ENKUlRKT_RKT0_E_clIiS7_EEDaSI_SL_)
        /*108e0*/ 	.word	0x00000000


	//----- nvinfo : EIATTR_FRAME_SIZE
	.align		4
.L_11312:
        /*108e4*/ 	.byte	0x04, 0x11
        /*108e6*/ 	.short	(.L_11314 - .L_11313)
	.align		4
.L_11313:
        /*108e8*/ 	.word	index@($_ZN7cutlass13device_kernelIN5flash19enable_sm80_to_sm89INS1_16FlashAttnBwdSm80INS1_25CollectiveMainloopBwdSm80ILi2ELi2EN4cute5tupleIJNS5_1CILi128EEES8_NS7_ILi64EEEEEENS_10bfloat16_tEfNS_4arch4Sm80ELb0ELb1ELb1ELb0ELb1ELb0ELb0ELb0ELi2ELi4ELi4ELi4ELb0EEENS1_21CollectiveEpilogueBwdISA_SB_SD_Li256ELb0ELb0ELi2EEENS1_19SingleTileSchedulerILb0ELb0ELb0ELi128EEEEEEEEEvNT_6ParamsE$_ZZN4cute7idx2crdINS_5tupleIJiiNS_1CILi0EEEEEENS1_IJNS1_IJNS2_ILi4EEENS2_ILi8EEEEEES5_NS2_ILi1EEEEEEEEDaRKT_RKT0_ENKUlRKT_RKT0_E_clIiS5_EEDaSI_SL_)
        /*108ec*/ 	.word	0x00000000


	//----- nvinfo : EIATTR_FRAME_SIZE
	.align		4
.L_11314:
        /*108f0*/ 	.byte	0x04, 0x11
        /*108f2*/ 	.short	(.L_11316 - .L_11315)
	.align		4
.L_11315:
        /*108f4*/ 	.word	index@($_ZN7cutlass13device_kernelIN5flash19enable_sm80_to_sm89INS1_16FlashAttnBwdSm80INS1_25CollectiveMainloopBwdSm80ILi2ELi2EN4cute5tupleIJNS5_1CILi128EEES8_NS7_ILi64EEEEEENS_10bfloat16_tEfNS_4arch4Sm80ELb0ELb1ELb1ELb0ELb1ELb0ELb0ELb0ELi2ELi4ELi4ELi4ELb0EEENS1_21CollectiveEpilogueBwdISA_SB_SD_Li256ELb0ELb0ELi2EEENS1_19SingleTileSchedulerILb0ELb0ELb0ELi128EEEEEEEEEvNT_6ParamsE$_ZZN4cute7idx2crdINS_5tupleIJiiNS_1CILi0EEEEEENS1_IJNS1_IJNS2_ILi4EEENS2_ILi8EEEEEENS2_ILi2EEENS2_ILi1EEEEEEEEDaRKT_RKT0_ENKUlRKT_RKT0_E_clIiS8_EEDaSJ_SM_)
        /*108f8*/ 	.word	0x00000000


	//----- nvinfo : EIATTR_FRAME_SIZE
	.align		4
.L_11316:
        /*108fc*/ 	.byte	0x04, 0x11
        /*108fe*/ 	.short	(.L_11318 - .L_11317)
	.align		4
.L_11317:
        /*10900*/ 	.word	index@($_ZN7cutlass13device_kernelIN5flash19enable_sm80_to_sm89INS1_16FlashAttnBwdSm80INS1_25CollectiveMainloopBwdSm80ILi2ELi2EN4cute5tupleIJNS5_1CILi128EEES8_NS7_ILi64EEEEEENS_10bfloat16_tEfNS_4arch4Sm80ELb0ELb1ELb1ELb0ELb1ELb0ELb0ELb0ELi2ELi4ELi4ELi4ELb0EEENS1_21CollectiveEpilogueBwdISA_SB_SD_Li256ELb0ELb0ELi2EEENS1_19SingleTileSchedulerILb0ELb0ELb0ELi128EEEEEEEEEvNT_6ParamsE$_ZZN4cute7idx2crdINS_5tupleIJiiNS_1CILi0EEEEEENS1_IJNS1_IJNS2_ILi4EEENS2_ILi8EEEEEENS2_ILi2EEENS2_ILi1EEEEEEEEDaRKT_RKT0_ENKUlRKT_RKT0_E_clIiS7_EEDaSJ_SM_)
        /*10904*/ 	.word	0x00000000


	//----- nvinfo : EIATTR_FRAME_SIZE
	.align		4
.L_11318:
        /*10908*/ 	.byte	0x04, 0x11
        /*1090a*/ 	.short	(.L_11320 - .L_11319)
	.align		4
.L_11319:
        /*1090c*/ 	.word	index@($_ZN7cutlass13device_kernelIN5flash19enable_sm80_to_sm89INS1_16FlashAttnBwdSm80INS1_25CollectiveMainloopBwdSm80ILi2ELi2EN4cute5tupleIJNS5_1CILi128EEES8_NS7_ILi64EEEEEENS_10bfloat16_tEfNS_4arch4Sm80ELb0ELb1ELb1ELb0ELb1ELb0ELb0ELb0ELi2ELi4ELi4ELi4ELb0EEENS1_21CollectiveEpilogueBwdISA_SB_SD_Li256ELb0ELb0ELi2EEENS1_19SingleTileSchedulerILb0ELb0ELb0ELi128EEEEEEEEEvNT_6ParamsE$_ZZN4cute7flattenINS_5tupleIJNS_1CILi1EEENS1_IJiiiEEENS2_ILi64EEENS1_IJNS2_ILi72EEENS2_ILi144EEENS2_ILi288EEEEEENS2_ILi512EEEEEEEEDaRKT_ENKUlRKT_E_clIS4_EEDaSH_)
        /*10910*/ 	.word	0x00000000


	//----- nvinfo : EIATTR_FRAME_SIZE
	.align		4
.L_11320:
        /*10914*/ 	.byte	0x04, 0x11
        /*10916*/ 	.short	(.L_11322 - .L_11321)
	.align		4
.L_11321:
        /*10918*/ 	.word	index@($_ZN7cutlass13device_kernelIN5flash19enable_sm80_to_sm89INS1_16FlashAttnBwdSm80INS1_25CollectiveMainloopBwdSm80ILi2ELi2EN4cute5tupleIJNS5_1CILi128EEES8_NS7_ILi64EEEEEENS_10bfloat16_tEfNS_4arch4Sm80ELb0ELb1ELb1ELb0ELb1ELb0ELb0ELb0ELi2ELi4ELi4ELi4ELb0EEENS1_21CollectiveEpilogueBwdISA_SB_SD_Li256ELb0ELb0ELi2EEENS1_19SingleTileSchedulerILb0ELb0ELb0ELi128EEEEEEEEEvNT_6ParamsE$_ZZN4cute7flattenINS_5tupleIJNS_1CILi1EEENS1_IJNS2_ILi8EEEiiEEENS2_ILi64EEENS1_IJiNS2_ILi144EEENS2_ILi288EEEEEENS2_ILi512EEEEEEEEDaRKT_ENKUlRKT_E_clIS9_EEDaSH_)
        /*1091c*/ 	.word	0x00000000


	//----- nvinfo : EIATTR_FRAME_SIZE
	.align		4
.L_11322:
        /*10920*/ 	.byte	0x04, 0x11
        /*10922*/ 	.short	(.L_11324 - .L_11323)
	.align		4
.L_11323:
        /*10924*/ 	.word	index@($_ZN7cutlass13device_kernelIN5flash19enable_sm80_to_sm89INS1_16FlashAttnBwdSm80INS1_25CollectiveMainloopBwdSm80ILi2ELi2EN4cute5tupleIJNS5_1CILi128EEES8_NS7_ILi64EEEEEENS_10bfloat16_tEfNS_4arch4Sm80ELb0ELb1ELb1ELb0ELb1ELb0ELb0ELb0ELi2ELi4ELi4ELi4ELb0EEENS1_21CollectiveEpilogueBwdISA_SB_SD_Li256ELb0ELb0ELi2EEENS1_19SingleTileSchedulerILb0ELb0ELb0ELi128EEEEEEEEEvNT_6ParamsE$_ZZN4cute7flattenINS_5tupleIJNS_1CILi1EEENS1_IJNS2_ILi8EEEiiEEENS2_ILi64EEENS1_IJiNS2_ILi144EEENS2_ILi288EEEEEENS2_ILi512EEEEEEEEDaRKT_ENKUlRKT_E_clIS5_EEDaSH_)
        /*10928*/ 	.word	0x00000000


	//----- nvinfo : EIATTR_FRAME_SIZE
	.align		4
.L_11324:
        /*1092c*/ 	.byte	0x04, 0x11
        /*1092e*/ 	.short	(.L_11326 - .L_11325)
	.align		4
.L_11325:
        /*10930*/ 	.word	index@($_ZN7cutlass13device_kernelIN5flash19enable_sm80_to_sm89INS1_16FlashAttnBwdSm80INS1_25CollectiveMainloopBwdSm80ILi2ELi2EN4cute5tupleIJNS5_1CILi128EEES8_NS7_ILi64EEEEEENS_10bfloat16_tEfNS_4arch4Sm80ELb0ELb1ELb1ELb0ELb1ELb0ELb0ELb0ELi2ELi4ELi4ELi4ELb0EEENS1_21CollectiveEpilogueBwdISA_SB_SD_Li256ELb0ELb0ELi2EEENS1_19SingleTileSchedulerILb0ELb0ELb0ELi128EEEEEEEEEvNT_6ParamsE$_ZZN4cute7flattenINS_5tupleIJNS1_IJNS_1CILi0EEENS1_IJNS2_ILi1EEENS2_ILi512EEEiEEEEEENS2_ILi4096EEENS1_IJiNS2_ILi8192EEEEEEEEEEEDaRKT_ENKUlRKT_E_clISA_EEDaSH_)
        /*10934*/ 	.word	0x00000000


	//----- nvinfo : EIATTR_FRAME_SIZE
	.align		4
.L_11326:
        /*10938*/ 	.byte	0x04, 0x11
        /*1093a*/ 	.short	(.L_11328 - .L_11327)
	.align		4
.L_11327:
        /*1093c*/ 	.word	index@($_ZN7cutlass13device_kernelIN5flash19enable_sm80_to_sm89INS1_16FlashAttnBwdSm80INS1_25CollectiveMainloopBwdSm80ILi2ELi2EN4cute5tupleIJNS5_1CILi128EEES8_NS7_ILi64EEEEEENS_10bfloat16_tEfNS_4arch4Sm80ELb0ELb1ELb1ELb0ELb1ELb0ELb0ELb0ELi2ELi4ELi4ELi4ELb0EEENS1_21CollectiveEpilogueBwdISA_SB_SD_Li256ELb0ELb0ELi2EEENS1_19SingleTileSchedulerILb0ELb0ELb0ELi128EEEEEEEEEvNT_6ParamsE$_ZZN4cute7flattenINS_5tupleIJNS1_IJNS_1CILi0EEENS1_IJNS2_ILi1EEENS2_ILi512EEEiEEEEEENS2_ILi4096EEENS1_IJiNS2_ILi8192EEEEEEEEEEEDaRKT_ENKUlRKT_E_clIS7_EEDaSH_)
        /*10940*/ 	.word	0x00000000


	//----- nvinfo : EIATTR_FRAME_SIZE
	.align		4
.L_11328:
        /*10944*/ 	.byte	0x04, 0x11
        /*10946*/ 	.short	(.L_11330 - .L_11329)
	.align		4
.L_11329:
        /*10948*/ 	.word	index@($_ZN7cutlass13device_kernelIN5flash19enable_sm80_to_sm89INS1_16FlashAttnBwdSm80INS1_25CollectiveMainloopBwdSm80ILi2ELi2EN4cute5tupleIJNS5_1CILi128EEES8_NS7_ILi64EEEEEENS_10bfloat16_tEfNS_4arch4Sm80ELb0ELb1ELb1ELb0ELb1ELb0ELb0ELb0ELi2ELi4ELi4ELi4ELb0EEENS1_21CollectiveEpilogueBwdISA_SB_SD_Li256ELb0ELb0ELi2EEENS1_19SingleTileSchedulerILb0ELb0ELb0ELi128EEEEEEEEEvNT_6ParamsE$_ZZN4cute7crd2crdINS_5tupleIJiiiNS_1CILi0EEEEEENS1_IJNS2_ILi32EEENS2_ILi4EEENS2_ILi2EEENS2_ILi1EEEEEENS1_IJS8_S8_S8_S8_EEEEEDaRKT_RKT0_RKT1_ENKUlRKT_RKT0_RKT1_E_clIiS7_S8_EEDaSM_SP_SS_)
        /*1094c*/ 	.word	0x00000000


	//----- nvinfo : EIATTR_FRAME_SIZE
	.align		4
.L_11330:
        /*10950*/ 	.byte	0x04, 0x11
        /*10952*/ 	.short	(.L_11332 - .L_11331)
	.align		4
.L_11331:
        /*10954*/ 	.word	index@($_ZN7cutlass13device_kernelIN5flash19enable_sm80_to_sm89INS1_16FlashAttnBwdSm80INS1_25CollectiveMainloopBwdSm80ILi2ELi2EN4cute5tupleIJNS5_1CILi128EEES8_NS7_ILi64EEEEEENS_10bfloat16_tEfNS_4arch4Sm80ELb0ELb1ELb1ELb0ELb1ELb0ELb0ELb0ELi2ELi4ELi4ELi4ELb0EEENS1_21CollectiveEpilogueBwdISA_SB_SD_Li256ELb0ELb0ELi2EEENS1_19SingleTileSchedulerILb0ELb0ELb0ELi128EEEEEEEEEvNT_6ParamsE$_ZZN4cute7crd2crdINS_5tupleIJiiiNS_1CILi0EEEEEENS1_IJNS2_ILi32EEENS2_ILi4EEENS2_ILi2EEENS2_ILi1EEEEEENS1_IJS8_S8_S8_S8_EEEEEDaRKT_RKT0_RKT1_ENKUlRKT_RKT0_RKT1_E_clIiS6_S8_EEDaSM_SP_SS_)
        /*10958*/ 	.word	0x00000000


	//----- nvinfo : EIATTR_FRAME_SIZE
	.align		4
.L_11332:
        /*1095c*/ 	.byte	0x04, 0x11
        /*1095e*/ 	.short	(.L_11334 - .L_11333)
	.align		4
.L_11333:
        /*10960*/ 	.word	index@($_ZN7cutlass13device_kernelIN5flash19enable_sm80_to_sm89INS1_16FlashAttnBwdSm80INS1_25CollectiveMainloopBwdSm80ILi2ELi2EN4cute5tupleIJNS5_1CILi128EEES8_NS7_ILi64EEEEEENS_10bfloat16_tEfNS_4arch4Sm80ELb0ELb1ELb1ELb0ELb1ELb0ELb0ELb0ELi2ELi4ELi4ELi4ELb0EEENS1_21CollectiveEpilogueBwdISA_SB_SD_Li256ELb0ELb0ELi2EEENS1_19SingleTileSchedulerILb0ELb0ELb0ELi128EEEEEEEEEvNT_6ParamsE$_ZZN4cute7crd2crdINS_5tupleIJiiiNS_1CILi0EEEEEENS1_IJNS2_ILi32EEENS2_ILi4EEENS2_ILi2EEENS2_ILi1EEEEEENS1_IJS8_S8_S8_S8_EEEEEDaRKT_RKT0_RKT1_ENKUlRKT_RKT0_RKT1_E_clIiS5_S8_EEDaSM_SP_SS_)
        /*10964*/ 	.word	0x00000000


	//----- nvinfo : EIATTR_FRAME_SIZE
	.align		4
.L_11334:
        /*10968*/ 	.byte	0x04, 0x11
        /*1096a*/ 	.short	(.L_11336 - .L_11335)
	.align		4
.L_11335:
        /*1096c*/ 	.word	index@($_ZN7cutlass13device_kernelIN5flash19enable_sm80_to_sm89INS1_16FlashAttnBwdSm80INS1_25CollectiveMainloopBwdSm80ILi2ELi2EN4cute5tupleIJNS5_1CILi128EEES8_NS7_ILi64EEEEEENS_10bfloat16_tEfNS_4arch4Sm80ELb0ELb1ELb1ELb0ELb1ELb0ELb0ELb0ELi2ELi4ELi4ELi4ELb0EEENS1_21CollectiveEpilogueBwdISA_SB_SD_Li256ELb0ELb0ELi2EEENS1_19SingleTileSchedulerILb0ELb0ELb0ELi128EEEEEEEEEvNT_6ParamsE$_ZZN4cute6upcastILi2ENS_5tupleIJNS_1CILi2EEES3_S3_EEENS1_IJNS2_ILi1EEENS2_ILi512EEEiEEEEEDaRKT0_RKT1_ENKUlRKT_RKT0_E_clIS3_iEEDaSG_SJ_)
        /*10970*/ 	.word	0x00000000


	//----- nvinfo : EIATTR_FRAME_SIZE
	.align		4
.L_11336:
        /*10974*/ 	.byte	0x04, 0x11
        /*10976*/ 	.short	(.L_11338 - .L_11337)
	.align		4
.L_11337:
        /*10978*/ 	.word	index@($_ZN7cutlass13device_kernelIN5flash19enable_sm80_to_sm89INS1_16FlashAttnBwdSm80INS1_25CollectiveMainloopBwdSm80ILi2ELi2EN4cute5tupleIJNS5_1CILi128EEES8_NS7_ILi64EEEEEENS_10bfloat16_tEfNS_4arch4Sm80ELb0ELb1ELb1ELb0ELb1ELb0ELb0ELb0ELi2ELi4ELi4ELi4ELb0EEENS1_21CollectiveEpilogueBwdISA_SB_SD_Li256ELb0ELb0ELi2EEENS1_19SingleTileSchedulerILb0ELb0ELb0ELi128EEEEEEEEEvNT_6ParamsE$_ZZN4cute6upcastILi2ENS_5tupleIJNS_1CILi2EEES3_EEENS1_IJiNS2_ILi8192EEEEEEEEDaRKT0_RKT1_ENKUlRKT_RKT0_E_clIS3_iEEDaSF_SI_)
        /*1097c*/ 	.word	0x00000000


	//----- nvinfo : EIATTR_FRAME_SIZE
	.align		4
.L_11338:
        /*10980*/ 	.byte	0x04, 0x11
        /*10982*/ 	.short	(.L_11340 - .L_11339)
	.align		4
.L_11339:
        /*10984*/ 	.word	index@($_ZN7cutlass13device_kernelIN5flash19enable_sm80_to_sm89INS1_16FlashAttnBwdSm80INS1_25CollectiveMainloopBwdSm80ILi2ELi2EN4cute5tupleIJNS5_1CILi128EEES8_NS7_ILi64EEEEEENS_10bfloat16_tEfNS_4arch4Sm80ELb0ELb1ELb1ELb0ELb1ELb0ELb0ELb0ELi2ELi4ELi4ELi4ELb0EEENS1_21CollectiveEpilogueBwdISA_SB_SD_Li256ELb0ELb0ELi2EEENS1_19SingleTileSchedulerILb0ELb0ELb0ELi128EEEEEEEEEvNT_6ParamsE$_ZZN4cute6upcastILi2ENS_5tupleIJNS_1CILi1EEENS1_IJNS2_ILi2EEES4_S4_EEEEEENS1_IJNS2_ILi0EEENS1_IJS3_NS2_ILi512EEEiEEEEEEEEDaRKT0_RKT1_ENKUlRKT_RKT0_E_clIS5_S9_EEDaSJ_SM_)
        /*10988*/ 	.word	0x00000000


	//----- nvinfo : EIATTR_FRAME_SIZE
	.align		4
.L_11340:
        /*1098c*/ 	.byte	0x04, 0x11
        /*1098e*/ 	.short	(.L_11342 - .L_11341)
	.align		4
.L_11341:
        /*10990*/ 	.word	index@($_ZN7cutlass13device_kernelIN5flash19enable_sm80_to_sm89INS1_16FlashAttnBwdSm80INS1_25CollectiveMainloopBwdSm80ILi2ELi2EN4cute5tupleIJNS5_1CILi128EEES8_NS7_ILi64EEEEEENS_10bfloat16_tEfNS_4arch4Sm80ELb0ELb1ELb1ELb0ELb1ELb0ELb0ELb0ELi2ELi4ELi4ELi4ELb0EEENS1_21CollectiveEpilogueBwdISA_SB_SD_Li256ELb0ELb0ELi2EEENS1_19SingleTileSchedulerILb0ELb0ELb0ELi128EEEEEEEEEvNT_6ParamsE$_ZZN4cute6upcastILi2ENS_5tupleIJNS1_IJNS_1CILi1EEENS1_IJNS2_ILi2EEES4_S4_EEEEEES4_NS1_IJS4_S4_EEEEEENS1_IJNS1_IJNS2_ILi0EEENS1_IJS3_NS2_ILi512EEEiEEEEEENS2_ILi4096EEENS1_IJiNS2_ILi8192EEEEEEEEEEEDaRKT0_RKT1_ENKUlRKT_RKT0_E_clIS7_SF_EEDaSP_SS_)
        /*10994*/ 	.word	0x00000000


	//----- nvinfo : EIATTR_FRAME_SIZE
	.align		4
.L_11342:
        /*10998*/ 	.byte	0x04, 0x11
        /*1099a*/ 	.short	(.L_11344 - .L_11343)
	.align		4
.L_11343:
        /*1099c*/ 	.word	index@($_ZN7cutlass13device_kernelIN5flash19enable_sm80_to_sm89INS1_16FlashAttnBwdSm80INS1_25CollectiveMainloopBwdSm80ILi2ELi2EN4cute5tupleIJNS5_1CILi128EEES8_NS7_ILi64EEEEEENS_10bfloat16_tEfNS_4arch4Sm80ELb0ELb1ELb1ELb0ELb1ELb0ELb0ELb0ELi2ELi4ELi4ELi4ELb0EEENS1_21CollectiveEpilogueBwdISA_SB_SD_Li256ELb0ELb0ELi2EEENS1_19SingleTileSchedulerILb0ELb0ELb0ELi128EEEEEEEEEvNT_6ParamsE$_ZZN4cute6upcastILi2ENS_5tupleIJNS1_IJNS_1CILi1EEENS1_IJNS2_ILi2EEES4_S4_EEEEEES4_NS1_IJS4_S4_EEEEEENS1_IJNS1_IJNS2_ILi0EEENS1_IJS3_NS2_ILi512EEEiEEEEEENS2_ILi4096EEENS1_IJiNS2_ILi8192EEEEEEEEEEEDaRKT0_RKT1_ENKUlRKT_RKT0_E_clIS6_SC_EEDaSP_SS_)
        /*109a0*/ 	.word	0x00000000


	//----- nvinfo : EIATTR_FRAME_SIZE
	.align		4
.L_11344:
        /*109a4*/ 	.byte	0x04, 0x11
        /*109a6*/ 	.short	(.L_11346 - .L_11345)
	.align		4
.L_11345:
        /*109a8*/ 	.word	index@($_ZN7cutlass13device_kernelIN5flash19enable_sm80_to_sm89INS1_16FlashAttnBwdSm80INS1_25CollectiveMainloopBwdSm80ILi2ELi2EN4cute5tupleIJNS5_1CILi128EEES8_NS7_ILi64EEEEEENS_10bfloat16_tEfNS_4arch4Sm80ELb0ELb1ELb1ELb0ELb1ELb0ELb0ELb0ELi2ELi4ELi4ELi4ELb0EEENS1_21CollectiveEpilogueBwdISA_SB_SD_Li256ELb0ELb0ELi2EEENS1_19SingleTileSchedulerILb0ELb0ELb0ELi128EEEEEEEEEvNT_6ParamsE$_ZZN4cute6detail9lift_diceINS_5tupleIJiNS_1CILi0EEEEEES5_EEDaRKT_RKT0_ENKUlRKT_RKT0_E_clIiiEEDaSE_SH_)
        /*109ac*/ 	.word	0x00000000


	//----- nvinfo : EIATTR_FRAME_SIZE
	.align		4
.L_11346:
        /*109b0*/ 	.byte	0x04, 0x11
        /*109b2*/ 	.short	(.L_11348 - .L_11347)
	.align		4
.L_11347:
        /*109b4*/ 	.word	index@($_ZN7cutlass13device_kernelIN5flash19enable_sm80_to_sm89INS1_16FlashAttnBwdSm80INS1_25CollectiveMainloopBwdSm80ILi2ELi2EN4cute5tupleIJNS5_1CILi128EEES8_NS7_ILi64EEEEEENS_10bfloat16_tEfNS_4arch4Sm80ELb0ELb1ELb1ELb0ELb1ELb0ELb0ELb0ELi2ELi4ELi4ELi4ELb0EEENS1_21CollectiveEpilogueBwdISA_SB_SD_Li256ELb0ELb0ELi2EEENS1_19SingleTileSchedulerILb0ELb0ELb0ELi128EEEEEEEEEvNT_6ParamsE$_ZZN4cute6detail9lift_diceINS_5tupleIJiNS2_IJiNS_1CILi0EEEEEEEEES6_EEDaRKT_RKT0_ENKUlRKT_RKT0_E_clIiiEEDaSF_SI_)
        /*109b8*/ 	.word	0x00000000


	//----- nvinfo : EIATTR_FRAME_SIZE
	.align		4
.L_11348:
        /*109bc*/ 	.byte	0x04, 0x11
        /*109be*/ 	.short	(.L_11350 - .L_11349)
	.align		4
.L_11349:
        /*109c0*/ 	.word	index@($_ZN7cutlass13device_kernelIN5flash19enable_sm80_to_sm89INS1_16FlashAttnBwdSm80INS1_25CollectiveMainloopBwdSm80ILi2ELi2EN4cute5tupleIJNS5_1CILi128EEES8_NS7_ILi64EEEEEENS_10bfloat16_tEfNS_4arch4Sm80ELb0ELb1ELb1ELb0ELb1ELb0ELb0ELb0ELi2ELi4ELi4ELi4ELb0EEENS1_21CollectiveEpilogueBwdISA_SB_SD_Li256ELb0ELb0ELi2EEENS1_19SingleTileSchedulerILb0ELb0ELb0ELi128EEEEEEEEEvNT_6ParamsE$_ZZN4cute6detail9lift_diceINS_5tupleIJiNS2_IJiNS_1CILi0EEEEEEEEES6_EEDaRKT_RKT0_ENKUlRKT_RKT0_E_clIS5_S5_EEDaSF_SI_)
        /*109c4*/ 	.word	0x00000000


	//----- nvinfo : EIATTR_FRAME_SIZE
	.align		4
.L_11350:
        /*109c8*/ 	.byte	0x04, 0x11
        /*109ca*/ 	.short	(.L_11352 - .L_11351)
	.align		4
.L_11351:
        /*109cc*/ 	.word	index@($_ZN7cutlass13device_kernelIN5flash19enable_sm80_to_sm89INS1_16FlashAttnBwdSm80INS1_25CollectiveMainloopBwdSm80ILi2ELi2EN4cute5tupleIJNS5_1CILi128EEES8_NS7_ILi64EEEEEENS_10bfloat16_tEfNS_4arch4Sm80ELb0ELb1ELb1ELb0ELb1ELb0ELb0ELb0ELi2ELi4ELi4ELi4ELb0EEENS1_21CollectiveEpilogueBwdISA_SB_SD_Li256ELb0ELb0ELi2EEENS1_19SingleTileSchedulerILb0ELb0ELb0ELi128EEEEEEEEEvNT_6ParamsE$_ZZN4cute6detail16composition_implINS_5tupleIJNS_1CILi8EEENS3_ILi2EEES5_S5_S4_S5_EEENS2_IJNS3_ILi1EEEiiiNS3_ILi72EEENS3_ILi512EEEEEES5_S4_EEDaRKT_RKT0_RKT1_RKT2_ENKUlRKT_T0_E_clINS2_IJNS2_IJS5_EEENS2_IJiEEES7_S7_EEENS_17integral_constantIiLi4EEEEEDaSP_SQ_)
        /*109d0*/ 	.word	0x00000000


	//----- nvinfo : EIATTR_FRAME_SIZE
	.align		4
.L_11352:
        /*109d4*/ 	.byte	0x04, 0x11
        /*109d6*/ 	.short	(.L_11354 - .L_11353)
	.align		4
.L_11353:
        /*109d8*/ 	.word	index@($_ZN7cutlass13device_kernelIN5flash19enable_sm80_to_sm89INS1_16FlashAttnBwdSm80INS1_25CollectiveMainloopBwdSm80ILi2ELi2EN4cute5tupleIJNS5_1CILi128EEES8_NS7_ILi64EEEEEENS_10bfloat16_tEfNS_4arch4Sm80ELb0ELb1ELb1ELb0ELb1ELb0ELb0ELb0ELi2ELi4ELi4ELi4ELb0EEENS1_21CollectiveEpilogueBwdISA_SB_SD_Li256ELb0ELb0ELi2EEENS1_19SingleTileSchedulerILb0ELb0ELb0ELi128EEEEEEEEEvNT_6ParamsE$_ZZN4cute6detail16composition_implINS_5tupleIJNS_1CILi8EEENS3_ILi2EEES5_S5_S4_S5_EEENS2_IJNS3_ILi1EEEiiiNS3_ILi72EEENS3_ILi512EEEEEES5_S4_EEDaRKT_RKT0_RKT1_RKT2_ENKUlRKT_T0_E_clINS2_IJNS2_IJS5_EEENS2_IJiEEES7_S7_EEENS_17integral_constantIiLi3EEEEEDaSP_SQ_)
        /*109dc*/ 	.word	0x00000000


	//----- nvinfo : EIATTR_FRAME_SIZE
	.align		4
.L_11354:
        /*109e0*/ 	.byte	0x04, 0x11
        /*109e2*/ 	.short	(.L_11356 - .L_11355)
	.align		4
.L_11355:
        /*109e4*/ 	.word	index@($_ZN7cutlass13device_kernelIN5flash19enable_sm80_to_sm89INS1_16FlashAttnBwdSm80INS1_25CollectiveMainloopBwdSm80ILi2ELi2EN4cute5tupleIJNS5_1CILi128EEES8_NS7_ILi64EEEEEENS_10bfloat16_tEfNS_4arch4Sm80ELb0ELb1ELb1ELb0ELb1ELb0ELb0ELb0ELi2ELi4ELi4ELi4ELb0EEENS1_21CollectiveEpilogueBwdISA_SB_SD_Li256ELb0ELb0ELi2EEENS1_19SingleTileSchedulerILb0ELb0ELb0ELi128EEEEEEEEEvNT_6ParamsE$_ZZN4cute6detail16composition_implINS_5tupleIJNS_1CILi8EEENS3_ILi2EEES5_S5_S4_S5_EEENS2_IJNS3_ILi1EEEiiiNS3_ILi72EEENS3_ILi512EEEEEES5_S4_EEDaRKT_RKT0_RKT1_RKT2_ENKUlRKT_T0_E_clINS2_IJNS2_IJS5_EEENS2_IJiEEES7_S7_EEENS_17integral_constantIiLi2EEEEEDaSP_SQ_)
        /*109e8*/ 	.word	0x00000000


	//----- nvinfo : EIATTR_FRAME_SIZE
	.align		4
.L_11356:
        /*109ec*/ 	.byte	0x04, 0x11
        /*109ee*/ 	.short	(.L_11358 - .L_11357)
	.align		4
.L_11357:
        /*109f0*/ 	.word	index@($_ZN7cutlass13device_kernelIN5flash19enable_sm80_to_sm89INS1_16FlashAttnBwdSm80INS1_25CollectiveMainloopBwdSm80ILi2ELi2EN4cute5tupleIJNS5_1CILi128EEES8_NS7_ILi64EEEEEENS_10bfloat16_tEfNS_4arch4Sm80ELb0ELb1ELb1ELb0ELb1ELb0ELb0ELb0ELi2ELi4ELi4ELi4ELb0EEENS1_21CollectiveEpilogueBwdISA_SB_SD_Li256ELb0ELb0ELi2EEENS1_19SingleTileSchedulerILb0ELb0ELb0ELi128EEEEEEEEEvNT_6ParamsE$_ZZN4cute6detail16composition_implINS_5tupleIJNS_1CILi8EEENS3_ILi2EEES5_S5_S4_S5_EEENS2_IJNS3_ILi1EEEiiiNS3_ILi72EEENS3_ILi512EEEEEES5_S4_EEDaRKT_RKT0_RKT1_RKT2_ENKUlRKT_T0_E_clINS2_IJNS2_IJEEEST_S5_S7_EEENS_17integral_constantIiLi1EEEEEDaSP_SQ_)
        /*109f4*/ 	.word	0x00000000


	//----- nvinfo : EIATTR_FRAME_SIZE
	.align		4
.L_11358:
        /*109f8*/ 	.byte	0x04, 0x11
        /*109fa*/ 	.short	(.L_11360 - .L_11359)
	.align		4
.L_11359:
        /*109fc*/ 	.word	index@($_ZN7cutlass13device_kernelIN5flash19enable_sm80_to_sm89INS1_16FlashAttnBwdSm80INS1_25CollectiveMainloopBwdSm80ILi2ELi2EN4cute5tupleIJNS5_1CILi128EEES8_NS7_ILi64EEEEEENS_10bfloat16_tEfNS_4arch4Sm80ELb0ELb1ELb1ELb0ELb1ELb0ELb0ELb0ELi2ELi4ELi4ELi4ELb0EEENS1_21CollectiveEpilogueBwdISA_SB_SD_Li256ELb0ELb0ELi2EEENS1_19SingleTileSchedulerILb0ELb0ELb0ELi128EEEEEEEEEvNT_6ParamsE$_ZZN4cute6detail16composition_implINS_5tupleIJNS_1CILi8EEENS3_ILi2EEES5_S5_S4_S5_EEENS2_IJNS3_ILi1EEEiiiNS3_ILi72EEENS3_ILi512EEEEEENS3_ILi4EEENS3_ILi16EEEEEDaRKT_RKT0_RKT1_RKT2_ENKUlRKT_T0_E_clINS2_IJNS2_IJS5_S5_EEENS2_IJiiEEES7_S7_EEENS_17integral_constantIiLi4EEEEEDaSR_SS_)
        /*10a00*/ 	.word	0x00000000


	//----- nvinfo : EIATTR_FRAME_SIZE
	.align		4
.L_11360:
        /*10a04*/ 	.byte	0x04, 0x11
        /*10a06*/ 	.short	(.L_11362 - .L_11361)
	.align		4
.L_11361:
        /*10a08*/ 	.word	index@($_ZN7cutlass13device_kernelIN5flash19enable_sm80_to_sm89INS1_16FlashAttnBwdSm80INS1_25CollectiveMainloopBwdSm80ILi2ELi2EN4cute5tupleIJNS5_1CILi128EEES8_NS7_ILi64EEEEEENS_10bfloat16_tEfNS_4arch4Sm80ELb0ELb1ELb1ELb0ELb1ELb0ELb0ELb0ELi2ELi4ELi4ELi4ELb0EEENS1_21CollectiveEpilogueBwdISA_SB_SD_Li256ELb0ELb0ELi2EEENS1_19SingleTileSchedulerILb0ELb0ELb0ELi128EEEEEEEEEvNT_6ParamsE$_ZZN4cute6detail16composition_implINS_5tupleIJNS_1CILi8EEENS3_ILi2EEES5_S5_S4_S5_EEENS2_IJNS3_ILi1EEEiiiNS3_ILi72EEENS3_ILi512EEEEEENS3_ILi4EEENS3_ILi16EEEEEDaRKT_RKT0_RKT1_RKT2_ENKUlRKT_T0_E_clINS2_IJNS2_IJS5_EEENS2_IJiEEES5_S7_EEENS_17integral_constantIiLi3EEEEEDaSR_SS_)
        /*10a0c*/ 	.word	0x00000000


	//----- nvinfo : EIATTR_FRAME_SIZE
	.align		4
.L_11362:
        /*10a10*/ 	.byte	0x04, 0x11
        /*10a12*/ 	.short	(.L_11364 - .L_11363)
	.align		4
.L_11363:
        /*10a14*/ 	.word	index@($_ZN7cutlass13device_kernelIN5flash19enable_sm80_to_sm89INS1_16FlashAttnBwdSm80INS1_25CollectiveMainloopBwdSm80ILi2ELi2EN4cute5tupleIJNS5_1CILi128EEES8_NS7_ILi64EEEEEENS_10bfloat16_tEfNS_4arch4Sm80ELb0ELb1ELb1ELb0ELb1ELb0ELb0ELb0ELi2ELi4ELi4ELi4ELb0EEENS1_21CollectiveEpilogueBwdISA_SB_SD_Li256ELb0ELb0ELi2EEENS1_19SingleTileSchedulerILb0ELb0ELb0ELi128EEEEEEEEEvNT_6ParamsE$_ZZN4cute6detail16composition_implINS_5tupleIJNS_1CILi8EEENS3_ILi2EEES5_S5_S4_S5_EEENS2_IJNS3_ILi1EEEiiiNS3_ILi72EEENS3_ILi512EEEEEENS3_ILi4EEENS3_ILi16EEEEEDaRKT_RKT0_RKT1_RKT2_ENKUlRKT_T0_E_clINS2_IJNS2_IJEEESV_SB_S7_EEENS_17integral_constantIiLi2EEEEEDaSR_SS_)
        /*10a18*/ 	.word	0x00000000


	//----- nvinfo : EIATTR_FRAME_SIZE
	.align		4
.L_11364:
        /*10a1c*/ 	.byte	0x04, 0x11
        /*10a1e*/ 	.short	(.L_11366 - .L_11365)
	.align		4
.L_11365:
        /*10a20*/ 	.word	index@($_ZN7cutlass13device_kernelIN5flash19enable_sm80_to_sm89INS1_16FlashAttnBwdSm80INS1_25CollectiveMainloopBwdSm80ILi2ELi2EN4cute5tupleIJNS5_1CILi128EEES8_NS7_ILi64EEEEEENS_10bfloat16_tEfNS_4arch4Sm80ELb0ELb1ELb1ELb0ELb1ELb0ELb0ELb0ELi2ELi4ELi4ELi4ELb0EEENS1_21CollectiveEpilogueBwdISA_SB_SD_Li256ELb0ELb0ELi2EEENS1_19SingleTileSchedulerILb0ELb0ELb0ELi128EEEEEEEEEvNT_6ParamsE$_ZZN4cute6detail16composition_implINS_5tupleIJNS_1CILi8EEENS3_ILi2EEES5_S5_S4_S5_EEENS2_IJNS3_ILi1EEEiiiNS3_ILi72EEENS3_ILi512EEEEEENS2_IJS5_S5_S5_EEENS2_IJS7_S9_S4_EEEEEDaRKT_RKT0_RKT1_RKT2_ENKUlRKT_RKT0_E_clIS5_S4_EEDaSR_SU_)
        /*10a24*/ 	.word	0x00000000


	//----- nvinfo : EIATTR_FRAME_SIZE
	.align		4
.L_11366:
        /*10a28*/ 	.byte	0x04, 0x11
        /*10a2a*/ 	.short	(.L_11368 - .L_11367)
	.align		4
.L_11367:
        /*10a2c*/ 	.word	index@($_ZN7cutlass13device_kernelIN5flash19enable_sm80_to_sm89INS1_16FlashAttnBwdSm80INS1_25CollectiveMainloopBwdSm80ILi2ELi2EN4cute5tupleIJNS5_1CILi128EEES8_NS7_ILi64EEEEEENS_10bfloat16_tEfNS_4arch4Sm80ELb0ELb1ELb1ELb0ELb1ELb0ELb0ELb0ELi2ELi4ELi4ELi4ELb0EEENS1_21CollectiveEpilogueBwdISA_SB_SD_Li256ELb0ELb0ELi2EEENS1_19SingleTileSchedulerILb0ELb0ELb0ELi128EEEEEEEEEvNT_6ParamsE$_ZZN4cute6detail16composition_implINS_5tupleIJNS_1CILi8EEENS3_ILi2EEES5_S5_S4_S5_EEENS2_IJNS3_ILi1EEEiiiNS3_ILi72EEENS3_ILi512EEEEEENS2_IJS5_S5_EEENS2_IJS7_S4_EEEEEDaRKT_RKT0_RKT1_RKT2_ENKUlRKT_RKT0_E_clIS5_S4_EEDaSR_SU_)
        /*10a30*/ 	.word	0x00000000


	//----- nvinfo : EIATTR_FRAME_SIZE
	.align		4
.L_11368:
        /*10a34*/ 	.byte	0x04, 0x11
        /*10a36*/ 	.short	(.L_11370 - .L_11369)
	.align		4
.L_11369:
        /*10a38*/ 	.word	index@($_ZN7cutlass13device_kernelIN5flash19enable_sm80_to_sm89INS1_16FlashAttnBwdSm80INS1_25CollectiveMainloopBwdSm80ILi2ELi2EN4cute5tupleIJNS5_1CILi128EEES8_NS7_ILi64EEEEEENS_10bfloat16_tEfNS_4arch4Sm80ELb0ELb1ELb1ELb0ELb1ELb0ELb0ELb0ELi2ELi4ELi4ELi4ELb0EEENS1_21CollectiveEpilogueBwdISA_SB_SD_Li256ELb0ELb0ELi2EEENS1_19SingleTileSchedulerILb0ELb0ELb0ELi128EEEEEEEEEvNT_6ParamsE$_ZZN4cute6detail16composition_implINS_5tupleIJNS_1CILi8EEENS3_ILi2EEES5_S5_S4_S5_EEENS2_IJNS3_ILi1EEEiiiNS3_ILi72EEENS3_ILi512EEEEEENS2_IJNS3_ILi4EEES5_EEENS2_IJNS3_ILi16EEENS3_ILi8192EEEEEEEEDaRKT_RKT0_RKT1_RKT2_ENKUlRKT_RKT0_E_clISB_SD_EEDaSU_SX_)
        /*10a3c*/ 	.word	0x00000000


	//----- nvinfo : EIATTR_FRAME_SIZE
	.align		4
.L_11370:
        /*10a40*/ 	.byte	0x04, 0x11
        /*10a42*/ 	.short	(.L_11372 - .L_11371)
	.align		4
.L_11371:
        /*10a44*/ 	.word	index@($_ZN7cutlass13device_kernelIN5flash19enable_sm80_to_sm89INS1_16FlashAttnBwdSm80INS1_25CollectiveMainloopBwdSm80ILi2ELi2EN4cute5tupleIJNS5_1CILi128EEES8_NS7_ILi64EEEEEENS_10bfloat16_tEfNS_4arch4Sm80ELb0ELb1ELb1ELb0ELb1ELb0ELb0ELb0ELi2ELi4ELi4ELi4ELb0EEENS1_21CollectiveEpilogueBwdISA_SB_SD_Li256ELb0ELb0ELi2EEENS1_19SingleTileSchedulerILb0ELb0ELb0ELi128EEEEEEEEEvNT_6ParamsE$_ZZN4cute6detail16composition_implINS_5tupleIJNS_1CILi8EEENS3_ILi2EEES5_S5_S4_S5_EEENS2_IJNS3_ILi1EEEiiiNS3_ILi72EEENS3_ILi512EEEEEENS2_IJNS2_IJS5_S5_S5_EEES5_NS3_ILi4EEEEEENS2_IJNS2_IJS7_S9_S4_EEENS3_ILi4096EEENS3_ILi16EEEEEEEEDaRKT_RKT0_RKT1_RKT2_ENKUlRKT_RKT0_E_clISC_SG_EEDaSW_SZ_)
        /*10a48*/ 	.word	0x00000000


	//----- nvinfo : EIATTR_FRAME_SIZE
	.align		4
.L_11372:
        /*10a4c*/ 	.byte	0x04, 0x11
        /*10a4e*/ 	.short	(.L_11374 - .L_11373)
	.align		4
.L_11373:
        /*10a50*/ 	.word	index@($_ZN7cutlass13device_kernelIN5flash19enable_sm80_to_sm89INS1_16FlashAttnBwdSm80INS1_25CollectiveMainloopBwdSm80ILi2ELi2EN4cute5tupleIJNS5_1CILi128EEES8_NS7_ILi64EEEEEENS_10bfloat16_tEfNS_4arch4Sm80ELb0ELb1ELb1ELb0ELb1ELb0ELb0ELb0ELi2ELi4ELi4ELi4ELb0EEENS1_21CollectiveEpilogueBwdISA_SB_SD_Li256ELb0ELb0ELi2EEENS1_19SingleTileSchedulerILb0ELb0ELb0ELi128EEEEEEEEEvNT_6ParamsE$_ZZN4cute6detail16composition_implINS_5tupleIJNS_1CILi8EEENS3_ILi2EEES5_S5_S4_S5_EEENS2_IJNS3_ILi1EEEiiiNS3_ILi72EEENS3_ILi512EEEEEENS2_IJNS2_IJS5_S5_S5_EEES5_NS3_ILi4EEEEEENS2_IJNS2_IJS7_S9_S4_EEENS3_ILi4096EEENS3_ILi16EEEEEEEEDaRKT_RKT0_RKT1_RKT2_ENKUlRKT_RKT0_E_clISB_SE_EEDaSW_SZ_)
        /*10a54*/ 	.word	0x00000000


	//----- nvinfo : EIATTR_FRAME_SIZE
	.align		4
.L_11374:
        /*10a58*/ 	.byte	0x04, 0x11
        /*10a5a*/ 	.short	(.L_11376 - .L_11375)
	.align		4
.L_11375:
        /*10a5c*/ 	.word	index@($_ZN7cutlass13device_kernelIN5flash19enable_sm80_to_sm89INS1_16FlashAttnBwdSm80INS1_25CollectiveMainloopBwdSm80ILi2ELi2EN4cute5tupleIJNS5_1CILi128EEES8_NS7_ILi64EEEEEENS_10bfloat16_tEfNS_4arch4Sm80ELb0ELb1ELb1ELb0ELb1ELb0ELb0ELb0ELi2ELi4ELi4ELi4ELb0EEENS1_21CollectiveEpilogueBwdISA_SB_SD_Li256ELb0ELb0ELi2EEENS1_19SingleTileSchedulerILb0ELb0ELb0ELi128EEEEEEEEEvNT_6ParamsE$_ZZN4cute6detail16composition_implINS_5tupleIJNS_1CILi8EEENS3_ILi2EEES5_S5_S4_S5_EEENS2_IJNS3_ILi1EEEiiiNS3_ILi72EEENS3_ILi512EEEEEENS2_IJNS2_IJS5_S5_S5_EEES5_NS2_IJNS3_ILi4EEES5_EEEEEENS2_IJNS2_IJS7_S9_S4_EEENS3_ILi4096EEENS2_IJNS3_ILi16EEENS3_ILi8192EEEEEEEEEEEDaRKT_RKT0_RKT1_RKT2_ENKUlRKT_RKT0_E_clISD_SJ_EEDaSZ_S12_)
        /*10a60*/ 	.word	0x00000000


	//----- nvinfo : EIATTR_FRAME_SIZE
	.align		4
.L_11376:
        /*10a64*/ 	.byte	0x04, 0x11
        /*10a66*/ 	.short	(.L_11378 - .L_11377)
	.align		4
.L_11377:
        /*10a68*/ 	.word	index@($_ZN7cutlass13device_kernelIN5flash19enable_sm80_to_sm89INS1_16FlashAttnBwdSm80INS1_25CollectiveMainloopBwdSm80ILi2ELi2EN4cute5tupleIJNS5_1CILi128EEES8_NS7_ILi64EEEEEENS_10bfloat16_tEfNS_4arch4Sm80ELb0ELb1ELb1ELb0ELb1ELb0ELb0ELb0ELi2ELi4ELi4ELi4ELb0EEENS1_21CollectiveEpilogueBwdISA_SB_SD_Li256ELb0ELb0ELi2EEENS1_19SingleTileSchedulerILb0ELb0ELb0ELi128EEEEEEEEEvNT_6ParamsE$_ZZN4cute6detail16composition_implINS_5tupleIJNS_1CILi8EEENS3_ILi2EEES5_S5_S4_S5_EEENS2_IJNS3_ILi1EEEiiiNS3_ILi72EEENS3_ILi512EEEEEENS2_IJNS2_IJS5_S5_S5_EEES5_NS2_IJNS3_ILi4EEES5_EEEEEENS2_IJNS2_IJS7_S9_S4_EEENS3_ILi4096EEENS2_IJNS3_ILi16EEENS3_ILi8192EEEEEEEEEEEDaRKT_RKT0_RKT1_RKT2_ENKUlRKT_RKT0_E_clISB_SF_EEDaSZ_S12_)
        /*10a6c*/ 	.word	0x00000000


	//----- nvinfo : EIATTR_FRAME_SIZE
	.align		4
.L_11378:
        /*10a70*/ 	.byte	0x04, 0x11
        /*10a72*/ 	.short	(.L_11380 - .L_11379)
	.align		4
.L_11379:
        /*10a74*/ 	.word	index@($_ZN7cutlass13device_kernelIN5flash19enable_sm80_to_sm89INS1_16FlashAttnBwdSm80INS1_25CollectiveMainloopBwdSm80ILi2ELi2EN4cute5tupleIJNS5_1CILi128EEES8_NS7_ILi64EEEEEENS_10bfloat16_tEfNS_4arch4Sm80ELb0ELb1ELb1ELb0ELb1ELb0ELb0ELb0ELi2ELi4ELi4ELi4ELb0EEENS1_21CollectiveEpilogueBwdISA_SB_SD_Li256ELb0ELb0ELi2EEENS1_19SingleTileSchedulerILb0ELb0ELb0ELi128EEEEEEEEEvNT_6ParamsE$_ZZN4cute6detail16composition_implINS_5tupleIJNS_1CILi8EEENS3_ILi2EEES5_S5_S4_S5_EEENS2_IJNS3_ILi1EEEiiiNS3_ILi72EEENS3_ILi512EEEEEENS2_IJNS2_IJS5_S5_EEES4_NS3_ILi4EEEEEENS2_IJNS2_IJS7_S4_EEENS3_ILi1024EEENS3_ILi16EEEEEEEEDaRKT_RKT0_RKT1_RKT2_ENKUlRKT_RKT0_E_clISC_SG_EEDaSW_SZ_)
        /*10a78*/ 	.word	0x00000000


	//----- nvinfo : EIATTR_FRAME_SIZE
	.align		4
.L_11380:
        /*10a7c*/ 	.byte	0x04, 0x11
        /*10a7e*/ 	.short	(.L_11382 - .L_11381)
	.align		4
.L_11381:
        /*10a80*/ 	.word	index@($_ZN7cutlass13device_kernelIN5flash19enable_sm80_to_sm89INS1_16FlashAttnBwdSm80INS1_25CollectiveMainloopBwdSm80ILi2ELi2EN4cute5tupleIJNS5_1CILi128EEES8_NS7_ILi64EEEEEENS_10bfloat16_tEfNS_4arch4Sm80ELb0ELb1ELb1ELb0ELb1ELb0ELb0ELb0ELi2ELi4ELi4ELi4ELb0EEENS1_21CollectiveEpilogueBwdISA_SB_SD_Li256ELb0ELb0ELi2EEENS1_19SingleTileSchedulerILb0ELb0ELb0ELi128EEEEEEEEEvNT_6ParamsE$_ZZN4cute6detail16composition_implINS_5tupleIJNS_1CILi8EEENS3_ILi2EEES5_S5_S4_S5_EEENS2_IJNS3_ILi1EEEiiiNS3_ILi72EEENS3_ILi512EEEEEENS2_IJNS2_IJS5_S5_EEES4_NS3_ILi4EEEEEENS2_IJNS2_IJS7_S4_EEENS3_ILi1024EEENS3_ILi16EEEEEEEEDaRKT_RKT0_RKT1_RKT2_ENKUlRKT_RKT0_E_clISB_SE_EEDaSW_SZ_)
        /*10a84*/ 	.word	0x00000000


	//----- nvinfo : EIATTR_FRAME_SIZE
	.align		4
.L_11382:
        /*10a88*/ 	.byte	0x04, 0x11
        /*10a8a*/ 	.short	(.L_11384 - .L_11383)
	.align		4
.L_11383:
        /*10a8c*/ 	.word	index@($_ZN7cutlass13device_kernelIN5flash19enable_sm80_to_sm89INS1_16FlashAttnBwdSm80INS1_25CollectiveMainloopBwdSm80ILi2ELi2EN4cute5tupleIJNS5_1CILi128EEES8_NS7_ILi64EEEEEENS_10bfloat16_tEfNS_4arch4Sm80ELb0ELb1ELb1ELb0ELb1ELb0ELb0ELb0ELi2ELi4ELi4ELi4ELb0EEENS1_21CollectiveEpilogueBwdISA_SB_SD_Li256ELb0ELb0ELi2EEENS1_19SingleTileSchedulerILb0ELb0ELb0ELi128EEEEEEEEEvNT_6ParamsE$_ZZN4cute6detail16composition_implINS_5tupleIJNS_1CILi16EEENS3_ILi2EEES5_S5_NS3_ILi4EEES5_EEENS2_IJNS3_ILi1EEEiiiNS3_ILi144EEENS3_ILi512EEEEEES6_S4_EEDaRKT_RKT0_RKT1_RKT2_ENKUlRKT_T0_E_clINS2_IJNS2_IJS5_S5_EEENS2_IJiiEEES8_S8_EEENS_17integral_constantIiLi4EEEEEDaSQ_SR_)
        /*10a90*/ 	.word	0x00000000


	//----- nvinfo : EIATTR_FRAME_SIZE
	.align		4
.L_11384:
        /*10a94*/ 	.byte	0x04, 0x11
        /*10a96*/ 	.short	(.L_11386 - .L_11385)
	.align		4
.L_11385:
        /*10a98*/ 	.word	index@($_ZN7cutlass13device_kernelIN5flash19enable_sm80_to_sm89INS1_16FlashAttnBwdSm80INS1_25CollectiveMainloopBwdSm80ILi2ELi2EN4cute5tupleIJNS5_1CILi128EEES8_NS7_ILi64EEEEEENS_10bfloat16_tEfNS_4arch4Sm80ELb0ELb1ELb1ELb0ELb1ELb0ELb0ELb0ELi2ELi4ELi4ELi4ELb0EEENS1_21CollectiveEpilogueBwdISA_SB_SD_Li256ELb0ELb0ELi2EEENS1_19SingleTileSchedulerILb0ELb0ELb0ELi128EEEEEEEEEvNT_6ParamsE$_ZZN4cute6detail16composition_implINS_5tupleIJNS_1CILi16EEENS3_ILi2EEES5_S5_NS3_ILi4EEES5_EEENS2_IJNS3_ILi1EEEiiiNS3_ILi144EEENS3_ILi512EEEEEES6_S4_EEDaRKT_RKT0_RKT1_RKT2_ENKUlRKT_T0_E_clINS2_IJNS2_IJS5_S5_EEENS2_IJiiEEES8_S8_EEENS_17integral_constantIiLi3EEEEEDaSQ_SR_)
        /*10a9c*/ 	.word	0x00000000


	//----- nvinfo : EIATTR_FRAME_SIZE
	.align		4
.L_11386:
        /*10aa0*/ 	.byte	0x04, 0x11
        /*10aa2*/ 	.short	(.L_11388 - .L_11387)
	.align		4
.L_11387:
        /*10aa4*/ 	.word	index@($_ZN7cutlass13device_kernelIN5flash19enable_sm80_to_sm89INS1_16FlashAttnBwdSm80INS1_25CollectiveMainloopBwdSm80ILi2ELi2EN4cute5tupleIJNS5_1CILi128EEES8_NS7_ILi64EEEEEENS_10bfloat16_tEfNS_4arch4Sm80ELb0ELb1ELb1ELb0ELb1ELb0ELb0ELb0ELi2ELi4ELi4ELi4ELb0EEENS1_21CollectiveEpilogueBwdISA_SB_SD_Li256ELb0ELb0ELi2EEENS1_19SingleTileSchedulerILb0ELb0ELb0ELi128EEEEEEEEEvNT_6ParamsE$_ZZN4cute6detail16composition_implINS_5tupleIJNS_1CILi16EEENS3_ILi2EEES5_S5_NS3_ILi4EEES5_EEENS2_IJNS3_ILi1EEEiiiNS3_ILi144EEENS3_ILi512EEEEEES6_S4_EEDaRKT_RKT0_RKT1_RKT2_ENKUlRKT_T0_E_clINS2_IJNS2_IJS5_EEENS2_IJiEEES5_S8_EEENS_17integral_constantIiLi2EEEEEDaSQ_SR_)
        /*10aa8*/ 	.word	0x00000000


	//----- nvinfo : EIATTR_FRAME_SIZE
	.align		4
.L_11388:
        /*10aac*/ 	.byte	0x04, 0x11
        /*10aae*/ 	.short	(.L_11390 - .L_11389)
	.align		4
.L_11389:
        /*10ab0*/ 	.word	index@($_ZN7cutlass13device_kernelIN5flash19enable_sm80_to_sm89INS1_16FlashAttnBwdSm80INS1_25CollectiveMainloopBwdSm80ILi2ELi2EN4cute5tupleIJNS5_1CILi128EEES8_NS7_ILi64EEEEEENS_10bfloat16_tEfNS_4arch4Sm80ELb0ELb1ELb1ELb0ELb1ELb0ELb0ELb0ELi2ELi4ELi4ELi4ELb0EEENS1_21CollectiveEpilogueBwdISA_SB_SD_Li256ELb0ELb0ELi2EEENS1_19SingleTileSchedulerILb0ELb0ELb0ELi128EEEEEEEEEvNT_6ParamsE$_ZZN4cute6detail16composition_implINS_5tupleIJNS_1CILi16EEENS3_ILi2EEES5_S5_NS3_ILi4EEES5_EEENS2_IJNS3_ILi1EEEiiiNS3_ILi144EEENS3_ILi512EEEEEES6_S4_EEDaRKT_RKT0_RKT1_RKT2_ENKUlRKT_T0_E_clINS2_IJNS2_IJEEESU_S6_S8_EEENS_17integral_constantIiLi1EEEEEDaSQ_SR_)
        /*10ab4*/ 	.word	0x00000000


	//----- nvinfo : EIATTR_FRAME_SIZE
	.align		4
.L_11390:
        /*10ab8*/ 	.byte	0x04, 0x11
        /*10aba*/ 	.short	(.L_11392 - .L_11391)
	.align		4
.L_11391:
        /*10abc*/ 	.word	index@($_ZN7cutlass13device_kernelIN5flash19enable_sm80_to_sm89INS1_16FlashAttnBwdSm80INS1_25CollectiveMainloopBwdSm80ILi2ELi2EN4cute5tupleIJNS5_1CILi128EEES8_NS7_ILi64EEEEEENS_10bfloat16_tEfNS_4arch4Sm80ELb0ELb1ELb1ELb0ELb1ELb0ELb0ELb0ELi2ELi4ELi4ELi4ELb0EEENS1_21CollectiveEpilogueBwdISA_SB_SD_Li256ELb0ELb0ELi2EEENS1_19SingleTileSchedulerILb0ELb0ELb0ELi128EEEEEEEEEvNT_6ParamsE$_ZZN4cute6detail16composition_implINS_5tupleIJNS_1CILi16EEENS3_ILi2EEES5_S5_NS3_ILi4EEES5_EEENS2_IJNS3_ILi1EEEiiiNS3_ILi144EEENS3_ILi512EEEEEES5_NS3_ILi64EEEEEDaRKT_RKT0_RKT1_RKT2_ENKUlRKT_T0_E_clINS2_IJNS2_IJS5_EEENS2_IJiEEES8_S8_EEENS_17integral_constantIiLi4EEEEEDaSR_SS_)
        /*10ac0*/ 	.word	0x00000000


	//----- nvinfo : EIATTR_FRAME_SIZE
	.align		4
.L_11392:
        /*10ac4*/ 	.byte	0x04, 0x11
        /*10ac6*/ 	.short	(.L_11394 - .L_11393)
	.align		4
.L_11393:
        /*10ac8*/ 	.word	index@($_ZN7cutlass13device_kernelIN5flash19enable_sm80_to_sm89INS1_16FlashAttnBwdSm80INS1_25CollectiveMainloopBwdSm80ILi2ELi2EN4cute5tupleIJNS5_1CILi128EEES8_NS7_ILi64EEEEEENS_10bfloat16_tEfNS_4arch4Sm80ELb0ELb1ELb1ELb0ELb1ELb0ELb0ELb0ELi2ELi4ELi4ELi4ELb0EEENS1_21CollectiveEpilogueBwdISA_SB_SD_Li256ELb0ELb0ELi2EEENS1_19SingleTileSchedulerILb0ELb0ELb0ELi128EEEEEEEEEvNT_6ParamsE$_ZZN4cute6detail16composition_implINS_5tupleIJNS_1CILi16EEENS3_ILi2EEES5_S5_NS3_ILi4EEES5_EEENS2_IJNS3_ILi1EEEiiiNS3_ILi144EEENS3_ILi512EEEEEES5_NS3_ILi64EEEEEDaRKT_RKT0_RKT1_RKT2_ENKUlRKT_T0_E_clINS2_IJNS2_IJEEESV_S5_S8_EEENS_17integral_constantIiLi3EEEEEDaSR_SS_)
        /*10acc*/ 	.word	0x00000000


	//----- nvinfo : EIATTR_FRAME_SIZE
	.align		4
.L_11394:
        /*10ad0*/ 	.byte	0x04, 0x11
        /*10ad2*/ 	.short	(.L_11396 - .L_11395)
	.align		4
.L_11395:
        /*10ad4*/ 	.word	index@($_ZN7cutlass13device_kernelIN5flash19enable_sm80_to_sm89INS1_16FlashAttnBwdSm80INS1_25CollectiveMainloopBwdSm80ILi2ELi2EN4cute5tupleIJNS5_1CILi128EEES8_NS7_ILi64EEEEEENS_10bfloat16_tEfNS_4arch4Sm80ELb0ELb1ELb1ELb0ELb1ELb0ELb0ELb0ELi2ELi4ELi4ELi4ELb0EEENS1_21CollectiveEpilogueBwdISA_SB_SD_Li256ELb0ELb0ELi2EEENS1_19SingleTileSchedulerILb0ELb0ELb0ELi128EEEEEEEEEvNT_6ParamsE$_ZZN4cute6detail16composition_implINS_5tupleIJNS_1CILi16EEENS3_ILi2EEES5_S5_NS3_ILi4EEES5_EEENS2_IJNS3_ILi1EEEiiiNS3_ILi144EEENS3_ILi512EEEEEENS2_IJS5_S5_EEENS2_IJNS3_ILi64EEESA_EEEEEDaRKT_RKT0_RKT1_RKT2_ENKUlRKT_RKT0_E_clIS5_SD_EEDaST_SW_)
        /*10ad8*/ 	.word	0x00000000


	//----- nvinfo : EIATTR_FRAME_SIZE
	.align		4
.L_11396:
        /*10adc*/ 	.byte	0x04, 0x11
        /*10ade*/ 	.short	(.L_11398 - .L_11397)
	.align		4
.L_11397:
        /*10ae0*/ 	.word	index@($_ZN7cutlass13device_kernelIN5flash19enable_sm80_to_sm89INS1_16FlashAttnBwdSm80INS1_25CollectiveMainloopBwdSm80ILi2ELi2EN4cute5tupleIJNS5_1CILi128EEES8_NS7_ILi64EEEEEENS_10bfloat16_tEfNS_4arch4Sm80ELb0ELb1ELb1ELb0ELb1ELb0ELb0ELb0ELi2ELi4ELi4ELi4ELb0EEENS1_21CollectiveEpilogueBwdISA_SB_SD_Li256ELb0ELb0ELi2EEENS1_19SingleTileSchedulerILb0ELb0ELb0ELi128EEEEEEEEEvNT_6ParamsE$_ZZN4cute6detail16composition_implINS_5tupleIJNS_1CILi16EEENS3_ILi2EEES5_S5_NS3_ILi4EEES5_EEENS2_IJNS3_ILi1EEEiiiNS3_ILi144EEENS3_ILi512EEEEEENS2_IJNS2_IJS5_S5_EEES6_NS3_ILi8EEEEEENS2_IJNS2_IJNS3_ILi64EEESA_EEES4_NS3_ILi1024EEEEEEEEDaRKT_RKT0_RKT1_RKT2_ENKUlRKT_RKT0_E_clISC_SG_EEDaSX_S10_)
        /*10ae4*/ 	.word	0x00000000


	//----- nvinfo : EIATTR_FRAME_SIZE
	.align		4
.L_11398:
        /*10ae8*/ 	.byte	0x04, 0x11
        /*10aea*/ 	.short	(.L_11400 - .L_11399)
	.align		4
.L_11399:
        /*10aec*/ 	.word	index@($_ZN7cutlass13device_kernelIN5flash19enable_sm80_to_sm89INS1_16FlashAttnBwdSm80INS1_25CollectiveMainloopBwdSm80ILi2ELi2EN4cute5tupleIJNS5_1CILi128EEES8_NS7_ILi64EEEEEENS_10bfloat16_tEfNS_4arch4Sm80ELb0ELb1ELb1ELb0ELb1ELb0ELb0ELb0ELi2ELi4ELi4ELi4ELb0EEENS1_21CollectiveEpilogueBwdISA_SB_SD_Li256ELb0ELb0ELi2EEENS1_19SingleTileSchedulerILb0ELb0ELb0ELi128EEEEEEEEEvNT_6ParamsE$_ZZN4cute6detail16composition_implINS_5tupleIJNS_1CILi16EEENS3_ILi2EEES5_S5_NS3_ILi4EEES5_EEENS2_IJNS3_ILi1EEEiiiNS3_ILi144EEENS3_ILi512EEEEEENS2_IJNS2_IJS5_S5_EEES6_NS3_ILi8EEEEEENS2_IJNS2_IJNS3_ILi64EEESA_EEES4_NS3_ILi1024EEEEEEEEDaRKT_RKT0_RKT1_RKT2_ENKUlRKT_RKT0_E_clIS6_S4_EEDaSX_S10_)
        /*10af0*/ 	.word	0x00000000


	//----- nvinfo : EIATTR_FRAME_SIZE
	.align		4
.L_11400:
        /*10af4*/ 	.byte	0x04, 0x11
        /*10af6*/ 	.short	(.L_11402 - .L_11401)
	.align		4
.L_11401:
        /*10af8*/ 	.word	index@($_ZN7cutlass13device_kernelIN5flash19enable_sm80_to_sm89INS1_16FlashAttnBwdSm80INS1_25CollectiveMainloopBwdSm80ILi2ELi2EN4cute5tupleIJNS5_1CILi128EEES8_NS7_ILi64EEEEEENS_10bfloat16_tEfNS_4arch4Sm80ELb0ELb1ELb1ELb0ELb1ELb0ELb0ELb0ELi2ELi4ELi4ELi4ELb0EEENS1_21CollectiveEpilogueBwdISA_SB_SD_Li256ELb0ELb0ELi2EEENS1_19SingleTileSchedulerILb0ELb0ELb0ELi128EEEEEEEEEvNT_6ParamsE$_ZZN4cute6detail16composition_implINS_1CILi2EEEiNS_5tupleIJNS2_ILi1EEES3_EEENS4_IJNS2_ILi0EEES5_EEEEEDaRKT_RKT0_RKT1_RKT2_ENKUlRKT_RKT0_E_clIS3_S5_EEDaSN_SQ_)
        /*10afc*/ 	.word	0x00000000


	//----- nvinfo : EIATTR_FRAME_SIZE
	.align		4
.L_11402:
        /*10b00*/ 	.byte	0x04, 0x11
        /*10b02*/ 	.short	(.L_11404 - .L_11403)
	.align		4
.L_11403:
        /*10b04*/ 	.word	index@($_ZN7cutlass13device_kernelIN5flash19enable_sm80_to_sm89INS1_16FlashAttnBwdSm80INS1_25CollectiveMainloopBwdSm80ILi2ELi2EN4cute5tupleIJNS5_1CILi128EEES8_NS7_ILi64EEEEEENS_10bfloat16_tEfNS_4arch4Sm80ELb0ELb1ELb1ELb0ELb1ELb0ELb0ELb0ELi2ELi4ELi4ELi4ELb0EEENS1_21CollectiveEpilogueBwdISA_SB_SD_Li256ELb0ELb0ELi2EEENS1_19SingleTileSchedulerILb0ELb0ELb0ELi128EEEEEEEEEvNT_6ParamsE$_ZZN4cute6detail10lift_sliceINS_5tupleIJNS_1CILi0EEENS_10UnderscoreEEEENS2_IJNS2_IJS4_S4_EEEiEEEEEDaRKT_RKT0_ENKUlRKT_RKT0_E_clIS5_iEEDaSH_SK_)
        /*10b08*/ 	.word	0x00000000


	//----- nvinfo : EIATTR_FRAME_SIZE
	.align		4
.L_11404:
        /*10b0c*/ 	.byte	0x04, 0x11
        /*10b0e*/ 	.short	(.L_11406 - .L_11405)
	.align		4
.L_11405:
        /*10b10*/ 	.word	index@($_ZN7cutlass13device_kernelIN5flash19enable_sm80_to_sm89INS1_16FlashAttnBwdSm80INS1_25CollectiveMainloopBwdSm80ILi2ELi2EN4cute5tupleIJNS5_1CILi128EEES8_NS7_ILi64EEEEEENS_10bfloat16_tEfNS_4arch4Sm80ELb0ELb1ELb1ELb0ELb1ELb0ELb0ELb0ELi2ELi4ELi4ELi4ELb0EEENS1_21CollectiveEpilogueBwdISA_SB_SD_Li256ELb0ELb0ELi2EEENS1_19SingleTileSchedulerILb0ELb0ELb0ELi128EEEEEEEEEvNT_6ParamsE$_ZZN4cute5sliceINS_5tupleIJNS_10UnderscoreES2_iEEENS1_IJNS1_IJNS_1CILi1EEENS4_ILi0EEEEEEiNS4_ILi1024EEEEEEEEDaRKT_RKT0_ENKUlRKT_RKT0_E_clIS2_iEEDaSI_SL_)
        /*10b14*/ 	.word	0x00000000


	//----- nvinfo : EIATTR_FRAME_SIZE
	.align		4
.L_11406:
        /*10b18*/ 	.byte	0x04, 0x11
        /*10b1a*/ 	.short	(.L_11408 - .L_11407)
	.align		4
.L_11407:
        /*10b1c*/ 	.word	index@($_ZN7cutlass13device_kernelIN5flash19enable_sm80_to_sm89INS1_16FlashAttnBwdSm80INS1_25CollectiveMainloopBwdSm80ILi2ELi2EN4cute5tupleIJNS5_1CILi128EEES8_NS7_ILi64EEEEEENS_10bfloat16_tEfNS_4arch4Sm80ELb0ELb1ELb1ELb0ELb1ELb0ELb0ELb0ELi2ELi4ELi4ELi4ELb0EEENS1_21CollectiveEpilogueBwdISA_SB_SD_Li256ELb0ELb0ELi2EEENS1_19SingleTileSchedulerILb0ELb0ELb0ELi128EEEEEEEEEvNT_6ParamsE$_ZZN4cute5sliceINS_5tupleIJNS_10UnderscoreES2_S2_iEEENS1_IJNS1_IJNS_1CILi1EEENS4_ILi0EEEEEElS6_lEEEEEDaRKT_RKT0_ENKUlRKT_RKT0_E_clIS2_lEEDaSH_SK_)
        /*10b20*/ 	.word	0x00000000


	//----- nvinfo : EIATTR_FRAME_SIZE
	.align		4
.L_11408:
        /*10b24*/ 	.byte	0x04, 0x11
        /*10b26*/ 	.short	(.L_11410 - .L_11409)
	.align		4
.L_11409:
        /*10b28*/ 	.word	index@($_ZN7cutlass13device_kernelIN5flash19enable_sm80_to_sm89INS1_16FlashAttnBwdSm80INS1_25CollectiveMainloopBwdSm80ILi2ELi2EN4cute5tupleIJNS5_1CILi128EEES8_NS7_ILi64EEEEEENS_10bfloat16_tEfNS_4arch4Sm80ELb0ELb1ELb1ELb0ELb1ELb0ELb0ELb0ELi2ELi4ELi4ELi4ELb0EEENS1_21CollectiveEpilogueBwdISA_SB_SD_Li256ELb0ELb0ELi2EEENS1_19SingleTileSchedulerILb0ELb0ELb0ELi128EEEEEEEEEvNT_6ParamsE$_ZZN4cute5sliceINS_5tupleIJNS_10UnderscoreES2_S2_iEEENS1_IJNS1_IJNS_1CILi1EEENS4_ILi0EEEEEEiNS4_ILi1024EEENS4_ILi8192EEEEEEEEDaRKT_RKT0_ENKUlRKT_RKT0_E_clIS2_iEEDaSJ_SM_)
        /*10b2c*/ 	.word	0x00000000


	//----- nvinfo : EIATTR_FRAME_SIZE
	.align		4
.L_11410:
        /*10b30*/ 	.byte	0x04, 0x11
        /*10b32*/ 	.short	(.L_11412 - .L_11411)
	.align		4
.L_11411:
        /*10b34*/ 	.word	index@($_ZN7cutlass13device_kernelIN5flash19enable_sm80_to_sm89INS1_16FlashAttnBwdSm80INS1_25CollectiveMainloopBwdSm80ILi2ELi2EN4cute5tupleIJNS5_1CILi128EEES8_NS7_ILi64EEEEEENS_10bfloat16_tEfNS_4arch4Sm80ELb0ELb1ELb1ELb0ELb1ELb0ELb0ELb0ELi2ELi4ELi4ELi4ELb0EEENS1_21CollectiveEpilogueBwdISA_SB_SD_Li256ELb0ELb0ELi2EEENS1_19SingleTileSchedulerILb0ELb0ELb0ELi128EEEEEEEEEvNT_6ParamsE$_ZZN4cute5sliceINS_5tupleIJNS_10UnderscoreES2_S2_iEEENS1_IJNS1_IJNS_1CILi1EEENS4_ILi0EEEEEENS4_ILi4096EEENS1_IJiiEEENS1_IJS6_NS4_ILi8192EEEEEEEEEEEDaRKT_RKT0_ENKUlRKT_RKT0_E_clIS2_S9_EEDaSL_SO_)
        /*10b38*/ 	.word	0x00000000


	//----- nvinfo : EIATTR_FRAME_SIZE
	.align		4
.L_11412:
        /*10b3c*/ 	.byte	0x04, 0x11
        /*10b3e*/ 	.short	(.L_11414 - .L_11413)
	.align		4
.L_11413:
        /*10b40*/ 	.word	index@($_ZN7cutlass13device_kernelIN5flash19enable_sm80_to_sm89INS1_16FlashAttnBwdSm80INS1_25CollectiveMainloopBwdSm80ILi2ELi2EN4cute5tupleIJNS5_1CILi128EEES8_NS7_ILi64EEEEEENS_10bfloat16_tEfNS_4arch4Sm80ELb0ELb1ELb1ELb0ELb1ELb0ELb0ELb0ELi2ELi4ELi4ELi4ELb0EEENS1_21CollectiveEpilogueBwdISA_SB_SD_Li256ELb0ELb0ELi2EEENS1_19SingleTileSchedulerILb0ELb0ELb0ELi128EEEEEEEEEvNT_6ParamsE$_ZZN4cute5sliceINS_5tupleIJNS_10UnderscoreES2_NS_1CILi0EEEEEENS1_IJNS1_IJNS3_ILi1EEES4_EEEiNS3_ILi1024EEEEEEEEDaRKT_RKT0_ENKUlRKT_RKT0_E_clIS2_iEEDaSI_SL_)
        /*10b44*/ 	.word	0x00000000


	//----- nvinfo : EIATTR_FRAME_SIZE
	.align		4
.L_11414:
        /*10b48*/ 	.byte	0x04, 0x11
        /*10b4a*/ 	.short	(.L_11416 - .L_11415)
	.align		4
.L_11415:
        /*10b4c*/ 	.word	index@($_ZN7cutlass13device_kernelIN5flash19enable_sm80_to_sm89INS1_16FlashAttnBwdSm80INS1_25CollectiveMainloopBwdSm80ILi2ELi2EN4cute5tupleIJNS5_1CILi128EEES8_NS7_ILi64EEEEEENS_10bfloat16_tEfNS_4arch4Sm80ELb0ELb1ELb1ELb0ELb1ELb0ELb0ELb0ELi2ELi4ELi4ELi4ELb0EEENS1_21CollectiveEpilogueBwdISA_SB_SD_Li256ELb0ELb0ELi2EEENS1_19SingleTileSchedulerILb0ELb0ELb0ELi128EEEEEEEEEvNT_6ParamsE$_ZZN4cute5sliceINS_5tupleIJNS1_IJNS_10UnderscoreENS_1CILi0EEEEEENS1_IJS4_S2_EEEEEENS1_IJNS1_IJNS1_IJNS3_ILi1EEES4_EEES4_EEENS1_IJNS1_IJS4_S4_EEEiEEEEEEEEDaRKT_RKT0_ENKUlRKT_RKT0_E_clIS6_SC_EEDaSM_SP_)
        /*10b50*/ 	.word	0x00000000


	//----- nvinfo : EIATTR_FRAME_SIZE
	.align		4
.L_11416:
        /*10b54*/ 	.byte	0x04, 0x11
        /*10b56*/ 	.short	(.L_11418 - .L_11417)
	.align		4
.L_11417:
        /*10b58*/ 	.word	index@($_ZN7cutlass13device_kernelIN5flash19enable_sm80_to_sm89INS1_16FlashAttnBwdSm80INS1_25CollectiveMainloopBwdSm80ILi2ELi2EN4cute5tupleIJNS5_1CILi128EEES8_NS7_ILi64EEEEEENS_10bfloat16_tEfNS_4arch4Sm80ELb0ELb1ELb1ELb0ELb1ELb0ELb0ELb0ELi2ELi4ELi4ELi4ELb0EEENS1_21CollectiveEpilogueBwdISA_SB_SD_Li256ELb0ELb0ELi2EEENS1_19SingleTileSchedulerILb0ELb0ELb0ELi128EEEEEEEEEvNT_6ParamsE$_ZZN4cute4takeILi1ELi3ENS_5tupleIJNS1_IJiNS_1CILi512EEEEEENS1_IJiiEEENS2_ILi1024EEEEEEEEDaRKT1_ENKUlDpRKT_E_clIJS5_S6_EEEDaSE_)
        /*10b5c*/ 	.word	0x00000000


	//----- nvinfo : EIATTR_FRAME_SIZE
	.align		4
.L_11418:
        /*10b60*/ 	.byte	0x04, 0x11
        /*10b62*/ 	.short	(.L_11420 - .L_11419)
	.align		4
.L_11419:
        /*10b64*/ 	.word	index@($_ZN7cutlass13device_kernelIN5flash19enable_sm80_to_sm89INS1_16FlashAttnBwdSm80INS1_25CollectiveMainloopBwdSm80ILi2ELi2EN4cute5tupleIJNS5_1CILi128EEES8_NS7_ILi64EEEEEENS_10bfloat16_tEfNS_4arch4Sm80ELb0ELb1ELb1ELb0ELb1ELb0ELb0ELb0ELi2ELi4ELi4ELi4ELb0EEENS1_21CollectiveEpilogueBwdISA_SB_SD_Li256ELb0ELb0ELi2EEENS1_19SingleTileSchedulerILb0ELb0ELb0ELi128EEEEEEEEEvNT_6ParamsE$_ZZN4cute4takeILi1ELi3ENS_5tupleIJNS1_IJNS_1CILi1EEEiEEENS2_ILi1024EEENS1_IJiiEEEEEEEEDaRKT1_ENKUlDpRKT_E_clIJS5_S6_EEEDaSE_)
        /*10b68*/ 	.word	0x00000000


	//----- nvinfo : EIATTR_FRAME_SIZE
	.align		4
.L_11420:
        /*10b6c*/ 	.byte	0x04, 0x11
        /*10b6e*/ 	.short	(.L_11422 - .L_11421)
	.align		4
.L_11421:
        /*10b70*/ 	.word	index@($_ZN7cutlass13device_kernelIN5flash19enable_sm80_to_sm89INS1_16FlashAttnBwdSm80INS1_25CollectiveMainloopBwdSm80ILi2ELi2EN4cute5tupleIJNS5_1CILi128EEES8_NS7_ILi64EEEEEENS_10bfloat16_tEfNS_4arch4Sm80ELb0ELb1ELb1ELb0ELb1ELb0ELb0ELb0ELi2ELi4ELi4ELi4ELb0EEENS1_21CollectiveEpilogueBwdISA_SB_SD_Li256ELb0ELb0ELi2EEENS1_19SingleTileSchedulerILb0ELb0ELb0ELi128EEEEEEEEEvNT_6ParamsE$_ZZN4cute4takeILi1ELi3ENS_5tupleIJNS1_IJNS_1CILi1EEENS2_ILi512EEEiEEENS2_ILi4096EEENS1_IJiiEEEEEEEEDaRKT1_ENKUlDpRKT_E_clIJS6_S7_EEEDaSF_)
        /*10b74*/ 	.word	0x00000000


	//----- nvinfo : EIATTR_FRAME_SIZE
	.align		4
.L_11422:
        /*10b78*/ 	.byte	0x04, 0x11
        /*10b7a*/ 	.short	(.L_11424 - .L_11423)
	.align		4
.L_11423:
        /*10b7c*/ 	.word	index@($_ZN7cutlass13device_kernelIN5flash19enable_sm80_to_sm89INS1_16FlashAttnBwdSm80INS1_25CollectiveMainloopBwdSm80ILi2ELi2EN4cute5tupleIJNS5_1CILi128EEES8_NS7_ILi64EEEEEENS_10bfloat16_tEfNS_4arch4Sm80ELb0ELb1ELb1ELb0ELb1ELb0ELb0ELb0ELi2ELi4ELi4ELi4ELb0EEENS1_21CollectiveEpilogueBwdISA_SB_SD_Li256ELb0ELb0ELi2EEENS1_19SingleTileSchedulerILb0ELb0ELb0ELi128EEEEEEEEEvNT_6ParamsE$_ZZN4cute4takeILi1ELi3ENS_5tupleIJNS1_IJNS_1CILi1EEENS2_ILi512EEEiEEENS2_ILi4096EEENS1_IJNS1_IJiiEEENS2_ILi8192EEEEEEEEEEEDaRKT1_ENKUlDpRKT_E_clIJS6_S9_EEEDaSH_)
        /*10b80*/ 	.word	0x00000000


	//----- nvinfo : EIATTR_FRAME_SIZE
	.align		4
.L_11424:
        /*10b84*/ 	.byte	0x04, 0x11
        /*10b86*/ 	.short	(.L_11426 - .L_11425)
	.align		4
.L_11425:
        /*10b88*/ 	.word	index@($_ZN7cutlass13device_kernelIN5flash19enable_sm80_to_sm89INS1_16FlashAttnBwdSm80INS1_25CollectiveMainloopBwdSm80ILi2ELi2EN4cute5tupleIJNS5_1CILi128EEES8_NS7_ILi64EEEEEENS_10bfloat16_tEfNS_4arch4Sm80ELb0ELb1ELb1ELb0ELb1ELb0ELb0ELb0ELi2ELi4ELi4ELi4ELb0EEENS1_21CollectiveEpilogueBwdISA_SB_SD_Li256ELb0ELb0ELi2EEENS1_19SingleTileSchedulerILb0ELb0ELb0ELi128EEEEEEEEEvNT_6ParamsE$_ZZN4cute4takeILi1ELi2ENS_5tupleIJNS1_IJNS_1CILi1EEENS2_ILi0EEEEEEiEEEEEDaRKT1_ENKUlDpRKT_E_clIJiEEEDaSD_)
        /*10b8c*/ 	.word	0x00000000


	//----- nvinfo : EIATTR_FRAME_SIZE
	.align		4
.L_11426:
        /*10b90*/ 	.byte	0x04, 0x11
        /*10b92*/ 	.short	(.L_11428 - .L_11427)
	.align		4
.L_11427:
        /*10b94*/ 	.word	index@($_ZN7cutlass13device_kernelIN5flash19enable_sm80_to_sm89INS1_16FlashAttnBwdSm80INS1_25CollectiveMainloopBwdSm80ILi2ELi2EN4cute5tupleIJNS5_1CILi128EEES8_NS7_ILi64EEEEEENS_10bfloat16_tEfNS_4arch4Sm80ELb0ELb1ELb1ELb0ELb1ELb0ELb0ELb0ELi2ELi4ELi4ELi4ELb0EEENS1_21CollectiveEpilogueBwdISA_SB_SD_Li256ELb0ELb0ELi2EEENS1_19SingleTileSchedulerILb0ELb0ELb0ELi128EEEEEEEEEvNT_6ParamsE$_ZZN4cute4diceINS_5tupleIJNS1_IJiNS1_IJiNS_1CILi0EEEEEEEEENS1_IJNS_10UnderscoreENS1_IJS6_S6_EEEEEEEEES9_EEDaRKT_RKT0_ENKUlRKT_RKT0_E_clIS5_S5_EEDaSI_SL_)
        /*10b98*/ 	.word	0x00000000


	//----- nvinfo : EIATTR_FRAME_SIZE
	.align		4
.L_11428:
        /*10b9c*/ 	.byte	0x04, 0x11
        /*10b9e*/ 	.short	(.L_11430 - .L_11429)
	.align		4
.L_11429:
        /*10ba0*/ 	.word	index@($_ZN7cutlass13device_kernelIN5flash19enable_sm80_to_sm89INS1_16FlashAttnBwdSm80INS1_25CollectiveMainloopBwdSm80ILi2ELi2EN4cute5tupleIJNS5_1CILi128EEES8_NS7_ILi64EEEEEENS_10bfloat16_tEfNS_4arch4Sm80ELb0ELb1ELb1ELb0ELb1ELb0ELb0ELb0ELi2ELi4ELi4ELi4ELb0EEENS1_21CollectiveEpilogueBwdISA_SB_SD_Li256ELb0ELb0ELi2EEENS1_19SingleTileSchedulerILb0ELb0ELb0ELi128EEEEEEEEEvNT_6ParamsE$_ZZN4cute19as_arithmetic_tupleINS_15ArithmeticTupleIJiiEEEEEDaRKT_ENKUlRKT_E_clIiEEDaS8_)
        /*10ba4*/ 	.word	0x00000000


	//----- nvinfo : EIATTR_FRAME_SIZE
	.align		4
.L_11430:
        /*10ba8*/ 	.byte	0x04, 0x11
        /*10baa*/ 	.short	(.L_11432 - .L_11431)
	.align		4
.L_11431:
        /*10bac*/ 	.word	index@($_ZN7cutlass13device_kernelIN5flash19enable_sm80_to_sm89INS1_16FlashAttnBwdSm80INS1_25CollectiveMainloopBwdSm80ILi2ELi2EN4cute5tupleIJNS5_1CILi128EEES8_NS7_ILi64EEEEEENS_10bfloat16_tEfNS_4arch4Sm80ELb0ELb1ELb1ELb0ELb1ELb0ELb0ELb0ELi2ELi4ELi4ELi4ELb0EEENS1_21CollectiveEpilogueBwdISA_SB_SD_Li256ELb0ELb0ELi2EEENS1_19SingleTileSchedulerILb0ELb0ELb0ELi128EEEEEEEEEvNT_6ParamsE$_ZZN4cute19as_arithmetic_tupleINS_15ArithmeticTupleIJiiEEEEEDaRKT_ENKUlDpRKT_E_clIJiiEEEDaS9_)
        /*10bb0*/ 	.word	0x00000000


	//----- nvinfo : EIATTR_FRAME_SIZE
	.align		4
.L_11432:
        /*10bb4*/ 	.byte	0x04, 0x11
        /*10bb6*/ 	.short	(.L_11434 - .L_11433)
	.align		4
.L_11433:
        /*10bb8*/ 	.word	index@($_ZN7cutlass13device_kernelIN5flash19enable_sm80_to_sm89INS1_16FlashAttnBwdSm80INS1_25CollectiveMainloopBwdSm80ILi2ELi2EN4cute5tupleIJNS5_1CILi128EEES8_NS7_ILi64EEEEEENS_10bfloat16_tEfNS_4arch4Sm80ELb0ELb1ELb1ELb0ELb1ELb0ELb0ELb0ELi2ELi4ELi4ELi4ELb0EEENS1_21CollectiveEpilogueBwdISA_SB_SD_Li256ELb0ELb0ELi2EEENS1_19SingleTileSchedulerILb0ELb0ELb0ELi128EEEEEEEEEvNT_6ParamsE$_ZZN4cute16flatten_to_tupleINS_5tupleIJNS_1CILi4096EEENS1_IJiiEEEEEEEEDaRKT_ENKUlRKT_E_clIS4_EEDaSB_)
        /*10bbc*/ 	.word	0x00000000


	//----- nvinfo : EIATTR_FRAME_SIZE
	.align		4
.L_11434:
        /*10bc0*/ 	.byte	0x04, 0x11
        /*10bc2*/ 	.short	(.L_11436 - .L_11435)
	.align		4
.L_11435:
        /*10bc4*/ 	.word	index@($_ZN7cutlass13device_kernelIN5flash19enable_sm80_to_sm89INS1_16FlashAttnBwdSm80INS1_25CollectiveMainloopBwdSm80ILi2ELi2EN4cute5tupleIJNS5_1CILi128EEES8_NS7_ILi64EEEEEENS_10bfloat16_tEfNS_4arch4Sm80ELb0ELb1ELb1ELb0ELb1ELb0ELb0ELb0ELi2ELi4ELi4ELi4ELb0EEENS1_21CollectiveEpilogueBwdISA_SB_SD_Li256ELb0ELb0ELi2EEENS1_19SingleTileSchedulerILb0ELb0ELb0ELi128EEEEEEEEEvNT_6ParamsE$_ZZN4cute16flatten_to_tupleINS_5tupleIJNS_1CILi4096EEENS1_IJNS1_IJiiEEENS2_ILi8192EEEEEEEEEEEDaRKT_ENKUlRKT_E_clIS6_EEDaSD_)
        /*10bc8*/ 	.word	0x00000000


	//----- nvinfo : EIATTR_FRAME_SIZE
	.align		4
.L_11436:
        /*10bcc*/ 	.byte	0x04, 0x11
        /*10bce*/ 	.short	(.L_11438 - .L_11437)
	.align		4
.L_11437:
        /*10bd0*/ 	.word	index@($_ZN7cutlass13device_kernelIN5flash19enable_sm80_to_sm89INS1_16FlashAttnBwdSm80INS1_25CollectiveMainloopBwdSm80ILi2ELi2EN4cute5tupleIJNS5_1CILi128EEES8_NS7_ILi64EEEEEENS_10bfloat16_tEfNS_4arch4Sm80ELb0ELb1ELb1ELb0ELb1ELb0ELb0ELb0ELi2ELi4ELi4ELi4ELb0EEENS1_21CollectiveEpilogueBwdISA_SB_SD_Li256ELb0ELb0ELi2EEENS1_19SingleTileSchedulerILb0ELb0ELb0ELi128EEEEEEEEEvNT_6ParamsE$_ZZN4cute16flatten_to_tupleINS_5tupleIJNS_1CILi1024EEENS1_IJiiEEEEEEEEDaRKT_ENKUlRKT_E_clIS4_EEDaSB_)
        /*10bd4*/ 	.word	0x00000000


	//----- nvinfo : EIATTR_FRAME_SIZE
	.align		4
.L_11438:
        /*10bd8*/ 	.byte	0x04, 0x11
        /*10bda*/ 	.short	(.L_11440 - .L_11439)
	.align		4
.L_11439:
        /*10bdc*/ 	.word	index@($_ZN7cutlass13device_kernelIN5flash19enable_sm80_to_sm89INS1_16FlashAttnBwdSm80INS1_25CollectiveMainloopBwdSm80ILi2ELi2EN4cute5tupleIJNS5_1CILi128EEES8_NS7_ILi64EEEEEENS_10bfloat16_tEfNS_4arch4Sm80ELb0ELb1ELb1ELb0ELb1ELb0ELb0ELb0ELi2ELi4ELi4ELi4ELb0EEENS1_21CollectiveEpilogueBwdISA_SB_SD_Li256ELb0ELb0ELi2EEENS1_19SingleTileSchedulerILb0ELb0ELb0ELi128EEEEEEEEEvNT_6ParamsE$_ZZN4cute16flatten_to_tupleINS_5tupleIJNS_1CILi0EEENS1_IJNS2_ILi1EEENS2_ILi512EEEiEEEEEEEEDaRKT_ENKUlRKT_E_clIS6_EEDaSD_)
        /*10be0*/ 	.word	0x00000000


	//----- nvinfo : EIATTR_FRAME_SIZE
	.align		4
.L_11440:
        /*10be4*/ 	.byte	0x04, 0x11
        /*10be6*/ 	.short	(.L_11442 - .L_11441)
	.align		4
.L_11441:
        /*10be8*/ 	.word	index@($_ZN7cutlass13device_kernelIN5flash19enable_sm80_to_sm89INS1_16FlashAttnBwdSm80INS1_25CollectiveMainloopBwdSm80ILi2ELi2EN4cute5tupleIJNS5_1CILi128EEES8_NS7_ILi64EEEEEENS_10bfloat16_tEfNS_4arch4Sm80ELb0ELb1ELb1ELb0ELb1ELb0ELb0ELb0ELi2ELi4ELi4ELi4ELb0EEENS1_21CollectiveEpilogueBwdISA_SB_SD_Li256ELb0ELb0ELi2EEENS1_19SingleTileSchedulerILb0ELb0ELb0ELi128EEEEEEEEEvNT_6ParamsE$_ZZN4cute16flatten_to_tupleINS_5tupleIJNS1_IJiiEEENS_1CILi8192EEEEEEEEDaRKT_ENKUlRKT_E_clIS2_EEDaSB_)
        /*10bec*/ 	.word	0x00000000


	//----- nvinfo : EIATTR_FRAME_SIZE
	.align		4
.L_11442:
        /*10bf0*/ 	.byte	0x04, 0x11
        /*10bf2*/ 	.short	(.L_11444 - .L_11443)
	.align		4
.L_11443:
        /*10bf4*/ 	.word	index@($_ZN7cutlass13device_kernelIN5flash19enable_sm80_to_sm89INS1_16FlashAttnBwdSm80INS1_25CollectiveMainloopBwdSm80ILi2ELi2EN4cute5tupleIJNS5_1CILi128EEES8_NS7_ILi64EEEEEENS_10bfloat16_tEfNS_4arch4Sm80ELb0ELb1ELb1ELb0ELb1ELb0ELb0ELb0ELi2ELi4ELi4ELi4ELb0EEENS1_21CollectiveEpilogueBwdISA_SB_SD_Li256ELb0ELb0ELi2EEENS1_19SingleTileSchedulerILb0ELb0ELb0ELi128EEEEEEEEEvNT_6ParamsE$_ZZN4cute16flatten_to_tupleINS_5tupleIJNS1_IJiiEEENS_1CILi1024EEEEEEEEDaRKT_ENKUlRKT_E_clIS2_EEDaSB_)
        /*10bf8*/ 	.word	0x00000000


	//----- nvinfo : EIATTR_FRAME_SIZE
	.align		4
.L_11444:
        /*10bfc*/ 	.byte	0x04, 0x11
        /*10bfe*/ 	.short	(.L_11446 - .L_11445)
	.align		4
.L_11445:
        /*10c00*/ 	.word	index@($_ZN7cutlass13device_kernelIN5flash19enable_sm80_to_sm89INS1_16FlashAttnBwdSm80INS1_25CollectiveMainloopBwdSm80ILi2ELi2EN4cute5tupleIJNS5_1CILi128EEES8_NS7_ILi64EEEEEENS_10bfloat16_tEfNS_4arch4Sm80ELb0ELb1ELb1ELb0ELb1ELb0ELb0ELb0ELi2ELi4ELi4ELi4ELb0EEENS1_21CollectiveEpilogueBwdISA_SB_SD_Li256ELb0ELb0ELi2EEENS1_19SingleTileSchedulerILb0ELb0ELb0ELi128EEEEEEEEEvNT_6ParamsE$_ZZN4cute14transform_leafINS_15ArithmeticTupleIJiiEEENS_8identityEEEDaRKT_OT0_ENKUlRKT_E_clIiEEDaSB_)
        /*10c04*/ 	.word	0x00000000


	//----- nvinfo : EIATTR_FRAME_SIZE
	.align		4
.L_11446:
        /*10c08*/ 	.byte	0x04, 0x11
        /*10c0a*/ 	.short	(.L_11448 - .L_11447)
	.align		4
.L_11447:
        /*10c0c*/ 	.word	index@($_ZN7cutlass13device_kernelIN5flash19enable_sm80_to_sm89INS1_16FlashAttnBwdSm80INS1_25CollectiveMainloopBwdSm80ILi2ELi2EN4cute5tupleIJNS5_1CILi128EEES8_NS7_ILi64EEEEEENS_10bfloat16_tEfNS_4arch4Sm80ELb0ELb1ELb1ELb0ELb1ELb0ELb0ELb0ELi2ELi4ELi4ELi4ELb0EEENS1_21CollectiveEpilogueBwdISA_SB_SD_Li256ELb0ELb0ELi2EEENS1_19SingleTileSchedulerILb0ELb0ELb0ELi128EEEEEEEEEvNT_6ParamsE$_ZZN4cute14logical_divideINS_5tupleIJNS1_IJNS_1CILi8EEENS2_ILi1EEEEEENS1_IJNS2_ILi2EEEEEEEEENS1_IJNS1_IJS4_NS2_ILi0EEEEEENS1_IJiEEEEEENS1_IJS5_NS_6LayoutIS4_S9_EEEEEEEDaRKNSD_IT_T0_EERKT1_ENKUlRKT_RKT0_E_clINSD_IS7_SB_EESE_EEDaSQ_ST_)
        /*10c10*/ 	.word	0x00000000


	//----- nvinfo : EIATTR_FRAME_SIZE
	.align		4
.L_11448:
        /*10c14*/ 	.byte	0x04, 0x11
        /*10c16*/ 	.short	(.L_11450 - .L_11449)
	.align		4
.L_11449:
        /*10c18*/ 	.word	index@($_ZN7cutlass13device_kernelIN5flash19enable_sm80_to_sm89INS1_16FlashAttnBwdSm80INS1_25CollectiveMainloopBwdSm80ILi2ELi2EN4cute5tupleIJNS5_1CILi128EEES8_NS7_ILi64EEEEEENS_10bfloat16_tEfNS_4arch4Sm80ELb0ELb1ELb1ELb0ELb1ELb0ELb0ELb0ELi2ELi4ELi4ELi4ELb0EEENS1_21CollectiveEpilogueBwdISA_SB_SD_Li256ELb0ELb0ELi2EEENS1_19SingleTileSchedulerILb0ELb0ELb0ELi128EEEEEEEEEvNT_6ParamsE$_ZZN4cute13to_mixed_bitsINS_5tupleIJNS_1CILi4EEENS2_ILi8EEEEEENS1_IJNS2_ILi128EEENS2_ILi0EEEEEENS1_IJiiEEEEEDaRKT_RKT0_RKT1_ENKUlRKT_RKT0_RKT1_E_clIS3_S6_iEEDaSL_SO_SR_)
        /*10c1c*/ 	.word	0x00000000


	//----- nvinfo : EIATTR_FRAME_SIZE
	.align		4
.L_11450:
        /*10c20*/ 	.byte	0x04, 0x11
        /*10c22*/ 	.short	(.L_11452 - .L_11451)
	.align		4
.L_11451:
        /*10c24*/ 	.word	index@($_ZN7cutlass13device_kernelIN5flash19enable_sm80_to_sm89INS1_16FlashAttnBwdSm80INS1_25CollectiveMainloopBwdSm80ILi2ELi2EN4cute5tupleIJNS5_1CILi128EEES8_NS7_ILi64EEEEEENS_10bfloat16_tEfNS_4arch4Sm80ELb0ELb1ELb1ELb0ELb1ELb0ELb0ELb0ELi2ELi4ELi4ELi4ELb0EEENS1_21CollectiveEpilogueBwdISA_SB_SD_Li256ELb0ELb0ELi2EEENS1_19SingleTileSchedulerILb0ELb0ELb0ELi128EEEEEEEEEvNT_6ParamsE$_ZZN4cute13to_mixed_bitsINS_5tupleIJNS_1CILi4EEENS2_ILi8EEEEEENS1_IJNS2_ILi128EEENS2_ILi0EEEEEENS1_IJiiEEEEEDaRKT_RKT0_RKT1_ENKUlDpRKT_E_clIJNS_9MixedBitsILj0ELj384EEENS2_ILj0EEEEEEDaSM_)
        /*10c28*/ 	.word	0x00000000


	//----- nvinfo : EIATTR_FRAME_SIZE
	.align		4
.L_11452:
        /*10c2c*/ 	.byte	0x04, 0x11
        /*10c2e*/ 	.short	(.L_11454 - .L_11453)
	.align		4
.L_11453:
        /*10c30*/ 	.word	index@($_ZN7cutlass13device_kernelIN5flash19enable_sm80_to_sm89INS1_16FlashAttnBwdSm80INS1_25CollectiveMainloopBwdSm80ILi2ELi2EN4cute5tupleIJNS5_1CILi128EEES8_NS7_ILi64EEEEEENS_10bfloat16_tEfNS_4arch4Sm80ELb0ELb1ELb1ELb0ELb1ELb0ELb0ELb0ELi2ELi4ELi4ELi4ELb0EEENS1_21CollectiveEpilogueBwdISA_SB_SD_Li256ELb0ELb0ELi2EEENS1_19SingleTileSchedulerILb0ELb0ELb0ELi128EEEEEEEEEvNT_6ParamsE$_ZZN4cute13to_mixed_bitsINS_5tupleIJNS_1CILi4EEENS2_ILi8EEEEEENS1_IJNS2_ILi0EEENS2_ILi64EEEEEENS1_IJiiEEEEEDaRKT_RKT0_RKT1_ENKUlRKT_RKT0_RKT1_E_clIS4_S7_iEEDaSL_SO_SR_)
        /*10c34*/ 	.word	0x00000000


	//----- nvinfo : EIATTR_FRAME_SIZE
	.align		4
.L_11454:
        /*10c38*/ 	.byte	0x04, 0x11
        /*10c3a*/ 	.short	(.L_11456 - .L_11455)
	.align		4
.L_11455:
        /*10c3c*/ 	.word	index@($_ZN7cutlass13device_kernelIN5flash19enable_sm80_to_sm89INS1_16FlashAttnBwdSm80INS1_25CollectiveMainloopBwdSm80ILi2ELi2EN4cute5tupleIJNS5_1CILi128EEES8_NS7_ILi64EEEEEENS_10bfloat16_tEfNS_4arch4Sm80ELb0ELb1ELb1ELb0ELb1ELb0ELb0ELb0ELi2ELi4ELi4ELi4ELb0EEENS1_21CollectiveEpilogueBwdISA_SB_SD_Li256ELb0ELb0ELi2EEENS1_19SingleTileSchedulerILb0ELb0ELb0ELi128EEEEEEEEEvNT_6ParamsE$_ZZN4cute13to_mixed_bitsINS_5tupleIJNS_1CILi4EEENS2_ILi8EEEEEENS1_IJNS2_ILi0EEENS2_ILi64EEEEEENS1_IJiiEEEEEDaRKT_RKT0_RKT1_ENKUlDpRKT_E_clIJNS2_ILj0EEENS_9MixedBitsILj0ELj448EEEEEEDaSM_)
        /*10c40*/ 	.word	0x00000000


	//----- nvinfo : EIATTR_FRAME_SIZE
	.align		4
.L_11456:
        /*10c44*/ 	.byte	0x04, 0x11
        /*10c46*/ 	.short	(.L_11458 - .L_11457)
	.align		4
.L_11457:
        /*10c48*/ 	.word	index@($_ZN7cutlass13device_kernelIN5flash19enable_sm80_to_sm89INS1_16FlashAttnBwdSm80INS1_25CollectiveMainloopBwdSm80ILi2ELi2EN4cute5tupleIJNS5_1CILi128EEES8_NS7_ILi64EEEEEENS_10bfloat16_tEfNS_4arch4Sm80ELb0ELb1ELb1ELb0ELb1ELb0ELb0ELb0ELi2ELi4ELi4ELi4ELb0EEENS1_21CollectiveEpilogueBwdISA_SB_SD_Li256ELb0ELb0ELi2EEENS1_19SingleTileSchedulerILb0ELb0ELb0ELi128EEEEEEEEEvNT_6ParamsE$_ZZN4cute13to_mixed_bitsINS_5tupleIJNS1_IJNS_1CILi4EEENS2_ILi8EEEEEES3_NS2_ILi1EEEEEENS1_IJNS1_IJNS2_ILi128EEENS2_ILi0EEEEEENS2_ILi16EEES9_EEENS1_IJNS1_IJiiEEEiS9_EEEEEDaRKT_RKT0_RKT1_ENKUlRKT_RKT0_RKT1_E_clIS5_SA_SD_EEDaSQ_ST_SW_)
        /*10c4c*/ 	.word	0x00000000


	//----- nvinfo : EIATTR_FRAME_SIZE
	.align		4
.L_11458:
        /*10c50*/ 	.byte	0x04, 0x11
        /*10c52*/ 	.short	(.L_11460 - .L_11459)
	.align		4
.L_11459:
        /*10c54*/ 	.word	index@($_ZN7cutlass13device_kernelIN5flash19enable_sm80_to_sm89INS1_16FlashAttnBwdSm80INS1_25CollectiveMainloopBwdSm80ILi2ELi2EN4cute5tupleIJNS5_1CILi128EEES8_NS7_ILi64EEEEEENS_10bfloat16_tEfNS_4arch4Sm80ELb0ELb1ELb1ELb0ELb1ELb0ELb0ELb0ELi2ELi4ELi4ELi4ELb0EEENS1_21CollectiveEpilogueBwdISA_SB_SD_Li256ELb0ELb0ELi2EEENS1_19SingleTileSchedulerILb0ELb0ELb0ELi128EEEEEEEEEvNT_6ParamsE$_ZZN4cute13to_mixed_bitsINS_5tupleIJNS1_IJNS_1CILi4EEENS2_ILi8EEEEEES3_NS2_ILi1EEEEEENS1_IJNS1_IJNS2_ILi128EEENS2_ILi0EEEEEENS2_ILi16EEES9_EEENS1_IJNS1_IJiiEEEiS9_EEEEEDaRKT_RKT0_RKT1_ENKUlRKT_RKT0_RKT1_E_clIS3_SB_iEEDaSQ_ST_SW_)
        /*10c58*/ 	.word	0x00000000


	//----- nvinfo : EIATTR_FRAME_SIZE
	.align		4
.L_11460:
        /*10c5c*/ 	.byte	0x04, 0x11
        /*10c5e*/ 	.short	(.L_11462 - .L_11461)
	.align		4
.L_11461:
        /*10c60*/ 	.word	index@($_ZN7cutlass13device_kernelIN5flash19enable_sm80_to_sm89INS1_16FlashAttnBwdSm80INS1_25CollectiveMainloopBwdSm80ILi2ELi2EN4cute5tupleIJNS5_1CILi128EEES8_NS7_ILi64EEEEEENS_10bfloat16_tEfNS_4arch4Sm80ELb0ELb1ELb1ELb0ELb1ELb0ELb0ELb0ELi2ELi4ELi4ELi4ELb0EEENS1_21CollectiveEpilogueBwdISA_SB_SD_Li256ELb0ELb0ELi2EEENS1_19SingleTileSchedulerILb0ELb0ELb0ELi128EEEEEEEEEvNT_6ParamsE$_ZZN4cute13to_mixed_bitsINS_5tupleIJNS1_IJNS_1CILi4EEENS2_ILi8EEEEEES3_NS2_ILi1EEEEEENS1_IJNS1_IJNS2_ILi128EEENS2_ILi0EEEEEENS2_ILi16EEES9_EEENS1_IJNS1_IJiiEEEiS9_EEEEEDaRKT_RKT0_RKT1_ENKUlDpRKT_E_clIJNS_9MixedBitsILj0ELj384EEENSU_ILj0ELj48EEENS2_ILj0EEEEEEDaSR_)
        /*10c64*/ 	.word	0x00000000


	//----- nvinfo : EIATTR_FRAME_SIZE
	.align		4
.L_11462:
        /*10c68*/ 	.byte	0x04, 0x11
        /*10c6a*/ 	.short	(.L_11464 - .L_11463)
	.align		4
.L_11463:
        /*10c6c*/ 	.word	index@($_ZN7cutlass13device_kernelIN5flash19enable_sm80_to_sm89INS1_16FlashAttnBwdSm80INS1_25CollectiveMainloopBwdSm80ILi2ELi2EN4cute5tupleIJNS5_1CILi128EEES8_NS7_ILi64EEEEEENS_10bfloat16_tEfNS_4arch4Sm80ELb0ELb1ELb1ELb0ELb1ELb0ELb0ELb0ELi2ELi4ELi4ELi4ELb0EEENS1_21CollectiveEpilogueBwdISA_SB_SD_Li256ELb0ELb0ELi2EEENS1_19SingleTileSchedulerILb0ELb0ELb0ELi128EEEEEEEEEvNT_6ParamsE$_ZZN4cute13to_mixed_bitsINS_5tupleIJNS1_IJNS_1CILi4EEENS2_ILi8EEEEEES3_NS2_ILi1EEEEEENS1_IJNS1_IJNS2_ILi0EEENS2_ILi64EEEEEES8_S8_EEENS1_IJNS1_IJiiEEEiS8_EEEEEDaRKT_RKT0_RKT1_ENKUlRKT_RKT0_RKT1_E_clIS5_SA_SC_EEDaSP_SS_SV_)
        /*10c70*/ 	.word	0x00000000


	//----- nvinfo : EIATTR_FRAME_SIZE
	.align		4
.L_11464:
        /*10c74*/ 	.byte	0x04, 0x11
        /*10c76*/ 	.short	(.L_11466 - .L_11465)
	.align		4
.L_11465:
        /*10c78*/ 	.word	index@($_ZN7cutlass13device_kernelIN5flash19enable_sm80_to_sm89INS1_16FlashAttnBwdSm80INS1_25CollectiveMainloopBwdSm80ILi2ELi2EN4cute5tupleIJNS5_1CILi128EEES8_NS7_ILi64EEEEEENS_10bfloat16_tEfNS_4arch4Sm80ELb0ELb1ELb1ELb0ELb1ELb0ELb0ELb0ELi2ELi4ELi4ELi4ELb0EEENS1_21CollectiveEpilogueBwdISA_SB_SD_Li256ELb0ELb0ELi2EEENS1_19SingleTileSchedulerILb0ELb0ELb0ELi128EEEEEEEEEvNT_6ParamsE$_ZZN4cute13to_mixed_bitsINS_5tupleIJNS1_IJNS_1CILi4EEENS2_ILi8EEEEEES3_NS2_ILi1EEEEEENS1_IJNS1_IJNS2_ILi0EEENS2_ILi64EEEEEES8_S8_EEENS1_IJNS1_IJiiEEEiS8_EEEEEDaRKT_RKT0_RKT1_ENKUlDpRKT_E_clIJNS_9MixedBitsILj0ELj448EEENS2_ILj0EEESV_EEEDaSQ_)
        /*10c7c*/ 	.word	0x00000000


	//----- nvinfo : EIATTR_FRAME_SIZE
	.align		4
.L_11466:
        /*10c80*/ 	.byte	0x04, 0x11
        /*10c82*/ 	.short	(.L_11468 - .L_11467)
	.align		4
.L_11467:
        /*10c84*/ 	.word	index@($_ZN7cutlass13device_kernelIN5flash19enable_sm80_to_sm89INS1_16FlashAttnBwdSm80INS1_25CollectiveMainloopBwdSm80ILi2ELi2EN4cute5tupleIJNS5_1CILi128EEES8_NS7_ILi64EEEEEENS_10bfloat16_tEfNS_4arch4Sm80ELb0ELb1ELb1ELb0ELb1ELb0ELb0ELb0ELi2ELi4ELi4ELi4ELb0EEENS1_21CollectiveEpilogueBwdISA_SB_SD_Li256ELb0ELb0ELi2EEENS1_19SingleTileSchedulerILb0ELb0ELb0ELi128EEEEEEEEEvNT_6ParamsE$_ZZN4cute13to_mixed_bitsINS_5tupleIJNS1_IJNS_1CILi4EEENS2_ILi8EEEEEENS2_ILi2EEENS2_ILi1EEEEEENS1_IJNS1_IJNS2_ILi128EEENS2_ILi0EEEEEES4_SA_EEENS1_IJNS1_IJiiEEEiSA_EEEEEDaRKT_RKT0_RKT1_ENKUlRKT_RKT0_RKT1_E_clIS6_S4_iEEDaSQ_ST_SW_)
        /*10c88*/ 	.word	0x00000000


	//----- nvinfo : EIATTR_FRAME_SIZE
	.align		4
.L_11468:
        /*10c8c*/ 	.byte	0x04, 0x11
        /*10c8e*/ 	.short	(.L_11470 - .L_11469)
	.align		4
.L_11469:
        /*10c90*/ 	.word	index@($_ZN7cutlass13device_kernelIN5flash19enable_sm80_to_sm89INS1_16FlashAttnBwdSm80INS1_25CollectiveMainloopBwdSm80ILi2ELi2EN4cute5tupleIJNS5_1CILi128EEES8_NS7_ILi64EEEEEENS_10bfloat16_tEfNS_4arch4Sm80ELb0ELb1ELb1ELb0ELb1ELb0ELb0ELb0ELi2ELi4ELi4ELi4ELb0EEENS1_21CollectiveEpilogueBwdISA_SB_SD_Li256ELb0ELb0ELi2EEENS1_19SingleTileSchedulerILb0ELb0ELb0ELi128EEEEEEEEEvNT_6ParamsE$_ZZN4cute13to_mixed_bitsINS_5tupleIJNS1_IJNS_1CILi4EEENS2_ILi8EEEEEENS2_ILi2EEENS2_ILi1EEEEEENS1_IJNS1_IJNS2_ILi128EEENS2_ILi0EEEEEES4_SA_EEENS1_IJNS1_IJiiEEEiSA_EEEEEDaRKT_RKT0_RKT1_ENKUlRKT_RKT0_RKT1_E_clIS5_SB_SD_EEDaSQ_ST_SW_)
        /*10c94*/ 	.word	0x00000000


	//----- nvinfo : EIATTR_FRAME_SIZE
	.align		4
.L_11470:
        /*10c98*/ 	.byte	0x04, 0x11
        /*10c9a*/ 	.short	(.L_11472 - .L_11471)
	.align		4
.L_11471:
        /*10c9c*/ 	.word	index@($_ZN7cutlass13device_kernelIN5flash19enable_sm80_to_sm89INS1_16FlashAttnBwdSm80INS1_25CollectiveMainloopBwdSm80ILi2ELi2EN4cute5tupleIJNS5_1CILi128EEES8_NS7_ILi64EEEEEENS_10bfloat16_tEfNS_4arch4Sm80ELb0ELb1ELb1ELb0ELb1ELb0ELb0ELb0ELi2ELi4ELi4ELi4ELb0EEENS1_21CollectiveEpilogueBwdISA_SB_SD_Li256ELb0ELb0ELi2EEENS1_19SingleTileSchedulerILb0ELb0ELb0ELi128EEEEEEEEEvNT_6ParamsE$_ZZN4cute13to_mixed_bitsINS_5tupleIJNS1_IJNS_1CILi4EEENS2_ILi8EEEEEENS2_ILi2EEENS2_ILi1EEEEEENS1_IJNS1_IJNS2_ILi128EEENS2_ILi0EEEEEES4_SA_EEENS1_IJNS1_IJiiEEEiSA_EEEEEDaRKT_RKT0_RKT1_ENKUlDpRKT_E_clIJNS_9MixedBitsILj0ELj384EEENSU_ILj0ELj8EEENS2_ILj0EEEEEEDaSR_)
        /*10ca0*/ 	.word	0x00000000


	//----- nvinfo : EIATTR_FRAME_SIZE
	.align		4
.L_11472:
        /*10ca4*/ 	.byte	0x04, 0x11
        /*10ca6*/ 	.short	(.L_11474 - .L_11473)
	.align		4
.L_11473:
        /*10ca8*/ 	.word	index@($_ZN7cutlass13device_kernelIN5flash19enable_sm80_to_sm89INS1_16FlashAttnBwdSm80INS1_25CollectiveMainloopBwdSm80ILi2ELi2EN4cute5tupleIJNS5_1CILi128EEES8_NS7_ILi64EEEEEENS_10bfloat16_tEfNS_4arch4Sm80ELb0ELb1ELb1ELb0ELb1ELb0ELb0ELb0ELi2ELi4ELi4ELi4ELb0EEENS1_21CollectiveEpilogueBwdISA_SB_SD_Li256ELb0ELb0ELi2EEENS1_19SingleTileSchedulerILb0ELb0ELb0ELi128EEEEEEEEEvNT_6ParamsE$_ZZN4cute13to_mixed_bitsINS_5tupleIJNS1_IJNS_1CILi4EEENS2_ILi8EEEEEENS2_ILi2EEENS2_ILi1EEEEEENS1_IJNS1_IJNS2_ILi0EEENS2_ILi64EEEEEES9_S9_EEENS1_IJNS1_IJiiEEEiS9_EEEEEDaRKT_RKT0_RKT1_ENKUlRKT_RKT0_RKT1_E_clIS5_SB_SD_EEDaSQ_ST_SW_)
        /*10cac*/ 	.word	0x00000000


	//----- nvinfo : EIATTR_FRAME_SIZE
	.align		4
.L_11474:
        /*10cb0*/ 	.byte	0x04, 0x11
        /*10cb2*/ 	.short	(.L_11476 - .L_11475)
	.align		4
.L_11475:
        /*10cb4*/ 	.word	index@($_ZN7cutlass13device_kernelIN5flash19enable_sm80_to_sm89INS1_16FlashAttnBwdSm80INS1_25CollectiveMainloopBwdSm80ILi2ELi2EN4cute5tupleIJNS5_1CILi128EEES8_NS7_ILi64EEEEEENS_10bfloat16_tEfNS_4arch4Sm80ELb0ELb1ELb1ELb0ELb1ELb0ELb0ELb0ELi2ELi4ELi4ELi4ELb0EEENS1_21CollectiveEpilogueBwdISA_SB_SD_Li256ELb0ELb0ELi2EEENS1_19SingleTileSchedulerILb0ELb0ELb0ELi128EEEEEEEEEvNT_6ParamsE$_ZZN4cute13to_mixed_bitsINS_5tupleIJNS1_IJNS_1CILi4EEENS2_ILi8EEEEEENS2_ILi2EEENS2_ILi1EEEEEENS1_IJNS1_IJNS2_ILi0EEENS2_ILi64EEEEEES9_S9_EEENS1_IJNS1_IJiiEEEiS9_EEEEEDaRKT_RKT0_RKT1_ENKUlDpRKT_E_clIJNS_9MixedBitsILj0ELj448EEENS2_ILj0EEESW_EEEDaSR_)
        /*10cb8*/ 	.word	0x00000000


	//----- nvinfo : EIATTR_FRAME_SIZE
	.align		4
.L_11476:
        /*10cbc*/ 	.byte	0x04, 0x11
        /*10cbe*/ 	.short	(.L_11478 - .L_11477)
	.align		4
.L_11477:
        /*10cc0*/ 	.word	index@($_ZN7cutlass13device_kernelIN5flash19enable_sm80_to_sm89INS1_16FlashAttnBwdSm80INS1_25CollectiveMainloopBwdSm80ILi2ELi2EN4cute5tupleIJNS5_1CILi128EEES8_NS7_ILi64EEEEEENS_10bfloat16_tEfNS_4arch4Sm80ELb0ELb1ELb1ELb0ELb1ELb0ELb0ELb0ELi2ELi4ELi4ELi4ELb0EEENS1_21CollectiveEpilogueBwdISA_SB_SD_Li256ELb0ELb0ELi2EEENS1_19SingleTileSchedulerILb0ELb0ELb0ELi128EEEEEEEEEvNT_6ParamsE$_ZZN4cute12filter_tupleINS_5tupleIJiNS_1CILi0EEEEEES4_ZNS_6detail9lift_diceIS4_S4_EEDaRKT_RKT0_EUlRKT_RKT0_E_EEDaS9_SC_OT1_ENKUlDpSF_E_clIJNS1_IJiEEENS1_IJS3_EEEEEEDaSM_)
        /*10cc4*/ 	.word	0x00000000


	//----- nvinfo : EIATTR_FRAME_SIZE
	.align		4
.L_11478:
        /*10cc8*/ 	.byte	0x04, 0x11
        /*10cca*/ 	.short	(.L_11480 - .L_11479)
	.align		4
.L_11479:
        /*10ccc*/ 	.word	index@($_ZN7cutlass13device_kernelIN5flash19enable_sm80_to_sm89INS1_16FlashAttnBwdSm80INS1_25CollectiveMainloopBwdSm80ILi2ELi2EN4cute5tupleIJNS5_1CILi128EEES8_NS7_ILi64EEEEEENS_10bfloat16_tEfNS_4arch4Sm80ELb0ELb1ELb1ELb0ELb1ELb0ELb0ELb0ELi2ELi4ELi4ELi4ELb0EEENS1_21CollectiveEpilogueBwdISA_SB_SD_Li256ELb0ELb0ELi2EEENS1_19SingleTileSchedulerILb0ELb0ELb0ELi128EEEEEEEEEvNT_6ParamsE$_ZZN4cute12filter_tupleINS_5tupleIJiNS1_IJiNS_1CILi0EEEEEEEEES5_ZNS_6detail9lift_diceIS5_S5_EEDaRKT_RKT0_EUlRKT_RKT0_E_EEDaSA_SD_OT1_ENKUlDpSG_E_clIJNS1_IJiEEES4_EEEDaSN_)
        /*10cd0*/ 	.word	0x00000000


	//----- nvinfo : EIATTR_FRAME_SIZE
	.align		4
.L_11480:
        /*10cd4*/ 	.byte	0x04, 0x11
        /*10cd6*/ 	.short	(.L_11482 - .L_11481)
	.align		4
.L_11481:
        /*10cd8*/ 	.word	index@($_ZN7cutlass13device_kernelIN5flash19enable_sm80_to_sm89INS1_16FlashAttnBwdSm80INS1_25CollectiveMainloopBwdSm80ILi2ELi2EN4cute5tupleIJNS5_1CILi128EEES8_NS7_ILi64EEEEEENS_10bfloat16_tEfNS_4arch4Sm80ELb0ELb1ELb1ELb0ELb1ELb0ELb0ELb0ELi2ELi4ELi4ELi4ELb0EEENS1_21CollectiveEpilogueBwdISA_SB_SD_Li256ELb0ELb0ELi2EEENS1_19SingleTileSchedulerILb0ELb0ELb0ELi128EEEEEEEEEvNT_6ParamsE$_ZZN4cute12filter_tupleINS_5tupleIJNS_1CILi4096EEENS1_IJiiEEEEEEZNS_16flatten_to_tupleIS5_EEDaRKT_EUlRKT_E_EEDaS9_OT0_ENKUlDpSC_E_clIJNS1_IJS3_EEES4_EEEDaSG_)
        /*10cdc*/ 	.word	0x00000000


	//----- nvinfo : EIATTR_FRAME_SIZE
	.align		4
.L_11482:
        /*10ce0*/ 	.byte	0x04, 0x11
        /*10ce2*/ 	.short	(.L_11484 - .L_11483)
	.align		4
.L_11483:
        /*10ce4*/ 	.word	index@($_ZN7cutlass13device_kernelIN5flash19enable_sm80_to_sm89INS1_16FlashAttnBwdSm80INS1_25CollectiveMainloopBwdSm80ILi2ELi2EN4cute5tupleIJNS5_1CILi128EEES8_NS7_ILi64EEEEEENS_10bfloat16_tEfNS_4arch4Sm80ELb0ELb1ELb1ELb0ELb1ELb0ELb0ELb0ELi2ELi4ELi4ELi4ELb0EEENS1_21CollectiveEpilogueBwdISA_SB_SD_Li256ELb0ELb0ELi2EEENS1_19SingleTileSchedulerILb0ELb0ELb0ELi128EEEEEEEEEvNT_6ParamsE$_ZZN4cute12filter_tupleINS_5tupleIJNS_1CILi4096EEENS1_IJNS1_IJiiEEENS2_ILi8192EEEEEEEEEZNS_16flatten_to_tupleIS7_EEDaRKT_EUlRKT_E_EEDaSB_OT0_ENKUlDpSE_E_clIJNS1_IJS3_EEENS1_IJiiS5_EEEEEEDaSI_)
        /*10ce8*/ 	.word	0x00000000


	//----- nvinfo : EIATTR_FRAME_SIZE
	.align		4
.L_11484:
        /*10cec*/ 	.byte	0x04, 0x11
        /*10cee*/ 	.short	(.L_11486 - .L_11485)
	.align		4
.L_11485:
        /*10cf0*/ 	.word	index@($_ZN7cutlass13device_kernelIN5flash19enable_sm80_to_sm89INS1_16FlashAttnBwdSm80INS1_25CollectiveMainloopBwdSm80ILi2ELi2EN4cute5tupleIJNS5_1CILi128EEES8_NS7_ILi64EEEEEENS_10bfloat16_tEfNS_4arch4Sm80ELb0ELb1ELb1ELb0ELb1ELb0ELb0ELb0ELi2ELi4ELi4ELi4ELb0EEENS1_21CollectiveEpilogueBwdISA_SB_SD_Li256ELb0ELb0ELi2EEENS1_19SingleTileSchedulerILb0ELb0ELb0ELi128EEEEEEEEEvNT_6ParamsE$_ZZN4cute12filter_tupleINS_5tupleIJNS_1CILi1EEENS1_IJiiiEEENS2_ILi64EEENS1_IJNS2_ILi72EEENS2_ILi144EEENS2_ILi288EEEEEENS2_ILi512EEEEEEZNS_7flattenISB_EEDaRKT_EUlRKT_E_EEDaSF_OT0_ENKUlDpSI_E_clIJNS1_IJS3_EEES4_NS1_IJS5_EEES9_NS1_IJSA_EEEEEEDaSM_)
        /*10cf4*/ 	.word	0x00000000


	//----- nvinfo : EIATTR_FRAME_SIZE
	.align		4
.L_11486:
        /*10cf8*/ 	.byte	0x04, 0x11
        /*10cfa*/ 	.short	(.L_11488 - .L_11487)
	.align		4
.L_11487:
        /*10cfc*/ 	.word	index@($_ZN7cutlass13device_kernelIN5flash19enable_sm80_to_sm89INS1_16FlashAttnBwdSm80INS1_25CollectiveMainloopBwdSm80ILi2ELi2EN4cute5tupleIJNS5_1CILi128EEES8_NS7_ILi64EEEEEENS_10bfloat16_tEfNS_4arch4Sm80ELb0ELb1ELb1ELb0ELb1ELb0ELb0ELb0ELi2ELi4ELi4ELi4ELb0EEENS1_21CollectiveEpilogueBwdISA_SB_SD_Li256ELb0ELb0ELi2EEENS1_19SingleTileSchedulerILb0ELb0ELb0ELi128EEEEEEEEEvNT_6ParamsE$_ZZN4cute12filter_tupleINS_5tupleIJNS_1CILi1EEENS1_IJNS2_ILi8EEEiiEEENS2_ILi64EEENS1_IJiNS2_ILi144EEENS2_ILi288EEEEEENS2_ILi512EEEEEEZNS_7flattenISB_EEDaRKT_EUlRKT_E_EEDaSF_OT0_ENKUlDpSI_E_clIJNS1_IJS3_EEES5_NS1_IJS6_EEES9_NS1_IJSA_EEEEEEDaSM_)
        /*10d00*/ 	.word	0x00000000


	//----- nvinfo : EIATTR_FRAME_SIZE
	.align		4
.L_11488:
        /*10d04*/ 	.byte	0x04, 0x11
        /*10d06*/ 	.short	(.L_11490 - .L_11489)
	.align		4
.L_11489:
        /*10d08*/ 	.word	index@($_ZN7cutlass13device_kernelIN5flash19enable_sm80_to_sm89INS1_16FlashAttnBwdSm80INS1_25CollectiveMainloopBwdSm80ILi2ELi2EN4cute5tupleIJNS5_1CILi128EEES8_NS7_ILi64EEEEEENS_10bfloat16_tEfNS_4arch4Sm80ELb0ELb1ELb1ELb0ELb1ELb0ELb0ELb0ELi2ELi4ELi4ELi4ELb0EEENS1_21CollectiveEpilogueBwdISA_SB_SD_Li256ELb0ELb0ELi2EEENS1_19SingleTileSchedulerILb0ELb0ELb0ELi128EEEEEEEEEvNT_6ParamsE$_ZZN4cute12filter_tupleINS_5tupleIJNS_1CILi1024EEENS1_IJiiEEEEEEZNS_16flatten_to_tupleIS5_EEDaRKT_EUlRKT_E_EEDaS9_OT0_ENKUlDpSC_E_clIJNS1_IJS3_EEES4_EEEDaSG_)
        /*10d0c*/ 	.word	0x00000000


	//----- nvinfo : EIATTR_FRAME_SIZE
	.align		4
.L_11490:
        /*10d10*/ 	.byte	0x04, 0x11
        /*10d12*/ 	.short	(.L_11492 - .L_11491)
	.align		4
.L_11491:
        /*10d14*/ 	.word	index@($_ZN7cutlass13device_kernelIN5flash19enable_sm80_to_sm89INS1_16FlashAttnBwdSm80INS1_25CollectiveMainloopBwdSm80ILi2ELi2EN4cute5tupleIJNS5_1CILi128EEES8_NS7_ILi64EEEEEENS_10bfloat16_tEfNS_4arch4Sm80ELb0ELb1ELb1ELb0ELb1ELb0ELb0ELb0ELi2ELi4ELi4ELi4ELb0EEENS1_21CollectiveEpilogueBwdISA_SB_SD_Li256ELb0ELb0ELi2EEENS1_19SingleTileSchedulerILb0ELb0ELb0ELi128EEEEEEEEEvNT_6ParamsE$_ZZN4cute12filter_tupleINS_5tupleIJNS_1CILi0EEENS_10UnderscoreEEEENS1_IJNS1_IJS3_S3_EEEiEEEZNS_6detail10lift_sliceIS5_S7_EEDaRKT_RKT0_EUlRKT_RKT0_E_EEDaSC_SF_OT1_ENKUlDpSI_E_clIJNS1_IJEEENS1_IJiEEEEEEDaSP_)
        /*10d18*/ 	.word	0x00000000


	//----- nvinfo : EIATTR_FRAME_SIZE
	.align		4
.L_11492:
        /*10d1c*/ 	.byte	0x04, 0x11
        /*10d1e*/ 	.short	(.L_11494 - .L_11493)
	.align		4
.L_11493:
        /*10d20*/ 	.word	index@($_ZN7cutlass13device_kernelIN5flash19enable_sm80_to_sm89INS1_16FlashAttnBwdSm80INS1_25CollectiveMainloopBwdSm80ILi2ELi2EN4cute5tupleIJNS5_1CILi128EEES8_NS7_ILi64EEEEEENS_10bfloat16_tEfNS_4arch4Sm80ELb0ELb1ELb1ELb0ELb1ELb0ELb0ELb0ELi2ELi4ELi4ELi4ELb0EEENS1_21CollectiveEpilogueBwdISA_SB_SD_Li256ELb0ELb0ELi2EEENS1_19SingleTileSchedulerILb0ELb0ELb0ELi128EEEEEEEEEvNT_6ParamsE$_ZZN4cute12filter_tupleINS_5tupleIJNS_1CILi0EEENS1_IJNS2_ILi1EEENS2_ILi512EEEiEEEEEEZNS_16flatten_to_tupleIS7_EEDaRKT_EUlRKT_E_EEDaSB_OT0_ENKUlDpSE_E_clIJNS1_IJS3_EEES6_EEEDaSI_)
        /*10d24*/ 	.word	0x00000000


	//----- nvinfo : EIATTR_FRAME_SIZE
	.align		4
.L_11494:
        /*10d28*/ 	.byte	0x04, 0x11
        /*10d2a*/ 	.short	(.L_11496 - .L_11495)
	.align		4
.L_11495:
        /*10d2c*/ 	.word	index@($_ZN7cutlass13device_kernelIN5flash19enable_sm80_to_sm89INS1_16FlashAttnBwdSm80INS1_25CollectiveMainloopBwdSm80ILi2ELi2EN4cute5tupleIJNS5_1CILi128EEES8_NS7_ILi64EEEEEENS_10bfloat16_tEfNS_4arch4Sm80ELb0ELb1ELb1ELb0ELb1ELb0ELb0ELb0ELi2ELi4ELi4ELi4ELb0EEENS1_21CollectiveEpilogueBwdISA_SB_SD_Li256ELb0ELb0ELi2EEENS1_19SingleTileSchedulerILb0ELb0ELb0ELi128EEEEEEEEEvNT_6ParamsE$_ZZN4cute12filter_tupleINS_5tupleIJNS_10UnderscoreES2_iEEENS1_IJNS1_IJNS_1CILi1EEENS4_ILi0EEEEEEiNS4_ILi1024EEEEEEZNS_5sliceIS3_S9_EEDaRKT_RKT0_EUlRKT_RKT0_E_EEDaSD_SG_OT1_ENKUlDpSJ_E_clIJNS1_IJS7_EEENS1_IJiEEENS1_IJEEEEEEDaSQ_)
        /*10d30*/ 	.word	0x00000000


	//----- nvinfo : EIATTR_FRAME_SIZE
	.align		4
.L_11496:
        /*10d34*/ 	.byte	0x04, 0x11
        /*10d36*/ 	.short	(.L_11498 - .L_11497)
	.align		4
.L_11497:
        /*10d38*/ 	.word	index@($_ZN7cutlass13device_kernelIN5flash19enable_sm80_to_sm89INS1_16FlashAttnBwdSm80INS1_25CollectiveMainloopBwdSm80ILi2ELi2EN4cute5tupleIJNS5_1CILi128EEES8_NS7_ILi64EEEEEENS_10bfloat16_tEfNS_4arch4Sm80ELb0ELb1ELb1ELb0ELb1ELb0ELb0ELb0ELi2ELi4ELi4ELi4ELb0EEENS1_21CollectiveEpilogueBwdISA_SB_SD_Li256ELb0ELb0ELi2EEENS1_19SingleTileSchedulerILb0ELb0ELb0ELi128EEEEEEEEEvNT_6ParamsE$_ZZN4cute12filter_tupleINS_5tupleIJNS_10UnderscoreES2_S2_iEEENS1_IJNS1_IJNS_1CILi1EEENS4_ILi0EEEEEElS6_lEEEZNS_5sliceIS3_S8_EEDaRKT_RKT0_EUlRKT_RKT0_E_EEDaSC_SF_OT1_ENKUlDpSI_E_clIJNS1_IJS7_EEENS1_IJlEEENS1_IJS6_EEENS1_IJEEEEEEDaSP_)
        /*10d3c*/ 	.word	0x00000000


	//----- nvinfo : EIATTR_FRAME_SIZE
	.align		4
.L_11498:
        /*10d40*/ 	.byte	0x04, 0x11
        /*10d42*/ 	.short	(.L_11500 - .L_11499)
	.align		4
.L_11499:
        /*10d44*/ 	.word	index@($_ZN7cutlass13device_kernelIN5flash19enable_sm80_to_sm89INS1_16FlashAttnBwdSm80INS1_25CollectiveMainloopBwdSm80ILi2ELi2EN4cute5tupleIJNS5_1CILi128EEES8_NS7_ILi64EEEEEENS_10bfloat16_tEfNS_4arch4Sm80ELb0ELb1ELb1ELb0ELb1ELb0ELb0ELb0ELi2ELi4ELi4ELi4ELb0EEENS1_21CollectiveEpilogueBwdISA_SB_SD_Li256ELb0ELb0ELi2EEENS1_19SingleTileSchedulerILb0ELb0ELb0ELi128EEEEEEEEEvNT_6ParamsE$_ZZN4cute12filter_tupleINS_5tupleIJNS_10UnderscoreES2_S2_iEEENS1_IJNS1_IJNS_1CILi1EEENS4_ILi0EEEEEEiNS4_ILi1024EEENS4_ILi8192EEEEEEZNS_5sliceIS3_SA_EEDaRKT_RKT0_EUlRKT_RKT0_E_EEDaSE_SH_OT1_ENKUlDpSK_E_clIJNS1_IJS7_EEENS1_IJiEEENS1_IJS8_EEENS1_IJEEEEEEDaSR_)
        /*10d48*/ 	.word	0x00000000


	//----- nvinfo : EIATTR_FRAME_SIZE
	.align		4
.L_11500:
        /*10d4c*/ 	.byte	0x04, 0x11
        /*10d4e*/ 	.short	(.L_11502 - .L_11501)
	.align		4
.L_11501:
        /*10d50*/ 	.word	index@($_ZN7cutlass13device_kernelIN5flash19enable_sm80_to_sm89INS1_16FlashAttnBwdSm80INS1_25CollectiveMainloopBwdSm80ILi2ELi2EN4cute5tupleIJNS5_1CILi128EEES8_NS7_ILi64EEEEEENS_10bfloat16_tEfNS_4arch4Sm80ELb0ELb1ELb1ELb0ELb1ELb0ELb0ELb0ELi2ELi4ELi4ELi4ELb0EEENS1_21CollectiveEpilogueBwdISA_SB_SD_Li256ELb0ELb0ELi2EEENS1_19SingleTileSchedulerILb0ELb0ELb0ELi128EEEEEEEEEvNT_6ParamsE$_ZZN4cute12filter_tupleINS_5tupleIJNS_10UnderscoreES2_S2_iEEENS1_IJNS1_IJNS_1CILi1EEENS4_ILi0EEEEEENS4_ILi4096EEENS1_IJiiEEENS1_IJS6_NS4_ILi8192EEEEEEEEEZNS_5sliceIS3_SC_EEDaRKT_RKT0_EUlRKT_RKT0_E_EEDaSG_SJ_OT1_ENKUlDpSM_E_clIJNS1_IJS7_EEENS1_IJS8_EEENS1_IJS9_EEENS1_IJEEEEEEDaST_)
        /*10d54*/ 	.word	0x00000000


	//----- nvinfo : EIATTR_FRAME_SIZE
	.align		4
.L_11502:
        /*10d58*/ 	.byte	0x04, 0x11
        /*10d5a*/ 	.short	(.L_11504 - .L_11503)
	.align		4
.L_11503:
        /*10d5c*/ 	.word	index@($_ZN7cutlass13device_kernelIN5flash19enable_sm80_to_sm89INS1_16FlashAttnBwdSm80INS1_25CollectiveMainloopBwdSm80ILi2ELi2EN4cute5tupleIJNS5_1CILi128EEES8_NS7_ILi64EEEEEENS_10bfloat16_tEfNS_4arch4Sm80ELb0ELb1ELb1ELb0ELb1ELb0ELb0ELb0ELi2ELi4ELi4ELi4ELb0EEENS1_21CollectiveEpilogueBwdISA_SB_SD_Li256ELb0ELb0ELi2EEENS1_19SingleTileSchedulerILb0ELb0ELb0ELi128EEEEEEEEEvNT_6ParamsE$_ZZN4cute12filter_tupleINS_5tupleIJNS_10UnderscoreES2_NS_1CILi0EEEEEENS1_IJNS1_IJNS3_ILi1EEES4_EEEiNS3_ILi1024EEEEEEZNS_5sliceIS5_S9_EEDaRKT_RKT0_EUlRKT_RKT0_E_EEDaSD_SG_OT1_ENKUlDpSJ_E_clIJNS1_IJS7_EEENS1_IJiEEENS1_IJEEEEEEDaSQ_)
        /*10d60*/ 	.word	0x00000000


	//----- nvinfo : EIATTR_FRAME_SIZE
	.align		4
.L_11504:
        /*10d64*/ 	.byte	0x04, 0x11
        /*10d66*/ 	.short	(.L_11506 - .L_11505)
	.align		4
.L_11505:
        /*10d68*/ 	.word	index@($_ZN7cutlass13device_kernelIN5flash19enable_sm80_to_sm89INS1_16FlashAttnBwdSm80INS1_25CollectiveMainloopBwdSm80ILi2ELi2EN4cute5tupleIJNS5_1CILi128EEES8_NS7_ILi64EEEEEENS_10bfloat16_tEfNS_4arch4Sm80ELb0ELb1ELb1ELb0ELb1ELb0ELb0ELb0ELi2ELi4ELi4ELi4ELb0EEENS1_21CollectiveEpilogueBwdISA_SB_SD_Li256ELb0ELb0ELi2EEENS1_19SingleTileSchedulerILb0ELb0ELb0ELi128EEEEEEEEEvNT_6ParamsE$_ZZN4cute12filter_tupleINS_5tupleIJNS1_IJiiEEENS_1CILi8192EEEEEEZNS_16flatten_to_tupleIS5_EEDaRKT_EUlRKT_E_EEDaS9_OT0_ENKUlDpSC_E_clIJS2_NS1_IJS4_EEEEEEDaSG_)
        /*10d6c*/ 	.word	0x00000000


	//----- nvinfo : EIATTR_FRAME_SIZE
	.align		4
.L_11506:
        /*10d70*/ 	.byte	0x04, 0x11
        /*10d72*/ 	.short	(.L_11508 - .L_11507)
	.align		4
.L_11507:
        /*10d74*/ 	.word	index@($_ZN7cutlass13device_kernelIN5flash19enable_sm80_to_sm89INS1_16FlashAttnBwdSm80INS1_25CollectiveMainloopBwdSm80ILi2ELi2EN4cute5tupleIJNS5_1CILi128EEES8_NS7_ILi64EEEEEENS_10bfloat16_tEfNS_4arch4Sm80ELb0ELb1ELb1ELb0ELb1ELb0ELb0ELb0ELi2ELi4ELi4ELi4ELb0EEENS1_21CollectiveEpilogueBwdISA_SB_SD_Li256ELb0ELb0ELi2EEENS1_19SingleTileSchedulerILb0ELb0ELb0ELi128EEEEEEEEEvNT_6ParamsE$_ZZN4cute12filter_tupleINS_5tupleIJNS1_IJiiEEENS_1CILi1024EEEEEEZNS_16flatten_to_tupleIS5_EEDaRKT_EUlRKT_E_EEDaS9_OT0_ENKUlDpSC_E_clIJS2_NS1_IJS4_EEEEEEDaSG_)
        /*10d78*/ 	.word	0x00000000


	//----- nvinfo : EIATTR_FRAME_SIZE
	.align		4
.L_11508:
        /*10d7c*/ 	.byte	0x04, 0x11
        /*10d7e*/ 	.short	(.L_11510 - .L_11509)
	.align		4
.L_11509:
        /*10d80*/ 	.word	index@($_ZN7cutlass13device_kernelIN5flash19enable_sm80_to_sm89INS1_16FlashAttnBwdSm80INS1_25CollectiveMainloopBwdSm80ILi2ELi2EN4cute5tupleIJNS5_1CILi128EEES8_NS7_ILi64EEEEEENS_10bfloat16_tEfNS_4arch4Sm80ELb0ELb1ELb1ELb0ELb1ELb0ELb0ELb0ELi2ELi4ELi4ELi4ELb0EEENS1_21CollectiveEpilogueBwdISA_SB_SD_Li256ELb0ELb0ELi2EEENS1_19SingleTileSchedulerILb0ELb0ELb0ELi128EEEEEEEEEvNT_6ParamsE$_ZZN4cute12filter_tupleINS_5tupleIJNS1_IJiNS1_IJiNS_1CILi0EEEEEEEEENS1_IJNS_10UnderscoreENS1_IJS6_S6_EEEEEEEEES9_ZNS_4diceIS9_S9_EEDaRKT_RKT0_EUlRKT_RKT0_E_EEDaSD_SG_OT1_ENKUlDpSJ_E_clIJNS1_IJiiS3_EEENS1_IJEEEEEEDaSQ_)
        /*10d84*/ 	.word	0x00000000


	//----- nvinfo : EIATTR_FRAME_SIZE
	.align		4
.L_11510:
        /*10d88*/ 	.byte	0x04, 0x11
        /*10d8a*/ 	.short	(.L_11512 - .L_11511)
	.align		4
.L_11511:
        /*10d8c*/ 	.word	index@($_ZN7cutlass13device_kernelIN5flash19enable_sm80_to_sm89INS1_16FlashAttnBwdSm80INS1_25CollectiveMainloopBwdSm80ILi2ELi2EN4cute5tupleIJNS5_1CILi128EEES8_NS7_ILi64EEEEEENS_10bfloat16_tEfNS_4arch4Sm80ELb0ELb1ELb1ELb0ELb1ELb0ELb0ELb0ELi2ELi4ELi4ELi4ELb0EEENS1_21CollectiveEpilogueBwdISA_SB_SD_Li256ELb0ELb0ELi2EEENS1_19SingleTileSchedulerILb0ELb0ELb0ELi128EEEEEEEEEvNT_6ParamsE$_ZZN4cute12filter_tupleINS_5tupleIJNS1_IJNS_1CILi0EEENS1_IJNS2_ILi1EEENS2_ILi512EEEiEEEEEENS2_ILi4096EEENS1_IJiNS2_ILi8192EEEEEEEEEZNS_7flattenISB_EEDaRKT_EUlRKT_E_EEDaSF_OT0_ENKUlDpSI_E_clIJNS1_IJS3_S4_S5_iEEENS1_IJS8_EEESA_EEEDaSM_)
        /*10d90*/ 	.word	0x00000000


	//----- nvinfo : EIATTR_FRAME_SIZE
	.align		4
.L_11512:
        /*10d94*/ 	.byte	0x04, 0x11
        /*10d96*/ 	.short	(.L_11514 - .L_11513)
	.align		4
.L_11513:
        /*10d98*/ 	.word	index@($_ZN7cutlass13device_kernelIN5flash19enable_sm80_to_sm89INS1_16FlashAttnBwdSm80INS1_25CollectiveMainloopBwdSm80ILi2ELi2EN4cute5tupleIJNS5_1CILi128EEES8_NS7_ILi64EEEEEENS_10bfloat16_tEfNS_4arch4Sm80ELb0ELb1ELb1ELb0ELb1ELb0ELb0ELb0ELi2ELi4ELi4ELi4ELb0EEENS1_21CollectiveEpilogueBwdISA_SB_SD_Li256ELb0ELb0ELi2EEENS1_19SingleTileSchedulerILb0ELb0ELb0ELi128EEEEEEEEEvNT_6ParamsE$_ZZN4cute12filter_tupleINS_5tupleIJNS1_IJNS_10UnderscoreENS_1CILi0EEEEEENS1_IJS4_S2_EEEEEENS1_IJNS1_IJNS1_IJNS3_ILi1EEES4_EEES4_EEENS1_IJNS1_IJS4_S4_EEEiEEEEEEZNS_5sliceIS7_SD_EEDaRKT_RKT0_EUlRKT_RKT0_E_EEDaSH_SK_OT1_ENKUlDpSN_E_clIJNS1_IJS9_EEENS1_IJiEEEEEEDaSU_)
        /*10d9c*/ 	.word	0x00000000


	//----- nvinfo : EIATTR_FRAME_SIZE
	.align		4
.L_11514:
        /*10da0*/ 	.byte	0x04, 0x11
        /*10da2*/ 	.short	(.L_11516 - .L_11515)
	.align		4
.L_11515:
        /*10da4*/ 	.word	index@($_ZN7cutlass13device_kernelIN5flash19enable_sm80_to_sm89INS1_16FlashAttnBwdSm80INS1_25CollectiveMainloopBwdSm80ILi2ELi2EN4cute5tupleIJNS5_1CILi128EEES8_NS7_ILi64EEEEEENS_10bfloat16_tEfNS_4arch4Sm80ELb0ELb1ELb1ELb0ELb1ELb0ELb0ELb0ELi2ELi4ELi4ELi4ELb0EEENS1_21CollectiveEpilogueBwdISA_SB_SD_Li256ELb0ELb0ELi2EEENS1_19SingleTileSchedulerILb0ELb0ELb0ELi128EEEEEEEEEvNT_6ParamsE$_ZSt3minIiERKT_S2_S2_)
        /*10da8*/ 	.word	0x00000000


	//----- nvinfo : EIATTR_FRAME_SIZE
	.align		4
.L_11516:
        /*10dac*/ 	.byte	0x04, 0x11
        /*10dae*/ 	.short	(.L_11518 - .L_11517)
	.align		4
.L_11517:
        /*10db0*/ 	.word	index@($_ZN7cutlass13device_kernelIN5flash19enable_sm80_to_sm89INS1_16FlashAttnBwdSm80INS1_25CollectiveMainloopBwdSm80ILi2ELi2EN4cute5tupleIJNS5_1CILi128EEES8_NS7_ILi64EEEEEENS_10bfloat16_tEfNS_4arch4Sm80ELb0ELb1ELb1ELb0ELb1ELb0ELb0ELb0ELi2ELi4ELi4ELi4ELb0EEENS1_21CollectiveEpilogueBwdISA_SB_SD_Li256ELb0ELb0ELi2EEENS1_19SingleTileSchedulerILb0ELb0ELb0ELi128EEEEEEEEEvNT_6ParamsE$_ZSt3maxIiERKT_S2_S2_)
        /*10db4*/ 	.word	0x00000000


	//----- nvinfo : EIATTR_FRAME_SIZE
	.align		4
.L_11518:
        /*10db8*/ 	.byte	0x04, 0x11
        /*10dba*/ 	.short	(.L_11520 - .L_11519)
	.align		4
.L_11519:
        /*10dbc*/ 	.word	index@($_ZN7cutlass13device_kernelIN5flash19enable_sm80_to_sm89INS1_16FlashAttnBwdSm80INS1_25CollectiveMainloopBwdSm80ILi2ELi2EN4cute5tupleIJNS5_1CILi128EEES8_NS7_ILi64EEEEEENS_10bfloat16_tEfNS_4arch4Sm80ELb0ELb1ELb1ELb0ELb1ELb0ELb0ELb0ELi2ELi4ELi4ELi4ELb0EEENS1_21CollectiveEpilogueBwdISA_SB_SD_Li256ELb0ELb0ELi2EEENS1_19SingleTileSchedulerILb0ELb0ELb0ELi128EEEEEEEEEvNT_6ParamsE$_ZN73_INTERNAL_24fd9406_37_flash_bwd_hdim64_bf16_softcap_sm80_cu_3fbc093a_29189atomicAddEPff)
        /*10dc0*/ 	.word	0x00000000


	//----- nvinfo : EIATTR_FRAME_SIZE
	.align		4
.L_11520:
        /*10dc4*/ 	.byte	0x04, 0x11
        /*10dc6*/ 	.short	(.L_11522 - .L_11521)
	.align		4
.L_11521:
        /*10dc8*/ 	.word	index@($_ZN7cutlass13device_kernelIN5flash19enable_sm80_to_sm89INS1_16FlashAttnBwdSm80INS1_25CollectiveMainloopBwdSm80ILi2ELi2EN4cute5tupleIJNS5_1CILi128EEES8_NS7_ILi64EEEEEENS_10bfloat16_tEfNS_4arch4Sm80ELb0ELb1ELb1ELb0ELb1ELb0ELb0ELb0ELi2ELi4ELi4ELi4ELb0EEENS1_21CollectiveEpilogueBwdISA_SB_SD_Li256ELb0ELb0ELi2EEENS1_19SingleTileSchedulerILb0ELb0ELb0ELi128EEEEEEEEEvNT_6ParamsE$_ZN73_INTERNAL_24fd9406_37_flash_bwd_hdim64_bf16_softcap_sm80_cu_3fbc093a_291824__cvta_generic_to_sharedEPKv)
        /*10dcc*/ 	.word	0x00000000


	//----- nvinfo : EIATTR_FRAME_SIZE
	.align		4
.L_11522:
        /*10dd0*/ 	.byte	0x04, 0x11
        /*10dd2*/ 	.short	(.L_11524 - .L_11523)
	.align		4
.L_11523:
        /*10dd4*/ 	.word	index@($_ZN7cutlass13device_kernelIN5flash19enable_sm80_to_sm89INS1_16FlashAttnBwdSm80INS1_25CollectiveMainloopBwdSm80ILi2ELi2EN4cute5tupleIJNS5_1CILi128EEES8_NS7_ILi64EEEEEENS_10bfloat16_tEfNS_4arch4Sm80ELb0ELb1ELb1ELb0ELb1ELb0ELb0ELb0ELi2ELi4ELi4ELi4ELb0EEENS1_21CollectiveEpilogueBwdISA_SB_SD_Li256ELb0ELb0ELi2EEENS1_19SingleTileSchedulerILb0ELb0ELb0ELi128EEEEEEEEEvNT_6ParamsE$_ZN73_INTERNAL_24fd9406_37_flash_bwd_hdim64_bf16_softcap_sm80_cu_3fbc093a_291814__viaddmin_s32Eiii)
        /*10dd8*/ 	.word	0x00000000


	//----- nvinfo : EIATTR_FRAME_SIZE
	.align		4
.L_11524:
        /*10ddc*/ 	.byte	0x04, 0x11
        /*10dde*/ 	.short	(.L_11526 - .L_11525)
	.align		4
.L_11525:
        /*10de0*/ 	.word	index@($_ZN7cutlass13device_kernelIN5flash19enable_sm80_to_sm89INS1_16FlashAttnBwdSm80INS1_25CollectiveMainloopBwdSm80ILi2ELi2EN4cute5tupleIJNS5_1CILi128EEES8_NS7_ILi64EEEEEENS_10bfloat16_tEfNS_4arch4Sm80ELb0ELb1ELb1ELb0ELb1ELb0ELb0ELb0ELi2ELi4ELi4ELi4ELb0EEENS1_21CollectiveEpilogueBwdISA_SB_SD_Li256ELb0ELb0ELi2EEENS1_19SingleTileSchedulerILb0ELb0ELb0ELi128EEEEEEEEEvNT_6ParamsE$_ZN4cute8smem_ptrIPjECI1NS_12iter_adaptorIS1_S2_EEES1_)
        /*10de4*/ 	.word	0x00000000


	//----- nvinfo : EIATTR_FRAME_SIZE
	.align		4
.L_11526:
        /*10de8*/ 	.byte	0x04, 0x11
        /*10dea*/ 	.short	(.L_11528 - .L_11527)
	.align		4
.L_11527:
        /*10dec*/ 	.word	index@($_ZN7cutlass13device_kernelIN5flash19enable_sm80_to_sm89INS1_16FlashAttnBwdSm80INS1_25CollectiveMainloopBwdSm80ILi2ELi2EN4cute5tupleIJNS5_1CILi128EEES8_NS7_ILi64EEEEEENS_10bfloat16_tEfNS_4arch4Sm80ELb0ELb1ELb1ELb0ELb1ELb0ELb0ELb0ELi2ELi4ELi4ELi4ELb0EEENS1_21CollectiveEpilogueBwdISA_SB_SD_Li256ELb0ELb0ELi2EEENS1_19SingleTileSchedulerILb0ELb0ELb0ELi128EEEEEEEEEvNT_6ParamsE$_ZN4cute8smem_ptrIPfECI1NS_12iter_adaptorIS1_S2_EEES1_)
        /*10df0*/ 	.word	0x00000000


	//----- nvinfo : EIATTR_FRAME_SIZE
	.align		4
.L_11528:
        /*10df4*/ 	.byte	0x04, 0x11
        /*10df6*/ 	.short	(.L_11530 - .L_11529)
	.align		4
.L_11529:
        /*10df8*/ 	.word	index@($_ZN7cutlass13device_kernelIN5flash19enable_sm80_to_sm89INS1_16FlashAttnBwdSm80INS1_25CollectiveMainloopBwdSm80ILi2ELi2EN4cute5tupleIJNS5_1CILi128EEES8_NS7_ILi64EEEEEENS_10bfloat16_tEfNS_4arch4Sm80ELb0ELb1ELb1ELb0ELb1ELb0ELb0ELb0ELi2ELi4ELi4ELi4ELb0EEENS1_21CollectiveEpilogueBwdISA_SB_SD_Li256ELb0ELb0ELi2EEENS1_19SingleTileSchedulerILb0ELb0ELb0ELi128EEEEEEEEEvNT_6ParamsE$_ZN4cute8smem_ptrIPN7cutlass9uint128_tEECI1NS_12iter_adaptorIS3_S4_EEES3_)
        /*10dfc*/ 	.word	0x00000000


	//----- nvinfo : EIATTR_FRAME_SIZE
	.align		4
.L_11530:
        /*10e00*/ 	.byte	0x04, 0x11
        /*10e02*/ 	.short	(.L_11532 - .L_11531)
	.align		4
.L_11531:
        /*10e04*/ 	.word	index@($_ZN7cutlass13device_kernelIN5flash19enable_sm80_to_sm89INS1_16FlashAttnBwdSm80INS1_25CollectiveMainloopBwdSm80ILi2ELi2EN4cute5tupleIJNS5_1CILi128EEES8_NS7_ILi64EEEEEENS_10bfloat16_tEfNS_4arch4Sm80ELb0ELb1ELb1ELb0ELb1ELb0ELb0ELb0ELi2ELi4ELi4ELi4ELb0EEENS1_21CollectiveEpilogueBwdISA_SB_SD_Li256ELb0ELb0ELi2EEENS1_19SingleTileSchedulerILb0ELb0ELb0ELi128EEEEEEEEEvNT_6ParamsE$_ZN4cute8smem_ptrIPN7cutlass10bfloat16_tEECI1NS_12iter_adaptorIS3_S4_EEES3_)
        /*10e08*/ 	.word	0x00000000


	//----- nvinfo : EIATTR_FRAME_SIZE
	.align		4
.L_11532:
        /*10e0c*/ 	.byte	0x04, 0x11
        /*10e0e*/ 	.short	(.L_11534 - .L_11533)
	.align		4
.L_11533:
        /*10e10*/ 	.word	index@($_ZN7cutlass13device_kernelIN5flash19enable_sm80_to_sm89INS1_16FlashAttnBwdSm80INS1_25CollectiveMainloopBwdSm80ILi2ELi2EN4cute5tupleIJNS5_1CILi128EEES8_NS7_ILi64EEEEEENS_10bfloat16_tEfNS_4arch4Sm80ELb0ELb1ELb1ELb0ELb1ELb0ELb0ELb0ELi2ELi4ELi4ELi4ELb0EEENS1_21CollectiveEpilogueBwdISA_SB_SD_Li256ELb0ELb0ELi2EEENS1_19SingleTileSchedulerILb0ELb0ELb0ELi128EEEEEEEEEvNT_6ParamsE$_ZN4cute8gmem_ptrIPfECI1NS_12iter_adaptorIS1_S2_EEES1_)
        /*10e14*/ 	.word	0x00000000


	//----- nvinfo : EIATTR_FRAME_SIZE
	.align		4
.L_11534:
        /*10e18*/ 	.byte	0x04, 0x11
        /*10e1a*/ 	.short	(.L_11536 - .L_11535)
	.align		4
.L_11535:
        /*10e1c*/ 	.word	index@($_ZN7cutlass13device_kernelIN5flash19enable_sm80_to_sm89INS1_16FlashAttnBwdSm80INS1_25CollectiveMainloopBwdSm80ILi2ELi2EN4cute5tupleIJNS5_1CILi128EEES8_NS7_ILi64EEEEEENS_10bfloat16_tEfNS_4arch4Sm80ELb0ELb1ELb1ELb0ELb1ELb0ELb0ELb0ELi2ELi4ELi4ELi4ELb0EEENS1_21CollectiveEpilogueBwdISA_SB_SD_Li256ELb0ELb0ELi2EEENS1_19SingleTileSchedulerILb0ELb0ELb0ELi128EEEEEEEEEvNT_6ParamsE$_ZN4cute8gmem_ptrIPKfECI1NS_12iter_adaptorIS2_S3_EEES2_)
        /*10e20*/ 	.word	0x00000000


	//----- nvinfo : EIATTR_FRAME_SIZE
	.align		4
.L_11536:
        /*10e24*/ 	.byte	0x04, 0x11
        /*10e26*/ 	.short	(.L_11538 - .L_11537)
	.align		4
.L_11537:
        /*10e28*/ 	.word	index@($_ZN7cutlass13device_kernelIN5flash19enable_sm80_to_sm89INS1_16FlashAttnBwdSm80INS1_25CollectiveMainloopBwdSm80ILi2ELi2EN4cute5tupleIJNS5_1CILi128EEES8_NS7_ILi64EEEEEENS_10bfloat16_tEfNS_4arch4Sm80ELb0ELb1ELb1ELb0ELb1ELb0ELb0ELb0ELi2ELi4ELi4ELi4ELb0EEENS1_21CollectiveEpilogueBwdISA_SB_SD_Li256ELb0ELb0ELi2EEENS1_19SingleTileSchedulerILb0ELb0ELb0ELi128EEEEEEEEEvNT_6ParamsE$_ZN4cute8gmem_ptrIPKN7cutlass9uint128_tEECI1NS_12iter_adaptorIS4_S5_EEES4_)
        /*10e2c*/ 	.word	0x00000000


	//----- nvinfo : EIATTR_FRAME_SIZE
	.align		4
.L_11538:
        /*10e30*/ 	.byte	0x04, 0x11
        /*10e32*/ 	.short	(.L_11540 - .L_11539)
	.align		4
.L_11539:
        /*10e34*/ 	.word	index@($_ZN7cutlass13device_kernelIN5flash19enable_sm80_to_sm89INS1_16FlashAttnBwdSm80INS1_25CollectiveMainloopBwdSm80ILi2ELi2EN4cute5tupleIJNS5_1CILi128EEES8_NS7_ILi64EEEEEENS_10bfloat16_tEfNS_4arch4Sm80ELb0ELb1ELb1ELb0ELb1ELb0ELb0ELb0ELi2ELi4ELi4ELi4ELb0EEENS1_21CollectiveEpilogueBwdISA_SB_SD_Li256ELb0ELb0ELi2EEENS1_19SingleTileSchedulerILb0ELb0ELb0ELi128EEEEEEEEEvNT_6ParamsE$_ZN4cute8gmem_ptrIPKN7cutlass10bfloat16_tEECI1NS_12iter_adaptorIS4_S5_EEES4_)
        /*10e38*/ 	.word	0x00000000


	//----- nvinfo : EIATTR_FRAME_SIZE
	.align		4
.L_11540:
        /*10e3c*/ 	.byte	0x04, 0x11
        /*10e3e*/ 	.short	(.L_11542 - .L_11541)
	.align		4
.L_11541:
        /*10e40*/ 	.word	index@($_ZN7cutlass13device_kernelIN5flash19enable_sm80_to_sm89INS1_16FlashAttnBwdSm80INS1_25CollectiveMainloopBwdSm80ILi2ELi2EN4cute5tupleIJNS5_1CILi128EEES8_NS7_ILi64EEEEEENS_10bfloat16_tEfNS_4arch4Sm80ELb0ELb1ELb1ELb0ELb1ELb0ELb0ELb0ELi2ELi4ELi4ELi4ELb0EEENS1_21CollectiveEpilogueBwdISA_SB_SD_Li256ELb0ELb0ELi2EEENS1_19SingleTileSchedulerILb0ELb0ELb0ELi128EEEEEEEEEvNT_6ParamsE$_ZN4cute5tupleIJiiEEC2ERKiS3_)
        /*10e44*/ 	.word	0x00000000


	//----- nvinfo : EIATTR_FRAME_SIZE
	.align		4
.L_11542:
        /*10e48*/ 	.byte	0x04, 0x11
        /*10e4a*/ 	.short	(.L_11544 - .L_11543)
	.align		4
.L_11543:
        /*10e4c*/ 	.word	index@($_ZN7cutlass13device_kernelIN5flash19enable_sm80_to_sm89INS1_16FlashAttnBwdSm80INS1_25CollectiveMainloopBwdSm80ILi2ELi2EN4cute5tupleIJNS5_1CILi128EEES8_NS7_ILi64EEEEEENS_10bfloat16_tEfNS_4arch4Sm80ELb0ELb1ELb1ELb0ELb1ELb0ELb0ELb0ELi2ELi4ELi4ELi4ELb0EEENS1_21CollectiveEpilogueBwdISA_SB_SD_Li256ELb0ELb0ELi2EEENS1_19SingleTileSchedulerILb0ELb0ELb0ELi128EEEEEEEEEvNT_6ParamsE$_ZN4cute5tupleIJiNS_1CILi0EEEEEC2ERKiRKS2_)
        /*10e50*/ 	.word	0x00000000


	//----- nvinfo : EIATTR_FRAME_SIZE
	.align		4
.L_11544:
        /*10e54*/ 	.byte	0x04, 0x11
        /*10e56*/ 	.short	(.L_11546 - .L_11545)
	.align		4
.L_11545:
        /*10e58*/ 	.word	index@($_ZN7cutlass13device_kernelIN5flash19enable_sm80_to_sm89INS1_16FlashAttnBwdSm80INS1_25CollectiveMainloopBwdSm80ILi2ELi2EN4cute5tupleIJNS5_1CILi128EEES8_NS7_ILi64EEEEEENS_10bfloat16_tEfNS_4arch4Sm80ELb0ELb1ELb1ELb0ELb1ELb0ELb0ELb0ELi2ELi4ELi4ELi4ELb0EEENS1_21CollectiveEpilogueBwdISA_SB_SD_Li256ELb0ELb0ELi2EEENS1_19SingleTileSchedulerILb0ELb0ELb0ELi128EEEEEEEEEvNT_6ParamsE$_ZN4cute5tupleIJiEEC2ERKi)
        /*10e5c*/ 	.word	0x00000000


	//----- nvinfo : EIATTR_FRAME_SIZE
	.align		4
.L_11546:
        /*10e60*/ 	.byte	0x04, 0x11
        /*10e62*/ 	.short	(.L_11548 - .L_11547)
	.align		4
.L_11547:
        /*10e64*/ 	.word	index@($_ZN7cutlass13device_kernelIN5flash19enable_sm80_to_sm89INS1_16FlashAttnBwdSm80INS1_25CollectiveMainloopBwdSm80ILi2ELi2EN4cute5tupleIJNS5_1CILi128EEES8_NS7_ILi64EEEEEENS_10bfloat16_tEfNS_4arch4Sm80ELb0ELb1ELb1ELb0ELb1ELb0ELb0ELb0ELi2ELi4ELi4ELi4ELb0EEENS1_21CollectiveEpilogueBwdISA_SB_SD_Li256ELb0ELb0ELi2EEENS1_19SingleTileSchedulerILb0ELb0ELb0ELi128EEEEEEEEEvNT_6ParamsE$_ZN4cute5tupleIJNS_7SwizzleILi3ELi3ELi3EEENS_9MixedBitsILj0ELj432EEENS_6LayoutINS0_IJNS0_IJNS_1CILi2EEES7_S7_EEES7_NS6_ILi8EEEEEENS0_IJNS0_IJNS6_ILi64EEES9_NS6_ILi512EEEEEENS6_ILi8192EEENS6_ILi1024EEEEEEEEEEC2ERKS2_RKS4_RKSH_)
        /*10e68*/ 	.word	0x00000000


	//----- nvinfo : EIATTR_FRAME_SIZE
	.align		4
.L_11548:
        /*10e6c*/ 	.byte	0x04, 0x11
        /*10e6e*/ 	.short	(.L_11550 - .L_11549)
	.align		4
.L_11549:
        /*10e70*/ 	.word	index@($_ZN7cutlass13device_kernelIN5flash19enable_sm80_to_sm89INS1_16FlashAttnBwdSm80INS1_25CollectiveMainloopBwdSm80ILi2ELi2EN4cute5tupleIJNS5_1CILi128EEES8_NS7_ILi64EEEEEENS_10bfloat16_tEfNS_4arch4Sm80ELb0ELb1ELb1ELb0ELb1ELb0ELb0ELb0ELi2ELi4ELi4ELi4ELb0EEENS1_21CollectiveEpilogueBwdISA_SB_SD_Li256ELb0ELb0ELi2EEENS1_19SingleTileSchedulerILb0ELb0ELb0ELi128EEEEEEEEEvNT_6ParamsE$_ZN4cute5tupleIJNS_1CILi2EEEiEEC2ERKS2_RKi)
        /*10e74*/ 	.word	0x00000000


	//----- nvinfo : EIATTR_FRAME_SIZE
	.align		4
.L_11550:
        /*10e78*/ 	.byte	0x04, 0x11
        /*10e7a*/ 	.short	(.L_11552 - .L_11551)
	.align		4
.L_11551:
        /*10e7c*/ 	.word	index@($_ZN7cutlass13device_kernelIN5flash19enable_sm80_to_sm89INS1_16FlashAttnBwdSm80INS1_25CollectiveMainloopBwdSm80ILi2ELi2EN4cute5tupleIJNS5_1CILi128EEES8_NS7_ILi64EEEEEENS_10bfloat16_tEfNS_4arch4Sm80ELb0ELb1ELb1ELb0ELb1ELb0ELb0ELb0ELi2ELi4ELi4ELi4ELb0EEENS1_21CollectiveEpilogueBwdISA_SB_SD_Li256ELb0ELb0ELi2EEENS1_19SingleTileSchedulerILb0ELb0ELb0ELi128EEEEEEEEEvNT_6ParamsE$_ZN4cute5tupleIJNS_1CILi0EEEiEEC2ERKS2_RKi)
        /*10e80*/ 	.word	0x00000000


	//----- nvinfo : EIATTR_FRAME_SIZE
	.align		4
.L_11552:
        /*10e84*/ 	.byte	0x04, 0x11
        /*10e86*/ 	.short	(.L_11554 - .L_11553)
	.align		4
.L_11553:
        /*10e88*/ 	.word	index@($_ZN7cutlass13device_kernelIN5flash19enable_sm80_to_sm89INS1_16FlashAttnBwdSm80INS1_25CollectiveMainloopBwdSm80ILi2ELi2EN4cute5tupleIJNS5_1CILi128EEES8_NS7_ILi64EEEEEENS_10bfloat16_tEfNS_4arch4Sm80ELb0ELb1ELb1ELb0ELb1ELb0ELb0ELb0ELi2ELi4ELi4ELi4ELb0EEENS1_21CollectiveEpilogueBwdISA_SB_SD_Li256ELb0ELb0ELi2EEENS1_19SingleTileSchedulerILb0ELb0ELb0ELi128EEEEEEEEEvNT_6ParamsE$_ZN4cute5tupleIJNS0_IJNS_1CILi8EEENS1_ILi2EEES3_S3_S2_S3_EEENS0_IJNS1_ILi1EEEiiiNS1_ILi72EEENS1_ILi512EEEEEEEEC2ERKS4_RKS8_)
        /*10e8c*/ 	.word	0x00000000


	//----- nvinfo : EIATTR_FRAME_SIZE
	.align		4
.L_11554:
        /*10e90*/ 	.byte	0x04, 0x11
        /*10e92*/ 	.short	(.L_11556 - .L_11555)
	.align		4
.L_11555:
        /*10e94*/ 	.word	index@($_ZN7cutlass13device_kernelIN5flash19enable_sm80_to_sm89INS1_16FlashAttnBwdSm80INS1_25CollectiveMainloopBwdSm80ILi2ELi2EN4cute5tupleIJNS5_1CILi128EEES8_NS7_ILi64EEEEEENS_10bfloat16_tEfNS_4arch4Sm80ELb0ELb1ELb1ELb0ELb1ELb0ELb0ELb0ELi2ELi4ELi4ELi4ELb0EEENS1_21CollectiveEpilogueBwdISA_SB_SD_Li256ELb0ELb0ELi2EEENS1_19SingleTileSchedulerILb0ELb0ELb0ELi128EEEEEEEEEvNT_6ParamsE$_ZN4cute5tupleIJNS0_IJNS_1CILi8EEENS0_IJNS1_ILi2EEES3_S3_EEENS1_ILi1EEES4_S5_EEENS0_IJS5_NS0_IJiiiEEENS1_ILi64EEENS0_IJNS1_ILi72EEENS1_ILi144EEENS1_ILi288EEEEEENS1_ILi512EEEEEEEEC2ERKS6_RKSE_)
        /*10e98*/ 	.word	0x00000000


	//----- nvinfo : EIATTR_FRAME_SIZE
	.align		4
.L_11556:
        /*10e9c*/ 	.byte	0x04, 0x11
        /*10e9e*/ 	.short	(.L_11558 - .L_11557)
	.align		4
.L_11557:
        /*10ea0*/ 	.word	index@($_ZN7cutlass13device_kernelIN5flash19enable_sm80_to_sm89INS1_16FlashAttnBwdSm80INS1_25CollectiveMainloopBwdSm80ILi2ELi2EN4cute5tupleIJNS5_1CILi128EEES8_NS7_ILi64EEEEEENS_10bfloat16_tEfNS_4arch4Sm80ELb0ELb1ELb1ELb0ELb1ELb0ELb0ELb0ELi2ELi4ELi4ELi4ELb0EEENS1_21CollectiveEpilogueBwdISA_SB_SD_Li256ELb0ELb0ELi2EEENS1_19SingleTileSchedulerILb0ELb0ELb0ELi128EEEEEEEEEvNT_6ParamsE$_ZN4cute5tupleIJNS0_IJNS_1CILi8EEENS0_IJNS1_ILi2EEES3_S3_EEENS1_ILi1EEES4_S5_EEENS0_IJS5_NS0_IJS2_iiEEENS1_ILi64EEENS0_IJiNS1_ILi144EEENS1_ILi288EEEEEENS1_ILi512EEEEEEEEC2ERKS6_RKSD_)
        /*10ea4*/ 	.word	0x00000000


	//----- nvinfo : EIATTR_FRAME_SIZE
	.align		4
.L_11558:
        /*10ea8*/ 	.byte	0x04, 0x11
        /*10eaa*/ 	.short	(.L_11560 - .L_11559)
	.align		4
.L_11559:
        /*10eac*/ 	.word	index@($_ZN7cutlass13device_kernelIN5flash19enable_sm80_to_sm89INS1_16FlashAttnBwdSm80INS1_25CollectiveMainloopBwdSm80ILi2ELi2EN4cute5tupleIJNS5_1CILi128EEES8_NS7_ILi64EEEEEENS_10bfloat16_tEfNS_4arch4Sm80ELb0ELb1ELb1ELb0ELb1ELb0ELb0ELb0ELi2ELi4ELi4ELi4ELb0EEENS1_21CollectiveEpilogueBwdISA_SB_SD_Li256ELb0ELb0ELi2EEENS1_19SingleTileSchedulerILb0ELb0ELb0ELi128EEEEEEEEEvNT_6ParamsE$_ZN4cute5tupleIJNS0_IJNS_1CILi2EEES2_S2_EEENS0_IJNS1_ILi1EEENS1_ILi512EEEiEEEEEC2ERKS3_RKS6_)
        /*10eb0*/ 	.word	0x00000000


	//----- nvinfo : EIATTR_FRAME_SIZE
	.align		4
.L_11560:
        /*10eb4*/ 	.byte	0x04, 0x11
        /*10eb6*/ 	.short	(.L_11562 - .L_11561)
	.align		4
.L_11561:
        /*10eb8*/ 	.word	index@($_ZN7cutlass13device_kernelIN5flash19enable_sm80_to_sm89INS1_16FlashAttnBwdSm80INS1_25CollectiveMainloopBwdSm80ILi2ELi2EN4cute5tupleIJNS5_1CILi128EEES8_NS7_ILi64EEEEEENS_10bfloat16_tEfNS_4arch4Sm80ELb0ELb1ELb1ELb0ELb1ELb0ELb0ELb0ELi2ELi4ELi4ELi4ELb0EEENS1_21CollectiveEpilogueBwdISA_SB_SD_Li256ELb0ELb0ELi2EEENS1_19SingleTileSchedulerILb0ELb0ELb0ELi128EEEEEEEEEvNT_6ParamsE$_ZN4cute5tupleIJNS0_IJNS_1CILi2EEES2_EEENS0_IJiiEEEEEC2ERKS3_RKS4_)
        /*10ebc*/ 	.word	0x00000000


	//----- nvinfo : EIATTR_FRAME_SIZE
	.align		4
.L_11562:
        /*10ec0*/ 	.byte	0x04, 0x11
        /*10ec2*/ 	.short	(.L_11564 - .L_11563)
	.align		4
.L_11563:
        /*10ec4*/ 	.word	index@($_ZN7cutlass13device_kernelIN5flash19enable_sm80_to_sm89INS1_16FlashAttnBwdSm80INS1_25CollectiveMainloopBwdSm80ILi2ELi2EN4cute5tupleIJNS5_1CILi128EEES8_NS7_ILi64EEEEEENS_10bfloat16_tEfNS_4arch4Sm80ELb0ELb1ELb1ELb0ELb1ELb0ELb0ELb0ELi2ELi4ELi4ELi4ELb0EEENS1_21CollectiveEpilogueBwdISA_SB_SD_Li256ELb0ELb0ELi2EEENS1_19SingleTileSchedulerILb0ELb0ELb0ELi128EEEEEEEEEvNT_6ParamsE$_ZN4cute5tupleIJNS0_IJNS_1CILi2EEES2_EEENS0_IJiNS1_ILi512EEEEEEEEC2ERKS3_RKS5_)
        /*10ec8*/ 	.word	0x00000000


	//----- nvinfo : EIATTR_FRAME_SIZE
	.align		4
.L_11564:
        /*10ecc*/ 	.byte	0x04, 0x11
        /*10ece*/ 	.short	(.L_11566 - .L_11565)
	.align		4
.L_11565:
        /*10ed0*/ 	.word	index@($_ZN7cutlass13device_kernelIN5flash19enable_sm80_to_sm89INS1_16FlashAttnBwdSm80INS1_25CollectiveMainloopBwdSm80ILi2ELi2EN4cute5tupleIJNS5_1CILi128EEES8_NS7_ILi64EEEEEENS_10bfloat16_tEfNS_4arch4Sm80ELb0ELb1ELb1ELb0ELb1ELb0ELb0ELb0ELi2ELi4ELi4ELi4ELb0EEENS1_21CollectiveEpilogueBwdISA_SB_SD_Li256ELb0ELb0ELi2EEENS1_19SingleTileSchedulerILb0ELb0ELb0ELi128EEEEEEEEEvNT_6ParamsE$_ZN4cute5tupleIJNS0_IJNS_1CILi2EEES2_EEENS0_IJiNS1_ILi4096EEEEEEEEC2ERKS3_RKS5_)
        /*10ed4*/ 	.word	0x00000000


	//----- nvinfo : EIATTR_FRAME_SIZE
	.align		4
.L_11566:
        /*10ed8*/ 	.byte	0x04, 0x11
        /*10eda*/ 	.short	(.L_11568 - .L_11567)
	.align		4
.L_11567:
        /*10edc*/ 	.word	index@($_ZN7cutlass13device_kernelIN5flash19enable_sm80_to_sm89INS1_16FlashAttnBwdSm80INS1_25CollectiveMainloopBwdSm80ILi2ELi2EN4cute5tupleIJNS5_1CILi128EEES8_NS7_ILi64EEEEEENS_10bfloat16_tEfNS_4arch4Sm80ELb0ELb1ELb1ELb0ELb1ELb0ELb0ELb0ELi2ELi4ELi4ELi4ELb0EEENS1_21CollectiveEpilogueBwdISA_SB_SD_Li256ELb0ELb0ELi2EEENS1_19SingleTileSchedulerILb0ELb0ELb0ELi128EEEEEEEEEvNT_6ParamsE$_ZN4cute5tupleIJNS0_IJNS_1CILi2EEES2_EEENS0_IJNS1_ILi1EEEiEEEEEC2ERKS3_RKS5_)
        /*10ee0*/ 	.word	0x00000000


	//----- nvinfo : EIATTR_FRAME_SIZE
	.align		4
.L_11568:
        /*10ee4*/ 	.byte	0x04, 0x11
        /*10ee6*/ 	.short	(.L_11570 - .L_11569)
	.align		4
.L_11569:
        /*10ee8*/ 	.word	index@($_ZN7cutlass13device_kernelIN5flash19enable_sm80_to_sm89INS1_16FlashAttnBwdSm80INS1_25CollectiveMainloopBwdSm80ILi2ELi2EN4cute5tupleIJNS5_1CILi128EEES8_NS7_ILi64EEEEEENS_10bfloat16_tEfNS_4arch4Sm80ELb0ELb1ELb1ELb0ELb1ELb0ELb0ELb0ELi2ELi4ELi4ELi4ELb0EEENS1_21CollectiveEpilogueBwdISA_SB_SD_Li256ELb0ELb0ELi2EEENS1_19SingleTileSchedulerILb0ELb0ELb0ELi128EEEEEEEEEvNT_6ParamsE$_ZN4cute5tupleIJNS0_IJNS_1CILi2EEEEEENS0_IJiEEEEEC2ERKS3_RKS4_)
        /*10eec*/ 	.word	0x00000000


	//----- nvinfo : EIATTR_FRAME_SIZE
	.align		4
.L_11570:
        /*10ef0*/ 	.byte	0x04, 0x11
        /*10ef2*/ 	.short	(.L_11572 - .L_11571)
	.align		4
.L_11571:
        /*10ef4*/ 	.word	index@($_ZN7cutlass13device_kernelIN5flash19enable_sm80_to_sm89INS1_16FlashAttnBwdSm80INS1_25CollectiveMainloopBwdSm80ILi2ELi2EN4cute5tupleIJNS5_1CILi128EEES8_NS7_ILi64EEEEEENS_10bfloat16_tEfNS_4arch4Sm80ELb0ELb1ELb1ELb0ELb1ELb0ELb0ELb0ELi2ELi4ELi4ELi4ELb0EEENS1_21CollectiveEpilogueBwdISA_SB_SD_Li256ELb0ELb0ELi2EEENS1_19SingleTileSchedulerILb0ELb0ELb0ELi128EEEEEEEEEvNT_6ParamsE$_ZN4cute5tupleIJNS0_IJNS_1CILi1EEENS1_ILi2EEES3_EEENS0_IJS2_NS1_ILi256EEEiEEEEEC2ERKS4_RKS6_)
        /*10ef8*/ 	.word	0x00000000


	//----- nvinfo : EIATTR_FRAME_SIZE
	.align		4
.L_11572:
        /*10efc*/ 	.byte	0x04, 0x11
        /*10efe*/ 	.short	(.L_11574 - .L_11573)
	.align		4
.L_11573:
        /*10f00*/ 	.word	index@($_ZN7cutlass13device_kernelIN5flash19enable_sm80_to_sm89INS1_16FlashAttnBwdSm80INS1_25CollectiveMainloopBwdSm80ILi2ELi2EN4cute5tupleIJNS5_1CILi128EEES8_NS7_ILi64EEEEEENS_10bfloat16_tEfNS_4arch4Sm80ELb0ELb1ELb1ELb0ELb1ELb0ELb0ELb0ELi2ELi4ELi4ELi4ELb0EEENS1_21CollectiveEpilogueBwdISA_SB_SD_Li256ELb0ELb0ELi2EEENS1_19SingleTileSchedulerILb0ELb0ELb0ELi128EEEEEEEEEvNT_6ParamsE$_ZN4cute5tupleIJNS0_IJNS_1CILi1EEENS1_ILi2EEEEEENS0_IJNS1_ILi0EEEiEEEEEC2ERKS4_RKS6_)
        /*10f04*/ 	.word	0x00000000


	//----- nvinfo : EIATTR_FRAME_SIZE
	.align		4
.L_11574:
        /*10f08*/ 	.byte	0x04, 0x11
        /*10f0a*/ 	.short	(.L_11576 - .L_11575)
	.align		4
.L_11575:
        /*10f0c*/ 	.word	index@($_ZN7cutlass13device_kernelIN5flash19enable_sm80_to_sm89INS1_16FlashAttnBwdSm80INS1_25CollectiveMainloopBwdSm80ILi2ELi2EN4cute5tupleIJNS5_1CILi128EEES8_NS7_ILi64EEEEEENS_10bfloat16_tEfNS_4arch4Sm80ELb0ELb1ELb1ELb0ELb1ELb0ELb0ELb0ELi2ELi4ELi4ELi4ELb0EEENS1_21CollectiveEpilogueBwdISA_SB_SD_Li256ELb0ELb0ELi2EEENS1_19SingleTileSchedulerILb0ELb0ELb0ELi128EEEEEEEEEvNT_6ParamsE$_ZN4cute5tupleIJNS0_IJNS_1CILi1EEENS0_IJS2_NS1_ILi2EEES3_EEEEEENS0_IJNS1_ILi0EEENS0_IJS2_NS1_ILi256EEEiEEEEEEEEC2ERKS5_RKS9_)
        /*10f10*/ 	.word	0x00000000


	//----- nvinfo : EIATTR_FRAME_SIZE
	.align		4
.L_11576:
        /*10f14*/ 	.byte	0x04, 0x11
        /*10f16*/ 	.short	(.L_11578 - .L_11577)
	.align		4
.L_11577:
        /*10f18*/ 	.word	index@($_ZN7cutlass13device_kernelIN5flash19enable_sm80_to_sm89INS1_16FlashAttnBwdSm80INS1_25CollectiveMainloopBwdSm80ILi2ELi2EN4cute5tupleIJNS5_1CILi128EEES8_NS7_ILi64EEEEEENS_10bfloat16_tEfNS_4arch4Sm80ELb0ELb1ELb1ELb0ELb1ELb0ELb0ELb0ELi2ELi4ELi4ELi4ELb0EEENS1_21CollectiveEpilogueBwdISA_SB_SD_Li256ELb0ELb0ELi2EEENS1_19SingleTileSchedulerILb0ELb0ELb0ELi128EEEEEEEEEvNT_6ParamsE$_ZN4cute5tupleIJNS0_IJNS_1CILi16EEENS1_ILi2EEES3_S3_NS1_ILi4EEES3_EEENS0_IJNS1_ILi1EEEiiiNS1_ILi144EEENS1_ILi512EEEEEEEEC2ERKS5_RKS9_)
        /*10f1c*/ 	.word	0x00000000


	//----- nvinfo : EIATTR_FRAME_SIZE
	.align		4
.L_11578:
        /*10f20*/ 	.byte	0x04, 0x11
        /*10f22*/ 	.short	(.L_11580 - .L_11579)
	.align		4
.L_11579:
        /*10f24*/ 	.word	index@($_ZN7cutlass13device_kernelIN5flash19enable_sm80_to_sm89INS1_16FlashAttnBwdSm80INS1_25CollectiveMainloopBwdSm80ILi2ELi2EN4cute5tupleIJNS5_1CILi128EEES8_NS7_ILi64EEEEEENS_10bfloat16_tEfNS_4arch4Sm80ELb0ELb1ELb1ELb0ELb1ELb0ELb0ELb0ELi2ELi4ELi4ELi4ELb0EEENS1_21CollectiveEpilogueBwdISA_SB_SD_Li256ELb0ELb0ELi2EEENS1_19SingleTileSchedulerILb0ELb0ELb0ELi128EEEEEEEEEvNT_6ParamsE$_ZN4cute5tupleIJNS0_IJNS0_IJNS_1CILi8EEENS1_ILi1EEEEEENS1_ILi4EEES3_EEENS0_IJNS0_IJS3_NS1_ILi0EEEEEElS7_EEEEEC2ERKS6_RKS9_)
        /*10f28*/ 	.word	0x00000000


	//----- nvinfo : EIATTR_FRAME_SIZE
	.align		4
.L_11580:
        /*10f2c*/ 	.byte	0x04, 0x11
        /*10f2e*/ 	.short	(.L_11582 - .L_11581)
	.align		4
.L_11581:
        /*10f30*/ 	.word	index@($_ZN7cutlass13device_kernelIN5flash19enable_sm80_to_sm89INS1_16FlashAttnBwdSm80INS1_25CollectiveMainloopBwdSm80ILi2ELi2EN4cute5tupleIJNS5_1CILi128EEES8_NS7_ILi64EEEEEENS_10bfloat16_tEfNS_4arch4Sm80ELb0ELb1ELb1ELb0ELb1ELb0ELb0ELb0ELi2ELi4ELi4ELi4ELb0EEENS1_21CollectiveEpilogueBwdISA_SB_SD_Li256ELb0ELb0ELi2EEENS1_19SingleTileSchedulerILb0ELb0ELb0ELi128EEEEEEEEEvNT_6ParamsE$_ZN4cute5tupleIJNS0_IJNS0_IJNS_1CILi8EEENS1_ILi1EEEEEENS1_ILi2EEES2_EEENS0_IJNS0_IJS3_NS1_ILi0EEEEEEiNS1_ILi1024EEEEEEEEC2ERKS6_RKSA_)
        /*10f34*/ 	.word	0x00000000


	//----- nvinfo : EIATTR_FRAME_SIZE
	.align		4
.L_11582:
        /*10f38*/ 	.byte	0x04, 0x11
        /*10f3a*/ 	.short	(.L_11584 - .L_11583)
	.align		4
.L_11583:
        /*10f3c*/ 	.word	index@($_ZN7cutlass13device_kernelIN5flash19enable_sm80_to_sm89INS1_16FlashAttnBwdSm80INS1_25CollectiveMainloopBwdSm80ILi2ELi2EN4cute5tupleIJNS5_1CILi128EEES8_NS7_ILi64EEEEEENS_10bfloat16_tEfNS_4arch4Sm80ELb0ELb1ELb1ELb0ELb1ELb0ELb0ELb0ELi2ELi4ELi4ELi4ELb0EEENS1_21CollectiveEpilogueBwdISA_SB_SD_Li256ELb0ELb0ELi2EEENS1_19SingleTileSchedulerILb0ELb0ELb0ELi128EEEEEEEEEvNT_6ParamsE$_ZN4cute5tupleIJNS0_IJNS0_IJNS_1CILi8EEENS1_ILi1EEEEEENS1_ILi2EEENS0_IJS5_S5_EEEEEENS0_IJNS0_IJS3_NS1_ILi0EEEEEENS1_ILi4096EEENS0_IJiiEEEEEEEEC2ERKS7_RKSC_)
        /*10f40*/ 	.word	0x00000000


	//----- nvinfo : EIATTR_FRAME_SIZE
	.align		4
.L_11584:
        /*10f44*/ 	.byte	0x04, 0x11
        /*10f46*/ 	.short	(.L_11586 - .L_11585)
	.align		4
.L_11585:
        /*10f48*/ 	.word	index@($_ZN7cutlass13device_kernelIN5flash19enable_sm80_to_sm89INS1_16FlashAttnBwdSm80INS1_25CollectiveMainloopBwdSm80ILi2ELi2EN4cute5tupleIJNS5_1CILi128EEES8_NS7_ILi64EEEEEENS_10bfloat16_tEfNS_4arch4Sm80ELb0ELb1ELb1ELb0ELb1ELb0ELb0ELb0ELi2ELi4ELi4ELi4ELb0EEENS1_21CollectiveEpilogueBwdISA_SB_SD_Li256ELb0ELb0ELi2EEENS1_19SingleTileSchedulerILb0ELb0ELb0ELi128EEEEEEEEEvNT_6ParamsE$_ZN4cute5tupleIJNS0_IJNS0_IJNS_1CILi8EEENS1_ILi1EEEEEENS1_ILi2EEEEEENS0_IJNS0_IJS3_NS1_ILi0EEEEEEiEEEEEC2ERKS6_RKS9_)
        /*10f4c*/ 	.word	0x00000000


	//----- nvinfo : EIATTR_FRAME_SIZE
	.align		4
.L_11586:
        /*10f50*/ 	.byte	0x04, 0x11
        /*10f52*/ 	.short	(.L_11588 - .L_11587)
	.align		4
.L_11587:
        /*10f54*/ 	.word	index@($_ZN7cutlass13device_kernelIN5flash19enable_sm80_to_sm89INS1_16FlashAttnBwdSm80INS1_25CollectiveMainloopBwdSm80ILi2ELi2EN4cute5tupleIJNS5_1CILi128EEES8_NS7_ILi64EEEEEENS_10bfloat16_tEfNS_4arch4Sm80ELb0ELb1ELb1ELb0ELb1ELb0ELb0ELb0ELi2ELi4ELi4ELi4ELb0EEENS1_21CollectiveEpilogueBwdISA_SB_SD_Li256ELb0ELb0ELi2EEENS1_19SingleTileSchedulerILb0ELb0ELb0ELi128EEEEEEEEEvNT_6ParamsE$_ZN4cute5tupleIJNS0_IJNS0_IJNS_1CILi8EEENS1_ILi1EEEEEENS0_IJNS1_ILi2EEEEEEEEENS0_IJNS0_IJS3_NS1_ILi0EEEEEENS0_IJiEEEEEEEEC2ERKS7_RKSB_)
        /*10f58*/ 	.word	0x00000000


	//----- nvinfo : EIATTR_FRAME_SIZE
	.align		4
.L_11588:
        /*10f5c*/ 	.byte	0x04, 0x11
        /*10f5e*/ 	.short	(.L_11590 - .L_11589)
	.align		4
.L_11589:
        /*10f60*/ 	.word	index@($_ZN7cutlass13device_kernelIN5flash19enable_sm80_to_sm89INS1_16FlashAttnBwdSm80INS1_25CollectiveMainloopBwdSm80ILi2ELi2EN4cute5tupleIJNS5_1CILi128EEES8_NS7_ILi64EEEEEENS_10bfloat16_tEfNS_4arch4Sm80ELb0ELb1ELb1ELb0ELb1ELb0ELb0ELb0ELi2ELi4ELi4ELi4ELb0EEENS1_21CollectiveEpilogueBwdISA_SB_SD_Li256ELb0ELb0ELi2EEENS1_19SingleTileSchedulerILb0ELb0ELb0ELi128EEEEEEEEEvNT_6ParamsE$_ZN4cute5tupleIJNS0_IJNS0_IJNS_1CILi2EEES2_S2_EEES2_NS0_IJS2_S2_EEEEEENS0_IJNS0_IJNS1_ILi1EEENS1_ILi512EEEiEEENS1_ILi4096EEENS0_IJiiEEEEEEEEC2ERKS5_RKSB_)
        /*10f64*/ 	.word	0x00000000


	//----- nvinfo : EIATTR_FRAME_SIZE
	.align		4
.L_11590:
        /*10f68*/ 	.byte	0x04, 0x11
        /*10f6a*/ 	.short	(.L_11592 - .L_11591)
	.align		4
.L_11591:
        /*10f6c*/ 	.word	index@($_ZN7cutlass13device_kernelIN5flash19enable_sm80_to_sm89INS1_16FlashAttnBwdSm80INS1_25CollectiveMainloopBwdSm80ILi2ELi2EN4cute5tupleIJNS5_1CILi128EEES8_NS7_ILi64EEEEEENS_10bfloat16_tEfNS_4arch4Sm80ELb0ELb1ELb1ELb0ELb1ELb0ELb0ELb0ELi2ELi4ELi4ELi4ELb0EEENS1_21CollectiveEpilogueBwdISA_SB_SD_Li256ELb0ELb0ELi2EEENS1_19SingleTileSchedulerILb0ELb0ELb0ELi128EEEEEEEEEvNT_6ParamsE$_ZN4cute5tupleIJNS0_IJNS0_IJNS_1CILi2EEES2_S2_EEES2_NS0_IJNS0_IJS2_S2_EEES2_EEEEEENS0_IJNS0_IJNS1_ILi1EEENS1_ILi512EEEiEEENS1_ILi4096EEENS0_IJNS0_IJiiEEENS1_ILi8192EEEEEEEEEEEC2ERKS6_RKSE_)
        /*10f70*/ 	.word	0x00000000


	//----- nvinfo : EIATTR_FRAME_SIZE
	.align		4
.L_11592:
        /*10f74*/ 	.byte	0x04, 0x11
        /*10f76*/ 	.short	(.L_11594 - .L_11593)
	.align		4
.L_11593:
        /*10f78*/ 	.word	index@($_ZN7cutlass13device_kernelIN5flash19enable_sm80_to_sm89INS1_16FlashAttnBwdSm80INS1_25CollectiveMainloopBwdSm80ILi2ELi2EN4cute5tupleIJNS5_1CILi128EEES8_NS7_ILi64EEEEEENS_10bfloat16_tEfNS_4arch4Sm80ELb0ELb1ELb1ELb0ELb1ELb0ELb0ELb0ELi2ELi4ELi4ELi4ELb0EEENS1_21CollectiveEpilogueBwdISA_SB_SD_Li256ELb0ELb0ELi2EEENS1_19SingleTileSchedulerILb0ELb0ELb0ELi128EEEEEEEEEvNT_6ParamsE$_ZN4cute5tupleIJNS0_IJNS0_IJNS_1CILi2EEES2_EEES3_NS1_ILi8EEEEEENS0_IJNS0_IJiNS1_ILi512EEEEEENS0_IJiiEEENS1_ILi1024EEEEEEEEC2ERKS5_RKSA_)
        /*10f7c*/ 	.word	0x00000000


	//----- nvinfo : EIATTR_FRAME_SIZE
	.align		4
.L_11594:
        /*10f80*/ 	.byte	0x04, 0x11
        /*10f82*/ 	.short	(.L_11596 - .L_11595)
	.align		4
.L_11595:
        /*10f84*/ 	.word	index@($_ZN7cutlass13device_kernelIN5flash19enable_sm80_to_sm89INS1_16FlashAttnBwdSm80INS1_25CollectiveMainloopBwdSm80ILi2ELi2EN4cute5tupleIJNS5_1CILi128EEES8_NS7_ILi64EEEEEENS_10bfloat16_tEfNS_4arch4Sm80ELb0ELb1ELb1ELb0ELb1ELb0ELb0ELb0ELi2ELi4ELi4ELi4ELb0EEENS1_21CollectiveEpilogueBwdISA_SB_SD_Li256ELb0ELb0ELi2EEENS1_19SingleTileSchedulerILb0ELb0ELb0ELi128EEEEEEEEEvNT_6ParamsE$_ZN4cute5tupleIJNS0_IJNS0_IJNS_1CILi2EEES2_EEES2_EEENS0_IJNS0_IJiiEEENS1_ILi8192EEEEEEEEC2ERKS4_RKS7_)
        /*10f88*/ 	.word	0x00000000


	//----- nvinfo : EIATTR_FRAME_SIZE
	.align		4
.L_11596:
        /*10f8c*/ 	.byte	0x04, 0x11
        /*10f8e*/ 	.short	(.L_11598 - .L_11597)
	.align		4
.L_11597:
        /*10f90*/ 	.word	index@($_ZN7cutlass13device_kernelIN5flash19enable_sm80_to_sm89INS1_16FlashAttnBwdSm80INS1_25CollectiveMainloopBwdSm80ILi2ELi2EN4cute5tupleIJNS5_1CILi128EEES8_NS7_ILi64EEEEEENS_10bfloat16_tEfNS_4arch4Sm80ELb0ELb1ELb1ELb0ELb1ELb0ELb0ELb0ELi2ELi4ELi4ELi4ELb0EEENS1_21CollectiveEpilogueBwdISA_SB_SD_Li256ELb0ELb0ELi2EEENS1_19SingleTileSchedulerILb0ELb0ELb0ELi128EEEEEEEEEvNT_6ParamsE$_ZN4cute5tupleIJNS0_IJNS0_IJNS_1CILi2EEES2_EEENS1_ILi8EEES3_EEENS0_IJNS0_IJNS1_ILi1EEEiEEENS1_ILi1024EEENS0_IJiiEEEEEEEEC2ERKS5_RKSA_)
        /*10f94*/ 	.word	0x00000000


	//----- nvinfo : EIATTR_FRAME_SIZE
	.align		4
.L_11598:
        /*10f98*/ 	.byte	0x04, 0x11
        /*10f9a*/ 	.short	(.L_11600 - .L_11599)
	.align		4
.L_11599:
        /*10f9c*/ 	.word	index@($_ZN7cutlass13device_kernelIN5flash19enable_sm80_to_sm89INS1_16FlashAttnBwdSm80INS1_25CollectiveMainloopBwdSm80ILi2ELi2EN4cute5tupleIJNS5_1CILi128EEES8_NS7_ILi64EEEEEENS_10bfloat16_tEfNS_4arch4Sm80ELb0ELb1ELb1ELb0ELb1ELb0ELb0ELb0ELi2ELi4ELi4ELi4ELb0EEENS1_21CollectiveEpilogueBwdISA_SB_SD_Li256ELb0ELb0ELi2EEENS1_19SingleTileSchedulerILb0ELb0ELb0ELi128EEEEEEEEEvNT_6ParamsE$_ZN4cute5tupleIJNS0_IJNS0_IJNS_1CILi1EEENS0_IJS2_NS1_ILi2EEES3_EEEEEES3_NS0_IJS3_S3_EEEEEENS0_IJNS0_IJNS1_ILi0EEENS0_IJS2_NS1_ILi256EEEiEEEEEENS1_ILi2048EEENS0_IJiNS1_ILi4096EEEEEEEEEEEC2ERKS7_RKSF_)
        /*10fa0*/ 	.word	0x00000000


	//----- nvinfo : EIATTR_FRAME_SIZE
	.align		4
.L_11600:
        /*10fa4*/ 	.byte	0x04, 0x11
        /*10fa6*/ 	.short	(.L_11602 - .L_11601)
	.align		4
.L_11601:
        /*10fa8*/ 	.word	index@($_ZN7cutlass13device_kernelIN5flash19enable_sm80_to_sm89INS1_16FlashAttnBwdSm80INS1_25CollectiveMainloopBwdSm80ILi2ELi2EN4cute5tupleIJNS5_1CILi128EEES8_NS7_ILi64EEEEEENS_10bfloat16_tEfNS_4arch4Sm80ELb0ELb1ELb1ELb0ELb1ELb0ELb0ELb0ELi2ELi4ELi4ELi4ELb0EEENS1_21CollectiveEpilogueBwdISA_SB_SD_Li256ELb0ELb0ELi2EEENS1_19SingleTileSchedulerILb0ELb0ELb0ELi128EEEEEEEEEvNT_6ParamsE$_ZN4cute5tupleIJNS0_IJNS0_IJNS0_IJNS_1CILi8EEENS1_ILi1EEEEEES3_EEENS0_IJNS0_IJS3_S3_EEENS1_ILi2EEEEEEEEENS0_IJNS0_IJNS0_IJS3_NS1_ILi0EEEEEESA_EEENS0_IJNS0_IJSA_SA_EEEiEEEEEEEEC2ERKS9_RKSF_)
        /*10fac*/ 	.word	0x00000000


	//----- nvinfo : EIATTR_FRAME_SIZE
	.align		4
.L_11602:
        /*10fb0*/ 	.byte	0x04, 0x11
        /*10fb2*/ 	.short	(.L_11604 - .L_11603)
	.align		4
.L_11603:
        /*10fb4*/ 	.word	index@($_ZN7cutlass13device_kernelIN5flash19enable_sm80_to_sm89INS1_16FlashAttnBwdSm80INS1_25CollectiveMainloopBwdSm80ILi2ELi2EN4cute5tupleIJNS5_1CILi128EEES8_NS7_ILi64EEEEEENS_10bfloat16_tEfNS_4arch4Sm80ELb0ELb1ELb1ELb0ELb1ELb0ELb0ELb0ELi2ELi4ELi4ELi4ELb0EEENS1_21CollectiveEpilogueBwdISA_SB_SD_Li256ELb0ELb0ELi2EEENS1_19SingleTileSchedulerILb0ELb0ELb0ELi128EEEEEEEEEvNT_6ParamsE$_ZN4cute5tupleIJNS0_IJNS0_IJNS0_IJNS_1CILi8EEENS1_ILi1EEEEEENS0_IJS3_S3_EEEEEENS0_IJS3_NS1_ILi2EEEEEEEEENS0_IJNS0_IJNS0_IJS3_NS1_ILi0EEEEEENS0_IJSA_SA_EEEEEENS0_IJSA_iEEEEEEEEC2ERKS9_RKSF_)
        /*10fb8*/ 	.word	0x00000000


	//----- nvinfo : EIATTR_FRAME_SIZE
	.align		4
.L_11604:
        /*10fbc*/ 	.byte	0x04, 0x11
        /*10fbe*/ 	.short	(.L_11606 - .L_11605)
	.align		4
.L_11605:
        /*10fc0*/ 	.word	index@($_ZN7cutlass13device_kernelIN5flash19enable_sm80_to_sm89INS1_16FlashAttnBwdSm80INS1_25CollectiveMainloopBwdSm80ILi2ELi2EN4cute5tupleIJNS5_1CILi128EEES8_NS7_ILi64EEEEEENS_10bfloat16_tEfNS_4arch4Sm80ELb0ELb1ELb1ELb0ELb1ELb0ELb0ELb0ELi2ELi4ELi4ELi4ELb0EEENS1_21CollectiveEpilogueBwdISA_SB_SD_Li256ELb0ELb0ELi2EEENS1_19SingleTileSchedulerILb0ELb0ELb0ELi128EEEEEEEEEvNT_6ParamsE$_ZN4cute3eso3ESOILb1ELb0EJNS_7SwizzleILi3ELi3ELi3EEENS_9MixedBitsILj0ELj432EEENS_6LayoutINS_5tupleIJNS7_IJNS_1CILi2EEES9_S9_EEES9_NS8_ILi8EEEEEENS7_IJNS7_IJNS8_ILi64EEESB_NS8_ILi512EEEEEENS8_ILi8192EEENS8_ILi1024EEEEEEEEEEC2ERKS3_RKS5_RKSJ_)
        /*10fc4*/ 	.word	0x00000000


	//----- nvinfo : EIATTR_FRAME_SIZE
	.align		4
.L_11606:
        /*10fc8*/ 	.byte	0x04, 0x11
        /*10fca*/ 	.short	(.L_11608 - .L_11607)
	.align		4
.L_11607:
        /*10fcc*/ 	.word	index@($_ZN7cutlass13device_kernelIN5flash19enable_sm80_to_sm89INS1_16FlashAttnBwdSm80INS1_25CollectiveMainloopBwdSm80ILi2ELi2EN4cute5tupleIJNS5_1CILi128EEES8_NS7_ILi64EEEEEENS_10bfloat16_tEfNS_4arch4Sm80ELb0ELb1ELb1ELb0ELb1ELb0ELb0ELb0ELi2ELi4ELi4ELi4ELb0EEENS1_21CollectiveEpilogueBwdISA_SB_SD_Li256ELb0ELb0ELi2EEENS1_19SingleTileSchedulerILb0ELb0ELb0ELi128EEEEEEEEEvNT_6ParamsE$_ZN4cute3eso3ESOILb1ELb0EJNS_6LayoutINS_5tupleIJNS_1CILi4EEEEEENS3_IJNS4_ILi1EEEEEEEENS_10ViewEngineIPfEEEEC2ERKS9_RKSC_)
        /*10fd0*/ 	.word	0x00000000


	//----- nvinfo : EIATTR_FRAME_SIZE
	.align		4
.L_11608:
        /*10fd4*/ 	.byte	0x04, 0x11
        /*10fd6*/ 	.short	(.L_11610 - .L_11609)
	.align		4
.L_11609:
        /*10fd8*/ 	.word	index@($_ZN7cutlass13device_kernelIN5flash19enable_sm80_to_sm89INS1_16FlashAttnBwdSm80INS1_25CollectiveMainloopBwdSm80ILi2ELi2EN4cute5tupleIJNS5_1CILi128EEES8_NS7_ILi64EEEEEENS_10bfloat16_tEfNS_4arch4Sm80ELb0ELb1ELb1ELb0ELb1ELb0ELb0ELb0ELi2ELi4ELi4ELi4ELb0EEENS1_21CollectiveEpilogueBwdISA_SB_SD_Li256ELb0ELb0ELi2EEENS1_19SingleTileSchedulerILb0ELb0ELb0ELi128EEEEEEEEEvNT_6ParamsE$_ZN4cute3eso3ESOILb1ELb0EJNS_6LayoutINS_5tupleIJNS_1CILi1EEENS4_ILi4EEEEEENS3_IJNS4_ILi0EEES5_EEEEENS_10ViewEngineIPfEEEEC2ERKSA_RKSD_)
        /*10fdc*/ 	.word	0x00000000


	//----- nvinfo : EIATTR_FRAME_SIZE
	.align		4
.L_11610:
        /*10fe0*/ 	.byte	0x04, 0x11
        /*10fe2*/ 	.short	(.L_11612 - .L_11611)
	.align		4
.L_11611:
        /*10fe4*/ 	.word	index@($_ZN7cutlass13device_kernelIN5flash19enable_sm80_to_sm89INS1_16FlashAttnBwdSm80INS1_25CollectiveMainloopBwdSm80ILi2ELi2EN4cute5tupleIJNS5_1CILi128EEES8_NS7_ILi64EEEEEENS_10bfloat16_tEfNS_4arch4Sm80ELb0ELb1ELb1ELb0ELb1ELb0ELb0ELb0ELi2ELi4ELi4ELi4ELb0EEENS1_21CollectiveEpilogueBwdISA_SB_SD_Li256ELb0ELb0ELi2EEENS1_19SingleTileSchedulerILb0ELb0ELb0ELi128EEEEEEEEEvNT_6ParamsE$_ZN4cute3eso3ESOILb1ELb0EJNS_6LayoutINS_5tupleIJNS_1CILi1EEENS3_IJNS4_ILi2EEES6_EEEEEENS3_IJNS4_ILi0EEENS3_IJNS4_ILi8EEENS4_ILi64EEEEEEEEEEENS_10ViewEngineINS_8smem_ptrIPfEEEEEEC2ERKSE_RKSJ_)
        /*10fe8*/ 	.word	0x00000000


	//----- nvinfo : EIATTR_FRAME_SIZE
	.align		4
.L_11612:
        /*10fec*/ 	.byte	0x04, 0x11
        /*10fee*/ 	.short	(.L_11614 - .L_11613)
	.align		4
.L_11613:
        /*10ff0*/ 	.word	index@($_ZN7cutlass13device_kernelIN5flash19enable_sm80_to_sm89INS1_16FlashAttnBwdSm80INS1_25CollectiveMainloopBwdSm80ILi2ELi2EN4cute5tupleIJNS5_1CILi128EEES8_NS7_ILi64EEEEEENS_10bfloat16_tEfNS_4arch4Sm80ELb0ELb1ELb1ELb0ELb1ELb0ELb0ELb0ELi2ELi4ELi4ELi4ELb0EEENS1_21CollectiveEpilogueBwdISA_SB_SD_Li256ELb0ELb0ELi2EEENS1_19SingleTileSchedulerILb0ELb0ELb0ELi128EEEEEEEEEvNT_6ParamsE$_ZN4cute3eso3ESOILb1ELb0EJNS_6LayoutINS_5tupleIJNS3_IJNS_1CILi8EEENS4_ILi1EEEEEENS4_ILi4EEES8_EEENS3_IJNS3_IJS6_NS4_ILi0EEEEEES5_NS4_ILi32EEEEEEEENS_10ViewEngineIPN7cutlass10bfloat16_tEEEEEC2ERKSE_RKSJ_)
        /*10ff4*/ 	.word	0x00000000


	//----- nvinfo : EIATTR_FRAME_SIZE
	.align		4
.L_11614:
        /*10ff8*/ 	.byte	0x04, 0x11
        /*10ffa*/ 	.short	(.L_11616 - .L_11615)
	.align		4
.L_11615:
        /*10ffc*/ 	.word	index@($_ZN7cutlass13device_kernelIN5flash19enable_sm80_to_sm89INS1_16FlashAttnBwdSm80INS1_25CollectiveMainloopBwdSm80ILi2ELi2EN4cute5tupleIJNS5_1CILi128EEES8_NS7_ILi64EEEEEENS_10bfloat16_tEfNS_4arch4Sm80ELb0ELb1ELb1ELb0ELb1ELb0ELb0ELb0ELi2ELi4ELi4ELi4ELb0EEENS1_21CollectiveEpilogueBwdISA_SB_SD_Li256ELb0ELb0ELi2EEENS1_19SingleTileSchedulerILb0ELb0ELb0ELi128EEEEEEEEEvNT_6ParamsE$_ZN4cute3eso3ESOILb1ELb0EJNS_6LayoutINS_5tupleIJNS3_IJNS_1CILi8EEENS4_ILi1EEEEEENS4_ILi4EEES6_EEENS3_IJNS3_IJS6_NS4_ILi0EEEEEENS4_ILi2048EEESA_EEEEEiEEC2ERKSE_RKi)
        /*11000*/ 	.word	0x00000000


	//----- nvinfo : EIATTR_FRAME_SIZE
	.align		4
.L_11616:
        /*11004*/ 	.byte	0x04, 0x11
        /*11006*/ 	.short	(.L_11618 - .L_11617)
	.align		4
.L_11617:
        /*11008*/ 	.word	index@($_ZN7cutlass13device_kernelIN5flash19enable_sm80_to_sm89INS1_16FlashAttnBwdSm80INS1_25CollectiveMainloopBwdSm80ILi2ELi2EN4cute5tupleIJNS5_1CILi128EEES8_NS7_ILi64EEEEEENS_10bfloat16_tEfNS_4arch4Sm80ELb0ELb1ELb1ELb0ELb1ELb0ELb0ELb0ELi2ELi4ELi4ELi4ELb0EEENS1_21CollectiveEpilogueBwdISA_SB_SD_Li256ELb0ELb0ELi2EEENS1_19SingleTileSchedulerILb0ELb0ELb0ELi128EEEEEEEEEvNT_6ParamsE$_ZN4cute3eso3ESOILb1ELb0EJNS_6LayoutINS_5tupleIJNS3_IJNS_1CILi8EEENS4_ILi1EEEEEENS4_ILi4EEES6_EEENS3_IJNS3_IJS6_NS4_ILi0EEEEEENS4_ILi2048EEESA_EEEEENS_10ViewEngineINS_8smem_ptrIPN7cutlass10bfloat16_tEEEEEEEC2ERKSE_RKSL_)
        /*1100c*/ 	.word	0x00000000


	//----- nvinfo : EIATTR_FRAME_SIZE
	.align		4
.L_11618:
        /*11010*/ 	.byte	0x04, 0x11
        /*11012*/ 	.short	(.L_11620 - .L_11619)
	.align		4
.L_11619:
        /*11014*/ 	.word	index@($_ZN7cutlass13device_kernelIN5flash19enable_sm80_to_sm89INS1_16FlashAttnBwdSm80INS1_25CollectiveMainloopBwdSm80ILi2ELi2EN4cute5tupleIJNS5_1CILi128EEES8_NS7_ILi64EEEEEENS_10bfloat16_tEfNS_4arch4Sm80ELb0ELb1ELb1ELb0ELb1ELb0ELb0ELb0ELi2ELi4ELi4ELi4ELb0EEENS1_21CollectiveEpilogueBwdISA_SB_SD_Li256ELb0ELb0ELi2EEENS1_19SingleTileSchedulerILb0ELb0ELb0ELi128EEEEEEEEEvNT_6ParamsE$_ZN4cute3eso3ESOILb1ELb0EJNS_6LayoutINS_5tupleIJNS3_IJNS_1CILi8EEENS4_ILi1EEEEEENS4_ILi4EEEEEENS3_IJNS3_IJS6_NS4_ILi0EEEEEES5_EEEEEiEEC2ERKSD_RKi)
        /*11018*/ 	.word	0x00000000


	//----- nvinfo : EIATTR_FRAME_SIZE
	.align		4
.L_11620:
        /*1101c*/ 	.byte	0x04, 0x11
        /*1101e*/ 	.short	(.L_11622 - .L_11621)
	.align		4
.L_11621:
        /*11020*/ 	.word	index@($_ZN7cutlass13device_kernelIN5flash19enable_sm80_to_sm89INS1_16FlashAttnBwdSm80INS1_25CollectiveMainloopBwdSm80ILi2ELi2EN4cute5tupleIJNS5_1CILi128EEES8_NS7_ILi64EEEEEENS_10bfloat16_tEfNS_4arch4Sm80ELb0ELb1ELb1ELb0ELb1ELb0ELb0ELb0ELi2ELi4ELi4ELi4ELb0EEENS1_21CollectiveEpilogueBwdISA_SB_SD_Li256ELb0ELb0ELi2EEENS1_19SingleTileSchedulerILb0ELb0ELb0ELi128EEEEEEEEEvNT_6ParamsE$_ZN4cute3eso3ESOILb1ELb0EJNS_6LayoutINS_5tupleIJNS3_IJNS_1CILi8EEENS4_ILi1EEEEEENS4_ILi4EEEEEENS3_IJNS3_IJS6_NS4_ILi0EEEEEES5_EEEEENS_10ViewEngineIPN7cutlass10bfloat16_tEEEEEC2ERKSD_RKSI_)
        /*11024*/ 	.word	0x00000000


	//----- nvinfo : EIATTR_FRAME_SIZE
	.align		4
.L_11622:
        /*11028*/ 	.byte	0x04, 0x11
        /*1102a*/ 	.short	(.L_11624 - .L_11623)
	.align		4
.L_11623:
        /*1102c*/ 	.word	index@($_ZN7cutlass13device_kernelIN5flash19enable_sm80_to_sm89INS1_16FlashAttnBwdSm80INS1_25CollectiveMainloopBwdSm80ILi2ELi2EN4cute5tupleIJNS5_1CILi128EEES8_NS7_ILi64EEEEEENS_10bfloat16_tEfNS_4arch4Sm80ELb0ELb1ELb1ELb0ELb1ELb0ELb0ELb0ELi2ELi4ELi4ELi4ELb0EEENS1_21CollectiveEpilogueBwdISA_SB_SD_Li256ELb0ELb0ELi2EEENS1_19SingleTileSchedulerILb0ELb0ELb0ELi128EEEEEEEEEvNT_6ParamsE$_ZN4cute3eso3ESOILb1ELb0EJNS_6LayoutINS_5tupleIJNS3_IJNS_1CILi8EEENS4_ILi1EEEEEENS4_ILi4EEEEEENS3_IJNS3_IJS6_NS4_ILi0EEEEEENS4_ILi2048EEEEEEEEiEEC2ERKSE_RKi)
        /*11030*/ 	.word	0x00000000


	//----- nvinfo : EIATTR_FRAME_SIZE
	.align		4
.L_11624:
        /*11034*/ 	.byte	0x04, 0x11
        /*11036*/ 	.short	(.L_11626 - .L_11625)
	.align		4
.L_11625:
        /*11038*/ 	.word	index@($_ZN7cutlass13device_kernelIN5flash19enable_sm80_to_sm89INS1_16FlashAttnBwdSm80INS1_25CollectiveMainloopBwdSm80ILi2ELi2EN4cute5tupleIJNS5_1CILi128EEES8_NS7_ILi64EEEEEENS_10bfloat16_tEfNS_4arch4Sm80ELb0ELb1ELb1ELb0ELb1ELb0ELb0ELb0ELi2ELi4ELi4ELi4ELb0EEENS1_21CollectiveEpilogueBwdISA_SB_SD_Li256ELb0ELb0ELi2EEENS1_19SingleTileSchedulerILb0ELb0ELb0ELi128EEEEEEEEEvNT_6ParamsE$_ZN4cute3eso3ESOILb1ELb0EJNS_6LayoutINS_5tupleIJNS3_IJNS_1CILi8EEENS4_ILi1EEEEEENS4_ILi4EEEEEENS3_IJNS3_IJS6_NS4_ILi0EEEEEENS4_ILi2048EEEEEEEENS_10ViewEngineINS_8smem_ptrIPN7cutlass10bfloat16_tEEEEEEEC2ERKSE_RKSL_)
        /*1103c*/ 	.word	0x00000000


	//----- nvinfo : EIATTR_FRAME_SIZE
	.align		4
.L_11626:
        /*11040*/ 	.byte	0x04, 0x11
        /*11042*/ 	.short	(.L_11628 - .L_11627)
	.align		4
.L_11627:
        /*11044*/ 	.word	index@($_ZN7cutlass13device_kernelIN5flash19enable_sm80_to_sm89INS1_16FlashAttnBwdSm80INS1_25CollectiveMainloopBwdSm80ILi2ELi2EN4cute5tupleIJNS5_1CILi128EEES8_NS7_ILi64EEEEEENS_10bfloat16_tEfNS_4arch4Sm80ELb0ELb1ELb1ELb0ELb1ELb0ELb0ELb0ELi2ELi4ELi4ELi4ELb0EEENS1_21CollectiveEpilogueBwdISA_SB_SD_Li256ELb0ELb0ELi2EEENS1_19SingleTileSchedulerILb0ELb0ELb0ELi128EEEEEEEEEvNT_6ParamsE$_ZN4cute3eso3ESOILb1ELb0EJNS_6LayoutINS_5tupleIJNS3_IJNS_1CILi8EEENS4_ILi1EEEEEENS4_ILi2EEES5_EEENS3_IJNS3_IJS6_NS4_ILi0EEEEEENS4_ILi64EEES5_EEEEENS_10ViewEngineIPN7cutlass10bfloat16_tEEEEEC2ERKSE_RKSJ_)
        /*11048*/ 	.word	0x00000000


	//----- nvinfo : EIATTR_FRAME_SIZE
	.align		4
.L_11628:
        /*1104c*/ 	.byte	0x04, 0x11
        /*1104e*/ 	.short	(.L_11630 - .L_11629)
	.align		4
.L_11629:
        /*11050*/ 	.word	index@($_ZN7cutlass13device_kernelIN5flash19enable_sm80_to_sm89INS1_16FlashAttnBwdSm80INS1_25CollectiveMainloopBwdSm80ILi2ELi2EN4cute5tupleIJNS5_1CILi128EEES8_NS7_ILi64EEEEEENS_10bfloat16_tEfNS_4arch4Sm80ELb0ELb1ELb1ELb0ELb1ELb0ELb0ELb0ELi2ELi4ELi4ELi4ELb0EEENS1_21CollectiveEpilogueBwdISA_SB_SD_Li256ELb0ELb0ELi2EEENS1_19SingleTileSchedulerILb0ELb0ELb0ELi128EEEEEEEEEvNT_6ParamsE$_ZN4cute3eso3ESOILb1ELb0EJNS_6LayoutINS_5tupleIJNS3_IJNS_1CILi8EEENS4_ILi1EEEEEENS4_ILi2EEENS4_ILi4EEEEEENS3_IJNS3_IJS6_NS4_ILi0EEEEEES5_NS4_ILi16EEEEEEEENS_10ViewEngineIPN7cutlass10bfloat16_tEEEEEC2ERKSF_RKSK_)
        /*11054*/ 	.word	0x00000000


	//----- nvinfo : EIATTR_FRAME_SIZE
	.align		4
.L_11630:
        /*11058*/ 	.byte	0x04, 0x11
        /*1105a*/ 	.short	(.L_11632 - .L_11631)
	.align		4
.L_11631:
        /*1105c*/ 	.word	index@($_ZN7cutlass13device_kernelIN5flash19enable_sm80_to_sm89INS1_16FlashAttnBwdSm80INS1_25CollectiveMainloopBwdSm80ILi2ELi2EN4cute5tupleIJNS5_1CILi128EEES8_NS7_ILi64EEEEEENS_10bfloat16_tEfNS_4arch4Sm80ELb0ELb1ELb1ELb0ELb1ELb0ELb0ELb0ELi2ELi4ELi4ELi4ELb0EEENS1_21CollectiveEpilogueBwdISA_SB_SD_Li256ELb0ELb0ELi2EEENS1_19SingleTileSchedulerILb0ELb0ELb0ELi128EEEEEEEEEvNT_6ParamsE$_ZN4cute3eso3ESOILb1ELb0EJNS_6LayoutINS_5tupleIJNS3_IJNS_1CILi8EEENS4_ILi1EEEEEENS4_ILi2EEENS3_IJNS4_ILi4EEES8_EEEEEENS3_IJNS3_IJS6_NS4_ILi0EEEEEES5_NS3_IJNS4_ILi32EEENS4_ILi16EEEEEEEEEEENS_10ViewEngineIPN7cutlass10bfloat16_tEEEEEC2ERKSI_RKSN_)
        /*11060*/ 	.word	0x00000000


	//----- nvinfo : EIATTR_FRAME_SIZE
	.align		4
.L_11632:
        /*11064*/ 	.byte	0x04, 0x11
        /*11066*/ 	.short	(.L_11634 - .L_11633)
	.align		4
.L_11633:
        /*11068*/ 	.word	index@($_ZN7cutlass13device_kernelIN5flash19enable_sm80_to_sm89INS1_16FlashAttnBwdSm80INS1_25CollectiveMainloopBwdSm80ILi2ELi2EN4cute5tupleIJNS5_1CILi128EEES8_NS7_ILi64EEEEEENS_10bfloat16_tEfNS_4arch4Sm80ELb0ELb1ELb1ELb0ELb1ELb0ELb0ELb0ELi2ELi4ELi4ELi4ELb0EEENS1_21CollectiveEpilogueBwdISA_SB_SD_Li256ELb0ELb0ELi2EEENS1_19SingleTileSchedulerILb0ELb0ELb0ELi128EEEEEEEEEvNT_6ParamsE$_ZN4cute3eso3ESOILb1ELb0EJNS_6LayoutINS_5tupleIJNS3_IJNS_1CILi8EEENS4_ILi1EEEEEENS4_ILi2EEEEEENS3_IJNS3_IJS6_NS4_ILi0EEEEEES5_EEEEEiEEC2ERKSD_RKi)
        /*1106c*/ 	.word	0x00000000


	//----- nvinfo : EIATTR_FRAME_SIZE
	.align		4
.L_11634:
        /*11070*/ 	.byte	0x04, 0x11
        /*11072*/ 	.short	(.L_11636 - .L_11635)
	.align		4
.L_11635:
        /*11074*/ 	.word	index@($_ZN7cutlass13device_kernelIN5flash19enable_sm80_to_sm89INS1_16FlashAttnBwdSm80INS1_25CollectiveMainloopBwdSm80ILi2ELi2EN4cute5tupleIJNS5_1CILi128EEES8_NS7_ILi64EEEEEENS_10bfloat16_tEfNS_4arch4Sm80ELb0ELb1ELb1ELb0ELb1ELb0ELb0ELb0ELi2ELi4ELi4ELi4ELb0EEENS1_21CollectiveEpilogueBwdISA_SB_SD_Li256ELb0ELb0ELi2EEENS1_19SingleTileSchedulerILb0ELb0ELb0ELi128EEEEEEEEEvNT_6ParamsE$_ZN4cute3eso3ESOILb1ELb0EJNS_6LayoutINS_5tupleIJNS3_IJNS_1CILi8EEENS4_ILi1EEEEEENS4_ILi2EEEEEENS3_IJNS3_IJS6_NS4_ILi0EEEEEES5_EEEEENS_10ViewEngineIPN7cutlass10bfloat16_tEEEEEC2ERKSD_RKSI_)
        /*11078*/ 	.word	0x00000000


	//----- nvinfo : EIATTR_FRAME_SIZE
	.align		4
.L_11636:
        /*1107c*/ 	.byte	0x04, 0x11
        /*1107e*/ 	.short	(.L_11638 - .L_11637)
	.align		4
.L_11637:
        /*11080*/ 	.word	index@($_ZN7cutlass13device_kernelIN5flash19enable_sm80_to_sm89INS1_16FlashAttnBwdSm80INS1_25CollectiveMainloopBwdSm80ILi2ELi2EN4cute5tupleIJNS5_1CILi128EEES8_NS7_ILi64EEEEEENS_10bfloat16_tEfNS_4arch4Sm80ELb0ELb1ELb1ELb0ELb1ELb0ELb0ELb0ELi2ELi4ELi4ELi4ELb0EEENS1_21CollectiveEpilogueBwdISA_SB_SD_Li256ELb0ELb0ELi2EEENS1_19SingleTileSchedulerILb0ELb0ELb0ELi128EEEEEEEEEvNT_6ParamsE$_ZN4cute3eso3ESOILb1ELb0EJNS_6LayoutINS_5tupleIJNS3_IJNS_1CILi8EEENS4_ILi1EEEEEENS4_ILi2EEEEEENS3_IJNS3_IJS6_NS4_ILi0EEEEEENS4_ILi8192EEEEEEEEiEEC2ERKSE_RKi)
        /*11084*/ 	.word	0x00000000


	//----- nvinfo : EIATTR_FRAME_SIZE
	.align		4
.L_11638:
        /*11088*/ 	.byte	0x04, 0x11
        /*1108a*/ 	.short	(.L_11640 - .L_11639)
	.align		4
.L_11639:
        /*1108c*/ 	.word	index@($_ZN7cutlass13device_kernelIN5flash19enable_sm80_to_sm89INS1_16FlashAttnBwdSm80INS1_25CollectiveMainloopBwdSm80ILi2ELi2EN4cute5tupleIJNS5_1CILi128EEES8_NS7_ILi64EEEEEENS_10bfloat16_tEfNS_4arch4Sm80ELb0ELb1ELb1ELb0ELb1ELb0ELb0ELb0ELi2ELi4ELi4ELi4ELb0EEENS1_21CollectiveEpilogueBwdISA_SB_SD_Li256ELb0ELb0ELi2EEENS1_19SingleTileSchedulerILb0ELb0ELb0ELi128EEEEEEEEEvNT_6ParamsE$_ZN4cute3eso3ESOILb1ELb0EJNS_6LayoutINS_5tupleIJNS3_IJNS_1CILi8EEENS4_ILi1EEEEEENS4_ILi2EEEEEENS3_IJNS3_IJS6_NS4_ILi0EEEEEENS4_ILi8192EEEEEEEENS_10ViewEngineINS_8smem_ptrIPN7cutlass10bfloat16_tEEEEEEEC2ERKSE_RKSL_)
        /*11090*/ 	.word	0x00000000


	//----- nvinfo : EIATTR_FRAME_SIZE
	.align		4
.L_11640:
        /*11094*/ 	.byte	0x04, 0x11
        /*11096*/ 	.short	(.L_11642 - .L_11641)
	.align		4
.L_11641:
        /*11098*/ 	.word	index@($_ZN7cutlass13device_kernelIN5flash19enable_sm80_to_sm89INS1_16FlashAttnBwdSm80INS1_25CollectiveMainloopBwdSm80ILi2ELi2EN4cute5tupleIJNS5_1CILi128EEES8_NS7_ILi64EEEEEENS_10bfloat16_tEfNS_4arch4Sm80ELb0ELb1ELb1ELb0ELb1ELb0ELb0ELb0ELi2ELi4ELi4ELi4ELb0EEENS1_21CollectiveEpilogueBwdISA_SB_SD_Li256ELb0ELb0ELi2EEENS1_19SingleTileSchedulerILb0ELb0ELb0ELi128EEEEEEEEEvNT_6ParamsE$_ZN4cute3eso3ESOILb1ELb0EJNS_6LayoutINS_5tupleIJNS3_IJNS_1CILi8EEENS4_ILi1EEEEEENS4_ILi2EEEEEENS3_IJNS3_IJS6_NS4_ILi0EEEEEENS4_ILi64EEEEEEEEiEEC2ERKSE_RKi)
        /*1109c*/ 	.word	0x00000000


	//----- nvinfo : EIATTR_FRAME_SIZE
	.align		4
.L_11642:
        /*110a0*/ 	.byte	0x04, 0x11
        /*110a2*/ 	.short	(.L_11644 - .L_11643)
	.align		4
.L_11643:
        /*110a4*/ 	.word	index@($_ZN7cutlass13device_kernelIN5flash19enable_sm80_to_sm89INS1_16FlashAttnBwdSm80INS1_25CollectiveMainloopBwdSm80ILi2ELi2EN4cute5tupleIJNS5_1CILi128EEES8_NS7_ILi64EEEEEENS_10bfloat16_tEfNS_4arch4Sm80ELb0ELb1ELb1ELb0ELb1ELb0ELb0ELb0ELi2ELi4ELi4ELi4ELb0EEENS1_21CollectiveEpilogueBwdISA_SB_SD_Li256ELb0ELb0ELi2EEENS1_19SingleTileSchedulerILb0ELb0ELb0ELi128EEEEEEEEEvNT_6ParamsE$_ZN4cute3eso3ESOILb1ELb0EJNS_6LayoutINS_5tupleIJNS3_IJNS_1CILi8EEENS4_ILi1EEEEEENS4_ILi2EEEEEENS3_IJNS3_IJS6_NS4_ILi0EEEEEENS4_ILi64EEEEEEEENS_10ViewEngineIPN7cutlass10bfloat16_tEEEEEC2ERKSE_RKSJ_)
        /*110a8*/ 	.word	0x00000000


	//----- nvinfo : EIATTR_FRAME_SIZE
	.align		4
.L_11644:
        /*110ac*/ 	.byte	0x04, 0x11
        /*110ae*/ 	.short	(.L_11646 - .L_11645)
	.align		4
.L_11645:
        /*110b0*/ 	.word	index@($_ZN7cutlass13device_kernelIN5flash19enable_sm80_to_sm89INS1_16FlashAttnBwdSm80INS1_25CollectiveMainloopBwdSm80ILi2ELi2EN4cute5tupleIJNS5_1CILi128EEES8_NS7_ILi64EEEEEENS_10bfloat16_tEfNS_4arch4Sm80ELb0ELb1ELb1ELb0ELb1ELb0ELb0ELb0ELi2ELi4ELi4ELi4ELb0EEENS1_21CollectiveEpilogueBwdISA_SB_SD_Li256ELb0ELb0ELi2EEENS1_19SingleTileSchedulerILb0ELb0ELb0ELi128EEEEEEEEEvNT_6ParamsE$_ZN4cute3eso3ESOILb1ELb0EJNS_6LayoutINS_5tupleIJNS3_IJNS_1CILi8EEENS4_ILi1EEEEEENS4_ILi2EEEEEENS3_IJNS3_IJS6_NS4_ILi0EEEEEENS4_ILi4096EEEEEEEEiEEC2ERKSE_RKi)
        /*110b4*/ 	.word	0x00000000


	//----- nvinfo : EIATTR_FRAME_SIZE
	.align		4
.L_11646:
        /*110b8*/ 	.byte	0x04, 0x11
        /*110ba*/ 	.short	(.L_11648 - .L_11647)
	.align		4
.L_11647:
        /*110bc*/ 	.word	index@($_ZN7cutlass13device_kernelIN5flash19enable_sm80_to_sm89INS1_16FlashAttnBwdSm80INS1_25CollectiveMainloopBwdSm80ILi2ELi2EN4cute5tupleIJNS5_1CILi128EEES8_NS7_ILi64EEEEEENS_10bfloat16_tEfNS_4arch4Sm80ELb0ELb1ELb1ELb0ELb1ELb0ELb0ELb0ELi2ELi4ELi4ELi4ELb0EEENS1_21CollectiveEpilogueBwdISA_SB_SD_Li256ELb0ELb0ELi2EEENS1_19SingleTileSchedulerILb0ELb0ELb0ELi128EEEEEEEEEvNT_6ParamsE$_ZN4cute3eso3ESOILb1ELb0EJNS_6LayoutINS_5tupleIJNS3_IJNS_1CILi8EEENS4_ILi1EEEEEENS4_ILi2EEEEEENS3_IJNS3_IJS6_NS4_ILi0EEEEEENS4_ILi4096EEEEEEEENS_10ViewEngineINS_8smem_ptrIPN7cutlass10bfloat16_tEEEEEEEC2ERKSE_RKSL_)
        /*110c0*/ 	.word	0x00000000


	//----- nvinfo : EIATTR_FRAME_SIZE
	.align		4
.L_11648:
        /*110c4*/ 	.byte	0x04, 0x11
        /*110c6*/ 	.short	(.L_11650 - .L_11649)
	.align		4
.L_11649:
        /*110c8*/ 	.word	index@($_ZN7cutlass13device_kernelIN5flash19enable_sm80_to_sm89INS1_16FlashAttnBwdSm80INS1_25CollectiveMainloopBwdSm80ILi2ELi2EN4cute5tupleIJNS5_1CILi128EEES8_NS7_ILi64EEEEEENS_10bfloat16_tEfNS_4arch4Sm80ELb0ELb1ELb1ELb0ELb1ELb0ELb0ELb0ELi2ELi4ELi4ELi4ELb0EEENS1_21CollectiveEpilogueBwdISA_SB_SD_Li256ELb0ELb0ELi2EEENS1_19SingleTileSchedulerILb0ELb0ELb0ELi128EEEEEEEEEvNT_6ParamsE$_ZN4cute3eso3ESOILb1ELb0EJNS_6LayoutINS_5tupleIJNS3_IJNS_1CILi8EEENS4_ILi1EEEEEENS3_IJNS4_ILi4EEEEEEEEENS3_IJNS3_IJS6_NS4_ILi0EEEEEENS3_IJS5_EEEEEEEENS_10ViewEngineIPN7cutlass10bfloat16_tEEEEEC2ERKSF_RKSK_)
        /*110cc*/ 	.word	0x00000000


	//----- nvinfo : EIATTR_FRAME_SIZE
	.align		4
.L_11650:
        /*110d0*/ 	.byte	0x04, 0x11
        /*110d2*/ 	.short	(.L_11652 - .L_11651)
	.align		4
.L_11651:
        /*110d4*/ 	.word	index@($_ZN7cutlass13device_kernelIN5flash19enable_sm80_to_sm89INS1_16FlashAttnBwdSm80INS1_25CollectiveMainloopBwdSm80ILi2ELi2EN4cute5tupleIJNS5_1CILi128EEES8_NS7_ILi64EEEEEENS_10bfloat16_tEfNS_4arch4Sm80ELb0ELb1ELb1ELb0ELb1ELb0ELb0ELb0ELi2ELi4ELi4ELi4ELb0EEENS1_21CollectiveEpilogueBwdISA_SB_SD_Li256ELb0ELb0ELi2EEENS1_19SingleTileSchedulerILb0ELb0ELb0ELi128EEEEEEEEEvNT_6ParamsE$_ZN4cute3eso3ESOILb1ELb0EJNS_6LayoutINS_5tupleIJNS3_IJNS_1CILi8EEENS4_ILi1EEEEEENS3_IJNS4_ILi4EEEEEEEEENS3_IJNS3_IJS6_NS4_ILi0EEEEEENS3_IJNS4_ILi2048EEEEEEEEEEENS_10ViewEngineINS_8smem_ptrIPN7cutlass10bfloat16_tEEEEEEEC2ERKSG_RKSN_)
        /*110d8*/ 	.word	0x00000000


	//----- nvinfo : EIATTR_FRAME_SIZE
	.align		4
.L_11652:
        /*110dc*/ 	.byte	0x04, 0x11
        /*110de*/ 	.short	(.L_11654 - .L_11653)
	.align		4
.L_11653:
        /*110e0*/ 	.word	index@($_ZN7cutlass13device_kernelIN5flash19enable_sm80_to_sm89INS1_16FlashAttnBwdSm80INS1_25CollectiveMainloopBwdSm80ILi2ELi2EN4cute5tupleIJNS5_1CILi128EEES8_NS7_ILi64EEEEEENS_10bfloat16_tEfNS_4arch4Sm80ELb0ELb1ELb1ELb0ELb1ELb0ELb0ELb0ELi2ELi4ELi4ELi4ELb0EEENS1_21CollectiveEpilogueBwdISA_SB_SD_Li256ELb0ELb0ELi2EEENS1_19SingleTileSchedulerILb0ELb0ELb0ELi128EEEEEEEEEvNT_6ParamsE$_ZN4cute3eso3ESOILb1ELb0EJNS_6LayoutINS_5tupleIJNS3_IJNS_1CILi8EEENS4_ILi1EEEEEENS3_IJNS4_ILi2EEEEEEEEENS3_IJNS3_IJS6_NS4_ILi0EEEEEENS3_IJS5_EEEEEEEENS_10ViewEngineIPN7cutlass10bfloat16_tEEEEEC2ERKSF_RKSK_)
        /*110e4*/ 	.word	0x00000000


	//----- nvinfo : EIATTR_FRAME_SIZE
	.align		4
.L_11654:
        /*110e8*/ 	.byte	0x04, 0x11
        /*110ea*/ 	.short	(.L_11656 - .L_11655)
	.align		4
.L_11655:
        /*110ec*/ 	.word	index@($_ZN7cutlass13device_kernelIN5flash19enable_sm80_to_sm89INS1_16FlashAttnBwdSm80INS1_25CollectiveMainloopBwdSm80ILi2ELi2EN4cute5tupleIJNS5_1CILi128EEES8_NS7_ILi64EEEEEENS_10bfloat16_tEfNS_4arch4Sm80ELb0ELb1ELb1ELb0ELb1ELb0ELb0ELb0ELi2ELi4ELi4ELi4ELb0EEENS1_21CollectiveEpilogueBwdISA_SB_SD_Li256ELb0ELb0ELi2EEENS1_19SingleTileSchedulerILb0ELb0ELb0ELi128EEEEEEEEEvNT_6ParamsE$_ZN4cute3eso3ESOILb1ELb0EJNS_6LayoutINS_5tupleIJNS3_IJNS_1CILi8EEENS4_ILi1EEEEEENS3_IJNS4_ILi2EEEEEEEEENS3_IJNS3_IJS6_NS4_ILi0EEEEEENS3_IJNS4_ILi8192EEEEEEEEEEENS_10ViewEngineINS_8smem_ptrIPN7cutlass10bfloat16_tEEEEEEEC2ERKSG_RKSN_)
        /*110f0*/ 	.word	0x00000000


	//----- nvinfo : EIATTR_FRAME_SIZE
	.align		4
.L_11656:
        /*110f4*/ 	.byte	0x04, 0x11
        /*110f6*/ 	.short	(.L_11658 - .L_11657)
	.align		4
.L_11657:
        /*110f8*/ 	.word	index@($_ZN7cutlass13device_kernelIN5flash19enable_sm80_to_sm89INS1_16FlashAttnBwdSm80INS1_25CollectiveMainloopBwdSm80ILi2ELi2EN4cute5tupleIJNS5_1CILi128EEES8_NS7_ILi64EEEEEENS_10bfloat16_tEfNS_4arch4Sm80ELb0ELb1ELb1ELb0ELb1ELb0ELb0ELb0ELi2ELi4ELi4ELi4ELb0EEENS1_21CollectiveEpilogueBwdISA_SB_SD_Li256ELb0ELb0ELi2EEENS1_19SingleTileSchedulerILb0ELb0ELb0ELi128EEEEEEEEEvNT_6ParamsE$_ZN4cute3eso3ESOILb1ELb0EJNS_6LayoutINS_5tupleIJNS3_IJNS_1CILi8EEENS4_ILi1EEEEEENS3_IJNS4_ILi2EEEEEEEEENS3_IJNS3_IJS6_NS4_ILi0EEEEEENS3_IJNS4_ILi64EEEEEEEEEEENS_10ViewEngineIPN7cutlass10bfloat16_tEEEEEC2ERKSG_RKSL_)
        /*110fc*/ 	.word	0x00000000


	//----- nvinfo : EIATTR_FRAME_SIZE
	.align		4
.L_11658:
        /*11100*/ 	.byte	0x04, 0x11
        /*11102*/ 	.short	(.L_11660 - .L_11659)
	.align		4
.L_11659:
        /*11104*/ 	.word	index@($_ZN7cutlass13device_kernelIN5flash19enable_sm80_to_sm89INS1_16FlashAttnBwdSm80INS1_25CollectiveMainloopBwdSm80ILi2ELi2EN4cute5tupleIJNS5_1CILi128EEES8_NS7_ILi64EEEEEENS_10bfloat16_tEfNS_4arch4Sm80ELb0ELb1ELb1ELb0ELb1ELb0ELb0ELb0ELi2ELi4ELi4ELi4ELb0EEENS1_21CollectiveEpilogueBwdISA_SB_SD_Li256ELb0ELb0ELi2EEENS1_19SingleTileSchedulerILb0ELb0ELb0ELi128EEEEEEEEEvNT_6ParamsE$_ZN4cute3eso3ESOILb1ELb0EJNS_6LayoutINS_5tupleIJNS3_IJNS_1CILi8EEENS4_ILi1EEEEEENS3_IJNS4_ILi2EEEEEEEEENS3_IJNS3_IJS6_NS4_ILi0EEEEEENS3_IJNS4_ILi4096EEEEEEEEEEENS_10ViewEngineINS_8smem_ptrIPN7cutlass10bfloat16_tEEEEEEEC2ERKSG_RKSN_)
        /*11108*/ 	.word	0x00000000


	//----- nvinfo : EIATTR_FRAME_SIZE
	.align		4
.L_11660:
        /*1110c*/ 	.byte	0x04, 0x11
        /*1110e*/ 	.short	(.L_11662 - .L_11661)
	.align		4
.L_11661:
        /*11110*/ 	.word	index@($_ZN7cutlass13device_kernelIN5flash19enable_sm80_to_sm89INS1_16FlashAttnBwdSm80INS1_25CollectiveMainloopBwdSm80ILi2ELi2EN4cute5tupleIJNS5_1CILi128EEES8_NS7_ILi64EEEEEENS_10bfloat16_tEfNS_4arch4Sm80ELb0ELb1ELb1ELb0ELb1ELb0ELb0ELb0ELi2ELi4ELi4ELi4ELb0EEENS1_21CollectiveEpilogueBwdISA_SB_SD_Li256ELb0ELb0ELi2EEENS1_19SingleTileSchedulerILb0ELb0ELb0ELi128EEEEEEEEEvNT_6ParamsE$_ZN4cute3eso3ESOILb1ELb0EJNS_6LayoutINS_5tupleIJNS3_IJNS_1CILi8EEENS4_ILi1EEEEEEEEENS3_IJNS3_IJS6_NS4_ILi0EEEEEEEEEEElEEC2ERKSC_RKl)
        /*11114*/ 	.word	0x00000000


	//----- nvinfo : EIATTR_FRAME_SIZE
	.align		4
.L_11662:
        /*11118*/ 	.byte	0x04, 0x11
        /*1111a*/ 	.short	(.L_11664 - .L_11663)
	.align		4
.L_11663:
        /*1111c*/ 	.word	index@($_ZN7cutlass13device_kernelIN5flash19enable_sm80_to_sm89INS1_16FlashAttnBwdSm80INS1_25CollectiveMainloopBwdSm80ILi2ELi2EN4cute5tupleIJNS5_1CILi128EEES8_NS7_ILi64EEEEEENS_10bfloat16_tEfNS_4arch4Sm80ELb0ELb1ELb1ELb0ELb1ELb0ELb0ELb0ELi2ELi4ELi4ELi4ELb0EEENS1_21CollectiveEpilogueBwdISA_SB_SD_Li256ELb0ELb0ELi2EEENS1_19SingleTileSchedulerILb0ELb0ELb0ELi128EEEEEEEEEvNT_6ParamsE$_ZN4cute3eso3ESOILb1ELb0EJNS_6LayoutINS_5tupleIJNS3_IJNS_1CILi8EEENS4_ILi1EEEEEEEEENS3_IJNS3_IJS6_NS4_ILi0EEEEEEEEEEEiEEC2ERKSC_RKi)
        /*11120*/ 	.word	0x00000000


	//----- nvinfo : EIATTR_FRAME_SIZE
	.align		4
.L_11664:
        /*11124*/ 	.byte	0x04, 0x11
        /*11126*/ 	.short	(.L_11666 - .L_11665)
	.align		4
.L_11665:
        /*11128*/ 	.word	index@($_ZN7cutlass13device_kernelIN5flash19enable_sm80_to_sm89INS1_16FlashAttnBwdSm80INS1_25CollectiveMainloopBwdSm80ILi2ELi2EN4cute5tupleIJNS5_1CILi128EEES8_NS7_ILi64EEEEEENS_10bfloat16_tEfNS_4arch4Sm80ELb0ELb1ELb1ELb0ELb1ELb0ELb0ELb0ELi2ELi4ELi4ELi4ELb0EEENS1_21CollectiveEpilogueBwdISA_SB_SD_Li256ELb0ELb0ELi2EEENS1_19SingleTileSchedulerILb0ELb0ELb0ELi128EEEEEEEEEvNT_6ParamsE$_ZN4cute3eso3ESOILb1ELb0EJNS_6LayoutINS_5tupleIJNS3_IJNS_1CILi8EEENS4_ILi1EEEEEEEEENS3_IJNS3_IJS6_NS4_ILi0EEEEEEEEEEENS_10ViewEngineIPN7cutlass10bfloat16_tEEEEEC2ERKSC_RKSH_)
        /*1112c*/ 	.word	0x00000000


	//----- nvinfo : EIATTR_FRAME_SIZE
	.align		4
.L_11666:
        /*11130*/ 	.byte	0x04, 0x11
        /*11132*/ 	.short	(.L_11668 - .L_11667)
	.align		4
.L_11667:
        /*11134*/ 	.word	index@($_ZN7cutlass13device_kernelIN5flash19enable_sm80_to_sm89INS1_16FlashAttnBwdSm80INS1_25CollectiveMainloopBwdSm80ILi2ELi2EN4cute5tupleIJNS5_1CILi128EEES8_NS7_ILi64EEEEEENS_10bfloat16_tEfNS_4arch4Sm80ELb0ELb1ELb1ELb0ELb1ELb0ELb0ELb0ELi2ELi4ELi4ELi4ELb0EEENS1_21CollectiveEpilogueBwdISA_SB_SD_Li256ELb0ELb0ELi2EEENS1_19SingleTileSchedulerILb0ELb0ELb0ELi128EEEEEEEEEvNT_6ParamsE$_ZN4cute3eso3ESOILb1ELb0EJNS_6LayoutINS_5tupleIJNS3_IJNS_1CILi8EEENS4_ILi1EEEEEEEEENS3_IJNS3_IJS6_NS4_ILi0EEEEEEEEEEENS_10ViewEngineINS_8smem_ptrIPN7cutlass10bfloat16_tEEEEEEEC2ERKSC_RKSJ_)
        /*11138*/ 	.word	0x00000000


	//----- nvinfo : EIATTR_FRAME_SIZE
	.align		4
.L_11668:
        /*1113c*/ 	.byte	0x04, 0x11
        /*1113e*/ 	.short	(.L_11670 - .L_11669)
	.align		4
.L_11669:
        /*11140*/ 	.word	index@($_ZN7cutlass13device_kernelIN5flash19enable_sm80_to_sm89INS1_16FlashAttnBwdSm80INS1_25CollectiveMainloopBwdSm80ILi2ELi2EN4cute5tupleIJNS5_1CILi128EEES8_NS7_ILi64EEEEEENS_10bfloat16_tEfNS_4arch4Sm80ELb0ELb1ELb1ELb0ELb1ELb0ELb0ELb0ELi2ELi4ELi4ELi4ELb0EEENS1_21CollectiveEpilogueBwdISA_SB_SD_Li256ELb0ELb0ELi2EEENS1_19SingleTileSchedulerILb0ELb0ELb0ELi128EEEEEEEEEvNT_6ParamsE$_ZN4cute3eso3ESOILb1ELb0EJNS_6LayoutINS_5tupleIJNS3_IJNS_1CILi8EEENS4_ILi1EEEEEEEEENS3_IJNS3_IJS6_NS4_ILi0EEEEEEEEEEENS_10ViewEngineINS_8gmem_ptrIPKN7cutlass10bfloat16_tEEEEEEEC2ERKSC_RKSK_)
        /*11144*/ 	.word	0x00000000


	//----- nvinfo : EIATTR_FRAME_SIZE
	.align		4
.L_11670:
        /*11148*/ 	.byte	0x04, 0x11
        /*1114a*/ 	.short	(.L_11672 - .L_11671)
	.align		4
.L_11671:
        /*1114c*/ 	.word	index@($_ZN7cutlass13device_kernelIN5flash19enable_sm80_to_sm89INS1_16FlashAttnBwdSm80INS1_25CollectiveMainloopBwdSm80ILi2ELi2EN4cute5tupleIJNS5_1CILi128EEES8_NS7_ILi64EEEEEENS_10bfloat16_tEfNS_4arch4Sm80ELb0ELb1ELb1ELb0ELb1ELb0ELb0ELb0ELi2ELi4ELi4ELi4ELb0EEENS1_21CollectiveEpilogueBwdISA_SB_SD_Li256ELb0ELb0ELi2EEENS1_19SingleTileSchedulerILb0ELb0ELb0ELi128EEEEEEEEEvNT_6ParamsE$_ZN4cute3eso3ESOILb1ELb0EJNS_6LayoutINS_5tupleIJNS3_IJNS_1CILi4EEENS4_ILi1EEEEEES6_EEENS3_IJNS3_IJS6_NS4_ILi0EEEEEES9_EEEEEiEEC2ERKSC_RKi)
        /*11150*/ 	.word	0x00000000


	//----- nvinfo : EIATTR_FRAME_SIZE
	.align		4
.L_11672:
        /*11154*/ 	.byte	0x04, 0x11
        /*11156*/ 	.short	(.L_11674 - .L_11673)
	.align		4
.L_11673:
        /*11158*/ 	.word	index@($_ZN7cutlass13device_kernelIN5flash19enable_sm80_to_sm89INS1_16FlashAttnBwdSm80INS1_25CollectiveMainloopBwdSm80ILi2ELi2EN4cute5tupleIJNS5_1CILi128EEES8_NS7_ILi64EEEEEENS_10bfloat16_tEfNS_4arch4Sm80ELb0ELb1ELb1ELb0ELb1ELb0ELb0ELb0ELi2ELi4ELi4ELi4ELb0EEENS1_21CollectiveEpilogueBwdISA_SB_SD_Li256ELb0ELb0ELi2EEENS1_19SingleTileSchedulerILb0ELb0ELb0ELi128EEEEEEEEEvNT_6ParamsE$_ZN4cute3eso3ESOILb1ELb0EJNS_6LayoutINS_5tupleIJNS3_IJNS_1CILi4EEENS4_ILi1EEEEEES6_EEENS3_IJNS3_IJS6_NS4_ILi0EEEEEES9_EEEEENS_10ViewEngineINS_8smem_ptrIPfEEEEEEC2ERKSC_RKSH_)
        /*1115c*/ 	.word	0x00000000


	//----- nvinfo : EIATTR_FRAME_SIZE
	.align		4
.L_11674:
        /*11160*/ 	.byte	0x04, 0x11
        /*11162*/ 	.short	(.L_11676 - .L_11675)
	.align		4
.L_11675:
        /*11164*/ 	.word	index@($_ZN7cutlass13device_kernelIN5flash19enable_sm80_to_sm89INS1_16FlashAttnBwdSm80INS1_25CollectiveMainloopBwdSm80ILi2ELi2EN4cute5tupleIJNS5_1CILi128EEES8_NS7_ILi64EEEEEENS_10bfloat16_tEfNS_4arch4Sm80ELb0ELb1ELb1ELb0ELb1ELb0ELb0ELb0ELi2ELi4ELi4ELi4ELb0EEENS1_21CollectiveEpilogueBwdISA_SB_SD_Li256ELb0ELb0ELi2EEENS1_19SingleTileSchedulerILb0ELb0ELb0ELi128EEEEEEEEEvNT_6ParamsE$_ZN4cute3eso3ESOILb1ELb0EJNS_6LayoutINS_5tupleIJNS3_IJNS_1CILi4EEENS4_ILi1EEEEEES6_EEENS3_IJNS3_IJS6_NS4_ILi0EEEEEES9_EEEEENS_10ViewEngineINS_8gmem_ptrIPKfEEEEEEC2ERKSC_RKSI_)
        /*11168*/ 	.word	0x00000000


	//----- nvinfo : EIATTR_FRAME_SIZE
	.align		4
.L_11676:
        /*1116c*/ 	.byte	0x04, 0x11
        /*1116e*/ 	.short	(.L_11678 - .L_11677)
	.align		4
.L_11677:
        /*11170*/ 	.word	index@($_ZN7cutlass13device_kernelIN5flash19enable_sm80_to_sm89INS1_16FlashAttnBwdSm80INS1_25CollectiveMainloopBwdSm80ILi2ELi2EN4cute5tupleIJNS5_1CILi128EEES8_NS7_ILi64EEEEEENS_10bfloat16_tEfNS_4arch4Sm80ELb0ELb1ELb1ELb0ELb1ELb0ELb0ELb0ELi2ELi4ELi4ELi4ELb0EEENS1_21CollectiveEpilogueBwdISA_SB_SD_Li256ELb0ELb0ELi2EEENS1_19SingleTileSchedulerILb0ELb0ELb0ELi128EEEEEEEEEvNT_6ParamsE$_ZN4cute3eso3ESOILb1ELb0EJNS_6LayoutINS_5tupleIJNS3_IJNS_1CILi4EEENS4_ILi1EEEEEEEEENS3_IJNS3_IJS6_NS4_ILi0EEEEEEEEEEENS_10ViewEngineIPjEEEEC2ERKSC_RKSF_)
        /*11174*/ 	.word	0x00000000


	//----- nvinfo : EIATTR_FRAME_SIZE
	.align		4
.L_11678:
        /*11178*/ 	.byte	0x04, 0x11
        /*1117a*/ 	.short	(.L_11680 - .L_11679)
	.align		4
.L_11679:
        /*1117c*/ 	.word	index@($_ZN7cutlass13device_kernelIN5flash19enable_sm80_to_sm89INS1_16FlashAttnBwdSm80INS1_25CollectiveMainloopBwdSm80ILi2ELi2EN4cute5tupleIJNS5_1CILi128EEES8_NS7_ILi64EEEEEENS_10bfloat16_tEfNS_4arch4Sm80ELb0ELb1ELb1ELb0ELb1ELb0ELb0ELb0ELi2ELi4ELi4ELi4ELb0EEENS1_21CollectiveEpilogueBwdISA_SB_SD_Li256ELb0ELb0ELi2EEENS1_19SingleTileSchedulerILb0ELb0ELb0ELi128EEEEEEEEEvNT_6ParamsE$_ZN4cute3eso3ESOILb1ELb0EJNS_6LayoutINS_5tupleIJNS3_IJNS_1CILi4EEENS4_ILi1EEEEEEEEENS3_IJNS3_IJS6_NS4_ILi0EEEEEEEEEEENS_10ViewEngineINS_8smem_ptrIPfEEEEEEC2ERKSC_RKSH_)
        /*11180*/ 	.word	0x00000000


	//----- nvinfo : EIATTR_FRAME_SIZE
	.align		4
.L_11680:
        /*11184*/ 	.byte	0x04, 0x11
        /*11186*/ 	.short	(.L_11682 - .L_11681)
	.align		4
.L_11681:
        /*11188*/ 	.word	index@($_ZN7cutlass13device_kernelIN5flash19enable_sm80_to_sm89INS1_16FlashAttnBwdSm80INS1_25CollectiveMainloopBwdSm80ILi2ELi2EN4cute5tupleIJNS5_1CILi128EEES8_NS7_ILi64EEEEEENS_10bfloat16_tEfNS_4arch4Sm80ELb0ELb1ELb1ELb0ELb1ELb0ELb0ELb0ELi2ELi4ELi4ELi4ELb0EEENS1_21CollectiveEpilogueBwdISA_SB_SD_Li256ELb0ELb0ELi2EEENS1_19SingleTileSchedulerILb0ELb0ELb0ELi128EEEEEEEEEvNT_6ParamsE$_ZN4cute3eso3ESOILb1ELb0EJNS_6LayoutINS_5tupleIJNS3_IJNS_1CILi4EEENS4_ILi1EEEEEEEEENS3_IJNS3_IJS6_NS4_ILi0EEEEEEEEEEENS_10ViewEngineINS_8gmem_ptrIPKfEEEEEEC2ERKSC_RKSI_)
        /*1118c*/ 	.word	0x00000000


	//----- nvinfo : EIATTR_FRAME_SIZE
	.align		4
.L_11682:
        /*11190*/ 	.byte	0x04, 0x11
        /*11192*/ 	.short	(.L_11684 - .L_11683)
	.align		4
.L_11683:
        /*11194*/ 	.word	index@($_ZN7cutlass13device_kernelIN5flash19enable_sm80_to_sm89INS1_16FlashAttnBwdSm80INS1_25CollectiveMainloopBwdSm80ILi2ELi2EN4cute5tupleIJNS5_1CILi128EEES8_NS7_ILi64EEEEEENS_10bfloat16_tEfNS_4arch4Sm80ELb0ELb1ELb1ELb0ELb1ELb0ELb0ELb0ELi2ELi4ELi4ELi4ELb0EEENS1_21CollectiveEpilogueBwdISA_SB_SD_Li256ELb0ELb0ELi2EEENS1_19SingleTileSchedulerILb0ELb0ELb0ELi128EEEEEEEEEvNT_6ParamsE$_ZN4cute3eso3ESOILb1ELb0EJNS_6LayoutINS_5tupleIJNS3_IJNS_1CILi2EEES5_S5_EEES5_EEENS3_IJNS3_IJNS4_ILi1EEES5_NS4_ILi4EEEEEENS4_ILi8EEEEEEEEiEEC2ERKSD_RKi)
        /*11198*/ 	.word	0x00000000


	//----- nvinfo : EIATTR_FRAME_SIZE
	.align		4
.L_11684:
        /*1119c*/ 	.byte	0x04, 0x11
        /*1119e*/ 	.short	(.L_11686 - .L_11685)
	.align		4
.L_11685:
        /*111a0*/ 	.word	index@($_ZN7cutlass13device_kernelIN5flash19enable_sm80_to_sm89INS1_16FlashAttnBwdSm80INS1_25CollectiveMainloopBwdSm80ILi2ELi2EN4cute5tupleIJNS5_1CILi128EEES8_NS7_ILi64EEEEEENS_10bfloat16_tEfNS_4arch4Sm80ELb0ELb1ELb1ELb0ELb1ELb0ELb0ELb0ELi2ELi4ELi4ELi4ELb0EEENS1_21CollectiveEpilogueBwdISA_SB_SD_Li256ELb0ELb0ELi2EEENS1_19SingleTileSchedulerILb0ELb0ELb0ELi128EEEEEEEEEvNT_6ParamsE$_ZN4cute3eso3ESOILb1ELb0EJNS_6LayoutINS_5tupleIJNS3_IJNS_1CILi2EEES5_S5_EEES5_EEENS3_IJNS3_IJNS4_ILi1EEES5_NS4_ILi4EEEEEENS4_ILi8EEEEEEEENS_10ViewEngineIPN7cutlass10bfloat16_tEEEEEC2ERKSD_RKSI_)
        /*111a4*/ 	.word	0x00000000


	//----- nvinfo : EIATTR_FRAME_SIZE
	.align		4
.L_11686:
        /*111a8*/ 	.byte	0x04, 0x11
        /*111aa*/ 	.short	(.L_11688 - .L_11687)
	.align		4
.L_11687:
        /*111ac*/ 	.word	index@($_ZN7cutlass13device_kernelIN5flash19enable_sm80_to_sm89INS1_16FlashAttnBwdSm80INS1_25CollectiveMainloopBwdSm80ILi2ELi2EN4cute5tupleIJNS5_1CILi128EEES8_NS7_ILi64EEEEEENS_10bfloat16_tEfNS_4arch4Sm80ELb0ELb1ELb1ELb0ELb1ELb0ELb0ELb0ELi2ELi4ELi4ELi4ELb0EEENS1_21CollectiveEpilogueBwdISA_SB_SD_Li256ELb0ELb0ELi2EEENS1_19SingleTileSchedulerILb0ELb0ELb0ELi128EEEEEEEEEvNT_6ParamsE$_ZN4cute3eso3ESOILb1ELb0EJNS_6LayoutINS_5tupleIJNS3_IJNS_1CILi2EEES5_S5_EEES5_EEENS3_IJNS3_IJNS4_ILi1EEES5_NS4_ILi4EEEEEENS4_ILi64EEEEEEEEiEEC2ERKSD_RKi)
        /*111b0*/ 	.word	0x00000000


	//----- nvinfo : EIATTR_FRAME_SIZE
	.align		4
.L_11688:
        /*111b4*/ 	.byte	0x04, 0x11
        /*111b6*/ 	.short	(.L_11690 - .L_11689)
	.align		4
.L_11689:
        /*111b8*/ 	.word	index@($_ZN7cutlass13device_kernelIN5flash19enable_sm80_to_sm89INS1_16FlashAttnBwdSm80INS1_25CollectiveMainloopBwdSm80ILi2ELi2EN4cute5tupleIJNS5_1CILi128EEES8_NS7_ILi64EEEEEENS_10bfloat16_tEfNS_4arch4Sm80ELb0ELb1ELb1ELb0ELb1ELb0ELb0ELb0ELi2ELi4ELi4ELi4ELb0EEENS1_21CollectiveEpilogueBwdISA_SB_SD_Li256ELb0ELb0ELi2EEENS1_19SingleTileSchedulerILb0ELb0ELb0ELi128EEEEEEEEEvNT_6ParamsE$_ZN4cute3eso3ESOILb1ELb0EJNS_6LayoutINS_5tupleIJNS3_IJNS_1CILi2EEES5_S5_EEES5_EEENS3_IJNS3_IJNS4_ILi1EEES5_NS4_ILi4EEEEEENS4_ILi64EEEEEEEENS_10ViewEngineIPN7cutlass10bfloat16_tEEEEEC2ERKSD_RKSI_)
        /*111bc*/ 	.word	0x00000000


	//----- nvinfo : EIATTR_FRAME_SIZE
	.align		4
.L_11690:
        /*111c0*/ 	.byte	0x04, 0x11
        /*111c2*/ 	.short	(.L_11692 - .L_11691)
	.align		4
.L_11691:
        /*111c4*/ 	.word	index@($_ZN7cutlass13device_kernelIN5flash19enable_sm80_to_sm89INS1_16FlashAttnBwdSm80INS1_25CollectiveMainloopBwdSm80ILi2ELi2EN4cute5tupleIJNS5_1CILi128EEES8_NS7_ILi64EEEEEENS_10bfloat16_tEfNS_4arch4Sm80ELb0ELb1ELb1ELb0ELb1ELb0ELb0ELb0ELi2ELi4ELi4ELi4ELb0EEENS1_21CollectiveEpilogueBwdISA_SB_SD_Li256ELb0ELb0ELi2EEENS1_19SingleTileSchedulerILb0ELb0ELb0ELi128EEEEEEEEEvNT_6ParamsE$_ZN4cute3eso3ESOILb1ELb0EJNS_6LayoutINS_5tupleIJNS3_IJNS_1CILi2EEES5_S5_EEEEEENS3_IJNS3_IJNS4_ILi1EEES5_NS4_ILi4EEEEEEEEEEEiEEC2ERKSC_RKi)
        /*111c8*/ 	.word	0x00000000


	//----- nvinfo : EIATTR_FRAME_SIZE
	.align		4
.L_11692:
        /*111cc*/ 	.byte	0x04, 0x11
        /*111ce*/ 	.short	(.L_11694 - .L_11693)
	.align		4
.L_11693:
        /*111d0*/ 	.word	index@($_ZN7cutlass13device_kernelIN5flash19enable_sm80_to_sm89INS1_16FlashAttnBwdSm80INS1_25CollectiveMainloopBwdSm80ILi2ELi2EN4cute5tupleIJNS5_1CILi128EEES8_NS7_ILi64EEEEEENS_10bfloat16_tEfNS_4arch4Sm80ELb0ELb1ELb1ELb0ELb1ELb0ELb0ELb0ELi2ELi4ELi4ELi4ELb0EEENS1_21CollectiveEpilogueBwdISA_SB_SD_Li256ELb0ELb0ELi2EEENS1_19SingleTileSchedulerILb0ELb0ELb0ELi128EEEEEEEEEvNT_6ParamsE$_ZN4cute3eso3ESOILb1ELb0EJNS_6LayoutINS_5tupleIJNS3_IJNS_1CILi2EEES5_S5_EEEEEENS3_IJNS3_IJNS4_ILi1EEES5_NS4_ILi4EEEEEEEEEEENS_10ViewEngineIPN7cutlass10bfloat16_tEEEEEC2ERKSC_RKSH_)
        /*111d4*/ 	.word	0x00000000


	//----- nvinfo : EIATTR_FRAME_SIZE
	.align		4
.L_11694:
        /*111d8*/ 	.byte	0x04, 0x11
        /*111da*/ 	.short	(.L_11696 - .L_11695)
	.align		4
.L_11695:
        /*111dc*/ 	.word	index@($_ZN7cutlass13device_kernelIN5flash19enable_sm80_to_sm89INS1_16FlashAttnBwdSm80INS1_25CollectiveMainloopBwdSm80ILi2ELi2EN4cute5tupleIJNS5_1CILi128EEES8_NS7_ILi64EEEEEENS_10bfloat16_tEfNS_4arch4Sm80ELb0ELb1ELb1ELb0ELb1ELb0ELb0ELb0ELi2ELi4ELi4ELi4ELb0EEENS1_21CollectiveEpilogueBwdISA_SB_SD_Li256ELb0ELb0ELi2EEENS1_19SingleTileSchedulerILb0ELb0ELb0ELi128EEEEEEEEEvNT_6ParamsE$_ZN4cute3eso3ESOILb1ELb0EJNS_6LayoutINS_5tupleIJNS3_IJNS_1CILi2EEES5_EEES6_EEENS3_IJNS3_IJNS4_ILi1EEES5_EEENS3_IJNS4_ILi32EEENS4_ILi64EEEEEEEEEEEiEEC2ERKSE_RKi)
        /*111e0*/ 	.word	0x00000000


	//----- nvinfo : EIATTR_FRAME_SIZE
	.align		4
.L_11696:
        /*111e4*/ 	.byte	0x04, 0x11
        /*111e6*/ 	.short	(.L_11698 - .L_11697)
	.align		4
.L_11697:
        /*111e8*/ 	.word	index@($_ZN7cutlass13device_kernelIN5flash19enable_sm80_to_sm89INS1_16FlashAttnBwdSm80INS1_25CollectiveMainloopBwdSm80ILi2ELi2EN4cute5tupleIJNS5_1CILi128EEES8_NS7_ILi64EEEEEENS_10bfloat16_tEfNS_4arch4Sm80ELb0ELb1ELb1ELb0ELb1ELb0ELb0ELb0ELi2ELi4ELi4ELi4ELb0EEENS1_21CollectiveEpilogueBwdISA_SB_SD_Li256ELb0ELb0ELi2EEENS1_19SingleTileSchedulerILb0ELb0ELb0ELi128EEEEEEEEEvNT_6ParamsE$_ZN4cute3eso3ESOILb1ELb0EJNS_6LayoutINS_5tupleIJNS3_IJNS_1CILi2EEES5_EEES6_EEENS3_IJNS3_IJNS4_ILi1EEES5_EEENS3_IJNS4_ILi32EEENS4_ILi64EEEEEEEEEEENS_10ViewEngineIPN7cutlass10bfloat16_tEEEEEC2ERKSE_RKSJ_)
        /*111ec*/ 	.word	0x00000000


	//----- nvinfo : EIATTR_FRAME_SIZE
	.align		4
.L_11698:
        /*111f0*/ 	.byte	0x04, 0x11
        /*111f2*/ 	.short	(.L_11700 - .L_11699)
	.align		4
.L_11699:
        /*111f4*/ 	.word	index@($_ZN7cutlass13device_kernelIN5flash19enable_sm80_to_sm89INS1_16FlashAttnBwdSm80INS1_25CollectiveMainloopBwdSm80ILi2ELi2EN4cute5tupleIJNS5_1CILi128EEES8_NS7_ILi64EEEEEENS_10bfloat16_tEfNS_4arch4Sm80ELb0ELb1ELb1ELb0ELb1ELb0ELb0ELb0ELi2ELi4ELi4ELi4ELb0EEENS1_21CollectiveEpilogueBwdISA_SB_SD_Li256ELb0ELb0ELi2EEENS1_19SingleTileSchedulerILb0ELb0ELb0ELi128EEEEEEEEEvNT_6ParamsE$_ZN4cute3eso3ESOILb1ELb0EJNS_6LayoutINS_5tupleIJNS3_IJNS_1CILi2EEES5_EEES5_NS4_ILi8EEEEEENS3_IJNS3_IJNS_11ScaledBasisINS4_ILi1EEEJLi1EEEENS9_IS7_JLi0EEEEEEENS9_INS4_ILi64EEEJLi0EEEENS9_INS4_ILi16EEEJLi1EEEEEEEEENS_15ArithmeticTupleIJiiEEEEEC2ERKSJ_RKSL_)
        /*111f8*/ 	.word	0x00000000


	//----- nvinfo : EIATTR_FRAME_SIZE
	.align		4
.L_11700:
        /*111fc*/ 	.byte	0x04, 0x11
        /*111fe*/ 	.short	(.L_11702 - .L_11701)
	.align		4
.L_11701:
        /*11200*/ 	.word	index@($_ZN7cutlass13device_kernelIN5flash19enable_sm80_to_sm89INS1_16FlashAttnBwdSm80INS1_25CollectiveMainloopBwdSm80ILi2ELi2EN4cute5tupleIJNS5_1CILi128EEES8_NS7_ILi64EEEEEENS_10bfloat16_tEfNS_4arch4Sm80ELb0ELb1ELb1ELb0ELb1ELb0ELb0ELb0ELi2ELi4ELi4ELi4ELb0EEENS1_21CollectiveEpilogueBwdISA_SB_SD_Li256ELb0ELb0ELi2EEENS1_19SingleTileSchedulerILb0ELb0ELb0ELi128EEEEEEEEEvNT_6ParamsE$_ZN4cute3eso3ESOILb1ELb0EJNS_6LayoutINS_5tupleIJNS3_IJNS_1CILi2EEES5_EEES5_NS4_ILi8EEEEEENS3_IJNS3_IJNS_11ScaledBasisINS4_ILi1EEEJLi1EEEENS9_IS7_JLi0EEEEEEENS9_INS4_ILi64EEEJLi0EEEENS9_INS4_ILi16EEEJLi1EEEEEEEEENS_10ViewEngineINS_23ArithmeticTupleIteratorINS_15ArithmeticTupleIJiiEEEEEEEEEC2ERKSJ_RKSP_)
        /*11204*/ 	.word	0x00000000


	//----- nvinfo : EIATTR_FRAME_SIZE
	.align		4
.L_11702:
        /*11208*/ 	.byte	0x04, 0x11
        /*1120a*/ 	.short	(.L_11704 - .L_11703)
	.align		4
.L_11703:
        /*1120c*/ 	.word	index@($_ZN7cutlass13device_kernelIN5flash19enable_sm80_to_sm89INS1_16FlashAttnBwdSm80INS1_25CollectiveMainloopBwdSm80ILi2ELi2EN4cute5tupleIJNS5_1CILi128EEES8_NS7_ILi64EEEEEENS_10bfloat16_tEfNS_4arch4Sm80ELb0ELb1ELb1ELb0ELb1ELb0ELb0ELb0ELi2ELi4ELi4ELi4ELb0EEENS1_21CollectiveEpilogueBwdISA_SB_SD_Li256ELb0ELb0ELi2EEENS1_19SingleTileSchedulerILb0ELb0ELb0ELi128EEEEEEEEEvNT_6ParamsE$_ZN4cute3eso3ESOILb1ELb0EJNS_6LayoutINS_5tupleIJNS3_IJNS_1CILi2EEES5_EEENS4_ILi8EEEEEENS3_IJNS3_IJNS4_ILi1EEES5_EEENS4_ILi4EEEEEEEEiEEC2ERKSD_RKi)
        /*11210*/ 	.word	0x00000000


	//----- nvinfo : EIATTR_FRAME_SIZE
	.align		4
.L_11704:
        /*11214*/ 	.byte	0x04, 0x11
        /*11216*/ 	.short	(.L_11706 - .L_11705)
	.align		4
.L_11705:
        /*11218*/ 	.word	index@($_ZN7cutlass13device_kernelIN5flash19enable_sm80_to_sm89INS1_16FlashAttnBwdSm80INS1_25CollectiveMainloopBwdSm80ILi2ELi2EN4cute5tupleIJNS5_1CILi128EEES8_NS7_ILi64EEEEEENS_10bfloat16_tEfNS_4arch4Sm80ELb0ELb1ELb1ELb0ELb1ELb0ELb0ELb0ELi2ELi4ELi4ELi4ELb0EEENS1_21CollectiveEpilogueBwdISA_SB_SD_Li256ELb0ELb0ELi2EEENS1_19SingleTileSchedulerILb0ELb0ELb0ELi128EEEEEEEEEvNT_6ParamsE$_ZN4cute3eso3ESOILb1ELb0EJNS_6LayoutINS_5tupleIJNS3_IJNS_1CILi2EEES5_EEENS4_ILi8EEEEEENS3_IJNS3_IJNS4_ILi1EEES5_EEENS4_ILi4EEEEEEEENS_10ViewEngineIPN7cutlass10bfloat16_tEEEEEC2ERKSD_RKSI_)
        /*1121c*/ 	.word	0x00000000


	//----- nvinfo : EIATTR_FRAME_SIZE
	.align		4
.L_11706:
        /*11220*/ 	.byte	0x04, 0x11
        /*11222*/ 	.short	(.L_11708 - .L_11707)
	.align		4
.L_11707:
        /*11224*/ 	.word	index@($_ZN7cutlass13device_kernelIN5flash19enable_sm80_to_sm89INS1_16FlashAttnBwdSm80INS1_25CollectiveMainloopBwdSm80ILi2ELi2EN4cute5tupleIJNS5_1CILi128EEES8_NS7_ILi64EEEEEENS_10bfloat16_tEfNS_4arch4Sm80ELb0ELb1ELb1ELb0ELb1ELb0ELb0ELb0ELi2ELi4ELi4ELi4ELb0EEENS1_21CollectiveEpilogueBwdISA_SB_SD_Li256ELb0ELb0ELi2EEENS1_19SingleTileSchedulerILb0ELb0ELb0ELi128EEEEEEEEEvNT_6ParamsE$_ZN4cute3eso3ESOILb1ELb0EJNS_6LayoutINS_5tupleIJNS3_IJNS_1CILi2EEES5_EEENS3_IJS5_NS4_ILi8EEEEEEEEENS3_IJNS3_IJS5_NS4_ILi4EEEEEENS3_IJNS4_ILi1EEES7_EEEEEEEENS_10ViewEngineIPfEEEEC2ERKSF_RKSI_)
        /*11228*/ 	.word	0x00000000


	//----- nvinfo : EIATTR_FRAME_SIZE
	.align		4
.L_11708:
        /*1122c*/ 	.byte	0x04, 0x11
        /*1122e*/ 	.short	(.L_11710 - .L_11709)
	.align		4
.L_11709:
        /*11230*/ 	.word	index@($_ZN7cutlass13device_kernelIN5flash19enable_sm80_to_sm89INS1_16FlashAttnBwdSm80INS1_25CollectiveMainloopBwdSm80ILi2ELi2EN4cute5tupleIJNS5_1CILi128EEES8_NS7_ILi64EEEEEENS_10bfloat16_tEfNS_4arch4Sm80ELb0ELb1ELb1ELb0ELb1ELb0ELb0ELb0ELi2ELi4ELi4ELi4ELb0EEENS1_21CollectiveEpilogueBwdISA_SB_SD_Li256ELb0ELb0ELi2EEENS1_19SingleTileSchedulerILb0ELb0ELb0ELi128EEEEEEEEEvNT_6ParamsE$_ZN4cute3eso3ESOILb1ELb0EJNS_6LayoutINS_5tupleIJNS3_IJNS_1CILi2EEES5_EEENS3_IJS5_NS4_ILi8EEEEEEEEENS3_IJNS3_IJNS_11ScaledBasisIS7_JLi0EEEENSA_INS4_ILi64EEEJLi0EEEEEEENS3_IJNSA_INS4_ILi1EEEJLi1EEEENSA_INS4_ILi16EEEJLi1EEEEEEEEEEEENS_10ViewEngineINS_23ArithmeticTupleIteratorINS_15ArithmeticTupleIJiiEEEEEEEEEC2ERKSL_RKSR_)
        /*11234*/ 	.word	0x00000000


	//----- nvinfo : EIATTR_FRAME_SIZE
	.align		4
.L_11710:
        /*11238*/ 	.byte	0x04, 0x11
        /*1123a*/ 	.short	(.L_11712 - .L_11711)
	.align		4
.L_11711:
        /*1123c*/ 	.word	index@($_ZN7cutlass13device_kernelIN5flash19enable_sm80_to_sm89INS1_16FlashAttnBwdSm80INS1_25CollectiveMainloopBwdSm80ILi2ELi2EN4cute5tupleIJNS5_1CILi128EEES8_NS7_ILi64EEEEEENS_10bfloat16_tEfNS_4arch4Sm80ELb0ELb1ELb1ELb0ELb1ELb0ELb0ELb0ELi2ELi4ELi4ELi4ELb0EEENS1_21CollectiveEpilogueBwdISA_SB_SD_Li256ELb0ELb0ELi2EEENS1_19SingleTileSchedulerILb0ELb0ELb0ELi128EEEEEEEEEvNT_6ParamsE$_ZN4cute3eso3ESOILb1ELb0EJNS_6LayoutINS_5tupleIJNS3_IJNS_1CILi2EEES5_EEENS3_IJS5_NS4_ILi8EEEEEEEEENS3_IJNS3_IJNS_11ScaledBasisIS7_JLi0EEEENSA_INS4_ILi64EEEJLi0EEEEEEENS3_IJNSA_INS4_ILi1EEEJLi1EEEENSA_INS4_ILi16EEEJLi1EEEEEEEEEEEENS_10ViewEngineINS_23ArithmeticTupleIteratorINS_15ArithmeticTupleIJNS4_ILi0EEESP_EEEEEEEEEC2ERKSL_RKSS_)
        /*11240*/ 	.word	0x00000000


	//----- nvinfo : EIATTR_FRAME_SIZE
	.align		4
.L_11712:
        /*11244*/ 	.byte	0x04, 0x11
        /*11246*/ 	.short	(.L_11714 - .L_11713)
	.align		4
.L_11713:
        /*11248*/ 	.word	index@($_ZN7cutlass13device_kernelIN5flash19enable_sm80_to_sm89INS1_16FlashAttnBwdSm80INS1_25CollectiveMainloopBwdSm80ILi2ELi2EN4cute5tupleIJNS5_1CILi128EEES8_NS7_ILi64EEEEEENS_10bfloat16_tEfNS_4arch4Sm80ELb0ELb1ELb1ELb0ELb1ELb0ELb0ELb0ELi2ELi4ELi4ELi4ELb0EEENS1_21CollectiveEpilogueBwdISA_SB_SD_Li256ELb0ELb0ELi2EEENS1_19SingleTileSchedulerILb0ELb0ELb0ELi128EEEEEEEEEvNT_6ParamsE$_ZN4cute3eso3ESOILb1ELb0EJNS_6LayoutINS_5tupleIJNS3_IJNS_1CILi2EEES5_EEEEEENS3_IJNS3_IJNS4_ILi8EEENS4_ILi64EEEEEEEEEEEiEEC2ERKSC_RKi)
        /*1124c*/ 	.word	0x00000000


	//----- nvinfo : EIATTR_FRAME_SIZE
	.align		4
.L_11714:
        /*11250*/ 	.byte	0x04, 0x11
        /*11252*/ 	.short	(.L_11716 - .L_11715)
	.align		4
.L_11715:
        /*11254*/ 	.word	index@($_ZN7cutlass13device_kernelIN5flash19enable_sm80_to_sm89INS1_16FlashAttnBwdSm80INS1_25CollectiveMainloopBwdSm80ILi2ELi2EN4cute5tupleIJNS5_1CILi128EEES8_NS7_ILi64EEEEEENS_10bfloat16_tEfNS_4arch4Sm80ELb0ELb1ELb1ELb0ELb1ELb0ELb0ELb0ELi2ELi4ELi4ELi4ELb0EEENS1_21CollectiveEpilogueBwdISA_SB_SD_Li256ELb0ELb0ELi2EEENS1_19SingleTileSchedulerILb0ELb0ELb0ELi128EEEEEEEEEvNT_6ParamsE$_ZN4cute3eso3ESOILb1ELb0EJNS_6LayoutINS_5tupleIJNS3_IJNS_1CILi2EEES5_EEEEEENS3_IJNS3_IJNS4_ILi8EEENS4_ILi64EEEEEEEEEEENS_10ViewEngineINS_8smem_ptrIPfEEEEEEC2ERKSC_RKSH_)
        /*11258*/ 	.word	0x00000000


	//----- nvinfo : EIATTR_FRAME_SIZE
	.align		4
.L_11716:
        /*1125c*/ 	.byte	0x04, 0x11
        /*1125e*/ 	.short	(.L_11718 - .L_11717)
	.align		4
.L_11717:
        /*11260*/ 	.word	index@($_ZN7cutlass13device_kernelIN5flash19enable_sm80_to_sm89INS1_16FlashAttnBwdSm80INS1_25CollectiveMainloopBwdSm80ILi2ELi2EN4cute5tupleIJNS5_1CILi128EEES8_NS7_ILi64EEEEEENS_10bfloat16_tEfNS_4arch4Sm80ELb0ELb1ELb1ELb0ELb1ELb0ELb0ELb0ELi2ELi4ELi4ELi4ELb0EEENS1_21CollectiveEpilogueBwdISA_SB_SD_Li256ELb0ELb0ELi2EEENS1_19SingleTileSchedulerILb0ELb0ELb0ELi128EEEEEEEEEvNT_6ParamsE$_ZN4cute3eso3ESOILb1ELb0EJNS_6LayoutINS_5tupleIJNS3_IJNS_1CILi2EEES5_EEEEEENS3_IJNS3_IJNS4_ILi1EEES5_EEEEEEEEiEEC2ERKSB_RKi)
        /*11264*/ 	.word	0x00000000


	//----- nvinfo : EIATTR_FRAME_SIZE
	.align		4
.L_11718:
        /*11268*/ 	.byte	0x04, 0x11
        /*1126a*/ 	.short	(.L_11720 - .L_11719)
	.align		4
.L_11719:
        /*1126c*/ 	.word	index@($_ZN7cutlass13device_kernelIN5flash19enable_sm80_to_sm89INS1_16FlashAttnBwdSm80INS1_25CollectiveMainloopBwdSm80ILi2ELi2EN4cute5tupleIJNS5_1CILi128EEES8_NS7_ILi64EEEEEENS_10bfloat16_tEfNS_4arch4Sm80ELb0ELb1ELb1ELb0ELb1ELb0ELb0ELb0ELi2ELi4ELi4ELi4ELb0EEENS1_21CollectiveEpilogueBwdISA_SB_SD_Li256ELb0ELb0ELi2EEENS1_19SingleTileSchedulerILb0ELb0ELb0ELi128EEEEEEEEEvNT_6ParamsE$_ZN4cute3eso3ESOILb1ELb0EJNS_6LayoutINS_5tupleIJNS3_IJNS_1CILi2EEES5_EEEEEENS3_IJNS3_IJNS4_ILi1EEES5_EEEEEEEENS_10ViewEngineIPfEEEEC2ERKSB_RKSE_)
        /*11270*/ 	.word	0x00000000


	//----- nvinfo : EIATTR_FRAME_SIZE
	.align		4
.L_11720:
        /*11274*/ 	.byte	0x04, 0x11
        /*11276*/ 	.short	(.L_11722 - .L_11721)
	.align		4
.L_11721:
        /*11278*/ 	.word	index@($_ZN7cutlass13device_kernelIN5flash19enable_sm80_to_sm89INS1_16FlashAttnBwdSm80INS1_25CollectiveMainloopBwdSm80ILi2ELi2EN4cute5tupleIJNS5_1CILi128EEES8_NS7_ILi64EEEEEENS_10bfloat16_tEfNS_4arch4Sm80ELb0ELb1ELb1ELb0ELb1ELb0ELb0ELb0ELi2ELi4ELi4ELi4ELb0EEENS1_21CollectiveEpilogueBwdISA_SB_SD_Li256ELb0ELb0ELi2EEENS1_19SingleTileSchedulerILb0ELb0ELb0ELi128EEEEEEEEEvNT_6ParamsE$_ZN4cute3eso3ESOILb1ELb0EJNS_6LayoutINS_5tupleIJNS3_IJNS_1CILi2EEES5_EEEEEENS3_IJNS3_IJNS4_ILi1EEES5_EEEEEEEENS_10ViewEngineIPN7cutlass10bfloat16_tEEEEEC2ERKSB_RKSG_)
        /*1127c*/ 	.word	0x00000000


	//----- nvinfo : EIATTR_FRAME_SIZE
	.align		4
.L_11722:
        /*11280*/ 	.byte	0x04, 0x11
        /*11282*/ 	.short	(.L_11724 - .L_11723)
	.align		4
.L_11723:
        /*11284*/ 	.word	index@($_ZN7cutlass13device_kernelIN5flash19enable_sm80_to_sm89INS1_16FlashAttnBwdSm80INS1_25CollectiveMainloopBwdSm80ILi2ELi2EN4cute5tupleIJNS5_1CILi128EEES8_NS7_ILi64EEEEEENS_10bfloat16_tEfNS_4arch4Sm80ELb0ELb1ELb1ELb0ELb1ELb0ELb0ELb0ELi2ELi4ELi4ELi4ELb0EEENS1_21CollectiveEpilogueBwdISA_SB_SD_Li256ELb0ELb0ELi2EEENS1_19SingleTileSchedulerILb0ELb0ELb0ELi128EEEEEEEEEvNT_6ParamsE$_ZN4cute3eso3ESOILb1ELb0EJNS_6LayoutINS_5tupleIJNS3_IJNS_1CILi2EEES5_EEEEEENS3_IJNS3_IJNS4_ILi1EEES5_EEEEEEEENS_10ViewEngineIPKfEEEEC2ERKSB_RKSF_)
        /*11288*/ 	.word	0x00000000


	//----- nvinfo : EIATTR_FRAME_SIZE
	.align		4
.L_11724:
        /*1128c*/ 	.byte	0x04, 0x11
        /*1128e*/ 	.short	(.L_11726 - .L_11725)
	.align		4
.L_11725:
        /*11290*/ 	.word	index@($_ZN7cutlass13device_kernelIN5flash19enable_sm80_to_sm89INS1_16FlashAttnBwdSm80INS1_25CollectiveMainloopBwdSm80ILi2ELi2EN4cute5tupleIJNS5_1CILi128EEES8_NS7_ILi64EEEEEENS_10bfloat16_tEfNS_4arch4Sm80ELb0ELb1ELb1ELb0ELb1ELb0ELb0ELb0ELi2ELi4ELi4ELi4ELb0EEENS1_21CollectiveEpilogueBwdISA_SB_SD_Li256ELb0ELb0ELi2EEENS1_19SingleTileSchedulerILb0ELb0ELb0ELi128EEEEEEEEEvNT_6ParamsE$_ZN4cute3eso3ESOILb1ELb0EJNS_6LayoutINS_5tupleIJNS3_IJNS_1CILi1EEES5_EEENS4_ILi32EEEEEENS3_IJNS3_IJNS4_ILi0EEES9_EEENS4_ILi256EEEEEEEEiEEC2ERKSD_RKi)
        /*11294*/ 	.word	0x00000000


	//----- nvinfo : EIATTR_FRAME_SIZE
	.align		4
.L_11726:
        /*11298*/ 	.byte	0x04, 0x11
        /*1129a*/ 	.short	(.L_11728 - .L_11727)
	.align		4
.L_11727:
        /*1129c*/ 	.word	index@($_ZN7cutlass13device_kernelIN5flash19enable_sm80_to_sm89INS1_16FlashAttnBwdSm80INS1_25CollectiveMainloopBwdSm80ILi2ELi2EN4cute5tupleIJNS5_1CILi128EEES8_NS7_ILi64EEEEEENS_10bfloat16_tEfNS_4arch4Sm80ELb0ELb1ELb1ELb0ELb1ELb0ELb0ELb0ELi2ELi4ELi4ELi4ELb0EEENS1_21CollectiveEpilogueBwdISA_SB_SD_Li256ELb0ELb0ELi2EEENS1_19SingleTileSchedulerILb0ELb0ELb0ELi128EEEEEEEEEvNT_6ParamsE$_ZN4cute3eso3ESOILb1ELb0EJNS_6LayoutINS_5tupleIJNS3_IJNS_1CILi1EEES5_EEENS4_ILi32EEEEEENS3_IJNS3_IJNS4_ILi0EEES9_EEENS4_ILi256EEEEEEEENS_10ViewEngineINS_8gmem_ptrIPfEEEEEEC2ERKSD_RKSI_)
        /*112a0*/ 	.word	0x00000000


	//----- nvinfo : EIATTR_FRAME_SIZE
	.align		4
.L_11728:
        /*112a4*/ 	.byte	0x04, 0x11
        /*112a6*/ 	.short	(.L_11730 - .L_11729)
	.align		4
.L_11729:
        /*112a8*/ 	.word	index@($_ZN7cutlass13device_kernelIN5flash19enable_sm80_to_sm89INS1_16FlashAttnBwdSm80INS1_25CollectiveMainloopBwdSm80ILi2ELi2EN4cute5tupleIJNS5_1CILi128EEES8_NS7_ILi64EEEEEENS_10bfloat16_tEfNS_4arch4Sm80ELb0ELb1ELb1ELb0ELb1ELb0ELb0ELb0ELi2ELi4ELi4ELi4ELb0EEENS1_21CollectiveEpilogueBwdISA_SB_SD_Li256ELb0ELb0ELi2EEENS1_19SingleTileSchedulerILb0ELb0ELb0ELi128EEEEEEEEEvNT_6ParamsE$_ZN4cute3eso3ESOILb1ELb0EJNS_6LayoutINS_5tupleIJNS3_IJNS_1CILi1EEES5_EEEEEENS3_IJNS3_IJS5_NS4_ILi0EEEEEEEEEEENS_10ViewEngineINS_8smem_ptrIPN7cutlass9uint128_tEEEEEEEC2ERKSB_RKSI_)
        /*112ac*/ 	.word	0x00000000


	//----- nvinfo : EIATTR_FRAME_SIZE
	.align		4
.L_11730:
        /*112b0*/ 	.byte	0x04, 0x11
        /*112b2*/ 	.short	(.L_11732 - .L_11731)
	.align		4
.L_11731:
        /*112b4*/ 	.word	index@($_ZN7cutlass13device_kernelIN5flash19enable_sm80_to_sm89INS1_16FlashAttnBwdSm80INS1_25CollectiveMainloopBwdSm80ILi2ELi2EN4cute5tupleIJNS5_1CILi128EEES8_NS7_ILi64EEEEEENS_10bfloat16_tEfNS_4arch4Sm80ELb0ELb1ELb1ELb0ELb1ELb0ELb0ELb0ELi2ELi4ELi4ELi4ELb0EEENS1_21CollectiveEpilogueBwdISA_SB_SD_Li256ELb0ELb0ELi2EEENS1_19SingleTileSchedulerILb0ELb0ELb0ELi128EEEEEEEEEvNT_6ParamsE$_ZN4cute3eso3ESOILb1ELb0EJNS_6LayoutINS_5tupleIJNS3_IJNS_1CILi1EEES5_EEEEEENS3_IJNS3_IJS5_NS4_ILi0EEEEEEEEEEENS_10ViewEngineINS_8gmem_ptrIPKN7cutlass9uint128_tEEEEEEEC2ERKSB_RKSJ_)
        /*112b8*/ 	.word	0x00000000


	//----- nvinfo : EIATTR_FRAME_SIZE
	.align		4
.L_11732:
        /*112bc*/ 	.byte	0x04, 0x11
        /*112be*/ 	.short	(.L_11734 - .L_11733)
	.align		4
.L_11733:
        /*112c0*/ 	.word	index@($_ZN7cutlass13device_kernelIN5flash19enable_sm80_to_sm89INS1_16FlashAttnBwdSm80INS1_25CollectiveMainloopBwdSm80ILi2ELi2EN4cute5tupleIJNS5_1CILi128EEES8_NS7_ILi64EEEEEENS_10bfloat16_tEfNS_4arch4Sm80ELb0ELb1ELb1ELb0ELb1ELb0ELb0ELb0ELi2ELi4ELi4ELi4ELb0EEENS1_21CollectiveEpilogueBwdISA_SB_SD_Li256ELb0ELb0ELi2EEENS1_19SingleTileSchedulerILb0ELb0ELb0ELi128EEEEEEEEEvNT_6ParamsE$_ZN4cute3eso3ESOILb1ELb0EJNS_6LayoutINS_5tupleIJNS3_IJNS_1CILi1EEENS4_ILi4EEEEEENS4_ILi2EEES6_EEENS3_IJNS3_IJNS4_ILi0EEES5_EEES6_NS4_ILi8EEEEEEEENS_10ViewEngineIPfEEEEC2ERKSE_RKSH_)
        /*112c4*/ 	.word	0x00000000


	//----- nvinfo : EIATTR_FRAME_SIZE
	.align		4
.L_11734:
        /*112c8*/ 	.byte	0x04, 0x11
        /*112ca*/ 	.short	(.L_11736 - .L_11735)
	.align		4
.L_11735:
        /*112cc*/ 	.word	index@($_ZN7cutlass13device_kernelIN5flash19enable_sm80_to_sm89INS1_16FlashAttnBwdSm80INS1_25CollectiveMainloopBwdSm80ILi2ELi2EN4cute5tupleIJNS5_1CILi128EEES8_NS7_ILi64EEEEEENS_10bfloat16_tEfNS_4arch4Sm80ELb0ELb1ELb1ELb0ELb1ELb0ELb0ELb0ELi2ELi4ELi4ELi4ELb0EEENS1_21CollectiveEpilogueBwdISA_SB_SD_Li256ELb0ELb0ELi2EEENS1_19SingleTileSchedulerILb0ELb0ELb0ELi128EEEEEEEEEvNT_6ParamsE$_ZN4cute3eso3ESOILb1ELb0EJNS_6LayoutINS_5tupleIJNS3_IJNS_1CILi1EEENS4_ILi2EEES6_EEEEEENS3_IJNS3_IJS5_S5_S6_EEEEEEEENS_10ViewEngineIPjEEEEC2ERKSB_RKSE_)
        /*112d0*/ 	.word	0x00000000


	//----- nvinfo : EIATTR_FRAME_SIZE
	.align		4
.L_11736:
        /*112d4*/ 	.byte	0x04, 0x11
        /*112d6*/ 	.short	(.L_11738 - .L_11737)
	.align		4
.L_11737:
        /*112d8*/ 	.word	index@($_ZN7cutlass13device_kernelIN5flash19enable_sm80_to_sm89INS1_16FlashAttnBwdSm80INS1_25CollectiveMainloopBwdSm80ILi2ELi2EN4cute5tupleIJNS5_1CILi128EEES8_NS7_ILi64EEEEEENS_10bfloat16_tEfNS_4arch4Sm80ELb0ELb1ELb1ELb0ELb1ELb0ELb0ELb0ELi2ELi4ELi4ELi4ELb0EEENS1_21CollectiveEpilogueBwdISA_SB_SD_Li256ELb0ELb0ELi2EEENS1_19SingleTileSchedulerILb0ELb0ELb0ELi128EEEEEEEEEvNT_6ParamsE$_ZN4cute3eso3ESOILb1ELb0EJNS_6LayoutINS_5tupleIJNS3_IJNS_1CILi1EEENS4_ILi2EEEEEES6_NS4_ILi8EEEEEENS3_IJNS3_IJS5_S5_EEES6_NS4_ILi4EEEEEEEENS_10ViewEngineIPN7cutlass5ArrayINSF_10bfloat16_tELi2ELb0EEEEEEEC2ERKSD_RKSK_)
        /*112dc*/ 	.word	0x00000000


	//----- nvinfo : EIATTR_FRAME_SIZE
	.align		4
.L_11738:
        /*112e0*/ 	.byte	0x04, 0x11
        /*112e2*/ 	.short	(.L_11740 - .L_11739)
	.align		4
.L_11739:
        /*112e4*/ 	.word	index@($_ZN7cutlass13device_kernelIN5flash19enable_sm80_to_sm89INS1_16FlashAttnBwdSm80INS1_25CollectiveMainloopBwdSm80ILi2ELi2EN4cute5tupleIJNS5_1CILi128EEES8_NS7_ILi64EEEEEENS_10bfloat16_tEfNS_4arch4Sm80ELb0ELb1ELb1ELb0ELb1ELb0ELb0ELb0ELi2ELi4ELi4ELi4ELb0EEENS1_21CollectiveEpilogueBwdISA_SB_SD_Li256ELb0ELb0ELi2EEENS1_19SingleTileSchedulerILb0ELb0ELb0ELi128EEEEEEEEEvNT_6ParamsE$_ZN4cute3eso3ESOILb1ELb0EJNS_6LayoutINS_5tupleIJNS3_IJNS_1CILi1EEENS4_ILi2EEEEEES6_NS4_ILi8EEEEEENS3_IJNS3_IJS5_S5_EEES6_NS4_ILi4EEEEEEEENS_10ViewEngineIPKN7cutlass5ArrayIfLi2ELb1EEEEEEEC2ERKSD_RKSK_)
        /*112e8*/ 	.word	0x00000000


	//----- nvinfo : EIATTR_FRAME_SIZE
	.align		4
.L_11740:
        /*112ec*/ 	.byte	0x04, 0x11
        /*112ee*/ 	.short	(.L_11742 - .L_11741)
	.align		4
.L_11741:
        /*112f0*/ 	.word	index@($_ZN7cutlass13device_kernelIN5flash19enable_sm80_to_sm89INS1_16FlashAttnBwdSm80INS1_25CollectiveMainloopBwdSm80ILi2ELi2EN4cute5tupleIJNS5_1CILi128EEES8_NS7_ILi64EEEEEENS_10bfloat16_tEfNS_4arch4Sm80ELb0ELb1ELb1ELb0ELb1ELb0ELb0ELb0ELi2ELi4ELi4ELi4ELb0EEENS1_21CollectiveEpilogueBwdISA_SB_SD_Li256ELb0ELb0ELi2EEENS1_19SingleTileSchedulerILb0ELb0ELb0ELi128EEEEEEEEEvNT_6ParamsE$_ZN4cute3eso3ESOILb1ELb0EJNS_6LayoutINS_5tupleIJNS3_IJNS_1CILi1EEENS4_ILi2EEEEEEEEENS3_IJNS3_IJS5_S5_EEEEEEEENS_10ViewEngineIPjEEEEC2ERKSB_RKSE_)
        /*112f4*/ 	.word	0x00000000


	//----- nvinfo : EIATTR_FRAME_SIZE
	.align		4
.L_11742:
        /*112f8*/ 	.byte	0x04, 0x11
        /*112fa*/ 	.short	(.L_11744 - .L_11743)
	.align		4
.L_11743:
        /*112fc*/ 	.word	index@($_ZN7cutlass13device_kernelIN5flash19enable_sm80_to_sm89INS1_16FlashAttnBwdSm80INS1_25CollectiveMainloopBwdSm80ILi2ELi2EN4cute5tupleIJNS5_1CILi128EEES8_NS7_ILi64EEEEEENS_10bfloat16_tEfNS_4arch4Sm80ELb0ELb1ELb1ELb0ELb1ELb0ELb0ELb0ELi2ELi4ELi4ELi4ELb0EEENS1_21CollectiveEpilogueBwdISA_SB_SD_Li256ELb0ELb0ELi2EEENS1_19SingleTileSchedulerILb0ELb0ELb0ELi128EEEEEEEEEvNT_6ParamsE$_ZN4cute3eso3ESOILb1ELb0EJNS_6LayoutINS_5tupleIJNS3_IJNS_1CILi1EEENS3_IJNS4_ILi4EEENS4_ILi2EEEEEEEEES7_S6_EEENS3_IJNS3_IJNS4_ILi0EEENS3_IJS5_NS4_ILi8EEEEEEEEES6_NS4_ILi16EEEEEEEENS_10ViewEngineIPN7cutlass10bfloat16_tEEEEEC2ERKSH_RKSM_)
        /*11300*/ 	.word	0x00000000


	//----- nvinfo : EIATTR_FRAME_SIZE
	.align		4
.L_11744:
        /*11304*/ 	.byte	0x04, 0x11
        /*11306*/ 	.short	(.L_11746 - .L_11745)
	.align		4
.L_11745:
        /*11308*/ 	.word	index@($_ZN7cutlass13device_kernelIN5flash19enable_sm80_to_sm89INS1_16FlashAttnBwdSm80INS1_25CollectiveMainloopBwdSm80ILi2ELi2EN4cute5tupleIJNS5_1CILi128EEES8_NS7_ILi64EEEEEENS_10bfloat16_tEfNS_4arch4Sm80ELb0ELb1ELb1ELb0ELb1ELb0ELb0ELb0ELi2ELi4ELi4ELi4ELb0EEENS1_21CollectiveEpilogueBwdISA_SB_SD_Li256ELb0ELb0ELi2EEENS1_19SingleTileSchedulerILb0ELb0ELb0ELi128EEEEEEEEEvNT_6ParamsE$_ZN4cute3eso3ESOILb1ELb0EJNS_6LayoutINS_5tupleIJNS3_IJNS_1CILi1EEENS3_IJNS4_ILi2EEES6_EEEEEES6_NS4_ILi4EEEEEENS3_IJNS3_IJNS4_ILi0EEENS3_IJS5_S9_EEEEEES6_NS4_ILi8EEEEEEEENS_10ViewEngineIPjEEEEC2ERKSG_RKSJ_)
        /*1130c*/ 	.word	0x00000000


	//----- nvinfo : EIATTR_FRAME_SIZE
	.align		4
.L_11746:
        /*11310*/ 	.byte	0x04, 0x11
        /*11312*/ 	.short	(.L_11748 - .L_11747)
	.align		4
.L_11747:
        /*11314*/ 	.word	index@($_ZN7cutlass13device_kernelIN5flash19enable_sm80_to_sm89INS1_16FlashAttnBwdSm80INS1_25CollectiveMainloopBwdSm80ILi2ELi2EN4cute5tupleIJNS5_1CILi128EEES8_NS7_ILi64EEEEEENS_10bfloat16_tEfNS_4arch4Sm80ELb0ELb1ELb1ELb0ELb1ELb0ELb0ELb0ELi2ELi4ELi4ELi4ELb0EEENS1_21CollectiveEpilogueBwdISA_SB_SD_Li256ELb0ELb0ELi2EEENS1_19SingleTileSchedulerILb0ELb0ELb0ELi128EEEEEEEEEvNT_6ParamsE$_ZN4cute3eso3ESOILb1ELb0EJNS_6LayoutINS_5tupleIJNS3_IJNS3_IJNS_1CILi8EEENS4_ILi1EEEEEES6_EEENS3_IJNS3_IJS6_S6_EEENS4_ILi4EEEEEEEEENS3_IJNS3_IJNS3_IJS6_NS4_ILi0EEEEEESD_EEENS3_IJNS3_IJSD_SD_EEES5_EEEEEEEENS_10ViewEngineIPN7cutlass10bfloat16_tEEEEEC2ERKSJ_RKSO_)
        /*11318*/ 	.word	0x00000000


	//----- nvinfo : EIATTR_FRAME_SIZE
	.align		4
.L_11748:
        /*1131c*/ 	.byte	0x04, 0x11
        /*1131e*/ 	.short	(.L_11750 - .L_11749)
	.align		4
.L_11749:
        /*11320*/ 	.word	index@($_ZN7cutlass13device_kernelIN5flash19enable_sm80_to_sm89INS1_16FlashAttnBwdSm80INS1_25CollectiveMainloopBwdSm80ILi2ELi2EN4cute5tupleIJNS5_1CILi128EEES8_NS7_ILi64EEEEEENS_10bfloat16_tEfNS_4arch4Sm80ELb0ELb1ELb1ELb0ELb1ELb0ELb0ELb0ELi2ELi4ELi4ELi4ELb0EEENS1_21CollectiveEpilogueBwdISA_SB_SD_Li256ELb0ELb0ELi2EEENS1_19SingleTileSchedulerILb0ELb0ELb0ELi128EEEEEEEEEvNT_6ParamsE$_ZN4cute3eso3ESOILb1ELb0EJNS_6LayoutINS_5tupleIJNS3_IJNS3_IJNS_1CILi8EEENS4_ILi1EEEEEES6_EEENS3_IJNS3_IJS6_S6_EEENS4_ILi4EEEEEEEEENS3_IJNS3_IJNS3_IJS6_NS4_ILi0EEEEEESD_EEENS3_IJNS3_IJSD_SD_EEENS4_ILi2048EEEEEEEEEEENS_10ViewEngineINS_8smem_ptrIPN7cutlass10bfloat16_tEEEEEEEC2ERKSK_RKSR_)
        /*11324*/ 	.word	0x00000000


	//----- nvinfo : EIATTR_FRAME_SIZE
	.align		4
.L_11750:
        /*11328*/ 	.byte	0x04, 0x11
        /*1132a*/ 	.short	(.L_11752 - .L_11751)
	.align		4
.L_11751:
        /*1132c*/ 	.word	index@($_ZN7cutlass13device_kernelIN5flash19enable_sm80_to_sm89INS1_16FlashAttnBwdSm80INS1_25CollectiveMainloopBwdSm80ILi2ELi2EN4cute5tupleIJNS5_1CILi128EEES8_NS7_ILi64EEEEEENS_10bfloat16_tEfNS_4arch4Sm80ELb0ELb1ELb1ELb0ELb1ELb0ELb0ELb0ELi2ELi4ELi4ELi4ELb0EEENS1_21CollectiveEpilogueBwdISA_SB_SD_Li256ELb0ELb0ELi2EEENS1_19SingleTileSchedulerILb0ELb0ELb0ELi128EEEEEEEEEvNT_6ParamsE$_ZN4cute3eso3ESOILb1ELb0EJNS_6LayoutINS_5tupleIJNS3_IJNS3_IJNS_1CILi8EEENS4_ILi1EEEEEES6_EEENS3_IJNS3_IJS6_S6_EEENS4_ILi2EEEEEEEEENS3_IJNS3_IJNS3_IJS6_NS4_ILi0EEEEEESD_EEENS3_IJNS3_IJSD_SD_EEES5_EEEEEEEENS_10ViewEngineIPN7cutlass10bfloat16_tEEEEEC2ERKSJ_RKSO_)
        /*11330*/ 	.word	0x00000000


	//----- nvinfo : EIATTR_FRAME_SIZE
	.align		4
.L_11752:
        /*11334*/ 	.byte	0x04, 0x11
        /*11336*/ 	.short	(.L_11754 - .L_11753)
	.align		4
.L_11753:
        /*11338*/ 	.word	index@($_ZN7cutlass13device_kernelIN5flash19enable_sm80_to_sm89INS1_16FlashAttnBwdSm80INS1_25CollectiveMainloopBwdSm80ILi2ELi2EN4cute5tupleIJNS5_1CILi128EEES8_NS7_ILi64EEEEEENS_10bfloat16_tEfNS_4arch4Sm80ELb0ELb1ELb1ELb0ELb1ELb0ELb0ELb0ELi2ELi4ELi4ELi4ELb0EEENS1_21CollectiveEpilogueBwdISA_SB_SD_Li256ELb0ELb0ELi2EEENS1_19SingleTileSchedulerILb0ELb0ELb0ELi128EEEEEEEEEvNT_6ParamsE$_ZN4cute3eso3ESOILb1ELb0EJNS_6LayoutINS_5tupleIJNS3_IJNS3_IJNS_1CILi8EEENS4_ILi1EEEEEES6_EEENS3_IJNS3_IJS6_S6_EEENS4_ILi2EEEEEEEEENS3_IJNS3_IJNS3_IJS6_NS4_ILi0EEEEEESD_EEENS3_IJNS3_IJSD_SD_EEENS4_ILi8192EEEEEEEEEEENS_10ViewEngineINS_8smem_ptrIPN7cutlass10bfloat16_tEEEEEEEC2ERKSK_RKSR_)
        /*1133c*/ 	.word	0x00000000


	//----- nvinfo : EIATTR_FRAME_SIZE
	.align		4
.L_11754:
        /*11340*/ 	.byte	0x04, 0x11
        /*11342*/ 	.short	(.L_11756 - .L_11755)
	.align		4
.L_11755:
        /*11344*/ 	.word	index@($_ZN7cutlass13device_kernelIN5flash19enable_sm80_to_sm89INS1_16FlashAttnBwdSm80INS1_25CollectiveMainloopBwdSm80ILi2ELi2EN4cute5tupleIJNS5_1CILi128EEES8_NS7_ILi64EEEEEENS_10bfloat16_tEfNS_4arch4Sm80ELb0ELb1ELb1ELb0ELb1ELb0ELb0ELb0ELi2ELi4ELi4ELi4ELb0EEENS1_21CollectiveEpilogueBwdISA_SB_SD_Li256ELb0ELb0ELi2EEENS1_19SingleTileSchedulerILb0ELb0ELb0ELi128EEEEEEEEEvNT_6ParamsE$_ZN4cute3eso3ESOILb1ELb0EJNS_6LayoutINS_5tupleIJNS3_IJNS3_IJNS_1CILi8EEENS4_ILi1EEEEEES6_EEENS3_IJNS3_IJS6_S6_EEENS4_ILi2EEEEEEEEENS3_IJNS3_IJNS3_IJS6_NS4_ILi0EEEEEESD_EEENS3_IJNS3_IJSD_SD_EEENS4_ILi64EEEEEEEEEEENS_10ViewEngineIPN7cutlass10bfloat16_tEEEEEC2ERKSK_RKSP_)
        /*11348*/ 	.word	0x00000000


	//----- nvinfo : EIATTR_FRAME_SIZE
	.align		4
.L_11756:
        /*1134c*/ 	.byte	0x04, 0x11
        /*1134e*/ 	.short	(.L_11758 - .L_11757)
	.align		4
.L_11757:
        /*11350*/ 	.word	index@($_ZN7cutlass13device_kernelIN5flash19enable_sm80_to_sm89INS1_16FlashAttnBwdSm80INS1_25CollectiveMainloopBwdSm80ILi2ELi2EN4cute5tupleIJNS5_1CILi128EEES8_NS7_ILi64EEEEEENS_10bfloat16_tEfNS_4arch4Sm80ELb0ELb1ELb1ELb0ELb1ELb0ELb0ELb0ELi2ELi4ELi4ELi4ELb0EEENS1_21CollectiveEpilogueBwdISA_SB_SD_Li256ELb0ELb0ELi2EEENS1_19SingleTileSchedulerILb0ELb0ELb0ELi128EEEEEEEEEvNT_6ParamsE$_ZN4cute3eso3ESOILb1ELb0EJNS_6LayoutINS_5tupleIJNS3_IJNS3_IJNS_1CILi8EEENS4_ILi1EEEEEES6_EEENS3_IJNS3_IJS6_S6_EEENS4_ILi2EEEEEEEEENS3_IJNS3_IJNS3_IJS6_NS4_ILi0EEEEEESD_EEENS3_IJNS3_IJSD_SD_EEENS4_ILi4096EEEEEEEEEEENS_10ViewEngineINS_8smem_ptrIPN7cutlass10bfloat16_tEEEEEEEC2ERKSK_RKSR_)
        /*11354*/ 	.word	0x00000000


	//----- nvinfo : EIATTR_FRAME_SIZE
	.align		4
.L_11758:
        /*11358*/ 	.byte	0x04, 0x11
        /*1135a*/ 	.short	(.L_11760 - .L_11759)
	.align		4
.L_11759:
        /*1135c*/ 	.word	index@($_ZN7cutlass13device_kernelIN5flash19enable_sm80_to_sm89INS1_16FlashAttnBwdSm80INS1_25CollectiveMainloopBwdSm80ILi2ELi2EN4cute5tupleIJNS5_1CILi128EEES8_NS7_ILi64EEEEEENS_10bfloat16_tEfNS_4arch4Sm80ELb0ELb1ELb1ELb0ELb1ELb0ELb0ELb0ELi2ELi4ELi4ELi4ELb0EEENS1_21CollectiveEpilogueBwdISA_SB_SD_Li256ELb0ELb0ELi2EEENS1_19SingleTileSchedulerILb0ELb0ELb0ELi128EEEEEEEEEvNT_6ParamsE$_ZN4cute3eso3ESOILb1ELb0EJNS_6LayoutINS_5tupleIJNS3_IJNS3_IJNS_1CILi4EEENS4_ILi8EEEEEENS3_IJS5_NS4_ILi2EEEEEEEEENS3_IJNS3_IJS8_S8_EEENS3_IJS8_S6_EEEEEEEEENS3_IJNS3_IJNS3_IJNS_11ScaledBasisIS8_JLi1EEEENSF_INS4_ILi1EEEJLi0EEEEEEENS3_IJNSF_INS4_ILi16EEEJLi0EEEENSF_IS6_JLi1EEEEEEEEEENS3_IJNS3_IJNSF_ISH_JLi1EEEENSF_IS6_JLi0EEEEEEENS3_IJNSF_INS4_ILi64EEEJLi0EEEENSF_ISK_JLi1EEEEEEEEEEEEEEENS_10ViewEngineINS_23ArithmeticTupleIteratorINS_15ArithmeticTupleIJNS4_ILi0EEES12_EEEEEEEEEC2ERKSY_RKS15_)
        /*11360*/ 	.word	0x00000000


	//----- nvinfo : EIATTR_FRAME_SIZE
	.align		4
.L_11760:
        /*11364*/ 	.byte	0x04, 0x11
        /*11366*/ 	.short	(.L_11762 - .L_11761)
	.align		4
.L_11761:
        /*11368*/ 	.word	index@($_ZN7cutlass13device_kernelIN5flash19enable_sm80_to_sm89INS1_16FlashAttnBwdSm80INS1_25CollectiveMainloopBwdSm80ILi2ELi2EN4cute5tupleIJNS5_1CILi128EEES8_NS7_ILi64EEEEEENS_10bfloat16_tEfNS_4arch4Sm80ELb0ELb1ELb1ELb0ELb1ELb0ELb0ELb0ELi2ELi4ELi4ELi4ELb0EEENS1_21CollectiveEpilogueBwdISA_SB_SD_Li256ELb0ELb0ELi2EEENS1_19SingleTileSchedulerILb0ELb0ELb0ELi128EEEEEEEEEvNT_6ParamsE$_ZN4cute3eso3ESOILb1ELb0EJNS_6LayoutINS_5tupleIJNS3_IJNS3_IJNS_1CILi4EEENS4_ILi2EEEEEENS4_ILi1EEEEEES6_NS4_ILi8EEEEEENS3_IJNS3_IJNS3_IJS8_NS4_ILi32EEEEEENS4_ILi0EEEEEENS4_ILi64EEES5_EEEEENS_10ViewEngineIPN7cutlass10bfloat16_tEEEEEC2ERKSI_RKSN_)
        /*1136c*/ 	.word	0x00000000


	//----- nvinfo : EIATTR_FRAME_SIZE
	.align		4
.L_11762:
        /*11370*/ 	.byte	0x04, 0x11
        /*11372*/ 	.short	(.L_11764 - .L_11763)
	.align		4
.L_11763:
        /*11374*/ 	.word	index@($_ZN7cutlass13device_kernelIN5flash19enable_sm80_to_sm89INS1_16FlashAttnBwdSm80INS1_25CollectiveMainloopBwdSm80ILi2ELi2EN4cute5tupleIJNS5_1CILi128EEES8_NS7_ILi64EEEEEENS_10bfloat16_tEfNS_4arch4Sm80ELb0ELb1ELb1ELb0ELb1ELb0ELb0ELb0ELi2ELi4ELi4ELi4ELb0EEENS1_21CollectiveEpilogueBwdISA_SB_SD_Li256ELb0ELb0ELi2EEENS1_19SingleTileSchedulerILb0ELb0ELb0ELi128EEEEEEEEEvNT_6ParamsE$_ZN4cute3eso3ESOILb1ELb0EJNS_6LayoutINS_5tupleIJNS3_IJNS3_IJNS_1CILi4EEENS4_ILi2EEEEEENS4_ILi1EEEEEES6_EEENS3_IJNS3_IJNS3_IJS8_NS4_ILi32EEEEEENS4_ILi0EEEEEENS4_ILi64EEEEEEEEiEEC2ERKSH_RKi)
        /*11378*/ 	.word	0x00000000


	//----- nvinfo : EIATTR_FRAME_SIZE
	.align		4
.L_11764:
        /*1137c*/ 	.byte	0x04, 0x11
        /*1137e*/ 	.short	(.L_11766 - .L_11765)
	.align		4
.L_11765:
        /*11380*/ 	.word	index@($_ZN7cutlass13device_kernelIN5flash19enable_sm80_to_sm89INS1_16FlashAttnBwdSm80INS1_25CollectiveMainloopBwdSm80ILi2ELi2EN4cute5tupleIJNS5_1CILi128EEES8_NS7_ILi64EEEEEENS_10bfloat16_tEfNS_4arch4Sm80ELb0ELb1ELb1ELb0ELb1ELb0ELb0ELb0ELi2ELi4ELi4ELi4ELb0EEENS1_21CollectiveEpilogueBwdISA_SB_SD_Li256ELb0ELb0ELi2EEENS1_19SingleTileSchedulerILb0ELb0ELb0ELi128EEEEEEEEEvNT_6ParamsE$_ZN4cute3eso3ESOILb1ELb0EJNS_6LayoutINS_5tupleIJNS3_IJNS3_IJNS_1CILi4EEENS4_ILi2EEEEEENS4_ILi1EEEEEES6_EEENS3_IJNS3_IJNS3_IJS8_NS4_ILi32EEEEEENS4_ILi0EEEEEENS4_ILi64EEEEEEEENS_10ViewEngineIPN7cutlass10bfloat16_tEEEEEC2ERKSH_RKSM_)
        /*11384*/ 	.word	0x00000000


	//----- nvinfo : EIATTR_FRAME_SIZE
	.align		4
.L_11766:
        /*11388*/ 	.byte	0x04, 0x11
        /*1138a*/ 	.short	(.L_11768 - .L_11767)
	.align		4
.L_11767:
        /*1138c*/ 	.word	index@($_ZN7cutlass13device_kernelIN5flash19enable_sm80_to_sm89INS1_16FlashAttnBwdSm80INS1_25CollectiveMainloopBwdSm80ILi2ELi2EN4cute5tupleIJNS5_1CILi128EEES8_NS7_ILi64EEEEEENS_10bfloat16_tEfNS_4arch4Sm80ELb0ELb1ELb1ELb0ELb1ELb0ELb0ELb0ELi2ELi4ELi4ELi4ELb0EEENS1_21CollectiveEpilogueBwdISA_SB_SD_Li256ELb0ELb0ELi2EEENS1_19SingleTileSchedulerILb0ELb0ELb0ELi128EEEEEEEEEvNT_6ParamsE$_ZN4cute3eso3ESOILb1ELb0EJNS_6LayoutINS_5tupleIJNS3_IJNS3_IJNS_1CILi4EEENS4_ILi2EEEEEENS4_ILi1EEEEEENS3_IJS6_EEEEEENS3_IJNS3_IJNS3_IJS8_NS4_ILi32EEEEEENS4_ILi0EEEEEENS3_IJNS4_ILi64EEEEEEEEEEENS_10ViewEngineIPN7cutlass10bfloat16_tEEEEEC2ERKSJ_RKSO_)
        /*11390*/ 	.word	0x00000000


	//----- nvinfo : EIATTR_FRAME_SIZE
	.align		4
.L_11768:
        /*11394*/ 	.byte	0x04, 0x11
        /*11396*/ 	.short	(.L_11770 - .L_11769)
	.align		4
.L_11769:
        /*11398*/ 	.word	index@($_ZN7cutlass13device_kernelIN5flash19enable_sm80_to_sm89INS1_16FlashAttnBwdSm80INS1_25CollectiveMainloopBwdSm80ILi2ELi2EN4cute5tupleIJNS5_1CILi128EEES8_NS7_ILi64EEEEEENS_10bfloat16_tEfNS_4arch4Sm80ELb0ELb1ELb1ELb0ELb1ELb0ELb0ELb0ELi2ELi4ELi4ELi4ELb0EEENS1_21CollectiveEpilogueBwdISA_SB_SD_Li256ELb0ELb0ELi2EEENS1_19SingleTileSchedulerILb0ELb0ELb0ELi128EEEEEEEEEvNT_6ParamsE$_ZN4cute3eso3ESOILb1ELb0EJNS_6LayoutINS_5tupleIJNS3_IJNS3_IJNS_1CILi4EEENS4_ILi2EEEEEENS4_ILi1EEEEEEEEENS3_IJNS3_IJNS3_IJS8_NS4_ILi32EEEEEENS4_ILi0EEEEEEEEEEEiEEC2ERKSG_RKi)
        /*1139c*/ 	.word	0x00000000


	//----- nvinfo : EIATTR_FRAME_SIZE
	.align		4
.L_11770:
        /*113a0*/ 	.byte	0x04, 0x11
        /*113a2*/ 	.short	(.L_11772 - .L_11771)
	.align		4
.L_11771:
        /*113a4*/ 	.word	index@($_ZN7cutlass13device_kernelIN5flash19enable_sm80_to_sm89INS1_16FlashAttnBwdSm80INS1_25CollectiveMainloopBwdSm80ILi2ELi2EN4cute5tupleIJNS5_1CILi128EEES8_NS7_ILi64EEEEEENS_10bfloat16_tEfNS_4arch4Sm80ELb0ELb1ELb1ELb0ELb1ELb0ELb0ELb0ELi2ELi4ELi4ELi4ELb0EEENS1_21CollectiveEpilogueBwdISA_SB_SD_Li256ELb0ELb0ELi2EEENS1_19SingleTileSchedulerILb0ELb0ELb0ELi128EEEEEEEEEvNT_6ParamsE$_ZN4cute3eso3ESOILb1ELb0EJNS_6LayoutINS_5tupleIJNS3_IJNS3_IJNS_1CILi4EEENS4_ILi2EEEEEENS4_ILi1EEEEEEEEENS3_IJNS3_IJNS3_IJS8_NS4_ILi32EEEEEENS4_ILi0EEEEEEEEEEENS_10ViewEngineIPN7cutlass10bfloat16_tEEEEEC2ERKSG_RKSL_)
        /*113a8*/ 	.word	0x00000000


	//----- nvinfo : EIATTR_FRAME_SIZE
	.align		4
.L_11772:
        /*113ac*/ 	.byte	0x04, 0x11
        /*113ae*/ 	.short	(.L_11774 - .L_11773)
	.align		4
.L_11773:
        /*113b0*/ 	.word	index@($_ZN7cutlass13device_kernelIN5flash19enable_sm80_to_sm89INS1_16FlashAttnBwdSm80INS1_25CollectiveMainloopBwdSm80ILi2ELi2EN4cute5tupleIJNS5_1CILi128EEES8_NS7_ILi64EEEEEENS_10bfloat16_tEfNS_4arch4Sm80ELb0ELb1ELb1ELb0ELb1ELb0ELb0ELb0ELi2ELi4ELi4ELi4ELb0EEENS1_21CollectiveEpilogueBwdISA_SB_SD_Li256ELb0ELb0ELi2EEENS1_19SingleTileSchedulerILb0ELb0ELb0ELi128EEEEEEEEEvNT_6ParamsE$_ZN4cute3eso3ESOILb1ELb0EJNS_6LayoutINS_5tupleIJNS3_IJNS3_IJNS_1CILi2EEES5_EEENS4_ILi1EEEEEEEEENS3_IJNS3_IJNS3_IJS7_NS4_ILi16EEEEEENS4_ILi0EEEEEEEEEEENS_10ViewEngineIPjEEEEC2ERKSF_RKSI_)
        /*113b4*/ 	.word	0x00000000


	//----- nvinfo : EIATTR_FRAME_SIZE
	.align		4
.L_11774:
        /*113b8*/ 	.byte	0x04, 0x11
        /*113ba*/ 	.short	(.L_11776 - .L_11775)
	.align		4
.L_11775:
        /*113bc*/ 	.word	index@($_ZN7cutlass13device_kernelIN5flash19enable_sm80_to_sm89INS1_16FlashAttnBwdSm80INS1_25CollectiveMainloopBwdSm80ILi2ELi2EN4cute5tupleIJNS5_1CILi128EEES8_NS7_ILi64EEEEEENS_10bfloat16_tEfNS_4arch4Sm80ELb0ELb1ELb1ELb0ELb1ELb0ELb0ELb0ELi2ELi4ELi4ELi4ELb0EEENS1_21CollectiveEpilogueBwdISA_SB_SD_Li256ELb0ELb0ELi2EEENS1_19SingleTileSchedulerILb0ELb0ELb0ELi128EEEEEEEEEvNT_6ParamsE$_ZN4cute3eso3ESOILb1ELb0EJNS_6LayoutINS_5tupleIJNS3_IJNS3_IJNS3_IJNS_1CILi4EEENS4_ILi2EEEEEENS4_ILi1EEEEEES8_EEENS3_IJNS3_IJNS3_IJS8_S8_EEES8_EEES6_EEEEEENS3_IJNS3_IJNS3_IJNS3_IJS8_NS4_ILi32EEEEEENS4_ILi0EEEEEESH_EEENS3_IJNS3_IJNS3_IJSH_SH_EEESH_EEENS4_ILi64EEEEEEEEEEENS_10ViewEngineIPN7cutlass10bfloat16_tEEEEEC2ERKSP_RKSU_)
        /*113c0*/ 	.word	0x00000000


	//----- nvinfo : EIATTR_FRAME_SIZE
	.align		4
.L_11776:
        /*113c4*/ 	.byte	0x04, 0x11
        /*113c6*/ 	.short	(.L_11778 - .L_11777)
	.align		4
.L_11777:
        /*113c8*/ 	.word	index@($_ZN7cutlass13device_kernelIN5flash19enable_sm80_to_sm89INS1_16FlashAttnBwdSm80INS1_25CollectiveMainloopBwdSm80ILi2ELi2EN4cute5tupleIJNS5_1CILi128EEES8_NS7_ILi64EEEEEENS_10bfloat16_tEfNS_4arch4Sm80ELb0ELb1ELb1ELb0ELb1ELb0ELb0ELb0ELi2ELi4ELi4ELi4ELb0EEENS1_21CollectiveEpilogueBwdISA_SB_SD_Li256ELb0ELb0ELi2EEENS1_19SingleTileSchedulerILb0ELb0ELb0ELi128EEEEEEEEEvNT_6ParamsE$_ZN4cute3eso3ESOILb1ELb0EJNS_5tupleIJNS_1CILi8EEENS3_ILi2EEES5_S5_S4_S5_EEENS2_IJNS3_ILi1EEEiiiNS3_ILi72EEENS3_ILi512EEEEEEEEC2ERKS6_RKSA_)
        /*113cc*/ 	.word	0x00000000


	//----- nvinfo : EIATTR_FRAME_SIZE
	.align		4
.L_11778:
        /*113d0*/ 	.byte	0x04, 0x11
        /*113d2*/ 	.short	(.L_11780 - .L_11779)
	.align		4
.L_11779:
        /*113d4*/ 	.word	index@($_ZN7cutlass13device_kernelIN5flash19enable_sm80_to_sm89INS1_16FlashAttnBwdSm80INS1_25CollectiveMainloopBwdSm80ILi2ELi2EN4cute5tupleIJNS5_1CILi128EEES8_NS7_ILi64EEEEEENS_10bfloat16_tEfNS_4arch4Sm80ELb0ELb1ELb1ELb0ELb1ELb0ELb0ELb0ELi2ELi4ELi4ELi4ELb0EEENS1_21CollectiveEpilogueBwdISA_SB_SD_Li256ELb0ELb0ELi2EEENS1_19SingleTileSchedulerILb0ELb0ELb0ELi128EEEEEEEEEvNT_6ParamsE$_ZN4cute3eso3ESOILb1ELb0EJNS_5tupleIJNS_1CILi8EEENS2_IJNS3_ILi2EEES5_S5_EEENS3_ILi1EEES6_S7_EEENS2_IJS7_NS2_IJiiiEEENS3_ILi64EEENS2_IJNS3_ILi72EEENS3_ILi144EEENS3_ILi288EEEEEENS3_ILi512EEEEEEEEC2ERKS8_RKSG_)
        /*113d8*/ 	.word	0x00000000


	//----- nvinfo : EIATTR_FRAME_SIZE
	.align		4
.L_11780:
        /*113dc*/ 	.byte	0x04, 0x11
        /*113de*/ 	.short	(.L_11782 - .L_11781)
	.align		4
.L_11781:
        /*113e0*/ 	.word	index@($_ZN7cutlass13device_kernelIN5flash19enable_sm80_to_sm89INS1_16FlashAttnBwdSm80INS1_25CollectiveMainloopBwdSm80ILi2ELi2EN4cute5tupleIJNS5_1CILi128EEES8_NS7_ILi64EEEEEENS_10bfloat16_tEfNS_4arch4Sm80ELb0ELb1ELb1ELb0ELb1ELb0ELb0ELb0ELi2ELi4ELi4ELi4ELb0EEENS1_21CollectiveEpilogueBwdISA_SB_SD_Li256ELb0ELb0ELi2EEENS1_19SingleTileSchedulerILb0ELb0ELb0ELi128EEEEEEEEEvNT_6ParamsE$_ZN4cute3eso3ESOILb1ELb0EJNS_5tupleIJNS_1CILi8EEENS2_IJNS3_ILi2EEES5_S5_EEENS3_ILi1EEES6_S7_EEENS2_IJS7_NS2_IJS4_iiEEENS3_ILi64EEENS2_IJiNS3_ILi144EEENS3_ILi288EEEEEENS3_ILi512EEEEEEEEC2ERKS8_RKSF_)
        /*113e4*/ 	.word	0x00000000


	//----- nvinfo : EIATTR_FRAME_SIZE
	.align		4
.L_11782:
        /*113e8*/ 	.byte	0x04, 0x11
        /*113ea*/ 	.short	(.L_11784 - .L_11783)
	.align		4
.L_11783:
        /*113ec*/ 	.word	index@($_ZN7cutlass13device_kernelIN5flash19enable_sm80_to_sm89INS1_16FlashAttnBwdSm80INS1_25CollectiveMainloopBwdSm80ILi2ELi2EN4cute5tupleIJNS5_1CILi128EEES8_NS7_ILi64EEEEEENS_10bfloat16_tEfNS_4arch4Sm80ELb0ELb1ELb1ELb0ELb1ELb0ELb0ELb0ELi2ELi4ELi4ELi4ELb0EEENS1_21CollectiveEpilogueBwdISA_SB_SD_Li256ELb0ELb0ELi2EEENS1_19SingleTileSchedulerILb0ELb0ELb0ELi128EEEEEEEEEvNT_6ParamsE$_ZN4cute3eso3ESOILb1ELb0EJNS_5tupleIJNS_1CILi2EEES4_S4_EEENS2_IJNS3_ILi1EEENS3_ILi512EEEiEEEEEC2ERKS5_RKS8_)
        /*113f0*/ 	.word	0x00000000


	//----- nvinfo : EIATTR_FRAME_SIZE
	.align		4
.L_11784:
        /*113f4*/ 	.byte	0x04, 0x11
        /*113f6*/ 	.short	(.L_11786 - .L_11785)
	.align		4
.L_11785:
        /*113f8*/ 	.word	index@($_ZN7cutlass13device_kernelIN5flash19enable_sm80_to_sm89INS1_16FlashAttnBwdSm80INS1_25CollectiveMainloopBwdSm80ILi2ELi2EN4cute5tupleIJNS5_1CILi128EEES8_NS7_ILi64EEEEEENS_10bfloat16_tEfNS_4arch4Sm80ELb0ELb1ELb1ELb0ELb1ELb0ELb0ELb0ELi2ELi4ELi4ELi4ELb0EEENS1_21CollectiveEpilogueBwdISA_SB_SD_Li256ELb0ELb0ELi2EEENS1_19SingleTileSchedulerILb0ELb0ELb0ELi128EEEEEEEEEvNT_6ParamsE$_ZN4cute3eso3ESOILb1ELb0EJNS_5tupleIJNS_1CILi2EEES4_EEENS2_IJiiEEENS3_ILi1EEES7_EEC2ERKS5_RKS6_RKS7_SE_)
        /*113fc*/ 	.word	0x00000000


	//----- nvinfo : EIATTR_FRAME_SIZE
	.align		4
.L_11786:
        /*11400*/ 	.byte	0x04, 0x11
        /*11402*/ 	.short	(.L_11788 - .L_11787)
	.align		4
.L_11787:
        /*11404*/ 	.word	index@($_ZN7cutlass13device_kernelIN5flash19enable_sm80_to_sm89INS1_16FlashAttnBwdSm80INS1_25CollectiveMainloopBwdSm80ILi2ELi2EN4cute5tupleIJNS5_1CILi128EEES8_NS7_ILi64EEEEEENS_10bfloat16_tEfNS_4arch4Sm80ELb0ELb1ELb1ELb0ELb1ELb0ELb0ELb0ELi2ELi4ELi4ELi4ELb0EEENS1_21CollectiveEpilogueBwdISA_SB_SD_Li256ELb0ELb0ELi2EEENS1_19SingleTileSchedulerILb0ELb0ELb0ELi128EEEEEEEEEvNT_6ParamsE$_ZN4cute3eso3ESOILb1ELb0EJNS_5tupleIJNS_1CILi2EEES4_EEENS2_IJiiEEEEEC2ERKS5_RKS6_)
        /*11408*/ 	.word	0x00000000


	//----- nvinfo : EIATTR_FRAME_SIZE
	.align		4
.L_11788:
        /*1140c*/ 	.byte	0x04, 0x11
        /*1140e*/ 	.short	(.L_11790 - .L_11789)
	.align		4
.L_11789:
        /*11410*/ 	.word	index@($_ZN7cutlass13device_kernelIN5flash19enable_sm80_to_sm89INS1_16FlashAttnBwdSm80INS1_25CollectiveMainloopBwdSm80ILi2ELi2EN4cute5tupleIJNS5_1CILi128EEES8_NS7_ILi64EEEEEENS_10bfloat16_tEfNS_4arch4Sm80ELb0ELb1ELb1ELb0ELb1ELb0ELb0ELb0ELi2ELi4ELi4ELi4ELb0EEENS1_21CollectiveEpilogueBwdISA_SB_SD_Li256ELb0ELb0ELi2EEENS1_19SingleTileSchedulerILb0ELb0ELb0ELi128EEEEEEEEEvNT_6ParamsE$_ZN4cute3eso3ESOILb1ELb0EJNS_5tupleIJNS_1CILi2EEES4_EEENS2_IJiNS3_ILi512EEEEEEEEC2ERKS5_RKS7_)
        /*11414*/ 	.word	0x00000000


	//----- nvinfo : EIATTR_FRAME_SIZE
	.align		4
.L_11790:
        /*11418*/ 	.byte	0x04, 0x11
        /*1141a*/ 	.short	(.L_11792 - .L_11791)
	.align		4
.L_11791:
        /*1141c*/ 	.word	index@($_ZN7cutlass13device_kernelIN5flash19enable_sm80_to_sm89INS1_16FlashAttnBwdSm80INS1_25CollectiveMainloopBwdSm80ILi2ELi2EN4cute5tupleIJNS5_1CILi128EEES8_NS7_ILi64EEEEEENS_10bfloat16_tEfNS_4arch4Sm80ELb0ELb1ELb1ELb0ELb1ELb0ELb0ELb0ELi2ELi4ELi4ELi4ELb0EEENS1_21CollectiveEpilogueBwdISA_SB_SD_Li256ELb0ELb0ELi2EEENS1_19SingleTileSchedulerILb0ELb0ELb0ELi128EEEEEEEEEvNT_6ParamsE$_ZN4cute3eso3ESOILb1ELb0EJNS_5tupleIJNS_1CILi2EEES4_EEENS2_IJiNS3_ILi4096EEEEEEEEC2ERKS5_RKS7_)
        /*11420*/ 	.word	0x00000000


	//----- nvinfo : EIATTR_FRAME_SIZE
	.align		4
.L_11792:
        /*11424*/ 	.byte	0x04, 0x11
        /*11426*/ 	.short	(.L_11794 - .L_11793)
	.align		4
.L_11793:
        /*11428*/ 	.word	index@($_ZN7cutlass13device_kernelIN5flash19enable_sm80_to_sm89INS1_16FlashAttnBwdSm80INS1_25CollectiveMainloopBwdSm80ILi2ELi2EN4cute5tupleIJNS5_1CILi128EEES8_NS7_ILi64EEEEEENS_10bfloat16_tEfNS_4arch4Sm80ELb0ELb1ELb1ELb0ELb1ELb0ELb0ELb0ELi2ELi4ELi4ELi4ELb0EEENS1_21CollectiveEpilogueBwdISA_SB_SD_Li256ELb0ELb0ELi2EEENS1_19SingleTileSchedulerILb0ELb0ELb0ELi128EEEEEEEEEvNT_6ParamsE$_ZN4cute3eso3ESOILb1ELb0EJNS_5tupleIJNS_1CILi2EEES4_EEENS2_IJNS3_ILi1EEEiEEEEEC2ERKS5_RKS7_)
        /*1142c*/ 	.word	0x00000000


	//----- nvinfo : EIATTR_FRAME_SIZE
	.align		4
.L_11794:
        /*11430*/ 	.byte	0x04, 0x11
        /*11432*/ 	.short	(.L_11796 - .L_11795)
	.align		4
.L_11795:
        /*11434*/ 	.word	index@($_ZN7cutlass13device_kernelIN5flash19enable_sm80_to_sm89INS1_16FlashAttnBwdSm80INS1_25CollectiveMainloopBwdSm80ILi2ELi2EN4cute5tupleIJNS5_1CILi128EEES8_NS7_ILi64EEEEEENS_10bfloat16_tEfNS_4arch4Sm80ELb0ELb1ELb1ELb0ELb1ELb0ELb0ELb0ELi2ELi4ELi4ELi4ELb0EEENS1_21CollectiveEpilogueBwdISA_SB_SD_Li256ELb0ELb0ELi2EEENS1_19SingleTileSchedulerILb0ELb0ELb0ELi128EEEEEEEEEvNT_6ParamsE$_ZN4cute3eso3ESOILb1ELb0EJNS_5tupleIJNS_1CILi2EEEEEENS2_IJiEEES4_NS3_ILi1EEEEEC2ERKS5_RKS6_RKS4_RKS7_)
        /*11438*/ 	.word	0x00000000


	//----- nvinfo : EIATTR_FRAME_SIZE
	.align		4
.L_11796:
        /*1143c*/ 	.byte	0x04, 0x11
        /*1143e*/ 	.short	(.L_11798 - .L_11797)
	.align		4
.L_11797:
        /*11440*/ 	.word	index@($_ZN7cutlass13device_kernelIN5flash19enable_sm80_to_sm89INS1_16FlashAttnBwdSm80INS1_25CollectiveMainloopBwdSm80ILi2ELi2EN4cute5tupleIJNS5_1CILi128EEES8_NS7_ILi64EEEEEENS_10bfloat16_tEfNS_4arch4Sm80ELb0ELb1ELb1ELb0ELb1ELb0ELb0ELb0ELi2ELi4ELi4ELi4ELb0EEENS1_21CollectiveEpilogueBwdISA_SB_SD_Li256ELb0ELb0ELi2EEENS1_19SingleTileSchedulerILb0ELb0ELb0ELi128EEEEEEEEEvNT_6ParamsE$_ZN4cute3eso3ESOILb1ELb0EJNS_5tupleIJNS_1CILi2EEEEEENS2_IJiEEENS3_ILi1EEES7_EEC2ERKS5_RKS6_RKS7_SE_)
        /*11444*/ 	.word	0x00000000


	//----- nvinfo : EIATTR_FRAME_SIZE
	.align		4
.L_11798:
        /*11448*/ 	.byte	0x04, 0x11
        /*1144a*/ 	.short	(.L_11800 - .L_11799)
	.align		4
.L_11799:
        /*1144c*/ 	.word	index@($_ZN7cutlass13device_kernelIN5flash19enable_sm80_to_sm89INS1_16FlashAttnBwdSm80INS1_25CollectiveMainloopBwdSm80ILi2ELi2EN4cute5tupleIJNS5_1CILi128EEES8_NS7_ILi64EEEEEENS_10bfloat16_tEfNS_4arch4Sm80ELb0ELb1ELb1ELb0ELb1ELb0ELb0ELb0ELi2ELi4ELi4ELi4ELb0EEENS1_21CollectiveEpilogueBwdISA_SB_SD_Li256ELb0ELb0ELi2EEENS1_19SingleTileSchedulerILb0ELb0ELb0ELi128EEEEEEEEEvNT_6ParamsE$_ZN4cute3eso3ESOILb1ELb0EJNS_5tupleIJNS_1CILi2EEEEEENS2_IJiEEEEEC2ERKS5_RKS6_)
        /*11450*/ 	.word	0x00000000


	//----- nvinfo : EIATTR_FRAME_SIZE
	.align		4
.L_11800:
        /*11454*/ 	.byte	0x04, 0x11
        /*11456*/ 	.short	(.L_11802 - .L_11801)
	.align		4
.L_11801:
        /*11458*/ 	.word	index@($_ZN7cutlass13device_kernelIN5flash19enable_sm80_to_sm89INS1_16FlashAttnBwdSm80INS1_25CollectiveMainloopBwdSm80ILi2ELi2EN4cute5tupleIJNS5_1CILi128EEES8_NS7_ILi64EEEEEENS_10bfloat16_tEfNS_4arch4Sm80ELb0ELb1ELb1ELb0ELb1ELb0ELb0ELb0ELi2ELi4ELi4ELi4ELb0EEENS1_21CollectiveEpilogueBwdISA_SB_SD_Li256ELb0ELb0ELi2EEENS1_19SingleTileSchedulerILb0ELb0ELb0ELi128EEEEEEEEEvNT_6ParamsE$_ZN4cute3eso3ESOILb1ELb0EJNS_5tupleIJNS_1CILi1EEENS3_ILi2EEES5_EEENS2_IJS4_NS3_ILi256EEEiEEEEEC2ERKS6_RKS8_)
        /*1145c*/ 	.word	0x00000000


	//----- nvinfo : EIATTR_FRAME_SIZE
	.align		4
.L_11802:
        /*11460*/ 	.byte	0x04, 0x11
        /*11462*/ 	.short	(.L_11804 - .L_11803)
	.align		4
.L_11803:
        /*11464*/ 	.word	index@($_ZN7cutlass13device_kernelIN5flash19enable_sm80_to_sm89INS1_16FlashAttnBwdSm80INS1_25CollectiveMainloopBwdSm80ILi2ELi2EN4cute5tupleIJNS5_1CILi128EEES8_NS7_ILi64EEEEEENS_10bfloat16_tEfNS_4arch4Sm80ELb0ELb1ELb1ELb0ELb1ELb0ELb0ELb0ELi2ELi4ELi4ELi4ELb0EEENS1_21CollectiveEpilogueBwdISA_SB_SD_Li256ELb0ELb0ELi2EEENS1_19SingleTileSchedulerILb0ELb0ELb0ELi128EEEEEEEEEvNT_6ParamsE$_ZN4cute3eso3ESOILb1ELb0EJNS_5tupleIJNS_1CILi1EEENS3_ILi2EEEEEENS2_IJNS3_ILi0EEEiEEEEEC2ERKS6_RKS8_)
        /*11468*/ 	.word	0x00000000


	//----- nvinfo : EIATTR_FRAME_SIZE
	.align		4
.L_11804:
        /*1146c*/ 	.byte	0x04, 0x11
        /*1146e*/ 	.short	(.L_11806 - .L_11805)
	.align		4
.L_11805:
        /*11470*/ 	.word	index@($_ZN7cutlass13device_kernelIN5flash19enable_sm80_to_sm89INS1_16FlashAttnBwdSm80INS1_25CollectiveMainloopBwdSm80ILi2ELi2EN4cute5tupleIJNS5_1CILi128EEES8_NS7_ILi64EEEEEENS_10bfloat16_tEfNS_4arch4Sm80ELb0ELb1ELb1ELb0ELb1ELb0ELb0ELb0ELi2ELi4ELi4ELi4ELb0EEENS1_21CollectiveEpilogueBwdISA_SB_SD_Li256ELb0ELb0ELi2EEENS1_19SingleTileSchedulerILb0ELb0ELb0ELi128EEEEEEEEEvNT_6ParamsE$_ZN4cute3eso3ESOILb1ELb0EJNS_5tupleIJNS_1CILi1EEENS3_ILi0EEEEEElS5_EEC2ERKS6_RKlRKS5_)
        /*11474*/ 	.word	0x00000000


	//----- nvinfo : EIATTR_FRAME_SIZE
	.align		4
.L_11806:
        /*11478*/ 	.byte	0x04, 0x11
        /*1147a*/ 	.short	(.L_11808 - .L_11807)
	.align		4
.L_11807:
        /*1147c*/ 	.word	index@($_ZN7cutlass13device_kernelIN5flash19enable_sm80_to_sm89INS1_16FlashAttnBwdSm80INS1_25CollectiveMainloopBwdSm80ILi2ELi2EN4cute5tupleIJNS5_1CILi128EEES8_NS7_ILi64EEEEEENS_10bfloat16_tEfNS_4arch4Sm80ELb0ELb1ELb1ELb0ELb1ELb0ELb0ELb0ELi2ELi4ELi4ELi4ELb0EEENS1_21CollectiveEpilogueBwdISA_SB_SD_Li256ELb0ELb0ELi2EEENS1_19SingleTileSchedulerILb0ELb0ELb0ELi128EEEEEEEEEvNT_6ParamsE$_ZN4cute3eso3ESOILb1ELb0EJNS_5tupleIJNS_1CILi1EEENS3_ILi0EEEEEEiNS3_ILi1024EEEEEC2ERKS6_RKiRKS7_)
        /*11480*/ 	.word	0x00000000


	//----- nvinfo : EIATTR_FRAME_SIZE
	.align		4
.L_11808:
        /*11484*/ 	.byte	0x04, 0x11
        /*11486*/ 	.short	(.L_11810 - .L_11809)
	.align		4
.L_11809:
        /*11488*/ 	.word	index@($_ZN7cutlass13device_kernelIN5flash19enable_sm80_to_sm89INS1_16FlashAttnBwdSm80INS1_25CollectiveMainloopBwdSm80ILi2ELi2EN4cute5tupleIJNS5_1CILi128EEES8_NS7_ILi64EEEEEENS_10bfloat16_tEfNS_4arch4Sm80ELb0ELb1ELb1ELb0ELb1ELb0ELb0ELb0ELi2ELi4ELi4ELi4ELb0EEENS1_21CollectiveEpilogueBwdISA_SB_SD_Li256ELb0ELb0ELi2EEENS1_19SingleTileSchedulerILb0ELb0ELb0ELi128EEEEEEEEEvNT_6ParamsE$_ZN4cute3eso3ESOILb1ELb0EJNS_5tupleIJNS_1CILi1EEENS3_ILi0EEEEEEiEEC2ERKS6_RKi)
        /*1148c*/ 	.word	0x00000000


	//----- nvinfo : EIATTR_FRAME_SIZE
	.align		4
.L_11810:
        /*11490*/ 	.byte	0x04, 0x11
        /*11492*/ 	.short	(.L_11812 - .L_11811)
	.align		4
.L_11811:
        /*11494*/ 	.word	index@($_ZN7cutlass13device_kernelIN5flash19enable_sm80_to_sm89INS1_16FlashAttnBwdSm80INS1_25CollectiveMainloopBwdSm80ILi2ELi2EN4cute5tupleIJNS5_1CILi128EEES8_NS7_ILi64EEEEEENS_10bfloat16_tEfNS_4arch4Sm80ELb0ELb1ELb1ELb0ELb1ELb0ELb0ELb0ELi2ELi4ELi4ELi4ELb0EEENS1_21CollectiveEpilogueBwdISA_SB_SD_Li256ELb0ELb0ELi2EEENS1_19SingleTileSchedulerILb0ELb0ELb0ELi128EEEEEEEEEvNT_6ParamsE$_ZN4cute3eso3ESOILb1ELb0EJNS_5tupleIJNS_1CILi1EEENS3_ILi0EEEEEENS3_ILi4096EEENS2_IJiiEEEEEC2ERKS6_RKS7_RKS8_)
        /*11498*/ 	.word	0x00000000


	//----- nvinfo : EIATTR_FRAME_SIZE
	.align		4
.L_11812:
        /*1149c*/ 	.byte	0x04, 0x11
        /*1149e*/ 	.short	(.L_11814 - .L_11813)
	.align		4
.L_11813:
        /*114a0*/ 	.word	index@($_ZN7cutlass13device_kernelIN5flash19enable_sm80_to_sm89INS1_16FlashAttnBwdSm80INS1_25CollectiveMainloopBwdSm80ILi2ELi2EN4cute5tupleIJNS5_1CILi128EEES8_NS7_ILi64EEEEEENS_10bfloat16_tEfNS_4arch4Sm80ELb0ELb1ELb1ELb0ELb1ELb0ELb0ELb0ELi2ELi4ELi4ELi4ELb0EEENS1_21CollectiveEpilogueBwdISA_SB_SD_Li256ELb0ELb0ELi2EEENS1_19SingleTileSchedulerILb0ELb0ELb0ELi128EEEEEEEEEvNT_6ParamsE$_ZN4cute3eso3ESOILb1ELb0EJNS_5tupleIJNS_1CILi1EEENS3_ILi0EEEEEENS2_IJiEEEEEC2ERKS6_RKS7_)
        /*114a4*/ 	.word	0x00000000


	//----- nvinfo : EIATTR_FRAME_SIZE
	.align		4
.L_11814:
        /*114a8*/ 	.byte	0x04, 0x11
        /*114aa*/ 	.short	(.L_11816 - .L_11815)
	.align		4
.L_11815:
        /*114ac*/ 	.word	index@($_ZN7cutlass13device_kernelIN5flash19enable_sm80_to_sm89INS1_16FlashAttnBwdSm80INS1_25CollectiveMainloopBwdSm80ILi2ELi2EN4cute5tupleIJNS5_1CILi128EEES8_NS7_ILi64EEEEEENS_10bfloat16_tEfNS_4arch4Sm80ELb0ELb1ELb1ELb0ELb1ELb0ELb0ELb0ELi2ELi4ELi4ELi4ELb0EEENS1_21CollectiveEpilogueBwdISA_SB_SD_Li256ELb0ELb0ELi2EEENS1_19SingleTileSchedulerILb0ELb0ELb0ELi128EEEEEEEEEvNT_6ParamsE$_ZN4cute3eso3ESOILb1ELb0EJNS_5tupleIJNS_1CILi1EEENS2_IJS4_NS3_ILi2EEES5_EEEEEENS2_IJNS3_ILi0EEENS2_IJS4_NS3_ILi256EEEiEEEEEEEEC2ERKS7_RKSB_)
        /*114b0*/ 	.word	0x00000000


	//----- nvinfo : EIATTR_FRAME_SIZE
	.align		4
.L_11816:
        /*114b4*/ 	.byte	0x04, 0x11
        /*114b6*/ 	.short	(.L_11818 - .L_11817)
	.align		4
.L_11817:
        /*114b8*/ 	.word	index@($_ZN7cutlass13device_kernelIN5flash19enable_sm80_to_sm89INS1_16FlashAttnBwdSm80INS1_25CollectiveMainloopBwdSm80ILi2ELi2EN4cute5tupleIJNS5_1CILi128EEES8_NS7_ILi64EEEEEENS_10bfloat16_tEfNS_4arch4Sm80ELb0ELb1ELb1ELb0ELb1ELb0ELb0ELb0ELi2ELi4ELi4ELi4ELb0EEENS1_21CollectiveEpilogueBwdISA_SB_SD_Li256ELb0ELb0ELi2EEENS1_19SingleTileSchedulerILb0ELb0ELb0ELi128EEEEEEEEEvNT_6ParamsE$_ZN4cute3eso3ESOILb1ELb0EJNS_5tupleIJNS_1CILi16EEENS3_ILi2EEES5_S5_NS3_ILi4EEES5_EEENS2_IJNS3_ILi1EEEiiiNS3_ILi144EEENS3_ILi512EEEEEEEEC2ERKS7_RKSB_)
        /*114bc*/ 	.word	0x00000000


	//----- nvinfo : EIATTR_FRAME_SIZE
	.align		4
.L_11818:
        /*114c0*/ 	.byte	0x04, 0x11
        /*114c2*/ 	.short	(.L_11820 - .L_11819)
	.align		4
.L_11819:
        /*114c4*/ 	.word	index@($_ZN7cutlass13device_kernelIN5flash19enable_sm80_to_sm89INS1_16FlashAttnBwdSm80INS1_25CollectiveMainloopBwdSm80ILi2ELi2EN4cute5tupleIJNS5_1CILi128EEES8_NS7_ILi64EEEEEENS_10bfloat16_tEfNS_4arch4Sm80ELb0ELb1ELb1ELb0ELb1ELb0ELb0ELb0ELi2ELi4ELi4ELi4ELb0EEENS1_21CollectiveEpilogueBwdISA_SB_SD_Li256ELb0ELb0ELi2EEENS1_19SingleTileSchedulerILb0ELb0ELb0ELi128EEEEEEEEEvNT_6ParamsE$_ZN4cute3eso3ESOILb1ELb0EJNS_5tupleIJNS_1CILi0EEES4_EEEiEEC2ERKS5_RKi)
        /*114c8*/ 	.word	0x00000000


	//----- nvinfo : EIATTR_FRAME_SIZE
	.align		4
.L_11820:
        /*114cc*/ 	.byte	0x04, 0x11
        /*114ce*/ 	.short	(.L_11822 - .L_11821)
	.align		4
.L_11821:
        /*114d0*/ 	.word	index@($_ZN7cutlass13device_kernelIN5flash19enable_sm80_to_sm89INS1_16FlashAttnBwdSm80INS1_25CollectiveMainloopBwdSm80ILi2ELi2EN4cute5tupleIJNS5_1CILi128EEES8_NS7_ILi64EEEEEENS_10bfloat16_tEfNS_4arch4Sm80ELb0ELb1ELb1ELb0ELb1ELb0ELb0ELb0ELi2ELi4ELi4ELi4ELb0EEENS1_21CollectiveEpilogueBwdISA_SB_SD_Li256ELb0ELb0ELi2EEENS1_19SingleTileSchedulerILb0ELb0ELb0ELi128EEEEEEEEEvNT_6ParamsE$_ZN4cute3eso3ESOILb1ELb0EJNS_5tupleIJNS2_IJNS_1CILi8EEENS3_ILi1EEEEEENS3_ILi4EEES5_EEENS2_IJNS2_IJS5_NS3_ILi0EEEEEElS9_EEEEEC2ERKS8_RKSB_)
        /*114d4*/ 	.word	0x00000000


	//----- nvinfo : EIATTR_FRAME_SIZE
	.align		4
.L_11822:
        /*114d8*/ 	.byte	0x04, 0x11
        /*114da*/ 	.short	(.L_11824 - .L_11823)
	.align		4
.L_11823:
        /*114dc*/ 	.word	index@($_ZN7cutlass13device_kernelIN5flash19enable_sm80_to_sm89INS1_16FlashAttnBwdSm80INS1_25CollectiveMainloopBwdSm80ILi2ELi2EN4cute5tupleIJNS5_1CILi128EEES8_NS7_ILi64EEEEEENS_10bfloat16_tEfNS_4arch4Sm80ELb0ELb1ELb1ELb0ELb1ELb0ELb0ELb0ELi2ELi4ELi4ELi4ELb0EEENS1_21CollectiveEpilogueBwdISA_SB_SD_Li256ELb0ELb0ELi2EEENS1_19SingleTileSchedulerILb0ELb0ELb0ELi128EEEEEEEEEvNT_6ParamsE$_ZN4cute3eso3ESOILb1ELb0EJNS_5tupleIJNS2_IJNS_1CILi8EEENS3_ILi1EEEEEENS3_ILi2EEES4_EEENS2_IJNS2_IJS5_NS3_ILi0EEEEEEiNS3_ILi1024EEEEEEEEC2ERKS8_RKSC_)
        /*114e0*/ 	.word	0x00000000


	//----- nvinfo : EIATTR_FRAME_SIZE
	.align		4
.L_11824:
        /*114e4*/ 	.byte	0x04, 0x11
        /*114e6*/ 	.short	(.L_11826 - .L_11825)
	.align		4
.L_11825:
        /*114e8*/ 	.word	index@($_ZN7cutlass13device_kernelIN5flash19enable_sm80_to_sm89INS1_16FlashAttnBwdSm80INS1_25CollectiveMainloopBwdSm80ILi2ELi2EN4cute5tupleIJNS5_1CILi128EEES8_NS7_ILi64EEEEEENS_10bfloat16_tEfNS_4arch4Sm80ELb0ELb1ELb1ELb0ELb1ELb0ELb0ELb0ELi2ELi4ELi4ELi4ELb0EEENS1_21CollectiveEpilogueBwdISA_SB_SD_Li256ELb0ELb0ELi2EEENS1_19SingleTileSchedulerILb0ELb0ELb0ELi128EEEEEEEEEvNT_6ParamsE$_ZN4cute3eso3ESOILb1ELb0EJNS_5tupleIJNS2_IJNS_1CILi8EEENS3_ILi1EEEEEENS3_ILi2EEENS2_IJS7_S7_EEEEEENS2_IJNS2_IJS5_NS3_ILi0EEEEEENS3_ILi4096EEENS2_IJiiEEEEEEEEC2ERKS9_RKSE_)
        /*114ec*/ 	.word	0x00000000


	//----- nvinfo : EIATTR_FRAME_SIZE
	.align		4
.L_11826:
        /*114f0*/ 	.byte	0x04, 0x11
        /*114f2*/ 	.short	(.L_11828 - .L_11827)
	.align		4
.L_11827:
        /*114f4*/ 	.word	index@($_ZN7cutlass13device_kernelIN5flash19enable_sm80_to_sm89INS1_16FlashAttnBwdSm80INS1_25CollectiveMainloopBwdSm80ILi2ELi2EN4cute5tupleIJNS5_1CILi128EEES8_NS7_ILi64EEEEEENS_10bfloat16_tEfNS_4arch4Sm80ELb0ELb1ELb1ELb0ELb1ELb0ELb0ELb0ELi2ELi4ELi4ELi4ELb0EEENS1_21CollectiveEpilogueBwdISA_SB_SD_Li256ELb0ELb0ELi2EEENS1_19SingleTileSchedulerILb0ELb0ELb0ELi128EEEEEEEEEvNT_6ParamsE$_ZN4cute3eso3ESOILb1ELb0EJNS_5tupleIJNS2_IJNS_1CILi8EEENS3_ILi1EEEEEENS3_ILi2EEEEEENS2_IJNS2_IJS5_NS3_ILi0EEEEEEiEEEEEC2ERKS8_RKSB_)
        /*114f8*/ 	.word	0x00000000


	//----- nvinfo : EIATTR_FRAME_SIZE
	.align		4
.L_11828:
        /*114fc*/ 	.byte	0x04, 0x11
        /*114fe*/ 	.short	(.L_11830 - .L_11829)
	.align		4
.L_11829:
        /*11500*/ 	.word	index@($_ZN7cutlass13device_kernelIN5flash19enable_sm80_to_sm89INS1_16FlashAttnBwdSm80INS1_25CollectiveMainloopBwdSm80ILi2ELi2EN4cute5tupleIJNS5_1CILi128EEES8_NS7_ILi64EEEEEENS_10bfloat16_tEfNS_4arch4Sm80ELb0ELb1ELb1ELb0ELb1ELb0ELb0ELb0ELi2ELi4ELi4ELi4ELb0EEENS1_21CollectiveEpilogueBwdISA_SB_SD_Li256ELb0ELb0ELi2EEENS1_19SingleTileSchedulerILb0ELb0ELb0ELi128EEEEEEEEEvNT_6ParamsE$_ZN4cute3eso3ESOILb1ELb0EJNS_5tupleIJNS2_IJNS_1CILi8EEENS3_ILi1EEEEEENS2_IJNS3_ILi2EEEEEEEEENS2_IJNS2_IJS5_NS3_ILi0EEEEEENS2_IJiEEEEEEEEC2ERKS9_RKSD_)
        /*11504*/ 	.word	0x00000000


	//----- nvinfo : EIATTR_FRAME_SIZE
	.align		4
.L_11830:
        /*11508*/ 	.byte	0x04, 0x11
        /*1150a*/ 	.short	(.L_11832 - .L_11831)
	.align		4
.L_11831:
        /*1150c*/ 	.word	index@($_ZN7cutlass13device_kernelIN5flash19enable_sm80_to_sm89INS1_16FlashAttnBwdSm80INS1_25CollectiveMainloopBwdSm80ILi2ELi2EN4cute5tupleIJNS5_1CILi128EEES8_NS7_ILi64EEEEEENS_10bfloat16_tEfNS_4arch4Sm80ELb0ELb1ELb1ELb0ELb1ELb0ELb0ELb0ELi2ELi4ELi4ELi4ELb0EEENS1_21CollectiveEpilogueBwdISA_SB_SD_Li256ELb0ELb0ELi2EEENS1_19SingleTileSchedulerILb0ELb0ELb0ELi128EEEEEEEEEvNT_6ParamsE$_ZN4cute3eso3ESOILb1ELb0EJNS_5tupleIJNS2_IJNS_1CILi2EEES4_S4_EEES4_NS2_IJS4_S4_EEEEEENS2_IJNS2_IJNS3_ILi1EEENS3_ILi512EEEiEEENS3_ILi4096EEENS2_IJiiEEEEEEEEC2ERKS7_RKSD_)
        /*11510*/ 	.word	0x00000000


	//----- nvinfo : EIATTR_FRAME_SIZE
	.align		4
.L_11832:
        /*11514*/ 	.byte	0x04, 0x11
        /*11516*/ 	.short	(.L_11834 - .L_11833)
	.align		4
.L_11833:
        /*11518*/ 	.word	index@($_ZN7cutlass13device_kernelIN5flash19enable_sm80_to_sm89INS1_16FlashAttnBwdSm80INS1_25CollectiveMainloopBwdSm80ILi2ELi2EN4cute5tupleIJNS5_1CILi128EEES8_NS7_ILi64EEEEEENS_10bfloat16_tEfNS_4arch4Sm80ELb0ELb1ELb1ELb0ELb1ELb0ELb0ELb0ELi2ELi4ELi4ELi4ELb0EEENS1_21CollectiveEpilogueBwdISA_SB_SD_Li256ELb0ELb0ELi2EEENS1_19SingleTileSchedulerILb0ELb0ELb0ELi128EEEEEEEEEvNT_6ParamsE$_ZN4cute3eso3ESOILb1ELb0EJNS_5tupleIJNS2_IJNS_1CILi2EEES4_S4_EEES4_NS2_IJNS2_IJS4_S4_EEES4_EEEEEENS2_IJNS2_IJNS3_ILi1EEENS3_ILi512EEEiEEENS3_ILi4096EEENS2_IJNS2_IJiiEEENS3_ILi8192EEEEEEEEEEEC2ERKS8_RKSG_)
        /*1151c*/ 	.word	0x00000000


	//----- nvinfo : EIATTR_FRAME_SIZE
	.align		4
.L_11834:
        /*11520*/ 	.byte	0x04, 0x11
        /*11522*/ 	.short	(.L_11836 - .L_11835)
	.align		4
.L_11835:
        /*11524*/ 	.word	index@($_ZN7cutlass13device_kernelIN5flash19enable_sm80_to_sm89INS1_16FlashAttnBwdSm80INS1_25CollectiveMainloopBwdSm80ILi2ELi2EN4cute5tupleIJNS5_1CILi128EEES8_NS7_ILi64EEEEEENS_10bfloat16_tEfNS_4arch4Sm80ELb0ELb1ELb1ELb0ELb1ELb0ELb0ELb0ELi2ELi4ELi4ELi4ELb0EEENS1_21CollectiveEpilogueBwdISA_SB_SD_Li256ELb0ELb0ELi2EEENS1_19SingleTileSchedulerILb0ELb0ELb0ELi128EEEEEEEEEvNT_6ParamsE$_ZN4cute3eso3ESOILb1ELb0EJNS_5tupleIJNS2_IJNS_1CILi2EEES4_EEES5_NS3_ILi8EEEEEENS2_IJNS2_IJiNS3_ILi512EEEEEENS2_IJiiEEENS3_ILi1024EEEEEEEEC2ERKS7_RKSC_)
        /*11528*/ 	.word	0x00000000


	//----- nvinfo : EIATTR_FRAME_SIZE
	.align		4
.L_11836:
        /*1152c*/ 	.byte	0x04, 0x11
        /*1152e*/ 	.short	(.L_11838 - .L_11837)
	.align		4
.L_11837:
        /*11530*/ 	.word	index@($_ZN7cutlass13device_kernelIN5flash19enable_sm80_to_sm89INS1_16FlashAttnBwdSm80INS1_25CollectiveMainloopBwdSm80ILi2ELi2EN4cute5tupleIJNS5_1CILi128EEES8_NS7_ILi64EEEEEENS_10bfloat16_tEfNS_4arch4Sm80ELb0ELb1ELb1ELb0ELb1ELb0ELb0ELb0ELi2ELi4ELi4ELi4ELb0EEENS1_21CollectiveEpilogueBwdISA_SB_SD_Li256ELb0ELb0ELi2EEENS1_19SingleTileSchedulerILb0ELb0ELb0ELi128EEEEEEEEEvNT_6ParamsE$_ZN4cute3eso3ESOILb1ELb0EJNS_5tupleIJNS2_IJNS_1CILi2EEES4_EEES4_EEENS2_IJNS2_IJiiEEENS3_ILi8192EEEEEEEEC2ERKS6_RKS9_)
        /*11534*/ 	.word	0x00000000


	//----- nvinfo : EIATTR_FRAME_SIZE
	.align		4
.L_11838:
        /*11538*/ 	.byte	0x04, 0x11
        /*1153a*/ 	.short	(.L_11840 - .L_11839)
	.align		4
.L_11839:
        /*1153c*/ 	.word	index@($_ZN7cutlass13device_kernelIN5flash19enable_sm80_to_sm89INS1_16FlashAttnBwdSm80INS1_25CollectiveMainloopBwdSm80ILi2ELi2EN4cute5tupleIJNS5_1CILi128EEES8_NS7_ILi64EEEEEENS_10bfloat16_tEfNS_4arch4Sm80ELb0ELb1ELb1ELb0ELb1ELb0ELb0ELb0ELi2ELi4ELi4ELi4ELb0EEENS1_21CollectiveEpilogueBwdISA_SB_SD_Li256ELb0ELb0ELi2EEENS1_19SingleTileSchedulerILb0ELb0ELb0ELi128EEEEEEEEEvNT_6ParamsE$_ZN4cute3eso3ESOILb1ELb0EJNS_5tupleIJNS2_IJNS_1CILi2EEES4_EEENS3_ILi8EEES5_EEENS2_IJNS2_IJNS3_ILi1EEEiEEENS3_ILi1024EEENS2_IJiiEEEEEEEEC2ERKS7_RKSC_)
        /*11540*/ 	.word	0x00000000


	//----- nvinfo : EIATTR_FRAME_SIZE
	.align		4
.L_11840:
        /*11544*/ 	.byte	0x04, 0x11
        /*11546*/ 	.short	(.L_11842 - .L_11841)
	.align		4
.L_11841:
        /*11548*/ 	.word	index@($_ZN7cutlass13device_kernelIN5flash19enable_sm80_to_sm89INS1_16FlashAttnBwdSm80INS1_25CollectiveMainloopBwdSm80ILi2ELi2EN4cute5tupleIJNS5_1CILi128EEES8_NS7_ILi64EEEEEENS_10bfloat16_tEfNS_4arch4Sm80ELb0ELb1ELb1ELb0ELb1ELb0ELb0ELb0ELi2ELi4ELi4ELi4ELb0EEENS1_21CollectiveEpilogueBwdISA_SB_SD_Li256ELb0ELb0ELi2EEENS1_19SingleTileSchedulerILb0ELb0ELb0ELi128EEEEEEEEEvNT_6ParamsE$_ZN4cute3eso3ESOILb1ELb0EJNS_5tupleIJNS2_IJNS_1CILi1EEENS3_ILi0EEEEEES5_EEENS2_IJNS2_IJS5_S5_EEEiEEEEEC2ERKS7_RKS9_)
        /*1154c*/ 	.word	0x00000000


	//----- nvinfo : EIATTR_FRAME_SIZE
	.align		4
.L_11842:
        /*11550*/ 	.byte	0x04, 0x11
        /*11552*/ 	.short	(.L_11844 - .L_11843)
	.align		4
.L_11843:
        /*11554*/ 	.word	index@($_ZN7cutlass13device_kernelIN5flash19enable_sm80_to_sm89INS1_16FlashAttnBwdSm80INS1_25CollectiveMainloopBwdSm80ILi2ELi2EN4cute5tupleIJNS5_1CILi128EEES8_NS7_ILi64EEEEEENS_10bfloat16_tEfNS_4arch4Sm80ELb0ELb1ELb1ELb0ELb1ELb0ELb0ELb0ELi2ELi4ELi4ELi4ELb0EEENS1_21CollectiveEpilogueBwdISA_SB_SD_Li256ELb0ELb0ELi2EEENS1_19SingleTileSchedulerILb0ELb0ELb0ELi128EEEEEEEEEvNT_6ParamsE$_ZN4cute3eso3ESOILb1ELb0EJNS_5tupleIJNS2_IJNS_1CILi1EEENS3_ILi0EEEEEENS2_IJS5_S5_EEEEEENS2_IJS5_iEEEEEC2ERKS8_RKS9_)
        /*11558*/ 	.word	0x00000000


	//----- nvinfo : EIATTR_FRAME_SIZE
	.align		4
.L_11844:
        /*1155c*/ 	.byte	0x04, 0x11
        /*1155e*/ 	.short	(.L_11846 - .L_11845)
	.align		4
.L_11845:
        /*11560*/ 	.word	index@($_ZN7cutlass13device_kernelIN5flash19enable_sm80_to_sm89INS1_16FlashAttnBwdSm80INS1_25CollectiveMainloopBwdSm80ILi2ELi2EN4cute5tupleIJNS5_1CILi128EEES8_NS7_ILi64EEEEEENS_10bfloat16_tEfNS_4arch4Sm80ELb0ELb1ELb1ELb0ELb1ELb0ELb0ELb0ELi2ELi4ELi4ELi4ELb0EEENS1_21CollectiveEpilogueBwdISA_SB_SD_Li256ELb0ELb0ELi2EEENS1_19SingleTileSchedulerILb0ELb0ELb0ELi128EEEEEEEEEvNT_6ParamsE$_ZN4cute3eso3ESOILb1ELb0EJNS_5tupleIJNS2_IJNS_1CILi1EEENS2_IJS4_NS3_ILi2EEES5_EEEEEES5_NS2_IJS5_S5_EEEEEENS2_IJNS2_IJNS3_ILi0EEENS2_IJS4_NS3_ILi256EEEiEEEEEENS3_ILi2048EEENS2_IJiNS3_ILi4096EEEEEEEEEEEC2ERKS9_RKSH_)
        /*11564*/ 	.word	0x00000000


	//----- nvinfo : EIATTR_FRAME_SIZE
	.align		4
.L_11846:
        /*11568*/ 	.byte	0x04, 0x11
        /*1156a*/ 	.short	(.L_11848 - .L_11847)
	.align		4
.L_11847:
        /*1156c*/ 	.word	index@($_ZN7cutlass13device_kernelIN5flash19enable_sm80_to_sm89INS1_16FlashAttnBwdSm80INS1_25CollectiveMainloopBwdSm80ILi2ELi2EN4cute5tupleIJNS5_1CILi128EEES8_NS7_ILi64EEEEEENS_10bfloat16_tEfNS_4arch4Sm80ELb0ELb1ELb1ELb0ELb1ELb0ELb0ELb0ELi2ELi4ELi4ELi4ELb0EEENS1_21CollectiveEpilogueBwdISA_SB_SD_Li256ELb0ELb0ELi2EEENS1_19SingleTileSchedulerILb0ELb0ELb0ELi128EEEEEEEEEvNT_6ParamsE$_ZN4cute3eso3ESOILb1ELb0EJNS_5tupleIJNS2_IJNS2_IJNS_1CILi8EEENS3_ILi1EEEEEES5_EEENS2_IJNS2_IJS5_S5_EEENS3_ILi2EEEEEEEEENS2_IJNS2_IJNS2_IJS5_NS3_ILi0EEEEEESC_EEENS2_IJNS2_IJSC_SC_EEEiEEEEEEEEC2ERKSB_RKSH_)
        /*11570*/ 	.word	0x00000000


	//----- nvinfo : EIATTR_FRAME_SIZE
	.align		4
.L_11848:
        /*11574*/ 	.byte	0x04, 0x11
        /*11576*/ 	.short	(.L_11850 - .L_11849)
	.align		4
.L_11849:
        /*11578*/ 	.word	index@($_ZN7cutlass13device_kernelIN5flash19enable_sm80_to_sm89INS1_16FlashAttnBwdSm80INS1_25CollectiveMainloopBwdSm80ILi2ELi2EN4cute5tupleIJNS5_1CILi128EEES8_NS7_ILi64EEEEEENS_10bfloat16_tEfNS_4arch4Sm80ELb0ELb1ELb1ELb0ELb1ELb0ELb0ELb0ELi2ELi4ELi4ELi4ELb0EEENS1_21CollectiveEpilogueBwdISA_SB_SD_Li256ELb0ELb0ELi2EEENS1_19SingleTileSchedulerILb0ELb0ELb0ELi128EEEEEEEEEvNT_6ParamsE$_ZN4cute3eso3ESOILb1ELb0EJNS_5tupleIJNS2_IJNS2_IJNS_1CILi8EEENS3_ILi1EEEEEENS2_IJS5_S5_EEEEEENS2_IJS5_NS3_ILi2EEEEEEEEENS2_IJNS2_IJNS2_IJS5_NS3_ILi0EEEEEENS2_IJSC_SC_EEEEEENS2_IJSC_iEEEEEEEEC2ERKSB_RKSH_)
        /*1157c*/ 	.word	0x00000000


	//----- nvinfo : EIATTR_FRAME_SIZE
	.align		4
.L_11850:
        /*11580*/ 	.byte	0x04, 0x11
        /*11582*/ 	.short	(.L_11852 - .L_11851)
	.align		4
.L_11851:
        /*11584*/ 	.word	index@($_ZN7cutlass13device_kernelIN5flash19enable_sm80_to_sm89INS1_16FlashAttnBwdSm80INS1_25CollectiveMainloopBwdSm80ILi2ELi2EN4cute5tupleIJNS5_1CILi128EEES8_NS7_ILi64EEEEEENS_10bfloat16_tEfNS_4arch4Sm80ELb0ELb1ELb1ELb0ELb1ELb0ELb0ELb0ELi2ELi4ELi4ELi4ELb0EEENS1_21CollectiveEpilogueBwdISA_SB_SD_Li256ELb0ELb0ELi2EEENS1_19SingleTileSchedulerILb0ELb0ELb0ELi128EEEEEEEEEvNT_6ParamsE$_ZN4cute3eso3ESOILb1ELb0EJNS_1CILi8EEEiiiNS2_ILi144EEENS2_ILi512EEEEEC2ERKS3_RKiSA_SA_RKS4_RKS5_)
        /*11588*/ 	.word	0x00000000


	//----- nvinfo : EIATTR_FRAME_SIZE
	.align		4
.L_11852:
        /*1158c*/ 	.byte	0x04, 0x11
        /*1158e*/ 	.short	(.L_11854 - .L_11853)
	.align		4
.L_11853:
        /*11590*/ 	.word	index@($_ZN7cutlass13device_kernelIN5flash19enable_sm80_to_sm89INS1_16FlashAttnBwdSm80INS1_25CollectiveMainloopBwdSm80ILi2ELi2EN4cute5tupleIJNS5_1CILi128EEES8_NS7_ILi64EEEEEENS_10bfloat16_tEfNS_4arch4Sm80ELb0ELb1ELb1ELb0ELb1ELb0ELb0ELb0ELi2ELi4ELi4ELi4ELb0EEENS1_21CollectiveEpilogueBwdISA_SB_SD_Li256ELb0ELb0ELi2EEENS1_19SingleTileSchedulerILb0ELb0ELb0ELi128EEEEEEEEEvNT_6ParamsE$_ZN4cute3eso3ESOILb1ELb0EJNS_1CILi8EEEiiEEC2ERKS3_RKiS8_)
        /*11594*/ 	.word	0x00000000


	//----- nvinfo : EIATTR_FRAME_SIZE
	.align		4
.L_11854:
        /*11598*/ 	.byte	0x04, 0x11
        /*1159a*/ 	.short	(.L_11856 - .L_11855)
	.align		4
.L_11855:
        /*1159c*/ 	.word	index@($_ZN7cutlass13device_kernelIN5flash19enable_sm80_to_sm89INS1_16FlashAttnBwdSm80INS1_25CollectiveMainloopBwdSm80ILi2ELi2EN4cute5tupleIJNS5_1CILi128EEES8_NS7_ILi64EEEEEENS_10bfloat16_tEfNS_4arch4Sm80ELb0ELb1ELb1ELb0ELb1ELb0ELb0ELb0ELi2ELi4ELi4ELi4ELb0EEENS1_21CollectiveEpilogueBwdISA_SB_SD_Li256ELb0ELb0ELi2EEENS1_19SingleTileSchedulerILb0ELb0ELb0ELi128EEEEEEEEEvNT_6ParamsE$_ZN4cute3eso3ESOILb1ELb0EJNS_1CILi4096EEEiiNS2_ILi8192EEEEEC2ERKS3_RKiS9_RKS4_)
        /*115a0*/ 	.word	0x00000000


	//----- nvinfo : EIATTR_FRAME_SIZE
	.align		4
.L_11856:
        /*115a4*/ 	.byte	0x04, 0x11
        /*115a6*/ 	.short	(.L_11858 - .L_11857)
	.align		4
.L_11857:
        /*115a8*/ 	.word	index@($_ZN7cutlass13device_kernelIN5flash19enable_sm80_to_sm89INS1_16FlashAttnBwdSm80INS1_25CollectiveMainloopBwdSm80ILi2ELi2EN4cute5tupleIJNS5_1CILi128EEES8_NS7_ILi64EEEEEENS_10bfloat16_tEfNS_4arch4Sm80ELb0ELb1ELb1ELb0ELb1ELb0ELb0ELb0ELi2ELi4ELi4ELi4ELb0EEENS1_21CollectiveEpilogueBwdISA_SB_SD_Li256ELb0ELb0ELi2EEENS1_19SingleTileSchedulerILb0ELb0ELb0ELi128EEEEEEEEEvNT_6ParamsE$_ZN4cute3eso3ESOILb1ELb0EJNS_1CILi4096EEEiiEEC2ERKS3_RKiS8_)
        /*115ac*/ 	.word	0x00000000


	//----- nvinfo : EIATTR_FRAME_SIZE
	.align		4
.L_11858:
        /*115b0*/ 	.byte	0x04, 0x11
        /*115b2*/ 	.short	(.L_11860 - .L_11859)
	.align		4
.L_11859:
        /*115b4*/ 	.word	index@($_ZN7cutlass13device_kernelIN5flash19enable_sm80_to_sm89INS1_16FlashAttnBwdSm80INS1_25CollectiveMainloopBwdSm80ILi2ELi2EN4cute5tupleIJNS5_1CILi128EEES8_NS7_ILi64EEEEEENS_10bfloat16_tEfNS_4arch4Sm80ELb0ELb1ELb1ELb0ELb1ELb0ELb0ELb0ELi2ELi4ELi4ELi4ELb0EEENS1_21CollectiveEpilogueBwdISA_SB_SD_Li256ELb0ELb0ELi2EEENS1_19SingleTileSchedulerILb0ELb0ELb0ELi128EEEEEEEEEvNT_6ParamsE$_ZN4cute3eso3ESOILb1ELb0EJNS_1CILi4096EEENS_5tupleIJiiEEEEEC2ERKS3_RKS5_)
        /*115b8*/ 	.word	0x00000000


	//----- nvinfo : EIATTR_FRAME_SIZE
	.align		4
.L_11860:
        /*115bc*/ 	.byte	0x04, 0x11
        /*115be*/ 	.short	(.L_11862 - .L_11861)
	.align		4
.L_11861:
        /*115c0*/ 	.word	index@($_ZN7cutlass13device_kernelIN5flash19enable_sm80_to_sm89INS1_16FlashAttnBwdSm80INS1_25CollectiveMainloopBwdSm80ILi2ELi2EN4cute5tupleIJNS5_1CILi128EEES8_NS7_ILi64EEEEEENS_10bfloat16_tEfNS_4arch4Sm80ELb0ELb1ELb1ELb0ELb1ELb0ELb0ELb0ELi2ELi4ELi4ELi4ELb0EEENS1_21CollectiveEpilogueBwdISA_SB_SD_Li256ELb0ELb0ELi2EEENS1_19SingleTileSchedulerILb0ELb0ELb0ELi128EEEEEEEEEvNT_6ParamsE$_ZN4cute3eso3ESOILb1ELb0EJNS_1CILi4096EEENS_5tupleIJNS4_IJiiEEENS2_ILi8192EEEEEEEEC2ERKS3_RKS7_)
        /*115c4*/ 	.word	0x00000000


	//----- nvinfo : EIATTR_FRAME_SIZE
	.align		4
.L_11862:
        /*115c8*/ 	.byte	0x04, 0x11
        /*115ca*/ 	.short	(.L_11864 - .L_11863)
	.align		4
.L_11863:
        /*115cc*/ 	.word	index@($_ZN7cutlass13device_kernelIN5flash19enable_sm80_to_sm89INS1_16FlashAttnBwdSm80INS1_25CollectiveMainloopBwdSm80ILi2ELi2EN4cute5tupleIJNS5_1CILi128EEES8_NS7_ILi64EEEEEENS_10bfloat16_tEfNS_4arch4Sm80ELb0ELb1ELb1ELb0ELb1ELb0ELb0ELb0ELi2ELi4ELi4ELi4ELb0EEENS1_21CollectiveEpilogueBwdISA_SB_SD_Li256ELb0ELb0ELi2EEENS1_19SingleTileSchedulerILb0ELb0ELb0ELi128EEEEEEEEEvNT_6ParamsE$_ZN4cute3eso3ESOILb1ELb0EJNS_1CILi2EEEiEEC2ERKS3_RKi)
        /*115d0*/ 	.word	0x00000000


	//----- nvinfo : EIATTR_FRAME_SIZE
	.align		4
.L_11864:
        /*115d4*/ 	.byte	0x04, 0x11
        /*115d6*/ 	.short	(.L_11866 - .L_11865)
	.align		4
.L_11865:
        /*115d8*/ 	.word	index@($_ZN7cutlass13device_kernelIN5flash19enable_sm80_to_sm89INS1_16FlashAttnBwdSm80INS1_25CollectiveMainloopBwdSm80ILi2ELi2EN4cute5tupleIJNS5_1CILi128EEES8_NS7_ILi64EEEEEENS_10bfloat16_tEfNS_4arch4Sm80ELb0ELb1ELb1ELb0ELb1ELb0ELb0ELb0ELi2ELi4ELi4ELi4ELb0EEENS1_21CollectiveEpilogueBwdISA_SB_SD_Li256ELb0ELb0ELi2EEENS1_19SingleTileSchedulerILb0ELb0ELb0ELi128EEEEEEEEEvNT_6ParamsE$_ZN4cute3eso3ESOILb1ELb0EJNS_1CILi1EEEiiiNS2_ILi72EEENS2_ILi512EEEEEC2ERKS3_RKiSA_SA_RKS4_RKS5_)
        /*115dc*/ 	.word	0x00000000


	//----- nvinfo : EIATTR_FRAME_SIZE
	.align		4
.L_11866:
        /*115e0*/ 	.byte	0x04, 0x11
        /*115e2*/ 	.short	(.L_11868 - .L_11867)
	.align		4
.L_11867:
        /*115e4*/ 	.word	index@($_ZN7cutlass13device_kernelIN5flash19enable_sm80_to_sm89INS1_16FlashAttnBwdSm80INS1_25CollectiveMainloopBwdSm80ILi2ELi2EN4cute5tupleIJNS5_1CILi128EEES8_NS7_ILi64EEEEEENS_10bfloat16_tEfNS_4arch4Sm80ELb0ELb1ELb1ELb0ELb1ELb0ELb0ELb0ELi2ELi4ELi4ELi4ELb0EEENS1_21CollectiveEpilogueBwdISA_SB_SD_Li256ELb0ELb0ELi2EEENS1_19SingleTileSchedulerILb0ELb0ELb0ELi128EEEEEEEEEvNT_6ParamsE$_ZN4cute3eso3ESOILb1ELb0EJNS_1CILi1EEEiiiNS2_ILi64EEENS2_ILi72EEENS2_ILi144EEENS2_ILi288EEENS2_ILi512EEEEEC2ERKS3_RKiSD_SD_RKS4_RKS5_RKS6_RKS7_RKS8_)
        /*115e8*/ 	.word	0x00000000


	//----- nvinfo : EIATTR_FRAME_SIZE
	.align		4
.L_11868:
        /*115ec*/ 	.byte	0x04, 0x11
        /*115ee*/ 	.short	(.L_11870 - .L_11869)
	.align		4
.L_11869:
        /*115f0*/ 	.word	index@($_ZN7cutlass13device_kernelIN5flash19enable_sm80_to_sm89INS1_16FlashAttnBwdSm80INS1_25CollectiveMainloopBwdSm80ILi2ELi2EN4cute5tupleIJNS5_1CILi128EEES8_NS7_ILi64EEEEEENS_10bfloat16_tEfNS_4arch4Sm80ELb0ELb1ELb1ELb0ELb1ELb0ELb0ELb0ELi2ELi4ELi4ELi4ELb0EEENS1_21CollectiveEpilogueBwdISA_SB_SD_Li256ELb0ELb0ELi2EEENS1_19SingleTileSchedulerILb0ELb0ELb0ELi128EEEEEEEEEvNT_6ParamsE$_ZN4cute3eso3ESOILb1ELb0EJNS_1CILi1EEEiiiNS2_ILi144EEENS2_ILi512EEEEEC2ERKS3_RKiSA_SA_RKS4_RKS5_)
        /*115f4*/ 	.word	0x00000000


	//----- nvinfo : EIATTR_FRAME_SIZE
	.align		4
.L_11870:
        /*115f8*/ 	.byte	0x04, 0x11
        /*115fa*/ 	.short	(.L_11872 - .L_11871)
	.align		4
.L_11871:
        /*115fc*/ 	.word	index@($_ZN7cutlass13device_kernelIN5flash19enable_sm80_to_sm89INS1_16FlashAttnBwdSm80INS1_25CollectiveMainloopBwdSm80ILi2ELi2EN4cute5tupleIJNS5_1CILi128EEES8_NS7_ILi64EEEEEENS_10bfloat16_tEfNS_4arch4Sm80ELb0ELb1ELb1ELb0ELb1ELb0ELb0ELb0ELi2ELi4ELi4ELi4ELb0EEENS1_21CollectiveEpilogueBwdISA_SB_SD_Li256ELb0ELb0ELi2EEENS1_19SingleTileSchedulerILb0ELb0ELb0ELi128EEEEEEEEEvNT_6ParamsE$_ZN4cute3eso3ESOILb1ELb0EJNS_1CILi1EEEiEEC2ERKS3_RKi)
        /*11600*/ 	.word	0x00000000


	//----- nvinfo : EIATTR_FRAME_SIZE
	.align		4
.L_11872:
        /*11604*/ 	.byte	0x04, 0x11
        /*11606*/ 	.short	(.L_11874 - .L_11873)
	.align		4
.L_11873:
        /*11608*/ 	.word	index@($_ZN7cutlass13device_kernelIN5flash19enable_sm80_to_sm89INS1_16FlashAttnBwdSm80INS1_25CollectiveMainloopBwdSm80ILi2ELi2EN4cute5tupleIJNS5_1CILi128EEES8_NS7_ILi64EEEEEENS_10bfloat16_tEfNS_4arch4Sm80ELb0ELb1ELb1ELb0ELb1ELb0ELb0ELb0ELi2ELi4ELi4ELi4ELb0EEENS1_21CollectiveEpilogueBwdISA_SB_SD_Li256ELb0ELb0ELi2EEENS1_19SingleTileSchedulerILb0ELb0ELb0ELi128EEEEEEEEEvNT_6ParamsE$_ZN4cute3eso3ESOILb1ELb0EJNS_1CILi1EEENS_5tupleIJiiiEEENS2_ILi64EEENS4_IJNS2_ILi72EEENS2_ILi144EEENS2_ILi288EEEEEENS2_ILi512EEEEEC2ERKS3_RKS5_RKS6_RKSA_RKSB_)
        /*1160c*/ 	.word	0x00000000


	//----- nvinfo : EIATTR_FRAME_SIZE
	.align		4
.L_11874:
        /*11610*/ 	.byte	0x04, 0x11
        /*11612*/ 	.short	(.L_11876 - .L_11875)
	.align		4
.L_11875:
        /*11614*/ 	.word	index@($_ZN7cutlass13device_kernelIN5flash19enable_sm80_to_sm89INS1_16FlashAttnBwdSm80INS1_25CollectiveMainloopBwdSm80ILi2ELi2EN4cute5tupleIJNS5_1CILi128EEES8_NS7_ILi64EEEEEENS_10bfloat16_tEfNS_4arch4Sm80ELb0ELb1ELb1ELb0ELb1ELb0ELb0ELb0ELi2ELi4ELi4ELi4ELb0EEENS1_21CollectiveEpilogueBwdISA_SB_SD_Li256ELb0ELb0ELi2EEENS1_19SingleTileSchedulerILb0ELb0ELb0ELi128EEEEEEEEEvNT_6ParamsE$_ZN4cute3eso3ESOILb1ELb0EJNS_1CILi1EEENS_5tupleIJNS2_ILi8EEEiiEEENS2_ILi64EEENS4_IJiNS2_ILi144EEENS2_ILi288EEEEEENS2_ILi512EEEEEC2ERKS3_RKS6_RKS7_RKSA_RKSB_)
        /*11618*/ 	.word	0x00000000


	//----- nvinfo : EIATTR_FRAME_SIZE
	.align		4
.L_11876:
        /*1161c*/ 	.byte	0x04, 0x11
        /*1161e*/ 	.short	(.L_11878 - .L_11877)
	.align		4
.L_11877:
        /*11620*/ 	.word	index@($_ZN7cutlass13device_kernelIN5flash19enable_sm80_to_sm89INS1_16FlashAttnBwdSm80INS1_25CollectiveMainloopBwdSm80ILi2ELi2EN4cute5tupleIJNS5_1CILi128EEES8_NS7_ILi64EEEEEENS_10bfloat16_tEfNS_4arch4Sm80ELb0ELb1ELb1ELb0ELb1ELb0ELb0ELb0ELi2ELi4ELi4ELi4ELb0EEENS1_21CollectiveEpilogueBwdISA_SB_SD_Li256ELb0ELb0ELi2EEENS1_19SingleTileSchedulerILb0ELb0ELb0ELi128EEEEEEEEEvNT_6ParamsE$_ZN4cute3eso3ESOILb1ELb0EJNS_1CILi1EEENS2_ILi8EEEiiNS2_ILi64EEEiNS2_ILi144EEENS2_ILi288EEENS2_ILi512EEEEEC2ERKS3_RKS4_RKiSF_RKS5_SF_RKS6_RKS7_RKS8_)
        /*11624*/ 	.word	0x00000000


	//----- nvinfo : EIATTR_FRAME_SIZE
	.align		4
.L_11878:
        /*11628*/ 	.byte	0x04, 0x11
        /*1162a*/ 	.short	(.L_11880 - .L_11879)
	.align		4
.L_11879:
        /*1162c*/ 	.word	index@($_ZN7cutlass13device_kernelIN5flash19enable_sm80_to_sm89INS1_16FlashAttnBwdSm80INS1_25CollectiveMainloopBwdSm80ILi2ELi2EN4cute5tupleIJNS5_1CILi128EEES8_NS7_ILi64EEEEEENS_10bfloat16_tEfNS_4arch4Sm80ELb0ELb1ELb1ELb0ELb1ELb0ELb0ELb0ELi2ELi4ELi4ELi4ELb0EEENS1_21CollectiveEpilogueBwdISA_SB_SD_Li256ELb0ELb0ELi2EEENS1_19SingleTileSchedulerILb0ELb0ELb0ELi128EEEEEEEEEvNT_6ParamsE$_ZN4cute3eso3ESOILb1ELb0EJNS_1CILi1EEENS2_ILi512EEEiEEC2ERKS3_RKS4_RKi)
        /*11630*/ 	.word	0x00000000


	//----- nvinfo : EIATTR_FRAME_SIZE
	.align		4
.L_11880:
        /*11634*/ 	.byte	0x04, 0x11
        /*11636*/ 	.short	(.L_11882 - .L_11881)
	.align		4
.L_11881:
        /*11638*/ 	.word	index@($_ZN7cutlass13device_kernelIN5flash19enable_sm80_to_sm89INS1_16FlashAttnBwdSm80INS1_25CollectiveMainloopBwdSm80ILi2ELi2EN4cute5tupleIJNS5_1CILi128EEES8_NS7_ILi64EEEEEENS_10bfloat16_tEfNS_4arch4Sm80ELb0ELb1ELb1ELb0ELb1ELb0ELb0ELb0ELi2ELi4ELi4ELi4ELb0EEENS1_21CollectiveEpilogueBwdISA_SB_SD_Li256ELb0ELb0ELi2EEENS1_19SingleTileSchedulerILb0ELb0ELb0ELi128EEEEEEEEEvNT_6ParamsE$_ZN4cute3eso3ESOILb1ELb0EJNS_1CILi1EEENS2_ILi256EEEiEEC2ERKS3_RKS4_RKi)
        /*1163c*/ 	.word	0x00000000


	//----- nvinfo : EIATTR_FRAME_SIZE
	.align		4
.L_11882:
        /*11640*/ 	.byte	0x04, 0x11
        /*11642*/ 	.short	(.L_11884 - .L_11883)
	.align		4
.L_11883:
        /*11644*/ 	.word	index@($_ZN7cutlass13device_kernelIN5flash19enable_sm80_to_sm89INS1_16FlashAttnBwdSm80INS1_25CollectiveMainloopBwdSm80ILi2ELi2EN4cute5tupleIJNS5_1CILi128EEES8_NS7_ILi64EEEEEENS_10bfloat16_tEfNS_4arch4Sm80ELb0ELb1ELb1ELb0ELb1ELb0ELb0ELb0ELi2ELi4ELi4ELi4ELb0EEENS1_21CollectiveEpilogueBwdISA_SB_SD_Li256ELb0ELb0ELi2EEENS1_19SingleTileSchedulerILb0ELb0ELb0ELi128EEEEEEEEEvNT_6ParamsE$_ZN4cute3eso3ESOILb1ELb0EJNS_1CILi1024EEEiiEEC2ERKS3_RKiS8_)
        /*11648*/ 	.word	0x00000000


	//----- nvinfo : EIATTR_FRAME_SIZE
	.align		4
.L_11884:
        /*1164c*/ 	.byte	0x04, 0x11
        /*1164e*/ 	.short	(.L_11886 - .L_11885)
	.align		4
.L_11885:
        /*11650*/ 	.word	index@($_ZN7cutlass13device_kernelIN5flash19enable_sm80_to_sm89INS1_16FlashAttnBwdSm80INS1_25CollectiveMainloopBwdSm80ILi2ELi2EN4cute5tupleIJNS5_1CILi128EEES8_NS7_ILi64EEEEEENS_10bfloat16_tEfNS_4arch4Sm80ELb0ELb1ELb1ELb0ELb1ELb0ELb0ELb0ELi2ELi4ELi4ELi4ELb0EEENS1_21CollectiveEpilogueBwdISA_SB_SD_Li256ELb0ELb0ELi2EEENS1_19SingleTileSchedulerILb0ELb0ELb0ELi128EEEEEEEEEvNT_6ParamsE$_ZN4cute3eso3ESOILb1ELb0EJNS_1CILi1024EEENS_5tupleIJiiEEEEEC2ERKS3_RKS5_)
        /*11654*/ 	.word	0x00000000


	//----- nvinfo : EIATTR_FRAME_SIZE
	.align		4
.L_11886:
        /*11658*/ 	.byte	0x04, 0x11
        /*1165a*/ 	.short	(.L_11888 - .L_11887)
	.align		4
.L_11887:
        /*1165c*/ 	.word	index@($_ZN7cutlass13device_kernelIN5flash19enable_sm80_to_sm89INS1_16FlashAttnBwdSm80INS1_25CollectiveMainloopBwdSm80ILi2ELi2EN4cute5tupleIJNS5_1CILi128EEES8_NS7_ILi64EEEEEENS_10bfloat16_tEfNS_4arch4Sm80ELb0ELb1ELb1ELb0ELb1ELb0ELb0ELb0ELi2ELi4ELi4ELi4ELb0EEENS1_21CollectiveEpilogueBwdISA_SB_SD_Li256ELb0ELb0ELi2EEENS1_19SingleTileSchedulerILb0ELb0ELb0ELi128EEEEEEEEEvNT_6ParamsE$_ZN4cute3eso3ESOILb1ELb0EJNS_1CILi0EEEiS3_EEC2ERKS3_RKiS6_)
        /*11660*/ 	.word	0x00000000


	//----- nvinfo : EIATTR_FRAME_SIZE
	.align		4
.L_11888:
        /*11664*/ 	.byte	0x04, 0x11
        /*11666*/ 	.short	(.L_11890 - .L_11889)
	.align		4
.L_11889:
        /*11668*/ 	.word	index@($_ZN7cutlass13device_kernelIN5flash19enable_sm80_to_sm89INS1_16FlashAttnBwdSm80INS1_25CollectiveMainloopBwdSm80ILi2ELi2EN4cute5tupleIJNS5_1CILi128EEES8_NS7_ILi64EEEEEENS_10bfloat16_tEfNS_4arch4Sm80ELb0ELb1ELb1ELb0ELb1ELb0ELb0ELb0ELi2ELi4ELi4ELi4ELb0EEENS1_21CollectiveEpilogueBwdISA_SB_SD_Li256ELb0ELb0ELi2EEENS1_19SingleTileSchedulerILb0ELb0ELb0ELi128EEEEEEEEEvNT_6ParamsE$_ZN4cute3eso3ESOILb1ELb0EJNS_1CILi0EEEiEEC2ERKS3_RKi)
        /*1166c*/ 	.word	0x00000000


	//----- nvinfo : EIATTR_FRAME_SIZE
	.align		4
.L_11890:
        /*11670*/ 	.byte	0x04, 0x11
        /*11672*/ 	.short	(.L_11892 - .L_11891)
	.align		4
.L_11891:
        /*11674*/ 	.word	index@($_ZN7cutlass13device_kernelIN5flash19enable_sm80_to_sm89INS1_16FlashAttnBwdSm80INS1_25CollectiveMainloopBwdSm80ILi2ELi2EN4cute5tupleIJNS5_1CILi128EEES8_NS7_ILi64EEEEEENS_10bfloat16_tEfNS_4arch4Sm80ELb0ELb1ELb1ELb0ELb1ELb0ELb0ELb0ELi2ELi4ELi4ELi4ELb0EEENS1_21CollectiveEpilogueBwdISA_SB_SD_Li256ELb0ELb0ELi2EEENS1_19SingleTileSchedulerILb0ELb0ELb0ELi128EEEEEEEEEvNT_6ParamsE$_ZN4cute3eso3ESOILb1ELb0EJNS_1CILi0EEENS_5tupleIJNS2_ILi1EEENS2_ILi256EEEiEEEEEC2ERKS3_RKS7_)
        /*11678*/ 	.word	0x00000000


	//----- nvinfo : EIATTR_FRAME_SIZE
	.align		4
.L_11892:
        /*1167c*/ 	.byte	0x04, 0x11
        /*1167e*/ 	.short	(.L_11894 - .L_11893)
	.align		4
.L_11893:
        /*11680*/ 	.word	index@($_ZN7cutlass13device_kernelIN5flash19enable_sm80_to_sm89INS1_16FlashAttnBwdSm80INS1_25CollectiveMainloopBwdSm80ILi2ELi2EN4cute5tupleIJNS5_1CILi128EEES8_NS7_ILi64EEEEEENS_10bfloat16_tEfNS_4arch4Sm80ELb0ELb1ELb1ELb0ELb1ELb0ELb0ELb0ELi2ELi4ELi4ELi4ELb0EEENS1_21CollectiveEpilogueBwdISA_SB_SD_Li256ELb0ELb0ELi2EEENS1_19SingleTileSchedulerILb0ELb0ELb0ELi128EEEEEEEEEvNT_6ParamsE$_ZN4cute3eso3ESOILb1ELb0EJNS_1CILi0EEENS2_ILi1EEENS2_ILi512EEEiNS2_ILi4096EEEiNS2_ILi8192EEEEEC2ERKS3_RKS4_RKS5_RKiRKS6_SG_RKS7_)
        /*11684*/ 	.word	0x00000000


	//----- nvinfo : EIATTR_FRAME_SIZE
	.align		4
.L_11894:
        /*11688*/ 	.byte	0x04, 0x11
        /*1168a*/ 	.short	(.L_11896 - .L_11895)
	.align		4
.L_11895:
        /*1168c*/ 	.word	index@($_ZN7cutlass13device_kernelIN5flash19enable_sm80_to_sm89INS1_16FlashAttnBwdSm80INS1_25CollectiveMainloopBwdSm80ILi2ELi2EN4cute5tupleIJNS5_1CILi128EEES8_NS7_ILi64EEEEEENS_10bfloat16_tEfNS_4arch4Sm80ELb0ELb1ELb1ELb0ELb1ELb0ELb0ELb0ELi2ELi4ELi4ELi4ELb0EEENS1_21CollectiveEpilogueBwdISA_SB_SD_Li256ELb0ELb0ELi2EEENS1_19SingleTileSchedulerILb0ELb0ELb0ELi128EEEEEEEEEvNT_6ParamsE$_ZN4cute3eso3ESOILb1ELb0EJNS_1CILi0EEENS2_ILi1EEENS2_ILi512EEEiEEC2ERKS3_RKS4_RKS5_RKi)
        /*11690*/ 	.word	0x00000000


	//----- nvinfo : EIATTR_FRAME_SIZE
	.align		4
.L_11896:
        /*11694*/ 	.byte	0x04, 0x11
        /*11696*/ 	.short	(.L_11898 - .L_11897)
	.align		4
.L_11897:
        /*11698*/ 	.word	index@($_ZN7cutlass13device_kernelIN5flash19enable_sm80_to_sm89INS1_16FlashAttnBwdSm80INS1_25CollectiveMainloopBwdSm80ILi2ELi2EN4cute5tupleIJNS5_1CILi128EEES8_NS7_ILi64EEEEEENS_10bfloat16_tEfNS_4arch4Sm80ELb0ELb1ELb1ELb0ELb1ELb0ELb0ELb0ELi2ELi4ELi4ELi4ELb0EEENS1_21CollectiveEpilogueBwdISA_SB_SD_Li256ELb0ELb0ELi2EEENS1_19SingleTileSchedulerILb0ELb0ELb0ELi128EEEEEEEEEvNT_6ParamsE$_ZN4cute3eso3ESOILb1ELb0EJNS_14ComposedLayoutINS_7SwizzleILi3ELi3ELi3EEENS_1CILj0EEENS_6LayoutINS_5tupleIJNS8_IJNS8_IJNS5_ILi4EEENS5_ILi8EEEEEENS8_IJS9_NS5_ILi1EEEEEEEEENS8_IJNS8_IJNS5_ILi2EEESF_SF_EEENS8_IJSF_S9_EEEEEEEEENS8_IJNS8_IJNS8_IJSF_NS5_ILi64EEEEEENS8_IJNS5_ILi1024EEENS5_ILi0EEEEEEEEENS8_IJNS8_IJSC_NS5_ILi512EEESA_EEENS8_IJNS5_ILi4096EEENS5_ILi16EEEEEEEEEEEEEEEENS_10ViewEngineINS_8smem_ptrIPN7cutlass10bfloat16_tEEEEEEEC2ERKSY_RKS15_)
        /*1169c*/ 	.word	0x00000000


	//----- nvinfo : EIATTR_FRAME_SIZE
	.align		4
.L_11898:
        /*116a0*/ 	.byte	0x04, 0x11
        /*116a2*/ 	.short	(.L_11900 - .L_11899)
	.align		4
.L_11899:
        /*116a4*/ 	.word	index@($_ZN7cutlass13device_kernelIN5flash19enable_sm80_to_sm89INS1_16FlashAttnBwdSm80INS1_25CollectiveMainloopBwdSm80ILi2ELi2EN4cute5tupleIJNS5_1CILi128EEES8_NS7_ILi64EEEEEENS_10bfloat16_tEfNS_4arch4Sm80ELb0ELb1ELb1ELb0ELb1ELb0ELb0ELb0ELi2ELi4ELi4ELi4ELb0EEENS1_21CollectiveEpilogueBwdISA_SB_SD_Li256ELb0ELb0ELi2EEENS1_19SingleTileSchedulerILb0ELb0ELb0ELi128EEEEEEEEEvNT_6ParamsE$_ZN4cute3eso3ESOILb1ELb0EJNS_14ComposedLayoutINS_7SwizzleILi3ELi3ELi3EEENS_1CILj0EEENS_6LayoutINS_5tupleIJNS8_IJNS8_IJNS5_ILi4EEENS5_ILi8EEEEEENS8_IJNS5_ILi2EEENS5_ILi1EEEEEEEEENS8_IJNS8_IJSC_SC_EEESB_EEEEEENS8_IJNS8_IJNS8_IJNS5_ILi128EEESD_EEENS8_IJSA_NS5_ILi0EEEEEEEEENS8_IJNS8_IJNS5_ILi64EEENS5_ILi512EEEEEENS8_IJNS5_ILi16EEENS5_ILi1024EEEEEEEEEEEEEEEENS_10ViewEngineINS_8smem_ptrIPN7cutlass10bfloat16_tEEEEEEEC2ERKSX_RKS14_)
        /*116a8*/ 	.word	0x00000000


	//----- nvinfo : EIATTR_FRAME_SIZE
	.align		4
.L_11900:
        /*116ac*/ 	.byte	0x04, 0x11
        /*116ae*/ 	.short	(.L_11902 - .L_11901)
	.align		4
.L_11901:
        /*116b0*/ 	.word	index@($_ZN7cutlass13device_kernelIN5flash19enable_sm80_to_sm89INS1_16FlashAttnBwdSm80INS1_25CollectiveMainloopBwdSm80ILi2ELi2EN4cute5tupleIJNS5_1CILi128EEES8_NS7_ILi64EEEEEENS_10bfloat16_tEfNS_4arch4Sm80ELb0ELb1ELb1ELb0ELb1ELb0ELb0ELb0ELi2ELi4ELi4ELi4ELb0EEENS1_21CollectiveEpilogueBwdISA_SB_SD_Li256ELb0ELb0ELi2EEENS1_19SingleTileSchedulerILb0ELb0ELb0ELi128EEEEEEEEEvNT_6ParamsE$_ZN4cute3eso3ESOILb1ELb0EJNS_14ComposedLayoutINS_7SwizzleILi3ELi3ELi3EEENS_1CILj0EEENS_6LayoutINS_5tupleIJNS8_IJNS5_ILi8EEENS5_ILi16EEEEEENS8_IJNS5_ILi64EEENS5_ILi1EEEEEEEEENS8_IJNS8_IJSC_NS5_ILi512EEEEEENS8_IJSD_NS5_ILi0EEEEEEEEEEEEENS_10ViewEngineINS_8smem_ptrIPN7cutlass10bfloat16_tEEEEEEEC2ERKSM_RKST_)
        /*116b4*/ 	.word	0x00000000


	//----- nvinfo : EIATTR_FRAME_SIZE
	.align		4
.L_11902:
        /*116b8*/ 	.byte	0x04, 0x11
        /*116ba*/ 	.short	(.L_11904 - .L_11903)
	.align		4
.L_11903:
        /*116bc*/ 	.word	index@($_ZN7cutlass13device_kernelIN5flash19enable_sm80_to_sm89INS1_16FlashAttnBwdSm80INS1_25CollectiveMainloopBwdSm80ILi2ELi2EN4cute5tupleIJNS5_1CILi128EEES8_NS7_ILi64EEEEEENS_10bfloat16_tEfNS_4arch4Sm80ELb0ELb1ELb1ELb0ELb1ELb0ELb0ELb0ELi2ELi4ELi4ELi4ELb0EEENS1_21CollectiveEpilogueBwdISA_SB_SD_Li256ELb0ELb0ELi2EEENS1_19SingleTileSchedulerILb0ELb0ELb0ELi128EEEEEEEEEvNT_6ParamsE$_ZN4cute3eso3ESOILb1ELb0EJNS_14ComposedLayoutINS_7SwizzleILi3ELi3ELi3EEENS_1CILj0EEENS_6LayoutINS_5tupleIJNS5_ILi64EEENS5_ILi128EEEEEENS8_IJNS5_ILi1EEES9_EEEEEEENS_10ViewEngineINS_8smem_ptrIPN7cutlass10bfloat16_tEEEEEEEC2ERKSF_RKSM_)
        /*116c0*/ 	.word	0x00000000


	//----- nvinfo : EIATTR_FRAME_SIZE
	.align		4
.L_11904:
        /*116c4*/ 	.byte	0x04, 0x11
        /*116c6*/ 	.short	(.L_11906 - .L_11905)
	.align		4
.L_11905:
        /*116c8*/ 	.word	index@($_ZN7cutlass13device_kernelIN5flash19enable_sm80_to_sm89INS1_16FlashAttnBwdSm80INS1_25CollectiveMainloopBwdSm80ILi2ELi2EN4cute5tupleIJNS5_1CILi128EEES8_NS7_ILi64EEEEEENS_10bfloat16_tEfNS_4arch4Sm80ELb0ELb1ELb1ELb0ELb1ELb0ELb0ELb0ELi2ELi4ELi4ELi4ELb0EEENS1_21CollectiveEpilogueBwdISA_SB_SD_Li256ELb0ELb0ELi2EEENS1_19SingleTileSchedulerILb0ELb0ELb0ELi128EEEEEEEEEvNT_6ParamsE$_ZN4cute3eso3ESOILb1ELb0EJNS_14ComposedLayoutINS_7SwizzleILi3ELi3ELi3EEENS_1CILi0EEENS_6LayoutINS_5tupleIJNS8_IJNS8_IJNS5_ILi4EEENS5_ILi8EEEEEENS8_IJS9_NS5_ILi1EEEEEEEEENS8_IJNS8_IJNS5_ILi2EEESF_SF_EEENS8_IJSF_SA_EEEEEEEEENS8_IJNS8_IJNS8_IJNS5_ILi128EEESC_EEENS8_IJNS5_ILi16EEES6_EEEEEENS8_IJNS8_IJNS5_ILi64EEESA_NS5_ILi512EEEEEENS8_IJNS5_ILi8192EEENS5_ILi1024EEEEEEEEEEEEEEEENS_10ViewEngineINS_8smem_ptrIPN7cutlass10bfloat16_tEEEEEEEC2ERKSY_RKS15_)
        /*116cc*/ 	.word	0x00000000


	//----- nvinfo : EIATTR_FRAME_SIZE
	.align		4
.L_11906:
        /*116d0*/ 	.byte	0x04, 0x11
        /*116d2*/ 	.short	(.L_11908 - .L_11907)
	.align		4
.L_11907:
        /*116d4*/ 	.word	index@($_ZN7cutlass13device_kernelIN5flash19enable_sm80_to_sm89INS1_16FlashAttnBwdSm80INS1_25CollectiveMainloopBwdSm80ILi2ELi2EN4cute5tupleIJNS5_1CILi128EEES8_NS7_ILi64EEEEEENS_10bfloat16_tEfNS_4arch4Sm80ELb0ELb1ELb1ELb0ELb1ELb0ELb0ELb0ELi2ELi4ELi4ELi4ELb0EEENS1_21CollectiveEpilogueBwdISA_SB_SD_Li256ELb0ELb0ELi2EEENS1_19SingleTileSchedulerILb0ELb0ELb0ELi128EEEEEEEEEvNT_6ParamsE$_ZN4cute3eso3ESOILb1ELb0EJNS_14ComposedLayoutINS_7SwizzleILi3ELi3ELi3EEENS_1CILi0EEENS_6LayoutINS_5tupleIJNS8_IJNS8_IJNS5_ILi4EEENS5_ILi8EEEEEENS8_IJS9_NS5_ILi1EEEEEEEEENS8_IJNS8_IJNS5_ILi2EEESF_SF_EEENS8_IJSF_NS8_IJS9_SF_EEEEEEEEEEEENS8_IJNS8_IJNS8_IJSF_NS5_ILi64EEEEEENS8_IJNS5_ILi1024EEES6_EEEEEENS8_IJNS8_IJSC_NS5_ILi512EEESA_EEENS8_IJNS5_ILi4096EEENS8_IJNS5_ILi16EEENS5_ILi8192EEEEEEEEEEEEEEEEEEENS_10ViewEngineINS_8smem_ptrIPN7cutlass10bfloat16_tEEEEEEEC2ERKS10_RKS17_)
        /*116d8*/ 	.word	0x00000000


	//----- nvinfo : EIATTR_FRAME_SIZE
	.align		4
.L_11908:
        /*116dc*/ 	.byte	0x04, 0x11
        /*116de*/ 	.short	(.L_11910 - .L_11909)
	.align		4
.L_11909:
        /*116e0*/ 	.word	index@($_ZN7cutlass13device_kernelIN5flash19enable_sm80_to_sm89INS1_16FlashAttnBwdSm80INS1_25CollectiveMainloopBwdSm80ILi2ELi2EN4cute5tupleIJNS5_1CILi128EEES8_NS7_ILi64EEEEEENS_10bfloat16_tEfNS_4arch4Sm80ELb0ELb1ELb1ELb0ELb1ELb0ELb0ELb0ELi2ELi4ELi4ELi4ELb0EEENS1_21CollectiveEpilogueBwdISA_SB_SD_Li256ELb0ELb0ELi2EEENS1_19SingleTileSchedulerILb0ELb0ELb0ELi128EEEEEEEEEvNT_6ParamsE$_ZN4cute3eso3ESOILb1ELb0EJNS_14ComposedLayoutINS_7SwizzleILi3ELi3ELi3EEENS_1CILi0EEENS_6LayoutINS_5tupleIJNS8_IJNS8_IJNS5_ILi4EEENS5_ILi8EEEEEENS8_IJNS5_ILi2EEENS5_ILi1EEEEEEEEENS8_IJNS8_IJSC_SC_EEESB_EEEEEENS8_IJNS8_IJNS8_IJNS5_ILi128EEESD_EEENS8_IJSA_S6_EEEEEENS8_IJNS8_IJNS5_ILi64EEENS5_ILi512EEEEEENS8_IJNS5_ILi16EEENS5_ILi1024EEEEEEEEEEEEEEEENS_10ViewEngineINS_8smem_ptrIPN7cutlass10bfloat16_tEEEEEEEC2ERKSW_RKS13_)
        /*116e4*/ 	.word	0x00000000


	//----- nvinfo : EIATTR_FRAME_SIZE
	.align		4
.L_11910:
        /*116e8*/ 	.byte	0x04, 0x11
        /*116ea*/ 	.short	(.L_11912 - .L_11911)
	.align		4
.L_11911:
        /*116ec*/ 	.word	index@($_ZN7cutlass13device_kernelIN5flash19enable_sm80_to_sm89INS1_16FlashAttnBwdSm80INS1_25CollectiveMainloopBwdSm80ILi2ELi2EN4cute5tupleIJNS5_1CILi128EEES8_NS7_ILi64EEEEEENS_10bfloat16_tEfNS_4arch4Sm80ELb0ELb1ELb1ELb0ELb1ELb0ELb0ELb0ELi2ELi4ELi4ELi4ELb0EEENS1_21CollectiveEpilogueBwdISA_SB_SD_Li256ELb0ELb0ELi2EEENS1_19SingleTileSchedulerILb0ELb0ELb0ELi128EEEEEEEEEvNT_6ParamsE$_ZN4cute3eso3ESOILb1ELb0EJNS_14ComposedLayoutINS_7SwizzleILi3ELi3ELi3EEENS_1CILi0EEENS_6LayoutINS_5tupleIJNS8_IJNS8_IJNS5_ILi4EEENS5_ILi8EEEEEENS8_IJNS5_ILi2EEENS5_ILi1EEEEEEEEENS8_IJNS8_IJSC_SC_EEENS8_IJSA_S9_EEEEEEEEENS8_IJNS8_IJNS8_IJSC_NS5_ILi64EEEEEENS8_IJNS5_ILi512EEES6_EEEEEENS8_IJNS8_IJSD_SA_EEENS8_IJNS5_ILi1024EEENS5_ILi16EEEEEEEEEEEEEEEENS_10ViewEngineINS_8smem_ptrIPN7cutlass10bfloat16_tEEEEEEEC2ERKSW_RKS13_)
        /*116f0*/ 	.word	0x00000000


	//----- nvinfo : EIATTR_FRAME_SIZE
	.align		4
.L_11912:
        /*116f4*/ 	.byte	0x04, 0x11
        /*116f6*/ 	.short	(.L_11914 - .L_11913)
	.align		4
.L_11913:
        /*116f8*/ 	.word	index@($_ZN7cutlass13device_kernelIN5flash19enable_sm80_to_sm89INS1_16FlashAttnBwdSm80INS1_25CollectiveMainloopBwdSm80ILi2ELi2EN4cute5tupleIJNS5_1CILi128EEES8_NS7_ILi64EEEEEENS_10bfloat16_tEfNS_4arch4Sm80ELb0ELb1ELb1ELb0ELb1ELb0ELb0ELb0ELi2ELi4ELi4ELi4ELb0EEENS1_21CollectiveEpilogueBwdISA_SB_SD_Li256ELb0ELb0ELi2EEENS1_19SingleTileSchedulerILb0ELb0ELb0ELi128EEEEEEEEEvNT_6ParamsE$_ZN4cute3eso3ESOILb1ELb0EJNS_10UnderscoreEiiEEC2ERKS2_RKiS7_)
        /*116fc*/ 	.word	0x00000000


	//----- nvinfo : EIATTR_FRAME_SIZE
	.align		4
.L_11914:
        /*11700*/ 	.byte	0x04, 0x11
        /*11702*/ 	.short	(.L_11916 - .L_11915)
	.align		4
.L_11915:
        /*11704*/ 	.word	index@($_ZN7cutlass13device_kernelIN5flash19enable_sm80_to_sm89INS1_16FlashAttnBwdSm80INS1_25CollectiveMainloopBwdSm80ILi2ELi2EN4cute5tupleIJNS5_1CILi128EEES8_NS7_ILi64EEEEEENS_10bfloat16_tEfNS_4arch4Sm80ELb0ELb1ELb1ELb0ELb1ELb0ELb0ELb0ELi2ELi4ELi4ELi4ELb0EEENS1_21CollectiveEpilogueBwdISA_SB_SD_Li256ELb0ELb0ELi2EEENS1_19SingleTileSchedulerILb0ELb0ELb0ELi128EEEEEEEEEvNT_6ParamsE$_ZN4cute3eso3ESOILb1ELb0EJNS_10UnderscoreEiEEC2ERKS2_RKi)
        /*11708*/ 	.word	0x00000000


	//----- nvinfo : EIATTR_FRAME_SIZE
	.align		4
.L_11916:
        /*1170c*/ 	.byte	0x04, 0x11
        /*1170e*/ 	.short	(.L_11918 - .L_11917)
	.align		4
.L_11917:
        /*11710*/ 	.word	index@($_ZN7cutlass13device_kernelIN5flash19enable_sm80_to_sm89INS1_16FlashAttnBwdSm80INS1_25CollectiveMainloopBwdSm80ILi2ELi2EN4cute5tupleIJNS5_1CILi128EEES8_NS7_ILi64EEEEEENS_10bfloat16_tEfNS_4arch4Sm80ELb0ELb1ELb1ELb0ELb1ELb0ELb0ELb0ELi2ELi4ELi4ELi4ELb0EEENS1_21CollectiveEpilogueBwdISA_SB_SD_Li256ELb0ELb0ELi2EEENS1_19SingleTileSchedulerILb0ELb0ELb0ELi128EEEEEEEEEvNT_6ParamsE$_ZN4cute3eso3ESOILb1ELb0EJNS_10UnderscoreES2_iEEC2ERKS2_S5_RKi)
        /*11714*/ 	.word	0x00000000


	//----- nvinfo : EIATTR_FRAME_SIZE
	.align		4
.L_11918:
        /*11718*/ 	.byte	0x04, 0x11
        /*1171a*/ 	.short	(.L_11920 - .L_11919)
	.align		4
.L_11919:
        /*1171c*/ 	.word	index@($_ZN7cutlass13device_kernelIN5flash19enable_sm80_to_sm89INS1_16FlashAttnBwdSm80INS1_25CollectiveMainloopBwdSm80ILi2ELi2EN4cute5tupleIJNS5_1CILi128EEES8_NS7_ILi64EEEEEENS_10bfloat16_tEfNS_4arch4Sm80ELb0ELb1ELb1ELb0ELb1ELb0ELb0ELb0ELi2ELi4ELi4ELi4ELb0EEENS1_21CollectiveEpilogueBwdISA_SB_SD_Li256ELb0ELb0ELi2EEENS1_19SingleTileSchedulerILb0ELb0ELb0ELi128EEEEEEEEEvNT_6ParamsE$_ZN4cute3eso3ESOILb1ELb0EJNS_10UnderscoreES2_S2_iEEC2ERKS2_S5_S5_RKi)
        /*11720*/ 	.word	0x00000000


	//----- nvinfo : EIATTR_FRAME_SIZE
	.align		4
.L_11920:
        /*11724*/ 	.byte	0x04, 0x11
        /*11726*/ 	.short	(.L_11922 - .L_11921)
	.align		4
.L_11921:
        /*11728*/ 	.word	index@($_ZN7cutlass13device_kernelIN5flash19enable_sm80_to_sm89INS1_16FlashAttnBwdSm80INS1_25CollectiveMainloopBwdSm80ILi2ELi2EN4cute5tupleIJNS5_1CILi128EEES8_NS7_ILi64EEEEEENS_10bfloat16_tEfNS_4arch4Sm80ELb0ELb1ELb1ELb0ELb1ELb0ELb0ELb0ELi2ELi4ELi4ELi4ELb0EEENS1_21CollectiveEpilogueBwdISA_SB_SD_Li256ELb0ELb0ELi2EEENS1_19SingleTileSchedulerILb0ELb0ELb0ELi128EEEEEEEEEvNT_6ParamsE$_ZN4cute3eso3ESOILb0ELb1EJlEEC2ERKl)
        /*1172c*/ 	.word	0x00000000


	//----- nvinfo : EIATTR_FRAME_SIZE
	.align		4
.L_11922:
        /*11730*/ 	.byte	0x04, 0x11
        /*11732*/ 	.short	(.L_11924 - .L_11923)
	.align		4
.L_11923:
        /*11734*/ 	.word	index@($_ZN7cutlass13device_kernelIN5flash19enable_sm80_to_sm89INS1_16FlashAttnBwdSm80INS1_25CollectiveMainloopBwdSm80ILi2ELi2EN4cute5tupleIJNS5_1CILi128EEES8_NS7_ILi64EEEEEENS_10bfloat16_tEfNS_4arch4Sm80ELb0ELb1ELb1ELb0ELb1ELb0ELb0ELb0ELi2ELi4ELi4ELi4ELb0EEENS1_21CollectiveEpilogueBwdISA_SB_SD_Li256ELb0ELb0ELi2EEENS1_19SingleTileSchedulerILb0ELb0ELb0ELi128EEEEEEEEEvNT_6ParamsE$_ZN4cute3eso3ESOILb0ELb1EJiNS_1CILi72EEENS2_ILi512EEEEEC2ERKiRKS3_RKS4_)
        /*11738*/ 	.word	0x00000000


	//----- nvinfo : EIATTR_FRAME_SIZE
	.align		4
.L_11924:
        /*1173c*/ 	.byte	0x04, 0x11
        /*1173e*/ 	.short	(.L_11926 - .L_11925)
	.align		4
.L_11925:
        /*11740*/ 	.word	index@($_ZN7cutlass13device_kernelIN5flash19enable_sm80_to_sm89INS1_16FlashAttnBwdSm80INS1_25CollectiveMainloopBwdSm80ILi2ELi2EN4cute5tupleIJNS5_1CILi128EEES8_NS7_ILi64EEEEEENS_10bfloat16_tEfNS_4arch4Sm80ELb0ELb1ELb1ELb0ELb1ELb0ELb0ELb0ELi2ELi4ELi4ELi4ELb0EEENS1_21CollectiveEpilogueBwdISA_SB_SD_Li256ELb0ELb0ELi2EEENS1_19SingleTileSchedulerILb0ELb0ELb0ELi128EEEEEEEEEvNT_6ParamsE$_ZN4cute3eso3ESOILb0ELb1EJiNS_1CILi512EEEEEC2ERKiRKS3_)
        /*11744*/ 	.word	0x00000000


	//----- nvinfo : EIATTR_FRAME_SIZE
	.align		4
.L_11926:
        /*11748*/ 	.byte	0x04, 0x11
        /*1174a*/ 	.short	(.L_11928 - .L_11927)
	.align		4
.L_11927:
        /*1174c*/ 	.word	index@($_ZN7cutlass13device_kernelIN5flash19enable_sm80_to_sm89INS1_16FlashAttnBwdSm80INS1_25CollectiveMainloopBwdSm80ILi2ELi2EN4cute5tupleIJNS5_1CILi128EEES8_NS7_ILi64EEEEEENS_10bfloat16_tEfNS_4arch4Sm80ELb0ELb1ELb1ELb0ELb1ELb0ELb0ELb0ELi2ELi4ELi4ELi4ELb0EEENS1_21CollectiveEpilogueBwdISA_SB_SD_Li256ELb0ELb0ELi2EEENS1_19SingleTileSchedulerILb0ELb0ELb0ELi128EEEEEEEEEvNT_6ParamsE$_ZN4cute3eso3ESOILb0ELb1EJiNS_1CILi4096EEEEEC2ERKiRKS3_)
        /*11750*/ 	.word	0x00000000


	//----- nvinfo : EIATTR_FRAME_SIZE
	.align		4
.L_11928:
        /*11754*/ 	.byte	0x04, 0x11
        /*11756*/ 	.short	(.L_11930 - .L_11929)
	.align		4
.L_11929:
        /*11758*/ 	.word	index@($_ZN7cutlass13device_kernelIN5flash19enable_sm80_to_sm89INS1_16FlashAttnBwdSm80INS1_25CollectiveMainloopBwdSm80ILi2ELi2EN4cute5tupleIJNS5_1CILi128EEES8_NS7_ILi64EEEEEENS_10bfloat16_tEfNS_4arch4Sm80ELb0ELb1ELb1ELb0ELb1ELb0ELb0ELb0ELi2ELi4ELi4ELi4ELb0EEENS1_21CollectiveEpilogueBwdISA_SB_SD_Li256ELb0ELb0ELi2EEENS1_19SingleTileSchedulerILb0ELb0ELb0ELi128EEEEEEEEEvNT_6ParamsE$_ZN4cute3eso3ESOILb0ELb1EJiNS_1CILi144EEENS2_ILi512EEEEEC2ERKiRKS3_RKS4_)
        /*1175c*/ 	.word	0x00000000


	//----- nvinfo : EIATTR_FRAME_SIZE
	.align		4
.L_11930:
        /*11760*/ 	.byte	0x04, 0x11
        /*11762*/ 	.short	(.L_11932 - .L_11931)
	.align		4
.L_11931:
        /*11764*/ 	.word	index@($_ZN7cutlass13device_kernelIN5flash19enable_sm80_to_sm89INS1_16FlashAttnBwdSm80INS1_25CollectiveMainloopBwdSm80ILi2ELi2EN4cute5tupleIJNS5_1CILi128EEES8_NS7_ILi64EEEEEENS_10bfloat16_tEfNS_4arch4Sm80ELb0ELb1ELb1ELb0ELb1ELb0ELb0ELb0ELi2ELi4ELi4ELi4ELb0EEENS1_21CollectiveEpilogueBwdISA_SB_SD_Li256ELb0ELb0ELi2EEENS1_19SingleTileSchedulerILb0ELb0ELb0ELi128EEEEEEEEEvNT_6ParamsE$_ZN4cute3eso3ESOILb0ELb1EJiNS_1CILi144EEENS2_ILi288EEEEEC2ERKiRKS3_RKS4_)
        /*11768*/ 	.word	0x00000000


	//----- nvinfo : EIATTR_FRAME_SIZE
	.align		4
.L_11932:
        /*1176c*/ 	.byte	0x04, 0x11
        /*1176e*/ 	.short	(.L_11934 - .L_11933)
	.align		4
.L_11933:
        /*11770*/ 	.word	index@($_ZN7cutlass13device_kernelIN5flash19enable_sm80_to_sm89INS1_16FlashAttnBwdSm80INS1_25CollectiveMainloopBwdSm80ILi2ELi2EN4cute5tupleIJNS5_1CILi128EEES8_NS7_ILi64EEEEEENS_10bfloat16_tEfNS_4arch4Sm80ELb0ELb1ELb1ELb0ELb1ELb0ELb0ELb0ELi2ELi4ELi4ELi4ELb0EEENS1_21CollectiveEpilogueBwdISA_SB_SD_Li256ELb0ELb0ELi2EEENS1_19SingleTileSchedulerILb0ELb0ELb0ELi128EEEEEEEEEvNT_6ParamsE$_ZN4cute3eso3ESOILb0ELb1EJiNS_1CILi0EEEEEC2ERKiRKS3_)
        /*11774*/ 	.word	0x00000000


	//----- nvinfo : EIATTR_FRAME_SIZE
	.align		4
.L_11934:
        /*11778*/ 	.byte	0x04, 0x11
        /*1177a*/ 	.short	(.L_11936 - .L_11935)
	.align		4
.L_11935:
        /*1177c*/ 	.word	index@($_ZN7cutlass13device_kernelIN5flash19enable_sm80_to_sm89INS1_16FlashAttnBwdSm80INS1_25CollectiveMainloopBwdSm80ILi2ELi2EN4cute5tupleIJNS5_1CILi128EEES8_NS7_ILi64EEEEEENS_10bfloat16_tEfNS_4arch4Sm80ELb0ELb1ELb1ELb0ELb1ELb0ELb0ELb0ELi2ELi4ELi4ELi4ELb0EEENS1_21CollectiveEpilogueBwdISA_SB_SD_Li256ELb0ELb0ELi2EEENS1_19SingleTileSchedulerILb0ELb0ELb0ELi128EEEEEEEEEvNT_6ParamsE$_ZN4cute3eso3ESOILb0ELb1EJiEEC2ERKi)
        /*11780*/ 	.word	0x00000000


	//----- nvinfo : EIATTR_FRAME_SIZE
	.align		4
.L_11936:
        /*11784*/ 	.byte	0x04, 0x11
        /*11786*/ 	.short	(.L_11938 - .L_11937)
	.align		4
.L_11937:
        /*11788*/ 	.word	index@($_ZN7cutlass13device_kernelIN5flash19enable_sm80_to_sm89INS1_16FlashAttnBwdSm80INS1_25CollectiveMainloopBwdSm80ILi2ELi2EN4cute5tupleIJNS5_1CILi128EEES8_NS7_ILi64EEEEEENS_10bfloat16_tEfNS_4arch4Sm80ELb0ELb1ELb1ELb0ELb1ELb0ELb0ELb0ELi2ELi4ELi4ELi4ELb0EEENS1_21CollectiveEpilogueBwdISA_SB_SD_Li256ELb0ELb0ELi2EEENS1_19SingleTileSchedulerILb0ELb0ELb0ELi128EEEEEEEEEvNT_6ParamsE$_ZN4cute3eso3ESOILb0ELb1EJNS_6LayoutINS_5tupleIJNS3_IJNS_1CILi8EEENS4_ILi1EEEEEENS4_ILi2EEEEEENS3_IJNS3_IJS6_NS4_ILi0EEEEEEiEEEEESA_EEC2ERKSD_RKSA_)
        /*1178c*/ 	.word	0x00000000


	//----- nvinfo : EIATTR_FRAME_SIZE
	.align		4
.L_11938:
        /*11790*/ 	.byte	0x04, 0x11
        /*11792*/ 	.short	(.L_11940 - .L_11939)
	.align		4
.L_11939:
        /*11794*/ 	.word	index@($_ZN7cutlass13device_kernelIN5flash19enable_sm80_to_sm89INS1_16FlashAttnBwdSm80INS1_25CollectiveMainloopBwdSm80ILi2ELi2EN4cute5tupleIJNS5_1CILi128EEES8_NS7_ILi64EEEEEENS_10bfloat16_tEfNS_4arch4Sm80ELb0ELb1ELb1ELb0ELb1ELb0ELb0ELb0ELi2ELi4ELi4ELi4ELb0EEENS1_21CollectiveEpilogueBwdISA_SB_SD_Li256ELb0ELb0ELi2EEENS1_19SingleTileSchedulerILb0ELb0ELb0ELi128EEEEEEEEEvNT_6ParamsE$_ZN4cute3eso3ESOILb0ELb1EJNS_5tupleIJiiEEENS_1CILi8192EEEEEC2ERKS3_RKS5_)
        /*11798*/ 	.word	0x00000000


	//----- nvinfo : EIATTR_FRAME_SIZE
	.align		4
.L_11940:
        /*1179c*/ 	.byte	0x04, 0x11
        /*1179e*/ 	.short	(.L_11942 - .L_11941)
	.align		4
.L_11941:
        /*117a0*/ 	.word	index@($_ZN7cutlass13device_kernelIN5flash19enable_sm80_to_sm89INS1_16FlashAttnBwdSm80INS1_25CollectiveMainloopBwdSm80ILi2ELi2EN4cute5tupleIJNS5_1CILi128EEES8_NS7_ILi64EEEEEENS_10bfloat16_tEfNS_4arch4Sm80ELb0ELb1ELb1ELb0ELb1ELb0ELb0ELb0ELi2ELi4ELi4ELi4ELb0EEENS1_21CollectiveEpilogueBwdISA_SB_SD_Li256ELb0ELb0ELi2EEENS1_19SingleTileSchedulerILb0ELb0ELb0ELi128EEEEEEEEEvNT_6ParamsE$_ZN4cute3eso3ESOILb0ELb1EJNS_5tupleIJiiEEENS_1CILi1024EEEEEC2ERKS3_RKS5_)
        /*117a4*/ 	.word	0x00000000


	//----- nvinfo : EIATTR_FRAME_SIZE
	.align		4
.L_11942:
        /*117a8*/ 	.byte	0x04, 0x11
        /*117aa*/ 	.short	(.L_11944 - .L_11943)
	.align		4
.L_11943:
        /*117ac*/ 	.word	index@($_ZN7cutlass13device_kernelIN5flash19enable_sm80_to_sm89INS1_16FlashAttnBwdSm80INS1_25CollectiveMainloopBwdSm80ILi2ELi2EN4cute5tupleIJNS5_1CILi128EEES8_NS7_ILi64EEEEEENS_10bfloat16_tEfNS_4arch4Sm80ELb0ELb1ELb1ELb0ELb1ELb0ELb0ELb0ELi2ELi4ELi4ELi4ELb0EEENS1_21CollectiveEpilogueBwdISA_SB_SD_Li256ELb0ELb0ELi2EEENS1_19SingleTileSchedulerILb0ELb0ELb0ELi128EEEEEEEEEvNT_6ParamsE$_ZN4cute3eso3ESOILb0ELb1EJNS_5tupleIJiiEEEEEC2ERKS3_)
        /*117b0*/ 	.word	0x00000000


	//----- nvinfo : EIATTR_FRAME_SIZE
	.align		4
.L_11944:
        /*117b4*/ 	.byte	0x04, 0x11
        /*117b6*/ 	.short	(.L_11946 - .L_11945)
	.align		4
.L_11945:
        /*117b8*/ 	.word	index@($_ZN7cutlass13device_kernelIN5flash19enable_sm80_to_sm89INS1_16FlashAttnBwdSm80INS1_25CollectiveMainloopBwdSm80ILi2ELi2EN4cute5tupleIJNS5_1CILi128EEES8_NS7_ILi64EEEEEENS_10bfloat16_tEfNS_4arch4Sm80ELb0ELb1ELb1ELb0ELb1ELb0ELb0ELb0ELi2ELi4ELi4ELi4ELb0EEENS1_21CollectiveEpilogueBwdISA_SB_SD_Li256ELb0ELb0ELi2EEENS1_19SingleTileSchedulerILb0ELb0ELb0ELi128EEEEEEEEEvNT_6ParamsE$_ZN4cute3eso3ESOILb0ELb1EJNS_5tupleIJiNS2_IJiiEEEEEENS2_IJNS_10UnderscoreENS2_IJS5_S5_EEEEEEEEC2ERKS4_RKS7_)
        /*117bc*/ 	.word	0x00000000


	//----- nvinfo : EIATTR_FRAME_SIZE
	.align		4
.L_11946:
        /*117c0*/ 	.byte	0x04, 0x11
        /*117c2*/ 	.short	(.L_11948 - .L_11947)
	.align		4
.L_11947:
        /*117c4*/ 	.word	index@($_ZN7cutlass13device_kernelIN5flash19enable_sm80_to_sm89INS1_16FlashAttnBwdSm80INS1_25CollectiveMainloopBwdSm80ILi2ELi2EN4cute5tupleIJNS5_1CILi128EEES8_NS7_ILi64EEEEEENS_10bfloat16_tEfNS_4arch4Sm80ELb0ELb1ELb1ELb0ELb1ELb0ELb0ELb0ELi2ELi4ELi4ELi4ELb0EEENS1_21CollectiveEpilogueBwdISA_SB_SD_Li256ELb0ELb0ELi2EEENS1_19SingleTileSchedulerILb0ELb0ELb0ELi128EEEEEEEEEvNT_6ParamsE$_ZN4cute3eso3ESOILb0ELb1EJNS_5tupleIJiNS2_IJiNS_1CILi0EEEEEEEEENS2_IJNS_10UnderscoreENS2_IJS7_S7_EEEEEEEEC2ERKS6_RKS9_)
        /*117c8*/ 	.word	0x00000000


	//----- nvinfo : EIATTR_FRAME_SIZE
	.align		4
.L_11948:
        /*117cc*/ 	.byte	0x04, 0x11
        /*117ce*/ 	.short	(.L_11950 - .L_11949)
	.align		4
.L_11949:
        /*117d0*/ 	.word	index@($_ZN7cutlass13device_kernelIN5flash19enable_sm80_to_sm89INS1_16FlashAttnBwdSm80INS1_25CollectiveMainloopBwdSm80ILi2ELi2EN4cute5tupleIJNS5_1CILi128EEES8_NS7_ILi64EEEEEENS_10bfloat16_tEfNS_4arch4Sm80ELb0ELb1ELb1ELb0ELb1ELb0ELb0ELb0ELi2ELi4ELi4ELi4ELb0EEENS1_21CollectiveEpilogueBwdISA_SB_SD_Li256ELb0ELb0ELi2EEENS1_19SingleTileSchedulerILb0ELb0ELb0ELi128EEEEEEEEEvNT_6ParamsE$_ZN4cute3eso3ESOILb0ELb0EJiiiNS_1CILi72EEENS2_ILi512EEEEEC2ERKiS7_S7_RKS3_RKS4_)
        /*117d4*/ 	.word	0x00000000


	//----- nvinfo : EIATTR_FRAME_SIZE
	.align		4
.L_11950:
        /*117d8*/ 	.byte	0x04, 0x11
        /*117da*/ 	.short	(.L_11952 - .L_11951)
	.align		4
.L_11951:
        /*117dc*/ 	.word	index@($_ZN7cutlass13device_kernelIN5flash19enable_sm80_to_sm89INS1_16FlashAttnBwdSm80INS1_25CollectiveMainloopBwdSm80ILi2ELi2EN4cute5tupleIJNS5_1CILi128EEES8_NS7_ILi64EEEEEENS_10bfloat16_tEfNS_4arch4Sm80ELb0ELb1ELb1ELb0ELb1ELb0ELb0ELb0ELi2ELi4ELi4ELi4ELb0EEENS1_21CollectiveEpilogueBwdISA_SB_SD_Li256ELb0ELb0ELi2EEENS1_19SingleTileSchedulerILb0ELb0ELb0ELi128EEEEEEEEEvNT_6ParamsE$_ZN4cute3eso3ESOILb0ELb0EJiiiNS_1CILi144EEENS2_ILi512EEEEEC2ERKiS7_S7_RKS3_RKS4_)
        /*117e0*/ 	.word	0x00000000


	//----- nvinfo : EIATTR_FRAME_SIZE
	.align		4
.L_11952:
        /*117e4*/ 	.byte	0x04, 0x11
        /*117e6*/ 	.short	(.L_11954 - .L_11953)
	.align		4
.L_11953:
        /*117e8*/ 	.word	index@($_ZN7cutlass13device_kernelIN5flash19enable_sm80_to_sm89INS1_16FlashAttnBwdSm80INS1_25CollectiveMainloopBwdSm80ILi2ELi2EN4cute5tupleIJNS5_1CILi128EEES8_NS7_ILi64EEEEEENS_10bfloat16_tEfNS_4arch4Sm80ELb0ELb1ELb1ELb0ELb1ELb0ELb0ELb0ELi2ELi4ELi4ELi4ELb0EEENS1_21CollectiveEpilogueBwdISA_SB_SD_Li256ELb0ELb0ELi2EEENS1_19SingleTileSchedulerILb0ELb0ELb0ELi128EEEEEEEEEvNT_6ParamsE$_ZN4cute3eso3ESOILb0ELb0EJiiiNS_1CILi0EEEEEC2ERKiS6_S6_RKS3_)
        /*117ec*/ 	.word	0x00000000


	//----- nvinfo : EIATTR_FRAME_SIZE
	.align		4
.L_11954:
        /*117f0*/ 	.byte	0x04, 0x11
        /*117f2*/ 	.short	(.L_11956 - .L_11955)
	.align		4
.L_11955:
        /*117f4*/ 	.word	index@($_ZN7cutlass13device_kernelIN5flash19enable_sm80_to_sm89INS1_16FlashAttnBwdSm80INS1_25CollectiveMainloopBwdSm80ILi2ELi2EN4cute5tupleIJNS5_1CILi128EEES8_NS7_ILi64EEEEEENS_10bfloat16_tEfNS_4arch4Sm80ELb0ELb1ELb1ELb0ELb1ELb0ELb0ELb0ELi2ELi4ELi4ELi4ELb0EEENS1_21CollectiveEpilogueBwdISA_SB_SD_Li256ELb0ELb0ELi2EEENS1_19SingleTileSchedulerILb0ELb0ELb0ELi128EEEEEEEEEvNT_6ParamsE$_ZN4cute3eso3ESOILb0ELb0EJiiiEEC2ERKiS4_S4_)
        /*117f8*/ 	.word	0x00000000


	//----- nvinfo : EIATTR_FRAME_SIZE
	.align		4
.L_11956:
        /*117fc*/ 	.byte	0x04, 0x11
        /*117fe*/ 	.short	(.L_11958 - .L_11957)
	.align		4
.L_11957:
        /*11800*/ 	.word	index@($_ZN7cutlass13device_kernelIN5flash19enable_sm80_to_sm89INS1_16FlashAttnBwdSm80INS1_25CollectiveMainloopBwdSm80ILi2ELi2EN4cute5tupleIJNS5_1CILi128EEES8_NS7_ILi64EEEEEENS_10bfloat16_tEfNS_4arch4Sm80ELb0ELb1ELb1ELb0ELb1ELb0ELb0ELb0ELi2ELi4ELi4ELi4ELb0EEENS1_21CollectiveEpilogueBwdISA_SB_SD_Li256ELb0ELb0ELi2EEENS1_19SingleTileSchedulerILb0ELb0ELb0ELi128EEEEEEEEEvNT_6ParamsE$_ZN4cute3eso3ESOILb0ELb0EJiiNS_1CILi8192EEEEEC2ERKiS6_RKS3_)
        /*11804*/ 	.word	0x00000000


	//----- nvinfo : EIATTR_FRAME_SIZE
	.align		4
.L_11958:
        /*11808*/ 	.byte	0x04, 0x11
        /*1180a*/ 	.short	(.L_11960 - .L_11959)
	.align		4
.L_11959:
        /*1180c*/ 	.word	index@($_ZN7cutlass13device_kernelIN5flash19enable_sm80_to_sm89INS1_16FlashAttnBwdSm80INS1_25CollectiveMainloopBwdSm80ILi2ELi2EN4cute5tupleIJNS5_1CILi128EEES8_NS7_ILi64EEEEEENS_10bfloat16_tEfNS_4arch4Sm80ELb0ELb1ELb1ELb0ELb1ELb0ELb0ELb0ELi2ELi4ELi4ELi4ELb0EEENS1_21CollectiveEpilogueBwdISA_SB_SD_Li256ELb0ELb0ELi2EEENS1_19SingleTileSchedulerILb0ELb0ELb0ELi128EEEEEEEEEvNT_6ParamsE$_ZN4cute3eso3ESOILb0ELb0EJiiNS_1CILi72EEENS2_ILi512EEEEEC2ERKiS7_RKS3_RKS4_)
        /*11810*/ 	.word	0x00000000


	//----- nvinfo : EIATTR_FRAME_SIZE
	.align		4
.L_11960:
        /*11814*/ 	.byte	0x04, 0x11
        /*11816*/ 	.short	(.L_11962 - .L_11961)
	.align		4
.L_11961:
        /*11818*/ 	.word	index@($_ZN7cutlass13device_kernelIN5flash19enable_sm80_to_sm89INS1_16FlashAttnBwdSm80INS1_25CollectiveMainloopBwdSm80ILi2ELi2EN4cute5tupleIJNS5_1CILi128EEES8_NS7_ILi64EEEEEENS_10bfloat16_tEfNS_4arch4Sm80ELb0ELb1ELb1ELb0ELb1ELb0ELb0ELb0ELi2ELi4ELi4ELi4ELb0EEENS1_21CollectiveEpilogueBwdISA_SB_SD_Li256ELb0ELb0ELi2EEENS1_19SingleTileSchedulerILb0ELb0ELb0ELi128EEEEEEEEEvNT_6ParamsE$_ZN4cute3eso3ESOILb0ELb0EJiiNS_1CILi144EEENS2_ILi512EEEEEC2ERKiS7_RKS3_RKS4_)
        /*1181c*/ 	.word	0x00000000


	//----- nvinfo : EIATTR_FRAME_SIZE
	.align		4
.L_11962:
        /*11820*/ 	.byte	0x04, 0x11
        /*11822*/ 	.short	(.L_11964 - .L_11963)
	.align		4
.L_11963:
        /*11824*/ 	.word	index@($_ZN7cutlass13device_kernelIN5flash19enable_sm80_to_sm89INS1_16FlashAttnBwdSm80INS1_25CollectiveMainloopBwdSm80ILi2ELi2EN4cute5tupleIJNS5_1CILi128EEES8_NS7_ILi64EEEEEENS_10bfloat16_tEfNS_4arch4Sm80ELb0ELb1ELb1ELb0ELb1ELb0ELb0ELb0ELi2ELi4ELi4ELi4ELb0EEENS1_21CollectiveEpilogueBwdISA_SB_SD_Li256ELb0ELb0ELi2EEENS1_19SingleTileSchedulerILb0ELb0ELb0ELi128EEEEEEEEEvNT_6ParamsE$_ZN4cute3eso3ESOILb0ELb0EJiiNS_1CILi1024EEEEEC2ERKiS6_RKS3_)
        /*11828*/ 	.word	0x00000000


	//----- nvinfo : EIATTR_FRAME_SIZE
	.align		4
.L_11964:
        /*1182c*/ 	.byte	0x04, 0x11
        /*1182e*/ 	.short	(.L_11966 - .L_11965)
	.align		4
.L_11965:
        /*11830*/ 	.word	index@($_ZN7cutlass13device_kernelIN5flash19enable_sm80_to_sm89INS1_16FlashAttnBwdSm80INS1_25CollectiveMainloopBwdSm80ILi2ELi2EN4cute5tupleIJNS5_1CILi128EEES8_NS7_ILi64EEEEEENS_10bfloat16_tEfNS_4arch4Sm80ELb0ELb1ELb1ELb0ELb1ELb0ELb0ELb0ELi2ELi4ELi4ELi4ELb0EEENS1_21CollectiveEpilogueBwdISA_SB_SD_Li256ELb0ELb0ELi2EEENS1_19SingleTileSchedulerILb0ELb0ELb0ELi128EEEEEEEEEvNT_6ParamsE$_ZN4cute3eso3ESOILb0ELb0EJiiNS_1CILi0EEEEEC2ERKiS6_RKS3_)
        /*11834*/ 	.word	0x00000000


	//----- nvinfo : EIATTR_FRAME_SIZE
	.align		4
.L_11966:
        /*11838*/ 	.byte	0x04, 0x11
        /*1183a*/ 	.short	(.L_11968 - .L_11967)
	.align		4
.L_11967:
        /*1183c*/ 	.word	index@($_ZN7cutlass13device_kernelIN5flash19enable_sm80_to_sm89INS1_16FlashAttnBwdSm80INS1_25CollectiveMainloopBwdSm80ILi2ELi2EN4cute5tupleIJNS5_1CILi128EEES8_NS7_ILi64EEEEEENS_10bfloat16_tEfNS_4arch4Sm80ELb0ELb1ELb1ELb0ELb1ELb0ELb0ELb0ELi2ELi4ELi4ELi4ELb0EEENS1_21CollectiveEpilogueBwdISA_SB_SD_Li256ELb0ELb0ELi2EEENS1_19SingleTileSchedulerILb0ELb0ELb0ELi128EEEEEEEEEvNT_6ParamsE$_ZN4cute3eso3ESOILb0ELb0EJiiEEC2ERKiS4_)
        /*11840*/ 	.word	0x00000000


	//----- nvinfo : EIATTR_FRAME_SIZE
	.align		4
.L_11968:
        /*11844*/ 	.byte	0x04, 0x11
        /*11846*/ 	.short	(.L_11970 - .L_11969)
	.align		4
.L_11969:
        /*11848*/ 	.word	index@($_ZN7cutlass13device_kernelIN5flash19enable_sm80_to_sm89INS1_16FlashAttnBwdSm80INS1_25CollectiveMainloopBwdSm80ILi2ELi2EN4cute5tupleIJNS5_1CILi128EEES8_NS7_ILi64EEEEEENS_10bfloat16_tEfNS_4arch4Sm80ELb0ELb1ELb1ELb0ELb1ELb0ELb0ELb0ELi2ELi4ELi4ELi4ELb0EEENS1_21CollectiveEpilogueBwdISA_SB_SD_Li256ELb0ELb0ELi2EEENS1_19SingleTileSchedulerILb0ELb0ELb0ELi128EEEEEEEEEvNT_6ParamsE$_ZN4cute3eso3ESOILb0ELb0EJiNS_5tupleIJiiEEEEEC2ERKiRKS3_)
        /*1184c*/ 	.word	0x00000000


	//----- nvinfo : EIATTR_FRAME_SIZE
	.align		4
.L_11970:
        /*11850*/ 	.byte	0x04, 0x11
        /*11852*/ 	.short	(.L_11972 - .L_11971)
	.align		4
.L_11971:
        /*11854*/ 	.word	index@($_ZN7cutlass13device_kernelIN5flash19enable_sm80_to_sm89INS1_16FlashAttnBwdSm80INS1_25CollectiveMainloopBwdSm80ILi2ELi2EN4cute5tupleIJNS5_1CILi128EEES8_NS7_ILi64EEEEEENS_10bfloat16_tEfNS_4arch4Sm80ELb0ELb1ELb1ELb0ELb1ELb0ELb0ELb0ELi2ELi4ELi4ELi4ELb0EEENS1_21CollectiveEpilogueBwdISA_SB_SD_Li256ELb0ELb0ELi2EEENS1_19SingleTileSchedulerILb0ELb0ELb0ELi128EEEEEEEEEvNT_6ParamsE$_ZN4cute3eso3ESOILb0ELb0EJiNS_5tupleIJiNS_1CILi0EEEEEEEEC2ERKiRKS5_)
        /*11858*/ 	.word	0x00000000


	//----- nvinfo : EIATTR_FRAME_SIZE
	.align		4
.L_11972:
        /*1185c*/ 	.byte	0x04, 0x11
        /*1185e*/ 	.short	(.L_11974 - .L_11973)
	.align		4
.L_11973:
        /*11860*/ 	.word	index@($_ZN7cutlass13device_kernelIN5flash19enable_sm80_to_sm89INS1_16FlashAttnBwdSm80INS1_25CollectiveMainloopBwdSm80ILi2ELi2EN4cute5tupleIJNS5_1CILi128EEES8_NS7_ILi64EEEEEENS_10bfloat16_tEfNS_4arch4Sm80ELb0ELb1ELb1ELb0ELb1ELb0ELb0ELb0ELi2ELi4ELi4ELi4ELb0EEENS1_21CollectiveEpilogueBwdISA_SB_SD_Li256ELb0ELb0ELi2EEENS1_19SingleTileSchedulerILb0ELb0ELb0ELi128EEEEEEEEEvNT_6ParamsE$_ZN4cute3eso3ESOILb0ELb0EJNS_6LayoutINS_5tupleIJNS3_IJNS_1CILi8EEENS4_ILi1EEEEEENS4_ILi4EEES6_EEENS3_IJNS3_IJS6_NS4_ILi0EEEEEElSA_EEEEElEEC2ERKSD_RKl)
        /*11864*/ 	.word	0x00000000


	//----- nvinfo : EIATTR_FRAME_SIZE
	.align		4
.L_11974:
        /*11868*/ 	.byte	0x04, 0x11
        /*1186a*/ 	.short	(.L_11976 - .L_11975)
	.align		4
.L_11975:
        /*1186c*/ 	.word	index@($_ZN7cutlass13device_kernelIN5flash19enable_sm80_to_sm89INS1_16FlashAttnBwdSm80INS1_25CollectiveMainloopBwdSm80ILi2ELi2EN4cute5tupleIJNS5_1CILi128EEES8_NS7_ILi64EEEEEENS_10bfloat16_tEfNS_4arch4Sm80ELb0ELb1ELb1ELb0ELb1ELb0ELb0ELb0ELi2ELi4ELi4ELi4ELb0EEENS1_21CollectiveEpilogueBwdISA_SB_SD_Li256ELb0ELb0ELi2EEENS1_19SingleTileSchedulerILb0ELb0ELb0ELi128EEEEEEEEEvNT_6ParamsE$_ZN4cute3eso3ESOILb0ELb0EJNS_6LayoutINS_5tupleIJNS3_IJNS_1CILi8EEENS4_ILi1EEEEEENS4_ILi4EEES6_EEENS3_IJNS3_IJS6_NS4_ILi0EEEEEElSA_EEEEENS_10ViewEngineINS_8gmem_ptrIPKN7cutlass10bfloat16_tEEEEEEEC2ERKSD_RKSL_)
        /*11870*/ 	.word	0x00000000


	//----- nvinfo : EIATTR_FRAME_SIZE
	.align		4
.L_11976:
        /*11874*/ 	.byte	0x04, 0x11
        /*11876*/ 	.short	(.L_11978 - .L_11977)
	.align		4
.L_11977:
        /*11878*/ 	.word	index@($_ZN7cutlass13device_kernelIN5flash19enable_sm80_to_sm89INS1_16FlashAttnBwdSm80INS1_25CollectiveMainloopBwdSm80ILi2ELi2EN4cute5tupleIJNS5_1CILi128EEES8_NS7_ILi64EEEEEENS_10bfloat16_tEfNS_4arch4Sm80ELb0ELb1ELb1ELb0ELb1ELb0ELb0ELb0ELi2ELi4ELi4ELi4ELb0EEENS1_21CollectiveEpilogueBwdISA_SB_SD_Li256ELb0ELb0ELi2EEENS1_19SingleTileSchedulerILb0ELb0ELb0ELi128EEEEEEEEEvNT_6ParamsE$_ZN4cute3eso3ESOILb0ELb0EJNS_6LayoutINS_5tupleIJNS3_IJNS_1CILi8EEENS4_ILi1EEEEEENS4_ILi2EEES5_EEENS3_IJNS3_IJS6_NS4_ILi0EEEEEEiNS4_ILi1024EEEEEEEEiEEC2ERKSE_RKi)
        /*1187c*/ 	.word	0x00000000


	//----- nvinfo : EIATTR_FRAME_SIZE
	.align		4
.L_11978:
        /*11880*/ 	.byte	0x04, 0x11
        /*11882*/ 	.short	(.L_11980 - .L_11979)
	.align		4
.L_11979:
        /*11884*/ 	.word	index@($_ZN7cutlass13device_kernelIN5flash19enable_sm80_to_sm89INS1_16FlashAttnBwdSm80INS1_25CollectiveMainloopBwdSm80ILi2ELi2EN4cute5tupleIJNS5_1CILi128EEES8_NS7_ILi64EEEEEENS_10bfloat16_tEfNS_4arch4Sm80ELb0ELb1ELb1ELb0ELb1ELb0ELb0ELb0ELi2ELi4ELi4ELi4ELb0EEENS1_21CollectiveEpilogueBwdISA_SB_SD_Li256ELb0ELb0ELi2EEENS1_19SingleTileSchedulerILb0ELb0ELb0ELi128EEEEEEEEEvNT_6ParamsE$_ZN4cute3eso3ESOILb0ELb0EJNS_6LayoutINS_5tupleIJNS3_IJNS_1CILi8EEENS4_ILi1EEEEEENS4_ILi2EEES5_EEENS3_IJNS3_IJS6_NS4_ILi0EEEEEEiNS4_ILi1024EEEEEEEENS_10ViewEngineINS_8smem_ptrIPN7cutlass10bfloat16_tEEEEEEEC2ERKSE_RKSL_)
        /*11888*/ 	.word	0x00000000


	//----- nvinfo : EIATTR_FRAME_SIZE
	.align		4
.L_11980:
        /*1188c*/ 	.byte	0x04, 0x11
        /*1188e*/ 	.short	(.L_11982 - .L_11981)
	.align		4
.L_11981:
        /*11890*/ 	.word	index@($_ZN7cutlass13device_kernelIN5flash19enable_sm80_to_sm89INS1_16FlashAttnBwdSm80INS1_25CollectiveMainloopBwdSm80ILi2ELi2EN4cute5tupleIJNS5_1CILi128EEES8_NS7_ILi64EEEEEENS_10bfloat16_tEfNS_4arch4Sm80ELb0ELb1ELb1ELb0ELb1ELb0ELb0ELb0ELi2ELi4ELi4ELi4ELb0EEENS1_21CollectiveEpilogueBwdISA_SB_SD_Li256ELb0ELb0ELi2EEENS1_19SingleTileSchedulerILb0ELb0ELb0ELi128EEEEEEEEEvNT_6ParamsE$_ZN4cute3eso3ESOILb0ELb0EJNS_6LayoutINS_5tupleIJNS3_IJNS_1CILi8EEENS4_ILi1EEEEEENS4_ILi2EEENS3_IJS8_S8_EEEEEENS3_IJNS3_IJS6_NS4_ILi0EEEEEENS4_ILi4096EEENS3_IJiiEEEEEEEEiEEC2ERKSG_RKi)
        /*11894*/ 	.word	0x00000000


	//----- nvinfo : EIATTR_FRAME_SIZE
	.align		4
.L_11982:
        /*11898*/ 	.byte	0x04, 0x11
        /*1189a*/ 	.short	(.L_11984 - .L_11983)
	.align		4
.L_11983:
        /*1189c*/ 	.word	index@($_ZN7cutlass13device_kernelIN5flash19enable_sm80_to_sm89INS1_16FlashAttnBwdSm80INS1_25CollectiveMainloopBwdSm80ILi2ELi2EN4cute5tupleIJNS5_1CILi128EEES8_NS7_ILi64EEEEEENS_10bfloat16_tEfNS_4arch4Sm80ELb0ELb1ELb1ELb0ELb1ELb0ELb0ELb0ELi2ELi4ELi4ELi4ELb0EEENS1_21CollectiveEpilogueBwdISA_SB_SD_Li256ELb0ELb0ELi2EEENS1_19SingleTileSchedulerILb0ELb0ELb0ELi128EEEEEEEEEvNT_6ParamsE$_ZN4cute3eso3ESOILb0ELb0EJNS_6LayoutINS_5tupleIJNS3_IJNS_1CILi8EEENS4_ILi1EEEEEENS4_ILi2EEENS3_IJS8_S8_EEEEEENS3_IJNS3_IJS6_NS4_ILi0EEEEEENS4_ILi4096EEENS3_IJiiEEEEEEEENS_10ViewEngineINS_8smem_ptrIPN7cutlass10bfloat16_tEEEEEEEC2ERKSG_RKSN_)
        /*118a0*/ 	.word	0x00000000


	//----- nvinfo : EIATTR_FRAME_SIZE
	.align		4
.L_11984:
        /*118a4*/ 	.byte	0x04, 0x11
        /*118a6*/ 	.short	(.L_11986 - .L_11985)
	.align		4
.L_11985:
        /*118a8*/ 	.word	index@($_ZN7cutlass13device_kernelIN5flash19enable_sm80_to_sm89INS1_16FlashAttnBwdSm80INS1_25CollectiveMainloopBwdSm80ILi2ELi2EN4cute5tupleIJNS5_1CILi128EEES8_NS7_ILi64EEEEEENS_10bfloat16_tEfNS_4arch4Sm80ELb0ELb1ELb1ELb0ELb1ELb0ELb0ELb0ELi2ELi4ELi4ELi4ELb0EEENS1_21CollectiveEpilogueBwdISA_SB_SD_Li256ELb0ELb0ELi2EEENS1_19SingleTileSchedulerILb0ELb0ELb0ELi128EEEEEEEEEvNT_6ParamsE$_ZN4cute3eso3ESOILb0ELb0EJNS_6LayoutINS_5tupleIJNS3_IJNS_1CILi8EEENS4_ILi1EEEEEENS4_ILi2EEEEEENS3_IJNS3_IJS6_NS4_ILi0EEEEEEiEEEEEiEEC2ERKSD_RKi)
        /*118ac*/ 	.word	0x00000000


	//----- nvinfo : EIATTR_FRAME_SIZE
	.align		4
.L_11986:
        /*118b0*/ 	.byte	0x04, 0x11
        /*118b2*/ 	.short	(.L_11988 - .L_11987)
	.align		4
.L_11987:
        /*118b4*/ 	.word	index@($_ZN7cutlass13device_kernelIN5flash19enable_sm80_to_sm89INS1_16FlashAttnBwdSm80INS1_25CollectiveMainloopBwdSm80ILi2ELi2EN4cute5tupleIJNS5_1CILi128EEES8_NS7_ILi64EEEEEENS_10bfloat16_tEfNS_4arch4Sm80ELb0ELb1ELb1ELb0ELb1ELb0ELb0ELb0ELi2ELi4ELi4ELi4ELb0EEENS1_21CollectiveEpilogueBwdISA_SB_SD_Li256ELb0ELb0ELi2EEENS1_19SingleTileSchedulerILb0ELb0ELb0ELi128EEEEEEEEEvNT_6ParamsE$_ZN4cute3eso3ESOILb0ELb0EJNS_6LayoutINS_5tupleIJNS3_IJNS_1CILi8EEENS4_ILi1EEEEEENS4_ILi2EEEEEENS3_IJNS3_IJS6_NS4_ILi0EEEEEEiEEEEENS_10ViewEngineINS_8smem_ptrIPN7cutlass10bfloat16_tEEEEEEEC2ERKSD_RKSK_)
        /*118b8*/ 	.word	0x00000000


	//----- nvinfo : EIATTR_FRAME_SIZE
	.align		4
.L_11988:
        /*118bc*/ 	.byte	0x04, 0x11
        /*118be*/ 	.short	(.L_11990 - .L_11989)
	.align		4
.L_11989:
        /*118c0*/ 	.word	index@($_ZN7cutlass13device_kernelIN5flash19enable_sm80_to_sm89INS1_16FlashAttnBwdSm80INS1_25CollectiveMainloopBwdSm80ILi2ELi2EN4cute5tupleIJNS5_1CILi128EEES8_NS7_ILi64EEEEEENS_10bfloat16_tEfNS_4arch4Sm80ELb0ELb1ELb1ELb0ELb1ELb0ELb0ELb0ELi2ELi4ELi4ELi4ELb0EEENS1_21CollectiveEpilogueBwdISA_SB_SD_Li256ELb0ELb0ELi2EEENS1_19SingleTileSchedulerILb0ELb0ELb0ELi128EEEEEEEEEvNT_6ParamsE$_ZN4cute3eso3ESOILb0ELb0EJNS_6LayoutINS_5tupleIJNS3_IJNS_1CILi8EEENS4_ILi1EEEEEENS3_IJNS4_ILi2EEEEEEEEENS3_IJNS3_IJS6_NS4_ILi0EEEEEENS3_IJiEEEEEEEENS_10ViewEngineINS_8smem_ptrIPN7cutlass10bfloat16_tEEEEEEEC2ERKSF_RKSM_)
        /*118c4*/ 	.word	0x00000000


	//----- nvinfo : EIATTR_FRAME_SIZE
	.align		4
.L_11990:
        /*118c8*/ 	.byte	0x04, 0x11
        /*118ca*/ 	.short	(.L_11992 - .L_11991)
	.align		4
.L_11991:
        /*118cc*/ 	.word	index@($_ZN7cutlass13device_kernelIN5flash19enable_sm80_to_sm89INS1_16FlashAttnBwdSm80INS1_25CollectiveMainloopBwdSm80ILi2ELi2EN4cute5tupleIJNS5_1CILi128EEES8_NS7_ILi64EEEEEENS_10bfloat16_tEfNS_4arch4Sm80ELb0ELb1ELb1ELb0ELb1ELb0ELb0ELb0ELi2ELi4ELi4ELi4ELb0EEENS1_21CollectiveEpilogueBwdISA_SB_SD_Li256ELb0ELb0ELi2EEENS1_19SingleTileSchedulerILb0ELb0ELb0ELi128EEEEEEEEEvNT_6ParamsE$_ZN4cute3eso3ESOILb0ELb0EJNS_6LayoutINS_5tupleIJNS3_IJNS_1CILi2EEES5_S5_EEES5_NS3_IJS5_S5_EEEEEENS3_IJNS3_IJNS4_ILi1EEENS4_ILi512EEEiEEENS4_ILi4096EEENS3_IJiiEEEEEEEEjEEC2ERKSF_RKj)
        /*118d0*/ 	.word	0x00000000


	//----- nvinfo : EIATTR_FRAME_SIZE
	.align		4
.L_11992:
        /*118d4*/ 	.byte	0x04, 0x11
        /*118d6*/ 	.short	(.L_11994 - .L_11993)
	.align		4
.L_11993:
        /*118d8*/ 	.word	index@($_ZN7cutlass13device_kernelIN5flash19enable_sm80_to_sm89INS1_16FlashAttnBwdSm80INS1_25CollectiveMainloopBwdSm80ILi2ELi2EN4cute5tupleIJNS5_1CILi128EEES8_NS7_ILi64EEEEEENS_10bfloat16_tEfNS_4arch4Sm80ELb0ELb1ELb1ELb0ELb1ELb0ELb0ELb0ELi2ELi4ELi4ELi4ELb0EEENS1_21CollectiveEpilogueBwdISA_SB_SD_Li256ELb0ELb0ELi2EEENS1_19SingleTileSchedulerILb0ELb0ELb0ELi128EEEEEEEEEvNT_6ParamsE$_ZN4cute3eso3ESOILb0ELb0EJNS_6LayoutINS_5tupleIJNS3_IJNS_1CILi2EEES5_S5_EEES5_NS3_IJS5_S5_EEEEEENS3_IJNS3_IJNS4_ILi1EEENS4_ILi512EEEiEEENS4_ILi4096EEENS3_IJiiEEEEEEEENS_10ViewEngineINS_8smem_ptrIPN7cutlass10bfloat16_tEEEEEEEC2ERKSF_RKSM_)
        /*118dc*/ 	.word	0x00000000


	//----- nvinfo : EIATTR_FRAME_SIZE
	.align		4
.L_11994:
        /*118e0*/ 	.byte	0x04, 0x11
        /*118e2*/ 	.short	(.L_11996 - .L_11995)
	.align		4
.L_11995:
        /*118e4*/ 	.word	index@($_ZN7cutlass13device_kernelIN5flash19enable_sm80_to_sm89INS1_16FlashAttnBwdSm80INS1_25CollectiveMainloopBwdSm80ILi2ELi2EN4cute5tupleIJNS5_1CILi128EEES8_NS7_ILi64EEEEEENS_10bfloat16_tEfNS_4arch4Sm80ELb0ELb1ELb1ELb0ELb1ELb0ELb0ELb0ELi2ELi4ELi4ELi4ELb0EEENS1_21CollectiveEpilogueBwdISA_SB_SD_Li256ELb0ELb0ELi2EEENS1_19SingleTileSchedulerILb0ELb0ELb0ELi128EEEEEEEEEvNT_6ParamsE$_ZN4cute3eso3ESOILb0ELb0EJNS_6LayoutINS_5tupleIJNS3_IJNS_1CILi2EEES5_S5_EEES5_NS3_IJNS3_IJS5_S5_EEES5_EEEEEENS3_IJNS3_IJNS4_ILi1EEENS4_ILi512EEEiEEENS4_ILi4096EEENS3_IJNS3_IJiiEEENS4_ILi8192EEEEEEEEEEEjEEC2ERKSI_RKj)
        /*118e8*/ 	.word	0x00000000


	//----- nvinfo : EIATTR_FRAME_SIZE
	.align		4
.L_11996:
        /*118ec*/ 	.byte	0x04, 0x11
        /*118ee*/ 	.short	(.L_11998 - .L_11997)
	.align		4
.L_11997:
        /*118f0*/ 	.word	index@($_ZN7cutlass13device_kernelIN5flash19enable_sm80_to_sm89INS1_16FlashAttnBwdSm80INS1_25CollectiveMainloopBwdSm80ILi2ELi2EN4cute5tupleIJNS5_1CILi128EEES8_NS7_ILi64EEEEEENS_10bfloat16_tEfNS_4arch4Sm80ELb0ELb1ELb1ELb0ELb1ELb0ELb0ELb0ELi2ELi4ELi4ELi4ELb0EEENS1_21CollectiveEpilogueBwdISA_SB_SD_Li256ELb0ELb0ELi2EEENS1_19SingleTileSchedulerILb0ELb0ELb0ELi128EEEEEEEEEvNT_6ParamsE$_ZN4cute3eso3ESOILb0ELb0EJNS_6LayoutINS_5tupleIJNS3_IJNS_1CILi2EEES5_S5_EEES5_NS3_IJNS3_IJS5_S5_EEES5_EEEEEENS3_IJNS3_IJNS4_ILi1EEENS4_ILi512EEEiEEENS4_ILi4096EEENS3_IJNS3_IJiiEEENS4_ILi8192EEEEEEEEEEENS_10ViewEngineINS_8smem_ptrIPN7cutlass10bfloat16_tEEEEEEEC2ERKSI_RKSP_)
        /*118f4*/ 	.word	0x00000000


	//----- nvinfo : EIATTR_FRAME_SIZE
	.align		4
.L_11998:
        /*118f8*/ 	.byte	0x04, 0x11
        /*118fa*/ 	.short	(.L_12000 - .L_11999)
	.align		4
.L_11999:
        /*118fc*/ 	.word	index@($_ZN7cutlass13device_kernelIN5flash19enable_sm80_to_sm89INS1_16FlashAttnBwdSm80INS1_25CollectiveMainloopBwdSm80ILi2ELi2EN4cute5tupleIJNS5_1CILi128EEES8_NS7_ILi64EEEEEENS_10bfloat16_tEfNS_4arch4Sm80ELb0ELb1ELb1ELb0ELb1ELb0ELb0ELb0ELi2ELi4ELi4ELi4ELb0EEENS1_21CollectiveEpilogueBwdISA_SB_SD_Li256ELb0ELb0ELi2EEENS1_19SingleTileSchedulerILb0ELb0ELb0ELi128EEEEEEEEEvNT_6ParamsE$_ZN4cute3eso3ESOILb0ELb0EJNS_6LayoutINS_5tupleIJNS3_IJNS_1CILi2EEES5_EEES6_NS4_ILi8EEEEEENS3_IJNS3_IJiNS4_ILi512EEEEEENS3_IJiiEEENS4_ILi1024EEEEEEEEjEEC2ERKSE_RKj)
        /*11900*/ 	.word	0x00000000


	//----- nvinfo : EIATTR_FRAME_SIZE
	.align		4
.L_12000:
        /*11904*/ 	.byte	0x04, 0x11
        /*11906*/ 	.short	(.L_12002 - .L_12001)
	.align		4
.L_12001:
        /*11908*/ 	.word	index@($_ZN7cutlass13device_kernelIN5flash19enable_sm80_to_sm89INS1_16FlashAttnBwdSm80INS1_25CollectiveMainloopBwdSm80ILi2ELi2EN4cute5tupleIJNS5_1CILi128EEES8_NS7_ILi64EEEEEENS_10bfloat16_tEfNS_4arch4Sm80ELb0ELb1ELb1ELb0ELb1ELb0ELb0ELb0ELi2ELi4ELi4ELi4ELb0EEENS1_21CollectiveEpilogueBwdISA_SB_SD_Li256ELb0ELb0ELi2EEENS1_19SingleTileSchedulerILb0ELb0ELb0ELi128EEEEEEEEEvNT_6ParamsE$_ZN4cute3eso3ESOILb0ELb0EJNS_6LayoutINS_5tupleIJNS3_IJNS_1CILi2EEES5_EEES6_NS4_ILi8EEEEEENS3_IJNS3_IJiNS4_ILi512EEEEEENS3_IJiiEEENS4_ILi1024EEEEEEEENS_10ViewEngineINS_8smem_ptrIPN7cutlass10bfloat16_tEEEEEEEC2ERKSE_RKSL_)
        /*1190c*/ 	.word	0x00000000


	//----- nvinfo : EIATTR_FRAME_SIZE
	.align		4
.L_12002:
        /*11910*/ 	.byte	0x04, 0x11
        /*11912*/ 	.short	(.L_12004 - .L_12003)
	.align		4
.L_12003:
        /*11914*/ 	.word	index@($_ZN7cutlass13device_kernelIN5flash19enable_sm80_to_sm89INS1_16FlashAttnBwdSm80INS1_25CollectiveMainloopBwdSm80ILi2ELi2EN4cute5tupleIJNS5_1CILi128EEES8_NS7_ILi64EEEEEENS_10bfloat16_tEfNS_4arch4Sm80ELb0ELb1ELb1ELb0ELb1ELb0ELb0ELb0ELi2ELi4ELi4ELi4ELb0EEENS1_21CollectiveEpilogueBwdISA_SB_SD_Li256ELb0ELb0ELi2EEENS1_19SingleTileSchedulerILb0ELb0ELb0ELi128EEEEEEEEEvNT_6ParamsE$_ZN4cute3eso3ESOILb0ELb0EJNS_6LayoutINS_5tupleIJNS3_IJNS_1CILi2EEES5_EEENS4_ILi8EEES6_EEENS3_IJNS3_IJNS4_ILi1EEEiEEENS4_ILi1024EEENS3_IJiiEEEEEEEEjEEC2ERKSE_RKj)
        /*11918*/ 	.word	0x00000000


	//----- nvinfo : EIATTR_FRAME_SIZE
	.align		4
.L_12004:
        /*1191c*/ 	.byte	0x04, 0x11
        /*1191e*/ 	.short	(.L_12006 - .L_12005)
	.align		4
.L_12005:
        /*11920*/ 	.word	index@($_ZN7cutlass13device_kernelIN5flash19enable_sm80_to_sm89INS1_16FlashAttnBwdSm80INS1_25CollectiveMainloopBwdSm80ILi2ELi2EN4cute5tupleIJNS5_1CILi128EEES8_NS7_ILi64EEEEEENS_10bfloat16_tEfNS_4arch4Sm80ELb0ELb1ELb1ELb0ELb1ELb0ELb0ELb0ELi2ELi4ELi4ELi4ELb0EEENS1_21CollectiveEpilogueBwdISA_SB_SD_Li256ELb0ELb0ELi2EEENS1_19SingleTileSchedulerILb0ELb0ELb0ELi128EEEEEEEEEvNT_6ParamsE$_ZN4cute3eso3ESOILb0ELb0EJNS_6LayoutINS_5tupleIJNS3_IJNS_1CILi2EEES5_EEENS4_ILi8EEES6_EEENS3_IJNS3_IJNS4_ILi1EEEiEEENS4_ILi1024EEENS3_IJiiEEEEEEEENS_10ViewEngineINS_8smem_ptrIPN7cutlass10bfloat16_tEEEEEEEC2ERKSE_RKSL_)
        /*11924*/ 	.word	0x00000000


	//----- nvinfo : EIATTR_FRAME_SIZE
	.align		4
.L_12006:
        /*11928*/ 	.byte	0x04, 0x11
        /*1192a*/ 	.short	(.L_12008 - .L_12007)
	.align		4
.L_12007:
        /*1192c*/ 	.word	index@($_ZN7cutlass13device_kernelIN5flash19enable_sm80_to_sm89INS1_16FlashAttnBwdSm80INS1_25CollectiveMainloopBwdSm80ILi2ELi2EN4cute5tupleIJNS5_1CILi128EEES8_NS7_ILi64EEEEEENS_10bfloat16_tEfNS_4arch4Sm80ELb0ELb1ELb1ELb0ELb1ELb0ELb0ELb0ELi2ELi4ELi4ELi4ELb0EEENS1_21CollectiveEpilogueBwdISA_SB_SD_Li256ELb0ELb0ELi2EEENS1_19SingleTileSchedulerILb0ELb0ELb0ELi128EEEEEEEEEvNT_6ParamsE$_ZN4cute3eso3ESOILb0ELb0EJNS_6LayoutINS_5tupleIJNS3_IJNS_1CILi1EEENS3_IJS5_NS4_ILi2EEES6_EEEEEES6_NS3_IJS6_S6_EEEEEENS3_IJNS3_IJNS4_ILi0EEENS3_IJS5_NS4_ILi256EEEiEEEEEENS4_ILi2048EEENS3_IJiNS4_ILi4096EEEEEEEEEEENS_10ViewEngineINS_8smem_ptrIPjEEEEEEC2ERKSJ_RKSO_)
        /*11930*/ 	.word	0x00000000


	//----- nvinfo : EIATTR_FRAME_SIZE
	.align		4
.L_12008:
        /*11934*/ 	.byte	0x04, 0x11
        /*11936*/ 	.short	(.L_12010 - .L_12009)
	.align		4
.L_12009:
        /*11938*/ 	.word	index@($_ZN7cutlass13device_kernelIN5flash19enable_sm80_to_sm89INS1_16FlashAttnBwdSm80INS1_25CollectiveMainloopBwdSm80ILi2ELi2EN4cute5tupleIJNS5_1CILi128EEES8_NS7_ILi64EEEEEENS_10bfloat16_tEfNS_4arch4Sm80ELb0ELb1ELb1ELb0ELb1ELb0ELb0ELb0ELi2ELi4ELi4ELi4ELb0EEENS1_21CollectiveEpilogueBwdISA_SB_SD_Li256ELb0ELb0ELi2EEENS1_19SingleTileSchedulerILb0ELb0ELb0ELi128EEEEEEEEEvNT_6ParamsE$_ZN4cute3eso3ESOILb0ELb0EJNS_6LayoutINS_5tupleIJNS3_IJNS3_IJNS_1CILi8EEENS4_ILi1EEEEEES6_EEENS3_IJNS3_IJS6_S6_EEENS4_ILi2EEEEEEEEENS3_IJNS3_IJNS3_IJS6_NS4_ILi0EEEEEESD_EEENS3_IJNS3_IJSD_SD_EEEiEEEEEEEENS_10ViewEngineINS_8smem_ptrIPN7cutlass10bfloat16_tEEEEEEEC2ERKSJ_RKSQ_)
        /*1193c*/ 	.word	0x00000000


	//----- nvinfo : EIATTR_FRAME_SIZE
	.align		4
.L_12010:
        /*11940*/ 	.byte	0x04, 0x11
        /*11942*/ 	.short	(.L_12012 - .L_12011)
	.align		4
.L_12011:
        /*11944*/ 	.word	index@($_ZN7cutlass13device_kernelIN5flash19enable_sm80_to_sm89INS1_16FlashAttnBwdSm80INS1_25CollectiveMainloopBwdSm80ILi2ELi2EN4cute5tupleIJNS5_1CILi128EEES8_NS7_ILi64EEEEEENS_10bfloat16_tEfNS_4arch4Sm80ELb0ELb1ELb1ELb0ELb1ELb0ELb0ELb0ELi2ELi4ELi4ELi4ELb0EEENS1_21CollectiveEpilogueBwdISA_SB_SD_Li256ELb0ELb0ELi2EEENS1_19SingleTileSchedulerILb0ELb0ELb0ELi128EEEEEEEEEvNT_6ParamsE$_ZN4cute3eso3ESOILb0ELb0EJNS_5tupleIJiiEEEiNS_1CILi0EEEEEC2ERKS3_RKiRKS5_)
        /*11948*/ 	.word	0x00000000


	//----- nvinfo : EIATTR_FRAME_SIZE
	.align		4
.L_12012:
        /*1194c*/ 	.byte	0x04, 0x11
        /*1194e*/ 	.short	(.L_12014 - .L_12013)
	.align		4
.L_12013:
        /*11950*/ 	.word	index@($_ZN7cutlass13device_kernelIN5flash19enable_sm80_to_sm89INS1_16FlashAttnBwdSm80INS1_25CollectiveMainloopBwdSm80ILi2ELi2EN4cute5tupleIJNS5_1CILi128EEES8_NS7_ILi64EEEEEENS_10bfloat16_tEfNS_4arch4Sm80ELb0ELb1ELb1ELb0ELb1ELb0ELb0ELb0ELi2ELi4ELi4ELi4ELb0EEENS1_21CollectiveEpilogueBwdISA_SB_SD_Li256ELb0ELb0ELi2EEENS1_19SingleTileSchedulerILb0ELb0ELb0ELi128EEEEEEEEEvNT_6ParamsE$_ZN4cute3eso3ESOILb0ELb0EJNS_5tupleIJiNS_1CILi512EEEEEENS2_IJiiEEENS3_ILi1024EEEEEC2ERKS5_RKS6_RKS7_)
        /*11954*/ 	.word	0x00000000


	//----- nvinfo : EIATTR_FRAME_SIZE
	.align		4
.L_12014:
        /*11958*/ 	.byte	0x04, 0x11
        /*1195a*/ 	.short	(.L_12016 - .L_12015)
	.align		4
.L_12015:
        /*1195c*/ 	.word	index@($_ZN7cutlass13device_kernelIN5flash19enable_sm80_to_sm89INS1_16FlashAttnBwdSm80INS1_25CollectiveMainloopBwdSm80ILi2ELi2EN4cute5tupleIJNS5_1CILi128EEES8_NS7_ILi64EEEEEENS_10bfloat16_tEfNS_4arch4Sm80ELb0ELb1ELb1ELb0ELb1ELb0ELb0ELb0ELi2ELi4ELi4ELi4ELb0EEENS1_21CollectiveEpilogueBwdISA_SB_SD_Li256ELb0ELb0ELi2EEENS1_19SingleTileSchedulerILb0ELb0ELb0ELi128EEEEEEEEEvNT_6ParamsE$_ZN4cute3eso3ESOILb0ELb0EJNS_5tupleIJNS_1CILi1EEEiEEENS3_ILi1024EEENS2_IJiiEEEEEC2ERKS5_RKS6_RKS7_)
        /*11960*/ 	.word	0x00000000


	//----- nvinfo : EIATTR_FRAME_SIZE
	.align		4
.L_12016:
        /*11964*/ 	.byte	0x04, 0x11
        /*11966*/ 	.short	(.L_12018 - .L_12017)
	.align		4
.L_12017:
        /*11968*/ 	.word	index@($_ZN7cutlass13device_kernelIN5flash19enable_sm80_to_sm89INS1_16FlashAttnBwdSm80INS1_25CollectiveMainloopBwdSm80ILi2ELi2EN4cute5tupleIJNS5_1CILi128EEES8_NS7_ILi64EEEEEENS_10bfloat16_tEfNS_4arch4Sm80ELb0ELb1ELb1ELb0ELb1ELb0ELb0ELb0ELi2ELi4ELi4ELi4ELb0EEENS1_21CollectiveEpilogueBwdISA_SB_SD_Li256ELb0ELb0ELi2EEENS1_19SingleTileSchedulerILb0ELb0ELb0ELi128EEEEEEEEEvNT_6ParamsE$_ZN4cute3eso3ESOILb0ELb0EJNS_5tupleIJNS_1CILi1EEENS3_ILi512EEEiEEENS3_ILi4096EEENS2_IJiiEEEEEC2ERKS6_RKS7_RKS8_)
        /*1196c*/ 	.word	0x00000000


	//----- nvinfo : EIATTR_FRAME_SIZE
	.align		4
.L_12018:
        /*11970*/ 	.byte	0x04, 0x11
        /*11972*/ 	.short	(.L_12020 - .L_12019)
	.align		4
.L_12019:
        /*11974*/ 	.word	index@($_ZN7cutlass13device_kernelIN5flash19enable_sm80_to_sm89INS1_16FlashAttnBwdSm80INS1_25CollectiveMainloopBwdSm80ILi2ELi2EN4cute5tupleIJNS5_1CILi128EEES8_NS7_ILi64EEEEEENS_10bfloat16_tEfNS_4arch4Sm80ELb0ELb1ELb1ELb0ELb1ELb0ELb0ELb0ELi2ELi4ELi4ELi4ELb0EEENS1_21CollectiveEpilogueBwdISA_SB_SD_Li256ELb0ELb0ELi2EEENS1_19SingleTileSchedulerILb0ELb0ELb0ELi128EEEEEEEEEvNT_6ParamsE$_ZN4cute3eso3ESOILb0ELb0EJNS_5tupleIJNS_1CILi1EEENS3_ILi512EEEiEEENS3_ILi4096EEENS2_IJNS2_IJiiEEENS3_ILi8192EEEEEEEEC2ERKS6_RKS7_RKSA_)
        /*11978*/ 	.word	0x00000000


	//----- nvinfo : EIATTR_FRAME_SIZE
	.align		4
.L_12020:
        /*1197c*/ 	.byte	0x04, 0x11
        /*1197e*/ 	.short	(.L_12022 - .L_12021)
	.align		4
.L_12021:
        /*11980*/ 	.word	index@($_ZN7cutlass13device_kernelIN5flash19enable_sm80_to_sm89INS1_16FlashAttnBwdSm80INS1_25CollectiveMainloopBwdSm80ILi2ELi2EN4cute5tupleIJNS5_1CILi128EEES8_NS7_ILi64EEEEEENS_10bfloat16_tEfNS_4arch4Sm80ELb0ELb1ELb1ELb0ELb1ELb0ELb0ELb0ELi2ELi4ELi4ELi4ELb0EEENS1_21CollectiveEpilogueBwdISA_SB_SD_Li256ELb0ELb0ELi2EEENS1_19SingleTileSchedulerILb0ELb0ELb0ELi128EEEEEEEEEvNT_6ParamsE$_ZN4cute3eso3ESOILb0ELb0EJNS_5tupleIJNS_1CILi0EEENS2_IJNS3_ILi1EEENS3_ILi256EEEiEEEEEENS3_ILi2048EEENS2_IJiNS3_ILi4096EEEEEEEEC2ERKS8_RKS9_RKSB_)
        /*11984*/ 	.word	0x00000000


	//----- nvinfo : EIATTR_FRAME_SIZE
	.align		4
.L_12022:
        /*11988*/ 	.byte	0x04, 0x11
        /*1198a*/ 	.short	(.L_12024 - .L_12023)
	.align		4
.L_12023:
        /*1198c*/ 	.word	index@($_ZN7cutlass13device_kernelIN5flash19enable_sm80_to_sm89INS1_16FlashAttnBwdSm80INS1_25CollectiveMainloopBwdSm80ILi2ELi2EN4cute5tupleIJNS5_1CILi128EEES8_NS7_ILi64EEEEEENS_10bfloat16_tEfNS_4arch4Sm80ELb0ELb1ELb1ELb0ELb1ELb0ELb0ELb0ELi2ELi4ELi4ELi4ELb0EEENS1_21CollectiveEpilogueBwdISA_SB_SD_Li256ELb0ELb0ELi2EEENS1_19SingleTileSchedulerILb0ELb0ELb0ELi128EEEEEEEEEvNT_6ParamsE$_ZN4cute3eso3ESOILb0ELb0EJNS_14ComposedLayoutINS_7SwizzleILi3ELi3ELi3EEENS_9MixedBitsILj0ELj432EEENS_6LayoutINS_5tupleIJNS8_IJNS_1CILi2EEESA_SA_EEESA_NS9_ILi8EEEEEENS8_IJNS8_IJNS9_ILi64EEESC_NS9_ILi512EEEEEENS9_ILi8192EEENS9_ILi1024EEEEEEEEEEiEEC2ERKSL_RKi)
        /*11990*/ 	.word	0x00000000


	//----- nvinfo : EIATTR_FRAME_SIZE
	.align		4
.L_12024:
        /*11994*/ 	.byte	0x04, 0x11
        /*11996*/ 	.short	(.L_12026 - .L_12025)
	.align		4
.L_12025:
        /*11998*/ 	.word	index@($_ZN7cutlass13device_kernelIN5flash19enable_sm80_to_sm89INS1_16FlashAttnBwdSm80INS1_25CollectiveMainloopBwdSm80ILi2ELi2EN4cute5tupleIJNS5_1CILi128EEES8_NS7_ILi64EEEEEENS_10bfloat16_tEfNS_4arch4Sm80ELb0ELb1ELb1ELb0ELb1ELb0ELb0ELb0ELi2ELi4ELi4ELi4ELb0EEENS1_21CollectiveEpilogueBwdISA_SB_SD_Li256ELb0ELb0ELi2EEENS1_19SingleTileSchedulerILb0ELb0ELb0ELi128EEEEEEEEEvNT_6ParamsE$_ZN4cute3eso3ESOILb0ELb0EJNS_14ComposedLayoutINS_7SwizzleILi3ELi3ELi3EEENS_9MixedBitsILj0ELj432EEENS_6LayoutINS_5tupleIJNS8_IJNS_1CILi2EEESA_SA_EEESA_NS9_ILi8EEEEEENS8_IJNS8_IJNS9_ILi64EEESC_NS9_ILi512EEEEEENS9_ILi8192EEENS9_ILi1024EEEEEEEEEENS_10ViewEngineINS_8smem_ptrIPN7cutlass10bfloat16_tEEEEEEEC2ERKSL_RKSS_)
        /*1199c*/ 	.word	0x00000000


	//----- nvinfo : EIATTR_FRAME_SIZE
	.align		4
.L_12026:
        /*119a0*/ 	.byte	0x04, 0x11
        /*119a2*/ 	.short	(.L_12028 - .L_12027)
	.align		4
.L_12027:
        /*119a4*/ 	.word	index@($_ZN7cutlass13device_kernelIN5flash19enable_sm80_to_sm89INS1_16FlashAttnBwdSm80INS1_25CollectiveMainloopBwdSm80ILi2ELi2EN4cute5tupleIJNS5_1CILi128EEES8_NS7_ILi64EEEEEENS_10bfloat16_tEfNS_4arch4Sm80ELb0ELb1ELb1ELb0ELb1ELb0ELb0ELb0ELi2ELi4ELi4ELi4ELb0EEENS1_21CollectiveEpilogueBwdISA_SB_SD_Li256ELb0ELb0ELi2EEENS1_19SingleTileSchedulerILb0ELb0ELb0ELi128EEEEEEEEEvNT_6ParamsE$_ZN4cute12iter_adaptorIPjNS_8smem_ptrIS1_EEEC2ES1_)
        /*119a8*/ 	.word	0x00000000


	//----- nvinfo : EIATTR_FRAME_SIZE
	.align		4
.L_12028:
        /*119ac*/ 	.byte	0x04, 0x11
        /*119ae*/ 	.short	(.L_12030 - .L_12029)
	.align		4
.L_12029:
        /*119b0*/ 	.word	index@($_ZN7cutlass13device_kernelIN5flash19enable_sm80_to_sm89INS1_16FlashAttnBwdSm80INS1_25CollectiveMainloopBwdSm80ILi2ELi2EN4cute5tupleIJNS5_1CILi128EEES8_NS7_ILi64EEEEEENS_10bfloat16_tEfNS_4arch4Sm80ELb0ELb1ELb1ELb0ELb1ELb0ELb0ELb0ELi2ELi4ELi4ELi4ELb0EEENS1_21CollectiveEpilogueBwdISA_SB_SD_Li256ELb0ELb0ELi2EEENS1_19SingleTileSchedulerILb0ELb0ELb0ELi128EEEEEEEEEvNT_6ParamsE$_ZN4cute12iter_adaptorIPfNS_8smem_ptrIS1_EEEC2ES1_)
        /*119b4*/ 	.word	0x00000000


	//----- nvinfo : EIATTR_FRAME_SIZE
	.align		4
.L_12030:
        /*119b8*/ 	.byte	0x04, 0x11
        /*119ba*/ 	.short	(.L_12032 - .L_12031)
	.align		4
.L_12031:
        /*119bc*/ 	.word	index@($_ZN7cutlass13device_kernelIN5flash19enable_sm80_to_sm89INS1_16FlashAttnBwdSm80INS1_25CollectiveMainloopBwdSm80ILi2ELi2EN4cute5tupleIJNS5_1CILi128EEES8_NS7_ILi64EEEEEENS_10bfloat16_tEfNS_4arch4Sm80ELb0ELb1ELb1ELb0ELb1ELb0ELb0ELb0ELi2ELi4ELi4ELi4ELb0EEENS1_21CollectiveEpilogueBwdISA_SB_SD_Li256ELb0ELb0ELi2EEENS1_19SingleTileSchedulerILb0ELb0ELb0ELi128EEEEEEEEEvNT_6ParamsE$_ZN4cute12iter_adaptorIPfNS_8gmem_ptrIS1_EEEC2ES1_)
        /*119c0*/ 	.word	0x00000000


	//----- nvinfo : EIATTR_FRAME_SIZE
	.align		4
.L_12032:
        /*119c4*/ 	.byte	0x04, 0x11
        /*119c6*/ 	.short	(.L_12034 - .L_12033)
	.align		4
.L_12033:
        /*119c8*/ 	.word	index@($_ZN7cutlass13device_kernelIN5flash19enable_sm80_to_sm89INS1_16FlashAttnBwdSm80INS1_25CollectiveMainloopBwdSm80ILi2ELi2EN4cute5tupleIJNS5_1CILi128EEES8_NS7_ILi64EEEEEENS_10bfloat16_tEfNS_4arch4Sm80ELb0ELb1ELb1ELb0ELb1ELb0ELb0ELb0ELi2ELi4ELi4ELi4ELb0EEENS1_21CollectiveEpilogueBwdISA_SB_SD_Li256ELb0ELb0ELi2EEENS1_19SingleTileSchedulerILb0ELb0ELb0ELi128EEEEEEEEEvNT_6ParamsE$_ZN4cute12iter_adaptorIPN7cutlass9uint128_tENS_8smem_ptrIS3_EEEC2ES3_)
        /*119cc*/ 	.word	0x00000000


	//----- nvinfo : EIATTR_FRAME_SIZE
	.align		4
.L_12034:
        /*119d0*/ 	.byte	0x04, 0x11
        /*119d2*/ 	.short	(.L_12036 - .L_12035)
	.align		4
.L_12035:
        /*119d4*/ 	.word	index@($_ZN7cutlass13device_kernelIN5flash19enable_sm80_to_sm89INS1_16FlashAttnBwdSm80INS1_25CollectiveMainloopBwdSm80ILi2ELi2EN4cute5tupleIJNS5_1CILi128EEES8_NS7_ILi64EEEEEENS_10bfloat16_tEfNS_4arch4Sm80ELb0ELb1ELb1ELb0ELb1ELb0ELb0ELb0ELi2ELi4ELi4ELi4ELb0EEENS1_21CollectiveEpilogueBwdISA_SB_SD_Li256ELb0ELb0ELi2EEENS1_19SingleTileSchedulerILb0ELb0ELb0ELi128EEEEEEEEEvNT_6ParamsE$_ZN4cute12iter_adaptorIPN7cutlass10bfloat16_tENS_8smem_ptrIS3_EEEC2ES3_)
        /*119d8*/ 	.word	0x00000000


	//----- nvinfo : EIATTR_FRAME_SIZE
	.align		4
.L_12036:
        /*119dc*/ 	.byte	0x04, 0x11
        /*119de*/ 	.short	(.L_12038 - .L_12037)
	.align		4
.L_12037:
        /*119e0*/ 	.word	index@($_ZN7cutlass13device_kernelIN5flash19enable_sm80_to_sm89INS1_16FlashAttnBwdSm80INS1_25CollectiveMainloopBwdSm80ILi2ELi2EN4cute5tupleIJNS5_1CILi128EEES8_NS7_ILi64EEEEEENS_10bfloat16_tEfNS_4arch4Sm80ELb0ELb1ELb1ELb0ELb1ELb0ELb0ELb0ELi2ELi4ELi4ELi4ELb0EEENS1_21CollectiveEpilogueBwdISA_SB_SD_Li256ELb0ELb0ELi2EEENS1_19SingleTileSchedulerILb0ELb0ELb0ELi128EEEEEEEEEvNT_6ParamsE$_ZN4cute12iter_adaptorIPKfNS_8gmem_ptrIS2_EEEC2ES2_)
        /*119e4*/ 	.word	0x00000000


	//----- nvinfo : EIATTR_FRAME_SIZE
	.align		4
.L_12038:
        /*119e8*/ 	.byte	0x04, 0x11
        /*119ea*/ 	.short	(.L_12040 - .L_12039)
	.align		4
.L_12039:
        /*119ec*/ 	.word	index@($_ZN7cutlass13device_kernelIN5flash19enable_sm80_to_sm89INS1_16FlashAttnBwdSm80INS1_25CollectiveMainloopBwdSm80ILi2ELi2EN4cute5tupleIJNS5_1CILi128EEES8_NS7_ILi64EEEEEENS_10bfloat16_tEfNS_4arch4Sm80ELb0ELb1ELb1ELb0ELb1ELb0ELb0ELb0ELi2ELi4ELi4ELi4ELb0EEENS1_21CollectiveEpilogueBwdISA_SB_SD_Li256ELb0ELb0ELi2EEENS1_19SingleTileSchedulerILb0ELb0ELb0ELi128EEEEEEEEEvNT_6ParamsE$_ZN4cute12iter_adaptorIPKN7cutlass9uint128_tENS_8gmem_ptrIS4_EEEC2ES4_)
        /*119f0*/ 	.word	0x00000000


	//----- nvinfo : EIATTR_FRAME_SIZE
	.align		4
.L_12040:
        /*119f4*/ 	.byte	0x04, 0x11
        /*119f6*/ 	.short	(.L_12042 - .L_12041)
	.align		4
.L_12041:
        /*119f8*/ 	.word	index@($_ZN7cutlass13device_kernelIN5flash19enable_sm80_to_sm89INS1_16FlashAttnBwdSm80INS1_25CollectiveMainloopBwdSm80ILi2ELi2EN4cute5tupleIJNS5_1CILi128EEES8_NS7_ILi64EEEEEENS_10bfloat16_tEfNS_4arch4Sm80ELb0ELb1ELb1ELb0ELb1ELb0ELb0ELb0ELi2ELi4ELi4ELi4ELb0EEENS1_21CollectiveEpilogueBwdISA_SB_SD_Li256ELb0ELb0ELi2EEENS1_19SingleTileSchedulerILb0ELb0ELb0ELi128EEEEEEEEEvNT_6ParamsE$_ZN4cute12iter_adaptorIPKN7cutlass10bfloat16_tENS_8gmem_ptrIS4_EEEC2ES4_)
        /*119fc*/ 	.word	0x00000000


	//----- nvinfo : EIATTR_FRAME_SIZE
	.align		4
.L_12042:
        /*11a00*/ 	.byte	0x04, 0x11
        /*11a02*/ 	.short	(.L_12044 - .L_12043)
	.align		4
.L_12043:
        /*11a04*/ 	.word	index@(_ZN7cutlass13device_kernelIN5flash19enable_sm80_to_sm89INS1_16FlashAttnBwdSm80INS1_25CollectiveMainloopBwdSm80ILi2ELi2EN4cute5tupleIJNS5_1CILi128EEES8_NS7_ILi64EEEEEENS_10bfloat16_tEfNS_4arch4Sm80ELb0ELb1ELb1ELb0ELb1ELb0ELb0ELb0ELi2ELi4ELi4ELi4ELb0EEENS1_21CollectiveEpilogueBwdISA_SB_SD_Li256ELb0ELb0ELi2EEENS1_19SingleTileSchedulerILb0ELb0ELb0ELi128EEEEEEEEEvNT_6ParamsE)
        /*11a08*/ 	.word	0x000016e0


	//----- nvinfo : EIATTR_REGCOUNT
	.align		4
.L_12044:
        /*11a0c*/ 	.byte	0x04, 0x2f
        /*11a0e*/ 	.short	(.L_12046 - .L_12045)
	.align		4
.L_12045:
        /*11a10*/ 	.word	index@(_ZN7cutlass13device_kernelIN5flash19enable_sm80_to_sm89INS1_16FlashAttnBwdSm80INS1_25CollectiveMainloopBwdSm80ILi2ELi2EN4cute5tupleIJNS5_1CILi128EEES8_NS7_ILi64EEEEEENS_10bfloat16_tEfNS_4arch4Sm80ELb0ELb1ELb1ELb0ELb0ELb0ELb0ELb0ELi2ELi4ELi4ELi4ELb0EEENS1_21CollectiveEpilogueBwdISA_SB_SD_Li256ELb0ELb0ELi2EEENS1_19SingleTileSchedulerILb0ELb0ELb0ELi128EEEEEEEEEvNT_6ParamsE)
        /*11a14*/ 	.word	0x00000080


	//----- nvinfo : EIATTR_FRAME_SIZE
	.align		4
.L_12046:
        /*11a18*/ 	.byte	0x04, 0x11
        /*11a1a*/ 	.short	(.L_12048 - .L_12047)
	.align		4
.L_12047:
        /*11a1c*/ 	.word	index@($_ZN7cutlass13device_kernelIN5flash19enable_sm80_to_sm89INS1_16FlashAttnBwdSm80INS1_25CollectiveMainloopBwdSm80ILi2ELi2EN4cute5tupleIJNS5_1CILi128EEES8_NS7_ILi64EEEEEENS_10bfloat16_tEfNS_4arch4Sm80ELb0ELb1ELb1ELb0ELb0ELb0ELb0ELb0ELi2ELi4ELi4ELi4ELb0EEENS1_21CollectiveEpilogueBwdISA_SB_SD_Li256ELb0ELb0ELi2EEENS1_19SingleTileSchedulerILb0ELb0ELb0ELi128EEEEEEEEEvNT_6ParamsE$min)
        /*11a20*/ 	.word	0x00000000


	//----- nvinfo : EIATTR_FRAME_SIZE
	.align		4
.L_12048:
        /*11a24*/ 	.byte	0x04, 0x11
        /*11a26*/ 	.short	(.L_12050 - .L_12049)
	.align		4
.L_12049:
        /*11a28*/ 	.word	index@($_ZN7cutlass13device_kernelIN5flash19enable_sm80_to_sm89INS1_16FlashAttnBwdSm80INS1_25CollectiveMainloopBwdSm80ILi2ELi2EN4cute5tupleIJNS5_1CILi128EEES8_NS7_ILi64EEEEEENS_10bfloat16_tEfNS_4arch4Sm80ELb0ELb1ELb1ELb0ELb0ELb0ELb0ELb0ELi2ELi4ELi4ELi4ELb0EEENS1_21CollectiveEpilogueBwdISA_SB_SD_Li256ELb0ELb0ELi2EEENS1_19SingleTileSchedulerILb0ELb0ELb0ELi128EEEEEEEEEvNT_6ParamsE$exp2f)
        /*11a2c*/ 	.word	0x00000000


	//----- nvinfo : EIATTR_FRAME_SIZE
	.align		4
.L_12050:
        /*11a30*/ 	.byte	0x04, 0x11
        /*11a32*/ 	.short	(.L_12052 - .L_12051)
	.align		4
.L_12051:
        /*11a34*/ 	.word	index@($_ZN7cutlass13device_kernelIN5flash19enable_sm80_to_sm89INS1_16FlashAttnBwdSm80INS1_25CollectiveMainloopBwdSm80ILi2ELi2EN4cute5tupleIJNS5_1CILi128EEES8_NS7_ILi64EEEEEENS_10bfloat16_tEfNS_4arch4Sm80ELb0ELb1ELb1ELb0ELb0ELb0ELb0ELb0ELi2ELi4ELi4ELi4ELb0EEENS1_21CollectiveEpilogueBwdISA_SB_SD_Li256ELb0ELb0ELi2EEENS1_19SingleTileSchedulerILb0ELb0ELb0ELi128EEEEEEEEEvNT_6ParamsE$__umulhi)
        /*11a38*/ 	.word	0x00000000


	//----- nvinfo : EIATTR_FRAME_SIZE
	.align		4
.L_12052:
        /*11a3c*/ 	.byte	0x04, 0x11
        /*11a3e*/ 	.short	(.L_12054 - .L_12053)
	.align		4
.L_12053:
        /*11a40*/ 	.word	index@($_ZN7cutlass13device_kernelIN5flash19enable_sm80_to_sm89INS1_16FlashAttnBwdSm80INS1_25CollectiveMainloopBwdSm80ILi2ELi2EN4cute5tupleIJNS5_1CILi128EEES8_NS7_ILi64EEEEEENS_10bfloat16_tEfNS_4arch4Sm80ELb0ELb1ELb1ELb0ELb0ELb0ELb0ELb0ELi2ELi4ELi4ELi4ELb0EEENS1_21CollectiveEpilogueBwdISA_SB_SD_Li256ELb0ELb0ELi2EEENS1_19SingleTileSchedulerILb0ELb0ELb0ELi128EEEEEEEEEvNT_6ParamsE$__fAtomicAdd)
        /*11a44*/ 	.word	0x00000000


	//----- nvinfo : EIATTR_FRAME_SIZE
	.align		4
.L_12054:
        /*11a48*/ 	.byte	0x04, 0x11
        /*11a4a*/ 	.short	(.L_12056 - .L_12055)
	.align		4
.L_12055:
        /*11a4c*/ 	.word	index@($_ZN7cutlass13device_kernelIN5flash19enable_sm80_to_sm89INS1_16FlashAttnBwdSm80INS1_25CollectiveMainloopBwdSm80ILi2ELi2EN4cute5tupleIJNS5_1CILi128EEES8_NS7_ILi64EEEEEENS_10bfloat16_tEfNS_4arch4Sm80ELb0ELb1ELb1ELb0ELb0ELb0ELb0ELb0ELi2ELi4ELi4ELi4ELb0EEENS1_21CollectiveEpilogueBwdISA_SB_SD_Li256ELb0ELb0ELi2EEENS1_19SingleTileSchedulerILb0ELb0ELb0ELi128EEEEEEEEEvNT_6ParamsE$_ZZZN5flash25CollectiveMainloopBwdSm80ILi2ELi2EN4cute5tupleIJNS1_1CILi128EEES4_NS3_ILi64EEEEEEN7cutlass10bfloat16_tEfNS7_4arch4Sm80ELb0ELb1ELb1ELb0ELb0ELb0ELb0ELb0ELi2ELi4ELi4ELi4ELb0EE3mmaINS_16FlashAttnBwdSm80ISB_NS_21CollectiveEpilogueBwdIS6_S8_SA_Li256ELb0ELb0ELi2EEENS_19SingleTileSchedulerILb0ELb0ELb0ELi128EEEE13SharedStorageENS1_6TensorINS1_11ArrayEngineIfLm32EEENS1_6LayoutINS2_IJNS2_IJNS3_ILi2EEESO_EEESO_NS3_ILi4EEEEEENS2_IJNS2_IJNS3_ILi1EEESO_EEESQ_NS3_ILi8EEEEEEEEEEEEbRKNSB_6ParamsERT0_S12_iNS2_IJiiiEEERT_ENKUliT_E_clIZSC_ISJ_SX_EbS10_S12_S12_iS13_S15_EUlRS16_iE_EEDaiS16_ENKUlvE1_clEv)
        /*11a50*/ 	.word	0x00000000


	//----- nvinfo : EIATTR_FRAME_SIZE
	.align		4
.L_12056:
        /*11a54*/ 	.byte	0x04, 0x11
        /*11a56*/ 	.short	(.L_12058 - .L_12057)
	.align		4
.L_12057:
        /*11a58*/ 	.word	index@($_ZN7cutlass13device_kernelIN5flash19enable_sm80_to_sm89INS1_16FlashAttnBwdSm80INS1_25CollectiveMainloopBwdSm80ILi2ELi2EN4cute5tupleIJNS5_1CILi128EEES8_NS7_ILi64EEEEEENS_10bfloat16_tEfNS_4arch4Sm80ELb0ELb1ELb1ELb0ELb0ELb0ELb0ELb0ELi2ELi4ELi4ELi4ELb0EEENS1_21CollectiveEpilogueBwdISA_SB_SD_Li256ELb0ELb0ELi2EEENS1_19SingleTileSchedulerILb0ELb0ELb0ELi128EEEEEEEEEvNT_6ParamsE$_ZZZN5flash25CollectiveMainloopBwdSm80ILi2ELi2EN4cute5tupleIJNS1_1CILi128EEES4_NS3_ILi64EEEEEEN7cutlass10bfloat16_tEfNS7_4arch4Sm80ELb0ELb1ELb1ELb0ELb0ELb0ELb0ELb0ELi2ELi4ELi4ELi4ELb0EE3mmaINS_16FlashAttnBwdSm80ISB_NS_21CollectiveEpilogueBwdIS6_S8_SA_Li256ELb0ELb0ELi2EEENS_19SingleTileSchedulerILb0ELb0ELb0ELi128EEEE13SharedStorageENS1_6TensorINS1_11ArrayEngineIfLm32EEENS1_6LayoutINS2_IJNS2_IJNS3_ILi2EEESO_EEESO_NS3_ILi4EEEEEENS2_IJNS2_IJNS3_ILi1EEESO_EEESQ_NS3_ILi8EEEEEEEEEEEEbRKNSB_6ParamsERT0_S12_iNS2_IJiiiEEERT_ENKUliT_E_clIZSC_ISJ_SX_EbS10_S12_S12_iS13_S15_EUlRS16_iE_EEDaiS16_ENKUlvE0_clEv)
        /*11a5c*/ 	.word	0x00000000


	//----- nvinfo : EIATTR_FRAME_SIZE
	.align		4
.L_12058:
        /*11a60*/ 	.byte	0x04, 0x11
        /*11a62*/ 	.short	(.L_12060 - .L_12059)
	.align		4
.L_12059:
        /*11a64*/ 	.word	index@($_ZN7cutlass13device_kernelIN5flash19enable_sm80_to_sm89INS1_16FlashAttnBwdSm80INS1_25CollectiveMainloopBwdSm80ILi2ELi2EN4cute5tupleIJNS5_1CILi128EEES8_NS7_ILi64EEEEEENS_10bfloat16_tEfNS_4arch4Sm80ELb0ELb1ELb1ELb0ELb0ELb0ELb0ELb0ELi2ELi4ELi4ELi4ELb0EEENS1_21CollectiveEpilogueBwdISA_SB_SD_Li256ELb0ELb0ELi2EEENS1_19SingleTileSchedulerILb0ELb0ELb0ELi128EEEEEEEEEvNT_6ParamsE$_ZZZN5flash25CollectiveMainloopBwdSm80ILi2ELi2EN4cute5tupleIJNS1_1CILi128EEES4_NS3_ILi64EEEEEEN7cutlass10bfloat16_tEfNS7_4arch4Sm80ELb0ELb1ELb1ELb0ELb0ELb0ELb0ELb0ELi2ELi4ELi4ELi4ELb0EE3mmaINS_16FlashAttnBwdSm80ISB_NS_21CollectiveEpilogueBwdIS6_S8_SA_Li256ELb0ELb0ELi2EEENS_19SingleTileSchedulerILb0ELb0ELb0ELi128EEEE13SharedStorageENS1_6TensorINS1_11ArrayEngineIfLm32EEENS1_6LayoutINS2_IJNS2_IJNS3_ILi2EEESO_EEESO_NS3_ILi4EEEEEENS2_IJNS2_IJNS3_ILi1EEESO_EEESQ_NS3_ILi8EEEEEEEEEEEEbRKNSB_6ParamsERT0_S12_iNS2_IJiiiEEERT_ENKUliT_E_clIZSC_ISJ_SX_EbS10_S12_S12_iS13_S15_EUlRS16_iE_EEDaiS16_ENKUlT_E_clIZSC_ISJ_SX_EbS10_S12_S12_iS13_S15_EUlvE0_EEDaS1B_)
        /*11a68*/ 	.word	0x00000000


	//----- nvinfo : EIATTR_FRAME_SIZE
	.align		4
.L_12060:
        /*11a6c*/ 	.byte	0x04, 0x11
        /*11a6e*/ 	.short	(.L_12062 - .L_12061)
	.align		4
.L_12061:
        /*11a70*/ 	.word	index@($_ZN7cutlass13device_kernelIN5flash19enable_sm80_to_sm89INS1_16FlashAttnBwdSm80INS1_25CollectiveMainloopBwdSm80ILi2ELi2EN4cute5tupleIJNS5_1CILi128EEES8_NS7_ILi64EEEEEENS_10bfloat16_tEfNS_4arch4Sm80ELb0ELb1ELb1ELb0ELb0ELb0ELb0ELb0ELi2ELi4ELi4ELi4ELb0EEENS1_21CollectiveEpilogueBwdISA_SB_SD_Li256ELb0ELb0ELi2EEENS1_19SingleTileSchedulerILb0ELb0ELb0ELi128EEEEEEEEEvNT_6ParamsE$_ZZN5flash25CollectiveMainloopBwdSm80ILi2ELi2EN4cute5tupleIJNS1_1CILi128EEES4_NS3_ILi64EEEEEEN7cutlass10bfloat16_tEfNS7_4arch4Sm80ELb0ELb1ELb1ELb0ELb0ELb0ELb0ELb0ELi2ELi4ELi4ELi4ELb0EE3mmaINS_16FlashAttnBwdSm80ISB_NS_21CollectiveEpilogueBwdIS6_S8_SA_Li256ELb0ELb0ELi2EEENS_19SingleTileSchedulerILb0ELb0ELb0ELi128EEEE13SharedStorageENS1_6TensorINS1_11ArrayEngineIfLm32EEENS1_6LayoutINS2_IJNS2_IJNS3_ILi2EEESO_EEESO_NS3_ILi4EEEEEENS2_IJNS2_IJNS3_ILi1EEESO_EEESQ_NS3_ILi8EEEEEEEEEEEEbRKNSB_6ParamsERT0_S12_iNS2_IJiiiEEERT_ENKUlvE_clEv)
        /*11a74*/ 	.word	0x00000000


	//----- nvinfo : EIATTR_FRAME_SIZE
	.align		4
.L_12062:
        /*11a78*/ 	.byte	0x04, 0x11
        /*11a7a*/ 	.short	(.L_12064 - .L_12063)
	.align		4
.L_12063:
        /*11a7c*/ 	.word	index@($_ZN7cutlass13device_kernelIN5flash19enable_sm80_to_sm89INS1_16FlashAttnBwdSm80INS1_25CollectiveMainloopBwdSm80ILi2ELi2EN4cute5tupleIJNS5_1CILi128EEES8_NS7_ILi64EEEEEENS_10bfloat16_tEfNS_4arch4Sm80ELb0ELb1ELb1ELb0ELb0ELb0ELb0ELb0ELi2ELi4ELi4ELi4ELb0EEENS1_21CollectiveEpilogueBwdISA_SB_SD_Li256ELb0ELb0ELi2EEENS1_19SingleTileSchedulerILb0ELb0ELb0ELi128EEEEEEEEEvNT_6ParamsE$_ZZN5flash25CollectiveMainloopBwdSm80ILi2ELi2EN4cute5tupleIJNS1_1CILi128EEES4_NS3_ILi64EEEEEEN7cutlass10bfloat16_tEfNS7_4arch4Sm80ELb0ELb1ELb1ELb0ELb0ELb0ELb0ELb0ELi2ELi4ELi4ELi4ELb0EE3mmaINS_16FlashAttnBwdSm80ISB_NS_21CollectiveEpilogueBwdIS6_S8_SA_Li256ELb0ELb0ELi2EEENS_19SingleTileSchedulerILb0ELb0ELb0ELi128EEEE13SharedStorageENS1_6TensorINS1_11ArrayEngineIfLm32EEENS1_6LayoutINS2_IJNS2_IJNS3_ILi2EEESO_EEESO_NS3_ILi4EEEEEENS2_IJNS2_IJNS3_ILi1EEESO_EEESQ_NS3_ILi8EEEEEEEEEEEEbRKNSB_6ParamsERT0_S12_iNS2_IJiiiEEERT_ENKUlvE0_clEv)
        /*11a80*/ 	.word	0x00000000


	//----- nvinfo : EIATTR_FRAME_SIZE
	.align		4
.L_12064:
        /*11a84*/ 	.byte	0x04, 0x11
        /*11a86*/ 	.short	(.L_12066 - .L_12065)
	.align		4
.L_12065:
        /*11a88*/ 	.word	index@($_ZN7cutlass13device_kernelIN5flash19enable_sm80_to_sm89INS1_16FlashAttnBwdSm80INS1_25CollectiveMainloopBwdSm80ILi2ELi2EN4cute5tupleIJNS5_1CILi128EEES8_NS7_ILi64EEEEEENS_10bfloat16_tEfNS_4arch4Sm80ELb0ELb1ELb1ELb0ELb0ELb0ELb0ELb0ELi2ELi4ELi4ELi4ELb0EEENS1_21CollectiveEpilogueBwdISA_SB_SD_Li256ELb0ELb0ELi2EEENS1_19SingleTileSchedulerILb0ELb0ELb0ELi128EEEEEEEEEvNT_6ParamsE$_ZZN5flash25CollectiveMainloopBwdSm80ILi2ELi2EN4cute5tupleIJNS1_1CILi128EEES4_NS3_ILi64EEEEEEN7cutlass10bfloat16_tEfNS7_4arch4Sm80ELb0ELb1ELb1ELb0ELb0ELb0ELb0ELb0ELi2ELi4ELi4ELi4ELb0EE3mmaINS_16FlashAttnBwdSm80ISB_NS_21CollectiveEpilogueBwdIS6_S8_SA_Li256ELb0ELb0ELi2EEENS_19SingleTileSchedulerILb0ELb0ELb0ELi128EEEE13SharedStorageENS1_6TensorINS1_11ArrayEngineIfLm32EEENS1_6LayoutINS2_IJNS2_IJNS3_ILi2EEESO_EEESO_NS3_ILi4EEEEEENS2_IJNS2_IJNS3_ILi1EEESO_EEESQ_NS3_ILi8EEEEEEEEEEEEbRKNSB_6ParamsERT0_S12_iNS2_IJiiiEEERT_ENKUliiE_clEii)
        /*11a8c*/ 	.word	0x00000000


	//----- nvinfo : EIATTR_FRAME_SIZE
	.align		4
.L_12066:
        /*11a90*/ 	.byte	0x04, 0x11
        /*11a92*/ 	.short	(.L_12068 - .L_12067)
	.align		4
.L_12067:
        /*11a94*/ 	.word	index@($_ZN7cutlass13device_kernelIN5flash19enable_sm80_to_sm89INS1_16FlashAttnBwdSm80INS1_25CollectiveMainloopBwdSm80ILi2ELi2EN4cute5tupleIJNS5_1CILi128EEES8_NS7_ILi64EEEEEENS_10bfloat16_tEfNS_4arch4Sm80ELb0ELb1ELb1ELb0ELb0ELb0ELb0ELb0ELi2ELi4ELi4ELi4ELb0EEENS1_21CollectiveEpilogueBwdISA_SB_SD_Li256ELb0ELb0ELi2EEENS1_19SingleTileSchedulerILb0ELb0ELb0ELi128EEEEEEEEEvNT_6ParamsE$_ZZN5flash25CollectiveMainloopBwdSm80ILi2ELi2EN4cute5tupleIJNS1_1CILi128EEES4_NS3_ILi64EEEEEEN7cutlass10bfloat16_tEfNS7_4arch4Sm80ELb0ELb1ELb1ELb0ELb0ELb0ELb0ELb0ELi2ELi4ELi4ELi4ELb0EE3mmaINS_16FlashAttnBwdSm80ISB_NS_21CollectiveEpilogueBwdIS6_S8_SA_Li256ELb0ELb0ELi2EEENS_19SingleTileSchedulerILb0ELb0ELb0ELi128EEEE13SharedStorageENS1_6TensorINS1_11ArrayEngineIfLm32EEENS1_6LayoutINS2_IJNS2_IJNS3_ILi2EEESO_EEESO_NS3_ILi4EEEEEENS2_IJNS2_IJNS3_ILi1EEESO_EEESQ_NS3_ILi8EEEEEEEEEEEEbRKNSB_6ParamsERT0_S12_iNS2_IJiiiEEERT_ENKUliiE0_clEii)
        /*11a98*/ 	.word	0x00000000


	//----- nvinfo : EIATTR_FRAME_SIZE
	.align		4
.L_12068:
        /*11a9c*/ 	.byte	0x04, 0x11
        /*11a9e*/ 	.short	(.L_12070 - .L_12069)
	.align		4
.L_12069:
        /*11aa0*/ 	.word	index@($_ZN7cutlass13device_kernelIN5flash19enable_sm80_to_sm89INS1_16FlashAttnBwdSm80INS1_25CollectiveMainloopBwdSm80ILi2ELi2EN4cute5tupleIJNS5_1CILi128EEES8_NS7_ILi64EEEEEENS_10bfloat16_tEfNS_4arch4Sm80ELb0ELb1ELb1ELb0ELb0ELb0ELb0ELb0ELi2ELi4ELi4ELi4ELb0EEENS1_21CollectiveEpilogueBwdISA_SB_SD_Li256ELb0ELb0ELi2EEENS1_19SingleTileSchedulerILb0ELb0ELb0ELi128EEEEEEEEEvNT_6ParamsE$_ZZN5flash25CollectiveMainloopBwdSm80ILi2ELi2EN4cute5tupleIJNS1_1CILi128EEES4_NS3_ILi64EEEEEEN7cutlass10bfloat16_tEfNS7_4arch4Sm80ELb0ELb1ELb1ELb0ELb0ELb0ELb0ELb0ELi2ELi4ELi4ELi4ELb0EE3mmaINS_16FlashAttnBwdSm80ISB_NS_21CollectiveEpilogueBwdIS6_S8_SA_Li256ELb0ELb0ELi2EEENS_19SingleTileSchedulerILb0ELb0ELb0ELi128EEEE13SharedStorageENS1_6TensorINS1_11ArrayEngineIfLm32EEENS1_6LayoutINS2_IJNS2_IJNS3_ILi2EEESO_EEESO_NS3_ILi4EEEEEENS2_IJNS2_IJNS3_ILi1EEESO_EEESQ_NS3_ILi8EEEEEEEEEEEEbRKNSB_6ParamsERT0_S12_iNS2_IJiiiEEERT_ENKUliT_E_clIZSC_ISJ_SX_EbS10_S12_S12_iS13_S15_EUlRS16_iE_EEDaiS16_)
        /*11aa4*/ 	.word	0x00000000


	//----- nvinfo : EIATTR_FRAME_SIZE
	.align		4
.L_12070:
        /*11aa8*/ 	.byte	0x04, 0x11
        /*11aaa*/ 	.short	(.L_12072 - .L_12071)
	.align		4
.L_12071:
        /*11aac*/ 	.word	index@($_ZN7cutlass13device_kernelIN5flash19enable_sm80_to_sm89INS1_16FlashAttnBwdSm80INS1_25CollectiveMainloopBwdSm80ILi2ELi2EN4cute5tupleIJNS5_1CILi128EEES8_NS7_ILi64EEEEEENS_10bfloat16_tEfNS_4arch4Sm80ELb0ELb1ELb1ELb0ELb0ELb0ELb0ELb0ELi2ELi4ELi4ELi4ELb0EEENS1_21CollectiveEpilogueBwdISA_SB_SD_Li256ELb0ELb0ELi2EEENS1_19SingleTileSchedulerILb0ELb0ELb0ELi128EEEEEEEEEvNT_6ParamsE$_ZZN5flash25CollectiveMainloopBwdSm80ILi2ELi2EN4cute5tupleIJNS1_1CILi128EEES4_NS3_ILi64EEEEEEN7cutlass10bfloat16_tEfNS7_4arch4Sm80ELb0ELb1ELb1ELb0ELb0ELb0ELb0ELb0ELi2ELi4ELi4ELi4ELb0EE3mmaINS_16FlashAttnBwdSm80ISB_NS_21CollectiveEpilogueBwdIS6_S8_SA_Li256ELb0ELb0ELi2EEENS_19SingleTileSchedulerILb0ELb0ELb0ELi128EEEE13SharedStorageENS1_6TensorINS1_11ArrayEngineIfLm32EEENS1_6LayoutINS2_IJNS2_IJNS3_ILi2EEESO_EEESO_NS3_ILi4EEEEEENS2_IJNS2_IJNS3_ILi1EEESO_EEESQ_NS3_ILi8EEEEEEEEEEEEbRKNSB_6ParamsERT0_S12_iNS2_IJiiiEEERT_ENKUlRT_iE_clINSK_INSL_IfLm64EEENSN_INS2_IJSP_SO_SU_EEESV_EEEEEEDaS17_i)
        /*11ab0*/ 	.word	0x00000000


	//----- nvinfo : EIATTR_FRAME_SIZE
	.align		4
.L_12072:
        /*11ab4*/ 	.byte	0x04, 0x11
        /*11ab6*/ 	.short	(.L_12074 - .L_12073)
	.align		4
.L_12073:
        /*11ab8*/ 	.word	index@($_ZN7cutlass13device_kernelIN5flash19enable_sm80_to_sm89INS1_16FlashAttnBwdSm80INS1_25CollectiveMainloopBwdSm80ILi2ELi2EN4cute5tupleIJNS5_1CILi128EEES8_NS7_ILi64EEEEEENS_10bfloat16_tEfNS_4arch4Sm80ELb0ELb1ELb1ELb0ELb0ELb0ELb0ELb0ELi2ELi4ELi4ELi4ELb0EEENS1_21CollectiveEpilogueBwdISA_SB_SD_Li256ELb0ELb0ELi2EEENS1_19SingleTileSchedulerILb0ELb0ELb0ELi128EEEEEEEEEvNT_6ParamsE$_ZZN4cuteplIJiiEJiiEEEDaRKNS_15ArithmeticTupleIJDpT_EEERKNS1_IJDpT0_EEEENKUlDpRKT_E_clIJiiEEEDaSF_)
        /*11abc*/ 	.word	0x00000000


	//----- nvinfo : EIATTR_FRAME_SIZE
	.align		4
.L_12074:
        /*11ac0*/ 	.byte	0x04, 0x11
        /*11ac2*/ 	.short	(.L_12076 - .L_12075)
	.align		4
.L_12075:
        /*11ac4*/ 	.word	index@($_ZN7cutlass13device_kernelIN5flash19enable_sm80_to_sm89INS1_16FlashAttnBwdSm80INS1_25CollectiveMainloopBwdSm80ILi2ELi2EN4cute5tupleIJNS5_1CILi128EEES8_NS7_ILi64EEEEEENS_10bfloat16_tEfNS_4arch4Sm80ELb0ELb1ELb1ELb0ELb0ELb0ELb0ELb0ELi2ELi4ELi4ELi4ELb0EEENS1_21CollectiveEpilogueBwdISA_SB_SD_Li256ELb0ELb0ELi2EEENS1_19SingleTileSchedulerILb0ELb0ELb0ELi128EEEEEEEEEvNT_6ParamsE$_ZZN4cuteplIJiiEJiNS_1CILi0EEEEEEDaRKNS_15ArithmeticTupleIJDpT_EEERKNS3_IJDpT0_EEEENKUlDpRKT_E_clIJiiEEEDaSH_)
        /*11ac8*/ 	.word	0x00000000


	//----- nvinfo : EIATTR_FRAME_SIZE
	.align		4
.L_12076:
        /*11acc*/ 	.byte	0x04, 0x11
        /*11ace*/ 	.short	(.L_12078 - .L_12077)
	.align		4
.L_12077:
        /*11ad0*/ 	.word	index@($_ZN7cutlass13device_kernelIN5flash19enable_sm80_to_sm89INS1_16FlashAttnBwdSm80INS1_25CollectiveMainloopBwdSm80ILi2ELi2EN4cute5tupleIJNS5_1CILi128EEES8_NS7_ILi64EEEEEENS_10bfloat16_tEfNS_4arch4Sm80ELb0ELb1ELb1ELb0ELb0ELb0ELb0ELb0ELi2ELi4ELi4ELi4ELb0EEENS1_21CollectiveEpilogueBwdISA_SB_SD_Li256ELb0ELb0ELi2EEENS1_19SingleTileSchedulerILb0ELb0ELb0ELi128EEEEEEEEEvNT_6ParamsE$_ZZN4cuteplIJiiEJNS_1CILi0EEES2_EEEDaRKNS_15ArithmeticTupleIJDpT_EEERKNS3_IJDpT0_EEEENKUlDpRKT_E_clIJiiEEEDaSH_)
        /*11ad4*/ 	.word	0x00000000


	//----- nvinfo : EIATTR_FRAME_SIZE
	.align		4
.L_12078:
        /*11ad8*/ 	.byte	0x04, 0x11
        /*11ada*/ 	.short	(.L_12080 - .L_12079)
	.align		4
.L_12079:
        /*11adc*/ 	.word	index@($_ZN7cutlass13device_kernelIN5flash19enable_sm80_to_sm89INS1_16FlashAttnBwdSm80INS1_25CollectiveMainloopBwdSm80ILi2ELi2EN4cute5tupleIJNS5_1CILi128EEES8_NS7_ILi64EEEEEENS_10bfloat16_tEfNS_4arch4Sm80ELb0ELb1ELb1ELb0ELb0ELb0ELb0ELb0ELi2ELi4ELi4ELi4ELb0EEENS1_21CollectiveEpilogueBwdISA_SB_SD_Li256ELb0ELb0ELi2EEENS1_19SingleTileSchedulerILb0ELb0ELb0ELi128EEEEEEEEEvNT_6ParamsE$_ZZN4cuteplIJiEJiEEEDaRKNS_15ArithmeticTupleIJDpT_EEERKNS1_IJDpT0_EEEENKUlDpRKT_E_clIJiEEEDaSF_)
        /*11ae0*/ 	.word	0x00000000


	//----- nvinfo : EIATTR_FRAME_SIZE
	.align		4
.L_12080:
        /*11ae4*/ 	.byte	0x04, 0x11
        /*11ae6*/ 	.short	(.L_12082 - .L_12081)
	.align		4
.L_12081:
        /*11ae8*/ 	.word	index@($_ZN7cutlass13device_kernelIN5flash19enable_sm80_to_sm89INS1_16FlashAttnBwdSm80INS1_25CollectiveMainloopBwdSm80ILi2ELi2EN4cute5tupleIJNS5_1CILi128EEES8_NS7_ILi64EEEEEENS_10bfloat16_tEfNS_4arch4Sm80ELb0ELb1ELb1ELb0ELb0ELb0ELb0ELb0ELi2ELi4ELi4ELi4ELb0EEENS1_21CollectiveEpilogueBwdISA_SB_SD_Li256ELb0ELb0ELi2EEENS1_19SingleTileSchedulerILb0ELb0ELb0ELi128EEEEEEEEEvNT_6ParamsE$_ZZN4cuteplIJiEJNS_1CILi0EEEiEEEDaRKNS_15ArithmeticTupleIJDpT_EEERKNS3_IJDpT0_EEEENKUlDpRKT_E_clIJiiEEEDaSH_)
        /*11aec*/ 	.word	0x00000000


	//----- nvinfo : EIATTR_FRAME_SIZE
	.align		4
.L_12082:
        /*11af0*/ 	.byte	0x04, 0x11
        /*11af2*/ 	.short	(.L_12084 - .L_12083)
	.align		4
.L_12083:
        /*11af4*/ 	.word	index@($_ZN7cutlass13device_kernelIN5flash19enable_sm80_to_sm89INS1_16FlashAttnBwdSm80INS1_25CollectiveMainloopBwdSm80ILi2ELi2EN4cute5tupleIJNS5_1CILi128EEES8_NS7_ILi64EEEEEENS_10bfloat16_tEfNS_4arch4Sm80ELb0ELb1ELb1ELb0ELb0ELb0ELb0ELb0ELi2ELi4ELi4ELi4ELb0EEENS1_21CollectiveEpilogueBwdISA_SB_SD_Li256ELb0ELb0ELi2EEENS1_19SingleTileSchedulerILb0ELb0ELb0ELi128EEEEEEEEEvNT_6ParamsE$_ZZN4cuteplIJiEJNS_1CILi0EEES2_EEEDaRKNS_15ArithmeticTupleIJDpT_EEERKNS3_IJDpT0_EEEENKUlDpRKT_E_clIJiS2_EEEDaSH_)
        /*11af8*/ 	.word	0x00000000


	//----- nvinfo : EIATTR_FRAME_SIZE
	.align		4
.L_12084:
        /*11afc*/ 	.byte	0x04, 0x11
        /*11afe*/ 	.short	(.L_12086 - .L_12085)
	.align		4
.L_12085:
        /*11b00*/ 	.word	index@($_ZN7cutlass13device_kernelIN5flash19enable_sm80_to_sm89INS1_16FlashAttnBwdSm80INS1_25CollectiveMainloopBwdSm80ILi2ELi2EN4cute5tupleIJNS5_1CILi128EEES8_NS7_ILi64EEEEEENS_10bfloat16_tEfNS_4arch4Sm80ELb0ELb1ELb1ELb0ELb0ELb0ELb0ELb0ELi2ELi4ELi4ELi4ELb0EEENS1_21CollectiveEpilogueBwdISA_SB_SD_Li256ELb0ELb0ELi2EEENS1_19SingleTileSchedulerILb0ELb0ELb0ELi128EEEEEEEEEvNT_6ParamsE$_ZZN4cuteplIJiEJNS_1CILi0EEEEEEDaRKNS_15ArithmeticTupleIJDpT_EEERKNS3_IJDpT0_EEEENKUlDpRKT_E_clIJiEEEDaSH_)
        /*11b04*/ 	.word	0x00000000


	//----- nvinfo : EIATTR_FRAME_SIZE
	.align		4
.L_12086:
        /*11b08*/ 	.byte	0x04, 0x11
        /*11b0a*/ 	.short	(.L_12088 - .L_12087)
	.align		4
.L_12087:
        /*11b0c*/ 	.word	index@($_ZN7cutlass13device_kernelIN5flash19enable_sm80_to_sm89INS1_16FlashAttnBwdSm80INS1_25CollectiveMainloopBwdSm80ILi2ELi2EN4cute5tupleIJNS5_1CILi128EEES8_NS7_ILi64EEEEEENS_10bfloat16_tEfNS_4arch4Sm80ELb0ELb1ELb1ELb0ELb0ELb0ELb0ELb0ELi2ELi4ELi4ELi4ELb0EEENS1_21CollectiveEpilogueBwdISA_SB_SD_Li256ELb0ELb0ELi2EEENS1_19SingleTileSchedulerILb0ELb0ELb0ELi128EEEEEEEEEvNT_6ParamsE$_ZZN4cuteplIJNS_1CILi0EEEiEJiEEEDaRKNS_15ArithmeticTupleIJDpT_EEERKNS3_IJDpT0_EEEENKUlDpRKT_E_clIJiiEEEDaSH_)
        /*11b10*/ 	.word	0x00000000


	//----- nvinfo : EIATTR_FRAME_SIZE
	.align		4
.L_12088:
        /*11b14*/ 	.byte	0x04, 0x11
        /*11b16*/ 	.short	(.L_12090 - .L_12089)
	.align		4
.L_12089:
        /*11b18*/ 	.word	index@($_ZN7cutlass13device_kernelIN5flash19enable_sm80_to_sm89INS1_16FlashAttnBwdSm80INS1_25CollectiveMainloopBwdSm80ILi2ELi2EN4cute5tupleIJNS5_1CILi128EEES8_NS7_ILi64EEEEEENS_10bfloat16_tEfNS_4arch4Sm80ELb0ELb1ELb1ELb0ELb0ELb0ELb0ELb0ELi2ELi4ELi4ELi4ELb0EEENS1_21CollectiveEpilogueBwdISA_SB_SD_Li256ELb0ELb0ELi2EEENS1_19SingleTileSchedulerILb0ELb0ELb0ELi128EEEEEEEEEvNT_6ParamsE$_ZZN4cuteplIJNS_1CILi0EEEiEJS2_iEEEDaRKNS_15ArithmeticTupleIJDpT_EEERKNS3_IJDpT0_EEEENKUlDpRKT_E_clIJS2_iEEEDaSH_)
        /*11b1c*/ 	.word	0x00000000


	//----- nvinfo : EIATTR_FRAME_SIZE
	.align		4
.L_12090:
        /*11b20*/ 	.byte	0x04, 0x11
        /*11b22*/ 	.short	(.L_12092 - .L_12091)
	.align		4
.L_12091:
        /*11b24*/ 	.word	index@($_ZN7cutlass13device_kernelIN5flash19enable_sm80_to_sm89INS1_16FlashAttnBwdSm80INS1_25CollectiveMainloopBwdSm80ILi2ELi2EN4cute5tupleIJNS5_1CILi128EEES8_NS7_ILi64EEEEEENS_10bfloat16_tEfNS_4arch4Sm80ELb0ELb1ELb1ELb0ELb0ELb0ELb0ELb0ELi2ELi4ELi4ELi4ELb0EEENS1_21CollectiveEpilogueBwdISA_SB_SD_Li256ELb0ELb0ELi2EEENS1_19SingleTileSchedulerILb0ELb0ELb0ELi128EEEEEEEEEvNT_6ParamsE$_ZZN4cuteplIJNS_1CILi0EEES2_EJiiEEEDaRKNS_15ArithmeticTupleIJDpT_EEERKNS3_IJDpT0_EEEENKUlDpRKT_E_clIJiiEEEDaSH_)
        /*11b28*/ 	.word	0x00000000


	//----- nvinfo : EIATTR_FRAME_SIZE
	.align		4
.L_12092:
        /*11b2c*/ 	.byte	0x04, 0x11
        /*11b2e*/ 	.short	(.L_12094 - .L_12093)
	.align		4
.L_12093:
        /*11b30*/ 	.word	index@($_ZN7cutlass13device_kernelIN5flash19enable_sm80_to_sm89INS1_16FlashAttnBwdSm80INS1_25CollectiveMainloopBwdSm80ILi2ELi2EN4cute5tupleIJNS5_1CILi128EEES8_NS7_ILi64EEEEEENS_10bfloat16_tEfNS_4arch4Sm80ELb0ELb1ELb1ELb0ELb0ELb0ELb0ELb0ELi2ELi4ELi4ELi4ELb0EEENS1_21CollectiveEpilogueBwdISA_SB_SD_Li256ELb0ELb0ELi2EEENS1_19SingleTileSchedulerILb0ELb0ELb0ELi128EEEEEEEEEvNT_6ParamsE$_ZZN4cuteplIJNS_1CILi0EEES2_EJiS2_EEEDaRKNS_15ArithmeticTupleIJDpT_EEERKNS3_IJDpT0_EEEENKUlDpRKT_E_clIJiS2_EEEDaSH_)
        /*11b34*/ 	.word	0x00000000


	//----- nvinfo : EIATTR_FRAME_SIZE
	.align		4
.L_12094:
        /*11b38*/ 	.byte	0x04, 0x11
        /*11b3a*/ 	.short	(.L_12096 - .L_12095)
	.align		4
.L_12095:
        /*11b3c*/ 	.word	index@($_ZN7cutlass13device_kernelIN5flash19enable_sm80_to_sm89INS1_16FlashAttnBwdSm80INS1_25CollectiveMainloopBwdSm80ILi2ELi2EN4cute5tupleIJNS5_1CILi128EEES8_NS7_ILi64EEEEEENS_10bfloat16_tEfNS_4arch4Sm80ELb0ELb1ELb1ELb0ELb0ELb0ELb0ELb0ELi2ELi4ELi4ELi4ELb0EEENS1_21CollectiveEpilogueBwdISA_SB_SD_Li256ELb0ELb0ELi2EEENS1_19SingleTileSchedulerILb0ELb0ELb0ELi128EEEEEEEEEvNT_6ParamsE$_ZZN4cuteplIJNS_1CILi0EEES2_EJiEEEDaRKNS_15ArithmeticTupleIJDpT_EEERKNS3_IJDpT0_EEEENKUlDpRKT_E_clIJiS2_EEEDaSH_)
        /*11b40*/ 	.word	0x00000000


	//----- nvinfo : EIATTR_FRAME_SIZE
	.align		4
.L_12096:
        /*11b44*/ 	.byte	0x04, 0x11
        /*11b46*/ 	.short	(.L_12098 - .L_12097)
	.align		4
.L_12097:
        /*11b48*/ 	.word	index@($_ZN7cutlass13device_kernelIN5flash19enable_sm80_to_sm89INS1_16FlashAttnBwdSm80INS1_25CollectiveMainloopBwdSm80ILi2ELi2EN4cute5tupleIJNS5_1CILi128EEES8_NS7_ILi64EEEEEENS_10bfloat16_tEfNS_4arch4Sm80ELb0ELb1ELb1ELb0ELb0ELb0ELb0ELb0ELi2ELi4ELi4ELi4ELb0EEENS1_21CollectiveEpilogueBwdISA_SB_SD_Li256ELb0ELb0ELi2EEENS1_19SingleTileSchedulerILb0ELb0ELb0ELi128EEEEEEEEEvNT_6ParamsE$_ZZN4cute9transformINS_5tupleIJiiiNS_1CILi0EEEEEENS1_IJNS2_ILi32EEENS2_ILi4EEENS2_ILi2EEENS2_ILi1EEEEEENS1_IJS8_S8_S8_S8_EEEZNS_7crd2crdIS4_S9_SA_EEDaRKT_RKT0_RKT1_EUlRKT_RKT0_RKT1_E_EEDaSE_SH_SK_OT2_ENKUlDpSN_E_clIJiiiS3_EEEDaSX_)
        /*11b4c*/ 	.word	0x00000000


	//----- nvinfo : EIATTR_FRAME_SIZE
	.align		4
.L_12098:
        /*11b50*/ 	.byte	0x04, 0x11
        /*11b52*/ 	.short	(.L_12100 - .L_12099)
	.align		4
.L_12099:
        /*11b54*/ 	.word	index@($_ZN7cutlass13device_kernelIN5flash19enable_sm80_to_sm89INS1_16FlashAttnBwdSm80INS1_25CollectiveMainloopBwdSm80ILi2ELi2EN4cute5tupleIJNS5_1CILi128EEES8_NS7_ILi64EEEEEENS_10bfloat16_tEfNS_4arch4Sm80ELb0ELb1ELb1ELb0ELb0ELb0ELb0ELb0ELi2ELi4ELi4ELi4ELb0EEENS1_21CollectiveEpilogueBwdISA_SB_SD_Li256ELb0ELb0ELi2EEENS1_19SingleTileSchedulerILb0ELb0ELb0ELi128EEEEEEEEEvNT_6ParamsE$_ZZN4cute9transformINS_5tupleIJiiNS_1CILi0EEEEEENS1_IJNS1_IJNS2_ILi4EEENS2_ILi8EEEEEES5_NS2_ILi1EEEEEEZNS_7idx2crdIS4_S9_EEDaRKT_RKT0_EUlRKT_RKT0_E_EEDaSD_SG_OT1_ENKUlDpSJ_E_clIJNS1_IJiiEEEiS3_EEEDaSQ_)
        /*11b58*/ 	.word	0x00000000


	//----- nvinfo : EIATTR_FRAME_SIZE
	.align		4
.L_12100:
        /*11b5c*/ 	.byte	0x04, 0x11
        /*11b5e*/ 	.short	(.L_12102 - .L_12101)
	.align		4
.L_12101:
        /*11b60*/ 	.word	index@($_ZN7cutlass13device_kernelIN5flash19enable_sm80_to_sm89INS1_16FlashAttnBwdSm80INS1_25CollectiveMainloopBwdSm80ILi2ELi2EN4cute5tupleIJNS5_1CILi128EEES8_NS7_ILi64EEEEEENS_10bfloat16_tEfNS_4arch4Sm80ELb0ELb1ELb1ELb0ELb0ELb0ELb0ELb0ELi2ELi4ELi4ELi4ELb0EEENS1_21CollectiveEpilogueBwdISA_SB_SD_Li256ELb0ELb0ELi2EEENS1_19SingleTileSchedulerILb0ELb0ELb0ELi128EEEEEEEEEvNT_6ParamsE$_ZZN4cute9transformINS_5tupleIJiiNS_1CILi0EEEEEENS1_IJNS1_IJNS2_ILi4EEENS2_ILi8EEEEEENS2_ILi2EEENS2_ILi1EEEEEEZNS_7idx2crdIS4_SA_EEDaRKT_RKT0_EUlRKT_RKT0_E_EEDaSE_SH_OT1_ENKUlDpSK_E_clIJNS1_IJiiEEEiS3_EEEDaSR_)
        /*11b64*/ 	.word	0x00000000


	//----- nvinfo : EIATTR_FRAME_SIZE
	.align		4
.L_12102:
        /*11b68*/ 	.byte	0x04, 0x11
        /*11b6a*/ 	.short	(.L_12104 - .L_12103)
	.align		4
.L_12103:
        /*11b6c*/ 	.word	index@($_ZN7cutlass13device_kernelIN5flash19enable_sm80_to_sm89INS1_16FlashAttnBwdSm80INS1_25CollectiveMainloopBwdSm80ILi2ELi2EN4cute5tupleIJNS5_1CILi128EEES8_NS7_ILi64EEEEEENS_10bfloat16_tEfNS_4arch4Sm80ELb0ELb1ELb1ELb0ELb0ELb0ELb0ELb0ELi2ELi4ELi4ELi4ELb0EEENS1_21CollectiveEpilogueBwdISA_SB_SD_Li256ELb0ELb0ELi2EEENS1_19SingleTileSchedulerILb0ELb0ELb0ELi128EEEEEEEEEvNT_6ParamsE$_ZZN4cute9transformINS_5tupleIJNS_1CILi32EEENS2_ILi4EEENS2_ILi2EEENS2_ILi1EEEEEENS1_IJS6_S3_NS2_ILi128EEENS2_ILi0EEEEEEZNS_7idx2crdIiS7_SA_EEDaRKT_RKT0_RKT1_EUlRKT_RKT0_E_EEDaSE_SH_OSI_ENKUlDpSN_E_clIJiiiS9_EEEDaST_)
        /*11b70*/ 	.word	0x00000000


	//----- nvinfo : EIATTR_FRAME_SIZE
	.align		4
.L_12104:
        /*11b74*/ 	.byte	0x04, 0x11
        /*11b76*/ 	.short	(.L_12106 - .L_12105)
	.align		4
.L_12105:
        /*11b78*/ 	.word	index@($_ZN7cutlass13device_kernelIN5flash19enable_sm80_to_sm89INS1_16FlashAttnBwdSm80INS1_25CollectiveMainloopBwdSm80ILi2ELi2EN4cute5tupleIJNS5_1CILi128EEES8_NS7_ILi64EEEEEENS_10bfloat16_tEfNS_4arch4Sm80ELb0ELb1ELb1ELb0ELb0ELb0ELb0ELb0ELi2ELi4ELi4ELi4ELb0EEENS1_21CollectiveEpilogueBwdISA_SB_SD_Li256ELb0ELb0ELi2EEENS1_19SingleTileSchedulerILb0ELb0ELb0ELi128EEEEEEEEEvNT_6ParamsE$_ZZN4cute9transformINS_15ArithmeticTupleIJiiEEEZNS_14transform_leafIS2_NS_8identityEEEDaRKT_OT0_EUlRKT_E_EEDaS7_S9_ENKUlDpSC_E_clIJiiEEEDaSE_)
        /*11b7c*/ 	.word	0x00000000


	//----- nvinfo : EIATTR_FRAME_SIZE
	.align		4
.L_12106:
        /*11b80*/ 	.byte	0x04, 0x11
        /*11b82*/ 	.short	(.L_12108 - .L_12107)
	.align		4
.L_12107:
        /*11b84*/ 	.word	index@($_ZN7cutlass13device_kernelIN5flash19enable_sm80_to_sm89INS1_16FlashAttnBwdSm80INS1_25CollectiveMainloopBwdSm80ILi2ELi2EN4cute5tupleIJNS5_1CILi128EEES8_NS7_ILi64EEEEEENS_10bfloat16_tEfNS_4arch4Sm80ELb0ELb1ELb1ELb0ELb0ELb0ELb0ELb0ELi2ELi4ELi4ELi4ELb0EEENS1_21CollectiveEpilogueBwdISA_SB_SD_Li256ELb0ELb0ELi2EEENS1_19SingleTileSchedulerILb0ELb0ELb0ELi128EEEEEEEEEvNT_6ParamsE$_ZZN4cute7idx2crdIiNS_5tupleIJNS_1CILi32EEENS2_ILi4EEENS2_ILi2EEENS2_ILi1EEEEEENS1_IJS6_S3_NS2_ILi128EEENS2_ILi0EEEEEEEEDaRKT_RKT0_RKT1_ENKUlRKT_RKT0_E_clIS5_S8_EEDaSM_SP_)
        /*11b88*/ 	.word	0x00000000


	//----- nvinfo : EIATTR_FRAME_SIZE
	.align		4
.L_12108:
        /*11b8c*/ 	.byte	0x04, 0x11
        /*11b8e*/ 	.short	(.L_12110 - .L_12109)
	.align		4
.L_12109:
        /*11b90*/ 	.word	index@($_ZN7cutlass13device_kernelIN5flash19enable_sm80_to_sm89INS1_16FlashAttnBwdSm80INS1_25CollectiveMainloopBwdSm80ILi2ELi2EN4cute5tupleIJNS5_1CILi128EEES8_NS7_ILi64EEEEEENS_10bfloat16_tEfNS_4arch4Sm80ELb0ELb1ELb1ELb0ELb0ELb0ELb0ELb0ELi2ELi4ELi4ELi4ELb0EEENS1_21CollectiveEpilogueBwdISA_SB_SD_Li256ELb0ELb0ELi2EEENS1_19SingleTileSchedulerILb0ELb0ELb0ELi128EEEEEEEEEvNT_6ParamsE$_ZZN4cute7idx2crdIiNS_5tupleIJNS_1CILi32EEENS2_ILi4EEENS2_ILi2EEENS2_ILi1EEEEEENS1_IJS6_S3_NS2_ILi128EEENS2_ILi0EEEEEEEEDaRKT_RKT0_RKT1_ENKUlRKT_RKT0_E_clIS4_S3_EEDaSM_SP_)
        /*11b94*/ 	.word	0x00000000


	//----- nvinfo : EIATTR_FRAME_SIZE
	.align		4
.L_12110:
        /*11b98*/ 	.byte	0x04, 0x11
        /*11b9a*/ 	.short	(.L_12112 - .L_12111)
	.align		4
.L_12111:
        /*11b9c*/ 	.word	index@($_ZN7cutlass13device_kernelIN5flash19enable_sm80_to_sm89INS1_16FlashAttnBwdSm80INS1_25CollectiveMainloopBwdSm80ILi2ELi2EN4cute5tupleIJNS5_1CILi128EEES8_NS7_ILi64EEEEEENS_10bfloat16_tEfNS_4arch4Sm80ELb0ELb1ELb1ELb0ELb0ELb0ELb0ELb0ELi2ELi4ELi4ELi4ELb0EEENS1_21CollectiveEpilogueBwdISA_SB_SD_Li256ELb0ELb0ELi2EEENS1_19SingleTileSchedulerILb0ELb0ELb0ELi128EEEEEEEEEvNT_6ParamsE$_ZZN4cute7idx2crdIiNS_5tupleIJNS_1CILi32EEENS2_ILi4EEENS2_ILi2EEENS2_ILi1EEEEEENS1_IJS6_S3_NS2_ILi128EEENS2_ILi0EEEEEEEEDaRKT_RKT0_RKT1_ENKUlRKT_RKT0_E_clIS3_S6_EEDaSM_SP_)
        /*11ba0*/ 	.word	0x00000000


	//----- nvinfo : EIATTR_FRAME_SIZE
	.align		4
.L_12112:
        /*11ba4*/ 	.byte	0x04, 0x11
        /*11ba6*/ 	.short	(.L_12114 - .L_12113)
	.align		4
.L_12113:
        /*11ba8*/ 	.word	index@($_ZN7cutlass13device_kernelIN5flash19enable_sm80_to_sm89INS1_16FlashAttnBwdSm80INS1_25CollectiveMainloopBwdSm80ILi2ELi2EN4cute5tupleIJNS5_1CILi128EEES8_NS7_ILi64EEEEEENS_10bfloat16_tEfNS_4arch4Sm80ELb0ELb1ELb1ELb0ELb0ELb0ELb0ELb0ELi2ELi4ELi4ELi4ELb0EEENS1_21CollectiveEpilogueBwdISA_SB_SD_Li256ELb0ELb0ELi2EEENS1_19SingleTileSchedulerILb0ELb0ELb0ELi128EEEEEEEEEvNT_6ParamsE$_ZZN4cute7idx2crdINS_5tupleIJiiNS_1CILi0EEEEEENS1_IJNS1_IJNS2_ILi4EEENS2_ILi8EEEEEES5_NS2_ILi1EEEEEEEEDaRKT_RKT0_ENKUlRKT_RKT0_E_clIiS7_EEDaSI_SL_)
        /*11bac*/ 	.word	0x00000000


	//----- nvinfo : EIATTR_FRAME_SIZE
	.align		4
.L_12114:
        /*11bb0*/ 	.byte	0x04, 0x11
        /*11bb2*/ 	.short	(.L_12116 - .L_12115)
	.align		4
.L_12115:
        /*11bb4*/ 	.word	index@($_ZN7cutlass13device_kernelIN5flash19enable_sm80_to_sm89INS1_16FlashAttnBwdSm80INS1_25CollectiveMainloopBwdSm80ILi2ELi2EN4cute5tupleIJNS5_1CILi128EEES8_NS7_ILi64EEEEEENS_10bfloat16_tEfNS_4arch4Sm80ELb0ELb1ELb1ELb0ELb0ELb0ELb0ELb0ELi2ELi4ELi4ELi4ELb0EEENS1_21CollectiveEpilogueBwdISA_SB_SD_Li256ELb0ELb0ELi2EEENS1_19SingleTileSchedulerILb0ELb0ELb0ELi128EEEEEEEEEvNT_6ParamsE$_ZZN4cute7idx2crdINS_5tupleIJiiNS_1CILi0EEEEEENS1_IJNS1_IJNS2_ILi4EEENS2_ILi8EEEEEES5_NS2_ILi1EEEEEEEEDaRKT_RKT0_ENKUlRKT_RKT0_E_clIiS5_EEDaSI_SL_)
        /*11bb8*/ 	.word	0x00000000


	//----- nvinfo : EIATTR_FRAME_SIZE
	.align		4
.L_12116:
        /*11bbc*/ 	.byte	0x04, 0x11
        /*11bbe*/ 	.short	(.L_12118 - .L_12117)
	.align		4
.L_12117:
        /*11bc0*/ 	.word	index@($_ZN7cutlass13device_kernelIN5flash19enable_sm80_to_sm89INS1_16FlashAttnBwdSm80INS1_25CollectiveMainloopBwdSm80ILi2ELi2EN4cute5tupleIJNS5_1CILi128EEES8_NS7_ILi64EEEEEENS_10bfloat16_tEfNS_4arch4Sm80ELb0ELb1ELb1ELb0ELb0ELb0ELb0ELb0ELi2ELi4ELi4ELi4ELb0EEENS1_21CollectiveEpilogueBwdISA_SB_SD_Li256ELb0ELb0ELi2EEENS1_19SingleTileSchedulerILb0ELb0ELb0ELi128EEEEEEEEEvNT_6ParamsE$_ZZN4cute7idx2crdINS_5tupleIJiiNS_1CILi0EEEEEENS1_IJNS1_IJNS2_ILi4EEENS2_ILi8EEEEEENS2_ILi2EEENS2_ILi1EEEEEEEEDaRKT_RKT0_ENKUlRKT_RKT0_E_clIiS8_EEDaSJ_SM_)
        /*11bc4*/ 	.word	0x00000000


	//----- nvinfo : EIATTR_FRAME_SIZE
	.align		4
.L_12118:
        /*11bc8*/ 	.byte	0x04, 0x11
        /*11bca*/ 	.short	(.L_12120 - .L_12119)
	.align		4
.L_12119:
        /*11bcc*/ 	.word	index@($_ZN7cutlass13device_kernelIN5flash19enable_sm80_to_sm89INS1_16FlashAttnBwdSm80INS1_25CollectiveMainloopBwdSm80ILi2ELi2EN4cute5tupleIJNS5_1CILi128EEES8_NS7_ILi64EEEEEENS_10bfloat16_tEfNS_4arch4Sm80ELb0ELb1ELb1ELb0ELb0ELb0ELb0ELb0ELi2ELi4ELi4ELi4ELb0EEENS1_21CollectiveEpilogueBwdISA_SB_SD_Li256ELb0ELb0ELi2EEENS1_19SingleTileSchedulerILb0ELb0ELb0ELi128EEEEEEEEEvNT_6ParamsE$_ZZN4cute7idx2crdINS_5tupleIJiiNS_1CILi0EEEEEENS1_IJNS1_IJNS2_ILi4EEENS2_ILi8EEEEEENS2_ILi2EEENS2_ILi1EEEEEEEEDaRKT_RKT0_ENKUlRKT_RKT0_E_clIiS7_EEDaSJ_SM_)
        /*11bd0*/ 	.word	0x00000000


	//----- nvinfo : EIATTR_FRAME_SIZE
	.align		4
.L_12120:
        /*11bd4*/ 	.byte	0x04, 0x11
        /*11bd6*/ 	.short	(.L_12122 - .L_12121)
	.align		4
.L_12121:
        /*11bd8*/ 	.word	index@($_ZN7cutlass13device_kernelIN5flash19enable_sm80_to_sm89INS1_16FlashAttnBwdSm80INS1_25CollectiveMainloopBwdSm80ILi2ELi2EN4cute5tupleIJNS5_1CILi128EEES8_NS7_ILi64EEEEEENS_10bfloat16_tEfNS_4arch4Sm80ELb0ELb1ELb1ELb0ELb0ELb0ELb0ELb0ELi2ELi4ELi4ELi4ELb0EEENS1_21CollectiveEpilogueBwdISA_SB_SD_Li256ELb0ELb0ELi2EEENS1_19SingleTileSchedulerILb0ELb0ELb0ELi128EEEEEEEEEvNT_6ParamsE$_ZZN4cute7flattenINS_5tupleIJNS_1CILi1EEENS1_IJiiiEEENS2_ILi64EEENS1_IJNS2_ILi72EEENS2_ILi144EEENS2_ILi288EEEEEENS2_ILi512EEEEEEEEDaRKT_ENKUlRKT_E_clIS4_EEDaSH_)
        /*11bdc*/ 	.word	0x00000000


	//----- nvinfo : EIATTR_FRAME_SIZE
	.align		4
.L_12122:
        /*11be0*/ 	.byte	0x04, 0x11
        /*11be2*/ 	.short	(.L_12124 - .L_12123)
	.align		4
.L_12123:
        /*11be4*/ 	.word	index@($_ZN7cutlass13device_kernelIN5flash19enable_sm80_to_sm89INS1_16FlashAttnBwdSm80INS1_25CollectiveMainloopBwdSm80ILi2ELi2EN4cute5tupleIJNS5_1CILi128EEES8_NS7_ILi64EEEEEENS_10bfloat16_tEfNS_4arch4Sm80ELb0ELb1ELb1ELb0ELb0ELb0ELb0ELb0ELi2ELi4ELi4ELi4ELb0EEENS1_21CollectiveEpilogueBwdISA_SB_SD_Li256ELb0ELb0ELi2EEENS1_19SingleTileSchedulerILb0ELb0ELb0ELi128EEEEEEEEEvNT_6ParamsE$_ZZN4cute7flattenINS_5tupleIJNS_1CILi1EEENS1_IJNS2_ILi8EEEiiEEENS2_ILi64EEENS1_IJiNS2_ILi144EEENS2_ILi288EEEEEENS2_ILi512EEEEEEEEDaRKT_ENKUlRKT_E_clIS9_EEDaSH_)
        /*11be8*/ 	.word	0x00000000


	//----- nvinfo : EIATTR_FRAME_SIZE
	.align		4
.L_12124:
        /*11bec*/ 	.byte	0x04, 0x11
        /*11bee*/ 	.short	(.L_12126 - .L_12125)
	.align		4
.L_12125:
        /*11bf0*/ 	.word	index@($_ZN7cutlass13device_kernelIN5flash19enable_sm80_to_sm89INS1_16FlashAttnBwdSm80INS1_25CollectiveMainloopBwdSm80ILi2ELi2EN4cute5tupleIJNS5_1CILi128EEES8_NS7_ILi64EEEEEENS_10bfloat16_tEfNS_4arch4Sm80ELb0ELb1ELb1ELb0ELb0ELb0ELb0ELb0ELi2ELi4ELi4ELi4ELb0EEENS1_21CollectiveEpilogueBwdISA_SB_SD_Li256ELb0ELb0ELi2EEENS1_19SingleTileSchedulerILb0ELb0ELb0ELi128EEEEEEEEEvNT_6ParamsE$_ZZN4cute7flattenINS_5tupleIJNS_1CILi1EEENS1_IJNS2_ILi8EEEiiEEENS2_ILi64EEENS1_IJiNS2_ILi144EEENS2_ILi288EEEEEENS2_ILi512EEEEEEEEDaRKT_ENKUlRKT_E_clIS5_EEDaSH_)
        /*11bf4*/ 	.word	0x00000000


	//----- nvinfo : EIATTR_FRAME_SIZE
	.align		4
.L_12126:
        /*11bf8*/ 	.byte	0x04, 0x11
        /*11bfa*/ 	.short	(.L_12128 - .L_12127)
	.align		4
.L_12127:
        /*11bfc*/ 	.word	index@($_ZN7cutlass13device_kernelIN5flash19enable_sm80_to_sm89INS1_16FlashAttnBwdSm80INS1_25CollectiveMainloopBwdSm80ILi2ELi2EN4cute5tupleIJNS5_1CILi128EEES8_NS7_ILi64EEEEEENS_10bfloat16_tEfNS_4arch4Sm80ELb0ELb1ELb1ELb0ELb0ELb0ELb0ELb0ELi2ELi4ELi4ELi4ELb0EEENS1_21CollectiveEpilogueBwdISA_SB_SD_Li256ELb0ELb0ELi2EEENS1_19SingleTileSchedulerILb0ELb0ELb0ELi128EEEEEEEEEvNT_6ParamsE$_ZZN4cute7flattenINS_5tupleIJNS1_IJNS_1CILi0EEENS1_IJNS2_ILi1EEENS2_ILi512EEEiEEEEEENS2_ILi4096EEENS1_IJiNS2_ILi8192EEEEEEEEEEEDaRKT_ENKUlRKT_E_clISA_EEDaSH_)
        /*11c00*/ 	.word	0x00000000


	//----- nvinfo : EIATTR_FRAME_SIZE
	.align		4
.L_12128:
        /*11c04*/ 	.byte	0x04, 0x11
        /*11c06*/ 	.short	(.L_12130 - .L_12129)
	.align		4
.L_12129:
        /*11c08*/ 	.word	index@($_ZN7cutlass13device_kernelIN5flash19enable_sm80_to_sm89INS1_16FlashAttnBwdSm80INS1_25CollectiveMainloopBwdSm80ILi2ELi2EN4cute5tupleIJNS5_1CILi128EEES8_NS7_ILi64EEEEEENS_10bfloat16_tEfNS_4arch4Sm80ELb0ELb1ELb1ELb0ELb0ELb0ELb0ELb0ELi2ELi4ELi4ELi4ELb0EEENS1_21CollectiveEpilogueBwdISA_SB_SD_Li256ELb0ELb0ELi2EEENS1_19SingleTileSchedulerILb0ELb0ELb0ELi128EEEEEEEEEvNT_6ParamsE$_ZZN4cute7flattenINS_5tupleIJNS1_IJNS_1CILi0EEENS1_IJNS2_ILi1EEENS2_ILi512EEEiEEEEEENS2_ILi4096EEENS1_IJiNS2_ILi8192EEEEEEEEEEEDaRKT_ENKUlRKT_E_clIS7_EEDaSH_)
        /*11c0c*/ 	.word	0x00000000


	//----- nvinfo : EIATTR_FRAME_SIZE
	.align		4
.L_12130:
        /*11c10*/ 	.byte	0x04, 0x11
        /*11c12*/ 	.short	(.L_12132 - .L_12131)
	.align		4
.L_12131:
        /*11c14*/ 	.word	index@($_ZN7cutlass13device_kernelIN5flash19enable_sm80_to_sm89INS1_16FlashAttnBwdSm80INS1_25CollectiveMainloopBwdSm80ILi2ELi2EN4cute5tupleIJNS5_1CILi128EEES8_NS7_ILi64EEEEEENS_10bfloat16_tEfNS_4arch4Sm80ELb0ELb1ELb1ELb0ELb0ELb0ELb0ELb0ELi2ELi4ELi4ELi4ELb0EEENS1_21CollectiveEpilogueBwdISA_SB_SD_Li256ELb0ELb0ELi2EEENS1_19SingleTileSchedulerILb0ELb0ELb0ELi128EEEEEEEEEvNT_6ParamsE$_ZZN4cute7crd2crdINS_5tupleIJiiiNS_1CILi0EEEEEENS1_IJNS2_ILi32EEENS2_ILi4EEENS2_ILi2EEENS2_ILi1EEEEEENS1_IJS8_S8_S8_S8_EEEEEDaRKT_RKT0_RKT1_ENKUlRKT_RKT0_RKT1_E_clIiS7_S8_EEDaSM_SP_SS_)
        /*11c18*/ 	.word	0x00000000


	//----- nvinfo : EIATTR_FRAME_SIZE
	.align		4
.L_12132:
        /*11c1c*/ 	.byte	0x04, 0x11
        /*11c1e*/ 	.short	(.L_12134 - .L_12133)
	.align		4
.L_12133:
        /*11c20*/ 	.word	index@($_ZN7cutlass13device_kernelIN5flash19enable_sm80_to_sm89INS1_16FlashAttnBwdSm80INS1_25CollectiveMainloopBwdSm80ILi2ELi2EN4cute5tupleIJNS5_1CILi128EEES8_NS7_ILi64EEEEEENS_10bfloat16_tEfNS_4arch4Sm80ELb0ELb1ELb1ELb0ELb0ELb0ELb0ELb0ELi2ELi4ELi4ELi4ELb0EEENS1_21CollectiveEpilogueBwdISA_SB_SD_Li256ELb0ELb0ELi2EEENS1_19SingleTileSchedulerILb0ELb0ELb0ELi128EEEEEEEEEvNT_6ParamsE$_ZZN4cute7crd2crdINS_5tupleIJiiiNS_1CILi0EEEEEENS1_IJNS2_ILi32EEENS2_ILi4EEENS2_ILi2EEENS2_ILi1EEEEEENS1_IJS8_S8_S8_S8_EEEEEDaRKT_RKT0_RKT1_ENKUlRKT_RKT0_RKT1_E_clIiS6_S8_EEDaSM_SP_SS_)
        /*11c24*/ 	.word	0x00000000


	//----- nvinfo : EIATTR_FRAME_SIZE
	.align		4
.L_12134:
        /*11c28*/ 	.byte	0x04, 0x11
        /*11c2a*/ 	.short	(.L_12136 - .L_12135)
	.align		4
.L_12135:
        /*11c2c*/ 	.word	index@($_ZN7cutlass13device_kernelIN5flash19enable_sm80_to_sm89INS1_16FlashAttnBwdSm80INS1_25CollectiveMainloopBwdSm80ILi2ELi2EN4cute5tupleIJNS5_1CILi128EEES8_NS7_ILi64EEEEEENS_10bfloat16_tEfNS_4arch4Sm80ELb0ELb1ELb1ELb0ELb0ELb0ELb0ELb0ELi2ELi4ELi4ELi4ELb0EEENS1_21CollectiveEpilogueBwdISA_SB_SD_Li256ELb0ELb0ELi2EEENS1_19SingleTileSchedulerILb0ELb0ELb0ELi128EEEEEEEEEvNT_6ParamsE$_ZZN4cute7crd2crdINS_5tupleIJiiiNS_1CILi0EEEEEENS1_IJNS2_ILi32EEENS2_ILi4EEENS2_ILi2EEENS2_ILi1EEEEEENS1_IJS8_S8_S8_S8_EEEEEDaRKT_RKT0_RKT1_ENKUlRKT_RKT0_RKT1_E_clIiS5_S8_EEDaSM_SP_SS_)
        /*11c30*/ 	.word	0x00000000


	//----- nvinfo : EIATTR_FRAME_SIZE
	.align		4
.L_12136:
        /*11c34*/ 	.byte	0x04, 0x11
        /*11c36*/ 	.short	(.L_12138 - .L_12137)
	.align		4
.L_12137:
        /*11c38*/ 	.word	index@($_ZN7cutlass13device_kernelIN5flash19enable_sm80_to_sm89INS1_16FlashAttnBwdSm80INS1_25CollectiveMainloopBwdSm80ILi2ELi2EN4cute5tupleIJNS5_1CILi128EEES8_NS7_ILi64EEEEEENS_10bfloat16_tEfNS_4arch4Sm80ELb0ELb1ELb1ELb0ELb0ELb0ELb0ELb0ELi2ELi4ELi4ELi4ELb0EEENS1_21CollectiveEpilogueBwdISA_SB_SD_Li256ELb0ELb0ELi2EEENS1_19SingleTileSchedulerILb0ELb0ELb0ELi128EEEEEEEEEvNT_6ParamsE$_ZZN4cute6upcastILi2ENS_5tupleIJNS_1CILi2EEES3_S3_EEENS1_IJNS2_ILi1EEENS2_ILi512EEEiEEEEEDaRKT0_RKT1_ENKUlRKT_RKT0_E_clIS3_iEEDaSG_SJ_)
        /*11c3c*/ 	.word	0x00000000


	//----- nvinfo : EIATTR_FRAME_SIZE
	.align		4
.L_12138:
        /*11c40*/ 	.byte	0x04, 0x11
        /*11c42*/ 	.short	(.L_12140 - .L_12139)
	.align		4
.L_12139:
        /*11c44*/ 	.word	index@($_ZN7cutlass13device_kernelIN5flash19enable_sm80_to_sm89INS1_16FlashAttnBwdSm80INS1_25CollectiveMainloopBwdSm80ILi2ELi2EN4cute5tupleIJNS5_1CILi128EEES8_NS7_ILi64EEEEEENS_10bfloat16_tEfNS_4arch4Sm80ELb0ELb1ELb1ELb0ELb0ELb0ELb0ELb0ELi2ELi4ELi4ELi4ELb0EEENS1_21CollectiveEpilogueBwdISA_SB_SD_Li256ELb0ELb0ELi2EEENS1_19SingleTileSchedulerILb0ELb0ELb0ELi128EEEEEEEEEvNT_6ParamsE$_ZZN4cute6upcastILi2ENS_5tupleIJNS_1CILi2EEES3_EEENS1_IJiNS2_ILi8192EEEEEEEEDaRKT0_RKT1_ENKUlRKT_RKT0_E_clIS3_iEEDaSF_SI_)
        /*11c48*/ 	.word	0x00000000


	//----- nvinfo : EIATTR_FRAME_SIZE
	.align		4
.L_12140:
        /*11c4c*/ 	.byte	0x04, 0x11
        /*11c4e*/ 	.short	(.L_12142 - .L_12141)
	.align		4
.L_12141:
        /*11c50*/ 	.word	index@($_ZN7cutlass13device_kernelIN5flash19enable_sm80_to_sm89INS1_16FlashAttnBwdSm80INS1_25CollectiveMainloopBwdSm80ILi2ELi2EN4cute5tupleIJNS5_1CILi128EEES8_NS7_ILi64EEEEEENS_10bfloat16_tEfNS_4arch4Sm80ELb0ELb1ELb1ELb0ELb0ELb0ELb0ELb0ELi2ELi4ELi4ELi4ELb0EEENS1_21CollectiveEpilogueBwdISA_SB_SD_Li256ELb0ELb0ELi2EEENS1_19SingleTileSchedulerILb0ELb0ELb0ELi128EEEEEEEEEvNT_6ParamsE$_ZZN4cute6upcastILi2ENS_5tupleIJNS_1CILi1EEENS1_IJNS2_ILi2EEES4_S4_EEEEEENS1_IJNS2_ILi0EEENS1_IJS3_NS2_ILi512EEEiEEEEEEEEDaRKT0_RKT1_ENKUlRKT_RKT0_E_clIS5_S9_EEDaSJ_SM_)
        /*11c54*/ 	.word	0x00000000


	//----- nvinfo : EIATTR_FRAME_SIZE
	.align		4
.L_12142:
        /*11c58*/ 	.byte	0x04, 0x11
        /*11c5a*/ 	.short	(.L_12144 - .L_12143)
	.align		4
.L_12143:
        /*11c5c*/ 	.word	index@($_ZN7cutlass13device_kernelIN5flash19enable_sm80_to_sm89INS1_16FlashAttnBwdSm80INS1_25CollectiveMainloopBwdSm80ILi2ELi2EN4cute5tupleIJNS5_1CILi128EEES8_NS7_ILi64EEEEEENS_10bfloat16_tEfNS_4arch4Sm80ELb0ELb1ELb1ELb0ELb0ELb0ELb0ELb0ELi2ELi4ELi4ELi4ELb0EEENS1_21CollectiveEpilogueBwdISA_SB_SD_Li256ELb0ELb0ELi2EEENS1_19SingleTileSchedulerILb0ELb0ELb0ELi128EEEEEEEEEvNT_6ParamsE$_ZZN4cute6upcastILi2ENS_5tupleIJNS1_IJNS_1CILi1EEENS1_IJNS2_ILi2EEES4_S4_EEEEEES4_NS1_IJS4_S4_EEEEEENS1_IJNS1_IJNS2_ILi0EEENS1_IJS3_NS2_ILi512EEEiEEEEEENS2_ILi4096EEENS1_IJiNS2_ILi8192EEEEEEEEEEEDaRKT0_RKT1_ENKUlRKT_RKT0_E_clIS7_SF_EEDaSP_SS_)
        /*11c60*/ 	.word	0x00000000


	//----- nvinfo : EIATTR_FRAME_SIZE
	.align		4
.L_12144:
        /*11c64*/ 	.byte	0x04, 0x11
        /*11c66*/ 	.short	(.L_12146 - .L_12145)
	.align		4
.L_12145:
        /*11c68*/ 	.word	index@($_ZN7cutlass13device_kernelIN5flash19enable_sm80_to_sm89INS1_16FlashAttnBwdSm80INS1_25CollectiveMainloopBwdSm80ILi2ELi2EN4cute5tupleIJNS5_1CILi128EEES8_NS7_ILi64EEEEEENS_10bfloat16_tEfNS_4arch4Sm80ELb0ELb1ELb1ELb0ELb0ELb0ELb0ELb0ELi2ELi4ELi4ELi4ELb0EEENS1_21CollectiveEpilogueBwdISA_SB_SD_Li256ELb0ELb0ELi2EEENS1_19SingleTileSchedulerILb0ELb0ELb0ELi128EEEEEEEEEvNT_6ParamsE$_ZZN4cute6upcastILi2ENS_5tupleIJNS1_IJNS_1CILi1EEENS1_IJNS2_ILi2EEES4_S4_EEEEEES4_NS1_IJS4_S4_EEEEEENS1_IJNS1_IJNS2_ILi0EEENS1_IJS3_NS2_ILi512EEEiEEEEEENS2_ILi4096EEENS1_IJiNS2_ILi8192EEEEEEEEEEEDaRKT0_RKT1_ENKUlRKT_RKT0_E_clIS6_SC_EEDaSP_SS_)
        /*11c6c*/ 	.word	0x00000000


	//----- nvinfo : EIATTR_FRAME_SIZE
	.align		4
.L_12146:
        /*11c70*/ 	.byte	0x04, 0x11
        /*11c72*/ 	.short	(.L_12148 - .L_12147)
	.align		4
.L_12147:
        /*11c74*/ 	.word	index@($_ZN7cutlass13device_kernelIN5flash19enable_sm80_to_sm89INS1_16FlashAttnBwdSm80INS1_25CollectiveMainloopBwdSm80ILi2ELi2EN4cute5tupleIJNS5_1CILi128EEES8_NS7_ILi64EEEEEENS_10bfloat16_tEfNS_4arch4Sm80ELb0ELb1ELb1ELb0ELb0ELb0ELb0ELb0ELi2ELi4ELi4ELi4ELb0EEENS1_21CollectiveEpilogueBwdISA_SB_SD_Li256ELb0ELb0ELi2EEENS1_19SingleTileSchedulerILb0ELb0ELb0ELi128EEEEEEEEEvNT_6ParamsE$_ZZN4cute6detail9lift_diceINS_5tupleIJiNS_1CILi0EEEEEES5_EEDaRKT_RKT0_ENKUlRKT_RKT0_E_clIiiEEDaSE_SH_)
        /*11c78*/ 	.word	0x00000000


	//----- nvinfo : EIATTR_FRAME_SIZE
	.align		4
.L_12148:
        /*11c7c*/ 	.byte	0x04, 0x11
        /*11c7e*/ 	.short	(.L_12150 - .L_12149)
	.align		4
.L_12149:
        /*11c80*/ 	.word	index@($_ZN7cutlass13device_kernelIN5flash19enable_sm80_to_sm89INS1_16FlashAttnBwdSm80INS1_25CollectiveMainloopBwdSm80ILi2ELi2EN4cute5tupleIJNS5_1CILi128EEES8_NS7_ILi64EEEEEENS_10bfloat16_tEfNS_4arch4Sm80ELb0ELb1ELb1ELb0ELb0ELb0ELb0ELb0ELi2ELi4ELi4ELi4ELb0EEENS1_21CollectiveEpilogueBwdISA_SB_SD_Li256ELb0ELb0ELi2EEENS1_19SingleTileSchedulerILb0ELb0ELb0ELi128EEEEEEEEEvNT_6ParamsE$_ZZN4cute6detail9lift_diceINS_5tupleIJiNS2_IJiNS_1CILi0EEEEEEEEES6_EEDaRKT_RKT0_ENKUlRKT_RKT0_E_clIiiEEDaSF_SI_)
        /*11c84*/ 	.word	0x00000000


	//----- nvinfo : EIATTR_FRAME_SIZE
	.align		4
.L_12150:
        /*11c88*/ 	.byte	0x04, 0x11
        /*11c8a*/ 	.short	(.L_12152 - .L_12151)
	.align		4
.L_12151:
        /*11c8c*/ 	.word	index@($_ZN7cutlass13device_kernelIN5flash19enable_sm80_to_sm89INS1_16FlashAttnBwdSm80INS1_25CollectiveMainloopBwdSm80ILi2ELi2EN4cute5tupleIJNS5_1CILi128EEES8_NS7_ILi64EEEEEENS_10bfloat16_tEfNS_4arch4Sm80ELb0ELb1ELb1ELb0ELb0ELb0ELb0ELb0ELi2ELi4ELi4ELi4ELb0EEENS1_21CollectiveEpilogueBwdISA_SB_SD_Li256ELb0ELb0ELi2EEENS1_19SingleTileSchedulerILb0ELb0ELb0ELi128EEEEEEEEEvNT_6ParamsE$_ZZN4cute6detail9lift_diceINS_5tupleIJiNS2_IJiNS_1CILi0EEEEEEEEES6_EEDaRKT_RKT0_ENKUlRKT_RKT0_E_clIS5_S5_EEDaSF_SI_)
        /*11c90*/ 	.word	0x00000000


	//----- nvinfo : EIATTR_FRAME_SIZE
	.align		4
.L_12152:
        /*11c94*/ 	.byte	0x04, 0x11
        /*11c96*/ 	.short	(.L_12154 - .L_12153)
	.align		4
.L_12153:
        /*11c98*/ 	.word	index@($_ZN7cutlass13device_kernelIN5flash19enable_sm80_to_sm89INS1_16FlashAttnBwdSm80INS1_25CollectiveMainloopBwdSm80ILi2ELi2EN4cute5tupleIJNS5_1CILi128EEES8_NS7_ILi64EEEEEENS_10bfloat16_tEfNS_4arch4Sm80ELb0ELb1ELb1ELb0ELb0ELb0ELb0ELb0ELi2ELi4ELi4ELi4ELb0EEENS1_21CollectiveEpilogueBwdISA_SB_SD_Li256ELb0ELb0ELi2EEENS1_19SingleTileSchedulerILb0ELb0ELb0ELi128EEEEEEEEEvNT_6ParamsE$_ZZN4cute6detail16composition_implINS_5tupleIJNS_1CILi8EEENS3_ILi2EEES5_S5_S4_S5_EEENS2_IJNS3_ILi1EEEiiiNS3_ILi72EEENS3_ILi512EEEEEES5_S4_EEDaRKT_RKT0_RKT1_RKT2_ENKUlRKT_T0_E_clINS2_IJNS2_IJS5_EEENS2_IJiEEES7_S7_EEENS_17integral_constantIiLi4EEEEEDaSP_SQ_)
        /*11c9c*/ 	.word	0x00000000


	//----- nvinfo : EIATTR_FRAME_SIZE
	.align		4
.L_12154:
        /*11ca0*/ 	.byte	0x04, 0x11
        /*11ca2*/ 	.short	(.L_12156 - .L_12155)
	.align		4
.L_12155:
        /*11ca4*/ 	.word	index@($_ZN7cutlass13device_kernelIN5flash19enable_sm80_to_sm89INS1_16FlashAttnBwdSm80INS1_25CollectiveMainloopBwdSm80ILi2ELi2EN4cute5tupleIJNS5_1CILi128EEES8_NS7_ILi64EEEEEENS_10bfloat16_tEfNS_4arch4Sm80ELb0ELb1ELb1ELb0ELb0ELb0ELb0ELb0ELi2ELi4ELi4ELi4ELb0EEENS1_21CollectiveEpilogueBwdISA_SB_SD_Li256ELb0ELb0ELi2EEENS1_19SingleTileSchedulerILb0ELb0ELb0ELi128EEEEEEEEEvNT_6ParamsE$_ZZN4cute6detail16composition_implINS_5tupleIJNS_1CILi8EEENS3_ILi2EEES5_S5_S4_S5_EEENS2_IJNS3_ILi1EEEiiiNS3_ILi72EEENS3_ILi512EEEEEES5_S4_EEDaRKT_RKT0_RKT1_RKT2_ENKUlRKT_T0_E_clINS2_IJNS2_IJS5_EEENS2_IJiEEES7_S7_EEENS_17integral_constantIiLi3EEEEEDaSP_SQ_)
        /*11ca8*/ 	.word	0x00000000


	//----- nvinfo : EIATTR_FRAME_SIZE
	.align		4
.L_12156:
        /*11cac*/ 	.byte	0x04, 0x11
        /*11cae*/ 	.short	(.L_12158 - .L_12157)
	.align		4
.L_12157:
        /*11cb0*/ 	.word	index@($_ZN7cutlass13device_kernelIN5flash19enable_sm80_to_sm89INS1_16FlashAttnBwdSm80INS1_25CollectiveMainloopBwdSm80ILi2ELi2EN4cute5tupleIJNS5_1CILi128EEES8_NS7_ILi64EEEEEENS_10bfloat16_tEfNS_4arch4Sm80ELb0ELb1ELb1ELb0ELb0ELb0ELb0ELb0ELi2ELi4ELi4ELi4ELb0EEENS1_21CollectiveEpilogueBwdISA_SB_SD_Li256ELb0ELb0ELi2EEENS1_19SingleTileSchedulerILb0ELb0ELb0ELi128EEEEEEEEEvNT_6ParamsE$_ZZN4cute6detail16composition_implINS_5tupleIJNS_1CILi8EEENS3_ILi2EEES5_S5_S4_S5_EEENS2_IJNS3_ILi1EEEiiiNS3_ILi72EEENS3_ILi512EEEEEES5_S4_EEDaRKT_RKT0_RKT1_RKT2_ENKUlRKT_T0_E_clINS2_IJNS2_IJS5_EEENS2_IJiEEES7_S7_EEENS_17integral_constantIiLi2EEEEEDaSP_SQ_)
        /*11cb4*/ 	.word	0x00000000


	//----- nvinfo : EIATTR_FRAME_SIZE
	.align		4
.L_12158:
        /*11cb8*/ 	.byte	0x04, 0x11
        /*11cba*/ 	.short	(.L_12160 - .L_12159)
	.align		4
.L_12159:
        /*11cbc*/ 	.word	index@($_ZN7cutlass13device_kernelIN5flash19enable_sm80_to_sm89INS1_16FlashAttnBwdSm80INS1_25CollectiveMainloopBwdSm80ILi2ELi2EN4cute5tupleIJNS5_1CILi128EEES8_NS7_ILi64EEEEEENS_10bfloat16_tEfNS_4arch4Sm80ELb0ELb1ELb1ELb0ELb0ELb0ELb0ELb0ELi2ELi4ELi4ELi4ELb0EEENS1_21CollectiveEpilogueBwdISA_SB_SD_Li256ELb0ELb0ELi2EEENS1_19SingleTileSchedulerILb0ELb0ELb0ELi128EEEEEEEEEvNT_6ParamsE$_ZZN4cute6detail16composition_implINS_5tupleIJNS_1CILi8EEENS3_ILi2EEES5_S5_S4_S5_EEENS2_IJNS3_ILi1EEEiiiNS3_ILi72EEENS3_ILi512EEEEEES5_S4_EEDaRKT_RKT0_RKT1_RKT2_ENKUlRKT_T0_E_clINS2_IJNS2_IJEEEST_S5_S7_EEENS_17integral_constantIiLi1EEEEEDaSP_SQ_)
        /*11cc0*/ 	.word	0x00000000


	//----- nvinfo : EIATTR_FRAME_SIZE
	.align		4
.L_12160:
        /*11cc4*/ 	.byte	0x04, 0x11
        /*11cc6*/ 	.short	(.L_12162 - .L_12161)
	.align		4
.L_12161:
        /*11cc8*/ 	.word	index@($_ZN7cutlass13device_kernelIN5flash19enable_sm80_to_sm89INS1_16FlashAttnBwdSm80INS1_25CollectiveMainloopBwdSm80ILi2ELi2EN4cute5tupleIJNS5_1CILi128EEES8_NS7_ILi64EEEEEENS_10bfloat16_tEfNS_4arch4Sm80ELb0ELb1ELb1ELb0ELb0ELb0ELb0ELb0ELi2ELi4ELi4ELi4ELb0EEENS1_21CollectiveEpilogueBwdISA_SB_SD_Li256ELb0ELb0ELi2EEENS1_19SingleTileSchedulerILb0ELb0ELb0ELi128EEEEEEEEEvNT_6ParamsE$_ZZN4cute6detail16composition_implINS_5tupleIJNS_1CILi8EEENS3_ILi2EEES5_S5_S4_S5_EEENS2_IJNS3_ILi1EEEiiiNS3_ILi72EEENS3_ILi512EEEEEENS3_ILi4EEENS3_ILi16EEEEEDaRKT_RKT0_RKT1_RKT2_ENKUlRKT_T0_E_clINS2_IJNS2_IJS5_S5_EEENS2_IJiiEEES7_S7_EEENS_17integral_constantIiLi4EEEEEDaSR_SS_)
        /*11ccc*/ 	.word	0x00000000


	//----- nvinfo : EIATTR_FRAME_SIZE
	.align		4
.L_12162:
        /*11cd0*/ 	.byte	0x04, 0x11
        /*11cd2*/ 	.short	(.L_12164 - .L_12163)
	.align		4
.L_12163:
        /*11cd4*/ 	.word	index@($_ZN7cutlass13device_kernelIN5flash19enable_sm80_to_sm89INS1_16FlashAttnBwdSm80INS1_25CollectiveMainloopBwdSm80ILi2ELi2EN4cute5tupleIJNS5_1CILi128EEES8_NS7_ILi64EEEEEENS_10bfloat16_tEfNS_4arch4Sm80ELb0ELb1ELb1ELb0ELb0ELb0ELb0ELb0ELi2ELi4ELi4ELi4ELb0EEENS1_21CollectiveEpilogueBwdISA_SB_SD_Li256ELb0ELb0ELi2EEENS1_19SingleTileSchedulerILb0ELb0ELb0ELi128EEEEEEEEEvNT_6ParamsE$_ZZN4cute6detail16composition_implINS_5tupleIJNS_1CILi8EEENS3_ILi2EEES5_S5_S4_S5_EEENS2_IJNS3_ILi1EEEiiiNS3_ILi72EEENS3_ILi512EEEEEENS3_ILi4EEENS3_ILi16EEEEEDaRKT_RKT0_RKT1_RKT2_ENKUlRKT_T0_E_clINS2_IJNS2_IJS5_EEENS2_IJiEEES5_S7_EEENS_17integral_constantIiLi3EEEEEDaSR_SS_)
        /*11cd8*/ 	.word	0x00000000


	//----- nvinfo : EIATTR_FRAME_SIZE
	.align		4
.L_12164:
        /*11cdc*/ 	.byte	0x04, 0x11
        /*11cde*/ 	.short	(.L_12166 - .L_12165)
	.align		4
.L_12165:
        /*11ce0*/ 	.word	index@($_ZN7cutlass13device_kernelIN5flash19enable_sm80_to_sm89INS1_16FlashAttnBwdSm80INS1_25CollectiveMainloopBwdSm80ILi2ELi2EN4cute5tupleIJNS5_1CILi128EEES8_NS7_ILi64EEEEEENS_10bfloat16_tEfNS_4arch4Sm80ELb0ELb1ELb1ELb0ELb0ELb0ELb0ELb0ELi2ELi4ELi4ELi4ELb0EEENS1_21CollectiveEpilogueBwdISA_SB_SD_Li256ELb0ELb0ELi2EEENS1_19SingleTileSchedulerILb0ELb0ELb0ELi128EEEEEEEEEvNT_6ParamsE$_ZZN4cute6detail16composition_implINS_5tupleIJNS_1CILi8EEENS3_ILi2EEES5_S5_S4_S5_EEENS2_IJNS3_ILi1EEEiiiNS3_ILi72EEENS3_ILi512EEEEEENS3_ILi4EEENS3_ILi16EEEEEDaRKT_RKT0_RKT1_RKT2_ENKUlRKT_T0_E_clINS2_IJNS2_IJEEESV_SB_S7_EEENS_17integral_constantIiLi2EEEEEDaSR_SS_)
        /*11ce4*/ 	.word	0x00000000


	//----- nvinfo : EIATTR_FRAME_SIZE
	.align		4
.L_12166:
        /*11ce8*/ 	.byte	0x04, 0x11
        /*11cea*/ 	.short	(.L_12168 - .L_12167)
	.align		4
.L_12167:
        /*11cec*/ 	.word	index@($_ZN7cutlass13device_kernelIN5flash19enable_sm80_to_sm89INS1_16FlashAttnBwdSm80INS1_25CollectiveMainloopBwdSm80ILi2ELi2EN4cute5tupleIJNS5_1CILi128EEES8_NS7_ILi64EEEEEENS_10bfloat16_tEfNS_4arch4Sm80ELb0ELb1ELb1ELb0ELb0ELb0ELb0ELb0ELi2ELi4ELi4ELi4ELb0EEENS1_21CollectiveEpilogueBwdISA_SB_SD_Li256ELb0ELb0ELi2EEENS1_19SingleTileSchedulerILb0ELb0ELb0ELi128EEEEEEEEEvNT_6ParamsE$_ZZN4cute6detail16composition_implINS_5tupleIJNS_1CILi8EEENS3_ILi2EEES5_S5_S4_S5_EEENS2_IJNS3_ILi1EEEiiiNS3_ILi72EEENS3_ILi512EEEEEENS2_IJS5_S5_S5_EEENS2_IJS7_S9_S4_EEEEEDaRKT_RKT0_RKT1_RKT2_ENKUlRKT_RKT0_E_clIS5_S4_EEDaSR_SU_)
        /*11cf0*/ 	.word	0x00000000


	//----- nvinfo : EIATTR_FRAME_SIZE
	.align		4
.L_12168:
        /*11cf4*/ 	.byte	0x04, 0x11
        /*11cf6*/ 	.short	(.L_12170 - .L_12169)
	.align		4
.L_12169:
        /*11cf8*/ 	.word	index@($_ZN7cutlass13device_kernelIN5flash19enable_sm80_to_sm89INS1_16FlashAttnBwdSm80INS1_25CollectiveMainloopBwdSm80ILi2ELi2EN4cute5tupleIJNS5_1CILi128EEES8_NS7_ILi64EEEEEENS_10bfloat16_tEfNS_4arch4Sm80ELb0ELb1ELb1ELb0ELb0ELb0ELb0ELb0ELi2ELi4ELi4ELi4ELb0EEENS1_21CollectiveEpilogueBwdISA_SB_SD_Li256ELb0ELb0ELi2EEENS1_19SingleTileSchedulerILb0ELb0ELb0ELi128EEEEEEEEEvNT_6ParamsE$_ZZN4cute6detail16composition_implINS_5tupleIJNS_1CILi8EEENS3_ILi2EEES5_S5_S4_S5_EEENS2_IJNS3_ILi1EEEiiiNS3_ILi72EEENS3_ILi512EEEEEENS2_IJS5_S5_EEENS2_IJS7_S4_EEEEEDaRKT_RKT0_RKT1_RKT2_ENKUlRKT_RKT0_E_clIS5_S4_EEDaSR_SU_)
        /*11cfc*/ 	.word	0x00000000


	//----- nvinfo : EIATTR_FRAME_SIZE
	.align		4
.L_12170:
        /*11d00*/ 	.byte	0x04, 0x11
        /*11d02*/ 	.short	(.L_12172 - .L_12171)
	.align		4
.L_12171:
        /*11d04*/ 	.word	index@($_ZN7cutlass13device_kernelIN5flash19enable_sm80_to_sm89INS1_16FlashAttnBwdSm80INS1_25CollectiveMainloopBwdSm80ILi2ELi2EN4cute5tupleIJNS5_1CILi128EEES8_NS7_ILi64EEEEEENS_10bfloat16_tEfNS_4arch4Sm80ELb0ELb1ELb1ELb0ELb0ELb0ELb0ELb0ELi2ELi4ELi4ELi4ELb0EEENS1_21CollectiveEpilogueBwdISA_SB_SD_Li256ELb0ELb0ELi2EEENS1_19SingleTileSchedulerILb0ELb0ELb0ELi128EEEEEEEEEvNT_6ParamsE$_ZZN4cute6detail16composition_implINS_5tupleIJNS_1CILi8EEENS3_ILi2EEES5_S5_S4_S5_EEENS2_IJNS3_ILi1EEEiiiNS3_ILi72EEENS3_ILi512EEEEEENS2_IJNS3_ILi4EEES5_EEENS2_IJNS3_ILi16EEENS3_ILi8192EEEEEEEEDaRKT_RKT0_RKT1_RKT2_ENKUlRKT_RKT0_E_clISB_SD_EEDaSU_SX_)
        /*11d08*/ 	.word	0x00000000


	//----- nvinfo : EIATTR_FRAME_SIZE
	.align		4
.L_12172:
        /*11d0c*/ 	.byte	0x04, 0x11
        /*11d0e*/ 	.short	(.L_12174 - .L_12173)
	.align		4
.L_12173:
        /*11d10*/ 	.word	index@($_ZN7cutlass13device_kernelIN5flash19enable_sm80_to_sm89INS1_16FlashAttnBwdSm80INS1_25CollectiveMainloopBwdSm80ILi2ELi2EN4cute5tupleIJNS5_1CILi128EEES8_NS7_ILi64EEEEEENS_10bfloat16_tEfNS_4arch4Sm80ELb0ELb1ELb1ELb0ELb0ELb0ELb0ELb0ELi2ELi4ELi4ELi4ELb0EEENS1_21CollectiveEpilogueBwdISA_SB_SD_Li256ELb0ELb0ELi2EEENS1_19SingleTileSchedulerILb0ELb0ELb0ELi128EEEEEEEEEvNT_6ParamsE$_ZZN4cute6detail16composition_implINS_5tupleIJNS_1CILi8EEENS3_ILi2EEES5_S5_S4_S5_EEENS2_IJNS3_ILi1EEEiiiNS3_ILi72EEENS3_ILi512EEEEEENS2_IJNS2_IJS5_S5_S5_EEES5_NS3_ILi4EEEEEENS2_IJNS2_IJS7_S9_S4_EEENS3_ILi4096EEENS3_ILi16EEEEEEEEDaRKT_RKT0_RKT1_RKT2_ENKUlRKT_RKT0_E_clISC_SG_EEDaSW_SZ_)
        /*11d14*/ 	.word	0x00000000


	//----- nvinfo : EIATTR_FRAME_SIZE
	.align		4
.L_12174:
        /*11d18*/ 	.byte	0x04, 0x11
        /*11d1a*/ 	.short	(.L_12176 - .L_12175)
	.align		4
.L_12175:
        /*11d1c*/ 	.word	index@($_ZN7cutlass13device_kernelIN5flash19enable_sm80_to_sm89INS1_16FlashAttnBwdSm80INS1_25CollectiveMainloopBwdSm80ILi2ELi2EN4cute5tupleIJNS5_1CILi128EEES8_NS7_ILi64EEEEEENS_10bfloat16_tEfNS_4arch4Sm80ELb0ELb1ELb1ELb0ELb0ELb0ELb0ELb0ELi2ELi4ELi4ELi4ELb0EEENS1_21CollectiveEpilogueBwdISA_SB_SD_Li256ELb0ELb0ELi2EEENS1_19SingleTileSchedulerILb0ELb0ELb0ELi128EEEEEEEEEvNT_6ParamsE$_ZZN4cute6detail16composition_implINS_5tupleIJNS_1CILi8EEENS3_ILi2EEES5_S5_S4_S5_EEENS2_IJNS3_ILi1EEEiiiNS3_ILi72EEENS3_ILi512EEEEEENS2_IJNS2_IJS5_S5_S5_EEES5_NS3_ILi4EEEEEENS2_IJNS2_IJS7_S9_S4_EEENS3_ILi4096EEENS3_ILi16EEEEEEEEDaRKT_RKT0_RKT1_RKT2_ENKUlRKT_RKT0_E_clISB_SE_EEDaSW_SZ_)
        /*11d20*/ 	.word	0x00000000


	//----- nvinfo : EIATTR_FRAME_SIZE
	.align		4
.L_12176:
        /*11d24*/ 	.byte	0x04, 0x11
        /*11d26*/ 	.short	(.L_12178 - .L_12177)
	.align		4
.L_12177:
        /*11d28*/ 	.word	index@($_ZN7cutlass13device_kernelIN5flash19enable_sm80_to_sm89INS1_16FlashAttnBwdSm80INS1_25CollectiveMainloopBwdSm80ILi2ELi2EN4cute5tupleIJNS5_1CILi128EEES8_NS7_ILi64EEEEEENS_10bfloat16_tEfNS_4arch4Sm80ELb0ELb1ELb1ELb0ELb0ELb0ELb0ELb0ELi2ELi4ELi4ELi4ELb0EEENS1_21CollectiveEpilogueBwdISA_SB_SD_Li256ELb0ELb0ELi2EEENS1_19SingleTileSchedulerILb0ELb0ELb0ELi128EEEEEEEEEvNT_6ParamsE$_ZZN4cute6detail16composition_implINS_5tupleIJNS_1CILi8EEENS3_ILi2EEES5_S5_S4_S5_EEENS2_IJNS3_ILi1EEEiiiNS3_ILi72EEENS3_ILi512EEEEEENS2_IJNS2_IJS5_S5_S5_EEES5_NS2_IJNS3_ILi4EEES5_EEEEEENS2_IJNS2_IJS7_S9_S4_EEENS3_ILi4096EEENS2_IJNS3_ILi16EEENS3_ILi8192EEEEEEEEEEEDaRKT_RKT0_RKT1_RKT2_ENKUlRKT_RKT0_E_clISD_SJ_EEDaSZ_S12_)
        /*11d2c*/ 	.word	0x00000000


	//----- nvinfo : EIATTR_FRAME_SIZE
	.align		4
.L_12178:
        /*11d30*/ 	.byte	0x04, 0x11
        /*11d32*/ 	.short	(.L_12180 - .L_12179)
	.align		4
.L_12179:
        /*11d34*/ 	.word	index@($_ZN7cutlass13device_kernelIN5flash19enable_sm80_to_sm89INS1_16FlashAttnBwdSm80INS1_25CollectiveMainloopBwdSm80ILi2ELi2EN4cute5tupleIJNS5_1CILi128EEES8_NS7_ILi64EEEEEENS_10bfloat16_tEfNS_4arch4Sm80ELb0ELb1ELb1ELb0ELb0ELb0ELb0ELb0ELi2ELi4ELi4ELi4ELb0EEENS1_21CollectiveEpilogueBwdISA_SB_SD_Li256ELb0ELb0ELi2EEENS1_19SingleTileSchedulerILb0ELb0ELb0ELi128EEEEEEEEEvNT_6ParamsE$_ZZN4cute6detail16composition_implINS_5tupleIJNS_1CILi8EEENS3_ILi2EEES5_S5_S4_S5_EEENS2_IJNS3_ILi1EEEiiiNS3_ILi72EEENS3_ILi512EEEEEENS2_IJNS2_IJS5_S5_S5_EEES5_NS2_IJNS3_ILi4EEES5_EEEEEENS2_IJNS2_IJS7_S9_S4_EEENS3_ILi4096EEENS2_IJNS3_ILi16EEENS3_ILi8192EEEEEEEEEEEDaRKT_RKT0_RKT1_RKT2_ENKUlRKT_RKT0_E_clISB_SF_EEDaSZ_S12_)
        /*11d38*/ 	.word	0x00000000


	//----- nvinfo : EIATTR_FRAME_SIZE
	.align		4
.L_12180:
        /*11d3c*/ 	.byte	0x04, 0x11
        /*11d3e*/ 	.short	(.L_12182 - .L_12181)
	.align		4
.L_12181:
        /*11d40*/ 	.word	index@($_ZN7cutlass13device_kernelIN5flash19enable_sm80_to_sm89INS1_16FlashAttnBwdSm80INS1_25CollectiveMainloopBwdSm80ILi2ELi2EN4cute5tupleIJNS5_1CILi128EEES8_NS7_ILi64EEEEEENS_10bfloat16_tEfNS_4arch4Sm80ELb0ELb1ELb1ELb0ELb0ELb0ELb0ELb0ELi2ELi4ELi4ELi4ELb0EEENS1_21CollectiveEpilogueBwdISA_SB_SD_Li256ELb0ELb0ELi2EEENS1_19SingleTileSchedulerILb0ELb0ELb0ELi128EEEEEEEEEvNT_6ParamsE$_ZZN4cute6detail16composition_implINS_5tupleIJNS_1CILi8EEENS3_ILi2EEES5_S5_S4_S5_EEENS2_IJNS3_ILi1EEEiiiNS3_ILi72EEENS3_ILi512EEEEEENS2_IJNS2_IJS5_S5_EEES4_NS3_ILi4EEEEEENS2_IJNS2_IJS7_S4_EEENS3_ILi1024EEENS3_ILi16EEEEEEEEDaRKT_RKT0_RKT1_RKT2_ENKUlRKT_RKT0_E_clISC_SG_EEDaSW_SZ_)
        /*11d44*/ 	.word	0x00000000


	//----- nvinfo : EIATTR_FRAME_SIZE
	.align		4
.L_12182:
        /*11d48*/ 	.byte	0x04, 0x11
        /*11d4a*/ 	.short	(.L_12184 - .L_12183)
	.align		4
.L_12183:
        /*11d4c*/ 	.word	index@($_ZN7cutlass13device_kernelIN5flash19enable_sm80_to_sm89INS1_16FlashAttnBwdSm80INS1_25CollectiveMainloopBwdSm80ILi2ELi2EN4cute5tupleIJNS5_1CILi128EEES8_NS7_ILi64EEEEEENS_10bfloat16_tEfNS_4arch4Sm80ELb0ELb1ELb1ELb0ELb0ELb0ELb0ELb0ELi2ELi4ELi4ELi4ELb0EEENS1_21CollectiveEpilogueBwdISA_SB_SD_Li256ELb0ELb0ELi2EEENS1_19SingleTileSchedulerILb0ELb0ELb0ELi128EEEEEEEEEvNT_6ParamsE$_ZZN4cute6detail16composition_implINS_5tupleIJNS_1CILi8EEENS3_ILi2EEES5_S5_S4_S5_EEENS2_IJNS3_ILi1EEEiiiNS3_ILi72EEENS3_ILi512EEEEEENS2_IJNS2_IJS5_S5_EEES4_NS3_ILi4EEEEEENS2_IJNS2_IJS7_S4_EEENS3_ILi1024EEENS3_ILi16EEEEEEEEDaRKT_RKT0_RKT1_RKT2_ENKUlRKT_RKT0_E_clISB_SE_EEDaSW_SZ_)
        /*11d50*/ 	.word	0x00000000


	//----- nvinfo : EIATTR_FRAME_SIZE
	.align		4
.L_12184:
        /*11d54*/ 	.byte	0x04, 0x11
        /*11d56*/ 	.short	(.L_12186 - .L_12185)
	.align		4
.L_12185:
        /*11d58*/ 	.word	index@($_ZN7cutlass13device_kernelIN5flash19enable_sm80_to_sm89INS1_16FlashAttnBwdSm80INS1_25CollectiveMainloopBwdSm80ILi2ELi2EN4cute5tupleIJNS5_1CILi128EEES8_NS7_ILi64EEEEEENS_10bfloat16_tEfNS_4arch4Sm80ELb0ELb1ELb1ELb0ELb0ELb0ELb0ELb0ELi2ELi4ELi4ELi4ELb0EEENS1_21CollectiveEpilogueBwdISA_SB_SD_Li256ELb0ELb0ELi2EEENS1_19SingleTileSchedulerILb0ELb0ELb0ELi128EEEEEEEEEvNT_6ParamsE$_ZZN4cute6detail16composition_implINS_5tupleIJNS_1CILi16EEENS3_ILi2EEES5_S5_NS3_ILi4EEES5_EEENS2_IJNS3_ILi1EEEiiiNS3_ILi144EEENS3_ILi512EEEEEES6_S4_EEDaRKT_RKT0_RKT1_RKT2_ENKUlRKT_T0_E_clINS2_IJNS2_IJS5_S5_EEENS2_IJiiEEES8_S8_EEENS_17integral_constantIiLi4EEEEEDaSQ_SR_)
        /*11d5c*/ 	.word	0x00000000


	//----- nvinfo : EIATTR_FRAME_SIZE
	.align		4
.L_12186:
        /*11d60*/ 	.byte	0x04, 0x11
        /*11d62*/ 	.short	(.L_12188 - .L_12187)
	.align		4
.L_12187:
        /*11d64*/ 	.word	index@($_ZN7cutlass13device_kernelIN5flash19enable_sm80_to_sm89INS1_16FlashAttnBwdSm80INS1_25CollectiveMainloopBwdSm80ILi2ELi2EN4cute5tupleIJNS5_1CILi128EEES8_NS7_ILi64EEEEEENS_10bfloat16_tEfNS_4arch4Sm80ELb0ELb1ELb1ELb0ELb0ELb0ELb0ELb0ELi2ELi4ELi4ELi4ELb0EEENS1_21CollectiveEpilogueBwdISA_SB_SD_Li256ELb0ELb0ELi2EEENS1_19SingleTileSchedulerILb0ELb0ELb0ELi128EEEEEEEEEvNT_6ParamsE$_ZZN4cute6detail16composition_implINS_5tupleIJNS_1CILi16EEENS3_ILi2EEES5_S5_NS3_ILi4EEES5_EEENS2_IJNS3_ILi1EEEiiiNS3_ILi144EEENS3_ILi512EEEEEES6_S4_EEDaRKT_RKT0_RKT1_RKT2_ENKUlRKT_T0_E_clINS2_IJNS2_IJS5_S5_EEENS2_IJiiEEES8_S8_EEENS_17integral_constantIiLi3EEEEEDaSQ_SR_)
        /*11d68*/ 	.word	0x00000000


	//----- nvinfo : EIATTR_FRAME_SIZE
	.align		4
.L_12188:
        /*11d6c*/ 	.byte	0x04, 0x11
        /*11d6e*/ 	.short	(.L_12190 - .L_12189)
	.align		4
.L_12189:
        /*11d70*/ 	.word	index@($_ZN7cutlass13device_kernelIN5flash19enable_sm80_to_sm89INS1_16FlashAttnBwdSm80INS1_25CollectiveMainloopBwdSm80ILi2ELi2EN4cute5tupleIJNS5_1CILi128EEES8_NS7_ILi64EEEEEENS_10bfloat16_tEfNS_4arch4Sm80ELb0ELb1ELb1ELb0ELb0ELb0ELb0ELb0ELi2ELi4ELi4ELi4ELb0EEENS1_21CollectiveEpilogueBwdISA_SB_SD_Li256ELb0ELb0ELi2EEENS1_19SingleTileSchedulerILb0ELb0ELb0ELi128EEEEEEEEEvNT_6ParamsE$_ZZN4cute6detail16composition_implINS_5tupleIJNS_1CILi16EEENS3_ILi2EEES5_S5_NS3_ILi4EEES5_EEENS2_IJNS3_ILi1EEEiiiNS3_ILi144EEENS3_ILi512EEEEEES6_S4_EEDaRKT_RKT0_RKT1_RKT2_ENKUlRKT_T0_E_clINS2_IJNS2_IJS5_EEENS2_IJiEEES5_S8_EEENS_17integral_constantIiLi2EEEEEDaSQ_SR_)
        /*11d74*/ 	.word	0x00000000


	//----- nvinfo : EIATTR_FRAME_SIZE
	.align		4
.L_12190:
        /*11d78*/ 	.byte	0x04, 0x11
        /*11d7a*/ 	.short	(.L_12192 - .L_12191)
	.align		4
.L_12191:
        /*11d7c*/ 	.word	index@($_ZN7cutlass13device_kernelIN5flash19enable_sm80_to_sm89INS1_16FlashAttnBwdSm80INS1_25CollectiveMainloopBwdSm80ILi2ELi2EN4cute5tupleIJNS5_1CILi128EEES8_NS7_ILi64EEEEEENS_10bfloat16_tEfNS_4arch4Sm80ELb0ELb1ELb1ELb0ELb0ELb0ELb0ELb0ELi2ELi4ELi4ELi4ELb0EEENS1_21CollectiveEpilogueBwdISA_SB_SD_Li256ELb0ELb0ELi2EEENS1_19SingleTileSchedulerILb0ELb0ELb0ELi128EEEEEEEEEvNT_6ParamsE$_ZZN4cute6detail16composition_implINS_5tupleIJNS_1CILi16EEENS3_ILi2EEES5_S5_NS3_ILi4EEES5_EEENS2_IJNS3_ILi1EEEiiiNS3_ILi144EEENS3_ILi512EEEEEES6_S4_EEDaRKT_RKT0_RKT1_RKT2_ENKUlRKT_T0_E_clINS2_IJNS2_IJEEESU_S6_S8_EEENS_17integral_constantIiLi1EEEEEDaSQ_SR_)
        /*11d80*/ 	.word	0x00000000


	//----- nvinfo : EIATTR_FRAME_SIZE
	.align		4
.L_12192:
        /*11d84*/ 	.byte	0x04, 0x11
        /*11d86*/ 	.short	(.L_12194 - .L_12193)
	.align		4
.L_12193:
        /*11d88*/ 	.word	index@($_ZN7cutlass13device_kernelIN5flash19enable_sm80_to_sm89INS1_16FlashAttnBwdSm80INS1_25CollectiveMainloopBwdSm80ILi2ELi2EN4cute5tupleIJNS5_1CILi128EEES8_NS7_ILi64EEEEEENS_10bfloat16_tEfNS_4arch4Sm80ELb0ELb1ELb1ELb0ELb0ELb0ELb0ELb0ELi2ELi4ELi4ELi4ELb0EEENS1_21CollectiveEpilogueBwdISA_SB_SD_Li256ELb0ELb0ELi2EEENS1_19SingleTileSchedulerILb0ELb0ELb0ELi128EEEEEEEEEvNT_6ParamsE$_ZZN4cute6detail16composition_implINS_5tupleIJNS_1CILi16EEENS3_ILi2EEES5_S5_NS3_ILi4EEES5_EEENS2_IJNS3_ILi1EEEiiiNS3_ILi144EEENS3_ILi512EEEEEES5_NS3_ILi64EEEEEDaRKT_RKT0_RKT1_RKT2_ENKUlRKT_T0_E_clINS2_IJNS2_IJS5_EEENS2_IJiEEES8_S8_EEENS_17integral_constantIiLi4EEEEEDaSR_SS_)
        /*11d8c*/ 	.word	0x00000000


	//----- nvinfo : EIATTR_FRAME_SIZE
	.align		4
.L_12194:
        /*11d90*/ 	.byte	0x04, 0x11
        /*11d92*/ 	.short	(.L_12196 - .L_12195)
	.align		4
.L_12195:
        /*11d94*/ 	.word	index@($_ZN7cutlass13device_kernelIN5flash19enable_sm80_to_sm89INS1_16FlashAttnBwdSm80INS1_25CollectiveMainloopBwdSm80ILi2ELi2EN4cute5tupleIJNS5_1CILi128EEES8_NS7_ILi64EEEEEENS_10bfloat16_tEfNS_4arch4Sm80ELb0ELb1ELb1ELb0ELb0ELb0ELb0ELb0ELi2ELi4ELi4ELi4ELb0EEENS1_21CollectiveEpilogueBwdISA_SB_SD_Li256ELb0ELb0ELi2EEENS1_19SingleTileSchedulerILb0ELb0ELb0ELi128EEEEEEEEEvNT_6ParamsE$_ZZN4cute6detail16composition_implINS_5tupleIJNS_1CILi16EEENS3_ILi2EEES5_S5_NS3_ILi4EEES5_EEENS2_IJNS3_ILi1EEEiiiNS3_ILi144EEENS3_ILi512EEEEEES5_NS3_ILi64EEEEEDaRKT_RKT0_RKT1_RKT2_ENKUlRKT_T0_E_clINS2_IJNS2_IJEEESV_S5_S8_EEENS_17integral_constantIiLi3EEEEEDaSR_SS_)
        /*11d98*/ 	.word	0x00000000


	//----- nvinfo : EIATTR_FRAME_SIZE
	.align		4
.L_12196:
        /*11d9c*/ 	.byte	0x04, 0x11
        /*11d9e*/ 	.short	(.L_12198 - .L_12197)
	.align		4
.L_12197:
        /*11da0*/ 	.word	index@($_ZN7cutlass13device_kernelIN5flash19enable_sm80_to_sm89INS1_16FlashAttnBwdSm80INS1_25CollectiveMainloopBwdSm80ILi2ELi2EN4cute5tupleIJNS5_1CILi128EEES8_NS7_ILi64EEEEEENS_10bfloat16_tEfNS_4arch4Sm80ELb0ELb1ELb1ELb0ELb0ELb0ELb0ELb0ELi2ELi4ELi4ELi4ELb0EEENS1_21CollectiveEpilogueBwdISA_SB_SD_Li256ELb0ELb0ELi2EEENS1_19SingleTileSchedulerILb0ELb0ELb0ELi128EEEEEEEEEvNT_6ParamsE$_ZZN4cute6detail16composition_implINS_5tupleIJNS_1CILi16EEENS3_ILi2EEES5_S5_NS3_ILi4EEES5_EEENS2_IJNS3_ILi1EEEiiiNS3_ILi144EEENS3_ILi512EEEEEENS2_IJS5_S5_EEENS2_IJNS3_ILi64EEESA_EEEEEDaRKT_RKT0_RKT1_RKT2_ENKUlRKT_RKT0_E_clIS5_SD_EEDaST_SW_)
        /*11da4*/ 	.word	0x00000000


	//----- nvinfo : EIATTR_FRAME_SIZE
	.align		4
.L_12198:
        /*11da8*/ 	.byte	0x04, 0x11
        /*11daa*/ 	.short	(.L_12200 - .L_12199)
	.align		4
.L_12199:
        /*11dac*/ 	.word	index@($_ZN7cutlass13device_kernelIN5flash19enable_sm80_to_sm89INS1_16FlashAttnBwdSm80INS1_25CollectiveMainloopBwdSm80ILi2ELi2EN4cute5tupleIJNS5_1CILi128EEES8_NS7_ILi64EEEEEENS_10bfloat16_tEfNS_4arch4Sm80ELb0ELb1ELb1ELb0ELb0ELb0ELb0ELb0ELi2ELi4ELi4ELi4ELb0EEENS1_21CollectiveEpilogueBwdISA_SB_SD_Li256ELb0ELb0ELi2EEENS1_19SingleTileSchedulerILb0ELb0ELb0ELi128EEEEEEEEEvNT_6ParamsE$_ZZN4cute6detail16composition_implINS_5tupleIJNS_1CILi16EEENS3_ILi2EEES5_S5_NS3_ILi4EEES5_EEENS2_IJNS3_ILi1EEEiiiNS3_ILi144EEENS3_ILi512EEEEEENS2_IJNS2_IJS5_S5_EEES6_NS3_ILi8EEEEEENS2_IJNS2_IJNS3_ILi64EEESA_EEES4_NS3_ILi1024EEEEEEEEDaRKT_RKT0_RKT1_RKT2_ENKUlRKT_RKT0_E_clISC_SG_EEDaSX_S10_)
        /*11db0*/ 	.word	0x00000000


	//----- nvinfo : EIATTR_FRAME_SIZE
	.align		4
.L_12200:
        /*11db4*/ 	.byte	0x04, 0x11
        /*11db6*/ 	.short	(.L_12202 - .L_12201)
	.align		4
.L_12201:
        /*11db8*/ 	.word	index@($_ZN7cutlass13device_kernelIN5flash19enable_sm80_to_sm89INS1_16FlashAttnBwdSm80INS1_25CollectiveMainloopBwdSm80ILi2ELi2EN4cute5tupleIJNS5_1CILi128EEES8_NS7_ILi64EEEEEENS_10bfloat16_tEfNS_4arch4Sm80ELb0ELb1ELb1ELb0ELb0ELb0ELb0ELb0ELi2ELi4ELi4ELi4ELb0EEENS1_21CollectiveEpilogueBwdISA_SB_SD_Li256ELb0ELb0ELi2EEENS1_19SingleTileSchedulerILb0ELb0ELb0ELi128EEEEEEEEEvNT_6ParamsE$_ZZN4cute6detail16composition_implINS_5tupleIJNS_1CILi16EEENS3_ILi2EEES5_S5_NS3_ILi4EEES5_EEENS2_IJNS3_ILi1EEEiiiNS3_ILi144EEENS3_ILi512EEEEEENS2_IJNS2_IJS5_S5_EEES6_NS3_ILi8EEEEEENS2_IJNS2_IJNS3_ILi64EEESA_EEES4_NS3_ILi1024EEEEEEEEDaRKT_RKT0_RKT1_RKT2_ENKUlRKT_RKT0_E_clIS6_S4_EEDaSX_S10_)
        /*11dbc*/ 	.word	0x00000000


	//----- nvinfo : EIATTR_FRAME_SIZE
	.align		4
.L_12202:
        /*11dc0*/ 	.byte	0x04, 0x11
        /*11dc2*/ 	.short	(.L_12204 - .L_12203)
	.align		4
.L_12203:
        /*11dc4*/ 	.word	index@($_ZN7cutlass13device_kernelIN5flash19enable_sm80_to_sm89INS1_16FlashAttnBwdSm80INS1_25CollectiveMainloopBwdSm80ILi2ELi2EN4cute5tupleIJNS5_1CILi128EEES8_NS7_ILi64EEEEEENS_10bfloat16_tEfNS_4arch4Sm80ELb0ELb1ELb1ELb0ELb0ELb0ELb0ELb0ELi2ELi4ELi4ELi4ELb0EEENS1_21CollectiveEpilogueBwdISA_SB_SD_Li256ELb0ELb0ELi2EEENS1_19SingleTileSchedulerILb0ELb0ELb0ELi128EEEEEEEEEvNT_6ParamsE$_ZZN4cute6detail16composition_implINS_1CILi2EEEiNS_5tupleIJNS2_ILi1EEES3_EEENS4_IJNS2_ILi0EEES5_EEEEEDaRKT_RKT0_RKT1_RKT2_ENKUlRKT_RKT0_E_clIS3_S5_EEDaSN_SQ_)
        /*11dc8*/ 	.word	0x00000000


	//----- nvinfo : EIATTR_FRAME_SIZE
	.align		4
.L_12204:
        /*11dcc*/ 	.byte	0x04, 0x11
        /*11dce*/ 	.short	(.L_12206 - .L_12205)
	.align		4
.L_12205:
        /*11dd0*/ 	.word	index@($_ZN7cutlass13device_kernelIN5flash19enable_sm80_to_sm89INS1_16FlashAttnBwdSm80INS1_25CollectiveMainloopBwdSm80ILi2ELi2EN4cute5tupleIJNS5_1CILi128EEES8_NS7_ILi64EEEEEENS_10bfloat16_tEfNS_4arch4Sm80ELb0ELb1ELb1ELb0ELb0ELb0ELb0ELb0ELi2ELi4ELi4ELi4ELb0EEENS1_21CollectiveEpilogueBwdISA_SB_SD_Li256ELb0ELb0ELi2EEENS1_19SingleTileSchedulerILb0ELb0ELb0ELi128EEEEEEEEEvNT_6ParamsE$_ZZN4cute6detail10lift_sliceINS_5tupleIJNS_1CILi0EEENS_10UnderscoreEEEENS2_IJNS2_IJS4_S4_EEEiEEEEEDaRKT_RKT0_ENKUlRKT_RKT0_E_clIS5_iEEDaSH_SK_)
        /*11dd4*/ 	.word	0x00000000


	//----- nvinfo : EIATTR_FRAME_SIZE
	.align		4
.L_12206:
        /*11dd8*/ 	.byte	0x04, 0x11
        /*11dda*/ 	.short	(.L_12208 - .L_12207)
	.align		4
.L_12207:
        /*11ddc*/ 	.word	index@($_ZN7cutlass13device_kernelIN5flash19enable_sm80_to_sm89INS1_16FlashAttnBwdSm80INS1_25CollectiveMainloopBwdSm80ILi2ELi2EN4cute5tupleIJNS5_1CILi128EEES8_NS7_ILi64EEEEEENS_10bfloat16_tEfNS_4arch4Sm80ELb0ELb1ELb1ELb0ELb0ELb0ELb0ELb0ELi2ELi4ELi4ELi4ELb0EEENS1_21CollectiveEpilogueBwdISA_SB_SD_Li256ELb0ELb0ELi2EEENS1_19SingleTileSchedulerILb0ELb0ELb0ELi128EEEEEEEEEvNT_6ParamsE$_ZZN4cute5sliceINS_5tupleIJNS_10UnderscoreES2_iEEENS1_IJNS1_IJNS_1CILi1EEENS4_ILi0EEEEEEiNS4_ILi1024EEEEEEEEDaRKT_RKT0_ENKUlRKT_RKT0_E_clIS2_iEEDaSI_SL_)
        /*11de0*/ 	.word	0x00000000


	//----- nvinfo : EIATTR_FRAME_SIZE
	.align		4
.L_12208:
        /*11de4*/ 	.byte	0x04, 0x11
        /*11de6*/ 	.short	(.L_12210 - .L_12209)
	.align		4
.L_12209:
        /*11de8*/ 	.word	index@($_ZN7cutlass13device_kernelIN5flash19enable_sm80_to_sm89INS1_16FlashAttnBwdSm80INS1_25CollectiveMainloopBwdSm80ILi2ELi2EN4cute5tupleIJNS5_1CILi128EEES8_NS7_ILi64EEEEEENS_10bfloat16_tEfNS_4arch4Sm80ELb0ELb1ELb1ELb0ELb0ELb0ELb0ELb0ELi2ELi4ELi4ELi4ELb0EEENS1_21CollectiveEpilogueBwdISA_SB_SD_Li256ELb0ELb0ELi2EEENS1_19SingleTileSchedulerILb0ELb0ELb0ELi128EEEEEEEEEvNT_6ParamsE$_ZZN4cute5sliceINS_5tupleIJNS_10UnderscoreES2_S2_iEEENS1_IJNS1_IJNS_1CILi1EEENS4_ILi0EEEEEElS6_lEEEEEDaRKT_RKT0_ENKUlRKT_RKT0_E_clIS2_lEEDaSH_SK_)
        /*11dec*/ 	.word	0x00000000


	//----- nvinfo : EIATTR_FRAME_SIZE
	.align		4
.L_12210:
        /*11df0*/ 	.byte	0x04, 0x11
        /*11df2*/ 	.short	(.L_12212 - .L_12211)
	.align		4
.L_12211:
        /*11df4*/ 	.word	index@($_ZN7cutlass13device_kernelIN5flash19enable_sm80_to_sm89INS1_16FlashAttnBwdSm80INS1_25CollectiveMainloopBwdSm80ILi2ELi2EN4cute5tupleIJNS5_1CILi128EEES8_NS7_ILi64EEEEEENS_10bfloat16_tEfNS_4arch4Sm80ELb0ELb1ELb1ELb0ELb0ELb0ELb0ELb0ELi2ELi4ELi4ELi4ELb0EEENS1_21CollectiveEpilogueBwdISA_SB_SD_Li256ELb0ELb0ELi2EEENS1_19SingleTileSchedulerILb0ELb0ELb0ELi128EEEEEEEEEvNT_6ParamsE$_ZZN4cute5sliceINS_5tupleIJNS_10UnderscoreES2_S2_iEEENS1_IJNS1_IJNS_1CILi1EEENS4_ILi0EEEEEEiNS4_ILi1024EEENS4_ILi8192EEEEEEEEDaRKT_RKT0_ENKUlRKT_RKT0_E_clIS2_iEEDaSJ_SM_)
        /*11df8*/ 	.word	0x00000000


	//----- nvinfo : EIATTR_FRAME_SIZE
	.align		4
.L_12212:
        /*11dfc*/ 	.byte	0x04, 0x11
        /*11dfe*/ 	.short	(.L_12214 - .L_12213)
	.align		4
.L_12213:
        /*11e00*/ 	.word	index@($_ZN7cutlass13device_kernelIN5flash19enable_sm80_to_sm89INS1_16FlashAttnBwdSm80INS1_25CollectiveMainloopBwdSm80ILi2ELi2EN4cute5tupleIJNS5_1CILi128EEES8_NS7_ILi64EEEEEENS_10bfloat16_tEfNS_4arch4Sm80ELb0ELb1ELb1ELb0ELb0ELb0ELb0ELb0ELi2ELi4ELi4ELi4ELb0EEENS1_21CollectiveEpilogueBwdISA_SB_SD_Li256ELb0ELb0ELi2EEENS1_19SingleTileSchedulerILb0ELb0ELb0ELi128EEEEEEEEEvNT_6ParamsE$_ZZN4cute5sliceINS_5tupleIJNS_10UnderscoreES2_S2_iEEENS1_IJNS1_IJNS_1CILi1EEENS4_ILi0EEEEEENS4_ILi4096EEENS1_IJiiEEENS1_IJS6_NS4_ILi8192EEEEEEEEEEEDaRKT_RKT0_ENKUlRKT_RKT0_E_clIS2_S9_EEDaSL_SO_)
        /*11e04*/ 	.word	0x00000000


	//----- nvinfo : EIATTR_FRAME_SIZE
	.align		4
.L_12214:
        /*11e08*/ 	.byte	0x04, 0x11
        /*11e0a*/ 	.short	(.L_12216 - .L_12215)
	.align		4
.L_12215:
        /*11e0c*/ 	.word	index@($_ZN7cutlass13device_kernelIN5flash19enable_sm80_to_sm89INS1_16FlashAttnBwdSm80INS1_25CollectiveMainloopBwdSm80ILi2ELi2EN4cute5tupleIJNS5_1CILi128EEES8_NS7_ILi64EEEEEENS_10bfloat16_tEfNS_4arch4Sm80ELb0ELb1ELb1ELb0ELb0ELb0ELb0ELb0ELi2ELi4ELi4ELi4ELb0EEENS1_21CollectiveEpilogueBwdISA_SB_SD_Li256ELb0ELb0ELi2EEENS1_19SingleTileSchedulerILb0ELb0ELb0ELi128EEEEEEEEEvNT_6ParamsE$_ZZN4cute5sliceINS_5tupleIJNS_10UnderscoreES2_NS_1CILi0EEEEEENS1_IJNS1_IJNS3_ILi1EEES4_EEEiNS3_ILi1024EEEEEEEEDaRKT_RKT0_ENKUlRKT_RKT0_E_clIS2_iEEDaSI_SL_)
        /*11e10*/ 	.word	0x00000000


	//----- nvinfo : EIATTR_FRAME_SIZE
	.align		4
.L_12216:
        /*11e14*/ 	.byte	0x04, 0x11
        /*11e16*/ 	.short	(.L_12218 - .L_12217)
	.align		4
.L_12217:
        /*11e18*/ 	.word	index@($_ZN7cutlass13device_kernelIN5flash19enable_sm80_to_sm89INS1_16FlashAttnBwdSm80INS1_25CollectiveMainloopBwdSm80ILi2ELi2EN4cute5tupleIJNS5_1CILi128EEES8_NS7_ILi64EEEEEENS_10bfloat16_tEfNS_4arch4Sm80ELb0ELb1ELb1ELb0ELb0ELb0ELb0ELb0ELi2ELi4ELi4ELi4ELb0EEENS1_21CollectiveEpilogueBwdISA_SB_SD_Li256ELb0ELb0ELi2EEENS1_19SingleTileSchedulerILb0ELb0ELb0ELi128EEEEEEEEEvNT_6ParamsE$_ZZN4cute5sliceINS_5tupleIJNS1_IJNS_10UnderscoreENS_1CILi0EEEEEENS1_IJS4_S2_EEEEEENS1_IJNS1_IJNS1_IJNS3_ILi1EEES4_EEES4_EEENS1_IJNS1_IJS4_S4_EEEiEEEEEEEEDaRKT_RKT0_ENKUlRKT_RKT0_E_clIS6_SC_EEDaSM_SP_)
        /*11e1c*/ 	.word	0x00000000


	//----- nvinfo : EIATTR_FRAME_SIZE
	.align		4
.L_12218:
        /*11e20*/ 	.byte	0x04, 0x11
        /*11e22*/ 	.short	(.L_12220 - .L_12219)
	.align		4
.L_12219:
        /*11e24*/ 	.word	index@($_ZN7cutlass13device_kernelIN5flash19enable_sm80_to_sm89INS1_16FlashAttnBwdSm80INS1_25CollectiveMainloopBwdSm80ILi2ELi2EN4cute5tupleIJNS5_1CILi128EEES8_NS7_ILi64EEEEEENS_10bfloat16_tEfNS_4arch4Sm80ELb0ELb1ELb1ELb0ELb0ELb0ELb0ELb0ELi2ELi4ELi4ELi4ELb0EEENS1_21CollectiveEpilogueBwdISA_SB_SD_Li256ELb0ELb0ELi2EEENS1_19SingleTileSchedulerILb0ELb0ELb0ELi128EEEEEEEEEvNT_6ParamsE$_ZZN4cute4takeILi1ELi3ENS_5tupleIJNS1_IJiNS_1CILi512EEEEEENS1_IJiiEEENS2_ILi1024EEEEEEEEDaRKT1_ENKUlDpRKT_E_clIJS5_S6_EEEDaSE_)
        /*11e28*/ 	.word	0x00000000


	//----- nvinfo : EIATTR_FRAME_SIZE
	.align		4
.L_12220:
        /*11e2c*/ 	.byte	0x04, 0x11
        /*11e2e*/ 	.short	(.L_12222 - .L_12221)
	.align		4
.L_12221:
        /*11e30*/ 	.word	index@($_ZN7cutlass13device_kernelIN5flash19enable_sm80_to_sm89INS1_16FlashAttnBwdSm80INS1_25CollectiveMainloopBwdSm80ILi2ELi2EN4cute5tupleIJNS5_1CILi128EEES8_NS7_ILi64EEEEEENS_10bfloat16_tEfNS_4arch4Sm80ELb0ELb1ELb1ELb0ELb0ELb0ELb0ELb0ELi2ELi4ELi4ELi4ELb0EEENS1_21CollectiveEpilogueBwdISA_SB_SD_Li256ELb0ELb0ELi2EEENS1_19SingleTileSchedulerILb0ELb0ELb0ELi128EEEEEEEEEvNT_6ParamsE$_ZZN4cute4takeILi1ELi3ENS_5tupleIJNS1_IJNS_1CILi1EEEiEEENS2_ILi1024EEENS1_IJiiEEEEEEEEDaRKT1_ENKUlDpRKT_E_clIJS5_S6_EEEDaSE_)
        /*11e34*/ 	.word	0x00000000


	//----- nvinfo : EIATTR_FRAME_SIZE
	.align		4
.L_12222:
        /*11e38*/ 	.byte	0x04, 0x11
        /*11e3a*/ 	.short	(.L_12224 - .L_12223)
	.align		4
.L_12223:
        /*11e3c*/ 	.word	index@($_ZN7cutlass13device_kernelIN5flash19enable_sm80_to_sm89INS1_16FlashAttnBwdSm80INS1_25CollectiveMainloopBwdSm80ILi2ELi2EN4cute5tupleIJNS5_1CILi128EEES8_NS7_ILi64EEEEEENS_10bfloat16_tEfNS_4arch4Sm80ELb0ELb1ELb1ELb0ELb0ELb0ELb0ELb0ELi2ELi4ELi4ELi4ELb0EEENS1_21CollectiveEpilogueBwdISA_SB_SD_Li256ELb0ELb0ELi2EEENS1_19SingleTileSchedulerILb0ELb0ELb0ELi128EEEEEEEEEvNT_6ParamsE$_ZZN4cute4takeILi1ELi3ENS_5tupleIJNS1_IJNS_1CILi1EEENS2_ILi512EEEiEEENS2_ILi4096EEENS1_IJiiEEEEEEEEDaRKT1_ENKUlDpRKT_E_clIJS6_S7_EEEDaSF_)
        /*11e40*/ 	.word	0x00000000


	//----- nvinfo : EIATTR_FRAME_SIZE
	.align		4
.L_12224:
        /*11e44*/ 	.byte	0x04, 0x11
        /*11e46*/ 	.short	(.L_12226 - .L_12225)
	.align		4
.L_12225:
        /*11e48*/ 	.word	index@($_ZN7cutlass13device_kernelIN5flash19enable_sm80_to_sm89INS1_16FlashAttnBwdSm80INS1_25CollectiveMainloopBwdSm80ILi2ELi2EN4cute5tupleIJNS5_1CILi128EEES8_NS7_ILi64EEEEEENS_10bfloat16_tEfNS_4arch4Sm80ELb0ELb1ELb1ELb0ELb0ELb0ELb0ELb0ELi2ELi4ELi4ELi4ELb0EEENS1_21CollectiveEpilogueBwdISA_SB_SD_Li256ELb0ELb0ELi2EEENS1_19SingleTileSchedulerILb0ELb0ELb0ELi128EEEEEEEEEvNT_6ParamsE$_ZZN4cute4takeILi1ELi3ENS_5tupleIJNS1_IJNS_1CILi1EEENS2_ILi512EEEiEEENS2_ILi4096EEENS1_IJNS1_IJiiEEENS2_ILi8192EEEEEEEEEEEDaRKT1_ENKUlDpRKT_E_clIJS6_S9_EEEDaSH_)
        /*11e4c*/ 	.word	0x00000000


	//----- nvinfo : EIATTR_FRAME_SIZE
	.align		4
.L_12226:
        /*11e50*/ 	.byte	0x04, 0x11
        /*11e52*/ 	.short	(.L_12228 - .L_12227)
	.align		4
.L_12227:
        /*11e54*/ 	.word	index@($_ZN7cutlass13device_kernelIN5flash19enable_sm80_to_sm89INS1_16FlashAttnBwdSm80INS1_25CollectiveMainloopBwdSm80ILi2ELi2EN4cute5tupleIJNS5_1CILi128EEES8_NS7_ILi64EEEEEENS_10bfloat16_tEfNS_4arch4Sm80ELb0ELb1ELb1ELb0ELb0ELb0ELb0ELb0ELi2ELi4ELi4ELi4ELb0EEENS1_21CollectiveEpilogueBwdISA_SB_SD_Li256ELb0ELb0ELi2EEENS1_19SingleTileSchedulerILb0ELb0ELb0ELi128EEEEEEEEEvNT_6ParamsE$_ZZN4cute4takeILi1ELi2ENS_5tupleIJNS1_IJNS_1CILi1EEENS2_ILi0EEEEEEiEEEEEDaRKT1_ENKUlDpRKT_E_clIJiEEEDaSD_)
        /*11e58*/ 	.word	0x00000000


	//----- nvinfo : EIATTR_FRAME_SIZE
	.align		4
.L_12228:
        /*11e5c*/ 	.byte	0x04, 0x11
        /*11e5e*/ 	.short	(.L_12230 - .L_12229)
	.align		4
.L_12229:
        /*11e60*/ 	.word	index@($_ZN7cutlass13device_kernelIN5flash19enable_sm80_to_sm89INS1_16FlashAttnBwdSm80INS1_25CollectiveMainloopBwdSm80ILi2ELi2EN4cute5tupleIJNS5_1CILi128EEES8_NS7_ILi64EEEEEENS_10bfloat16_tEfNS_4arch4Sm80ELb0ELb1ELb1ELb0ELb0ELb0ELb0ELb0ELi2ELi4ELi4ELi4ELb0EEENS1_21CollectiveEpilogueBwdISA_SB_SD_Li256ELb0ELb0ELi2EEENS1_19SingleTileSchedulerILb0ELb0ELb0ELi128EEEEEEEEEvNT_6ParamsE$_ZZN4cute4diceINS_5tupleIJNS1_IJiNS1_IJiNS_1CILi0EEEEEEEEENS1_IJNS_10UnderscoreENS1_IJS6_S6_EEEEEEEEES9_EEDaRKT_RKT0_ENKUlRKT_RKT0_E_clIS5_S5_EEDaSI_SL_)
        /*11e64*/ 	.word	0x00000000


	//----- nvinfo : EIATTR_FRAME_SIZE
	.align		4
.L_12230:
        /*11e68*/ 	.byte	0x04, 0x11
        /*11e6a*/ 	.short	(.L_12232 - .L_12231)
	.align		4
.L_12231:
        /*11e6c*/ 	.word	index@($_ZN7cutlass13device_kernelIN5flash19enable_sm80_to_sm89INS1_16FlashAttnBwdSm80INS1_25CollectiveMainloopBwdSm80ILi2ELi2EN4cute5tupleIJNS5_1CILi128EEES8_NS7_ILi64EEEEEENS_10bfloat16_tEfNS_4arch4Sm80ELb0ELb1ELb1ELb0ELb0ELb0ELb0ELb0ELi2ELi4ELi4ELi4ELb0EEENS1_21CollectiveEpilogueBwdISA_SB_SD_Li256ELb0ELb0ELi2EEENS1_19SingleTileSchedulerILb0ELb0ELb0ELi128EEEEEEEEEvNT_6ParamsE$_ZZN4cute19as_arithmetic_tupleINS_15ArithmeticTupleIJiiEEEEEDaRKT_ENKUlRKT_E_clIiEEDaS8_)
        /*11e70*/ 	.word	0x00000000


	//----- nvinfo : EIATTR_FRAME_SIZE
	.align		4
.L_12232:
        /*11e74*/ 	.byte	0x04, 0x11
        /*11e76*/ 	.short	(.L_12234 - .L_12233)
	.align		4
.L_12233:
        /*11e78*/ 	.word	index@($_ZN7cutlass13device_kernelIN5flash19enable_sm80_to_sm89INS1_16FlashAttnBwdSm80INS1_25CollectiveMainloopBwdSm80ILi2ELi2EN4cute5tupleIJNS5_1CILi128EEES8_NS7_ILi64EEEEEENS_10bfloat16_tEfNS_4arch4Sm80ELb0ELb1ELb1ELb0ELb0ELb0ELb0ELb0ELi2ELi4ELi4ELi4ELb0EEENS1_21CollectiveEpilogueBwdISA_SB_SD_Li256ELb0ELb0ELi2EEENS1_19SingleTileSchedulerILb0ELb0ELb0ELi128EEEEEEEEEvNT_6ParamsE$_ZZN4cute19as_arithmetic_tupleINS_15ArithmeticTupleIJiiEEEEEDaRKT_ENKUlDpRKT_E_clIJiiEEEDaS9_)
        /*11e7c*/ 	.word	0x00000000


	//----- nvinfo : EIATTR_FRAME_SIZE
	.align		4
.L_12234:
        /*11e80*/ 	.byte	0x04, 0x11
        /*11e82*/ 	.short	(.L_12236 - .L_12235)
	.align		4
.L_12235:
        /*11e84*/ 	.word	index@($_ZN7cutlass13device_kernelIN5flash19enable_sm80_to_sm89INS1_16FlashAttnBwdSm80INS1_25CollectiveMainloopBwdSm80ILi2ELi2EN4cute5tupleIJNS5_1CILi128EEES8_NS7_ILi64EEEEEENS_10bfloat16_tEfNS_4arch4Sm80ELb0ELb1ELb1ELb0ELb0ELb0ELb0ELb0ELi2ELi4ELi4ELi4ELb0EEENS1_21CollectiveEpilogueBwdISA_SB_SD_Li256ELb0ELb0ELi2EEENS1_19SingleTileSchedulerILb0ELb0ELb0ELi128EEEEEEEEEvNT_6ParamsE$_ZZN4cute16flatten_to_tupleINS_5tupleIJNS_1CILi4096EEENS1_IJiiEEEEEEEEDaRKT_ENKUlRKT_E_clIS4_EEDaSB_)
        /*11e88*/ 	.word	0x00000000


	//----- nvinfo : EIATTR_FRAME_SIZE
	.align		4
.L_12236:
        /*11e8c*/ 	.byte	0x04, 0x11
        /*11e8e*/ 	.short	(.L_12238 - .L_12237)
	.align		4
.L_12237:
        /*11e90*/ 	.word	index@($_ZN7cutlass13device_kernelIN5flash19enable_sm80_to_sm89INS1_16FlashAttnBwdSm80INS1_25CollectiveMainloopBwdSm80ILi2ELi2EN4cute5tupleIJNS5_1CILi128EEES8_NS7_ILi64EEEEEENS_10bfloat16_tEfNS_4arch4Sm80ELb0ELb1ELb1ELb0ELb0ELb0ELb0ELb0ELi2ELi4ELi4ELi4ELb0EEENS1_21CollectiveEpilogueBwdISA_SB_SD_Li256ELb0ELb0ELi2EEENS1_19SingleTileSchedulerILb0ELb0ELb0ELi128EEEEEEEEEvNT_6ParamsE$_ZZN4cute16flatten_to_tupleINS_5tupleIJNS_1CILi4096EEENS1_IJNS1_IJiiEEENS2_ILi8192EEEEEEEEEEEDaRKT_ENKUlRKT_E_clIS6_EEDaSD_)
        /*11e94*/ 	.word	0x00000000


	//----- nvinfo : EIATTR_FRAME_SIZE
	.align		4
.L_12238:
        /*11e98*/ 	.byte	0x04, 0x11
        /*11e9a*/ 	.short	(.L_12240 - .L_12239)
	.align		4
.L_12239:
        /*11e9c*/ 	.word	index@($_ZN7cutlass13device_kernelIN5flash19enable_sm80_to_sm89INS1_16FlashAttnBwdSm80INS1_25CollectiveMainloopBwdSm80ILi2ELi2EN4cute5tupleIJNS5_1CILi128EEES8_NS7_ILi64EEEEEENS_10bfloat16_tEfNS_4arch4Sm80ELb0ELb1ELb1ELb0ELb0ELb0ELb0ELb0ELi2ELi4ELi4ELi4ELb0EEENS1_21CollectiveEpilogueBwdISA_SB_SD_Li256ELb0ELb0ELi2EEENS1_19SingleTileSchedulerILb0ELb0ELb0ELi128EEEEEEEEEvNT_6ParamsE$_ZZN4cute16flatten_to_tupleINS_5tupleIJNS_1CILi1024EEENS1_IJiiEEEEEEEEDaRKT_ENKUlRKT_E_clIS4_EEDaSB_)
        /*11ea0*/ 	.word	0x00000000


	//----- nvinfo : EIATTR_FRAME_SIZE
	.align		4
.L_12240:
        /*11ea4*/ 	.byte	0x04, 0x11
        /*11ea6*/ 	.short	(.L_12242 - .L_12241)
	.align		4
.L_12241:
        /*11ea8*/ 	.word	index@($_ZN7cutlass13device_kernelIN5flash19enable_sm80_to_sm89INS1_16FlashAttnBwdSm80INS1_25CollectiveMainloopBwdSm80ILi2ELi2EN4cute5tupleIJNS5_1CILi128EEES8_NS7_ILi64EEEEEENS_10bfloat16_tEfNS_4arch4Sm80ELb0ELb1ELb1ELb0ELb0ELb0ELb0ELb0ELi2ELi4ELi4ELi4ELb0EEENS1_21CollectiveEpilogueBwdISA_SB_SD_Li256ELb0ELb0ELi2EEENS1_19SingleTileSchedulerILb0ELb0ELb0ELi128EEEEEEEEEvNT_6ParamsE$_ZZN4cute16flatten_to_tupleINS_5tupleIJNS_1CILi0EEENS1_IJNS2_ILi1EEENS2_ILi512EEEiEEEEEEEEDaRKT_ENKUlRKT_E_clIS6_EEDaSD_)
        /*11eac*/ 	.word	0x00000000


	//----- nvinfo : EIATTR_FRAME_SIZE
	.align		4
.L_12242:
        /*11eb0*/ 	.byte	0x04, 0x11
        /*11eb2*/ 	.short	(.L_12244 - .L_12243)
	.align		4
.L_12243:
        /*11eb4*/ 	.word	index@($_ZN7cutlass13device_kernelIN5flash19enable_sm80_to_sm89INS1_16FlashAttnBwdSm80INS1_25CollectiveMainloopBwdSm80ILi2ELi2EN4cute5tupleIJNS5_1CILi128EEES8_NS7_ILi64EEEEEENS_10bfloat16_tEfNS_4arch4Sm80ELb0ELb1ELb1ELb0ELb0ELb0ELb0ELb0ELi2ELi4ELi4ELi4ELb0EEENS1_21CollectiveEpilogueBwdISA_SB_SD_Li256ELb0ELb0ELi2EEENS1_19SingleTileSchedulerILb0ELb0ELb0ELi128EEEEEEEEEvNT_6ParamsE$_ZZN4cute16flatten_to_tupleINS_5tupleIJNS1_IJiiEEENS_1CILi8192EEEEEEEEDaRKT_ENKUlRKT_E_clIS2_EEDaSB_)
        /*11eb8*/ 	.word	0x00000000


	//----- nvinfo : EIATTR_FRAME_SIZE
	.align		4
.L_12244:
        /*11ebc*/ 	.byte	0x04, 0x11
        /*11ebe*/ 	.short	(.L_12246 - .L_12245)
	.align		4
.L_12245:
        /*11ec0*/ 	.word	index@($_ZN7cutlass13device_kernelIN5flash19enable_sm80_to_sm89INS1_16FlashAttnBwdSm80INS1_25CollectiveMainloopBwdSm80ILi2ELi2EN4cute5tupleIJNS5_1CILi128EEES8_NS7_ILi64EEEEEENS_10bfloat16_tEfNS_4arch4Sm80ELb0ELb1ELb1ELb0ELb0ELb0ELb0ELb0ELi2ELi4ELi4ELi4ELb0EEENS1_21CollectiveEpilogueBwdISA_SB_SD_Li256ELb0ELb0ELi2EEENS1_19SingleTileSchedulerILb0ELb0ELb0ELi128EEEEEEEEEvNT_6ParamsE$_ZZN4cute16flatten_to_tupleINS_5tupleIJNS1_IJiiEEENS_1CILi1024EEEEEEEEDaRKT_ENKUlRKT_E_clIS2_EEDaSB_)
        /*11ec4*/ 	.word	0x00000000


	//----- nvinfo : EIATTR_FRAME_SIZE
	.align		4
.L_12246:
        /*11ec8*/ 	.byte	0x04, 0x11
        /*11eca*/ 	.short	(.L_12248 - .L_12247)
	.align		4
.L_12247:
        /*11ecc*/ 	.word	index@($_ZN7cutlass13device_kernelIN5flash19enable_sm80_to_sm89INS1_16FlashAttnBwdSm80INS1_25CollectiveMainloopBwdSm80ILi2ELi2EN4cute5tupleIJNS5_1CILi128EEES8_NS7_ILi64EEEEEENS_10bfloat16_tEfNS_4arch4Sm80ELb0ELb1ELb1ELb0ELb0ELb0ELb0ELb0ELi2ELi4ELi4ELi4ELb0EEENS1_21CollectiveEpilogueBwdISA_SB_SD_Li256ELb0ELb0ELi2EEENS1_19SingleTileSchedulerILb0ELb0ELb0ELi128EEEEEEEEEvNT_6ParamsE$_ZZN4cute14transform_leafINS_15ArithmeticTupleIJiiEEENS_8identityEEEDaRKT_OT0_ENKUlRKT_E_clIiEEDaSB_)
        /*11ed0*/ 	.word	0x00000000


	//----- nvinfo : EIATTR_FRAME_SIZE
	.align		4
.L_12248:
        /*11ed4*/ 	.byte	0x04, 0x11
        /*11ed6*/ 	.short	(.L_12250 - .L_12249)
	.align		4
.L_12249:
        /*11ed8*/ 	.word	index@($_ZN7cutlass13device_kernelIN5flash19enable_sm80_to_sm89INS1_16FlashAttnBwdSm80INS1_25CollectiveMainloopBwdSm80ILi2ELi2EN4cute5tupleIJNS5_1CILi128EEES8_NS7_ILi64EEEEEENS_10bfloat16_tEfNS_4arch4Sm80ELb0ELb1ELb1ELb0ELb0ELb0ELb0ELb0ELi2ELi4ELi4ELi4ELb0EEENS1_21CollectiveEpilogueBwdISA_SB_SD_Li256ELb0ELb0ELi2EEENS1_19SingleTileSchedulerILb0ELb0ELb0ELi128EEEEEEEEEvNT_6ParamsE$_ZZN4cute14logical_divideINS_5tupleIJNS1_IJNS_1CILi8EEENS2_ILi1EEEEEENS1_IJNS2_ILi2EEEEEEEEENS1_IJNS1_IJS4_NS2_ILi0EEEEEENS1_IJiEEEEEENS1_IJS5_NS_6LayoutIS4_S9_EEEEEEEDaRKNSD_IT_T0_EERKT1_ENKUlRKT_RKT0_E_clINSD_IS7_SB_EESE_EEDaSQ_ST_)
        /*11edc*/ 	.word	0x00000000


	//----- nvinfo : EIATTR_FRAME_SIZE
	.align		4
.L_12250:
        /*11ee0*/ 	.byte	0x04, 0x11
        /*11ee2*/ 	.short	(.L_12252 - .L_12251)
	.align		4
.L_12251:
        /*11ee4*/ 	.word	index@($_ZN7cutlass13device_kernelIN5flash19enable_sm80_to_sm89INS1_16FlashAttnBwdSm80INS1_25CollectiveMainloopBwdSm80ILi2ELi2EN4cute5tupleIJNS5_1CILi128EEES8_NS7_ILi64EEEEEENS_10bfloat16_tEfNS_4arch4Sm80ELb0ELb1ELb1ELb0ELb0ELb0ELb0ELb0ELi2ELi4ELi4ELi4ELb0EEENS1_21CollectiveEpilogueBwdISA_SB_SD_Li256ELb0ELb0ELi2EEENS1_19SingleTileSchedulerILb0ELb0ELb0ELi128EEEEEEEEEvNT_6ParamsE$_ZZN4cute13to_mixed_bitsINS_5tupleIJNS_1CILi4EEENS2_ILi8EEEEEENS1_IJNS2_ILi128EEENS2_ILi0EEEEEENS1_IJiiEEEEEDaRKT_RKT0_RKT1_ENKUlRKT_RKT0_RKT1_E_clIS3_S6_iEEDaSL_SO_SR_)
        /*11ee8*/ 	.word	0x00000000


	//----- nvinfo : EIATTR_FRAME_SIZE
	.align		4
.L_12252:
        /*11eec*/ 	.byte	0x04, 0x11
        /*11eee*/ 	.short	(.L_12254 - .L_12253)
	.align		4
.L_12253:
        /*11ef0*/ 	.word	index@($_ZN7cutlass13device_kernelIN5flash19enable_sm80_to_sm89INS1_16FlashAttnBwdSm80INS1_25CollectiveMainloopBwdSm80ILi2ELi2EN4cute5tupleIJNS5_1CILi128EEES8_NS7_ILi64EEEEEENS_10bfloat16_tEfNS_4arch4Sm80ELb0ELb1ELb1ELb0ELb0ELb0ELb0ELb0ELi2ELi4ELi4ELi4ELb0EEENS1_21CollectiveEpilogueBwdISA_SB_SD_Li256ELb0ELb0ELi2EEENS1_19SingleTileSchedulerILb0ELb0ELb0ELi128EEEEEEEEEvNT_6ParamsE$_ZZN4cute13to_mixed_bitsINS_5tupleIJNS_1CILi4EEENS2_ILi8EEEEEENS1_IJNS2_ILi128EEENS2_ILi0EEEEEENS1_IJiiEEEEEDaRKT_RKT0_RKT1_ENKUlDpRKT_E_clIJNS_9MixedBitsILj0ELj384EEENS2_ILj0EEEEEEDaSM_)
        /*11ef4*/ 	.word	0x00000000


	//----- nvinfo : EIATTR_FRAME_SIZE
	.align		4
.L_12254:
        /*11ef8*/ 	.byte	0x04, 0x11
        /*11efa*/ 	.short	(.L_12256 - .L_12255)
	.align		4
.L_12255:
        /*11efc*/ 	.word	index@($_ZN7cutlass13device_kernelIN5flash19enable_sm80_to_sm89INS1_16FlashAttnBwdSm80INS1_25CollectiveMainloopBwdSm80ILi2ELi2EN4cute5tupleIJNS5_1CILi128EEES8_NS7_ILi64EEEEEENS_10bfloat16_tEfNS_4arch4Sm80ELb0ELb1ELb1ELb0ELb0ELb0ELb0ELb0ELi2ELi4ELi4ELi4ELb0EEENS1_21CollectiveEpilogueBwdISA_SB_SD_Li256ELb0ELb0ELi2EEENS1_19SingleTileSchedulerILb0ELb0ELb0ELi128EEEEEEEEEvNT_6ParamsE$_ZZN4cute13to_mixed_bitsINS_5tupleIJNS_1CILi4EEENS2_ILi8EEEEEENS1_IJNS2_ILi0EEENS2_ILi64EEEEEENS1_IJiiEEEEEDaRKT_RKT0_RKT1_ENKUlRKT_RKT0_RKT1_E_clIS4_S7_iEEDaSL_SO_SR_)
        /*11f00*/ 	.word	0x00000000


	//----- nvinfo : EIATTR_FRAME_SIZE
	.align		4
.L_12256:
        /*11f04*/ 	.byte	0x04, 0x11
        /*11f06*/ 	.short	(.L_12258 - .L_12257)
	.align		4
.L_12257:
        /*11f08*/ 	.word	index@($_ZN7cutlass13device_kernelIN5flash19enable_sm80_to_sm89INS1_16FlashAttnBwdSm80INS1_25CollectiveMainloopBwdSm80ILi2ELi2EN4cute5tupleIJNS5_1CILi128EEES8_NS7_ILi64EEEEEENS_10bfloat16_tEfNS_4arch4Sm80ELb0ELb1ELb1ELb0ELb0ELb0ELb0ELb0ELi2ELi4ELi4ELi4ELb0EEENS1_21CollectiveEpilogueBwdISA_SB_SD_Li256ELb0ELb0ELi2EEENS1_19SingleTileSchedulerILb0ELb0ELb0ELi128EEEEEEEEEvNT_6ParamsE$_ZZN4cute13to_mixed_bitsINS_5tupleIJNS_1CILi4EEENS2_ILi8EEEEEENS1_IJNS2_ILi0EEENS2_ILi64EEEEEENS1_IJiiEEEEEDaRKT_RKT0_RKT1_ENKUlDpRKT_E_clIJNS2_ILj0EEENS_9MixedBitsILj0ELj448EEEEEEDaSM_)
        /*11f0c*/ 	.word	0x00000000


	//----- nvinfo : EIATTR_FRAME_SIZE
	.align		4
.L_12258:
        /*11f10*/ 	.byte	0x04, 0x11
        /*11f12*/ 	.short	(.L_12260 - .L_12259)
	.align		4
.L_12259:
        /*11f14*/ 	.word	index@($_ZN7cutlass13device_kernelIN5flash19enable_sm80_to_sm89INS1_16FlashAttnBwdSm80INS1_25CollectiveMainloopBwdSm80ILi2ELi2EN4cute5tupleIJNS5_1CILi128EEES8_NS7_ILi64EEEEEENS_10bfloat16_tEfNS_4arch4Sm80ELb0ELb1ELb1ELb0ELb0ELb0ELb0ELb0ELi2ELi4ELi4ELi4ELb0EEENS1_21CollectiveEpilogueBwdISA_SB_SD_Li256ELb0ELb0ELi2EEENS1_19SingleTileSchedulerILb0ELb0ELb0ELi128EEEEEEEEEvNT_6ParamsE$_ZZN4cute13to_mixed_bitsINS_5tupleIJNS1_IJNS_1CILi4EEENS2_ILi8EEEEEES3_NS2_ILi1EEEEEENS1_IJNS1_IJNS2_ILi128EEENS2_ILi0EEEEEENS2_ILi16EEES9_EEENS1_IJNS1_IJiiEEEiS9_EEEEEDaRKT_RKT0_RKT1_ENKUlRKT_RKT0_RKT1_E_clIS5_SA_SD_EEDaSQ_ST_SW_)
        /*11f18*/ 	.word	0x00000000


	//----- nvinfo : EIATTR_FRAME_SIZE
	.align		4
.L_12260:
        /*11f1c*/ 	.byte	0x04, 0x11
        /*11f1e*/ 	.short	(.L_12262 - .L_12261)
	.align		4
.L_12261:
        /*11f20*/ 	.word	index@($_ZN7cutlass13device_kernelIN5flash19enable_sm80_to_sm89INS1_16FlashAttnBwdSm80INS1_25CollectiveMainloopBwdSm80ILi2ELi2EN4cute5tupleIJNS5_1CILi128EEES8_NS7_ILi64EEEEEENS_10bfloat16_tEfNS_4arch4Sm80ELb0ELb1ELb1ELb0ELb0ELb0ELb0ELb0ELi2ELi4ELi4ELi4ELb0EEENS1_21CollectiveEpilogueBwdISA_SB_SD_Li256ELb0ELb0ELi2EEENS1_19SingleTileSchedulerILb0ELb0ELb0ELi128EEEEEEEEEvNT_6ParamsE$_ZZN4cute13to_mixed_bitsINS_5tupleIJNS1_IJNS_1CILi4EEENS2_ILi8EEEEEES3_NS2_ILi1EEEEEENS1_IJNS1_IJNS2_ILi128EEENS2_ILi0EEEEEENS2_ILi16EEES9_EEENS1_IJNS1_IJiiEEEiS9_EEEEEDaRKT_RKT0_RKT1_ENKUlRKT_RKT0_RKT1_E_clIS3_SB_iEEDaSQ_ST_SW_)
        /*11f24*/ 	.word	0x00000000


	//----- nvinfo : EIATTR_FRAME_SIZE
	.align		4
.L_12262:
        /*11f28*/ 	.byte	0x04, 0x11
        /*11f2a*/ 	.short	(.L_12264 - .L_12263)
	.align		4
.L_12263:
        /*11f2c*/ 	.word	index@($_ZN7cutlass13device_kernelIN5flash19enable_sm80_to_sm89INS1_16FlashAttnBwdSm80INS1_25CollectiveMainloopBwdSm80ILi2ELi2EN4cute5tupleIJNS5_1CILi128EEES8_NS7_ILi64EEEEEENS_10bfloat16_tEfNS_4arch4Sm80ELb0ELb1ELb1ELb0ELb0ELb0ELb0ELb0ELi2ELi4ELi4ELi4ELb0EEENS1_21CollectiveEpilogueBwdISA_SB_SD_Li256ELb0ELb0ELi2EEENS1_19SingleTileSchedulerILb0ELb0ELb0ELi128EEEEEEEEEvNT_6ParamsE$_ZZN4cute13to_mixed_bitsINS_5tupleIJNS1_IJNS_1CILi4EEENS2_ILi8EEEEEES3_NS2_ILi1EEEEEENS1_IJNS1_IJNS2_ILi128EEENS2_ILi0EEEEEENS2_ILi16EEES9_EEENS1_IJNS1_IJiiEEEiS9_EEEEEDaRKT_RKT0_RKT1_ENKUlDpRKT_E_clIJNS_9MixedBitsILj0ELj384EEENSU_ILj0ELj48EEENS2_ILj0EEEEEEDaSR_)
        /*11f30*/ 	.word	0x00000000


	//----- nvinfo : EIATTR_FRAME_SIZE
	.align		4
.L_12264:
        /*11f34*/ 	.byte	0x04, 0x11
        /*11f36*/ 	.short	(.L_12266 - .L_12265)
	.align		4
.L_12265:
        /*11f38*/ 	.word	index@($_ZN7cutlass13device_kernelIN5flash19enable_sm80_to_sm89INS1_16FlashAttnBwdSm80INS1_25CollectiveMainloopBwdSm80ILi2ELi2EN4cute5tupleIJNS5_1CILi128EEES8_NS7_ILi64EEEEEENS_10bfloat16_tEfNS_4arch4Sm80ELb0ELb1ELb1ELb0ELb0ELb0ELb0ELb0ELi2ELi4ELi4ELi4ELb0EEENS1_21CollectiveEpilogueBwdISA_SB_SD_Li256ELb0ELb0ELi2EEENS1_19SingleTileSchedulerILb0ELb0ELb0ELi128EEEEEEEEEvNT_6ParamsE$_ZZN4cute13to_mixed_bitsINS_5tupleIJNS1_IJNS_1CILi4EEENS2_ILi8EEEEEES3_NS2_ILi1EEEEEENS1_IJNS1_IJNS2_ILi0EEENS2_ILi64EEEEEES8_S8_EEENS1_IJNS1_IJiiEEEiS8_EEEEEDaRKT_RKT0_RKT1_ENKUlRKT_RKT0_RKT1_E_clIS5_SA_SC_EEDaSP_SS_SV_)
        /*11f3c*/ 	.word	0x00000000


	//----- nvinfo : EIATTR_FRAME_SIZE
	.align		4
.L_12266:
        /*11f40*/ 	.byte	0x04, 0x11
        /*11f42*/ 	.short	(.L_12268 - .L_12267)
	.align		4
.L_12267:
        /*11f44*/ 	.word	index@($_ZN7cutlass13device_kernelIN5flash19enable_sm80_to_sm89INS1_16FlashAttnBwdSm80INS1_25CollectiveMainloopBwdSm80ILi2ELi2EN4cute5tupleIJNS5_1CILi128EEES8_NS7_ILi64EEEEEENS_10bfloat16_tEfNS_4arch4Sm80ELb0ELb1ELb1ELb0ELb0ELb0ELb0ELb0ELi2ELi4ELi4ELi4ELb0EEENS1_21CollectiveEpilogueBwdISA_SB_SD_Li256ELb0ELb0ELi2EEENS1_19SingleTileSchedulerILb0ELb0ELb0ELi128EEEEEEEEEvNT_6ParamsE$_ZZN4cute13to_mixed_bitsINS_5tupleIJNS1_IJNS_1CILi4EEENS2_ILi8EEEEEES3_NS2_ILi1EEEEEENS1_IJNS1_IJNS2_ILi0EEENS2_ILi64EEEEEES8_S8_EEENS1_IJNS1_IJiiEEEiS8_EEEEEDaRKT_RKT0_RKT1_ENKUlDpRKT_E_clIJNS_9MixedBitsILj0ELj448EEENS2_ILj0EEESV_EEEDaSQ_)
        /*11f48*/ 	.word	0x00000000


	//----- nvinfo : EIATTR_FRAME_SIZE
	.align		4
.L_12268:
        /*11f4c*/ 	.byte	0x04, 0x11
        /*11f4e*/ 	.short	(.L_12270 - .L_12269)
	.align		4
.L_12269:
        /*11f50*/ 	.word	index@($_ZN7cutlass13device_kernelIN5flash19enable_sm80_to_sm89INS1_16FlashAttnBwdSm80INS1_25CollectiveMainloopBwdSm80ILi2ELi2EN4cute5tupleIJNS5_1CILi128EEES8_NS7_ILi64EEEEEENS_10bfloat16_tEfNS_4arch4Sm80ELb0ELb1ELb1ELb0ELb0ELb0ELb0ELb0ELi2ELi4ELi4ELi4ELb0EEENS1_21CollectiveEpilogueBwdISA_SB_SD_Li256ELb0ELb0ELi2EEENS1_19SingleTileSchedulerILb0ELb0ELb0ELi128EEEEEEEEEvNT_6ParamsE$_ZZN4cute13to_mixed_bitsINS_5tupleIJNS1_IJNS_1CILi4EEENS2_ILi8EEEEEENS2_ILi2EEENS2_ILi1EEEEEENS1_IJNS1_IJNS2_ILi128EEENS2_ILi0EEEEEES4_SA_EEENS1_IJNS1_IJiiEEEiSA_EEEEEDaRKT_RKT0_RKT1_ENKUlRKT_RKT0_RKT1_E_clIS6_S4_iEEDaSQ_ST_SW_)
        /*11f54*/ 	.word	0x00000000


	//----- nvinfo : EIATTR_FRAME_SIZE
	.align		4
.L_12270:
        /*11f58*/ 	.byte	0x04, 0x11
        /*11f5a*/ 	.short	(.L_12272 - .L_12271)
	.align		4
.L_12271:
        /*11f5c*/ 	.word	index@($_ZN7cutlass13device_kernelIN5flash19enable_sm80_to_sm89INS1_16FlashAttnBwdSm80INS1_25CollectiveMainloopBwdSm80ILi2ELi2EN4cute5tupleIJNS5_1CILi128EEES8_NS7_ILi64EEEEEENS_10bfloat16_tEfNS_4arch4Sm80ELb0ELb1ELb1ELb0ELb0ELb0ELb0ELb0ELi2ELi4ELi4ELi4ELb0EEENS1_21CollectiveEpilogueBwdISA_SB_SD_Li256ELb0ELb0ELi2EEENS1_19SingleTileSchedulerILb0ELb0ELb0ELi128EEEEEEEEEvNT_6ParamsE$_ZZN4cute13to_mixed_bitsINS_5tupleIJNS1_IJNS_1CILi4EEENS2_ILi8EEEEEENS2_ILi2EEENS2_ILi1EEEEEENS1_IJNS1_IJNS2_ILi128EEENS2_ILi0EEEEEES4_SA_EEENS1_IJNS1_IJiiEEEiSA_EEEEEDaRKT_RKT0_RKT1_ENKUlRKT_RKT0_RKT1_E_clIS5_SB_SD_EEDaSQ_ST_SW_)
        /*11f60*/ 	.word	0x00000000


	//----- nvinfo : EIATTR_FRAME_SIZE
	.align		4
.L_12272:
        /*11f64*/ 	.byte	0x04, 0x11
        /*11f66*/ 	.short	(.L_12274 - .L_12273)
	.align		4
.L_12273:
        /*11f68*/ 	.word	index@($_ZN7cutlass13device_kernelIN5flash19enable_sm80_to_sm89INS1_16FlashAttnBwdSm80INS1_25CollectiveMainloopBwdSm80ILi2ELi2EN4cute5tupleIJNS5_1CILi128EEES8_NS7_ILi64EEEEEENS_10bfloat16_tEfNS_4arch4Sm80ELb0ELb1ELb1ELb0ELb0ELb0ELb0ELb0ELi2ELi4ELi4ELi4ELb0EEENS1_21CollectiveEpilogueBwdISA_SB_SD_Li256ELb0ELb0ELi2EEENS1_19SingleTileSchedulerILb0ELb0ELb0ELi128EEEEEEEEEvNT_6ParamsE$_ZZN4cute13to_mixed_bitsINS_5tupleIJNS1_IJNS_1CILi4EEENS2_ILi8EEEEEENS2_ILi2EEENS2_ILi1EEEEEENS1_IJNS1_IJNS2_ILi128EEENS2_ILi0EEEEEES4_SA_EEENS1_IJNS1_IJiiEEEiSA_EEEEEDaRKT_RKT0_RKT1_ENKUlDpRKT_E_clIJNS_9MixedBitsILj0ELj384EEENSU_ILj0ELj8EEENS2_ILj0EEEEEEDaSR_)
        /*11f6c*/ 	.word	0x00000000


	//----- nvinfo : EIATTR_FRAME_SIZE
	.align		4
.L_12274:
        /*11f70*/ 	.byte	0x04, 0x11
        /*11f72*/ 	.short	(.L_12276 - .L_12275)
	.align		4
.L_12275:
        /*11f74*/ 	.word	index@($_ZN7cutlass13device_kernelIN5flash19enable_sm80_to_sm89INS1_16FlashAttnBwdSm80INS1_25CollectiveMainloopBwdSm80ILi2ELi2EN4cute5tupleIJNS5_1CILi128EEES8_NS7_ILi64EEEEEENS_10bfloat16_tEfNS_4arch4Sm80ELb0ELb1ELb1ELb0ELb0ELb0ELb0ELb0ELi2ELi4ELi4ELi4ELb0EEENS1_21CollectiveEpilogueBwdISA_SB_SD_Li256ELb0ELb0ELi2EEENS1_19SingleTileSchedulerILb0ELb0ELb0ELi128EEEEEEEEEvNT_6ParamsE$_ZZN4cute13to_mixed_bitsINS_5tupleIJNS1_IJNS_1CILi4EEENS2_ILi8EEEEEENS2_ILi2EEENS2_ILi1EEEEEENS1_IJNS1_IJNS2_ILi0EEENS2_ILi64EEEEEES9_S9_EEENS1_IJNS1_IJiiEEEiS9_EEEEEDaRKT_RKT0_RKT1_ENKUlRKT_RKT0_RKT1_E_clIS5_SB_SD_EEDaSQ_ST_SW_)
        /*11f78*/ 	.word	0x00000000


	//----- nvinfo : EIATTR_FRAME_SIZE
	.align		4
.L_12276:
        /*11f7c*/ 	.byte	0x04, 0x11
        /*11f7e*/ 	.short	(.L_12278 - .L_12277)
	.align		4
.L_12277:
        /*11f80*/ 	.word	index@($_ZN7cutlass13device_kernelIN5flash19enable_sm80_to_sm89INS1_16FlashAttnBwdSm80INS1_25CollectiveMainloopBwdSm80ILi2ELi2EN4cute5tupleIJNS5_1CILi128EEES8_NS7_ILi64EEEEEENS_10bfloat16_tEfNS_4arch4Sm80ELb0ELb1ELb1ELb0ELb0ELb0ELb0ELb0ELi2ELi4ELi4ELi4ELb0EEENS1_21CollectiveEpilogueBwdISA_SB_SD_Li256ELb0ELb0ELi2EEENS1_19SingleTileSchedulerILb0ELb0ELb0ELi128EEEEEEEEEvNT_6ParamsE$_ZZN4cute13to_mixed_bitsINS_5tupleIJNS1_IJNS_1CILi4EEENS2_ILi8EEEEEENS2_ILi2EEENS2_ILi1EEEEEENS1_IJNS1_IJNS2_ILi0EEENS2_ILi64EEEEEES9_S9_EEENS1_IJNS1_IJiiEEEiS9_EEEEEDaRKT_RKT0_RKT1_ENKUlDpRKT_E_clIJNS_9MixedBitsILj0ELj448EEENS2_ILj0EEESW_EEEDaSR_)
        /*11f84*/ 	.word	0x00000000


	//----- nvinfo : EIATTR_FRAME_SIZE
	.align		4
.L_12278:
        /*11f88*/ 	.byte	0x04, 0x11
        /*11f8a*/ 	.short	(.L_12280 - .L_12279)
	.align		4
.L_12279:
        /*11f8c*/ 	.word	index@($_ZN7cutlass13device_kernelIN5flash19enable_sm80_to_sm89INS1_16FlashAttnBwdSm80INS1_25CollectiveMainloopBwdSm80ILi2ELi2EN4cute5tupleIJNS5_1CILi128EEES8_NS7_ILi64EEEEEENS_10bfloat16_tEfNS_4arch4Sm80ELb0ELb1ELb1ELb0ELb0ELb0ELb0ELb0ELi2ELi4ELi4ELi4ELb0EEENS1_21CollectiveEpilogueBwdISA_SB_SD_Li256ELb0ELb0ELi2EEENS1_19SingleTileSchedulerILb0ELb0ELb0ELi128EEEEEEEEEvNT_6ParamsE$_ZZN4cute12filter_tupleINS_5tupleIJiNS_1CILi0EEEEEES4_ZNS_6detail9lift_diceIS4_S4_EEDaRKT_RKT0_EUlRKT_RKT0_E_EEDaS9_SC_OT1_ENKUlDpSF_E_clIJNS1_IJiEEENS1_IJS3_EEEEEEDaSM_)
        /*11f90*/ 	.word	0x00000000


	//----- nvinfo : EIATTR_FRAME_SIZE
	.align		4
.L_12280:
        /*11f94*/ 	.byte	0x04, 0x11
        /*11f96*/ 	.short	(.L_12282 - .L_12281)
	.align		4
.L_12281:
        /*11f98*/ 	.word	index@($_ZN7cutlass13device_kernelIN5flash19enable_sm80_to_sm89INS1_16FlashAttnBwdSm80INS1_25CollectiveMainloopBwdSm80ILi2ELi2EN4cute5tupleIJNS5_1CILi128EEES8_NS7_ILi64EEEEEENS_10bfloat16_tEfNS_4arch4Sm80ELb0ELb1ELb1ELb0ELb0ELb0ELb0ELb0ELi2ELi4ELi4ELi4ELb0EEENS1_21CollectiveEpilogueBwdISA_SB_SD_Li256ELb0ELb0ELi2EEENS1_19SingleTileSchedulerILb0ELb0ELb0ELi128EEEEEEEEEvNT_6ParamsE$_ZZN4cute12filter_tupleINS_5tupleIJiNS1_IJiNS_1CILi0EEEEEEEEES5_ZNS_6detail9lift_diceIS5_S5_EEDaRKT_RKT0_EUlRKT_RKT0_E_EEDaSA_SD_OT1_ENKUlDpSG_E_clIJNS1_IJiEEES4_EEEDaSN_)
        /*11f9c*/ 	.word	0x00000000


	//----- nvinfo : EIATTR_FRAME_SIZE
	.align		4
.L_12282:
        /*11fa0*/ 	.byte	0x04, 0x11
        /*11fa2*/ 	.short	(.L_12284 - .L_12283)
	.align		4
.L_12283:
        /*11fa4*/ 	.word	index@($_ZN7cutlass13device_kernelIN5flash19enable_sm80_to_sm89INS1_16FlashAttnBwdSm80INS1_25CollectiveMainloopBwdSm80ILi2ELi2EN4cute5tupleIJNS5_1CILi128EEES8_NS7_ILi64EEEEEENS_10bfloat16_tEfNS_4arch4Sm80ELb0ELb1ELb1ELb0ELb0ELb0ELb0ELb0ELi2ELi4ELi4ELi4ELb0EEENS1_21CollectiveEpilogueBwdISA_SB_SD_Li256ELb0ELb0ELi2EEENS1_19SingleTileSchedulerILb0ELb0ELb0ELi128EEEEEEEEEvNT_6ParamsE$_ZZN4cute12filter_tupleINS_5tupleIJNS_1CILi4096EEENS1_IJiiEEEEEEZNS_16flatten_to_tupleIS5_EEDaRKT_EUlRKT_E_EEDaS9_OT0_ENKUlDpSC_E_clIJNS1_IJS3_EEES4_EEEDaSG_)
        /*11fa8*/ 	.word	0x00000000


	//----- nvinfo : EIATTR_FRAME_SIZE
	.align		4
.L_12284:
        /*11fac*/ 	.byte	0x04, 0x11
        /*11fae*/ 	.short	(.L_12286 - .L_12285)
	.align		4
.L_12285:
        /*11fb0*/ 	.word	index@($_ZN7cutlass13device_kernelIN5flash19enable_sm80_to_sm89INS1_16FlashAttnBwdSm80INS1_25CollectiveMainloopBwdSm80ILi2ELi2EN4cute5tupleIJNS5_1CILi128EEES8_NS7_ILi64EEEEEENS_10bfloat16_tEfNS_4arch4Sm80ELb0ELb1ELb1ELb0ELb0ELb0ELb0ELb0ELi2ELi4ELi4ELi4ELb0EEENS1_21CollectiveEpilogueBwdISA_SB_SD_Li256ELb0ELb0ELi2EEENS1_19SingleTileSchedulerILb0ELb0ELb0ELi128EEEEEEEEEvNT_6ParamsE$_ZZN4cute12filter_tupleINS_5tupleIJNS_1CILi4096EEENS1_IJNS1_IJiiEEENS2_ILi8192EEEEEEEEEZNS_16flatten_to_tupleIS7_EEDaRKT_EUlRKT_E_EEDaSB_OT0_ENKUlDpSE_E_clIJNS1_IJS3_EEENS1_IJiiS5_EEEEEEDaSI_)
        /*11fb4*/ 	.word	0x00000000


	//----- nvinfo : EIATTR_FRAME_SIZE
	.align		4
.L_12286:
        /*11fb8*/ 	.byte	0x04, 0x11
        /*11fba*/ 	.short	(.L_12288 - .L_12287)
	.align		4
.L_12287:
        /*11fbc*/ 	.word	index@($_ZN7cutlass13device_kernelIN5flash19enable_sm80_to_sm89INS1_16FlashAttnBwdSm80INS1_25CollectiveMainloopBwdSm80ILi2ELi2EN4cute5tupleIJNS5_1CILi128EEES8_NS7_ILi64EEEEEENS_10bfloat16_tEfNS_4arch4Sm80ELb0ELb1ELb1ELb0ELb0ELb0ELb0ELb0ELi2ELi4ELi4ELi4ELb0EEENS1_21CollectiveEpilogueBwdISA_SB_SD_Li256ELb0ELb0ELi2EEENS1_19SingleTileSchedulerILb0ELb0ELb0ELi128EEEEEEEEEvNT_6ParamsE$_ZZN4cute12filter_tupleINS_5tupleIJNS_1CILi1EEENS1_IJiiiEEENS2_ILi64EEENS1_IJNS2_ILi72EEENS2_ILi144EEENS2_ILi288EEEEEENS2_ILi512EEEEEEZNS_7flattenISB_EEDaRKT_EUlRKT_E_EEDaSF_OT0_ENKUlDpSI_E_clIJNS1_IJS3_EEES4_NS1_IJS5_EEES9_NS1_IJSA_EEEEEEDaSM_)
        /*11fc0*/ 	.word	0x00000000


	//----- nvinfo : EIATTR_FRAME_SIZE
	.align		4
.L_12288:
        /*11fc4*/ 	.byte	0x04, 0x11
        /*11fc6*/ 	.short	(.L_12290 - .L_12289)
	.align		4
.L_12289:
        /*11fc8*/ 	.word	index@($_ZN7cutlass13device_kernelIN5flash19enable_sm80_to_sm89INS1_16FlashAttnBwdSm80INS1_25CollectiveMainloopBwdSm80ILi2ELi2EN4cute5tupleIJNS5_1CILi128EEES8_NS7_ILi64EEEEEENS_10bfloat16_tEfNS_4arch4Sm80ELb0ELb1ELb1ELb0ELb0ELb0ELb0ELb0ELi2ELi4ELi4ELi4ELb0EEENS1_21CollectiveEpilogueBwdISA_SB_SD_Li256ELb0ELb0ELi2EEENS1_19SingleTileSchedulerILb0ELb0ELb0ELi128EEEEEEEEEvNT_6ParamsE$_ZZN4cute12filter_tupleINS_5tupleIJNS_1CILi1EEENS1_IJNS2_ILi8EEEiiEEENS2_ILi64EEENS1_IJiNS2_ILi144EEENS2_ILi288EEEEEENS2_ILi512EEEEEEZNS_7flattenISB_EEDaRKT_EUlRKT_E_EEDaSF_OT0_ENKUlDpSI_E_clIJNS1_IJS3_EEES5_NS1_IJS6_EEES9_NS1_IJSA_EEEEEEDaSM_)
        /*11fcc*/ 	.word	0x00000000


	//----- nvinfo : EIATTR_FRAME_SIZE
	.align		4
.L_12290:
        /*11fd0*/ 	.byte	0x04, 0x11
        /*11fd2*/ 	.short	(.L_12292 - .L_12291)
	.align		4
.L_12291:
        /*11fd4*/ 	.word	index@($_ZN7cutlass13device_kernelIN5flash19enable_sm80_to_sm89INS1_16FlashAttnBwdSm80INS1_25CollectiveMainloopBwdSm80ILi2ELi2EN4cute5tupleIJNS5_1CILi128EEES8_NS7_ILi64EEEEEENS_10bfloat16_tEfNS_4arch4Sm80ELb0ELb1ELb1ELb0ELb0ELb0ELb0ELb0ELi2ELi4ELi4ELi4ELb0EEENS1_21CollectiveEpilogueBwdISA_SB_SD_Li256ELb0ELb0ELi2EEENS1_19SingleTileSchedulerILb0ELb0ELb0ELi128EEEEEEEEEvNT_6ParamsE$_ZZN4cute12filter_tupleINS_5tupleIJNS_1CILi1024EEENS1_IJiiEEEEEEZNS_16flatten_to_tupleIS5_EEDaRKT_EUlRKT_E_EEDaS9_OT0_ENKUlDpSC_E_clIJNS1_IJS3_EEES4_EEEDaSG_)
        /*11fd8*/ 	.word	0x00000000


	//----- nvinfo : EIATTR_FRAME_SIZE
	.align		4
.L_12292:
        /*11fdc*/ 	.byte	0x04, 0x11
        /*11fde*/ 	.short	(.L_12294 - .L_12293)
	.align		4
.L_12293:
        /*11fe0*/ 	.word	index@($_ZN7cutlass13device_kernelIN5flash19enable_sm80_to_sm89INS1_16FlashAttnBwdSm80INS1_25CollectiveMainloopBwdSm80ILi2ELi2EN4cute5tupleIJNS5_1CILi128EEES8_NS7_ILi64EEEEEENS_10bfloat16_tEfNS_4arch4Sm80ELb0ELb1ELb1ELb0ELb0ELb0ELb0ELb0ELi2ELi4ELi4ELi4ELb0EEENS1_21CollectiveEpilogueBwdISA_SB_SD_Li256ELb0ELb0ELi2EEENS1_19SingleTileSchedulerILb0ELb0ELb0ELi128EEEEEEEEEvNT_6ParamsE$_ZZN4cute12filter_tupleINS_5tupleIJNS_1CILi0EEENS_10UnderscoreEEEENS1_IJNS1_IJS3_S3_EEEiEEEZNS_6detail10lift_sliceIS5_S7_EEDaRKT_RKT0_EUlRKT_RKT0_E_EEDaSC_SF_OT1_ENKUlDpSI_E_clIJNS1_IJEEENS1_IJiEEEEEEDaSP_)
        /*11fe4*/ 	.word	0x00000000


	//----- nvinfo : EIATTR_FRAME_SIZE
	.align		4
.L_12294:
        /*11fe8*/ 	.byte	0x04, 0x11
        /*11fea*/ 	.short	(.L_12296 - .L_12295)
	.align		4
.L_12295:
        /*11fec*/ 	.word	index@($_ZN7cutlass13device_kernelIN5flash19enable_sm80_to_sm89INS1_16FlashAttnBwdSm80INS1_25CollectiveMainloopBwdSm80ILi2ELi2EN4cute5tupleIJNS5_1CILi128EEES8_NS7_ILi64EEEEEENS_10bfloat16_tEfNS_4arch4Sm80ELb0ELb1ELb1ELb0ELb0ELb0ELb0ELb0ELi2ELi4ELi4ELi4ELb0EEENS1_21CollectiveEpilogueBwdISA_SB_SD_Li256ELb0ELb0ELi2EEENS1_19SingleTileSchedulerILb0ELb0ELb0ELi128EEEEEEEEEvNT_6ParamsE$_ZZN4cute12filter_tupleINS_5tupleIJNS_1CILi0EEENS1_IJNS2_ILi1EEENS2_ILi512EEEiEEEEEEZNS_16flatten_to_tupleIS7_EEDaRKT_EUlRKT_E_EEDaSB_OT0_ENKUlDpSE_E_clIJNS1_IJS3_EEES6_EEEDaSI_)
        /*11ff0*/ 	.word	0x00000000


	//----- nvinfo : EIATTR_FRAME_SIZE
	.align		4
.L_12296:
        /*11ff4*/ 	.byte	0x04, 0x11
        /*11ff6*/ 	.short	(.L_12298 - .L_12297)
	.align		4
.L_12297:
        /*11ff8*/ 	.word	index@($_ZN7cutlass13device_kernelIN5flash19enable_sm80_to_sm89INS1_16FlashAttnBwdSm80INS1_25CollectiveMainloopBwdSm80ILi2ELi2EN4cute5tupleIJNS5_1CILi128EEES8_NS7_ILi64EEEEEENS_10bfloat16_tEfNS_4arch4Sm80ELb0ELb1ELb1ELb0ELb0ELb0ELb0ELb0ELi2ELi4ELi4ELi4ELb0EEENS1_21CollectiveEpilogueBwdISA_SB_SD_Li256ELb0ELb0ELi2EEENS1_19SingleTileSchedulerILb0ELb0ELb0ELi128EEEEEEEEEvNT_6ParamsE$_ZZN4cute12filter_tupleINS_5tupleIJNS_10UnderscoreES2_iEEENS1_IJNS1_IJNS_1CILi1EEENS4_ILi0EEEEEEiNS4_ILi1024EEEEEEZNS_5sliceIS3_S9_EEDaRKT_RKT0_EUlRKT_RKT0_E_EEDaSD_SG_OT1_ENKUlDpSJ_E_clIJNS1_IJS7_EEENS1_IJiEEENS1_IJEEEEEEDaSQ_)
        /*11ffc*/ 	.word	0x00000000


	//----- nvinfo : EIATTR_FRAME_SIZE
	.align		4
.L_12298:
        /*12000*/ 	.byte	0x04, 0x11
        /*12002*/ 	.short	(.L_12300 - .L_12299)
	.align		4
.L_12299:
        /*12004*/ 	.word	index@($_ZN7cutlass13device_kernelIN5flash19enable_sm80_to_sm89INS1_16FlashAttnBwdSm80INS1_25CollectiveMainloopBwdSm80ILi2ELi2EN4cute5tupleIJNS5_1CILi128EEES8_NS7_ILi64EEEEEENS_10bfloat16_tEfNS_4arch4Sm80ELb0ELb1ELb1ELb0ELb0ELb0ELb0ELb0ELi2ELi4ELi4ELi4ELb0EEENS1_21CollectiveEpilogueBwdISA_SB_SD_Li256ELb0ELb0ELi2EEENS1_19SingleTileSchedulerILb0ELb0ELb0ELi128EEEEEEEEEvNT_6ParamsE$_ZZN4cute12filter_tupleINS_5tupleIJNS_10UnderscoreES2_S2_iEEENS1_IJNS1_IJNS_1CILi1EEENS4_ILi0EEEEEElS6_lEEEZNS_5sliceIS3_S8_EEDaRKT_RKT0_EUlRKT_RKT0_E_EEDaSC_SF_OT1_ENKUlDpSI_E_clIJNS1_IJS7_EEENS1_IJlEEENS1_IJS6_EEENS1_IJEEEEEEDaSP_)
        /*12008*/ 	.word	0x00000000


	//----- nvinfo : EIATTR_FRAME_SIZE
	.align		4
.L_12300:
        /*1200c*/ 	.byte	0x04, 0x11
        /*1200e*/ 	.short	(.L_12302 - .L_12301)
	.align		4
.L_12301:
        /*12010*/ 	.word	index@($_ZN7cutlass13device_kernelIN5flash19enable_sm80_to_sm89INS1_16FlashAttnBwdSm80INS1_25CollectiveMainloopBwdSm80ILi2ELi2EN4cute5tupleIJNS5_1CILi128EEES8_NS7_ILi64EEEEEENS_10bfloat16_tEfNS_4arch4Sm80ELb0ELb1ELb1ELb0ELb0ELb0ELb0ELb0ELi2ELi4ELi4ELi4ELb0EEENS1_21CollectiveEpilogueBwdISA_SB_SD_Li256ELb0ELb0ELi2EEENS1_19SingleTileSchedulerILb0ELb0ELb0ELi128EEEEEEEEEvNT_6ParamsE$_ZZN4cute12filter_tupleINS_5tupleIJNS_10UnderscoreES2_S2_iEEENS1_IJNS1_IJNS_1CILi1EEENS4_ILi0EEEEEEiNS4_ILi1024EEENS4_ILi8192EEEEEEZNS_5sliceIS3_SA_EEDaRKT_RKT0_EUlRKT_RKT0_E_EEDaSE_SH_OT1_ENKUlDpSK_E_clIJNS1_IJS7_EEENS1_IJiEEENS1_IJS8_EEENS1_IJEEEEEEDaSR_)
        /*12014*/ 	.word	0x00000000


	//----- nvinfo : EIATTR_FRAME_SIZE
	.align		4
.L_12302:
        /*12018*/ 	.byte	0x04, 0x11
        /*1201a*/ 	.short	(.L_12304 - .L_12303)
	.align		4
.L_12303:
        /*1201c*/ 	.word	index@($_ZN7cutlass13device_kernelIN5flash19enable_sm80_to_sm89INS1_16FlashAttnBwdSm80INS1_25CollectiveMainloopBwdSm80ILi2ELi2EN4cute5tupleIJNS5_1CILi128EEES8_NS7_ILi64EEEEEENS_10bfloat16_tEfNS_4arch4Sm80ELb0ELb1ELb1ELb0ELb0ELb0ELb0ELb0ELi2ELi4ELi4ELi4ELb0EEENS1_21CollectiveEpilogueBwdISA_SB_SD_Li256ELb0ELb0ELi2EEENS1_19SingleTileSchedulerILb0ELb0ELb0ELi128EEEEEEEEEvNT_6ParamsE$_ZZN4cute12filter_tupleINS_5tupleIJNS_10UnderscoreES2_S2_iEEENS1_IJNS1_IJNS_1CILi1EEENS4_ILi0EEEEEENS4_ILi4096EEENS1_IJiiEEENS1_IJS6_NS4_ILi8192EEEEEEEEEZNS_5sliceIS3_SC_EEDaRKT_RKT0_EUlRKT_RKT0_E_EEDaSG_SJ_OT1_ENKUlDpSM_E_clIJNS1_IJS7_EEENS1_IJS8_EEENS1_IJS9_EEENS1_IJEEEEEEDaST_)
        /*12020*/ 	.word	0x00000000


	//----- nvinfo : EIATTR_FRAME_SIZE
	.align		4
.L_12304:
        /*12024*/ 	.byte	0x04, 0x11
        /*12026*/ 	.short	(.L_12306 - .L_12305)
	.align		4
.L_12305:
        /*12028*/ 	.word	index@($_ZN7cutlass13device_kernelIN5flash19enable_sm80_to_sm89INS1_16FlashAttnBwdSm80INS1_25CollectiveMainloopBwdSm80ILi2ELi2EN4cute5tupleIJNS5_1CILi128EEES8_NS7_ILi64EEEEEENS_10bfloat16_tEfNS_4arch4Sm80ELb0ELb1ELb1ELb0ELb0ELb0ELb0ELb0ELi2ELi4ELi4ELi4ELb0EEENS1_21CollectiveEpilogueBwdISA_SB_SD_Li256ELb0ELb0ELi2EEENS1_19SingleTileSchedulerILb0ELb0ELb0ELi128EEEEEEEEEvNT_6ParamsE$_ZZN4cute12filter_tupleINS_5tupleIJNS_10UnderscoreES2_NS_1CILi0EEEEEENS1_IJNS1_IJNS3_ILi1EEES4_EEEiNS3_ILi1024EEEEEEZNS_5sliceIS5_S9_EEDaRKT_RKT0_EUlRKT_RKT0_E_EEDaSD_SG_OT1_ENKUlDpSJ_E_clIJNS1_IJS7_EEENS1_IJiEEENS1_IJEEEEEEDaSQ_)
        /*1202c*/ 	.word	0x00000000


	//----- nvinfo : EIATTR_FRAME_SIZE
	.align		4
.L_12306:
        /*12030*/ 	.byte	0x04, 0x11
        /*12032*/ 	.short	(.L_12308 - .L_12307)
	.align		4
.L_12307:
        /*12034*/ 	.word	index@($_ZN7cutlass13device_kernelIN5flash19enable_sm80_to_sm89INS1_16FlashAttnBwdSm80INS1_25CollectiveMainloopBwdSm80ILi2ELi2EN4cute5tupleIJNS5_1CILi128EEES8_NS7_ILi64EEEEEENS_10bfloat16_tEfNS_4arch4Sm80ELb0ELb1ELb1ELb0ELb0ELb0ELb0ELb0ELi2ELi4ELi4ELi4ELb0EEENS1_21CollectiveEpilogueBwdISA_SB_SD_Li256ELb0ELb0ELi2EEENS1_19SingleTileSchedulerILb0ELb0ELb0ELi128EEEEEEEEEvNT_6ParamsE$_ZZN4cute12filter_tupleINS_5tupleIJNS1_IJiiEEENS_1CILi8192EEEEEEZNS_16flatten_to_tupleIS5_EEDaRKT_EUlRKT_E_EEDaS9_OT0_ENKUlDpSC_E_clIJS2_NS1_IJS4_EEEEEEDaSG_)
        /*12038*/ 	.word	0x00000000


	//----- nvinfo : EIATTR_FRAME_SIZE
	.align		4
.L_12308:
        /*1203c*/ 	.byte	0x04, 0x11
        /*1203e*/ 	.short	(.L_12310 - .L_12309)
	.align		4
.L_12309:
        /*12040*/ 	.word	index@($_ZN7cutlass13device_kernelIN5flash19enable_sm80_to_sm89INS1_16FlashAttnBwdSm80INS1_25CollectiveMainloopBwdSm80ILi2ELi2EN4cute5tupleIJNS5_1CILi128EEES8_NS7_ILi64EEEEEENS_10bfloat16_tEfNS_4arch4Sm80ELb0ELb1ELb1ELb0ELb0ELb0ELb0ELb0ELi2ELi4ELi4ELi4ELb0EEENS1_21CollectiveEpilogueBwdISA_SB_SD_Li256ELb0ELb0ELi2EEENS1_19SingleTileSchedulerILb0ELb0ELb0ELi128EEEEEEEEEvNT_6ParamsE$_ZZN4cute12filter_tupleINS_5tupleIJNS1_IJiiEEENS_1CILi1024EEEEEEZNS_16flatten_to_tupleIS5_EEDaRKT_EUlRKT_E_EEDaS9_OT0_ENKUlDpSC_E_clIJS2_NS1_IJS4_EEEEEEDaSG_)
        /*12044*/ 	.word	0x00000000


	//----- nvinfo : EIATTR_FRAME_SIZE
	.align		4
.L_12310:
        /*12048*/ 	.byte	0x04, 0x11
        /*1204a*/ 	.short	(.L_12312 - .L_12311)
	.align		4
.L_12311:
        /*1204c*/ 	.word	index@($_ZN7cutlass13device_kernelIN5flash19enable_sm80_to_sm89INS1_16FlashAttnBwdSm80INS1_25CollectiveMainloopBwdSm80ILi2ELi2EN4cute5tupleIJNS5_1CILi128EEES8_NS7_ILi64EEEEEENS_10bfloat16_tEfNS_4arch4Sm80ELb0ELb1ELb1ELb0ELb0ELb0ELb0ELb0ELi2ELi4ELi4ELi4ELb0EEENS1_21CollectiveEpilogueBwdISA_SB_SD_Li256ELb0ELb0ELi2EEENS1_19SingleTileSchedulerILb0ELb0ELb0ELi128EEEEEEEEEvNT_6ParamsE$_ZZN4cute12filter_tupleINS_5tupleIJNS1_IJiNS1_IJiNS_1CILi0EEEEEEEEENS1_IJNS_10UnderscoreENS1_IJS6_S6_EEEEEEEEES9_ZNS_4diceIS9_S9_EEDaRKT_RKT0_EUlRKT_RKT0_E_EEDaSD_SG_OT1_ENKUlDpSJ_E_clIJNS1_IJiiS3_EEENS1_IJEEEEEEDaSQ_)
        /*12050*/ 	.word	0x00000000


	//----- nvinfo : EIATTR_FRAME_SIZE
	.align		4
.L_12312:
        /*12054*/ 	.byte	0x04, 0x11
        /*12056*/ 	.short	(.L_12314 - .L_12313)
	.align		4
.L_12313:
        /*12058*/ 	.word	index@($_ZN7cutlass13device_kernelIN5flash19enable_sm80_to_sm89INS1_16FlashAttnBwdSm80INS1_25CollectiveMainloopBwdSm80ILi2ELi2EN4cute5tupleIJNS5_1CILi128EEES8_NS7_ILi64EEEEEENS_10bfloat16_tEfNS_4arch4Sm80ELb0ELb1ELb1ELb0ELb0ELb0ELb0ELb0ELi2ELi4ELi4ELi4ELb0EEENS1_21CollectiveEpilogueBwdISA_SB_SD_Li256ELb0ELb0ELi2EEENS1_19SingleTileSchedulerILb0ELb0ELb0ELi128EEEEEEEEEvNT_6ParamsE$_ZZN4cute12filter_tupleINS_5tupleIJNS1_IJNS_1CILi0EEENS1_IJNS2_ILi1EEENS2_ILi512EEEiEEEEEENS2_ILi4096EEENS1_IJiNS2_ILi8192EEEEEEEEEZNS_7flattenISB_EEDaRKT_EUlRKT_E_EEDaSF_OT0_ENKUlDpSI_E_clIJNS1_IJS3_S4_S5_iEEENS1_IJS8_EEESA_EEEDaSM_)
        /*1205c*/ 	.word	0x00000000


	//----- nvinfo : EIATTR_FRAME_SIZE
	.align		4
.L_12314:
        /*12060*/ 	.byte	0x04, 0x11
        /*12062*/ 	.short	(.L_12316 - .L_12315)
	.align		4
.L_12315:
        /*12064*/ 	.word	index@($_ZN7cutlass13device_kernelIN5flash19enable_sm80_to_sm89INS1_16FlashAttnBwdSm80INS1_25CollectiveMainloopBwdSm80ILi2ELi2EN4cute5tupleIJNS5_1CILi128EEES8_NS7_ILi64EEEEEENS_10bfloat16_tEfNS_4arch4Sm80ELb0ELb1ELb1ELb0ELb0ELb0ELb0ELb0ELi2ELi4ELi4ELi4ELb0EEENS1_21CollectiveEpilogueBwdISA_SB_SD_Li256ELb0ELb0ELi2EEENS1_19SingleTileSchedulerILb0ELb0ELb0ELi128EEEEEEEEEvNT_6ParamsE$_ZZN4cute12filter_tupleINS_5tupleIJNS1_IJNS_10UnderscoreENS_1CILi0EEEEEENS1_IJS4_S2_EEEEEENS1_IJNS1_IJNS1_IJNS3_ILi1EEES4_EEES4_EEENS1_IJNS1_IJS4_S4_EEEiEEEEEEZNS_5sliceIS7_SD_EEDaRKT_RKT0_EUlRKT_RKT0_E_EEDaSH_SK_OT1_ENKUlDpSN_E_clIJNS1_IJS9_EEENS1_IJiEEEEEEDaSU_)
        /*12068*/ 	.word	0x00000000


	//----- nvinfo : EIATTR_FRAME_SIZE
	.align		4
.L_12316:
        /*1206c*/ 	.byte	0x04, 0x11
        /*1206e*/ 	.short	(.L_12318 - .L_12317)
	.align		4
.L_12317:
        /*12070*/ 	.word	index@($_ZN7cutlass13device_kernelIN5flash19enable_sm80_to_sm89INS1_16FlashAttnBwdSm80INS1_25CollectiveMainloopBwdSm80ILi2ELi2EN4cute5tupleIJNS5_1CILi128EEES8_NS7_ILi64EEEEEENS_10bfloat16_tEfNS_4arch4Sm80ELb0ELb1ELb1ELb0ELb0ELb0ELb0ELb0ELi2ELi4ELi4ELi4ELb0EEENS1_21CollectiveEpilogueBwdISA_SB_SD_Li256ELb0ELb0ELi2EEENS1_19SingleTileSchedulerILb0ELb0ELb0ELi128EEEEEEEEEvNT_6ParamsE$_ZSt3minIiERKT_S2_S2_)
        /*12074*/ 	.word	0x00000000


	//----- nvinfo : EIATTR_FRAME_SIZE
	.align		4
.L_12318:
        /*12078*/ 	.byte	0x04, 0x11
        /*1207a*/ 	.short	(.L_12320 - .L_12319)
	.align		4
.L_12319:
        /*1207c*/ 	.word	index@($_ZN7cutlass13device_kernelIN5flash19enable_sm80_to_sm89INS1_16FlashAttnBwdSm80INS1_25CollectiveMainloopBwdSm80ILi2ELi2EN4cute5tupleIJNS5_1CILi128EEES8_NS7_ILi64EEEEEENS_10bfloat16_tEfNS_4arch4Sm80ELb0ELb1ELb1ELb0ELb0ELb0ELb0ELb0ELi2ELi4ELi4ELi4ELb0EEENS1_21CollectiveEpilogueBwdISA_SB_SD_Li256ELb0ELb0ELi2EEENS1_19SingleTileSchedulerILb0ELb0ELb0ELi128EEEEEEEEEvNT_6ParamsE$_ZSt3maxIiERKT_S2_S2_)
        /*12080*/ 	.word	0x00000000


	//----- nvinfo : EIATTR_FRAME_SIZE
	.align		4
.L_12320:
        /*12084*/ 	.byte	0x04, 0x11
        /*12086*/ 	.short	(.L_12322 - .L_12321)
	.align		4
.L_12321:
        /*12088*/ 	.word	index@($_ZN7cutlass13device_kernelIN5flash19enable_sm80_to_sm89INS1_16FlashAttnBwdSm80INS1_25CollectiveMainloopBwdSm80ILi2ELi2EN4cute5tupleIJNS5_1CILi128EEES8_NS7_ILi64EEEEEENS_10bfloat16_tEfNS_4arch4Sm80ELb0ELb1ELb1ELb0ELb0ELb0ELb0ELb0ELi2ELi4ELi4ELi4ELb0EEENS1_21CollectiveEpilogueBwdISA_SB_SD_Li256ELb0ELb0ELi2EEENS1_19SingleTileSchedulerILb0ELb0ELb0ELi128EEEEEEEEEvNT_6ParamsE$_ZN73_INTERNAL_24fd9406_37_flash_bwd_hdim64_bf16_softcap_sm80_cu_3fbc093a_29189atomicAddEPff)
        /*1208c*/ 	.word	0x00000000


	//----- nvinfo : EIATTR_FRAME_SIZE
	.align		4
.L_12322:
        /*12090*/ 	.byte	0x04, 0x11
        /*12092*/ 	.short	(.L_12324 - .L_12323)
	.align		4
.L_12323:
        /*12094*/ 	.word	index@($_ZN7cutlass13device_kernelIN5flash19enable_sm80_to_sm89INS1_16FlashAttnBwdSm80INS1_25CollectiveMainloopBwdSm80ILi2ELi2EN4cute5tupleIJNS5_1CILi128EEES8_NS7_ILi64EEEEEENS_10bfloat16_tEfNS_4arch4Sm80ELb0ELb1ELb1ELb0ELb0ELb0ELb0ELb0ELi2ELi4ELi4ELi4ELb0EEENS1_21CollectiveEpilogueBwdISA_SB_SD_Li256ELb0ELb0ELi2EEENS1_19SingleTileSchedulerILb0ELb0ELb0ELi128EEEEEEEEEvNT_6ParamsE$_ZN73_INTERNAL_24fd9406_37_flash_bwd_hdim64_bf16_softcap_sm80_cu_3fbc093a_291824__cvta_generic_to_sharedEPKv)
        /*12098*/ 	.word	0x00000000


	//----- nvinfo : EIATTR_FRAME_SIZE
	.align		4
.L_12324:
        /*1209c*/ 	.byte	0x04, 0x11
        /*1209e*/ 	.short	(.L_12326 - .L_12325)
	.align		4
.L_12325:
        /*120a0*/ 	.word	index@($_ZN7cutlass13device_kernelIN5flash19enable_sm80_to_sm89INS1_16FlashAttnBwdSm80INS1_25CollectiveMainloopBwdSm80ILi2ELi2EN4cute5tupleIJNS5_1CILi128EEES8_NS7_ILi64EEEEEENS_10bfloat16_tEfNS_4arch4Sm80ELb0ELb1ELb1ELb0ELb0ELb0ELb0ELb0ELi2ELi4ELi4ELi4ELb0EEENS1_21CollectiveEpilogueBwdISA_SB_SD_Li256ELb0ELb0ELi2EEENS1_19SingleTileSchedulerILb0ELb0ELb0ELi128EEEEEEEEEvNT_6ParamsE$_ZN73_INTERNAL_24fd9406_37_flash_bwd_hdim64_bf16_softcap_sm80_cu_3fbc093a_291814__viaddmin_s32Eiii)
        /*120a4*/ 	.word	0x00000000


	//----- nvinfo : EIATTR_FRAME_SIZE
	.align		4
.L_12326:
        /*120a8*/ 	.byte	0x04, 0x11
        /*120aa*/ 	.short	(.L_12328 - .L_12327)
	.align		4
.L_12327:
        /*120ac*/ 	.word	index@($_ZN7cutlass13device_kernelIN5flash19enable_sm80_to_sm89INS1_16FlashAttnBwdSm80INS1_25CollectiveMainloopBwdSm80ILi2ELi2EN4cute5tupleIJNS5_1CILi128EEES8_NS7_ILi64EEEEEENS_10bfloat16_tEfNS_4arch4Sm80ELb0ELb1ELb1ELb0ELb0ELb0ELb0ELb0ELi2ELi4ELi4ELi4ELb0EEENS1_21CollectiveEpilogueBwdISA_SB_SD_Li256ELb0ELb0ELi2EEENS1_19SingleTileSchedulerILb0ELb0ELb0ELi128EEEEEEEEEvNT_6ParamsE$_ZN4cute8smem_ptrIPjECI1NS_12iter_adaptorIS1_S2_EEES1_)
        /*120b0*/ 	.word	0x00000000


	//----- nvinfo : EIATTR_FRAME_SIZE
	.align		4
.L_12328:
        /*120b4*/ 	.byte	0x04, 0x11
        /*120b6*/ 	.short	(.L_12330 - .L_12329)
	.align		4
.L_12329:
        /*120b8*/ 	.word	index@($_ZN7cutlass13device_kernelIN5flash19enable_sm80_to_sm89INS1_16FlashAttnBwdSm80INS1_25CollectiveMainloopBwdSm80ILi2ELi2EN4cute5tupleIJNS5_1CILi128EEES8_NS7_ILi64EEEEEENS_10bfloat16_tEfNS_4arch4Sm80ELb0ELb1ELb1ELb0ELb0ELb0ELb0ELb0ELi2ELi4ELi4ELi4ELb0EEENS1_21CollectiveEpilogueBwdISA_SB_SD_Li256ELb0ELb0ELi2EEENS1_19SingleTileSchedulerILb0ELb0ELb0ELi128EEEEEEEEEvNT_6ParamsE$_ZN4cute8smem_ptrIPfECI1NS_12iter_adaptorIS1_S2_EEES1_)
        /*120bc*/ 	.word	0x00000000


	//----- nvinfo : EIATTR_FRAME_SIZE
	.align		4
.L_12330:
        /*120c0*/ 	.byte	0x04, 0x11
        /*120c2*/ 	.short	(.L_12332 - .L_12331)
	.align		4
.L_12331:
        /*120c4*/ 	.word	index@($_ZN7cutlass13device_kernelIN5flash19enable_sm80_to_sm89INS1_16FlashAttnBwdSm80INS1_25CollectiveMainloopBwdSm80ILi2ELi2EN4cute5tupleIJNS5_1CILi128EEES8_NS7_ILi64EEEEEENS_10bfloat16_tEfNS_4arch4Sm80ELb0ELb1ELb1ELb0ELb0ELb0ELb0ELb0ELi2ELi4ELi4ELi4ELb0EEENS1_21CollectiveEpilogueBwdISA_SB_SD_Li256ELb0ELb0ELi2EEENS1_19SingleTileSchedulerILb0ELb0ELb0ELi128EEEEEEEEEvNT_6ParamsE$_ZN4cute8smem_ptrIPN7cutlass9uint128_tEECI1NS_12iter_adaptorIS3_S4_EEES3_)
        /*120c8*/ 	.word	0x00000000


	//----- nvinfo : EIATTR_FRAME_SIZE
	.align		4
.L_12332:
        /*120cc*/ 	.byte	0x04, 0x11
        /*120ce*/ 	.short	(.L_12334 - .L_12333)
	.align		4
.L_12333:
        /*120d0*/ 	.word	index@($_ZN7cutlass13device_kernelIN5flash19enable_sm80_to_sm89INS1_16FlashAttnBwdSm80INS1_25CollectiveMainloopBwdSm80ILi2ELi2EN4cute5tupleIJNS5_1CILi128EEES8_NS7_ILi64EEEEEENS_10bfloat16_tEfNS_4arch4Sm80ELb0ELb1ELb1ELb0ELb0ELb0ELb0ELb0ELi2ELi4ELi4ELi4ELb0EEENS1_21CollectiveEpilogueBwdISA_SB_SD_Li256ELb0ELb0ELi2EEENS1_19SingleTileSchedulerILb0ELb0ELb0ELi128EEEEEEEEEvNT_6ParamsE$_ZN4cute8smem_ptrIPN7cutlass10bfloat16_tEECI1NS_12iter_adaptorIS3_S4_EEES3_)
        /*120d4*/ 	.word	0x00000000


	//----- nvinfo : EIATTR_FRAME_SIZE
	.align		4
.L_12334:
        /*120d8*/ 	.byte	0x04, 0x11
        /*120da*/ 	.short	(.L_12336 - .L_12335)
	.align		4
.L_12335:
        /*120dc*/ 	.word	index@($_ZN7cutlass13device_kernelIN5flash19enable_sm80_to_sm89INS1_16FlashAttnBwdSm80INS1_25CollectiveMainloopBwdSm80ILi2ELi2EN4cute5tupleIJNS5_1CILi128EEES8_NS7_ILi64EEEEEENS_10bfloat16_tEfNS_4arch4Sm80ELb0ELb1ELb1ELb0ELb0ELb0ELb0ELb0ELi2ELi4ELi4ELi4ELb0EEENS1_21CollectiveEpilogueBwdISA_SB_SD_Li256ELb0ELb0ELi2EEENS1_19SingleTileSchedulerILb0ELb0ELb0ELi128EEEEEEEEEvNT_6ParamsE$_ZN4cute8gmem_ptrIPfECI1NS_12iter_adaptorIS1_S2_EEES1_)
        /*120e0*/ 	.word	0x00000000


	//----- nvinfo : EIATTR_FRAME_SIZE
	.align		4
.L_12336:
        /*120e4*/ 	.byte	0x04, 0x11
        /*120e6*/ 	.short	(.L_12338 - .L_12337)
	.align		4
.L_12337:
        /*120e8*/ 	.word	index@($_ZN7cutlass13device_kernelIN5flash19enable_sm80_to_sm89INS1_16FlashAttnBwdSm80INS1_25CollectiveMainloopBwdSm80ILi2ELi2EN4cute5tupleIJNS5_1CILi128EEES8_NS7_ILi64EEEEEENS_10bfloat16_tEfNS_4arch4Sm80ELb0ELb1ELb1ELb0ELb0ELb0ELb0ELb0ELi2ELi4ELi4ELi4ELb0EEENS1_21CollectiveEpilogueBwdISA_SB_SD_Li256ELb0ELb0ELi2EEENS1_19SingleTileSchedulerILb0ELb0ELb0ELi128EEEEEEEEEvNT_6ParamsE$_ZN4cute8gmem_ptrIPKfECI1NS_12iter_adaptorIS2_S3_EEES2_)
        /*120ec*/ 	.word	0x00000000


	//----- nvinfo : EIATTR_FRAME_SIZE
	.align		4
.L_12338:
        /*120f0*/ 	.byte	0x04, 0x11
        /*120f2*/ 	.short	(.L_12340 - .L_12339)
	.align		4
.L_12339:
        /*120f4*/ 	.word	index@($_ZN7cutlass13device_kernelIN5flash19enable_sm80_to_sm89INS1_16FlashAttnBwdSm80INS1_25CollectiveMainloopBwdSm80ILi2ELi2EN4cute5tupleIJNS5_1CILi128EEES8_NS7_ILi64EEEEEENS_10bfloat16_tEfNS_4arch4Sm80ELb0ELb1ELb1ELb0ELb0ELb0ELb0ELb0ELi2ELi4ELi4ELi4ELb0EEENS1_21CollectiveEpilogueBwdISA_SB_SD_Li256ELb0ELb0ELi2EEENS1_19SingleTileSchedulerILb0ELb0ELb0ELi128EEEEEEEEEvNT_6ParamsE$_ZN4cute8gmem_ptrIPKN7cutlass9uint128_tEECI1NS_12iter_adaptorIS4_S5_EEES4_)
        /*120f8*/ 	.word	0x00000000


	//----- nvinfo : EIATTR_FRAME_SIZE
	.align		4
.L_12340:
        /*120fc*/ 	.byte	0x04, 0x11
        /*120fe*/ 	.short	(.L_12342 - .L_12341)
	.align		4
.L_12341:
        /*12100*/ 	.word	index@($_ZN7cutlass13device_kernelIN5flash19enable_sm80_to_sm89INS1_16FlashAttnBwdSm80INS1_25CollectiveMainloopBwdSm80ILi2ELi2EN4cute5tupleIJNS5_1CILi128EEES8_NS7_ILi64EEEEEENS_10bfloat16_tEfNS_4arch4Sm80ELb0ELb1ELb1ELb0ELb0ELb0ELb0ELb0ELi2ELi4ELi4ELi4ELb0EEENS1_21CollectiveEpilogueBwdISA_SB_SD_Li256ELb0ELb0ELi2EEENS1_19SingleTileSchedulerILb0ELb0ELb0ELi128EEEEEEEEEvNT_6ParamsE$_ZN4cute8gmem_ptrIPKN7cutlass10bfloat16_tEECI1NS_12iter_adaptorIS4_S5_EEES4_)
        /*12104*/ 	.word	0x00000000


	//----- nvinfo : EIATTR_FRAME_SIZE
	.align		4
.L_12342:
        /*12108*/ 	.byte	0x04, 0x11
        /*1210a*/ 	.short	(.L_12344 - .L_12343)
	.align		4
.L_12343:
        /*1210c*/ 	.word	index@($_ZN7cutlass13device_kernelIN5flash19enable_sm80_to_sm89INS1_16FlashAttnBwdSm80INS1_25CollectiveMainloopBwdSm80ILi2ELi2EN4cute5tupleIJNS5_1CILi128EEES8_NS7_ILi64EEEEEENS_10bfloat16_tEfNS_4arch4Sm80ELb0ELb1ELb1ELb0ELb0ELb0ELb0ELb0ELi2ELi4ELi4ELi4ELb0EEENS1_21CollectiveEpilogueBwdISA_SB_SD_Li256ELb0ELb0ELi2EEENS1_19SingleTileSchedulerILb0ELb0ELb0ELi128EEEEEEEEEvNT_6ParamsE$_ZN4cute5tupleIJiiEEC2ERKiS3_)
        /*12110*/ 	.word	0x00000000


	//----- nvinfo : EIATTR_FRAME_SIZE
	.align		4
.L_12344:
        /*12114*/ 	.byte	0x04, 0x11
        /*12116*/ 	.short	(.L_12346 - .L_12345)
	.align		4
.L_12345:
        /*12118*/ 	.word	index@($_ZN7cutlass13device_kernelIN5flash19enable_sm80_to_sm89INS1_16FlashAttnBwdSm80INS1_25CollectiveMainloopBwdSm80ILi2ELi2EN4cute5tupleIJNS5_1CILi128EEES8_NS7_ILi64EEEEEENS_10bfloat16_tEfNS_4arch4Sm80ELb0ELb1ELb1ELb0ELb0ELb0ELb0ELb0ELi2ELi4ELi4ELi4ELb0EEENS1_21CollectiveEpilogueBwdISA_SB_SD_Li256ELb0ELb0ELi2EEENS1_19SingleTileSchedulerILb0ELb0ELb0ELi128EEEEEEEEEvNT_6ParamsE$_ZN4cute5tupleIJiNS_1CILi0EEEEEC2ERKiRKS2_)
        /*1211c*/ 	.word	0x00000000


	//----- nvinfo : EIATTR_FRAME_SIZE
	.align		4
.L_12346:
        /*12120*/ 	.byte	0x04, 0x11
        /*12122*/ 	.short	(.L_12348 - .L_12347)
	.align		4
.L_12347:
        /*12124*/ 	.word	index@($_ZN7cutlass13device_kernelIN5flash19enable_sm80_to_sm89INS1_16FlashAttnBwdSm80INS1_25CollectiveMainloopBwdSm80ILi2ELi2EN4cute5tupleIJNS5_1CILi128EEES8_NS7_ILi64EEEEEENS_10bfloat16_tEfNS_4arch4Sm80ELb0ELb1ELb1ELb0ELb0ELb0ELb0ELb0ELi2ELi4ELi4ELi4ELb0EEENS1_21CollectiveEpilogueBwdISA_SB_SD_Li256ELb0ELb0ELi2EEENS1_19SingleTileSchedulerILb0ELb0ELb0ELi128EEEEEEEEEvNT_6ParamsE$_ZN4cute5tupleIJiEEC2ERKi)
        /*12128*/ 	.word	0x00000000


	//----- nvinfo : EIATTR_FRAME_SIZE
	.align		4
.L_12348:
        /*1212c*/ 	.byte	0x04, 0x11
        /*1212e*/ 	.short	(.L_12350 - .L_12349)
	.align		4
.L_12349:
        /*12130*/ 	.word	index@($_ZN7cutlass13device_kernelIN5flash19enable_sm80_to_sm89INS1_16FlashAttnBwdSm80INS1_25CollectiveMainloopBwdSm80ILi2ELi2EN4cute5tupleIJNS5_1CILi128EEES8_NS7_ILi64EEEEEENS_10bfloat16_tEfNS_4arch4Sm80ELb0ELb1ELb1ELb0ELb0ELb0ELb0ELb0ELi2ELi4ELi4ELi4ELb0EEENS1_21CollectiveEpilogueBwdISA_SB_SD_Li256ELb0ELb0ELi2EEENS1_19SingleTileSchedulerILb0ELb0ELb0ELi128EEEEEEEEEvNT_6ParamsE$_ZN4cute5tupleIJNS_7SwizzleILi3ELi3ELi3EEENS_9MixedBitsILj0ELj432EEENS_6LayoutINS0_IJNS0_IJNS_1CILi2EEES7_S7_EEES7_NS6_ILi8EEEEEENS0_IJNS0_IJNS6_ILi64EEES9_NS6_ILi512EEEEEENS6_ILi8192EEENS6_ILi1024EEEEEEEEEEC2ERKS2_RKS4_RKSH_)
        /*12134*/ 	.word	0x00000000


	//----- nvinfo : EIATTR_FRAME_SIZE
	.align		4
.L_12350:
        /*12138*/ 	.byte	0x04, 0x11
        /*1213a*/ 	.short	(.L_12352 - .L_12351)
	.align		4
.L_12351:
        /*1213c*/ 	.word	index@($_ZN7cutlass13device_kernelIN5flash19enable_sm80_to_sm89INS1_16FlashAttnBwdSm80INS1_25CollectiveMainloopBwdSm80ILi2ELi2EN4cute5tupleIJNS5_1CILi128EEES8_NS7_ILi64EEEEEENS_10bfloat16_tEfNS_4arch4Sm80ELb0ELb1ELb1ELb0ELb0ELb0ELb0ELb0ELi2ELi4ELi4ELi4ELb0EEENS1_21CollectiveEpilogueBwdISA_SB_SD_Li256ELb0ELb0ELi2EEENS1_19SingleTileSchedulerILb0ELb0ELb0ELi128EEEEEEEEEvNT_6ParamsE$_ZN4cute5tupleIJNS_1CILi2EEEiEEC2ERKS2_RKi)
        /*12140*/ 	.word	0x00000000


	//----- nvinfo : EIATTR_FRAME_SIZE
	.align		4
.L_12352:
        /*12144*/ 	.byte	0x04, 0x11
        /*12146*/ 	.short	(.L_12354 - .L_12353)
	.align		4
.L_12353:
        /*12148*/ 	.word	index@($_ZN7cutlass13device_kernelIN5flash19enable_sm80_to_sm89INS1_16FlashAttnBwdSm80INS1_25CollectiveMainloopBwdSm80ILi2ELi2EN4cute5tupleIJNS5_1CILi128EEES8_NS7_ILi64EEEEEENS_10bfloat16_tEfNS_4arch4Sm80ELb0ELb1ELb1ELb0ELb0ELb0ELb0ELb0ELi2ELi4ELi4ELi4ELb0EEENS1_21CollectiveEpilogueBwdISA_SB_SD_Li256ELb0ELb0ELi2EEENS1_19SingleTileSchedulerILb0ELb0ELb0ELi128EEEEEEEEEvNT_6ParamsE$_ZN4cute5tupleIJNS_1CILi0EEEiEEC2ERKS2_RKi)
        /*1214c*/ 	.word	0x00000000


	//----- nvinfo : EIATTR_FRAME_SIZE
	.align		4
.L_12354:
        /*12150*/ 	.byte	0x04, 0x11
        /*12152*/ 	.short	(.L_12356 - .L_12355)
	.align		4
.L_12355:
        /*12154*/ 	.word	index@($_ZN7cutlass13device_kernelIN5flash19enable_sm80_to_sm89INS1_16FlashAttnBwdSm80INS1_25CollectiveMainloopBwdSm80ILi2ELi2EN4cute5tupleIJNS5_1CILi128EEES8_NS7_ILi64EEEEEENS_10bfloat16_tEfNS_4arch4Sm80ELb0ELb1ELb1ELb0ELb0ELb0ELb0ELb0ELi2ELi4ELi4ELi4ELb0EEENS1_21CollectiveEpilogueBwdISA_SB_SD_Li256ELb0ELb0ELi2EEENS1_19SingleTileSchedulerILb0ELb0ELb0ELi128EEEEEEEEEvNT_6ParamsE$_ZN4cute5tupleIJNS0_IJNS_1CILi8EEENS1_ILi2EEES3_S3_S2_S3_EEENS0_IJNS1_ILi1EEEiiiNS1_ILi72EEENS1_ILi512EEEEEEEEC2ERKS4_RKS8_)
        /*12158*/ 	.word	0x00000000


	//----- nvinfo : EIATTR_FRAME_SIZE
	.align		4
.L_12356:
        /*1215c*/ 	.byte	0x04, 0x11
        /*1215e*/ 	.short	(.L_12358 - .L_12357)
	.align		4
.L_12357:
        /*12160*/ 	.word	index@($_ZN7cutlass13device_kernelIN5flash19enable_sm80_to_sm89INS1_16FlashAttnBwdSm80INS1_25CollectiveMainloopBwdSm80ILi2ELi2EN4cute5tupleIJNS5_1CILi128EEES8_NS7_ILi64EEEEEENS_10bfloat16_tEfNS_4arch4Sm80ELb0ELb1ELb1ELb0ELb0ELb0ELb0ELb0ELi2ELi4ELi4ELi4ELb0EEENS1_21CollectiveEpilogueBwdISA_SB_SD_Li256ELb0ELb0ELi2EEENS1_19SingleTileSchedulerILb0ELb0ELb0ELi128EEEEEEEEEvNT_6ParamsE$_ZN4cute5tupleIJNS0_IJNS_1CILi8EEENS0_IJNS1_ILi2EEES3_S3_EEENS1_ILi1EEES4_S5_EEENS0_IJS5_NS0_IJiiiEEENS1_ILi64EEENS0_IJNS1_ILi72EEENS1_ILi144EEENS1_ILi288EEEEEENS1_ILi512EEEEEEEEC2ERKS6_RKSE_)
        /*12164*/ 	.word	0x00000000


	//----- nvinfo : EIATTR_FRAME_SIZE
	.align		4
.L_12358:
        /*12168*/ 	.byte	0x04, 0x11
        /*1216a*/ 	.short	(.L_12360 - .L_12359)
	.align		4
.L_12359:
        /*1216c*/ 	.word	index@($_ZN7cutlass13device_kernelIN5flash19enable_sm80_to_sm89INS1_16FlashAttnBwdSm80INS1_25CollectiveMainloopBwdSm80ILi2ELi2EN4cute5tupleIJNS5_1CILi128EEES8_NS7_ILi64EEEEEENS_10bfloat16_tEfNS_4arch4Sm80ELb0ELb1ELb1ELb0ELb0ELb0ELb0ELb0ELi2ELi4ELi4ELi4ELb0EEENS1_21CollectiveEpilogueBwdISA_SB_SD_Li256ELb0ELb0ELi2EEENS1_19SingleTileSchedulerILb0ELb0ELb0ELi128EEEEEEEEEvNT_6ParamsE$_ZN4cute5tupleIJNS0_IJNS_1CILi8EEENS0_IJNS1_ILi2EEES3_S3_EEENS1_ILi1EEES4_S5_EEENS0_IJS5_NS0_IJS2_iiEEENS1_ILi64EEENS0_IJiNS1_ILi144EEENS1_ILi288EEEEEENS1_ILi512EEEEEEEEC2ERKS6_RKSD_)
        /*12170*/ 	.word	0x00000000


	//----- nvinfo : EIATTR_FRAME_SIZE
	.align		4
.L_12360:
        /*12174*/ 	.byte	0x04, 0x11
        /*12176*/ 	.short	(.L_12362 - .L_12361)
	.align		4
.L_12361:
        /*12178*/ 	.word	index@($_ZN7cutlass13device_kernelIN5flash19enable_sm80_to_sm89INS1_16FlashAttnBwdSm80INS1_25CollectiveMainloopBwdSm80ILi2ELi2EN4cute5tupleIJNS5_1CILi128EEES8_NS7_ILi64EEEEEENS_10bfloat16_tEfNS_4arch4Sm80ELb0ELb1ELb1ELb0ELb0ELb0ELb0ELb0ELi2ELi4ELi4ELi4ELb0EEENS1_21CollectiveEpilogueBwdISA_SB_SD_Li256ELb0ELb0ELi2EEENS1_19SingleTileSchedulerILb0ELb0ELb0ELi128EEEEEEEEEvNT_6ParamsE$_ZN4cute5tupleIJNS0_IJNS_1CILi2EEES2_S2_EEENS0_IJNS1_ILi1EEENS1_ILi512EEEiEEEEEC2ERKS3_RKS6_)
        /*1217c*/ 	.word	0x00000000


	//----- nvinfo : EIATTR_FRAME_SIZE
	.align		4
.L_12362:
        /*12180*/ 	.byte	0x04, 0x11
        /*12182*/ 	.short	(.L_12364 - .L_12363)
	.align		4
.L_12363:
        /*12184*/ 	.word	index@($_ZN7cutlass13device_kernelIN5flash19enable_sm80_to_sm89INS1_16FlashAttnBwdSm80INS1_25CollectiveMainloopBwdSm80ILi2ELi2EN4cute5tupleIJNS5_1CILi128EEES8_NS7_ILi64EEEEEENS_10bfloat16_tEfNS_4arch4Sm80ELb0ELb1ELb1ELb0ELb0ELb0ELb0ELb0ELi2ELi4ELi4ELi4ELb0EEENS1_21CollectiveEpilogueBwdISA_SB_SD_Li256ELb0ELb0ELi2EEENS1_19SingleTileSchedulerILb0ELb0ELb0ELi128EEEEEEEEEvNT_6ParamsE$_ZN4cute5tupleIJNS0_IJNS_1CILi2EEES2_EEENS0_IJiiEEEEEC2ERKS3_RKS4_)
        /*12188*/ 	.word	0x00000000


	//----- nvinfo : EIATTR_FRAME_SIZE
	.align		4
.L_12364:
        /*1218c*/ 	.byte	0x04, 0x11
        /*1218e*/ 	.short	(.L_12366 - .L_12365)
	.align		4
.L_12365:
        /*12190*/ 	.word	index@($_ZN7cutlass13device_kernelIN5flash19enable_sm80_to_sm89INS1_16FlashAttnBwdSm80INS1_25CollectiveMainloopBwdSm80ILi2ELi2EN4cute5tupleIJNS5_1CILi128EEES8_NS7_ILi64EEEEEENS_10bfloat16_tEfNS_4arch4Sm80ELb0ELb1ELb1ELb0ELb0ELb0ELb0ELb0ELi2ELi4ELi4ELi4ELb0EEENS1_21CollectiveEpilogueBwdISA_SB_SD_Li256ELb0ELb0ELi2EEENS1_19SingleTileSchedulerILb0ELb0ELb0ELi128EEEEEEEEEvNT_6ParamsE$_ZN4cute5tupleIJNS0_IJNS_1CILi2EEES2_EEENS0_IJiNS1_ILi512EEEEEEEEC2ERKS3_RKS5_)
        /*12194*/ 	.word	0x00000000


	//----- nvinfo : EIATTR_FRAME_SIZE
	.align		4
.L_12366:
        /*12198*/ 	.byte	0x04, 0x11
        /*1219a*/ 	.short	(.L_12368 - .L_12367)
	.align		4
.L_12367:
        /*1219c*/ 	.word	index@($_ZN7cutlass13device_kernelIN5flash19enable_sm80_to_sm89INS1_16FlashAttnBwdSm80INS1_25CollectiveMainloopBwdSm80ILi2ELi2EN4cute5tupleIJNS5_1CILi128EEES8_NS7_ILi64EEEEEENS_10bfloat16_tEfNS_4arch4Sm80ELb0ELb1ELb1ELb0ELb0ELb0ELb0ELb0ELi2ELi4ELi4ELi4ELb0EEENS1_21CollectiveEpilogueBwdISA_SB_SD_Li256ELb0ELb0ELi2EEENS1_19SingleTileSchedulerILb0ELb0ELb0ELi128EEEEEEEEEvNT_6ParamsE$_ZN4cute5tupleIJNS0_IJNS_1CILi2EEES2_EEENS0_IJiNS1_ILi4096EEEEEEEEC2ERKS3_RKS5_)
        /*121a0*/ 	.word	0x00000000


	//----- nvinfo : EIATTR_FRAME_SIZE
	.align		4
.L_12368:
        /*121a4*/ 	.byte	0x04, 0x11
        /*121a6*/ 	.short	(.L_12370 - .L_12369)
	.align		4
.L_12369:
        /*121a8*/ 	.word	index@($_ZN7cutlass13device_kernelIN5flash19enable_sm80_to_sm89INS1_16FlashAttnBwdSm80INS1_25CollectiveMainloopBwdSm80ILi2ELi2EN4cute5tupleIJNS5_1CILi128EEES8_NS7_ILi64EEEEEENS_10bfloat16_tEfNS_4arch4Sm80ELb0ELb1ELb1ELb0ELb0ELb0ELb0ELb0ELi2ELi4ELi4ELi4ELb0EEENS1_21CollectiveEpilogueBwdISA_SB_SD_Li256ELb0ELb0ELi2EEENS1_19SingleTileSchedulerILb0ELb0ELb0ELi128EEEEEEEEEvNT_6ParamsE$_ZN4cute5tupleIJNS0_IJNS_1CILi2EEES2_EEENS0_IJNS1_ILi1EEEiEEEEEC2ERKS3_RKS5_)
        /*121ac*/ 	.word	0x00000000


	//----- nvinfo : EIATTR_FRAME_SIZE
	.align		4
.L_12370:
        /*121b0*/ 	.byte	0x04, 0x11
        /*121b2*/ 	.short	(.L_12372 - .L_12371)
	.align		4
.L_12371:
        /*121b4*/ 	.word	index@($_ZN7cutlass13device_kernelIN5flash19enable_sm80_to_sm89INS1_16FlashAttnBwdSm80INS1_25CollectiveMainloopBwdSm80ILi2ELi2EN4cute5tupleIJNS5_1CILi128EEES8_NS7_ILi64EEEEEENS_10bfloat16_tEfNS_4arch4Sm80ELb0ELb1ELb1ELb0ELb0ELb0ELb0ELb0ELi2ELi4ELi4ELi4ELb0EEENS1_21CollectiveEpilogueBwdISA_SB_SD_Li256ELb0ELb0ELi2EEENS1_19SingleTileSchedulerILb0ELb0ELb0ELi128EEEEEEEEEvNT_6ParamsE$_ZN4cute5tupleIJNS0_IJNS_1CILi2EEEEEENS0_IJiEEEEEC2ERKS3_RKS4_)
        /*121b8*/ 	.word	0x00000000


	//----- nvinfo : EIATTR_FRAME_SIZE
	.align		4
.L_12372:
        /*121bc*/ 	.byte	0x04, 0x11
        /*121be*/ 	.short	(.L_12374 - .L_12373)
	.align		4
.L_12373:
        /*121c0*/ 	.word	index@($_ZN7cutlass13device_kernelIN5flash19enable_sm80_to_sm89INS1_16FlashAttnBwdSm80INS1_25CollectiveMainloopBwdSm80ILi2ELi2EN4cute5tupleIJNS5_1CILi128EEES8_NS7_ILi64EEEEEENS_10bfloat16_tEfNS_4arch4Sm80ELb0ELb1ELb1ELb0ELb0ELb0ELb0ELb0ELi2ELi4ELi4ELi4ELb0EEENS1_21CollectiveEpilogueBwdISA_SB_SD_Li256ELb0ELb0ELi2EEENS1_19SingleTileSchedulerILb0ELb0ELb0ELi128EEEEEEEEEvNT_6ParamsE$_ZN4cute5tupleIJNS0_IJNS_1CILi1EEENS1_ILi2EEES3_EEENS0_IJS2_NS1_ILi256EEEiEEEEEC2ERKS4_RKS6_)
        /*121c4*/ 	.word	0x00000000


	//----- nvinfo : EIATTR_FRAME_SIZE
	.align		4
.L_12374:
        /*121c8*/ 	.byte	0x04, 0x11
        /*121ca*/ 	.short	(.L_12376 - .L_12375)
	.align		4
.L_12375:
        /*121cc*/ 	.word	index@($_ZN7cutlass13device_kernelIN5flash19enable_sm80_to_sm89INS1_16FlashAttnBwdSm80INS1_25CollectiveMainloopBwdSm80ILi2ELi2EN4cute5tupleIJNS5_1CILi128EEES8_NS7_ILi64EEEEEENS_10bfloat16_tEfNS_4arch4Sm80ELb0ELb1ELb1ELb0ELb0ELb0ELb0ELb0ELi2ELi4ELi4ELi4ELb0EEENS1_21CollectiveEpilogueBwdISA_SB_SD_Li256ELb0ELb0ELi2EEENS1_19SingleTileSchedulerILb0ELb0ELb0ELi128EEEEEEEEEvNT_6ParamsE$_ZN4cute5tupleIJNS0_IJNS_1CILi1EEENS1_ILi2EEEEEENS0_IJNS1_ILi0EEEiEEEEEC2ERKS4_RKS6_)
        /*121d0*/ 	.word	0x00000000


	//----- nvinfo : EIATTR_FRAME_SIZE
	.align		4
.L_12376:
        /*121d4*/ 	.byte	0x04, 0x11
        /*121d6*/ 	.short	(.L_12378 - .L_12377)
	.align		4
.L_12377:
        /*121d8*/ 	.word	index@($_ZN7cutlass13device_kernelIN5flash19enable_sm80_to_sm89INS1_16FlashAttnBwdSm80INS1_25CollectiveMainloopBwdSm80ILi2ELi2EN4cute5tupleIJNS5_1CILi128EEES8_NS7_ILi64EEEEEENS_10bfloat16_tEfNS_4arch4Sm80ELb0ELb1ELb1ELb0ELb0ELb0ELb0ELb0ELi2ELi4ELi4ELi4ELb0EEENS1_21CollectiveEpilogueBwdISA_SB_SD_Li256ELb0ELb0ELi2EEENS1_19SingleTileSchedulerILb0ELb0ELb0ELi128EEEEEEEEEvNT_6ParamsE$_ZN4cute5tupleIJNS0_IJNS_1CILi1EEENS0_IJS2_NS1_ILi2EEES3_EEEEEENS0_IJNS1_ILi0EEENS0_IJS2_NS1_ILi256EEEiEEEEEEEEC2ERKS5_RKS9_)
        /*121dc*/ 	.word	0x00000000


	//----- nvinfo : EIATTR_FRAME_SIZE
	.align		4
.L_12378:
        /*121e0*/ 	.byte	0x04, 0x11
        /*121e2*/ 	.short	(.L_12380 - .L_12379)
	.align		4
.L_12379:
        /*121e4*/ 	.word	index@($_ZN7cutlass13device_kernelIN5flash19enable_sm80_to_sm89INS1_16FlashAttnBwdSm80INS1_25CollectiveMainloopBwdSm80ILi2ELi2EN4cute5tupleIJNS5_1CILi128EEES8_NS7_ILi64EEEEEENS_10bfloat16_tEfNS_4arch4Sm80ELb0ELb1ELb1ELb0ELb0ELb0ELb0ELb0ELi2ELi4ELi4ELi4ELb0EEENS1_21CollectiveEpilogueBwdISA_SB_SD_Li256ELb0ELb0ELi2EEENS1_19SingleTileSchedulerILb0ELb0ELb0ELi128EEEEEEEEEvNT_6ParamsE$_ZN4cute5tupleIJNS0_IJNS_1CILi16EEENS1_ILi2EEES3_S3_NS1_ILi4EEES3_EEENS0_IJNS1_ILi1EEEiiiNS1_ILi144EEENS1_ILi512EEEEEEEEC2ERKS5_RKS9_)
        /*121e8*/ 	.word	0x00000000


	//----- nvinfo : EIATTR_FRAME_SIZE
	.align		4
.L_12380:
        /*121ec*/ 	.byte	0x04, 0x11
        /*121ee*/ 	.short	(.L_12382 - .L_12381)
	.align		4
.L_12381:
        /*121f0*/ 	.word	index@($_ZN7cutlass13device_kernelIN5flash19enable_sm80_to_sm89INS1_16FlashAttnBwdSm80INS1_25CollectiveMainloopBwdSm80ILi2ELi2EN4cute5tupleIJNS5_1CILi128EEES8_NS7_ILi64EEEEEENS_10bfloat16_tEfNS_4arch4Sm80ELb0ELb1ELb1ELb0ELb0ELb0ELb0ELb0ELi2ELi4ELi4ELi4ELb0EEENS1_21CollectiveEpilogueBwdISA_SB_SD_Li256ELb0ELb0ELi2EEENS1_19SingleTileSchedulerILb0ELb0ELb0ELi128EEEEEEEEEvNT_6ParamsE$_ZN4cute5tupleIJNS0_IJNS0_IJNS_1CILi8EEENS1_ILi1EEEEEENS1_ILi4EEES3_EEENS0_IJNS0_IJS3_NS1_ILi0EEEEEElS7_EEEEEC2ERKS6_RKS9_)
        /*121f4*/ 	.word	0x00000000


	//----- nvinfo : EIATTR_FRAME_SIZE
	.align		4
.L_12382:
        /*121f8*/ 	.byte	0x04, 0x11
        /*121fa*/ 	.short	(.L_12384 - .L_12383)
	.align		4
.L_12383:
        /*121fc*/ 	.word	index@($_ZN7cutlass13device_kernelIN5flash19enable_sm80_to_sm89INS1_16FlashAttnBwdSm80INS1_25CollectiveMainloopBwdSm80ILi2ELi2EN4cute5tupleIJNS5_1CILi128EEES8_NS7_ILi64EEEEEENS_10bfloat16_tEfNS_4arch4Sm80ELb0ELb1ELb1ELb0ELb0ELb0ELb0ELb0ELi2ELi4ELi4ELi4ELb0EEENS1_21CollectiveEpilogueBwdISA_SB_SD_Li256ELb0ELb0ELi2EEENS1_19SingleTileSchedulerILb0ELb0ELb0ELi128EEEEEEEEEvNT_6ParamsE$_ZN4cute5tupleIJNS0_IJNS0_IJNS_1CILi8EEENS1_ILi1EEEEEENS1_ILi2EEES2_EEENS0_IJNS0_IJS3_NS1_ILi0EEEEEEiNS1_ILi1024EEEEEEEEC2ERKS6_RKSA_)
        /*12200*/ 	.word	0x00000000


	//----- nvinfo : EIATTR_FRAME_SIZE
	.align		4
.L_12384:
        /*12204*/ 	.byte	0x04, 0x11
        /*12206*/ 	.short	(.L_12386 - .L_12385)
	.align		4
.L_12385:
        /*12208*/ 	.word	index@($_ZN7cutlass13device_kernelIN5flash19enable_sm80_to_sm89INS1_16FlashAttnBwdSm80INS1_25CollectiveMainloopBwdSm80ILi2ELi2EN4cute5tupleIJNS5_1CILi128EEES8_NS7_ILi64EEEEEENS_10bfloat16_tEfNS_4arch4Sm80ELb0ELb1ELb1ELb0ELb0ELb0ELb0ELb0ELi2ELi4ELi4ELi4ELb0EEENS1_21CollectiveEpilogueBwdISA_SB_SD_Li256ELb0ELb0ELi2EEENS1_19SingleTileSchedulerILb0ELb0ELb0ELi128EEEEEEEEEvNT_6ParamsE$_ZN4cute5tupleIJNS0_IJNS0_IJNS_1CILi8EEENS1_ILi1EEEEEENS1_ILi2EEENS0_IJS5_S5_EEEEEENS0_IJNS0_IJS3_NS1_ILi0EEEEEENS1_ILi4096EEENS0_IJiiEEEEEEEEC2ERKS7_RKSC_)
        /*1220c*/ 	.word	0x00000000


	//----- nvinfo : EIATTR_FRAME_SIZE
	.align		4
.L_12386:
        /*12210*/ 	.byte	0x04, 0x11
        /*12212*/ 	.short	(.L_12388 - .L_12387)
	.align		4
.L_12387:
        /*12214*/ 	.word	index@($_ZN7cutlass13device_kernelIN5flash19enable_sm80_to_sm89INS1_16FlashAttnBwdSm80INS1_25CollectiveMainloopBwdSm80ILi2ELi2EN4cute5tupleIJNS5_1CILi128EEES8_NS7_ILi64EEEEEENS_10bfloat16_tEfNS_4arch4Sm80ELb0ELb1ELb1ELb0ELb0ELb0ELb0ELb0ELi2ELi4ELi4ELi4ELb0EEENS1_21CollectiveEpilogueBwdISA_SB_SD_Li256ELb0ELb0ELi2EEENS1_19SingleTileSchedulerILb0ELb0ELb0ELi128EEEEEEEEEvNT_6ParamsE$_ZN4cute5tupleIJNS0_IJNS0_IJNS_1CILi8EEENS1_ILi1EEEEEENS1_ILi2EEEEEENS0_IJNS0_IJS3_NS1_ILi0EEEEEEiEEEEEC2ERKS6_RKS9_)
        /*12218*/ 	.word	0x00000000


	//----- nvinfo : EIATTR_FRAME_SIZE
	.align		4
.L_12388:
        /*1221c*/ 	.byte	0x04, 0x11
        /*1221e*/ 	.short	(.L_12390 - .L_12389)
	.align		4
.L_12389:
        /*12220*/ 	.word	index@($_ZN7cutlass13device_kernelIN5flash19enable_sm80_to_sm89INS1_16FlashAttnBwdSm80INS1_25CollectiveMainloopBwdSm80ILi2ELi2EN4cute5tupleIJNS5_1CILi128EEES8_NS7_ILi64EEEEEENS_10bfloat16_tEfNS_4arch4Sm80ELb0ELb1ELb1ELb0ELb0ELb0ELb0ELb0ELi2ELi4ELi4ELi4ELb0EEENS1_21CollectiveEpilogueBwdISA_SB_SD_Li256ELb0ELb0ELi2EEENS1_19SingleTileSchedulerILb0ELb0ELb0ELi128EEEEEEEEEvNT_6ParamsE$_ZN4cute5tupleIJNS0_IJNS0_IJNS_1CILi8EEENS1_ILi1EEEEEENS0_IJNS1_ILi2EEEEEEEEENS0_IJNS0_IJS3_NS1_ILi0EEEEEENS0_IJiEEEEEEEEC2ERKS7_RKSB_)
        /*12224*/ 	.word	0x00000000


	//----- nvinfo : EIATTR_FRAME_SIZE
	.align		4
.L_12390:
        /*12228*/ 	.byte	0x04, 0x11
        /*1222a*/ 	.short	(.L_12392 - .L_12391)
	.align		4
.L_12391:
        /*1222c*/ 	.word	index@($_ZN7cutlass13device_kernelIN5flash19enable_sm80_to_sm89INS1_16FlashAttnBwdSm80INS1_25CollectiveMainloopBwdSm80ILi2ELi2EN4cute5tupleIJNS5_1CILi128EEES8_NS7_ILi64EEEEEENS_10bfloat16_tEfNS_4arch4Sm80ELb0ELb1ELb1ELb0ELb0ELb0ELb0ELb0ELi2ELi4ELi4ELi4ELb0EEENS1_21CollectiveEpilogueBwdISA_SB_SD_Li256ELb0ELb0ELi2EEENS1_19SingleTileSchedulerILb0ELb0ELb0ELi128EEEEEEEEEvNT_6ParamsE$_ZN4cute5tupleIJNS0_IJNS0_IJNS_1CILi2EEES2_S2_EEES2_NS0_IJS2_S2_EEEEEENS0_IJNS0_IJNS1_ILi1EEENS1_ILi512EEEiEEENS1_ILi4096EEENS0_IJiiEEEEEEEEC2ERKS5_RKSB_)
        /*12230*/ 	.word	0x00000000


	//----- nvinfo : EIATTR_FRAME_SIZE
	.align		4
.L_12392:
        /*12234*/ 	.byte	0x04, 0x11
        /*12236*/ 	.short	(.L_12394 - .L_12393)
	.align		4
.L_12393:
        /*12238*/ 	.word	index@($_ZN7cutlass13device_kernelIN5flash19enable_sm80_to_sm89INS1_16FlashAttnBwdSm80INS1_25CollectiveMainloopBwdSm80ILi2ELi2EN4cute5tupleIJNS5_1CILi128EEES8_NS7_ILi64EEEEEENS_10bfloat16_tEfNS_4arch4Sm80ELb0ELb1ELb1ELb0ELb0ELb0ELb0ELb0ELi2ELi4ELi4ELi4ELb0EEENS1_21CollectiveEpilogueBwdISA_SB_SD_Li256ELb0ELb0ELi2EEENS1_19SingleTileSchedulerILb0ELb0ELb0ELi128EEEEEEEEEvNT_6ParamsE$_ZN4cute5tupleIJNS0_IJNS0_IJNS_1CILi2EEES2_S2_EEES2_NS0_IJNS0_IJS2_S2_EEES2_EEEEEENS0_IJNS0_IJNS1_ILi1EEENS1_ILi512EEEiEEENS1_ILi4096EEENS0_IJNS0_IJiiEEENS1_ILi8192EEEEEEEEEEEC2ERKS6_RKSE_)
        /*1223c*/ 	.word	0x00000000


	//----- nvinfo : EIATTR_FRAME_SIZE
	.align		4
.L_12394:
        /*12240*/ 	.byte	0x04, 0x11
        /*12242*/ 	.short	(.L_12396 - .L_12395)
	.align		4
.L_12395:
        /*12244*/ 	.word	index@($_ZN7cutlass13device_kernelIN5flash19enable_sm80_to_sm89INS1_16FlashAttnBwdSm80INS1_25CollectiveMainloopBwdSm80ILi2ELi2EN4cute5tupleIJNS5_1CILi128EEES8_NS7_ILi64EEEEEENS_10bfloat16_tEfNS_4arch4Sm80ELb0ELb1ELb1ELb0ELb0ELb0ELb0ELb0ELi2ELi4ELi4ELi4ELb0EEENS1_21CollectiveEpilogueBwdISA_SB_SD_Li256ELb0ELb0ELi2EEENS1_19SingleTileSchedulerILb0ELb0ELb0ELi128EEEEEEEEEvNT_6ParamsE$_ZN4cute5tupleIJNS0_IJNS0_IJNS_1CILi2EEES2_EEES3_NS1_ILi8EEEEEENS0_IJNS0_IJiNS1_ILi512EEEEEENS0_IJiiEEENS1_ILi1024EEEEEEEEC2ERKS5_RKSA_)
        /*12248*/ 	.word	0x00000000


	//----- nvinfo : EIATTR_FRAME_SIZE
	.align		4
.L_12396:
        /*1224c*/ 	.byte	0x04, 0x11
        /*1224e*/ 	.short	(.L_12398 - .L_12397)
	.align		4
.L_12397:
        /*12250*/ 	.word	index@($_ZN7cutlass13device_kernelIN5flash19enable_sm80_to_sm89INS1_16FlashAttnBwdSm80INS1_25CollectiveMainloopBwdSm80ILi2ELi2EN4cute5tupleIJNS5_1CILi128EEES8_NS7_ILi64EEEEEENS_10bfloat16_tEfNS_4arch4Sm80ELb0ELb1ELb1ELb0ELb0ELb0ELb0ELb0ELi2ELi4ELi4ELi4ELb0EEENS1_21CollectiveEpilogueBwdISA_SB_SD_Li256ELb0ELb0ELi2EEENS1_19SingleTileSchedulerILb0ELb0ELb0ELi128EEEEEEEEEvNT_6ParamsE$_ZN4cute5tupleIJNS0_IJNS0_IJNS_1CILi2EEES2_EEES2_EEENS0_IJNS0_IJiiEEENS1_ILi8192EEEEEEEEC2ERKS4_RKS7_)
        /*12254*/ 	.word	0x00000000


	//----- nvinfo : EIATTR_FRAME_SIZE
	.align		4
.L_12398:
        /*12258*/ 	.byte	0x04, 0x11
        /*1225a*/ 	.short	(.L_12400 - .L_12399)
	.align		4
.L_12399:
        /*1225c*/ 	.word	index@($_ZN7cutlass13device_kernelIN5flash19enable_sm80_to_sm89INS1_16FlashAttnBwdSm80INS1_25CollectiveMainloopBwdSm80ILi2ELi2EN4cute5tupleIJNS5_1CILi128EEES8_NS7_ILi64EEEEEENS_10bfloat16_tEfNS_4arch4Sm80ELb0ELb1ELb1ELb0ELb0ELb0ELb0ELb0ELi2ELi4ELi4ELi4ELb0EEENS1_21CollectiveEpilogueBwdISA_SB_SD_Li256ELb0ELb0ELi2EEENS1_19SingleTileSchedulerILb0ELb0ELb0ELi128EEEEEEEEEvNT_6ParamsE$_ZN4cute5tupleIJNS0_IJNS0_IJNS_1CILi2EEES2_EEENS1_ILi8EEES3_EEENS0_IJNS0_IJNS1_ILi1EEEiEEENS1_ILi1024EEENS0_IJiiEEEEEEEEC2ERKS5_RKSA_)
        /*12260*/ 	.word	0x00000000


	//----- nvinfo : EIATTR_FRAME_SIZE
	.align		4
.L_12400:
        /*12264*/ 	.byte	0x04, 0x11
        /*12266*/ 	.short	(.L_12402 - .L_12401)
	.align		4
.L_12401:
        /*12268*/ 	.word	index@($_ZN7cutlass13device_kernelIN5flash19enable_sm80_to_sm89INS1_16FlashAttnBwdSm80INS1_25CollectiveMainloopBwdSm80ILi2ELi2EN4cute5tupleIJNS5_1CILi128EEES8_NS7_ILi64EEEEEENS_10bfloat16_tEfNS_4arch4Sm80ELb0ELb1ELb1ELb0ELb0ELb0ELb0ELb0ELi2ELi4ELi4ELi4ELb0EEENS1_21CollectiveEpilogueBwdISA_SB_SD_Li256ELb0ELb0ELi2EEENS1_19SingleTileSchedulerILb0ELb0ELb0ELi128EEEEEEEEEvNT_6ParamsE$_ZN4cute5tupleIJNS0_IJNS0_IJNS_1CILi1EEENS0_IJS2_NS1_ILi2EEES3_EEEEEES3_NS0_IJS3_S3_EEEEEENS0_IJNS0_IJNS1_ILi0EEENS0_IJS2_NS1_ILi256EEEiEEEEEENS1_ILi2048EEENS0_IJiNS1_ILi4096EEEEEEEEEEEC2ERKS7_RKSF_)
        /*1226c*/ 	.word	0x00000000


	//----- nvinfo : EIATTR_FRAME_SIZE
	.align		4
.L_12402:
        /*12270*/ 	.byte	0x04, 0x11
        /*12272*/ 	.short	(.L_12404 - .L_12403)
	.align		4
.L_12403:
        /*12274*/ 	.word	index@($_ZN7cutlass13device_kernelIN5flash19enable_sm80_to_sm89INS1_16FlashAttnBwdSm80INS1_25CollectiveMainloopBwdSm80ILi2ELi2EN4cute5tupleIJNS5_1CILi128EEES8_NS7_ILi64EEEEEENS_10bfloat16_tEfNS_4arch4Sm80ELb0ELb1ELb1ELb0ELb0ELb0ELb0ELb0ELi2ELi4ELi4ELi4ELb0EEENS1_21CollectiveEpilogueBwdISA_SB_SD_Li256ELb0ELb0ELi2EEENS1_19SingleTileSchedulerILb0ELb0ELb0ELi128EEEEEEEEEvNT_6ParamsE$_ZN4cute5tupleIJNS0_IJNS0_IJNS0_IJNS_1CILi8EEENS1_ILi1EEEEEES3_EEENS0_IJNS0_IJS3_S3_EEENS1_ILi2EEEEEEEEENS0_IJNS0_IJNS0_IJS3_NS1_ILi0EEEEEESA_EEENS0_IJNS0_IJSA_SA_EEEiEEEEEEEEC2ERKS9_RKSF_)
        /*12278*/ 	.word	0x00000000


	//----- nvinfo : EIATTR_FRAME_SIZE
	.align		4
.L_12404:
        /*1227c*/ 	.byte	0x04, 0x11
        /*1227e*/ 	.short	(.L_12406 - .L_12405)
	.align		4
.L_12405:
        /*12280*/ 	.word	index@($_ZN7cutlass13device_kernelIN5flash19enable_sm80_to_sm89INS1_16FlashAttnBwdSm80INS1_25CollectiveMainloopBwdSm80ILi2ELi2EN4cute5tupleIJNS5_1CILi128EEES8_NS7_ILi64EEEEEENS_10bfloat16_tEfNS_4arch4Sm80ELb0ELb1ELb1ELb0ELb0ELb0ELb0ELb0ELi2ELi4ELi4ELi4ELb0EEENS1_21CollectiveEpilogueBwdISA_SB_SD_Li256ELb0ELb0ELi2EEENS1_19SingleTileSchedulerILb0ELb0ELb0ELi128EEEEEEEEEvNT_6ParamsE$_ZN4cute5tupleIJNS0_IJNS0_IJNS0_IJNS_1CILi8EEENS1_ILi1EEEEEENS0_IJS3_S3_EEEEEENS0_IJS3_NS1_ILi2EEEEEEEEENS0_IJNS0_IJNS0_IJS3_NS1_ILi0EEEEEENS0_IJSA_SA_EEEEEENS0_IJSA_iEEEEEEEEC2ERKS9_RKSF_)
        /*12284*/ 	.word	0x00000000


	//----- nvinfo : EIATTR_FRAME_SIZE
	.align		4
.L_12406:
        /*12288*/ 	.byte	0x04, 0x11
        /*1228a*/ 	.short	(.L_12408 - .L_12407)
	.align		4
.L_12407:
        /*1228c*/ 	.word	index@($_ZN7cutlass13device_kernelIN5flash19enable_sm80_to_sm89INS1_16FlashAttnBwdSm80INS1_25CollectiveMainloopBwdSm80ILi2ELi2EN4cute5tupleIJNS5_1CILi128EEES8_NS7_ILi64EEEEEENS_10bfloat16_tEfNS_4arch4Sm80ELb0ELb1ELb1ELb0ELb0ELb0ELb0ELb0ELi2ELi4ELi4ELi4ELb0EEENS1_21CollectiveEpilogueBwdISA_SB_SD_Li256ELb0ELb0ELi2EEENS1_19SingleTileSchedulerILb0ELb0ELb0ELi128EEEEEEEEEvNT_6ParamsE$_ZN4cute3eso3ESOILb1ELb0EJNS_7SwizzleILi3ELi3ELi3EEENS_9MixedBitsILj0ELj432EEENS_6LayoutINS_5tupleIJNS7_IJNS_1CILi2EEES9_S9_EEES9_NS8_ILi8EEEEEENS7_IJNS7_IJNS8_ILi64EEESB_NS8_ILi512EEEEEENS8_ILi8192EEENS8_ILi1024EEEEEEEEEEC2ERKS3_RKS5_RKSJ_)
        /*12290*/ 	.word	0x00000000


	//----- nvinfo : EIATTR_FRAME_SIZE
	.align		4
.L_12408:
        /*12294*/ 	.byte	0x04, 0x11
        /*12296*/ 	.short	(.L_12410 - .L_12409)
	.align		4
.L_12409:
        /*12298*/ 	.word	index@($_ZN7cutlass13device_kernelIN5flash19enable_sm80_to_sm89INS1_16FlashAttnBwdSm80INS1_25CollectiveMainloopBwdSm80ILi2ELi2EN4cute5tupleIJNS5_1CILi128EEES8_NS7_ILi64EEEEEENS_10bfloat16_tEfNS_4arch4Sm80ELb0ELb1ELb1ELb0ELb0ELb0ELb0ELb0ELi2ELi4ELi4ELi4ELb0EEENS1_21CollectiveEpilogueBwdISA_SB_SD_Li256ELb0ELb0ELi2EEENS1_19SingleTileSchedulerILb0ELb0ELb0ELi128EEEEEEEEEvNT_6ParamsE$_ZN4cute3eso3ESOILb1ELb0EJNS_6LayoutINS_5tupleIJNS_1CILi4EEEEEENS3_IJNS4_ILi1EEEEEEEENS_10ViewEngineIPfEEEEC2ERKS9_RKSC_)
        /*1229c*/ 	.word	0x00000000


	//----- nvinfo : EIATTR_FRAME_SIZE
	.align		4
.L_12410:
        /*122a0*/ 	.byte	0x04, 0x11
        /*122a2*/ 	.short	(.L_12412 - .L_12411)
	.align		4
.L_12411:
        /*122a4*/ 	.word	index@($_ZN7cutlass13device_kernelIN5flash19enable_sm80_to_sm89INS1_16FlashAttnBwdSm80INS1_25CollectiveMainloopBwdSm80ILi2ELi2EN4cute5tupleIJNS5_1CILi128EEES8_NS7_ILi64EEEEEENS_10bfloat16_tEfNS_4arch4Sm80ELb0ELb1ELb1ELb0ELb0ELb0ELb0ELb0ELi2ELi4ELi4ELi4ELb0EEENS1_21CollectiveEpilogueBwdISA_SB_SD_Li256ELb0ELb0ELi2EEENS1_19SingleTileSchedulerILb0ELb0ELb0ELi128EEEEEEEEEvNT_6ParamsE$_ZN4cute3eso3ESOILb1ELb0EJNS_6LayoutINS_5tupleIJNS_1CILi1EEENS4_ILi4EEEEEENS3_IJNS4_ILi0EEES5_EEEEENS_10ViewEngineIPfEEEEC2ERKSA_RKSD_)
        /*122a8*/ 	.word	0x00000000


	//----- nvinfo : EIATTR_FRAME_SIZE
	.align		4
.L_12412:
        /*122ac*/ 	.byte	0x04, 0x11
        /*122ae*/ 	.short	(.L_12414 - .L_12413)
	.align		4
.L_12413:
        /*122b0*/ 	.word	index@($_ZN7cutlass13device_kernelIN5flash19enable_sm80_to_sm89INS1_16FlashAttnBwdSm80INS1_25CollectiveMainloopBwdSm80ILi2ELi2EN4cute5tupleIJNS5_1CILi128EEES8_NS7_ILi64EEEEEENS_10bfloat16_tEfNS_4arch4Sm80ELb0ELb1ELb1ELb0ELb0ELb0ELb0ELb0ELi2ELi4ELi4ELi4ELb0EEENS1_21CollectiveEpilogueBwdISA_SB_SD_Li256ELb0ELb0ELi2EEENS1_19SingleTileSchedulerILb0ELb0ELb0ELi128EEEEEEEEEvNT_6ParamsE$_ZN4cute3eso3ESOILb1ELb0EJNS_6LayoutINS_5tupleIJNS_1CILi1EEENS3_IJNS4_ILi2EEES6_EEEEEENS3_IJNS4_ILi0EEENS3_IJNS4_ILi8EEENS4_ILi64EEEEEEEEEEENS_10ViewEngineINS_8smem_ptrIPfEEEEEEC2ERKSE_RKSJ_)
        /*122b4*/ 	.word	0x00000000


	//----- nvinfo : EIATTR_FRAME_SIZE
	.align		4
.L_12414:
        /*122b8*/ 	.byte	0x04, 0x11
        /*122ba*/ 	.short	(.L_12416 - .L_12415)
	.align		4
.L_12415:
        /*122bc*/ 	.word	index@($_ZN7cutlass13device_kernelIN5flash19enable_sm80_to_sm89INS1_16FlashAttnBwdSm80INS1_25CollectiveMainloopBwdSm80ILi2ELi2EN4cute5tupleIJNS5_1CILi128EEES8_NS7_ILi64EEEEEENS_10bfloat16_tEfNS_4arch4Sm80ELb0ELb1ELb1ELb0ELb0ELb0ELb0ELb0ELi2ELi4ELi4ELi4ELb0EEENS1_21CollectiveEpilogueBwdISA_SB_SD_Li256ELb0ELb0ELi2EEENS1_19SingleTileSchedulerILb0ELb0ELb0ELi128EEEEEEEEEvNT_6ParamsE$_ZN4cute3eso3ESOILb1ELb0EJNS_6LayoutINS_5tupleIJNS3_IJNS_1CILi8EEENS4_ILi1EEEEEENS4_ILi4EEES8_EEENS3_IJNS3_IJS6_NS4_ILi0EEEEEES5_NS4_ILi32EEEEEEEENS_10ViewEngineIPN7cutlass10bfloat16_tEEEEEC2ERKSE_RKSJ_)
        /*122c0*/ 	.word	0x00000000


	//----- nvinfo : EIATTR_FRAME_SIZE
	.align		4
.L_12416:
        /*122c4*/ 	.byte	0x04, 0x11
        /*122c6*/ 	.short	(.L_12418 - .L_12417)
	.align		4
.L_12417:
        /*122c8*/ 	.word	index@($_ZN7cutlass13device_kernelIN5flash19enable_sm80_to_sm89INS1_16FlashAttnBwdSm80INS1_25CollectiveMainloopBwdSm80ILi2ELi2EN4cute5tupleIJNS5_1CILi128EEES8_NS7_ILi64EEEEEENS_10bfloat16_tEfNS_4arch4Sm80ELb0ELb1ELb1ELb0ELb0ELb0ELb0ELb0ELi2ELi4ELi4ELi4ELb0EEENS1_21CollectiveEpilogueBwdISA_SB_SD_Li256ELb0ELb0ELi2EEENS1_19SingleTileSchedulerILb0ELb0ELb0ELi128EEEEEEEEEvNT_6ParamsE$_ZN4cute3eso3ESOILb1ELb0EJNS_6LayoutINS_5tupleIJNS3_IJNS_1CILi8EEENS4_ILi1EEEEEENS4_ILi4EEES6_EEENS3_IJNS3_IJS6_NS4_ILi0EEEEEENS4_ILi2048EEESA_EEEEEiEEC2ERKSE_RKi)
        /*122cc*/ 	.word	0x00000000


	//----- nvinfo : EIATTR_FRAME_SIZE
	.align		4
.L_12418:
        /*122d0*/ 	.byte	0x04, 0x11
        /*122d2*/ 	.short	(.L_12420 - .L_12419)
	.align		4
.L_12419:
        /*122d4*/ 	.word	index@($_ZN7cutlass13device_kernelIN5flash19enable_sm80_to_sm89INS1_16FlashAttnBwdSm80INS1_25CollectiveMainloopBwdSm80ILi2ELi2EN4cute5tupleIJNS5_1CILi128EEES8_NS7_ILi64EEEEEENS_10bfloat16_tEfNS_4arch4Sm80ELb0ELb1ELb1ELb0ELb0ELb0ELb0ELb0ELi2ELi4ELi4ELi4ELb0EEENS1_21CollectiveEpilogueBwdISA_SB_SD_Li256ELb0ELb0ELi2EEENS1_19SingleTileSchedulerILb0ELb0ELb0ELi128EEEEEEEEEvNT_6ParamsE$_ZN4cute3eso3ESOILb1ELb0EJNS_6LayoutINS_5tupleIJNS3_IJNS_1CILi8EEENS4_ILi1EEEEEENS4_ILi4EEES6_EEENS3_IJNS3_IJS6_NS4_ILi0EEEEEENS4_ILi2048EEESA_EEEEENS_10ViewEngineINS_8smem_ptrIPN7cutlass10bfloat16_tEEEEEEEC2ERKSE_RKSL_)
        /*122d8*/ 	.word	0x00000000


	//----- nvinfo : EIATTR_FRAME_SIZE
	.align		4
.L_12420:
        /*122dc*/ 	.byte	0x04, 0x11
        /*122de*/ 	.short	(.L_12422 - .L_12421)
	.align		4
.L_12421:
        /*122e0*/ 	.word	index@($_ZN7cutlass13device_kernelIN5flash19enable_sm80_to_sm89INS1_16FlashAttnBwdSm80INS1_25CollectiveMainloopBwdSm80ILi2ELi2EN4cute5tupleIJNS5_1CILi128EEES8_NS7_ILi64EEEEEENS_10bfloat16_tEfNS_4arch4Sm80ELb0ELb1ELb1ELb0ELb0ELb0ELb0ELb0ELi2ELi4ELi4ELi4ELb0EEENS1_21CollectiveEpilogueBwdISA_SB_SD_Li256ELb0ELb0ELi2EEENS1_19SingleTileSchedulerILb0ELb0ELb0ELi128EEEEEEEEEvNT_6ParamsE$_ZN4cute3eso3ESOILb1ELb0EJNS_6LayoutINS_5tupleIJNS3_IJNS_1CILi8EEENS4_ILi1EEEEEENS4_ILi4EEEEEENS3_IJNS3_IJS6_NS4_ILi0EEEEEES5_EEEEEiEEC2ERKSD_RKi)
        /*122e4*/ 	.word	0x00000000


	//----- nvinfo : EIATTR_FRAME_SIZE
	.align		4
.L_12422:
        /*122e8*/ 	.byte	0x04, 0x11
        /*122ea*/ 	.short	(.L_12424 - .L_12423)
	.align		4
.L_12423:
        /*122ec*/ 	.word	index@($_ZN7cutlass13device_kernelIN5flash19enable_sm80_to_sm89INS1_16FlashAttnBwdSm80INS1_25CollectiveMainloopBwdSm80ILi2ELi2EN4cute5tupleIJNS5_1CILi128EEES8_NS7_ILi64EEEEEENS_10bfloat16_tEfNS_4arch4Sm80ELb0ELb1ELb1ELb0ELb0ELb0ELb0ELb0ELi2ELi4ELi4ELi4ELb0EEENS1_21CollectiveEpilogueBwdISA_SB_SD_Li256ELb0ELb0ELi2EEENS1_19SingleTileSchedulerILb0ELb0ELb0ELi128EEEEEEEEEvNT_6ParamsE$_ZN4cute3eso3ESOILb1ELb0EJNS_6LayoutINS_5tupleIJNS3_IJNS_1CILi8EEENS4_ILi1EEEEEENS4_ILi4EEEEEENS3_IJNS3_IJS6_NS4_ILi0EEEEEES5_EEEEENS_10ViewEngineIPN7cutlass10bfloat16_tEEEEEC2ERKSD_RKSI_)
        /*122f0*/ 	.word	0x00000000


	//----- nvinfo : EIATTR_FRAME_SIZE
	.align		4
.L_12424:
        /*122f4*/ 	.byte	0x04, 0x11
        /*122f6*/ 	.short	(.L_12426 - .L_12425)
	.align		4
.L_12425:
        /*122f8*/ 	.word	index@($_ZN7cutlass13device_kernelIN5flash19enable_sm80_to_sm89INS1_16FlashAttnBwdSm80INS1_25CollectiveMainloopBwdSm80ILi2ELi2EN4cute5tupleIJNS5_1CILi128EEES8_NS7_ILi64EEEEEENS_10bfloat16_tEfNS_4arch4Sm80ELb0ELb1ELb1ELb0ELb0ELb0ELb0ELb0ELi2ELi4ELi4ELi4ELb0EEENS1_21CollectiveEpilogueBwdISA_SB_SD_Li256ELb0ELb0ELi2EEENS1_19SingleTileSchedulerILb0ELb0ELb0ELi128EEEEEEEEEvNT_6ParamsE$_ZN4cute3eso3ESOILb1ELb0EJNS_6LayoutINS_5tupleIJNS3_IJNS_1CILi8EEENS4_ILi1EEEEEENS4_ILi4EEEEEENS3_IJNS3_IJS6_NS4_ILi0EEEEEENS4_ILi2048EEEEEEEEiEEC2ERKSE_RKi)
        /*122fc*/ 	.word	0x00000000


	//----- nvinfo : EIATTR_FRAME_SIZE
	.align		4
.L_12426:
        /*12300*/ 	.byte	0x04, 0x11
        /*12302*/ 	.short	(.L_12428 - .L_12427)
	.align		4
.L_12427:
        /*12304*/ 	.word	index@($_ZN7cutlass13device_kernelIN5flash19enable_sm80_to_sm89INS1_16FlashAttnBwdSm80INS1_25CollectiveMainloopBwdSm80ILi2ELi2EN4cute5tupleIJNS5_1CILi128EEES8_NS7_ILi64EEEEEENS_10bfloat16_tEfNS_4arch4Sm80ELb0ELb1ELb1ELb0ELb0ELb0ELb0ELb0ELi2ELi4ELi4ELi4ELb0EEENS1_21CollectiveEpilogueBwdISA_SB_SD_Li256ELb0ELb0ELi2EEENS1_19SingleTileSchedulerILb0ELb0ELb0ELi128EEEEEEEEEvNT_6ParamsE$_ZN4cute3eso3ESOILb1ELb0EJNS_6LayoutINS_5tupleIJNS3_IJNS_1CILi8EEENS4_ILi1EEEEEENS4_ILi4EEEEEENS3_IJNS3_IJS6_NS4_ILi0EEEEEENS4_ILi2048EEEEEEEENS_10ViewEngineINS_8smem_ptrIPN7cutlass10bfloat16_tEEEEEEEC2ERKSE_RKSL_)
        /*12308*/ 	.word	0x00000000


	//----- nvinfo : EIATTR_FRAME_SIZE
	.align		4
.L_12428:
        /*1230c*/ 	.byte	0x04, 0x11
        /*1230e*/ 	.short	(.L_12430 - .L_12429)
	.align		4
.L_12429:
        /*12310*/ 	.word	index@($_ZN7cutlass13device_kernelIN5flash19enable_sm80_to_sm89INS1_16FlashAttnBwdSm80INS1_25CollectiveMainloopBwdSm80ILi2ELi2EN4cute5tupleIJNS5_1CILi128EEES8_NS7_ILi64EEEEEENS_10bfloat16_tEfNS_4arch4Sm80ELb0ELb1ELb1ELb0ELb0ELb0ELb0ELb0ELi2ELi4ELi4ELi4ELb0EEENS1_21CollectiveEpilogueBwdISA_SB_SD_Li256ELb0ELb0ELi2EEENS1_19SingleTileSchedulerILb0ELb0ELb0ELi128EEEEEEEEEvNT_6ParamsE$_ZN4cute3eso3ESOILb1ELb0EJNS_6LayoutINS_5tupleIJNS3_IJNS_1CILi8EEENS4_ILi1EEEEEENS4_ILi2EEES5_EEENS3_IJNS3_IJS6_NS4_ILi0EEEEEENS4_ILi64EEES5_EEEEENS_10ViewEngineIPN7cutlass10bfloat16_tEEEEEC2ERKSE_RKSJ_)
        /*12314*/ 	.word	0x00000000


	//----- nvinfo : EIATTR_FRAME_SIZE
	.align		4
.L_12430:
        /*12318*/ 	.byte	0x04, 0x11
        /*1231a*/ 	.short	(.L_12432 - .L_12431)
	.align		4
.L_12431:
        /*1231c*/ 	.word	index@($_ZN7cutlass13device_kernelIN5flash19enable_sm80_to_sm89INS1_16FlashAttnBwdSm80INS1_25CollectiveMainloopBwdSm80ILi2ELi2EN4cute5tupleIJNS5_1CILi128EEES8_NS7_ILi64EEEEEENS_10bfloat16_tEfNS_4arch4Sm80ELb0ELb1ELb1ELb0ELb0ELb0ELb0ELb0ELi2ELi4ELi4ELi4ELb0EEENS1_21CollectiveEpilogueBwdISA_SB_SD_Li256ELb0ELb0ELi2EEENS1_19SingleTileSchedulerILb0ELb0ELb0ELi128EEEEEEEEEvNT_6ParamsE$_ZN4cute3eso3ESOILb1ELb0EJNS_6LayoutINS_5tupleIJNS3_IJNS_1CILi8EEENS4_ILi1EEEEEENS4_ILi2EEENS4_ILi4EEEEEENS3_IJNS3_IJS6_NS4_ILi0EEEEEES5_NS4_ILi16EEEEEEEENS_10ViewEngineIPN7cutlass10bfloat16_tEEEEEC2ERKSF_RKSK_)
        /*12320*/ 	.word	0x00000000


	//----- nvinfo : EIATTR_FRAME_SIZE
	.align		4
.L_12432:
        /*12324*/ 	.byte	0x04, 0x11
        /*12326*/ 	.short	(.L_12434 - .L_12433)
	.align		4
.L_12433:
        /*12328*/ 	.word	index@($_ZN7cutlass13device_kernelIN5flash19enable_sm80_to_sm89INS1_16FlashAttnBwdSm80INS1_25CollectiveMainloopBwdSm80ILi2ELi2EN4cute5tupleIJNS5_1CILi128EEES8_NS7_ILi64EEEEEENS_10bfloat16_tEfNS_4arch4Sm80ELb0ELb1ELb1ELb0ELb0ELb0ELb0ELb0ELi2ELi4ELi4ELi4ELb0EEENS1_21CollectiveEpilogueBwdISA_SB_SD_Li256ELb0ELb0ELi2EEENS1_19SingleTileSchedulerILb0ELb0ELb0ELi128EEEEEEEEEvNT_6ParamsE$_ZN4cute3eso3ESOILb1ELb0EJNS_6LayoutINS_5tupleIJNS3_IJNS_1CILi8EEENS4_ILi1EEEEEENS4_ILi2EEENS3_IJNS4_ILi4EEES8_EEEEEENS3_IJNS3_IJS6_NS4_ILi0EEEEEES5_NS3_IJNS4_ILi32EEENS4_ILi16EEEEEEEEEEENS_10ViewEngineIPN7cutlass10bfloat16_tEEEEEC2ERKSI_RKSN_)
        /*1232c*/ 	.word	0x00000000


	//----- nvinfo : EIATTR_FRAME_SIZE
	.align		4
.L_12434:
        /*12330*/ 	.byte	0x04, 0x11
        /*12332*/ 	.short	(.L_12436 - .L_12435)
	.align		4
.L_12435:
        /*12334*/ 	.word	index@($_ZN7cutlass13device_kernelIN5flash19enable_sm80_to_sm89INS1_16FlashAttnBwdSm80INS1_25CollectiveMainloopBwdSm80ILi2ELi2EN4cute5tupleIJNS5_1CILi128EEES8_NS7_ILi64EEEEEENS_10bfloat16_tEfNS_4arch4Sm80ELb0ELb1ELb1ELb0ELb0ELb0ELb0ELb0ELi2ELi4ELi4ELi4ELb0EEENS1_21CollectiveEpilogueBwdISA_SB_SD_Li256ELb0ELb0ELi2EEENS1_19SingleTileSchedulerILb0ELb0ELb0ELi128EEEEEEEEEvNT_6ParamsE$_ZN4cute3eso3ESOILb1ELb0EJNS_6LayoutINS_5tupleIJNS3_IJNS_1CILi8EEENS4_ILi1EEEEEENS4_ILi2EEEEEENS3_IJNS3_IJS6_NS4_ILi0EEEEEES5_EEEEEiEEC2ERKSD_RKi)
        /*12338*/ 	.word	0x00000000


	//----- nvinfo : EIATTR_FRAME_SIZE
	.align		4
.L_12436:
        /*1233c*/ 	.byte	0x04, 0x11
        /*1233e*/ 	.short	(.L_12438 - .L_12437)
	.align		4
.L_12437:
        /*12340*/ 	.word	index@($_ZN7cutlass13device_kernelIN5flash19enable_sm80_to_sm89INS1_16FlashAttnBwdSm80INS1_25CollectiveMainloopBwdSm80ILi2ELi2EN4cute5tupleIJNS5_1CILi128EEES8_NS7_ILi64EEEEEENS_10bfloat16_tEfNS_4arch4Sm80ELb0ELb1ELb1ELb0ELb0ELb0ELb0ELb0ELi2ELi4ELi4ELi4ELb0EEENS1_21CollectiveEpilogueBwdISA_SB_SD_Li256ELb0ELb0ELi2EEENS1_19SingleTileSchedulerILb0ELb0ELb0ELi128EEEEEEEEEvNT_6ParamsE$_ZN4cute3eso3ESOILb1ELb0EJNS_6LayoutINS_5tupleIJNS3_IJNS_1CILi8EEENS4_ILi1EEEEEENS4_ILi2EEEEEENS3_IJNS3_IJS6_NS4_ILi0EEEEEES5_EEEEENS_10ViewEngineIPN7cutlass10bfloat16_tEEEEEC2ERKSD_RKSI_)
        /*12344*/ 	.word	0x00000000


	//----- nvinfo : EIATTR_FRAME_SIZE
	.align		4
.L_12438:
        /*12348*/ 	.byte	0x04, 0x11
        /*1234a*/ 	.short	(.L_12440 - .L_12439)
	.align		4
.L_12439:
        /*1234c*/ 	.word	index@($_ZN7cutlass13device_kernelIN5flash19enable_sm80_to_sm89INS1_16FlashAttnBwdSm80INS1_25CollectiveMainloopBwdSm80ILi2ELi2EN4cute5tupleIJNS5_1CILi128EEES8_NS7_ILi64EEEEEENS_10bfloat16_tEfNS_4arch4Sm80ELb0ELb1ELb1ELb0ELb0ELb0ELb0ELb0ELi2ELi4ELi4ELi4ELb0EEENS1_21CollectiveEpilogueBwdISA_SB_SD_Li256ELb0ELb0ELi2EEENS1_19SingleTileSchedulerILb0ELb0ELb0ELi128EEEEEEEEEvNT_6ParamsE$_ZN4cute3eso3ESOILb1ELb0EJNS_6LayoutINS_5tupleIJNS3_IJNS_1CILi8EEENS4_ILi1EEEEEENS4_ILi2EEEEEENS3_IJNS3_IJS6_NS4_ILi0EEEEEENS4_ILi8192EEEEEEEEiEEC2ERKSE_RKi)
        /*12350*/ 	.word	0x00000000


	//----- nvinfo : EIATTR_FRAME_SIZE
	.align		4
.L_12440:
        /*12354*/ 	.byte	0x04, 0x11
        /*12356*/ 	.short	(.L_12442 - .L_12441)
	.align		4
.L_12441:
        /*12358*/ 	.word	index@($_ZN7cutlass13device_kernelIN5flash19enable_sm80_to_sm89INS1_16FlashAttnBwdSm80INS1_25CollectiveMainloopBwdSm80ILi2ELi2EN4cute5tupleIJNS5_1CILi128EEES8_NS7_ILi64EEEEEENS_10bfloat16_tEfNS_4arch4Sm80ELb0ELb1ELb1ELb0ELb0ELb0ELb0ELb0ELi2ELi4ELi4ELi4ELb0EEENS1_21CollectiveEpilogueBwdISA_SB_SD_Li256ELb0ELb0ELi2EEENS1_19SingleTileSchedulerILb0ELb0ELb0ELi128EEEEEEEEEvNT_6ParamsE$_ZN4cute3eso3ESOILb1ELb0EJNS_6LayoutINS_5tupleIJNS3_IJNS_1CILi8EEENS4_ILi1EEEEEENS4_ILi2EEEEEENS3_IJNS3_IJS6_NS4_ILi0EEEEEENS4_ILi8192EEEEEEEENS_10ViewEngineINS_8smem_ptrIPN7cutlass10bfloat16_tEEEEEEEC2ERKSE_RKSL_)
        /*1235c*/ 	.word	0x00000000


	//----- nvinfo : EIATTR_FRAME_SIZE
	.align		4
.L_12442:
        /*12360*/ 	.byte	0x04, 0x11
        /*12362*/ 	.short	(.L_12444 - .L_12443)
	.align		4
.L_12443:
        /*12364*/ 	.word	index@($_ZN7cutlass13device_kernelIN5flash19enable_sm80_to_sm89INS1_16FlashAttnBwdSm80INS1_25CollectiveMainloopBwdSm80ILi2ELi2EN4cute5tupleIJNS5_1CILi128EEES8_NS7_ILi64EEEEEENS_10bfloat16_tEfNS_4arch4Sm80ELb0ELb1ELb1ELb0ELb0ELb0ELb0ELb0ELi2ELi4ELi4ELi4ELb0EEENS1_21CollectiveEpilogueBwdISA_SB_SD_Li256ELb0ELb0ELi2EEENS1_19SingleTileSchedulerILb0ELb0ELb0ELi128EEEEEEEEEvNT_6ParamsE$_ZN4cute3eso3ESOILb1ELb0EJNS_6LayoutINS_5tupleIJNS3_IJNS_1CILi8EEENS4_ILi1EEEEEENS4_ILi2EEEEEENS3_IJNS3_IJS6_NS4_ILi0EEEEEENS4_ILi64EEEEEEEEiEEC2ERKSE_RKi)
        /*12368*/ 	.word	0x00000000


	//----- nvinfo : EIATTR_FRAME_SIZE
	.align		4
.L_12444:
        /*1236c*/ 	.byte	0x04, 0x11
        /*1236e*/ 	.short	(.L_12446 - .L_12445)
	.align		4
.L_12445:
        /*12370*/ 	.word	index@($_ZN7cutlass13device_kernelIN5flash19enable_sm80_to_sm89INS1_16FlashAttnBwdSm80INS1_25CollectiveMainloopBwdSm80ILi2ELi2EN4cute5tupleIJNS5_1CILi128EEES8_NS7_ILi64EEEEEENS_10bfloat16_tEfNS_4arch4Sm80ELb0ELb1ELb1ELb0ELb0ELb0ELb0ELb0ELi2ELi4ELi4ELi4ELb0EEENS1_21CollectiveEpilogueBwdISA_SB_SD_Li256ELb0ELb0ELi2EEENS1_19SingleTileSchedulerILb0ELb0ELb0ELi128EEEEEEEEEvNT_6ParamsE$_ZN4cute3eso3ESOILb1ELb0EJNS_6LayoutINS_5tupleIJNS3_IJNS_1CILi8EEENS4_ILi1EEEEEENS4_ILi2EEEEEENS3_IJNS3_IJS6_NS4_ILi0EEEEEENS4_ILi64EEEEEEEENS_10ViewEngineIPN7cutlass10bfloat16_tEEEEEC2ERKSE_RKSJ_)
        /*12374*/ 	.word	0x00000000


	//----- nvinfo : EIATTR_FRAME_SIZE
	.align		4
.L_12446:
        /*12378*/ 	.byte	0x04, 0x11
        /*1237a*/ 	.short	(.L_12448 - .L_12447)
	.align		4
.L_12447:
        /*1237c*/ 	.word	index@($_ZN7cutlass13device_kernelIN5flash19enable_sm80_to_sm89INS1_16FlashAttnBwdSm80INS1_25CollectiveMainloopBwdSm80ILi2ELi2EN4cute5tupleIJNS5_1CILi128EEES8_NS7_ILi64EEEEEENS_10bfloat16_tEfNS_4arch4Sm80ELb0ELb1ELb1ELb0ELb0ELb0ELb0ELb0ELi2ELi4ELi4ELi4ELb0EEENS1_21CollectiveEpilogueBwdISA_SB_SD_Li256ELb0ELb0ELi2EEENS1_19SingleTileSchedulerILb0ELb0ELb0ELi128EEEEEEEEEvNT_6ParamsE$_ZN4cute3eso3ESOILb1ELb0EJNS_6LayoutINS_5tupleIJNS3_IJNS_1CILi8EEENS4_ILi1EEEEEENS4_ILi2EEEEEENS3_IJNS3_IJS6_NS4_ILi0EEEEEENS4_ILi4096EEEEEEEEiEEC2ERKSE_RKi)
        /*12380*/ 	.word	0x00000000


	//----- nvinfo : EIATTR_FRAME_SIZE
	.align		4
.L_12448:
        /*12384*/ 	.byte	0x04, 0x11
        /*12386*/ 	.short	(.L_12450 - .L_12449)
	.align		4
.L_12449:
        /*12388*/ 	.word	index@($_ZN7cutlass13device_kernelIN5flash19enable_sm80_to_sm89INS1_16FlashAttnBwdSm80INS1_25CollectiveMainloopBwdSm80ILi2ELi2EN4cute5tupleIJNS5_1CILi128EEES8_NS7_ILi64EEEEEENS_10bfloat16_tEfNS_4arch4Sm80ELb0ELb1ELb1ELb0ELb0ELb0ELb0ELb0ELi2ELi4ELi4ELi4ELb0EEENS1_21CollectiveEpilogueBwdISA_SB_SD_Li256ELb0ELb0ELi2EEENS1_19SingleTileSchedulerILb0ELb0ELb0ELi128EEEEEEEEEvNT_6ParamsE$_ZN4cute3eso3ESOILb1ELb0EJNS_6LayoutINS_5tupleIJNS3_IJNS_1CILi8EEENS4_ILi1EEEEEENS4_ILi2EEEEEENS3_IJNS3_IJS6_NS4_ILi0EEEEEENS4_ILi4096EEEEEEEENS_10ViewEngineINS_8smem_ptrIPN7cutlass10bfloat16_tEEEEEEEC2ERKSE_RKSL_)
        /*1238c*/ 	.word	0x00000000


	//----- nvinfo : EIATTR_FRAME_SIZE
	.align		4
.L_12450:
        /*12390*/ 	.byte	0x04, 0x11
        /*12392*/ 	.short	(.L_12452 - .L_12451)
	.align		4
.L_12451:
        /*12394*/ 	.word	index@($_ZN7cutlass13device_kernelIN5flash19enable_sm80_to_sm89INS1_16FlashAttnBwdSm80INS1_25CollectiveMainloopBwdSm80ILi2ELi2EN4cute5tupleIJNS5_1CILi128EEES8_NS7_ILi64EEEEEENS_10bfloat16_tEfNS_4arch4Sm80ELb0ELb1ELb1ELb0ELb0ELb0ELb0ELb0ELi2ELi4ELi4ELi4ELb0EEENS1_21CollectiveEpilogueBwdISA_SB_SD_Li256ELb0ELb0ELi2EEENS1_19SingleTileSchedulerILb0ELb0ELb0ELi128EEEEEEEEEvNT_6ParamsE$_ZN4cute3eso3ESOILb1ELb0EJNS_6LayoutINS_5tupleIJNS3_IJNS_1CILi8EEENS4_ILi1EEEEEENS3_IJNS4_ILi4EEEEEEEEENS3_IJNS3_IJS6_NS4_ILi0EEEEEENS3_IJS5_EEEEEEEENS_10ViewEngineIPN7cutlass10bfloat16_tEEEEEC2ERKSF_RKSK_)
        /*12398*/ 	.word	0x00000000


	//----- nvinfo : EIATTR_FRAME_SIZE
	.align		4
.L_12452:
        /*1239c*/ 	.byte	0x04, 0x11
        /*1239e*/ 	.short	(.L_12454 - .L_12453)
	.align		4
.L_12453:
        /*123a0*/ 	.word	index@($_ZN7cutlass13device_kernelIN5flash19enable_sm80_to_sm89INS1_16FlashAttnBwdSm80INS1_25CollectiveMainloopBwdSm80ILi2ELi2EN4cute5tupleIJNS5_1CILi128EEES8_NS7_ILi64EEEEEENS_10bfloat16_tEfNS_4arch4Sm80ELb0ELb1ELb1ELb0ELb0ELb0ELb0ELb0ELi2ELi4ELi4ELi4ELb0EEENS1_21CollectiveEpilogueBwdISA_SB_SD_Li256ELb0ELb0ELi2EEENS1_19SingleTileSchedulerILb0ELb0ELb0ELi128EEEEEEEEEvNT_6ParamsE$_ZN4cute3eso3ESOILb1ELb0EJNS_6LayoutINS_5tupleIJNS3_IJNS_1CILi8EEENS4_ILi1EEEEEENS3_IJNS4_ILi4EEEEEEEEENS3_IJNS3_IJS6_NS4_ILi0EEEEEENS3_IJNS4_ILi2048EEEEEEEEEEENS_10ViewEngineINS_8smem_ptrIPN7cutlass10bfloat16_tEEEEEEEC2ERKSG_RKSN_)
        /*123a4*/ 	.word	0x00000000


	//----- nvinfo : EIATTR_FRAME_SIZE
	.align		4
.L_12454:
        /*123a8*/ 	.byte	0x04, 0x11
        /*123aa*/ 	.short	(.L_12456 - .L_12455)
	.align		4
.L_12455:
        /*123ac*/ 	.word	index@($_ZN7cutlass13device_kernelIN5flash19enable_sm80_to_sm89INS1_16FlashAttnBwdSm80INS1_25CollectiveMainloopBwdSm80ILi2ELi2EN4cute5tupleIJNS5_1CILi128EEES8_NS7_ILi64EEEEEENS_10bfloat16_tEfNS_4arch4Sm80ELb0ELb1ELb1ELb0ELb0ELb0ELb0ELb0ELi2ELi4ELi4ELi4ELb0EEENS1_21CollectiveEpilogueBwdISA_SB_SD_Li256ELb0ELb0ELi2EEENS1_19SingleTileSchedulerILb0ELb0ELb0ELi128EEEEEEEEEvNT_6ParamsE$_ZN4cute3eso3ESOILb1ELb0EJNS_6LayoutINS_5tupleIJNS3_IJNS_1CILi8EEENS4_ILi1EEEEEENS3_IJNS4_ILi2EEEEEEEEENS3_IJNS3_IJS6_NS4_ILi0EEEEEENS3_IJS5_EEEEEEEENS_10ViewEngineIPN7cutlass10bfloat16_tEEEEEC2ERKSF_RKSK_)
        /*123b0*/ 	.word	0x00000000


	//----- nvinfo : EIATTR_FRAME_SIZE
	.align		4
.L_12456:
        /*123b4*/ 	.byte	0x04, 0x11
        /*123b6*/ 	.short	(.L_12458 - .L_12457)
	.align		4
.L_12457:
        /*123b8*/ 	.word	index@($_ZN7cutlass13device_kernelIN5flash19enable_sm80_to_sm89INS1_16FlashAttnBwdSm80INS1_25CollectiveMainloopBwdSm80ILi2ELi2EN4cute5tupleIJNS5_1CILi128EEES8_NS7_ILi64EEEEEENS_10bfloat16_tEfNS_4arch4Sm80ELb0ELb1ELb1ELb0ELb0ELb0ELb0ELb0ELi2ELi4ELi4ELi4ELb0EEENS1_21CollectiveEpilogueBwdISA_SB_SD_Li256ELb0ELb0ELi2EEENS1_19SingleTileSchedulerILb0ELb0ELb0ELi128EEEEEEEEEvNT_6ParamsE$_ZN4cute3eso3ESOILb1ELb0EJNS_6LayoutINS_5tupleIJNS3_IJNS_1CILi8EEENS4_ILi1EEEEEENS3_IJNS4_ILi2EEEEEEEEENS3_IJNS3_IJS6_NS4_ILi0EEEEEENS3_IJNS4_ILi8192EEEEEEEEEEENS_10ViewEngineINS_8smem_ptrIPN7cutlass10bfloat16_tEEEEEEEC2ERKSG_RKSN_)
        /*123bc*/ 	.word	0x00000000


	//----- nvinfo : EIATTR_FRAME_SIZE
	.align		4
.L_12458:
        /*123c0*/ 	.byte	0x04, 0x11
        /*123c2*/ 	.short	(.L_12460 - .L_12459)
	.align		4
.L_12459:
        /*123c4*/ 	.word	index@($_ZN7cutlass13device_kernelIN5flash19enable_sm80_to_sm89INS1_16FlashAttnBwdSm80INS1_25CollectiveMainloopBwdSm80ILi2ELi2EN4cute5tupleIJNS5_1CILi128EEES8_NS7_ILi64EEEEEENS_10bfloat16_tEfNS_4arch4Sm80ELb0ELb1ELb1ELb0ELb0ELb0ELb0ELb0ELi2ELi4ELi4ELi4ELb0EEENS1_21CollectiveEpilogueBwdISA_SB_SD_Li256ELb0ELb0ELi2EEENS1_19SingleTileSchedulerILb0ELb0ELb0ELi128EEEEEEEEEvNT_6ParamsE$_ZN4cute3eso3ESOILb1ELb0EJNS_6LayoutINS_5tupleIJNS3_IJNS_1CILi8EEENS4_ILi1EEEEEENS3_IJNS4_ILi2EEEEEEEEENS3_IJNS3_IJS6_NS4_ILi0EEEEEENS3_IJNS4_ILi64EEEEEEEEEEENS_10ViewEngineIPN7cutlass10bfloat16_tEEEEEC2ERKSG_RKSL_)
        /*123c8*/ 	.word	0x00000000


	//----- nvinfo : EIATTR_FRAME_SIZE
	.align		4
.L_12460:
        /*123cc*/ 	.byte	0x04, 0x11
        /*123ce*/ 	.short	(.L_12462 - .L_12461)
	.align		4
.L_12461:
        /*123d0*/ 	.word	index@($_ZN7cutlass13device_kernelIN5flash19enable_sm80_to_sm89INS1_16FlashAttnBwdSm80INS1_25CollectiveMainloopBwdSm80ILi2ELi2EN4cute5tupleIJNS5_1CILi128EEES8_NS7_ILi64EEEEEENS_10bfloat16_tEfNS_4arch4Sm80ELb0ELb1ELb1ELb0ELb0ELb0ELb0ELb0ELi2ELi4ELi4ELi4ELb0EEENS1_21CollectiveEpilogueBwdISA_SB_SD_Li256ELb0ELb0ELi2EEENS1_19SingleTileSchedulerILb0ELb0ELb0ELi128EEEEEEEEEvNT_6ParamsE$_ZN4cute3eso3ESOILb1ELb0EJNS_6LayoutINS_5tupleIJNS3_IJNS_1CILi8EEENS4_ILi1EEEEEENS3_IJNS4_ILi2EEEEEEEEENS3_IJNS3_IJS6_NS4_ILi0EEEEEENS3_IJNS4_ILi4096EEEEEEEEEEENS_10ViewEngineINS_8smem_ptrIPN7cutlass10bfloat16_tEEEEEEEC2ERKSG_RKSN_)
        /*123d4*/ 	.word	0x00000000


	//----- nvinfo : EIATTR_FRAME_SIZE
	.align		4
.L_12462:
        /*123d8*/ 	.byte	0x04, 0x11
        /*123da*/ 	.short	(.L_12464 - .L_12463)
	.align		4
.L_12463:
        /*123dc*/ 	.word	index@($_ZN7cutlass13device_kernelIN5flash19enable_sm80_to_sm89INS1_16FlashAttnBwdSm80INS1_25CollectiveMainloopBwdSm80ILi2ELi2EN4cute5tupleIJNS5_1CILi128EEES8_NS7_ILi64EEEEEENS_10bfloat16_tEfNS_4arch4Sm80ELb0ELb1ELb1ELb0ELb0ELb0ELb0ELb0ELi2ELi4ELi4ELi4ELb0EEENS1_21CollectiveEpilogueBwdISA_SB_SD_Li256ELb0ELb0ELi2EEENS1_19SingleTileSchedulerILb0ELb0ELb0ELi128EEEEEEEEEvNT_6ParamsE$_ZN4cute3eso3ESOILb1ELb0EJNS_6LayoutINS_5tupleIJNS3_IJNS_1CILi8EEENS4_ILi1EEEEEEEEENS3_IJNS3_IJS6_NS4_ILi0EEEEEEEEEEElEEC2ERKSC_RKl)
        /*123e0*/ 	.word	0x00000000


	//----- nvinfo : EIATTR_FRAME_SIZE
	.align		4
.L_12464:
        /*123e4*/ 	.byte	0x04, 0x11
        /*123e6*/ 	.short	(.L_12466 - .L_12465)
	.align		4
.L_12465:
        /*123e8*/ 	.word	index@($_ZN7cutlass13device_kernelIN5flash19enable_sm80_to_sm89INS1_16FlashAttnBwdSm80INS1_25CollectiveMainloopBwdSm80ILi2ELi2EN4cute5tupleIJNS5_1CILi128EEES8_NS7_ILi64EEEEEENS_10bfloat16_tEfNS_4arch4Sm80ELb0ELb1ELb1ELb0ELb0ELb0ELb0ELb0ELi2ELi4ELi4ELi4ELb0EEENS1_21CollectiveEpilogueBwdISA_SB_SD_Li256ELb0ELb0ELi2EEENS1_19SingleTileSchedulerILb0ELb0ELb0ELi128EEEEEEEEEvNT_6ParamsE$_ZN4cute3eso3ESOILb1ELb0EJNS_6LayoutINS_5tupleIJNS3_IJNS_1CILi8EEENS4_ILi1EEEEEEEEENS3_IJNS3_IJS6_NS4_ILi0EEEEEEEEEEEiEEC2ERKSC_RKi)
        /*123ec*/ 	.word	0x00000000


	//----- nvinfo : EIATTR_FRAME_SIZE
	.align		4
.L_12466:
        /*123f0*/ 	.byte	0x04, 0x11
        /*123f2*/ 	.short	(.L_12468 - .L_12467)
	.align		4
.L_12467:
        /*123f4*/ 	.word	index@($_ZN7cutlass13device_kernelIN5flash19enable_sm80_to_sm89INS1_16FlashAttnBwdSm80INS1_25CollectiveMainloopBwdSm80ILi2ELi2EN4cute5tupleIJNS5_1CILi128EEES8_NS7_ILi64EEEEEENS_10bfloat16_tEfNS_4arch4Sm80ELb0ELb1ELb1ELb0ELb0ELb0ELb0ELb0ELi2ELi4ELi4ELi4ELb0EEENS1_21CollectiveEpilogueBwdISA_SB_SD_Li256ELb0ELb0ELi2EEENS1_19SingleTileSchedulerILb0ELb0ELb0ELi128EEEEEEEEEvNT_6ParamsE$_ZN4cute3eso3ESOILb1ELb0EJNS_6LayoutINS_5tupleIJNS3_IJNS_1CILi8EEENS4_ILi1EEEEEEEEENS3_IJNS3_IJS6_NS4_ILi0EEEEEEEEEEENS_10ViewEngineIPN7cutlass10bfloat16_tEEEEEC2ERKSC_RKSH_)
        /*123f8*/ 	.word	0x00000000


	//----- nvinfo : EIATTR_FRAME_SIZE
	.align		4
.L_12468:
        /*123fc*/ 	.byte	0x04, 0x11
        /*123fe*/ 	.short	(.L_12470 - .L_12469)
	.align		4
.L_12469:
        /*12400*/ 	.word	index@($_ZN7cutlass13device_kernelIN5flash19enable_sm80_to_sm89INS1_16FlashAttnBwdSm80INS1_25CollectiveMainloopBwdSm80ILi2ELi2EN4cute5tupleIJNS5_1CILi128EEES8_NS7_ILi64EEEEEENS_10bfloat16_tEfNS_4arch4Sm80ELb0ELb1ELb1ELb0ELb0ELb0ELb0ELb0ELi2ELi4ELi4ELi4ELb0EEENS1_21CollectiveEpilogueBwdISA_SB_SD_Li256ELb0ELb0ELi2EEENS1_19SingleTileSchedulerILb0ELb0ELb0ELi128EEEEEEEEEvNT_6ParamsE$_ZN4cute3eso3ESOILb1ELb0EJNS_6LayoutINS_5tupleIJNS3_IJNS_1CILi8EEENS4_ILi1EEEEEEEEENS3_IJNS3_IJS6_NS4_ILi0EEEEEEEEEEENS_10ViewEngineINS_8smem_ptrIPN7cutlass10bfloat16_tEEEEEEEC2ERKSC_RKSJ_)
        /*12404*/ 	.word	0x00000000


	//----- nvinfo : EIATTR_FRAME_SIZE
	.align		4
.L_12470:
        /*12408*/ 	.byte	0x04, 0x11
        /*1240a*/ 	.short	(.L_12472 - .L_12471)
	.align		4
.L_12471:
        /*1240c*/ 	.word	index@($_ZN7cutlass13device_kernelIN5flash19enable_sm80_to_sm89INS1_16FlashAttnBwdSm80INS1_25CollectiveMainloopBwdSm80ILi2ELi2EN4cute5tupleIJNS5_1CILi128EEES8_NS7_ILi64EEEEEENS_10bfloat16_tEfNS_4arch4Sm80ELb0ELb1ELb1ELb0ELb0ELb0ELb0ELb0ELi2ELi4ELi4ELi4ELb0EEENS1_21CollectiveEpilogueBwdISA_SB_SD_Li256ELb0ELb0ELi2EEENS1_19SingleTileSchedulerILb0ELb0ELb0ELi128EEEEEEEEEvNT_6ParamsE$_ZN4cute3eso3ESOILb1ELb0EJNS_6LayoutINS_5tupleIJNS3_IJNS_1CILi8EEENS4_ILi1EEEEEEEEENS3_IJNS3_IJS6_NS4_ILi0EEEEEEEEEEENS_10ViewEngineINS_8gmem_ptrIPKN7cutlass10bfloat16_tEEEEEEEC2ERKSC_RKSK_)
        /*12410*/ 	.word	0x00000000


	//----- nvinfo : EIATTR_FRAME_SIZE
	.align		4
.L_12472:
        /*12414*/ 	.byte	0x04, 0x11
        /*12416*/ 	.short	(.L_12474 - .L_12473)
	.align		4
.L_12473:
        /*12418*/ 	.word	index@($_ZN7cutlass13device_kernelIN5flash19enable_sm80_to_sm89INS1_16FlashAttnBwdSm80INS1_25CollectiveMainloopBwdSm80ILi2ELi2EN4cute5tupleIJNS5_1CILi128EEES8_NS7_ILi64EEEEEENS_10bfloat16_tEfNS_4arch4Sm80ELb0ELb1ELb1ELb0ELb0ELb0ELb0ELb0ELi2ELi4ELi4ELi4ELb0EEENS1_21CollectiveEpilogueBwdISA_SB_SD_Li256ELb0ELb0ELi2EEENS1_19SingleTileSchedulerILb0ELb0ELb0ELi128EEEEEEEEEvNT_6ParamsE$_ZN4cute3eso3ESOILb1ELb0EJNS_6LayoutINS_5tupleIJNS3_IJNS_1CILi4EEENS4_ILi1EEEEEES6_EEENS3_IJNS3_IJS6_NS4_ILi0EEEEEES9_EEEEEiEEC2ERKSC_RKi)
        /*1241c*/ 	.word	0x00000000


	//----- nvinfo : EIATTR_FRAME_SIZE
	.align		4
.L_12474:
        /*12420*/ 	.byte	0x04, 0x11
        /*12422*/ 	.short	(.L_12476 - .L_12475)
	.align		4
.L_12475:
        /*12424*/ 	.word	index@($_ZN7cutlass13device_kernelIN5flash19enable_sm80_to_sm89INS1_16FlashAttnBwdSm80INS1_25CollectiveMainloopBwdSm80ILi2ELi2EN4cute5tupleIJNS5_1CILi128EEES8_NS7_ILi64EEEEEENS_10bfloat16_tEfNS_4arch4Sm80ELb0ELb1ELb1ELb0ELb0ELb0ELb0ELb0ELi2ELi4ELi4ELi4ELb0EEENS1_21CollectiveEpilogueBwdISA_SB_SD_Li256ELb0ELb0ELi2EEENS1_19SingleTileSchedulerILb0ELb0ELb0ELi128EEEEEEEEEvNT_6ParamsE$_ZN4cute3eso3ESOILb1ELb0EJNS_6LayoutINS_5tupleIJNS3_IJNS_1CILi4EEENS4_ILi1EEEEEES6_EEENS3_IJNS3_IJS6_NS4_ILi0EEEEEES9_EEEEENS_10ViewEngineINS_8smem_ptrIPfEEEEEEC2ERKSC_RKSH_)
        /*12428*/ 	.word	0x00000000


	//----- nvinfo : EIATTR_FRAME_SIZE
	.align		4
.L_12476:
        /*1242c*/ 	.byte	0x04, 0x11
        /*1242e*/ 	.short	(.L_12478 - .L_12477)
	.align		4
.L_12477:
        /*12430*/ 	.word	index@($_ZN7cutlass13device_kernelIN5flash19enable_sm80_to_sm89INS1_16FlashAttnBwdSm80INS1_25CollectiveMainloopBwdSm80ILi2ELi2EN4cute5tupleIJNS5_1CILi128EEES8_NS7_ILi64EEEEEENS_10bfloat16_tEfNS_4arch4Sm80ELb0ELb1ELb1ELb0ELb0ELb0ELb0ELb0ELi2ELi4ELi4ELi4ELb0EEENS1_21CollectiveEpilogueBwdISA_SB_SD_Li256ELb0ELb0ELi2EEENS1_19SingleTileSchedulerILb0ELb0ELb0ELi128EEEEEEEEEvNT_6ParamsE$_ZN4cute3eso3ESOILb1ELb0EJNS_6LayoutINS_5tupleIJNS3_IJNS_1CILi4EEENS4_ILi1EEEEEES6_EEENS3_IJNS3_IJS6_NS4_ILi0EEEEEES9_EEEEENS_10ViewEngineINS_8gmem_ptrIPKfEEEEEEC2ERKSC_RKSI_)
        /*12434*/ 	.word	0x00000000


	//----- nvinfo : EIATTR_FRAME_SIZE
	.align		4
.L_12478:
        /*12438*/ 	.byte	0x04, 0x11
        /*1243a*/ 	.short	(.L_12480 - .L_12479)
	.align		4
.L_12479:
        /*1243c*/ 	.word	index@($_ZN7cutlass13device_kernelIN5flash19enable_sm80_to_sm89INS1_16FlashAttnBwdSm80INS1_25CollectiveMainloopBwdSm80ILi2ELi2EN4cute5tupleIJNS5_1CILi128EEES8_NS7_ILi64EEEEEENS_10bfloat16_tEfNS_4arch4Sm80ELb0ELb1ELb1ELb0ELb0ELb0ELb0ELb0ELi2ELi4ELi4ELi4ELb0EEENS1_21CollectiveEpilogueBwdISA_SB_SD_Li256ELb0ELb0ELi2EEENS1_19SingleTileSchedulerILb0ELb0ELb0ELi128EEEEEEEEEvNT_6ParamsE$_ZN4cute3eso3ESOILb1ELb0EJNS_6LayoutINS_5tupleIJNS3_IJNS_1CILi4EEENS4_ILi1EEEEEEEEENS3_IJNS3_IJS6_NS4_ILi0EEEEEEEEEEENS_10ViewEngineIPjEEEEC2ERKSC_RKSF_)
        /*12440*/ 	.word	0x00000000


	//----- nvinfo : EIATTR_FRAME_SIZE
	.align		4
.L_12480:
        /*12444*/ 	.byte	0x04, 0x11
        /*12446*/ 	.short	(.L_12482 - .L_12481)
	.align		4
.L_12481:
        /*12448*/ 	.word	index@($_ZN7cutlass13device_kernelIN5flash19enable_sm80_to_sm89INS1_16FlashAttnBwdSm80INS1_25CollectiveMainloopBwdSm80ILi2ELi2EN4cute5tupleIJNS5_1CILi128EEES8_NS7_ILi64EEEEEENS_10bfloat16_tEfNS_4arch4Sm80ELb0ELb1ELb1ELb0ELb0ELb0ELb0ELb0ELi2ELi4ELi4ELi4ELb0EEENS1_21CollectiveEpilogueBwdISA_SB_SD_Li256ELb0ELb0ELi2EEENS1_19SingleTileSchedulerILb0ELb0ELb0ELi128EEEEEEEEEvNT_6ParamsE$_ZN4cute3eso3ESOILb1ELb0EJNS_6LayoutINS_5tupleIJNS3_IJNS_1CILi4EEENS4_ILi1EEEEEEEEENS3_IJNS3_IJS6_NS4_ILi0EEEEEEEEEEENS_10ViewEngineINS_8smem_ptrIPfEEEEEEC2ERKSC_RKSH_)
        /*1244c*/ 	.word	0x00000000


	//----- nvinfo : EIATTR_FRAME_SIZE
	.align		4
.L_12482:
        /*12450*/ 	.byte	0x04, 0x11
        /*12452*/ 	.short	(.L_12484 - .L_12483)
	.align		4
.L_12483:
        /*12454*/ 	.word	index@($_ZN7cutlass13device_kernelIN5flash19enable_sm80_to_sm89INS1_16FlashAttnBwdSm80INS1_25CollectiveMainloopBwdSm80ILi2ELi2EN4cute5tupleIJNS5_1CILi128EEES8_NS7_ILi64EEEEEENS_10bfloat16_tEfNS_4arch4Sm80ELb0ELb1ELb1ELb0ELb0ELb0ELb0ELb0ELi2ELi4ELi4ELi4ELb0EEENS1_21CollectiveEpilogueBwdISA_SB_SD_Li256ELb0ELb0ELi2EEENS1_19SingleTileSchedulerILb0ELb0ELb0ELi128EEEEEEEEEvNT_6ParamsE$_ZN4cute3eso3ESOILb1ELb0EJNS_6LayoutINS_5tupleIJNS3_IJNS_1CILi4EEENS4_ILi1EEEEEEEEENS3_IJNS3_IJS6_NS4_ILi0EEEEEEEEEEENS_10ViewEngineINS_8gmem_ptrIPKfEEEEEEC2ERKSC_RKSI_)
        /*12458*/ 	.word	0x00000000


	//----- nvinfo : EIATTR_FRAME_SIZE
	.align		4
.L_12484:
        /*1245c*/ 	.byte	0x04, 0x11
        /*1245e*/ 	.short	(.L_12486 - .L_12485)
	.align		4
.L_12485:
        /*12460*/ 	.word	index@($_ZN7cutlass13device_kernelIN5flash19enable_sm80_to_sm89INS1_16FlashAttnBwdSm80INS1_25CollectiveMainloopBwdSm80ILi2ELi2EN4cute5tupleIJNS5_1CILi128EEES8_NS7_ILi64EEEEEENS_10bfloat16_tEfNS_4arch4Sm80ELb0ELb1ELb1ELb0ELb0ELb0ELb0ELb0ELi2ELi4ELi4ELi4ELb0EEENS1_21CollectiveEpilogueBwdISA_SB_SD_Li256ELb0ELb0ELi2EEENS1_19SingleTileSchedulerILb0ELb0ELb0ELi128EEEEEEEEEvNT_6ParamsE$_ZN4cute3eso3ESOILb1ELb0EJNS_6LayoutINS_5tupleIJNS3_IJNS_1CILi2EEES5_S5_EEES5_EEENS3_IJNS3_IJNS4_ILi1EEES5_NS4_ILi4EEEEEENS4_ILi8EEEEEEEEiEEC2ERKSD_RKi)
        /*12464*/ 	.word	0x00000000


	//----- nvinfo : EIATTR_FRAME_SIZE
	.align		4
.L_12486:
        /*12468*/ 	.byte	0x04, 0x11
        /*1246a*/ 	.short	(.L_12488 - .L_12487)
	.align		4
.L_12487:
        /*1246c*/ 	.word	index@($_ZN7cutlass13device_kernelIN5flash19enable_sm80_to_sm89INS1_16FlashAttnBwdSm80INS1_25CollectiveMainloopBwdSm80ILi2ELi2EN4cute5tupleIJNS5_1CILi128EEES8_NS7_ILi64EEEEEENS_10bfloat16_tEfNS_4arch4Sm80ELb0ELb1ELb1ELb0ELb0ELb0ELb0ELb0ELi2ELi4ELi4ELi4ELb0EEENS1_21CollectiveEpilogueBwdISA_SB_SD_Li256ELb0ELb0ELi2EEENS1_19SingleTileSchedulerILb0ELb0ELb0ELi128EEEEEEEEEvNT_6ParamsE$_ZN4cute3eso3ESOILb1ELb0EJNS_6LayoutINS_5tupleIJNS3_IJNS_1CILi2EEES5_S5_EEES5_EEENS3_IJNS3_IJNS4_ILi1EEES5_NS4_ILi4EEEEEENS4_ILi8EEEEEEEENS_10ViewEngineIPN7cutlass10bfloat16_tEEEEEC2ERKSD_RKSI_)
        /*12470*/ 	.word	0x00000000


	//----- nvinfo : EIATTR_FRAME_SIZE
	.align		4
.L_12488:
        /*12474*/ 	.byte	0x04, 0x11
        /*12476*/ 	.short	(.L_12490 - .L_12489)
	.align		4
.L_12489:
        /*12478*/ 	.word	index@($_ZN7cutlass13device_kernelIN5flash19enable_sm80_to_sm89INS1_16FlashAttnBwdSm80INS1_25CollectiveMainloopBwdSm80ILi2ELi2EN4cute5tupleIJNS5_1CILi128EEES8_NS7_ILi64EEEEEENS_10bfloat16_tEfNS_4arch4Sm80ELb0ELb1ELb1ELb0ELb0ELb0ELb0ELb0ELi2ELi4ELi4ELi4ELb0EEENS1_21CollectiveEpilogueBwdISA_SB_SD_Li256ELb0ELb0ELi2EEENS1_19SingleTileSchedulerILb0ELb0ELb0ELi128EEEEEEEEEvNT_6ParamsE$_ZN4cute3eso3ESOILb1ELb0EJNS_6LayoutINS_5tupleIJNS3_IJNS_1CILi2EEES5_S5_EEES5_EEENS3_IJNS3_IJNS4_ILi1EEES5_NS4_ILi4EEEEEENS4_ILi64EEEEEEEEiEEC2ERKSD_RKi)
        /*1247c*/ 	.word	0x00000000


	//----- nvinfo : EIATTR_FRAME_SIZE
	.align		4
.L_12490:
        /*12480*/ 	.byte	0x04, 0x11
        /*12482*/ 	.short	(.L_12492 - .L_12491)
	.align		4
.L_12491:
        /*12484*/ 	.word	index@($_ZN7cutlass13device_kernelIN5flash19enable_sm80_to_sm89INS1_16FlashAttnBwdSm80INS1_25CollectiveMainloopBwdSm80ILi2ELi2EN4cute5tupleIJNS5_1CILi128EEES8_NS7_ILi64EEEEEENS_10bfloat16_tEfNS_4arch4Sm80ELb0ELb1ELb1ELb0ELb0ELb0ELb0ELb0ELi2ELi4ELi4ELi4ELb0EEENS1_21CollectiveEpilogueBwdISA_SB_SD_Li256ELb0ELb0ELi2EEENS1_19SingleTileSchedulerILb0ELb0ELb0ELi128EEEEEEEEEvNT_6ParamsE$_ZN4cute3eso3ESOILb1ELb0EJNS_6LayoutINS_5tupleIJNS3_IJNS_1CILi2EEES5_S5_EEES5_EEENS3_IJNS3_IJNS4_ILi1EEES5_NS4_ILi4EEEEEENS4_ILi64EEEEEEEENS_10ViewEngineIPN7cutlass10bfloat16_tEEEEEC2ERKSD_RKSI_)
        /*12488*/ 	.word	0x00000000


	//----- nvinfo : EIATTR_FRAME_SIZE
	.align		4
.L_12492:
        /*1248c*/ 	.byte	0x04, 0x11
        /*1248e*/ 	.short	(.L_12494 - .L_12493)
	.align		4
.L_12493:
        /*12490*/ 	.word	index@($_ZN7cutlass13device_kernelIN5flash19enable_sm80_to_sm89INS1_16FlashAttnBwdSm80INS1_25CollectiveMainloopBwdSm80ILi2ELi2EN4cute5tupleIJNS5_1CILi128EEES8_NS7_ILi64EEEEEENS_10bfloat16_tEfNS_4arch4Sm80ELb0ELb1ELb1ELb0ELb0ELb0ELb0ELb0ELi2ELi4ELi4ELi4ELb0EEENS1_21CollectiveEpilogueBwdISA_SB_SD_Li256ELb0ELb0ELi2EEENS1_19SingleTileSchedulerILb0ELb0ELb0ELi128EEEEEEEEEvNT_6ParamsE$_ZN4cute3eso3ESOILb1ELb0EJNS_6LayoutINS_5tupleIJNS3_IJNS_1CILi2EEES5_S5_EEEEEENS3_IJNS3_IJNS4_ILi1EEES5_NS4_ILi4EEEEEEEEEEEiEEC2ERKSC_RKi)
        /*12494*/ 	.word	0x00000000


	//----- nvinfo : EIATTR_FRAME_SIZE
	.align		4
.L_12494:
        /*12498*/ 	.byte	0x04, 0x11
        /*1249a*/ 	.short	(.L_12496 - .L_12495)
	.align		4
.L_12495:
        /*1249c*/ 	.word	index@($_ZN7cutlass13device_kernelIN5flash19enable_sm80_to_sm89INS1_16FlashAttnBwdSm80INS1_25CollectiveMainloopBwdSm80ILi2ELi2EN4cute5tupleIJNS5_1CILi128EEES8_NS7_ILi64EEEEEENS_10bfloat16_tEfNS_4arch4Sm80ELb0ELb1ELb1ELb0ELb0ELb0ELb0ELb0ELi2ELi4ELi4ELi4ELb0EEENS1_21CollectiveEpilogueBwdISA_SB_SD_Li256ELb0ELb0ELi2EEENS1_19SingleTileSchedulerILb0ELb0ELb0ELi128EEEEEEEEEvNT_6ParamsE$_ZN4cute3eso3ESOILb1ELb0EJNS_6LayoutINS_5tupleIJNS3_IJNS_1CILi2EEES5_S5_EEEEEENS3_IJNS3_IJNS4_ILi1EEES5_NS4_ILi4EEEEEEEEEEENS_10ViewEngineIPN7cutlass10bfloat16_tEEEEEC2ERKSC_RKSH_)
        /*124a0*/ 	.word	0x00000000


	//----- nvinfo : EIATTR_FRAME_SIZE
	.align		4
.L_12496:
        /*124a4*/ 	.byte	0x04, 0x11
        /*124a6*/ 	.short	(.L_12498 - .L_12497)
	.align		4
.L_12497:
        /*124a8*/ 	.word	index@($_ZN7cutlass13device_kernelIN5flash19enable_sm80_to_sm89INS1_16FlashAttnBwdSm80INS1_25CollectiveMainloopBwdSm80ILi2ELi2EN4cute5tupleIJNS5_1CILi128EEES8_NS7_ILi64EEEEEENS_10bfloat16_tEfNS_4arch4Sm80ELb0ELb1ELb1ELb0ELb0ELb0ELb0ELb0ELi2ELi4ELi4ELi4ELb0EEENS1_21CollectiveEpilogueBwdISA_SB_SD_Li256ELb0ELb0ELi2EEENS1_19SingleTileSchedulerILb0ELb0ELb0ELi128EEEEEEEEEvNT_6ParamsE$_ZN4cute3eso3ESOILb1ELb0EJNS_6LayoutINS_5tupleIJNS3_IJNS_1CILi2EEES5_EEES6_EEENS3_IJNS3_IJNS4_ILi1EEES5_EEENS3_IJNS4_ILi32EEENS4_ILi64EEEEEEEEEEEiEEC2ERKSE_RKi)
        /*124ac*/ 	.word	0x00000000


	//----- nvinfo : EIATTR_FRAME_SIZE
	.align		4
.L_12498:
        /*124b0*/ 	.byte	0x04, 0x11
        /*124b2*/ 	.short	(.L_12500 - .L_12499)
	.align		4
.L_12499:
        /*124b4*/ 	.word	index@($_ZN7cutlass13device_kernelIN5flash19enable_sm80_to_sm89INS1_16FlashAttnBwdSm80INS1_25CollectiveMainloopBwdSm80ILi2ELi2EN4cute5tupleIJNS5_1CILi128EEES8_NS7_ILi64EEEEEENS_10bfloat16_tEfNS_4arch4Sm80ELb0ELb1ELb1ELb0ELb0ELb0ELb0ELb0ELi2ELi4ELi4ELi4ELb0EEENS1_21CollectiveEpilogueBwdISA_SB_SD_Li256ELb0ELb0ELi2EEENS1_19SingleTileSchedulerILb0ELb0ELb0ELi128EEEEEEEEEvNT_6ParamsE$_ZN4cute3eso3ESOILb1ELb0EJNS_6LayoutINS_5tupleIJNS3_IJNS_1CILi2EEES5_EEES6_EEENS3_IJNS3_IJNS4_ILi1EEES5_EEENS3_IJNS4_ILi32EEENS4_ILi64EEEEEEEEEEENS_10ViewEngineIPN7cutlass10bfloat16_tEEEEEC2ERKSE_RKSJ_)
        /*124b8*/ 	.word	0x00000000


	//----- nvinfo : EIATTR_FRAME_SIZE
	.align		4
.L_12500:
        /*124bc*/ 	.byte	0x04, 0x11
        /*124be*/ 	.short	(.L_12502 - .L_12501)
	.align		4
.L_12501:
        /*124c0*/ 	.word	index@($_ZN7cutlass13device_kernelIN5flash19enable_sm80_to_sm89INS1_16FlashAttnBwdSm80INS1_25CollectiveMainloopBwdSm80ILi2ELi2EN4cute5tupleIJNS5_1CILi128EEES8_NS7_ILi64EEEEEENS_10bfloat16_tEfNS_4arch4Sm80ELb0ELb1ELb1ELb0ELb0ELb0ELb0ELb0ELi2ELi4ELi4ELi4ELb0EEENS1_21CollectiveEpilogueBwdISA_SB_SD_Li256ELb0ELb0ELi2EEENS1_19SingleTileSchedulerILb0ELb0ELb0ELi128EEEEEEEEEvNT_6ParamsE$_ZN4cute3eso3ESOILb1ELb0EJNS_6LayoutINS_5tupleIJNS3_IJNS_1CILi2EEES5_EEES5_NS4_ILi8EEEEEENS3_IJNS3_IJNS_11ScaledBasisINS4_ILi1EEEJLi1EEEENS9_IS7_JLi0EEEEEEENS9_INS4_ILi64EEEJLi0EEEENS9_INS4_ILi16EEEJLi1EEEEEEEEENS_15ArithmeticTupleIJiiEEEEEC2ERKSJ_RKSL_)
        /*124c4*/ 	.word	0x00000000


	//----- nvinfo : EIATTR_FRAME_SIZE
	.align		4
.L_12502:
        /*124c8*/ 	.byte	0x04, 0x11
        /*124ca*/ 	.short	(.L_12504 - .L_12503)
	.align		4
.L_12503:
        /*124cc*/ 	.word	index@($_ZN7cutlass13device_kernelIN5flash19enable_sm80_to_sm89INS1_16FlashAttnBwdSm80INS1_25CollectiveMainloopBwdSm80ILi2ELi2EN4cute5tupleIJNS5_1CILi128EEES8_NS7_ILi64EEEEEENS_10bfloat16_tEfNS_4arch4Sm80ELb0ELb1ELb1ELb0ELb0ELb0ELb0ELb0ELi2ELi4ELi4ELi4ELb0EEENS1_21CollectiveEpilogueBwdISA_SB_SD_Li256ELb0ELb0ELi2EEENS1_19SingleTileSchedulerILb0ELb0ELb0ELi128EEEEEEEEEvNT_6ParamsE$_ZN4cute3eso3ESOILb1ELb0EJNS_6LayoutINS_5tupleIJNS3_IJNS_1CILi2EEES5_EEES5_NS4_ILi8EEEEEENS3_IJNS3_IJNS_11ScaledBasisINS4_ILi1EEEJLi1EEEENS9_IS7_JLi0EEEEEEENS9_INS4_ILi64EEEJLi0EEEENS9_INS4_ILi16EEEJLi1EEEEEEEEENS_10ViewEngineINS_23ArithmeticTupleIteratorINS_15ArithmeticTupleIJiiEEEEEEEEEC2ERKSJ_RKSP_)
        /*124d0*/ 	.word	0x00000000


	//----- nvinfo : EIATTR_FRAME_SIZE
	.align		4
.L_12504:
        /*124d4*/ 	.byte	0x04, 0x11
        /*124d6*/ 	.short	(.L_12506 - .L_12505)
	.align		4
.L_12505:
        /*124d8*/ 	.word	index@($_ZN7cutlass13device_kernelIN5flash19enable_sm80_to_sm89INS1_16FlashAttnBwdSm80INS1_25CollectiveMainloopBwdSm80ILi2ELi2EN4cute5tupleIJNS5_1CILi128EEES8_NS7_ILi64EEEEEENS_10bfloat16_tEfNS_4arch4Sm80ELb0ELb1ELb1ELb0ELb0ELb0ELb0ELb0ELi2ELi4ELi4ELi4ELb0EEENS1_21CollectiveEpilogueBwdISA_SB_SD_Li256ELb0ELb0ELi2EEENS1_19SingleTileSchedulerILb0ELb0ELb0ELi128EEEEEEEEEvNT_6ParamsE$_ZN4cute3eso3ESOILb1ELb0EJNS_6LayoutINS_5tupleIJNS3_IJNS_1CILi2EEES5_EEENS4_ILi8EEEEEENS3_IJNS3_IJNS4_ILi1EEES5_EEENS4_ILi4EEEEEEEEiEEC2ERKSD_RKi)
        /*124dc*/ 	.word	0x00000000


	//----- nvinfo : EIATTR_FRAME_SIZE
	.align		4
.L_12506:
        /*124e0*/ 	.byte	0x04, 0x11
        /*124e2*/ 	.short	(.L_12508 - .L_12507)
	.align		4
.L_12507:
        /*124e4*/ 	.word	index@($_ZN7cutlass13device_kernelIN5flash19enable_sm80_to_sm89INS1_16FlashAttnBwdSm80INS1_25CollectiveMainloopBwdSm80ILi2ELi2EN4cute5tupleIJNS5_1CILi128EEES8_NS7_ILi64EEEEEENS_10bfloat16_tEfNS_4arch4Sm80ELb0ELb1ELb1ELb0ELb0ELb0ELb0ELb0ELi2ELi4ELi4ELi4ELb0EEENS1_21CollectiveEpilogueBwdISA_SB_SD_Li256ELb0ELb0ELi2EEENS1_19SingleTileSchedulerILb0ELb0ELb0ELi128EEEEEEEEEvNT_6ParamsE$_ZN4cute3eso3ESOILb1ELb0EJNS_6LayoutINS_5tupleIJNS3_IJNS_1CILi2EEES5_EEENS4_ILi8EEEEEENS3_IJNS3_IJNS4_ILi1EEES5_EEENS4_ILi4EEEEEEEENS_10ViewEngineIPN7cutlass10bfloat16_tEEEEEC2ERKSD_RKSI_)
        /*124e8*/ 	.word	0x00000000


	//----- nvinfo : EIATTR_FRAME_SIZE
	.align		4
.L_12508:
        /*124ec*/ 	.byte	0x04, 0x11
        /*124ee*/ 	.short	(.L_12510 - .L_12509)
	.align		4
.L_12509:
        /*124f0*/ 	.word	index@($_ZN7cutlass13device_kernelIN5flash19enable_sm80_to_sm89INS1_16FlashAttnBwdSm80INS1_25CollectiveMainloopBwdSm80ILi2ELi2EN4cute5tupleIJNS5_1CILi128EEES8_NS7_ILi64EEEEEENS_10bfloat16_tEfNS_4arch4Sm80ELb0ELb1ELb1ELb0ELb0ELb0ELb0ELb0ELi2ELi4ELi4ELi4ELb0EEENS1_21CollectiveEpilogueBwdISA_SB_SD_Li256ELb0ELb0ELi2EEENS1_19SingleTileSchedulerILb0ELb0ELb0ELi128EEEEEEEEEvNT_6ParamsE$_ZN4cute3eso3ESOILb1ELb0EJNS_6LayoutINS_5tupleIJNS3_IJNS_1CILi2EEES5_EEENS3_IJS5_NS4_ILi8EEEEEEEEENS3_IJNS3_IJS5_NS4_ILi4EEEEEENS3_IJNS4_ILi1EEES7_EEEEEEEENS_10ViewEngineIPfEEEEC2ERKSF_RKSI_)
        /*124f4*/ 	.word	0x00000000


	//----- nvinfo : EIATTR_FRAME_SIZE
	.align		4
.L_12510:
        /*124f8*/ 	.byte	0x04, 0x11
        /*124fa*/ 	.short	(.L_12512 - .L_12511)
	.align		4
.L_12511:
        /*124fc*/ 	.word	index@($_ZN7cutlass13device_kernelIN5flash19enable_sm80_to_sm89INS1_16FlashAttnBwdSm80INS1_25CollectiveMainloopBwdSm80ILi2ELi2EN4cute5tupleIJNS5_1CILi128EEES8_NS7_ILi64EEEEEENS_10bfloat16_tEfNS_4arch4Sm80ELb0ELb1ELb1ELb0ELb0ELb0ELb0ELb0ELi2ELi4ELi4ELi4ELb0EEENS1_21CollectiveEpilogueBwdISA_SB_SD_Li256ELb0ELb0ELi2EEENS1_19SingleTileSchedulerILb0ELb0ELb0ELi128EEEEEEEEEvNT_6ParamsE$_ZN4cute3eso3ESOILb1ELb0EJNS_6LayoutINS_5tupleIJNS3_IJNS_1CILi2EEES5_EEENS3_IJS5_NS4_ILi8EEEEEEEEENS3_IJNS3_IJNS_11ScaledBasisIS7_JLi0EEEENSA_INS4_ILi64EEEJLi0EEEEEEENS3_IJNSA_INS4_ILi1EEEJLi1EEEENSA_INS4_ILi16EEEJLi1EEEEEEEEEEEENS_10ViewEngineINS_23ArithmeticTupleIteratorINS_15ArithmeticTupleIJiiEEEEEEEEEC2ERKSL_RKSR_)
        /*12500*/ 	.word	0x00000000


	//----- nvinfo : EIATTR_FRAME_SIZE
	.align		4
.L_12512:
        /*12504*/ 	.byte	0x04, 0x11
        /*12506*/ 	.short	(.L_12514 - .L_12513)
	.align		4
.L_12513:
        /*12508*/ 	.word	index@($_ZN7cutlass13device_kernelIN5flash19enable_sm80_to_sm89INS1_16FlashAttnBwdSm80INS1_25CollectiveMainloopBwdSm80ILi2ELi2EN4cute5tupleIJNS5_1CILi128EEES8_NS7_ILi64EEEEEENS_10bfloat16_tEfNS_4arch4Sm80ELb0ELb1ELb1ELb0ELb0ELb0ELb0ELb0ELi2ELi4ELi4ELi4ELb0EEENS1_21CollectiveEpilogueBwdISA_SB_SD_Li256ELb0ELb0ELi2EEENS1_19SingleTileSchedulerILb0ELb0ELb0ELi128EEEEEEEEEvNT_6ParamsE$_ZN4cute3eso3ESOILb1ELb0EJNS_6LayoutINS_5tupleIJNS3_IJNS_1CILi2EEES5_EEENS3_IJS5_NS4_ILi8EEEEEEEEENS3_IJNS3_IJNS_11ScaledBasisIS7_JLi0EEEENSA_INS4_ILi64EEEJLi0EEEEEEENS3_IJNSA_INS4_ILi1EEEJLi1EEEENSA_INS4_ILi16EEEJLi1EEEEEEEEEEEENS_10ViewEngineINS_23ArithmeticTupleIteratorINS_15ArithmeticTupleIJNS4_ILi0EEESP_EEEEEEEEEC2ERKSL_RKSS_)
        /*1250c*/ 	.word	0x00000000


	//----- nvinfo : EIATTR_FRAME_SIZE
	.align		4
.L_12514:
        /*12510*/ 	.byte	0x04, 0x11
        /*12512*/ 	.short	(.L_12516 - .L_12515)
	.align		4
.L_12515:
        /*12514*/ 	.word	index@($_ZN7cutlass13device_kernelIN5flash19enable_sm80_to_sm89INS1_16FlashAttnBwdSm80INS1_25CollectiveMainloopBwdSm80ILi2ELi2EN4cute5tupleIJNS5_1CILi128EEES8_NS7_ILi64EEEEEENS_10bfloat16_tEfNS_4arch4Sm80ELb0ELb1ELb1ELb0ELb0ELb0ELb0ELb0ELi2ELi4ELi4ELi4ELb0EEENS1_21CollectiveEpilogueBwdISA_SB_SD_Li256ELb0ELb0ELi2EEENS1_19SingleTileSchedulerILb0ELb0ELb0ELi128EEEEEEEEEvNT_6ParamsE$_ZN4cute3eso3ESOILb1ELb0EJNS_6LayoutINS_5tupleIJNS3_IJNS_1CILi2EEES5_EEEEEENS3_IJNS3_IJNS4_ILi8EEENS4_ILi64EEEEEEEEEEEiEEC2ERKSC_RKi)
        /*12518*/ 	.word	0x00000000


	//----- nvinfo : EIATTR_FRAME_SIZE
	.align		4
.L_12516:
        /*1251c*/ 	.byte	0x04, 0x11
        /*1251e*/ 	.short	(.L_12518 - .L_12517)
	.align		4
.L_12517:
        /*12520*/ 	.word	index@($_ZN7cutlass13device_kernelIN5flash19enable_sm80_to_sm89INS1_16FlashAttnBwdSm80INS1_25CollectiveMainloopBwdSm80ILi2ELi2EN4cute5tupleIJNS5_1CILi128EEES8_NS7_ILi64EEEEEENS_10bfloat16_tEfNS_4arch4Sm80ELb0ELb1ELb1ELb0ELb0ELb0ELb0ELb0ELi2ELi4ELi4ELi4ELb0EEENS1_21CollectiveEpilogueBwdISA_SB_SD_Li256ELb0ELb0ELi2EEENS1_19SingleTileSchedulerILb0ELb0ELb0ELi128EEEEEEEEEvNT_6ParamsE$_ZN4cute3eso3ESOILb1ELb0EJNS_6LayoutINS_5tupleIJNS3_IJNS_1CILi2EEES5_EEEEEENS3_IJNS3_IJNS4_ILi8EEENS4_ILi64EEEEEEEEEEENS_10ViewEngineINS_8smem_ptrIPfEEEEEEC2ERKSC_RKSH_)
        /*12524*/ 	.word	0x00000000


	//----- nvinfo : EIATTR_FRAME_SIZE
	.align		4
.L_12518:
        /*12528*/ 	.byte	0x04, 0x11
        /*1252a*/ 	.short	(.L_12520 - .L_12519)
	.align		4
.L_12519:
        /*1252c*/ 	.word	index@($_ZN7cutlass13device_kernelIN5flash19enable_sm80_to_sm89INS1_16FlashAttnBwdSm80INS1_25CollectiveMainloopBwdSm80ILi2ELi2EN4cute5tupleIJNS5_1CILi128EEES8_NS7_ILi64EEEEEENS_10bfloat16_tEfNS_4arch4Sm80ELb0ELb1ELb1ELb0ELb0ELb0ELb0ELb0ELi2ELi4ELi4ELi4ELb0EEENS1_21CollectiveEpilogueBwdISA_SB_SD_Li256ELb0ELb0ELi2EEENS1_19SingleTileSchedulerILb0ELb0ELb0ELi128EEEEEEEEEvNT_6ParamsE$_ZN4cute3eso3ESOILb1ELb0EJNS_6LayoutINS_5tupleIJNS3_IJNS_1CILi2EEES5_EEEEEENS3_IJNS3_IJNS4_ILi1EEES5_EEEEEEEEiEEC2ERKSB_RKi)
        /*12530*/ 	.word	0x00000000


	//----- nvinfo : EIATTR_FRAME_SIZE
	.align		4
.L_12520:
        /*12534*/ 	.byte	0x04, 0x11
        /*12536*/ 	.short	(.L_12522 - .L_12521)
	.align		4
.L_12521:
        /*12538*/ 	.word	index@($_ZN7cutlass13device_kernelIN5flash19enable_sm80_to_sm89INS1_16FlashAttnBwdSm80INS1_25CollectiveMainloopBwdSm80ILi2ELi2EN4cute5tupleIJNS5_1CILi128EEES8_NS7_ILi64EEEEEENS_10bfloat16_tEfNS_4arch4Sm80ELb0ELb1ELb1ELb0ELb0ELb0ELb0ELb0ELi2ELi4ELi4ELi4ELb0EEENS1_21CollectiveEpilogueBwdISA_SB_SD_Li256ELb0ELb0ELi2EEENS1_19SingleTileSchedulerILb0ELb0ELb0ELi128EEEEEEEEEvNT_6ParamsE$_ZN4cute3eso3ESOILb1ELb0EJNS_6LayoutINS_5tupleIJNS3_IJNS_1CILi2EEES5_EEEEEENS3_IJNS3_IJNS4_ILi1EEES5_EEEEEEEENS_10ViewEngineIPfEEEEC2ERKSB_RKSE_)
        /*1253c*/ 	.word	0x00000000


	//----- nvinfo : EIATTR_FRAME_SIZE
	.align		4
.L_12522:
        /*12540*/ 	.byte	0x04, 0x11
        /*12542*/ 	.short	(.L_12524 - .L_12523)
	.align		4
.L_12523:
        /*12544*/ 	.word	index@($_ZN7cutlass13device_kernelIN5flash19enable_sm80_to_sm89INS1_16FlashAttnBwdSm80INS1_25CollectiveMainloopBwdSm80ILi2ELi2EN4cute5tupleIJNS5_1CILi128EEES8_NS7_ILi64EEEEEENS_10bfloat16_tEfNS_4arch4Sm80ELb0ELb1ELb1ELb0ELb0ELb0ELb0ELb0ELi2ELi4ELi4ELi4ELb0EEENS1_21CollectiveEpilogueBwdISA_SB_SD_Li256ELb0ELb0ELi2EEENS1_19SingleTileSchedulerILb0ELb0ELb0ELi128EEEEEEEEEvNT_6ParamsE$_ZN4cute3eso3ESOILb1ELb0EJNS_6LayoutINS_5tupleIJNS3_IJNS_1CILi2EEES5_EEEEEENS3_IJNS3_IJNS4_ILi1EEES5_EEEEEEEENS_10ViewEngineIPN7cutlass10bfloat16_tEEEEEC2ERKSB_RKSG_)
        /*12548*/ 	.word	0x00000000


	//----- nvinfo : EIATTR_FRAME_SIZE
	.align		4
.L_12524:
        /*1254c*/ 	.byte	0x04, 0x11
        /*1254e*/ 	.short	(.L_12526 - .L_12525)
	.align		4
.L_12525:
        /*12550*/ 	.word	index@($_ZN7cutlass13device_kernelIN5flash19enable_sm80_to_sm89INS1_16FlashAttnBwdSm80INS1_25CollectiveMainloopBwdSm80ILi2ELi2EN4cute5tupleIJNS5_1CILi128EEES8_NS7_ILi64EEEEEENS_10bfloat16_tEfNS_4arch4Sm80ELb0ELb1ELb1ELb0ELb0ELb0ELb0ELb0ELi2ELi4ELi4ELi4ELb0EEENS1_21CollectiveEpilogueBwdISA_SB_SD_Li256ELb0ELb0ELi2EEENS1_19SingleTileSchedulerILb0ELb0ELb0ELi128EEEEEEEEEvNT_6ParamsE$_ZN4cute3eso3ESOILb1ELb0EJNS_6LayoutINS_5tupleIJNS3_IJNS_1CILi2EEES5_EEEEEENS3_IJNS3_IJNS4_ILi1EEES5_EEEEEEEENS_10ViewEngineIPKfEEEEC2ERKSB_RKSF_)
        /*12554*/ 	.word	0x00000000


	//----- nvinfo : EIATTR_FRAME_SIZE
	.align		4
.L_12526:
        /*12558*/ 	.byte	0x04, 0x11
        /*1255a*/ 	.short	(.L_12528 - .L_12527)
	.align		4
.L_12527:
        /*1255c*/ 	.word	index@($_ZN7cutlass13device_kernelIN5flash19enable_sm80_to_sm89INS1_16FlashAttnBwdSm80INS1_25CollectiveMainloopBwdSm80ILi2ELi2EN4cute5tupleIJNS5_1CILi128EEES8_NS7_ILi64EEEEEENS_10bfloat16_tEfNS_4arch4Sm80ELb0ELb1ELb1ELb0ELb0ELb0ELb0ELb0ELi2ELi4ELi4ELi4ELb0EEENS1_21CollectiveEpilogueBwdISA_SB_SD_Li256ELb0ELb0ELi2EEENS1_19SingleTileSchedulerILb0ELb0ELb0ELi128EEEEEEEEEvNT_6ParamsE$_ZN4cute3eso3ESOILb1ELb0EJNS_6LayoutINS_5tupleIJNS3_IJNS_1CILi1EEES5_EEENS4_ILi32EEEEEENS3_IJNS3_IJNS4_ILi0EEES9_EEENS4_ILi256EEEEEEEEiEEC2ERKSD_RKi)
        /*12560*/ 	.word	0x00000000


	//----- nvinfo : EIATTR_FRAME_SIZE
	.align		4
.L_12528:
        /*12564*/ 	.byte	0x04, 0x11
        /*12566*/ 	.short	(.L_12530 - .L_12529)
	.align		4
.L_12529:
        /*12568*/ 	.word	index@($_ZN7cutlass13device_kernelIN5flash19enable_sm80_to_sm89INS1_16FlashAttnBwdSm80INS1_25CollectiveMainloopBwdSm80ILi2ELi2EN4cute5tupleIJNS5_1CILi128EEES8_NS7_ILi64EEEEEENS_10bfloat16_tEfNS_4arch4Sm80ELb0ELb1ELb1ELb0ELb0ELb0ELb0ELb0ELi2ELi4ELi4ELi4ELb0EEENS1_21CollectiveEpilogueBwdISA_SB_SD_Li256ELb0ELb0ELi2EEENS1_19SingleTileSchedulerILb0ELb0ELb0ELi128EEEEEEEEEvNT_6ParamsE$_ZN4cute3eso3ESOILb1ELb0EJNS_6LayoutINS_5tupleIJNS3_IJNS_1CILi1EEES5_EEENS4_ILi32EEEEEENS3_IJNS3_IJNS4_ILi0EEES9_EEENS4_ILi256EEEEEEEENS_10ViewEngineINS_8gmem_ptrIPfEEEEEEC2ERKSD_RKSI_)
        /*1256c*/ 	.word	0x00000000


	//----- nvinfo : EIATTR_FRAME_SIZE
	.align		4
.L_12530:
        /*12570*/ 	.byte	0x04, 0x11
        /*12572*/ 	.short	(.L_12532 - .L_12531)
	.align		4
.L_12531:
        /*12574*/ 	.word	index@($_ZN7cutlass13device_kernelIN5flash19enable_sm80_to_sm89INS1_16FlashAttnBwdSm80INS1_25CollectiveMainloopBwdSm80ILi2ELi2EN4cute5tupleIJNS5_1CILi128EEES8_NS7_ILi64EEEEEENS_10bfloat16_tEfNS_4arch4Sm80ELb0ELb1ELb1ELb0ELb0ELb0ELb0ELb0ELi2ELi4ELi4ELi4ELb0EEENS1_21CollectiveEpilogueBwdISA_SB_SD_Li256ELb0ELb0ELi2EEENS1_19SingleTileSchedulerILb0ELb0ELb0ELi128EEEEEEEEEvNT_6ParamsE$_ZN4cute3eso3ESOILb1ELb0EJNS_6LayoutINS_5tupleIJNS3_IJNS_1CILi1EEES5_EEEEEENS3_IJNS3_IJS5_NS4_ILi0EEEEEEEEEEENS_10ViewEngineINS_8smem_ptrIPN7cutlass9uint128_tEEEEEEEC2ERKSB_RKSI_)
        /*12578*/ 	.word	0x00000000


	//----- nvinfo : EIATTR_FRAME_SIZE
	.align		4
.L_12532:
        /*1257c*/ 	.byte	0x04, 0x11
        /*1257e*/ 	.short	(.L_12534 - .L_12533)
	.align		4
.L_12533:
        /*12580*/ 	.word	index@($_ZN7cutlass13device_kernelIN5flash19enable_sm80_to_sm89INS1_16FlashAttnBwdSm80INS1_25CollectiveMainloopBwdSm80ILi2ELi2EN4cute5tupleIJNS5_1CILi128EEES8_NS7_ILi64EEEEEENS_10bfloat16_tEfNS_4arch4Sm80ELb0ELb1ELb1ELb0ELb0ELb0ELb0ELb0ELi2ELi4ELi4ELi4ELb0EEENS1_21CollectiveEpilogueBwdISA_SB_SD_Li256ELb0ELb0ELi2EEENS1_19SingleTileSchedulerILb0ELb0ELb0ELi128EEEEEEEEEvNT_6ParamsE$_ZN4cute3eso3ESOILb1ELb0EJNS_6LayoutINS_5tupleIJNS3_IJNS_1CILi1EEES5_EEEEEENS3_IJNS3_IJS5_NS4_ILi0EEEEEEEEEEENS_10ViewEngineINS_8gmem_ptrIPKN7cutlass9uint128_tEEEEEEEC2ERKSB_RKSJ_)
        /*12584*/ 	.word	0x00000000


	//----- nvinfo : EIATTR_FRAME_SIZE
	.align		4
.L_12534:
        /*12588*/ 	.byte	0x04, 0x11
        /*1258a*/ 	.short	(.L_12536 - .L_12535)
	.align		4
.L_12535:
        /*1258c*/ 	.word	index@($_ZN7cutlass13device_kernelIN5flash19enable_sm80_to_sm89INS1_16FlashAttnBwdSm80INS1_25CollectiveMainloopBwdSm80ILi2ELi2EN4cute5tupleIJNS5_1CILi128EEES8_NS7_ILi64EEEEEENS_10bfloat16_tEfNS_4arch4Sm80ELb0ELb1ELb1ELb0ELb0ELb0ELb0ELb0ELi2ELi4ELi4ELi4ELb0EEENS1_21CollectiveEpilogueBwdISA_SB_SD_Li256ELb0ELb0ELi2EEENS1_19SingleTileSchedulerILb0ELb0ELb0ELi128EEEEEEEEEvNT_6ParamsE$_ZN4cute3eso3ESOILb1ELb0EJNS_6LayoutINS_5tupleIJNS3_IJNS_1CILi1EEENS4_ILi4EEEEEENS4_ILi2EEES6_EEENS3_IJNS3_IJNS4_ILi0EEES5_EEES6_NS4_ILi8EEEEEEEENS_10ViewEngineIPfEEEEC2ERKSE_RKSH_)
        /*12590*/ 	.word	0x00000000


	//----- nvinfo : EIATTR_FRAME_SIZE
	.align		4
.L_12536:
        /*12594*/ 	.byte	0x04, 0x11
        /*12596*/ 	.short	(.L_12538 - .L_12537)
	.align		4
.L_12537:
        /*12598*/ 	.word	index@($_ZN7cutlass13device_kernelIN5flash19enable_sm80_to_sm89INS1_16FlashAttnBwdSm80INS1_25CollectiveMainloopBwdSm80ILi2ELi2EN4cute5tupleIJNS5_1CILi128EEES8_NS7_ILi64EEEEEENS_10bfloat16_tEfNS_4arch4Sm80ELb0ELb1ELb1ELb0ELb0ELb0ELb0ELb0ELi2ELi4ELi4ELi4ELb0EEENS1_21CollectiveEpilogueBwdISA_SB_SD_Li256ELb0ELb0ELi2EEENS1_19SingleTileSchedulerILb0ELb0ELb0ELi128EEEEEEEEEvNT_6ParamsE$_ZN4cute3eso3ESOILb1ELb0EJNS_6LayoutINS_5tupleIJNS3_IJNS_1CILi1EEENS4_ILi2EEES6_EEEEEENS3_IJNS3_IJS5_S5_S6_EEEEEEEENS_10ViewEngineIPjEEEEC2ERKSB_RKSE_)
        /*1259c*/ 	.word	0x00000000


	//----- nvinfo : EIATTR_FRAME_SIZE
	.align		4
.L_12538:
        /*125a0*/ 	.byte	0x04, 0x11
        /*125a2*/ 	.short	(.L_12540 - .L_12539)
	.align		4
.L_12539:
        /*125a4*/ 	.word	index@($_ZN7cutlass13device_kernelIN5flash19enable_sm80_to_sm89INS1_16FlashAttnBwdSm80INS1_25CollectiveMainloopBwdSm80ILi2ELi2EN4cute5tupleIJNS5_1CILi128EEES8_NS7_ILi64EEEEEENS_10bfloat16_tEfNS_4arch4Sm80ELb0ELb1ELb1ELb0ELb0ELb0ELb0ELb0ELi2ELi4ELi4ELi4ELb0EEENS1_21CollectiveEpilogueBwdISA_SB_SD_Li256ELb0ELb0ELi2EEENS1_19SingleTileSchedulerILb0ELb0ELb0ELi128EEEEEEEEEvNT_6ParamsE$_ZN4cute3eso3ESOILb1ELb0EJNS_6LayoutINS_5tupleIJNS3_IJNS_1CILi1EEENS4_ILi2EEEEEES6_NS4_ILi8EEEEEENS3_IJNS3_IJS5_S5_EEES6_NS4_ILi4EEEEEEEENS_10ViewEngineIPN7cutlass5ArrayINSF_10bfloat16_tELi2ELb0EEEEEEEC2ERKSD_RKSK_)
        /*125a8*/ 	.word	0x00000000


	//----- nvinfo : EIATTR_FRAME_SIZE
	.align		4
.L_12540:
        /*125ac*/ 	.byte	0x04, 0x11
        /*125ae*/ 	.short	(.L_12542 - .L_12541)
	.align		4
.L_12541:
        /*125b0*/ 	.word	index@($_ZN7cutlass13device_kernelIN5flash19enable_sm80_to_sm89INS1_16FlashAttnBwdSm80INS1_25CollectiveMainloopBwdSm80ILi2ELi2EN4cute5tupleIJNS5_1CILi128EEES8_NS7_ILi64EEEEEENS_10bfloat16_tEfNS_4arch4Sm80ELb0ELb1ELb1ELb0ELb0ELb0ELb0ELb0ELi2ELi4ELi4ELi4ELb0EEENS1_21CollectiveEpilogueBwdISA_SB_SD_Li256ELb0ELb0ELi2EEENS1_19SingleTileSchedulerILb0ELb0ELb0ELi128EEEEEEEEEvNT_6ParamsE$_ZN4cute3eso3ESOILb1ELb0EJNS_6LayoutINS_5tupleIJNS3_IJNS_1CILi1EEENS4_ILi2EEEEEES6_NS4_ILi8EEEEEENS3_IJNS3_IJS5_S5_EEES6_NS4_ILi4EEEEEEEENS_10ViewEngineIPKN7cutlass5ArrayIfLi2ELb1EEEEEEEC2ERKSD_RKSK_)
        /*125b4*/ 	.word	0x00000000


	//----- nvinfo : EIATTR_FRAME_SIZE
	.align		4
.L_12542:
        /*125b8*/ 	.byte	0x04, 0x11
        /*125ba*/ 	.short	(.L_12544 - .L_12543)
	.align		4
.L_12543:
        /*125bc*/ 	.word	index@($_ZN7cutlass13device_kernelIN5flash19enable_sm80_to_sm89INS1_16FlashAttnBwdSm80INS1_25CollectiveMainloopBwdSm80ILi2ELi2EN4cute5tupleIJNS5_1CILi128EEES8_NS7_ILi64EEEEEENS_10bfloat16_tEfNS_4arch4Sm80ELb0ELb1ELb1ELb0ELb0ELb0ELb0ELb0ELi2ELi4ELi4ELi4ELb0EEENS1_21CollectiveEpilogueBwdISA_SB_SD_Li256ELb0ELb0ELi2EEENS1_19SingleTileSchedulerILb0ELb0ELb0ELi128EEEEEEEEEvNT_6ParamsE$_ZN4cute3eso3ESOILb1ELb0EJNS_6LayoutINS_5tupleIJNS3_IJNS_1CILi1EEENS4_ILi2EEEEEEEEENS3_IJNS3_IJS5_S5_EEEEEEEENS_10ViewEngineIPjEEEEC2ERKSB_RKSE_)
        /*125c0*/ 	.word	0x00000000


	//----- nvinfo : EIATTR_FRAME_SIZE
	.align		4
.L_12544:
        /*125c4*/ 	.byte	0x04, 0x11
        /*125c6*/ 	.short	(.L_12546 - .L_12545)
	.align		4
.L_12545:
        /*125c8*/ 	.word	index@($_ZN7cutlass13device_kernelIN5flash19enable_sm80_to_sm89INS1_16FlashAttnBwdSm80INS1_25CollectiveMainloopBwdSm80ILi2ELi2EN4cute5tupleIJNS5_1CILi128EEES8_NS7_ILi64EEEEEENS_10bfloat16_tEfNS_4arch4Sm80ELb0ELb1ELb1ELb0ELb0ELb0ELb0ELb0ELi2ELi4ELi4ELi4ELb0EEENS1_21CollectiveEpilogueBwdISA_SB_SD_Li256ELb0ELb0ELi2EEENS1_19SingleTileSchedulerILb0ELb0ELb0ELi128EEEEEEEEEvNT_6ParamsE$_ZN4cute3eso3ESOILb1ELb0EJNS_6LayoutINS_5tupleIJNS3_IJNS_1CILi1EEENS3_IJNS4_ILi4EEENS4_ILi2EEEEEEEEES7_S6_EEENS3_IJNS3_IJNS4_ILi0EEENS3_IJS5_NS4_ILi8EEEEEEEEES6_NS4_ILi16EEEEEEEENS_10ViewEngineIPN7cutlass10bfloat16_tEEEEEC2ERKSH_RKSM_)
        /*125cc*/ 	.word	0x00000000


	//----- nvinfo : EIATTR_FRAME_SIZE
	.align		4
.L_12546:
        /*125d0*/ 	.byte	0x04, 0x11
        /*125d2*/ 	.short	(.L_12548 - .L_12547)
	.align		4
.L_12547:
        /*125d4*/ 	.word	index@($_ZN7cutlass13device_kernelIN5flash19enable_sm80_to_sm89INS1_16FlashAttnBwdSm80INS1_25CollectiveMainloopBwdSm80ILi2ELi2EN4cute5tupleIJNS5_1CILi128EEES8_NS7_ILi64EEEEEENS_10bfloat16_tEfNS_4arch4Sm80ELb0ELb1ELb1ELb0ELb0ELb0ELb0ELb0ELi2ELi4ELi4ELi4ELb0EEENS1_21CollectiveEpilogueBwdISA_SB_SD_Li256ELb0ELb0ELi2EEENS1_19SingleTileSchedulerILb0ELb0ELb0ELi128EEEEEEEEEvNT_6ParamsE$_ZN4cute3eso3ESOILb1ELb0EJNS_6LayoutINS_5tupleIJNS3_IJNS_1CILi1EEENS3_IJNS4_ILi2EEES6_EEEEEES6_NS4_ILi4EEEEEENS3_IJNS3_IJNS4_ILi0EEENS3_IJS5_S9_EEEEEES6_NS4_ILi8EEEEEEEENS_10ViewEngineIPjEEEEC2ERKSG_RKSJ_)
        /*125d8*/ 	.word	0x00000000


	//----- nvinfo : EIATTR_FRAME_SIZE
	.align		4
.L_12548:
        /*125dc*/ 	.byte	0x04, 0x11
        /*125de*/ 	.short	(.L_12550 - .L_12549)
	.align		4
.L_12549:
        /*125e0*/ 	.word	index@($_ZN7cutlass13device_kernelIN5flash19enable_sm80_to_sm89INS1_16FlashAttnBwdSm80INS1_25CollectiveMainloopBwdSm80ILi2ELi2EN4cute5tupleIJNS5_1CILi128EEES8_NS7_ILi64EEEEEENS_10bfloat16_tEfNS_4arch4Sm80ELb0ELb1ELb1ELb0ELb0ELb0ELb0ELb0ELi2ELi4ELi4ELi4ELb0EEENS1_21CollectiveEpilogueBwdISA_SB_SD_Li256ELb0ELb0ELi2EEENS1_19SingleTileSchedulerILb0ELb0ELb0ELi128EEEEEEEEEvNT_6ParamsE$_ZN4cute3eso3ESOILb1ELb0EJNS_6LayoutINS_5tupleIJNS3_IJNS3_IJNS_1CILi8EEENS4_ILi1EEEEEES6_EEENS3_IJNS3_IJS6_S6_EEENS4_ILi4EEEEEEEEENS3_IJNS3_IJNS3_IJS6_NS4_ILi0EEEEEESD_EEENS3_IJNS3_IJSD_SD_EEES5_EEEEEEEENS_10ViewEngineIPN7cutlass10bfloat16_tEEEEEC2ERKSJ_RKSO_)
        /*125e4*/ 	.word	0x00000000


	//----- nvinfo : EIATTR_FRAME_SIZE
	.align		4
.L_12550:
        /*125e8*/ 	.byte	0x04, 0x11
        /*125ea*/ 	.short	(.L_12552 - .L_12551)
	.align		4
.L_12551:
        /*125ec*/ 	.word	index@($_ZN7cutlass13device_kernelIN5flash19enable_sm80_to_sm89INS1_16FlashAttnBwdSm80INS1_25CollectiveMainloopBwdSm80ILi2ELi2EN4cute5tupleIJNS5_1CILi128EEES8_NS7_ILi64EEEEEENS_10bfloat16_tEfNS_4arch4Sm80ELb0ELb1ELb1ELb0ELb0ELb0ELb0ELb0ELi2ELi4ELi4ELi4ELb0EEENS1_21CollectiveEpilogueBwdISA_SB_SD_Li256ELb0ELb0ELi2EEENS1_19SingleTileSchedulerILb0ELb0ELb0ELi128EEEEEEEEEvNT_6ParamsE$_ZN4cute3eso3ESOILb1ELb0EJNS_6LayoutINS_5tupleIJNS3_IJNS3_IJNS_1CILi8EEENS4_ILi1EEEEEES6_EEENS3_IJNS3_IJS6_S6_EEENS4_ILi4EEEEEEEEENS3_IJNS3_IJNS3_IJS6_NS4_ILi0EEEEEESD_EEENS3_IJNS3_IJSD_SD_EEENS4_ILi2048EEEEEEEEEEENS_10ViewEngineINS_8smem_ptrIPN7cutlass10bfloat16_tEEEEEEEC2ERKSK_RKSR_)
        /*125f0*/ 	.word	0x00000000


	//----- nvinfo : EIATTR_FRAME_SIZE
	.align		4
.L_12552:
        /*125f4*/ 	.byte	0x04, 0x11
        /*125f6*/ 	.short	(.L_12554 - .L_12553)
	.align		4
.L_12553:
        /*125f8*/ 	.word	index@($_ZN7cutlass13device_kernelIN5flash19enable_sm80_to_sm89INS1_16FlashAttnBwdSm80INS1_25CollectiveMainloopBwdSm80ILi2ELi2EN4cute5tupleIJNS5_1CILi128EEES8_NS7_ILi64EEEEEENS_10bfloat16_tEfNS_4arch4Sm80ELb0ELb1ELb1ELb0ELb0ELb0ELb0ELb0ELi2ELi4ELi4ELi4ELb0EEENS1_21CollectiveEpilogueBwdISA_SB_SD_Li256ELb0ELb0ELi2EEENS1_19SingleTileSchedulerILb0ELb0ELb0ELi128EEEEEEEEEvNT_6ParamsE$_ZN4cute3eso3ESOILb1ELb0EJNS_6LayoutINS_5tupleIJNS3_IJNS3_IJNS_1CILi8EEENS4_ILi1EEEEEES6_EEENS3_IJNS3_IJS6_S6_EEENS4_ILi2EEEEEEEEENS3_IJNS3_IJNS3_IJS6_NS4_ILi0EEEEEESD_EEENS3_IJNS3_IJSD_SD_EEES5_EEEEEEEENS_10ViewEngineIPN7cutlass10bfloat16_tEEEEEC2ERKSJ_RKSO_)
        /*125fc*/ 	.word	0x00000000


	//----- nvinfo : EIATTR_FRAME_SIZE
	.align		4
.L_12554:
        /*12600*/ 	.byte	0x04, 0x11
        /*12602*/ 	.short	(.L_12556 - .L_12555)
	.align		4
.L_12555:
        /*12604*/ 	.word	index@($_ZN7cutlass13device_kernelIN5flash19enable_sm80_to_sm89INS1_16FlashAttnBwdSm80INS1_25CollectiveMainloopBwdSm80ILi2ELi2EN4cute5tupleIJNS5_1CILi128EEES8_NS7_ILi64EEEEEENS_10bfloat16_tEfNS_4arch4Sm80ELb0ELb1ELb1ELb0ELb0ELb0ELb0ELb0ELi2ELi4ELi4ELi4ELb0EEENS1_21CollectiveEpilogueBwdISA_SB_SD_Li256ELb0ELb0ELi2EEENS1_19SingleTileSchedulerILb0ELb0ELb0ELi128EEEEEEEEEvNT_6ParamsE$_ZN4cute3eso3ESOILb1ELb0EJNS_6LayoutINS_5tupleIJNS3_IJNS3_IJNS_1CILi8EEENS4_ILi1EEEEEES6_EEENS3_IJNS3_IJS6_S6_EEENS4_ILi2EEEEEEEEENS3_IJNS3_IJNS3_IJS6_NS4_ILi0EEEEEESD_EEENS3_IJNS3_IJSD_SD_EEENS4_ILi8192EEEEEEEEEEENS_10ViewEngineINS_8smem_ptrIPN7cutlass10bfloat16_tEEEEEEEC2ERKSK_RKSR_)
        /*12608*/ 	.word	0x00000000


	//----- nvinfo : EIATTR_FRAME_SIZE
	.align		4
.L_12556:
        /*1260c*/ 	.byte	0x04, 0x11
        /*1260e*/ 	.short	(.L_12558 - .L_12557)
	.align		4
.L_12557:
        /*12610*/ 	.word	index@($_ZN7cutlass13device_kernelIN5flash19enable_sm80_to_sm89INS1_16FlashAttnBwdSm80INS1_25CollectiveMainloopBwdSm80ILi2ELi2EN4cute5tupleIJNS5_1CILi128EEES8_NS7_ILi64EEEEEENS_10bfloat16_tEfNS_4arch4Sm80ELb0ELb1ELb1ELb0ELb0ELb0ELb0ELb0ELi2ELi4ELi4ELi4ELb0EEENS1_21CollectiveEpilogueBwdISA_SB_SD_Li256ELb0ELb0ELi2EEENS1_19SingleTileSchedulerILb0ELb0ELb0ELi128EEEEEEEEEvNT_6ParamsE$_ZN4cute3eso3ESOILb1ELb0EJNS_6LayoutINS_5tupleIJNS3_IJNS3_IJNS_1CILi8EEENS4_ILi1EEEEEES6_EEENS3_IJNS3_IJS6_S6_EEENS4_ILi2EEEEEEEEENS3_IJNS3_IJNS3_IJS6_NS4_ILi0EEEEEESD_EEENS3_IJNS3_IJSD_SD_EEENS4_ILi64EEEEEEEEEEENS_10ViewEngineIPN7cutlass10bfloat16_tEEEEEC2ERKSK_RKSP_)
        /*12614*/ 	.word	0x00000000


	//----- nvinfo : EIATTR_FRAME_SIZE
	.align		4
.L_12558:
        /*12618*/ 	.byte	0x04, 0x11
        /*1261a*/ 	.short	(.L_12560 - .L_12559)
	.align		4
.L_12559:
        /*1261c*/ 	.word	index@($_ZN7cutlass13device_kernelIN5flash19enable_sm80_to_sm89INS1_16FlashAttnBwdSm80INS1_25CollectiveMainloopBwdSm80ILi2ELi2EN4cute5tupleIJNS5_1CILi128EEES8_NS7_ILi64EEEEEENS_10bfloat16_tEfNS_4arch4Sm80ELb0ELb1ELb1ELb0ELb0ELb0ELb0ELb0ELi2ELi4ELi4ELi4ELb0EEENS1_21CollectiveEpilogueBwdISA_SB_SD_Li256ELb0ELb0ELi2EEENS1_19SingleTileSchedulerILb0ELb0ELb0ELi128EEEEEEEEEvNT_6ParamsE$_ZN4cute3eso3ESOILb1ELb0EJNS_6LayoutINS_5tupleIJNS3_IJNS3_IJNS_1CILi8EEENS4_ILi1EEEEEES6_EEENS3_IJNS3_IJS6_S6_EEENS4_ILi2EEEEEEEEENS3_IJNS3_IJNS3_IJS6_NS4_ILi0EEEEEESD_EEENS3_IJNS3_IJSD_SD_EEENS4_ILi4096EEEEEEEEEEENS_10ViewEngineINS_8smem_ptrIPN7cutlass10bfloat16_tEEEEEEEC2ERKSK_RKSR_)
        /*12620*/ 	.word	0x00000000


	//----- nvinfo : EIATTR_FRAME_SIZE
	.align		4
.L_12560:
        /*12624*/ 	.byte	0x04, 0x11
        /*12626*/ 	.short	(.L_12562 - .L_12561)
	.align		4
.L_12561:
        /*12628*/ 	.word	index@($_ZN7cutlass13device_kernelIN5flash19enable_sm80_to_sm89INS1_16FlashAttnBwdSm80INS1_25CollectiveMainloopBwdSm80ILi2ELi2EN4cute5tupleIJNS5_1CILi128EEES8_NS7_ILi64EEEEEENS_10bfloat16_tEfNS_4arch4Sm80ELb0ELb1ELb1ELb0ELb0ELb0ELb0ELb0ELi2ELi4ELi4ELi4ELb0EEENS1_21CollectiveEpilogueBwdISA_SB_SD_Li256ELb0ELb0ELi2EEENS1_19SingleTileSchedulerILb0ELb0ELb0ELi128EEEEEEEEEvNT_6ParamsE$_ZN4cute3eso3ESOILb1ELb0EJNS_6LayoutINS_5tupleIJNS3_IJNS3_IJNS_1CILi4EEENS4_ILi8EEEEEENS3_IJS5_NS4_ILi2EEEEEEEEENS3_IJNS3_IJS8_S8_EEENS3_IJS8_S6_EEEEEEEEENS3_IJNS3_IJNS3_IJNS_11ScaledBasisIS8_JLi1EEEENSF_INS4_ILi1EEEJLi0EEEEEEENS3_IJNSF_INS4_ILi16EEEJLi0EEEENSF_IS6_JLi1EEEEEEEEEENS3_IJNS3_IJNSF_ISH_JLi1EEEENSF_IS6_JLi0EEEEEEENS3_IJNSF_INS4_ILi64EEEJLi0EEEENSF_ISK_JLi1EEEEEEEEEEEEEEENS_10ViewEngineINS_23ArithmeticTupleIteratorINS_15ArithmeticTupleIJNS4_ILi0EEES12_EEEEEEEEEC2ERKSY_RKS15_)
        /*1262c*/ 	.word	0x00000000


	//----- nvinfo : EIATTR_FRAME_SIZE
	.align		4
.L_12562:
        /*12630*/ 	.byte	0x04, 0x11
        /*12632*/ 	.short	(.L_12564 - .L_12563)
	.align		4
.L_12563:
        /*12634*/ 	.word	index@($_ZN7cutlass13device_kernelIN5flash19enable_sm80_to_sm89INS1_16FlashAttnBwdSm80INS1_25CollectiveMainloopBwdSm80ILi2ELi2EN4cute5tupleIJNS5_1CILi128EEES8_NS7_ILi64EEEEEENS_10bfloat16_tEfNS_4arch4Sm80ELb0ELb1ELb1ELb0ELb0ELb0ELb0ELb0ELi2ELi4ELi4ELi4ELb0EEENS1_21CollectiveEpilogueBwdISA_SB_SD_Li256ELb0ELb0ELi2EEENS1_19SingleTileSchedulerILb0ELb0ELb0ELi128EEEEEEEEEvNT_6ParamsE$_ZN4cute3eso3ESOILb1ELb0EJNS_6LayoutINS_5tupleIJNS3_IJNS3_IJNS_1CILi4EEENS4_ILi2EEEEEENS4_ILi1EEEEEES6_NS4_ILi8EEEEEENS3_IJNS3_IJNS3_IJS8_NS4_ILi32EEEEEENS4_ILi0EEEEEENS4_ILi64EEES5_EEEEENS_10ViewEngineIPN7cutlass10bfloat16_tEEEEEC2ERKSI_RKSN_)
        /*12638*/ 	.word	0x00000000


	//----- nvinfo : EIATTR_FRAME_SIZE
	.align		4
.L_12564:
        /*1263c*/ 	.byte	0x04, 0x11
        /*1263e*/ 	.short	(.L_12566 - .L_12565)
	.align		4
.L_12565:
        /*12640*/ 	.word	index@($_ZN7cutlass13device_kernelIN5flash19enable_sm80_to_sm89INS1_16FlashAttnBwdSm80INS1_25CollectiveMainloopBwdSm80ILi2ELi2EN4cute5tupleIJNS5_1CILi128EEES8_NS7_ILi64EEEEEENS_10bfloat16_tEfNS_4arch4Sm80ELb0ELb1ELb1ELb0ELb0ELb0ELb0ELb0ELi2ELi4ELi4ELi4ELb0EEENS1_21CollectiveEpilogueBwdISA_SB_SD_Li256ELb0ELb0ELi2EEENS1_19SingleTileSchedulerILb0ELb0ELb0ELi128EEEEEEEEEvNT_6ParamsE$_ZN4cute3eso3ESOILb1ELb0EJNS_6LayoutINS_5tupleIJNS3_IJNS3_IJNS_1CILi4EEENS4_ILi2EEEEEENS4_ILi1EEEEEES6_EEENS3_IJNS3_IJNS3_IJS8_NS4_ILi32EEEEEENS4_ILi0EEEEEENS4_ILi64EEEEEEEEiEEC2ERKSH_RKi)
        /*12644*/ 	.word	0x00000000


	//----- nvinfo : EIATTR_FRAME_SIZE
	.align		4
.L_12566:
        /*12648*/ 	.byte	0x04, 0x11
        /*1264a*/ 	.short	(.L_12568 - .L_12567)
	.align		4
.L_12567:
        /*1264c*/ 	.word	index@($_ZN7cutlass13device_kernelIN5flash19enable_sm80_to_sm89INS1_16FlashAttnBwdSm80INS1_25CollectiveMainloopBwdSm80ILi2ELi2EN4cute5tupleIJNS5_1CILi128EEES8_NS7_ILi64EEEEEENS_10bfloat16_tEfNS_4arch4Sm80ELb0ELb1ELb1ELb0ELb0ELb0ELb0ELb0ELi2ELi4ELi4ELi4ELb0EEENS1_21CollectiveEpilogueBwdISA_SB_SD_Li256ELb0ELb0ELi2EEENS1_19SingleTileSchedulerILb0ELb0ELb0ELi128EEEEEEEEEvNT_6ParamsE$_ZN4cute3eso3ESOILb1ELb0EJNS_6LayoutINS_5tupleIJNS3_IJNS3_IJNS_1CILi4EEENS4_ILi2EEEEEENS4_ILi1EEEEEES6_EEENS3_IJNS3_IJNS3_IJS8_NS4_ILi32EEEEEENS4_ILi0EEEEEENS4_ILi64EEEEEEEENS_10ViewEngineIPN7cutlass10bfloat16_tEEEEEC2ERKSH_RKSM_)
        /*12650*/ 	.word	0x00000000


	//----- nvinfo : EIATTR_FRAME_SIZE
	.align		4
.L_12568:
        /*12654*/ 	.byte	0x04, 0x11
        /*12656*/ 	.short	(.L_12570 - .L_12569)
	.align		4
.L_12569:
        /*12658*/ 	.word	index@($_ZN7cutlass13device_kernelIN5flash19enable_sm80_to_sm89INS1_16FlashAttnBwdSm80INS1_25CollectiveMainloopBwdSm80ILi2ELi2EN4cute5tupleIJNS5_1CILi128EEES8_NS7_ILi64EEEEEENS_10bfloat16_tEfNS_4arch4Sm80ELb0ELb1ELb1ELb0ELb0ELb0ELb0ELb0ELi2ELi4ELi4ELi4ELb0EEENS1_21CollectiveEpilogueBwdISA_SB_SD_Li256ELb0ELb0ELi2EEENS1_19SingleTileSchedulerILb0ELb0ELb0ELi128EEEEEEEEEvNT_6ParamsE$_ZN4cute3eso3ESOILb1ELb0EJNS_6LayoutINS_5tupleIJNS3_IJNS3_IJNS_1CILi4EEENS4_ILi2EEEEEENS4_ILi1EEEEEENS3_IJS6_EEEEEENS3_IJNS3_IJNS3_IJS8_NS4_ILi32EEEEEENS4_ILi0EEEEEENS3_IJNS4_ILi64EEEEEEEEEEENS_10ViewEngineIPN7cutlass10bfloat16_tEEEEEC2ERKSJ_RKSO_)
        /*1265c*/ 	.word	0x00000000


	//----- nvinfo : EIATTR_FRAME_SIZE
	.align		4
.L_12570:
        /*12660*/ 	.byte	0x04, 0x11
        /*12662*/ 	.short	(.L_12572 - .L_12571)
	.align		4
.L_12571:
        /*12664*/ 	.word	index@($_ZN7cutlass13device_kernelIN5flash19enable_sm80_to_sm89INS1_16FlashAttnBwdSm80INS1_25CollectiveMainloopBwdSm80ILi2ELi2EN4cute5tupleIJNS5_1CILi128EEES8_NS7_ILi64EEEEEENS_10bfloat16_tEfNS_4arch4Sm80ELb0ELb1ELb1ELb0ELb0ELb0ELb0ELb0ELi2ELi4ELi4ELi4ELb0EEENS1_21CollectiveEpilogueBwdISA_SB_SD_Li256ELb0ELb0ELi2EEENS1_19SingleTileSchedulerILb0ELb0ELb0ELi128EEEEEEEEEvNT_6ParamsE$_ZN4cute3eso3ESOILb1ELb0EJNS_6LayoutINS_5tupleIJNS3_IJNS3_IJNS_1CILi4EEENS4_ILi2EEEEEENS4_ILi1EEEEEEEEENS3_IJNS3_IJNS3_IJS8_NS4_ILi32EEEEEENS4_ILi0EEEEEEEEEEEiEEC2ERKSG_RKi)
        /*12668*/ 	.word	0x00000000


	//----- nvinfo : EIATTR_FRAME_SIZE
	.align		4
.L_12572:
        /*1266c*/ 	.byte	0x04, 0x11
        /*1266e*/ 	.short	(.L_12574 - .L_12573)
	.align		4
.L_12573:
        /*12670*/ 	.word	index@($_ZN7cutlass13device_kernelIN5flash19enable_sm80_to_sm89INS1_16FlashAttnBwdSm80INS1_25CollectiveMainloopBwdSm80ILi2ELi2EN4cute5tupleIJNS5_1CILi128EEES8_NS7_ILi64EEEEEENS_10bfloat16_tEfNS_4arch4Sm80ELb0ELb1ELb1ELb0ELb0ELb0ELb0ELb0ELi2ELi4ELi4ELi4ELb0EEENS1_21CollectiveEpilogueBwdISA_SB_SD_Li256ELb0ELb0ELi2EEENS1_19SingleTileSchedulerILb0ELb0ELb0ELi128EEEEEEEEEvNT_6ParamsE$_ZN4cute3eso3ESOILb1ELb0EJNS_6LayoutINS_5tupleIJNS3_IJNS3_IJNS_1CILi4EEENS4_ILi2EEEEEENS4_ILi1EEEEEEEEENS3_IJNS3_IJNS3_IJS8_NS4_ILi32EEEEEENS4_ILi0EEEEEEEEEEENS_10ViewEngineIPN7cutlass10bfloat16_tEEEEEC2ERKSG_RKSL_)
        /*12674*/ 	.word	0x00000000


	//----- nvinfo : EIATTR_FRAME_SIZE
	.align		4
.L_12574:
        /*12678*/ 	.byte	0x04, 0x11
        /*1267a*/ 	.short	(.L_12576 - .L_12575)
	.align		4
.L_12575:
        /*1267c*/ 	.word	index@($_ZN7cutlass13device_kernelIN5flash19enable_sm80_to_sm89INS1_16FlashAttnBwdSm80INS1_25CollectiveMainloopBwdSm80ILi2ELi2EN4cute5tupleIJNS5_1CILi128EEES8_NS7_ILi64EEEEEENS_10bfloat16_tEfNS_4arch4Sm80ELb0ELb1ELb1ELb0ELb0ELb0ELb0ELb0ELi2ELi4ELi4ELi4ELb0EEENS1_21CollectiveEpilogueBwdISA_SB_SD_Li256ELb0ELb0ELi2EEENS1_19SingleTileSchedulerILb0ELb0ELb0ELi128EEEEEEEEEvNT_6ParamsE$_ZN4cute3eso3ESOILb1ELb0EJNS_6LayoutINS_5tupleIJNS3_IJNS3_IJNS_1CILi2EEES5_EEENS4_ILi1EEEEEEEEENS3_IJNS3_IJNS3_IJS7_NS4_ILi16EEEEEENS4_ILi0EEEEEEEEEEENS_10ViewEngineIPjEEEEC2ERKSF_RKSI_)
        /*12680*/ 	.word	0x00000000


	//----- nvinfo : EIATTR_FRAME_SIZE
	.align		4
.L_12576:
        /*12684*/ 	.byte	0x04, 0x11
        /*12686*/ 	.short	(.L_12578 - .L_12577)
	.align		4
.L_12577:
        /*12688*/ 	.word	index@($_ZN7cutlass13device_kernelIN5flash19enable_sm80_to_sm89INS1_16FlashAttnBwdSm80INS1_25CollectiveMainloopBwdSm80ILi2ELi2EN4cute5tupleIJNS5_1CILi128EEES8_NS7_ILi64EEEEEENS_10bfloat16_tEfNS_4arch4Sm80ELb0ELb1ELb1ELb0ELb0ELb0ELb0ELb0ELi2ELi4ELi4ELi4ELb0EEENS1_21CollectiveEpilogueBwdISA_SB_SD_Li256ELb0ELb0ELi2EEENS1_19SingleTileSchedulerILb0ELb0ELb0ELi128EEEEEEEEEvNT_6ParamsE$_ZN4cute3eso3ESOILb1ELb0EJNS_6LayoutINS_5tupleIJNS3_IJNS3_IJNS3_IJNS_1CILi4EEENS4_ILi2EEEEEENS4_ILi1EEEEEES8_EEENS3_IJNS3_IJNS3_IJS8_S8_EEES8_EEES6_EEEEEENS3_IJNS3_IJNS3_IJNS3_IJS8_NS4_ILi32EEEEEENS4_ILi0EEEEEESH_EEENS3_IJNS3_IJNS3_IJSH_SH_EEESH_EEENS4_ILi64EEEEEEEEEEENS_10ViewEngineIPN7cutlass10bfloat16_tEEEEEC2ERKSP_RKSU_)
        /*1268c*/ 	.word	0x00000000


	//----- nvinfo : EIATTR_FRAME_SIZE
	.align		4
.L_12578:
        /*12690*/ 	.byte	0x04, 0x11
        /*12692*/ 	.short	(.L_12580 - .L_12579)
	.align		4
.L_12579:
        /*12694*/ 	.word	index@($_ZN7cutlass13device_kernelIN5flash19enable_sm80_to_sm89INS1_16FlashAttnBwdSm80INS1_25CollectiveMainloopBwdSm80ILi2ELi2EN4cute5tupleIJNS5_1CILi128EEES8_NS7_ILi64EEEEEENS_10bfloat16_tEfNS_4arch4Sm80ELb0ELb1ELb1ELb0ELb0ELb0ELb0ELb0ELi2ELi4ELi4ELi4ELb0EEENS1_21CollectiveEpilogueBwdISA_SB_SD_Li256ELb0ELb0ELi2EEENS1_19SingleTileSchedulerILb0ELb0ELb0ELi128EEEEEEEEEvNT_6ParamsE$_ZN4cute3eso3ESOILb1ELb0EJNS_5tupleIJNS_1CILi8EEENS3_ILi2EEES5_S5_S4_S5_EEENS2_IJNS3_ILi1EEEiiiNS3_ILi72EEENS3_ILi512EEEEEEEEC2ERKS6_RKSA_)
        /*12698*/ 	.word	0x00000000


	//----- nvinfo : EIATTR_FRAME_SIZE
	.align		4
.L_12580:
        /*1269c*/ 	.byte	0x04, 0x11
        /*1269e*/ 	.short	(.L_12582 - .L_12581)
	.align		4
.L_12581:
        /*126a0*/ 	.word	index@($_ZN7cutlass13device_kernelIN5flash19enable_sm80_to_sm89INS1_16FlashAttnBwdSm80INS1_25CollectiveMainloopBwdSm80ILi2ELi2EN4cute5tupleIJNS5_1CILi128EEES8_NS7_ILi64EEEEEENS_10bfloat16_tEfNS_4arch4Sm80ELb0ELb1ELb1ELb0ELb0ELb0ELb0ELb0ELi2ELi4ELi4ELi4ELb0EEENS1_21CollectiveEpilogueBwdISA_SB_SD_Li256ELb0ELb0ELi2EEENS1_19SingleTileSchedulerILb0ELb0ELb0ELi128EEEEEEEEEvNT_6ParamsE$_ZN4cute3eso3ESOILb1ELb0EJNS_5tupleIJNS_1CILi8EEENS2_IJNS3_ILi2EEES5_S5_EEENS3_ILi1EEES6_S7_EEENS2_IJS7_NS2_IJiiiEEENS3_ILi64EEENS2_IJNS3_ILi72EEENS3_ILi144EEENS3_ILi288EEEEEENS3_ILi512EEEEEEEEC2ERKS8_RKSG_)
        /*126a4*/ 	.word	0x00000000


	//----- nvinfo : EIATTR_FRAME_SIZE
	.align		4
.L_12582:
        /*126a8*/ 	.byte	0x04, 0x11
        /*126aa*/ 	.short	(.L_12584 - .L_12583)
	.align		4
.L_12583:
        /*126ac*/ 	.word	index@($_ZN7cutlass13device_kernelIN5flash19enable_sm80_to_sm89INS1_16FlashAttnBwdSm80INS1_25CollectiveMainloopBwdSm80ILi2ELi2EN4cute5tupleIJNS5_1CILi128EEES8_NS7_ILi64EEEEEENS_10bfloat16_tEfNS_4arch4Sm80ELb0ELb1ELb1ELb0ELb0ELb0ELb0ELb0ELi2ELi4ELi4ELi4ELb0EEENS1_21CollectiveEpilogueBwdISA_SB_SD_Li256ELb0ELb0ELi2EEENS1_19SingleTileSchedulerILb0ELb0ELb0ELi128EEEEEEEEEvNT_6ParamsE$_ZN4cute3eso3ESOILb1ELb0EJNS_5tupleIJNS_1CILi8EEENS2_IJNS3_ILi2EEES5_S5_EEENS3_ILi1EEES6_S7_EEENS2_IJS7_NS2_IJS4_iiEEENS3_ILi64EEENS2_IJiNS3_ILi144EEENS3_ILi288EEEEEENS3_ILi512EEEEEEEEC2ERKS8_RKSF_)
        /*126b0*/ 	.word	0x00000000


	//----- nvinfo : EIATTR_FRAME_SIZE
	.align		4
.L_12584:
        /*126b4*/ 	.byte	0x04, 0x11
        /*126b6*/ 	.short	(.L_12586 - .L_12585)
	.align		4
.L_12585:
        /*126b8*/ 	.word	index@($_ZN7cutlass13device_kernelIN5flash19enable_sm80_to_sm89INS1_16FlashAttnBwdSm80INS1_25CollectiveMainloopBwdSm80ILi2ELi2EN4cute5tupleIJNS5_1CILi128EEES8_NS7_ILi64EEEEEENS_10bfloat16_tEfNS_4arch4Sm80ELb0ELb1ELb1ELb0ELb0ELb0ELb0ELb0ELi2ELi4ELi4ELi4ELb0EEENS1_21CollectiveEpilogueBwdISA_SB_SD_Li256ELb0ELb0ELi2EEENS1_19SingleTileSchedulerILb0ELb0ELb0ELi128EEEEEEEEEvNT_6ParamsE$_ZN4cute3eso3ESOILb1ELb0EJNS_5tupleIJNS_1CILi2EEES4_S4_EEENS2_IJNS3_ILi1EEENS3_ILi512EEEiEEEEEC2ERKS5_RKS8_)
        /*126bc*/ 	.word	0x00000000


	//----- nvinfo : EIATTR_FRAME_SIZE
	.align		4
.L_12586:
        /*126c0*/ 	.byte	0x04, 0x11
        /*126c2*/ 	.short	(.L_12588 - .L_12587)
	.align		4
.L_12587:
        /*126c4*/ 	.word	index@($_ZN7cutlass13device_kernelIN5flash19enable_sm80_to_sm89INS1_16FlashAttnBwdSm80INS1_25CollectiveMainloopBwdSm80ILi2ELi2EN4cute5tupleIJNS5_1CILi128EEES8_NS7_ILi64EEEEEENS_10bfloat16_tEfNS_4arch4Sm80ELb0ELb1ELb1ELb0ELb0ELb0ELb0ELb0ELi2ELi4ELi4ELi4ELb0EEENS1_21CollectiveEpilogueBwdISA_SB_SD_Li256ELb0ELb0ELi2EEENS1_19SingleTileSchedulerILb0ELb0ELb0ELi128EEEEEEEEEvNT_6ParamsE$_ZN4cute3eso3ESOILb1ELb0EJNS_5tupleIJNS_1CILi2EEES4_EEENS2_IJiiEEENS3_ILi1EEES7_EEC2ERKS5_RKS6_RKS7_SE_)
        /*126c8*/ 	.word	0x00000000


	//----- nvinfo : EIATTR_FRAME_SIZE
	.align		4
.L_12588:
        /*126cc*/ 	.byte	0x04, 0x11
        /*126ce*/ 	.short	(.L_12590 - .L_12589)
	.align		4
.L_12589:
        /*126d0*/ 	.word	index@($_ZN7cutlass13device_kernelIN5flash19enable_sm80_to_sm89INS1_16FlashAttnBwdSm80INS1_25CollectiveMainloopBwdSm80ILi2ELi2EN4cute5tupleIJNS5_1CILi128EEES8_NS7_ILi64EEEEEENS_10bfloat16_tEfNS_4arch4Sm80ELb0ELb1ELb1ELb0ELb0ELb0ELb0ELb0ELi2ELi4ELi4ELi4ELb0EEENS1_21CollectiveEpilogueBwdISA_SB_SD_Li256ELb0ELb0ELi2EEENS1_19SingleTileSchedulerILb0ELb0ELb0ELi128EEEEEEEEEvNT_6ParamsE$_ZN4cute3eso3ESOILb1ELb0EJNS_5tupleIJNS_1CILi2EEES4_EEENS2_IJiiEEEEEC2ERKS5_RKS6_)
        /*126d4*/ 	.word	0x00000000


	//----- nvinfo : EIATTR_FRAME_SIZE
	.align		4
.L_12590:
        /*126d8*/ 	.byte	0x04, 0x11
        /*126da*/ 	.short	(.L_12592 - .L_12591)
	.align		4
.L_12591:
        /*126dc*/ 	.word	index@($_ZN7cutlass13device_kernelIN5flash19enable_sm80_to_sm89INS1_16FlashAttnBwdSm80INS1_25CollectiveMainloopBwdSm80ILi2ELi2EN4cute5tupleIJNS5_1CILi128EEES8_NS7_ILi64EEEEEENS_10bfloat16_tEfNS_4arch4Sm80ELb0ELb1ELb1ELb0ELb0ELb0ELb0ELb0ELi2ELi4ELi4ELi4ELb0EEENS1_21CollectiveEpilogueBwdISA_SB_SD_Li256ELb0ELb0ELi2EEENS1_19SingleTileSchedulerILb0ELb0ELb0ELi128EEEEEEEEEvNT_6ParamsE$_ZN4cute3eso3ESOILb1ELb0EJNS_5tupleIJNS_1CILi2EEES4_EEENS2_IJiNS3_ILi512EEEEEEEEC2ERKS5_RKS7_)
        /*126e0*/ 	.word	0x00000000


	//----- nvinfo : EIATTR_FRAME_SIZE
	.align		4
.L_12592:
        /*126e4*/ 	.byte	0x04, 0x11
        /*126e6*/ 	.short	(.L_12594 - .L_12593)
	.align		4
.L_12593:
        /*126e8*/ 	.word	index@($_ZN7cutlass13device_kernelIN5flash19enable_sm80_to_sm89INS1_16FlashAttnBwdSm80INS1_25CollectiveMainloopBwdSm80ILi2ELi2EN4cute5tupleIJNS5_1CILi128EEES8_NS7_ILi64EEEEEENS_10bfloat16_tEfNS_4arch4Sm80ELb0ELb1ELb1ELb0ELb0ELb0ELb0ELb0ELi2ELi4ELi4ELi4ELb0EEENS1_21CollectiveEpilogueBwdISA_SB_SD_Li256ELb0ELb0ELi2EEENS1_19SingleTileSchedulerILb0ELb0ELb0ELi128EEEEEEEEEvNT_6ParamsE$_ZN4cute3eso3ESOILb1ELb0EJNS_5tupleIJNS_1CILi2EEES4_EEENS2_IJiNS3_ILi4096EEEEEEEEC2ERKS5_RKS7_)
        /*126ec*/ 	.word	0x00000000


	//----- nvinfo : EIATTR_FRAME_SIZE
	.align		4
.L_12594:
        /*126f0*/ 	.byte	0x04, 0x11
        /*126f2*/ 	.short	(.L_12596 - .L_12595)
	.align		4
.L_12595:
        /*126f4*/ 	.word	index@($_ZN7cutlass13device_kernelIN5flash19enable_sm80_to_sm89INS1_16FlashAttnBwdSm80INS1_25CollectiveMainloopBwdSm80ILi2ELi2EN4cute5tupleIJNS5_1CILi128EEES8_NS7_ILi64EEEEEENS_10bfloat16_tEfNS_4arch4Sm80ELb0ELb1ELb1ELb0ELb0ELb0ELb0ELb0ELi2ELi4ELi4ELi4ELb0EEENS1_21CollectiveEpilogueBwdISA_SB_SD_Li256ELb0ELb0ELi2EEENS1_19SingleTileSchedulerILb0ELb0ELb0ELi128EEEEEEEEEvNT_6ParamsE$_ZN4cute3eso3ESOILb1ELb0EJNS_5tupleIJNS_1CILi2EEES4_EEENS2_IJNS3_ILi1EEEiEEEEEC2ERKS5_RKS7_)
        /*126f8*/ 	.word	0x00000000


	//----- nvinfo : EIATTR_FRAME_SIZE
	.align		4
.L_12596:
        /*126fc*/ 	.byte	0x04, 0x11
        /*126fe*/ 	.short	(.L_12598 - .L_12597)
	.align		4
.L_12597:
        /*12700*/ 	.word	index@($_ZN7cutlass13device_kernelIN5flash19enable_sm80_to_sm89INS1_16FlashAttnBwdSm80INS1_25CollectiveMainloopBwdSm80ILi2ELi2EN4cute5tupleIJNS5_1CILi128EEES8_NS7_ILi64EEEEEENS_10bfloat16_tEfNS_4arch4Sm80ELb0ELb1ELb1ELb0ELb0ELb0ELb0ELb0ELi2ELi4ELi4ELi4ELb0EEENS1_21CollectiveEpilogueBwdISA_SB_SD_Li256ELb0ELb0ELi2EEENS1_19SingleTileSchedulerILb0ELb0ELb0ELi128EEEEEEEEEvNT_6ParamsE$_ZN4cute3eso3ESOILb1ELb0EJNS_5tupleIJNS_1CILi2EEEEEENS2_IJiEEES4_NS3_ILi1EEEEEC2ERKS5_RKS6_RKS4_RKS7_)
        /*12704*/ 	.word	0x00000000


	//----- nvinfo : EIATTR_FRAME_SIZE
	.align		4
.L_12598:
        /*12708*/ 	.byte	0x04, 0x11
        /*1270a*/ 	.short	(.L_12600 - .L_12599)
	.align		4
.L_12599:
        /*1270c*/ 	.word	index@($_ZN7cutlass13device_kernelIN5flash19enable_sm80_to_sm89INS1_16FlashAttnBwdSm80INS1_25CollectiveMainloopBwdSm80ILi2ELi2EN4cute5tupleIJNS5_1CILi128EEES8_NS7_ILi64EEEEEENS_10bfloat16_tEfNS_4arch4Sm80ELb0ELb1ELb1ELb0ELb0ELb0ELb0ELb0ELi2ELi4ELi4ELi4ELb0EEENS1_21CollectiveEpilogueBwdISA_SB_SD_Li256ELb0ELb0ELi2EEENS1_19SingleTileSchedulerILb0ELb0ELb0ELi128EEEEEEEEEvNT_6ParamsE$_ZN4cute3eso3ESOILb1ELb0EJNS_5tupleIJNS_1CILi2EEEEEENS2_IJiEEENS3_ILi1EEES7_EEC2ERKS5_RKS6_RKS7_SE_)
        /*12710*/ 	.word	0x00000000


	//----- nvinfo : EIATTR_FRAME_SIZE
	.align		4
.L_12600:
        /*12714*/ 	.byte	0x04, 0x11
        /*12716*/ 	.short	(.L_12602 - .L_12601)
	.align		4
.L_12601:
        /*12718*/ 	.word	index@($_ZN7cutlass13device_kernelIN5flash19enable_sm80_to_sm89INS1_16FlashAttnBwdSm80INS1_25CollectiveMainloopBwdSm80ILi2ELi2EN4cute5tupleIJNS5_1CILi128EEES8_NS7_ILi64EEEEEENS_10bfloat16_tEfNS_4arch4Sm80ELb0ELb1ELb1ELb0ELb0ELb0ELb0ELb0ELi2ELi4ELi4ELi4ELb0EEENS1_21CollectiveEpilogueBwdISA_SB_SD_Li256ELb0ELb0ELi2EEENS1_19SingleTileSchedulerILb0ELb0ELb0ELi128EEEEEEEEEvNT_6ParamsE$_ZN4cute3eso3ESOILb1ELb0EJNS_5tupleIJNS_1CILi2EEEEEENS2_IJiEEEEEC2ERKS5_RKS6_)
        /*1271c*/ 	.word	0x00000000


	//----- nvinfo : EIATTR_FRAME_SIZE
	.align		4
.L_12602:
        /*12720*/ 	.byte	0x04, 0x11
        /*12722*/ 	.short	(.L_12604 - .L_12603)
	.align		4
.L_12603:
        /*12724*/ 	.word	index@($_ZN7cutlass13device_kernelIN5flash19enable_sm80_to_sm89INS1_16FlashAttnBwdSm80INS1_25CollectiveMainloopBwdSm80ILi2ELi2EN4cute5tupleIJNS5_1CILi128EEES8_NS7_ILi64EEEEEENS_10bfloat16_tEfNS_4arch4Sm80ELb0ELb1ELb1ELb0ELb0ELb0ELb0ELb0ELi2ELi4ELi4ELi4ELb0EEENS1_21CollectiveEpilogueBwdISA_SB_SD_Li256ELb0ELb0ELi2EEENS1_19SingleTileSchedulerILb0ELb0ELb0ELi128EEEEEEEEEvNT_6ParamsE$_ZN4cute3eso3ESOILb1ELb0EJNS_5tupleIJNS_1CILi1EEENS3_ILi2EEES5_EEENS2_IJS4_NS3_ILi256EEEiEEEEEC2ERKS6_RKS8_)
        /*12728*/ 	.word	0x00000000


	//----- nvinfo : EIATTR_FRAME_SIZE
	.align		4
.L_12604:
        /*1272c*/ 	.byte	0x04, 0x11
        /*1272e*/ 	.short	(.L_12606 - .L_12605)
	.align		4
.L_12605:
        /*12730*/ 	.word	index@($_ZN7cutlass13device_kernelIN5flash19enable_sm80_to_sm89INS1_16FlashAttnBwdSm80INS1_25CollectiveMainloopBwdSm80ILi2ELi2EN4cute5tupleIJNS5_1CILi128EEES8_NS7_ILi64EEEEEENS_10bfloat16_tEfNS_4arch4Sm80ELb0ELb1ELb1ELb0ELb0ELb0ELb0ELb0ELi2ELi4ELi4ELi4ELb0EEENS1_21CollectiveEpilogueBwdISA_SB_SD_Li256ELb0ELb0ELi2EEENS1_19SingleTileSchedulerILb0ELb0ELb0ELi128EEEEEEEEEvNT_6ParamsE$_ZN4cute3eso3ESOILb1ELb0EJNS_5tupleIJNS_1CILi1EEENS3_ILi2EEEEEENS2_IJNS3_ILi0EEEiEEEEEC2ERKS6_RKS8_)
        /*12734*/ 	.word	0x00000000


	//----- nvinfo : EIATTR_FRAME_SIZE
	.align		4
.L_12606:
        /*12738*/ 	.byte	0x04, 0x11
        /*1273a*/ 	.short	(.L_12608 - .L_12607)
	.align		4
.L_12607:
        /*1273c*/ 	.word	index@($_ZN7cutlass13device_kernelIN5flash19enable_sm80_to_sm89INS1_16FlashAttnBwdSm80INS1_25CollectiveMainloopBwdSm80ILi2ELi2EN4cute5tupleIJNS5_1CILi128EEES8_NS7_ILi64EEEEEENS_10bfloat16_tEfNS_4arch4Sm80ELb0ELb1ELb1ELb0ELb0ELb0ELb0ELb0ELi2ELi4ELi4ELi4ELb0EEENS1_21CollectiveEpilogueBwdISA_SB_SD_Li256ELb0ELb0ELi2EEENS1_19SingleTileSchedulerILb0ELb0ELb0ELi128EEEEEEEEEvNT_6ParamsE$_ZN4cute3eso3ESOILb1ELb0EJNS_5tupleIJNS_1CILi1EEENS3_ILi0EEEEEElS5_EEC2ERKS6_RKlRKS5_)
        /*12740*/ 	.word	0x00000000


	//----- nvinfo : EIATTR_FRAME_SIZE
	.align		4
.L_12608:
        /*12744*/ 	.byte	0x04, 0x11
        /*12746*/ 	.short	(.L_12610 - .L_12609)
	.align		4
.L_12609:
        /*12748*/ 	.word	index@($_ZN7cutlass13device_kernelIN5flash19enable_sm80_to_sm89INS1_16FlashAttnBwdSm80INS1_25CollectiveMainloopBwdSm80ILi2ELi2EN4cute5tupleIJNS5_1CILi128EEES8_NS7_ILi64EEEEEENS_10bfloat16_tEfNS_4arch4Sm80ELb0ELb1ELb1ELb0ELb0ELb0ELb0ELb0ELi2ELi4ELi4ELi4ELb0EEENS1_21CollectiveEpilogueBwdISA_SB_SD_Li256ELb0ELb0ELi2EEENS1_19SingleTileSchedulerILb0ELb0ELb0ELi128EEEEEEEEEvNT_6ParamsE$_ZN4cute3eso3ESOILb1ELb0EJNS_5tupleIJNS_1CILi1EEENS3_ILi0EEEEEEiNS3_ILi1024EEEEEC2ERKS6_RKiRKS7_)
        /*1274c*/ 	.word	0x00000000


	//----- nvinfo : EIATTR_FRAME_SIZE
	.align		4
.L_12610:
        /*12750*/ 	.byte	0x04, 0x11
        /*12752*/ 	.short	(.L_12612 - .L_12611)
	.align		4
.L_12611:
        /*12754*/ 	.word	index@($_ZN7cutlass13device_kernelIN5flash19enable_sm80_to_sm89INS1_16FlashAttnBwdSm80INS1_25CollectiveMainloopBwdSm80ILi2ELi2EN4cute5tupleIJNS5_1CILi128EEES8_NS7_ILi64EEEEEENS_10bfloat16_tEfNS_4arch4Sm80ELb0ELb1ELb1ELb0ELb0ELb0ELb0ELb0ELi2ELi4ELi4ELi4ELb0EEENS1_21CollectiveEpilogueBwdISA_SB_SD_Li256ELb0ELb0ELi2EEENS1_19SingleTileSchedulerILb0ELb0ELb0ELi128EEEEEEEEEvNT_6ParamsE$_ZN4cute3eso3ESOILb1ELb0EJNS_5tupleIJNS_1CILi1EEENS3_ILi0EEEEEEiEEC2ERKS6_RKi)
        /*12758*/ 	.word	0x00000000


	//----- nvinfo : EIATTR_FRAME_SIZE
	.align		4
.L_12612:
        /*1275c*/ 	.byte	0x04, 0x11
        /*1275e*/ 	.short	(.L_12614 - .L_12613)
	.align		4
.L_12613:
        /*12760*/ 	.word	index@($_ZN7cutlass13device_kernelIN5flash19enable_sm80_to_sm89INS1_16FlashAttnBwdSm80INS1_25CollectiveMainloopBwdSm80ILi2ELi2EN4cute5tupleIJNS5_1CILi128EEES8_NS7_ILi64EEEEEENS_10bfloat16_tEfNS_4arch4Sm80ELb0ELb1ELb1ELb0ELb0ELb0ELb0ELb0ELi2ELi4ELi4ELi4ELb0EEENS1_21CollectiveEpilogueBwdISA_SB_SD_Li256ELb0ELb0ELi2EEENS1_19SingleTileSchedulerILb0ELb0ELb0ELi128EEEEEEEEEvNT_6ParamsE$_ZN4cute3eso3ESOILb1ELb0EJNS_5tupleIJNS_1CILi1EEENS3_ILi0EEEEEENS3_ILi4096EEENS2_IJiiEEEEEC2ERKS6_RKS7_RKS8_)
        /*12764*/ 	.word	0x00000000


	//----- nvinfo : EIATTR_FRAME_SIZE
	.align		4
.L_12614:
        /*12768*/ 	.byte	0x04, 0x11
        /*1276a*/ 	.short	(.L_12616 - .L_12615)
	.align		4
.L_12615:
        /*1276c*/ 	.word	index@($_ZN7cutlass13device_kernelIN5flash19enable_sm80_to_sm89INS1_16FlashAttnBwdSm80INS1_25CollectiveMainloopBwdSm80ILi2ELi2EN4cute5tupleIJNS5_1CILi128EEES8_NS7_ILi64EEEEEENS_10bfloat16_tEfNS_4arch4Sm80ELb0ELb1ELb1ELb0ELb0ELb0ELb0ELb0ELi2ELi4ELi4ELi4ELb0EEENS1_21CollectiveEpilogueBwdISA_SB_SD_Li256ELb0ELb0ELi2EEENS1_19SingleTileSchedulerILb0ELb0ELb0ELi128EEEEEEEEEvNT_6ParamsE$_ZN4cute3eso3ESOILb1ELb0EJNS_5tupleIJNS_1CILi1EEENS3_ILi0EEEEEENS2_IJiEEEEEC2ERKS6_RKS7_)
        /*12770*/ 	.word	0x00000000


	//----- nvinfo : EIATTR_FRAME_SIZE
	.align		4
.L_12616:
        /*12774*/ 	.byte	0x04, 0x11
        /*12776*/ 	.short	(.L_12618 - .L_12617)
	.align		4
.L_12617:
        /*12778*/ 	.word	index@($_ZN7cutlass13device_kernelIN5flash19enable_sm80_to_sm89INS1_16FlashAttnBwdSm80INS1_25CollectiveMainloopBwdSm80ILi2ELi2EN4cute5tupleIJNS5_1CILi128EEES8_NS7_ILi64EEEEEENS_10bfloat16_tEfNS_4arch4Sm80ELb0ELb1ELb1ELb0ELb0ELb0ELb0ELb0ELi2ELi4ELi4ELi4ELb0EEENS1_21CollectiveEpilogueBwdISA_SB_SD_Li256ELb0ELb0ELi2EEENS1_19SingleTileSchedulerILb0ELb0ELb0ELi128EEEEEEEEEvNT_6ParamsE$_ZN4cute3eso3ESOILb1ELb0EJNS_5tupleIJNS_1CILi1EEENS2_IJS4_NS3_ILi2EEES5_EEEEEENS2_IJNS3_ILi0EEENS2_IJS4_NS3_ILi256EEEiEEEEEEEEC2ERKS7_RKSB_)
        /*1277c*/ 	.word	0x00000000


	//----- nvinfo : EIATTR_FRAME_SIZE
	.align		4
.L_12618:
        /*12780*/ 	.byte	0x04, 0x11
        /*12782*/ 	.short	(.L_12620 - .L_12619)
	.align		4
.L_12619:
        /*12784*/ 	.word	index@($_ZN7cutlass13device_kernelIN5flash19enable_sm80_to_sm89INS1_16FlashAttnBwdSm80INS1_25CollectiveMainloopBwdSm80ILi2ELi2EN4cute5tupleIJNS5_1CILi128EEES8_NS7_ILi64EEEEEENS_10bfloat16_tEfNS_4arch4Sm80ELb0ELb1ELb1ELb0ELb0ELb0ELb0ELb0ELi2ELi4ELi4ELi4ELb0EEENS1_21CollectiveEpilogueBwdISA_SB_SD_Li256ELb0ELb0ELi2EEENS1_19SingleTileSchedulerILb0ELb0ELb0ELi128EEEEEEEEEvNT_6ParamsE$_ZN4cute3eso3ESOILb1ELb0EJNS_5tupleIJNS_1CILi16EEENS3_ILi2EEES5_S5_NS3_ILi4EEES5_EEENS2_IJNS3_ILi1EEEiiiNS3_ILi144EEENS3_ILi512EEEEEEEEC2ERKS7_RKSB_)
        /*12788*/ 	.word	0x00000000


	//----- nvinfo : EIATTR_FRAME_SIZE
	.align		4
.L_12620:
        /*1278c*/ 	.byte	0x04, 0x11
        /*1278e*/ 	.short	(.L_12622 - .L_12621)
	.align		4
.L_12621:
        /*12790*/ 	.word	index@($_ZN7cutlass13device_kernelIN5flash19enable_sm80_to_sm89INS1_16FlashAttnBwdSm80INS1_25CollectiveMainloopBwdSm80ILi2ELi2EN4cute5tupleIJNS5_1CILi128EEES8_NS7_ILi64EEEEEENS_10bfloat16_tEfNS_4arch4Sm80ELb0ELb1ELb1ELb0ELb0ELb0ELb0ELb0ELi2ELi4ELi4ELi4ELb0EEENS1_21CollectiveEpilogueBwdISA_SB_SD_Li256ELb0ELb0ELi2EEENS1_19SingleTileSchedulerILb0ELb0ELb0ELi128EEEEEEEEEvNT_6ParamsE$_ZN4cute3eso3ESOILb1ELb0EJNS_5tupleIJNS_1CILi0EEES4_EEEiEEC2ERKS5_RKi)
        /*12794*/ 	.word	0x00000000


	//----- nvinfo : EIATTR_FRAME_SIZE
	.align		4
.L_12622:
        /*12798*/ 	.byte	0x04, 0x11
        /*1279a*/ 	.short	(.L_12624 - .L_12623)
	.align		4
.L_12623:
        /*1279c*/ 	.word	index@($_ZN7cutlass13device_kernelIN5flash19enable_sm80_to_sm89INS1_16FlashAttnBwdSm80INS1_25CollectiveMainloopBwdSm80ILi2ELi2EN4cute5tupleIJNS5_1CILi128EEES8_NS7_ILi64EEEEEENS_10bfloat16_tEfNS_4arch4Sm80ELb0ELb1ELb1ELb0ELb0ELb0ELb0ELb0ELi2ELi4ELi4ELi4ELb0EEENS1_21CollectiveEpilogueBwdISA_SB_SD_Li256ELb0ELb0ELi2EEENS1_19SingleTileSchedulerILb0ELb0ELb0ELi128EEEEEEEEEvNT_6ParamsE$_ZN4cute3eso3ESOILb1ELb0EJNS_5tupleIJNS2_IJNS_1CILi8EEENS3_ILi1EEEEEENS3_ILi4EEES5_EEENS2_IJNS2_IJS5_NS3_ILi0EEEEEElS9_EEEEEC2ERKS8_RKSB_)
        /*127a0*/ 	.word	0x00000000


	//----- nvinfo : EIATTR_FRAME_SIZE
	.align		4
.L_12624:
        /*127a4*/ 	.byte	0x04, 0x11
        /*127a6*/ 	.short	(.L_12626 - .L_12625)
	.align		4
.L_12625:
        /*127a8*/ 	.word	index@($_ZN7cutlass13device_kernelIN5flash19enable_sm80_to_sm89INS1_16FlashAttnBwdSm80INS1_25CollectiveMainloopBwdSm80ILi2ELi2EN4cute5tupleIJNS5_1CILi128EEES8_NS7_ILi64EEEEEENS_10bfloat16_tEfNS_4arch4Sm80ELb0ELb1ELb1ELb0ELb0ELb0ELb0ELb0ELi2ELi4ELi4ELi4ELb0EEENS1_21CollectiveEpilogueBwdISA_SB_SD_Li256ELb0ELb0ELi2EEENS1_19SingleTileSchedulerILb0ELb0ELb0ELi128EEEEEEEEEvNT_6ParamsE$_ZN4cute3eso3ESOILb1ELb0EJNS_5tupleIJNS2_IJNS_1CILi8EEENS3_ILi1EEEEEENS3_ILi2EEES4_EEENS2_IJNS2_IJS5_NS3_ILi0EEEEEEiNS3_ILi1024EEEEEEEEC2ERKS8_RKSC_)
        /*127ac*/ 	.word	0x00000000


	//----- nvinfo : EIATTR_FRAME_SIZE
	.align		4
.L_12626:
        /*127b0*/ 	.byte	0x04, 0x11
        /*127b2*/ 	.short	(.L_12628 - .L_12627)
	.align		4
.L_12627:
        /*127b4*/ 	.word	index@($_ZN7cutlass13device_kernelIN5flash19enable_sm80_to_sm89INS1_16FlashAttnBwdSm80INS1_25CollectiveMainloopBwdSm80ILi2ELi2EN4cute5tupleIJNS5_1CILi128EEES8_NS7_ILi64EEEEEENS_10bfloat16_tEfNS_4arch4Sm80ELb0ELb1ELb1ELb0ELb0ELb0ELb0ELb0ELi2ELi4ELi4ELi4ELb0EEENS1_21CollectiveEpilogueBwdISA_SB_SD_Li256ELb0ELb0ELi2EEENS1_19SingleTileSchedulerILb0ELb0ELb0ELi128EEEEEEEEEvNT_6ParamsE$_ZN4cute3eso3ESOILb1ELb0EJNS_5tupleIJNS2_IJNS_1CILi8EEENS3_ILi1EEEEEENS3_ILi2EEENS2_IJS7_S7_EEEEEENS2_IJNS2_IJS5_NS3_ILi0EEEEEENS3_ILi4096EEENS2_IJiiEEEEEEEEC2ERKS9_RKSE_)
        /*127b8*/ 	.word	0x00000000


	//----- nvinfo : EIATTR_FRAME_SIZE
	.align		4
.L_12628:
        /*127bc*/ 	.byte	0x04, 0x11
        /*127be*/ 	.short	(.L_12630 - .L_12629)
	.align		4
.L_12629:
        /*127c0*/ 	.word	index@($_ZN7cutlass13device_kernelIN5flash19enable_sm80_to_sm89INS1_16FlashAttnBwdSm80INS1_25CollectiveMainloopBwdSm80ILi2ELi2EN4cute5tupleIJNS5_1CILi128EEES8_NS7_ILi64EEEEEENS_10bfloat16_tEfNS_4arch4Sm80ELb0ELb1ELb1ELb0ELb0ELb0ELb0ELb0ELi2ELi4ELi4ELi4ELb0EEENS1_21CollectiveEpilogueBwdISA_SB_SD_Li256ELb0ELb0ELi2EEENS1_19SingleTileSchedulerILb0ELb0ELb0ELi128EEEEEEEEEvNT_6ParamsE$_ZN4cute3eso3ESOILb1ELb0EJNS_5tupleIJNS2_IJNS_1CILi8EEENS3_ILi1EEEEEENS3_ILi2EEEEEENS2_IJNS2_IJS5_NS3_ILi0EEEEEEiEEEEEC2ERKS8_RKSB_)
        /*127c4*/ 	.word	0x00000000


	//----- nvinfo : EIATTR_FRAME_SIZE
	.align		4
.L_12630:
        /*127c8*/ 	.byte	0x04, 0x11
        /*127ca*/ 	.short	(.L_12632 - .L_12631)
	.align		4
.L_12631:
        /*127cc*/ 	.word	index@($_ZN7cutlass13device_kernelIN5flash19enable_sm80_to_sm89INS1_16FlashAttnBwdSm80INS1_25CollectiveMainloopBwdSm80ILi2ELi2EN4cute5tupleIJNS5_1CILi128EEES8_NS7_ILi64EEEEEENS_10bfloat16_tEfNS_4arch4Sm80ELb0ELb1ELb1ELb0ELb0ELb0ELb0ELb0ELi2ELi4ELi4ELi4ELb0EEENS1_21CollectiveEpilogueBwdISA_SB_SD_Li256ELb0ELb0ELi2EEENS1_19SingleTileSchedulerILb0ELb0ELb0ELi128EEEEEEEEEvNT_6ParamsE$_ZN4cute3eso3ESOILb1ELb0EJNS_5tupleIJNS2_IJNS_1CILi8EEENS3_ILi1EEEEEENS2_IJNS3_ILi2EEEEEEEEENS2_IJNS2_IJS5_NS3_ILi0EEEEEENS2_IJiEEEEEEEEC2ERKS9_RKSD_)
        /*127d0*/ 	.word	0x00000000


	//----- nvinfo : EIATTR_FRAME_SIZE
	.align		4
.L_12632:
        /*127d4*/ 	.byte	0x04, 0x11
        /*127d6*/ 	.short	(.L_12634 - .L_12633)
	.align		4
.L_12633:
        /*127d8*/ 	.word	index@($_ZN7cutlass13device_kernelIN5flash19enable_sm80_to_sm89INS1_16FlashAttnBwdSm80INS1_25CollectiveMainloopBwdSm80ILi2ELi2EN4cute5tupleIJNS5_1CILi128EEES8_NS7_ILi64EEEEEENS_10bfloat16_tEfNS_4arch4Sm80ELb0ELb1ELb1ELb0ELb0ELb0ELb0ELb0ELi2ELi4ELi4ELi4ELb0EEENS1_21CollectiveEpilogueBwdISA_SB_SD_Li256ELb0ELb0ELi2EEENS1_19SingleTileSchedulerILb0ELb0ELb0ELi128EEEEEEEEEvNT_6ParamsE$_ZN4cute3eso3ESOILb1ELb0EJNS_5tupleIJNS2_IJNS_1CILi2EEES4_S4_EEES4_NS2_IJS4_S4_EEEEEENS2_IJNS2_IJNS3_ILi1EEENS3_ILi512EEEiEEENS3_ILi4096EEENS2_IJiiEEEEEEEEC2ERKS7_RKSD_)
        /*127dc*/ 	.word	0x00000000


	//----- nvinfo : EIATTR_FRAME_SIZE
	.align		4
.L_12634:
        /*127e0*/ 	.byte	0x04, 0x11
        /*127e2*/ 	.short	(.L_12636 - .L_12635)
	.align		4
.L_12635:
        /*127e4*/ 	.word	index@($_ZN7cutlass13device_kernelIN5flash19enable_sm80_to_sm89INS1_16FlashAttnBwdSm80INS1_25CollectiveMainloopBwdSm80ILi2ELi2EN4cute5tupleIJNS5_1CILi128EEES8_NS7_ILi64EEEEEENS_10bfloat16_tEfNS_4arch4Sm80ELb0ELb1ELb1ELb0ELb0ELb0ELb0ELb0ELi2ELi4ELi4ELi4ELb0EEENS1_21CollectiveEpilogueBwdISA_SB_SD_Li256ELb0ELb0ELi2EEENS1_19SingleTileSchedulerILb0ELb0ELb0ELi128EEEEEEEEEvNT_6ParamsE$_ZN4cute3eso3ESOILb1ELb0EJNS_5tupleIJNS2_IJNS_1CILi2EEES4_S4_EEES4_NS2_IJNS2_IJS4_S4_EEES4_EEEEEENS2_IJNS2_IJNS3_ILi1EEENS3_ILi512EEEiEEENS3_ILi4096EEENS2_IJNS2_IJiiEEENS3_ILi8192EEEEEEEEEEEC2ERKS8_RKSG_)
        /*127e8*/ 	.word	0x00000000


	//----- nvinfo : EIATTR_FRAME_SIZE
	.align		4
.L_12636:
        /*127ec*/ 	.byte	0x04, 0x11
        /*127ee*/ 	.short	(.L_12638 - .L_12637)
	.align		4
.L_12637:
        /*127f0*/ 	.word	index@($_ZN7cutlass13device_kernelIN5flash19enable_sm80_to_sm89INS1_16FlashAttnBwdSm80INS1_25CollectiveMainloopBwdSm80ILi2ELi2EN4cute5tupleIJNS5_1CILi128EEES8_NS7_ILi64EEEEEENS_10bfloat16_tEfNS_4arch4Sm80ELb0ELb1ELb1ELb0ELb0ELb0ELb0ELb0ELi2ELi4ELi4ELi4ELb0EEENS1_21CollectiveEpilogueBwdISA_SB_SD_Li256ELb0ELb0ELi2EEENS1_19SingleTileSchedulerILb0ELb0ELb0ELi128EEEEEEEEEvNT_6ParamsE$_ZN4cute3eso3ESOILb1ELb0EJNS_5tupleIJNS2_IJNS_1CILi2EEES4_EEES5_NS3_ILi8EEEEEENS2_IJNS2_IJiNS3_ILi512EEEEEENS2_IJiiEEENS3_ILi1024EEEEEEEEC2ERKS7_RKSC_)
        /*127f4*/ 	.word	0x00000000


	//----- nvinfo : EIATTR_FRAME_SIZE
	.align		4
.L_12638:
        /*127f8*/ 	.byte	0x04, 0x11
        /*127fa*/ 	.short	(.L_12640 - .L_12639)
	.align		4
.L_12639:
        /*127fc*/ 	.word	index@($_ZN7cutlass13device_kernelIN5flash19enable_sm80_to_sm89INS1_16FlashAttnBwdSm80INS1_25CollectiveMainloopBwdSm80ILi2ELi2EN4cute5tupleIJNS5_1CILi128EEES8_NS7_ILi64EEEEEENS_10bfloat16_tEfNS_4arch4Sm80ELb0ELb1ELb1ELb0ELb0ELb0ELb0ELb0ELi2ELi4ELi4ELi4ELb0EEENS1_21CollectiveEpilogueBwdISA_SB_SD_Li256ELb0ELb0ELi2EEENS1_19SingleTileSchedulerILb0ELb0ELb0ELi128EEEEEEEEEvNT_6ParamsE$_ZN4cute3eso3ESOILb1ELb0EJNS_5tupleIJNS2_IJNS_1CILi2EEES4_EEES4_EEENS2_IJNS2_IJiiEEENS3_ILi8192EEEEEEEEC2ERKS6_RKS9_)
        /*12800*/ 	.word	0x00000000


	//----- nvinfo : EIATTR_FRAME_SIZE
	.align		4
.L_12640:
        /*12804*/ 	.byte	0x04, 0x11
        /*12806*/ 	.short	(.L_12642 - .L_12641)
	.align		4
.L_12641:
        /*12808*/ 	.word	index@($_ZN7cutlass13device_kernelIN5flash19enable_sm80_to_sm89INS1_16FlashAttnBwdSm80INS1_25CollectiveMainloopBwdSm80ILi2ELi2EN4cute5tupleIJNS5_1CILi128EEES8_NS7_ILi64EEEEEENS_10bfloat16_tEfNS_4arch4Sm80ELb0ELb1ELb1ELb0ELb0ELb0ELb0ELb0ELi2ELi4ELi4ELi4ELb0EEENS1_21CollectiveEpilogueBwdISA_SB_SD_Li256ELb0ELb0ELi2EEENS1_19SingleTileSchedulerILb0ELb0ELb0ELi128EEEEEEEEEvNT_6ParamsE$_ZN4cute3eso3ESOILb1ELb0EJNS_5tupleIJNS2_IJNS_1CILi2EEES4_EEENS3_ILi8EEES5_EEENS2_IJNS2_IJNS3_ILi1EEEiEEENS3_ILi1024EEENS2_IJiiEEEEEEEEC2ERKS7_RKSC_)
        /*1280c*/ 	.word	0x00000000


	//----- nvinfo : EIATTR_FRAME_SIZE
	.align		4
.L_12642:
        /*12810*/ 	.byte	0x04, 0x11
        /*12812*/ 	.short	(.L_12644 - .L_12643)
	.align		4
.L_12643:
        /*12814*/ 	.word	index@($_ZN7cutlass13device_kernelIN5flash19enable_sm80_to_sm89INS1_16FlashAttnBwdSm80INS1_25CollectiveMainloopBwdSm80ILi2ELi2EN4cute5tupleIJNS5_1CILi128EEES8_NS7_ILi64EEEEEENS_10bfloat16_tEfNS_4arch4Sm80ELb0ELb1ELb1ELb0ELb0ELb0ELb0ELb0ELi2ELi4ELi4ELi4ELb0EEENS1_21CollectiveEpilogueBwdISA_SB_SD_Li256ELb0ELb0ELi2EEENS1_19SingleTileSchedulerILb0ELb0ELb0ELi128EEEEEEEEEvNT_6ParamsE$_ZN4cute3eso3ESOILb1ELb0EJNS_5tupleIJNS2_IJNS_1CILi1EEENS3_ILi0EEEEEES5_EEENS2_IJNS2_IJS5_S5_EEEiEEEEEC2ERKS7_RKS9_)
        /*12818*/ 	.word	0x00000000


	//----- nvinfo : EIATTR_FRAME_SIZE
	.align		4
.L_12644:
        /*1281c*/ 	.byte	0x04, 0x11
        /*1281e*/ 	.short	(.L_12646 - .L_12645)
	.align		4
.L_12645:
        /*12820*/ 	.word	index@($_ZN7cutlass13device_kernelIN5flash19enable_sm80_to_sm89INS1_16FlashAttnBwdSm80INS1_25CollectiveMainloopBwdSm80ILi2ELi2EN4cute5tupleIJNS5_1CILi128EEES8_NS7_ILi64EEEEEENS_10bfloat16_tEfNS_4arch4Sm80ELb0ELb1ELb1ELb0ELb0ELb0ELb0ELb0ELi2ELi4ELi4ELi4ELb0EEENS1_21CollectiveEpilogueBwdISA_SB_SD_Li256ELb0ELb0ELi2EEENS1_19SingleTileSchedulerILb0ELb0ELb0ELi128EEEEEEEEEvNT_6ParamsE$_ZN4cute3eso3ESOILb1ELb0EJNS_5tupleIJNS2_IJNS_1CILi1EEENS3_ILi0EEEEEENS2_IJS5_S5_EEEEEENS2_IJS5_iEEEEEC2ERKS8_RKS9_)
        /*12824*/ 	.word	0x00000000


	//----- nvinfo : EIATTR_FRAME_SIZE
	.align		4
.L_12646:
        /*12828*/ 	.byte	0x04, 0x11
        /*1282a*/ 	.short	(.L_12648 - .L_12647)
	.align		4
.L_12647:
        /*1282c*/ 	.word	index@($_ZN7cutlass13device_kernelIN5flash19enable_sm80_to_sm89INS1_16FlashAttnBwdSm80INS1_25CollectiveMainloopBwdSm80ILi2ELi2EN4cute5tupleIJNS5_1CILi128EEES8_NS7_ILi64EEEEEENS_10bfloat16_tEfNS_4arch4Sm80ELb0ELb1ELb1ELb0ELb0ELb0ELb0ELb0ELi2ELi4ELi4ELi4ELb0EEENS1_21CollectiveEpilogueBwdISA_SB_SD_Li256ELb0ELb0ELi2EEENS1_19SingleTileSchedulerILb0ELb0ELb0ELi128EEEEEEEEEvNT_6ParamsE$_ZN4cute3eso3ESOILb1ELb0EJNS_5tupleIJNS2_IJNS_1CILi1EEENS2_IJS4_NS3_ILi2EEES5_EEEEEES5_NS2_IJS5_S5_EEEEEENS2_IJNS2_IJNS3_ILi0EEENS2_IJS4_NS3_ILi256EEEiEEEEEENS3_ILi2048EEENS2_IJiNS3_ILi4096EEEEEEEEEEEC2ERKS9_RKSH_)
        /*12830*/ 	.word	0x00000000


	//----- nvinfo : EIATTR_FRAME_SIZE
	.align		4
.L_12648:
        /*12834*/ 	.byte	0x04, 0x11
        /*12836*/ 	.short	(.L_12650 - .L_12649)
	.align		4
.L_12649:
        /*12838*/ 	.word	index@($_ZN7cutlass13device_kernelIN5flash19enable_sm80_to_sm89INS1_16FlashAttnBwdSm80INS1_25CollectiveMainloopBwdSm80ILi2ELi2EN4cute5tupleIJNS5_1CILi128EEES8_NS7_ILi64EEEEEENS_10bfloat16_tEfNS_4arch4Sm80ELb0ELb1ELb1ELb0ELb0ELb0ELb0ELb0ELi2ELi4ELi4ELi4ELb0EEENS1_21CollectiveEpilogueBwdISA_SB_SD_Li256ELb0ELb0ELi2EEENS1_19SingleTileSchedulerILb0ELb0ELb0ELi128EEEEEEEEEvNT_6ParamsE$_ZN4cute3eso3ESOILb1ELb0EJNS_5tupleIJNS2_IJNS2_IJNS_1CILi8EEENS3_ILi1EEEEEES5_EEENS2_IJNS2_IJS5_S5_EEENS3_ILi2EEEEEEEEENS2_IJNS2_IJNS2_IJS5_NS3_ILi0EEEEEESC_EEENS2_IJNS2_IJSC_SC_EEEiEEEEEEEEC2ERKSB_RKSH_)
        /*1283c*/ 	.word	0x00000000


	//----- nvinfo : EIATTR_FRAME_SIZE
	.align		4
.L_12650:
        /*12840*/ 	.byte	0x04, 0x11
        /*12842*/ 	.short	(.L_12652 - .L_12651)
	.align		4
.L_12651:
        /*12844*/ 	.word	index@($_ZN7cutlass13device_kernelIN5flash19enable_sm80_to_sm89INS1_16FlashAttnBwdSm80INS1_25CollectiveMainloopBwdSm80ILi2ELi2EN4cute5tupleIJNS5_1CILi128EEES8_NS7_ILi64EEEEEENS_10bfloat16_tEfNS_4arch4Sm80ELb0ELb1ELb1ELb0ELb0ELb0ELb0ELb0ELi2ELi4ELi4ELi4ELb0EEENS1_21CollectiveEpilogueBwdISA_SB_SD_Li256ELb0ELb0ELi2EEENS1_19SingleTileSchedulerILb0ELb0ELb0ELi128EEEEEEEEEvNT_6ParamsE$_ZN4cute3eso3ESOILb1ELb0EJNS_5tupleIJNS2_IJNS2_IJNS_1CILi8EEENS3_ILi1EEEEEENS2_IJS5_S5_EEEEEENS2_IJS5_NS3_ILi2EEEEEEEEENS2_IJNS2_IJNS2_IJS5_NS3_ILi0EEEEEENS2_IJSC_SC_EEEEEENS2_IJSC_iEEEEEEEEC2ERKSB_RKSH_)
        /*12848*/ 	.word	0x00000000


	//----- nvinfo : EIATTR_FRAME_SIZE
	.align		4
.L_12652:
        /*1284c*/ 	.byte	0x04, 0x11
        /*1284e*/ 	.short	(.L_12654 - .L_12653)
	.align		4
.L_12653:
        /*12850*/ 	.word	index@($_ZN7cutlass13device_kernelIN5flash19enable_sm80_to_sm89INS1_16FlashAttnBwdSm80INS1_25CollectiveMainloopBwdSm80ILi2ELi2EN4cute5tupleIJNS5_1CILi128EEES8_NS7_ILi64EEEEEENS_10bfloat16_tEfNS_4arch4Sm80ELb0ELb1ELb1ELb0ELb0ELb0ELb0ELb0ELi2ELi4ELi4ELi4ELb0EEENS1_21CollectiveEpilogueBwdISA_SB_SD_Li256ELb0ELb0ELi2EEENS1_19SingleTileSchedulerILb0ELb0ELb0ELi128EEEEEEEEEvNT_6ParamsE$_ZN4cute3eso3ESOILb1ELb0EJNS_1CILi8EEEiiiNS2_ILi144EEENS2_ILi512EEEEEC2ERKS3_RKiSA_SA_RKS4_RKS5_)
        /*12854*/ 	.word	0x00000000


	//----- nvinfo : EIATTR_FRAME_SIZE
	.align		4
.L_12654:
        /*12858*/ 	.byte	0x04, 0x11
        /*1285a*/ 	.short	(.L_12656 - .L_12655)
	.align		4
.L_12655:
        /*1285c*/ 	.word	index@($_ZN7cutlass13device_kernelIN5flash19enable_sm80_to_sm89INS1_16FlashAttnBwdSm80INS1_25CollectiveMainloopBwdSm80ILi2ELi2EN4cute5tupleIJNS5_1CILi128EEES8_NS7_ILi64EEEEEENS_10bfloat16_tEfNS_4arch4Sm80ELb0ELb1ELb1ELb0ELb0ELb0ELb0ELb0ELi2ELi4ELi4ELi4ELb0EEENS1_21CollectiveEpilogueBwdISA_SB_SD_Li256ELb0ELb0ELi2EEENS1_19SingleTileSchedulerILb0ELb0ELb0ELi128EEEEEEEEEvNT_6ParamsE$_ZN4cute3eso3ESOILb1ELb0EJNS_1CILi8EEEiiEEC2ERKS3_RKiS8_)
        /*12860*/ 	.word	0x00000000


	//----- nvinfo : EIATTR_FRAME_SIZE
	.align		4
.L_12656:
        /*12864*/ 	.byte	0x04, 0x11
        /*12866*/ 	.short	(.L_12658 - .L_12657)
	.align		4
.L_12657:
        /*12868*/ 	.word	index@($_ZN7cutlass13device_kernelIN5flash19enable_sm80_to_sm89INS1_16FlashAttnBwdSm80INS1_25CollectiveMainloopBwdSm80ILi2ELi2EN4cute5tupleIJNS5_1CILi128EEES8_NS7_ILi64EEEEEENS_10bfloat16_tEfNS_4arch4Sm80ELb0ELb1ELb1ELb0ELb0ELb0ELb0ELb0ELi2ELi4ELi4ELi4ELb0EEENS1_21CollectiveEpilogueBwdISA_SB_SD_Li256ELb0ELb0ELi2EEENS1_19SingleTileSchedulerILb0ELb0ELb0ELi128EEEEEEEEEvNT_6ParamsE$_ZN4cute3eso3ESOILb1ELb0EJNS_1CILi4096EEEiiNS2_ILi8192EEEEEC2ERKS3_RKiS9_RKS4_)
        /*1286c*/ 	.word	0x00000000


	//----- nvinfo : EIATTR_FRAME_SIZE
	.align		4
.L_12658:
        /*12870*/ 	.byte	0x04, 0x11
        /*12872*/ 	.short	(.L_12660 - .L_12659)
	.align		4
.L_12659:
        /*12874*/ 	.word	index@($_ZN7cutlass13device_kernelIN5flash19enable_sm80_to_sm89INS1_16FlashAttnBwdSm80INS1_25CollectiveMainloopBwdSm80ILi2ELi2EN4cute5tupleIJNS5_1CILi128EEES8_NS7_ILi64EEEEEENS_10bfloat16_tEfNS_4arch4Sm80ELb0ELb1ELb1ELb0ELb0ELb0ELb0ELb0ELi2ELi4ELi4ELi4ELb0EEENS1_21CollectiveEpilogueBwdISA_SB_SD_Li256ELb0ELb0ELi2EEENS1_19SingleTileSchedulerILb0ELb0ELb0ELi128EEEEEEEEEvNT_6ParamsE$_ZN4cute3eso3ESOILb1ELb0EJNS_1CILi4096EEEiiEEC2ERKS3_RKiS8_)
        /*12878*/ 	.word	0x00000000


	//----- nvinfo : EIATTR_FRAME_SIZE
	.align		4
.L_12660:
        /*1287c*/ 	.byte	0x04, 0x11
        /*1287e*/ 	.short	(.L_12662 - .L_12661)
	.align		4
.L_12661:
        /*12880*/ 	.word	index@($_ZN7cutlass13device_kernelIN5flash19enable_sm80_to_sm89INS1_16FlashAttnBwdSm80INS1_25CollectiveMainloopBwdSm80ILi2ELi2EN4cute5tupleIJNS5_1CILi128EEES8_NS7_ILi64EEEEEENS_10bfloat16_tEfNS_4arch4Sm80ELb0ELb1ELb1ELb0ELb0ELb0ELb0ELb0ELi2ELi4ELi4ELi4ELb0EEENS1_21CollectiveEpilogueBwdISA_SB_SD_Li256ELb0ELb0ELi2EEENS1_19SingleTileSchedulerILb0ELb0ELb0ELi128EEEEEEEEEvNT_6ParamsE$_ZN4cute3eso3ESOILb1ELb0EJNS_1CILi4096EEENS_5tupleIJiiEEEEEC2ERKS3_RKS5_)
        /*12884*/ 	.word	0x00000000


	//----- nvinfo : EIATTR_FRAME_SIZE
	.align		4
.L_12662:
        /*12888*/ 	.byte	0x04, 0x11
        /*1288a*/ 	.short	(.L_12664 - .L_12663)
	.align		4
.L_12663:
        /*1288c*/ 	.word	index@($_ZN7cutlass13device_kernelIN5flash19enable_sm80_to_sm89INS1_16FlashAttnBwdSm80INS1_25CollectiveMainloopBwdSm80ILi2ELi2EN4cute5tupleIJNS5_1CILi128EEES8_NS7_ILi64EEEEEENS_10bfloat16_tEfNS_4arch4Sm80ELb0ELb1ELb1ELb0ELb0ELb0ELb0ELb0ELi2ELi4ELi4ELi4ELb0EEENS1_21CollectiveEpilogueBwdISA_SB_SD_Li256ELb0ELb0ELi2EEENS1_19SingleTileSchedulerILb0ELb0ELb0ELi128EEEEEEEEEvNT_6ParamsE$_ZN4cute3eso3ESOILb1ELb0EJNS_1CILi4096EEENS_5tupleIJNS4_IJiiEEENS2_ILi8192EEEEEEEEC2ERKS3_RKS7_)
        /*12890*/ 	.word	0x00000000


	//----- nvinfo : EIATTR_FRAME_SIZE
	.align		4
.L_12664:
        /*12894*/ 	.byte	0x04, 0x11
        /*12896*/ 	.short	(.L_12666 - .L_12665)
	.align		4
.L_12665:
        /*12898*/ 	.word	index@($_ZN7cutlass13device_kernelIN5flash19enable_sm80_to_sm89INS1_16FlashAttnBwdSm80INS1_25CollectiveMainloopBwdSm80ILi2ELi2EN4cute5tupleIJNS5_1CILi128EEES8_NS7_ILi64EEEEEENS_10bfloat16_tEfNS_4arch4Sm80ELb0ELb1ELb1ELb0ELb0ELb0ELb0ELb0ELi2ELi4ELi4ELi4ELb0EEENS1_21CollectiveEpilogueBwdISA_SB_SD_Li256ELb0ELb0ELi2EEENS1_19SingleTileSchedulerILb0ELb0ELb0ELi128EEEEEEEEEvNT_6ParamsE$_ZN4cute3eso3ESOILb1ELb0EJNS_1CILi2EEEiEEC2ERKS3_RKi)
        /*1289c*/ 	.word	0x00000000


	//----- nvinfo : EIATTR_FRAME_SIZE
	.align		4
.L_12666:
        /*128a0*/ 	.byte	0x04, 0x11
        /*128a2*/ 	.short	(.L_12668 - .L_12667)
	.align		4
.L_12667:
        /*128a4*/ 	.word	index@($_ZN7cutlass13device_kernelIN5flash19enable_sm80_to_sm89INS1_16FlashAttnBwdSm80INS1_25CollectiveMainloopBwdSm80ILi2ELi2EN4cute5tupleIJNS5_1CILi128EEES8_NS7_ILi64EEEEEENS_10bfloat16_tEfNS_4arch4Sm80ELb0ELb1ELb1ELb0ELb0ELb0ELb0ELb0ELi2ELi4ELi4ELi4ELb0EEENS1_21CollectiveEpilogueBwdISA_SB_SD_Li256ELb0ELb0ELi2EEENS1_19SingleTileSchedulerILb0ELb0ELb0ELi128EEEEEEEEEvNT_6ParamsE$_ZN4cute3eso3ESOILb1ELb0EJNS_1CILi1EEEiiiNS2_ILi72EEENS2_ILi512EEEEEC2ERKS3_RKiSA_SA_RKS4_RKS5_)
        /*128a8*/ 	.word	0x00000000


	//----- nvinfo : EIATTR_FRAME_SIZE
	.align		4
.L_12668:
        /*128ac*/ 	.byte	0x04, 0x11
        /*128ae*/ 	.short	(.L_12670 - .L_12669)
	.align		4
.L_12669:
        /*128b0*/ 	.word	index@($_ZN7cutlass13device_kernelIN5flash19enable_sm80_to_sm89INS1_16FlashAttnBwdSm80INS1_25CollectiveMainloopBwdSm80ILi2ELi2EN4cute5tupleIJNS5_1CILi128EEES8_NS7_ILi64EEEEEENS_10bfloat16_tEfNS_4arch4Sm80ELb0ELb1ELb1ELb0ELb0ELb0ELb0ELb0ELi2ELi4ELi4ELi4ELb0EEENS1_21CollectiveEpilogueBwdISA_SB_SD_Li256ELb0ELb0ELi2EEENS1_19SingleTileSchedulerILb0ELb0ELb0ELi128EEEEEEEEEvNT_6ParamsE$_ZN4cute3eso3ESOILb1ELb0EJNS_1CILi1EEEiiiNS2_ILi64EEENS2_ILi72EEENS2_ILi144EEENS2_ILi288EEENS2_ILi512EEEEEC2ERKS3_RKiSD_SD_RKS4_RKS5_RKS6_RKS7_RKS8_)
        /*128b4*/ 	.word	0x00000000


	//----- nvinfo : EIATTR_FRAME_SIZE
	.align		4
.L_12670:
        /*128b8*/ 	.byte	0x04, 0x11
        /*128ba*/ 	.short	(.L_12672 - .L_12671)
	.align		4
.L_12671:
        /*128bc*/ 	.word	index@($_ZN7cutlass13device_kernelIN5flash19enable_sm80_to_sm89INS1_16FlashAttnBwdSm80INS1_25CollectiveMainloopBwdSm80ILi2ELi2EN4cute5tupleIJNS5_1CILi128EEES8_NS7_ILi64EEEEEENS_10bfloat16_tEfNS_4arch4Sm80ELb0ELb1ELb1ELb0ELb0ELb0ELb0ELb0ELi2ELi4ELi4ELi4ELb0EEENS1_21CollectiveEpilogueBwdISA_SB_SD_Li256ELb0ELb0ELi2EEENS1_19SingleTileSchedulerILb0ELb0ELb0ELi128EEEEEEEEEvNT_6ParamsE$_ZN4cute3eso3ESOILb1ELb0EJNS_1CILi1EEEiiiNS2_ILi144EEENS2_ILi512EEEEEC2ERKS3_RKiSA_SA_RKS4_RKS5_)
        /*128c0*/ 	.word	0x00000000


	//----- nvinfo : EIATTR_FRAME_SIZE
	.align		4
.L_12672:
        /*128c4*/ 	.byte	0x04, 0x11
        /*128c6*/ 	.short	(.L_12674 - .L_12673)
	.align		4
.L_12673:
        /*128c8*/ 	.word	index@($_ZN7cutlass13device_kernelIN5flash19enable_sm80_to_sm89INS1_16FlashAttnBwdSm80INS1_25CollectiveMainloopBwdSm80ILi2ELi2EN4cute5tupleIJNS5_1CILi128EEES8_NS7_ILi64EEEEEENS_10bfloat16_tEfNS_4arch4Sm80ELb0ELb1ELb1ELb0ELb0ELb0ELb0ELb0ELi2ELi4ELi4ELi4ELb0EEENS1_21CollectiveEpilogueBwdISA_SB_SD_Li256ELb0ELb0ELi2EEENS1_19SingleTileSchedulerILb0ELb0ELb0ELi128EEEEEEEEEvNT_6ParamsE$_ZN4cute3eso3ESOILb1ELb0EJNS_1CILi1EEEiEEC2ERKS3_RKi)
        /*128cc*/ 	.word	0x00000000


	//----- nvinfo : EIATTR_FRAME_SIZE
	.align		4
.L_12674:
        /*128d0*/ 	.byte	0x04, 0x11
        /*128d2*/ 	.short	(.L_12676 - .L_12675)
	.align		4
.L_12675:
        /*128d4*/ 	.word	index@($_ZN7cutlass13device_kernelIN5flash19enable_sm80_to_sm89INS1_16FlashAttnBwdSm80INS1_25CollectiveMainloopBwdSm80ILi2ELi2EN4cute5tupleIJNS5_1CILi128EEES8_NS7_ILi64EEEEEENS_10bfloat16_tEfNS_4arch4Sm80ELb0ELb1ELb1ELb0ELb0ELb0ELb0ELb0ELi2ELi4ELi4ELi4ELb0EEENS1_21CollectiveEpilogueBwdISA_SB_SD_Li256ELb0ELb0ELi2EEENS1_19SingleTileSchedulerILb0ELb0ELb0ELi128EEEEEEEEEvNT_6ParamsE$_ZN4cute3eso3ESOILb1ELb0EJNS_1CILi1EEENS_5tupleIJiiiEEENS2_ILi64EEENS4_IJNS2_ILi72EEENS2_ILi144EEENS2_ILi288EEEEEENS2_ILi512EEEEEC2ERKS3_RKS5_RKS6_RKSA_RKSB_)
        /*128d8*/ 	.word	0x00000000


	//----- nvinfo : EIATTR_FRAME_SIZE
	.align		4
.L_12676:
        /*128dc*/ 	.byte	0x04, 0x11
        /*128de*/ 	.short	(.L_12678 - .L_12677)
	.align		4
.L_12677:
        /*128e0*/ 	.word	index@($_ZN7cutlass13device_kernelIN5flash19enable_sm80_to_sm89INS1_16FlashAttnBwdSm80INS1_25CollectiveMainloopBwdSm80ILi2ELi2EN4cute5tupleIJNS5_1CILi128EEES8_NS7_ILi64EEEEEENS_10bfloat16_tEfNS_4arch4Sm80ELb0ELb1ELb1ELb0ELb0ELb0ELb0ELb0ELi2ELi4ELi4ELi4ELb0EEENS1_21CollectiveEpilogueBwdISA_SB_SD_Li256ELb0ELb0ELi2EEENS1_19SingleTileSchedulerILb0ELb0ELb0ELi128EEEEEEEEEvNT_6ParamsE$_ZN4cute3eso3ESOILb1ELb0EJNS_1CILi1EEENS_5tupleIJNS2_ILi8EEEiiEEENS2_ILi64EEENS4_IJiNS2_ILi144EEENS2_ILi288EEEEEENS2_ILi512EEEEEC2ERKS3_RKS6_RKS7_RKSA_RKSB_)
        /*128e4*/ 	.word	0x00000000


	//----- nvinfo : EIATTR_FRAME_SIZE
	.align		4
.L_12678:
        /*128e8*/ 	.byte	0x04, 0x11
        /*128ea*/ 	.short	(.L_12680 - .L_12679)
	.align		4
.L_12679:
        /*128ec*/ 	.word	index@($_ZN7cutlass13device_kernelIN5flash19enable_sm80_to_sm89INS1_16FlashAttnBwdSm80INS1_25CollectiveMainloopBwdSm80ILi2ELi2EN4cute5tupleIJNS5_1CILi128EEES8_NS7_ILi64EEEEEENS_10bfloat16_tEfNS_4arch4Sm80ELb0ELb1ELb1ELb0ELb0ELb0ELb0ELb0ELi2ELi4ELi4ELi4ELb0EEENS1_21CollectiveEpilogueBwdISA_SB_SD_Li256ELb0ELb0ELi2EEENS1_19SingleTileSchedulerILb0ELb0ELb0ELi128EEEEEEEEEvNT_6ParamsE$_ZN4cute3eso3ESOILb1ELb0EJNS_1CILi1EEENS2_ILi8EEEiiNS2_ILi64EEEiNS2_ILi144EEENS2_ILi288EEENS2_ILi512EEEEEC2ERKS3_RKS4_RKiSF_RKS5_SF_RKS6_RKS7_RKS8_)
        /*128f0*/ 	.word	0x00000000


	//----- nvinfo : EIATTR_FRAME_SIZE
	.align		4
.L_12680:
        /*128f4*/ 	.byte	0x04, 0x11
        /*128f6*/ 	.short	(.L_12682 - .L_12681)
	.align		4
.L_12681:
        /*128f8*/ 	.word	index@($_ZN7cutlass13device_kernelIN5flash19enable_sm80_to_sm89INS1_16FlashAttnBwdSm80INS1_25CollectiveMainloopBwdSm80ILi2ELi2EN4cute5tupleIJNS5_1CILi128EEES8_NS7_ILi64EEEEEENS_10bfloat16_tEfNS_4arch4Sm80ELb0ELb1ELb1ELb0ELb0ELb0ELb0ELb0ELi2ELi4ELi4ELi4ELb0EEENS1_21CollectiveEpilogueBwdISA_SB_SD_Li256ELb0ELb0ELi2EEENS1_19SingleTileSchedulerILb0ELb0ELb0ELi128EEEEEEEEEvNT_6ParamsE$_ZN4cute3eso3ESOILb1ELb0EJNS_1CILi1EEENS2_ILi512EEEiEEC2ERKS3_RKS4_RKi)
        /*128fc*/ 	.word	0x00000000


	//----- nvinfo : EIATTR_FRAME_SIZE
	.align		4
.L_12682:
        /*12900*/ 	.byte	0x04, 0x11
        /*12902*/ 	.short	(.L_12684 - .L_12683)
	.align		4
.L_12683:
        /*12904*/ 	.word	index@($_ZN7cutlass13device_kernelIN5flash19enable_sm80_to_sm89INS1_16FlashAttnBwdSm80INS1_25CollectiveMainloopBwdSm80ILi2ELi2EN4cute5tupleIJNS5_1CILi128EEES8_NS7_ILi64EEEEEENS_10bfloat16_tEfNS_4arch4Sm80ELb0ELb1ELb1ELb0ELb0ELb0ELb0ELb0ELi2ELi4ELi4ELi4ELb0EEENS1_21CollectiveEpilogueBwdISA_SB_SD_Li256ELb0ELb0ELi2EEENS1_19SingleTileSchedulerILb0ELb0ELb0ELi128EEEEEEEEEvNT_6ParamsE$_ZN4cute3eso3ESOILb1ELb0EJNS_1CILi1EEENS2_ILi256EEEiEEC2ERKS3_RKS4_RKi)
        /*12908*/ 	.word	0x00000000


	//----- nvinfo : EIATTR_FRAME_SIZE
	.align		4
.L_12684:
        /*1290c*/ 	.byte	0x04, 0x11
        /*1290e*/ 	.short	(.L_12686 - .L_12685)
	.align		4
.L_12685:
        /*12910*/ 	.word	index@($_ZN7cutlass13device_kernelIN5flash19enable_sm80_to_sm89INS1_16FlashAttnBwdSm80INS1_25CollectiveMainloopBwdSm80ILi2ELi2EN4cute5tupleIJNS5_1CILi128EEES8_NS7_ILi64EEEEEENS_10bfloat16_tEfNS_4arch4Sm80ELb0ELb1ELb1ELb0ELb0ELb0ELb0ELb0ELi2ELi4ELi4ELi4ELb0EEENS1_21CollectiveEpilogueBwdISA_SB_SD_Li256ELb0ELb0ELi2EEENS1_19SingleTileSchedulerILb0ELb0ELb0ELi128EEEEEEEEEvNT_6ParamsE$_ZN4cute3eso3ESOILb1ELb0EJNS_1CILi1024EEEiiEEC2ERKS3_RKiS8_)
        /*12914*/ 	.word	0x00000000


	//----- nvinfo : EIATTR_FRAME_SIZE
	.align		4
.L_12686:
        /*12918*/ 	.byte	0x04, 0x11
        /*1291a*/ 	.short	(.L_12688 - .L_12687)
	.align		4
.L_12687:
        /*1291c*/ 	.word	index@($_ZN7cutlass13device_kernelIN5flash19enable_sm80_to_sm89INS1_16FlashAttnBwdSm80INS1_25CollectiveMainloopBwdSm80ILi2ELi2EN4cute5tupleIJNS5_1CILi128EEES8_NS7_ILi64EEEEEENS_10bfloat16_tEfNS_4arch4Sm80ELb0ELb1ELb1ELb0ELb0ELb0ELb0ELb0ELi2ELi4ELi4ELi4ELb0EEENS1_21CollectiveEpilogueBwdISA_SB_SD_Li256ELb0ELb0ELi2EEENS1_19SingleTileSchedulerILb0ELb0ELb0ELi128EEEEEEEEEvNT_6ParamsE$_ZN4cute3eso3ESOILb1ELb0EJNS_1CILi1024EEENS_5tupleIJiiEEEEEC2ERKS3_RKS5_)
        /*12920*/ 	.word	0x00000000


	//----- nvinfo : EIATTR_FRAME_SIZE
	.align		4
.L_12688:
        /*12924*/ 	.byte	0x04, 0x11
        /*12926*/ 	.short	(.L_12690 - .L_12689)
	.align		4
.L_12689:
        /*12928*/ 	.word	index@($_ZN7cutlass13device_kernelIN5flash19enable_sm80_to_sm89INS1_16FlashAttnBwdSm80INS1_25CollectiveMainloopBwdSm80ILi2ELi2EN4cute5tupleIJNS5_1CILi128EEES8_NS7_ILi64EEEEEENS_10bfloat16_tEfNS_4arch4Sm80ELb0ELb1ELb1ELb0ELb0ELb0ELb0ELb0ELi2ELi4ELi4ELi4ELb0EEENS1_21CollectiveEpilogueBwdISA_SB_SD_Li256ELb0ELb0ELi2EEENS1_19SingleTileSchedulerILb0ELb0ELb0ELi128EEEEEEEEEvNT_6ParamsE$_ZN4cute3eso3ESOILb1ELb0EJNS_1CILi0EEEiS3_EEC2ERKS3_RKiS6_)
        /*1292c*/ 	.word	0x00000000


	//----- nvinfo : EIATTR_FRAME_SIZE
	.align		4
.L_12690:
        /*12930*/ 	.byte	0x04, 0x11
        /*12932*/ 	.short	(.L_12692 - .L_12691)
	.align		4
.L_12691:
        /*12934*/ 	.word	index@($_ZN7cutlass13device_kernelIN5flash19enable_sm80_to_sm89INS1_16FlashAttnBwdSm80INS1_25CollectiveMainloopBwdSm80ILi2ELi2EN4cute5tupleIJNS5_1CILi128EEES8_NS7_ILi64EEEEEENS_10bfloat16_tEfNS_4arch4Sm80ELb0ELb1ELb1ELb0ELb0ELb0ELb0ELb0ELi2ELi4ELi4ELi4ELb0EEENS1_21CollectiveEpilogueBwdISA_SB_SD_Li256ELb0ELb0ELi2EEENS1_19SingleTileSchedulerILb0ELb0ELb0ELi128EEEEEEEEEvNT_6ParamsE$_ZN4cute3eso3ESOILb1ELb0EJNS_1CILi0EEEiEEC2ERKS3_RKi)
        /*12938*/ 	.word	0x00000000


	//----- nvinfo : EIATTR_FRAME_SIZE
	.align		4
.L_12692:
        /*1293c*/ 	.byte	0x04, 0x11
        /*1293e*/ 	.short	(.L_12694 - .L_12693)
	.align		4
.L_12693:
        /*12940*/ 	.word	index@($_ZN7cutlass13device_kernelIN5flash19enable_sm80_to_sm89INS1_16FlashAttnBwdSm80INS1_25CollectiveMainloopBwdSm80ILi2ELi2EN4cute5tupleIJNS5_1CILi128EEES8_NS7_ILi64EEEEEENS_10bfloat16_tEfNS_4arch4Sm80ELb0ELb1ELb1ELb0ELb0ELb0ELb0ELb0ELi2ELi4ELi4ELi4ELb0EEENS1_21CollectiveEpilogueBwdISA_SB_SD_Li256ELb0ELb0ELi2EEENS1_19SingleTileSchedulerILb0ELb0ELb0ELi128EEEEEEEEEvNT_6ParamsE$_ZN4cute3eso3ESOILb1ELb0EJNS_1CILi0EEENS_5tupleIJNS2_ILi1EEENS2_ILi256EEEiEEEEEC2ERKS3_RKS7_)
        /*12944*/ 	.word	0x00000000


	//----- nvinfo : EIATTR_FRAME_SIZE
	.align		4
.L_12694:
        /*12948*/ 	.byte	0x04, 0x11
        /*1294a*/ 	.short	(.L_12696 - .L_12695)
	.align		4
.L_12695:
        /*1294c*/ 	.word	index@($_ZN7cutlass13device_kernelIN5flash19enable_sm80_to_sm89INS1_16FlashAttnBwdSm80INS1_25CollectiveMainloopBwdSm80ILi2ELi2EN4cute5tupleIJNS5_1CILi128EEES8_NS7_ILi64EEEEEENS_10bfloat16_tEfNS_4arch4Sm80ELb0ELb1ELb1ELb0ELb0ELb0ELb0ELb0ELi2ELi4ELi4ELi4ELb0EEENS1_21CollectiveEpilogueBwdISA_SB_SD_Li256ELb0ELb0ELi2EEENS1_19SingleTileSchedulerILb0ELb0ELb0ELi128EEEEEEEEEvNT_6ParamsE$_ZN4cute3eso3ESOILb1ELb0EJNS_1CILi0EEENS2_ILi1EEENS2_ILi512EEEiNS2_ILi4096EEEiNS2_ILi8192EEEEEC2ERKS3_RKS4_RKS5_RKiRKS6_SG_RKS7_)
        /*12950*/ 	.word	0x00000000


	//----- nvinfo : EIATTR_FRAME_SIZE
	.align		4
.L_12696:
        /*12954*/ 	.byte	0x04, 0x11
        /*12956*/ 	.short	(.L_12698 - .L_12697)
	.align		4
.L_12697:
        /*12958*/ 	.word	index@($_ZN7cutlass13device_kernelIN5flash19enable_sm80_to_sm89INS1_16FlashAttnBwdSm80INS1_25CollectiveMainloopBwdSm80ILi2ELi2EN4cute5tupleIJNS5_1CILi128EEES8_NS7_ILi64EEEEEENS_10bfloat16_tEfNS_4arch4Sm80ELb0ELb1ELb1ELb0ELb0ELb0ELb0ELb0ELi2ELi4ELi4ELi4ELb0EEENS1_21CollectiveEpilogueBwdISA_SB_SD_Li256ELb0ELb0ELi2EEENS1_19SingleTileSchedulerILb0ELb0ELb0ELi128EEEEEEEEEvNT_6ParamsE$_ZN4cute3eso3ESOILb1ELb0EJNS_1CILi0EEENS2_ILi1EEENS2_ILi512EEEiEEC2ERKS3_RKS4_RKS5_RKi)
        /*1295c*/ 	.word	0x00000000


	//----- nvinfo : EIATTR_FRAME_SIZE
	.align		4
.L_12698:
        /*12960*/ 	.byte	0x04, 0x11
        /*12962*/ 	.short	(.L_12700 - .L_12699)
	.align		4
.L_12699:
        /*12964*/ 	.word	index@($_ZN7cutlass13device_kernelIN5flash19enable_sm80_to_sm89INS1_16FlashAttnBwdSm80INS1_25CollectiveMainloopBwdSm80ILi2ELi2EN4cute5tupleIJNS5_1CILi128EEES8_NS7_ILi64EEEEEENS_10bfloat16_tEfNS_4arch4Sm80ELb0ELb1ELb1ELb0ELb0ELb0ELb0ELb0ELi2ELi4ELi4ELi4ELb0EEENS1_21CollectiveEpilogueBwdISA_SB_SD_Li256ELb0ELb0ELi2EEENS1_19SingleTileSchedulerILb0ELb0ELb0ELi128EEEEEEEEEvNT_6ParamsE$_ZN4cute3eso3ESOILb1ELb0EJNS_14ComposedLayoutINS_7SwizzleILi3ELi3ELi3EEENS_1CILj0EEENS_6LayoutINS_5tupleIJNS8_IJNS8_IJNS5_ILi4EEENS5_ILi8EEEEEENS8_IJS9_NS5_ILi1EEEEEEEEENS8_IJNS8_IJNS5_ILi2EEESF_SF_EEENS8_IJSF_S9_EEEEEEEEENS8_IJNS8_IJNS8_IJSF_NS5_ILi64EEEEEENS8_IJNS5_ILi1024EEENS5_ILi0EEEEEEEEENS8_IJNS8_IJSC_NS5_ILi512EEESA_EEENS8_IJNS5_ILi4096EEENS5_ILi16EEEEEEEEEEEEEEEENS_10ViewEngineINS_8smem_ptrIPN7cutlass10bfloat16_tEEEEEEEC2ERKSY_RKS15_)
        /*12968*/ 	.word	0x00000000


	//----- nvinfo : EIATTR_FRAME_SIZE
	.align		4
.L_12700:
        /*1296c*/ 	.byte	0x04, 0x11
        /*1296e*/ 	.short	(.L_12702 - .L_12701)
	.align		4
.L_12701:
        /*12970*/ 	.word	index@($_ZN7cutlass13device_kernelIN5flash19enable_sm80_to_sm89INS1_16FlashAttnBwdSm80INS1_25CollectiveMainloopBwdSm80ILi2ELi2EN4cute5tupleIJNS5_1CILi128EEES8_NS7_ILi64EEEEEENS_10bfloat16_tEfNS_4arch4Sm80ELb0ELb1ELb1ELb0ELb0ELb0ELb0ELb0ELi2ELi4ELi4ELi4ELb0EEENS1_21CollectiveEpilogueBwdISA_SB_SD_Li256ELb0ELb0ELi2EEENS1_19SingleTileSchedulerILb0ELb0ELb0ELi128EEEEEEEEEvNT_6ParamsE$_ZN4cute3eso3ESOILb1ELb0EJNS_14ComposedLayoutINS_7SwizzleILi3ELi3ELi3EEENS_1CILj0EEENS_6LayoutINS_5tupleIJNS8_IJNS8_IJNS5_ILi4EEENS5_ILi8EEEEEENS8_IJNS5_ILi2EEENS5_ILi1EEEEEEEEENS8_IJNS8_IJSC_SC_EEESB_EEEEEENS8_IJNS8_IJNS8_IJNS5_ILi128EEESD_EEENS8_IJSA_NS5_ILi0EEEEEEEEENS8_IJNS8_IJNS5_ILi64EEENS5_ILi512EEEEEENS8_IJNS5_ILi16EEENS5_ILi1024EEEEEEEEEEEEEEEENS_10ViewEngineINS_8smem_ptrIPN7cutlass10bfloat16_tEEEEEEEC2ERKSX_RKS14_)
        /*12974*/ 	.word	0x00000000


	//----- nvinfo : EIATTR_FRAME_SIZE
	.align		4
.L_12702:
        /*12978*/ 	.byte	0x04, 0x11
        /*1297a*/ 	.short	(.L_12704 - .L_12703)
	.align		4
.L_12703:
        /*1297c*/ 	.word	index@($_ZN7cutlass13device_kernelIN5flash19enable_sm80_to_sm89INS1_16FlashAttnBwdSm80INS1_25CollectiveMainloopBwdSm80ILi2ELi2EN4cute5tupleIJNS5_1CILi128EEES8_NS7_ILi64EEEEEENS_10bfloat16_tEfNS_4arch4Sm80ELb0ELb1ELb1ELb0ELb0ELb0ELb0ELb0ELi2ELi4ELi4ELi4ELb0EEENS1_21CollectiveEpilogueBwdISA_SB_SD_Li256ELb0ELb0ELi2EEENS1_19SingleTileSchedulerILb0ELb0ELb0ELi128EEEEEEEEEvNT_6ParamsE$_ZN4cute3eso3ESOILb1ELb0EJNS_14ComposedLayoutINS_7SwizzleILi3ELi3ELi3EEENS_1CILj0EEENS_6LayoutINS_5tupleIJNS8_IJNS5_ILi8EEENS5_ILi16EEEEEENS8_IJNS5_ILi64EEENS5_ILi1EEEEEEEEENS8_IJNS8_IJSC_NS5_ILi512EEEEEENS8_IJSD_NS5_ILi0EEEEEEEEEEEEENS_10ViewEngineINS_8smem_ptrIPN7cutlass10bfloat16_tEEEEEEEC2ERKSM_RKST_)
        /*12980*/ 	.word	0x00000000


	//----- nvinfo : EIATTR_FRAME_SIZE
	.align		4
.L_12704:
        /*12984*/ 	.byte	0x04, 0x11
        /*12986*/ 	.short	(.L_12706 - .L_12705)
	.align		4
.L_12705:
        /*12988*/ 	.word	index@($_ZN7cutlass13device_kernelIN5flash19enable_sm80_to_sm89INS1_16FlashAttnBwdSm80INS1_25CollectiveMainloopBwdSm80ILi2ELi2EN4cute5tupleIJNS5_1CILi128EEES8_NS7_ILi64EEEEEENS_10bfloat16_tEfNS_4arch4Sm80ELb0ELb1ELb1ELb0ELb0ELb0ELb0ELb0ELi2ELi4ELi4ELi4ELb0EEENS1_21CollectiveEpilogueBwdISA_SB_SD_Li256ELb0ELb0ELi2EEENS1_19SingleTileSchedulerILb0ELb0ELb0ELi128EEEEEEEEEvNT_6ParamsE$_ZN4cute3eso3ESOILb1ELb0EJNS_14ComposedLayoutINS_7SwizzleILi3ELi3ELi3EEENS_1CILj0EEENS_6LayoutINS_5tupleIJNS5_ILi64EEENS5_ILi128EEEEEENS8_IJNS5_ILi1EEES9_EEEEEEENS_10ViewEngineINS_8smem_ptrIPN7cutlass10bfloat16_tEEEEEEEC2ERKSF_RKSM_)
        /*1298c*/ 	.word	0x00000000


	//----- nvinfo : EIATTR_FRAME_SIZE
	.align		4
.L_12706:
        /*12990*/ 	.byte	0x04, 0x11
        /*12992*/ 	.short	(.L_12708 - .L_12707)
	.align		4
.L_12707:
        /*12994*/ 	.word	index@($_ZN7cutlass13device_kernelIN5flash19enable_sm80_to_sm89INS1_16FlashAttnBwdSm80INS1_25CollectiveMainloopBwdSm80ILi2ELi2EN4cute5tupleIJNS5_1CILi128EEES8_NS7_ILi64EEEEEENS_10bfloat16_tEfNS_4arch4Sm80ELb0ELb1ELb1ELb0ELb0ELb0ELb0ELb0ELi2ELi4ELi4ELi4ELb0EEENS1_21CollectiveEpilogueBwdISA_SB_SD_Li256ELb0ELb0ELi2EEENS1_19SingleTileSchedulerILb0ELb0ELb0ELi128EEEEEEEEEvNT_6ParamsE$_ZN4cute3eso3ESOILb1ELb0EJNS_14ComposedLayoutINS_7SwizzleILi3ELi3ELi3EEENS_1CILi0EEENS_6LayoutINS_5tupleIJNS8_IJNS8_IJNS5_ILi4EEENS5_ILi8EEEEEENS8_IJS9_NS5_ILi1EEEEEEEEENS8_IJNS8_IJNS5_ILi2EEESF_SF_EEENS8_IJSF_SA_EEEEEEEEENS8_IJNS8_IJNS8_IJNS5_ILi128EEESC_EEENS8_IJNS5_ILi16EEES6_EEEEEENS8_IJNS8_IJNS5_ILi64EEESA_NS5_ILi512EEEEEENS8_IJNS5_ILi8192EEENS5_ILi1024EEEEEEEEEEEEEEEENS_10ViewEngineINS_8smem_ptrIPN7cutlass10bfloat16_tEEEEEEEC2ERKSY_RKS15_)
        /*12998*/ 	.word	0x00000000


	//----- nvinfo : EIATTR_FRAME_SIZE
	.align		4
.L_12708:
        /*1299c*/ 	.byte	0x04, 0x11
        /*1299e*/ 	.short	(.L_12710 - .L_12709)
	.align		4
.L_12709:
        /*129a0*/ 	.word	index@($_ZN7cutlass13device_kernelIN5flash19enable_sm80_to_sm89INS1_16FlashAttnBwdSm80INS1_25CollectiveMainloopBwdSm80ILi2ELi2EN4cute5tupleIJNS5_1CILi128EEES8_NS7_ILi64EEEEEENS_10bfloat16_tEfNS_4arch4Sm80ELb0ELb1ELb1ELb0ELb0ELb0ELb0ELb0ELi2ELi4ELi4ELi4ELb0EEENS1_21CollectiveEpilogueBwdISA_SB_SD_Li256ELb0ELb0ELi2EEENS1_19SingleTileSchedulerILb0ELb0ELb0ELi128EEEEEEEEEvNT_6ParamsE$_ZN4cute3eso3ESOILb1ELb0EJNS_14ComposedLayoutINS_7SwizzleILi3ELi3ELi3EEENS_1CILi0EEENS_6LayoutINS_5tupleIJNS8_IJNS8_IJNS5_ILi4EEENS5_ILi8EEEEEENS8_IJS9_NS5_ILi1EEEEEEEEENS8_IJNS8_IJNS5_ILi2EEESF_SF_EEENS8_IJSF_NS8_IJS9_SF_EEEEEEEEEEEENS8_IJNS8_IJNS8_IJSF_NS5_ILi64EEEEEENS8_IJNS5_ILi1024EEES6_EEEEEENS8_IJNS8_IJSC_NS5_ILi512EEESA_EEENS8_IJNS5_ILi4096EEENS8_IJNS5_ILi16EEENS5_ILi8192EEEEEEEEEEEEEEEEEEENS_10ViewEngineINS_8smem_ptrIPN7cutlass10bfloat16_tEEEEEEEC2ERKS10_RKS17_)
        /*129a4*/ 	.word	0x00000000


	//----- nvinfo : EIATTR_FRAME_SIZE
	.align		4
.L_12710:
        /*129a8*/ 	.byte	0x04, 0x11
        /*129aa*/ 	.short	(.L_12712 - .L_12711)
	.align		4
.L_12711:
        /*129ac*/ 	.word	index@($_ZN7cutlass13device_kernelIN5flash19enable_sm80_to_sm89INS1_16FlashAttnBwdSm80INS1_25CollectiveMainloopBwdSm80ILi2ELi2EN4cute5tupleIJNS5_1CILi128EEES8_NS7_ILi64EEEEEENS_10bfloat16_tEfNS_4arch4Sm80ELb0ELb1ELb1ELb0ELb0ELb0ELb0ELb0ELi2ELi4ELi4ELi4ELb0EEENS1_21CollectiveEpilogueBwdISA_SB_SD_Li256ELb0ELb0ELi2EEENS1_19SingleTileSchedulerILb0ELb0ELb0ELi128EEEEEEEEEvNT_6ParamsE$_ZN4cute3eso3ESOILb1ELb0EJNS_14ComposedLayoutINS_7SwizzleILi3ELi3ELi3EEENS_1CILi0EEENS_6LayoutINS_5tupleIJNS8_IJNS8_IJNS5_ILi4EEENS5_ILi8EEEEEENS8_IJNS5_ILi2EEENS5_ILi1EEEEEEEEENS8_IJNS8_IJSC_SC_EEESB_EEEEEENS8_IJNS8_IJNS8_IJNS5_ILi128EEESD_EEENS8_IJSA_S6_EEEEEENS8_IJNS8_IJNS5_ILi64EEENS5_ILi512EEEEEENS8_IJNS5_ILi16EEENS5_ILi1024EEEEEEEEEEEEEEEENS_10ViewEngineINS_8smem_ptrIPN7cutlass10bfloat16_tEEEEEEEC2ERKSW_RKS13_)
        /*129b0*/ 	.word	0x00000000


	//----- nvinfo : EIATTR_FRAME_SIZE
	.align		4
.L_12712:
        /*129b4*/ 	.byte	0x04, 0x11
        /*129b6*/ 	.short	(.L_12714 - .L_12713)
	.align		4
.L_12713:
        /*129b8*/ 	.word	index@($_ZN7cutlass13device_kernelIN5flash19enable_sm80_to_sm89INS1_16FlashAttnBwdSm80INS1_25CollectiveMainloopBwdSm80ILi2ELi2EN4cute5tupleIJNS5_1CILi128EEES8_NS7_ILi64EEEEEENS_10bfloat16_tEfNS_4arch4Sm80ELb0ELb1ELb1ELb0ELb0ELb0ELb0ELb0ELi2ELi4ELi4ELi4ELb0EEENS1_21CollectiveEpilogueBwdISA_SB_SD_Li256ELb0ELb0ELi2EEENS1_19SingleTileSchedulerILb0ELb0ELb0ELi128EEEEEEEEEvNT_6ParamsE$_ZN4cute3eso3ESOILb1ELb0EJNS_14ComposedLayoutINS_7SwizzleILi3ELi3ELi3EEENS_1CILi0EEENS_6LayoutINS_5tupleIJNS8_IJNS8_IJNS5_ILi4EEENS5_ILi8EEEEEENS8_IJNS5_ILi2EEENS5_ILi1EEEEEEEEENS8_IJNS8_IJSC_SC_EEENS8_IJSA_S9_EEEEEEEEENS8_IJNS8_IJNS8_IJSC_NS5_ILi64EEEEEENS8_IJNS5_ILi512EEES6_EEEEEENS8_IJNS8_IJSD_SA_EEENS8_IJNS5_ILi1024EEENS5_ILi16EEEEEEEEEEEEEEEENS_10ViewEngineINS_8smem_ptrIPN7cutlass10bfloat16_tEEEEEEEC2ERKSW_RKS13_)
        /*129bc*/ 	.word	0x00000000


	//----- nvinfo : EIATTR_FRAME_SIZE
	.align		4
.L_12714:
        /*129c0*/ 	.byte	0x04, 0x11
        /*129c2*/ 	.short	(.L_12716 - .L_12715)
	.align		4
.L_12715:
        /*129c4*/ 	.word	index@($_ZN7cutlass13device_kernelIN5flash19enable_sm80_to_sm89INS1_16FlashAttnBwdSm80INS1_25CollectiveMainloopBwdSm80ILi2ELi2EN4cute5tupleIJNS5_1CILi128EEES8_NS7_ILi64EEEEEENS_10bfloat16_tEfNS_4arch4Sm80ELb0ELb1ELb1ELb0ELb0ELb0ELb0ELb0ELi2ELi4ELi4ELi4ELb0EEENS1_21CollectiveEpilogueBwdISA_SB_SD_Li256ELb0ELb0ELi2EEENS1_19SingleTileSchedulerILb0ELb0ELb0ELi128EEEEEEEEEvNT_6ParamsE$_ZN4cute3eso3ESOILb1ELb0EJNS_10UnderscoreEiiEEC2ERKS2_RKiS7_)
        /*129c8*/ 	.word	0x00000000


	//----- nvinfo : EIATTR_FRAME_SIZE
	.align		4
.L_12716:
        /*129cc*/ 	.byte	0x04, 0x11
        /*129ce*/ 	.short	(.L_12718 - .L_12717)
	.align		4
.L_12717:
        /*129d0*/ 	.word	index@($_ZN7cutlass13device_kernelIN5flash19enable_sm80_to_sm89INS1_16FlashAttnBwdSm80INS1_25CollectiveMainloopBwdSm80ILi2ELi2EN4cute5tupleIJNS5_1CILi128EEES8_NS7_ILi64EEEEEENS_10bfloat16_tEfNS_4arch4Sm80ELb0ELb1ELb1ELb0ELb0ELb0ELb0ELb0ELi2ELi4ELi4ELi4ELb0EEENS1_21CollectiveEpilogueBwdISA_SB_SD_Li256ELb0ELb0ELi2EEENS1_19SingleTileSchedulerILb0ELb0ELb0ELi128EEEEEEEEEvNT_6ParamsE$_ZN4cute3eso3ESOILb1ELb0EJNS_10UnderscoreEiEEC2ERKS2_RKi)
        /*129d4*/ 	.word	0x00000000


	//----- nvinfo : EIATTR_FRAME_SIZE
	.align		4
.L_12718:
        /*129d8*/ 	.byte	0x04, 0x11
        /*129da*/ 	.short	(.L_12720 - .L_12719)
	.align		4
.L_12719:
        /*129dc*/ 	.word	index@($_ZN7cutlass13device_kernelIN5flash19enable_sm80_to_sm89INS1_16FlashAttnBwdSm80INS1_25CollectiveMainloopBwdSm80ILi2ELi2EN4cute5tupleIJNS5_1CILi128EEES8_NS7_ILi64EEEEEENS_10bfloat16_tEfNS_4arch4Sm80ELb0ELb1ELb1ELb0ELb0ELb0ELb0ELb0ELi2ELi4ELi4ELi4ELb0EEENS1_21CollectiveEpilogueBwdISA_SB_SD_Li256ELb0ELb0ELi2EEENS1_19SingleTileSchedulerILb0ELb0ELb0ELi128EEEEEEEEEvNT_6ParamsE$_ZN4cute3eso3ESOILb1ELb0EJNS_10UnderscoreES2_iEEC2ERKS2_S5_RKi)
        /*129e0*/ 	.word	0x00000000


	//----- nvinfo : EIATTR_FRAME_SIZE
	.align		4
.L_12720:
        /*129e4*/ 	.byte	0x04, 0x11
        /*129e6*/ 	.short	(.L_12722 - .L_12721)
	.align		4
.L_12721:
        /*129e8*/ 	.word	index@($_ZN7cutlass13device_kernelIN5flash19enable_sm80_to_sm89INS1_16FlashAttnBwdSm80INS1_25CollectiveMainloopBwdSm80ILi2ELi2EN4cute5tupleIJNS5_1CILi128EEES8_NS7_ILi64EEEEEENS_10bfloat16_tEfNS_4arch4Sm80ELb0ELb1ELb1ELb0ELb0ELb0ELb0ELb0ELi2ELi4ELi4ELi4ELb0EEENS1_21CollectiveEpilogueBwdISA_SB_SD_Li256ELb0ELb0ELi2EEENS1_19SingleTileSchedulerILb0ELb0ELb0ELi128EEEEEEEEEvNT_6ParamsE$_ZN4cute3eso3ESOILb1ELb0EJNS_10UnderscoreES2_S2_iEEC2ERKS2_S5_S5_RKi)
        /*129ec*/ 	.word	0x00000000


	//----- nvinfo : EIATTR_FRAME_SIZE
	.align		4
.L_12722:
        /*129f0*/ 	.byte	0x04, 0x11
        /*129f2*/ 	.short	(.L_12724 - .L_12723)
	.align		4
.L_12723:
        /*129f4*/ 	.word	index@($_ZN7cutlass13device_kernelIN5flash19enable_sm80_to_sm89INS1_16FlashAttnBwdSm80INS1_25CollectiveMainloopBwdSm80ILi2ELi2EN4cute5tupleIJNS5_1CILi128EEES8_NS7_ILi64EEEEEENS_10bfloat16_tEfNS_4arch4Sm80ELb0ELb1ELb1ELb0ELb0ELb0ELb0ELb0ELi2ELi4ELi4ELi4ELb0EEENS1_21CollectiveEpilogueBwdISA_SB_SD_Li256ELb0ELb0ELi2EEENS1_19SingleTileSchedulerILb0ELb0ELb0ELi128EEEEEEEEEvNT_6ParamsE$_ZN4cute3eso3ESOILb0ELb1EJlEEC2ERKl)
        /*129f8*/ 	.word	0x00000000


	//----- nvinfo : EIATTR_FRAME_SIZE
	.align		4
.L_12724:
        /*129fc*/ 	.byte	0x04, 0x11
        /*129fe*/ 	.short	(.L_12726 - .L_12725)
	.align		4
.L_12725:
        /*12a00*/ 	.word	index@($_ZN7cutlass13device_kernelIN5flash19enable_sm80_to_sm89INS1_16FlashAttnBwdSm80INS1_25CollectiveMainloopBwdSm80ILi2ELi2EN4cute5tupleIJNS5_1CILi128EEES8_NS7_ILi64EEEEEENS_10bfloat16_tEfNS_4arch4Sm80ELb0ELb1ELb1ELb0ELb0ELb0ELb0ELb0ELi2ELi4ELi4ELi4ELb0EEENS1_21CollectiveEpilogueBwdISA_SB_SD_Li256ELb0ELb0ELi2EEENS1_19SingleTileSchedulerILb0ELb0ELb0ELi128EEEEEEEEEvNT_6ParamsE$_ZN4cute3eso3ESOILb0ELb1EJiNS_1CILi72EEENS2_ILi512EEEEEC2ERKiRKS3_RKS4_)
        /*12a04*/ 	.word	0x00000000


	//----- nvinfo : EIATTR_FRAME_SIZE
	.align		4
.L_12726:
        /*12a08*/ 	.byte	0x04, 0x11
        /*12a0a*/ 	.short	(.L_12728 - .L_12727)
	.align		4
.L_12727:
        /*12a0c*/ 	.word	index@($_ZN7cutlass13device_kernelIN5flash19enable_sm80_to_sm89INS1_16FlashAttnBwdSm80INS1_25CollectiveMainloopBwdSm80ILi2ELi2EN4cute5tupleIJNS5_1CILi128EEES8_NS7_ILi64EEEEEENS_10bfloat16_tEfNS_4arch4Sm80ELb0ELb1ELb1ELb0ELb0ELb0ELb0ELb0ELi2ELi4ELi4ELi4ELb0EEENS1_21CollectiveEpilogueBwdISA_SB_SD_Li256ELb0ELb0ELi2EEENS1_19SingleTileSchedulerILb0ELb0ELb0ELi128EEEEEEEEEvNT_6ParamsE$_ZN4cute3eso3ESOILb0ELb1EJiNS_1CILi512EEEEEC2ERKiRKS3_)
        /*12a10*/ 	.word	0x00000000


	//----- nvinfo : EIATTR_FRAME_SIZE
	.align		4
.L_12728:
        /*12a14*/ 	.byte	0x04, 0x11
        /*12a16*/ 	.short	(.L_12730 - .L_12729)
	.align		4
.L_12729:
        /*12a18*/ 	.word	index@($_ZN7cutlass13device_kernelIN5flash19enable_sm80_to_sm89INS1_16FlashAttnBwdSm80INS1_25CollectiveMainloopBwdSm80ILi2ELi2EN4cute5tupleIJNS5_1CILi128EEES8_NS7_ILi64EEEEEENS_10bfloat16_tEfNS_4arch4Sm80ELb0ELb1ELb1ELb0ELb0ELb0ELb0ELb0ELi2ELi4ELi4ELi4ELb0EEENS1_21CollectiveEpilogueBwdISA_SB_SD_Li256ELb0ELb0ELi2EEENS1_19SingleTileSchedulerILb0ELb0ELb0ELi128EEEEEEEEEvNT_6ParamsE$_ZN4cute3eso3ESOILb0ELb1EJiNS_1CILi4096EEEEEC2ERKiRKS3_)
        /*12a1c*/ 	.word	0x00000000


	//----- nvinfo : EIATTR_FRAME_SIZE
	.align		4
.L_12730:
        /*12a20*/ 	.byte	0x04, 0x11
        /*12a22*/ 	.short	(.L_12732 - .L_12731)
	.align		4
.L_12731:
        /*12a24*/ 	.word	index@($_ZN7cutlass13device_kernelIN5flash19enable_sm80_to_sm89INS1_16FlashAttnBwdSm80INS1_25CollectiveMainloopBwdSm80ILi2ELi2EN4cute5tupleIJNS5_1CILi128EEES8_NS7_ILi64EEEEEENS_10bfloat16_tEfNS_4arch4Sm80ELb0ELb1ELb1ELb0ELb0ELb0ELb0ELb0ELi2ELi4ELi4ELi4ELb0EEENS1_21CollectiveEpilogueBwdISA_SB_SD_Li256ELb0ELb0ELi2EEENS1_19SingleTileSchedulerILb0ELb0ELb0ELi128EEEEEEEEEvNT_6ParamsE$_ZN4cute3eso3ESOILb0ELb1EJiNS_1CILi144EEENS2_ILi512EEEEEC2ERKiRKS3_RKS4_)
        /*12a28*/ 	.word	0x00000000


	//----- nvinfo : EIATTR_FRAME_SIZE
	.align		4
.L_12732:
        /*12a2c*/ 	.byte	0x04, 0x11
        /*12a2e*/ 	.short	(.L_12734 - .L_12733)
	.align		4
.L_12733:
        /*12a30*/ 	.word	index@($_ZN7cutlass13device_kernelIN5flash19enable_sm80_to_sm89INS1_16FlashAttnBwdSm80INS1_25CollectiveMainloopBwdSm80ILi2ELi2EN4cute5tupleIJNS5_1CILi128EEES8_NS7_ILi64EEEEEENS_10bfloat16_tEfNS_4arch4Sm80ELb0ELb1ELb1ELb0ELb0ELb0ELb0ELb0ELi2ELi4ELi4ELi4ELb0EEENS1_21CollectiveEpilogueBwdISA_SB_SD_Li256ELb0ELb0ELi2EEENS1_19SingleTileSchedulerILb0ELb0ELb0ELi128EEEEEEEEEvNT_6ParamsE$_ZN4cute3eso3ESOILb0ELb1EJiNS_1CILi144EEENS2_ILi288EEEEEC2ERKiRKS3_RKS4_)
        /*12a34*/ 	.word	0x00000000


	//----- nvinfo : EIATTR_FRAME_SIZE
	.align		4
.L_12734:
        /*12a38*/ 	.byte	0x04, 0x11
        /*12a3a*/ 	.short	(.L_12736 - .L_12735)
	.align		4
.L_12735:
        /*12a3c*/ 	.word	index@($_ZN7cutlass13device_kernelIN5flash19enable_sm80_to_sm89INS1_16FlashAttnBwdSm80INS1_25CollectiveMainloopBwdSm80ILi2ELi2EN4cute5tupleIJNS5_1CILi128EEES8_NS7_ILi64EEEEEENS_10bfloat16_tEfNS_4arch4Sm80ELb0ELb1ELb1ELb0ELb0ELb0ELb0ELb0ELi2ELi4ELi4ELi4ELb0EEENS1_21CollectiveEpilogueBwdISA_SB_SD_Li256ELb0ELb0ELi2EEENS1_19SingleTileSchedulerILb0ELb0ELb0ELi128EEEEEEEEEvNT_6ParamsE$_ZN4cute3eso3ESOILb0ELb1EJiNS_1CILi0EEEEEC2ERKiRKS3_)
        /*12a40*/ 	.word	0x00000000


	//----- nvinfo : EIATTR_FRAME_SIZE
	.align		4
.L_12736:
        /*12a44*/ 	.byte	0x04, 0x11
        /*12a46*/ 	.short	(.L_12738 - .L_12737)
	.align		4
.L_12737:
        /*12a48*/ 	.word	index@($_ZN7cutlass13device_kernelIN5flash19enable_sm80_to_sm89INS1_16FlashAttnBwdSm80INS1_25CollectiveMainloopBwdSm80ILi2ELi2EN4cute5tupleIJNS5_1CILi128EEES8_NS7_ILi64EEEEEENS_10bfloat16_tEfNS_4arch4Sm80ELb0ELb1ELb1ELb0ELb0ELb0ELb0ELb0ELi2ELi4ELi4ELi4ELb0EEENS1_21CollectiveEpilogueBwdISA_SB_SD_Li256ELb0ELb0ELi2EEENS1_19SingleTileSchedulerILb0ELb0ELb0ELi128EEEEEEEEEvNT_6ParamsE$_ZN4cute3eso3ESOILb0ELb1EJiEEC2ERKi)
        /*12a4c*/ 	.word	0x00000000


	//----- nvinfo : EIATTR_FRAME_SIZE
	.align		4
.L_12738:
        /*12a50*/ 	.byte	0x04, 0x11
        /*12a52*/ 	.short	(.L_12740 - .L_12739)
	.align		4
.L_12739:
        /*12a54*/ 	.word	index@($_ZN7cutlass13device_kernelIN5flash19enable_sm80_to_sm89INS1_16FlashAttnBwdSm80INS1_25CollectiveMainloopBwdSm80ILi2ELi2EN4cute5tupleIJNS5_1CILi128EEES8_NS7_ILi64EEEEEENS_10bfloat16_tEfNS_4arch4Sm80ELb0ELb1ELb1ELb0ELb0ELb0ELb0ELb0ELi2ELi4ELi4ELi4ELb0EEENS1_21CollectiveEpilogueBwdISA_SB_SD_Li256ELb0ELb0ELi2EEENS1_19SingleTileSchedulerILb0ELb0ELb0ELi128EEEEEEEEEvNT_6ParamsE$_ZN4cute3eso3ESOILb0ELb1EJNS_6LayoutINS_5tupleIJNS3_IJNS_1CILi8EEENS4_ILi1EEEEEENS4_ILi2EEEEEENS3_IJNS3_IJS6_NS4_ILi0EEEEEEiEEEEESA_EEC2ERKSD_RKSA_)
        /*12a58*/ 	.word	0x00000000


	//----- nvinfo : EIATTR_FRAME_SIZE
	.align		4
.L_12740:
        /*12a5c*/ 	.byte	0x04, 0x11
        /*12a5e*/ 	.short	(.L_12742 - .L_12741)
	.align		4
.L_12741:
        /*12a60*/ 	.word	index@($_ZN7cutlass13device_kernelIN5flash19enable_sm80_to_sm89INS1_16FlashAttnBwdSm80INS1_25CollectiveMainloopBwdSm80ILi2ELi2EN4cute5tupleIJNS5_1CILi128EEES8_NS7_ILi64EEEEEENS_10bfloat16_tEfNS_4arch4Sm80ELb0ELb1ELb1ELb0ELb0ELb0ELb0ELb0ELi2ELi4ELi4ELi4ELb0EEENS1_21CollectiveEpilogueBwdISA_SB_SD_Li256ELb0ELb0ELi2EEENS1_19SingleTileSchedulerILb0ELb0ELb0ELi128EEEEEEEEEvNT_6ParamsE$_ZN4cute3eso3ESOILb0ELb1EJNS_5tupleIJiiEEENS_1CILi8192EEEEEC2ERKS3_RKS5_)
        /*12a64*/ 	.word	0x00000000


	//----- nvinfo : EIATTR_FRAME_SIZE
	.align		4
.L_12742:
        /*12a68*/ 	.byte	0x04, 0x11
        /*12a6a*/ 	.short	(.L_12744 - .L_12743)
	.align		4
.L_12743:
        /*12a6c*/ 	.word	index@($_ZN7cutlass13device_kernelIN5flash19enable_sm80_to_sm89INS1_16FlashAttnBwdSm80INS1_25CollectiveMainloopBwdSm80ILi2ELi2EN4cute5tupleIJNS5_1CILi128EEES8_NS7_ILi64EEEEEENS_10bfloat16_tEfNS_4arch4Sm80ELb0ELb1ELb1ELb0ELb0ELb0ELb0ELb0ELi2ELi4ELi4ELi4ELb0EEENS1_21CollectiveEpilogueBwdISA_SB_SD_Li256ELb0ELb0ELi2EEENS1_19SingleTileSchedulerILb0ELb0ELb0ELi128EEEEEEEEEvNT_6ParamsE$_ZN4cute3eso3ESOILb0ELb1EJNS_5tupleIJiiEEENS_1CILi1024EEEEEC2ERKS3_RKS5_)
        /*12a70*/ 	.word	0x00000000


	//----- nvinfo : EIATTR_FRAME_SIZE
	.align		4
.L_12744:
        /*12a74*/ 	.byte	0x04, 0x11
        /*12a76*/ 	.short	(.L_12746 - .L_12745)
	.align		4
.L_12745:
        /*12a78*/ 	.word	index@($_ZN7cutlass13device_kernelIN5flash19enable_sm80_to_sm89INS1_16FlashAttnBwdSm80INS1_25CollectiveMainloopBwdSm80ILi2ELi2EN4cute5tupleIJNS5_1CILi128EEES8_NS7_ILi64EEEEEENS_10bfloat16_tEfNS_4arch4Sm80ELb0ELb1ELb1ELb0ELb0ELb0ELb0ELb0ELi2ELi4ELi4ELi4ELb0EEENS1_21CollectiveEpilogueBwdISA_SB_SD_Li256ELb0ELb0ELi2EEENS1_19SingleTileSchedulerILb0ELb0ELb0ELi128EEEEEEEEEvNT_6ParamsE$_ZN4cute3eso3ESOILb0ELb1EJNS_5tupleIJiiEEEEEC2ERKS3_)
        /*12a7c*/ 	.word	0x00000000


	//----- nvinfo : EIATTR_FRAME_SIZE
	.align		4
.L_12746:
        /*12a80*/ 	.byte	0x04, 0x11
        /*12a82*/ 	.short	(.L_12748 - .L_12747)
	.align		4
.L_12747:
        /*12a84*/ 	.word	index@($_ZN7cutlass13device_kernelIN5flash19enable_sm80_to_sm89INS1_16FlashAttnBwdSm80INS1_25CollectiveMainloopBwdSm80ILi2ELi2EN4cute5tupleIJNS5_1CILi128EEES8_NS7_ILi64EEEEEENS_10bfloat16_tEfNS_4arch4Sm80ELb0ELb1ELb1ELb0ELb0ELb0ELb0ELb0ELi2ELi4ELi4ELi4ELb0EEENS1_21CollectiveEpilogueBwdISA_SB_SD_Li256ELb0ELb0ELi2EEENS1_19SingleTileSchedulerILb0ELb0ELb0ELi128EEEEEEEEEvNT_6ParamsE$_ZN4cute3eso3ESOILb0ELb1EJNS_5tupleIJiNS2_IJiiEEEEEENS2_IJNS_10UnderscoreENS2_IJS5_S5_EEEEEEEEC2ERKS4_RKS7_)
        /*12a88*/ 	.word	0x00000000


	//----- nvinfo : EIATTR_FRAME_SIZE
	.align		4
.L_12748:
        /*12a8c*/ 	.byte	0x04, 0x11
        /*12a8e*/ 	.short	(.L_12750 - .L_12749)
	.align		4
.L_12749:
        /*12a90*/ 	.word	index@($_ZN7cutlass13device_kernelIN5flash19enable_sm80_to_sm89INS1_16FlashAttnBwdSm80INS1_25CollectiveMainloopBwdSm80ILi2ELi2EN4cute5tupleIJNS5_1CILi128EEES8_NS7_ILi64EEEEEENS_10bfloat16_tEfNS_4arch4Sm80ELb0ELb1ELb1ELb0ELb0ELb0ELb0ELb0ELi2ELi4ELi4ELi4ELb0EEENS1_21CollectiveEpilogueBwdISA_SB_SD_Li256ELb0ELb0ELi2EEENS1_19SingleTileSchedulerILb0ELb0ELb0ELi128EEEEEEEEEvNT_6ParamsE$_ZN4cute3eso3ESOILb0ELb1EJNS_5tupleIJiNS2_IJiNS_1CILi0EEEEEEEEENS2_IJNS_10UnderscoreENS2_IJS7_S7_EEEEEEEEC2ERKS6_RKS9_)
        /*12a94*/ 	.word	0x00000000


	//----- nvinfo : EIATTR_FRAME_SIZE
	.align		4
.L_12750:
        /*12a98*/ 	.byte	0x04, 0x11
        /*12a9a*/ 	.short	(.L_12752 - .L_12751)
	.align		4
.L_12751:
        /*12a9c*/ 	.word	index@($_ZN7cutlass13device_kernelIN5flash19enable_sm80_to_sm89INS1_16FlashAttnBwdSm80INS1_25CollectiveMainloopBwdSm80ILi2ELi2EN4cute5tupleIJNS5_1CILi128EEES8_NS7_ILi64EEEEEENS_10bfloat16_tEfNS_4arch4Sm80ELb0ELb1ELb1ELb0ELb0ELb0ELb0ELb0ELi2ELi4ELi4ELi4ELb0EEENS1_21CollectiveEpilogueBwdISA_SB_SD_Li256ELb0ELb0ELi2EEENS1_19SingleTileSchedulerILb0ELb0ELb0ELi128EEEEEEEEEvNT_6ParamsE$_ZN4cute3eso3ESOILb0ELb0EJiiiNS_1CILi72EEENS2_ILi512EEEEEC2ERKiS7_S7_RKS3_RKS4_)
        /*12aa0*/ 	.word	0x00000000


	//----- nvinfo : EIATTR_FRAME_SIZE
	.align		4
.L_12752:
        /*12aa4*/ 	.byte	0x04, 0x11
        /*12aa6*/ 	.short	(.L_12754 - .L_12753)
	.align		4
.L_12753:
        /*12aa8*/ 	.word	index@($_ZN7cutlass13device_kernelIN5flash19enable_sm80_to_sm89INS1_16FlashAttnBwdSm80INS1_25CollectiveMainloopBwdSm80ILi2ELi2EN4cute5tupleIJNS5_1CILi128EEES8_NS7_ILi64EEEEEENS_10bfloat16_tEfNS_4arch4Sm80ELb0ELb1ELb1ELb0ELb0ELb0ELb0ELb0ELi2ELi4ELi4ELi4ELb0EEENS1_21CollectiveEpilogueBwdISA_SB_SD_Li256ELb0ELb0ELi2EEENS1_19SingleTileSchedulerILb0ELb0ELb0ELi128EEEEEEEEEvNT_6ParamsE$_ZN4cute3eso3ESOILb0ELb0EJiiiNS_1CILi144EEENS2_ILi512EEEEEC2ERKiS7_S7_RKS3_RKS4_)
        /*12aac*/ 	.word	0x00000000


	//----- nvinfo : EIATTR_FRAME_SIZE
	.align		4
.L_12754:
        /*12ab0*/ 	.byte	0x04, 0x11
        /*12ab2*/ 	.short	(.L_12756 - .L_12755)
	.align		4
.L_12755:
        /*12ab4*/ 	.word	index@($_ZN7cutlass13device_kernelIN5flash19enable_sm80_to_sm89INS1_16FlashAttnBwdSm80INS1_25CollectiveMainloopBwdSm80ILi2ELi2EN4cute5tupleIJNS5_1CILi128EEES8_NS7_ILi64EEEEEENS_10bfloat16_tEfNS_4arch4Sm80ELb0ELb1ELb1ELb0ELb0ELb0ELb0ELb0ELi2ELi4ELi4ELi4ELb0EEENS1_21CollectiveEpilogueBwdISA_SB_SD_Li256ELb0ELb0ELi2EEENS1_19SingleTileSchedulerILb0ELb0ELb0ELi128EEEEEEEEEvNT_6ParamsE$_ZN4cute3eso3ESOILb0ELb0EJiiiNS_1CILi0EEEEEC2ERKiS6_S6_RKS3_)
        /*12ab8*/ 	.word	0x00000000


	//----- nvinfo : EIATTR_FRAME_SIZE
	.align		4
.L_12756:
        /*12abc*/ 	.byte	0x04, 0x11
        /*12abe*/ 	.short	(.L_12758 - .L_12757)
	.align		4
.L_12757:
        /*12ac0*/ 	.word	index@($_ZN7cutlass13device_kernelIN5flash19enable_sm80_to_sm89INS1_16FlashAttnBwdSm80INS1_25CollectiveMainloopBwdSm80ILi2ELi2EN4cute5tupleIJNS5_1CILi128EEES8_NS7_ILi64EEEEEENS_10bfloat16_tEfNS_4arch4Sm80ELb0ELb1ELb1ELb0ELb0ELb0ELb0ELb0ELi2ELi4ELi4ELi4ELb0EEENS1_21CollectiveEpilogueBwdISA_SB_SD_Li256ELb0ELb0ELi2EEENS1_19SingleTileSchedulerILb0ELb0ELb0ELi128EEEEEEEEEvNT_6ParamsE$_ZN4cute3eso3ESOILb0ELb0EJiiiEEC2ERKiS4_S4_)
        /*12ac4*/ 	.word	0x00000000


	//----- nvinfo : EIATTR_FRAME_SIZE
	.align		4
.L_12758:
        /*12ac8*/ 	.byte	0x04, 0x11
        /*12aca*/ 	.short	(.L_12760 - .L_12759)
	.align		4
.L_12759:
        /*12acc*/ 	.word	index@($_ZN7cutlass13device_kernelIN5flash19enable_sm80_to_sm89INS1_16FlashAttnBwdSm80INS1_25CollectiveMainloopBwdSm80ILi2ELi2EN4cute5tupleIJNS5_1CILi128EEES8_NS7_ILi64EEEEEENS_10bfloat16_tEfNS_4arch4Sm80ELb0ELb1ELb1ELb0ELb0ELb0ELb0ELb0ELi2ELi4ELi4ELi4ELb0EEENS1_21CollectiveEpilogueBwdISA_SB_SD_Li256ELb0ELb0ELi2EEENS1_19SingleTileSchedulerILb0ELb0ELb0ELi128EEEEEEEEEvNT_6ParamsE$_ZN4cute3eso3ESOILb0ELb0EJiiNS_1CILi8192EEEEEC2ERKiS6_RKS3_)
        /*12ad0*/ 	.word	0x00000000


	//----- nvinfo : EIATTR_FRAME_SIZE
	.align		4
.L_12760:
        /*12ad4*/ 	.byte	0x04, 0x11
        /*12ad6*/ 	.short	(.L_12762 - .L_12761)
	.align		4
.L_12761:
        /*12ad8*/ 	.word	index@($_ZN7cutlass13device_kernelIN5flash19enable_sm80_to_sm89INS1_16FlashAttnBwdSm80INS1_25CollectiveMainloopBwdSm80ILi2ELi2EN4cute5tupleIJNS5_1CILi128EEES8_NS7_ILi64EEEEEENS_10bfloat16_tEfNS_4arch4Sm80ELb0ELb1ELb1ELb0ELb0ELb0ELb0ELb0ELi2ELi4ELi4ELi4ELb0EEENS1_21CollectiveEpilogueBwdISA_SB_SD_Li256ELb0ELb0ELi2EEENS1_19SingleTileSchedulerILb0ELb0ELb0ELi128EEEEEEEEEvNT_6ParamsE$_ZN4cute3eso3ESOILb0ELb0EJiiNS_1CILi72EEENS2_ILi512EEEEEC2ERKiS7_RKS3_RKS4_)
        /*12adc*/ 	.word	0x00000000


	//----- nvinfo : EIATTR_FRAME_SIZE
	.align		4
.L_12762:
        /*12ae0*/ 	.byte	0x04, 0x11
        /*12ae2*/ 	.short	(.L_12764 - .L_12763)
	.align		4
.L_12763:
        /*12ae4*/ 	.word	index@($_ZN7cutlass13device_kernelIN5flash19enable_sm80_to_sm89INS1_16FlashAttnBwdSm80INS1_25CollectiveMainloopBwdSm80ILi2ELi2EN4cute5tupleIJNS5_1CILi128EEES8_NS7_ILi64EEEEEENS_10bfloat16_tEfNS_4arch4Sm80ELb0ELb1ELb1ELb0ELb0ELb0ELb0ELb0ELi2ELi4ELi4ELi4ELb0EEENS1_21CollectiveEpilogueBwdISA_SB_SD_Li256ELb0ELb0ELi2EEENS1_19SingleTileSchedulerILb0ELb0ELb0ELi128EEEEEEEEEvNT_6ParamsE$_ZN4cute3eso3ESOILb0ELb0EJiiNS_1CILi144EEENS2_ILi512EEEEEC2ERKiS7_RKS3_RKS4_)
        /*12ae8*/ 	.word	0x00000000


	//----- nvinfo : EIATTR_FRAME_SIZE
	.align		4
.L_12764:
        /*12aec*/ 	.byte	0x04, 0x11
        /*12aee*/ 	.short	(.L_12766 - .L_12765)
	.align		4
.L_12765:
        /*12af0*/ 	.word	index@($_ZN7cutlass13device_kernelIN5flash19enable_sm80_to_sm89INS1_16FlashAttnBwdSm80INS1_25CollectiveMainloopBwdSm80ILi2ELi2EN4cute5tupleIJNS5_1CILi128EEES8_NS7_ILi64EEEEEENS_10bfloat16_tEfNS_4arch4Sm80ELb0ELb1ELb1ELb0ELb0ELb0ELb0ELb0ELi2ELi4ELi4ELi4ELb0EEENS1_21CollectiveEpilogueBwdISA_SB_SD_Li256ELb0ELb0ELi2EEENS1_19SingleTileSchedulerILb0ELb0ELb0ELi128EEEEEEEEEvNT_6ParamsE$_ZN4cute3eso3ESOILb0ELb0EJiiNS_1CILi1024EEEEEC2ERKiS6_RKS3_)
        /*12af4*/ 	.word	0x00000000


	//----- nvinfo : EIATTR_FRAME_SIZE
	.align		4
.L_12766:
        /*12af8*/ 	.byte	0x04, 0x11
        /*12afa*/ 	.short	(.L_12768 - .L_12767)
	.align		4
.L_12767:
        /*12afc*/ 	.word	index@($_ZN7cutlass13device_kernelIN5flash19enable_sm80_to_sm89INS1_16FlashAttnBwdSm80INS1_25CollectiveMainloopBwdSm80ILi2ELi2EN4cute5tupleIJNS5_1CILi128EEES8_NS7_ILi64EEEEEENS_10bfloat16_tEfNS_4arch4Sm80ELb0ELb1ELb1ELb0ELb0ELb0ELb0ELb0ELi2ELi4ELi4ELi4ELb0EEENS1_21CollectiveEpilogueBwdISA_SB_SD_Li256ELb0ELb0ELi2EEENS1_19SingleTileSchedulerILb0ELb0ELb0ELi128EEEEEEEEEvNT_6ParamsE$_ZN4cute3eso3ESOILb0ELb0EJiiNS_1CILi0EEEEEC2ERKiS6_RKS3_)
        /*12b00*/ 	.word	0x00000000


	//----- nvinfo : EIATTR_FRAME_SIZE
	.align		4
.L_12768:
        /*12b04*/ 	.byte	0x04, 0x11
        /*12b06*/ 	.short	(.L_12770 - .L_12769)
	.align		4
.L_12769:
        /*12b08*/ 	.word	index@($_ZN7cutlass13device_kernelIN5flash19enable_sm80_to_sm89INS1_16FlashAttnBwdSm80INS1_25CollectiveMainloopBwdSm80ILi2ELi2EN4cute5tupleIJNS5_1CILi128EEES8_NS7_ILi64EEEEEENS_10bfloat16_tEfNS_4arch4Sm80ELb0ELb1ELb1ELb0ELb0ELb0ELb0ELb0ELi2ELi4ELi4ELi4ELb0EEENS1_21CollectiveEpilogueBwdISA_SB_SD_Li256ELb0ELb0ELi2EEENS1_19SingleTileSchedulerILb0ELb0ELb0ELi128EEEEEEEEEvNT_6ParamsE$_ZN4cute3eso3ESOILb0ELb0EJiiEEC2ERKiS4_)
        /*12b0c*/ 	.word	0x00000000


	//----- nvinfo : EIATTR_FRAME_SIZE
	.align		4
.L_12770:
        /*12b10*/ 	.byte	0x04, 0x11
        /*12b12*/ 	.short	(.L_12772 - .L_12771)
	.align		4
.L_12771:
        /*12b14*/ 	.word	index@($_ZN7cutlass13device_kernelIN5flash19enable_sm80_to_sm89INS1_16FlashAttnBwdSm80INS1_25CollectiveMainloopBwdSm80ILi2ELi2EN4cute5tupleIJNS5_1CILi128EEES8_NS7_ILi64EEEEEENS_10bfloat16_tEfNS_4arch4Sm80ELb0ELb1ELb1ELb0ELb0ELb0ELb0ELb0ELi2ELi4ELi4ELi4ELb0EEENS1_21CollectiveEpilogueBwdISA_SB_SD_Li256ELb0ELb0ELi2EEENS1_19SingleTileSchedulerILb0ELb0ELb0ELi128EEEEEEEEEvNT_6ParamsE$_ZN4cute3eso3ESOILb0ELb0EJiNS_5tupleIJiiEEEEEC2ERKiRKS3_)
        /*12b18*/ 	.word	0x00000000


	//----- nvinfo : EIATTR_FRAME_SIZE
	.align		4
.L_12772:
        /*12b1c*/ 	.byte	0x04, 0x11
        /*12b1e*/ 	.short	(.L_12774 - .L_12773)
	.align		4
.L_12773:
        /*12b20*/ 	.word	index@($_ZN7cutlass13device_kernelIN5flash19enable_sm80_to_sm89INS1_16FlashAttnBwdSm80INS1_25CollectiveMainloopBwdSm80ILi2ELi2EN4cute5tupleIJNS5_1CILi128EEES8_NS7_ILi64EEEEEENS_10bfloat16_tEfNS_4arch4Sm80ELb0ELb1ELb1ELb0ELb0ELb0ELb0ELb0ELi2ELi4ELi4ELi4ELb0EEENS1_21CollectiveEpilogueBwdISA_SB_SD_Li256ELb0ELb0ELi2EEENS1_19SingleTileSchedulerILb0ELb0ELb0ELi128EEEEEEEEEvNT_6ParamsE$_ZN4cute3eso3ESOILb0ELb0EJiNS_5tupleIJiNS_1CILi0EEEEEEEEC2ERKiRKS5_)
        /*12b24*/ 	.word	0x00000000


	//----- nvinfo : EIATTR_FRAME_SIZE
	.align		4
.L_12774:
        /*12b28*/ 	.byte	0x04, 0x11
        /*12b2a*/ 	.short	(.L_12776 - .L_12775)
	.align		4
.L_12775:
        /*12b2c*/ 	.word	index@($_ZN7cutlass13device_kernelIN5flash19enable_sm80_to_sm89INS1_16FlashAttnBwdSm80INS1_25CollectiveMainloopBwdSm80ILi2ELi2EN4cute5tupleIJNS5_1CILi128EEES8_NS7_ILi64EEEEEENS_10bfloat16_tEfNS_4arch4Sm80ELb0ELb1ELb1ELb0ELb0ELb0ELb0ELb0ELi2ELi4ELi4ELi4ELb0EEENS1_21CollectiveEpilogueBwdISA_SB_SD_Li256ELb0ELb0ELi2EEENS1_19SingleTileSchedulerILb0ELb0ELb0ELi128EEEEEEEEEvNT_6ParamsE$_ZN4cute3eso3ESOILb0ELb0EJNS_6LayoutINS_5tupleIJNS3_IJNS_1CILi8EEENS4_ILi1EEEEEENS4_ILi4EEES6_EEENS3_IJNS3_IJS6_NS4_ILi0EEEEEElSA_EEEEElEEC2ERKSD_RKl)
        /*12b30*/ 	.word	0x00000000


	//----- nvinfo : EIATTR_FRAME_SIZE
	.align		4
.L_12776:
        /*12b34*/ 	.byte	0x04, 0x11
        /*12b36*/ 	.short	(.L_12778 - .L_12777)
	.align		4
.L_12777:
        /*12b38*/ 	.word	index@($_ZN7cutlass13device_kernelIN5flash19enable_sm80_to_sm89INS1_16FlashAttnBwdSm80INS1_25CollectiveMainloopBwdSm80ILi2ELi2EN4cute5tupleIJNS5_1CILi128EEES8_NS7_ILi64EEEEEENS_10bfloat16_tEfNS_4arch4Sm80ELb0ELb1ELb1ELb0ELb0ELb0ELb0ELb0ELi2ELi4ELi4ELi4ELb0EEENS1_21CollectiveEpilogueBwdISA_SB_SD_Li256ELb0ELb0ELi2EEENS1_19SingleTileSchedulerILb0ELb0ELb0ELi128EEEEEEEEEvNT_6ParamsE$_ZN4cute3eso3ESOILb0ELb0EJNS_6LayoutINS_5tupleIJNS3_IJNS_1CILi8EEENS4_ILi1EEEEEENS4_ILi4EEES6_EEENS3_IJNS3_IJS6_NS4_ILi0EEEEEElSA_EEEEENS_10ViewEngineINS_8gmem_ptrIPKN7cutlass10bfloat16_tEEEEEEEC2ERKSD_RKSL_)
        /*12b3c*/ 	.word	0x00000000


	//----- nvinfo : EIATTR_FRAME_SIZE
	.align		4
.L_12778:
        /*12b40*/ 	.byte	0x04, 0x11
        /*12b42*/ 	.short	(.L_12780 - .L_12779)
	.align		4
.L_12779:
        /*12b44*/ 	.word	index@($_ZN7cutlass13device_kernelIN5flash19enable_sm80_to_sm89INS1_16FlashAttnBwdSm80INS1_25CollectiveMainloopBwdSm80ILi2ELi2EN4cute5tupleIJNS5_1CILi128EEES8_NS7_ILi64EEEEEENS_10bfloat16_tEfNS_4arch4Sm80ELb0ELb1ELb1ELb0ELb0ELb0ELb0ELb0ELi2ELi4ELi4ELi4ELb0EEENS1_21CollectiveEpilogueBwdISA_SB_SD_Li256ELb0ELb0ELi2EEENS1_19SingleTileSchedulerILb0ELb0ELb0ELi128EEEEEEEEEvNT_6ParamsE$_ZN4cute3eso3ESOILb0ELb0EJNS_6LayoutINS_5tupleIJNS3_IJNS_1CILi8EEENS4_ILi1EEEEEENS4_ILi2EEES5_EEENS3_IJNS3_IJS6_NS4_ILi0EEEEEEiNS4_ILi1024EEEEEEEEiEEC2ERKSE_RKi)
        /*12b48*/ 	.word	0x00000000


	//----- nvinfo : EIATTR_FRAME_SIZE
	.align		4
.L_12780:
        /*12b4c*/ 	.byte	0x04, 0x11
        /*12b4e*/ 	.short	(.L_12782 - .L_12781)
	.align		4
.L_12781:
        /*12b50*/ 	.word	index@($_ZN7cutlass13device_kernelIN5flash19enable_sm80_to_sm89INS1_16FlashAttnBwdSm80INS1_25CollectiveMainloopBwdSm80ILi2ELi2EN4cute5tupleIJNS5_1CILi128EEES8_NS7_ILi64EEEEEENS_10bfloat16_tEfNS_4arch4Sm80ELb0ELb1ELb1ELb0ELb0ELb0ELb0ELb0ELi2ELi4ELi4ELi4ELb0EEENS1_21CollectiveEpilogueBwdISA_SB_SD_Li256ELb0ELb0ELi2EEENS1_19SingleTileSchedulerILb0ELb0ELb0ELi128EEEEEEEEEvNT_6ParamsE$_ZN4cute3eso3ESOILb0ELb0EJNS_6LayoutINS_5tupleIJNS3_IJNS_1CILi8EEENS4_ILi1EEEEEENS4_ILi2EEES5_EEENS3_IJNS3_IJS6_NS4_ILi0EEEEEEiNS4_ILi1024EEEEEEEENS_10ViewEngineINS_8smem_ptrIPN7cutlass10bfloat16_tEEEEEEEC2ERKSE_RKSL_)
        /*12b54*/ 	.word	0x00000000


	//----- nvinfo : EIATTR_FRAME_SIZE
	.align		4
.L_12782:
        /*12b58*/ 	.byte	0x04, 0x11
        /*12b5a*/ 	.short	(.L_12784 - .L_12783)
	.align		4
.L_12783:
        /*12b5c*/ 	.word	index@($_ZN7cutlass13device_kernelIN5flash19enable_sm80_to_sm89INS1_16FlashAttnBwdSm80INS1_25CollectiveMainloopBwdSm80ILi2ELi2EN4cute5tupleIJNS5_1CILi128EEES8_NS7_ILi64EEEEEENS_10bfloat16_tEfNS_4arch4Sm80ELb0ELb1ELb1ELb0ELb0ELb0ELb0ELb0ELi2ELi4ELi4ELi4ELb0EEENS1_21CollectiveEpilogueBwdISA_SB_SD_Li256ELb0ELb0ELi2EEENS1_19SingleTileSchedulerILb0ELb0ELb0ELi128EEEEEEEEEvNT_6ParamsE$_ZN4cute3eso3ESOILb0ELb0EJNS_6LayoutINS_5tupleIJNS3_IJNS_1CILi8EEENS4_ILi1EEEEEENS4_ILi2EEENS3_IJS8_S8_EEEEEENS3_IJNS3_IJS6_NS4_ILi0EEEEEENS4_ILi4096EEENS3_IJiiEEEEEEEEiEEC2ERKSG_RKi)
        /*12b60*/ 	.word	0x00000000


	//----- nvinfo : EIATTR_FRAME_SIZE
	.align		4
.L_12784:
        /*12b64*/ 	.byte	0x04, 0x11
        /*12b66*/ 	.short	(.L_12786 - .L_12785)
	.align		4
.L_12785:
        /*12b68*/ 	.word	index@($_ZN7cutlass13device_kernelIN5flash19enable_sm80_to_sm89INS1_16FlashAttnBwdSm80INS1_25CollectiveMainloopBwdSm80ILi2ELi2EN4cute5tupleIJNS5_1CILi128EEES8_NS7_ILi64EEEEEENS_10bfloat16_tEfNS_4arch4Sm80ELb0ELb1ELb1ELb0ELb0ELb0ELb0ELb0ELi2ELi4ELi4ELi4ELb0EEENS1_21CollectiveEpilogueBwdISA_SB_SD_Li256ELb0ELb0ELi2EEENS1_19SingleTileSchedulerILb0ELb0ELb0ELi128EEEEEEEEEvNT_6ParamsE$_ZN4cute3eso3ESOILb0ELb0EJNS_6LayoutINS_5tupleIJNS3_IJNS_1CILi8EEENS4_ILi1EEEEEENS4_ILi2EEENS3_IJS8_S8_EEEEEENS3_IJNS3_IJS6_NS4_ILi0EEEEEENS4_ILi4096EEENS3_IJiiEEEEEEEENS_10ViewEngineINS_8smem_ptrIPN7cutlass10bfloat16_tEEEEEEEC2ERKSG_RKSN_)
        /*12b6c*/ 	.word	0x00000000


	//----- nvinfo : EIATTR_FRAME_SIZE
	.align		4
.L_12786:
        /*12b70*/ 	.byte	0x04, 0x11
        /*12b72*/ 	.short	(.L_12788 - .L_12787)
	.align		4
.L_12787:
        /*12b74*/ 	.word	index@($_ZN7cutlass13device_kernelIN5flash19enable_sm80_to_sm89INS1_16FlashAttnBwdSm80INS1_25CollectiveMainloopBwdSm80ILi2ELi2EN4cute5tupleIJNS5_1CILi128EEES8_NS7_ILi64EEEEEENS_10bfloat16_tEfNS_4arch4Sm80ELb0ELb1ELb1ELb0ELb0ELb0ELb0ELb0ELi2ELi4ELi4ELi4ELb0EEENS1_21CollectiveEpilogueBwdISA_SB_SD_Li256ELb0ELb0ELi2EEENS1_19SingleTileSchedulerILb0ELb0ELb0ELi128EEEEEEEEEvNT_6ParamsE$_ZN4cute3eso3ESOILb0ELb0EJNS_6LayoutINS_5tupleIJNS3_IJNS_1CILi8EEENS4_ILi1EEEEEENS4_ILi2EEEEEENS3_IJNS3_IJS6_NS4_ILi0EEEEEEiEEEEEiEEC2ERKSD_RKi)
        /*12b78*/ 	.word	0x00000000


	//----- nvinfo : EIATTR_FRAME_SIZE
	.align		4
.L_12788:
        /*12b7c*/ 	.byte	0x04, 0x11
        /*12b7e*/ 	.short	(.L_12790 - .L_12789)
	.align		4
.L_12789:
        /*12b80*/ 	.word	index@($_ZN7cutlass13device_kernelIN5flash19enable_sm80_to_sm89INS1_16FlashAttnBwdSm80INS1_25CollectiveMainloopBwdSm80ILi2ELi2EN4cute5tupleIJNS5_1CILi128EEES8_NS7_ILi64EEEEEENS_10bfloat16_tEfNS_4arch4Sm80ELb0ELb1ELb1ELb0ELb0ELb0ELb0ELb0ELi2ELi4ELi4ELi4ELb0EEENS1_21CollectiveEpilogueBwdISA_SB_SD_Li256ELb0ELb0ELi2EEENS1_19SingleTileSchedulerILb0ELb0ELb0ELi128EEEEEEEEEvNT_6ParamsE$_ZN4cute3eso3ESOILb0ELb0EJNS_6LayoutINS_5tupleIJNS3_IJNS_1CILi8EEENS4_ILi1EEEEEENS4_ILi2EEEEEENS3_IJNS3_IJS6_NS4_ILi0EEEEEEiEEEEENS_10ViewEngineINS_8smem_ptrIPN7cutlass10bfloat16_tEEEEEEEC2ERKSD_RKSK_)
        /*12b84*/ 	.word	0x00000000


	//----- nvinfo : EIATTR_FRAME_SIZE
	.align		4
.L_12790:
        /*12b88*/ 	.byte	0x04, 0x11
        /*12b8a*/ 	.short	(.L_12792 - .L_12791)
	.align		4
.L_12791:
        /*12b8c*/ 	.word	index@($_ZN7cutlass13device_kernelIN5flash19enable_sm80_to_sm89INS1_16FlashAttnBwdSm80INS1_25CollectiveMainloopBwdSm80ILi2ELi2EN4cute5tupleIJNS5_1CILi128EEES8_NS7_ILi64EEEEEENS_10bfloat16_tEfNS_4arch4Sm80ELb0ELb1ELb1ELb0ELb0ELb0ELb0ELb0ELi2ELi4ELi4ELi4ELb0EEENS1_21CollectiveEpilogueBwdISA_SB_SD_Li256ELb0ELb0ELi2EEENS1_19SingleTileSchedulerILb0ELb0ELb0ELi128EEEEEEEEEvNT_6ParamsE$_ZN4cute3eso3ESOILb0ELb0EJNS_6LayoutINS_5tupleIJNS3_IJNS_1CILi8EEENS4_ILi1EEEEEENS3_IJNS4_ILi2EEEEEEEEENS3_IJNS3_IJS6_NS4_ILi0EEEEEENS3_IJiEEEEEEEENS_10ViewEngineINS_8smem_ptrIPN7cutlass10bfloat16_tEEEEEEEC2ERKSF_RKSM_)
        /*12b90*/ 	.word	0x00000000


	//----- nvinfo : EIATTR_FRAME_SIZE
	.align		4
.L_12792:
        /*12b94*/ 	.byte	0x04, 0x11
        /*12b96*/ 	.short	(.L_12794 - .L_12793)
	.align		4
.L_12793:
        /*12b98*/ 	.word	index@($_ZN7cutlass13device_kernelIN5flash19enable_sm80_to_sm89INS1_16FlashAttnBwdSm80INS1_25CollectiveMainloopBwdSm80ILi2ELi2EN4cute5tupleIJNS5_1CILi128EEES8_NS7_ILi64EEEEEENS_10bfloat16_tEfNS_4arch4Sm80ELb0ELb1ELb1ELb0ELb0ELb0ELb0ELb0ELi2ELi4ELi4ELi4ELb0EEENS1_21CollectiveEpilogueBwdISA_SB_SD_Li256ELb0ELb0ELi2EEENS1_19SingleTileSchedulerILb0ELb0ELb0ELi128EEEEEEEEEvNT_6ParamsE$_ZN4cute3eso3ESOILb0ELb0EJNS_6LayoutINS_5tupleIJNS3_IJNS_1CILi2EEES5_S5_EEES5_NS3_IJS5_S5_EEEEEENS3_IJNS3_IJNS4_ILi1EEENS4_ILi512EEEiEEENS4_ILi4096EEENS3_IJiiEEEEEEEEjEEC2ERKSF_RKj)
        /*12b9c*/ 	.word	0x00000000


	//----- nvinfo : EIATTR_FRAME_SIZE
	.align		4
.L_12794:
        /*12ba0*/ 	.byte	0x04, 0x11
        /*12ba2*/ 	.short	(.L_12796 - .L_12795)
	.align		4
.L_12795:
        /*12ba4*/ 	.word	index@($_ZN7cutlass13device_kernelIN5flash19enable_sm80_to_sm89INS1_16FlashAttnBwdSm80INS1_25CollectiveMainloopBwdSm80ILi2ELi2EN4cute5tupleIJNS5_1CILi128EEES8_NS7_ILi64EEEEEENS_10bfloat16_tEfNS_4arch4Sm80ELb0ELb1ELb1ELb0ELb0ELb0ELb0ELb0ELi2ELi4ELi4ELi4ELb0EEENS1_21CollectiveEpilogueBwdISA_SB_SD_Li256ELb0ELb0ELi2EEENS1_19SingleTileSchedulerILb0ELb0ELb0ELi128EEEEEEEEEvNT_6ParamsE$_ZN4cute3eso3ESOILb0ELb0EJNS_6LayoutINS_5tupleIJNS3_IJNS_1CILi2EEES5_S5_EEES5_NS3_IJS5_S5_EEEEEENS3_IJNS3_IJNS4_ILi1EEENS4_ILi512EEEiEEENS4_ILi4096EEENS3_IJiiEEEEEEEENS_10ViewEngineINS_8smem_ptrIPN7cutlass10bfloat16_tEEEEEEEC2ERKSF_RKSM_)
        /*12ba8*/ 	.word	0x00000000


	//----- nvinfo : EIATTR_FRAME_SIZE
	.align		4
.L_12796:
        /*12bac*/ 	.byte	0x04, 0x11
        /*12bae*/ 	.short	(.L_12798 - .L_12797)
	.align		4
.L_12797:
        /*12bb0*/ 	.word	index@($_ZN7cutlass13device_kernelIN5flash19enable_sm80_to_sm89INS1_16FlashAttnBwdSm80INS1_25CollectiveMainloopBwdSm80ILi2ELi2EN4cute5tupleIJNS5_1CILi128EEES8_NS7_ILi64EEEEEENS_10bfloat16_tEfNS_4arch4Sm80ELb0ELb1ELb1ELb0ELb0ELb0ELb0ELb0ELi2ELi4ELi4ELi4ELb0EEENS1_21CollectiveEpilogueBwdISA_SB_SD_Li256ELb0ELb0ELi2EEENS1_19SingleTileSchedulerILb0ELb0ELb0ELi128EEEEEEEEEvNT_6ParamsE$_ZN4cute3eso3ESOILb0ELb0EJNS_6LayoutINS_5tupleIJNS3_IJNS_1CILi2EEES5_S5_EEES5_NS3_IJNS3_IJS5_S5_EEES5_EEEEEENS3_IJNS3_IJNS4_ILi1EEENS4_ILi512EEEiEEENS4_ILi4096EEENS3_IJNS3_IJiiEEENS4_ILi8192EEEEEEEEEEEjEEC2ERKSI_RKj)
        /*12bb4*/ 	.word	0x00000000


	//----- nvinfo : EIATTR_FRAME_SIZE
	.align		4
.L_12798:
        /*12bb8*/ 	.byte	0x04, 0x11
        /*12bba*/ 	.short	(.L_12800 - .L_12799)
	.align		4
.L_12799:
        /*12bbc*/ 	.word	index@($_ZN7cutlass13device_kernelIN5flash19enable_sm80_to_sm89INS1_16FlashAttnBwdSm80INS1_25CollectiveMainloopBwdSm80ILi2ELi2EN4cute5tupleIJNS5_1CILi128EEES8_NS7_ILi64EEEEEENS_10bfloat16_tEfNS_4arch4Sm80ELb0ELb1ELb1ELb0ELb0ELb0ELb0ELb0ELi2ELi4ELi4ELi4ELb0EEENS1_21CollectiveEpilogueBwdISA_SB_SD_Li256ELb0ELb0ELi2EEENS1_19SingleTileSchedulerILb0ELb0ELb0ELi128EEEEEEEEEvNT_6ParamsE$_ZN4cute3eso3ESOILb0ELb0EJNS_6LayoutINS_5tupleIJNS3_IJNS_1CILi2EEES5_S5_EEES5_NS3_IJNS3_IJS5_S5_EEES5_EEEEEENS3_IJNS3_IJNS4_ILi1EEENS4_ILi512EEEiEEENS4_ILi4096EEENS3_IJNS3_IJiiEEENS4_ILi8192EEEEEEEEEEENS_10ViewEngineINS_8smem_ptrIPN7cutlass10bfloat16_tEEEEEEEC2ERKSI_RKSP_)
        /*12bc0*/ 	.word	0x00000000


	//----- nvinfo : EIATTR_FRAME_SIZE
	.align		4
.L_12800:
        /*12bc4*/ 	.byte	0x04, 0x11
        /*12bc6*/ 	.short	(.L_12802 - .L_12801)
	.align		4
.L_12801:
        /*12bc8*/ 	.word	index@($_ZN7cutlass13device_kernelIN5flash19enable_sm80_to_sm89INS1_16FlashAttnBwdSm80INS1_25CollectiveMainloopBwdSm80ILi2ELi2EN4cute5tupleIJNS5_1CILi128EEES8_NS7_ILi64EEEEEENS_10bfloat16_tEfNS_4arch4Sm80ELb0ELb1ELb1ELb0ELb0ELb0ELb0ELb0ELi2ELi4ELi4ELi4ELb0EEENS1_21CollectiveEpilogueBwdISA_SB_SD_Li256ELb0ELb0ELi2EEENS1_19SingleTileSchedulerILb0ELb0ELb0ELi128EEEEEEEEEvNT_6ParamsE$_ZN4cute3eso3ESOILb0ELb0EJNS_6LayoutINS_5tupleIJNS3_IJNS_1CILi2EEES5_EEES6_NS4_ILi8EEEEEENS3_IJNS3_IJiNS4_ILi512EEEEEENS3_IJiiEEENS4_ILi1024EEEEEEEEjEEC2ERKSE_RKj)
        /*12bcc*/ 	.word	0x00000000


	//----- nvinfo : EIATTR_FRAME_SIZE
	.align		4
.L_12802:
        /*12bd0*/ 	.byte	0x04, 0x11
        /*12bd2*/ 	.short	(.L_12804 - .L_12803)
	.align		4
.L_12803:
        /*12bd4*/ 	.word	index@($_ZN7cutlass13device_kernelIN5flash19enable_sm80_to_sm89INS1_16FlashAttnBwdSm80INS1_25CollectiveMainloopBwdSm80ILi2ELi2EN4cute5tupleIJNS5_1CILi128EEES8_NS7_ILi64EEEEEENS_10bfloat16_tEfNS_4arch4Sm80ELb0ELb1ELb1ELb0ELb0ELb0ELb0ELb0ELi2ELi4ELi4ELi4ELb0EEENS1_21CollectiveEpilogueBwdISA_SB_SD_Li256ELb0ELb0ELi2EEENS1_19SingleTileSchedulerILb0ELb0ELb0ELi128EEEEEEEEEvNT_6ParamsE$_ZN4cute3eso3ESOILb0ELb0EJNS_6LayoutINS_5tupleIJNS3_IJNS_1CILi2EEES5_EEES6_NS4_ILi8EEEEEENS3_IJNS3_IJiNS4_ILi512EEEEEENS3_IJiiEEENS4_ILi1024EEEEEEEENS_10ViewEngineINS_8smem_ptrIPN7cutlass10bfloat16_tEEEEEEEC2ERKSE_RKSL_)
        /*12bd8*/ 	.word	0x00000000


	//----- nvinfo : EIATTR_FRAME_SIZE
	.align		4
.L_12804:
        /*12bdc*/ 	.byte	0x04, 0x11
        /*12bde*/ 	.short	(.L_12806 - .L_12805)
	.align		4
.L_12805:
        /*12be0*/ 	.word	index@($_ZN7cutlass13device_kernelIN5flash19enable_sm80_to_sm89INS1_16FlashAttnBwdSm80INS1_25CollectiveMainloopBwdSm80ILi2ELi2EN4cute5tupleIJNS5_1CILi128EEES8_NS7_ILi64EEEEEENS_10bfloat16_tEfNS_4arch4Sm80ELb0ELb1ELb1ELb0ELb0ELb0ELb0ELb0ELi2ELi4ELi4ELi4ELb0EEENS1_21CollectiveEpilogueBwdISA_SB_SD_Li256ELb0ELb0ELi2EEENS1_19SingleTileSchedulerILb0ELb0ELb0ELi128EEEEEEEEEvNT_6ParamsE$_ZN4cute3eso3ESOILb0ELb0EJNS_6LayoutINS_5tupleIJNS3_IJNS_1CILi2EEES5_EEENS4_ILi8EEES6_EEENS3_IJNS3_IJNS4_ILi1EEEiEEENS4_ILi1024EEENS3_IJiiEEEEEEEEjEEC2ERKSE_RKj)
        /*12be4*/ 	.word	0x00000000


	//----- nvinfo : EIATTR_FRAME_SIZE
	.align		4
.L_12806:
        /*12be8*/ 	.byte	0x04, 0x11
        /*12bea*/ 	.short	(.L_12808 - .L_12807)
	.align		4
.L_12807:
        /*12bec*/ 	.word	index@($_ZN7cutlass13device_kernelIN5flash19enable_sm80_to_sm89INS1_16FlashAttnBwdSm80INS1_25CollectiveMainloopBwdSm80ILi2ELi2EN4cute5tupleIJNS5_1CILi128EEES8_NS7_ILi64EEEEEENS_10bfloat16_tEfNS_4arch4Sm80ELb0ELb1ELb1ELb0ELb0ELb0ELb0ELb0ELi2ELi4ELi4ELi4ELb0EEENS1_21CollectiveEpilogueBwdISA_SB_SD_Li256ELb0ELb0ELi2EEENS1_19SingleTileSchedulerILb0ELb0ELb0ELi128EEEEEEEEEvNT_6ParamsE$_ZN4cute3eso3ESOILb0ELb0EJNS_6LayoutINS_5tupleIJNS3_IJNS_1CILi2EEES5_EEENS4_ILi8EEES6_EEENS3_IJNS3_IJNS4_ILi1EEEiEEENS4_ILi1024EEENS3_IJiiEEEEEEEENS_10ViewEngineINS_8smem_ptrIPN7cutlass10bfloat16_tEEEEEEEC2ERKSE_RKSL_)
        /*12bf0*/ 	.word	0x00000000


	//----- nvinfo : EIATTR_FRAME_SIZE
	.align		4
.L_12808:
        /*12bf4*/ 	.byte	0x04, 0x11
        /*12bf6*/ 	.short	(.L_12810 - .L_12809)
	.align		4
.L_12809:
        /*12bf8*/ 	.word	index@($_ZN7cutlass13device_kernelIN5flash19enable_sm80_to_sm89INS1_16FlashAttnBwdSm80INS1_25CollectiveMainloopBwdSm80ILi2ELi2EN4cute5tupleIJNS5_1CILi128EEES8_NS7_ILi64EEEEEENS_10bfloat16_tEfNS_4arch4Sm80ELb0ELb1ELb1ELb0ELb0ELb0ELb0ELb0ELi2ELi4ELi4ELi4ELb0EEENS1_21CollectiveEpilogueBwdISA_SB_SD_Li256ELb0ELb0ELi2EEENS1_19SingleTileSchedulerILb0ELb0ELb0ELi128EEEEEEEEEvNT_6ParamsE$_ZN4cute3eso3ESOILb0ELb0EJNS_6LayoutINS_5tupleIJNS3_IJNS_1CILi1EEENS3_IJS5_NS4_ILi2EEES6_EEEEEES6_NS3_IJS6_S6_EEEEEENS3_IJNS3_IJNS4_ILi0EEENS3_IJS5_NS4_ILi256EEEiEEEEEENS4_ILi2048EEENS3_IJiNS4_ILi4096EEEEEEEEEEENS_10ViewEngineINS_8smem_ptrIPjEEEEEEC2ERKSJ_RKSO_)
        /*12bfc*/ 	.word	0x00000000


	//----- nvinfo : EIATTR_FRAME_SIZE
	.align		4
.L_12810:
        /*12c00*/ 	.byte	0x04, 0x11
        /*12c02*/ 	.short	(.L_12812 - .L_12811)
	.align		4
.L_12811:
        /*12c04*/ 	.word	index@($_ZN7cutlass13device_kernelIN5flash19enable_sm80_to_sm89INS1_16FlashAttnBwdSm80INS1_25CollectiveMainloopBwdSm80ILi2ELi2EN4cute5tupleIJNS5_1CILi128EEES8_NS7_ILi64EEEEEENS_10bfloat16_tEfNS_4arch4Sm80ELb0ELb1ELb1ELb0ELb0ELb0ELb0ELb0ELi2ELi4ELi4ELi4ELb0EEENS1_21CollectiveEpilogueBwdISA_SB_SD_Li256ELb0ELb0ELi2EEENS1_19SingleTileSchedulerILb0ELb0ELb0ELi128EEEEEEEEEvNT_6ParamsE$_ZN4cute3eso3ESOILb0ELb0EJNS_6LayoutINS_5tupleIJNS3_IJNS3_IJNS_1CILi8EEENS4_ILi1EEEEEES6_EEENS3_IJNS3_IJS6_S6_EEENS4_ILi2EEEEEEEEENS3_IJNS3_IJNS3_IJS6_NS4_ILi0EEEEEESD_EEENS3_IJNS3_IJSD_SD_EEEiEEEEEEEENS_10ViewEngineINS_8smem_ptrIPN7cutlass10bfloat16_tEEEEEEEC2ERKSJ_RKSQ_)
        /*12c08*/ 	.word	0x00000000


	//----- nvinfo : EIATTR_FRAME_SIZE
	.align		4
.L_12812:
        /*12c0c*/ 	.byte	0x04, 0x11
        /*12c0e*/ 	.short	(.L_12814 - .L_12813)
	.align		4
.L_12813:
        /*12c10*/ 	.word	index@($_ZN7cutlass13device_kernelIN5flash19enable_sm80_to_sm89INS1_16FlashAttnBwdSm80INS1_25CollectiveMainloopBwdSm80ILi2ELi2EN4cute5tupleIJNS5_1CILi128EEES8_NS7_ILi64EEEEEENS_10bfloat16_tEfNS_4arch4Sm80ELb0ELb1ELb1ELb0ELb0ELb0ELb0ELb0ELi2ELi4ELi4ELi4ELb0EEENS1_21CollectiveEpilogueBwdISA_SB_SD_Li256ELb0ELb0ELi2EEENS1_19SingleTileSchedulerILb0ELb0ELb0ELi128EEEEEEEEEvNT_6ParamsE$_ZN4cute3eso3ESOILb0ELb0EJNS_5tupleIJiiEEEiNS_1CILi0EEEEEC2ERKS3_RKiRKS5_)
        /*12c14*/ 	.word	0x00000000


	//----- nvinfo : EIATTR_FRAME_SIZE
	.align		4
.L_12814:
        /*12c18*/ 	.byte	0x04, 0x11
        /*12c1a*/ 	.short	(.L_12816 - .L_12815)
	.align		4
.L_12815:
        /*12c1c*/ 	.word	index@($_ZN7cutlass13device_kernelIN5flash19enable_sm80_to_sm89INS1_16FlashAttnBwdSm80INS1_25CollectiveMainloopBwdSm80ILi2ELi2EN4cute5tupleIJNS5_1CILi128EEES8_NS7_ILi64EEEEEENS_10bfloat16_tEfNS_4arch4Sm80ELb0ELb1ELb1ELb0ELb0ELb0ELb0ELb0ELi2ELi4ELi4ELi4ELb0EEENS1_21CollectiveEpilogueBwdISA_SB_SD_Li256ELb0ELb0ELi2EEENS1_19SingleTileSchedulerILb0ELb0ELb0ELi128EEEEEEEEEvNT_6ParamsE$_ZN4cute3eso3ESOILb0ELb0EJNS_5tupleIJiNS_1CILi512EEEEEENS2_IJiiEEENS3_ILi1024EEEEEC2ERKS5_RKS6_RKS7_)
        /*12c20*/ 	.word	0x00000000


	//----- nvinfo : EIATTR_FRAME_SIZE
	.align		4
.L_12816:
        /*12c24*/ 	.byte	0x04, 0x11
        /*12c26*/ 	.short	(.L_12818 - .L_12817)
	.align		4
.L_12817:
        /*12c28*/ 	.word	index@($_ZN7cutlass13device_kernelIN5flash19enable_sm80_to_sm89INS1_16FlashAttnBwdSm80INS1_25CollectiveMainloopBwdSm80ILi2ELi2EN4cute5tupleIJNS5_1CILi128EEES8_NS7_ILi64EEEEEENS_10bfloat16_tEfNS_4arch4Sm80ELb0ELb1ELb1ELb0ELb0ELb0ELb0ELb0ELi2ELi4ELi4ELi4ELb0EEENS1_21CollectiveEpilogueBwdISA_SB_SD_Li256ELb0ELb0ELi2EEENS1_19SingleTileSchedulerILb0ELb0ELb0ELi128EEEEEEEEEvNT_6ParamsE$_ZN4cute3eso3ESOILb0ELb0EJNS_5tupleIJNS_1CILi1EEEiEEENS3_ILi1024EEENS2_IJiiEEEEEC2ERKS5_RKS6_RKS7_)
        /*12c2c*/ 	.word	0x00000000


	//----- nvinfo : EIATTR_FRAME_SIZE
	.align		4
.L_12818:
        /*12c30*/ 	.byte	0x04, 0x11
        /*12c32*/ 	.short	(.L_12820 - .L_12819)
	.align		4
.L_12819:
        /*12c34*/ 	.word	index@($_ZN7cutlass13device_kernelIN5flash19enable_sm80_to_sm89INS1_16FlashAttnBwdSm80INS1_25CollectiveMainloopBwdSm80ILi2ELi2EN4cute5tupleIJNS5_1CILi128EEES8_NS7_ILi64EEEEEENS_10bfloat16_tEfNS_4arch4Sm80ELb0ELb1ELb1ELb0ELb0ELb0ELb0ELb0ELi2ELi4ELi4ELi4ELb0EEENS1_21CollectiveEpilogueBwdISA_SB_SD_Li256ELb0ELb0ELi2EEENS1_19SingleTileSchedulerILb0ELb0ELb0ELi128EEEEEEEEEvNT_6ParamsE$_ZN4cute3eso3ESOILb0ELb0EJNS_5tupleIJNS_1CILi1EEENS3_ILi512EEEiEEENS3_ILi4096EEENS2_IJiiEEEEEC2ERKS6_RKS7_RKS8_)
        /*12c38*/ 	.word	0x00000000


	//----- nvinfo : EIATTR_FRAME_SIZE
	.align		4
.L_12820:
        /*12c3c*/ 	.byte	0x04, 0x11
        /*12c3e*/ 	.short	(.L_12822 - .L_12821)
	.align		4
.L_12821:
        /*12c40*/ 	.word	index@($_ZN7cutlass13device_kernelIN5flash19enable_sm80_to_sm89INS1_16FlashAttnBwdSm80INS1_25CollectiveMainloopBwdSm80ILi2ELi2EN4cute5tupleIJNS5_1CILi128EEES8_NS7_ILi64EEEEEENS_10bfloat16_tEfNS_4arch4Sm80ELb0ELb1ELb1ELb0ELb0ELb0ELb0ELb0ELi2ELi4ELi4ELi4ELb0EEENS1_21CollectiveEpilogueBwdISA_SB_SD_Li256ELb0ELb0ELi2EEENS1_19SingleTileSchedulerILb0ELb0ELb0ELi128EEEEEEEEEvNT_6ParamsE$_ZN4cute3eso3ESOILb0ELb0EJNS_5tupleIJNS_1CILi1EEENS3_ILi512EEEiEEENS3_ILi4096EEENS2_IJNS2_IJiiEEENS3_ILi8192EEEEEEEEC2ERKS6_RKS7_RKSA_)
        /*12c44*/ 	.word	0x00000000


	//----- nvinfo : EIATTR_FRAME_SIZE
	.align		4
.L_12822:
        /*12c48*/ 	.byte	0x04, 0x11
        /*12c4a*/ 	.short	(.L_12824 - .L_12823)
	.align		4
.L_12823:
        /*12c4c*/ 	.word	index@($_ZN7cutlass13device_kernelIN5flash19enable_sm80_to_sm89INS1_16FlashAttnBwdSm80INS1_25CollectiveMainloopBwdSm80ILi2ELi2EN4cute5tupleIJNS5_1CILi128EEES8_NS7_ILi64EEEEEENS_10bfloat16_tEfNS_4arch4Sm80ELb0ELb1ELb1ELb0ELb0ELb0ELb0ELb0ELi2ELi4ELi4ELi4ELb0EEENS1_21CollectiveEpilogueBwdISA_SB_SD_Li256ELb0ELb0ELi2EEENS1_19SingleTileSchedulerILb0ELb0ELb0ELi128EEEEEEEEEvNT_6ParamsE$_ZN4cute3eso3ESOILb0ELb0EJNS_5tupleIJNS_1CILi0EEENS2_IJNS3_ILi1EEENS3_ILi256EEEiEEEEEENS3_ILi2048EEENS2_IJiNS3_ILi4096EEEEEEEEC2ERKS8_RKS9_RKSB_)
        /*12c50*/ 	.word	0x00000000


	//----- nvinfo : EIATTR_FRAME_SIZE
	.align		4
.L_12824:
        /*12c54*/ 	.byte	0x04, 0x11
        /*12c56*/ 	.short	(.L_12826 - .L_12825)
	.align		4
.L_12825:
        /*12c58*/ 	.word	index@($_ZN7cutlass13device_kernelIN5flash19enable_sm80_to_sm89INS1_16FlashAttnBwdSm80INS1_25CollectiveMainloopBwdSm80ILi2ELi2EN4cute5tupleIJNS5_1CILi128EEES8_NS7_ILi64EEEEEENS_10bfloat16_tEfNS_4arch4Sm80ELb0ELb1ELb1ELb0ELb0ELb0ELb0ELb0ELi2ELi4ELi4ELi4ELb0EEENS1_21CollectiveEpilogueBwdISA_SB_SD_Li256ELb0ELb0ELi2EEENS1_19SingleTileSchedulerILb0ELb0ELb0ELi128EEEEEEEEEvNT_6ParamsE$_ZN4cute3eso3ESOILb0ELb0EJNS_14ComposedLayoutINS_7SwizzleILi3ELi3ELi3EEENS_9MixedBitsILj0ELj432EEENS_6LayoutINS_5tupleIJNS8_IJNS_1CILi2EEESA_SA_EEESA_NS9_ILi8EEEEEENS8_IJNS8_IJNS9_ILi64EEESC_NS9_ILi512EEEEEENS9_ILi8192EEENS9_ILi1024EEEEEEEEEEiEEC2ERKSL_RKi)
        /*12c5c*/ 	.word	0x00000000


	//----- nvinfo : EIATTR_FRAME_SIZE
	.align		4
.L_12826:
        /*12c60*/ 	.byte	0x04, 0x11
        /*12c62*/ 	.short	(.L_12828 - .L_12827)
	.align		4
.L_12827:
        /*12c64*/ 	.word	index@($_ZN7cutlass13device_kernelIN5flash19enable_sm80_to_sm89INS1_16FlashAttnBwdSm80INS1_25CollectiveMainloopBwdSm80ILi2ELi2EN4cute5tupleIJNS5_1CILi128EEES8_NS7_ILi64EEEEEENS_10bfloat16_tEfNS_4arch4Sm80ELb0ELb1ELb1ELb0ELb0ELb0ELb0ELb0ELi2ELi4ELi4ELi4ELb0EEENS1_21CollectiveEpilogueBwdISA_SB_SD_Li256ELb0ELb0ELi2EEENS1_19SingleTileSchedulerILb0ELb0ELb0ELi128EEEEEEEEEvNT_6ParamsE$_ZN4cute3eso3ESOILb0ELb0EJNS_14ComposedLayoutINS_7SwizzleILi3ELi3ELi3EEENS_9MixedBitsILj0ELj432EEENS_6LayoutINS_5tupleIJNS8_IJNS_1CILi2EEESA_SA_EEESA_NS9_ILi8EEEEEENS8_IJNS8_IJNS9_ILi64EEESC_NS9_ILi512EEEEEENS9_ILi8192EEENS9_ILi1024EEEEEEEEEENS_10ViewEngineINS_8smem_ptrIPN7cutlass10bfloat16_tEEEEEEEC2ERKSL_RKSS_)
        /*12c68*/ 	.word	0x00000000


	//----- nvinfo : EIATTR_FRAME_SIZE
	.align		4
.L_12828:
        /*12c6c*/ 	.byte	0x04, 0x11
        /*12c6e*/ 	.short	(.L_12830 - .L_12829)
	.align		4
.L_12829:
        /*12c70*/ 	.word	index@($_ZN7cutlass13device_kernelIN5flash19enable_sm80_to_sm89INS1_16FlashAttnBwdSm80INS1_25CollectiveMainloopBwdSm80ILi2ELi2EN4cute5tupleIJNS5_1CILi128EEES8_NS7_ILi64EEEEEENS_10bfloat16_tEfNS_4arch4Sm80ELb0ELb1ELb1ELb0ELb0ELb0ELb0ELb0ELi2ELi4ELi4ELi4ELb0EEENS1_21CollectiveEpilogueBwdISA_SB_SD_Li256ELb0ELb0ELi2EEENS1_19SingleTileSchedulerILb0ELb0ELb0ELi128EEEEEEEEEvNT_6ParamsE$_ZN4cute12iter_adaptorIPjNS_8smem_ptrIS1_EEEC2ES1_)
        /*12c74*/ 	.word	0x00000000


	//----- nvinfo : EIATTR_FRAME_SIZE
	.align		4
.L_12830:
        /*12c78*/ 	.byte	0x04, 0x11
        /*12c7a*/ 	.short	(.L_12832 - .L_12831)
	.align		4
.L_12831:
        /*12c7c*/ 	.word	index@($_ZN7cutlass13device_kernelIN5flash19enable_sm80_to_sm89INS1_16FlashAttnBwdSm80INS1_25CollectiveMainloopBwdSm80ILi2ELi2EN4cute5tupleIJNS5_1CILi128EEES8_NS7_ILi64EEEEEENS_10bfloat16_tEfNS_4arch4Sm80ELb0ELb1ELb1ELb0ELb0ELb0ELb0ELb0ELi2ELi4ELi4ELi4ELb0EEENS1_21CollectiveEpilogueBwdISA_SB_SD_Li256ELb0ELb0ELi2EEENS1_19SingleTileSchedulerILb0ELb0ELb0ELi128EEEEEEEEEvNT_6ParamsE$_ZN4cute12iter_adaptorIPfNS_8smem_ptrIS1_EEEC2ES1_)
        /*12c80*/ 	.word	0x00000000


	//----- nvinfo : EIATTR_FRAME_SIZE
	.align		4
.L_12832:
        /*12c84*/ 	.byte	0x04, 0x11
        /*12c86*/ 	.short	(.L_12834 - .L_12833)
	.align		4
.L_12833:
        /*12c88*/ 	.word	index@($_ZN7cutlass13device_kernelIN5flash19enable_sm80_to_sm89INS1_16FlashAttnBwdSm80INS1_25CollectiveMainloopBwdSm80ILi2ELi2EN4cute5tupleIJNS5_1CILi128EEES8_NS7_ILi64EEEEEENS_10bfloat16_tEfNS_4arch4Sm80ELb0ELb1ELb1ELb0ELb0ELb0ELb0ELb0ELi2ELi4ELi4ELi4ELb0EEENS1_21CollectiveEpilogueBwdISA_SB_SD_Li256ELb0ELb0ELi2EEENS1_19SingleTileSchedulerILb0ELb0ELb0ELi128EEEEEEEEEvNT_6ParamsE$_ZN4cute12iter_adaptorIPfNS_8gmem_ptrIS1_EEEC2ES1_)
        /*12c8c*/ 	.word	0x00000000


	//----- nvinfo : EIATTR_FRAME_SIZE
	.align		4
.L_12834:
        /*12c90*/ 	.byte	0x04, 0x11
        /*12c92*/ 	.short	(.L_12836 - .L_12835)
	.align		4
.L_12835:
        /*12c94*/ 	.word	index@($_ZN7cutlass13device_kernelIN5flash19enable_sm80_to_sm89INS1_16FlashAttnBwdSm80INS1_25CollectiveMainloopBwdSm80ILi2ELi2EN4cute5tupleIJNS5_1CILi128EEES8_NS7_ILi64EEEEEENS_10bfloat16_tEfNS_4arch4Sm80ELb0ELb1ELb1ELb0ELb0ELb0ELb0ELb0ELi2ELi4ELi4ELi4ELb0EEENS1_21CollectiveEpilogueBwdISA_SB_SD_Li256ELb0ELb0ELi2EEENS1_19SingleTileSchedulerILb0ELb0ELb0ELi128EEEEEEEEEvNT_6ParamsE$_ZN4cute12iter_adaptorIPN7cutlass9uint128_tENS_8smem_ptrIS3_EEEC2ES3_)
        /*12c98*/ 	.word	0x00000000


	//----- nvinfo : EIATTR_FRAME_SIZE
	.align		4
.L_12836:
        /*12c9c*/ 	.byte	0x04, 0x11
        /*12c9e*/ 	.short	(.L_12838 - .L_12837)
	.align		4
.L_12837:
        /*12ca0*/ 	.word	index@($_ZN7cutlass13device_kernelIN5flash19enable_sm80_to_sm89INS1_16FlashAttnBwdSm80INS1_25CollectiveMainloopBwdSm80ILi2ELi2EN4cute5tupleIJNS5_1CILi128EEES8_NS7_ILi64EEEEEENS_10bfloat16_tEfNS_4arch4Sm80ELb0ELb1ELb1ELb0ELb0ELb0ELb0ELb0ELi2ELi4ELi4ELi4ELb0EEENS1_21CollectiveEpilogueBwdISA_SB_SD_Li256ELb0ELb0ELi2EEENS1_19SingleTileSchedulerILb0ELb0ELb0ELi128EEEEEEEEEvNT_6ParamsE$_ZN4cute12iter_adaptorIPN7cutlass10bfloat16_tENS_8smem_ptrIS3_EEEC2ES3_)
        /*12ca4*/ 	.word	0x00000000


	//----- nvinfo : EIATTR_FRAME_SIZE
	.align		4
.L_12838:
        /*12ca8*/ 	.byte	0x04, 0x11
        /*12caa*/ 	.short	(.L_12840 - .L_12839)
	.align		4
.L_12839:
        /*12cac*/ 	.word	index@($_ZN7cutlass13device_kernelIN5flash19enable_sm80_to_sm89INS1_16FlashAttnBwdSm80INS1_25CollectiveMainloopBwdSm80ILi2ELi2EN4cute5tupleIJNS5_1CILi128EEES8_NS7_ILi64EEEEEENS_10bfloat16_tEfNS_4arch4Sm80ELb0ELb1ELb1ELb0ELb0ELb0ELb0ELb0ELi2ELi4ELi4ELi4ELb0EEENS1_21CollectiveEpilogueBwdISA_SB_SD_Li256ELb0ELb0ELi2EEENS1_19SingleTileSchedulerILb0ELb0ELb0ELi128EEEEEEEEEvNT_6ParamsE$_ZN4cute12iter_adaptorIPKfNS_8gmem_ptrIS2_EEEC2ES2_)
        /*12cb0*/ 	.word	0x00000000


	//----- nvinfo : EIATTR_FRAME_SIZE
	.align		4
.L_12840:
        /*12cb4*/ 	.byte	0x04, 0x11
        /*12cb6*/ 	.short	(.L_12842 - .L_12841)
	.align		4
.L_12841:
        /*12cb8*/ 	.word	index@($_ZN7cutlass13device_kernelIN5flash19enable_sm80_to_sm89INS1_16FlashAttnBwdSm80INS1_25CollectiveMainloopBwdSm80ILi2ELi2EN4cute5tupleIJNS5_1CILi128EEES8_NS7_ILi64EEEEEENS_10bfloat16_tEfNS_4arch4Sm80ELb0ELb1ELb1ELb0ELb0ELb0ELb0ELb0ELi2ELi4ELi4ELi4ELb0EEENS1_21CollectiveEpilogueBwdISA_SB_SD_Li256ELb0ELb0ELi2EEENS1_19SingleTileSchedulerILb0ELb0ELb0ELi128EEEEEEEEEvNT_6ParamsE$_ZN4cute12iter_adaptorIPKN7cutlass9uint128_tENS_8gmem_ptrIS4_EEEC2ES4_)
        /*12cbc*/ 	.word	0x00000000


	//----- nvinfo : EIATTR_FRAME_SIZE
	.align		4
.L_12842:
        /*12cc0*/ 	.byte	0x04, 0x11
        /*12cc2*/ 	.short	(.L_12844 - .L_12843)
	.align		4
.L_12843:
        /*12cc4*/ 	.word	index@($_ZN7cutlass13device_kernelIN5flash19enable_sm80_to_sm89INS1_16FlashAttnBwdSm80INS1_25CollectiveMainloopBwdSm80ILi2ELi2EN4cute5tupleIJNS5_1CILi128EEES8_NS7_ILi64EEEEEENS_10bfloat16_tEfNS_4arch4Sm80ELb0ELb1ELb1ELb0ELb0ELb0ELb0ELb0ELi2ELi4ELi4ELi4ELb0EEENS1_21CollectiveEpilogueBwdISA_SB_SD_Li256ELb0ELb0ELi2EEENS1_19SingleTileSchedulerILb0ELb0ELb0ELi128EEEEEEEEEvNT_6ParamsE$_ZN4cute12iter_adaptorIPKN7cutlass10bfloat16_tENS_8gmem_ptrIS4_EEEC2ES4_)
        /*12cc8*/ 	.word	0x00000000


	//----- nvinfo : EIATTR_FRAME_SIZE
	.align		4
.L_12844:
        /*12ccc*/ 	.byte	0x04, 0x11
        /*12cce*/ 	.short	(.L_12846 - .L_12845)
	.align		4
.L_12845:
        /*12cd0*/ 	.word	index@(_ZN7cutlass13device_kernelIN5flash19enable_sm80_to_sm89INS1_16FlashAttnBwdSm80INS1_25CollectiveMainloopBwdSm80ILi2ELi2EN4cute5tupleIJNS5_1CILi128EEES8_NS7_ILi64EEEEEENS_10bfloat16_tEfNS_4arch4Sm80ELb0ELb1ELb1ELb0ELb0ELb0ELb0ELb0ELi2ELi4ELi4ELi4ELb0EEENS1_21CollectiveEpilogueBwdISA_SB_SD_Li256ELb0ELb0ELi2EEENS1_19SingleTileSchedulerILb0ELb0ELb0ELi128EEEEEEEEEvNT_6ParamsE)
        /*12cd4*/ 	.word	0x000016e0


	//----- nvinfo : EIATTR_REGCOUNT
	.align		4
.L_12846:
        /*12cd8*/ 	.byte	0x04, 0x2f
        /*12cda*/ 	.short	(.L_12848 - .L_12847)
	.align		4
.L_12847:
        /*12cdc*/ 	.word	index@(_ZN7cutlass13device_kernelIN5flash19enable_sm80_to_sm89INS1_16FlashAttnBwdSm80INS1_25CollectiveMainloopBwdSm80ILi2ELi2EN4cute5tupleIJNS5_1CILi128EEES8_NS7_ILi64EEEEEENS_10bfloat16_tEfNS_4arch4Sm80ELb0ELb0ELb1ELb1ELb1ELb0ELb0ELb0ELi2ELi4ELi4ELi4ELb0EEENS1_24CollectiveEpilogueBwdGQAISA_fSD_Li256ELb1ELb1EEENS1_19SingleTileSchedulerILb1ELb0ELb0ELi128EEEEEEEEEvNT_6ParamsE)
        /*12ce0*/ 	.word	0x00000080


	//----- nvinfo : EIATTR_FRAME_SIZE
	.align		4
.L_12848:
        /*12ce4*/ 	.byte	0x04, 0x11
        /*12ce6*/ 	.short	(.L_12850 - .L_12849)
	.align		4
.L_12849:
        /*12ce8*/ 	.word	index@($_ZN7cutlass13device_kernelIN5flash19enable_sm80_to_sm89INS1_16FlashAttnBwdSm80INS1_25CollectiveMainloopBwdSm80ILi2ELi2EN4cute5tupleIJNS5_1CILi128EEES8_NS7_ILi64EEEEEENS_10bfloat16_tEfNS_4arch4Sm80ELb0ELb0ELb1ELb1ELb1ELb0ELb0ELb0ELi2ELi4ELi4ELi4ELb0EEENS1_24CollectiveEpilogueBwdGQAISA_fSD_Li256ELb1ELb1EEENS1_19SingleTileSchedulerILb1ELb0ELb0ELi128EEEEEEEEEvNT_6ParamsE$exp2f)
        /*12cec*/ 	.word	0x00000000


	//----- nvinfo : EIATTR_FRAME_SIZE
	.align		4
.L_12850:
        /*12cf0*/ 	.byte	0x04, 0x11
        /*12cf2*/ 	.short	(.L_12852 - .L_12851)
	.align		4
.L_12851:
        /*12cf4*/ 	.word	index@($_ZN7cutlass13device_kernelIN5flash19enable_sm80_to_sm89INS1_16FlashAttnBwdSm80INS1_25CollectiveMainloopBwdSm80ILi2ELi2EN4cute5tupleIJNS5_1CILi128EEES8_NS7_ILi64EEEEEENS_10bfloat16_tEfNS_4arch4Sm80ELb0ELb0ELb1ELb1ELb1ELb0ELb0ELb0ELi2ELi4ELi4ELi4ELb0EEENS1_24CollectiveEpilogueBwdGQAISA_fSD_Li256ELb1ELb1EEENS1_19SingleTileSchedulerILb1ELb0ELb0ELi128EEEEEEEEEvNT_6ParamsE$__fAtomicAdd)
        /*12cf8*/ 	.word	0x00000000


	//----- nvinfo : EIATTR_FRAME_SIZE
	.align		4
.L_12852:
        /*12cfc*/ 	.byte	0x04, 0x11
        /*12cfe*/ 	.short	(.L_12854 - .L_12853)
	.align		4
.L_12853:
        /*12d00*/ 	.word	index@($__internal_7_$__cuda_sm70_warpsync)
        /*12d04*/ 	.word	0x00000000


	//----- nvinfo : EIATTR_FRAME_SIZE
	.align		4
.L_12854:
        /*12d08*/ 	.byte	0x04, 0x11
        /*12d0a*/ 	.short	(.L_12856 - .L_12855)
	.align		4
.L_12855:
        /*12d0c*/ 	.word	index@($_ZN7cutlass13device_kernelIN5flash19enable_sm80_to_sm89INS1_16FlashAttnBwdSm80INS1_25CollectiveMainloopBwdSm80ILi2ELi2EN4cute5tupleIJNS5_1CILi128EEES8_NS7_ILi64EEEEEENS_10bfloat16_tEfNS_4arch4Sm80ELb0ELb0ELb1ELb1ELb1ELb0ELb0ELb0ELi2ELi4ELi4ELi4ELb0EEENS1_24CollectiveEpilogueBwdGQAISA_fSD_Li256ELb1ELb1EEENS1_19SingleTileSchedulerILb1ELb0ELb0ELi128EEEEEEEEEvNT_6ParamsE$_ZZZN5flash25CollectiveMainloopBwdSm80ILi2ELi2EN4cute5tupleIJNS1_1CILi128EEES4_NS3_ILi64EEEEEEN7cutlass10bfloat16_tEfNS7_4arch4Sm80ELb0ELb0ELb1ELb1ELb1ELb0ELb0ELb0ELi2ELi4ELi4ELi4ELb0EE3mmaINS_16FlashAttnBwdSm80ISB_NS_24CollectiveEpilogueBwdGQAIS6_fSA_Li256ELb1ELb1EEENS_19SingleTileSchedulerILb1ELb0ELb0ELi128EEEE13SharedStorageENS1_6TensorINS1_11ArrayEngineIfLm32EEENS1_6LayoutINS2_IJNS2_IJNS3_ILi2EEESO_EEESO_NS3_ILi4EEEEEENS2_IJNS2_IJNS3_ILi1EEESO_EEESQ_NS3_ILi8EEEEEEEEEEEEbRKNSB_6ParamsERT0_S12_iNS2_IJiiiEEERT_ENKUliT_E_clIZSC_ISJ_SX_EbS10_S12_S12_iS13_S15_EUlRS16_iE_EEDaiS16_ENKUlvE1_clEv)
        /*12d10*/ 	.word	0x00000000


	//----- nvinfo : EIATTR_FRAME_SIZE
	.align		4
.L_12856:
        /*12d14*/ 	.byte	0x04, 0x11
        /*12d16*/ 	.short	(.L_12858 - .L_12857)
	.align		4
.L_12857:
        /*12d18*/ 	.word	index@($_ZN7cutlass13device_kernelIN5flash19enable_sm80_to_sm89INS1_16FlashAttnBwdSm80INS1_25CollectiveMainloopBwdSm80ILi2ELi2EN4cute5tupleIJNS5_1CILi128EEES8_NS7_ILi64EEEEEENS_10bfloat16_tEfNS_4arch4Sm80ELb0ELb0ELb1ELb1ELb1ELb0ELb0ELb0ELi2ELi4ELi4ELi4ELb0EEENS1_24CollectiveEpilogueBwdGQAISA_fSD_Li256ELb1ELb1EEENS1_19SingleTileSchedulerILb1ELb0ELb0ELi128EEEEEEEEEvNT_6ParamsE$_ZZZN5flash25CollectiveMainloopBwdSm80ILi2ELi2EN4cute5tupleIJNS1_1CILi128EEES4_NS3_ILi64EEEEEEN7cutlass10bfloat16_tEfNS7_4arch4Sm80ELb0ELb0ELb1ELb1ELb1ELb0ELb0ELb0ELi2ELi4ELi4ELi4ELb0EE3mmaINS_16FlashAttnBwdSm80ISB_NS_24CollectiveEpilogueBwdGQAIS6_fSA_Li256ELb1ELb1EEENS_19SingleTileSchedulerILb1ELb0ELb0ELi128EEEE13SharedStorageENS1_6TensorINS1_11ArrayEngineIfLm32EEENS1_6LayoutINS2_IJNS2_IJNS3_ILi2EEESO_EEESO_NS3_ILi4EEEEEENS2_IJNS2_IJNS3_ILi1EEESO_EEESQ_NS3_ILi8EEEEEEEEEEEEbRKNSB_6ParamsERT0_S12_iNS2_IJiiiEEERT_ENKUliT_E_clIZSC_ISJ_SX_EbS10_S12_S12_iS13_S15_EUlRS16_iE_EEDaiS16_ENKUlvE0_clEv)
        /*12d1c*/ 	.word	0x00000000


	//----- nvinfo : EIATTR_FRAME_SIZE
	.align		4
.L_12858:
        /*12d20*/ 	.byte	0x04, 0x11
        /*12d22*/ 	.short	(.L_12860 - .L_12859)
	.align		4
.L_12859:
        /*12d24*/ 	.word	index@($_ZN7cutlass13device_kernelIN5flash19enable_sm80_to_sm89INS1_16FlashAttnBwdSm80INS1_25CollectiveMainloopBwdSm80ILi2ELi2EN4cute5tupleIJNS5_1CILi128EEES8_NS7_ILi64EEEEEENS_10bfloat16_tEfNS_4arch4Sm80ELb0ELb0ELb1ELb1ELb1ELb0ELb0ELb0ELi2ELi4ELi4ELi4ELb0EEENS1_24CollectiveEpilogueBwdGQAISA_fSD_Li256ELb1ELb1EEENS1_19SingleTileSchedulerILb1ELb0ELb0ELi128EEEEEEEEEvNT_6ParamsE$_ZZZN5flash25CollectiveMainloopBwdSm80ILi2ELi2EN4cute5tupleIJNS1_1CILi128EEES4_NS3_ILi64EEEEEEN7cutlass10bfloat16_tEfNS7_4arch4Sm80ELb0ELb0ELb1ELb1ELb1ELb0ELb0ELb0ELi2ELi4ELi4ELi4ELb0EE3mmaINS_16FlashAttnBwdSm80ISB_NS_24CollectiveEpilogueBwdGQAIS6_fSA_Li256ELb1ELb1EEENS_19SingleTileSchedulerILb1ELb0ELb0ELi128EEEE13SharedStorageENS1_6TensorINS1_11ArrayEngineIfLm32EEENS1_6LayoutINS2_IJNS2_IJNS3_ILi2EEESO_EEESO_NS3_ILi4EEEEEENS2_IJNS2_IJNS3_ILi1EEESO_EEESQ_NS3_ILi8EEEEEEEEEEEEbRKNSB_6ParamsERT0_S12_iNS2_IJiiiEEERT_ENKUliT_E_clIZSC_ISJ_SX_EbS10_S12_S12_iS13_S15_EUlRS16_iE_EEDaiS16_ENKUlT_E_clIZSC_ISJ_SX_EbS10_S12_S12_iS13_S15_EUlvE0_EEDaS1B_)
        /*12d28*/ 	.word	0x00000000


	//----- nvinfo : EIATTR_FRAME_SIZE
	.align		4
.L_12860:
        /*12d2c*/ 	.byte	0x04, 0x11
        /*12d2e*/ 	.short	(.L_12862 - .L_12861)
	.align		4
.L_12861:
        /*12d30*/ 	.word	index@($_ZN7cutlass13device_kernelIN5flash19enable_sm80_to_sm89INS1_16FlashAttnBwdSm80INS1_25CollectiveMainloopBwdSm80ILi2ELi2EN4cute5tupleIJNS5_1CILi128EEES8_NS7_ILi64EEEEEENS_10bfloat16_tEfNS_4arch4Sm80ELb0ELb0ELb1ELb1ELb1ELb0ELb0ELb0ELi2ELi4ELi4ELi4ELb0EEENS1_24CollectiveEpilogueBwdGQAISA_fSD_Li256ELb1ELb1EEENS1_19SingleTileSchedulerILb1ELb0ELb0ELi128EEEEEEEEEvNT_6ParamsE$_ZZN5flash25CollectiveMainloopBwdSm80ILi2ELi2EN4cute5tupleIJNS1_1CILi128EEES4_NS3_ILi64EEEEEEN7cutlass10bfloat16_tEfNS7_4arch4Sm80ELb0ELb0ELb1ELb1ELb1ELb0ELb0ELb0ELi2ELi4ELi4ELi4ELb0EE3mmaINS_16FlashAttnBwdSm80ISB_NS_24CollectiveEpilogueBwdGQAIS6_fSA_Li256ELb1ELb1EEENS_19SingleTileSchedulerILb1ELb0ELb0ELi128EEEE13SharedStorageENS1_6TensorINS1_11ArrayEngineIfLm32EEENS1_6LayoutINS2_IJNS2_IJNS3_ILi2EEESO_EEESO_NS3_ILi4EEEEEENS2_IJNS2_IJNS3_ILi1EEESO_EEESQ_NS3_ILi8EEEEEEEEEEEEbRKNSB_6ParamsERT0_S12_iNS2_IJiiiEEERT_ENKUlvE_clEv)
        /*12d34*/ 	.word	0x00000000


	//----- nvinfo : EIATTR_FRAME_SIZE
	.align		4
.L_12862:
        /*12d38*/ 	.byte	0x04, 0x11
        /*12d3a*/ 	.short	(.L_12864 - .L_12863)
	.align		4
.L_12863:
        /*12d3c*/ 	.word	index@($_ZN7cutlass13device_kernelIN5flash19enable_sm80_to_sm89INS1_16FlashAttnBwdSm80INS1_25CollectiveMainloopBwdSm80ILi2ELi2EN4cute5tupleIJNS5_1CILi128EEES8_NS7_ILi64EEEEEENS_10bfloat16_tEfNS_4arch4Sm80ELb0ELb0ELb1ELb1ELb1ELb0ELb0ELb0ELi2ELi4ELi4ELi4ELb0EEENS1_24CollectiveEpilogueBwdGQAISA_fSD_Li256ELb1ELb1EEENS1_19SingleTileSchedulerILb1ELb0ELb0ELi128EEEEEEEEEvNT_6ParamsE$_ZZN5flash25CollectiveMainloopBwdSm80ILi2ELi2EN4cute5tupleIJNS1_1CILi128EEES4_NS3_ILi64EEEEEEN7cutlass10bfloat16_tEfNS7_4arch4Sm80ELb0ELb0ELb1ELb1ELb1ELb0ELb0ELb0ELi2ELi4ELi4ELi4ELb0EE3mmaINS_16FlashAttnBwdSm80ISB_NS_24CollectiveEpilogueBwdGQAIS6_fSA_Li256ELb1ELb1EEENS_19SingleTileSchedulerILb1ELb0ELb0ELi128EEEE13SharedStorageENS1_6TensorINS1_11ArrayEngineIfLm32EEENS1_6LayoutINS2_IJNS2_IJNS3_ILi2EEESO_EEESO_NS3_ILi4EEEEEENS2_IJNS2_IJNS3_ILi1EEESO_EEESQ_NS3_ILi8EEEEEEEEEEEEbRKNSB_6ParamsERT0_S12_iNS2_IJiiiEEERT_ENKUlvE0_clEv)
        /*12d40*/ 	.word	0x00000000


	//----- nvinfo : EIATTR_FRAME_SIZE
	.align		4
.L_12864:
        /*12d44*/ 	.byte	0x04, 0x11
        /*12d46*/ 	.short	(.L_12866 - .L_12865)
	.align		4
.L_12865:
        /*12d48*/ 	.word	index@($_ZN7cutlass13device_kernelIN5flash19enable_sm80_to_sm89INS1_16FlashAttnBwdSm80INS1_25CollectiveMainloopBwdSm80ILi2ELi2EN4cute5tupleIJNS5_1CILi128EEES8_NS7_ILi64EEEEEENS_10bfloat16_tEfNS_4arch4Sm80ELb0ELb0ELb1ELb1ELb1ELb0ELb0ELb0ELi2ELi4ELi4ELi4ELb0EEENS1_24CollectiveEpilogueBwdGQAISA_fSD_Li256ELb1ELb1EEENS1_19SingleTileSchedulerILb1ELb0ELb0ELi128EEEEEEEEEvNT_6ParamsE$_ZZN5flash25CollectiveMainloopBwdSm80ILi2ELi2EN4cute5tupleIJNS1_1CILi128EEES4_NS3_ILi64EEEEEEN7cutlass10bfloat16_tEfNS7_4arch4Sm80ELb0ELb0ELb1ELb1ELb1ELb0ELb0ELb0ELi2ELi4ELi4ELi4ELb0EE3mmaINS_16FlashAttnBwdSm80ISB_NS_24CollectiveEpilogueBwdGQAIS6_fSA_Li256ELb1ELb1EEENS_19SingleTileSchedulerILb1ELb0ELb0ELi128EEEE13SharedStorageENS1_6TensorINS1_11ArrayEngineIfLm32EEENS1_6LayoutINS2_IJNS2_IJNS3_ILi2EEESO_EEESO_NS3_ILi4EEEEEENS2_IJNS2_IJNS3_ILi1EEESO_EEESQ_NS3_ILi8EEEEEEEEEEEEbRKNSB_6ParamsERT0_S12_iNS2_IJiiiEEERT_ENKUliiE_clEii)
        /*12d4c*/ 	.word	0x00000000


	//----- nvinfo : EIATTR_FRAME_SIZE
	.align		4
.L_12866:
        /*12d50*/ 	.byte	0x04, 0x11
        /*12d52*/ 	.short	(.L_12868 - .L_12867)
	.align		4
.L_12867:
        /*12d54*/ 	.word	index@($_ZN7cutlass13device_kernelIN5flash19enable_sm80_to_sm89INS1_16FlashAttnBwdSm80INS1_25CollectiveMainloopBwdSm80ILi2ELi2EN4cute5tupleIJNS5_1CILi128EEES8_NS7_ILi64EEEEEENS_10bfloat16_tEfNS_4arch4Sm80ELb0ELb0ELb1ELb1ELb1ELb0ELb0ELb0ELi2ELi4ELi4ELi4ELb0EEENS1_24CollectiveEpilogueBwdGQAISA_fSD_Li256ELb1ELb1EEENS1_19SingleTileSchedulerILb1ELb0ELb0ELi128EEEEEEEEEvNT_6ParamsE$_ZZN5flash25CollectiveMainloopBwdSm80ILi2ELi2EN4cute5tupleIJNS1_1CILi128EEES4_NS3_ILi64EEEEEEN7cutlass10bfloat16_tEfNS7_4arch4Sm80ELb0ELb0ELb1ELb1ELb1ELb0ELb0ELb0ELi2ELi4ELi4ELi4ELb0EE3mmaINS_16FlashAttnBwdSm80ISB_NS_24CollectiveEpilogueBwdGQAIS6_fSA_Li256ELb1ELb1EEENS_19SingleTileSchedulerILb1ELb0ELb0ELi128EEEE13SharedStorageENS1_6TensorINS1_11ArrayEngineIfLm32EEENS1_6LayoutINS2_IJNS2_IJNS3_ILi2EEESO_EEESO_NS3_ILi4EEEEEENS2_IJNS2_IJNS3_ILi1EEESO_EEESQ_NS3_ILi8EEEEEEEEEEEEbRKNSB_6ParamsERT0_S12_iNS2_IJiiiEEERT_ENKUliiE0_clEii)
        /*12d58*/ 	.word	0x00000000


	//----- nvinfo : EIATTR_FRAME_SIZE
	.align		4
.L_12868:
        /*12d5c*/ 	.byte	0x04, 0x11
        /*12d5e*/ 	.short	(.L_12870 - .L_12869)
	.align		4
.L_12869:
        /*12d60*/ 	.word	index@($_ZN7cutlass13device_kernelIN5flash19enable_sm80_to_sm89INS1_16FlashAttnBwdSm80INS1_25CollectiveMainloopBwdSm80ILi2ELi2EN4cute5tupleIJNS5_1CILi128EEES8_NS7_ILi64EEEEEENS_10bfloat16_tEfNS_4arch4Sm80ELb0ELb0ELb1ELb1ELb1ELb0ELb0ELb0ELi2ELi4ELi4ELi4ELb0EEENS1_24CollectiveEpilogueBwdGQAISA_fSD_Li256ELb1ELb1EEENS1_19SingleTileSchedulerILb1ELb0ELb0ELi128EEEEEEEEEvNT_6ParamsE$_ZZN5flash25CollectiveMainloopBwdSm80ILi2ELi2EN4cute5tupleIJNS1_1CILi128EEES4_NS3_ILi64EEEEEEN7cutlass10bfloat16_tEfNS7_4arch4Sm80ELb0ELb0ELb1ELb1ELb1ELb0ELb0ELb0ELi2ELi4ELi4ELi4ELb0EE3mmaINS_16FlashAttnBwdSm80ISB_NS_24CollectiveEpilogueBwdGQAIS6_fSA_Li256ELb1ELb1EEENS_19SingleTileSchedulerILb1ELb0ELb0ELi128EEEE13SharedStorageENS1_6TensorINS1_11ArrayEngineIfLm32EEENS1_6LayoutINS2_IJNS2_IJNS3_ILi2EEESO_EEESO_NS3_ILi4EEEEEENS2_IJNS2_IJNS3_ILi1EEESO_EEESQ_NS3_ILi8EEEEEEEEEEEEbRKNSB_6ParamsERT0_S12_iNS2_IJiiiEEERT_ENKUliT_E_clIZSC_ISJ_SX_EbS10_S12_S12_iS13_S15_EUlRS16_iE_EEDaiS16_)
        /*12d64*/ 	.word	0x00000000


	//----- nvinfo : EIATTR_FRAME_SIZE
	.align		4
.L_12870:
        /*12d68*/ 	.byte	0x04, 0x11
        /*12d6a*/ 	.short	(.L_12872 - .L_12871)
	.align		4
.L_12871:
        /*12d6c*/ 	.word	index@($_ZN7cutlass13device_kernelIN5flash19enable_sm80_to_sm89INS1_16FlashAttnBwdSm80INS1_25CollectiveMainloopBwdSm80ILi2ELi2EN4cute5tupleIJNS5_1CILi128EEES8_NS7_ILi64EEEEEENS_10bfloat16_tEfNS_4arch4Sm80ELb0ELb0ELb1ELb1ELb1ELb0ELb0ELb0ELi2ELi4ELi4ELi4ELb0EEENS1_24CollectiveEpilogueBwdGQAISA_fSD_Li256ELb1ELb1EEENS1_19SingleTileSchedulerILb1ELb0ELb0ELi128EEEEEEEEEvNT_6ParamsE$_ZZN5flash25CollectiveMainloopBwdSm80ILi2ELi2EN4cute5tupleIJNS1_1CILi128EEES4_NS3_ILi64EEEEEEN7cutlass10bfloat16_tEfNS7_4arch4Sm80ELb0ELb0ELb1ELb1ELb1ELb0ELb0ELb0ELi2ELi4ELi4ELi4ELb0EE3mmaINS_16FlashAttnBwdSm80ISB_NS_24CollectiveEpilogueBwdGQAIS6_fSA_Li256ELb1ELb1EEENS_19SingleTileSchedulerILb1ELb0ELb0ELi128EEEE13SharedStorageENS1_6TensorINS1_11ArrayEngineIfLm32EEENS1_6LayoutINS2_IJNS2_IJNS3_ILi2EEESO_EEESO_NS3_ILi4EEEEEENS2_IJNS2_IJNS3_ILi1EEESO_EEESQ_NS3_ILi8EEEEEEEEEEEEbRKNSB_6ParamsERT0_S12_iNS2_IJiiiEEERT_ENKUlRT_iE_clINSK_INSL_IfLm64EEENSN_INS2_IJSP_SO_SU_EEESV_EEEEEEDaS17_i)
        /*12d70*/ 	.word	0x00000000


	//----- nvinfo : EIATTR_FRAME_SIZE
	.align		4
.L_12872:
        /*12d74*/ 	.byte	0x04, 0x11
        /*12d76*/ 	.short	(.L_12874 - .L_12873)
	.align		4
.L_12873:
        /*12d78*/ 	.word	index@($_ZN7cutlass13device_kernelIN5flash19enable_sm80_to_sm89INS1_16FlashAttnBwdSm80INS1_25CollectiveMainloopBwdSm80ILi2ELi2EN4cute5tupleIJNS5_1CILi128EEES8_NS7_ILi64EEEEEENS_10bfloat16_tEfNS_4arch4Sm80ELb0ELb0ELb1ELb1ELb1ELb0ELb0ELb0ELi2ELi4ELi4ELi4ELb0EEENS1_24CollectiveEpilogueBwdGQAISA_fSD_Li256ELb1ELb1EEENS1_19SingleTileSchedulerILb1ELb0ELb0ELi128EEEEEEEEEvNT_6ParamsE$_ZZN4cuteplIJiiEJiiEEEDaRKNS_15ArithmeticTupleIJDpT_EEERKNS1_IJDpT0_EEEENKUlDpRKT_E_clIJiiEEEDaSF_)
        /*12d7c*/ 	.word	0x00000000


	//----- nvinfo : EIATTR_FRAME_SIZE
	.align		4
.L_12874:
        /*12d80*/ 	.byte	0x04, 0x11
        /*12d82*/ 	.short	(.L_12876 - .L_12875)
	.align		4
.L_12875:
        /*12d84*/ 	.word	index@($_ZN7cutlass13device_kernelIN5flash19enable_sm80_to_sm89INS1_16FlashAttnBwdSm80INS1_25CollectiveMainloopBwdSm80ILi2ELi2EN4cute5tupleIJNS5_1CILi128EEES8_NS7_ILi64EEEEEENS_10bfloat16_tEfNS_4arch4Sm80ELb0ELb0ELb1ELb1ELb1ELb0ELb0ELb0ELi2ELi4ELi4ELi4ELb0EEENS1_24CollectiveEpilogueBwdGQAISA_fSD_Li256ELb1ELb1EEENS1_19SingleTileSchedulerILb1ELb0ELb0ELi128EEEEEEEEEvNT_6ParamsE$_ZZN4cuteplIJiiEJNS_1CILi0EEES2_EEEDaRKNS_15ArithmeticTupleIJDpT_EEERKNS3_IJDpT0_EEEENKUlDpRKT_E_clIJiiEEEDaSH_)
        /*12d88*/ 	.word	0x00000000


	//----- nvinfo : EIATTR_FRAME_SIZE
	.align		4
.L_12876:
        /*12d8c*/ 	.byte	0x04, 0x11
        /*12d8e*/ 	.short	(.L_12878 - .L_12877)
	.align		4
.L_12877:
        /*12d90*/ 	.word	index@($_ZN7cutlass13device_kernelIN5flash19enable_sm80_to_sm89INS1_16FlashAttnBwdSm80INS1_25CollectiveMainloopBwdSm80ILi2ELi2EN4cute5tupleIJNS5_1CILi128EEES8_NS7_ILi64EEEEEENS_10bfloat16_tEfNS_4arch4Sm80ELb0ELb0ELb1ELb1ELb1ELb0ELb0ELb0ELi2ELi4ELi4ELi4ELb0EEENS1_24CollectiveEpilogueBwdGQAISA_fSD_Li256ELb1ELb1EEENS1_19SingleTileSchedulerILb1ELb0ELb0ELi128EEEEEEEEEvNT_6ParamsE$_ZZN4cuteplIJiEJNS_1CILi0EEEiEEEDaRKNS_15ArithmeticTupleIJDpT_EEERKNS3_IJDpT0_EEEENKUlDpRKT_E_clIJiiEEEDaSH_)
        /*12d94*/ 	.word	0x00000000


	//----- nvinfo : EIATTR_FRAME_SIZE
	.align		4
.L_12878:
        /*12d98*/ 	.byte	0x04, 0x11
        /*12d9a*/ 	.short	(.L_12880 - .L_12879)
	.align		4
.L_12879:
        /*12d9c*/ 	.word	index@($_ZN7cutlass13device_kernelIN5flash19enable_sm80_to_sm89INS1_16FlashAttnBwdSm80INS1_25CollectiveMainloopBwdSm80ILi2ELi2EN4cute5tupleIJNS5_1CILi128EEES8_NS7_ILi64EEEEEENS_10bfloat16_tEfNS_4arch4Sm80ELb0ELb0ELb1ELb1ELb1ELb0ELb0ELb0ELi2ELi4ELi4ELi4ELb0EEENS1_24CollectiveEpilogueBwdGQAISA_fSD_Li256ELb1ELb1EEENS1_19SingleTileSchedulerILb1ELb0ELb0ELi128EEEEEEEEEvNT_6ParamsE$_ZZN4cuteplIJiEJNS_1CILi0EEEEEEDaRKNS_15ArithmeticTupleIJDpT_EEERKNS3_IJDpT0_EEEENKUlDpRKT_E_clIJiEEEDaSH_)
        /*12da0*/ 	.word	0x00000000


	//----- nvinfo : EIATTR_FRAME_SIZE
	.align		4
.L_12880:
        /*12da4*/ 	.byte	0x04, 0x11
        /*12da6*/ 	.short	(.L_12882 - .L_12881)
	.align		4
.L_12881:
        /*12da8*/ 	.word	index@($_ZN7cutlass13device_kernelIN5flash19enable_sm80_to_sm89INS1_16FlashAttnBwdSm80INS1_25CollectiveMainloopBwdSm80ILi2ELi2EN4cute5tupleIJNS5_1CILi128EEES8_NS7_ILi64EEEEEENS_10bfloat16_tEfNS_4arch4Sm80ELb0ELb0ELb1ELb1ELb1ELb0ELb0ELb0ELi2ELi4ELi4ELi4ELb0EEENS1_24CollectiveEpilogueBwdGQAISA_fSD_Li256ELb1ELb1EEENS1_19SingleTileSchedulerILb1ELb0ELb0ELi128EEEEEEEEEvNT_6ParamsE$_ZZN4cuteplIJNS_1CILi0EEEiEJiEEEDaRKNS_15ArithmeticTupleIJDpT_EEERKNS3_IJDpT0_EEEENKUlDpRKT_E_clIJiiEEEDaSH_)
        /*12dac*/ 	.word	0x00000000


	//----- nvinfo : EIATTR_FRAME_SIZE
	.align		4
.L_12882:
        /*12db0*/ 	.byte	0x04, 0x11
        /*12db2*/ 	.short	(.L_12884 - .L_12883)
	.align		4
.L_12883:
        /*12db4*/ 	.word	index@($_ZN7cutlass13device_kernelIN5flash19enable_sm80_to_sm89INS1_16FlashAttnBwdSm80INS1_25CollectiveMainloopBwdSm80ILi2ELi2EN4cute5tupleIJNS5_1CILi128EEES8_NS7_ILi64EEEEEENS_10bfloat16_tEfNS_4arch4Sm80ELb0ELb0ELb1ELb1ELb1ELb0ELb0ELb0ELi2ELi4ELi4ELi4ELb0EEENS1_24CollectiveEpilogueBwdGQAISA_fSD_Li256ELb1ELb1EEENS1_19SingleTileSchedulerILb1ELb0ELb0ELi128EEEEEEEEEvNT_6ParamsE$_ZZN4cuteplIJNS_1CILi0EEEiEJS2_iEEEDaRKNS_15ArithmeticTupleIJDpT_EEERKNS3_IJDpT0_EEEENKUlDpRKT_E_clIJS2_iEEEDaSH_)
        /*12db8*/ 	.word	0x00000000


	//----- nvinfo : EIATTR_FRAME_SIZE
	.align		4
.L_12884:
        /*12dbc*/ 	.byte	0x04, 0x11
        /*12dbe*/ 	.short	(.L_12886 - .L_12885)
	.align		4
.L_12885:
        /*12dc0*/ 	.word	index@($_ZN7cutlass13device_kernelIN5flash19enable_sm80_to_sm89INS1_16FlashAttnBwdSm80INS1_25CollectiveMainloopBwdSm80ILi2ELi2EN4cute5tupleIJNS5_1CILi128EEES8_NS7_ILi64EEEEEENS_10bfloat16_tEfNS_4arch4Sm80ELb0ELb0ELb1ELb1ELb1ELb0ELb0ELb0ELi2ELi4ELi4ELi4ELb0EEENS1_24CollectiveEpilogueBwdGQAISA_fSD_Li256ELb1ELb1EEENS1_19SingleTileSchedulerILb1ELb0ELb0ELi128EEEEEEEEEvNT_6ParamsE$_ZZN4cuteplIJNS_1CILi0EEES2_EJiiEEEDaRKNS_15ArithmeticTupleIJDpT_EEERKNS3_IJDpT0_EEEENKUlDpRKT_E_clIJiiEEEDaSH_)
        /*12dc4*/ 	.word	0x00000000


	//----- nvinfo : EIATTR_FRAME_SIZE
	.align		4
.L_12886:
        /*12dc8*/ 	.byte	0x04, 0x11
        /*12dca*/ 	.short	(.L_12888 - .L_12887)
	.align		4
.L_12887:
        /*12dcc*/ 	.word	index@($_ZN7cutlass13device_kernelIN5flash19enable_sm80_to_sm89INS1_16FlashAttnBwdSm80INS1_25CollectiveMainloopBwdSm80ILi2ELi2EN4cute5tupleIJNS5_1CILi128EEES8_NS7_ILi64EEEEEENS_10bfloat16_tEfNS_4arch4Sm80ELb0ELb0ELb1ELb1ELb1ELb0ELb0ELb0ELi2ELi4ELi4ELi4ELb0EEENS1_24CollectiveEpilogueBwdGQAISA_fSD_Li256ELb1ELb1EEENS1_19SingleTileSchedulerILb1ELb0ELb0ELi128EEEEEEEEEvNT_6ParamsE$_ZZN4cuteplIJNS_1CILi0EEES2_EJiS2_EEEDaRKNS_15ArithmeticTupleIJDpT_EEERKNS3_IJDpT0_EEEENKUlDpRKT_E_clIJiS2_EEEDaSH_)
        /*12dd0*/ 	.word	0x00000000


	//----- nvinfo : EIATTR_FRAME_SIZE
	.align		4
.L_12888:
        /*12dd4*/ 	.byte	0x04, 0x11
        /*12dd6*/ 	.short	(.L_12890 - .L_12889)
	.align		4
.L_12889:
        /*12dd8*/ 	.word	index@($_ZN7cutlass13device_kernelIN5flash19enable_sm80_to_sm89INS1_16FlashAttnBwdSm80INS1_25CollectiveMainloopBwdSm80ILi2ELi2EN4cute5tupleIJNS5_1CILi128EEES8_NS7_ILi64EEEEEENS_10bfloat16_tEfNS_4arch4Sm80ELb0ELb0ELb1ELb1ELb1ELb0ELb0ELb0ELi2ELi4ELi4ELi4ELb0EEENS1_24CollectiveEpilogueBwdGQAISA_fSD_Li256ELb1ELb1EEENS1_19SingleTileSchedulerILb1ELb0ELb0ELi128EEEEEEEEEvNT_6ParamsE$_ZZN4cuteplIJNS_1CILi0EEES2_EJiEEEDaRKNS_15ArithmeticTupleIJDpT_EEERKNS3_IJDpT0_EEEENKUlDpRKT_E_clIJiS2_EEEDaSH_)
        /*12ddc*/ 	.word	0x00000000


	//----- nvinfo : EIATTR_FRAME_SIZE
	.align		4
.L_12890:
        /*12de0*/ 	.byte	0x04, 0x11
        /*12de2*/ 	.short	(.L_12892 - .L_12891)
	.align		4
.L_12891:
        /*12de4*/ 	.word	index@($_ZN7cutlass13device_kernelIN5flash19enable_sm80_to_sm89INS1_16FlashAttnBwdSm80INS1_25CollectiveMainloopBwdSm80ILi2ELi2EN4cute5tupleIJNS5_1CILi128EEES8_NS7_ILi64EEEEEENS_10bfloat16_tEfNS_4arch4Sm80ELb0ELb0ELb1ELb1ELb1ELb0ELb0ELb0ELi2ELi4ELi4ELi4ELb0EEENS1_24CollectiveEpilogueBwdGQAISA_fSD_Li256ELb1ELb1EEENS1_19SingleTileSchedulerILb1ELb0ELb0ELi128EEEEEEEEEvNT_6ParamsE$_ZZN4cuteplIJNS_1CILi0EEES2_EJS2_iEEEDaRKNS_15ArithmeticTupleIJDpT_EEERKNS3_IJDpT0_EEEENKUlDpRKT_E_clIJS2_iEEEDaSH_)
        /*12de8*/ 	.word	0x00000000


	//----- nvinfo : EIATTR_FRAME_SIZE
	.align		4
.L_12892:
        /*12dec*/ 	.byte	0x04, 0x11
        /*12dee*/ 	.short	(.L_12894 - .L_12893)
	.align		4
.L_12893:
        /*12df0*/ 	.word	index@($_ZN7cutlass13device_kernelIN5flash19enable_sm80_to_sm89INS1_16FlashAttnBwdSm80INS1_25CollectiveMainloopBwdSm80ILi2ELi2EN4cute5tupleIJNS5_1CILi128EEES8_NS7_ILi64EEEEEENS_10bfloat16_tEfNS_4arch4Sm80ELb0ELb0ELb1ELb1ELb1ELb0ELb0ELb0ELi2ELi4ELi4ELi4ELb0EEENS1_24CollectiveEpilogueBwdGQAISA_fSD_Li256ELb1ELb1EEENS1_19SingleTileSchedulerILb1ELb0ELb0ELi128EEEEEEEEEvNT_6ParamsE$_ZZN4cuteplIJNS_1CILi0EEEEJS2_iEEEDaRKNS_15ArithmeticTupleIJDpT_EEERKNS3_IJDpT0_EEEENKUlDpRKT_E_clIJS2_iEEEDaSH_)
        /*12df4*/ 	.word	0x00000000


	//----- nvinfo : EIATTR_FRAME_SIZE
	.align		4
.L_12894:
        /*12df8*/ 	.byte	0x04, 0x11
        /*12dfa*/ 	.short	(.L_12896 - .L_12895)
	.align		4
.L_12895:
        /*12dfc*/ 	.word	index@($_ZN7cutlass13device_kernelIN5flash19enable_sm80_to_sm89INS1_16FlashAttnBwdSm80INS1_25CollectiveMainloopBwdSm80ILi2ELi2EN4cute5tupleIJNS5_1CILi128EEES8_NS7_ILi64EEEEEENS_10bfloat16_tEfNS_4arch4Sm80ELb0ELb0ELb1ELb1ELb1ELb0ELb0ELb0ELi2ELi4ELi4ELi4ELb0EEENS1_24CollectiveEpilogueBwdGQAISA_fSD_Li256ELb1ELb1EEENS1_19SingleTileSchedulerILb1ELb0ELb0ELi128EEEEEEEEEvNT_6ParamsE$_ZZN4cute9transformINS_5tupleIJiiiNS_1CILi0EEEEEENS1_IJNS2_ILi32EEENS2_ILi4EEENS2_ILi2EEENS2_ILi1EEEEEENS1_IJS8_S8_S8_S8_EEEZNS_7crd2crdIS4_S9_SA_EEDaRKT_RKT0_RKT1_EUlRKT_RKT0_RKT1_E_EEDaSE_SH_SK_OT2_ENKUlDpSN_E_clIJiiiS3_EEEDaSX_)
        /*12e00*/ 	.word	0x00000000


	//----- nvinfo : EIATTR_FRAME_SIZE
	.align		4
.L_12896:
        /*12e04*/ 	.byte	0x04, 0x11
        /*12e06*/ 	.short	(.L_12898 - .L_12897)
	.align		4
.L_12897:
        /*12e08*/ 	.word	index@($_ZN7cutlass13device_kernelIN5flash19enable_sm80_to_sm89INS1_16FlashAttnBwdSm80INS1_25CollectiveMainloopBwdSm80ILi2ELi2EN4cute5tupleIJNS5_1CILi128EEES8_NS7_ILi64EEEEEENS_10bfloat16_tEfNS_4arch4Sm80ELb0ELb0ELb1ELb1ELb1ELb0ELb0ELb0ELi2ELi4ELi4ELi4ELb0EEENS1_24CollectiveEpilogueBwdGQAISA_fSD_Li256ELb1ELb1EEENS1_19SingleTileSchedulerILb1ELb0ELb0ELi128EEEEEEEEEvNT_6ParamsE$_ZZN4cute9transformINS_5tupleIJiiNS_1CILi0EEEEEENS1_IJNS1_IJNS2_ILi4EEENS2_ILi8EEEEEES5_NS2_ILi1EEEEEEZNS_7idx2crdIS4_S9_EEDaRKT_RKT0_EUlRKT_RKT0_E_EEDaSD_SG_OT1_ENKUlDpSJ_E_clIJNS1_IJiiEEEiS3_EEEDaSQ_)
        /*12e0c*/ 	.word	0x00000000


	//----- nvinfo : EIATTR_FRAME_SIZE
	.align		4
.L_12898:
        /*12e10*/ 	.byte	0x04, 0x11
        /*12e12*/ 	.short	(.L_12900 - .L_12899)
	.align		4
.L_12899:
        /*12e14*/ 	.word	index@($_ZN7cutlass13device_kernelIN5flash19enable_sm80_to_sm89INS1_16FlashAttnBwdSm80INS1_25CollectiveMainloopBwdSm80ILi2ELi2EN4cute5tupleIJNS5_1CILi128EEES8_NS7_ILi64EEEEEENS_10bfloat16_tEfNS_4arch4Sm80ELb0ELb0ELb1ELb1ELb1ELb0ELb0ELb0ELi2ELi4ELi4ELi4ELb0EEENS1_24CollectiveEpilogueBwdGQAISA_fSD_Li256ELb1ELb1EEENS1_19SingleTileSchedulerILb1ELb0ELb0ELi128EEEEEEEEEvNT_6ParamsE$_ZZN4cute9transformINS_5tupleIJiiNS_1CILi0EEEEEENS1_IJNS1_IJNS2_ILi4EEENS2_ILi8EEEEEENS2_ILi2EEENS2_ILi1EEEEEEZNS_7idx2crdIS4_SA_EEDaRKT_RKT0_EUlRKT_RKT0_E_EEDaSE_SH_OT1_ENKUlDpSK_E_clIJNS1_IJiiEEEiS3_EEEDaSR_)
        /*12e18*/ 	.word	0x00000000


	//----- nvinfo : EIATTR_FRAME_SIZE
	.align		4
.L_12900:
        /*12e1c*/ 	.byte	0x04, 0x11
        /*12e1e*/ 	.short	(.L_12902 - .L_12901)
	.align		4
.L_12901:
        /*12e20*/ 	.word	index@($_ZN7cutlass13device_kernelIN5flash19enable_sm80_to_sm89INS1_16FlashAttnBwdSm80INS1_25CollectiveMainloopBwdSm80ILi2ELi2EN4cute5tupleIJNS5_1CILi128EEES8_NS7_ILi64EEEEEENS_10bfloat16_tEfNS_4arch4Sm80ELb0ELb0ELb1ELb1ELb1ELb0ELb0ELb0ELi2ELi4ELi4ELi4ELb0EEENS1_24CollectiveEpilogueBwdGQAISA_fSD_Li256ELb1ELb1EEENS1_19SingleTileSchedulerILb1ELb0ELb0ELi128EEEEEEEEEvNT_6ParamsE$_ZZN4cute9transformINS_5tupleIJNS_1CILi32EEENS2_ILi4EEENS2_ILi2EEENS2_ILi1EEEEEENS1_IJS6_S3_NS2_ILi128EEENS2_ILi0EEEEEEZNS_7idx2crdIiS7_SA_EEDaRKT_RKT0_RKT1_EUlRKT_RKT0_E_EEDaSE_SH_OSI_ENKUlDpSN_E_clIJiiiS9_EEEDaST_)
        /*12e24*/ 	.word	0x00000000


	//----- nvinfo : EIATTR_FRAME_SIZE
	.align		4
.L_12902:
        /*12e28*/ 	.byte	0x04, 0x11
        /*12e2a*/ 	.short	(.L_12904 - .L_12903)
	.align		4
.L_12903:
        /*12e2c*/ 	.word	index@($_ZN7cutlass13device_kernelIN5flash19enable_sm80_to_sm89INS1_16FlashAttnBwdSm80INS1_25CollectiveMainloopBwdSm80ILi2ELi2EN4cute5tupleIJNS5_1CILi128EEES8_NS7_ILi64EEEEEENS_10bfloat16_tEfNS_4arch4Sm80ELb0ELb0ELb1ELb1ELb1ELb0ELb0ELb0ELi2ELi4ELi4ELi4ELb0EEENS1_24CollectiveEpilogueBwdGQAISA_fSD_Li256ELb1ELb1EEENS1_19SingleTileSchedulerILb1ELb0ELb0ELi128EEEEEEEEEvNT_6ParamsE$_ZZN4cute9transformINS_15ArithmeticTupleIJiiEEEZNS_14transform_leafIS2_NS_8identityEEEDaRKT_OT0_EUlRKT_E_EEDaS7_S9_ENKUlDpSC_E_clIJiiEEEDaSE_)
        /*12e30*/ 	.word	0x00000000


	//----- nvinfo : EIATTR_FRAME_SIZE
	.align		4
.L_12904:
        /*12e34*/ 	.byte	0x04, 0x11
        /*12e36*/ 	.short	(.L_12906 - .L_12905)
	.align		4
.L_12905:
        /*12e38*/ 	.word	index@($_ZN7cutlass13device_kernelIN5flash19enable_sm80_to_sm89INS1_16FlashAttnBwdSm80INS1_25CollectiveMainloopBwdSm80ILi2ELi2EN4cute5tupleIJNS5_1CILi128EEES8_NS7_ILi64EEEEEENS_10bfloat16_tEfNS_4arch4Sm80ELb0ELb0ELb1ELb1ELb1ELb0ELb0ELb0ELi2ELi4ELi4ELi4ELb0EEENS1_24CollectiveEpilogueBwdGQAISA_fSD_Li256ELb1ELb1EEENS1_19SingleTileSchedulerILb1ELb0ELb0ELi128EEEEEEEEEvNT_6ParamsE$_ZZN4cute7idx2crdIiNS_5tupleIJNS_1CILi32EEENS2_ILi4EEENS2_ILi2EEENS2_ILi1EEEEEENS1_IJS6_S3_NS2_ILi128EEENS2_ILi0EEEEEEEEDaRKT_RKT0_RKT1_ENKUlRKT_RKT0_E_clIS5_S8_EEDaSM_SP_)
        /*12e3c*/ 	.word	0x00000000


	//----- nvinfo : EIATTR_FRAME_SIZE
	.align		4
.L_12906:
        /*12e40*/ 	.byte	0x04, 0x11
        /*12e42*/ 	.short	(.L_12908 - .L_12907)
	.align		4
.L_12907:
        /*12e44*/ 	.word	index@($_ZN7cutlass13device_kernelIN5flash19enable_sm80_to_sm89INS1_16FlashAttnBwdSm80INS1_25CollectiveMainloopBwdSm80ILi2ELi2EN4cute5tupleIJNS5_1CILi128EEES8_NS7_ILi64EEEEEENS_10bfloat16_tEfNS_4arch4Sm80ELb0ELb0ELb1ELb1ELb1ELb0ELb0ELb0ELi2ELi4ELi4ELi4ELb0EEENS1_24CollectiveEpilogueBwdGQAISA_fSD_Li256ELb1ELb1EEENS1_19SingleTileSchedulerILb1ELb0ELb0ELi128EEEEEEEEEvNT_6ParamsE$_ZZN4cute7idx2crdIiNS_5tupleIJNS_1CILi32EEENS2_ILi4EEENS2_ILi2EEENS2_ILi1EEEEEENS1_IJS6_S3_NS2_ILi128EEENS2_ILi0EEEEEEEEDaRKT_RKT0_RKT1_ENKUlRKT_RKT0_E_clIS4_S3_EEDaSM_SP_)
        /*12e48*/ 	.word	0x00000000


	//----- nvinfo : EIATTR_FRAME_SIZE
	.align		4
.L_12908:
        /*12e4c*/ 	.byte	0x04, 0x11
        /*12e4e*/ 	.short	(.L_12910 - .L_12909)
	.align		4
.L_12909:
        /*12e50*/ 	.word	index@($_ZN7cutlass13device_kernelIN5flash19enable_sm80_to_sm89INS1_16FlashAttnBwdSm80INS1_25CollectiveMainloopBwdSm80ILi2ELi2EN4cute5tupleIJNS5_1CILi128EEES8_NS7_ILi64EEEEEENS_10bfloat16_tEfNS_4arch4Sm80ELb0ELb0ELb1ELb1ELb1ELb0ELb0ELb0ELi2ELi4ELi4ELi4ELb0EEENS1_24CollectiveEpilogueBwdGQAISA_fSD_Li256ELb1ELb1EEENS1_19SingleTileSchedulerILb1ELb0ELb0ELi128EEEEEEEEEvNT_6ParamsE$_ZZN4cute7idx2crdIiNS_5tupleIJNS_1CILi32EEENS2_ILi4EEENS2_ILi2EEENS2_ILi1EEEEEENS1_IJS6_S3_NS2_ILi128EEENS2_ILi0EEEEEEEEDaRKT_RKT0_RKT1_ENKUlRKT_RKT0_E_clIS3_S6_EEDaSM_SP_)
        /*12e54*/ 	.word	0x00000000


	//----- nvinfo : EIATTR_FRAME_SIZE
	.align		4
.L_12910:
        /*12e58*/ 	.byte	0x04, 0x11
        /*12e5a*/ 	.short	(.L_12912 - .L_12911)
	.align		4
.L_12911:
        /*12e5c*/ 	.word	index@($_ZN7cutlass13device_kernelIN5flash19enable_sm80_to_sm89INS1_16FlashAttnBwdSm80INS1_25CollectiveMainloopBwdSm80ILi2ELi2EN4cute5tupleIJNS5_1CILi128EEES8_NS7_ILi64EEEEEENS_10bfloat16_tEfNS_4arch4Sm80ELb0ELb0ELb1ELb1ELb1ELb0ELb0ELb0ELi2ELi4ELi4ELi4ELb0EEENS1_24CollectiveEpilogueBwdGQAISA_fSD_Li256ELb1ELb1EEENS1_19SingleTileSchedulerILb1ELb0ELb0ELi128EEEEEEEEEvNT_6ParamsE$_ZZN4cute7idx2crdINS_5tupleIJiiNS_1CILi0EEEEEENS1_IJNS1_IJNS2_ILi4EEENS2_ILi8EEEEEES5_NS2_ILi1EEEEEEEEDaRKT_RKT0_ENKUlRKT_RKT0_E_clIiS7_EEDaSI_SL_)
        /*12e60*/ 	.word	0x00000000


	//----- nvinfo : EIATTR_FRAME_SIZE
	.align		4
.L_12912:
        /*12e64*/ 	.byte	0x04, 0x11
        /*12e66*/ 	.short	(.L_12914 - .L_12913)
	.align		4
.L_12913:
        /*12e68*/ 	.word	index@($_ZN7cutlass13device_kernelIN5flash19enable_sm80_to_sm89INS1_16FlashAttnBwdSm80INS1_25CollectiveMainloopBwdSm80ILi2ELi2EN4cute5tupleIJNS5_1CILi128EEES8_NS7_ILi64EEEEEENS_10bfloat16_tEfNS_4arch4Sm80ELb0ELb0ELb1ELb1ELb1ELb0ELb0ELb0ELi2ELi4ELi4ELi4ELb0EEENS1_24CollectiveEpilogueBwdGQAISA_fSD_Li256ELb1ELb1EEENS1_19SingleTileSchedulerILb1ELb0ELb0ELi128EEEEEEEEEvNT_6ParamsE$_ZZN4cute7idx2crdINS_5tupleIJiiNS_1CILi0EEEEEENS1_IJNS1_IJNS2_ILi4EEENS2_ILi8EEEEEES5_NS2_ILi1EEEEEEEEDaRKT_RKT0_ENKUlRKT_RKT0_E_clIiS5_EEDaSI_SL_)
        /*12e6c*/ 	.word	0x00000000


	//----- nvinfo : EIATTR_FRAME_SIZE
	.align		4
.L_12914:
        /*12e70*/ 	.byte	0x04, 0x11
        /*12e72*/ 	.short	(.L_12916 - .L_12915)
	.align		4
.L_12915:
        /*12e74*/ 	.word	index@($_ZN7cutlass13device_kernelIN5flash19enable_sm80_to_sm89INS1_16FlashAttnBwdSm80INS1_25CollectiveMainloopBwdSm80ILi2ELi2EN4cute5tupleIJNS5_1CILi128EEES8_NS7_ILi64EEEEEENS_10bfloat16_tEfNS_4arch4Sm80ELb0ELb0ELb1ELb1ELb1ELb0ELb0ELb0ELi2ELi4ELi4ELi4ELb0EEENS1_24CollectiveEpilogueBwdGQAISA_fSD_Li256ELb1ELb1EEENS1_19SingleTileSchedulerILb1ELb0ELb0ELi128EEEEEEEEEvNT_6ParamsE$_ZZN4cute7idx2crdINS_5tupleIJiiNS_1CILi0EEEEEENS1_IJNS1_IJNS2_ILi4EEENS2_ILi8EEEEEENS2_ILi2EEENS2_ILi1EEEEEEEEDaRKT_RKT0_ENKUlRKT_RKT0_E_clIiS8_EEDaSJ_SM_)
        /*12e78*/ 	.word	0x00000000


	//----- nvinfo : EIATTR_FRAME_SIZE
	.align		4
.L_12916:
        /*12e7c*/ 	.byte	0x04, 0x11
        /*12e7e*/ 	.short	(.L_12918 - .L_12917)
	.align		4
.L_12917:
        /*12e80*/ 	.word	index@($_ZN7cutlass13device_kernelIN5flash19enable_sm80_to_sm89INS1_16FlashAttnBwdSm80INS1_25CollectiveMainloopBwdSm80ILi2ELi2EN4cute5tupleIJNS5_1CILi128EEES8_NS7_ILi64EEEEEENS_10bfloat16_tEfNS_4arch4Sm80ELb0ELb0ELb1ELb1ELb1ELb0ELb0ELb0ELi2ELi4ELi4ELi4ELb0EEENS1_24CollectiveEpilogueBwdGQAISA_fSD_Li256ELb1ELb1EEENS1_19SingleTileSchedulerILb1ELb0ELb0ELi128EEEEEEEEEvNT_6ParamsE$_ZZN4cute7idx2crdINS_5tupleIJiiNS_1CILi0EEEEEENS1_IJNS1_IJNS2_ILi4EEENS2_ILi8EEEEEENS2_ILi2EEENS2_ILi1EEEEEEEEDaRKT_RKT0_ENKUlRKT_RKT0_E_clIiS7_EEDaSJ_SM_)
        /*12e84*/ 	.word	0x00000000


	//----- nvinfo : EIATTR_FRAME_SIZE
	.align		4
.L_12918:
        /*12e88*/ 	.byte	0x04, 0x11
        /*12e8a*/ 	.short	(.L_12920 - .L_12919)
	.align		4
.L_12919:
        /*12e8c*/ 	.word	index@($_ZN7cutlass13device_kernelIN5flash19enable_sm80_to_sm89INS1_16FlashAttnBwdSm80INS1_25CollectiveMainloopBwdSm80ILi2ELi2EN4cute5tupleIJNS5_1CILi128EEES8_NS7_ILi64EEEEEENS_10bfloat16_tEfNS_4arch4Sm80ELb0ELb0ELb1ELb1ELb1ELb0ELb0ELb0ELi2ELi4ELi4ELi4ELb0EEENS1_24CollectiveEpilogueBwdGQAISA_fSD_Li256ELb1ELb1EEENS1_19SingleTileSchedulerILb1ELb0ELb0ELi128EEEEEEEEEvNT_6ParamsE$_ZZN4cute7flattenINS_5tupleIJNS_1CILi1EEENS1_IJiiiEEENS2_ILi64EEENS1_IJNS2_ILi72EEENS2_ILi144EEENS2_ILi288EEEEEENS2_ILi512EEEEEEEEDaRKT_ENKUlRKT_E_clIS4_EEDaSH_)
        /*12e90*/ 	.word	0x00000000


	//----- nvinfo : EIATTR_FRAME_SIZE
	.align		4
.L_12920:
        /*12e94*/ 	.byte	0x04, 0x11
        /*12e96*/ 	.short	(.L_12922 - .L_12921)
	.align		4
.L_12921:
        /*12e98*/ 	.word	index@($_ZN7cutlass13device_kernelIN5flash19enable_sm80_to_sm89INS1_16FlashAttnBwdSm80INS1_25CollectiveMainloopBwdSm80ILi2ELi2EN4cute5tupleIJNS5_1CILi128EEES8_NS7_ILi64EEEEEENS_10bfloat16_tEfNS_4arch4Sm80ELb0ELb0ELb1ELb1ELb1ELb0ELb0ELb0ELi2ELi4ELi4ELi4ELb0EEENS1_24CollectiveEpilogueBwdGQAISA_fSD_Li256ELb1ELb1EEENS1_19SingleTileSchedulerILb1ELb0ELb0ELi128EEEEEEEEEvNT_6ParamsE$_ZZN4cute7flattenINS_5tupleIJNS_1CILi1EEENS1_IJNS2_ILi8EEEiiEEENS2_ILi64EEENS1_IJiNS2_ILi144EEENS2_ILi288EEEEEENS2_ILi512EEEEEEEEDaRKT_ENKUlRKT_E_clIS9_EEDaSH_)
        /*12e9c*/ 	.word	0x00000000


	//----- nvinfo : EIATTR_FRAME_SIZE
	.align		4
.L_12922:
        /*12ea0*/ 	.byte	0x04, 0x11
        /*12ea2*/ 	.short	(.L_12924 - .L_12923)
	.align		4
.L_12923:
        /*12ea4*/ 	.word	index@($_ZN7cutlass13device_kernelIN5flash19enable_sm80_to_sm89INS1_16FlashAttnBwdSm80INS1_25CollectiveMainloopBwdSm80ILi2ELi2EN4cute5tupleIJNS5_1CILi128EEES8_NS7_ILi64EEEEEENS_10bfloat16_tEfNS_4arch4Sm80ELb0ELb0ELb1ELb1ELb1ELb0ELb0ELb0ELi2ELi4ELi4ELi4ELb0EEENS1_24CollectiveEpilogueBwdGQAISA_fSD_Li256ELb1ELb1EEENS1_19SingleTileSchedulerILb1ELb0ELb0ELi128EEEEEEEEEvNT_6ParamsE$_ZZN4cute7flattenINS_5tupleIJNS_1CILi1EEENS1_IJNS2_ILi8EEEiiEEENS2_ILi64EEENS1_IJiNS2_ILi144EEENS2_ILi288EEEEEENS2_ILi512EEEEEEEEDaRKT_ENKUlRKT_E_clIS5_EEDaSH_)
        /*12ea8*/ 	.word	0x00000000


	//----- nvinfo : EIATTR_FRAME_SIZE
	.align		4
.L_12924:
        /*12eac*/ 	.byte	0x04, 0x11
        /*12eae*/ 	.short	(.L_12926 - .L_12925)
	.align		4
.L_12925:
        /*12eb0*/ 	.word	index@($_ZN7cutlass13device_kernelIN5flash19enable_sm80_to_sm89INS1_16FlashAttnBwdSm80INS1_25CollectiveMainloopBwdSm80ILi2ELi2EN4cute5tupleIJNS5_1CILi128EEES8_NS7_ILi64EEEEEENS_10bfloat16_tEfNS_4arch4Sm80ELb0ELb0ELb1ELb1ELb1ELb0ELb0ELb0ELi2ELi4ELi4ELi4ELb0EEENS1_24CollectiveEpilogueBwdGQAISA_fSD_Li256ELb1ELb1EEENS1_19SingleTileSchedulerILb1ELb0ELb0ELi128EEEEEEEEEvNT_6ParamsE$_ZZN4cute7flattenINS_5tupleIJNS1_IJNS_1CILi0EEENS1_IJNS2_ILi1EEENS2_ILi512EEEiEEEEEENS2_ILi4096EEENS1_IJiNS2_ILi8192EEEEEEEEEEEDaRKT_ENKUlRKT_E_clISA_EEDaSH_)
        /*12eb4*/ 	.word	0x00000000


	//----- nvinfo : EIATTR_FRAME_SIZE
	.align		4
.L_12926:
        /*12eb8*/ 	.byte	0x04, 0x11
        /*12eba*/ 	.short	(.L_12928 - .L_12927)
	.align		4
.L_12927:
        /*12ebc*/ 	.word	index@($_ZN7cutlass13device_kernelIN5flash19enable_sm80_to_sm89INS1_16FlashAttnBwdSm80INS1_25CollectiveMainloopBwdSm80ILi2ELi2EN4cute5tupleIJNS5_1CILi128EEES8_NS7_ILi64EEEEEENS_10bfloat16_tEfNS_4arch4Sm80ELb0ELb0ELb1ELb1ELb1ELb0ELb0ELb0ELi2ELi4ELi4ELi4ELb0EEENS1_24CollectiveEpilogueBwdGQAISA_fSD_Li256ELb1ELb1EEENS1_19SingleTileSchedulerILb1ELb0ELb0ELi128EEEEEEEEEvNT_6ParamsE$_ZZN4cute7flattenINS_5tupleIJNS1_IJNS_1CILi0EEENS1_IJNS2_ILi1EEENS2_ILi512EEEiEEEEEENS2_ILi4096EEENS1_IJiNS2_ILi8192EEEEEEEEEEEDaRKT_ENKUlRKT_E_clIS7_EEDaSH_)
        /*12ec0*/ 	.word	0x00000000


	//----- nvinfo : EIATTR_FRAME_SIZE
	.align		4
.L_12928:
        /*12ec4*/ 	.byte	0x04, 0x11
        /*12ec6*/ 	.short	(.L_12930 - .L_12929)
	.align		4
.L_12929:
        /*12ec8*/ 	.word	index@($_ZN7cutlass13device_kernelIN5flash19enable_sm80_to_sm89INS1_16FlashAttnBwdSm80INS1_25CollectiveMainloopBwdSm80ILi2ELi2EN4cute5tupleIJNS5_1CILi128EEES8_NS7_ILi64EEEEEENS_10bfloat16_tEfNS_4arch4Sm80ELb0ELb0ELb1ELb1ELb1ELb0ELb0ELb0ELi2ELi4ELi4ELi4ELb0EEENS1_24CollectiveEpilogueBwdGQAISA_fSD_Li256ELb1ELb1EEENS1_19SingleTileSchedulerILb1ELb0ELb0ELi128EEEEEEEEEvNT_6ParamsE$_ZZN4cute7crd2crdINS_5tupleIJiiiNS_1CILi0EEEEEENS1_IJNS2_ILi32EEENS2_ILi4EEENS2_ILi2EEENS2_ILi1EEEEEENS1_IJS8_S8_S8_S8_EEEEEDaRKT_RKT0_RKT1_ENKUlRKT_RKT0_RKT1_E_clIiS7_S8_EEDaSM_SP_SS_)
        /*12ecc*/ 	.word	0x00000000


	//----- nvinfo : EIATTR_FRAME_SIZE
	.align		4
.L_12930:
        /*12ed0*/ 	.byte	0x04, 0x11
        /*12ed2*/ 	.short	(.L_12932 - .L_12931)
	.align		4
.L_12931:
        /*12ed4*/ 	.word	index@($_ZN7cutlass13device_kernelIN5flash19enable_sm80_to_sm89INS1_16FlashAttnBwdSm80INS1_25CollectiveMainloopBwdSm80ILi2ELi2EN4cute5tupleIJNS5_1CILi128EEES8_NS7_ILi64EEEEEENS_10bfloat16_tEfNS_4arch4Sm80ELb0ELb0ELb1ELb1ELb1ELb0ELb0ELb0ELi2ELi4ELi4ELi4ELb0EEENS1_24CollectiveEpilogueBwdGQAISA_fSD_Li256ELb1ELb1EEENS1_19SingleTileSchedulerILb1ELb0ELb0ELi128EEEEEEEEEvNT_6ParamsE$_ZZN4cute7crd2crdINS_5tupleIJiiiNS_1CILi0EEEEEENS1_IJNS2_ILi32EEENS2_ILi4EEENS2_ILi2EEENS2_ILi1EEEEEENS1_IJS8_S8_S8_S8_EEEEEDaRKT_RKT0_RKT1_ENKUlRKT_RKT0_RKT1_E_clIiS6_S8_EEDaSM_SP_SS_)
        /*12ed8*/ 	.word	0x00000000


	//----- nvinfo : EIATTR_FRAME_SIZE
	.align		4
.L_12932:
        /*12edc*/ 	.byte	0x04, 0x11
        /*12ede*/ 	.short	(.L_12934 - .L_12933)
	.align		4
.L_12933:
        /*12ee0*/ 	.word	index@($_ZN7cutlass13device_kernelIN5flash19enable_sm80_to_sm89INS1_16FlashAttnBwdSm80INS1_25CollectiveMainloopBwdSm80ILi2ELi2EN4cute5tupleIJNS5_1CILi128EEES8_NS7_ILi64EEEEEENS_10bfloat16_tEfNS_4arch4Sm80ELb0ELb0ELb1ELb1ELb1ELb0ELb0ELb0ELi2ELi4ELi4ELi4ELb0EEENS1_24CollectiveEpilogueBwdGQAISA_fSD_Li256ELb1ELb1EEENS1_19SingleTileSchedulerILb1ELb0ELb0ELi128EEEEEEEEEvNT_6ParamsE$_ZZN4cute7crd2crdINS_5tupleIJiiiNS_1CILi0EEEEEENS1_IJNS2_ILi32EEENS2_ILi4EEENS2_ILi2EEENS2_ILi1EEEEEENS1_IJS8_S8_S8_S8_EEEEEDaRKT_RKT0_RKT1_ENKUlRKT_RKT0_RKT1_E_clIiS5_S8_EEDaSM_SP_SS_)
        /*12ee4*/ 	.word	0x00000000


	//----- nvinfo : EIATTR_FRAME_SIZE
	.align		4
.L_12934:
        /*12ee8*/ 	.byte	0x04, 0x11
        /*12eea*/ 	.short	(.L_12936 - .L_12935)
	.align		4
.L_12935:
        /*12eec*/ 	.word	index@($_ZN7cutlass13device_kernelIN5flash19enable_sm80_to_sm89INS1_16FlashAttnBwdSm80INS1_25CollectiveMainloopBwdSm80ILi2ELi2EN4cute5tupleIJNS5_1CILi128EEES8_NS7_ILi64EEEEEENS_10bfloat16_tEfNS_4arch4Sm80ELb0ELb0ELb1ELb1ELb1ELb0ELb0ELb0ELi2ELi4ELi4ELi4ELb0EEENS1_24CollectiveEpilogueBwdGQAISA_fSD_Li256ELb1ELb1EEENS1_19SingleTileSchedulerILb1ELb0ELb0ELi128EEEEEEEEEvNT_6ParamsE$_ZZN4cute6upcastILi2ENS_5tupleIJNS_1CILi2EEES3_S3_EEENS1_IJNS2_ILi1EEENS2_ILi512EEEiEEEEEDaRKT0_RKT1_ENKUlRKT_RKT0_E_clIS3_iEEDaSG_SJ_)
        /*12ef0*/ 	.word	0x00000000


	//----- nvinfo : EIATTR_FRAME_SIZE
	.align		4
.L_12936:
        /*12ef4*/ 	.byte	0x04, 0x11
        /*12ef6*/ 	.short	(.L_12938 - .L_12937)
	.align		4
.L_12937:
        /*12ef8*/ 	.word	index@($_ZN7cutlass13device_kernelIN5flash19enable_sm80_to_sm89INS1_16FlashAttnBwdSm80INS1_25CollectiveMainloopBwdSm80ILi2ELi2EN4cute5tupleIJNS5_1CILi128EEES8_NS7_ILi64EEEEEENS_10bfloat16_tEfNS_4arch4Sm80ELb0ELb0ELb1ELb1ELb1ELb0ELb0ELb0ELi2ELi4ELi4ELi4ELb0EEENS1_24CollectiveEpilogueBwdGQAISA_fSD_Li256ELb1ELb1EEENS1_19SingleTileSchedulerILb1ELb0ELb0ELi128EEEEEEEEEvNT_6ParamsE$_ZZN4cute6upcastILi2ENS_5tupleIJNS_1CILi2EEES3_EEENS1_IJiNS2_ILi8192EEEEEEEEDaRKT0_RKT1_ENKUlRKT_RKT0_E_clIS3_iEEDaSF_SI_)
        /*12efc*/ 	.word	0x00000000


	//----- nvinfo : EIATTR_FRAME_SIZE
	.align		4
.L_12938:
        /*12f00*/ 	.byte	0x04, 0x11
        /*12f02*/ 	.short	(.L_12940 - .L_12939)
	.align		4
.L_12939:
        /*12f04*/ 	.word	index@($_ZN7cutlass13device_kernelIN5flash19enable_sm80_to_sm89INS1_16FlashAttnBwdSm80INS1_25CollectiveMainloopBwdSm80ILi2ELi2EN4cute5tupleIJNS5_1CILi128EEES8_NS7_ILi64EEEEEENS_10bfloat16_tEfNS_4arch4Sm80ELb0ELb0ELb1ELb1ELb1ELb0ELb0ELb0ELi2ELi4ELi4ELi4ELb0EEENS1_24CollectiveEpilogueBwdGQAISA_fSD_Li256ELb1ELb1EEENS1_19SingleTileSchedulerILb1ELb0ELb0ELi128EEEEEEEEEvNT_6ParamsE$_ZZN4cute6upcastILi2ENS_5tupleIJNS_1CILi1EEENS1_IJNS2_ILi2EEES4_S4_EEEEEENS1_IJNS2_ILi0EEENS1_IJS3_NS2_ILi512EEEiEEEEEEEEDaRKT0_RKT1_ENKUlRKT_RKT0_E_clIS5_S9_EEDaSJ_SM_)
        /*12f08*/ 	.word	0x00000000


	//----- nvinfo : EIATTR_FRAME_SIZE
	.align		4
.L_12940:
        /*12f0c*/ 	.byte	0x04, 0x11
        /*12f0e*/ 	.short	(.L_12942 - .L_12941)
	.align		4
.L_12941:
        /*12f10*/ 	.word	index@($_ZN7cutlass13device_kernelIN5flash19enable_sm80_to_sm89INS1_16FlashAttnBwdSm80INS1_25CollectiveMainloopBwdSm80ILi2ELi2EN4cute5tupleIJNS5_1CILi128EEES8_NS7_ILi64EEEEEENS_10bfloat16_tEfNS_4arch4Sm80ELb0ELb0ELb1ELb1ELb1ELb0ELb0ELb0ELi2ELi4ELi4ELi4ELb0EEENS1_24CollectiveEpilogueBwdGQAISA_fSD_Li256ELb1ELb1EEENS1_19SingleTileSchedulerILb1ELb0ELb0ELi128EEEEEEEEEvNT_6ParamsE$_ZZN4cute6upcastILi2ENS_5tupleIJNS1_IJNS_1CILi1EEENS1_IJNS2_ILi2EEES4_S4_EEEEEES4_NS1_IJS4_S4_EEEEEENS1_IJNS1_IJNS2_ILi0EEENS1_IJS3_NS2_ILi512EEEiEEEEEENS2_ILi4096EEENS1_IJiNS2_ILi8192EEEEEEEEEEEDaRKT0_RKT1_ENKUlRKT_RKT0_E_clIS7_SF_EEDaSP_SS_)
        /*12f14*/ 	.word	0x00000000


	//----- nvinfo : EIATTR_FRAME_SIZE
	.align		4
.L_12942:
        /*12f18*/ 	.byte	0x04, 0x11
        /*12f1a*/ 	.short	(.L_12944 - .L_12943)
	.align		4
.L_12943:
        /*12f1c*/ 	.word	index@($_ZN7cutlass13device_kernelIN5flash19enable_sm80_to_sm89INS1_16FlashAttnBwdSm80INS1_25CollectiveMainloopBwdSm80ILi2ELi2EN4cute5tupleIJNS5_1CILi128EEES8_NS7_ILi64EEEEEENS_10bfloat16_tEfNS_4arch4Sm80ELb0ELb0ELb1ELb1ELb1ELb0ELb0ELb0ELi2ELi4ELi4ELi4ELb0EEENS1_24CollectiveEpilogueBwdGQAISA_fSD_Li256ELb1ELb1EEENS1_19SingleTileSchedulerILb1ELb0ELb0ELi128EEEEEEEEEvNT_6ParamsE$_ZZN4cute6upcastILi2ENS_5tupleIJNS1_IJNS_1CILi1EEENS1_IJNS2_ILi2EEES4_S4_EEEEEES4_NS1_IJS4_S4_EEEEEENS1_IJNS1_IJNS2_ILi0EEENS1_IJS3_NS2_ILi512EEEiEEEEEENS2_ILi4096EEENS1_IJiNS2_ILi8192EEEEEEEEEEEDaRKT0_RKT1_ENKUlRKT_RKT0_E_clIS6_SC_EEDaSP_SS_)
        /*12f20*/ 	.word	0x00000000


	//----- nvinfo : EIATTR_FRAME_SIZE
	.align		4
.L_12944:
        /*12f24*/ 	.byte	0x04, 0x11
        /*12f26*/ 	.short	(.L_12946 - .L_12945)
	.align		4
.L_12945:
        /*12f28*/ 	.word	index@($_ZN7cutlass13device_kernelIN5flash19enable_sm80_to_sm89INS1_16FlashAttnBwdSm80INS1_25CollectiveMainloopBwdSm80ILi2ELi2EN4cute5tupleIJNS5_1CILi128EEES8_NS7_ILi64EEEEEENS_10bfloat16_tEfNS_4arch4Sm80ELb0ELb0ELb1ELb1ELb1ELb0ELb0ELb0ELi2ELi4ELi4ELi4ELb0EEENS1_24CollectiveEpilogueBwdGQAISA_fSD_Li256ELb1ELb1EEENS1_19SingleTileSchedulerILb1ELb0ELb0ELi128EEEEEEEEEvNT_6ParamsE$_ZZN4cute6detail9lift_diceINS_5tupleIJiNS_1CILi0EEEEEES5_EEDaRKT_RKT0_ENKUlRKT_RKT0_E_clIiiEEDaSE_SH_)
        /*12f2c*/ 	.word	0x00000000


	//----- nvinfo : EIATTR_FRAME_SIZE
	.align		4
.L_12946:
        /*12f30*/ 	.byte	0x04, 0x11
        /*12f32*/ 	.short	(.L_12948 - .L_12947)
	.align		4
.L_12947:
        /*12f34*/ 	.word	index@($_ZN7cutlass13device_kernelIN5flash19enable_sm80_to_sm89INS1_16FlashAttnBwdSm80INS1_25CollectiveMainloopBwdSm80ILi2ELi2EN4cute5tupleIJNS5_1CILi128EEES8_NS7_ILi64EEEEEENS_10bfloat16_tEfNS_4arch4Sm80ELb0ELb0ELb1ELb1ELb1ELb0ELb0ELb0ELi2ELi4ELi4ELi4ELb0EEENS1_24CollectiveEpilogueBwdGQAISA_fSD_Li256ELb1ELb1EEENS1_19SingleTileSchedulerILb1ELb0ELb0ELi128EEEEEEEEEvNT_6ParamsE$_ZZN4cute6detail9lift_diceINS_5tupleIJiNS2_IJiNS_1CILi0EEEEEEEEES6_EEDaRKT_RKT0_ENKUlRKT_RKT0_E_clIiiEEDaSF_SI_)
        /*12f38*/ 	.word	0x00000000


	//----- nvinfo : EIATTR_FRAME_SIZE
	.align		4
.L_12948:
        /*12f3c*/ 	.byte	0x04, 0x11
        /*12f3e*/ 	.short	(.L_12950 - .L_12949)
	.align		4
.L_12949:
        /*12f40*/ 	.word	index@($_ZN7cutlass13device_kernelIN5flash19enable_sm80_to_sm89INS1_16FlashAttnBwdSm80INS1_25CollectiveMainloopBwdSm80ILi2ELi2EN4cute5tupleIJNS5_1CILi128EEES8_NS7_ILi64EEEEEENS_10bfloat16_tEfNS_4arch4Sm80ELb0ELb0ELb1ELb1ELb1ELb0ELb0ELb0ELi2ELi4ELi4ELi4ELb0EEENS1_24CollectiveEpilogueBwdGQAISA_fSD_Li256ELb1ELb1EEENS1_19SingleTileSchedulerILb1ELb0ELb0ELi128EEEEEEEEEvNT_6ParamsE$_ZZN4cute6detail9lift_diceINS_5tupleIJiNS2_IJiNS_1CILi0EEEEEEEEES6_EEDaRKT_RKT0_ENKUlRKT_RKT0_E_clIS5_S5_EEDaSF_SI_)
        /*12f44*/ 	.word	0x00000000


	//----- nvinfo : EIATTR_FRAME_SIZE
	.align		4
.L_12950:
        /*12f48*/ 	.byte	0x04, 0x11
        /*12f4a*/ 	.short	(.L_12952 - .L_12951)
	.align		4
.L_12951:
        /*12f4c*/ 	.word	index@($_ZN7cutlass13device_kernelIN5flash19enable_sm80_to_sm89INS1_16FlashAttnBwdSm80INS1_25CollectiveMainloopBwdSm80ILi2ELi2EN4cute5tupleIJNS5_1CILi128EEES8_NS7_ILi64EEEEEENS_10bfloat16_tEfNS_4arch4Sm80ELb0ELb0ELb1ELb1ELb1ELb0ELb0ELb0ELi2ELi4ELi4ELi4ELb0EEENS1_24CollectiveEpilogueBwdGQAISA_fSD_Li256ELb1ELb1EEENS1_19SingleTileSchedulerILb1ELb0ELb0ELi128EEEEEEEEEvNT_6ParamsE$_ZZN4cute6detail16composition_implINS_5tupleIJNS_1CILi8EEENS3_ILi2EEES5_S5_S4_S5_EEENS2_IJNS3_ILi1EEEiiiNS3_ILi72EEENS3_ILi512EEEEEES5_S4_EEDaRKT_RKT0_RKT1_RKT2_ENKUlRKT_T0_E_clINS2_IJNS2_IJS5_EEENS2_IJiEEES7_S7_EEENS_17integral_constantIiLi4EEEEEDaSP_SQ_)
        /*12f50*/ 	.word	0x00000000


	//----- nvinfo : EIATTR_FRAME_SIZE
	.align		4
.L_12952:
        /*12f54*/ 	.byte	0x04, 0x11
        /*12f56*/ 	.short	(.L_12954 - .L_12953)
	.align		4
.L_12953:
        /*12f58*/ 	.word	index@($_ZN7cutlass13device_kernelIN5flash19enable_sm80_to_sm89INS1_16FlashAttnBwdSm80INS1_25CollectiveMainloopBwdSm80ILi2ELi2EN4cute5tupleIJNS5_1CILi128EEES8_NS7_ILi64EEEEEENS_10bfloat16_tEfNS_4arch4Sm80ELb0ELb0ELb1ELb1ELb1ELb0ELb0ELb0ELi2ELi4ELi4ELi4ELb0EEENS1_24CollectiveEpilogueBwdGQAISA_fSD_Li256ELb1ELb1EEENS1_19SingleTileSchedulerILb1ELb0ELb0ELi128EEEEEEEEEvNT_6ParamsE$_ZZN4cute6detail16composition_implINS_5tupleIJNS_1CILi8EEENS3_ILi2EEES5_S5_S4_S5_EEENS2_IJNS3_ILi1EEEiiiNS3_ILi72EEENS3_ILi512EEEEEES5_S4_EEDaRKT_RKT0_RKT1_RKT2_ENKUlRKT_T0_E_clINS2_IJNS2_IJS5_EEENS2_IJiEEES7_S7_EEENS_17integral_constantIiLi3EEEEEDaSP_SQ_)
        /*12f5c*/ 	.word	0x00000000


	//----- nvinfo : EIATTR_FRAME_SIZE
	.align		4
.L_12954:
        /*12f60*/ 	.byte	0x04, 0x11
        /*12f62*/ 	.short	(.L_12956 - .L_12955)
	.align		4
.L_12955:
        /*12f64*/ 	.word	index@($_ZN7cutlass13device_kernelIN5flash19enable_sm80_to_sm89INS1_16FlashAttnBwdSm80INS1_25CollectiveMainloopBwdSm80ILi2ELi2EN4cute5tupleIJNS5_1CILi128EEES8_NS7_ILi64EEEEEENS_10bfloat16_tEfNS_4arch4Sm80ELb0ELb0ELb1ELb1ELb1ELb0ELb0ELb0ELi2ELi4ELi4ELi4ELb0EEENS1_24CollectiveEpilogueBwdGQAISA_fSD_Li256ELb1ELb1EEENS1_19SingleTileSchedulerILb1ELb0ELb0ELi128EEEEEEEEEvNT_6ParamsE$_ZZN4cute6detail16composition_implINS_5tupleIJNS_1CILi8EEENS3_ILi2EEES5_S5_S4_S5_EEENS2_IJNS3_ILi1EEEiiiNS3_ILi72EEENS3_ILi512EEEEEES5_S4_EEDaRKT_RKT0_RKT1_RKT2_ENKUlRKT_T0_E_clINS2_IJNS2_IJS5_EEENS2_IJiEEES7_S7_EEENS_17integral_constantIiLi2EEEEEDaSP_SQ_)
        /*12f68*/ 	.word	0x00000000


	//----- nvinfo : EIATTR_FRAME_SIZE
	.align		4
.L_12956:
        /*12f6c*/ 	.byte	0x04, 0x11
        /*12f6e*/ 	.short	(.L_12958 - .L_12957)
	.align		4
.L_12957:
        /*12f70*/ 	.word	index@($_ZN7cutlass13device_kernelIN5flash19enable_sm80_to_sm89INS1_16FlashAttnBwdSm80INS1_25CollectiveMainloopBwdSm80ILi2ELi2EN4cute5tupleIJNS5_1CILi128EEES8_NS7_ILi64EEEEEENS_10bfloat16_tEfNS_4arch4Sm80ELb0ELb0ELb1ELb1ELb1ELb0ELb0ELb0ELi2ELi4ELi4ELi4ELb0EEENS1_24CollectiveEpilogueBwdGQAISA_fSD_Li256ELb1ELb1EEENS1_19SingleTileSchedulerILb1ELb0ELb0ELi128EEEEEEEEEvNT_6ParamsE$_ZZN4cute6detail16composition_implINS_5tupleIJNS_1CILi8EEENS3_ILi2EEES5_S5_S4_S5_EEENS2_IJNS3_ILi1EEEiiiNS3_ILi72EEENS3_ILi512EEEEEES5_S4_EEDaRKT_RKT0_RKT1_RKT2_ENKUlRKT_T0_E_clINS2_IJNS2_IJEEEST_S5_S7_EEENS_17integral_constantIiLi1EEEEEDaSP_SQ_)
        /*12f74*/ 	.word	0x00000000


	//----- nvinfo : EIATTR_FRAME_SIZE
	.align		4
.L_12958:
        /*12f78*/ 	.byte	0x04, 0x11
        /*12f7a*/ 	.short	(.L_12960 - .L_12959)
	.align		4
.L_12959:
        /*12f7c*/ 	.word	index@($_ZN7cutlass13device_kernelIN5flash19enable_sm80_to_sm89INS1_16FlashAttnBwdSm80INS1_25CollectiveMainloopBwdSm80ILi2ELi2EN4cute5tupleIJNS5_1CILi128EEES8_NS7_ILi64EEEEEENS_10bfloat16_tEfNS_4arch4Sm80ELb0ELb0ELb1ELb1ELb1ELb0ELb0ELb0ELi2ELi4ELi4ELi4ELb0EEENS1_24CollectiveEpilogueBwdGQAISA_fSD_Li256ELb1ELb1EEENS1_19SingleTileSchedulerILb1ELb0ELb0ELi128EEEEEEEEEvNT_6ParamsE$_ZZN4cute6detail16composition_implINS_5tupleIJNS_1CILi8EEENS3_ILi2EEES5_S5_S4_S5_EEENS2_IJNS3_ILi1EEEiiiNS3_ILi72EEENS3_ILi512EEEEEENS3_ILi4EEENS3_ILi16EEEEEDaRKT_RKT0_RKT1_RKT2_ENKUlRKT_T0_E_clINS2_IJNS2_IJS5_S5_EEENS2_IJiiEEES7_S7_EEENS_17integral_constantIiLi4EEEEEDaSR_SS_)
        /*12f80*/ 	.word	0x00000000


	//----- nvinfo : EIATTR_FRAME_SIZE
	.align		4
.L_12960:
        /*12f84*/ 	.byte	0x04, 0x11
        /*12f86*/ 	.short	(.L_12962 - .L_12961)
	.align		4
.L_12961:
        /*12f88*/ 	.word	index@($_ZN7cutlass13device_kernelIN5flash19enable_sm80_to_sm89INS1_16FlashAttnBwdSm80INS1_25CollectiveMainloopBwdSm80ILi2ELi2EN4cute5tupleIJNS5_1CILi128EEES8_NS7_ILi64EEEEEENS_10bfloat16_tEfNS_4arch4Sm80ELb0ELb0ELb1ELb1ELb1ELb0ELb0ELb0ELi2ELi4ELi4ELi4ELb0EEENS1_24CollectiveEpilogueBwdGQAISA_fSD_Li256ELb1ELb1EEENS1_19SingleTileSchedulerILb1ELb0ELb0ELi128EEEEEEEEEvNT_6ParamsE$_ZZN4cute6detail16composition_implINS_5tupleIJNS_1CILi8EEENS3_ILi2EEES5_S5_S4_S5_EEENS2_IJNS3_ILi1EEEiiiNS3_ILi72EEENS3_ILi512EEEEEENS3_ILi4EEENS3_ILi16EEEEEDaRKT_RKT0_RKT1_RKT2_ENKUlRKT_T0_E_clINS2_IJNS2_IJS5_EEENS2_IJiEEES5_S7_EEENS_17integral_constantIiLi3EEEEEDaSR_SS_)
        /*12f8c*/ 	.word	0x00000000


	//----- nvinfo : EIATTR_FRAME_SIZE
	.align		4
.L_12962:
        /*12f90*/ 	.byte	0x04, 0x11
        /*12f92*/ 	.short	(.L_12964 - .L_12963)
	.align		4
.L_12963:
        /*12f94*/ 	.word	index@($_ZN7cutlass13device_kernelIN5flash19enable_sm80_to_sm89INS1_16FlashAttnBwdSm80INS1_25CollectiveMainloopBwdSm80ILi2ELi2EN4cute5tupleIJNS5_1CILi128EEES8_NS7_ILi64EEEEEENS_10bfloat16_tEfNS_4arch4Sm80ELb0ELb0ELb1ELb1ELb1ELb0ELb0ELb0ELi2ELi4ELi4ELi4ELb0EEENS1_24CollectiveEpilogueBwdGQAISA_fSD_Li256ELb1ELb1EEENS1_19SingleTileSchedulerILb1ELb0ELb0ELi128EEEEEEEEEvNT_6ParamsE$_ZZN4cute6detail16composition_implINS_5tupleIJNS_1CILi8EEENS3_ILi2EEES5_S5_S4_S5_EEENS2_IJNS3_ILi1EEEiiiNS3_ILi72EEENS3_ILi512EEEEEENS3_ILi4EEENS3_ILi16EEEEEDaRKT_RKT0_RKT1_RKT2_ENKUlRKT_T0_E_clINS2_IJNS2_IJEEESV_SB_S7_EEENS_17integral_constantIiLi2EEEEEDaSR_SS_)
        /*12f98*/ 	.word	0x00000000


	//----- nvinfo : EIATTR_FRAME_SIZE
	.align		4
.L_12964:
        /*12f9c*/ 	.byte	0x04, 0x11
        /*12f9e*/ 	.short	(.L_12966 - .L_12965)
	.align		4
.L_12965:
        /*12fa0*/ 	.word	index@($_ZN7cutlass13device_kernelIN5flash19enable_sm80_to_sm89INS1_16FlashAttnBwdSm80INS1_25CollectiveMainloopBwdSm80ILi2ELi2EN4cute5tupleIJNS5_1CILi128EEES8_NS7_ILi64EEEEEENS_10bfloat16_tEfNS_4arch4Sm80ELb0ELb0ELb1ELb1ELb1ELb0ELb0ELb0ELi2ELi4ELi4ELi4ELb0EEENS1_24CollectiveEpilogueBwdGQAISA_fSD_Li256ELb1ELb1EEENS1_19SingleTileSchedulerILb1ELb0ELb0ELi128EEEEEEEEEvNT_6ParamsE$_ZZN4cute6detail16composition_implINS_5tupleIJNS_1CILi8EEENS3_ILi2EEES5_S5_S4_S5_EEENS2_IJNS3_ILi1EEEiiiNS3_ILi72EEENS3_ILi512EEEEEENS2_IJS5_S5_S5_EEENS2_IJS7_S9_S4_EEEEEDaRKT_RKT0_RKT1_RKT2_ENKUlRKT_RKT0_E_clIS5_S4_EEDaSR_SU_)
        /*12fa4*/ 	.word	0x00000000


	//----- nvinfo : EIATTR_FRAME_SIZE
	.align		4
.L_12966:
        /*12fa8*/ 	.byte	0x04, 0x11
        /*12faa*/ 	.short	(.L_12968 - .L_12967)
	.align		4
.L_12967:
        /*12fac*/ 	.word	index@($_ZN7cutlass13device_kernelIN5flash19enable_sm80_to_sm89INS1_16FlashAttnBwdSm80INS1_25CollectiveMainloopBwdSm80ILi2ELi2EN4cute5tupleIJNS5_1CILi128EEES8_NS7_ILi64EEEEEENS_10bfloat16_tEfNS_4arch4Sm80ELb0ELb0ELb1ELb1ELb1ELb0ELb0ELb0ELi2ELi4ELi4ELi4ELb0EEENS1_24CollectiveEpilogueBwdGQAISA_fSD_Li256ELb1ELb1EEENS1_19SingleTileSchedulerILb1ELb0ELb0ELi128EEEEEEEEEvNT_6ParamsE$_ZZN4cute6detail16composition_implINS_5tupleIJNS_1CILi8EEENS3_ILi2EEES5_S5_S4_S5_EEENS2_IJNS3_ILi1EEEiiiNS3_ILi72EEENS3_ILi512EEEEEENS2_IJS5_S5_EEENS2_IJS7_S4_EEEEEDaRKT_RKT0_RKT1_RKT2_ENKUlRKT_RKT0_E_clIS5_S4_EEDaSR_SU_)
        /*12fb0*/ 	.word	0x00000000


	//----- nvinfo : EIATTR_FRAME_SIZE
	.align		4
.L_12968:
        /*12fb4*/ 	.byte	0x04, 0x11
        /*12fb6*/ 	.short	(.L_12970 - .L_12969)
	.align		4
.L_12969:
        /*12fb8*/ 	.word	index@($_ZN7cutlass13device_kernelIN5flash19enable_sm80_to_sm89INS1_16FlashAttnBwdSm80INS1_25CollectiveMainloopBwdSm80ILi2ELi2EN4cute5tupleIJNS5_1CILi128EEES8_NS7_ILi64EEEEEENS_10bfloat16_tEfNS_4arch4Sm80ELb0ELb0ELb1ELb1ELb1ELb0ELb0ELb0ELi2ELi4ELi4ELi4ELb0EEENS1_24CollectiveEpilogueBwdGQAISA_fSD_Li256ELb1ELb1EEENS1_19SingleTileSchedulerILb1ELb0ELb0ELi128EEEEEEEEEvNT_6ParamsE$_ZZN4cute6detail16composition_implINS_5tupleIJNS_1CILi8EEENS3_ILi2EEES5_S5_S4_S5_EEENS2_IJNS3_ILi1EEEiiiNS3_ILi72EEENS3_ILi512EEEEEENS2_IJNS3_ILi4EEES5_EEENS2_IJNS3_ILi16EEENS3_ILi8192EEEEEEEEDaRKT_RKT0_RKT1_RKT2_ENKUlRKT_RKT0_E_clISB_SD_EEDaSU_SX_)
        /*12fbc*/ 	.word	0x00000000


	//----- nvinfo : EIATTR_FRAME_SIZE
	.align		4
.L_12970:
        /*12fc0*/ 	.byte	0x04, 0x11
        /*12fc2*/ 	.short	(.L_12972 - .L_12971)
	.align		4
.L_12971:
        /*12fc4*/ 	.word	index@($_ZN7cutlass13device_kernelIN5flash19enable_sm80_to_sm89INS1_16FlashAttnBwdSm80INS1_25CollectiveMainloopBwdSm80ILi2ELi2EN4cute5tupleIJNS5_1CILi128EEES8_NS7_ILi64EEEEEENS_10bfloat16_tEfNS_4arch4Sm80ELb0ELb0ELb1ELb1ELb1ELb0ELb0ELb0ELi2ELi4ELi4ELi4ELb0EEENS1_24CollectiveEpilogueBwdGQAISA_fSD_Li256ELb1ELb1EEENS1_19SingleTileSchedulerILb1ELb0ELb0ELi128EEEEEEEEEvNT_6ParamsE$_ZZN4cute6detail16composition_implINS_5tupleIJNS_1CILi8EEENS3_ILi2EEES5_S5_S4_S5_EEENS2_IJNS3_ILi1EEEiiiNS3_ILi72EEENS3_ILi512EEEEEENS2_IJNS2_IJS5_S5_S5_EEES5_NS3_ILi4EEEEEENS2_IJNS2_IJS7_S9_S4_EEENS3_ILi4096EEENS3_ILi16EEEEEEEEDaRKT_RKT0_RKT1_RKT2_ENKUlRKT_RKT0_E_clISC_SG_EEDaSW_SZ_)
        /*12fc8*/ 	.word	0x00000000


	//----- nvinfo : EIATTR_FRAME_SIZE
	.align		4
.L_12972:
        /*12fcc*/ 	.byte	0x04, 0x11
        /*12fce*/ 	.short	(.L_12974 - .L_12973)
	.align		4
.L_12973:
        /*12fd0*/ 	.word	index@($_ZN7cutlass13device_kernelIN5flash19enable_sm80_to_sm89INS1_16FlashAttnBwdSm80INS1_25CollectiveMainloopBwdSm80ILi2ELi2EN4cute5tupleIJNS5_1CILi128EEES8_NS7_ILi64EEEEEENS_10bfloat16_tEfNS_4arch4Sm80ELb0ELb0ELb1ELb1ELb1ELb0ELb0ELb0ELi2ELi4ELi4ELi4ELb0EEENS1_24CollectiveEpilogueBwdGQAISA_fSD_Li256ELb1ELb1EEENS1_19SingleTileSchedulerILb1ELb0ELb0ELi128EEEEEEEEEvNT_6ParamsE$_ZZN4cute6detail16composition_implINS_5tupleIJNS_1CILi8EEENS3_ILi2EEES5_S5_S4_S5_EEENS2_IJNS3_ILi1EEEiiiNS3_ILi72EEENS3_ILi512EEEEEENS2_IJNS2_IJS5_S5_S5_EEES5_NS3_ILi4EEEEEENS2_IJNS2_IJS7_S9_S4_EEENS3_ILi4096EEENS3_ILi16EEEEEEEEDaRKT_RKT0_RKT1_RKT2_ENKUlRKT_RKT0_E_clISB_SE_EEDaSW_SZ_)
        /*12fd4*/ 	.word	0x00000000


	//----- nvinfo : EIATTR_FRAME_SIZE
	.align		4
.L_12974:
        /*12fd8*/ 	.byte	0x04, 0x11
        /*12fda*/ 	.short	(.L_12976 - .L_12975)
	.align		4
.L_12975:
        /*12fdc*/ 	.word	index@($_ZN7cutlass13device_kernelIN5flash19enable_sm80_to_sm89INS1_16FlashAttnBwdSm80INS1_25CollectiveMainloopBwdSm80ILi2ELi2EN4cute5tupleIJNS5_1CILi128EEES8_NS7_ILi64EEEEEENS_10bfloat16_tEfNS_4arch4Sm80ELb0ELb0ELb1ELb1ELb1ELb0ELb0ELb0ELi2ELi4ELi4ELi4ELb0EEENS1_24CollectiveEpilogueBwdGQAISA_fSD_Li256ELb1ELb1EEENS1_19SingleTileSchedulerILb1ELb0ELb0ELi128EEEEEEEEEvNT_6ParamsE$_ZZN4cute6detail16composition_implINS_5tupleIJNS_1CILi8EEENS3_ILi2EEES5_S5_S4_S5_EEENS2_IJNS3_ILi1EEEiiiNS3_ILi72EEENS3_ILi512EEEEEENS2_IJNS2_IJS5_S5_S5_EEES5_NS2_IJNS3_ILi4EEES5_EEEEEENS2_IJNS2_IJS7_S9_S4_EEENS3_ILi4096EEENS2_IJNS3_ILi16EEENS3_ILi8192EEEEEEEEEEEDaRKT_RKT0_RKT1_RKT2_ENKUlRKT_RKT0_E_clISD_SJ_EEDaSZ_S12_)
        /*12fe0*/ 	.word	0x00000000


	//----- nvinfo : EIATTR_FRAME_SIZE
	.align		4
.L_12976:
        /*12fe4*/ 	.byte	0x04, 0x11
        /*12fe6*/ 	.short	(.L_12978 - .L_12977)
	.align		4
.L_12977:
        /*12fe8*/ 	.word	index@($_ZN7cutlass13device_kernelIN5flash19enable_sm80_to_sm89INS1_16FlashAttnBwdSm80INS1_25CollectiveMainloopBwdSm80ILi2ELi2EN4cute5tupleIJNS5_1CILi128EEES8_NS7_ILi64EEEEEENS_10bfloat16_tEfNS_4arch4Sm80ELb0ELb0ELb1ELb1ELb1ELb0ELb0ELb0ELi2ELi4ELi4ELi4ELb0EEENS1_24CollectiveEpilogueBwdGQAISA_fSD_Li256ELb1ELb1EEENS1_19SingleTileSchedulerILb1ELb0ELb0ELi128EEEEEEEEEvNT_6ParamsE$_ZZN4cute6detail16composition_implINS_5tupleIJNS_1CILi8EEENS3_ILi2EEES5_S5_S4_S5_EEENS2_IJNS3_ILi1EEEiiiNS3_ILi72EEENS3_ILi512EEEEEENS2_IJNS2_IJS5_S5_S5_EEES5_NS2_IJNS3_ILi4EEES5_EEEEEENS2_IJNS2_IJS7_S9_S4_EEENS3_ILi4096EEENS2_IJNS3_ILi16EEENS3_ILi8192EEEEEEEEEEEDaRKT_RKT0_RKT1_RKT2_ENKUlRKT_RKT0_E_clISB_SF_EEDaSZ_S12_)
        /*12fec*/ 	.word	0x00000000


	//----- nvinfo : EIATTR_FRAME_SIZE
	.align		4
.L_12978:
        /*12ff0*/ 	.byte	0x04, 0x11
        /*12ff2*/ 	.short	(.L_12980 - .L_12979)
	.align		4
.L_12979:
        /*12ff4*/ 	.word	index@($_ZN7cutlass13device_kernelIN5flash19enable_sm80_to_sm89INS1_16FlashAttnBwdSm80INS1_25CollectiveMainloopBwdSm80ILi2ELi2EN4cute5tupleIJNS5_1CILi128EEES8_NS7_ILi64EEEEEENS_10bfloat16_tEfNS_4arch4Sm80ELb0ELb0ELb1ELb1ELb1ELb0ELb0ELb0ELi2ELi4ELi4ELi4ELb0EEENS1_24CollectiveEpilogueBwdGQAISA_fSD_Li256ELb1ELb1EEENS1_19SingleTileSchedulerILb1ELb0ELb0ELi128EEEEEEEEEvNT_6ParamsE$_ZZN4cute6detail16composition_implINS_5tupleIJNS_1CILi8EEENS3_ILi2EEES5_S5_S4_S5_EEENS2_IJNS3_ILi1EEEiiiNS3_ILi72EEENS3_ILi512EEEEEENS2_IJNS2_IJS5_S5_EEES4_NS3_ILi4EEEEEENS2_IJNS2_IJS7_S4_EEENS3_ILi1024EEENS3_ILi16EEEEEEEEDaRKT_RKT0_RKT1_RKT2_ENKUlRKT_RKT0_E_clISC_SG_EEDaSW_SZ_)
        /*12ff8*/ 	.word	0x00000000


	//----- nvinfo : EIATTR_FRAME_SIZE
	.align		4
.L_12980:
        /*12ffc*/ 	.byte	0x04, 0x11
        /*12ffe*/ 	.short	(.L_12982 - .L_12981)
	.align		4
.L_12981:
        /*13000*/ 	.word	index@($_ZN7cutlass13device_kernelIN5flash19enable_sm80_to_sm89INS1_16FlashAttnBwdSm80INS1_25CollectiveMainloopBwdSm80ILi2ELi2EN4cute5tupleIJNS5_1CILi128EEES8_NS7_ILi64EEEEEENS_10bfloat16_tEfNS_4arch4Sm80ELb0ELb0ELb1ELb1ELb1ELb0ELb0ELb0ELi2ELi4ELi4ELi4ELb0EEENS1_24CollectiveEpilogueBwdGQAISA_fSD_Li256ELb1ELb1EEENS1_19SingleTileSchedulerILb1ELb0ELb0ELi128EEEEEEEEEvNT_6ParamsE$_ZZN4cute6detail16composition_implINS_5tupleIJNS_1CILi8EEENS3_ILi2EEES5_S5_S4_S5_EEENS2_IJNS3_ILi1EEEiiiNS3_ILi72EEENS3_ILi512EEEEEENS2_IJNS2_IJS5_S5_EEES4_NS3_ILi4EEEEEENS2_IJNS2_IJS7_S4_EEENS3_ILi1024EEENS3_ILi16EEEEEEEEDaRKT_RKT0_RKT1_RKT2_ENKUlRKT_RKT0_E_clISB_SE_EEDaSW_SZ_)
        /*13004*/ 	.word	0x00000000


	//----- nvinfo : EIATTR_FRAME_SIZE
	.align		4
.L_12982:
        /*13008*/ 	.byte	0x04, 0x11
        /*1300a*/ 	.short	(.L_12984 - .L_12983)
	.align		4
.L_12983:
        /*1300c*/ 	.word	index@($_ZN7cutlass13device_kernelIN5flash19enable_sm80_to_sm89INS1_16FlashAttnBwdSm80INS1_25CollectiveMainloopBwdSm80ILi2ELi2EN4cute5tupleIJNS5_1CILi128EEES8_NS7_ILi64EEEEEENS_10bfloat16_tEfNS_4arch4Sm80ELb0ELb0ELb1ELb1ELb1ELb0ELb0ELb0ELi2ELi4ELi4ELi4ELb0EEENS1_24CollectiveEpilogueBwdGQAISA_fSD_Li256ELb1ELb1EEENS1_19SingleTileSchedulerILb1ELb0ELb0ELi128EEEEEEEEEvNT_6ParamsE$_ZZN4cute6detail16composition_implINS_5tupleIJNS_1CILi16EEENS3_ILi2EEES5_S5_NS3_ILi4EEES5_EEENS2_IJNS3_ILi1EEEiiiNS3_ILi144EEENS3_ILi512EEEEEES6_S4_EEDaRKT_RKT0_RKT1_RKT2_ENKUlRKT_T0_E_clINS2_IJNS2_IJS5_S5_EEENS2_IJiiEEES8_S8_EEENS_17integral_constantIiLi4EEEEEDaSQ_SR_)
        /*13010*/ 	.word	0x00000000


	//----- nvinfo : EIATTR_FRAME_SIZE
	.align		4
.L_12984:
        /*13014*/ 	.byte	0x04, 0x11
        /*13016*/ 	.short	(.L_12986 - .L_12985)
	.align		4
.L_12985:
        /*13018*/ 	.word	index@($_ZN7cutlass13device_kernelIN5flash19enable_sm80_to_sm89INS1_16FlashAttnBwdSm80INS1_25CollectiveMainloopBwdSm80ILi2ELi2EN4cute5tupleIJNS5_1CILi128EEES8_NS7_ILi64EEEEEENS_10bfloat16_tEfNS_4arch4Sm80ELb0ELb0ELb1ELb1ELb1ELb0ELb0ELb0ELi2ELi4ELi4ELi4ELb0EEENS1_24CollectiveEpilogueBwdGQAISA_fSD_Li256ELb1ELb1EEENS1_19SingleTileSchedulerILb1ELb0ELb0ELi128EEEEEEEEEvNT_6ParamsE$_ZZN4cute6detail16composition_implINS_5tupleIJNS_1CILi16EEENS3_ILi2EEES5_S5_NS3_ILi4EEES5_EEENS2_IJNS3_ILi1EEEiiiNS3_ILi144EEENS3_ILi512EEEEEES6_S4_EEDaRKT_RKT0_RKT1_RKT2_ENKUlRKT_T0_E_clINS2_IJNS2_IJS5_S5_EEENS2_IJiiEEES8_S8_EEENS_17integral_constantIiLi3EEEEEDaSQ_SR_)
        /*1301c*/ 	.word	0x00000000


	//----- nvinfo : EIATTR_FRAME_SIZE
	.align		4
.L_12986:
        /*13020*/ 	.byte	0x04, 0x11
        /*13022*/ 	.short	(.L_12988 - .L_12987)
	.align		4
.L_12987:
        /*13024*/ 	.word	index@($_ZN7cutlass13device_kernelIN5flash19enable_sm80_to_sm89INS1_16FlashAttnBwdSm80INS1_25CollectiveMainloopBwdSm80ILi2ELi2EN4cute5tupleIJNS5_1CILi128EEES8_NS7_ILi64EEEEEENS_10bfloat16_tEfNS_4arch4Sm80ELb0ELb0ELb1ELb1ELb1ELb0ELb0ELb0ELi2ELi4ELi4ELi4ELb0EEENS1_24CollectiveEpilogueBwdGQAISA_fSD_Li256ELb1ELb1EEENS1_19SingleTileSchedulerILb1ELb0ELb0ELi128EEEEEEEEEvNT_6ParamsE$_ZZN4cute6detail16composition_implINS_5tupleIJNS_1CILi16EEENS3_ILi2EEES5_S5_NS3_ILi4EEES5_EEENS2_IJNS3_ILi1EEEiiiNS3_ILi144EEENS3_ILi512EEEEEES6_S4_EEDaRKT_RKT0_RKT1_RKT2_ENKUlRKT_T0_E_clINS2_IJNS2_IJS5_EEENS2_IJiEEES5_S8_EEENS_17integral_constantIiLi2EEEEEDaSQ_SR_)
        /*13028*/ 	.word	0x00000000


	//----- nvinfo : EIATTR_FRAME_SIZE
	.align		4
.L_12988:
        /*1302c*/ 	.byte	0x04, 0x11
        /*1302e*/ 	.short	(.L_12990 - .L_12989)
	.align		4
.L_12989:
        /*13030*/ 	.word	index@($_ZN7cutlass13device_kernelIN5flash19enable_sm80_to_sm89INS1_16FlashAttnBwdSm80INS1_25CollectiveMainloopBwdSm80ILi2ELi2EN4cute5tupleIJNS5_1CILi128EEES8_NS7_ILi64EEEEEENS_10bfloat16_tEfNS_4arch4Sm80ELb0ELb0ELb1ELb1ELb1ELb0ELb0ELb0ELi2ELi4ELi4ELi4ELb0EEENS1_24CollectiveEpilogueBwdGQAISA_fSD_Li256ELb1ELb1EEENS1_19SingleTileSchedulerILb1ELb0ELb0ELi128EEEEEEEEEvNT_6ParamsE$_ZZN4cute6detail16composition_implINS_5tupleIJNS_1CILi16EEENS3_ILi2EEES5_S5_NS3_ILi4EEES5_EEENS2_IJNS3_ILi1EEEiiiNS3_ILi144EEENS3_ILi512EEEEEES6_S4_EEDaRKT_RKT0_RKT1_RKT2_ENKUlRKT_T0_E_clINS2_IJNS2_IJEEESU_S6_S8_EEENS_17integral_constantIiLi1EEEEEDaSQ_SR_)
        /*13034*/ 	.word	0x00000000


	//----- nvinfo : EIATTR_FRAME_SIZE
	.align		4
.L_12990:
        /*13038*/ 	.byte	0x04, 0x11
        /*1303a*/ 	.short	(.L_12992 - .L_12991)
	.align		4
.L_12991:
        /*1303c*/ 	.word	index@($_ZN7cutlass13device_kernelIN5flash19enable_sm80_to_sm89INS1_16FlashAttnBwdSm80INS1_25CollectiveMainloopBwdSm80ILi2ELi2EN4cute5tupleIJNS5_1CILi128EEES8_NS7_ILi64EEEEEENS_10bfloat16_tEfNS_4arch4Sm80ELb0ELb0ELb1ELb1ELb1ELb0ELb0ELb0ELi2ELi4ELi4ELi4ELb0EEENS1_24CollectiveEpilogueBwdGQAISA_fSD_Li256ELb1ELb1EEENS1_19SingleTileSchedulerILb1ELb0ELb0ELi128EEEEEEEEEvNT_6ParamsE$_ZZN4cute6detail16composition_implINS_5tupleIJNS_1CILi16EEENS3_ILi2EEES5_S5_NS3_ILi4EEES5_EEENS2_IJNS3_ILi1EEEiiiNS3_ILi144EEENS3_ILi512EEEEEES5_NS3_ILi64EEEEEDaRKT_RKT0_RKT1_RKT2_ENKUlRKT_T0_E_clINS2_IJNS2_IJS5_EEENS2_IJiEEES8_S8_EEENS_17integral_constantIiLi4EEEEEDaSR_SS_)
        /*13040*/ 	.word	0x00000000


	//----- nvinfo : EIATTR_FRAME_SIZE
	.align		4
.L_12992:
        /*13044*/ 	.byte	0x04, 0x11
        /*13046*/ 	.short	(.L_12994 - .L_12993)
	.align		4
.L_12993:
        /*13048*/ 	.word	index@($_ZN7cutlass13device_kernelIN5flash19enable_sm80_to_sm89INS1_16FlashAttnBwdSm80INS1_25CollectiveMainloopBwdSm80ILi2ELi2EN4cute5tupleIJNS5_1CILi128EEES8_NS7_ILi64EEEEEENS_10bfloat16_tEfNS_4arch4Sm80ELb0ELb0ELb1ELb1ELb1ELb0ELb0ELb0ELi2ELi4ELi4ELi4ELb0EEENS1_24CollectiveEpilogueBwdGQAISA_fSD_Li256ELb1ELb1EEENS1_19SingleTileSchedulerILb1ELb0ELb0ELi128EEEEEEEEEvNT_6ParamsE$_ZZN4cute6detail16composition_implINS_5tupleIJNS_1CILi16EEENS3_ILi2EEES5_S5_NS3_ILi4EEES5_EEENS2_IJNS3_ILi1EEEiiiNS3_ILi144EEENS3_ILi512EEEEEES5_NS3_ILi64EEEEEDaRKT_RKT0_RKT1_RKT2_ENKUlRKT_T0_E_clINS2_IJNS2_IJEEESV_S5_S8_EEENS_17integral_constantIiLi3EEEEEDaSR_SS_)
        /*1304c*/ 	.word	0x00000000


	//----- nvinfo : EIATTR_FRAME_SIZE
	.align		4
.L_12994:
        /*13050*/ 	.byte	0x04, 0x11
        /*13052*/ 	.short	(.L_12996 - .L_12995)
	.align		4
.L_12995:
        /*13054*/ 	.word	index@($_ZN7cutlass13device_kernelIN5flash19enable_sm80_to_sm89INS1_16FlashAttnBwdSm80INS1_25CollectiveMainloopBwdSm80ILi2ELi2EN4cute5tupleIJNS5_1CILi128EEES8_NS7_ILi64EEEEEENS_10bfloat16_tEfNS_4arch4Sm80ELb0ELb0ELb1ELb1ELb1ELb0ELb0ELb0ELi2ELi4ELi4ELi4ELb0EEENS1_24CollectiveEpilogueBwdGQAISA_fSD_Li256ELb1ELb1EEENS1_19SingleTileSchedulerILb1ELb0ELb0ELi128EEEEEEEEEvNT_6ParamsE$_ZZN4cute6detail16composition_implINS_5tupleIJNS_1CILi16EEENS3_ILi2EEES5_S5_NS3_ILi4EEES5_EEENS2_IJNS3_ILi1EEEiiiNS3_ILi144EEENS3_ILi512EEEEEENS2_IJS5_S5_EEENS2_IJNS3_ILi64EEESA_EEEEEDaRKT_RKT0_RKT1_RKT2_ENKUlRKT_RKT0_E_clIS5_SD_EEDaST_SW_)
        /*13058*/ 	.word	0x00000000


	//----- nvinfo : EIATTR_FRAME_SIZE
	.align		4
.L_12996:
        /*1305c*/ 	.byte	0x04, 0x11
        /*1305e*/ 	.short	(.L_12998 - .L_12997)
	.align		4
.L_12997:
        /*13060*/ 	.word	index@($_ZN7cutlass13device_kernelIN5flash19enable_sm80_to_sm89INS1_16FlashAttnBwdSm80INS1_25CollectiveMainloopBwdSm80ILi2ELi2EN4cute5tupleIJNS5_1CILi128EEES8_NS7_ILi64EEEEEENS_10bfloat16_tEfNS_4arch4Sm80ELb0ELb0ELb1ELb1ELb1ELb0ELb0ELb0ELi2ELi4ELi4ELi4ELb0EEENS1_24CollectiveEpilogueBwdGQAISA_fSD_Li256ELb1ELb1EEENS1_19SingleTileSchedulerILb1ELb0ELb0ELi128EEEEEEEEEvNT_6ParamsE$_ZZN4cute6detail16composition_implINS_5tupleIJNS_1CILi16EEENS3_ILi2EEES5_S5_NS3_ILi4EEES5_EEENS2_IJNS3_ILi1EEEiiiNS3_ILi144EEENS3_ILi512EEEEEENS2_IJNS2_IJS5_S5_EEES6_NS3_ILi8EEEEEENS2_IJNS2_IJNS3_ILi64EEESA_EEES4_NS3_ILi1024EEEEEEEEDaRKT_RKT0_RKT1_RKT2_ENKUlRKT_RKT0_E_clISC_SG_EEDaSX_S10_)
        /*13064*/ 	.word	0x00000000


	//----- nvinfo : EIATTR_FRAME_SIZE
	.align		4
.L_12998:
        /*13068*/ 	.byte	0x04, 0x11
        /*1306a*/ 	.short	(.L_13000 - .L_12999)
	.align		4
.L_12999:
        /*1306c*/ 	.word	index@($_ZN7cutlass13device_kernelIN5flash19enable_sm80_to_sm89INS1_16FlashAttnBwdSm80INS1_25CollectiveMainloopBwdSm80ILi2ELi2EN4cute5tupleIJNS5_1CILi128EEES8_NS7_ILi64EEEEEENS_10bfloat16_tEfNS_4arch4Sm80ELb0ELb0ELb1ELb1ELb1ELb0ELb0ELb0ELi2ELi4ELi4ELi4ELb0EEENS1_24CollectiveEpilogueBwdGQAISA_fSD_Li256ELb1ELb1EEENS1_19SingleTileSchedulerILb1ELb0ELb0ELi128EEEEEEEEEvNT_6ParamsE$_ZZN4cute6detail16composition_implINS_5tupleIJNS_1CILi16EEENS3_ILi2EEES5_S5_NS3_ILi4EEES5_EEENS2_IJNS3_ILi1EEEiiiNS3_ILi144EEENS3_ILi512EEEEEENS2_IJNS2_IJS5_S5_EEES6_NS3_ILi8EEEEEENS2_IJNS2_IJNS3_ILi64EEESA_EEES4_NS3_ILi1024EEEEEEEEDaRKT_RKT0_RKT1_RKT2_ENKUlRKT_RKT0_E_clIS6_S4_EEDaSX_S10_)
        /*13070*/ 	.word	0x00000000


	//----- nvinfo : EIATTR_FRAME_SIZE
	.align		4
.L_13000:
        /*13074*/ 	.byte	0x04, 0x11
        /*13076*/ 	.short	(.L_13002 - .L_13001)
	.align		4
.L_13001:
        /*13078*/ 	.word	index@($_ZN7cutlass13device_kernelIN5flash19enable_sm80_to_sm89INS1_16FlashAttnBwdSm80INS1_25CollectiveMainloopBwdSm80ILi2ELi2EN4cute5tupleIJNS5_1CILi128EEES8_NS7_ILi64EEEEEENS_10bfloat16_tEfNS_4arch4Sm80ELb0ELb0ELb1ELb1ELb1ELb0ELb0ELb0ELi2ELi4ELi4ELi4ELb0EEENS1_24CollectiveEpilogueBwdGQAISA_fSD_Li256ELb1ELb1EEENS1_19SingleTileSchedulerILb1ELb0ELb0ELi128EEEEEEEEEvNT_6ParamsE$_ZZN4cute6detail16composition_implINS_1CILi2EEEiNS_5tupleIJNS2_ILi1EEES3_EEENS4_IJNS2_ILi0EEES5_EEEEEDaRKT_RKT0_RKT1_RKT2_ENKUlRKT_RKT0_E_clIS3_S5_EEDaSN_SQ_)
        /*1307c*/ 	.word	0x00000000


	//----- nvinfo : EIATTR_FRAME_SIZE
	.align		4
.L_13002:
        /*13080*/ 	.byte	0x04, 0x11
        /*13082*/ 	.short	(.L_13004 - .L_13003)
	.align		4
.L_13003:
        /*13084*/ 	.word	index@($_ZN7cutlass13device_kernelIN5flash19enable_sm80_to_sm89INS1_16FlashAttnBwdSm80INS1_25CollectiveMainloopBwdSm80ILi2ELi2EN4cute5tupleIJNS5_1CILi128EEES8_NS7_ILi64EEEEEENS_10bfloat16_tEfNS_4arch4Sm80ELb0ELb0ELb1ELb1ELb1ELb0ELb0ELb0ELi2ELi4ELi4ELi4ELb0EEENS1_24CollectiveEpilogueBwdGQAISA_fSD_Li256ELb1ELb1EEENS1_19SingleTileSchedulerILb1ELb0ELb0ELi128EEEEEEEEEvNT_6ParamsE$_ZZN4cute6detail10lift_sliceINS_5tupleIJNS_1CILi0EEENS_10UnderscoreEEEENS2_IJNS2_IJS4_S4_EEEiEEEEEDaRKT_RKT0_ENKUlRKT_RKT0_E_clIS5_iEEDaSH_SK_)
        /*13088*/ 	.word	0x00000000


	//----- nvinfo : EIATTR_FRAME_SIZE
	.align		4
.L_13004:
        /*1308c*/ 	.byte	0x04, 0x11
        /*1308e*/ 	.short	(.L_13006 - .L_13005)
	.align		4
.L_13005:
        /*13090*/ 	.word	index@($_ZN7cutlass13device_kernelIN5flash19enable_sm80_to_sm89INS1_16FlashAttnBwdSm80INS1_25CollectiveMainloopBwdSm80ILi2ELi2EN4cute5tupleIJNS5_1CILi128EEES8_NS7_ILi64EEEEEENS_10bfloat16_tEfNS_4arch4Sm80ELb0ELb0ELb1ELb1ELb1ELb0ELb0ELb0ELi2ELi4ELi4ELi4ELb0EEENS1_24CollectiveEpilogueBwdGQAISA_fSD_Li256ELb1ELb1EEENS1_19SingleTileSchedulerILb1ELb0ELb0ELi128EEEEEEEEEvNT_6ParamsE$_ZZN4cute5sliceINS_5tupleIJNS_10UnderscoreES2_iEEENS1_IJNS1_IJNS_1CILi1EEENS4_ILi0EEEEEEiNS4_ILi1024EEEEEEEEDaRKT_RKT0_ENKUlRKT_RKT0_E_clIS2_iEEDaSI_SL_)
        /*13094*/ 	.word	0x00000000


	//----- nvinfo : EIATTR_FRAME_SIZE
	.align		4
.L_13006:
        /*13098*/ 	.byte	0x04, 0x11
        /*1309a*/ 	.short	(.L_13008 - .L_13007)
	.align		4
.L_13007:
        /*1309c*/ 	.word	index@($_ZN7cutlass13device_kernelIN5flash19enable_sm80_to_sm89INS1_16FlashAttnBwdSm80INS1_25CollectiveMainloopBwdSm80ILi2ELi2EN4cute5tupleIJNS5_1CILi128EEES8_NS7_ILi64EEEEEENS_10bfloat16_tEfNS_4arch4Sm80ELb0ELb0ELb1ELb1ELb1ELb0ELb0ELb0ELi2ELi4ELi4ELi4ELb0EEENS1_24CollectiveEpilogueBwdGQAISA_fSD_Li256ELb1ELb1EEENS1_19SingleTileSchedulerILb1ELb0ELb0ELi128EEEEEEEEEvNT_6ParamsE$_ZZN4cute5sliceINS_5tupleIJNS_10UnderscoreES2_S2_iEEENS1_IJNS1_IJNS_1CILi1EEENS4_ILi0EEEEEElS6_lEEEEEDaRKT_RKT0_ENKUlRKT_RKT0_E_clIS2_lEEDaSH_SK_)
        /*130a0*/ 	.word	0x00000000


	//----- nvinfo : EIATTR_FRAME_SIZE
	.align		4
.L_13008:
        /*130a4*/ 	.byte	0x04, 0x11
        /*130a6*/ 	.short	(.L_13010 - .L_13009)
	.align		4
.L_13009:
        /*130a8*/ 	.word	index@($_ZN7cutlass13device_kernelIN5flash19enable_sm80_to_sm89INS1_16FlashAttnBwdSm80INS1_25CollectiveMainloopBwdSm80ILi2ELi2EN4cute5tupleIJNS5_1CILi128EEES8_NS7_ILi64EEEEEENS_10bfloat16_tEfNS_4arch4Sm80ELb0ELb0ELb1ELb1ELb1ELb0ELb0ELb0ELi2ELi4ELi4ELi4ELb0EEENS1_24CollectiveEpilogueBwdGQAISA_fSD_Li256ELb1ELb1EEENS1_19SingleTileSchedulerILb1ELb0ELb0ELi128EEEEEEEEEvNT_6ParamsE$_ZZN4cute5sliceINS_5tupleIJNS_10UnderscoreES2_S2_iEEENS1_IJNS1_IJNS_1CILi1EEENS4_ILi0EEEEEEiNS4_ILi1024EEENS4_ILi8192EEEEEEEEDaRKT_RKT0_ENKUlRKT_RKT0_E_clIS2_iEEDaSJ_SM_)
        /*130ac*/ 	.word	0x00000000


	//----- nvinfo : EIATTR_FRAME_SIZE
	.align		4
.L_13010:
        /*130b0*/ 	.byte	0x04, 0x11
        /*130b2*/ 	.short	(.L_13012 - .L_13011)
	.align		4
.L_13011:
        /*130b4*/ 	.word	index@($_ZN7cutlass13device_kernelIN5flash19enable_sm80_to_sm89INS1_16FlashAttnBwdSm80INS1_25CollectiveMainloopBwdSm80ILi2ELi2EN4cute5tupleIJNS5_1CILi128EEES8_NS7_ILi64EEEEEENS_10bfloat16_tEfNS_4arch4Sm80ELb0ELb0ELb1ELb1ELb1ELb0ELb0ELb0ELi2ELi4ELi4ELi4ELb0EEENS1_24CollectiveEpilogueBwdGQAISA_fSD_Li256ELb1ELb1EEENS1_19SingleTileSchedulerILb1ELb0ELb0ELi128EEEEEEEEEvNT_6ParamsE$_ZZN4cute5sliceINS_5tupleIJNS_10UnderscoreES2_S2_iEEENS1_IJNS1_IJNS_1CILi1EEENS4_ILi0EEEEEENS4_ILi4096EEENS1_IJiiEEENS1_IJS6_NS4_ILi8192EEEEEEEEEEEDaRKT_RKT0_ENKUlRKT_RKT0_E_clIS2_S9_EEDaSL_SO_)
        /*130b8*/ 	.word	0x00000000


	//----- nvinfo : EIATTR_FRAME_SIZE
	.align		4
.L_13012:
        /*130bc*/ 	.byte	0x04, 0x11
        /*130be*/ 	.short	(.L_13014 - .L_13013)
	.align		4
.L_13013:
        /*130c0*/ 	.word	index@($_ZN7cutlass13device_kernelIN5flash19enable_sm80_to_sm89INS1_16FlashAttnBwdSm80INS1_25CollectiveMainloopBwdSm80ILi2ELi2EN4cute5tupleIJNS5_1CILi128EEES8_NS7_ILi64EEEEEENS_10bfloat16_tEfNS_4arch4Sm80ELb0ELb0ELb1ELb1ELb1ELb0ELb0ELb0ELi2ELi4ELi4ELi4ELb0EEENS1_24CollectiveEpilogueBwdGQAISA_fSD_Li256ELb1ELb1EEENS1_19SingleTileSchedulerILb1ELb0ELb0ELi128EEEEEEEEEvNT_6ParamsE$_ZZN4cute5sliceINS_5tupleIJNS_10UnderscoreES2_NS_1CILi0EEEEEENS1_IJNS1_IJNS3_ILi1EEES4_EEEiNS3_ILi1024EEEEEEEEDaRKT_RKT0_ENKUlRKT_RKT0_E_clIS2_iEEDaSI_SL_)
        /*130c4*/ 	.word	0x00000000


	//----- nvinfo : EIATTR_FRAME_SIZE
	.align		4
.L_13014:
        /*130c8*/ 	.byte	0x04, 0x11
        /*130ca*/ 	.short	(.L_13016 - .L_13015)
	.align		4
.L_13015:
        /*130cc*/ 	.word	index@($_ZN7cutlass13device_kernelIN5flash19enable_sm80_to_sm89INS1_16FlashAttnBwdSm80INS1_25CollectiveMainloopBwdSm80ILi2ELi2EN4cute5tupleIJNS5_1CILi128EEES8_NS7_ILi64EEEEEENS_10bfloat16_tEfNS_4arch4Sm80ELb0ELb0ELb1ELb1ELb1ELb0ELb0ELb0ELi2ELi4ELi4ELi4ELb0EEENS1_24CollectiveEpilogueBwdGQAISA_fSD_Li256ELb1ELb1EEENS1_19SingleTileSchedulerILb1ELb0ELb0ELi128EEEEEEEEEvNT_6ParamsE$_ZZN4cute5sliceINS_5tupleIJNS1_IJNS_10UnderscoreENS_1CILi0EEEEEENS1_IJS4_S2_EEEEEENS1_IJNS1_IJNS1_IJNS3_ILi1EEES4_EEES4_EEENS1_IJNS1_IJS4_S4_EEEiEEEEEEEEDaRKT_RKT0_ENKUlRKT_RKT0_E_clIS6_SC_EEDaSM_SP_)
        /*130d0*/ 	.word	0x00000000


	//----- nvinfo : EIATTR_FRAME_SIZE
	.align		4
.L_13016:
        /*130d4*/ 	.byte	0x04, 0x11
        /*130d6*/ 	.short	(.L_13018 - .L_13017)
	.align		4
.L_13017:
        /*130d8*/ 	.word	index@($_ZN7cutlass13device_kernelIN5flash19enable_sm80_to_sm89INS1_16FlashAttnBwdSm80INS1_25CollectiveMainloopBwdSm80ILi2ELi2EN4cute5tupleIJNS5_1CILi128EEES8_NS7_ILi64EEEEEENS_10bfloat16_tEfNS_4arch4Sm80ELb0ELb0ELb1ELb1ELb1ELb0ELb0ELb0ELi2ELi4ELi4ELi4ELb0EEENS1_24CollectiveEpilogueBwdGQAISA_fSD_Li256ELb1ELb1EEENS1_19SingleTileSchedulerILb1ELb0ELb0ELi128EEEEEEEEEvNT_6ParamsE$_ZZN4cute4takeILi1ELi3ENS_5tupleIJNS1_IJiNS_1CILi512EEEEEENS1_IJiiEEENS2_ILi1024EEEEEEEEDaRKT1_ENKUlDpRKT_E_clIJS5_S6_EEEDaSE_)
        /*130dc*/ 	.word	0x00000000


	//----- nvinfo : EIATTR_FRAME_SIZE
	.align		4
.L_13018:
        /*130e0*/ 	.byte	0x04, 0x11
        /*130e2*/ 	.short	(.L_13020 - .L_13019)
	.align		4
.L_13019:
        /*130e4*/ 	.word	index@($_ZN7cutlass13device_kernelIN5flash19enable_sm80_to_sm89INS1_16FlashAttnBwdSm80INS1_25CollectiveMainloopBwdSm80ILi2ELi2EN4cute5tupleIJNS5_1CILi128EEES8_NS7_ILi64EEEEEENS_10bfloat16_tEfNS_4arch4Sm80ELb0ELb0ELb1ELb1ELb1ELb0ELb0ELb0ELi2ELi4ELi4ELi4ELb0EEENS1_24CollectiveEpilogueBwdGQAISA_fSD_Li256ELb1ELb1EEENS1_19SingleTileSchedulerILb1ELb0ELb0ELi128EEEEEEEEEvNT_6ParamsE$_ZZN4cute4takeILi1ELi3ENS_5tupleIJNS1_IJNS_1CILi1EEEiEEENS2_ILi1024EEENS1_IJiiEEEEEEEEDaRKT1_ENKUlDpRKT_E_clIJS5_S6_EEEDaSE_)
        /*130e8*/ 	.word	0x00000000


	//----- nvinfo : EIATTR_FRAME_SIZE
	.align		4
.L_13020:
        /*130ec*/ 	.byte	0x04, 0x11
        /*130ee*/ 	.short	(.L_13022 - .L_13021)
	.align		4
.L_13021:
        /*130f0*/ 	.word	index@($_ZN7cutlass13device_kernelIN5flash19enable_sm80_to_sm89INS1_16FlashAttnBwdSm80INS1_25CollectiveMainloopBwdSm80ILi2ELi2EN4cute5tupleIJNS5_1CILi128EEES8_NS7_ILi64EEEEEENS_10bfloat16_tEfNS_4arch4Sm80ELb0ELb0ELb1ELb1ELb1ELb0ELb0ELb0ELi2ELi4ELi4ELi4ELb0EEENS1_24CollectiveEpilogueBwdGQAISA_fSD_Li256ELb1ELb1EEENS1_19SingleTileSchedulerILb1ELb0ELb0ELi128EEEEEEEEEvNT_6ParamsE$_ZZN4cute4takeILi1ELi3ENS_5tupleIJNS1_IJNS_1CILi1EEENS2_ILi512EEEiEEENS2_ILi4096EEENS1_IJiiEEEEEEEEDaRKT1_ENKUlDpRKT_E_clIJS6_S7_EEEDaSF_)
        /*130f4*/ 	.word	0x00000000


	//----- nvinfo : EIATTR_FRAME_SIZE
	.align		4
.L_13022:
        /*130f8*/ 	.byte	0x04, 0x11
        /*130fa*/ 	.short	(.L_13024 - .L_13023)
	.align		4
.L_13023:
        /*130fc*/ 	.word	index@($_ZN7cutlass13device_kernelIN5flash19enable_sm80_to_sm89INS1_16FlashAttnBwdSm80INS1_25CollectiveMainloopBwdSm80ILi2ELi2EN4cute5tupleIJNS5_1CILi128EEES8_NS7_ILi64EEEEEENS_10bfloat16_tEfNS_4arch4Sm80ELb0ELb0ELb1ELb1ELb1ELb0ELb0ELb0ELi2ELi4ELi4ELi4ELb0EEENS1_24CollectiveEpilogueBwdGQAISA_fSD_Li256ELb1ELb1EEENS1_19SingleTileSchedulerILb1ELb0ELb0ELi128EEEEEEEEEvNT_6ParamsE$_ZZN4cute4takeILi1ELi3ENS_5tupleIJNS1_IJNS_1CILi1EEENS2_ILi512EEEiEEENS2_ILi4096EEENS1_IJNS1_IJiiEEENS2_ILi8192EEEEEEEEEEEDaRKT1_ENKUlDpRKT_E_clIJS6_S9_EEEDaSH_)
        /*13100*/ 	.word	0x00000000


	//----- nvinfo : EIATTR_FRAME_SIZE
	.align		4
.L_13024:
        /*13104*/ 	.byte	0x04, 0x11
        /*13106*/ 	.short	(.L_13026 - .L_13025)
	.align		4
.L_13025:
        /*13108*/ 	.word	index@($_ZN7cutlass13device_kernelIN5flash19enable_sm80_to_sm89INS1_16FlashAttnBwdSm80INS1_25CollectiveMainloopBwdSm80ILi2ELi2EN4cute5tupleIJNS5_1CILi128EEES8_NS7_ILi64EEEEEENS_10bfloat16_tEfNS_4arch4Sm80ELb0ELb0ELb1ELb1ELb1ELb0ELb0ELb0ELi2ELi4ELi4ELi4ELb0EEENS1_24CollectiveEpilogueBwdGQAISA_fSD_Li256ELb1ELb1EEENS1_19SingleTileSchedulerILb1ELb0ELb0ELi128EEEEEEEEEvNT_6ParamsE$_ZZN4cute4takeILi1ELi2ENS_5tupleIJNS1_IJNS_1CILi1EEENS2_ILi0EEEEEEiEEEEEDaRKT1_ENKUlDpRKT_E_clIJiEEEDaSD_)
        /*1310c*/ 	.word	0x00000000


	//----- nvinfo : EIATTR_FRAME_SIZE
	.align		4
.L_13026:
        /*13110*/ 	.byte	0x04, 0x11
        /*13112*/ 	.short	(.L_13028 - .L_13027)
	.align		4
.L_13027:
        /*13114*/ 	.word	index@($_ZN7cutlass13device_kernelIN5flash19enable_sm80_to_sm89INS1_16FlashAttnBwdSm80INS1_25CollectiveMainloopBwdSm80ILi2ELi2EN4cute5tupleIJNS5_1CILi128EEES8_NS7_ILi64EEEEEENS_10bfloat16_tEfNS_4arch4Sm80ELb0ELb0ELb1ELb1ELb1ELb0ELb0ELb0ELi2ELi4ELi4ELi4ELb0EEENS1_24CollectiveEpilogueBwdGQAISA_fSD_Li256ELb1ELb1EEENS1_19SingleTileSchedulerILb1ELb0ELb0ELi128EEEEEEEEEvNT_6ParamsE$_ZZN4cute4diceINS_5tupleIJNS1_IJiNS1_IJiNS_1CILi0EEEEEEEEENS1_IJNS_10UnderscoreENS1_IJS6_S6_EEEEEEEEES9_EEDaRKT_RKT0_ENKUlRKT_RKT0_E_clIS5_S5_EEDaSI_SL_)
        /*13118*/ 	.word	0x00000000


	//----- nvinfo : EIATTR_FRAME_SIZE
	.align		4
.L_13028:
        /*1311c*/ 	.byte	0x04, 0x11
        /*1311e*/ 	.short	(.L_13030 - .L_13029)
	.align		4
.L_13029:
        /*13120*/ 	.word	index@($_ZN7cutlass13device_kernelIN5flash19enable_sm80_to_sm89INS1_16FlashAttnBwdSm80INS1_25CollectiveMainloopBwdSm80ILi2ELi2EN4cute5tupleIJNS5_1CILi128EEES8_NS7_ILi64EEEEEENS_10bfloat16_tEfNS_4arch4Sm80ELb0ELb0ELb1ELb1ELb1ELb0ELb0ELb0ELi2ELi4ELi4ELi4ELb0EEENS1_24CollectiveEpilogueBwdGQAISA_fSD_Li256ELb1ELb1EEENS1_19SingleTileSchedulerILb1ELb0ELb0ELi128EEEEEEEEEvNT_6ParamsE$_ZZN4cute19as_arithmetic_tupleINS_15ArithmeticTupleIJiiEEEEEDaRKT_ENKUlRKT_E_clIiEEDaS8_)
        /*13124*/ 	.word	0x00000000


	//----- nvinfo : EIATTR_FRAME_SIZE
	.align		4
.L_13030:
        /*13128*/ 	.byte	0x04, 0x11
        /*1312a*/ 	.short	(.L_13032 - .L_13031)
	.align		4
.L_13031:
        /*1312c*/ 	.word	index@($_ZN7cutlass13device_kernelIN5flash19enable_sm80_to_sm89INS1_16FlashAttnBwdSm80INS1_25CollectiveMainloopBwdSm80ILi2ELi2EN4cute5tupleIJNS5_1CILi128EEES8_NS7_ILi64EEEEEENS_10bfloat16_tEfNS_4arch4Sm80ELb0ELb0ELb1ELb1ELb1ELb0ELb0ELb0ELi2ELi4ELi4ELi4ELb0EEENS1_24CollectiveEpilogueBwdGQAISA_fSD_Li256ELb1ELb1EEENS1_19SingleTileSchedulerILb1ELb0ELb0ELi128EEEEEEEEEvNT_6ParamsE$_ZZN4cute19as_arithmetic_tupleINS_15ArithmeticTupleIJiiEEEEEDaRKT_ENKUlDpRKT_E_clIJiiEEEDaS9_)
        /*13130*/ 	.word	0x00000000


	//----- nvinfo : EIATTR_FRAME_SIZE
	.align		4
.L_13032:
        /*13134*/ 	.byte	0x04, 0x11
        /*13136*/ 	.short	(.L_13034 - .L_13033)
	.align		4
.L_13033:
        /*13138*/ 	.word	index@($_ZN7cutlass13device_kernelIN5flash19enable_sm80_to_sm89INS1_16FlashAttnBwdSm80INS1_25CollectiveMainloopBwdSm80ILi2ELi2EN4cute5tupleIJNS5_1CILi128EEES8_NS7_ILi64EEEEEENS_10bfloat16_tEfNS_4arch4Sm80ELb0ELb0ELb1ELb1ELb1ELb0ELb0ELb0ELi2ELi4ELi4ELi4ELb0EEENS1_24CollectiveEpilogueBwdGQAISA_fSD_Li256ELb1ELb1EEENS1_19SingleTileSchedulerILb1ELb0ELb0ELi128EEEEEEEEEvNT_6ParamsE$_ZZN4cute16flatten_to_tupleINS_5tupleIJNS_1CILi4096EEENS1_IJiiEEEEEEEEDaRKT_ENKUlRKT_E_clIS4_EEDaSB_)
        /*1313c*/ 	.word	0x00000000


	//----- nvinfo : EIATTR_FRAME_SIZE
	.align		4
.L_13034:
        /*13140*/ 	.byte	0x04, 0x11
        /*13142*/ 	.short	(.L_13036 - .L_13035)
	.align		4
.L_13035:
        /*13144*/ 	.word	index@($_ZN7cutlass13device_kernelIN5flash19enable_sm80_to_sm89INS1_16FlashAttnBwdSm80INS1_25CollectiveMainloopBwdSm80ILi2ELi2EN4cute5tupleIJNS5_1CILi128EEES8_NS7_ILi64EEEEEENS_10bfloat16_tEfNS_4arch4Sm80ELb0ELb0ELb1ELb1ELb1ELb0ELb0ELb0ELi2ELi4ELi4ELi4ELb0EEENS1_24CollectiveEpilogueBwdGQAISA_fSD_Li256ELb1ELb1EEENS1_19SingleTileSchedulerILb1ELb0ELb0ELi128EEEEEEEEEvNT_6ParamsE$_ZZN4cute16flatten_to_tupleINS_5tupleIJNS_1CILi4096EEENS1_IJNS1_IJiiEEENS2_ILi8192EEEEEEEEEEEDaRKT_ENKUlRKT_E_clIS6_EEDaSD_)
        /*13148*/ 	.word	0x00000000


	//----- nvinfo : EIATTR_FRAME_SIZE
	.align		4
.L_13036:
        /*1314c*/ 	.byte	0x04, 0x11
        /*1314e*/ 	.short	(.L_13038 - .L_13037)
	.align		4
.L_13037:
        /*13150*/ 	.word	index@($_ZN7cutlass13device_kernelIN5flash19enable_sm80_to_sm89INS1_16FlashAttnBwdSm80INS1_25CollectiveMainloopBwdSm80ILi2ELi2EN4cute5tupleIJNS5_1CILi128EEES8_NS7_ILi64EEEEEENS_10bfloat16_tEfNS_4arch4Sm80ELb0ELb0ELb1ELb1ELb1ELb0ELb0ELb0ELi2ELi4ELi4ELi4ELb0EEENS1_24CollectiveEpilogueBwdGQAISA_fSD_Li256ELb1ELb1EEENS1_19SingleTileSchedulerILb1ELb0ELb0ELi128EEEEEEEEEvNT_6ParamsE$_ZZN4cute16flatten_to_tupleINS_5tupleIJNS_1CILi1024EEENS1_IJiiEEEEEEEEDaRKT_ENKUlRKT_E_clIS4_EEDaSB_)
        /*13154*/ 	.word	0x00000000


	//----- nvinfo : EIATTR_FRAME_SIZE
	.align		4
.L_13038:
        /*13158*/ 	.byte	0x04, 0x11
        /*1315a*/ 	.short	(.L_13040 - .L_13039)
	.align		4
.L_13039:
        /*1315c*/ 	.word	index@($_ZN7cutlass13device_kernelIN5flash19enable_sm80_to_sm89INS1_16FlashAttnBwdSm80INS1_25CollectiveMainloopBwdSm80ILi2ELi2EN4cute5tupleIJNS5_1CILi128EEES8_NS7_ILi64EEEEEENS_10bfloat16_tEfNS_4arch4Sm80ELb0ELb0ELb1ELb1ELb1ELb0ELb0ELb0ELi2ELi4ELi4ELi4ELb0EEENS1_24CollectiveEpilogueBwdGQAISA_fSD_Li256ELb1ELb1EEENS1_19SingleTileSchedulerILb1ELb0ELb0ELi128EEEEEEEEEvNT_6ParamsE$_ZZN4cute16flatten_to_tupleINS_5tupleIJNS_1CILi0EEENS1_IJNS2_ILi1EEENS2_ILi512EEEiEEEEEEEEDaRKT_ENKUlRKT_E_clIS6_EEDaSD_)
        /*13160*/ 	.word	0x00000000


	//----- nvinfo : EIATTR_FRAME_SIZE
	.align		4
.L_13040:
        /*13164*/ 	.byte	0x04, 0x11
        /*13166*/ 	.short	(.L_13042 - .L_13041)
	.align		4
.L_13041:
        /*13168*/ 	.word	index@($_ZN7cutlass13device_kernelIN5flash19enable_sm80_to_sm89INS1_16FlashAttnBwdSm80INS1_25CollectiveMainloopBwdSm80ILi2ELi2EN4cute5tupleIJNS5_1CILi128EEES8_NS7_ILi64EEEEEENS_10bfloat16_tEfNS_4arch4Sm80ELb0ELb0ELb1ELb1ELb1ELb0ELb0ELb0ELi2ELi4ELi4ELi4ELb0EEENS1_24CollectiveEpilogueBwdGQAISA_fSD_Li256ELb1ELb1EEENS1_19SingleTileSchedulerILb1ELb0ELb0ELi128EEEEEEEEEvNT_6ParamsE$_ZZN4cute16flatten_to_tupleINS_5tupleIJNS1_IJiiEEENS_1CILi8192EEEEEEEEDaRKT_ENKUlRKT_E_clIS2_EEDaSB_)
        /*1316c*/ 	.word	0x00000000


	//----- nvinfo : EIATTR_FRAME_SIZE
	.align		4
.L_13042:
        /*13170*/ 	.byte	0x04, 0x11
        /*13172*/ 	.short	(.L_13044 - .L_13043)
	.align		4
.L_13043:
        /*13174*/ 	.word	index@($_ZN7cutlass13device_kernelIN5flash19enable_sm80_to_sm89INS1_16FlashAttnBwdSm80INS1_25CollectiveMainloopBwdSm80ILi2ELi2EN4cute5tupleIJNS5_1CILi128EEES8_NS7_ILi64EEEEEENS_10bfloat16_tEfNS_4arch4Sm80ELb0ELb0ELb1ELb1ELb1ELb0ELb0ELb0ELi2ELi4ELi4ELi4ELb0EEENS1_24CollectiveEpilogueBwdGQAISA_fSD_Li256ELb1ELb1EEENS1_19SingleTileSchedulerILb1ELb0ELb0ELi128EEEEEEEEEvNT_6ParamsE$_ZZN4cute16flatten_to_tupleINS_5tupleIJNS1_IJiiEEENS_1CILi1024EEEEEEEEDaRKT_ENKUlRKT_E_clIS2_EEDaSB_)
        /*13178*/ 	.word	0x00000000


	//----- nvinfo : EIATTR_FRAME_SIZE
	.align		4
.L_13044:
        /*1317c*/ 	.byte	0x04, 0x11
        /*1317e*/ 	.short	(.L_13046 - .L_13045)
	.align		4
.L_13045:
        /*13180*/ 	.word	index@($_ZN7cutlass13device_kernelIN5flash19enable_sm80_to_sm89INS1_16FlashAttnBwdSm80INS1_25CollectiveMainloopBwdSm80ILi2ELi2EN4cute5tupleIJNS5_1CILi128EEES8_NS7_ILi64EEEEEENS_10bfloat16_tEfNS_4arch4Sm80ELb0ELb0ELb1ELb1ELb1ELb0ELb0ELb0ELi2ELi4ELi4ELi4ELb0EEENS1_24CollectiveEpilogueBwdGQAISA_fSD_Li256ELb1ELb1EEENS1_19SingleTileSchedulerILb1ELb0ELb0ELi128EEEEEEEEEvNT_6ParamsE$_ZZN4cute14transform_leafINS_15ArithmeticTupleIJiiEEENS_8identityEEEDaRKT_OT0_ENKUlRKT_E_clIiEEDaSB_)
        /*13184*/ 	.word	0x00000000


	//----- nvinfo : EIATTR_FRAME_SIZE
	.align		4
.L_13046:
        /*13188*/ 	.byte	0x04, 0x11
        /*1318a*/ 	.short	(.L_13048 - .L_13047)
	.align		4
.L_13047:
        /*1318c*/ 	.word	index@($_ZN7cutlass13device_kernelIN5flash19enable_sm80_to_sm89INS1_16FlashAttnBwdSm80INS1_25CollectiveMainloopBwdSm80ILi2ELi2EN4cute5tupleIJNS5_1CILi128EEES8_NS7_ILi64EEEEEENS_10bfloat16_tEfNS_4arch4Sm80ELb0ELb0ELb1ELb1ELb1ELb0ELb0ELb0ELi2ELi4ELi4ELi4ELb0EEENS1_24CollectiveEpilogueBwdGQAISA_fSD_Li256ELb1ELb1EEENS1_19SingleTileSchedulerILb1ELb0ELb0ELi128EEEEEEEEEvNT_6ParamsE$_ZZN4cute14logical_divideINS_5tupleIJNS1_IJNS_1CILi8EEENS2_ILi1EEEEEENS1_IJNS2_ILi2EEEEEEEEENS1_IJNS1_IJS4_NS2_ILi0EEEEEENS1_IJiEEEEEENS1_IJS5_NS_6LayoutIS4_S9_EEEEEEEDaRKNSD_IT_T0_EERKT1_ENKUlRKT_RKT0_E_clINSD_IS7_SB_EESE_EEDaSQ_ST_)
        /*13190*/ 	.word	0x00000000


	//----- nvinfo : EIATTR_FRAME_SIZE
	.align		4
.L_13048:
        /*13194*/ 	.byte	0x04, 0x11
        /*13196*/ 	.short	(.L_13050 - .L_13049)
	.align		4
.L_13049:
        /*13198*/ 	.word	index@($_ZN7cutlass13device_kernelIN5flash19enable_sm80_to_sm89INS1_16FlashAttnBwdSm80INS1_25CollectiveMainloopBwdSm80ILi2ELi2EN4cute5tupleIJNS5_1CILi128EEES8_NS7_ILi64EEEEEENS_10bfloat16_tEfNS_4arch4Sm80ELb0ELb0ELb1ELb1ELb1ELb0ELb0ELb0ELi2ELi4ELi4ELi4ELb0EEENS1_24CollectiveEpilogueBwdGQAISA_fSD_Li256ELb1ELb1EEENS1_19SingleTileSchedulerILb1ELb0ELb0ELi128EEEEEEEEEvNT_6ParamsE$_ZZN4cute13to_mixed_bitsINS_5tupleIJNS_1CILi4EEENS2_ILi8EEEEEENS1_IJNS2_ILi128EEENS2_ILi0EEEEEENS1_IJiiEEEEEDaRKT_RKT0_RKT1_ENKUlRKT_RKT0_RKT1_E_clIS3_S6_iEEDaSL_SO_SR_)
        /*1319c*/ 	.word	0x00000000


	//----- nvinfo : EIATTR_FRAME_SIZE
	.align		4
.L_13050:
        /*131a0*/ 	.byte	0x04, 0x11
        /*131a2*/ 	.short	(.L_13052 - .L_13051)
	.align		4
.L_13051:
        /*131a4*/ 	.word	index@($_ZN7cutlass13device_kernelIN5flash19enable_sm80_to_sm89INS1_16FlashAttnBwdSm80INS1_25CollectiveMainloopBwdSm80ILi2ELi2EN4cute5tupleIJNS5_1CILi128EEES8_NS7_ILi64EEEEEENS_10bfloat16_tEfNS_4arch4Sm80ELb0ELb0ELb1ELb1ELb1ELb0ELb0ELb0ELi2ELi4ELi4ELi4ELb0EEENS1_24CollectiveEpilogueBwdGQAISA_fSD_Li256ELb1ELb1EEENS1_19SingleTileSchedulerILb1ELb0ELb0ELi128EEEEEEEEEvNT_6ParamsE$_ZZN4cute13to_mixed_bitsINS_5tupleIJNS_1CILi4EEENS2_ILi8EEEEEENS1_IJNS2_ILi128EEENS2_ILi0EEEEEENS1_IJiiEEEEEDaRKT_RKT0_RKT1_ENKUlDpRKT_E_clIJNS_9MixedBitsILj0ELj384EEENS2_ILj0EEEEEEDaSM_)
        /*131a8*/ 	.word	0x00000000


	//----- nvinfo : EIATTR_FRAME_SIZE
	.align		4
.L_13052:
        /*131ac*/ 	.byte	0x04, 0x11
        /*131ae*/ 	.short	(.L_13054 - .L_13053)
	.align		4
.L_13053:
        /*131b0*/ 	.word	index@($_ZN7cutlass13device_kernelIN5flash19enable_sm80_to_sm89INS1_16FlashAttnBwdSm80INS1_25CollectiveMainloopBwdSm80ILi2ELi2EN4cute5tupleIJNS5_1CILi128EEES8_NS7_ILi64EEEEEENS_10bfloat16_tEfNS_4arch4Sm80ELb0ELb0ELb1ELb1ELb1ELb0ELb0ELb0ELi2ELi4ELi4ELi4ELb0EEENS1_24CollectiveEpilogueBwdGQAISA_fSD_Li256ELb1ELb1EEENS1_19SingleTileSchedulerILb1ELb0ELb0ELi128EEEEEEEEEvNT_6ParamsE$_ZZN4cute13to_mixed_bitsINS_5tupleIJNS_1CILi4EEENS2_ILi8EEEEEENS1_IJNS2_ILi0EEENS2_ILi64EEEEEENS1_IJiiEEEEEDaRKT_RKT0_RKT1_ENKUlRKT_RKT0_RKT1_E_clIS4_S7_iEEDaSL_SO_SR_)
        /*131b4*/ 	.word	0x00000000


	//----- nvinfo : EIATTR_FRAME_SIZE
	.align		4
.L_13054:
        /*131b8*/ 	.byte	0x04, 0x11
        /*131ba*/ 	.short	(.L_13056 - .L_13055)
	.align		4
.L_13055:
        /*131bc*/ 	.word	index@($_ZN7cutlass13device_kernelIN5flash19enable_sm80_to_sm89INS1_16FlashAttnBwdSm80INS1_25CollectiveMainloopBwdSm80ILi2ELi2EN4cute5tupleIJNS5_1CILi128EEES8_NS7_ILi64EEEEEENS_10bfloat16_tEfNS_4arch4Sm80ELb0ELb0ELb1ELb1ELb1ELb0ELb0ELb0ELi2ELi4ELi4ELi4ELb0EEENS1_24CollectiveEpilogueBwdGQAISA_fSD_Li256ELb1ELb1EEENS1_19SingleTileSchedulerILb1ELb0ELb0ELi128EEEEEEEEEvNT_6ParamsE$_ZZN4cute13to_mixed_bitsINS_5tupleIJNS_1CILi4EEENS2_ILi8EEEEEENS1_IJNS2_ILi0EEENS2_ILi64EEEEEENS1_IJiiEEEEEDaRKT_RKT0_RKT1_ENKUlDpRKT_E_clIJNS2_ILj0EEENS_9MixedBitsILj0ELj448EEEEEEDaSM_)
        /*131c0*/ 	.word	0x00000000


	//----- nvinfo : EIATTR_FRAME_SIZE
	.align		4
.L_13056:
        /*131c4*/ 	.byte	0x04, 0x11
        /*131c6*/ 	.short	(.L_13058 - .L_13057)
	.align		4
.L_13057:
        /*131c8*/ 	.word	index@($_ZN7cutlass13device_kernelIN5flash19enable_sm80_to_sm89INS1_16FlashAttnBwdSm80INS1_25CollectiveMainloopBwdSm80ILi2ELi2EN4cute5tupleIJNS5_1CILi128EEES8_NS7_ILi64EEEEEENS_10bfloat16_tEfNS_4arch4Sm80ELb0ELb0ELb1ELb1ELb1ELb0ELb0ELb0ELi2ELi4ELi4ELi4ELb0EEENS1_24CollectiveEpilogueBwdGQAISA_fSD_Li256ELb1ELb1EEENS1_19SingleTileSchedulerILb1ELb0ELb0ELi128EEEEEEEEEvNT_6ParamsE$_ZZN4cute13to_mixed_bitsINS_5tupleIJNS1_IJNS_1CILi4EEENS2_ILi8EEEEEES3_NS2_ILi1EEEEEENS1_IJNS1_IJNS2_ILi128EEENS2_ILi0EEEEEENS2_ILi16EEES9_EEENS1_IJNS1_IJiiEEEiS9_EEEEEDaRKT_RKT0_RKT1_ENKUlRKT_RKT0_RKT1_E_clIS5_SA_SD_EEDaSQ_ST_SW_)
        /*131cc*/ 	.word	0x00000000


	//----- nvinfo : EIATTR_FRAME_SIZE
	.align		4
.L_13058:
        /*131d0*/ 	.byte	0x04, 0x11
        /*131d2*/ 	.short	(.L_13060 - .L_13059)
	.align		4
.L_13059:
        /*131d4*/ 	.word	index@($_ZN7cutlass13device_kernelIN5flash19enable_sm80_to_sm89INS1_16FlashAttnBwdSm80INS1_25CollectiveMainloopBwdSm80ILi2ELi2EN4cute5tupleIJNS5_1CILi128EEES8_NS7_ILi64EEEEEENS_10bfloat16_tEfNS_4arch4Sm80ELb0ELb0ELb1ELb1ELb1ELb0ELb0ELb0ELi2ELi4ELi4ELi4ELb0EEENS1_24CollectiveEpilogueBwdGQAISA_fSD_Li256ELb1ELb1EEENS1_19SingleTileSchedulerILb1ELb0ELb0ELi128EEEEEEEEEvNT_6ParamsE$_ZZN4cute13to_mixed_bitsINS_5tupleIJNS1_IJNS_1CILi4EEENS2_ILi8EEEEEES3_NS2_ILi1EEEEEENS1_IJNS1_IJNS2_ILi128EEENS2_ILi0EEEEEENS2_ILi16EEES9_EEENS1_IJNS1_IJiiEEEiS9_EEEEEDaRKT_RKT0_RKT1_ENKUlRKT_RKT0_RKT1_E_clIS3_SB_iEEDaSQ_ST_SW_)
        /*131d8*/ 	.word	0x00000000


	//----- nvinfo : EIATTR_FRAME_SIZE
	.align		4
.L_13060:
        /*131dc*/ 	.byte	0x04, 0x11
        /*131de*/ 	.short	(.L_13062 - .L_13061)
	.align		4
.L_13061:
        /*131e0*/ 	.word	index@($_ZN7cutlass13device_kernelIN5flash19enable_sm80_to_sm89INS1_16FlashAttnBwdSm80INS1_25CollectiveMainloopBwdSm80ILi2ELi2EN4cute5tupleIJNS5_1CILi128EEES8_NS7_ILi64EEEEEENS_10bfloat16_tEfNS_4arch4Sm80ELb0ELb0ELb1ELb1ELb1ELb0ELb0ELb0ELi2ELi4ELi4ELi4ELb0EEENS1_24CollectiveEpilogueBwdGQAISA_fSD_Li256ELb1ELb1EEENS1_19SingleTileSchedulerILb1ELb0ELb0ELi128EEEEEEEEEvNT_6ParamsE$_ZZN4cute13to_mixed_bitsINS_5tupleIJNS1_IJNS_1CILi4EEENS2_ILi8EEEEEES3_NS2_ILi1EEEEEENS1_IJNS1_IJNS2_ILi128EEENS2_ILi0EEEEEENS2_ILi16EEES9_EEENS1_IJNS1_IJiiEEEiS9_EEEEEDaRKT_RKT0_RKT1_ENKUlDpRKT_E_clIJNS_9MixedBitsILj0ELj384EEENSU_ILj0ELj48EEENS2_ILj0EEEEEEDaSR_)
        /*131e4*/ 	.word	0x00000000


	//----- nvinfo : EIATTR_FRAME_SIZE
	.align		4
.L_13062:
        /*131e8*/ 	.byte	0x04, 0x11
        /*131ea*/ 	.short	(.L_13064 - .L_13063)
	.align		4
.L_13063:
        /*131ec*/ 	.word	index@($_ZN7cutlass13device_kernelIN5flash19enable_sm80_to_sm89INS1_16FlashAttnBwdSm80INS1_25CollectiveMainloopBwdSm80ILi2ELi2EN4cute5tupleIJNS5_1CILi128EEES8_NS7_ILi64EEEEEENS_10bfloat16_tEfNS_4arch4Sm80ELb0ELb0ELb1ELb1ELb1ELb0ELb0ELb0ELi2ELi4ELi4ELi4ELb0EEENS1_24CollectiveEpilogueBwdGQAISA_fSD_Li256ELb1ELb1EEENS1_19SingleTileSchedulerILb1ELb0ELb0ELi128EEEEEEEEEvNT_6ParamsE$_ZZN4cute13to_mixed_bitsINS_5tupleIJNS1_IJNS_1CILi4EEENS2_ILi8EEEEEES3_NS2_ILi1EEEEEENS1_IJNS1_IJNS2_ILi0EEENS2_ILi64EEEEEES8_S8_EEENS1_IJNS1_IJiiEEEiS8_EEEEEDaRKT_RKT0_RKT1_ENKUlRKT_RKT0_RKT1_E_clIS5_SA_SC_EEDaSP_SS_SV_)
        /*131f0*/ 	.word	0x00000000


	//----- nvinfo : EIATTR_FRAME_SIZE
	.align		4
.L_13064:
        /*131f4*/ 	.byte	0x04, 0x11
        /*131f6*/ 	.short	(.L_13066 - .L_13065)
	.align		4
.L_13065:
        /*131f8*/ 	.word	index@($_ZN7cutlass13device_kernelIN5flash19enable_sm80_to_sm89INS1_16FlashAttnBwdSm80INS1_25CollectiveMainloopBwdSm80ILi2ELi2EN4cute5tupleIJNS5_1CILi128EEES8_NS7_ILi64EEEEEENS_10bfloat16_tEfNS_4arch4Sm80ELb0ELb0ELb1ELb1ELb1ELb0ELb0ELb0ELi2ELi4ELi4ELi4ELb0EEENS1_24CollectiveEpilogueBwdGQAISA_fSD_Li256ELb1ELb1EEENS1_19SingleTileSchedulerILb1ELb0ELb0ELi128EEEEEEEEEvNT_6ParamsE$_ZZN4cute13to_mixed_bitsINS_5tupleIJNS1_IJNS_1CILi4EEENS2_ILi8EEEEEES3_NS2_ILi1EEEEEENS1_IJNS1_IJNS2_ILi0EEENS2_ILi64EEEEEES8_S8_EEENS1_IJNS1_IJiiEEEiS8_EEEEEDaRKT_RKT0_RKT1_ENKUlDpRKT_E_clIJNS_9MixedBitsILj0ELj448EEENS2_ILj0EEESV_EEEDaSQ_)
        /*131fc*/ 	.word	0x00000000


	//----- nvinfo : EIATTR_FRAME_SIZE
	.align		4
.L_13066:
        /*13200*/ 	.byte	0x04, 0x11
        /*13202*/ 	.short	(.L_13068 - .L_13067)
	.align		4
.L_13067:
        /*13204*/ 	.word	index@($_ZN7cutlass13device_kernelIN5flash19enable_sm80_to_sm89INS1_16FlashAttnBwdSm80INS1_25CollectiveMainloopBwdSm80ILi2ELi2EN4cute5tupleIJNS5_1CILi128EEES8_NS7_ILi64EEEEEENS_10bfloat16_tEfNS_4arch4Sm80ELb0ELb0ELb1ELb1ELb1ELb0ELb0ELb0ELi2ELi4ELi4ELi4ELb0EEENS1_24CollectiveEpilogueBwdGQAISA_fSD_Li256ELb1ELb1EEENS1_19SingleTileSchedulerILb1ELb0ELb0ELi128EEEEEEEEEvNT_6ParamsE$_ZZN4cute13to_mixed_bitsINS_5tupleIJNS1_IJNS_1CILi4EEENS2_ILi8EEEEEENS2_ILi2EEENS2_ILi1EEEEEENS1_IJNS1_IJNS2_ILi128EEENS2_ILi0EEEEEES4_SA_EEENS1_IJNS1_IJiiEEEiSA_EEEEEDaRKT_RKT0_RKT1_ENKUlRKT_RKT0_RKT1_E_clIS6_S4_iEEDaSQ_ST_SW_)
        /*13208*/ 	.word	0x00000000


	//----- nvinfo : EIATTR_FRAME_SIZE
	.align		4
.L_13068:
        /*1320c*/ 	.byte	0x04, 0x11
        /*1320e*/ 	.short	(.L_13070 - .L_13069)
	.align		4
.L_13069:
        /*13210*/ 	.word	index@($_ZN7cutlass13device_kernelIN5flash19enable_sm80_to_sm89INS1_16FlashAttnBwdSm80INS1_25CollectiveMainloopBwdSm80ILi2ELi2EN4cute5tupleIJNS5_1CILi128EEES8_NS7_ILi64EEEEEENS_10bfloat16_tEfNS_4arch4Sm80ELb0ELb0ELb1ELb1ELb1ELb0ELb0ELb0ELi2ELi4ELi4ELi4ELb0EEENS1_24CollectiveEpilogueBwdGQAISA_fSD_Li256ELb1ELb1EEENS1_19SingleTileSchedulerILb1ELb0ELb0ELi128EEEEEEEEEvNT_6ParamsE$_ZZN4cute13to_mixed_bitsINS_5tupleIJNS1_IJNS_1CILi4EEENS2_ILi8EEEEEENS2_ILi2EEENS2_ILi1EEEEEENS1_IJNS1_IJNS2_ILi128EEENS2_ILi0EEEEEES4_SA_EEENS1_IJNS1_IJiiEEEiSA_EEEEEDaRKT_RKT0_RKT1_ENKUlRKT_RKT0_RKT1_E_clIS5_SB_SD_EEDaSQ_ST_SW_)
        /*13214*/ 	.word	0x00000000


	//----- nvinfo : EIATTR_FRAME_SIZE
	.align		4
.L_13070:
        /*13218*/ 	.byte	0x04, 0x11
        /*1321a*/ 	.short	(.L_13072 - .L_13071)
	.align		4
.L_13071:
        /*1321c*/ 	.word	index@($_ZN7cutlass13device_kernelIN5flash19enable_sm80_to_sm89INS1_16FlashAttnBwdSm80INS1_25CollectiveMainloopBwdSm80ILi2ELi2EN4cute5tupleIJNS5_1CILi128EEES8_NS7_ILi64EEEEEENS_10bfloat16_tEfNS_4arch4Sm80ELb0ELb0ELb1ELb1ELb1ELb0ELb0ELb0ELi2ELi4ELi4ELi4ELb0EEENS1_24CollectiveEpilogueBwdGQAISA_fSD_Li256ELb1ELb1EEENS1_19SingleTileSchedulerILb1ELb0ELb0ELi128EEEEEEEEEvNT_6ParamsE$_ZZN4cute13to_mixed_bitsINS_5tupleIJNS1_IJNS_1CILi4EEENS2_ILi8EEEEEENS2_ILi2EEENS2_ILi1EEEEEENS1_IJNS1_IJNS2_ILi128EEENS2_ILi0EEEEEES4_SA_EEENS1_IJNS1_IJiiEEEiSA_EEEEEDaRKT_RKT0_RKT1_ENKUlDpRKT_E_clIJNS_9MixedBitsILj0ELj384EEENSU_ILj0ELj8EEENS2_ILj0EEEEEEDaSR_)
        /*13220*/ 	.word	0x00000000


	//----- nvinfo : EIATTR_FRAME_SIZE
	.align		4
.L_13072:
        /*13224*/ 	.byte	0x04, 0x11
        /*13226*/ 	.short	(.L_13074 - .L_13073)
	.align		4
.L_13073:
        /*13228*/ 	.word	index@($_ZN7cutlass13device_kernelIN5flash19enable_sm80_to_sm89INS1_16FlashAttnBwdSm80INS1_25CollectiveMainloopBwdSm80ILi2ELi2EN4cute5tupleIJNS5_1CILi128EEES8_NS7_ILi64EEEEEENS_10bfloat16_tEfNS_4arch4Sm80ELb0ELb0ELb1ELb1ELb1ELb0ELb0ELb0ELi2ELi4ELi4ELi4ELb0EEENS1_24CollectiveEpilogueBwdGQAISA_fSD_Li256ELb1ELb1EEENS1_19SingleTileSchedulerILb1ELb0ELb0ELi128EEEEEEEEEvNT_6ParamsE$_ZZN4cute13to_mixed_bitsINS_5tupleIJNS1_IJNS_1CILi4EEENS2_ILi8EEEEEENS2_ILi2EEENS2_ILi1EEEEEENS1_IJNS1_IJNS2_ILi0EEENS2_ILi64EEEEEES9_S9_EEENS1_IJNS1_IJiiEEEiS9_EEEEEDaRKT_RKT0_RKT1_ENKUlRKT_RKT0_RKT1_E_clIS5_SB_SD_EEDaSQ_ST_SW_)
        /*1322c*/ 	.word	0x00000000


	//----- nvinfo : EIATTR_FRAME_SIZE
	.align		4
.L_13074:
        /*13230*/ 	.byte	0x04, 0x11
        /*13232*/ 	.short	(.L_13076 - .L_13075)
	.align		4
.L_13075:
        /*13234*/ 	.word	index@($_ZN7cutlass13device_kernelIN5flash19enable_sm80_to_sm89INS1_16FlashAttnBwdSm80INS1_25CollectiveMainloopBwdSm80ILi2ELi2EN4cute5tupleIJNS5_1CILi128EEES8_NS7_ILi64EEEEEENS_10bfloat16_tEfNS_4arch4Sm80ELb0ELb0ELb1ELb1ELb1ELb0ELb0ELb0ELi2ELi4ELi4ELi4ELb0EEENS1_24CollectiveEpilogueBwdGQAISA_fSD_Li256ELb1ELb1EEENS1_19SingleTileSchedulerILb1ELb0ELb0ELi128EEEEEEEEEvNT_6ParamsE$_ZZN4cute13to_mixed_bitsINS_5tupleIJNS1_IJNS_1CILi4EEENS2_ILi8EEEEEENS2_ILi2EEENS2_ILi1EEEEEENS1_IJNS1_IJNS2_ILi0EEENS2_ILi64EEEEEES9_S9_EEENS1_IJNS1_IJiiEEEiS9_EEEEEDaRKT_RKT0_RKT1_ENKUlDpRKT_E_clIJNS_9MixedBitsILj0ELj448EEENS2_ILj0EEESW_EEEDaSR_)
        /*13238*/ 	.word	0x00000000


	//----- nvinfo : EIATTR_FRAME_SIZE
	.align		4
.L_13076:
        /*1323c*/ 	.byte	0x04, 0x11
        /*1323e*/ 	.short	(.L_13078 - .L_13077)
	.align		4
.L_13077:
        /*13240*/ 	.word	index@($_ZN7cutlass13device_kernelIN5flash19enable_sm80_to_sm89INS1_16FlashAttnBwdSm80INS1_25CollectiveMainloopBwdSm80ILi2ELi2EN4cute5tupleIJNS5_1CILi128EEES8_NS7_ILi64EEEEEENS_10bfloat16_tEfNS_4arch4Sm80ELb0ELb0ELb1ELb1ELb1ELb0ELb0ELb0ELi2ELi4ELi4ELi4ELb0EEENS1_24CollectiveEpilogueBwdGQAISA_fSD_Li256ELb1ELb1EEENS1_19SingleTileSchedulerILb1ELb0ELb0ELi128EEEEEEEEEvNT_6ParamsE$_ZZN4cute12filter_tupleINS_5tupleIJiNS_1CILi0EEEEEES4_ZNS_6detail9lift_diceIS4_S4_EEDaRKT_RKT0_EUlRKT_RKT0_E_EEDaS9_SC_OT1_ENKUlDpSF_E_clIJNS1_IJiEEENS1_IJS3_EEEEEEDaSM_)
        /*13244*/ 	.word	0x00000000


	//----- nvinfo : EIATTR_FRAME_SIZE
	.align		4
.L_13078:
        /*13248*/ 	.byte	0x04, 0x11
        /*1324a*/ 	.short	(.L_13080 - .L_13079)
	.align		4
.L_13079:
        /*1324c*/ 	.word	index@($_ZN7cutlass13device_kernelIN5flash19enable_sm80_to_sm89INS1_16FlashAttnBwdSm80INS1_25CollectiveMainloopBwdSm80ILi2ELi2EN4cute5tupleIJNS5_1CILi128EEES8_NS7_ILi64EEEEEENS_10bfloat16_tEfNS_4arch4Sm80ELb0ELb0ELb1ELb1ELb1ELb0ELb0ELb0ELi2ELi4ELi4ELi4ELb0EEENS1_24CollectiveEpilogueBwdGQAISA_fSD_Li256ELb1ELb1EEENS1_19SingleTileSchedulerILb1ELb0ELb0ELi128EEEEEEEEEvNT_6ParamsE$_ZZN4cute12filter_tupleINS_5tupleIJiNS1_IJiNS_1CILi0EEEEEEEEES5_ZNS_6detail9lift_diceIS5_S5_EEDaRKT_RKT0_EUlRKT_RKT0_E_EEDaSA_SD_OT1_ENKUlDpSG_E_clIJNS1_IJiEEES4_EEEDaSN_)
        /*13250*/ 	.word	0x00000000


	//----- nvinfo : EIATTR_FRAME_SIZE
	.align		4
.L_13080:
        /*13254*/ 	.byte	0x04, 0x11
        /*13256*/ 	.short	(.L_13082 - .L_13081)
	.align		4
.L_13081:
        /*13258*/ 	.word	index@($_ZN7cutlass13device_kernelIN5flash19enable_sm80_to_sm89INS1_16FlashAttnBwdSm80INS1_25CollectiveMainloopBwdSm80ILi2ELi2EN4cute5tupleIJNS5_1CILi128EEES8_NS7_ILi64EEEEEENS_10bfloat16_tEfNS_4arch4Sm80ELb0ELb0ELb1ELb1ELb1ELb0ELb0ELb0ELi2ELi4ELi4ELi4ELb0EEENS1_24CollectiveEpilogueBwdGQAISA_fSD_Li256ELb1ELb1EEENS1_19SingleTileSchedulerILb1ELb0ELb0ELi128EEEEEEEEEvNT_6ParamsE$_ZZN4cute12filter_tupleINS_5tupleIJNS_1CILi4096EEENS1_IJiiEEEEEEZNS_16flatten_to_tupleIS5_EEDaRKT_EUlRKT_E_EEDaS9_OT0_ENKUlDpSC_E_clIJNS1_IJS3_EEES4_EEEDaSG_)
        /*1325c*/ 	.word	0x00000000


	//----- nvinfo : EIATTR_FRAME_SIZE
	.align		4
.L_13082:
        /*13260*/ 	.byte	0x04, 0x11
        /*13262*/ 	.short	(.L_13084 - .L_13083)
	.align		4
.L_13083:
        /*13264*/ 	.word	index@($_ZN7cutlass13device_kernelIN5flash19enable_sm80_to_sm89INS1_16FlashAttnBwdSm80INS1_25CollectiveMainloopBwdSm80ILi2ELi2EN4cute5tupleIJNS5_1CILi128EEES8_NS7_ILi64EEEEEENS_10bfloat16_tEfNS_4arch4Sm80ELb0ELb0ELb1ELb1ELb1ELb0ELb0ELb0ELi2ELi4ELi4ELi4ELb0EEENS1_24CollectiveEpilogueBwdGQAISA_fSD_Li256ELb1ELb1EEENS1_19SingleTileSchedulerILb1ELb0ELb0ELi128EEEEEEEEEvNT_6ParamsE$_ZZN4cute12filter_tupleINS_5tupleIJNS_1CILi4096EEENS1_IJNS1_IJiiEEENS2_ILi8192EEEEEEEEEZNS_16flatten_to_tupleIS7_EEDaRKT_EUlRKT_E_EEDaSB_OT0_ENKUlDpSE_E_clIJNS1_IJS3_EEENS1_IJiiS5_EEEEEEDaSI_)
        /*13268*/ 	.word	0x00000000


	//----- nvinfo : EIATTR_FRAME_SIZE
	.align		4
.L_13084:
        /*1326c*/ 	.byte	0x04, 0x11
        /*1326e*/ 	.short	(.L_13086 - .L_13085)
	.align		4
.L_13085:
        /*13270*/ 	.word	index@($_ZN7cutlass13device_kernelIN5flash19enable_sm80_to_sm89INS1_16FlashAttnBwdSm80INS1_25CollectiveMainloopBwdSm80ILi2ELi2EN4cute5tupleIJNS5_1CILi128EEES8_NS7_ILi64EEEEEENS_10bfloat16_tEfNS_4arch4Sm80ELb0ELb0ELb1ELb1ELb1ELb0ELb0ELb0ELi2ELi4ELi4ELi4ELb0EEENS1_24CollectiveEpilogueBwdGQAISA_fSD_Li256ELb1ELb1EEENS1_19SingleTileSchedulerILb1ELb0ELb0ELi128EEEEEEEEEvNT_6ParamsE$_ZZN4cute12filter_tupleINS_5tupleIJNS_1CILi1EEENS1_IJiiiEEENS2_ILi64EEENS1_IJNS2_ILi72EEENS2_ILi144EEENS2_ILi288EEEEEENS2_ILi512EEEEEEZNS_7flattenISB_EEDaRKT_EUlRKT_E_EEDaSF_OT0_ENKUlDpSI_E_clIJNS1_IJS3_EEES4_NS1_IJS5_EEES9_NS1_IJSA_EEEEEEDaSM_)
        /*13274*/ 	.word	0x00000000


	//----- nvinfo : EIATTR_FRAME_SIZE
	.align		4
.L_13086:
        /*13278*/ 	.byte	0x04, 0x11
        /*1327a*/ 	.short	(.L_13088 - .L_13087)
	.align		4
.L_13087:
        /*1327c*/ 	.word	index@($_ZN7cutlass13device_kernelIN5flash19enable_sm80_to_sm89INS1_16FlashAttnBwdSm80INS1_25CollectiveMainloopBwdSm80ILi2ELi2EN4cute5tupleIJNS5_1CILi128EEES8_NS7_ILi64EEEEEENS_10bfloat16_tEfNS_4arch4Sm80ELb0ELb0ELb1ELb1ELb1ELb0ELb0ELb0ELi2ELi4ELi4ELi4ELb0EEENS1_24CollectiveEpilogueBwdGQAISA_fSD_Li256ELb1ELb1EEENS1_19SingleTileSchedulerILb1ELb0ELb0ELi128EEEEEEEEEvNT_6ParamsE$_ZZN4cute12filter_tupleINS_5tupleIJNS_1CILi1EEENS1_IJNS2_ILi8EEEiiEEENS2_ILi64EEENS1_IJiNS2_ILi144EEENS2_ILi288EEEEEENS2_ILi512EEEEEEZNS_7flattenISB_EEDaRKT_EUlRKT_E_EEDaSF_OT0_ENKUlDpSI_E_clIJNS1_IJS3_EEES5_NS1_IJS6_EEES9_NS1_IJSA_EEEEEEDaSM_)
        /*13280*/ 	.word	0x00000000


	//----- nvinfo : EIATTR_FRAME_SIZE
	.align		4
.L_13088:
        /*13284*/ 	.byte	0x04, 0x11
        /*13286*/ 	.short	(.L_13090 - .L_13089)
	.align		4
.L_13089:
        /*13288*/ 	.word	index@($_ZN7cutlass13device_kernelIN5flash19enable_sm80_to_sm89INS1_16FlashAttnBwdSm80INS1_25CollectiveMainloopBwdSm80ILi2ELi2EN4cute5tupleIJNS5_1CILi128EEES8_NS7_ILi64EEEEEENS_10bfloat16_tEfNS_4arch4Sm80ELb0ELb0ELb1ELb1ELb1ELb0ELb0ELb0ELi2ELi4ELi4ELi4ELb0EEENS1_24CollectiveEpilogueBwdGQAISA_fSD_Li256ELb1ELb1EEENS1_19SingleTileSchedulerILb1ELb0ELb0ELi128EEEEEEEEEvNT_6ParamsE$_ZZN4cute12filter_tupleINS_5tupleIJNS_1CILi1024EEENS1_IJiiEEEEEEZNS_16flatten_to_tupleIS5_EEDaRKT_EUlRKT_E_EEDaS9_OT0_ENKUlDpSC_E_clIJNS1_IJS3_EEES4_EEEDaSG_)
        /*1328c*/ 	.word	0x00000000


	//----- nvinfo : EIATTR_FRAME_SIZE
	.align		4
.L_13090:
        /*13290*/ 	.byte	0x04, 0x11
        /*13292*/ 	.short	(.L_13092 - .L_13091)
	.align		4
.L_13091:
        /*13294*/ 	.word	index@($_ZN7cutlass13device_kernelIN5flash19enable_sm80_to_sm89INS1_16FlashAttnBwdSm80INS1_25CollectiveMainloopBwdSm80ILi2ELi2EN4cute5tupleIJNS5_1CILi128EEES8_NS7_ILi64EEEEEENS_10bfloat16_tEfNS_4arch4Sm80ELb0ELb0ELb1ELb1ELb1ELb0ELb0ELb0ELi2ELi4ELi4ELi4ELb0EEENS1_24CollectiveEpilogueBwdGQAISA_fSD_Li256ELb1ELb1EEENS1_19SingleTileSchedulerILb1ELb0ELb0ELi128EEEEEEEEEvNT_6ParamsE$_ZZN4cute12filter_tupleINS_5tupleIJNS_1CILi0EEENS_10UnderscoreEEEENS1_IJNS1_IJS3_S3_EEEiEEEZNS_6detail10lift_sliceIS5_S7_EEDaRKT_RKT0_EUlRKT_RKT0_E_EEDaSC_SF_OT1_ENKUlDpSI_E_clIJNS1_IJEEENS1_IJiEEEEEEDaSP_)
        /*13298*/ 	.word	0x00000000


	//----- nvinfo : EIATTR_FRAME_SIZE
	.align		4
.L_13092:
        /*1329c*/ 	.byte	0x04, 0x11
        /*1329e*/ 	.short	(.L_13094 - .L_13093)
	.align		4
.L_13093:
        /*132a0*/ 	.word	index@($_ZN7cutlass13device_kernelIN5flash19enable_sm80_to_sm89INS1_16FlashAttnBwdSm80INS1_25CollectiveMainloopBwdSm80ILi2ELi2EN4cute5tupleIJNS5_1CILi128EEES8_NS7_ILi64EEEEEENS_10bfloat16_tEfNS_4arch4Sm80ELb0ELb0ELb1ELb1ELb1ELb0ELb0ELb0ELi2ELi4ELi4ELi4ELb0EEENS1_24CollectiveEpilogueBwdGQAISA_fSD_Li256ELb1ELb1EEENS1_19SingleTileSchedulerILb1ELb0ELb0ELi128EEEEEEEEEvNT_6ParamsE$_ZZN4cute12filter_tupleINS_5tupleIJNS_1CILi0EEENS1_IJNS2_ILi1EEENS2_ILi512EEEiEEEEEEZNS_16flatten_to_tupleIS7_EEDaRKT_EUlRKT_E_EEDaSB_OT0_ENKUlDpSE_E_clIJNS1_IJS3_EEES6_EEEDaSI_)
        /*132a4*/ 	.word	0x00000000


	//----- nvinfo : EIATTR_FRAME_SIZE
	.align		4
.L_13094:
        /*132a8*/ 	.byte	0x04, 0x11
        /*132aa*/ 	.short	(.L_13096 - .L_13095)
	.align		4
.L_13095:
        /*132ac*/ 	.word	index@($_ZN7cutlass13device_kernelIN5flash19enable_sm80_to_sm89INS1_16FlashAttnBwdSm80INS1_25CollectiveMainloopBwdSm80ILi2ELi2EN4cute5tupleIJNS5_1CILi128EEES8_NS7_ILi64EEEEEENS_10bfloat16_tEfNS_4arch4Sm80ELb0ELb0ELb1ELb1ELb1ELb0ELb0ELb0ELi2ELi4ELi4ELi4ELb0EEENS1_24CollectiveEpilogueBwdGQAISA_fSD_Li256ELb1ELb1EEENS1_19SingleTileSchedulerILb1ELb0ELb0ELi128EEEEEEEEEvNT_6ParamsE$_ZZN4cute12filter_tupleINS_5tupleIJNS_10UnderscoreES2_iEEENS1_IJNS1_IJNS_1CILi1EEENS4_ILi0EEEEEEiNS4_ILi1024EEEEEEZNS_5sliceIS3_S9_EEDaRKT_RKT0_EUlRKT_RKT0_E_EEDaSD_SG_OT1_ENKUlDpSJ_E_clIJNS1_IJS7_EEENS1_IJiEEENS1_IJEEEEEEDaSQ_)
        /*132b0*/ 	.word	0x00000000


	//----- nvinfo : EIATTR_FRAME_SIZE
	.align		4
.L_13096:
        /*132b4*/ 	.byte	0x04, 0x11
        /*132b6*/ 	.short	(.L_13098 - .L_13097)
	.align		4
.L_13097:
        /*132b8*/ 	.word	index@($_ZN7cutlass13device_kernelIN5flash19enable_sm80_to_sm89INS1_16FlashAttnBwdSm80INS1_25CollectiveMainloopBwdSm80ILi2ELi2EN4cute5tupleIJNS5_1CILi128EEES8_NS7_ILi64EEEEEENS_10bfloat16_tEfNS_4arch4Sm80ELb0ELb0ELb1ELb1ELb1ELb0ELb0ELb0ELi2ELi4ELi4ELi4ELb0EEENS1_24CollectiveEpilogueBwdGQAISA_fSD_Li256ELb1ELb1EEENS1_19SingleTileSchedulerILb1ELb0ELb0ELi128EEEEEEEEEvNT_6ParamsE$_ZZN4cute12filter_tupleINS_5tupleIJNS_10UnderscoreES2_S2_iEEENS1_IJNS1_IJNS_1CILi1EEENS4_ILi0EEEEEElS6_lEEEZNS_5sliceIS3_S8_EEDaRKT_RKT0_EUlRKT_RKT0_E_EEDaSC_SF_OT1_ENKUlDpSI_E_clIJNS1_IJS7_EEENS1_IJlEEENS1_IJS6_EEENS1_IJEEEEEEDaSP_)
        /*132bc*/ 	.word	0x00000000


	//----- nvinfo : EIATTR_FRAME_SIZE
	.align		4
.L_13098:
        /*132c0*/ 	.byte	0x04, 0x11
        /*132c2*/ 	.short	(.L_13100 - .L_13099)
	.align		4
.L_13099:
        /*132c4*/ 	.word	index@($_ZN7cutlass13device_kernelIN5flash19enable_sm80_to_sm89INS1_16FlashAttnBwdSm80INS1_25CollectiveMainloopBwdSm80ILi2ELi2EN4cute5tupleIJNS5_1CILi128EEES8_NS7_ILi64EEEEEENS_10bfloat16_tEfNS_4arch4Sm80ELb0ELb0ELb1ELb1ELb1ELb0ELb0ELb0ELi2ELi4ELi4ELi4ELb0EEENS1_24CollectiveEpilogueBwdGQAISA_fSD_Li256ELb1ELb1EEENS1_19SingleTileSchedulerILb1ELb0ELb0ELi128EEEEEEEEEvNT_6ParamsE$_ZZN4cute12filter_tupleINS_5tupleIJNS_10UnderscoreES2_S2_iEEENS1_IJNS1_IJNS_1CILi1EEENS4_ILi0EEEEEEiNS4_ILi1024EEENS4_ILi8192EEEEEEZNS_5sliceIS3_SA_EEDaRKT_RKT0_EUlRKT_RKT0_E_EEDaSE_SH_OT1_ENKUlDpSK_E_clIJNS1_IJS7_EEENS1_IJiEEENS1_IJS8_EEENS1_IJEEEEEEDaSR_)
        /*132c8*/ 	.word	0x00000000


	//----- nvinfo : EIATTR_FRAME_SIZE
	.align		4
.L_13100:
        /*132cc*/ 	.byte	0x04, 0x11
        /*132ce*/ 	.short	(.L_13102 - .L_13101)
	.align		4
.L_13101:
        /*132d0*/ 	.word	index@($_ZN7cutlass13device_kernelIN5flash19enable_sm80_to_sm89INS1_16FlashAttnBwdSm80INS1_25CollectiveMainloopBwdSm80ILi2ELi2EN4cute5tupleIJNS5_1CILi128EEES8_NS7_ILi64EEEEEENS_10bfloat16_tEfNS_4arch4Sm80ELb0ELb0ELb1ELb1ELb1ELb0ELb0ELb0ELi2ELi4ELi4ELi4ELb0EEENS1_24CollectiveEpilogueBwdGQAISA_fSD_Li256ELb1ELb1EEENS1_19SingleTileSchedulerILb1ELb0ELb0ELi128EEEEEEEEEvNT_6ParamsE$_ZZN4cute12filter_tupleINS_5tupleIJNS_10UnderscoreES2_S2_iEEENS1_IJNS1_IJNS_1CILi1EEENS4_ILi0EEEEEENS4_ILi4096EEENS1_IJiiEEENS1_IJS6_NS4_ILi8192EEEEEEEEEZNS_5sliceIS3_SC_EEDaRKT_RKT0_EUlRKT_RKT0_E_EEDaSG_SJ_OT1_ENKUlDpSM_E_clIJNS1_IJS7_EEENS1_IJS8_EEENS1_IJS9_EEENS1_IJEEEEEEDaST_)
        /*132d4*/ 	.word	0x00000000


	//----- nvinfo : EIATTR_FRAME_SIZE
	.align		4
.L_13102:
        /*132d8*/ 	.byte	0x04, 0x11
        /*132da*/ 	.short	(.L_13104 - .L_13103)
	.align		4
.L_13103:
        /*132dc*/ 	.word	index@($_ZN7cutlass13device_kernelIN5flash19enable_sm80_to_sm89INS1_16FlashAttnBwdSm80INS1_25CollectiveMainloopBwdSm80ILi2ELi2EN4cute5tupleIJNS5_1CILi128EEES8_NS7_ILi64EEEEEENS_10bfloat16_tEfNS_4arch4Sm80ELb0ELb0ELb1ELb1ELb1ELb0ELb0ELb0ELi2ELi4ELi4ELi4ELb0EEENS1_24CollectiveEpilogueBwdGQAISA_fSD_Li256ELb1ELb1EEENS1_19SingleTileSchedulerILb1ELb0ELb0ELi128EEEEEEEEEvNT_6ParamsE$_ZZN4cute12filter_tupleINS_5tupleIJNS_10UnderscoreES2_NS_1CILi0EEEEEENS1_IJNS1_IJNS3_ILi1EEES4_EEEiNS3_ILi1024EEEEEEZNS_5sliceIS5_S9_EEDaRKT_RKT0_EUlRKT_RKT0_E_EEDaSD_SG_OT1_ENKUlDpSJ_E_clIJNS1_IJS7_EEENS1_IJiEEENS1_IJEEEEEEDaSQ_)
        /*132e0*/ 	.word	0x00000000


	//----- nvinfo : EIATTR_FRAME_SIZE
	.align		4
.L_13104:
        /*132e4*/ 	.byte	0x04, 0x11
        /*132e6*/ 	.short	(.L_13106 - .L_13105)
	.align		4
.L_13105:
        /*132e8*/ 	.word	index@($_ZN7cutlass13device_kernelIN5flash19enable_sm80_to_sm89INS1_16FlashAttnBwdSm80INS1_25CollectiveMainloopBwdSm80ILi2ELi2EN4cute5tupleIJNS5_1CILi128EEES8_NS7_ILi64EEEEEENS_10bfloat16_tEfNS_4arch4Sm80ELb0ELb0ELb1ELb1ELb1ELb0ELb0ELb0ELi2ELi4ELi4ELi4ELb0EEENS1_24CollectiveEpilogueBwdGQAISA_fSD_Li256ELb1ELb1EEENS1_19SingleTileSchedulerILb1ELb0ELb0ELi128EEEEEEEEEvNT_6ParamsE$_ZZN4cute12filter_tupleINS_5tupleIJNS1_IJiiEEENS_1CILi8192EEEEEEZNS_16flatten_to_tupleIS5_EEDaRKT_EUlRKT_E_EEDaS9_OT0_ENKUlDpSC_E_clIJS2_NS1_IJS4_EEEEEEDaSG_)
        /*132ec*/ 	.word	0x00000000


	//----- nvinfo : EIATTR_FRAME_SIZE
	.align		4
.L_13106:
        /*132f0*/ 	.byte	0x04, 0x11
        /*132f2*/ 	.short	(.L_13108 - .L_13107)
	.align		4
.L_13107:
        /*132f4*/ 	.word	index@($_ZN7cutlass13device_kernelIN5flash19enable_sm80_to_sm89INS1_16FlashAttnBwdSm80INS1_25CollectiveMainloopBwdSm80ILi2ELi2EN4cute5tupleIJNS5_1CILi128EEES8_NS7_ILi64EEEEEENS_10bfloat16_tEfNS_4arch4Sm80ELb0ELb0ELb1ELb1ELb1ELb0ELb0ELb0ELi2ELi4ELi4ELi4ELb0EEENS1_24CollectiveEpilogueBwdGQAISA_fSD_Li256ELb1ELb1EEENS1_19SingleTileSchedulerILb1ELb0ELb0ELi128EEEEEEEEEvNT_6ParamsE$_ZZN4cute12filter_tupleINS_5tupleIJNS1_IJiiEEENS_1CILi1024EEEEEEZNS_16flatten_to_tupleIS5_EEDaRKT_EUlRKT_E_EEDaS9_OT0_ENKUlDpSC_E_clIJS2_NS1_IJS4_EEEEEEDaSG_)
        /*132f8*/ 	.word	0x00000000


	//----- nvinfo : EIATTR_FRAME_SIZE
	.align		4
.L_13108:
        /*132fc*/ 	.byte	0x04, 0x11
        /*132fe*/ 	.short	(.L_13110 - .L_13109)
	.align		4
.L_13109:
        /*13300*/ 	.word	index@($_ZN7cutlass13device_kernelIN5flash19enable_sm80_to_sm89INS1_16FlashAttnBwdSm80INS1_25CollectiveMainloopBwdSm80ILi2ELi2EN4cute5tupleIJNS5_1CILi128EEES8_NS7_ILi64EEEEEENS_10bfloat16_tEfNS_4arch4Sm80ELb0ELb0ELb1ELb1ELb1ELb0ELb0ELb0ELi2ELi4ELi4ELi4ELb0EEENS1_24CollectiveEpilogueBwdGQAISA_fSD_Li256ELb1ELb1EEENS1_19SingleTileSchedulerILb1ELb0ELb0ELi128EEEEEEEEEvNT_6ParamsE$_ZZN4cute12filter_tupleINS_5tupleIJNS1_IJiNS1_IJiNS_1CILi0EEEEEEEEENS1_IJNS_10UnderscoreENS1_IJS6_S6_EEEEEEEEES9_ZNS_4diceIS9_S9_EEDaRKT_RKT0_EUlRKT_RKT0_E_EEDaSD_SG_OT1_ENKUlDpSJ_E_clIJNS1_IJiiS3_EEENS1_IJEEEEEEDaSQ_)
        /*13304*/ 	.word	0x00000000


	//----- nvinfo : EIATTR_FRAME_SIZE
	.align		4
.L_13110:
        /*13308*/ 	.byte	0x04, 0x11
        /*1330a*/ 	.short	(.L_13112 - .L_13111)
	.align		4
.L_13111:
        /*1330c*/ 	.word	index@($_ZN7cutlass13device_kernelIN5flash19enable_sm80_to_sm89INS1_16FlashAttnBwdSm80INS1_25CollectiveMainloopBwdSm80ILi2ELi2EN4cute5tupleIJNS5_1CILi128EEES8_NS7_ILi64EEEEEENS_10bfloat16_tEfNS_4arch4Sm80ELb0ELb0ELb1ELb1ELb1ELb0ELb0ELb0ELi2ELi4ELi4ELi4ELb0EEENS1_24CollectiveEpilogueBwdGQAISA_fSD_Li256ELb1ELb1EEENS1_19SingleTileSchedulerILb1ELb0ELb0ELi128EEEEEEEEEvNT_6ParamsE$_ZZN4cute12filter_tupleINS_5tupleIJNS1_IJNS_1CILi0EEENS1_IJNS2_ILi1EEENS2_ILi512EEEiEEEEEENS2_ILi4096EEENS1_IJiNS2_ILi8192EEEEEEEEEZNS_7flattenISB_EEDaRKT_EUlRKT_E_EEDaSF_OT0_ENKUlDpSI_E_clIJNS1_IJS3_S4_S5_iEEENS1_IJS8_EEESA_EEEDaSM_)
        /*13310*/ 	.word	0x00000000


	//----- nvinfo : EIATTR_FRAME_SIZE
	.align		4
.L_13112:
        /*13314*/ 	.byte	0x04, 0x11
        /*13316*/ 	.short	(.L_13114 - .L_13113)
	.align		4
.L_13113:
        /*13318*/ 	.word	index@($_ZN7cutlass13device_kernelIN5flash19enable_sm80_to_sm89INS1_16FlashAttnBwdSm80INS1_25CollectiveMainloopBwdSm80ILi2ELi2EN4cute5tupleIJNS5_1CILi128EEES8_NS7_ILi64EEEEEENS_10bfloat16_tEfNS_4arch4Sm80ELb0ELb0ELb1ELb1ELb1ELb0ELb0ELb0ELi2ELi4ELi4ELi4ELb0EEENS1_24CollectiveEpilogueBwdGQAISA_fSD_Li256ELb1ELb1EEENS1_19SingleTileSchedulerILb1ELb0ELb0ELi128EEEEEEEEEvNT_6ParamsE$_ZZN4cute12filter_tupleINS_5tupleIJNS1_IJNS_10UnderscoreENS_1CILi0EEEEEENS1_IJS4_S2_EEEEEENS1_IJNS1_IJNS1_IJNS3_ILi1EEES4_EEES4_EEENS1_IJNS1_IJS4_S4_EEEiEEEEEEZNS_5sliceIS7_SD_EEDaRKT_RKT0_EUlRKT_RKT0_E_EEDaSH_SK_OT1_ENKUlDpSN_E_clIJNS1_IJS9_EEENS1_IJiEEEEEEDaSU_)
        /*1331c*/ 	.word	0x00000000


	//----- nvinfo : EIATTR_FRAME_SIZE
	.align		4
.L_13114:
        /*13320*/ 	.byte	0x04, 0x11
        /*13322*/ 	.short	(.L_13116 - .L_13115)
	.align		4
.L_13115:
        /*13324*/ 	.word	index@($_ZN7cutlass13device_kernelIN5flash19enable_sm80_to_sm89INS1_16FlashAttnBwdSm80INS1_25CollectiveMainloopBwdSm80ILi2ELi2EN4cute5tupleIJNS5_1CILi128EEES8_NS7_ILi64EEEEEENS_10bfloat16_tEfNS_4arch4Sm80ELb0ELb0ELb1ELb1ELb1ELb0ELb0ELb0ELi2ELi4ELi4ELi4ELb0EEENS1_24CollectiveEpilogueBwdGQAISA_fSD_Li256ELb1ELb1EEENS1_19SingleTileSchedulerILb1ELb0ELb0ELi128EEEEEEEEEvNT_6ParamsE$_ZN73_INTERNAL_24fd9406_37_flash_bwd_hdim64_bf16_softcap_sm80_cu_3fbc093a_29189atomicAddEPff)
        /*13328*/ 	.word	0x00000000


	//----- nvinfo : EIATTR_FRAME_SIZE
	.align		4
.L_13116:
        /*1332c*/ 	.byte	0x04, 0x11
        /*1332e*/ 	.short	(.L_13118 - .L_13117)
	.align		4
.L_13117:
        /*13330*/ 	.word	index@($_ZN7cutlass13device_kernelIN5flash19enable_sm80_to_sm89INS1_16FlashAttnBwdSm80INS1_25CollectiveMainloopBwdSm80ILi2ELi2EN4cute5tupleIJNS5_1CILi128EEES8_NS7_ILi64EEEEEENS_10bfloat16_tEfNS_4arch4Sm80ELb0ELb0ELb1ELb1ELb1ELb0ELb0ELb0ELi2ELi4ELi4ELi4ELb0EEENS1_24CollectiveEpilogueBwdGQAISA_fSD_Li256ELb1ELb1EEENS1_19SingleTileSchedulerILb1ELb0ELb0ELi128EEEEEEEEEvNT_6ParamsE$_ZN73_INTERNAL_24fd9406_37_flash_bwd_hdim64_bf16_softcap_sm80_cu_3fbc093a_291824__cvta_generic_to_sharedEPKv)
        /*13334*/ 	.word	0x00000000


	//----- nvinfo : EIATTR_FRAME_SIZE
	.align		4
.L_13118:
        /*13338*/ 	.byte	0x04, 0x11
        /*1333a*/ 	.short	(.L_13120 - .L_13119)
	.align		4
.L_13119:
        /*1333c*/ 	.word	index@($_ZN7cutlass13device_kernelIN5flash19enable_sm80_to_sm89INS1_16FlashAttnBwdSm80INS1_25CollectiveMainloopBwdSm80ILi2ELi2EN4cute5tupleIJNS5_1CILi128EEES8_NS7_ILi64EEEEEENS_10bfloat16_tEfNS_4arch4Sm80ELb0ELb0ELb1ELb1ELb1ELb0ELb0ELb0ELi2ELi4ELi4ELi4ELb0EEENS1_24CollectiveEpilogueBwdGQAISA_fSD_Li256ELb1ELb1EEENS1_19SingleTileSchedulerILb1ELb0ELb0ELi128EEEEEEEEEvNT_6ParamsE$_ZN4cute8smem_ptrIPjECI1NS_12iter_adaptorIS1_S2_EEES1_)
        /*13340*/ 	.word	0x00000000


	//----- nvinfo : EIATTR_FRAME_SIZE
	.align		4
.L_13120:
        /*13344*/ 	.byte	0x04, 0x11
        /*13346*/ 	.short	(.L_13122 - .L_13121)
	.align		4
.L_13121:
        /*13348*/ 	.word	index@($_ZN7cutlass13device_kernelIN5flash19enable_sm80_to_sm89INS1_16FlashAttnBwdSm80INS1_25CollectiveMainloopBwdSm80ILi2ELi2EN4cute5tupleIJNS5_1CILi128EEES8_NS7_ILi64EEEEEENS_10bfloat16_tEfNS_4arch4Sm80ELb0ELb0ELb1ELb1ELb1ELb0ELb0ELb0ELi2ELi4ELi4ELi4ELb0EEENS1_24CollectiveEpilogueBwdGQAISA_fSD_Li256ELb1ELb1EEENS1_19SingleTileSchedulerILb1ELb0ELb0ELi128EEEEEEEEEvNT_6ParamsE$_ZN4cute8smem_ptrIPfECI1NS_12iter_adaptorIS1_S2_EEES1_)
        /*1334c*/ 	.word	0x00000000


	//----- nvinfo : EIATTR_FRAME_SIZE
	.align		4
.L_13122:
        /*13350*/ 	.byte	0x04, 0x11
        /*13352*/ 	.short	(.L_13124 - .L_13123)
	.align		4
.L_13123:
        /*13354*/ 	.word	index@($_ZN7cutlass13device_kernelIN5flash19enable_sm80_to_sm89INS1_16FlashAttnBwdSm80INS1_25CollectiveMainloopBwdSm80ILi2ELi2EN4cute5tupleIJNS5_1CILi128EEES8_NS7_ILi64EEEEEENS_10bfloat16_tEfNS_4arch4Sm80ELb0ELb0ELb1ELb1ELb1ELb0ELb0ELb0ELi2ELi4ELi4ELi4ELb0EEENS1_24CollectiveEpilogueBwdGQAISA_fSD_Li256ELb1ELb1EEENS1_19SingleTileSchedulerILb1ELb0ELb0ELi128EEEEEEEEEvNT_6ParamsE$_ZN4cute8smem_ptrIPN7cutlass9uint128_tEECI1NS_12iter_adaptorIS3_S4_EEES3_)
        /*13358*/ 	.word	0x00000000


	//----- nvinfo : EIATTR_FRAME_SIZE
	.align		4
.L_13124:
        /*1335c*/ 	.byte	0x04, 0x11
        /*1335e*/ 	.short	(.L_13126 - .L_13125)
	.align		4
.L_13125:
        /*13360*/ 	.word	index@($_ZN7cutlass13device_kernelIN5flash19enable_sm80_to_sm89INS1_16FlashAttnBwdSm80INS1_25CollectiveMainloopBwdSm80ILi2ELi2EN4cute5tupleIJNS5_1CILi128EEES8_NS7_ILi64EEEEEENS_10bfloat16_tEfNS_4arch4Sm80ELb0ELb0ELb1ELb1ELb1ELb0ELb0ELb0ELi2ELi4ELi4ELi4ELb0EEENS1_24CollectiveEpilogueBwdGQAISA_fSD_Li256ELb1ELb1EEENS1_19SingleTileSchedulerILb1ELb0ELb0ELi128EEEEEEEEEvNT_6ParamsE$_ZN4cute8smem_ptrIPN7cutlass10bfloat16_tEECI1NS_12iter_adaptorIS3_S4_EEES3_)
        /*13364*/ 	.word	0x00000000


	//----- nvinfo : EIATTR_FRAME_SIZE
	.align		4
.L_13126:
        /*13368*/ 	.byte	0x04, 0x11
        /*1336a*/ 	.short	(.L_13128 - .L_13127)
	.align		4
.L_13127:
        /*1336c*/ 	.word	index@($_ZN7cutlass13device_kernelIN5flash19enable_sm80_to_sm89INS1_16FlashAttnBwdSm80INS1_25CollectiveMainloopBwdSm80ILi2ELi2EN4cute5tupleIJNS5_1CILi128EEES8_NS7_ILi64EEEEEENS_10bfloat16_tEfNS_4arch4Sm80ELb0ELb0ELb1ELb1ELb1ELb0ELb0ELb0ELi2ELi4ELi4ELi4ELb0EEENS1_24CollectiveEpilogueBwdGQAISA_fSD_Li256ELb1ELb1EEENS1_19SingleTileSchedulerILb1ELb0ELb0ELi128EEEEEEEEEvNT_6ParamsE$_ZN4cute8gmem_ptrIPfECI1NS_12iter_adaptorIS1_S2_EEES1_)
        /*13370*/ 	.word	0x00000000


	//----- nvinfo : EIATTR_FRAME_SIZE
	.align		4
.L_13128:
        /*13374*/ 	.byte	0x04, 0x11
        /*13376*/ 	.short	(.L_13130 - .L_13129)
	.align		4
.L_13129:
        /*13378*/ 	.word	index@($_ZN7cutlass13device_kernelIN5flash19enable_sm80_to_sm89INS1_16FlashAttnBwdSm80INS1_25CollectiveMainloopBwdSm80ILi2ELi2EN4cute5tupleIJNS5_1CILi128EEES8_NS7_ILi64EEEEEENS_10bfloat16_tEfNS_4arch4Sm80ELb0ELb0ELb1ELb1ELb1ELb0ELb0ELb0ELi2ELi4ELi4ELi4ELb0EEENS1_24CollectiveEpilogueBwdGQAISA_fSD_Li256ELb1ELb1EEENS1_19SingleTileSchedulerILb1ELb0ELb0ELi128EEEEEEEEEvNT_6ParamsE$_ZN4cute8gmem_ptrIPKfECI1NS_12iter_adaptorIS2_S3_EEES2_)
        /*1337c*/ 	.word	0x00000000


	//----- nvinfo : EIATTR_FRAME_SIZE
	.align		4
.L_13130:
        /*13380*/ 	.byte	0x04, 0x11
        /*13382*/ 	.short	(.L_13132 - .L_13131)
	.align		4
.L_13131:
        /*13384*/ 	.word	index@($_ZN7cutlass13device_kernelIN5flash19enable_sm80_to_sm89INS1_16FlashAttnBwdSm80INS1_25CollectiveMainloopBwdSm80ILi2ELi2EN4cute5tupleIJNS5_1CILi128EEES8_NS7_ILi64EEEEEENS_10bfloat16_tEfNS_4arch4Sm80ELb0ELb0ELb1ELb1ELb1ELb0ELb0ELb0ELi2ELi4ELi4ELi4ELb0EEENS1_24CollectiveEpilogueBwdGQAISA_fSD_Li256ELb1ELb1EEENS1_19SingleTileSchedulerILb1ELb0ELb0ELi128EEEEEEEEEvNT_6ParamsE$_ZN4cute8gmem_ptrIPKN7cutlass9uint128_tEECI1NS_12iter_adaptorIS4_S5_EEES4_)
        /*13388*/ 	.word	0x00000000


	//----- nvinfo : EIATTR_FRAME_SIZE
	.align		4
.L_13132:
        /*1338c*/ 	.byte	0x04, 0x11
        /*1338e*/ 	.short	(.L_13134 - .L_13133)
	.align		4
.L_13133:
        /*13390*/ 	.word	index@($_ZN7cutlass13device_kernelIN5flash19enable_sm80_to_sm89INS1_16FlashAttnBwdSm80INS1_25CollectiveMainloopBwdSm80ILi2ELi2EN4cute5tupleIJNS5_1CILi128EEES8_NS7_ILi64EEEEEENS_10bfloat16_tEfNS_4arch4Sm80ELb0ELb0ELb1ELb1ELb1ELb0ELb0ELb0ELi2ELi4ELi4ELi4ELb0EEENS1_24CollectiveEpilogueBwdGQAISA_fSD_Li256ELb1ELb1EEENS1_19SingleTileSchedulerILb1ELb0ELb0ELi128EEEEEEEEEvNT_6ParamsE$_ZN4cute8gmem_ptrIPKN7cutlass10bfloat16_tEECI1NS_12iter_adaptorIS4_S5_EEES4_)
        /*13394*/ 	.word	0x00000000


	//----- nvinfo : EIATTR_FRAME_SIZE
	.align		4
.L_13134:
        /*13398*/ 	.byte	0x04, 0x11
        /*1339a*/ 	.short	(.L_13136 - .L_13135)
	.align		4
.L_13135:
        /*1339c*/ 	.word	index@($_ZN7cutlass13device_kernelIN5flash19enable_sm80_to_sm89INS1_16FlashAttnBwdSm80INS1_25CollectiveMainloopBwdSm80ILi2ELi2EN4cute5tupleIJNS5_1CILi128EEES8_NS7_ILi64EEEEEENS_10bfloat16_tEfNS_4arch4Sm80ELb0ELb0ELb1ELb1ELb1ELb0ELb0ELb0ELi2ELi4ELi4ELi4ELb0EEENS1_24CollectiveEpilogueBwdGQAISA_fSD_Li256ELb1ELb1EEENS1_19SingleTileSchedulerILb1ELb0ELb0ELi128EEEEEEEEEvNT_6ParamsE$_ZN4cute5tupleIJiiEEC2ERKiS3_)
        /*133a0*/ 	.word	0x00000000


	//----- nvinfo : EIATTR_FRAME_SIZE
	.align		4
.L_13136:
        /*133a4*/ 	.byte	0x04, 0x11
        /*133a6*/ 	.short	(.L_13138 - .L_13137)
	.align		4
.L_13137:
        /*133a8*/ 	.word	index@($_ZN7cutlass13device_kernelIN5flash19enable_sm80_to_sm89INS1_16FlashAttnBwdSm80INS1_25CollectiveMainloopBwdSm80ILi2ELi2EN4cute5tupleIJNS5_1CILi128EEES8_NS7_ILi64EEEEEENS_10bfloat16_tEfNS_4arch4Sm80ELb0ELb0ELb1ELb1ELb1ELb0ELb0ELb0ELi2ELi4ELi4ELi4ELb0EEENS1_24CollectiveEpilogueBwdGQAISA_fSD_Li256ELb1ELb1EEENS1_19SingleTileSchedulerILb1ELb0ELb0ELi128EEEEEEEEEvNT_6ParamsE$_ZN4cute5tupleIJiNS_1CILi0EEEEEC2ERKiRKS2_)
        /*133ac*/ 	.word	0x00000000


	//----- nvinfo : EIATTR_FRAME_SIZE
	.align		4
.L_13138:
        /*133b0*/ 	.byte	0x04, 0x11
        /*133b2*/ 	.short	(.L_13140 - .L_13139)
	.align		4
.L_13139:
        /*133b4*/ 	.word	index@($_ZN7cutlass13device_kernelIN5flash19enable_sm80_to_sm89INS1_16FlashAttnBwdSm80INS1_25CollectiveMainloopBwdSm80ILi2ELi2EN4cute5tupleIJNS5_1CILi128EEES8_NS7_ILi64EEEEEENS_10bfloat16_tEfNS_4arch4Sm80ELb0ELb0ELb1ELb1ELb1ELb0ELb0ELb0ELi2ELi4ELi4ELi4ELb0EEENS1_24CollectiveEpilogueBwdGQAISA_fSD_Li256ELb1ELb1EEENS1_19SingleTileSchedulerILb1ELb0ELb0ELi128EEEEEEEEEvNT_6ParamsE$_ZN4cute5tupleIJiEEC2ERKi)
        /*133b8*/ 	.word	0x00000000


	//----- nvinfo : EIATTR_FRAME_SIZE
	.align		4
.L_13140:
        /*133bc*/ 	.byte	0x04, 0x11
        /*133be*/ 	.short	(.L_13142 - .L_13141)
	.align		4
.L_13141:
        /*133c0*/ 	.word	index@($_ZN7cutlass13device_kernelIN5flash19enable_sm80_to_sm89INS1_16FlashAttnBwdSm80INS1_25CollectiveMainloopBwdSm80ILi2ELi2EN4cute5tupleIJNS5_1CILi128EEES8_NS7_ILi64EEEEEENS_10bfloat16_tEfNS_4arch4Sm80ELb0ELb0ELb1ELb1ELb1ELb0ELb0ELb0ELi2ELi4ELi4ELi4ELb0EEENS1_24CollectiveEpilogueBwdGQAISA_fSD_Li256ELb1ELb1EEENS1_19SingleTileSchedulerILb1ELb0ELb0ELi128EEEEEEEEEvNT_6ParamsE$_ZN4cute5tupleIJNS_7SwizzleILi3ELi3ELi3EEENS_9MixedBitsILj0ELj432EEENS_6LayoutINS0_IJNS0_IJNS_1CILi2EEES7_S7_EEES7_NS6_ILi8EEEEEENS0_IJNS0_IJNS6_ILi64EEES9_NS6_ILi512EEEEEENS6_ILi8192EEENS6_ILi1024EEEEEEEEEEC2ERKS2_RKS4_RKSH_)
        /*133c4*/ 	.word	0x00000000


	//----- nvinfo : EIATTR_FRAME_SIZE
	.align		4
.L_13142:
        /*133c8*/ 	.byte	0x04, 0x11
        /*133ca*/ 	.short	(.L_13144 - .L_13143)
	.align		4
.L_13143:
        /*133cc*/ 	.word	index@($_ZN7cutlass13device_kernelIN5flash19enable_sm80_to_sm89INS1_16FlashAttnBwdSm80INS1_25CollectiveMainloopBwdSm80ILi2ELi2EN4cute5tupleIJNS5_1CILi128EEES8_NS7_ILi64EEEEEENS_10bfloat16_tEfNS_4arch4Sm80ELb0ELb0ELb1ELb1ELb1ELb0ELb0ELb0ELi2ELi4ELi4ELi4ELb0EEENS1_24CollectiveEpilogueBwdGQAISA_fSD_Li256ELb1ELb1EEENS1_19SingleTileSchedulerILb1ELb0ELb0ELi128EEEEEEEEEvNT_6ParamsE$_ZN4cute5tupleIJNS_1CILi2EEEiEEC2ERKS2_RKi)
        /*133d0*/ 	.word	0x00000000


	//----- nvinfo : EIATTR_FRAME_SIZE
	.align		4
.L_13144:
        /*133d4*/ 	.byte	0x04, 0x11
        /*133d6*/ 	.short	(.L_13146 - .L_13145)
	.align		4
.L_13145:
        /*133d8*/ 	.word	index@($_ZN7cutlass13device_kernelIN5flash19enable_sm80_to_sm89INS1_16FlashAttnBwdSm80INS1_25CollectiveMainloopBwdSm80ILi2ELi2EN4cute5tupleIJNS5_1CILi128EEES8_NS7_ILi64EEEEEENS_10bfloat16_tEfNS_4arch4Sm80ELb0ELb0ELb1ELb1ELb1ELb0ELb0ELb0ELi2ELi4ELi4ELi4ELb0EEENS1_24CollectiveEpilogueBwdGQAISA_fSD_Li256ELb1ELb1EEENS1_19SingleTileSchedulerILb1ELb0ELb0ELi128EEEEEEEEEvNT_6ParamsE$_ZN4cute5tupleIJNS_1CILi0EEEiEEC2ERKS2_RKi)
        /*133dc*/ 	.word	0x00000000


	//----- nvinfo : EIATTR_FRAME_SIZE
	.align		4
.L_13146:
        /*133e0*/ 	.byte	0x04, 0x11
        /*133e2*/ 	.short	(.L_13148 - .L_13147)
	.align		4
.L_13147:
        /*133e4*/ 	.word	index@($_ZN7cutlass13device_kernelIN5flash19enable_sm80_to_sm89INS1_16FlashAttnBwdSm80INS1_25CollectiveMainloopBwdSm80ILi2ELi2EN4cute5tupleIJNS5_1CILi128EEES8_NS7_ILi64EEEEEENS_10bfloat16_tEfNS_4arch4Sm80ELb0ELb0ELb1ELb1ELb1ELb0ELb0ELb0ELi2ELi4ELi4ELi4ELb0EEENS1_24CollectiveEpilogueBwdGQAISA_fSD_Li256ELb1ELb1EEENS1_19SingleTileSchedulerILb1ELb0ELb0ELi128EEEEEEEEEvNT_6ParamsE$_ZN4cute5tupleIJNS0_IJNS_1CILi8EEENS1_ILi2EEES3_S3_S2_S3_EEENS0_IJNS1_ILi1EEEiiiNS1_ILi72EEENS1_ILi512EEEEEEEEC2ERKS4_RKS8_)
        /*133e8*/ 	.word	0x00000000


	//----- nvinfo : EIATTR_FRAME_SIZE
	.align		4
.L_13148:
        /*133ec*/ 	.byte	0x04, 0x11
        /*133ee*/ 	.short	(.L_13150 - .L_13149)
	.align		4
.L_13149:
        /*133f0*/ 	.word	index@($_ZN7cutlass13device_kernelIN5flash19enable_sm80_to_sm89INS1_16FlashAttnBwdSm80INS1_25CollectiveMainloopBwdSm80ILi2ELi2EN4cute5tupleIJNS5_1CILi128EEES8_NS7_ILi64EEEEEENS_10bfloat16_tEfNS_4arch4Sm80ELb0ELb0ELb1ELb1ELb1ELb0ELb0ELb0ELi2ELi4ELi4ELi4ELb0EEENS1_24CollectiveEpilogueBwdGQAISA_fSD_Li256ELb1ELb1EEENS1_19SingleTileSchedulerILb1ELb0ELb0ELi128EEEEEEEEEvNT_6ParamsE$_ZN4cute5tupleIJNS0_IJNS_1CILi8EEENS0_IJNS1_ILi2EEES3_S3_EEENS1_ILi1EEES4_S5_EEENS0_IJS5_NS0_IJiiiEEENS1_ILi64EEENS0_IJNS1_ILi72EEENS1_ILi144EEENS1_ILi288EEEEEENS1_ILi512EEEEEEEEC2ERKS6_RKSE_)
        /*133f4*/ 	.word	0x00000000


	//----- nvinfo : EIATTR_FRAME_SIZE
	.align		4
.L_13150:
        /*133f8*/ 	.byte	0x04, 0x11
        /*133fa*/ 	.short	(.L_13152 - .L_13151)
	.align		4
.L_13151:
        /*133fc*/ 	.word	index@($_ZN7cutlass13device_kernelIN5flash19enable_sm80_to_sm89INS1_16FlashAttnBwdSm80INS1_25CollectiveMainloopBwdSm80ILi2ELi2EN4cute5tupleIJNS5_1CILi128EEES8_NS7_ILi64EEEEEENS_10bfloat16_tEfNS_4arch4Sm80ELb0ELb0ELb1ELb1ELb1ELb0ELb0ELb0ELi2ELi4ELi4ELi4ELb0EEENS1_24CollectiveEpilogueBwdGQAISA_fSD_Li256ELb1ELb1EEENS1_19SingleTileSchedulerILb1ELb0ELb0ELi128EEEEEEEEEvNT_6ParamsE$_ZN4cute5tupleIJNS0_IJNS_1CILi8EEENS0_IJNS1_ILi2EEES3_S3_EEENS1_ILi1EEES4_S5_EEENS0_IJS5_NS0_IJS2_iiEEENS1_ILi64EEENS0_IJiNS1_ILi144EEENS1_ILi288EEEEEENS1_ILi512EEEEEEEEC2ERKS6_RKSD_)
        /*13400*/ 	.word	0x00000000


	//----- nvinfo : EIATTR_FRAME_SIZE
	.align		4
.L_13152:
        /*13404*/ 	.byte	0x04, 0x11
        /*13406*/ 	.short	(.L_13154 - .L_13153)
	.align		4
.L_13153:
        /*13408*/ 	.word	index@($_ZN7cutlass13device_kernelIN5flash19enable_sm80_to_sm89INS1_16FlashAttnBwdSm80INS1_25CollectiveMainloopBwdSm80ILi2ELi2EN4cute5tupleIJNS5_1CILi128EEES8_NS7_ILi64EEEEEENS_10bfloat16_tEfNS_4arch4Sm80ELb0ELb0ELb1ELb1ELb1ELb0ELb0ELb0ELi2ELi4ELi4ELi4ELb0EEENS1_24CollectiveEpilogueBwdGQAISA_fSD_Li256ELb1ELb1EEENS1_19SingleTileSchedulerILb1ELb0ELb0ELi128EEEEEEEEEvNT_6ParamsE$_ZN4cute5tupleIJNS0_IJNS_1CILi2EEES2_S2_EEENS0_IJNS1_ILi1EEENS1_ILi512EEEiEEEEEC2ERKS3_RKS6_)
        /*1340c*/ 	.word	0x00000000


	//----- nvinfo : EIATTR_FRAME_SIZE
	.align		4
.L_13154:
        /*13410*/ 	.byte	0x04, 0x11
        /*13412*/ 	.short	(.L_13156 - .L_13155)
	.align		4
.L_13155:
        /*13414*/ 	.word	index@($_ZN7cutlass13device_kernelIN5flash19enable_sm80_to_sm89INS1_16FlashAttnBwdSm80INS1_25CollectiveMainloopBwdSm80ILi2ELi2EN4cute5tupleIJNS5_1CILi128EEES8_NS7_ILi64EEEEEENS_10bfloat16_tEfNS_4arch4Sm80ELb0ELb0ELb1ELb1ELb1ELb0ELb0ELb0ELi2ELi4ELi4ELi4ELb0EEENS1_24CollectiveEpilogueBwdGQAISA_fSD_Li256ELb1ELb1EEENS1_19SingleTileSchedulerILb1ELb0ELb0ELi128EEEEEEEEEvNT_6ParamsE$_ZN4cute5tupleIJNS0_IJNS_1CILi2EEES2_EEENS0_IJiiEEEEEC2ERKS3_RKS4_)
        /*13418*/ 	.word	0x00000000


	//----- nvinfo : EIATTR_FRAME_SIZE
	.align		4
.L_13156:
        /*1341c*/ 	.byte	0x04, 0x11
        /*1341e*/ 	.short	(.L_13158 - .L_13157)
	.align		4
.L_13157:
        /*13420*/ 	.word	index@($_ZN7cutlass13device_kernelIN5flash19enable_sm80_to_sm89INS1_16FlashAttnBwdSm80INS1_25CollectiveMainloopBwdSm80ILi2ELi2EN4cute5tupleIJNS5_1CILi128EEES8_NS7_ILi64EEEEEENS_10bfloat16_tEfNS_4arch4Sm80ELb0ELb0ELb1ELb1ELb1ELb0ELb0ELb0ELi2ELi4ELi4ELi4ELb0EEENS1_24CollectiveEpilogueBwdGQAISA_fSD_Li256ELb1ELb1EEENS1_19SingleTileSchedulerILb1ELb0ELb0ELi128EEEEEEEEEvNT_6ParamsE$_ZN4cute5tupleIJNS0_IJNS_1CILi2EEES2_EEENS0_IJiNS1_ILi512EEEEEEEEC2ERKS3_RKS5_)
        /*13424*/ 	.word	0x00000000


	//----- nvinfo : EIATTR_FRAME_SIZE
	.align		4
.L_13158:
        /*13428*/ 	.byte	0x04, 0x11
        /*1342a*/ 	.short	(.L_13160 - .L_13159)
	.align		4
.L_13159:
        /*1342c*/ 	.word	index@($_ZN7cutlass13device_kernelIN5flash19enable_sm80_to_sm89INS1_16FlashAttnBwdSm80INS1_25CollectiveMainloopBwdSm80ILi2ELi2EN4cute5tupleIJNS5_1CILi128EEES8_NS7_ILi64EEEEEENS_10bfloat16_tEfNS_4arch4Sm80ELb0ELb0ELb1ELb1ELb1ELb0ELb0ELb0ELi2ELi4ELi4ELi4ELb0EEENS1_24CollectiveEpilogueBwdGQAISA_fSD_Li256ELb1ELb1EEENS1_19SingleTileSchedulerILb1ELb0ELb0ELi128EEEEEEEEEvNT_6ParamsE$_ZN4cute5tupleIJNS0_IJNS_1CILi2EEES2_EEENS0_IJiNS1_ILi4096EEEEEEEEC2ERKS3_RKS5_)
        /*13430*/ 	.word	0x00000000


	//----- nvinfo : EIATTR_FRAME_SIZE
	.align		4
.L_13160:
        /*13434*/ 	.byte	0x04, 0x11
        /*13436*/ 	.short	(.L_13162 - .L_13161)
	.align		4
.L_13161:
        /*13438*/ 	.word	index@($_ZN7cutlass13device_kernelIN5flash19enable_sm80_to_sm89INS1_16FlashAttnBwdSm80INS1_25CollectiveMainloopBwdSm80ILi2ELi2EN4cute5tupleIJNS5_1CILi128EEES8_NS7_ILi64EEEEEENS_10bfloat16_tEfNS_4arch4Sm80ELb0ELb0ELb1ELb1ELb1ELb0ELb0ELb0ELi2ELi4ELi4ELi4ELb0EEENS1_24CollectiveEpilogueBwdGQAISA_fSD_Li256ELb1ELb1EEENS1_19SingleTileSchedulerILb1ELb0ELb0ELi128EEEEEEEEEvNT_6ParamsE$_ZN4cute5tupleIJNS0_IJNS_1CILi2EEES2_EEENS0_IJNS1_ILi1EEEiEEEEEC2ERKS3_RKS5_)
        /*1343c*/ 	.word	0x00000000


	//----- nvinfo : EIATTR_FRAME_SIZE
	.align		4
.L_13162:
        /*13440*/ 	.byte	0x04, 0x11
        /*13442*/ 	.short	(.L_13164 - .L_13163)
	.align		4
.L_13163:
        /*13444*/ 	.word	index@($_ZN7cutlass13device_kernelIN5flash19enable_sm80_to_sm89INS1_16FlashAttnBwdSm80INS1_25CollectiveMainloopBwdSm80ILi2ELi2EN4cute5tupleIJNS5_1CILi128EEES8_NS7_ILi64EEEEEENS_10bfloat16_tEfNS_4arch4Sm80ELb0ELb0ELb1ELb1ELb1ELb0ELb0ELb0ELi2ELi4ELi4ELi4ELb0EEENS1_24CollectiveEpilogueBwdGQAISA_fSD_Li256ELb1ELb1EEENS1_19SingleTileSchedulerILb1ELb0ELb0ELi128EEEEEEEEEvNT_6ParamsE$_ZN4cute5tupleIJNS0_IJNS_1CILi2EEEEEENS0_IJiEEEEEC2ERKS3_RKS4_)
        /*13448*/ 	.word	0x00000000


	//----- nvinfo : EIATTR_FRAME_SIZE
	.align		4
.L_13164:
        /*1344c*/ 	.byte	0x04, 0x11
        /*1344e*/ 	.short	(.L_13166 - .L_13165)
	.align		4
.L_13165:
        /*13450*/ 	.word	index@($_ZN7cutlass13device_kernelIN5flash19enable_sm80_to_sm89INS1_16FlashAttnBwdSm80INS1_25CollectiveMainloopBwdSm80ILi2ELi2EN4cute5tupleIJNS5_1CILi128EEES8_NS7_ILi64EEEEEENS_10bfloat16_tEfNS_4arch4Sm80ELb0ELb0ELb1ELb1ELb1ELb0ELb0ELb0ELi2ELi4ELi4ELi4ELb0EEENS1_24CollectiveEpilogueBwdGQAISA_fSD_Li256ELb1ELb1EEENS1_19SingleTileSchedulerILb1ELb0ELb0ELi128EEEEEEEEEvNT_6ParamsE$_ZN4cute5tupleIJNS0_IJNS_1CILi1EEENS1_ILi2EEES3_EEENS0_IJS2_NS1_ILi256EEEiEEEEEC2ERKS4_RKS6_)
        /*13454*/ 	.word	0x00000000


	//----- nvinfo : EIATTR_FRAME_SIZE
	.align		4
.L_13166:
        /*13458*/ 	.byte	0x04, 0x11
        /*1345a*/ 	.short	(.L_13168 - .L_13167)
	.align		4
.L_13167:
        /*1345c*/ 	.word	index@($_ZN7cutlass13device_kernelIN5flash19enable_sm80_to_sm89INS1_16FlashAttnBwdSm80INS1_25CollectiveMainloopBwdSm80ILi2ELi2EN4cute5tupleIJNS5_1CILi128EEES8_NS7_ILi64EEEEEENS_10bfloat16_tEfNS_4arch4Sm80ELb0ELb0ELb1ELb1ELb1ELb0ELb0ELb0ELi2ELi4ELi4ELi4ELb0EEENS1_24CollectiveEpilogueBwdGQAISA_fSD_Li256ELb1ELb1EEENS1_19SingleTileSchedulerILb1ELb0ELb0ELi128EEEEEEEEEvNT_6ParamsE$_ZN4cute5tupleIJNS0_IJNS_1CILi1EEENS1_ILi2EEEEEENS0_IJNS1_ILi0EEEiEEEEEC2ERKS4_RKS6_)
        /*13460*/ 	.word	0x00000000


	//----- nvinfo : EIATTR_FRAME_SIZE
	.align		4
.L_13168:
        /*13464*/ 	.byte	0x04, 0x11
        /*13466*/ 	.short	(.L_13170 - .L_13169)
	.align		4
.L_13169:
        /*13468*/ 	.word	index@($_ZN7cutlass13device_kernelIN5flash19enable_sm80_to_sm89INS1_16FlashAttnBwdSm80INS1_25CollectiveMainloopBwdSm80ILi2ELi2EN4cute5tupleIJNS5_1CILi128EEES8_NS7_ILi64EEEEEENS_10bfloat16_tEfNS_4arch4Sm80ELb0ELb0ELb1ELb1ELb1ELb0ELb0ELb0ELi2ELi4ELi4ELi4ELb0EEENS1_24CollectiveEpilogueBwdGQAISA_fSD_Li256ELb1ELb1EEENS1_19SingleTileSchedulerILb1ELb0ELb0ELi128EEEEEEEEEvNT_6ParamsE$_ZN4cute5tupleIJNS0_IJNS_1CILi1EEENS0_IJS2_NS1_ILi2EEES3_EEEEEENS0_IJNS1_ILi0EEENS0_IJS2_NS1_ILi256EEEiEEEEEEEEC2ERKS5_RKS9_)
        /*1346c*/ 	.word	0x00000000


	//----- nvinfo : EIATTR_FRAME_SIZE
	.align		4
.L_13170:
        /*13470*/ 	.byte	0x04, 0x11
        /*13472*/ 	.short	(.L_13172 - .L_13171)
	.align		4
.L_13171:
        /*13474*/ 	.word	index@($_ZN7cutlass13device_kernelIN5flash19enable_sm80_to_sm89INS1_16FlashAttnBwdSm80INS1_25CollectiveMainloopBwdSm80ILi2ELi2EN4cute5tupleIJNS5_1CILi128EEES8_NS7_ILi64EEEEEENS_10bfloat16_tEfNS_4arch4Sm80ELb0ELb0ELb1ELb1ELb1ELb0ELb0ELb0ELi2ELi4ELi4ELi4ELb0EEENS1_24CollectiveEpilogueBwdGQAISA_fSD_Li256ELb1ELb1EEENS1_19SingleTileSchedulerILb1ELb0ELb0ELi128EEEEEEEEEvNT_6ParamsE$_ZN4cute5tupleIJNS0_IJNS_1CILi16EEENS1_ILi2EEES3_S3_NS1_ILi4EEES3_EEENS0_IJNS1_ILi1EEEiiiNS1_ILi144EEENS1_ILi512EEEEEEEEC2ERKS5_RKS9_)
        /*13478*/ 	.word	0x00000000


	//----- nvinfo : EIATTR_FRAME_SIZE
	.align		4
.L_13172:
        /*1347c*/ 	.byte	0x04, 0x11
        /*1347e*/ 	.short	(.L_13174 - .L_13173)
	.align		4
.L_13173:
        /*13480*/ 	.word	index@($_ZN7cutlass13device_kernelIN5flash19enable_sm80_to_sm89INS1_16FlashAttnBwdSm80INS1_25CollectiveMainloopBwdSm80ILi2ELi2EN4cute5tupleIJNS5_1CILi128EEES8_NS7_ILi64EEEEEENS_10bfloat16_tEfNS_4arch4Sm80ELb0ELb0ELb1ELb1ELb1ELb0ELb0ELb0ELi2ELi4ELi4ELi4ELb0EEENS1_24CollectiveEpilogueBwdGQAISA_fSD_Li256ELb1ELb1EEENS1_19SingleTileSchedulerILb1ELb0ELb0ELi128EEEEEEEEEvNT_6ParamsE$_ZN4cute5tupleIJNS0_IJNS0_IJNS_1CILi8EEENS1_ILi1EEEEEENS1_ILi4EEES3_EEENS0_IJNS0_IJS3_NS1_ILi0EEEEEElS7_EEEEEC2ERKS6_RKS9_)
        /*13484*/ 	.word	0x00000000


	//----- nvinfo : EIATTR_FRAME_SIZE
	.align		4
.L_13174:
        /*13488*/ 	.byte	0x04, 0x11
        /*1348a*/ 	.short	(.L_13176 - .L_13175)
	.align		4
.L_13175:
        /*1348c*/ 	.word	index@($_ZN7cutlass13device_kernelIN5flash19enable_sm80_to_sm89INS1_16FlashAttnBwdSm80INS1_25CollectiveMainloopBwdSm80ILi2ELi2EN4cute5tupleIJNS5_1CILi128EEES8_NS7_ILi64EEEEEENS_10bfloat16_tEfNS_4arch4Sm80ELb0ELb0ELb1ELb1ELb1ELb0ELb0ELb0ELi2ELi4ELi4ELi4ELb0EEENS1_24CollectiveEpilogueBwdGQAISA_fSD_Li256ELb1ELb1EEENS1_19SingleTileSchedulerILb1ELb0ELb0ELi128EEEEEEEEEvNT_6ParamsE$_ZN4cute5tupleIJNS0_IJNS0_IJNS_1CILi8EEENS1_ILi1EEEEEENS1_ILi2EEES2_EEENS0_IJNS0_IJS3_NS1_ILi0EEEEEEiNS1_ILi1024EEEEEEEEC2ERKS6_RKSA_)
        /*13490*/ 	.word	0x00000000


	//----- nvinfo : EIATTR_FRAME_SIZE
	.align		4
.L_13176:
        /*13494*/ 	.byte	0x04, 0x11
        /*13496*/ 	.short	(.L_13178 - .L_13177)
	.align		4
.L_13177:
        /*13498*/ 	.word	index@($_ZN7cutlass13device_kernelIN5flash19enable_sm80_to_sm89INS1_16FlashAttnBwdSm80INS1_25CollectiveMainloopBwdSm80ILi2ELi2EN4cute5tupleIJNS5_1CILi128EEES8_NS7_ILi64EEEEEENS_10bfloat16_tEfNS_4arch4Sm80ELb0ELb0ELb1ELb1ELb1ELb0ELb0ELb0ELi2ELi4ELi4ELi4ELb0EEENS1_24CollectiveEpilogueBwdGQAISA_fSD_Li256ELb1ELb1EEENS1_19SingleTileSchedulerILb1ELb0ELb0ELi128EEEEEEEEEvNT_6ParamsE$_ZN4cute5tupleIJNS0_IJNS0_IJNS_1CILi8EEENS1_ILi1EEEEEENS1_ILi2EEENS0_IJS5_S5_EEEEEENS0_IJNS0_IJS3_NS1_ILi0EEEEEENS1_ILi4096EEENS0_IJiiEEEEEEEEC2ERKS7_RKSC_)
        /*1349c*/ 	.word	0x00000000


	//----- nvinfo : EIATTR_FRAME_SIZE
	.align		4
.L_13178:
        /*134a0*/ 	.byte	0x04, 0x11
        /*134a2*/ 	.short	(.L_13180 - .L_13179)
	.align		4
.L_13179:
        /*134a4*/ 	.word	index@($_ZN7cutlass13device_kernelIN5flash19enable_sm80_to_sm89INS1_16FlashAttnBwdSm80INS1_25CollectiveMainloopBwdSm80ILi2ELi2EN4cute5tupleIJNS5_1CILi128EEES8_NS7_ILi64EEEEEENS_10bfloat16_tEfNS_4arch4Sm80ELb0ELb0ELb1ELb1ELb1ELb0ELb0ELb0ELi2ELi4ELi4ELi4ELb0EEENS1_24CollectiveEpilogueBwdGQAISA_fSD_Li256ELb1ELb1EEENS1_19SingleTileSchedulerILb1ELb0ELb0ELi128EEEEEEEEEvNT_6ParamsE$_ZN4cute5tupleIJNS0_IJNS0_IJNS_1CILi8EEENS1_ILi1EEEEEENS1_ILi2EEEEEENS0_IJNS0_IJS3_NS1_ILi0EEEEEEiEEEEEC2ERKS6_RKS9_)
        /*134a8*/ 	.word	0x00000000


	//----- nvinfo : EIATTR_FRAME_SIZE
	.align		4
.L_13180:
        /*134ac*/ 	.byte	0x04, 0x11
        /*134ae*/ 	.short	(.L_13182 - .L_13181)
	.align		4
.L_13181:
        /*134b0*/ 	.word	index@($_ZN7cutlass13device_kernelIN5flash19enable_sm80_to_sm89INS1_16FlashAttnBwdSm80INS1_25CollectiveMainloopBwdSm80ILi2ELi2EN4cute5tupleIJNS5_1CILi128EEES8_NS7_ILi64EEEEEENS_10bfloat16_tEfNS_4arch4Sm80ELb0ELb0ELb1ELb1ELb1ELb0ELb0ELb0ELi2ELi4ELi4ELi4ELb0EEENS1_24CollectiveEpilogueBwdGQAISA_fSD_Li256ELb1ELb1EEENS1_19SingleTileSchedulerILb1ELb0ELb0ELi128EEEEEEEEEvNT_6ParamsE$_ZN4cute5tupleIJNS0_IJNS0_IJNS_1CILi8EEENS1_ILi1EEEEEENS0_IJNS1_ILi2EEEEEEEEENS0_IJNS0_IJS3_NS1_ILi0EEEEEENS0_IJiEEEEEEEEC2ERKS7_RKSB_)
        /*134b4*/ 	.word	0x00000000


	//----- nvinfo : EIATTR_FRAME_SIZE
	.align		4
.L_13182:
        /*134b8*/ 	.byte	0x04, 0x11
        /*134ba*/ 	.short	(.L_13184 - .L_13183)
	.align		4
.L_13183:
        /*134bc*/ 	.word	index@($_ZN7cutlass13device_kernelIN5flash19enable_sm80_to_sm89INS1_16FlashAttnBwdSm80INS1_25CollectiveMainloopBwdSm80ILi2ELi2EN4cute5tupleIJNS5_1CILi128EEES8_NS7_ILi64EEEEEENS_10bfloat16_tEfNS_4arch4Sm80ELb0ELb0ELb1ELb1ELb1ELb0ELb0ELb0ELi2ELi4ELi4ELi4ELb0EEENS1_24CollectiveEpilogueBwdGQAISA_fSD_Li256ELb1ELb1EEENS1_19SingleTileSchedulerILb1ELb0ELb0ELi128EEEEEEEEEvNT_6ParamsE$_ZN4cute5tupleIJNS0_IJNS0_IJNS_1CILi2EEES2_S2_EEES2_NS0_IJS2_S2_EEEEEENS0_IJNS0_IJNS1_ILi1EEENS1_ILi512EEEiEEENS1_ILi4096EEENS0_IJiiEEEEEEEEC2ERKS5_RKSB_)
        /*134c0*/ 	.word	0x00000000


	//----- nvinfo : EIATTR_FRAME_SIZE
	.align		4
.L_13184:
        /*134c4*/ 	.byte	0x04, 0x11
        /*134c6*/ 	.short	(.L_13186 - .L_13185)
	.align		4
.L_13185:
        /*134c8*/ 	.word	index@($_ZN7cutlass13device_kernelIN5flash19enable_sm80_to_sm89INS1_16FlashAttnBwdSm80INS1_25CollectiveMainloopBwdSm80ILi2ELi2EN4cute5tupleIJNS5_1CILi128EEES8_NS7_ILi64EEEEEENS_10bfloat16_tEfNS_4arch4Sm80ELb0ELb0ELb1ELb1ELb1ELb0ELb0ELb0ELi2ELi4ELi4ELi4ELb0EEENS1_24CollectiveEpilogueBwdGQAISA_fSD_Li256ELb1ELb1EEENS1_19SingleTileSchedulerILb1ELb0ELb0ELi128EEEEEEEEEvNT_6ParamsE$_ZN4cute5tupleIJNS0_IJNS0_IJNS_1CILi2EEES2_S2_EEES2_NS0_IJNS0_IJS2_S2_EEES2_EEEEEENS0_IJNS0_IJNS1_ILi1EEENS1_ILi512EEEiEEENS1_ILi4096EEENS0_IJNS0_IJiiEEENS1_ILi8192EEEEEEEEEEEC2ERKS6_RKSE_)
        /*134cc*/ 	.word	0x00000000


	//----- nvinfo : EIATTR_FRAME_SIZE
	.align		4
.L_13186:
        /*134d0*/ 	.byte	0x04, 0x11
        /*134d2*/ 	.short	(.L_13188 - .L_13187)
	.align		4
.L_13187:
        /*134d4*/ 	.word	index@($_ZN7cutlass13device_kernelIN5flash19enable_sm80_to_sm89INS1_16FlashAttnBwdSm80INS1_25CollectiveMainloopBwdSm80ILi2ELi2EN4cute5tupleIJNS5_1CILi128EEES8_NS7_ILi64EEEEEENS_10bfloat16_tEfNS_4arch4Sm80ELb0ELb0ELb1ELb1ELb1ELb0ELb0ELb0ELi2ELi4ELi4ELi4ELb0EEENS1_24CollectiveEpilogueBwdGQAISA_fSD_Li256ELb1ELb1EEENS1_19SingleTileSchedulerILb1ELb0ELb0ELi128EEEEEEEEEvNT_6ParamsE$_ZN4cute5tupleIJNS0_IJNS0_IJNS_1CILi2EEES2_EEES3_NS1_ILi8EEEEEENS0_IJNS0_IJiNS1_ILi512EEEEEENS0_IJiiEEENS1_ILi1024EEEEEEEEC2ERKS5_RKSA_)
        /*134d8*/ 	.word	0x00000000


	//----- nvinfo : EIATTR_FRAME_SIZE
	.align		4
.L_13188:
        /*134dc*/ 	.byte	0x04, 0x11
        /*134de*/ 	.short	(.L_13190 - .L_13189)
	.align		4
.L_13189:
        /*134e0*/ 	.word	index@($_ZN7cutlass13device_kernelIN5flash19enable_sm80_to_sm89INS1_16FlashAttnBwdSm80INS1_25CollectiveMainloopBwdSm80ILi2ELi2EN4cute5tupleIJNS5_1CILi128EEES8_NS7_ILi64EEEEEENS_10bfloat16_tEfNS_4arch4Sm80ELb0ELb0ELb1ELb1ELb1ELb0ELb0ELb0ELi2ELi4ELi4ELi4ELb0EEENS1_24CollectiveEpilogueBwdGQAISA_fSD_Li256ELb1ELb1EEENS1_19SingleTileSchedulerILb1ELb0ELb0ELi128EEEEEEEEEvNT_6ParamsE$_ZN4cute5tupleIJNS0_IJNS0_IJNS_1CILi2EEES2_EEES2_EEENS0_IJNS0_IJiiEEENS1_ILi8192EEEEEEEEC2ERKS4_RKS7_)
        /*134e4*/ 	.word	0x00000000


	//----- nvinfo : EIATTR_FRAME_SIZE
	.align		4
.L_13190:
        /*134e8*/ 	.byte	0x04, 0x11
        /*134ea*/ 	.short	(.L_13192 - .L_13191)
	.align		4
.L_13191:
        /*134ec*/ 	.word	index@($_ZN7cutlass13device_kernelIN5flash19enable_sm80_to_sm89INS1_16FlashAttnBwdSm80INS1_25CollectiveMainloopBwdSm80ILi2ELi2EN4cute5tupleIJNS5_1CILi128EEES8_NS7_ILi64EEEEEENS_10bfloat16_tEfNS_4arch4Sm80ELb0ELb0ELb1ELb1ELb1ELb0ELb0ELb0ELi2ELi4ELi4ELi4ELb0EEENS1_24CollectiveEpilogueBwdGQAISA_fSD_Li256ELb1ELb1EEENS1_19SingleTileSchedulerILb1ELb0ELb0ELi128EEEEEEEEEvNT_6ParamsE$_ZN4cute5tupleIJNS0_IJNS0_IJNS_1CILi2EEES2_EEENS1_ILi8EEES3_EEENS0_IJNS0_IJNS1_ILi1EEEiEEENS1_ILi1024EEENS0_IJiiEEEEEEEEC2ERKS5_RKSA_)
        /*134f0*/ 	.word	0x00000000


	//----- nvinfo : EIATTR_FRAME_SIZE
	.align		4
.L_13192:
        /*134f4*/ 	.byte	0x04, 0x11
        /*134f6*/ 	.short	(.L_13194 - .L_13193)
	.align		4
.L_13193:
        /*134f8*/ 	.word	index@($_ZN7cutlass13device_kernelIN5flash19enable_sm80_to_sm89INS1_16FlashAttnBwdSm80INS1_25CollectiveMainloopBwdSm80ILi2ELi2EN4cute5tupleIJNS5_1CILi128EEES8_NS7_ILi64EEEEEENS_10bfloat16_tEfNS_4arch4Sm80ELb0ELb0ELb1ELb1ELb1ELb0ELb0ELb0ELi2ELi4ELi4ELi4ELb0EEENS1_24CollectiveEpilogueBwdGQAISA_fSD_Li256ELb1ELb1EEENS1_19SingleTileSchedulerILb1ELb0ELb0ELi128EEEEEEEEEvNT_6ParamsE$_ZN4cute5tupleIJNS0_IJNS0_IJNS_1CILi1EEENS0_IJS2_NS1_ILi2EEES3_EEEEEES3_NS0_IJS3_S3_EEEEEENS0_IJNS0_IJNS1_ILi0EEENS0_IJS2_NS1_ILi256EEEiEEEEEENS1_ILi2048EEENS0_IJiNS1_ILi4096EEEEEEEEEEEC2ERKS7_RKSF_)
        /*134fc*/ 	.word	0x00000000


	//----- nvinfo : EIATTR_FRAME_SIZE
	.align		4
.L_13194:
        /*13500*/ 	.byte	0x04, 0x11
        /*13502*/ 	.short	(.L_13196 - .L_13195)
	.align		4
.L_13195:
        /*13504*/ 	.word	index@($_ZN7cutlass13device_kernelIN5flash19enable_sm80_to_sm89INS1_16FlashAttnBwdSm80INS1_25CollectiveMainloopBwdSm80ILi2ELi2EN4cute5tupleIJNS5_1CILi128EEES8_NS7_ILi64EEEEEENS_10bfloat16_tEfNS_4arch4Sm80ELb0ELb0ELb1ELb1ELb1ELb0ELb0ELb0ELi2ELi4ELi4ELi4ELb0EEENS1_24CollectiveEpilogueBwdGQAISA_fSD_Li256ELb1ELb1EEENS1_19SingleTileSchedulerILb1ELb0ELb0ELi128EEEEEEEEEvNT_6ParamsE$_ZN4cute5tupleIJNS0_IJNS0_IJNS0_IJNS_1CILi8EEENS1_ILi1EEEEEES3_EEENS0_IJNS0_IJS3_S3_EEENS1_ILi2EEEEEEEEENS0_IJNS0_IJNS0_IJS3_NS1_ILi0EEEEEESA_EEENS0_IJNS0_IJSA_SA_EEEiEEEEEEEEC2ERKS9_RKSF_)
        /*13508*/ 	.word	0x00000000


	//----- nvinfo : EIATTR_FRAME_SIZE
	.align		4
.L_13196:
        /*1350c*/ 	.byte	0x04, 0x11
        /*1350e*/ 	.short	(.L_13198 - .L_13197)
	.align		4
.L_13197:
        /*13510*/ 	.word	index@($_ZN7cutlass13device_kernelIN5flash19enable_sm80_to_sm89INS1_16FlashAttnBwdSm80INS1_25CollectiveMainloopBwdSm80ILi2ELi2EN4cute5tupleIJNS5_1CILi128EEES8_NS7_ILi64EEEEEENS_10bfloat16_tEfNS_4arch4Sm80ELb0ELb0ELb1ELb1ELb1ELb0ELb0ELb0ELi2ELi4ELi4ELi4ELb0EEENS1_24CollectiveEpilogueBwdGQAISA_fSD_Li256ELb1ELb1EEENS1_19SingleTileSchedulerILb1ELb0ELb0ELi128EEEEEEEEEvNT_6ParamsE$_ZN4cute5tupleIJNS0_IJNS0_IJNS0_IJNS_1CILi8EEENS1_ILi1EEEEEENS0_IJS3_S3_EEEEEENS0_IJS3_NS1_ILi2EEEEEEEEENS0_IJNS0_IJNS0_IJS3_NS1_ILi0EEEEEENS0_IJSA_SA_EEEEEENS0_IJSA_iEEEEEEEEC2ERKS9_RKSF_)
        /*13514*/ 	.word	0x00000000


	//----- nvinfo : EIATTR_FRAME_SIZE
	.align		4
.L_13198:
        /*13518*/ 	.byte	0x04, 0x11
        /*1351a*/ 	.short	(.L_13200 - .L_13199)
	.align		4
.L_13199:
        /*1351c*/ 	.word	index@($_ZN7cutlass13device_kernelIN5flash19enable_sm80_to_sm89INS1_16FlashAttnBwdSm80INS1_25CollectiveMainloopBwdSm80ILi2ELi2EN4cute5tupleIJNS5_1CILi128EEES8_NS7_ILi64EEEEEENS_10bfloat16_tEfNS_4arch4Sm80ELb0ELb0ELb1ELb1ELb1ELb0ELb0ELb0ELi2ELi4ELi4ELi4ELb0EEENS1_24CollectiveEpilogueBwdGQAISA_fSD_Li256ELb1ELb1EEENS1_19SingleTileSchedulerILb1ELb0ELb0ELi128EEEEEEEEEvNT_6ParamsE$_ZN4cute3eso3ESOILb1ELb0EJNS_7SwizzleILi3ELi3ELi3EEENS_9MixedBitsILj0ELj432EEENS_6LayoutINS_5tupleIJNS7_IJNS_1CILi2EEES9_S9_EEES9_NS8_ILi8EEEEEENS7_IJNS7_IJNS8_ILi64EEESB_NS8_ILi512EEEEEENS8_ILi8192EEENS8_ILi1024EEEEEEEEEEC2ERKS3_RKS5_RKSJ_)
        /*13520*/ 	.word	0x00000000


	//----- nvinfo : EIATTR_FRAME_SIZE
	.align		4
.L_13200:
        /*13524*/ 	.byte	0x04, 0x11
        /*13526*/ 	.short	(.L_13202 - .L_13201)
	.align		4
.L_13201:
        /*13528*/ 	.word	index@($_ZN7cutlass13device_kernelIN5flash19enable_sm80_to_sm89INS1_16FlashAttnBwdSm80INS1_25CollectiveMainloopBwdSm80ILi2ELi2EN4cute5tupleIJNS5_1CILi128EEES8_NS7_ILi64EEEEEENS_10bfloat16_tEfNS_4arch4Sm80ELb0ELb0ELb1ELb1ELb1ELb0ELb0ELb0ELi2ELi4ELi4ELi4ELb0EEENS1_24CollectiveEpilogueBwdGQAISA_fSD_Li256ELb1ELb1EEENS1_19SingleTileSchedulerILb1ELb0ELb0ELi128EEEEEEEEEvNT_6ParamsE$_ZN4cute3eso3ESOILb1ELb0EJNS_6LayoutINS_5tupleIJNS_1CILi4EEEEEENS3_IJNS4_ILi1EEEEEEEENS_10ViewEngineIPfEEEEC2ERKS9_RKSC_)
        /*1352c*/ 	.word	0x00000000


	//----- nvinfo : EIATTR_FRAME_SIZE
	.align		4
.L_13202:
        /*13530*/ 	.byte	0x04, 0x11
        /*13532*/ 	.short	(.L_13204 - .L_13203)
	.align		4
.L_13203:
        /*13534*/ 	.word	index@($_ZN7cutlass13device_kernelIN5flash19enable_sm80_to_sm89INS1_16FlashAttnBwdSm80INS1_25CollectiveMainloopBwdSm80ILi2ELi2EN4cute5tupleIJNS5_1CILi128EEES8_NS7_ILi64EEEEEENS_10bfloat16_tEfNS_4arch4Sm80ELb0ELb0ELb1ELb1ELb1ELb0ELb0ELb0ELi2ELi4ELi4ELi4ELb0EEENS1_24CollectiveEpilogueBwdGQAISA_fSD_Li256ELb1ELb1EEENS1_19SingleTileSchedulerILb1ELb0ELb0ELi128EEEEEEEEEvNT_6ParamsE$_ZN4cute3eso3ESOILb1ELb0EJNS_6LayoutINS_5tupleIJNS_1CILi1EEENS4_ILi4EEEEEENS3_IJNS4_ILi0EEES5_EEEEENS_10ViewEngineIPfEEEEC2ERKSA_RKSD_)
        /*13538*/ 	.word	0x00000000


	//----- nvinfo : EIATTR_FRAME_SIZE
	.align		4
.L_13204:
        /*1353c*/ 	.byte	0x04, 0x11
        /*1353e*/ 	.short	(.L_13206 - .L_13205)
	.align		4
.L_13205:
        /*13540*/ 	.word	index@($_ZN7cutlass13device_kernelIN5flash19enable_sm80_to_sm89INS1_16FlashAttnBwdSm80INS1_25CollectiveMainloopBwdSm80ILi2ELi2EN4cute5tupleIJNS5_1CILi128EEES8_NS7_ILi64EEEEEENS_10bfloat16_tEfNS_4arch4Sm80ELb0ELb0ELb1ELb1ELb1ELb0ELb0ELb0ELi2ELi4ELi4ELi4ELb0EEENS1_24CollectiveEpilogueBwdGQAISA_fSD_Li256ELb1ELb1EEENS1_19SingleTileSchedulerILb1ELb0ELb0ELi128EEEEEEEEEvNT_6ParamsE$_ZN4cute3eso3ESOILb1ELb0EJNS_6LayoutINS_5tupleIJNS_1CILi1EEENS3_IJNS4_ILi2EEES6_EEEEEENS3_IJNS4_ILi0EEENS3_IJNS4_ILi8EEENS4_ILi64EEEEEEEEEEENS_10ViewEngineINS_8smem_ptrIPfEEEEEEC2ERKSE_RKSJ_)
        /*13544*/ 	.word	0x00000000


	//----- nvinfo : EIATTR_FRAME_SIZE
	.align		4
.L_13206:
        /*13548*/ 	.byte	0x04, 0x11
        /*1354a*/ 	.short	(.L_13208 - .L_13207)
	.align		4
.L_13207:
        /*1354c*/ 	.word	index@($_ZN7cutlass13device_kernelIN5flash19enable_sm80_to_sm89INS1_16FlashAttnBwdSm80INS1_25CollectiveMainloopBwdSm80ILi2ELi2EN4cute5tupleIJNS5_1CILi128EEES8_NS7_ILi64EEEEEENS_10bfloat16_tEfNS_4arch4Sm80ELb0ELb0ELb1ELb1ELb1ELb0ELb0ELb0ELi2ELi4ELi4ELi4ELb0EEENS1_24CollectiveEpilogueBwdGQAISA_fSD_Li256ELb1ELb1EEENS1_19SingleTileSchedulerILb1ELb0ELb0ELi128EEEEEEEEEvNT_6ParamsE$_ZN4cute3eso3ESOILb1ELb0EJNS_6LayoutINS_5tupleIJNS3_IJNS_1CILi8EEENS4_ILi1EEEEEENS4_ILi4EEES8_EEENS3_IJNS3_IJS6_NS4_ILi0EEEEEES5_NS4_ILi32EEEEEEEENS_10ViewEngineIPN7cutlass10bfloat16_tEEEEEC2ERKSE_RKSJ_)
        /*13550*/ 	.word	0x00000000


	//----- nvinfo : EIATTR_FRAME_SIZE
	.align		4
.L_13208:
        /*13554*/ 	.byte	0x04, 0x11
        /*13556*/ 	.short	(.L_13210 - .L_13209)
	.align		4
.L_13209:
        /*13558*/ 	.word	index@($_ZN7cutlass13device_kernelIN5flash19enable_sm80_to_sm89INS1_16FlashAttnBwdSm80INS1_25CollectiveMainloopBwdSm80ILi2ELi2EN4cute5tupleIJNS5_1CILi128EEES8_NS7_ILi64EEEEEENS_10bfloat16_tEfNS_4arch4Sm80ELb0ELb0ELb1ELb1ELb1ELb0ELb0ELb0ELi2ELi4ELi4ELi4ELb0EEENS1_24CollectiveEpilogueBwdGQAISA_fSD_Li256ELb1ELb1EEENS1_19SingleTileSchedulerILb1ELb0ELb0ELi128EEEEEEEEEvNT_6ParamsE$_ZN4cute3eso3ESOILb1ELb0EJNS_6LayoutINS_5tupleIJNS3_IJNS_1CILi8EEENS4_ILi1EEEEEENS4_ILi4EEES6_EEENS3_IJNS3_IJS6_NS4_ILi0EEEEEENS4_ILi2048EEESA_EEEEEiEEC2ERKSE_RKi)
        /*1355c*/ 	.word	0x00000000


	//----- nvinfo : EIATTR_FRAME_SIZE
	.align		4
.L_13210:
        /*13560*/ 	.byte	0x04, 0x11
        /*13562*/ 	.short	(.L_13212 - .L_13211)
	.align		4
.L_13211:
        /*13564*/ 	.word	index@($_ZN7cutlass13device_kernelIN5flash19enable_sm80_to_sm89INS1_16FlashAttnBwdSm80INS1_25CollectiveMainloopBwdSm80ILi2ELi2EN4cute5tupleIJNS5_1CILi128EEES8_NS7_ILi64EEEEEENS_10bfloat16_tEfNS_4arch4Sm80ELb0ELb0ELb1ELb1ELb1ELb0ELb0ELb0ELi2ELi4ELi4ELi4ELb0EEENS1_24CollectiveEpilogueBwdGQAISA_fSD_Li256ELb1ELb1EEENS1_19SingleTileSchedulerILb1ELb0ELb0ELi128EEEEEEEEEvNT_6ParamsE$_ZN4cute3eso3ESOILb1ELb0EJNS_6LayoutINS_5tupleIJNS3_IJNS_1CILi8EEENS4_ILi1EEEEEENS4_ILi4EEES6_EEENS3_IJNS3_IJS6_NS4_ILi0EEEEEENS4_ILi2048EEESA_EEEEENS_10ViewEngineINS_8smem_ptrIPN7cutlass10bfloat16_tEEEEEEEC2ERKSE_RKSL_)
        /*13568*/ 	.word	0x00000000


	//----- nvinfo : EIATTR_FRAME_SIZE
	.align		4
.L_13212:
        /*1356c*/ 	.byte	0x04, 0x11
        /*1356e*/ 	.short	(.L_13214 - .L_13213)
	.align		4
.L_13213:
        /*13570*/ 	.word	index@($_ZN7cutlass13device_kernelIN5flash19enable_sm80_to_sm89INS1_16FlashAttnBwdSm80INS1_25CollectiveMainloopBwdSm80ILi2ELi2EN4cute5tupleIJNS5_1CILi128EEES8_NS7_ILi64EEEEEENS_10bfloat16_tEfNS_4arch4Sm80ELb0ELb0ELb1ELb1ELb1ELb0ELb0ELb0ELi2ELi4ELi4ELi4ELb0EEENS1_24CollectiveEpilogueBwdGQAISA_fSD_Li256ELb1ELb1EEENS1_19SingleTileSchedulerILb1ELb0ELb0ELi128EEEEEEEEEvNT_6ParamsE$_ZN4cute3eso3ESOILb1ELb0EJNS_6LayoutINS_5tupleIJNS3_IJNS_1CILi8EEENS4_ILi1EEEEEENS4_ILi4EEEEEENS3_IJNS3_IJS6_NS4_ILi0EEEEEES5_EEEEEiEEC2ERKSD_RKi)
        /*13574*/ 	.word	0x00000000


	//----- nvinfo : EIATTR_FRAME_SIZE
	.align		4
.L_13214:
        /*13578*/ 	.byte	0x04, 0x11
        /*1357a*/ 	.short	(.L_13216 - .L_13215)
	.align		4
.L_13215:
        /*1357c*/ 	.word	index@($_ZN7cutlass13device_kernelIN5flash19enable_sm80_to_sm89INS1_16FlashAttnBwdSm80INS1_25CollectiveMainloopBwdSm80ILi2ELi2EN4cute5tupleIJNS5_1CILi128EEES8_NS7_ILi64EEEEEENS_10bfloat16_tEfNS_4arch4Sm80ELb0ELb0ELb1ELb1ELb1ELb0ELb0ELb0ELi2ELi4ELi4ELi4ELb0EEENS1_24CollectiveEpilogueBwdGQAISA_fSD_Li256ELb1ELb1EEENS1_19SingleTileSchedulerILb1ELb0ELb0ELi128EEEEEEEEEvNT_6ParamsE$_ZN4cute3eso3ESOILb1ELb0EJNS_6LayoutINS_5tupleIJNS3_IJNS_1CILi8EEENS4_ILi1EEEEEENS4_ILi4EEEEEENS3_IJNS3_IJS6_NS4_ILi0EEEEEES5_EEEEENS_10ViewEngineIPN7cutlass10bfloat16_tEEEEEC2ERKSD_RKSI_)
        /*13580*/ 	.word	0x00000000


	//----- nvinfo : EIATTR_FRAME_SIZE
	.align		4
.L_13216:
        /*13584*/ 	.byte	0x04, 0x11
        /*13586*/ 	.short	(.L_13218 - .L_13217)
	.align		4
.L_13217:
        /*13588*/ 	.word	index@($_ZN7cutlass13device_kernelIN5flash19enable_sm80_to_sm89INS1_16FlashAttnBwdSm80INS1_25CollectiveMainloopBwdSm80ILi2ELi2EN4cute5tupleIJNS5_1CILi128EEES8_NS7_ILi64EEEEEENS_10bfloat16_tEfNS_4arch4Sm80ELb0ELb0ELb1ELb1ELb1ELb0ELb0ELb0ELi2ELi4ELi4ELi4ELb0EEENS1_24CollectiveEpilogueBwdGQAISA_fSD_Li256ELb1ELb1EEENS1_19SingleTileSchedulerILb1ELb0ELb0ELi128EEEEEEEEEvNT_6ParamsE$_ZN4cute3eso3ESOILb1ELb0EJNS_6LayoutINS_5tupleIJNS3_IJNS_1CILi8EEENS4_ILi1EEEEEENS4_ILi4EEEEEENS3_IJNS3_IJS6_NS4_ILi0EEEEEENS4_ILi2048EEEEEEEEiEEC2ERKSE_RKi)
        /*1358c*/ 	.word	0x00000000


	//----- nvinfo : EIATTR_FRAME_SIZE
	.align		4
.L_13218:
        /*13590*/ 	.byte	0x04, 0x11
        /*13592*/ 	.short	(.L_13220 - .L_13219)
	.align		4
.L_13219:
        /*13594*/ 	.word	index@($_ZN7cutlass13device_kernelIN5flash19enable_sm80_to_sm89INS1_16FlashAttnBwdSm80INS1_25CollectiveMainloopBwdSm80ILi2ELi2EN4cute5tupleIJNS5_1CILi128EEES8_NS7_ILi64EEEEEENS_10bfloat16_tEfNS_4arch4Sm80ELb0ELb0ELb1ELb1ELb1ELb0ELb0ELb0ELi2ELi4ELi4ELi4ELb0EEENS1_24CollectiveEpilogueBwdGQAISA_fSD_Li256ELb1ELb1EEENS1_19SingleTileSchedulerILb1ELb0ELb0ELi128EEEEEEEEEvNT_6ParamsE$_ZN4cute3eso3ESOILb1ELb0EJNS_6LayoutINS_5tupleIJNS3_IJNS_1CILi8EEENS4_ILi1EEEEEENS4_ILi4EEEEEENS3_IJNS3_IJS6_NS4_ILi0EEEEEENS4_ILi2048EEEEEEEENS_10ViewEngineINS_8smem_ptrIPN7cutlass10bfloat16_tEEEEEEEC2ERKSE_RKSL_)
        /*13598*/ 	.word	0x00000000


	//----- nvinfo : EIATTR_FRAME_SIZE
	.align		4
.L_13220:
        /*1359c*/ 	.byte	0x04, 0x11
        /*1359e*/ 	.short	(.L_13222 - .L_13221)
	.align		4
.L_13221:
        /*135a0*/ 	.word	index@($_ZN7cutlass13device_kernelIN5flash19enable_sm80_to_sm89INS1_16FlashAttnBwdSm80INS1_25CollectiveMainloopBwdSm80ILi2ELi2EN4cute5tupleIJNS5_1CILi128EEES8_NS7_ILi64EEEEEENS_10bfloat16_tEfNS_4arch4Sm80ELb0ELb0ELb1ELb1ELb1ELb0ELb0ELb0ELi2ELi4ELi4ELi4ELb0EEENS1_24CollectiveEpilogueBwdGQAISA_fSD_Li256ELb1ELb1EEENS1_19SingleTileSchedulerILb1ELb0ELb0ELi128EEEEEEEEEvNT_6ParamsE$_ZN4cute3eso3ESOILb1ELb0EJNS_6LayoutINS_5tupleIJNS3_IJNS_1CILi8EEENS4_ILi1EEEEEENS4_ILi2EEES5_EEENS3_IJNS3_IJS6_NS4_ILi0EEEEEENS4_ILi64EEES5_EEEEENS_10ViewEngineIPN7cutlass10bfloat16_tEEEEEC2ERKSE_RKSJ_)
        /*135a4*/ 	.word	0x00000000


	//----- nvinfo : EIATTR_FRAME_SIZE
	.align		4
.L_13222:
        /*135a8*/ 	.byte	0x04, 0x11
        /*135aa*/ 	.short	(.L_13224 - .L_13223)
	.align		4
.L_13223:
        /*135ac*/ 	.word	index@($_ZN7cutlass13device_kernelIN5flash19enable_sm80_to_sm89INS1_16FlashAttnBwdSm80INS1_25CollectiveMainloopBwdSm80ILi2ELi2EN4cute5tupleIJNS5_1CILi128EEES8_NS7_ILi64EEEEEENS_10bfloat16_tEfNS_4arch4Sm80ELb0ELb0ELb1ELb1ELb1ELb0ELb0ELb0ELi2ELi4ELi4ELi4ELb0EEENS1_24CollectiveEpilogueBwdGQAISA_fSD_Li256ELb1ELb1EEENS1_19SingleTileSchedulerILb1ELb0ELb0ELi128EEEEEEEEEvNT_6ParamsE$_ZN4cute3eso3ESOILb1ELb0EJNS_6LayoutINS_5tupleIJNS3_IJNS_1CILi8EEENS4_ILi1EEEEEENS4_ILi2EEENS4_ILi4EEEEEENS3_IJNS3_IJS6_NS4_ILi0EEEEEES5_NS4_ILi16EEEEEEEENS_10ViewEngineIPN7cutlass10bfloat16_tEEEEEC2ERKSF_RKSK_)
        /*135b0*/ 	.word	0x00000000


	//----- nvinfo : EIATTR_FRAME_SIZE
	.align		4
.L_13224:
        /*135b4*/ 	.byte	0x04, 0x11
        /*135b6*/ 	.short	(.L_13226 - .L_13225)
	.align		4
.L_13225:
        /*135b8*/ 	.word	index@($_ZN7cutlass13device_kernelIN5flash19enable_sm80_to_sm89INS1_16FlashAttnBwdSm80INS1_25CollectiveMainloopBwdSm80ILi2ELi2EN4cute5tupleIJNS5_1CILi128EEES8_NS7_ILi64EEEEEENS_10bfloat16_tEfNS_4arch4Sm80ELb0ELb0ELb1ELb1ELb1ELb0ELb0ELb0ELi2ELi4ELi4ELi4ELb0EEENS1_24CollectiveEpilogueBwdGQAISA_fSD_Li256ELb1ELb1EEENS1_19SingleTileSchedulerILb1ELb0ELb0ELi128EEEEEEEEEvNT_6ParamsE$_ZN4cute3eso3ESOILb1ELb0EJNS_6LayoutINS_5tupleIJNS3_IJNS_1CILi8EEENS4_ILi1EEEEEENS4_ILi2EEENS3_IJNS4_ILi4EEES8_EEEEEENS3_IJNS3_IJS6_NS4_ILi0EEEEEES5_NS3_IJNS4_ILi32EEENS4_ILi16EEEEEEEEEEENS_10ViewEngineIPN7cutlass10bfloat16_tEEEEEC2ERKSI_RKSN_)
        /*135bc*/ 	.word	0x00000000


	//----- nvinfo : EIATTR_FRAME_SIZE
	.align		4
.L_13226:
        /*135c0*/ 	.byte	0x04, 0x11
        /*135c2*/ 	.short	(.L_13228 - .L_13227)
	.align		4
.L_13227:
        /*135c4*/ 	.word	index@($_ZN7cutlass13device_kernelIN5flash19enable_sm80_to_sm89INS1_16FlashAttnBwdSm80INS1_25CollectiveMainloopBwdSm80ILi2ELi2EN4cute5tupleIJNS5_1CILi128EEES8_NS7_ILi64EEEEEENS_10bfloat16_tEfNS_4arch4Sm80ELb0ELb0ELb1ELb1ELb1ELb0ELb0ELb0ELi2ELi4ELi4ELi4ELb0EEENS1_24CollectiveEpilogueBwdGQAISA_fSD_Li256ELb1ELb1EEENS1_19SingleTileSchedulerILb1ELb0ELb0ELi128EEEEEEEEEvNT_6ParamsE$_ZN4cute3eso3ESOILb1ELb0EJNS_6LayoutINS_5tupleIJNS3_IJNS_1CILi8EEENS4_ILi1EEEEEENS4_ILi2EEEEEENS3_IJNS3_IJS6_NS4_ILi0EEEEEES5_EEEEEiEEC2ERKSD_RKi)
        /*135c8*/ 	.word	0x00000000


	//----- nvinfo : EIATTR_FRAME_SIZE
	.align		4
.L_13228:
        /*135cc*/ 	.byte	0x04, 0x11
        /*135ce*/ 	.short	(.L_13230 - .L_13229)
	.align		4
.L_13229:
        /*135d0*/ 	.word	index@($_ZN7cutlass13device_kernelIN5flash19enable_sm80_to_sm89INS1_16FlashAttnBwdSm80INS1_25CollectiveMainloopBwdSm80ILi2ELi2EN4cute5tupleIJNS5_1CILi128EEES8_NS7_ILi64EEEEEENS_10bfloat16_tEfNS_4arch4Sm80ELb0ELb0ELb1ELb1ELb1ELb0ELb0ELb0ELi2ELi4ELi4ELi4ELb0EEENS1_24CollectiveEpilogueBwdGQAISA_fSD_Li256ELb1ELb1EEENS1_19SingleTileSchedulerILb1ELb0ELb0ELi128EEEEEEEEEvNT_6ParamsE$_ZN4cute3eso3ESOILb1ELb0EJNS_6LayoutINS_5tupleIJNS3_IJNS_1CILi8EEENS4_ILi1EEEEEENS4_ILi2EEEEEENS3_IJNS3_IJS6_NS4_ILi0EEEEEES5_EEEEENS_10ViewEngineIPN7cutlass10bfloat16_tEEEEEC2ERKSD_RKSI_)
        /*135d4*/ 	.word	0x00000000


	//----- nvinfo : EIATTR_FRAME_SIZE
	.align		4
.L_13230:
        /*135d8*/ 	.byte	0x04, 0x11
        /*135da*/ 	.short	(.L_13232 - .L_13231)
	.align		4
.L_13231:
        /*135dc*/ 	.word	index@($_ZN7cutlass13device_kernelIN5flash19enable_sm80_to_sm89INS1_16FlashAttnBwdSm80INS1_25CollectiveMainloopBwdSm80ILi2ELi2EN4cute5tupleIJNS5_1CILi128EEES8_NS7_ILi64EEEEEENS_10bfloat16_tEfNS_4arch4Sm80ELb0ELb0ELb1ELb1ELb1ELb0ELb0ELb0ELi2ELi4ELi4ELi4ELb0EEENS1_24CollectiveEpilogueBwdGQAISA_fSD_Li256ELb1ELb1EEENS1_19SingleTileSchedulerILb1ELb0ELb0ELi128EEEEEEEEEvNT_6ParamsE$_ZN4cute3eso3ESOILb1ELb0EJNS_6LayoutINS_5tupleIJNS3_IJNS_1CILi8EEENS4_ILi1EEEEEENS4_ILi2EEEEEENS3_IJNS3_IJS6_NS4_ILi0EEEEEENS4_ILi8192EEEEEEEEiEEC2ERKSE_RKi)
        /*135e0*/ 	.word	0x00000000


	//----- nvinfo : EIATTR_FRAME_SIZE
	.align		4
.L_13232:
        /*135e4*/ 	.byte	0x04, 0x11
        /*135e6*/ 	.short	(.L_13234 - .L_13233)
	.align		4
.L_13233:
        /*135e8*/ 	.word	index@($_ZN7cutlass13device_kernelIN5flash19enable_sm80_to_sm89INS1_16FlashAttnBwdSm80INS1_25CollectiveMainloopBwdSm80ILi2ELi2EN4cute5tupleIJNS5_1CILi128EEES8_NS7_ILi64EEEEEENS_10bfloat16_tEfNS_4arch4Sm80ELb0ELb0ELb1ELb1ELb1ELb0ELb0ELb0ELi2ELi4ELi4ELi4ELb0EEENS1_24CollectiveEpilogueBwdGQAISA_fSD_Li256ELb1ELb1EEENS1_19SingleTileSchedulerILb1ELb0ELb0ELi128EEEEEEEEEvNT_6ParamsE$_ZN4cute3eso3ESOILb1ELb0EJNS_6LayoutINS_5tupleIJNS3_IJNS_1CILi8EEENS4_ILi1EEEEEENS4_ILi2EEEEEENS3_IJNS3_IJS6_NS4_ILi0EEEEEENS4_ILi8192EEEEEEEENS_10ViewEngineINS_8smem_ptrIPN7cutlass10bfloat16_tEEEEEEEC2ERKSE_RKSL_)
        /*135ec*/ 	.word	0x00000000


	//----- nvinfo : EIATTR_FRAME_SIZE
	.align		4
.L_13234:
        /*135f0*/ 	.byte	0x04, 0x11
        /*135f2*/ 	.short	(.L_13236 - .L_13235)
	.align		4
.L_13235:
        /*135f4*/ 	.word	index@($_ZN7cutlass13device_kernelIN5flash19enable_sm80_to_sm89INS1_16FlashAttnBwdSm80INS1_25CollectiveMainloopBwdSm80ILi2ELi2EN4cute5tupleIJNS5_1CILi128EEES8_NS7_ILi64EEEEEENS_10bfloat16_tEfNS_4arch4Sm80ELb0ELb0ELb1ELb1ELb1ELb0ELb0ELb0ELi2ELi4ELi4ELi4ELb0EEENS1_24CollectiveEpilogueBwdGQAISA_fSD_Li256ELb1ELb1EEENS1_19SingleTileSchedulerILb1ELb0ELb0ELi128EEEEEEEEEvNT_6ParamsE$_ZN4cute3eso3ESOILb1ELb0EJNS_6LayoutINS_5tupleIJNS3_IJNS_1CILi8EEENS4_ILi1EEEEEENS4_ILi2EEEEEENS3_IJNS3_IJS6_NS4_ILi0EEEEEENS4_ILi64EEEEEEEEiEEC2ERKSE_RKi)
        /*135f8*/ 	.word	0x00000000


	//----- nvinfo : EIATTR_FRAME_SIZE
	.align		4
.L_13236:
        /*135fc*/ 	.byte	0x04, 0x11
        /*135fe*/ 	.short	(.L_13238 - .L_13237)
	.align		4
.L_13237:
        /*13600*/ 	.word	index@($_ZN7cutlass13device_kernelIN5flash19enable_sm80_to_sm89INS1_16FlashAttnBwdSm80INS1_25CollectiveMainloopBwdSm80ILi2ELi2EN4cute5tupleIJNS5_1CILi128EEES8_NS7_ILi64EEEEEENS_10bfloat16_tEfNS_4arch4Sm80ELb0ELb0ELb1ELb1ELb1ELb0ELb0ELb0ELi2ELi4ELi4ELi4ELb0EEENS1_24CollectiveEpilogueBwdGQAISA_fSD_Li256ELb1ELb1EEENS1_19SingleTileSchedulerILb1ELb0ELb0ELi128EEEEEEEEEvNT_6ParamsE$_ZN4cute3eso3ESOILb1ELb0EJNS_6LayoutINS_5tupleIJNS3_IJNS_1CILi8EEENS4_ILi1EEEEEENS4_ILi2EEEEEENS3_IJNS3_IJS6_NS4_ILi0EEEEEENS4_ILi64EEEEEEEENS_10ViewEngineIPN7cutlass10bfloat16_tEEEEEC2ERKSE_RKSJ_)
        /*13604*/ 	.word	0x00000000


	//----- nvinfo : EIATTR_FRAME_SIZE
	.align		4
.L_13238:
        /*13608*/ 	.byte	0x04, 0x11
        /*1360a*/ 	.short	(.L_13240 - .L_13239)
	.align		4
.L_13239:
        /*1360c*/ 	.word	index@($_ZN7cutlass13device_kernelIN5flash19enable_sm80_to_sm89INS1_16FlashAttnBwdSm80INS1_25CollectiveMainloopBwdSm80ILi2ELi2EN4cute5tupleIJNS5_1CILi128EEES8_NS7_ILi64EEEEEENS_10bfloat16_tEfNS_4arch4Sm80ELb0ELb0ELb1ELb1ELb1ELb0ELb0ELb0ELi2ELi4ELi4ELi4ELb0EEENS1_24CollectiveEpilogueBwdGQAISA_fSD_Li256ELb1ELb1EEENS1_19SingleTileSchedulerILb1ELb0ELb0ELi128EEEEEEEEEvNT_6ParamsE$_ZN4cute3eso3ESOILb1ELb0EJNS_6LayoutINS_5tupleIJNS3_IJNS_1CILi8EEENS4_ILi1EEEEEENS4_ILi2EEEEEENS3_IJNS3_IJS6_NS4_ILi0EEEEEENS4_ILi4096EEEEEEEEiEEC2ERKSE_RKi)
        /*13610*/ 	.word	0x00000000


	//----- nvinfo : EIATTR_FRAME_SIZE
	.align		4
.L_13240:
        /*13614*/ 	.byte	0x04, 0x11
        /*13616*/ 	.short	(.L_13242 - .L_13241)
	.align		4
.L_13241:
        /*13618*/ 	.word	index@($_ZN7cutlass13device_kernelIN5flash19enable_sm80_to_sm89INS1_16FlashAttnBwdSm80INS1_25CollectiveMainloopBwdSm80ILi2ELi2EN4cute5tupleIJNS5_1CILi128EEES8_NS7_ILi64EEEEEENS_10bfloat16_tEfNS_4arch4Sm80ELb0ELb0ELb1ELb1ELb1ELb0ELb0ELb0ELi2ELi4ELi4ELi4ELb0EEENS1_24CollectiveEpilogueBwdGQAISA_fSD_Li256ELb1ELb1EEENS1_19SingleTileSchedulerILb1ELb0ELb0ELi128EEEEEEEEEvNT_6ParamsE$_ZN4cute3eso3ESOILb1ELb0EJNS_6LayoutINS_5tupleIJNS3_IJNS_1CILi8EEENS4_ILi1EEEEEENS4_ILi2EEEEEENS3_IJNS3_IJS6_NS4_ILi0EEEEEENS4_ILi4096EEEEEEEENS_10ViewEngineINS_8smem_ptrIPN7cutlass10bfloat16_tEEEEEEEC2ERKSE_RKSL_)
        /*1361c*/ 	.word	0x00000000


	//----- nvinfo : EIATTR_FRAME_SIZE
	.align		4
.L_13242:
        /*13620*/ 	.byte	0x04, 0x11
        /*13622*/ 	.short	(.L_13244 - .L_13243)
	.align		4
.L_13243:
        /*13624*/ 	.word	index@($_ZN7cutlass13device_kernelIN5flash19enable_sm80_to_sm89INS1_16FlashAttnBwdSm80INS1_25CollectiveMainloopBwdSm80ILi2ELi2EN4cute5tupleIJNS5_1CILi128EEES8_NS7_ILi64EEEEEENS_10bfloat16_tEfNS_4arch4Sm80ELb0ELb0ELb1ELb1ELb1ELb0ELb0ELb0ELi2ELi4ELi4ELi4ELb0EEENS1_24CollectiveEpilogueBwdGQAISA_fSD_Li256ELb1ELb1EEENS1_19SingleTileSchedulerILb1ELb0ELb0ELi128EEEEEEEEEvNT_6ParamsE$_ZN4cute3eso3ESOILb1ELb0EJNS_6LayoutINS_5tupleIJNS3_IJNS_1CILi8EEENS4_ILi1EEEEEENS3_IJNS4_ILi4EEEEEEEEENS3_IJNS3_IJS6_NS4_ILi0EEEEEENS3_IJS5_EEEEEEEENS_10ViewEngineIPN7cutlass10bfloat16_tEEEEEC2ERKSF_RKSK_)
        /*13628*/ 	.word	0x00000000


	//----- nvinfo : EIATTR_FRAME_SIZE
	.align		4
.L_13244:
        /*1362c*/ 	.byte	0x04, 0x11
        /*1362e*/ 	.short	(.L_13246 - .L_13245)
	.align		4
.L_13245:
        /*13630*/ 	.word	index@($_ZN7cutlass13device_kernelIN5flash19enable_sm80_to_sm89INS1_16FlashAttnBwdSm80INS1_25CollectiveMainloopBwdSm80ILi2ELi2EN4cute5tupleIJNS5_1CILi128EEES8_NS7_ILi64EEEEEENS_10bfloat16_tEfNS_4arch4Sm80ELb0ELb0ELb1ELb1ELb1ELb0ELb0ELb0ELi2ELi4ELi4ELi4ELb0EEENS1_24CollectiveEpilogueBwdGQAISA_fSD_Li256ELb1ELb1EEENS1_19SingleTileSchedulerILb1ELb0ELb0ELi128EEEEEEEEEvNT_6ParamsE$_ZN4cute3eso3ESOILb1ELb0EJNS_6LayoutINS_5tupleIJNS3_IJNS_1CILi8EEENS4_ILi1EEEEEENS3_IJNS4_ILi4EEEEEEEEENS3_IJNS3_IJS6_NS4_ILi0EEEEEENS3_IJNS4_ILi2048EEEEEEEEEEENS_10ViewEngineINS_8smem_ptrIPN7cutlass10bfloat16_tEEEEEEEC2ERKSG_RKSN_)
        /*13634*/ 	.word	0x00000000


	//----- nvinfo : EIATTR_FRAME_SIZE
	.align		4
.L_13246:
        /*13638*/ 	.byte	0x04, 0x11
        /*1363a*/ 	.short	(.L_13248 - .L_13247)
	.align		4
.L_13247:
        /*1363c*/ 	.word	index@($_ZN7cutlass13device_kernelIN5flash19enable_sm80_to_sm89INS1_16FlashAttnBwdSm80INS1_25CollectiveMainloopBwdSm80ILi2ELi2EN4cute5tupleIJNS5_1CILi128EEES8_NS7_ILi64EEEEEENS_10bfloat16_tEfNS_4arch4Sm80ELb0ELb0ELb1ELb1ELb1ELb0ELb0ELb0ELi2ELi4ELi4ELi4ELb0EEENS1_24CollectiveEpilogueBwdGQAISA_fSD_Li256ELb1ELb1EEENS1_19SingleTileSchedulerILb1ELb0ELb0ELi128EEEEEEEEEvNT_6ParamsE$_ZN4cute3eso3ESOILb1ELb0EJNS_6LayoutINS_5tupleIJNS3_IJNS_1CILi8EEENS4_ILi1EEEEEENS3_IJNS4_ILi2EEEEEEEEENS3_IJNS3_IJS6_NS4_ILi0EEEEEENS3_IJS5_EEEEEEEENS_10ViewEngineIPN7cutlass10bfloat16_tEEEEEC2ERKSF_RKSK_)
        /*13640*/ 	.word	0x00000000


	//----- nvinfo : EIATTR_FRAME_SIZE
	.align		4
.L_13248:
        /*13644*/ 	.byte	0x04, 0x11
        /*13646*/ 	.short	(.L_13250 - .L_13249)
	.align		4
.L_13249:
        /*13648*/ 	.word	index@($_ZN7cutlass13device_kernelIN5flash19enable_sm80_to_sm89INS1_16FlashAttnBwdSm80INS1_25CollectiveMainloopBwdSm80ILi2ELi2EN4cute5tupleIJNS5_1CILi128EEES8_NS7_ILi64EEEEEENS_10bfloat16_tEfNS_4arch4Sm80ELb0ELb0ELb1ELb1ELb1ELb0ELb0ELb0ELi2ELi4ELi4ELi4ELb0EEENS1_24CollectiveEpilogueBwdGQAISA_fSD_Li256ELb1ELb1EEENS1_19SingleTileSchedulerILb1ELb0ELb0ELi128EEEEEEEEEvNT_6ParamsE$_ZN4cute3eso3ESOILb1ELb0EJNS_6LayoutINS_5tupleIJNS3_IJNS_1CILi8EEENS4_ILi1EEEEEENS3_IJNS4_ILi2EEEEEEEEENS3_IJNS3_IJS6_NS4_ILi0EEEEEENS3_IJNS4_ILi8192EEEEEEEEEEENS_10ViewEngineINS_8smem_ptrIPN7cutlass10bfloat16_tEEEEEEEC2ERKSG_RKSN_)
        /*1364c*/ 	.word	0x00000000


	//----- nvinfo : EIATTR_FRAME_SIZE
	.align		4
.L_13250:
        /*13650*/ 	.byte	0x04, 0x11
        /*13652*/ 	.short	(.L_13252 - .L_13251)
	.align		4
.L_13251:
        /*13654*/ 	.word	index@($_ZN7cutlass13device_kernelIN5flash19enable_sm80_to_sm89INS1_16FlashAttnBwdSm80INS1_25CollectiveMainloopBwdSm80ILi2ELi2EN4cute5tupleIJNS5_1CILi128EEES8_NS7_ILi64EEEEEENS_10bfloat16_tEfNS_4arch4Sm80ELb0ELb0ELb1ELb1ELb1ELb0ELb0ELb0ELi2ELi4ELi4ELi4ELb0EEENS1_24CollectiveEpilogueBwdGQAISA_fSD_Li256ELb1ELb1EEENS1_19SingleTileSchedulerILb1ELb0ELb0ELi128EEEEEEEEEvNT_6ParamsE$_ZN4cute3eso3ESOILb1ELb0EJNS_6LayoutINS_5tupleIJNS3_IJNS_1CILi8EEENS4_ILi1EEEEEENS3_IJNS4_ILi2EEEEEEEEENS3_IJNS3_IJS6_NS4_ILi0EEEEEENS3_IJNS4_ILi64EEEEEEEEEEENS_10ViewEngineIPN7cutlass10bfloat16_tEEEEEC2ERKSG_RKSL_)
        /*13658*/ 	.word	0x00000000


	//----- nvinfo : EIATTR_FRAME_SIZE
	.align		4
.L_13252:
        /*1365c*/ 	.byte	0x04, 0x11
        /*1365e*/ 	.short	(.L_13254 - .L_13253)
	.align		4
.L_13253:
        /*13660*/ 	.word	index@($_ZN7cutlass13device_kernelIN5flash19enable_sm80_to_sm89INS1_16FlashAttnBwdSm80INS1_25CollectiveMainloopBwdSm80ILi2ELi2EN4cute5tupleIJNS5_1CILi128EEES8_NS7_ILi64EEEEEENS_10bfloat16_tEfNS_4arch4Sm80ELb0ELb0ELb1ELb1ELb1ELb0ELb0ELb0ELi2ELi4ELi4ELi4ELb0EEENS1_24CollectiveEpilogueBwdGQAISA_fSD_Li256ELb1ELb1EEENS1_19SingleTileSchedulerILb1ELb0ELb0ELi128EEEEEEEEEvNT_6ParamsE$_ZN4cute3eso3ESOILb1ELb0EJNS_6LayoutINS_5tupleIJNS3_IJNS_1CILi8EEENS4_ILi1EEEEEENS3_IJNS4_ILi2EEEEEEEEENS3_IJNS3_IJS6_NS4_ILi0EEEEEENS3_IJNS4_ILi4096EEEEEEEEEEENS_10ViewEngineINS_8smem_ptrIPN7cutlass10bfloat16_tEEEEEEEC2ERKSG_RKSN_)
        /*13664*/ 	.word	0x00000000


	//----- nvinfo : EIATTR_FRAME_SIZE
	.align		4
.L_13254:
        /*13668*/ 	.byte	0x04, 0x11
        /*1366a*/ 	.short	(.L_13256 - .L_13255)
	.align		4
.L_13255:
        /*1366c*/ 	.word	index@($_ZN7cutlass13device_kernelIN5flash19enable_sm80_to_sm89INS1_16FlashAttnBwdSm80INS1_25CollectiveMainloopBwdSm80ILi2ELi2EN4cute5tupleIJNS5_1CILi128EEES8_NS7_ILi64EEEEEENS_10bfloat16_tEfNS_4arch4Sm80ELb0ELb0ELb1ELb1ELb1ELb0ELb0ELb0ELi2ELi4ELi4ELi4ELb0EEENS1_24CollectiveEpilogueBwdGQAISA_fSD_Li256ELb1ELb1EEENS1_19SingleTileSchedulerILb1ELb0ELb0ELi128EEEEEEEEEvNT_6ParamsE$_ZN4cute3eso3ESOILb1ELb0EJNS_6LayoutINS_5tupleIJNS3_IJNS_1CILi8EEENS4_ILi1EEEEEEEEENS3_IJNS3_IJS6_NS4_ILi0EEEEEEEEEEElEEC2ERKSC_RKl)
        /*13670*/ 	.word	0x00000000


	//----- nvinfo : EIATTR_FRAME_SIZE
	.align		4
.L_13256:
        /*13674*/ 	.byte	0x04, 0x11
        /*13676*/ 	.short	(.L_13258 - .L_13257)
	.align		4
.L_13257:
        /*13678*/ 	.word	index@($_ZN7cutlass13device_kernelIN5flash19enable_sm80_to_sm89INS1_16FlashAttnBwdSm80INS1_25CollectiveMainloopBwdSm80ILi2ELi2EN4cute5tupleIJNS5_1CILi128EEES8_NS7_ILi64EEEEEENS_10bfloat16_tEfNS_4arch4Sm80ELb0ELb0ELb1ELb1ELb1ELb0ELb0ELb0ELi2ELi4ELi4ELi4ELb0EEENS1_24CollectiveEpilogueBwdGQAISA_fSD_Li256ELb1ELb1EEENS1_19SingleTileSchedulerILb1ELb0ELb0ELi128EEEEEEEEEvNT_6ParamsE$_ZN4cute3eso3ESOILb1ELb0EJNS_6LayoutINS_5tupleIJNS3_IJNS_1CILi8EEENS4_ILi1EEEEEEEEENS3_IJNS3_IJS6_NS4_ILi0EEEEEEEEEEEiEEC2ERKSC_RKi)
        /*1367c*/ 	.word	0x00000000


	//----- nvinfo : EIATTR_FRAME_SIZE
	.align		4
.L_13258:
        /*13680*/ 	.byte	0x04, 0x11
        /*13682*/ 	.short	(.L_13260 - .L_13259)
	.align		4
.L_13259:
        /*13684*/ 	.word	index@($_ZN7cutlass13device_kernelIN5flash19enable_sm80_to_sm89INS1_16FlashAttnBwdSm80INS1_25CollectiveMainloopBwdSm80ILi2ELi2EN4cute5tupleIJNS5_1CILi128EEES8_NS7_ILi64EEEEEENS_10bfloat16_tEfNS_4arch4Sm80ELb0ELb0ELb1ELb1ELb1ELb0ELb0ELb0ELi2ELi4ELi4ELi4ELb0EEENS1_24CollectiveEpilogueBwdGQAISA_fSD_Li256ELb1ELb1EEENS1_19SingleTileSchedulerILb1ELb0ELb0ELi128EEEEEEEEEvNT_6ParamsE$_ZN4cute3eso3ESOILb1ELb0EJNS_6LayoutINS_5tupleIJNS3_IJNS_1CILi8EEENS4_ILi1EEEEEEEEENS3_IJNS3_IJS6_NS4_ILi0EEEEEEEEEEENS_10ViewEngineIPN7cutlass10bfloat16_tEEEEEC2ERKSC_RKSH_)
        /*13688*/ 	.word	0x00000000


	//----- nvinfo : EIATTR_FRAME_SIZE
	.align		4
.L_13260:
        /*1368c*/ 	.byte	0x04, 0x11
        /*1368e*/ 	.short	(.L_13262 - .L_13261)
	.align		4
.L_13261:
        /*13690*/ 	.word	index@($_ZN7cutlass13device_kernelIN5flash19enable_sm80_to_sm89INS1_16FlashAttnBwdSm80INS1_25CollectiveMainloopBwdSm80ILi2ELi2EN4cute5tupleIJNS5_1CILi128EEES8_NS7_ILi64EEEEEENS_10bfloat16_tEfNS_4arch4Sm80ELb0ELb0ELb1ELb1ELb1ELb0ELb0ELb0ELi2ELi4ELi4ELi4ELb0EEENS1_24CollectiveEpilogueBwdGQAISA_fSD_Li256ELb1ELb1EEENS1_19SingleTileSchedulerILb1ELb0ELb0ELi128EEEEEEEEEvNT_6ParamsE$_ZN4cute3eso3ESOILb1ELb0EJNS_6LayoutINS_5tupleIJNS3_IJNS_1CILi8EEENS4_ILi1EEEEEEEEENS3_IJNS3_IJS6_NS4_ILi0EEEEEEEEEEENS_10ViewEngineINS_8smem_ptrIPN7cutlass10bfloat16_tEEEEEEEC2ERKSC_RKSJ_)
        /*13694*/ 	.word	0x00000000


	//----- nvinfo : EIATTR_FRAME_SIZE
	.align		4
.L_13262:
        /*13698*/ 	.byte	0x04, 0x11
        /*1369a*/ 	.short	(.L_13264 - .L_13263)
	.align		4
.L_13263:
        /*1369c*/ 	.word	index@($_ZN7cutlass13device_kernelIN5flash19enable_sm80_to_sm89INS1_16FlashAttnBwdSm80INS1_25CollectiveMainloopBwdSm80ILi2ELi2EN4cute5tupleIJNS5_1CILi128EEES8_NS7_ILi64EEEEEENS_10bfloat16_tEfNS_4arch4Sm80ELb0ELb0ELb1ELb1ELb1ELb0ELb0ELb0ELi2ELi4ELi4ELi4ELb0EEENS1_24CollectiveEpilogueBwdGQAISA_fSD_Li256ELb1ELb1EEENS1_19SingleTileSchedulerILb1ELb0ELb0ELi128EEEEEEEEEvNT_6ParamsE$_ZN4cute3eso3ESOILb1ELb0EJNS_6LayoutINS_5tupleIJNS3_IJNS_1CILi8EEENS4_ILi1EEEEEEEEENS3_IJNS3_IJS6_NS4_ILi0EEEEEEEEEEENS_10ViewEngineINS_8gmem_ptrIPKN7cutlass10bfloat16_tEEEEEEEC2ERKSC_RKSK_)
        /*136a0*/ 	.word	0x00000000


	//----- nvinfo : EIATTR_FRAME_SIZE
	.align		4
.L_13264:
        /*136a4*/ 	.byte	0x04, 0x11
        /*136a6*/ 	.short	(.L_13266 - .L_13265)
	.align		4
.L_13265:
        /*136a8*/ 	.word	index@($_ZN7cutlass13device_kernelIN5flash19enable_sm80_to_sm89INS1_16FlashAttnBwdSm80INS1_25CollectiveMainloopBwdSm80ILi2ELi2EN4cute5tupleIJNS5_1CILi128EEES8_NS7_ILi64EEEEEENS_10bfloat16_tEfNS_4arch4Sm80ELb0ELb0ELb1ELb1ELb1ELb0ELb0ELb0ELi2ELi4ELi4ELi4ELb0EEENS1_24CollectiveEpilogueBwdGQAISA_fSD_Li256ELb1ELb1EEENS1_19SingleTileSchedulerILb1ELb0ELb0ELi128EEEEEEEEEvNT_6ParamsE$_ZN4cute3eso3ESOILb1ELb0EJNS_6LayoutINS_5tupleIJNS3_IJNS_1CILi4EEENS4_ILi1EEEEEES6_EEENS3_IJNS3_IJS6_NS4_ILi0EEEEEES9_EEEEEiEEC2ERKSC_RKi)
        /*136ac*/ 	.word	0x00000000


	//----- nvinfo : EIATTR_FRAME_SIZE
	.align		4
.L_13266:
        /*136b0*/ 	.byte	0x04, 0x11
        /*136b2*/ 	.short	(.L_13268 - .L_13267)
	.align		4
.L_13267:
        /*136b4*/ 	.word	index@($_ZN7cutlass13device_kernelIN5flash19enable_sm80_to_sm89INS1_16FlashAttnBwdSm80INS1_25CollectiveMainloopBwdSm80ILi2ELi2EN4cute5tupleIJNS5_1CILi128EEES8_NS7_ILi64EEEEEENS_10bfloat16_tEfNS_4arch4Sm80ELb0ELb0ELb1ELb1ELb1ELb0ELb0ELb0ELi2ELi4ELi4ELi4ELb0EEENS1_24CollectiveEpilogueBwdGQAISA_fSD_Li256ELb1ELb1EEENS1_19SingleTileSchedulerILb1ELb0ELb0ELi128EEEEEEEEEvNT_6ParamsE$_ZN4cute3eso3ESOILb1ELb0EJNS_6LayoutINS_5tupleIJNS3_IJNS_1CILi4EEENS4_ILi1EEEEEES6_EEENS3_IJNS3_IJS6_NS4_ILi0EEEEEES9_EEEEENS_10ViewEngineINS_8smem_ptrIPfEEEEEEC2ERKSC_RKSH_)
        /*136b8*/ 	.word	0x00000000


	//----- nvinfo : EIATTR_FRAME_SIZE
	.align		4
.L_13268:
        /*136bc*/ 	.byte	0x04, 0x11
        /*136be*/ 	.short	(.L_13270 - .L_13269)
	.align		4
.L_13269:
        /*136c0*/ 	.word	index@($_ZN7cutlass13device_kernelIN5flash19enable_sm80_to_sm89INS1_16FlashAttnBwdSm80INS1_25CollectiveMainloopBwdSm80ILi2ELi2EN4cute5tupleIJNS5_1CILi128EEES8_NS7_ILi64EEEEEENS_10bfloat16_tEfNS_4arch4Sm80ELb0ELb0ELb1ELb1ELb1ELb0ELb0ELb0ELi2ELi4ELi4ELi4ELb0EEENS1_24CollectiveEpilogueBwdGQAISA_fSD_Li256ELb1ELb1EEENS1_19SingleTileSchedulerILb1ELb0ELb0ELi128EEEEEEEEEvNT_6ParamsE$_ZN4cute3eso3ESOILb1ELb0EJNS_6LayoutINS_5tupleIJNS3_IJNS_1CILi4EEENS4_ILi1EEEEEES6_EEENS3_IJNS3_IJS6_NS4_ILi0EEEEEES9_EEEEENS_10ViewEngineINS_8gmem_ptrIPKfEEEEEEC2ERKSC_RKSI_)
        /*136c4*/ 	.word	0x00000000


	//----- nvinfo : EIATTR_FRAME_SIZE
	.align		4
.L_13270:
        /*136c8*/ 	.byte	0x04, 0x11
        /*136ca*/ 	.short	(.L_13272 - .L_13271)
	.align		4
.L_13271:
        /*136cc*/ 	.word	index@($_ZN7cutlass13device_kernelIN5flash19enable_sm80_to_sm89INS1_16FlashAttnBwdSm80INS1_25CollectiveMainloopBwdSm80ILi2ELi2EN4cute5tupleIJNS5_1CILi128EEES8_NS7_ILi64EEEEEENS_10bfloat16_tEfNS_4arch4Sm80ELb0ELb0ELb1ELb1ELb1ELb0ELb0ELb0ELi2ELi4ELi4ELi4ELb0EEENS1_24CollectiveEpilogueBwdGQAISA_fSD_Li256ELb1ELb1EEENS1_19SingleTileSchedulerILb1ELb0ELb0ELi128EEEEEEEEEvNT_6ParamsE$_ZN4cute3eso3ESOILb1ELb0EJNS_6LayoutINS_5tupleIJNS3_IJNS_1CILi4EEENS4_ILi1EEEEEEEEENS3_IJNS3_IJS6_NS4_ILi0EEEEEEEEEEENS_10ViewEngineIPjEEEEC2ERKSC_RKSF_)
        /*136d0*/ 	.word	0x00000000


	//----- nvinfo : EIATTR_FRAME_SIZE
	.align		4
.L_13272:
        /*136d4*/ 	.byte	0x04, 0x11
        /*136d6*/ 	.short	(.L_13274 - .L_13273)
	.align		4
.L_13273:
        /*136d8*/ 	.word	index@($_ZN7cutlass13device_kernelIN5flash19enable_sm80_to_sm89INS1_16FlashAttnBwdSm80INS1_25CollectiveMainloopBwdSm80ILi2ELi2EN4cute5tupleIJNS5_1CILi128EEES8_NS7_ILi64EEEEEENS_10bfloat16_tEfNS_4arch4Sm80ELb0ELb0ELb1ELb1ELb1ELb0ELb0ELb0ELi2ELi4ELi4ELi4ELb0EEENS1_24CollectiveEpilogueBwdGQAISA_fSD_Li256ELb1ELb1EEENS1_19SingleTileSchedulerILb1ELb0ELb0ELi128EEEEEEEEEvNT_6ParamsE$_ZN4cute3eso3ESOILb1ELb0EJNS_6LayoutINS_5tupleIJNS3_IJNS_1CILi4EEENS4_ILi1EEEEEEEEENS3_IJNS3_IJS6_NS4_ILi0EEEEEEEEEEENS_10ViewEngineINS_8smem_ptrIPfEEEEEEC2ERKSC_RKSH_)
        /*136dc*/ 	.word	0x00000000


	//----- nvinfo : EIATTR_FRAME_SIZE
	.align		4
.L_13274:
        /*136e0*/ 	.byte	0x04, 0x11
        /*136e2*/ 	.short	(.L_13276 - .L_13275)
	.align		4
.L_13275:
        /*136e4*/ 	.word	index@($_ZN7cutlass13device_kernelIN5flash19enable_sm80_to_sm89INS1_16FlashAttnBwdSm80INS1_25CollectiveMainloopBwdSm80ILi2ELi2EN4cute5tupleIJNS5_1CILi128EEES8_NS7_ILi64EEEEEENS_10bfloat16_tEfNS_4arch4Sm80ELb0ELb0ELb1ELb1ELb1ELb0ELb0ELb0ELi2ELi4ELi4ELi4ELb0EEENS1_24CollectiveEpilogueBwdGQAISA_fSD_Li256ELb1ELb1EEENS1_19SingleTileSchedulerILb1ELb0ELb0ELi128EEEEEEEEEvNT_6ParamsE$_ZN4cute3eso3ESOILb1ELb0EJNS_6LayoutINS_5tupleIJNS3_IJNS_1CILi4EEENS4_ILi1EEEEEEEEENS3_IJNS3_IJS6_NS4_ILi0EEEEEEEEEEENS_10ViewEngineINS_8gmem_ptrIPKfEEEEEEC2ERKSC_RKSI_)
        /*136e8*/ 	.word	0x00000000


	//----- nvinfo : EIATTR_FRAME_SIZE
	.align		4
.L_13276:
        /*136ec*/ 	.byte	0x04, 0x11
        /*136ee*/ 	.short	(.L_13278 - .L_13277)
	.align		4
.L_13277:
        /*136f0*/ 	.word	index@($_ZN7cutlass13device_kernelIN5flash19enable_sm80_to_sm89INS1_16FlashAttnBwdSm80INS1_25CollectiveMainloopBwdSm80ILi2ELi2EN4cute5tupleIJNS5_1CILi128EEES8_NS7_ILi64EEEEEENS_10bfloat16_tEfNS_4arch4Sm80ELb0ELb0ELb1ELb1ELb1ELb0ELb0ELb0ELi2ELi4ELi4ELi4ELb0EEENS1_24CollectiveEpilogueBwdGQAISA_fSD_Li256ELb1ELb1EEENS1_19SingleTileSchedulerILb1ELb0ELb0ELi128EEEEEEEEEvNT_6ParamsE$_ZN4cute3eso3ESOILb1ELb0EJNS_6LayoutINS_5tupleIJNS3_IJNS_1CILi2EEES5_S5_EEES5_EEENS3_IJNS3_IJNS4_ILi1EEES5_NS4_ILi4EEEEEENS4_ILi8EEEEEEEEiEEC2ERKSD_RKi)
        /*136f4*/ 	.word	0x00000000


	//----- nvinfo : EIATTR_FRAME_SIZE
	.align		4
.L_13278:
        /*136f8*/ 	.byte	0x04, 0x11
        /*136fa*/ 	.short	(.L_13280 - .L_13279)
	.align		4
.L_13279:
        /*136fc*/ 	.word	index@($_ZN7cutlass13device_kernelIN5flash19enable_sm80_to_sm89INS1_16FlashAttnBwdSm80INS1_25CollectiveMainloopBwdSm80ILi2ELi2EN4cute5tupleIJNS5_1CILi128EEES8_NS7_ILi64EEEEEENS_10bfloat16_tEfNS_4arch4Sm80ELb0ELb0ELb1ELb1ELb1ELb0ELb0ELb0ELi2ELi4ELi4ELi4ELb0EEENS1_24CollectiveEpilogueBwdGQAISA_fSD_Li256ELb1ELb1EEENS1_19SingleTileSchedulerILb1ELb0ELb0ELi128EEEEEEEEEvNT_6ParamsE$_ZN4cute3eso3ESOILb1ELb0EJNS_6LayoutINS_5tupleIJNS3_IJNS_1CILi2EEES5_S5_EEES5_EEENS3_IJNS3_IJNS4_ILi1EEES5_NS4_ILi4EEEEEENS4_ILi8EEEEEEEENS_10ViewEngineIPN7cutlass10bfloat16_tEEEEEC2ERKSD_RKSI_)
        /*13700*/ 	.word	0x00000000


	//----- nvinfo : EIATTR_FRAME_SIZE
	.align		4
.L_13280:
        /*13704*/ 	.byte	0x04, 0x11
        /*13706*/ 	.short	(.L_13282 - .L_13281)
	.align		4
.L_13281:
        /*13708*/ 	.word	index@($_ZN7cutlass13device_kernelIN5flash19enable_sm80_to_sm89INS1_16FlashAttnBwdSm80INS1_25CollectiveMainloopBwdSm80ILi2ELi2EN4cute5tupleIJNS5_1CILi128EEES8_NS7_ILi64EEEEEENS_10bfloat16_tEfNS_4arch4Sm80ELb0ELb0ELb1ELb1ELb1ELb0ELb0ELb0ELi2ELi4ELi4ELi4ELb0EEENS1_24CollectiveEpilogueBwdGQAISA_fSD_Li256ELb1ELb1EEENS1_19SingleTileSchedulerILb1ELb0ELb0ELi128EEEEEEEEEvNT_6ParamsE$_ZN4cute3eso3ESOILb1ELb0EJNS_6LayoutINS_5tupleIJNS3_IJNS_1CILi2EEES5_S5_EEES5_EEENS3_IJNS3_IJNS4_ILi1EEES5_NS4_ILi4EEEEEENS4_ILi64EEEEEEEEiEEC2ERKSD_RKi)
        /*1370c*/ 	.word	0x00000000


	//----- nvinfo : EIATTR_FRAME_SIZE
	.align		4
.L_13282:
        /*13710*/ 	.byte	0x04, 0x11
        /*13712*/ 	.short	(.L_13284 - .L_13283)
	.align		4
.L_13283:
        /*13714*/ 	.word	index@($_ZN7cutlass13device_kernelIN5flash19enable_sm80_to_sm89INS1_16FlashAttnBwdSm80INS1_25CollectiveMainloopBwdSm80ILi2ELi2EN4cute5tupleIJNS5_1CILi128EEES8_NS7_ILi64EEEEEENS_10bfloat16_tEfNS_4arch4Sm80ELb0ELb0ELb1ELb1ELb1ELb0ELb0ELb0ELi2ELi4ELi4ELi4ELb0EEENS1_24CollectiveEpilogueBwdGQAISA_fSD_Li256ELb1ELb1EEENS1_19SingleTileSchedulerILb1ELb0ELb0ELi128EEEEEEEEEvNT_6ParamsE$_ZN4cute3eso3ESOILb1ELb0EJNS_6LayoutINS_5tupleIJNS3_IJNS_1CILi2EEES5_S5_EEES5_EEENS3_IJNS3_IJNS4_ILi1EEES5_NS4_ILi4EEEEEENS4_ILi64EEEEEEEENS_10ViewEngineIPN7cutlass10bfloat16_tEEEEEC2ERKSD_RKSI_)
        /*13718*/ 	.word	0x00000000


	//----- nvinfo : EIATTR_FRAME_SIZE
	.align		4
.L_13284:
        /*1371c*/ 	.byte	0x04, 0x11
        /*1371e*/ 	.short	(.L_13286 - .L_13285)
	.align		4
.L_13285:
        /*13720*/ 	.word	index@($_ZN7cutlass13device_kernelIN5flash19enable_sm80_to_sm89INS1_16FlashAttnBwdSm80INS1_25CollectiveMainloopBwdSm80ILi2ELi2EN4cute5tupleIJNS5_1CILi128EEES8_NS7_ILi64EEEEEENS_10bfloat16_tEfNS_4arch4Sm80ELb0ELb0ELb1ELb1ELb1ELb0ELb0ELb0ELi2ELi4ELi4ELi4ELb0EEENS1_24CollectiveEpilogueBwdGQAISA_fSD_Li256ELb1ELb1EEENS1_19SingleTileSchedulerILb1ELb0ELb0ELi128EEEEEEEEEvNT_6ParamsE$_ZN4cute3eso3ESOILb1ELb0EJNS_6LayoutINS_5tupleIJNS3_IJNS_1CILi2EEES5_S5_EEEEEENS3_IJNS3_IJNS4_ILi1EEES5_NS4_ILi4EEEEEEEEEEEiEEC2ERKSC_RKi)
        /*13724*/ 	.word	0x00000000


	//----- nvinfo : EIATTR_FRAME_SIZE
	.align		4
.L_13286:
        /*13728*/ 	.byte	0x04, 0x11
        /*1372a*/ 	.short	(.L_13288 - .L_13287)
	.align		4
.L_13287:
        /*1372c*/ 	.word	index@($_ZN7cutlass13device_kernelIN5flash19enable_sm80_to_sm89INS1_16FlashAttnBwdSm80INS1_25CollectiveMainloopBwdSm80ILi2ELi2EN4cute5tupleIJNS5_1CILi128EEES8_NS7_ILi64EEEEEENS_10bfloat16_tEfNS_4arch4Sm80ELb0ELb0ELb1ELb1ELb1ELb0ELb0ELb0ELi2ELi4ELi4ELi4ELb0EEENS1_24CollectiveEpilogueBwdGQAISA_fSD_Li256ELb1ELb1EEENS1_19SingleTileSchedulerILb1ELb0ELb0ELi128EEEEEEEEEvNT_6ParamsE$_ZN4cute3eso3ESOILb1ELb0EJNS_6LayoutINS_5tupleIJNS3_IJNS_1CILi2EEES5_S5_EEEEEENS3_IJNS3_IJNS4_ILi1EEES5_NS4_ILi4EEEEEEEEEEENS_10ViewEngineIPN7cutlass10bfloat16_tEEEEEC2ERKSC_RKSH_)
        /*13730*/ 	.word	0x00000000


	//----- nvinfo : EIATTR_FRAME_SIZE
	.align		4
.L_13288:
        /*13734*/ 	.byte	0x04, 0x11
        /*13736*/ 	.short	(.L_13290 - .L_13289)
	.align		4
.L_13289:
        /*13738*/ 	.word	index@($_ZN7cutlass13device_kernelIN5flash19enable_sm80_to_sm89INS1_16FlashAttnBwdSm80INS1_25CollectiveMainloopBwdSm80ILi2ELi2EN4cute5tupleIJNS5_1CILi128EEES8_NS7_ILi64EEEEEENS_10bfloat16_tEfNS_4arch4Sm80ELb0ELb0ELb1ELb1ELb1ELb0ELb0ELb0ELi2ELi4ELi4ELi4ELb0EEENS1_24CollectiveEpilogueBwdGQAISA_fSD_Li256ELb1ELb1EEENS1_19SingleTileSchedulerILb1ELb0ELb0ELi128EEEEEEEEEvNT_6ParamsE$_ZN4cute3eso3ESOILb1ELb0EJNS_6LayoutINS_5tupleIJNS3_IJNS_1CILi2EEES5_EEES6_EEENS3_IJNS3_IJNS4_ILi1EEES5_EEENS3_IJNS4_ILi32EEENS4_ILi64EEEEEEEEEEEiEEC2ERKSE_RKi)
        /*1373c*/ 	.word	0x00000000


	//----- nvinfo : EIATTR_FRAME_SIZE
	.align		4
.L_13290:
        /*13740*/ 	.byte	0x04, 0x11
        /*13742*/ 	.short	(.L_13292 - .L_13291)
	.align		4
.L_13291:
        /*13744*/ 	.word	index@($_ZN7cutlass13device_kernelIN5flash19enable_sm80_to_sm89INS1_16FlashAttnBwdSm80INS1_25CollectiveMainloopBwdSm80ILi2ELi2EN4cute5tupleIJNS5_1CILi128EEES8_NS7_ILi64EEEEEENS_10bfloat16_tEfNS_4arch4Sm80ELb0ELb0ELb1ELb1ELb1ELb0ELb0ELb0ELi2ELi4ELi4ELi4ELb0EEENS1_24CollectiveEpilogueBwdGQAISA_fSD_Li256ELb1ELb1EEENS1_19SingleTileSchedulerILb1ELb0ELb0ELi128EEEEEEEEEvNT_6ParamsE$_ZN4cute3eso3ESOILb1ELb0EJNS_6LayoutINS_5tupleIJNS3_IJNS_1CILi2EEES5_EEES6_EEENS3_IJNS3_IJNS4_ILi1EEES5_EEENS3_IJNS4_ILi32EEENS4_ILi64EEEEEEEEEEENS_10ViewEngineIPN7cutlass10bfloat16_tEEEEEC2ERKSE_RKSJ_)
        /*13748*/ 	.word	0x00000000


	//----- nvinfo : EIATTR_FRAME_SIZE
	.align		4
.L_13292:
        /*1374c*/ 	.byte	0x04, 0x11
        /*1374e*/ 	.short	(.L_13294 - .L_13293)
	.align		4
.L_13293:
        /*13750*/ 	.word	index@($_ZN7cutlass13device_kernelIN5flash19enable_sm80_to_sm89INS1_16FlashAttnBwdSm80INS1_25CollectiveMainloopBwdSm80ILi2ELi2EN4cute5tupleIJNS5_1CILi128EEES8_NS7_ILi64EEEEEENS_10bfloat16_tEfNS_4arch4Sm80ELb0ELb0ELb1ELb1ELb1ELb0ELb0ELb0ELi2ELi4ELi4ELi4ELb0EEENS1_24CollectiveEpilogueBwdGQAISA_fSD_Li256ELb1ELb1EEENS1_19SingleTileSchedulerILb1ELb0ELb0ELi128EEEEEEEEEvNT_6ParamsE$_ZN4cute3eso3ESOILb1ELb0EJNS_6LayoutINS_5tupleIJNS3_IJNS_1CILi2EEES5_EEES5_NS4_ILi8EEEEEENS3_IJNS3_IJNS_11ScaledBasisINS4_ILi1EEEJLi1EEEENS9_IS7_JLi0EEEEEEENS9_INS4_ILi64EEEJLi0EEEENS9_INS4_ILi16EEEJLi1EEEEEEEEENS_15ArithmeticTupleIJiiEEEEEC2ERKSJ_RKSL_)
        /*13754*/ 	.word	0x00000000


	//----- nvinfo : EIATTR_FRAME_SIZE
	.align		4
.L_13294:
        /*13758*/ 	.byte	0x04, 0x11
        /*1375a*/ 	.short	(.L_13296 - .L_13295)
	.align		4
.L_13295:
        /*1375c*/ 	.word	index@($_ZN7cutlass13device_kernelIN5flash19enable_sm80_to_sm89INS1_16FlashAttnBwdSm80INS1_25CollectiveMainloopBwdSm80ILi2ELi2EN4cute5tupleIJNS5_1CILi128EEES8_NS7_ILi64EEEEEENS_10bfloat16_tEfNS_4arch4Sm80ELb0ELb0ELb1ELb1ELb1ELb0ELb0ELb0ELi2ELi4ELi4ELi4ELb0EEENS1_24CollectiveEpilogueBwdGQAISA_fSD_Li256ELb1ELb1EEENS1_19SingleTileSchedulerILb1ELb0ELb0ELi128EEEEEEEEEvNT_6ParamsE$_ZN4cute3eso3ESOILb1ELb0EJNS_6LayoutINS_5tupleIJNS3_IJNS_1CILi2EEES5_EEES5_NS4_ILi8EEEEEENS3_IJNS3_IJNS_11ScaledBasisINS4_ILi1EEEJLi1EEEENS9_IS7_JLi0EEEEEEENS9_INS4_ILi64EEEJLi0EEEENS9_INS4_ILi16EEEJLi1EEEEEEEEENS_10ViewEngineINS_23ArithmeticTupleIteratorINS_15ArithmeticTupleIJiiEEEEEEEEEC2ERKSJ_RKSP_)
        /*13760*/ 	.word	0x00000000


	//----- nvinfo : EIATTR_FRAME_SIZE
	.align		4
.L_13296:
        /*13764*/ 	.byte	0x04, 0x11
        /*13766*/ 	.short	(.L_13298 - .L_13297)
	.align		4
.L_13297:
        /*13768*/ 	.word	index@($_ZN7cutlass13device_kernelIN5flash19enable_sm80_to_sm89INS1_16FlashAttnBwdSm80INS1_25CollectiveMainloopBwdSm80ILi2ELi2EN4cute5tupleIJNS5_1CILi128EEES8_NS7_ILi64EEEEEENS_10bfloat16_tEfNS_4arch4Sm80ELb0ELb0ELb1ELb1ELb1ELb0ELb0ELb0ELi2ELi4ELi4ELi4ELb0EEENS1_24CollectiveEpilogueBwdGQAISA_fSD_Li256ELb1ELb1EEENS1_19SingleTileSchedulerILb1ELb0ELb0ELi128EEEEEEEEEvNT_6ParamsE$_ZN4cute3eso3ESOILb1ELb0EJNS_6LayoutINS_5tupleIJNS3_IJNS_1CILi2EEES5_EEENS4_ILi8EEEEEENS3_IJNS3_IJNS4_ILi1EEES5_EEENS4_ILi4EEEEEEEEiEEC2ERKSD_RKi)
        /*1376c*/ 	.word	0x00000000


	//----- nvinfo : EIATTR_FRAME_SIZE
	.align		4
.L_13298:
        /*13770*/ 	.byte	0x04, 0x11
        /*13772*/ 	.short	(.L_13300 - .L_13299)
	.align		4
.L_13299:
        /*13774*/ 	.word	index@($_ZN7cutlass13device_kernelIN5flash19enable_sm80_to_sm89INS1_16FlashAttnBwdSm80INS1_25CollectiveMainloopBwdSm80ILi2ELi2EN4cute5tupleIJNS5_1CILi128EEES8_NS7_ILi64EEEEEENS_10bfloat16_tEfNS_4arch4Sm80ELb0ELb0ELb1ELb1ELb1ELb0ELb0ELb0ELi2ELi4ELi4ELi4ELb0EEENS1_24CollectiveEpilogueBwdGQAISA_fSD_Li256ELb1ELb1EEENS1_19SingleTileSchedulerILb1ELb0ELb0ELi128EEEEEEEEEvNT_6ParamsE$_ZN4cute3eso3ESOILb1ELb0EJNS_6LayoutINS_5tupleIJNS3_IJNS_1CILi2EEES5_EEENS4_ILi8EEEEEENS3_IJNS3_IJNS4_ILi1EEES5_EEENS4_ILi4EEEEEEEENS_10ViewEngineIPN7cutlass10bfloat16_tEEEEEC2ERKSD_RKSI_)
        /*13778*/ 	.word	0x00000000


	//----- nvinfo : EIATTR_FRAME_SIZE
	.align		4
.L_13300:
        /*1377c*/ 	.byte	0x04, 0x11
        /*1377e*/ 	.short	(.L_13302 - .L_13301)
	.align		4
.L_13301:
        /*13780*/ 	.word	index@($_ZN7cutlass13device_kernelIN5flash19enable_sm80_to_sm89INS1_16FlashAttnBwdSm80INS1_25CollectiveMainloopBwdSm80ILi2ELi2EN4cute5tupleIJNS5_1CILi128EEES8_NS7_ILi64EEEEEENS_10bfloat16_tEfNS_4arch4Sm80ELb0ELb0ELb1ELb1ELb1ELb0ELb0ELb0ELi2ELi4ELi4ELi4ELb0EEENS1_24CollectiveEpilogueBwdGQAISA_fSD_Li256ELb1ELb1EEENS1_19SingleTileSchedulerILb1ELb0ELb0ELi128EEEEEEEEEvNT_6ParamsE$_ZN4cute3eso3ESOILb1ELb0EJNS_6LayoutINS_5tupleIJNS3_IJNS_1CILi2EEES5_EEENS3_IJS5_NS4_ILi8EEEEEEEEENS3_IJNS3_IJS5_NS4_ILi4EEEEEENS3_IJNS4_ILi1EEES7_EEEEEEEENS_10ViewEngineIPfEEEEC2ERKSF_RKSI_)
        /*13784*/ 	.word	0x00000000


	//----- nvinfo : EIATTR_FRAME_SIZE
	.align		4
.L_13302:
        /*13788*/ 	.byte	0x04, 0x11
        /*1378a*/ 	.short	(.L_13304 - .L_13303)
	.align		4
.L_13303:
        /*1378c*/ 	.word	index@($_ZN7cutlass13device_kernelIN5flash19enable_sm80_to_sm89INS1_16FlashAttnBwdSm80INS1_25CollectiveMainloopBwdSm80ILi2ELi2EN4cute5tupleIJNS5_1CILi128EEES8_NS7_ILi64EEEEEENS_10bfloat16_tEfNS_4arch4Sm80ELb0ELb0ELb1ELb1ELb1ELb0ELb0ELb0ELi2ELi4ELi4ELi4ELb0EEENS1_24CollectiveEpilogueBwdGQAISA_fSD_Li256ELb1ELb1EEENS1_19SingleTileSchedulerILb1ELb0ELb0ELi128EEEEEEEEEvNT_6ParamsE$_ZN4cute3eso3ESOILb1ELb0EJNS_6LayoutINS_5tupleIJNS3_IJNS_1CILi2EEES5_EEENS3_IJS5_NS4_ILi8EEEEEEEEENS3_IJNS3_IJNS_11ScaledBasisIS7_JLi0EEEENSA_INS4_ILi64EEEJLi0EEEEEEENS3_IJNSA_INS4_ILi1EEEJLi1EEEENSA_INS4_ILi16EEEJLi1EEEEEEEEEEEENS_10ViewEngineINS_23ArithmeticTupleIteratorINS_15ArithmeticTupleIJiiEEEEEEEEEC2ERKSL_RKSR_)
        /*13790*/ 	.word	0x00000000


	//----- nvinfo : EIATTR_FRAME_SIZE
	.align		4
.L_13304:
        /*13794*/ 	.byte	0x04, 0x11
        /*13796*/ 	.short	(.L_13306 - .L_13305)
	.align		4
.L_13305:
        /*13798*/ 	.word	index@($_ZN7cutlass13device_kernelIN5flash19enable_sm80_to_sm89INS1_16FlashAttnBwdSm80INS1_25CollectiveMainloopBwdSm80ILi2ELi2EN4cute5tupleIJNS5_1CILi128EEES8_NS7_ILi64EEEEEENS_10bfloat16_tEfNS_4arch4Sm80ELb0ELb0ELb1ELb1ELb1ELb0ELb0ELb0ELi2ELi4ELi4ELi4ELb0EEENS1_24CollectiveEpilogueBwdGQAISA_fSD_Li256ELb1ELb1EEENS1_19SingleTileSchedulerILb1ELb0ELb0ELi128EEEEEEEEEvNT_6ParamsE$_ZN4cute3eso3ESOILb1ELb0EJNS_6LayoutINS_5tupleIJNS3_IJNS_1CILi2EEES5_EEENS3_IJS5_NS4_ILi8EEEEEEEEENS3_IJNS3_IJNS_11ScaledBasisIS7_JLi0EEEENSA_INS4_ILi64EEEJLi0EEEEEEENS3_IJNSA_INS4_ILi1EEEJLi1EEEENSA_INS4_ILi16EEEJLi1EEEEEEEEEEEENS_10ViewEngineINS_23ArithmeticTupleIteratorINS_15ArithmeticTupleIJNS4_ILi0EEESP_EEEEEEEEEC2ERKSL_RKSS_)
        /*1379c*/ 	.word	0x00000000


	//----- nvinfo : EIATTR_FRAME_SIZE
	.align		4
.L_13306:
        /*137a0*/ 	.byte	0x04, 0x11
        /*137a2*/ 	.short	(.L_13308 - .L_13307)
	.align		4
.L_13307:
        /*137a4*/ 	.word	index@($_ZN7cutlass13device_kernelIN5flash19enable_sm80_to_sm89INS1_16FlashAttnBwdSm80INS1_25CollectiveMainloopBwdSm80ILi2ELi2EN4cute5tupleIJNS5_1CILi128EEES8_NS7_ILi64EEEEEENS_10bfloat16_tEfNS_4arch4Sm80ELb0ELb0ELb1ELb1ELb1ELb0ELb0ELb0ELi2ELi4ELi4ELi4ELb0EEENS1_24CollectiveEpilogueBwdGQAISA_fSD_Li256ELb1ELb1EEENS1_19SingleTileSchedulerILb1ELb0ELb0ELi128EEEEEEEEEvNT_6ParamsE$_ZN4cute3eso3ESOILb1ELb0EJNS_6LayoutINS_5tupleIJNS3_IJNS_1CILi2EEES5_EEEEEENS3_IJNS3_IJNS4_ILi8EEENS4_ILi64EEEEEEEEEEEiEEC2ERKSC_RKi)
        /*137a8*/ 	.word	0x00000000


	//----- nvinfo : EIATTR_FRAME_SIZE
	.align		4
.L_13308:
        /*137ac*/ 	.byte	0x04, 0x11
        /*137ae*/ 	.short	(.L_13310 - .L_13309)
	.align		4
.L_13309:
        /*137b0*/ 	.word	index@($_ZN7cutlass13device_kernelIN5flash19enable_sm80_to_sm89INS1_16FlashAttnBwdSm80INS1_25CollectiveMainloopBwdSm80ILi2ELi2EN4cute5tupleIJNS5_1CILi128EEES8_NS7_ILi64EEEEEENS_10bfloat16_tEfNS_4arch4Sm80ELb0ELb0ELb1ELb1ELb1ELb0ELb0ELb0ELi2ELi4ELi4ELi4ELb0EEENS1_24CollectiveEpilogueBwdGQAISA_fSD_Li256ELb1ELb1EEENS1_19SingleTileSchedulerILb1ELb0ELb0ELi128EEEEEEEEEvNT_6ParamsE$_ZN4cute3eso3ESOILb1ELb0EJNS_6LayoutINS_5tupleIJNS3_IJNS_1CILi2EEES5_EEEEEENS3_IJNS3_IJNS4_ILi8EEENS4_ILi64EEEEEEEEEEENS_10ViewEngineINS_8smem_ptrIPfEEEEEEC2ERKSC_RKSH_)
        /*137b4*/ 	.word	0x00000000


	//----- nvinfo : EIATTR_FRAME_SIZE
	.align		4
.L_13310:
        /*137b8*/ 	.byte	0x04, 0x11
        /*137ba*/ 	.short	(.L_13312 - .L_13311)
	.align		4
.L_13311:
        /*137bc*/ 	.word	index@($_ZN7cutlass13device_kernelIN5flash19enable_sm80_to_sm89INS1_16FlashAttnBwdSm80INS1_25CollectiveMainloopBwdSm80ILi2ELi2EN4cute5tupleIJNS5_1CILi128EEES8_NS7_ILi64EEEEEENS_10bfloat16_tEfNS_4arch4Sm80ELb0ELb0ELb1ELb1ELb1ELb0ELb0ELb0ELi2ELi4ELi4ELi4ELb0EEENS1_24CollectiveEpilogueBwdGQAISA_fSD_Li256ELb1ELb1EEENS1_19SingleTileSchedulerILb1ELb0ELb0ELi128EEEEEEEEEvNT_6ParamsE$_ZN4cute3eso3ESOILb1ELb0EJNS_6LayoutINS_5tupleIJNS3_IJNS_1CILi2EEES5_EEEEEENS3_IJNS3_IJNS4_ILi1EEES5_EEEEEEEEiEEC2ERKSB_RKi)
        /*137c0*/ 	.word	0x00000000


	//----- nvinfo : EIATTR_FRAME_SIZE
	.align		4
.L_13312:
        /*137c4*/ 	.byte	0x04, 0x11
        /*137c6*/ 	.short	(.L_13314 - .L_13313)
	.align		4
.L_13313:
        /*137c8*/ 	.word	index@($_ZN7cutlass13device_kernelIN5flash19enable_sm80_to_sm89INS1_16FlashAttnBwdSm80INS1_25CollectiveMainloopBwdSm80ILi2ELi2EN4cute5tupleIJNS5_1CILi128EEES8_NS7_ILi64EEEEEENS_10bfloat16_tEfNS_4arch4Sm80ELb0ELb0ELb1ELb1ELb1ELb0ELb0ELb0ELi2ELi4ELi4ELi4ELb0EEENS1_24CollectiveEpilogueBwdGQAISA_fSD_Li256ELb1ELb1EEENS1_19SingleTileSchedulerILb1ELb0ELb0ELi128EEEEEEEEEvNT_6ParamsE$_ZN4cute3eso3ESOILb1ELb0EJNS_6LayoutINS_5tupleIJNS3_IJNS_1CILi2EEES5_EEEEEENS3_IJNS3_IJNS4_ILi1EEES5_EEEEEEEENS_10ViewEngineIPfEEEEC2ERKSB_RKSE_)
        /*137cc*/ 	.word	0x00000000


	//----- nvinfo : EIATTR_FRAME_SIZE
	.align		4
.L_13314:
        /*137d0*/ 	.byte	0x04, 0x11
        /*137d2*/ 	.short	(.L_13316 - .L_13315)
	.align		4
.L_13315:
        /*137d4*/ 	.word	index@($_ZN7cutlass13device_kernelIN5flash19enable_sm80_to_sm89INS1_16FlashAttnBwdSm80INS1_25CollectiveMainloopBwdSm80ILi2ELi2EN4cute5tupleIJNS5_1CILi128EEES8_NS7_ILi64EEEEEENS_10bfloat16_tEfNS_4arch4Sm80ELb0ELb0ELb1ELb1ELb1ELb0ELb0ELb0ELi2ELi4ELi4ELi4ELb0EEENS1_24CollectiveEpilogueBwdGQAISA_fSD_Li256ELb1ELb1EEENS1_19SingleTileSchedulerILb1ELb0ELb0ELi128EEEEEEEEEvNT_6ParamsE$_ZN4cute3eso3ESOILb1ELb0EJNS_6LayoutINS_5tupleIJNS3_IJNS_1CILi2EEES5_EEEEEENS3_IJNS3_IJNS4_ILi1EEES5_EEEEEEEENS_10ViewEngineIPN7cutlass10bfloat16_tEEEEEC2ERKSB_RKSG_)
        /*137d8*/ 	.word	0x00000000


	//----- nvinfo : EIATTR_FRAME_SIZE
	.align		4
.L_13316:
        /*137dc*/ 	.byte	0x04, 0x11
        /*137de*/ 	.short	(.L_13318 - .L_13317)
	.align		4
.L_13317:
        /*137e0*/ 	.word	index@($_ZN7cutlass13device_kernelIN5flash19enable_sm80_to_sm89INS1_16FlashAttnBwdSm80INS1_25CollectiveMainloopBwdSm80ILi2ELi2EN4cute5tupleIJNS5_1CILi128EEES8_NS7_ILi64EEEEEENS_10bfloat16_tEfNS_4arch4Sm80ELb0ELb0ELb1ELb1ELb1ELb0ELb0ELb0ELi2ELi4ELi4ELi4ELb0EEENS1_24CollectiveEpilogueBwdGQAISA_fSD_Li256ELb1ELb1EEENS1_19SingleTileSchedulerILb1ELb0ELb0ELi128EEEEEEEEEvNT_6ParamsE$_ZN4cute3eso3ESOILb1ELb0EJNS_6LayoutINS_5tupleIJNS3_IJNS_1CILi2EEES5_EEEEEENS3_IJNS3_IJNS4_ILi1EEES5_EEEEEEEENS_10ViewEngineIPKfEEEEC2ERKSB_RKSF_)
        /*137e4*/ 	.word	0x00000000


	//----- nvinfo : EIATTR_FRAME_SIZE
	.align		4
.L_13318:
        /*137e8*/ 	.byte	0x04, 0x11
        /*137ea*/ 	.short	(.L_13320 - .L_13319)
	.align		4
.L_13319:
        /*137ec*/ 	.word	index@($_ZN7cutlass13device_kernelIN5flash19enable_sm80_to_sm89INS1_16FlashAttnBwdSm80INS1_25CollectiveMainloopBwdSm80ILi2ELi2EN4cute5tupleIJNS5_1CILi128EEES8_NS7_ILi64EEEEEENS_10bfloat16_tEfNS_4arch4Sm80ELb0ELb0ELb1ELb1ELb1ELb0ELb0ELb0ELi2ELi4ELi4ELi4ELb0EEENS1_24CollectiveEpilogueBwdGQAISA_fSD_Li256ELb1ELb1EEENS1_19SingleTileSchedulerILb1ELb0ELb0ELi128EEEEEEEEEvNT_6ParamsE$_ZN4cute3eso3ESOILb1ELb0EJNS_6LayoutINS_5tupleIJNS3_IJNS_1CILi1EEES5_EEENS4_ILi32EEEEEENS3_IJNS3_IJNS4_ILi0EEES9_EEENS4_ILi256EEEEEEEEiEEC2ERKSD_RKi)
        /*137f0*/ 	.word	0x00000000


	//----- nvinfo : EIATTR_FRAME_SIZE
	.align		4
.L_13320:
        /*137f4*/ 	.byte	0x04, 0x11
        /*137f6*/ 	.short	(.L_13322 - .L_13321)
	.align		4
.L_13321:
        /*137f8*/ 	.word	index@($_ZN7cutlass13device_kernelIN5flash19enable_sm80_to_sm89INS1_16FlashAttnBwdSm80INS1_25CollectiveMainloopBwdSm80ILi2ELi2EN4cute5tupleIJNS5_1CILi128EEES8_NS7_ILi64EEEEEENS_10bfloat16_tEfNS_4arch4Sm80ELb0ELb0ELb1ELb1ELb1ELb0ELb0ELb0ELi2ELi4ELi4ELi4ELb0EEENS1_24CollectiveEpilogueBwdGQAISA_fSD_Li256ELb1ELb1EEENS1_19SingleTileSchedulerILb1ELb0ELb0ELi128EEEEEEEEEvNT_6ParamsE$_ZN4cute3eso3ESOILb1ELb0EJNS_6LayoutINS_5tupleIJNS3_IJNS_1CILi1EEES5_EEENS4_ILi32EEEEEENS3_IJNS3_IJNS4_ILi0EEES9_EEENS4_ILi256EEEEEEEENS_10ViewEngineINS_8gmem_ptrIPfEEEEEEC2ERKSD_RKSI_)
        /*137fc*/ 	.word	0x00000000


	//----- nvinfo : EIATTR_FRAME_SIZE
	.align		4
.L_13322:
        /*13800*/ 	.byte	0x04, 0x11
        /*13802*/ 	.short	(.L_13324 - .L_13323)
	.align		4
.L_13323:
        /*13804*/ 	.word	index@($_ZN7cutlass13device_kernelIN5flash19enable_sm80_to_sm89INS1_16FlashAttnBwdSm80INS1_25CollectiveMainloopBwdSm80ILi2ELi2EN4cute5tupleIJNS5_1CILi128EEES8_NS7_ILi64EEEEEENS_10bfloat16_tEfNS_4arch4Sm80ELb0ELb0ELb1ELb1ELb1ELb0ELb0ELb0ELi2ELi4ELi4ELi4ELb0EEENS1_24CollectiveEpilogueBwdGQAISA_fSD_Li256ELb1ELb1EEENS1_19SingleTileSchedulerILb1ELb0ELb0ELi128EEEEEEEEEvNT_6ParamsE$_ZN4cute3eso3ESOILb1ELb0EJNS_6LayoutINS_5tupleIJNS3_IJNS_1CILi1EEES5_EEEEEENS3_IJNS3_IJS5_NS4_ILi0EEEEEEEEEEENS_10ViewEngineINS_8smem_ptrIPN7cutlass9uint128_tEEEEEEEC2ERKSB_RKSI_)
        /*13808*/ 	.word	0x00000000


	//----- nvinfo : EIATTR_FRAME_SIZE
	.align		4
.L_13324:
        /*1380c*/ 	.byte	0x04, 0x11
        /*1380e*/ 	.short	(.L_13326 - .L_13325)
	.align		4
.L_13325:
        /*13810*/ 	.word	index@($_ZN7cutlass13device_kernelIN5flash19enable_sm80_to_sm89INS1_16FlashAttnBwdSm80INS1_25CollectiveMainloopBwdSm80ILi2ELi2EN4cute5tupleIJNS5_1CILi128EEES8_NS7_ILi64EEEEEENS_10bfloat16_tEfNS_4arch4Sm80ELb0ELb0ELb1ELb1ELb1ELb0ELb0ELb0ELi2ELi4ELi4ELi4ELb0EEENS1_24CollectiveEpilogueBwdGQAISA_fSD_Li256ELb1ELb1EEENS1_19SingleTileSchedulerILb1ELb0ELb0ELi128EEEEEEEEEvNT_6ParamsE$_ZN4cute3eso3ESOILb1ELb0EJNS_6LayoutINS_5tupleIJNS3_IJNS_1CILi1EEES5_EEEEEENS3_IJNS3_IJS5_NS4_ILi0EEEEEEEEEEENS_10ViewEngineINS_8gmem_ptrIPKN7cutlass9uint128_tEEEEEEEC2ERKSB_RKSJ_)
        /*13814*/ 	.word	0x00000000


	//----- nvinfo : EIATTR_FRAME_SIZE
	.align		4
.L_13326:
        /*13818*/ 	.byte	0x04, 0x11
        /*1381a*/ 	.short	(.L_13328 - .L_13327)
	.align		4
.L_13327:
        /*1381c*/ 	.word	index@($_ZN7cutlass13device_kernelIN5flash19enable_sm80_to_sm89INS1_16FlashAttnBwdSm80INS1_25CollectiveMainloopBwdSm80ILi2ELi2EN4cute5tupleIJNS5_1CILi128EEES8_NS7_ILi64EEEEEENS_10bfloat16_tEfNS_4arch4Sm80ELb0ELb0ELb1ELb1ELb1ELb0ELb0ELb0ELi2ELi4ELi4ELi4ELb0EEENS1_24CollectiveEpilogueBwdGQAISA_fSD_Li256ELb1ELb1EEENS1_19SingleTileSchedulerILb1ELb0ELb0ELi128EEEEEEEEEvNT_6ParamsE$_ZN4cute3eso3ESOILb1ELb0EJNS_6LayoutINS_5tupleIJNS3_IJNS_1CILi1EEENS4_ILi4EEEEEENS4_ILi2EEES6_EEENS3_IJNS3_IJNS4_ILi0EEES5_EEES6_NS4_ILi8EEEEEEEENS_10ViewEngineIPfEEEEC2ERKSE_RKSH_)
        /*13820*/ 	.word	0x00000000


	//----- nvinfo : EIATTR_FRAME_SIZE
	.align		4
.L_13328:
        /*13824*/ 	.byte	0x04, 0x11
        /*13826*/ 	.short	(.L_13330 - .L_13329)
	.align		4
.L_13329:
        /*13828*/ 	.word	index@($_ZN7cutlass13device_kernelIN5flash19enable_sm80_to_sm89INS1_16FlashAttnBwdSm80INS1_25CollectiveMainloopBwdSm80ILi2ELi2EN4cute5tupleIJNS5_1CILi128EEES8_NS7_ILi64EEEEEENS_10bfloat16_tEfNS_4arch4Sm80ELb0ELb0ELb1ELb1ELb1ELb0ELb0ELb0ELi2ELi4ELi4ELi4ELb0EEENS1_24CollectiveEpilogueBwdGQAISA_fSD_Li256ELb1ELb1EEENS1_19SingleTileSchedulerILb1ELb0ELb0ELi128EEEEEEEEEvNT_6ParamsE$_ZN4cute3eso3ESOILb1ELb0EJNS_6LayoutINS_5tupleIJNS3_IJNS_1CILi1EEENS4_ILi2EEES6_EEEEEENS3_IJNS3_IJS5_S5_S6_EEEEEEEENS_10ViewEngineIPjEEEEC2ERKSB_RKSE_)
        /*1382c*/ 	.word	0x00000000


	//----- nvinfo : EIATTR_FRAME_SIZE
	.align		4
.L_13330:
        /*13830*/ 	.byte	0x04, 0x11
        /*13832*/ 	.short	(.L_13332 - .L_13331)
	.align		4
.L_13331:
        /*13834*/ 	.word	index@($_ZN7cutlass13device_kernelIN5flash19enable_sm80_to_sm89INS1_16FlashAttnBwdSm80INS1_25CollectiveMainloopBwdSm80ILi2ELi2EN4cute5tupleIJNS5_1CILi128EEES8_NS7_ILi64EEEEEENS_10bfloat16_tEfNS_4arch4Sm80ELb0ELb0ELb1ELb1ELb1ELb0ELb0ELb0ELi2ELi4ELi4ELi4ELb0EEENS1_24CollectiveEpilogueBwdGQAISA_fSD_Li256ELb1ELb1EEENS1_19SingleTileSchedulerILb1ELb0ELb0ELi128EEEEEEEEEvNT_6ParamsE$_ZN4cute3eso3ESOILb1ELb0EJNS_6LayoutINS_5tupleIJNS3_IJNS_1CILi1EEENS4_ILi2EEEEEES6_NS4_ILi8EEEEEENS3_IJNS3_IJS5_S5_EEES6_NS4_ILi4EEEEEEEENS_10ViewEngineIPN7cutlass5ArrayINSF_10bfloat16_tELi2ELb0EEEEEEEC2ERKSD_RKSK_)
        /*13838*/ 	.word	0x00000000


	//----- nvinfo : EIATTR_FRAME_SIZE
	.align		4
.L_13332:
        /*1383c*/ 	.byte	0x04, 0x11
        /*1383e*/ 	.short	(.L_13334 - .L_13333)
	.align		4
.L_13333:
        /*13840*/ 	.word	index@($_ZN7cutlass13device_kernelIN5flash19enable_sm80_to_sm89INS1_16FlashAttnBwdSm80INS1_25CollectiveMainloopBwdSm80ILi2ELi2EN4cute5tupleIJNS5_1CILi128EEES8_NS7_ILi64EEEEEENS_10bfloat16_tEfNS_4arch4Sm80ELb0ELb0ELb1ELb1ELb1ELb0ELb0ELb0ELi2ELi4ELi4ELi4ELb0EEENS1_24CollectiveEpilogueBwdGQAISA_fSD_Li256ELb1ELb1EEENS1_19SingleTileSchedulerILb1ELb0ELb0ELi128EEEEEEEEEvNT_6ParamsE$_ZN4cute3eso3ESOILb1ELb0EJNS_6LayoutINS_5tupleIJNS3_IJNS_1CILi1EEENS4_ILi2EEEEEES6_NS4_ILi8EEEEEENS3_IJNS3_IJS5_S5_EEES6_NS4_ILi4EEEEEEEENS_10ViewEngineIPKN7cutlass5ArrayIfLi2ELb1EEEEEEEC2ERKSD_RKSK_)
        /*13844*/ 	.word	0x00000000


	//----- nvinfo : EIATTR_FRAME_SIZE
	.align		4
.L_13334:
        /*13848*/ 	.byte	0x04, 0x11
        /*1384a*/ 	.short	(.L_13336 - .L_13335)
	.align		4
.L_13335:
        /*1384c*/ 	.word	index@($_ZN7cutlass13device_kernelIN5flash19enable_sm80_to_sm89INS1_16FlashAttnBwdSm80INS1_25CollectiveMainloopBwdSm80ILi2ELi2EN4cute5tupleIJNS5_1CILi128EEES8_NS7_ILi64EEEEEENS_10bfloat16_tEfNS_4arch4Sm80ELb0ELb0ELb1ELb1ELb1ELb0ELb0ELb0ELi2ELi4ELi4ELi4ELb0EEENS1_24CollectiveEpilogueBwdGQAISA_fSD_Li256ELb1ELb1EEENS1_19SingleTileSchedulerILb1ELb0ELb0ELi128EEEEEEEEEvNT_6ParamsE$_ZN4cute3eso3ESOILb1ELb0EJNS_6LayoutINS_5tupleIJNS3_IJNS_1CILi1EEENS4_ILi2EEEEEEEEENS3_IJNS3_IJS5_S5_EEEEEEEENS_10ViewEngineIPjEEEEC2ERKSB_RKSE_)
        /*13850*/ 	.word	0x00000000


	//----- nvinfo : EIATTR_FRAME_SIZE
	.align		4
.L_13336:
        /*13854*/ 	.byte	0x04, 0x11
        /*13856*/ 	.short	(.L_13338 - .L_13337)
	.align		4
.L_13337:
        /*13858*/ 	.word	index@($_ZN7cutlass13device_kernelIN5flash19enable_sm80_to_sm89INS1_16FlashAttnBwdSm80INS1_25CollectiveMainloopBwdSm80ILi2ELi2EN4cute5tupleIJNS5_1CILi128EEES8_NS7_ILi64EEEEEENS_10bfloat16_tEfNS_4arch4Sm80ELb0ELb0ELb1ELb1ELb1ELb0ELb0ELb0ELi2ELi4ELi4ELi4ELb0EEENS1_24CollectiveEpilogueBwdGQAISA_fSD_Li256ELb1ELb1EEENS1_19SingleTileSchedulerILb1ELb0ELb0ELi128EEEEEEEEEvNT_6ParamsE$_ZN4cute3eso3ESOILb1ELb0EJNS_6LayoutINS_5tupleIJNS3_IJNS_1CILi1EEENS3_IJNS4_ILi4EEENS4_ILi2EEEEEEEEES7_S6_EEENS3_IJNS3_IJNS4_ILi0EEENS3_IJS5_NS4_ILi8EEEEEEEEES6_NS4_ILi16EEEEEEEENS_10ViewEngineIPN7cutlass10bfloat16_tEEEEEC2ERKSH_RKSM_)
        /*1385c*/ 	.word	0x00000000


	//----- nvinfo : EIATTR_FRAME_SIZE
	.align		4
.L_13338:
        /*13860*/ 	.byte	0x04, 0x11
        /*13862*/ 	.short	(.L_13340 - .L_13339)
	.align		4
.L_13339:
        /*13864*/ 	.word	index@($_ZN7cutlass13device_kernelIN5flash19enable_sm80_to_sm89INS1_16FlashAttnBwdSm80INS1_25CollectiveMainloopBwdSm80ILi2ELi2EN4cute5tupleIJNS5_1CILi128EEES8_NS7_ILi64EEEEEENS_10bfloat16_tEfNS_4arch4Sm80ELb0ELb0ELb1ELb1ELb1ELb0ELb0ELb0ELi2ELi4ELi4ELi4ELb0EEENS1_24CollectiveEpilogueBwdGQAISA_fSD_Li256ELb1ELb1EEENS1_19SingleTileSchedulerILb1ELb0ELb0ELi128EEEEEEEEEvNT_6ParamsE$_ZN4cute3eso3ESOILb1ELb0EJNS_6LayoutINS_5tupleIJNS3_IJNS_1CILi1EEENS3_IJNS4_ILi2EEES6_EEEEEES6_NS4_ILi4EEEEEENS3_IJNS3_IJNS4_ILi0EEENS3_IJS5_S9_EEEEEES6_NS4_ILi8EEEEEEEENS_10ViewEngineIPjEEEEC2ERKSG_RKSJ_)
        /*13868*/ 	.word	0x00000000


	//----- nvinfo : EIATTR_FRAME_SIZE
	.align		4
.L_13340:
        /*1386c*/ 	.byte	0x04, 0x11
        /*1386e*/ 	.short	(.L_13342 - .L_13341)
	.align		4
.L_13341:
        /*13870*/ 	.word	index@($_ZN7cutlass13device_kernelIN5flash19enable_sm80_to_sm89INS1_16FlashAttnBwdSm80INS1_25CollectiveMainloopBwdSm80ILi2ELi2EN4cute5tupleIJNS5_1CILi128EEES8_NS7_ILi64EEEEEENS_10bfloat16_tEfNS_4arch4Sm80ELb0ELb0ELb1ELb1ELb1ELb0ELb0ELb0ELi2ELi4ELi4ELi4ELb0EEENS1_24CollectiveEpilogueBwdGQAISA_fSD_Li256ELb1ELb1EEENS1_19SingleTileSchedulerILb1ELb0ELb0ELi128EEEEEEEEEvNT_6ParamsE$_ZN4cute3eso3ESOILb1ELb0EJNS_6LayoutINS_5tupleIJNS3_IJNS3_IJNS_1CILi8EEENS4_ILi1EEEEEES6_EEENS3_IJNS3_IJS6_S6_EEENS4_ILi4EEEEEEEEENS3_IJNS3_IJNS3_IJS6_NS4_ILi0EEEEEESD_EEENS3_IJNS3_IJSD_SD_EEES5_EEEEEEEENS_10ViewEngineIPN7cutlass10bfloat16_tEEEEEC2ERKSJ_RKSO_)
        /*13874*/ 	.word	0x00000000


	//----- nvinfo : EIATTR_FRAME_SIZE
	.align		4
.L_13342:
        /*13878*/ 	.byte	0x04, 0x11
        /*1387a*/ 	.short	(.L_13344 - .L_13343)
	.align		4
.L_13343:
        /*1387c*/ 	.word	index@($_ZN7cutlass13device_kernelIN5flash19enable_sm80_to_sm89INS1_16FlashAttnBwdSm80INS1_25CollectiveMainloopBwdSm80ILi2ELi2EN4cute5tupleIJNS5_1CILi128EEES8_NS7_ILi64EEEEEENS_10bfloat16_tEfNS_4arch4Sm80ELb0ELb0ELb1ELb1ELb1ELb0ELb0ELb0ELi2ELi4ELi4ELi4ELb0EEENS1_24CollectiveEpilogueBwdGQAISA_fSD_Li256ELb1ELb1EEENS1_19SingleTileSchedulerILb1ELb0ELb0ELi128EEEEEEEEEvNT_6ParamsE$_ZN4cute3eso3ESOILb1ELb0EJNS_6LayoutINS_5tupleIJNS3_IJNS3_IJNS_1CILi8EEENS4_ILi1EEEEEES6_EEENS3_IJNS3_IJS6_S6_EEENS4_ILi4EEEEEEEEENS3_IJNS3_IJNS3_IJS6_NS4_ILi0EEEEEESD_EEENS3_IJNS3_IJSD_SD_EEENS4_ILi2048EEEEEEEEEEENS_10ViewEngineINS_8smem_ptrIPN7cutlass10bfloat16_tEEEEEEEC2ERKSK_RKSR_)
        /*13880*/ 	.word	0x00000000


	//----- nvinfo : EIATTR_FRAME_SIZE
	.align		4
.L_13344:
        /*13884*/ 	.byte	0x04, 0x11
        /*13886*/ 	.short	(.L_13346 - .L_13345)
	.align		4
.L_13345:
        /*13888*/ 	.word	index@($_ZN7cutlass13device_kernelIN5flash19enable_sm80_to_sm89INS1_16FlashAttnBwdSm80INS1_25CollectiveMainloopBwdSm80ILi2ELi2EN4cute5tupleIJNS5_1CILi128EEES8_NS7_ILi64EEEEEENS_10bfloat16_tEfNS_4arch4Sm80ELb0ELb0ELb1ELb1ELb1ELb0ELb0ELb0ELi2ELi4ELi4ELi4ELb0EEENS1_24CollectiveEpilogueBwdGQAISA_fSD_Li256ELb1ELb1EEENS1_19SingleTileSchedulerILb1ELb0ELb0ELi128EEEEEEEEEvNT_6ParamsE$_ZN4cute3eso3ESOILb1ELb0EJNS_6LayoutINS_5tupleIJNS3_IJNS3_IJNS_1CILi8EEENS4_ILi1EEEEEES6_EEENS3_IJNS3_IJS6_S6_EEENS4_ILi2EEEEEEEEENS3_IJNS3_IJNS3_IJS6_NS4_ILi0EEEEEESD_EEENS3_IJNS3_IJSD_SD_EEES5_EEEEEEEENS_10ViewEngineIPN7cutlass10bfloat16_tEEEEEC2ERKSJ_RKSO_)
        /*1388c*/ 	.word	0x00000000


	//----- nvinfo : EIATTR_FRAME_SIZE
	.align		4
.L_13346:
        /*13890*/ 	.byte	0x04, 0x11
        /*13892*/ 	.short	(.L_13348 - .L_13347)
	.align		4
.L_13347:
        /*13894*/ 	.word	index@($_ZN7cutlass13device_kernelIN5flash19enable_sm80_to_sm89INS1_16FlashAttnBwdSm80INS1_25CollectiveMainloopBwdSm80ILi2ELi2EN4cute5tupleIJNS5_1CILi128EEES8_NS7_ILi64EEEEEENS_10bfloat16_tEfNS_4arch4Sm80ELb0ELb0ELb1ELb1ELb1ELb0ELb0ELb0ELi2ELi4ELi4ELi4ELb0EEENS1_24CollectiveEpilogueBwdGQAISA_fSD_Li256ELb1ELb1EEENS1_19SingleTileSchedulerILb1ELb0ELb0ELi128EEEEEEEEEvNT_6ParamsE$_ZN4cute3eso3ESOILb1ELb0EJNS_6LayoutINS_5tupleIJNS3_IJNS3_IJNS_1CILi8EEENS4_ILi1EEEEEES6_EEENS3_IJNS3_IJS6_S6_EEENS4_ILi2EEEEEEEEENS3_IJNS3_IJNS3_IJS6_NS4_ILi0EEEEEESD_EEENS3_IJNS3_IJSD_SD_EEENS4_ILi8192EEEEEEEEEEENS_10ViewEngineINS_8smem_ptrIPN7cutlass10bfloat16_tEEEEEEEC2ERKSK_RKSR_)
        /*13898*/ 	.word	0x00000000


	//----- nvinfo : EIATTR_FRAME_SIZE
	.align		4
.L_13348:
        /*1389c*/ 	.byte	0x04, 0x11
        /*1389e*/ 	.short	(.L_13350 - .L_13349)
	.align		4
.L_13349:
        /*138a0*/ 	.word	index@($_ZN7cutlass13device_kernelIN5flash19enable_sm80_to_sm89INS1_16FlashAttnBwdSm80INS1_25CollectiveMainloopBwdSm80ILi2ELi2EN4cute5tupleIJNS5_1CILi128EEES8_NS7_ILi64EEEEEENS_10bfloat16_tEfNS_4arch4Sm80ELb0ELb0ELb1ELb1ELb1ELb0ELb0ELb0ELi2ELi4ELi4ELi4ELb0EEENS1_24CollectiveEpilogueBwdGQAISA_fSD_Li256ELb1ELb1EEENS1_19SingleTileSchedulerILb1ELb0ELb0ELi128EEEEEEEEEvNT_6ParamsE$_ZN4cute3eso3ESOILb1ELb0EJNS_6LayoutINS_5tupleIJNS3_IJNS3_IJNS_1CILi8EEENS4_ILi1EEEEEES6_EEENS3_IJNS3_IJS6_S6_EEENS4_ILi2EEEEEEEEENS3_IJNS3_IJNS3_IJS6_NS4_ILi0EEEEEESD_EEENS3_IJNS3_IJSD_SD_EEENS4_ILi64EEEEEEEEEEENS_10ViewEngineIPN7cutlass10bfloat16_tEEEEEC2ERKSK_RKSP_)
        /*138a4*/ 	.word	0x00000000


	//----- nvinfo : EIATTR_FRAME_SIZE
	.align		4
.L_13350:
        /*138a8*/ 	.byte	0x04, 0x11
        /*138aa*/ 	.short	(.L_13352 - .L_13351)
	.align		4
.L_13351:
        /*138ac*/ 	.word	index@($_ZN7cutlass13device_kernelIN5flash19enable_sm80_to_sm89INS1_16FlashAttnBwdSm80INS1_25CollectiveMainloopBwdSm80ILi2ELi2EN4cute5tupleIJNS5_1CILi128EEES8_NS7_ILi64EEEEEENS_10bfloat16_tEfNS_4arch4Sm80ELb0ELb0ELb1ELb1ELb1ELb0ELb0ELb0ELi2ELi4ELi4ELi4ELb0EEENS1_24CollectiveEpilogueBwdGQAISA_fSD_Li256ELb1ELb1EEENS1_19SingleTileSchedulerILb1ELb0ELb0ELi128EEEEEEEEEvNT_6ParamsE$_ZN4cute3eso3ESOILb1ELb0EJNS_6LayoutINS_5tupleIJNS3_IJNS3_IJNS_1CILi8EEENS4_ILi1EEEEEES6_EEENS3_IJNS3_IJS6_S6_EEENS4_ILi2EEEEEEEEENS3_IJNS3_IJNS3_IJS6_NS4_ILi0EEEEEESD_EEENS3_IJNS3_IJSD_SD_EEENS4_ILi4096EEEEEEEEEEENS_10ViewEngineINS_8smem_ptrIPN7cutlass10bfloat16_tEEEEEEEC2ERKSK_RKSR_)
        /*138b0*/ 	.word	0x00000000


	//----- nvinfo : EIATTR_FRAME_SIZE
	.align		4
.L_13352:
        /*138b4*/ 	.byte	0x04, 0x11
        /*138b6*/ 	.short	(.L_13354 - .L_13353)
	.align		4
.L_13353:
        /*138b8*/ 	.word	index@($_ZN7cutlass13device_kernelIN5flash19enable_sm80_to_sm89INS1_16FlashAttnBwdSm80INS1_25CollectiveMainloopBwdSm80ILi2ELi2EN4cute5tupleIJNS5_1CILi128EEES8_NS7_ILi64EEEEEENS_10bfloat16_tEfNS_4arch4Sm80ELb0ELb0ELb1ELb1ELb1ELb0ELb0ELb0ELi2ELi4ELi4ELi4ELb0EEENS1_24CollectiveEpilogueBwdGQAISA_fSD_Li256ELb1ELb1EEENS1_19SingleTileSchedulerILb1ELb0ELb0ELi128EEEEEEEEEvNT_6ParamsE$_ZN4cute3eso3ESOILb1ELb0EJNS_6LayoutINS_5tupleIJNS3_IJNS3_IJNS_1CILi4EEENS4_ILi8EEEEEENS3_IJS5_NS4_ILi2EEEEEEEEENS3_IJNS3_IJS8_S8_EEENS3_IJS8_S6_EEEEEEEEENS3_IJNS3_IJNS3_IJNS_11ScaledBasisIS8_JLi1EEEENSF_INS4_ILi1EEEJLi0EEEEEEENS3_IJNSF_INS4_ILi16EEEJLi0EEEENSF_IS6_JLi1EEEEEEEEEENS3_IJNS3_IJNSF_ISH_JLi1EEEENSF_IS6_JLi0EEEEEEENS3_IJNSF_INS4_ILi64EEEJLi0EEEENSF_ISK_JLi1EEEEEEEEEEEEEEENS_10ViewEngineINS_23ArithmeticTupleIteratorINS_15ArithmeticTupleIJNS4_ILi0EEES12_EEEEEEEEEC2ERKSY_RKS15_)
        /*138bc*/ 	.word	0x00000000


	//----- nvinfo : EIATTR_FRAME_SIZE
	.align		4
.L_13354:
        /*138c0*/ 	.byte	0x04, 0x11
        /*138c2*/ 	.short	(.L_13356 - .L_13355)
	.align		4
.L_13355:
        /*138c4*/ 	.word	index@($_ZN7cutlass13device_kernelIN5flash19enable_sm80_to_sm89INS1_16FlashAttnBwdSm80INS1_25CollectiveMainloopBwdSm80ILi2ELi2EN4cute5tupleIJNS5_1CILi128EEES8_NS7_ILi64EEEEEENS_10bfloat16_tEfNS_4arch4Sm80ELb0ELb0ELb1ELb1ELb1ELb0ELb0ELb0ELi2ELi4ELi4ELi4ELb0EEENS1_24CollectiveEpilogueBwdGQAISA_fSD_Li256ELb1ELb1EEENS1_19SingleTileSchedulerILb1ELb0ELb0ELi128EEEEEEEEEvNT_6ParamsE$_ZN4cute3eso3ESOILb1ELb0EJNS_6LayoutINS_5tupleIJNS3_IJNS3_IJNS_1CILi4EEENS4_ILi2EEEEEENS4_ILi1EEEEEES6_NS4_ILi8EEEEEENS3_IJNS3_IJNS3_IJS8_NS4_ILi32EEEEEENS4_ILi0EEEEEENS4_ILi64EEES5_EEEEENS_10ViewEngineIPN7cutlass10bfloat16_tEEEEEC2ERKSI_RKSN_)
        /*138c8*/ 	.word	0x00000000


	//----- nvinfo : EIATTR_FRAME_SIZE
	.align		4
.L_13356:
        /*138cc*/ 	.byte	0x04, 0x11
        /*138ce*/ 	.short	(.L_13358 - .L_13357)
	.align		4
.L_13357:
        /*138d0*/ 	.word	index@($_ZN7cutlass13device_kernelIN5flash19enable_sm80_to_sm89INS1_16FlashAttnBwdSm80INS1_25CollectiveMainloopBwdSm80ILi2ELi2EN4cute5tupleIJNS5_1CILi128EEES8_NS7_ILi64EEEEEENS_10bfloat16_tEfNS_4arch4Sm80ELb0ELb0ELb1ELb1ELb1ELb0ELb0ELb0ELi2ELi4ELi4ELi4ELb0EEENS1_24CollectiveEpilogueBwdGQAISA_fSD_Li256ELb1ELb1EEENS1_19SingleTileSchedulerILb1ELb0ELb0ELi128EEEEEEEEEvNT_6ParamsE$_ZN4cute3eso3ESOILb1ELb0EJNS_6LayoutINS_5tupleIJNS3_IJNS3_IJNS_1CILi4EEENS4_ILi2EEEEEENS4_ILi1EEEEEES6_EEENS3_IJNS3_IJNS3_IJS8_NS4_ILi32EEEEEENS4_ILi0EEEEEENS4_ILi64EEEEEEEEiEEC2ERKSH_RKi)
        /*138d4*/ 	.word	0x00000000


	//----- nvinfo : EIATTR_FRAME_SIZE
	.align		4
.L_13358:
        /*138d8*/ 	.byte	0x04, 0x11
        /*138da*/ 	.short	(.L_13360 - .L_13359)
	.align		4
.L_13359:
        /*138dc*/ 	.word	index@($_ZN7cutlass13device_kernelIN5flash19enable_sm80_to_sm89INS1_16FlashAttnBwdSm80INS1_25CollectiveMainloopBwdSm80ILi2ELi2EN4cute5tupleIJNS5_1CILi128EEES8_NS7_ILi64EEEEEENS_10bfloat16_tEfNS_4arch4Sm80ELb0ELb0ELb1ELb1ELb1ELb0ELb0ELb0ELi2ELi4ELi4ELi4ELb0EEENS1_24CollectiveEpilogueBwdGQAISA_fSD_Li256ELb1ELb1EEENS1_19SingleTileSchedulerILb1ELb0ELb0ELi128EEEEEEEEEvNT_6ParamsE$_ZN4cute3eso3ESOILb1ELb0EJNS_6LayoutINS_5tupleIJNS3_IJNS3_IJNS_1CILi4EEENS4_ILi2EEEEEENS4_ILi1EEEEEES6_EEENS3_IJNS3_IJNS3_IJS8_NS4_ILi32EEEEEENS4_ILi0EEEEEENS4_ILi64EEEEEEEENS_10ViewEngineIPN7cutlass10bfloat16_tEEEEEC2ERKSH_RKSM_)
        /*138e0*/ 	.word	0x00000000


	//----- nvinfo : EIATTR_FRAME_SIZE
	.align		4
.L_13360:
        /*138e4*/ 	.byte	0x04, 0x11
        /*138e6*/ 	.short	(.L_13362 - .L_13361)
	.align		4
.L_13361:
        /*138e8*/ 	.word	index@($_ZN7cutlass13device_kernelIN5flash19enable_sm80_to_sm89INS1_16FlashAttnBwdSm80INS1_25CollectiveMainloopBwdSm80ILi2ELi2EN4cute5tupleIJNS5_1CILi128EEES8_NS7_ILi64EEEEEENS_10bfloat16_tEfNS_4arch4Sm80ELb0ELb0ELb1ELb1ELb1ELb0ELb0ELb0ELi2ELi4ELi4ELi4ELb0EEENS1_24CollectiveEpilogueBwdGQAISA_fSD_Li256ELb1ELb1EEENS1_19SingleTileSchedulerILb1ELb0ELb0ELi128EEEEEEEEEvNT_6ParamsE$_ZN4cute3eso3ESOILb1ELb0EJNS_6LayoutINS_5tupleIJNS3_IJNS3_IJNS_1CILi4EEENS4_ILi2EEEEEENS4_ILi1EEEEEENS3_IJS6_EEEEEENS3_IJNS3_IJNS3_IJS8_NS4_ILi32EEEEEENS4_ILi0EEEEEENS3_IJNS4_ILi64EEEEEEEEEEENS_10ViewEngineIPN7cutlass10bfloat16_tEEEEEC2ERKSJ_RKSO_)
        /*138ec*/ 	.word	0x00000000


	//----- nvinfo : EIATTR_FRAME_SIZE
	.align		4
.L_13362:
        /*138f0*/ 	.byte	0x04, 0x11
        /*138f2*/ 	.short	(.L_13364 - .L_13363)
	.align		4
.L_13363:
        /*138f4*/ 	.word	index@($_ZN7cutlass13device_kernelIN5flash19enable_sm80_to_sm89INS1_16FlashAttnBwdSm80INS1_25CollectiveMainloopBwdSm80ILi2ELi2EN4cute5tupleIJNS5_1CILi128EEES8_NS7_ILi64EEEEEENS_10bfloat16_tEfNS_4arch4Sm80ELb0ELb0ELb1ELb1ELb1ELb0ELb0ELb0ELi2ELi4ELi4ELi4ELb0EEENS1_24CollectiveEpilogueBwdGQAISA_fSD_Li256ELb1ELb1EEENS1_19SingleTileSchedulerILb1ELb0ELb0ELi128EEEEEEEEEvNT_6ParamsE$_ZN4cute3eso3ESOILb1ELb0EJNS_6LayoutINS_5tupleIJNS3_IJNS3_IJNS_1CILi4EEENS4_ILi2EEEEEENS4_ILi1EEEEEEEEENS3_IJNS3_IJNS3_IJS8_NS4_ILi32EEEEEENS4_ILi0EEEEEEEEEEEiEEC2ERKSG_RKi)
        /*138f8*/ 	.word	0x00000000


	//----- nvinfo : EIATTR_FRAME_SIZE
	.align		4
.L_13364:
        /*138fc*/ 	.byte	0x04, 0x11
        /*138fe*/ 	.short	(.L_13366 - .L_13365)
	.align		4
.L_13365:
        /*13900*/ 	.word	index@($_ZN7cutlass13device_kernelIN5flash19enable_sm80_to_sm89INS1_16FlashAttnBwdSm80INS1_25CollectiveMainloopBwdSm80ILi2ELi2EN4cute5tupleIJNS5_1CILi128EEES8_NS7_ILi64EEEEEENS_10bfloat16_tEfNS_4arch4Sm80ELb0ELb0ELb1ELb1ELb1ELb0ELb0ELb0ELi2ELi4ELi4ELi4ELb0EEENS1_24CollectiveEpilogueBwdGQAISA_fSD_Li256ELb1ELb1EEENS1_19SingleTileSchedulerILb1ELb0ELb0ELi128EEEEEEEEEvNT_6ParamsE$_ZN4cute3eso3ESOILb1ELb0EJNS_6LayoutINS_5tupleIJNS3_IJNS3_IJNS_1CILi4EEENS4_ILi2EEEEEENS4_ILi1EEEEEEEEENS3_IJNS3_IJNS3_IJS8_NS4_ILi32EEEEEENS4_ILi0EEEEEEEEEEENS_10ViewEngineIPN7cutlass10bfloat16_tEEEEEC2ERKSG_RKSL_)
        /*13904*/ 	.word	0x00000000


	//----- nvinfo : EIATTR_FRAME_SIZE
	.align		4
.L_13366:
        /*13908*/ 	.byte	0x04, 0x11
        /*1390a*/ 	.short	(.L_13368 - .L_13367)
	.align		4
.L_13367:
        /*1390c*/ 	.word	index@($_ZN7cutlass13device_kernelIN5flash19enable_sm80_to_sm89INS1_16FlashAttnBwdSm80INS1_25CollectiveMainloopBwdSm80ILi2ELi2EN4cute5tupleIJNS5_1CILi128EEES8_NS7_ILi64EEEEEENS_10bfloat16_tEfNS_4arch4Sm80ELb0ELb0ELb1ELb1ELb1ELb0ELb0ELb0ELi2ELi4ELi4ELi4ELb0EEENS1_24CollectiveEpilogueBwdGQAISA_fSD_Li256ELb1ELb1EEENS1_19SingleTileSchedulerILb1ELb0ELb0ELi128EEEEEEEEEvNT_6ParamsE$_ZN4cute3eso3ESOILb1ELb0EJNS_6LayoutINS_5tupleIJNS3_IJNS3_IJNS_1CILi2EEES5_EEENS4_ILi1EEEEEEEEENS3_IJNS3_IJNS3_IJS7_NS4_ILi16EEEEEENS4_ILi0EEEEEEEEEEENS_10ViewEngineIPjEEEEC2ERKSF_RKSI_)
        /*13910*/ 	.word	0x00000000


	//----- nvinfo : EIATTR_FRAME_SIZE
	.align		4
.L_13368:
        /*13914*/ 	.byte	0x04, 0x11
        /*13916*/ 	.short	(.L_13370 - .L_13369)
	.align		4
.L_13369:
        /*13918*/ 	.word	index@($_ZN7cutlass13device_kernelIN5flash19enable_sm80_to_sm89INS1_16FlashAttnBwdSm80INS1_25CollectiveMainloopBwdSm80ILi2ELi2EN4cute5tupleIJNS5_1CILi128EEES8_NS7_ILi64EEEEEENS_10bfloat16_tEfNS_4arch4Sm80ELb0ELb0ELb1ELb1ELb1ELb0ELb0ELb0ELi2ELi4ELi4ELi4ELb0EEENS1_24CollectiveEpilogueBwdGQAISA_fSD_Li256ELb1ELb1EEENS1_19SingleTileSchedulerILb1ELb0ELb0ELi128EEEEEEEEEvNT_6ParamsE$_ZN4cute3eso3ESOILb1ELb0EJNS_6LayoutINS_5tupleIJNS3_IJNS3_IJNS3_IJNS_1CILi4EEENS4_ILi2EEEEEENS4_ILi1EEEEEES8_EEENS3_IJNS3_IJNS3_IJS8_S8_EEES8_EEES6_EEEEEENS3_IJNS3_IJNS3_IJNS3_IJS8_NS4_ILi32EEEEEENS4_ILi0EEEEEESH_EEENS3_IJNS3_IJNS3_IJSH_SH_EEESH_EEENS4_ILi64EEEEEEEEEEENS_10ViewEngineIPN7cutlass10bfloat16_tEEEEEC2ERKSP_RKSU_)
        /*1391c*/ 	.word	0x00000000


	//----- nvinfo : EIATTR_FRAME_SIZE
	.align		4
.L_13370:
        /*13920*/ 	.byte	0x04, 0x11
        /*13922*/ 	.short	(.L_13372 - .L_13371)
	.align		4
.L_13371:
        /*13924*/ 	.word	index@($_ZN7cutlass13device_kernelIN5flash19enable_sm80_to_sm89INS1_16FlashAttnBwdSm80INS1_25CollectiveMainloopBwdSm80ILi2ELi2EN4cute5tupleIJNS5_1CILi128EEES8_NS7_ILi64EEEEEENS_10bfloat16_tEfNS_4arch4Sm80ELb0ELb0ELb1ELb1ELb1ELb0ELb0ELb0ELi2ELi4ELi4ELi4ELb0EEENS1_24CollectiveEpilogueBwdGQAISA_fSD_Li256ELb1ELb1EEENS1_19SingleTileSchedulerILb1ELb0ELb0ELi128EEEEEEEEEvNT_6ParamsE$_ZN4cute3eso3ESOILb1ELb0EJNS_5tupleIJNS_1CILi8EEENS3_ILi2EEES5_S5_S4_S5_EEENS2_IJNS3_ILi1EEEiiiNS3_ILi72EEENS3_ILi512EEEEEEEEC2ERKS6_RKSA_)
        /*13928*/ 	.word	0x00000000


	//----- nvinfo : EIATTR_FRAME_SIZE
	.align		4
.L_13372:
        /*1392c*/ 	.byte	0x04, 0x11
        /*1392e*/ 	.short	(.L_13374 - .L_13373)
	.align		4
.L_13373:
        /*13930*/ 	.word	index@($_ZN7cutlass13device_kernelIN5flash19enable_sm80_to_sm89INS1_16FlashAttnBwdSm80INS1_25CollectiveMainloopBwdSm80ILi2ELi2EN4cute5tupleIJNS5_1CILi128EEES8_NS7_ILi64EEEEEENS_10bfloat16_tEfNS_4arch4Sm80ELb0ELb0ELb1ELb1ELb1ELb0ELb0ELb0ELi2ELi4ELi4ELi4ELb0EEENS1_24CollectiveEpilogueBwdGQAISA_fSD_Li256ELb1ELb1EEENS1_19SingleTileSchedulerILb1ELb0ELb0ELi128EEEEEEEEEvNT_6ParamsE$_ZN4cute3eso3ESOILb1ELb0EJNS_5tupleIJNS_1CILi8EEENS2_IJNS3_ILi2EEES5_S5_EEENS3_ILi1EEES6_S7_EEENS2_IJS7_NS2_IJiiiEEENS3_ILi64EEENS2_IJNS3_ILi72EEENS3_ILi144EEENS3_ILi288EEEEEENS3_ILi512EEEEEEEEC2ERKS8_RKSG_)
        /*13934*/ 	.word	0x00000000


	//----- nvinfo : EIATTR_FRAME_SIZE
	.align		4
.L_13374:
        /*13938*/ 	.byte	0x04, 0x11
        /*1393a*/ 	.short	(.L_13376 - .L_13375)
	.align		4
.L_13375:
        /*1393c*/ 	.word	index@($_ZN7cutlass13device_kernelIN5flash19enable_sm80_to_sm89INS1_16FlashAttnBwdSm80INS1_25CollectiveMainloopBwdSm80ILi2ELi2EN4cute5tupleIJNS5_1CILi128EEES8_NS7_ILi64EEEEEENS_10bfloat16_tEfNS_4arch4Sm80ELb0ELb0ELb1ELb1ELb1ELb0ELb0ELb0ELi2ELi4ELi4ELi4ELb0EEENS1_24CollectiveEpilogueBwdGQAISA_fSD_Li256ELb1ELb1EEENS1_19SingleTileSchedulerILb1ELb0ELb0ELi128EEEEEEEEEvNT_6ParamsE$_ZN4cute3eso3ESOILb1ELb0EJNS_5tupleIJNS_1CILi8EEENS2_IJNS3_ILi2EEES5_S5_EEENS3_ILi1EEES6_S7_EEENS2_IJS7_NS2_IJS4_iiEEENS3_ILi64EEENS2_IJiNS3_ILi144EEENS3_ILi288EEEEEENS3_ILi512EEEEEEEEC2ERKS8_RKSF_)
        /*13940*/ 	.word	0x00000000


	//----- nvinfo : EIATTR_FRAME_SIZE
	.align		4
.L_13376:
        /*13944*/ 	.byte	0x04, 0x11
        /*13946*/ 	.short	(.L_13378 - .L_13377)
	.align		4
.L_13377:
        /*13948*/ 	.word	index@($_ZN7cutlass13device_kernelIN5flash19enable_sm80_to_sm89INS1_16FlashAttnBwdSm80INS1_25CollectiveMainloopBwdSm80ILi2ELi2EN4cute5tupleIJNS5_1CILi128EEES8_NS7_ILi64EEEEEENS_10bfloat16_tEfNS_4arch4Sm80ELb0ELb0ELb1ELb1ELb1ELb0ELb0ELb0ELi2ELi4ELi4ELi4ELb0EEENS1_24CollectiveEpilogueBwdGQAISA_fSD_Li256ELb1ELb1EEENS1_19SingleTileSchedulerILb1ELb0ELb0ELi128EEEEEEEEEvNT_6ParamsE$_ZN4cute3eso3ESOILb1ELb0EJNS_5tupleIJNS_1CILi2EEES4_S4_EEENS2_IJNS3_ILi1EEENS3_ILi512EEEiEEEEEC2ERKS5_RKS8_)
        /*1394c*/ 	.word	0x00000000


	//----- nvinfo : EIATTR_FRAME_SIZE
	.align		4
.L_13378:
        /*13950*/ 	.byte	0x04, 0x11
        /*13952*/ 	.short	(.L_13380 - .L_13379)
	.align		4
.L_13379:
        /*13954*/ 	.word	index@($_ZN7cutlass13device_kernelIN5flash19enable_sm80_to_sm89INS1_16FlashAttnBwdSm80INS1_25CollectiveMainloopBwdSm80ILi2ELi2EN4cute5tupleIJNS5_1CILi128EEES8_NS7_ILi64EEEEEENS_10bfloat16_tEfNS_4arch4Sm80ELb0ELb0ELb1ELb1ELb1ELb0ELb0ELb0ELi2ELi4ELi4ELi4ELb0EEENS1_24CollectiveEpilogueBwdGQAISA_fSD_Li256ELb1ELb1EEENS1_19SingleTileSchedulerILb1ELb0ELb0ELi128EEEEEEEEEvNT_6ParamsE$_ZN4cute3eso3ESOILb1ELb0EJNS_5tupleIJNS_1CILi2EEES4_EEENS2_IJiiEEENS3_ILi1EEES7_EEC2ERKS5_RKS6_RKS7_SE_)
        /*13958*/ 	.word	0x00000000


	//----- nvinfo : EIATTR_FRAME_SIZE
	.align		4
.L_13380:
        /*1395c*/ 	.byte	0x04, 0x11
        /*1395e*/ 	.short	(.L_13382 - .L_13381)
	.align		4
.L_13381:
        /*13960*/ 	.word	index@($_ZN7cutlass13device_kernelIN5flash19enable_sm80_to_sm89INS1_16FlashAttnBwdSm80INS1_25CollectiveMainloopBwdSm80ILi2ELi2EN4cute5tupleIJNS5_1CILi128EEES8_NS7_ILi64EEEEEENS_10bfloat16_tEfNS_4arch4Sm80ELb0ELb0ELb1ELb1ELb1ELb0ELb0ELb0ELi2ELi4ELi4ELi4ELb0EEENS1_24CollectiveEpilogueBwdGQAISA_fSD_Li256ELb1ELb1EEENS1_19SingleTileSchedulerILb1ELb0ELb0ELi128EEEEEEEEEvNT_6ParamsE$_ZN4cute3eso3ESOILb1ELb0EJNS_5tupleIJNS_1CILi2EEES4_EEENS2_IJiiEEEEEC2ERKS5_RKS6_)
        /*13964*/ 	.word	0x00000000


	//----- nvinfo : EIATTR_FRAME_SIZE
	.align		4
.L_13382:
        /*13968*/ 	.byte	0x04, 0x11
        /*1396a*/ 	.short	(.L_13384 - .L_13383)
	.align		4
.L_13383:
        /*1396c*/ 	.word	index@($_ZN7cutlass13device_kernelIN5flash19enable_sm80_to_sm89INS1_16FlashAttnBwdSm80INS1_25CollectiveMainloopBwdSm80ILi2ELi2EN4cute5tupleIJNS5_1CILi128EEES8_NS7_ILi64EEEEEENS_10bfloat16_tEfNS_4arch4Sm80ELb0ELb0ELb1ELb1ELb1ELb0ELb0ELb0ELi2ELi4ELi4ELi4ELb0EEENS1_24CollectiveEpilogueBwdGQAISA_fSD_Li256ELb1ELb1EEENS1_19SingleTileSchedulerILb1ELb0ELb0ELi128EEEEEEEEEvNT_6ParamsE$_ZN4cute3eso3ESOILb1ELb0EJNS_5tupleIJNS_1CILi2EEES4_EEENS2_IJiNS3_ILi512EEEEEEEEC2ERKS5_RKS7_)
        /*13970*/ 	.word	0x00000000


	//----- nvinfo : EIATTR_FRAME_SIZE
	.align		4
.L_13384:
        /*13974*/ 	.byte	0x04, 0x11
        /*13976*/ 	.short	(.L_13386 - .L_13385)
	.align		4
.L_13385:
        /*13978*/ 	.word	index@($_ZN7cutlass13device_kernelIN5flash19enable_sm80_to_sm89INS1_16FlashAttnBwdSm80INS1_25CollectiveMainloopBwdSm80ILi2ELi2EN4cute5tupleIJNS5_1CILi128EEES8_NS7_ILi64EEEEEENS_10bfloat16_tEfNS_4arch4Sm80ELb0ELb0ELb1ELb1ELb1ELb0ELb0ELb0ELi2ELi4ELi4ELi4ELb0EEENS1_24CollectiveEpilogueBwdGQAISA_fSD_Li256ELb1ELb1EEENS1_19SingleTileSchedulerILb1ELb0ELb0ELi128EEEEEEEEEvNT_6ParamsE$_ZN4cute3eso3ESOILb1ELb0EJNS_5tupleIJNS_1CILi2EEES4_EEENS2_IJiNS3_ILi4096EEEEEEEEC2ERKS5_RKS7_)
        /*1397c*/ 	.word	0x00000000


	//----- nvinfo : EIATTR_FRAME_SIZE
	.align		4
.L_13386:
        /*13980*/ 	.byte	0x04, 0x11
        /*13982*/ 	.short	(.L_13388 - .L_13387)
	.align		4
.L_13387:
        /*13984*/ 	.word	index@($_ZN7cutlass13device_kernelIN5flash19enable_sm80_to_sm89INS1_16FlashAttnBwdSm80INS1_25CollectiveMainloopBwdSm80ILi2ELi2EN4cute5tupleIJNS5_1CILi128EEES8_NS7_ILi64EEEEEENS_10bfloat16_tEfNS_4arch4Sm80ELb0ELb0ELb1ELb1ELb1ELb0ELb0ELb0ELi2ELi4ELi4ELi4ELb0EEENS1_24CollectiveEpilogueBwdGQAISA_fSD_Li256ELb1ELb1EEENS1_19SingleTileSchedulerILb1ELb0ELb0ELi128EEEEEEEEEvNT_6ParamsE$_ZN4cute3eso3ESOILb1ELb0EJNS_5tupleIJNS_1CILi2EEES4_EEENS2_IJNS3_ILi1EEEiEEEEEC2ERKS5_RKS7_)
        /*13988*/ 	.word	0x00000000


	//----- nvinfo : EIATTR_FRAME_SIZE
	.align		4
.L_13388:
        /*1398c*/ 	.byte	0x04, 0x11
        /*1398e*/ 	.short	(.L_13390 - .L_13389)
	.align		4
.L_13389:
        /*13990*/ 	.word	index@($_ZN7cutlass13device_kernelIN5flash19enable_sm80_to_sm89INS1_16FlashAttnBwdSm80INS1_25CollectiveMainloopBwdSm80ILi2ELi2EN4cute5tupleIJNS5_1CILi128EEES8_NS7_ILi64EEEEEENS_10bfloat16_tEfNS_4arch4Sm80ELb0ELb0ELb1ELb1ELb1ELb0ELb0ELb0ELi2ELi4ELi4ELi4ELb0EEENS1_24CollectiveEpilogueBwdGQAISA_fSD_Li256ELb1ELb1EEENS1_19SingleTileSchedulerILb1ELb0ELb0ELi128EEEEEEEEEvNT_6ParamsE$_ZN4cute3eso3ESOILb1ELb0EJNS_5tupleIJNS_1CILi2EEEEEENS2_IJiEEES4_NS3_ILi1EEEEEC2ERKS5_RKS6_RKS4_RKS7_)
        /*13994*/ 	.word	0x00000000


	//----- nvinfo : EIATTR_FRAME_SIZE
	.align		4
.L_13390:
        /*13998*/ 	.byte	0x04, 0x11
        /*1399a*/ 	.short	(.L_13392 - .L_13391)
	.align		4
.L_13391:
        /*1399c*/ 	.word	index@($_ZN7cutlass13device_kernelIN5flash19enable_sm80_to_sm89INS1_16FlashAttnBwdSm80INS1_25CollectiveMainloopBwdSm80ILi2ELi2EN4cute5tupleIJNS5_1CILi128EEES8_NS7_ILi64EEEEEENS_10bfloat16_tEfNS_4arch4Sm80ELb0ELb0ELb1ELb1ELb1ELb0ELb0ELb0ELi2ELi4ELi4ELi4ELb0EEENS1_24CollectiveEpilogueBwdGQAISA_fSD_Li256ELb1ELb1EEENS1_19SingleTileSchedulerILb1ELb0ELb0ELi128EEEEEEEEEvNT_6ParamsE$_ZN4cute3eso3ESOILb1ELb0EJNS_5tupleIJNS_1CILi2EEEEEENS2_IJiEEENS3_ILi1EEES7_EEC2ERKS5_RKS6_RKS7_SE_)
        /*139a0*/ 	.word	0x00000000


	//----- nvinfo : EIATTR_FRAME_SIZE
	.align		4
.L_13392:
        /*139a4*/ 	.byte	0x04, 0x11
        /*139a6*/ 	.short	(.L_13394 - .L_13393)
	.align		4
.L_13393:
        /*139a8*/ 	.word	index@($_ZN7cutlass13device_kernelIN5flash19enable_sm80_to_sm89INS1_16FlashAttnBwdSm80INS1_25CollectiveMainloopBwdSm80ILi2ELi2EN4cute5tupleIJNS5_1CILi128EEES8_NS7_ILi64EEEEEENS_10bfloat16_tEfNS_4arch4Sm80ELb0ELb0ELb1ELb1ELb1ELb0ELb0ELb0ELi2ELi4ELi4ELi4ELb0EEENS1_24CollectiveEpilogueBwdGQAISA_fSD_Li256ELb1ELb1EEENS1_19SingleTileSchedulerILb1ELb0ELb0ELi128EEEEEEEEEvNT_6ParamsE$_ZN4cute3eso3ESOILb1ELb0EJNS_5tupleIJNS_1CILi2EEEEEENS2_IJiEEEEEC2ERKS5_RKS6_)
        /*139ac*/ 	.word	0x00000000


	//----- nvinfo : EIATTR_FRAME_SIZE
	.align		4
.L_13394:
        /*139b0*/ 	.byte	0x04, 0x11
        /*139b2*/ 	.short	(.L_13396 - .L_13395)
	.align		4
.L_13395:
        /*139b4*/ 	.word	index@($_ZN7cutlass13device_kernelIN5flash19enable_sm80_to_sm89INS1_16FlashAttnBwdSm80INS1_25CollectiveMainloopBwdSm80ILi2ELi2EN4cute5tupleIJNS5_1CILi128EEES8_NS7_ILi64EEEEEENS_10bfloat16_tEfNS_4arch4Sm80ELb0ELb0ELb1ELb1ELb1ELb0ELb0ELb0ELi2ELi4ELi4ELi4ELb0EEENS1_24CollectiveEpilogueBwdGQAISA_fSD_Li256ELb1ELb1EEENS1_19SingleTileSchedulerILb1ELb0ELb0ELi128EEEEEEEEEvNT_6ParamsE$_ZN4cute3eso3ESOILb1ELb0EJNS_5tupleIJNS_1CILi1EEENS3_ILi2EEES5_EEENS2_IJS4_NS3_ILi256EEEiEEEEEC2ERKS6_RKS8_)
        /*139b8*/ 	.word	0x00000000


	//----- nvinfo : EIATTR_FRAME_SIZE
	.align		4
.L_13396:
        /*139bc*/ 	.byte	0x04, 0x11
        /*139be*/ 	.short	(.L_13398 - .L_13397)
	.align		4
.L_13397:
        /*139c0*/ 	.word	index@($_ZN7cutlass13device_kernelIN5flash19enable_sm80_to_sm89INS1_16FlashAttnBwdSm80INS1_25CollectiveMainloopBwdSm80ILi2ELi2EN4cute5tupleIJNS5_1CILi128EEES8_NS7_ILi64EEEEEENS_10bfloat16_tEfNS_4arch4Sm80ELb0ELb0ELb1ELb1ELb1ELb0ELb0ELb0ELi2ELi4ELi4ELi4ELb0EEENS1_24CollectiveEpilogueBwdGQAISA_fSD_Li256ELb1ELb1EEENS1_19SingleTileSchedulerILb1ELb0ELb0ELi128EEEEEEEEEvNT_6ParamsE$_ZN4cute3eso3ESOILb1ELb0EJNS_5tupleIJNS_1CILi1EEENS3_ILi2EEEEEENS2_IJNS3_ILi0EEEiEEEEEC2ERKS6_RKS8_)
        /*139c4*/ 	.word	0x00000000


	//----- nvinfo : EIATTR_FRAME_SIZE
	.align		4
.L_13398:
        /*139c8*/ 	.byte	0x04, 0x11
        /*139ca*/ 	.short	(.L_13400 - .L_13399)
	.align		4
.L_13399:
        /*139cc*/ 	.word	index@($_ZN7cutlass13device_kernelIN5flash19enable_sm80_to_sm89INS1_16FlashAttnBwdSm80INS1_25CollectiveMainloopBwdSm80ILi2ELi2EN4cute5tupleIJNS5_1CILi128EEES8_NS7_ILi64EEEEEENS_10bfloat16_tEfNS_4arch4Sm80ELb0ELb0ELb1ELb1ELb1ELb0ELb0ELb0ELi2ELi4ELi4ELi4ELb0EEENS1_24CollectiveEpilogueBwdGQAISA_fSD_Li256ELb1ELb1EEENS1_19SingleTileSchedulerILb1ELb0ELb0ELi128EEEEEEEEEvNT_6ParamsE$_ZN4cute3eso3ESOILb1ELb0EJNS_5tupleIJNS_1CILi1EEENS3_ILi0EEEEEElS5_EEC2ERKS6_RKlRKS5_)
        /*139d0*/ 	.word	0x00000000


	//----- nvinfo : EIATTR_FRAME_SIZE
	.align		4
.L_13400:
        /*139d4*/ 	.byte	0x04, 0x11
        /*139d6*/ 	.short	(.L_13402 - .L_13401)
	.align		4
.L_13401:
        /*139d8*/ 	.word	index@($_ZN7cutlass13device_kernelIN5flash19enable_sm80_to_sm89INS1_16FlashAttnBwdSm80INS1_25CollectiveMainloopBwdSm80ILi2ELi2EN4cute5tupleIJNS5_1CILi128EEES8_NS7_ILi64EEEEEENS_10bfloat16_tEfNS_4arch4Sm80ELb0ELb0ELb1ELb1ELb1ELb0ELb0ELb0ELi2ELi4ELi4ELi4ELb0EEENS1_24CollectiveEpilogueBwdGQAISA_fSD_Li256ELb1ELb1EEENS1_19SingleTileSchedulerILb1ELb0ELb0ELi128EEEEEEEEEvNT_6ParamsE$_ZN4cute3eso3ESOILb1ELb0EJNS_5tupleIJNS_1CILi1EEENS3_ILi0EEEEEEiNS3_ILi1024EEEEEC2ERKS6_RKiRKS7_)
        /*139dc*/ 	.word	0x00000000


	//----- nvinfo : EIATTR_FRAME_SIZE
	.align		4
.L_13402:
        /*139e0*/ 	.byte	0x04, 0x11
        /*139e2*/ 	.short	(.L_13404 - .L_13403)
	.align		4
.L_13403:
        /*139e4*/ 	.word	index@($_ZN7cutlass13device_kernelIN5flash19enable_sm80_to_sm89INS1_16FlashAttnBwdSm80INS1_25CollectiveMainloopBwdSm80ILi2ELi2EN4cute5tupleIJNS5_1CILi128EEES8_NS7_ILi64EEEEEENS_10bfloat16_tEfNS_4arch4Sm80ELb0ELb0ELb1ELb1ELb1ELb0ELb0ELb0ELi2ELi4ELi4ELi4ELb0EEENS1_24CollectiveEpilogueBwdGQAISA_fSD_Li256ELb1ELb1EEENS1_19SingleTileSchedulerILb1ELb0ELb0ELi128EEEEEEEEEvNT_6ParamsE$_ZN4cute3eso3ESOILb1ELb0EJNS_5tupleIJNS_1CILi1EEENS3_ILi0EEEEEEiEEC2ERKS6_RKi)
        /*139e8*/ 	.word	0x00000000


	//----- nvinfo : EIATTR_FRAME_SIZE
	.align		4
.L_13404:
        /*139ec*/ 	.byte	0x04, 0x11
        /*139ee*/ 	.short	(.L_13406 - .L_13405)
	.align		4
.L_13405:
        /*139f0*/ 	.word	index@($_ZN7cutlass13device_kernelIN5flash19enable_sm80_to_sm89INS1_16FlashAttnBwdSm80INS1_25CollectiveMainloopBwdSm80ILi2ELi2EN4cute5tupleIJNS5_1CILi128EEES8_NS7_ILi64EEEEEENS_10bfloat16_tEfNS_4arch4Sm80ELb0ELb0ELb1ELb1ELb1ELb0ELb0ELb0ELi2ELi4ELi4ELi4ELb0EEENS1_24CollectiveEpilogueBwdGQAISA_fSD_Li256ELb1ELb1EEENS1_19SingleTileSchedulerILb1ELb0ELb0ELi128EEEEEEEEEvNT_6ParamsE$_ZN4cute3eso3ESOILb1ELb0EJNS_5tupleIJNS_1CILi1EEENS3_ILi0EEEEEENS3_ILi4096EEENS2_IJiiEEEEEC2ERKS6_RKS7_RKS8_)
        /*139f4*/ 	.word	0x00000000


	//----- nvinfo : EIATTR_FRAME_SIZE
	.align		4
.L_13406:
        /*139f8*/ 	.byte	0x04, 0x11
        /*139fa*/ 	.short	(.L_13408 - .L_13407)
	.align		4
.L_13407:
        /*139fc*/ 	.word	index@($_ZN7cutlass13device_kernelIN5flash19enable_sm80_to_sm89INS1_16FlashAttnBwdSm80INS1_25CollectiveMainloopBwdSm80ILi2ELi2EN4cute5tupleIJNS5_1CILi128EEES8_NS7_ILi64EEEEEENS_10bfloat16_tEfNS_4arch4Sm80ELb0ELb0ELb1ELb1ELb1ELb0ELb0ELb0ELi2ELi4ELi4ELi4ELb0EEENS1_24CollectiveEpilogueBwdGQAISA_fSD_Li256ELb1ELb1EEENS1_19SingleTileSchedulerILb1ELb0ELb0ELi128EEEEEEEEEvNT_6ParamsE$_ZN4cute3eso3ESOILb1ELb0EJNS_5tupleIJNS_1CILi1EEENS3_ILi0EEEEEENS2_IJiEEEEEC2ERKS6_RKS7_)
        /*13a00*/ 	.word	0x00000000


	//----- nvinfo : EIATTR_FRAME_SIZE
	.align		4
.L_13408:
        /*13a04*/ 	.byte	0x04, 0x11
        /*13a06*/ 	.short	(.L_13410 - .L_13409)
	.align		4
.L_13409:
        /*13a08*/ 	.word	index@($_ZN7cutlass13device_kernelIN5flash19enable_sm80_to_sm89INS1_16FlashAttnBwdSm80INS1_25CollectiveMainloopBwdSm80ILi2ELi2EN4cute5tupleIJNS5_1CILi128EEES8_NS7_ILi64EEEEEENS_10bfloat16_tEfNS_4arch4Sm80ELb0ELb0ELb1ELb1ELb1ELb0ELb0ELb0ELi2ELi4ELi4ELi4ELb0EEENS1_24CollectiveEpilogueBwdGQAISA_fSD_Li256ELb1ELb1EEENS1_19SingleTileSchedulerILb1ELb0ELb0ELi128EEEEEEEEEvNT_6ParamsE$_ZN4cute3eso3ESOILb1ELb0EJNS_5tupleIJNS_1CILi1EEENS2_IJS4_NS3_ILi2EEES5_EEEEEENS2_IJNS3_ILi0EEENS2_IJS4_NS3_ILi256EEEiEEEEEEEEC2ERKS7_RKSB_)
        /*13a0c*/ 	.word	0x00000000


	//----- nvinfo : EIATTR_FRAME_SIZE
	.align		4
.L_13410:
        /*13a10*/ 	.byte	0x04, 0x11
        /*13a12*/ 	.short	(.L_13412 - .L_13411)
	.align		4
.L_13411:
        /*13a14*/ 	.word	index@($_ZN7cutlass13device_kernelIN5flash19enable_sm80_to_sm89INS1_16FlashAttnBwdSm80INS1_25CollectiveMainloopBwdSm80ILi2ELi2EN4cute5tupleIJNS5_1CILi128EEES8_NS7_ILi64EEEEEENS_10bfloat16_tEfNS_4arch4Sm80ELb0ELb0ELb1ELb1ELb1ELb0ELb0ELb0ELi2ELi4ELi4ELi4ELb0EEENS1_24CollectiveEpilogueBwdGQAISA_fSD_Li256ELb1ELb1EEENS1_19SingleTileSchedulerILb1ELb0ELb0ELi128EEEEEEEEEvNT_6ParamsE$_ZN4cute3eso3ESOILb1ELb0EJNS_5tupleIJNS_1CILi16EEENS3_ILi2EEES5_S5_NS3_ILi4EEES5_EEENS2_IJNS3_ILi1EEEiiiNS3_ILi144EEENS3_ILi512EEEEEEEEC2ERKS7_RKSB_)
        /*13a18*/ 	.word	0x00000000


	//----- nvinfo : EIATTR_FRAME_SIZE
	.align		4
.L_13412:
        /*13a1c*/ 	.byte	0x04, 0x11
        /*13a1e*/ 	.short	(.L_13414 - .L_13413)
	.align		4
.L_13413:
        /*13a20*/ 	.word	index@($_ZN7cutlass13device_kernelIN5flash19enable_sm80_to_sm89INS1_16FlashAttnBwdSm80INS1_25CollectiveMainloopBwdSm80ILi2ELi2EN4cute5tupleIJNS5_1CILi128EEES8_NS7_ILi64EEEEEENS_10bfloat16_tEfNS_4arch4Sm80ELb0ELb0ELb1ELb1ELb1ELb0ELb0ELb0ELi2ELi4ELi4ELi4ELb0EEENS1_24CollectiveEpilogueBwdGQAISA_fSD_Li256ELb1ELb1EEENS1_19SingleTileSchedulerILb1ELb0ELb0ELi128EEEEEEEEEvNT_6ParamsE$_ZN4cute3eso3ESOILb1ELb0EJNS_5tupleIJNS_1CILi0EEES4_EEEiEEC2ERKS5_RKi)
        /*13a24*/ 	.word	0x00000000


	//----- nvinfo : EIATTR_FRAME_SIZE
	.align		4
.L_13414:
        /*13a28*/ 	.byte	0x04, 0x11
        /*13a2a*/ 	.short	(.L_13416 - .L_13415)
	.align		4
.L_13415:
        /*13a2c*/ 	.word	index@($_ZN7cutlass13device_kernelIN5flash19enable_sm80_to_sm89INS1_16FlashAttnBwdSm80INS1_25CollectiveMainloopBwdSm80ILi2ELi2EN4cute5tupleIJNS5_1CILi128EEES8_NS7_ILi64EEEEEENS_10bfloat16_tEfNS_4arch4Sm80ELb0ELb0ELb1ELb1ELb1ELb0ELb0ELb0ELi2ELi4ELi4ELi4ELb0EEENS1_24CollectiveEpilogueBwdGQAISA_fSD_Li256ELb1ELb1EEENS1_19SingleTileSchedulerILb1ELb0ELb0ELi128EEEEEEEEEvNT_6ParamsE$_ZN4cute3eso3ESOILb1ELb0EJNS_5tupleIJNS2_IJNS_1CILi8EEENS3_ILi1EEEEEENS3_ILi4EEES5_EEENS2_IJNS2_IJS5_NS3_ILi0EEEEEElS9_EEEEEC2ERKS8_RKSB_)
        /*13a30*/ 	.word	0x00000000


	//----- nvinfo : EIATTR_FRAME_SIZE
	.align		4
.L_13416:
        /*13a34*/ 	.byte	0x04, 0x11
        /*13a36*/ 	.short	(.L_13418 - .L_13417)
	.align		4
.L_13417:
        /*13a38*/ 	.word	index@($_ZN7cutlass13device_kernelIN5flash19enable_sm80_to_sm89INS1_16FlashAttnBwdSm80INS1_25CollectiveMainloopBwdSm80ILi2ELi2EN4cute5tupleIJNS5_1CILi128EEES8_NS7_ILi64EEEEEENS_10bfloat16_tEfNS_4arch4Sm80ELb0ELb0ELb1ELb1ELb1ELb0ELb0ELb0ELi2ELi4ELi4ELi4ELb0EEENS1_24CollectiveEpilogueBwdGQAISA_fSD_Li256ELb1ELb1EEENS1_19SingleTileSchedulerILb1ELb0ELb0ELi128EEEEEEEEEvNT_6ParamsE$_ZN4cute3eso3ESOILb1ELb0EJNS_5tupleIJNS2_IJNS_1CILi8EEENS3_ILi1EEEEEENS3_ILi2EEES4_EEENS2_IJNS2_IJS5_NS3_ILi0EEEEEEiNS3_ILi1024EEEEEEEEC2ERKS8_RKSC_)
        /*13a3c*/ 	.word	0x00000000


	//----- nvinfo : EIATTR_FRAME_SIZE
	.align		4
.L_13418:
        /*13a40*/ 	.byte	0x04, 0x11
        /*13a42*/ 	.short	(.L_13420 - .L_13419)
	.align		4
.L_13419:
        /*13a44*/ 	.word	index@($_ZN7cutlass13device_kernelIN5flash19enable_sm80_to_sm89INS1_16FlashAttnBwdSm80INS1_25CollectiveMainloopBwdSm80ILi2ELi2EN4cute5tupleIJNS5_1CILi128EEES8_NS7_ILi64EEEEEENS_10bfloat16_tEfNS_4arch4Sm80ELb0ELb0ELb1ELb1ELb1ELb0ELb0ELb0ELi2ELi4ELi4ELi4ELb0EEENS1_24CollectiveEpilogueBwdGQAISA_fSD_Li256ELb1ELb1EEENS1_19SingleTileSchedulerILb1ELb0ELb0ELi128EEEEEEEEEvNT_6ParamsE$_ZN4cute3eso3ESOILb1ELb0EJNS_5tupleIJNS2_IJNS_1CILi8EEENS3_ILi1EEEEEENS3_ILi2EEENS2_IJS7_S7_EEEEEENS2_IJNS2_IJS5_NS3_ILi0EEEEEENS3_ILi4096EEENS2_IJiiEEEEEEEEC2ERKS9_RKSE_)
        /*13a48*/ 	.word	0x00000000


	//----- nvinfo : EIATTR_FRAME_SIZE
	.align		4
.L_13420:
        /*13a4c*/ 	.byte	0x04, 0x11
        /*13a4e*/ 	.short	(.L_13422 - .L_13421)
	.align		4
.L_13421:
        /*13a50*/ 	.word	index@($_ZN7cutlass13device_kernelIN5flash19enable_sm80_to_sm89INS1_16FlashAttnBwdSm80INS1_25CollectiveMainloopBwdSm80ILi2ELi2EN4cute5tupleIJNS5_1CILi128EEES8_NS7_ILi64EEEEEENS_10bfloat16_tEfNS_4arch4Sm80ELb0ELb0ELb1ELb1ELb1ELb0ELb0ELb0ELi2ELi4ELi4ELi4ELb0EEENS1_24CollectiveEpilogueBwdGQAISA_fSD_Li256ELb1ELb1EEENS1_19SingleTileSchedulerILb1ELb0ELb0ELi128EEEEEEEEEvNT_6ParamsE$_ZN4cute3eso3ESOILb1ELb0EJNS_5tupleIJNS2_IJNS_1CILi8EEENS3_ILi1EEEEEENS3_ILi2EEEEEENS2_IJNS2_IJS5_NS3_ILi0EEEEEEiEEEEEC2ERKS8_RKSB_)
        /*13a54*/ 	.word	0x00000000


	//----- nvinfo : EIATTR_FRAME_SIZE
	.align		4
.L_13422:
        /*13a58*/ 	.byte	0x04, 0x11
        /*13a5a*/ 	.short	(.L_13424 - .L_13423)
	.align		4
.L_13423:
        /*13a5c*/ 	.word	index@($_ZN7cutlass13device_kernelIN5flash19enable_sm80_to_sm89INS1_16FlashAttnBwdSm80INS1_25CollectiveMainloopBwdSm80ILi2ELi2EN4cute5tupleIJNS5_1CILi128EEES8_NS7_ILi64EEEEEENS_10bfloat16_tEfNS_4arch4Sm80ELb0ELb0ELb1ELb1ELb1ELb0ELb0ELb0ELi2ELi4ELi4ELi4ELb0EEENS1_24CollectiveEpilogueBwdGQAISA_fSD_Li256ELb1ELb1EEENS1_19SingleTileSchedulerILb1ELb0ELb0ELi128EEEEEEEEEvNT_6ParamsE$_ZN4cute3eso3ESOILb1ELb0EJNS_5tupleIJNS2_IJNS_1CILi8EEENS3_ILi1EEEEEENS2_IJNS3_ILi2EEEEEEEEENS2_IJNS2_IJS5_NS3_ILi0EEEEEENS2_IJiEEEEEEEEC2ERKS9_RKSD_)
        /*13a60*/ 	.word	0x00000000


	//----- nvinfo : EIATTR_FRAME_SIZE
	.align		4
.L_13424:
        /*13a64*/ 	.byte	0x04, 0x11
        /*13a66*/ 	.short	(.L_13426 - .L_13425)
	.align		4
.L_13425:
        /*13a68*/ 	.word	index@($_ZN7cutlass13device_kernelIN5flash19enable_sm80_to_sm89INS1_16FlashAttnBwdSm80INS1_25CollectiveMainloopBwdSm80ILi2ELi2EN4cute5tupleIJNS5_1CILi128EEES8_NS7_ILi64EEEEEENS_10bfloat16_tEfNS_4arch4Sm80ELb0ELb0ELb1ELb1ELb1ELb0ELb0ELb0ELi2ELi4ELi4ELi4ELb0EEENS1_24CollectiveEpilogueBwdGQAISA_fSD_Li256ELb1ELb1EEENS1_19SingleTileSchedulerILb1ELb0ELb0ELi128EEEEEEEEEvNT_6ParamsE$_ZN4cute3eso3ESOILb1ELb0EJNS_5tupleIJNS2_IJNS_1CILi2EEES4_S4_EEES4_NS2_IJS4_S4_EEEEEENS2_IJNS2_IJNS3_ILi1EEENS3_ILi512EEEiEEENS3_ILi4096EEENS2_IJiiEEEEEEEEC2ERKS7_RKSD_)
        /*13a6c*/ 	.word	0x00000000


	//----- nvinfo : EIATTR_FRAME_SIZE
	.align		4
.L_13426:
        /*13a70*/ 	.byte	0x04, 0x11
        /*13a72*/ 	.short	(.L_13428 - .L_13427)
	.align		4
.L_13427:
        /*13a74*/ 	.word	index@($_ZN7cutlass13device_kernelIN5flash19enable_sm80_to_sm89INS1_16FlashAttnBwdSm80INS1_25CollectiveMainloopBwdSm80ILi2ELi2EN4cute5tupleIJNS5_1CILi128EEES8_NS7_ILi64EEEEEENS_10bfloat16_tEfNS_4arch4Sm80ELb0ELb0ELb1ELb1ELb1ELb0ELb0ELb0ELi2ELi4ELi4ELi4ELb0EEENS1_24CollectiveEpilogueBwdGQAISA_fSD_Li256ELb1ELb1EEENS1_19SingleTileSchedulerILb1ELb0ELb0ELi128EEEEEEEEEvNT_6ParamsE$_ZN4cute3eso3ESOILb1ELb0EJNS_5tupleIJNS2_IJNS_1CILi2EEES4_S4_EEES4_NS2_IJNS2_IJS4_S4_EEES4_EEEEEENS2_IJNS2_IJNS3_ILi1EEENS3_ILi512EEEiEEENS3_ILi4096EEENS2_IJNS2_IJiiEEENS3_ILi8192EEEEEEEEEEEC2ERKS8_RKSG_)
        /*13a78*/ 	.word	0x00000000


	//----- nvinfo : EIATTR_FRAME_SIZE
	.align		4
.L_13428:
        /*13a7c*/ 	.byte	0x04, 0x11
        /*13a7e*/ 	.short	(.L_13430 - .L_13429)
	.align		4
.L_13429:
        /*13a80*/ 	.word	index@($_ZN7cutlass13device_kernelIN5flash19enable_sm80_to_sm89INS1_16FlashAttnBwdSm80INS1_25CollectiveMainloopBwdSm80ILi2ELi2EN4cute5tupleIJNS5_1CILi128EEES8_NS7_ILi64EEEEEENS_10bfloat16_tEfNS_4arch4Sm80ELb0ELb0ELb1ELb1ELb1ELb0ELb0ELb0ELi2ELi4ELi4ELi4ELb0EEENS1_24CollectiveEpilogueBwdGQAISA_fSD_Li256ELb1ELb1EEENS1_19SingleTileSchedulerILb1ELb0ELb0ELi128EEEEEEEEEvNT_6ParamsE$_ZN4cute3eso3ESOILb1ELb0EJNS_5tupleIJNS2_IJNS_1CILi2EEES4_EEES5_NS3_ILi8EEEEEENS2_IJNS2_IJiNS3_ILi512EEEEEENS2_IJiiEEENS3_ILi1024EEEEEEEEC2ERKS7_RKSC_)
        /*13a84*/ 	.word	0x00000000


	//----- nvinfo : EIATTR_FRAME_SIZE
	.align		4
.L_13430:
        /*13a88*/ 	.byte	0x04, 0x11
        /*13a8a*/ 	.short	(.L_13432 - .L_13431)
	.align		4
.L_13431:
        /*13a8c*/ 	.word	index@($_ZN7cutlass13device_kernelIN5flash19enable_sm80_to_sm89INS1_16FlashAttnBwdSm80INS1_25CollectiveMainloopBwdSm80ILi2ELi2EN4cute5tupleIJNS5_1CILi128EEES8_NS7_ILi64EEEEEENS_10bfloat16_tEfNS_4arch4Sm80ELb0ELb0ELb1ELb1ELb1ELb0ELb0ELb0ELi2ELi4ELi4ELi4ELb0EEENS1_24CollectiveEpilogueBwdGQAISA_fSD_Li256ELb1ELb1EEENS1_19SingleTileSchedulerILb1ELb0ELb0ELi128EEEEEEEEEvNT_6ParamsE$_ZN4cute3eso3ESOILb1ELb0EJNS_5tupleIJNS2_IJNS_1CILi2EEES4_EEES4_EEENS2_IJNS2_IJiiEEENS3_ILi8192EEEEEEEEC2ERKS6_RKS9_)
        /*13a90*/ 	.word	0x00000000


	//----- nvinfo : EIATTR_FRAME_SIZE
	.align		4
.L_13432:
        /*13a94*/ 	.byte	0x04, 0x11
        /*13a96*/ 	.short	(.L_13434 - .L_13433)
	.align		4
.L_13433:
        /*13a98*/ 	.word	index@($_ZN7cutlass13device_kernelIN5flash19enable_sm80_to_sm89INS1_16FlashAttnBwdSm80INS1_25CollectiveMainloopBwdSm80ILi2ELi2EN4cute5tupleIJNS5_1CILi128EEES8_NS7_ILi64EEEEEENS_10bfloat16_tEfNS_4arch4Sm80ELb0ELb0ELb1ELb1ELb1ELb0ELb0ELb0ELi2ELi4ELi4ELi4ELb0EEENS1_24CollectiveEpilogueBwdGQAISA_fSD_Li256ELb1ELb1EEENS1_19SingleTileSchedulerILb1ELb0ELb0ELi128EEEEEEEEEvNT_6ParamsE$_ZN4cute3eso3ESOILb1ELb0EJNS_5tupleIJNS2_IJNS_1CILi2EEES4_EEENS3_ILi8EEES5_EEENS2_IJNS2_IJNS3_ILi1EEEiEEENS3_ILi1024EEENS2_IJiiEEEEEEEEC2ERKS7_RKSC_)
        /*13a9c*/ 	.word	0x00000000


	//----- nvinfo : EIATTR_FRAME_SIZE
	.align		4
.L_13434:
        /*13aa0*/ 	.byte	0x04, 0x11
        /*13aa2*/ 	.short	(.L_13436 - .L_13435)
	.align		4
.L_13435:
        /*13aa4*/ 	.word	index@($_ZN7cutlass13device_kernelIN5flash19enable_sm80_to_sm89INS1_16FlashAttnBwdSm80INS1_25CollectiveMainloopBwdSm80ILi2ELi2EN4cute5tupleIJNS5_1CILi128EEES8_NS7_ILi64EEEEEENS_10bfloat16_tEfNS_4arch4Sm80ELb0ELb0ELb1ELb1ELb1ELb0ELb0ELb0ELi2ELi4ELi4ELi4ELb0EEENS1_24CollectiveEpilogueBwdGQAISA_fSD_Li256ELb1ELb1EEENS1_19SingleTileSchedulerILb1ELb0ELb0ELi128EEEEEEEEEvNT_6ParamsE$_ZN4cute3eso3ESOILb1ELb0EJNS_5tupleIJNS2_IJNS_1CILi1EEENS3_ILi0EEEEEES5_EEENS2_IJNS2_IJS5_S5_EEEiEEEEEC2ERKS7_RKS9_)
        /*13aa8*/ 	.word	0x00000000


	//----- nvinfo : EIATTR_FRAME_SIZE
	.align		4
.L_13436:
        /*13aac*/ 	.byte	0x04, 0x11
        /*13aae*/ 	.short	(.L_13438 - .L_13437)
	.align		4
.L_13437:
        /*13ab0*/ 	.word	index@($_ZN7cutlass13device_kernelIN5flash19enable_sm80_to_sm89INS1_16FlashAttnBwdSm80INS1_25CollectiveMainloopBwdSm80ILi2ELi2EN4cute5tupleIJNS5_1CILi128EEES8_NS7_ILi64EEEEEENS_10bfloat16_tEfNS_4arch4Sm80ELb0ELb0ELb1ELb1ELb1ELb0ELb0ELb0ELi2ELi4ELi4ELi4ELb0EEENS1_24CollectiveEpilogueBwdGQAISA_fSD_Li256ELb1ELb1EEENS1_19SingleTileSchedulerILb1ELb0ELb0ELi128EEEEEEEEEvNT_6ParamsE$_ZN4cute3eso3ESOILb1ELb0EJNS_5tupleIJNS2_IJNS_1CILi1EEENS3_ILi0EEEEEENS2_IJS5_S5_EEEEEENS2_IJS5_iEEEEEC2ERKS8_RKS9_)
        /*13ab4*/ 	.word	0x00000000


	//----- nvinfo : EIATTR_FRAME_SIZE
	.align		4
.L_13438:
        /*13ab8*/ 	.byte	0x04, 0x11
        /*13aba*/ 	.short	(.L_13440 - .L_13439)
	.align		4
.L_13439:
        /*13abc*/ 	.word	index@($_ZN7cutlass13device_kernelIN5flash19enable_sm80_to_sm89INS1_16FlashAttnBwdSm80INS1_25CollectiveMainloopBwdSm80ILi2ELi2EN4cute5tupleIJNS5_1CILi128EEES8_NS7_ILi64EEEEEENS_10bfloat16_tEfNS_4arch4Sm80ELb0ELb0ELb1ELb1ELb1ELb0ELb0ELb0ELi2ELi4ELi4ELi4ELb0EEENS1_24CollectiveEpilogueBwdGQAISA_fSD_Li256ELb1ELb1EEENS1_19SingleTileSchedulerILb1ELb0ELb0ELi128EEEEEEEEEvNT_6ParamsE$_ZN4cute3eso3ESOILb1ELb0EJNS_5tupleIJNS2_IJNS_1CILi1EEENS2_IJS4_NS3_ILi2EEES5_EEEEEES5_NS2_IJS5_S5_EEEEEENS2_IJNS2_IJNS3_ILi0EEENS2_IJS4_NS3_ILi256EEEiEEEEEENS3_ILi2048EEENS2_IJiNS3_ILi4096EEEEEEEEEEEC2ERKS9_RKSH_)
        /*13ac0*/ 	.word	0x00000000


	//----- nvinfo : EIATTR_FRAME_SIZE
	.align		4
.L_13440:
        /*13ac4*/ 	.byte	0x04, 0x11
        /*13ac6*/ 	.short	(.L_13442 - .L_13441)
	.align		4
.L_13441:
        /*13ac8*/ 	.word	index@($_ZN7cutlass13device_kernelIN5flash19enable_sm80_to_sm89INS1_16FlashAttnBwdSm80INS1_25CollectiveMainloopBwdSm80ILi2ELi2EN4cute5tupleIJNS5_1CILi128EEES8_NS7_ILi64EEEEEENS_10bfloat16_tEfNS_4arch4Sm80ELb0ELb0ELb1ELb1ELb1ELb0ELb0ELb0ELi2ELi4ELi4ELi4ELb0EEENS1_24CollectiveEpilogueBwdGQAISA_fSD_Li256ELb1ELb1EEENS1_19SingleTileSchedulerILb1ELb0ELb0ELi128EEEEEEEEEvNT_6ParamsE$_ZN4cute3eso3ESOILb1ELb0EJNS_5tupleIJNS2_IJNS2_IJNS_1CILi8EEENS3_ILi1EEEEEES5_EEENS2_IJNS2_IJS5_S5_EEENS3_ILi2EEEEEEEEENS2_IJNS2_IJNS2_IJS5_NS3_ILi0EEEEEESC_EEENS2_IJNS2_IJSC_SC_EEEiEEEEEEEEC2ERKSB_RKSH_)
        /*13acc*/ 	.word	0x00000000


	//----- nvinfo : EIATTR_FRAME_SIZE
	.align		4
.L_13442:
        /*13ad0*/ 	.byte	0x04, 0x11
        /*13ad2*/ 	.short	(.L_13444 - .L_13443)
	.align		4
.L_13443:
        /*13ad4*/ 	.word	index@($_ZN7cutlass13device_kernelIN5flash19enable_sm80_to_sm89INS1_16FlashAttnBwdSm80INS1_25CollectiveMainloopBwdSm80ILi2ELi2EN4cute5tupleIJNS5_1CILi128EEES8_NS7_ILi64EEEEEENS_10bfloat16_tEfNS_4arch4Sm80ELb0ELb0ELb1ELb1ELb1ELb0ELb0ELb0ELi2ELi4ELi4ELi4ELb0EEENS1_24CollectiveEpilogueBwdGQAISA_fSD_Li256ELb1ELb1EEENS1_19SingleTileSchedulerILb1ELb0ELb0ELi128EEEEEEEEEvNT_6ParamsE$_ZN4cute3eso3ESOILb1ELb0EJNS_5tupleIJNS2_IJNS2_IJNS_1CILi8EEENS3_ILi1EEEEEENS2_IJS5_S5_EEEEEENS2_IJS5_NS3_ILi2EEEEEEEEENS2_IJNS2_IJNS2_IJS5_NS3_ILi0EEEEEENS2_IJSC_SC_EEEEEENS2_IJSC_iEEEEEEEEC2ERKSB_RKSH_)
        /*13ad8*/ 	.word	0x00000000


	//----- nvinfo : EIATTR_FRAME_SIZE
	.align		4
.L_13444:
        /*13adc*/ 	.byte	0x04, 0x11
        /*13ade*/ 	.short	(.L_13446 - .L_13445)
	.align		4
.L_13445:
        /*13ae0*/ 	.word	index@($_ZN7cutlass13device_kernelIN5flash19enable_sm80_to_sm89INS1_16FlashAttnBwdSm80INS1_25CollectiveMainloopBwdSm80ILi2ELi2EN4cute5tupleIJNS5_1CILi128EEES8_NS7_ILi64EEEEEENS_10bfloat16_tEfNS_4arch4Sm80ELb0ELb0ELb1ELb1ELb1ELb0ELb0ELb0ELi2ELi4ELi4ELi4ELb0EEENS1_24CollectiveEpilogueBwdGQAISA_fSD_Li256ELb1ELb1EEENS1_19SingleTileSchedulerILb1ELb0ELb0ELi128EEEEEEEEEvNT_6ParamsE$_ZN4cute3eso3ESOILb1ELb0EJNS_1CILi8EEEiiiNS2_ILi144EEENS2_ILi512EEEEEC2ERKS3_RKiSA_SA_RKS4_RKS5_)
        /*13ae4*/ 	.word	0x00000000


	//----- nvinfo : EIATTR_FRAME_SIZE
	.align		4
.L_13446:
        /*13ae8*/ 	.byte	0x04, 0x11
        /*13aea*/ 	.short	(.L_13448 - .L_13447)
	.align		4
.L_13447:
        /*13aec*/ 	.word	index@($_ZN7cutlass13device_kernelIN5flash19enable_sm80_to_sm89INS1_16FlashAttnBwdSm80INS1_25CollectiveMainloopBwdSm80ILi2ELi2EN4cute5tupleIJNS5_1CILi128EEES8_NS7_ILi64EEEEEENS_10bfloat16_tEfNS_4arch4Sm80ELb0ELb0ELb1ELb1ELb1ELb0ELb0ELb0ELi2ELi4ELi4ELi4ELb0EEENS1_24CollectiveEpilogueBwdGQAISA_fSD_Li256ELb1ELb1EEENS1_19SingleTileSchedulerILb1ELb0ELb0ELi128EEEEEEEEEvNT_6ParamsE$_ZN4cute3eso3ESOILb1ELb0EJNS_1CILi8EEEiiEEC2ERKS3_RKiS8_)
        /*13af0*/ 	.word	0x00000000


	//----- nvinfo : EIATTR_FRAME_SIZE
	.align		4
.L_13448:
        /*13af4*/ 	.byte	0x04, 0x11
        /*13af6*/ 	.short	(.L_13450 - .L_13449)
	.align		4
.L_13449:
        /*13af8*/ 	.word	index@($_ZN7cutlass13device_kernelIN5flash19enable_sm80_to_sm89INS1_16FlashAttnBwdSm80INS1_25CollectiveMainloopBwdSm80ILi2ELi2EN4cute5tupleIJNS5_1CILi128EEES8_NS7_ILi64EEEEEENS_10bfloat16_tEfNS_4arch4Sm80ELb0ELb0ELb1ELb1ELb1ELb0ELb0ELb0ELi2ELi4ELi4ELi4ELb0EEENS1_24CollectiveEpilogueBwdGQAISA_fSD_Li256ELb1ELb1EEENS1_19SingleTileSchedulerILb1ELb0ELb0ELi128EEEEEEEEEvNT_6ParamsE$_ZN4cute3eso3ESOILb1ELb0EJNS_1CILi4096EEEiiNS2_ILi8192EEEEEC2ERKS3_RKiS9_RKS4_)
        /*13afc*/ 	.word	0x00000000


	//----- nvinfo : EIATTR_FRAME_SIZE
	.align		4
.L_13450:
        /*13b00*/ 	.byte	0x04, 0x11
        /*13b02*/ 	.short	(.L_13452 - .L_13451)
	.align		4
.L_13451:
        /*13b04*/ 	.word	index@($_ZN7cutlass13device_kernelIN5flash19enable_sm80_to_sm89INS1_16FlashAttnBwdSm80INS1_25CollectiveMainloopBwdSm80ILi2ELi2EN4cute5tupleIJNS5_1CILi128EEES8_NS7_ILi64EEEEEENS_10bfloat16_tEfNS_4arch4Sm80ELb0ELb0ELb1ELb1ELb1ELb0ELb0ELb0ELi2ELi4ELi4ELi4ELb0EEENS1_24CollectiveEpilogueBwdGQAISA_fSD_Li256ELb1ELb1EEENS1_19SingleTileSchedulerILb1ELb0ELb0ELi128EEEEEEEEEvNT_6ParamsE$_ZN4cute3eso3ESOILb1ELb0EJNS_1CILi4096EEEiiEEC2ERKS3_RKiS8_)
        /*13b08*/ 	.word	0x00000000


	//----- nvinfo : EIATTR_FRAME_SIZE
	.align		4
.L_13452:
        /*13b0c*/ 	.byte	0x04, 0x11
        /*13b0e*/ 	.short	(.L_13454 - .L_13453)
	.align		4
.L_13453:
        /*13b10*/ 	.word	index@($_ZN7cutlass13device_kernelIN5flash19enable_sm80_to_sm89INS1_16FlashAttnBwdSm80INS1_25CollectiveMainloopBwdSm80ILi2ELi2EN4cute5tupleIJNS5_1CILi128EEES8_NS7_ILi64EEEEEENS_10bfloat16_tEfNS_4arch4Sm80ELb0ELb0ELb1ELb1ELb1ELb0ELb0ELb0ELi2ELi4ELi4ELi4ELb0EEENS1_24CollectiveEpilogueBwdGQAISA_fSD_Li256ELb1ELb1EEENS1_19SingleTileSchedulerILb1ELb0ELb0ELi128EEEEEEEEEvNT_6ParamsE$_ZN4cute3eso3ESOILb1ELb0EJNS_1CILi4096EEENS_5tupleIJiiEEEEEC2ERKS3_RKS5_)
        /*13b14*/ 	.word	0x00000000


	//----- nvinfo : EIATTR_FRAME_SIZE
	.align		4
.L_13454:
        /*13b18*/ 	.byte	0x04, 0x11
        /*13b1a*/ 	.short	(.L_13456 - .L_13455)
	.align		4
.L_13455:
        /*13b1c*/ 	.word	index@($_ZN7cutlass13device_kernelIN5flash19enable_sm80_to_sm89INS1_16FlashAttnBwdSm80INS1_25CollectiveMainloopBwdSm80ILi2ELi2EN4cute5tupleIJNS5_1CILi128EEES8_NS7_ILi64EEEEEENS_10bfloat16_tEfNS_4arch4Sm80ELb0ELb0ELb1ELb1ELb1ELb0ELb0ELb0ELi2ELi4ELi4ELi4ELb0EEENS1_24CollectiveEpilogueBwdGQAISA_fSD_Li256ELb1ELb1EEENS1_19SingleTileSchedulerILb1ELb0ELb0ELi128EEEEEEEEEvNT_6ParamsE$_ZN4cute3eso3ESOILb1ELb0EJNS_1CILi4096EEENS_5tupleIJNS4_IJiiEEENS2_ILi8192EEEEEEEEC2ERKS3_RKS7_)
        /*13b20*/ 	.word	0x00000000


	//----- nvinfo : EIATTR_FRAME_SIZE
	.align		4
.L_13456:
        /*13b24*/ 	.byte	0x04, 0x11
        /*13b26*/ 	.short	(.L_13458 - .L_13457)
	.align		4
.L_13457:
        /*13b28*/ 	.word	index@($_ZN7cutlass13device_kernelIN5flash19enable_sm80_to_sm89INS1_16FlashAttnBwdSm80INS1_25CollectiveMainloopBwdSm80ILi2ELi2EN4cute5tupleIJNS5_1CILi128EEES8_NS7_ILi64EEEEEENS_10bfloat16_tEfNS_4arch4Sm80ELb0ELb0ELb1ELb1ELb1ELb0ELb0ELb0ELi2ELi4ELi4ELi4ELb0EEENS1_24CollectiveEpilogueBwdGQAISA_fSD_Li256ELb1ELb1EEENS1_19SingleTileSchedulerILb1ELb0ELb0ELi128EEEEEEEEEvNT_6ParamsE$_ZN4cute3eso3ESOILb1ELb0EJNS_1CILi2EEEiEEC2ERKS3_RKi)
        /*13b2c*/ 	.word	0x00000000


	//----- nvinfo : EIATTR_FRAME_SIZE
	.align		4
.L_13458:
        /*13b30*/ 	.byte	0x04, 0x11
        /*13b32*/ 	.short	(.L_13460 - .L_13459)
	.align		4
.L_13459:
        /*13b34*/ 	.word	index@($_ZN7cutlass13device_kernelIN5flash19enable_sm80_to_sm89INS1_16FlashAttnBwdSm80INS1_25CollectiveMainloopBwdSm80ILi2ELi2EN4cute5tupleIJNS5_1CILi128EEES8_NS7_ILi64EEEEEENS_10bfloat16_tEfNS_4arch4Sm80ELb0ELb0ELb1ELb1ELb1ELb0ELb0ELb0ELi2ELi4ELi4ELi4ELb0EEENS1_24CollectiveEpilogueBwdGQAISA_fSD_Li256ELb1ELb1EEENS1_19SingleTileSchedulerILb1ELb0ELb0ELi128EEEEEEEEEvNT_6ParamsE$_ZN4cute3eso3ESOILb1ELb0EJNS_1CILi1EEEiiiNS2_ILi72EEENS2_ILi512EEEEEC2ERKS3_RKiSA_SA_RKS4_RKS5_)
        /*13b38*/ 	.word	0x00000000


	//----- nvinfo : EIATTR_FRAME_SIZE
	.align		4
.L_13460:
        /*13b3c*/ 	.byte	0x04, 0x11
        /*13b3e*/ 	.short	(.L_13462 - .L_13461)
	.align		4
.L_13461:
        /*13b40*/ 	.word	index@($_ZN7cutlass13device_kernelIN5flash19enable_sm80_to_sm89INS1_16FlashAttnBwdSm80INS1_25CollectiveMainloopBwdSm80ILi2ELi2EN4cute5tupleIJNS5_1CILi128EEES8_NS7_ILi64EEEEEENS_10bfloat16_tEfNS_4arch4Sm80ELb0ELb0ELb1ELb1ELb1ELb0ELb0ELb0ELi2ELi4ELi4ELi4ELb0EEENS1_24CollectiveEpilogueBwdGQAISA_fSD_Li256ELb1ELb1EEENS1_19SingleTileSchedulerILb1ELb0ELb0ELi128EEEEEEEEEvNT_6ParamsE$_ZN4cute3eso3ESOILb1ELb0EJNS_1CILi1EEEiiiNS2_ILi64EEENS2_ILi72EEENS2_ILi144EEENS2_ILi288EEENS2_ILi512EEEEEC2ERKS3_RKiSD_SD_RKS4_RKS5_RKS6_RKS7_RKS8_)
        /*13b44*/ 	.word	0x00000000


	//----- nvinfo : EIATTR_FRAME_SIZE
	.align		4
.L_13462:
        /*13b48*/ 	.byte	0x04, 0x11
        /*13b4a*/ 	.short	(.L_13464 - .L_13463)
	.align		4
.L_13463:
        /*13b4c*/ 	.word	index@($_ZN7cutlass13device_kernelIN5flash19enable_sm80_to_sm89INS1_16FlashAttnBwdSm80INS1_25CollectiveMainloopBwdSm80ILi2ELi2EN4cute5tupleIJNS5_1CILi128EEES8_NS7_ILi64EEEEEENS_10bfloat16_tEfNS_4arch4Sm80ELb0ELb0ELb1ELb1ELb1ELb0ELb0ELb0ELi2ELi4ELi4ELi4ELb0EEENS1_24CollectiveEpilogueBwdGQAISA_fSD_Li256ELb1ELb1EEENS1_19SingleTileSchedulerILb1ELb0ELb0ELi128EEEEEEEEEvNT_6ParamsE$_ZN4cute3eso3ESOILb1ELb0EJNS_1CILi1EEEiiiNS2_ILi144EEENS2_ILi512EEEEEC2ERKS3_RKiSA_SA_RKS4_RKS5_)
        /*13b50*/ 	.word	0x00000000


	//----- nvinfo : EIATTR_FRAME_SIZE
	.align		4
.L_13464:
        /*13b54*/ 	.byte	0x04, 0x11
        /*13b56*/ 	.short	(.L_13466 - .L_13465)
	.align		4
.L_13465:
        /*13b58*/ 	.word	index@($_ZN7cutlass13device_kernelIN5flash19enable_sm80_to_sm89INS1_16FlashAttnBwdSm80INS1_25CollectiveMainloopBwdSm80ILi2ELi2EN4cute5tupleIJNS5_1CILi128EEES8_NS7_ILi64EEEEEENS_10bfloat16_tEfNS_4arch4Sm80ELb0ELb0ELb1ELb1ELb1ELb0ELb0ELb0ELi2ELi4ELi4ELi4ELb0EEENS1_24CollectiveEpilogueBwdGQAISA_fSD_Li256ELb1ELb1EEENS1_19SingleTileSchedulerILb1ELb0ELb0ELi128EEEEEEEEEvNT_6ParamsE$_ZN4cute3eso3ESOILb1ELb0EJNS_1CILi1EEEiEEC2ERKS3_RKi)
        /*13b5c*/ 	.word	0x00000000


	//----- nvinfo : EIATTR_FRAME_SIZE
	.align		4
.L_13466:
        /*13b60*/ 	.byte	0x04, 0x11
        /*13b62*/ 	.short	(.L_13468 - .L_13467)
	.align		4
.L_13467:
        /*13b64*/ 	.word	index@($_ZN7cutlass13device_kernelIN5flash19enable_sm80_to_sm89INS1_16FlashAttnBwdSm80INS1_25CollectiveMainloopBwdSm80ILi2ELi2EN4cute5tupleIJNS5_1CILi128EEES8_NS7_ILi64EEEEEENS_10bfloat16_tEfNS_4arch4Sm80ELb0ELb0ELb1ELb1ELb1ELb0ELb0ELb0ELi2ELi4ELi4ELi4ELb0EEENS1_24CollectiveEpilogueBwdGQAISA_fSD_Li256ELb1ELb1EEENS1_19SingleTileSchedulerILb1ELb0ELb0ELi128EEEEEEEEEvNT_6ParamsE$_ZN4cute3eso3ESOILb1ELb0EJNS_1CILi1EEENS_5tupleIJiiiEEENS2_ILi64EEENS4_IJNS2_ILi72EEENS2_ILi144EEENS2_ILi288EEEEEENS2_ILi512EEEEEC2ERKS3_RKS5_RKS6_RKSA_RKSB_)
        /*13b68*/ 	.word	0x00000000


	//----- nvinfo : EIATTR_FRAME_SIZE
	.align		4
.L_13468:
        /*13b6c*/ 	.byte	0x04, 0x11
        /*13b6e*/ 	.short	(.L_13470 - .L_13469)
	.align		4
.L_13469:
        /*13b70*/ 	.word	index@($_ZN7cutlass13device_kernelIN5flash19enable_sm80_to_sm89INS1_16FlashAttnBwdSm80INS1_25CollectiveMainloopBwdSm80ILi2ELi2EN4cute5tupleIJNS5_1CILi128EEES8_NS7_ILi64EEEEEENS_10bfloat16_tEfNS_4arch4Sm80ELb0ELb0ELb1ELb1ELb1ELb0ELb0ELb0ELi2ELi4ELi4ELi4ELb0EEENS1_24CollectiveEpilogueBwdGQAISA_fSD_Li256ELb1ELb1EEENS1_19SingleTileSchedulerILb1ELb0ELb0ELi128EEEEEEEEEvNT_6ParamsE$_ZN4cute3eso3ESOILb1ELb0EJNS_1CILi1EEENS_5tupleIJNS2_ILi8EEEiiEEENS2_ILi64EEENS4_IJiNS2_ILi144EEENS2_ILi288EEEEEENS2_ILi512EEEEEC2ERKS3_RKS6_RKS7_RKSA_RKSB_)
        /*13b74*/ 	.word	0x00000000


	//----- nvinfo : EIATTR_FRAME_SIZE
	.align		4
.L_13470:
        /*13b78*/ 	.byte	0x04, 0x11
        /*13b7a*/ 	.short	(.L_13472 - .L_13471)
	.align		4
.L_13471:
        /*13b7c*/ 	.word	index@($_ZN7cutlass13device_kernelIN5flash19enable_sm80_to_sm89INS1_16FlashAttnBwdSm80INS1_25CollectiveMainloopBwdSm80ILi2ELi2EN4cute5tupleIJNS5_1CILi128EEES8_NS7_ILi64EEEEEENS_10bfloat16_tEfNS_4arch4Sm80ELb0ELb0ELb1ELb1ELb1ELb0ELb0ELb0ELi2ELi4ELi4ELi4ELb0EEENS1_24CollectiveEpilogueBwdGQAISA_fSD_Li256ELb1ELb1EEENS1_19SingleTileSchedulerILb1ELb0ELb0ELi128EEEEEEEEEvNT_6ParamsE$_ZN4cute3eso3ESOILb1ELb0EJNS_1CILi1EEENS2_ILi8EEEiiNS2_ILi64EEEiNS2_ILi144EEENS2_ILi288EEENS2_ILi512EEEEEC2ERKS3_RKS4_RKiSF_RKS5_SF_RKS6_RKS7_RKS8_)
        /*13b80*/ 	.word	0x00000000


	//----- nvinfo : EIATTR_FRAME_SIZE
	.align		4
.L_13472:
        /*13b84*/ 	.byte	0x04, 0x11
        /*13b86*/ 	.short	(.L_13474 - .L_13473)
	.align		4
.L_13473:
        /*13b88*/ 	.word	index@($_ZN7cutlass13device_kernelIN5flash19enable_sm80_to_sm89INS1_16FlashAttnBwdSm80INS1_25CollectiveMainloopBwdSm80ILi2ELi2EN4cute5tupleIJNS5_1CILi128EEES8_NS7_ILi64EEEEEENS_10bfloat16_tEfNS_4arch4Sm80ELb0ELb0ELb1ELb1ELb1ELb0ELb0ELb0ELi2ELi4ELi4ELi4ELb0EEENS1_24CollectiveEpilogueBwdGQAISA_fSD_Li256ELb1ELb1EEENS1_19SingleTileSchedulerILb1ELb0ELb0ELi128EEEEEEEEEvNT_6ParamsE$_ZN4cute3eso3ESOILb1ELb0EJNS_1CILi1EEENS2_ILi512EEEiEEC2ERKS3_RKS4_RKi)
        /*13b8c*/ 	.word	0x00000000


	//----- nvinfo : EIATTR_FRAME_SIZE
	.align		4
.L_13474:
        /*13b90*/ 	.byte	0x04, 0x11
        /*13b92*/ 	.short	(.L_13476 - .L_13475)
	.align		4
.L_13475:
        /*13b94*/ 	.word	index@($_ZN7cutlass13device_kernelIN5flash19enable_sm80_to_sm89INS1_16FlashAttnBwdSm80INS1_25CollectiveMainloopBwdSm80ILi2ELi2EN4cute5tupleIJNS5_1CILi128EEES8_NS7_ILi64EEEEEENS_10bfloat16_tEfNS_4arch4Sm80ELb0ELb0ELb1ELb1ELb1ELb0ELb0ELb0ELi2ELi4ELi4ELi4ELb0EEENS1_24CollectiveEpilogueBwdGQAISA_fSD_Li256ELb1ELb1EEENS1_19SingleTileSchedulerILb1ELb0ELb0ELi128EEEEEEEEEvNT_6ParamsE$_ZN4cute3eso3ESOILb1ELb0EJNS_1CILi1EEENS2_ILi256EEEiEEC2ERKS3_RKS4_RKi)
        /*13b98*/ 	.word	0x00000000


	//----- nvinfo : EIATTR_FRAME_SIZE
	.align		4
.L_13476:
        /*13b9c*/ 	.byte	0x04, 0x11
        /*13b9e*/ 	.short	(.L_13478 - .L_13477)
	.align		4
.L_13477:
        /*13ba0*/ 	.word	index@($_ZN7cutlass13device_kernelIN5flash19enable_sm80_to_sm89INS1_16FlashAttnBwdSm80INS1_25CollectiveMainloopBwdSm80ILi2ELi2EN4cute5tupleIJNS5_1CILi128EEES8_NS7_ILi64EEEEEENS_10bfloat16_tEfNS_4arch4Sm80ELb0ELb0ELb1ELb1ELb1ELb0ELb0ELb0ELi2ELi4ELi4ELi4ELb0EEENS1_24CollectiveEpilogueBwdGQAISA_fSD_Li256ELb1ELb1EEENS1_19SingleTileSchedulerILb1ELb0ELb0ELi128EEEEEEEEEvNT_6ParamsE$_ZN4cute3eso3ESOILb1ELb0EJNS_1CILi1024EEEiiEEC2ERKS3_RKiS8_)
        /*13ba4*/ 	.word	0x00000000


	//----- nvinfo : EIATTR_FRAME_SIZE
	.align		4
.L_13478:
        /*13ba8*/ 	.byte	0x04, 0x11
        /*13baa*/ 	.short	(.L_13480 - .L_13479)
	.align		4
.L_13479:
        /*13bac*/ 	.word	index@($_ZN7cutlass13device_kernelIN5flash19enable_sm80_to_sm89INS1_16FlashAttnBwdSm80INS1_25CollectiveMainloopBwdSm80ILi2ELi2EN4cute5tupleIJNS5_1CILi128EEES8_NS7_ILi64EEEEEENS_10bfloat16_tEfNS_4arch4Sm80ELb0ELb0ELb1ELb1ELb1ELb0ELb0ELb0ELi2ELi4ELi4ELi4ELb0EEENS1_24CollectiveEpilogueBwdGQAISA_fSD_Li256ELb1ELb1EEENS1_19SingleTileSchedulerILb1ELb0ELb0ELi128EEEEEEEEEvNT_6ParamsE$_ZN4cute3eso3ESOILb1ELb0EJNS_1CILi1024EEENS_5tupleIJiiEEEEEC2ERKS3_RKS5_)
        /*13bb0*/ 	.word	0x00000000


	//----- nvinfo : EIATTR_FRAME_SIZE
	.align		4
.L_13480:
        /*13bb4*/ 	.byte	0x04, 0x11
        /*13bb6*/ 	.short	(.L_13482 - .L_13481)
	.align		4
.L_13481:
        /*13bb8*/ 	.word	index@($_ZN7cutlass13device_kernelIN5flash19enable_sm80_to_sm89INS1_16FlashAttnBwdSm80INS1_25CollectiveMainloopBwdSm80ILi2ELi2EN4cute5tupleIJNS5_1CILi128EEES8_NS7_ILi64EEEEEENS_10bfloat16_tEfNS_4arch4Sm80ELb0ELb0ELb1ELb1ELb1ELb0ELb0ELb0ELi2ELi4ELi4ELi4ELb0EEENS1_24CollectiveEpilogueBwdGQAISA_fSD_Li256ELb1ELb1EEENS1_19SingleTileSchedulerILb1ELb0ELb0ELi128EEEEEEEEEvNT_6ParamsE$_ZN4cute3eso3ESOILb1ELb0EJNS_1CILi0EEEiS3_EEC2ERKS3_RKiS6_)
        /*13bbc*/ 	.word	0x00000000


	//----- nvinfo : EIATTR_FRAME_SIZE
	.align		4
.L_13482:
        /*13bc0*/ 	.byte	0x04, 0x11
        /*13bc2*/ 	.short	(.L_13484 - .L_13483)
	.align		4
.L_13483:
        /*13bc4*/ 	.word	index@($_ZN7cutlass13device_kernelIN5flash19enable_sm80_to_sm89INS1_16FlashAttnBwdSm80INS1_25CollectiveMainloopBwdSm80ILi2ELi2EN4cute5tupleIJNS5_1CILi128EEES8_NS7_ILi64EEEEEENS_10bfloat16_tEfNS_4arch4Sm80ELb0ELb0ELb1ELb1ELb1ELb0ELb0ELb0ELi2ELi4ELi4ELi4ELb0EEENS1_24CollectiveEpilogueBwdGQAISA_fSD_Li256ELb1ELb1EEENS1_19SingleTileSchedulerILb1ELb0ELb0ELi128EEEEEEEEEvNT_6ParamsE$_ZN4cute3eso3ESOILb1ELb0EJNS_1CILi0EEEiEEC2ERKS3_RKi)
        /*13bc8*/ 	.word	0x00000000


	//----- nvinfo : EIATTR_FRAME_SIZE
	.align		4
.L_13484:
        /*13bcc*/ 	.byte	0x04, 0x11
        /*13bce*/ 	.short	(.L_13486 - .L_13485)
	.align		4
.L_13485:
        /*13bd0*/ 	.word	index@($_ZN7cutlass13device_kernelIN5flash19enable_sm80_to_sm89INS1_16FlashAttnBwdSm80INS1_25CollectiveMainloopBwdSm80ILi2ELi2EN4cute5tupleIJNS5_1CILi128EEES8_NS7_ILi64EEEEEENS_10bfloat16_tEfNS_4arch4Sm80ELb0ELb0ELb1ELb1ELb1ELb0ELb0ELb0ELi2ELi4ELi4ELi4ELb0EEENS1_24CollectiveEpilogueBwdGQAISA_fSD_Li256ELb1ELb1EEENS1_19SingleTileSchedulerILb1ELb0ELb0ELi128EEEEEEEEEvNT_6ParamsE$_ZN4cute3eso3ESOILb1ELb0EJNS_1CILi0EEENS_5tupleIJNS2_ILi1EEENS2_ILi256EEEiEEEEEC2ERKS3_RKS7_)
        /*13bd4*/ 	.word	0x00000000


	//----- nvinfo : EIATTR_FRAME_SIZE
	.align		4
.L_13486:
        /*13bd8*/ 	.byte	0x04, 0x11
        /*13bda*/ 	.short	(.L_13488 - .L_13487)
	.align		4
.L_13487:
        /*13bdc*/ 	.word	index@($_ZN7cutlass13device_kernelIN5flash19enable_sm80_to_sm89INS1_16FlashAttnBwdSm80INS1_25CollectiveMainloopBwdSm80ILi2ELi2EN4cute5tupleIJNS5_1CILi128EEES8_NS7_ILi64EEEEEENS_10bfloat16_tEfNS_4arch4Sm80ELb0ELb0ELb1ELb1ELb1ELb0ELb0ELb0ELi2ELi4ELi4ELi4ELb0EEENS1_24CollectiveEpilogueBwdGQAISA_fSD_Li256ELb1ELb1EEENS1_19SingleTileSchedulerILb1ELb0ELb0ELi128EEEEEEEEEvNT_6ParamsE$_ZN4cute3eso3ESOILb1ELb0EJNS_1CILi0EEENS2_ILi1EEENS2_ILi512EEEiNS2_ILi4096EEEiNS2_ILi8192EEEEEC2ERKS3_RKS4_RKS5_RKiRKS6_SG_RKS7_)
        /*13be0*/ 	.word	0x00000000


	//----- nvinfo : EIATTR_FRAME_SIZE
	.align		4
.L_13488:
        /*13be4*/ 	.byte	0x04, 0x11
        /*13be6*/ 	.short	(.L_13490 - .L_13489)
	.align		4
.L_13489:
        /*13be8*/ 	.word	index@($_ZN7cutlass13device_kernelIN5flash19enable_sm80_to_sm89INS1_16FlashAttnBwdSm80INS1_25CollectiveMainloopBwdSm80ILi2ELi2EN4cute5tupleIJNS5_1CILi128EEES8_NS7_ILi64EEEEEENS_10bfloat16_tEfNS_4arch4Sm80ELb0ELb0ELb1ELb1ELb1ELb0ELb0ELb0ELi2ELi4ELi4ELi4ELb0EEENS1_24CollectiveEpilogueBwdGQAISA_fSD_Li256ELb1ELb1EEENS1_19SingleTileSchedulerILb1ELb0ELb0ELi128EEEEEEEEEvNT_6ParamsE$_ZN4cute3eso3ESOILb1ELb0EJNS_1CILi0EEENS2_ILi1EEENS2_ILi512EEEiEEC2ERKS3_RKS4_RKS5_RKi)
        /*13bec*/ 	.word	0x00000000


	//----- nvinfo : EIATTR_FRAME_SIZE
	.align		4
.L_13490:
        /*13bf0*/ 	.byte	0x04, 0x11
        /*13bf2*/ 	.short	(.L_13492 - .L_13491)
	.align		4
.L_13491:
        /*13bf4*/ 	.word	index@($_ZN7cutlass13device_kernelIN5flash19enable_sm80_to_sm89INS1_16FlashAttnBwdSm80INS1_25CollectiveMainloopBwdSm80ILi2ELi2EN4cute5tupleIJNS5_1CILi128EEES8_NS7_ILi64EEEEEENS_10bfloat16_tEfNS_4arch4Sm80ELb0ELb0ELb1ELb1ELb1ELb0ELb0ELb0ELi2ELi4ELi4ELi4ELb0EEENS1_24CollectiveEpilogueBwdGQAISA_fSD_Li256ELb1ELb1EEENS1_19SingleTileSchedulerILb1ELb0ELb0ELi128EEEEEEEEEvNT_6ParamsE$_ZN4cute3eso3ESOILb1ELb0EJNS_14ComposedLayoutINS_7SwizzleILi3ELi3ELi3EEENS_1CILj0EEENS_6LayoutINS_5tupleIJNS8_IJNS8_IJNS5_ILi4EEENS5_ILi8EEEEEENS8_IJS9_NS5_ILi1EEEEEEEEENS8_IJNS8_IJNS5_ILi2EEESF_SF_EEENS8_IJSF_S9_EEEEEEEEENS8_IJNS8_IJNS8_IJSF_NS5_ILi64EEEEEENS8_IJNS5_ILi1024EEENS5_ILi0EEEEEEEEENS8_IJNS8_IJSC_NS5_ILi512EEESA_EEENS8_IJNS5_ILi4096EEENS5_ILi16EEEEEEEEEEEEEEEENS_10ViewEngineINS_8smem_ptrIPN7cutlass10bfloat16_tEEEEEEEC2ERKSY_RKS15_)
        /*13bf8*/ 	.word	0x00000000


	//----- nvinfo : EIATTR_FRAME_SIZE
	.align		4
.L_13492:
        /*13bfc*/ 	.byte	0x04, 0x11
        /*13bfe*/ 	.short	(.L_13494 - .L_13493)
	.align		4
.L_13493:
        /*13c00*/ 	.word	index@($_ZN7cutlass13device_kernelIN5flash19enable_sm80_to_sm89INS1_16FlashAttnBwdSm80INS1_25CollectiveMainloopBwdSm80ILi2ELi2EN4cute5tupleIJNS5_1CILi128EEES8_NS7_ILi64EEEEEENS_10bfloat16_tEfNS_4arch4Sm80ELb0ELb0ELb1ELb1ELb1ELb0ELb0ELb0ELi2ELi4ELi4ELi4ELb0EEENS1_24CollectiveEpilogueBwdGQAISA_fSD_Li256ELb1ELb1EEENS1_19SingleTileSchedulerILb1ELb0ELb0ELi128EEEEEEEEEvNT_6ParamsE$_ZN4cute3eso3ESOILb1ELb0EJNS_14ComposedLayoutINS_7SwizzleILi3ELi3ELi3EEENS_1CILj0EEENS_6LayoutINS_5tupleIJNS8_IJNS8_IJNS5_ILi4EEENS5_ILi8EEEEEENS8_IJNS5_ILi2EEENS5_ILi1EEEEEEEEENS8_IJNS8_IJSC_SC_EEESB_EEEEEENS8_IJNS8_IJNS8_IJNS5_ILi128EEESD_EEENS8_IJSA_NS5_ILi0EEEEEEEEENS8_IJNS8_IJNS5_ILi64EEENS5_ILi512EEEEEENS8_IJNS5_ILi16EEENS5_ILi1024EEEEEEEEEEEEEEEENS_10ViewEngineINS_8smem_ptrIPN7cutlass10bfloat16_tEEEEEEEC2ERKSX_RKS14_)
        /*13c04*/ 	.word	0x00000000


	//----- nvinfo : EIATTR_FRAME_SIZE
	.align		4
.L_13494:
        /*13c08*/ 	.byte	0x04, 0x11
        /*13c0a*/ 	.short	(.L_13496 - .L_13495)
	.align		4
.L_13495:
        /*13c0c*/ 	.word	index@($_ZN7cutlass13device_kernelIN5flash19enable_sm80_to_sm89INS1_16FlashAttnBwdSm80INS1_25CollectiveMainloopBwdSm80ILi2ELi2EN4cute5tupleIJNS5_1CILi128EEES8_NS7_ILi64EEEEEENS_10bfloat16_tEfNS_4arch4Sm80ELb0ELb0ELb1ELb1ELb1ELb0ELb0ELb0ELi2ELi4ELi4ELi4ELb0EEENS1_24CollectiveEpilogueBwdGQAISA_fSD_Li256ELb1ELb1EEENS1_19SingleTileSchedulerILb1ELb0ELb0ELi128EEEEEEEEEvNT_6ParamsE$_ZN4cute3eso3ESOILb1ELb0EJNS_14ComposedLayoutINS_7SwizzleILi3ELi3ELi3EEENS_1CILj0EEENS_6LayoutINS_5tupleIJNS8_IJNS5_ILi8EEENS5_ILi16EEEEEENS8_IJNS5_ILi64EEENS5_ILi1EEEEEEEEENS8_IJNS8_IJSC_NS5_ILi512EEEEEENS8_IJSD_NS5_ILi0EEEEEEEEEEEEENS_10ViewEngineINS_8smem_ptrIPN7cutlass10bfloat16_tEEEEEEEC2ERKSM_RKST_)
        /*13c10*/ 	.word	0x00000000


	//----- nvinfo : EIATTR_FRAME_SIZE
	.align		4
.L_13496:
        /*13c14*/ 	.byte	0x04, 0x11
        /*13c16*/ 	.short	(.L_13498 - .L_13497)
	.align		4
.L_13497:
        /*13c18*/ 	.word	index@($_ZN7cutlass13device_kernelIN5flash19enable_sm80_to_sm89INS1_16FlashAttnBwdSm80INS1_25CollectiveMainloopBwdSm80ILi2ELi2EN4cute5tupleIJNS5_1CILi128EEES8_NS7_ILi64EEEEEENS_10bfloat16_tEfNS_4arch4Sm80ELb0ELb0ELb1ELb1ELb1ELb0ELb0ELb0ELi2ELi4ELi4ELi4ELb0EEENS1_24CollectiveEpilogueBwdGQAISA_fSD_Li256ELb1ELb1EEENS1_19SingleTileSchedulerILb1ELb0ELb0ELi128EEEEEEEEEvNT_6ParamsE$_ZN4cute3eso3ESOILb1ELb0EJNS_14ComposedLayoutINS_7SwizzleILi3ELi3ELi3EEENS_1CILj0EEENS_6LayoutINS_5tupleIJNS5_ILi64EEENS5_ILi128EEEEEENS8_IJNS5_ILi1EEES9_EEEEEEENS_10ViewEngineINS_8smem_ptrIPN7cutlass10bfloat16_tEEEEEEEC2ERKSF_RKSM_)
        /*13c1c*/ 	.word	0x00000000


	//----- nvinfo : EIATTR_FRAME_SIZE
	.align		4
.L_13498:
        /*13c20*/ 	.byte	0x04, 0x11
        /*13c22*/ 	.short	(.L_13500 - .L_13499)
	.align		4
.L_13499:
        /*13c24*/ 	.word	index@($_ZN7cutlass13device_kernelIN5flash19enable_sm80_to_sm89INS1_16FlashAttnBwdSm80INS1_25CollectiveMainloopBwdSm80ILi2ELi2EN4cute5tupleIJNS5_1CILi128EEES8_NS7_ILi64EEEEEENS_10bfloat16_tEfNS_4arch4Sm80ELb0ELb0ELb1ELb1ELb1ELb0ELb0ELb0ELi2ELi4ELi4ELi4ELb0EEENS1_24CollectiveEpilogueBwdGQAISA_fSD_Li256ELb1ELb1EEENS1_19SingleTileSchedulerILb1ELb0ELb0ELi128EEEEEEEEEvNT_6ParamsE$_ZN4cute3eso3ESOILb1ELb0EJNS_14ComposedLayoutINS_7SwizzleILi3ELi3ELi3EEENS_1CILi0EEENS_6LayoutINS_5tupleIJNS8_IJNS8_IJNS5_ILi4EEENS5_ILi8EEEEEENS8_IJS9_NS5_ILi1EEEEEEEEENS8_IJNS8_IJNS5_ILi2EEESF_SF_EEENS8_IJSF_SA_EEEEEEEEENS8_IJNS8_IJNS8_IJNS5_ILi128EEESC_EEENS8_IJNS5_ILi16EEES6_EEEEEENS8_IJNS8_IJNS5_ILi64EEESA_NS5_ILi512EEEEEENS8_IJNS5_ILi8192EEENS5_ILi1024EEEEEEEEEEEEEEEENS_10ViewEngineINS_8smem_ptrIPN7cutlass10bfloat16_tEEEEEEEC2ERKSY_RKS15_)
        /*13c28*/ 	.word	0x00000000


	//----- nvinfo : EIATTR_FRAME_SIZE
	.align		4
.L_13500:
        /*13c2c*/ 	.byte	0x04, 0x11
        /*13c2e*/ 	.short	(.L_13502 - .L_13501)
	.align		4
.L_13501:
        /*13c30*/ 	.word	index@($_ZN7cutlass13device_kernelIN5flash19enable_sm80_to_sm89INS1_16FlashAttnBwdSm80INS1_25CollectiveMainloopBwdSm80ILi2ELi2EN4cute5tupleIJNS5_1CILi128EEES8_NS7_ILi64EEEEEENS_10bfloat16_tEfNS_4arch4Sm80ELb0ELb0ELb1ELb1ELb1ELb0ELb0ELb0ELi2ELi4ELi4ELi4ELb0EEENS1_24CollectiveEpilogueBwdGQAISA_fSD_Li256ELb1ELb1EEENS1_19SingleTileSchedulerILb1ELb0ELb0ELi128EEEEEEEEEvNT_6ParamsE$_ZN4cute3eso3ESOILb1ELb0EJNS_14ComposedLayoutINS_7SwizzleILi3ELi3ELi3EEENS_1CILi0EEENS_6LayoutINS_5tupleIJNS8_IJNS8_IJNS5_ILi4EEENS5_ILi8EEEEEENS8_IJS9_NS5_ILi1EEEEEEEEENS8_IJNS8_IJNS5_ILi2EEESF_SF_EEENS8_IJSF_NS8_IJS9_SF_EEEEEEEEEEEENS8_IJNS8_IJNS8_IJSF_NS5_ILi64EEEEEENS8_IJNS5_ILi1024EEES6_EEEEEENS8_IJNS8_IJSC_NS5_ILi512EEESA_EEENS8_IJNS5_ILi4096EEENS8_IJNS5_ILi16EEENS5_ILi8192EEEEEEEEEEEEEEEEEEENS_10ViewEngineINS_8smem_ptrIPN7cutlass10bfloat16_tEEEEEEEC2ERKS10_RKS17_)
        /*13c34*/ 	.word	0x00000000


	//----- nvinfo : EIATTR_FRAME_SIZE
	.align		4
.L_13502:
        /*13c38*/ 	.byte	0x04, 0x11
        /*13c3a*/ 	.short	(.L_13504 - .L_13503)
	.align		4
.L_13503:
        /*13c3c*/ 	.word	index@($_ZN7cutlass13device_kernelIN5flash19enable_sm80_to_sm89INS1_16FlashAttnBwdSm80INS1_25CollectiveMainloopBwdSm80ILi2ELi2EN4cute5tupleIJNS5_1CILi128EEES8_NS7_ILi64EEEEEENS_10bfloat16_tEfNS_4arch4Sm80ELb0ELb0ELb1ELb1ELb1ELb0ELb0ELb0ELi2ELi4ELi4ELi4ELb0EEENS1_24CollectiveEpilogueBwdGQAISA_fSD_Li256ELb1ELb1EEENS1_19SingleTileSchedulerILb1ELb0ELb0ELi128EEEEEEEEEvNT_6ParamsE$_ZN4cute3eso3ESOILb1ELb0EJNS_14ComposedLayoutINS_7SwizzleILi3ELi3ELi3EEENS_1CILi0EEENS_6LayoutINS_5tupleIJNS8_IJNS8_IJNS5_ILi4EEENS5_ILi8EEEEEENS8_IJNS5_ILi2EEENS5_ILi1EEEEEEEEENS8_IJNS8_IJSC_SC_EEESB_EEEEEENS8_IJNS8_IJNS8_IJNS5_ILi128EEESD_EEENS8_IJSA_S6_EEEEEENS8_IJNS8_IJNS5_ILi64EEENS5_ILi512EEEEEENS8_IJNS5_ILi16EEENS5_ILi1024EEEEEEEEEEEEEEEENS_10ViewEngineINS_8smem_ptrIPN7cutlass10bfloat16_tEEEEEEEC2ERKSW_RKS13_)
        /*13c40*/ 	.word	0x00000000


	//----- nvinfo : EIATTR_FRAME_SIZE
	.align		4
.L_13504:
        /*13c44*/ 	.byte	0x04, 0x11
        /*13c46*/ 	.short	(.L_13506 - .L_13505)
	.align		4
.L_13505:
        /*13c48*/ 	.word	index@($_ZN7cutlass13device_kernelIN5flash19enable_sm80_to_sm89INS1_16FlashAttnBwdSm80INS1_25CollectiveMainloopBwdSm80ILi2ELi2EN4cute5tupleIJNS5_1CILi128EEES8_NS7_ILi64EEEEEENS_10bfloat16_tEfNS_4arch4Sm80ELb0ELb0ELb1ELb1ELb1ELb0ELb0ELb0ELi2ELi4ELi4ELi4ELb0EEENS1_24CollectiveEpilogueBwdGQAISA_fSD_Li256ELb1ELb1EEENS1_19SingleTileSchedulerILb1ELb0ELb0ELi128EEEEEEEEEvNT_6ParamsE$_ZN4cute3eso3ESOILb1ELb0EJNS_14ComposedLayoutINS_7SwizzleILi3ELi3ELi3EEENS_1CILi0EEENS_6LayoutINS_5tupleIJNS8_IJNS8_IJNS5_ILi4EEENS5_ILi8EEEEEENS8_IJNS5_ILi2EEENS5_ILi1EEEEEEEEENS8_IJNS8_IJSC_SC_EEENS8_IJSA_S9_EEEEEEEEENS8_IJNS8_IJNS8_IJSC_NS5_ILi64EEEEEENS8_IJNS5_ILi512EEES6_EEEEEENS8_IJNS8_IJSD_SA_EEENS8_IJNS5_ILi1024EEENS5_ILi16EEEEEEEEEEEEEEEENS_10ViewEngineINS_8smem_ptrIPN7cutlass10bfloat16_tEEEEEEEC2ERKSW_RKS13_)
        /*13c4c*/ 	.word	0x00000000


	//----- nvinfo : EIATTR_FRAME_SIZE
	.align		4
.L_13506:
        /*13c50*/ 	.byte	0x04, 0x11
        /*13c52*/ 	.short	(.L_13508 - .L_13507)
	.align		4
.L_13507:
        /*13c54*/ 	.word	index@($_ZN7cutlass13device_kernelIN5flash19enable_sm80_to_sm89INS1_16FlashAttnBwdSm80INS1_25CollectiveMainloopBwdSm80ILi2ELi2EN4cute5tupleIJNS5_1CILi128EEES8_NS7_ILi64EEEEEENS_10bfloat16_tEfNS_4arch4Sm80ELb0ELb0ELb1ELb1ELb1ELb0ELb0ELb0ELi2ELi4ELi4ELi4ELb0EEENS1_24CollectiveEpilogueBwdGQAISA_fSD_Li256ELb1ELb1EEENS1_19SingleTileSchedulerILb1ELb0ELb0ELi128EEEEEEEEEvNT_6ParamsE$_ZN4cute3eso3ESOILb1ELb0EJNS_10UnderscoreEiiEEC2ERKS2_RKiS7_)
        /*13c58*/ 	.word	0x00000000


	//----- nvinfo : EIATTR_FRAME_SIZE
	.align		4
.L_13508:
        /*13c5c*/ 	.byte	0x04, 0x11
        /*13c5e*/ 	.short	(.L_13510 - .L_13509)
	.align		4
.L_13509:
        /*13c60*/ 	.word	index@($_ZN7cutlass13device_kernelIN5flash19enable_sm80_to_sm89INS1_16FlashAttnBwdSm80INS1_25CollectiveMainloopBwdSm80ILi2ELi2EN4cute5tupleIJNS5_1CILi128EEES8_NS7_ILi64EEEEEENS_10bfloat16_tEfNS_4arch4Sm80ELb0ELb0ELb1ELb1ELb1ELb0ELb0ELb0ELi2ELi4ELi4ELi4ELb0EEENS1_24CollectiveEpilogueBwdGQAISA_fSD_Li256ELb1ELb1EEENS1_19SingleTileSchedulerILb1ELb0ELb0ELi128EEEEEEEEEvNT_6ParamsE$_ZN4cute3eso3ESOILb1ELb0EJNS_10UnderscoreEiEEC2ERKS2_RKi)
        /*13c64*/ 	.word	0x00000000


	//----- nvinfo : EIATTR_FRAME_SIZE
	.align		4
.L_13510:
        /*13c68*/ 	.byte	0x04, 0x11
        /*13c6a*/ 	.short	(.L_13512 - .L_13511)
	.align		4
.L_13511:
        /*13c6c*/ 	.word	index@($_ZN7cutlass13device_kernelIN5flash19enable_sm80_to_sm89INS1_16FlashAttnBwdSm80INS1_25CollectiveMainloopBwdSm80ILi2ELi2EN4cute5tupleIJNS5_1CILi128EEES8_NS7_ILi64EEEEEENS_10bfloat16_tEfNS_4arch4Sm80ELb0ELb0ELb1ELb1ELb1ELb0ELb0ELb0ELi2ELi4ELi4ELi4ELb0EEENS1_24CollectiveEpilogueBwdGQAISA_fSD_Li256ELb1ELb1EEENS1_19SingleTileSchedulerILb1ELb0ELb0ELi128EEEEEEEEEvNT_6ParamsE$_ZN4cute3eso3ESOILb1ELb0EJNS_10UnderscoreES2_iEEC2ERKS2_S5_RKi)
        /*13c70*/ 	.word	0x00000000


	//----- nvinfo : EIATTR_FRAME_SIZE
	.align		4
.L_13512:
        /*13c74*/ 	.byte	0x04, 0x11
        /*13c76*/ 	.short	(.L_13514 - .L_13513)
	.align		4
.L_13513:
        /*13c78*/ 	.word	index@($_ZN7cutlass13device_kernelIN5flash19enable_sm80_to_sm89INS1_16FlashAttnBwdSm80INS1_25CollectiveMainloopBwdSm80ILi2ELi2EN4cute5tupleIJNS5_1CILi128EEES8_NS7_ILi64EEEEEENS_10bfloat16_tEfNS_4arch4Sm80ELb0ELb0ELb1ELb1ELb1ELb0ELb0ELb0ELi2ELi4ELi4ELi4ELb0EEENS1_24CollectiveEpilogueBwdGQAISA_fSD_Li256ELb1ELb1EEENS1_19SingleTileSchedulerILb1ELb0ELb0ELi128EEEEEEEEEvNT_6ParamsE$_ZN4cute3eso3ESOILb1ELb0EJNS_10UnderscoreES2_S2_iEEC2ERKS2_S5_S5_RKi)
        /*13c7c*/ 	.word	0x00000000


	//----- nvinfo : EIATTR_FRAME_SIZE
	.align		4
.L_13514:
        /*13c80*/ 	.byte	0x04, 0x11
        /*13c82*/ 	.short	(.L_13516 - .L_13515)
	.align		4
.L_13515:
        /*13c84*/ 	.word	index@($_ZN7cutlass13device_kernelIN5flash19enable_sm80_to_sm89INS1_16FlashAttnBwdSm80INS1_25CollectiveMainloopBwdSm80ILi2ELi2EN4cute5tupleIJNS5_1CILi128EEES8_NS7_ILi64EEEEEENS_10bfloat16_tEfNS_4arch4Sm80ELb0ELb0ELb1ELb1ELb1ELb0ELb0ELb0ELi2ELi4ELi4ELi4ELb0EEENS1_24CollectiveEpilogueBwdGQAISA_fSD_Li256ELb1ELb1EEENS1_19SingleTileSchedulerILb1ELb0ELb0ELi128EEEEEEEEEvNT_6ParamsE$_ZN4cute3eso3ESOILb0ELb1EJlEEC2ERKl)
        /*13c88*/ 	.word	0x00000000


	//----- nvinfo : EIATTR_FRAME_SIZE
	.align		4
.L_13516:
        /*13c8c*/ 	.byte	0x04, 0x11
        /*13c8e*/ 	.short	(.L_13518 - .L_13517)
	.align		4
.L_13517:
        /*13c90*/ 	.word	index@($_ZN7cutlass13device_kernelIN5flash19enable_sm80_to_sm89INS1_16FlashAttnBwdSm80INS1_25CollectiveMainloopBwdSm80ILi2ELi2EN4cute5tupleIJNS5_1CILi128EEES8_NS7_ILi64EEEEEENS_10bfloat16_tEfNS_4arch4Sm80ELb0ELb0ELb1ELb1ELb1ELb0ELb0ELb0ELi2ELi4ELi4ELi4ELb0EEENS1_24CollectiveEpilogueBwdGQAISA_fSD_Li256ELb1ELb1EEENS1_19SingleTileSchedulerILb1ELb0ELb0ELi128EEEEEEEEEvNT_6ParamsE$_ZN4cute3eso3ESOILb0ELb1EJiNS_1CILi72EEENS2_ILi512EEEEEC2ERKiRKS3_RKS4_)
        /*13c94*/ 	.word	0x00000000


	//----- nvinfo : EIATTR_FRAME_SIZE
	.align		4
.L_13518:
        /*13c98*/ 	.byte	0x04, 0x11
        /*13c9a*/ 	.short	(.L_13520 - .L_13519)
	.align		4
.L_13519:
        /*13c9c*/ 	.word	index@($_ZN7cutlass13device_kernelIN5flash19enable_sm80_to_sm89INS1_16FlashAttnBwdSm80INS1_25CollectiveMainloopBwdSm80ILi2ELi2EN4cute5tupleIJNS5_1CILi128EEES8_NS7_ILi64EEEEEENS_10bfloat16_tEfNS_4arch4Sm80ELb0ELb0ELb1ELb1ELb1ELb0ELb0ELb0ELi2ELi4ELi4ELi4ELb0EEENS1_24CollectiveEpilogueBwdGQAISA_fSD_Li256ELb1ELb1EEENS1_19SingleTileSchedulerILb1ELb0ELb0ELi128EEEEEEEEEvNT_6ParamsE$_ZN4cute3eso3ESOILb0ELb1EJiNS_1CILi512EEEEEC2ERKiRKS3_)
        /*13ca0*/ 	.word	0x00000000


	//----- nvinfo : EIATTR_FRAME_SIZE
	.align		4
.L_13520:
        /*13ca4*/ 	.byte	0x04, 0x11
        /*13ca6*/ 	.short	(.L_13522 - .L_13521)
	.align		4
.L_13521:
        /*13ca8*/ 	.word	index@($_ZN7cutlass13device_kernelIN5flash19enable_sm80_to_sm89INS1_16FlashAttnBwdSm80INS1_25CollectiveMainloopBwdSm80ILi2ELi2EN4cute5tupleIJNS5_1CILi128EEES8_NS7_ILi64EEEEEENS_10bfloat16_tEfNS_4arch4Sm80ELb0ELb0ELb1ELb1ELb1ELb0ELb0ELb0ELi2ELi4ELi4ELi4ELb0EEENS1_24CollectiveEpilogueBwdGQAISA_fSD_Li256ELb1ELb1EEENS1_19SingleTileSchedulerILb1ELb0ELb0ELi128EEEEEEEEEvNT_6ParamsE$_ZN4cute3eso3ESOILb0ELb1EJiNS_1CILi4096EEEEEC2ERKiRKS3_)
        /*13cac*/ 	.word	0x00000000


	//----- nvinfo : EIATTR_FRAME_SIZE
	.align		4
.L_13522:
        /*13cb0*/ 	.byte	0x04, 0x11
        /*13cb2*/ 	.short	(.L_13524 - .L_13523)
	.align		4
.L_13523:
        /*13cb4*/ 	.word	index@($_ZN7cutlass13device_kernelIN5flash19enable_sm80_to_sm89INS1_16FlashAttnBwdSm80INS1_25CollectiveMainloopBwdSm80ILi2ELi2EN4cute5tupleIJNS5_1CILi128EEES8_NS7_ILi64EEEEEENS_10bfloat16_tEfNS_4arch4Sm80ELb0ELb0ELb1ELb1ELb1ELb0ELb0ELb0ELi2ELi4ELi4ELi4ELb0EEENS1_24CollectiveEpilogueBwdGQAISA_fSD_Li256ELb1ELb1EEENS1_19SingleTileSchedulerILb1ELb0ELb0ELi128EEEEEEEEEvNT_6ParamsE$_ZN4cute3eso3ESOILb0ELb1EJiNS_1CILi144EEENS2_ILi512EEEEEC2ERKiRKS3_RKS4_)
        /*13cb8*/ 	.word	0x00000000


	//----- nvinfo : EIATTR_FRAME_SIZE
	.align		4
.L_13524:
        /*13cbc*/ 	.byte	0x04, 0x11
        /*13cbe*/ 	.short	(.L_13526 - .L_13525)
	.align		4
.L_13525:
        /*13cc0*/ 	.word	index@($_ZN7cutlass13device_kernelIN5flash19enable_sm80_to_sm89INS1_16FlashAttnBwdSm80INS1_25CollectiveMainloopBwdSm80ILi2ELi2EN4cute5tupleIJNS5_1CILi128EEES8_NS7_ILi64EEEEEENS_10bfloat16_tEfNS_4arch4Sm80ELb0ELb0ELb1ELb1ELb1ELb0ELb0ELb0ELi2ELi4ELi4ELi4ELb0EEENS1_24CollectiveEpilogueBwdGQAISA_fSD_Li256ELb1ELb1EEENS1_19SingleTileSchedulerILb1ELb0ELb0ELi128EEEEEEEEEvNT_6ParamsE$_ZN4cute3eso3ESOILb0ELb1EJiNS_1CILi144EEENS2_ILi288EEEEEC2ERKiRKS3_RKS4_)
        /*13cc4*/ 	.word	0x00000000


	//----- nvinfo : EIATTR_FRAME_SIZE
	.align		4
.L_13526:
        /*13cc8*/ 	.byte	0x04, 0x11
        /*13cca*/ 	.short	(.L_13528 - .L_13527)
	.align		4
.L_13527:
        /*13ccc*/ 	.word	index@($_ZN7cutlass13device_kernelIN5flash19enable_sm80_to_sm89INS1_16FlashAttnBwdSm80INS1_25CollectiveMainloopBwdSm80ILi2ELi2EN4cute5tupleIJNS5_1CILi128EEES8_NS7_ILi64EEEEEENS_10bfloat16_tEfNS_4arch4Sm80ELb0ELb0ELb1ELb1ELb1ELb0ELb0ELb0ELi2ELi4ELi4ELi4ELb0EEENS1_24CollectiveEpilogueBwdGQAISA_fSD_Li256ELb1ELb1EEENS1_19SingleTileSchedulerILb1ELb0ELb0ELi128EEEEEEEEEvNT_6ParamsE$_ZN4cute3eso3ESOILb0ELb1EJiNS_1CILi0EEEEEC2ERKiRKS3_)
        /*13cd0*/ 	.word	0x00000000


	//----- nvinfo : EIATTR_FRAME_SIZE
	.align		4
.L_13528:
        /*13cd4*/ 	.byte	0x04, 0x11
        /*13cd6*/ 	.short	(.L_13530 - .L_13529)
	.align		4
.L_13529:
        /*13cd8*/ 	.word	index@($_ZN7cutlass13device_kernelIN5flash19enable_sm80_to_sm89INS1_16FlashAttnBwdSm80INS1_25CollectiveMainloopBwdSm80ILi2ELi2EN4cute5tupleIJNS5_1CILi128EEES8_NS7_ILi64EEEEEENS_10bfloat16_tEfNS_4arch4Sm80ELb0ELb0ELb1ELb1ELb1ELb0ELb0ELb0ELi2ELi4ELi4ELi4ELb0EEENS1_24CollectiveEpilogueBwdGQAISA_fSD_Li256ELb1ELb1EEENS1_19SingleTileSchedulerILb1ELb0ELb0ELi128EEEEEEEEEvNT_6ParamsE$_ZN4cute3eso3ESOILb0ELb1EJiEEC2ERKi)
        /*13cdc*/ 	.word	0x00000000


	//----- nvinfo : EIATTR_FRAME_SIZE
	.align		4
.L_13530:
        /*13ce0*/ 	.byte	0x04, 0x11
        /*13ce2*/ 	.short	(.L_13532 - .L_13531)
	.align		4
.L_13531:
        /*13ce4*/ 	.word	index@($_ZN7cutlass13device_kernelIN5flash19enable_sm80_to_sm89INS1_16FlashAttnBwdSm80INS1_25CollectiveMainloopBwdSm80ILi2ELi2EN4cute5tupleIJNS5_1CILi128EEES8_NS7_ILi64EEEEEENS_10bfloat16_tEfNS_4arch4Sm80ELb0ELb0ELb1ELb1ELb1ELb0ELb0ELb0ELi2ELi4ELi4ELi4ELb0EEENS1_24CollectiveEpilogueBwdGQAISA_fSD_Li256ELb1ELb1EEENS1_19SingleTileSchedulerILb1ELb0ELb0ELi128EEEEEEEEEvNT_6ParamsE$_ZN4cute3eso3ESOILb0ELb1EJNS_6LayoutINS_5tupleIJNS3_IJNS_1CILi8EEENS4_ILi1EEEEEENS4_ILi2EEEEEENS3_IJNS3_IJS6_NS4_ILi0EEEEEEiEEEEESA_EEC2ERKSD_RKSA_)
        /*13ce8*/ 	.word	0x00000000


	//----- nvinfo : EIATTR_FRAME_SIZE
	.align		4
.L_13532:
        /*13cec*/ 	.byte	0x04, 0x11
        /*13cee*/ 	.short	(.L_13534 - .L_13533)
	.align		4
.L_13533:
        /*13cf0*/ 	.word	index@($_ZN7cutlass13device_kernelIN5flash19enable_sm80_to_sm89INS1_16FlashAttnBwdSm80INS1_25CollectiveMainloopBwdSm80ILi2ELi2EN4cute5tupleIJNS5_1CILi128EEES8_NS7_ILi64EEEEEENS_10bfloat16_tEfNS_4arch4Sm80ELb0ELb0ELb1ELb1ELb1ELb0ELb0ELb0ELi2ELi4ELi4ELi4ELb0EEENS1_24CollectiveEpilogueBwdGQAISA_fSD_Li256ELb1ELb1EEENS1_19SingleTileSchedulerILb1ELb0ELb0ELi128EEEEEEEEEvNT_6ParamsE$_ZN4cute3eso3ESOILb0ELb1EJNS_5tupleIJiiEEENS_1CILi8192EEEEEC2ERKS3_RKS5_)
        /*13cf4*/ 	.word	0x00000000


	//----- nvinfo : EIATTR_FRAME_SIZE
	.align		4
.L_13534:
        /*13cf8*/ 	.byte	0x04, 0x11
        /*13cfa*/ 	.short	(.L_13536 - .L_13535)
	.align		4
.L_13535:
        /*13cfc*/ 	.word	index@($_ZN7cutlass13device_kernelIN5flash19enable_sm80_to_sm89INS1_16FlashAttnBwdSm80INS1_25CollectiveMainloopBwdSm80ILi2ELi2EN4cute5tupleIJNS5_1CILi128EEES8_NS7_ILi64EEEEEENS_10bfloat16_tEfNS_4arch4Sm80ELb0ELb0ELb1ELb1ELb1ELb0ELb0ELb0ELi2ELi4ELi4ELi4ELb0EEENS1_24CollectiveEpilogueBwdGQAISA_fSD_Li256ELb1ELb1EEENS1_19SingleTileSchedulerILb1ELb0ELb0ELi128EEEEEEEEEvNT_6ParamsE$_ZN4cute3eso3ESOILb0ELb1EJNS_5tupleIJiiEEENS_1CILi1024EEEEEC2ERKS3_RKS5_)
        /*13d00*/ 	.word	0x00000000


	//----- nvinfo : EIATTR_FRAME_SIZE
	.align		4
.L_13536:
        /*13d04*/ 	.byte	0x04, 0x11
        /*13d06*/ 	.short	(.L_13538 - .L_13537)
	.align		4
.L_13537:
        /*13d08*/ 	.word	index@($_ZN7cutlass13device_kernelIN5flash19enable_sm80_to_sm89INS1_16FlashAttnBwdSm80INS1_25CollectiveMainloopBwdSm80ILi2ELi2EN4cute5tupleIJNS5_1CILi128EEES8_NS7_ILi64EEEEEENS_10bfloat16_tEfNS_4arch4Sm80ELb0ELb0ELb1ELb1ELb1ELb0ELb0ELb0ELi2ELi4ELi4ELi4ELb0EEENS1_24CollectiveEpilogueBwdGQAISA_fSD_Li256ELb1ELb1EEENS1_19SingleTileSchedulerILb1ELb0ELb0ELi128EEEEEEEEEvNT_6ParamsE$_ZN4cute3eso3ESOILb0ELb1EJNS_5tupleIJiiEEEEEC2ERKS3_)
        /*13d0c*/ 	.word	0x00000000


	//----- nvinfo : EIATTR_FRAME_SIZE
	.align		4
.L_13538:
        /*13d10*/ 	.byte	0x04, 0x11
        /*13d12*/ 	.short	(.L_13540 - .L_13539)
	.align		4
.L_13539:
        /*13d14*/ 	.word	index@($_ZN7cutlass13device_kernelIN5flash19enable_sm80_to_sm89INS1_16FlashAttnBwdSm80INS1_25CollectiveMainloopBwdSm80ILi2ELi2EN4cute5tupleIJNS5_1CILi128EEES8_NS7_ILi64EEEEEENS_10bfloat16_tEfNS_4arch4Sm80ELb0ELb0ELb1ELb1ELb1ELb0ELb0ELb0ELi2ELi4ELi4ELi4ELb0EEENS1_24CollectiveEpilogueBwdGQAISA_fSD_Li256ELb1ELb1EEENS1_19SingleTileSchedulerILb1ELb0ELb0ELi128EEEEEEEEEvNT_6ParamsE$_ZN4cute3eso3ESOILb0ELb1EJNS_5tupleIJiNS2_IJiiEEEEEENS2_IJNS_10UnderscoreENS2_IJS5_S5_EEEEEEEEC2ERKS4_RKS7_)
        /*13d18*/ 	.word	0x00000000


	//----- nvinfo : EIATTR_FRAME_SIZE
	.align		4
.L_13540:
        /*13d1c*/ 	.byte	0x04, 0x11
        /*13d1e*/ 	.short	(.L_13542 - .L_13541)
	.align		4
.L_13541:
        /*13d20*/ 	.word	index@($_ZN7cutlass13device_kernelIN5flash19enable_sm80_to_sm89INS1_16FlashAttnBwdSm80INS1_25CollectiveMainloopBwdSm80ILi2ELi2EN4cute5tupleIJNS5_1CILi128EEES8_NS7_ILi64EEEEEENS_10bfloat16_tEfNS_4arch4Sm80ELb0ELb0ELb1ELb1ELb1ELb0ELb0ELb0ELi2ELi4ELi4ELi4ELb0EEENS1_24CollectiveEpilogueBwdGQAISA_fSD_Li256ELb1ELb1EEENS1_19SingleTileSchedulerILb1ELb0ELb0ELi128EEEEEEEEEvNT_6ParamsE$_ZN4cute3eso3ESOILb0ELb1EJNS_5tupleIJiNS2_IJiNS_1CILi0EEEEEEEEENS2_IJNS_10UnderscoreENS2_IJS7_S7_EEEEEEEEC2ERKS6_RKS9_)
        /*13d24*/ 	.word	0x00000000


	//----- nvinfo : EIATTR_FRAME_SIZE
	.align		4
.L_13542:
        /*13d28*/ 	.byte	0x04, 0x11
        /*13d2a*/ 	.short	(.L_13544 - .L_13543)
	.align		4
.L_13543:
        /*13d2c*/ 	.word	index@($_ZN7cutlass13device_kernelIN5flash19enable_sm80_to_sm89INS1_16FlashAttnBwdSm80INS1_25CollectiveMainloopBwdSm80ILi2ELi2EN4cute5tupleIJNS5_1CILi128EEES8_NS7_ILi64EEEEEENS_10bfloat16_tEfNS_4arch4Sm80ELb0ELb0ELb1ELb1ELb1ELb0ELb0ELb0ELi2ELi4ELi4ELi4ELb0EEENS1_24CollectiveEpilogueBwdGQAISA_fSD_Li256ELb1ELb1EEENS1_19SingleTileSchedulerILb1ELb0ELb0ELi128EEEEEEEEEvNT_6ParamsE$_ZN4cute3eso3ESOILb0ELb0EJiiiNS_1CILi72EEENS2_ILi512EEEEEC2ERKiS7_S7_RKS3_RKS4_)
        /*13d30*/ 	.word	0x00000000


	//----- nvinfo : EIATTR_FRAME_SIZE
	.align		4
.L_13544:
        /*13d34*/ 	.byte	0x04, 0x11
        /*13d36*/ 	.short	(.L_13546 - .L_13545)
	.align		4
.L_13545:
        /*13d38*/ 	.word	index@($_ZN7cutlass13device_kernelIN5flash19enable_sm80_to_sm89INS1_16FlashAttnBwdSm80INS1_25CollectiveMainloopBwdSm80ILi2ELi2EN4cute5tupleIJNS5_1CILi128EEES8_NS7_ILi64EEEEEENS_10bfloat16_tEfNS_4arch4Sm80ELb0ELb0ELb1ELb1ELb1ELb0ELb0ELb0ELi2ELi4ELi4ELi4ELb0EEENS1_24CollectiveEpilogueBwdGQAISA_fSD_Li256ELb1ELb1EEENS1_19SingleTileSchedulerILb1ELb0ELb0ELi128EEEEEEEEEvNT_6ParamsE$_ZN4cute3eso3ESOILb0ELb0EJiiiNS_1CILi144EEENS2_ILi512EEEEEC2ERKiS7_S7_RKS3_RKS4_)
        /*13d3c*/ 	.word	0x00000000


	//----- nvinfo : EIATTR_FRAME_SIZE
	.align		4
.L_13546:
        /*13d40*/ 	.byte	0x04, 0x11
        /*13d42*/ 	.short	(.L_13548 - .L_13547)
	.align		4
.L_13547:
        /*13d44*/ 	.word	index@($_ZN7cutlass13device_kernelIN5flash19enable_sm80_to_sm89INS1_16FlashAttnBwdSm80INS1_25CollectiveMainloopBwdSm80ILi2ELi2EN4cute5tupleIJNS5_1CILi128EEES8_NS7_ILi64EEEEEENS_10bfloat16_tEfNS_4arch4Sm80ELb0ELb0ELb1ELb1ELb1ELb0ELb0ELb0ELi2ELi4ELi4ELi4ELb0EEENS1_24CollectiveEpilogueBwdGQAISA_fSD_Li256ELb1ELb1EEENS1_19SingleTileSchedulerILb1ELb0ELb0ELi128EEEEEEEEEvNT_6ParamsE$_ZN4cute3eso3ESOILb0ELb0EJiiiNS_1CILi0EEEEEC2ERKiS6_S6_RKS3_)
        /*13d48*/ 	.word	0x00000000


	//----- nvinfo : EIATTR_FRAME_SIZE
	.align		4
.L_13548:
        /*13d4c*/ 	.byte	0x04, 0x11
        /*13d4e*/ 	.short	(.L_13550 - .L_13549)
	.align		4
.L_13549:
        /*13d50*/ 	.word	index@($_ZN7cutlass13device_kernelIN5flash19enable_sm80_to_sm89INS1_16FlashAttnBwdSm80INS1_25CollectiveMainloopBwdSm80ILi2ELi2EN4cute5tupleIJNS5_1CILi128EEES8_NS7_ILi64EEEEEENS_10bfloat16_tEfNS_4arch4Sm80ELb0ELb0ELb1ELb1ELb1ELb0ELb0ELb0ELi2ELi4ELi4ELi4ELb0EEENS1_24CollectiveEpilogueBwdGQAISA_fSD_Li256ELb1ELb1EEENS1_19SingleTileSchedulerILb1ELb0ELb0ELi128EEEEEEEEEvNT_6ParamsE$_ZN4cute3eso3ESOILb0ELb0EJiiiEEC2ERKiS4_S4_)
        /*13d54*/ 	.word	0x00000000


	//----- nvinfo : EIATTR_FRAME_SIZE
	.align		4
.L_13550:
        /*13d58*/ 	.byte	0x04, 0x11
        /*13d5a*/ 	.short	(.L_13552 - .L_13551)
	.align		4
.L_13551:
        /*13d5c*/ 	.word	index@($_ZN7cutlass13device_kernelIN5flash19enable_sm80_to_sm89INS1_16FlashAttnBwdSm80INS1_25CollectiveMainloopBwdSm80ILi2ELi2EN4cute5tupleIJNS5_1CILi128EEES8_NS7_ILi64EEEEEENS_10bfloat16_tEfNS_4arch4Sm80ELb0ELb0ELb1ELb1ELb1ELb0ELb0ELb0ELi2ELi4ELi4ELi4ELb0EEENS1_24CollectiveEpilogueBwdGQAISA_fSD_Li256ELb1ELb1EEENS1_19SingleTileSchedulerILb1ELb0ELb0ELi128EEEEEEEEEvNT_6ParamsE$_ZN4cute3eso3ESOILb0ELb0EJiiNS_1CILi8192EEEEEC2ERKiS6_RKS3_)
        /*13d60*/ 	.word	0x00000000


	//----- nvinfo : EIATTR_FRAME_SIZE
	.align		4
.L_13552:
        /*13d64*/ 	.byte	0x04, 0x11
        /*13d66*/ 	.short	(.L_13554 - .L_13553)
	.align		4
.L_13553:
        /*13d68*/ 	.word	index@($_ZN7cutlass13device_kernelIN5flash19enable_sm80_to_sm89INS1_16FlashAttnBwdSm80INS1_25CollectiveMainloopBwdSm80ILi2ELi2EN4cute5tupleIJNS5_1CILi128EEES8_NS7_ILi64EEEEEENS_10bfloat16_tEfNS_4arch4Sm80ELb0ELb0ELb1ELb1ELb1ELb0ELb0ELb0ELi2ELi4ELi4ELi4ELb0EEENS1_24CollectiveEpilogueBwdGQAISA_fSD_Li256ELb1ELb1EEENS1_19SingleTileSchedulerILb1ELb0ELb0ELi128EEEEEEEEEvNT_6ParamsE$_ZN4cute3eso3ESOILb0ELb0EJiiNS_1CILi72EEENS2_ILi512EEEEEC2ERKiS7_RKS3_RKS4_)
        /*13d6c*/ 	.word	0x00000000


	//----- nvinfo : EIATTR_FRAME_SIZE
	.align		4
.L_13554:
        /*13d70*/ 	.byte	0x04, 0x11
        /*13d72*/ 	.short	(.L_13556 - .L_13555)
	.align		4
.L_13555:
        /*13d74*/ 	.word	index@($_ZN7cutlass13device_kernelIN5flash19enable_sm80_to_sm89INS1_16FlashAttnBwdSm80INS1_25CollectiveMainloopBwdSm80ILi2ELi2EN4cute5tupleIJNS5_1CILi128EEES8_NS7_ILi64EEEEEENS_10bfloat16_tEfNS_4arch4Sm80ELb0ELb0ELb1ELb1ELb1ELb0ELb0ELb0ELi2ELi4ELi4ELi4ELb0EEENS1_24CollectiveEpilogueBwdGQAISA_fSD_Li256ELb1ELb1EEENS1_19SingleTileSchedulerILb1ELb0ELb0ELi128EEEEEEEEEvNT_6ParamsE$_ZN4cute3eso3ESOILb0ELb0EJiiNS_1CILi144EEENS2_ILi512EEEEEC2ERKiS7_RKS3_RKS4_)
        /*13d78*/ 	.word	0x00000000


	//----- nvinfo : EIATTR_FRAME_SIZE
	.align		4
.L_13556:
        /*13d7c*/ 	.byte	0x04, 0x11
        /*13d7e*/ 	.short	(.L_13558 - .L_13557)
	.align		4
.L_13557:
        /*13d80*/ 	.word	index@($_ZN7cutlass13device_kernelIN5flash19enable_sm80_to_sm89INS1_16FlashAttnBwdSm80INS1_25CollectiveMainloopBwdSm80ILi2ELi2EN4cute5tupleIJNS5_1CILi128EEES8_NS7_ILi64EEEEEENS_10bfloat16_tEfNS_4arch4Sm80ELb0ELb0ELb1ELb1ELb1ELb0ELb0ELb0ELi2ELi4ELi4ELi4ELb0EEENS1_24CollectiveEpilogueBwdGQAISA_fSD_Li256ELb1ELb1EEENS1_19SingleTileSchedulerILb1ELb0ELb0ELi128EEEEEEEEEvNT_6ParamsE$_ZN4cute3eso3ESOILb0ELb0EJiiNS_1CILi1024EEEEEC2ERKiS6_RKS3_)
        /*13d84*/ 	.word	0x00000000


	//----- nvinfo : EIATTR_FRAME_SIZE
	.align		4
.L_13558:
        /*13d88*/ 	.byte	0x04, 0x11
        /*13d8a*/ 	.short	(.L_13560 - .L_13559)
	.align		4
.L_13559:
        /*13d8c*/ 	.word	index@($_ZN7cutlass13device_kernelIN5flash19enable_sm80_to_sm89INS1_16FlashAttnBwdSm80INS1_25CollectiveMainloopBwdSm80ILi2ELi2EN4cute5tupleIJNS5_1CILi128EEES8_NS7_ILi64EEEEEENS_10bfloat16_tEfNS_4arch4Sm80ELb0ELb0ELb1ELb1ELb1ELb0ELb0ELb0ELi2ELi4ELi4ELi4ELb0EEENS1_24CollectiveEpilogueBwdGQAISA_fSD_Li256ELb1ELb1EEENS1_19SingleTileSchedulerILb1ELb0ELb0ELi128EEEEEEEEEvNT_6ParamsE$_ZN4cute3eso3ESOILb0ELb0EJiiNS_1CILi0EEEEEC2ERKiS6_RKS3_)
        /*13d90*/ 	.word	0x00000000


	//----- nvinfo : EIATTR_FRAME_SIZE
	.align		4
.L_13560:
        /*13d94*/ 	.byte	0x04, 0x11
        /*13d96*/ 	.short	(.L_13562 - .L_13561)
	.align		4
.L_13561:
        /*13d98*/ 	.word	index@($_ZN7cutlass13device_kernelIN5flash19enable_sm80_to_sm89INS1_16FlashAttnBwdSm80INS1_25CollectiveMainloopBwdSm80ILi2ELi2EN4cute5tupleIJNS5_1CILi128EEES8_NS7_ILi64EEEEEENS_10bfloat16_tEfNS_4arch4Sm80ELb0ELb0ELb1ELb1ELb1ELb0ELb0ELb0ELi2ELi4ELi4ELi4ELb0EEENS1_24CollectiveEpilogueBwdGQAISA_fSD_Li256ELb1ELb1EEENS1_19SingleTileSchedulerILb1ELb0ELb0ELi128EEEEEEEEEvNT_6ParamsE$_ZN4cute3eso3ESOILb0ELb0EJiiEEC2ERKiS4_)
        /*13d9c*/ 	.word	0x00000000


	//----- nvinfo : EIATTR_FRAME_SIZE
	.align		4
.L_13562:
        /*13da0*/ 	.byte	0x04, 0x11
        /*13da2*/ 	.short	(.L_13564 - .L_13563)
	.align		4
.L_13563:
        /*13da4*/ 	.word	index@($_ZN7cutlass13device_kernelIN5flash19enable_sm80_to_sm89INS1_16FlashAttnBwdSm80INS1_25CollectiveMainloopBwdSm80ILi2ELi2EN4cute5tupleIJNS5_1CILi128EEES8_NS7_ILi64EEEEEENS_10bfloat16_tEfNS_4arch4Sm80ELb0ELb0ELb1ELb1ELb1ELb0ELb0ELb0ELi2ELi4ELi4ELi4ELb0EEENS1_24CollectiveEpilogueBwdGQAISA_fSD_Li256ELb1ELb1EEENS1_19SingleTileSchedulerILb1ELb0ELb0ELi128EEEEEEEEEvNT_6ParamsE$_ZN4cute3eso3ESOILb0ELb0EJiNS_5tupleIJiiEEEEEC2ERKiRKS3_)
        /*13da8*/ 	.word	0x00000000


	//----- nvinfo : EIATTR_FRAME_SIZE
	.align		4
.L_13564:
        /*13dac*/ 	.byte	0x04, 0x11
        /*13dae*/ 	.short	(.L_13566 - .L_13565)
	.align		4
.L_13565:
        /*13db0*/ 	.word	index@($_ZN7cutlass13device_kernelIN5flash19enable_sm80_to_sm89INS1_16FlashAttnBwdSm80INS1_25CollectiveMainloopBwdSm80ILi2ELi2EN4cute5tupleIJNS5_1CILi128EEES8_NS7_ILi64EEEEEENS_10bfloat16_tEfNS_4arch4Sm80ELb0ELb0ELb1ELb1ELb1ELb0ELb0ELb0ELi2ELi4ELi4ELi4ELb0EEENS1_24CollectiveEpilogueBwdGQAISA_fSD_Li256ELb1ELb1EEENS1_19SingleTileSchedulerILb1ELb0ELb0ELi128EEEEEEEEEvNT_6ParamsE$_ZN4cute3eso3ESOILb0ELb0EJiNS_5tupleIJiNS_1CILi0EEEEEEEEC2ERKiRKS5_)
        /*13db4*/ 	.word	0x00000000


	//----- nvinfo : EIATTR_FRAME_SIZE
	.align		4
.L_13566:
        /*13db8*/ 	.byte	0x04, 0x11
        /*13dba*/ 	.short	(.L_13568 - .L_13567)
	.align		4
.L_13567:
        /*13dbc*/ 	.word	index@($_ZN7cutlass13device_kernelIN5flash19enable_sm80_to_sm89INS1_16FlashAttnBwdSm80INS1_25CollectiveMainloopBwdSm80ILi2ELi2EN4cute5tupleIJNS5_1CILi128EEES8_NS7_ILi64EEEEEENS_10bfloat16_tEfNS_4arch4Sm80ELb0ELb0ELb1ELb1ELb1ELb0ELb0ELb0ELi2ELi4ELi4ELi4ELb0EEENS1_24CollectiveEpilogueBwdGQAISA_fSD_Li256ELb1ELb1EEENS1_19SingleTileSchedulerILb1ELb0ELb0ELi128EEEEEEEEEvNT_6ParamsE$_ZN4cute3eso3ESOILb0ELb0EJNS_6LayoutINS_5tupleIJNS3_IJNS_1CILi8EEENS4_ILi1EEEEEENS4_ILi4EEES6_EEENS3_IJNS3_IJS6_NS4_ILi0EEEEEElSA_EEEEElEEC2ERKSD_RKl)
        /*13dc0*/ 	.word	0x00000000


	//----- nvinfo : EIATTR_FRAME_SIZE
	.align		4
.L_13568:
        /*13dc4*/ 	.byte	0x04, 0x11
        /*13dc6*/ 	.short	(.L_13570 - .L_13569)
	.align		4
.L_13569:
        /*13dc8*/ 	.word	index@($_ZN7cutlass13device_kernelIN5flash19enable_sm80_to_sm89INS1_16FlashAttnBwdSm80INS1_25CollectiveMainloopBwdSm80ILi2ELi2EN4cute5tupleIJNS5_1CILi128EEES8_NS7_ILi64EEEEEENS_10bfloat16_tEfNS_4arch4Sm80ELb0ELb0ELb1ELb1ELb1ELb0ELb0ELb0ELi2ELi4ELi4ELi4ELb0EEENS1_24CollectiveEpilogueBwdGQAISA_fSD_Li256ELb1ELb1EEENS1_19SingleTileSchedulerILb1ELb0ELb0ELi128EEEEEEEEEvNT_6ParamsE$_ZN4cute3eso3ESOILb0ELb0EJNS_6LayoutINS_5tupleIJNS3_IJNS_1CILi8EEENS4_ILi1EEEEEENS4_ILi4EEES6_EEENS3_IJNS3_IJS6_NS4_ILi0EEEEEElSA_EEEEENS_10ViewEngineINS_8gmem_ptrIPKN7cutlass10bfloat16_tEEEEEEEC2ERKSD_RKSL_)
        /*13dcc*/ 	.word	0x00000000


	//----- nvinfo : EIATTR_FRAME_SIZE
	.align		4
.L_13570:
        /*13dd0*/ 	.byte	0x04, 0x11
        /*13dd2*/ 	.short	(.L_13572 - .L_13571)
	.align		4
.L_13571:
        /*13dd4*/ 	.word	index@($_ZN7cutlass13device_kernelIN5flash19enable_sm80_to_sm89INS1_16FlashAttnBwdSm80INS1_25CollectiveMainloopBwdSm80ILi2ELi2EN4cute5tupleIJNS5_1CILi128EEES8_NS7_ILi64EEEEEENS_10bfloat16_tEfNS_4arch4Sm80ELb0ELb0ELb1ELb1ELb1ELb0ELb0ELb0ELi2ELi4ELi4ELi4ELb0EEENS1_24CollectiveEpilogueBwdGQAISA_fSD_Li256ELb1ELb1EEENS1_19SingleTileSchedulerILb1ELb0ELb0ELi128EEEEEEEEEvNT_6ParamsE$_ZN4cute3eso3ESOILb0ELb0EJNS_6LayoutINS_5tupleIJNS3_IJNS_1CILi8EEENS4_ILi1EEEEEENS4_ILi2EEES5_EEENS3_IJNS3_IJS6_NS4_ILi0EEEEEEiNS4_ILi1024EEEEEEEEiEEC2ERKSE_RKi)
        /*13dd8*/ 	.word	0x00000000


	//----- nvinfo : EIATTR_FRAME_SIZE
	.align		4
.L_13572:
        /*13ddc*/ 	.byte	0x04, 0x11
        /*13dde*/ 	.short	(.L_13574 - .L_13573)
	.align		4
.L_13573:
        /*13de0*/ 	.word	index@($_ZN7cutlass13device_kernelIN5flash19enable_sm80_to_sm89INS1_16FlashAttnBwdSm80INS1_25CollectiveMainloopBwdSm80ILi2ELi2EN4cute5tupleIJNS5_1CILi128EEES8_NS7_ILi64EEEEEENS_10bfloat16_tEfNS_4arch4Sm80ELb0ELb0ELb1ELb1ELb1ELb0ELb0ELb0ELi2ELi4ELi4ELi4ELb0EEENS1_24CollectiveEpilogueBwdGQAISA_fSD_Li256ELb1ELb1EEENS1_19SingleTileSchedulerILb1ELb0ELb0ELi128EEEEEEEEEvNT_6ParamsE$_ZN4cute3eso3ESOILb0ELb0EJNS_6LayoutINS_5tupleIJNS3_IJNS_1CILi8EEENS4_ILi1EEEEEENS4_ILi2EEES5_EEENS3_IJNS3_IJS6_NS4_ILi0EEEEEEiNS4_ILi1024EEEEEEEENS_10ViewEngineINS_8smem_ptrIPN7cutlass10bfloat16_tEEEEEEEC2ERKSE_RKSL_)
        /*13de4*/ 	.word	0x00000000


	//----- nvinfo : EIATTR_FRAME_SIZE
	.align		4
.L_13574:
        /*13de8*/ 	.byte	0x04, 0x11
        /*13dea*/ 	.short	(.L_13576 - .L_13575)
	.align		4
.L_13575:
        /*13dec*/ 	.word	index@($_ZN7cutlass13device_kernelIN5flash19enable_sm80_to_sm89INS1_16FlashAttnBwdSm80INS1_25CollectiveMainloopBwdSm80ILi2ELi2EN4cute5tupleIJNS5_1CILi128EEES8_NS7_ILi64EEEEEENS_10bfloat16_tEfNS_4arch4Sm80ELb0ELb0ELb1ELb1ELb1ELb0ELb0ELb0ELi2ELi4ELi4ELi4ELb0EEENS1_24CollectiveEpilogueBwdGQAISA_fSD_Li256ELb1ELb1EEENS1_19SingleTileSchedulerILb1ELb0ELb0ELi128EEEEEEEEEvNT_6ParamsE$_ZN4cute3eso3ESOILb0ELb0EJNS_6LayoutINS_5tupleIJNS3_IJNS_1CILi8EEENS4_ILi1EEEEEENS4_ILi2EEENS3_IJS8_S8_EEEEEENS3_IJNS3_IJS6_NS4_ILi0EEEEEENS4_ILi4096EEENS3_IJiiEEEEEEEEiEEC2ERKSG_RKi)
        /*13df0*/ 	.word	0x00000000


	//----- nvinfo : EIATTR_FRAME_SIZE
	.align		4
.L_13576:
        /*13df4*/ 	.byte	0x04, 0x11
        /*13df6*/ 	.short	(.L_13578 - .L_13577)
	.align		4
.L_13577:
        /*13df8*/ 	.word	index@($_ZN7cutlass13device_kernelIN5flash19enable_sm80_to_sm89INS1_16FlashAttnBwdSm80INS1_25CollectiveMainloopBwdSm80ILi2ELi2EN4cute5tupleIJNS5_1CILi128EEES8_NS7_ILi64EEEEEENS_10bfloat16_tEfNS_4arch4Sm80ELb0ELb0ELb1ELb1ELb1ELb0ELb0ELb0ELi2ELi4ELi4ELi4ELb0EEENS1_24CollectiveEpilogueBwdGQAISA_fSD_Li256ELb1ELb1EEENS1_19SingleTileSchedulerILb1ELb0ELb0ELi128EEEEEEEEEvNT_6ParamsE$_ZN4cute3eso3ESOILb0ELb0EJNS_6LayoutINS_5tupleIJNS3_IJNS_1CILi8EEENS4_ILi1EEEEEENS4_ILi2EEENS3_IJS8_S8_EEEEEENS3_IJNS3_IJS6_NS4_ILi0EEEEEENS4_ILi4096EEENS3_IJiiEEEEEEEENS_10ViewEngineINS_8smem_ptrIPN7cutlass10bfloat16_tEEEEEEEC2ERKSG_RKSN_)
        /*13dfc*/ 	.word	0x00000000


	//----- nvinfo : EIATTR_FRAME_SIZE
	.align		4
.L_13578:
        /*13e00*/ 	.byte	0x04, 0x11
        /*13e02*/ 	.short	(.L_13580 - .L_13579)
	.align		4
.L_13579:
        /*13e04*/ 	.word	index@($_ZN7cutlass13device_kernelIN5flash19enable_sm80_to_sm89INS1_16FlashAttnBwdSm80INS1_25CollectiveMainloopBwdSm80ILi2ELi2EN4cute5tupleIJNS5_1CILi128EEES8_NS7_ILi64EEEEEENS_10bfloat16_tEfNS_4arch4Sm80ELb0ELb0ELb1ELb1ELb1ELb0ELb0ELb0ELi2ELi4ELi4ELi4ELb0EEENS1_24CollectiveEpilogueBwdGQAISA_fSD_Li256ELb1ELb1EEENS1_19SingleTileSchedulerILb1ELb0ELb0ELi128EEEEEEEEEvNT_6ParamsE$_ZN4cute3eso3ESOILb0ELb0EJNS_6LayoutINS_5tupleIJNS3_IJNS_1CILi8EEENS4_ILi1EEEEEENS4_ILi2EEEEEENS3_IJNS3_IJS6_NS4_ILi0EEEEEEiEEEEEiEEC2ERKSD_RKi)
        /*13e08*/ 	.word	0x00000000


	//----- nvinfo : EIATTR_FRAME_SIZE
	.align		4
.L_13580:
        /*13e0c*/ 	.byte	0x04, 0x11
        /*13e0e*/ 	.short	(.L_13582 - .L_13581)
	.align		4
.L_13581:
        /*13e10*/ 	.word	index@($_ZN7cutlass13device_kernelIN5flash19enable_sm80_to_sm89INS1_16FlashAttnBwdSm80INS1_25CollectiveMainloopBwdSm80ILi2ELi2EN4cute5tupleIJNS5_1CILi128EEES8_NS7_ILi64EEEEEENS_10bfloat16_tEfNS_4arch4Sm80ELb0ELb0ELb1ELb1ELb1ELb0ELb0ELb0ELi2ELi4ELi4ELi4ELb0EEENS1_24CollectiveEpilogueBwdGQAISA_fSD_Li256ELb1ELb1EEENS1_19SingleTileSchedulerILb1ELb0ELb0ELi128EEEEEEEEEvNT_6ParamsE$_ZN4cute3eso3ESOILb0ELb0EJNS_6LayoutINS_5tupleIJNS3_IJNS_1CILi8EEENS4_ILi1EEEEEENS4_ILi2EEEEEENS3_IJNS3_IJS6_NS4_ILi0EEEEEEiEEEEENS_10ViewEngineINS_8smem_ptrIPN7cutlass10bfloat16_tEEEEEEEC2ERKSD_RKSK_)
        /*13e14*/ 	.word	0x00000000


	//----- nvinfo : EIATTR_FRAME_SIZE
	.align		4
.L_13582:
        /*13e18*/ 	.byte	0x04, 0x11
        /*13e1a*/ 	.short	(.L_13584 - .L_13583)
	.align		4
.L_13583:
        /*13e1c*/ 	.word	index@($_ZN7cutlass13device_kernelIN5flash19enable_sm80_to_sm89INS1_16FlashAttnBwdSm80INS1_25CollectiveMainloopBwdSm80ILi2ELi2EN4cute5tupleIJNS5_1CILi128EEES8_NS7_ILi64EEEEEENS_10bfloat16_tEfNS_4arch4Sm80ELb0ELb0ELb1ELb1ELb1ELb0ELb0ELb0ELi2ELi4ELi4ELi4ELb0EEENS1_24CollectiveEpilogueBwdGQAISA_fSD_Li256ELb1ELb1EEENS1_19SingleTileSchedulerILb1ELb0ELb0ELi128EEEEEEEEEvNT_6ParamsE$_ZN4cute3eso3ESOILb0ELb0EJNS_6LayoutINS_5tupleIJNS3_IJNS_1CILi8EEENS4_ILi1EEEEEENS3_IJNS4_ILi2EEEEEEEEENS3_IJNS3_IJS6_NS4_ILi0EEEEEENS3_IJiEEEEEEEENS_10ViewEngineINS_8smem_ptrIPN7cutlass10bfloat16_tEEEEEEEC2ERKSF_RKSM_)
        /*13e20*/ 	.word	0x00000000


	//----- nvinfo : EIATTR_FRAME_SIZE
	.align		4
.L_13584:
        /*13e24*/ 	.byte	0x04, 0x11
        /*13e26*/ 	.short	(.L_13586 - .L_13585)
	.align		4
.L_13585:
        /*13e28*/ 	.word	index@($_ZN7cutlass13device_kernelIN5flash19enable_sm80_to_sm89INS1_16FlashAttnBwdSm80INS1_25CollectiveMainloopBwdSm80ILi2ELi2EN4cute5tupleIJNS5_1CILi128EEES8_NS7_ILi64EEEEEENS_10bfloat16_tEfNS_4arch4Sm80ELb0ELb0ELb1ELb1ELb1ELb0ELb0ELb0ELi2ELi4ELi4ELi4ELb0EEENS1_24CollectiveEpilogueBwdGQAISA_fSD_Li256ELb1ELb1EEENS1_19SingleTileSchedulerILb1ELb0ELb0ELi128EEEEEEEEEvNT_6ParamsE$_ZN4cute3eso3ESOILb0ELb0EJNS_6LayoutINS_5tupleIJNS3_IJNS_1CILi2EEES5_S5_EEES5_NS3_IJS5_S5_EEEEEENS3_IJNS3_IJNS4_ILi1EEENS4_ILi512EEEiEEENS4_ILi4096EEENS3_IJiiEEEEEEEEjEEC2ERKSF_RKj)
        /*13e2c*/ 	.word	0x00000000


	//----- nvinfo : EIATTR_FRAME_SIZE
	.align		4
.L_13586:
        /*13e30*/ 	.byte	0x04, 0x11
        /*13e32*/ 	.short	(.L_13588 - .L_13587)
	.align		4
.L_13587:
        /*13e34*/ 	.word	index@($_ZN7cutlass13device_kernelIN5flash19enable_sm80_to_sm89INS1_16FlashAttnBwdSm80INS1_25CollectiveMainloopBwdSm80ILi2ELi2EN4cute5tupleIJNS5_1CILi128EEES8_NS7_ILi64EEEEEENS_10bfloat16_tEfNS_4arch4Sm80ELb0ELb0ELb1ELb1ELb1ELb0ELb0ELb0ELi2ELi4ELi4ELi4ELb0EEENS1_24CollectiveEpilogueBwdGQAISA_fSD_Li256ELb1ELb1EEENS1_19SingleTileSchedulerILb1ELb0ELb0ELi128EEEEEEEEEvNT_6ParamsE$_ZN4cute3eso3ESOILb0ELb0EJNS_6LayoutINS_5tupleIJNS3_IJNS_1CILi2EEES5_S5_EEES5_NS3_IJS5_S5_EEEEEENS3_IJNS3_IJNS4_ILi1EEENS4_ILi512EEEiEEENS4_ILi4096EEENS3_IJiiEEEEEEEENS_10ViewEngineINS_8smem_ptrIPN7cutlass10bfloat16_tEEEEEEEC2ERKSF_RKSM_)
        /*13e38*/ 	.word	0x00000000


	//----- nvinfo : EIATTR_FRAME_SIZE
	.align		4
.L_13588:
        /*13e3c*/ 	.byte	0x04, 0x11
        /*13e3e*/ 	.short	(.L_13590 - .L_13589)
	.align		4
.L_13589:
        /*13e40*/ 	.word	index@($_ZN7cutlass13device_kernelIN5flash19enable_sm80_to_sm89INS1_16FlashAttnBwdSm80INS1_25CollectiveMainloopBwdSm80ILi2ELi2EN4cute5tupleIJNS5_1CILi128EEES8_NS7_ILi64EEEEEENS_10bfloat16_tEfNS_4arch4Sm80ELb0ELb0ELb1ELb1ELb1ELb0ELb0ELb0ELi2ELi4ELi4ELi4ELb0EEENS1_24CollectiveEpilogueBwdGQAISA_fSD_Li256ELb1ELb1EEENS1_19SingleTileSchedulerILb1ELb0ELb0ELi128EEEEEEEEEvNT_6ParamsE$_ZN4cute3eso3ESOILb0ELb0EJNS_6LayoutINS_5tupleIJNS3_IJNS_1CILi2EEES5_S5_EEES5_NS3_IJNS3_IJS5_S5_EEES5_EEEEEENS3_IJNS3_IJNS4_ILi1EEENS4_ILi512EEEiEEENS4_ILi4096EEENS3_IJNS3_IJiiEEENS4_ILi8192EEEEEEEEEEEjEEC2ERKSI_RKj)
        /*13e44*/ 	.word	0x00000000


	//----- nvinfo : EIATTR_FRAME_SIZE
	.align		4
.L_13590:
        /*13e48*/ 	.byte	0x04, 0x11
        /*13e4a*/ 	.short	(.L_13592 - .L_13591)
	.align		4
.L_13591:
        /*13e4c*/ 	.word	index@($_ZN7cutlass13device_kernelIN5flash19enable_sm80_to_sm89INS1_16FlashAttnBwdSm80INS1_25CollectiveMainloopBwdSm80ILi2ELi2EN4cute5tupleIJNS5_1CILi128EEES8_NS7_ILi64EEEEEENS_10bfloat16_tEfNS_4arch4Sm80ELb0ELb0ELb1ELb1ELb1ELb0ELb0ELb0ELi2ELi4ELi4ELi4ELb0EEENS1_24CollectiveEpilogueBwdGQAISA_fSD_Li256ELb1ELb1EEENS1_19SingleTileSchedulerILb1ELb0ELb0ELi128EEEEEEEEEvNT_6ParamsE$_ZN4cute3eso3ESOILb0ELb0EJNS_6LayoutINS_5tupleIJNS3_IJNS_1CILi2EEES5_S5_EEES5_NS3_IJNS3_IJS5_S5_EEES5_EEEEEENS3_IJNS3_IJNS4_ILi1EEENS4_ILi512EEEiEEENS4_ILi4096EEENS3_IJNS3_IJiiEEENS4_ILi8192EEEEEEEEEEENS_10ViewEngineINS_8smem_ptrIPN7cutlass10bfloat16_tEEEEEEEC2ERKSI_RKSP_)
        /*13e50*/ 	.word	0x00000000


	//----- nvinfo : EIATTR_FRAME_SIZE
	.align		4
.L_13592:
        /*13e54*/ 	.byte	0x04, 0x11
        /*13e56*/ 	.short	(.L_13594 - .L_13593)
	.align		4
.L_13593:
        /*13e58*/ 	.word	index@($_ZN7cutlass13device_kernelIN5flash19enable_sm80_to_sm89INS1_16FlashAttnBwdSm80INS1_25CollectiveMainloopBwdSm80ILi2ELi2EN4cute5tupleIJNS5_1CILi128EEES8_NS7_ILi64EEEEEENS_10bfloat16_tEfNS_4arch4Sm80ELb0ELb0ELb1ELb1ELb1ELb0ELb0ELb0ELi2ELi4ELi4ELi4ELb0EEENS1_24CollectiveEpilogueBwdGQAISA_fSD_Li256ELb1ELb1EEENS1_19SingleTileSchedulerILb1ELb0ELb0ELi128EEEEEEEEEvNT_6ParamsE$_ZN4cute3eso3ESOILb0ELb0EJNS_6LayoutINS_5tupleIJNS3_IJNS_1CILi2EEES5_EEES6_NS4_ILi8EEEEEENS3_IJNS3_IJiNS4_ILi512EEEEEENS3_IJiiEEENS4_ILi1024EEEEEEEEjEEC2ERKSE_RKj)
        /*13e5c*/ 	.word	0x00000000


	//----- nvinfo : EIATTR_FRAME_SIZE
	.align		4
.L_13594:
        /*13e60*/ 	.byte	0x04, 0x11
        /*13e62*/ 	.short	(.L_13596 - .L_13595)
	.align		4
.L_13595:
        /*13e64*/ 	.word	index@($_ZN7cutlass13device_kernelIN5flash19enable_sm80_to_sm89INS1_16FlashAttnBwdSm80INS1_25CollectiveMainloopBwdSm80ILi2ELi2EN4cute5tupleIJNS5_1CILi128EEES8_NS7_ILi64EEEEEENS_10bfloat16_tEfNS_4arch4Sm80ELb0ELb0ELb1ELb1ELb1ELb0ELb0ELb0ELi2ELi4ELi4ELi4ELb0EEENS1_24CollectiveEpilogueBwdGQAISA_fSD_Li256ELb1ELb1EEENS1_19SingleTileSchedulerILb1ELb0ELb0ELi128EEEEEEEEEvNT_6ParamsE$_ZN4cute3eso3ESOILb0ELb0EJNS_6LayoutINS_5tupleIJNS3_IJNS_1CILi2EEES5_EEES6_NS4_ILi8EEEEEENS3_IJNS3_IJiNS4_ILi512EEEEEENS3_IJiiEEENS4_ILi1024EEEEEEEENS_10ViewEngineINS_8smem_ptrIPN7cutlass10bfloat16_tEEEEEEEC2ERKSE_RKSL_)
        /*13e68*/ 	.word	0x00000000


	//----- nvinfo : EIATTR_FRAME_SIZE
	.align		4
.L_13596:
        /*13e6c*/ 	.byte	0x04, 0x11
        /*13e6e*/ 	.short	(.L_13598 - .L_13597)
	.align		4
.L_13597:
        /*13e70*/ 	.word	index@($_ZN7cutlass13device_kernelIN5flash19enable_sm80_to_sm89INS1_16FlashAttnBwdSm80INS1_25CollectiveMainloopBwdSm80ILi2ELi2EN4cute5tupleIJNS5_1CILi128EEES8_NS7_ILi64EEEEEENS_10bfloat16_tEfNS_4arch4Sm80ELb0ELb0ELb1ELb1ELb1ELb0ELb0ELb0ELi2ELi4ELi4ELi4ELb0EEENS1_24CollectiveEpilogueBwdGQAISA_fSD_Li256ELb1ELb1EEENS1_19SingleTileSchedulerILb1ELb0ELb0ELi128EEEEEEEEEvNT_6ParamsE$_ZN4cute3eso3ESOILb0ELb0EJNS_6LayoutINS_5tupleIJNS3_IJNS_1CILi2EEES5_EEENS4_ILi8EEES6_EEENS3_IJNS3_IJNS4_ILi1EEEiEEENS4_ILi1024EEENS3_IJiiEEEEEEEEjEEC2ERKSE_RKj)
        /*13e74*/ 	.word	0x00000000


	//----- nvinfo : EIATTR_FRAME_SIZE
	.align		4
.L_13598:
        /*13e78*/ 	.byte	0x04, 0x11
        /*13e7a*/ 	.short	(.L_13600 - .L_13599)
	.align		4
.L_13599:
        /*13e7c*/ 	.word	index@($_ZN7cutlass13device_kernelIN5flash19enable_sm80_to_sm89INS1_16FlashAttnBwdSm80INS1_25CollectiveMainloopBwdSm80ILi2ELi2EN4cute5tupleIJNS5_1CILi128EEES8_NS7_ILi64EEEEEENS_10bfloat16_tEfNS_4arch4Sm80ELb0ELb0ELb1ELb1ELb1ELb0ELb0ELb0ELi2ELi4ELi4ELi4ELb0EEENS1_24CollectiveEpilogueBwdGQAISA_fSD_Li256ELb1ELb1EEENS1_19SingleTileSchedulerILb1ELb0ELb0ELi128EEEEEEEEEvNT_6ParamsE$_ZN4cute3eso3ESOILb0ELb0EJNS_6LayoutINS_5tupleIJNS3_IJNS_1CILi2EEES5_EEENS4_ILi8EEES6_EEENS3_IJNS3_IJNS4_ILi1EEEiEEENS4_ILi1024EEENS3_IJiiEEEEEEEENS_10ViewEngineINS_8smem_ptrIPN7cutlass10bfloat16_tEEEEEEEC2ERKSE_RKSL_)
        /*13e80*/ 	.word	0x00000000


	//----- nvinfo : EIATTR_FRAME_SIZE
	.align		4
.L_13600:
        /*13e84*/ 	.byte	0x04, 0x11
        /*13e86*/ 	.short	(.L_13602 - .L_13601)
	.align		4
.L_13601:
        /*13e88*/ 	.word	index@($_ZN7cutlass13device_kernelIN5flash19enable_sm80_to_sm89INS1_16FlashAttnBwdSm80INS1_25CollectiveMainloopBwdSm80ILi2ELi2EN4cute5tupleIJNS5_1CILi128EEES8_NS7_ILi64EEEEEENS_10bfloat16_tEfNS_4arch4Sm80ELb0ELb0ELb1ELb1ELb1ELb0ELb0ELb0ELi2ELi4ELi4ELi4ELb0EEENS1_24CollectiveEpilogueBwdGQAISA_fSD_Li256ELb1ELb1EEENS1_19SingleTileSchedulerILb1ELb0ELb0ELi128EEEEEEEEEvNT_6ParamsE$_ZN4cute3eso3ESOILb0ELb0EJNS_6LayoutINS_5tupleIJNS3_IJNS_1CILi1EEENS3_IJS5_NS4_ILi2EEES6_EEEEEES6_NS3_IJS6_S6_EEEEEENS3_IJNS3_IJNS4_ILi0EEENS3_IJS5_NS4_ILi256EEEiEEEEEENS4_ILi2048EEENS3_IJiNS4_ILi4096EEEEEEEEEEENS_10ViewEngineINS_8smem_ptrIPjEEEEEEC2ERKSJ_RKSO_)
        /*13e8c*/ 	.word	0x00000000


	//----- nvinfo : EIATTR_FRAME_SIZE
	.align		4
.L_13602:
        /*13e90*/ 	.byte	0x04, 0x11
        /*13e92*/ 	.short	(.L_13604 - .L_13603)
	.align		4
.L_13603:
        /*13e94*/ 	.word	index@($_ZN7cutlass13device_kernelIN5flash19enable_sm80_to_sm89INS1_16FlashAttnBwdSm80INS1_25CollectiveMainloopBwdSm80ILi2ELi2EN4cute5tupleIJNS5_1CILi128EEES8_NS7_ILi64EEEEEENS_10bfloat16_tEfNS_4arch4Sm80ELb0ELb0ELb1ELb1ELb1ELb0ELb0ELb0ELi2ELi4ELi4ELi4ELb0EEENS1_24CollectiveEpilogueBwdGQAISA_fSD_Li256ELb1ELb1EEENS1_19SingleTileSchedulerILb1ELb0ELb0ELi128EEEEEEEEEvNT_6ParamsE$_ZN4cute3eso3ESOILb0ELb0EJNS_6LayoutINS_5tupleIJNS3_IJNS3_IJNS_1CILi8EEENS4_ILi1EEEEEES6_EEENS3_IJNS3_IJS6_S6_EEENS4_ILi2EEEEEEEEENS3_IJNS3_IJNS3_IJS6_NS4_ILi0EEEEEESD_EEENS3_IJNS3_IJSD_SD_EEEiEEEEEEEENS_10ViewEngineINS_8smem_ptrIPN7cutlass10bfloat16_tEEEEEEEC2ERKSJ_RKSQ_)
        /*13e98*/ 	.word	0x00000000


	//----- nvinfo : EIATTR_FRAME_SIZE
	.align		4
.L_13604:
        /*13e9c*/ 	.byte	0x04, 0x11
        /*13e9e*/ 	.short	(.L_13606 - .L_13605)
	.align		4
.L_13605:
        /*13ea0*/ 	.word	index@($_ZN7cutlass13device_kernelIN5flash19enable_sm80_to_sm89INS1_16FlashAttnBwdSm80INS1_25CollectiveMainloopBwdSm80ILi2ELi2EN4cute5tupleIJNS5_1CILi128EEES8_NS7_ILi64EEEEEENS_10bfloat16_tEfNS_4arch4Sm80ELb0ELb0ELb1ELb1ELb1ELb0ELb0ELb0ELi2ELi4ELi4ELi4ELb0EEENS1_24CollectiveEpilogueBwdGQAISA_fSD_Li256ELb1ELb1EEENS1_19SingleTileSchedulerILb1ELb0ELb0ELi128EEEEEEEEEvNT_6ParamsE$_ZN4cute3eso3ESOILb0ELb0EJNS_5tupleIJiiEEEiNS_1CILi0EEEEEC2ERKS3_RKiRKS5_)
        /*13ea4*/ 	.word	0x00000000


	//----- nvinfo : EIATTR_FRAME_SIZE
	.align		4
.L_13606:
        /*13ea8*/ 	.byte	0x04, 0x11
        /*13eaa*/ 	.short	(.L_13608 - .L_13607)
	.align		4
.L_13607:
        /*13eac*/ 	.word	index@($_ZN7cutlass13device_kernelIN5flash19enable_sm80_to_sm89INS1_16FlashAttnBwdSm80INS1_25CollectiveMainloopBwdSm80ILi2ELi2EN4cute5tupleIJNS5_1CILi128EEES8_NS7_ILi64EEEEEENS_10bfloat16_tEfNS_4arch4Sm80ELb0ELb0ELb1ELb1ELb1ELb0ELb0ELb0ELi2ELi4ELi4ELi4ELb0EEENS1_24CollectiveEpilogueBwdGQAISA_fSD_Li256ELb1ELb1EEENS1_19SingleTileSchedulerILb1ELb0ELb0ELi128EEEEEEEEEvNT_6ParamsE$_ZN4cute3eso3ESOILb0ELb0EJNS_5tupleIJiNS_1CILi512EEEEEENS2_IJiiEEENS3_ILi1024EEEEEC2ERKS5_RKS6_RKS7_)
        /*13eb0*/ 	.word	0x00000000


	//----- nvinfo : EIATTR_FRAME_SIZE
	.align		4
.L_13608:
        /*13eb4*/ 	.byte	0x04, 0x11
        /*13eb6*/ 	.short	(.L_13610 - .L_13609)
	.align		4
.L_13609:
        /*13eb8*/ 	.word	index@($_ZN7cutlass13device_kernelIN5flash19enable_sm80_to_sm89INS1_16FlashAttnBwdSm80INS1_25CollectiveMainloopBwdSm80ILi2ELi2EN4cute5tupleIJNS5_1CILi128EEES8_NS7_ILi64EEEEEENS_10bfloat16_tEfNS_4arch4Sm80ELb0ELb0ELb1ELb1ELb1ELb0ELb0ELb0ELi2ELi4ELi4ELi4ELb0EEENS1_24CollectiveEpilogueBwdGQAISA_fSD_Li256ELb1ELb1EEENS1_19SingleTileSchedulerILb1ELb0ELb0ELi128EEEEEEEEEvNT_6ParamsE$_ZN4cute3eso3ESOILb0ELb0EJNS_5tupleIJNS_1CILi1EEEiEEENS3_ILi1024EEENS2_IJiiEEEEEC2ERKS5_RKS6_RKS7_)
        /*13ebc*/ 	.word	0x00000000


	//----- nvinfo : EIATTR_FRAME_SIZE
	.align		4
.L_13610:
        /*13ec0*/ 	.byte	0x04, 0x11
        /*13ec2*/ 	.short	(.L_13612 - .L_13611)
	.align		4
.L_13611:
        /*13ec4*/ 	.word	index@($_ZN7cutlass13device_kernelIN5flash19enable_sm80_to_sm89INS1_16FlashAttnBwdSm80INS1_25CollectiveMainloopBwdSm80ILi2ELi2EN4cute5tupleIJNS5_1CILi128EEES8_NS7_ILi64EEEEEENS_10bfloat16_tEfNS_4arch4Sm80ELb0ELb0ELb1ELb1ELb1ELb0ELb0ELb0ELi2ELi4ELi4ELi4ELb0EEENS1_24CollectiveEpilogueBwdGQAISA_fSD_Li256ELb1ELb1EEENS1_19SingleTileSchedulerILb1ELb0ELb0ELi128EEEEEEEEEvNT_6ParamsE$_ZN4cute3eso3ESOILb0ELb0EJNS_5tupleIJNS_1CILi1EEENS3_ILi512EEEiEEENS3_ILi4096EEENS2_IJiiEEEEEC2ERKS6_RKS7_RKS8_)
        /*13ec8*/ 	.word	0x00000000


	//----- nvinfo : EIATTR_FRAME_SIZE
	.align		4
.L_13612:
        /*13ecc*/ 	.byte	0x04, 0x11
        /*13ece*/ 	.short	(.L_13614 - .L_13613)
	.align		4
.L_13613:
        /*13ed0*/ 	.word	index@($_ZN7cutlass13device_kernelIN5flash19enable_sm80_to_sm89INS1_16FlashAttnBwdSm80INS1_25CollectiveMainloopBwdSm80ILi2ELi2EN4cute5tupleIJNS5_1CILi128EEES8_NS7_ILi64EEEEEENS_10bfloat16_tEfNS_4arch4Sm80ELb0ELb0ELb1ELb1ELb1ELb0ELb0ELb0ELi2ELi4ELi4ELi4ELb0EEENS1_24CollectiveEpilogueBwdGQAISA_fSD_Li256ELb1ELb1EEENS1_19SingleTileSchedulerILb1ELb0ELb0ELi128EEEEEEEEEvNT_6ParamsE$_ZN4cute3eso3ESOILb0ELb0EJNS_5tupleIJNS_1CILi1EEENS3_ILi512EEEiEEENS3_ILi4096EEENS2_IJNS2_IJiiEEENS3_ILi8192EEEEEEEEC2ERKS6_RKS7_RKSA_)
        /*13ed4*/ 	.word	0x00000000


	//----- nvinfo : EIATTR_FRAME_SIZE
	.align		4
.L_13614:
        /*13ed8*/ 	.byte	0x04, 0x11
        /*13eda*/ 	.short	(.L_13616 - .L_13615)
	.align		4
.L_13615:
        /*13edc*/ 	.word	index@($_ZN7cutlass13device_kernelIN5flash19enable_sm80_to_sm89INS1_16FlashAttnBwdSm80INS1_25CollectiveMainloopBwdSm80ILi2ELi2EN4cute5tupleIJNS5_1CILi128EEES8_NS7_ILi64EEEEEENS_10bfloat16_tEfNS_4arch4Sm80ELb0ELb0ELb1ELb1ELb1ELb0ELb0ELb0ELi2ELi4ELi4ELi4ELb0EEENS1_24CollectiveEpilogueBwdGQAISA_fSD_Li256ELb1ELb1EEENS1_19SingleTileSchedulerILb1ELb0ELb0ELi128EEEEEEEEEvNT_6ParamsE$_ZN4cute3eso3ESOILb0ELb0EJNS_5tupleIJNS_1CILi0EEENS2_IJNS3_ILi1EEENS3_ILi256EEEiEEEEEENS3_ILi2048EEENS2_IJiNS3_ILi4096EEEEEEEEC2ERKS8_RKS9_RKSB_)
        /*13ee0*/ 	.word	0x00000000


	//----- nvinfo : EIATTR_FRAME_SIZE
	.align		4
.L_13616:
        /*13ee4*/ 	.byte	0x04, 0x11
        /*13ee6*/ 	.short	(.L_13618 - .L_13617)
	.align		4
.L_13617:
        /*13ee8*/ 	.word	index@($_ZN7cutlass13device_kernelIN5flash19enable_sm80_to_sm89INS1_16FlashAttnBwdSm80INS1_25CollectiveMainloopBwdSm80ILi2ELi2EN4cute5tupleIJNS5_1CILi128EEES8_NS7_ILi64EEEEEENS_10bfloat16_tEfNS_4arch4Sm80ELb0ELb0ELb1ELb1ELb1ELb0ELb0ELb0ELi2ELi4ELi4ELi4ELb0EEENS1_24CollectiveEpilogueBwdGQAISA_fSD_Li256ELb1ELb1EEENS1_19SingleTileSchedulerILb1ELb0ELb0ELi128EEEEEEEEEvNT_6ParamsE$_ZN4cute3eso3ESOILb0ELb0EJNS_14ComposedLayoutINS_7SwizzleILi3ELi3ELi3EEENS_9MixedBitsILj0ELj432EEENS_6LayoutINS_5tupleIJNS8_IJNS_1CILi2EEESA_SA_EEESA_NS9_ILi8EEEEEENS8_IJNS8_IJNS9_ILi64EEESC_NS9_ILi512EEEEEENS9_ILi8192EEENS9_ILi1024EEEEEEEEEEiEEC2ERKSL_RKi)
        /*13eec*/ 	.word	0x00000000


	//----- nvinfo : EIATTR_FRAME_SIZE
	.align		4
.L_13618:
        /*13ef0*/ 	.byte	0x04, 0x11
        /*13ef2*/ 	.short	(.L_13620 - .L_13619)
	.align		4
.L_13619:
        /*13ef4*/ 	.word	index@($_ZN7cutlass13device_kernelIN5flash19enable_sm80_to_sm89INS1_16FlashAttnBwdSm80INS1_25CollectiveMainloopBwdSm80ILi2ELi2EN4cute5tupleIJNS5_1CILi128EEES8_NS7_ILi64EEEEEENS_10bfloat16_tEfNS_4arch4Sm80ELb0ELb0ELb1ELb1ELb1ELb0ELb0ELb0ELi2ELi4ELi4ELi4ELb0EEENS1_24CollectiveEpilogueBwdGQAISA_fSD_Li256ELb1ELb1EEENS1_19SingleTileSchedulerILb1ELb0ELb0ELi128EEEEEEEEEvNT_6ParamsE$_ZN4cute3eso3ESOILb0ELb0EJNS_14ComposedLayoutINS_7SwizzleILi3ELi3ELi3EEENS_9MixedBitsILj0ELj432EEENS_6LayoutINS_5tupleIJNS8_IJNS_1CILi2EEESA_SA_EEESA_NS9_ILi8EEEEEENS8_IJNS8_IJNS9_ILi64EEESC_NS9_ILi512EEEEEENS9_ILi8192EEENS9_ILi1024EEEEEEEEEENS_10ViewEngineINS_8smem_ptrIPN7cutlass10bfloat16_tEEEEEEEC2ERKSL_RKSS_)
        /*13ef8*/ 	.word	0x00000000


	//----- nvinfo : EIATTR_FRAME_SIZE
	.align		4
.L_13620:
        /*13efc*/ 	.byte	0x04, 0x11
        /*13efe*/ 	.short	(.L_13622 - .L_13621)
	.align		4
.L_13621:
        /*13f00*/ 	.word	index@($_ZN7cutlass13device_kernelIN5flash19enable_sm80_to_sm89INS1_16FlashAttnBwdSm80INS1_25CollectiveMainloopBwdSm80ILi2ELi2EN4cute5tupleIJNS5_1CILi128EEES8_NS7_ILi64EEEEEENS_10bfloat16_tEfNS_4arch4Sm80ELb0ELb0ELb1ELb1ELb1ELb0ELb0ELb0ELi2ELi4ELi4ELi4ELb0EEENS1_24CollectiveEpilogueBwdGQAISA_fSD_Li256ELb1ELb1EEENS1_19SingleTileSchedulerILb1ELb0ELb0ELi128EEEEEEEEEvNT_6ParamsE$_ZN4cute12iter_adaptorIPjNS_8smem_ptrIS1_EEEC2ES1_)
        /*13f04*/ 	.word	0x00000000


	//----- nvinfo : EIATTR_FRAME_SIZE
	.align		4
.L_13622:
        /*13f08*/ 	.byte	0x04, 0x11
        /*13f0a*/ 	.short	(.L_13624 - .L_13623)
	.align		4
.L_13623:
        /*13f0c*/ 	.word	index@($_ZN7cutlass13device_kernelIN5flash19enable_sm80_to_sm89INS1_16FlashAttnBwdSm80INS1_25CollectiveMainloopBwdSm80ILi2ELi2EN4cute5tupleIJNS5_1CILi128EEES8_NS7_ILi64EEEEEENS_10bfloat16_tEfNS_4arch4Sm80ELb0ELb0ELb1ELb1ELb1ELb0ELb0ELb0ELi2ELi4ELi4ELi4ELb0EEENS1_24CollectiveEpilogueBwdGQAISA_fSD_Li256ELb1ELb1EEENS1_19SingleTileSchedulerILb1ELb0ELb0ELi128EEEEEEEEEvNT_6ParamsE$_ZN4cute12iter_adaptorIPfNS_8smem_ptrIS1_EEEC2ES1_)
        /*13f10*/ 	.word	0x00000000


	//----- nvinfo : EIATTR_FRAME_SIZE
	.align		4
.L_13624:
        /*13f14*/ 	.byte	0x04, 0x11
        /*13f16*/ 	.short	(.L_13626 - .L_13625)
	.align		4
.L_13625:
        /*13f18*/ 	.word	index@($_ZN7cutlass13device_kernelIN5flash19enable_sm80_to_sm89INS1_16FlashAttnBwdSm80INS1_25CollectiveMainloopBwdSm80ILi2ELi2EN4cute5tupleIJNS5_1CILi128EEES8_NS7_ILi64EEEEEENS_10bfloat16_tEfNS_4arch4Sm80ELb0ELb0ELb1ELb1ELb1ELb0ELb0ELb0ELi2ELi4ELi4ELi4ELb0EEENS1_24CollectiveEpilogueBwdGQAISA_fSD_Li256ELb1ELb1EEENS1_19SingleTileSchedulerILb1ELb0ELb0ELi128EEEEEEEEEvNT_6ParamsE$_ZN4cute12iter_adaptorIPfNS_8gmem_ptrIS1_EEEC2ES1_)
        /*13f1c*/ 	.word	0x00000000


	//----- nvinfo : EIATTR_FRAME_SIZE
	.align		4
.L_13626:
        /*13f20*/ 	.byte	0x04, 0x11
        /*13f22*/ 	.short	(.L_13628 - .L_13627)
	.align		4
.L_13627:
        /*13f24*/ 	.word	index@($_ZN7cutlass13device_kernelIN5flash19enable_sm80_to_sm89INS1_16FlashAttnBwdSm80INS1_25CollectiveMainloopBwdSm80ILi2ELi2EN4cute5tupleIJNS5_1CILi128EEES8_NS7_ILi64EEEEEENS_10bfloat16_tEfNS_4arch4Sm80ELb0ELb0ELb1ELb1ELb1ELb0ELb0ELb0ELi2ELi4ELi4ELi4ELb0EEENS1_24CollectiveEpilogueBwdGQAISA_fSD_Li256ELb1ELb1EEENS1_19SingleTileSchedulerILb1ELb0ELb0ELi128EEEEEEEEEvNT_6ParamsE$_ZN4cute12iter_adaptorIPN7cutlass9uint128_tENS_8smem_ptrIS3_EEEC2ES3_)
        /*13f28*/ 	.word	0x00000000


	//----- nvinfo : EIATTR_FRAME_SIZE
	.align		4
.L_13628:
        /*13f2c*/ 	.byte	0x04, 0x11
        /*13f2e*/ 	.short	(.L_13630 - .L_13629)
	.align		4
.L_13629:
        /*13f30*/ 	.word	index@($_ZN7cutlass13device_kernelIN5flash19enable_sm80_to_sm89INS1_16FlashAttnBwdSm80INS1_25CollectiveMainloopBwdSm80ILi2ELi2EN4cute5tupleIJNS5_1CILi128EEES8_NS7_ILi64EEEEEENS_10bfloat16_tEfNS_4arch4Sm80ELb0ELb0ELb1ELb1ELb1ELb0ELb0ELb0ELi2ELi4ELi4ELi4ELb0EEENS1_24CollectiveEpilogueBwdGQAISA_fSD_Li256ELb1ELb1EEENS1_19SingleTileSchedulerILb1ELb0ELb0ELi128EEEEEEEEEvNT_6ParamsE$_ZN4cute12iter_adaptorIPN7cutlass10bfloat16_tENS_8smem_ptrIS3_EEEC2ES3_)
        /*13f34*/ 	.word	0x00000000


	//----- nvinfo : EIATTR_FRAME_SIZE
	.align		4
.L_13630:
        /*13f38*/ 	.byte	0x04, 0x11
        /*13f3a*/ 	.short	(.L_13632 - .L_13631)
	.align		4
.L_13631:
        /*13f3c*/ 	.word	index@($_ZN7cutlass13device_kernelIN5flash19enable_sm80_to_sm89INS1_16FlashAttnBwdSm80INS1_25CollectiveMainloopBwdSm80ILi2ELi2EN4cute5tupleIJNS5_1CILi128EEES8_NS7_ILi64EEEEEENS_10bfloat16_tEfNS_4arch4Sm80ELb0ELb0ELb1ELb1ELb1ELb0ELb0ELb0ELi2ELi4ELi4ELi4ELb0EEENS1_24CollectiveEpilogueBwdGQAISA_fSD_Li256ELb1ELb1EEENS1_19SingleTileSchedulerILb1ELb0ELb0ELi128EEEEEEEEEvNT_6ParamsE$_ZN4cute12iter_adaptorIPKfNS_8gmem_ptrIS2_EEEC2ES2_)
        /*13f40*/ 	.word	0x00000000


	//----- nvinfo : EIATTR_FRAME_SIZE
	.align		4
.L_13632:
        /*13f44*/ 	.byte	0x04, 0x11
        /*13f46*/ 	.short	(.L_13634 - .L_13633)
	.align		4
.L_13633:
        /*13f48*/ 	.word	index@($_ZN7cutlass13device_kernelIN5flash19enable_sm80_to_sm89INS1_16FlashAttnBwdSm80INS1_25CollectiveMainloopBwdSm80ILi2ELi2EN4cute5tupleIJNS5_1CILi128EEES8_NS7_ILi64EEEEEENS_10bfloat16_tEfNS_4arch4Sm80ELb0ELb0ELb1ELb1ELb1ELb0ELb0ELb0ELi2ELi4ELi4ELi4ELb0EEENS1_24CollectiveEpilogueBwdGQAISA_fSD_Li256ELb1ELb1EEENS1_19SingleTileSchedulerILb1ELb0ELb0ELi128EEEEEEEEEvNT_6ParamsE$_ZN4cute12iter_adaptorIPKN7cutlass9uint128_tENS_8gmem_ptrIS4_EEEC2ES4_)
        /*13f4c*/ 	.word	0x00000000


	//----- nvinfo : EIATTR_FRAME_SIZE
	.align		4
.L_13634:
        /*13f50*/ 	.byte	0x04, 0x11
        /*13f52*/ 	.short	(.L_13636 - .L_13635)
	.align		4
.L_13635:
        /*13f54*/ 	.word	index@($_ZN7cutlass13device_kernelIN5flash19enable_sm80_to_sm89INS1_16FlashAttnBwdSm80INS1_25CollectiveMainloopBwdSm80ILi2ELi2EN4cute5tupleIJNS5_1CILi128EEES8_NS7_ILi64EEEEEENS_10bfloat16_tEfNS_4arch4Sm80ELb0ELb0ELb1ELb1ELb1ELb0ELb0ELb0ELi2ELi4ELi4ELi4ELb0EEENS1_24CollectiveEpilogueBwdGQAISA_fSD_Li256ELb1ELb1EEENS1_19SingleTileSchedulerILb1ELb0ELb0ELi128EEEEEEEEEvNT_6ParamsE$_ZN4cute12iter_adaptorIPKN7cutlass10bfloat16_tENS_8gmem_ptrIS4_EEEC2ES4_)
        /*13f58*/ 	.word	0x00000000


	//----- nvinfo : EIATTR_FRAME_SIZE
	.align		4
.L_13636:
        /*13f5c*/ 	.byte	0x04, 0x11
        /*13f5e*/ 	.short	(.L_13638 - .L_13637)
	.align		4
.L_13637:
        /*13f60*/ 	.word	index@(_ZN7cutlass13device_kernelIN5flash19enable_sm80_to_sm89INS1_16FlashAttnBwdSm80INS1_25CollectiveMainloopBwdSm80ILi2ELi2EN4cute5tupleIJNS5_1CILi128EEES8_NS7_ILi64EEEEEENS_10bfloat16_tEfNS_4arch4Sm80ELb0ELb0ELb1ELb1ELb1ELb0ELb0ELb0ELi2ELi4ELi4ELi4ELb0EEENS1_24CollectiveEpilogueBwdGQAISA_fSD_Li256ELb1ELb1EEENS1_19SingleTileSchedulerILb1ELb0ELb0ELi128EEEEEEEEEvNT_6ParamsE)
        /*13f64*/ 	.word	0x000016e0


	//----- nvinfo : EIATTR_REGCOUNT
	.align		4
.L_13638:
        /*13f68*/ 	.byte	0x04, 0x2f
        /*13f6a*/ 	.short	(.L_13640 - .L_13639)
	.align		4
.L_13639:
        /*13f6c*/ 	.word	index@(_ZN7cutlass13device_kernelIN5flash19enable_sm80_to_sm89INS1_16FlashAttnBwdSm80INS1_25CollectiveMainloopBwdSm80ILi2ELi2EN4cute5tupleIJNS5_1CILi128EEES8_NS7_ILi64EEEEEENS_10bfloat16_tEfNS_4arch4Sm80ELb0ELb0ELb1ELb1ELb0ELb0ELb0ELb0ELi2ELi4ELi4ELi4ELb0EEENS1_24CollectiveEpilogueBwdGQAISA_fSD_Li256ELb1ELb0EEENS1_19SingleTileSchedulerILb1ELb0ELb0ELi128EEEEEEEEEvNT_6ParamsE)
        /*13f70*/ 	.word	0x00000080


	//----- nvinfo : EIATTR_FRAME_SIZE
	.align		4
.L_13640:
        /*13f74*/ 	.byte	0x04, 0x11
        /*13f76*/ 	.short	(.L_13642 - .L_13641)
	.align		4
.L_13641:
        /*13f78*/ 	.word	index@($_ZN7cutlass13device_kernelIN5flash19enable_sm80_to_sm89INS1_16FlashAttnBwdSm80INS1_25CollectiveMainloopBwdSm80ILi2ELi2EN4cute5tupleIJNS5_1CILi128EEES8_NS7_ILi64EEEEEENS_10bfloat16_tEfNS_4arch4Sm80ELb0ELb0ELb1ELb1ELb0ELb0ELb0ELb0ELi2ELi4ELi4ELi4ELb0EEENS1_24CollectiveEpilogueBwdGQAISA_fSD_Li256ELb1ELb0EEENS1_19SingleTileSchedulerILb1ELb0ELb0ELi128EEEEEEEEEvNT_6ParamsE$exp2f)
        /*13f7c*/ 	.word	0x00000000


	//----- nvinfo : EIATTR_FRAME_SIZE
	.align		4
.L_13642:
        /*13f80*/ 	.byte	0x04, 0x11
        /*13f82*/ 	.short	(.L_13644 - .L_13643)
	.align		4
.L_13643:
        /*13f84*/ 	.word	index@($_ZN7cutlass13device_kernelIN5flash19enable_sm80_to_sm89INS1_16FlashAttnBwdSm80INS1_25CollectiveMainloopBwdSm80ILi2ELi2EN4cute5tupleIJNS5_1CILi128EEES8_NS7_ILi64EEEEEENS_10bfloat16_tEfNS_4arch4Sm80ELb0ELb0ELb1ELb1ELb0ELb0ELb0ELb0ELi2ELi4ELi4ELi4ELb0EEENS1_24CollectiveEpilogueBwdGQAISA_fSD_Li256ELb1ELb0EEENS1_19SingleTileSchedulerILb1ELb0ELb0ELi128EEEEEEEEEvNT_6ParamsE$__fAtomicAdd)
        /*13f88*/ 	.word	0x00000000


	//----- nvinfo : EIATTR_FRAME_SIZE
	.align		4
.L_13644:
        /*13f8c*/ 	.byte	0x04, 0x11
        /*13f8e*/ 	.short	(.L_13646 - .L_13645)
	.align		4
.L_13645:
        /*13f90*/ 	.word	index@($_ZN7cutlass13device_kernelIN5flash19enable_sm80_to_sm89INS1_16FlashAttnBwdSm80INS1_25CollectiveMainloopBwdSm80ILi2ELi2EN4cute5tupleIJNS5_1CILi128EEES8_NS7_ILi64EEEEEENS_10bfloat16_tEfNS_4arch4Sm80ELb0ELb0ELb1ELb1ELb0ELb0ELb0ELb0ELi2ELi4ELi4ELi4ELb0EEENS1_24CollectiveEpilogueBwdGQAISA_fSD_Li256ELb1ELb0EEENS1_19SingleTileSchedulerILb1ELb0ELb0ELi128EEEEEEEEEvNT_6ParamsE$_ZZZN5flash25CollectiveMainloopBwdSm80ILi2ELi2EN4cute5tupleIJNS1_1CILi128EEES4_NS3_ILi64EEEEEEN7cutlass10bfloat16_tEfNS7_4arch4Sm80ELb0ELb0ELb1ELb1ELb0ELb0ELb0ELb0ELi2ELi4ELi4ELi4ELb0EE3mmaINS_16FlashAttnBwdSm80ISB_NS_24CollectiveEpilogueBwdGQAIS6_fSA_Li256ELb1ELb0EEENS_19SingleTileSchedulerILb1ELb0ELb0ELi128EEEE13SharedStorageENS1_6TensorINS1_11ArrayEngineIfLm32EEENS1_6LayoutINS2_IJNS2_IJNS3_ILi2EEESO_EEESO_NS3_ILi4EEEEEENS2_IJNS2_IJNS3_ILi1EEESO_EEESQ_NS3_ILi8EEEEEEEEEEEEbRKNSB_6ParamsERT0_S12_iNS2_IJiiiEEERT_ENKUliT_E_clIZSC_ISJ_SX_EbS10_S12_S12_iS13_S15_EUlRS16_iE_EEDaiS16_ENKUlvE1_clEv)
        /*13f94*/ 	.word	0x00000000


	//----- nvinfo : EIATTR_FRAME_SIZE
	.align		4
.L_13646:
        /*13f98*/ 	.byte	0x04, 0x11
        /*13f9a*/ 	.short	(.L_13648 - .L_13647)
	.align		4
.L_13647:
        /*13f9c*/ 	.word	index@($_ZN7cutlass13device_kernelIN5flash19enable_sm80_to_sm89INS1_16FlashAttnBwdSm80INS1_25CollectiveMainloopBwdSm80ILi2ELi2EN4cute5tupleIJNS5_1CILi128EEES8_NS7_ILi64EEEEEENS_10bfloat16_tEfNS_4arch4Sm80ELb0ELb0ELb1ELb1ELb0ELb0ELb0ELb0ELi2ELi4ELi4ELi4ELb0EEENS1_24CollectiveEpilogueBwdGQAISA_fSD_Li256ELb1ELb0EEENS1_19SingleTileSchedulerILb1ELb0ELb0ELi128EEEEEEEEEvNT_6ParamsE$_ZZZN5flash25CollectiveMainloopBwdSm80ILi2ELi2EN4cute5tupleIJNS1_1CILi128EEES4_NS3_ILi64EEEEEEN7cutlass10bfloat16_tEfNS7_4arch4Sm80ELb0ELb0ELb1ELb1ELb0ELb0ELb0ELb0ELi2ELi4ELi4ELi4ELb0EE3mmaINS_16FlashAttnBwdSm80ISB_NS_24CollectiveEpilogueBwdGQAIS6_fSA_Li256ELb1ELb0EEENS_19SingleTileSchedulerILb1ELb0ELb0ELi128EEEE13SharedStorageENS1_6TensorINS1_11ArrayEngineIfLm32EEENS1_6LayoutINS2_IJNS2_IJNS3_ILi2EEESO_EEESO_NS3_ILi4EEEEEENS2_IJNS2_IJNS3_ILi1EEESO_EEESQ_NS3_ILi8EEEEEEEEEEEEbRKNSB_6ParamsERT0_S12_iNS2_IJiiiEEERT_ENKUliT_E_clIZSC_ISJ_SX_EbS10_S12_S12_iS13_S15_EUlRS16_iE_EEDaiS16_ENKUlvE0_clEv)
        /*13fa0*/ 	.word	0x00000000


	//----- nvinfo : EIATTR_FRAME_SIZE
	.align		4
.L_13648:
        /*13fa4*/ 	.byte	0x04, 0x11
        /*13fa6*/ 	.short	(.L_13650 - .L_13649)
	.align		4
.L_13649:
        /*13fa8*/ 	.word	index@($_ZN7cutlass13device_kernelIN5flash19enable_sm80_to_sm89INS1_16FlashAttnBwdSm80INS1_25CollectiveMainloopBwdSm80ILi2ELi2EN4cute5tupleIJNS5_1CILi128EEES8_NS7_ILi64EEEEEENS_10bfloat16_tEfNS_4arch4Sm80ELb0ELb0ELb1ELb1ELb0ELb0ELb0ELb0ELi2ELi4ELi4ELi4ELb0EEENS1_24CollectiveEpilogueBwdGQAISA_fSD_Li256ELb1ELb0EEENS1_19SingleTileSchedulerILb1ELb0ELb0ELi128EEEEEEEEEvNT_6ParamsE$_ZZZN5flash25CollectiveMainloopBwdSm80ILi2ELi2EN4cute5tupleIJNS1_1CILi128EEES4_NS3_ILi64EEEEEEN7cutlass10bfloat16_tEfNS7_4arch4Sm80ELb0ELb0ELb1ELb1ELb0ELb0ELb0ELb0ELi2ELi4ELi4ELi4ELb0EE3mmaINS_16FlashAttnBwdSm80ISB_NS_24CollectiveEpilogueBwdGQAIS6_fSA_Li256ELb1ELb0EEENS_19SingleTileSchedulerILb1ELb0ELb0ELi128EEEE13SharedStorageENS1_6TensorINS1_11ArrayEngineIfLm32EEENS1_6LayoutINS2_IJNS2_IJNS3_ILi2EEESO_EEESO_NS3_ILi4EEEEEENS2_IJNS2_IJNS3_ILi1EEESO_EEESQ_NS3_ILi8EEEEEEEEEEEEbRKNSB_6ParamsERT0_S12_iNS2_IJiiiEEERT_ENKUliT_E_clIZSC_ISJ_SX_EbS10_S12_S12_iS13_S15_EUlRS16_iE_EEDaiS16_ENKUlT_E_clIZSC_ISJ_SX_EbS10_S12_S12_iS13_S15_EUlvE0_EEDaS1B_)
        /*13fac*/ 	.word	0x00000000


	//----- nvinfo : EIATTR_FRAME_SIZE
	.align		4
.L_13650:
        /*13fb0*/ 	.byte	0x04, 0x11
        /*13fb2*/ 	.short	(.L_13652 - .L_13651)
	.align		4
.L_13651:
        /*13fb4*/ 	.word	index@($_ZN7cutlass13device_kernelIN5flash19enable_sm80_to_sm89INS1_16FlashAttnBwdSm80INS1_25CollectiveMainloopBwdSm80ILi2ELi2EN4cute5tupleIJNS5_1CILi128EEES8_NS7_ILi64EEEEEENS_10bfloat16_tEfNS_4arch4Sm80ELb0ELb0ELb1ELb1ELb0ELb0ELb0ELb0ELi2ELi4ELi4ELi4ELb0EEENS1_24CollectiveEpilogueBwdGQAISA_fSD_Li256ELb1ELb0EEENS1_19SingleTileSchedulerILb1ELb0ELb0ELi128EEEEEEEEEvNT_6ParamsE$_ZZN5flash25CollectiveMainloopBwdSm80ILi2ELi2EN4cute5tupleIJNS1_1CILi128EEES4_NS3_ILi64EEEEEEN7cutlass10bfloat16_tEfNS7_4arch4Sm80ELb0ELb0ELb1ELb1ELb0ELb0ELb0ELb0ELi2ELi4ELi4ELi4ELb0EE3mmaINS_16FlashAttnBwdSm80ISB_NS_24CollectiveEpilogueBwdGQAIS6_fSA_Li256ELb1ELb0EEENS_19SingleTileSchedulerILb1ELb0ELb0ELi128EEEE13SharedStorageENS1_6TensorINS1_11ArrayEngineIfLm32EEENS1_6LayoutINS2_IJNS2_IJNS3_ILi2EEESO_EEESO_NS3_ILi4EEEEEENS2_IJNS2_IJNS3_ILi1EEESO_EEESQ_NS3_ILi8EEEEEEEEEEEEbRKNSB_6ParamsERT0_S12_iNS2_IJiiiEEERT_ENKUlvE_clEv)
        /*13fb8*/ 	.word	0x00000000


	//----- nvinfo : EIATTR_FRAME_SIZE
	.align		4
.L_13652:
        /*13fbc*/ 	.byte	0x04, 0x11
        /*13fbe*/ 	.short	(.L_13654 - .L_13653)
	.align		4
.L_13653:
        /*13fc0*/ 	.word	index@($_ZN7cutlass13device_kernelIN5flash19enable_sm80_to_sm89INS1_16FlashAttnBwdSm80INS1_25CollectiveMainloopBwdSm80ILi2ELi2EN4cute5tupleIJNS5_1CILi128EEES8_NS7_ILi64EEEEEENS_10bfloat16_tEfNS_4arch4Sm80ELb0ELb0ELb1ELb1ELb0ELb0ELb0ELb0ELi2ELi4ELi4ELi4ELb0EEENS1_24CollectiveEpilogueBwdGQAISA_fSD_Li256ELb1ELb0EEENS1_19SingleTileSchedulerILb1ELb0ELb0ELi128EEEEEEEEEvNT_6ParamsE$_ZZN5flash25CollectiveMainloopBwdSm80ILi2ELi2EN4cute5tupleIJNS1_1CILi128EEES4_NS3_ILi64EEEEEEN7cutlass10bfloat16_tEfNS7_4arch4Sm80ELb0ELb0ELb1ELb1ELb0ELb0ELb0ELb0ELi2ELi4ELi4ELi4ELb0EE3mmaINS_16FlashAttnBwdSm80ISB_NS_24CollectiveEpilogueBwdGQAIS6_fSA_Li256ELb1ELb0EEENS_19SingleTileSchedulerILb1ELb0ELb0ELi128EEEE13SharedStorageENS1_6TensorINS1_11ArrayEngineIfLm32EEENS1_6LayoutINS2_IJNS2_IJNS3_ILi2EEESO_EEESO_NS3_ILi4EEEEEENS2_IJNS2_IJNS3_ILi1EEESO_EEESQ_NS3_ILi8EEEEEEEEEEEEbRKNSB_6ParamsERT0_S12_iNS2_IJiiiEEERT_ENKUlvE0_clEv)
        /*13fc4*/ 	.word	0x00000000


	//----- nvinfo : EIATTR_FRAME_SIZE
	.align		4
.L_13654:
        /*13fc8*/ 	.byte	0x04, 0x11
        /*13fca*/ 	.short	(.L_13656 - .L_13655)
	.align		4
.L_13655:
        /*13fcc*/ 	.word	index@($_ZN7cutlass13device_kernelIN5flash19enable_sm80_to_sm89INS1_16FlashAttnBwdSm80INS1_25CollectiveMainloopBwdSm80ILi2ELi2EN4cute5tupleIJNS5_1CILi128EEES8_NS7_ILi64EEEEEENS_10bfloat16_tEfNS_4arch4Sm80ELb0ELb0ELb1ELb1ELb0ELb0ELb0ELb0ELi2ELi4ELi4ELi4ELb0EEENS1_24CollectiveEpilogueBwdGQAISA_fSD_Li256ELb1ELb0EEENS1_19SingleTileSchedulerILb1ELb0ELb0ELi128EEEEEEEEEvNT_6ParamsE$_ZZN5flash25CollectiveMainloopBwdSm80ILi2ELi2EN4cute5tupleIJNS1_1CILi128EEES4_NS3_ILi64EEEEEEN7cutlass10bfloat16_tEfNS7_4arch4Sm80ELb0ELb0ELb1ELb1ELb0ELb0ELb0ELb0ELi2ELi4ELi4ELi4ELb0EE3mmaINS_16FlashAttnBwdSm80ISB_NS_24CollectiveEpilogueBwdGQAIS6_fSA_Li256ELb1ELb0EEENS_19SingleTileSchedulerILb1ELb0ELb0ELi128EEEE13SharedStorageENS1_6TensorINS1_11ArrayEngineIfLm32EEENS1_6LayoutINS2_IJNS2_IJNS3_ILi2EEESO_EEESO_NS3_ILi4EEEEEENS2_IJNS2_IJNS3_ILi1EEESO_EEESQ_NS3_ILi8EEEEEEEEEEEEbRKNSB_6ParamsERT0_S12_iNS2_IJiiiEEERT_ENKUliiE_clEii)
        /*13fd0*/ 	.word	0x00000000


	//----- nvinfo : EIATTR_FRAME_SIZE
	.align		4
.L_13656:
        /*13fd4*/ 	.byte	0x04, 0x11
        /*13fd6*/ 	.short	(.L_13658 - .L_13657)
	.align		4
.L_13657:
        /*13fd8*/ 	.word	index@($_ZN7cutlass13device_kernelIN5flash19enable_sm80_to_sm89INS1_16FlashAttnBwdSm80INS1_25CollectiveMainloopBwdSm80ILi2ELi2EN4cute5tupleIJNS5_1CILi128EEES8_NS7_ILi64EEEEEENS_10bfloat16_tEfNS_4arch4Sm80ELb0ELb0ELb1ELb1ELb0ELb0ELb0ELb0ELi2ELi4ELi4ELi4ELb0EEENS1_24CollectiveEpilogueBwdGQAISA_fSD_Li256ELb1ELb0EEENS1_19SingleTileSchedulerILb1ELb0ELb0ELi128EEEEEEEEEvNT_6ParamsE$_ZZN5flash25CollectiveMainloopBwdSm80ILi2ELi2EN4cute5tupleIJNS1_1CILi128EEES4_NS3_ILi64EEEEEEN7cutlass10bfloat16_tEfNS7_4arch4Sm80ELb0ELb0ELb1ELb1ELb0ELb0ELb0ELb0ELi2ELi4ELi4ELi4ELb0EE3mmaINS_16FlashAttnBwdSm80ISB_NS_24CollectiveEpilogueBwdGQAIS6_fSA_Li256ELb1ELb0EEENS_19SingleTileSchedulerILb1ELb0ELb0ELi128EEEE13SharedStorageENS1_6TensorINS1_11ArrayEngineIfLm32EEENS1_6LayoutINS2_IJNS2_IJNS3_ILi2EEESO_EEESO_NS3_ILi4EEEEEENS2_IJNS2_IJNS3_ILi1EEESO_EEESQ_NS3_ILi8EEEEEEEEEEEEbRKNSB_6ParamsERT0_S12_iNS2_IJiiiEEERT_ENKUliiE0_clEii)
        /*13fdc*/ 	.word	0x00000000


	//----- nvinfo : EIATTR_FRAME_SIZE
	.align		4
.L_13658:
        /*13fe0*/ 	.byte	0x04, 0x11
        /*13fe2*/ 	.short	(.L_13660 - .L_13659)
	.align		4
.L_13659:
        /*13fe4*/ 	.word	index@($_ZN7cutlass13device_kernelIN5flash19enable_sm80_to_sm89INS1_16FlashAttnBwdSm80INS1_25CollectiveMainloopBwdSm80ILi2ELi2EN4cute5tupleIJNS5_1CILi128EEES8_NS7_ILi64EEEEEENS_10bfloat16_tEfNS_4arch4Sm80ELb0ELb0ELb1ELb1ELb0ELb0ELb0ELb0ELi2ELi4ELi4ELi4ELb0EEENS1_24CollectiveEpilogueBwdGQAISA_fSD_Li256ELb1ELb0EEENS1_19SingleTileSchedulerILb1ELb0ELb0ELi128EEEEEEEEEvNT_6ParamsE$_ZZN5flash25CollectiveMainloopBwdSm80ILi2ELi2EN4cute5tupleIJNS1_1CILi128EEES4_NS3_ILi64EEEEEEN7cutlass10bfloat16_tEfNS7_4arch4Sm80ELb0ELb0ELb1ELb1ELb0ELb0ELb0ELb0ELi2ELi4ELi4ELi4ELb0EE3mmaINS_16FlashAttnBwdSm80ISB_NS_24CollectiveEpilogueBwdGQAIS6_fSA_Li256ELb1ELb0EEENS_19SingleTileSchedulerILb1ELb0ELb0ELi128EEEE13SharedStorageENS1_6TensorINS1_11ArrayEngineIfLm32EEENS1_6LayoutINS2_IJNS2_IJNS3_ILi2EEESO_EEESO_NS3_ILi4EEEEEENS2_IJNS2_IJNS3_ILi1EEESO_EEESQ_NS3_ILi8EEEEEEEEEEEEbRKNSB_6ParamsERT0_S12_iNS2_IJiiiEEERT_ENKUliT_E_clIZSC_ISJ_SX_EbS10_S12_S12_iS13_S15_EUlRS16_iE_EEDaiS16_)
        /*13fe8*/ 	.word	0x00000000


	//----- nvinfo : EIATTR_FRAME_SIZE
	.align		4
.L_13660:
        /*13fec*/ 	.byte	0x04, 0x11
        /*13fee*/ 	.short	(.L_13662 - .L_13661)
	.align		4
.L_13661:
        /*13ff0*/ 	.word	index@($_ZN7cutlass13device_kernelIN5flash19enable_sm80_to_sm89INS1_16FlashAttnBwdSm80INS1_25CollectiveMainloopBwdSm80ILi2ELi2EN4cute5tupleIJNS5_1CILi128EEES8_NS7_ILi64EEEEEENS_10bfloat16_tEfNS_4arch4Sm80ELb0ELb0ELb1ELb1ELb0ELb0ELb0ELb0ELi2ELi4ELi4ELi4ELb0EEENS1_24CollectiveEpilogueBwdGQAISA_fSD_Li256ELb1ELb0EEENS1_19SingleTileSchedulerILb1ELb0ELb0ELi128EEEEEEEEEvNT_6ParamsE$_ZZN5flash25CollectiveMainloopBwdSm80ILi2ELi2EN4cute5tupleIJNS1_1CILi128EEES4_NS3_ILi64EEEEEEN7cutlass10bfloat16_tEfNS7_4arch4Sm80ELb0ELb0ELb1ELb1ELb0ELb0ELb0ELb0ELi2ELi4ELi4ELi4ELb0EE3mmaINS_16FlashAttnBwdSm80ISB_NS_24CollectiveEpilogueBwdGQAIS6_fSA_Li256ELb1ELb0EEENS_19SingleTileSchedulerILb1ELb0ELb0ELi128EEEE13SharedStorageENS1_6TensorINS1_11ArrayEngineIfLm32EEENS1_6LayoutINS2_IJNS2_IJNS3_ILi2EEESO_EEESO_NS3_ILi4EEEEEENS2_IJNS2_IJNS3_ILi1EEESO_EEESQ_NS3_ILi8EEEEEEEEEEEEbRKNSB_6ParamsERT0_S12_iNS2_IJiiiEEERT_ENKUlRT_iE_clINSK_INSL_IfLm64EEENSN_INS2_IJSP_SO_SU_EEESV_EEEEEEDaS17_i)
        /*13ff4*/ 	.word	0x00000000


	//----- nvinfo : EIATTR_FRAME_SIZE
	.align		4
.L_13662:
        /*13ff8*/ 	.byte	0x04, 0x11
        /*13ffa*/ 	.short	(.L_13664 - .L_13663)
	.align		4
.L_13663:
        /*13ffc*/ 	.word	index@($_ZN7cutlass13device_kernelIN5flash19enable_sm80_to_sm89INS1_16FlashAttnBwdSm80INS1_25CollectiveMainloopBwdSm80ILi2ELi2EN4cute5tupleIJNS5_1CILi128EEES8_NS7_ILi64EEEEEENS_10bfloat16_tEfNS_4arch4Sm80ELb0ELb0ELb1ELb1ELb0ELb0ELb0ELb0ELi2ELi4ELi4ELi4ELb0EEENS1_24CollectiveEpilogueBwdGQAISA_fSD_Li256ELb1ELb0EEENS1_19SingleTileSchedulerILb1ELb0ELb0ELi128EEEEEEEEEvNT_6ParamsE$_ZZN4cuteplIJiiEJiiEEEDaRKNS_15ArithmeticTupleIJDpT_EEERKNS1_IJDpT0_EEEENKUlDpRKT_E_clIJiiEEEDaSF_)
        /*14000*/ 	.word	0x00000000


	//----- nvinfo : EIATTR_FRAME_SIZE
	.align		4
.L_13664:
        /*14004*/ 	.byte	0x04, 0x11
        /*14006*/ 	.short	(.L_13666 - .L_13665)
	.align		4
.L_13665:
        /*14008*/ 	.word	index@($_ZN7cutlass13device_kernelIN5flash19enable_sm80_to_sm89INS1_16FlashAttnBwdSm80INS1_25CollectiveMainloopBwdSm80ILi2ELi2EN4cute5tupleIJNS5_1CILi128EEES8_NS7_ILi64EEEEEENS_10bfloat16_tEfNS_4arch4Sm80ELb0ELb0ELb1ELb1ELb0ELb0ELb0ELb0ELi2ELi4ELi4ELi4ELb0EEENS1_24CollectiveEpilogueBwdGQAISA_fSD_Li256ELb1ELb0EEENS1_19SingleTileSchedulerILb1ELb0ELb0ELi128EEEEEEEEEvNT_6ParamsE$_ZZN4cuteplIJiiEJNS_1CILi0EEES2_EEEDaRKNS_15ArithmeticTupleIJDpT_EEERKNS3_IJDpT0_EEEENKUlDpRKT_E_clIJiiEEEDaSH_)
        /*1400c*/ 	.word	0x00000000


	//----- nvinfo : EIATTR_FRAME_SIZE
	.align		4
.L_13666:
        /*14010*/ 	.byte	0x04, 0x11
        /*14012*/ 	.short	(.L_13668 - .L_13667)
	.align		4
.L_13667:
        /*14014*/ 	.word	index@($_ZN7cutlass13device_kernelIN5flash19enable_sm80_to_sm89INS1_16FlashAttnBwdSm80INS1_25CollectiveMainloopBwdSm80ILi2ELi2EN4cute5tupleIJNS5_1CILi128EEES8_NS7_ILi64EEEEEENS_10bfloat16_tEfNS_4arch4Sm80ELb0ELb0ELb1ELb1ELb0ELb0ELb0ELb0ELi2ELi4ELi4ELi4ELb0EEENS1_24CollectiveEpilogueBwdGQAISA_fSD_Li256ELb1ELb0EEENS1_19SingleTileSchedulerILb1ELb0ELb0ELi128EEEEEEEEEvNT_6ParamsE$_ZZN4cuteplIJiEJNS_1CILi0EEEiEEEDaRKNS_15ArithmeticTupleIJDpT_EEERKNS3_IJDpT0_EEEENKUlDpRKT_E_clIJiiEEEDaSH_)
        /*14018*/ 	.word	0x00000000


	//----- nvinfo : EIATTR_FRAME_SIZE
	.align		4
.L_13668:
        /*1401c*/ 	.byte	0x04, 0x11
        /*1401e*/ 	.short	(.L_13670 - .L_13669)
	.align		4
.L_13669:
        /*14020*/ 	.word	index@($_ZN7cutlass13device_kernelIN5flash19enable_sm80_to_sm89INS1_16FlashAttnBwdSm80INS1_25CollectiveMainloopBwdSm80ILi2ELi2EN4cute5tupleIJNS5_1CILi128EEES8_NS7_ILi64EEEEEENS_10bfloat16_tEfNS_4arch4Sm80ELb0ELb0ELb1ELb1ELb0ELb0ELb0ELb0ELi2ELi4ELi4ELi4ELb0EEENS1_24CollectiveEpilogueBwdGQAISA_fSD_Li256ELb1ELb0EEENS1_19SingleTileSchedulerILb1ELb0ELb0ELi128EEEEEEEEEvNT_6ParamsE$_ZZN4cuteplIJiEJNS_1CILi0EEEEEEDaRKNS_15ArithmeticTupleIJDpT_EEERKNS3_IJDpT0_EEEENKUlDpRKT_E_clIJiEEEDaSH_)
        /*14024*/ 	.word	0x00000000


	//----- nvinfo : EIATTR_FRAME_SIZE
	.align		4
.L_13670:
        /*14028*/ 	.byte	0x04, 0x11
        /*1402a*/ 	.short	(.L_13672 - .L_13671)
	.align		4
.L_13671:
        /*1402c*/ 	.word	index@($_ZN7cutlass13device_kernelIN5flash19enable_sm80_to_sm89INS1_16FlashAttnBwdSm80INS1_25CollectiveMainloopBwdSm80ILi2ELi2EN4cute5tupleIJNS5_1CILi128EEES8_NS7_ILi64EEEEEENS_10bfloat16_tEfNS_4arch4Sm80ELb0ELb0ELb1ELb1ELb0ELb0ELb0ELb0ELi2ELi4ELi4ELi4ELb0EEENS1_24CollectiveEpilogueBwdGQAISA_fSD_Li256ELb1ELb0EEENS1_19SingleTileSchedulerILb1ELb0ELb0ELi128EEEEEEEEEvNT_6ParamsE$_ZZN4cuteplIJNS_1CILi0EEEiEJiEEEDaRKNS_15ArithmeticTupleIJDpT_EEERKNS3_IJDpT0_EEEENKUlDpRKT_E_clIJiiEEEDaSH_)
        /*14030*/ 	.word	0x00000000


	//----- nvinfo : EIATTR_FRAME_SIZE
	.align		4
.L_13672:
        /*14034*/ 	.byte	0x04, 0x11
        /*14036*/ 	.short	(.L_13674 - .L_13673)
	.align		4
.L_13673:
        /*14038*/ 	.word	index@($_ZN7cutlass13device_kernelIN5flash19enable_sm80_to_sm89INS1_16FlashAttnBwdSm80INS1_25CollectiveMainloopBwdSm80ILi2ELi2EN4cute5tupleIJNS5_1CILi128EEES8_NS7_ILi64EEEEEENS_10bfloat16_tEfNS_4arch4Sm80ELb0ELb0ELb1ELb1ELb0ELb0ELb0ELb0ELi2ELi4ELi4ELi4ELb0EEENS1_24CollectiveEpilogueBwdGQAISA_fSD_Li256ELb1ELb0EEENS1_19SingleTileSchedulerILb1ELb0ELb0ELi128EEEEEEEEEvNT_6ParamsE$_ZZN4cuteplIJNS_1CILi0EEEiEJS2_iEEEDaRKNS_15ArithmeticTupleIJDpT_EEERKNS3_IJDpT0_EEEENKUlDpRKT_E_clIJS2_iEEEDaSH_)
        /*1403c*/ 	.word	0x00000000


	//----- nvinfo : EIATTR_FRAME_SIZE
	.align		4
.L_13674:
        /*14040*/ 	.byte	0x04, 0x11
        /*14042*/ 	.short	(.L_13676 - .L_13675)
	.align		4
.L_13675:
        /*14044*/ 	.word	index@($_ZN7cutlass13device_kernelIN5flash19enable_sm80_to_sm89INS1_16FlashAttnBwdSm80INS1_25CollectiveMainloopBwdSm80ILi2ELi2EN4cute5tupleIJNS5_1CILi128EEES8_NS7_ILi64EEEEEENS_10bfloat16_tEfNS_4arch4Sm80ELb0ELb0ELb1ELb1ELb0ELb0ELb0ELb0ELi2ELi4ELi4ELi4ELb0EEENS1_24CollectiveEpilogueBwdGQAISA_fSD_Li256ELb1ELb0EEENS1_19SingleTileSchedulerILb1ELb0ELb0ELi128EEEEEEEEEvNT_6ParamsE$_ZZN4cuteplIJNS_1CILi0EEES2_EJiiEEEDaRKNS_15ArithmeticTupleIJDpT_EEERKNS3_IJDpT0_EEEENKUlDpRKT_E_clIJiiEEEDaSH_)
        /*14048*/ 	.word	0x00000000


	//----- nvinfo : EIATTR_FRAME_SIZE
	.align		4
.L_13676:
        /*1404c*/ 	.byte	0x04, 0x11
        /*1404e*/ 	.short	(.L_13678 - .L_13677)
	.align		4
.L_13677:
        /*14050*/ 	.word	index@($_ZN7cutlass13device_kernelIN5flash19enable_sm80_to_sm89INS1_16FlashAttnBwdSm80INS1_25CollectiveMainloopBwdSm80ILi2ELi2EN4cute5tupleIJNS5_1CILi128EEES8_NS7_ILi64EEEEEENS_10bfloat16_tEfNS_4arch4Sm80ELb0ELb0ELb1ELb1ELb0ELb0ELb0ELb0ELi2ELi4ELi4ELi4ELb0EEENS1_24CollectiveEpilogueBwdGQAISA_fSD_Li256ELb1ELb0EEENS1_19SingleTileSchedulerILb1ELb0ELb0ELi128EEEEEEEEEvNT_6ParamsE$_ZZN4cuteplIJNS_1CILi0EEES2_EJiS2_EEEDaRKNS_15ArithmeticTupleIJDpT_EEERKNS3_IJDpT0_EEEENKUlDpRKT_E_clIJiS2_EEEDaSH_)
        /*14054*/ 	.word	0x00000000


	//----- nvinfo : EIATTR_FRAME_SIZE
	.align		4
.L_13678:
        /*14058*/ 	.byte	0x04, 0x11
        /*1405a*/ 	.short	(.L_13680 - .L_13679)
	.align		4
.L_13679:
        /*1405c*/ 	.word	index@($_ZN7cutlass13device_kernelIN5flash19enable_sm80_to_sm89INS1_16FlashAttnBwdSm80INS1_25CollectiveMainloopBwdSm80ILi2ELi2EN4cute5tupleIJNS5_1CILi128EEES8_NS7_ILi64EEEEEENS_10bfloat16_tEfNS_4arch4Sm80ELb0ELb0ELb1ELb1ELb0ELb0ELb0ELb0ELi2ELi4ELi4ELi4ELb0EEENS1_24CollectiveEpilogueBwdGQAISA_fSD_Li256ELb1ELb0EEENS1_19SingleTileSchedulerILb1ELb0ELb0ELi128EEEEEEEEEvNT_6ParamsE$_ZZN4cuteplIJNS_1CILi0EEES2_EJiEEEDaRKNS_15ArithmeticTupleIJDpT_EEERKNS3_IJDpT0_EEEENKUlDpRKT_E_clIJiS2_EEEDaSH_)
        /*14060*/ 	.word	0x00000000


	//----- nvinfo : EIATTR_FRAME_SIZE
	.align		4
.L_13680:
        /*14064*/ 	.byte	0x04, 0x11
        /*14066*/ 	.short	(.L_13682 - .L_13681)
	.align		4
.L_13681:
        /*14068*/ 	.word	index@($_ZN7cutlass13device_kernelIN5flash19enable_sm80_to_sm89INS1_16FlashAttnBwdSm80INS1_25CollectiveMainloopBwdSm80ILi2ELi2EN4cute5tupleIJNS5_1CILi128EEES8_NS7_ILi64EEEEEENS_10bfloat16_tEfNS_4arch4Sm80ELb0ELb0ELb1ELb1ELb0ELb0ELb0ELb0ELi2ELi4ELi4ELi4ELb0EEENS1_24CollectiveEpilogueBwdGQAISA_fSD_Li256ELb1ELb0EEENS1_19SingleTileSchedulerILb1ELb0ELb0ELi128EEEEEEEEEvNT_6ParamsE$_ZZN4cuteplIJNS_1CILi0EEES2_EJS2_iEEEDaRKNS_15ArithmeticTupleIJDpT_EEERKNS3_IJDpT0_EEEENKUlDpRKT_E_clIJS2_iEEEDaSH_)
        /*1406c*/ 	.word	0x00000000


	//----- nvinfo : EIATTR_FRAME_SIZE
	.align		4
.L_13682:
        /*14070*/ 	.byte	0x04, 0x11
        /*14072*/ 	.short	(.L_13684 - .L_13683)
	.align		4
.L_13683:
        /*14074*/ 	.word	index@($_ZN7cutlass13device_kernelIN5flash19enable_sm80_to_sm89INS1_16FlashAttnBwdSm80INS1_25CollectiveMainloopBwdSm80ILi2ELi2EN4cute5tupleIJNS5_1CILi128EEES8_NS7_ILi64EEEEEENS_10bfloat16_tEfNS_4arch4Sm80ELb0ELb0ELb1ELb1ELb0ELb0ELb0ELb0ELi2ELi4ELi4ELi4ELb0EEENS1_24CollectiveEpilogueBwdGQAISA_fSD_Li256ELb1ELb0EEENS1_19SingleTileSchedulerILb1ELb0ELb0ELi128EEEEEEEEEvNT_6ParamsE$_ZZN4cuteplIJNS_1CILi0EEEEJS2_iEEEDaRKNS_15ArithmeticTupleIJDpT_EEERKNS3_IJDpT0_EEEENKUlDpRKT_E_clIJS2_iEEEDaSH_)
        /*14078*/ 	.word	0x00000000


	//----- nvinfo : EIATTR_FRAME_SIZE
	.align		4
.L_13684:
        /*1407c*/ 	.byte	0x04, 0x11
        /*1407e*/ 	.short	(.L_13686 - .L_13685)
	.align		4
.L_13685:
        /*14080*/ 	.word	index@($_ZN7cutlass13device_kernelIN5flash19enable_sm80_to_sm89INS1_16FlashAttnBwdSm80INS1_25CollectiveMainloopBwdSm80ILi2ELi2EN4cute5tupleIJNS5_1CILi128EEES8_NS7_ILi64EEEEEENS_10bfloat16_tEfNS_4arch4Sm80ELb0ELb0ELb1ELb1ELb0ELb0ELb0ELb0ELi2ELi4ELi4ELi4ELb0EEENS1_24CollectiveEpilogueBwdGQAISA_fSD_Li256ELb1ELb0EEENS1_19SingleTileSchedulerILb1ELb0ELb0ELi128EEEEEEEEEvNT_6ParamsE$_ZZN4cute9transformINS_5tupleIJiiiNS_1CILi0EEEEEENS1_IJNS2_ILi32EEENS2_ILi4EEENS2_ILi2EEENS2_ILi1EEEEEENS1_IJS8_S8_S8_S8_EEEZNS_7crd2crdIS4_S9_SA_EEDaRKT_RKT0_RKT1_EUlRKT_RKT0_RKT1_E_EEDaSE_SH_SK_OT2_ENKUlDpSN_E_clIJiiiS3_EEEDaSX_)
        /*14084*/ 	.word	0x00000000


	//----- nvinfo : EIATTR_FRAME_SIZE
	.align		4
.L_13686:
        /*14088*/ 	.byte	0x04, 0x11
        /*1408a*/ 	.short	(.L_13688 - .L_13687)
	.align		4
.L_13687:
        /*1408c*/ 	.word	index@($_ZN7cutlass13device_kernelIN5flash19enable_sm80_to_sm89INS1_16FlashAttnBwdSm80INS1_25CollectiveMainloopBwdSm80ILi2ELi2EN4cute5tupleIJNS5_1CILi128EEES8_NS7_ILi64EEEEEENS_10bfloat16_tEfNS_4arch4Sm80ELb0ELb0ELb1ELb1ELb0ELb0ELb0ELb0ELi2ELi4ELi4ELi4ELb0EEENS1_24CollectiveEpilogueBwdGQAISA_fSD_Li256ELb1ELb0EEENS1_19SingleTileSchedulerILb1ELb0ELb0ELi128EEEEEEEEEvNT_6ParamsE$_ZZN4cute9transformINS_5tupleIJiiNS_1CILi0EEEEEENS1_IJNS1_IJNS2_ILi4EEENS2_ILi8EEEEEES5_NS2_ILi1EEEEEEZNS_7idx2crdIS4_S9_EEDaRKT_RKT0_EUlRKT_RKT0_E_EEDaSD_SG_OT1_ENKUlDpSJ_E_clIJNS1_IJiiEEEiS3_EEEDaSQ_)
        /*14090*/ 	.word	0x00000000


	//----- nvinfo : EIATTR_FRAME_SIZE
	.align		4
.L_13688:
        /*14094*/ 	.byte	0x04, 0x11
        /*14096*/ 	.short	(.L_13690 - .L_13689)
	.align		4
.L_13689:
        /*14098*/ 	.word	index@($_ZN7cutlass13device_kernelIN5flash19enable_sm80_to_sm89INS1_16FlashAttnBwdSm80INS1_25CollectiveMainloopBwdSm80ILi2ELi2EN4cute5tupleIJNS5_1CILi128EEES8_NS7_ILi64EEEEEENS_10bfloat16_tEfNS_4arch4Sm80ELb0ELb0ELb1ELb1ELb0ELb0ELb0ELb0ELi2ELi4ELi4ELi4ELb0EEENS1_24CollectiveEpilogueBwdGQAISA_fSD_Li256ELb1ELb0EEENS1_19SingleTileSchedulerILb1ELb0ELb0ELi128EEEEEEEEEvNT_6ParamsE$_ZZN4cute9transformINS_5tupleIJiiNS_1CILi0EEEEEENS1_IJNS1_IJNS2_ILi4EEENS2_ILi8EEEEEENS2_ILi2EEENS2_ILi1EEEEEEZNS_7idx2crdIS4_SA_EEDaRKT_RKT0_EUlRKT_RKT0_E_EEDaSE_SH_OT1_ENKUlDpSK_E_clIJNS1_IJiiEEEiS3_EEEDaSR_)
        /*1409c*/ 	.word	0x00000000


	//----- nvinfo : EIATTR_FRAME_SIZE
	.align		4
.L_13690:
        /*140a0*/ 	.byte	0x04, 0x11
        /*140a2*/ 	.short	(.L_13692 - .L_13691)
	.align		4
.L_13691:
        /*140a4*/ 	.word	index@($_ZN7cutlass13device_kernelIN5flash19enable_sm80_to_sm89INS1_16FlashAttnBwdSm80INS1_25CollectiveMainloopBwdSm80ILi2ELi2EN4cute5tupleIJNS5_1CILi128EEES8_NS7_ILi64EEEEEENS_10bfloat16_tEfNS_4arch4Sm80ELb0ELb0ELb1ELb1ELb0ELb0ELb0ELb0ELi2ELi4ELi4ELi4ELb0EEENS1_24CollectiveEpilogueBwdGQAISA_fSD_Li256ELb1ELb0EEENS1_19SingleTileSchedulerILb1ELb0ELb0ELi128EEEEEEEEEvNT_6ParamsE$_ZZN4cute9transformINS_5tupleIJNS_1CILi32EEENS2_ILi4EEENS2_ILi2EEENS2_ILi1EEEEEENS1_IJS6_S3_NS2_ILi128EEENS2_ILi0EEEEEEZNS_7idx2crdIiS7_SA_EEDaRKT_RKT0_RKT1_EUlRKT_RKT0_E_EEDaSE_SH_OSI_ENKUlDpSN_E_clIJiiiS9_EEEDaST_)
        /*140a8*/ 	.word	0x00000000


	//----- nvinfo : EIATTR_FRAME_SIZE
	.align		4
.L_13692:
        /*140ac*/ 	.byte	0x04, 0x11
        /*140ae*/ 	.short	(.L_13694 - .L_13693)
	.align		4
.L_13693:
        /*140b0*/ 	.word	index@($_ZN7cutlass13device_kernelIN5flash19enable_sm80_to_sm89INS1_16FlashAttnBwdSm80INS1_25CollectiveMainloopBwdSm80ILi2ELi2EN4cute5tupleIJNS5_1CILi128EEES8_NS7_ILi64EEEEEENS_10bfloat16_tEfNS_4arch4Sm80ELb0ELb0ELb1ELb1ELb0ELb0ELb0ELb0ELi2ELi4ELi4ELi4ELb0EEENS1_24CollectiveEpilogueBwdGQAISA_fSD_Li256ELb1ELb0EEENS1_19SingleTileSchedulerILb1ELb0ELb0ELi128EEEEEEEEEvNT_6ParamsE$_ZZN4cute9transformINS_15ArithmeticTupleIJiiEEEZNS_14transform_leafIS2_NS_8identityEEEDaRKT_OT0_EUlRKT_E_EEDaS7_S9_ENKUlDpSC_E_clIJiiEEEDaSE_)
        /*140b4*/ 	.word	0x00000000


	//----- nvinfo : EIATTR_FRAME_SIZE
	.align		4
.L_13694:
        /*140b8*/ 	.byte	0x04, 0x11
        /*140ba*/ 	.short	(.L_13696 - .L_13695)
	.align		4
.L_13695:
        /*140bc*/ 	.word	index@($_ZN7cutlass13device_kernelIN5flash19enable_sm80_to_sm89INS1_16FlashAttnBwdSm80INS1_25CollectiveMainloopBwdSm80ILi2ELi2EN4cute5tupleIJNS5_1CILi128EEES8_NS7_ILi64EEEEEENS_10bfloat16_tEfNS_4arch4Sm80ELb0ELb0ELb1ELb1ELb0ELb0ELb0ELb0ELi2ELi4ELi4ELi4ELb0EEENS1_24CollectiveEpilogueBwdGQAISA_fSD_Li256ELb1ELb0EEENS1_19SingleTileSchedulerILb1ELb0ELb0ELi128EEEEEEEEEvNT_6ParamsE$_ZZN4cute7idx2crdIiNS_5tupleIJNS_1CILi32EEENS2_ILi4EEENS2_ILi2EEENS2_ILi1EEEEEENS1_IJS6_S3_NS2_ILi128EEENS2_ILi0EEEEEEEEDaRKT_RKT0_RKT1_ENKUlRKT_RKT0_E_clIS5_S8_EEDaSM_SP_)
        /*140c0*/ 	.word	0x00000000


	//----- nvinfo : EIATTR_FRAME_SIZE
	.align		4
.L_13696:
        /*140c4*/ 	.byte	0x04, 0x11
        /*140c6*/ 	.short	(.L_13698 - .L_13697)
	.align		4
.L_13697:
        /*140c8*/ 	.word	index@($_ZN7cutlass13device_kernelIN5flash19enable_sm80_to_sm89INS1_16FlashAttnBwdSm80INS1_25CollectiveMainloopBwdSm80ILi2ELi2EN4cute5tupleIJNS5_1CILi128EEES8_NS7_ILi64EEEEEENS_10bfloat16_tEfNS_4arch4Sm80ELb0ELb0ELb1ELb1ELb0ELb0ELb0ELb0ELi2ELi4ELi4ELi4ELb0EEENS1_24CollectiveEpilogueBwdGQAISA_fSD_Li256ELb1ELb0EEENS1_19SingleTileSchedulerILb1ELb0ELb0ELi128EEEEEEEEEvNT_6ParamsE$_ZZN4cute7idx2crdIiNS_5tupleIJNS_1CILi32EEENS2_ILi4EEENS2_ILi2EEENS2_ILi1EEEEEENS1_IJS6_S3_NS2_ILi128EEENS2_ILi0EEEEEEEEDaRKT_RKT0_RKT1_ENKUlRKT_RKT0_E_clIS4_S3_EEDaSM_SP_)
        /*140cc*/ 	.word	0x00000000


	//----- nvinfo : EIATTR_FRAME_SIZE
	.align		4
.L_13698:
        /*140d0*/ 	.byte	0x04, 0x11
        /*140d2*/ 	.short	(.L_13700 - .L_13699)
	.align		4
.L_13699:
        /*140d4*/ 	.word	index@($_ZN7cutlass13device_kernelIN5flash19enable_sm80_to_sm89INS1_16FlashAttnBwdSm80INS1_25CollectiveMainloopBwdSm80ILi2ELi2EN4cute5tupleIJNS5_1CILi128EEES8_NS7_ILi64EEEEEENS_10bfloat16_tEfNS_4arch4Sm80ELb0ELb0ELb1ELb1ELb0ELb0ELb0ELb0ELi2ELi4ELi4ELi4ELb0EEENS1_24CollectiveEpilogueBwdGQAISA_fSD_Li256ELb1ELb0EEENS1_19SingleTileSchedulerILb1ELb0ELb0ELi128EEEEEEEEEvNT_6ParamsE$_ZZN4cute7idx2crdIiNS_5tupleIJNS_1CILi32EEENS2_ILi4EEENS2_ILi2EEENS2_ILi1EEEEEENS1_IJS6_S3_NS2_ILi128EEENS2_ILi0EEEEEEEEDaRKT_RKT0_RKT1_ENKUlRKT_RKT0_E_clIS3_S6_EEDaSM_SP_)
        /*140d8*/ 	.word	0x00000000


	//----- nvinfo : EIATTR_FRAME_SIZE
	.align		4
.L_13700:
        /*140dc*/ 	.byte	0x04, 0x11
        /*140de*/ 	.short	(.L_13702 - .L_13701)
	.align		4
.L_13701:
        /*140e0*/ 	.word	index@($_ZN7cutlass13device_kernelIN5flash19enable_sm80_to_sm89INS1_16FlashAttnBwdSm80INS1_25CollectiveMainloopBwdSm80ILi2ELi2EN4cute5tupleIJNS5_1CILi128EEES8_NS7_ILi64EEEEEENS_10bfloat16_tEfNS_4arch4Sm80ELb0ELb0ELb1ELb1ELb0ELb0ELb0ELb0ELi2ELi4ELi4ELi4ELb0EEENS1_24CollectiveEpilogueBwdGQAISA_fSD_Li256ELb1ELb0EEENS1_19SingleTileSchedulerILb1ELb0ELb0ELi128EEEEEEEEEvNT_6ParamsE$_ZZN4cute7idx2crdINS_5tupleIJiiNS_1CILi0EEEEEENS1_IJNS1_IJNS2_ILi4EEENS2_ILi8EEEEEES5_NS2_ILi1EEEEEEEEDaRKT_RKT0_ENKUlRKT_RKT0_E_clIiS7_EEDaSI_SL_)
        /*140e4*/ 	.word	0x00000000


	//----- nvinfo : EIATTR_FRAME_SIZE
	.align		4
.L_13702:
        /*140e8*/ 	.byte	0x04, 0x11
        /*140ea*/ 	.short	(.L_13704 - .L_13703)
	.align		4
.L_13703:
        /*140ec*/ 	.word	index@($_ZN7cutlass13device_kernelIN5flash19enable_sm80_to_sm89INS1_16FlashAttnBwdSm80INS1_25CollectiveMainloopBwdSm80ILi2ELi2EN4cute5tupleIJNS5_1CILi128EEES8_NS7_ILi64EEEEEENS_10bfloat16_tEfNS_4arch4Sm80ELb0ELb0ELb1ELb1ELb0ELb0ELb0ELb0ELi2ELi4ELi4ELi4ELb0EEENS1_24CollectiveEpilogueBwdGQAISA_fSD_Li256ELb1ELb0EEENS1_19SingleTileSchedulerILb1ELb0ELb0ELi128EEEEEEEEEvNT_6ParamsE$_ZZN4cute7idx2crdINS_5tupleIJiiNS_1CILi0EEEEEENS1_IJNS1_IJNS2_ILi4EEENS2_ILi8EEEEEES5_NS2_ILi1EEEEEEEEDaRKT_RKT0_ENKUlRKT_RKT0_E_clIiS5_EEDaSI_SL_)
        /*140f0*/ 	.word	0x00000000


	//----- nvinfo : EIATTR_FRAME_SIZE
	.align		4
.L_13704:
        /*140f4*/ 	.byte	0x04, 0x11
        /*140f6*/ 	.short	(.L_13706 - .L_13705)
	.align		4
.L_13705:
        /*140f8*/ 	.word	index@($_ZN7cutlass13device_kernelIN5flash19enable_sm80_to_sm89INS1_16FlashAttnBwdSm80INS1_25CollectiveMainloopBwdSm80ILi2ELi2EN4cute5tupleIJNS5_1CILi128EEES8_NS7_ILi64EEEEEENS_10bfloat16_tEfNS_4arch4Sm80ELb0ELb0ELb1ELb1ELb0ELb0ELb0ELb0ELi2ELi4ELi4ELi4ELb0EEENS1_24CollectiveEpilogueBwdGQAISA_fSD_Li256ELb1ELb0EEENS1_19SingleTileSchedulerILb1ELb0ELb0ELi128EEEEEEEEEvNT_6ParamsE$_ZZN4cute7idx2crdINS_5tupleIJiiNS_1CILi0EEEEEENS1_IJNS1_IJNS2_ILi4EEENS2_ILi8EEEEEENS2_ILi2EEENS2_ILi1EEEEEEEEDaRKT_RKT0_ENKUlRKT_RKT0_E_clIiS8_EEDaSJ_SM_)
        /*140fc*/ 	.word	0x00000000


	//----- nvinfo : EIATTR_FRAME_SIZE
	.align		4
.L_13706:
        /*14100*/ 	.byte	0x04, 0x11
        /*14102*/ 	.short	(.L_13708 - .L_13707)
	.align		4
.L_13707:
        /*14104*/ 	.word	index@($_ZN7cutlass13device_kernelIN5flash19enable_sm80_to_sm89INS1_16FlashAttnBwdSm80INS1_25CollectiveMainloopBwdSm80ILi2ELi2EN4cute5tupleIJNS5_1CILi128EEES8_NS7_ILi64EEEEEENS_10bfloat16_tEfNS_4arch4Sm80ELb0ELb0ELb1ELb1ELb0ELb0ELb0ELb0ELi2ELi4ELi4ELi4ELb0EEENS1_24CollectiveEpilogueBwdGQAISA_fSD_Li256ELb1ELb0EEENS1_19SingleTileSchedulerILb1ELb0ELb0ELi128EEEEEEEEEvNT_6ParamsE$_ZZN4cute7idx2crdINS_5tupleIJiiNS_1CILi0EEEEEENS1_IJNS1_IJNS2_ILi4EEENS2_ILi8EEEEEENS2_ILi2EEENS2_ILi1EEEEEEEEDaRKT_RKT0_ENKUlRKT_RKT0_E_clIiS7_EEDaSJ_SM_)
        /*14108*/ 	.word	0x00000000


	//----- nvinfo : EIATTR_FRAME_SIZE
	.align		4
.L_13708:
        /*1410c*/ 	.byte	0x04, 0x11
        /*1410e*/ 	.short	(.L_13710 - .L_13709)
	.align		4
.L_13709:
        /*14110*/ 	.word	index@($_ZN7cutlass13device_kernelIN5flash19enable_sm80_to_sm89INS1_16FlashAttnBwdSm80INS1_25CollectiveMainloopBwdSm80ILi2ELi2EN4cute5tupleIJNS5_1CILi128EEES8_NS7_ILi64EEEEEENS_10bfloat16_tEfNS_4arch4Sm80ELb0ELb0ELb1ELb1ELb0ELb0ELb0ELb0ELi2ELi4ELi4ELi4ELb0EEENS1_24CollectiveEpilogueBwdGQAISA_fSD_Li256ELb1ELb0EEENS1_19SingleTileSchedulerILb1ELb0ELb0ELi128EEEEEEEEEvNT_6ParamsE$_ZZN4cute7flattenINS_5tupleIJNS_1CILi1EEENS1_IJiiiEEENS2_ILi64EEENS1_IJNS2_ILi72EEENS2_ILi144EEENS2_ILi288EEEEEENS2_ILi512EEEEEEEEDaRKT_ENKUlRKT_E_clIS4_EEDaSH_)
        /*14114*/ 	.word	0x00000000


	//----- nvinfo : EIATTR_FRAME_SIZE
	.align		4
.L_13710:
        /*14118*/ 	.byte	0x04, 0x11
        /*1411a*/ 	.short	(.L_13712 - .L_13711)
	.align		4
.L_13711:
        /*1411c*/ 	.word	index@($_ZN7cutlass13device_kernelIN5flash19enable_sm80_to_sm89INS1_16FlashAttnBwdSm80INS1_25CollectiveMainloopBwdSm80ILi2ELi2EN4cute5tupleIJNS5_1CILi128EEES8_NS7_ILi64EEEEEENS_10bfloat16_tEfNS_4arch4Sm80ELb0ELb0ELb1ELb1ELb0ELb0ELb0ELb0ELi2ELi4ELi4ELi4ELb0EEENS1_24CollectiveEpilogueBwdGQAISA_fSD_Li256ELb1ELb0EEENS1_19SingleTileSchedulerILb1ELb0ELb0ELi128EEEEEEEEEvNT_6ParamsE$_ZZN4cute7flattenINS_5tupleIJNS_1CILi1EEENS1_IJNS2_ILi8EEEiiEEENS2_ILi64EEENS1_IJiNS2_ILi144EEENS2_ILi288EEEEEENS2_ILi512EEEEEEEEDaRKT_ENKUlRKT_E_clIS9_EEDaSH_)
        /*14120*/ 	.word	0x00000000


	//----- nvinfo : EIATTR_FRAME_SIZE
	.align		4
.L_13712:
        /*14124*/ 	.byte	0x04, 0x11
        /*14126*/ 	.short	(.L_13714 - .L_13713)
	.align		4
.L_13713:
        /*14128*/ 	.word	index@($_ZN7cutlass13device_kernelIN5flash19enable_sm80_to_sm89INS1_16FlashAttnBwdSm80INS1_25CollectiveMainloopBwdSm80ILi2ELi2EN4cute5tupleIJNS5_1CILi128EEES8_NS7_ILi64EEEEEENS_10bfloat16_tEfNS_4arch4Sm80ELb0ELb0ELb1ELb1ELb0ELb0ELb0ELb0ELi2ELi4ELi4ELi4ELb0EEENS1_24CollectiveEpilogueBwdGQAISA_fSD_Li256ELb1ELb0EEENS1_19SingleTileSchedulerILb1ELb0ELb0ELi128EEEEEEEEEvNT_6ParamsE$_ZZN4cute7flattenINS_5tupleIJNS_1CILi1EEENS1_IJNS2_ILi8EEEiiEEENS2_ILi64EEENS1_IJiNS2_ILi144EEENS2_ILi288EEEEEENS2_ILi512EEEEEEEEDaRKT_ENKUlRKT_E_clIS5_EEDaSH_)
        /*1412c*/ 	.word	0x00000000


	//----- nvinfo : EIATTR_FRAME_SIZE
	.align		4
.L_13714:
        /*14130*/ 	.byte	0x04, 0x11
        /*14132*/ 	.short	(.L_13716 - .L_13715)
	.align		4
.L_13715:
        /*14134*/ 	.word	index@($_ZN7cutlass13device_kernelIN5flash19enable_sm80_to_sm89INS1_16FlashAttnBwdSm80INS1_25CollectiveMainloopBwdSm80ILi2ELi2EN4cute5tupleIJNS5_1CILi128EEES8_NS7_ILi64EEEEEENS_10bfloat16_tEfNS_4arch4Sm80ELb0ELb0ELb1ELb1ELb0ELb0ELb0ELb0ELi2ELi4ELi4ELi4ELb0EEENS1_24CollectiveEpilogueBwdGQAISA_fSD_Li256ELb1ELb0EEENS1_19SingleTileSchedulerILb1ELb0ELb0ELi128EEEEEEEEEvNT_6ParamsE$_ZZN4cute7flattenINS_5tupleIJNS1_IJNS_1CILi0EEENS1_IJNS2_ILi1EEENS2_ILi512EEEiEEEEEENS2_ILi4096EEENS1_IJiNS2_ILi8192EEEEEEEEEEEDaRKT_ENKUlRKT_E_clISA_EEDaSH_)
        /*14138*/ 	.word	0x00000000


	//----- nvinfo : EIATTR_FRAME_SIZE
	.align		4
.L_13716:
        /*1413c*/ 	.byte	0x04, 0x11
        /*1413e*/ 	.short	(.L_13718 - .L_13717)
	.align		4
.L_13717:
        /*14140*/ 	.word	index@($_ZN7cutlass13device_kernelIN5flash19enable_sm80_to_sm89INS1_16FlashAttnBwdSm80INS1_25CollectiveMainloopBwdSm80ILi2ELi2EN4cute5tupleIJNS5_1CILi128EEES8_NS7_ILi64EEEEEENS_10bfloat16_tEfNS_4arch4Sm80ELb0ELb0ELb1ELb1ELb0ELb0ELb0ELb0ELi2ELi4ELi4ELi4ELb0EEENS1_24CollectiveEpilogueBwdGQAISA_fSD_Li256ELb1ELb0EEENS1_19SingleTileSchedulerILb1ELb0ELb0ELi128EEEEEEEEEvNT_6ParamsE$_ZZN4cute7flattenINS_5tupleIJNS1_IJNS_1CILi0EEENS1_IJNS2_ILi1EEENS2_ILi512EEEiEEEEEENS2_ILi4096EEENS1_IJiNS2_ILi8192EEEEEEEEEEEDaRKT_ENKUlRKT_E_clIS7_EEDaSH_)
        /*14144*/ 	.word	0x00000000


	//----- nvinfo : EIATTR_FRAME_SIZE
	.align		4
.L_13718:
        /*14148*/ 	.byte	0x04, 0x11
        /*1414a*/ 	.short	(.L_13720 - .L_13719)
	.align		4
.L_13719:
        /*1414c*/ 	.word	index@($_ZN7cutlass13device_kernelIN5flash19enable_sm80_to_sm89INS1_16FlashAttnBwdSm80INS1_25CollectiveMainloopBwdSm80ILi2ELi2EN4cute5tupleIJNS5_1CILi128EEES8_NS7_ILi64EEEEEENS_10bfloat16_tEfNS_4arch4Sm80ELb0ELb0ELb1ELb1ELb0ELb0ELb0ELb0ELi2ELi4ELi4ELi4ELb0EEENS1_24CollectiveEpilogueBwdGQAISA_fSD_Li256ELb1ELb0EEENS1_19SingleTileSchedulerILb1ELb0ELb0ELi128EEEEEEEEEvNT_6ParamsE$_ZZN4cute7crd2crdINS_5tupleIJiiiNS_1CILi0EEEEEENS1_IJNS2_ILi32EEENS2_ILi4EEENS2_ILi2EEENS2_ILi1EEEEEENS1_IJS8_S8_S8_S8_EEEEEDaRKT_RKT0_RKT1_ENKUlRKT_RKT0_RKT1_E_clIiS7_S8_EEDaSM_SP_SS_)
        /*14150*/ 	.word	0x00000000


	//----- nvinfo : EIATTR_FRAME_SIZE
	.align		4
.L_13720:
        /*14154*/ 	.byte	0x04, 0x11
        /*14156*/ 	.short	(.L_13722 - .L_13721)
	.align		4
.L_13721:
        /*14158*/ 	.word	index@($_ZN7cutlass13device_kernelIN5flash19enable_sm80_to_sm89INS1_16FlashAttnBwdSm80INS1_25CollectiveMainloopBwdSm80ILi2ELi2EN4cute5tupleIJNS5_1CILi128EEES8_NS7_ILi64EEEEEENS_10bfloat16_tEfNS_4arch4Sm80ELb0ELb0ELb1ELb1ELb0ELb0ELb0ELb0ELi2ELi4ELi4ELi4ELb0EEENS1_24CollectiveEpilogueBwdGQAISA_fSD_Li256ELb1ELb0EEENS1_19SingleTileSchedulerILb1ELb0ELb0ELi128EEEEEEEEEvNT_6ParamsE$_ZZN4cute7crd2crdINS_5tupleIJiiiNS_1CILi0EEEEEENS1_IJNS2_ILi32EEENS2_ILi4EEENS2_ILi2EEENS2_ILi1EEEEEENS1_IJS8_S8_S8_S8_EEEEEDaRKT_RKT0_RKT1_ENKUlRKT_RKT0_RKT1_E_clIiS6_S8_EEDaSM_SP_SS_)
        /*1415c*/ 	.word	0x00000000


	//----- nvinfo : EIATTR_FRAME_SIZE
	.align		4
.L_13722:
        /*14160*/ 	.byte	0x04, 0x11
        /*14162*/ 	.short	(.L_13724 - .L_13723)
	.align		4
.L_13723:
        /*14164*/ 	.word	index@($_ZN7cutlass13device_kernelIN5flash19enable_sm80_to_sm89INS1_16FlashAttnBwdSm80INS1_25CollectiveMainloopBwdSm80ILi2ELi2EN4cute5tupleIJNS5_1CILi128EEES8_NS7_ILi64EEEEEENS_10bfloat16_tEfNS_4arch4Sm80ELb0ELb0ELb1ELb1ELb0ELb0ELb0ELb0ELi2ELi4ELi4ELi4ELb0EEENS1_24CollectiveEpilogueBwdGQAISA_fSD_Li256ELb1ELb0EEENS1_19SingleTileSchedulerILb1ELb0ELb0ELi128EEEEEEEEEvNT_6ParamsE$_ZZN4cute7crd2crdINS_5tupleIJiiiNS_1CILi0EEEEEENS1_IJNS2_ILi32EEENS2_ILi4EEENS2_ILi2EEENS2_ILi1EEEEEENS1_IJS8_S8_S8_S8_EEEEEDaRKT_RKT0_RKT1_ENKUlRKT_RKT0_RKT1_E_clIiS5_S8_EEDaSM_SP_SS_)
        /*14168*/ 	.word	0x00000000


	//----- nvinfo : EIATTR_FRAME_SIZE
	.align		4
.L_13724:
        /*1416c*/ 	.byte	0x04, 0x11
        /*1416e*/ 	.short	(.L_13726 - .L_13725)
	.align		4
.L_13725:
        /*14170*/ 	.word	index@($_ZN7cutlass13device_kernelIN5flash19enable_sm80_to_sm89INS1_16FlashAttnBwdSm80INS1_25CollectiveMainloopBwdSm80ILi2ELi2EN4cute5tupleIJNS5_1CILi128EEES8_NS7_ILi64EEEEEENS_10bfloat16_tEfNS_4arch4Sm80ELb0ELb0ELb1ELb1ELb0ELb0ELb0ELb0ELi2ELi4ELi4ELi4ELb0EEENS1_24CollectiveEpilogueBwdGQAISA_fSD_Li256ELb1ELb0EEENS1_19SingleTileSchedulerILb1ELb0ELb0ELi128EEEEEEEEEvNT_6ParamsE$_ZZN4cute6upcastILi2ENS_5tupleIJNS_1CILi2EEES3_S3_EEENS1_IJNS2_ILi1EEENS2_ILi512EEEiEEEEEDaRKT0_RKT1_ENKUlRKT_RKT0_E_clIS3_iEEDaSG_SJ_)
        /*14174*/ 	.word	0x00000000


	//----- nvinfo : EIATTR_FRAME_SIZE
	.align		4
.L_13726:
        /*14178*/ 	.byte	0x04, 0x11
        /*1417a*/ 	.short	(.L_13728 - .L_13727)
	.align		4
.L_13727:
        /*1417c*/ 	.word	index@($_ZN7cutlass13device_kernelIN5flash19enable_sm80_to_sm89INS1_16FlashAttnBwdSm80INS1_25CollectiveMainloopBwdSm80ILi2ELi2EN4cute5tupleIJNS5_1CILi128EEES8_NS7_ILi64EEEEEENS_10bfloat16_tEfNS_4arch4Sm80ELb0ELb0ELb1ELb1ELb0ELb0ELb0ELb0ELi2ELi4ELi4ELi4ELb0EEENS1_24CollectiveEpilogueBwdGQAISA_fSD_Li256ELb1ELb0EEENS1_19SingleTileSchedulerILb1ELb0ELb0ELi128EEEEEEEEEvNT_6ParamsE$_ZZN4cute6upcastILi2ENS_5tupleIJNS_1CILi2EEES3_EEENS1_IJiNS2_ILi8192EEEEEEEEDaRKT0_RKT1_ENKUlRKT_RKT0_E_clIS3_iEEDaSF_SI_)
        /*14180*/ 	.word	0x00000000


	//----- nvinfo : EIATTR_FRAME_SIZE
	.align		4
.L_13728:
        /*14184*/ 	.byte	0x04, 0x11
        /*14186*/ 	.short	(.L_13730 - .L_13729)
	.align		4
.L_13729:
        /*14188*/ 	.word	index@($_ZN7cutlass13device_kernelIN5flash19enable_sm80_to_sm89INS1_16FlashAttnBwdSm80INS1_25CollectiveMainloopBwdSm80ILi2ELi2EN4cute5tupleIJNS5_1CILi128EEES8_NS7_ILi64EEEEEENS_10bfloat16_tEfNS_4arch4Sm80ELb0ELb0ELb1ELb1ELb0ELb0ELb0ELb0ELi2ELi4ELi4ELi4ELb0EEENS1_24CollectiveEpilogueBwdGQAISA_fSD_Li256ELb1ELb0EEENS1_19SingleTileSchedulerILb1ELb0ELb0ELi128EEEEEEEEEvNT_6ParamsE$_ZZN4cute6upcastILi2ENS_5tupleIJNS_1CILi1EEENS1_IJNS2_ILi2EEES4_S4_EEEEEENS1_IJNS2_ILi0EEENS1_IJS3_NS2_ILi512EEEiEEEEEEEEDaRKT0_RKT1_ENKUlRKT_RKT0_E_clIS5_S9_EEDaSJ_SM_)
        /*1418c*/ 	.word	0x00000000


	//----- nvinfo : EIATTR_FRAME_SIZE
	.align		4
.L_13730:
        /*14190*/ 	.byte	0x04, 0x11
        /*14192*/ 	.short	(.L_13732 - .L_13731)
	.align		4
.L_13731:
        /*14194*/ 	.word	index@($_ZN7cutlass13device_kernelIN5flash19enable_sm80_to_sm89INS1_16FlashAttnBwdSm80INS1_25CollectiveMainloopBwdSm80ILi2ELi2EN4cute5tupleIJNS5_1CILi128EEES8_NS7_ILi64EEEEEENS_10bfloat16_tEfNS_4arch4Sm80ELb0ELb0ELb1ELb1ELb0ELb0ELb0ELb0ELi2ELi4ELi4ELi4ELb0EEENS1_24CollectiveEpilogueBwdGQAISA_fSD_Li256ELb1ELb0EEENS1_19SingleTileSchedulerILb1ELb0ELb0ELi128EEEEEEEEEvNT_6ParamsE$_ZZN4cute6upcastILi2ENS_5tupleIJNS1_IJNS_1CILi1EEENS1_IJNS2_ILi2EEES4_S4_EEEEEES4_NS1_IJS4_S4_EEEEEENS1_IJNS1_IJNS2_ILi0EEENS1_IJS3_NS2_ILi512EEEiEEEEEENS2_ILi4096EEENS1_IJiNS2_ILi8192EEEEEEEEEEEDaRKT0_RKT1_ENKUlRKT_RKT0_E_clIS7_SF_EEDaSP_SS_)
        /*14198*/ 	.word	0x00000000


	//----- nvinfo : EIATTR_FRAME_SIZE
	.align		4
.L_13732:
        /*1419c*/ 	.byte	0x04, 0x11
        /*1419e*/ 	.short	(.L_13734 - .L_13733)
	.align		4
.L_13733:
        /*141a0*/ 	.word	index@($_ZN7cutlass13device_kernelIN5flash19enable_sm80_to_sm89INS1_16FlashAttnBwdSm80INS1_25CollectiveMainloopBwdSm80ILi2ELi2EN4cute5tupleIJNS5_1CILi128EEES8_NS7_ILi64EEEEEENS_10bfloat16_tEfNS_4arch4Sm80ELb0ELb0ELb1ELb1ELb0ELb0ELb0ELb0ELi2ELi4ELi4ELi4ELb0EEENS1_24CollectiveEpilogueBwdGQAISA_fSD_Li256ELb1ELb0EEENS1_19SingleTileSchedulerILb1ELb0ELb0ELi128EEEEEEEEEvNT_6ParamsE$_ZZN4cute6upcastILi2ENS_5tupleIJNS1_IJNS_1CILi1EEENS1_IJNS2_ILi2EEES4_S4_EEEEEES4_NS1_IJS4_S4_EEEEEENS1_IJNS1_IJNS2_ILi0EEENS1_IJS3_NS2_ILi512EEEiEEEEEENS2_ILi4096EEENS1_IJiNS2_ILi8192EEEEEEEEEEEDaRKT0_RKT1_ENKUlRKT_RKT0_E_clIS6_SC_EEDaSP_SS_)
        /*141a4*/ 	.word	0x00000000


	//----- nvinfo : EIATTR_FRAME_SIZE
	.align		4
.L_13734:
        /*141a8*/ 	.byte	0x04, 0x11
        /*141aa*/ 	.short	(.L_13736 - .L_13735)
	.align		4
.L_13735:
        /*141ac*/ 	.word	index@($_ZN7cutlass13device_kernelIN5flash19enable_sm80_to_sm89INS1_16FlashAttnBwdSm80INS1_25CollectiveMainloopBwdSm80ILi2ELi2EN4cute5tupleIJNS5_1CILi128EEES8_NS7_ILi64EEEEEENS_10bfloat16_tEfNS_4arch4Sm80ELb0ELb0ELb1ELb1ELb0ELb0ELb0ELb0ELi2ELi4ELi4ELi4ELb0EEENS1_24CollectiveEpilogueBwdGQAISA_fSD_Li256ELb1ELb0EEENS1_19SingleTileSchedulerILb1ELb0ELb0ELi128EEEEEEEEEvNT_6ParamsE$_ZZN4cute6detail9lift_diceINS_5tupleIJiNS_1CILi0EEEEEES5_EEDaRKT_RKT0_ENKUlRKT_RKT0_E_clIiiEEDaSE_SH_)
        /*141b0*/ 	.word	0x00000000


	//----- nvinfo : EIATTR_FRAME_SIZE
	.align		4
.L_13736:
        /*141b4*/ 	.byte	0x04, 0x11
        /*141b6*/ 	.short	(.L_13738 - .L_13737)
	.align		4
.L_13737:
        /*141b8*/ 	.word	index@($_ZN7cutlass13device_kernelIN5flash19enable_sm80_to_sm89INS1_16FlashAttnBwdSm80INS1_25CollectiveMainloopBwdSm80ILi2ELi2EN4cute5tupleIJNS5_1CILi128EEES8_NS7_ILi64EEEEEENS_10bfloat16_tEfNS_4arch4Sm80ELb0ELb0ELb1ELb1ELb0ELb0ELb0ELb0ELi2ELi4ELi4ELi4ELb0EEENS1_24CollectiveEpilogueBwdGQAISA_fSD_Li256ELb1ELb0EEENS1_19SingleTileSchedulerILb1ELb0ELb0ELi128EEEEEEEEEvNT_6ParamsE$_ZZN4cute6detail9lift_diceINS_5tupleIJiNS2_IJiNS_1CILi0EEEEEEEEES6_EEDaRKT_RKT0_ENKUlRKT_RKT0_E_clIiiEEDaSF_SI_)
        /*141bc*/ 	.word	0x00000000


	//----- nvinfo : EIATTR_FRAME_SIZE
	.align		4
.L_13738:
        /*141c0*/ 	.byte	0x04, 0x11
        /*141c2*/ 	.short	(.L_13740 - .L_13739)
	.align		4
.L_13739:
        /*141c4*/ 	.word	index@($_ZN7cutlass13device_kernelIN5flash19enable_sm80_to_sm89INS1_16FlashAttnBwdSm80INS1_25CollectiveMainloopBwdSm80ILi2ELi2EN4cute5tupleIJNS5_1CILi128EEES8_NS7_ILi64EEEEEENS_10bfloat16_tEfNS_4arch4Sm80ELb0ELb0ELb1ELb1ELb0ELb0ELb0ELb0ELi2ELi4ELi4ELi4ELb0EEENS1_24CollectiveEpilogueBwdGQAISA_fSD_Li256ELb1ELb0EEENS1_19SingleTileSchedulerILb1ELb0ELb0ELi128EEEEEEEEEvNT_6ParamsE$_ZZN4cute6detail9lift_diceINS_5tupleIJiNS2_IJiNS_1CILi0EEEEEEEEES6_EEDaRKT_RKT0_ENKUlRKT_RKT0_E_clIS5_S5_EEDaSF_SI_)
        /*141c8*/ 	.word	0x00000000


	//----- nvinfo : EIATTR_FRAME_SIZE
	.align		4
.L_13740:
        /*141cc*/ 	.byte	0x04, 0x11
        /*141ce*/ 	.short	(.L_13742 - .L_13741)
	.align		4
.L_13741:
        /*141d0*/ 	.word	index@($_ZN7cutlass13device_kernelIN5flash19enable_sm80_to_sm89INS1_16FlashAttnBwdSm80INS1_25CollectiveMainloopBwdSm80ILi2ELi2EN4cute5tupleIJNS5_1CILi128EEES8_NS7_ILi64EEEEEENS_10bfloat16_tEfNS_4arch4Sm80ELb0ELb0ELb1ELb1ELb0ELb0ELb0ELb0ELi2ELi4ELi4ELi4ELb0EEENS1_24CollectiveEpilogueBwdGQAISA_fSD_Li256ELb1ELb0EEENS1_19SingleTileSchedulerILb1ELb0ELb0ELi128EEEEEEEEEvNT_6ParamsE$_ZZN4cute6detail16composition_implINS_5tupleIJNS_1CILi8EEENS3_ILi2EEES5_S5_S4_S5_EEENS2_IJNS3_ILi1EEEiiiNS3_ILi72EEENS3_ILi512EEEEEES5_S4_EEDaRKT_RKT0_RKT1_RKT2_ENKUlRKT_T0_E_clINS2_IJNS2_IJS5_EEENS2_IJiEEES7_S7_EEENS_17integral_constantIiLi4EEEEEDaSP_SQ_)
        /*141d4*/ 	.word	0x00000000


	//----- nvinfo : EIATTR_FRAME_SIZE
	.align		4
.L_13742:
        /*141d8*/ 	.byte	0x04, 0x11
        /*141da*/ 	.short	(.L_13744 - .L_13743)
	.align		4
.L_13743:
        /*141dc*/ 	.word	index@($_ZN7cutlass13device_kernelIN5flash19enable_sm80_to_sm89INS1_16FlashAttnBwdSm80INS1_25CollectiveMainloopBwdSm80ILi2ELi2EN4cute5tupleIJNS5_1CILi128EEES8_NS7_ILi64EEEEEENS_10bfloat16_tEfNS_4arch4Sm80ELb0ELb0ELb1ELb1ELb0ELb0ELb0ELb0ELi2ELi4ELi4ELi4ELb0EEENS1_24CollectiveEpilogueBwdGQAISA_fSD_Li256ELb1ELb0EEENS1_19SingleTileSchedulerILb1ELb0ELb0ELi128EEEEEEEEEvNT_6ParamsE$_ZZN4cute6detail16composition_implINS_5tupleIJNS_1CILi8EEENS3_ILi2EEES5_S5_S4_S5_EEENS2_IJNS3_ILi1EEEiiiNS3_ILi72EEENS3_ILi512EEEEEES5_S4_EEDaRKT_RKT0_RKT1_RKT2_ENKUlRKT_T0_E_clINS2_IJNS2_IJS5_EEENS2_IJiEEES7_S7_EEENS_17integral_constantIiLi3EEEEEDaSP_SQ_)
        /*141e0*/ 	.word	0x00000000


	//----- nvinfo : EIATTR_FRAME_SIZE
	.align		4
.L_13744:
        /*141e4*/ 	.byte	0x04, 0x11
        /*141e6*/ 	.short	(.L_13746 - .L_13745)
	.align		4
.L_13745:
        /*141e8*/ 	.word	index@($_ZN7cutlass13device_kernelIN5flash19enable_sm80_to_sm89INS1_16FlashAttnBwdSm80INS1_25CollectiveMainloopBwdSm80ILi2ELi2EN4cute5tupleIJNS5_1CILi128EEES8_NS7_ILi64EEEEEENS_10bfloat16_tEfNS_4arch4Sm80ELb0ELb0ELb1ELb1ELb0ELb0ELb0ELb0ELi2ELi4ELi4ELi4ELb0EEENS1_24CollectiveEpilogueBwdGQAISA_fSD_Li256ELb1ELb0EEENS1_19SingleTileSchedulerILb1ELb0ELb0ELi128EEEEEEEEEvNT_6ParamsE$_ZZN4cute6detail16composition_implINS_5tupleIJNS_1CILi8EEENS3_ILi2EEES5_S5_S4_S5_EEENS2_IJNS3_ILi1EEEiiiNS3_ILi72EEENS3_ILi512EEEEEES5_S4_EEDaRKT_RKT0_RKT1_RKT2_ENKUlRKT_T0_E_clINS2_IJNS2_IJS5_EEENS2_IJiEEES7_S7_EEENS_17integral_constantIiLi2EEEEEDaSP_SQ_)
        /*141ec*/ 	.word	0x00000000


	//----- nvinfo : EIATTR_FRAME_SIZE
	.align		4
.L_13746:
        /*141f0*/ 	.byte	0x04, 0x11
        /*141f2*/ 	.short	(.L_13748 - .L_13747)
	.align		4
.L_13747:
        /*141f4*/ 	.word	index@($_ZN7cutlass13device_kernelIN5flash19enable_sm80_to_sm89INS1_16FlashAttnBwdSm80INS1_25CollectiveMainloopBwdSm80ILi2ELi2EN4cute5tupleIJNS5_1CILi128EEES8_NS7_ILi64EEEEEENS_10bfloat16_tEfNS_4arch4Sm80ELb0ELb0ELb1ELb1ELb0ELb0ELb0ELb0ELi2ELi4ELi4ELi4ELb0EEENS1_24CollectiveEpilogueBwdGQAISA_fSD_Li256ELb1ELb0EEENS1_19SingleTileSchedulerILb1ELb0ELb0ELi128EEEEEEEEEvNT_6ParamsE$_ZZN4cute6detail16composition_implINS_5tupleIJNS_1CILi8EEENS3_ILi2EEES5_S5_S4_S5_EEENS2_IJNS3_ILi1EEEiiiNS3_ILi72EEENS3_ILi512EEEEEES5_S4_EEDaRKT_RKT0_RKT1_RKT2_ENKUlRKT_T0_E_clINS2_IJNS2_IJEEEST_S5_S7_EEENS_17integral_constantIiLi1EEEEEDaSP_SQ_)
        /*141f8*/ 	.word	0x00000000


	//----- nvinfo : EIATTR_FRAME_SIZE
	.align		4
.L_13748:
        /*141fc*/ 	.byte	0x04, 0x11
        /*141fe*/ 	.short	(.L_13750 - .L_13749)
	.align		4
.L_13749:
        /*14200*/ 	.word	index@($_ZN7cutlass13device_kernelIN5flash19enable_sm80_to_sm89INS1_16FlashAttnBwdSm80INS1_25CollectiveMainloopBwdSm80ILi2ELi2EN4cute5tupleIJNS5_1CILi128EEES8_NS7_ILi64EEEEEENS_10bfloat16_tEfNS_4arch4Sm80ELb0ELb0ELb1ELb1ELb0ELb0ELb0ELb0ELi2ELi4ELi4ELi4ELb0EEENS1_24CollectiveEpilogueBwdGQAISA_fSD_Li256ELb1ELb0EEENS1_19SingleTileSchedulerILb1ELb0ELb0ELi128EEEEEEEEEvNT_6ParamsE$_ZZN4cute6detail16composition_implINS_5tupleIJNS_1CILi8EEENS3_ILi2EEES5_S5_S4_S5_EEENS2_IJNS3_ILi1EEEiiiNS3_ILi72EEENS3_ILi512EEEEEENS3_ILi4EEENS3_ILi16EEEEEDaRKT_RKT0_RKT1_RKT2_ENKUlRKT_T0_E_clINS2_IJNS2_IJS5_S5_EEENS2_IJiiEEES7_S7_EEENS_17integral_constantIiLi4EEEEEDaSR_SS_)
        /*14204*/ 	.word	0x00000000


	//----- nvinfo : EIATTR_FRAME_SIZE
	.align		4
.L_13750:
        /*14208*/ 	.byte	0x04, 0x11
        /*1420a*/ 	.short	(.L_13752 - .L_13751)
	.align		4
.L_13751:
        /*1420c*/ 	.word	index@($_ZN7cutlass13device_kernelIN5flash19enable_sm80_to_sm89INS1_16FlashAttnBwdSm80INS1_25CollectiveMainloopBwdSm80ILi2ELi2EN4cute5tupleIJNS5_1CILi128EEES8_NS7_ILi64EEEEEENS_10bfloat16_tEfNS_4arch4Sm80ELb0ELb0ELb1ELb1ELb0ELb0ELb0ELb0ELi2ELi4ELi4ELi4ELb0EEENS1_24CollectiveEpilogueBwdGQAISA_fSD_Li256ELb1ELb0EEENS1_19SingleTileSchedulerILb1ELb0ELb0ELi128EEEEEEEEEvNT_6ParamsE$_ZZN4cute6detail16composition_implINS_5tupleIJNS_1CILi8EEENS3_ILi2EEES5_S5_S4_S5_EEENS2_IJNS3_ILi1EEEiiiNS3_ILi72EEENS3_ILi512EEEEEENS3_ILi4EEENS3_ILi16EEEEEDaRKT_RKT0_RKT1_RKT2_ENKUlRKT_T0_E_clINS2_IJNS2_IJS5_EEENS2_IJiEEES5_S7_EEENS_17integral_constantIiLi3EEEEEDaSR_SS_)
        /*14210*/ 	.word	0x00000000


	//----- nvinfo : EIATTR_FRAME_SIZE
	.align		4
.L_13752:
        /*14214*/ 	.byte	0x04, 0x11
        /*14216*/ 	.short	(.L_13754 - .L_13753)
	.align		4
.L_13753:
        /*14218*/ 	.word	index@($_ZN7cutlass13device_kernelIN5flash19enable_sm80_to_sm89INS1_16FlashAttnBwdSm80INS1_25CollectiveMainloopBwdSm80ILi2ELi2EN4cute5tupleIJNS5_1CILi128EEES8_NS7_ILi64EEEEEENS_10bfloat16_tEfNS_4arch4Sm80ELb0ELb0ELb1ELb1ELb0ELb0ELb0ELb0ELi2ELi4ELi4ELi4ELb0EEENS1_24CollectiveEpilogueBwdGQAISA_fSD_Li256ELb1ELb0EEENS1_19SingleTileSchedulerILb1ELb0ELb0ELi128EEEEEEEEEvNT_6ParamsE$_ZZN4cute6detail16composition_implINS_5tupleIJNS_1CILi8EEENS3_ILi2EEES5_S5_S4_S5_EEENS2_IJNS3_ILi1EEEiiiNS3_ILi72EEENS3_ILi512EEEEEENS3_ILi4EEENS3_ILi16EEEEEDaRKT_RKT0_RKT1_RKT2_ENKUlRKT_T0_E_clINS2_IJNS2_IJEEESV_SB_S7_EEENS_17integral_constantIiLi2EEEEEDaSR_SS_)
        /*1421c*/ 	.word	0x00000000


	//----- nvinfo : EIATTR_FRAME_SIZE
	.align		4
.L_13754:
        /*14220*/ 	.byte	0x04, 0x11
        /*14222*/ 	.short	(.L_13756 - .L_13755)
	.align		4
.L_13755:
        /*14224*/ 	.word	index@($_ZN7cutlass13device_kernelIN5flash19enable_sm80_to_sm89INS1_16FlashAttnBwdSm80INS1_25CollectiveMainloopBwdSm80ILi2ELi2EN4cute5tupleIJNS5_1CILi128EEES8_NS7_ILi64EEEEEENS_10bfloat16_tEfNS_4arch4Sm80ELb0ELb0ELb1ELb1ELb0ELb0ELb0ELb0ELi2ELi4ELi4ELi4ELb0EEENS1_24CollectiveEpilogueBwdGQAISA_fSD_Li256ELb1ELb0EEENS1_19SingleTileSchedulerILb1ELb0ELb0ELi128EEEEEEEEEvNT_6ParamsE$_ZZN4cute6detail16composition_implINS_5tupleIJNS_1CILi8EEENS3_ILi2EEES5_S5_S4_S5_EEENS2_IJNS3_ILi1EEEiiiNS3_ILi72EEENS3_ILi512EEEEEENS2_IJS5_S5_S5_EEENS2_IJS7_S9_S4_EEEEEDaRKT_RKT0_RKT1_RKT2_ENKUlRKT_RKT0_E_clIS5_S4_EEDaSR_SU_)
        /*14228*/ 	.word	0x00000000


	//----- nvinfo : EIATTR_FRAME_SIZE
	.align		4
.L_13756:
        /*1422c*/ 	.byte	0x04, 0x11
        /*1422e*/ 	.short	(.L_13758 - .L_13757)
	.align		4
.L_13757:
        /*14230*/ 	.word	index@($_ZN7cutlass13device_kernelIN5flash19enable_sm80_to_sm89INS1_16FlashAttnBwdSm80INS1_25CollectiveMainloopBwdSm80ILi2ELi2EN4cute5tupleIJNS5_1CILi128EEES8_NS7_ILi64EEEEEENS_10bfloat16_tEfNS_4arch4Sm80ELb0ELb0ELb1ELb1ELb0ELb0ELb0ELb0ELi2ELi4ELi4ELi4ELb0EEENS1_24CollectiveEpilogueBwdGQAISA_fSD_Li256ELb1ELb0EEENS1_19SingleTileSchedulerILb1ELb0ELb0ELi128EEEEEEEEEvNT_6ParamsE$_ZZN4cute6detail16composition_implINS_5tupleIJNS_1CILi8EEENS3_ILi2EEES5_S5_S4_S5_EEENS2_IJNS3_ILi1EEEiiiNS3_ILi72EEENS3_ILi512EEEEEENS2_IJS5_S5_EEENS2_IJS7_S4_EEEEEDaRKT_RKT0_RKT1_RKT2_ENKUlRKT_RKT0_E_clIS5_S4_EEDaSR_SU_)
        /*14234*/ 	.word	0x00000000


	//----- nvinfo : EIATTR_FRAME_SIZE
	.align		4
.L_13758:
        /*14238*/ 	.byte	0x04, 0x11
        /*1423a*/ 	.short	(.L_13760 - .L_13759)
	.align		4
.L_13759:
        /*1423c*/ 	.word	index@($_ZN7cutlass13device_kernelIN5flash19enable_sm80_to_sm89INS1_16FlashAttnBwdSm80INS1_25CollectiveMainloopBwdSm80ILi2ELi2EN4cute5tupleIJNS5_1CILi128EEES8_NS7_ILi64EEEEEENS_10bfloat16_tEfNS_4arch4Sm80ELb0ELb0ELb1ELb1ELb0ELb0ELb0ELb0ELi2ELi4ELi4ELi4ELb0EEENS1_24CollectiveEpilogueBwdGQAISA_fSD_Li256ELb1ELb0EEENS1_19SingleTileSchedulerILb1ELb0ELb0ELi128EEEEEEEEEvNT_6ParamsE$_ZZN4cute6detail16composition_implINS_5tupleIJNS_1CILi8EEENS3_ILi2EEES5_S5_S4_S5_EEENS2_IJNS3_ILi1EEEiiiNS3_ILi72EEENS3_ILi512EEEEEENS2_IJNS3_ILi4EEES5_EEENS2_IJNS3_ILi16EEENS3_ILi8192EEEEEEEEDaRKT_RKT0_RKT1_RKT2_ENKUlRKT_RKT0_E_clISB_SD_EEDaSU_SX_)
        /*14240*/ 	.word	0x00000000


	//----- nvinfo : EIATTR_FRAME_SIZE
	.align		4
.L_13760:
        /*14244*/ 	.byte	0x04, 0x11
        /*14246*/ 	.short	(.L_13762 - .L_13761)
	.align		4
.L_13761:
        /*14248*/ 	.word	index@($_ZN7cutlass13device_kernelIN5flash19enable_sm80_to_sm89INS1_16FlashAttnBwdSm80INS1_25CollectiveMainloopBwdSm80ILi2ELi2EN4cute5tupleIJNS5_1CILi128EEES8_NS7_ILi64EEEEEENS_10bfloat16_tEfNS_4arch4Sm80ELb0ELb0ELb1ELb1ELb0ELb0ELb0ELb0ELi2ELi4ELi4ELi4ELb0EEENS1_24CollectiveEpilogueBwdGQAISA_fSD_Li256ELb1ELb0EEENS1_19SingleTileSchedulerILb1ELb0ELb0ELi128EEEEEEEEEvNT_6ParamsE$_ZZN4cute6detail16composition_implINS_5tupleIJNS_1CILi8EEENS3_ILi2EEES5_S5_S4_S5_EEENS2_IJNS3_ILi1EEEiiiNS3_ILi72EEENS3_ILi512EEEEEENS2_IJNS2_IJS5_S5_S5_EEES5_NS3_ILi4EEEEEENS2_IJNS2_IJS7_S9_S4_EEENS3_ILi4096EEENS3_ILi16EEEEEEEEDaRKT_RKT0_RKT1_RKT2_ENKUlRKT_RKT0_E_clISC_SG_EEDaSW_SZ_)
        /*1424c*/ 	.word	0x00000000


	//----- nvinfo : EIATTR_FRAME_SIZE
	.align		4
.L_13762:
        /*14250*/ 	.byte	0x04, 0x11
        /*14252*/ 	.short	(.L_13764 - .L_13763)
	.align		4
.L_13763:
        /*14254*/ 	.word	index@($_ZN7cutlass13device_kernelIN5flash19enable_sm80_to_sm89INS1_16FlashAttnBwdSm80INS1_25CollectiveMainloopBwdSm80ILi2ELi2EN4cute5tupleIJNS5_1CILi128EEES8_NS7_ILi64EEEEEENS_10bfloat16_tEfNS_4arch4Sm80ELb0ELb0ELb1ELb1ELb0ELb0ELb0ELb0ELi2ELi4ELi4ELi4ELb0EEENS1_24CollectiveEpilogueBwdGQAISA_fSD_Li256ELb1ELb0EEENS1_19SingleTileSchedulerILb1ELb0ELb0ELi128EEEEEEEEEvNT_6ParamsE$_ZZN4cute6detail16composition_implINS_5tupleIJNS_1CILi8EEENS3_ILi2EEES5_S5_S4_S5_EEENS2_IJNS3_ILi1EEEiiiNS3_ILi72EEENS3_ILi512EEEEEENS2_IJNS2_IJS5_S5_S5_EEES5_NS3_ILi4EEEEEENS2_IJNS2_IJS7_S9_S4_EEENS3_ILi4096EEENS3_ILi16EEEEEEEEDaRKT_RKT0_RKT1_RKT2_ENKUlRKT_RKT0_E_clISB_SE_EEDaSW_SZ_)
        /*14258*/ 	.word	0x00000000


	//----- nvinfo : EIATTR_FRAME_SIZE
	.align		4
.L_13764:
        /*1425c*/ 	.byte	0x04, 0x11
        /*1425e*/ 	.short	(.L_13766 - .L_13765)
	.align		4
.L_13765:
        /*14260*/ 	.word	index@($_ZN7cutlass13device_kernelIN5flash19enable_sm80_to_sm89INS1_16FlashAttnBwdSm80INS1_25CollectiveMainloopBwdSm80ILi2ELi2EN4cute5tupleIJNS5_1CILi128EEES8_NS7_ILi64EEEEEENS_10bfloat16_tEfNS_4arch4Sm80ELb0ELb0ELb1ELb1ELb0ELb0ELb0ELb0ELi2ELi4ELi4ELi4ELb0EEENS1_24CollectiveEpilogueBwdGQAISA_fSD_Li256ELb1ELb0EEENS1_19SingleTileSchedulerILb1ELb0ELb0ELi128EEEEEEEEEvNT_6ParamsE$_ZZN4cute6detail16composition_implINS_5tupleIJNS_1CILi8EEENS3_ILi2EEES5_S5_S4_S5_EEENS2_IJNS3_ILi1EEEiiiNS3_ILi72EEENS3_ILi512EEEEEENS2_IJNS2_IJS5_S5_S5_EEES5_NS2_IJNS3_ILi4EEES5_EEEEEENS2_IJNS2_IJS7_S9_S4_EEENS3_ILi4096EEENS2_IJNS3_ILi16EEENS3_ILi8192EEEEEEEEEEEDaRKT_RKT0_RKT1_RKT2_ENKUlRKT_RKT0_E_clISD_SJ_EEDaSZ_S12_)
        /*14264*/ 	.word	0x00000000


	//----- nvinfo : EIATTR_FRAME_SIZE
	.align		4
.L_13766:
        /*14268*/ 	.byte	0x04, 0x11
        /*1426a*/ 	.short	(.L_13768 - .L_13767)
	.align		4
.L_13767:
        /*1426c*/ 	.word	index@($_ZN7cutlass13device_kernelIN5flash19enable_sm80_to_sm89INS1_16FlashAttnBwdSm80INS1_25CollectiveMainloopBwdSm80ILi2ELi2EN4cute5tupleIJNS5_1CILi128EEES8_NS7_ILi64EEEEEENS_10bfloat16_tEfNS_4arch4Sm80ELb0ELb0ELb1ELb1ELb0ELb0ELb0ELb0ELi2ELi4ELi4ELi4ELb0EEENS1_24CollectiveEpilogueBwdGQAISA_fSD_Li256ELb1ELb0EEENS1_19SingleTileSchedulerILb1ELb0ELb0ELi128EEEEEEEEEvNT_6ParamsE$_ZZN4cute6detail16composition_implINS_5tupleIJNS_1CILi8EEENS3_ILi2EEES5_S5_S4_S5_EEENS2_IJNS3_ILi1EEEiiiNS3_ILi72EEENS3_ILi512EEEEEENS2_IJNS2_IJS5_S5_S5_EEES5_NS2_IJNS3_ILi4EEES5_EEEEEENS2_IJNS2_IJS7_S9_S4_EEENS3_ILi4096EEENS2_IJNS3_ILi16EEENS3_ILi8192EEEEEEEEEEEDaRKT_RKT0_RKT1_RKT2_ENKUlRKT_RKT0_E_clISB_SF_EEDaSZ_S12_)
        /*14270*/ 	.word	0x00000000


	//----- nvinfo : EIATTR_FRAME_SIZE
	.align		4
.L_13768:
        /*14274*/ 	.byte	0x04, 0x11
        /*14276*/ 	.short	(.L_13770 - .L_13769)
	.align		4
.L_13769:
        /*14278*/ 	.word	index@($_ZN7cutlass13device_kernelIN5flash19enable_sm80_to_sm89INS1_16FlashAttnBwdSm80INS1_25CollectiveMainloopBwdSm80ILi2ELi2EN4cute5tupleIJNS5_1CILi128EEES8_NS7_ILi64EEEEEENS_10bfloat16_tEfNS_4arch4Sm80ELb0ELb0ELb1ELb1ELb0ELb0ELb0ELb0ELi2ELi4ELi4ELi4ELb0EEENS1_24CollectiveEpilogueBwdGQAISA_fSD_Li256ELb1ELb0EEENS1_19SingleTileSchedulerILb1ELb0ELb0ELi128EEEEEEEEEvNT_6ParamsE$_ZZN4cute6detail16composition_implINS_5tupleIJNS_1CILi8EEENS3_ILi2EEES5_S5_S4_S5_EEENS2_IJNS3_ILi1EEEiiiNS3_ILi72EEENS3_ILi512EEEEEENS2_IJNS2_IJS5_S5_EEES4_NS3_ILi4EEEEEENS2_IJNS2_IJS7_S4_EEENS3_ILi1024EEENS3_ILi16EEEEEEEEDaRKT_RKT0_RKT1_RKT2_ENKUlRKT_RKT0_E_clISC_SG_EEDaSW_SZ_)
        /*1427c*/ 	.word	0x00000000


	//----- nvinfo : EIATTR_FRAME_SIZE
	.align		4
.L_13770:
        /*14280*/ 	.byte	0x04, 0x11
        /*14282*/ 	.short	(.L_13772 - .L_13771)
	.align		4
.L_13771:
        /*14284*/ 	.word	index@($_ZN7cutlass13device_kernelIN5flash19enable_sm80_to_sm89INS1_16FlashAttnBwdSm80INS1_25CollectiveMainloopBwdSm80ILi2ELi2EN4cute5tupleIJNS5_1CILi128EEES8_NS7_ILi64EEEEEENS_10bfloat16_tEfNS_4arch4Sm80ELb0ELb0ELb1ELb1ELb0ELb0ELb0ELb0ELi2ELi4ELi4ELi4ELb0EEENS1_24CollectiveEpilogueBwdGQAISA_fSD_Li256ELb1ELb0EEENS1_19SingleTileSchedulerILb1ELb0ELb0ELi128EEEEEEEEEvNT_6ParamsE$_ZZN4cute6detail16composition_implINS_5tupleIJNS_1CILi8EEENS3_ILi2EEES5_S5_S4_S5_EEENS2_IJNS3_ILi1EEEiiiNS3_ILi72EEENS3_ILi512EEEEEENS2_IJNS2_IJS5_S5_EEES4_NS3_ILi4EEEEEENS2_IJNS2_IJS7_S4_EEENS3_ILi1024EEENS3_ILi16EEEEEEEEDaRKT_RKT0_RKT1_RKT2_ENKUlRKT_RKT0_E_clISB_SE_EEDaSW_SZ_)
        /*14288*/ 	.word	0x00000000


	//----- nvinfo : EIATTR_FRAME_SIZE
	.align		4
.L_13772:
        /*1428c*/ 	.byte	0x04, 0x11
        /*1428e*/ 	.short	(.L_13774 - .L_13773)
	.align		4
.L_13773:
        /*14290*/ 	.word	index@($_ZN7cutlass13device_kernelIN5flash19enable_sm80_to_sm89INS1_16FlashAttnBwdSm80INS1_25CollectiveMainloopBwdSm80ILi2ELi2EN4cute5tupleIJNS5_1CILi128EEES8_NS7_ILi64EEEEEENS_10bfloat16_tEfNS_4arch4Sm80ELb0ELb0ELb1ELb1ELb0ELb0ELb0ELb0ELi2ELi4ELi4ELi4ELb0EEENS1_24CollectiveEpilogueBwdGQAISA_fSD_Li256ELb1ELb0EEENS1_19SingleTileSchedulerILb1ELb0ELb0ELi128EEEEEEEEEvNT_6ParamsE$_ZZN4cute6detail16composition_implINS_5tupleIJNS_1CILi16EEENS3_ILi2EEES5_S5_NS3_ILi4EEES5_EEENS2_IJNS3_ILi1EEEiiiNS3_ILi144EEENS3_ILi512EEEEEES6_S4_EEDaRKT_RKT0_RKT1_RKT2_ENKUlRKT_T0_E_clINS2_IJNS2_IJS5_S5_EEENS2_IJiiEEES8_S8_EEENS_17integral_constantIiLi4EEEEEDaSQ_SR_)
        /*14294*/ 	.word	0x00000000


	//----- nvinfo : EIATTR_FRAME_SIZE
	.align		4
.L_13774:
        /*14298*/ 	.byte	0x04, 0x11
        /*1429a*/ 	.short	(.L_13776 - .L_13775)
	.align		4
.L_13775:
        /*1429c*/ 	.word	index@($_ZN7cutlass13device_kernelIN5flash19enable_sm80_to_sm89INS1_16FlashAttnBwdSm80INS1_25CollectiveMainloopBwdSm80ILi2ELi2EN4cute5tupleIJNS5_1CILi128EEES8_NS7_ILi64EEEEEENS_10bfloat16_tEfNS_4arch4Sm80ELb0ELb0ELb1ELb1ELb0ELb0ELb0ELb0ELi2ELi4ELi4ELi4ELb0EEENS1_24CollectiveEpilogueBwdGQAISA_fSD_Li256ELb1ELb0EEENS1_19SingleTileSchedulerILb1ELb0ELb0ELi128EEEEEEEEEvNT_6ParamsE$_ZZN4cute6detail16composition_implINS_5tupleIJNS_1CILi16EEENS3_ILi2EEES5_S5_NS3_ILi4EEES5_EEENS2_IJNS3_ILi1EEEiiiNS3_ILi144EEENS3_ILi512EEEEEES6_S4_EEDaRKT_RKT0_RKT1_RKT2_ENKUlRKT_T0_E_clINS2_IJNS2_IJS5_S5_EEENS2_IJiiEEES8_S8_EEENS_17integral_constantIiLi3EEEEEDaSQ_SR_)
        /*142a0*/ 	.word	0x00000000


	//----- nvinfo : EIATTR_FRAME_SIZE
	.align		4
.L_13776:
        /*142a4*/ 	.byte	0x04, 0x11
        /*142a6*/ 	.short	(.L_13778 - .L_13777)
	.align		4
.L_13777:
        /*142a8*/ 	.word	index@($_ZN7cutlass13device_kernelIN5flash19enable_sm80_to_sm89INS1_16FlashAttnBwdSm80INS1_25CollectiveMainloopBwdSm80ILi2ELi2EN4cute5tupleIJNS5_1CILi128EEES8_NS7_ILi64EEEEEENS_10bfloat16_tEfNS_4arch4Sm80ELb0ELb0ELb1ELb1ELb0ELb0ELb0ELb0ELi2ELi4ELi4ELi4ELb0EEENS1_24CollectiveEpilogueBwdGQAISA_fSD_Li256ELb1ELb0EEENS1_19SingleTileSchedulerILb1ELb0ELb0ELi128EEEEEEEEEvNT_6ParamsE$_ZZN4cute6detail16composition_implINS_5tupleIJNS_1CILi16EEENS3_ILi2EEES5_S5_NS3_ILi4EEES5_EEENS2_IJNS3_ILi1EEEiiiNS3_ILi144EEENS3_ILi512EEEEEES6_S4_EEDaRKT_RKT0_RKT1_RKT2_ENKUlRKT_T0_E_clINS2_IJNS2_IJS5_EEENS2_IJiEEES5_S8_EEENS_17integral_constantIiLi2EEEEEDaSQ_SR_)
        /*142ac*/ 	.word	0x00000000


	//----- nvinfo : EIATTR_FRAME_SIZE
	.align		4
.L_13778:
        /*142b0*/ 	.byte	0x04, 0x11
        /*142b2*/ 	.short	(.L_13780 - .L_13779)
	.align		4
.L_13779:
        /*142b4*/ 	.word	index@($_ZN7cutlass13device_kernelIN5flash19enable_sm80_to_sm89INS1_16FlashAttnBwdSm80INS1_25CollectiveMainloopBwdSm80ILi2ELi2EN4cute5tupleIJNS5_1CILi128EEES8_NS7_ILi64EEEEEENS_10bfloat16_tEfNS_4arch4Sm80ELb0ELb0ELb1ELb1ELb0ELb0ELb0ELb0ELi2ELi4ELi4ELi4ELb0EEENS1_24CollectiveEpilogueBwdGQAISA_fSD_Li256ELb1ELb0EEENS1_19SingleTileSchedulerILb1ELb0ELb0ELi128EEEEEEEEEvNT_6ParamsE$_ZZN4cute6detail16composition_implINS_5tupleIJNS_1CILi16EEENS3_ILi2EEES5_S5_NS3_ILi4EEES5_EEENS2_IJNS3_ILi1EEEiiiNS3_ILi144EEENS3_ILi512EEEEEES6_S4_EEDaRKT_RKT0_RKT1_RKT2_ENKUlRKT_T0_E_clINS2_IJNS2_IJEEESU_S6_S8_EEENS_17integral_constantIiLi1EEEEEDaSQ_SR_)
        /*142b8*/ 	.word	0x00000000


	//----- nvinfo : EIATTR_FRAME_SIZE
	.align		4
.L_13780:
        /*142bc*/ 	.byte	0x04, 0x11
        /*142be*/ 	.short	(.L_13782 - .L_13781)
	.align		4
.L_13781:
        /*142c0*/ 	.word	index@($_ZN7cutlass13device_kernelIN5flash19enable_sm80_to_sm89INS1_16FlashAttnBwdSm80INS1_25CollectiveMainloopBwdSm80ILi2ELi2EN4cute5tupleIJNS5_1CILi128EEES8_NS7_ILi64EEEEEENS_10bfloat16_tEfNS_4arch4Sm80ELb0ELb0ELb1ELb1ELb0ELb0ELb0ELb0ELi2ELi4ELi4ELi4ELb0EEENS1_24CollectiveEpilogueBwdGQAISA_fSD_Li256ELb1ELb0EEENS1_19SingleTileSchedulerILb1ELb0ELb0ELi128EEEEEEEEEvNT_6ParamsE$_ZZN4cute6detail16composition_implINS_5tupleIJNS_1CILi16EEENS3_ILi2EEES5_S5_NS3_ILi4EEES5_EEENS2_IJNS3_ILi1EEEiiiNS3_ILi144EEENS3_ILi512EEEEEES5_NS3_ILi64EEEEEDaRKT_RKT0_RKT1_RKT2_ENKUlRKT_T0_E_clINS2_IJNS2_IJS5_EEENS2_IJiEEES8_S8_EEENS_17integral_constantIiLi4EEEEEDaSR_SS_)
        /*142c4*/ 	.word	0x00000000


	//----- nvinfo : EIATTR_FRAME_SIZE
	.align		4
.L_13782:
        /*142c8*/ 	.byte	0x04, 0x11
        /*142ca*/ 	.short	(.L_13784 - .L_13783)
	.align		4
.L_13783:
        /*142cc*/ 	.word	index@($_ZN7cutlass13device_kernelIN5flash19enable_sm80_to_sm89INS1_16FlashAttnBwdSm80INS1_25CollectiveMainloopBwdSm80ILi2ELi2EN4cute5tupleIJNS5_1CILi128EEES8_NS7_ILi64EEEEEENS_10bfloat16_tEfNS_4arch4Sm80ELb0ELb0ELb1ELb1ELb0ELb0ELb0ELb0ELi2ELi4ELi4ELi4ELb0EEENS1_24CollectiveEpilogueBwdGQAISA_fSD_Li256ELb1ELb0EEENS1_19SingleTileSchedulerILb1ELb0ELb0ELi128EEEEEEEEEvNT_6ParamsE$_ZZN4cute6detail16composition_implINS_5tupleIJNS_1CILi16EEENS3_ILi2EEES5_S5_NS3_ILi4EEES5_EEENS2_IJNS3_ILi1EEEiiiNS3_ILi144EEENS3_ILi512EEEEEES5_NS3_ILi64EEEEEDaRKT_RKT0_RKT1_RKT2_ENKUlRKT_T0_E_clINS2_IJNS2_IJEEESV_S5_S8_EEENS_17integral_constantIiLi3EEEEEDaSR_SS_)
        /*142d0*/ 	.word	0x00000000


	//----- nvinfo : EIATTR_FRAME_SIZE
	.align		4
.L_13784:
        /*142d4*/ 	.byte	0x04, 0x11
        /*142d6*/ 	.short	(.L_13786 - .L_13785)
	.align		4
.L_13785:
        /*142d8*/ 	.word	index@($_ZN7cutlass13device_kernelIN5flash19enable_sm80_to_sm89INS1_16FlashAttnBwdSm80INS1_25CollectiveMainloopBwdSm80ILi2ELi2EN4cute5tupleIJNS5_1CILi128EEES8_NS7_ILi64EEEEEENS_10bfloat16_tEfNS_4arch4Sm80ELb0ELb0ELb1ELb1ELb0ELb0ELb0ELb0ELi2ELi4ELi4ELi4ELb0EEENS1_24CollectiveEpilogueBwdGQAISA_fSD_Li256ELb1ELb0EEENS1_19SingleTileSchedulerILb1ELb0ELb0ELi128EEEEEEEEEvNT_6ParamsE$_ZZN4cute6detail16composition_implINS_5tupleIJNS_1CILi16EEENS3_ILi2EEES5_S5_NS3_ILi4EEES5_EEENS2_IJNS3_ILi1EEEiiiNS3_ILi144EEENS3_ILi512EEEEEENS2_IJS5_S5_EEENS2_IJNS3_ILi64EEESA_EEEEEDaRKT_RKT0_RKT1_RKT2_ENKUlRKT_RKT0_E_clIS5_SD_EEDaST_SW_)
        /*142dc*/ 	.word	0x00000000


	//----- nvinfo : EIATTR_FRAME_SIZE
	.align		4
.L_13786:
        /*142e0*/ 	.byte	0x04, 0x11
        /*142e2*/ 	.short	(.L_13788 - .L_13787)
	.align		4
.L_13787:
        /*142e4*/ 	.word	index@($_ZN7cutlass13device_kernelIN5flash19enable_sm80_to_sm89INS1_16FlashAttnBwdSm80INS1_25CollectiveMainloopBwdSm80ILi2ELi2EN4cute5tupleIJNS5_1CILi128EEES8_NS7_ILi64EEEEEENS_10bfloat16_tEfNS_4arch4Sm80ELb0ELb0ELb1ELb1ELb0ELb0ELb0ELb0ELi2ELi4ELi4ELi4ELb0EEENS1_24CollectiveEpilogueBwdGQAISA_fSD_Li256ELb1ELb0EEENS1_19SingleTileSchedulerILb1ELb0ELb0ELi128EEEEEEEEEvNT_6ParamsE$_ZZN4cute6detail16composition_implINS_5tupleIJNS_1CILi16EEENS3_ILi2EEES5_S5_NS3_ILi4EEES5_EEENS2_IJNS3_ILi1EEEiiiNS3_ILi144EEENS3_ILi512EEEEEENS2_IJNS2_IJS5_S5_EEES6_NS3_ILi8EEEEEENS2_IJNS2_IJNS3_ILi64EEESA_EEES4_NS3_ILi1024EEEEEEEEDaRKT_RKT0_RKT1_RKT2_ENKUlRKT_RKT0_E_clISC_SG_EEDaSX_S10_)
        /*142e8*/ 	.word	0x00000000


	//----- nvinfo : EIATTR_FRAME_SIZE
	.align		4
.L_13788:
        /*142ec*/ 	.byte	0x04, 0x11
        /*142ee*/ 	.short	(.L_13790 - .L_13789)
	.align		4
.L_13789:
        /*142f0*/ 	.word	index@($_ZN7cutlass13device_kernelIN5flash19enable_sm80_to_sm89INS1_16FlashAttnBwdSm80INS1_25CollectiveMainloopBwdSm80ILi2ELi2EN4cute5tupleIJNS5_1CILi128EEES8_NS7_ILi64EEEEEENS_10bfloat16_tEfNS_4arch4Sm80ELb0ELb0ELb1ELb1ELb0ELb0ELb0ELb0ELi2ELi4ELi4ELi4ELb0EEENS1_24CollectiveEpilogueBwdGQAISA_fSD_Li256ELb1ELb0EEENS1_19SingleTileSchedulerILb1ELb0ELb0ELi128EEEEEEEEEvNT_6ParamsE$_ZZN4cute6detail16composition_implINS_5tupleIJNS_1CILi16EEENS3_ILi2EEES5_S5_NS3_ILi4EEES5_EEENS2_IJNS3_ILi1EEEiiiNS3_ILi144EEENS3_ILi512EEEEEENS2_IJNS2_IJS5_S5_EEES6_NS3_ILi8EEEEEENS2_IJNS2_IJNS3_ILi64EEESA_EEES4_NS3_ILi1024EEEEEEEEDaRKT_RKT0_RKT1_RKT2_ENKUlRKT_RKT0_E_clIS6_S4_EEDaSX_S10_)
        /*142f4*/ 	.word	0x00000000


	//----- nvinfo : EIATTR_FRAME_SIZE
	.align		4
.L_13790:
        /*142f8*/ 	.byte	0x04, 0x11
        /*142fa*/ 	.short	(.L_13792 - .L_13791)
	.align		4
.L_13791:
        /*142fc*/ 	.word	index@($_ZN7cutlass13device_kernelIN5flash19enable_sm80_to_sm89INS1_16FlashAttnBwdSm80INS1_25CollectiveMainloopBwdSm80ILi2ELi2EN4cute5tupleIJNS5_1CILi128EEES8_NS7_ILi64EEEEEENS_10bfloat16_tEfNS_4arch4Sm80ELb0ELb0ELb1ELb1ELb0ELb0ELb0ELb0ELi2ELi4ELi4ELi4ELb0EEENS1_24CollectiveEpilogueBwdGQAISA_fSD_Li256ELb1ELb0EEENS1_19SingleTileSchedulerILb1ELb0ELb0ELi128EEEEEEEEEvNT_6ParamsE$_ZZN4cute6detail16composition_implINS_1CILi2EEEiNS_5tupleIJNS2_ILi1EEES3_EEENS4_IJNS2_ILi0EEES5_EEEEEDaRKT_RKT0_RKT1_RKT2_ENKUlRKT_RKT0_E_clIS3_S5_EEDaSN_SQ_)
        /*14300*/ 	.word	0x00000000


	//----- nvinfo : EIATTR_FRAME_SIZE
	.align		4
.L_13792:
        /*14304*/ 	.byte	0x04, 0x11
        /*14306*/ 	.short	(.L_13794 - .L_13793)
	.align		4
.L_13793:
        /*14308*/ 	.word	index@($_ZN7cutlass13device_kernelIN5flash19enable_sm80_to_sm89INS1_16FlashAttnBwdSm80INS1_25CollectiveMainloopBwdSm80ILi2ELi2EN4cute5tupleIJNS5_1CILi128EEES8_NS7_ILi64EEEEEENS_10bfloat16_tEfNS_4arch4Sm80ELb0ELb0ELb1ELb1ELb0ELb0ELb0ELb0ELi2ELi4ELi4ELi4ELb0EEENS1_24CollectiveEpilogueBwdGQAISA_fSD_Li256ELb1ELb0EEENS1_19SingleTileSchedulerILb1ELb0ELb0ELi128EEEEEEEEEvNT_6ParamsE$_ZZN4cute6detail10lift_sliceINS_5tupleIJNS_1CILi0EEENS_10UnderscoreEEEENS2_IJNS2_IJS4_S4_EEEiEEEEEDaRKT_RKT0_ENKUlRKT_RKT0_E_clIS5_iEEDaSH_SK_)
        /*1430c*/ 	.word	0x00000000


	//----- nvinfo : EIATTR_FRAME_SIZE
	.align		4
.L_13794:
        /*14310*/ 	.byte	0x04, 0x11
        /*14312*/ 	.short	(.L_13796 - .L_13795)
	.align		4
.L_13795:
        /*14314*/ 	.word	index@($_ZN7cutlass13device_kernelIN5flash19enable_sm80_to_sm89INS1_16FlashAttnBwdSm80INS1_25CollectiveMainloopBwdSm80ILi2ELi2EN4cute5tupleIJNS5_1CILi128EEES8_NS7_ILi64EEEEEENS_10bfloat16_tEfNS_4arch4Sm80ELb0ELb0ELb1ELb1ELb0ELb0ELb0ELb0ELi2ELi4ELi4ELi4ELb0EEENS1_24CollectiveEpilogueBwdGQAISA_fSD_Li256ELb1ELb0EEENS1_19SingleTileSchedulerILb1ELb0ELb0ELi128EEEEEEEEEvNT_6ParamsE$_ZZN4cute5sliceINS_5tupleIJNS_10UnderscoreES2_iEEENS1_IJNS1_IJNS_1CILi1EEENS4_ILi0EEEEEEiNS4_ILi1024EEEEEEEEDaRKT_RKT0_ENKUlRKT_RKT0_E_clIS2_iEEDaSI_SL_)
        /*14318*/ 	.word	0x00000000


	//----- nvinfo : EIATTR_FRAME_SIZE
	.align		4
.L_13796:
        /*1431c*/ 	.byte	0x04, 0x11
        /*1431e*/ 	.short	(.L_13798 - .L_13797)
	.align		4
.L_13797:
        /*14320*/ 	.word	index@($_ZN7cutlass13device_kernelIN5flash19enable_sm80_to_sm89INS1_16FlashAttnBwdSm80INS1_25CollectiveMainloopBwdSm80ILi2ELi2EN4cute5tupleIJNS5_1CILi128EEES8_NS7_ILi64EEEEEENS_10bfloat16_tEfNS_4arch4Sm80ELb0ELb0ELb1ELb1ELb0ELb0ELb0ELb0ELi2ELi4ELi4ELi4ELb0EEENS1_24CollectiveEpilogueBwdGQAISA_fSD_Li256ELb1ELb0EEENS1_19SingleTileSchedulerILb1ELb0ELb0ELi128EEEEEEEEEvNT_6ParamsE$_ZZN4cute5sliceINS_5tupleIJNS_10UnderscoreES2_S2_iEEENS1_IJNS1_IJNS_1CILi1EEENS4_ILi0EEEEEElS6_lEEEEEDaRKT_RKT0_ENKUlRKT_RKT0_E_clIS2_lEEDaSH_SK_)
        /*14324*/ 	.word	0x00000000


	//----- nvinfo : EIATTR_FRAME_SIZE
	.align		4
.L_13798:
        /*14328*/ 	.byte	0x04, 0x11
        /*1432a*/ 	.short	(.L_13800 - .L_13799)
	.align		4
.L_13799:
        /*1432c*/ 	.word	index@($_ZN7cutlass13device_kernelIN5flash19enable_sm80_to_sm89INS1_16FlashAttnBwdSm80INS1_25CollectiveMainloopBwdSm80ILi2ELi2EN4cute5tupleIJNS5_1CILi128EEES8_NS7_ILi64EEEEEENS_10bfloat16_tEfNS_4arch4Sm80ELb0ELb0ELb1ELb1ELb0ELb0ELb0ELb0ELi2ELi4ELi4ELi4ELb0EEENS1_24CollectiveEpilogueBwdGQAISA_fSD_Li256ELb1ELb0EEENS1_19SingleTileSchedulerILb1ELb0ELb0ELi128EEEEEEEEEvNT_6ParamsE$_ZZN4cute5sliceINS_5tupleIJNS_10UnderscoreES2_S2_iEEENS1_IJNS1_IJNS_1CILi1EEENS4_ILi0EEEEEEiNS4_ILi1024EEENS4_ILi8192EEEEEEEEDaRKT_RKT0_ENKUlRKT_RKT0_E_clIS2_iEEDaSJ_SM_)
        /*14330*/ 	.word	0x00000000


	//----- nvinfo : EIATTR_FRAME_SIZE
	.align		4
.L_13800:
        /*14334*/ 	.byte	0x04, 0x11
        /*14336*/ 	.short	(.L_13802 - .L_13801)
	.align		4
.L_13801:
        /*14338*/ 	.word	index@($_ZN7cutlass13device_kernelIN5flash19enable_sm80_to_sm89INS1_16FlashAttnBwdSm80INS1_25CollectiveMainloopBwdSm80ILi2ELi2EN4cute5tupleIJNS5_1CILi128EEES8_NS7_ILi64EEEEEENS_10bfloat16_tEfNS_4arch4Sm80ELb0ELb0ELb1ELb1ELb0ELb0ELb0ELb0ELi2ELi4ELi4ELi4ELb0EEENS1_24CollectiveEpilogueBwdGQAISA_fSD_Li256ELb1ELb0EEENS1_19SingleTileSchedulerILb1ELb0ELb0ELi128EEEEEEEEEvNT_6ParamsE$_ZZN4cute5sliceINS_5tupleIJNS_10UnderscoreES2_S2_iEEENS1_IJNS1_IJNS_1CILi1EEENS4_ILi0EEEEEENS4_ILi4096EEENS1_IJiiEEENS1_IJS6_NS4_ILi8192EEEEEEEEEEEDaRKT_RKT0_ENKUlRKT_RKT0_E_clIS2_S9_EEDaSL_SO_)
        /*1433c*/ 	.word	0x00000000


	//----- nvinfo : EIATTR_FRAME_SIZE
	.align		4
.L_13802:
        /*14340*/ 	.byte	0x04, 0x11
        /*14342*/ 	.short	(.L_13804 - .L_13803)
	.align		4
.L_13803:
        /*14344*/ 	.word	index@($_ZN7cutlass13device_kernelIN5flash19enable_sm80_to_sm89INS1_16FlashAttnBwdSm80INS1_25CollectiveMainloopBwdSm80ILi2ELi2EN4cute5tupleIJNS5_1CILi128EEES8_NS7_ILi64EEEEEENS_10bfloat16_tEfNS_4arch4Sm80ELb0ELb0ELb1ELb1ELb0ELb0ELb0ELb0ELi2ELi4ELi4ELi4ELb0EEENS1_24CollectiveEpilogueBwdGQAISA_fSD_Li256ELb1ELb0EEENS1_19SingleTileSchedulerILb1ELb0ELb0ELi128EEEEEEEEEvNT_6ParamsE$_ZZN4cute5sliceINS_5tupleIJNS_10UnderscoreES2_NS_1CILi0EEEEEENS1_IJNS1_IJNS3_ILi1EEES4_EEEiNS3_ILi1024EEEEEEEEDaRKT_RKT0_ENKUlRKT_RKT0_E_clIS2_iEEDaSI_SL_)
        /*14348*/ 	.word	0x00000000


	//----- nvinfo : EIATTR_FRAME_SIZE
	.align		4
.L_13804:
        /*1434c*/ 	.byte	0x04, 0x11
        /*1434e*/ 	.short	(.L_13806 - .L_13805)
	.align		4
.L_13805:
        /*14350*/ 	.word	index@($_ZN7cutlass13device_kernelIN5flash19enable_sm80_to_sm89INS1_16FlashAttnBwdSm80INS1_25CollectiveMainloopBwdSm80ILi2ELi2EN4cute5tupleIJNS5_1CILi128EEES8_NS7_ILi64EEEEEENS_10bfloat16_tEfNS_4arch4Sm80ELb0ELb0ELb1ELb1ELb0ELb0ELb0ELb0ELi2ELi4ELi4ELi4ELb0EEENS1_24CollectiveEpilogueBwdGQAISA_fSD_Li256ELb1ELb0EEENS1_19SingleTileSchedulerILb1ELb0ELb0ELi128EEEEEEEEEvNT_6ParamsE$_ZZN4cute5sliceINS_5tupleIJNS1_IJNS_10UnderscoreENS_1CILi0EEEEEENS1_IJS4_S2_EEEEEENS1_IJNS1_IJNS1_IJNS3_ILi1EEES4_EEES4_EEENS1_IJNS1_IJS4_S4_EEEiEEEEEEEEDaRKT_RKT0_ENKUlRKT_RKT0_E_clIS6_SC_EEDaSM_SP_)
        /*14354*/ 	.word	0x00000000


	//----- nvinfo : EIATTR_FRAME_SIZE
	.align		4
.L_13806:
        /*14358*/ 	.byte	0x04, 0x11
        /*1435a*/ 	.short	(.L_13808 - .L_13807)
	.align		4
.L_13807:
        /*1435c*/ 	.word	index@($_ZN7cutlass13device_kernelIN5flash19enable_sm80_to_sm89INS1_16FlashAttnBwdSm80INS1_25CollectiveMainloopBwdSm80ILi2ELi2EN4cute5tupleIJNS5_1CILi128EEES8_NS7_ILi64EEEEEENS_10bfloat16_tEfNS_4arch4Sm80ELb0ELb0ELb1ELb1ELb0ELb0ELb0ELb0ELi2ELi4ELi4ELi4ELb0EEENS1_24CollectiveEpilogueBwdGQAISA_fSD_Li256ELb1ELb0EEENS1_19SingleTileSchedulerILb1ELb0ELb0ELi128EEEEEEEEEvNT_6ParamsE$_ZZN4cute4takeILi1ELi3ENS_5tupleIJNS1_IJiNS_1CILi512EEEEEENS1_IJiiEEENS2_ILi1024EEEEEEEEDaRKT1_ENKUlDpRKT_E_clIJS5_S6_EEEDaSE_)
        /*14360*/ 	.word	0x00000000


	//----- nvinfo : EIATTR_FRAME_SIZE
	.align		4
.L_13808:
        /*14364*/ 	.byte	0x04, 0x11
        /*14366*/ 	.short	(.L_13810 - .L_13809)
	.align		4
.L_13809:
        /*14368*/ 	.word	index@($_ZN7cutlass13device_kernelIN5flash19enable_sm80_to_sm89INS1_16FlashAttnBwdSm80INS1_25CollectiveMainloopBwdSm80ILi2ELi2EN4cute5tupleIJNS5_1CILi128EEES8_NS7_ILi64EEEEEENS_10bfloat16_tEfNS_4arch4Sm80ELb0ELb0ELb1ELb1ELb0ELb0ELb0ELb0ELi2ELi4ELi4ELi4ELb0EEENS1_24CollectiveEpilogueBwdGQAISA_fSD_Li256ELb1ELb0EEENS1_19SingleTileSchedulerILb1ELb0ELb0ELi128EEEEEEEEEvNT_6ParamsE$_ZZN4cute4takeILi1ELi3ENS_5tupleIJNS1_IJNS_1CILi1EEEiEEENS2_ILi1024EEENS1_IJiiEEEEEEEEDaRKT1_ENKUlDpRKT_E_clIJS5_S6_EEEDaSE_)
        /*1436c*/ 	.word	0x00000000


	//----- nvinfo : EIATTR_FRAME_SIZE
	.align		4
.L_13810:
        /*14370*/ 	.byte	0x04, 0x11
        /*14372*/ 	.short	(.L_13812 - .L_13811)
	.align		4
.L_13811:
        /*14374*/ 	.word	index@($_ZN7cutlass13device_kernelIN5flash19enable_sm80_to_sm89INS1_16FlashAttnBwdSm80INS1_25CollectiveMainloopBwdSm80ILi2ELi2EN4cute5tupleIJNS5_1CILi128EEES8_NS7_ILi64EEEEEENS_10bfloat16_tEfNS_4arch4Sm80ELb0ELb0ELb1ELb1ELb0ELb0ELb0ELb0ELi2ELi4ELi4ELi4ELb0EEENS1_24CollectiveEpilogueBwdGQAISA_fSD_Li256ELb1ELb0EEENS1_19SingleTileSchedulerILb1ELb0ELb0ELi128EEEEEEEEEvNT_6ParamsE$_ZZN4cute4takeILi1ELi3ENS_5tupleIJNS1_IJNS_1CILi1EEENS2_ILi512EEEiEEENS2_ILi4096EEENS1_IJiiEEEEEEEEDaRKT1_ENKUlDpRKT_E_clIJS6_S7_EEEDaSF_)
        /*14378*/ 	.word	0x00000000


	//----- nvinfo : EIATTR_FRAME_SIZE
	.align		4
.L_13812:
        /*1437c*/ 	.byte	0x04, 0x11
        /*1437e*/ 	.short	(.L_13814 - .L_13813)
	.align		4
.L_13813:
        /*14380*/ 	.word	index@($_ZN7cutlass13device_kernelIN5flash19enable_sm80_to_sm89INS1_16FlashAttnBwdSm80INS1_25CollectiveMainloopBwdSm80ILi2ELi2EN4cute5tupleIJNS5_1CILi128EEES8_NS7_ILi64EEEEEENS_10bfloat16_tEfNS_4arch4Sm80ELb0ELb0ELb1ELb1ELb0ELb0ELb0ELb0ELi2ELi4ELi4ELi4ELb0EEENS1_24CollectiveEpilogueBwdGQAISA_fSD_Li256ELb1ELb0EEENS1_19SingleTileSchedulerILb1ELb0ELb0ELi128EEEEEEEEEvNT_6ParamsE$_ZZN4cute4takeILi1ELi3ENS_5tupleIJNS1_IJNS_1CILi1EEENS2_ILi512EEEiEEENS2_ILi4096EEENS1_IJNS1_IJiiEEENS2_ILi8192EEEEEEEEEEEDaRKT1_ENKUlDpRKT_E_clIJS6_S9_EEEDaSH_)
        /*14384*/ 	.word	0x00000000


	//----- nvinfo : EIATTR_FRAME_SIZE
	.align		4
.L_13814:
        /*14388*/ 	.byte	0x04, 0x11
        /*1438a*/ 	.short	(.L_13816 - .L_13815)
	.align		4
.L_13815:
        /*1438c*/ 	.word	index@($_ZN7cutlass13device_kernelIN5flash19enable_sm80_to_sm89INS1_16FlashAttnBwdSm80INS1_25CollectiveMainloopBwdSm80ILi2ELi2EN4cute5tupleIJNS5_1CILi128EEES8_NS7_ILi64EEEEEENS_10bfloat16_tEfNS_4arch4Sm80ELb0ELb0ELb1ELb1ELb0ELb0ELb0ELb0ELi2ELi4ELi4ELi4ELb0EEENS1_24CollectiveEpilogueBwdGQAISA_fSD_Li256ELb1ELb0EEENS1_19SingleTileSchedulerILb1ELb0ELb0ELi128EEEEEEEEEvNT_6ParamsE$_ZZN4cute4takeILi1ELi2ENS_5tupleIJNS1_IJNS_1CILi1EEENS2_ILi0EEEEEEiEEEEEDaRKT1_ENKUlDpRKT_E_clIJiEEEDaSD_)
        /*14390*/ 	.word	0x00000000


	//----- nvinfo : EIATTR_FRAME_SIZE
	.align		4
.L_13816:
        /*14394*/ 	.byte	0x04, 0x11
        /*14396*/ 	.short	(.L_13818 - .L_13817)
	.align		4
.L_13817:
        /*14398*/ 	.word	index@($_ZN7cutlass13device_kernelIN5flash19enable_sm80_to_sm89INS1_16FlashAttnBwdSm80INS1_25CollectiveMainloopBwdSm80ILi2ELi2EN4cute5tupleIJNS5_1CILi128EEES8_NS7_ILi64EEEEEENS_10bfloat16_tEfNS_4arch4Sm80ELb0ELb0ELb1ELb1ELb0ELb0ELb0ELb0ELi2ELi4ELi4ELi4ELb0EEENS1_24CollectiveEpilogueBwdGQAISA_fSD_Li256ELb1ELb0EEENS1_19SingleTileSchedulerILb1ELb0ELb0ELi128EEEEEEEEEvNT_6ParamsE$_ZZN4cute4diceINS_5tupleIJNS1_IJiNS1_IJiNS_1CILi0EEEEEEEEENS1_IJNS_10UnderscoreENS1_IJS6_S6_EEEEEEEEES9_EEDaRKT_RKT0_ENKUlRKT_RKT0_E_clIS5_S5_EEDaSI_SL_)
        /*1439c*/ 	.word	0x00000000


	//----- nvinfo : EIATTR_FRAME_SIZE
	.align		4
.L_13818:
        /*143a0*/ 	.byte	0x04, 0x11
        /*143a2*/ 	.short	(.L_13820 - .L_13819)
	.align		4
.L_13819:
        /*143a4*/ 	.word	index@($_ZN7cutlass13device_kernelIN5flash19enable_sm80_to_sm89INS1_16FlashAttnBwdSm80INS1_25CollectiveMainloopBwdSm80ILi2ELi2EN4cute5tupleIJNS5_1CILi128EEES8_NS7_ILi64EEEEEENS_10bfloat16_tEfNS_4arch4Sm80ELb0ELb0ELb1ELb1ELb0ELb0ELb0ELb0ELi2ELi4ELi4ELi4ELb0EEENS1_24CollectiveEpilogueBwdGQAISA_fSD_Li256ELb1ELb0EEENS1_19SingleTileSchedulerILb1ELb0ELb0ELi128EEEEEEEEEvNT_6ParamsE$_ZZN4cute19as_arithmetic_tupleINS_15ArithmeticTupleIJiiEEEEEDaRKT_ENKUlRKT_E_clIiEEDaS8_)
        /*143a8*/ 	.word	0x00000000


	//----- nvinfo : EIATTR_FRAME_SIZE
	.align		4
.L_13820:
        /*143ac*/ 	.byte	0x04, 0x11
        /*143ae*/ 	.short	(.L_13822 - .L_13821)
	.align		4
.L_13821:
        /*143b0*/ 	.word	index@($_ZN7cutlass13device_kernelIN5flash19enable_sm80_to_sm89INS1_16FlashAttnBwdSm80INS1_25CollectiveMainloopBwdSm80ILi2ELi2EN4cute5tupleIJNS5_1CILi128EEES8_NS7_ILi64EEEEEENS_10bfloat16_tEfNS_4arch4Sm80ELb0ELb0ELb1ELb1ELb0ELb0ELb0ELb0ELi2ELi4ELi4ELi4ELb0EEENS1_24CollectiveEpilogueBwdGQAISA_fSD_Li256ELb1ELb0EEENS1_19SingleTileSchedulerILb1ELb0ELb0ELi128EEEEEEEEEvNT_6ParamsE$_ZZN4cute19as_arithmetic_tupleINS_15ArithmeticTupleIJiiEEEEEDaRKT_ENKUlDpRKT_E_clIJiiEEEDaS9_)
        /*143b4*/ 	.word	0x00000000


	//----- nvinfo : EIATTR_FRAME_SIZE
	.align		4
.L_13822:
        /*143b8*/ 	.byte	0x04, 0x11
        /*143ba*/ 	.short	(.L_13824 - .L_13823)
	.align		4
.L_13823:
        /*143bc*/ 	.word	index@($_ZN7cutlass13device_kernelIN5flash19enable_sm80_to_sm89INS1_16FlashAttnBwdSm80INS1_25CollectiveMainloopBwdSm80ILi2ELi2EN4cute5tupleIJNS5_1CILi128EEES8_NS7_ILi64EEEEEENS_10bfloat16_tEfNS_4arch4Sm80ELb0ELb0ELb1ELb1ELb0ELb0ELb0ELb0ELi2ELi4ELi4ELi4ELb0EEENS1_24CollectiveEpilogueBwdGQAISA_fSD_Li256ELb1ELb0EEENS1_19SingleTileSchedulerILb1ELb0ELb0ELi128EEEEEEEEEvNT_6ParamsE$_ZZN4cute16flatten_to_tupleINS_5tupleIJNS_1CILi4096EEENS1_IJiiEEEEEEEEDaRKT_ENKUlRKT_E_clIS4_EEDaSB_)
        /*143c0*/ 	.word	0x00000000


	//----- nvinfo : EIATTR_FRAME_SIZE
	.align		4
.L_13824:
        /*143c4*/ 	.byte	0x04, 0x11
        /*143c6*/ 	.short	(.L_13826 - .L_13825)
	.align		4
.L_13825:
        /*143c8*/ 	.word	index@($_ZN7cutlass13device_kernelIN5flash19enable_sm80_to_sm89INS1_16FlashAttnBwdSm80INS1_25CollectiveMainloopBwdSm80ILi2ELi2EN4cute5tupleIJNS5_1CILi128EEES8_NS7_ILi64EEEEEENS_10bfloat16_tEfNS_4arch4Sm80ELb0ELb0ELb1ELb1ELb0ELb0ELb0ELb0ELi2ELi4ELi4ELi4ELb0EEENS1_24CollectiveEpilogueBwdGQAISA_fSD_Li256ELb1ELb0EEENS1_19SingleTileSchedulerILb1ELb0ELb0ELi128EEEEEEEEEvNT_6ParamsE$_ZZN4cute16flatten_to_tupleINS_5tupleIJNS_1CILi4096EEENS1_IJNS1_IJiiEEENS2_ILi8192EEEEEEEEEEEDaRKT_ENKUlRKT_E_clIS6_EEDaSD_)
        /*143cc*/ 	.word	0x00000000


	//----- nvinfo : EIATTR_FRAME_SIZE
	.align		4
.L_13826:
        /*143d0*/ 	.byte	0x04, 0x11
        /*143d2*/ 	.short	(.L_13828 - .L_13827)
	.align		4
.L_13827:
        /*143d4*/ 	.word	index@($_ZN7cutlass13device_kernelIN5flash19enable_sm80_to_sm89INS1_16FlashAttnBwdSm80INS1_25CollectiveMainloopBwdSm80ILi2ELi2EN4cute5tupleIJNS5_1CILi128EEES8_NS7_ILi64EEEEEENS_10bfloat16_tEfNS_4arch4Sm80ELb0ELb0ELb1ELb1ELb0ELb0ELb0ELb0ELi2ELi4ELi4ELi4ELb0EEENS1_24CollectiveEpilogueBwdGQAISA_fSD_Li256ELb1ELb0EEENS1_19SingleTileSchedulerILb1ELb0ELb0ELi128EEEEEEEEEvNT_6ParamsE$_ZZN4cute16flatten_to_tupleINS_5tupleIJNS_1CILi1024EEENS1_IJiiEEEEEEEEDaRKT_ENKUlRKT_E_clIS4_EEDaSB_)
        /*143d8*/ 	.word	0x00000000


	//----- nvinfo : EIATTR_FRAME_SIZE
	.align		4
.L_13828:
        /*143dc*/ 	.byte	0x04, 0x11
        /*143de*/ 	.short	(.L_13830 - .L_13829)
	.align		4
.L_13829:
        /*143e0*/ 	.word	index@($_ZN7cutlass13device_kernelIN5flash19enable_sm80_to_sm89INS1_16FlashAttnBwdSm80INS1_25CollectiveMainloopBwdSm80ILi2ELi2EN4cute5tupleIJNS5_1CILi128EEES8_NS7_ILi64EEEEEENS_10bfloat16_tEfNS_4arch4Sm80ELb0ELb0ELb1ELb1ELb0ELb0ELb0ELb0ELi2ELi4ELi4ELi4ELb0EEENS1_24CollectiveEpilogueBwdGQAISA_fSD_Li256ELb1ELb0EEENS1_19SingleTileSchedulerILb1ELb0ELb0ELi128EEEEEEEEEvNT_6ParamsE$_ZZN4cute16flatten_to_tupleINS_5tupleIJNS_1CILi0EEENS1_IJNS2_ILi1EEENS2_ILi512EEEiEEEEEEEEDaRKT_ENKUlRKT_E_clIS6_EEDaSD_)
        /*143e4*/ 	.word	0x00000000


	//----- nvinfo : EIATTR_FRAME_SIZE
	.align		4
.L_13830:
        /*143e8*/ 	.byte	0x04, 0x11
        /*143ea*/ 	.short	(.L_13832 - .L_13831)
	.align		4
.L_13831:
        /*143ec*/ 	.word	index@($_ZN7cutlass13device_kernelIN5flash19enable_sm80_to_sm89INS1_16FlashAttnBwdSm80INS1_25CollectiveMainloopBwdSm80ILi2ELi2EN4cute5tupleIJNS5_1CILi128EEES8_NS7_ILi64EEEEEENS_10bfloat16_tEfNS_4arch4Sm80ELb0ELb0ELb1ELb1ELb0ELb0ELb0ELb0ELi2ELi4ELi4ELi4ELb0EEENS1_24CollectiveEpilogueBwdGQAISA_fSD_Li256ELb1ELb0EEENS1_19SingleTileSchedulerILb1ELb0ELb0ELi128EEEEEEEEEvNT_6ParamsE$_ZZN4cute16flatten_to_tupleINS_5tupleIJNS1_IJiiEEENS_1CILi8192EEEEEEEEDaRKT_ENKUlRKT_E_clIS2_EEDaSB_)
        /*143f0*/ 	.word	0x00000000


	//----- nvinfo : EIATTR_FRAME_SIZE
	.align		4
.L_13832:
        /*143f4*/ 	.byte	0x04, 0x11
        /*143f6*/ 	.short	(.L_13834 - .L_13833)
	.align		4
.L_13833:
        /*143f8*/ 	.word	index@($_ZN7cutlass13device_kernelIN5flash19enable_sm80_to_sm89INS1_16FlashAttnBwdSm80INS1_25CollectiveMainloopBwdSm80ILi2ELi2EN4cute5tupleIJNS5_1CILi128EEES8_NS7_ILi64EEEEEENS_10bfloat16_tEfNS_4arch4Sm80ELb0ELb0ELb1ELb1ELb0ELb0ELb0ELb0ELi2ELi4ELi4ELi4ELb0EEENS1_24CollectiveEpilogueBwdGQAISA_fSD_Li256ELb1ELb0EEENS1_19SingleTileSchedulerILb1ELb0ELb0ELi128EEEEEEEEEvNT_6ParamsE$_ZZN4cute16flatten_to_tupleINS_5tupleIJNS1_IJiiEEENS_1CILi1024EEEEEEEEDaRKT_ENKUlRKT_E_clIS2_EEDaSB_)
        /*143fc*/ 	.word	0x00000000


	//----- nvinfo : EIATTR_FRAME_SIZE
	.align		4
.L_13834:
        /*14400*/ 	.byte	0x04, 0x11
        /*14402*/ 	.short	(.L_13836 - .L_13835)
	.align		4
.L_13835:
        /*14404*/ 	.word	index@($_ZN7cutlass13device_kernelIN5flash19enable_sm80_to_sm89INS1_16FlashAttnBwdSm80INS1_25CollectiveMainloopBwdSm80ILi2ELi2EN4cute5tupleIJNS5_1CILi128EEES8_NS7_ILi64EEEEEENS_10bfloat16_tEfNS_4arch4Sm80ELb0ELb0ELb1ELb1ELb0ELb0ELb0ELb0ELi2ELi4ELi4ELi4ELb0EEENS1_24CollectiveEpilogueBwdGQAISA_fSD_Li256ELb1ELb0EEENS1_19SingleTileSchedulerILb1ELb0ELb0ELi128EEEEEEEEEvNT_6ParamsE$_ZZN4cute14transform_leafINS_15ArithmeticTupleIJiiEEENS_8identityEEEDaRKT_OT0_ENKUlRKT_E_clIiEEDaSB_)
        /*14408*/ 	.word	0x00000000


	//----- nvinfo : EIATTR_FRAME_SIZE
	.align		4
.L_13836:
        /*1440c*/ 	.byte	0x04, 0x11
        /*1440e*/ 	.short	(.L_13838 - .L_13837)
	.align		4
.L_13837:
        /*14410*/ 	.word	index@($_ZN7cutlass13device_kernelIN5flash19enable_sm80_to_sm89INS1_16FlashAttnBwdSm80INS1_25CollectiveMainloopBwdSm80ILi2ELi2EN4cute5tupleIJNS5_1CILi128EEES8_NS7_ILi64EEEEEENS_10bfloat16_tEfNS_4arch4Sm80ELb0ELb0ELb1ELb1ELb0ELb0ELb0ELb0ELi2ELi4ELi4ELi4ELb0EEENS1_24CollectiveEpilogueBwdGQAISA_fSD_Li256ELb1ELb0EEENS1_19SingleTileSchedulerILb1ELb0ELb0ELi128EEEEEEEEEvNT_6ParamsE$_ZZN4cute14logical_divideINS_5tupleIJNS1_IJNS_1CILi8EEENS2_ILi1EEEEEENS1_IJNS2_ILi2EEEEEEEEENS1_IJNS1_IJS4_NS2_ILi0EEEEEENS1_IJiEEEEEENS1_IJS5_NS_6LayoutIS4_S9_EEEEEEEDaRKNSD_IT_T0_EERKT1_ENKUlRKT_RKT0_E_clINSD_IS7_SB_EESE_EEDaSQ_ST_)
        /*14414*/ 	.word	0x00000000


	//----- nvinfo : EIATTR_FRAME_SIZE
	.align		4
.L_13838:
        /*14418*/ 	.byte	0x04, 0x11
        /*1441a*/ 	.short	(.L_13840 - .L_13839)
	.align		4
.L_13839:
        /*1441c*/ 	.word	index@($_ZN7cutlass13device_kernelIN5flash19enable_sm80_to_sm89INS1_16FlashAttnBwdSm80INS1_25CollectiveMainloopBwdSm80ILi2ELi2EN4cute5tupleIJNS5_1CILi128EEES8_NS7_ILi64EEEEEENS_10bfloat16_tEfNS_4arch4Sm80ELb0ELb0ELb1ELb1ELb0ELb0ELb0ELb0ELi2ELi4ELi4ELi4ELb0EEENS1_24CollectiveEpilogueBwdGQAISA_fSD_Li256ELb1ELb0EEENS1_19SingleTileSchedulerILb1ELb0ELb0ELi128EEEEEEEEEvNT_6ParamsE$_ZZN4cute13to_mixed_bitsINS_5tupleIJNS_1CILi4EEENS2_ILi8EEEEEENS1_IJNS2_ILi128EEENS2_ILi0EEEEEENS1_IJiiEEEEEDaRKT_RKT0_RKT1_ENKUlRKT_RKT0_RKT1_E_clIS3_S6_iEEDaSL_SO_SR_)
        /*14420*/ 	.word	0x00000000


	//----- nvinfo : EIATTR_FRAME_SIZE
	.align		4
.L_13840:
        /*14424*/ 	.byte	0x04, 0x11
        /*14426*/ 	.short	(.L_13842 - .L_13841)
	.align		4
.L_13841:
        /*14428*/ 	.word	index@($_ZN7cutlass13device_kernelIN5flash19enable_sm80_to_sm89INS1_16FlashAttnBwdSm80INS1_25CollectiveMainloopBwdSm80ILi2ELi2EN4cute5tupleIJNS5_1CILi128EEES8_NS7_ILi64EEEEEENS_10bfloat16_tEfNS_4arch4Sm80ELb0ELb0ELb1ELb1ELb0ELb0ELb0ELb0ELi2ELi4ELi4ELi4ELb0EEENS1_24CollectiveEpilogueBwdGQAISA_fSD_Li256ELb1ELb0EEENS1_19SingleTileSchedulerILb1ELb0ELb0ELi128EEEEEEEEEvNT_6ParamsE$_ZZN4cute13to_mixed_bitsINS_5tupleIJNS_1CILi4EEENS2_ILi8EEEEEENS1_IJNS2_ILi128EEENS2_ILi0EEEEEENS1_IJiiEEEEEDaRKT_RKT0_RKT1_ENKUlDpRKT_E_clIJNS_9MixedBitsILj0ELj384EEENS2_ILj0EEEEEEDaSM_)
        /*1442c*/ 	.word	0x00000000


	//----- nvinfo : EIATTR_FRAME_SIZE
	.align		4
.L_13842:
        /*14430*/ 	.byte	0x04, 0x11
        /*14432*/ 	.short	(.L_13844 - .L_13843)
	.align		4
.L_13843:
        /*14434*/ 	.word	index@($_ZN7cutlass13device_kernelIN5flash19enable_sm80_to_sm89INS1_16FlashAttnBwdSm80INS1_25CollectiveMainloopBwdSm80ILi2ELi2EN4cute5tupleIJNS5_1CILi128EEES8_NS7_ILi64EEEEEENS_10bfloat16_tEfNS_4arch4Sm80ELb0ELb0ELb1ELb1ELb0ELb0ELb0ELb0ELi2ELi4ELi4ELi4ELb0EEENS1_24CollectiveEpilogueBwdGQAISA_fSD_Li256ELb1ELb0EEENS1_19SingleTileSchedulerILb1ELb0ELb0ELi128EEEEEEEEEvNT_6ParamsE$_ZZN4cute13to_mixed_bitsINS_5tupleIJNS_1CILi4EEENS2_ILi8EEEEEENS1_IJNS2_ILi0EEENS2_ILi64EEEEEENS1_IJiiEEEEEDaRKT_RKT0_RKT1_ENKUlRKT_RKT0_RKT1_E_clIS4_S7_iEEDaSL_SO_SR_)
        /*14438*/ 	.word	0x00000000


	//----- nvinfo : EIATTR_FRAME_SIZE
	.align		4
.L_13844:
        /*1443c*/ 	.byte	0x04, 0x11
        /*1443e*/ 	.short	(.L_13846 - .L_13845)
	.align		4
.L_13845:
        /*14440*/ 	.word	index@($_ZN7cutlass13device_kernelIN5flash19enable_sm80_to_sm89INS1_16FlashAttnBwdSm80INS1_25CollectiveMainloopBwdSm80ILi2ELi2EN4cute5tupleIJNS5_1CILi128EEES8_NS7_ILi64EEEEEENS_10bfloat16_tEfNS_4arch4Sm80ELb0ELb0ELb1ELb1ELb0ELb0ELb0ELb0ELi2ELi4ELi4ELi4ELb0EEENS1_24CollectiveEpilogueBwdGQAISA_fSD_Li256ELb1ELb0EEENS1_19SingleTileSchedulerILb1ELb0ELb0ELi128EEEEEEEEEvNT_6ParamsE$_ZZN4cute13to_mixed_bitsINS_5tupleIJNS_1CILi4EEENS2_ILi8EEEEEENS1_IJNS2_ILi0EEENS2_ILi64EEEEEENS1_IJiiEEEEEDaRKT_RKT0_RKT1_ENKUlDpRKT_E_clIJNS2_ILj0EEENS_9MixedBitsILj0ELj448EEEEEEDaSM_)
        /*14444*/ 	.word	0x00000000


	//----- nvinfo : EIATTR_FRAME_SIZE
	.align		4
.L_13846:
        /*14448*/ 	.byte	0x04, 0x11
        /*1444a*/ 	.short	(.L_13848 - .L_13847)
	.align		4
.L_13847:
        /*1444c*/ 	.word	index@($_ZN7cutlass13device_kernelIN5flash19enable_sm80_to_sm89INS1_16FlashAttnBwdSm80INS1_25CollectiveMainloopBwdSm80ILi2ELi2EN4cute5tupleIJNS5_1CILi128EEES8_NS7_ILi64EEEEEENS_10bfloat16_tEfNS_4arch4Sm80ELb0ELb0ELb1ELb1ELb0ELb0ELb0ELb0ELi2ELi4ELi4ELi4ELb0EEENS1_24CollectiveEpilogueBwdGQAISA_fSD_Li256ELb1ELb0EEENS1_19SingleTileSchedulerILb1ELb0ELb0ELi128EEEEEEEEEvNT_6ParamsE$_ZZN4cute13to_mixed_bitsINS_5tupleIJNS1_IJNS_1CILi4EEENS2_ILi8EEEEEES3_NS2_ILi1EEEEEENS1_IJNS1_IJNS2_ILi128EEENS2_ILi0EEEEEENS2_ILi16EEES9_EEENS1_IJNS1_IJiiEEEiS9_EEEEEDaRKT_RKT0_RKT1_ENKUlRKT_RKT0_RKT1_E_clIS5_SA_SD_EEDaSQ_ST_SW_)
        /*14450*/ 	.word	0x00000000


	//----- nvinfo : EIATTR_FRAME_SIZE
	.align		4
.L_13848:
        /*14454*/ 	.byte	0x04, 0x11
        /*14456*/ 	.short	(.L_13850 - .L_13849)
	.align		4
.L_13849:
        /*14458*/ 	.word	index@($_ZN7cutlass13device_kernelIN5flash19enable_sm80_to_sm89INS1_16FlashAttnBwdSm80INS1_25CollectiveMainloopBwdSm80ILi2ELi2EN4cute5tupleIJNS5_1CILi128EEES8_NS7_ILi64EEEEEENS_10bfloat16_tEfNS_4arch4Sm80ELb0ELb0ELb1ELb1ELb0ELb0ELb0ELb0ELi2ELi4ELi4ELi4ELb0EEENS1_24CollectiveEpilogueBwdGQAISA_fSD_Li256ELb1ELb0EEENS1_19SingleTileSchedulerILb1ELb0ELb0ELi128EEEEEEEEEvNT_6ParamsE$_ZZN4cute13to_mixed_bitsINS_5tupleIJNS1_IJNS_1CILi4EEENS2_ILi8EEEEEES3_NS2_ILi1EEEEEENS1_IJNS1_IJNS2_ILi128EEENS2_ILi0EEEEEENS2_ILi16EEES9_EEENS1_IJNS1_IJiiEEEiS9_EEEEEDaRKT_RKT0_RKT1_ENKUlRKT_RKT0_RKT1_E_clIS3_SB_iEEDaSQ_ST_SW_)
        /*1445c*/ 	.word	0x00000000


	//----- nvinfo : EIATTR_FRAME_SIZE
	.align		4
.L_13850:
        /*14460*/ 	.byte	0x04, 0x11
        /*14462*/ 	.short	(.L_13852 - .L_13851)
	.align		4
.L_13851:
        /*14464*/ 	.word	index@($_ZN7cutlass13device_kernelIN5flash19enable_sm80_to_sm89INS1_16FlashAttnBwdSm80INS1_25CollectiveMainloopBwdSm80ILi2ELi2EN4cute5tupleIJNS5_1CILi128EEES8_NS7_ILi64EEEEEENS_10bfloat16_tEfNS_4arch4Sm80ELb0ELb0ELb1ELb1ELb0ELb0ELb0ELb0ELi2ELi4ELi4ELi4ELb0EEENS1_24CollectiveEpilogueBwdGQAISA_fSD_Li256ELb1ELb0EEENS1_19SingleTileSchedulerILb1ELb0ELb0ELi128EEEEEEEEEvNT_6ParamsE$_ZZN4cute13to_mixed_bitsINS_5tupleIJNS1_IJNS_1CILi4EEENS2_ILi8EEEEEES3_NS2_ILi1EEEEEENS1_IJNS1_IJNS2_ILi128EEENS2_ILi0EEEEEENS2_ILi16EEES9_EEENS1_IJNS1_IJiiEEEiS9_EEEEEDaRKT_RKT0_RKT1_ENKUlDpRKT_E_clIJNS_9MixedBitsILj0ELj384EEENSU_ILj0ELj48EEENS2_ILj0EEEEEEDaSR_)
        /*14468*/ 	.word	0x00000000


	//----- nvinfo : EIATTR_FRAME_SIZE
	.align		4
.L_13852:
        /*1446c*/ 	.byte	0x04, 0x11
        /*1446e*/ 	.short	(.L_13854 - .L_13853)
	.align		4
.L_13853:
        /*14470*/ 	.word	index@($_ZN7cutlass13device_kernelIN5flash19enable_sm80_to_sm89INS1_16FlashAttnBwdSm80INS1_25CollectiveMainloopBwdSm80ILi2ELi2EN4cute5tupleIJNS5_1CILi128EEES8_NS7_ILi64EEEEEENS_10bfloat16_tEfNS_4arch4Sm80ELb0ELb0ELb1ELb1ELb0ELb0ELb0ELb0ELi2ELi4ELi4ELi4ELb0EEENS1_24CollectiveEpilogueBwdGQAISA_fSD_Li256ELb1ELb0EEENS1_19SingleTileSchedulerILb1ELb0ELb0ELi128EEEEEEEEEvNT_6ParamsE$_ZZN4cute13to_mixed_bitsINS_5tupleIJNS1_IJNS_1CILi4EEENS2_ILi8EEEEEES3_NS2_ILi1EEEEEENS1_IJNS1_IJNS2_ILi0EEENS2_ILi64EEEEEES8_S8_EEENS1_IJNS1_IJiiEEEiS8_EEEEEDaRKT_RKT0_RKT1_ENKUlRKT_RKT0_RKT1_E_clIS5_SA_SC_EEDaSP_SS_SV_)
        /*14474*/ 	.word	0x00000000


	//----- nvinfo : EIATTR_FRAME_SIZE
	.align		4
.L_13854:
        /*14478*/ 	.byte	0x04, 0x11
        /*1447a*/ 	.short	(.L_13856 - .L_13855)
	.align		4
.L_13855:
        /*1447c*/ 	.word	index@($_ZN7cutlass13device_kernelIN5flash19enable_sm80_to_sm89INS1_16FlashAttnBwdSm80INS1_25CollectiveMainloopBwdSm80ILi2ELi2EN4cute5tupleIJNS5_1CILi128EEES8_NS7_ILi64EEEEEENS_10bfloat16_tEfNS_4arch4Sm80ELb0ELb0ELb1ELb1ELb0ELb0ELb0ELb0ELi2ELi4ELi4ELi4ELb0EEENS1_24CollectiveEpilogueBwdGQAISA_fSD_Li256ELb1ELb0EEENS1_19SingleTileSchedulerILb1ELb0ELb0ELi128EEEEEEEEEvNT_6ParamsE$_ZZN4cute13to_mixed_bitsINS_5tupleIJNS1_IJNS_1CILi4EEENS2_ILi8EEEEEES3_NS2_ILi1EEEEEENS1_IJNS1_IJNS2_ILi0EEENS2_ILi64EEEEEES8_S8_EEENS1_IJNS1_IJiiEEEiS8_EEEEEDaRKT_RKT0_RKT1_ENKUlDpRKT_E_clIJNS_9MixedBitsILj0ELj448EEENS2_ILj0EEESV_EEEDaSQ_)
        /*14480*/ 	.word	0x00000000


	//----- nvinfo : EIATTR_FRAME_SIZE
	.align		4
.L_13856:
        /*14484*/ 	.byte	0x04, 0x11
        /*14486*/ 	.short	(.L_13858 - .L_13857)
	.align		4
.L_13857:
        /*14488*/ 	.word	index@($_ZN7cutlass13device_kernelIN5flash19enable_sm80_to_sm89INS1_16FlashAttnBwdSm80INS1_25CollectiveMainloopBwdSm80ILi2ELi2EN4cute5tupleIJNS5_1CILi128EEES8_NS7_ILi64EEEEEENS_10bfloat16_tEfNS_4arch4Sm80ELb0ELb0ELb1ELb1ELb0ELb0ELb0ELb0ELi2ELi4ELi4ELi4ELb0EEENS1_24CollectiveEpilogueBwdGQAISA_fSD_Li256ELb1ELb0EEENS1_19SingleTileSchedulerILb1ELb0ELb0ELi128EEEEEEEEEvNT_6ParamsE$_ZZN4cute13to_mixed_bitsINS_5tupleIJNS1_IJNS_1CILi4EEENS2_ILi8EEEEEENS2_ILi2EEENS2_ILi1EEEEEENS1_IJNS1_IJNS2_ILi128EEENS2_ILi0EEEEEES4_SA_EEENS1_IJNS1_IJiiEEEiSA_EEEEEDaRKT_RKT0_RKT1_ENKUlRKT_RKT0_RKT1_E_clIS6_S4_iEEDaSQ_ST_SW_)
        /*1448c*/ 	.word	0x00000000


	//----- nvinfo : EIATTR_FRAME_SIZE
	.align		4
.L_13858:
        /*14490*/ 	.byte	0x04, 0x11
        /*14492*/ 	.short	(.L_13860 - .L_13859)
	.align		4
.L_13859:
        /*14494*/ 	.word	index@($_ZN7cutlass13device_kernelIN5flash19enable_sm80_to_sm89INS1_16FlashAttnBwdSm80INS1_25CollectiveMainloopBwdSm80ILi2ELi2EN4cute5tupleIJNS5_1CILi128EEES8_NS7_ILi64EEEEEENS_10bfloat16_tEfNS_4arch4Sm80ELb0ELb0ELb1ELb1ELb0ELb0ELb0ELb0ELi2ELi4ELi4ELi4ELb0EEENS1_24CollectiveEpilogueBwdGQAISA_fSD_Li256ELb1ELb0EEENS1_19SingleTileSchedulerILb1ELb0ELb0ELi128EEEEEEEEEvNT_6ParamsE$_ZZN4cute13to_mixed_bitsINS_5tupleIJNS1_IJNS_1CILi4EEENS2_ILi8EEEEEENS2_ILi2EEENS2_ILi1EEEEEENS1_IJNS1_IJNS2_ILi128EEENS2_ILi0EEEEEES4_SA_EEENS1_IJNS1_IJiiEEEiSA_EEEEEDaRKT_RKT0_RKT1_ENKUlRKT_RKT0_RKT1_E_clIS5_SB_SD_EEDaSQ_ST_SW_)
        /*14498*/ 	.word	0x00000000


	//----- nvinfo : EIATTR_FRAME_SIZE
	.align		4
.L_13860:
        /*1449c*/ 	.byte	0x04, 0x11
        /*1449e*/ 	.short	(.L_13862 - .L_13861)
	.align		4
.L_13861:
        /*144a0*/ 	.word	index@($_ZN7cutlass13device_kernelIN5flash19enable_sm80_to_sm89INS1_16FlashAttnBwdSm80INS1_25CollectiveMainloopBwdSm80ILi2ELi2EN4cute5tupleIJNS5_1CILi128EEES8_NS7_ILi64EEEEEENS_10bfloat16_tEfNS_4arch4Sm80ELb0ELb0ELb1ELb1ELb0ELb0ELb0ELb0ELi2ELi4ELi4ELi4ELb0EEENS1_24CollectiveEpilogueBwdGQAISA_fSD_Li256ELb1ELb0EEENS1_19SingleTileSchedulerILb1ELb0ELb0ELi128EEEEEEEEEvNT_6ParamsE$_ZZN4cute13to_mixed_bitsINS_5tupleIJNS1_IJNS_1CILi4EEENS2_ILi8EEEEEENS2_ILi2EEENS2_ILi1EEEEEENS1_IJNS1_IJNS2_ILi128EEENS2_ILi0EEEEEES4_SA_EEENS1_IJNS1_IJiiEEEiSA_EEEEEDaRKT_RKT0_RKT1_ENKUlDpRKT_E_clIJNS_9MixedBitsILj0ELj384EEENSU_ILj0ELj8EEENS2_ILj0EEEEEEDaSR_)
        /*144a4*/ 	.word	0x00000000


	//----- nvinfo : EIATTR_FRAME_SIZE
	.align		4
.L_13862:
        /*144a8*/ 	.byte	0x04, 0x11
        /*144aa*/ 	.short	(.L_13864 - .L_13863)
	.align		4
.L_13863:
        /*144ac*/ 	.word	index@($_ZN7cutlass13device_kernelIN5flash19enable_sm80_to_sm89INS1_16FlashAttnBwdSm80INS1_25CollectiveMainloopBwdSm80ILi2ELi2EN4cute5tupleIJNS5_1CILi128EEES8_NS7_ILi64EEEEEENS_10bfloat16_tEfNS_4arch4Sm80ELb0ELb0ELb1ELb1ELb0ELb0ELb0ELb0ELi2ELi4ELi4ELi4ELb0EEENS1_24CollectiveEpilogueBwdGQAISA_fSD_Li256ELb1ELb0EEENS1_19SingleTileSchedulerILb1ELb0ELb0ELi128EEEEEEEEEvNT_6ParamsE$_ZZN4cute13to_mixed_bitsINS_5tupleIJNS1_IJNS_1CILi4EEENS2_ILi8EEEEEENS2_ILi2EEENS2_ILi1EEEEEENS1_IJNS1_IJNS2_ILi0EEENS2_ILi64EEEEEES9_S9_EEENS1_IJNS1_IJiiEEEiS9_EEEEEDaRKT_RKT0_RKT1_ENKUlRKT_RKT0_RKT1_E_clIS5_SB_SD_EEDaSQ_ST_SW_)
        /*144b0*/ 	.word	0x00000000


	//----- nvinfo : EIATTR_FRAME_SIZE
	.align		4
.L_13864:
        /*144b4*/ 	.byte	0x04, 0x11
        /*144b6*/ 	.short	(.L_13866 - .L_13865)
	.align		4
.L_13865:
        /*144b8*/ 	.word	index@($_ZN7cutlass13device_kernelIN5flash19enable_sm80_to_sm89INS1_16FlashAttnBwdSm80INS1_25CollectiveMainloopBwdSm80ILi2ELi2EN4cute5tupleIJNS5_1CILi128EEES8_NS7_ILi64EEEEEENS_10bfloat16_tEfNS_4arch4Sm80ELb0ELb0ELb1ELb1ELb0ELb0ELb0ELb0ELi2ELi4ELi4ELi4ELb0EEENS1_24CollectiveEpilogueBwdGQAISA_fSD_Li256ELb1ELb0EEENS1_19SingleTileSchedulerILb1ELb0ELb0ELi128EEEEEEEEEvNT_6ParamsE$_ZZN4cute13to_mixed_bitsINS_5tupleIJNS1_IJNS_1CILi4EEENS2_ILi8EEEEEENS2_ILi2EEENS2_ILi1EEEEEENS1_IJNS1_IJNS2_ILi0EEENS2_ILi64EEEEEES9_S9_EEENS1_IJNS1_IJiiEEEiS9_EEEEEDaRKT_RKT0_RKT1_ENKUlDpRKT_E_clIJNS_9MixedBitsILj0ELj448EEENS2_ILj0EEESW_EEEDaSR_)
        /*144bc*/ 	.word	0x00000000


	//----- nvinfo : EIATTR_FRAME_SIZE
	.align		4
.L_13866:
        /*144c0*/ 	.byte	0x04, 0x11
        /*144c2*/ 	.short	(.L_13868 - .L_13867)
	.align		4
.L_13867:
        /*144c4*/ 	.word	index@($_ZN7cutlass13device_kernelIN5flash19enable_sm80_to_sm89INS1_16FlashAttnBwdSm80INS1_25CollectiveMainloopBwdSm80ILi2ELi2EN4cute5tupleIJNS5_1CILi128EEES8_NS7_ILi64EEEEEENS_10bfloat16_tEfNS_4arch4Sm80ELb0ELb0ELb1ELb1ELb0ELb0ELb0ELb0ELi2ELi4ELi4ELi4ELb0EEENS1_24CollectiveEpilogueBwdGQAISA_fSD_Li256ELb1ELb0EEENS1_19SingleTileSchedulerILb1ELb0ELb0ELi128EEEEEEEEEvNT_6ParamsE$_ZZN4cute12filter_tupleINS_5tupleIJiNS_1CILi0EEEEEES4_ZNS_6detail9lift_diceIS4_S4_EEDaRKT_RKT0_EUlRKT_RKT0_E_EEDaS9_SC_OT1_ENKUlDpSF_E_clIJNS1_IJiEEENS1_IJS3_EEEEEEDaSM_)
        /*144c8*/ 	.word	0x00000000


	//----- nvinfo : EIATTR_FRAME_SIZE
	.align		4
.L_13868:
        /*144cc*/ 	.byte	0x04, 0x11
        /*144ce*/ 	.short	(.L_13870 - .L_13869)
	.align		4
.L_13869:
        /*144d0*/ 	.word	index@($_ZN7cutlass13device_kernelIN5flash19enable_sm80_to_sm89INS1_16FlashAttnBwdSm80INS1_25CollectiveMainloopBwdSm80ILi2ELi2EN4cute5tupleIJNS5_1CILi128EEES8_NS7_ILi64EEEEEENS_10bfloat16_tEfNS_4arch4Sm80ELb0ELb0ELb1ELb1ELb0ELb0ELb0ELb0ELi2ELi4ELi4ELi4ELb0EEENS1_24CollectiveEpilogueBwdGQAISA_fSD_Li256ELb1ELb0EEENS1_19SingleTileSchedulerILb1ELb0ELb0ELi128EEEEEEEEEvNT_6ParamsE$_ZZN4cute12filter_tupleINS_5tupleIJiNS1_IJiNS_1CILi0EEEEEEEEES5_ZNS_6detail9lift_diceIS5_S5_EEDaRKT_RKT0_EUlRKT_RKT0_E_EEDaSA_SD_OT1_ENKUlDpSG_E_clIJNS1_IJiEEES4_EEEDaSN_)
        /*144d4*/ 	.word	0x00000000


	//----- nvinfo : EIATTR_FRAME_SIZE
	.align		4
.L_13870:
        /*144d8*/ 	.byte	0x04, 0x11
        /*144da*/ 	.short	(.L_13872 - .L_13871)
	.align		4
.L_13871:
        /*144dc*/ 	.word	index@($_ZN7cutlass13device_kernelIN5flash19enable_sm80_to_sm89INS1_16FlashAttnBwdSm80INS1_25CollectiveMainloopBwdSm80ILi2ELi2EN4cute5tupleIJNS5_1CILi128EEES8_NS7_ILi64EEEEEENS_10bfloat16_tEfNS_4arch4Sm80ELb0ELb0ELb1ELb1ELb0ELb0ELb0ELb0ELi2ELi4ELi4ELi4ELb0EEENS1_24CollectiveEpilogueBwdGQAISA_fSD_Li256ELb1ELb0EEENS1_19SingleTileSchedulerILb1ELb0ELb0ELi128EEEEEEEEEvNT_6ParamsE$_ZZN4cute12filter_tupleINS_5tupleIJNS_1CILi4096EEENS1_IJiiEEEEEEZNS_16flatten_to_tupleIS5_EEDaRKT_EUlRKT_E_EEDaS9_OT0_ENKUlDpSC_E_clIJNS1_IJS3_EEES4_EEEDaSG_)
        /*144e0*/ 	.word	0x00000000


	//----- nvinfo : EIATTR_FRAME_SIZE
	.align		4
.L_13872:
        /*144e4*/ 	.byte	0x04, 0x11
        /*144e6*/ 	.short	(.L_13874 - .L_13873)
	.align		4
.L_13873:
        /*144e8*/ 	.word	index@($_ZN7cutlass13device_kernelIN5flash19enable_sm80_to_sm89INS1_16FlashAttnBwdSm80INS1_25CollectiveMainloopBwdSm80ILi2ELi2EN4cute5tupleIJNS5_1CILi128EEES8_NS7_ILi64EEEEEENS_10bfloat16_tEfNS_4arch4Sm80ELb0ELb0ELb1ELb1ELb0ELb0ELb0ELb0ELi2ELi4ELi4ELi4ELb0EEENS1_24CollectiveEpilogueBwdGQAISA_fSD_Li256ELb1ELb0EEENS1_19SingleTileSchedulerILb1ELb0ELb0ELi128EEEEEEEEEvNT_6ParamsE$_ZZN4cute12filter_tupleINS_5tupleIJNS_1CILi4096EEENS1_IJNS1_IJiiEEENS2_ILi8192EEEEEEEEEZNS_16flatten_to_tupleIS7_EEDaRKT_EUlRKT_E_EEDaSB_OT0_ENKUlDpSE_E_clIJNS1_IJS3_EEENS1_IJiiS5_EEEEEEDaSI_)
        /*144ec*/ 	.word	0x00000000


	//----- nvinfo : EIATTR_FRAME_SIZE
	.align		4
.L_13874:
        /*144f0*/ 	.byte	0x04, 0x11
        /*144f2*/ 	.short	(.L_13876 - .L_13875)
	.align		4
.L_13875:
        /*144f4*/ 	.word	index@($_ZN7cutlass13device_kernelIN5flash19enable_sm80_to_sm89INS1_16FlashAttnBwdSm80INS1_25CollectiveMainloopBwdSm80ILi2ELi2EN4cute5tupleIJNS5_1CILi128EEES8_NS7_ILi64EEEEEENS_10bfloat16_tEfNS_4arch4Sm80ELb0ELb0ELb1ELb1ELb0ELb0ELb0ELb0ELi2ELi4ELi4ELi4ELb0EEENS1_24CollectiveEpilogueBwdGQAISA_fSD_Li256ELb1ELb0EEENS1_19SingleTileSchedulerILb1ELb0ELb0ELi128EEEEEEEEEvNT_6ParamsE$_ZZN4cute12filter_tupleINS_5tupleIJNS_1CILi1EEENS1_IJiiiEEENS2_ILi64EEENS1_IJNS2_ILi72EEENS2_ILi144EEENS2_ILi288EEEEEENS2_ILi512EEEEEEZNS_7flattenISB_EEDaRKT_EUlRKT_E_EEDaSF_OT0_ENKUlDpSI_E_clIJNS1_IJS3_EEES4_NS1_IJS5_EEES9_NS1_IJSA_EEEEEEDaSM_)
        /*144f8*/ 	.word	0x00000000


	//----- nvinfo : EIATTR_FRAME_SIZE
	.align		4
.L_13876:
        /*144fc*/ 	.byte	0x04, 0x11
        /*144fe*/ 	.short	(.L_13878 - .L_13877)
	.align		4
.L_13877:
        /*14500*/ 	.word	index@($_ZN7cutlass13device_kernelIN5flash19enable_sm80_to_sm89INS1_16FlashAttnBwdSm80INS1_25CollectiveMainloopBwdSm80ILi2ELi2EN4cute5tupleIJNS5_1CILi128EEES8_NS7_ILi64EEEEEENS_10bfloat16_tEfNS_4arch4Sm80ELb0ELb0ELb1ELb1ELb0ELb0ELb0ELb0ELi2ELi4ELi4ELi4ELb0EEENS1_24CollectiveEpilogueBwdGQAISA_fSD_Li256ELb1ELb0EEENS1_19SingleTileSchedulerILb1ELb0ELb0ELi128EEEEEEEEEvNT_6ParamsE$_ZZN4cute12filter_tupleINS_5tupleIJNS_1CILi1EEENS1_IJNS2_ILi8EEEiiEEENS2_ILi64EEENS1_IJiNS2_ILi144EEENS2_ILi288EEEEEENS2_ILi512EEEEEEZNS_7flattenISB_EEDaRKT_EUlRKT_E_EEDaSF_OT0_ENKUlDpSI_E_clIJNS1_IJS3_EEES5_NS1_IJS6_EEES9_NS1_IJSA_EEEEEEDaSM_)
        /*14504*/ 	.word	0x00000000


	//----- nvinfo : EIATTR_FRAME_SIZE
	.align		4
.L_13878:
        /*14508*/ 	.byte	0x04, 0x11
        /*1450a*/ 	.short	(.L_13880 - .L_13879)
	.align		4
.L_13879:
        /*1450c*/ 	.word	index@($_ZN7cutlass13device_kernelIN5flash19enable_sm80_to_sm89INS1_16FlashAttnBwdSm80INS1_25CollectiveMainloopBwdSm80ILi2ELi2EN4cute5tupleIJNS5_1CILi128EEES8_NS7_ILi64EEEEEENS_10bfloat16_tEfNS_4arch4Sm80ELb0ELb0ELb1ELb1ELb0ELb0ELb0ELb0ELi2ELi4ELi4ELi4ELb0EEENS1_24CollectiveEpilogueBwdGQAISA_fSD_Li256ELb1ELb0EEENS1_19SingleTileSchedulerILb1ELb0ELb0ELi128EEEEEEEEEvNT_6ParamsE$_ZZN4cute12filter_tupleINS_5tupleIJNS_1CILi1024EEENS1_IJiiEEEEEEZNS_16flatten_to_tupleIS5_EEDaRKT_EUlRKT_E_EEDaS9_OT0_ENKUlDpSC_E_clIJNS1_IJS3_EEES4_EEEDaSG_)
        /*14510*/ 	.word	0x00000000


	//----- nvinfo : EIATTR_FRAME_SIZE
	.align		4
.L_13880:
        /*14514*/ 	.byte	0x04, 0x11
        /*14516*/ 	.short	(.L_13882 - .L_13881)
	.align		4
.L_13881:
        /*14518*/ 	.word	index@($_ZN7cutlass13device_kernelIN5flash19enable_sm80_to_sm89INS1_16FlashAttnBwdSm80INS1_25CollectiveMainloopBwdSm80ILi2ELi2EN4cute5tupleIJNS5_1CILi128EEES8_NS7_ILi64EEEEEENS_10bfloat16_tEfNS_4arch4Sm80ELb0ELb0ELb1ELb1ELb0ELb0ELb0ELb0ELi2ELi4ELi4ELi4ELb0EEENS1_24CollectiveEpilogueBwdGQAISA_fSD_Li256ELb1ELb0EEENS1_19SingleTileSchedulerILb1ELb0ELb0ELi128EEEEEEEEEvNT_6ParamsE$_ZZN4cute12filter_tupleINS_5tupleIJNS_1CILi0EEENS_10UnderscoreEEEENS1_IJNS1_IJS3_S3_EEEiEEEZNS_6detail10lift_sliceIS5_S7_EEDaRKT_RKT0_EUlRKT_RKT0_E_EEDaSC_SF_OT1_ENKUlDpSI_E_clIJNS1_IJEEENS1_IJiEEEEEEDaSP_)
        /*1451c*/ 	.word	0x00000000


	//----- nvinfo : EIATTR_FRAME_SIZE
	.align		4
.L_13882:
        /*14520*/ 	.byte	0x04, 0x11
        /*14522*/ 	.short	(.L_13884 - .L_13883)
	.align		4
.L_13883:
        /*14524*/ 	.word	index@($_ZN7cutlass13device_kernelIN5flash19enable_sm80_to_sm89INS1_16FlashAttnBwdSm80INS1_25CollectiveMainloopBwdSm80ILi2ELi2EN4cute5tupleIJNS5_1CILi128EEES8_NS7_ILi64EEEEEENS_10bfloat16_tEfNS_4arch4Sm80ELb0ELb0ELb1ELb1ELb0ELb0ELb0ELb0ELi2ELi4ELi4ELi4ELb0EEENS1_24CollectiveEpilogueBwdGQAISA_fSD_Li256ELb1ELb0EEENS1_19SingleTileSchedulerILb1ELb0ELb0ELi128EEEEEEEEEvNT_6ParamsE$_ZZN4cute12filter_tupleINS_5tupleIJNS_1CILi0EEENS1_IJNS2_ILi1EEENS2_ILi512EEEiEEEEEEZNS_16flatten_to_tupleIS7_EEDaRKT_EUlRKT_E_EEDaSB_OT0_ENKUlDpSE_E_clIJNS1_IJS3_EEES6_EEEDaSI_)
        /*14528*/ 	.word	0x00000000


	//----- nvinfo : EIATTR_FRAME_SIZE
	.align		4
.L_13884:
        /*1452c*/ 	.byte	0x04, 0x11
        /*1452e*/ 	.short	(.L_13886 - .L_13885)
	.align		4
.L_13885:
        /*14530*/ 	.word	index@($_ZN7cutlass13device_kernelIN5flash19enable_sm80_to_sm89INS1_16FlashAttnBwdSm80INS1_25CollectiveMainloopBwdSm80ILi2ELi2EN4cute5tupleIJNS5_1CILi128EEES8_NS7_ILi64EEEEEENS_10bfloat16_tEfNS_4arch4Sm80ELb0ELb0ELb1ELb1ELb0ELb0ELb0ELb0ELi2ELi4ELi4ELi4ELb0EEENS1_24CollectiveEpilogueBwdGQAISA_fSD_Li256ELb1ELb0EEENS1_19SingleTileSchedulerILb1ELb0ELb0ELi128EEEEEEEEEvNT_6ParamsE$_ZZN4cute12filter_tupleINS_5tupleIJNS_10UnderscoreES2_iEEENS1_IJNS1_IJNS_1CILi1EEENS4_ILi0EEEEEEiNS4_ILi1024EEEEEEZNS_5sliceIS3_S9_EEDaRKT_RKT0_EUlRKT_RKT0_E_EEDaSD_SG_OT1_ENKUlDpSJ_E_clIJNS1_IJS7_EEENS1_IJiEEENS1_IJEEEEEEDaSQ_)
        /*14534*/ 	.word	0x00000000


	//----- nvinfo : EIATTR_FRAME_SIZE
	.align		4
.L_13886:
        /*14538*/ 	.byte	0x04, 0x11
        /*1453a*/ 	.short	(.L_13888 - .L_13887)
	.align		4
.L_13887:
        /*1453c*/ 	.word	index@($_ZN7cutlass13device_kernelIN5flash19enable_sm80_to_sm89INS1_16FlashAttnBwdSm80INS1_25CollectiveMainloopBwdSm80ILi2ELi2EN4cute5tupleIJNS5_1CILi128EEES8_NS7_ILi64EEEEEENS_10bfloat16_tEfNS_4arch4Sm80ELb0ELb0ELb1ELb1ELb0ELb0ELb0ELb0ELi2ELi4ELi4ELi4ELb0EEENS1_24CollectiveEpilogueBwdGQAISA_fSD_Li256ELb1ELb0EEENS1_19SingleTileSchedulerILb1ELb0ELb0ELi128EEEEEEEEEvNT_6ParamsE$_ZZN4cute12filter_tupleINS_5tupleIJNS_10UnderscoreES2_S2_iEEENS1_IJNS1_IJNS_1CILi1EEENS4_ILi0EEEEEElS6_lEEEZNS_5sliceIS3_S8_EEDaRKT_RKT0_EUlRKT_RKT0_E_EEDaSC_SF_OT1_ENKUlDpSI_E_clIJNS1_IJS7_EEENS1_IJlEEENS1_IJS6_EEENS1_IJEEEEEEDaSP_)
        /*14540*/ 	.word	0x00000000


	//----- nvinfo : EIATTR_FRAME_SIZE
	.align		4
.L_13888:
        /*14544*/ 	.byte	0x04, 0x11
        /*14546*/ 	.short	(.L_13890 - .L_13889)
	.align		4
.L_13889:
        /*14548*/ 	.word	index@($_ZN7cutlass13device_kernelIN5flash19enable_sm80_to_sm89INS1_16FlashAttnBwdSm80INS1_25CollectiveMainloopBwdSm80ILi2ELi2EN4cute5tupleIJNS5_1CILi128EEES8_NS7_ILi64EEEEEENS_10bfloat16_tEfNS_4arch4Sm80ELb0ELb0ELb1ELb1ELb0ELb0ELb0ELb0ELi2ELi4ELi4ELi4ELb0EEENS1_24CollectiveEpilogueBwdGQAISA_fSD_Li256ELb1ELb0EEENS1_19SingleTileSchedulerILb1ELb0ELb0ELi128EEEEEEEEEvNT_6ParamsE$_ZZN4cute12filter_tupleINS_5tupleIJNS_10UnderscoreES2_S2_iEEENS1_IJNS1_IJNS_1CILi1EEENS4_ILi0EEEEEEiNS4_ILi1024EEENS4_ILi8192EEEEEEZNS_5sliceIS3_SA_EEDaRKT_RKT0_EUlRKT_RKT0_E_EEDaSE_SH_OT1_ENKUlDpSK_E_clIJNS1_IJS7_EEENS1_IJiEEENS1_IJS8_EEENS1_IJEEEEEEDaSR_)
        /*1454c*/ 	.word	0x00000000


	//----- nvinfo : EIATTR_FRAME_SIZE
	.align		4
.L_13890:
        /*14550*/ 	.byte	0x04, 0x11
        /*14552*/ 	.short	(.L_13892 - .L_13891)
	.align		4
.L_13891:
        /*14554*/ 	.word	index@($_ZN7cutlass13device_kernelIN5flash19enable_sm80_to_sm89INS1_16FlashAttnBwdSm80INS1_25CollectiveMainloopBwdSm80ILi2ELi2EN4cute5tupleIJNS5_1CILi128EEES8_NS7_ILi64EEEEEENS_10bfloat16_tEfNS_4arch4Sm80ELb0ELb0ELb1ELb1ELb0ELb0ELb0ELb0ELi2ELi4ELi4ELi4ELb0EEENS1_24CollectiveEpilogueBwdGQAISA_fSD_Li256ELb1ELb0EEENS1_19SingleTileSchedulerILb1ELb0ELb0ELi128EEEEEEEEEvNT_6ParamsE$_ZZN4cute12filter_tupleINS_5tupleIJNS_10UnderscoreES2_S2_iEEENS1_IJNS1_IJNS_1CILi1EEENS4_ILi0EEEEEENS4_ILi4096EEENS1_IJiiEEENS1_IJS6_NS4_ILi8192EEEEEEEEEZNS_5sliceIS3_SC_EEDaRKT_RKT0_EUlRKT_RKT0_E_EEDaSG_SJ_OT1_ENKUlDpSM_E_clIJNS1_IJS7_EEENS1_IJS8_EEENS1_IJS9_EEENS1_IJEEEEEEDaST_)
        /*14558*/ 	.word	0x00000000


	//----- nvinfo : EIATTR_FRAME_SIZE
	.align		4
.L_13892:
        /*1455c*/ 	.byte	0x04, 0x11
        /*1455e*/ 	.short	(.L_13894 - .L_13893)
	.align		4
.L_13893:
        /*14560*/ 	.word	index@($_ZN7cutlass13device_kernelIN5flash19enable_sm80_to_sm89INS1_16FlashAttnBwdSm80INS1_25CollectiveMainloopBwdSm80ILi2ELi2EN4cute5tupleIJNS5_1CILi128EEES8_NS7_ILi64EEEEEENS_10bfloat16_tEfNS_4arch4Sm80ELb0ELb0ELb1ELb1ELb0ELb0ELb0ELb0ELi2ELi4ELi4ELi4ELb0EEENS1_24CollectiveEpilogueBwdGQAISA_fSD_Li256ELb1ELb0EEENS1_19SingleTileSchedulerILb1ELb0ELb0ELi128EEEEEEEEEvNT_6ParamsE$_ZZN4cute12filter_tupleINS_5tupleIJNS_10UnderscoreES2_NS_1CILi0EEEEEENS1_IJNS1_IJNS3_ILi1EEES4_EEEiNS3_ILi1024EEEEEEZNS_5sliceIS5_S9_EEDaRKT_RKT0_EUlRKT_RKT0_E_EEDaSD_SG_OT1_ENKUlDpSJ_E_clIJNS1_IJS7_EEENS1_IJiEEENS1_IJEEEEEEDaSQ_)
        /*14564*/ 	.word	0x00000000


	//----- nvinfo : EIATTR_FRAME_SIZE
	.align		4
.L_13894:
        /*14568*/ 	.byte	0x04, 0x11
        /*1456a*/ 	.short	(.L_13896 - .L_13895)
	.align		4
.L_13895:
        /*1456c*/ 	.word	index@($_ZN7cutlass13device_kernelIN5flash19enable_sm80_to_sm89INS1_16FlashAttnBwdSm80INS1_25CollectiveMainloopBwdSm80ILi2ELi2EN4cute5tupleIJNS5_1CILi128EEES8_NS7_ILi64EEEEEENS_10bfloat16_tEfNS_4arch4Sm80ELb0ELb0ELb1ELb1ELb0ELb0ELb0ELb0ELi2ELi4ELi4ELi4ELb0EEENS1_24CollectiveEpilogueBwdGQAISA_fSD_Li256ELb1ELb0EEENS1_19SingleTileSchedulerILb1ELb0ELb0ELi128EEEEEEEEEvNT_6ParamsE$_ZZN4cute12filter_tupleINS_5tupleIJNS1_IJiiEEENS_1CILi8192EEEEEEZNS_16flatten_to_tupleIS5_EEDaRKT_EUlRKT_E_EEDaS9_OT0_ENKUlDpSC_E_clIJS2_NS1_IJS4_EEEEEEDaSG_)
        /*14570*/ 	.word	0x00000000


	//----- nvinfo : EIATTR_FRAME_SIZE
	.align		4
.L_13896:
        /*14574*/ 	.byte	0x04, 0x11
        /*14576*/ 	.short	(.L_13898 - .L_13897)
	.align		4
.L_13897:
        /*14578*/ 	.word	index@($_ZN7cutlass13device_kernelIN5flash19enable_sm80_to_sm89INS1_16FlashAttnBwdSm80INS1_25CollectiveMainloopBwdSm80ILi2ELi2EN4cute5tupleIJNS5_1CILi128EEES8_NS7_ILi64EEEEEENS_10bfloat16_tEfNS_4arch4Sm80ELb0ELb0ELb1ELb1ELb0ELb0ELb0ELb0ELi2ELi4ELi4ELi4ELb0EEENS1_24CollectiveEpilogueBwdGQAISA_fSD_Li256ELb1ELb0EEENS1_19SingleTileSchedulerILb1ELb0ELb0ELi128EEEEEEEEEvNT_6ParamsE$_ZZN4cute12filter_tupleINS_5tupleIJNS1_IJiiEEENS_1CILi1024EEEEEEZNS_16flatten_to_tupleIS5_EEDaRKT_EUlRKT_E_EEDaS9_OT0_ENKUlDpSC_E_clIJS2_NS1_IJS4_EEEEEEDaSG_)
        /*1457c*/ 	.word	0x00000000


	//----- nvinfo : EIATTR_FRAME_SIZE
	.align		4
.L_13898:
        /*14580*/ 	.byte	0x04, 0x11
        /*14582*/ 	.short	(.L_13900 - .L_13899)
	.align		4
.L_13899:
        /*14584*/ 	.word	index@($_ZN7cutlass13device_kernelIN5flash19enable_sm80_to_sm89INS1_16FlashAttnBwdSm80INS1_25CollectiveMainloopBwdSm80ILi2ELi2EN4cute5tupleIJNS5_1CILi128EEES8_NS7_ILi64EEEEEENS_10bfloat16_tEfNS_4arch4Sm80ELb0ELb0ELb1ELb1ELb0ELb0ELb0ELb0ELi2ELi4ELi4ELi4ELb0EEENS1_24CollectiveEpilogueBwdGQAISA_fSD_Li256ELb1ELb0EEENS1_19SingleTileSchedulerILb1ELb0ELb0ELi128EEEEEEEEEvNT_6ParamsE$_ZZN4cute12filter_tupleINS_5tupleIJNS1_IJiNS1_IJiNS_1CILi0EEEEEEEEENS1_IJNS_10UnderscoreENS1_IJS6_S6_EEEEEEEEES9_ZNS_4diceIS9_S9_EEDaRKT_RKT0_EUlRKT_RKT0_E_EEDaSD_SG_OT1_ENKUlDpSJ_E_clIJNS1_IJiiS3_EEENS1_IJEEEEEEDaSQ_)
        /*14588*/ 	.word	0x00000000


	//----- nvinfo : EIATTR_FRAME_SIZE
	.align		4
.L_13900:
        /*1458c*/ 	.byte	0x04, 0x11
        /*1458e*/ 	.short	(.L_13902 - .L_13901)
	.align		4
.L_13901:
        /*14590*/ 	.word	index@($_ZN7cutlass13device_kernelIN5flash19enable_sm80_to_sm89INS1_16FlashAttnBwdSm80INS1_25CollectiveMainloopBwdSm80ILi2ELi2EN4cute5tupleIJNS5_1CILi128EEES8_NS7_ILi64EEEEEENS_10bfloat16_tEfNS_4arch4Sm80ELb0ELb0ELb1ELb1ELb0ELb0ELb0ELb0ELi2ELi4ELi4ELi4ELb0EEENS1_24CollectiveEpilogueBwdGQAISA_fSD_Li256ELb1ELb0EEENS1_19SingleTileSchedulerILb1ELb0ELb0ELi128EEEEEEEEEvNT_6ParamsE$_ZZN4cute12filter_tupleINS_5tupleIJNS1_IJNS_1CILi0EEENS1_IJNS2_ILi1EEENS2_ILi512EEEiEEEEEENS2_ILi4096EEENS1_IJiNS2_ILi8192EEEEEEEEEZNS_7flattenISB_EEDaRKT_EUlRKT_E_EEDaSF_OT0_ENKUlDpSI_E_clIJNS1_IJS3_S4_S5_iEEENS1_IJS8_EEESA_EEEDaSM_)
        /*14594*/ 	.word	0x00000000


	//----- nvinfo : EIATTR_FRAME_SIZE
	.align		4
.L_13902:
        /*14598*/ 	.byte	0x04, 0x11
        /*1459a*/ 	.short	(.L_13904 - .L_13903)
	.align		4
.L_13903:
        /*1459c*/ 	.word	index@($_ZN7cutlass13device_kernelIN5flash19enable_sm80_to_sm89INS1_16FlashAttnBwdSm80INS1_25CollectiveMainloopBwdSm80ILi2ELi2EN4cute5tupleIJNS5_1CILi128EEES8_NS7_ILi64EEEEEENS_10bfloat16_tEfNS_4arch4Sm80ELb0ELb0ELb1ELb1ELb0ELb0ELb0ELb0ELi2ELi4ELi4ELi4ELb0EEENS1_24CollectiveEpilogueBwdGQAISA_fSD_Li256ELb1ELb0EEENS1_19SingleTileSchedulerILb1ELb0ELb0ELi128EEEEEEEEEvNT_6ParamsE$_ZZN4cute12filter_tupleINS_5tupleIJNS1_IJNS_10UnderscoreENS_1CILi0EEEEEENS1_IJS4_S2_EEEEEENS1_IJNS1_IJNS1_IJNS3_ILi1EEES4_EEES4_EEENS1_IJNS1_IJS4_S4_EEEiEEEEEEZNS_5sliceIS7_SD_EEDaRKT_RKT0_EUlRKT_RKT0_E_EEDaSH_SK_OT1_ENKUlDpSN_E_clIJNS1_IJS9_EEENS1_IJiEEEEEEDaSU_)
        /*145a0*/ 	.word	0x00000000


	//----- nvinfo : EIATTR_FRAME_SIZE
	.align		4
.L_13904:
        /*145a4*/ 	.byte	0x04, 0x11
        /*145a6*/ 	.short	(.L_13906 - .L_13905)
	.align		4
.L_13905:
        /*145a8*/ 	.word	index@($_ZN7cutlass13device_kernelIN5flash19enable_sm80_to_sm89INS1_16FlashAttnBwdSm80INS1_25CollectiveMainloopBwdSm80ILi2ELi2EN4cute5tupleIJNS5_1CILi128EEES8_NS7_ILi64EEEEEENS_10bfloat16_tEfNS_4arch4Sm80ELb0ELb0ELb1ELb1ELb0ELb0ELb0ELb0ELi2ELi4ELi4ELi4ELb0EEENS1_24CollectiveEpilogueBwdGQAISA_fSD_Li256ELb1ELb0EEENS1_19SingleTileSchedulerILb1ELb0ELb0ELi128EEEEEEEEEvNT_6ParamsE$_ZN73_INTERNAL_24fd9406_37_flash_bwd_hdim64_bf16_softcap_sm80_cu_3fbc093a_29189atomicAddEPff)
        /*145ac*/ 	.word	0x00000000


	//----- nvinfo : EIATTR_FRAME_SIZE
	.align		4
.L_13906:
        /*145b0*/ 	.byte	0x04, 0x11
        /*145b2*/ 	.short	(.L_13908 - .L_13907)
	.align		4
.L_13907:
        /*145b4*/ 	.word	index@($_ZN7cutlass13device_kernelIN5flash19enable_sm80_to_sm89INS1_16FlashAttnBwdSm80INS1_25CollectiveMainloopBwdSm80ILi2ELi2EN4cute5tupleIJNS5_1CILi128EEES8_NS7_ILi64EEEEEENS_10bfloat16_tEfNS_4arch4Sm80ELb0ELb0ELb1ELb1ELb0ELb0ELb0ELb0ELi2ELi4ELi4ELi4ELb0EEENS1_24CollectiveEpilogueBwdGQAISA_fSD_Li256ELb1ELb0EEENS1_19SingleTileSchedulerILb1ELb0ELb0ELi128EEEEEEEEEvNT_6ParamsE$_ZN73_INTERNAL_24fd9406_37_flash_bwd_hdim64_bf16_softcap_sm80_cu_3fbc093a_291824__cvta_generic_to_sharedEPKv)
        /*145b8*/ 	.word	0x00000000


	//----- nvinfo : EIATTR_FRAME_SIZE
	.align		4
.L_13908:
        /*145bc*/ 	.byte	0x04, 0x11
        /*145be*/ 	.short	(.L_13910 - .L_13909)
	.align		4
.L_13909:
        /*145c0*/ 	.word	index@($_ZN7cutlass13device_kernelIN5flash19enable_sm80_to_sm89INS1_16FlashAttnBwdSm80INS1_25CollectiveMainloopBwdSm80ILi2ELi2EN4cute5tupleIJNS5_1CILi128EEES8_NS7_ILi64EEEEEENS_10bfloat16_tEfNS_4arch4Sm80ELb0ELb0ELb1ELb1ELb0ELb0ELb0ELb0ELi2ELi4ELi4ELi4ELb0EEENS1_24CollectiveEpilogueBwdGQAISA_fSD_Li256ELb1ELb0EEENS1_19SingleTileSchedulerILb1ELb0ELb0ELi128EEEEEEEEEvNT_6ParamsE$_ZN4cute8smem_ptrIPjECI1NS_12iter_adaptorIS1_S2_EEES1_)
        /*145c4*/ 	.word	0x00000000


	//----- nvinfo : EIATTR_FRAME_SIZE
	.align		4
.L_13910:
        /*145c8*/ 	.byte	0x04, 0x11
        /*145ca*/ 	.short	(.L_13912 - .L_13911)
	.align		4
.L_13911:
        /*145cc*/ 	.word	index@($_ZN7cutlass13device_kernelIN5flash19enable_sm80_to_sm89INS1_16FlashAttnBwdSm80INS1_25CollectiveMainloopBwdSm80ILi2ELi2EN4cute5tupleIJNS5_1CILi128EEES8_NS7_ILi64EEEEEENS_10bfloat16_tEfNS_4arch4Sm80ELb0ELb0ELb1ELb1ELb0ELb0ELb0ELb0ELi2ELi4ELi4ELi4ELb0EEENS1_24CollectiveEpilogueBwdGQAISA_fSD_Li256ELb1ELb0EEENS1_19SingleTileSchedulerILb1ELb0ELb0ELi128EEEEEEEEEvNT_6ParamsE$_ZN4cute8smem_ptrIPfECI1NS_12iter_adaptorIS1_S2_EEES1_)
        /*145d0*/ 	.word	0x00000000


	//----- nvinfo : EIATTR_FRAME_SIZE
	.align		4
.L_13912:
        /*145d4*/ 	.byte	0x04, 0x11
        /*145d6*/ 	.short	(.L_13914 - .L_13913)
	.align		4
.L_13913:
        /*145d8*/ 	.word	index@($_ZN7cutlass13device_kernelIN5flash19enable_sm80_to_sm89INS1_16FlashAttnBwdSm80INS1_25CollectiveMainloopBwdSm80ILi2ELi2EN4cute5tupleIJNS5_1CILi128EEES8_NS7_ILi64EEEEEENS_10bfloat16_tEfNS_4arch4Sm80ELb0ELb0ELb1ELb1ELb0ELb0ELb0ELb0ELi2ELi4ELi4ELi4ELb0EEENS1_24CollectiveEpilogueBwdGQAISA_fSD_Li256ELb1ELb0EEENS1_19SingleTileSchedulerILb1ELb0ELb0ELi128EEEEEEEEEvNT_6ParamsE$_ZN4cute8smem_ptrIPN7cutlass9uint128_tEECI1NS_12iter_adaptorIS3_S4_EEES3_)
        /*145dc*/ 	.word	0x00000000


	//----- nvinfo : EIATTR_FRAME_SIZE
	.align		4
.L_13914:
        /*145e0*/ 	.byte	0x04, 0x11
        /*145e2*/ 	.short	(.L_13916 - .L_13915)
	.align		4
.L_13915:
        /*145e4*/ 	.word	index@($_ZN7cutlass13device_kernelIN5flash19enable_sm80_to_sm89INS1_16FlashAttnBwdSm80INS1_25CollectiveMainloopBwdSm80ILi2ELi2EN4cute5tupleIJNS5_1CILi128EEES8_NS7_ILi64EEEEEENS_10bfloat16_tEfNS_4arch4Sm80ELb0ELb0ELb1ELb1ELb0ELb0ELb0ELb0ELi2ELi4ELi4ELi4ELb0EEENS1_24CollectiveEpilogueBwdGQAISA_fSD_Li256ELb1ELb0EEENS1_19SingleTileSchedulerILb1ELb0ELb0ELi128EEEEEEEEEvNT_6ParamsE$_ZN4cute8smem_ptrIPN7cutlass10bfloat16_tEECI1NS_12iter_adaptorIS3_S4_EEES3_)
        /*145e8*/ 	.word	0x00000000


	//----- nvinfo : EIATTR_FRAME_SIZE
	.align		4
.L_13916:
        /*145ec*/ 	.byte	0x04, 0x11
        /*145ee*/ 	.short	(.L_13918 - .L_13917)
	.align		4
.L_13917:
        /*145f0*/ 	.word	index@($_ZN7cutlass13device_kernelIN5flash19enable_sm80_to_sm89INS1_16FlashAttnBwdSm80INS1_25CollectiveMainloopBwdSm80ILi2ELi2EN4cute5tupleIJNS5_1CILi128EEES8_NS7_ILi64EEEEEENS_10bfloat16_tEfNS_4arch4Sm80ELb0ELb0ELb1ELb1ELb0ELb0ELb0ELb0ELi2ELi4ELi4ELi4ELb0EEENS1_24CollectiveEpilogueBwdGQAISA_fSD_Li256ELb1ELb0EEENS1_19SingleTileSchedulerILb1ELb0ELb0ELi128EEEEEEEEEvNT_6ParamsE$_ZN4cute8gmem_ptrIPfECI1NS_12iter_adaptorIS1_S2_EEES1_)
        /*145f4*/ 	.word	0x00000000


	//----- nvinfo : EIATTR_FRAME_SIZE
	.align		4
.L_13918:
        /*145f8*/ 	.byte	0x04, 0x11
        /*145fa*/ 	.short	(.L_13920 - .L_13919)
	.align		4
.L_13919:
        /*145fc*/ 	.word	index@($_ZN7cutlass13device_kernelIN5flash19enable_sm80_to_sm89INS1_16FlashAttnBwdSm80INS1_25CollectiveMainloopBwdSm80ILi2ELi2EN4cute5tupleIJNS5_1CILi128EEES8_NS7_ILi64EEEEEENS_10bfloat16_tEfNS_4arch4Sm80ELb0ELb0ELb1ELb1ELb0ELb0ELb0ELb0ELi2ELi4ELi4ELi4ELb0EEENS1_24CollectiveEpilogueBwdGQAISA_fSD_Li256ELb1ELb0EEENS1_19SingleTileSchedulerILb1ELb0ELb0ELi128EEEEEEEEEvNT_6ParamsE$_ZN4cute8gmem_ptrIPKfECI1NS_12iter_adaptorIS2_S3_EEES2_)
        /*14600*/ 	.word	0x00000000


	//----- nvinfo : EIATTR_FRAME_SIZE
	.align		4
.L_13920:
        /*14604*/ 	.byte	0x04, 0x11
        /*14606*/ 	.short	(.L_13922 - .L_13921)
	.align		4
.L_13921:
        /*14608*/ 	.word	index@($_ZN7cutlass13device_kernelIN5flash19enable_sm80_to_sm89INS1_16FlashAttnBwdSm80INS1_25CollectiveMainloopBwdSm80ILi2ELi2EN4cute5tupleIJNS5_1CILi128EEES8_NS7_ILi64EEEEEENS_10bfloat16_tEfNS_4arch4Sm80ELb0ELb0ELb1ELb1ELb0ELb0ELb0ELb0ELi2ELi4ELi4ELi4ELb0EEENS1_24CollectiveEpilogueBwdGQAISA_fSD_Li256ELb1ELb0EEENS1_19SingleTileSchedulerILb1ELb0ELb0ELi128EEEEEEEEEvNT_6ParamsE$_ZN4cute8gmem_ptrIPKN7cutlass9uint128_tEECI1NS_12iter_adaptorIS4_S5_EEES4_)
        /*1460c*/ 	.word	0x00000000


	//----- nvinfo : EIATTR_FRAME_SIZE
	.align		4
.L_13922:
        /*14610*/ 	.byte	0x04, 0x11
        /*14612*/ 	.short	(.L_13924 - .L_13923)
	.align		4
.L_13923:
        /*14614*/ 	.word	index@($_ZN7cutlass13device_kernelIN5flash19enable_sm80_to_sm89INS1_16FlashAttnBwdSm80INS1_25CollectiveMainloopBwdSm80ILi2ELi2EN4cute5tupleIJNS5_1CILi128EEES8_NS7_ILi64EEEEEENS_10bfloat16_tEfNS_4arch4Sm80ELb0ELb0ELb1ELb1ELb0ELb0ELb0ELb0ELi2ELi4ELi4ELi4ELb0EEENS1_24CollectiveEpilogueBwdGQAISA_fSD_Li256ELb1ELb0EEENS1_19SingleTileSchedulerILb1ELb0ELb0ELi128EEEEEEEEEvNT_6ParamsE$_ZN4cute8gmem_ptrIPKN7cutlass10bfloat16_tEECI1NS_12iter_adaptorIS4_S5_EEES4_)
        /*14618*/ 	.word	0x00000000


	//----- nvinfo : EIATTR_FRAME_SIZE
	.align		4
.L_13924:
        /*1461c*/ 	.byte	0x04, 0x11
        /*1461e*/ 	.short	(.L_13926 - .L_13925)
	.align		4
.L_13925:
        /*14620*/ 	.word	index@($_ZN7cutlass13device_kernelIN5flash19enable_sm80_to_sm89INS1_16FlashAttnBwdSm80INS1_25CollectiveMainloopBwdSm80ILi2ELi2EN4cute5tupleIJNS5_1CILi128EEES8_NS7_ILi64EEEEEENS_10bfloat16_tEfNS_4arch4Sm80ELb0ELb0ELb1ELb1ELb0ELb0ELb0ELb0ELi2ELi4ELi4ELi4ELb0EEENS1_24CollectiveEpilogueBwdGQAISA_fSD_Li256ELb1ELb0EEENS1_19SingleTileSchedulerILb1ELb0ELb0ELi128EEEEEEEEEvNT_6ParamsE$_ZN4cute5tupleIJiiEEC2ERKiS3_)
        /*14624*/ 	.word	0x00000000


	//----- nvinfo : EIATTR_FRAME_SIZE
	.align		4
.L_13926:
        /*14628*/ 	.byte	0x04, 0x11
        /*1462a*/ 	.short	(.L_13928 - .L_13927)
	.align		4
.L_13927:
        /*1462c*/ 	.word	index@($_ZN7cutlass13device_kernelIN5flash19enable_sm80_to_sm89INS1_16FlashAttnBwdSm80INS1_25CollectiveMainloopBwdSm80ILi2ELi2EN4cute5tupleIJNS5_1CILi128EEES8_NS7_ILi64EEEEEENS_10bfloat16_tEfNS_4arch4Sm80ELb0ELb0ELb1ELb1ELb0ELb0ELb0ELb0ELi2ELi4ELi4ELi4ELb0EEENS1_24CollectiveEpilogueBwdGQAISA_fSD_Li256ELb1ELb0EEENS1_19SingleTileSchedulerILb1ELb0ELb0ELi128EEEEEEEEEvNT_6ParamsE$_ZN4cute5tupleIJiNS_1CILi0EEEEEC2ERKiRKS2_)
        /*14630*/ 	.word	0x00000000


	//----- nvinfo : EIATTR_FRAME_SIZE
	.align		4
.L_13928:
        /*14634*/ 	.byte	0x04, 0x11
        /*14636*/ 	.short	(.L_13930 - .L_13929)
	.align		4
.L_13929:
        /*14638*/ 	.word	index@($_ZN7cutlass13device_kernelIN5flash19enable_sm80_to_sm89INS1_16FlashAttnBwdSm80INS1_25CollectiveMainloopBwdSm80ILi2ELi2EN4cute5tupleIJNS5_1CILi128EEES8_NS7_ILi64EEEEEENS_10bfloat16_tEfNS_4arch4Sm80ELb0ELb0ELb1ELb1ELb0ELb0ELb0ELb0ELi2ELi4ELi4ELi4ELb0EEENS1_24CollectiveEpilogueBwdGQAISA_fSD_Li256ELb1ELb0EEENS1_19SingleTileSchedulerILb1ELb0ELb0ELi128EEEEEEEEEvNT_6ParamsE$_ZN4cute5tupleIJiEEC2ERKi)
        /*1463c*/ 	.word	0x00000000


	//----- nvinfo : EIATTR_FRAME_SIZE
	.align		4
.L_13930:
        /*14640*/ 	.byte	0x04, 0x11
        /*14642*/ 	.short	(.L_13932 - .L_13931)
	.align		4
.L_13931:
        /*14644*/ 	.word	index@($_ZN7cutlass13device_kernelIN5flash19enable_sm80_to_sm89INS1_16FlashAttnBwdSm80INS1_25CollectiveMainloopBwdSm80ILi2ELi2EN4cute5tupleIJNS5_1CILi128EEES8_NS7_ILi64EEEEEENS_10bfloat16_tEfNS_4arch4Sm80ELb0ELb0ELb1ELb1ELb0ELb0ELb0ELb0ELi2ELi4ELi4ELi4ELb0EEENS1_24CollectiveEpilogueBwdGQAISA_fSD_Li256ELb1ELb0EEENS1_19SingleTileSchedulerILb1ELb0ELb0ELi128EEEEEEEEEvNT_6ParamsE$_ZN4cute5tupleIJNS_7SwizzleILi3ELi3ELi3EEENS_9MixedBitsILj0ELj432EEENS_6LayoutINS0_IJNS0_IJNS_1CILi2EEES7_S7_EEES7_NS6_ILi8EEEEEENS0_IJNS0_IJNS6_ILi64EEES9_NS6_ILi512EEEEEENS6_ILi8192EEENS6_ILi1024EEEEEEEEEEC2ERKS2_RKS4_RKSH_)
        /*14648*/ 	.word	0x00000000


	//----- nvinfo : EIATTR_FRAME_SIZE
	.align		4
.L_13932:
        /*1464c*/ 	.byte	0x04, 0x11
        /*1464e*/ 	.short	(.L_13934 - .L_13933)
	.align		4
.L_13933:
        /*14650*/ 	.word	index@($_ZN7cutlass13device_kernelIN5flash19enable_sm80_to_sm89INS1_16FlashAttnBwdSm80INS1_25CollectiveMainloopBwdSm80ILi2ELi2EN4cute5tupleIJNS5_1CILi128EEES8_NS7_ILi64EEEEEENS_10bfloat16_tEfNS_4arch4Sm80ELb0ELb0ELb1ELb1ELb0ELb0ELb0ELb0ELi2ELi4ELi4ELi4ELb0EEENS1_24CollectiveEpilogueBwdGQAISA_fSD_Li256ELb1ELb0EEENS1_19SingleTileSchedulerILb1ELb0ELb0ELi128EEEEEEEEEvNT_6ParamsE$_ZN4cute5tupleIJNS_1CILi2EEEiEEC2ERKS2_RKi)
        /*14654*/ 	.word	0x00000000


	//----- nvinfo : EIATTR_FRAME_SIZE
	.align		4
.L_13934:
        /*14658*/ 	.byte	0x04, 0x11
        /*1465a*/ 	.short	(.L_13936 - .L_13935)
	.align		4
.L_13935:
        /*1465c*/ 	.word	index@($_ZN7cutlass13device_kernelIN5flash19enable_sm80_to_sm89INS1_16FlashAttnBwdSm80INS1_25CollectiveMainloopBwdSm80ILi2ELi2EN4cute5tupleIJNS5_1CILi128EEES8_NS7_ILi64EEEEEENS_10bfloat16_tEfNS_4arch4Sm80ELb0ELb0ELb1ELb1ELb0ELb0ELb0ELb0ELi2ELi4ELi4ELi4ELb0EEENS1_24CollectiveEpilogueBwdGQAISA_fSD_Li256ELb1ELb0EEENS1_19SingleTileSchedulerILb1ELb0ELb0ELi128EEEEEEEEEvNT_6ParamsE$_ZN4cute5tupleIJNS_1CILi0EEEiEEC2ERKS2_RKi)
        /*14660*/ 	.word	0x00000000


	//----- nvinfo : EIATTR_FRAME_SIZE
	.align		4
.L_13936:
        /*14664*/ 	.byte	0x04, 0x11
        /*14666*/ 	.short	(.L_13938 - .L_13937)
	.align		4
.L_13937:
        /*14668*/ 	.word	index@($_ZN7cutlass13device_kernelIN5flash19enable_sm80_to_sm89INS1_16FlashAttnBwdSm80INS1_25CollectiveMainloopBwdSm80ILi2ELi2EN4cute5tupleIJNS5_1CILi128EEES8_NS7_ILi64EEEEEENS_10bfloat16_tEfNS_4arch4Sm80ELb0ELb0ELb1ELb1ELb0ELb0ELb0ELb0ELi2ELi4ELi4ELi4ELb0EEENS1_24CollectiveEpilogueBwdGQAISA_fSD_Li256ELb1ELb0EEENS1_19SingleTileSchedulerILb1ELb0ELb0ELi128EEEEEEEEEvNT_6ParamsE$_ZN4cute5tupleIJNS0_IJNS_1CILi8EEENS1_ILi2EEES3_S3_S2_S3_EEENS0_IJNS1_ILi1EEEiiiNS1_ILi72EEENS1_ILi512EEEEEEEEC2ERKS4_RKS8_)
        /*1466c*/ 	.word	0x00000000


	//----- nvinfo : EIATTR_FRAME_SIZE
	.align		4
.L_13938:
        /*14670*/ 	.byte	0x04, 0x11
        /*14672*/ 	.short	(.L_13940 - .L_13939)
	.align		4
.L_13939:
        /*14674*/ 	.word	index@($_ZN7cutlass13device_kernelIN5flash19enable_sm80_to_sm89INS1_16FlashAttnBwdSm80INS1_25CollectiveMainloopBwdSm80ILi2ELi2EN4cute5tupleIJNS5_1CILi128EEES8_NS7_ILi64EEEEEENS_10bfloat16_tEfNS_4arch4Sm80ELb0ELb0ELb1ELb1ELb0ELb0ELb0ELb0ELi2ELi4ELi4ELi4ELb0EEENS1_24CollectiveEpilogueBwdGQAISA_fSD_Li256ELb1ELb0EEENS1_19SingleTileSchedulerILb1ELb0ELb0ELi128EEEEEEEEEvNT_6ParamsE$_ZN4cute5tupleIJNS0_IJNS_1CILi8EEENS0_IJNS1_ILi2EEES3_S3_EEENS1_ILi1EEES4_S5_EEENS0_IJS5_NS0_IJiiiEEENS1_ILi64EEENS0_IJNS1_ILi72EEENS1_ILi144EEENS1_ILi288EEEEEENS1_ILi512EEEEEEEEC2ERKS6_RKSE_)
        /*14678*/ 	.word	0x00000000


	//----- nvinfo : EIATTR_FRAME_SIZE
	.align		4
.L_13940:
        /*1467c*/ 	.byte	0x04, 0x11
        /*1467e*/ 	.short	(.L_13942 - .L_13941)
	.align		4
.L_13941:
        /*14680*/ 	.word	index@($_ZN7cutlass13device_kernelIN5flash19enable_sm80_to_sm89INS1_16FlashAttnBwdSm80INS1_25CollectiveMainloopBwdSm80ILi2ELi2EN4cute5tupleIJNS5_1CILi128EEES8_NS7_ILi64EEEEEENS_10bfloat16_tEfNS_4arch4Sm80ELb0ELb0ELb1ELb1ELb0ELb0ELb0ELb0ELi2ELi4ELi4ELi4ELb0EEENS1_24CollectiveEpilogueBwdGQAISA_fSD_Li256ELb1ELb0EEENS1_19SingleTileSchedulerILb1ELb0ELb0ELi128EEEEEEEEEvNT_6ParamsE$_ZN4cute5tupleIJNS0_IJNS_1CILi8EEENS0_IJNS1_ILi2EEES3_S3_EEENS1_ILi1EEES4_S5_EEENS0_IJS5_NS0_IJS2_iiEEENS1_ILi64EEENS0_IJiNS1_ILi144EEENS1_ILi288EEEEEENS1_ILi512EEEEEEEEC2ERKS6_RKSD_)
        /*14684*/ 	.word	0x00000000


	//----- nvinfo : EIATTR_FRAME_SIZE
	.align		4
.L_13942:
        /*14688*/ 	.byte	0x04, 0x11
        /*1468a*/ 	.short	(.L_13944 - .L_13943)
	.align		4
.L_13943:
        /*1468c*/ 	.word	index@($_ZN7cutlass13device_kernelIN5flash19enable_sm80_to_sm89INS1_16FlashAttnBwdSm80INS1_25CollectiveMainloopBwdSm80ILi2ELi2EN4cute5tupleIJNS5_1CILi128EEES8_NS7_ILi64EEEEEENS_10bfloat16_tEfNS_4arch4Sm80ELb0ELb0ELb1ELb1ELb0ELb0ELb0ELb0ELi2ELi4ELi4ELi4ELb0EEENS1_24CollectiveEpilogueBwdGQAISA_fSD_Li256ELb1ELb0EEENS1_19SingleTileSchedulerILb1ELb0ELb0ELi128EEEEEEEEEvNT_6ParamsE$_ZN4cute5tupleIJNS0_IJNS_1CILi2EEES2_S2_EEENS0_IJNS1_ILi1EEENS1_ILi512EEEiEEEEEC2ERKS3_RKS6_)
        /*14690*/ 	.word	0x00000000


	//----- nvinfo : EIATTR_FRAME_SIZE
	.align		4
.L_13944:
        /*14694*/ 	.byte	0x04, 0x11
        /*14696*/ 	.short	(.L_13946 - .L_13945)
	.align		4
.L_13945:
        /*14698*/ 	.word	index@($_ZN7cutlass13device_kernelIN5flash19enable_sm80_to_sm89INS1_16FlashAttnBwdSm80INS1_25CollectiveMainloopBwdSm80ILi2ELi2EN4cute5tupleIJNS5_1CILi128EEES8_NS7_ILi64EEEEEENS_10bfloat16_tEfNS_4arch4Sm80ELb0ELb0ELb1ELb1ELb0ELb0ELb0ELb0ELi2ELi4ELi4ELi4ELb0EEENS1_24CollectiveEpilogueBwdGQAISA_fSD_Li256ELb1ELb0EEENS1_19SingleTileSchedulerILb1ELb0ELb0ELi128EEEEEEEEEvNT_6ParamsE$_ZN4cute5tupleIJNS0_IJNS_1CILi2EEES2_EEENS0_IJiiEEEEEC2ERKS3_RKS4_)
        /*1469c*/ 	.word	0x00000000


	//----- nvinfo : EIATTR_FRAME_SIZE
	.align		4
.L_13946:
        /*146a0*/ 	.byte	0x04, 0x11
        /*146a2*/ 	.short	(.L_13948 - .L_13947)
	.align		4
.L_13947:
        /*146a4*/ 	.word	index@($_ZN7cutlass13device_kernelIN5flash19enable_sm80_to_sm89INS1_16FlashAttnBwdSm80INS1_25CollectiveMainloopBwdSm80ILi2ELi2EN4cute5tupleIJNS5_1CILi128EEES8_NS7_ILi64EEEEEENS_10bfloat16_tEfNS_4arch4Sm80ELb0ELb0ELb1ELb1ELb0ELb0ELb0ELb0ELi2ELi4ELi4ELi4ELb0EEENS1_24CollectiveEpilogueBwdGQAISA_fSD_Li256ELb1ELb0EEENS1_19SingleTileSchedulerILb1ELb0ELb0ELi128EEEEEEEEEvNT_6ParamsE$_ZN4cute5tupleIJNS0_IJNS_1CILi2EEES2_EEENS0_IJiNS1_ILi512EEEEEEEEC2ERKS3_RKS5_)
        /*146a8*/ 	.word	0x00000000


	//----- nvinfo : EIATTR_FRAME_SIZE
	.align		4
.L_13948:
        /*146ac*/ 	.byte	0x04, 0x11
        /*146ae*/ 	.short	(.L_13950 - .L_13949)
	.align		4
.L_13949:
        /*146b0*/ 	.word	index@($_ZN7cutlass13device_kernelIN5flash19enable_sm80_to_sm89INS1_16FlashAttnBwdSm80INS1_25CollectiveMainloopBwdSm80ILi2ELi2EN4cute5tupleIJNS5_1CILi128EEES8_NS7_ILi64EEEEEENS_10bfloat16_tEfNS_4arch4Sm80ELb0ELb0ELb1ELb1ELb0ELb0ELb0ELb0ELi2ELi4ELi4ELi4ELb0EEENS1_24CollectiveEpilogueBwdGQAISA_fSD_Li256ELb1ELb0EEENS1_19SingleTileSchedulerILb1ELb0ELb0ELi128EEEEEEEEEvNT_6ParamsE$_ZN4cute5tupleIJNS0_IJNS_1CILi2EEES2_EEENS0_IJiNS1_ILi4096EEEEEEEEC2ERKS3_RKS5_)
        /*146b4*/ 	.word	0x00000000


	//----- nvinfo : EIATTR_FRAME_SIZE
	.align		4
.L_13950:
        /*146b8*/ 	.byte	0x04, 0x11
        /*146ba*/ 	.short	(.L_13952 - .L_13951)
	.align		4
.L_13951:
        /*146bc*/ 	.word	index@($_ZN7cutlass13device_kernelIN5flash19enable_sm80_to_sm89INS1_16FlashAttnBwdSm80INS1_25CollectiveMainloopBwdSm80ILi2ELi2EN4cute5tupleIJNS5_1CILi128EEES8_NS7_ILi64EEEEEENS_10bfloat16_tEfNS_4arch4Sm80ELb0ELb0ELb1ELb1ELb0ELb0ELb0ELb0ELi2ELi4ELi4ELi4ELb0EEENS1_24CollectiveEpilogueBwdGQAISA_fSD_Li256ELb1ELb0EEENS1_19SingleTileSchedulerILb1ELb0ELb0ELi128EEEEEEEEEvNT_6ParamsE$_ZN4cute5tupleIJNS0_IJNS_1CILi2EEES2_EEENS0_IJNS1_ILi1EEEiEEEEEC2ERKS3_RKS5_)
        /*146c0*/ 	.word	0x00000000


	//----- nvinfo : EIATTR_FRAME_SIZE
	.align		4
.L_13952:
        /*146c4*/ 	.byte	0x04, 0x11
        /*146c6*/ 	.short	(.L_13954 - .L_13953)
	.align		4
.L_13953:
        /*146c8*/ 	.word	index@($_ZN7cutlass13device_kernelIN5flash19enable_sm80_to_sm89INS1_16FlashAttnBwdSm80INS1_25CollectiveMainloopBwdSm80ILi2ELi2EN4cute5tupleIJNS5_1CILi128EEES8_NS7_ILi64EEEEEENS_10bfloat16_tEfNS_4arch4Sm80ELb0ELb0ELb1ELb1ELb0ELb0ELb0ELb0ELi2ELi4ELi4ELi4ELb0EEENS1_24CollectiveEpilogueBwdGQAISA_fSD_Li256ELb1ELb0EEENS1_19SingleTileSchedulerILb1ELb0ELb0ELi128EEEEEEEEEvNT_6ParamsE$_ZN4cute5tupleIJNS0_IJNS_1CILi2EEEEEENS0_IJiEEEEEC2ERKS3_RKS4_)
        /*146cc*/ 	.word	0x00000000


	//----- nvinfo : EIATTR_FRAME_SIZE
	.align		4
.L_13954:
        /*146d0*/ 	.byte	0x04, 0x11
        /*146d2*/ 	.short	(.L_13956 - .L_13955)
	.align		4
.L_13955:
        /*146d4*/ 	.word	index@($_ZN7cutlass13device_kernelIN5flash19enable_sm80_to_sm89INS1_16FlashAttnBwdSm80INS1_25CollectiveMainloopBwdSm80ILi2ELi2EN4cute5tupleIJNS5_1CILi128EEES8_NS7_ILi64EEEEEENS_10bfloat16_tEfNS_4arch4Sm80ELb0ELb0ELb1ELb1ELb0ELb0ELb0ELb0ELi2ELi4ELi4ELi4ELb0EEENS1_24CollectiveEpilogueBwdGQAISA_fSD_Li256ELb1ELb0EEENS1_19SingleTileSchedulerILb1ELb0ELb0ELi128EEEEEEEEEvNT_6ParamsE$_ZN4cute5tupleIJNS0_IJNS_1CILi1EEENS1_ILi2EEES3_EEENS0_IJS2_NS1_ILi256EEEiEEEEEC2ERKS4_RKS6_)
        /*146d8*/ 	.word	0x00000000


	//----- nvinfo : EIATTR_FRAME_SIZE
	.align		4
.L_13956:
        /*146dc*/ 	.byte	0x04, 0x11
        /*146de*/ 	.short	(.L_13958 - .L_13957)
	.align		4
.L_13957:
        /*146e0*/ 	.word	index@($_ZN7cutlass13device_kernelIN5flash19enable_sm80_to_sm89INS1_16FlashAttnBwdSm80INS1_25CollectiveMainloopBwdSm80ILi2ELi2EN4cute5tupleIJNS5_1CILi128EEES8_NS7_ILi64EEEEEENS_10bfloat16_tEfNS_4arch4Sm80ELb0ELb0ELb1ELb1ELb0ELb0ELb0ELb0ELi2ELi4ELi4ELi4ELb0EEENS1_24CollectiveEpilogueBwdGQAISA_fSD_Li256ELb1ELb0EEENS1_19SingleTileSchedulerILb1ELb0ELb0ELi128EEEEEEEEEvNT_6ParamsE$_ZN4cute5tupleIJNS0_IJNS_1CILi1EEENS1_ILi2EEEEEENS0_IJNS1_ILi0EEEiEEEEEC2ERKS4_RKS6_)
        /*146e4*/ 	.word	0x00000000


	//----- nvinfo : EIATTR_FRAME_SIZE
	.align		4
.L_13958:
        /*146e8*/ 	.byte	0x04, 0x11
        /*146ea*/ 	.short	(.L_13960 - .L_13959)
	.align		4
.L_13959:
        /*146ec*/ 	.word	index@($_ZN7cutlass13device_kernelIN5flash19enable_sm80_to_sm89INS1_16FlashAttnBwdSm80INS1_25CollectiveMainloopBwdSm80ILi2ELi2EN4cute5tupleIJNS5_1CILi128EEES8_NS7_ILi64EEEEEENS_10bfloat16_tEfNS_4arch4Sm80ELb0ELb0ELb1ELb1ELb0ELb0ELb0ELb0ELi2ELi4ELi4ELi4ELb0EEENS1_24CollectiveEpilogueBwdGQAISA_fSD_Li256ELb1ELb0EEENS1_19SingleTileSchedulerILb1ELb0ELb0ELi128EEEEEEEEEvNT_6ParamsE$_ZN4cute5tupleIJNS0_IJNS_1CILi1EEENS0_IJS2_NS1_ILi2EEES3_EEEEEENS0_IJNS1_ILi0EEENS0_IJS2_NS1_ILi256EEEiEEEEEEEEC2ERKS5_RKS9_)
        /*146f0*/ 	.word	0x00000000


	//----- nvinfo : EIATTR_FRAME_SIZE
	.align		4
.L_13960:
        /*146f4*/ 	.byte	0x04, 0x11
        /*146f6*/ 	.short	(.L_13962 - .L_13961)
	.align		4
.L_13961:
        /*146f8*/ 	.word	index@($_ZN7cutlass13device_kernelIN5flash19enable_sm80_to_sm89INS1_16FlashAttnBwdSm80INS1_25CollectiveMainloopBwdSm80ILi2ELi2EN4cute5tupleIJNS5_1CILi128EEES8_NS7_ILi64EEEEEENS_10bfloat16_tEfNS_4arch4Sm80ELb0ELb0ELb1ELb1ELb0ELb0ELb0ELb0ELi2ELi4ELi4ELi4ELb0EEENS1_24CollectiveEpilogueBwdGQAISA_fSD_Li256ELb1ELb0EEENS1_19SingleTileSchedulerILb1ELb0ELb0ELi128EEEEEEEEEvNT_6ParamsE$_ZN4cute5tupleIJNS0_IJNS_1CILi16EEENS1_ILi2EEES3_S3_NS1_ILi4EEES3_EEENS0_IJNS1_ILi1EEEiiiNS1_ILi144EEENS1_ILi512EEEEEEEEC2ERKS5_RKS9_)
        /*146fc*/ 	.word	0x00000000


	//----- nvinfo : EIATTR_FRAME_SIZE
	.align		4
.L_13962:
        /*14700*/ 	.byte	0x04, 0x11
        /*14702*/ 	.short	(.L_13964 - .L_13963)
	.align		4
.L_13963:
        /*14704*/ 	.word	index@($_ZN7cutlass13device_kernelIN5flash19enable_sm80_to_sm89INS1_16FlashAttnBwdSm80INS1_25CollectiveMainloopBwdSm80ILi2ELi2EN4cute5tupleIJNS5_1CILi128EEES8_NS7_ILi64EEEEEENS_10bfloat16_tEfNS_4arch4Sm80ELb0ELb0ELb1ELb1ELb0ELb0ELb0ELb0ELi2ELi4ELi4ELi4ELb0EEENS1_24CollectiveEpilogueBwdGQAISA_fSD_Li256ELb1ELb0EEENS1_19SingleTileSchedulerILb1ELb0ELb0ELi128EEEEEEEEEvNT_6ParamsE$_ZN4cute5tupleIJNS0_IJNS0_IJNS_1CILi8EEENS1_ILi1EEEEEENS1_ILi4EEES3_EEENS0_IJNS0_IJS3_NS1_ILi0EEEEEElS7_EEEEEC2ERKS6_RKS9_)
        /*14708*/ 	.word	0x00000000


	//----- nvinfo : EIATTR_FRAME_SIZE
	.align		4
.L_13964:
        /*1470c*/ 	.byte	0x04, 0x11
        /*1470e*/ 	.short	(.L_13966 - .L_13965)
	.align		4
.L_13965:
        /*14710*/ 	.word	index@($_ZN7cutlass13device_kernelIN5flash19enable_sm80_to_sm89INS1_16FlashAttnBwdSm80INS1_25CollectiveMainloopBwdSm80ILi2ELi2EN4cute5tupleIJNS5_1CILi128EEES8_NS7_ILi64EEEEEENS_10bfloat16_tEfNS_4arch4Sm80ELb0ELb0ELb1ELb1ELb0ELb0ELb0ELb0ELi2ELi4ELi4ELi4ELb0EEENS1_24CollectiveEpilogueBwdGQAISA_fSD_Li256ELb1ELb0EEENS1_19SingleTileSchedulerILb1ELb0ELb0ELi128EEEEEEEEEvNT_6ParamsE$_ZN4cute5tupleIJNS0_IJNS0_IJNS_1CILi8EEENS1_ILi1EEEEEENS1_ILi2EEES2_EEENS0_IJNS0_IJS3_NS1_ILi0EEEEEEiNS1_ILi1024EEEEEEEEC2ERKS6_RKSA_)
        /*14714*/ 	.word	0x00000000


	//----- nvinfo : EIATTR_FRAME_SIZE
	.align		4
.L_13966:
        /*14718*/ 	.byte	0x04, 0x11
        /*1471a*/ 	.short	(.L_13968 - .L_13967)
	.align		4
.L_13967:
        /*1471c*/ 	.word	index@($_ZN7cutlass13device_kernelIN5flash19enable_sm80_to_sm89INS1_16FlashAttnBwdSm80INS1_25CollectiveMainloopBwdSm80ILi2ELi2EN4cute5tupleIJNS5_1CILi128EEES8_NS7_ILi64EEEEEENS_10bfloat16_tEfNS_4arch4Sm80ELb0ELb0ELb1ELb1ELb0ELb0ELb0ELb0ELi2ELi4ELi4ELi4ELb0EEENS1_24CollectiveEpilogueBwdGQAISA_fSD_Li256ELb1ELb0EEENS1_19SingleTileSchedulerILb1ELb0ELb0ELi128EEEEEEEEEvNT_6ParamsE$_ZN4cute5tupleIJNS0_IJNS0_IJNS_1CILi8EEENS1_ILi1EEEEEENS1_ILi2EEENS0_IJS5_S5_EEEEEENS0_IJNS0_IJS3_NS1_ILi0EEEEEENS1_ILi4096EEENS0_IJiiEEEEEEEEC2ERKS7_RKSC_)
        /*14720*/ 	.word	0x00000000


	//----- nvinfo : EIATTR_FRAME_SIZE
	.align		4
.L_13968:
        /*14724*/ 	.byte	0x04, 0x11
        /*14726*/ 	.short	(.L_13970 - .L_13969)
	.align		4
.L_13969:
        /*14728*/ 	.word	index@($_ZN7cutlass13device_kernelIN5flash19enable_sm80_to_sm89INS1_16FlashAttnBwdSm80INS1_25CollectiveMainloopBwdSm80ILi2ELi2EN4cute5tupleIJNS5_1CILi128EEES8_NS7_ILi64EEEEEENS_10bfloat16_tEfNS_4arch4Sm80ELb0ELb0ELb1ELb1ELb0ELb0ELb0ELb0ELi2ELi4ELi4ELi4ELb0EEENS1_24CollectiveEpilogueBwdGQAISA_fSD_Li256ELb1ELb0EEENS1_19SingleTileSchedulerILb1ELb0ELb0ELi128EEEEEEEEEvNT_6ParamsE$_ZN4cute5tupleIJNS0_IJNS0_IJNS_1CILi8EEENS1_ILi1EEEEEENS1_ILi2EEEEEENS0_IJNS0_IJS3_NS1_ILi0EEEEEEiEEEEEC2ERKS6_RKS9_)
        /*1472c*/ 	.word	0x00000000


	//----- nvinfo : EIATTR_FRAME_SIZE
	.align		4
.L_13970:
        /*14730*/ 	.byte	0x04, 0x11
        /*14732*/ 	.short	(.L_13972 - .L_13971)
	.align		4
.L_13971:
        /*14734*/ 	.word	index@($_ZN7cutlass13device_kernelIN5flash19enable_sm80_to_sm89INS1_16FlashAttnBwdSm80INS1_25CollectiveMainloopBwdSm80ILi2ELi2EN4cute5tupleIJNS5_1CILi128EEES8_NS7_ILi64EEEEEENS_10bfloat16_tEfNS_4arch4Sm80ELb0ELb0ELb1ELb1ELb0ELb0ELb0ELb0ELi2ELi4ELi4ELi4ELb0EEENS1_24CollectiveEpilogueBwdGQAISA_fSD_Li256ELb1ELb0EEENS1_19SingleTileSchedulerILb1ELb0ELb0ELi128EEEEEEEEEvNT_6ParamsE$_ZN4cute5tupleIJNS0_IJNS0_IJNS_1CILi8EEENS1_ILi1EEEEEENS0_IJNS1_ILi2EEEEEEEEENS0_IJNS0_IJS3_NS1_ILi0EEEEEENS0_IJiEEEEEEEEC2ERKS7_RKSB_)
        /*14738*/ 	.word	0x00000000


	//----- nvinfo : EIATTR_FRAME_SIZE
	.align		4
.L_13972:
        /*1473c*/ 	.byte	0x04, 0x11
        /*1473e*/ 	.short	(.L_13974 - .L_13973)
	.align		4
.L_13973:
        /*14740*/ 	.word	index@($_ZN7cutlass13device_kernelIN5flash19enable_sm80_to_sm89INS1_16FlashAttnBwdSm80INS1_25CollectiveMainloopBwdSm80ILi2ELi2EN4cute5tupleIJNS5_1CILi128EEES8_NS7_ILi64EEEEEENS_10bfloat16_tEfNS_4arch4Sm80ELb0ELb0ELb1ELb1ELb0ELb0ELb0ELb0ELi2ELi4ELi4ELi4ELb0EEENS1_24CollectiveEpilogueBwdGQAISA_fSD_Li256ELb1ELb0EEENS1_19SingleTileSchedulerILb1ELb0ELb0ELi128EEEEEEEEEvNT_6ParamsE$_ZN4cute5tupleIJNS0_IJNS0_IJNS_1CILi2EEES2_S2_EEES2_NS0_IJS2_S2_EEEEEENS0_IJNS0_IJNS1_ILi1EEENS1_ILi512EEEiEEENS1_ILi4096EEENS0_IJiiEEEEEEEEC2ERKS5_RKSB_)
        /*14744*/ 	.word	0x00000000


	//----- nvinfo : EIATTR_FRAME_SIZE
	.align		4
.L_13974:
        /*14748*/ 	.byte	0x04, 0x11
        /*1474a*/ 	.short	(.L_13976 - .L_13975)
	.align		4
.L_13975:
        /*1474c*/ 	.word	index@($_ZN7cutlass13device_kernelIN5flash19enable_sm80_to_sm89INS1_16FlashAttnBwdSm80INS1_25CollectiveMainloopBwdSm80ILi2ELi2EN4cute5tupleIJNS5_1CILi128EEES8_NS7_ILi64EEEEEENS_10bfloat16_tEfNS_4arch4Sm80ELb0ELb0ELb1ELb1ELb0ELb0ELb0ELb0ELi2ELi4ELi4ELi4ELb0EEENS1_24CollectiveEpilogueBwdGQAISA_fSD_Li256ELb1ELb0EEENS1_19SingleTileSchedulerILb1ELb0ELb0ELi128EEEEEEEEEvNT_6ParamsE$_ZN4cute5tupleIJNS0_IJNS0_IJNS_1CILi2EEES2_S2_EEES2_NS0_IJNS0_IJS2_S2_EEES2_EEEEEENS0_IJNS0_IJNS1_ILi1EEENS1_ILi512EEEiEEENS1_ILi4096EEENS0_IJNS0_IJiiEEENS1_ILi8192EEEEEEEEEEEC2ERKS6_RKSE_)
        /*14750*/ 	.word	0x00000000


	//----- nvinfo : EIATTR_FRAME_SIZE
	.align		4
.L_13976:
        /*14754*/ 	.byte	0x04, 0x11
        /*14756*/ 	.short	(.L_13978 - .L_13977)
	.align		4
.L_13977:
        /*14758*/ 	.word	index@($_ZN7cutlass13device_kernelIN5flash19enable_sm80_to_sm89INS1_16FlashAttnBwdSm80INS1_25CollectiveMainloopBwdSm80ILi2ELi2EN4cute5tupleIJNS5_1CILi128EEES8_NS7_ILi64EEEEEENS_10bfloat16_tEfNS_4arch4Sm80ELb0ELb0ELb1ELb1ELb0ELb0ELb0ELb0ELi2ELi4ELi4ELi4ELb0EEENS1_24CollectiveEpilogueBwdGQAISA_fSD_Li256ELb1ELb0EEENS1_19SingleTileSchedulerILb1ELb0ELb0ELi128EEEEEEEEEvNT_6ParamsE$_ZN4cute5tupleIJNS0_IJNS0_IJNS_1CILi2EEES2_EEES3_NS1_ILi8EEEEEENS0_IJNS0_IJiNS1_ILi512EEEEEENS0_IJiiEEENS1_ILi1024EEEEEEEEC2ERKS5_RKSA_)
        /*1475c*/ 	.word	0x00000000


	//----- nvinfo : EIATTR_FRAME_SIZE
	.align		4
.L_13978:
        /*14760*/ 	.byte	0x04, 0x11
        /*14762*/ 	.short	(.L_13980 - .L_13979)
	.align		4
.L_13979:
        /*14764*/ 	.word	index@($_ZN7cutlass13device_kernelIN5flash19enable_sm80_to_sm89INS1_16FlashAttnBwdSm80INS1_25CollectiveMainloopBwdSm80ILi2ELi2EN4cute5tupleIJNS5_1CILi128EEES8_NS7_ILi64EEEEEENS_10bfloat16_tEfNS_4arch4Sm80ELb0ELb0ELb1ELb1ELb0ELb0ELb0ELb0ELi2ELi4ELi4ELi4ELb0EEENS1_24CollectiveEpilogueBwdGQAISA_fSD_Li256ELb1ELb0EEENS1_19SingleTileSchedulerILb1ELb0ELb0ELi128EEEEEEEEEvNT_6ParamsE$_ZN4cute5tupleIJNS0_IJNS0_IJNS_1CILi2EEES2_EEES2_EEENS0_IJNS0_IJiiEEENS1_ILi8192EEEEEEEEC2ERKS4_RKS7_)
        /*14768*/ 	.word	0x00000000


	//----- nvinfo : EIATTR_FRAME_SIZE
	.align		4
.L_13980:
        /*1476c*/ 	.byte	0x04, 0x11
        /*1476e*/ 	.short	(.L_13982 - .L_13981)
	.align		4
.L_13981:
        /*14770*/ 	.word	index@($_ZN7cutlass13device_kernelIN5flash19enable_sm80_to_sm89INS1_16FlashAttnBwdSm80INS1_25CollectiveMainloopBwdSm80ILi2ELi2EN4cute5tupleIJNS5_1CILi128EEES8_NS7_ILi64EEEEEENS_10bfloat16_tEfNS_4arch4Sm80ELb0ELb0ELb1ELb1ELb0ELb0ELb0ELb0ELi2ELi4ELi4ELi4ELb0EEENS1_24CollectiveEpilogueBwdGQAISA_fSD_Li256ELb1ELb0EEENS1_19SingleTileSchedulerILb1ELb0ELb0ELi128EEEEEEEEEvNT_6ParamsE$_ZN4cute5tupleIJNS0_IJNS0_IJNS_1CILi2EEES2_EEENS1_ILi8EEES3_EEENS0_IJNS0_IJNS1_ILi1EEEiEEENS1_ILi1024EEENS0_IJiiEEEEEEEEC2ERKS5_RKSA_)
        /*14774*/ 	.word	0x00000000


	//----- nvinfo : EIATTR_FRAME_SIZE
	.align		4
.L_13982:
        /*14778*/ 	.byte	0x04, 0x11
        /*1477a*/ 	.short	(.L_13984 - .L_13983)
	.align		4
.L_13983:
        /*1477c*/ 	.word	index@($_ZN7cutlass13device_kernelIN5flash19enable_sm80_to_sm89INS1_16FlashAttnBwdSm80INS1_25CollectiveMainloopBwdSm80ILi2ELi2EN4cute5tupleIJNS5_1CILi128EEES8_NS7_ILi64EEEEEENS_10bfloat16_tEfNS_4arch4Sm80ELb0ELb0ELb1ELb1ELb0ELb0ELb0ELb0ELi2ELi4ELi4ELi4ELb0EEENS1_24CollectiveEpilogueBwdGQAISA_fSD_Li256ELb1ELb0EEENS1_19SingleTileSchedulerILb1ELb0ELb0ELi128EEEEEEEEEvNT_6ParamsE$_ZN4cute5tupleIJNS0_IJNS0_IJNS_1CILi1EEENS0_IJS2_NS1_ILi2EEES3_EEEEEES3_NS0_IJS3_S3_EEEEEENS0_IJNS0_IJNS1_ILi0EEENS0_IJS2_NS1_ILi256EEEiEEEEEENS1_ILi2048EEENS0_IJiNS1_ILi4096EEEEEEEEEEEC2ERKS7_RKSF_)
        /*14780*/ 	.word	0x00000000


	//----- nvinfo : EIATTR_FRAME_SIZE
	.align		4
.L_13984:
        /*14784*/ 	.byte	0x04, 0x11
        /*14786*/ 	.short	(.L_13986 - .L_13985)
	.align		4
.L_13985:
        /*14788*/ 	.word	index@($_ZN7cutlass13device_kernelIN5flash19enable_sm80_to_sm89INS1_16FlashAttnBwdSm80INS1_25CollectiveMainloopBwdSm80ILi2ELi2EN4cute5tupleIJNS5_1CILi128EEES8_NS7_ILi64EEEEEENS_10bfloat16_tEfNS_4arch4Sm80ELb0ELb0ELb1ELb1ELb0ELb0ELb0ELb0ELi2ELi4ELi4ELi4ELb0EEENS1_24CollectiveEpilogueBwdGQAISA_fSD_Li256ELb1ELb0EEENS1_19SingleTileSchedulerILb1ELb0ELb0ELi128EEEEEEEEEvNT_6ParamsE$_ZN4cute5tupleIJNS0_IJNS0_IJNS0_IJNS_1CILi8EEENS1_ILi1EEEEEES3_EEENS0_IJNS0_IJS3_S3_EEENS1_ILi2EEEEEEEEENS0_IJNS0_IJNS0_IJS3_NS1_ILi0EEEEEESA_EEENS0_IJNS0_IJSA_SA_EEEiEEEEEEEEC2ERKS9_RKSF_)
        /*1478c*/ 	.word	0x00000000


	//----- nvinfo : EIATTR_FRAME_SIZE
	.align		4
.L_13986:
        /*14790*/ 	.byte	0x04, 0x11
        /*14792*/ 	.short	(.L_13988 - .L_13987)
	.align		4
.L_13987:
        /*14794*/ 	.word	index@($_ZN7cutlass13device_kernelIN5flash19enable_sm80_to_sm89INS1_16FlashAttnBwdSm80INS1_25CollectiveMainloopBwdSm80ILi2ELi2EN4cute5tupleIJNS5_1CILi128EEES8_NS7_ILi64EEEEEENS_10bfloat16_tEfNS_4arch4Sm80ELb0ELb0ELb1ELb1ELb0ELb0ELb0ELb0ELi2ELi4ELi4ELi4ELb0EEENS1_24CollectiveEpilogueBwdGQAISA_fSD_Li256ELb1ELb0EEENS1_19SingleTileSchedulerILb1ELb0ELb0ELi128EEEEEEEEEvNT_6ParamsE$_ZN4cute5tupleIJNS0_IJNS0_IJNS0_IJNS_1CILi8EEENS1_ILi1EEEEEENS0_IJS3_S3_EEEEEENS0_IJS3_NS1_ILi2EEEEEEEEENS0_IJNS0_IJNS0_IJS3_NS1_ILi0EEEEEENS0_IJSA_SA_EEEEEENS0_IJSA_iEEEEEEEEC2ERKS9_RKSF_)
        /*14798*/ 	.word	0x00000000


	//----- nvinfo : EIATTR_FRAME_SIZE
	.align		4
.L_13988:
        /*1479c*/ 	.byte	0x04, 0x11
        /*1479e*/ 	.short	(.L_13990 - .L_13989)
	.align		4
.L_13989:
        /*147a0*/ 	.word	index@($_ZN7cutlass13device_kernelIN5flash19enable_sm80_to_sm89INS1_16FlashAttnBwdSm80INS1_25CollectiveMainloopBwdSm80ILi2ELi2EN4cute5tupleIJNS5_1CILi128EEES8_NS7_ILi64EEEEEENS_10bfloat16_tEfNS_4arch4Sm80ELb0ELb0ELb1ELb1ELb0ELb0ELb0ELb0ELi2ELi4ELi4ELi4ELb0EEENS1_24CollectiveEpilogueBwdGQAISA_fSD_Li256ELb1ELb0EEENS1_19SingleTileSchedulerILb1ELb0ELb0ELi128EEEEEEEEEvNT_6ParamsE$_ZN4cute3eso3ESOILb1ELb0EJNS_7SwizzleILi3ELi3ELi3EEENS_9MixedBitsILj0ELj432EEENS_6LayoutINS_5tupleIJNS7_IJNS_1CILi2EEES9_S9_EEES9_NS8_ILi8EEEEEENS7_IJNS7_IJNS8_ILi64EEESB_NS8_ILi512EEEEEENS8_ILi8192EEENS8_ILi1024EEEEEEEEEEC2ERKS3_RKS5_RKSJ_)
        /*147a4*/ 	.word	0x00000000


	//----- nvinfo : EIATTR_FRAME_SIZE
	.align		4
.L_13990:
        /*147a8*/ 	.byte	0x04, 0x11
        /*147aa*/ 	.short	(.L_13992 - .L_13991)
	.align		4
.L_13991:
        /*147ac*/ 	.word	index@($_ZN7cutlass13device_kernelIN5flash19enable_sm80_to_sm89INS1_16FlashAttnBwdSm80INS1_25CollectiveMainloopBwdSm80ILi2ELi2EN4cute5tupleIJNS5_1CILi128EEES8_NS7_ILi64EEEEEENS_10bfloat16_tEfNS_4arch4Sm80ELb0ELb0ELb1ELb1ELb0ELb0ELb0ELb0ELi2ELi4ELi4ELi4ELb0EEENS1_24CollectiveEpilogueBwdGQAISA_fSD_Li256ELb1ELb0EEENS1_19SingleTileSchedulerILb1ELb0ELb0ELi128EEEEEEEEEvNT_6ParamsE$_ZN4cute3eso3ESOILb1ELb0EJNS_6LayoutINS_5tupleIJNS_1CILi4EEEEEENS3_IJNS4_ILi1EEEEEEEENS_10ViewEngineIPfEEEEC2ERKS9_RKSC_)
        /*147b0*/ 	.word	0x00000000


	//----- nvinfo : EIATTR_FRAME_SIZE
	.align		4
.L_13992:
        /*147b4*/ 	.byte	0x04, 0x11
        /*147b6*/ 	.short	(.L_13994 - .L_13993)
	.align		4
.L_13993:
        /*147b8*/ 	.word	index@($_ZN7cutlass13device_kernelIN5flash19enable_sm80_to_sm89INS1_16FlashAttnBwdSm80INS1_25CollectiveMainloopBwdSm80ILi2ELi2EN4cute5tupleIJNS5_1CILi128EEES8_NS7_ILi64EEEEEENS_10bfloat16_tEfNS_4arch4Sm80ELb0ELb0ELb1ELb1ELb0ELb0ELb0ELb0ELi2ELi4ELi4ELi4ELb0EEENS1_24CollectiveEpilogueBwdGQAISA_fSD_Li256ELb1ELb0EEENS1_19SingleTileSchedulerILb1ELb0ELb0ELi128EEEEEEEEEvNT_6ParamsE$_ZN4cute3eso3ESOILb1ELb0EJNS_6LayoutINS_5tupleIJNS_1CILi1EEENS4_ILi4EEEEEENS3_IJNS4_ILi0EEES5_EEEEENS_10ViewEngineIPfEEEEC2ERKSA_RKSD_)
        /*147bc*/ 	.word	0x00000000


	//----- nvinfo : EIATTR_FRAME_SIZE
	.align		4
.L_13994:
        /*147c0*/ 	.byte	0x04, 0x11
        /*147c2*/ 	.short	(.L_13996 - .L_13995)
	.align		4
.L_13995:
        /*147c4*/ 	.word	index@($_ZN7cutlass13device_kernelIN5flash19enable_sm80_to_sm89INS1_16FlashAttnBwdSm80INS1_25CollectiveMainloopBwdSm80ILi2ELi2EN4cute5tupleIJNS5_1CILi128EEES8_NS7_ILi64EEEEEENS_10bfloat16_tEfNS_4arch4Sm80ELb0ELb0ELb1ELb1ELb0ELb0ELb0ELb0ELi2ELi4ELi4ELi4ELb0EEENS1_24CollectiveEpilogueBwdGQAISA_fSD_Li256ELb1ELb0EEENS1_19SingleTileSchedulerILb1ELb0ELb0ELi128EEEEEEEEEvNT_6ParamsE$_ZN4cute3eso3ESOILb1ELb0EJNS_6LayoutINS_5tupleIJNS_1CILi1EEENS3_IJNS4_ILi2EEES6_EEEEEENS3_IJNS4_ILi0EEENS3_IJNS4_ILi8EEENS4_ILi64EEEEEEEEEEENS_10ViewEngineINS_8smem_ptrIPfEEEEEEC2ERKSE_RKSJ_)
        /*147c8*/ 	.word	0x00000000


	//----- nvinfo : EIATTR_FRAME_SIZE
	.align		4
.L_13996:
        /*147cc*/ 	.byte	0x04, 0x11
        /*147ce*/ 	.short	(.L_13998 - .L_13997)
	.align		4
.L_13997:
        /*147d0*/ 	.word	index@($_ZN7cutlass13device_kernelIN5flash19enable_sm80_to_sm89INS1_16FlashAttnBwdSm80INS1_25CollectiveMainloopBwdSm80ILi2ELi2EN4cute5tupleIJNS5_1CILi128EEES8_NS7_ILi64EEEEEENS_10bfloat16_tEfNS_4arch4Sm80ELb0ELb0ELb1ELb1ELb0ELb0ELb0ELb0ELi2ELi4ELi4ELi4ELb0EEENS1_24CollectiveEpilogueBwdGQAISA_fSD_Li256ELb1ELb0EEENS1_19SingleTileSchedulerILb1ELb0ELb0ELi128EEEEEEEEEvNT_6ParamsE$_ZN4cute3eso3ESOILb1ELb0EJNS_6LayoutINS_5tupleIJNS3_IJNS_1CILi8EEENS4_ILi1EEEEEENS4_ILi4EEES8_EEENS3_IJNS3_IJS6_NS4_ILi0EEEEEES5_NS4_ILi32EEEEEEEENS_10ViewEngineIPN7cutlass10bfloat16_tEEEEEC2ERKSE_RKSJ_)
        /*147d4*/ 	.word	0x00000000


	//----- nvinfo : EIATTR_FRAME_SIZE
	.align		4
.L_13998:
        /*147d8*/ 	.byte	0x04, 0x11
        /*147da*/ 	.short	(.L_14000 - .L_13999)
	.align		4
.L_13999:
        /*147dc*/ 	.word	index@($_ZN7cutlass13device_kernelIN5flash19enable_sm80_to_sm89INS1_16FlashAttnBwdSm80INS1_25CollectiveMainloopBwdSm80ILi2ELi2EN4cute5tupleIJNS5_1CILi128EEES8_NS7_ILi64EEEEEENS_10bfloat16_tEfNS_4arch4Sm80ELb0ELb0ELb1ELb1ELb0ELb0ELb0ELb0ELi2ELi4ELi4ELi4ELb0EEENS1_24CollectiveEpilogueBwdGQAISA_fSD_Li256ELb1ELb0EEENS1_19SingleTileSchedulerILb1ELb0ELb0ELi128EEEEEEEEEvNT_6ParamsE$_ZN4cute3eso3ESOILb1ELb0EJNS_6LayoutINS_5tupleIJNS3_IJNS_1CILi8EEENS4_ILi1EEEEEENS4_ILi4EEES6_EEENS3_IJNS3_IJS6_NS4_ILi0EEEEEENS4_ILi2048EEESA_EEEEEiEEC2ERKSE_RKi)
        /*147e0*/ 	.word	0x00000000


	//----- nvinfo : EIATTR_FRAME_SIZE
	.align		4
.L_14000:
        /*147e4*/ 	.byte	0x04, 0x11
        /*147e6*/ 	.short	(.L_14002 - .L_14001)
	.align		4
.L_14001:
        /*147e8*/ 	.word	index@($_ZN7cutlass13device_kernelIN5flash19enable_sm80_to_sm89INS1_16FlashAttnBwdSm80INS1_25CollectiveMainloopBwdSm80ILi2ELi2EN4cute5tupleIJNS5_1CILi128EEES8_NS7_ILi64EEEEEENS_10bfloat16_tEfNS_4arch4Sm80ELb0ELb0ELb1ELb1ELb0ELb0ELb0ELb0ELi2ELi4ELi4ELi4ELb0EEENS1_24CollectiveEpilogueBwdGQAISA_fSD_Li256ELb1ELb0EEENS1_19SingleTileSchedulerILb1ELb0ELb0ELi128EEEEEEEEEvNT_6ParamsE$_ZN4cute3eso3ESOILb1ELb0EJNS_6LayoutINS_5tupleIJNS3_IJNS_1CILi8EEENS4_ILi1EEEEEENS4_ILi4EEES6_EEENS3_IJNS3_IJS6_NS4_ILi0EEEEEENS4_ILi2048EEESA_EEEEENS_10ViewEngineINS_8smem_ptrIPN7cutlass10bfloat16_tEEEEEEEC2ERKSE_RKSL_)
        /*147ec*/ 	.word	0x00000000


	//----- nvinfo : EIATTR_FRAME_SIZE
	.align		4
.L_14002:
        /*147f0*/ 	.byte	0x04, 0x11
        /*147f2*/ 	.short	(.L_14004 - .L_14003)
	.align		4
.L_14003:
        /*147f4*/ 	.word	index@($_ZN7cutlass13device_kernelIN5flash19enable_sm80_to_sm89INS1_16FlashAttnBwdSm80INS1_25CollectiveMainloopBwdSm80ILi2ELi2EN4cute5tupleIJNS5_1CILi128EEES8_NS7_ILi64EEEEEENS_10bfloat16_tEfNS_4arch4Sm80ELb0ELb0ELb1ELb1ELb0ELb0ELb0ELb0ELi2ELi4ELi4ELi4ELb0EEENS1_24CollectiveEpilogueBwdGQAISA_fSD_Li256ELb1ELb0EEENS1_19SingleTileSchedulerILb1ELb0ELb0ELi128EEEEEEEEEvNT_6ParamsE$_ZN4cute3eso3ESOILb1ELb0EJNS_6LayoutINS_5tupleIJNS3_IJNS_1CILi8EEENS4_ILi1EEEEEENS4_ILi4EEEEEENS3_IJNS3_IJS6_NS4_ILi0EEEEEES5_EEEEEiEEC2ERKSD_RKi)
        /*147f8*/ 	.word	0x00000000


	//----- nvinfo : EIATTR_FRAME_SIZE
	.align		4
.L_14004:
        /*147fc*/ 	.byte	0x04, 0x11
        /*147fe*/ 	.short	(.L_14006 - .L_14005)
	.align		4
.L_14005:
        /*14800*/ 	.word	index@($_ZN7cutlass13device_kernelIN5flash19enable_sm80_to_sm89INS1_16FlashAttnBwdSm80INS1_25CollectiveMainloopBwdSm80ILi2ELi2EN4cute5tupleIJNS5_1CILi128EEES8_NS7_ILi64EEEEEENS_10bfloat16_tEfNS_4arch4Sm80ELb0ELb0ELb1ELb1ELb0ELb0ELb0ELb0ELi2ELi4ELi4ELi4ELb0EEENS1_24CollectiveEpilogueBwdGQAISA_fSD_Li256ELb1ELb0EEENS1_19SingleTileSchedulerILb1ELb0ELb0ELi128EEEEEEEEEvNT_6ParamsE$_ZN4cute3eso3ESOILb1ELb0EJNS_6LayoutINS_5tupleIJNS3_IJNS_1CILi8EEENS4_ILi1EEEEEENS4_ILi4EEEEEENS3_IJNS3_IJS6_NS4_ILi0EEEEEES5_EEEEENS_10ViewEngineIPN7cutlass10bfloat16_tEEEEEC2ERKSD_RKSI_)
        /*14804*/ 	.word	0x00000000


	//----- nvinfo : EIATTR_FRAME_SIZE
	.align		4
.L_14006:
        /*14808*/ 	.byte	0x04, 0x11
        /*1480a*/ 	.short	(.L_14008 - .L_14007)
	.align		4
.L_14007:
        /*1480c*/ 	.word	index@($_ZN7cutlass13device_kernelIN5flash19enable_sm80_to_sm89INS1_16FlashAttnBwdSm80INS1_25CollectiveMainloopBwdSm80ILi2ELi2EN4cute5tupleIJNS5_1CILi128EEES8_NS7_ILi64EEEEEENS_10bfloat16_tEfNS_4arch4Sm80ELb0ELb0ELb1ELb1ELb0ELb0ELb0ELb0ELi2ELi4ELi4ELi4ELb0EEENS1_24CollectiveEpilogueBwdGQAISA_fSD_Li256ELb1ELb0EEENS1_19SingleTileSchedulerILb1ELb0ELb0ELi128EEEEEEEEEvNT_6ParamsE$_ZN4cute3eso3ESOILb1ELb0EJNS_6LayoutINS_5tupleIJNS3_IJNS_1CILi8EEENS4_ILi1EEEEEENS4_ILi4EEEEEENS3_IJNS3_IJS6_NS4_ILi0EEEEEENS4_ILi2048EEEEEEEEiEEC2ERKSE_RKi)
        /*14810*/ 	.word	0x00000000


	//----- nvinfo : EIATTR_FRAME_SIZE
	.align		4
.L_14008:
        /*14814*/ 	.byte	0x04, 0x11
        /*14816*/ 	.short	(.L_14010 - .L_14009)
	.align		4
.L_14009:
        /*14818*/ 	.word	index@($_ZN7cutlass13device_kernelIN5flash19enable_sm80_to_sm89INS1_16FlashAttnBwdSm80INS1_25CollectiveMainloopBwdSm80ILi2ELi2EN4cute5tupleIJNS5_1CILi128EEES8_NS7_ILi64EEEEEENS_10bfloat16_tEfNS_4arch4Sm80ELb0ELb0ELb1ELb1ELb0ELb0ELb0ELb0ELi2ELi4ELi4ELi4ELb0EEENS1_24CollectiveEpilogueBwdGQAISA_fSD_Li256ELb1ELb0EEENS1_19SingleTileSchedulerILb1ELb0ELb0ELi128EEEEEEEEEvNT_6ParamsE$_ZN4cute3eso3ESOILb1ELb0EJNS_6LayoutINS_5tupleIJNS3_IJNS_1CILi8EEENS4_ILi1EEEEEENS4_ILi4EEEEEENS3_IJNS3_IJS6_NS4_ILi0EEEEEENS4_ILi2048EEEEEEEENS_10ViewEngineINS_8smem_ptrIPN7cutlass10bfloat16_tEEEEEEEC2ERKSE_RKSL_)
        /*1481c*/ 	.word	0x00000000


	//----- nvinfo : EIATTR_FRAME_SIZE
	.align		4
.L_14010:
        /*14820*/ 	.byte	0x04, 0x11
        /*14822*/ 	.short	(.L_14012 - .L_14011)
	.align		4
.L_14011:
        /*14824*/ 	.word	index@($_ZN7cutlass13device_kernelIN5flash19enable_sm80_to_sm89INS1_16FlashAttnBwdSm80INS1_25CollectiveMainloopBwdSm80ILi2ELi2EN4cute5tupleIJNS5_1CILi128EEES8_NS7_ILi64EEEEEENS_10bfloat16_tEfNS_4arch4Sm80ELb0ELb0ELb1ELb1ELb0ELb0ELb0ELb0ELi2ELi4ELi4ELi4ELb0EEENS1_24CollectiveEpilogueBwdGQAISA_fSD_Li256ELb1ELb0EEENS1_19SingleTileSchedulerILb1ELb0ELb0ELi128EEEEEEEEEvNT_6ParamsE$_ZN4cute3eso3ESOILb1ELb0EJNS_6LayoutINS_5tupleIJNS3_IJNS_1CILi8EEENS4_ILi1EEEEEENS4_ILi2EEES5_EEENS3_IJNS3_IJS6_NS4_ILi0EEEEEENS4_ILi64EEES5_EEEEENS_10ViewEngineIPN7cutlass10bfloat16_tEEEEEC2ERKSE_RKSJ_)
        /*14828*/ 	.word	0x00000000


	//----- nvinfo : EIATTR_FRAME_SIZE
	.align		4
.L_14012:
        /*1482c*/ 	.byte	0x04, 0x11
        /*1482e*/ 	.short	(.L_14014 - .L_14013)
	.align		4
.L_14013:
        /*14830*/ 	.word	index@($_ZN7cutlass13device_kernelIN5flash19enable_sm80_to_sm89INS1_16FlashAttnBwdSm80INS1_25CollectiveMainloopBwdSm80ILi2ELi2EN4cute5tupleIJNS5_1CILi128EEES8_NS7_ILi64EEEEEENS_10bfloat16_tEfNS_4arch4Sm80ELb0ELb0ELb1ELb1ELb0ELb0ELb0ELb0ELi2ELi4ELi4ELi4ELb0EEENS1_24CollectiveEpilogueBwdGQAISA_fSD_Li256ELb1ELb0EEENS1_19SingleTileSchedulerILb1ELb0ELb0ELi128EEEEEEEEEvNT_6ParamsE$_ZN4cute3eso3ESOILb1ELb0EJNS_6LayoutINS_5tupleIJNS3_IJNS_1CILi8EEENS4_ILi1EEEEEENS4_ILi2EEENS4_ILi4EEEEEENS3_IJNS3_IJS6_NS4_ILi0EEEEEES5_NS4_ILi16EEEEEEEENS_10ViewEngineIPN7cutlass10bfloat16_tEEEEEC2ERKSF_RKSK_)
        /*14834*/ 	.word	0x00000000


	//----- nvinfo : EIATTR_FRAME_SIZE
	.align		4
.L_14014:
        /*14838*/ 	.byte	0x04, 0x11
        /*1483a*/ 	.short	(.L_14016 - .L_14015)
	.align		4
.L_14015:
        /*1483c*/ 	.word	index@($_ZN7cutlass13device_kernelIN5flash19enable_sm80_to_sm89INS1_16FlashAttnBwdSm80INS1_25CollectiveMainloopBwdSm80ILi2ELi2EN4cute5tupleIJNS5_1CILi128EEES8_NS7_ILi64EEEEEENS_10bfloat16_tEfNS_4arch4Sm80ELb0ELb0ELb1ELb1ELb0ELb0ELb0ELb0ELi2ELi4ELi4ELi4ELb0EEENS1_24CollectiveEpilogueBwdGQAISA_fSD_Li256ELb1ELb0EEENS1_19SingleTileSchedulerILb1ELb0ELb0ELi128EEEEEEEEEvNT_6ParamsE$_ZN4cute3eso3ESOILb1ELb0EJNS_6LayoutINS_5tupleIJNS3_IJNS_1CILi8EEENS4_ILi1EEEEEENS4_ILi2EEENS3_IJNS4_ILi4EEES8_EEEEEENS3_IJNS3_IJS6_NS4_ILi0EEEEEES5_NS3_IJNS4_ILi32EEENS4_ILi16EEEEEEEEEEENS_10ViewEngineIPN7cutlass10bfloat16_tEEEEEC2ERKSI_RKSN_)
        /*14840*/ 	.word	0x00000000


	//----- nvinfo : EIATTR_FRAME_SIZE
	.align		4
.L_14016:
        /*14844*/ 	.byte	0x04, 0x11
        /*14846*/ 	.short	(.L_14018 - .L_14017)
	.align		4
.L_14017:
        /*14848*/ 	.word	index@($_ZN7cutlass13device_kernelIN5flash19enable_sm80_to_sm89INS1_16FlashAttnBwdSm80INS1_25CollectiveMainloopBwdSm80ILi2ELi2EN4cute5tupleIJNS5_1CILi128EEES8_NS7_ILi64EEEEEENS_10bfloat16_tEfNS_4arch4Sm80ELb0ELb0ELb1ELb1ELb0ELb0ELb0ELb0ELi2ELi4ELi4ELi4ELb0EEENS1_24CollectiveEpilogueBwdGQAISA_fSD_Li256ELb1ELb0EEENS1_19SingleTileSchedulerILb1ELb0ELb0ELi128EEEEEEEEEvNT_6ParamsE$_ZN4cute3eso3ESOILb1ELb0EJNS_6LayoutINS_5tupleIJNS3_IJNS_1CILi8EEENS4_ILi1EEEEEENS4_ILi2EEEEEENS3_IJNS3_IJS6_NS4_ILi0EEEEEES5_EEEEEiEEC2ERKSD_RKi)
        /*1484c*/ 	.word	0x00000000


	//----- nvinfo : EIATTR_FRAME_SIZE
	.align		4
.L_14018:
        /*14850*/ 	.byte	0x04, 0x11
        /*14852*/ 	.short	(.L_14020 - .L_14019)
	.align		4
.L_14019:
        /*14854*/ 	.word	index@($_ZN7cutlass13device_kernelIN5flash19enable_sm80_to_sm89INS1_16FlashAttnBwdSm80INS1_25CollectiveMainloopBwdSm80ILi2ELi2EN4cute5tupleIJNS5_1CILi128EEES8_NS7_ILi64EEEEEENS_10bfloat16_tEfNS_4arch4Sm80ELb0ELb0ELb1ELb1ELb0ELb0ELb0ELb0ELi2ELi4ELi4ELi4ELb0EEENS1_24CollectiveEpilogueBwdGQAISA_fSD_Li256ELb1ELb0EEENS1_19SingleTileSchedulerILb1ELb0ELb0ELi128EEEEEEEEEvNT_6ParamsE$_ZN4cute3eso3ESOILb1ELb0EJNS_6LayoutINS_5tupleIJNS3_IJNS_1CILi8EEENS4_ILi1EEEEEENS4_ILi2EEEEEENS3_IJNS3_IJS6_NS4_ILi0EEEEEES5_EEEEENS_10ViewEngineIPN7cutlass10bfloat16_tEEEEEC2ERKSD_RKSI_)
        /*14858*/ 	.word	0x00000000


	//----- nvinfo : EIATTR_FRAME_SIZE
	.align		4
.L_14020:
        /*1485c*/ 	.byte	0x04, 0x11
        /*1485e*/ 	.short	(.L_14022 - .L_14021)
	.align		4
.L_14021:
        /*14860*/ 	.word	index@($_ZN7cutlass13device_kernelIN5flash19enable_sm80_to_sm89INS1_16FlashAttnBwdSm80INS1_25CollectiveMainloopBwdSm80ILi2ELi2EN4cute5tupleIJNS5_1CILi128EEES8_NS7_ILi64EEEEEENS_10bfloat16_tEfNS_4arch4Sm80ELb0ELb0ELb1ELb1ELb0ELb0ELb0ELb0ELi2ELi4ELi4ELi4ELb0EEENS1_24CollectiveEpilogueBwdGQAISA_fSD_Li256ELb1ELb0EEENS1_19SingleTileSchedulerILb1ELb0ELb0ELi128EEEEEEEEEvNT_6ParamsE$_ZN4cute3eso3ESOILb1ELb0EJNS_6LayoutINS_5tupleIJNS3_IJNS_1CILi8EEENS4_ILi1EEEEEENS4_ILi2EEEEEENS3_IJNS3_IJS6_NS4_ILi0EEEEEENS4_ILi8192EEEEEEEEiEEC2ERKSE_RKi)
        /*14864*/ 	.word	0x00000000


	//----- nvinfo : EIATTR_FRAME_SIZE
	.align		4
.L_14022:
        /*14868*/ 	.byte	0x04, 0x11
        /*1486a*/ 	.short	(.L_14024 - .L_14023)
	.align		4
.L_14023:
        /*1486c*/ 	.word	index@($_ZN7cutlass13device_kernelIN5flash19enable_sm80_to_sm89INS1_16FlashAttnBwdSm80INS1_25CollectiveMainloopBwdSm80ILi2ELi2EN4cute5tupleIJNS5_1CILi128EEES8_NS7_ILi64EEEEEENS_10bfloat16_tEfNS_4arch4Sm80ELb0ELb0ELb1ELb1ELb0ELb0ELb0ELb0ELi2ELi4ELi4ELi4ELb0EEENS1_24CollectiveEpilogueBwdGQAISA_fSD_Li256ELb1ELb0EEENS1_19SingleTileSchedulerILb1ELb0ELb0ELi128EEEEEEEEEvNT_6ParamsE$_ZN4cute3eso3ESOILb1ELb0EJNS_6LayoutINS_5tupleIJNS3_IJNS_1CILi8EEENS4_ILi1EEEEEENS4_ILi2EEEEEENS3_IJNS3_IJS6_NS4_ILi0EEEEEENS4_ILi8192EEEEEEEENS_10ViewEngineINS_8smem_ptrIPN7cutlass10bfloat16_tEEEEEEEC2ERKSE_RKSL_)
        /*14870*/ 	.word	0x00000000


	//----- nvinfo : EIATTR_FRAME_SIZE
	.align		4
.L_14024:
        /*14874*/ 	.byte	0x04, 0x11
        /*14876*/ 	.short	(.L_14026 - .L_14025)
	.align		4
.L_14025:
        /*14878*/ 	.word	index@($_ZN7cutlass13device_kernelIN5flash19enable_sm80_to_sm89INS1_16FlashAttnBwdSm80INS1_25CollectiveMainloopBwdSm80ILi2ELi2EN4cute5tupleIJNS5_1CILi128EEES8_NS7_ILi64EEEEEENS_10bfloat16_tEfNS_4arch4Sm80ELb0ELb0ELb1ELb1ELb0ELb0ELb0ELb0ELi2ELi4ELi4ELi4ELb0EEENS1_24CollectiveEpilogueBwdGQAISA_fSD_Li256ELb1ELb0EEENS1_19SingleTileSchedulerILb1ELb0ELb0ELi128EEEEEEEEEvNT_6ParamsE$_ZN4cute3eso3ESOILb1ELb0EJNS_6LayoutINS_5tupleIJNS3_IJNS_1CILi8EEENS4_ILi1EEEEEENS4_ILi2EEEEEENS3_IJNS3_IJS6_NS4_ILi0EEEEEENS4_ILi64EEEEEEEEiEEC2ERKSE_RKi)
        /*1487c*/ 	.word	0x00000000


	//----- nvinfo : EIATTR_FRAME_SIZE
	.align		4
.L_14026:
        /*14880*/ 	.byte	0x04, 0x11
        /*14882*/ 	.short	(.L_14028 - .L_14027)
	.align		4
.L_14027:
        /*14884*/ 	.word	index@($_ZN7cutlass13device_kernelIN5flash19enable_sm80_to_sm89INS1_16FlashAttnBwdSm80INS1_25CollectiveMainloopBwdSm80ILi2ELi2EN4cute5tupleIJNS5_1CILi128EEES8_NS7_ILi64EEEEEENS_10bfloat16_tEfNS_4arch4Sm80ELb0ELb0ELb1ELb1ELb0ELb0ELb0ELb0ELi2ELi4ELi4ELi4ELb0EEENS1_24CollectiveEpilogueBwdGQAISA_fSD_Li256ELb1ELb0EEENS1_19SingleTileSchedulerILb1ELb0ELb0ELi128EEEEEEEEEvNT_6ParamsE$_ZN4cute3eso3ESOILb1ELb0EJNS_6LayoutINS_5tupleIJNS3_IJNS_1CILi8EEENS4_ILi1EEEEEENS4_ILi2EEEEEENS3_IJNS3_IJS6_NS4_ILi0EEEEEENS4_ILi64EEEEEEEENS_10ViewEngineIPN7cutlass10bfloat16_tEEEEEC2ERKSE_RKSJ_)
        /*14888*/ 	.word	0x00000000


	//----- nvinfo : EIATTR_FRAME_SIZE
	.align		4
.L_14028:
        /*1488c*/ 	.byte	0x04, 0x11
        /*1488e*/ 	.short	(.L_14030 - .L_14029)
	.align		4
.L_14029:
        /*14890*/ 	.word	index@($_ZN7cutlass13device_kernelIN5flash19enable_sm80_to_sm89INS1_16FlashAttnBwdSm80INS1_25CollectiveMainloopBwdSm80ILi2ELi2EN4cute5tupleIJNS5_1CILi128EEES8_NS7_ILi64EEEEEENS_10bfloat16_tEfNS_4arch4Sm80ELb0ELb0ELb1ELb1ELb0ELb0ELb0ELb0ELi2ELi4ELi4ELi4ELb0EEENS1_24CollectiveEpilogueBwdGQAISA_fSD_Li256ELb1ELb0EEENS1_19SingleTileSchedulerILb1ELb0ELb0ELi128EEEEEEEEEvNT_6ParamsE$_ZN4cute3eso3ESOILb1ELb0EJNS_6LayoutINS_5tupleIJNS3_IJNS_1CILi8EEENS4_ILi1EEEEEENS4_ILi2EEEEEENS3_IJNS3_IJS6_NS4_ILi0EEEEEENS4_ILi4096EEEEEEEEiEEC2ERKSE_RKi)
        /*14894*/ 	.word	0x00000000


	//----- nvinfo : EIATTR_FRAME_SIZE
	.align		4
.L_14030:
        /*14898*/ 	.byte	0x04, 0x11
        /*1489a*/ 	.short	(.L_14032 - .L_14031)
	.align		4
.L_14031:
        /*1489c*/ 	.word	index@($_ZN7cutlass13device_kernelIN5flash19enable_sm80_to_sm89INS1_16FlashAttnBwdSm80INS1_25CollectiveMainloopBwdSm80ILi2ELi2EN4cute5tupleIJNS5_1CILi128EEES8_NS7_ILi64EEEEEENS_10bfloat16_tEfNS_4arch4Sm80ELb0ELb0ELb1ELb1ELb0ELb0ELb0ELb0ELi2ELi4ELi4ELi4ELb0EEENS1_24CollectiveEpilogueBwdGQAISA_fSD_Li256ELb1ELb0EEENS1_19SingleTileSchedulerILb1ELb0ELb0ELi128EEEEEEEEEvNT_6ParamsE$_ZN4cute3eso3ESOILb1ELb0EJNS_6LayoutINS_5tupleIJNS3_IJNS_1CILi8EEENS4_ILi1EEEEEENS4_ILi2EEEEEENS3_IJNS3_IJS6_NS4_ILi0EEEEEENS4_ILi4096EEEEEEEENS_10ViewEngineINS_8smem_ptrIPN7cutlass10bfloat16_tEEEEEEEC2ERKSE_RKSL_)
        /*148a0*/ 	.word	0x00000000


	//----- nvinfo : EIATTR_FRAME_SIZE
	.align		4
.L_14032:
        /*148a4*/ 	.byte	0x04, 0x11
        /*148a6*/ 	.short	(.L_14034 - .L_14033)
	.align		4
.L_14033:
        /*148a8*/ 	.word	index@($_ZN7cutlass13device_kernelIN5flash19enable_sm80_to_sm89INS1_16FlashAttnBwdSm80INS1_25CollectiveMainloopBwdSm80ILi2ELi2EN4cute5tupleIJNS5_1CILi128EEES8_NS7_ILi64EEEEEENS_10bfloat16_tEfNS_4arch4Sm80ELb0ELb0ELb1ELb1ELb0ELb0ELb0ELb0ELi2ELi4ELi4ELi4ELb0EEENS1_24CollectiveEpilogueBwdGQAISA_fSD_Li256ELb1ELb0EEENS1_19SingleTileSchedulerILb1ELb0ELb0ELi128EEEEEEEEEvNT_6ParamsE$_ZN4cute3eso3ESOILb1ELb0EJNS_6LayoutINS_5tupleIJNS3_IJNS_1CILi8EEENS4_ILi1EEEEEENS3_IJNS4_ILi4EEEEEEEEENS3_IJNS3_IJS6_NS4_ILi0EEEEEENS3_IJS5_EEEEEEEENS_10ViewEngineIPN7cutlass10bfloat16_tEEEEEC2ERKSF_RKSK_)
        /*148ac*/ 	.word	0x00000000


	//----- nvinfo : EIATTR_FRAME_SIZE
	.align		4
.L_14034:
        /*148b0*/ 	.byte	0x04, 0x11
        /*148b2*/ 	.short	(.L_14036 - .L_14035)
	.align		4
.L_14035:
        /*148b4*/ 	.word	index@($_ZN7cutlass13device_kernelIN5flash19enable_sm80_to_sm89INS1_16FlashAttnBwdSm80INS1_25CollectiveMainloopBwdSm80ILi2ELi2EN4cute5tupleIJNS5_1CILi128EEES8_NS7_ILi64EEEEEENS_10bfloat16_tEfNS_4arch4Sm80ELb0ELb0ELb1ELb1ELb0ELb0ELb0ELb0ELi2ELi4ELi4ELi4ELb0EEENS1_24CollectiveEpilogueBwdGQAISA_fSD_Li256ELb1ELb0EEENS1_19SingleTileSchedulerILb1ELb0ELb0ELi128EEEEEEEEEvNT_6ParamsE$_ZN4cute3eso3ESOILb1ELb0EJNS_6LayoutINS_5tupleIJNS3_IJNS_1CILi8EEENS4_ILi1EEEEEENS3_IJNS4_ILi4EEEEEEEEENS3_IJNS3_IJS6_NS4_ILi0EEEEEENS3_IJNS4_ILi2048EEEEEEEEEEENS_10ViewEngineINS_8smem_ptrIPN7cutlass10bfloat16_tEEEEEEEC2ERKSG_RKSN_)
        /*148b8*/ 	.word	0x00000000


	//----- nvinfo : EIATTR_FRAME_SIZE
	.align		4
.L_14036:
        /*148bc*/ 	.byte	0x04, 0x11
        /*148be*/ 	.short	(.L_14038 - .L_14037)
	.align		4
.L_14037:
        /*148c0*/ 	.word	index@($_ZN7cutlass13device_kernelIN5flash19enable_sm80_to_sm89INS1_16FlashAttnBwdSm80INS1_25CollectiveMainloopBwdSm80ILi2ELi2EN4cute5tupleIJNS5_1CILi128EEES8_NS7_ILi64EEEEEENS_10bfloat16_tEfNS_4arch4Sm80ELb0ELb0ELb1ELb1ELb0ELb0ELb0ELb0ELi2ELi4ELi4ELi4ELb0EEENS1_24CollectiveEpilogueBwdGQAISA_fSD_Li256ELb1ELb0EEENS1_19SingleTileSchedulerILb1ELb0ELb0ELi128EEEEEEEEEvNT_6ParamsE$_ZN4cute3eso3ESOILb1ELb0EJNS_6LayoutINS_5tupleIJNS3_IJNS_1CILi8EEENS4_ILi1EEEEEENS3_IJNS4_ILi2EEEEEEEEENS3_IJNS3_IJS6_NS4_ILi0EEEEEENS3_IJS5_EEEEEEEENS_10ViewEngineIPN7cutlass10bfloat16_tEEEEEC2ERKSF_RKSK_)
        /*148c4*/ 	.word	0x00000000


	//----- nvinfo : EIATTR_FRAME_SIZE
	.align		4
.L_14038:
        /*148c8*/ 	.byte	0x04, 0x11
        /*148ca*/ 	.short	(.L_14040 - .L_14039)
	.align		4
.L_14039:
        /*148cc*/ 	.word	index@($_ZN7cutlass13device_kernelIN5flash19enable_sm80_to_sm89INS1_16FlashAttnBwdSm80INS1_25CollectiveMainloopBwdSm80ILi2ELi2EN4cute5tupleIJNS5_1CILi128EEES8_NS7_ILi64EEEEEENS_10bfloat16_tEfNS_4arch4Sm80ELb0ELb0ELb1ELb1ELb0ELb0ELb0ELb0ELi2ELi4ELi4ELi4ELb0EEENS1_24CollectiveEpilogueBwdGQAISA_fSD_Li256ELb1ELb0EEENS1_19SingleTileSchedulerILb1ELb0ELb0ELi128EEEEEEEEEvNT_6ParamsE$_ZN4cute3eso3ESOILb1ELb0EJNS_6LayoutINS_5tupleIJNS3_IJNS_1CILi8EEENS4_ILi1EEEEEENS3_IJNS4_ILi2EEEEEEEEENS3_IJNS3_IJS6_NS4_ILi0EEEEEENS3_IJNS4_ILi8192EEEEEEEEEEENS_10ViewEngineINS_8smem_ptrIPN7cutlass10bfloat16_tEEEEEEEC2ERKSG_RKSN_)
        /*148d0*/ 	.word	0x00000000


	//----- nvinfo : EIATTR_FRAME_SIZE
	.align		4
.L_14040:
        /*148d4*/ 	.byte	0x04, 0x11
        /*148d6*/ 	.short	(.L_14042 - .L_14041)
	.align		4
.L_14041:
        /*148d8*/ 	.word	index@($_ZN7cutlass13device_kernelIN5flash19enable_sm80_to_sm89INS1_16FlashAttnBwdSm80INS1_25CollectiveMainloopBwdSm80ILi2ELi2EN4cute5tupleIJNS5_1CILi128EEES8_NS7_ILi64EEEEEENS_10bfloat16_tEfNS_4arch4Sm80ELb0ELb0ELb1ELb1ELb0ELb0ELb0ELb0ELi2ELi4ELi4ELi4ELb0EEENS1_24CollectiveEpilogueBwdGQAISA_fSD_Li256ELb1ELb0EEENS1_19SingleTileSchedulerILb1ELb0ELb0ELi128EEEEEEEEEvNT_6ParamsE$_ZN4cute3eso3ESOILb1ELb0EJNS_6LayoutINS_5tupleIJNS3_IJNS_1CILi8EEENS4_ILi1EEEEEENS3_IJNS4_ILi2EEEEEEEEENS3_IJNS3_IJS6_NS4_ILi0EEEEEENS3_IJNS4_ILi64EEEEEEEEEEENS_10ViewEngineIPN7cutlass10bfloat16_tEEEEEC2ERKSG_RKSL_)
        /*148dc*/ 	.word	0x00000000


	//----- nvinfo : EIATTR_FRAME_SIZE
	.align		4
.L_14042:
        /*148e0*/ 	.byte	0x04, 0x11
        /*148e2*/ 	.short	(.L_14044 - .L_14043)
	.align		4
.L_14043:
        /*148e4*/ 	.word	index@($_ZN7cutlass13device_kernelIN5flash19enable_sm80_to_sm89INS1_16FlashAttnBwdSm80INS1_25CollectiveMainloopBwdSm80ILi2ELi2EN4cute5tupleIJNS5_1CILi128EEES8_NS7_ILi64EEEEEENS_10bfloat16_tEfNS_4arch4Sm80ELb0ELb0ELb1ELb1ELb0ELb0ELb0ELb0ELi2ELi4ELi4ELi4ELb0EEENS1_24CollectiveEpilogueBwdGQAISA_fSD_Li256ELb1ELb0EEENS1_19SingleTileSchedulerILb1ELb0ELb0ELi128EEEEEEEEEvNT_6ParamsE$_ZN4cute3eso3ESOILb1ELb0EJNS_6LayoutINS_5tupleIJNS3_IJNS_1CILi8EEENS4_ILi1EEEEEENS3_IJNS4_ILi2EEEEEEEEENS3_IJNS3_IJS6_NS4_ILi0EEEEEENS3_IJNS4_ILi4096EEEEEEEEEEENS_10ViewEngineINS_8smem_ptrIPN7cutlass10bfloat16_tEEEEEEEC2ERKSG_RKSN_)
        /*148e8*/ 	.word	0x00000000


	//----- nvinfo : EIATTR_FRAME_SIZE
	.align		4
.L_14044:
        /*148ec*/ 	.byte	0x04, 0x11
        /*148ee*/ 	.short	(.L_14046 - .L_14045)
	.align		4
.L_14045:
        /*148f0*/ 	.word	index@($_ZN7cutlass13device_kernelIN5flash19enable_sm80_to_sm89INS1_16FlashAttnBwdSm80INS1_25CollectiveMainloopBwdSm80ILi2ELi2EN4cute5tupleIJNS5_1CILi128EEES8_NS7_ILi64EEEEEENS_10bfloat16_tEfNS_4arch4Sm80ELb0ELb0ELb1ELb1ELb0ELb0ELb0ELb0ELi2ELi4ELi4ELi4ELb0EEENS1_24CollectiveEpilogueBwdGQAISA_fSD_Li256ELb1ELb0EEENS1_19SingleTileSchedulerILb1ELb0ELb0ELi128EEEEEEEEEvNT_6ParamsE$_ZN4cute3eso3ESOILb1ELb0EJNS_6LayoutINS_5tupleIJNS3_IJNS_1CILi8EEENS4_ILi1EEEEEEEEENS3_IJNS3_IJS6_NS4_ILi0EEEEEEEEEEElEEC2ERKSC_RKl)
        /*148f4*/ 	.word	0x00000000


	//----- nvinfo : EIATTR_FRAME_SIZE
	.align		4
.L_14046:
        /*148f8*/ 	.byte	0x04, 0x11
        /*148fa*/ 	.short	(.L_14048 - .L_14047)
	.align		4
.L_14047:
        /*148fc*/ 	.word	index@($_ZN7cutlass13device_kernelIN5flash19enable_sm80_to_sm89INS1_16FlashAttnBwdSm80INS1_25CollectiveMainloopBwdSm80ILi2ELi2EN4cute5tupleIJNS5_1CILi128EEES8_NS7_ILi64EEEEEENS_10bfloat16_tEfNS_4arch4Sm80ELb0ELb0ELb1ELb1ELb0ELb0ELb0ELb0ELi2ELi4ELi4ELi4ELb0EEENS1_24CollectiveEpilogueBwdGQAISA_fSD_Li256ELb1ELb0EEENS1_19SingleTileSchedulerILb1ELb0ELb0ELi128EEEEEEEEEvNT_6ParamsE$_ZN4cute3eso3ESOILb1ELb0EJNS_6LayoutINS_5tupleIJNS3_IJNS_1CILi8EEENS4_ILi1EEEEEEEEENS3_IJNS3_IJS6_NS4_ILi0EEEEEEEEEEEiEEC2ERKSC_RKi)
        /*14900*/ 	.word	0x00000000


	//----- nvinfo : EIATTR_FRAME_SIZE
	.align		4
.L_14048:
        /*14904*/ 	.byte	0x04, 0x11
        /*14906*/ 	.short	(.L_14050 - .L_14049)
	.align		4
.L_14049:
        /*14908*/ 	.word	index@($_ZN7cutlass13device_kernelIN5flash19enable_sm80_to_sm89INS1_16FlashAttnBwdSm80INS1_25CollectiveMainloopBwdSm80ILi2ELi2EN4cute5tupleIJNS5_1CILi128EEES8_NS7_ILi64EEEEEENS_10bfloat16_tEfNS_4arch4Sm80ELb0ELb0ELb1ELb1ELb0ELb0ELb0ELb0ELi2ELi4ELi4ELi4ELb0EEENS1_24CollectiveEpilogueBwdGQAISA_fSD_Li256ELb1ELb0EEENS1_19SingleTileSchedulerILb1ELb0ELb0ELi128EEEEEEEEEvNT_6ParamsE$_ZN4cute3eso3ESOILb1ELb0EJNS_6LayoutINS_5tupleIJNS3_IJNS_1CILi8EEENS4_ILi1EEEEEEEEENS3_IJNS3_IJS6_NS4_ILi0EEEEEEEEEEENS_10ViewEngineIPN7cutlass10bfloat16_tEEEEEC2ERKSC_RKSH_)
        /*1490c*/ 	.word	0x00000000


	//----- nvinfo : EIATTR_FRAME_SIZE
	.align		4
.L_14050:
        /*14910*/ 	.byte	0x04, 0x11
        /*14912*/ 	.short	(.L_14052 - .L_14051)
	.align		4
.L_14051:
        /*14914*/ 	.word	index@($_ZN7cutlass13device_kernelIN5flash19enable_sm80_to_sm89INS1_16FlashAttnBwdSm80INS1_25CollectiveMainloopBwdSm80ILi2ELi2EN4cute5tupleIJNS5_1CILi128EEES8_NS7_ILi64EEEEEENS_10bfloat16_tEfNS_4arch4Sm80ELb0ELb0ELb1ELb1ELb0ELb0ELb0ELb0ELi2ELi4ELi4ELi4ELb0EEENS1_24CollectiveEpilogueBwdGQAISA_fSD_Li256ELb1ELb0EEENS1_19SingleTileSchedulerILb1ELb0ELb0ELi128EEEEEEEEEvNT_6ParamsE$_ZN4cute3eso3ESOILb1ELb0EJNS_6LayoutINS_5tupleIJNS3_IJNS_1CILi8EEENS4_ILi1EEEEEEEEENS3_IJNS3_IJS6_NS4_ILi0EEEEEEEEEEENS_10ViewEngineINS_8smem_ptrIPN7cutlass10bfloat16_tEEEEEEEC2ERKSC_RKSJ_)
        /*14918*/ 	.word	0x00000000


	//----- nvinfo : EIATTR_FRAME_SIZE
	.align		4
.L_14052:
        /*1491c*/ 	.byte	0x04, 0x11
        /*1491e*/ 	.short	(.L_14054 - .L_14053)
	.align		4
.L_14053:
        /*14920*/ 	.word	index@($_ZN7cutlass13device_kernelIN5flash19enable_sm80_to_sm89INS1_16FlashAttnBwdSm80INS1_25CollectiveMainloopBwdSm80ILi2ELi2EN4cute5tupleIJNS5_1CILi128EEES8_NS7_ILi64EEEEEENS_10bfloat16_tEfNS_4arch4Sm80ELb0ELb0ELb1ELb1ELb0ELb0ELb0ELb0ELi2ELi4ELi4ELi4ELb0EEENS1_24CollectiveEpilogueBwdGQAISA_fSD_Li256ELb1ELb0EEENS1_19SingleTileSchedulerILb1ELb0ELb0ELi128EEEEEEEEEvNT_6ParamsE$_ZN4cute3eso3ESOILb1ELb0EJNS_6LayoutINS_5tupleIJNS3_IJNS_1CILi8EEENS4_ILi1EEEEEEEEENS3_IJNS3_IJS6_NS4_ILi0EEEEEEEEEEENS_10ViewEngineINS_8gmem_ptrIPKN7cutlass10bfloat16_tEEEEEEEC2ERKSC_RKSK_)
        /*14924*/ 	.word	0x00000000


	//----- nvinfo : EIATTR_FRAME_SIZE
	.align		4
.L_14054:
        /*14928*/ 	.byte	0x04, 0x11
        /*1492a*/ 	.short	(.L_14056 - .L_14055)
	.align		4
.L_14055:
        /*1492c*/ 	.word	index@($_ZN7cutlass13device_kernelIN5flash19enable_sm80_to_sm89INS1_16FlashAttnBwdSm80INS1_25CollectiveMainloopBwdSm80ILi2ELi2EN4cute5tupleIJNS5_1CILi128EEES8_NS7_ILi64EEEEEENS_10bfloat16_tEfNS_4arch4Sm80ELb0ELb0ELb1ELb1ELb0ELb0ELb0ELb0ELi2ELi4ELi4ELi4ELb0EEENS1_24CollectiveEpilogueBwdGQAISA_fSD_Li256ELb1ELb0EEENS1_19SingleTileSchedulerILb1ELb0ELb0ELi128EEEEEEEEEvNT_6ParamsE$_ZN4cute3eso3ESOILb1ELb0EJNS_6LayoutINS_5tupleIJNS3_IJNS_1CILi4EEENS4_ILi1EEEEEES6_EEENS3_IJNS3_IJS6_NS4_ILi0EEEEEES9_EEEEEiEEC2ERKSC_RKi)
        /*14930*/ 	.word	0x00000000


	//----- nvinfo : EIATTR_FRAME_SIZE
	.align		4
.L_14056:
        /*14934*/ 	.byte	0x04, 0x11
        /*14936*/ 	.short	(.L_14058 - .L_14057)
	.align		4
.L_14057:
        /*14938*/ 	.word	index@($_ZN7cutlass13device_kernelIN5flash19enable_sm80_to_sm89INS1_16FlashAttnBwdSm80INS1_25CollectiveMainloopBwdSm80ILi2ELi2EN4cute5tupleIJNS5_1CILi128EEES8_NS7_ILi64EEEEEENS_10bfloat16_tEfNS_4arch4Sm80ELb0ELb0ELb1ELb1ELb0ELb0ELb0ELb0ELi2ELi4ELi4ELi4ELb0EEENS1_24CollectiveEpilogueBwdGQAISA_fSD_Li256ELb1ELb0EEENS1_19SingleTileSchedulerILb1ELb0ELb0ELi128EEEEEEEEEvNT_6ParamsE$_ZN4cute3eso3ESOILb1ELb0EJNS_6LayoutINS_5tupleIJNS3_IJNS_1CILi4EEENS4_ILi1EEEEEES6_EEENS3_IJNS3_IJS6_NS4_ILi0EEEEEES9_EEEEENS_10ViewEngineINS_8smem_ptrIPfEEEEEEC2ERKSC_RKSH_)
        /*1493c*/ 	.word	0x00000000


	//----- nvinfo : EIATTR_FRAME_SIZE
	.align		4
.L_14058:
        /*14940*/ 	.byte	0x04, 0x11
        /*14942*/ 	.short	(.L_14060 - .L_14059)
	.align		4
.L_14059:
        /*14944*/ 	.word	index@($_ZN7cutlass13device_kernelIN5flash19enable_sm80_to_sm89INS1_16FlashAttnBwdSm80INS1_25CollectiveMainloopBwdSm80ILi2ELi2EN4cute5tupleIJNS5_1CILi128EEES8_NS7_ILi64EEEEEENS_10bfloat16_tEfNS_4arch4Sm80ELb0ELb0ELb1ELb1ELb0ELb0ELb0ELb0ELi2ELi4ELi4ELi4ELb0EEENS1_24CollectiveEpilogueBwdGQAISA_fSD_Li256ELb1ELb0EEENS1_19SingleTileSchedulerILb1ELb0ELb0ELi128EEEEEEEEEvNT_6ParamsE$_ZN4cute3eso3ESOILb1ELb0EJNS_6LayoutINS_5tupleIJNS3_IJNS_1CILi4EEENS4_ILi1EEEEEES6_EEENS3_IJNS3_IJS6_NS4_ILi0EEEEEES9_EEEEENS_10ViewEngineINS_8gmem_ptrIPKfEEEEEEC2ERKSC_RKSI_)
        /*14948*/ 	.word	0x00000000


	//----- nvinfo : EIATTR_FRAME_SIZE
	.align		4
.L_14060:
        /*1494c*/ 	.byte	0x04, 0x11
        /*1494e*/ 	.short	(.L_14062 - .L_14061)
	.align		4
.L_14061:
        /*14950*/ 	.word	index@($_ZN7cutlass13device_kernelIN5flash19enable_sm80_to_sm89INS1_16FlashAttnBwdSm80INS1_25CollectiveMainloopBwdSm80ILi2ELi2EN4cute5tupleIJNS5_1CILi128EEES8_NS7_ILi64EEEEEENS_10bfloat16_tEfNS_4arch4Sm80ELb0ELb0ELb1ELb1ELb0ELb0ELb0ELb0ELi2ELi4ELi4ELi4ELb0EEENS1_24CollectiveEpilogueBwdGQAISA_fSD_Li256ELb1ELb0EEENS1_19SingleTileSchedulerILb1ELb0ELb0ELi128EEEEEEEEEvNT_6ParamsE$_ZN4cute3eso3ESOILb1ELb0EJNS_6LayoutINS_5tupleIJNS3_IJNS_1CILi4EEENS4_ILi1EEEEEEEEENS3_IJNS3_IJS6_NS4_ILi0EEEEEEEEEEENS_10ViewEngineIPjEEEEC2ERKSC_RKSF_)
        /*14954*/ 	.word	0x00000000


	//----- nvinfo : EIATTR_FRAME_SIZE
	.align		4
.L_14062:
        /*14958*/ 	.byte	0x04, 0x11
        /*1495a*/ 	.short	(.L_14064 - .L_14063)
	.align		4
.L_14063:
        /*1495c*/ 	.word	index@($_ZN7cutlass13device_kernelIN5flash19enable_sm80_to_sm89INS1_16FlashAttnBwdSm80INS1_25CollectiveMainloopBwdSm80ILi2ELi2EN4cute5tupleIJNS5_1CILi128EEES8_NS7_ILi64EEEEEENS_10bfloat16_tEfNS_4arch4Sm80ELb0ELb0ELb1ELb1ELb0ELb0ELb0ELb0ELi2ELi4ELi4ELi4ELb0EEENS1_24CollectiveEpilogueBwdGQAISA_fSD_Li256ELb1ELb0EEENS1_19SingleTileSchedulerILb1ELb0ELb0ELi128EEEEEEEEEvNT_6ParamsE$_ZN4cute3eso3ESOILb1ELb0EJNS_6LayoutINS_5tupleIJNS3_IJNS_1CILi4EEENS4_ILi1EEEEEEEEENS3_IJNS3_IJS6_NS4_ILi0EEEEEEEEEEENS_10ViewEngineINS_8smem_ptrIPfEEEEEEC2ERKSC_RKSH_)
        /*14960*/ 	.word	0x00000000


	//----- nvinfo : EIATTR_FRAME_SIZE
	.align		4
.L_14064:
        /*14964*/ 	.byte	0x04, 0x11
        /*14966*/ 	.short	(.L_14066 - .L_14065)
	.align		4
.L_14065:
        /*14968*/ 	.word	index@($_ZN7cutlass13device_kernelIN5flash19enable_sm80_to_sm89INS1_16FlashAttnBwdSm80INS1_25CollectiveMainloopBwdSm80ILi2ELi2EN4cute5tupleIJNS5_1CILi128EEES8_NS7_ILi64EEEEEENS_10bfloat16_tEfNS_4arch4Sm80ELb0ELb0ELb1ELb1ELb0ELb0ELb0ELb0ELi2ELi4ELi4ELi4ELb0EEENS1_24CollectiveEpilogueBwdGQAISA_fSD_Li256ELb1ELb0EEENS1_19SingleTileSchedulerILb1ELb0ELb0ELi128EEEEEEEEEvNT_6ParamsE$_ZN4cute3eso3ESOILb1ELb0EJNS_6LayoutINS_5tupleIJNS3_IJNS_1CILi4EEENS4_ILi1EEEEEEEEENS3_IJNS3_IJS6_NS4_ILi0EEEEEEEEEEENS_10ViewEngineINS_8gmem_ptrIPKfEEEEEEC2ERKSC_RKSI_)
        /*1496c*/ 	.word	0x00000000


	//----- nvinfo : EIATTR_FRAME_SIZE
	.align		4
.L_14066:
        /*14970*/ 	.byte	0x04, 0x11
        /*14972*/ 	.short	(.L_14068 - .L_14067)
	.align		4
.L_14067:
        /*14974*/ 	.word	index@($_ZN7cutlass13device_kernelIN5flash19enable_sm80_to_sm89INS1_16FlashAttnBwdSm80INS1_25CollectiveMainloopBwdSm80ILi2ELi2EN4cute5tupleIJNS5_1CILi128EEES8_NS7_ILi64EEEEEENS_10bfloat16_tEfNS_4arch4Sm80ELb0ELb0ELb1ELb1ELb0ELb0ELb0ELb0ELi2ELi4ELi4ELi4ELb0EEENS1_24CollectiveEpilogueBwdGQAISA_fSD_Li256ELb1ELb0EEENS1_19SingleTileSchedulerILb1ELb0ELb0ELi128EEEEEEEEEvNT_6ParamsE$_ZN4cute3eso3ESOILb1ELb0EJNS_6LayoutINS_5tupleIJNS3_IJNS_1CILi2EEES5_S5_EEES5_EEENS3_IJNS3_IJNS4_ILi1EEES5_NS4_ILi4EEEEEENS4_ILi8EEEEEEEEiEEC2ERKSD_RKi)
        /*14978*/ 	.word	0x00000000


	//----- nvinfo : EIATTR_FRAME_SIZE
	.align		4
.L_14068:
        /*1497c*/ 	.byte	0x04, 0x11
        /*1497e*/ 	.short	(.L_14070 - .L_14069)
	.align		4
.L_14069:
        /*14980*/ 	.word	index@($_ZN7cutlass13device_kernelIN5flash19enable_sm80_to_sm89INS1_16FlashAttnBwdSm80INS1_25CollectiveMainloopBwdSm80ILi2ELi2EN4cute5tupleIJNS5_1CILi128EEES8_NS7_ILi64EEEEEENS_10bfloat16_tEfNS_4arch4Sm80ELb0ELb0ELb1ELb1ELb0ELb0ELb0ELb0ELi2ELi4ELi4ELi4ELb0EEENS1_24CollectiveEpilogueBwdGQAISA_fSD_Li256ELb1ELb0EEENS1_19SingleTileSchedulerILb1ELb0ELb0ELi128EEEEEEEEEvNT_6ParamsE$_ZN4cute3eso3ESOILb1ELb0EJNS_6LayoutINS_5tupleIJNS3_IJNS_1CILi2EEES5_S5_EEES5_EEENS3_IJNS3_IJNS4_ILi1EEES5_NS4_ILi4EEEEEENS4_ILi8EEEEEEEENS_10ViewEngineIPN7cutlass10bfloat16_tEEEEEC2ERKSD_RKSI_)
        /*14984*/ 	.word	0x00000000


	//----- nvinfo : EIATTR_FRAME_SIZE
	.align		4
.L_14070:
        /*14988*/ 	.byte	0x04, 0x11
        /*1498a*/ 	.short	(.L_14072 - .L_14071)
	.align		4
.L_14071:
        /*1498c*/ 	.word	index@($_ZN7cutlass13device_kernelIN5flash19enable_sm80_to_sm89INS1_16FlashAttnBwdSm80INS1_25CollectiveMainloopBwdSm80ILi2ELi2EN4cute5tupleIJNS5_1CILi128EEES8_NS7_ILi64EEEEEENS_10bfloat16_tEfNS_4arch4Sm80ELb0ELb0ELb1ELb1ELb0ELb0ELb0ELb0ELi2ELi4ELi4ELi4ELb0EEENS1_24CollectiveEpilogueBwdGQAISA_fSD_Li256ELb1ELb0EEENS1_19SingleTileSchedulerILb1ELb0ELb0ELi128EEEEEEEEEvNT_6ParamsE$_ZN4cute3eso3ESOILb1ELb0EJNS_6LayoutINS_5tupleIJNS3_IJNS_1CILi2EEES5_S5_EEES5_EEENS3_IJNS3_IJNS4_ILi1EEES5_NS4_ILi4EEEEEENS4_ILi64EEEEEEEEiEEC2ERKSD_RKi)
        /*14990*/ 	.word	0x00000000


	//----- nvinfo : EIATTR_FRAME_SIZE
	.align		4
.L_14072:
        /*14994*/ 	.byte	0x04, 0x11
        /*14996*/ 	.short	(.L_14074 - .L_14073)
	.align		4
.L_14073:
        /*14998*/ 	.word	index@($_ZN7cutlass13device_kernelIN5flash19enable_sm80_to_sm89INS1_16FlashAttnBwdSm80INS1_25CollectiveMainloopBwdSm80ILi2ELi2EN4cute5tupleIJNS5_1CILi128EEES8_NS7_ILi64EEEEEENS_10bfloat16_tEfNS_4arch4Sm80ELb0ELb0ELb1ELb1ELb0ELb0ELb0ELb0ELi2ELi4ELi4ELi4ELb0EEENS1_24CollectiveEpilogueBwdGQAISA_fSD_Li256ELb1ELb0EEENS1_19SingleTileSchedulerILb1ELb0ELb0ELi128EEEEEEEEEvNT_6ParamsE$_ZN4cute3eso3ESOILb1ELb0EJNS_6LayoutINS_5tupleIJNS3_IJNS_1CILi2EEES5_S5_EEES5_EEENS3_IJNS3_IJNS4_ILi1EEES5_NS4_ILi4EEEEEENS4_ILi64EEEEEEEENS_10ViewEngineIPN7cutlass10bfloat16_tEEEEEC2ERKSD_RKSI_)
        /*1499c*/ 	.word	0x00000000


	//----- nvinfo : EIATTR_FRAME_SIZE
	.align		4
.L_14074:
        /*149a0*/ 	.byte	0x04, 0x11
        /*149a2*/ 	.short	(.L_14076 - .L_14075)
	.align		4
.L_14075:
        /*149a4*/ 	.word	index@($_ZN7cutlass13device_kernelIN5flash19enable_sm80_to_sm89INS1_16FlashAttnBwdSm80INS1_25CollectiveMainloopBwdSm80ILi2ELi2EN4cute5tupleIJNS5_1CILi128EEES8_NS7_ILi64EEEEEENS_10bfloat16_tEfNS_4arch4Sm80ELb0ELb0ELb1ELb1ELb0ELb0ELb0ELb0ELi2ELi4ELi4ELi4ELb0EEENS1_24CollectiveEpilogueBwdGQAISA_fSD_Li256ELb1ELb0EEENS1_19SingleTileSchedulerILb1ELb0ELb0ELi128EEEEEEEEEvNT_6ParamsE$_ZN4cute3eso3ESOILb1ELb0EJNS_6LayoutINS_5tupleIJNS3_IJNS_1CILi2EEES5_S5_EEEEEENS3_IJNS3_IJNS4_ILi1EEES5_NS4_ILi4EEEEEEEEEEEiEEC2ERKSC_RKi)
        /*149a8*/ 	.word	0x00000000


	//----- nvinfo : EIATTR_FRAME_SIZE
	.align		4
.L_14076:
        /*149ac*/ 	.byte	0x04, 0x11
        /*149ae*/ 	.short	(.L_14078 - .L_14077)
	.align		4
.L_14077:
        /*149b0*/ 	.word	index@($_ZN7cutlass13device_kernelIN5flash19enable_sm80_to_sm89INS1_16FlashAttnBwdSm80INS1_25CollectiveMainloopBwdSm80ILi2ELi2EN4cute5tupleIJNS5_1CILi128EEES8_NS7_ILi64EEEEEENS_10bfloat16_tEfNS_4arch4Sm80ELb0ELb0ELb1ELb1ELb0ELb0ELb0ELb0ELi2ELi4ELi4ELi4ELb0EEENS1_24CollectiveEpilogueBwdGQAISA_fSD_Li256ELb1ELb0EEENS1_19SingleTileSchedulerILb1ELb0ELb0ELi128EEEEEEEEEvNT_6ParamsE$_ZN4cute3eso3ESOILb1ELb0EJNS_6LayoutINS_5tupleIJNS3_IJNS_1CILi2EEES5_S5_EEEEEENS3_IJNS3_IJNS4_ILi1EEES5_NS4_ILi4EEEEEEEEEEENS_10ViewEngineIPN7cutlass10bfloat16_tEEEEEC2ERKSC_RKSH_)
        /*149b4*/ 	.word	0x00000000


	//----- nvinfo : EIATTR_FRAME_SIZE
	.align		4
.L_14078:
        /*149b8*/ 	.byte	0x04, 0x11
        /*149ba*/ 	.short	(.L_14080 - .L_14079)
	.align		4
.L_14079:
        /*149bc*/ 	.word	index@($_ZN7cutlass13device_kernelIN5flash19enable_sm80_to_sm89INS1_16FlashAttnBwdSm80INS1_25CollectiveMainloopBwdSm80ILi2ELi2EN4cute5tupleIJNS5_1CILi128EEES8_NS7_ILi64EEEEEENS_10bfloat16_tEfNS_4arch4Sm80ELb0ELb0ELb1ELb1ELb0ELb0ELb0ELb0ELi2ELi4ELi4ELi4ELb0EEENS1_24CollectiveEpilogueBwdGQAISA_fSD_Li256ELb1ELb0EEENS1_19SingleTileSchedulerILb1ELb0ELb0ELi128EEEEEEEEEvNT_6ParamsE$_ZN4cute3eso3ESOILb1ELb0EJNS_6LayoutINS_5tupleIJNS3_IJNS_1CILi2EEES5_EEES6_EEENS3_IJNS3_IJNS4_ILi1EEES5_EEENS3_IJNS4_ILi32EEENS4_ILi64EEEEEEEEEEEiEEC2ERKSE_RKi)
        /*149c0*/ 	.word	0x00000000


	//----- nvinfo : EIATTR_FRAME_SIZE
	.align		4
.L_14080:
        /*149c4*/ 	.byte	0x04, 0x11
        /*149c6*/ 	.short	(.L_14082 - .L_14081)
	.align		4
.L_14081:
        /*149c8*/ 	.word	index@($_ZN7cutlass13device_kernelIN5flash19enable_sm80_to_sm89INS1_16FlashAttnBwdSm80INS1_25CollectiveMainloopBwdSm80ILi2ELi2EN4cute5tupleIJNS5_1CILi128EEES8_NS7_ILi64EEEEEENS_10bfloat16_tEfNS_4arch4Sm80ELb0ELb0ELb1ELb1ELb0ELb0ELb0ELb0ELi2ELi4ELi4ELi4ELb0EEENS1_24CollectiveEpilogueBwdGQAISA_fSD_Li256ELb1ELb0EEENS1_19SingleTileSchedulerILb1ELb0ELb0ELi128EEEEEEEEEvNT_6ParamsE$_ZN4cute3eso3ESOILb1ELb0EJNS_6LayoutINS_5tupleIJNS3_IJNS_1CILi2EEES5_EEES6_EEENS3_IJNS3_IJNS4_ILi1EEES5_EEENS3_IJNS4_ILi32EEENS4_ILi64EEEEEEEEEEENS_10ViewEngineIPN7cutlass10bfloat16_tEEEEEC2ERKSE_RKSJ_)
        /*149cc*/ 	.word	0x00000000


	//----- nvinfo : EIATTR_FRAME_SIZE
	.align		4
.L_14082:
        /*149d0*/ 	.byte	0x04, 0x11
        /*149d2*/ 	.short	(.L_14084 - .L_14083)
	.align		4
.L_14083:
        /*149d4*/ 	.word	index@($_ZN7cutlass13device_kernelIN5flash19enable_sm80_to_sm89INS1_16FlashAttnBwdSm80INS1_25CollectiveMainloopBwdSm80ILi2ELi2EN4cute5tupleIJNS5_1CILi128EEES8_NS7_ILi64EEEEEENS_10bfloat16_tEfNS_4arch4Sm80ELb0ELb0ELb1ELb1ELb0ELb0ELb0ELb0ELi2ELi4ELi4ELi4ELb0EEENS1_24CollectiveEpilogueBwdGQAISA_fSD_Li256ELb1ELb0EEENS1_19SingleTileSchedulerILb1ELb0ELb0ELi128EEEEEEEEEvNT_6ParamsE$_ZN4cute3eso3ESOILb1ELb0EJNS_6LayoutINS_5tupleIJNS3_IJNS_1CILi2EEES5_EEES5_NS4_ILi8EEEEEENS3_IJNS3_IJNS_11ScaledBasisINS4_ILi1EEEJLi1EEEENS9_IS7_JLi0EEEEEEENS9_INS4_ILi64EEEJLi0EEEENS9_INS4_ILi16EEEJLi1EEEEEEEEENS_15ArithmeticTupleIJiiEEEEEC2ERKSJ_RKSL_)
        /*149d8*/ 	.word	0x00000000


	//----- nvinfo : EIATTR_FRAME_SIZE
	.align		4
.L_14084:
        /*149dc*/ 	.byte	0x04, 0x11
        /*149de*/ 	.short	(.L_14086 - .L_14085)
	.align		4
.L_14085:
        /*149e0*/ 	.word	index@($_ZN7cutlass13device_kernelIN5flash19enable_sm80_to_sm89INS1_16FlashAttnBwdSm80INS1_25CollectiveMainloopBwdSm80ILi2ELi2EN4cute5tupleIJNS5_1CILi128EEES8_NS7_ILi64EEEEEENS_10bfloat16_tEfNS_4arch4Sm80ELb0ELb0ELb1ELb1ELb0ELb0ELb0ELb0ELi2ELi4ELi4ELi4ELb0EEENS1_24CollectiveEpilogueBwdGQAISA_fSD_Li256ELb1ELb0EEENS1_19SingleTileSchedulerILb1ELb0ELb0ELi128EEEEEEEEEvNT_6ParamsE$_ZN4cute3eso3ESOILb1ELb0EJNS_6LayoutINS_5tupleIJNS3_IJNS_1CILi2EEES5_EEES5_NS4_ILi8EEEEEENS3_IJNS3_IJNS_11ScaledBasisINS4_ILi1EEEJLi1EEEENS9_IS7_JLi0EEEEEEENS9_INS4_ILi64EEEJLi0EEEENS9_INS4_ILi16EEEJLi1EEEEEEEEENS_10ViewEngineINS_23ArithmeticTupleIteratorINS_15ArithmeticTupleIJiiEEEEEEEEEC2ERKSJ_RKSP_)
        /*149e4*/ 	.word	0x00000000


	//----- nvinfo : EIATTR_FRAME_SIZE
	.align		4
.L_14086:
        /*149e8*/ 	.byte	0x04, 0x11
        /*149ea*/ 	.short	(.L_14088 - .L_14087)
	.align		4
.L_14087:
        /*149ec*/ 	.word	index@($_ZN7cutlass13device_kernelIN5flash19enable_sm80_to_sm89INS1_16FlashAttnBwdSm80INS1_25CollectiveMainloopBwdSm80ILi2ELi2EN4cute5tupleIJNS5_1CILi128EEES8_NS7_ILi64EEEEEENS_10bfloat16_tEfNS_4arch4Sm80ELb0ELb0ELb1ELb1ELb0ELb0ELb0ELb0ELi2ELi4ELi4ELi4ELb0EEENS1_24CollectiveEpilogueBwdGQAISA_fSD_Li256ELb1ELb0EEENS1_19SingleTileSchedulerILb1ELb0ELb0ELi128EEEEEEEEEvNT_6ParamsE$_ZN4cute3eso3ESOILb1ELb0EJNS_6LayoutINS_5tupleIJNS3_IJNS_1CILi2EEES5_EEENS4_ILi8EEEEEENS3_IJNS3_IJNS4_ILi1EEES5_EEENS4_ILi4EEEEEEEEiEEC2ERKSD_RKi)
        /*149f0*/ 	.word	0x00000000


	//----- nvinfo : EIATTR_FRAME_SIZE
	.align		4
.L_14088:
        /*149f4*/ 	.byte	0x04, 0x11
        /*149f6*/ 	.short	(.L_14090 - .L_14089)
	.align		4
.L_14089:
        /*149f8*/ 	.word	index@($_ZN7cutlass13device_kernelIN5flash19enable_sm80_to_sm89INS1_16FlashAttnBwdSm80INS1_25CollectiveMainloopBwdSm80ILi2ELi2EN4cute5tupleIJNS5_1CILi128EEES8_NS7_ILi64EEEEEENS_10bfloat16_tEfNS_4arch4Sm80ELb0ELb0ELb1ELb1ELb0ELb0ELb0ELb0ELi2ELi4ELi4ELi4ELb0EEENS1_24CollectiveEpilogueBwdGQAISA_fSD_Li256ELb1ELb0EEENS1_19SingleTileSchedulerILb1ELb0ELb0ELi128EEEEEEEEEvNT_6ParamsE$_ZN4cute3eso3ESOILb1ELb0EJNS_6LayoutINS_5tupleIJNS3_IJNS_1CILi2EEES5_EEENS4_ILi8EEEEEENS3_IJNS3_IJNS4_ILi1EEES5_EEENS4_ILi4EEEEEEEENS_10ViewEngineIPN7cutlass10bfloat16_tEEEEEC2ERKSD_RKSI_)
        /*149fc*/ 	.word	0x00000000


	//----- nvinfo : EIATTR_FRAME_SIZE
	.align		4
.L_14090:
        /*14a00*/ 	.byte	0x04, 0x11
        /*14a02*/ 	.short	(.L_14092 - .L_14091)
	.align		4
.L_14091:
        /*14a04*/ 	.word	index@($_ZN7cutlass13device_kernelIN5flash19enable_sm80_to_sm89INS1_16FlashAttnBwdSm80INS1_25CollectiveMainloopBwdSm80ILi2ELi2EN4cute5tupleIJNS5_1CILi128EEES8_NS7_ILi64EEEEEENS_10bfloat16_tEfNS_4arch4Sm80ELb0ELb0ELb1ELb1ELb0ELb0ELb0ELb0ELi2ELi4ELi4ELi4ELb0EEENS1_24CollectiveEpilogueBwdGQAISA_fSD_Li256ELb1ELb0EEENS1_19SingleTileSchedulerILb1ELb0ELb0ELi128EEEEEEEEEvNT_6ParamsE$_ZN4cute3eso3ESOILb1ELb0EJNS_6LayoutINS_5tupleIJNS3_IJNS_1CILi2EEES5_EEENS3_IJS5_NS4_ILi8EEEEEEEEENS3_IJNS3_IJS5_NS4_ILi4EEEEEENS3_IJNS4_ILi1EEES7_EEEEEEEENS_10ViewEngineIPfEEEEC2ERKSF_RKSI_)
        /*14a08*/ 	.word	0x00000000


	//----- nvinfo : EIATTR_FRAME_SIZE
	.align		4
.L_14092:
        /*14a0c*/ 	.byte	0x04, 0x11
        /*14a0e*/ 	.short	(.L_14094 - .L_14093)
	.align		4
.L_14093:
        /*14a10*/ 	.word	index@($_ZN7cutlass13device_kernelIN5flash19enable_sm80_to_sm89INS1_16FlashAttnBwdSm80INS1_25CollectiveMainloopBwdSm80ILi2ELi2EN4cute5tupleIJNS5_1CILi128EEES8_NS7_ILi64EEEEEENS_10bfloat16_tEfNS_4arch4Sm80ELb0ELb0ELb1ELb1ELb0ELb0ELb0ELb0ELi2ELi4ELi4ELi4ELb0EEENS1_24CollectiveEpilogueBwdGQAISA_fSD_Li256ELb1ELb0EEENS1_19SingleTileSchedulerILb1ELb0ELb0ELi128EEEEEEEEEvNT_6ParamsE$_ZN4cute3eso3ESOILb1ELb0EJNS_6LayoutINS_5tupleIJNS3_IJNS_1CILi2EEES5_EEENS3_IJS5_NS4_ILi8EEEEEEEEENS3_IJNS3_IJNS_11ScaledBasisIS7_JLi0EEEENSA_INS4_ILi64EEEJLi0EEEEEEENS3_IJNSA_INS4_ILi1EEEJLi1EEEENSA_INS4_ILi16EEEJLi1EEEEEEEEEEEENS_10ViewEngineINS_23ArithmeticTupleIteratorINS_15ArithmeticTupleIJiiEEEEEEEEEC2ERKSL_RKSR_)
        /*14a14*/ 	.word	0x00000000


	//----- nvinfo : EIATTR_FRAME_SIZE
	.align		4
.L_14094:
        /*14a18*/ 	.byte	0x04, 0x11
        /*14a1a*/ 	.short	(.L_14096 - .L_14095)
	.align		4
.L_14095:
        /*14a1c*/ 	.word	index@($_ZN7cutlass13device_kernelIN5flash19enable_sm80_to_sm89INS1_16FlashAttnBwdSm80INS1_25CollectiveMainloopBwdSm80ILi2ELi2EN4cute5tupleIJNS5_1CILi128EEES8_NS7_ILi64EEEEEENS_10bfloat16_tEfNS_4arch4Sm80ELb0ELb0ELb1ELb1ELb0ELb0ELb0ELb0ELi2ELi4ELi4ELi4ELb0EEENS1_24CollectiveEpilogueBwdGQAISA_fSD_Li256ELb1ELb0EEENS1_19SingleTileSchedulerILb1ELb0ELb0ELi128EEEEEEEEEvNT_6ParamsE$_ZN4cute3eso3ESOILb1ELb0EJNS_6LayoutINS_5tupleIJNS3_IJNS_1CILi2EEES5_EEENS3_IJS5_NS4_ILi8EEEEEEEEENS3_IJNS3_IJNS_11ScaledBasisIS7_JLi0EEEENSA_INS4_ILi64EEEJLi0EEEEEEENS3_IJNSA_INS4_ILi1EEEJLi1EEEENSA_INS4_ILi16EEEJLi1EEEEEEEEEEEENS_10ViewEngineINS_23ArithmeticTupleIteratorINS_15ArithmeticTupleIJNS4_ILi0EEESP_EEEEEEEEEC2ERKSL_RKSS_)
        /*14a20*/ 	.word	0x00000000


	//----- nvinfo : EIATTR_FRAME_SIZE
	.align		4
.L_14096:
        /*14a24*/ 	.byte	0x04, 0x11
        /*14a26*/ 	.short	(.L_14098 - .L_14097)
	.align		4
.L_14097:
        /*14a28*/ 	.word	index@($_ZN7cutlass13device_kernelIN5flash19enable_sm80_to_sm89INS1_16FlashAttnBwdSm80INS1_25CollectiveMainloopBwdSm80ILi2ELi2EN4cute5tupleIJNS5_1CILi128EEES8_NS7_ILi64EEEEEENS_10bfloat16_tEfNS_4arch4Sm80ELb0ELb0ELb1ELb1ELb0ELb0ELb0ELb0ELi2ELi4ELi4ELi4ELb0EEENS1_24CollectiveEpilogueBwdGQAISA_fSD_Li256ELb1ELb0EEENS1_19SingleTileSchedulerILb1ELb0ELb0ELi128EEEEEEEEEvNT_6ParamsE$_ZN4cute3eso3ESOILb1ELb0EJNS_6LayoutINS_5tupleIJNS3_IJNS_1CILi2EEES5_EEEEEENS3_IJNS3_IJNS4_ILi8EEENS4_ILi64EEEEEEEEEEEiEEC2ERKSC_RKi)
        /*14a2c*/ 	.word	0x00000000


	//----- nvinfo : EIATTR_FRAME_SIZE
	.align		4
.L_14098:
        /*14a30*/ 	.byte	0x04, 0x11
        /*14a32*/ 	.short	(.L_14100 - .L_14099)
	.align		4
.L_14099:
        /*14a34*/ 	.word	index@($_ZN7cutlass13device_kernelIN5flash19enable_sm80_to_sm89INS1_16FlashAttnBwdSm80INS1_25CollectiveMainloopBwdSm80ILi2ELi2EN4cute5tupleIJNS5_1CILi128EEES8_NS7_ILi64EEEEEENS_10bfloat16_tEfNS_4arch4Sm80ELb0ELb0ELb1ELb1ELb0ELb0ELb0ELb0ELi2ELi4ELi4ELi4ELb0EEENS1_24CollectiveEpilogueBwdGQAISA_fSD_Li256ELb1ELb0EEENS1_19SingleTileSchedulerILb1ELb0ELb0ELi128EEEEEEEEEvNT_6ParamsE$_ZN4cute3eso3ESOILb1ELb0EJNS_6LayoutINS_5tupleIJNS3_IJNS_1CILi2EEES5_EEEEEENS3_IJNS3_IJNS4_ILi8EEENS4_ILi64EEEEEEEEEEENS_10ViewEngineINS_8smem_ptrIPfEEEEEEC2ERKSC_RKSH_)
        /*14a38*/ 	.word	0x00000000


	//----- nvinfo : EIATTR_FRAME_SIZE
	.align		4
.L_14100:
        /*14a3c*/ 	.byte	0x04, 0x11
        /*14a3e*/ 	.short	(.L_14102 - .L_14101)
	.align		4
.L_14101:
        /*14a40*/ 	.word	index@($_ZN7cutlass13device_kernelIN5flash19enable_sm80_to_sm89INS1_16FlashAttnBwdSm80INS1_25CollectiveMainloopBwdSm80ILi2ELi2EN4cute5tupleIJNS5_1CILi128EEES8_NS7_ILi64EEEEEENS_10bfloat16_tEfNS_4arch4Sm80ELb0ELb0ELb1ELb1ELb0ELb0ELb0ELb0ELi2ELi4ELi4ELi4ELb0EEENS1_24CollectiveEpilogueBwdGQAISA_fSD_Li256ELb1ELb0EEENS1_19SingleTileSchedulerILb1ELb0ELb0ELi128EEEEEEEEEvNT_6ParamsE$_ZN4cute3eso3ESOILb1ELb0EJNS_6LayoutINS_5tupleIJNS3_IJNS_1CILi2EEES5_EEEEEENS3_IJNS3_IJNS4_ILi1EEES5_EEEEEEEEiEEC2ERKSB_RKi)
        /*14a44*/ 	.word	0x00000000


	//----- nvinfo : EIATTR_FRAME_SIZE
	.align		4
.L_14102:
        /*14a48*/ 	.byte	0x04, 0x11
        /*14a4a*/ 	.short	(.L_14104 - .L_14103)
	.align		4
.L_14103:
        /*14a4c*/ 	.word	index@($_ZN7cutlass13device_kernelIN5flash19enable_sm80_to_sm89INS1_16FlashAttnBwdSm80INS1_25CollectiveMainloopBwdSm80ILi2ELi2EN4cute5tupleIJNS5_1CILi128EEES8_NS7_ILi64EEEEEENS_10bfloat16_tEfNS_4arch4Sm80ELb0ELb0ELb1ELb1ELb0ELb0ELb0ELb0ELi2ELi4ELi4ELi4ELb0EEENS1_24CollectiveEpilogueBwdGQAISA_fSD_Li256ELb1ELb0EEENS1_19SingleTileSchedulerILb1ELb0ELb0ELi128EEEEEEEEEvNT_6ParamsE$_ZN4cute3eso3ESOILb1ELb0EJNS_6LayoutINS_5tupleIJNS3_IJNS_1CILi2EEES5_EEEEEENS3_IJNS3_IJNS4_ILi1EEES5_EEEEEEEENS_10ViewEngineIPfEEEEC2ERKSB_RKSE_)
        /*14a50*/ 	.word	0x00000000


	//----- nvinfo : EIATTR_FRAME_SIZE
	.align		4
.L_14104:
        /*14a54*/ 	.byte	0x04, 0x11
        /*14a56*/ 	.short	(.L_14106 - .L_14105)
	.align		4
.L_14105:
        /*14a58*/ 	.word	index@($_ZN7cutlass13device_kernelIN5flash19enable_sm80_to_sm89INS1_16FlashAttnBwdSm80INS1_25CollectiveMainloopBwdSm80ILi2ELi2EN4cute5tupleIJNS5_1CILi128EEES8_NS7_ILi64EEEEEENS_10bfloat16_tEfNS_4arch4Sm80ELb0ELb0ELb1ELb1ELb0ELb0ELb0ELb0ELi2ELi4ELi4ELi4ELb0EEENS1_24CollectiveEpilogueBwdGQAISA_fSD_Li256ELb1ELb0EEENS1_19SingleTileSchedulerILb1ELb0ELb0ELi128EEEEEEEEEvNT_6ParamsE$_ZN4cute3eso3ESOILb1ELb0EJNS_6LayoutINS_5tupleIJNS3_IJNS_1CILi2EEES5_EEEEEENS3_IJNS3_IJNS4_ILi1EEES5_EEEEEEEENS_10ViewEngineIPN7cutlass10bfloat16_tEEEEEC2ERKSB_RKSG_)
        /*14a5c*/ 	.word	0x00000000


	//----- nvinfo : EIATTR_FRAME_SIZE
	.align		4
.L_14106:
        /*14a60*/ 	.byte	0x04, 0x11
        /*14a62*/ 	.short	(.L_14108 - .L_14107)
	.align		4
.L_14107:
        /*14a64*/ 	.word	index@($_ZN7cutlass13device_kernelIN5flash19enable_sm80_to_sm89INS1_16FlashAttnBwdSm80INS1_25CollectiveMainloopBwdSm80ILi2ELi2EN4cute5tupleIJNS5_1CILi128EEES8_NS7_ILi64EEEEEENS_10bfloat16_tEfNS_4arch4Sm80ELb0ELb0ELb1ELb1ELb0ELb0ELb0ELb0ELi2ELi4ELi4ELi4ELb0EEENS1_24CollectiveEpilogueBwdGQAISA_fSD_Li256ELb1ELb0EEENS1_19SingleTileSchedulerILb1ELb0ELb0ELi128EEEEEEEEEvNT_6ParamsE$_ZN4cute3eso3ESOILb1ELb0EJNS_6LayoutINS_5tupleIJNS3_IJNS_1CILi2EEES5_EEEEEENS3_IJNS3_IJNS4_ILi1EEES5_EEEEEEEENS_10ViewEngineIPKfEEEEC2ERKSB_RKSF_)
        /*14a68*/ 	.word	0x00000000


	//----- nvinfo : EIATTR_FRAME_SIZE
	.align		4
.L_14108:
        /*14a6c*/ 	.byte	0x04, 0x11
        /*14a6e*/ 	.short	(.L_14110 - .L_14109)
	.align		4
.L_14109:
        /*14a70*/ 	.word	index@($_ZN7cutlass13device_kernelIN5flash19enable_sm80_to_sm89INS1_16FlashAttnBwdSm80INS1_25CollectiveMainloopBwdSm80ILi2ELi2EN4cute5tupleIJNS5_1CILi128EEES8_NS7_ILi64EEEEEENS_10bfloat16_tEfNS_4arch4Sm80ELb0ELb0ELb1ELb1ELb0ELb0ELb0ELb0ELi2ELi4ELi4ELi4ELb0EEENS1_24CollectiveEpilogueBwdGQAISA_fSD_Li256ELb1ELb0EEENS1_19SingleTileSchedulerILb1ELb0ELb0ELi128EEEEEEEEEvNT_6ParamsE$_ZN4cute3eso3ESOILb1ELb0EJNS_6LayoutINS_5tupleIJNS3_IJNS_1CILi1EEES5_EEENS4_ILi32EEEEEENS3_IJNS3_IJNS4_ILi0EEES9_EEENS4_ILi256EEEEEEEEiEEC2ERKSD_RKi)
        /*14a74*/ 	.word	0x00000000


	//----- nvinfo : EIATTR_FRAME_SIZE
	.align		4
.L_14110:
        /*14a78*/ 	.byte	0x04, 0x11
        /*14a7a*/ 	.short	(.L_14112 - .L_14111)
	.align		4
.L_14111:
        /*14a7c*/ 	.word	index@($_ZN7cutlass13device_kernelIN5flash19enable_sm80_to_sm89INS1_16FlashAttnBwdSm80INS1_25CollectiveMainloopBwdSm80ILi2ELi2EN4cute5tupleIJNS5_1CILi128EEES8_NS7_ILi64EEEEEENS_10bfloat16_tEfNS_4arch4Sm80ELb0ELb0ELb1ELb1ELb0ELb0ELb0ELb0ELi2ELi4ELi4ELi4ELb0EEENS1_24CollectiveEpilogueBwdGQAISA_fSD_Li256ELb1ELb0EEENS1_19SingleTileSchedulerILb1ELb0ELb0ELi128EEEEEEEEEvNT_6ParamsE$_ZN4cute3eso3ESOILb1ELb0EJNS_6LayoutINS_5tupleIJNS3_IJNS_1CILi1EEES5_EEENS4_ILi32EEEEEENS3_IJNS3_IJNS4_ILi0EEES9_EEENS4_ILi256EEEEEEEENS_10ViewEngineINS_8gmem_ptrIPfEEEEEEC2ERKSD_RKSI_)
        /*14a80*/ 	.word	0x00000000


	//----- nvinfo : EIATTR_FRAME_SIZE
	.align		4
.L_14112:
        /*14a84*/ 	.byte	0x04, 0x11
        /*14a86*/ 	.short	(.L_14114 - .L_14113)
	.align		4
.L_14113:
        /*14a88*/ 	.word	index@($_ZN7cutlass13device_kernelIN5flash19enable_sm80_to_sm89INS1_16FlashAttnBwdSm80INS1_25CollectiveMainloopBwdSm80ILi2ELi2EN4cute5tupleIJNS5_1CILi128EEES8_NS7_ILi64EEEEEENS_10bfloat16_tEfNS_4arch4Sm80ELb0ELb0ELb1ELb1ELb0ELb0ELb0ELb0ELi2ELi4ELi4ELi4ELb0EEENS1_24CollectiveEpilogueBwdGQAISA_fSD_Li256ELb1ELb0EEENS1_19SingleTileSchedulerILb1ELb0ELb0ELi128EEEEEEEEEvNT_6ParamsE$_ZN4cute3eso3ESOILb1ELb0EJNS_6LayoutINS_5tupleIJNS3_IJNS_1CILi1EEES5_EEEEEENS3_IJNS3_IJS5_NS4_ILi0EEEEEEEEEEENS_10ViewEngineINS_8smem_ptrIPN7cutlass9uint128_tEEEEEEEC2ERKSB_RKSI_)
        /*14a8c*/ 	.word	0x00000000


	//----- nvinfo : EIATTR_FRAME_SIZE
	.align		4
.L_14114:
        /*14a90*/ 	.byte	0x04, 0x11
        /*14a92*/ 	.short	(.L_14116 - .L_14115)
	.align		4
.L_14115:
        /*14a94*/ 	.word	index@($_ZN7cutlass13device_kernelIN5flash19enable_sm80_to_sm89INS1_16FlashAttnBwdSm80INS1_25CollectiveMainloopBwdSm80ILi2ELi2EN4cute5tupleIJNS5_1CILi128EEES8_NS7_ILi64EEEEEENS_10bfloat16_tEfNS_4arch4Sm80ELb0ELb0ELb1ELb1ELb0ELb0ELb0ELb0ELi2ELi4ELi4ELi4ELb0EEENS1_24CollectiveEpilogueBwdGQAISA_fSD_Li256ELb1ELb0EEENS1_19SingleTileSchedulerILb1ELb0ELb0ELi128EEEEEEEEEvNT_6ParamsE$_ZN4cute3eso3ESOILb1ELb0EJNS_6LayoutINS_5tupleIJNS3_IJNS_1CILi1EEES5_EEEEEENS3_IJNS3_IJS5_NS4_ILi0EEEEEEEEEEENS_10ViewEngineINS_8gmem_ptrIPKN7cutlass9uint128_tEEEEEEEC2ERKSB_RKSJ_)
        /*14a98*/ 	.word	0x00000000


	//----- nvinfo : EIATTR_FRAME_SIZE
	.align		4
.L_14116:
        /*14a9c*/ 	.byte	0x04, 0x11
        /*14a9e*/ 	.short	(.L_14118 - .L_14117)
	.align		4
.L_14117:
        /*14aa0*/ 	.word	index@($_ZN7cutlass13device_kernelIN5flash19enable_sm80_to_sm89INS1_16FlashAttnBwdSm80INS1_25CollectiveMainloopBwdSm80ILi2ELi2EN4cute5tupleIJNS5_1CILi128EEES8_NS7_ILi64EEEEEENS_10bfloat16_tEfNS_4arch4Sm80ELb0ELb0ELb1ELb1ELb0ELb0ELb0ELb0ELi2ELi4ELi4ELi4ELb0EEENS1_24CollectiveEpilogueBwdGQAISA_fSD_Li256ELb1ELb0EEENS1_19SingleTileSchedulerILb1ELb0ELb0ELi128EEEEEEEEEvNT_6ParamsE$_ZN4cute3eso3ESOILb1ELb0EJNS_6LayoutINS_5tupleIJNS3_IJNS_1CILi1EEENS4_ILi4EEEEEENS4_ILi2EEES6_EEENS3_IJNS3_IJNS4_ILi0EEES5_EEES6_NS4_ILi8EEEEEEEENS_10ViewEngineIPfEEEEC2ERKSE_RKSH_)
        /*14aa4*/ 	.word	0x00000000


	//----- nvinfo : EIATTR_FRAME_SIZE
	.align		4
.L_14118:
        /*14aa8*/ 	.byte	0x04, 0x11
        /*14aaa*/ 	.short	(.L_14120 - .L_14119)
	.align		4
.L_14119:
        /*14aac*/ 	.word	index@($_ZN7cutlass13device_kernelIN5flash19enable_sm80_to_sm89INS1_16FlashAttnBwdSm80INS1_25CollectiveMainloopBwdSm80ILi2ELi2EN4cute5tupleIJNS5_1CILi128EEES8_NS7_ILi64EEEEEENS_10bfloat16_tEfNS_4arch4Sm80ELb0ELb0ELb1ELb1ELb0ELb0ELb0ELb0ELi2ELi4ELi4ELi4ELb0EEENS1_24CollectiveEpilogueBwdGQAISA_fSD_Li256ELb1ELb0EEENS1_19SingleTileSchedulerILb1ELb0ELb0ELi128EEEEEEEEEvNT_6ParamsE$_ZN4cute3eso3ESOILb1ELb0EJNS_6LayoutINS_5tupleIJNS3_IJNS_1CILi1EEENS4_ILi2EEES6_EEEEEENS3_IJNS3_IJS5_S5_S6_EEEEEEEENS_10ViewEngineIPjEEEEC2ERKSB_RKSE_)
        /*14ab0*/ 	.word	0x00000000


	//----- nvinfo : EIATTR_FRAME_SIZE
	.align		4
.L_14120:
        /*14ab4*/ 	.byte	0x04, 0x11
        /*14ab6*/ 	.short	(.L_14122 - .L_14121)
	.align		4
.L_14121:
        /*14ab8*/ 	.word	index@($_ZN7cutlass13device_kernelIN5flash19enable_sm80_to_sm89INS1_16FlashAttnBwdSm80INS1_25CollectiveMainloopBwdSm80ILi2ELi2EN4cute5tupleIJNS5_1CILi128EEES8_NS7_ILi64EEEEEENS_10bfloat16_tEfNS_4arch4Sm80ELb0ELb0ELb1ELb1ELb0ELb0ELb0ELb0ELi2ELi4ELi4ELi4ELb0EEENS1_24CollectiveEpilogueBwdGQAISA_fSD_Li256ELb1ELb0EEENS1_19SingleTileSchedulerILb1ELb0ELb0ELi128EEEEEEEEEvNT_6ParamsE$_ZN4cute3eso3ESOILb1ELb0EJNS_6LayoutINS_5tupleIJNS3_IJNS_1CILi1EEENS4_ILi2EEEEEES6_NS4_ILi8EEEEEENS3_IJNS3_IJS5_S5_EEES6_NS4_ILi4EEEEEEEENS_10ViewEngineIPN7cutlass5ArrayINSF_10bfloat16_tELi2ELb0EEEEEEEC2ERKSD_RKSK_)
        /*14abc*/ 	.word	0x00000000


	//----- nvinfo : EIATTR_FRAME_SIZE
	.align		4
.L_14122:
        /*14ac0*/ 	.byte	0x04, 0x11
        /*14ac2*/ 	.short	(.L_14124 - .L_14123)
	.align		4
.L_14123:
        /*14ac4*/ 	.word	index@($_ZN7cutlass13device_kernelIN5flash19enable_sm80_to_sm89INS1_16FlashAttnBwdSm80INS1_25CollectiveMainloopBwdSm80ILi2ELi2EN4cute5tupleIJNS5_1CILi128EEES8_NS7_ILi64EEEEEENS_10bfloat16_tEfNS_4arch4Sm80ELb0ELb0ELb1ELb1ELb0ELb0ELb0ELb0ELi2ELi4ELi4ELi4ELb0EEENS1_24CollectiveEpilogueBwdGQAISA_fSD_Li256ELb1ELb0EEENS1_19SingleTileSchedulerILb1ELb0ELb0ELi128EEEEEEEEEvNT_6ParamsE$_ZN4cute3eso3ESOILb1ELb0EJNS_6LayoutINS_5tupleIJNS3_IJNS_1CILi1EEENS4_ILi2EEEEEES6_NS4_ILi8EEEEEENS3_IJNS3_IJS5_S5_EEES6_NS4_ILi4EEEEEEEENS_10ViewEngineIPKN7cutlass5ArrayIfLi2ELb1EEEEEEEC2ERKSD_RKSK_)
        /*14ac8*/ 	.word	0x00000000


	//----- nvinfo : EIATTR_FRAME_SIZE
	.align		4
.L_14124:
        /*14acc*/ 	.byte	0x04, 0x11
        /*14ace*/ 	.short	(.L_14126 - .L_14125)
	.align		4
.L_14125:
        /*14ad0*/ 	.word	index@($_ZN7cutlass13device_kernelIN5flash19enable_sm80_to_sm89INS1_16FlashAttnBwdSm80INS1_25CollectiveMainloopBwdSm80ILi2ELi2EN4cute5tupleIJNS5_1CILi128EEES8_NS7_ILi64EEEEEENS_10bfloat16_tEfNS_4arch4Sm80ELb0ELb0ELb1ELb1ELb0ELb0ELb0ELb0ELi2ELi4ELi4ELi4ELb0EEENS1_24CollectiveEpilogueBwdGQAISA_fSD_Li256ELb1ELb0EEENS1_19SingleTileSchedulerILb1ELb0ELb0ELi128EEEEEEEEEvNT_6ParamsE$_ZN4cute3eso3ESOILb1ELb0EJNS_6LayoutINS_5tupleIJNS3_IJNS_1CILi1EEENS4_ILi2EEEEEEEEENS3_IJNS3_IJS5_S5_EEEEEEEENS_10ViewEngineIPjEEEEC2ERKSB_RKSE_)
        /*14ad4*/ 	.word	0x00000000


	//----- nvinfo : EIATTR_FRAME_SIZE
	.align		4
.L_14126:
        /*14ad8*/ 	.byte	0x04, 0x11
        /*14ada*/ 	.short	(.L_14128 - .L_14127)
	.align		4
.L_14127:
        /*14adc*/ 	.word	index@($_ZN7cutlass13device_kernelIN5flash19enable_sm80_to_sm89INS1_16FlashAttnBwdSm80INS1_25CollectiveMainloopBwdSm80ILi2ELi2EN4cute5tupleIJNS5_1CILi128EEES8_NS7_ILi64EEEEEENS_10bfloat16_tEfNS_4arch4Sm80ELb0ELb0ELb1ELb1ELb0ELb0ELb0ELb0ELi2ELi4ELi4ELi4ELb0EEENS1_24CollectiveEpilogueBwdGQAISA_fSD_Li256ELb1ELb0EEENS1_19SingleTileSchedulerILb1ELb0ELb0ELi128EEEEEEEEEvNT_6ParamsE$_ZN4cute3eso3ESOILb1ELb0EJNS_6LayoutINS_5tupleIJNS3_IJNS_1CILi1EEENS3_IJNS4_ILi4EEENS4_ILi2EEEEEEEEES7_S6_EEENS3_IJNS3_IJNS4_ILi0EEENS3_IJS5_NS4_ILi8EEEEEEEEES6_NS4_ILi16EEEEEEEENS_10ViewEngineIPN7cutlass10bfloat16_tEEEEEC2ERKSH_RKSM_)
        /*14ae0*/ 	.word	0x00000000


	//----- nvinfo : EIATTR_FRAME_SIZE
	.align		4
.L_14128:
        /*14ae4*/ 	.byte	0x04, 0x11
        /*14ae6*/ 	.short	(.L_14130 - .L_14129)
	.align		4
.L_14129:
        /*14ae8*/ 	.word	index@($_ZN7cutlass13device_kernelIN5flash19enable_sm80_to_sm89INS1_16FlashAttnBwdSm80INS1_25CollectiveMainloopBwdSm80ILi2ELi2EN4cute5tupleIJNS5_1CILi128EEES8_NS7_ILi64EEEEEENS_10bfloat16_tEfNS_4arch4Sm80ELb0ELb0ELb1ELb1ELb0ELb0ELb0ELb0ELi2ELi4ELi4ELi4ELb0EEENS1_24CollectiveEpilogueBwdGQAISA_fSD_Li256ELb1ELb0EEENS1_19SingleTileSchedulerILb1ELb0ELb0ELi128EEEEEEEEEvNT_6ParamsE$_ZN4cute3eso3ESOILb1ELb0EJNS_6LayoutINS_5tupleIJNS3_IJNS_1CILi1EEENS3_IJNS4_ILi2EEES6_EEEEEES6_NS4_ILi4EEEEEENS3_IJNS3_IJNS4_ILi0EEENS3_IJS5_S9_EEEEEES6_NS4_ILi8EEEEEEEENS_10ViewEngineIPjEEEEC2ERKSG_RKSJ_)
        /*14aec*/ 	.word	0x00000000


	//----- nvinfo : EIATTR_FRAME_SIZE
	.align		4
.L_14130:
        /*14af0*/ 	.byte	0x04, 0x11
        /*14af2*/ 	.short	(.L_14132 - .L_14131)
	.align		4
.L_14131:
        /*14af4*/ 	.word	index@($_ZN7cutlass13device_kernelIN5flash19enable_sm80_to_sm89INS1_16FlashAttnBwdSm80INS1_25CollectiveMainloopBwdSm80ILi2ELi2EN4cute5tupleIJNS5_1CILi128EEES8_NS7_ILi64EEEEEENS_10bfloat16_tEfNS_4arch4Sm80ELb0ELb0ELb1ELb1ELb0ELb0ELb0ELb0ELi2ELi4ELi4ELi4ELb0EEENS1_24CollectiveEpilogueBwdGQAISA_fSD_Li256ELb1ELb0EEENS1_19SingleTileSchedulerILb1ELb0ELb0ELi128EEEEEEEEEvNT_6ParamsE$_ZN4cute3eso3ESOILb1ELb0EJNS_6LayoutINS_5tupleIJNS3_IJNS3_IJNS_1CILi8EEENS4_ILi1EEEEEES6_EEENS3_IJNS3_IJS6_S6_EEENS4_ILi4EEEEEEEEENS3_IJNS3_IJNS3_IJS6_NS4_ILi0EEEEEESD_EEENS3_IJNS3_IJSD_SD_EEES5_EEEEEEEENS_10ViewEngineIPN7cutlass10bfloat16_tEEEEEC2ERKSJ_RKSO_)
        /*14af8*/ 	.word	0x00000000


	//----- nvinfo : EIATTR_FRAME_SIZE
	.align		4
.L_14132:
        /*14afc*/ 	.byte	0x04, 0x11
        /*14afe*/ 	.short	(.L_14134 - .L_14133)
	.align		4
.L_14133:
        /*14b00*/ 	.word	index@($_ZN7cutlass13device_kernelIN5flash19enable_sm80_to_sm89INS1_16FlashAttnBwdSm80INS1_25CollectiveMainloopBwdSm80ILi2ELi2EN4cute5tupleIJNS5_1CILi128EEES8_NS7_ILi64EEEEEENS_10bfloat16_tEfNS_4arch4Sm80ELb0ELb0ELb1ELb1ELb0ELb0ELb0ELb0ELi2ELi4ELi4ELi4ELb0EEENS1_24CollectiveEpilogueBwdGQAISA_fSD_Li256ELb1ELb0EEENS1_19SingleTileSchedulerILb1ELb0ELb0ELi128EEEEEEEEEvNT_6ParamsE$_ZN4cute3eso3ESOILb1ELb0EJNS_6LayoutINS_5tupleIJNS3_IJNS3_IJNS_1CILi8EEENS4_ILi1EEEEEES6_EEENS3_IJNS3_IJS6_S6_EEENS4_ILi4EEEEEEEEENS3_IJNS3_IJNS3_IJS6_NS4_ILi0EEEEEESD_EEENS3_IJNS3_IJSD_SD_EEENS4_ILi2048EEEEEEEEEEENS_10ViewEngineINS_8smem_ptrIPN7cutlass10bfloat16_tEEEEEEEC2ERKSK_RKSR_)
        /*14b04*/ 	.word	0x00000000


	//----- nvinfo : EIATTR_FRAME_SIZE
	.align		4
.L_14134:
        /*14b08*/ 	.byte	0x04, 0x11
        /*14b0a*/ 	.short	(.L_14136 - .L_14135)
	.align		4
.L_14135:
        /*14b0c*/ 	.word	index@($_ZN7cutlass13device_kernelIN5flash19enable_sm80_to_sm89INS1_16FlashAttnBwdSm80INS1_25CollectiveMainloopBwdSm80ILi2ELi2EN4cute5tupleIJNS5_1CILi128EEES8_NS7_ILi64EEEEEENS_10bfloat16_tEfNS_4arch4Sm80ELb0ELb0ELb1ELb1ELb0ELb0ELb0ELb0ELi2ELi4ELi4ELi4ELb0EEENS1_24CollectiveEpilogueBwdGQAISA_fSD_Li256ELb1ELb0EEENS1_19SingleTileSchedulerILb1ELb0ELb0ELi128EEEEEEEEEvNT_6ParamsE$_ZN4cute3eso3ESOILb1ELb0EJNS_6LayoutINS_5tupleIJNS3_IJNS3_IJNS_1CILi8EEENS4_ILi1EEEEEES6_EEENS3_IJNS3_IJS6_S6_EEENS4_ILi2EEEEEEEEENS3_IJNS3_IJNS3_IJS6_NS4_ILi0EEEEEESD_EEENS3_IJNS3_IJSD_SD_EEES5_EEEEEEEENS_10ViewEngineIPN7cutlass10bfloat16_tEEEEEC2ERKSJ_RKSO_)
        /*14b10*/ 	.word	0x00000000


	//----- nvinfo : EIATTR_FRAME_SIZE
	.align		4
.L_14136:
        /*14b14*/ 	.byte	0x04, 0x11
        /*14b16*/ 	.short	(.L_14138 - .L_14137)
	.align		4
.L_14137:
        /*14b18*/ 	.word	index@($_ZN7cutlass13device_kernelIN5flash19enable_sm80_to_sm89INS1_16FlashAttnBwdSm80INS1_25CollectiveMainloopBwdSm80ILi2ELi2EN4cute5tupleIJNS5_1CILi128EEES8_NS7_ILi64EEEEEENS_10bfloat16_tEfNS_4arch4Sm80ELb0ELb0ELb1ELb1ELb0ELb0ELb0ELb0ELi2ELi4ELi4ELi4ELb0EEENS1_24CollectiveEpilogueBwdGQAISA_fSD_Li256ELb1ELb0EEENS1_19SingleTileSchedulerILb1ELb0ELb0ELi128EEEEEEEEEvNT_6ParamsE$_ZN4cute3eso3ESOILb1ELb0EJNS_6LayoutINS_5tupleIJNS3_IJNS3_IJNS_1CILi8EEENS4_ILi1EEEEEES6_EEENS3_IJNS3_IJS6_S6_EEENS4_ILi2EEEEEEEEENS3_IJNS3_IJNS3_IJS6_NS4_ILi0EEEEEESD_EEENS3_IJNS3_IJSD_SD_EEENS4_ILi8192EEEEEEEEEEENS_10ViewEngineINS_8smem_ptrIPN7cutlass10bfloat16_tEEEEEEEC2ERKSK_RKSR_)
        /*14b1c*/ 	.word	0x00000000


	//----- nvinfo : EIATTR_FRAME_SIZE
	.align		4
.L_14138:
        /*14b20*/ 	.byte	0x04, 0x11
        /*14b22*/ 	.short	(.L_14140 - .L_14139)
	.align		4
.L_14139:
        /*14b24*/ 	.word	index@($_ZN7cutlass13device_kernelIN5flash19enable_sm80_to_sm89INS1_16FlashAttnBwdSm80INS1_25CollectiveMainloopBwdSm80ILi2ELi2EN4cute5tupleIJNS5_1CILi128EEES8_NS7_ILi64EEEEEENS_10bfloat16_tEfNS_4arch4Sm80ELb0ELb0ELb1ELb1ELb0ELb0ELb0ELb0ELi2ELi4ELi4ELi4ELb0EEENS1_24CollectiveEpilogueBwdGQAISA_fSD_Li256ELb1ELb0EEENS1_19SingleTileSchedulerILb1ELb0ELb0ELi128EEEEEEEEEvNT_6ParamsE$_ZN4cute3eso3ESOILb1ELb0EJNS_6LayoutINS_5tupleIJNS3_IJNS3_IJNS_1CILi8EEENS4_ILi1EEEEEES6_EEENS3_IJNS3_IJS6_S6_EEENS4_ILi2EEEEEEEEENS3_IJNS3_IJNS3_IJS6_NS4_ILi0EEEEEESD_EEENS3_IJNS3_IJSD_SD_EEENS4_ILi64EEEEEEEEEEENS_10ViewEngineIPN7cutlass10bfloat16_tEEEEEC2ERKSK_RKSP_)
        /*14b28*/ 	.word	0x00000000


	//----- nvinfo : EIATTR_FRAME_SIZE
	.align		4
.L_14140:
        /*14b2c*/ 	.byte	0x04, 0x11
        /*14b2e*/ 	.short	(.L_14142 - .L_14141)
	.align		4
.L_14141:
        /*14b30*/ 	.word	index@($_ZN7cutlass13device_kernelIN5flash19enable_sm80_to_sm89INS1_16FlashAttnBwdSm80INS1_25CollectiveMainloopBwdSm80ILi2ELi2EN4cute5tupleIJNS5_1CILi128EEES8_NS7_ILi64EEEEEENS_10bfloat16_tEfNS_4arch4Sm80ELb0ELb0ELb1ELb1ELb0ELb0ELb0ELb0ELi2ELi4ELi4ELi4ELb0EEENS1_24CollectiveEpilogueBwdGQAISA_fSD_Li256ELb1ELb0EEENS1_19SingleTileSchedulerILb1ELb0ELb0ELi128EEEEEEEEEvNT_6ParamsE$_ZN4cute3eso3ESOILb1ELb0EJNS_6LayoutINS_5tupleIJNS3_IJNS3_IJNS_1CILi8EEENS4_ILi1EEEEEES6_EEENS3_IJNS3_IJS6_S6_EEENS4_ILi2EEEEEEEEENS3_IJNS3_IJNS3_IJS6_NS4_ILi0EEEEEESD_EEENS3_IJNS3_IJSD_SD_EEENS4_ILi4096EEEEEEEEEEENS_10ViewEngineINS_8smem_ptrIPN7cutlass10bfloat16_tEEEEEEEC2ERKSK_RKSR_)
        /*14b34*/ 	.word	0x00000000


	//----- nvinfo : EIATTR_FRAME_SIZE
	.align		4
.L_14142:
        /*14b38*/ 	.byte	0x04, 0x11
        /*14b3a*/ 	.short	(.L_14144 - .L_14143)
	.align		4
.L_14143:
        /*14b3c*/ 	.word	index@($_ZN7cutlass13device_kernelIN5flash19enable_sm80_to_sm89INS1_16FlashAttnBwdSm80INS1_25CollectiveMainloopBwdSm80ILi2ELi2EN4cute5tupleIJNS5_1CILi128EEES8_NS7_ILi64EEEEEENS_10bfloat16_tEfNS_4arch4Sm80ELb0ELb0ELb1ELb1ELb0ELb0ELb0ELb0ELi2ELi4ELi4ELi4ELb0EEENS1_24CollectiveEpilogueBwdGQAISA_fSD_Li256ELb1ELb0EEENS1_19SingleTileSchedulerILb1ELb0ELb0ELi128EEEEEEEEEvNT_6ParamsE$_ZN4cute3eso3ESOILb1ELb0EJNS_6LayoutINS_5tupleIJNS3_IJNS3_IJNS_1CILi4EEENS4_ILi8EEEEEENS3_IJS5_NS4_ILi2EEEEEEEEENS3_IJNS3_IJS8_S8_EEENS3_IJS8_S6_EEEEEEEEENS3_IJNS3_IJNS3_IJNS_11ScaledBasisIS8_JLi1EEEENSF_INS4_ILi1EEEJLi0EEEEEEENS3_IJNSF_INS4_ILi16EEEJLi0EEEENSF_IS6_JLi1EEEEEEEEEENS3_IJNS3_IJNSF_ISH_JLi1EEEENSF_IS6_JLi0EEEEEEENS3_IJNSF_INS4_ILi64EEEJLi0EEEENSF_ISK_JLi1EEEEEEEEEEEEEEENS_10ViewEngineINS_23ArithmeticTupleIteratorINS_15ArithmeticTupleIJNS4_ILi0EEES12_EEEEEEEEEC2ERKSY_RKS15_)
        /*14b40*/ 	.word	0x00000000


	//----- nvinfo : EIATTR_FRAME_SIZE
	.align		4
.L_14144:
        /*14b44*/ 	.byte	0x04, 0x11
        /*14b46*/ 	.short	(.L_14146 - .L_14145)
	.align		4
.L_14145:
        /*14b48*/ 	.word	index@($_ZN7cutlass13device_kernelIN5flash19enable_sm80_to_sm89INS1_16FlashAttnBwdSm80INS1_25CollectiveMainloopBwdSm80ILi2ELi2EN4cute5tupleIJNS5_1CILi128EEES8_NS7_ILi64EEEEEENS_10bfloat16_tEfNS_4arch4Sm80ELb0ELb0ELb1ELb1ELb0ELb0ELb0ELb0ELi2ELi4ELi4ELi4ELb0EEENS1_24CollectiveEpilogueBwdGQAISA_fSD_Li256ELb1ELb0EEENS1_19SingleTileSchedulerILb1ELb0ELb0ELi128EEEEEEEEEvNT_6ParamsE$_ZN4cute3eso3ESOILb1ELb0EJNS_6LayoutINS_5tupleIJNS3_IJNS3_IJNS_1CILi4EEENS4_ILi2EEEEEENS4_ILi1EEEEEES6_NS4_ILi8EEEEEENS3_IJNS3_IJNS3_IJS8_NS4_ILi32EEEEEENS4_ILi0EEEEEENS4_ILi64EEES5_EEEEENS_10ViewEngineIPN7cutlass10bfloat16_tEEEEEC2ERKSI_RKSN_)
        /*14b4c*/ 	.word	0x00000000


	//----- nvinfo : EIATTR_FRAME_SIZE
	.align		4
.L_14146:
        /*14b50*/ 	.byte	0x04, 0x11
        /*14b52*/ 	.short	(.L_14148 - .L_14147)
	.align		4
.L_14147:
        /*14b54*/ 	.word	index@($_ZN7cutlass13device_kernelIN5flash19enable_sm80_to_sm89INS1_16FlashAttnBwdSm80INS1_25CollectiveMainloopBwdSm80ILi2ELi2EN4cute5tupleIJNS5_1CILi128EEES8_NS7_ILi64EEEEEENS_10bfloat16_tEfNS_4arch4Sm80ELb0ELb0ELb1ELb1ELb0ELb0ELb0ELb0ELi2ELi4ELi4ELi4ELb0EEENS1_24CollectiveEpilogueBwdGQAISA_fSD_Li256ELb1ELb0EEENS1_19SingleTileSchedulerILb1ELb0ELb0ELi128EEEEEEEEEvNT_6ParamsE$_ZN4cute3eso3ESOILb1ELb0EJNS_6LayoutINS_5tupleIJNS3_IJNS3_IJNS_1CILi4EEENS4_ILi2EEEEEENS4_ILi1EEEEEES6_EEENS3_IJNS3_IJNS3_IJS8_NS4_ILi32EEEEEENS4_ILi0EEEEEENS4_ILi64EEEEEEEEiEEC2ERKSH_RKi)
        /*14b58*/ 	.word	0x00000000


	//----- nvinfo : EIATTR_FRAME_SIZE
	.align		4
.L_14148:
        /*14b5c*/ 	.byte	0x04, 0x11
        /*14b5e*/ 	.short	(.L_14150 - .L_14149)
	.align		4
.L_14149:
        /*14b60*/ 	.word	index@($_ZN7cutlass13device_kernelIN5flash19enable_sm80_to_sm89INS1_16FlashAttnBwdSm80INS1_25CollectiveMainloopBwdSm80ILi2ELi2EN4cute5tupleIJNS5_1CILi128EEES8_NS7_ILi64EEEEEENS_10bfloat16_tEfNS_4arch4Sm80ELb0ELb0ELb1ELb1ELb0ELb0ELb0ELb0ELi2ELi4ELi4ELi4ELb0EEENS1_24CollectiveEpilogueBwdGQAISA_fSD_Li256ELb1ELb0EEENS1_19SingleTileSchedulerILb1ELb0ELb0ELi128EEEEEEEEEvNT_6ParamsE$_ZN4cute3eso3ESOILb1ELb0EJNS_6LayoutINS_5tupleIJNS3_IJNS3_IJNS_1CILi4EEENS4_ILi2EEEEEENS4_ILi1EEEEEES6_EEENS3_IJNS3_IJNS3_IJS8_NS4_ILi32EEEEEENS4_ILi0EEEEEENS4_ILi64EEEEEEEENS_10ViewEngineIPN7cutlass10bfloat16_tEEEEEC2ERKSH_RKSM_)
        /*14b64*/ 	.word	0x00000000


	//----- nvinfo : EIATTR_FRAME_SIZE
	.align		4
.L_14150:
        /*14b68*/ 	.byte	0x04, 0x11
        /*14b6a*/ 	.short	(.L_14152 - .L_14151)
	.align		4
.L_14151:
        /*14b6c*/ 	.word	index@($_ZN7cutlass13device_kernelIN5flash19enable_sm80_to_sm89INS1_16FlashAttnBwdSm80INS1_25CollectiveMainloopBwdSm80ILi2ELi2EN4cute5tupleIJNS5_1CILi128EEES8_NS7_ILi64EEEEEENS_10bfloat16_tEfNS_4arch4Sm80ELb0ELb0ELb1ELb1ELb0ELb0ELb0ELb0ELi2ELi4ELi4ELi4ELb0EEENS1_24CollectiveEpilogueBwdGQAISA_fSD_Li256ELb1ELb0EEENS1_19SingleTileSchedulerILb1ELb0ELb0ELi128EEEEEEEEEvNT_6ParamsE$_ZN4cute3eso3ESOILb1ELb0EJNS_6LayoutINS_5tupleIJNS3_IJNS3_IJNS_1CILi4EEENS4_ILi2EEEEEENS4_ILi1EEEEEENS3_IJS6_EEEEEENS3_IJNS3_IJNS3_IJS8_NS4_ILi32EEEEEENS4_ILi0EEEEEENS3_IJNS4_ILi64EEEEEEEEEEENS_10ViewEngineIPN7cutlass10bfloat16_tEEEEEC2ERKSJ_RKSO_)
        /*14b70*/ 	.word	0x00000000


	//----- nvinfo : EIATTR_FRAME_SIZE
	.align		4
.L_14152:
        /*14b74*/ 	.byte	0x04, 0x11
        /*14b76*/ 	.short	(.L_14154 - .L_14153)
	.align		4
.L_14153:
        /*14b78*/ 	.word	index@($_ZN7cutlass13device_kernelIN5flash19enable_sm80_to_sm89INS1_16FlashAttnBwdSm80INS1_25CollectiveMainloopBwdSm80ILi2ELi2EN4cute5tupleIJNS5_1CILi128EEES8_NS7_ILi64EEEEEENS_10bfloat16_tEfNS_4arch4Sm80ELb0ELb0ELb1ELb1ELb0ELb0ELb0ELb0ELi2ELi4ELi4ELi4ELb0EEENS1_24CollectiveEpilogueBwdGQAISA_fSD_Li256ELb1ELb0EEENS1_19SingleTileSchedulerILb1ELb0ELb0ELi128EEEEEEEEEvNT_6ParamsE$_ZN4cute3eso3ESOILb1ELb0EJNS_6LayoutINS_5tupleIJNS3_IJNS3_IJNS_1CILi4EEENS4_ILi2EEEEEENS4_ILi1EEEEEEEEENS3_IJNS3_IJNS3_IJS8_NS4_ILi32EEEEEENS4_ILi0EEEEEEEEEEEiEEC2ERKSG_RKi)
        /*14b7c*/ 	.word	0x00000000


	//----- nvinfo : EIATTR_FRAME_SIZE
	.align		4
.L_14154:
        /*14b80*/ 	.byte	0x04, 0x11
        /*14b82*/ 	.short	(.L_14156 - .L_14155)
	.align		4
.L_14155:
        /*14b84*/ 	.word	index@($_ZN7cutlass13device_kernelIN5flash19enable_sm80_to_sm89INS1_16FlashAttnBwdSm80INS1_25CollectiveMainloopBwdSm80ILi2ELi2EN4cute5tupleIJNS5_1CILi128EEES8_NS7_ILi64EEEEEENS_10bfloat16_tEfNS_4arch4Sm80ELb0ELb0ELb1ELb1ELb0ELb0ELb0ELb0ELi2ELi4ELi4ELi4ELb0EEENS1_24CollectiveEpilogueBwdGQAISA_fSD_Li256ELb1ELb0EEENS1_19SingleTileSchedulerILb1ELb0ELb0ELi128EEEEEEEEEvNT_6ParamsE$_ZN4cute3eso3ESOILb1ELb0EJNS_6LayoutINS_5tupleIJNS3_IJNS3_IJNS_1CILi4EEENS4_ILi2EEEEEENS4_ILi1EEEEEEEEENS3_IJNS3_IJNS3_IJS8_NS4_ILi32EEEEEENS4_ILi0EEEEEEEEEEENS_10ViewEngineIPN7cutlass10bfloat16_tEEEEEC2ERKSG_RKSL_)
        /*14b88*/ 	.word	0x00000000


	//----- nvinfo : EIATTR_FRAME_SIZE
	.align		4
.L_14156:
        /*14b8c*/ 	.byte	0x04, 0x11
        /*14b8e*/ 	.short	(.L_14158 - .L_14157)
	.align		4
.L_14157:
        /*14b90*/ 	.word	index@($_ZN7cutlass13device_kernelIN5flash19enable_sm80_to_sm89INS1_16FlashAttnBwdSm80INS1_25CollectiveMainloopBwdSm80ILi2ELi2EN4cute5tupleIJNS5_1CILi128EEES8_NS7_ILi64EEEEEENS_10bfloat16_tEfNS_4arch4Sm80ELb0ELb0ELb1ELb1ELb0ELb0ELb0ELb0ELi2ELi4ELi4ELi4ELb0EEENS1_24CollectiveEpilogueBwdGQAISA_fSD_Li256ELb1ELb0EEENS1_19SingleTileSchedulerILb1ELb0ELb0ELi128EEEEEEEEEvNT_6ParamsE$_ZN4cute3eso3ESOILb1ELb0EJNS_6LayoutINS_5tupleIJNS3_IJNS3_IJNS_1CILi2EEES5_EEENS4_ILi1EEEEEEEEENS3_IJNS3_IJNS3_IJS7_NS4_ILi16EEEEEENS4_ILi0EEEEEEEEEEENS_10ViewEngineIPjEEEEC2ERKSF_RKSI_)
        /*14b94*/ 	.word	0x00000000


	//----- nvinfo : EIATTR_FRAME_SIZE
	.align		4
.L_14158:
        /*14b98*/ 	.byte	0x04, 0x11
        /*14b9a*/ 	.short	(.L_14160 - .L_14159)
	.align		4
.L_14159:
        /*14b9c*/ 	.word	index@($_ZN7cutlass13device_kernelIN5flash19enable_sm80_to_sm89INS1_16FlashAttnBwdSm80INS1_25CollectiveMainloopBwdSm80ILi2ELi2EN4cute5tupleIJNS5_1CILi128EEES8_NS7_ILi64EEEEEENS_10bfloat16_tEfNS_4arch4Sm80ELb0ELb0ELb1ELb1ELb0ELb0ELb0ELb0ELi2ELi4ELi4ELi4ELb0EEENS1_24CollectiveEpilogueBwdGQAISA_fSD_Li256ELb1ELb0EEENS1_19SingleTileSchedulerILb1ELb0ELb0ELi128EEEEEEEEEvNT_6ParamsE$_ZN4cute3eso3ESOILb1ELb0EJNS_6LayoutINS_5tupleIJNS3_IJNS3_IJNS3_IJNS_1CILi4EEENS4_ILi2EEEEEENS4_ILi1EEEEEES8_EEENS3_IJNS3_IJNS3_IJS8_S8_EEES8_EEES6_EEEEEENS3_IJNS3_IJNS3_IJNS3_IJS8_NS4_ILi32EEEEEENS4_ILi0EEEEEESH_EEENS3_IJNS3_IJNS3_IJSH_SH_EEESH_EEENS4_ILi64EEEEEEEEEEENS_10ViewEngineIPN7cutlass10bfloat16_tEEEEEC2ERKSP_RKSU_)
        /*14ba0*/ 	.word	0x00000000


	//----- nvinfo : EIATTR_FRAME_SIZE
	.align		4
.L_14160:
        /*14ba4*/ 	.byte	0x04, 0x11
        /*14ba6*/ 	.short	(.L_14162 - .L_14161)
	.align		4
.L_14161:
        /*14ba8*/ 	.word	index@($_ZN7cutlass13device_kernelIN5flash19enable_sm80_to_sm89INS1_16FlashAttnBwdSm80INS1_25CollectiveMainloopBwdSm80ILi2ELi2EN4cute5tupleIJNS5_1CILi128EEES8_NS7_ILi64EEEEEENS_10bfloat16_tEfNS_4arch4Sm80ELb0ELb0ELb1ELb1ELb0ELb0ELb0ELb0ELi2ELi4ELi4ELi4ELb0EEENS1_24CollectiveEpilogueBwdGQAISA_fSD_Li256ELb1ELb0EEENS1_19SingleTileSchedulerILb1ELb0ELb0ELi128EEEEEEEEEvNT_6ParamsE$_ZN4cute3eso3ESOILb1ELb0EJNS_5tupleIJNS_1CILi8EEENS3_ILi2EEES5_S5_S4_S5_EEENS2_IJNS3_ILi1EEEiiiNS3_ILi72EEENS3_ILi512EEEEEEEEC2ERKS6_RKSA_)
        /*14bac*/ 	.word	0x00000000


	//----- nvinfo : EIATTR_FRAME_SIZE
	.align		4
.L_14162:
        /*14bb0*/ 	.byte	0x04, 0x11
        /*14bb2*/ 	.short	(.L_14164 - .L_14163)
	.align		4
.L_14163:
        /*14bb4*/ 	.word	index@($_ZN7cutlass13device_kernelIN5flash19enable_sm80_to_sm89INS1_16FlashAttnBwdSm80INS1_25CollectiveMainloopBwdSm80ILi2ELi2EN4cute5tupleIJNS5_1CILi128EEES8_NS7_ILi64EEEEEENS_10bfloat16_tEfNS_4arch4Sm80ELb0ELb0ELb1ELb1ELb0ELb0ELb0ELb0ELi2ELi4ELi4ELi4ELb0EEENS1_24CollectiveEpilogueBwdGQAISA_fSD_Li256ELb1ELb0EEENS1_19SingleTileSchedulerILb1ELb0ELb0ELi128EEEEEEEEEvNT_6ParamsE$_ZN4cute3eso3ESOILb1ELb0EJNS_5tupleIJNS_1CILi8EEENS2_IJNS3_ILi2EEES5_S5_EEENS3_ILi1EEES6_S7_EEENS2_IJS7_NS2_IJiiiEEENS3_ILi64EEENS2_IJNS3_ILi72EEENS3_ILi144EEENS3_ILi288EEEEEENS3_ILi512EEEEEEEEC2ERKS8_RKSG_)
        /*14bb8*/ 	.word	0x00000000


	//----- nvinfo : EIATTR_FRAME_SIZE
	.align		4
.L_14164:
        /*14bbc*/ 	.byte	0x04, 0x11
        /*14bbe*/ 	.short	(.L_14166 - .L_14165)
	.align		4
.L_14165:
        /*14bc0*/ 	.word	index@($_ZN7cutlass13device_kernelIN5flash19enable_sm80_to_sm89INS1_16FlashAttnBwdSm80INS1_25CollectiveMainloopBwdSm80ILi2ELi2EN4cute5tupleIJNS5_1CILi128EEES8_NS7_ILi64EEEEEENS_10bfloat16_tEfNS_4arch4Sm80ELb0ELb0ELb1ELb1ELb0ELb0ELb0ELb0ELi2ELi4ELi4ELi4ELb0EEENS1_24CollectiveEpilogueBwdGQAISA_fSD_Li256ELb1ELb0EEENS1_19SingleTileSchedulerILb1ELb0ELb0ELi128EEEEEEEEEvNT_6ParamsE$_ZN4cute3eso3ESOILb1ELb0EJNS_5tupleIJNS_1CILi8EEENS2_IJNS3_ILi2EEES5_S5_EEENS3_ILi1EEES6_S7_EEENS2_IJS7_NS2_IJS4_iiEEENS3_ILi64EEENS2_IJiNS3_ILi144EEENS3_ILi288EEEEEENS3_ILi512EEEEEEEEC2ERKS8_RKSF_)
        /*14bc4*/ 	.word	0x00000000


	//----- nvinfo : EIATTR_FRAME_SIZE
	.align		4
.L_14166:
        /*14bc8*/ 	.byte	0x04, 0x11
        /*14bca*/ 	.short	(.L_14168 - .L_14167)
	.align		4
.L_14167:
        /*14bcc*/ 	.word	index@($_ZN7cutlass13device_kernelIN5flash19enable_sm80_to_sm89INS1_16FlashAttnBwdSm80INS1_25CollectiveMainloopBwdSm80ILi2ELi2EN4cute5tupleIJNS5_1CILi128EEES8_NS7_ILi64EEEEEENS_10bfloat16_tEfNS_4arch4Sm80ELb0ELb0ELb1ELb1ELb0ELb0ELb0ELb0ELi2ELi4ELi4ELi4ELb0EEENS1_24CollectiveEpilogueBwdGQAISA_fSD_Li256ELb1ELb0EEENS1_19SingleTileSchedulerILb1ELb0ELb0ELi128EEEEEEEEEvNT_6ParamsE$_ZN4cute3eso3ESOILb1ELb0EJNS_5tupleIJNS_1CILi2EEES4_S4_EEENS2_IJNS3_ILi1EEENS3_ILi512EEEiEEEEEC2ERKS5_RKS8_)
        /*14bd0*/ 	.word	0x00000000


	//----- nvinfo : EIATTR_FRAME_SIZE
	.align		4
.L_14168:
        /*14bd4*/ 	.byte	0x04, 0x11
        /*14bd6*/ 	.short	(.L_14170 - .L_14169)
	.align		4
.L_14169:
        /*14bd8*/ 	.word	index@($_ZN7cutlass13device_kernelIN5flash19enable_sm80_to_sm89INS1_16FlashAttnBwdSm80INS1_25CollectiveMainloopBwdSm80ILi2ELi2EN4cute5tupleIJNS5_1CILi128EEES8_NS7_ILi64EEEEEENS_10bfloat16_tEfNS_4arch4Sm80ELb0ELb0ELb1ELb1ELb0ELb0ELb0ELb0ELi2ELi4ELi4ELi4ELb0EEENS1_24CollectiveEpilogueBwdGQAISA_fSD_Li256ELb1ELb0EEENS1_19SingleTileSchedulerILb1ELb0ELb0ELi128EEEEEEEEEvNT_6ParamsE$_ZN4cute3eso3ESOILb1ELb0EJNS_5tupleIJNS_1CILi2EEES4_EEENS2_IJiiEEENS3_ILi1EEES7_EEC2ERKS5_RKS6_RKS7_SE_)
        /*14bdc*/ 	.word	0x00000000


	//----- nvinfo : EIATTR_FRAME_SIZE
	.align		4
.L_14170:
        /*14be0*/ 	.byte	0x04, 0x11
        /*14be2*/ 	.short	(.L_14172 - .L_14171)
	.align		4
.L_14171:
        /*14be4*/ 	.word	index@($_ZN7cutlass13device_kernelIN5flash19enable_sm80_to_sm89INS1_16FlashAttnBwdSm80INS1_25CollectiveMainloopBwdSm80ILi2ELi2EN4cute5tupleIJNS5_1CILi128EEES8_NS7_ILi64EEEEEENS_10bfloat16_tEfNS_4arch4Sm80ELb0ELb0ELb1ELb1ELb0ELb0ELb0ELb0ELi2ELi4ELi4ELi4ELb0EEENS1_24CollectiveEpilogueBwdGQAISA_fSD_Li256ELb1ELb0EEENS1_19SingleTileSchedulerILb1ELb0ELb0ELi128EEEEEEEEEvNT_6ParamsE$_ZN4cute3eso3ESOILb1ELb0EJNS_5tupleIJNS_1CILi2EEES4_EEENS2_IJiiEEEEEC2ERKS5_RKS6_)
        /*14be8*/ 	.word	0x00000000


	//----- nvinfo : EIATTR_FRAME_SIZE
	.align		4
.L_14172:
        /*14bec*/ 	.byte	0x04, 0x11
        /*14bee*/ 	.short	(.L_14174 - .L_14173)
	.align		4
.L_14173:
        /*14bf0*/ 	.word	index@($_ZN7cutlass13device_kernelIN5flash19enable_sm80_to_sm89INS1_16FlashAttnBwdSm80INS1_25CollectiveMainloopBwdSm80ILi2ELi2EN4cute5tupleIJNS5_1CILi128EEES8_NS7_ILi64EEEEEENS_10bfloat16_tEfNS_4arch4Sm80ELb0ELb0ELb1ELb1ELb0ELb0ELb0ELb0ELi2ELi4ELi4ELi4ELb0EEENS1_24CollectiveEpilogueBwdGQAISA_fSD_Li256ELb1ELb0EEENS1_19SingleTileSchedulerILb1ELb0ELb0ELi128EEEEEEEEEvNT_6ParamsE$_ZN4cute3eso3ESOILb1ELb0EJNS_5tupleIJNS_1CILi2EEES4_EEENS2_IJiNS3_ILi512EEEEEEEEC2ERKS5_RKS7_)
        /*14bf4*/ 	.word	0x00000000


	//----- nvinfo : EIATTR_FRAME_SIZE
	.align		4
.L_14174:
        /*14bf8*/ 	.byte	0x04, 0x11
        /*14bfa*/ 	.short	(.L_14176 - .L_14175)
	.align		4
.L_14175:
        /*14bfc*/ 	.word	index@($_ZN7cutlass13device_kernelIN5flash19enable_sm80_to_sm89INS1_16FlashAttnBwdSm80INS1_25CollectiveMainloopBwdSm80ILi2ELi2EN4cute5tupleIJNS5_1CILi128EEES8_NS7_ILi64EEEEEENS_10bfloat16_tEfNS_4arch4Sm80ELb0ELb0ELb1ELb1ELb0ELb0ELb0ELb0ELi2ELi4ELi4ELi4ELb0EEENS1_24CollectiveEpilogueBwdGQAISA_fSD_Li256ELb1ELb0EEENS1_19SingleTileSchedulerILb1ELb0ELb0ELi128EEEEEEEEEvNT_6ParamsE$_ZN4cute3eso3ESOILb1ELb0EJNS_5tupleIJNS_1CILi2EEES4_EEENS2_IJiNS3_ILi4096EEEEEEEEC2ERKS5_RKS7_)
        /*14c00*/ 	.word	0x00000000


	//----- nvinfo : EIATTR_FRAME_SIZE
	.align		4
.L_14176:
        /*14c04*/ 	.byte	0x04, 0x11
        /*14c06*/ 	.short	(.L_14178 - .L_14177)
	.align		4
.L_14177:
        /*14c08*/ 	.word	index@($_ZN7cutlass13device_kernelIN5flash19enable_sm80_to_sm89INS1_16FlashAttnBwdSm80INS1_25CollectiveMainloopBwdSm80ILi2ELi2EN4cute5tupleIJNS5_1CILi128EEES8_NS7_ILi64EEEEEENS_10bfloat16_tEfNS_4arch4Sm80ELb0ELb0ELb1ELb1ELb0ELb0ELb0ELb0ELi2ELi4ELi4ELi4ELb0EEENS1_24CollectiveEpilogueBwdGQAISA_fSD_Li256ELb1ELb0EEENS1_19SingleTileSchedulerILb1ELb0ELb0ELi128EEEEEEEEEvNT_6ParamsE$_ZN4cute3eso3ESOILb1ELb0EJNS_5tupleIJNS_1CILi2EEES4_EEENS2_IJNS3_ILi1EEEiEEEEEC2ERKS5_RKS7_)
        /*14c0c*/ 	.word	0x00000000


	//----- nvinfo : EIATTR_FRAME_SIZE
	.align		4
.L_14178:
        /*14c10*/ 	.byte	0x04, 0x11
        /*14c12*/ 	.short	(.L_14180 - .L_14179)
	.align		4
.L_14179:
        /*14c14*/ 	.word	index@($_ZN7cutlass13device_kernelIN5flash19enable_sm80_to_sm89INS1_16FlashAttnBwdSm80INS1_25CollectiveMainloopBwdSm80ILi2ELi2EN4cute5tupleIJNS5_1CILi128EEES8_NS7_ILi64EEEEEENS_10bfloat16_tEfNS_4arch4Sm80ELb0ELb0ELb1ELb1ELb0ELb0ELb0ELb0ELi2ELi4ELi4ELi4ELb0EEENS1_24CollectiveEpilogueBwdGQAISA_fSD_Li256ELb1ELb0EEENS1_19SingleTileSchedulerILb1ELb0ELb0ELi128EEEEEEEEEvNT_6ParamsE$_ZN4cute3eso3ESOILb1ELb0EJNS_5tupleIJNS_1CILi2EEEEEENS2_IJiEEES4_NS3_ILi1EEEEEC2ERKS5_RKS6_RKS4_RKS7_)
        /*14c18*/ 	.word	0x00000000


	//----- nvinfo : EIATTR_FRAME_SIZE
	.align		4
.L_14180:
        /*14c1c*/ 	.byte	0x04, 0x11
        /*14c1e*/ 	.short	(.L_14182 - .L_14181)
	.align		4
.L_14181:
        /*14c20*/ 	.word	index@($_ZN7cutlass13device_kernelIN5flash19enable_sm80_to_sm89INS1_16FlashAttnBwdSm80INS1_25CollectiveMainloopBwdSm80ILi2ELi2EN4cute5tupleIJNS5_1CILi128EEES8_NS7_ILi64EEEEEENS_10bfloat16_tEfNS_4arch4Sm80ELb0ELb0ELb1ELb1ELb0ELb0ELb0ELb0ELi2ELi4ELi4ELi4ELb0EEENS1_24CollectiveEpilogueBwdGQAISA_fSD_Li256ELb1ELb0EEENS1_19SingleTileSchedulerILb1ELb0ELb0ELi128EEEEEEEEEvNT_6ParamsE$_ZN4cute3eso3ESOILb1ELb0EJNS_5tupleIJNS_1CILi2EEEEEENS2_IJiEEENS3_ILi1EEES7_EEC2ERKS5_RKS6_RKS7_SE_)
        /*14c24*/ 	.word	0x00000000


	//----- nvinfo : EIATTR_FRAME_SIZE
	.align		4
.L_14182:
        /*14c28*/ 	.byte	0x04, 0x11
        /*14c2a*/ 	.short	(.L_14184 - .L_14183)
	.align		4
.L_14183:
        /*14c2c*/ 	.word	index@($_ZN7cutlass13device_kernelIN5flash19enable_sm80_to_sm89INS1_16FlashAttnBwdSm80INS1_25CollectiveMainloopBwdSm80ILi2ELi2EN4cute5tupleIJNS5_1CILi128EEES8_NS7_ILi64EEEEEENS_10bfloat16_tEfNS_4arch4Sm80ELb0ELb0ELb1ELb1ELb0ELb0ELb0ELb0ELi2ELi4ELi4ELi4ELb0EEENS1_24CollectiveEpilogueBwdGQAISA_fSD_Li256ELb1ELb0EEENS1_19SingleTileSchedulerILb1ELb0ELb0ELi128EEEEEEEEEvNT_6ParamsE$_ZN4cute3eso3ESOILb1ELb0EJNS_5tupleIJNS_1CILi2EEEEEENS2_IJiEEEEEC2ERKS5_RKS6_)
        /*14c30*/ 	.word	0x00000000


	//----- nvinfo : EIATTR_FRAME_SIZE
	.align		4
.L_14184:
        /*14c34*/ 	.byte	0x04, 0x11
        /*14c36*/ 	.short	(.L_14186 - .L_14185)
	.align		4
.L_14185:
        /*14c38*/ 	.word	index@($_ZN7cutlass13device_kernelIN5flash19enable_sm80_to_sm89INS1_16FlashAttnBwdSm80INS1_25CollectiveMainloopBwdSm80ILi2ELi2EN4cute5tupleIJNS5_1CILi128EEES8_NS7_ILi64EEEEEENS_10bfloat16_tEfNS_4arch4Sm80ELb0ELb0ELb1ELb1ELb0ELb0ELb0ELb0ELi2ELi4ELi4ELi4ELb0EEENS1_24CollectiveEpilogueBwdGQAISA_fSD_Li256ELb1ELb0EEENS1_19SingleTileSchedulerILb1ELb0ELb0ELi128EEEEEEEEEvNT_6ParamsE$_ZN4cute3eso3ESOILb1ELb0EJNS_5tupleIJNS_1CILi1EEENS3_ILi2EEES5_EEENS2_IJS4_NS3_ILi256EEEiEEEEEC2ERKS6_RKS8_)
        /*14c3c*/ 	.word	0x00000000


	//----- nvinfo : EIATTR_FRAME_SIZE
	.align		4
.L_14186:
        /*14c40*/ 	.byte	0x04, 0x11
        /*14c42*/ 	.short	(.L_14188 - .L_14187)
	.align		4
.L_14187:
        /*14c44*/ 	.word	index@($_ZN7cutlass13device_kernelIN5flash19enable_sm80_to_sm89INS1_16FlashAttnBwdSm80INS1_25CollectiveMainloopBwdSm80ILi2ELi2EN4cute5tupleIJNS5_1CILi128EEES8_NS7_ILi64EEEEEENS_10bfloat16_tEfNS_4arch4Sm80ELb0ELb0ELb1ELb1ELb0ELb0ELb0ELb0ELi2ELi4ELi4ELi4ELb0EEENS1_24CollectiveEpilogueBwdGQAISA_fSD_Li256ELb1ELb0EEENS1_19SingleTileSchedulerILb1ELb0ELb0ELi128EEEEEEEEEvNT_6ParamsE$_ZN4cute3eso3ESOILb1ELb0EJNS_5tupleIJNS_1CILi1EEENS3_ILi2EEEEEENS2_IJNS3_ILi0EEEiEEEEEC2ERKS6_RKS8_)
        /*14c48*/ 	.word	0x00000000


	//----- nvinfo : EIATTR_FRAME_SIZE
	.align		4
.L_14188:
        /*14c4c*/ 	.byte	0x04, 0x11
        /*14c4e*/ 	.short	(.L_14190 - .L_14189)
	.align		4
.L_14189:
        /*14c50*/ 	.word	index@($_ZN7cutlass13device_kernelIN5flash19enable_sm80_to_sm89INS1_16FlashAttnBwdSm80INS1_25CollectiveMainloopBwdSm80ILi2ELi2EN4cute5tupleIJNS5_1CILi128EEES8_NS7_ILi64EEEEEENS_10bfloat16_tEfNS_4arch4Sm80ELb0ELb0ELb1ELb1ELb0ELb0ELb0ELb0ELi2ELi4ELi4ELi4ELb0EEENS1_24CollectiveEpilogueBwdGQAISA_fSD_Li256ELb1ELb0EEENS1_19SingleTileSchedulerILb1ELb0ELb0ELi128EEEEEEEEEvNT_6ParamsE$_ZN4cute3eso3ESOILb1ELb0EJNS_5tupleIJNS_1CILi1EEENS3_ILi0EEEEEElS5_EEC2ERKS6_RKlRKS5_)
        /*14c54*/ 	.word	0x00000000


	//----- nvinfo : EIATTR_FRAME_SIZE
	.align		4
.L_14190:
        /*14c58*/ 	.byte	0x04, 0x11
        /*14c5a*/ 	.short	(.L_14192 - .L_14191)
	.align		4
.L_14191:
        /*14c5c*/ 	.word	index@($_ZN7cutlass13device_kernelIN5flash19enable_sm80_to_sm89INS1_16FlashAttnBwdSm80INS1_25CollectiveMainloopBwdSm80ILi2ELi2EN4cute5tupleIJNS5_1CILi128EEES8_NS7_ILi64EEEEEENS_10bfloat16_tEfNS_4arch4Sm80ELb0ELb0ELb1ELb1ELb0ELb0ELb0ELb0ELi2ELi4ELi4ELi4ELb0EEENS1_24CollectiveEpilogueBwdGQAISA_fSD_Li256ELb1ELb0EEENS1_19SingleTileSchedulerILb1ELb0ELb0ELi128EEEEEEEEEvNT_6ParamsE$_ZN4cute3eso3ESOILb1ELb0EJNS_5tupleIJNS_1CILi1EEENS3_ILi0EEEEEEiNS3_ILi1024EEEEEC2ERKS6_RKiRKS7_)
        /*14c60*/ 	.word	0x00000000


	//----- nvinfo : EIATTR_FRAME_SIZE
	.align		4
.L_14192:
        /*14c64*/ 	.byte	0x04, 0x11
        /*14c66*/ 	.short	(.L_14194 - .L_14193)
	.align		4
.L_14193:
        /*14c68*/ 	.word	index@($_ZN7cutlass13device_kernelIN5flash19enable_sm80_to_sm89INS1_16FlashAttnBwdSm80INS1_25CollectiveMainloopBwdSm80ILi2ELi2EN4cute5tupleIJNS5_1CILi128EEES8_NS7_ILi64EEEEEENS_10bfloat16_tEfNS_4arch4Sm80ELb0ELb0ELb1ELb1ELb0ELb0ELb0ELb0ELi2ELi4ELi4ELi4ELb0EEENS1_24CollectiveEpilogueBwdGQAISA_fSD_Li256ELb1ELb0EEENS1_19SingleTileSchedulerILb1ELb0ELb0ELi128EEEEEEEEEvNT_6ParamsE$_ZN4cute3eso3ESOILb1ELb0EJNS_5tupleIJNS_1CILi1EEENS3_ILi0EEEEEEiEEC2ERKS6_RKi)
        /*14c6c*/ 	.word	0x00000000


	//----- nvinfo : EIATTR_FRAME_SIZE
	.align		4
.L_14194:
        /*14c70*/ 	.byte	0x04, 0x11
        /*14c72*/ 	.short	(.L_14196 - .L_14195)
	.align		4
.L_14195:
        /*14c74*/ 	.word	index@($_ZN7cutlass13device_kernelIN5flash19enable_sm80_to_sm89INS1_16FlashAttnBwdSm80INS1_25CollectiveMainloopBwdSm80ILi2ELi2EN4cute5tupleIJNS5_1CILi128EEES8_NS7_ILi64EEEEEENS_10bfloat16_tEfNS_4arch4Sm80ELb0ELb0ELb1ELb1ELb0ELb0ELb0ELb0ELi2ELi4ELi4ELi4ELb0EEENS1_24CollectiveEpilogueBwdGQAISA_fSD_Li256ELb1ELb0EEENS1_19SingleTileSchedulerILb1ELb0ELb0ELi128EEEEEEEEEvNT_6ParamsE$_ZN4cute3eso3ESOILb1ELb0EJNS_5tupleIJNS_1CILi1EEENS3_ILi0EEEEEENS3_ILi4096EEENS2_IJiiEEEEEC2ERKS6_RKS7_RKS8_)
        /*14c78*/ 	.word	0x00000000


	//----- nvinfo : EIATTR_FRAME_SIZE
	.align		4
.L_14196:
        /*14c7c*/ 	.byte	0x04, 0x11
        /*14c7e*/ 	.short	(.L_14198 - .L_14197)
	.align		4
.L_14197:
        /*14c80*/ 	.word	index@($_ZN7cutlass13device_kernelIN5flash19enable_sm80_to_sm89INS1_16FlashAttnBwdSm80INS1_25CollectiveMainloopBwdSm80ILi2ELi2EN4cute5tupleIJNS5_1CILi128EEES8_NS7_ILi64EEEEEENS_10bfloat16_tEfNS_4arch4Sm80ELb0ELb0ELb1ELb1ELb0ELb0ELb0ELb0ELi2ELi4ELi4ELi4ELb0EEENS1_24CollectiveEpilogueBwdGQAISA_fSD_Li256ELb1ELb0EEENS1_19SingleTileSchedulerILb1ELb0ELb0ELi128EEEEEEEEEvNT_6ParamsE$_ZN4cute3eso3ESOILb1ELb0EJNS_5tupleIJNS_1CILi1EEENS3_ILi0EEEEEENS2_IJiEEEEEC2ERKS6_RKS7_)
        /*14c84*/ 	.word	0x00000000


	//----- nvinfo : EIATTR_FRAME_SIZE
	.align		4
.L_14198:
        /*14c88*/ 	.byte	0x04, 0x11
        /*14c8a*/ 	.short	(.L_14200 - .L_14199)
	.align		4
.L_14199:
        /*14c8c*/ 	.word	index@($_ZN7cutlass13device_kernelIN5flash19enable_sm80_to_sm89INS1_16FlashAttnBwdSm80INS1_25CollectiveMainloopBwdSm80ILi2ELi2EN4cute5tupleIJNS5_1CILi128EEES8_NS7_ILi64EEEEEENS_10bfloat16_tEfNS_4arch4Sm80ELb0ELb0ELb1ELb1ELb0ELb0ELb0ELb0ELi2ELi4ELi4ELi4ELb0EEENS1_24CollectiveEpilogueBwdGQAISA_fSD_Li256ELb1ELb0EEENS1_19SingleTileSchedulerILb1ELb0ELb0ELi128EEEEEEEEEvNT_6ParamsE$_ZN4cute3eso3ESOILb1ELb0EJNS_5tupleIJNS_1CILi1EEENS2_IJS4_NS3_ILi2EEES5_EEEEEENS2_IJNS3_ILi0EEENS2_IJS4_NS3_ILi256EEEiEEEEEEEEC2ERKS7_RKSB_)
        /*14c90*/ 	.word	0x00000000


	//----- nvinfo : EIATTR_FRAME_SIZE
	.align		4
.L_14200:
        /*14c94*/ 	.byte	0x04, 0x11
        /*14c96*/ 	.short	(.L_14202 - .L_14201)
	.align		4
.L_14201:
        /*14c98*/ 	.word	index@($_ZN7cutlass13device_kernelIN5flash19enable_sm80_to_sm89INS1_16FlashAttnBwdSm80INS1_25CollectiveMainloopBwdSm80ILi2ELi2EN4cute5tupleIJNS5_1CILi128EEES8_NS7_ILi64EEEEEENS_10bfloat16_tEfNS_4arch4Sm80ELb0ELb0ELb1ELb1ELb0ELb0ELb0ELb0ELi2ELi4ELi4ELi4ELb0EEENS1_24CollectiveEpilogueBwdGQAISA_fSD_Li256ELb1ELb0EEENS1_19SingleTileSchedulerILb1ELb0ELb0ELi128EEEEEEEEEvNT_6ParamsE$_ZN4cute3eso3ESOILb1ELb0EJNS_5tupleIJNS_1CILi16EEENS3_ILi2EEES5_S5_NS3_ILi4EEES5_EEENS2_IJNS3_ILi1EEEiiiNS3_ILi144EEENS3_ILi512EEEEEEEEC2ERKS7_RKSB_)
        /*14c9c*/ 	.word	0x00000000


	//----- nvinfo : EIATTR_FRAME_SIZE
	.align		4
.L_14202:
        /*14ca0*/ 	.byte	0x04, 0x11
        /*14ca2*/ 	.short	(.L_14204 - .L_14203)
	.align		4
.L_14203:
        /*14ca4*/ 	.word	index@($_ZN7cutlass13device_kernelIN5flash19enable_sm80_to_sm89INS1_16FlashAttnBwdSm80INS1_25CollectiveMainloopBwdSm80ILi2ELi2EN4cute5tupleIJNS5_1CILi128EEES8_NS7_ILi64EEEEEENS_10bfloat16_tEfNS_4arch4Sm80ELb0ELb0ELb1ELb1ELb0ELb0ELb0ELb0ELi2ELi4ELi4ELi4ELb0EEENS1_24CollectiveEpilogueBwdGQAISA_fSD_Li256ELb1ELb0EEENS1_19SingleTileSchedulerILb1ELb0ELb0ELi128EEEEEEEEEvNT_6ParamsE$_ZN4cute3eso3ESOILb1ELb0EJNS_5tupleIJNS_1CILi0EEES4_EEEiEEC2ERKS5_RKi)
        /*14ca8*/ 	.word	0x00000000


	//----- nvinfo : EIATTR_FRAME_SIZE
	.align		4
.L_14204:
        /*14cac*/ 	.byte	0x04, 0x11
        /*14cae*/ 	.short	(.L_14206 - .L_14205)
	.align		4
.L_14205:
        /*14cb0*/ 	.word	index@($_ZN7cutlass13device_kernelIN5flash19enable_sm80_to_sm89INS1_16FlashAttnBwdSm80INS1_25CollectiveMainloopBwdSm80ILi2ELi2EN4cute5tupleIJNS5_1CILi128EEES8_NS7_ILi64EEEEEENS_10bfloat16_tEfNS_4arch4Sm80ELb0ELb0ELb1ELb1ELb0ELb0ELb0ELb0ELi2ELi4ELi4ELi4ELb0EEENS1_24CollectiveEpilogueBwdGQAISA_fSD_Li256ELb1ELb0EEENS1_19SingleTileSchedulerILb1ELb0ELb0ELi128EEEEEEEEEvNT_6ParamsE$_ZN4cute3eso3ESOILb1ELb0EJNS_5tupleIJNS2_IJNS_1CILi8EEENS3_ILi1EEEEEENS3_ILi4EEES5_EEENS2_IJNS2_IJS5_NS3_ILi0EEEEEElS9_EEEEEC2ERKS8_RKSB_)
        /*14cb4*/ 	.word	0x00000000


	//----- nvinfo : EIATTR_FRAME_SIZE
	.align		4
.L_14206:
        /*14cb8*/ 	.byte	0x04, 0x11
        /*14cba*/ 	.short	(.L_14208 - .L_14207)
	.align		4
.L_14207:
        /*14cbc*/ 	.word	index@($_ZN7cutlass13device_kernelIN5flash19enable_sm80_to_sm89INS1_16FlashAttnBwdSm80INS1_25CollectiveMainloopBwdSm80ILi2ELi2EN4cute5tupleIJNS5_1CILi128EEES8_NS7_ILi64EEEEEENS_10bfloat16_tEfNS_4arch4Sm80ELb0ELb0ELb1ELb1ELb0ELb0ELb0ELb0ELi2ELi4ELi4ELi4ELb0EEENS1_24CollectiveEpilogueBwdGQAISA_fSD_Li256ELb1ELb0EEENS1_19SingleTileSchedulerILb1ELb0ELb0ELi128EEEEEEEEEvNT_6ParamsE$_ZN4cute3eso3ESOILb1ELb0EJNS_5tupleIJNS2_IJNS_1CILi8EEENS3_ILi1EEEEEENS3_ILi2EEES4_EEENS2_IJNS2_IJS5_NS3_ILi0EEEEEEiNS3_ILi1024EEEEEEEEC2ERKS8_RKSC_)
        /*14cc0*/ 	.word	0x00000000


	//----- nvinfo : EIATTR_FRAME_SIZE
	.align		4
.L_14208:
        /*14cc4*/ 	.byte	0x04, 0x11
        /*14cc6*/ 	.short	(.L_14210 - .L_14209)
	.align		4
.L_14209:
        /*14cc8*/ 	.word	index@($_ZN7cutlass13device_kernelIN5flash19enable_sm80_to_sm89INS1_16FlashAttnBwdSm80INS1_25CollectiveMainloopBwdSm80ILi2ELi2EN4cute5tupleIJNS5_1CILi128EEES8_NS7_ILi64EEEEEENS_10bfloat16_tEfNS_4arch4Sm80ELb0ELb0ELb1ELb1ELb0ELb0ELb0ELb0ELi2ELi4ELi4ELi4ELb0EEENS1_24CollectiveEpilogueBwdGQAISA_fSD_Li256ELb1ELb0EEENS1_19SingleTileSchedulerILb1ELb0ELb0ELi128EEEEEEEEEvNT_6ParamsE$_ZN4cute3eso3ESOILb1ELb0EJNS_5tupleIJNS2_IJNS_1CILi8EEENS3_ILi1EEEEEENS3_ILi2EEENS2_IJS7_S7_EEEEEENS2_IJNS2_IJS5_NS3_ILi0EEEEEENS3_ILi4096EEENS2_IJiiEEEEEEEEC2ERKS9_RKSE_)
        /*14ccc*/ 	.word	0x00000000


	//----- nvinfo : EIATTR_FRAME_SIZE
	.align		4
.L_14210:
        /*14cd0*/ 	.byte	0x04, 0x11
        /*14cd2*/ 	.short	(.L_14212 - .L_14211)
	.align		4
.L_14211:
        /*14cd4*/ 	.word	index@($_ZN7cutlass13device_kernelIN5flash19enable_sm80_to_sm89INS1_16FlashAttnBwdSm80INS1_25CollectiveMainloopBwdSm80ILi2ELi2EN4cute5tupleIJNS5_1CILi128EEES8_NS7_ILi64EEEEEENS_10bfloat16_tEfNS_4arch4Sm80ELb0ELb0ELb1ELb1ELb0ELb0ELb0ELb0ELi2ELi4ELi4ELi4ELb0EEENS1_24CollectiveEpilogueBwdGQAISA_fSD_Li256ELb1ELb0EEENS1_19SingleTileSchedulerILb1ELb0ELb0ELi128EEEEEEEEEvNT_6ParamsE$_ZN4cute3eso3ESOILb1ELb0EJNS_5tupleIJNS2_IJNS_1CILi8EEENS3_ILi1EEEEEENS3_ILi2EEEEEENS2_IJNS2_IJS5_NS3_ILi0EEEEEEiEEEEEC2ERKS8_RKSB_)
        /*14cd8*/ 	.word	0x00000000


	//----- nvinfo : EIATTR_FRAME_SIZE
	.align		4
.L_14212:
        /*14cdc*/ 	.byte	0x04, 0x11
        /*14cde*/ 	.short	(.L_14214 - .L_14213)
	.align		4
.L_14213:
        /*14ce0*/ 	.word	index@($_ZN7cutlass13device_kernelIN5flash19enable_sm80_to_sm89INS1_16FlashAttnBwdSm80INS1_25CollectiveMainloopBwdSm80ILi2ELi2EN4cute5tupleIJNS5_1CILi128EEES8_NS7_ILi64EEEEEENS_10bfloat16_tEfNS_4arch4Sm80ELb0ELb0ELb1ELb1ELb0ELb0ELb0ELb0ELi2ELi4ELi4ELi4ELb0EEENS1_24CollectiveEpilogueBwdGQAISA_fSD_Li256ELb1ELb0EEENS1_19SingleTileSchedulerILb1ELb0ELb0ELi128EEEEEEEEEvNT_6ParamsE$_ZN4cute3eso3ESOILb1ELb0EJNS_5tupleIJNS2_IJNS_1CILi8EEENS3_ILi1EEEEEENS2_IJNS3_ILi2EEEEEEEEENS2_IJNS2_IJS5_NS3_ILi0EEEEEENS2_IJiEEEEEEEEC2ERKS9_RKSD_)
        /*14ce4*/ 	.word	0x00000000


	//----- nvinfo : EIATTR_FRAME_SIZE
	.align		4
.L_14214:
        /*14ce8*/ 	.byte	0x04, 0x11
        /*14cea*/ 	.short	(.L_14216 - .L_14215)
	.align		4
.L_14215:
        /*14cec*/ 	.word	index@($_ZN7cutlass13device_kernelIN5flash19enable_sm80_to_sm89INS1_16FlashAttnBwdSm80INS1_25CollectiveMainloopBwdSm80ILi2ELi2EN4cute5tupleIJNS5_1CILi128EEES8_NS7_ILi64EEEEEENS_10bfloat16_tEfNS_4arch4Sm80ELb0ELb0ELb1ELb1ELb0ELb0ELb0ELb0ELi2ELi4ELi4ELi4ELb0EEENS1_24CollectiveEpilogueBwdGQAISA_fSD_Li256ELb1ELb0EEENS1_19SingleTileSchedulerILb1ELb0ELb0ELi128EEEEEEEEEvNT_6ParamsE$_ZN4cute3eso3ESOILb1ELb0EJNS_5tupleIJNS2_IJNS_1CILi2EEES4_S4_EEES4_NS2_IJS4_S4_EEEEEENS2_IJNS2_IJNS3_ILi1EEENS3_ILi512EEEiEEENS3_ILi4096EEENS2_IJiiEEEEEEEEC2ERKS7_RKSD_)
        /*14cf0*/ 	.word	0x00000000


	//----- nvinfo : EIATTR_FRAME_SIZE
	.align		4
.L_14216:
        /*14cf4*/ 	.byte	0x04, 0x11
        /*14cf6*/ 	.short	(.L_14218 - .L_14217)
	.align		4
.L_14217:
        /*14cf8*/ 	.word	index@($_ZN7cutlass13device_kernelIN5flash19enable_sm80_to_sm89INS1_16FlashAttnBwdSm80INS1_25CollectiveMainloopBwdSm80ILi2ELi2EN4cute5tupleIJNS5_1CILi128EEES8_NS7_ILi64EEEEEENS_10bfloat16_tEfNS_4arch4Sm80ELb0ELb0ELb1ELb1ELb0ELb0ELb0ELb0ELi2ELi4ELi4ELi4ELb0EEENS1_24CollectiveEpilogueBwdGQAISA_fSD_Li256ELb1ELb0EEENS1_19SingleTileSchedulerILb1ELb0ELb0ELi128EEEEEEEEEvNT_6ParamsE$_ZN4cute3eso3ESOILb1ELb0EJNS_5tupleIJNS2_IJNS_1CILi2EEES4_S4_EEES4_NS2_IJNS2_IJS4_S4_EEES4_EEEEEENS2_IJNS2_IJNS3_ILi1EEENS3_ILi512EEEiEEENS3_ILi4096EEENS2_IJNS2_IJiiEEENS3_ILi8192EEEEEEEEEEEC2ERKS8_RKSG_)
        /*14cfc*/ 	.word	0x00000000


	//----- nvinfo : EIATTR_FRAME_SIZE
	.align		4
.L_14218:
        /*14d00*/ 	.byte	0x04, 0x11
        /*14d02*/ 	.short	(.L_14220 - .L_14219)
	.align		4
.L_14219:
        /*14d04*/ 	.word	index@($_ZN7cutlass13device_kernelIN5flash19enable_sm80_to_sm89INS1_16FlashAttnBwdSm80INS1_25CollectiveMainloopBwdSm80ILi2ELi2EN4cute5tupleIJNS5_1CILi128EEES8_NS7_ILi64EEEEEENS_10bfloat16_tEfNS_4arch4Sm80ELb0ELb0ELb1ELb1ELb0ELb0ELb0ELb0ELi2ELi4ELi4ELi4ELb0EEENS1_24CollectiveEpilogueBwdGQAISA_fSD_Li256ELb1ELb0EEENS1_19SingleTileSchedulerILb1ELb0ELb0ELi128EEEEEEEEEvNT_6ParamsE$_ZN4cute3eso3ESOILb1ELb0EJNS_5tupleIJNS2_IJNS_1CILi2EEES4_EEES5_NS3_ILi8EEEEEENS2_IJNS2_IJiNS3_ILi512EEEEEENS2_IJiiEEENS3_ILi1024EEEEEEEEC2ERKS7_RKSC_)
        /*14d08*/ 	.word	0x00000000


	//----- nvinfo : EIATTR_FRAME_SIZE
	.align		4
.L_14220:
        /*14d0c*/ 	.byte	0x04, 0x11
        /*14d0e*/ 	.short	(.L_14222 - .L_14221)
	.align		4
.L_14221:
        /*14d10*/ 	.word	index@($_ZN7cutlass13device_kernelIN5flash19enable_sm80_to_sm89INS1_16FlashAttnBwdSm80INS1_25CollectiveMainloopBwdSm80ILi2ELi2EN4cute5tupleIJNS5_1CILi128EEES8_NS7_ILi64EEEEEENS_10bfloat16_tEfNS_4arch4Sm80ELb0ELb0ELb1ELb1ELb0ELb0ELb0ELb0ELi2ELi4ELi4ELi4ELb0EEENS1_24CollectiveEpilogueBwdGQAISA_fSD_Li256ELb1ELb0EEENS1_19SingleTileSchedulerILb1ELb0ELb0ELi128EEEEEEEEEvNT_6ParamsE$_ZN4cute3eso3ESOILb1ELb0EJNS_5tupleIJNS2_IJNS_1CILi2EEES4_EEES4_EEENS2_IJNS2_IJiiEEENS3_ILi8192EEEEEEEEC2ERKS6_RKS9_)
        /*14d14*/ 	.word	0x00000000


	//----- nvinfo : EIATTR_FRAME_SIZE
	.align		4
.L_14222:
        /*14d18*/ 	.byte	0x04, 0x11
        /*14d1a*/ 	.short	(.L_14224 - .L_14223)
	.align		4
.L_14223:
        /*14d1c*/ 	.word	index@($_ZN7cutlass13device_kernelIN5flash19enable_sm80_to_sm89INS1_16FlashAttnBwdSm80INS1_25CollectiveMainloopBwdSm80ILi2ELi2EN4cute5tupleIJNS5_1CILi128EEES8_NS7_ILi64EEEEEENS_10bfloat16_tEfNS_4arch4Sm80ELb0ELb0ELb1ELb1ELb0ELb0ELb0ELb0ELi2ELi4ELi4ELi4ELb0EEENS1_24CollectiveEpilogueBwdGQAISA_fSD_Li256ELb1ELb0EEENS1_19SingleTileSchedulerILb1ELb0ELb0ELi128EEEEEEEEEvNT_6ParamsE$_ZN4cute3eso3ESOILb1ELb0EJNS_5tupleIJNS2_IJNS_1CILi2EEES4_EEENS3_ILi8EEES5_EEENS2_IJNS2_IJNS3_ILi1EEEiEEENS3_ILi1024EEENS2_IJiiEEEEEEEEC2ERKS7_RKSC_)
        /*14d20*/ 	.word	0x00000000


	//----- nvinfo : EIATTR_FRAME_SIZE
	.align		4
.L_14224:
        /*14d24*/ 	.byte	0x04, 0x11
        /*14d26*/ 	.short	(.L_14226 - .L_14225)
	.align		4
.L_14225:
        /*14d28*/ 	.word	index@($_ZN7cutlass13device_kernelIN5flash19enable_sm80_to_sm89INS1_16FlashAttnBwdSm80INS1_25CollectiveMainloopBwdSm80ILi2ELi2EN4cute5tupleIJNS5_1CILi128EEES8_NS7_ILi64EEEEEENS_10bfloat16_tEfNS_4arch4Sm80ELb0ELb0ELb1ELb1ELb0ELb0ELb0ELb0ELi2ELi4ELi4ELi4ELb0EEENS1_24CollectiveEpilogueBwdGQAISA_fSD_Li256ELb1ELb0EEENS1_19SingleTileSchedulerILb1ELb0ELb0ELi128EEEEEEEEEvNT_6ParamsE$_ZN4cute3eso3ESOILb1ELb0EJNS_5tupleIJNS2_IJNS_1CILi1EEENS3_ILi0EEEEEES5_EEENS2_IJNS2_IJS5_S5_EEEiEEEEEC2ERKS7_RKS9_)
        /*14d2c*/ 	.word	0x00000000


	//----- nvinfo : EIATTR_FRAME_SIZE
	.align		4
.L_14226:
        /*14d30*/ 	.byte	0x04, 0x11
        /*14d32*/ 	.short	(.L_14228 - .L_14227)
	.align		4
.L_14227:
        /*14d34*/ 	.word	index@($_ZN7cutlass13device_kernelIN5flash19enable_sm80_to_sm89INS1_16FlashAttnBwdSm80INS1_25CollectiveMainloopBwdSm80ILi2ELi2EN4cute5tupleIJNS5_1CILi128EEES8_NS7_ILi64EEEEEENS_10bfloat16_tEfNS_4arch4Sm80ELb0ELb0ELb1ELb1ELb0ELb0ELb0ELb0ELi2ELi4ELi4ELi4ELb0EEENS1_24CollectiveEpilogueBwdGQAISA_fSD_Li256ELb1ELb0EEENS1_19SingleTileSchedulerILb1ELb0ELb0ELi128EEEEEEEEEvNT_6ParamsE$_ZN4cute3eso3ESOILb1ELb0EJNS_5tupleIJNS2_IJNS_1CILi1EEENS3_ILi0EEEEEENS2_IJS5_S5_EEEEEENS2_IJS5_iEEEEEC2ERKS8_RKS9_)
        /*14d38*/ 	.word	0x00000000


	//----- nvinfo : EIATTR_FRAME_SIZE
	.align		4
.L_14228:
        /*14d3c*/ 	.byte	0x04, 0x11
        /*14d3e*/ 	.short	(.L_14230 - .L_14229)
	.align		4
.L_14229:
        /*14d40*/ 	.word	index@($_ZN7cutlass13device_kernelIN5flash19enable_sm80_to_sm89INS1_16FlashAttnBwdSm80INS1_25CollectiveMainloopBwdSm80ILi2ELi2EN4cute5tupleIJNS5_1CILi128EEES8_NS7_ILi64EEEEEENS_10bfloat16_tEfNS_4arch4Sm80ELb0ELb0ELb1ELb1ELb0ELb0ELb0ELb0ELi2ELi4ELi4ELi4ELb0EEENS1_24CollectiveEpilogueBwdGQAISA_fSD_Li256ELb1ELb0EEENS1_19SingleTileSchedulerILb1ELb0ELb0ELi128EEEEEEEEEvNT_6ParamsE$_ZN4cute3eso3ESOILb1ELb0EJNS_5tupleIJNS2_IJNS_1CILi1EEENS2_IJS4_NS3_ILi2EEES5_EEEEEES5_NS2_IJS5_S5_EEEEEENS2_IJNS2_IJNS3_ILi0EEENS2_IJS4_NS3_ILi256EEEiEEEEEENS3_ILi2048EEENS2_IJiNS3_ILi4096EEEEEEEEEEEC2ERKS9_RKSH_)
        /*14d44*/ 	.word	0x00000000


	//----- nvinfo : EIATTR_FRAME_SIZE
	.align		4
.L_14230:
        /*14d48*/ 	.byte	0x04, 0x11
        /*14d4a*/ 	.short	(.L_14232 - .L_14231)
	.align		4
.L_14231:
        /*14d4c*/ 	.word	index@($_ZN7cutlass13device_kernelIN5flash19enable_sm80_to_sm89INS1_16FlashAttnBwdSm80INS1_25CollectiveMainloopBwdSm80ILi2ELi2EN4cute5tupleIJNS5_1CILi128EEES8_NS7_ILi64EEEEEENS_10bfloat16_tEfNS_4arch4Sm80ELb0ELb0ELb1ELb1ELb0ELb0ELb0ELb0ELi2ELi4ELi4ELi4ELb0EEENS1_24CollectiveEpilogueBwdGQAISA_fSD_Li256ELb1ELb0EEENS1_19SingleTileSchedulerILb1ELb0ELb0ELi128EEEEEEEEEvNT_6ParamsE$_ZN4cute3eso3ESOILb1ELb0EJNS_5tupleIJNS2_IJNS2_IJNS_1CILi8EEENS3_ILi1EEEEEES5_EEENS2_IJNS2_IJS5_S5_EEENS3_ILi2EEEEEEEEENS2_IJNS2_IJNS2_IJS5_NS3_ILi0EEEEEESC_EEENS2_IJNS2_IJSC_SC_EEEiEEEEEEEEC2ERKSB_RKSH_)
        /*14d50*/ 	.word	0x00000000


	//----- nvinfo : EIATTR_FRAME_SIZE
	.align		4
.L_14232:
        /*14d54*/ 	.byte	0x04, 0x11
        /*14d56*/ 	.short	(.L_14234 - .L_14233)
	.align		4
.L_14233:
        /*14d58*/ 	.word	index@($_ZN7cutlass13device_kernelIN5flash19enable_sm80_to_sm89INS1_16FlashAttnBwdSm80INS1_25CollectiveMainloopBwdSm80ILi2ELi2EN4cute5tupleIJNS5_1CILi128EEES8_NS7_ILi64EEEEEENS_10bfloat16_tEfNS_4arch4Sm80ELb0ELb0ELb1ELb1ELb0ELb0ELb0ELb0ELi2ELi4ELi4ELi4ELb0EEENS1_24CollectiveEpilogueBwdGQAISA_fSD_Li256ELb1ELb0EEENS1_19SingleTileSchedulerILb1ELb0ELb0ELi128EEEEEEEEEvNT_6ParamsE$_ZN4cute3eso3ESOILb1ELb0EJNS_5tupleIJNS2_IJNS2_IJNS_1CILi8EEENS3_ILi1EEEEEENS2_IJS5_S5_EEEEEENS2_IJS5_NS3_ILi2EEEEEEEEENS2_IJNS2_IJNS2_IJS5_NS3_ILi0EEEEEENS2_IJSC_SC_EEEEEENS2_IJSC_iEEEEEEEEC2ERKSB_RKSH_)
        /*14d5c*/ 	.word	0x00000000


	//----- nvinfo : EIATTR_FRAME_SIZE
	.align		4
.L_14234:
        /*14d60*/ 	.byte	0x04, 0x11
        /*14d62*/ 	.short	(.L_14236 - .L_14235)
	.align		4
.L_14235:
        /*14d64*/ 	.word	index@($_ZN7cutlass13device_kernelIN5flash19enable_sm80_to_sm89INS1_16FlashAttnBwdSm80INS1_25CollectiveMainloopBwdSm80ILi2ELi2EN4cute5tupleIJNS5_1CILi128EEES8_NS7_ILi64EEEEEENS_10bfloat16_tEfNS_4arch4Sm80ELb0ELb0ELb1ELb1ELb0ELb0ELb0ELb0ELi2ELi4ELi4ELi4ELb0EEENS1_24CollectiveEpilogueBwdGQAISA_fSD_Li256ELb1ELb0EEENS1_19SingleTileSchedulerILb1ELb0ELb0ELi128EEEEEEEEEvNT_6ParamsE$_ZN4cute3eso3ESOILb1ELb0EJNS_1CILi8EEEiiiNS2_ILi144EEENS2_ILi512EEEEEC2ERKS3_RKiSA_SA_RKS4_RKS5_)
        /*14d68*/ 	.word	0x00000000


	//----- nvinfo : EIATTR_FRAME_SIZE
	.align		4
.L_14236:
        /*14d6c*/ 	.byte	0x04, 0x11
        /*14d6e*/ 	.short	(.L_14238 - .L_14237)
	.align		4
.L_14237:
        /*14d70*/ 	.word	index@($_ZN7cutlass13device_kernelIN5flash19enable_sm80_to_sm89INS1_16FlashAttnBwdSm80INS1_25CollectiveMainloopBwdSm80ILi2ELi2EN4cute5tupleIJNS5_1CILi128EEES8_NS7_ILi64EEEEEENS_10bfloat16_tEfNS_4arch4Sm80ELb0ELb0ELb1ELb1ELb0ELb0ELb0ELb0ELi2ELi4ELi4ELi4ELb0EEENS1_24CollectiveEpilogueBwdGQAISA_fSD_Li256ELb1ELb0EEENS1_19SingleTileSchedulerILb1ELb0ELb0ELi128EEEEEEEEEvNT_6ParamsE$_ZN4cute3eso3ESOILb1ELb0EJNS_1CILi8EEEiiEEC2ERKS3_RKiS8_)
        /*14d74*/ 	.word	0x00000000


	//----- nvinfo : EIATTR_FRAME_SIZE
	.align		4
.L_14238:
        /*14d78*/ 	.byte	0x04, 0x11
        /*14d7a*/ 	.short	(.L_14240 - .L_14239)
	.align		4
.L_14239:
        /*14d7c*/ 	.word	index@($_ZN7cutlass13device_kernelIN5flash19enable_sm80_to_sm89INS1_16FlashAttnBwdSm80INS1_25CollectiveMainloopBwdSm80ILi2ELi2EN4cute5tupleIJNS5_1CILi128EEES8_NS7_ILi64EEEEEENS_10bfloat16_tEfNS_4arch4Sm80ELb0ELb0ELb1ELb1ELb0ELb0ELb0ELb0ELi2ELi4ELi4ELi4ELb0EEENS1_24CollectiveEpilogueBwdGQAISA_fSD_Li256ELb1ELb0EEENS1_19SingleTileSchedulerILb1ELb0ELb0ELi128EEEEEEEEEvNT_6ParamsE$_ZN4cute3eso3ESOILb1ELb0EJNS_1CILi4096EEEiiNS2_ILi8192EEEEEC2ERKS3_RKiS9_RKS4_)
        /*14d80*/ 	.word	0x00000000


	//----- nvinfo : EIATTR_FRAME_SIZE
	.align		4
.L_14240:
        /*14d84*/ 	.byte	0x04, 0x11
        /*14d86*/ 	.short	(.L_14242 - .L_14241)
	.align		4
.L_14241:
        /*14d88*/ 	.word	index@($_ZN7cutlass13device_kernelIN5flash19enable_sm80_to_sm89INS1_16FlashAttnBwdSm80INS1_25CollectiveMainloopBwdSm80ILi2ELi2EN4cute5tupleIJNS5_1CILi128EEES8_NS7_ILi64EEEEEENS_10bfloat16_tEfNS_4arch4Sm80ELb0ELb0ELb1ELb1ELb0ELb0ELb0ELb0ELi2ELi4ELi4ELi4ELb0EEENS1_24CollectiveEpilogueBwdGQAISA_fSD_Li256ELb1ELb0EEENS1_19SingleTileSchedulerILb1ELb0ELb0ELi128EEEEEEEEEvNT_6ParamsE$_ZN4cute3eso3ESOILb1ELb0EJNS_1CILi4096EEEiiEEC2ERKS3_RKiS8_)
        /*14d8c*/ 	.word	0x00000000


	//----- nvinfo : EIATTR_FRAME_SIZE
	.align		4
.L_14242:
        /*14d90*/ 	.byte	0x04, 0x11
        /*14d92*/ 	.short	(.L_14244 - .L_14243)
	.align		4
.L_14243:
        /*14d94*/ 	.word	index@($_ZN7cutlass13device_kernelIN5flash19enable_sm80_to_sm89INS1_16FlashAttnBwdSm80INS1_25CollectiveMainloopBwdSm80ILi2ELi2EN4cute5tupleIJNS5_1CILi128EEES8_NS7_ILi64EEEEEENS_10bfloat16_tEfNS_4arch4Sm80ELb0ELb0ELb1ELb1ELb0ELb0ELb0ELb0ELi2ELi4ELi4ELi4ELb0EEENS1_24CollectiveEpilogueBwdGQAISA_fSD_Li256ELb1ELb0EEENS1_19SingleTileSchedulerILb1ELb0ELb0ELi128EEEEEEEEEvNT_6ParamsE$_ZN4cute3eso3ESOILb1ELb0EJNS_1CILi4096EEENS_5tupleIJiiEEEEEC2ERKS3_RKS5_)
        /*14d98*/ 	.word	0x00000000


	//----- nvinfo : EIATTR_FRAME_SIZE
	.align		4
.L_14244:
        /*14d9c*/ 	.byte	0x04, 0x11
        /*14d9e*/ 	.short	(.L_14246 - .L_14245)
	.align		4
.L_14245:
        /*14da0*/ 	.word	index@($_ZN7cutlass13device_kernelIN5flash19enable_sm80_to_sm89INS1_16FlashAttnBwdSm80INS1_25CollectiveMainloopBwdSm80ILi2ELi2EN4cute5tupleIJNS5_1CILi128EEES8_NS7_ILi64EEEEEENS_10bfloat16_tEfNS_4arch4Sm80ELb0ELb0ELb1ELb1ELb0ELb0ELb0ELb0ELi2ELi4ELi4ELi4ELb0EEENS1_24CollectiveEpilogueBwdGQAISA_fSD_Li256ELb1ELb0EEENS1_19SingleTileSchedulerILb1ELb0ELb0ELi128EEEEEEEEEvNT_6ParamsE$_ZN4cute3eso3ESOILb1ELb0EJNS_1CILi4096EEENS_5tupleIJNS4_IJiiEEENS2_ILi8192EEEEEEEEC2ERKS3_RKS7_)
        /*14da4*/ 	.word	0x00000000


	//----- nvinfo : EIATTR_FRAME_SIZE
	.align		4
.L_14246:
        /*14da8*/ 	.byte	0x04, 0x11
        /*14daa*/ 	.short	(.L_14248 - .L_14247)
	.align		4
.L_14247:
        /*14dac*/ 	.word	index@($_ZN7cutlass13device_kernelIN5flash19enable_sm80_to_sm89INS1_16FlashAttnBwdSm80INS1_25CollectiveMainloopBwdSm80ILi2ELi2EN4cute5tupleIJNS5_1CILi128EEES8_NS7_ILi64EEEEEENS_10bfloat16_tEfNS_4arch4Sm80ELb0ELb0ELb1ELb1ELb0ELb0ELb0ELb0ELi2ELi4ELi4ELi4ELb0EEENS1_24CollectiveEpilogueBwdGQAISA_fSD_Li256ELb1ELb0EEENS1_19SingleTileSchedulerILb1ELb0ELb0ELi128EEEEEEEEEvNT_6ParamsE$_ZN4cute3eso3ESOILb1ELb0EJNS_1CILi2EEEiEEC2ERKS3_RKi)
        /*14db0*/ 	.word	0x00000000


	//----- nvinfo : EIATTR_FRAME_SIZE
	.align		4
.L_14248:
        /*14db4*/ 	.byte	0x04, 0x11
        /*14db6*/ 	.short	(.L_14250 - .L_14249)
	.align		4
.L_14249:
        /*14db8*/ 	.word	index@($_ZN7cutlass13device_kernelIN5flash19enable_sm80_to_sm89INS1_16FlashAttnBwdSm80INS1_25CollectiveMainloopBwdSm80ILi2ELi2EN4cute5tupleIJNS5_1CILi128EEES8_NS7_ILi64EEEEEENS_10bfloat16_tEfNS_4arch4Sm80ELb0ELb0ELb1ELb1ELb0ELb0ELb0ELb0ELi2ELi4ELi4ELi4ELb0EEENS1_24CollectiveEpilogueBwdGQAISA_fSD_Li256ELb1ELb0EEENS1_19SingleTileSchedulerILb1ELb0ELb0ELi128EEEEEEEEEvNT_6ParamsE$_ZN4cute3eso3ESOILb1ELb0EJNS_1CILi1EEEiiiNS2_ILi72EEENS2_ILi512EEEEEC2ERKS3_RKiSA_SA_RKS4_RKS5_)
        /*14dbc*/ 	.word	0x00000000


	//----- nvinfo : EIATTR_FRAME_SIZE
	.align		4
.L_14250:
        /*14dc0*/ 	.byte	0x04, 0x11
        /*14dc2*/ 	.short	(.L_14252 - .L_14251)
	.align		4
.L_14251:
        /*14dc4*/ 	.word	index@($_ZN7cutlass13device_kernelIN5flash19enable_sm80_to_sm89INS1_16FlashAttnBwdSm80INS1_25CollectiveMainloopBwdSm80ILi2ELi2EN4cute5tupleIJNS5_1CILi128EEES8_NS7_ILi64EEEEEENS_10bfloat16_tEfNS_4arch4Sm80ELb0ELb0ELb1ELb1ELb0ELb0ELb0ELb0ELi2ELi4ELi4ELi4ELb0EEENS1_24CollectiveEpilogueBwdGQAISA_fSD_Li256ELb1ELb0EEENS1_19SingleTileSchedulerILb1ELb0ELb0ELi128EEEEEEEEEvNT_6ParamsE$_ZN4cute3eso3ESOILb1ELb0EJNS_1CILi1EEEiiiNS2_ILi64EEENS2_ILi72EEENS2_ILi144EEENS2_ILi288EEENS2_ILi512EEEEEC2ERKS3_RKiSD_SD_RKS4_RKS5_RKS6_RKS7_RKS8_)
        /*14dc8*/ 	.word	0x00000000


	//----- nvinfo : EIATTR_FRAME_SIZE
	.align		4
.L_14252:
        /*14dcc*/ 	.byte	0x04, 0x11
        /*14dce*/ 	.short	(.L_14254 - .L_14253)
	.align		4
.L_14253:
        /*14dd0*/ 	.word	index@($_ZN7cutlass13device_kernelIN5flash19enable_sm80_to_sm89INS1_16FlashAttnBwdSm80INS1_25CollectiveMainloopBwdSm80ILi2ELi2EN4cute5tupleIJNS5_1CILi128EEES8_NS7_ILi64EEEEEENS_10bfloat16_tEfNS_4arch4Sm80ELb0ELb0ELb1ELb1ELb0ELb0ELb0ELb0ELi2ELi4ELi4ELi4ELb0EEENS1_24CollectiveEpilogueBwdGQAISA_fSD_Li256ELb1ELb0EEENS1_19SingleTileSchedulerILb1ELb0ELb0ELi128EEEEEEEEEvNT_6ParamsE$_ZN4cute3eso3ESOILb1ELb0EJNS_1CILi1EEEiiiNS2_ILi144EEENS2_ILi512EEEEEC2ERKS3_RKiSA_SA_RKS4_RKS5_)
        /*14dd4*/ 	.word	0x00000000


	//----- nvinfo : EIATTR_FRAME_SIZE
	.align		4
.L_14254:
        /*14dd8*/ 	.byte	0x04, 0x11
        /*14dda*/ 	.short	(.L_14256 - .L_14255)
	.align		4
.L_14255:
        /*14ddc*/ 	.word	index@($_ZN7cutlass13device_kernelIN5flash19enable_sm80_to_sm89INS1_16FlashAttnBwdSm80INS1_25CollectiveMainloopBwdSm80ILi2ELi2EN4cute5tupleIJNS5_1CILi128EEES8_NS7_ILi64EEEEEENS_10bfloat16_tEfNS_4arch4Sm80ELb0ELb0ELb1ELb1ELb0ELb0ELb0ELb0ELi2ELi4ELi4ELi4ELb0EEENS1_24CollectiveEpilogueBwdGQAISA_fSD_Li256ELb1ELb0EEENS1_19SingleTileSchedulerILb1ELb0ELb0ELi128EEEEEEEEEvNT_6ParamsE$_ZN4cute3eso3ESOILb1ELb0EJNS_1CILi1EEEiEEC2ERKS3_RKi)
        /*14de0*/ 	.word	0x00000000


	//----- nvinfo : EIATTR_FRAME_SIZE
	.align		4
.L_14256:
        /*14de4*/ 	.byte	0x04, 0x11
        /*14de6*/ 	.short	(.L_14258 - .L_14257)
	.align		4
.L_14257:
        /*14de8*/ 	.word	index@($_ZN7cutlass13device_kernelIN5flash19enable_sm80_to_sm89INS1_16FlashAttnBwdSm80INS1_25CollectiveMainloopBwdSm80ILi2ELi2EN4cute5tupleIJNS5_1CILi128EEES8_NS7_ILi64EEEEEENS_10bfloat16_tEfNS_4arch4Sm80ELb0ELb0ELb1ELb1ELb0ELb0ELb0ELb0ELi2ELi4ELi4ELi4ELb0EEENS1_24CollectiveEpilogueBwdGQAISA_fSD_Li256ELb1ELb0EEENS1_19SingleTileSchedulerILb1ELb0ELb0ELi128EEEEEEEEEvNT_6ParamsE$_ZN4cute3eso3ESOILb1ELb0EJNS_1CILi1EEENS_5tupleIJiiiEEENS2_ILi64EEENS4_IJNS2_ILi72EEENS2_ILi144EEENS2_ILi288EEEEEENS2_ILi512EEEEEC2ERKS3_RKS5_RKS6_RKSA_RKSB_)
        /*14dec*/ 	.word	0x00000000


	//----- nvinfo : EIATTR_FRAME_SIZE
	.align		4
.L_14258:
        /*14df0*/ 	.byte	0x04, 0x11
        /*14df2*/ 	.short	(.L_14260 - .L_14259)
	.align		4
.L_14259:
        /*14df4*/ 	.word	index@($_ZN7cutlass13device_kernelIN5flash19enable_sm80_to_sm89INS1_16FlashAttnBwdSm80INS1_25CollectiveMainloopBwdSm80ILi2ELi2EN4cute5tupleIJNS5_1CILi128EEES8_NS7_ILi64EEEEEENS_10bfloat16_tEfNS_4arch4Sm80ELb0ELb0ELb1ELb1ELb0ELb0ELb0ELb0ELi2ELi4ELi4ELi4ELb0EEENS1_24CollectiveEpilogueBwdGQAISA_fSD_Li256ELb1ELb0EEENS1_19SingleTileSchedulerILb1ELb0ELb0ELi128EEEEEEEEEvNT_6ParamsE$_ZN4cute3eso3ESOILb1ELb0EJNS_1CILi1EEENS_5tupleIJNS2_ILi8EEEiiEEENS2_ILi64EEENS4_IJiNS2_ILi144EEENS2_ILi288EEEEEENS2_ILi512EEEEEC2ERKS3_RKS6_RKS7_RKSA_RKSB_)
        /*14df8*/ 	.word	0x00000000


	//----- nvinfo : EIATTR_FRAME_SIZE
	.align		4
.L_14260:
        /*14dfc*/ 	.byte	0x04, 0x11
        /*14dfe*/ 	.short	(.L_14262 - .L_14261)
	.align		4
.L_14261:
        /*14e00*/ 	.word	index@($_ZN7cutlass13device_kernelIN5flash19enable_sm80_to_sm89INS1_16FlashAttnBwdSm80INS1_25CollectiveMainloopBwdSm80ILi2ELi2EN4cute5tupleIJNS5_1CILi128EEES8_NS7_ILi64EEEEEENS_10bfloat16_tEfNS_4arch4Sm80ELb0ELb0ELb1ELb1ELb0ELb0ELb0ELb0ELi2ELi4ELi4ELi4ELb0EEENS1_24CollectiveEpilogueBwdGQAISA_fSD_Li256ELb1ELb0EEENS1_19SingleTileSchedulerILb1ELb0ELb0ELi128EEEEEEEEEvNT_6ParamsE$_ZN4cute3eso3ESOILb1ELb0EJNS_1CILi1EEENS2_ILi8EEEiiNS2_ILi64EEEiNS2_ILi144EEENS2_ILi288EEENS2_ILi512EEEEEC2ERKS3_RKS4_RKiSF_RKS5_SF_RKS6_RKS7_RKS8_)
        /*14e04*/ 	.word	0x00000000


	//----- nvinfo : EIATTR_FRAME_SIZE
	.align		4
.L_14262:
        /*14e08*/ 	.byte	0x04, 0x11
        /*14e0a*/ 	.short	(.L_14264 - .L_14263)
	.align		4
.L_14263:
        /*14e0c*/ 	.word	index@($_ZN7cutlass13device_kernelIN5flash19enable_sm80_to_sm89INS1_16FlashAttnBwdSm80INS1_25CollectiveMainloopBwdSm80ILi2ELi2EN4cute5tupleIJNS5_1CILi128EEES8_NS7_ILi64EEEEEENS_10bfloat16_tEfNS_4arch4Sm80ELb0ELb0ELb1ELb1ELb0ELb0ELb0ELb0ELi2ELi4ELi4ELi4ELb0EEENS1_24CollectiveEpilogueBwdGQAISA_fSD_Li256ELb1ELb0EEENS1_19SingleTileSchedulerILb1ELb0ELb0ELi128EEEEEEEEEvNT_6ParamsE$_ZN4cute3eso3ESOILb1ELb0EJNS_1CILi1EEENS2_ILi512EEEiEEC2ERKS3_RKS4_RKi)
        /*14e10*/ 	.word	0x00000000


	//----- nvinfo : EIATTR_FRAME_SIZE
	.align		4
.L_14264:
        /*14e14*/ 	.byte	0x04, 0x11
        /*14e16*/ 	.short	(.L_14266 - .L_14265)
	.align		4
.L_14265:
        /*14e18*/ 	.word	index@($_ZN7cutlass13device_kernelIN5flash19enable_sm80_to_sm89INS1_16FlashAttnBwdSm80INS1_25CollectiveMainloopBwdSm80ILi2ELi2EN4cute5tupleIJNS5_1CILi128EEES8_NS7_ILi64EEEEEENS_10bfloat16_tEfNS_4arch4Sm80ELb0ELb0ELb1ELb1ELb0ELb0ELb0ELb0ELi2ELi4ELi4ELi4ELb0EEENS1_24CollectiveEpilogueBwdGQAISA_fSD_Li256ELb1ELb0EEENS1_19SingleTileSchedulerILb1ELb0ELb0ELi128EEEEEEEEEvNT_6ParamsE$_ZN4cute3eso3ESOILb1ELb0EJNS_1CILi1EEENS2_ILi256EEEiEEC2ERKS3_RKS4_RKi)
        /*14e1c*/ 	.word	0x00000000


	//----- nvinfo : EIATTR_FRAME_SIZE
	.align		4
.L_14266:
        /*14e20*/ 	.byte	0x04, 0x11
        /*14e22*/ 	.short	(.L_14268 - .L_14267)
	.align		4
.L_14267:
        /*14e24*/ 	.word	index@($_ZN7cutlass13device_kernelIN5flash19enable_sm80_to_sm89INS1_16FlashAttnBwdSm80INS1_25CollectiveMainloopBwdSm80ILi2ELi2EN4cute5tupleIJNS5_1CILi128EEES8_NS7_ILi64EEEEEENS_10bfloat16_tEfNS_4arch4Sm80ELb0ELb0ELb1ELb1ELb0ELb0ELb0ELb0ELi2ELi4ELi4ELi4ELb0EEENS1_24CollectiveEpilogueBwdGQAISA_fSD_Li256ELb1ELb0EEENS1_19SingleTileSchedulerILb1ELb0ELb0ELi128EEEEEEEEEvNT_6ParamsE$_ZN4cute3eso3ESOILb1ELb0EJNS_1CILi1024EEEiiEEC2ERKS3_RKiS8_)
        /*14e28*/ 	.word	0x00000000


	//----- nvinfo : EIATTR_FRAME_SIZE
	.align		4
.L_14268:
        /*14e2c*/ 	.byte	0x04, 0x11
        /*14e2e*/ 	.short	(.L_14270 - .L_14269)
	.align		4
.L_14269:
        /*14e30*/ 	.word	index@($_ZN7cutlass13device_kernelIN5flash19enable_sm80_to_sm89INS1_16FlashAttnBwdSm80INS1_25CollectiveMainloopBwdSm80ILi2ELi2EN4cute5tupleIJNS5_1CILi128EEES8_NS7_ILi64EEEEEENS_10bfloat16_tEfNS_4arch4Sm80ELb0ELb0ELb1ELb1ELb0ELb0ELb0ELb0ELi2ELi4ELi4ELi4ELb0EEENS1_24CollectiveEpilogueBwdGQAISA_fSD_Li256ELb1ELb0EEENS1_19SingleTileSchedulerILb1ELb0ELb0ELi128EEEEEEEEEvNT_6ParamsE$_ZN4cute3eso3ESOILb1ELb0EJNS_1CILi1024EEENS_5tupleIJiiEEEEEC2ERKS3_RKS5_)
        /*14e34*/ 	.word	0x00000000


	//----- nvinfo : EIATTR_FRAME_SIZE
	.align		4
.L_14270:
        /*14e38*/ 	.byte	0x04, 0x11
        /*14e3a*/ 	.short	(.L_14272 - .L_14271)
	.align		4
.L_14271:
        /*14e3c*/ 	.word	index@($_ZN7cutlass13device_kernelIN5flash19enable_sm80_to_sm89INS1_16FlashAttnBwdSm80INS1_25CollectiveMainloopBwdSm80ILi2ELi2EN4cute5tupleIJNS5_1CILi128EEES8_NS7_ILi64EEEEEENS_10bfloat16_tEfNS_4arch4Sm80ELb0ELb0ELb1ELb1ELb0ELb0ELb0ELb0ELi2ELi4ELi4ELi4ELb0EEENS1_24CollectiveEpilogueBwdGQAISA_fSD_Li256ELb1ELb0EEENS1_19SingleTileSchedulerILb1ELb0ELb0ELi128EEEEEEEEEvNT_6ParamsE$_ZN4cute3eso3ESOILb1ELb0EJNS_1CILi0EEEiS3_EEC2ERKS3_RKiS6_)
        /*14e40*/ 	.word	0x00000000


	//----- nvinfo : EIATTR_FRAME_SIZE
	.align		4
.L_14272:
        /*14e44*/ 	.byte	0x04, 0x11
        /*14e46*/ 	.short	(.L_14274 - .L_14273)
	.align		4
.L_14273:
        /*14e48*/ 	.word	index@($_ZN7cutlass13device_kernelIN5flash19enable_sm80_to_sm89INS1_16FlashAttnBwdSm80INS1_25CollectiveMainloopBwdSm80ILi2ELi2EN4cute5tupleIJNS5_1CILi128EEES8_NS7_ILi64EEEEEENS_10bfloat16_tEfNS_4arch4Sm80ELb0ELb0ELb1ELb1ELb0ELb0ELb0ELb0ELi2ELi4ELi4ELi4ELb0EEENS1_24CollectiveEpilogueBwdGQAISA_fSD_Li256ELb1ELb0EEENS1_19SingleTileSchedulerILb1ELb0ELb0ELi128EEEEEEEEEvNT_6ParamsE$_ZN4cute3eso3ESOILb1ELb0EJNS_1CILi0EEEiEEC2ERKS3_RKi)
        /*14e4c*/ 	.word	0x00000000


	//----- nvinfo : EIATTR_FRAME_SIZE
	.align		4
.L_14274:
        /*14e50*/ 	.byte	0x04, 0x11
        /*14e52*/ 	.short	(.L_14276 - .L_14275)
	.align		4
.L_14275:
        /*14e54*/ 	.word	index@($_ZN7cutlass13device_kernelIN5flash19enable_sm80_to_sm89INS1_16FlashAttnBwdSm80INS1_25CollectiveMainloopBwdSm80ILi2ELi2EN4cute5tupleIJNS5_1CILi128EEES8_NS7_ILi64EEEEEENS_10bfloat16_tEfNS_4arch4Sm80ELb0ELb0ELb1ELb1ELb0ELb0ELb0ELb0ELi2ELi4ELi4ELi4ELb0EEENS1_24CollectiveEpilogueBwdGQAISA_fSD_Li256ELb1ELb0EEENS1_19SingleTileSchedulerILb1ELb0ELb0ELi128EEEEEEEEEvNT_6ParamsE$_ZN4cute3eso3ESOILb1ELb0EJNS_1CILi0EEENS_5tupleIJNS2_ILi1EEENS2_ILi256EEEiEEEEEC2ERKS3_RKS7_)
        /*14e58*/ 	.word	0x00000000


	//----- nvinfo : EIATTR_FRAME_SIZE
	.align		4
.L_14276:
        /*14e5c*/ 	.byte	0x04, 0x11
        /*14e5e*/ 	.short	(.L_14278 - .L_14277)
	.align		4
.L_14277:
        /*14e60*/ 	.word	index@($_ZN7cutlass13device_kernelIN5flash19enable_sm80_to_sm89INS1_16FlashAttnBwdSm80INS1_25CollectiveMainloopBwdSm80ILi2ELi2EN4cute5tupleIJNS5_1CILi128EEES8_NS7_ILi64EEEEEENS_10bfloat16_tEfNS_4arch4Sm80ELb0ELb0ELb1ELb1ELb0ELb0ELb0ELb0ELi2ELi4ELi4ELi4ELb0EEENS1_24CollectiveEpilogueBwdGQAISA_fSD_Li256ELb1ELb0EEENS1_19SingleTileSchedulerILb1ELb0ELb0ELi128EEEEEEEEEvNT_6ParamsE$_ZN4cute3eso3ESOILb1ELb0EJNS_1CILi0EEENS2_ILi1EEENS2_ILi512EEEiNS2_ILi4096EEEiNS2_ILi8192EEEEEC2ERKS3_RKS4_RKS5_RKiRKS6_SG_RKS7_)
        /*14e64*/ 	.word	0x00000000


	//----- nvinfo : EIATTR_FRAME_SIZE
	.align		4
.L_14278:
        /*14e68*/ 	.byte	0x04, 0x11
        /*14e6a*/ 	.short	(.L_14280 - .L_14279)
	.align		4
.L_14279:
        /*14e6c*/ 	.word	index@($_ZN7cutlass13device_kernelIN5flash19enable_sm80_to_sm89INS1_16FlashAttnBwdSm80INS1_25CollectiveMainloopBwdSm80ILi2ELi2EN4cute5tupleIJNS5_1CILi128EEES8_NS7_ILi64EEEEEENS_10bfloat16_tEfNS_4arch4Sm80ELb0ELb0ELb1ELb1ELb0ELb0ELb0ELb0ELi2ELi4ELi4ELi4ELb0EEENS1_24CollectiveEpilogueBwdGQAISA_fSD_Li256ELb1ELb0EEENS1_19SingleTileSchedulerILb1ELb0ELb0ELi128EEEEEEEEEvNT_6ParamsE$_ZN4cute3eso3ESOILb1ELb0EJNS_1CILi0EEENS2_ILi1EEENS2_ILi512EEEiEEC2ERKS3_RKS4_RKS5_RKi)
        /*14e70*/ 	.word	0x00000000


	//----- nvinfo : EIATTR_FRAME_SIZE
	.align		4
.L_14280:
        /*14e74*/ 	.byte	0x04, 0x11
        /*14e76*/ 	.short	(.L_14282 - .L_14281)
	.align		4
.L_14281:
        /*14e78*/ 	.word	index@($_ZN7cutlass13device_kernelIN5flash19enable_sm80_to_sm89INS1_16FlashAttnBwdSm80INS1_25CollectiveMainloopBwdSm80ILi2ELi2EN4cute5tupleIJNS5_1CILi128EEES8_NS7_ILi64EEEEEENS_10bfloat16_tEfNS_4arch4Sm80ELb0ELb0ELb1ELb1ELb0ELb0ELb0ELb0ELi2ELi4ELi4ELi4ELb0EEENS1_24CollectiveEpilogueBwdGQAISA_fSD_Li256ELb1ELb0EEENS1_19SingleTileSchedulerILb1ELb0ELb0ELi128EEEEEEEEEvNT_6ParamsE$_ZN4cute3eso3ESOILb1ELb0EJNS_14ComposedLayoutINS_7SwizzleILi3ELi3ELi3EEENS_1CILj0EEENS_6LayoutINS_5tupleIJNS8_IJNS8_IJNS5_ILi4EEENS5_ILi8EEEEEENS8_IJS9_NS5_ILi1EEEEEEEEENS8_IJNS8_IJNS5_ILi2EEESF_SF_EEENS8_IJSF_S9_EEEEEEEEENS8_IJNS8_IJNS8_IJSF_NS5_ILi64EEEEEENS8_IJNS5_ILi1024EEENS5_ILi0EEEEEEEEENS8_IJNS8_IJSC_NS5_ILi512EEESA_EEENS8_IJNS5_ILi4096EEENS5_ILi16EEEEEEEEEEEEEEEENS_10ViewEngineINS_8smem_ptrIPN7cutlass10bfloat16_tEEEEEEEC2ERKSY_RKS15_)
        /*14e7c*/ 	.word	0x00000000


	//----- nvinfo : EIATTR_FRAME_SIZE
	.align		4
.L_14282:
        /*14e80*/ 	.byte	0x04, 0x11
        /*14e82*/ 	.short	(.L_14284 - .L_14283)
	.align		4
.L_14283:
        /*14e84*/ 	.word	index@($_ZN7cutlass13device_kernelIN5flash19enable_sm80_to_sm89INS1_16FlashAttnBwdSm80INS1_25CollectiveMainloopBwdSm80ILi2ELi2EN4cute5tupleIJNS5_1CILi128EEES8_NS7_ILi64EEEEEENS_10bfloat16_tEfNS_4arch4Sm80ELb0ELb0ELb1ELb1ELb0ELb0ELb0ELb0ELi2ELi4ELi4ELi4ELb0EEENS1_24CollectiveEpilogueBwdGQAISA_fSD_Li256ELb1ELb0EEENS1_19SingleTileSchedulerILb1ELb0ELb0ELi128EEEEEEEEEvNT_6ParamsE$_ZN4cute3eso3ESOILb1ELb0EJNS_14ComposedLayoutINS_7SwizzleILi3ELi3ELi3EEENS_1CILj0EEENS_6LayoutINS_5tupleIJNS8_IJNS8_IJNS5_ILi4EEENS5_ILi8EEEEEENS8_IJNS5_ILi2EEENS5_ILi1EEEEEEEEENS8_IJNS8_IJSC_SC_EEESB_EEEEEENS8_IJNS8_IJNS8_IJNS5_ILi128EEESD_EEENS8_IJSA_NS5_ILi0EEEEEEEEENS8_IJNS8_IJNS5_ILi64EEENS5_ILi512EEEEEENS8_IJNS5_ILi16EEENS5_ILi1024EEEEEEEEEEEEEEEENS_10ViewEngineINS_8smem_ptrIPN7cutlass10bfloat16_tEEEEEEEC2ERKSX_RKS14_)
        /*14e88*/ 	.word	0x00000000


	//----- nvinfo : EIATTR_FRAME_SIZE
	.align		4
.L_14284:
        /*14e8c*/ 	.byte	0x04, 0x11
        /*14e8e*/ 	.short	(.L_14286 - .L_14285)
	.align		4
.L_14285:
        /*14e90*/ 	.word	index@($_ZN7cutlass13device_kernelIN5flash19enable_sm80_to_sm89INS1_16FlashAttnBwdSm80INS1_25CollectiveMainloopBwdSm80ILi2ELi2EN4cute5tupleIJNS5_1CILi128EEES8_NS7_ILi64EEEEEENS_10bfloat16_tEfNS_4arch4Sm80ELb0ELb0ELb1ELb1ELb0ELb0ELb0ELb0ELi2ELi4ELi4ELi4ELb0EEENS1_24CollectiveEpilogueBwdGQAISA_fSD_Li256ELb1ELb0EEENS1_19SingleTileSchedulerILb1ELb0ELb0ELi128EEEEEEEEEvNT_6ParamsE$_ZN4cute3eso3ESOILb1ELb0EJNS_14ComposedLayoutINS_7SwizzleILi3ELi3ELi3EEENS_1CILj0EEENS_6LayoutINS_5tupleIJNS8_IJNS5_ILi8EEENS5_ILi16EEEEEENS8_IJNS5_ILi64EEENS5_ILi1EEEEEEEEENS8_IJNS8_IJSC_NS5_ILi512EEEEEENS8_IJSD_NS5_ILi0EEEEEEEEEEEEENS_10ViewEngineINS_8smem_ptrIPN7cutlass10bfloat16_tEEEEEEEC2ERKSM_RKST_)
        /*14e94*/ 	.word	0x00000000


	//----- nvinfo : EIATTR_FRAME_SIZE
	.align		4
.L_14286:
        /*14e98*/ 	.byte	0x04, 0x11
        /*14e9a*/ 	.short	(.L_14288 - .L_14287)
	.align		4
.L_14287:
        /*14e9c*/ 	.word	index@($_ZN7cutlass13device_kernelIN5flash19enable_sm80_to_sm89INS1_16FlashAttnBwdSm80INS1_25CollectiveMainloopBwdSm80ILi2ELi2EN4cute5tupleIJNS5_1CILi128EEES8_NS7_ILi64EEEEEENS_10bfloat16_tEfNS_4arch4Sm80ELb0ELb0ELb1ELb1ELb0ELb0ELb0ELb0ELi2ELi4ELi4ELi4ELb0EEENS1_24CollectiveEpilogueBwdGQAISA_fSD_Li256ELb1ELb0EEENS1_19SingleTileSchedulerILb1ELb0ELb0ELi128EEEEEEEEEvNT_6ParamsE$_ZN4cute3eso3ESOILb1ELb0EJNS_14ComposedLayoutINS_7SwizzleILi3ELi3ELi3EEENS_1CILj0EEENS_6LayoutINS_5tupleIJNS5_ILi64EEENS5_ILi128EEEEEENS8_IJNS5_ILi1EEES9_EEEEEEENS_10ViewEngineINS_8smem_ptrIPN7cutlass10bfloat16_tEEEEEEEC2ERKSF_RKSM_)
        /*14ea0*/ 	.word	0x00000000


	//----- nvinfo : EIATTR_FRAME_SIZE
	.align		4
.L_14288:
        /*14ea4*/ 	.byte	0x04, 0x11
        /*14ea6*/ 	.short	(.L_14290 - .L_14289)
	.align		4
.L_14289:
        /*14ea8*/ 	.word	index@($_ZN7cutlass13device_kernelIN5flash19enable_sm80_to_sm89INS1_16FlashAttnBwdSm80INS1_25CollectiveMainloopBwdSm80ILi2ELi2EN4cute5tupleIJNS5_1CILi128EEES8_NS7_ILi64EEEEEENS_10bfloat16_tEfNS_4arch4Sm80ELb0ELb0ELb1ELb1ELb0ELb0ELb0ELb0ELi2ELi4ELi4ELi4ELb0EEENS1_24CollectiveEpilogueBwdGQAISA_fSD_Li256ELb1ELb0EEENS1_19SingleTileSchedulerILb1ELb0ELb0ELi128EEEEEEEEEvNT_6ParamsE$_ZN4cute3eso3ESOILb1ELb0EJNS_14ComposedLayoutINS_7SwizzleILi3ELi3ELi3EEENS_1CILi0EEENS_6LayoutINS_5tupleIJNS8_IJNS8_IJNS5_ILi4EEENS5_ILi8EEEEEENS8_IJS9_NS5_ILi1EEEEEEEEENS8_IJNS8_IJNS5_ILi2EEESF_SF_EEENS8_IJSF_SA_EEEEEEEEENS8_IJNS8_IJNS8_IJNS5_ILi128EEESC_EEENS8_IJNS5_ILi16EEES6_EEEEEENS8_IJNS8_IJNS5_ILi64EEESA_NS5_ILi512EEEEEENS8_IJNS5_ILi8192EEENS5_ILi1024EEEEEEEEEEEEEEEENS_10ViewEngineINS_8smem_ptrIPN7cutlass10bfloat16_tEEEEEEEC2ERKSY_RKS15_)
        /*14eac*/ 	.word	0x00000000


	//----- nvinfo : EIATTR_FRAME_SIZE
	.align		4
.L_14290:
        /*14eb0*/ 	.byte	0x04, 0x11
        /*14eb2*/ 	.short	(.L_14292 - .L_14291)
	.align		4
.L_14291:
        /*14eb4*/ 	.word	index@($_ZN7cutlass13device_kernelIN5flash19enable_sm80_to_sm89INS1_16FlashAttnBwdSm80INS1_25CollectiveMainloopBwdSm80ILi2ELi2EN4cute5tupleIJNS5_1CILi128EEES8_NS7_ILi64EEEEEENS_10bfloat16_tEfNS_4arch4Sm80ELb0ELb0ELb1ELb1ELb0ELb0ELb0ELb0ELi2ELi4ELi4ELi4ELb0EEENS1_24CollectiveEpilogueBwdGQAISA_fSD_Li256ELb1ELb0EEENS1_19SingleTileSchedulerILb1ELb0ELb0ELi128EEEEEEEEEvNT_6ParamsE$_ZN4cute3eso3ESOILb1ELb0EJNS_14ComposedLayoutINS_7SwizzleILi3ELi3ELi3EEENS_1CILi0EEENS_6LayoutINS_5tupleIJNS8_IJNS8_IJNS5_ILi4EEENS5_ILi8EEEEEENS8_IJS9_NS5_ILi1EEEEEEEEENS8_IJNS8_IJNS5_ILi2EEESF_SF_EEENS8_IJSF_NS8_IJS9_SF_EEEEEEEEEEEENS8_IJNS8_IJNS8_IJSF_NS5_ILi64EEEEEENS8_IJNS5_ILi1024EEES6_EEEEEENS8_IJNS8_IJSC_NS5_ILi512EEESA_EEENS8_IJNS5_ILi4096EEENS8_IJNS5_ILi16EEENS5_ILi8192EEEEEEEEEEEEEEEEEEENS_10ViewEngineINS_8smem_ptrIPN7cutlass10bfloat16_tEEEEEEEC2ERKS10_RKS17_)
        /*14eb8*/ 	.word	0x00000000


	//----- nvinfo : EIATTR_FRAME_SIZE
	.align		4
.L_14292:
        /*14ebc*/ 	.byte	0x04, 0x11
        /*14ebe*/ 	.short	(.L_14294 - .L_14293)
	.align		4
.L_14293:
        /*14ec0*/ 	.word	index@($_ZN7cutlass13device_kernelIN5flash19enable_sm80_to_sm89INS1_16FlashAttnBwdSm80INS1_25CollectiveMainloopBwdSm80ILi2ELi2EN4cute5tupleIJNS5_1CILi128EEES8_NS7_ILi64EEEEEENS_10bfloat16_tEfNS_4arch4Sm80ELb0ELb0ELb1ELb1ELb0ELb0ELb0ELb0ELi2ELi4ELi4ELi4ELb0EEENS1_24CollectiveEpilogueBwdGQAISA_fSD_Li256ELb1ELb0EEENS1_19SingleTileSchedulerILb1ELb0ELb0ELi128EEEEEEEEEvNT_6ParamsE$_ZN4cute3eso3ESOILb1ELb0EJNS_14ComposedLayoutINS_7SwizzleILi3ELi3ELi3EEENS_1CILi0EEENS_6LayoutINS_5tupleIJNS8_IJNS8_IJNS5_ILi4EEENS5_ILi8EEEEEENS8_IJNS5_ILi2EEENS5_ILi1EEEEEEEEENS8_IJNS8_IJSC_SC_EEESB_EEEEEENS8_IJNS8_IJNS8_IJNS5_ILi128EEESD_EEENS8_IJSA_S6_EEEEEENS8_IJNS8_IJNS5_ILi64EEENS5_ILi512EEEEEENS8_IJNS5_ILi16EEENS5_ILi1024EEEEEEEEEEEEEEEENS_10ViewEngineINS_8smem_ptrIPN7cutlass10bfloat16_tEEEEEEEC2ERKSW_RKS13_)
        /*14ec4*/ 	.word	0x00000000


	//----- nvinfo : EIATTR_FRAME_SIZE
	.align		4
.L_14294:
        /*14ec8*/ 	.byte	0x04, 0x11
        /*14eca*/ 	.short	(.L_14296 - .L_14295)
	.align		4
.L_14295:
        /*14ecc*/ 	.word	index@($_ZN7cutlass13device_kernelIN5flash19enable_sm80_to_sm89INS1_16FlashAttnBwdSm80INS1_25CollectiveMainloopBwdSm80ILi2ELi2EN4cute5tupleIJNS5_1CILi128EEES8_NS7_ILi64EEEEEENS_10bfloat16_tEfNS_4arch4Sm80ELb0ELb0ELb1ELb1ELb0ELb0ELb0ELb0ELi2ELi4ELi4ELi4ELb0EEENS1_24CollectiveEpilogueBwdGQAISA_fSD_Li256ELb1ELb0EEENS1_19SingleTileSchedulerILb1ELb0ELb0ELi128EEEEEEEEEvNT_6ParamsE$_ZN4cute3eso3ESOILb1ELb0EJNS_14ComposedLayoutINS_7SwizzleILi3ELi3ELi3EEENS_1CILi0EEENS_6LayoutINS_5tupleIJNS8_IJNS8_IJNS5_ILi4EEENS5_ILi8EEEEEENS8_IJNS5_ILi2EEENS5_ILi1EEEEEEEEENS8_IJNS8_IJSC_SC_EEENS8_IJSA_S9_EEEEEEEEENS8_IJNS8_IJNS8_IJSC_NS5_ILi64EEEEEENS8_IJNS5_ILi512EEES6_EEEEEENS8_IJNS8_IJSD_SA_EEENS8_IJNS5_ILi1024EEENS5_ILi16EEEEEEEEEEEEEEEENS_10ViewEngineINS_8smem_ptrIPN7cutlass10bfloat16_tEEEEEEEC2ERKSW_RKS13_)
        /*14ed0*/ 	.word	0x00000000


	//----- nvinfo : EIATTR_FRAME_SIZE
	.align		4
.L_14296:
        /*14ed4*/ 	.byte	0x04, 0x11
        /*14ed6*/ 	.short	(.L_14298 - .L_14297)
	.align		4
.L_14297:
        /*14ed8*/ 	.word	index@($_ZN7cutlass13device_kernelIN5flash19enable_sm80_to_sm89INS1_16FlashAttnBwdSm80INS1_25CollectiveMainloopBwdSm80ILi2ELi2EN4cute5tupleIJNS5_1CILi128EEES8_NS7_ILi64EEEEEENS_10bfloat16_tEfNS_4arch4Sm80ELb0ELb0ELb1ELb1ELb0ELb0ELb0ELb0ELi2ELi4ELi4ELi4ELb0EEENS1_24CollectiveEpilogueBwdGQAISA_fSD_Li256ELb1ELb0EEENS1_19SingleTileSchedulerILb1ELb0ELb0ELi128EEEEEEEEEvNT_6ParamsE$_ZN4cute3eso3ESOILb1ELb0EJNS_10UnderscoreEiiEEC2ERKS2_RKiS7_)
        /*14edc*/ 	.word	0x00000000


	//----- nvinfo : EIATTR_FRAME_SIZE
	.align		4
.L_14298:
        /*14ee0*/ 	.byte	0x04, 0x11
        /*14ee2*/ 	.short	(.L_14300 - .L_14299)
	.align		4
.L_14299:
        /*14ee4*/ 	.word	index@($_ZN7cutlass13device_kernelIN5flash19enable_sm80_to_sm89INS1_16FlashAttnBwdSm80INS1_25CollectiveMainloopBwdSm80ILi2ELi2EN4cute5tupleIJNS5_1CILi128EEES8_NS7_ILi64EEEEEENS_10bfloat16_tEfNS_4arch4Sm80ELb0ELb0ELb1ELb1ELb0ELb0ELb0ELb0ELi2ELi4ELi4ELi4ELb0EEENS1_24CollectiveEpilogueBwdGQAISA_fSD_Li256ELb1ELb0EEENS1_19SingleTileSchedulerILb1ELb0ELb0ELi128EEEEEEEEEvNT_6ParamsE$_ZN4cute3eso3ESOILb1ELb0EJNS_10UnderscoreEiEEC2ERKS2_RKi)
        /*14ee8*/ 	.word	0x00000000


	//----- nvinfo : EIATTR_FRAME_SIZE
	.align		4
.L_14300:
        /*14eec*/ 	.byte	0x04, 0x11
        /*14eee*/ 	.short	(.L_14302 - .L_14301)
	.align		4
.L_14301:
        /*14ef0*/ 	.word	index@($_ZN7cutlass13device_kernelIN5flash19enable_sm80_to_sm89INS1_16FlashAttnBwdSm80INS1_25CollectiveMainloopBwdSm80ILi2ELi2EN4cute5tupleIJNS5_1CILi128EEES8_NS7_ILi64EEEEEENS_10bfloat16_tEfNS_4arch4Sm80ELb0ELb0ELb1ELb1ELb0ELb0ELb0ELb0ELi2ELi4ELi4ELi4ELb0EEENS1_24CollectiveEpilogueBwdGQAISA_fSD_Li256ELb1ELb0EEENS1_19SingleTileSchedulerILb1ELb0ELb0ELi128EEEEEEEEEvNT_6ParamsE$_ZN4cute3eso3ESOILb1ELb0EJNS_10UnderscoreES2_iEEC2ERKS2_S5_RKi)
        /*14ef4*/ 	.word	0x00000000


	//----- nvinfo : EIATTR_FRAME_SIZE
	.align		4
.L_14302:
        /*14ef8*/ 	.byte	0x04, 0x11
        /*14efa*/ 	.short	(.L_14304 - .L_14303)
	.align		4
.L_14303:
        /*14efc*/ 	.word	index@($_ZN7cutlass13device_kernelIN5flash19enable_sm80_to_sm89INS1_16FlashAttnBwdSm80INS1_25CollectiveMainloopBwdSm80ILi2ELi2EN4cute5tupleIJNS5_1CILi128EEES8_NS7_ILi64EEEEEENS_10bfloat16_tEfNS_4arch4Sm80ELb0ELb0ELb1ELb1ELb0ELb0ELb0ELb0ELi2ELi4ELi4ELi4ELb0EEENS1_24CollectiveEpilogueBwdGQAISA_fSD_Li256ELb1ELb0EEENS1_19SingleTileSchedulerILb1ELb0ELb0ELi128EEEEEEEEEvNT_6ParamsE$_ZN4cute3eso3ESOILb1ELb0EJNS_10UnderscoreES2_S2_iEEC2ERKS2_S5_S5_RKi)
        /*14f00*/ 	.word	0x00000000


	//----- nvinfo : EIATTR_FRAME_SIZE
	.align		4
.L_14304:
        /*14f04*/ 	.byte	0x04, 0x11
        /*14f06*/ 	.short	(.L_14306 - .L_14305)
	.align		4
.L_14305:
        /*14f08*/ 	.word	index@($_ZN7cutlass13device_kernelIN5flash19enable_sm80_to_sm89INS1_16FlashAttnBwdSm80INS1_25CollectiveMainloopBwdSm80ILi2ELi2EN4cute5tupleIJNS5_1CILi128EEES8_NS7_ILi64EEEEEENS_10bfloat16_tEfNS_4arch4Sm80ELb0ELb0ELb1ELb1ELb0ELb0ELb0ELb0ELi2ELi4ELi4ELi4ELb0EEENS1_24CollectiveEpilogueBwdGQAISA_fSD_Li256ELb1ELb0EEENS1_19SingleTileSchedulerILb1ELb0ELb0ELi128EEEEEEEEEvNT_6ParamsE$_ZN4cute3eso3ESOILb0ELb1EJlEEC2ERKl)
        /*14f0c*/ 	.word	0x00000000


	//----- nvinfo : EIATTR_FRAME_SIZE
	.align		4
.L_14306:
        /*14f10*/ 	.byte	0x04, 0x11
        /*14f12*/ 	.short	(.L_14308 - .L_14307)
	.align		4
.L_14307:
        /*14f14*/ 	.word	index@($_ZN7cutlass13device_kernelIN5flash19enable_sm80_to_sm89INS1_16FlashAttnBwdSm80INS1_25CollectiveMainloopBwdSm80ILi2ELi2EN4cute5tupleIJNS5_1CILi128EEES8_NS7_ILi64EEEEEENS_10bfloat16_tEfNS_4arch4Sm80ELb0ELb0ELb1ELb1ELb0ELb0ELb0ELb0ELi2ELi4ELi4ELi4ELb0EEENS1_24CollectiveEpilogueBwdGQAISA_fSD_Li256ELb1ELb0EEENS1_19SingleTileSchedulerILb1ELb0ELb0ELi128EEEEEEEEEvNT_6ParamsE$_ZN4cute3eso3ESOILb0ELb1EJiNS_1CILi72EEENS2_ILi512EEEEEC2ERKiRKS3_RKS4_)
        /*14f18*/ 	.word	0x00000000


	//----- nvinfo : EIATTR_FRAME_SIZE
	.align		4
.L_14308:
        /*14f1c*/ 	.byte	0x04, 0x11
        /*14f1e*/ 	.short	(.L_14310 - .L_14309)
	.align		4
.L_14309:
        /*14f20*/ 	.word	index@($_ZN7cutlass13device_kernelIN5flash19enable_sm80_to_sm89INS1_16FlashAttnBwdSm80INS1_25CollectiveMainloopBwdSm80ILi2ELi2EN4cute5tupleIJNS5_1CILi128EEES8_NS7_ILi64EEEEEENS_10bfloat16_tEfNS_4arch4Sm80ELb0ELb0ELb1ELb1ELb0ELb0ELb0ELb0ELi2ELi4ELi4ELi4ELb0EEENS1_24CollectiveEpilogueBwdGQAISA_fSD_Li256ELb1ELb0EEENS1_19SingleTileSchedulerILb1ELb0ELb0ELi128EEEEEEEEEvNT_6ParamsE$_ZN4cute3eso3ESOILb0ELb1EJiNS_1CILi512EEEEEC2ERKiRKS3_)
        /*14f24*/ 	.word	0x00000000


	//----- nvinfo : EIATTR_FRAME_SIZE
	.align		4
.L_14310:
        /*14f28*/ 	.byte	0x04, 0x11
        /*14f2a*/ 	.short	(.L_14312 - .L_14311)
	.align		4
.L_14311:
        /*14f2c*/ 	.word	index@($_ZN7cutlass13device_kernelIN5flash19enable_sm80_to_sm89INS1_16FlashAttnBwdSm80INS1_25CollectiveMainloopBwdSm80ILi2ELi2EN4cute5tupleIJNS5_1CILi128EEES8_NS7_ILi64EEEEEENS_10bfloat16_tEfNS_4arch4Sm80ELb0ELb0ELb1ELb1ELb0ELb0ELb0ELb0ELi2ELi4ELi4ELi4ELb0EEENS1_24CollectiveEpilogueBwdGQAISA_fSD_Li256ELb1ELb0EEENS1_19SingleTileSchedulerILb1ELb0ELb0ELi128EEEEEEEEEvNT_6ParamsE$_ZN4cute3eso3ESOILb0ELb1EJiNS_1CILi4096EEEEEC2ERKiRKS3_)
        /*14f30*/ 	.word	0x00000000


	//----- nvinfo : EIATTR_FRAME_SIZE
	.align		4
.L_14312:
        /*14f34*/ 	.byte	0x04, 0x11
        /*14f36*/ 	.short	(.L_14314 - .L_14313)
	.align		4
.L_14313:
        /*14f38*/ 	.word	index@($_ZN7cutlass13device_kernelIN5flash19enable_sm80_to_sm89INS1_16FlashAttnBwdSm80INS1_25CollectiveMainloopBwdSm80ILi2ELi2EN4cute5tupleIJNS5_1CILi128EEES8_NS7_ILi64EEEEEENS_10bfloat16_tEfNS_4arch4Sm80ELb0ELb0ELb1ELb1ELb0ELb0ELb0ELb0ELi2ELi4ELi4ELi4ELb0EEENS1_24CollectiveEpilogueBwdGQAISA_fSD_Li256ELb1ELb0EEENS1_19SingleTileSchedulerILb1ELb0ELb0ELi128EEEEEEEEEvNT_6ParamsE$_ZN4cute3eso3ESOILb0ELb1EJiNS_1CILi144EEENS2_ILi512EEEEEC2ERKiRKS3_RKS4_)
        /*14f3c*/ 	.word	0x00000000


	//----- nvinfo : EIATTR_FRAME_SIZE
	.align		4
.L_14314:
        /*14f40*/ 	.byte	0x04, 0x11
        /*14f42*/ 	.short	(.L_14316 - .L_14315)
	.align		4
.L_14315:
        /*14f44*/ 	.word	index@($_ZN7cutlass13device_kernelIN5flash19enable_sm80_to_sm89INS1_16FlashAttnBwdSm80INS1_25CollectiveMainloopBwdSm80ILi2ELi2EN4cute5tupleIJNS5_1CILi128EEES8_NS7_ILi64EEEEEENS_10bfloat16_tEfNS_4arch4Sm80ELb0ELb0ELb1ELb1ELb0ELb0ELb0ELb0ELi2ELi4ELi4ELi4ELb0EEENS1_24CollectiveEpilogueBwdGQAISA_fSD_Li256ELb1ELb0EEENS1_19SingleTileSchedulerILb1ELb0ELb0ELi128EEEEEEEEEvNT_6ParamsE$_ZN4cute3eso3ESOILb0ELb1EJiNS_1CILi144EEENS2_ILi288EEEEEC2ERKiRKS3_RKS4_)
        /*14f48*/ 	.word	0x00000000


	//----- nvinfo : EIATTR_FRAME_SIZE
	.align		4
.L_14316:
        /*14f4c*/ 	.byte	0x04, 0x11
        /*14f4e*/ 	.short	(.L_14318 - .L_14317)
	.align		4
.L_14317:
        /*14f50*/ 	.word	index@($_ZN7cutlass13device_kernelIN5flash19enable_sm80_to_sm89INS1_16FlashAttnBwdSm80INS1_25CollectiveMainloopBwdSm80ILi2ELi2EN4cute5tupleIJNS5_1CILi128EEES8_NS7_ILi64EEEEEENS_10bfloat16_tEfNS_4arch4Sm80ELb0ELb0ELb1ELb1ELb0ELb0ELb0ELb0ELi2ELi4ELi4ELi4ELb0EEENS1_24CollectiveEpilogueBwdGQAISA_fSD_Li256ELb1ELb0EEENS1_19SingleTileSchedulerILb1ELb0ELb0ELi128EEEEEEEEEvNT_6ParamsE$_ZN4cute3eso3ESOILb0ELb1EJiNS_1CILi0EEEEEC2ERKiRKS3_)
        /*14f54*/ 	.word	0x00000000


	//----- nvinfo : EIATTR_FRAME_SIZE
	.align		4
.L_14318:
        /*14f58*/ 	.byte	0x04, 0x11
        /*14f5a*/ 	.short	(.L_14320 - .L_14319)
	.align		4
.L_14319:
        /*14f5c*/ 	.word	index@($_ZN7cutlass13device_kernelIN5flash19enable_sm80_to_sm89INS1_16FlashAttnBwdSm80INS1_25CollectiveMainloopBwdSm80ILi2ELi2EN4cute5tupleIJNS5_1CILi128EEES8_NS7_ILi64EEEEEENS_10bfloat16_tEfNS_4arch4Sm80ELb0ELb0ELb1ELb1ELb0ELb0ELb0ELb0ELi2ELi4ELi4ELi4ELb0EEENS1_24CollectiveEpilogueBwdGQAISA_fSD_Li256ELb1ELb0EEENS1_19SingleTileSchedulerILb1ELb0ELb0ELi128EEEEEEEEEvNT_6ParamsE$_ZN4cute3eso3ESOILb0ELb1EJiEEC2ERKi)
        /*14f60*/ 	.word	0x00000000


	//----- nvinfo : EIATTR_FRAME_SIZE
	.align		4
.L_14320:
        /*14f64*/ 	.byte	0x04, 0x11
        /*14f66*/ 	.short	(.L_14322 - .L_14321)
	.align		4
.L_14321:
        /*14f68*/ 	.word	index@($_ZN7cutlass13device_kernelIN5flash19enable_sm80_to_sm89INS1_16FlashAttnBwdSm80INS1_25CollectiveMainloopBwdSm80ILi2ELi2EN4cute5tupleIJNS5_1CILi128EEES8_NS7_ILi64EEEEEENS_10bfloat16_tEfNS_4arch4Sm80ELb0ELb0ELb1ELb1ELb0ELb0ELb0ELb0ELi2ELi4ELi4ELi4ELb0EEENS1_24CollectiveEpilogueBwdGQAISA_fSD_Li256ELb1ELb0EEENS1_19SingleTileSchedulerILb1ELb0ELb0ELi128EEEEEEEEEvNT_6ParamsE$_ZN4cute3eso3ESOILb0ELb1EJNS_6LayoutINS_5tupleIJNS3_IJNS_1CILi8EEENS4_ILi1EEEEEENS4_ILi2EEEEEENS3_IJNS3_IJS6_NS4_ILi0EEEEEEiEEEEESA_EEC2ERKSD_RKSA_)
        /*14f6c*/ 	.word	0x00000000


	//----- nvinfo : EIATTR_FRAME_SIZE
	.align		4
.L_14322:
        /*14f70*/ 	.byte	0x04, 0x11
        /*14f72*/ 	.short	(.L_14324 - .L_14323)
	.align		4
.L_14323:
        /*14f74*/ 	.word	index@($_ZN7cutlass13device_kernelIN5flash19enable_sm80_to_sm89INS1_16FlashAttnBwdSm80INS1_25CollectiveMainloopBwdSm80ILi2ELi2EN4cute5tupleIJNS5_1CILi128EEES8_NS7_ILi64EEEEEENS_10bfloat16_tEfNS_4arch4Sm80ELb0ELb0ELb1ELb1ELb0ELb0ELb0ELb0ELi2ELi4ELi4ELi4ELb0EEENS1_24CollectiveEpilogueBwdGQAISA_fSD_Li256ELb1ELb0EEENS1_19SingleTileSchedulerILb1ELb0ELb0ELi128EEEEEEEEEvNT_6ParamsE$_ZN4cute3eso3ESOILb0ELb1EJNS_5tupleIJiiEEENS_1CILi8192EEEEEC2ERKS3_RKS5_)
        /*14f78*/ 	.word	0x00000000


	//----- nvinfo : EIATTR_FRAME_SIZE
	.align		4
.L_14324:
        /*14f7c*/ 	.byte	0x04, 0x11
        /*14f7e*/ 	.short	(.L_14326 - .L_14325)
	.align		4
.L_14325:
        /*14f80*/ 	.word	index@($_ZN7cutlass13device_kernelIN5flash19enable_sm80_to_sm89INS1_16FlashAttnBwdSm80INS1_25CollectiveMainloopBwdSm80ILi2ELi2EN4cute5tupleIJNS5_1CILi128EEES8_NS7_ILi64EEEEEENS_10bfloat16_tEfNS_4arch4Sm80ELb0ELb0ELb1ELb1ELb0ELb0ELb0ELb0ELi2ELi4ELi4ELi4ELb0EEENS1_24CollectiveEpilogueBwdGQAISA_fSD_Li256ELb1ELb0EEENS1_19SingleTileSchedulerILb1ELb0ELb0ELi128EEEEEEEEEvNT_6ParamsE$_ZN4cute3eso3ESOILb0ELb1EJNS_5tupleIJiiEEENS_1CILi1024EEEEEC2ERKS3_RKS5_)
        /*14f84*/ 	.word	0x00000000


	//----- nvinfo : EIATTR_FRAME_SIZE
	.align		4
.L_14326:
        /*14f88*/ 	.byte	0x04, 0x11
        /*14f8a*/ 	.short	(.L_14328 - .L_14327)
	.align		4
.L_14327:
        /*14f8c*/ 	.word	index@($_ZN7cutlass13device_kernelIN5flash19enable_sm80_to_sm89INS1_16FlashAttnBwdSm80INS1_25CollectiveMainloopBwdSm80ILi2ELi2EN4cute5tupleIJNS5_1CILi128EEES8_NS7_ILi64EEEEEENS_10bfloat16_tEfNS_4arch4Sm80ELb0ELb0ELb1ELb1ELb0ELb0ELb0ELb0ELi2ELi4ELi4ELi4ELb0EEENS1_24CollectiveEpilogueBwdGQAISA_fSD_Li256ELb1ELb0EEENS1_19SingleTileSchedulerILb1ELb0ELb0ELi128EEEEEEEEEvNT_6ParamsE$_ZN4cute3eso3ESOILb0ELb1EJNS_5tupleIJiiEEEEEC2ERKS3_)
        /*14f90*/ 	.word	0x00000000


	//----- nvinfo : EIATTR_FRAME_SIZE
	.align		4
.L_14328:
        /*14f94*/ 	.byte	0x04, 0x11
        /*14f96*/ 	.short	(.L_14330 - .L_14329)
	.align		4
.L_14329:
        /*14f98*/ 	.word	index@($_ZN7cutlass13device_kernelIN5flash19enable_sm80_to_sm89INS1_16FlashAttnBwdSm80INS1_25CollectiveMainloopBwdSm80ILi2ELi2EN4cute5tupleIJNS5_1CILi128EEES8_NS7_ILi64EEEEEENS_10bfloat16_tEfNS_4arch4Sm80ELb0ELb0ELb1ELb1ELb0ELb0ELb0ELb0ELi2ELi4ELi4ELi4ELb0EEENS1_24CollectiveEpilogueBwdGQAISA_fSD_Li256ELb1ELb0EEENS1_19SingleTileSchedulerILb1ELb0ELb0ELi128EEEEEEEEEvNT_6ParamsE$_ZN4cute3eso3ESOILb0ELb1EJNS_5tupleIJiNS2_IJiiEEEEEENS2_IJNS_10UnderscoreENS2_IJS5_S5_EEEEEEEEC2ERKS4_RKS7_)
        /*14f9c*/ 	.word	0x00000000


	//----- nvinfo : EIATTR_FRAME_SIZE
	.align		4
.L_14330:
        /*14fa0*/ 	.byte	0x04, 0x11
        /*14fa2*/ 	.short	(.L_14332 - .L_14331)
	.align		4
.L_14331:
        /*14fa4*/ 	.word	index@($_ZN7cutlass13device_kernelIN5flash19enable_sm80_to_sm89INS1_16FlashAttnBwdSm80INS1_25CollectiveMainloopBwdSm80ILi2ELi2EN4cute5tupleIJNS5_1CILi128EEES8_NS7_ILi64EEEEEENS_10bfloat16_tEfNS_4arch4Sm80ELb0ELb0ELb1ELb1ELb0ELb0ELb0ELb0ELi2ELi4ELi4ELi4ELb0EEENS1_24CollectiveEpilogueBwdGQAISA_fSD_Li256ELb1ELb0EEENS1_19SingleTileSchedulerILb1ELb0ELb0ELi128EEEEEEEEEvNT_6ParamsE$_ZN4cute3eso3ESOILb0ELb1EJNS_5tupleIJiNS2_IJiNS_1CILi0EEEEEEEEENS2_IJNS_10UnderscoreENS2_IJS7_S7_EEEEEEEEC2ERKS6_RKS9_)
        /*14fa8*/ 	.word	0x00000000


	//----- nvinfo : EIATTR_FRAME_SIZE
	.align		4
.L_14332:
        /*14fac*/ 	.byte	0x04, 0x11
        /*14fae*/ 	.short	(.L_14334 - .L_14333)
	.align		4
.L_14333:
        /*14fb0*/ 	.word	index@($_ZN7cutlass13device_kernelIN5flash19enable_sm80_to_sm89INS1_16FlashAttnBwdSm80INS1_25CollectiveMainloopBwdSm80ILi2ELi2EN4cute5tupleIJNS5_1CILi128EEES8_NS7_ILi64EEEEEENS_10bfloat16_tEfNS_4arch4Sm80ELb0ELb0ELb1ELb1ELb0ELb0ELb0ELb0ELi2ELi4ELi4ELi4ELb0EEENS1_24CollectiveEpilogueBwdGQAISA_fSD_Li256ELb1ELb0EEENS1_19SingleTileSchedulerILb1ELb0ELb0ELi128EEEEEEEEEvNT_6ParamsE$_ZN4cute3eso3ESOILb0ELb0EJiiiNS_1CILi72EEENS2_ILi512EEEEEC2ERKiS7_S7_RKS3_RKS4_)
        /*14fb4*/ 	.word	0x00000000


	//----- nvinfo : EIATTR_FRAME_SIZE
	.align		4
.L_14334:
        /*14fb8*/ 	.byte	0x04, 0x11
        /*14fba*/ 	.short	(.L_14336 - .L_14335)
	.align		4
.L_14335:
        /*14fbc*/ 	.word	index@($_ZN7cutlass13device_kernelIN5flash19enable_sm80_to_sm89INS1_16FlashAttnBwdSm80INS1_25CollectiveMainloopBwdSm80ILi2ELi2EN4cute5tupleIJNS5_1CILi128EEES8_NS7_ILi64EEEEEENS_10bfloat16_tEfNS_4arch4Sm80ELb0ELb0ELb1ELb1ELb0ELb0ELb0ELb0ELi2ELi4ELi4ELi4ELb0EEENS1_24CollectiveEpilogueBwdGQAISA_fSD_Li256ELb1ELb0EEENS1_19SingleTileSchedulerILb1ELb0ELb0ELi128EEEEEEEEEvNT_6ParamsE$_ZN4cute3eso3ESOILb0ELb0EJiiiNS_1CILi144EEENS2_ILi512EEEEEC2ERKiS7_S7_RKS3_RKS4_)
        /*14fc0*/ 	.word	0x00000000


	//----- nvinfo : EIATTR_FRAME_SIZE
	.align		4
.L_14336:
        /*14fc4*/ 	.byte	0x04, 0x11
        /*14fc6*/ 	.short	(.L_14338 - .L_14337)
	.align		4
.L_14337:
        /*14fc8*/ 	.word	index@($_ZN7cutlass13device_kernelIN5flash19enable_sm80_to_sm89INS1_16FlashAttnBwdSm80INS1_25CollectiveMainloopBwdSm80ILi2ELi2EN4cute5tupleIJNS5_1CILi128EEES8_NS7_ILi64EEEEEENS_10bfloat16_tEfNS_4arch4Sm80ELb0ELb0ELb1ELb1ELb0ELb0ELb0ELb0ELi2ELi4ELi4ELi4ELb0EEENS1_24CollectiveEpilogueBwdGQAISA_fSD_Li256ELb1ELb0EEENS1_19SingleTileSchedulerILb1ELb0ELb0ELi128EEEEEEEEEvNT_6ParamsE$_ZN4cute3eso3ESOILb0ELb0EJiiiNS_1CILi0EEEEEC2ERKiS6_S6_RKS3_)
        /*14fcc*/ 	.word	0x00000000


	//----- nvinfo : EIATTR_FRAME_SIZE
	.align		4
.L_14338:
        /*14fd0*/ 	.byte	0x04, 0x11
        /*14fd2*/ 	.short	(.L_14340 - .L_14339)
	.align		4
.L_14339:
        /*14fd4*/ 	.word	index@($_ZN7cutlass13device_kernelIN5flash19enable_sm80_to_sm89INS1_16FlashAttnBwdSm80INS1_25CollectiveMainloopBwdSm80ILi2ELi2EN4cute5tupleIJNS5_1CILi128EEES8_NS7_ILi64EEEEEENS_10bfloat16_tEfNS_4arch4Sm80ELb0ELb0ELb1ELb1ELb0ELb0ELb0ELb0ELi2ELi4ELi4ELi4ELb0EEENS1_24CollectiveEpilogueBwdGQAISA_fSD_Li256ELb1ELb0EEENS1_19SingleTileSchedulerILb1ELb0ELb0ELi128EEEEEEEEEvNT_6ParamsE$_ZN4cute3eso3ESOILb0ELb0EJiiiEEC2ERKiS4_S4_)
        /*14fd8*/ 	.word	0x00000000


	//----- nvinfo : EIATTR_FRAME_SIZE
	.align		4
.L_14340:
        /*14fdc*/ 	.byte	0x04, 0x11
        /*14fde*/ 	.short	(.L_14342 - .L_14341)
	.align		4
.L_14341:
        /*14fe0*/ 	.word	index@($_ZN7cutlass13device_kernelIN5flash19enable_sm80_to_sm89INS1_16FlashAttnBwdSm80INS1_25CollectiveMainloopBwdSm80ILi2ELi2EN4cute5tupleIJNS5_1CILi128EEES8_NS7_ILi64EEEEEENS_10bfloat16_tEfNS_4arch4Sm80ELb0ELb0ELb1ELb1ELb0ELb0ELb0ELb0ELi2ELi4ELi4ELi4ELb0EEENS1_24CollectiveEpilogueBwdGQAISA_fSD_Li256ELb1ELb0EEENS1_19SingleTileSchedulerILb1ELb0ELb0ELi128EEEEEEEEEvNT_6ParamsE$_ZN4cute3eso3ESOILb0ELb0EJiiNS_1CILi8192EEEEEC2ERKiS6_RKS3_)
        /*14fe4*/ 	.word	0x00000000


	//----- nvinfo : EIATTR_FRAME_SIZE
	.align		4
.L_14342:
        /*14fe8*/ 	.byte	0x04, 0x11
        /*14fea*/ 	.short	(.L_14344 - .L_14343)
	.align		4
.L_14343:
        /*14fec*/ 	.word	index@($_ZN7cutlass13device_kernelIN5flash19enable_sm80_to_sm89INS1_16FlashAttnBwdSm80INS1_25CollectiveMainloopBwdSm80ILi2ELi2EN4cute5tupleIJNS5_1CILi128EEES8_NS7_ILi64EEEEEENS_10bfloat16_tEfNS_4arch4Sm80ELb0ELb0ELb1ELb1ELb0ELb0ELb0ELb0ELi2ELi4ELi4ELi4ELb0EEENS1_24CollectiveEpilogueBwdGQAISA_fSD_Li256ELb1ELb0EEENS1_19SingleTileSchedulerILb1ELb0ELb0ELi128EEEEEEEEEvNT_6ParamsE$_ZN4cute3eso3ESOILb0ELb0EJiiNS_1CILi72EEENS2_ILi512EEEEEC2ERKiS7_RKS3_RKS4_)
        /*14ff0*/ 	.word	0x00000000


	//----- nvinfo : EIATTR_FRAME_SIZE
	.align		4
.L_14344:
        /*14ff4*/ 	.byte	0x04, 0x11
        /*14ff6*/ 	.short	(.L_14346 - .L_14345)
	.align		4
.L_14345:
        /*14ff8*/ 	.word	index@($_ZN7cutlass13device_kernelIN5flash19enable_sm80_to_sm89INS1_16FlashAttnBwdSm80INS1_25CollectiveMainloopBwdSm80ILi2ELi2EN4cute5tupleIJNS5_1CILi128EEES8_NS7_ILi64EEEEEENS_10bfloat16_tEfNS_4arch4Sm80ELb0ELb0ELb1ELb1ELb0ELb0ELb0ELb0ELi2ELi4ELi4ELi4ELb0EEENS1_24CollectiveEpilogueBwdGQAISA_fSD_Li256ELb1ELb0EEENS1_19SingleTileSchedulerILb1ELb0ELb0ELi128EEEEEEEEEvNT_6ParamsE$_ZN4cute3eso3ESOILb0ELb0EJiiNS_1CILi144EEENS2_ILi512EEEEEC2ERKiS7_RKS3_RKS4_)
        /*14ffc*/ 	.word	0x00000000


	//----- nvinfo : EIATTR_FRAME_SIZE
	.align		4
.L_14346:
        /*15000*/ 	.byte	0x04, 0x11
        /*15002*/ 	.short	(.L_14348 - .L_14347)
	.align		4
.L_14347:
        /*15004*/ 	.word	index@($_ZN7cutlass13device_kernelIN5flash19enable_sm80_to_sm89INS1_16FlashAttnBwdSm80INS1_25CollectiveMainloopBwdSm80ILi2ELi2EN4cute5tupleIJNS5_1CILi128EEES8_NS7_ILi64EEEEEENS_10bfloat16_tEfNS_4arch4Sm80ELb0ELb0ELb1ELb1ELb0ELb0ELb0ELb0ELi2ELi4ELi4ELi4ELb0EEENS1_24CollectiveEpilogueBwdGQAISA_fSD_Li256ELb1ELb0EEENS1_19SingleTileSchedulerILb1ELb0ELb0ELi128EEEEEEEEEvNT_6ParamsE$_ZN4cute3eso3ESOILb0ELb0EJiiNS_1CILi1024EEEEEC2ERKiS6_RKS3_)
        /*15008*/ 	.word	0x00000000


	//----- nvinfo : EIATTR_FRAME_SIZE
	.align		4
.L_14348:
        /*1500c*/ 	.byte	0x04, 0x11
        /*1500e*/ 	.short	(.L_14350 - .L_14349)
	.align		4
.L_14349:
        /*15010*/ 	.word	index@($_ZN7cutlass13device_kernelIN5flash19enable_sm80_to_sm89INS1_16FlashAttnBwdSm80INS1_25CollectiveMainloopBwdSm80ILi2ELi2EN4cute5tupleIJNS5_1CILi128EEES8_NS7_ILi64EEEEEENS_10bfloat16_tEfNS_4arch4Sm80ELb0ELb0ELb1ELb1ELb0ELb0ELb0ELb0ELi2ELi4ELi4ELi4ELb0EEENS1_24CollectiveEpilogueBwdGQAISA_fSD_Li256ELb1ELb0EEENS1_19SingleTileSchedulerILb1ELb0ELb0ELi128EEEEEEEEEvNT_6ParamsE$_ZN4cute3eso3ESOILb0ELb0EJiiNS_1CILi0EEEEEC2ERKiS6_RKS3_)
        /*15014*/ 	.word	0x00000000


	//----- nvinfo : EIATTR_FRAME_SIZE
	.align		4
.L_14350:
        /*15018*/ 	.byte	0x04, 0x11
        /*1501a*/ 	.short	(.L_14352 - .L_14351)
	.align		4
.L_14351:
        /*1501c*/ 	.word	index@($_ZN7cutlass13device_kernelIN5flash19enable_sm80_to_sm89INS1_16FlashAttnBwdSm80INS1_25CollectiveMainloopBwdSm80ILi2ELi2EN4cute5tupleIJNS5_1CILi128EEES8_NS7_ILi64EEEEEENS_10bfloat16_tEfNS_4arch4Sm80ELb0ELb0ELb1ELb1ELb0ELb0ELb0ELb0ELi2ELi4ELi4ELi4ELb0EEENS1_24CollectiveEpilogueBwdGQAISA_fSD_Li256ELb1ELb0EEENS1_19SingleTileSchedulerILb1ELb0ELb0ELi128EEEEEEEEEvNT_6ParamsE$_ZN4cute3eso3ESOILb0ELb0EJiiEEC2ERKiS4_)
        /*15020*/ 	.word	0x00000000


	//----- nvinfo : EIATTR_FRAME_SIZE
	.align		4
.L_14352:
        /*15024*/ 	.byte	0x04, 0x11
        /*15026*/ 	.short	(.L_14354 - .L_14353)
	.align		4
.L_14353:
        /*15028*/ 	.word	index@($_ZN7cutlass13device_kernelIN5flash19enable_sm80_to_sm89INS1_16FlashAttnBwdSm80INS1_25CollectiveMainloopBwdSm80ILi2ELi2EN4cute5tupleIJNS5_1CILi128EEES8_NS7_ILi64EEEEEENS_10bfloat16_tEfNS_4arch4Sm80ELb0ELb0ELb1ELb1ELb0ELb0ELb0ELb0ELi2ELi4ELi4ELi4ELb0EEENS1_24CollectiveEpilogueBwdGQAISA_fSD_Li256ELb1ELb0EEENS1_19SingleTileSchedulerILb1ELb0ELb0ELi128EEEEEEEEEvNT_6ParamsE$_ZN4cute3eso3ESOILb0ELb0EJiNS_5tupleIJiiEEEEEC2ERKiRKS3_)
        /*1502c*/ 	.word	0x00000000


	//----- nvinfo : EIATTR_FRAME_SIZE
	.align		4
.L_14354:
        /*15030*/ 	.byte	0x04, 0x11
        /*15032*/ 	.short	(.L_14356 - .L_14355)
	.align		4
.L_14355:
        /*15034*/ 	.word	index@($_ZN7cutlass13device_kernelIN5flash19enable_sm80_to_sm89INS1_16FlashAttnBwdSm80INS1_25CollectiveMainloopBwdSm80ILi2ELi2EN4cute5tupleIJNS5_1CILi128EEES8_NS7_ILi64EEEEEENS_10bfloat16_tEfNS_4arch4Sm80ELb0ELb0ELb1ELb1ELb0ELb0ELb0ELb0ELi2ELi4ELi4ELi4ELb0EEENS1_24CollectiveEpilogueBwdGQAISA_fSD_Li256ELb1ELb0EEENS1_19SingleTileSchedulerILb1ELb0ELb0ELi128EEEEEEEEEvNT_6ParamsE$_ZN4cute3eso3ESOILb0ELb0EJiNS_5tupleIJiNS_1CILi0EEEEEEEEC2ERKiRKS5_)
        /*15038*/ 	.word	0x00000000


	//----- nvinfo : EIATTR_FRAME_SIZE
	.align		4
.L_14356:
        /*1503c*/ 	.byte	0x04, 0x11
        /*1503e*/ 	.short	(.L_14358 - .L_14357)
	.align		4
.L_14357:
        /*15040*/ 	.word	index@($_ZN7cutlass13device_kernelIN5flash19enable_sm80_to_sm89INS1_16FlashAttnBwdSm80INS1_25CollectiveMainloopBwdSm80ILi2ELi2EN4cute5tupleIJNS5_1CILi128EEES8_NS7_ILi64EEEEEENS_10bfloat16_tEfNS_4arch4Sm80ELb0ELb0ELb1ELb1ELb0ELb0ELb0ELb0ELi2ELi4ELi4ELi4ELb0EEENS1_24CollectiveEpilogueBwdGQAISA_fSD_Li256ELb1ELb0EEENS1_19SingleTileSchedulerILb1ELb0ELb0ELi128EEEEEEEEEvNT_6ParamsE$_ZN4cute3eso3ESOILb0ELb0EJNS_6LayoutINS_5tupleIJNS3_IJNS_1CILi8EEENS4_ILi1EEEEEENS4_ILi4EEES6_EEENS3_IJNS3_IJS6_NS4_ILi0EEEEEElSA_EEEEElEEC2ERKSD_RKl)
        /*15044*/ 	.word	0x00000000


	//----- nvinfo : EIATTR_FRAME_SIZE
	.align		4
.L_14358:
        /*15048*/ 	.byte	0x04, 0x11
        /*1504a*/ 	.short	(.L_14360 - .L_14359)
	.align		4
.L_14359:
        /*1504c*/ 	.word	index@($_ZN7cutlass13device_kernelIN5flash19enable_sm80_to_sm89INS1_16FlashAttnBwdSm80INS1_25CollectiveMainloopBwdSm80ILi2ELi2EN4cute5tupleIJNS5_1CILi128EEES8_NS7_ILi64EEEEEENS_10bfloat16_tEfNS_4arch4Sm80ELb0ELb0ELb1ELb1ELb0ELb0ELb0ELb0ELi2ELi4ELi4ELi4ELb0EEENS1_24CollectiveEpilogueBwdGQAISA_fSD_Li256ELb1ELb0EEENS1_19SingleTileSchedulerILb1ELb0ELb0ELi128EEEEEEEEEvNT_6ParamsE$_ZN4cute3eso3ESOILb0ELb0EJNS_6LayoutINS_5tupleIJNS3_IJNS_1CILi8EEENS4_ILi1EEEEEENS4_ILi4EEES6_EEENS3_IJNS3_IJS6_NS4_ILi0EEEEEElSA_EEEEENS_10ViewEngineINS_8gmem_ptrIPKN7cutlass10bfloat16_tEEEEEEEC2ERKSD_RKSL_)
        /*15050*/ 	.word	0x00000000


	//----- nvinfo : EIATTR_FRAME_SIZE
	.align		4
.L_14360:
        /*15054*/ 	.byte	0x04, 0x11
        /*15056*/ 	.short	(.L_14362 - .L_14361)
	.align		4
.L_14361:
        /*15058*/ 	.word	index@($_ZN7cutlass13device_kernelIN5flash19enable_sm80_to_sm89INS1_16FlashAttnBwdSm80INS1_25CollectiveMainloopBwdSm80ILi2ELi2EN4cute5tupleIJNS5_1CILi128EEES8_NS7_ILi64EEEEEENS_10bfloat16_tEfNS_4arch4Sm80ELb0ELb0ELb1ELb1ELb0ELb0ELb0ELb0ELi2ELi4ELi4ELi4ELb0EEENS1_24CollectiveEpilogueBwdGQAISA_fSD_Li256ELb1ELb0EEENS1_19SingleTileSchedulerILb1ELb0ELb0ELi128EEEEEEEEEvNT_6ParamsE$_ZN4cute3eso3ESOILb0ELb0EJNS_6LayoutINS_5tupleIJNS3_IJNS_1CILi8EEENS4_ILi1EEEEEENS4_ILi2EEES5_EEENS3_IJNS3_IJS6_NS4_ILi0EEEEEEiNS4_ILi1024EEEEEEEEiEEC2ERKSE_RKi)
        /*1505c*/ 	.word	0x00000000


	//----- nvinfo : EIATTR_FRAME_SIZE
	.align		4
.L_14362:
        /*15060*/ 	.byte	0x04, 0x11
        /*15062*/ 	.short	(.L_14364 - .L_14363)
	.align		4
.L_14363:
        /*15064*/ 	.word	index@($_ZN7cutlass13device_kernelIN5flash19enable_sm80_to_sm89INS1_16FlashAttnBwdSm80INS1_25CollectiveMainloopBwdSm80ILi2ELi2EN4cute5tupleIJNS5_1CILi128EEES8_NS7_ILi64EEEEEENS_10bfloat16_tEfNS_4arch4Sm80ELb0ELb0ELb1ELb1ELb0ELb0ELb0ELb0ELi2ELi4ELi4ELi4ELb0EEENS1_24CollectiveEpilogueBwdGQAISA_fSD_Li256ELb1ELb0EEENS1_19SingleTileSchedulerILb1ELb0ELb0ELi128EEEEEEEEEvNT_6ParamsE$_ZN4cute3eso3ESOILb0ELb0EJNS_6LayoutINS_5tupleIJNS3_IJNS_1CILi8EEENS4_ILi1EEEEEENS4_ILi2EEES5_EEENS3_IJNS3_IJS6_NS4_ILi0EEEEEEiNS4_ILi1024EEEEEEEENS_10ViewEngineINS_8smem_ptrIPN7cutlass10bfloat16_tEEEEEEEC2ERKSE_RKSL_)
        /*15068*/ 	.word	0x00000000


	//----- nvinfo : EIATTR_FRAME_SIZE
	.align		4
.L_14364:
        /*1506c*/ 	.byte	0x04, 0x11
        /*1506e*/ 	.short	(.L_14366 - .L_14365)
	.align		4
.L_14365:
        /*15070*/ 	.word	index@($_ZN7cutlass13device_kernelIN5flash19enable_sm80_to_sm89INS1_16FlashAttnBwdSm80INS1_25CollectiveMainloopBwdSm80ILi2ELi2EN4cute5tupleIJNS5_1CILi128EEES8_NS7_ILi64EEEEEENS_10bfloat16_tEfNS_4arch4Sm80ELb0ELb0ELb1ELb1ELb0ELb0ELb0ELb0ELi2ELi4ELi4ELi4ELb0EEENS1_24CollectiveEpilogueBwdGQAISA_fSD_Li256ELb1ELb0EEENS1_19SingleTileSchedulerILb1ELb0ELb0ELi128EEEEEEEEEvNT_6ParamsE$_ZN4cute3eso3ESOILb0ELb0EJNS_6LayoutINS_5tupleIJNS3_IJNS_1CILi8EEENS4_ILi1EEEEEENS4_ILi2EEENS3_IJS8_S8_EEEEEENS3_IJNS3_IJS6_NS4_ILi0EEEEEENS4_ILi4096EEENS3_IJiiEEEEEEEEiEEC2ERKSG_RKi)
        /*15074*/ 	.word	0x00000000


	//----- nvinfo : EIATTR_FRAME_SIZE
	.align		4
.L_14366:
        /*15078*/ 	.byte	0x04, 0x11
        /*1507a*/ 	.short	(.L_14368 - .L_14367)
	.align		4
.L_14367:
        /*1507c*/ 	.word	index@($_ZN7cutlass13device_kernelIN5flash19enable_sm80_to_sm89INS1_16FlashAttnBwdSm80INS1_25CollectiveMainloopBwdSm80ILi2ELi2EN4cute5tupleIJNS5_1CILi128EEES8_NS7_ILi64EEEEEENS_10bfloat16_tEfNS_4arch4Sm80ELb0ELb0ELb1ELb1ELb0ELb0ELb0ELb0ELi2ELi4ELi4ELi4ELb0EEENS1_24CollectiveEpilogueBwdGQAISA_fSD_Li256ELb1ELb0EEENS1_19SingleTileSchedulerILb1ELb0ELb0ELi128EEEEEEEEEvNT_6ParamsE$_ZN4cute3eso3ESOILb0ELb0EJNS_6LayoutINS_5tupleIJNS3_IJNS_1CILi8EEENS4_ILi1EEEEEENS4_ILi2EEENS3_IJS8_S8_EEEEEENS3_IJNS3_IJS6_NS4_ILi0EEEEEENS4_ILi4096EEENS3_IJiiEEEEEEEENS_10ViewEngineINS_8smem_ptrIPN7cutlass10bfloat16_tEEEEEEEC2ERKSG_RKSN_)
        /*15080*/ 	.word	0x00000000


	//----- nvinfo : EIATTR_FRAME_SIZE
	.align		4
.L_14368:
        /*15084*/ 	.byte	0x04, 0x11
        /*15086*/ 	.short	(.L_14370 - .L_14369)
	.align		4
.L_14369:
        /*15088*/ 	.word	index@($_ZN7cutlass13device_kernelIN5flash19enable_sm80_to_sm89INS1_16FlashAttnBwdSm80INS1_25CollectiveMainloopBwdSm80ILi2ELi2EN4cute5tupleIJNS5_1CILi128EEES8_NS7_ILi64EEEEEENS_10bfloat16_tEfNS_4arch4Sm80ELb0ELb0ELb1ELb1ELb0ELb0ELb0ELb0ELi2ELi4ELi4ELi4ELb0EEENS1_24CollectiveEpilogueBwdGQAISA_fSD_Li256ELb1ELb0EEENS1_19SingleTileSchedulerILb1ELb0ELb0ELi128EEEEEEEEEvNT_6ParamsE$_ZN4cute3eso3ESOILb0ELb0EJNS_6LayoutINS_5tupleIJNS3_IJNS_1CILi8EEENS4_ILi1EEEEEENS4_ILi2EEEEEENS3_IJNS3_IJS6_NS4_ILi0EEEEEEiEEEEEiEEC2ERKSD_RKi)
        /*1508c*/ 	.word	0x00000000


	//----- nvinfo : EIATTR_FRAME_SIZE
	.align		4
.L_14370:
        /*15090*/ 	.byte	0x04, 0x11
        /*15092*/ 	.short	(.L_14372 - .L_14371)
	.align		4
.L_14371:
        /*15094*/ 	.word	index@($_ZN7cutlass13device_kernelIN5flash19enable_sm80_to_sm89INS1_16FlashAttnBwdSm80INS1_25CollectiveMainloopBwdSm80ILi2ELi2EN4cute5tupleIJNS5_1CILi128EEES8_NS7_ILi64EEEEEENS_10bfloat16_tEfNS_4arch4Sm80ELb0ELb0ELb1ELb1ELb0ELb0ELb0ELb0ELi2ELi4ELi4ELi4ELb0EEENS1_24CollectiveEpilogueBwdGQAISA_fSD_Li256ELb1ELb0EEENS1_19SingleTileSchedulerILb1ELb0ELb0ELi128EEEEEEEEEvNT_6ParamsE$_ZN4cute3eso3ESOILb0ELb0EJNS_6LayoutINS_5tupleIJNS3_IJNS_1CILi8EEENS4_ILi1EEEEEENS4_ILi2EEEEEENS3_IJNS3_IJS6_NS4_ILi0EEEEEEiEEEEENS_10ViewEngineINS_8smem_ptrIPN7cutlass10bfloat16_tEEEEEEEC2ERKSD_RKSK_)
        /*15098*/ 	.word	0x00000000


	//----- nvinfo : EIATTR_FRAME_SIZE
	.align		4
.L_14372:
        /*1509c*/ 	.byte	0x04, 0x11
        /*1509e*/ 	.short	(.L_14374 - .L_14373)
	.align		4
.L_14373:
        /*150a0*/ 	.word	index@($_ZN7cutlass13device_kernelIN5flash19enable_sm80_to_sm89INS1_16FlashAttnBwdSm80INS1_25CollectiveMainloopBwdSm80ILi2ELi2EN4cute5tupleIJNS5_1CILi128EEES8_NS7_ILi64EEEEEENS_10bfloat16_tEfNS_4arch4Sm80ELb0ELb0ELb1ELb1ELb0ELb0ELb0ELb0ELi2ELi4ELi4ELi4ELb0EEENS1_24CollectiveEpilogueBwdGQAISA_fSD_Li256ELb1ELb0EEENS1_19SingleTileSchedulerILb1ELb0ELb0ELi128EEEEEEEEEvNT_6ParamsE$_ZN4cute3eso3ESOILb0ELb0EJNS_6LayoutINS_5tupleIJNS3_IJNS_1CILi8EEENS4_ILi1EEEEEENS3_IJNS4_ILi2EEEEEEEEENS3_IJNS3_IJS6_NS4_ILi0EEEEEENS3_IJiEEEEEEEENS_10ViewEngineINS_8smem_ptrIPN7cutlass10bfloat16_tEEEEEEEC2ERKSF_RKSM_)
        /*150a4*/ 	.word	0x00000000


	//----- nvinfo : EIATTR_FRAME_SIZE
	.align		4
.L_14374:
        /*150a8*/ 	.byte	0x04, 0x11
        /*150aa*/ 	.short	(.L_14376 - .L_14375)
	.align		4
.L_14375:
        /*150ac*/ 	.word	index@($_ZN7cutlass13device_kernelIN5flash19enable_sm80_to_sm89INS1_16FlashAttnBwdSm80INS1_25CollectiveMainloopBwdSm80ILi2ELi2EN4cute5tupleIJNS5_1CILi128EEES8_NS7_ILi64EEEEEENS_10bfloat16_tEfNS_4arch4Sm80ELb0ELb0ELb1ELb1ELb0ELb0ELb0ELb0ELi2ELi4ELi4ELi4ELb0EEENS1_24CollectiveEpilogueBwdGQAISA_fSD_Li256ELb1ELb0EEENS1_19SingleTileSchedulerILb1ELb0ELb0ELi128EEEEEEEEEvNT_6ParamsE$_ZN4cute3eso3ESOILb0ELb0EJNS_6LayoutINS_5tupleIJNS3_IJNS_1CILi2EEES5_S5_EEES5_NS3_IJS5_S5_EEEEEENS3_IJNS3_IJNS4_ILi1EEENS4_ILi512EEEiEEENS4_ILi4096EEENS3_IJiiEEEEEEEEjEEC2ERKSF_RKj)
        /*150b0*/ 	.word	0x00000000


	//----- nvinfo : EIATTR_FRAME_SIZE
	.align		4
.L_14376:
        /*150b4*/ 	.byte	0x04, 0x11
        /*150b6*/ 	.short	(.L_14378 - .L_14377)
	.align		4
.L_14377:
        /*150b8*/ 	.word	index@($_ZN7cutlass13device_kernelIN5flash19enable_sm80_to_sm89INS1_16FlashAttnBwdSm80INS1_25CollectiveMainloopBwdSm80ILi2ELi2EN4cute5tupleIJNS5_1CILi128EEES8_NS7_ILi64EEEEEENS_10bfloat16_tEfNS_4arch4Sm80ELb0ELb0ELb1ELb1ELb0ELb0ELb0ELb0ELi2ELi4ELi4ELi4ELb0EEENS1_24CollectiveEpilogueBwdGQAISA_fSD_Li256ELb1ELb0EEENS1_19SingleTileSchedulerILb1ELb0ELb0ELi128EEEEEEEEEvNT_6ParamsE$_ZN4cute3eso3ESOILb0ELb0EJNS_6LayoutINS_5tupleIJNS3_IJNS_1CILi2EEES5_S5_EEES5_NS3_IJS5_S5_EEEEEENS3_IJNS3_IJNS4_ILi1EEENS4_ILi512EEEiEEENS4_ILi4096EEENS3_IJiiEEEEEEEENS_10ViewEngineINS_8smem_ptrIPN7cutlass10bfloat16_tEEEEEEEC2ERKSF_RKSM_)
        /*150bc*/ 	.word	0x00000000


	//----- nvinfo : EIATTR_FRAME_SIZE
	.align		4
.L_14378:
        /*150c0*/ 	.byte	0x04, 0x11
        /*150c2*/ 	.short	(.L_14380 - .L_14379)
	.align		4
.L_14379:
        /*150c4*/ 	.word	index@($_ZN7cutlass13device_kernelIN5flash19enable_sm80_to_sm89INS1_16FlashAttnBwdSm80INS1_25CollectiveMainloopBwdSm80ILi2ELi2EN4cute5tupleIJNS5_1CILi128EEES8_NS7_ILi64EEEEEENS_10bfloat16_tEfNS_4arch4Sm80ELb0ELb0ELb1ELb1ELb0ELb0ELb0ELb0ELi2ELi4ELi4ELi4ELb0EEENS1_24CollectiveEpilogueBwdGQAISA_fSD_Li256ELb1ELb0EEENS1_19SingleTileSchedulerILb1ELb0ELb0ELi128EEEEEEEEEvNT_6ParamsE$_ZN4cute3eso3ESOILb0ELb0EJNS_6LayoutINS_5tupleIJNS3_IJNS_1CILi2EEES5_S5_EEES5_NS3_IJNS3_IJS5_S5_EEES5_EEEEEENS3_IJNS3_IJNS4_ILi1EEENS4_ILi512EEEiEEENS4_ILi4096EEENS3_IJNS3_IJiiEEENS4_ILi8192EEEEEEEEEEEjEEC2ERKSI_RKj)
        /*150c8*/ 	.word	0x00000000


	//----- nvinfo : EIATTR_FRAME_SIZE
	.align		4
.L_14380:
        /*150cc*/ 	.byte	0x04, 0x11
        /*150ce*/ 	.short	(.L_14382 - .L_14381)
	.align		4
.L_14381:
        /*150d0*/ 	.word	index@($_ZN7cutlass13device_kernelIN5flash19enable_sm80_to_sm89INS1_16FlashAttnBwdSm80INS1_25CollectiveMainloopBwdSm80ILi2ELi2EN4cute5tupleIJNS5_1CILi128EEES8_NS7_ILi64EEEEEENS_10bfloat16_tEfNS_4arch4Sm80ELb0ELb0ELb1ELb1ELb0ELb0ELb0ELb0ELi2ELi4ELi4ELi4ELb0EEENS1_24CollectiveEpilogueBwdGQAISA_fSD_Li256ELb1ELb0EEENS1_19SingleTileSchedulerILb1ELb0ELb0ELi128EEEEEEEEEvNT_6ParamsE$_ZN4cute3eso3ESOILb0ELb0EJNS_6LayoutINS_5tupleIJNS3_IJNS_1CILi2EEES5_S5_EEES5_NS3_IJNS3_IJS5_S5_EEES5_EEEEEENS3_IJNS3_IJNS4_ILi1EEENS4_ILi512EEEiEEENS4_ILi4096EEENS3_IJNS3_IJiiEEENS4_ILi8192EEEEEEEEEEENS_10ViewEngineINS_8smem_ptrIPN7cutlass10bfloat16_tEEEEEEEC2ERKSI_RKSP_)
        /*150d4*/ 	.word	0x00000000


	//----- nvinfo : EIATTR_FRAME_SIZE
	.align		4
.L_14382:
        /*150d8*/ 	.byte	0x04, 0x11
        /*150da*/ 	.short	(.L_14384 - .L_14383)
	.align		4
.L_14383:
        /*150dc*/ 	.word	index@($_ZN7cutlass13device_kernelIN5flash19enable_sm80_to_sm89INS1_16FlashAttnBwdSm80INS1_25CollectiveMainloopBwdSm80ILi2ELi2EN4cute5tupleIJNS5_1CILi128EEES8_NS7_ILi64EEEEEENS_10bfloat16_tEfNS_4arch4Sm80ELb0ELb0ELb1ELb1ELb0ELb0ELb0ELb0ELi2ELi4ELi4ELi4ELb0EEENS1_24CollectiveEpilogueBwdGQAISA_fSD_Li256ELb1ELb0EEENS1_19SingleTileSchedulerILb1ELb0ELb0ELi128EEEEEEEEEvNT_6ParamsE$_ZN4cute3eso3ESOILb0ELb0EJNS_6LayoutINS_5tupleIJNS3_IJNS_1CILi2EEES5_EEES6_NS4_ILi8EEEEEENS3_IJNS3_IJiNS4_ILi512EEEEEENS3_IJiiEEENS4_ILi1024EEEEEEEEjEEC2ERKSE_RKj)
        /*150e0*/ 	.word	0x00000000


	//----- nvinfo : EIATTR_FRAME_SIZE
	.align		4
.L_14384:
        /*150e4*/ 	.byte	0x04, 0x11
        /*150e6*/ 	.short	(.L_14386 - .L_14385)
	.align		4
.L_14385:
        /*150e8*/ 	.word	index@($_ZN7cutlass13device_kernelIN5flash19enable_sm80_to_sm89INS1_16FlashAttnBwdSm80INS1_25CollectiveMainloopBwdSm80ILi2ELi2EN4cute5tupleIJNS5_1CILi128EEES8_NS7_ILi64EEEEEENS_10bfloat16_tEfNS_4arch4Sm80ELb0ELb0ELb1ELb1ELb0ELb0ELb0ELb0ELi2ELi4ELi4ELi4ELb0EEENS1_24CollectiveEpilogueBwdGQAISA_fSD_Li256ELb1ELb0EEENS1_19SingleTileSchedulerILb1ELb0ELb0ELi128EEEEEEEEEvNT_6ParamsE$_ZN4cute3eso3ESOILb0ELb0EJNS_6LayoutINS_5tupleIJNS3_IJNS_1CILi2EEES5_EEES6_NS4_ILi8EEEEEENS3_IJNS3_IJiNS4_ILi512EEEEEENS3_IJiiEEENS4_ILi1024EEEEEEEENS_10ViewEngineINS_8smem_ptrIPN7cutlass10bfloat16_tEEEEEEEC2ERKSE_RKSL_)
        /*150ec*/ 	.word	0x00000000


	//----- nvinfo : EIATTR_FRAME_SIZE
	.align		4
.L_14386:
        /*150f0*/ 	.byte	0x04, 0x11
        /*150f2*/ 	.short	(.L_14388 - .L_14387)
	.align		4
.L_14387:
        /*150f4*/ 	.word	index@($_ZN7cutlass13device_kernelIN5flash19enable_sm80_to_sm89INS1_16FlashAttnBwdSm80INS1_25CollectiveMainloopBwdSm80ILi2ELi2EN4cute5tupleIJNS5_1CILi128EEES8_NS7_ILi64EEEEEENS_10bfloat16_tEfNS_4arch4Sm80ELb0ELb0ELb1ELb1ELb0ELb0ELb0ELb0ELi2ELi4ELi4ELi4ELb0EEENS1_24CollectiveEpilogueBwdGQAISA_fSD_Li256ELb1ELb0EEENS1_19SingleTileSchedulerILb1ELb0ELb0ELi128EEEEEEEEEvNT_6ParamsE$_ZN4cute3eso3ESOILb0ELb0EJNS_6LayoutINS_5tupleIJNS3_IJNS_1CILi2EEES5_EEENS4_ILi8EEES6_EEENS3_IJNS3_IJNS4_ILi1EEEiEEENS4_ILi1024EEENS3_IJiiEEEEEEEEjEEC2ERKSE_RKj)
        /*150f8*/ 	.word	0x00000000


	//----- nvinfo : EIATTR_FRAME_SIZE
	.align		4
.L_14388:
        /*150fc*/ 	.byte	0x04, 0x11
        /*150fe*/ 	.short	(.L_14390 - .L_14389)
	.align		4
.L_14389:
        /*15100*/ 	.word	index@($_ZN7cutlass13device_kernelIN5flash19enable_sm80_to_sm89INS1_16FlashAttnBwdSm80INS1_25CollectiveMainloopBwdSm80ILi2ELi2EN4cute5tupleIJNS5_1CILi128EEES8_NS7_ILi64EEEEEENS_10bfloat16_tEfNS_4arch4Sm80ELb0ELb0ELb1ELb1ELb0ELb0ELb0ELb0ELi2ELi4ELi4ELi4ELb0EEENS1_24CollectiveEpilogueBwdGQAISA_fSD_Li256ELb1ELb0EEENS1_19SingleTileSchedulerILb1ELb0ELb0ELi128EEEEEEEEEvNT_6ParamsE$_ZN4cute3eso3ESOILb0ELb0EJNS_6LayoutINS_5tupleIJNS3_IJNS_1CILi2EEES5_EEENS4_ILi8EEES6_EEENS3_IJNS3_IJNS4_ILi1EEEiEEENS4_ILi1024EEENS3_IJiiEEEEEEEENS_10ViewEngineINS_8smem_ptrIPN7cutlass10bfloat16_tEEEEEEEC2ERKSE_RKSL_)
        /*15104*/ 	.word	0x00000000


	//----- nvinfo : EIATTR_FRAME_SIZE
	.align		4
.L_14390:
        /*15108*/ 	.byte	0x04, 0x11
        /*1510a*/ 	.short	(.L_14392 - .L_14391)
	.align		4
.L_14391:
        /*1510c*/ 	.word	index@($_ZN7cutlass13device_kernelIN5flash19enable_sm80_to_sm89INS1_16FlashAttnBwdSm80INS1_25CollectiveMainloopBwdSm80ILi2ELi2EN4cute5tupleIJNS5_1CILi128EEES8_NS7_ILi64EEEEEENS_10bfloat16_tEfNS_4arch4Sm80ELb0ELb0ELb1ELb1ELb0ELb0ELb0ELb0ELi2ELi4ELi4ELi4ELb0EEENS1_24CollectiveEpilogueBwdGQAISA_fSD_Li256ELb1ELb0EEENS1_19SingleTileSchedulerILb1ELb0ELb0ELi128EEEEEEEEEvNT_6ParamsE$_ZN4cute3eso3ESOILb0ELb0EJNS_6LayoutINS_5tupleIJNS3_IJNS_1CILi1EEENS3_IJS5_NS4_ILi2EEES6_EEEEEES6_NS3_IJS6_S6_EEEEEENS3_IJNS3_IJNS4_ILi0EEENS3_IJS5_NS4_ILi256EEEiEEEEEENS4_ILi2048EEENS3_IJiNS4_ILi4096EEEEEEEEEEENS_10ViewEngineINS_8smem_ptrIPjEEEEEEC2ERKSJ_RKSO_)
        /*15110*/ 	.word	0x00000000


	//----- nvinfo : EIATTR_FRAME_SIZE
	.align		4
.L_14392:
        /*15114*/ 	.byte	0x04, 0x11
        /*15116*/ 	.short	(.L_14394 - .L_14393)
	.align		4
.L_14393:
        /*15118*/ 	.word	index@($_ZN7cutlass13device_kernelIN5flash19enable_sm80_to_sm89INS1_16FlashAttnBwdSm80INS1_25CollectiveMainloopBwdSm80ILi2ELi2EN4cute5tupleIJNS5_1CILi128EEES8_NS7_ILi64EEEEEENS_10bfloat16_tEfNS_4arch4Sm80ELb0ELb0ELb1ELb1ELb0ELb0ELb0ELb0ELi2ELi4ELi4ELi4ELb0EEENS1_24CollectiveEpilogueBwdGQAISA_fSD_Li256ELb1ELb0EEENS1_19SingleTileSchedulerILb1ELb0ELb0ELi128EEEEEEEEEvNT_6ParamsE$_ZN4cute3eso3ESOILb0ELb0EJNS_6LayoutINS_5tupleIJNS3_IJNS3_IJNS_1CILi8EEENS4_ILi1EEEEEES6_EEENS3_IJNS3_IJS6_S6_EEENS4_ILi2EEEEEEEEENS3_IJNS3_IJNS3_IJS6_NS4_ILi0EEEEEESD_EEENS3_IJNS3_IJSD_SD_EEEiEEEEEEEENS_10ViewEngineINS_8smem_ptrIPN7cutlass10bfloat16_tEEEEEEEC2ERKSJ_RKSQ_)
        /*1511c*/ 	.word	0x00000000


	//----- nvinfo : EIATTR_FRAME_SIZE
	.align		4
.L_14394:
        /*15120*/ 	.byte	0x04, 0x11
        /*15122*/ 	.short	(.L_14396 - .L_14395)
	.align		4
.L_14395:
        /*15124*/ 	.word	index@($_ZN7cutlass13device_kernelIN5flash19enable_sm80_to_sm89INS1_16FlashAttnBwdSm80INS1_25CollectiveMainloopBwdSm80ILi2ELi2EN4cute5tupleIJNS5_1CILi128EEES8_NS7_ILi64EEEEEENS_10bfloat16_tEfNS_4arch4Sm80ELb0ELb0ELb1ELb1ELb0ELb0ELb0ELb0ELi2ELi4ELi4ELi4ELb0EEENS1_24CollectiveEpilogueBwdGQAISA_fSD_Li256ELb1ELb0EEENS1_19SingleTileSchedulerILb1ELb0ELb0ELi128EEEEEEEEEvNT_6ParamsE$_ZN4cute3eso3ESOILb0ELb0EJNS_5tupleIJiiEEEiNS_1CILi0EEEEEC2ERKS3_RKiRKS5_)
        /*15128*/ 	.word	0x00000000


	//----- nvinfo : EIATTR_FRAME_SIZE
	.align		4
.L_14396:
        /*1512c*/ 	.byte	0x04, 0x11
        /*1512e*/ 	.short	(.L_14398 - .L_14397)
	.align		4
.L_14397:
        /*15130*/ 	.word	index@($_ZN7cutlass13device_kernelIN5flash19enable_sm80_to_sm89INS1_16FlashAttnBwdSm80INS1_25CollectiveMainloopBwdSm80ILi2ELi2EN4cute5tupleIJNS5_1CILi128EEES8_NS7_ILi64EEEEEENS_10bfloat16_tEfNS_4arch4Sm80ELb0ELb0ELb1ELb1ELb0ELb0ELb0ELb0ELi2ELi4ELi4ELi4ELb0EEENS1_24CollectiveEpilogueBwdGQAISA_fSD_Li256ELb1ELb0EEENS1_19SingleTileSchedulerILb1ELb0ELb0ELi128EEEEEEEEEvNT_6ParamsE$_ZN4cute3eso3ESOILb0ELb0EJNS_5tupleIJiNS_1CILi512EEEEEENS2_IJiiEEENS3_ILi1024EEEEEC2ERKS5_RKS6_RKS7_)
        /*15134*/ 	.word	0x00000000


	//----- nvinfo : EIATTR_FRAME_SIZE
	.align		4
.L_14398:
        /*15138*/ 	.byte	0x04, 0x11
        /*1513a*/ 	.short	(.L_14400 - .L_14399)
	.align		4
.L_14399:
        /*1513c*/ 	.word	index@($_ZN7cutlass13device_kernelIN5flash19enable_sm80_to_sm89INS1_16FlashAttnBwdSm80INS1_25CollectiveMainloopBwdSm80ILi2ELi2EN4cute5tupleIJNS5_1CILi128EEES8_NS7_ILi64EEEEEENS_10bfloat16_tEfNS_4arch4Sm80ELb0ELb0ELb1ELb1ELb0ELb0ELb0ELb0ELi2ELi4ELi4ELi4ELb0EEENS1_24CollectiveEpilogueBwdGQAISA_fSD_Li256ELb1ELb0EEENS1_19SingleTileSchedulerILb1ELb0ELb0ELi128EEEEEEEEEvNT_6ParamsE$_ZN4cute3eso3ESOILb0ELb0EJNS_5tupleIJNS_1CILi1EEEiEEENS3_ILi1024EEENS2_IJiiEEEEEC2ERKS5_RKS6_RKS7_)
        /*15140*/ 	.word	0x00000000


	//----- nvinfo : EIATTR_FRAME_SIZE
	.align		4
.L_14400:
        /*15144*/ 	.byte	0x04, 0x11
        /*15146*/ 	.short	(.L_14402 - .L_14401)
	.align		4
.L_14401:
        /*15148*/ 	.word	index@($_ZN7cutlass13device_kernelIN5flash19enable_sm80_to_sm89INS1_16FlashAttnBwdSm80INS1_25CollectiveMainloopBwdSm80ILi2ELi2EN4cute5tupleIJNS5_1CILi128EEES8_NS7_ILi64EEEEEENS_10bfloat16_tEfNS_4arch4Sm80ELb0ELb0ELb1ELb1ELb0ELb0ELb0ELb0ELi2ELi4ELi4ELi4ELb0EEENS1_24CollectiveEpilogueBwdGQAISA_fSD_Li256ELb1ELb0EEENS1_19SingleTileSchedulerILb1ELb0ELb0ELi128EEEEEEEEEvNT_6ParamsE$_ZN4cute3eso3ESOILb0ELb0EJNS_5tupleIJNS_1CILi1EEENS3_ILi512EEEiEEENS3_ILi4096EEENS2_IJiiEEEEEC2ERKS6_RKS7_RKS8_)
        /*1514c*/ 	.word	0x00000000


	//----- nvinfo : EIATTR_FRAME_SIZE
	.align		4
.L_14402:
        /*15150*/ 	.byte	0x04, 0x11
        /*15152*/ 	.short	(.L_14404 - .L_14403)
	.align		4
.L_14403:
        /*15154*/ 	.word	index@($_ZN7cutlass13device_kernelIN5flash19enable_sm80_to_sm89INS1_16FlashAttnBwdSm80INS1_25CollectiveMainloopBwdSm80ILi2ELi2EN4cute5tupleIJNS5_1CILi128EEES8_NS7_ILi64EEEEEENS_10bfloat16_tEfNS_4arch4Sm80ELb0ELb0ELb1ELb1ELb0ELb0ELb0ELb0ELi2ELi4ELi4ELi4ELb0EEENS1_24CollectiveEpilogueBwdGQAISA_fSD_Li256ELb1ELb0EEENS1_19SingleTileSchedulerILb1ELb0ELb0ELi128EEEEEEEEEvNT_6ParamsE$_ZN4cute3eso3ESOILb0ELb0EJNS_5tupleIJNS_1CILi1EEENS3_ILi512EEEiEEENS3_ILi4096EEENS2_IJNS2_IJiiEEENS3_ILi8192EEEEEEEEC2ERKS6_RKS7_RKSA_)
        /*15158*/ 	.word	0x00000000


	//----- nvinfo : EIATTR_FRAME_SIZE
	.align		4
.L_14404:
        /*1515c*/ 	.byte	0x04, 0x11
        /*1515e*/ 	.short	(.L_14406 - .L_14405)
	.align		4
.L_14405:
        /*15160*/ 	.word	index@($_ZN7cutlass13device_kernelIN5flash19enable_sm80_to_sm89INS1_16FlashAttnBwdSm80INS1_25CollectiveMainloopBwdSm80ILi2ELi2EN4cute5tupleIJNS5_1CILi128EEES8_NS7_ILi64EEEEEENS_10bfloat16_tEfNS_4arch4Sm80ELb0ELb0ELb1ELb1ELb0ELb0ELb0ELb0ELi2ELi4ELi4ELi4ELb0EEENS1_24CollectiveEpilogueBwdGQAISA_fSD_Li256ELb1ELb0EEENS1_19SingleTileSchedulerILb1ELb0ELb0ELi128EEEEEEEEEvNT_6ParamsE$_ZN4cute3eso3ESOILb0ELb0EJNS_5tupleIJNS_1CILi0EEENS2_IJNS3_ILi1EEENS3_ILi256EEEiEEEEEENS3_ILi2048EEENS2_IJiNS3_ILi4096EEEEEEEEC2ERKS8_RKS9_RKSB_)
        /*15164*/ 	.word	0x00000000


	//----- nvinfo : EIATTR_FRAME_SIZE
	.align		4
.L_14406:
        /*15168*/ 	.byte	0x04, 0x11
        /*1516a*/ 	.short	(.L_14408 - .L_14407)
	.align		4
.L_14407:
        /*1516c*/ 	.word	index@($_ZN7cutlass13device_kernelIN5flash19enable_sm80_to_sm89INS1_16FlashAttnBwdSm80INS1_25CollectiveMainloopBwdSm80ILi2ELi2EN4cute5tupleIJNS5_1CILi128EEES8_NS7_ILi64EEEEEENS_10bfloat16_tEfNS_4arch4Sm80ELb0ELb0ELb1ELb1ELb0ELb0ELb0ELb0ELi2ELi4ELi4ELi4ELb0EEENS1_24CollectiveEpilogueBwdGQAISA_fSD_Li256ELb1ELb0EEENS1_19SingleTileSchedulerILb1ELb0ELb0ELi128EEEEEEEEEvNT_6ParamsE$_ZN4cute3eso3ESOILb0ELb0EJNS_14ComposedLayoutINS_7SwizzleILi3ELi3ELi3EEENS_9MixedBitsILj0ELj432EEENS_6LayoutINS_5tupleIJNS8_IJNS_1CILi2EEESA_SA_EEESA_NS9_ILi8EEEEEENS8_IJNS8_IJNS9_ILi64EEESC_NS9_ILi512EEEEEENS9_ILi8192EEENS9_ILi1024EEEEEEEEEEiEEC2ERKSL_RKi)
        /*15170*/ 	.word	0x00000000


	//----- nvinfo : EIATTR_FRAME_SIZE
	.align		4
.L_14408:
        /*15174*/ 	.byte	0x04, 0x11
        /*15176*/ 	.short	(.L_14410 - .L_14409)
	.align		4
.L_14409:
        /*15178*/ 	.word	index@($_ZN7cutlass13device_kernelIN5flash19enable_sm80_to_sm89INS1_16FlashAttnBwdSm80INS1_25CollectiveMainloopBwdSm80ILi2ELi2EN4cute5tupleIJNS5_1CILi128EEES8_NS7_ILi64EEEEEENS_10bfloat16_tEfNS_4arch4Sm80ELb0ELb0ELb1ELb1ELb0ELb0ELb0ELb0ELi2ELi4ELi4ELi4ELb0EEENS1_24CollectiveEpilogueBwdGQAISA_fSD_Li256ELb1ELb0EEENS1_19SingleTileSchedulerILb1ELb0ELb0ELi128EEEEEEEEEvNT_6ParamsE$_ZN4cute3eso3ESOILb0ELb0EJNS_14ComposedLayoutINS_7SwizzleILi3ELi3ELi3EEENS_9MixedBitsILj0ELj432EEENS_6LayoutINS_5tupleIJNS8_IJNS_1CILi2EEESA_SA_EEESA_NS9_ILi8EEEEEENS8_IJNS8_IJNS9_ILi64EEESC_NS9_ILi512EEEEEENS9_ILi8192EEENS9_ILi1024EEEEEEEEEENS_10ViewEngineINS_8smem_ptrIPN7cutlass10bfloat16_tEEEEEEEC2ERKSL_RKSS_)
        /*1517c*/ 	.word	0x00000000


	//----- nvinfo : EIATTR_FRAME_SIZE
	.align		4
.L_14410:
        /*15180*/ 	.byte	0x04, 0x11
        /*15182*/ 	.short	(.L_14412 - .L_14411)
	.align		4
.L_14411:
        /*15184*/ 	.word	index@($_ZN7cutlass13device_kernelIN5flash19enable_sm80_to_sm89INS1_16FlashAttnBwdSm80INS1_25CollectiveMainloopBwdSm80ILi2ELi2EN4cute5tupleIJNS5_1CILi128EEES8_NS7_ILi64EEEEEENS_10bfloat16_tEfNS_4arch4Sm80ELb0ELb0ELb1ELb1ELb0ELb0ELb0ELb0ELi2ELi4ELi4ELi4ELb0EEENS1_24CollectiveEpilogueBwdGQAISA_fSD_Li256ELb1ELb0EEENS1_19SingleTileSchedulerILb1ELb0ELb0ELi128EEEEEEEEEvNT_6ParamsE$_ZN4cute12iter_adaptorIPjNS_8smem_ptrIS1_EEEC2ES1_)
        /*15188*/ 	.word	0x00000000


	//----- nvinfo : EIATTR_FRAME_SIZE
	.align		4
.L_14412:
        /*1518c*/ 	.byte	0x04, 0x11
        /*1518e*/ 	.short	(.L_14414 - .L_14413)
	.align		4
.L_14413:
        /*15190*/ 	.word	index@($_ZN7cutlass13device_kernelIN5flash19enable_sm80_to_sm89INS1_16FlashAttnBwdSm80INS1_25CollectiveMainloopBwdSm80ILi2ELi2EN4cute5tupleIJNS5_1CILi128EEES8_NS7_ILi64EEEEEENS_10bfloat16_tEfNS_4arch4Sm80ELb0ELb0ELb1ELb1ELb0ELb0ELb0ELb0ELi2ELi4ELi4ELi4ELb0EEENS1_24CollectiveEpilogueBwdGQAISA_fSD_Li256ELb1ELb0EEENS1_19SingleTileSchedulerILb1ELb0ELb0ELi128EEEEEEEEEvNT_6ParamsE$_ZN4cute12iter_adaptorIPfNS_8smem_ptrIS1_EEEC2ES1_)
        /*15194*/ 	.word	0x00000000


	//----- nvinfo : EIATTR_FRAME_SIZE
	.align		4
.L_14414:
        /*15198*/ 	.byte	0x04, 0x11
        /*1519a*/ 	.short	(.L_14416 - .L_14415)
	.align		4
.L_14415:
        /*1519c*/ 	.word	index@($_ZN7cutlass13device_kernelIN5flash19enable_sm80_to_sm89INS1_16FlashAttnBwdSm80INS1_25CollectiveMainloopBwdSm80ILi2ELi2EN4cute5tupleIJNS5_1CILi128EEES8_NS7_ILi64EEEEEENS_10bfloat16_tEfNS_4arch4Sm80ELb0ELb0ELb1ELb1ELb0ELb0ELb0ELb0ELi2ELi4ELi4ELi4ELb0EEENS1_24CollectiveEpilogueBwdGQAISA_fSD_Li256ELb1ELb0EEENS1_19SingleTileSchedulerILb1ELb0ELb0ELi128EEEEEEEEEvNT_6ParamsE$_ZN4cute12iter_adaptorIPfNS_8gmem_ptrIS1_EEEC2ES1_)
        /*151a0*/ 	.word	0x00000000


	//----- nvinfo : EIATTR_FRAME_SIZE
	.align		4
.L_14416:
        /*151a4*/ 	.byte	0x04, 0x11
        /*151a6*/ 	.short	(.L_14418 - .L_14417)
	.align		4
.L_14417:
        /*151a8*/ 	.word	index@($_ZN7cutlass13device_kernelIN5flash19enable_sm80_to_sm89INS1_16FlashAttnBwdSm80INS1_25CollectiveMainloopBwdSm80ILi2ELi2EN4cute5tupleIJNS5_1CILi128EEES8_NS7_ILi64EEEEEENS_10bfloat16_tEfNS_4arch4Sm80ELb0ELb0ELb1ELb1ELb0ELb0ELb0ELb0ELi2ELi4ELi4ELi4ELb0EEENS1_24CollectiveEpilogueBwdGQAISA_fSD_Li256ELb1ELb0EEENS1_19SingleTileSchedulerILb1ELb0ELb0ELi128EEEEEEEEEvNT_6ParamsE$_ZN4cute12iter_adaptorIPN7cutlass9uint128_tENS_8smem_ptrIS3_EEEC2ES3_)
        /*151ac*/ 	.word	0x00000000


	//----- nvinfo : EIATTR_FRAME_SIZE
	.align		4
.L_14418:
        /*151b0*/ 	.byte	0x04, 0x11
        /*151b2*/ 	.short	(.L_14420 - .L_14419)
	.align		4
.L_14419:
        /*151b4*/ 	.word	index@($_ZN7cutlass13device_kernelIN5flash19enable_sm80_to_sm89INS1_16FlashAttnBwdSm80INS1_25CollectiveMainloopBwdSm80ILi2ELi2EN4cute5tupleIJNS5_1CILi128EEES8_NS7_ILi64EEEEEENS_10bfloat16_tEfNS_4arch4Sm80ELb0ELb0ELb1ELb1ELb0ELb0ELb0ELb0ELi2ELi4ELi4ELi4ELb0EEENS1_24CollectiveEpilogueBwdGQAISA_fSD_Li256ELb1ELb0EEENS1_19SingleTileSchedulerILb1ELb0ELb0ELi128EEEEEEEEEvNT_6ParamsE$_ZN4cute12iter_adaptorIPN7cutlass10bfloat16_tENS_8smem_ptrIS3_EEEC2ES3_)
        /*151b8*/ 	.word	0x00000000


	//----- nvinfo : EIATTR_FRAME_SIZE
	.align		4
.L_14420:
        /*151bc*/ 	.byte	0x04, 0x11
        /*151be*/ 	.short	(.L_14422 - .L_14421)
	.align		4
.L_14421:
        /*151c0*/ 	.word	index@($_ZN7cutlass13device_kernelIN5flash19enable_sm80_to_sm89INS1_16FlashAttnBwdSm80INS1_25CollectiveMainloopBwdSm80ILi2ELi2EN4cute5tupleIJNS5_1CILi128EEES8_NS7_ILi64EEEEEENS_10bfloat16_tEfNS_4arch4Sm80ELb0ELb0ELb1ELb1ELb0ELb0ELb0ELb0ELi2ELi4ELi4ELi4ELb0EEENS1_24CollectiveEpilogueBwdGQAISA_fSD_Li256ELb1ELb0EEENS1_19SingleTileSchedulerILb1ELb0ELb0ELi128EEEEEEEEEvNT_6ParamsE$_ZN4cute12iter_adaptorIPKfNS_8gmem_ptrIS2_EEEC2ES2_)
        /*151c4*/ 	.word	0x00000000


	//----- nvinfo : EIATTR_FRAME_SIZE
	.align		4
.L_14422:
        /*151c8*/ 	.byte	0x04, 0x11
        /*151ca*/ 	.short	(.L_14424 - .L_14423)
	.align		4
.L_14423:
        /*151cc*/ 	.word	index@($_ZN7cutlass13device_kernelIN5flash19enable_sm80_to_sm89INS1_16FlashAttnBwdSm80INS1_25CollectiveMainloopBwdSm80ILi2ELi2EN4cute5tupleIJNS5_1CILi128EEES8_NS7_ILi64EEEEEENS_10bfloat16_tEfNS_4arch4Sm80ELb0ELb0ELb1ELb1ELb0ELb0ELb0ELb0ELi2ELi4ELi4ELi4ELb0EEENS1_24CollectiveEpilogueBwdGQAISA_fSD_Li256ELb1ELb0EEENS1_19SingleTileSchedulerILb1ELb0ELb0ELi128EEEEEEEEEvNT_6ParamsE$_ZN4cute12iter_adaptorIPKN7cutlass9uint128_tENS_8gmem_ptrIS4_EEEC2ES4_)
        /*151d0*/ 	.word	0x00000000


	//----- nvinfo : EIATTR_FRAME_SIZE
	.align		4
.L_14424:
        /*151d4*/ 	.byte	0x04, 0x11
        /*151d6*/ 	.short	(.L_14426 - .L_14425)
	.align		4
.L_14425:
        /*151d8*/ 	.word	index@($_ZN7cutlass13device_kernelIN5flash19enable_sm80_to_sm89INS1_16FlashAttnBwdSm80INS1_25CollectiveMainloopBwdSm80ILi2ELi2EN4cute5tupleIJNS5_1CILi128EEES8_NS7_ILi64EEEEEENS_10bfloat16_tEfNS_4arch4Sm80ELb0ELb0ELb1ELb1ELb0ELb0ELb0ELb0ELi2ELi4ELi4ELi4ELb0EEENS1_24CollectiveEpilogueBwdGQAISA_fSD_Li256ELb1ELb0EEENS1_19SingleTileSchedulerILb1ELb0ELb0ELi128EEEEEEEEEvNT_6ParamsE$_ZN4cute12iter_adaptorIPKN7cutlass10bfloat16_tENS_8gmem_ptrIS4_EEEC2ES4_)
        /*151dc*/ 	.word	0x00000000


	//----- nvinfo : EIATTR_FRAME_SIZE
	.align		4
.L_14426:
        /*151e0*/ 	.byte	0x04, 0x11
        /*151e2*/ 	.short	(.L_14428 - .L_14427)
	.align		4
.L_14427:
        /*151e4*/ 	.word	index@(_ZN7cutlass13device_kernelIN5flash19enable_sm80_to_sm89INS1_16FlashAttnBwdSm80INS1_25CollectiveMainloopBwdSm80ILi2ELi2EN4cute5tupleIJNS5_1CILi128EEES8_NS7_ILi64EEEEEENS_10bfloat16_tEfNS_4arch4Sm80ELb0ELb0ELb1ELb1ELb0ELb0ELb0ELb0ELi2ELi4ELi4ELi4ELb0EEENS1_24CollectiveEpilogueBwdGQAISA_fSD_Li256ELb1ELb0EEENS1_19SingleTileSchedulerILb1ELb0ELb0ELi128EEEEEEEEEvNT_6ParamsE)
        /*151e8*/ 	.word	0x000016e0


	//----- nvinfo : EIATTR_REGCOUNT
	.align		4
.L_14428:
        /*151ec*/ 	.byte	0x04, 0x2f
        /*151ee*/ 	.short	(.L_14430 - .L_14429)
	.align		4
.L_14429:
        /*151f0*/ 	.word	index@(_ZN7cutlass13device_kernelIN5flash19enable_sm80_to_sm89INS1_16FlashAttnBwdSm80INS1_25CollectiveMainloopBwdSm80ILi2ELi2EN4cute5tupleIJNS5_1CILi128EEES8_NS7_ILi64EEEEEENS_10bfloat16_tEfNS_4arch4Sm80ELb0ELb0ELb1ELb1ELb1ELb0ELb0ELb0ELi2ELi4ELi4ELi4ELb0EEENS1_21CollectiveEpilogueBwdISA_SB_SD_Li256ELb1ELb0ELi2EEENS1_19SingleTileSchedulerILb1ELb0ELb0ELi128EEEEEEEEEvNT_6ParamsE)
        /*151f4*/ 	.word	0x00000080


	//----- nvinfo : EIATTR_FRAME_SIZE
	.align		4
.L_14430:
        /*151f8*/ 	.byte	0x04, 0x11
        /*151fa*/ 	.short	(.L_14432 - .L_14431)
	.align		4
.L_14431:
        /*151fc*/ 	.word	index@($_ZN7cutlass13device_kernelIN5flash19enable_sm80_to_sm89INS1_16FlashAttnBwdSm80INS1_25CollectiveMainloopBwdSm80ILi2ELi2EN4cute5tupleIJNS5_1CILi128EEES8_NS7_ILi64EEEEEENS_10bfloat16_tEfNS_4arch4Sm80ELb0ELb0ELb1ELb1ELb1ELb0ELb0ELb0ELi2ELi4ELi4ELi4ELb0EEENS1_21CollectiveEpilogueBwdISA_SB_SD_Li256ELb1ELb0ELi2EEENS1_19SingleTileSchedulerILb1ELb0ELb0ELi128EEEEEEEEEvNT_6ParamsE$exp2f)
        /*15200*/ 	.word	0x00000000


	//----- nvinfo : EIATTR_FRAME_SIZE
	.align		4
.L_14432:
        /*15204*/ 	.byte	0x04, 0x11
        /*15206*/ 	.short	(.L_14434 - .L_14433)
	.align		4
.L_14433:
        /*15208*/ 	.word	index@($_ZN7cutlass13device_kernelIN5flash19enable_sm80_to_sm89INS1_16FlashAttnBwdSm80INS1_25CollectiveMainloopBwdSm80ILi2ELi2EN4cute5tupleIJNS5_1CILi128EEES8_NS7_ILi64EEEEEENS_10bfloat16_tEfNS_4arch4Sm80ELb0ELb0ELb1ELb1ELb1ELb0ELb0ELb0ELi2ELi4ELi4ELi4ELb0EEENS1_21CollectiveEpilogueBwdISA_SB_SD_Li256ELb1ELb0ELi2EEENS1_19SingleTileSchedulerILb1ELb0ELb0ELi128EEEEEEEEEvNT_6ParamsE$__fAtomicAdd)
        /*1520c*/ 	.word	0x00000000


	//----- nvinfo : EIATTR_FRAME_SIZE
	.align		4
.L_14434:
        /*15210*/ 	.byte	0x04, 0x11
        /*15212*/ 	.short	(.L_14436 - .L_14435)
	.align		4
.L_14435:
        /*15214*/ 	.word	index@($_ZN7cutlass13device_kernelIN5flash19enable_sm80_to_sm89INS1_16FlashAttnBwdSm80INS1_25CollectiveMainloopBwdSm80ILi2ELi2EN4cute5tupleIJNS5_1CILi128EEES8_NS7_ILi64EEEEEENS_10bfloat16_tEfNS_4arch4Sm80ELb0ELb0ELb1ELb1ELb1ELb0ELb0ELb0ELi2ELi4ELi4ELi4ELb0EEENS1_21CollectiveEpilogueBwdISA_SB_SD_Li256ELb1ELb0ELi2EEENS1_19SingleTileSchedulerILb1ELb0ELb0ELi128EEEEEEEEEvNT_6ParamsE$_ZZZN5flash25CollectiveMainloopBwdSm80ILi2ELi2EN4cute5tupleIJNS1_1CILi128EEES4_NS3_ILi64EEEEEEN7cutlass10bfloat16_tEfNS7_4arch4Sm80ELb0ELb0ELb1ELb1ELb1ELb0ELb0ELb0ELi2ELi4ELi4ELi4ELb0EE3mmaINS_16FlashAttnBwdSm80ISB_NS_21CollectiveEpilogueBwdIS6_S8_SA_Li256ELb1ELb0ELi2EEENS_19SingleTileSchedulerILb1ELb0ELb0ELi128EEEE13SharedStorageENS1_6TensorINS1_11ArrayEngineIfLm32EEENS1_6LayoutINS2_IJNS2_IJNS3_ILi2EEESO_EEESO_NS3_ILi4EEEEEENS2_IJNS2_IJNS3_ILi1EEESO_EEESQ_NS3_ILi8EEEEEEEEEEEEbRKNSB_6ParamsERT0_S12_iNS2_IJiiiEEERT_ENKUliT_E_clIZSC_ISJ_SX_EbS10_S12_S12_iS13_S15_EUlRS16_iE_EEDaiS16_ENKUlvE1_clEv)
        /*15218*/ 	.word	0x00000000


	//----- nvinfo : EIATTR_FRAME_SIZE
	.align		4
.L_14436:
        /*1521c*/ 	.byte	0x04, 0x11
        /*1521e*/ 	.short	(.L_14438 - .L_14437)
	.align		4
.L_14437:
        /*15220*/ 	.word	index@($_ZN7cutlass13device_kernelIN5flash19enable_sm80_to_sm89INS1_16FlashAttnBwdSm80INS1_25CollectiveMainloopBwdSm80ILi2ELi2EN4cute5tupleIJNS5_1CILi128EEES8_NS7_ILi64EEEEEENS_10bfloat16_tEfNS_4arch4Sm80ELb0ELb0ELb1ELb1ELb1ELb0ELb0ELb0ELi2ELi4ELi4ELi4ELb0EEENS1_21CollectiveEpilogueBwdISA_SB_SD_Li256ELb1ELb0ELi2EEENS1_19SingleTileSchedulerILb1ELb0ELb0ELi128EEEEEEEEEvNT_6ParamsE$_ZZZN5flash25CollectiveMainloopBwdSm80ILi2ELi2EN4cute5tupleIJNS1_1CILi128EEES4_NS3_ILi64EEEEEEN7cutlass10bfloat16_tEfNS7_4arch4Sm80ELb0ELb0ELb1ELb1ELb1ELb0ELb0ELb0ELi2ELi4ELi4ELi4ELb0EE3mmaINS_16FlashAttnBwdSm80ISB_NS_21CollectiveEpilogueBwdIS6_S8_SA_Li256ELb1ELb0ELi2EEENS_19SingleTileSchedulerILb1ELb0ELb0ELi128EEEE13SharedStorageENS1_6TensorINS1_11ArrayEngineIfLm32EEENS1_6LayoutINS2_IJNS2_IJNS3_ILi2EEESO_EEESO_NS3_ILi4EEEEEENS2_IJNS2_IJNS3_ILi1EEESO_EEESQ_NS3_ILi8EEEEEEEEEEEEbRKNSB_6ParamsERT0_S12_iNS2_IJiiiEEERT_ENKUliT_E_clIZSC_ISJ_SX_EbS10_S12_S12_iS13_S15_EUlRS16_iE_EEDaiS16_ENKUlvE0_clEv)
        /*15224*/ 	.word	0x00000000


	//----- nvinfo : EIATTR_FRAME_SIZE
	.align		4
.L_14438:
        /*15228*/ 	.byte	0x04, 0x11
        /*1522a*/ 	.short	(.L_14440 - .L_14439)
	.align		4
.L_14439:
        /*1522c*/ 	.word	index@($_ZN7cutlass13device_kernelIN5flash19enable_sm80_to_sm89INS1_16FlashAttnBwdSm80INS1_25CollectiveMainloopBwdSm80ILi2ELi2EN4cute5tupleIJNS5_1CILi128EEES8_NS7_ILi64EEEEEENS_10bfloat16_tEfNS_4arch4Sm80ELb0ELb0ELb1ELb1ELb1ELb0ELb0ELb0ELi2ELi4ELi4ELi4ELb0EEENS1_21CollectiveEpilogueBwdISA_SB_SD_Li256ELb1ELb0ELi2EEENS1_19SingleTileSchedulerILb1ELb0ELb0ELi128EEEEEEEEEvNT_6ParamsE$_ZZZN5flash25CollectiveMainloopBwdSm80ILi2ELi2EN4cute5tupleIJNS1_1CILi128EEES4_NS3_ILi64EEEEEEN7cutlass10bfloat16_tEfNS7_4arch4Sm80ELb0ELb0ELb1ELb1ELb1ELb0ELb0ELb0ELi2ELi4ELi4ELi4ELb0EE3mmaINS_16FlashAttnBwdSm80ISB_NS_21CollectiveEpilogueBwdIS6_S8_SA_Li256ELb1ELb0ELi2EEENS_19SingleTileSchedulerILb1ELb0ELb0ELi128EEEE13SharedStorageENS1_6TensorINS1_11ArrayEngineIfLm32EEENS1_6LayoutINS2_IJNS2_IJNS3_ILi2EEESO_EEESO_NS3_ILi4EEEEEENS2_IJNS2_IJNS3_ILi1EEESO_EEESQ_NS3_ILi8EEEEEEEEEEEEbRKNSB_6ParamsERT0_S12_iNS2_IJiiiEEERT_ENKUliT_E_clIZSC_ISJ_SX_EbS10_S12_S12_iS13_S15_EUlRS16_iE_EEDaiS16_ENKUlT_E_clIZSC_ISJ_SX_EbS10_S12_S12_iS13_S15_EUlvE0_EEDaS1B_)
        /*15230*/ 	.word	0x00000000


	//----- nvinfo : EIATTR_FRAME_SIZE
	.align		4
.L_14440:
        /*15234*/ 	.byte	0x04, 0x11
        /*15236*/ 	.short	(.L_14442 - .L_14441)
	.align		4
.L_14441:
        /*15238*/ 	.word	index@($_ZN7cutlass13device_kernelIN5flash19enable_sm80_to_sm89INS1_16FlashAttnBwdSm80INS1_25CollectiveMainloopBwdSm80ILi2ELi2EN4cute5tupleIJNS5_1CILi128EEES8_NS7_ILi64EEEEEENS_10bfloat16_tEfNS_4arch4Sm80ELb0ELb0ELb1ELb1ELb1ELb0ELb0ELb0ELi2ELi4ELi4ELi4ELb0EEENS1_21CollectiveEpilogueBwdISA_SB_SD_Li256ELb1ELb0ELi2EEENS1_19SingleTileSchedulerILb1ELb0ELb0ELi128EEEEEEEEEvNT_6ParamsE$_ZZN5flash25CollectiveMainloopBwdSm80ILi2ELi2EN4cute5tupleIJNS1_1CILi128EEES4_NS3_ILi64EEEEEEN7cutlass10bfloat16_tEfNS7_4arch4Sm80ELb0ELb0ELb1ELb1ELb1ELb0ELb0ELb0ELi2ELi4ELi4ELi4ELb0EE3mmaINS_16FlashAttnBwdSm80ISB_NS_21CollectiveEpilogueBwdIS6_S8_SA_Li256ELb1ELb0ELi2EEENS_19SingleTileSchedulerILb1ELb0ELb0ELi128EEEE13SharedStorageENS1_6TensorINS1_11ArrayEngineIfLm32EEENS1_6LayoutINS2_IJNS2_IJNS3_ILi2EEESO_EEESO_NS3_ILi4EEEEEENS2_IJNS2_IJNS3_ILi1EEESO_EEESQ_NS3_ILi8EEEEEEEEEEEEbRKNSB_6ParamsERT0_S12_iNS2_IJiiiEEERT_ENKUlvE_clEv)
        /*1523c*/ 	.word	0x00000000


	//----- nvinfo : EIATTR_FRAME_SIZE
	.align		4
.L_14442:
        /*15240*/ 	.byte	0x04, 0x11
        /*15242*/ 	.short	(.L_14444 - .L_14443)
	.align		4
.L_14443:
        /*15244*/ 	.word	index@($_ZN7cutlass13device_kernelIN5flash19enable_sm80_to_sm89INS1_16FlashAttnBwdSm80INS1_25CollectiveMainloopBwdSm80ILi2ELi2EN4cute5tupleIJNS5_1CILi128EEES8_NS7_ILi64EEEEEENS_10bfloat16_tEfNS_4arch4Sm80ELb0ELb0ELb1ELb1ELb1ELb0ELb0ELb0ELi2ELi4ELi4ELi4ELb0EEENS1_21CollectiveEpilogueBwdISA_SB_SD_Li256ELb1ELb0ELi2EEENS1_19SingleTileSchedulerILb1ELb0ELb0ELi128EEEEEEEEEvNT_6ParamsE$_ZZN5flash25CollectiveMainloopBwdSm80ILi2ELi2EN4cute5tupleIJNS1_1CILi128EEES4_NS3_ILi64EEEEEEN7cutlass10bfloat16_tEfNS7_4arch4Sm80ELb0ELb0ELb1ELb1ELb1ELb0ELb0ELb0ELi2ELi4ELi4ELi4ELb0EE3mmaINS_16FlashAttnBwdSm80ISB_NS_21CollectiveEpilogueBwdIS6_S8_SA_Li256ELb1ELb0ELi2EEENS_19SingleTileSchedulerILb1ELb0ELb0ELi128EEEE13SharedStorageENS1_6TensorINS1_11ArrayEngineIfLm32EEENS1_6LayoutINS2_IJNS2_IJNS3_ILi2EEESO_EEESO_NS3_ILi4EEEEEENS2_IJNS2_IJNS3_ILi1EEESO_EEESQ_NS3_ILi8EEEEEEEEEEEEbRKNSB_6ParamsERT0_S12_iNS2_IJiiiEEERT_ENKUlvE0_clEv)
        /*15248*/ 	.word	0x00000000


	//----- nvinfo : EIATTR_FRAME_SIZE
	.align		4
.L_14444:
        /*1524c*/ 	.byte	0x04, 0x11
        /*1524e*/ 	.short	(.L_14446 - .L_14445)
	.align		4
.L_14445:
        /*15250*/ 	.word	index@($_ZN7cutlass13device_kernelIN5flash19enable_sm80_to_sm89INS1_16FlashAttnBwdSm80INS1_25CollectiveMainloopBwdSm80ILi2ELi2EN4cute5tupleIJNS5_1CILi128EEES8_NS7_ILi64EEEEEENS_10bfloat16_tEfNS_4arch4Sm80ELb0ELb0ELb1ELb1ELb1ELb0ELb0ELb0ELi2ELi4ELi4ELi4ELb0EEENS1_21CollectiveEpilogueBwdISA_SB_SD_Li256ELb1ELb0ELi2EEENS1_19SingleTileSchedulerILb1ELb0ELb0ELi128EEEEEEEEEvNT_6ParamsE$_ZZN5flash25CollectiveMainloopBwdSm80ILi2ELi2EN4cute5tupleIJNS1_1CILi128EEES4_NS3_ILi64EEEEEEN7cutlass10bfloat16_tEfNS7_4arch4Sm80ELb0ELb0ELb1ELb1ELb1ELb0ELb0ELb0ELi2ELi4ELi4ELi4ELb0EE3mmaINS_16FlashAttnBwdSm80ISB_NS_21CollectiveEpilogueBwdIS6_S8_SA_Li256ELb1ELb0ELi2EEENS_19SingleTileSchedulerILb1ELb0ELb0ELi128EEEE13SharedStorageENS1_6TensorINS1_11ArrayEngineIfLm32EEENS1_6LayoutINS2_IJNS2_IJNS3_ILi2EEESO_EEESO_NS3_ILi4EEEEEENS2_IJNS2_IJNS3_ILi1EEESO_EEESQ_NS3_ILi8EEEEEEEEEEEEbRKNSB_6ParamsERT0_S12_iNS2_IJiiiEEERT_ENKUliiE_clEii)
        /*15254*/ 	.word	0x00000000


	//----- nvinfo : EIATTR_FRAME_SIZE
	.align		4
.L_14446:
        /*15258*/ 	.byte	0x04, 0x11
        /*1525a*/ 	.short	(.L_14448 - .L_14447)
	.align		4
.L_14447:
        /*1525c*/ 	.word	index@($_ZN7cutlass13device_kernelIN5flash19enable_sm80_to_sm89INS1_16FlashAttnBwdSm80INS1_25CollectiveMainloopBwdSm80ILi2ELi2EN4cute5tupleIJNS5_1CILi128EEES8_NS7_ILi64EEEEEENS_10bfloat16_tEfNS_4arch4Sm80ELb0ELb0ELb1ELb1ELb1ELb0ELb0ELb0ELi2ELi4ELi4ELi4ELb0EEENS1_21CollectiveEpilogueBwdISA_SB_SD_Li256ELb1ELb0ELi2EEENS1_19SingleTileSchedulerILb1ELb0ELb0ELi128EEEEEEEEEvNT_6ParamsE$_ZZN5flash25CollectiveMainloopBwdSm80ILi2ELi2EN4cute5tupleIJNS1_1CILi128EEES4_NS3_ILi64EEEEEEN7cutlass10bfloat16_tEfNS7_4arch4Sm80ELb0ELb0ELb1ELb1ELb1ELb0ELb0ELb0ELi2ELi4ELi4ELi4ELb0EE3mmaINS_16FlashAttnBwdSm80ISB_NS_21CollectiveEpilogueBwdIS6_S8_SA_Li256ELb1ELb0ELi2EEENS_19SingleTileSchedulerILb1ELb0ELb0ELi128EEEE13SharedStorageENS1_6TensorINS1_11ArrayEngineIfLm32EEENS1_6LayoutINS2_IJNS2_IJNS3_ILi2EEESO_EEESO_NS3_ILi4EEEEEENS2_IJNS2_IJNS3_ILi1EEESO_EEESQ_NS3_ILi8EEEEEEEEEEEEbRKNSB_6ParamsERT0_S12_iNS2_IJiiiEEERT_ENKUliiE0_clEii)
        /*15260*/ 	.word	0x00000000


	//----- nvinfo : EIATTR_FRAME_SIZE
	.align		4
.L_14448:
        /*15264*/ 	.byte	0x04, 0x11
        /*15266*/ 	.short	(.L_14450 - .L_14449)
	.align		4
.L_14449:
        /*15268*/ 	.word	index@($_ZN7cutlass13device_kernelIN5flash19enable_sm80_to_sm89INS1_16FlashAttnBwdSm80INS1_25CollectiveMainloopBwdSm80ILi2ELi2EN4cute5tupleIJNS5_1CILi128EEES8_NS7_ILi64EEEEEENS_10bfloat16_tEfNS_4arch4Sm80ELb0ELb0ELb1ELb1ELb1ELb0ELb0ELb0ELi2ELi4ELi4ELi4ELb0EEENS1_21CollectiveEpilogueBwdISA_SB_SD_Li256ELb1ELb0ELi2EEENS1_19SingleTileSchedulerILb1ELb0ELb0ELi128EEEEEEEEEvNT_6ParamsE$_ZZN5flash25CollectiveMainloopBwdSm80ILi2ELi2EN4cute5tupleIJNS1_1CILi128EEES4_NS3_ILi64EEEEEEN7cutlass10bfloat16_tEfNS7_4arch4Sm80ELb0ELb0ELb1ELb1ELb1ELb0ELb0ELb0ELi2ELi4ELi4ELi4ELb0EE3mmaINS_16FlashAttnBwdSm80ISB_NS_21CollectiveEpilogueBwdIS6_S8_SA_Li256ELb1ELb0ELi2EEENS_19SingleTileSchedulerILb1ELb0ELb0ELi128EEEE13SharedStorageENS1_6TensorINS1_11ArrayEngineIfLm32EEENS1_6LayoutINS2_IJNS2_IJNS3_ILi2EEESO_EEESO_NS3_ILi4EEEEEENS2_IJNS2_IJNS3_ILi1EEESO_EEESQ_NS3_ILi8EEEEEEEEEEEEbRKNSB_6ParamsERT0_S12_iNS2_IJiiiEEERT_ENKUliT_E_clIZSC_ISJ_SX_EbS10_S12_S12_iS13_S15_EUlRS16_iE_EEDaiS16_)
        /*1526c*/ 	.word	0x00000000


	//----- nvinfo : EIATTR_FRAME_SIZE
	.align		4
.L_14450:
        /*15270*/ 	.byte	0x04, 0x11
        /*15272*/ 	.short	(.L_14452 - .L_14451)
	.align		4
.L_14451:
        /*15274*/ 	.word	index@($_ZN7cutlass13device_kernelIN5flash19enable_sm80_to_sm89INS1_16FlashAttnBwdSm80INS1_25CollectiveMainloopBwdSm80ILi2ELi2EN4cute5tupleIJNS5_1CILi128EEES8_NS7_ILi64EEEEEENS_10bfloat16_tEfNS_4arch4Sm80ELb0ELb0ELb1ELb1ELb1ELb0ELb0ELb0ELi2ELi4ELi4ELi4ELb0EEENS1_21CollectiveEpilogueBwdISA_SB_SD_Li256ELb1ELb0ELi2EEENS1_19SingleTileSchedulerILb1ELb0ELb0ELi128EEEEEEEEEvNT_6ParamsE$_ZZN5flash25CollectiveMainloopBwdSm80ILi2ELi2EN4cute5tupleIJNS1_1CILi128EEES4_NS3_ILi64EEEEEEN7cutlass10bfloat16_tEfNS7_4arch4Sm80ELb0ELb0ELb1ELb1ELb1ELb0ELb0ELb0ELi2ELi4ELi4ELi4ELb0EE3mmaINS_16FlashAttnBwdSm80ISB_NS_21CollectiveEpilogueBwdIS6_S8_SA_Li256ELb1ELb0ELi2EEENS_19SingleTileSchedulerILb1ELb0ELb0ELi128EEEE13SharedStorageENS1_6TensorINS1_11ArrayEngineIfLm32EEENS1_6LayoutINS2_IJNS2_IJNS3_ILi2EEESO_EEESO_NS3_ILi4EEEEEENS2_IJNS2_IJNS3_ILi1EEESO_EEESQ_NS3_ILi8EEEEEEEEEEEEbRKNSB_6ParamsERT0_S12_iNS2_IJiiiEEERT_ENKUlRT_iE_clINSK_INSL_IfLm64EEENSN_INS2_IJSP_SO_SU_EEESV_EEEEEEDaS17_i)
        /*15278*/ 	.word	0x00000000


	//----- nvinfo : EIATTR_FRAME_SIZE
	.align		4
.L_14452:
        /*1527c*/ 	.byte	0x04, 0x11
        /*1527e*/ 	.short	(.L_14454 - .L_14453)
	.align		4
.L_14453:
        /*15280*/ 	.word	index@($_ZN7cutlass13device_kernelIN5flash19enable_sm80_to_sm89INS1_16FlashAttnBwdSm80INS1_25CollectiveMainloopBwdSm80ILi2ELi2EN4cute5tupleIJNS5_1CILi128EEES8_NS7_ILi64EEEEEENS_10bfloat16_tEfNS_4arch4Sm80ELb0ELb0ELb1ELb1ELb1ELb0ELb0ELb0ELi2ELi4ELi4ELi4ELb0EEENS1_21CollectiveEpilogueBwdISA_SB_SD_Li256ELb1ELb0ELi2EEENS1_19SingleTileSchedulerILb1ELb0ELb0ELi128EEEEEEEEEvNT_6ParamsE$_ZZN4cuteplIJiiEJiiEEEDaRKNS_15ArithmeticTupleIJDpT_EEERKNS1_IJDpT0_EEEENKUlDpRKT_E_clIJiiEEEDaSF_)
        /*15284*/ 	.word	0x00000000


	//----- nvinfo : EIATTR_FRAME_SIZE
	.align		4
.L_14454:
        /*15288*/ 	.byte	0x04, 0x11
        /*1528a*/ 	.short	(.L_14456 - .L_14455)
	.align		4
.L_14455:
        /*1528c*/ 	.word	index@($_ZN7cutlass13device_kernelIN5flash19enable_sm80_to_sm89INS1_16FlashAttnBwdSm80INS1_25CollectiveMainloopBwdSm80ILi2ELi2EN4cute5tupleIJNS5_1CILi128EEES8_NS7_ILi64EEEEEENS_10bfloat16_tEfNS_4arch4Sm80ELb0ELb0ELb1ELb1ELb1ELb0ELb0ELb0ELi2ELi4ELi4ELi4ELb0EEENS1_21CollectiveEpilogueBwdISA_SB_SD_Li256ELb1ELb0ELi2EEENS1_19SingleTileSchedulerILb1ELb0ELb0ELi128EEEEEEEEEvNT_6ParamsE$_ZZN4cuteplIJiiEJNS_1CILi0EEES2_EEEDaRKNS_15ArithmeticTupleIJDpT_EEERKNS3_IJDpT0_EEEENKUlDpRKT_E_clIJiiEEEDaSH_)
        /*15290*/ 	.word	0x00000000


	//----- nvinfo : EIATTR_FRAME_SIZE
	.align		4
.L_14456:
        /*15294*/ 	.byte	0x04, 0x11
        /*15296*/ 	.short	(.L_14458 - .L_14457)
	.align		4
.L_14457:
        /*15298*/ 	.word	index@($_ZN7cutlass13device_kernelIN5flash19enable_sm80_to_sm89INS1_16FlashAttnBwdSm80INS1_25CollectiveMainloopBwdSm80ILi2ELi2EN4cute5tupleIJNS5_1CILi128EEES8_NS7_ILi64EEEEEENS_10bfloat16_tEfNS_4arch4Sm80ELb0ELb0ELb1ELb1ELb1ELb0ELb0ELb0ELi2ELi4ELi4ELi4ELb0EEENS1_21CollectiveEpilogueBwdISA_SB_SD_Li256ELb1ELb0ELi2EEENS1_19SingleTileSchedulerILb1ELb0ELb0ELi128EEEEEEEEEvNT_6ParamsE$_ZZN4cuteplIJiEJNS_1CILi0EEEiEEEDaRKNS_15ArithmeticTupleIJDpT_EEERKNS3_IJDpT0_EEEENKUlDpRKT_E_clIJiiEEEDaSH_)
        /*1529c*/ 	.word	0x00000000


	//----- nvinfo : EIATTR_FRAME_SIZE
	.align		4
.L_14458:
        /*152a0*/ 	.byte	0x04, 0x11
        /*152a2*/ 	.short	(.L_14460 - .L_14459)
	.align		4
.L_14459:
        /*152a4*/ 	.word	index@($_ZN7cutlass13device_kernelIN5flash19enable_sm80_to_sm89INS1_16FlashAttnBwdSm80INS1_25CollectiveMainloopBwdSm80ILi2ELi2EN4cute5tupleIJNS5_1CILi128EEES8_NS7_ILi64EEEEEENS_10bfloat16_tEfNS_4arch4Sm80ELb0ELb0ELb1ELb1ELb1ELb0ELb0ELb0ELi2ELi4ELi4ELi4ELb0EEENS1_21CollectiveEpilogueBwdISA_SB_SD_Li256ELb1ELb0ELi2EEENS1_19SingleTileSchedulerILb1ELb0ELb0ELi128EEEEEEEEEvNT_6ParamsE$_ZZN4cuteplIJiEJNS_1CILi0EEEEEEDaRKNS_15ArithmeticTupleIJDpT_EEERKNS3_IJDpT0_EEEENKUlDpRKT_E_clIJiEEEDaSH_)
        /*152a8*/ 	.word	0x00000000


	//----- nvinfo : EIATTR_FRAME_SIZE
	.align		4
.L_14460:
        /*152ac*/ 	.byte	0x04, 0x11
        /*152ae*/ 	.short	(.L_14462 - .L_14461)
	.align		4
.L_14461:
        /*152b0*/ 	.word	index@($_ZN7cutlass13device_kernelIN5flash19enable_sm80_to_sm89INS1_16FlashAttnBwdSm80INS1_25CollectiveMainloopBwdSm80ILi2ELi2EN4cute5tupleIJNS5_1CILi128EEES8_NS7_ILi64EEEEEENS_10bfloat16_tEfNS_4arch4Sm80ELb0ELb0ELb1ELb1ELb1ELb0ELb0ELb0ELi2ELi4ELi4ELi4ELb0EEENS1_21CollectiveEpilogueBwdISA_SB_SD_Li256ELb1ELb0ELi2EEENS1_19SingleTileSchedulerILb1ELb0ELb0ELi128EEEEEEEEEvNT_6ParamsE$_ZZN4cuteplIJNS_1CILi0EEEiEJiEEEDaRKNS_15ArithmeticTupleIJDpT_EEERKNS3_IJDpT0_EEEENKUlDpRKT_E_clIJiiEEEDaSH_)
        /*152b4*/ 	.word	0x00000000


	//----- nvinfo : EIATTR_FRAME_SIZE
	.align		4
.L_14462:
        /*152b8*/ 	.byte	0x04, 0x11
        /*152ba*/ 	.short	(.L_14464 - .L_14463)
	.align		4
.L_14463:
        /*152bc*/ 	.word	index@($_ZN7cutlass13device_kernelIN5flash19enable_sm80_to_sm89INS1_16FlashAttnBwdSm80INS1_25CollectiveMainloopBwdSm80ILi2ELi2EN4cute5tupleIJNS5_1CILi128EEES8_NS7_ILi64EEEEEENS_10bfloat16_tEfNS_4arch4Sm80ELb0ELb0ELb1ELb1ELb1ELb0ELb0ELb0ELi2ELi4ELi4ELi4ELb0EEENS1_21CollectiveEpilogueBwdISA_SB_SD_Li256ELb1ELb0ELi2EEENS1_19SingleTileSchedulerILb1ELb0ELb0ELi128EEEEEEEEEvNT_6ParamsE$_ZZN4cuteplIJNS_1CILi0EEEiEJS2_iEEEDaRKNS_15ArithmeticTupleIJDpT_EEERKNS3_IJDpT0_EEEENKUlDpRKT_E_clIJS2_iEEEDaSH_)
        /*152c0*/ 	.word	0x00000000


	//----- nvinfo : EIATTR_FRAME_SIZE
	.align		4
.L_14464:
        /*152c4*/ 	.byte	0x04, 0x11
        /*152c6*/ 	.short	(.L_14466 - .L_14465)
	.align		4
.L_14465:
        /*152c8*/ 	.word	index@($_ZN7cutlass13device_kernelIN5flash19enable_sm80_to_sm89INS1_16FlashAttnBwdSm80INS1_25CollectiveMainloopBwdSm80ILi2ELi2EN4cute5tupleIJNS5_1CILi128EEES8_NS7_ILi64EEEEEENS_10bfloat16_tEfNS_4arch4Sm80ELb0ELb0ELb1ELb1ELb1ELb0ELb0ELb0ELi2ELi4ELi4ELi4ELb0EEENS1_21CollectiveEpilogueBwdISA_SB_SD_Li256ELb1ELb0ELi2EEENS1_19SingleTileSchedulerILb1ELb0ELb0ELi128EEEEEEEEEvNT_6ParamsE$_ZZN4cuteplIJNS_1CILi0EEES2_EJiiEEEDaRKNS_15ArithmeticTupleIJDpT_EEERKNS3_IJDpT0_EEEENKUlDpRKT_E_clIJiiEEEDaSH_)
        /*152cc*/ 	.word	0x00000000


	//----- nvinfo : EIATTR_FRAME_SIZE
	.align		4
.L_14466:
        /*152d0*/ 	.byte	0x04, 0x11
        /*152d2*/ 	.short	(.L_14468 - .L_14467)
	.align		4
.L_14467:
        /*152d4*/ 	.word	index@($_ZN7cutlass13device_kernelIN5flash19enable_sm80_to_sm89INS1_16FlashAttnBwdSm80INS1_25CollectiveMainloopBwdSm80ILi2ELi2EN4cute5tupleIJNS5_1CILi128EEES8_NS7_ILi64EEEEEENS_10bfloat16_tEfNS_4arch4Sm80ELb0ELb0ELb1ELb1ELb1ELb0ELb0ELb0ELi2ELi4ELi4ELi4ELb0EEENS1_21CollectiveEpilogueBwdISA_SB_SD_Li256ELb1ELb0ELi2EEENS1_19SingleTileSchedulerILb1ELb0ELb0ELi128EEEEEEEEEvNT_6ParamsE$_ZZN4cuteplIJNS_1CILi0EEES2_EJiS2_EEEDaRKNS_15ArithmeticTupleIJDpT_EEERKNS3_IJDpT0_EEEENKUlDpRKT_E_clIJiS2_EEEDaSH_)
        /*152d8*/ 	.word	0x00000000


	//----- nvinfo : EIATTR_FRAME_SIZE
	.align		4
.L_14468:
        /*152dc*/ 	.byte	0x04, 0x11
        /*152de*/ 	.short	(.L_14470 - .L_14469)
	.align		4
.L_14469:
        /*152e0*/ 	.word	index@($_ZN7cutlass13device_kernelIN5flash19enable_sm80_to_sm89INS1_16FlashAttnBwdSm80INS1_25CollectiveMainloopBwdSm80ILi2ELi2EN4cute5tupleIJNS5_1CILi128EEES8_NS7_ILi64EEEEEENS_10bfloat16_tEfNS_4arch4Sm80ELb0ELb0ELb1ELb1ELb1ELb0ELb0ELb0ELi2ELi4ELi4ELi4ELb0EEENS1_21CollectiveEpilogueBwdISA_SB_SD_Li256ELb1ELb0ELi2EEENS1_19SingleTileSchedulerILb1ELb0ELb0ELi128EEEEEEEEEvNT_6ParamsE$_ZZN4cuteplIJNS_1CILi0EEES2_EJiEEEDaRKNS_15ArithmeticTupleIJDpT_EEERKNS3_IJDpT0_EEEENKUlDpRKT_E_clIJiS2_EEEDaSH_)
        /*152e4*/ 	.word	0x00000000


	//----- nvinfo : EIATTR_FRAME_SIZE
	.align		4
.L_14470:
        /*152e8*/ 	.byte	0x04, 0x11
        /*152ea*/ 	.short	(.L_14472 - .L_14471)
	.align		4
.L_14471:
        /*152ec*/ 	.word	index@($_ZN7cutlass13device_kernelIN5flash19enable_sm80_to_sm89INS1_16FlashAttnBwdSm80INS1_25CollectiveMainloopBwdSm80ILi2ELi2EN4cute5tupleIJNS5_1CILi128EEES8_NS7_ILi64EEEEEENS_10bfloat16_tEfNS_4arch4Sm80ELb0ELb0ELb1ELb1ELb1ELb0ELb0ELb0ELi2ELi4ELi4ELi4ELb0EEENS1_21CollectiveEpilogueBwdISA_SB_SD_Li256ELb1ELb0ELi2EEENS1_19SingleTileSchedulerILb1ELb0ELb0ELi128EEEEEEEEEvNT_6ParamsE$_ZZN4cuteplIJNS_1CILi0EEES2_EJS2_iEEEDaRKNS_15ArithmeticTupleIJDpT_EEERKNS3_IJDpT0_EEEENKUlDpRKT_E_clIJS2_iEEEDaSH_)
        /*152f0*/ 	.word	0x00000000


	//----- nvinfo : EIATTR_FRAME_SIZE
	.align		4
.L_14472:
        /*152f4*/ 	.byte	0x04, 0x11
        /*152f6*/ 	.short	(.L_14474 - .L_14473)
	.align		4
.L_14473:
        /*152f8*/ 	.word	index@($_ZN7cutlass13device_kernelIN5flash19enable_sm80_to_sm89INS1_16FlashAttnBwdSm80INS1_25CollectiveMainloopBwdSm80ILi2ELi2EN4cute5tupleIJNS5_1CILi128EEES8_NS7_ILi64EEEEEENS_10bfloat16_tEfNS_4arch4Sm80ELb0ELb0ELb1ELb1ELb1ELb0ELb0ELb0ELi2ELi4ELi4ELi4ELb0EEENS1_21CollectiveEpilogueBwdISA_SB_SD_Li256ELb1ELb0ELi2EEENS1_19SingleTileSchedulerILb1ELb0ELb0ELi128EEEEEEEEEvNT_6ParamsE$_ZZN4cuteplIJNS_1CILi0EEEEJS2_iEEEDaRKNS_15ArithmeticTupleIJDpT_EEERKNS3_IJDpT0_EEEENKUlDpRKT_E_clIJS2_iEEEDaSH_)
        /*152fc*/ 	.word	0x00000000


	//----- nvinfo : EIATTR_FRAME_SIZE
	.align		4
.L_14474:
        /*15300*/ 	.byte	0x04, 0x11
        /*15302*/ 	.short	(.L_14476 - .L_14475)
	.align		4
.L_14475:
        /*15304*/ 	.word	index@($_ZN7cutlass13device_kernelIN5flash19enable_sm80_to_sm89INS1_16FlashAttnBwdSm80INS1_25CollectiveMainloopBwdSm80ILi2ELi2EN4cute5tupleIJNS5_1CILi128EEES8_NS7_ILi64EEEEEENS_10bfloat16_tEfNS_4arch4Sm80ELb0ELb0ELb1ELb1ELb1ELb0ELb0ELb0ELi2ELi4ELi4ELi4ELb0EEENS1_21CollectiveEpilogueBwdISA_SB_SD_Li256ELb1ELb0ELi2EEENS1_19SingleTileSchedulerILb1ELb0ELb0ELi128EEEEEEEEEvNT_6ParamsE$_ZZN4cute9transformINS_5tupleIJiiiNS_1CILi0EEEEEENS1_IJNS2_ILi32EEENS2_ILi4EEENS2_ILi2EEENS2_ILi1EEEEEENS1_IJS8_S8_S8_S8_EEEZNS_7crd2crdIS4_S9_SA_EEDaRKT_RKT0_RKT1_EUlRKT_RKT0_RKT1_E_EEDaSE_SH_SK_OT2_ENKUlDpSN_E_clIJiiiS3_EEEDaSX_)
        /*15308*/ 	.word	0x00000000


	//----- nvinfo : EIATTR_FRAME_SIZE
	.align		4
.L_14476:
        /*1530c*/ 	.byte	0x04, 0x11
        /*1530e*/ 	.short	(.L_14478 - .L_14477)
	.align		4
.L_14477:
        /*15310*/ 	.word	index@($_ZN7cutlass13device_kernelIN5flash19enable_sm80_to_sm89INS1_16FlashAttnBwdSm80INS1_25CollectiveMainloopBwdSm80ILi2ELi2EN4cute5tupleIJNS5_1CILi128EEES8_NS7_ILi64EEEEEENS_10bfloat16_tEfNS_4arch4Sm80ELb0ELb0ELb1ELb1ELb1ELb0ELb0ELb0ELi2ELi4ELi4ELi4ELb0EEENS1_21CollectiveEpilogueBwdISA_SB_SD_Li256ELb1ELb0ELi2EEENS1_19SingleTileSchedulerILb1ELb0ELb0ELi128EEEEEEEEEvNT_6ParamsE$_ZZN4cute9transformINS_5tupleIJiiNS_1CILi0EEEEEENS1_IJNS1_IJNS2_ILi4EEENS2_ILi8EEEEEES5_NS2_ILi1EEEEEEZNS_7idx2crdIS4_S9_EEDaRKT_RKT0_EUlRKT_RKT0_E_EEDaSD_SG_OT1_ENKUlDpSJ_E_clIJNS1_IJiiEEEiS3_EEEDaSQ_)
        /*15314*/ 	.word	0x00000000


	//----- nvinfo : EIATTR_FRAME_SIZE
	.align		4
.L_14478:
        /*15318*/ 	.byte	0x04, 0x11
        /*1531a*/ 	.short	(.L_14480 - .L_14479)
	.align		4
.L_14479:
        /*1531c*/ 	.word	index@($_ZN7cutlass13device_kernelIN5flash19enable_sm80_to_sm89INS1_16FlashAttnBwdSm80INS1_25CollectiveMainloopBwdSm80ILi2ELi2EN4cute5tupleIJNS5_1CILi128EEES8_NS7_ILi64EEEEEENS_10bfloat16_tEfNS_4arch4Sm80ELb0ELb0ELb1ELb1ELb1ELb0ELb0ELb0ELi2ELi4ELi4ELi4ELb0EEENS1_21CollectiveEpilogueBwdISA_SB_SD_Li256ELb1ELb0ELi2EEENS1_19SingleTileSchedulerILb1ELb0ELb0ELi128EEEEEEEEEvNT_6ParamsE$_ZZN4cute9transformINS_5tupleIJiiNS_1CILi0EEEEEENS1_IJNS1_IJNS2_ILi4EEENS2_ILi8EEEEEENS2_ILi2EEENS2_ILi1EEEEEEZNS_7idx2crdIS4_SA_EEDaRKT_RKT0_EUlRKT_RKT0_E_EEDaSE_SH_OT1_ENKUlDpSK_E_clIJNS1_IJiiEEEiS3_EEEDaSR_)
        /*15320*/ 	.word	0x00000000


	//----- nvinfo : EIATTR_FRAME_SIZE
	.align		4
.L_14480:
        /*15324*/ 	.byte	0x04, 0x11
        /*15326*/ 	.short	(.L_14482 - .L_14481)
	.align		4
.L_14481:
        /*15328*/ 	.word	index@($_ZN7cutlass13device_kernelIN5flash19enable_sm80_to_sm89INS1_16FlashAttnBwdSm80INS1_25CollectiveMainloopBwdSm80ILi2ELi2EN4cute5tupleIJNS5_1CILi128EEES8_NS7_ILi64EEEEEENS_10bfloat16_tEfNS_4arch4Sm80ELb0ELb0ELb1ELb1ELb1ELb0ELb0ELb0ELi2ELi4ELi4ELi4ELb0EEENS1_21CollectiveEpilogueBwdISA_SB_SD_Li256ELb1ELb0ELi2EEENS1_19SingleTileSchedulerILb1ELb0ELb0ELi128EEEEEEEEEvNT_6ParamsE$_ZZN4cute9transformINS_5tupleIJNS_1CILi32EEENS2_ILi4EEENS2_ILi2EEENS2_ILi1EEEEEENS1_IJS6_S3_NS2_ILi128EEENS2_ILi0EEEEEEZNS_7idx2crdIiS7_SA_EEDaRKT_RKT0_RKT1_EUlRKT_RKT0_E_EEDaSE_SH_OSI_ENKUlDpSN_E_clIJiiiS9_EEEDaST_)
        /*1532c*/ 	.word	0x00000000


	//----- nvinfo : EIATTR_FRAME_SIZE
	.align		4
.L_14482:
        /*15330*/ 	.byte	0x04, 0x11
        /*15332*/ 	.short	(.L_14484 - .L_14483)
	.align		4
.L_14483:
        /*15334*/ 	.word	index@($_ZN7cutlass13device_kernelIN5flash19enable_sm80_to_sm89INS1_16FlashAttnBwdSm80INS1_25CollectiveMainloopBwdSm80ILi2ELi2EN4cute5tupleIJNS5_1CILi128EEES8_NS7_ILi64EEEEEENS_10bfloat16_tEfNS_4arch4Sm80ELb0ELb0ELb1ELb1ELb1ELb0ELb0ELb0ELi2ELi4ELi4ELi4ELb0EEENS1_21CollectiveEpilogueBwdISA_SB_SD_Li256ELb1ELb0ELi2EEENS1_19SingleTileSchedulerILb1ELb0ELb0ELi128EEEEEEEEEvNT_6ParamsE$_ZZN4cute9transformINS_15ArithmeticTupleIJiiEEEZNS_14transform_leafIS2_NS_8identityEEEDaRKT_OT0_EUlRKT_E_EEDaS7_S9_ENKUlDpSC_E_clIJiiEEEDaSE_)
        /*15338*/ 	.word	0x00000000


	//----- nvinfo : EIATTR_FRAME_SIZE
	.align		4
.L_14484:
        /*1533c*/ 	.byte	0x04, 0x11
        /*1533e*/ 	.short	(.L_14486 - .L_14485)
	.align		4
.L_14485:
        /*15340*/ 	.word	index@($_ZN7cutlass13device_kernelIN5flash19enable_sm80_to_sm89INS1_16FlashAttnBwdSm80INS1_25CollectiveMainloopBwdSm80ILi2ELi2EN4cute5tupleIJNS5_1CILi128EEES8_NS7_ILi64EEEEEENS_10bfloat16_tEfNS_4arch4Sm80ELb0ELb0ELb1ELb1ELb1ELb0ELb0ELb0ELi2ELi4ELi4ELi4ELb0EEENS1_21CollectiveEpilogueBwdISA_SB_SD_Li256ELb1ELb0ELi2EEENS1_19SingleTileSchedulerILb1ELb0ELb0ELi128EEEEEEEEEvNT_6ParamsE$_ZZN4cute7idx2crdIiNS_5tupleIJNS_1CILi32EEENS2_ILi4EEENS2_ILi2EEENS2_ILi1EEEEEENS1_IJS6_S3_NS2_ILi128EEENS2_ILi0EEEEEEEEDaRKT_RKT0_RKT1_ENKUlRKT_RKT0_E_clIS5_S8_EEDaSM_SP_)
        /*15344*/ 	.word	0x00000000


	//----- nvinfo : EIATTR_FRAME_SIZE
	.align		4
.L_14486:
        /*15348*/ 	.byte	0x04, 0x11
        /*1534a*/ 	.short	(.L_14488 - .L_14487)
	.align		4
.L_14487:
        /*1534c*/ 	.word	index@($_ZN7cutlass13device_kernelIN5flash19enable_sm80_to_sm89INS1_16FlashAttnBwdSm80INS1_25CollectiveMainloopBwdSm80ILi2ELi2EN4cute5tupleIJNS5_1CILi128EEES8_NS7_ILi64EEEEEENS_10bfloat16_tEfNS_4arch4Sm80ELb0ELb0ELb1ELb1ELb1ELb0ELb0ELb0ELi2ELi4ELi4ELi4ELb0EEENS1_21CollectiveEpilogueBwdISA_SB_SD_Li256ELb1ELb0ELi2EEENS1_19SingleTileSchedulerILb1ELb0ELb0ELi128EEEEEEEEEvNT_6ParamsE$_ZZN4cute7idx2crdIiNS_5tupleIJNS_1CILi32EEENS2_ILi4EEENS2_ILi2EEENS2_ILi1EEEEEENS1_IJS6_S3_NS2_ILi128EEENS2_ILi0EEEEEEEEDaRKT_RKT0_RKT1_ENKUlRKT_RKT0_E_clIS4_S3_EEDaSM_SP_)
        /*15350*/ 	.word	0x00000000


	//----- nvinfo : EIATTR_FRAME_SIZE
	.align		4
.L_14488:
        /*15354*/ 	.byte	0x04, 0x11
        /*15356*/ 	.short	(.L_14490 - .L_14489)
	.align		4
.L_14489:
        /*15358*/ 	.word	index@($_ZN7cutlass13device_kernelIN5flash19enable_sm80_to_sm89INS1_16FlashAttnBwdSm80INS1_25CollectiveMainloopBwdSm80ILi2ELi2EN4cute5tupleIJNS5_1CILi128EEES8_NS7_ILi64EEEEEENS_10bfloat16_tEfNS_4arch4Sm80ELb0ELb0ELb1ELb1ELb1ELb0ELb0ELb0ELi2ELi4ELi4ELi4ELb0EEENS1_21CollectiveEpilogueBwdISA_SB_SD_Li256ELb1ELb0ELi2EEENS1_19SingleTileSchedulerILb1ELb0ELb0ELi128EEEEEEEEEvNT_6ParamsE$_ZZN4cute7idx2crdIiNS_5tupleIJNS_1CILi32EEENS2_ILi4EEENS2_ILi2EEENS2_ILi1EEEEEENS1_IJS6_S3_NS2_ILi128EEENS2_ILi0EEEEEEEEDaRKT_RKT0_RKT1_ENKUlRKT_RKT0_E_clIS3_S6_EEDaSM_SP_)
        /*1535c*/ 	.word	0x00000000


	//----- nvinfo : EIATTR_FRAME_SIZE
	.align		4
.L_14490:
        /*15360*/ 	.byte	0x04, 0x11
        /*15362*/ 	.short	(.L_14492 - .L_14491)
	.align		4
.L_14491:
        /*15364*/ 	.word	index@($_ZN7cutlass13device_kernelIN5flash19enable_sm80_to_sm89INS1_16FlashAttnBwdSm80INS1_25CollectiveMainloopBwdSm80ILi2ELi2EN4cute5tupleIJNS5_1CILi128EEES8_NS7_ILi64EEEEEENS_10bfloat16_tEfNS_4arch4Sm80ELb0ELb0ELb1ELb1ELb1ELb0ELb0ELb0ELi2ELi4ELi4ELi4ELb0EEENS1_21CollectiveEpilogueBwdISA_SB_SD_Li256ELb1ELb0ELi2EEENS1_19SingleTileSchedulerILb1ELb0ELb0ELi128EEEEEEEEEvNT_6ParamsE$_ZZN4cute7idx2crdINS_5tupleIJiiNS_1CILi0EEEEEENS1_IJNS1_IJNS2_ILi4EEENS2_ILi8EEEEEES5_NS2_ILi1EEEEEEEEDaRKT_RKT0_ENKUlRKT_RKT0_E_clIiS7_EEDaSI_SL_)
        /*15368*/ 	.word	0x00000000


	//----- nvinfo : EIATTR_FRAME_SIZE
	.align		4
.L_14492:
        /*1536c*/ 	.byte	0x04, 0x11
        /*1536e*/ 	.short	(.L_14494 - .L_14493)
	.align		4
.L_14493:
        /*15370*/ 	.word	index@($_ZN7cutlass13device_kernelIN5flash19enable_sm80_to_sm89INS1_16FlashAttnBwdSm80INS1_25CollectiveMainloopBwdSm80ILi2ELi2EN4cute5tupleIJNS5_1CILi128EEES8_NS7_ILi64EEEEEENS_10bfloat16_tEfNS_4arch4Sm80ELb0ELb0ELb1ELb1ELb1ELb0ELb0ELb0ELi2ELi4ELi4ELi4ELb0EEENS1_21CollectiveEpilogueBwdISA_SB_SD_Li256ELb1ELb0ELi2EEENS1_19SingleTileSchedulerILb1ELb0ELb0ELi128EEEEEEEEEvNT_6ParamsE$_ZZN4cute7idx2crdINS_5tupleIJiiNS_1CILi0EEEEEENS1_IJNS1_IJNS2_ILi4EEENS2_ILi8EEEEEES5_NS2_ILi1EEEEEEEEDaRKT_RKT0_ENKUlRKT_RKT0_E_clIiS5_EEDaSI_SL_)
        /*15374*/ 	.word	0x00000000


	//----- nvinfo : EIATTR_FRAME_SIZE
	.align		4
.L_14494:
        /*15378*/ 	.byte	0x04, 0x11
        /*1537a*/ 	.short	(.L_14496 - .L_14495)
	.align		4
.L_14495:
        /*1537c*/ 	.word	index@($_ZN7cutlass13device_kernelIN5flash19enable_sm80_to_sm89INS1_16FlashAttnBwdSm80INS1_25CollectiveMainloopBwdSm80ILi2ELi2EN4cute5tupleIJNS5_1CILi128EEES8_NS7_ILi64EEEEEENS_10bfloat16_tEfNS_4arch4Sm80ELb0ELb0ELb1ELb1ELb1ELb0ELb0ELb0ELi2ELi4ELi4ELi4ELb0EEENS1_21CollectiveEpilogueBwdISA_SB_SD_Li256ELb1ELb0ELi2EEENS1_19SingleTileSchedulerILb1ELb0ELb0ELi128EEEEEEEEEvNT_6ParamsE$_ZZN4cute7idx2crdINS_5tupleIJiiNS_1CILi0EEEEEENS1_IJNS1_IJNS2_ILi4EEENS2_ILi8EEEEEENS2_ILi2EEENS2_ILi1EEEEEEEEDaRKT_RKT0_ENKUlRKT_RKT0_E_clIiS8_EEDaSJ_SM_)
        /*15380*/ 	.word	0x00000000


	//----- nvinfo : EIATTR_FRAME_SIZE
	.align		4
.L_14496:
        /*15384*/ 	.byte	0x04, 0x11
        /*15386*/ 	.short	(.L_14498 - .L_14497)
	.align		4
.L_14497:
        /*15388*/ 	.word	index@($_ZN7cutlass13device_kernelIN5flash19enable_sm80_to_sm89INS1_16FlashAttnBwdSm80INS1_25CollectiveMainloopBwdSm80ILi2ELi2EN4cute5tupleIJNS5_1CILi128EEES8_NS7_ILi64EEEEEENS_10bfloat16_tEfNS_4arch4Sm80ELb0ELb0ELb1ELb1ELb1ELb0ELb0ELb0ELi2ELi4ELi4ELi4ELb0EEENS1_21CollectiveEpilogueBwdISA_SB_SD_Li256ELb1ELb0ELi2EEENS1_19SingleTileSchedulerILb1ELb0ELb0ELi128EEEEEEEEEvNT_6ParamsE$_ZZN4cute7idx2crdINS_5tupleIJiiNS_1CILi0EEEEEENS1_IJNS1_IJNS2_ILi4EEENS2_ILi8EEEEEENS2_ILi2EEENS2_ILi1EEEEEEEEDaRKT_RKT0_ENKUlRKT_RKT0_E_clIiS7_EEDaSJ_SM_)
        /*1538c*/ 	.word	0x00000000


	//----- nvinfo : EIATTR_FRAME_SIZE
	.align		4
.L_14498:
        /*15390*/ 	.byte	0x04, 0x11
        /*15392*/ 	.short	(.L_14500 - .L_14499)
	.align		4
.L_14499:
        /*15394*/ 	.word	index@($_ZN7cutlass13device_kernelIN5flash19enable_sm80_to_sm89INS1_16FlashAttnBwdSm80INS1_25CollectiveMainloopBwdSm80ILi2ELi2EN4cute5tupleIJNS5_1CILi128EEES8_NS7_ILi64EEEEEENS_10bfloat16_tEfNS_4arch4Sm80ELb0ELb0ELb1ELb1ELb1ELb0ELb0ELb0ELi2ELi4ELi4ELi4ELb0EEENS1_21CollectiveEpilogueBwdISA_SB_SD_Li256ELb1ELb0ELi2EEENS1_19SingleTileSchedulerILb1ELb0ELb0ELi128EEEEEEEEEvNT_6ParamsE$_ZZN4cute7flattenINS_5tupleIJNS_1CILi1EEENS1_IJiiiEEENS2_ILi64EEENS1_IJNS2_ILi72EEENS2_ILi144EEENS2_ILi288EEEEEENS2_ILi512EEEEEEEEDaRKT_ENKUlRKT_E_clIS4_EEDaSH_)
        /*15398*/ 	.word	0x00000000


	//----- nvinfo : EIATTR_FRAME_SIZE
	.align		4
.L_14500:
        /*1539c*/ 	.byte	0x04, 0x11
        /*1539e*/ 	.short	(.L_14502 - .L_14501)
	.align		4
.L_14501:
        /*153a0*/ 	.word	index@($_ZN7cutlass13device_kernelIN5flash19enable_sm80_to_sm89INS1_16FlashAttnBwdSm80INS1_25CollectiveMainloopBwdSm80ILi2ELi2EN4cute5tupleIJNS5_1CILi128EEES8_NS7_ILi64EEEEEENS_10bfloat16_tEfNS_4arch4Sm80ELb0ELb0ELb1ELb1ELb1ELb0ELb0ELb0ELi2ELi4ELi4ELi4ELb0EEENS1_21CollectiveEpilogueBwdISA_SB_SD_Li256ELb1ELb0ELi2EEENS1_19SingleTileSchedulerILb1ELb0ELb0ELi128EEEEEEEEEvNT_6ParamsE$_ZZN4cute7flattenINS_5tupleIJNS_1CILi1EEENS1_IJNS2_ILi8EEEiiEEENS2_ILi64EEENS1_IJiNS2_ILi144EEENS2_ILi288EEEEEENS2_ILi512EEEEEEEEDaRKT_ENKUlRKT_E_clIS9_EEDaSH_)
        /*153a4*/ 	.word	0x00000000


	//----- nvinfo : EIATTR_FRAME_SIZE
	.align		4
.L_14502:
        /*153a8*/ 	.byte	0x04, 0x11
        /*153aa*/ 	.short	(.L_14504 - .L_14503)
	.align		4
.L_14503:
        /*153ac*/ 	.word	index@($_ZN7cutlass13device_kernelIN5flash19enable_sm80_to_sm89INS1_16FlashAttnBwdSm80INS1_25CollectiveMainloopBwdSm80ILi2ELi2EN4cute5tupleIJNS5_1CILi128EEES8_NS7_ILi64EEEEEENS_10bfloat16_tEfNS_4arch4Sm80ELb0ELb0ELb1ELb1ELb1ELb0ELb0ELb0ELi2ELi4ELi4ELi4ELb0EEENS1_21CollectiveEpilogueBwdISA_SB_SD_Li256ELb1ELb0ELi2EEENS1_19SingleTileSchedulerILb1ELb0ELb0ELi128EEEEEEEEEvNT_6ParamsE$_ZZN4cute7flattenINS_5tupleIJNS_1CILi1EEENS1_IJNS2_ILi8EEEiiEEENS2_ILi64EEENS1_IJiNS2_ILi144EEENS2_ILi288EEEEEENS2_ILi512EEEEEEEEDaRKT_ENKUlRKT_E_clIS5_EEDaSH_)
        /*153b0*/ 	.word	0x00000000


	//----- nvinfo : EIATTR_FRAME_SIZE
	.align		4
.L_14504:
        /*153b4*/ 	.byte	0x04, 0x11
        /*153b6*/ 	.short	(.L_14506 - .L_14505)
	.align		4
.L_14505:
        /*153b8*/ 	.word	index@($_ZN7cutlass13device_kernelIN5flash19enable_sm80_to_sm89INS1_16FlashAttnBwdSm80INS1_25CollectiveMainloopBwdSm80ILi2ELi2EN4cute5tupleIJNS5_1CILi128EEES8_NS7_ILi64EEEEEENS_10bfloat16_tEfNS_4arch4Sm80ELb0ELb0ELb1ELb1ELb1ELb0ELb0ELb0ELi2ELi4ELi4ELi4ELb0EEENS1_21CollectiveEpilogueBwdISA_SB_SD_Li256ELb1ELb0ELi2EEENS1_19SingleTileSchedulerILb1ELb0ELb0ELi128EEEEEEEEEvNT_6ParamsE$_ZZN4cute7flattenINS_5tupleIJNS1_IJNS_1CILi0EEENS1_IJNS2_ILi1EEENS2_ILi512EEEiEEEEEENS2_ILi4096EEENS1_IJiNS2_ILi8192EEEEEEEEEEEDaRKT_ENKUlRKT_E_clISA_EEDaSH_)
        /*153bc*/ 	.word	0x00000000


	//----- nvinfo : EIATTR_FRAME_SIZE
	.align		4
.L_14506:
        /*153c0*/ 	.byte	0x04, 0x11
        /*153c2*/ 	.short	(.L_14508 - .L_14507)
	.align		4
.L_14507:
        /*153c4*/ 	.word	index@($_ZN7cutlass13device_kernelIN5flash19enable_sm80_to_sm89INS1_16FlashAttnBwdSm80INS1_25CollectiveMainloopBwdSm80ILi2ELi2EN4cute5tupleIJNS5_1CILi128EEES8_NS7_ILi64EEEEEENS_10bfloat16_tEfNS_4arch4Sm80ELb0ELb0ELb1ELb1ELb1ELb0ELb0ELb0ELi2ELi4ELi4ELi4ELb0EEENS1_21CollectiveEpilogueBwdISA_SB_SD_Li256ELb1ELb0ELi2EEENS1_19SingleTileSchedulerILb1ELb0ELb0ELi128EEEEEEEEEvNT_6ParamsE$_ZZN4cute7flattenINS_5tupleIJNS1_IJNS_1CILi0EEENS1_IJNS2_ILi1EEENS2_ILi512EEEiEEEEEENS2_ILi4096EEENS1_IJiNS2_ILi8192EEEEEEEEEEEDaRKT_ENKUlRKT_E_clIS7_EEDaSH_)
        /*153c8*/ 	.word	0x00000000


	//----- nvinfo : EIATTR_FRAME_SIZE
	.align		4
.L_14508:
        /*153cc*/ 	.byte	0x04, 0x11
        /*153ce*/ 	.short	(.L_14510 - .L_14509)
	.align		4
.L_14509:
        /*153d0*/ 	.word	index@($_ZN7cutlass13device_kernelIN5flash19enable_sm80_to_sm89INS1_16FlashAttnBwdSm80INS1_25CollectiveMainloopBwdSm80ILi2ELi2EN4cute5tupleIJNS5_1CILi128EEES8_NS7_ILi64EEEEEENS_10bfloat16_tEfNS_4arch4Sm80ELb0ELb0ELb1ELb1ELb1ELb0ELb0ELb0ELi2ELi4ELi4ELi4ELb0EEENS1_21CollectiveEpilogueBwdISA_SB_SD_Li256ELb1ELb0ELi2EEENS1_19SingleTileSchedulerILb1ELb0ELb0ELi128EEEEEEEEEvNT_6ParamsE$_ZZN4cute7crd2crdINS_5tupleIJiiiNS_1CILi0EEEEEENS1_IJNS2_ILi32EEENS2_ILi4EEENS2_ILi2EEENS2_ILi1EEEEEENS1_IJS8_S8_S8_S8_EEEEEDaRKT_RKT0_RKT1_ENKUlRKT_RKT0_RKT1_E_clIiS7_S8_EEDaSM_SP_SS_)
        /*153d4*/ 	.word	0x00000000


	//----- nvinfo : EIATTR_FRAME_SIZE
	.align		4
.L_14510:
        /*153d8*/ 	.byte	0x04, 0x11
        /*153da*/ 	.short	(.L_14512 - .L_14511)
	.align		4
.L_14511:
        /*153dc*/ 	.word	index@($_ZN7cutlass13device_kernelIN5flash19enable_sm80_to_sm89INS1_16FlashAttnBwdSm80INS1_25CollectiveMainloopBwdSm80ILi2ELi2EN4cute5tupleIJNS5_1CILi128EEES8_NS7_ILi64EEEEEENS_10bfloat16_tEfNS_4arch4Sm80ELb0ELb0ELb1ELb1ELb1ELb0ELb0ELb0ELi2ELi4ELi4ELi4ELb0EEENS1_21CollectiveEpilogueBwdISA_SB_SD_Li256ELb1ELb0ELi2EEENS1_19SingleTileSchedulerILb1ELb0ELb0ELi128EEEEEEEEEvNT_6ParamsE$_ZZN4cute7crd2crdINS_5tupleIJiiiNS_1CILi0EEEEEENS1_IJNS2_ILi32EEENS2_ILi4EEENS2_ILi2EEENS2_ILi1EEEEEENS1_IJS8_S8_S8_S8_EEEEEDaRKT_RKT0_RKT1_ENKUlRKT_RKT0_RKT1_E_clIiS6_S8_EEDaSM_SP_SS_)
        /*153e0*/ 	.word	0x00000000


	//----- nvinfo : EIATTR_FRAME_SIZE
	.align		4
.L_14512:
        /*153e4*/ 	.byte	0x04, 0x11
        /*153e6*/ 	.short	(.L_14514 - .L_14513)
	.align		4
.L_14513:
        /*153e8*/ 	.word	index@($_ZN7cutlass13device_kernelIN5flash19enable_sm80_to_sm89INS1_16FlashAttnBwdSm80INS1_25CollectiveMainloopBwdSm80ILi2ELi2EN4cute5tupleIJNS5_1CILi128EEES8_NS7_ILi64EEEEEENS_10bfloat16_tEfNS_4arch4Sm80ELb0ELb0ELb1ELb1ELb1ELb0ELb0ELb0ELi2ELi4ELi4ELi4ELb0EEENS1_21CollectiveEpilogueBwdISA_SB_SD_Li256ELb1ELb0ELi2EEENS1_19SingleTileSchedulerILb1ELb0ELb0ELi128EEEEEEEEEvNT_6ParamsE$_ZZN4cute7crd2crdINS_5tupleIJiiiNS_1CILi0EEEEEENS1_IJNS2_ILi32EEENS2_ILi4EEENS2_ILi2EEENS2_ILi1EEEEEENS1_IJS8_S8_S8_S8_EEEEEDaRKT_RKT0_RKT1_ENKUlRKT_RKT0_RKT1_E_clIiS5_S8_EEDaSM_SP_SS_)
        /*153ec*/ 	.word	0x00000000


	//----- nvinfo : EIATTR_FRAME_SIZE
	.align		4
.L_14514:
        /*153f0*/ 	.byte	0x04, 0x11
        /*153f2*/ 	.short	(.L_14516 - .L_14515)
	.align		4
.L_14515:
        /*153f4*/ 	.word	index@($_ZN7cutlass13device_kernelIN5flash19enable_sm80_to_sm89INS1_16FlashAttnBwdSm80INS1_25CollectiveMainloopBwdSm80ILi2ELi2EN4cute5tupleIJNS5_1CILi128EEES8_NS7_ILi64EEEEEENS_10bfloat16_tEfNS_4arch4Sm80ELb0ELb0ELb1ELb1ELb1ELb0ELb0ELb0ELi2ELi4ELi4ELi4ELb0EEENS1_21CollectiveEpilogueBwdISA_SB_SD_Li256ELb1ELb0ELi2EEENS1_19SingleTileSchedulerILb1ELb0ELb0ELi128EEEEEEEEEvNT_6ParamsE$_ZZN4cute6upcastILi2ENS_5tupleIJNS_1CILi2EEES3_S3_EEENS1_IJNS2_ILi1EEENS2_ILi512EEEiEEEEEDaRKT0_RKT1_ENKUlRKT_RKT0_E_clIS3_iEEDaSG_SJ_)
        /*153f8*/ 	.word	0x00000000


	//----- nvinfo : EIATTR_FRAME_SIZE
	.align		4
.L_14516:
        /*153fc*/ 	.byte	0x04, 0x11
        /*153fe*/ 	.short	(.L_14518 - .L_14517)
	.align		4
.L_14517:
        /*15400*/ 	.word	index@($_ZN7cutlass13device_kernelIN5flash19enable_sm80_to_sm89INS1_16FlashAttnBwdSm80INS1_25CollectiveMainloopBwdSm80ILi2ELi2EN4cute5tupleIJNS5_1CILi128EEES8_NS7_ILi64EEEEEENS_10bfloat16_tEfNS_4arch4Sm80ELb0ELb0ELb1ELb1ELb1ELb0ELb0ELb0ELi2ELi4ELi4ELi4ELb0EEENS1_21CollectiveEpilogueBwdISA_SB_SD_Li256ELb1ELb0ELi2EEENS1_19SingleTileSchedulerILb1ELb0ELb0ELi128EEEEEEEEEvNT_6ParamsE$_ZZN4cute6upcastILi2ENS_5tupleIJNS_1CILi2EEES3_EEENS1_IJiNS2_ILi8192EEEEEEEEDaRKT0_RKT1_ENKUlRKT_RKT0_E_clIS3_iEEDaSF_SI_)
        /*15404*/ 	.word	0x00000000


	//----- nvinfo : EIATTR_FRAME_SIZE
	.align		4
.L_14518:
        /*15408*/ 	.byte	0x04, 0x11
        /*1540a*/ 	.short	(.L_14520 - .L_14519)
	.align		4
.L_14519:
        /*1540c*/ 	.word	index@($_ZN7cutlass13device_kernelIN5flash19enable_sm80_to_sm89INS1_16FlashAttnBwdSm80INS1_25CollectiveMainloopBwdSm80ILi2ELi2EN4cute5tupleIJNS5_1CILi128EEES8_NS7_ILi64EEEEEENS_10bfloat16_tEfNS_4arch4Sm80ELb0ELb0ELb1ELb1ELb1ELb0ELb0ELb0ELi2ELi4ELi4ELi4ELb0EEENS1_21CollectiveEpilogueBwdISA_SB_SD_Li256ELb1ELb0ELi2EEENS1_19SingleTileSchedulerILb1ELb0ELb0ELi128EEEEEEEEEvNT_6ParamsE$_ZZN4cute6upcastILi2ENS_5tupleIJNS_1CILi1EEENS1_IJNS2_ILi2EEES4_S4_EEEEEENS1_IJNS2_ILi0EEENS1_IJS3_NS2_ILi512EEEiEEEEEEEEDaRKT0_RKT1_ENKUlRKT_RKT0_E_clIS5_S9_EEDaSJ_SM_)
        /*15410*/ 	.word	0x00000000


	//----- nvinfo : EIATTR_FRAME_SIZE
	.align		4
.L_14520:
        /*15414*/ 	.byte	0x04, 0x11
        /*15416*/ 	.short	(.L_14522 - .L_14521)
	.align		4
.L_14521:
        /*15418*/ 	.word	index@($_ZN7cutlass13device_kernelIN5flash19enable_sm80_to_sm89INS1_16FlashAttnBwdSm80INS1_25CollectiveMainloopBwdSm80ILi2ELi2EN4cute5tupleIJNS5_1CILi128EEES8_NS7_ILi64EEEEEENS_10bfloat16_tEfNS_4arch4Sm80ELb0ELb0ELb1ELb1ELb1ELb0ELb0ELb0ELi2ELi4ELi4ELi4ELb0EEENS1_21CollectiveEpilogueBwdISA_SB_SD_Li256ELb1ELb0ELi2EEENS1_19SingleTileSchedulerILb1ELb0ELb0ELi128EEEEEEEEEvNT_6ParamsE$_ZZN4cute6upcastILi2ENS_5tupleIJNS1_IJNS_1CILi1EEENS1_IJNS2_ILi2EEES4_S4_EEEEEES4_NS1_IJS4_S4_EEEEEENS1_IJNS1_IJNS2_ILi0EEENS1_IJS3_NS2_ILi512EEEiEEEEEENS2_ILi4096EEENS1_IJiNS2_ILi8192EEEEEEEEEEEDaRKT0_RKT1_ENKUlRKT_RKT0_E_clIS7_SF_EEDaSP_SS_)
        /*1541c*/ 	.word	0x00000000


	//----- nvinfo : EIATTR_FRAME_SIZE
	.align		4
.L_14522:
        /*15420*/ 	.byte	0x04, 0x11
        /*15422*/ 	.short	(.L_14524 - .L_14523)
	.align		4
.L_14523:
        /*15424*/ 	.word	index@($_ZN7cutlass13device_kernelIN5flash19enable_sm80_to_sm89INS1_16FlashAttnBwdSm80INS1_25CollectiveMainloopBwdSm80ILi2ELi2EN4cute5tupleIJNS5_1CILi128EEES8_NS7_ILi64EEEEEENS_10bfloat16_tEfNS_4arch4Sm80ELb0ELb0ELb1ELb1ELb1ELb0ELb0ELb0ELi2ELi4ELi4ELi4ELb0EEENS1_21CollectiveEpilogueBwdISA_SB_SD_Li256ELb1ELb0ELi2EEENS1_19SingleTileSchedulerILb1ELb0ELb0ELi128EEEEEEEEEvNT_6ParamsE$_ZZN4cute6upcastILi2ENS_5tupleIJNS1_IJNS_1CILi1EEENS1_IJNS2_ILi2EEES4_S4_EEEEEES4_NS1_IJS4_S4_EEEEEENS1_IJNS1_IJNS2_ILi0EEENS1_IJS3_NS2_ILi512EEEiEEEEEENS2_ILi4096EEENS1_IJiNS2_ILi8192EEEEEEEEEEEDaRKT0_RKT1_ENKUlRKT_RKT0_E_clIS6_SC_EEDaSP_SS_)
        /*15428*/ 	.word	0x00000000


	//----- nvinfo : EIATTR_FRAME_SIZE
	.align		4
.L_14524:
        /*1542c*/ 	.byte	0x04, 0x11
        /*1542e*/ 	.short	(.L_14526 - .L_14525)
	.align		4
.L_14525:
        /*15430*/ 	.word	index@($_ZN7cutlass13device_kernelIN5flash19enable_sm80_to_sm89INS1_16FlashAttnBwdSm80INS1_25CollectiveMainloopBwdSm80ILi2ELi2EN4cute5tupleIJNS5_1CILi128EEES8_NS7_ILi64EEEEEENS_10bfloat16_tEfNS_4arch4Sm80ELb0ELb0ELb1ELb1ELb1ELb0ELb0ELb0ELi2ELi4ELi4ELi4ELb0EEENS1_21CollectiveEpilogueBwdISA_SB_SD_Li256ELb1ELb0ELi2EEENS1_19SingleTileSchedulerILb1ELb0ELb0ELi128EEEEEEEEEvNT_6ParamsE$_ZZN4cute6detail9lift_diceINS_5tupleIJiNS_1CILi0EEEEEES5_EEDaRKT_RKT0_ENKUlRKT_RKT0_E_clIiiEEDaSE_SH_)
        /*15434*/ 	.word	0x00000000


	//----- nvinfo : EIATTR_FRAME_SIZE
	.align		4
.L_14526:
        /*15438*/ 	.byte	0x04, 0x11
        /*1543a*/ 	.short	(.L_14528 - .L_14527)
	.align		4
.L_14527:
        /*1543c*/ 	.word	index@($_ZN7cutlass13device_kernelIN5flash19enable_sm80_to_sm89INS1_16FlashAttnBwdSm80INS1_25CollectiveMainloopBwdSm80ILi2ELi2EN4cute5tupleIJNS5_1CILi128EEES8_NS7_ILi64EEEEEENS_10bfloat16_tEfNS_4arch4Sm80ELb0ELb0ELb1ELb1ELb1ELb0ELb0ELb0ELi2ELi4ELi4ELi4ELb0EEENS1_21CollectiveEpilogueBwdISA_SB_SD_Li256ELb1ELb0ELi2EEENS1_19SingleTileSchedulerILb1ELb0ELb0ELi128EEEEEEEEEvNT_6ParamsE$_ZZN4cute6detail9lift_diceINS_5tupleIJiNS2_IJiNS_1CILi0EEEEEEEEES6_EEDaRKT_RKT0_ENKUlRKT_RKT0_E_clIiiEEDaSF_SI_)
        /*15440*/ 	.word	0x00000000


	//----- nvinfo : EIATTR_FRAME_SIZE
	.align		4
.L_14528:
        /*15444*/ 	.byte	0x04, 0x11
        /*15446*/ 	.short	(.L_14530 - .L_14529)
	.align		4
.L_14529:
        /*15448*/ 	.word	index@($_ZN7cutlass13device_kernelIN5flash19enable_sm80_to_sm89INS1_16FlashAttnBwdSm80INS1_25CollectiveMainloopBwdSm80ILi2ELi2EN4cute5tupleIJNS5_1CILi128EEES8_NS7_ILi64EEEEEENS_10bfloat16_tEfNS_4arch4Sm80ELb0ELb0ELb1ELb1ELb1ELb0ELb0ELb0ELi2ELi4ELi4ELi4ELb0EEENS1_21CollectiveEpilogueBwdISA_SB_SD_Li256ELb1ELb0ELi2EEENS1_19SingleTileSchedulerILb1ELb0ELb0ELi128EEEEEEEEEvNT_6ParamsE$_ZZN4cute6detail9lift_diceINS_5tupleIJiNS2_IJiNS_1CILi0EEEEEEEEES6_EEDaRKT_RKT0_ENKUlRKT_RKT0_E_clIS5_S5_EEDaSF_SI_)
        /*1544c*/ 	.word	0x00000000


	//----- nvinfo : EIATTR_FRAME_SIZE
	.align		4
.L_14530:
        /*15450*/ 	.byte	0x04, 0x11
        /*15452*/ 	.short	(.L_14532 - .L_14531)
	.align		4
.L_14531:
        /*15454*/ 	.word	index@($_ZN7cutlass13device_kernelIN5flash19enable_sm80_to_sm89INS1_16FlashAttnBwdSm80INS1_25CollectiveMainloopBwdSm80ILi2ELi2EN4cute5tupleIJNS5_1CILi128EEES8_NS7_ILi64EEEEEENS_10bfloat16_tEfNS_4arch4Sm80ELb0ELb0ELb1ELb1ELb1ELb0ELb0ELb0ELi2ELi4ELi4ELi4ELb0EEENS1_21CollectiveEpilogueBwdISA_SB_SD_Li256ELb1ELb0ELi2EEENS1_19SingleTileSchedulerILb1ELb0ELb0ELi128EEEEEEEEEvNT_6ParamsE$_ZZN4cute6detail16composition_implINS_5tupleIJNS_1CILi8EEENS3_ILi2EEES5_S5_S4_S5_EEENS2_IJNS3_ILi1EEEiiiNS3_ILi72EEENS3_ILi512EEEEEES5_S4_EEDaRKT_RKT0_RKT1_RKT2_ENKUlRKT_T0_E_clINS2_IJNS2_IJS5_EEENS2_IJiEEES7_S7_EEENS_17integral_constantIiLi4EEEEEDaSP_SQ_)
        /*15458*/ 	.word	0x00000000


	//----- nvinfo : EIATTR_FRAME_SIZE
	.align		4
.L_14532:
        /*1545c*/ 	.byte	0x04, 0x11
        /*1545e*/ 	.short	(.L_14534 - .L_14533)
	.align		4
.L_14533:
        /*15460*/ 	.word	index@($_ZN7cutlass13device_kernelIN5flash19enable_sm80_to_sm89INS1_16FlashAttnBwdSm80INS1_25CollectiveMainloopBwdSm80ILi2ELi2EN4cute5tupleIJNS5_1CILi128EEES8_NS7_ILi64EEEEEENS_10bfloat16_tEfNS_4arch4Sm80ELb0ELb0ELb1ELb1ELb1ELb0ELb0ELb0ELi2ELi4ELi4ELi4ELb0EEENS1_21CollectiveEpilogueBwdISA_SB_SD_Li256ELb1ELb0ELi2EEENS1_19SingleTileSchedulerILb1ELb0ELb0ELi128EEEEEEEEEvNT_6ParamsE$_ZZN4cute6detail16composition_implINS_5tupleIJNS_1CILi8EEENS3_ILi2EEES5_S5_S4_S5_EEENS2_IJNS3_ILi1EEEiiiNS3_ILi72EEENS3_ILi512EEEEEES5_S4_EEDaRKT_RKT0_RKT1_RKT2_ENKUlRKT_T0_E_clINS2_IJNS2_IJS5_EEENS2_IJiEEES7_S7_EEENS_17integral_constantIiLi3EEEEEDaSP_SQ_)
        /*15464*/ 	.word	0x00000000


	//----- nvinfo : EIATTR_FRAME_SIZE
	.align		4
.L_14534:
        /*15468*/ 	.byte	0x04, 0x11
        /*1546a*/ 	.short	(.L_14536 - .L_14535)
	.align		4
.L_14535:
        /*1546c*/ 	.word	index@($_ZN7cutlass13device_kernelIN5flash19enable_sm80_to_sm89INS1_16FlashAttnBwdSm80INS1_25CollectiveMainloopBwdSm80ILi2ELi2EN4cute5tupleIJNS5_1CILi128EEES8_NS7_ILi64EEEEEENS_10bfloat16_tEfNS_4arch4Sm80ELb0ELb0ELb1ELb1ELb1ELb0ELb0ELb0ELi2ELi4ELi4ELi4ELb0EEENS1_21CollectiveEpilogueBwdISA_SB_SD_Li256ELb1ELb0ELi2EEENS1_19SingleTileSchedulerILb1ELb0ELb0ELi128EEEEEEEEEvNT_6ParamsE$_ZZN4cute6detail16composition_implINS_5tupleIJNS_1CILi8EEENS3_ILi2EEES5_S5_S4_S5_EEENS2_IJNS3_ILi1EEEiiiNS3_ILi72EEENS3_ILi512EEEEEES5_S4_EEDaRKT_RKT0_RKT1_RKT2_ENKUlRKT_T0_E_clINS2_IJNS2_IJS5_EEENS2_IJiEEES7_S7_EEENS_17integral_constantIiLi2EEEEEDaSP_SQ_)
        /*15470*/ 	.word	0x00000000


	//----- nvinfo : EIATTR_FRAME_SIZE
	.align		4
.L_14536:
        /*15474*/ 	.byte	0x04, 0x11
        /*15476*/ 	.short	(.L_14538 - .L_14537)
	.align		4
.L_14537:
        /*15478*/ 	.word	index@($_ZN7cutlass13device_kernelIN5flash19enable_sm80_to_sm89INS1_16FlashAttnBwdSm80INS1_25CollectiveMainloopBwdSm80ILi2ELi2EN4cute5tupleIJNS5_1CILi128EEES8_NS7_ILi64EEEEEENS_10bfloat16_tEfNS_4arch4Sm80ELb0ELb0ELb1ELb1ELb1ELb0ELb0ELb0ELi2ELi4ELi4ELi4ELb0EEENS1_21CollectiveEpilogueBwdISA_SB_SD_Li256ELb1ELb0ELi2EEENS1_19SingleTileSchedulerILb1ELb0ELb0ELi128EEEEEEEEEvNT_6ParamsE$_ZZN4cute6detail16composition_implINS_5tupleIJNS_1CILi8EEENS3_ILi2EEES5_S5_S4_S5_EEENS2_IJNS3_ILi1EEEiiiNS3_ILi72EEENS3_ILi512EEEEEES5_S4_EEDaRKT_RKT0_RKT1_RKT2_ENKUlRKT_T0_E_clINS2_IJNS2_IJEEEST_S5_S7_EEENS_17integral_constantIiLi1EEEEEDaSP_SQ_)
        /*1547c*/ 	.word	0x00000000


	//----- nvinfo : EIATTR_FRAME_SIZE
	.align		4
.L_14538:
        /*15480*/ 	.byte	0x04, 0x11
        /*15482*/ 	.short	(.L_14540 - .L_14539)
	.align		4
.L_14539:
        /*15484*/ 	.word	index@($_ZN7cutlass13device_kernelIN5flash19enable_sm80_to_sm89INS1_16FlashAttnBwdSm80INS1_25CollectiveMainloopBwdSm80ILi2ELi2EN4cute5tupleIJNS5_1CILi128EEES8_NS7_ILi64EEEEEENS_10bfloat16_tEfNS_4arch4Sm80ELb0ELb0ELb1ELb1ELb1ELb0ELb0ELb0ELi2ELi4ELi4ELi4ELb0EEENS1_21CollectiveEpilogueBwdISA_SB_SD_Li256ELb1ELb0ELi2EEENS1_19SingleTileSchedulerILb1ELb0ELb0ELi128EEEEEEEEEvNT_6ParamsE$_ZZN4cute6detail16composition_implINS_5tupleIJNS_1CILi8EEENS3_ILi2EEES5_S5_S4_S5_EEENS2_IJNS3_ILi1EEEiiiNS3_ILi72EEENS3_ILi512EEEEEENS3_ILi4EEENS3_ILi16EEEEEDaRKT_RKT0_RKT1_RKT2_ENKUlRKT_T0_E_clINS2_IJNS2_IJS5_S5_EEENS2_IJiiEEES7_S7_EEENS_17integral_constantIiLi4EEEEEDaSR_SS_)
        /*15488*/ 	.word	0x00000000


	//----- nvinfo : EIATTR_FRAME_SIZE
	.align		4
.L_14540:
        /*1548c*/ 	.byte	0x04, 0x11
        /*1548e*/ 	.short	(.L_14542 - .L_14541)
	.align		4
.L_14541:
        /*15490*/ 	.word	index@($_ZN7cutlass13device_kernelIN5flash19enable_sm80_to_sm89INS1_16FlashAttnBwdSm80INS1_25CollectiveMainloopBwdSm80ILi2ELi2EN4cute5tupleIJNS5_1CILi128EEES8_NS7_ILi64EEEEEENS_10bfloat16_tEfNS_4arch4Sm80ELb0ELb0ELb1ELb1ELb1ELb0ELb0ELb0ELi2ELi4ELi4ELi4ELb0EEENS1_21CollectiveEpilogueBwdISA_SB_SD_Li256ELb1ELb0ELi2EEENS1_19SingleTileSchedulerILb1ELb0ELb0ELi128EEEEEEEEEvNT_6ParamsE$_ZZN4cute6detail16composition_implINS_5tupleIJNS_1CILi8EEENS3_ILi2EEES5_S5_S4_S5_EEENS2_IJNS3_ILi1EEEiiiNS3_ILi72EEENS3_ILi512EEEEEENS3_ILi4EEENS3_ILi16EEEEEDaRKT_RKT0_RKT1_RKT2_ENKUlRKT_T0_E_clINS2_IJNS2_IJS5_EEENS2_IJiEEES5_S7_EEENS_17integral_constantIiLi3EEEEEDaSR_SS_)
        /*15494*/ 	.word	0x00000000


	//----- nvinfo : EIATTR_FRAME_SIZE
	.align		4
.L_14542:
        /*15498*/ 	.byte	0x04, 0x11
        /*1549a*/ 	.short	(.L_14544 - .L_14543)
	.align		4
.L_14543:
        /*1549c*/ 	.word	index@($_ZN7cutlass13device_kernelIN5flash19enable_sm80_to_sm89INS1_16FlashAttnBwdSm80INS1_25CollectiveMainloopBwdSm80ILi2ELi2EN4cute5tupleIJNS5_1CILi128EEES8_NS7_ILi64EEEEEENS_10bfloat16_tEfNS_4arch4Sm80ELb0ELb0ELb1ELb1ELb1ELb0ELb0ELb0ELi2ELi4ELi4ELi4ELb0EEENS1_21CollectiveEpilogueBwdISA_SB_SD_Li256ELb1ELb0ELi2EEENS1_19SingleTileSchedulerILb1ELb0ELb0ELi128EEEEEEEEEvNT_6ParamsE$_ZZN4cute6detail16composition_implINS_5tupleIJNS_1CILi8EEENS3_ILi2EEES5_S5_S4_S5_EEENS2_IJNS3_ILi1EEEiiiNS3_ILi72EEENS3_ILi512EEEEEENS3_ILi4EEENS3_ILi16EEEEEDaRKT_RKT0_RKT1_RKT2_ENKUlRKT_T0_E_clINS2_IJNS2_IJEEESV_SB_S7_EEENS_17integral_constantIiLi2EEEEEDaSR_SS_)
        /*154a0*/ 	.word	0x00000000


	//----- nvinfo : EIATTR_FRAME_SIZE
	.align		4
.L_14544:
        /*154a4*/ 	.byte	0x04, 0x11
        /*154a6*/ 	.short	(.L_14546 - .L_14545)
	.align		4
.L_14545:
        /*154a8*/ 	.word	index@($_ZN7cutlass13device_kernelIN5flash19enable_sm80_to_sm89INS1_16FlashAttnBwdSm80INS1_25CollectiveMainloopBwdSm80ILi2ELi2EN4cute5tupleIJNS5_1CILi128EEES8_NS7_ILi64EEEEEENS_10bfloat16_tEfNS_4arch4Sm80ELb0ELb0ELb1ELb1ELb1ELb0ELb0ELb0ELi2ELi4ELi4ELi4ELb0EEENS1_21CollectiveEpilogueBwdISA_SB_SD_Li256ELb1ELb0ELi2EEENS1_19SingleTileSchedulerILb1ELb0ELb0ELi128EEEEEEEEEvNT_6ParamsE$_ZZN4cute6detail16composition_implINS_5tupleIJNS_1CILi8EEENS3_ILi2EEES5_S5_S4_S5_EEENS2_IJNS3_ILi1EEEiiiNS3_ILi72EEENS3_ILi512EEEEEENS2_IJS5_S5_S5_EEENS2_IJS7_S9_S4_EEEEEDaRKT_RKT0_RKT1_RKT2_ENKUlRKT_RKT0_E_clIS5_S4_EEDaSR_SU_)
        /*154ac*/ 	.word	0x00000000


	//----- nvinfo : EIATTR_FRAME_SIZE
	.align		4
.L_14546:
        /*154b0*/ 	.byte	0x04, 0x11
        /*154b2*/ 	.short	(.L_14548 - .L_14547)
	.align		4
.L_14547:
        /*154b4*/ 	.word	index@($_ZN7cutlass13device_kernelIN5flash19enable_sm80_to_sm89INS1_16FlashAttnBwdSm80INS1_25CollectiveMainloopBwdSm80ILi2ELi2EN4cute5tupleIJNS5_1CILi128EEES8_NS7_ILi64EEEEEENS_10bfloat16_tEfNS_4arch4Sm80ELb0ELb0ELb1ELb1ELb1ELb0ELb0ELb0ELi2ELi4ELi4ELi4ELb0EEENS1_21CollectiveEpilogueBwdISA_SB_SD_Li256ELb1ELb0ELi2EEENS1_19SingleTileSchedulerILb1ELb0ELb0ELi128EEEEEEEEEvNT_6ParamsE$_ZZN4cute6detail16composition_implINS_5tupleIJNS_1CILi8EEENS3_ILi2EEES5_S5_S4_S5_EEENS2_IJNS3_ILi1EEEiiiNS3_ILi72EEENS3_ILi512EEEEEENS2_IJS5_S5_EEENS2_IJS7_S4_EEEEEDaRKT_RKT0_RKT1_RKT2_ENKUlRKT_RKT0_E_clIS5_S4_EEDaSR_SU_)
        /*154b8*/ 	.word	0x00000000


	//----- nvinfo : EIATTR_FRAME_SIZE
	.align		4
.L_14548:
        /*154bc*/ 	.byte	0x04, 0x11
        /*154be*/ 	.short	(.L_14550 - .L_14549)
	.align		4
.L_14549:
        /*154c0*/ 	.word	index@($_ZN7cutlass13device_kernelIN5flash19enable_sm80_to_sm89INS1_16FlashAttnBwdSm80INS1_25CollectiveMainloopBwdSm80ILi2ELi2EN4cute5tupleIJNS5_1CILi128EEES8_NS7_ILi64EEEEEENS_10bfloat16_tEfNS_4arch4Sm80ELb0ELb0ELb1ELb1ELb1ELb0ELb0ELb0ELi2ELi4ELi4ELi4ELb0EEENS1_21CollectiveEpilogueBwdISA_SB_SD_Li256ELb1ELb0ELi2EEENS1_19SingleTileSchedulerILb1ELb0ELb0ELi128EEEEEEEEEvNT_6ParamsE$_ZZN4cute6detail16composition_implINS_5tupleIJNS_1CILi8EEENS3_ILi2EEES5_S5_S4_S5_EEENS2_IJNS3_ILi1EEEiiiNS3_ILi72EEENS3_ILi512EEEEEENS2_IJNS3_ILi4EEES5_EEENS2_IJNS3_ILi16EEENS3_ILi8192EEEEEEEEDaRKT_RKT0_RKT1_RKT2_ENKUlRKT_RKT0_E_clISB_SD_EEDaSU_SX_)
        /*154c4*/ 	.word	0x00000000


	//----- nvinfo : EIATTR_FRAME_SIZE
	.align		4
.L_14550:
        /*154c8*/ 	.byte	0x04, 0x11
        /*154ca*/ 	.short	(.L_14552 - .L_14551)
	.align		4
.L_14551:
        /*154cc*/ 	.word	index@($_ZN7cutlass13device_kernelIN5flash19enable_sm80_to_sm89INS1_16FlashAttnBwdSm80INS1_25CollectiveMainloopBwdSm80ILi2ELi2EN4cute5tupleIJNS5_1CILi128EEES8_NS7_ILi64EEEEEENS_10bfloat16_tEfNS_4arch4Sm80ELb0ELb0ELb1ELb1ELb1ELb0ELb0ELb0ELi2ELi4ELi4ELi4ELb0EEENS1_21CollectiveEpilogueBwdISA_SB_SD_Li256ELb1ELb0ELi2EEENS1_19SingleTileSchedulerILb1ELb0ELb0ELi128EEEEEEEEEvNT_6ParamsE$_ZZN4cute6detail16composition_implINS_5tupleIJNS_1CILi8EEENS3_ILi2EEES5_S5_S4_S5_EEENS2_IJNS3_ILi1EEEiiiNS3_ILi72EEENS3_ILi512EEEEEENS2_IJNS2_IJS5_S5_S5_EEES5_NS3_ILi4EEEEEENS2_IJNS2_IJS7_S9_S4_EEENS3_ILi4096EEENS3_ILi16EEEEEEEEDaRKT_RKT0_RKT1_RKT2_ENKUlRKT_RKT0_E_clISC_SG_EEDaSW_SZ_)
        /*154d0*/ 	.word	0x00000000


	//----- nvinfo : EIATTR_FRAME_SIZE
	.align		4
.L_14552:
        /*154d4*/ 	.byte	0x04, 0x11
        /*154d6*/ 	.short	(.L_14554 - .L_14553)
	.align		4
.L_14553:
        /*154d8*/ 	.word	index@($_ZN7cutlass13device_kernelIN5flash19enable_sm80_to_sm89INS1_16FlashAttnBwdSm80INS1_25CollectiveMainloopBwdSm80ILi2ELi2EN4cute5tupleIJNS5_1CILi128EEES8_NS7_ILi64EEEEEENS_10bfloat16_tEfNS_4arch4Sm80ELb0ELb0ELb1ELb1ELb1ELb0ELb0ELb0ELi2ELi4ELi4ELi4ELb0EEENS1_21CollectiveEpilogueBwdISA_SB_SD_Li256ELb1ELb0ELi2EEENS1_19SingleTileSchedulerILb1ELb0ELb0ELi128EEEEEEEEEvNT_6ParamsE$_ZZN4cute6detail16composition_implINS_5tupleIJNS_1CILi8EEENS3_ILi2EEES5_S5_S4_S5_EEENS2_IJNS3_ILi1EEEiiiNS3_ILi72EEENS3_ILi512EEEEEENS2_IJNS2_IJS5_S5_S5_EEES5_NS3_ILi4EEEEEENS2_IJNS2_IJS7_S9_S4_EEENS3_ILi4096EEENS3_ILi16EEEEEEEEDaRKT_RKT0_RKT1_RKT2_ENKUlRKT_RKT0_E_clISB_SE_EEDaSW_SZ_)
        /*154dc*/ 	.word	0x00000000


	//----- nvinfo : EIATTR_FRAME_SIZE
	.align		4
.L_14554:
        /*154e0*/ 	.byte	0x04, 0x11
        /*154e2*/ 	.short	(.L_14556 - .L_14555)
	.align		4
.L_14555:
        /*154e4*/ 	.word	index@($_ZN7cutlass13device_kernelIN5flash19enable_sm80_to_sm89INS1_16FlashAttnBwdSm80INS1_25CollectiveMainloopBwdSm80ILi2ELi2EN4cute5tupleIJNS5_1CILi128EEES8_NS7_ILi64EEEEEENS_10bfloat16_tEfNS_4arch4Sm80ELb0ELb0ELb1ELb1ELb1ELb0ELb0ELb0ELi2ELi4ELi4ELi4ELb0EEENS1_21CollectiveEpilogueBwdISA_SB_SD_Li256ELb1ELb0ELi2EEENS1_19SingleTileSchedulerILb1ELb0ELb0ELi128EEEEEEEEEvNT_6ParamsE$_ZZN4cute6detail16composition_implINS_5tupleIJNS_1CILi8EEENS3_ILi2EEES5_S5_S4_S5_EEENS2_IJNS3_ILi1EEEiiiNS3_ILi72EEENS3_ILi512EEEEEENS2_IJNS2_IJS5_S5_S5_EEES5_NS2_IJNS3_ILi4EEES5_EEEEEENS2_IJNS2_IJS7_S9_S4_EEENS3_ILi4096EEENS2_IJNS3_ILi16EEENS3_ILi8192EEEEEEEEEEEDaRKT_RKT0_RKT1_RKT2_ENKUlRKT_RKT0_E_clISD_SJ_EEDaSZ_S12_)
        /*154e8*/ 	.word	0x00000000


	//----- nvinfo : EIATTR_FRAME_SIZE
	.align		4
.L_14556:
        /*154ec*/ 	.byte	0x04, 0x11
        /*154ee*/ 	.short	(.L_14558 - .L_14557)
	.align		4
.L_14557:
        /*154f0*/ 	.word	index@($_ZN7cutlass13device_kernelIN5flash19enable_sm80_to_sm89INS1_16FlashAttnBwdSm80INS1_25CollectiveMainloopBwdSm80ILi2ELi2EN4cute5tupleIJNS5_1CILi128EEES8_NS7_ILi64EEEEEENS_10bfloat16_tEfNS_4arch4Sm80ELb0ELb0ELb1ELb1ELb1ELb0ELb0ELb0ELi2ELi4ELi4ELi4ELb0EEENS1_21CollectiveEpilogueBwdISA_SB_SD_Li256ELb1ELb0ELi2EEENS1_19SingleTileSchedulerILb1ELb0ELb0ELi128EEEEEEEEEvNT_6ParamsE$_ZZN4cute6detail16composition_implINS_5tupleIJNS_1CILi8EEENS3_ILi2EEES5_S5_S4_S5_EEENS2_IJNS3_ILi1EEEiiiNS3_ILi72EEENS3_ILi512EEEEEENS2_IJNS2_IJS5_S5_S5_EEES5_NS2_IJNS3_ILi4EEES5_EEEEEENS2_IJNS2_IJS7_S9_S4_EEENS3_ILi4096EEENS2_IJNS3_ILi16EEENS3_ILi8192EEEEEEEEEEEDaRKT_RKT0_RKT1_RKT2_ENKUlRKT_RKT0_E_clISB_SF_EEDaSZ_S12_)
        /*154f4*/ 	.word	0x00000000


	//----- nvinfo : EIATTR_FRAME_SIZE
	.align		4
.L_14558:
        /*154f8*/ 	.byte	0x04, 0x11
        /*154fa*/ 	.short	(.L_14560 - .L_14559)
	.align		4
.L_14559:
        /*154fc*/ 	.word	index@($_ZN7cutlass13device_kernelIN5flash19enable_sm80_to_sm89INS1_16FlashAttnBwdSm80INS1_25CollectiveMainloopBwdSm80ILi2ELi2EN4cute5tupleIJNS5_1CILi128EEES8_NS7_ILi64EEEEEENS_10bfloat16_tEfNS_4arch4Sm80ELb0ELb0ELb1ELb1ELb1ELb0ELb0ELb0ELi2ELi4ELi4ELi4ELb0EEENS1_21CollectiveEpilogueBwdISA_SB_SD_Li256ELb1ELb0ELi2EEENS1_19SingleTileSchedulerILb1ELb0ELb0ELi128EEEEEEEEEvNT_6ParamsE$_ZZN4cute6detail16composition_implINS_5tupleIJNS_1CILi8EEENS3_ILi2EEES5_S5_S4_S5_EEENS2_IJNS3_ILi1EEEiiiNS3_ILi72EEENS3_ILi512EEEEEENS2_IJNS2_IJS5_S5_EEES4_NS3_ILi4EEEEEENS2_IJNS2_IJS7_S4_EEENS3_ILi1024EEENS3_ILi16EEEEEEEEDaRKT_RKT0_RKT1_RKT2_ENKUlRKT_RKT0_E_clISC_SG_EEDaSW_SZ_)
        /*15500*/ 	.word	0x00000000


	//----- nvinfo : EIATTR_FRAME_SIZE
	.align		4
.L_14560:
        /*15504*/ 	.byte	0x04, 0x11
        /*15506*/ 	.short	(.L_14562 - .L_14561)
	.align		4
.L_14561:
        /*15508*/ 	.word	index@($_ZN7cutlass13device_kernelIN5flash19enable_sm80_to_sm89INS1_16FlashAttnBwdSm80INS1_25CollectiveMainloopBwdSm80ILi2ELi2EN4cute5tupleIJNS5_1CILi128EEES8_NS7_ILi64EEEEEENS_10bfloat16_tEfNS_4arch4Sm80ELb0ELb0ELb1ELb1ELb1ELb0ELb0ELb0ELi2ELi4ELi4ELi4ELb0EEENS1_21CollectiveEpilogueBwdISA_SB_SD_Li256ELb1ELb0ELi2EEENS1_19SingleTileSchedulerILb1ELb0ELb0ELi128EEEEEEEEEvNT_6ParamsE$_ZZN4cute6detail16composition_implINS_5tupleIJNS_1CILi8EEENS3_ILi2EEES5_S5_S4_S5_EEENS2_IJNS3_ILi1EEEiiiNS3_ILi72EEENS3_ILi512EEEEEENS2_IJNS2_IJS5_S5_EEES4_NS3_ILi4EEEEEENS2_IJNS2_IJS7_S4_EEENS3_ILi1024EEENS3_ILi16EEEEEEEEDaRKT_RKT0_RKT1_RKT2_ENKUlRKT_RKT0_E_clISB_SE_EEDaSW_SZ_)
        /*1550c*/ 	.word	0x00000000


	//----- nvinfo : EIATTR_FRAME_SIZE
	.align		4
.L_14562:
        /*15510*/ 	.byte	0x04, 0x11
        /*15512*/ 	.short	(.L_14564 - .L_14563)
	.align		4
.L_14563:
        /*15514*/ 	.word	index@($_ZN7cutlass13device_kernelIN5flash19enable_sm80_to_sm89INS1_16FlashAttnBwdSm80INS1_25CollectiveMainloopBwdSm80ILi2ELi2EN4cute5tupleIJNS5_1CILi128EEES8_NS7_ILi64EEEEEENS_10bfloat16_tEfNS_4arch4Sm80ELb0ELb0ELb1ELb1ELb1ELb0ELb0ELb0ELi2ELi4ELi4ELi4ELb0EEENS1_21CollectiveEpilogueBwdISA_SB_SD_Li256ELb1ELb0ELi2EEENS1_19SingleTileSchedulerILb1ELb0ELb0ELi128EEEEEEEEEvNT_6ParamsE$_ZZN4cute6detail16composition_implINS_5tupleIJNS_1CILi16EEENS3_ILi2EEES5_S5_NS3_ILi4EEES5_EEENS2_IJNS3_ILi1EEEiiiNS3_ILi144EEENS3_ILi512EEEEEES6_S4_EEDaRKT_RKT0_RKT1_RKT2_ENKUlRKT_T0_E_clINS2_IJNS2_IJS5_S5_EEENS2_IJiiEEES8_S8_EEENS_17integral_constantIiLi4EEEEEDaSQ_SR_)
        /*15518*/ 	.word	0x00000000


	//----- nvinfo : EIATTR_FRAME_SIZE
	.align		4
.L_14564:
        /*1551c*/ 	.byte	0x04, 0x11
        /*1551e*/ 	.short	(.L_14566 - .L_14565)
	.align		4
.L_14565:
        /*15520*/ 	.word	index@($_ZN7cutlass13device_kernelIN5flash19enable_sm80_to_sm89INS1_16FlashAttnBwdSm80INS1_25CollectiveMainloopBwdSm80ILi2ELi2EN4cute5tupleIJNS5_1CILi128EEES8_NS7_ILi64EEEEEENS_10bfloat16_tEfNS_4arch4Sm80ELb0ELb0ELb1ELb1ELb1ELb0ELb0ELb0ELi2ELi4ELi4ELi4ELb0EEENS1_21CollectiveEpilogueBwdISA_SB_SD_Li256ELb1ELb0ELi2EEENS1_19SingleTileSchedulerILb1ELb0ELb0ELi128EEEEEEEEEvNT_6ParamsE$_ZZN4cute6detail16composition_implINS_5tupleIJNS_1CILi16EEENS3_ILi2EEES5_S5_NS3_ILi4EEES5_EEENS2_IJNS3_ILi1EEEiiiNS3_ILi144EEENS3_ILi512EEEEEES6_S4_EEDaRKT_RKT0_RKT1_RKT2_ENKUlRKT_T0_E_clINS2_IJNS2_IJS5_S5_EEENS2_IJiiEEES8_S8_EEENS_17integral_constantIiLi3EEEEEDaSQ_SR_)
        /*15524*/ 	.word	0x00000000


	//----- nvinfo : EIATTR_FRAME_SIZE
	.align		4
.L_14566:
        /*15528*/ 	.byte	0x04, 0x11
        /*1552a*/ 	.short	(.L_14568 - .L_14567)
	.align		4
.L_14567:
        /*1552c*/ 	.word	index@($_ZN7cutlass13device_kernelIN5flash19enable_sm80_to_sm89INS1_16FlashAttnBwdSm80INS1_25CollectiveMainloopBwdSm80ILi2ELi2EN4cute5tupleIJNS5_1CILi128EEES8_NS7_ILi64EEEEEENS_10bfloat16_tEfNS_4arch4Sm80ELb0ELb0ELb1ELb1ELb1ELb0ELb0ELb0ELi2ELi4ELi4ELi4ELb0EEENS1_21CollectiveEpilogueBwdISA_SB_SD_Li256ELb1ELb0ELi2EEENS1_19SingleTileSchedulerILb1ELb0ELb0ELi128EEEEEEEEEvNT_6ParamsE$_ZZN4cute6detail16composition_implINS_5tupleIJNS_1CILi16EEENS3_ILi2EEES5_S5_NS3_ILi4EEES5_EEENS2_IJNS3_ILi1EEEiiiNS3_ILi144EEENS3_ILi512EEEEEES6_S4_EEDaRKT_RKT0_RKT1_RKT2_ENKUlRKT_T0_E_clINS2_IJNS2_IJS5_EEENS2_IJiEEES5_S8_EEENS_17integral_constantIiLi2EEEEEDaSQ_SR_)
        /*15530*/ 	.word	0x00000000


	//----- nvinfo : EIATTR_FRAME_SIZE
	.align		4
.L_14568:
        /*15534*/ 	.byte	0x04, 0x11
        /*15536*/ 	.short	(.L_14570 - .L_14569)
	.align		4
.L_14569:
        /*15538*/ 	.word	index@($_ZN7cutlass13device_kernelIN5flash19enable_sm80_to_sm89INS1_16FlashAttnBwdSm80INS1_25CollectiveMainloopBwdSm80ILi2ELi2EN4cute5tupleIJNS5_1CILi128EEES8_NS7_ILi64EEEEEENS_10bfloat16_tEfNS_4arch4Sm80ELb0ELb0ELb1ELb1ELb1ELb0ELb0ELb0ELi2ELi4ELi4ELi4ELb0EEENS1_21CollectiveEpilogueBwdISA_SB_SD_Li256ELb1ELb0ELi2EEENS1_19SingleTileSchedulerILb1ELb0ELb0ELi128EEEEEEEEEvNT_6ParamsE$_ZZN4cute6detail16composition_implINS_5tupleIJNS_1CILi16EEENS3_ILi2EEES5_S5_NS3_ILi4EEES5_EEENS2_IJNS3_ILi1EEEiiiNS3_ILi144EEENS3_ILi512EEEEEES6_S4_EEDaRKT_RKT0_RKT1_RKT2_ENKUlRKT_T0_E_clINS2_IJNS2_IJEEESU_S6_S8_EEENS_17integral_constantIiLi1EEEEEDaSQ_SR_)
        /*1553c*/ 	.word	0x00000000


	//----- nvinfo : EIATTR_FRAME_SIZE
	.align		4
.L_14570:
        /*15540*/ 	.byte	0x04, 0x11
        /*15542*/ 	.short	(.L_14572 - .L_14571)
	.align		4
.L_14571:
        /*15544*/ 	.word	index@($_ZN7cutlass13device_kernelIN5flash19enable_sm80_to_sm89INS1_16FlashAttnBwdSm80INS1_25CollectiveMainloopBwdSm80ILi2ELi2EN4cute5tupleIJNS5_1CILi128EEES8_NS7_ILi64EEEEEENS_10bfloat16_tEfNS_4arch4Sm80ELb0ELb0ELb1ELb1ELb1ELb0ELb0ELb0ELi2ELi4ELi4ELi4ELb0EEENS1_21CollectiveEpilogueBwdISA_SB_SD_Li256ELb1ELb0ELi2EEENS1_19SingleTileSchedulerILb1ELb0ELb0ELi128EEEEEEEEEvNT_6ParamsE$_ZZN4cute6detail16composition_implINS_5tupleIJNS_1CILi16EEENS3_ILi2EEES5_S5_NS3_ILi4EEES5_EEENS2_IJNS3_ILi1EEEiiiNS3_ILi144EEENS3_ILi512EEEEEES5_NS3_ILi64EEEEEDaRKT_RKT0_RKT1_RKT2_ENKUlRKT_T0_E_clINS2_IJNS2_IJS5_EEENS2_IJiEEES8_S8_EEENS_17integral_constantIiLi4EEEEEDaSR_SS_)
        /*15548*/ 	.word	0x00000000


	//----- nvinfo : EIATTR_FRAME_SIZE
	.align		4
.L_14572:
        /*1554c*/ 	.byte	0x04, 0x11
        /*1554e*/ 	.short	(.L_14574 - .L_14573)
	.align		4
.L_14573:
        /*15550*/ 	.word	index@($_ZN7cutlass13device_kernelIN5flash19enable_sm80_to_sm89INS1_16FlashAttnBwdSm80INS1_25CollectiveMainloopBwdSm80ILi2ELi2EN4cute5tupleIJNS5_1CILi128EEES8_NS7_ILi64EEEEEENS_10bfloat16_tEfNS_4arch4Sm80ELb0ELb0ELb1ELb1ELb1ELb0ELb0ELb0ELi2ELi4ELi4ELi4ELb0EEENS1_21CollectiveEpilogueBwdISA_SB_SD_Li256ELb1ELb0ELi2EEENS1_19SingleTileSchedulerILb1ELb0ELb0ELi128EEEEEEEEEvNT_6ParamsE$_ZZN4cute6detail16composition_implINS_5tupleIJNS_1CILi16EEENS3_ILi2EEES5_S5_NS3_ILi4EEES5_EEENS2_IJNS3_ILi1EEEiiiNS3_ILi144EEENS3_ILi512EEEEEES5_NS3_ILi64EEEEEDaRKT_RKT0_RKT1_RKT2_ENKUlRKT_T0_E_clINS2_IJNS2_IJEEESV_S5_S8_EEENS_17integral_constantIiLi3EEEEEDaSR_SS_)
        /*15554*/ 	.word	0x00000000


	//----- nvinfo : EIATTR_FRAME_SIZE
	.align		4
.L_14574:
        /*15558*/ 	.byte	0x04, 0x11
        /*1555a*/ 	.short	(.L_14576 - .L_14575)
	.align		4
.L_14575:
        /*1555c*/ 	.word	index@($_ZN7cutlass13device_kernelIN5flash19enable_sm80_to_sm89INS1_16FlashAttnBwdSm80INS1_25CollectiveMainloopBwdSm80ILi2ELi2EN4cute5tupleIJNS5_1CILi128EEES8_NS7_ILi64EEEEEENS_10bfloat16_tEfNS_4arch4Sm80ELb0ELb0ELb1ELb1ELb1ELb0ELb0ELb0ELi2ELi4ELi4ELi4ELb0EEENS1_21CollectiveEpilogueBwdISA_SB_SD_Li256ELb1ELb0ELi2EEENS1_19SingleTileSchedulerILb1ELb0ELb0ELi128EEEEEEEEEvNT_6ParamsE$_ZZN4cute6detail16composition_implINS_5tupleIJNS_1CILi16EEENS3_ILi2EEES5_S5_NS3_ILi4EEES5_EEENS2_IJNS3_ILi1EEEiiiNS3_ILi144EEENS3_ILi512EEEEEENS2_IJS5_S5_EEENS2_IJNS3_ILi64EEESA_EEEEEDaRKT_RKT0_RKT1_RKT2_ENKUlRKT_RKT0_E_clIS5_SD_EEDaST_SW_)
        /*15560*/ 	.word	0x00000000


	//----- nvinfo : EIATTR_FRAME_SIZE
	.align		4
.L_14576:
        /*15564*/ 	.byte	0x04, 0x11
        /*15566*/ 	.short	(.L_14578 - .L_14577)
	.align		4
.L_14577:
        /*15568*/ 	.word	index@($_ZN7cutlass13device_kernelIN5flash19enable_sm80_to_sm89INS1_16FlashAttnBwdSm80INS1_25CollectiveMainloopBwdSm80ILi2ELi2EN4cute5tupleIJNS5_1CILi128EEES8_NS7_ILi64EEEEEENS_10bfloat16_tEfNS_4arch4Sm80ELb0ELb0ELb1ELb1ELb1ELb0ELb0ELb0ELi2ELi4ELi4ELi4ELb0EEENS1_21CollectiveEpilogueBwdISA_SB_SD_Li256ELb1ELb0ELi2EEENS1_19SingleTileSchedulerILb1ELb0ELb0ELi128EEEEEEEEEvNT_6ParamsE$_ZZN4cute6detail16composition_implINS_5tupleIJNS_1CILi16EEENS3_ILi2EEES5_S5_NS3_ILi4EEES5_EEENS2_IJNS3_ILi1EEEiiiNS3_ILi144EEENS3_ILi512EEEEEENS2_IJNS2_IJS5_S5_EEES6_NS3_ILi8EEEEEENS2_IJNS2_IJNS3_ILi64EEESA_EEES4_NS3_ILi1024EEEEEEEEDaRKT_RKT0_RKT1_RKT2_ENKUlRKT_RKT0_E_clISC_SG_EEDaSX_S10_)
        /*1556c*/ 	.word	0x00000000


	//----- nvinfo : EIATTR_FRAME_SIZE
	.align		4
.L_14578:
        /*15570*/ 	.byte	0x04, 0x11
        /*15572*/ 	.short	(.L_14580 - .L_14579)
	.align		4
.L_14579:
        /*15574*/ 	.word	index@($_ZN7cutlass13device_kernelIN5flash19enable_sm80_to_sm89INS1_16FlashAttnBwdSm80INS1_25CollectiveMainloopBwdSm80ILi2ELi2EN4cute5tupleIJNS5_1CILi128EEES8_NS7_ILi64EEEEEENS_10bfloat16_tEfNS_4arch4Sm80ELb0ELb0ELb1ELb1ELb1ELb0ELb0ELb0ELi2ELi4ELi4ELi4ELb0EEENS1_21CollectiveEpilogueBwdISA_SB_SD_Li256ELb1ELb0ELi2EEENS1_19SingleTileSchedulerILb1ELb0ELb0ELi128EEEEEEEEEvNT_6ParamsE$_ZZN4cute6detail16composition_implINS_5tupleIJNS_1CILi16EEENS3_ILi2EEES5_S5_NS3_ILi4EEES5_EEENS2_IJNS3_ILi1EEEiiiNS3_ILi144EEENS3_ILi512EEEEEENS2_IJNS2_IJS5_S5_EEES6_NS3_ILi8EEEEEENS2_IJNS2_IJNS3_ILi64EEESA_EEES4_NS3_ILi1024EEEEEEEEDaRKT_RKT0_RKT1_RKT2_ENKUlRKT_RKT0_E_clIS6_S4_EEDaSX_S10_)
        /*15578*/ 	.word	0x00000000


	//----- nvinfo : EIATTR_FRAME_SIZE
	.align		4
.L_14580:
        /*1557c*/ 	.byte	0x04, 0x11
        /*1557e*/ 	.short	(.L_14582 - .L_14581)
	.align		4
.L_14581:
        /*15580*/ 	.word	index@($_ZN7cutlass13device_kernelIN5flash19enable_sm80_to_sm89INS1_16FlashAttnBwdSm80INS1_25CollectiveMainloopBwdSm80ILi2ELi2EN4cute5tupleIJNS5_1CILi128EEES8_NS7_ILi64EEEEEENS_10bfloat16_tEfNS_4arch4Sm80ELb0ELb0ELb1ELb1ELb1ELb0ELb0ELb0ELi2ELi4ELi4ELi4ELb0EEENS1_21CollectiveEpilogueBwdISA_SB_SD_Li256ELb1ELb0ELi2EEENS1_19SingleTileSchedulerILb1ELb0ELb0ELi128EEEEEEEEEvNT_6ParamsE$_ZZN4cute6detail16composition_implINS_1CILi2EEEiNS_5tupleIJNS2_ILi1EEES3_EEENS4_IJNS2_ILi0EEES5_EEEEEDaRKT_RKT0_RKT1_RKT2_ENKUlRKT_RKT0_E_clIS3_S5_EEDaSN_SQ_)
        /*15584*/ 	.word	0x00000000


	//----- nvinfo : EIATTR_FRAME_SIZE
	.align		4
.L_14582:
        /*15588*/ 	.byte	0x04, 0x11
        /*1558a*/ 	.short	(.L_14584 - .L_14583)
	.align		4
.L_14583:
        /*1558c*/ 	.word	index@($_ZN7cutlass13device_kernelIN5flash19enable_sm80_to_sm89INS1_16FlashAttnBwdSm80INS1_25CollectiveMainloopBwdSm80ILi2ELi2EN4cute5tupleIJNS5_1CILi128EEES8_NS7_ILi64EEEEEENS_10bfloat16_tEfNS_4arch4Sm80ELb0ELb0ELb1ELb1ELb1ELb0ELb0ELb0ELi2ELi4ELi4ELi4ELb0EEENS1_21CollectiveEpilogueBwdISA_SB_SD_Li256ELb1ELb0ELi2EEENS1_19SingleTileSchedulerILb1ELb0ELb0ELi128EEEEEEEEEvNT_6ParamsE$_ZZN4cute6detail10lift_sliceINS_5tupleIJNS_1CILi0EEENS_10UnderscoreEEEENS2_IJNS2_IJS4_S4_EEEiEEEEEDaRKT_RKT0_ENKUlRKT_RKT0_E_clIS5_iEEDaSH_SK_)
        /*15590*/ 	.word	0x00000000


	//----- nvinfo : EIATTR_FRAME_SIZE
	.align		4
.L_14584:
        /*15594*/ 	.byte	0x04, 0x11
        /*15596*/ 	.short	(.L_14586 - .L_14585)
	.align		4
.L_14585:
        /*15598*/ 	.word	index@($_ZN7cutlass13device_kernelIN5flash19enable_sm80_to_sm89INS1_16FlashAttnBwdSm80INS1_25CollectiveMainloopBwdSm80ILi2ELi2EN4cute5tupleIJNS5_1CILi128EEES8_NS7_ILi64EEEEEENS_10bfloat16_tEfNS_4arch4Sm80ELb0ELb0ELb1ELb1ELb1ELb0ELb0ELb0ELi2ELi4ELi4ELi4ELb0EEENS1_21CollectiveEpilogueBwdISA_SB_SD_Li256ELb1ELb0ELi2EEENS1_19SingleTileSchedulerILb1ELb0ELb0ELi128EEEEEEEEEvNT_6ParamsE$_ZZN4cute5sliceINS_5tupleIJNS_10UnderscoreES2_iEEENS1_IJNS1_IJNS_1CILi1EEENS4_ILi0EEEEEEiNS4_ILi1024EEEEEEEEDaRKT_RKT0_ENKUlRKT_RKT0_E_clIS2_iEEDaSI_SL_)
        /*1559c*/ 	.word	0x00000000


	//----- nvinfo : EIATTR_FRAME_SIZE
	.align		4
.L_14586:
        /*155a0*/ 	.byte	0x04, 0x11
        /*155a2*/ 	.short	(.L_14588 - .L_14587)
	.align		4
.L_14587:
        /*155a4*/ 	.word	index@($_ZN7cutlass13device_kernelIN5flash19enable_sm80_to_sm89INS1_16FlashAttnBwdSm80INS1_25CollectiveMainloopBwdSm80ILi2ELi2EN4cute5tupleIJNS5_1CILi128EEES8_NS7_ILi64EEEEEENS_10bfloat16_tEfNS_4arch4Sm80ELb0ELb0ELb1ELb1ELb1ELb0ELb0ELb0ELi2ELi4ELi4ELi4ELb0EEENS1_21CollectiveEpilogueBwdISA_SB_SD_Li256ELb1ELb0ELi2EEENS1_19SingleTileSchedulerILb1ELb0ELb0ELi128EEEEEEEEEvNT_6ParamsE$_ZZN4cute5sliceINS_5tupleIJNS_10UnderscoreES2_S2_iEEENS1_IJNS1_IJNS_1CILi1EEENS4_ILi0EEEEEElS6_lEEEEEDaRKT_RKT0_ENKUlRKT_RKT0_E_clIS2_lEEDaSH_SK_)
        /*155a8*/ 	.word	0x00000000


	//----- nvinfo : EIATTR_FRAME_SIZE
	.align		4
.L_14588:
        /*155ac*/ 	.byte	0x04, 0x11
        /*155ae*/ 	.short	(.L_14590 - .L_14589)
	.align		4
.L_14589:
        /*155b0*/ 	.word	index@($_ZN7cutlass13device_kernelIN5flash19enable_sm80_to_sm89INS1_16FlashAttnBwdSm80INS1_25CollectiveMainloopBwdSm80ILi2ELi2EN4cute5tupleIJNS5_1CILi128EEES8_NS7_ILi64EEEEEENS_10bfloat16_tEfNS_4arch4Sm80ELb0ELb0ELb1ELb1ELb1ELb0ELb0ELb0ELi2ELi4ELi4ELi4ELb0EEENS1_21CollectiveEpilogueBwdISA_SB_SD_Li256ELb1ELb0ELi2EEENS1_19SingleTileSchedulerILb1ELb0ELb0ELi128EEEEEEEEEvNT_6ParamsE$_ZZN4cute5sliceINS_5tupleIJNS_10UnderscoreES2_S2_iEEENS1_IJNS1_IJNS_1CILi1EEENS4_ILi0EEEEEEiNS4_ILi1024EEENS4_ILi8192EEEEEEEEDaRKT_RKT0_ENKUlRKT_RKT0_E_clIS2_iEEDaSJ_SM_)
        /*155b4*/ 	.word	0x00000000


	//----- nvinfo : EIATTR_FRAME_SIZE
	.align		4
.L_14590:
        /*155b8*/ 	.byte	0x04, 0x11
        /*155ba*/ 	.short	(.L_14592 - .L_14591)
	.align		4
.L_14591:
        /*155bc*/ 	.word	index@($_ZN7cutlass13device_kernelIN5flash19enable_sm80_to_sm89INS1_16FlashAttnBwdSm80INS1_25CollectiveMainloopBwdSm80ILi2ELi2EN4cute5tupleIJNS5_1CILi128EEES8_NS7_ILi64EEEEEENS_10bfloat16_tEfNS_4arch4Sm80ELb0ELb0ELb1ELb1ELb1ELb0ELb0ELb0ELi2ELi4ELi4ELi4ELb0EEENS1_21CollectiveEpilogueBwdISA_SB_SD_Li256ELb1ELb0ELi2EEENS1_19SingleTileSchedulerILb1ELb0ELb0ELi128EEEEEEEEEvNT_6ParamsE$_ZZN4cute5sliceINS_5tupleIJNS_10UnderscoreES2_S2_iEEENS1_IJNS1_IJNS_1CILi1EEENS4_ILi0EEEEEENS4_ILi4096EEENS1_IJiiEEENS1_IJS6_NS4_ILi8192EEEEEEEEEEEDaRKT_RKT0_ENKUlRKT_RKT0_E_clIS2_S9_EEDaSL_SO_)
        /*155c0*/ 	.word	0x00000000


	//----- nvinfo : EIATTR_FRAME_SIZE
	.align		4
.L_14592:
        /*155c4*/ 	.byte	0x04, 0x11
        /*155c6*/ 	.short	(.L_14594 - .L_14593)
	.align		4
.L_14593:
        /*155c8*/ 	.word	index@($_ZN7cutlass13device_kernelIN5flash19enable_sm80_to_sm89INS1_16FlashAttnBwdSm80INS1_25CollectiveMainloopBwdSm80ILi2ELi2EN4cute5tupleIJNS5_1CILi128EEES8_NS7_ILi64EEEEEENS_10bfloat16_tEfNS_4arch4Sm80ELb0ELb0ELb1ELb1ELb1ELb0ELb0ELb0ELi2ELi4ELi4ELi4ELb0EEENS1_21CollectiveEpilogueBwdISA_SB_SD_Li256ELb1ELb0ELi2EEENS1_19SingleTileSchedulerILb1ELb0ELb0ELi128EEEEEEEEEvNT_6ParamsE$_ZZN4cute5sliceINS_5tupleIJNS_10UnderscoreES2_NS_1CILi0EEEEEENS1_IJNS1_IJNS3_ILi1EEES4_EEEiNS3_ILi1024EEEEEEEEDaRKT_RKT0_ENKUlRKT_RKT0_E_clIS2_iEEDaSI_SL_)
        /*155cc*/ 	.word	0x00000000


	//----- nvinfo : EIATTR_FRAME_SIZE
	.align		4
.L_14594:
        /*155d0*/ 	.byte	0x04, 0x11
        /*155d2*/ 	.short	(.L_14596 - .L_14595)
	.align		4
.L_14595:
        /*155d4*/ 	.word	index@($_ZN7cutlass13device_kernelIN5flash19enable_sm80_to_sm89INS1_16FlashAttnBwdSm80INS1_25CollectiveMainloopBwdSm80ILi2ELi2EN4cute5tupleIJNS5_1CILi128EEES8_NS7_ILi64EEEEEENS_10bfloat16_tEfNS_4arch4Sm80ELb0ELb0ELb1ELb1ELb1ELb0ELb0ELb0ELi2ELi4ELi4ELi4ELb0EEENS1_21CollectiveEpilogueBwdISA_SB_SD_Li256ELb1ELb0ELi2EEENS1_19SingleTileSchedulerILb1ELb0ELb0ELi128EEEEEEEEEvNT_6ParamsE$_ZZN4cute5sliceINS_5tupleIJNS1_IJNS_10UnderscoreENS_1CILi0EEEEEENS1_IJS4_S2_EEEEEENS1_IJNS1_IJNS1_IJNS3_ILi1EEES4_EEES4_EEENS1_IJNS1_IJS4_S4_EEEiEEEEEEEEDaRKT_RKT0_ENKUlRKT_RKT0_E_clIS6_SC_EEDaSM_SP_)
        /*155d8*/ 	.word	0x00000000


	//----- nvinfo : EIATTR_FRAME_SIZE
	.align		4
.L_14596:
        /*155dc*/ 	.byte	0x04, 0x11
        /*155de*/ 	.short	(.L_14598 - .L_14597)
	.align		4
.L_14597:
        /*155e0*/ 	.word	index@($_ZN7cutlass13device_kernelIN5flash19enable_sm80_to_sm89INS1_16FlashAttnBwdSm80INS1_25CollectiveMainloopBwdSm80ILi2ELi2EN4cute5tupleIJNS5_1CILi128EEES8_NS7_ILi64EEEEEENS_10bfloat16_tEfNS_4arch4Sm80ELb0ELb0ELb1ELb1ELb1ELb0ELb0ELb0ELi2ELi4ELi4ELi4ELb0EEENS1_21CollectiveEpilogueBwdISA_SB_SD_Li256ELb1ELb0ELi2EEENS1_19SingleTileSchedulerILb1ELb0ELb0ELi128EEEEEEEEEvNT_6ParamsE$_ZZN4cute4takeILi1ELi3ENS_5tupleIJNS1_IJiNS_1CILi512EEEEEENS1_IJiiEEENS2_ILi1024EEEEEEEEDaRKT1_ENKUlDpRKT_E_clIJS5_S6_EEEDaSE_)
        /*155e4*/ 	.word	0x00000000


	//----- nvinfo : EIATTR_FRAME_SIZE
	.align		4
.L_14598:
        /*155e8*/ 	.byte	0x04, 0x11
        /*155ea*/ 	.short	(.L_14600 - .L_14599)
	.align		4
.L_14599:
        /*155ec*/ 	.word	index@($_ZN7cutlass13device_kernelIN5flash19enable_sm80_to_sm89INS1_16FlashAttnBwdSm80INS1_25CollectiveMainloopBwdSm80ILi2ELi2EN4cute5tupleIJNS5_1CILi128EEES8_NS7_ILi64EEEEEENS_10bfloat16_tEfNS_4arch4Sm80ELb0ELb0ELb1ELb1ELb1ELb0ELb0ELb0ELi2ELi4ELi4ELi4ELb0EEENS1_21CollectiveEpilogueBwdISA_SB_SD_Li256ELb1ELb0ELi2EEENS1_19SingleTileSchedulerILb1ELb0ELb0ELi128EEEEEEEEEvNT_6ParamsE$_ZZN4cute4takeILi1ELi3ENS_5tupleIJNS1_IJNS_1CILi1EEEiEEENS2_ILi1024EEENS1_IJiiEEEEEEEEDaRKT1_ENKUlDpRKT_E_clIJS5_S6_EEEDaSE_)
        /*155f0*/ 	.word	0x00000000


	//----- nvinfo : EIATTR_FRAME_SIZE
	.align		4
.L_14600:
        /*155f4*/ 	.byte	0x04, 0x11
        /*155f6*/ 	.short	(.L_14602 - .L_14601)
	.align		4
.L_14601:
        /*155f8*/ 	.word	index@($_ZN7cutlass13device_kernelIN5flash19enable_sm80_to_sm89INS1_16FlashAttnBwdSm80INS1_25CollectiveMainloopBwdSm80ILi2ELi2EN4cute5tupleIJNS5_1CILi128EEES8_NS7_ILi64EEEEEENS_10bfloat16_tEfNS_4arch4Sm80ELb0ELb0ELb1ELb1ELb1ELb0ELb0ELb0ELi2ELi4ELi4ELi4ELb0EEENS1_21CollectiveEpilogueBwdISA_SB_SD_Li256ELb1ELb0ELi2EEENS1_19SingleTileSchedulerILb1ELb0ELb0ELi128EEEEEEEEEvNT_6ParamsE$_ZZN4cute4takeILi1ELi3ENS_5tupleIJNS1_IJNS_1CILi1EEENS2_ILi512EEEiEEENS2_ILi4096EEENS1_IJiiEEEEEEEEDaRKT1_ENKUlDpRKT_E_clIJS6_S7_EEEDaSF_)
        /*155fc*/ 	.word	0x00000000


	//----- nvinfo : EIATTR_FRAME_SIZE
	.align		4
.L_14602:
        /*15600*/ 	.byte	0x04, 0x11
        /*15602*/ 	.short	(.L_14604 - .L_14603)
	.align		4
.L_14603:
        /*15604*/ 	.word	index@($_ZN7cutlass13device_kernelIN5flash19enable_sm80_to_sm89INS1_16FlashAttnBwdSm80INS1_25CollectiveMainloopBwdSm80ILi2ELi2EN4cute5tupleIJNS5_1CILi128EEES8_NS7_ILi64EEEEEENS_10bfloat16_tEfNS_4arch4Sm80ELb0ELb0ELb1ELb1ELb1ELb0ELb0ELb0ELi2ELi4ELi4ELi4ELb0EEENS1_21CollectiveEpilogueBwdISA_SB_SD_Li256ELb1ELb0ELi2EEENS1_19SingleTileSchedulerILb1ELb0ELb0ELi128EEEEEEEEEvNT_6ParamsE$_ZZN4cute4takeILi1ELi3ENS_5tupleIJNS1_IJNS_1CILi1EEENS2_ILi512EEEiEEENS2_ILi4096EEENS1_IJNS1_IJiiEEENS2_ILi8192EEEEEEEEEEEDaRKT1_ENKUlDpRKT_E_clIJS6_S9_EEEDaSH_)
        /*15608*/ 	.word	0x00000000


	//----- nvinfo : EIATTR_FRAME_SIZE
	.align		4
.L_14604:
        /*1560c*/ 	.byte	0x04, 0x11
        /*1560e*/ 	.short	(.L_14606 - .L_14605)
	.align		4
.L_14605:
        /*15610*/ 	.word	index@($_ZN7cutlass13device_kernelIN5flash19enable_sm80_to_sm89INS1_16FlashAttnBwdSm80INS1_25CollectiveMainloopBwdSm80ILi2ELi2EN4cute5tupleIJNS5_1CILi128EEES8_NS7_ILi64EEEEEENS_10bfloat16_tEfNS_4arch4Sm80ELb0ELb0ELb1ELb1ELb1ELb0ELb0ELb0ELi2ELi4ELi4ELi4ELb0EEENS1_21CollectiveEpilogueBwdISA_SB_SD_Li256ELb1ELb0ELi2EEENS1_19SingleTileSchedulerILb1ELb0ELb0ELi128EEEEEEEEEvNT_6ParamsE$_ZZN4cute4takeILi1ELi2ENS_5tupleIJNS1_IJNS_1CILi1EEENS2_ILi0EEEEEEiEEEEEDaRKT1_ENKUlDpRKT_E_clIJiEEEDaSD_)
        /*15614*/ 	.word	0x00000000


	//----- nvinfo : EIATTR_FRAME_SIZE
	.align		4
.L_14606:
        /*15618*/ 	.byte	0x04, 0x11
        /*1561a*/ 	.short	(.L_14608 - .L_14607)
	.align		4
.L_14607:
        /*1561c*/ 	.word	index@($_ZN7cutlass13device_kernelIN5flash19enable_sm80_to_sm89INS1_16FlashAttnBwdSm80INS1_25CollectiveMainloopBwdSm80ILi2ELi2EN4cute5tupleIJNS5_1CILi128EEES8_NS7_ILi64EEEEEENS_10bfloat16_tEfNS_4arch4Sm80ELb0ELb0ELb1ELb1ELb1ELb0ELb0ELb0ELi2ELi4ELi4ELi4ELb0EEENS1_21CollectiveEpilogueBwdISA_SB_SD_Li256ELb1ELb0ELi2EEENS1_19SingleTileSchedulerILb1ELb0ELb0ELi128EEEEEEEEEvNT_6ParamsE$_ZZN4cute4diceINS_5tupleIJNS1_IJiNS1_IJiNS_1CILi0EEEEEEEEENS1_IJNS_10UnderscoreENS1_IJS6_S6_EEEEEEEEES9_EEDaRKT_RKT0_ENKUlRKT_RKT0_E_clIS5_S5_EEDaSI_SL_)
        /*15620*/ 	.word	0x00000000


	//----- nvinfo : EIATTR_FRAME_SIZE
	.align		4
.L_14608:
        /*15624*/ 	.byte	0x04, 0x11
        /*15626*/ 	.short	(.L_14610 - .L_14609)
	.align		4
.L_14609:
        /*15628*/ 	.word	index@($_ZN7cutlass13device_kernelIN5flash19enable_sm80_to_sm89INS1_16FlashAttnBwdSm80INS1_25CollectiveMainloopBwdSm80ILi2ELi2EN4cute5tupleIJNS5_1CILi128EEES8_NS7_ILi64EEEEEENS_10bfloat16_tEfNS_4arch4Sm80ELb0ELb0ELb1ELb1ELb1ELb0ELb0ELb0ELi2ELi4ELi4ELi4ELb0EEENS1_21CollectiveEpilogueBwdISA_SB_SD_Li256ELb1ELb0ELi2EEENS1_19SingleTileSchedulerILb1ELb0ELb0ELi128EEEEEEEEEvNT_6ParamsE$_ZZN4cute19as_arithmetic_tupleINS_15ArithmeticTupleIJiiEEEEEDaRKT_ENKUlRKT_E_clIiEEDaS8_)
        /*1562c*/ 	.word	0x00000000


	//----- nvinfo : EIATTR_FRAME_SIZE
	.align		4
.L_14610:
        /*15630*/ 	.byte	0x04, 0x11
        /*15632*/ 	.short	(.L_14612 - .L_14611)
	.align		4
.L_14611:
        /*15634*/ 	.word	index@($_ZN7cutlass13device_kernelIN5flash19enable_sm80_to_sm89INS1_16FlashAttnBwdSm80INS1_25CollectiveMainloopBwdSm80ILi2ELi2EN4cute5tupleIJNS5_1CILi128EEES8_NS7_ILi64EEEEEENS_10bfloat16_tEfNS_4arch4Sm80ELb0ELb0ELb1ELb1ELb1ELb0ELb0ELb0ELi2ELi4ELi4ELi4ELb0EEENS1_21CollectiveEpilogueBwdISA_SB_SD_Li256ELb1ELb0ELi2EEENS1_19SingleTileSchedulerILb1ELb0ELb0ELi128EEEEEEEEEvNT_6ParamsE$_ZZN4cute19as_arithmetic_tupleINS_15ArithmeticTupleIJiiEEEEEDaRKT_ENKUlDpRKT_E_clIJiiEEEDaS9_)
        /*15638*/ 	.word	0x00000000


	//----- nvinfo : EIATTR_FRAME_SIZE
	.align		4
.L_14612:
        /*1563c*/ 	.byte	0x04, 0x11
        /*1563e*/ 	.short	(.L_14614 - .L_14613)
	.align		4
.L_14613:
        /*15640*/ 	.word	index@($_ZN7cutlass13device_kernelIN5flash19enable_sm80_to_sm89INS1_16FlashAttnBwdSm80INS1_25CollectiveMainloopBwdSm80ILi2ELi2EN4cute5tupleIJNS5_1CILi128EEES8_NS7_ILi64EEEEEENS_10bfloat16_tEfNS_4arch4Sm80ELb0ELb0ELb1ELb1ELb1ELb0ELb0ELb0ELi2ELi4ELi4ELi4ELb0EEENS1_21CollectiveEpilogueBwdISA_SB_SD_Li256ELb1ELb0ELi2EEENS1_19SingleTileSchedulerILb1ELb0ELb0ELi128EEEEEEEEEvNT_6ParamsE$_ZZN4cute16flatten_to_tupleINS_5tupleIJNS_1CILi4096EEENS1_IJiiEEEEEEEEDaRKT_ENKUlRKT_E_clIS4_EEDaSB_)
        /*15644*/ 	.word	0x00000000


	//----- nvinfo : EIATTR_FRAME_SIZE
	.align		4
.L_14614:
        /*15648*/ 	.byte	0x04, 0x11
        /*1564a*/ 	.short	(.L_14616 - .L_14615)
	.align		4
.L_14615:
        /*1564c*/ 	.word	index@($_ZN7cutlass13device_kernelIN5flash19enable_sm80_to_sm89INS1_16FlashAttnBwdSm80INS1_25CollectiveMainloopBwdSm80ILi2ELi2EN4cute5tupleIJNS5_1CILi128EEES8_NS7_ILi64EEEEEENS_10bfloat16_tEfNS_4arch4Sm80ELb0ELb0ELb1ELb1ELb1ELb0ELb0ELb0ELi2ELi4ELi4ELi4ELb0EEENS1_21CollectiveEpilogueBwdISA_SB_SD_Li256ELb1ELb0ELi2EEENS1_19SingleTileSchedulerILb1ELb0ELb0ELi128EEEEEEEEEvNT_6ParamsE$_ZZN4cute16flatten_to_tupleINS_5tupleIJNS_1CILi4096EEENS1_IJNS1_IJiiEEENS2_ILi8192EEEEEEEEEEEDaRKT_ENKUlRKT_E_clIS6_EEDaSD_)
        /*15650*/ 	.word	0x00000000


	//----- nvinfo : EIATTR_FRAME_SIZE
	.align		4
.L_14616:
        /*15654*/ 	.byte	0x04, 0x11
        /*15656*/ 	.short	(.L_14618 - .L_14617)
	.align		4
.L_14617:
        /*15658*/ 	.word	index@($_ZN7cutlass13device_kernelIN5flash19enable_sm80_to_sm89INS1_16FlashAttnBwdSm80INS1_25CollectiveMainloopBwdSm80ILi2ELi2EN4cute5tupleIJNS5_1CILi128EEES8_NS7_ILi64EEEEEENS_10bfloat16_tEfNS_4arch4Sm80ELb0ELb0ELb1ELb1ELb1ELb0ELb0ELb0ELi2ELi4ELi4ELi4ELb0EEENS1_21CollectiveEpilogueBwdISA_SB_SD_Li256ELb1ELb0ELi2EEENS1_19SingleTileSchedulerILb1ELb0ELb0ELi128EEEEEEEEEvNT_6ParamsE$_ZZN4cute16flatten_to_tupleINS_5tupleIJNS_1CILi1024EEENS1_IJiiEEEEEEEEDaRKT_ENKUlRKT_E_clIS4_EEDaSB_)
        /*1565c*/ 	.word	0x00000000


	//----- nvinfo : EIATTR_FRAME_SIZE
	.align		4
.L_14618:
        /*15660*/ 	.byte	0x04, 0x11
        /*15662*/ 	.short	(.L_14620 - .L_14619)
	.align		4
.L_14619:
        /*15664*/ 	.word	index@($_ZN7cutlass13device_kernelIN5flash19enable_sm80_to_sm89INS1_16FlashAttnBwdSm80INS1_25CollectiveMainloopBwdSm80ILi2ELi2EN4cute5tupleIJNS5_1CILi128EEES8_NS7_ILi64EEEEEENS_10bfloat16_tEfNS_4arch4Sm80ELb0ELb0ELb1ELb1ELb1ELb0ELb0ELb0ELi2ELi4ELi4ELi4ELb0EEENS1_21CollectiveEpilogueBwdISA_SB_SD_Li256ELb1ELb0ELi2EEENS1_19SingleTileSchedulerILb1ELb0ELb0ELi128EEEEEEEEEvNT_6ParamsE$_ZZN4cute16flatten_to_tupleINS_5tupleIJNS_1CILi0EEENS1_IJNS2_ILi1EEENS2_ILi512EEEiEEEEEEEEDaRKT_ENKUlRKT_E_clIS6_EEDaSD_)
        /*15668*/ 	.word	0x00000000


	//----- nvinfo : EIATTR_FRAME_SIZE
	.align		4
.L_14620:
        /*1566c*/ 	.byte	0x04, 0x11
        /*1566e*/ 	.short	(.L_14622 - .L_14621)
	.align		4
.L_14621:
        /*15670*/ 	.word	index@($_ZN7cutlass13device_kernelIN5flash19enable_sm80_to_sm89INS1_16FlashAttnBwdSm80INS1_25CollectiveMainloopBwdSm80ILi2ELi2EN4cute5tupleIJNS5_1CILi128EEES8_NS7_ILi64EEEEEENS_10bfloat16_tEfNS_4arch4Sm80ELb0ELb0ELb1ELb1ELb1ELb0ELb0ELb0ELi2ELi4ELi4ELi4ELb0EEENS1_21CollectiveEpilogueBwdISA_SB_SD_Li256ELb1ELb0ELi2EEENS1_19SingleTileSchedulerILb1ELb0ELb0ELi128EEEEEEEEEvNT_6ParamsE$_ZZN4cute16flatten_to_tupleINS_5tupleIJNS1_IJiiEEENS_1CILi8192EEEEEEEEDaRKT_ENKUlRKT_E_clIS2_EEDaSB_)
        /*15674*/ 	.word	0x00000000


	//----- nvinfo : EIATTR_FRAME_SIZE
	.align		4
.L_14622:
        /*15678*/ 	.byte	0x04, 0x11
        /*1567a*/ 	.short	(.L_14624 - .L_14623)
	.align		4
.L_14623:
        /*1567c*/ 	.word	index@($_ZN7cutlass13device_kernelIN5flash19enable_sm80_to_sm89INS1_16FlashAttnBwdSm80INS1_25CollectiveMainloopBwdSm80ILi2ELi2EN4cute5tupleIJNS5_1CILi128EEES8_NS7_ILi64EEEEEENS_10bfloat16_tEfNS_4arch4Sm80ELb0ELb0ELb1ELb1ELb1ELb0ELb0ELb0ELi2ELi4ELi4ELi4ELb0EEENS1_21CollectiveEpilogueBwdISA_SB_SD_Li256ELb1ELb0ELi2EEENS1_19SingleTileSchedulerILb1ELb0ELb0ELi128EEEEEEEEEvNT_6ParamsE$_ZZN4cute16flatten_to_tupleINS_5tupleIJNS1_IJiiEEENS_1CILi1024EEEEEEEEDaRKT_ENKUlRKT_E_clIS2_EEDaSB_)
        /*15680*/ 	.word	0x00000000


	//----- nvinfo : EIATTR_FRAME_SIZE
	.align		4
.L_14624:
        /*15684*/ 	.byte	0x04, 0x11
        /*15686*/ 	.short	(.L_14626 - .L_14625)
	.align		4
.L_14625:
        /*15688*/ 	.word	index@($_ZN7cutlass13device_kernelIN5flash19enable_sm80_to_sm89INS1_16FlashAttnBwdSm80INS1_25CollectiveMainloopBwdSm80ILi2ELi2EN4cute5tupleIJNS5_1CILi128EEES8_NS7_ILi64EEEEEENS_10bfloat16_tEfNS_4arch4Sm80ELb0ELb0ELb1ELb1ELb1ELb0ELb0ELb0ELi2ELi4ELi4ELi4ELb0EEENS1_21CollectiveEpilogueBwdISA_SB_SD_Li256ELb1ELb0ELi2EEENS1_19SingleTileSchedulerILb1ELb0ELb0ELi128EEEEEEEEEvNT_6ParamsE$_ZZN4cute14transform_leafINS_15ArithmeticTupleIJiiEEENS_8identityEEEDaRKT_OT0_ENKUlRKT_E_clIiEEDaSB_)
        /*1568c*/ 	.word	0x00000000


	//----- nvinfo : EIATTR_FRAME_SIZE
	.align		4
.L_14626:
        /*15690*/ 	.byte	0x04, 0x11
        /*15692*/ 	.short	(.L_14628 - .L_14627)
	.align		4
.L_14627:
        /*15694*/ 	.word	index@($_ZN7cutlass13device_kernelIN5flash19enable_sm80_to_sm89INS1_16FlashAttnBwdSm80INS1_25CollectiveMainloopBwdSm80ILi2ELi2EN4cute5tupleIJNS5_1CILi128EEES8_NS7_ILi64EEEEEENS_10bfloat16_tEfNS_4arch4Sm80ELb0ELb0ELb1ELb1ELb1ELb0ELb0ELb0ELi2ELi4ELi4ELi4ELb0EEENS1_21CollectiveEpilogueBwdISA_SB_SD_Li256ELb1ELb0ELi2EEENS1_19SingleTileSchedulerILb1ELb0ELb0ELi128EEEEEEEEEvNT_6ParamsE$_ZZN4cute14logical_divideINS_5tupleIJNS1_IJNS_1CILi8EEENS2_ILi1EEEEEENS1_IJNS2_ILi2EEEEEEEEENS1_IJNS1_IJS4_NS2_ILi0EEEEEENS1_IJiEEEEEENS1_IJS5_NS_6LayoutIS4_S9_EEEEEEEDaRKNSD_IT_T0_EERKT1_ENKUlRKT_RKT0_E_clINSD_IS7_SB_EESE_EEDaSQ_ST_)
        /*15698*/ 	.word	0x00000000


	//----- nvinfo : EIATTR_FRAME_SIZE
	.align		4
.L_14628:
        /*1569c*/ 	.byte	0x04, 0x11
        /*1569e*/ 	.short	(.L_14630 - .L_14629)
	.align		4
.L_14629:
        /*156a0*/ 	.word	index@($_ZN7cutlass13device_kernelIN5flash19enable_sm80_to_sm89INS1_16FlashAttnBwdSm80INS1_25CollectiveMainloopBwdSm80ILi2ELi2EN4cute5tupleIJNS5_1CILi128EEES8_NS7_ILi64EEEEEENS_10bfloat16_tEfNS_4arch4Sm80ELb0ELb0ELb1ELb1ELb1ELb0ELb0ELb0ELi2ELi4ELi4ELi4ELb0EEENS1_21CollectiveEpilogueBwdISA_SB_SD_Li256ELb1ELb0ELi2EEENS1_19SingleTileSchedulerILb1ELb0ELb0ELi128EEEEEEEEEvNT_6ParamsE$_ZZN4cute13to_mixed_bitsINS_5tupleIJNS_1CILi4EEENS2_ILi8EEEEEENS1_IJNS2_ILi128EEENS2_ILi0EEEEEENS1_IJiiEEEEEDaRKT_RKT0_RKT1_ENKUlRKT_RKT0_RKT1_E_clIS3_S6_iEEDaSL_SO_SR_)
        /*156a4*/ 	.word	0x00000000


	//----- nvinfo : EIATTR_FRAME_SIZE
	.align		4
.L_14630:
        /*156a8*/ 	.byte	0x04, 0x11
        /*156aa*/ 	.short	(.L_14632 - .L_14631)
	.align		4
.L_14631:
        /*156ac*/ 	.word	index@($_ZN7cutlass13device_kernelIN5flash19enable_sm80_to_sm89INS1_16FlashAttnBwdSm80INS1_25CollectiveMainloopBwdSm80ILi2ELi2EN4cute5tupleIJNS5_1CILi128EEES8_NS7_ILi64EEEEEENS_10bfloat16_tEfNS_4arch4Sm80ELb0ELb0ELb1ELb1ELb1ELb0ELb0ELb0ELi2ELi4ELi4ELi4ELb0EEENS1_21CollectiveEpilogueBwdISA_SB_SD_Li256ELb1ELb0ELi2EEENS1_19SingleTileSchedulerILb1ELb0ELb0ELi128EEEEEEEEEvNT_6ParamsE$_ZZN4cute13to_mixed_bitsINS_5tupleIJNS_1CILi4EEENS2_ILi8EEEEEENS1_IJNS2_ILi128EEENS2_ILi0EEEEEENS1_IJiiEEEEEDaRKT_RKT0_RKT1_ENKUlDpRKT_E_clIJNS_9MixedBitsILj0ELj384EEENS2_ILj0EEEEEEDaSM_)
        /*156b0*/ 	.word	0x00000000


	//----- nvinfo : EIATTR_FRAME_SIZE
	.align		4
.L_14632:
        /*156b4*/ 	.byte	0x04, 0x11
        /*156b6*/ 	.short	(.L_14634 - .L_14633)
	.align		4
.L_14633:
        /*156b8*/ 	.word	index@($_ZN7cutlass13device_kernelIN5flash19enable_sm80_to_sm89INS1_16FlashAttnBwdSm80INS1_25CollectiveMainloopBwdSm80ILi2ELi2EN4cute5tupleIJNS5_1CILi128EEES8_NS7_ILi64EEEEEENS_10bfloat16_tEfNS_4arch4Sm80ELb0ELb0ELb1ELb1ELb1ELb0ELb0ELb0ELi2ELi4ELi4ELi4ELb0EEENS1_21CollectiveEpilogueBwdISA_SB_SD_Li256ELb1ELb0ELi2EEENS1_19SingleTileSchedulerILb1ELb0ELb0ELi128EEEEEEEEEvNT_6ParamsE$_ZZN4cute13to_mixed_bitsINS_5tupleIJNS_1CILi4EEENS2_ILi8EEEEEENS1_IJNS2_ILi0EEENS2_ILi64EEEEEENS1_IJiiEEEEEDaRKT_RKT0_RKT1_ENKUlRKT_RKT0_RKT1_E_clIS4_S7_iEEDaSL_SO_SR_)
        /*156bc*/ 	.word	0x00000000


	//----- nvinfo : EIATTR_FRAME_SIZE
	.align		4
.L_14634:
        /*156c0*/ 	.byte	0x04, 0x11
        /*156c2*/ 	.short	(.L_14636 - .L_14635)
	.align		4
.L_14635:
        /*156c4*/ 	.word	index@($_ZN7cutlass13device_kernelIN5flash19enable_sm80_to_sm89INS1_16FlashAttnBwdSm80INS1_25CollectiveMainloopBwdSm80ILi2ELi2EN4cute5tupleIJNS5_1CILi128EEES8_NS7_ILi64EEEEEENS_10bfloat16_tEfNS_4arch4Sm80ELb0ELb0ELb1ELb1ELb1ELb0ELb0ELb0ELi2ELi4ELi4ELi4ELb0EEENS1_21CollectiveEpilogueBwdISA_SB_SD_Li256ELb1ELb0ELi2EEENS1_19SingleTileSchedulerILb1ELb0ELb0ELi128EEEEEEEEEvNT_6ParamsE$_ZZN4cute13to_mixed_bitsINS_5tupleIJNS_1CILi4EEENS2_ILi8EEEEEENS1_IJNS2_ILi0EEENS2_ILi64EEEEEENS1_IJiiEEEEEDaRKT_RKT0_RKT1_ENKUlDpRKT_E_clIJNS2_ILj0EEENS_9MixedBitsILj0ELj448EEEEEEDaSM_)
        /*156c8*/ 	.word	0x00000000


	//----- nvinfo : EIATTR_FRAME_SIZE
	.align		4
.L_14636:
        /*156cc*/ 	.byte	0x04, 0x11
        /*156ce*/ 	.short	(.L_14638 - .L_14637)
	.align		4
.L_14637:
        /*156d0*/ 	.word	index@($_ZN7cutlass13device_kernelIN5flash19enable_sm80_to_sm89INS1_16FlashAttnBwdSm80INS1_25CollectiveMainloopBwdSm80ILi2ELi2EN4cute5tupleIJNS5_1CILi128EEES8_NS7_ILi64EEEEEENS_10bfloat16_tEfNS_4arch4Sm80ELb0ELb0ELb1ELb1ELb1ELb0ELb0ELb0ELi2ELi4ELi4ELi4ELb0EEENS1_21CollectiveEpilogueBwdISA_SB_SD_Li256ELb1ELb0ELi2EEENS1_19SingleTileSchedulerILb1ELb0ELb0ELi128EEEEEEEEEvNT_6ParamsE$_ZZN4cute13to_mixed_bitsINS_5tupleIJNS1_IJNS_1CILi4EEENS2_ILi8EEEEEES3_NS2_ILi1EEEEEENS1_IJNS1_IJNS2_ILi128EEENS2_ILi0EEEEEENS2_ILi16EEES9_EEENS1_IJNS1_IJiiEEEiS9_EEEEEDaRKT_RKT0_RKT1_ENKUlRKT_RKT0_RKT1_E_clIS5_SA_SD_EEDaSQ_ST_SW_)
        /*156d4*/ 	.word	0x00000000


	//----- nvinfo : EIATTR_FRAME_SIZE
	.align		4
.L_14638:
        /*156d8*/ 	.byte	0x04, 0x11
        /*156da*/ 	.short	(.L_14640 - .L_14639)
	.align		4
.L_14639:
        /*156dc*/ 	.word	index@($_ZN7cutlass13device_kernelIN5flash19enable_sm80_to_sm89INS1_16FlashAttnBwdSm80INS1_25CollectiveMainloopBwdSm80ILi2ELi2EN4cute5tupleIJNS5_1CILi128EEES8_NS7_ILi64EEEEEENS_10bfloat16_tEfNS_4arch4Sm80ELb0ELb0ELb1ELb1ELb1ELb0ELb0ELb0ELi2ELi4ELi4ELi4ELb0EEENS1_21CollectiveEpilogueBwdISA_SB_SD_Li256ELb1ELb0ELi2EEENS1_19SingleTileSchedulerILb1ELb0ELb0ELi128EEEEEEEEEvNT_6ParamsE$_ZZN4cute13to_mixed_bitsINS_5tupleIJNS1_IJNS_1CILi4EEENS2_ILi8EEEEEES3_NS2_ILi1EEEEEENS1_IJNS1_IJNS2_ILi128EEENS2_ILi0EEEEEENS2_ILi16EEES9_EEENS1_IJNS1_IJiiEEEiS9_EEEEEDaRKT_RKT0_RKT1_ENKUlRKT_RKT0_RKT1_E_clIS3_SB_iEEDaSQ_ST_SW_)
        /*156e0*/ 	.word	0x00000000


	//----- nvinfo : EIATTR_FRAME_SIZE
	.align		4
.L_14640:
        /*156e4*/ 	.byte	0x04, 0x11
        /*156e6*/ 	.short	(.L_14642 - .L_14641)
	.align		4
.L_14641:
        /*156e8*/ 	.word	index@($_ZN7cutlass13device_kernelIN5flash19enable_sm80_to_sm89INS1_16FlashAttnBwdSm80INS1_25CollectiveMainloopBwdSm80ILi2ELi2EN4cute5tupleIJNS5_1CILi128EEES8_NS7_ILi64EEEEEENS_10bfloat16_tEfNS_4arch4Sm80ELb0ELb0ELb1ELb1ELb1ELb0ELb0ELb0ELi2ELi4ELi4ELi4ELb0EEENS1_21CollectiveEpilogueBwdISA_SB_SD_Li256ELb1ELb0ELi2EEENS1_19SingleTileSchedulerILb1ELb0ELb0ELi128EEEEEEEEEvNT_6ParamsE$_ZZN4cute13to_mixed_bitsINS_5tupleIJNS1_IJNS_1CILi4EEENS2_ILi8EEEEEES3_NS2_ILi1EEEEEENS1_IJNS1_IJNS2_ILi128EEENS2_ILi0EEEEEENS2_ILi16EEES9_EEENS1_IJNS1_IJiiEEEiS9_EEEEEDaRKT_RKT0_RKT1_ENKUlDpRKT_E_clIJNS_9MixedBitsILj0ELj384EEENSU_ILj0ELj48EEENS2_ILj0EEEEEEDaSR_)
        /*156ec*/ 	.word	0x00000000


	//----- nvinfo : EIATTR_FRAME_SIZE
	.align		4
.L_14642:
        /*156f0*/ 	.byte	0x04, 0x11
        /*156f2*/ 	.short	(.L_14644 - .L_14643)
	.align		4
.L_14643:
        /*156f4*/ 	.word	index@($_ZN7cutlass13device_kernelIN5flash19enable_sm80_to_sm89INS1_16FlashAttnBwdSm80INS1_25CollectiveMainloopBwdSm80ILi2ELi2EN4cute5tupleIJNS5_1CILi128EEES8_NS7_ILi64EEEEEENS_10bfloat16_tEfNS_4arch4Sm80ELb0ELb0ELb1ELb1ELb1ELb0ELb0ELb0ELi2ELi4ELi4ELi4ELb0EEENS1_21CollectiveEpilogueBwdISA_SB_SD_Li256ELb1ELb0ELi2EEENS1_19SingleTileSchedulerILb1ELb0ELb0ELi128EEEEEEEEEvNT_6ParamsE$_ZZN4cute13to_mixed_bitsINS_5tupleIJNS1_IJNS_1CILi4EEENS2_ILi8EEEEEES3_NS2_ILi1EEEEEENS1_IJNS1_IJNS2_ILi0EEENS2_ILi64EEEEEES8_S8_EEENS1_IJNS1_IJiiEEEiS8_EEEEEDaRKT_RKT0_RKT1_ENKUlRKT_RKT0_RKT1_E_clIS5_SA_SC_EEDaSP_SS_SV_)
        /*156f8*/ 	.word	0x00000000


	//----- nvinfo : EIATTR_FRAME_SIZE
	.align		4
.L_14644:
        /*156fc*/ 	.byte	0x04, 0x11
        /*156fe*/ 	.short	(.L_14646 - .L_14645)
	.align		4
.L_14645:
        /*15700*/ 	.word	index@($_ZN7cutlass13device_kernelIN5flash19enable_sm80_to_sm89INS1_16FlashAttnBwdSm80INS1_25CollectiveMainloopBwdSm80ILi2ELi2EN4cute5tupleIJNS5_1CILi128EEES8_NS7_ILi64EEEEEENS_10bfloat16_tEfNS_4arch4Sm80ELb0ELb0ELb1ELb1ELb1ELb0ELb0ELb0ELi2ELi4ELi4ELi4ELb0EEENS1_21CollectiveEpilogueBwdISA_SB_SD_Li256ELb1ELb0ELi2EEENS1_19SingleTileSchedulerILb1ELb0ELb0ELi128EEEEEEEEEvNT_6ParamsE$_ZZN4cute13to_mixed_bitsINS_5tupleIJNS1_IJNS_1CILi4EEENS2_ILi8EEEEEES3_NS2_ILi1EEEEEENS1_IJNS1_IJNS2_ILi0EEENS2_ILi64EEEEEES8_S8_EEENS1_IJNS1_IJiiEEEiS8_EEEEEDaRKT_RKT0_RKT1_ENKUlDpRKT_E_clIJNS_9MixedBitsILj0ELj448EEENS2_ILj0EEESV_EEEDaSQ_)
        /*15704*/ 	.word	0x00000000


	//----- nvinfo : EIATTR_FRAME_SIZE
	.align		4
.L_14646:
        /*15708*/ 	.byte	0x04, 0x11
        /*1570a*/ 	.short	(.L_14648 - .L_14647)
	.align		4
.L_14647:
        /*1570c*/ 	.word	index@($_ZN7cutlass13device_kernelIN5flash19enable_sm80_to_sm89INS1_16FlashAttnBwdSm80INS1_25CollectiveMainloopBwdSm80ILi2ELi2EN4cute5tupleIJNS5_1CILi128EEES8_NS7_ILi64EEEEEENS_10bfloat16_tEfNS_4arch4Sm80ELb0ELb0ELb1ELb1ELb1ELb0ELb0ELb0ELi2ELi4ELi4ELi4ELb0EEENS1_21CollectiveEpilogueBwdISA_SB_SD_Li256ELb1ELb0ELi2EEENS1_19SingleTileSchedulerILb1ELb0ELb0ELi128EEEEEEEEEvNT_6ParamsE$_ZZN4cute13to_mixed_bitsINS_5tupleIJNS1_IJNS_1CILi4EEENS2_ILi8EEEEEENS2_ILi2EEENS2_ILi1EEEEEENS1_IJNS1_IJNS2_ILi128EEENS2_ILi0EEEEEES4_SA_EEENS1_IJNS1_IJiiEEEiSA_EEEEEDaRKT_RKT0_RKT1_ENKUlRKT_RKT0_RKT1_E_clIS6_S4_iEEDaSQ_ST_SW_)
        /*15710*/ 	.word	0x00000000


	//----- nvinfo : EIATTR_FRAME_SIZE
	.align		4
.L_14648:
        /*15714*/ 	.byte	0x04, 0x11
        /*15716*/ 	.short	(.L_14650 - .L_14649)
	.align		4
.L_14649:
        /*15718*/ 	.word	index@($_ZN7cutlass13device_kernelIN5flash19enable_sm80_to_sm89INS1_16FlashAttnBwdSm80INS1_25CollectiveMainloopBwdSm80ILi2ELi2EN4cute5tupleIJNS5_1CILi128EEES8_NS7_ILi64EEEEEENS_10bfloat16_tEfNS_4arch4Sm80ELb0ELb0ELb1ELb1ELb1ELb0ELb0ELb0ELi2ELi4ELi4ELi4ELb0EEENS1_21CollectiveEpilogueBwdISA_SB_SD_Li256ELb1ELb0ELi2EEENS1_19SingleTileSchedulerILb1ELb0ELb0ELi128EEEEEEEEEvNT_6ParamsE$_ZZN4cute13to_mixed_bitsINS_5tupleIJNS1_IJNS_1CILi4EEENS2_ILi8EEEEEENS2_ILi2EEENS2_ILi1EEEEEENS1_IJNS1_IJNS2_ILi128EEENS2_ILi0EEEEEES4_SA_EEENS1_IJNS1_IJiiEEEiSA_EEEEEDaRKT_RKT0_RKT1_ENKUlRKT_RKT0_RKT1_E_clIS5_SB_SD_EEDaSQ_ST_SW_)
        /*1571c*/ 	.word	0x00000000


	//----- nvinfo : EIATTR_FRAME_SIZE
	.align		4
.L_14650:
        /*15720*/ 	.byte	0x04, 0x11
        /*15722*/ 	.short	(.L_14652 - .L_14651)
	.align		4
.L_14651:
        /*15724*/ 	.word	index@($_ZN7cutlass13device_kernelIN5flash19enable_sm80_to_sm89INS1_16FlashAttnBwdSm80INS1_25CollectiveMainloopBwdSm80ILi2ELi2EN4cute5tupleIJNS5_1CILi128EEES8_NS7_ILi64EEEEEENS_10bfloat16_tEfNS_4arch4Sm80ELb0ELb0ELb1ELb1ELb1ELb0ELb0ELb0ELi2ELi4ELi4ELi4ELb0EEENS1_21CollectiveEpilogueBwdISA_SB_SD_Li256ELb1ELb0ELi2EEENS1_19SingleTileSchedulerILb1ELb0ELb0ELi128EEEEEEEEEvNT_6ParamsE$_ZZN4cute13to_mixed_bitsINS_5tupleIJNS1_IJNS_1CILi4EEENS2_ILi8EEEEEENS2_ILi2EEENS2_ILi1EEEEEENS1_IJNS1_IJNS2_ILi128EEENS2_ILi0EEEEEES4_SA_EEENS1_IJNS1_IJiiEEEiSA_EEEEEDaRKT_RKT0_RKT1_ENKUlDpRKT_E_clIJNS_9MixedBitsILj0ELj384EEENSU_ILj0ELj8EEENS2_ILj0EEEEEEDaSR_)
        /*15728*/ 	.word	0x00000000


	//----- nvinfo : EIATTR_FRAME_SIZE
	.align		4
.L_14652:
        /*1572c*/ 	.byte	0x04, 0x11
        /*1572e*/ 	.short	(.L_14654 - .L_14653)
	.align		4
.L_14653:
        /*15730*/ 	.word	index@($_ZN7cutlass13device_kernelIN5flash19enable_sm80_to_sm89INS1_16FlashAttnBwdSm80INS1_25CollectiveMainloopBwdSm80ILi2ELi2EN4cute5tupleIJNS5_1CILi128EEES8_NS7_ILi64EEEEEENS_10bfloat16_tEfNS_4arch4Sm80ELb0ELb0ELb1ELb1ELb1ELb0ELb0ELb0ELi2ELi4ELi4ELi4ELb0EEENS1_21CollectiveEpilogueBwdISA_SB_SD_Li256ELb1ELb0ELi2EEENS1_19SingleTileSchedulerILb1ELb0ELb0ELi128EEEEEEEEEvNT_6ParamsE$_ZZN4cute13to_mixed_bitsINS_5tupleIJNS1_IJNS_1CILi4EEENS2_ILi8EEEEEENS2_ILi2EEENS2_ILi1EEEEEENS1_IJNS1_IJNS2_ILi0EEENS2_ILi64EEEEEES9_S9_EEENS1_IJNS1_IJiiEEEiS9_EEEEEDaRKT_RKT0_RKT1_ENKUlRKT_RKT0_RKT1_E_clIS5_SB_SD_EEDaSQ_ST_SW_)
        /*15734*/ 	.word	0x00000000


	//----- nvinfo : EIATTR_FRAME_SIZE
	.align		4
.L_14654:
        /*15738*/ 	.byte	0x04, 0x11
        /*1573a*/ 	.short	(.L_14656 - .L_14655)
	.align		4
.L_14655:
        /*1573c*/ 	.word	index@($_ZN7cutlass13device_kernelIN5flash19enable_sm80_to_sm89INS1_16FlashAttnBwdSm80INS1_25CollectiveMainloopBwdSm80ILi2ELi2EN4cute5tupleIJNS5_1CILi128EEES8_NS7_ILi64EEEEEENS_10bfloat16_tEfNS_4arch4Sm80ELb0ELb0ELb1ELb1ELb1ELb0ELb0ELb0ELi2ELi4ELi4ELi4ELb0EEENS1_21CollectiveEpilogueBwdISA_SB_SD_Li256ELb1ELb0ELi2EEENS1_19SingleTileSchedulerILb1ELb0ELb0ELi128EEEEEEEEEvNT_6ParamsE$_ZZN4cute13to_mixed_bitsINS_5tupleIJNS1_IJNS_1CILi4EEENS2_ILi8EEEEEENS2_ILi2EEENS2_ILi1EEEEEENS1_IJNS1_IJNS2_ILi0EEENS2_ILi64EEEEEES9_S9_EEENS1_IJNS1_IJiiEEEiS9_EEEEEDaRKT_RKT0_RKT1_ENKUlDpRKT_E_clIJNS_9MixedBitsILj0ELj448EEENS2_ILj0EEESW_EEEDaSR_)
        /*15740*/ 	.word	0x00000000


	//----- nvinfo : EIATTR_FRAME_SIZE
	.align		4
.L_14656:
        /*15744*/ 	.byte	0x04, 0x11
        /*15746*/ 	.short	(.L_14658 - .L_14657)
	.align		4
.L_14657:
        /*15748*/ 	.word	index@($_ZN7cutlass13device_kernelIN5flash19enable_sm80_to_sm89INS1_16FlashAttnBwdSm80INS1_25CollectiveMainloopBwdSm80ILi2ELi2EN4cute5tupleIJNS5_1CILi128EEES8_NS7_ILi64EEEEEENS_10bfloat16_tEfNS_4arch4Sm80ELb0ELb0ELb1ELb1ELb1ELb0ELb0ELb0ELi2ELi4ELi4ELi4ELb0EEENS1_21CollectiveEpilogueBwdISA_SB_SD_Li256ELb1ELb0ELi2EEENS1_19SingleTileSchedulerILb1ELb0ELb0ELi128EEEEEEEEEvNT_6ParamsE$_ZZN4cute12filter_tupleINS_5tupleIJiNS_1CILi0EEEEEES4_ZNS_6detail9lift_diceIS4_S4_EEDaRKT_RKT0_EUlRKT_RKT0_E_EEDaS9_SC_OT1_ENKUlDpSF_E_clIJNS1_IJiEEENS1_IJS3_EEEEEEDaSM_)
        /*1574c*/ 	.word	0x00000000


	//----- nvinfo : EIATTR_FRAME_SIZE
	.align		4
.L_14658:
        /*15750*/ 	.byte	0x04, 0x11
        /*15752*/ 	.short	(.L_14660 - .L_14659)
	.align		4
.L_14659:
        /*15754*/ 	.word	index@($_ZN7cutlass13device_kernelIN5flash19enable_sm80_to_sm89INS1_16FlashAttnBwdSm80INS1_25CollectiveMainloopBwdSm80ILi2ELi2EN4cute5tupleIJNS5_1CILi128EEES8_NS7_ILi64EEEEEENS_10bfloat16_tEfNS_4arch4Sm80ELb0ELb0ELb1ELb1ELb1ELb0ELb0ELb0ELi2ELi4ELi4ELi4ELb0EEENS1_21CollectiveEpilogueBwdISA_SB_SD_Li256ELb1ELb0ELi2EEENS1_19SingleTileSchedulerILb1ELb0ELb0ELi128EEEEEEEEEvNT_6ParamsE$_ZZN4cute12filter_tupleINS_5tupleIJiNS1_IJiNS_1CILi0EEEEEEEEES5_ZNS_6detail9lift_diceIS5_S5_EEDaRKT_RKT0_EUlRKT_RKT0_E_EEDaSA_SD_OT1_ENKUlDpSG_E_clIJNS1_IJiEEES4_EEEDaSN_)
        /*15758*/ 	.word	0x00000000


	//----- nvinfo : EIATTR_FRAME_SIZE
	.align		4
.L_14660:
        /*1575c*/ 	.byte	0x04, 0x11
        /*1575e*/ 	.short	(.L_14662 - .L_14661)
	.align		4
.L_14661:
        /*15760*/ 	.word	index@($_ZN7cutlass13device_kernelIN5flash19enable_sm80_to_sm89INS1_16FlashAttnBwdSm80INS1_25CollectiveMainloopBwdSm80ILi2ELi2EN4cute5tupleIJNS5_1CILi128EEES8_NS7_ILi64EEEEEENS_10bfloat16_tEfNS_4arch4Sm80ELb0ELb0ELb1ELb1ELb1ELb0ELb0ELb0ELi2ELi4ELi4ELi4ELb0EEENS1_21CollectiveEpilogueBwdISA_SB_SD_Li256ELb1ELb0ELi2EEENS1_19SingleTileSchedulerILb1ELb0ELb0ELi128EEEEEEEEEvNT_6ParamsE$_ZZN4cute12filter_tupleINS_5tupleIJNS_1CILi4096EEENS1_IJiiEEEEEEZNS_16flatten_to_tupleIS5_EEDaRKT_EUlRKT_E_EEDaS9_OT0_ENKUlDpSC_E_clIJNS1_IJS3_EEES4_EEEDaSG_)
        /*15764*/ 	.word	0x00000000


	//----- nvinfo : EIATTR_FRAME_SIZE
	.align		4
.L_14662:
        /*15768*/ 	.byte	0x04, 0x11
        /*1576a*/ 	.short	(.L_14664 - .L_14663)
	.align		4
.L_14663:
        /*1576c*/ 	.word	index@($_ZN7cutlass13device_kernelIN5flash19enable_sm80_to_sm89INS1_16FlashAttnBwdSm80INS1_25CollectiveMainloopBwdSm80ILi2ELi2EN4cute5tupleIJNS5_1CILi128EEES8_NS7_ILi64EEEEEENS_10bfloat16_tEfNS_4arch4Sm80ELb0ELb0ELb1ELb1ELb1ELb0ELb0ELb0ELi2ELi4ELi4ELi4ELb0EEENS1_21CollectiveEpilogueBwdISA_SB_SD_Li256ELb1ELb0ELi2EEENS1_19SingleTileSchedulerILb1ELb0ELb0ELi128EEEEEEEEEvNT_6ParamsE$_ZZN4cute12filter_tupleINS_5tupleIJNS_1CILi4096EEENS1_IJNS1_IJiiEEENS2_ILi8192EEEEEEEEEZNS_16flatten_to_tupleIS7_EEDaRKT_EUlRKT_E_EEDaSB_OT0_ENKUlDpSE_E_clIJNS1_IJS3_EEENS1_IJiiS5_EEEEEEDaSI_)
        /*15770*/ 	.word	0x00000000


	//----- nvinfo : EIATTR_FRAME_SIZE
	.align		4
.L_14664:
        /*15774*/ 	.byte	0x04, 0x11
        /*15776*/ 	.short	(.L_14666 - .L_14665)
	.align		4
.L_14665:
        /*15778*/ 	.word	index@($_ZN7cutlass13device_kernelIN5flash19enable_sm80_to_sm89INS1_16FlashAttnBwdSm80INS1_25CollectiveMainloopBwdSm80ILi2ELi2EN4cute5tupleIJNS5_1CILi128EEES8_NS7_ILi64EEEEEENS_10bfloat16_tEfNS_4arch4Sm80ELb0ELb0ELb1ELb1ELb1ELb0ELb0ELb0ELi2ELi4ELi4ELi4ELb0EEENS1_21CollectiveEpilogueBwdISA_SB_SD_Li256ELb1ELb0ELi2EEENS1_19SingleTileSchedulerILb1ELb0ELb0ELi128EEEEEEEEEvNT_6ParamsE$_ZZN4cute12filter_tupleINS_5tupleIJNS_1CILi1EEENS1_IJiiiEEENS2_ILi64EEENS1_IJNS2_ILi72EEENS2_ILi144EEENS2_ILi288EEEEEENS2_ILi512EEEEEEZNS_7flattenISB_EEDaRKT_EUlRKT_E_EEDaSF_OT0_ENKUlDpSI_E_clIJNS1_IJS3_EEES4_NS1_IJS5_EEES9_NS1_IJSA_EEEEEEDaSM_)
        /*1577c*/ 	.word	0x00000000


	//----- nvinfo : EIATTR_FRAME_SIZE
	.align		4
.L_14666:
        /*15780*/ 	.byte	0x04, 0x11
        /*15782*/ 	.short	(.L_14668 - .L_14667)
	.align		4
.L_14667:
        /*15784*/ 	.word	index@($_ZN7cutlass13device_kernelIN5flash19enable_sm80_to_sm89INS1_16FlashAttnBwdSm80INS1_25CollectiveMainloopBwdSm80ILi2ELi2EN4cute5tupleIJNS5_1CILi128EEES8_NS7_ILi64EEEEEENS_10bfloat16_tEfNS_4arch4Sm80ELb0ELb0ELb1ELb1ELb1ELb0ELb0ELb0ELi2ELi4ELi4ELi4ELb0EEENS1_21CollectiveEpilogueBwdISA_SB_SD_Li256ELb1ELb0ELi2EEENS1_19SingleTileSchedulerILb1ELb0ELb0ELi128EEEEEEEEEvNT_6ParamsE$_ZZN4cute12filter_tupleINS_5tupleIJNS_1CILi1EEENS1_IJNS2_ILi8EEEiiEEENS2_ILi64EEENS1_IJiNS2_ILi144EEENS2_ILi288EEEEEENS2_ILi512EEEEEEZNS_7flattenISB_EEDaRKT_EUlRKT_E_EEDaSF_OT0_ENKUlDpSI_E_clIJNS1_IJS3_EEES5_NS1_IJS6_EEES9_NS1_IJSA_EEEEEEDaSM_)
        /*15788*/ 	.word	0x00000000


	//----- nvinfo : EIATTR_FRAME_SIZE
	.align		4
.L_14668:
        /*1578c*/ 	.byte	0x04, 0x11
        /*1578e*/ 	.short	(.L_14670 - .L_14669)
	.align		4
.L_14669:
        /*15790*/ 	.word	index@($_ZN7cutlass13device_kernelIN5flash19enable_sm80_to_sm89INS1_16FlashAttnBwdSm80INS1_25CollectiveMainloopBwdSm80ILi2ELi2EN4cute5tupleIJNS5_1CILi128EEES8_NS7_ILi64EEEEEENS_10bfloat16_tEfNS_4arch4Sm80ELb0ELb0ELb1ELb1ELb1ELb0ELb0ELb0ELi2ELi4ELi4ELi4ELb0EEENS1_21CollectiveEpilogueBwdISA_SB_SD_Li256ELb1ELb0ELi2EEENS1_19SingleTileSchedulerILb1ELb0ELb0ELi128EEEEEEEEEvNT_6ParamsE$_ZZN4cute12filter_tupleINS_5tupleIJNS_1CILi1024EEENS1_IJiiEEEEEEZNS_16flatten_to_tupleIS5_EEDaRKT_EUlRKT_E_EEDaS9_OT0_ENKUlDpSC_E_clIJNS1_IJS3_EEES4_EEEDaSG_)
        /*15794*/ 	.word	0x00000000


	//----- nvinfo : EIATTR_FRAME_SIZE
	.align		4
.L_14670:
        /*15798*/ 	.byte	0x04, 0x11
        /*1579a*/ 	.short	(.L_14672 - .L_14671)
	.align		4
.L_14671:
        /*1579c*/ 	.word	index@($_ZN7cutlass13device_kernelIN5flash19enable_sm80_to_sm89INS1_16FlashAttnBwdSm80INS1_25CollectiveMainloopBwdSm80ILi2ELi2EN4cute5tupleIJNS5_1CILi128EEES8_NS7_ILi64EEEEEENS_10bfloat16_tEfNS_4arch4Sm80ELb0ELb0ELb1ELb1ELb1ELb0ELb0ELb0ELi2ELi4ELi4ELi4ELb0EEENS1_21CollectiveEpilogueBwdISA_SB_SD_Li256ELb1ELb0ELi2EEENS1_19SingleTileSchedulerILb1ELb0ELb0ELi128EEEEEEEEEvNT_6ParamsE$_ZZN4cute12filter_tupleINS_5tupleIJNS_1CILi0EEENS_10UnderscoreEEEENS1_IJNS1_IJS3_S3_EEEiEEEZNS_6detail10lift_sliceIS5_S7_EEDaRKT_RKT0_EUlRKT_RKT0_E_EEDaSC_SF_OT1_ENKUlDpSI_E_clIJNS1_IJEEENS1_IJiEEEEEEDaSP_)
        /*157a0*/ 	.word	0x00000000


	//----- nvinfo : EIATTR_FRAME_SIZE
	.align		4
.L_14672:
        /*157a4*/ 	.byte	0x04, 0x11
        /*157a6*/ 	.short	(.L_14674 - .L_14673)
	.align		4
.L_14673:
        /*157a8*/ 	.word	index@($_ZN7cutlass13device_kernelIN5flash19enable_sm80_to_sm89INS1_16FlashAttnBwdSm80INS1_25CollectiveMainloopBwdSm80ILi2ELi2EN4cute5tupleIJNS5_1CILi128EEES8_NS7_ILi64EEEEEENS_10bfloat16_tEfNS_4arch4Sm80ELb0ELb0ELb1ELb1ELb1ELb0ELb0ELb0ELi2ELi4ELi4ELi4ELb0EEENS1_21CollectiveEpilogueBwdISA_SB_SD_Li256ELb1ELb0ELi2EEENS1_19SingleTileSchedulerILb1ELb0ELb0ELi128EEEEEEEEEvNT_6ParamsE$_ZZN4cute12filter_tupleINS_5tupleIJNS_1CILi0EEENS1_IJNS2_ILi1EEENS2_ILi512EEEiEEEEEEZNS_16flatten_to_tupleIS7_EEDaRKT_EUlRKT_E_EEDaSB_OT0_ENKUlDpSE_E_clIJNS1_IJS3_EEES6_EEEDaSI_)
        /*157ac*/ 	.word	0x00000000


	//----- nvinfo : EIATTR_FRAME_SIZE
	.align		4
.L_14674:
        /*157b0*/ 	.byte	0x04, 0x11
        /*157b2*/ 	.short	(.L_14676 - .L_14675)
	.align		4
.L_14675:
        /*157b4*/ 	.word	index@($_ZN7cutlass13device_kernelIN5flash19enable_sm80_to_sm89INS1_16FlashAttnBwdSm80INS1_25CollectiveMainloopBwdSm80ILi2ELi2EN4cute5tupleIJNS5_1CILi128EEES8_NS7_ILi64EEEEEENS_10bfloat16_tEfNS_4arch4Sm80ELb0ELb0ELb1ELb1ELb1ELb0ELb0ELb0ELi2ELi4ELi4ELi4ELb0EEENS1_21CollectiveEpilogueBwdISA_SB_SD_Li256ELb1ELb0ELi2EEENS1_19SingleTileSchedulerILb1ELb0ELb0ELi128EEEEEEEEEvNT_6ParamsE$_ZZN4cute12filter_tupleINS_5tupleIJNS_10UnderscoreES2_iEEENS1_IJNS1_IJNS_1CILi1EEENS4_ILi0EEEEEEiNS4_ILi1024EEEEEEZNS_5sliceIS3_S9_EEDaRKT_RKT0_EUlRKT_RKT0_E_EEDaSD_SG_OT1_ENKUlDpSJ_E_clIJNS1_IJS7_EEENS1_IJiEEENS1_IJEEEEEEDaSQ_)
        /*157b8*/ 	.word	0x00000000


	//----- nvinfo : EIATTR_FRAME_SIZE
	.align		4
.L_14676:
        /*157bc*/ 	.byte	0x04, 0x11
        /*157be*/ 	.short	(.L_14678 - .L_14677)
	.align		4
.L_14677:
        /*157c0*/ 	.word	index@($_ZN7cutlass13device_kernelIN5flash19enable_sm80_to_sm89INS1_16FlashAttnBwdSm80INS1_25CollectiveMainloopBwdSm80ILi2ELi2EN4cute5tupleIJNS5_1CILi128EEES8_NS7_ILi64EEEEEENS_10bfloat16_tEfNS_4arch4Sm80ELb0ELb0ELb1ELb1ELb1ELb0ELb0ELb0ELi2ELi4ELi4ELi4ELb0EEENS1_21CollectiveEpilogueBwdISA_SB_SD_Li256ELb1ELb0ELi2EEENS1_19SingleTileSchedulerILb1ELb0ELb0ELi128EEEEEEEEEvNT_6ParamsE$_ZZN4cute12filter_tupleINS_5tupleIJNS_10UnderscoreES2_S2_iEEENS1_IJNS1_IJNS_1CILi1EEENS4_ILi0EEEEEElS6_lEEEZNS_5sliceIS3_S8_EEDaRKT_RKT0_EUlRKT_RKT0_E_EEDaSC_SF_OT1_ENKUlDpSI_E_clIJNS1_IJS7_EEENS1_IJlEEENS1_IJS6_EEENS1_IJEEEEEEDaSP_)
        /*157c4*/ 	.word	0x00000000


	//----- nvinfo : EIATTR_FRAME_SIZE
	.align		4
.L_14678:
        /*157c8*/ 	.byte	0x04, 0x11
        /*157ca*/ 	.short	(.L_14680 - .L_14679)
	.align		4
.L_14679:
        /*157cc*/ 	.word	index@($_ZN7cutlass13device_kernelIN5flash19enable_sm80_to_sm89INS1_16FlashAttnBwdSm80INS1_25CollectiveMainloopBwdSm80ILi2ELi2EN4cute5tupleIJNS5_1CILi128EEES8_NS7_ILi64EEEEEENS_10bfloat16_tEfNS_4arch4Sm80ELb0ELb0ELb1ELb1ELb1ELb0ELb0ELb0ELi2ELi4ELi4ELi4ELb0EEENS1_21CollectiveEpilogueBwdISA_SB_SD_Li256ELb1ELb0ELi2EEENS1_19SingleTileSchedulerILb1ELb0ELb0ELi128EEEEEEEEEvNT_6ParamsE$_ZZN4cute12filter_tupleINS_5tupleIJNS_10UnderscoreES2_S2_iEEENS1_IJNS1_IJNS_1CILi1EEENS4_ILi0EEEEEEiNS4_ILi1024EEENS4_ILi8192EEEEEEZNS_5sliceIS3_SA_EEDaRKT_RKT0_EUlRKT_RKT0_E_EEDaSE_SH_OT1_ENKUlDpSK_E_clIJNS1_IJS7_EEENS1_IJiEEENS1_IJS8_EEENS1_IJEEEEEEDaSR_)
        /*157d0*/ 	.word	0x00000000


	//----- nvinfo : EIATTR_FRAME_SIZE
	.align		4
.L_14680:
        /*157d4*/ 	.byte	0x04, 0x11
        /*157d6*/ 	.short	(.L_14682 - .L_14681)
	.align		4
.L_14681:
        /*157d8*/ 	.word	index@($_ZN7cutlass13device_kernelIN5flash19enable_sm80_to_sm89INS1_16FlashAttnBwdSm80INS1_25CollectiveMainloopBwdSm80ILi2ELi2EN4cute5tupleIJNS5_1CILi128EEES8_NS7_ILi64EEEEEENS_10bfloat16_tEfNS_4arch4Sm80ELb0ELb0ELb1ELb1ELb1ELb0ELb0ELb0ELi2ELi4ELi4ELi4ELb0EEENS1_21CollectiveEpilogueBwdISA_SB_SD_Li256ELb1ELb0ELi2EEENS1_19SingleTileSchedulerILb1ELb0ELb0ELi128EEEEEEEEEvNT_6ParamsE$_ZZN4cute12filter_tupleINS_5tupleIJNS_10UnderscoreES2_S2_iEEENS1_IJNS1_IJNS_1CILi1EEENS4_ILi0EEEEEENS4_ILi4096EEENS1_IJiiEEENS1_IJS6_NS4_ILi8192EEEEEEEEEZNS_5sliceIS3_SC_EEDaRKT_RKT0_EUlRKT_RKT0_E_EEDaSG_SJ_OT1_ENKUlDpSM_E_clIJNS1_IJS7_EEENS1_IJS8_EEENS1_IJS9_EEENS1_IJEEEEEEDaST_)
        /*157dc*/ 	.word	0x00000000


	//----- nvinfo : EIATTR_FRAME_SIZE
	.align		4
.L_14682:
        /*157e0*/ 	.byte	0x04, 0x11
        /*157e2*/ 	.short	(.L_14684 - .L_14683)
	.align		4
.L_14683:
        /*157e4*/ 	.word	index@($_ZN7cutlass13device_kernelIN5flash19enable_sm80_to_sm89INS1_16FlashAttnBwdSm80INS1_25CollectiveMainloopBwdSm80ILi2ELi2EN4cute5tupleIJNS5_1CILi128EEES8_NS7_ILi64EEEEEENS_10bfloat16_tEfNS_4arch4Sm80ELb0ELb0ELb1ELb1ELb1ELb0ELb0ELb0ELi2ELi4ELi4ELi4ELb0EEENS1_21CollectiveEpilogueBwdISA_SB_SD_Li256ELb1ELb0ELi2EEENS1_19SingleTileSchedulerILb1ELb0ELb0ELi128EEEEEEEEEvNT_6ParamsE$_ZZN4cute12filter_tupleINS_5tupleIJNS_10UnderscoreES2_NS_1CILi0EEEEEENS1_IJNS1_IJNS3_ILi1EEES4_EEEiNS3_ILi1024EEEEEEZNS_5sliceIS5_S9_EEDaRKT_RKT0_EUlRKT_RKT0_E_EEDaSD_SG_OT1_ENKUlDpSJ_E_clIJNS1_IJS7_EEENS1_IJiEEENS1_IJEEEEEEDaSQ_)
        /*157e8*/ 	.word	0x00000000


	//----- nvinfo : EIATTR_FRAME_SIZE
	.align		4
.L_14684:
        /*157ec*/ 	.byte	0x04, 0x11
        /*157ee*/ 	.short	(.L_14686 - .L_14685)
	.align		4
.L_14685:
        /*157f0*/ 	.word	index@($_ZN7cutlass13device_kernelIN5flash19enable_sm80_to_sm89INS1_16FlashAttnBwdSm80INS1_25CollectiveMainloopBwdSm80ILi2ELi2EN4cute5tupleIJNS5_1CILi128EEES8_NS7_ILi64EEEEEENS_10bfloat16_tEfNS_4arch4Sm80ELb0ELb0ELb1ELb1ELb1ELb0ELb0ELb0ELi2ELi4ELi4ELi4ELb0EEENS1_21CollectiveEpilogueBwdISA_SB_SD_Li256ELb1ELb0ELi2EEENS1_19SingleTileSchedulerILb1ELb0ELb0ELi128EEEEEEEEEvNT_6ParamsE$_ZZN4cute12filter_tupleINS_5tupleIJNS1_IJiiEEENS_1CILi8192EEEEEEZNS_16flatten_to_tupleIS5_EEDaRKT_EUlRKT_E_EEDaS9_OT0_ENKUlDpSC_E_clIJS2_NS1_IJS4_EEEEEEDaSG_)
        /*157f4*/ 	.word	0x00000000


	//----- nvinfo : EIATTR_FRAME_SIZE
	.align		4
.L_14686:
        /*157f8*/ 	.byte	0x04, 0x11
        /*157fa*/ 	.short	(.L_14688 - .L_14687)
	.align		4
.L_14687:
        /*157fc*/ 	.word	index@($_ZN7cutlass13device_kernelIN5flash19enable_sm80_to_sm89INS1_16FlashAttnBwdSm80INS1_25CollectiveMainloopBwdSm80ILi2ELi2EN4cute5tupleIJNS5_1CILi128EEES8_NS7_ILi64EEEEEENS_10bfloat16_tEfNS_4arch4Sm80ELb0ELb0ELb1ELb1ELb1ELb0ELb0ELb0ELi2ELi4ELi4ELi4ELb0EEENS1_21CollectiveEpilogueBwdISA_SB_SD_Li256ELb1ELb0ELi2EEENS1_19SingleTileSchedulerILb1ELb0ELb0ELi128EEEEEEEEEvNT_6ParamsE$_ZZN4cute12filter_tupleINS_5tupleIJNS1_IJiiEEENS_1CILi1024EEEEEEZNS_16flatten_to_tupleIS5_EEDaRKT_EUlRKT_E_EEDaS9_OT0_ENKUlDpSC_E_clIJS2_NS1_IJS4_EEEEEEDaSG_)
        /*15800*/ 	.word	0x00000000


	//----- nvinfo : EIATTR_FRAME_SIZE
	.align		4
.L_14688:
        /*15804*/ 	.byte	0x04, 0x11
        /*15806*/ 	.short	(.L_14690 - .L_14689)
	.align		4
.L_14689:
        /*15808*/ 	.word	index@($_ZN7cutlass13device_kernelIN5flash19enable_sm80_to_sm89INS1_16FlashAttnBwdSm80INS1_25CollectiveMainloopBwdSm80ILi2ELi2EN4cute5tupleIJNS5_1CILi128EEES8_NS7_ILi64EEEEEENS_10bfloat16_tEfNS_4arch4Sm80ELb0ELb0ELb1ELb1ELb1ELb0ELb0ELb0ELi2ELi4ELi4ELi4ELb0EEENS1_21CollectiveEpilogueBwdISA_SB_SD_Li256ELb1ELb0ELi2EEENS1_19SingleTileSchedulerILb1ELb0ELb0ELi128EEEEEEEEEvNT_6ParamsE$_ZZN4cute12filter_tupleINS_5tupleIJNS1_IJiNS1_IJiNS_1CILi0EEEEEEEEENS1_IJNS_10UnderscoreENS1_IJS6_S6_EEEEEEEEES9_ZNS_4diceIS9_S9_EEDaRKT_RKT0_EUlRKT_RKT0_E_EEDaSD_SG_OT1_ENKUlDpSJ_E_clIJNS1_IJiiS3_EEENS1_IJEEEEEEDaSQ_)
        /*1580c*/ 	.word	0x00000000


	//----- nvinfo : EIATTR_FRAME_SIZE
	.align		4
.L_14690:
        /*15810*/ 	.byte	0x04, 0x11
        /*15812*/ 	.short	(.L_14692 - .L_14691)
	.align		4
.L_14691:
        /*15814*/ 	.word	index@($_ZN7cutlass13device_kernelIN5flash19enable_sm80_to_sm89INS1_16FlashAttnBwdSm80INS1_25CollectiveMainloopBwdSm80ILi2ELi2EN4cute5tupleIJNS5_1CILi128EEES8_NS7_ILi64EEEEEENS_10bfloat16_tEfNS_4arch4Sm80ELb0ELb0ELb1ELb1ELb1ELb0ELb0ELb0ELi2ELi4ELi4ELi4ELb0EEENS1_21CollectiveEpilogueBwdISA_SB_SD_Li256ELb1ELb0ELi2EEENS1_19SingleTileSchedulerILb1ELb0ELb0ELi128EEEEEEEEEvNT_6ParamsE$_ZZN4cute12filter_tupleINS_5tupleIJNS1_IJNS_1CILi0EEENS1_IJNS2_ILi1EEENS2_ILi512EEEiEEEEEENS2_ILi4096EEENS1_IJiNS2_ILi8192EEEEEEEEEZNS_7flattenISB_EEDaRKT_EUlRKT_E_EEDaSF_OT0_ENKUlDpSI_E_clIJNS1_IJS3_S4_S5_iEEENS1_IJS8_EEESA_EEEDaSM_)
        /*15818*/ 	.word	0x00000000


	//----- nvinfo : EIATTR_FRAME_SIZE
	.align		4
.L_14692:
        /*1581c*/ 	.byte	0x04, 0x11
        /*1581e*/ 	.short	(.L_14694 - .L_14693)
	.align		4
.L_14693:
        /*15820*/ 	.word	index@($_ZN7cutlass13device_kernelIN5flash19enable_sm80_to_sm89INS1_16FlashAttnBwdSm80INS1_25CollectiveMainloopBwdSm80ILi2ELi2EN4cute5tupleIJNS5_1CILi128EEES8_NS7_ILi64EEEEEENS_10bfloat16_tEfNS_4arch4Sm80ELb0ELb0ELb1ELb1ELb1ELb0ELb0ELb0ELi2ELi4ELi4ELi4ELb0EEENS1_21CollectiveEpilogueBwdISA_SB_SD_Li256ELb1ELb0ELi2EEENS1_19SingleTileSchedulerILb1ELb0ELb0ELi128EEEEEEEEEvNT_6ParamsE$_ZZN4cute12filter_tupleINS_5tupleIJNS1_IJNS_10UnderscoreENS_1CILi0EEEEEENS1_IJS4_S2_EEEEEENS1_IJNS1_IJNS1_IJNS3_ILi1EEES4_EEES4_EEENS1_IJNS1_IJS4_S4_EEEiEEEEEEZNS_5sliceIS7_SD_EEDaRKT_RKT0_EUlRKT_RKT0_E_EEDaSH_SK_OT1_ENKUlDpSN_E_clIJNS1_IJS9_EEENS1_IJiEEEEEEDaSU_)
        /*15824*/ 	.word	0x00000000


	//----- nvinfo : EIATTR_FRAME_SIZE
	.align		4
.L_14694:
        /*15828*/ 	.byte	0x04, 0x11
        /*1582a*/ 	.short	(.L_14696 - .L_14695)
	.align		4
.L_14695:
        /*1582c*/ 	.word	index@($_ZN7cutlass13device_kernelIN5flash19enable_sm80_to_sm89INS1_16FlashAttnBwdSm80INS1_25CollectiveMainloopBwdSm80ILi2ELi2EN4cute5tupleIJNS5_1CILi128EEES8_NS7_ILi64EEEEEENS_10bfloat16_tEfNS_4arch4Sm80ELb0ELb0ELb1ELb1ELb1ELb0ELb0ELb0ELi2ELi4ELi4ELi4ELb0EEENS1_21CollectiveEpilogueBwdISA_SB_SD_Li256ELb1ELb0ELi2EEENS1_19SingleTileSchedulerILb1ELb0ELb0ELi128EEEEEEEEEvNT_6ParamsE$_ZN73_INTERNAL_24fd9406_37_flash_bwd_hdim64_bf16_softcap_sm80_cu_3fbc093a_29189atomicAddEPff)
        /*15830*/ 	.word	0x00000000


	//----- nvinfo : EIATTR_FRAME_SIZE
	.align		4
.L_14696:
        /*15834*/ 	.byte	0x04, 0x11
        /*15836*/ 	.short	(.L_14698 - .L_14697)
	.align		4
.L_14697:
        /*15838*/ 	.word	index@($_ZN7cutlass13device_kernelIN5flash19enable_sm80_to_sm89INS1_16FlashAttnBwdSm80INS1_25CollectiveMainloopBwdSm80ILi2ELi2EN4cute5tupleIJNS5_1CILi128EEES8_NS7_ILi64EEEEEENS_10bfloat16_tEfNS_4arch4Sm80ELb0ELb0ELb1ELb1ELb1ELb0ELb0ELb0ELi2ELi4ELi4ELi4ELb0EEENS1_21CollectiveEpilogueBwdISA_SB_SD_Li256ELb1ELb0ELi2EEENS1_19SingleTileSchedulerILb1ELb0ELb0ELi128EEEEEEEEEvNT_6ParamsE$_ZN73_INTERNAL_24fd9406_37_flash_bwd_hdim64_bf16_softcap_sm80_cu_3fbc093a_291824__cvta_generic_to_sharedEPKv)
        /*1583c*/ 	.word	0x00000000


	//----- nvinfo : EIATTR_FRAME_SIZE
	.align		4
.L_14698:
        /*15840*/ 	.byte	0x04, 0x11
        /*15842*/ 	.short	(.L_14700 - .L_14699)
	.align		4
.L_14699:
        /*15844*/ 	.word	index@($_ZN7cutlass13device_kernelIN5flash19enable_sm80_to_sm89INS1_16FlashAttnBwdSm80INS1_25CollectiveMainloopBwdSm80ILi2ELi2EN4cute5tupleIJNS5_1CILi128EEES8_NS7_ILi64EEEEEENS_10bfloat16_tEfNS_4arch4Sm80ELb0ELb0ELb1ELb1ELb1ELb0ELb0ELb0ELi2ELi4ELi4ELi4ELb0EEENS1_21CollectiveEpilogueBwdISA_SB_SD_Li256ELb1ELb0ELi2EEENS1_19SingleTileSchedulerILb1ELb0ELb0ELi128EEEEEEEEEvNT_6ParamsE$_ZN4cute8smem_ptrIPjECI1NS_12iter_adaptorIS1_S2_EEES1_)
        /*15848*/ 	.word	0x00000000


	//----- nvinfo : EIATTR_FRAME_SIZE
	.align		4
.L_14700:
        /*1584c*/ 	.byte	0x04, 0x11
        /*1584e*/ 	.short	(.L_14702 - .L_14701)
	.align		4
.L_14701:
        /*15850*/ 	.word	index@($_ZN7cutlass13device_kernelIN5flash19enable_sm80_to_sm89INS1_16FlashAttnBwdSm80INS1_25CollectiveMainloopBwdSm80ILi2ELi2EN4cute5tupleIJNS5_1CILi128EEES8_NS7_ILi64EEEEEENS_10bfloat16_tEfNS_4arch4Sm80ELb0ELb0ELb1ELb1ELb1ELb0ELb0ELb0ELi2ELi4ELi4ELi4ELb0EEENS1_21CollectiveEpilogueBwdISA_SB_SD_Li256ELb1ELb0ELi2EEENS1_19SingleTileSchedulerILb1ELb0ELb0ELi128EEEEEEEEEvNT_6ParamsE$_ZN4cute8smem_ptrIPfECI1NS_12iter_adaptorIS1_S2_EEES1_)
        /*15854*/ 	.word	0x00000000


	//----- nvinfo : EIATTR_FRAME_SIZE
	.align		4
.L_14702:
        /*15858*/ 	.byte	0x04, 0x11
        /*1585a*/ 	.short	(.L_14704 - .L_14703)
	.align		4
.L_14703:
        /*1585c*/ 	.word	index@($_ZN7cutlass13device_kernelIN5flash19enable_sm80_to_sm89INS1_16FlashAttnBwdSm80INS1_25CollectiveMainloopBwdSm80ILi2ELi2EN4cute5tupleIJNS5_1CILi128EEES8_NS7_ILi64EEEEEENS_10bfloat16_tEfNS_4arch4Sm80ELb0ELb0ELb1ELb1ELb1ELb0ELb0ELb0ELi2ELi4ELi4ELi4ELb0EEENS1_21CollectiveEpilogueBwdISA_SB_SD_Li256ELb1ELb0ELi2EEENS1_19SingleTileSchedulerILb1ELb0ELb0ELi128EEEEEEEEEvNT_6ParamsE$_ZN4cute8smem_ptrIPN7cutlass9uint128_tEECI1NS_12iter_adaptorIS3_S4_EEES3_)
        /*15860*/ 	.word	0x00000000


	//----- nvinfo : EIATTR_FRAME_SIZE
	.align		4
.L_14704:
        /*15864*/ 	.byte	0x04, 0x11
        /*15866*/ 	.short	(.L_14706 - .L_14705)
	.align		4
.L_14705:
        /*15868*/ 	.word	index@($_ZN7cutlass13device_kernelIN5flash19enable_sm80_to_sm89INS1_16FlashAttnBwdSm80INS1_25CollectiveMainloopBwdSm80ILi2ELi2EN4cute5tupleIJNS5_1CILi128EEES8_NS7_ILi64EEEEEENS_10bfloat16_tEfNS_4arch4Sm80ELb0ELb0ELb1ELb1ELb1ELb0ELb0ELb0ELi2ELi4ELi4ELi4ELb0EEENS1_21CollectiveEpilogueBwdISA_SB_SD_Li256ELb1ELb0ELi2EEENS1_19SingleTileSchedulerILb1ELb0ELb0ELi128EEEEEEEEEvNT_6ParamsE$_ZN4cute8smem_ptrIPN7cutlass10bfloat16_tEECI1NS_12iter_adaptorIS3_S4_EEES3_)
        /*1586c*/ 	.word	0x00000000


	//----- nvinfo : EIATTR_FRAME_SIZE
	.align		4
.L_14706:
        /*15870*/ 	.byte	0x04, 0x11
        /*15872*/ 	.short	(.L_14708 - .L_14707)
	.align		4
.L_14707:
        /*15874*/ 	.word	index@($_ZN7cutlass13device_kernelIN5flash19enable_sm80_to_sm89INS1_16FlashAttnBwdSm80INS1_25CollectiveMainloopBwdSm80ILi2ELi2EN4cute5tupleIJNS5_1CILi128EEES8_NS7_ILi64EEEEEENS_10bfloat16_tEfNS_4arch4Sm80ELb0ELb0ELb1ELb1ELb1ELb0ELb0ELb0ELi2ELi4ELi4ELi4ELb0EEENS1_21CollectiveEpilogueBwdISA_SB_SD_Li256ELb1ELb0ELi2EEENS1_19SingleTileSchedulerILb1ELb0ELb0ELi128EEEEEEEEEvNT_6ParamsE$_ZN4cute8gmem_ptrIPfECI1NS_12iter_adaptorIS1_S2_EEES1_)
        /*15878*/ 	.word	0x00000000


	//----- nvinfo : EIATTR_FRAME_SIZE
	.align		4
.L_14708:
        /*1587c*/ 	.byte	0x04, 0x11
        /*1587e*/ 	.short	(.L_14710 - .L_14709)
	.align		4
.L_14709:
        /*15880*/ 	.word	index@($_ZN7cutlass13device_kernelIN5flash19enable_sm80_to_sm89INS1_16FlashAttnBwdSm80INS1_25CollectiveMainloopBwdSm80ILi2ELi2EN4cute5tupleIJNS5_1CILi128EEES8_NS7_ILi64EEEEEENS_10bfloat16_tEfNS_4arch4Sm80ELb0ELb0ELb1ELb1ELb1ELb0ELb0ELb0ELi2ELi4ELi4ELi4ELb0EEENS1_21CollectiveEpilogueBwdISA_SB_SD_Li256ELb1ELb0ELi2EEENS1_19SingleTileSchedulerILb1ELb0ELb0ELi128EEEEEEEEEvNT_6ParamsE$_ZN4cute8gmem_ptrIPKfECI1NS_12iter_adaptorIS2_S3_EEES2_)
        /*15884*/ 	.word	0x00000000


	//----- nvinfo : EIATTR_FRAME_SIZE
	.align		4
.L_14710:
        /*15888*/ 	.byte	0x04, 0x11
        /*1588a*/ 	.short	(.L_14712 - .L_14711)
	.align		4
.L_14711:
        /*1588c*/ 	.word	index@($_ZN7cutlass13device_kernelIN5flash19enable_sm80_to_sm89INS1_16FlashAttnBwdSm80INS1_25CollectiveMainloopBwdSm80ILi2ELi2EN4cute5tupleIJNS5_1CILi128EEES8_NS7_ILi64EEEEEENS_10bfloat16_tEfNS_4arch4Sm80ELb0ELb0ELb1ELb1ELb1ELb0ELb0ELb0ELi2ELi4ELi4ELi4ELb0EEENS1_21CollectiveEpilogueBwdISA_SB_SD_Li256ELb1ELb0ELi2EEENS1_19SingleTileSchedulerILb1ELb0ELb0ELi128EEEEEEEEEvNT_6ParamsE$_ZN4cute8gmem_ptrIPKN7cutlass9uint128_tEECI1NS_12iter_adaptorIS4_S5_EEES4_)
        /*15890*/ 	.word	0x00000000


	//----- nvinfo : EIATTR_FRAME_SIZE
	.align		4
.L_14712:
        /*15894*/ 	.byte	0x04, 0x11
        /*15896*/ 	.short	(.L_14714 - .L_14713)
	.align		4
.L_14713:
        /*15898*/ 	.word	index@($_ZN7cutlass13device_kernelIN5flash19enable_sm80_to_sm89INS1_16FlashAttnBwdSm80INS1_25CollectiveMainloopBwdSm80ILi2ELi2EN4cute5tupleIJNS5_1CILi128EEES8_NS7_ILi64EEEEEENS_10bfloat16_tEfNS_4arch4Sm80ELb0ELb0ELb1ELb1ELb1ELb0ELb0ELb0ELi2ELi4ELi4ELi4ELb0EEENS1_21CollectiveEpilogueBwdISA_SB_SD_Li256ELb1ELb0ELi2EEENS1_19SingleTileSchedulerILb1ELb0ELb0ELi128EEEEEEEEEvNT_6ParamsE$_ZN4cute8gmem_ptrIPKN7cutlass10bfloat16_tEECI1NS_12iter_adaptorIS4_S5_EEES4_)
        /*1589c*/ 	.word	0x00000000


	//----- nvinfo : EIATTR_FRAME_SIZE
	.align		4
.L_14714:
        /*158a0*/ 	.byte	0x04, 0x11
        /*158a2*/ 	.short	(.L_14716 - .L_14715)
	.align		4
.L_14715:
        /*158a4*/ 	.word	index@($_ZN7cutlass13device_kernelIN5flash19enable_sm80_to_sm89INS1_16FlashAttnBwdSm80INS1_25CollectiveMainloopBwdSm80ILi2ELi2EN4cute5tupleIJNS5_1CILi128EEES8_NS7_ILi64EEEEEENS_10bfloat16_tEfNS_4arch4Sm80ELb0ELb0ELb1ELb1ELb1ELb0ELb0ELb0ELi2ELi4ELi4ELi4ELb0EEENS1_21CollectiveEpilogueBwdISA_SB_SD_Li256ELb1ELb0ELi2EEENS1_19SingleTileSchedulerILb1ELb0ELb0ELi128EEEEEEEEEvNT_6ParamsE$_ZN4cute5tupleIJiiEEC2ERKiS3_)
        /*158a8*/ 	.word	0x00000000


	//----- nvinfo : EIATTR_FRAME_SIZE
	.align		4
.L_14716:
        /*158ac*/ 	.byte	0x04, 0x11
        /*158ae*/ 	.short	(.L_14718 - .L_14717)
	.align		4
.L_14717:
        /*158b0*/ 	.word	index@($_ZN7cutlass13device_kernelIN5flash19enable_sm80_to_sm89INS1_16FlashAttnBwdSm80INS1_25CollectiveMainloopBwdSm80ILi2ELi2EN4cute5tupleIJNS5_1CILi128EEES8_NS7_ILi64EEEEEENS_10bfloat16_tEfNS_4arch4Sm80ELb0ELb0ELb1ELb1ELb1ELb0ELb0ELb0ELi2ELi4ELi4ELi4ELb0EEENS1_21CollectiveEpilogueBwdISA_SB_SD_Li256ELb1ELb0ELi2EEENS1_19SingleTileSchedulerILb1ELb0ELb0ELi128EEEEEEEEEvNT_6ParamsE$_ZN4cute5tupleIJiNS_1CILi0EEEEEC2ERKiRKS2_)
        /*158b4*/ 	.word	0x00000000


	//----- nvinfo : EIATTR_FRAME_SIZE
	.align		4
.L_14718:
        /*158b8*/ 	.byte	0x04, 0x11
        /*158ba*/ 	.short	(.L_14720 - .L_14719)
	.align		4
.L_14719:
        /*158bc*/ 	.word	index@($_ZN7cutlass13device_kernelIN5flash19enable_sm80_to_sm89INS1_16FlashAttnBwdSm80INS1_25CollectiveMainloopBwdSm80ILi2ELi2EN4cute5tupleIJNS5_1CILi128EEES8_NS7_ILi64EEEEEENS_10bfloat16_tEfNS_4arch4Sm80ELb0ELb0ELb1ELb1ELb1ELb0ELb0ELb0ELi2ELi4ELi4ELi4ELb0EEENS1_21CollectiveEpilogueBwdISA_SB_SD_Li256ELb1ELb0ELi2EEENS1_19SingleTileSchedulerILb1ELb0ELb0ELi128EEEEEEEEEvNT_6ParamsE$_ZN4cute5tupleIJiEEC2ERKi)
        /*158c0*/ 	.word	0x00000000


	//----- nvinfo : EIATTR_FRAME_SIZE
	.align		4
.L_14720:
        /*158c4*/ 	.byte	0x04, 0x11
        /*158c6*/ 	.short	(.L_14722 - .L_14721)
	.align		4
.L_14721:
        /*158c8*/ 	.word	index@($_ZN7cutlass13device_kernelIN5flash19enable_sm80_to_sm89INS1_16FlashAttnBwdSm80INS1_25CollectiveMainloopBwdSm80ILi2ELi2EN4cute5tupleIJNS5_1CILi128EEES8_NS7_ILi64EEEEEENS_10bfloat16_tEfNS_4arch4Sm80ELb0ELb0ELb1ELb1ELb1ELb0ELb0ELb0ELi2ELi4ELi4ELi4ELb0EEENS1_21CollectiveEpilogueBwdISA_SB_SD_Li256ELb1ELb0ELi2EEENS1_19SingleTileSchedulerILb1ELb0ELb0ELi128EEEEEEEEEvNT_6ParamsE$_ZN4cute5tupleIJNS_7SwizzleILi3ELi3ELi3EEENS_9MixedBitsILj0ELj432EEENS_6LayoutINS0_IJNS0_IJNS_1CILi2EEES7_S7_EEES7_NS6_ILi8EEEEEENS0_IJNS0_IJNS6_ILi64EEES9_NS6_ILi512EEEEEENS6_ILi8192EEENS6_ILi1024EEEEEEEEEEC2ERKS2_RKS4_RKSH_)
        /*158cc*/ 	.word	0x00000000


	//----- nvinfo : EIATTR_FRAME_SIZE
	.align		4
.L_14722:
        /*158d0*/ 	.byte	0x04, 0x11
        /*158d2*/ 	.short	(.L_14724 - .L_14723)
	.align		4
.L_14723:
        /*158d4*/ 	.word	index@($_ZN7cutlass13device_kernelIN5flash19enable_sm80_to_sm89INS1_16FlashAttnBwdSm80INS1_25CollectiveMainloopBwdSm80ILi2ELi2EN4cute5tupleIJNS5_1CILi128EEES8_NS7_ILi64EEEEEENS_10bfloat16_tEfNS_4arch4Sm80ELb0ELb0ELb1ELb1ELb1ELb0ELb0ELb0ELi2ELi4ELi4ELi4ELb0EEENS1_21CollectiveEpilogueBwdISA_SB_SD_Li256ELb1ELb0ELi2EEENS1_19SingleTileSchedulerILb1ELb0ELb0ELi128EEEEEEEEEvNT_6ParamsE$_ZN4cute5tupleIJNS_1CILi2EEEiEEC2ERKS2_RKi)
        /*158d8*/ 	.word	0x00000000


	//----- nvinfo : EIATTR_FRAME_SIZE
	.align		4
.L_14724:
        /*158dc*/ 	.byte	0x04, 0x11
        /*158de*/ 	.short	(.L_14726 - .L_14725)
	.align		4
.L_14725:
        /*158e0*/ 	.word	index@($_ZN7cutlass13device_kernelIN5flash19enable_sm80_to_sm89INS1_16FlashAttnBwdSm80INS1_25CollectiveMainloopBwdSm80ILi2ELi2EN4cute5tupleIJNS5_1CILi128EEES8_NS7_ILi64EEEEEENS_10bfloat16_tEfNS_4arch4Sm80ELb0ELb0ELb1ELb1ELb1ELb0ELb0ELb0ELi2ELi4ELi4ELi4ELb0EEENS1_21CollectiveEpilogueBwdISA_SB_SD_Li256ELb1ELb0ELi2EEENS1_19SingleTileSchedulerILb1ELb0ELb0ELi128EEEEEEEEEvNT_6ParamsE$_ZN4cute5tupleIJNS_1CILi0EEEiEEC2ERKS2_RKi)
        /*158e4*/ 	.word	0x00000000


	//----- nvinfo : EIATTR_FRAME_SIZE
	.align		4
.L_14726:
        /*158e8*/ 	.byte	0x04, 0x11
        /*158ea*/ 	.short	(.L_14728 - .L_14727)
	.align		4
.L_14727:
        /*158ec*/ 	.word	index@($_ZN7cutlass13device_kernelIN5flash19enable_sm80_to_sm89INS1_16FlashAttnBwdSm80INS1_25CollectiveMainloopBwdSm80ILi2ELi2EN4cute5tupleIJNS5_1CILi128EEES8_NS7_ILi64EEEEEENS_10bfloat16_tEfNS_4arch4Sm80ELb0ELb0ELb1ELb1ELb1ELb0ELb0ELb0ELi2ELi4ELi4ELi4ELb0EEENS1_21CollectiveEpilogueBwdISA_SB_SD_Li256ELb1ELb0ELi2EEENS1_19SingleTileSchedulerILb1ELb0ELb0ELi128EEEEEEEEEvNT_6ParamsE$_ZN4cute5tupleIJNS0_IJNS_1CILi8EEENS1_ILi2EEES3_S3_S2_S3_EEENS0_IJNS1_ILi1EEEiiiNS1_ILi72EEENS1_ILi512EEEEEEEEC2ERKS4_RKS8_)
        /*158f0*/ 	.word	0x00000000


	//----- nvinfo : EIATTR_FRAME_SIZE
	.align		4
.L_14728:
        /*158f4*/ 	.byte	0x04, 0x11
        /*158f6*/ 	.short	(.L_14730 - .L_14729)
	.align		4
.L_14729:
        /*158f8*/ 	.word	index@($_ZN7cutlass13device_kernelIN5flash19enable_sm80_to_sm89INS1_16FlashAttnBwdSm80INS1_25CollectiveMainloopBwdSm80ILi2ELi2EN4cute5tupleIJNS5_1CILi128EEES8_NS7_ILi64EEEEEENS_10bfloat16_tEfNS_4arch4Sm80ELb0ELb0ELb1ELb1ELb1ELb0ELb0ELb0ELi2ELi4ELi4ELi4ELb0EEENS1_21CollectiveEpilogueBwdISA_SB_SD_Li256ELb1ELb0ELi2EEENS1_19SingleTileSchedulerILb1ELb0ELb0ELi128EEEEEEEEEvNT_6ParamsE$_ZN4cute5tupleIJNS0_IJNS_1CILi8EEENS0_IJNS1_ILi2EEES3_S3_EEENS1_ILi1EEES4_S5_EEENS0_IJS5_NS0_IJiiiEEENS1_ILi64EEENS0_IJNS1_ILi72EEENS1_ILi144EEENS1_ILi288EEEEEENS1_ILi512EEEEEEEEC2ERKS6_RKSE_)
        /*158fc*/ 	.word	0x00000000


	//----- nvinfo : EIATTR_FRAME_SIZE
	.align		4
.L_14730:
        /*15900*/ 	.byte	0x04, 0x11
        /*15902*/ 	.short	(.L_14732 - .L_14731)
	.align		4
.L_14731:
        /*15904*/ 	.word	index@($_ZN7cutlass13device_kernelIN5flash19enable_sm80_to_sm89INS1_16FlashAttnBwdSm80INS1_25CollectiveMainloopBwdSm80ILi2ELi2EN4cute5tupleIJNS5_1CILi128EEES8_NS7_ILi64EEEEEENS_10bfloat16_tEfNS_4arch4Sm80ELb0ELb0ELb1ELb1ELb1ELb0ELb0ELb0ELi2ELi4ELi4ELi4ELb0EEENS1_21CollectiveEpilogueBwdISA_SB_SD_Li256ELb1ELb0ELi2EEENS1_19SingleTileSchedulerILb1ELb0ELb0ELi128EEEEEEEEEvNT_6ParamsE$_ZN4cute5tupleIJNS0_IJNS_1CILi8EEENS0_IJNS1_ILi2EEES3_S3_EEENS1_ILi1EEES4_S5_EEENS0_IJS5_NS0_IJS2_iiEEENS1_ILi64EEENS0_IJiNS1_ILi144EEENS1_ILi288EEEEEENS1_ILi512EEEEEEEEC2ERKS6_RKSD_)
        /*15908*/ 	.word	0x00000000


	//----- nvinfo : EIATTR_FRAME_SIZE
	.align		4
.L_14732:
        /*1590c*/ 	.byte	0x04, 0x11
        /*1590e*/ 	.short	(.L_14734 - .L_14733)
	.align		4
.L_14733:
        /*15910*/ 	.word	index@($_ZN7cutlass13device_kernelIN5flash19enable_sm80_to_sm89INS1_16FlashAttnBwdSm80INS1_25CollectiveMainloopBwdSm80ILi2ELi2EN4cute5tupleIJNS5_1CILi128EEES8_NS7_ILi64EEEEEENS_10bfloat16_tEfNS_4arch4Sm80ELb0ELb0ELb1ELb1ELb1ELb0ELb0ELb0ELi2ELi4ELi4ELi4ELb0EEENS1_21CollectiveEpilogueBwdISA_SB_SD_Li256ELb1ELb0ELi2EEENS1_19SingleTileSchedulerILb1ELb0ELb0ELi128EEEEEEEEEvNT_6ParamsE$_ZN4cute5tupleIJNS0_IJNS_1CILi2EEES2_S2_EEENS0_IJNS1_ILi1EEENS1_ILi512EEEiEEEEEC2ERKS3_RKS6_)
        /*15914*/ 	.word	0x00000000


	//----- nvinfo : EIATTR_FRAME_SIZE
	.align		4
.L_14734:
        /*15918*/ 	.byte	0x04, 0x11
        /*1591a*/ 	.short	(.L_14736 - .L_14735)
	.align		4
.L_14735:
        /*1591c*/ 	.word	index@($_ZN7cutlass13device_kernelIN5flash19enable_sm80_to_sm89INS1_16FlashAttnBwdSm80INS1_25CollectiveMainloopBwdSm80ILi2ELi2EN4cute5tupleIJNS5_1CILi128EEES8_NS7_ILi64EEEEEENS_10bfloat16_tEfNS_4arch4Sm80ELb0ELb0ELb1ELb1ELb1ELb0ELb0ELb0ELi2ELi4ELi4ELi4ELb0EEENS1_21CollectiveEpilogueBwdISA_SB_SD_Li256ELb1ELb0ELi2EEENS1_19SingleTileSchedulerILb1ELb0ELb0ELi128EEEEEEEEEvNT_6ParamsE$_ZN4cute5tupleIJNS0_IJNS_1CILi2EEES2_EEENS0_IJiiEEEEEC2ERKS3_RKS4_)
        /*15920*/ 	.word	0x00000000


	//----- nvinfo : EIATTR_FRAME_SIZE
	.align		4
.L_14736:
        /*15924*/ 	.byte	0x04, 0x11
        /*15926*/ 	.short	(.L_14738 - .L_14737)
	.align		4
.L_14737:
        /*15928*/ 	.word	index@($_ZN7cutlass13device_kernelIN5flash19enable_sm80_to_sm89INS1_16FlashAttnBwdSm80INS1_25CollectiveMainloopBwdSm80ILi2ELi2EN4cute5tupleIJNS5_1CILi128EEES8_NS7_ILi64EEEEEENS_10bfloat16_tEfNS_4arch4Sm80ELb0ELb0ELb1ELb1ELb1ELb0ELb0ELb0ELi2ELi4ELi4ELi4ELb0EEENS1_21CollectiveEpilogueBwdISA_SB_SD_Li256ELb1ELb0ELi2EEENS1_19SingleTileSchedulerILb1ELb0ELb0ELi128EEEEEEEEEvNT_6ParamsE$_ZN4cute5tupleIJNS0_IJNS_1CILi2EEES2_EEENS0_IJiNS1_ILi512EEEEEEEEC2ERKS3_RKS5_)
        /*1592c*/ 	.word	0x00000000


	//----- nvinfo : EIATTR_FRAME_SIZE
	.align		4
.L_14738:
        /*15930*/ 	.byte	0x04, 0x11
        /*15932*/ 	.short	(.L_14740 - .L_14739)
	.align		4
.L_14739:
        /*15934*/ 	.word	index@($_ZN7cutlass13device_kernelIN5flash19enable_sm80_to_sm89INS1_16FlashAttnBwdSm80INS1_25CollectiveMainloopBwdSm80ILi2ELi2EN4cute5tupleIJNS5_1CILi128EEES8_NS7_ILi64EEEEEENS_10bfloat16_tEfNS_4arch4Sm80ELb0ELb0ELb1ELb1ELb1ELb0ELb0ELb0ELi2ELi4ELi4ELi4ELb0EEENS1_21CollectiveEpilogueBwdISA_SB_SD_Li256ELb1ELb0ELi2EEENS1_19SingleTileSchedulerILb1ELb0ELb0ELi128EEEEEEEEEvNT_6ParamsE$_ZN4cute5tupleIJNS0_IJNS_1CILi2EEES2_EEENS0_IJiNS1_ILi4096EEEEEEEEC2ERKS3_RKS5_)
        /*15938*/ 	.word	0x00000000


	//----- nvinfo : EIATTR_FRAME_SIZE
	.align		4
.L_14740:
        /*1593c*/ 	.byte	0x04, 0x11
        /*1593e*/ 	.short	(.L_14742 - .L_14741)
	.align		4
.L_14741:
        /*15940*/ 	.word	index@($_ZN7cutlass13device_kernelIN5flash19enable_sm80_to_sm89INS1_16FlashAttnBwdSm80INS1_25CollectiveMainloopBwdSm80ILi2ELi2EN4cute5tupleIJNS5_1CILi128EEES8_NS7_ILi64EEEEEENS_10bfloat16_tEfNS_4arch4Sm80ELb0ELb0ELb1ELb1ELb1ELb0ELb0ELb0ELi2ELi4ELi4ELi4ELb0EEENS1_21CollectiveEpilogueBwdISA_SB_SD_Li256ELb1ELb0ELi2EEENS1_19SingleTileSchedulerILb1ELb0ELb0ELi128EEEEEEEEEvNT_6ParamsE$_ZN4cute5tupleIJNS0_IJNS_1CILi2EEES2_EEENS0_IJNS1_ILi1EEEiEEEEEC2ERKS3_RKS5_)
        /*15944*/ 	.word	0x00000000


	//----- nvinfo : EIATTR_FRAME_SIZE
	.align		4
.L_14742:
        /*15948*/ 	.byte	0x04, 0x11
        /*1594a*/ 	.short	(.L_14744 - .L_14743)
	.align		4
.L_14743:
        /*1594c*/ 	.word	index@($_ZN7cutlass13device_kernelIN5flash19enable_sm80_to_sm89INS1_16FlashAttnBwdSm80INS1_25CollectiveMainloopBwdSm80ILi2ELi2EN4cute5tupleIJNS5_1CILi128EEES8_NS7_ILi64EEEEEENS_10bfloat16_tEfNS_4arch4Sm80ELb0ELb0ELb1ELb1ELb1ELb0ELb0ELb0ELi2ELi4ELi4ELi4ELb0EEENS1_21CollectiveEpilogueBwdISA_SB_SD_Li256ELb1ELb0ELi2EEENS1_19SingleTileSchedulerILb1ELb0ELb0ELi128EEEEEEEEEvNT_6ParamsE$_ZN4cute5tupleIJNS0_IJNS_1CILi2EEEEEENS0_IJiEEEEEC2ERKS3_RKS4_)
        /*15950*/ 	.word	0x00000000


	//----- nvinfo : EIATTR_FRAME_SIZE
	.align		4
.L_14744:
        /*15954*/ 	.byte	0x04, 0x11
        /*15956*/ 	.short	(.L_14746 - .L_14745)
	.align		4
.L_14745:
        /*15958*/ 	.word	index@($_ZN7cutlass13device_kernelIN5flash19enable_sm80_to_sm89INS1_16FlashAttnBwdSm80INS1_25CollectiveMainloopBwdSm80ILi2ELi2EN4cute5tupleIJNS5_1CILi128EEES8_NS7_ILi64EEEEEENS_10bfloat16_tEfNS_4arch4Sm80ELb0ELb0ELb1ELb1ELb1ELb0ELb0ELb0ELi2ELi4ELi4ELi4ELb0EEENS1_21CollectiveEpilogueBwdISA_SB_SD_Li256ELb1ELb0ELi2EEENS1_19SingleTileSchedulerILb1ELb0ELb0ELi128EEEEEEEEEvNT_6ParamsE$_ZN4cute5tupleIJNS0_IJNS_1CILi1EEENS1_ILi2EEES3_EEENS0_IJS2_NS1_ILi256EEEiEEEEEC2ERKS4_RKS6_)
        /*1595c*/ 	.word	0x00000000


	//----- nvinfo : EIATTR_FRAME_SIZE
	.align		4
.L_14746:
        /*15960*/ 	.byte	0x04, 0x11
        /*15962*/ 	.short	(.L_14748 - .L_14747)
	.align		4
.L_14747:
        /*15964*/ 	.word	index@($_ZN7cutlass13device_kernelIN5flash19enable_sm80_to_sm89INS1_16FlashAttnBwdSm80INS1_25CollectiveMainloopBwdSm80ILi2ELi2EN4cute5tupleIJNS5_1CILi128EEES8_NS7_ILi64EEEEEENS_10bfloat16_tEfNS_4arch4Sm80ELb0ELb0ELb1ELb1ELb1ELb0ELb0ELb0ELi2ELi4ELi4ELi4ELb0EEENS1_21CollectiveEpilogueBwdISA_SB_SD_Li256ELb1ELb0ELi2EEENS1_19SingleTileSchedulerILb1ELb0ELb0ELi128EEEEEEEEEvNT_6ParamsE$_ZN4cute5tupleIJNS0_IJNS_1CILi1EEENS1_ILi2EEEEEENS0_IJNS1_ILi0EEEiEEEEEC2ERKS4_RKS6_)
        /*15968*/ 	.word	0x00000000


	//----- nvinfo : EIATTR_FRAME_SIZE
	.align		4
.L_14748:
        /*1596c*/ 	.byte	0x04, 0x11
        /*1596e*/ 	.short	(.L_14750 - .L_14749)
	.align		4
.L_14749:
        /*15970*/ 	.word	index@($_ZN7cutlass13device_kernelIN5flash19enable_sm80_to_sm89INS1_16FlashAttnBwdSm80INS1_25CollectiveMainloopBwdSm80ILi2ELi2EN4cute5tupleIJNS5_1CILi128EEES8_NS7_ILi64EEEEEENS_10bfloat16_tEfNS_4arch4Sm80ELb0ELb0ELb1ELb1ELb1ELb0ELb0ELb0ELi2ELi4ELi4ELi4ELb0EEENS1_21CollectiveEpilogueBwdISA_SB_SD_Li256ELb1ELb0ELi2EEENS1_19SingleTileSchedulerILb1ELb0ELb0ELi128EEEEEEEEEvNT_6ParamsE$_ZN4cute5tupleIJNS0_IJNS_1CILi1EEENS0_IJS2_NS1_ILi2EEES3_EEEEEENS0_IJNS1_ILi0EEENS0_IJS2_NS1_ILi256EEEiEEEEEEEEC2ERKS5_RKS9_)
        /*15974*/ 	.word	0x00000000


	//----- nvinfo : EIATTR_FRAME_SIZE
	.align		4
.L_14750:
        /*15978*/ 	.byte	0x04, 0x11
        /*1597a*/ 	.short	(.L_14752 - .L_14751)
	.align		4
.L_14751:
        /*1597c*/ 	.word	index@($_ZN7cutlass13device_kernelIN5flash19enable_sm80_to_sm89INS1_16FlashAttnBwdSm80INS1_25CollectiveMainloopBwdSm80ILi2ELi2EN4cute5tupleIJNS5_1CILi128EEES8_NS7_ILi64EEEEEENS_10bfloat16_tEfNS_4arch4Sm80ELb0ELb0ELb1ELb1ELb1ELb0ELb0ELb0ELi2ELi4ELi4ELi4ELb0EEENS1_21CollectiveEpilogueBwdISA_SB_SD_Li256ELb1ELb0ELi2EEENS1_19SingleTileSchedulerILb1ELb0ELb0ELi128EEEEEEEEEvNT_6ParamsE$_ZN4cute5tupleIJNS0_IJNS_1CILi16EEENS1_ILi2EEES3_S3_NS1_ILi4EEES3_EEENS0_IJNS1_ILi1EEEiiiNS1_ILi144EEENS1_ILi512EEEEEEEEC2ERKS5_RKS9_)
        /*15980*/ 	.word	0x00000000


	//----- nvinfo : EIATTR_FRAME_SIZE
	.align		4
.L_14752:
        /*15984*/ 	.byte	0x04, 0x11
        /*15986*/ 	.short	(.L_14754 - .L_14753)
	.align		4
.L_14753:
        /*15988*/ 	.word	index@($_ZN7cutlass13device_kernelIN5flash19enable_sm80_to_sm89INS1_16FlashAttnBwdSm80INS1_25CollectiveMainloopBwdSm80ILi2ELi2EN4cute5tupleIJNS5_1CILi128EEES8_NS7_ILi64EEEEEENS_10bfloat16_tEfNS_4arch4Sm80ELb0ELb0ELb1ELb1ELb1ELb0ELb0ELb0ELi2ELi4ELi4ELi4ELb0EEENS1_21CollectiveEpilogueBwdISA_SB_SD_Li256ELb1ELb0ELi2EEENS1_19SingleTileSchedulerILb1ELb0ELb0ELi128EEEEEEEEEvNT_6ParamsE$_ZN4cute5tupleIJNS0_IJNS0_IJNS_1CILi8EEENS1_ILi1EEEEEENS1_ILi4EEES3_EEENS0_IJNS0_IJS3_NS1_ILi0EEEEEElS7_EEEEEC2ERKS6_RKS9_)
        /*1598c*/ 	.word	0x00000000


	//----- nvinfo : EIATTR_FRAME_SIZE
	.align		4
.L_14754:
        /*15990*/ 	.byte	0x04, 0x11
        /*15992*/ 	.short	(.L_14756 - .L_14755)
	.align		4
.L_14755:
        /*15994*/ 	.word	index@($_ZN7cutlass13device_kernelIN5flash19enable_sm80_to_sm89INS1_16FlashAttnBwdSm80INS1_25CollectiveMainloopBwdSm80ILi2ELi2EN4cute5tupleIJNS5_1CILi128EEES8_NS7_ILi64EEEEEENS_10bfloat16_tEfNS_4arch4Sm80ELb0ELb0ELb1ELb1ELb1ELb0ELb0ELb0ELi2ELi4ELi4ELi4ELb0EEENS1_21CollectiveEpilogueBwdISA_SB_SD_Li256ELb1ELb0ELi2EEENS1_19SingleTileSchedulerILb1ELb0ELb0ELi128EEEEEEEEEvNT_6ParamsE$_ZN4cute5tupleIJNS0_IJNS0_IJNS_1CILi8EEENS1_ILi1EEEEEENS1_ILi2EEES2_EEENS0_IJNS0_IJS3_NS1_ILi0EEEEEEiNS1_ILi1024EEEEEEEEC2ERKS6_RKSA_)
        /*15998*/ 	.word	0x00000000


	//----- nvinfo : EIATTR_FRAME_SIZE
	.align		4
.L_14756:
        /*1599c*/ 	.byte	0x04, 0x11
        /*1599e*/ 	.short	(.L_14758 - .L_14757)
	.align		4
.L_14757:
        /*159a0*/ 	.word	index@($_ZN7cutlass13device_kernelIN5flash19enable_sm80_to_sm89INS1_16FlashAttnBwdSm80INS1_25CollectiveMainloopBwdSm80ILi2ELi2EN4cute5tupleIJNS5_1CILi128EEES8_NS7_ILi64EEEEEENS_10bfloat16_tEfNS_4arch4Sm80ELb0ELb0ELb1ELb1ELb1ELb0ELb0ELb0ELi2ELi4ELi4ELi4ELb0EEENS1_21CollectiveEpilogueBwdISA_SB_SD_Li256ELb1ELb0ELi2EEENS1_19SingleTileSchedulerILb1ELb0ELb0ELi128EEEEEEEEEvNT_6ParamsE$_ZN4cute5tupleIJNS0_IJNS0_IJNS_1CILi8EEENS1_ILi1EEEEEENS1_ILi2EEENS0_IJS5_S5_EEEEEENS0_IJNS0_IJS3_NS1_ILi0EEEEEENS1_ILi4096EEENS0_IJiiEEEEEEEEC2ERKS7_RKSC_)
        /*159a4*/ 	.word	0x00000000


	//----- nvinfo : EIATTR_FRAME_SIZE
	.align		4
.L_14758:
        /*159a8*/ 	.byte	0x04, 0x11
        /*159aa*/ 	.short	(.L_14760 - .L_14759)
	.align		4
.L_14759:
        /*159ac*/ 	.word	index@($_ZN7cutlass13device_kernelIN5flash19enable_sm80_to_sm89INS1_16FlashAttnBwdSm80INS1_25CollectiveMainloopBwdSm80ILi2ELi2EN4cute5tupleIJNS5_1CILi128EEES8_NS7_ILi64EEEEEENS_10bfloat16_tEfNS_4arch4Sm80ELb0ELb0ELb1ELb1ELb1ELb0ELb0ELb0ELi2ELi4ELi4ELi4ELb0EEENS1_21CollectiveEpilogueBwdISA_SB_SD_Li256ELb1ELb0ELi2EEENS1_19SingleTileSchedulerILb1ELb0ELb0ELi128EEEEEEEEEvNT_6ParamsE$_ZN4cute5tupleIJNS0_IJNS0_IJNS_1CILi8EEENS1_ILi1EEEEEENS1_ILi2EEEEEENS0_IJNS0_IJS3_NS1_ILi0EEEEEEiEEEEEC2ERKS6_RKS9_)
        /*159b0*/ 	.word	0x00000000


	//----- nvinfo : EIATTR_FRAME_SIZE
	.align		4
.L_14760:
        /*159b4*/ 	.byte	0x04, 0x11
        /*159b6*/ 	.short	(.L_14762 - .L_14761)
	.align		4
.L_14761:
        /*159b8*/ 	.word	index@($_ZN7cutlass13device_kernelIN5flash19enable_sm80_to_sm89INS1_16FlashAttnBwdSm80INS1_25CollectiveMainloopBwdSm80ILi2ELi2EN4cute5tupleIJNS5_1CILi128EEES8_NS7_ILi64EEEEEENS_10bfloat16_tEfNS_4arch4Sm80ELb0ELb0ELb1ELb1ELb1ELb0ELb0ELb0ELi2ELi4ELi4ELi4ELb0EEENS1_21CollectiveEpilogueBwdISA_SB_SD_Li256ELb1ELb0ELi2EEENS1_19SingleTileSchedulerILb1ELb0ELb0ELi128EEEEEEEEEvNT_6ParamsE$_ZN4cute5tupleIJNS0_IJNS0_IJNS_1CILi8EEENS1_ILi1EEEEEENS0_IJNS1_ILi2EEEEEEEEENS0_IJNS0_IJS3_NS1_ILi0EEEEEENS0_IJiEEEEEEEEC2ERKS7_RKSB_)
        /*159bc*/ 	.word	0x00000000


	//----- nvinfo : EIATTR_FRAME_SIZE
	.align		4
.L_14762:
        /*159c0*/ 	.byte	0x04, 0x11
        /*159c2*/ 	.short	(.L_14764 - .L_14763)
	.align		4
.L_14763:
        /*159c4*/ 	.word	index@($_ZN7cutlass13device_kernelIN5flash19enable_sm80_to_sm89INS1_16FlashAttnBwdSm80INS1_25CollectiveMainloopBwdSm80ILi2ELi2EN4cute5tupleIJNS5_1CILi128EEES8_NS7_ILi64EEEEEENS_10bfloat16_tEfNS_4arch4Sm80ELb0ELb0ELb1ELb1ELb1ELb0ELb0ELb0ELi2ELi4ELi4ELi4ELb0EEENS1_21CollectiveEpilogueBwdISA_SB_SD_Li256ELb1ELb0ELi2EEENS1_19SingleTileSchedulerILb1ELb0ELb0ELi128EEEEEEEEEvNT_6ParamsE$_ZN4cute5tupleIJNS0_IJNS0_IJNS_1CILi2EEES2_S2_EEES2_NS0_IJS2_S2_EEEEEENS0_IJNS0_IJNS1_ILi1EEENS1_ILi512EEEiEEENS1_ILi4096EEENS0_IJiiEEEEEEEEC2ERKS5_RKSB_)
        /*159c8*/ 	.word	0x00000000


	//----- nvinfo : EIATTR_FRAME_SIZE
	.align		4
.L_14764:
        /*159cc*/ 	.byte	0x04, 0x11
        /*159ce*/ 	.short	(.L_14766 - .L_14765)
	.align		4
.L_14765:
        /*159d0*/ 	.word	index@($_ZN7cutlass13device_kernelIN5flash19enable_sm80_to_sm89INS1_16FlashAttnBwdSm80INS1_25CollectiveMainloopBwdSm80ILi2ELi2EN4cute5tupleIJNS5_1CILi128EEES8_NS7_ILi64EEEEEENS_10bfloat16_tEfNS_4arch4Sm80ELb0ELb0ELb1ELb1ELb1ELb0ELb0ELb0ELi2ELi4ELi4ELi4ELb0EEENS1_21CollectiveEpilogueBwdISA_SB_SD_Li256ELb1ELb0ELi2EEENS1_19SingleTileSchedulerILb1ELb0ELb0ELi128EEEEEEEEEvNT_6ParamsE$_ZN4cute5tupleIJNS0_IJNS0_IJNS_1CILi2EEES2_S2_EEES2_NS0_IJNS0_IJS2_S2_EEES2_EEEEEENS0_IJNS0_IJNS1_ILi1EEENS1_ILi512EEEiEEENS1_ILi4096EEENS0_IJNS0_IJiiEEENS1_ILi8192EEEEEEEEEEEC2ERKS6_RKSE_)
        /*159d4*/ 	.word	0x00000000


	//----- nvinfo : EIATTR_FRAME_SIZE
	.align		4
.L_14766:
        /*159d8*/ 	.byte	0x04, 0x11
        /*159da*/ 	.short	(.L_14768 - .L_14767)
	.align		4
.L_14767:
        /*159dc*/ 	.word	index@($_ZN7cutlass13device_kernelIN5flash19enable_sm80_to_sm89INS1_16FlashAttnBwdSm80INS1_25CollectiveMainloopBwdSm80ILi2ELi2EN4cute5tupleIJNS5_1CILi128EEES8_NS7_ILi64EEEEEENS_10bfloat16_tEfNS_4arch4Sm80ELb0ELb0ELb1ELb1ELb1ELb0ELb0ELb0ELi2ELi4ELi4ELi4ELb0EEENS1_21CollectiveEpilogueBwdISA_SB_SD_Li256ELb1ELb0ELi2EEENS1_19SingleTileSchedulerILb1ELb0ELb0ELi128EEEEEEEEEvNT_6ParamsE$_ZN4cute5tupleIJNS0_IJNS0_IJNS_1CILi2EEES2_EEES3_NS1_ILi8EEEEEENS0_IJNS0_IJiNS1_ILi512EEEEEENS0_IJiiEEENS1_ILi1024EEEEEEEEC2ERKS5_RKSA_)
        /*159e0*/ 	.word	0x00000000


	//----- nvinfo : EIATTR_FRAME_SIZE
	.align		4
.L_14768:
        /*159e4*/ 	.byte	0x04, 0x11
        /*159e6*/ 	.short	(.L_14770 - .L_14769)
	.align		4
.L_14769:
        /*159e8*/ 	.word	index@($_ZN7cutlass13device_kernelIN5flash19enable_sm80_to_sm89INS1_16FlashAttnBwdSm80INS1_25CollectiveMainloopBwdSm80ILi2ELi2EN4cute5tupleIJNS5_1CILi128EEES8_NS7_ILi64EEEEEENS_10bfloat16_tEfNS_4arch4Sm80ELb0ELb0ELb1ELb1ELb1ELb0ELb0ELb0ELi2ELi4ELi4ELi4ELb0EEENS1_21CollectiveEpilogueBwdISA_SB_SD_Li256ELb1ELb0ELi2EEENS1_19SingleTileSchedulerILb1ELb0ELb0ELi128EEEEEEEEEvNT_6ParamsE$_ZN4cute5tupleIJNS0_IJNS0_IJNS_1CILi2EEES2_EEES2_EEENS0_IJNS0_IJiiEEENS1_ILi8192EEEEEEEEC2ERKS4_RKS7_)
        /*159ec*/ 	.word	0x00000000


	//----- nvinfo : EIATTR_FRAME_SIZE
	.align		4
.L_14770:
        /*159f0*/ 	.byte	0x04, 0x11
        /*159f2*/ 	.short	(.L_14772 - .L_14771)
	.align		4
.L_14771:
        /*159f4*/ 	.word	index@($_ZN7cutlass13device_kernelIN5flash19enable_sm80_to_sm89INS1_16FlashAttnBwdSm80INS1_25CollectiveMainloopBwdSm80ILi2ELi2EN4cute5tupleIJNS5_1CILi128EEES8_NS7_ILi64EEEEEENS_10bfloat16_tEfNS_4arch4Sm80ELb0ELb0ELb1ELb1ELb1ELb0ELb0ELb0ELi2ELi4ELi4ELi4ELb0EEENS1_21CollectiveEpilogueBwdISA_SB_SD_Li256ELb1ELb0ELi2EEENS1_19SingleTileSchedulerILb1ELb0ELb0ELi128EEEEEEEEEvNT_6ParamsE$_ZN4cute5tupleIJNS0_IJNS0_IJNS_1CILi2EEES2_EEENS1_ILi8EEES3_EEENS0_IJNS0_IJNS1_ILi1EEEiEEENS1_ILi1024EEENS0_IJiiEEEEEEEEC2ERKS5_RKSA_)
        /*159f8*/ 	.word	0x00000000


	//----- nvinfo : EIATTR_FRAME_SIZE
	.align		4
.L_14772:
        /*159fc*/ 	.byte	0x04, 0x11
        /*159fe*/ 	.short	(.L_14774 - .L_14773)
	.align		4
.L_14773:
        /*15a00*/ 	.word	index@($_ZN7cutlass13device_kernelIN5flash19enable_sm80_to_sm89INS1_16FlashAttnBwdSm80INS1_25CollectiveMainloopBwdSm80ILi2ELi2EN4cute5tupleIJNS5_1CILi128EEES8_NS7_ILi64EEEEEENS_10bfloat16_tEfNS_4arch4Sm80ELb0ELb0ELb1ELb1ELb1ELb0ELb0ELb0ELi2ELi4ELi4ELi4ELb0EEENS1_21CollectiveEpilogueBwdISA_SB_SD_Li256ELb1ELb0ELi2EEENS1_19SingleTileSchedulerILb1ELb0ELb0ELi128EEEEEEEEEvNT_6ParamsE$_ZN4cute5tupleIJNS0_IJNS0_IJNS_1CILi1EEENS0_IJS2_NS1_ILi2EEES3_EEEEEES3_NS0_IJS3_S3_EEEEEENS0_IJNS0_IJNS1_ILi0EEENS0_IJS2_NS1_ILi256EEEiEEEEEENS1_ILi2048EEENS0_IJiNS1_ILi4096EEEEEEEEEEEC2ERKS7_RKSF_)
        /*15a04*/ 	.word	0x00000000


	//----- nvinfo : EIATTR_FRAME_SIZE
	.align		4
.L_14774:
        /*15a08*/ 	.byte	0x04, 0x11
        /*15a0a*/ 	.short	(.L_14776 - .L_14775)
	.align		4
.L_14775:
        /*15a0c*/ 	.word	index@($_ZN7cutlass13device_kernelIN5flash19enable_sm80_to_sm89INS1_16FlashAttnBwdSm80INS1_25CollectiveMainloopBwdSm80ILi2ELi2EN4cute5tupleIJNS5_1CILi128EEES8_NS7_ILi64EEEEEENS_10bfloat16_tEfNS_4arch4Sm80ELb0ELb0ELb1ELb1ELb1ELb0ELb0ELb0ELi2ELi4ELi4ELi4ELb0EEENS1_21CollectiveEpilogueBwdISA_SB_SD_Li256ELb1ELb0ELi2EEENS1_19SingleTileSchedulerILb1ELb0ELb0ELi128EEEEEEEEEvNT_6ParamsE$_ZN4cute5tupleIJNS0_IJNS0_IJNS0_IJNS_1CILi8EEENS1_ILi1EEEEEES3_EEENS0_IJNS0_IJS3_S3_EEENS1_ILi2EEEEEEEEENS0_IJNS0_IJNS0_IJS3_NS1_ILi0EEEEEESA_EEENS0_IJNS0_IJSA_SA_EEEiEEEEEEEEC2ERKS9_RKSF_)
        /*15a10*/ 	.word	0x00000000


	//----- nvinfo : EIATTR_FRAME_SIZE
	.align		4
.L_14776:
        /*15a14*/ 	.byte	0x04, 0x11
        /*15a16*/ 	.short	(.L_14778 - .L_14777)
	.align		4
.L_14777:
        /*15a18*/ 	.word	index@($_ZN7cutlass13device_kernelIN5flash19enable_sm80_to_sm89INS1_16FlashAttnBwdSm80INS1_25CollectiveMainloopBwdSm80ILi2ELi2EN4cute5tupleIJNS5_1CILi128EEES8_NS7_ILi64EEEEEENS_10bfloat16_tEfNS_4arch4Sm80ELb0ELb0ELb1ELb1ELb1ELb0ELb0ELb0ELi2ELi4ELi4ELi4ELb0EEENS1_21CollectiveEpilogueBwdISA_SB_SD_Li256ELb1ELb0ELi2EEENS1_19SingleTileSchedulerILb1ELb0ELb0ELi128EEEEEEEEEvNT_6ParamsE$_ZN4cute5tupleIJNS0_IJNS0_IJNS0_IJNS_1CILi8EEENS1_ILi1EEEEEENS0_IJS3_S3_EEEEEENS0_IJS3_NS1_ILi2EEEEEEEEENS0_IJNS0_IJNS0_IJS3_NS1_ILi0EEEEEENS0_IJSA_SA_EEEEEENS0_IJSA_iEEEEEEEEC2ERKS9_RKSF_)
        /*15a1c*/ 	.word	0x00000000


	//----- nvinfo : EIATTR_FRAME_SIZE
	.align		4
.L_14778:
        /*15a20*/ 	.byte	0x04, 0x11
        /*15a22*/ 	.short	(.L_14780 - .L_14779)
	.align		4
.L_14779:
        /*15a24*/ 	.word	index@($_ZN7cutlass13device_kernelIN5flash19enable_sm80_to_sm89INS1_16FlashAttnBwdSm80INS1_25CollectiveMainloopBwdSm80ILi2ELi2EN4cute5tupleIJNS5_1CILi128EEES8_NS7_ILi64EEEEEENS_10bfloat16_tEfNS_4arch4Sm80ELb0ELb0ELb1ELb1ELb1ELb0ELb0ELb0ELi2ELi4ELi4ELi4ELb0EEENS1_21CollectiveEpilogueBwdISA_SB_SD_Li256ELb1ELb0ELi2EEENS1_19SingleTileSchedulerILb1ELb0ELb0ELi128EEEEEEEEEvNT_6ParamsE$_ZN4cute3eso3ESOILb1ELb0EJNS_7SwizzleILi3ELi3ELi3EEENS_9MixedBitsILj0ELj432EEENS_6LayoutINS_5tupleIJNS7_IJNS_1CILi2EEES9_S9_EEES9_NS8_ILi8EEEEEENS7_IJNS7_IJNS8_ILi64EEESB_NS8_ILi512EEEEEENS8_ILi8192EEENS8_ILi1024EEEEEEEEEEC2ERKS3_RKS5_RKSJ_)
        /*15a28*/ 	.word	0x00000000


	//----- nvinfo : EIATTR_FRAME_SIZE
	.align		4
.L_14780:
        /*15a2c*/ 	.byte	0x04, 0x11
        /*15a2e*/ 	.short	(.L_14782 - .L_14781)
	.align		4
.L_14781:
        /*15a30*/ 	.word	index@($_ZN7cutlass13device_kernelIN5flash19enable_sm80_to_sm89INS1_16FlashAttnBwdSm80INS1_25CollectiveMainloopBwdSm80ILi2ELi2EN4cute5tupleIJNS5_1CILi128EEES8_NS7_ILi64EEEEEENS_10bfloat16_tEfNS_4arch4Sm80ELb0ELb0ELb1ELb1ELb1ELb0ELb0ELb0ELi2ELi4ELi4ELi4ELb0EEENS1_21CollectiveEpilogueBwdISA_SB_SD_Li256ELb1ELb0ELi2EEENS1_19SingleTileSchedulerILb1ELb0ELb0ELi128EEEEEEEEEvNT_6ParamsE$_ZN4cute3eso3ESOILb1ELb0EJNS_6LayoutINS_5tupleIJNS_1CILi4EEEEEENS3_IJNS4_ILi1EEEEEEEENS_10ViewEngineIPfEEEEC2ERKS9_RKSC_)
        /*15a34*/ 	.word	0x00000000


	//----- nvinfo : EIATTR_FRAME_SIZE
	.align		4
.L_14782:
        /*15a38*/ 	.byte	0x04, 0x11
        /*15a3a*/ 	.short	(.L_14784 - .L_14783)
	.align		4
.L_14783:
        /*15a3c*/ 	.word	index@($_ZN7cutlass13device_kernelIN5flash19enable_sm80_to_sm89INS1_16FlashAttnBwdSm80INS1_25CollectiveMainloopBwdSm80ILi2ELi2EN4cute5tupleIJNS5_1CILi128EEES8_NS7_ILi64EEEEEENS_10bfloat16_tEfNS_4arch4Sm80ELb0ELb0ELb1ELb1ELb1ELb0ELb0ELb0ELi2ELi4ELi4ELi4ELb0EEENS1_21CollectiveEpilogueBwdISA_SB_SD_Li256ELb1ELb0ELi2EEENS1_19SingleTileSchedulerILb1ELb0ELb0ELi128EEEEEEEEEvNT_6ParamsE$_ZN4cute3eso3ESOILb1ELb0EJNS_6LayoutINS_5tupleIJNS_1CILi1EEENS4_ILi4EEEEEENS3_IJNS4_ILi0EEES5_EEEEENS_10ViewEngineIPfEEEEC2ERKSA_RKSD_)
        /*15a40*/ 	.word	0x00000000


	//----- nvinfo : EIATTR_FRAME_SIZE
	.align		4
.L_14784:
        /*15a44*/ 	.byte	0x04, 0x11
        /*15a46*/ 	.short	(.L_14786 - .L_14785)
	.align		4
.L_14785:
        /*15a48*/ 	.word	index@($_ZN7cutlass13device_kernelIN5flash19enable_sm80_to_sm89INS1_16FlashAttnBwdSm80INS1_25CollectiveMainloopBwdSm80ILi2ELi2EN4cute5tupleIJNS5_1CILi128EEES8_NS7_ILi64EEEEEENS_10bfloat16_tEfNS_4arch4Sm80ELb0ELb0ELb1ELb1ELb1ELb0ELb0ELb0ELi2ELi4ELi4ELi4ELb0EEENS1_21CollectiveEpilogueBwdISA_SB_SD_Li256ELb1ELb0ELi2EEENS1_19SingleTileSchedulerILb1ELb0ELb0ELi128EEEEEEEEEvNT_6ParamsE$_ZN4cute3eso3ESOILb1ELb0EJNS_6LayoutINS_5tupleIJNS_1CILi1EEENS3_IJNS4_ILi2EEES6_EEEEEENS3_IJNS4_ILi0EEENS3_IJNS4_ILi8EEENS4_ILi64EEEEEEEEEEENS_10ViewEngineINS_8smem_ptrIPfEEEEEEC2ERKSE_RKSJ_)
        /*15a4c*/ 	.word	0x00000000


	//----- nvinfo : EIATTR_FRAME_SIZE
	.align		4
.L_14786:
        /*15a50*/ 	.byte	0x04, 0x11
        /*15a52*/ 	.short	(.L_14788 - .L_14787)
	.align		4
.L_14787:
        /*15a54*/ 	.word	index@($_ZN7cutlass13device_kernelIN5flash19enable_sm80_to_sm89INS1_16FlashAttnBwdSm80INS1_25CollectiveMainloopBwdSm80ILi2ELi2EN4cute5tupleIJNS5_1CILi128EEES8_NS7_ILi64EEEEEENS_10bfloat16_tEfNS_4arch4Sm80ELb0ELb0ELb1ELb1ELb1ELb0ELb0ELb0ELi2ELi4ELi4ELi4ELb0EEENS1_21CollectiveEpilogueBwdISA_SB_SD_Li256ELb1ELb0ELi2EEENS1_19SingleTileSchedulerILb1ELb0ELb0ELi128EEEEEEEEEvNT_6ParamsE$_ZN4cute3eso3ESOILb1ELb0EJNS_6LayoutINS_5tupleIJNS3_IJNS_1CILi8EEENS4_ILi1EEEEEENS4_ILi4EEES8_EEENS3_IJNS3_IJS6_NS4_ILi0EEEEEES5_NS4_ILi32EEEEEEEENS_10ViewEngineIPN7cutlass10bfloat16_tEEEEEC2ERKSE_RKSJ_)
        /*15a58*/ 	.word	0x00000000


	//----- nvinfo : EIATTR_FRAME_SIZE
	.align		4
.L_14788:
        /*15a5c*/ 	.byte	0x04, 0x11
        /*15a5e*/ 	.short	(.L_14790 - .L_14789)
	.align		4
.L_14789:
        /*15a60*/ 	.word	index@($_ZN7cutlass13device_kernelIN5flash19enable_sm80_to_sm89INS1_16FlashAttnBwdSm80INS1_25CollectiveMainloopBwdSm80ILi2ELi2EN4cute5tupleIJNS5_1CILi128EEES8_NS7_ILi64EEEEEENS_10bfloat16_tEfNS_4arch4Sm80ELb0ELb0ELb1ELb1ELb1ELb0ELb0ELb0ELi2ELi4ELi4ELi4ELb0EEENS1_21CollectiveEpilogueBwdISA_SB_SD_Li256ELb1ELb0ELi2EEENS1_19SingleTileSchedulerILb1ELb0ELb0ELi128EEEEEEEEEvNT_6ParamsE$_ZN4cute3eso3ESOILb1ELb0EJNS_6LayoutINS_5tupleIJNS3_IJNS_1CILi8EEENS4_ILi1EEEEEENS4_ILi4EEES6_EEENS3_IJNS3_IJS6_NS4_ILi0EEEEEENS4_ILi2048EEESA_EEEEEiEEC2ERKSE_RKi)
        /*15a64*/ 	.word	0x00000000


	//----- nvinfo : EIATTR_FRAME_SIZE
	.align		4
.L_14790:
        /*15a68*/ 	.byte	0x04, 0x11
        /*15a6a*/ 	.short	(.L_14792 - .L_14791)
	.align		4
.L_14791:
        /*15a6c*/ 	.word	index@($_ZN7cutlass13device_kernelIN5flash19enable_sm80_to_sm89INS1_16FlashAttnBwdSm80INS1_25CollectiveMainloopBwdSm80ILi2ELi2EN4cute5tupleIJNS5_1CILi128EEES8_NS7_ILi64EEEEEENS_10bfloat16_tEfNS_4arch4Sm80ELb0ELb0ELb1ELb1ELb1ELb0ELb0ELb0ELi2ELi4ELi4ELi4ELb0EEENS1_21CollectiveEpilogueBwdISA_SB_SD_Li256ELb1ELb0ELi2EEENS1_19SingleTileSchedulerILb1ELb0ELb0ELi128EEEEEEEEEvNT_6ParamsE$_ZN4cute3eso3ESOILb1ELb0EJNS_6LayoutINS_5tupleIJNS3_IJNS_1CILi8EEENS4_ILi1EEEEEENS4_ILi4EEES6_EEENS3_IJNS3_IJS6_NS4_ILi0EEEEEENS4_ILi2048EEESA_EEEEENS_10ViewEngineINS_8smem_ptrIPN7cutlass10bfloat16_tEEEEEEEC2ERKSE_RKSL_)
        /*15a70*/ 	.word	0x00000000


	//----- nvinfo : EIATTR_FRAME_SIZE
	.align		4
.L_14792:
        /*15a74*/ 	.byte	0x04, 0x11
        /*15a76*/ 	.short	(.L_14794 - .L_14793)
	.align		4
.L_14793:
        /*15a78*/ 	.word	index@($_ZN7cutlass13device_kernelIN5flash19enable_sm80_to_sm89INS1_16FlashAttnBwdSm80INS1_25CollectiveMainloopBwdSm80ILi2ELi2EN4cute5tupleIJNS5_1CILi128EEES8_NS7_ILi64EEEEEENS_10bfloat16_tEfNS_4arch4Sm80ELb0ELb0ELb1ELb1ELb1ELb0ELb0ELb0ELi2ELi4ELi4ELi4ELb0EEENS1_21CollectiveEpilogueBwdISA_SB_SD_Li256ELb1ELb0ELi2EEENS1_19SingleTileSchedulerILb1ELb0ELb0ELi128EEEEEEEEEvNT_6ParamsE$_ZN4cute3eso3ESOILb1ELb0EJNS_6LayoutINS_5tupleIJNS3_IJNS_1CILi8EEENS4_ILi1EEEEEENS4_ILi4EEEEEENS3_IJNS3_IJS6_NS4_ILi0EEEEEES5_EEEEEiEEC2ERKSD_RKi)
        /*15a7c*/ 	.word	0x00000000


	//----- nvinfo : EIATTR_FRAME_SIZE
	.align		4
.L_14794:
        /*15a80*/ 	.byte	0x04, 0x11
        /*15a82*/ 	.short	(.L_14796 - .L_14795)
	.align		4
.L_14795:
        /*15a84*/ 	.word	index@($_ZN7cutlass13device_kernelIN5flash19enable_sm80_to_sm89INS1_16FlashAttnBwdSm80INS1_25CollectiveMainloopBwdSm80ILi2ELi2EN4cute5tupleIJNS5_1CILi128EEES8_NS7_ILi64EEEEEENS_10bfloat16_tEfNS_4arch4Sm80ELb0ELb0ELb1ELb1ELb1ELb0ELb0ELb0ELi2ELi4ELi4ELi4ELb0EEENS1_21CollectiveEpilogueBwdISA_SB_SD_Li256ELb1ELb0ELi2EEENS1_19SingleTileSchedulerILb1ELb0ELb0ELi128EEEEEEEEEvNT_6ParamsE$_ZN4cute3eso3ESOILb1ELb0EJNS_6LayoutINS_5tupleIJNS3_IJNS_1CILi8EEENS4_ILi1EEEEEENS4_ILi4EEEEEENS3_IJNS3_IJS6_NS4_ILi0EEEEEES5_EEEEENS_10ViewEngineIPN7cutlass10bfloat16_tEEEEEC2ERKSD_RKSI_)
        /*15a88*/ 	.word	0x00000000


	//----- nvinfo : EIATTR_FRAME_SIZE
	.align		4
.L_14796:
        /*15a8c*/ 	.byte	0x04, 0x11
        /*15a8e*/ 	.short	(.L_14798 - .L_14797)
	.align		4
.L_14797:
        /*15a90*/ 	.word	index@($_ZN7cutlass13device_kernelIN5flash19enable_sm80_to_sm89INS1_16FlashAttnBwdSm80INS1_25CollectiveMainloopBwdSm80ILi2ELi2EN4cute5tupleIJNS5_1CILi128EEES8_NS7_ILi64EEEEEENS_10bfloat16_tEfNS_4arch4Sm80ELb0ELb0ELb1ELb1ELb1ELb0ELb0ELb0ELi2ELi4ELi4ELi4ELb0EEENS1_21CollectiveEpilogueBwdISA_SB_SD_Li256ELb1ELb0ELi2EEENS1_19SingleTileSchedulerILb1ELb0ELb0ELi128EEEEEEEEEvNT_6ParamsE$_ZN4cute3eso3ESOILb1ELb0EJNS_6LayoutINS_5tupleIJNS3_IJNS_1CILi8EEENS4_ILi1EEEEEENS4_ILi4EEEEEENS3_IJNS3_IJS6_NS4_ILi0EEEEEENS4_ILi2048EEEEEEEEiEEC2ERKSE_RKi)
        /*15a94*/ 	.word	0x00000000


	//----- nvinfo : EIATTR_FRAME_SIZE
	.align		4
.L_14798:
        /*15a98*/ 	.byte	0x04, 0x11
        /*15a9a*/ 	.short	(.L_14800 - .L_14799)
	.align		4
.L_14799:
        /*15a9c*/ 	.word	index@($_ZN7cutlass13device_kernelIN5flash19enable_sm80_to_sm89INS1_16FlashAttnBwdSm80INS1_25CollectiveMainloopBwdSm80ILi2ELi2EN4cute5tupleIJNS5_1CILi128EEES8_NS7_ILi64EEEEEENS_10bfloat16_tEfNS_4arch4Sm80ELb0ELb0ELb1ELb1ELb1ELb0ELb0ELb0ELi2ELi4ELi4ELi4ELb0EEENS1_21CollectiveEpilogueBwdISA_SB_SD_Li256ELb1ELb0ELi2EEENS1_19SingleTileSchedulerILb1ELb0ELb0ELi128EEEEEEEEEvNT_6ParamsE$_ZN4cute3eso3ESOILb1ELb0EJNS_6LayoutINS_5tupleIJNS3_IJNS_1CILi8EEENS4_ILi1EEEEEENS4_ILi4EEEEEENS3_IJNS3_IJS6_NS4_ILi0EEEEEENS4_ILi2048EEEEEEEENS_10ViewEngineINS_8smem_ptrIPN7cutlass10bfloat16_tEEEEEEEC2ERKSE_RKSL_)
        /*15aa0*/ 	.word	0x00000000


	//----- nvinfo : EIATTR_FRAME_SIZE
	.align		4
.L_14800:
        /*15aa4*/ 	.byte	0x04, 0x11
        /*15aa6*/ 	.short	(.L_14802 - .L_14801)
	.align		4
.L_14801:
        /*15aa8*/ 	.word	index@($_ZN7cutlass13device_kernelIN5flash19enable_sm80_to_sm89INS1_16FlashAttnBwdSm80INS1_25CollectiveMainloopBwdSm80ILi2ELi2EN4cute5tupleIJNS5_1CILi128EEES8_NS7_ILi64EEEEEENS_10bfloat16_tEfNS_4arch4Sm80ELb0ELb0ELb1ELb1ELb1ELb0ELb0ELb0ELi2ELi4ELi4ELi4ELb0EEENS1_21CollectiveEpilogueBwdISA_SB_SD_Li256ELb1ELb0ELi2EEENS1_19SingleTileSchedulerILb1ELb0ELb0ELi128EEEEEEEEEvNT_6ParamsE$_ZN4cute3eso3ESOILb1ELb0EJNS_6LayoutINS_5tupleIJNS3_IJNS_1CILi8EEENS4_ILi1EEEEEENS4_ILi2EEES5_EEENS3_IJNS3_IJS6_NS4_ILi0EEEEEENS4_ILi64EEES5_EEEEENS_10ViewEngineIPN7cutlass10bfloat16_tEEEEEC2ERKSE_RKSJ_)
        /*15aac*/ 	.word	0x00000000


	//----- nvinfo : EIATTR_FRAME_SIZE
	.align		4
.L_14802:
        /*15ab0*/ 	.byte	0x04, 0x11
        /*15ab2*/ 	.short	(.L_14804 - .L_14803)
	.align		4
.L_14803:
        /*15ab4*/ 	.word	index@($_ZN7cutlass13device_kernelIN5flash19enable_sm80_to_sm89INS1_16FlashAttnBwdSm80INS1_25CollectiveMainloopBwdSm80ILi2ELi2EN4cute5tupleIJNS5_1CILi128EEES8_NS7_ILi64EEEEEENS_10bfloat16_tEfNS_4arch4Sm80ELb0ELb0ELb1ELb1ELb1ELb0ELb0ELb0ELi2ELi4ELi4ELi4ELb0EEENS1_21CollectiveEpilogueBwdISA_SB_SD_Li256ELb1ELb0ELi2EEENS1_19SingleTileSchedulerILb1ELb0ELb0ELi128EEEEEEEEEvNT_6ParamsE$_ZN4cute3eso3ESOILb1ELb0EJNS_6LayoutINS_5tupleIJNS3_IJNS_1CILi8EEENS4_ILi1EEEEEENS4_ILi2EEENS4_ILi4EEEEEENS3_IJNS3_IJS6_NS4_ILi0EEEEEES5_NS4_ILi16EEEEEEEENS_10ViewEngineIPN7cutlass10bfloat16_tEEEEEC2ERKSF_RKSK_)
        /*15ab8*/ 	.word	0x00000000


	//----- nvinfo : EIATTR_FRAME_SIZE
	.align		4
.L_14804:
        /*15abc*/ 	.byte	0x04, 0x11
        /*15abe*/ 	.short	(.L_14806 - .L_14805)
	.align		4
.L_14805:
        /*15ac0*/ 	.word	index@($_ZN7cutlass13device_kernelIN5flash19enable_sm80_to_sm89INS1_16FlashAttnBwdSm80INS1_25CollectiveMainloopBwdSm80ILi2ELi2EN4cute5tupleIJNS5_1CILi128EEES8_NS7_ILi64EEEEEENS_10bfloat16_tEfNS_4arch4Sm80ELb0ELb0ELb1ELb1ELb1ELb0ELb0ELb0ELi2ELi4ELi4ELi4ELb0EEENS1_21CollectiveEpilogueBwdISA_SB_SD_Li256ELb1ELb0ELi2EEENS1_19SingleTileSchedulerILb1ELb0ELb0ELi128EEEEEEEEEvNT_6ParamsE$_ZN4cute3eso3ESOILb1ELb0EJNS_6LayoutINS_5tupleIJNS3_IJNS_1CILi8EEENS4_ILi1EEEEEENS4_ILi2EEENS3_IJNS4_ILi4EEES8_EEEEEENS3_IJNS3_IJS6_NS4_ILi0EEEEEES5_NS3_IJNS4_ILi32EEENS4_ILi16EEEEEEEEEEENS_10ViewEngineIPN7cutlass10bfloat16_tEEEEEC2ERKSI_RKSN_)
        /*15ac4*/ 	.word	0x00000000


	//----- nvinfo : EIATTR_FRAME_SIZE
	.align		4
.L_14806:
        /*15ac8*/ 	.byte	0x04, 0x11
        /*15aca*/ 	.short	(.L_14808 - .L_14807)
	.align		4
.L_14807:
        /*15acc*/ 	.word	index@($_ZN7cutlass13device_kernelIN5flash19enable_sm80_to_sm89INS1_16FlashAttnBwdSm80INS1_25CollectiveMainloopBwdSm80ILi2ELi2EN4cute5tupleIJNS5_1CILi128EEES8_NS7_ILi64EEEEEENS_10bfloat16_tEfNS_4arch4Sm80ELb0ELb0ELb1ELb1ELb1ELb0ELb0ELb0ELi2ELi4ELi4ELi4ELb0EEENS1_21CollectiveEpilogueBwdISA_SB_SD_Li256ELb1ELb0ELi2EEENS1_19SingleTileSchedulerILb1ELb0ELb0ELi128EEEEEEEEEvNT_6ParamsE$_ZN4cute3eso3ESOILb1ELb0EJNS_6LayoutINS_5tupleIJNS3_IJNS_1CILi8EEENS4_ILi1EEEEEENS4_ILi2EEEEEENS3_IJNS3_IJS6_NS4_ILi0EEEEEES5_EEEEEiEEC2ERKSD_RKi)
        /*15ad0*/ 	.word	0x00000000


	//----- nvinfo : EIATTR_FRAME_SIZE
	.align		4
.L_14808:
        /*15ad4*/ 	.byte	0x04, 0x11
        /*15ad6*/ 	.short	(.L_14810 - .L_14809)
	.align		4
.L_14809:
        /*15ad8*/ 	.word	index@($_ZN7cutlass13device_kernelIN5flash19enable_sm80_to_sm89INS1_16FlashAttnBwdSm80INS1_25CollectiveMainloopBwdSm80ILi2ELi2EN4cute5tupleIJNS5_1CILi128EEES8_NS7_ILi64EEEEEENS_10bfloat16_tEfNS_4arch4Sm80ELb0ELb0ELb1ELb1ELb1ELb0ELb0ELb0ELi2ELi4ELi4ELi4ELb0EEENS1_21CollectiveEpilogueBwdISA_SB_SD_Li256ELb1ELb0ELi2EEENS1_19SingleTileSchedulerILb1ELb0ELb0ELi128EEEEEEEEEvNT_6ParamsE$_ZN4cute3eso3ESOILb1ELb0EJNS_6LayoutINS_5tupleIJNS3_IJNS_1CILi8EEENS4_ILi1EEEEEENS4_ILi2EEEEEENS3_IJNS3_IJS6_NS4_ILi0EEEEEES5_EEEEENS_10ViewEngineIPN7cutlass10bfloat16_tEEEEEC2ERKSD_RKSI_)
        /*15adc*/ 	.word	0x00000000


	//----- nvinfo : EIATTR_FRAME_SIZE
	.align		4
.L_14810:
        /*15ae0*/ 	.byte	0x04, 0x11
        /*15ae2*/ 	.short	(.L_14812 - .L_14811)
	.align		4
.L_14811:
        /*15ae4*/ 	.word	index@($_ZN7cutlass13device_kernelIN5flash19enable_sm80_to_sm89INS1_16FlashAttnBwdSm80INS1_25CollectiveMainloopBwdSm80ILi2ELi2EN4cute5tupleIJNS5_1CILi128EEES8_NS7_ILi64EEEEEENS_10bfloat16_tEfNS_4arch4Sm80ELb0ELb0ELb1ELb1ELb1ELb0ELb0ELb0ELi2ELi4ELi4ELi4ELb0EEENS1_21CollectiveEpilogueBwdISA_SB_SD_Li256ELb1ELb0ELi2EEENS1_19SingleTileSchedulerILb1ELb0ELb0ELi128EEEEEEEEEvNT_6ParamsE$_ZN4cute3eso3ESOILb1ELb0EJNS_6LayoutINS_5tupleIJNS3_IJNS_1CILi8EEENS4_ILi1EEEEEENS4_ILi2EEEEEENS3_IJNS3_IJS6_NS4_ILi0EEEEEENS4_ILi8192EEEEEEEEiEEC2ERKSE_RKi)
        /*15ae8*/ 	.word	0x00000000


	//----- nvinfo : EIATTR_FRAME_SIZE
	.align		4
.L_14812:
        /*15aec*/ 	.byte	0x04, 0x11
        /*15aee*/ 	.short	(.L_14814 - .L_14813)
	.align		4
.L_14813:
        /*15af0*/ 	.word	index@($_ZN7cutlass13device_kernelIN5flash19enable_sm80_to_sm89INS1_16FlashAttnBwdSm80INS1_25CollectiveMainloopBwdSm80ILi2ELi2EN4cute5tupleIJNS5_1CILi128EEES8_NS7_ILi64EEEEEENS_10bfloat16_tEfNS_4arch4Sm80ELb0ELb0ELb1ELb1ELb1ELb0ELb0ELb0ELi2ELi4ELi4ELi4ELb0EEENS1_21CollectiveEpilogueBwdISA_SB_SD_Li256ELb1ELb0ELi2EEENS1_19SingleTileSchedulerILb1ELb0ELb0ELi128EEEEEEEEEvNT_6ParamsE$_ZN4cute3eso3ESOILb1ELb0EJNS_6LayoutINS_5tupleIJNS3_IJNS_1CILi8EEENS4_ILi1EEEEEENS4_ILi2EEEEEENS3_IJNS3_IJS6_NS4_ILi0EEEEEENS4_ILi8192EEEEEEEENS_10ViewEngineINS_8smem_ptrIPN7cutlass10bfloat16_tEEEEEEEC2ERKSE_RKSL_)
        /*15af4*/ 	.word	0x00000000


	//----- nvinfo : EIATTR_FRAME_SIZE
	.align		4
.L_14814:
        /*15af8*/ 	.byte	0x04, 0x11
        /*15afa*/ 	.short	(.L_14816 - .L_14815)
	.align		4
.L_14815:
        /*15afc*/ 	.word	index@($_ZN7cutlass13device_kernelIN5flash19enable_sm80_to_sm89INS1_16FlashAttnBwdSm80INS1_25CollectiveMainloopBwdSm80ILi2ELi2EN4cute5tupleIJNS5_1CILi128EEES8_NS7_ILi64EEEEEENS_10bfloat16_tEfNS_4arch4Sm80ELb0ELb0ELb1ELb1ELb1ELb0ELb0ELb0ELi2ELi4ELi4ELi4ELb0EEENS1_21CollectiveEpilogueBwdISA_SB_SD_Li256ELb1ELb0ELi2EEENS1_19SingleTileSchedulerILb1ELb0ELb0ELi128EEEEEEEEEvNT_6ParamsE$_ZN4cute3eso3ESOILb1ELb0EJNS_6LayoutINS_5tupleIJNS3_IJNS_1CILi8EEENS4_ILi1EEEEEENS4_ILi2EEEEEENS3_IJNS3_IJS6_NS4_ILi0EEEEEENS4_ILi64EEEEEEEEiEEC2ERKSE_RKi)
        /*15b00*/ 	.word	0x00000000


	//----- nvinfo : EIATTR_FRAME_SIZE
	.align		4
.L_14816:
        /*15b04*/ 	.byte	0x04, 0x11
        /*15b06*/ 	.short	(.L_14818 - .L_14817)
	.align		4
.L_14817:
        /*15b08*/ 	.word	index@($_ZN7cutlass13device_kernelIN5flash19enable_sm80_to_sm89INS1_16FlashAttnBwdSm80INS1_25CollectiveMainloopBwdSm80ILi2ELi2EN4cute5tupleIJNS5_1CILi128EEES8_NS7_ILi64EEEEEENS_10bfloat16_tEfNS_4arch4Sm80ELb0ELb0ELb1ELb1ELb1ELb0ELb0ELb0ELi2ELi4ELi4ELi4ELb0EEENS1_21CollectiveEpilogueBwdISA_SB_SD_Li256ELb1ELb0ELi2EEENS1_19SingleTileSchedulerILb1ELb0ELb0ELi128EEEEEEEEEvNT_6ParamsE$_ZN4cute3eso3ESOILb1ELb0EJNS_6LayoutINS_5tupleIJNS3_IJNS_1CILi8EEENS4_ILi1EEEEEENS4_ILi2EEEEEENS3_IJNS3_IJS6_NS4_ILi0EEEEEENS4_ILi64EEEEEEEENS_10ViewEngineIPN7cutlass10bfloat16_tEEEEEC2ERKSE_RKSJ_)
        /*15b0c*/ 	.word	0x00000000


	//----- nvinfo : EIATTR_FRAME_SIZE
	.align		4
.L_14818:
        /*15b10*/ 	.byte	0x04, 0x11
        /*15b12*/ 	.short	(.L_14820 - .L_14819)
	.align		4
.L_14819:
        /*15b14*/ 	.word	index@($_ZN7cutlass13device_kernelIN5flash19enable_sm80_to_sm89INS1_16FlashAttnBwdSm80INS1_25CollectiveMainloopBwdSm80ILi2ELi2EN4cute5tupleIJNS5_1CILi128EEES8_NS7_ILi64EEEEEENS_10bfloat16_tEfNS_4arch4Sm80ELb0ELb0ELb1ELb1ELb1ELb0ELb0ELb0ELi2ELi4ELi4ELi4ELb0EEENS1_21CollectiveEpilogueBwdISA_SB_SD_Li256ELb1ELb0ELi2EEENS1_19SingleTileSchedulerILb1ELb0ELb0ELi128EEEEEEEEEvNT_6ParamsE$_ZN4cute3eso3ESOILb1ELb0EJNS_6LayoutINS_5tupleIJNS3_IJNS_1CILi8EEENS4_ILi1EEEEEENS4_ILi2EEEEEENS3_IJNS3_IJS6_NS4_ILi0EEEEEENS4_ILi4096EEEEEEEEiEEC2ERKSE_RKi)
        /*15b18*/ 	.word	0x00000000


	//----- nvinfo : EIATTR_FRAME_SIZE
	.align		4
.L_14820:
        /*15b1c*/ 	.byte	0x04, 0x11
        /*15b1e*/ 	.short	(.L_14822 - .L_14821)
	.align		4
.L_14821:
        /*15b20*/ 	.word	index@($_ZN7cutlass13device_kernelIN5flash19enable_sm80_to_sm89INS1_16FlashAttnBwdSm80INS1_25CollectiveMainloopBwdSm80ILi2ELi2EN4cute5tupleIJNS5_1CILi128EEES8_NS7_ILi64EEEEEENS_10bfloat16_tEfNS_4arch4Sm80ELb0ELb0ELb1ELb1ELb1ELb0ELb0ELb0ELi2ELi4ELi4ELi4ELb0EEENS1_21CollectiveEpilogueBwdISA_SB_SD_Li256ELb1ELb0ELi2EEENS1_19SingleTileSchedulerILb1ELb0ELb0ELi128EEEEEEEEEvNT_6ParamsE$_ZN4cute3eso3ESOILb1ELb0EJNS_6LayoutINS_5tupleIJNS3_IJNS_1CILi8EEENS4_ILi1EEEEEENS4_ILi2EEEEEENS3_IJNS3_IJS6_NS4_ILi0EEEEEENS4_ILi4096EEEEEEEENS_10ViewEngineINS_8smem_ptrIPN7cutlass10bfloat16_tEEEEEEEC2ERKSE_RKSL_)
        /*15b24*/ 	.word	0x00000000


	//----- nvinfo : EIATTR_FRAME_SIZE
	.align		4
.L_14822:
        /*15b28*/ 	.byte	0x04, 0x11
        /*15b2a*/ 	.short	(.L_14824 - .L_14823)
	.align		4
.L_14823:
        /*15b2c*/ 	.word	index@($_ZN7cutlass13device_kernelIN5flash19enable_sm80_to_sm89INS1_16FlashAttnBwdSm80INS1_25CollectiveMainloopBwdSm80ILi2ELi2EN4cute5tupleIJNS5_1CILi128EEES8_NS7_ILi64EEEEEENS_10bfloat16_tEfNS_4arch4Sm80ELb0ELb0ELb1ELb1ELb1ELb0ELb0ELb0ELi2ELi4ELi4ELi4ELb0EEENS1_21CollectiveEpilogueBwdISA_SB_SD_Li256ELb1ELb0ELi2EEENS1_19SingleTileSchedulerILb1ELb0ELb0ELi128EEEEEEEEEvNT_6ParamsE$_ZN4cute3eso3ESOILb1ELb0EJNS_6LayoutINS_5tupleIJNS3_IJNS_1CILi8EEENS4_ILi1EEEEEENS3_IJNS4_ILi4EEEEEEEEENS3_IJNS3_IJS6_NS4_ILi0EEEEEENS3_IJS5_EEEEEEEENS_10ViewEngineIPN7cutlass10bfloat16_tEEEEEC2ERKSF_RKSK_)
        /*15b30*/ 	.word	0x00000000


	//----- nvinfo : EIATTR_FRAME_SIZE
	.align		4
.L_14824:
        /*15b34*/ 	.byte	0x04, 0x11
        /*15b36*/ 	.short	(.L_14826 - .L_14825)
	.align		4
.L_14825:
        /*15b38*/ 	.word	index@($_ZN7cutlass13device_kernelIN5flash19enable_sm80_to_sm89INS1_16FlashAttnBwdSm80INS1_25CollectiveMainloopBwdSm80ILi2ELi2EN4cute5tupleIJNS5_1CILi128EEES8_NS7_ILi64EEEEEENS_10bfloat16_tEfNS_4arch4Sm80ELb0ELb0ELb1ELb1ELb1ELb0ELb0ELb0ELi2ELi4ELi4ELi4ELb0EEENS1_21CollectiveEpilogueBwdISA_SB_SD_Li256ELb1ELb0ELi2EEENS1_19SingleTileSchedulerILb1ELb0ELb0ELi128EEEEEEEEEvNT_6ParamsE$_ZN4cute3eso3ESOILb1ELb0EJNS_6LayoutINS_5tupleIJNS3_IJNS_1CILi8EEENS4_ILi1EEEEEENS3_IJNS4_ILi4EEEEEEEEENS3_IJNS3_IJS6_NS4_ILi0EEEEEENS3_IJNS4_ILi2048EEEEEEEEEEENS_10ViewEngineINS_8smem_ptrIPN7cutlass10bfloat16_tEEEEEEEC2ERKSG_RKSN_)
        /*15b3c*/ 	.word	0x00000000


	//----- nvinfo : EIATTR_FRAME_SIZE
	.align		4
.L_14826:
        /*15b40*/ 	.byte	0x04, 0x11
        /*15b42*/ 	.short	(.L_14828 - .L_14827)
	.align		4
.L_14827:
        /*15b44*/ 	.word	index@($_ZN7cutlass13device_kernelIN5flash19enable_sm80_to_sm89INS1_16FlashAttnBwdSm80INS1_25CollectiveMainloopBwdSm80ILi2ELi2EN4cute5tupleIJNS5_1CILi128EEES8_NS7_ILi64EEEEEENS_10bfloat16_tEfNS_4arch4Sm80ELb0ELb0ELb1ELb1ELb1ELb0ELb0ELb0ELi2ELi4ELi4ELi4ELb0EEENS1_21CollectiveEpilogueBwdISA_SB_SD_Li256ELb1ELb0ELi2EEENS1_19SingleTileSchedulerILb1ELb0ELb0ELi128EEEEEEEEEvNT_6ParamsE$_ZN4cute3eso3ESOILb1ELb0EJNS_6LayoutINS_5tupleIJNS3_IJNS_1CILi8EEENS4_ILi1EEEEEENS3_IJNS4_ILi2EEEEEEEEENS3_IJNS3_IJS6_NS4_ILi0EEEEEENS3_IJS5_EEEEEEEENS_10ViewEngineIPN7cutlass10bfloat16_tEEEEEC2ERKSF_RKSK_)
        /*15b48*/ 	.word	0x00000000


	//----- nvinfo : EIATTR_FRAME_SIZE
	.align		4
.L_14828:
        /*15b4c*/ 	.byte	0x04, 0x11
        /*15b4e*/ 	.short	(.L_14830 - .L_14829)
	.align		4
.L_14829:
        /*15b50*/ 	.word	index@($_ZN7cutlass13device_kernelIN5flash19enable_sm80_to_sm89INS1_16FlashAttnBwdSm80INS1_25CollectiveMainloopBwdSm80ILi2ELi2EN4cute5tupleIJNS5_1CILi128EEES8_NS7_ILi64EEEEEENS_10bfloat16_tEfNS_4arch4Sm80ELb0ELb0ELb1ELb1ELb1ELb0ELb0ELb0ELi2ELi4ELi4ELi4ELb0EEENS1_21CollectiveEpilogueBwdISA_SB_SD_Li256ELb1ELb0ELi2EEENS1_19SingleTileSchedulerILb1ELb0ELb0ELi128EEEEEEEEEvNT_6ParamsE$_ZN4cute3eso3ESOILb1ELb0EJNS_6LayoutINS_5tupleIJNS3_IJNS_1CILi8EEENS4_ILi1EEEEEENS3_IJNS4_ILi2EEEEEEEEENS3_IJNS3_IJS6_NS4_ILi0EEEEEENS3_IJNS4_ILi8192EEEEEEEEEEENS_10ViewEngineINS_8smem_ptrIPN7cutlass10bfloat16_tEEEEEEEC2ERKSG_RKSN_)
        /*15b54*/ 	.word	0x00000000


	//----- nvinfo : EIATTR_FRAME_SIZE
	.align		4
.L_14830:
        /*15b58*/ 	.byte	0x04, 0x11
        /*15b5a*/ 	.short	(.L_14832 - .L_14831)
	.align		4
.L_14831:
        /*15b5c*/ 	.word	index@($_ZN7cutlass13device_kernelIN5flash19enable_sm80_to_sm89INS1_16FlashAttnBwdSm80INS1_25CollectiveMainloopBwdSm80ILi2ELi2EN4cute5tupleIJNS5_1CILi128EEES8_NS7_ILi64EEEEEENS_10bfloat16_tEfNS_4arch4Sm80ELb0ELb0ELb1ELb1ELb1ELb0ELb0ELb0ELi2ELi4ELi4ELi4ELb0EEENS1_21CollectiveEpilogueBwdISA_SB_SD_Li256ELb1ELb0ELi2EEENS1_19SingleTileSchedulerILb1ELb0ELb0ELi128EEEEEEEEEvNT_6ParamsE$_ZN4cute3eso3ESOILb1ELb0EJNS_6LayoutINS_5tupleIJNS3_IJNS_1CILi8EEENS4_ILi1EEEEEENS3_IJNS4_ILi2EEEEEEEEENS3_IJNS3_IJS6_NS4_ILi0EEEEEENS3_IJNS4_ILi64EEEEEEEEEEENS_10ViewEngineIPN7cutlass10bfloat16_tEEEEEC2ERKSG_RKSL_)
        /*15b60*/ 	.word	0x00000000


	//----- nvinfo : EIATTR_FRAME_SIZE
	.align		4
.L_14832:
        /*15b64*/ 	.byte	0x04, 0x11
        /*15b66*/ 	.short	(.L_14834 - .L_14833)
	.align		4
.L_14833:
        /*15b68*/ 	.word	index@($_ZN7cutlass13device_kernelIN5flash19enable_sm80_to_sm89INS1_16FlashAttnBwdSm80INS1_25CollectiveMainloopBwdSm80ILi2ELi2EN4cute5tupleIJNS5_1CILi128EEES8_NS7_ILi64EEEEEENS_10bfloat16_tEfNS_4arch4Sm80ELb0ELb0ELb1ELb1ELb1ELb0ELb0ELb0ELi2ELi4ELi4ELi4ELb0EEENS1_21CollectiveEpilogueBwdISA_SB_SD_Li256ELb1ELb0ELi2EEENS1_19SingleTileSchedulerILb1ELb0ELb0ELi128EEEEEEEEEvNT_6ParamsE$_ZN4cute3eso3ESOILb1ELb0EJNS_6LayoutINS_5tupleIJNS3_IJNS_1CILi8EEENS4_ILi1EEEEEENS3_IJNS4_ILi2EEEEEEEEENS3_IJNS3_IJS6_NS4_ILi0EEEEEENS3_IJNS4_ILi4096EEEEEEEEEEENS_10ViewEngineINS_8smem_ptrIPN7cutlass10bfloat16_tEEEEEEEC2ERKSG_RKSN_)
        /*15b6c*/ 	.word	0x00000000


	//----- nvinfo : EIATTR_FRAME_SIZE
	.align		4
.L_14834:
        /*15b70*/ 	.byte	0x04, 0x11
        /*15b72*/ 	.short	(.L_14836 - .L_14835)
	.align		4
.L_14835:
        /*15b74*/ 	.word	index@($_ZN7cutlass13device_kernelIN5flash19enable_sm80_to_sm89INS1_16FlashAttnBwdSm80INS1_25CollectiveMainloopBwdSm80ILi2ELi2EN4cute5tupleIJNS5_1CILi128EEES8_NS7_ILi64EEEEEENS_10bfloat16_tEfNS_4arch4Sm80ELb0ELb0ELb1ELb1ELb1ELb0ELb0ELb0ELi2ELi4ELi4ELi4ELb0EEENS1_21CollectiveEpilogueBwdISA_SB_SD_Li256ELb1ELb0ELi2EEENS1_19SingleTileSchedulerILb1ELb0ELb0ELi128EEEEEEEEEvNT_6ParamsE$_ZN4cute3eso3ESOILb1ELb0EJNS_6LayoutINS_5tupleIJNS3_IJNS_1CILi8EEENS4_ILi1EEEEEEEEENS3_IJNS3_IJS6_NS4_ILi0EEEEEEEEEEElEEC2ERKSC_RKl)
        /*15b78*/ 	.word	0x00000000


	//----- nvinfo : EIATTR_FRAME_SIZE
	.align		4
.L_14836:
        /*15b7c*/ 	.byte	0x04, 0x11
        /*15b7e*/ 	.short	(.L_14838 - .L_14837)
	.align		4
.L_14837:
        /*15b80*/ 	.word	index@($_ZN7cutlass13device_kernelIN5flash19enable_sm80_to_sm89INS1_16FlashAttnBwdSm80INS1_25CollectiveMainloopBwdSm80ILi2ELi2EN4cute5tupleIJNS5_1CILi128EEES8_NS7_ILi64EEEEEENS_10bfloat16_tEfNS_4arch4Sm80ELb0ELb0ELb1ELb1ELb1ELb0ELb0ELb0ELi2ELi4ELi4ELi4ELb0EEENS1_21CollectiveEpilogueBwdISA_SB_SD_Li256ELb1ELb0ELi2EEENS1_19SingleTileSchedulerILb1ELb0ELb0ELi128EEEEEEEEEvNT_6ParamsE$_ZN4cute3eso3ESOILb1ELb0EJNS_6LayoutINS_5tupleIJNS3_IJNS_1CILi8EEENS4_ILi1EEEEEEEEENS3_IJNS3_IJS6_NS4_ILi0EEEEEEEEEEEiEEC2ERKSC_RKi)
        /*15b84*/ 	.word	0x00000000


	//----- nvinfo : EIATTR_FRAME_SIZE
	.align		4
.L_14838:
        /*15b88*/ 	.byte	0x04, 0x11
        /*15b8a*/ 	.short	(.L_14840 - .L_14839)
	.align		4
.L_14839:
        /*15b8c*/ 	.word	index@($_ZN7cutlass13device_kernelIN5flash19enable_sm80_to_sm89INS1_16FlashAttnBwdSm80INS1_25CollectiveMainloopBwdSm80ILi2ELi2EN4cute5tupleIJNS5_1CILi128EEES8_NS7_ILi64EEEEEENS_10bfloat16_tEfNS_4arch4Sm80ELb0ELb0ELb1ELb1ELb1ELb0ELb0ELb0ELi2ELi4ELi4ELi4ELb0EEENS1_21CollectiveEpilogueBwdISA_SB_SD_Li256ELb1ELb0ELi2EEENS1_19SingleTileSchedulerILb1ELb0ELb0ELi128EEEEEEEEEvNT_6ParamsE$_ZN4cute3eso3ESOILb1ELb0EJNS_6LayoutINS_5tupleIJNS3_IJNS_1CILi8EEENS4_ILi1EEEEEEEEENS3_IJNS3_IJS6_NS4_ILi0EEEEEEEEEEENS_10ViewEngineIPN7cutlass10bfloat16_tEEEEEC2ERKSC_RKSH_)
        /*15b90*/ 	.word	0x00000000


	//----- nvinfo : EIATTR_FRAME_SIZE
	.align		4
.L_14840:
        /*15b94*/ 	.byte	0x04, 0x11
        /*15b96*/ 	.short	(.L_14842 - .L_14841)
	.align		4
.L_14841:
        /*15b98*/ 	.word	index@($_ZN7cutlass13device_kernelIN5flash19enable_sm80_to_sm89INS1_16FlashAttnBwdSm80INS1_25CollectiveMainloopBwdSm80ILi2ELi2EN4cute5tupleIJNS5_1CILi128EEES8_NS7_ILi64EEEEEENS_10bfloat16_tEfNS_4arch4Sm80ELb0ELb0ELb1ELb1ELb1ELb0ELb0ELb0ELi2ELi4ELi4ELi4ELb0EEENS1_21CollectiveEpilogueBwdISA_SB_SD_Li256ELb1ELb0ELi2EEENS1_19SingleTileSchedulerILb1ELb0ELb0ELi128EEEEEEEEEvNT_6ParamsE$_ZN4cute3eso3ESOILb1ELb0EJNS_6LayoutINS_5tupleIJNS3_IJNS_1CILi8EEENS4_ILi1EEEEEEEEENS3_IJNS3_IJS6_NS4_ILi0EEEEEEEEEEENS_10ViewEngineINS_8smem_ptrIPN7cutlass10bfloat16_tEEEEEEEC2ERKSC_RKSJ_)
        /*15b9c*/ 	.word	0x00000000


	//----- nvinfo : EIATTR_FRAME_SIZE
	.align		4
.L_14842:
        /*15ba0*/ 	.byte	0x04, 0x11
        /*15ba2*/ 	.short	(.L_14844 - .L_14843)
	.align		4
.L_14843:
        /*15ba4*/ 	.word	index@($_ZN7cutlass13device_kernelIN5flash19enable_sm80_to_sm89INS1_16FlashAttnBwdSm80INS1_25CollectiveMainloopBwdSm80ILi2ELi2EN4cute5tupleIJNS5_1CILi128EEES8_NS7_ILi64EEEEEENS_10bfloat16_tEfNS_4arch4Sm80ELb0ELb0ELb1ELb1ELb1ELb0ELb0ELb0ELi2ELi4ELi4ELi4ELb0EEENS1_21CollectiveEpilogueBwdISA_SB_SD_Li256ELb1ELb0ELi2EEENS1_19SingleTileSchedulerILb1ELb0ELb0ELi128EEEEEEEEEvNT_6ParamsE$_ZN4cute3eso3ESOILb1ELb0EJNS_6LayoutINS_5tupleIJNS3_IJNS_1CILi8EEENS4_ILi1EEEEEEEEENS3_IJNS3_IJS6_NS4_ILi0EEEEEEEEEEENS_10ViewEngineINS_8gmem_ptrIPKN7cutlass10bfloat16_tEEEEEEEC2ERKSC_RKSK_)
        /*15ba8*/ 	.word	0x00000000


	//----- nvinfo : EIATTR_FRAME_SIZE
	.align		4
.L_14844:
        /*15bac*/ 	.byte	0x04, 0x11
        /*15bae*/ 	.short	(.L_14846 - .L_14845)
	.align		4
.L_14845:
        /*15bb0*/ 	.word	index@($_ZN7cutlass13device_kernelIN5flash19enable_sm80_to_sm89INS1_16FlashAttnBwdSm80INS1_25CollectiveMainloopBwdSm80ILi2ELi2EN4cute5tupleIJNS5_1CILi128EEES8_NS7_ILi64EEEEEENS_10bfloat16_tEfNS_4arch4Sm80ELb0ELb0ELb1ELb1ELb1ELb0ELb0ELb0ELi2ELi4ELi4ELi4ELb0EEENS1_21CollectiveEpilogueBwdISA_SB_SD_Li256ELb1ELb0ELi2EEENS1_19SingleTileSchedulerILb1ELb0ELb0ELi128EEEEEEEEEvNT_6ParamsE$_ZN4cute3eso3ESOILb1ELb0EJNS_6LayoutINS_5tupleIJNS3_IJNS_1CILi4EEENS4_ILi1EEEEEES6_EEENS3_IJNS3_IJS6_NS4_ILi0EEEEEES9_EEEEEiEEC2ERKSC_RKi)
        /*15bb4*/ 	.word	0x00000000


	//----- nvinfo : EIATTR_FRAME_SIZE
	.align		4
.L_14846:
        /*15bb8*/ 	.byte	0x04, 0x11
        /*15bba*/ 	.short	(.L_14848 - .L_14847)
	.align		4
.L_14847:
        /*15bbc*/ 	.word	index@($_ZN7cutlass13device_kernelIN5flash19enable_sm80_to_sm89INS1_16FlashAttnBwdSm80INS1_25CollectiveMainloopBwdSm80ILi2ELi2EN4cute5tupleIJNS5_1CILi128EEES8_NS7_ILi64EEEEEENS_10bfloat16_tEfNS_4arch4Sm80ELb0ELb0ELb1ELb1ELb1ELb0ELb0ELb0ELi2ELi4ELi4ELi4ELb0EEENS1_21CollectiveEpilogueBwdISA_SB_SD_Li256ELb1ELb0ELi2EEENS1_19SingleTileSchedulerILb1ELb0ELb0ELi128EEEEEEEEEvNT_6ParamsE$_ZN4cute3eso3ESOILb1ELb0EJNS_6LayoutINS_5tupleIJNS3_IJNS_1CILi4EEENS4_ILi1EEEEEES6_EEENS3_IJNS3_IJS6_NS4_ILi0EEEEEES9_EEEEENS_10ViewEngineINS_8smem_ptrIPfEEEEEEC2ERKSC_RKSH_)
        /*15bc0*/ 	.word	0x00000000


	//----- nvinfo : EIATTR_FRAME_SIZE
	.align		4
.L_14848:
        /*15bc4*/ 	.byte	0x04, 0x11
        /*15bc6*/ 	.short	(.L_14850 - .L_14849)
	.align		4
.L_14849:
        /*15bc8*/ 	.word	index@($_ZN7cutlass13device_kernelIN5flash19enable_sm80_to_sm89INS1_16FlashAttnBwdSm80INS1_25CollectiveMainloopBwdSm80ILi2ELi2EN4cute5tupleIJNS5_1CILi128EEES8_NS7_ILi64EEEEEENS_10bfloat16_tEfNS_4arch4Sm80ELb0ELb0ELb1ELb1ELb1ELb0ELb0ELb0ELi2ELi4ELi4ELi4ELb0EEENS1_21CollectiveEpilogueBwdISA_SB_SD_Li256ELb1ELb0ELi2EEENS1_19SingleTileSchedulerILb1ELb0ELb0ELi128EEEEEEEEEvNT_6ParamsE$_ZN4cute3eso3ESOILb1ELb0EJNS_6LayoutINS_5tupleIJNS3_IJNS_1CILi4EEENS4_ILi1EEEEEES6_EEENS3_IJNS3_IJS6_NS4_ILi0EEEEEES9_EEEEENS_10ViewEngineINS_8gmem_ptrIPKfEEEEEEC2ERKSC_RKSI_)
        /*15bcc*/ 	.word	0x00000000


	//----- nvinfo : EIATTR_FRAME_SIZE
	.align		4
.L_14850:
        /*15bd0*/ 	.byte	0x04, 0x11
        /*15bd2*/ 	.short	(.L_14852 - .L_14851)
	.align		4
.L_14851:
        /*15bd4*/ 	.word	index@($_ZN7cutlass13device_kernelIN5flash19enable_sm80_to_sm89INS1_16FlashAttnBwdSm80INS1_25CollectiveMainloopBwdSm80ILi2ELi2EN4cute5tupleIJNS5_1CILi128EEES8_NS7_ILi64EEEEEENS_10bfloat16_tEfNS_4arch4Sm80ELb0ELb0ELb1ELb1ELb1ELb0ELb0ELb0ELi2ELi4ELi4ELi4ELb0EEENS1_21CollectiveEpilogueBwdISA_SB_SD_Li256ELb1ELb0ELi2EEENS1_19SingleTileSchedulerILb1ELb0ELb0ELi128EEEEEEEEEvNT_6ParamsE$_ZN4cute3eso3ESOILb1ELb0EJNS_6LayoutINS_5tupleIJNS3_IJNS_1CILi4EEENS4_ILi1EEEEEEEEENS3_IJNS3_IJS6_NS4_ILi0EEEEEEEEEEENS_10ViewEngineIPjEEEEC2ERKSC_RKSF_)
        /*15bd8*/ 	.word	0x00000000


	//----- nvinfo : EIATTR_FRAME_SIZE
	.align		4
.L_14852:
        /*15bdc*/ 	.byte	0x04, 0x11
        /*15bde*/ 	.short	(.L_14854 - .L_14853)
	.align		4
.L_14853:
        /*15be0*/ 	.word	index@($_ZN7cutlass13device_kernelIN5flash19enable_sm80_to_sm89INS1_16FlashAttnBwdSm80INS1_25CollectiveMainloopBwdSm80ILi2ELi2EN4cute5tupleIJNS5_1CILi128EEES8_NS7_ILi64EEEEEENS_10bfloat16_tEfNS_4arch4Sm80ELb0ELb0ELb1ELb1ELb1ELb0ELb0ELb0ELi2ELi4ELi4ELi4ELb0EEENS1_21CollectiveEpilogueBwdISA_SB_SD_Li256ELb1ELb0ELi2EEENS1_19SingleTileSchedulerILb1ELb0ELb0ELi128EEEEEEEEEvNT_6ParamsE$_ZN4cute3eso3ESOILb1ELb0EJNS_6LayoutINS_5tupleIJNS3_IJNS_1CILi4EEENS4_ILi1EEEEEEEEENS3_IJNS3_IJS6_NS4_ILi0EEEEEEEEEEENS_10ViewEngineINS_8smem_ptrIPfEEEEEEC2ERKSC_RKSH_)
        /*15be4*/ 	.word	0x00000000


	//----- nvinfo : EIATTR_FRAME_SIZE
	.align		4
.L_14854:
        /*15be8*/ 	.byte	0x04, 0x11
        /*15bea*/ 	.short	(.L_14856 - .L_14855)
	.align		4
.L_14855:
        /*15bec*/ 	.word	index@($_ZN7cutlass13device_kernelIN5flash19enable_sm80_to_sm89INS1_16FlashAttnBwdSm80INS1_25CollectiveMainloopBwdSm80ILi2ELi2EN4cute5tupleIJNS5_1CILi128EEES8_NS7_ILi64EEEEEENS_10bfloat16_tEfNS_4arch4Sm80ELb0ELb0ELb1ELb1ELb1ELb0ELb0ELb0ELi2ELi4ELi4ELi4ELb0EEENS1_21CollectiveEpilogueBwdISA_SB_SD_Li256ELb1ELb0ELi2EEENS1_19SingleTileSchedulerILb1ELb0ELb0ELi128EEEEEEEEEvNT_6ParamsE$_ZN4cute3eso3ESOILb1ELb0EJNS_6LayoutINS_5tupleIJNS3_IJNS_1CILi4EEENS4_ILi1EEEEEEEEENS3_IJNS3_IJS6_NS4_ILi0EEEEEEEEEEENS_10ViewEngineINS_8gmem_ptrIPKfEEEEEEC2ERKSC_RKSI_)
        /*15bf0*/ 	.word	0x00000000


	//----- nvinfo : EIATTR_FRAME_SIZE
	.align		4
.L_14856:
        /*15bf4*/ 	.byte	0x04, 0x11
        /*15bf6*/ 	.short	(.L_14858 - .L_14857)
	.align		4
.L_14857:
        /*15bf8*/ 	.word	index@($_ZN7cutlass13device_kernelIN5flash19enable_sm80_to_sm89INS1_16FlashAttnBwdSm80INS1_25CollectiveMainloopBwdSm80ILi2ELi2EN4cute5tupleIJNS5_1CILi128EEES8_NS7_ILi64EEEEEENS_10bfloat16_tEfNS_4arch4Sm80ELb0ELb0ELb1ELb1ELb1ELb0ELb0ELb0ELi2ELi4ELi4ELi4ELb0EEENS1_21CollectiveEpilogueBwdISA_SB_SD_Li256ELb1ELb0ELi2EEENS1_19SingleTileSchedulerILb1ELb0ELb0ELi128EEEEEEEEEvNT_6ParamsE$_ZN4cute3eso3ESOILb1ELb0EJNS_6LayoutINS_5tupleIJNS3_IJNS_1CILi2EEES5_S5_EEES5_EEENS3_IJNS3_IJNS4_ILi1EEES5_NS4_ILi4EEEEEENS4_ILi8EEEEEEEEiEEC2ERKSD_RKi)
        /*15bfc*/ 	.word	0x00000000


	//----- nvinfo : EIATTR_FRAME_SIZE
	.align		4
.L_14858:
        /*15c00*/ 	.byte	0x04, 0x11
        /*15c02*/ 	.short	(.L_14860 - .L_14859)
	.align		4
.L_14859:
        /*15c04*/ 	.word	index@($_ZN7cutlass13device_kernelIN5flash19enable_sm80_to_sm89INS1_16FlashAttnBwdSm80INS1_25CollectiveMainloopBwdSm80ILi2ELi2EN4cute5tupleIJNS5_1CILi128EEES8_NS7_ILi64EEEEEENS_10bfloat16_tEfNS_4arch4Sm80ELb0ELb0ELb1ELb1ELb1ELb0ELb0ELb0ELi2ELi4ELi4ELi4ELb0EEENS1_21CollectiveEpilogueBwdISA_SB_SD_Li256ELb1ELb0ELi2EEENS1_19SingleTileSchedulerILb1ELb0ELb0ELi128EEEEEEEEEvNT_6ParamsE$_ZN4cute3eso3ESOILb1ELb0EJNS_6LayoutINS_5tupleIJNS3_IJNS_1CILi2EEES5_S5_EEES5_EEENS3_IJNS3_IJNS4_ILi1EEES5_NS4_ILi4EEEEEENS4_ILi8EEEEEEEENS_10ViewEngineIPN7cutlass10bfloat16_tEEEEEC2ERKSD_RKSI_)
        /*15c08*/ 	.word	0x00000000


	//----- nvinfo : EIATTR_FRAME_SIZE
	.align		4
.L_14860:
        /*15c0c*/ 	.byte	0x04, 0x11
        /*15c0e*/ 	.short	(.L_14862 - .L_14861)
	.align		4
.L_14861:
        /*15c10*/ 	.word	index@($_ZN7cutlass13device_kernelIN5flash19enable_sm80_to_sm89INS1_16FlashAttnBwdSm80INS1_25CollectiveMainloopBwdSm80ILi2ELi2EN4cute5tupleIJNS5_1CILi128EEES8_NS7_ILi64EEEEEENS_10bfloat16_tEfNS_4arch4Sm80ELb0ELb0ELb1ELb1ELb1ELb0ELb0ELb0ELi2ELi4ELi4ELi4ELb0EEENS1_21CollectiveEpilogueBwdISA_SB_SD_Li256ELb1ELb0ELi2EEENS1_19SingleTileSchedulerILb1ELb0ELb0ELi128EEEEEEEEEvNT_6ParamsE$_ZN4cute3eso3ESOILb1ELb0EJNS_6LayoutINS_5tupleIJNS3_IJNS_1CILi2EEES5_S5_EEES5_EEENS3_IJNS3_IJNS4_ILi1EEES5_NS4_ILi4EEEEEENS4_ILi64EEEEEEEEiEEC2ERKSD_RKi)
        /*15c14*/ 	.word	0x00000000


	//----- nvinfo : EIATTR_FRAME_SIZE
	.align		4
.L_14862:
        /*15c18*/ 	.byte	0x04, 0x11
        /*15c1a*/ 	.short	(.L_14864 - .L_14863)
	.align		4
.L_14863:
        /*15c1c*/ 	.word	index@($_ZN7cutlass13device_kernelIN5flash19enable_sm80_to_sm89INS1_16FlashAttnBwdSm80INS1_25CollectiveMainloopBwdSm80ILi2ELi2EN4cute5tupleIJNS5_1CILi128EEES8_NS7_ILi64EEEEEENS_10bfloat16_tEfNS_4arch4Sm80ELb0ELb0ELb1ELb1ELb1ELb0ELb0ELb0ELi2ELi4ELi4ELi4ELb0EEENS1_21CollectiveEpilogueBwdISA_SB_SD_Li256ELb1ELb0ELi2EEENS1_19SingleTileSchedulerILb1ELb0ELb0ELi128EEEEEEEEEvNT_6ParamsE$_ZN4cute3eso3ESOILb1ELb0EJNS_6LayoutINS_5tupleIJNS3_IJNS_1CILi2EEES5_S5_EEES5_EEENS3_IJNS3_IJNS4_ILi1EEES5_NS4_ILi4EEEEEENS4_ILi64EEEEEEEENS_10ViewEngineIPN7cutlass10bfloat16_tEEEEEC2ERKSD_RKSI_)
        /*15c20*/ 	.word	0x00000000


	//----- nvinfo : EIATTR_FRAME_SIZE
	.align		4
.L_14864:
        /*15c24*/ 	.byte	0x04, 0x11
        /*15c26*/ 	.short	(.L_14866 - .L_14865)
	.align		4
.L_14865:
        /*15c28*/ 	.word	index@($_ZN7cutlass13device_kernelIN5flash19enable_sm80_to_sm89INS1_16FlashAttnBwdSm80INS1_25CollectiveMainloopBwdSm80ILi2ELi2EN4cute5tupleIJNS5_1CILi128EEES8_NS7_ILi64EEEEEENS_10bfloat16_tEfNS_4arch4Sm80ELb0ELb0ELb1ELb1ELb1ELb0ELb0ELb0ELi2ELi4ELi4ELi4ELb0EEENS1_21CollectiveEpilogueBwdISA_SB_SD_Li256ELb1ELb0ELi2EEENS1_19SingleTileSchedulerILb1ELb0ELb0ELi128EEEEEEEEEvNT_6ParamsE$_ZN4cute3eso3ESOILb1ELb0EJNS_6LayoutINS_5tupleIJNS3_IJNS_1CILi2EEES5_S5_EEEEEENS3_IJNS3_IJNS4_ILi1EEES5_NS4_ILi4EEEEEEEEEEEiEEC2ERKSC_RKi)
        /*15c2c*/ 	.word	0x00000000


	//----- nvinfo : EIATTR_FRAME_SIZE
	.align		4
.L_14866:
        /*15c30*/ 	.byte	0x04, 0x11
        /*15c32*/ 	.short	(.L_14868 - .L_14867)
	.align		4
.L_14867:
        /*15c34*/ 	.word	index@($_ZN7cutlass13device_kernelIN5flash19enable_sm80_to_sm89INS1_16FlashAttnBwdSm80INS1_25CollectiveMainloopBwdSm80ILi2ELi2EN4cute5tupleIJNS5_1CILi128EEES8_NS7_ILi64EEEEEENS_10bfloat16_tEfNS_4arch4Sm80ELb0ELb0ELb1ELb1ELb1ELb0ELb0ELb0ELi2ELi4ELi4ELi4ELb0EEENS1_21CollectiveEpilogueBwdISA_SB_SD_Li256ELb1ELb0ELi2EEENS1_19SingleTileSchedulerILb1ELb0ELb0ELi128EEEEEEEEEvNT_6ParamsE$_ZN4cute3eso3ESOILb1ELb0EJNS_6LayoutINS_5tupleIJNS3_IJNS_1CILi2EEES5_S5_EEEEEENS3_IJNS3_IJNS4_ILi1EEES5_NS4_ILi4EEEEEEEEEEENS_10ViewEngineIPN7cutlass10bfloat16_tEEEEEC2ERKSC_RKSH_)
        /*15c38*/ 	.word	0x00000000


	//----- nvinfo : EIATTR_FRAME_SIZE
	.align		4
.L_14868:
        /*15c3c*/ 	.byte	0x04, 0x11
        /*15c3e*/ 	.short	(.L_14870 - .L_14869)
	.align		4
.L_14869:
        /*15c40*/ 	.word	index@($_ZN7cutlass13device_kernelIN5flash19enable_sm80_to_sm89INS1_16FlashAttnBwdSm80INS1_25CollectiveMainloopBwdSm80ILi2ELi2EN4cute5tupleIJNS5_1CILi128EEES8_NS7_ILi64EEEEEENS_10bfloat16_tEfNS_4arch4Sm80ELb0ELb0ELb1ELb1ELb1ELb0ELb0ELb0ELi2ELi4ELi4ELi4ELb0EEENS1_21CollectiveEpilogueBwdISA_SB_SD_Li256ELb1ELb0ELi2EEENS1_19SingleTileSchedulerILb1ELb0ELb0ELi128EEEEEEEEEvNT_6ParamsE$_ZN4cute3eso3ESOILb1ELb0EJNS_6LayoutINS_5tupleIJNS3_IJNS_1CILi2EEES5_EEES6_EEENS3_IJNS3_IJNS4_ILi1EEES5_EEENS3_IJNS4_ILi32EEENS4_ILi64EEEEEEEEEEEiEEC2ERKSE_RKi)
        /*15c44*/ 	.word	0x00000000


	//----- nvinfo : EIATTR_FRAME_SIZE
	.align		4
.L_14870:
        /*15c48*/ 	.byte	0x04, 0x11
        /*15c4a*/ 	.short	(.L_14872 - .L_14871)
	.align		4
.L_14871:
        /*15c4c*/ 	.word	index@($_ZN7cutlass13device_kernelIN5flash19enable_sm80_to_sm89INS1_16FlashAttnBwdSm80INS1_25CollectiveMainloopBwdSm80ILi2ELi2EN4cute5tupleIJNS5_1CILi128EEES8_NS7_ILi64EEEEEENS_10bfloat16_tEfNS_4arch4Sm80ELb0ELb0ELb1ELb1ELb1ELb0ELb0ELb0ELi2ELi4ELi4ELi4ELb0EEENS1_21CollectiveEpilogueBwdISA_SB_SD_Li256ELb1ELb0ELi2EEENS1_19SingleTileSchedulerILb1ELb0ELb0ELi128EEEEEEEEEvNT_6ParamsE$_ZN4cute3eso3ESOILb1ELb0EJNS_6LayoutINS_5tupleIJNS3_IJNS_1CILi2EEES5_EEES6_EEENS3_IJNS3_IJNS4_ILi1EEES5_EEENS3_IJNS4_ILi32EEENS4_ILi64EEEEEEEEEEENS_10ViewEngineIPN7cutlass10bfloat16_tEEEEEC2ERKSE_RKSJ_)
        /*15c50*/ 	.word	0x00000000


	//----- nvinfo : EIATTR_FRAME_SIZE
	.align		4
.L_14872:
        /*15c54*/ 	.byte	0x04, 0x11
        /*15c56*/ 	.short	(.L_14874 - .L_14873)
	.align		4
.L_14873:
        /*15c58*/ 	.word	index@($_ZN7cutlass13device_kernelIN5flash19enable_sm80_to_sm89INS1_16FlashAttnBwdSm80INS1_25CollectiveMainloopBwdSm80ILi2ELi2EN4cute5tupleIJNS5_1CILi128EEES8_NS7_ILi64EEEEEENS_10bfloat16_tEfNS_4arch4Sm80ELb0ELb0ELb1ELb1ELb1ELb0ELb0ELb0ELi2ELi4ELi4ELi4ELb0EEENS1_21CollectiveEpilogueBwdISA_SB_SD_Li256ELb1ELb0ELi2EEENS1_19SingleTileSchedulerILb1ELb0ELb0ELi128EEEEEEEEEvNT_6ParamsE$_ZN4cute3eso3ESOILb1ELb0EJNS_6LayoutINS_5tupleIJNS3_IJNS_1CILi2EEES5_EEES5_NS4_ILi8EEEEEENS3_IJNS3_IJNS_11ScaledBasisINS4_ILi1EEEJLi1EEEENS9_IS7_JLi0EEEEEEENS9_INS4_ILi64EEEJLi0EEEENS9_INS4_ILi16EEEJLi1EEEEEEEEENS_15ArithmeticTupleIJiiEEEEEC2ERKSJ_RKSL_)
        /*15c5c*/ 	.word	0x00000000


	//----- nvinfo : EIATTR_FRAME_SIZE
	.align		4
.L_14874:
        /*15c60*/ 	.byte	0x04, 0x11
        /*15c62*/ 	.short	(.L_14876 - .L_14875)
	.align		4
.L_14875:
        /*15c64*/ 	.word	index@($_ZN7cutlass13device_kernelIN5flash19enable_sm80_to_sm89INS1_16FlashAttnBwdSm80INS1_25CollectiveMainloopBwdSm80ILi2ELi2EN4cute5tupleIJNS5_1CILi128EEES8_NS7_ILi64EEEEEENS_10bfloat16_tEfNS_4arch4Sm80ELb0ELb0ELb1ELb1ELb1ELb0ELb0ELb0ELi2ELi4ELi4ELi4ELb0EEENS1_21CollectiveEpilogueBwdISA_SB_SD_Li256ELb1ELb0ELi2EEENS1_19SingleTileSchedulerILb1ELb0ELb0ELi128EEEEEEEEEvNT_6ParamsE$_ZN4cute3eso3ESOILb1ELb0EJNS_6LayoutINS_5tupleIJNS3_IJNS_1CILi2EEES5_EEES5_NS4_ILi8EEEEEENS3_IJNS3_IJNS_11ScaledBasisINS4_ILi1EEEJLi1EEEENS9_IS7_JLi0EEEEEEENS9_INS4_ILi64EEEJLi0EEEENS9_INS4_ILi16EEEJLi1EEEEEEEEENS_10ViewEngineINS_23ArithmeticTupleIteratorINS_15ArithmeticTupleIJiiEEEEEEEEEC2ERKSJ_RKSP_)
        /*15c68*/ 	.word	0x00000000


	//----- nvinfo : EIATTR_FRAME_SIZE
	.align		4
.L_14876:
        /*15c6c*/ 	.byte	0x04, 0x11
        /*15c6e*/ 	.short	(.L_14878 - .L_14877)
	.align		4
.L_14877:
        /*15c70*/ 	.word	index@($_ZN7cutlass13device_kernelIN5flash19enable_sm80_to_sm89INS1_16FlashAttnBwdSm80INS1_25CollectiveMainloopBwdSm80ILi2ELi2EN4cute5tupleIJNS5_1CILi128EEES8_NS7_ILi64EEEEEENS_10bfloat16_tEfNS_4arch4Sm80ELb0ELb0ELb1ELb1ELb1ELb0ELb0ELb0ELi2ELi4ELi4ELi4ELb0EEENS1_21CollectiveEpilogueBwdISA_SB_SD_Li256ELb1ELb0ELi2EEENS1_19SingleTileSchedulerILb1ELb0ELb0ELi128EEEEEEEEEvNT_6ParamsE$_ZN4cute3eso3ESOILb1ELb0EJNS_6LayoutINS_5tupleIJNS3_IJNS_1CILi2EEES5_EEENS4_ILi8EEEEEENS3_IJNS3_IJNS4_ILi1EEES5_EEENS4_ILi4EEEEEEEEiEEC2ERKSD_RKi)
        /*15c74*/ 	.word	0x00000000


	//----- nvinfo : EIATTR_FRAME_SIZE
	.align		4
.L_14878:
        /*15c78*/ 	.byte	0x04, 0x11
        /*15c7a*/ 	.short	(.L_14880 - .L_14879)
	.align		4
.L_14879:
        /*15c7c*/ 	.word	index@($_ZN7cutlass13device_kernelIN5flash19enable_sm80_to_sm89INS1_16FlashAttnBwdSm80INS1_25CollectiveMainloopBwdSm80ILi2ELi2EN4cute5tupleIJNS5_1CILi128EEES8_NS7_ILi64EEEEEENS_10bfloat16_tEfNS_4arch4Sm80ELb0ELb0ELb1ELb1ELb1ELb0ELb0ELb0ELi2ELi4ELi4ELi4ELb0EEENS1_21CollectiveEpilogueBwdISA_SB_SD_Li256ELb1ELb0ELi2EEENS1_19SingleTileSchedulerILb1ELb0ELb0ELi128EEEEEEEEEvNT_6ParamsE$_ZN4cute3eso3ESOILb1ELb0EJNS_6LayoutINS_5tupleIJNS3_IJNS_1CILi2EEES5_EEENS4_ILi8EEEEEENS3_IJNS3_IJNS4_ILi1EEES5_EEENS4_ILi4EEEEEEEENS_10ViewEngineIPN7cutlass10bfloat16_tEEEEEC2ERKSD_RKSI_)
        /*15c80*/ 	.word	0x00000000


	//----- nvinfo : EIATTR_FRAME_SIZE
	.align		4
.L_14880:
        /*15c84*/ 	.byte	0x04, 0x11
        /*15c86*/ 	.short	(.L_14882 - .L_14881)
	.align		4
.L_14881:
        /*15c88*/ 	.word	index@($_ZN7cutlass13device_kernelIN5flash19enable_sm80_to_sm89INS1_16FlashAttnBwdSm80INS1_25CollectiveMainloopBwdSm80ILi2ELi2EN4cute5tupleIJNS5_1CILi128EEES8_NS7_ILi64EEEEEENS_10bfloat16_tEfNS_4arch4Sm80ELb0ELb0ELb1ELb1ELb1ELb0ELb0ELb0ELi2ELi4ELi4ELi4ELb0EEENS1_21CollectiveEpilogueBwdISA_SB_SD_Li256ELb1ELb0ELi2EEENS1_19SingleTileSchedulerILb1ELb0ELb0ELi128EEEEEEEEEvNT_6ParamsE$_ZN4cute3eso3ESOILb1ELb0EJNS_6LayoutINS_5tupleIJNS3_IJNS_1CILi2EEES5_EEENS3_IJS5_NS4_ILi8EEEEEEEEENS3_IJNS3_IJS5_NS4_ILi4EEEEEENS3_IJNS4_ILi1EEES7_EEEEEEEENS_10ViewEngineIPfEEEEC2ERKSF_RKSI_)
        /*15c8c*/ 	.word	0x00000000


	//----- nvinfo : EIATTR_FRAME_SIZE
	.align		4
.L_14882:
        /*15c90*/ 	.byte	0x04, 0x11
        /*15c92*/ 	.short	(.L_14884 - .L_14883)
	.align		4
.L_14883:
        /*15c94*/ 	.word	index@($_ZN7cutlass13device_kernelIN5flash19enable_sm80_to_sm89INS1_16FlashAttnBwdSm80INS1_25CollectiveMainloopBwdSm80ILi2ELi2EN4cute5tupleIJNS5_1CILi128EEES8_NS7_ILi64EEEEEENS_10bfloat16_tEfNS_4arch4Sm80ELb0ELb0ELb1ELb1ELb1ELb0ELb0ELb0ELi2ELi4ELi4ELi4ELb0EEENS1_21CollectiveEpilogueBwdISA_SB_SD_Li256ELb1ELb0ELi2EEENS1_19SingleTileSchedulerILb1ELb0ELb0ELi128EEEEEEEEEvNT_6ParamsE$_ZN4cute3eso3ESOILb1ELb0EJNS_6LayoutINS_5tupleIJNS3_IJNS_1CILi2EEES5_EEENS3_IJS5_NS4_ILi8EEEEEEEEENS3_IJNS3_IJNS_11ScaledBasisIS7_JLi0EEEENSA_INS4_ILi64EEEJLi0EEEEEEENS3_IJNSA_INS4_ILi1EEEJLi1EEEENSA_INS4_ILi16EEEJLi1EEEEEEEEEEEENS_10ViewEngineINS_23ArithmeticTupleIteratorINS_15ArithmeticTupleIJiiEEEEEEEEEC2ERKSL_RKSR_)
        /*15c98*/ 	.word	0x00000000


	//----- nvinfo : EIATTR_FRAME_SIZE
	.align		4
.L_14884:
        /*15c9c*/ 	.byte	0x04, 0x11
        /*15c9e*/ 	.short	(.L_14886 - .L_14885)
	.align		4
.L_14885:
        /*15ca0*/ 	.word	index@($_ZN7cutlass13device_kernelIN5flash19enable_sm80_to_sm89INS1_16FlashAttnBwdSm80INS1_25CollectiveMainloopBwdSm80ILi2ELi2EN4cute5tupleIJNS5_1CILi128EEES8_NS7_ILi64EEEEEENS_10bfloat16_tEfNS_4arch4Sm80ELb0ELb0ELb1ELb1ELb1ELb0ELb0ELb0ELi2ELi4ELi4ELi4ELb0EEENS1_21CollectiveEpilogueBwdISA_SB_SD_Li256ELb1ELb0ELi2EEENS1_19SingleTileSchedulerILb1ELb0ELb0ELi128EEEEEEEEEvNT_6ParamsE$_ZN4cute3eso3ESOILb1ELb0EJNS_6LayoutINS_5tupleIJNS3_IJNS_1CILi2EEES5_EEENS3_IJS5_NS4_ILi8EEEEEEEEENS3_IJNS3_IJNS_11ScaledBasisIS7_JLi0EEEENSA_INS4_ILi64EEEJLi0EEEEEEENS3_IJNSA_INS4_ILi1EEEJLi1EEEENSA_INS4_ILi16EEEJLi1EEEEEEEEEEEENS_10ViewEngineINS_23ArithmeticTupleIteratorINS_15ArithmeticTupleIJNS4_ILi0EEESP_EEEEEEEEEC2ERKSL_RKSS_)
        /*15ca4*/ 	.word	0x00000000


	//----- nvinfo : EIATTR_FRAME_SIZE
	.align		4
.L_14886:
        /*15ca8*/ 	.byte	0x04, 0x11
        /*15caa*/ 	.short	(.L_14888 - .L_14887)
	.align		4
.L_14887:
        /*15cac*/ 	.word	index@($_ZN7cutlass13device_kernelIN5flash19enable_sm80_to_sm89INS1_16FlashAttnBwdSm80INS1_25CollectiveMainloopBwdSm80ILi2ELi2EN4cute5tupleIJNS5_1CILi128EEES8_NS7_ILi64EEEEEENS_10bfloat16_tEfNS_4arch4Sm80ELb0ELb0ELb1ELb1ELb1ELb0ELb0ELb0ELi2ELi4ELi4ELi4ELb0EEENS1_21CollectiveEpilogueBwdISA_SB_SD_Li256ELb1ELb0ELi2EEENS1_19SingleTileSchedulerILb1ELb0ELb0ELi128EEEEEEEEEvNT_6ParamsE$_ZN4cute3eso3ESOILb1ELb0EJNS_6LayoutINS_5tupleIJNS3_IJNS_1CILi2EEES5_EEEEEENS3_IJNS3_IJNS4_ILi8EEENS4_ILi64EEEEEEEEEEEiEEC2ERKSC_RKi)
        /*15cb0*/ 	.word	0x00000000


	//----- nvinfo : EIATTR_FRAME_SIZE
	.align		4
.L_14888:
        /*15cb4*/ 	.byte	0x04, 0x11
        /*15cb6*/ 	.short	(.L_14890 - .L_14889)
	.align		4
.L_14889:
        /*15cb8*/ 	.word	index@($_ZN7cutlass13device_kernelIN5flash19enable_sm80_to_sm89INS1_16FlashAttnBwdSm80INS1_25CollectiveMainloopBwdSm80ILi2ELi2EN4cute5tupleIJNS5_1CILi128EEES8_NS7_ILi64EEEEEENS_10bfloat16_tEfNS_4arch4Sm80ELb0ELb0ELb1ELb1ELb1ELb0ELb0ELb0ELi2ELi4ELi4ELi4ELb0EEENS1_21CollectiveEpilogueBwdISA_SB_SD_Li256ELb1ELb0ELi2EEENS1_19SingleTileSchedulerILb1ELb0ELb0ELi128EEEEEEEEEvNT_6ParamsE$_ZN4cute3eso3ESOILb1ELb0EJNS_6LayoutINS_5tupleIJNS3_IJNS_1CILi2EEES5_EEEEEENS3_IJNS3_IJNS4_ILi8EEENS4_ILi64EEEEEEEEEEENS_10ViewEngineINS_8smem_ptrIPfEEEEEEC2ERKSC_RKSH_)
        /*15cbc*/ 	.word	0x00000000


	//----- nvinfo : EIATTR_FRAME_SIZE
	.align		4
.L_14890:
        /*15cc0*/ 	.byte	0x04, 0x11
        /*15cc2*/ 	.short	(.L_14892 - .L_14891)
	.align		4
.L_14891:
        /*15cc4*/ 	.word	index@($_ZN7cutlass13device_kernelIN5flash19enable_sm80_to_sm89INS1_16FlashAttnBwdSm80INS1_25CollectiveMainloopBwdSm80ILi2ELi2EN4cute5tupleIJNS5_1CILi128EEES8_NS7_ILi64EEEEEENS_10bfloat16_tEfNS_4arch4Sm80ELb0ELb0ELb1ELb1ELb1ELb0ELb0ELb0ELi2ELi4ELi4ELi4ELb0EEENS1_21CollectiveEpilogueBwdISA_SB_SD_Li256ELb1ELb0ELi2EEENS1_19SingleTileSchedulerILb1ELb0ELb0ELi128EEEEEEEEEvNT_6ParamsE$_ZN4cute3eso3ESOILb1ELb0EJNS_6LayoutINS_5tupleIJNS3_IJNS_1CILi2EEES5_EEEEEENS3_IJNS3_IJNS4_ILi1EEES5_EEEEEEEEiEEC2ERKSB_RKi)
        /*15cc8*/ 	.word	0x00000000


	//----- nvinfo : EIATTR_FRAME_SIZE
	.align		4
.L_14892:
        /*15ccc*/ 	.byte	0x04, 0x11
        /*15cce*/ 	.short	(.L_14894 - .L_14893)
	.align		4
.L_14893:
        /*15cd0*/ 	.word	index@($_ZN7cutlass13device_kernelIN5flash19enable_sm80_to_sm89INS1_16FlashAttnBwdSm80INS1_25CollectiveMainloopBwdSm80ILi2ELi2EN4cute5tupleIJNS5_1CILi128EEES8_NS7_ILi64EEEEEENS_10bfloat16_tEfNS_4arch4Sm80ELb0ELb0ELb1ELb1ELb1ELb0ELb0ELb0ELi2ELi4ELi4ELi4ELb0EEENS1_21CollectiveEpilogueBwdISA_SB_SD_Li256ELb1ELb0ELi2EEENS1_19SingleTileSchedulerILb1ELb0ELb0ELi128EEEEEEEEEvNT_6ParamsE$_ZN4cute3eso3ESOILb1ELb0EJNS_6LayoutINS_5tupleIJNS3_IJNS_1CILi2EEES5_EEEEEENS3_IJNS3_IJNS4_ILi1EEES5_EEEEEEEENS_10ViewEngineIPfEEEEC2ERKSB_RKSE_)
        /*15cd4*/ 	.word	0x00000000


	//----- nvinfo : EIATTR_FRAME_SIZE
	.align		4
.L_14894:
        /*15cd8*/ 	.byte	0x04, 0x11
        /*15cda*/ 	.short	(.L_14896 - .L_14895)
	.align		4
.L_14895:
        /*15cdc*/ 	.word	index@($_ZN7cutlass13device_kernelIN5flash19enable_sm80_to_sm89INS1_16FlashAttnBwdSm80INS1_25CollectiveMainloopBwdSm80ILi2ELi2EN4cute5tupleIJNS5_1CILi128EEES8_NS7_ILi64EEEEEENS_10bfloat16_tEfNS_4arch4Sm80ELb0ELb0ELb1ELb1ELb1ELb0ELb0ELb0ELi2ELi4ELi4ELi4ELb0EEENS1_21CollectiveEpilogueBwdISA_SB_SD_Li256ELb1ELb0ELi2EEENS1_19SingleTileSchedulerILb1ELb0ELb0ELi128EEEEEEEEEvNT_6ParamsE$_ZN4cute3eso3ESOILb1ELb0EJNS_6LayoutINS_5tupleIJNS3_IJNS_1CILi2EEES5_EEEEEENS3_IJNS3_IJNS4_ILi1EEES5_EEEEEEEENS_10ViewEngineIPN7cutlass10bfloat16_tEEEEEC2ERKSB_RKSG_)
        /*15ce0*/ 	.word	0x00000000


	//----- nvinfo : EIATTR_FRAME_SIZE
	.align		4
.L_14896:
        /*15ce4*/ 	.byte	0x04, 0x11
        /*15ce6*/ 	.short	(.L_14898 - .L_14897)
	.align		4
.L_14897:
        /*15ce8*/ 	.word	index@($_ZN7cutlass13device_kernelIN5flash19enable_sm80_to_sm89INS1_16FlashAttnBwdSm80INS1_25CollectiveMainloopBwdSm80ILi2ELi2EN4cute5tupleIJNS5_1CILi128EEES8_NS7_ILi64EEEEEENS_10bfloat16_tEfNS_4arch4Sm80ELb0ELb0ELb1ELb1ELb1ELb0ELb0ELb0ELi2ELi4ELi4ELi4ELb0EEENS1_21CollectiveEpilogueBwdISA_SB_SD_Li256ELb1ELb0ELi2EEENS1_19SingleTileSchedulerILb1ELb0ELb0ELi128EEEEEEEEEvNT_6ParamsE$_ZN4cute3eso3ESOILb1ELb0EJNS_6LayoutINS_5tupleIJNS3_IJNS_1CILi2EEES5_EEEEEENS3_IJNS3_IJNS4_ILi1EEES5_EEEEEEEENS_10ViewEngineIPKfEEEEC2ERKSB_RKSF_)
        /*15cec*/ 	.word	0x00000000


	//----- nvinfo : EIATTR_FRAME_SIZE
	.align		4
.L_14898:
        /*15cf0*/ 	.byte	0x04, 0x11
        /*15cf2*/ 	.short	(.L_14900 - .L_14899)
	.align		4
.L_14899:
        /*15cf4*/ 	.word	index@($_ZN7cutlass13device_kernelIN5flash19enable_sm80_to_sm89INS1_16FlashAttnBwdSm80INS1_25CollectiveMainloopBwdSm80ILi2ELi2EN4cute5tupleIJNS5_1CILi128EEES8_NS7_ILi64EEEEEENS_10bfloat16_tEfNS_4arch4Sm80ELb0ELb0ELb1ELb1ELb1ELb0ELb0ELb0ELi2ELi4ELi4ELi4ELb0EEENS1_21CollectiveEpilogueBwdISA_SB_SD_Li256ELb1ELb0ELi2EEENS1_19SingleTileSchedulerILb1ELb0ELb0ELi128EEEEEEEEEvNT_6ParamsE$_ZN4cute3eso3ESOILb1ELb0EJNS_6LayoutINS_5tupleIJNS3_IJNS_1CILi1EEES5_EEENS4_ILi32EEEEEENS3_IJNS3_IJNS4_ILi0EEES9_EEENS4_ILi256EEEEEEEEiEEC2ERKSD_RKi)
        /*15cf8*/ 	.word	0x00000000


	//----- nvinfo : EIATTR_FRAME_SIZE
	.align		4
.L_14900:
        /*15cfc*/ 	.byte	0x04, 0x11
        /*15cfe*/ 	.short	(.L_14902 - .L_14901)
	.align		4
.L_14901:
        /*15d00*/ 	.word	index@($_ZN7cutlass13device_kernelIN5flash19enable_sm80_to_sm89INS1_16FlashAttnBwdSm80INS1_25CollectiveMainloopBwdSm80ILi2ELi2EN4cute5tupleIJNS5_1CILi128EEES8_NS7_ILi64EEEEEENS_10bfloat16_tEfNS_4arch4Sm80ELb0ELb0ELb1ELb1ELb1ELb0ELb0ELb0ELi2ELi4ELi4ELi4ELb0EEENS1_21CollectiveEpilogueBwdISA_SB_SD_Li256ELb1ELb0ELi2EEENS1_19SingleTileSchedulerILb1ELb0ELb0ELi128EEEEEEEEEvNT_6ParamsE$_ZN4cute3eso3ESOILb1ELb0EJNS_6LayoutINS_5tupleIJNS3_IJNS_1CILi1EEES5_EEENS4_ILi32EEEEEENS3_IJNS3_IJNS4_ILi0EEES9_EEENS4_ILi256EEEEEEEENS_10ViewEngineINS_8gmem_ptrIPfEEEEEEC2ERKSD_RKSI_)
        /*15d04*/ 	.word	0x00000000


	//----- nvinfo : EIATTR_FRAME_SIZE
	.align		4
.L_14902:
        /*15d08*/ 	.byte	0x04, 0x11
        /*15d0a*/ 	.short	(.L_14904 - .L_14903)
	.align		4
.L_14903:
        /*15d0c*/ 	.word	index@($_ZN7cutlass13device_kernelIN5flash19enable_sm80_to_sm89INS1_16FlashAttnBwdSm80INS1_25CollectiveMainloopBwdSm80ILi2ELi2EN4cute5tupleIJNS5_1CILi128EEES8_NS7_ILi64EEEEEENS_10bfloat16_tEfNS_4arch4Sm80ELb0ELb0ELb1ELb1ELb1ELb0ELb0ELb0ELi2ELi4ELi4ELi4ELb0EEENS1_21CollectiveEpilogueBwdISA_SB_SD_Li256ELb1ELb0ELi2EEENS1_19SingleTileSchedulerILb1ELb0ELb0ELi128EEEEEEEEEvNT_6ParamsE$_ZN4cute3eso3ESOILb1ELb0EJNS_6LayoutINS_5tupleIJNS3_IJNS_1CILi1EEES5_EEEEEENS3_IJNS3_IJS5_NS4_ILi0EEEEEEEEEEENS_10ViewEngineINS_8smem_ptrIPN7cutlass9uint128_tEEEEEEEC2ERKSB_RKSI_)
        /*15d10*/ 	.word	0x00000000


	//----- nvinfo : EIATTR_FRAME_SIZE
	.align		4
.L_14904:
        /*15d14*/ 	.byte	0x04, 0x11
        /*15d16*/ 	.short	(.L_14906 - .L_14905)
	.align		4
.L_14905:
        /*15d18*/ 	.word	index@($_ZN7cutlass13device_kernelIN5flash19enable_sm80_to_sm89INS1_16FlashAttnBwdSm80INS1_25CollectiveMainloopBwdSm80ILi2ELi2EN4cute5tupleIJNS5_1CILi128EEES8_NS7_ILi64EEEEEENS_10bfloat16_tEfNS_4arch4Sm80ELb0ELb0ELb1ELb1ELb1ELb0ELb0ELb0ELi2ELi4ELi4ELi4ELb0EEENS1_21CollectiveEpilogueBwdISA_SB_SD_Li256ELb1ELb0ELi2EEENS1_19SingleTileSchedulerILb1ELb0ELb0ELi128EEEEEEEEEvNT_6ParamsE$_ZN4cute3eso3ESOILb1ELb0EJNS_6LayoutINS_5tupleIJNS3_IJNS_1CILi1EEES5_EEEEEENS3_IJNS3_IJS5_NS4_ILi0EEEEEEEEEEENS_10ViewEngineINS_8gmem_ptrIPKN7cutlass9uint128_tEEEEEEEC2ERKSB_RKSJ_)
        /*15d1c*/ 	.word	0x00000000


	//----- nvinfo : EIATTR_FRAME_SIZE
	.align		4
.L_14906:
        /*15d20*/ 	.byte	0x04, 0x11
        /*15d22*/ 	.short	(.L_14908 - .L_14907)
	.align		4
.L_14907:
        /*15d24*/ 	.word	index@($_ZN7cutlass13device_kernelIN5flash19enable_sm80_to_sm89INS1_16FlashAttnBwdSm80INS1_25CollectiveMainloopBwdSm80ILi2ELi2EN4cute5tupleIJNS5_1CILi128EEES8_NS7_ILi64EEEEEENS_10bfloat16_tEfNS_4arch4Sm80ELb0ELb0ELb1ELb1ELb1ELb0ELb0ELb0ELi2ELi4ELi4ELi4ELb0EEENS1_21CollectiveEpilogueBwdISA_SB_SD_Li256ELb1ELb0ELi2EEENS1_19SingleTileSchedulerILb1ELb0ELb0ELi128EEEEEEEEEvNT_6ParamsE$_ZN4cute3eso3ESOILb1ELb0EJNS_6LayoutINS_5tupleIJNS3_IJNS_1CILi1EEENS4_ILi4EEEEEENS4_ILi2EEES6_EEENS3_IJNS3_IJNS4_ILi0EEES5_EEES6_NS4_ILi8EEEEEEEENS_10ViewEngineIPfEEEEC2ERKSE_RKSH_)
        /*15d28*/ 	.word	0x00000000


	//----- nvinfo : EIATTR_FRAME_SIZE
	.align		4
.L_14908:
        /*15d2c*/ 	.byte	0x04, 0x11
        /*15d2e*/ 	.short	(.L_14910 - .L_14909)
	.align		4
.L_14909:
        /*15d30*/ 	.word	index@($_ZN7cutlass13device_kernelIN5flash19enable_sm80_to_sm89INS1_16FlashAttnBwdSm80INS1_25CollectiveMainloopBwdSm80ILi2ELi2EN4cute5tupleIJNS5_1CILi128EEES8_NS7_ILi64EEEEEENS_10bfloat16_tEfNS_4arch4Sm80ELb0ELb0ELb1ELb1ELb1ELb0ELb0ELb0ELi2ELi4ELi4ELi4ELb0EEENS1_21CollectiveEpilogueBwdISA_SB_SD_Li256ELb1ELb0ELi2EEENS1_19SingleTileSchedulerILb1ELb0ELb0ELi128EEEEEEEEEvNT_6ParamsE$_ZN4cute3eso3ESOILb1ELb0EJNS_6LayoutINS_5tupleIJNS3_IJNS_1CILi1EEENS4_ILi2EEES6_EEEEEENS3_IJNS3_IJS5_S5_S6_EEEEEEEENS_10ViewEngineIPjEEEEC2ERKSB_RKSE_)
        /*15d34*/ 	.word	0x00000000


	//----- nvinfo : EIATTR_FRAME_SIZE
	.align		4
.L_14910:
        /*15d38*/ 	.byte	0x04, 0x11
        /*15d3a*/ 	.short	(.L_14912 - .L_14911)
	.align		4
.L_14911:
        /*15d3c*/ 	.word	index@($_ZN7cutlass13device_kernelIN5flash19enable_sm80_to_sm89INS1_16FlashAttnBwdSm80INS1_25CollectiveMainloopBwdSm80ILi2ELi2EN4cute5tupleIJNS5_1CILi128EEES8_NS7_ILi64EEEEEENS_10bfloat16_tEfNS_4arch4Sm80ELb0ELb0ELb1ELb1ELb1ELb0ELb0ELb0ELi2ELi4ELi4ELi4ELb0EEENS1_21CollectiveEpilogueBwdISA_SB_SD_Li256ELb1ELb0ELi2EEENS1_19SingleTileSchedulerILb1ELb0ELb0ELi128EEEEEEEEEvNT_6ParamsE$_ZN4cute3eso3ESOILb1ELb0EJNS_6LayoutINS_5tupleIJNS3_IJNS_1CILi1EEENS4_ILi2EEEEEES6_NS4_ILi8EEEEEENS3_IJNS3_IJS5_S5_EEES6_NS4_ILi4EEEEEEEENS_10ViewEngineIPN7cutlass5ArrayINSF_10bfloat16_tELi2ELb0EEEEEEEC2ERKSD_RKSK_)
        /*15d40*/ 	.word	0x00000000


	//----- nvinfo : EIATTR_FRAME_SIZE
	.align		4
.L_14912:
        /*15d44*/ 	.byte	0x04, 0x11
        /*15d46*/ 	.short	(.L_14914 - .L_14913)
	.align		4
.L_14913:
        /*15d48*/ 	.word	index@($_ZN7cutlass13device_kernelIN5flash19enable_sm80_to_sm89INS1_16FlashAttnBwdSm80INS1_25CollectiveMainloopBwdSm80ILi2ELi2EN4cute5tupleIJNS5_1CILi128EEES8_NS7_ILi64EEEEEENS_10bfloat16_tEfNS_4arch4Sm80ELb0ELb0ELb1ELb1ELb1ELb0ELb0ELb0ELi2ELi4ELi4ELi4ELb0EEENS1_21CollectiveEpilogueBwdISA_SB_SD_Li256ELb1ELb0ELi2EEENS1_19SingleTileSchedulerILb1ELb0ELb0ELi128EEEEEEEEEvNT_6ParamsE$_ZN4cute3eso3ESOILb1ELb0EJNS_6LayoutINS_5tupleIJNS3_IJNS_1CILi1EEENS4_ILi2EEEEEES6_NS4_ILi8EEEEEENS3_IJNS3_IJS5_S5_EEES6_NS4_ILi4EEEEEEEENS_10ViewEngineIPKN7cutlass5ArrayIfLi2ELb1EEEEEEEC2ERKSD_RKSK_)
        /*15d4c*/ 	.word	0x00000000


	//----- nvinfo : EIATTR_FRAME_SIZE
	.align		4
.L_14914:
        /*15d50*/ 	.byte	0x04, 0x11
        /*15d52*/ 	.short	(.L_14916 - .L_14915)
	.align		4
.L_14915:
        /*15d54*/ 	.word	index@($_ZN7cutlass13device_kernelIN5flash19enable_sm80_to_sm89INS1_16FlashAttnBwdSm80INS1_25CollectiveMainloopBwdSm80ILi2ELi2EN4cute5tupleIJNS5_1CILi128EEES8_NS7_ILi64EEEEEENS_10bfloat16_tEfNS_4arch4Sm80ELb0ELb0ELb1ELb1ELb1ELb0ELb0ELb0ELi2ELi4ELi4ELi4ELb0EEENS1_21CollectiveEpilogueBwdISA_SB_SD_Li256ELb1ELb0ELi2EEENS1_19SingleTileSchedulerILb1ELb0ELb0ELi128EEEEEEEEEvNT_6ParamsE$_ZN4cute3eso3ESOILb1ELb0EJNS_6LayoutINS_5tupleIJNS3_IJNS_1CILi1EEENS4_ILi2EEEEEEEEENS3_IJNS3_IJS5_S5_EEEEEEEENS_10ViewEngineIPjEEEEC2ERKSB_RKSE_)
        /*15d58*/ 	.word	0x00000000


	//----- nvinfo : EIATTR_FRAME_SIZE
	.align		4
.L_14916:
        /*15d5c*/ 	.byte	0x04, 0x11
        /*15d5e*/ 	.short	(.L_14918 - .L_14917)
	.align		4
.L_14917:
        /*15d60*/ 	.word	index@($_ZN7cutlass13device_kernelIN5flash19enable_sm80_to_sm89INS1_16FlashAttnBwdSm80INS1_25CollectiveMainloopBwdSm80ILi2ELi2EN4cute5tupleIJNS5_1CILi128EEES8_NS7_ILi64EEEEEENS_10bfloat16_tEfNS_4arch4Sm80ELb0ELb0ELb1ELb1ELb1ELb0ELb0ELb0ELi2ELi4ELi4ELi4ELb0EEENS1_21CollectiveEpilogueBwdISA_SB_SD_Li256ELb1ELb0ELi2EEENS1_19SingleTileSchedulerILb1ELb0ELb0ELi128EEEEEEEEEvNT_6ParamsE$_ZN4cute3eso3ESOILb1ELb0EJNS_6LayoutINS_5tupleIJNS3_IJNS_1CILi1EEENS3_IJNS4_ILi4EEENS4_ILi2EEEEEEEEES7_S6_EEENS3_IJNS3_IJNS4_ILi0EEENS3_IJS5_NS4_ILi8EEEEEEEEES6_NS4_ILi16EEEEEEEENS_10ViewEngineIPN7cutlass10bfloat16_tEEEEEC2ERKSH_RKSM_)
        /*15d64*/ 	.word	0x00000000


	//----- nvinfo : EIATTR_FRAME_SIZE
	.align		4
.L_14918:
        /*15d68*/ 	.byte	0x04, 0x11
        /*15d6a*/ 	.short	(.L_14920 - .L_14919)
	.align		4
.L_14919:
        /*15d6c*/ 	.word	index@($_ZN7cutlass13device_kernelIN5flash19enable_sm80_to_sm89INS1_16FlashAttnBwdSm80INS1_25CollectiveMainloopBwdSm80ILi2ELi2EN4cute5tupleIJNS5_1CILi128EEES8_NS7_ILi64EEEEEENS_10bfloat16_tEfNS_4arch4Sm80ELb0ELb0ELb1ELb1ELb1ELb0ELb0ELb0ELi2ELi4ELi4ELi4ELb0EEENS1_21CollectiveEpilogueBwdISA_SB_SD_Li256ELb1ELb0ELi2EEENS1_19SingleTileSchedulerILb1ELb0ELb0ELi128EEEEEEEEEvNT_6ParamsE$_ZN4cute3eso3ESOILb1ELb0EJNS_6LayoutINS_5tupleIJNS3_IJNS_1CILi1EEENS3_IJNS4_ILi2EEES6_EEEEEES6_NS4_ILi4EEEEEENS3_IJNS3_IJNS4_ILi0EEENS3_IJS5_S9_EEEEEES6_NS4_ILi8EEEEEEEENS_10ViewEngineIPjEEEEC2ERKSG_RKSJ_)
        /*15d70*/ 	.word	0x00000000


	//----- nvinfo : EIATTR_FRAME_SIZE
	.align		4
.L_14920:
        /*15d74*/ 	.byte	0x04, 0x11
        /*15d76*/ 	.short	(.L_14922 - .L_14921)
	.align		4
.L_14921:
        /*15d78*/ 	.word	index@($_ZN7cutlass13device_kernelIN5flash19enable_sm80_to_sm89INS1_16FlashAttnBwdSm80INS1_25CollectiveMainloopBwdSm80ILi2ELi2EN4cute5tupleIJNS5_1CILi128EEES8_NS7_ILi64EEEEEENS_10bfloat16_tEfNS_4arch4Sm80ELb0ELb0ELb1ELb1ELb1ELb0ELb0ELb0ELi2ELi4ELi4ELi4ELb0EEENS1_21CollectiveEpilogueBwdISA_SB_SD_Li256ELb1ELb0ELi2EEENS1_19SingleTileSchedulerILb1ELb0ELb0ELi128EEEEEEEEEvNT_6ParamsE$_ZN4cute3eso3ESOILb1ELb0EJNS_6LayoutINS_5tupleIJNS3_IJNS3_IJNS_1CILi8EEENS4_ILi1EEEEEES6_EEENS3_IJNS3_IJS6_S6_EEENS4_ILi4EEEEEEEEENS3_IJNS3_IJNS3_IJS6_NS4_ILi0EEEEEESD_EEENS3_IJNS3_IJSD_SD_EEES5_EEEEEEEENS_10ViewEngineIPN7cutlass10bfloat16_tEEEEEC2ERKSJ_RKSO_)
        /*15d7c*/ 	.word	0x00000000


	//----- nvinfo : EIATTR_FRAME_SIZE
	.align		4
.L_14922:
        /*15d80*/ 	.byte	0x04, 0x11
        /*15d82*/ 	.short	(.L_14924 - .L_14923)
	.align		4
.L_14923:
        /*15d84*/ 	.word	index@($_ZN7cutlass13device_kernelIN5flash19enable_sm80_to_sm89INS1_16FlashAttnBwdSm80INS1_25CollectiveMainloopBwdSm80ILi2ELi2EN4cute5tupleIJNS5_1CILi128EEES8_NS7_ILi64EEEEEENS_10bfloat16_tEfNS_4arch4Sm80ELb0ELb0ELb1ELb1ELb1ELb0ELb0ELb0ELi2ELi4ELi4ELi4ELb0EEENS1_21CollectiveEpilogueBwdISA_SB_SD_Li256ELb1ELb0ELi2EEENS1_19SingleTileSchedulerILb1ELb0ELb0ELi128EEEEEEEEEvNT_6ParamsE$_ZN4cute3eso3ESOILb1ELb0EJNS_6LayoutINS_5tupleIJNS3_IJNS3_IJNS_1CILi8EEENS4_ILi1EEEEEES6_EEENS3_IJNS3_IJS6_S6_EEENS4_ILi4EEEEEEEEENS3_IJNS3_IJNS3_IJS6_NS4_ILi0EEEEEESD_EEENS3_IJNS3_IJSD_SD_EEENS4_ILi2048EEEEEEEEEEENS_10ViewEngineINS_8smem_ptrIPN7cutlass10bfloat16_tEEEEEEEC2ERKSK_RKSR_)
        /*15d88*/ 	.word	0x00000000


	//----- nvinfo : EIATTR_FRAME_SIZE
	.align		4
.L_14924:
        /*15d8c*/ 	.byte	0x04, 0x11
        /*15d8e*/ 	.short	(.L_14926 - .L_14925)
	.align		4
.L_14925:
        /*15d90*/ 	.word	index@($_ZN7cutlass13device_kernelIN5flash19enable_sm80_to_sm89INS1_16FlashAttnBwdSm80INS1_25CollectiveMainloopBwdSm80ILi2ELi2EN4cute5tupleIJNS5_1CILi128EEES8_NS7_ILi64EEEEEENS_10bfloat16_tEfNS_4arch4Sm80ELb0ELb0ELb1ELb1ELb1ELb0ELb0ELb0ELi2ELi4ELi4ELi4ELb0EEENS1_21CollectiveEpilogueBwdISA_SB_SD_Li256ELb1ELb0ELi2EEENS1_19SingleTileSchedulerILb1ELb0ELb0ELi128EEEEEEEEEvNT_6ParamsE$_ZN4cute3eso3ESOILb1ELb0EJNS_6LayoutINS_5tupleIJNS3_IJNS3_IJNS_1CILi8EEENS4_ILi1EEEEEES6_EEENS3_IJNS3_IJS6_S6_EEENS4_ILi2EEEEEEEEENS3_IJNS3_IJNS3_IJS6_NS4_ILi0EEEEEESD_EEENS3_IJNS3_IJSD_SD_EEES5_EEEEEEEENS_10ViewEngineIPN7cutlass10bfloat16_tEEEEEC2ERKSJ_RKSO_)
        /*15d94*/ 	.word	0x00000000


	//----- nvinfo : EIATTR_FRAME_SIZE
	.align		4
.L_14926:
        /*15d98*/ 	.byte	0x04, 0x11
        /*15d9a*/ 	.short	(.L_14928 - .L_14927)
	.align		4
.L_14927:
        /*15d9c*/ 	.word	index@($_ZN7cutlass13device_kernelIN5flash19enable_sm80_to_sm89INS1_16FlashAttnBwdSm80INS1_25CollectiveMainloopBwdSm80ILi2ELi2EN4cute5tupleIJNS5_1CILi128EEES8_NS7_ILi64EEEEEENS_10bfloat16_tEfNS_4arch4Sm80ELb0ELb0ELb1ELb1ELb1ELb0ELb0ELb0ELi2ELi4ELi4ELi4ELb0EEENS1_21CollectiveEpilogueBwdISA_SB_SD_Li256ELb1ELb0ELi2EEENS1_19SingleTileSchedulerILb1ELb0ELb0ELi128EEEEEEEEEvNT_6ParamsE$_ZN4cute3eso3ESOILb1ELb0EJNS_6LayoutINS_5tupleIJNS3_IJNS3_IJNS_1CILi8EEENS4_ILi1EEEEEES6_EEENS3_IJNS3_IJS6_S6_EEENS4_ILi2EEEEEEEEENS3_IJNS3_IJNS3_IJS6_NS4_ILi0EEEEEESD_EEENS3_IJNS3_IJSD_SD_EEENS4_ILi8192EEEEEEEEEEENS_10ViewEngineINS_8smem_ptrIPN7cutlass10bfloat16_tEEEEEEEC2ERKSK_RKSR_)
        /*15da0*/ 	.word	0x00000000


	//----- nvinfo : EIATTR_FRAME_SIZE
	.align		4
.L_14928:
        /*15da4*/ 	.byte	0x04, 0x11
        /*15da6*/ 	.short	(.L_14930 - .L_14929)
	.align		4
.L_14929:
        /*15da8*/ 	.word	index@($_ZN7cutlass13device_kernelIN5flash19enable_sm80_to_sm89INS1_16FlashAttnBwdSm80INS1_25CollectiveMainloopBwdSm80ILi2ELi2EN4cute5tupleIJNS5_1CILi128EEES8_NS7_ILi64EEEEEENS_10bfloat16_tEfNS_4arch4Sm80ELb0ELb0ELb1ELb1ELb1ELb0ELb0ELb0ELi2ELi4ELi4ELi4ELb0EEENS1_21CollectiveEpilogueBwdISA_SB_SD_Li256ELb1ELb0ELi2EEENS1_19SingleTileSchedulerILb1ELb0ELb0ELi128EEEEEEEEEvNT_6ParamsE$_ZN4cute3eso3ESOILb1ELb0EJNS_6LayoutINS_5tupleIJNS3_IJNS3_IJNS_1CILi8EEENS4_ILi1EEEEEES6_EEENS3_IJNS3_IJS6_S6_EEENS4_ILi2EEEEEEEEENS3_IJNS3_IJNS3_IJS6_NS4_ILi0EEEEEESD_EEENS3_IJNS3_IJSD_SD_EEENS4_ILi64EEEEEEEEEEENS_10ViewEngineIPN7cutlass10bfloat16_tEEEEEC2ERKSK_RKSP_)
        /*15dac*/ 	.word	0x00000000


	//----- nvinfo : EIATTR_FRAME_SIZE
	.align		4
.L_14930:
        /*15db0*/ 	.byte	0x04, 0x11
        /*15db2*/ 	.short	(.L_14932 - .L_14931)
	.align		4
.L_14931:
        /*15db4*/ 	.word	index@($_ZN7cutlass13device_kernelIN5flash19enable_sm80_to_sm89INS1_16FlashAttnBwdSm80INS1_25CollectiveMainloopBwdSm80ILi2ELi2EN4cute5tupleIJNS5_1CILi128EEES8_NS7_ILi64EEEEEENS_10bfloat16_tEfNS_4arch4Sm80ELb0ELb0ELb1ELb1ELb1ELb0ELb0ELb0ELi2ELi4ELi4ELi4ELb0EEENS1_21CollectiveEpilogueBwdISA_SB_SD_Li256ELb1ELb0ELi2EEENS1_19SingleTileSchedulerILb1ELb0ELb0ELi128EEEEEEEEEvNT_6ParamsE$_ZN4cute3eso3ESOILb1ELb0EJNS_6LayoutINS_5tupleIJNS3_IJNS3_IJNS_1CILi8EEENS4_ILi1EEEEEES6_EEENS3_IJNS3_IJS6_S6_EEENS4_ILi2EEEEEEEEENS3_IJNS3_IJNS3_IJS6_NS4_ILi0EEEEEESD_EEENS3_IJNS3_IJSD_SD_EEENS4_ILi4096EEEEEEEEEEENS_10ViewEngineINS_8smem_ptrIPN7cutlass10bfloat16_tEEEEEEEC2ERKSK_RKSR_)
        /*15db8*/ 	.word	0x00000000


	//----- nvinfo : EIATTR_FRAME_SIZE
	.align		4
.L_14932:
        /*15dbc*/ 	.byte	0x04, 0x11
        /*15dbe*/ 	.short	(.L_14934 - .L_14933)
	.align		4
.L_14933:
        /*15dc0*/ 	.word	index@($_ZN7cutlass13device_kernelIN5flash19enable_sm80_to_sm89INS1_16FlashAttnBwdSm80INS1_25CollectiveMainloopBwdSm80ILi2ELi2EN4cute5tupleIJNS5_1CILi128EEES8_NS7_ILi64EEEEEENS_10bfloat16_tEfNS_4arch4Sm80ELb0ELb0ELb1ELb1ELb1ELb0ELb0ELb0ELi2ELi4ELi4ELi4ELb0EEENS1_21CollectiveEpilogueBwdISA_SB_SD_Li256ELb1ELb0ELi2EEENS1_19SingleTileSchedulerILb1ELb0ELb0ELi128EEEEEEEEEvNT_6ParamsE$_ZN4cute3eso3ESOILb1ELb0EJNS_6LayoutINS_5tupleIJNS3_IJNS3_IJNS_1CILi4EEENS4_ILi8EEEEEENS3_IJS5_NS4_ILi2EEEEEEEEENS3_IJNS3_IJS8_S8_EEENS3_IJS8_S6_EEEEEEEEENS3_IJNS3_IJNS3_IJNS_11ScaledBasisIS8_JLi1EEEENSF_INS4_ILi1EEEJLi0EEEEEEENS3_IJNSF_INS4_ILi16EEEJLi0EEEENSF_IS6_JLi1EEEEEEEEEENS3_IJNS3_IJNSF_ISH_JLi1EEEENSF_IS6_JLi0EEEEEEENS3_IJNSF_INS4_ILi64EEEJLi0EEEENSF_ISK_JLi1EEEEEEEEEEEEEEENS_10ViewEngineINS_23ArithmeticTupleIteratorINS_15ArithmeticTupleIJNS4_ILi0EEES12_EEEEEEEEEC2ERKSY_RKS15_)
        /*15dc4*/ 	.word	0x00000000


	//----- nvinfo : EIATTR_FRAME_SIZE
	.align		4
.L_14934:
        /*15dc8*/ 	.byte	0x04, 0x11
        /*15dca*/ 	.short	(.L_14936 - .L_14935)
	.align		4
.L_14935:
        /*15dcc*/ 	.word	index@($_ZN7cutlass13device_kernelIN5flash19enable_sm80_to_sm89INS1_16FlashAttnBwdSm80INS1_25CollectiveMainloopBwdSm80ILi2ELi2EN4cute5tupleIJNS5_1CILi128EEES8_NS7_ILi64EEEEEENS_10bfloat16_tEfNS_4arch4Sm80ELb0ELb0ELb1ELb1ELb1ELb0ELb0ELb0ELi2ELi4ELi4ELi4ELb0EEENS1_21CollectiveEpilogueBwdISA_SB_SD_Li256ELb1ELb0ELi2EEENS1_19SingleTileSchedulerILb1ELb0ELb0ELi128EEEEEEEEEvNT_6ParamsE$_ZN4cute3eso3ESOILb1ELb0EJNS_6LayoutINS_5tupleIJNS3_IJNS3_IJNS_1CILi4EEENS4_ILi2EEEEEENS4_ILi1EEEEEES6_NS4_ILi8EEEEEENS3_IJNS3_IJNS3_IJS8_NS4_ILi32EEEEEENS4_ILi0EEEEEENS4_ILi64EEES5_EEEEENS_10ViewEngineIPN7cutlass10bfloat16_tEEEEEC2ERKSI_RKSN_)
        /*15dd0*/ 	.word	0x00000000


	//----- nvinfo : EIATTR_FRAME_SIZE
	.align		4
.L_14936:
        /*15dd4*/ 	.byte	0x04, 0x11
        /*15dd6*/ 	.short	(.L_14938 - .L_14937)
	.align		4
.L_14937:
        /*15dd8*/ 	.word	index@($_ZN7cutlass13device_kernelIN5flash19enable_sm80_to_sm89INS1_16FlashAttnBwdSm80INS1_25CollectiveMainloopBwdSm80ILi2ELi2EN4cute5tupleIJNS5_1CILi128EEES8_NS7_ILi64EEEEEENS_10bfloat16_tEfNS_4arch4Sm80ELb0ELb0ELb1ELb1ELb1ELb0ELb0ELb0ELi2ELi4ELi4ELi4ELb0EEENS1_21CollectiveEpilogueBwdISA_SB_SD_Li256ELb1ELb0ELi2EEENS1_19SingleTileSchedulerILb1ELb0ELb0ELi128EEEEEEEEEvNT_6ParamsE$_ZN4cute3eso3ESOILb1ELb0EJNS_6LayoutINS_5tupleIJNS3_IJNS3_IJNS_1CILi4EEENS4_ILi2EEEEEENS4_ILi1EEEEEES6_EEENS3_IJNS3_IJNS3_IJS8_NS4_ILi32EEEEEENS4_ILi0EEEEEENS4_ILi64EEEEEEEEiEEC2ERKSH_RKi)
        /*15ddc*/ 	.word	0x00000000


	//----- nvinfo : EIATTR_FRAME_SIZE
	.align		4
.L_14938:
        /*15de0*/ 	.byte	0x04, 0x11
        /*15de2*/ 	.short	(.L_14940 - .L_14939)
	.align		4
.L_14939:
        /*15de4*/ 	.word	index@($_ZN7cutlass13device_kernelIN5flash19enable_sm80_to_sm89INS1_16FlashAttnBwdSm80INS1_25CollectiveMainloopBwdSm80ILi2ELi2EN4cute5tupleIJNS5_1CILi128EEES8_NS7_ILi64EEEEEENS_10bfloat16_tEfNS_4arch4Sm80ELb0ELb0ELb1ELb1ELb1ELb0ELb0ELb0ELi2ELi4ELi4ELi4ELb0EEENS1_21CollectiveEpilogueBwdISA_SB_SD_Li256ELb1ELb0ELi2EEENS1_19SingleTileSchedulerILb1ELb0ELb0ELi128EEEEEEEEEvNT_6ParamsE$_ZN4cute3eso3ESOILb1ELb0EJNS_6LayoutINS_5tupleIJNS3_IJNS3_IJNS_1CILi4EEENS4_ILi2EEEEEENS4_ILi1EEEEEES6_EEENS3_IJNS3_IJNS3_IJS8_NS4_ILi32EEEEEENS4_ILi0EEEEEENS4_ILi64EEEEEEEENS_10ViewEngineIPN7cutlass10bfloat16_tEEEEEC2ERKSH_RKSM_)
        /*15de8*/ 	.word	0x00000000


	//----- nvinfo : EIATTR_FRAME_SIZE
	.align		4
.L_14940:
        /*15dec*/ 	.byte	0x04, 0x11
        /*15dee*/ 	.short	(.L_14942 - .L_14941)
	.align		4
.L_14941:
        /*15df0*/ 	.word	index@($_ZN7cutlass13device_kernelIN5flash19enable_sm80_to_sm89INS1_16FlashAttnBwdSm80INS1_25CollectiveMainloopBwdSm80ILi2ELi2EN4cute5tupleIJNS5_1CILi128EEES8_NS7_ILi64EEEEEENS_10bfloat16_tEfNS_4arch4Sm80ELb0ELb0ELb1ELb1ELb1ELb0ELb0ELb0ELi2ELi4ELi4ELi4ELb0EEENS1_21CollectiveEpilogueBwdISA_SB_SD_Li256ELb1ELb0ELi2EEENS1_19SingleTileSchedulerILb1ELb0ELb0ELi128EEEEEEEEEvNT_6ParamsE$_ZN4cute3eso3ESOILb1ELb0EJNS_6LayoutINS_5tupleIJNS3_IJNS3_IJNS_1CILi4EEENS4_ILi2EEEEEENS4_ILi1EEEEEENS3_IJS6_EEEEEENS3_IJNS3_IJNS3_IJS8_NS4_ILi32EEEEEENS4_ILi0EEEEEENS3_IJNS4_ILi64EEEEEEEEEEENS_10ViewEngineIPN7cutlass10bfloat16_tEEEEEC2ERKSJ_RKSO_)
        /*15df4*/ 	.word	0x00000000


	//----- nvinfo : EIATTR_FRAME_SIZE
	.align		4
.L_14942:
        /*15df8*/ 	.byte	0x04, 0x11
        /*15dfa*/ 	.short	(.L_14944 - .L_14943)
	.align		4
.L_14943:
        /*15dfc*/ 	.word	index@($_ZN7cutlass13device_kernelIN5flash19enable_sm80_to_sm89INS1_16FlashAttnBwdSm80INS1_25CollectiveMainloopBwdSm80ILi2ELi2EN4cute5tupleIJNS5_1CILi128EEES8_NS7_ILi64EEEEEENS_10bfloat16_tEfNS_4arch4Sm80ELb0ELb0ELb1ELb1ELb1ELb0ELb0ELb0ELi2ELi4ELi4ELi4ELb0EEENS1_21CollectiveEpilogueBwdISA_SB_SD_Li256ELb1ELb0ELi2EEENS1_19SingleTileSchedulerILb1ELb0ELb0ELi128EEEEEEEEEvNT_6ParamsE$_ZN4cute3eso3ESOILb1ELb0EJNS_6LayoutINS_5tupleIJNS3_IJNS3_IJNS_1CILi4EEENS4_ILi2EEEEEENS4_ILi1EEEEEEEEENS3_IJNS3_IJNS3_IJS8_NS4_ILi32EEEEEENS4_ILi0EEEEEEEEEEEiEEC2ERKSG_RKi)
        /*15e00*/ 	.word	0x00000000


	//----- nvinfo : EIATTR_FRAME_SIZE
	.align		4
.L_14944:
        /*15e04*/ 	.byte	0x04, 0x11
        /*15e06*/ 	.short	(.L_14946 - .L_14945)
	.align		4
.L_14945:
        /*15e08*/ 	.word	index@($_ZN7cutlass13device_kernelIN5flash19enable_sm80_to_sm89INS1_16FlashAttnBwdSm80INS1_25CollectiveMainloopBwdSm80ILi2ELi2EN4cute5tupleIJNS5_1CILi128EEES8_NS7_ILi64EEEEEENS_10bfloat16_tEfNS_4arch4Sm80ELb0ELb0ELb1ELb1ELb1ELb0ELb0ELb0ELi2ELi4ELi4ELi4ELb0EEENS1_21CollectiveEpilogueBwdISA_SB_SD_Li256ELb1ELb0ELi2EEENS1_19SingleTileSchedulerILb1ELb0ELb0ELi128EEEEEEEEEvNT_6ParamsE$_ZN4cute3eso3ESOILb1ELb0EJNS_6LayoutINS_5tupleIJNS3_IJNS3_IJNS_1CILi4EEENS4_ILi2EEEEEENS4_ILi1EEEEEEEEENS3_IJNS3_IJNS3_IJS8_NS4_ILi32EEEEEENS4_ILi0EEEEEEEEEEENS_10ViewEngineIPN7cutlass10bfloat16_tEEEEEC2ERKSG_RKSL_)
        /*15e0c*/ 	.word	0x00000000


	//----- nvinfo : EIATTR_FRAME_SIZE
	.align		4
.L_14946:
        /*15e10*/ 	.byte	0x04, 0x11
        /*15e12*/ 	.short	(.L_14948 - .L_14947)
	.align		4
.L_14947:
        /*15e14*/ 	.word	index@($_ZN7cutlass13device_kernelIN5flash19enable_sm80_to_sm89INS1_16FlashAttnBwdSm80INS1_25CollectiveMainloopBwdSm80ILi2ELi2EN4cute5tupleIJNS5_1CILi128EEES8_NS7_ILi64EEEEEENS_10bfloat16_tEfNS_4arch4Sm80ELb0ELb0ELb1ELb1ELb1ELb0ELb0ELb0ELi2ELi4ELi4ELi4ELb0EEENS1_21CollectiveEpilogueBwdISA_SB_SD_Li256ELb1ELb0ELi2EEENS1_19SingleTileSchedulerILb1ELb0ELb0ELi128EEEEEEEEEvNT_6ParamsE$_ZN4cute3eso3ESOILb1ELb0EJNS_6LayoutINS_5tupleIJNS3_IJNS3_IJNS_1CILi2EEES5_EEENS4_ILi1EEEEEEEEENS3_IJNS3_IJNS3_IJS7_NS4_ILi16EEEEEENS4_ILi0EEEEEEEEEEENS_10ViewEngineIPjEEEEC2ERKSF_RKSI_)
        /*15e18*/ 	.word	0x00000000


	//----- nvinfo : EIATTR_FRAME_SIZE
	.align		4
.L_14948:
        /*15e1c*/ 	.byte	0x04, 0x11
        /*15e1e*/ 	.short	(.L_14950 - .L_14949)
	.align		4
.L_14949:
        /*15e20*/ 	.word	index@($_ZN7cutlass13device_kernelIN5flash19enable_sm80_to_sm89INS1_16FlashAttnBwdSm80INS1_25CollectiveMainloopBwdSm80ILi2ELi2EN4cute5tupleIJNS5_1CILi128EEES8_NS7_ILi64EEEEEENS_10bfloat16_tEfNS_4arch4Sm80ELb0ELb0ELb1ELb1ELb1ELb0ELb0ELb0ELi2ELi4ELi4ELi4ELb0EEENS1_21CollectiveEpilogueBwdISA_SB_SD_Li256ELb1ELb0ELi2EEENS1_19SingleTileSchedulerILb1ELb0ELb0ELi128EEEEEEEEEvNT_6ParamsE$_ZN4cute3eso3ESOILb1ELb0EJNS_6LayoutINS_5tupleIJNS3_IJNS3_IJNS3_IJNS_1CILi4EEENS4_ILi2EEEEEENS4_ILi1EEEEEES8_EEENS3_IJNS3_IJNS3_IJS8_S8_EEES8_EEES6_EEEEEENS3_IJNS3_IJNS3_IJNS3_IJS8_NS4_ILi32EEEEEENS4_ILi0EEEEEESH_EEENS3_IJNS3_IJNS3_IJSH_SH_EEESH_EEENS4_ILi64EEEEEEEEEEENS_10ViewEngineIPN7cutlass10bfloat16_tEEEEEC2ERKSP_RKSU_)
        /*15e24*/ 	.word	0x00000000


	//----- nvinfo : EIATTR_FRAME_SIZE
	.align		4
.L_14950:
        /*15e28*/ 	.byte	0x04, 0x11
        /*15e2a*/ 	.short	(.L_14952 - .L_14951)
	.align		4
.L_14951:
        /*15e2c*/ 	.word	index@($_ZN7cutlass13device_kernelIN5flash19enable_sm80_to_sm89INS1_16FlashAttnBwdSm80INS1_25CollectiveMainloopBwdSm80ILi2ELi2EN4cute5tupleIJNS5_1CILi128EEES8_NS7_ILi64EEEEEENS_10bfloat16_tEfNS_4arch4Sm80ELb0ELb0ELb1ELb1ELb1ELb0ELb0ELb0ELi2ELi4ELi4ELi4ELb0EEENS1_21CollectiveEpilogueBwdISA_SB_SD_Li256ELb1ELb0ELi2EEENS1_19SingleTileSchedulerILb1ELb0ELb0ELi128EEEEEEEEEvNT_6ParamsE$_ZN4cute3eso3ESOILb1ELb0EJNS_5tupleIJNS_1CILi8EEENS3_ILi2EEES5_S5_S4_S5_EEENS2_IJNS3_ILi1EEEiiiNS3_ILi72EEENS3_ILi512EEEEEEEEC2ERKS6_RKSA_)
        /*15e30*/ 	.word	0x00000000


	//----- nvinfo : EIATTR_FRAME_SIZE
	.align		4
.L_14952:
        /*15e34*/ 	.byte	0x04, 0x11
        /*15e36*/ 	.short	(.L_14954 - .L_14953)
	.align		4
.L_14953:
        /*15e38*/ 	.word	index@($_ZN7cutlass13device_kernelIN5flash19enable_sm80_to_sm89INS1_16FlashAttnBwdSm80INS1_25CollectiveMainloopBwdSm80ILi2ELi2EN4cute5tupleIJNS5_1CILi128EEES8_NS7_ILi64EEEEEENS_10bfloat16_tEfNS_4arch4Sm80ELb0ELb0ELb1ELb1ELb1ELb0ELb0ELb0ELi2ELi4ELi4ELi4ELb0EEENS1_21CollectiveEpilogueBwdISA_SB_SD_Li256ELb1ELb0ELi2EEENS1_19SingleTileSchedulerILb1ELb0ELb0ELi128EEEEEEEEEvNT_6ParamsE$_ZN4cute3eso3ESOILb1ELb0EJNS_5tupleIJNS_1CILi8EEENS2_IJNS3_ILi2EEES5_S5_EEENS3_ILi1EEES6_S7_EEENS2_IJS7_NS2_IJiiiEEENS3_ILi64EEENS2_IJNS3_ILi72EEENS3_ILi144EEENS3_ILi288EEEEEENS3_ILi512EEEEEEEEC2ERKS8_RKSG_)
        /*15e3c*/ 	.word	0x00000000


	//----- nvinfo : EIATTR_FRAME_SIZE
	.align		4
.L_14954:
        /*15e40*/ 	.byte	0x04, 0x11
        /*15e42*/ 	.short	(.L_14956 - .L_14955)
	.align		4
.L_14955:
        /*15e44*/ 	.word	index@($_ZN7cutlass13device_kernelIN5flash19enable_sm80_to_sm89INS1_16FlashAttnBwdSm80INS1_25CollectiveMainloopBwdSm80ILi2ELi2EN4cute5tupleIJNS5_1CILi128EEES8_NS7_ILi64EEEEEENS_10bfloat16_tEfNS_4arch4Sm80ELb0ELb0ELb1ELb1ELb1ELb0ELb0ELb0ELi2ELi4ELi4ELi4ELb0EEENS1_21CollectiveEpilogueBwdISA_SB_SD_Li256ELb1ELb0ELi2EEENS1_19SingleTileSchedulerILb1ELb0ELb0ELi128EEEEEEEEEvNT_6ParamsE$_ZN4cute3eso3ESOILb1ELb0EJNS_5tupleIJNS_1CILi8EEENS2_IJNS3_ILi2EEES5_S5_EEENS3_ILi1EEES6_S7_EEENS2_IJS7_NS2_IJS4_iiEEENS3_ILi64EEENS2_IJiNS3_ILi144EEENS3_ILi288EEEEEENS3_ILi512EEEEEEEEC2ERKS8_RKSF_)
        /*15e48*/ 	.word	0x00000000


	//----- nvinfo : EIATTR_FRAME_SIZE
	.align		4
.L_14956:
        /*15e4c*/ 	.byte	0x04, 0x11
        /*15e4e*/ 	.short	(.L_14958 - .L_14957)
	.align		4
.L_14957:
        /*15e50*/ 	.word	index@($_ZN7cutlass13device_kernelIN5flash19enable_sm80_to_sm89INS1_16FlashAttnBwdSm80INS1_25CollectiveMainloopBwdSm80ILi2ELi2EN4cute5tupleIJNS5_1CILi128EEES8_NS7_ILi64EEEEEENS_10bfloat16_tEfNS_4arch4Sm80ELb0ELb0ELb1ELb1ELb1ELb0ELb0ELb0ELi2ELi4ELi4ELi4ELb0EEENS1_21CollectiveEpilogueBwdISA_SB_SD_Li256ELb1ELb0ELi2EEENS1_19SingleTileSchedulerILb1ELb0ELb0ELi128EEEEEEEEEvNT_6ParamsE$_ZN4cute3eso3ESOILb1ELb0EJNS_5tupleIJNS_1CILi2EEES4_S4_EEENS2_IJNS3_ILi1EEENS3_ILi512EEEiEEEEEC2ERKS5_RKS8_)
        /*15e54*/ 	.word	0x00000000


	//----- nvinfo : EIATTR_FRAME_SIZE
	.align		4
.L_14958:
        /*15e58*/ 	.byte	0x04, 0x11
        /*15e5a*/ 	.short	(.L_14960 - .L_14959)
	.align		4
.L_14959:
        /*15e5c*/ 	.word	index@($_ZN7cutlass13device_kernelIN5flash19enable_sm80_to_sm89INS1_16FlashAttnBwdSm80INS1_25CollectiveMainloopBwdSm80ILi2ELi2EN4cute5tupleIJNS5_1CILi128EEES8_NS7_ILi64EEEEEENS_10bfloat16_tEfNS_4arch4Sm80ELb0ELb0ELb1ELb1ELb1ELb0ELb0ELb0ELi2ELi4ELi4ELi4ELb0EEENS1_21CollectiveEpilogueBwdISA_SB_SD_Li256ELb1ELb0ELi2EEENS1_19SingleTileSchedulerILb1ELb0ELb0ELi128EEEEEEEEEvNT_6ParamsE$_ZN4cute3eso3ESOILb1ELb0EJNS_5tupleIJNS_1CILi2EEES4_EEENS2_IJiiEEENS3_ILi1EEES7_EEC2ERKS5_RKS6_RKS7_SE_)
        /*15e60*/ 	.word	0x00000000


	//----- nvinfo : EIATTR_FRAME_SIZE
	.align		4
.L_14960:
        /*15e64*/ 	.byte	0x04, 0x11
        /*15e66*/ 	.short	(.L_14962 - .L_14961)
	.align		4
.L_14961:
        /*15e68*/ 	.word	index@($_ZN7cutlass13device_kernelIN5flash19enable_sm80_to_sm89INS1_16FlashAttnBwdSm80INS1_25CollectiveMainloopBwdSm80ILi2ELi2EN4cute5tupleIJNS5_1CILi128EEES8_NS7_ILi64EEEEEENS_10bfloat16_tEfNS_4arch4Sm80ELb0ELb0ELb1ELb1ELb1ELb0ELb0ELb0ELi2ELi4ELi4ELi4ELb0EEENS1_21CollectiveEpilogueBwdISA_SB_SD_Li256ELb1ELb0ELi2EEENS1_19SingleTileSchedulerILb1ELb0ELb0ELi128EEEEEEEEEvNT_6ParamsE$_ZN4cute3eso3ESOILb1ELb0EJNS_5tupleIJNS_1CILi2EEES4_EEENS2_IJiiEEEEEC2ERKS5_RKS6_)
        /*15e6c*/ 	.word	0x00000000


	//----- nvinfo : EIATTR_FRAME_SIZE
	.align		4
.L_14962:
        /*15e70*/ 	.byte	0x04, 0x11
        /*15e72*/ 	.short	(.L_14964 - .L_14963)
	.align		4
.L_14963:
        /*15e74*/ 	.word	index@($_ZN7cutlass13device_kernelIN5flash19enable_sm80_to_sm89INS1_16FlashAttnBwdSm80INS1_25CollectiveMainloopBwdSm80ILi2ELi2EN4cute5tupleIJNS5_1CILi128EEES8_NS7_ILi64EEEEEENS_10bfloat16_tEfNS_4arch4Sm80ELb0ELb0ELb1ELb1ELb1ELb0ELb0ELb0ELi2ELi4ELi4ELi4ELb0EEENS1_21CollectiveEpilogueBwdISA_SB_SD_Li256ELb1ELb0ELi2EEENS1_19SingleTileSchedulerILb1ELb0ELb0ELi128EEEEEEEEEvNT_6ParamsE$_ZN4cute3eso3ESOILb1ELb0EJNS_5tupleIJNS_1CILi2EEES4_EEENS2_IJiNS3_ILi512EEEEEEEEC2ERKS5_RKS7_)
        /*15e78*/ 	.word	0x00000000


	//----- nvinfo : EIATTR_FRAME_SIZE
	.align		4
.L_14964:
        /*15e7c*/ 	.byte	0x04, 0x11
        /*15e7e*/ 	.short	(.L_14966 - .L_14965)
	.align		4
.L_14965:
        /*15e80*/ 	.word	index@($_ZN7cutlass13device_kernelIN5flash19enable_sm80_to_sm89INS1_16FlashAttnBwdSm80INS1_25CollectiveMainloopBwdSm80ILi2ELi2EN4cute5tupleIJNS5_1CILi128EEES8_NS7_ILi64EEEEEENS_10bfloat16_tEfNS_4arch4Sm80ELb0ELb0ELb1ELb1ELb1ELb0ELb0ELb0ELi2ELi4ELi4ELi4ELb0EEENS1_21CollectiveEpilogueBwdISA_SB_SD_Li256ELb1ELb0ELi2EEENS1_19SingleTileSchedulerILb1ELb0ELb0ELi128EEEEEEEEEvNT_6ParamsE$_ZN4cute3eso3ESOILb1ELb0EJNS_5tupleIJNS_1CILi2EEES4_EEENS2_IJiNS3_ILi4096EEEEEEEEC2ERKS5_RKS7_)
        /*15e84*/ 	.word	0x00000000


	//----- nvinfo : EIATTR_FRAME_SIZE
	.align		4
.L_14966:
        /*15e88*/ 	.byte	0x04, 0x11
        /*15e8a*/ 	.short	(.L_14968 - .L_14967)
	.align		4
.L_14967:
        /*15e8c*/ 	.word	index@($_ZN7cutlass13device_kernelIN5flash19enable_sm80_to_sm89INS1_16FlashAttnBwdSm80INS1_25CollectiveMainloopBwdSm80ILi2ELi2EN4cute5tupleIJNS5_1CILi128EEES8_NS7_ILi64EEEEEENS_10bfloat16_tEfNS_4arch4Sm80ELb0ELb0ELb1ELb1ELb1ELb0ELb0ELb0ELi2ELi4ELi4ELi4ELb0EEENS1_21CollectiveEpilogueBwdISA_SB_SD_Li256ELb1ELb0ELi2EEENS1_19SingleTileSchedulerILb1ELb0ELb0ELi128EEEEEEEEEvNT_6ParamsE$_ZN4cute3eso3ESOILb1ELb0EJNS_5tupleIJNS_1CILi2EEES4_EEENS2_IJNS3_ILi1EEEiEEEEEC2ERKS5_RKS7_)
        /*15e90*/ 	.word	0x00000000


	//----- nvinfo : EIATTR_FRAME_SIZE
	.align		4
.L_14968:
        /*15e94*/ 	.byte	0x04, 0x11
        /*15e96*/ 	.short	(.L_14970 - .L_14969)
	.align		4
.L_14969:
        /*15e98*/ 	.word	index@($_ZN7cutlass13device_kernelIN5flash19enable_sm80_to_sm89INS1_16FlashAttnBwdSm80INS1_25CollectiveMainloopBwdSm80ILi2ELi2EN4cute5tupleIJNS5_1CILi128EEES8_NS7_ILi64EEEEEENS_10bfloat16_tEfNS_4arch4Sm80ELb0ELb0ELb1ELb1ELb1ELb0ELb0ELb0ELi2ELi4ELi4ELi4ELb0EEENS1_21CollectiveEpilogueBwdISA_SB_SD_Li256ELb1ELb0ELi2EEENS1_19SingleTileSchedulerILb1ELb0ELb0ELi128EEEEEEEEEvNT_6ParamsE$_ZN4cute3eso3ESOILb1ELb0EJNS_5tupleIJNS_1CILi2EEEEEENS2_IJiEEES4_NS3_ILi1EEEEEC2ERKS5_RKS6_RKS4_RKS7_)
        /*15e9c*/ 	.word	0x00000000


	//----- nvinfo : EIATTR_FRAME_SIZE
	.align		4
.L_14970:
        /*15ea0*/ 	.byte	0x04, 0x11
        /*15ea2*/ 	.short	(.L_14972 - .L_14971)
	.align		4
.L_14971:
        /*15ea4*/ 	.word	index@($_ZN7cutlass13device_kernelIN5flash19enable_sm80_to_sm89INS1_16FlashAttnBwdSm80INS1_25CollectiveMainloopBwdSm80ILi2ELi2EN4cute5tupleIJNS5_1CILi128EEES8_NS7_ILi64EEEEEENS_10bfloat16_tEfNS_4arch4Sm80ELb0ELb0ELb1ELb1ELb1ELb0ELb0ELb0ELi2ELi4ELi4ELi4ELb0EEENS1_21CollectiveEpilogueBwdISA_SB_SD_Li256ELb1ELb0ELi2EEENS1_19SingleTileSchedulerILb1ELb0ELb0ELi128EEEEEEEEEvNT_6ParamsE$_ZN4cute3eso3ESOILb1ELb0EJNS_5tupleIJNS_1CILi2EEEEEENS2_IJiEEENS3_ILi1EEES7_EEC2ERKS5_RKS6_RKS7_SE_)
        /*15ea8*/ 	.word	0x00000000


	//----- nvinfo : EIATTR_FRAME_SIZE
	.align		4
.L_14972:
        /*15eac*/ 	.byte	0x04, 0x11
        /*15eae*/ 	.short	(.L_14974 - .L_14973)
	.align		4
.L_14973:
        /*15eb0*/ 	.word	index@($_ZN7cutlass13device_kernelIN5flash19enable_sm80_to_sm89INS1_16FlashAttnBwdSm80INS1_25CollectiveMainloopBwdSm80ILi2ELi2EN4cute5tupleIJNS5_1CILi128EEES8_NS7_ILi64EEEEEENS_10bfloat16_tEfNS_4arch4Sm80ELb0ELb0ELb1ELb1ELb1ELb0ELb0ELb0ELi2ELi4ELi4ELi4ELb0EEENS1_21CollectiveEpilogueBwdISA_SB_SD_Li256ELb1ELb0ELi2EEENS1_19SingleTileSchedulerILb1ELb0ELb0ELi128EEEEEEEEEvNT_6ParamsE$_ZN4cute3eso3ESOILb1ELb0EJNS_5tupleIJNS_1CILi2EEEEEENS2_IJiEEEEEC2ERKS5_RKS6_)
        /*15eb4*/ 	.word	0x00000000


	//----- nvinfo : EIATTR_FRAME_SIZE
	.align		4
.L_14974:
        /*15eb8*/ 	.byte	0x04, 0x11
        /*15eba*/ 	.short	(.L_14976 - .L_14975)
	.align		4
.L_14975:
        /*15ebc*/ 	.word	index@($_ZN7cutlass13device_kernelIN5flash19enable_sm80_to_sm89INS1_16FlashAttnBwdSm80INS1_25CollectiveMainloopBwdSm80ILi2ELi2EN4cute5tupleIJNS5_1CILi128EEES8_NS7_ILi64EEEEEENS_10bfloat16_tEfNS_4arch4Sm80ELb0ELb0ELb1ELb1ELb1ELb0ELb0ELb0ELi2ELi4ELi4ELi4ELb0EEENS1_21CollectiveEpilogueBwdISA_SB_SD_Li256ELb1ELb0ELi2EEENS1_19SingleTileSchedulerILb1ELb0ELb0ELi128EEEEEEEEEvNT_6ParamsE$_ZN4cute3eso3ESOILb1ELb0EJNS_5tupleIJNS_1CILi1EEENS3_ILi2EEES5_EEENS2_IJS4_NS3_ILi256EEEiEEEEEC2ERKS6_RKS8_)
        /*15ec0*/ 	.word	0x00000000


	//----- nvinfo : EIATTR_FRAME_SIZE
	.align		4
.L_14976:
        /*15ec4*/ 	.byte	0x04, 0x11
        /*15ec6*/ 	.short	(.L_14978 - .L_14977)
	.align		4
.L_14977:
        /*15ec8*/ 	.word	index@($_ZN7cutlass13device_kernelIN5flash19enable_sm80_to_sm89INS1_16FlashAttnBwdSm80INS1_25CollectiveMainloopBwdSm80ILi2ELi2EN4cute5tupleIJNS5_1CILi128EEES8_NS7_ILi64EEEEEENS_10bfloat16_tEfNS_4arch4Sm80ELb0ELb0ELb1ELb1ELb1ELb0ELb0ELb0ELi2ELi4ELi4ELi4ELb0EEENS1_21CollectiveEpilogueBwdISA_SB_SD_Li256ELb1ELb0ELi2EEENS1_19SingleTileSchedulerILb1ELb0ELb0ELi128EEEEEEEEEvNT_6ParamsE$_ZN4cute3eso3ESOILb1ELb0EJNS_5tupleIJNS_1CILi1EEENS3_ILi2EEEEEENS2_IJNS3_ILi0EEEiEEEEEC2ERKS6_RKS8_)
        /*15ecc*/ 	.word	0x00000000


	//----- nvinfo : EIATTR_FRAME_SIZE
	.align		4
.L_14978:
        /*15ed0*/ 	.byte	0x04, 0x11
        /*15ed2*/ 	.short	(.L_14980 - .L_14979)
	.align		4
.L_14979:
        /*15ed4*/ 	.word	index@($_ZN7cutlass13device_kernelIN5flash19enable_sm80_to_sm89INS1_16FlashAttnBwdSm80INS1_25CollectiveMainloopBwdSm80ILi2ELi2EN4cute5tupleIJNS5_1CILi128EEES8_NS7_ILi64EEEEEENS_10bfloat16_tEfNS_4arch4Sm80ELb0ELb0ELb1ELb1ELb1ELb0ELb0ELb0ELi2ELi4ELi4ELi4ELb0EEENS1_21CollectiveEpilogueBwdISA_SB_SD_Li256ELb1ELb0ELi2EEENS1_19SingleTileSchedulerILb1ELb0ELb0ELi128EEEEEEEEEvNT_6ParamsE$_ZN4cute3eso3ESOILb1ELb0EJNS_5tupleIJNS_1CILi1EEENS3_ILi0EEEEEElS5_EEC2ERKS6_RKlRKS5_)
        /*15ed8*/ 	.word	0x00000000


	//----- nvinfo : EIATTR_FRAME_SIZE
	.align		4
.L_14980:
        /*15edc*/ 	.byte	0x04, 0x11
        /*15ede*/ 	.short	(.L_14982 - .L_14981)
	.align		4
.L_14981:
        /*15ee0*/ 	.word	index@($_ZN7cutlass13device_kernelIN5flash19enable_sm80_to_sm89INS1_16FlashAttnBwdSm80INS1_25CollectiveMainloopBwdSm80ILi2ELi2EN4cute5tupleIJNS5_1CILi128EEES8_NS7_ILi64EEEEEENS_10bfloat16_tEfNS_4arch4Sm80ELb0ELb0ELb1ELb1ELb1ELb0ELb0ELb0ELi2ELi4ELi4ELi4ELb0EEENS1_21CollectiveEpilogueBwdISA_SB_SD_Li256ELb1ELb0ELi2EEENS1_19SingleTileSchedulerILb1ELb0ELb0ELi128EEEEEEEEEvNT_6ParamsE$_ZN4cute3eso3ESOILb1ELb0EJNS_5tupleIJNS_1CILi1EEENS3_ILi0EEEEEEiNS3_ILi1024EEEEEC2ERKS6_RKiRKS7_)
        /*15ee4*/ 	.word	0x00000000


	//----- nvinfo : EIATTR_FRAME_SIZE
	.align		4
.L_14982:
        /*15ee8*/ 	.byte	0x04, 0x11
        /*15eea*/ 	.short	(.L_14984 - .L_14983)
	.align		4
.L_14983:
        /*15eec*/ 	.word	index@($_ZN7cutlass13device_kernelIN5flash19enable_sm80_to_sm89INS1_16FlashAttnBwdSm80INS1_25CollectiveMainloopBwdSm80ILi2ELi2EN4cute5tupleIJNS5_1CILi128EEES8_NS7_ILi64EEEEEENS_10bfloat16_tEfNS_4arch4Sm80ELb0ELb0ELb1ELb1ELb1ELb0ELb0ELb0ELi2ELi4ELi4ELi4ELb0EEENS1_21CollectiveEpilogueBwdISA_SB_SD_Li256ELb1ELb0ELi2EEENS1_19SingleTileSchedulerILb1ELb0ELb0ELi128EEEEEEEEEvNT_6ParamsE$_ZN4cute3eso3ESOILb1ELb0EJNS_5tupleIJNS_1CILi1EEENS3_ILi0EEEEEEiEEC2ERKS6_RKi)
        /*15ef0*/ 	.word	0x00000000


	//----- nvinfo : EIATTR_FRAME_SIZE
	.align		4
.L_14984:
        /*15ef4*/ 	.byte	0x04, 0x11
        /*15ef6*/ 	.short	(.L_14986 - .L_14985)
	.align		4
.L_14985:
        /*15ef8*/ 	.word	index@($_ZN7cutlass13device_kernelIN5flash19enable_sm80_to_sm89INS1_16FlashAttnBwdSm80INS1_25CollectiveMainloopBwdSm80ILi2ELi2EN4cute5tupleIJNS5_1CILi128EEES8_NS7_ILi64EEEEEENS_10bfloat16_tEfNS_4arch4Sm80ELb0ELb0ELb1ELb1ELb1ELb0ELb0ELb0ELi2ELi4ELi4ELi4ELb0EEENS1_21CollectiveEpilogueBwdISA_SB_SD_Li256ELb1ELb0ELi2EEENS1_19SingleTileSchedulerILb1ELb0ELb0ELi128EEEEEEEEEvNT_6ParamsE$_ZN4cute3eso3ESOILb1ELb0EJNS_5tupleIJNS_1CILi1EEENS3_ILi0EEEEEENS3_ILi4096EEENS2_IJiiEEEEEC2ERKS6_RKS7_RKS8_)
        /*15efc*/ 	.word	0x00000000


	//----- nvinfo : EIATTR_FRAME_SIZE
	.align		4
.L_14986:
        /*15f00*/ 	.byte	0x04, 0x11
        /*15f02*/ 	.short	(.L_14988 - .L_14987)
	.align		4
.L_14987:
        /*15f04*/ 	.word	index@($_ZN7cutlass13device_kernelIN5flash19enable_sm80_to_sm89INS1_16FlashAttnBwdSm80INS1_25CollectiveMainloopBwdSm80ILi2ELi2EN4cute5tupleIJNS5_1CILi128EEES8_NS7_ILi64EEEEEENS_10bfloat16_tEfNS_4arch4Sm80ELb0ELb0ELb1ELb1ELb1ELb0ELb0ELb0ELi2ELi4ELi4ELi4ELb0EEENS1_21CollectiveEpilogueBwdISA_SB_SD_Li256ELb1ELb0ELi2EEENS1_19SingleTileSchedulerILb1ELb0ELb0ELi128EEEEEEEEEvNT_6ParamsE$_ZN4cute3eso3ESOILb1ELb0EJNS_5tupleIJNS_1CILi1EEENS3_ILi0EEEEEENS2_IJiEEEEEC2ERKS6_RKS7_)
        /*15f08*/ 	.word	0x00000000


	//----- nvinfo : EIATTR_FRAME_SIZE
	.align		4
.L_14988:
        /*15f0c*/ 	.byte	0x04, 0x11
        /*15f0e*/ 	.short	(.L_14990 - .L_14989)
	.align		4
.L_14989:
        /*15f10*/ 	.word	index@($_ZN7cutlass13device_kernelIN5flash19enable_sm80_to_sm89INS1_16FlashAttnBwdSm80INS1_25CollectiveMainloopBwdSm80ILi2ELi2EN4cute5tupleIJNS5_1CILi128EEES8_NS7_ILi64EEEEEENS_10bfloat16_tEfNS_4arch4Sm80ELb0ELb0ELb1ELb1ELb1ELb0ELb0ELb0ELi2ELi4ELi4ELi4ELb0EEENS1_21CollectiveEpilogueBwdISA_SB_SD_Li256ELb1ELb0ELi2EEENS1_19SingleTileSchedulerILb1ELb0ELb0ELi128EEEEEEEEEvNT_6ParamsE$_ZN4cute3eso3ESOILb1ELb0EJNS_5tupleIJNS_1CILi1EEENS2_IJS4_NS3_ILi2EEES5_EEEEEENS2_IJNS3_ILi0EEENS2_IJS4_NS3_ILi256EEEiEEEEEEEEC2ERKS7_RKSB_)
        /*15f14*/ 	.word	0x00000000


	//----- nvinfo : EIATTR_FRAME_SIZE
	.align		4
.L_14990:
        /*15f18*/ 	.byte	0x04, 0x11
        /*15f1a*/ 	.short	(.L_14992 - .L_14991)
	.align		4
.L_14991:
        /*15f1c*/ 	.word	index@($_ZN7cutlass13device_kernelIN5flash19enable_sm80_to_sm89INS1_16FlashAttnBwdSm80INS1_25CollectiveMainloopBwdSm80ILi2ELi2EN4cute5tupleIJNS5_1CILi128EEES8_NS7_ILi64EEEEEENS_10bfloat16_tEfNS_4arch4Sm80ELb0ELb0ELb1ELb1ELb1ELb0ELb0ELb0ELi2ELi4ELi4ELi4ELb0EEENS1_21CollectiveEpilogueBwdISA_SB_SD_Li256ELb1ELb0ELi2EEENS1_19SingleTileSchedulerILb1ELb0ELb0ELi128EEEEEEEEEvNT_6ParamsE$_ZN4cute3eso3ESOILb1ELb0EJNS_5tupleIJNS_1CILi16EEENS3_ILi2EEES5_S5_NS3_ILi4EEES5_EEENS2_IJNS3_ILi1EEEiiiNS3_ILi144EEENS3_ILi512EEEEEEEEC2ERKS7_RKSB_)
        /*15f20*/ 	.word	0x00000000


	//----- nvinfo : EIATTR_FRAME_SIZE
	.align		4
.L_14992:
        /*15f24*/ 	.byte	0x04, 0x11
        /*15f26*/ 	.short	(.L_14994 - .L_14993)
	.align		4
.L_14993:
        /*15f28*/ 	.word	index@($_ZN7cutlass13device_kernelIN5flash19enable_sm80_to_sm89INS1_16FlashAttnBwdSm80INS1_25CollectiveMainloopBwdSm80ILi2ELi2EN4cute5tupleIJNS5_1CILi128EEES8_NS7_ILi64EEEEEENS_10bfloat16_tEfNS_4arch4Sm80ELb0ELb0ELb1ELb1ELb1ELb0ELb0ELb0ELi2ELi4ELi4ELi4ELb0EEENS1_21CollectiveEpilogueBwdISA_SB_SD_Li256ELb1ELb0ELi2EEENS1_19SingleTileSchedulerILb1ELb0ELb0ELi128EEEEEEEEEvNT_6ParamsE$_ZN4cute3eso3ESOILb1ELb0EJNS_5tupleIJNS_1CILi0EEES4_EEEiEEC2ERKS5_RKi)
        /*15f2c*/ 	.word	0x00000000


	//----- nvinfo : EIATTR_FRAME_SIZE
	.align		4
.L_14994:
        /*15f30*/ 	.byte	0x04, 0x11
        /*15f32*/ 	.short	(.L_14996 - .L_14995)
	.align		4
.L_14995:
        /*15f34*/ 	.word	index@($_ZN7cutlass13device_kernelIN5flash19enable_sm80_to_sm89INS1_16FlashAttnBwdSm80INS1_25CollectiveMainloopBwdSm80ILi2ELi2EN4cute5tupleIJNS5_1CILi128EEES8_NS7_ILi64EEEEEENS_10bfloat16_tEfNS_4arch4Sm80ELb0ELb0ELb1ELb1ELb1ELb0ELb0ELb0ELi2ELi4ELi4ELi4ELb0EEENS1_21CollectiveEpilogueBwdISA_SB_SD_Li256ELb1ELb0ELi2EEENS1_19SingleTileSchedulerILb1ELb0ELb0ELi128EEEEEEEEEvNT_6ParamsE$_ZN4cute3eso3ESOILb1ELb0EJNS_5tupleIJNS2_IJNS_1CILi8EEENS3_ILi1EEEEEENS3_ILi4EEES5_EEENS2_IJNS2_IJS5_NS3_ILi0EEEEEElS9_EEEEEC2ERKS8_RKSB_)
        /*15f38*/ 	.word	0x00000000


	//----- nvinfo : EIATTR_FRAME_SIZE
	.align		4
.L_14996:
        /*15f3c*/ 	.byte	0x04, 0x11
        /*15f3e*/ 	.short	(.L_14998 - .L_14997)
	.align		4
.L_14997:
        /*15f40*/ 	.word	index@($_ZN7cutlass13device_kernelIN5flash19enable_sm80_to_sm89INS1_16FlashAttnBwdSm80INS1_25CollectiveMainloopBwdSm80ILi2ELi2EN4cute5tupleIJNS5_1CILi128EEES8_NS7_ILi64EEEEEENS_10bfloat16_tEfNS_4arch4Sm80ELb0ELb0ELb1ELb1ELb1ELb0ELb0ELb0ELi2ELi4ELi4ELi4ELb0EEENS1_21CollectiveEpilogueBwdISA_SB_SD_Li256ELb1ELb0ELi2EEENS1_19SingleTileSchedulerILb1ELb0ELb0ELi128EEEEEEEEEvNT_6ParamsE$_ZN4cute3eso3ESOILb1ELb0EJNS_5tupleIJNS2_IJNS_1CILi8EEENS3_ILi1EEEEEENS3_ILi2EEES4_EEENS2_IJNS2_IJS5_NS3_ILi0EEEEEEiNS3_ILi1024EEEEEEEEC2ERKS8_RKSC_)
        /*15f44*/ 	.word	0x00000000


	//----- nvinfo : EIATTR_FRAME_SIZE
	.align		4
.L_14998:
        /*15f48*/ 	.byte	0x04, 0x11
        /*15f4a*/ 	.short	(.L_15000 - .L_14999)
	.align		4
.L_14999:
        /*15f4c*/ 	.word	index@($_ZN7cutlass13device_kernelIN5flash19enable_sm80_to_sm89INS1_16FlashAttnBwdSm80INS1_25CollectiveMainloopBwdSm80ILi2ELi2EN4cute5tupleIJNS5_1CILi128EEES8_NS7_ILi64EEEEEENS_10bfloat16_tEfNS_4arch4Sm80ELb0ELb0ELb1ELb1ELb1ELb0ELb0ELb0ELi2ELi4ELi4ELi4ELb0EEENS1_21CollectiveEpilogueBwdISA_SB_SD_Li256ELb1ELb0ELi2EEENS1_19SingleTileSchedulerILb1ELb0ELb0ELi128EEEEEEEEEvNT_6ParamsE$_ZN4cute3eso3ESOILb1ELb0EJNS_5tupleIJNS2_IJNS_1CILi8EEENS3_ILi1EEEEEENS3_ILi2EEENS2_IJS7_S7_EEEEEENS2_IJNS2_IJS5_NS3_ILi0EEEEEENS3_ILi4096EEENS2_IJiiEEEEEEEEC2ERKS9_RKSE_)
        /*15f50*/ 	.word	0x00000000


	//----- nvinfo : EIATTR_FRAME_SIZE
	.align		4
.L_15000:
        /*15f54*/ 	.byte	0x04, 0x11
        /*15f56*/ 	.short	(.L_15002 - .L_15001)
	.align		4
.L_15001:
        /*15f58*/ 	.word	index@($_ZN7cutlass13device_kernelIN5flash19enable_sm80_to_sm89INS1_16FlashAttnBwdSm80INS1_25CollectiveMainloopBwdSm80ILi2ELi2EN4cute5tupleIJNS5_1CILi128EEES8_NS7_ILi64EEEEEENS_10bfloat16_tEfNS_4arch4Sm80ELb0ELb0ELb1ELb1ELb1ELb0ELb0ELb0ELi2ELi4ELi4ELi4ELb0EEENS1_21CollectiveEpilogueBwdISA_SB_SD_Li256ELb1ELb0ELi2EEENS1_19SingleTileSchedulerILb1ELb0ELb0ELi128EEEEEEEEEvNT_6ParamsE$_ZN4cute3eso3ESOILb1ELb0EJNS_5tupleIJNS2_IJNS_1CILi8EEENS3_ILi1EEEEEENS3_ILi2EEEEEENS2_IJNS2_IJS5_NS3_ILi0EEEEEEiEEEEEC2ERKS8_RKSB_)
        /*15f5c*/ 	.word	0x00000000


	//----- nvinfo : EIATTR_FRAME_SIZE
	.align		4
.L_15002:
        /*15f60*/ 	.byte	0x04, 0x11
        /*15f62*/ 	.short	(.L_15004 - .L_15003)
	.align		4
.L_15003:
        /*15f64*/ 	.word	index@($_ZN7cutlass13device_kernelIN5flash19enable_sm80_to_sm89INS1_16FlashAttnBwdSm80INS1_25CollectiveMainloopBwdSm80ILi2ELi2EN4cute5tupleIJNS5_1CILi128EEES8_NS7_ILi64EEEEEENS_10bfloat16_tEfNS_4arch4Sm80ELb0ELb0ELb1ELb1ELb1ELb0ELb0ELb0ELi2ELi4ELi4ELi4ELb0EEENS1_21CollectiveEpilogueBwdISA_SB_SD_Li256ELb1ELb0ELi2EEENS1_19SingleTileSchedulerILb1ELb0ELb0ELi128EEEEEEEEEvNT_6ParamsE$_ZN4cute3eso3ESOILb1ELb0EJNS_5tupleIJNS2_IJNS_1CILi8EEENS3_ILi1EEEEEENS2_IJNS3_ILi2EEEEEEEEENS2_IJNS2_IJS5_NS3_ILi0EEEEEENS2_IJiEEEEEEEEC2ERKS9_RKSD_)
        /*15f68*/ 	.word	0x00000000


	//----- nvinfo : EIATTR_FRAME_SIZE
	.align		4
.L_15004:
        /*15f6c*/ 	.byte	0x04, 0x11
        /*15f6e*/ 	.short	(.L_15006 - .L_15005)
	.align		4
.L_15005:
        /*15f70*/ 	.word	index@($_ZN7cutlass13device_kernelIN5flash19enable_sm80_to_sm89INS1_16FlashAttnBwdSm80INS1_25CollectiveMainloopBwdSm80ILi2ELi2EN4cute5tupleIJNS5_1CILi128EEES8_NS7_ILi64EEEEEENS_10bfloat16_tEfNS_4arch4Sm80ELb0ELb0ELb1ELb1ELb1ELb0ELb0ELb0ELi2ELi4ELi4ELi4ELb0EEENS1_21CollectiveEpilogueBwdISA_SB_SD_Li256ELb1ELb0ELi2EEENS1_19SingleTileSchedulerILb1ELb0ELb0ELi128EEEEEEEEEvNT_6ParamsE$_ZN4cute3eso3ESOILb1ELb0EJNS_5tupleIJNS2_IJNS_1CILi2EEES4_S4_EEES4_NS2_IJS4_S4_EEEEEENS2_IJNS2_IJNS3_ILi1EEENS3_ILi512EEEiEEENS3_ILi4096EEENS2_IJiiEEEEEEEEC2ERKS7_RKSD_)
        /*15f74*/ 	.word	0x00000000


	//----- nvinfo : EIATTR_FRAME_SIZE
	.align		4
.L_15006:
        /*15f78*/ 	.byte	0x04, 0x11
        /*15f7a*/ 	.short	(.L_15008 - .L_15007)
	.align		4
.L_15007:
        /*15f7c*/ 	.word	index@($_ZN7cutlass13device_kernelIN5flash19enable_sm80_to_sm89INS1_16FlashAttnBwdSm80INS1_25CollectiveMainloopBwdSm80ILi2ELi2EN4cute5tupleIJNS5_1CILi128EEES8_NS7_ILi64EEEEEENS_10bfloat16_tEfNS_4arch4Sm80ELb0ELb0ELb1ELb1ELb1ELb0ELb0ELb0ELi2ELi4ELi4ELi4ELb0EEENS1_21CollectiveEpilogueBwdISA_SB_SD_Li256ELb1ELb0ELi2EEENS1_19SingleTileSchedulerILb1ELb0ELb0ELi128EEEEEEEEEvNT_6ParamsE$_ZN4cute3eso3ESOILb1ELb0EJNS_5tupleIJNS2_IJNS_1CILi2EEES4_S4_EEES4_NS2_IJNS2_IJS4_S4_EEES4_EEEEEENS2_IJNS2_IJNS3_ILi1EEENS3_ILi512EEEiEEENS3_ILi4096EEENS2_IJNS2_IJiiEEENS3_ILi8192EEEEEEEEEEEC2ERKS8_RKSG_)
        /*15f80*/ 	.word	0x00000000


	//----- nvinfo : EIATTR_FRAME_SIZE
	.align		4
.L_15008:
        /*15f84*/ 	.byte	0x04, 0x11
        /*15f86*/ 	.short	(.L_15010 - .L_15009)
	.align		4
.L_15009:
        /*15f88*/ 	.word	index@($_ZN7cutlass13device_kernelIN5flash19enable_sm80_to_sm89INS1_16FlashAttnBwdSm80INS1_25CollectiveMainloopBwdSm80ILi2ELi2EN4cute5tupleIJNS5_1CILi128EEES8_NS7_ILi64EEEEEENS_10bfloat16_tEfNS_4arch4Sm80ELb0ELb0ELb1ELb1ELb1ELb0ELb0ELb0ELi2ELi4ELi4ELi4ELb0EEENS1_21CollectiveEpilogueBwdISA_SB_SD_Li256ELb1ELb0ELi2EEENS1_19SingleTileSchedulerILb1ELb0ELb0ELi128EEEEEEEEEvNT_6ParamsE$_ZN4cute3eso3ESOILb1ELb0EJNS_5tupleIJNS2_IJNS_1CILi2EEES4_EEES5_NS3_ILi8EEEEEENS2_IJNS2_IJiNS3_ILi512EEEEEENS2_IJiiEEENS3_ILi1024EEEEEEEEC2ERKS7_RKSC_)
        /*15f8c*/ 	.word	0x00000000


	//----- nvinfo : EIATTR_FRAME_SIZE
	.align		4
.L_15010:
        /*15f90*/ 	.byte	0x04, 0x11
        /*15f92*/ 	.short	(.L_15012 - .L_15011)
	.align		4
.L_15011:
        /*15f94*/ 	.word	index@($_ZN7cutlass13device_kernelIN5flash19enable_sm80_to_sm89INS1_16FlashAttnBwdSm80INS1_25CollectiveMainloopBwdSm80ILi2ELi2EN4cute5tupleIJNS5_1CILi128EEES8_NS7_ILi64EEEEEENS_10bfloat16_tEfNS_4arch4Sm80ELb0ELb0ELb1ELb1ELb1ELb0ELb0ELb0ELi2ELi4ELi4ELi4ELb0EEENS1_21CollectiveEpilogueBwdISA_SB_SD_Li256ELb1ELb0ELi2EEENS1_19SingleTileSchedulerILb1ELb0ELb0ELi128EEEEEEEEEvNT_6ParamsE$_ZN4cute3eso3ESOILb1ELb0EJNS_5tupleIJNS2_IJNS_1CILi2EEES4_EEES4_EEENS2_IJNS2_IJiiEEENS3_ILi8192EEEEEEEEC2ERKS6_RKS9_)
        /*15f98*/ 	.word	0x00000000


	//----- nvinfo : EIATTR_FRAME_SIZE
	.align		4
.L_15012:
        /*15f9c*/ 	.byte	0x04, 0x11
        /*15f9e*/ 	.short	(.L_15014 - .L_15013)
	.align		4
.L_15013:
        /*15fa0*/ 	.word	index@($_ZN7cutlass13device_kernelIN5flash19enable_sm80_to_sm89INS1_16FlashAttnBwdSm80INS1_25CollectiveMainloopBwdSm80ILi2ELi2EN4cute5tupleIJNS5_1CILi128EEES8_NS7_ILi64EEEEEENS_10bfloat16_tEfNS_4arch4Sm80ELb0ELb0ELb1ELb1ELb1ELb0ELb0ELb0ELi2ELi4ELi4ELi4ELb0EEENS1_21CollectiveEpilogueBwdISA_SB_SD_Li256ELb1ELb0ELi2EEENS1_19SingleTileSchedulerILb1ELb0ELb0ELi128EEEEEEEEEvNT_6ParamsE$_ZN4cute3eso3ESOILb1ELb0EJNS_5tupleIJNS2_IJNS_1CILi2EEES4_EEENS3_ILi8EEES5_EEENS2_IJNS2_IJNS3_ILi1EEEiEEENS3_ILi1024EEENS2_IJiiEEEEEEEEC2ERKS7_RKSC_)
        /*15fa4*/ 	.word	0x00000000


	//----- nvinfo : EIATTR_FRAME_SIZE
	.align		4
.L_15014:
        /*15fa8*/ 	.byte	0x04, 0x11
        /*15faa*/ 	.short	(.L_15016 - .L_15015)
	.align		4
.L_15015:
        /*15fac*/ 	.word	index@($_ZN7cutlass13device_kernelIN5flash19enable_sm80_to_sm89INS1_16FlashAttnBwdSm80INS1_25CollectiveMainloopBwdSm80ILi2ELi2EN4cute5tupleIJNS5_1CILi128EEES8_NS7_ILi64EEEEEENS_10bfloat16_tEfNS_4arch4Sm80ELb0ELb0ELb1ELb1ELb1ELb0ELb0ELb0ELi2ELi4ELi4ELi4ELb0EEENS1_21CollectiveEpilogueBwdISA_SB_SD_Li256ELb1ELb0ELi2EEENS1_19SingleTileSchedulerILb1ELb0ELb0ELi128EEEEEEEEEvNT_6ParamsE$_ZN4cute3eso3ESOILb1ELb0EJNS_5tupleIJNS2_IJNS_1CILi1EEENS3_ILi0EEEEEES5_EEENS2_IJNS2_IJS5_S5_EEEiEEEEEC2ERKS7_RKS9_)
        /*15fb0*/ 	.word	0x00000000


	//----- nvinfo : EIATTR_FRAME_SIZE
	.align		4
.L_15016:
        /*15fb4*/ 	.byte	0x04, 0x11
        /*15fb6*/ 	.short	(.L_15018 - .L_15017)
	.align		4
.L_15017:
        /*15fb8*/ 	.word	index@($_ZN7cutlass13device_kernelIN5flash19enable_sm80_to_sm89INS1_16FlashAttnBwdSm80INS1_25CollectiveMainloopBwdSm80ILi2ELi2EN4cute5tupleIJNS5_1CILi128EEES8_NS7_ILi64EEEEEENS_10bfloat16_tEfNS_4arch4Sm80ELb0ELb0ELb1ELb1ELb1ELb0ELb0ELb0ELi2ELi4ELi4ELi4ELb0EEENS1_21CollectiveEpilogueBwdISA_SB_SD_Li256ELb1ELb0ELi2EEENS1_19SingleTileSchedulerILb1ELb0ELb0ELi128EEEEEEEEEvNT_6ParamsE$_ZN4cute3eso3ESOILb1ELb0EJNS_5tupleIJNS2_IJNS_1CILi1EEENS3_ILi0EEEEEENS2_IJS5_S5_EEEEEENS2_IJS5_iEEEEEC2ERKS8_RKS9_)
        /*15fbc*/ 	.word	0x00000000


	//----- nvinfo : EIATTR_FRAME_SIZE
	.align		4
.L_15018:
        /*15fc0*/ 	.byte	0x04, 0x11
        /*15fc2*/ 	.short	(.L_15020 - .L_15019)
	.align		4
.L_15019:
        /*15fc4*/ 	.word	index@($_ZN7cutlass13device_kernelIN5flash19enable_sm80_to_sm89INS1_16FlashAttnBwdSm80INS1_25CollectiveMainloopBwdSm80ILi2ELi2EN4cute5tupleIJNS5_1CILi128EEES8_NS7_ILi64EEEEEENS_10bfloat16_tEfNS_4arch4Sm80ELb0ELb0ELb1ELb1ELb1ELb0ELb0ELb0ELi2ELi4ELi4ELi4ELb0EEENS1_21CollectiveEpilogueBwdISA_SB_SD_Li256ELb1ELb0ELi2EEENS1_19SingleTileSchedulerILb1ELb0ELb0ELi128EEEEEEEEEvNT_6ParamsE$_ZN4cute3eso3ESOILb1ELb0EJNS_5tupleIJNS2_IJNS_1CILi1EEENS2_IJS4_NS3_ILi2EEES5_EEEEEES5_NS2_IJS5_S5_EEEEEENS2_IJNS2_IJNS3_ILi0EEENS2_IJS4_NS3_ILi256EEEiEEEEEENS3_ILi2048EEENS2_IJiNS3_ILi4096EEEEEEEEEEEC2ERKS9_RKSH_)
        /*15fc8*/ 	.word	0x00000000


	//----- nvinfo : EIATTR_FRAME_SIZE
	.align		4
.L_15020:
        /*15fcc*/ 	.byte	0x04, 0x11
        /*15fce*/ 	.short	(.L_15022 - .L_15021)
	.align		4
.L_15021:
        /*15fd0*/ 	.word	index@($_ZN7cutlass13device_kernelIN5flash19enable_sm80_to_sm89INS1_16FlashAttnBwdSm80INS1_25CollectiveMainloopBwdSm80ILi2ELi2EN4cute5tupleIJNS5_1CILi128EEES8_NS7_ILi64EEEEEENS_10bfloat16_tEfNS_4arch4Sm80ELb0ELb0ELb1ELb1ELb1ELb0ELb0ELb0ELi2ELi4ELi4ELi4ELb0EEENS1_21CollectiveEpilogueBwdISA_SB_SD_Li256ELb1ELb0ELi2EEENS1_19SingleTileSchedulerILb1ELb0ELb0ELi128EEEEEEEEEvNT_6ParamsE$_ZN4cute3eso3ESOILb1ELb0EJNS_5tupleIJNS2_IJNS2_IJNS_1CILi8EEENS3_ILi1EEEEEES5_EEENS2_IJNS2_IJS5_S5_EEENS3_ILi2EEEEEEEEENS2_IJNS2_IJNS2_IJS5_NS3_ILi0EEEEEESC_EEENS2_IJNS2_IJSC_SC_EEEiEEEEEEEEC2ERKSB_RKSH_)
        /*15fd4*/ 	.word	0x00000000


	//----- nvinfo : EIATTR_FRAME_SIZE
	.align		4
.L_15022:
        /*15fd8*/ 	.byte	0x04, 0x11
        /*15fda*/ 	.short	(.L_15024 - .L_15023)
	.align		4
.L_15023:
        /*15fdc*/ 	.word	index@($_ZN7cutlass13device_kernelIN5flash19enable_sm80_to_sm89INS1_16FlashAttnBwdSm80INS1_25CollectiveMainloopBwdSm80ILi2ELi2EN4cute5tupleIJNS5_1CILi128EEES8_NS7_ILi64EEEEEENS_10bfloat16_tEfNS_4arch4Sm80ELb0ELb0ELb1ELb1ELb1ELb0ELb0ELb0ELi2ELi4ELi4ELi4ELb0EEENS1_21CollectiveEpilogueBwdISA_SB_SD_Li256ELb1ELb0ELi2EEENS1_19SingleTileSchedulerILb1ELb0ELb0ELi128EEEEEEEEEvNT_6ParamsE$_ZN4cute3eso3ESOILb1ELb0EJNS_5tupleIJNS2_IJNS2_IJNS_1CILi8EEENS3_ILi1EEEEEENS2_IJS5_S5_EEEEEENS2_IJS5_NS3_ILi2EEEEEEEEENS2_IJNS2_IJNS2_IJS5_NS3_ILi0EEEEEENS2_IJSC_SC_EEEEEENS2_IJSC_iEEEEEEEEC2ERKSB_RKSH_)
        /*15fe0*/ 	.word	0x00000000


	//----- nvinfo : EIATTR_FRAME_SIZE
	.align		4
.L_15024:
        /*15fe4*/ 	.byte	0x04, 0x11
        /*15fe6*/ 	.short	(.L_15026 - .L_15025)
	.align		4
.L_15025:
        /*15fe8*/ 	.word	index@($_ZN7cutlass13device_kernelIN5flash19enable_sm80_to_sm89INS1_16FlashAttnBwdSm80INS1_25CollectiveMainloopBwdSm80ILi2ELi2EN4cute5tupleIJNS5_1CILi128EEES8_NS7_ILi64EEEEEENS_10bfloat16_tEfNS_4arch4Sm80ELb0ELb0ELb1ELb1ELb1ELb0ELb0ELb0ELi2ELi4ELi4ELi4ELb0EEENS1_21CollectiveEpilogueBwdISA_SB_SD_Li256ELb1ELb0ELi2EEENS1_19SingleTileSchedulerILb1ELb0ELb0ELi128EEEEEEEEEvNT_6ParamsE$_ZN4cute3eso3ESOILb1ELb0EJNS_1CILi8EEEiiiNS2_ILi144EEENS2_ILi512EEEEEC2ERKS3_RKiSA_SA_RKS4_RKS5_)
        /*15fec*/ 	.word	0x00000000


	//----- nvinfo : EIATTR_FRAME_SIZE
	.align		4
.L_15026:
        /*15ff0*/ 	.byte	0x04, 0x11
        /*15ff2*/ 	.short	(.L_15028 - .L_15027)
	.align		4
.L_15027:
        /*15ff4*/ 	.word	index@($_ZN7cutlass13device_kernelIN5flash19enable_sm80_to_sm89INS1_16FlashAttnBwdSm80INS1_25CollectiveMainloopBwdSm80ILi2ELi2EN4cute5tupleIJNS5_1CILi128EEES8_NS7_ILi64EEEEEENS_10bfloat16_tEfNS_4arch4Sm80ELb0ELb0ELb1ELb1ELb1ELb0ELb0ELb0ELi2ELi4ELi4ELi4ELb0EEENS1_21CollectiveEpilogueBwdISA_SB_SD_Li256ELb1ELb0ELi2EEENS1_19SingleTileSchedulerILb1ELb0ELb0ELi128EEEEEEEEEvNT_6ParamsE$_ZN4cute3eso3ESOILb1ELb0EJNS_1CILi8EEEiiEEC2ERKS3_RKiS8_)
        /*15ff8*/ 	.word	0x00000000


	//----- nvinfo : EIATTR_FRAME_SIZE
	.align		4
.L_15028:
        /*15ffc*/ 	.byte	0x04, 0x11
        /*15ffe*/ 	.short	(.L_15030 - .L_15029)
	.align		4
.L_15029:
        /*16000*/ 	.word	index@($_ZN7cutlass13device_kernelIN5flash19enable_sm80_to_sm89INS1_16FlashAttnBwdSm80INS1_25CollectiveMainloopBwdSm80ILi2ELi2EN4cute5tupleIJNS5_1CILi128EEES8_NS7_ILi64EEEEEENS_10bfloat16_tEfNS_4arch4Sm80ELb0ELb0ELb1ELb1ELb1ELb0ELb0ELb0ELi2ELi4ELi4ELi4ELb0EEENS1_21CollectiveEpilogueBwdISA_SB_SD_Li256ELb1ELb0ELi2EEENS1_19SingleTileSchedulerILb1ELb0ELb0ELi128EEEEEEEEEvNT_6ParamsE$_ZN4cute3eso3ESOILb1ELb0EJNS_1CILi4096EEEiiNS2_ILi8192EEEEEC2ERKS3_RKiS9_RKS4_)
        /*16004*/ 	.word	0x00000000


	//----- nvinfo : EIATTR_FRAME_SIZE
	.align		4
.L_15030:
        /*16008*/ 	.byte	0x04, 0x11
        /*1600a*/ 	.short	(.L_15032 - .L_15031)
	.align		4
.L_15031:
        /*1600c*/ 	.word	index@($_ZN7cutlass13device_kernelIN5flash19enable_sm80_to_sm89INS1_16FlashAttnBwdSm80INS1_25CollectiveMainloopBwdSm80ILi2ELi2EN4cute5tupleIJNS5_1CILi128EEES8_NS7_ILi64EEEEEENS_10bfloat16_tEfNS_4arch4Sm80ELb0ELb0ELb1ELb1ELb1ELb0ELb0ELb0ELi2ELi4ELi4ELi4ELb0EEENS1_21CollectiveEpilogueBwdISA_SB_SD_Li256ELb1ELb0ELi2EEENS1_19SingleTileSchedulerILb1ELb0ELb0ELi128EEEEEEEEEvNT_6ParamsE$_ZN4cute3eso3ESOILb1ELb0EJNS_1CILi4096EEEiiEEC2ERKS3_RKiS8_)
        /*16010*/ 	.word	0x00000000


	//----- nvinfo : EIATTR_FRAME_SIZE
	.align		4
.L_15032:
        /*16014*/ 	.byte	0x04, 0x11
        /*16016*/ 	.short	(.L_15034 - .L_15033)
	.align		4
.L_15033:
        /*16018*/ 	.word	index@($_ZN7cutlass13device_kernelIN5flash19enable_sm80_to_sm89INS1_16FlashAttnBwdSm80INS1_25CollectiveMainloopBwdSm80ILi2ELi2EN4cute5tupleIJNS5_1CILi128EEES8_NS7_ILi64EEEEEENS_10bfloat16_tEfNS_4arch4Sm80ELb0ELb0ELb1ELb1ELb1ELb0ELb0ELb0ELi2ELi4ELi4ELi4ELb0EEENS1_21CollectiveEpilogueBwdISA_SB_SD_Li256ELb1ELb0ELi2EEENS1_19SingleTileSchedulerILb1ELb0ELb0ELi128EEEEEEEEEvNT_6ParamsE$_ZN4cute3eso3ESOILb1ELb0EJNS_1CILi4096EEENS_5tupleIJiiEEEEEC2ERKS3_RKS5_)
        /*1601c*/ 	.word	0x00000000


	//----- nvinfo : EIATTR_FRAME_SIZE
	.align		4
.L_15034:
        /*16020*/ 	.byte	0x04, 0x11
        /*16022*/ 	.short	(.L_15036 - .L_15035)
	.align		4
.L_15035:
        /*16024*/ 	.word	index@($_ZN7cutlass13device_kernelIN5flash19enable_sm80_to_sm89INS1_16FlashAttnBwdSm80INS1_25CollectiveMainloopBwdSm80ILi2ELi2EN4cute5tupleIJNS5_1CILi128EEES8_NS7_ILi64EEEEEENS_10bfloat16_tEfNS_4arch4Sm80ELb0ELb0ELb1ELb1ELb1ELb0ELb0ELb0ELi2ELi4ELi4ELi4ELb0EEENS1_21CollectiveEpilogueBwdISA_SB_SD_Li256ELb1ELb0ELi2EEENS1_19SingleTileSchedulerILb1ELb0ELb0ELi128EEEEEEEEEvNT_6ParamsE$_ZN4cute3eso3ESOILb1ELb0EJNS_1CILi4096EEENS_5tupleIJNS4_IJiiEEENS2_ILi8192EEEEEEEEC2ERKS3_RKS7_)
        /*16028*/ 	.word	0x00000000


	//----- nvinfo : EIATTR_FRAME_SIZE
	.align		4
.L_15036:
        /*1602c*/ 	.byte	0x04, 0x11
        /*1602e*/ 	.short	(.L_15038 - .L_15037)
	.align		4
.L_15037:
        /*16030*/ 	.word	index@($_ZN7cutlass13device_kernelIN5flash19enable_sm80_to_sm89INS1_16FlashAttnBwdSm80INS1_25CollectiveMainloopBwdSm80ILi2ELi2EN4cute5tupleIJNS5_1CILi128EEES8_NS7_ILi64EEEEEENS_10bfloat16_tEfNS_4arch4Sm80ELb0ELb0ELb1ELb1ELb1ELb0ELb0ELb0ELi2ELi4ELi4ELi4ELb0EEENS1_21CollectiveEpilogueBwdISA_SB_SD_Li256ELb1ELb0ELi2EEENS1_19SingleTileSchedulerILb1ELb0ELb0ELi128EEEEEEEEEvNT_6ParamsE$_ZN4cute3eso3ESOILb1ELb0EJNS_1CILi2EEEiEEC2ERKS3_RKi)
        /*16034*/ 	.word	0x00000000


	//----- nvinfo : EIATTR_FRAME_SIZE
	.align		4
.L_15038:
        /*16038*/ 	.byte	0x04, 0x11
        /*1603a*/ 	.short	(.L_15040 - .L_15039)
	.align		4
.L_15039:
        /*1603c*/ 	.word	index@($_ZN7cutlass13device_kernelIN5flash19enable_sm80_to_sm89INS1_16FlashAttnBwdSm80INS1_25CollectiveMainloopBwdSm80ILi2ELi2EN4cute5tupleIJNS5_1CILi128EEES8_NS7_ILi64EEEEEENS_10bfloat16_tEfNS_4arch4Sm80ELb0ELb0ELb1ELb1ELb1ELb0ELb0ELb0ELi2ELi4ELi4ELi4ELb0EEENS1_21CollectiveEpilogueBwdISA_SB_SD_Li256ELb1ELb0ELi2EEENS1_19SingleTileSchedulerILb1ELb0ELb0ELi128EEEEEEEEEvNT_6ParamsE$_ZN4cute3eso3ESOILb1ELb0EJNS_1CILi1EEEiiiNS2_ILi72EEENS2_ILi512EEEEEC2ERKS3_RKiSA_SA_RKS4_RKS5_)
        /*16040*/ 	.word	0x00000000


	//----- nvinfo : EIATTR_FRAME_SIZE
	.align		4
.L_15040:
        /*16044*/ 	.byte	0x04, 0x11
        /*16046*/ 	.short	(.L_15042 - .L_15041)
	.align		4
.L_15041:
        /*16048*/ 	.word	index@($_ZN7cutlass13device_kernelIN5flash19enable_sm80_to_sm89INS1_16FlashAttnBwdSm80INS1_25CollectiveMainloopBwdSm80ILi2ELi2EN4cute5tupleIJNS5_1CILi128EEES8_NS7_ILi64EEEEEENS_10bfloat16_tEfNS_4arch4Sm80ELb0ELb0ELb1ELb1ELb1ELb0ELb0ELb0ELi2ELi4ELi4ELi4ELb0EEENS1_21CollectiveEpilogueBwdISA_SB_SD_Li256ELb1ELb0ELi2EEENS1_19SingleTileSchedulerILb1ELb0ELb0ELi128EEEEEEEEEvNT_6ParamsE$_ZN4cute3eso3ESOILb1ELb0EJNS_1CILi1EEEiiiNS2_ILi64EEENS2_ILi72EEENS2_ILi144EEENS2_ILi288EEENS2_ILi512EEEEEC2ERKS3_RKiSD_SD_RKS4_RKS5_RKS6_RKS7_RKS8_)
        /*1604c*/ 	.word	0x00000000


	//----- nvinfo : EIATTR_FRAME_SIZE
	.align		4
.L_15042:
        /*16050*/ 	.byte	0x04, 0x11
        /*16052*/ 	.short	(.L_15044 - .L_15043)
	.align		4
.L_15043:
        /*16054*/ 	.word	index@($_ZN7cutlass13device_kernelIN5flash19enable_sm80_to_sm89INS1_16FlashAttnBwdSm80INS1_25CollectiveMainloopBwdSm80ILi2ELi2EN4cute5tupleIJNS5_1CILi128EEES8_NS7_ILi64EEEEEENS_10bfloat16_tEfNS_4arch4Sm80ELb0ELb0ELb1ELb1ELb1ELb0ELb0ELb0ELi2ELi4ELi4ELi4ELb0EEENS1_21CollectiveEpilogueBwdISA_SB_SD_Li256ELb1ELb0ELi2EEENS1_19SingleTileSchedulerILb1ELb0ELb0ELi128EEEEEEEEEvNT_6ParamsE$_ZN4cute3eso3ESOILb1ELb0EJNS_1CILi1EEEiiiNS2_ILi144EEENS2_ILi512EEEEEC2ERKS3_RKiSA_SA_RKS4_RKS5_)
        /*16058*/ 	.word	0x00000000


	//----- nvinfo : EIATTR_FRAME_SIZE
	.align		4
.L_15044:
        /*1605c*/ 	.byte	0x04, 0x11
        /*1605e*/ 	.short	(.L_15046 - .L_15045)
	.align		4
.L_15045:
        /*16060*/ 	.word	index@($_ZN7cutlass13device_kernelIN5flash19enable_sm80_to_sm89INS1_16FlashAttnBwdSm80INS1_25CollectiveMainloopBwdSm80ILi2ELi2EN4cute5tupleIJNS5_1CILi128EEES8_NS7_ILi64EEEEEENS_10bfloat16_tEfNS_4arch4Sm80ELb0ELb0ELb1ELb1ELb1ELb0ELb0ELb0ELi2ELi4ELi4ELi4ELb0EEENS1_21CollectiveEpilogueBwdISA_SB_SD_Li256ELb1ELb0ELi2EEENS1_19SingleTileSchedulerILb1ELb0ELb0ELi128EEEEEEEEEvNT_6ParamsE$_ZN4cute3eso3ESOILb1ELb0EJNS_1CILi1EEEiEEC2ERKS3_RKi)
        /*16064*/ 	.word	0x00000000


	//----- nvinfo : EIATTR_FRAME_SIZE
	.align		4
.L_15046:
        /*16068*/ 	.byte	0x04, 0x11
        /*1606a*/ 	.short	(.L_15048 - .L_15047)
	.align		4
.L_15047:
        /*1606c*/ 	.word	index@($_ZN7cutlass13device_kernelIN5flash19enable_sm80_to_sm89INS1_16FlashAttnBwdSm80INS1_25CollectiveMainloopBwdSm80ILi2ELi2EN4cute5tupleIJNS5_1CILi128EEES8_NS7_ILi64EEEEEENS_10bfloat16_tEfNS_4arch4Sm80ELb0ELb0ELb1ELb1ELb1ELb0ELb0ELb0ELi2ELi4ELi4ELi4ELb0EEENS1_21CollectiveEpilogueBwdISA_SB_SD_Li256ELb1ELb0ELi2EEENS1_19SingleTileSchedulerILb1ELb0ELb0ELi128EEEEEEEEEvNT_6ParamsE$_ZN4cute3eso3ESOILb1ELb0EJNS_1CILi1EEENS_5tupleIJiiiEEENS2_ILi64EEENS4_IJNS2_ILi72EEENS2_ILi144EEENS2_ILi288EEEEEENS2_ILi512EEEEEC2ERKS3_RKS5_RKS6_RKSA_RKSB_)
        /*16070*/ 	.word	0x00000000


	//----- nvinfo : EIATTR_FRAME_SIZE
	.align		4
.L_15048:
        /*16074*/ 	.byte	0x04, 0x11
        /*16076*/ 	.short	(.L_15050 - .L_15049)
	.align		4
.L_15049:
        /*16078*/ 	.word	index@($_ZN7cutlass13device_kernelIN5flash19enable_sm80_to_sm89INS1_16FlashAttnBwdSm80INS1_25CollectiveMainloopBwdSm80ILi2ELi2EN4cute5tupleIJNS5_1CILi128EEES8_NS7_ILi64EEEEEENS_10bfloat16_tEfNS_4arch4Sm80ELb0ELb0ELb1ELb1ELb1ELb0ELb0ELb0ELi2ELi4ELi4ELi4ELb0EEENS1_21CollectiveEpilogueBwdISA_SB_SD_Li256ELb1ELb0ELi2EEENS1_19SingleTileSchedulerILb1ELb0ELb0ELi128EEEEEEEEEvNT_6ParamsE$_ZN4cute3eso3ESOILb1ELb0EJNS_1CILi1EEENS_5tupleIJNS2_ILi8EEEiiEEENS2_ILi64EEENS4_IJiNS2_ILi144EEENS2_ILi288EEEEEENS2_ILi512EEEEEC2ERKS3_RKS6_RKS7_RKSA_RKSB_)
        /*1607c*/ 	.word	0x00000000


	//----- nvinfo : EIATTR_FRAME_SIZE
	.align		4
.L_15050:
        /*16080*/ 	.byte	0x04, 0x11
        /*16082*/ 	.short	(.L_15052 - .L_15051)
	.align		4
.L_15051:
        /*16084*/ 	.word	index@($_ZN7cutlass13device_kernelIN5flash19enable_sm80_to_sm89INS1_16FlashAttnBwdSm80INS1_25CollectiveMainloopBwdSm80ILi2ELi2EN4cute5tupleIJNS5_1CILi128EEES8_NS7_ILi64EEEEEENS_10bfloat16_tEfNS_4arch4Sm80ELb0ELb0ELb1ELb1ELb1ELb0ELb0ELb0ELi2ELi4ELi4ELi4ELb0EEENS1_21CollectiveEpilogueBwdISA_SB_SD_Li256ELb1ELb0ELi2EEENS1_19SingleTileSchedulerILb1ELb0ELb0ELi128EEEEEEEEEvNT_6ParamsE$_ZN4cute3eso3ESOILb1ELb0EJNS_1CILi1EEENS2_ILi8EEEiiNS2_ILi64EEEiNS2_ILi144EEENS2_ILi288EEENS2_ILi512EEEEEC2ERKS3_RKS4_RKiSF_RKS5_SF_RKS6_RKS7_RKS8_)
        /*16088*/ 	.word	0x00000000


	//----- nvinfo : EIATTR_FRAME_SIZE
	.align		4
.L_15052:
        /*1608c*/ 	.byte	0x04, 0x11
        /*1608e*/ 	.short	(.L_15054 - .L_15053)
	.align		4
.L_15053:
        /*16090*/ 	.word	index@($_ZN7cutlass13device_kernelIN5flash19enable_sm80_to_sm89INS1_16FlashAttnBwdSm80INS1_25CollectiveMainloopBwdSm80ILi2ELi2EN4cute5tupleIJNS5_1CILi128EEES8_NS7_ILi64EEEEEENS_10bfloat16_tEfNS_4arch4Sm80ELb0ELb0ELb1ELb1ELb1ELb0ELb0ELb0ELi2ELi4ELi4ELi4ELb0EEENS1_21CollectiveEpilogueBwdISA_SB_SD_Li256ELb1ELb0ELi2EEENS1_19SingleTileSchedulerILb1ELb0ELb0ELi128EEEEEEEEEvNT_6ParamsE$_ZN4cute3eso3ESOILb1ELb0EJNS_1CILi1EEENS2_ILi512EEEiEEC2ERKS3_RKS4_RKi)
        /*16094*/ 	.word	0x00000000


	//----- nvinfo : EIATTR_FRAME_SIZE
	.align		4
.L_15054:
        /*16098*/ 	.byte	0x04, 0x11
        /*1609a*/ 	.short	(.L_15056 - .L_15055)
	.align		4
.L_15055:
        /*1609c*/ 	.word	index@($_ZN7cutlass13device_kernelIN5flash19enable_sm80_to_sm89INS1_16FlashAttnBwdSm80INS1_25CollectiveMainloopBwdSm80ILi2ELi2EN4cute5tupleIJNS5_1CILi128EEES8_NS7_ILi64EEEEEENS_10bfloat16_tEfNS_4arch4Sm80ELb0ELb0ELb1ELb1ELb1ELb0ELb0ELb0ELi2ELi4ELi4ELi4ELb0EEENS1_21CollectiveEpilogueBwdISA_SB_SD_Li256ELb1ELb0ELi2EEENS1_19SingleTileSchedulerILb1ELb0ELb0ELi128EEEEEEEEEvNT_6ParamsE$_ZN4cute3eso3ESOILb1ELb0EJNS_1CILi1EEENS2_ILi256EEEiEEC2ERKS3_RKS4_RKi)
        /*160a0*/ 	.word	0x00000000


	//----- nvinfo : EIATTR_FRAME_SIZE
	.align		4
.L_15056:
        /*160a4*/ 	.byte	0x04, 0x11
        /*160a6*/ 	.short	(.L_15058 - .L_15057)
	.align		4
.L_15057:
        /*160a8*/ 	.word	index@($_ZN7cutlass13device_kernelIN5flash19enable_sm80_to_sm89INS1_16FlashAttnBwdSm80INS1_25CollectiveMainloopBwdSm80ILi2ELi2EN4cute5tupleIJNS5_1CILi128EEES8_NS7_ILi64EEEEEENS_10bfloat16_tEfNS_4arch4Sm80ELb0ELb0ELb1ELb1ELb1ELb0ELb0ELb0ELi2ELi4ELi4ELi4ELb0EEENS1_21CollectiveEpilogueBwdISA_SB_SD_Li256ELb1ELb0ELi2EEENS1_19SingleTileSchedulerILb1ELb0ELb0ELi128EEEEEEEEEvNT_6ParamsE$_ZN4cute3eso3ESOILb1ELb0EJNS_1CILi1024EEEiiEEC2ERKS3_RKiS8_)
        /*160ac*/ 	.word	0x00000000


	//----- nvinfo : EIATTR_FRAME_SIZE
	.align		4
.L_15058:
        /*160b0*/ 	.byte	0x04, 0x11
        /*160b2*/ 	.short	(.L_15060 - .L_15059)
	.align		4
.L_15059:
        /*160b4*/ 	.word	index@($_ZN7cutlass13device_kernelIN5flash19enable_sm80_to_sm89INS1_16FlashAttnBwdSm80INS1_25CollectiveMainloopBwdSm80ILi2ELi2EN4cute5tupleIJNS5_1CILi128EEES8_NS7_ILi64EEEEEENS_10bfloat16_tEfNS_4arch4Sm80ELb0ELb0ELb1ELb1ELb1ELb0ELb0ELb0ELi2ELi4ELi4ELi4ELb0EEENS1_21CollectiveEpilogueBwdISA_SB_SD_Li256ELb1ELb0ELi2EEENS1_19SingleTileSchedulerILb1ELb0ELb0ELi128EEEEEEEEEvNT_6ParamsE$_ZN4cute3eso3ESOILb1ELb0EJNS_1CILi1024EEENS_5tupleIJiiEEEEEC2ERKS3_RKS5_)
        /*160b8*/ 	.word	0x00000000


	//----- nvinfo : EIATTR_FRAME_SIZE
	.align		4
.L_15060:
        /*160bc*/ 	.byte	0x04, 0x11
        /*160be*/ 	.short	(.L_15062 - .L_15061)
	.align		4
.L_15061:
        /*160c0*/ 	.word	index@($_ZN7cutlass13device_kernelIN5flash19enable_sm80_to_sm89INS1_16FlashAttnBwdSm80INS1_25CollectiveMainloopBwdSm80ILi2ELi2EN4cute5tupleIJNS5_1CILi128EEES8_NS7_ILi64EEEEEENS_10bfloat16_tEfNS_4arch4Sm80ELb0ELb0ELb1ELb1ELb1ELb0ELb0ELb0ELi2ELi4ELi4ELi4ELb0EEENS1_21CollectiveEpilogueBwdISA_SB_SD_Li256ELb1ELb0ELi2EEENS1_19SingleTileSchedulerILb1ELb0ELb0ELi128EEEEEEEEEvNT_6ParamsE$_ZN4cute3eso3ESOILb1ELb0EJNS_1CILi0EEEiS3_EEC2ERKS3_RKiS6_)
        /*160c4*/ 	.word	0x00000000


	//----- nvinfo : EIATTR_FRAME_SIZE
	.align		4
.L_15062:
        /*160c8*/ 	.byte	0x04, 0x11
        /*160ca*/ 	.short	(.L_15064 - .L_15063)
	.align		4
.L_15063:
        /*160cc*/ 	.word	index@($_ZN7cutlass13device_kernelIN5flash19enable_sm80_to_sm89INS1_16FlashAttnBwdSm80INS1_25CollectiveMainloopBwdSm80ILi2ELi2EN4cute5tupleIJNS5_1CILi128EEES8_NS7_ILi64EEEEEENS_10bfloat16_tEfNS_4arch4Sm80ELb0ELb0ELb1ELb1ELb1ELb0ELb0ELb0ELi2ELi4ELi4ELi4ELb0EEENS1_21CollectiveEpilogueBwdISA_SB_SD_Li256ELb1ELb0ELi2EEENS1_19SingleTileSchedulerILb1ELb0ELb0ELi128EEEEEEEEEvNT_6ParamsE$_ZN4cute3eso3ESOILb1ELb0EJNS_1CILi0EEEiEEC2ERKS3_RKi)
        /*160d0*/ 	.word	0x00000000


	//----- nvinfo : EIATTR_FRAME_SIZE
	.align		4
.L_15064:
        /*160d4*/ 	.byte	0x04, 0x11
        /*160d6*/ 	.short	(.L_15066 - .L_15065)
	.align		4
.L_15065:
        /*160d8*/ 	.word	index@($_ZN7cutlass13device_kernelIN5flash19enable_sm80_to_sm89INS1_16FlashAttnBwdSm80INS1_25CollectiveMainloopBwdSm80ILi2ELi2EN4cute5tupleIJNS5_1CILi128EEES8_NS7_ILi64EEEEEENS_10bfloat16_tEfNS_4arch4Sm80ELb0ELb0ELb1ELb1ELb1ELb0ELb0ELb0ELi2ELi4ELi4ELi4ELb0EEENS1_21CollectiveEpilogueBwdISA_SB_SD_Li256ELb1ELb0ELi2EEENS1_19SingleTileSchedulerILb1ELb0ELb0ELi128EEEEEEEEEvNT_6ParamsE$_ZN4cute3eso3ESOILb1ELb0EJNS_1CILi0EEENS_5tupleIJNS2_ILi1EEENS2_ILi256EEEiEEEEEC2ERKS3_RKS7_)
        /*160dc*/ 	.word	0x00000000


	//----- nvinfo : EIATTR_FRAME_SIZE
	.align		4
.L_15066:
        /*160e0*/ 	.byte	0x04, 0x11
        /*160e2*/ 	.short	(.L_15068 - .L_15067)
	.align		4
.L_15067:
        /*160e4*/ 	.word	index@($_ZN7cutlass13device_kernelIN5flash19enable_sm80_to_sm89INS1_16FlashAttnBwdSm80INS1_25CollectiveMainloopBwdSm80ILi2ELi2EN4cute5tupleIJNS5_1CILi128EEES8_NS7_ILi64EEEEEENS_10bfloat16_tEfNS_4arch4Sm80ELb0ELb0ELb1ELb1ELb1ELb0ELb0ELb0ELi2ELi4ELi4ELi4ELb0EEENS1_21CollectiveEpilogueBwdISA_SB_SD_Li256ELb1ELb0ELi2EEENS1_19SingleTileSchedulerILb1ELb0ELb0ELi128EEEEEEEEEvNT_6ParamsE$_ZN4cute3eso3ESOILb1ELb0EJNS_1CILi0EEENS2_ILi1EEENS2_ILi512EEEiNS2_ILi4096EEEiNS2_ILi8192EEEEEC2ERKS3_RKS4_RKS5_RKiRKS6_SG_RKS7_)
        /*160e8*/ 	.word	0x00000000


	//----- nvinfo : EIATTR_FRAME_SIZE
	.align		4
.L_15068:
        /*160ec*/ 	.byte	0x04, 0x11
        /*160ee*/ 	.short	(.L_15070 - .L_15069)
	.align		4
.L_15069:
        /*160f0*/ 	.word	index@($_ZN7cutlass13device_kernelIN5flash19enable_sm80_to_sm89INS1_16FlashAttnBwdSm80INS1_25CollectiveMainloopBwdSm80ILi2ELi2EN4cute5tupleIJNS5_1CILi128EEES8_NS7_ILi64EEEEEENS_10bfloat16_tEfNS_4arch4Sm80ELb0ELb0ELb1ELb1ELb1ELb0ELb0ELb0ELi2ELi4ELi4ELi4ELb0EEENS1_21CollectiveEpilogueBwdISA_SB_SD_Li256ELb1ELb0ELi2EEENS1_19SingleTileSchedulerILb1ELb0ELb0ELi128EEEEEEEEEvNT_6ParamsE$_ZN4cute3eso3ESOILb1ELb0EJNS_1CILi0EEENS2_ILi1EEENS2_ILi512EEEiEEC2ERKS3_RKS4_RKS5_RKi)
        /*160f4*/ 	.word	0x00000000


	//----- nvinfo : EIATTR_FRAME_SIZE
	.align		4
.L_15070:
        /*160f8*/ 	.byte	0x04, 0x11
        /*160fa*/ 	.short	(.L_15072 - .L_15071)
	.align		4
.L_15071:
        /*160fc*/ 	.word	index@($_ZN7cutlass13device_kernelIN5flash19enable_sm80_to_sm89INS1_16FlashAttnBwdSm80INS1_25CollectiveMainloopBwdSm80ILi2ELi2EN4cute5tupleIJNS5_1CILi128EEES8_NS7_ILi64EEEEEENS_10bfloat16_tEfNS_4arch4Sm80ELb0ELb0ELb1ELb1ELb1ELb0ELb0ELb0ELi2ELi4ELi4ELi4ELb0EEENS1_21CollectiveEpilogueBwdISA_SB_SD_Li256ELb1ELb0ELi2EEENS1_19SingleTileSchedulerILb1ELb0ELb0ELi128EEEEEEEEEvNT_6ParamsE$_ZN4cute3eso3ESOILb1ELb0EJNS_14ComposedLayoutINS_7SwizzleILi3ELi3ELi3EEENS_1CILj0EEENS_6LayoutINS_5tupleIJNS8_IJNS8_IJNS5_ILi4EEENS5_ILi8EEEEEENS8_IJS9_NS5_ILi1EEEEEEEEENS8_IJNS8_IJNS5_ILi2EEESF_SF_EEENS8_IJSF_S9_EEEEEEEEENS8_IJNS8_IJNS8_IJSF_NS5_ILi64EEEEEENS8_IJNS5_ILi1024EEENS5_ILi0EEEEEEEEENS8_IJNS8_IJSC_NS5_ILi512EEESA_EEENS8_IJNS5_ILi4096EEENS5_ILi16EEEEEEEEEEEEEEEENS_10ViewEngineINS_8smem_ptrIPN7cutlass10bfloat16_tEEEEEEEC2ERKSY_RKS15_)
        /*16100*/ 	.word	0x00000000


	//----- nvinfo : EIATTR_FRAME_SIZE
	.align		4
.L_15072:
        /*16104*/ 	.byte	0x04, 0x11
        /*16106*/ 	.short	(.L_15074 - .L_15073)
	.align		4
.L_15073:
        /*16108*/ 	.word	index@($_ZN7cutlass13device_kernelIN5flash19enable_sm80_to_sm89INS1_16FlashAttnBwdSm80INS1_25CollectiveMainloopBwdSm80ILi2ELi2EN4cute5tupleIJNS5_1CILi128EEES8_NS7_ILi64EEEEEENS_10bfloat16_tEfNS_4arch4Sm80ELb0ELb0ELb1ELb1ELb1ELb0ELb0ELb0ELi2ELi4ELi4ELi4ELb0EEENS1_21CollectiveEpilogueBwdISA_SB_SD_Li256ELb1ELb0ELi2EEENS1_19SingleTileSchedulerILb1ELb0ELb0ELi128EEEEEEEEEvNT_6ParamsE$_ZN4cute3eso3ESOILb1ELb0EJNS_14ComposedLayoutINS_7SwizzleILi3ELi3ELi3EEENS_1CILj0EEENS_6LayoutINS_5tupleIJNS8_IJNS8_IJNS5_ILi4EEENS5_ILi8EEEEEENS8_IJNS5_ILi2EEENS5_ILi1EEEEEEEEENS8_IJNS8_IJSC_SC_EEESB_EEEEEENS8_IJNS8_IJNS8_IJNS5_ILi128EEESD_EEENS8_IJSA_NS5_ILi0EEEEEEEEENS8_IJNS8_IJNS5_ILi64EEENS5_ILi512EEEEEENS8_IJNS5_ILi16EEENS5_ILi1024EEEEEEEEEEEEEEEENS_10ViewEngineINS_8smem_ptrIPN7cutlass10bfloat16_tEEEEEEEC2ERKSX_RKS14_)
        /*1610c*/ 	.word	0x00000000


	//----- nvinfo : EIATTR_FRAME_SIZE
	.align		4
.L_15074:
        /*16110*/ 	.byte	0x04, 0x11
        /*16112*/ 	.short	(.L_15076 - .L_15075)
	.align		4
.L_15075:
        /*16114*/ 	.word	index@($_ZN7cutlass13device_kernelIN5flash19enable_sm80_to_sm89INS1_16FlashAttnBwdSm80INS1_25CollectiveMainloopBwdSm80ILi2ELi2EN4cute5tupleIJNS5_1CILi128EEES8_NS7_ILi64EEEEEENS_10bfloat16_tEfNS_4arch4Sm80ELb0ELb0ELb1ELb1ELb1ELb0ELb0ELb0ELi2ELi4ELi4ELi4ELb0EEENS1_21CollectiveEpilogueBwdISA_SB_SD_Li256ELb1ELb0ELi2EEENS1_19SingleTileSchedulerILb1ELb0ELb0ELi128EEEEEEEEEvNT_6ParamsE$_ZN4cute3eso3ESOILb1ELb0EJNS_14ComposedLayoutINS_7SwizzleILi3ELi3ELi3EEENS_1CILj0EEENS_6LayoutINS_5tupleIJNS8_IJNS5_ILi8EEENS5_ILi16EEEEEENS8_IJNS5_ILi64EEENS5_ILi1EEEEEEEEENS8_IJNS8_IJSC_NS5_ILi512EEEEEENS8_IJSD_NS5_ILi0EEEEEEEEEEEEENS_10ViewEngineINS_8smem_ptrIPN7cutlass10bfloat16_tEEEEEEEC2ERKSM_RKST_)
        /*16118*/ 	.word	0x00000000


	//----- nvinfo : EIATTR_FRAME_SIZE
	.align		4
.L_15076:
        /*1611c*/ 	.byte	0x04, 0x11
        /*1611e*/ 	.short	(.L_15078 - .L_15077)
	.align		4
.L_15077:
        /*16120*/ 	.word	index@($_ZN7cutlass13device_kernelIN5flash19enable_sm80_to_sm89INS1_16FlashAttnBwdSm80INS1_25CollectiveMainloopBwdSm80ILi2ELi2EN4cute5tupleIJNS5_1CILi128EEES8_NS7_ILi64EEEEEENS_10bfloat16_tEfNS_4arch4Sm80ELb0ELb0ELb1ELb1ELb1ELb0ELb0ELb0ELi2ELi4ELi4ELi4ELb0EEENS1_21CollectiveEpilogueBwdISA_SB_SD_Li256ELb1ELb0ELi2EEENS1_19SingleTileSchedulerILb1ELb0ELb0ELi128EEEEEEEEEvNT_6ParamsE$_ZN4cute3eso3ESOILb1ELb0EJNS_14ComposedLayoutINS_7SwizzleILi3ELi3ELi3EEENS_1CILj0EEENS_6LayoutINS_5tupleIJNS5_ILi64EEENS5_ILi128EEEEEENS8_IJNS5_ILi1EEES9_EEEEEEENS_10ViewEngineINS_8smem_ptrIPN7cutlass10bfloat16_tEEEEEEEC2ERKSF_RKSM_)
        /*16124*/ 	.word	0x00000000


	//----- nvinfo : EIATTR_FRAME_SIZE
	.align		4
.L_15078:
        /*16128*/ 	.byte	0x04, 0x11
        /*1612a*/ 	.short	(.L_15080 - .L_15079)
	.align		4
.L_15079:
        /*1612c*/ 	.word	index@($_ZN7cutlass13device_kernelIN5flash19enable_sm80_to_sm89INS1_16FlashAttnBwdSm80INS1_25CollectiveMainloopBwdSm80ILi2ELi2EN4cute5tupleIJNS5_1CILi128EEES8_NS7_ILi64EEEEEENS_10bfloat16_tEfNS_4arch4Sm80ELb0ELb0ELb1ELb1ELb1ELb0ELb0ELb0ELi2ELi4ELi4ELi4ELb0EEENS1_21CollectiveEpilogueBwdISA_SB_SD_Li256ELb1ELb0ELi2EEENS1_19SingleTileSchedulerILb1ELb0ELb0ELi128EEEEEEEEEvNT_6ParamsE$_ZN4cute3eso3ESOILb1ELb0EJNS_14ComposedLayoutINS_7SwizzleILi3ELi3ELi3EEENS_1CILi0EEENS_6LayoutINS_5tupleIJNS8_IJNS8_IJNS5_ILi4EEENS5_ILi8EEEEEENS8_IJS9_NS5_ILi1EEEEEEEEENS8_IJNS8_IJNS5_ILi2EEESF_SF_EEENS8_IJSF_SA_EEEEEEEEENS8_IJNS8_IJNS8_IJNS5_ILi128EEESC_EEENS8_IJNS5_ILi16EEES6_EEEEEENS8_IJNS8_IJNS5_ILi64EEESA_NS5_ILi512EEEEEENS8_IJNS5_ILi8192EEENS5_ILi1024EEEEEEEEEEEEEEEENS_10ViewEngineINS_8smem_ptrIPN7cutlass10bfloat16_tEEEEEEEC2ERKSY_RKS15_)
        /*16130*/ 	.word	0x00000000


	//----- nvinfo : EIATTR_FRAME_SIZE
	.align		4
.L_15080:
        /*16134*/ 	.byte	0x04, 0x11
        /*16136*/ 	.short	(.L_15082 - .L_15081)
	.align		4
.L_15081:
        /*16138*/ 	.word	index@($_ZN7cutlass13device_kernelIN5flash19enable_sm80_to_sm89INS1_16FlashAttnBwdSm80INS1_25CollectiveMainloopBwdSm80ILi2ELi2EN4cute5tupleIJNS5_1CILi128EEES8_NS7_ILi64EEEEEENS_10bfloat16_tEfNS_4arch4Sm80ELb0ELb0ELb1ELb1ELb1ELb0ELb0ELb0ELi2ELi4ELi4ELi4ELb0EEENS1_21CollectiveEpilogueBwdISA_SB_SD_Li256ELb1ELb0ELi2EEENS1_19SingleTileSchedulerILb1ELb0ELb0ELi128EEEEEEEEEvNT_6ParamsE$_ZN4cute3eso3ESOILb1ELb0EJNS_14ComposedLayoutINS_7SwizzleILi3ELi3ELi3EEENS_1CILi0EEENS_6LayoutINS_5tupleIJNS8_IJNS8_IJNS5_ILi4EEENS5_ILi8EEEEEENS8_IJS9_NS5_ILi1EEEEEEEEENS8_IJNS8_IJNS5_ILi2EEESF_SF_EEENS8_IJSF_NS8_IJS9_SF_EEEEEEEEEEEENS8_IJNS8_IJNS8_IJSF_NS5_ILi64EEEEEENS8_IJNS5_ILi1024EEES6_EEEEEENS8_IJNS8_IJSC_NS5_ILi512EEESA_EEENS8_IJNS5_ILi4096EEENS8_IJNS5_ILi16EEENS5_ILi8192EEEEEEEEEEEEEEEEEEENS_10ViewEngineINS_8smem_ptrIPN7cutlass10bfloat16_tEEEEEEEC2ERKS10_RKS17_)
        /*1613c*/ 	.word	0x00000000


	//----- nvinfo : EIATTR_FRAME_SIZE
	.align		4
.L_15082:
        /*16140*/ 	.byte	0x04, 0x11
        /*16142*/ 	.short	(.L_15084 - .L_15083)
	.align		4
.L_15083:
        /*16144*/ 	.word	index@($_ZN7cutlass13device_kernelIN5flash19enable_sm80_to_sm89INS1_16FlashAttnBwdSm80INS1_25CollectiveMainloopBwdSm80ILi2ELi2EN4cute5tupleIJNS5_1CILi128EEES8_NS7_ILi64EEEEEENS_10bfloat16_tEfNS_4arch4Sm80ELb0ELb0ELb1ELb1ELb1ELb0ELb0ELb0ELi2ELi4ELi4ELi4ELb0EEENS1_21CollectiveEpilogueBwdISA_SB_SD_Li256ELb1ELb0ELi2EEENS1_19SingleTileSchedulerILb1ELb0ELb0ELi128EEEEEEEEEvNT_6ParamsE$_ZN4cute3eso3ESOILb1ELb0EJNS_14ComposedLayoutINS_7SwizzleILi3ELi3ELi3EEENS_1CILi0EEENS_6LayoutINS_5tupleIJNS8_IJNS8_IJNS5_ILi4EEENS5_ILi8EEEEEENS8_IJNS5_ILi2EEENS5_ILi1EEEEEEEEENS8_IJNS8_IJSC_SC_EEESB_EEEEEENS8_IJNS8_IJNS8_IJNS5_ILi128EEESD_EEENS8_IJSA_S6_EEEEEENS8_IJNS8_IJNS5_ILi64EEENS5_ILi512EEEEEENS8_IJNS5_ILi16EEENS5_ILi1024EEEEEEEEEEEEEEEENS_10ViewEngineINS_8smem_ptrIPN7cutlass10bfloat16_tEEEEEEEC2ERKSW_RKS13_)
        /*16148*/ 	.word	0x00000000


	//----- nvinfo : EIATTR_FRAME_SIZE
	.align		4
.L_15084:
        /*1614c*/ 	.byte	0x04, 0x11
        /*1614e*/ 	.short	(.L_15086 - .L_15085)
	.align		4
.L_15085:
        /*16150*/ 	.word	index@($_ZN7cutlass13device_kernelIN5flash19enable_sm80_to_sm89INS1_16FlashAttnBwdSm80INS1_25CollectiveMainloopBwdSm80ILi2ELi2EN4cute5tupleIJNS5_1CILi128EEES8_NS7_ILi64EEEEEENS_10bfloat16_tEfNS_4arch4Sm80ELb0ELb0ELb1ELb1ELb1ELb0ELb0ELb0ELi2ELi4ELi4ELi4ELb0EEENS1_21CollectiveEpilogueBwdISA_SB_SD_Li256ELb1ELb0ELi2EEENS1_19SingleTileSchedulerILb1ELb0ELb0ELi128EEEEEEEEEvNT_6ParamsE$_ZN4cute3eso3ESOILb1ELb0EJNS_14ComposedLayoutINS_7SwizzleILi3ELi3ELi3EEENS_1CILi0EEENS_6LayoutINS_5tupleIJNS8_IJNS8_IJNS5_ILi4EEENS5_ILi8EEEEEENS8_IJNS5_ILi2EEENS5_ILi1EEEEEEEEENS8_IJNS8_IJSC_SC_EEENS8_IJSA_S9_EEEEEEEEENS8_IJNS8_IJNS8_IJSC_NS5_ILi64EEEEEENS8_IJNS5_ILi512EEES6_EEEEEENS8_IJNS8_IJSD_SA_EEENS8_IJNS5_ILi1024EEENS5_ILi16EEEEEEEEEEEEEEEENS_10ViewEngineINS_8smem_ptrIPN7cutlass10bfloat16_tEEEEEEEC2ERKSW_RKS13_)
        /*16154*/ 	.word	0x00000000


	//----- nvinfo : EIATTR_FRAME_SIZE
	.align		4
.L_15086:
        /*16158*/ 	.byte	0x04, 0x11
        /*1615a*/ 	.short	(.L_15088 - .L_15087)
	.align		4
.L_15087:
        /*1615c*/ 	.word	index@($_ZN7cutlass13device_kernelIN5flash19enable_sm80_to_sm89INS1_16FlashAttnBwdSm80INS1_25CollectiveMainloopBwdSm80ILi2ELi2EN4cute5tupleIJNS5_1CILi128EEES8_NS7_ILi64EEEEEENS_10bfloat16_tEfNS_4arch4Sm80ELb0ELb0ELb1ELb1ELb1ELb0ELb0ELb0ELi2ELi4ELi4ELi4ELb0EEENS1_21CollectiveEpilogueBwdISA_SB_SD_Li256ELb1ELb0ELi2EEENS1_19SingleTileSchedulerILb1ELb0ELb0ELi128EEEEEEEEEvNT_6ParamsE$_ZN4cute3eso3ESOILb1ELb0EJNS_10UnderscoreEiiEEC2ERKS2_RKiS7_)
        /*16160*/ 	.word	0x00000000


	//----- nvinfo : EIATTR_FRAME_SIZE
	.align		4
.L_15088:
        /*16164*/ 	.byte	0x04, 0x11
        /*16166*/ 	.short	(.L_15090 - .L_15089)
	.align		4
.L_15089:
        /*16168*/ 	.word	index@($_ZN7cutlass13device_kernelIN5flash19enable_sm80_to_sm89INS1_16FlashAttnBwdSm80INS1_25CollectiveMainloopBwdSm80ILi2ELi2EN4cute5tupleIJNS5_1CILi128EEES8_NS7_ILi64EEEEEENS_10bfloat16_tEfNS_4arch4Sm80ELb0ELb0ELb1ELb1ELb1ELb0ELb0ELb0ELi2ELi4ELi4ELi4ELb0EEENS1_21CollectiveEpilogueBwdISA_SB_SD_Li256ELb1ELb0ELi2EEENS1_19SingleTileSchedulerILb1ELb0ELb0ELi128EEEEEEEEEvNT_6ParamsE$_ZN4cute3eso3ESOILb1ELb0EJNS_10UnderscoreEiEEC2ERKS2_RKi)
        /*1616c*/ 	.word	0x00000000


	//----- nvinfo : EIATTR_FRAME_SIZE
	.align		4
.L_15090:
        /*16170*/ 	.byte	0x04, 0x11
        /*16172*/ 	.short	(.L_15092 - .L_15091)
	.align		4
.L_15091:
        /*16174*/ 	.word	index@($_ZN7cutlass13device_kernelIN5flash19enable_sm80_to_sm89INS1_16FlashAttnBwdSm80INS1_25CollectiveMainloopBwdSm80ILi2ELi2EN4cute5tupleIJNS5_1CILi128EEES8_NS7_ILi64EEEEEENS_10bfloat16_tEfNS_4arch4Sm80ELb0ELb0ELb1ELb1ELb1ELb0ELb0ELb0ELi2ELi4ELi4ELi4ELb0EEENS1_21CollectiveEpilogueBwdISA_SB_SD_Li256ELb1ELb0ELi2EEENS1_19SingleTileSchedulerILb1ELb0ELb0ELi128EEEEEEEEEvNT_6ParamsE$_ZN4cute3eso3ESOILb1ELb0EJNS_10UnderscoreES2_iEEC2ERKS2_S5_RKi)
        /*16178*/ 	.word	0x00000000


	//----- nvinfo : EIATTR_FRAME_SIZE
	.align		4
.L_15092:
        /*1617c*/ 	.byte	0x04, 0x11
        /*1617e*/ 	.short	(.L_15094 - .L_15093)
	.align		4
.L_15093:
        /*16180*/ 	.word	index@($_ZN7cutlass13device_kernelIN5flash19enable_sm80_to_sm89INS1_16FlashAttnBwdSm80INS1_25CollectiveMainloopBwdSm80ILi2ELi2EN4cute5tupleIJNS5_1CILi128EEES8_NS7_ILi64EEEEEENS_10bfloat16_tEfNS_4arch4Sm80ELb0ELb0ELb1ELb1ELb1ELb0ELb0ELb0ELi2ELi4ELi4ELi4ELb0EEENS1_21CollectiveEpilogueBwdISA_SB_SD_Li256ELb1ELb0ELi2EEENS1_19SingleTileSchedulerILb1ELb0ELb0ELi128EEEEEEEEEvNT_6ParamsE$_ZN4cute3eso3ESOILb1ELb0EJNS_10UnderscoreES2_S2_iEEC2ERKS2_S5_S5_RKi)
        /*16184*/ 	.word	0x00000000


	//----- nvinfo : EIATTR_FRAME_SIZE
	.align		4
.L_15094:
        /*16188*/ 	.byte	0x04, 0x11
        /*1618a*/ 	.short	(.L_15096 - .L_15095)
	.align		4
.L_15095:
        /*1618c*/ 	.word	index@($_ZN7cutlass13device_kernelIN5flash19enable_sm80_to_sm89INS1_16FlashAttnBwdSm80INS1_25CollectiveMainloopBwdSm80ILi2ELi2EN4cute5tupleIJNS5_1CILi128EEES8_NS7_ILi64EEEEEENS_10bfloat16_tEfNS_4arch4Sm80ELb0ELb0ELb1ELb1ELb1ELb0ELb0ELb0ELi2ELi4ELi4ELi4ELb0EEENS1_21CollectiveEpilogueBwdISA_SB_SD_Li256ELb1ELb0ELi2EEENS1_19SingleTileSchedulerILb1ELb0ELb0ELi128EEEEEEEEEvNT_6ParamsE$_ZN4cute3eso3ESOILb0ELb1EJlEEC2ERKl)
        /*16190*/ 	.word	0x00000000


	//----- nvinfo : EIATTR_FRAME_SIZE
	.align		4
.L_15096:
        /*16194*/ 	.byte	0x04, 0x11
        /*16196*/ 	.short	(.L_15098 - .L_15097)
	.align		4
.L_15097:
        /*16198*/ 	.word	index@($_ZN7cutlass13device_kernelIN5flash19enable_sm80_to_sm89INS1_16FlashAttnBwdSm80INS1_25CollectiveMainloopBwdSm80ILi2ELi2EN4cute5tupleIJNS5_1CILi128EEES8_NS7_ILi64EEEEEENS_10bfloat16_tEfNS_4arch4Sm80ELb0ELb0ELb1ELb1ELb1ELb0ELb0ELb0ELi2ELi4ELi4ELi4ELb0EEENS1_21CollectiveEpilogueBwdISA_SB_SD_Li256ELb1ELb0ELi2EEENS1_19SingleTileSchedulerILb1ELb0ELb0ELi128EEEEEEEEEvNT_6ParamsE$_ZN4cute3eso3ESOILb0ELb1EJiNS_1CILi72EEENS2_ILi512EEEEEC2ERKiRKS3_RKS4_)
        /*1619c*/ 	.word	0x00000000


	//----- nvinfo : EIATTR_FRAME_SIZE
	.align		4
.L_15098:
        /*161a0*/ 	.byte	0x04, 0x11
        /*161a2*/ 	.short	(.L_15100 - .L_15099)
	.align		4
.L_15099:
        /*161a4*/ 	.word	index@($_ZN7cutlass13device_kernelIN5flash19enable_sm80_to_sm89INS1_16FlashAttnBwdSm80INS1_25CollectiveMainloopBwdSm80ILi2ELi2EN4cute5tupleIJNS5_1CILi128EEES8_NS7_ILi64EEEEEENS_10bfloat16_tEfNS_4arch4Sm80ELb0ELb0ELb1ELb1ELb1ELb0ELb0ELb0ELi2ELi4ELi4ELi4ELb0EEENS1_21CollectiveEpilogueBwdISA_SB_SD_Li256ELb1ELb0ELi2EEENS1_19SingleTileSchedulerILb1ELb0ELb0ELi128EEEEEEEEEvNT_6ParamsE$_ZN4cute3eso3ESOILb0ELb1EJiNS_1CILi512EEEEEC2ERKiRKS3_)
        /*161a8*/ 	.word	0x00000000


	//----- nvinfo : EIATTR_FRAME_SIZE
	.align		4
.L_15100:
        /*161ac*/ 	.byte	0x04, 0x11
        /*161ae*/ 	.short	(.L_15102 - .L_15101)
	.align		4
.L_15101:
        /*161b0*/ 	.word	index@($_ZN7cutlass13device_kernelIN5flash19enable_sm80_to_sm89INS1_16FlashAttnBwdSm80INS1_25CollectiveMainloopBwdSm80ILi2ELi2EN4cute5tupleIJNS5_1CILi128EEES8_NS7_ILi64EEEEEENS_10bfloat16_tEfNS_4arch4Sm80ELb0ELb0ELb1ELb1ELb1ELb0ELb0ELb0ELi2ELi4ELi4ELi4ELb0EEENS1_21CollectiveEpilogueBwdISA_SB_SD_Li256ELb1ELb0ELi2EEENS1_19SingleTileSchedulerILb1ELb0ELb0ELi128EEEEEEEEEvNT_6ParamsE$_ZN4cute3eso3ESOILb0ELb1EJiNS_1CILi4096EEEEEC2ERKiRKS3_)
        /*161b4*/ 	.word	0x00000000


	//----- nvinfo : EIATTR_FRAME_SIZE
	.align		4
.L_15102:
        /*161b8*/ 	.byte	0x04, 0x11
        /*161ba*/ 	.short	(.L_15104 - .L_15103)
	.align		4
.L_15103:
        /*161bc*/ 	.word	index@($_ZN7cutlass13device_kernelIN5flash19enable_sm80_to_sm89INS1_16FlashAttnBwdSm80INS1_25CollectiveMainloopBwdSm80ILi2ELi2EN4cute5tupleIJNS5_1CILi128EEES8_NS7_ILi64EEEEEENS_10bfloat16_tEfNS_4arch4Sm80ELb0ELb0ELb1ELb1ELb1ELb0ELb0ELb0ELi2ELi4ELi4ELi4ELb0EEENS1_21CollectiveEpilogueBwdISA_SB_SD_Li256ELb1ELb0ELi2EEENS1_19SingleTileSchedulerILb1ELb0ELb0ELi128EEEEEEEEEvNT_6ParamsE$_ZN4cute3eso3ESOILb0ELb1EJiNS_1CILi144EEENS2_ILi512EEEEEC2ERKiRKS3_RKS4_)
        /*161c0*/ 	.word	0x00000000


	//----- nvinfo : EIATTR_FRAME_SIZE
	.align		4
.L_15104:
        /*161c4*/ 	.byte	0x04, 0x11
        /*161c6*/ 	.short	(.L_15106 - .L_15105)
	.align		4
.L_15105:
        /*161c8*/ 	.word	index@($_ZN7cutlass13device_kernelIN5flash19enable_sm80_to_sm89INS1_16FlashAttnBwdSm80INS1_25CollectiveMainloopBwdSm80ILi2ELi2EN4cute5tupleIJNS5_1CILi128EEES8_NS7_ILi64EEEEEENS_10bfloat16_tEfNS_4arch4Sm80ELb0ELb0ELb1ELb1ELb1ELb0ELb0ELb0ELi2ELi4ELi4ELi4ELb0EEENS1_21CollectiveEpilogueBwdISA_SB_SD_Li256ELb1ELb0ELi2EEENS1_19SingleTileSchedulerILb1ELb0ELb0ELi128EEEEEEEEEvNT_6ParamsE$_ZN4cute3eso3ESOILb0ELb1EJiNS_1CILi144EEENS2_ILi288EEEEEC2ERKiRKS3_RKS4_)
        /*161cc*/ 	.word	0x00000000


	//----- nvinfo : EIATTR_FRAME_SIZE
	.align		4
.L_15106:
        /*161d0*/ 	.byte	0x04, 0x11
        /*161d2*/ 	.short	(.L_15108 - .L_15107)
	.align		4
.L_15107:
        /*161d4*/ 	.word	index@($_ZN7cutlass13device_kernelIN5flash19enable_sm80_to_sm89INS1_16FlashAttnBwdSm80INS1_25CollectiveMainloopBwdSm80ILi2ELi2EN4cute5tupleIJNS5_1CILi128EEES8_NS7_ILi64EEEEEENS_10bfloat16_tEfNS_4arch4Sm80ELb0ELb0ELb1ELb1ELb1ELb0ELb0ELb0ELi2ELi4ELi4ELi4ELb0EEENS1_21CollectiveEpilogueBwdISA_SB_SD_Li256ELb1ELb0ELi2EEENS1_19SingleTileSchedulerILb1ELb0ELb0ELi128EEEEEEEEEvNT_6ParamsE$_ZN4cute3eso3ESOILb0ELb1EJiNS_1CILi0EEEEEC2ERKiRKS3_)
        /*161d8*/ 	.word	0x00000000


	//----- nvinfo : EIATTR_FRAME_SIZE
	.align		4
.L_15108:
        /*161dc*/ 	.byte	0x04, 0x11
        /*161de*/ 	.short	(.L_15110 - .L_15109)
	.align		4
.L_15109:
        /*161e0*/ 	.word	index@($_ZN7cutlass13device_kernelIN5flash19enable_sm80_to_sm89INS1_16FlashAttnBwdSm80INS1_25CollectiveMainloopBwdSm80ILi2ELi2EN4cute5tupleIJNS5_1CILi128EEES8_NS7_ILi64EEEEEENS_10bfloat16_tEfNS_4arch4Sm80ELb0ELb0ELb1ELb1ELb1ELb0ELb0ELb0ELi2ELi4ELi4ELi4ELb0EEENS1_21CollectiveEpilogueBwdISA_SB_SD_Li256ELb1ELb0ELi2EEENS1_19SingleTileSchedulerILb1ELb0ELb0ELi128EEEEEEEEEvNT_6ParamsE$_ZN4cute3eso3ESOILb0ELb1EJiEEC2ERKi)
        /*161e4*/ 	.word	0x00000000


	//----- nvinfo : EIATTR_FRAME_SIZE
	.align		4
.L_15110:
        /*161e8*/ 	.byte	0x04, 0x11
        /*161ea*/ 	.short	(.L_15112 - .L_15111)
	.align		4
.L_15111:
        /*161ec*/ 	.word	index@($_ZN7cutlass13device_kernelIN5flash19enable_sm80_to_sm89INS1_16FlashAttnBwdSm80INS1_25CollectiveMainloopBwdSm80ILi2ELi2EN4cute5tupleIJNS5_1CILi128EEES8_NS7_ILi64EEEEEENS_10bfloat16_tEfNS_4arch4Sm80ELb0ELb0ELb1ELb1ELb1ELb0ELb0ELb0ELi2ELi4ELi4ELi4ELb0EEENS1_21CollectiveEpilogueBwdISA_SB_SD_Li256ELb1ELb0ELi2EEENS1_19SingleTileSchedulerILb1ELb0ELb0ELi128EEEEEEEEEvNT_6ParamsE$_ZN4cute3eso3ESOILb0ELb1EJNS_6LayoutINS_5tupleIJNS3_IJNS_1CILi8EEENS4_ILi1EEEEEENS4_ILi2EEEEEENS3_IJNS3_IJS6_NS4_ILi0EEEEEEiEEEEESA_EEC2ERKSD_RKSA_)
        /*161f0*/ 	.word	0x00000000


	//----- nvinfo : EIATTR_FRAME_SIZE
	.align		4
.L_15112:
        /*161f4*/ 	.byte	0x04, 0x11
        /*161f6*/ 	.short	(.L_15114 - .L_15113)
	.align		4
.L_15113:
        /*161f8*/ 	.word	index@($_ZN7cutlass13device_kernelIN5flash19enable_sm80_to_sm89INS1_16FlashAttnBwdSm80INS1_25CollectiveMainloopBwdSm80ILi2ELi2EN4cute5tupleIJNS5_1CILi128EEES8_NS7_ILi64EEEEEENS_10bfloat16_tEfNS_4arch4Sm80ELb0ELb0ELb1ELb1ELb1ELb0ELb0ELb0ELi2ELi4ELi4ELi4ELb0EEENS1_21CollectiveEpilogueBwdISA_SB_SD_Li256ELb1ELb0ELi2EEENS1_19SingleTileSchedulerILb1ELb0ELb0ELi128EEEEEEEEEvNT_6ParamsE$_ZN4cute3eso3ESOILb0ELb1EJNS_5tupleIJiiEEENS_1CILi8192EEEEEC2ERKS3_RKS5_)
        /*161fc*/ 	.word	0x00000000


	//----- nvinfo : EIATTR_FRAME_SIZE
	.align		4
.L_15114:
        /*16200*/ 	.byte	0x04, 0x11
        /*16202*/ 	.short	(.L_15116 - .L_15115)
	.align		4
.L_15115:
        /*16204*/ 	.word	index@($_ZN7cutlass13device_kernelIN5flash19enable_sm80_to_sm89INS1_16FlashAttnBwdSm80INS1_25CollectiveMainloopBwdSm80ILi2ELi2EN4cute5tupleIJNS5_1CILi128EEES8_NS7_ILi64EEEEEENS_10bfloat16_tEfNS_4arch4Sm80ELb0ELb0ELb1ELb1ELb1ELb0ELb0ELb0ELi2ELi4ELi4ELi4ELb0EEENS1_21CollectiveEpilogueBwdISA_SB_SD_Li256ELb1ELb0ELi2EEENS1_19SingleTileSchedulerILb1ELb0ELb0ELi128EEEEEEEEEvNT_6ParamsE$_ZN4cute3eso3ESOILb0ELb1EJNS_5tupleIJiiEEENS_1CILi1024EEEEEC2ERKS3_RKS5_)
        /*16208*/ 	.word	0x00000000


	//----- nvinfo : EIATTR_FRAME_SIZE
	.align		4
.L_15116:
        /*1620c*/ 	.byte	0x04, 0x11
        /*1620e*/ 	.short	(.L_15118 - .L_15117)
	.align		4
.L_15117:
        /*16210*/ 	.word	index@($_ZN7cutlass13device_kernelIN5flash19enable_sm80_to_sm89INS1_16FlashAttnBwdSm80INS1_25CollectiveMainloopBwdSm80ILi2ELi2EN4cute5tupleIJNS5_1CILi128EEES8_NS7_ILi64EEEEEENS_10bfloat16_tEfNS_4arch4Sm80ELb0ELb0ELb1ELb1ELb1ELb0ELb0ELb0ELi2ELi4ELi4ELi4ELb0EEENS1_21CollectiveEpilogueBwdISA_SB_SD_Li256ELb1ELb0ELi2EEENS1_19SingleTileSchedulerILb1ELb0ELb0ELi128EEEEEEEEEvNT_6ParamsE$_ZN4cute3eso3ESOILb0ELb1EJNS_5tupleIJiiEEEEEC2ERKS3_)
        /*16214*/ 	.word	0x00000000


	//----- nvinfo : EIATTR_FRAME_SIZE
	.align		4
.L_15118:
        /*16218*/ 	.byte	0x04, 0x11
        /*1621a*/ 	.short	(.L_15120 - .L_15119)
	.align		4
.L_15119:
        /*1621c*/ 	.word	index@($_ZN7cutlass13device_kernelIN5flash19enable_sm80_to_sm89INS1_16FlashAttnBwdSm80INS1_25CollectiveMainloopBwdSm80ILi2ELi2EN4cute5tupleIJNS5_1CILi128EEES8_NS7_ILi64EEEEEENS_10bfloat16_tEfNS_4arch4Sm80ELb0ELb0ELb1ELb1ELb1ELb0ELb0ELb0ELi2ELi4ELi4ELi4ELb0EEENS1_21CollectiveEpilogueBwdISA_SB_SD_Li256ELb1ELb0ELi2EEENS1_19SingleTileSchedulerILb1ELb0ELb0ELi128EEEEEEEEEvNT_6ParamsE$_ZN4cute3eso3ESOILb0ELb1EJNS_5tupleIJiNS2_IJiiEEEEEENS2_IJNS_10UnderscoreENS2_IJS5_S5_EEEEEEEEC2ERKS4_RKS7_)
        /*16220*/ 	.word	0x00000000


	//----- nvinfo : EIATTR_FRAME_SIZE
	.align		4
.L_15120:
        /*16224*/ 	.byte	0x04, 0x11
        /*16226*/ 	.short	(.L_15122 - .L_15121)
	.align		4
.L_15121:
        /*16228*/ 	.word	index@($_ZN7cutlass13device_kernelIN5flash19enable_sm80_to_sm89INS1_16FlashAttnBwdSm80INS1_25CollectiveMainloopBwdSm80ILi2ELi2EN4cute5tupleIJNS5_1CILi128EEES8_NS7_ILi64EEEEEENS_10bfloat16_tEfNS_4arch4Sm80ELb0ELb0ELb1ELb1ELb1ELb0ELb0ELb0ELi2ELi4ELi4ELi4ELb0EEENS1_21CollectiveEpilogueBwdISA_SB_SD_Li256ELb1ELb0ELi2EEENS1_19SingleTileSchedulerILb1ELb0ELb0ELi128EEEEEEEEEvNT_6ParamsE$_ZN4cute3eso3ESOILb0ELb1EJNS_5tupleIJiNS2_IJiNS_1CILi0EEEEEEEEENS2_IJNS_10UnderscoreENS2_IJS7_S7_EEEEEEEEC2ERKS6_RKS9_)
        /*1622c*/ 	.word	0x00000000


	//----- nvinfo : EIATTR_FRAME_SIZE
	.align		4
.L_15122:
        /*16230*/ 	.byte	0x04, 0x11
        /*16232*/ 	.short	(.L_15124 - .L_15123)
	.align		4
.L_15123:
        /*16234*/ 	.word	index@($_ZN7cutlass13device_kernelIN5flash19enable_sm80_to_sm89INS1_16FlashAttnBwdSm80INS1_25CollectiveMainloopBwdSm80ILi2ELi2EN4cute5tupleIJNS5_1CILi128EEES8_NS7_ILi64EEEEEENS_10bfloat16_tEfNS_4arch4Sm80ELb0ELb0ELb1ELb1ELb1ELb0ELb0ELb0ELi2ELi4ELi4ELi4ELb0EEENS1_21CollectiveEpilogueBwdISA_SB_SD_Li256ELb1ELb0ELi2EEENS1_19SingleTileSchedulerILb1ELb0ELb0ELi128EEEEEEEEEvNT_6ParamsE$_ZN4cute3eso3ESOILb0ELb0EJiiiNS_1CILi72EEENS2_ILi512EEEEEC2ERKiS7_S7_RKS3_RKS4_)
        /*16238*/ 	.word	0x00000000


	//----- nvinfo : EIATTR_FRAME_SIZE
	.align		4
.L_15124:
        /*1623c*/ 	.byte	0x04, 0x11
        /*1623e*/ 	.short	(.L_15126 - .L_15125)
	.align		4
.L_15125:
        /*16240*/ 	.word	index@($_ZN7cutlass13device_kernelIN5flash19enable_sm80_to_sm89INS1_16FlashAttnBwdSm80INS1_25CollectiveMainloopBwdSm80ILi2ELi2EN4cute5tupleIJNS5_1CILi128EEES8_NS7_ILi64EEEEEENS_10bfloat16_tEfNS_4arch4Sm80ELb0ELb0ELb1ELb1ELb1ELb0ELb0ELb0ELi2ELi4ELi4ELi4ELb0EEENS1_21CollectiveEpilogueBwdISA_SB_SD_Li256ELb1ELb0ELi2EEENS1_19SingleTileSchedulerILb1ELb0ELb0ELi128EEEEEEEEEvNT_6ParamsE$_ZN4cute3eso3ESOILb0ELb0EJiiiNS_1CILi144EEENS2_ILi512EEEEEC2ERKiS7_S7_RKS3_RKS4_)
        /*16244*/ 	.word	0x00000000


	//----- nvinfo : EIATTR_FRAME_SIZE
	.align		4
.L_15126:
        /*16248*/ 	.byte	0x04, 0x11
        /*1624a*/ 	.short	(.L_15128 - .L_15127)
	.align		4
.L_15127:
        /*1624c*/ 	.word	index@($_ZN7cutlass13device_kernelIN5flash19enable_sm80_to_sm89INS1_16FlashAttnBwdSm80INS1_25CollectiveMainloopBwdSm80ILi2ELi2EN4cute5tupleIJNS5_1CILi128EEES8_NS7_ILi64EEEEEENS_10bfloat16_tEfNS_4arch4Sm80ELb0ELb0ELb1ELb1ELb1ELb0ELb0ELb0ELi2ELi4ELi4ELi4ELb0EEENS1_21CollectiveEpilogueBwdISA_SB_SD_Li256ELb1ELb0ELi2EEENS1_19SingleTileSchedulerILb1ELb0ELb0ELi128EEEEEEEEEvNT_6ParamsE$_ZN4cute3eso3ESOILb0ELb0EJiiiNS_1CILi0EEEEEC2ERKiS6_S6_RKS3_)
        /*16250*/ 	.word	0x00000000


	//----- nvinfo : EIATTR_FRAME_SIZE
	.align		4
.L_15128:
        /*16254*/ 	.byte	0x04, 0x11
        /*16256*/ 	.short	(.L_15130 - .L_15129)
	.align		4
.L_15129:
        /*16258*/ 	.word	index@($_ZN7cutlass13device_kernelIN5flash19enable_sm80_to_sm89INS1_16FlashAttnBwdSm80INS1_25CollectiveMainloopBwdSm80ILi2ELi2EN4cute5tupleIJNS5_1CILi128EEES8_NS7_ILi64EEEEEENS_10bfloat16_tEfNS_4arch4Sm80ELb0ELb0ELb1ELb1ELb1ELb0ELb0ELb0ELi2ELi4ELi4ELi4ELb0EEENS1_21CollectiveEpilogueBwdISA_SB_SD_Li256ELb1ELb0ELi2EEENS1_19SingleTileSchedulerILb1ELb0ELb0ELi128EEEEEEEEEvNT_6ParamsE$_ZN4cute3eso3ESOILb0ELb0EJiiiEEC2ERKiS4_S4_)
        /*1625c*/ 	.word	0x00000000


	//----- nvinfo : EIATTR_FRAME_SIZE
	.align		4
.L_15130:
        /*16260*/ 	.byte	0x04, 0x11
        /*16262*/ 	.short	(.L_15132 - .L_15131)
	.align		4
.L_15131:
        /*16264*/ 	.word	index@($_ZN7cutlass13device_kernelIN5flash19enable_sm80_to_sm89INS1_16FlashAttnBwdSm80INS1_25CollectiveMainloopBwdSm80ILi2ELi2EN4cute5tupleIJNS5_1CILi128EEES8_NS7_ILi64EEEEEENS_10bfloat16_tEfNS_4arch4Sm80ELb0ELb0ELb1ELb1ELb1ELb0ELb0ELb0ELi2ELi4ELi4ELi4ELb0EEENS1_21CollectiveEpilogueBwdISA_SB_SD_Li256ELb1ELb0ELi2EEENS1_19SingleTileSchedulerILb1ELb0ELb0ELi128EEEEEEEEEvNT_6ParamsE$_ZN4cute3eso3ESOILb0ELb0EJiiNS_1CILi8192EEEEEC2ERKiS6_RKS3_)
        /*16268*/ 	.word	0x00000000


	//----- nvinfo : EIATTR_FRAME_SIZE
	.align		4
.L_15132:
        /*1626c*/ 	.byte	0x04, 0x11
        /*1626e*/ 	.short	(.L_15134 - .L_15133)
	.align		4
.L_15133:
        /*16270*/ 	.word	index@($_ZN7cutlass13device_kernelIN5flash19enable_sm80_to_sm89INS1_16FlashAttnBwdSm80INS1_25CollectiveMainloopBwdSm80ILi2ELi2EN4cute5tupleIJNS5_1CILi128EEES8_NS7_ILi64EEEEEENS_10bfloat16_tEfNS_4arch4Sm80ELb0ELb0ELb1ELb1ELb1ELb0ELb0ELb0ELi2ELi4ELi4ELi4ELb0EEENS1_21CollectiveEpilogueBwdISA_SB_SD_Li256ELb1ELb0ELi2EEENS1_19SingleTileSchedulerILb1ELb0ELb0ELi128EEEEEEEEEvNT_6ParamsE$_ZN4cute3eso3ESOILb0ELb0EJiiNS_1CILi72EEENS2_ILi512EEEEEC2ERKiS7_RKS3_RKS4_)
        /*16274*/ 	.word	0x00000000


	//----- nvinfo : EIATTR_FRAME_SIZE
	.align		4
.L_15134:
        /*16278*/ 	.byte	0x04, 0x11
        /*1627a*/ 	.short	(.L_15136 - .L_15135)
	.align		4
.L_15135:
        /*1627c*/ 	.word	index@($_ZN7cutlass13device_kernelIN5flash19enable_sm80_to_sm89INS1_16FlashAttnBwdSm80INS1_25CollectiveMainloopBwdSm80ILi2ELi2EN4cute5tupleIJNS5_1CILi128EEES8_NS7_ILi64EEEEEENS_10bfloat16_tEfNS_4arch4Sm80ELb0ELb0ELb1ELb1ELb1ELb0ELb0ELb0ELi2ELi4ELi4ELi4ELb0EEENS1_21CollectiveEpilogueBwdISA_SB_SD_Li256ELb1ELb0ELi2EEENS1_19SingleTileSchedulerILb1ELb0ELb0ELi128EEEEEEEEEvNT_6ParamsE$_ZN4cute3eso3ESOILb0ELb0EJiiNS_1CILi144EEENS2_ILi512EEEEEC2ERKiS7_RKS3_RKS4_)
        /*16280*/ 	.word	0x00000000


	//----- nvinfo : EIATTR_FRAME_SIZE
	.align		4
.L_15136:
        /*16284*/ 	.byte	0x04, 0x11
        /*16286*/ 	.short	(.L_15138 - .L_15137)
	.align		4
.L_15137:
        /*16288*/ 	.word	index@($_ZN7cutlass13device_kernelIN5flash19enable_sm80_to_sm89INS1_16FlashAttnBwdSm80INS1_25CollectiveMainloopBwdSm80ILi2ELi2EN4cute5tupleIJNS5_1CILi128EEES8_NS7_ILi64EEEEEENS_10bfloat16_tEfNS_4arch4Sm80ELb0ELb0ELb1ELb1ELb1ELb0ELb0ELb0ELi2ELi4ELi4ELi4ELb0EEENS1_21CollectiveEpilogueBwdISA_SB_SD_Li256ELb1ELb0ELi2EEENS1_19SingleTileSchedulerILb1ELb0ELb0ELi128EEEEEEEEEvNT_6ParamsE$_ZN4cute3eso3ESOILb0ELb0EJiiNS_1CILi1024EEEEEC2ERKiS6_RKS3_)
        /*1628c*/ 	.word	0x00000000


	//----- nvinfo : EIATTR_FRAME_SIZE
	.align		4
.L_15138:
        /*16290*/ 	.byte	0x04, 0x11
        /*16292*/ 	.short	(.L_15140 - .L_15139)
	.align		4
.L_15139:
        /*16294*/ 	.word	index@($_ZN7cutlass13device_kernelIN5flash19enable_sm80_to_sm89INS1_16FlashAttnBwdSm80INS1_25CollectiveMainloopBwdSm80ILi2ELi2EN4cute5tupleIJNS5_1CILi128EEES8_NS7_ILi64EEEEEENS_10bfloat16_tEfNS_4arch4Sm80ELb0ELb0ELb1ELb1ELb1ELb0ELb0ELb0ELi2ELi4ELi4ELi4ELb0EEENS1_21CollectiveEpilogueBwdISA_SB_SD_Li256ELb1ELb0ELi2EEENS1_19SingleTileSchedulerILb1ELb0ELb0ELi128EEEEEEEEEvNT_6ParamsE$_ZN4cute3eso3ESOILb0ELb0EJiiNS_1CILi0EEEEEC2ERKiS6_RKS3_)
        /*16298*/ 	.word	0x00000000


	//----- nvinfo : EIATTR_FRAME_SIZE
	.align		4
.L_15140:
        /*1629c*/ 	.byte	0x04, 0x11
        /*1629e*/ 	.short	(.L_15142 - .L_15141)
	.align		4
.L_15141:
        /*162a0*/ 	.word	index@($_ZN7cutlass13device_kernelIN5flash19enable_sm80_to_sm89INS1_16FlashAttnBwdSm80INS1_25CollectiveMainloopBwdSm80ILi2ELi2EN4cute5tupleIJNS5_1CILi128EEES8_NS7_ILi64EEEEEENS_10bfloat16_tEfNS_4arch4Sm80ELb0ELb0ELb1ELb1ELb1ELb0ELb0ELb0ELi2ELi4ELi4ELi4ELb0EEENS1_21CollectiveEpilogueBwdISA_SB_SD_Li256ELb1ELb0ELi2EEENS1_19SingleTileSchedulerILb1ELb0ELb0ELi128EEEEEEEEEvNT_6ParamsE$_ZN4cute3eso3ESOILb0ELb0EJiiEEC2ERKiS4_)
        /*162a4*/ 	.word	0x00000000


	//----- nvinfo : EIATTR_FRAME_SIZE
	.align		4
.L_15142:
        /*162a8*/ 	.byte	0x04, 0x11
        /*162aa*/ 	.short	(.L_15144 - .L_15143)
	.align		4
.L_15143:
        /*162ac*/ 	.word	index@($_ZN7cutlass13device_kernelIN5flash19enable_sm80_to_sm89INS1_16FlashAttnBwdSm80INS1_25CollectiveMainloopBwdSm80ILi2ELi2EN4cute5tupleIJNS5_1CILi128EEES8_NS7_ILi64EEEEEENS_10bfloat16_tEfNS_4arch4Sm80ELb0ELb0ELb1ELb1ELb1ELb0ELb0ELb0ELi2ELi4ELi4ELi4ELb0EEENS1_21CollectiveEpilogueBwdISA_SB_SD_Li256ELb1ELb0ELi2EEENS1_19SingleTileSchedulerILb1ELb0ELb0ELi128EEEEEEEEEvNT_6ParamsE$_ZN4cute3eso3ESOILb0ELb0EJiNS_5tupleIJiiEEEEEC2ERKiRKS3_)
        /*162b0*/ 	.word	0x00000000


	//----- nvinfo : EIATTR_FRAME_SIZE
	.align		4
.L_15144:
        /*162b4*/ 	.byte	0x04, 0x11
        /*162b6*/ 	.short	(.L_15146 - .L_15145)
	.align		4
.L_15145:
        /*162b8*/ 	.word	index@($_ZN7cutlass13device_kernelIN5flash19enable_sm80_to_sm89INS1_16FlashAttnBwdSm80INS1_25CollectiveMainloopBwdSm80ILi2ELi2EN4cute5tupleIJNS5_1CILi128EEES8_NS7_ILi64EEEEEENS_10bfloat16_tEfNS_4arch4Sm80ELb0ELb0ELb1ELb1ELb1ELb0ELb0ELb0ELi2ELi4ELi4ELi4ELb0EEENS1_21CollectiveEpilogueBwdISA_SB_SD_Li256ELb1ELb0ELi2EEENS1_19SingleTileSchedulerILb1ELb0ELb0ELi128EEEEEEEEEvNT_6ParamsE$_ZN4cute3eso3ESOILb0ELb0EJiNS_5tupleIJiNS_1CILi0EEEEEEEEC2ERKiRKS5_)
        /*162bc*/ 	.word	0x00000000


	//----- nvinfo : EIATTR_FRAME_SIZE
	.align		4
.L_15146:
        /*162c0*/ 	.byte	0x04, 0x11
        /*162c2*/ 	.short	(.L_15148 - .L_15147)
	.align		4
.L_15147:
        /*162c4*/ 	.word	index@($_ZN7cutlass13device_kernelIN5flash19enable_sm80_to_sm89INS1_16FlashAttnBwdSm80INS1_25CollectiveMainloopBwdSm80ILi2ELi2EN4cute5tupleIJNS5_1CILi128EEES8_NS7_ILi64EEEEEENS_10bfloat16_tEfNS_4arch4Sm80ELb0ELb0ELb1ELb1ELb1ELb0ELb0ELb0ELi2ELi4ELi4ELi4ELb0EEENS1_21CollectiveEpilogueBwdISA_SB_SD_Li256ELb1ELb0ELi2EEENS1_19SingleTileSchedulerILb1ELb0ELb0ELi128EEEEEEEEEvNT_6ParamsE$_ZN4cute3eso3ESOILb0ELb0EJNS_6LayoutINS_5tupleIJNS3_IJNS_1CILi8EEENS4_ILi1EEEEEENS4_ILi4EEES6_EEENS3_IJNS3_IJS6_NS4_ILi0EEEEEElSA_EEEEElEEC2ERKSD_RKl)
        /*162c8*/ 	.word	0x00000000


	//----- nvinfo : EIATTR_FRAME_SIZE
	.align		4
.L_15148:
        /*162cc*/ 	.byte	0x04, 0x11
        /*162ce*/ 	.short	(.L_15150 - .L_15149)
	.align		4
.L_15149:
        /*162d0*/ 	.word	index@($_ZN7cutlass13device_kernelIN5flash19enable_sm80_to_sm89INS1_16FlashAttnBwdSm80INS1_25CollectiveMainloopBwdSm80ILi2ELi2EN4cute5tupleIJNS5_1CILi128EEES8_NS7_ILi64EEEEEENS_10bfloat16_tEfNS_4arch4Sm80ELb0ELb0ELb1ELb1ELb1ELb0ELb0ELb0ELi2ELi4ELi4ELi4ELb0EEENS1_21CollectiveEpilogueBwdISA_SB_SD_Li256ELb1ELb0ELi2EEENS1_19SingleTileSchedulerILb1ELb0ELb0ELi128EEEEEEEEEvNT_6ParamsE$_ZN4cute3eso3ESOILb0ELb0EJNS_6LayoutINS_5tupleIJNS3_IJNS_1CILi8EEENS4_ILi1EEEEEENS4_ILi4EEES6_EEENS3_IJNS3_IJS6_NS4_ILi0EEEEEElSA_EEEEENS_10ViewEngineINS_8gmem_ptrIPKN7cutlass10bfloat16_tEEEEEEEC2ERKSD_RKSL_)
        /*162d4*/ 	.word	0x00000000


	//----- nvinfo : EIATTR_FRAME_SIZE
	.align		4
.L_15150:
        /*162d8*/ 	.byte	0x04, 0x11
        /*162da*/ 	.short	(.L_15152 - .L_15151)
	.align		4
.L_15151:
        /*162dc*/ 	.word	index@($_ZN7cutlass13device_kernelIN5flash19enable_sm80_to_sm89INS1_16FlashAttnBwdSm80INS1_25CollectiveMainloopBwdSm80ILi2ELi2EN4cute5tupleIJNS5_1CILi128EEES8_NS7_ILi64EEEEEENS_10bfloat16_tEfNS_4arch4Sm80ELb0ELb0ELb1ELb1ELb1ELb0ELb0ELb0ELi2ELi4ELi4ELi4ELb0EEENS1_21CollectiveEpilogueBwdISA_SB_SD_Li256ELb1ELb0ELi2EEENS1_19SingleTileSchedulerILb1ELb0ELb0ELi128EEEEEEEEEvNT_6ParamsE$_ZN4cute3eso3ESOILb0ELb0EJNS_6LayoutINS_5tupleIJNS3_IJNS_1CILi8EEENS4_ILi1EEEEEENS4_ILi2EEES5_EEENS3_IJNS3_IJS6_NS4_ILi0EEEEEEiNS4_ILi1024EEEEEEEEiEEC2ERKSE_RKi)
        /*162e0*/ 	.word	0x00000000


	//----- nvinfo : EIATTR_FRAME_SIZE
	.align		4
.L_15152:
        /*162e4*/ 	.byte	0x04, 0x11
        /*162e6*/ 	.short	(.L_15154 - .L_15153)
	.align		4
.L_15153:
        /*162e8*/ 	.word	index@($_ZN7cutlass13device_kernelIN5flash19enable_sm80_to_sm89INS1_16FlashAttnBwdSm80INS1_25CollectiveMainloopBwdSm80ILi2ELi2EN4cute5tupleIJNS5_1CILi128EEES8_NS7_ILi64EEEEEENS_10bfloat16_tEfNS_4arch4Sm80ELb0ELb0ELb1ELb1ELb1ELb0ELb0ELb0ELi2ELi4ELi4ELi4ELb0EEENS1_21CollectiveEpilogueBwdISA_SB_SD_Li256ELb1ELb0ELi2EEENS1_19SingleTileSchedulerILb1ELb0ELb0ELi128EEEEEEEEEvNT_6ParamsE$_ZN4cute3eso3ESOILb0ELb0EJNS_6LayoutINS_5tupleIJNS3_IJNS_1CILi8EEENS4_ILi1EEEEEENS4_ILi2EEES5_EEENS3_IJNS3_IJS6_NS4_ILi0EEEEEEiNS4_ILi1024EEEEEEEENS_10ViewEngineINS_8smem_ptrIPN7cutlass10bfloat16_tEEEEEEEC2ERKSE_RKSL_)
        /*162ec*/ 	.word	0x00000000


	//----- nvinfo : EIATTR_FRAME_SIZE
	.align		4
.L_15154:
        /*162f0*/ 	.byte	0x04, 0x11
        /*162f2*/ 	.short	(.L_15156 - .L_15155)
	.align		4
.L_15155:
        /*162f4*/ 	.word	index@($_ZN7cutlass13device_kernelIN5flash19enable_sm80_to_sm89INS1_16FlashAttnBwdSm80INS1_25CollectiveMainloopBwdSm80ILi2ELi2EN4cute5tupleIJNS5_1CILi128EEES8_NS7_ILi64EEEEEENS_10bfloat16_tEfNS_4arch4Sm80ELb0ELb0ELb1ELb1ELb1ELb0ELb0ELb0ELi2ELi4ELi4ELi4ELb0EEENS1_21CollectiveEpilogueBwdISA_SB_SD_Li256ELb1ELb0ELi2EEENS1_19SingleTileSchedulerILb1ELb0ELb0ELi128EEEEEEEEEvNT_6ParamsE$_ZN4cute3eso3ESOILb0ELb0EJNS_6LayoutINS_5tupleIJNS3_IJNS_1CILi8EEENS4_ILi1EEEEEENS4_ILi2EEENS3_IJS8_S8_EEEEEENS3_IJNS3_IJS6_NS4_ILi0EEEEEENS4_ILi4096EEENS3_IJiiEEEEEEEEiEEC2ERKSG_RKi)
        /*162f8*/ 	.word	0x00000000


	//----- nvinfo : EIATTR_FRAME_SIZE
	.align		4
.L_15156:
        /*162fc*/ 	.byte	0x04, 0x11
        /*162fe*/ 	.short	(.L_15158 - .L_15157)
	.align		4
.L_15157:
        /*16300*/ 	.word	index@($_ZN7cutlass13device_kernelIN5flash19enable_sm80_to_sm89INS1_16FlashAttnBwdSm80INS1_25CollectiveMainloopBwdSm80ILi2ELi2EN4cute5tupleIJNS5_1CILi128EEES8_NS7_ILi64EEEEEENS_10bfloat16_tEfNS_4arch4Sm80ELb0ELb0ELb1ELb1ELb1ELb0ELb0ELb0ELi2ELi4ELi4ELi4ELb0EEENS1_21CollectiveEpilogueBwdISA_SB_SD_Li256ELb1ELb0ELi2EEENS1_19SingleTileSchedulerILb1ELb0ELb0ELi128EEEEEEEEEvNT_6ParamsE$_ZN4cute3eso3ESOILb0ELb0EJNS_6LayoutINS_5tupleIJNS3_IJNS_1CILi8EEENS4_ILi1EEEEEENS4_ILi2EEENS3_IJS8_S8_EEEEEENS3_IJNS3_IJS6_NS4_ILi0EEEEEENS4_ILi4096EEENS3_IJiiEEEEEEEENS_10ViewEngineINS_8smem_ptrIPN7cutlass10bfloat16_tEEEEEEEC2ERKSG_RKSN_)
        /*16304*/ 	.word	0x00000000


	//----- nvinfo : EIATTR_FRAME_SIZE
	.align		4
.L_15158:
        /*16308*/ 	.byte	0x04, 0x11
        /*1630a*/ 	.short	(.L_15160 - .L_15159)
	.align		4
.L_15159:
        /*1630c*/ 	.word	index@($_ZN7cutlass13device_kernelIN5flash19enable_sm80_to_sm89INS1_16FlashAttnBwdSm80INS1_25CollectiveMainloopBwdSm80ILi2ELi2EN4cute5tupleIJNS5_1CILi128EEES8_NS7_ILi64EEEEEENS_10bfloat16_tEfNS_4arch4Sm80ELb0ELb0ELb1ELb1ELb1ELb0ELb0ELb0ELi2ELi4ELi4ELi4ELb0EEENS1_21CollectiveEpilogueBwdISA_SB_SD_Li256ELb1ELb0ELi2EEENS1_19SingleTileSchedulerILb1ELb0ELb0ELi128EEEEEEEEEvNT_6ParamsE$_ZN4cute3eso3ESOILb0ELb0EJNS_6LayoutINS_5tupleIJNS3_IJNS_1CILi8EEENS4_ILi1EEEEEENS4_ILi2EEEEEENS3_IJNS3_IJS6_NS4_ILi0EEEEEEiEEEEEiEEC2ERKSD_RKi)
        /*16310*/ 	.word	0x00000000


	//----- nvinfo : EIATTR_FRAME_SIZE
	.align		4
.L_15160:
        /*16314*/ 	.byte	0x04, 0x11
        /*16316*/ 	.short	(.L_15162 - .L_15161)
	.align		4
.L_15161:
        /*16318*/ 	.word	index@($_ZN7cutlass13device_kernelIN5flash19enable_sm80_to_sm89INS1_16FlashAttnBwdSm80INS1_25CollectiveMainloopBwdSm80ILi2ELi2EN4cute5tupleIJNS5_1CILi128EEES8_NS7_ILi64EEEEEENS_10bfloat16_tEfNS_4arch4Sm80ELb0ELb0ELb1ELb1ELb1ELb0ELb0ELb0ELi2ELi4ELi4ELi4ELb0EEENS1_21CollectiveEpilogueBwdISA_SB_SD_Li256ELb1ELb0ELi2EEENS1_19SingleTileSchedulerILb1ELb0ELb0ELi128EEEEEEEEEvNT_6ParamsE$_ZN4cute3eso3ESOILb0ELb0EJNS_6LayoutINS_5tupleIJNS3_IJNS_1CILi8EEENS4_ILi1EEEEEENS4_ILi2EEEEEENS3_IJNS3_IJS6_NS4_ILi0EEEEEEiEEEEENS_10ViewEngineINS_8smem_ptrIPN7cutlass10bfloat16_tEEEEEEEC2ERKSD_RKSK_)
        /*1631c*/ 	.word	0x00000000


	//----- nvinfo : EIATTR_FRAME_SIZE
	.align		4
.L_15162:
        /*16320*/ 	.byte	0x04, 0x11
        /*16322*/ 	.short	(.L_15164 - .L_15163)
	.align		4
.L_15163:
        /*16324*/ 	.word	index@($_ZN7cutlass13device_kernelIN5flash19enable_sm80_to_sm89INS1_16FlashAttnBwdSm80INS1_25CollectiveMainloopBwdSm80ILi2ELi2EN4cute5tupleIJNS5_1CILi128EEES8_NS7_ILi64EEEEEENS_10bfloat16_tEfNS_4arch4Sm80ELb0ELb0ELb1ELb1ELb1ELb0ELb0ELb0ELi2ELi4ELi4ELi4ELb0EEENS1_21CollectiveEpilogueBwdISA_SB_SD_Li256ELb1ELb0ELi2EEENS1_19SingleTileSchedulerILb1ELb0ELb0ELi128EEEEEEEEEvNT_6ParamsE$_ZN4cute3eso3ESOILb0ELb0EJNS_6LayoutINS_5tupleIJNS3_IJNS_1CILi8EEENS4_ILi1EEEEEENS3_IJNS4_ILi2EEEEEEEEENS3_IJNS3_IJS6_NS4_ILi0EEEEEENS3_IJiEEEEEEEENS_10ViewEngineINS_8smem_ptrIPN7cutlass10bfloat16_tEEEEEEEC2ERKSF_RKSM_)
        /*16328*/ 	.word	0x00000000


	//----- nvinfo : EIATTR_FRAME_SIZE
	.align		4
.L_15164:
        /*1632c*/ 	.byte	0x04, 0x11
        /*1632e*/ 	.short	(.L_15166 - .L_15165)
	.align		4
.L_15165:
        /*16330*/ 	.word	index@($_ZN7cutlass13device_kernelIN5flash19enable_sm80_to_sm89INS1_16FlashAttnBwdSm80INS1_25CollectiveMainloopBwdSm80ILi2ELi2EN4cute5tupleIJNS5_1CILi128EEES8_NS7_ILi64EEEEEENS_10bfloat16_tEfNS_4arch4Sm80ELb0ELb0ELb1ELb1ELb1ELb0ELb0ELb0ELi2ELi4ELi4ELi4ELb0EEENS1_21CollectiveEpilogueBwdISA_SB_SD_Li256ELb1ELb0ELi2EEENS1_19SingleTileSchedulerILb1ELb0ELb0ELi128EEEEEEEEEvNT_6ParamsE$_ZN4cute3eso3ESOILb0ELb0EJNS_6LayoutINS_5tupleIJNS3_IJNS_1CILi2EEES5_S5_EEES5_NS3_IJS5_S5_EEEEEENS3_IJNS3_IJNS4_ILi1EEENS4_ILi512EEEiEEENS4_ILi4096EEENS3_IJiiEEEEEEEEjEEC2ERKSF_RKj)
        /*16334*/ 	.word	0x00000000


	//----- nvinfo : EIATTR_FRAME_SIZE
	.align		4
.L_15166:
        /*16338*/ 	.byte	0x04, 0x11
        /*1633a*/ 	.short	(.L_15168 - .L_15167)
	.align		4
.L_15167:
        /*1633c*/ 	.word	index@($_ZN7cutlass13device_kernelIN5flash19enable_sm80_to_sm89INS1_16FlashAttnBwdSm80INS1_25CollectiveMainloopBwdSm80ILi2ELi2EN4cute5tupleIJNS5_1CILi128EEES8_NS7_ILi64EEEEEENS_10bfloat16_tEfNS_4arch4Sm80ELb0ELb0ELb1ELb1ELb1ELb0ELb0ELb0ELi2ELi4ELi4ELi4ELb0EEENS1_21CollectiveEpilogueBwdISA_SB_SD_Li256ELb1ELb0ELi2EEENS1_19SingleTileSchedulerILb1ELb0ELb0ELi128EEEEEEEEEvNT_6ParamsE$_ZN4cute3eso3ESOILb0ELb0EJNS_6LayoutINS_5tupleIJNS3_IJNS_1CILi2EEES5_S5_EEES5_NS3_IJS5_S5_EEEEEENS3_IJNS3_IJNS4_ILi1EEENS4_ILi512EEEiEEENS4_ILi4096EEENS3_IJiiEEEEEEEENS_10ViewEngineINS_8smem_ptrIPN7cutlass10bfloat16_tEEEEEEEC2ERKSF_RKSM_)
        /*16340*/ 	.word	0x00000000


	//----- nvinfo : EIATTR_FRAME_SIZE
	.align		4
.L_15168:
        /*16344*/ 	.byte	0x04, 0x11
        /*16346*/ 	.short	(.L_15170 - .L_15169)
	.align		4
.L_15169:
        /*16348*/ 	.word	index@($_ZN7cutlass13device_kernelIN5flash19enable_sm80_to_sm89INS1_16FlashAttnBwdSm80INS1_25CollectiveMainloopBwdSm80ILi2ELi2EN4cute5tupleIJNS5_1CILi128EEES8_NS7_ILi64EEEEEENS_10bfloat16_tEfNS_4arch4Sm80ELb0ELb0ELb1ELb1ELb1ELb0ELb0ELb0ELi2ELi4ELi4ELi4ELb0EEENS1_21CollectiveEpilogueBwdISA_SB_SD_Li256ELb1ELb0ELi2EEENS1_19SingleTileSchedulerILb1ELb0ELb0ELi128EEEEEEEEEvNT_6ParamsE$_ZN4cute3eso3ESOILb0ELb0EJNS_6LayoutINS_5tupleIJNS3_IJNS_1CILi2EEES5_S5_EEES5_NS3_IJNS3_IJS5_S5_EEES5_EEEEEENS3_IJNS3_IJNS4_ILi1EEENS4_ILi512EEEiEEENS4_ILi4096EEENS3_IJNS3_IJiiEEENS4_ILi8192EEEEEEEEEEEjEEC2ERKSI_RKj)
        /*1634c*/ 	.word	0x00000000


	//----- nvinfo : EIATTR_FRAME_SIZE
	.align		4
.L_15170:
        /*16350*/ 	.byte	0x04, 0x11
        /*16352*/ 	.short	(.L_15172 - .L_15171)
	.align		4
.L_15171:
        /*16354*/ 	.word	index@($_ZN7cutlass13device_kernelIN5flash19enable_sm80_to_sm89INS1_16FlashAttnBwdSm80INS1_25CollectiveMainloopBwdSm80ILi2ELi2EN4cute5tupleIJNS5_1CILi128EEES8_NS7_ILi64EEEEEENS_10bfloat16_tEfNS_4arch4Sm80ELb0ELb0ELb1ELb1ELb1ELb0ELb0ELb0ELi2ELi4ELi4ELi4ELb0EEENS1_21CollectiveEpilogueBwdISA_SB_SD_Li256ELb1ELb0ELi2EEENS1_19SingleTileSchedulerILb1ELb0ELb0ELi128EEEEEEEEEvNT_6ParamsE$_ZN4cute3eso3ESOILb0ELb0EJNS_6LayoutINS_5tupleIJNS3_IJNS_1CILi2EEES5_S5_EEES5_NS3_IJNS3_IJS5_S5_EEES5_EEEEEENS3_IJNS3_IJNS4_ILi1EEENS4_ILi512EEEiEEENS4_ILi4096EEENS3_IJNS3_IJiiEEENS4_ILi8192EEEEEEEEEEENS_10ViewEngineINS_8smem_ptrIPN7cutlass10bfloat16_tEEEEEEEC2ERKSI_RKSP_)
        /*16358*/ 	.word	0x00000000


	//----- nvinfo : EIATTR_FRAME_SIZE
	.align		4
.L_15172:
        /*1635c*/ 	.byte	0x04, 0x11
        /*1635e*/ 	.short	(.L_15174 - .L_15173)
	.align		4
.L_15173:
        /*16360*/ 	.word	index@($_ZN7cutlass13device_kernelIN5flash19enable_sm80_to_sm89INS1_16FlashAttnBwdSm80INS1_25CollectiveMainloopBwdSm80ILi2ELi2EN4cute5tupleIJNS5_1CILi128EEES8_NS7_ILi64EEEEEENS_10bfloat16_tEfNS_4arch4Sm80ELb0ELb0ELb1ELb1ELb1ELb0ELb0ELb0ELi2ELi4ELi4ELi4ELb0EEENS1_21CollectiveEpilogueBwdISA_SB_SD_Li256ELb1ELb0ELi2EEENS1_19SingleTileSchedulerILb1ELb0ELb0ELi128EEEEEEEEEvNT_6ParamsE$_ZN4cute3eso3ESOILb0ELb0EJNS_6LayoutINS_5tupleIJNS3_IJNS_1CILi2EEES5_EEES6_NS4_ILi8EEEEEENS3_IJNS3_IJiNS4_ILi512EEEEEENS3_IJiiEEENS4_ILi1024EEEEEEEEjEEC2ERKSE_RKj)
        /*16364*/ 	.word	0x00000000


	//----- nvinfo : EIATTR_FRAME_SIZE
	.align		4
.L_15174:
        /*16368*/ 	.byte	0x04, 0x11
        /*1636a*/ 	.short	(.L_15176 - .L_15175)
	.align		4
.L_15175:
        /*1636c*/ 	.word	index@($_ZN7cutlass13device_kernelIN5flash19enable_sm80_to_sm89INS1_16FlashAttnBwdSm80INS1_25CollectiveMainloopBwdSm80ILi2ELi2EN4cute5tupleIJNS5_1CILi128EEES8_NS7_ILi64EEEEEENS_10bfloat16_tEfNS_4arch4Sm80ELb0ELb0ELb1ELb1ELb1ELb0ELb0ELb0ELi2ELi4ELi4ELi4ELb0EEENS1_21CollectiveEpilogueBwdISA_SB_SD_Li256ELb1ELb0ELi2EEENS1_19SingleTileSchedulerILb1ELb0ELb0ELi128EEEEEEEEEvNT_6ParamsE$_ZN4cute3eso3ESOILb0ELb0EJNS_6LayoutINS_5tupleIJNS3_IJNS_1CILi2EEES5_EEES6_NS4_ILi8EEEEEENS3_IJNS3_IJiNS4_ILi512EEEEEENS3_IJiiEEENS4_ILi1024EEEEEEEENS_10ViewEngineINS_8smem_ptrIPN7cutlass10bfloat16_tEEEEEEEC2ERKSE_RKSL_)
        /*16370*/ 	.word	0x00000000


	//----- nvinfo : EIATTR_FRAME_SIZE
	.align		4
.L_15176:
        /*16374*/ 	.byte	0x04, 0x11
        /*16376*/ 	.short	(.L_15178 - .L_15177)
	.align		4
.L_15177:
        /*16378*/ 	.word	index@($_ZN7cutlass13device_kernelIN5flash19enable_sm80_to_sm89INS1_16FlashAttnBwdSm80INS1_25CollectiveMainloopBwdSm80ILi2ELi2EN4cute5tupleIJNS5_1CILi128EEES8_NS7_ILi64EEEEEENS_10bfloat16_tEfNS_4arch4Sm80ELb0ELb0ELb1ELb1ELb1ELb0ELb0ELb0ELi2ELi4ELi4ELi4ELb0EEENS1_21CollectiveEpilogueBwdISA_SB_SD_Li256ELb1ELb0ELi2EEENS1_19SingleTileSchedulerILb1ELb0ELb0ELi128EEEEEEEEEvNT_6ParamsE$_ZN4cute3eso3ESOILb0ELb0EJNS_6LayoutINS_5tupleIJNS3_IJNS_1CILi2EEES5_EEENS4_ILi8EEES6_EEENS3_IJNS3_IJNS4_ILi1EEEiEEENS4_ILi1024EEENS3_IJiiEEEEEEEEjEEC2ERKSE_RKj)
        /*1637c*/ 	.word	0x00000000


	//----- nvinfo : EIATTR_FRAME_SIZE
	.align		4
.L_15178:
        /*16380*/ 	.byte	0x04, 0x11
        /*16382*/ 	.short	(.L_15180 - .L_15179)
	.align		4
.L_15179:
        /*16384*/ 	.word	index@($_ZN7cutlass13device_kernelIN5flash19enable_sm80_to_sm89INS1_16FlashAttnBwdSm80INS1_25CollectiveMainloopBwdSm80ILi2ELi2EN4cute5tupleIJNS5_1CILi128EEES8_NS7_ILi64EEEEEENS_10bfloat16_tEfNS_4arch4Sm80ELb0ELb0ELb1ELb1ELb1ELb0ELb0ELb0ELi2ELi4ELi4ELi4ELb0EEENS1_21CollectiveEpilogueBwdISA_SB_SD_Li256ELb1ELb0ELi2EEENS1_19SingleTileSchedulerILb1ELb0ELb0ELi128EEEEEEEEEvNT_6ParamsE$_ZN4cute3eso3ESOILb0ELb0EJNS_6LayoutINS_5tupleIJNS3_IJNS_1CILi2EEES5_EEENS4_ILi8EEES6_EEENS3_IJNS3_IJNS4_ILi1EEEiEEENS4_ILi1024EEENS3_IJiiEEEEEEEENS_10ViewEngineINS_8smem_ptrIPN7cutlass10bfloat16_tEEEEEEEC2ERKSE_RKSL_)
        /*16388*/ 	.word	0x00000000


	//----- nvinfo : EIATTR_FRAME_SIZE
	.align		4
.L_15180:
        /*1638c*/ 	.byte	0x04, 0x11
        /*1638e*/ 	.short	(.L_15182 - .L_15181)
	.align		4
.L_15181:
        /*16390*/ 	.word	index@($_ZN7cutlass13device_kernelIN5flash19enable_sm80_to_sm89INS1_16FlashAttnBwdSm80INS1_25CollectiveMainloopBwdSm80ILi2ELi2EN4cute5tupleIJNS5_1CILi128EEES8_NS7_ILi64EEEEEENS_10bfloat16_tEfNS_4arch4Sm80ELb0ELb0ELb1ELb1ELb1ELb0ELb0ELb0ELi2ELi4ELi4ELi4ELb0EEENS1_21CollectiveEpilogueBwdISA_SB_SD_Li256ELb1ELb0ELi2EEENS1_19SingleTileSchedulerILb1ELb0ELb0ELi128EEEEEEEEEvNT_6ParamsE$_ZN4cute3eso3ESOILb0ELb0EJNS_6LayoutINS_5tupleIJNS3_IJNS_1CILi1EEENS3_IJS5_NS4_ILi2EEES6_EEEEEES6_NS3_IJS6_S6_EEEEEENS3_IJNS3_IJNS4_ILi0EEENS3_IJS5_NS4_ILi256EEEiEEEEEENS4_ILi2048EEENS3_IJiNS4_ILi4096EEEEEEEEEEENS_10ViewEngineINS_8smem_ptrIPjEEEEEEC2ERKSJ_RKSO_)
        /*16394*/ 	.word	0x00000000


	//----- nvinfo : EIATTR_FRAME_SIZE
	.align		4
.L_15182:
        /*16398*/ 	.byte	0x04, 0x11
        /*1639a*/ 	.short	(.L_15184 - .L_15183)
	.align		4
.L_15183:
        /*1639c*/ 	.word	index@($_ZN7cutlass13device_kernelIN5flash19enable_sm80_to_sm89INS1_16FlashAttnBwdSm80INS1_25CollectiveMainloopBwdSm80ILi2ELi2EN4cute5tupleIJNS5_1CILi128EEES8_NS7_ILi64EEEEEENS_10bfloat16_tEfNS_4arch4Sm80ELb0ELb0ELb1ELb1ELb1ELb0ELb0ELb0ELi2ELi4ELi4ELi4ELb0EEENS1_21CollectiveEpilogueBwdISA_SB_SD_Li256ELb1ELb0ELi2EEENS1_19SingleTileSchedulerILb1ELb0ELb0ELi128EEEEEEEEEvNT_6ParamsE$_ZN4cute3eso3ESOILb0ELb0EJNS_6LayoutINS_5tupleIJNS3_IJNS3_IJNS_1CILi8EEENS4_ILi1EEEEEES6_EEENS3_IJNS3_IJS6_S6_EEENS4_ILi2EEEEEEEEENS3_IJNS3_IJNS3_IJS6_NS4_ILi0EEEEEESD_EEENS3_IJNS3_IJSD_SD_EEEiEEEEEEEENS_10ViewEngineINS_8smem_ptrIPN7cutlass10bfloat16_tEEEEEEEC2ERKSJ_RKSQ_)
        /*163a0*/ 	.word	0x00000000


	//----- nvinfo : EIATTR_FRAME_SIZE
	.align		4
.L_15184:
        /*163a4*/ 	.byte	0x04, 0x11
        /*163a6*/ 	.short	(.L_15186 - .L_15185)
	.align		4
.L_15185:
        /*163a8*/ 	.word	index@($_ZN7cutlass13device_kernelIN5flash19enable_sm80_to_sm89INS1_16FlashAttnBwdSm80INS1_25CollectiveMainloopBwdSm80ILi2ELi2EN4cute5tupleIJNS5_1CILi128EEES8_NS7_ILi64EEEEEENS_10bfloat16_tEfNS_4arch4Sm80ELb0ELb0ELb1ELb1ELb1ELb0ELb0ELb0ELi2ELi4ELi4ELi4ELb0EEENS1_21CollectiveEpilogueBwdISA_SB_SD_Li256ELb1ELb0ELi2EEENS1_19SingleTileSchedulerILb1ELb0ELb0ELi128EEEEEEEEEvNT_6ParamsE$_ZN4cute3eso3ESOILb0ELb0EJNS_5tupleIJiiEEEiNS_1CILi0EEEEEC2ERKS3_RKiRKS5_)
        /*163ac*/ 	.word	0x00000000


	//----- nvinfo : EIATTR_FRAME_SIZE
	.align		4
.L_15186:
        /*163b0*/ 	.byte	0x04, 0x11
        /*163b2*/ 	.short	(.L_15188 - .L_15187)
	.align		4
.L_15187:
        /*163b4*/ 	.word	index@($_ZN7cutlass13device_kernelIN5flash19enable_sm80_to_sm89INS1_16FlashAttnBwdSm80INS1_25CollectiveMainloopBwdSm80ILi2ELi2EN4cute5tupleIJNS5_1CILi128EEES8_NS7_ILi64EEEEEENS_10bfloat16_tEfNS_4arch4Sm80ELb0ELb0ELb1ELb1ELb1ELb0ELb0ELb0ELi2ELi4ELi4ELi4ELb0EEENS1_21CollectiveEpilogueBwdISA_SB_SD_Li256ELb1ELb0ELi2EEENS1_19SingleTileSchedulerILb1ELb0ELb0ELi128EEEEEEEEEvNT_6ParamsE$_ZN4cute3eso3ESOILb0ELb0EJNS_5tupleIJiNS_1CILi512EEEEEENS2_IJiiEEENS3_ILi1024EEEEEC2ERKS5_RKS6_RKS7_)
        /*163b8*/ 	.word	0x00000000


	//----- nvinfo : EIATTR_FRAME_SIZE
	.align		4
.L_15188:
        /*163bc*/ 	.byte	0x04, 0x11
        /*163be*/ 	.short	(.L_15190 - .L_15189)
	.align		4
.L_15189:
        /*163c0*/ 	.word	index@($_ZN7cutlass13device_kernelIN5flash19enable_sm80_to_sm89INS1_16FlashAttnBwdSm80INS1_25CollectiveMainloopBwdSm80ILi2ELi2EN4cute5tupleIJNS5_1CILi128EEES8_NS7_ILi64EEEEEENS_10bfloat16_tEfNS_4arch4Sm80ELb0ELb0ELb1ELb1ELb1ELb0ELb0ELb0ELi2ELi4ELi4ELi4ELb0EEENS1_21CollectiveEpilogueBwdISA_SB_SD_Li256ELb1ELb0ELi2EEENS1_19SingleTileSchedulerILb1ELb0ELb0ELi128EEEEEEEEEvNT_6ParamsE$_ZN4cute3eso3ESOILb0ELb0EJNS_5tupleIJNS_1CILi1EEEiEEENS3_ILi1024EEENS2_IJiiEEEEEC2ERKS5_RKS6_RKS7_)
        /*163c4*/ 	.word	0x00000000


	//----- nvinfo : EIATTR_FRAME_SIZE
	.align		4
.L_15190:
        /*163c8*/ 	.byte	0x04, 0x11
        /*163ca*/ 	.short	(.L_15192 - .L_15191)
	.align		4
.L_15191:
        /*163cc*/ 	.word	index@($_ZN7cutlass13device_kernelIN5flash19enable_sm80_to_sm89INS1_16FlashAttnBwdSm80INS1_25CollectiveMainloopBwdSm80ILi2ELi2EN4cute5tupleIJNS5_1CILi128EEES8_NS7_ILi64EEEEEENS_10bfloat16_tEfNS_4arch4Sm80ELb0ELb0ELb1ELb1ELb1ELb0ELb0ELb0ELi2ELi4ELi4ELi4ELb0EEENS1_21CollectiveEpilogueBwdISA_SB_SD_Li256ELb1ELb0ELi2EEENS1_19SingleTileSchedulerILb1ELb0ELb0ELi128EEEEEEEEEvNT_6ParamsE$_ZN4cute3eso3ESOILb0ELb0EJNS_5tupleIJNS_1CILi1EEENS3_ILi512EEEiEEENS3_ILi4096EEENS2_IJiiEEEEEC2ERKS6_RKS7_RKS8_)
        /*163d0*/ 	.word	0x00000000


	//----- nvinfo : EIATTR_FRAME_SIZE
	.align		4
.L_15192:
        /*163d4*/ 	.byte	0x04, 0x11
        /*163d6*/ 	.short	(.L_15194 - .L_15193)
	.align		4
.L_15193:
        /*163d8*/ 	.word	index@($_ZN7cutlass13device_kernelIN5flash19enable_sm80_to_sm89INS1_16FlashAttnBwdSm80INS1_25CollectiveMainloopBwdSm80ILi2ELi2EN4cute5tupleIJNS5_1CILi128EEES8_NS7_ILi64EEEEEENS_10bfloat16_tEfNS_4arch4Sm80ELb0ELb0ELb1ELb1ELb1ELb0ELb0ELb0ELi2ELi4ELi4ELi4ELb0EEENS1_21CollectiveEpilogueBwdISA_SB_SD_Li256ELb1ELb0ELi2EEENS1_19SingleTileSchedulerILb1ELb0ELb0ELi128EEEEEEEEEvNT_6ParamsE$_ZN4cute3eso3ESOILb0ELb0EJNS_5tupleIJNS_1CILi1EEENS3_ILi512EEEiEEENS3_ILi4096EEENS2_IJNS2_IJiiEEENS3_ILi8192EEEEEEEEC2ERKS6_RKS7_RKSA_)
        /*163dc*/ 	.word	0x00000000


	//----- nvinfo : EIATTR_FRAME_SIZE
	.align		4
.L_15194:
        /*163e0*/ 	.byte	0x04, 0x11
        /*163e2*/ 	.short	(.L_15196 - .L_15195)
	.align		4
.L_15195:
        /*163e4*/ 	.word	index@($_ZN7cutlass13device_kernelIN5flash19enable_sm80_to_sm89INS1_16FlashAttnBwdSm80INS1_25CollectiveMainloopBwdSm80ILi2ELi2EN4cute5tupleIJNS5_1CILi128EEES8_NS7_ILi64EEEEEENS_10bfloat16_tEfNS_4arch4Sm80ELb0ELb0ELb1ELb1ELb1ELb0ELb0ELb0ELi2ELi4ELi4ELi4ELb0EEENS1_21CollectiveEpilogueBwdISA_SB_SD_Li256ELb1ELb0ELi2EEENS1_19SingleTileSchedulerILb1ELb0ELb0ELi128EEEEEEEEEvNT_6ParamsE$_ZN4cute3eso3ESOILb0ELb0EJNS_5tupleIJNS_1CILi0EEENS2_IJNS3_ILi1EEENS3_ILi256EEEiEEEEEENS3_ILi2048EEENS2_IJiNS3_ILi4096EEEEEEEEC2ERKS8_RKS9_RKSB_)
        /*163e8*/ 	.word	0x00000000


	//----- nvinfo : EIATTR_FRAME_SIZE
	.align		4
.L_15196:
        /*163ec*/ 	.byte	0x04, 0x11
        /*163ee*/ 	.short	(.L_15198 - .L_15197)
	.align		4
.L_15197:
        /*163f0*/ 	.word	index@($_ZN7cutlass13device_kernelIN5flash19enable_sm80_to_sm89INS1_16FlashAttnBwdSm80INS1_25CollectiveMainloopBwdSm80ILi2ELi2EN4cute5tupleIJNS5_1CILi128EEES8_NS7_ILi64EEEEEENS_10bfloat16_tEfNS_4arch4Sm80ELb0ELb0ELb1ELb1ELb1ELb0ELb0ELb0ELi2ELi4ELi4ELi4ELb0EEENS1_21CollectiveEpilogueBwdISA_SB_SD_Li256ELb1ELb0ELi2EEENS1_19SingleTileSchedulerILb1ELb0ELb0ELi128EEEEEEEEEvNT_6ParamsE$_ZN4cute3eso3ESOILb0ELb0EJNS_14ComposedLayoutINS_7SwizzleILi3ELi3ELi3EEENS_9MixedBitsILj0ELj432EEENS_6LayoutINS_5tupleIJNS8_IJNS_1CILi2EEESA_SA_EEESA_NS9_ILi8EEEEEENS8_IJNS8_IJNS9_ILi64EEESC_NS9_ILi512EEEEEENS9_ILi8192EEENS9_ILi1024EEEEEEEEEEiEEC2ERKSL_RKi)
        /*163f4*/ 	.word	0x00000000


	//----- nvinfo : EIATTR_FRAME_SIZE
	.align		4
.L_15198:
        /*163f8*/ 	.byte	0x04, 0x11
        /*163fa*/ 	.short	(.L_15200 - .L_15199)
	.align		4
.L_15199:
        /*163fc*/ 	.word	index@($_ZN7cutlass13device_kernelIN5flash19enable_sm80_to_sm89INS1_16FlashAttnBwdSm80INS1_25CollectiveMainloopBwdSm80ILi2ELi2EN4cute5tupleIJNS5_1CILi128EEES8_NS7_ILi64EEEEEENS_10bfloat16_tEfNS_4arch4Sm80ELb0ELb0ELb1ELb1ELb1ELb0ELb0ELb0ELi2ELi4ELi4ELi4ELb0EEENS1_21CollectiveEpilogueBwdISA_SB_SD_Li256ELb1ELb0ELi2EEENS1_19SingleTileSchedulerILb1ELb0ELb0ELi128EEEEEEEEEvNT_6ParamsE$_ZN4cute3eso3ESOILb0ELb0EJNS_14ComposedLayoutINS_7SwizzleILi3ELi3ELi3EEENS_9MixedBitsILj0ELj432EEENS_6LayoutINS_5tupleIJNS8_IJNS_1CILi2EEESA_SA_EEESA_NS9_ILi8EEEEEENS8_IJNS8_IJNS9_ILi64EEESC_NS9_ILi512EEEEEENS9_ILi8192EEENS9_ILi1024EEEEEEEEEENS_10ViewEngineINS_8smem_ptrIPN7cutlass10bfloat16_tEEEEEEEC2ERKSL_RKSS_)
        /*16400*/ 	.word	0x00000000


	//----- nvinfo : EIATTR_FRAME_SIZE
	.align		4
.L_15200:
        /*16404*/ 	.byte	0x04, 0x11
        /*16406*/ 	.short	(.L_15202 - .L_15201)
	.align		4
.L_15201:
        /*16408*/ 	.word	index@($_ZN7cutlass13device_kernelIN5flash19enable_sm80_to_sm89INS1_16FlashAttnBwdSm80INS1_25CollectiveMainloopBwdSm80ILi2ELi2EN4cute5tupleIJNS5_1CILi128EEES8_NS7_ILi64EEEEEENS_10bfloat16_tEfNS_4arch4Sm80ELb0ELb0ELb1ELb1ELb1ELb0ELb0ELb0ELi2ELi4ELi4ELi4ELb0EEENS1_21CollectiveEpilogueBwdISA_SB_SD_Li256ELb1ELb0ELi2EEENS1_19SingleTileSchedulerILb1ELb0ELb0ELi128EEEEEEEEEvNT_6ParamsE$_ZN4cute12iter_adaptorIPjNS_8smem_ptrIS1_EEEC2ES1_)
        /*1640c*/ 	.word	0x00000000


	//----- nvinfo : EIATTR_FRAME_SIZE
	.align		4
.L_15202:
        /*16410*/ 	.byte	0x04, 0x11
        /*16412*/ 	.short	(.L_15204 - .L_15203)
	.align		4
.L_15203:
        /*16414*/ 	.word	index@($_ZN7cutlass13device_kernelIN5flash19enable_sm80_to_sm89INS1_16FlashAttnBwdSm80INS1_25CollectiveMainloopBwdSm80ILi2ELi2EN4cute5tupleIJNS5_1CILi128EEES8_NS7_ILi64EEEEEENS_10bfloat16_tEfNS_4arch4Sm80ELb0ELb0ELb1ELb1ELb1ELb0ELb0ELb0ELi2ELi4ELi4ELi4ELb0EEENS1_21CollectiveEpilogueBwdISA_SB_SD_Li256ELb1ELb0ELi2EEENS1_19SingleTileSchedulerILb1ELb0ELb0ELi128EEEEEEEEEvNT_6ParamsE$_ZN4cute12iter_adaptorIPfNS_8smem_ptrIS1_EEEC2ES1_)
        /*16418*/ 	.word	0x00000000


	//----- nvinfo : EIATTR_FRAME_SIZE
	.align		4
.L_15204:
        /*1641c*/ 	.byte	0x04, 0x11
        /*1641e*/ 	.short	(.L_15206 - .L_15205)
	.align		4
.L_15205:
        /*16420*/ 	.word	index@($_ZN7cutlass13device_kernelIN5flash19enable_sm80_to_sm89INS1_16FlashAttnBwdSm80INS1_25CollectiveMainloopBwdSm80ILi2ELi2EN4cute5tupleIJNS5_1CILi128EEES8_NS7_ILi64EEEEEENS_10bfloat16_tEfNS_4arch4Sm80ELb0ELb0ELb1ELb1ELb1ELb0ELb0ELb0ELi2ELi4ELi4ELi4ELb0EEENS1_21CollectiveEpilogueBwdISA_SB_SD_Li256ELb1ELb0ELi2EEENS1_19SingleTileSchedulerILb1ELb0ELb0ELi128EEEEEEEEEvNT_6ParamsE$_ZN4cute12iter_adaptorIPfNS_8gmem_ptrIS1_EEEC2ES1_)
        /*16424*/ 	.word	0x00000000


	//----- nvinfo : EIATTR_FRAME_SIZE
	.align		4
.L_15206:
        /*16428*/ 	.byte	0x04, 0x11
        /*1642a*/ 	.short	(.L_15208 - .L_15207)
	.align		4
.L_15207:
        /*1642c*/ 	.word	index@($_ZN7cutlass13device_kernelIN5flash19enable_sm80_to_sm89INS1_16FlashAttnBwdSm80INS1_25CollectiveMainloopBwdSm80ILi2ELi2EN4cute5tupleIJNS5_1CILi128EEES8_NS7_ILi64EEEEEENS_10bfloat16_tEfNS_4arch4Sm80ELb0ELb0ELb1ELb1ELb1ELb0ELb0ELb0ELi2ELi4ELi4ELi4ELb0EEENS1_21CollectiveEpilogueBwdISA_SB_SD_Li256ELb1ELb0ELi2EEENS1_19SingleTileSchedulerILb1ELb0ELb0ELi128EEEEEEEEEvNT_6ParamsE$_ZN4cute12iter_adaptorIPN7cutlass9uint128_tENS_8smem_ptrIS3_EEEC2ES3_)
        /*16430*/ 	.word	0x00000000


	//----- nvinfo : EIATTR_FRAME_SIZE
	.align		4
.L_15208:
        /*16434*/ 	.byte	0x04, 0x11
        /*16436*/ 	.short	(.L_15210 - .L_15209)
	.align		4
.L_15209:
        /*16438*/ 	.word	index@($_ZN7cutlass13device_kernelIN5flash19enable_sm80_to_sm89INS1_16FlashAttnBwdSm80INS1_25CollectiveMainloopBwdSm80ILi2ELi2EN4cute5tupleIJNS5_1CILi128EEES8_NS7_ILi64EEEEEENS_10bfloat16_tEfNS_4arch4Sm80ELb0ELb0ELb1ELb1ELb1ELb0ELb0ELb0ELi2ELi4ELi4ELi4ELb0EEENS1_21CollectiveEpilogueBwdISA_SB_SD_Li256ELb1ELb0ELi2EEENS1_19SingleTileSchedulerILb1ELb0ELb0ELi128EEEEEEEEEvNT_6ParamsE$_ZN4cute12iter_adaptorIPN7cutlass10bfloat16_tENS_8smem_ptrIS3_EEEC2ES3_)
        /*1643c*/ 	.word	0x00000000


	//----- nvinfo : EIATTR_FRAME_SIZE
	.align		4
.L_15210:
        /*16440*/ 	.byte	0x04, 0x11
        /*16442*/ 	.short	(.L_15212 - .L_15211)
	.align		4
.L_15211:
        /*16444*/ 	.word	index@($_ZN7cutlass13device_kernelIN5flash19enable_sm80_to_sm89INS1_16FlashAttnBwdSm80INS1_25CollectiveMainloopBwdSm80ILi2ELi2EN4cute5tupleIJNS5_1CILi128EEES8_NS7_ILi64EEEEEENS_10bfloat16_tEfNS_4arch4Sm80ELb0ELb0ELb1ELb1ELb1ELb0ELb0ELb0ELi2ELi4ELi4ELi4ELb0EEENS1_21CollectiveEpilogueBwdISA_SB_SD_Li256ELb1ELb0ELi2EEENS1_19SingleTileSchedulerILb1ELb0ELb0ELi128EEEEEEEEEvNT_6ParamsE$_ZN4cute12iter_adaptorIPKfNS_8gmem_ptrIS2_EEEC2ES2_)
        /*16448*/ 	.word	0x00000000


	//----- nvinfo : EIATTR_FRAME_SIZE
	.align		4
.L_15212:
        /*1644c*/ 	.byte	0x04, 0x11
        /*1644e*/ 	.short	(.L_15214 - .L_15213)
	.align		4
.L_15213:
        /*16450*/ 	.word	index@($_ZN7cutlass13device_kernelIN5flash19enable_sm80_to_sm89INS1_16FlashAttnBwdSm80INS1_25CollectiveMainloopBwdSm80ILi2ELi2EN4cute5tupleIJNS5_1CILi128EEES8_NS7_ILi64EEEEEENS_10bfloat16_tEfNS_4arch4Sm80ELb0ELb0ELb1ELb1ELb1ELb0ELb0ELb0ELi2ELi4ELi4ELi4ELb0EEENS1_21CollectiveEpilogueBwdISA_SB_SD_Li256ELb1ELb0ELi2EEENS1_19SingleTileSchedulerILb1ELb0ELb0ELi128EEEEEEEEEvNT_6ParamsE$_ZN4cute12iter_adaptorIPKN7cutlass9uint128_tENS_8gmem_ptrIS4_EEEC2ES4_)
        /*16454*/ 	.word	0x00000000


	//----- nvinfo : EIATTR_FRAME_SIZE
	.align		4
.L_15214:
        /*16458*/ 	.byte	0x04, 0x11
        /*1645a*/ 	.short	(.L_15216 - .L_15215)
	.align		4
.L_15215:
        /*1645c*/ 	.word	index@($_ZN7cutlass13device_kernelIN5flash19enable_sm80_to_sm89INS1_16FlashAttnBwdSm80INS1_25CollectiveMainloopBwdSm80ILi2ELi2EN4cute5tupleIJNS5_1CILi128EEES8_NS7_ILi64EEEEEENS_10bfloat16_tEfNS_4arch4Sm80ELb0ELb0ELb1ELb1ELb1ELb0ELb0ELb0ELi2ELi4ELi4ELi4ELb0EEENS1_21CollectiveEpilogueBwdISA_SB_SD_Li256ELb1ELb0ELi2EEENS1_19SingleTileSchedulerILb1ELb0ELb0ELi128EEEEEEEEEvNT_6ParamsE$_ZN4cute12iter_adaptorIPKN7cutlass10bfloat16_tENS_8gmem_ptrIS4_EEEC2ES4_)
        /*16460*/ 	.word	0x00000000


	//----- nvinfo : EIATTR_FRAME_SIZE
	.align		4
.L_15216:
        /*16464*/ 	.byte	0x04, 0x11
        /*16466*/ 	.short	(.L_15218 - .L_15217)
	.align		4
.L_15217:
        /*16468*/ 	.word	index@(_ZN7cutlass13device_kernelIN5flash19enable_sm80_to_sm89INS1_16FlashAttnBwdSm80INS1_25CollectiveMainloopBwdSm80ILi2ELi2EN4cute5tupleIJNS5_1CILi128EEES8_NS7_ILi64EEEEEENS_10bfloat16_tEfNS_4arch4Sm80ELb0ELb0ELb1ELb1ELb1ELb0ELb0ELb0ELi2ELi4ELi4ELi4ELb0EEENS1_21CollectiveEpilogueBwdISA_SB_SD_Li256ELb1ELb0ELi2EEENS1_19SingleTileSchedulerILb1ELb0ELb0ELi128EEEEEEEEEvNT_6ParamsE)
        /*1646c*/ 	.word	0x000016e0


	//----- nvinfo : EIATTR_REGCOUNT
	.align		4
.L_15218:
        /*16470*/ 	.byte	0x04, 0x2f
        /*16472*/ 	.short	(.L_15220 - .L_15219)
	.align		4
.L_15219:
        /*16474*/ 	.word	index@(_ZN7cutlass13device_kernelIN5flash19enable_sm80_to_sm89INS1_16FlashAttnBwdSm80INS1_25CollectiveMainloopBwdSm80ILi2ELi2EN4cute5tupleIJNS5_1CILi128EEES8_NS7_ILi64EEEEEENS_10bfloat16_tEfNS_4arch4Sm80ELb0ELb0ELb1ELb1ELb0ELb0ELb0ELb0ELi2ELi4ELi4ELi4ELb0EEENS1_21CollectiveEpilogueBwdISA_SB_SD_Li256ELb1ELb0ELi2EEENS1_19SingleTileSchedulerILb1ELb0ELb0ELi128EEEEEEEEEvNT_6ParamsE)
        /*16478*/ 	.word	0x00000080


	//----- nvinfo : EIATTR_FRAME_SIZE
	.align		4
.L_15220:
        /*1647c*/ 	.byte	0x04, 0x11
        /*1647e*/ 	.short	(.L_15222 - .L_15221)
	.align		4
.L_15221:
        /*16480*/ 	.word	index@($_ZN7cutlass13device_kernelIN5flash19enable_sm80_to_sm89INS1_16FlashAttnBwdSm80INS1_25CollectiveMainloopBwdSm80ILi2ELi2EN4cute5tupleIJNS5_1CILi128EEES8_NS7_ILi64EEEEEENS_10bfloat16_tEfNS_4arch4Sm80ELb0ELb0ELb1ELb1ELb0ELb0ELb0ELb0ELi2ELi4ELi4ELi4ELb0EEENS1_21CollectiveEpilogueBwdISA_SB_SD_Li256ELb1ELb0ELi2EEENS1_19SingleTileSchedulerILb1ELb0ELb0ELi128EEEEEEEEEvNT_6ParamsE$exp2f)
        /*16484*/ 	.word	0x00000000


	//----- nvinfo : EIATTR_FRAME_SIZE
	.align		4
.L_15222:
        /*16488*/ 	.byte	0x04, 0x11
        /*1648a*/ 	.short	(.L_15224 - .L_15223)
	.align		4
.L_15223:
        /*1648c*/ 	.word	index@($_ZN7cutlass13device_kernelIN5flash19enable_sm80_to_sm89INS1_16FlashAttnBwdSm80INS1_25CollectiveMainloopBwdSm80ILi2ELi2EN4cute5tupleIJNS5_1CILi128EEES8_NS7_ILi64EEEEEENS_10bfloat16_tEfNS_4arch4Sm80ELb0ELb0ELb1ELb1ELb0ELb0ELb0ELb0ELi2ELi4ELi4ELi4ELb0EEENS1_21CollectiveEpilogueBwdISA_SB_SD_Li256ELb1ELb0ELi2EEENS1_19SingleTileSchedulerILb1ELb0ELb0ELi128EEEEEEEEEvNT_6ParamsE$__fAtomicAdd)
        /*16490*/ 	.word	0x00000000


	//----- nvinfo : EIATTR_FRAME_SIZE
	.align		4
.L_15224:
        /*16494*/ 	.byte	0x04, 0x11
        /*16496*/ 	.short	(.L_15226 - .L_15225)
	.align		4
.L_15225:
        /*16498*/ 	.word	index@($_ZN7cutlass13device_kernelIN5flash19enable_sm80_to_sm89INS1_16FlashAttnBwdSm80INS1_25CollectiveMainloopBwdSm80ILi2ELi2EN4cute5tupleIJNS5_1CILi128EEES8_NS7_ILi64EEEEEENS_10bfloat16_tEfNS_4arch4Sm80ELb0ELb0ELb1ELb1ELb0ELb0ELb0ELb0ELi2ELi4ELi4ELi4ELb0EEENS1_21CollectiveEpilogueBwdISA_SB_SD_Li256ELb1ELb0ELi2EEENS1_19SingleTileSchedulerILb1ELb0ELb0ELi128EEEEEEEEEvNT_6ParamsE$_ZZZN5flash25CollectiveMainloopBwdSm80ILi2ELi2EN4cute5tupleIJNS1_1CILi128EEES4_NS3_ILi64EEEEEEN7cutlass10bfloat16_tEfNS7_4arch4Sm80ELb0ELb0ELb1ELb1ELb0ELb0ELb0ELb0ELi2ELi4ELi4ELi4ELb0EE3mmaINS_16FlashAttnBwdSm80ISB_NS_21CollectiveEpilogueBwdIS6_S8_SA_Li256ELb1ELb0ELi2EEENS_19SingleTileSchedulerILb1ELb0ELb0ELi128EEEE13SharedStorageENS1_6TensorINS1_11ArrayEngineIfLm32EEENS1_6LayoutINS2_IJNS2_IJNS3_ILi2EEESO_EEESO_NS3_ILi4EEEEEENS2_IJNS2_IJNS3_ILi1EEESO_EEESQ_NS3_ILi8EEEEEEEEEEEEbRKNSB_6ParamsERT0_S12_iNS2_IJiiiEEERT_ENKUliT_E_clIZSC_ISJ_SX_EbS10_S12_S12_iS13_S15_EUlRS16_iE_EEDaiS16_ENKUlvE1_clEv)
        /*1649c*/ 	.word	0x00000000


	//----- nvinfo : EIATTR_FRAME_SIZE
	.align		4
.L_15226:
        /*164a0*/ 	.byte	0x04, 0x11
        /*164a2*/ 	.short	(.L_15228 - .L_15227)
	.align		4
.L_15227:
        /*164a4*/ 	.word	index@($_ZN7cutlass13device_kernelIN5flash19enable_sm80_to_sm89INS1_16FlashAttnBwdSm80INS1_25CollectiveMainloopBwdSm80ILi2ELi2EN4cute5tupleIJNS5_1CILi128EEES8_NS7_ILi64EEEEEENS_10bfloat16_tEfNS_4arch4Sm80ELb0ELb0ELb1ELb1ELb0ELb0ELb0ELb0ELi2ELi4ELi4ELi4ELb0EEENS1_21CollectiveEpilogueBwdISA_SB_SD_Li256ELb1ELb0ELi2EEENS1_19SingleTileSchedulerILb1ELb0ELb0ELi128EEEEEEEEEvNT_6ParamsE$_ZZZN5flash25CollectiveMainloopBwdSm80ILi2ELi2EN4cute5tupleIJNS1_1CILi128EEES4_NS3_ILi64EEEEEEN7cutlass10bfloat16_tEfNS7_4arch4Sm80ELb0ELb0ELb1ELb1ELb0ELb0ELb0ELb0ELi2ELi4ELi4ELi4ELb0EE3mmaINS_16FlashAttnBwdSm80ISB_NS_21CollectiveEpilogueBwdIS6_S8_SA_Li256ELb1ELb0ELi2EEENS_19SingleTileSchedulerILb1ELb0ELb0ELi128EEEE13SharedStorageENS1_6TensorINS1_11ArrayEngineIfLm32EEENS1_6LayoutINS2_IJNS2_IJNS3_ILi2EEESO_EEESO_NS3_ILi4EEEEEENS2_IJNS2_IJNS3_ILi1EEESO_EEESQ_NS3_ILi8EEEEEEEEEEEEbRKNSB_6ParamsERT0_S12_iNS2_IJiiiEEERT_ENKUliT_E_clIZSC_ISJ_SX_EbS10_S12_S12_iS13_S15_EUlRS16_iE_EEDaiS16_ENKUlvE0_clEv)
        /*164a8*/ 	.word	0x00000000


	//----- nvinfo : EIATTR_FRAME_SIZE
	.align		4
.L_15228:
        /*164ac*/ 	.byte	0x04, 0x11
        /*164ae*/ 	.short	(.L_15230 - .L_15229)
	.align		4
.L_15229:
        /*164b0*/ 	.word	index@($_ZN7cutlass13device_kernelIN5flash19enable_sm80_to_sm89INS1_16FlashAttnBwdSm80INS1_25CollectiveMainloopBwdSm80ILi2ELi2EN4cute5tupleIJNS5_1CILi128EEES8_NS7_ILi64EEEEEENS_10bfloat16_tEfNS_4arch4Sm80ELb0ELb0ELb1ELb1ELb0ELb0ELb0ELb0ELi2ELi4ELi4ELi4ELb0EEENS1_21CollectiveEpilogueBwdISA_SB_SD_Li256ELb1ELb0ELi2EEENS1_19SingleTileSchedulerILb1ELb0ELb0ELi128EEEEEEEEEvNT_6ParamsE$_ZZZN5flash25CollectiveMainloopBwdSm80ILi2ELi2EN4cute5tupleIJNS1_1CILi128EEES4_NS3_ILi64EEEEEEN7cutlass10bfloat16_tEfNS7_4arch4Sm80ELb0ELb0ELb1ELb1ELb0ELb0ELb0ELb0ELi2ELi4ELi4ELi4ELb0EE3mmaINS_16FlashAttnBwdSm80ISB_NS_21CollectiveEpilogueBwdIS6_S8_SA_Li256ELb1ELb0ELi2EEENS_19SingleTileSchedulerILb1ELb0ELb0ELi128EEEE13SharedStorageENS1_6TensorINS1_11ArrayEngineIfLm32EEENS1_6LayoutINS2_IJNS2_IJNS3_ILi2EEESO_EEESO_NS3_ILi4EEEEEENS2_IJNS2_IJNS3_ILi1EEESO_EEESQ_NS3_ILi8EEEEEEEEEEEEbRKNSB_6ParamsERT0_S12_iNS2_IJiiiEEERT_ENKUliT_E_clIZSC_ISJ_SX_EbS10_S12_S12_iS13_S15_EUlRS16_iE_EEDaiS16_ENKUlT_E_clIZSC_ISJ_SX_EbS10_S12_S12_iS13_S15_EUlvE0_EEDaS1B_)
        /*164b4*/ 	.word	0x00000000


	//----- nvinfo : EIATTR_FRAME_SIZE
	.align		4
.L_15230:
        /*164b8*/ 	.byte	0x04, 0x11
        /*164ba*/ 	.short	(.L_15232 - .L_15231)
	.align		4
.L_15231:
        /*164bc*/ 	.word	index@($_ZN7cutlass13device_kernelIN5flash19enable_sm80_to_sm89INS1_16FlashAttnBwdSm80INS1_25CollectiveMainloopBwdSm80ILi2ELi2EN4cute5tupleIJNS5_1CILi128EEES8_NS7_ILi64EEEEEENS_10bfloat16_tEfNS_4arch4Sm80ELb0ELb0ELb1ELb1ELb0ELb0ELb0ELb0ELi2ELi4ELi4ELi4ELb0EEENS1_21CollectiveEpilogueBwdISA_SB_SD_Li256ELb1ELb0ELi2EEENS1_19SingleTileSchedulerILb1ELb0ELb0ELi128EEEEEEEEEvNT_6ParamsE$_ZZN5flash25CollectiveMainloopBwdSm80ILi2ELi2EN4cute5tupleIJNS1_1CILi128EEES4_NS3_ILi64EEEEEEN7cutlass10bfloat16_tEfNS7_4arch4Sm80ELb0ELb0ELb1ELb1ELb0ELb0ELb0ELb0ELi2ELi4ELi4ELi4ELb0EE3mmaINS_16FlashAttnBwdSm80ISB_NS_21CollectiveEpilogueBwdIS6_S8_SA_Li256ELb1ELb0ELi2EEENS_19SingleTileSchedulerILb1ELb0ELb0ELi128EEEE13SharedStorageENS1_6TensorINS1_11ArrayEngineIfLm32EEENS1_6LayoutINS2_IJNS2_IJNS3_ILi2EEESO_EEESO_NS3_ILi4EEEEEENS2_IJNS2_IJNS3_ILi1EEESO_EEESQ_NS3_ILi8EEEEEEEEEEEEbRKNSB_6ParamsERT0_S12_iNS2_IJiiiEEERT_ENKUlvE_clEv)
        /*164c0*/ 	.word	0x00000000


	//----- nvinfo : EIATTR_FRAME_SIZE
	.align		4
.L_15232:
        /*164c4*/ 	.byte	0x04, 0x11
        /*164c6*/ 	.short	(.L_15234 - .L_15233)
	.align		4
.L_15233:
        /*164c8*/ 	.word	index@($_ZN7cutlass13device_kernelIN5flash19enable_sm80_to_sm89INS1_16FlashAttnBwdSm80INS1_25CollectiveMainloopBwdSm80ILi2ELi2EN4cute5tupleIJNS5_1CILi128EEES8_NS7_ILi64EEEEEENS_10bfloat16_tEfNS_4arch4Sm80ELb0ELb0ELb1ELb1ELb0ELb0ELb0ELb0ELi2ELi4ELi4ELi4ELb0EEENS1_21CollectiveEpilogueBwdISA_SB_SD_Li256ELb1ELb0ELi2EEENS1_19SingleTileSchedulerILb1ELb0ELb0ELi128EEEEEEEEEvNT_6ParamsE$_ZZN5flash25CollectiveMainloopBwdSm80ILi2ELi2EN4cute5tupleIJNS1_1CILi128EEES4_NS3_ILi64EEEEEEN7cutlass10bfloat16_tEfNS7_4arch4Sm80ELb0ELb0ELb1ELb1ELb0ELb0ELb0ELb0ELi2ELi4ELi4ELi4ELb0EE3mmaINS_16FlashAttnBwdSm80ISB_NS_21CollectiveEpilogueBwdIS6_S8_SA_Li256ELb1ELb0ELi2EEENS_19SingleTileSchedulerILb1ELb0ELb0ELi128EEEE13SharedStorageENS1_6TensorINS1_11ArrayEngineIfLm32EEENS1_6LayoutINS2_IJNS2_IJNS3_ILi2EEESO_EEESO_NS3_ILi4EEEEEENS2_IJNS2_IJNS3_ILi1EEESO_EEESQ_NS3_ILi8EEEEEEEEEEEEbRKNSB_6ParamsERT0_S12_iNS2_IJiiiEEERT_ENKUlvE0_clEv)
        /*164cc*/ 	.word	0x00000000


	//----- nvinfo : EIATTR_FRAME_SIZE
	.align		4
.L_15234:
        /*164d0*/ 	.byte	0x04, 0x11
        /*164d2*/ 	.short	(.L_15236 - .L_15235)
	.align		4
.L_15235:
        /*164d4*/ 	.word	index@($_ZN7cutlass13device_kernelIN5flash19enable_sm80_to_sm89INS1_16FlashAttnBwdSm80INS1_25CollectiveMainloopBwdSm80ILi2ELi2EN4cute5tupleIJNS5_1CILi128EEES8_NS7_ILi64EEEEEENS_10bfloat16_tEfNS_4arch4Sm80ELb0ELb0ELb1ELb1ELb0ELb0ELb0ELb0ELi2ELi4ELi4ELi4ELb0EEENS1_21CollectiveEpilogueBwdISA_SB_SD_Li256ELb1ELb0ELi2EEENS1_19SingleTileSchedulerILb1ELb0ELb0ELi128EEEEEEEEEvNT_6ParamsE$_ZZN5flash25CollectiveMainloopBwdSm80ILi2ELi2EN4cute5tupleIJNS1_1CILi128EEES4_NS3_ILi64EEEEEEN7cutlass10bfloat16_tEfNS7_4arch4Sm80ELb0ELb0ELb1ELb1ELb0ELb0ELb0ELb0ELi2ELi4ELi4ELi4ELb0EE3mmaINS_16FlashAttnBwdSm80ISB_NS_21CollectiveEpilogueBwdIS6_S8_SA_Li256ELb1ELb0ELi2EEENS_19SingleTileSchedulerILb1ELb0ELb0ELi128EEEE13SharedStorageENS1_6TensorINS1_11ArrayEngineIfLm32EEENS1_6LayoutINS2_IJNS2_IJNS3_ILi2EEESO_EEESO_NS3_ILi4EEEEEENS2_IJNS2_IJNS3_ILi1EEESO_EEESQ_NS3_ILi8EEEEEEEEEEEEbRKNSB_6ParamsERT0_S12_iNS2_IJiiiEEERT_ENKUliiE_clEii)
        /*164d8*/ 	.word	0x00000000


	//----- nvinfo : EIATTR_FRAME_SIZE
	.align		4
.L_15236:
        /*164dc*/ 	.byte	0x04, 0x11
        /*164de*/ 	.short	(.L_15238 - .L_15237)
	.align		4
.L_15237:
        /*164e0*/ 	.word	index@($_ZN7cutlass13device_kernelIN5flash19enable_sm80_to_sm89INS1_16FlashAttnBwdSm80INS1_25CollectiveMainloopBwdSm80ILi2ELi2EN4cute5tupleIJNS5_1CILi128EEES8_NS7_ILi64EEEEEENS_10bfloat16_tEfNS_4arch4Sm80ELb0ELb0ELb1ELb1ELb0ELb0ELb0ELb0ELi2ELi4ELi4ELi4ELb0EEENS1_21CollectiveEpilogueBwdISA_SB_SD_Li256ELb1ELb0ELi2EEENS1_19SingleTileSchedulerILb1ELb0ELb0ELi128EEEEEEEEEvNT_6ParamsE$_ZZN5flash25CollectiveMainloopBwdSm80ILi2ELi2EN4cute5tupleIJNS1_1CILi128EEES4_NS3_ILi64EEEEEEN7cutlass10bfloat16_tEfNS7_4arch4Sm80ELb0ELb0ELb1ELb1ELb0ELb0ELb0ELb0ELi2ELi4ELi4ELi4ELb0EE3mmaINS_16FlashAttnBwdSm80ISB_NS_21CollectiveEpilogueBwdIS6_S8_SA_Li256ELb1ELb0ELi2EEENS_19SingleTileSchedulerILb1ELb0ELb0ELi128EEEE13SharedStorageENS1_6TensorINS1_11ArrayEngineIfLm32EEENS1_6LayoutINS2_IJNS2_IJNS3_ILi2EEESO_EEESO_NS3_ILi4EEEEEENS2_IJNS2_IJNS3_ILi1EEESO_EEESQ_NS3_ILi8EEEEEEEEEEEEbRKNSB_6ParamsERT0_S12_iNS2_IJiiiEEERT_ENKUliiE0_clEii)
        /*164e4*/ 	.word	0x00000000


	//----- nvinfo : EIATTR_FRAME_SIZE
	.align		4
.L_15238:
        /*164e8*/ 	.byte	0x04, 0x11
        /*164ea*/ 	.short	(.L_15240 - .L_15239)
	.align		4
.L_15239:
        /*164ec*/ 	.word	index@($_ZN7cutlass13device_kernelIN5flash19enable_sm80_to_sm89INS1_16FlashAttnBwdSm80INS1_25CollectiveMainloopBwdSm80ILi2ELi2EN4cute5tupleIJNS5_1CILi128EEES8_NS7_ILi64EEEEEENS_10bfloat16_tEfNS_4arch4Sm80ELb0ELb0ELb1ELb1ELb0ELb0ELb0ELb0ELi2ELi4ELi4ELi4ELb0EEENS1_21CollectiveEpilogueBwdISA_SB_SD_Li256ELb1ELb0ELi2EEENS1_19SingleTileSchedulerILb1ELb0ELb0ELi128EEEEEEEEEvNT_6ParamsE$_ZZN5flash25CollectiveMainloopBwdSm80ILi2ELi2EN4cute5tupleIJNS1_1CILi128EEES4_NS3_ILi64EEEEEEN7cutlass10bfloat16_tEfNS7_4arch4Sm80ELb0ELb0ELb1ELb1ELb0ELb0ELb0ELb0ELi2ELi4ELi4ELi4ELb0EE3mmaINS_16FlashAttnBwdSm80ISB_NS_21CollectiveEpilogueBwdIS6_S8_SA_Li256ELb1ELb0ELi2EEENS_19SingleTileSchedulerILb1ELb0ELb0ELi128EEEE13SharedStorageENS1_6TensorINS1_11ArrayEngineIfLm32EEENS1_6LayoutINS2_IJNS2_IJNS3_ILi2EEESO_EEESO_NS3_ILi4EEEEEENS2_IJNS2_IJNS3_ILi1EEESO_EEESQ_NS3_ILi8EEEEEEEEEEEEbRKNSB_6ParamsERT0_S12_iNS2_IJiiiEEERT_ENKUliT_E_clIZSC_ISJ_SX_EbS10_S12_S12_iS13_S15_EUlRS16_iE_EEDaiS16_)
        /*164f0*/ 	.word	0x00000000


	//----- nvinfo : EIATTR_FRAME_SIZE
	.align		4
.L_15240:
        /*164f4*/ 	.byte	0x04, 0x11
        /*164f6*/ 	.short	(.L_15242 - .L_15241)
	.align		4
.L_15241:
        /*164f8*/ 	.word	index@($_ZN7cutlass13device_kernelIN5flash19enable_sm80_to_sm89INS1_16FlashAttnBwdSm80INS1_25CollectiveMainloopBwdSm80ILi2ELi2EN4cute5tupleIJNS5_1CILi128EEES8_NS7_ILi64EEEEEENS_10bfloat16_tEfNS_4arch4Sm80ELb0ELb0ELb1ELb1ELb0ELb0ELb0ELb0ELi2ELi4ELi4ELi4ELb0EEENS1_21CollectiveEpilogueBwdISA_SB_SD_Li256ELb1ELb0ELi2EEENS1_19SingleTileSchedulerILb1ELb0ELb0ELi128EEEEEEEEEvNT_6ParamsE$_ZZN5flash25CollectiveMainloopBwdSm80ILi2ELi2EN4cute5tupleIJNS1_1CILi128EEES4_NS3_ILi64EEEEEEN7cutlass10bfloat16_tEfNS7_4arch4Sm80ELb0ELb0ELb1ELb1ELb0ELb0ELb0ELb0ELi2ELi4ELi4ELi4ELb0EE3mmaINS_16FlashAttnBwdSm80ISB_NS_21CollectiveEpilogueBwdIS6_S8_SA_Li256ELb1ELb0ELi2EEENS_19SingleTileSchedulerILb1ELb0ELb0ELi128EEEE13SharedStorageENS1_6TensorINS1_11ArrayEngineIfLm32EEENS1_6LayoutINS2_IJNS2_IJNS3_ILi2EEESO_EEESO_NS3_ILi4EEEEEENS2_IJNS2_IJNS3_ILi1EEESO_EEESQ_NS3_ILi8EEEEEEEEEEEEbRKNSB_6ParamsERT0_S12_iNS2_IJiiiEEERT_ENKUlRT_iE_clINSK_INSL_IfLm64EEENSN_INS2_IJSP_SO_SU_EEESV_EEEEEEDaS17_i)
        /*164fc*/ 	.word	0x00000000


	//----- nvinfo : EIATTR_FRAME_SIZE
	.align		4
.L_15242:
        /*16500*/ 	.byte	0x04, 0x11
        /*16502*/ 	.short	(.L_15244 - .L_15243)
	.align		4
.L_15243:
        /*16504*/ 	.word	index@($_ZN7cutlass13device_kernelIN5flash19enable_sm80_to_sm89INS1_16FlashAttnBwdSm80INS1_25CollectiveMainloopBwdSm80ILi2ELi2EN4cute5tupleIJNS5_1CILi128EEES8_NS7_ILi64EEEEEENS_10bfloat16_tEfNS_4arch4Sm80ELb0ELb0ELb1ELb1ELb0ELb0ELb0ELb0ELi2ELi4ELi4ELi4ELb0EEENS1_21CollectiveEpilogueBwdISA_SB_SD_Li256ELb1ELb0ELi2EEENS1_19SingleTileSchedulerILb1ELb0ELb0ELi128EEEEEEEEEvNT_6ParamsE$_ZZN4cuteplIJiiEJiiEEEDaRKNS_15ArithmeticTupleIJDpT_EEERKNS1_IJDpT0_EEEENKUlDpRKT_E_clIJiiEEEDaSF_)
        /*16508*/ 	.word	0x00000000


	//----- nvinfo : EIATTR_FRAME_SIZE
	.align		4
.L_15244:
        /*1650c*/ 	.byte	0x04, 0x11
        /*1650e*/ 	.short	(.L_15246 - .L_15245)
	.align		4
.L_15245:
        /*16510*/ 	.word	index@($_ZN7cutlass13device_kernelIN5flash19enable_sm80_to_sm89INS1_16FlashAttnBwdSm80INS1_25CollectiveMainloopBwdSm80ILi2ELi2EN4cute5tupleIJNS5_1CILi128EEES8_NS7_ILi64EEEEEENS_10bfloat16_tEfNS_4arch4Sm80ELb0ELb0ELb1ELb1ELb0ELb0ELb0ELb0ELi2ELi4ELi4ELi4ELb0EEENS1_21CollectiveEpilogueBwdISA_SB_SD_Li256ELb1ELb0ELi2EEENS1_19SingleTileSchedulerILb1ELb0ELb0ELi128EEEEEEEEEvNT_6ParamsE$_ZZN4cuteplIJiiEJNS_1CILi0EEES2_EEEDaRKNS_15ArithmeticTupleIJDpT_EEERKNS3_IJDpT0_EEEENKUlDpRKT_E_clIJiiEEEDaSH_)
        /*16514*/ 	.word	0x00000000


	//----- nvinfo : EIATTR_FRAME_SIZE
	.align		4
.L_15246:
        /*16518*/ 	.byte	0x04, 0x11
        /*1651a*/ 	.short	(.L_15248 - .L_15247)
	.align		4
.L_15247:
        /*1651c*/ 	.word	index@($_ZN7cutlass13device_kernelIN5flash19enable_sm80_to_sm89INS1_16FlashAttnBwdSm80INS1_25CollectiveMainloopBwdSm80ILi2ELi2EN4cute5tupleIJNS5_1CILi128EEES8_NS7_ILi64EEEEEENS_10bfloat16_tEfNS_4arch4Sm80ELb0ELb0ELb1ELb1ELb0ELb0ELb0ELb0ELi2ELi4ELi4ELi4ELb0EEENS1_21CollectiveEpilogueBwdISA_SB_SD_Li256ELb1ELb0ELi2EEENS1_19SingleTileSchedulerILb1ELb0ELb0ELi128EEEEEEEEEvNT_6ParamsE$_ZZN4cuteplIJiEJNS_1CILi0EEEiEEEDaRKNS_15ArithmeticTupleIJDpT_EEERKNS3_IJDpT0_EEEENKUlDpRKT_E_clIJiiEEEDaSH_)
        /*16520*/ 	.word	0x00000000


	//----- nvinfo : EIATTR_FRAME_SIZE
	.align		4
.L_15248:
        /*16524*/ 	.byte	0x04, 0x11
        /*16526*/ 	.short	(.L_15250 - .L_15249)
	.align		4
.L_15249:
        /*16528*/ 	.word	index@($_ZN7cutlass13device_kernelIN5flash19enable_sm80_to_sm89INS1_16FlashAttnBwdSm80INS1_25CollectiveMainloopBwdSm80ILi2ELi2EN4cute5tupleIJNS5_1CILi128EEES8_NS7_ILi64EEEEEENS_10bfloat16_tEfNS_4arch4Sm80ELb0ELb0ELb1ELb1ELb0ELb0ELb0ELb0ELi2ELi4ELi4ELi4ELb0EEENS1_21CollectiveEpilogueBwdISA_SB_SD_Li256ELb1ELb0ELi2EEENS1_19SingleTileSchedulerILb1ELb0ELb0ELi128EEEEEEEEEvNT_6ParamsE$_ZZN4cuteplIJiEJNS_1CILi0EEEEEEDaRKNS_15ArithmeticTupleIJDpT_EEERKNS3_IJDpT0_EEEENKUlDpRKT_E_clIJiEEEDaSH_)
        /*1652c*/ 	.word	0x00000000


	//----- nvinfo : EIATTR_FRAME_SIZE
	.align		4
.L_15250:
        /*16530*/ 	.byte	0x04, 0x11
        /*16532*/ 	.short	(.L_15252 - .L_15251)
	.align		4
.L_15251:
        /*16534*/ 	.word	index@($_ZN7cutlass13device_kernelIN5flash19enable_sm80_to_sm89INS1_16FlashAttnBwdSm80INS1_25CollectiveMainloopBwdSm80ILi2ELi2EN4cute5tupleIJNS5_1CILi128EEES8_NS7_ILi64EEEEEENS_10bfloat16_tEfNS_4arch4Sm80ELb0ELb0ELb1ELb1ELb0ELb0ELb0ELb0ELi2ELi4ELi4ELi4ELb0EEENS1_21CollectiveEpilogueBwdISA_SB_SD_Li256ELb1ELb0ELi2EEENS1_19SingleTileSchedulerILb1ELb0ELb0ELi128EEEEEEEEEvNT_6ParamsE$_ZZN4cuteplIJNS_1CILi0EEEiEJiEEEDaRKNS_15ArithmeticTupleIJDpT_EEERKNS3_IJDpT0_EEEENKUlDpRKT_E_clIJiiEEEDaSH_)
        /*16538*/ 	.word	0x00000000


	//----- nvinfo : EIATTR_FRAME_SIZE
	.align		4
.L_15252:
        /*1653c*/ 	.byte	0x04, 0x11
        /*1653e*/ 	.short	(.L_15254 - .L_15253)
	.align		4
.L_15253:
        /*16540*/ 	.word	index@($_ZN7cutlass13device_kernelIN5flash19enable_sm80_to_sm89INS1_16FlashAttnBwdSm80INS1_25CollectiveMainloopBwdSm80ILi2ELi2EN4cute5tupleIJNS5_1CILi128EEES8_NS7_ILi64EEEEEENS_10bfloat16_tEfNS_4arch4Sm80ELb0ELb0ELb1ELb1ELb0ELb0ELb0ELb0ELi2ELi4ELi4ELi4ELb0EEENS1_21CollectiveEpilogueBwdISA_SB_SD_Li256ELb1ELb0ELi2EEENS1_19SingleTileSchedulerILb1ELb0ELb0ELi128EEEEEEEEEvNT_6ParamsE$_ZZN4cuteplIJNS_1CILi0EEEiEJS2_iEEEDaRKNS_15ArithmeticTupleIJDpT_EEERKNS3_IJDpT0_EEEENKUlDpRKT_E_clIJS2_iEEEDaSH_)
        /*16544*/ 	.word	0x00000000


	//----- nvinfo : EIATTR_FRAME_SIZE
	.align		4
.L_15254:
        /*16548*/ 	.byte	0x04, 0x11
        /*1654a*/ 	.short	(.L_15256 - .L_15255)
	.align		4
.L_15255:
        /*1654c*/ 	.word	index@($_ZN7cutlass13device_kernelIN5flash19enable_sm80_to_sm89INS1_16FlashAttnBwdSm80INS1_25CollectiveMainloopBwdSm80ILi2ELi2EN4cute5tupleIJNS5_1CILi128EEES8_NS7_ILi64EEEEEENS_10bfloat16_tEfNS_4arch4Sm80ELb0ELb0ELb1ELb1ELb0ELb0ELb0ELb0ELi2ELi4ELi4ELi4ELb0EEENS1_21CollectiveEpilogueBwdISA_SB_SD_Li256ELb1ELb0ELi2EEENS1_19SingleTileSchedulerILb1ELb0ELb0ELi128EEEEEEEEEvNT_6ParamsE$_ZZN4cuteplIJNS_1CILi0EEES2_EJiiEEEDaRKNS_15ArithmeticTupleIJDpT_EEERKNS3_IJDpT0_EEEENKUlDpRKT_E_clIJiiEEEDaSH_)
        /*16550*/ 	.word	0x00000000


	//----- nvinfo : EIATTR_FRAME_SIZE
	.align		4
.L_15256:
        /*16554*/ 	.byte	0x04, 0x11
        /*16556*/ 	.short	(.L_15258 - .L_15257)
	.align		4
.L_15257:
        /*16558*/ 	.word	index@($_ZN7cutlass13device_kernelIN5flash19enable_sm80_to_sm89INS1_16FlashAttnBwdSm80INS1_25CollectiveMainloopBwdSm80ILi2ELi2EN4cute5tupleIJNS5_1CILi128EEES8_NS7_ILi64EEEEEENS_10bfloat16_tEfNS_4arch4Sm80ELb0ELb0ELb1ELb1ELb0ELb0ELb0ELb0ELi2ELi4ELi4ELi4ELb0EEENS1_21CollectiveEpilogueBwdISA_SB_SD_Li256ELb1ELb0ELi2EEENS1_19SingleTileSchedulerILb1ELb0ELb0ELi128EEEEEEEEEvNT_6ParamsE$_ZZN4cuteplIJNS_1CILi0EEES2_EJiS2_EEEDaRKNS_15ArithmeticTupleIJDpT_EEERKNS3_IJDpT0_EEEENKUlDpRKT_E_clIJiS2_EEEDaSH_)
        /*1655c*/ 	.word	0x00000000


	//----- nvinfo : EIATTR_FRAME_SIZE
	.align		4
.L_15258:
        /*16560*/ 	.byte	0x04, 0x11
        /*16562*/ 	.short	(.L_15260 - .L_15259)
	.align		4
.L_15259:
        /*16564*/ 	.word	index@($_ZN7cutlass13device_kernelIN5flash19enable_sm80_to_sm89INS1_16FlashAttnBwdSm80INS1_25CollectiveMainloopBwdSm80ILi2ELi2EN4cute5tupleIJNS5_1CILi128EEES8_NS7_ILi64EEEEEENS_10bfloat16_tEfNS_4arch4Sm80ELb0ELb0ELb1ELb1ELb0ELb0ELb0ELb0ELi2ELi4ELi4ELi4ELb0EEENS1_21CollectiveEpilogueBwdISA_SB_SD_Li256ELb1ELb0ELi2EEENS1_19SingleTileSchedulerILb1ELb0ELb0ELi128EEEEEEEEEvNT_6ParamsE$_ZZN4cuteplIJNS_1CILi0EEES2_EJiEEEDaRKNS_15ArithmeticTupleIJDpT_EEERKNS3_IJDpT0_EEEENKUlDpRKT_E_clIJiS2_EEEDaSH_)
        /*16568*/ 	.word	0x00000000


	//----- nvinfo : EIATTR_FRAME_SIZE
	.align		4
.L_15260:
        /*1656c*/ 	.byte	0x04, 0x11
        /*1656e*/ 	.short	(.L_15262 - .L_15261)
	.align		4
.L_15261:
        /*16570*/ 	.word	index@($_ZN7cutlass13device_kernelIN5flash19enable_sm80_to_sm89INS1_16FlashAttnBwdSm80INS1_25CollectiveMainloopBwdSm80ILi2ELi2EN4cute5tupleIJNS5_1CILi128EEES8_NS7_ILi64EEEEEENS_10bfloat16_tEfNS_4arch4Sm80ELb0ELb0ELb1ELb1ELb0ELb0ELb0ELb0ELi2ELi4ELi4ELi4ELb0EEENS1_21CollectiveEpilogueBwdISA_SB_SD_Li256ELb1ELb0ELi2EEENS1_19SingleTileSchedulerILb1ELb0ELb0ELi128EEEEEEEEEvNT_6ParamsE$_ZZN4cuteplIJNS_1CILi0EEES2_EJS2_iEEEDaRKNS_15ArithmeticTupleIJDpT_EEERKNS3_IJDpT0_EEEENKUlDpRKT_E_clIJS2_iEEEDaSH_)
        /*16574*/ 	.word	0x00000000


	//----- nvinfo : EIATTR_FRAME_SIZE
	.align		4
.L_15262:
        /*16578*/ 	.byte	0x04, 0x11
        /*1657a*/ 	.short	(.L_15264 - .L_15263)
	.align		4
.L_15263:
        /*1657c*/ 	.word	index@($_ZN7cutlass13device_kernelIN5flash19enable_sm80_to_sm89INS1_16FlashAttnBwdSm80INS1_25CollectiveMainloopBwdSm80ILi2ELi2EN4cute5tupleIJNS5_1CILi128EEES8_NS7_ILi64EEEEEENS_10bfloat16_tEfNS_4arch4Sm80ELb0ELb0ELb1ELb1ELb0ELb0ELb0ELb0ELi2ELi4ELi4ELi4ELb0EEENS1_21CollectiveEpilogueBwdISA_SB_SD_Li256ELb1ELb0ELi2EEENS1_19SingleTileSchedulerILb1ELb0ELb0ELi128EEEEEEEEEvNT_6ParamsE$_ZZN4cuteplIJNS_1CILi0EEEEJS2_iEEEDaRKNS_15ArithmeticTupleIJDpT_EEERKNS3_IJDpT0_EEEENKUlDpRKT_E_clIJS2_iEEEDaSH_)
        /*16580*/ 	.word	0x00000000


	//----- nvinfo : EIATTR_FRAME_SIZE
	.align		4
.L_15264:
        /*16584*/ 	.byte	0x04, 0x11
        /*16586*/ 	.short	(.L_15266 - .L_15265)
	.align		4
.L_15265:
        /*16588*/ 	.word	index@($_ZN7cutlass13device_kernelIN5flash19enable_sm80_to_sm89INS1_16FlashAttnBwdSm80INS1_25CollectiveMainloopBwdSm80ILi2ELi2EN4cute5tupleIJNS5_1CILi128EEES8_NS7_ILi64EEEEEENS_10bfloat16_tEfNS_4arch4Sm80ELb0ELb0ELb1ELb1ELb0ELb0ELb0ELb0ELi2ELi4ELi4ELi4ELb0EEENS1_21CollectiveEpilogueBwdISA_SB_SD_Li256ELb1ELb0ELi2EEENS1_19SingleTileSchedulerILb1ELb0ELb0ELi128EEEEEEEEEvNT_6ParamsE$_ZZN4cute9transformINS_5tupleIJiiiNS_1CILi0EEEEEENS1_IJNS2_ILi32EEENS2_ILi4EEENS2_ILi2EEENS2_ILi1EEEEEENS1_IJS8_S8_S8_S8_EEEZNS_7crd2crdIS4_S9_SA_EEDaRKT_RKT0_RKT1_EUlRKT_RKT0_RKT1_E_EEDaSE_SH_SK_OT2_ENKUlDpSN_E_clIJiiiS3_EEEDaSX_)
        /*1658c*/ 	.word	0x00000000


	//----- nvinfo : EIATTR_FRAME_SIZE
	.align		4
.L_15266:
        /*16590*/ 	.byte	0x04, 0x11
        /*16592*/ 	.short	(.L_15268 - .L_15267)
	.align		4
.L_15267:
        /*16594*/ 	.word	index@($_ZN7cutlass13device_kernelIN5flash19enable_sm80_to_sm89INS1_16FlashAttnBwdSm80INS1_25CollectiveMainloopBwdSm80ILi2ELi2EN4cute5tupleIJNS5_1CILi128EEES8_NS7_ILi64EEEEEENS_10bfloat16_tEfNS_4arch4Sm80ELb0ELb0ELb1ELb1ELb0ELb0ELb0ELb0ELi2ELi4ELi4ELi4ELb0EEENS1_21CollectiveEpilogueBwdISA_SB_SD_Li256ELb1ELb0ELi2EEENS1_19SingleTileSchedulerILb1ELb0ELb0ELi128EEEEEEEEEvNT_6ParamsE$_ZZN4cute9transformINS_5tupleIJiiNS_1CILi0EEEEEENS1_IJNS1_IJNS2_ILi4EEENS2_ILi8EEEEEES5_NS2_ILi1EEEEEEZNS_7idx2crdIS4_S9_EEDaRKT_RKT0_EUlRKT_RKT0_E_EEDaSD_SG_OT1_ENKUlDpSJ_E_clIJNS1_IJiiEEEiS3_EEEDaSQ_)
        /*16598*/ 	.word	0x00000000


	//----- nvinfo : EIATTR_FRAME_SIZE
	.align		4
.L_15268:
        /*1659c*/ 	.byte	0x04, 0x11
        /*1659e*/ 	.short	(.L_15270 - .L_15269)
	.align		4
.L_15269:
        /*165a0*/ 	.word	index@($_ZN7cutlass13device_kernelIN5flash19enable_sm80_to_sm89INS1_16FlashAttnBwdSm80INS1_25CollectiveMainloopBwdSm80ILi2ELi2EN4cute5tupleIJNS5_1CILi128EEES8_NS7_ILi64EEEEEENS_10bfloat16_tEfNS_4arch4Sm80ELb0ELb0ELb1ELb1ELb0ELb0ELb0ELb0ELi2ELi4ELi4ELi4ELb0EEENS1_21CollectiveEpilogueBwdISA_SB_SD_Li256ELb1ELb0ELi2EEENS1_19SingleTileSchedulerILb1ELb0ELb0ELi128EEEEEEEEEvNT_6ParamsE$_ZZN4cute9transformINS_5tupleIJiiNS_1CILi0EEEEEENS1_IJNS1_IJNS2_ILi4EEENS2_ILi8EEEEEENS2_ILi2EEENS2_ILi1EEEEEEZNS_7idx2crdIS4_SA_EEDaRKT_RKT0_EUlRKT_RKT0_E_EEDaSE_SH_OT1_ENKUlDpSK_E_clIJNS1_IJiiEEEiS3_EEEDaSR_)
        /*165a4*/ 	.word	0x00000000


	//----- nvinfo : EIATTR_FRAME_SIZE
	.align		4
.L_15270:
        /*165a8*/ 	.byte	0x04, 0x11
        /*165aa*/ 	.short	(.L_15272 - .L_15271)
	.align		4
.L_15271:
        /*165ac*/ 	.word	index@($_ZN7cutlass13device_kernelIN5flash19enable_sm80_to_sm89INS1_16FlashAttnBwdSm80INS1_25CollectiveMainloopBwdSm80ILi2ELi2EN4cute5tupleIJNS5_1CILi128EEES8_NS7_ILi64EEEEEENS_10bfloat16_tEfNS_4arch4Sm80ELb0ELb0ELb1ELb1ELb0ELb0ELb0ELb0ELi2ELi4ELi4ELi4ELb0EEENS1_21CollectiveEpilogueBwdISA_SB_SD_Li256ELb1ELb0ELi2EEENS1_19SingleTileSchedulerILb1ELb0ELb0ELi128EEEEEEEEEvNT_6ParamsE$_ZZN4cute9transformINS_5tupleIJNS_1CILi32EEENS2_ILi4EEENS2_ILi2EEENS2_ILi1EEEEEENS1_IJS6_S3_NS2_ILi128EEENS2_ILi0EEEEEEZNS_7idx2crdIiS7_SA_EEDaRKT_RKT0_RKT1_EUlRKT_RKT0_E_EEDaSE_SH_OSI_ENKUlDpSN_E_clIJiiiS9_EEEDaST_)
        /*165b0*/ 	.word	0x00000000


	//----- nvinfo : EIATTR_FRAME_SIZE
	.align		4
.L_15272:
        /*165b4*/ 	.byte	0x04, 0x11
        /*165b6*/ 	.short	(.L_15274 - .L_15273)
	.align		4
.L_15273:
        /*165b8*/ 	.word	index@($_ZN7cutlass13device_kernelIN5flash19enable_sm80_to_sm89INS1_16FlashAttnBwdSm80INS1_25CollectiveMainloopBwdSm80ILi2ELi2EN4cute5tupleIJNS5_1CILi128EEES8_NS7_ILi64EEEEEENS_10bfloat16_tEfNS_4arch4Sm80ELb0ELb0ELb1ELb1ELb0ELb0ELb0ELb0ELi2ELi4ELi4ELi4ELb0EEENS1_21CollectiveEpilogueBwdISA_SB_SD_Li256ELb1ELb0ELi2EEENS1_19SingleTileSchedulerILb1ELb0ELb0ELi128EEEEEEEEEvNT_6ParamsE$_ZZN4cute9transformINS_15ArithmeticTupleIJiiEEEZNS_14transform_leafIS2_NS_8identityEEEDaRKT_OT0_EUlRKT_E_EEDaS7_S9_ENKUlDpSC_E_clIJiiEEEDaSE_)
        /*165bc*/ 	.word	0x00000000


	//----- nvinfo : EIATTR_FRAME_SIZE
	.align		4
.L_15274:
        /*165c0*/ 	.byte	0x04, 0x11
        /*165c2*/ 	.short	(.L_15276 - .L_15275)
	.align		4
.L_15275:
        /*165c4*/ 	.word	index@($_ZN7cutlass13device_kernelIN5flash19enable_sm80_to_sm89INS1_16FlashAttnBwdSm80INS1_25CollectiveMainloopBwdSm80ILi2ELi2EN4cute5tupleIJNS5_1CILi128EEES8_NS7_ILi64EEEEEENS_10bfloat16_tEfNS_4arch4Sm80ELb0ELb0ELb1ELb1ELb0ELb0ELb0ELb0ELi2ELi4ELi4ELi4ELb0EEENS1_21CollectiveEpilogueBwdISA_SB_SD_Li256ELb1ELb0ELi2EEENS1_19SingleTileSchedulerILb1ELb0ELb0ELi128EEEEEEEEEvNT_6ParamsE$_ZZN4cute7idx2crdIiNS_5tupleIJNS_1CILi32EEENS2_ILi4EEENS2_ILi2EEENS2_ILi1EEEEEENS1_IJS6_S3_NS2_ILi128EEENS2_ILi0EEEEEEEEDaRKT_RKT0_RKT1_ENKUlRKT_RKT0_E_clIS5_S8_EEDaSM_SP_)
        /*165c8*/ 	.word	0x00000000


	//----- nvinfo : EIATTR_FRAME_SIZE
	.align		4
.L_15276:
        /*165cc*/ 	.byte	0x04, 0x11
        /*165ce*/ 	.short	(.L_15278 - .L_15277)
	.align		4
.L_15277:
        /*165d0*/ 	.word	index@($_ZN7cutlass13device_kernelIN5flash19enable_sm80_to_sm89INS1_16FlashAttnBwdSm80INS1_25CollectiveMainloopBwdSm80ILi2ELi2EN4cute5tupleIJNS5_1CILi128EEES8_NS7_ILi64EEEEEENS_10bfloat16_tEfNS_4arch4Sm80ELb0ELb0ELb1ELb1ELb0ELb0ELb0ELb0ELi2ELi4ELi4ELi4ELb0EEENS1_21CollectiveEpilogueBwdISA_SB_SD_Li256ELb1ELb0ELi2EEENS1_19SingleTileSchedulerILb1ELb0ELb0ELi128EEEEEEEEEvNT_6ParamsE$_ZZN4cute7idx2crdIiNS_5tupleIJNS_1CILi32EEENS2_ILi4EEENS2_ILi2EEENS2_ILi1EEEEEENS1_IJS6_S3_NS2_ILi128EEENS2_ILi0EEEEEEEEDaRKT_RKT0_RKT1_ENKUlRKT_RKT0_E_clIS4_S3_EEDaSM_SP_)
        /*165d4*/ 	.word	0x00000000


	//----- nvinfo : EIATTR_FRAME_SIZE
	.align		4
.L_15278:
        /*165d8*/ 	.byte	0x04, 0x11
        /*165da*/ 	.short	(.L_15280 - .L_15279)
	.align		4
.L_15279:
        /*165dc*/ 	.word	index@($_ZN7cutlass13device_kernelIN5flash19enable_sm80_to_sm89INS1_16FlashAttnBwdSm80INS1_25CollectiveMainloopBwdSm80ILi2ELi2EN4cute5tupleIJNS5_1CILi128EEES8_NS7_ILi64EEEEEENS_10bfloat16_tEfNS_4arch4Sm80ELb0ELb0ELb1ELb1ELb0ELb0ELb0ELb0ELi2ELi4ELi4ELi4ELb0EEENS1_21CollectiveEpilogueBwdISA_SB_SD_Li256ELb1ELb0ELi2EEENS1_19SingleTileSchedulerILb1ELb0ELb0ELi128EEEEEEEEEvNT_6ParamsE$_ZZN4cute7idx2crdIiNS_5tupleIJNS_1CILi32EEENS2_ILi4EEENS2_ILi2EEENS2_ILi1EEEEEENS1_IJS6_S3_NS2_ILi128EEENS2_ILi0EEEEEEEEDaRKT_RKT0_RKT1_ENKUlRKT_RKT0_E_clIS3_S6_EEDaSM_SP_)
        /*165e0*/ 	.word	0x00000000


	//----- nvinfo : EIATTR_FRAME_SIZE
	.align		4
.L_15280:
        /*165e4*/ 	.byte	0x04, 0x11
        /*165e6*/ 	.short	(.L_15282 - .L_15281)
	.align		4
.L_15281:
        /*165e8*/ 	.word	index@($_ZN7cutlass13device_kernelIN5flash19enable_sm80_to_sm89INS1_16FlashAttnBwdSm80INS1_25CollectiveMainloopBwdSm80ILi2ELi2EN4cute5tupleIJNS5_1CILi128EEES8_NS7_ILi64EEEEEENS_10bfloat16_tEfNS_4arch4Sm80ELb0ELb0ELb1ELb1ELb0ELb0ELb0ELb0ELi2ELi4ELi4ELi4ELb0EEENS1_21CollectiveEpilogueBwdISA_SB_SD_Li256ELb1ELb0ELi2EEENS1_19SingleTileSchedulerILb1ELb0ELb0ELi128EEEEEEEEEvNT_6ParamsE$_ZZN4cute7idx2crdINS_5tupleIJiiNS_1CILi0EEEEEENS1_IJNS1_IJNS2_ILi4EEENS2_ILi8EEEEEES5_NS2_ILi1EEEEEEEEDaRKT_RKT0_ENKUlRKT_RKT0_E_clIiS7_EEDaSI_SL_)
        /*165ec*/ 	.word	0x00000000


	//----- nvinfo : EIATTR_FRAME_SIZE
	.align		4
.L_15282:
        /*165f0*/ 	.byte	0x04, 0x11
        /*165f2*/ 	.short	(.L_15284 - .L_15283)
	.align		4
.L_15283:
        /*165f4*/ 	.word	index@($_ZN7cutlass13device_kernelIN5flash19enable_sm80_to_sm89INS1_16FlashAttnBwdSm80INS1_25CollectiveMainloopBwdSm80ILi2ELi2EN4cute5tupleIJNS5_1CILi128EEES8_NS7_ILi64EEEEEENS_10bfloat16_tEfNS_4arch4Sm80ELb0ELb0ELb1ELb1ELb0ELb0ELb0ELb0ELi2ELi4ELi4ELi4ELb0EEENS1_21CollectiveEpilogueBwdISA_SB_SD_Li256ELb1ELb0ELi2EEENS1_19SingleTileSchedulerILb1ELb0ELb0ELi128EEEEEEEEEvNT_6ParamsE$_ZZN4cute7idx2crdINS_5tupleIJiiNS_1CILi0EEEEEENS1_IJNS1_IJNS2_ILi4EEENS2_ILi8EEEEEES5_NS2_ILi1EEEEEEEEDaRKT_RKT0_ENKUlRKT_RKT0_E_clIiS5_EEDaSI_SL_)
        /*165f8*/ 	.word	0x00000000


	//----- nvinfo : EIATTR_FRAME_SIZE
	.align		4
.L_15284:
        /*165fc*/ 	.byte	0x04, 0x11
        /*165fe*/ 	.short	(.L_15286 - .L_15285)
	.align		4
.L_15285:
        /*16600*/ 	.word	index@($_ZN7cutlass13device_kernelIN5flash19enable_sm80_to_sm89INS1_16FlashAttnBwdSm80INS1_25CollectiveMainloopBwdSm80ILi2ELi2EN4cute5tupleIJNS5_1CILi128EEES8_NS7_ILi64EEEEEENS_10bfloat16_tEfNS_4arch4Sm80ELb0ELb0ELb1ELb1ELb0ELb0ELb0ELb0ELi2ELi4ELi4ELi4ELb0EEENS1_21CollectiveEpilogueBwdISA_SB_SD_Li256ELb1ELb0ELi2EEENS1_19SingleTileSchedulerILb1ELb0ELb0ELi128EEEEEEEEEvNT_6ParamsE$_ZZN4cute7idx2crdINS_5tupleIJiiNS_1CILi0EEEEEENS1_IJNS1_IJNS2_ILi4EEENS2_ILi8EEEEEENS2_ILi2EEENS2_ILi1EEEEEEEEDaRKT_RKT0_ENKUlRKT_RKT0_E_clIiS8_EEDaSJ_SM_)
        /*16604*/ 	.word	0x00000000


	//----- nvinfo : EIATTR_FRAME_SIZE
	.align		4
.L_15286:
        /*16608*/ 	.byte	0x04, 0x11
        /*1660a*/ 	.short	(.L_15288 - .L_15287)
	.align		4
.L_15287:
        /*1660c*/ 	.word	index@($_ZN7cutlass13device_kernelIN5flash19enable_sm80_to_sm89INS1_16FlashAttnBwdSm80INS1_25CollectiveMainloopBwdSm80ILi2ELi2EN4cute5tupleIJNS5_1CILi128EEES8_NS7_ILi64EEEEEENS_10bfloat16_tEfNS_4arch4Sm80ELb0ELb0ELb1ELb1ELb0ELb0ELb0ELb0ELi2ELi4ELi4ELi4ELb0EEENS1_21CollectiveEpilogueBwdISA_SB_SD_Li256ELb1ELb0ELi2EEENS1_19SingleTileSchedulerILb1ELb0ELb0ELi128EEEEEEEEEvNT_6ParamsE$_ZZN4cute7idx2crdINS_5tupleIJiiNS_1CILi0EEEEEENS1_IJNS1_IJNS2_ILi4EEENS2_ILi8EEEEEENS2_ILi2EEENS2_ILi1EEEEEEEEDaRKT_RKT0_ENKUlRKT_RKT0_E_clIiS7_EEDaSJ_SM_)
        /*16610*/ 	.word	0x00000000


	//----- nvinfo : EIATTR_FRAME_SIZE
	.align		4
.L_15288:
        /*16614*/ 	.byte	0x04, 0x11
        /*16616*/ 	.short	(.L_15290 - .L_15289)
	.align		4
.L_15289:
        /*16618*/ 	.word	index@($_ZN7cutlass13device_kernelIN5flash19enable_sm80_to_sm89INS1_16FlashAttnBwdSm80INS1_25CollectiveMainloopBwdSm80ILi2ELi2EN4cute5tupleIJNS5_1CILi128EEES8_NS7_ILi64EEEEEENS_10bfloat16_tEfNS_4arch4Sm80ELb0ELb0ELb1ELb1ELb0ELb0ELb0ELb0ELi2ELi4ELi4ELi4ELb0EEENS1_21CollectiveEpilogueBwdISA_SB_SD_Li256ELb1ELb0ELi2EEENS1_19SingleTileSchedulerILb1ELb0ELb0ELi128EEEEEEEEEvNT_6ParamsE$_ZZN4cute7flattenINS_5tupleIJNS_1CILi1EEENS1_IJiiiEEENS2_ILi64EEENS1_IJNS2_ILi72EEENS2_ILi144EEENS2_ILi288EEEEEENS2_ILi512EEEEEEEEDaRKT_ENKUlRKT_E_clIS4_EEDaSH_)
        /*1661c*/ 	.word	0x00000000


	//----- nvinfo : EIATTR_FRAME_SIZE
	.align		4
.L_15290:
        /*16620*/ 	.byte	0x04, 0x11
        /*16622*/ 	.short	(.L_15292 - .L_15291)
	.align		4
.L_15291:
        /*16624*/ 	.word	index@($_ZN7cutlass13device_kernelIN5flash19enable_sm80_to_sm89INS1_16FlashAttnBwdSm80INS1_25CollectiveMainloopBwdSm80ILi2ELi2EN4cute5tupleIJNS5_1CILi128EEES8_NS7_ILi64EEEEEENS_10bfloat16_tEfNS_4arch4Sm80ELb0ELb0ELb1ELb1ELb0ELb0ELb0ELb0ELi2ELi4ELi4ELi4ELb0EEENS1_21CollectiveEpilogueBwdISA_SB_SD_Li256ELb1ELb0ELi2EEENS1_19SingleTileSchedulerILb1ELb0ELb0ELi128EEEEEEEEEvNT_6ParamsE$_ZZN4cute7flattenINS_5tupleIJNS_1CILi1EEENS1_IJNS2_ILi8EEEiiEEENS2_ILi64EEENS1_IJiNS2_ILi144EEENS2_ILi288EEEEEENS2_ILi512EEEEEEEEDaRKT_ENKUlRKT_E_clIS9_EEDaSH_)
        /*16628*/ 	.word	0x00000000


	//----- nvinfo : EIATTR_FRAME_SIZE
	.align		4
.L_15292:
        /*1662c*/ 	.byte	0x04, 0x11
        /*1662e*/ 	.short	(.L_15294 - .L_15293)
	.align		4
.L_15293:
        /*16630*/ 	.word	index@($_ZN7cutlass13device_kernelIN5flash19enable_sm80_to_sm89INS1_16FlashAttnBwdSm80INS1_25CollectiveMainloopBwdSm80ILi2ELi2EN4cute5tupleIJNS5_1CILi128EEES8_NS7_ILi64EEEEEENS_10bfloat16_tEfNS_4arch4Sm80ELb0ELb0ELb1ELb1ELb0ELb0ELb0ELb0ELi2ELi4ELi4ELi4ELb0EEENS1_21CollectiveEpilogueBwdISA_SB_SD_Li256ELb1ELb0ELi2EEENS1_19SingleTileSchedulerILb1ELb0ELb0ELi128EEEEEEEEEvNT_6ParamsE$_ZZN4cute7flattenINS_5tupleIJNS_1CILi1EEENS1_IJNS2_ILi8EEEiiEEENS2_ILi64EEENS1_IJiNS2_ILi144EEENS2_ILi288EEEEEENS2_ILi512EEEEEEEEDaRKT_ENKUlRKT_E_clIS5_EEDaSH_)
        /*16634*/ 	.word	0x00000000


	//----- nvinfo : EIATTR_FRAME_SIZE
	.align		4
.L_15294:
        /*16638*/ 	.byte	0x04, 0x11
        /*1663a*/ 	.short	(.L_15296 - .L_15295)
	.align		4
.L_15295:
        /*1663c*/ 	.word	index@($_ZN7cutlass13device_kernelIN5flash19enable_sm80_to_sm89INS1_16FlashAttnBwdSm80INS1_25CollectiveMainloopBwdSm80ILi2ELi2EN4cute5tupleIJNS5_1CILi128EEES8_NS7_ILi64EEEEEENS_10bfloat16_tEfNS_4arch4Sm80ELb0ELb0ELb1ELb1ELb0ELb0ELb0ELb0ELi2ELi4ELi4ELi4ELb0EEENS1_21CollectiveEpilogueBwdISA_SB_SD_Li256ELb1ELb0ELi2EEENS1_19SingleTileSchedulerILb1ELb0ELb0ELi128EEEEEEEEEvNT_6ParamsE$_ZZN4cute7flattenINS_5tupleIJNS1_IJNS_1CILi0EEENS1_IJNS2_ILi1EEENS2_ILi512EEEiEEEEEENS2_ILi4096EEENS1_IJiNS2_ILi8192EEEEEEEEEEEDaRKT_ENKUlRKT_E_clISA_EEDaSH_)
        /*16640*/ 	.word	0x00000000


	//----- nvinfo : EIATTR_FRAME_SIZE
	.align		4
.L_15296:
        /*16644*/ 	.byte	0x04, 0x11
        /*16646*/ 	.short	(.L_15298 - .L_15297)
	.align		4
.L_15297:
        /*16648*/ 	.word	index@($_ZN7cutlass13device_kernelIN5flash19enable_sm80_to_sm89INS1_16FlashAttnBwdSm80INS1_25CollectiveMainloopBwdSm80ILi2ELi2EN4cute5tupleIJNS5_1CILi128EEES8_NS7_ILi64EEEEEENS_10bfloat16_tEfNS_4arch4Sm80ELb0ELb0ELb1ELb1ELb0ELb0ELb0ELb0ELi2ELi4ELi4ELi4ELb0EEENS1_21CollectiveEpilogueBwdISA_SB_SD_Li256ELb1ELb0ELi2EEENS1_19SingleTileSchedulerILb1ELb0ELb0ELi128EEEEEEEEEvNT_6ParamsE$_ZZN4cute7flattenINS_5tupleIJNS1_IJNS_1CILi0EEENS1_IJNS2_ILi1EEENS2_ILi512EEEiEEEEEENS2_ILi4096EEENS1_IJiNS2_ILi8192EEEEEEEEEEEDaRKT_ENKUlRKT_E_clIS7_EEDaSH_)
        /*1664c*/ 	.word	0x00000000


	//----- nvinfo : EIATTR_FRAME_SIZE
	.align		4
.L_15298:
        /*16650*/ 	.byte	0x04, 0x11
        /*16652*/ 	.short	(.L_15300 - .L_15299)
	.align		4
.L_15299:
        /*16654*/ 	.word	index@($_ZN7cutlass13device_kernelIN5flash19enable_sm80_to_sm89INS1_16FlashAttnBwdSm80INS1_25CollectiveMainloopBwdSm80ILi2ELi2EN4cute5tupleIJNS5_1CILi128EEES8_NS7_ILi64EEEEEENS_10bfloat16_tEfNS_4arch4Sm80ELb0ELb0ELb1ELb1ELb0ELb0ELb0ELb0ELi2ELi4ELi4ELi4ELb0EEENS1_21CollectiveEpilogueBwdISA_SB_SD_Li256ELb1ELb0ELi2EEENS1_19SingleTileSchedulerILb1ELb0ELb0ELi128EEEEEEEEEvNT_6ParamsE$_ZZN4cute7crd2crdINS_5tupleIJiiiNS_1CILi0EEEEEENS1_IJNS2_ILi32EEENS2_ILi4EEENS2_ILi2EEENS2_ILi1EEEEEENS1_IJS8_S8_S8_S8_EEEEEDaRKT_RKT0_RKT1_ENKUlRKT_RKT0_RKT1_E_clIiS7_S8_EEDaSM_SP_SS_)
        /*16658*/ 	.word	0x00000000


	//----- nvinfo : EIATTR_FRAME_SIZE
	.align		4
.L_15300:
        /*1665c*/ 	.byte	0x04, 0x11
        /*1665e*/ 	.short	(.L_15302 - .L_15301)
	.align		4
.L_15301:
        /*16660*/ 	.word	index@($_ZN7cutlass13device_kernelIN5flash19enable_sm80_to_sm89INS1_16FlashAttnBwdSm80INS1_25CollectiveMainloopBwdSm80ILi2ELi2EN4cute5tupleIJNS5_1CILi128EEES8_NS7_ILi64EEEEEENS_10bfloat16_tEfNS_4arch4Sm80ELb0ELb0ELb1ELb1ELb0ELb0ELb0ELb0ELi2ELi4ELi4ELi4ELb0EEENS1_21CollectiveEpilogueBwdISA_SB_SD_Li256ELb1ELb0ELi2EEENS1_19SingleTileSchedulerILb1ELb0ELb0ELi128EEEEEEEEEvNT_6ParamsE$_ZZN4cute7crd2crdINS_5tupleIJiiiNS_1CILi0EEEEEENS1_IJNS2_ILi32EEENS2_ILi4EEENS2_ILi2EEENS2_ILi1EEEEEENS1_IJS8_S8_S8_S8_EEEEEDaRKT_RKT0_RKT1_ENKUlRKT_RKT0_RKT1_E_clIiS6_S8_EEDaSM_SP_SS_)
        /*16664*/ 	.word	0x00000000


	//----- nvinfo : EIATTR_FRAME_SIZE
	.align		4
.L_15302:
        /*16668*/ 	.byte	0x04, 0x11
        /*1666a*/ 	.short	(.L_15304 - .L_15303)
	.align		4
.L_15303:
        /*1666c*/ 	.word	index@($_ZN7cutlass13device_kernelIN5flash19enable_sm80_to_sm89INS1_16FlashAttnBwdSm80INS1_25CollectiveMainloopBwdSm80ILi2ELi2EN4cute5tupleIJNS5_1CILi128EEES8_NS7_ILi64EEEEEENS_10bfloat16_tEfNS_4arch4Sm80ELb0ELb0ELb1ELb1ELb0ELb0ELb0ELb0ELi2ELi4ELi4ELi4ELb0EEENS1_21CollectiveEpilogueBwdISA_SB_SD_Li256ELb1ELb0ELi2EEENS1_19SingleTileSchedulerILb1ELb0ELb0ELi128EEEEEEEEEvNT_6ParamsE$_ZZN4cute7crd2crdINS_5tupleIJiiiNS_1CILi0EEEEEENS1_IJNS2_ILi32EEENS2_ILi4EEENS2_ILi2EEENS2_ILi1EEEEEENS1_IJS8_S8_S8_S8_EEEEEDaRKT_RKT0_RKT1_ENKUlRKT_RKT0_RKT1_E_clIiS5_S8_EEDaSM_SP_SS_)
        /*16670*/ 	.word	0x00000000


	//----- nvinfo : EIATTR_FRAME_SIZE
	.align		4
.L_15304:
        /*16674*/ 	.byte	0x04, 0x11
        /*16676*/ 	.short	(.L_15306 - .L_15305)
	.align		4
.L_15305:
        /*16678*/ 	.word	index@($_ZN7cutlass13device_kernelIN5flash19enable_sm80_to_sm89INS1_16FlashAttnBwdSm80INS1_25CollectiveMainloopBwdSm80ILi2ELi2EN4cute5tupleIJNS5_1CILi128EEES8_NS7_ILi64EEEEEENS_10bfloat16_tEfNS_4arch4Sm80ELb0ELb0ELb1ELb1ELb0ELb0ELb0ELb0ELi2ELi4ELi4ELi4ELb0EEENS1_21CollectiveEpilogueBwdISA_SB_SD_Li256ELb1ELb0ELi2EEENS1_19SingleTileSchedulerILb1ELb0ELb0ELi128EEEEEEEEEvNT_6ParamsE$_ZZN4cute6upcastILi2ENS_5tupleIJNS_1CILi2EEES3_S3_EEENS1_IJNS2_ILi1EEENS2_ILi512EEEiEEEEEDaRKT0_RKT1_ENKUlRKT_RKT0_E_clIS3_iEEDaSG_SJ_)
        /*1667c*/ 	.word	0x00000000


	//----- nvinfo : EIATTR_FRAME_SIZE
	.align		4
.L_15306:
        /*16680*/ 	.byte	0x04, 0x11
        /*16682*/ 	.short	(.L_15308 - .L_15307)
	.align		4
.L_15307:
        /*16684*/ 	.word	index@($_ZN7cutlass13device_kernelIN5flash19enable_sm80_to_sm89INS1_16FlashAttnBwdSm80INS1_25CollectiveMainloopBwdSm80ILi2ELi2EN4cute5tupleIJNS5_1CILi128EEES8_NS7_ILi64EEEEEENS_10bfloat16_tEfNS_4arch4Sm80ELb0ELb0ELb1ELb1ELb0ELb0ELb0ELb0ELi2ELi4ELi4ELi4ELb0EEENS1_21CollectiveEpilogueBwdISA_SB_SD_Li256ELb1ELb0ELi2EEENS1_19SingleTileSchedulerILb1ELb0ELb0ELi128EEEEEEEEEvNT_6ParamsE$_ZZN4cute6upcastILi2ENS_5tupleIJNS_1CILi2EEES3_EEENS1_IJiNS2_ILi8192EEEEEEEEDaRKT0_RKT1_ENKUlRKT_RKT0_E_clIS3_iEEDaSF_SI_)
        /*16688*/ 	.word	0x00000000


	//----- nvinfo : EIATTR_FRAME_SIZE
	.align		4
.L_15308:
        /*1668c*/ 	.byte	0x04, 0x11
        /*1668e*/ 	.short	(.L_15310 - .L_15309)
	.align		4
.L_15309:
        /*16690*/ 	.word	index@($_ZN7cutlass13device_kernelIN5flash19enable_sm80_to_sm89INS1_16FlashAttnBwdSm80INS1_25CollectiveMainloopBwdSm80ILi2ELi2EN4cute5tupleIJNS5_1CILi128EEES8_NS7_ILi64EEEEEENS_10bfloat16_tEfNS_4arch4Sm80ELb0ELb0ELb1ELb1ELb0ELb0ELb0ELb0ELi2ELi4ELi4ELi4ELb0EEENS1_21CollectiveEpilogueBwdISA_SB_SD_Li256ELb1ELb0ELi2EEENS1_19SingleTileSchedulerILb1ELb0ELb0ELi128EEEEEEEEEvNT_6ParamsE$_ZZN4cute6upcastILi2ENS_5tupleIJNS_1CILi1EEENS1_IJNS2_ILi2EEES4_S4_EEEEEENS1_IJNS2_ILi0EEENS1_IJS3_NS2_ILi512EEEiEEEEEEEEDaRKT0_RKT1_ENKUlRKT_RKT0_E_clIS5_S9_EEDaSJ_SM_)
        /*16694*/ 	.word	0x00000000


	//----- nvinfo : EIATTR_FRAME_SIZE
	.align		4
.L_15310:
        /*16698*/ 	.byte	0x04, 0x11
        /*1669a*/ 	.short	(.L_15312 - .L_15311)
	.align		4
.L_15311:
        /*1669c*/ 	.word	index@($_ZN7cutlass13device_kernelIN5flash19enable_sm80_to_sm89INS1_16FlashAttnBwdSm80INS1_25CollectiveMainloopBwdSm80ILi2ELi2EN4cute5tupleIJNS5_1CILi128EEES8_NS7_ILi64EEEEEENS_10bfloat16_tEfNS_4arch4Sm80ELb0ELb0ELb1ELb1ELb0ELb0ELb0ELb0ELi2ELi4ELi4ELi4ELb0EEENS1_21CollectiveEpilogueBwdISA_SB_SD_Li256ELb1ELb0ELi2EEENS1_19SingleTileSchedulerILb1ELb0ELb0ELi128EEEEEEEEEvNT_6ParamsE$_ZZN4cute6upcastILi2ENS_5tupleIJNS1_IJNS_1CILi1EEENS1_IJNS2_ILi2EEES4_S4_EEEEEES4_NS1_IJS4_S4_EEEEEENS1_IJNS1_IJNS2_ILi0EEENS1_IJS3_NS2_ILi512EEEiEEEEEENS2_ILi4096EEENS1_IJiNS2_ILi8192EEEEEEEEEEEDaRKT0_RKT1_ENKUlRKT_RKT0_E_clIS7_SF_EEDaSP_SS_)
        /*166a0*/ 	.word	0x00000000


	//----- nvinfo : EIATTR_FRAME_SIZE
	.align		4
.L_15312:
        /*166a4*/ 	.byte	0x04, 0x11
        /*166a6*/ 	.short	(.L_15314 - .L_15313)
	.align		4
.L_15313:
        /*166a8*/ 	.word	index@($_ZN7cutlass13device_kernelIN5flash19enable_sm80_to_sm89INS1_16FlashAttnBwdSm80INS1_25CollectiveMainloopBwdSm80ILi2ELi2EN4cute5tupleIJNS5_1CILi128EEES8_NS7_ILi64EEEEEENS_10bfloat16_tEfNS_4arch4Sm80ELb0ELb0ELb1ELb1ELb0ELb0ELb0ELb0ELi2ELi4ELi4ELi4ELb0EEENS1_21CollectiveEpilogueBwdISA_SB_SD_Li256ELb1ELb0ELi2EEENS1_19SingleTileSchedulerILb1ELb0ELb0ELi128EEEEEEEEEvNT_6ParamsE$_ZZN4cute6upcastILi2ENS_5tupleIJNS1_IJNS_1CILi1EEENS1_IJNS2_ILi2EEES4_S4_EEEEEES4_NS1_IJS4_S4_EEEEEENS1_IJNS1_IJNS2_ILi0EEENS1_IJS3_NS2_ILi512EEEiEEEEEENS2_ILi4096EEENS1_IJiNS2_ILi8192EEEEEEEEEEEDaRKT0_RKT1_ENKUlRKT_RKT0_E_clIS6_SC_EEDaSP_SS_)
        /*166ac*/ 	.word	0x00000000


	//----- nvinfo : EIATTR_FRAME_SIZE
	.align		4
.L_15314:
        /*166b0*/ 	.byte	0x04, 0x11
        /*166b2*/ 	.short	(.L_15316 - .L_15315)
	.align		4
.L_15315:
        /*166b4*/ 	.word	index@($_ZN7cutlass13device_kernelIN5flash19enable_sm80_to_sm89INS1_16FlashAttnBwdSm80INS1_25CollectiveMainloopBwdSm80ILi2ELi2EN4cute5tupleIJNS5_1CILi128EEES8_NS7_ILi64EEEEEENS_10bfloat16_tEfNS_4arch4Sm80ELb0ELb0ELb1ELb1ELb0ELb0ELb0ELb0ELi2ELi4ELi4ELi4ELb0EEENS1_21CollectiveEpilogueBwdISA_SB_SD_Li256ELb1ELb0ELi2EEENS1_19SingleTileSchedulerILb1ELb0ELb0ELi128EEEEEEEEEvNT_6ParamsE$_ZZN4cute6detail9lift_diceINS_5tupleIJiNS_1CILi0EEEEEES5_EEDaRKT_RKT0_ENKUlRKT_RKT0_E_clIiiEEDaSE_SH_)
        /*166b8*/ 	.word	0x00000000


	//----- nvinfo : EIATTR_FRAME_SIZE
	.align		4
.L_15316:
        /*166bc*/ 	.byte	0x04, 0x11
        /*166be*/ 	.short	(.L_15318 - .L_15317)
	.align		4
.L_15317:
        /*166c0*/ 	.word	index@($_ZN7cutlass13device_kernelIN5flash19enable_sm80_to_sm89INS1_16FlashAttnBwdSm80INS1_25CollectiveMainloopBwdSm80ILi2ELi2EN4cute5tupleIJNS5_1CILi128EEES8_NS7_ILi64EEEEEENS_10bfloat16_tEfNS_4arch4Sm80ELb0ELb0ELb1ELb1ELb0ELb0ELb0ELb0ELi2ELi4ELi4ELi4ELb0EEENS1_21CollectiveEpilogueBwdISA_SB_SD_Li256ELb1ELb0ELi2EEENS1_19SingleTileSchedulerILb1ELb0ELb0ELi128EEEEEEEEEvNT_6ParamsE$_ZZN4cute6detail9lift_diceINS_5tupleIJiNS2_IJiNS_1CILi0EEEEEEEEES6_EEDaRKT_RKT0_ENKUlRKT_RKT0_E_clIiiEEDaSF_SI_)
        /*166c4*/ 	.word	0x00000000


	//----- nvinfo : EIATTR_FRAME_SIZE
	.align		4
.L_15318:
        /*166c8*/ 	.byte	0x04, 0x11
        /*166ca*/ 	.short	(.L_15320 - .L_15319)
	.align		4
.L_15319:
        /*166cc*/ 	.word	index@($_ZN7cutlass13device_kernelIN5flash19enable_sm80_to_sm89INS1_16FlashAttnBwdSm80INS1_25CollectiveMainloopBwdSm80ILi2ELi2EN4cute5tupleIJNS5_1CILi128EEES8_NS7_ILi64EEEEEENS_10bfloat16_tEfNS_4arch4Sm80ELb0ELb0ELb1ELb1ELb0ELb0ELb0ELb0ELi2ELi4ELi4ELi4ELb0EEENS1_21CollectiveEpilogueBwdISA_SB_SD_Li256ELb1ELb0ELi2EEENS1_19SingleTileSchedulerILb1ELb0ELb0ELi128EEEEEEEEEvNT_6ParamsE$_ZZN4cute6detail9lift_diceINS_5tupleIJiNS2_IJiNS_1CILi0EEEEEEEEES6_EEDaRKT_RKT0_ENKUlRKT_RKT0_E_clIS5_S5_EEDaSF_SI_)
        /*166d0*/ 	.word	0x00000000


	//----- nvinfo : EIATTR_FRAME_SIZE
	.align		4
.L_15320:
        /*166d4*/ 	.byte	0x04, 0x11
        /*166d6*/ 	.short	(.L_15322 - .L_15321)
	.align		4
.L_15321:
        /*166d8*/ 	.word	index@($_ZN7cutlass13device_kernelIN5flash19enable_sm80_to_sm89INS1_16FlashAttnBwdSm80INS1_25CollectiveMainloopBwdSm80ILi2ELi2EN4cute5tupleIJNS5_1CILi128EEES8_NS7_ILi64EEEEEENS_10bfloat16_tEfNS_4arch4Sm80ELb0ELb0ELb1ELb1ELb0ELb0ELb0ELb0ELi2ELi4ELi4ELi4ELb0EEENS1_21CollectiveEpilogueBwdISA_SB_SD_Li256ELb1ELb0ELi2EEENS1_19SingleTileSchedulerILb1ELb0ELb0ELi128EEEEEEEEEvNT_6ParamsE$_ZZN4cute6detail16composition_implINS_5tupleIJNS_1CILi8EEENS3_ILi2EEES5_S5_S4_S5_EEENS2_IJNS3_ILi1EEEiiiNS3_ILi72EEENS3_ILi512EEEEEES5_S4_EEDaRKT_RKT0_RKT1_RKT2_ENKUlRKT_T0_E_clINS2_IJNS2_IJS5_EEENS2_IJiEEES7_S7_EEENS_17integral_constantIiLi4EEEEEDaSP_SQ_)
        /*166dc*/ 	.word	0x00000000


	//----- nvinfo : EIATTR_FRAME_SIZE
	.align		4
.L_15322:
        /*166e0*/ 	.byte	0x04, 0x11
        /*166e2*/ 	.short	(.L_15324 - .L_15323)
	.align		4
.L_15323:
        /*166e4*/ 	.word	index@($_ZN7cutlass13device_kernelIN5flash19enable_sm80_to_sm89INS1_16FlashAttnBwdSm80INS1_25CollectiveMainloopBwdSm80ILi2ELi2EN4cute5tupleIJNS5_1CILi128EEES8_NS7_ILi64EEEEEENS_10bfloat16_tEfNS_4arch4Sm80ELb0ELb0ELb1ELb1ELb0ELb0ELb0ELb0ELi2ELi4ELi4ELi4ELb0EEENS1_21CollectiveEpilogueBwdISA_SB_SD_Li256ELb1ELb0ELi2EEENS1_19SingleTileSchedulerILb1ELb0ELb0ELi128EEEEEEEEEvNT_6ParamsE$_ZZN4cute6detail16composition_implINS_5tupleIJNS_1CILi8EEENS3_ILi2EEES5_S5_S4_S5_EEENS2_IJNS3_ILi1EEEiiiNS3_ILi72EEENS3_ILi512EEEEEES5_S4_EEDaRKT_RKT0_RKT1_RKT2_ENKUlRKT_T0_E_clINS2_IJNS2_IJS5_EEENS2_IJiEEES7_S7_EEENS_17integral_constantIiLi3EEEEEDaSP_SQ_)
        /*166e8*/ 	.word	0x00000000


	//----- nvinfo : EIATTR_FRAME_SIZE
	.align		4
.L_15324:
        /*166ec*/ 	.byte	0x04, 0x11
        /*166ee*/ 	.short	(.L_15326 - .L_15325)
	.align		4
.L_15325:
        /*166f0*/ 	.word	index@($_ZN7cutlass13device_kernelIN5flash19enable_sm80_to_sm89INS1_16FlashAttnBwdSm80INS1_25CollectiveMainloopBwdSm80ILi2ELi2EN4cute5tupleIJNS5_1CILi128EEES8_NS7_ILi64EEEEEENS_10bfloat16_tEfNS_4arch4Sm80ELb0ELb0ELb1ELb1ELb0ELb0ELb0ELb0ELi2ELi4ELi4ELi4ELb0EEENS1_21CollectiveEpilogueBwdISA_SB_SD_Li256ELb1ELb0ELi2EEENS1_19SingleTileSchedulerILb1ELb0ELb0ELi128EEEEEEEEEvNT_6ParamsE$_ZZN4cute6detail16composition_implINS_5tupleIJNS_1CILi8EEENS3_ILi2EEES5_S5_S4_S5_EEENS2_IJNS3_ILi1EEEiiiNS3_ILi72EEENS3_ILi512EEEEEES5_S4_EEDaRKT_RKT0_RKT1_RKT2_ENKUlRKT_T0_E_clINS2_IJNS2_IJS5_EEENS2_IJiEEES7_S7_EEENS_17integral_constantIiLi2EEEEEDaSP_SQ_)
        /*166f4*/ 	.word	0x00000000


	//----- nvinfo : EIATTR_FRAME_SIZE
	.align		4
.L_15326:
        /*166f8*/ 	.byte	0x04, 0x11
        /*166fa*/ 	.short	(.L_15328 - .L_15327)
	.align		4
.L_15327:
        /*166fc*/ 	.word	index@($_ZN7cutlass13device_kernelIN5flash19enable_sm80_to_sm89INS1_16FlashAttnBwdSm80INS1_25CollectiveMainloopBwdSm80ILi2ELi2EN4cute5tupleIJNS5_1CILi128EEES8_NS7_ILi64EEEEEENS_10bfloat16_tEfNS_4arch4Sm80ELb0ELb0ELb1ELb1ELb0ELb0ELb0ELb0ELi2ELi4ELi4ELi4ELb0EEENS1_21CollectiveEpilogueBwdISA_SB_SD_Li256ELb1ELb0ELi2EEENS1_19SingleTileSchedulerILb1ELb0ELb0ELi128EEEEEEEEEvNT_6ParamsE$_ZZN4cute6detail16composition_implINS_5tupleIJNS_1CILi8EEENS3_ILi2EEES5_S5_S4_S5_EEENS2_IJNS3_ILi1EEEiiiNS3_ILi72EEENS3_ILi512EEEEEES5_S4_EEDaRKT_RKT0_RKT1_RKT2_ENKUlRKT_T0_E_clINS2_IJNS2_IJEEEST_S5_S7_EEENS_17integral_constantIiLi1EEEEEDaSP_SQ_)
        /*16700*/ 	.word	0x00000000


	//----- nvinfo : EIATTR_FRAME_SIZE
	.align		4
.L_15328:
        /*16704*/ 	.byte	0x04, 0x11
        /*16706*/ 	.short	(.L_15330 - .L_15329)
	.align		4
.L_15329:
        /*16708*/ 	.word	index@($_ZN7cutlass13device_kernelIN5flash19enable_sm80_to_sm89INS1_16FlashAttnBwdSm80INS1_25CollectiveMainloopBwdSm80ILi2ELi2EN4cute5tupleIJNS5_1CILi128EEES8_NS7_ILi64EEEEEENS_10bfloat16_tEfNS_4arch4Sm80ELb0ELb0ELb1ELb1ELb0ELb0ELb0ELb0ELi2ELi4ELi4ELi4ELb0EEENS1_21CollectiveEpilogueBwdISA_SB_SD_Li256ELb1ELb0ELi2EEENS1_19SingleTileSchedulerILb1ELb0ELb0ELi128EEEEEEEEEvNT_6ParamsE$_ZZN4cute6detail16composition_implINS_5tupleIJNS_1CILi8EEENS3_ILi2EEES5_S5_S4_S5_EEENS2_IJNS3_ILi1EEEiiiNS3_ILi72EEENS3_ILi512EEEEEENS3_ILi4EEENS3_ILi16EEEEEDaRKT_RKT0_RKT1_RKT2_ENKUlRKT_T0_E_clINS2_IJNS2_IJS5_S5_EEENS2_IJiiEEES7_S7_EEENS_17integral_constantIiLi4EEEEEDaSR_SS_)
        /*1670c*/ 	.word	0x00000000


	//----- nvinfo : EIATTR_FRAME_SIZE
	.align		4
.L_15330:
        /*16710*/ 	.byte	0x04, 0x11
        /*16712*/ 	.short	(.L_15332 - .L_15331)
	.align		4
.L_15331:
        /*16714*/ 	.word	index@($_ZN7cutlass13device_kernelIN5flash19enable_sm80_to_sm89INS1_16FlashAttnBwdSm80INS1_25CollectiveMainloopBwdSm80ILi2ELi2EN4cute5tupleIJNS5_1CILi128EEES8_NS7_ILi64EEEEEENS_10bfloat16_tEfNS_4arch4Sm80ELb0ELb0ELb1ELb1ELb0ELb0ELb0ELb0ELi2ELi4ELi4ELi4ELb0EEENS1_21CollectiveEpilogueBwdISA_SB_SD_Li256ELb1ELb0ELi2EEENS1_19SingleTileSchedulerILb1ELb0ELb0ELi128EEEEEEEEEvNT_6ParamsE$_ZZN4cute6detail16composition_implINS_5tupleIJNS_1CILi8EEENS3_ILi2EEES5_S5_S4_S5_EEENS2_IJNS3_ILi1EEEiiiNS3_ILi72EEENS3_ILi512EEEEEENS3_ILi4EEENS3_ILi16EEEEEDaRKT_RKT0_RKT1_RKT2_ENKUlRKT_T0_E_clINS2_IJNS2_IJS5_EEENS2_IJiEEES5_S7_EEENS_17integral_constantIiLi3EEEEEDaSR_SS_)
        /*16718*/ 	.word	0x00000000


	//----- nvinfo : EIATTR_FRAME_SIZE
	.align		4
.L_15332:
        /*1671c*/ 	.byte	0x04, 0x11
        /*1671e*/ 	.short	(.L_15334 - .L_15333)
	.align		4
.L_15333:
        /*16720*/ 	.word	index@($_ZN7cutlass13device_kernelIN5flash19enable_sm80_to_sm89INS1_16FlashAttnBwdSm80INS1_25CollectiveMainloopBwdSm80ILi2ELi2EN4cute5tupleIJNS5_1CILi128EEES8_NS7_ILi64EEEEEENS_10bfloat16_tEfNS_4arch4Sm80ELb0ELb0ELb1ELb1ELb0ELb0ELb0ELb0ELi2ELi4ELi4ELi4ELb0EEENS1_21CollectiveEpilogueBwdISA_SB_SD_Li256ELb1ELb0ELi2EEENS1_19SingleTileSchedulerILb1ELb0ELb0ELi128EEEEEEEEEvNT_6ParamsE$_ZZN4cute6detail16composition_implINS_5tupleIJNS_1CILi8EEENS3_ILi2EEES5_S5_S4_S5_EEENS2_IJNS3_ILi1EEEiiiNS3_ILi72EEENS3_ILi512EEEEEENS3_ILi4EEENS3_ILi16EEEEEDaRKT_RKT0_RKT1_RKT2_ENKUlRKT_T0_E_clINS2_IJNS2_IJEEESV_SB_S7_EEENS_17integral_constantIiLi2EEEEEDaSR_SS_)
        /*16724*/ 	.word	0x00000000


	//----- nvinfo : EIATTR_FRAME_SIZE
	.align		4
.L_15334:
        /*16728*/ 	.byte	0x04, 0x11
        /*1672a*/ 	.short	(.L_15336 - .L_15335)
	.align		4
.L_15335:
        /*1672c*/ 	.word	index@($_ZN7cutlass13device_kernelIN5flash19enable_sm80_to_sm89INS1_16FlashAttnBwdSm80INS1_25CollectiveMainloopBwdSm80ILi2ELi2EN4cute5tupleIJNS5_1CILi128EEES8_NS7_ILi64EEEEEENS_10bfloat16_tEfNS_4arch4Sm80ELb0ELb0ELb1ELb1ELb0ELb0ELb0ELb0ELi2ELi4ELi4ELi4ELb0EEENS1_21CollectiveEpilogueBwdISA_SB_SD_Li256ELb1ELb0ELi2EEENS1_19SingleTileSchedulerILb1ELb0ELb0ELi128EEEEEEEEEvNT_6ParamsE$_ZZN4cute6detail16composition_implINS_5tupleIJNS_1CILi8EEENS3_ILi2EEES5_S5_S4_S5_EEENS2_IJNS3_ILi1EEEiiiNS3_ILi72EEENS3_ILi512EEEEEENS2_IJS5_S5_S5_EEENS2_IJS7_S9_S4_EEEEEDaRKT_RKT0_RKT1_RKT2_ENKUlRKT_RKT0_E_clIS5_S4_EEDaSR_SU_)
        /*16730*/ 	.word	0x00000000


	//----- nvinfo : EIATTR_FRAME_SIZE
	.align		4
.L_15336:
        /*16734*/ 	.byte	0x04, 0x11
        /*16736*/ 	.short	(.L_15338 - .L_15337)
	.align		4
.L_15337:
        /*16738*/ 	.word	index@($_ZN7cutlass13device_kernelIN5flash19enable_sm80_to_sm89INS1_16FlashAttnBwdSm80INS1_25CollectiveMainloopBwdSm80ILi2ELi2EN4cute5tupleIJNS5_1CILi128EEES8_NS7_ILi64EEEEEENS_10bfloat16_tEfNS_4arch4Sm80ELb0ELb0ELb1ELb1ELb0ELb0ELb0ELb0ELi2ELi4ELi4ELi4ELb0EEENS1_21CollectiveEpilogueBwdISA_SB_SD_Li256ELb1ELb0ELi2EEENS1_19SingleTileSchedulerILb1ELb0ELb0ELi128EEEEEEEEEvNT_6ParamsE$_ZZN4cute6detail16composition_implINS_5tupleIJNS_1CILi8EEENS3_ILi2EEES5_S5_S4_S5_EEENS2_IJNS3_ILi1EEEiiiNS3_ILi72EEENS3_ILi512EEEEEENS2_IJS5_S5_EEENS2_IJS7_S4_EEEEEDaRKT_RKT0_RKT1_RKT2_ENKUlRKT_RKT0_E_clIS5_S4_EEDaSR_SU_)
        /*1673c*/ 	.word	0x00000000


	//----- nvinfo : EIATTR_FRAME_SIZE
	.align		4
.L_15338:
        /*16740*/ 	.byte	0x04, 0x11
        /*16742*/ 	.short	(.L_15340 - .L_15339)
	.align		4
.L_15339:
        /*16744*/ 	.word	index@($_ZN7cutlass13device_kernelIN5flash19enable_sm80_to_sm89INS1_16FlashAttnBwdSm80INS1_25CollectiveMainloopBwdSm80ILi2ELi2EN4cute5tupleIJNS5_1CILi128EEES8_NS7_ILi64EEEEEENS_10bfloat16_tEfNS_4arch4Sm80ELb0ELb0ELb1ELb1ELb0ELb0ELb0ELb0ELi2ELi4ELi4ELi4ELb0EEENS1_21CollectiveEpilogueBwdISA_SB_SD_Li256ELb1ELb0ELi2EEENS1_19SingleTileSchedulerILb1ELb0ELb0ELi128EEEEEEEEEvNT_6ParamsE$_ZZN4cute6detail16composition_implINS_5tupleIJNS_1CILi8EEENS3_ILi2EEES5_S5_S4_S5_EEENS2_IJNS3_ILi1EEEiiiNS3_ILi72EEENS3_ILi512EEEEEENS2_IJNS3_ILi4EEES5_EEENS2_IJNS3_ILi16EEENS3_ILi8192EEEEEEEEDaRKT_RKT0_RKT1_RKT2_ENKUlRKT_RKT0_E_clISB_SD_EEDaSU_SX_)
        /*16748*/ 	.word	0x00000000


	//----- nvinfo : EIATTR_FRAME_SIZE
	.align		4
.L_15340:
        /*1674c*/ 	.byte	0x04, 0x11
        /*1674e*/ 	.short	(.L_15342 - .L_15341)
	.align		4
.L_15341:
        /*16750*/ 	.word	index@($_ZN7cutlass13device_kernelIN5flash19enable_sm80_to_sm89INS1_16FlashAttnBwdSm80INS1_25CollectiveMainloopBwdSm80ILi2ELi2EN4cute5tupleIJNS5_1CILi128EEES8_NS7_ILi64EEEEEENS_10bfloat16_tEfNS_4arch4Sm80ELb0ELb0ELb1ELb1ELb0ELb0ELb0ELb0ELi2ELi4ELi4ELi4ELb0EEENS1_21CollectiveEpilogueBwdISA_SB_SD_Li256ELb1ELb0ELi2EEENS1_19SingleTileSchedulerILb1ELb0ELb0ELi128EEEEEEEEEvNT_6ParamsE$_ZZN4cute6detail16composition_implINS_5tupleIJNS_1CILi8EEENS3_ILi2EEES5_S5_S4_S5_EEENS2_IJNS3_ILi1EEEiiiNS3_ILi72EEENS3_ILi512EEEEEENS2_IJNS2_IJS5_S5_S5_EEES5_NS3_ILi4EEEEEENS2_IJNS2_IJS7_S9_S4_EEENS3_ILi4096EEENS3_ILi16EEEEEEEEDaRKT_RKT0_RKT1_RKT2_ENKUlRKT_RKT0_E_clISC_SG_EEDaSW_SZ_)
        /*16754*/ 	.word	0x00000000


	//----- nvinfo : EIATTR_FRAME_SIZE
	.align		4
.L_15342:
        /*16758*/ 	.byte	0x04, 0x11
        /*1675a*/ 	.short	(.L_15344 - .L_15343)
	.align		4
.L_15343:
        /*1675c*/ 	.word	index@($_ZN7cutlass13device_kernelIN5flash19enable_sm80_to_sm89INS1_16FlashAttnBwdSm80INS1_25CollectiveMainloopBwdSm80ILi2ELi2EN4cute5tupleIJNS5_1CILi128EEES8_NS7_ILi64EEEEEENS_10bfloat16_tEfNS_4arch4Sm80ELb0ELb0ELb1ELb1ELb0ELb0ELb0ELb0ELi2ELi4ELi4ELi4ELb0EEENS1_21CollectiveEpilogueBwdISA_SB_SD_Li256ELb1ELb0ELi2EEENS1_19SingleTileSchedulerILb1ELb0ELb0ELi128EEEEEEEEEvNT_6ParamsE$_ZZN4cute6detail16composition_implINS_5tupleIJNS_1CILi8EEENS3_ILi2EEES5_S5_S4_S5_EEENS2_IJNS3_ILi1EEEiiiNS3_ILi72EEENS3_ILi512EEEEEENS2_IJNS2_IJS5_S5_S5_EEES5_NS3_ILi4EEEEEENS2_IJNS2_IJS7_S9_S4_EEENS3_ILi4096EEENS3_ILi16EEEEEEEEDaRKT_RKT0_RKT1_RKT2_ENKUlRKT_RKT0_E_clISB_SE_EEDaSW_SZ_)
        /*16760*/ 	.word	0x00000000


	//----- nvinfo : EIATTR_FRAME_SIZE
	.align		4
.L_15344:
        /*16764*/ 	.byte	0x04, 0x11
        /*16766*/ 	.short	(.L_15346 - .L_15345)
	.align		4
.L_15345:
        /*16768*/ 	.word	index@($_ZN7cutlass13device_kernelIN5flash19enable_sm80_to_sm89INS1_16FlashAttnBwdSm80INS1_25CollectiveMainloopBwdSm80ILi2ELi2EN4cute5tupleIJNS5_1CILi128EEES8_NS7_ILi64EEEEEENS_10bfloat16_tEfNS_4arch4Sm80ELb0ELb0ELb1ELb1ELb0ELb0ELb0ELb0ELi2ELi4ELi4ELi4ELb0EEENS1_21CollectiveEpilogueBwdISA_SB_SD_Li256ELb1ELb0ELi2EEENS1_19SingleTileSchedulerILb1ELb0ELb0ELi128EEEEEEEEEvNT_6ParamsE$_ZZN4cute6detail16composition_implINS_5tupleIJNS_1CILi8EEENS3_ILi2EEES5_S5_S4_S5_EEENS2_IJNS3_ILi1EEEiiiNS3_ILi72EEENS3_ILi512EEEEEENS2_IJNS2_IJS5_S5_S5_EEES5_NS2_IJNS3_ILi4EEES5_EEEEEENS2_IJNS2_IJS7_S9_S4_EEENS3_ILi4096EEENS2_IJNS3_ILi16EEENS3_ILi8192EEEEEEEEEEEDaRKT_RKT0_RKT1_RKT2_ENKUlRKT_RKT0_E_clISD_SJ_EEDaSZ_S12_)
        /*1676c*/ 	.word	0x00000000


	//----- nvinfo : EIATTR_FRAME_SIZE
	.align		4
.L_15346:
        /*16770*/ 	.byte	0x04, 0x11
        /*16772*/ 	.short	(.L_15348 - .L_15347)
	.align		4
.L_15347:
        /*16774*/ 	.word	index@($_ZN7cutlass13device_kernelIN5flash19enable_sm80_to_sm89INS1_16FlashAttnBwdSm80INS1_25CollectiveMainloopBwdSm80ILi2ELi2EN4cute5tupleIJNS5_1CILi128EEES8_NS7_ILi64EEEEEENS_10bfloat16_tEfNS_4arch4Sm80ELb0ELb0ELb1ELb1ELb0ELb0ELb0ELb0ELi2ELi4ELi4ELi4ELb0EEENS1_21CollectiveEpilogueBwdISA_SB_SD_Li256ELb1ELb0ELi2EEENS1_19SingleTileSchedulerILb1ELb0ELb0ELi128EEEEEEEEEvNT_6ParamsE$_ZZN4cute6detail16composition_implINS_5tupleIJNS_1CILi8EEENS3_ILi2EEES5_S5_S4_S5_EEENS2_IJNS3_ILi1EEEiiiNS3_ILi72EEENS3_ILi512EEEEEENS2_IJNS2_IJS5_S5_S5_EEES5_NS2_IJNS3_ILi4EEES5_EEEEEENS2_IJNS2_IJS7_S9_S4_EEENS3_ILi4096EEENS2_IJNS3_ILi16EEENS3_ILi8192EEEEEEEEEEEDaRKT_RKT0_RKT1_RKT2_ENKUlRKT_RKT0_E_clISB_SF_EEDaSZ_S12_)
        /*16778*/ 	.word	0x00000000


	//----- nvinfo : EIATTR_FRAME_SIZE
	.align		4
.L_15348:
        /*1677c*/ 	.byte	0x04, 0x11
        /*1677e*/ 	.short	(.L_15350 - .L_15349)
	.align		4
.L_15349:
        /*16780*/ 	.word	index@($_ZN7cutlass13device_kernelIN5flash19enable_sm80_to_sm89INS1_16FlashAttnBwdSm80INS1_25CollectiveMainloopBwdSm80ILi2ELi2EN4cute5tupleIJNS5_1CILi128EEES8_NS7_ILi64EEEEEENS_10bfloat16_tEfNS_4arch4Sm80ELb0ELb0ELb1ELb1ELb0ELb0ELb0ELb0ELi2ELi4ELi4ELi4ELb0EEENS1_21CollectiveEpilogueBwdISA_SB_SD_Li256ELb1ELb0ELi2EEENS1_19SingleTileSchedulerILb1ELb0ELb0ELi128EEEEEEEEEvNT_6ParamsE$_ZZN4cute6detail16composition_implINS_5tupleIJNS_1CILi8EEENS3_ILi2EEES5_S5_S4_S5_EEENS2_IJNS3_ILi1EEEiiiNS3_ILi72EEENS3_ILi512EEEEEENS2_IJNS2_IJS5_S5_EEES4_NS3_ILi4EEEEEENS2_IJNS2_IJS7_S4_EEENS3_ILi1024EEENS3_ILi16EEEEEEEEDaRKT_RKT0_RKT1_RKT2_ENKUlRKT_RKT0_E_clISC_SG_EEDaSW_SZ_)
        /*16784*/ 	.word	0x00000000


	//----- nvinfo : EIATTR_FRAME_SIZE
	.align		4
.L_15350:
        /*16788*/ 	.byte	0x04, 0x11
        /*1678a*/ 	.short	(.L_15352 - .L_15351)
	.align		4
.L_15351:
        /*1678c*/ 	.word	index@($_ZN7cutlass13device_kernelIN5flash19enable_sm80_to_sm89INS1_16FlashAttnBwdSm80INS1_25CollectiveMainloopBwdSm80ILi2ELi2EN4cute5tupleIJNS5_1CILi128EEES8_NS7_ILi64EEEEEENS_10bfloat16_tEfNS_4arch4Sm80ELb0ELb0ELb1ELb1ELb0ELb0ELb0ELb0ELi2ELi4ELi4ELi4ELb0EEENS1_21CollectiveEpilogueBwdISA_SB_SD_Li256ELb1ELb0ELi2EEENS1_19SingleTileSchedulerILb1ELb0ELb0ELi128EEEEEEEEEvNT_6ParamsE$_ZZN4cute6detail16composition_implINS_5tupleIJNS_1CILi8EEENS3_ILi2EEES5_S5_S4_S5_EEENS2_IJNS3_ILi1EEEiiiNS3_ILi72EEENS3_ILi512EEEEEENS2_IJNS2_IJS5_S5_EEES4_NS3_ILi4EEEEEENS2_IJNS2_IJS7_S4_EEENS3_ILi1024EEENS3_ILi16EEEEEEEEDaRKT_RKT0_RKT1_RKT2_ENKUlRKT_RKT0_E_clISB_SE_EEDaSW_SZ_)
        /*16790*/ 	.word	0x00000000


	//----- nvinfo : EIATTR_FRAME_SIZE
	.align		4
.L_15352:
        /*16794*/ 	.byte	0x04, 0x11
        /*16796*/ 	.short	(.L_15354 - .L_15353)
	.align		4
.L_15353:
        /*16798*/ 	.word	index@($_ZN7cutlass13device_kernelIN5flash19enable_sm80_to_sm89INS1_16FlashAttnBwdSm80INS1_25CollectiveMainloopBwdSm80ILi2ELi2EN4cute5tupleIJNS5_1CILi128EEES8_NS7_ILi64EEEEEENS_10bfloat16_tEfNS_4arch4Sm80ELb0ELb0ELb1ELb1ELb0ELb0ELb0ELb0ELi2ELi4ELi4ELi4ELb0EEENS1_21CollectiveEpilogueBwdISA_SB_SD_Li256ELb1ELb0ELi2EEENS1_19SingleTileSchedulerILb1ELb0ELb0ELi128EEEEEEEEEvNT_6ParamsE$_ZZN4cute6detail16composition_implINS_5tupleIJNS_1CILi16EEENS3_ILi2EEES5_S5_NS3_ILi4EEES5_EEENS2_IJNS3_ILi1EEEiiiNS3_ILi144EEENS3_ILi512EEEEEES6_S4_EEDaRKT_RKT0_RKT1_RKT2_ENKUlRKT_T0_E_clINS2_IJNS2_IJS5_S5_EEENS2_IJiiEEES8_S8_EEENS_17integral_constantIiLi4EEEEEDaSQ_SR_)
        /*1679c*/ 	.word	0x00000000


	//----- nvinfo : EIATTR_FRAME_SIZE
	.align		4
.L_15354:
        /*167a0*/ 	.byte	0x04, 0x11
        /*167a2*/ 	.short	(.L_15356 - .L_15355)
	.align		4
.L_15355:
        /*167a4*/ 	.word	index@($_ZN7cutlass13device_kernelIN5flash19enable_sm80_to_sm89INS1_16FlashAttnBwdSm80INS1_25CollectiveMainloopBwdSm80ILi2ELi2EN4cute5tupleIJNS5_1CILi128EEES8_NS7_ILi64EEEEEENS_10bfloat16_tEfNS_4arch4Sm80ELb0ELb0ELb1ELb1ELb0ELb0ELb0ELb0ELi2ELi4ELi4ELi4ELb0EEENS1_21CollectiveEpilogueBwdISA_SB_SD_Li256ELb1ELb0ELi2EEENS1_19SingleTileSchedulerILb1ELb0ELb0ELi128EEEEEEEEEvNT_6ParamsE$_ZZN4cute6detail16composition_implINS_5tupleIJNS_1CILi16EEENS3_ILi2EEES5_S5_NS3_ILi4EEES5_EEENS2_IJNS3_ILi1EEEiiiNS3_ILi144EEENS3_ILi512EEEEEES6_S4_EEDaRKT_RKT0_RKT1_RKT2_ENKUlRKT_T0_E_clINS2_IJNS2_IJS5_S5_EEENS2_IJiiEEES8_S8_EEENS_17integral_constantIiLi3EEEEEDaSQ_SR_)
        /*167a8*/ 	.word	0x00000000


	//----- nvinfo : EIATTR_FRAME_SIZE
	.align		4
.L_15356:
        /*167ac*/ 	.byte	0x04, 0x11
        /*167ae*/ 	.short	(.L_15358 - .L_15357)
	.align		4
.L_15357:
        /*167b0*/ 	.word	index@($_ZN7cutlass13device_kernelIN5flash19enable_sm80_to_sm89INS1_16FlashAttnBwdSm80INS1_25CollectiveMainloopBwdSm80ILi2ELi2EN4cute5tupleIJNS5_1CILi128EEES8_NS7_ILi64EEEEEENS_10bfloat16_tEfNS_4arch4Sm80ELb0ELb0ELb1ELb1ELb0ELb0ELb0ELb0ELi2ELi4ELi4ELi4ELb0EEENS1_21CollectiveEpilogueBwdISA_SB_SD_Li256ELb1ELb0ELi2EEENS1_19SingleTileSchedulerILb1ELb0ELb0ELi128EEEEEEEEEvNT_6ParamsE$_ZZN4cute6detail16composition_implINS_5tupleIJNS_1CILi16EEENS3_ILi2EEES5_S5_NS3_ILi4EEES5_EEENS2_IJNS3_ILi1EEEiiiNS3_ILi144EEENS3_ILi512EEEEEES6_S4_EEDaRKT_RKT0_RKT1_RKT2_ENKUlRKT_T0_E_clINS2_IJNS2_IJS5_EEENS2_IJiEEES5_S8_EEENS_17integral_constantIiLi2EEEEEDaSQ_SR_)
        /*167b4*/ 	.word	0x00000000


	//----- nvinfo : EIATTR_FRAME_SIZE
	.align		4
.L_15358:
        /*167b8*/ 	.byte	0x04, 0x11
        /*167ba*/ 	.short	(.L_15360 - .L_15359)
	.align		4
.L_15359:
        /*167bc*/ 	.word	index@($_ZN7cutlass13device_kernelIN5flash19enable_sm80_to_sm89INS1_16FlashAttnBwdSm80INS1_25CollectiveMainloopBwdSm80ILi2ELi2EN4cute5tupleIJNS5_1CILi128EEES8_NS7_ILi64EEEEEENS_10bfloat16_tEfNS_4arch4Sm80ELb0ELb0ELb1ELb1ELb0ELb0ELb0ELb0ELi2ELi4ELi4ELi4ELb0EEENS1_21CollectiveEpilogueBwdISA_SB_SD_Li256ELb1ELb0ELi2EEENS1_19SingleTileSchedulerILb1ELb0ELb0ELi128EEEEEEEEEvNT_6ParamsE$_ZZN4cute6detail16composition_implINS_5tupleIJNS_1CILi16EEENS3_ILi2EEES5_S5_NS3_ILi4EEES5_EEENS2_IJNS3_ILi1EEEiiiNS3_ILi144EEENS3_ILi512EEEEEES6_S4_EEDaRKT_RKT0_RKT1_RKT2_ENKUlRKT_T0_E_clINS2_IJNS2_IJEEESU_S6_S8_EEENS_17integral_constantIiLi1EEEEEDaSQ_SR_)
        /*167c0*/ 	.word	0x00000000


	//----- nvinfo : EIATTR_FRAME_SIZE
	.align		4
.L_15360:
        /*167c4*/ 	.byte	0x04, 0x11
        /*167c6*/ 	.short	(.L_15362 - .L_15361)
	.align		4
.L_15361:
        /*167c8*/ 	.word	index@($_ZN7cutlass13device_kernelIN5flash19enable_sm80_to_sm89INS1_16FlashAttnBwdSm80INS1_25CollectiveMainloopBwdSm80ILi2ELi2EN4cute5tupleIJNS5_1CILi128EEES8_NS7_ILi64EEEEEENS_10bfloat16_tEfNS_4arch4Sm80ELb0ELb0ELb1ELb1ELb0ELb0ELb0ELb0ELi2ELi4ELi4ELi4ELb0EEENS1_21CollectiveEpilogueBwdISA_SB_SD_Li256ELb1ELb0ELi2EEENS1_19SingleTileSchedulerILb1ELb0ELb0ELi128EEEEEEEEEvNT_6ParamsE$_ZZN4cute6detail16composition_implINS_5tupleIJNS_1CILi16EEENS3_ILi2EEES5_S5_NS3_ILi4EEES5_EEENS2_IJNS3_ILi1EEEiiiNS3_ILi144EEENS3_ILi512EEEEEES5_NS3_ILi64EEEEEDaRKT_RKT0_RKT1_RKT2_ENKUlRKT_T0_E_clINS2_IJNS2_IJS5_EEENS2_IJiEEES8_S8_EEENS_17integral_constantIiLi4EEEEEDaSR_SS_)
        /*167cc*/ 	.word	0x00000000


	//----- nvinfo : EIATTR_FRAME_SIZE
	.align		4
.L_15362:
        /*167d0*/ 	.byte	0x04, 0x11
        /*167d2*/ 	.short	(.L_15364 - .L_15363)
	.align		4
.L_15363:
        /*167d4*/ 	.word	index@($_ZN7cutlass13device_kernelIN5flash19enable_sm80_to_sm89INS1_16FlashAttnBwdSm80INS1_25CollectiveMainloopBwdSm80ILi2ELi2EN4cute5tupleIJNS5_1CILi128EEES8_NS7_ILi64EEEEEENS_10bfloat16_tEfNS_4arch4Sm80ELb0ELb0ELb1ELb1ELb0ELb0ELb0ELb0ELi2ELi4ELi4ELi4ELb0EEENS1_21CollectiveEpilogueBwdISA_SB_SD_Li256ELb1ELb0ELi2EEENS1_19SingleTileSchedulerILb1ELb0ELb0ELi128EEEEEEEEEvNT_6ParamsE$_ZZN4cute6detail16composition_implINS_5tupleIJNS_1CILi16EEENS3_ILi2EEES5_S5_NS3_ILi4EEES5_EEENS2_IJNS3_ILi1EEEiiiNS3_ILi144EEENS3_ILi512EEEEEES5_NS3_ILi64EEEEEDaRKT_RKT0_RKT1_RKT2_ENKUlRKT_T0_E_clINS2_IJNS2_IJEEESV_S5_S8_EEENS_17integral_constantIiLi3EEEEEDaSR_SS_)
        /*167d8*/ 	.word	0x00000000


	//----- nvinfo : EIATTR_FRAME_SIZE
	.align		4
.L_15364:
        /*167dc*/ 	.byte	0x04, 0x11
        /*167de*/ 	.short	(.L_15366 - .L_15365)
	.align		4
.L_15365:
        /*167e0*/ 	.word	index@($_ZN7cutlass13device_kernelIN5flash19enable_sm80_to_sm89INS1_16FlashAttnBwdSm80INS1_25CollectiveMainloopBwdSm80ILi2ELi2EN4cute5tupleIJNS5_1CILi128EEES8_NS7_ILi64EEEEEENS_10bfloat16_tEfNS_4arch4Sm80ELb0ELb0ELb1ELb1ELb0ELb0ELb0ELb0ELi2ELi4ELi4ELi4ELb0EEENS1_21CollectiveEpilogueBwdISA_SB_SD_Li256ELb1ELb0ELi2EEENS1_19SingleTileSchedulerILb1ELb0ELb0ELi128EEEEEEEEEvNT_6ParamsE$_ZZN4cute6detail16composition_implINS_5tupleIJNS_1CILi16EEENS3_ILi2EEES5_S5_NS3_ILi4EEES5_EEENS2_IJNS3_ILi1EEEiiiNS3_ILi144EEENS3_ILi512EEEEEENS2_IJS5_S5_EEENS2_IJNS3_ILi64EEESA_EEEEEDaRKT_RKT0_RKT1_RKT2_ENKUlRKT_RKT0_E_clIS5_SD_EEDaST_SW_)
        /*167e4*/ 	.word	0x00000000


	//----- nvinfo : EIATTR_FRAME_SIZE
	.align		4
.L_15366:
        /*167e8*/ 	.byte	0x04, 0x11
        /*167ea*/ 	.short	(.L_15368 - .L_15367)
	.align		4
.L_15367:
        /*167ec*/ 	.word	index@($_ZN7cutlass13device_kernelIN5flash19enable_sm80_to_sm89INS1_16FlashAttnBwdSm80INS1_25CollectiveMainloopBwdSm80ILi2ELi2EN4cute5tupleIJNS5_1CILi128EEES8_NS7_ILi64EEEEEENS_10bfloat16_tEfNS_4arch4Sm80ELb0ELb0ELb1ELb1ELb0ELb0ELb0ELb0ELi2ELi4ELi4ELi4ELb0EEENS1_21CollectiveEpilogueBwdISA_SB_SD_Li256ELb1ELb0ELi2EEENS1_19SingleTileSchedulerILb1ELb0ELb0ELi128EEEEEEEEEvNT_6ParamsE$_ZZN4cute6detail16composition_implINS_5tupleIJNS_1CILi16EEENS3_ILi2EEES5_S5_NS3_ILi4EEES5_EEENS2_IJNS3_ILi1EEEiiiNS3_ILi144EEENS3_ILi512EEEEEENS2_IJNS2_IJS5_S5_EEES6_NS3_ILi8EEEEEENS2_IJNS2_IJNS3_ILi64EEESA_EEES4_NS3_ILi1024EEEEEEEEDaRKT_RKT0_RKT1_RKT2_ENKUlRKT_RKT0_E_clISC_SG_EEDaSX_S10_)
        /*167f0*/ 	.word	0x00000000


	//----- nvinfo : EIATTR_FRAME_SIZE
	.align		4
.L_15368:
        /*167f4*/ 	.byte	0x04, 0x11
        /*167f6*/ 	.short	(.L_15370 - .L_15369)
	.align		4
.L_15369:
        /*167f8*/ 	.word	index@($_ZN7cutlass13device_kernelIN5flash19enable_sm80_to_sm89INS1_16FlashAttnBwdSm80INS1_25CollectiveMainloopBwdSm80ILi2ELi2EN4cute5tupleIJNS5_1CILi128EEES8_NS7_ILi64EEEEEENS_10bfloat16_tEfNS_4arch4Sm80ELb0ELb0ELb1ELb1ELb0ELb0ELb0ELb0ELi2ELi4ELi4ELi4ELb0EEENS1_21CollectiveEpilogueBwdISA_SB_SD_Li256ELb1ELb0ELi2EEENS1_19SingleTileSchedulerILb1ELb0ELb0ELi128EEEEEEEEEvNT_6ParamsE$_ZZN4cute6detail16composition_implINS_5tupleIJNS_1CILi16EEENS3_ILi2EEES5_S5_NS3_ILi4EEES5_EEENS2_IJNS3_ILi1EEEiiiNS3_ILi144EEENS3_ILi512EEEEEENS2_IJNS2_IJS5_S5_EEES6_NS3_ILi8EEEEEENS2_IJNS2_IJNS3_ILi64EEESA_EEES4_NS3_ILi1024EEEEEEEEDaRKT_RKT0_RKT1_RKT2_ENKUlRKT_RKT0_E_clIS6_S4_EEDaSX_S10_)
        /*167fc*/ 	.word	0x00000000


	//----- nvinfo : EIATTR_FRAME_SIZE
	.align		4
.L_15370:
        /*16800*/ 	.byte	0x04, 0x11
        /*16802*/ 	.short	(.L_15372 - .L_15371)
	.align		4
.L_15371:
        /*16804*/ 	.word	index@($_ZN7cutlass13device_kernelIN5flash19enable_sm80_to_sm89INS1_16FlashAttnBwdSm80INS1_25CollectiveMainloopBwdSm80ILi2ELi2EN4cute5tupleIJNS5_1CILi128EEES8_NS7_ILi64EEEEEENS_10bfloat16_tEfNS_4arch4Sm80ELb0ELb0ELb1ELb1ELb0ELb0ELb0ELb0ELi2ELi4ELi4ELi4ELb0EEENS1_21CollectiveEpilogueBwdISA_SB_SD_Li256ELb1ELb0ELi2EEENS1_19SingleTileSchedulerILb1ELb0ELb0ELi128EEEEEEEEEvNT_6ParamsE$_ZZN4cute6detail16composition_implINS_1CILi2EEEiNS_5tupleIJNS2_ILi1EEES3_EEENS4_IJNS2_ILi0EEES5_EEEEEDaRKT_RKT0_RKT1_RKT2_ENKUlRKT_RKT0_E_clIS3_S5_EEDaSN_SQ_)
        /*16808*/ 	.word	0x00000000


	//----- nvinfo : EIATTR_FRAME_SIZE
	.align		4
.L_15372:
        /*1680c*/ 	.byte	0x04, 0x11
        /*1680e*/ 	.short	(.L_15374 - .L_15373)
	.align		4
.L_15373:
        /*16810*/ 	.word	index@($_ZN7cutlass13device_kernelIN5flash19enable_sm80_to_sm89INS1_16FlashAttnBwdSm80INS1_25CollectiveMainloopBwdSm80ILi2ELi2EN4cute5tupleIJNS5_1CILi128EEES8_NS7_ILi64EEEEEENS_10bfloat16_tEfNS_4arch4Sm80ELb0ELb0ELb1ELb1ELb0ELb0ELb0ELb0ELi2ELi4ELi4ELi4ELb0EEENS1_21CollectiveEpilogueBwdISA_SB_SD_Li256ELb1ELb0ELi2EEENS1_19SingleTileSchedulerILb1ELb0ELb0ELi128EEEEEEEEEvNT_6ParamsE$_ZZN4cute6detail10lift_sliceINS_5tupleIJNS_1CILi0EEENS_10UnderscoreEEEENS2_IJNS2_IJS4_S4_EEEiEEEEEDaRKT_RKT0_ENKUlRKT_RKT0_E_clIS5_iEEDaSH_SK_)
        /*16814*/ 	.word	0x00000000


	//----- nvinfo : EIATTR_FRAME_SIZE
	.align		4
.L_15374:
        /*16818*/ 	.byte	0x04, 0x11
        /*1681a*/ 	.short	(.L_15376 - .L_15375)
	.align		4
.L_15375:
        /*1681c*/ 	.word	index@($_ZN7cutlass13device_kernelIN5flash19enable_sm80_to_sm89INS1_16FlashAttnBwdSm80INS1_25CollectiveMainloopBwdSm80ILi2ELi2EN4cute5tupleIJNS5_1CILi128EEES8_NS7_ILi64EEEEEENS_10bfloat16_tEfNS_4arch4Sm80ELb0ELb0ELb1ELb1ELb0ELb0ELb0ELb0ELi2ELi4ELi4ELi4ELb0EEENS1_21CollectiveEpilogueBwdISA_SB_SD_Li256ELb1ELb0ELi2EEENS1_19SingleTileSchedulerILb1ELb0ELb0ELi128EEEEEEEEEvNT_6ParamsE$_ZZN4cute5sliceINS_5tupleIJNS_10UnderscoreES2_iEEENS1_IJNS1_IJNS_1CILi1EEENS4_ILi0EEEEEEiNS4_ILi1024EEEEEEEEDaRKT_RKT0_ENKUlRKT_RKT0_E_clIS2_iEEDaSI_SL_)
        /*16820*/ 	.word	0x00000000


	//----- nvinfo : EIATTR_FRAME_SIZE
	.align		4
.L_15376:
        /*16824*/ 	.byte	0x04, 0x11
        /*16826*/ 	.short	(.L_15378 - .L_15377)
	.align		4
.L_15377:
        /*16828*/ 	.word	index@($_ZN7cutlass13device_kernelIN5flash19enable_sm80_to_sm89INS1_16FlashAttnBwdSm80INS1_25CollectiveMainloopBwdSm80ILi2ELi2EN4cute5tupleIJNS5_1CILi128EEES8_NS7_ILi64EEEEEENS_10bfloat16_tEfNS_4arch4Sm80ELb0ELb0ELb1ELb1ELb0ELb0ELb0ELb0ELi2ELi4ELi4ELi4ELb0EEENS1_21CollectiveEpilogueBwdISA_SB_SD_Li256ELb1ELb0ELi2EEENS1_19SingleTileSchedulerILb1ELb0ELb0ELi128EEEEEEEEEvNT_6ParamsE$_ZZN4cute5sliceINS_5tupleIJNS_10UnderscoreES2_S2_iEEENS1_IJNS1_IJNS_1CILi1EEENS4_ILi0EEEEEElS6_lEEEEEDaRKT_RKT0_ENKUlRKT_RKT0_E_clIS2_lEEDaSH_SK_)
        /*1682c*/ 	.word	0x00000000


	//----- nvinfo : EIATTR_FRAME_SIZE
	.align		4
.L_15378:
        /*16830*/ 	.byte	0x04, 0x11
        /*16832*/ 	.short	(.L_15380 - .L_15379)
	.align		4
.L_15379:
        /*16834*/ 	.word	index@($_ZN7cutlass13device_kernelIN5flash19enable_sm80_to_sm89INS1_16FlashAttnBwdSm80INS1_25CollectiveMainloopBwdSm80ILi2ELi2EN4cute5tupleIJNS5_1CILi128EEES8_NS7_ILi64EEEEEENS_10bfloat16_tEfNS_4arch4Sm80ELb0ELb0ELb1ELb1ELb0ELb0ELb0ELb0ELi2ELi4ELi4ELi4ELb0EEENS1_21CollectiveEpilogueBwdISA_SB_SD_Li256ELb1ELb0ELi2EEENS1_19SingleTileSchedulerILb1ELb0ELb0ELi128EEEEEEEEEvNT_6ParamsE$_ZZN4cute5sliceINS_5tupleIJNS_10UnderscoreES2_S2_iEEENS1_IJNS1_IJNS_1CILi1EEENS4_ILi0EEEEEEiNS4_ILi1024EEENS4_ILi8192EEEEEEEEDaRKT_RKT0_ENKUlRKT_RKT0_E_clIS2_iEEDaSJ_SM_)
        /*16838*/ 	.word	0x00000000


	//----- nvinfo : EIATTR_FRAME_SIZE
	.align		4
.L_15380:
        /*1683c*/ 	.byte	0x04, 0x11
        /*1683e*/ 	.short	(.L_15382 - .L_15381)
	.align		4
.L_15381:
        /*16840*/ 	.word	index@($_ZN7cutlass13device_kernelIN5flash19enable_sm80_to_sm89INS1_16FlashAttnBwdSm80INS1_25CollectiveMainloopBwdSm80ILi2ELi2EN4cute5tupleIJNS5_1CILi128EEES8_NS7_ILi64EEEEEENS_10bfloat16_tEfNS_4arch4Sm80ELb0ELb0ELb1ELb1ELb0ELb0ELb0ELb0ELi2ELi4ELi4ELi4ELb0EEENS1_21CollectiveEpilogueBwdISA_SB_SD_Li256ELb1ELb0ELi2EEENS1_19SingleTileSchedulerILb1ELb0ELb0ELi128EEEEEEEEEvNT_6ParamsE$_ZZN4cute5sliceINS_5tupleIJNS_10UnderscoreES2_S2_iEEENS1_IJNS1_IJNS_1CILi1EEENS4_ILi0EEEEEENS4_ILi4096EEENS1_IJiiEEENS1_IJS6_NS4_ILi8192EEEEEEEEEEEDaRKT_RKT0_ENKUlRKT_RKT0_E_clIS2_S9_EEDaSL_SO_)
        /*16844*/ 	.word	0x00000000


	//----- nvinfo : EIATTR_FRAME_SIZE
	.align		4
.L_15382:
        /*16848*/ 	.byte	0x04, 0x11
        /*1684a*/ 	.short	(.L_15384 - .L_15383)
	.align		4
.L_15383:
        /*1684c*/ 	.word	index@($_ZN7cutlass13device_kernelIN5flash19enable_sm80_to_sm89INS1_16FlashAttnBwdSm80INS1_25CollectiveMainloopBwdSm80ILi2ELi2EN4cute5tupleIJNS5_1CILi128EEES8_NS7_ILi64EEEEEENS_10bfloat16_tEfNS_4arch4Sm80ELb0ELb0ELb1ELb1ELb0ELb0ELb0ELb0ELi2ELi4ELi4ELi4ELb0EEENS1_21CollectiveEpilogueBwdISA_SB_SD_Li256ELb1ELb0ELi2EEENS1_19SingleTileSchedulerILb1ELb0ELb0ELi128EEEEEEEEEvNT_6ParamsE$_ZZN4cute5sliceINS_5tupleIJNS_10UnderscoreES2_NS_1CILi0EEEEEENS1_IJNS1_IJNS3_ILi1EEES4_EEEiNS3_ILi1024EEEEEEEEDaRKT_RKT0_ENKUlRKT_RKT0_E_clIS2_iEEDaSI_SL_)
        /*16850*/ 	.word	0x00000000


	//----- nvinfo : EIATTR_FRAME_SIZE
	.align		4
.L_15384:
        /*16854*/ 	.byte	0x04, 0x11
        /*16856*/ 	.short	(.L_15386 - .L_15385)
	.align		4
.L_15385:
        /*16858*/ 	.word	index@($_ZN7cutlass13device_kernelIN5flash19enable_sm80_to_sm89INS1_16FlashAttnBwdSm80INS1_25CollectiveMainloopBwdSm80ILi2ELi2EN4cute5tupleIJNS5_1CILi128EEES8_NS7_ILi64EEEEEENS_10bfloat16_tEfNS_4arch4Sm80ELb0ELb0ELb1ELb1ELb0ELb0ELb0ELb0ELi2ELi4ELi4ELi4ELb0EEENS1_21CollectiveEpilogueBwdISA_SB_SD_Li256ELb1ELb0ELi2EEENS1_19SingleTileSchedulerILb1ELb0ELb0ELi128EEEEEEEEEvNT_6ParamsE$_ZZN4cute5sliceINS_5tupleIJNS1_IJNS_10UnderscoreENS_1CILi0EEEEEENS1_IJS4_S2_EEEEEENS1_IJNS1_IJNS1_IJNS3_ILi1EEES4_EEES4_EEENS1_IJNS1_IJS4_S4_EEEiEEEEEEEEDaRKT_RKT0_ENKUlRKT_RKT0_E_clIS6_SC_EEDaSM_SP_)
        /*1685c*/ 	.word	0x00000000


	//----- nvinfo : EIATTR_FRAME_SIZE
	.align		4
.L_15386:
        /*16860*/ 	.byte	0x04, 0x11
        /*16862*/ 	.short	(.L_15388 - .L_15387)
	.align		4
.L_15387:
        /*16864*/ 	.word	index@($_ZN7cutlass13device_kernelIN5flash19enable_sm80_to_sm89INS1_16FlashAttnBwdSm80INS1_25CollectiveMainloopBwdSm80ILi2ELi2EN4cute5tupleIJNS5_1CILi128EEES8_NS7_ILi64EEEEEENS_10bfloat16_tEfNS_4arch4Sm80ELb0ELb0ELb1ELb1ELb0ELb0ELb0ELb0ELi2ELi4ELi4ELi4ELb0EEENS1_21CollectiveEpilogueBwdISA_SB_SD_Li256ELb1ELb0ELi2EEENS1_19SingleTileSchedulerILb1ELb0ELb0ELi128EEEEEEEEEvNT_6ParamsE$_ZZN4cute4takeILi1ELi3ENS_5tupleIJNS1_IJiNS_1CILi512EEEEEENS1_IJiiEEENS2_ILi1024EEEEEEEEDaRKT1_ENKUlDpRKT_E_clIJS5_S6_EEEDaSE_)
        /*16868*/ 	.word	0x00000000


	//----- nvinfo : EIATTR_FRAME_SIZE
	.align		4
.L_15388:
        /*1686c*/ 	.byte	0x04, 0x11
        /*1686e*/ 	.short	(.L_15390 - .L_15389)
	.align		4
.L_15389:
        /*16870*/ 	.word	index@($_ZN7cutlass13device_kernelIN5flash19enable_sm80_to_sm89INS1_16FlashAttnBwdSm80INS1_25CollectiveMainloopBwdSm80ILi2ELi2EN4cute5tupleIJNS5_1CILi128EEES8_NS7_ILi64EEEEEENS_10bfloat16_tEfNS_4arch4Sm80ELb0ELb0ELb1ELb1ELb0ELb0ELb0ELb0ELi2ELi4ELi4ELi4ELb0EEENS1_21CollectiveEpilogueBwdISA_SB_SD_Li256ELb1ELb0ELi2EEENS1_19SingleTileSchedulerILb1ELb0ELb0ELi128EEEEEEEEEvNT_6ParamsE$_ZZN4cute4takeILi1ELi3ENS_5tupleIJNS1_IJNS_1CILi1EEEiEEENS2_ILi1024EEENS1_IJiiEEEEEEEEDaRKT1_ENKUlDpRKT_E_clIJS5_S6_EEEDaSE_)
        /*16874*/ 	.word	0x00000000


	//----- nvinfo : EIATTR_FRAME_SIZE
	.align		4
.L_15390:
        /*16878*/ 	.byte	0x04, 0x11
        /*1687a*/ 	.short	(.L_15392 - .L_15391)
	.align		4
.L_15391:
        /*1687c*/ 	.word	index@($_ZN7cutlass13device_kernelIN5flash19enable_sm80_to_sm89INS1_16FlashAttnBwdSm80INS1_25CollectiveMainloopBwdSm80ILi2ELi2EN4cute5tupleIJNS5_1CILi128EEES8_NS7_ILi64EEEEEENS_10bfloat16_tEfNS_4arch4Sm80ELb0ELb0ELb1ELb1ELb0ELb0ELb0ELb0ELi2ELi4ELi4ELi4ELb0EEENS1_21CollectiveEpilogueBwdISA_SB_SD_Li256ELb1ELb0ELi2EEENS1_19SingleTileSchedulerILb1ELb0ELb0ELi128EEEEEEEEEvNT_6ParamsE$_ZZN4cute4takeILi1ELi3ENS_5tupleIJNS1_IJNS_1CILi1EEENS2_ILi512EEEiEEENS2_ILi4096EEENS1_IJiiEEEEEEEEDaRKT1_ENKUlDpRKT_E_clIJS6_S7_EEEDaSF_)
        /*16880*/ 	.word	0x00000000


	//----- nvinfo : EIATTR_FRAME_SIZE
	.align		4
.L_15392:
        /*16884*/ 	.byte	0x04, 0x11
        /*16886*/ 	.short	(.L_15394 - .L_15393)
	.align		4
.L_15393:
        /*16888*/ 	.word	index@($_ZN7cutlass13device_kernelIN5flash19enable_sm80_to_sm89INS1_16FlashAttnBwdSm80INS1_25CollectiveMainloopBwdSm80ILi2ELi2EN4cute5tupleIJNS5_1CILi128EEES8_NS7_ILi64EEEEEENS_10bfloat16_tEfNS_4arch4Sm80ELb0ELb0ELb1ELb1ELb0ELb0ELb0ELb0ELi2ELi4ELi4ELi4ELb0EEENS1_21CollectiveEpilogueBwdISA_SB_SD_Li256ELb1ELb0ELi2EEENS1_19SingleTileSchedulerILb1ELb0ELb0ELi128EEEEEEEEEvNT_6ParamsE$_ZZN4cute4takeILi1ELi3ENS_5tupleIJNS1_IJNS_1CILi1EEENS2_ILi512EEEiEEENS2_ILi4096EEENS1_IJNS1_IJiiEEENS2_ILi8192EEEEEEEEEEEDaRKT1_ENKUlDpRKT_E_clIJS6_S9_EEEDaSH_)
        /*1688c*/ 	.word	0x00000000


	//----- nvinfo : EIATTR_FRAME_SIZE
	.align		4
.L_15394:
        /*16890*/ 	.byte	0x04, 0x11
        /*16892*/ 	.short	(.L_15396 - .L_15395)
	.align		4
.L_15395:
        /*16894*/ 	.word	index@($_ZN7cutlass13device_kernelIN5flash19enable_sm80_to_sm89INS1_16FlashAttnBwdSm80INS1_25CollectiveMainloopBwdSm80ILi2ELi2EN4cute5tupleIJNS5_1CILi128EEES8_NS7_ILi64EEEEEENS_10bfloat16_tEfNS_4arch4Sm80ELb0ELb0ELb1ELb1ELb0ELb0ELb0ELb0ELi2ELi4ELi4ELi4ELb0EEENS1_21CollectiveEpilogueBwdISA_SB_SD_Li256ELb1ELb0ELi2EEENS1_19SingleTileSchedulerILb1ELb0ELb0ELi128EEEEEEEEEvNT_6ParamsE$_ZZN4cute4takeILi1ELi2ENS_5tupleIJNS1_IJNS_1CILi1EEENS2_ILi0EEEEEEiEEEEEDaRKT1_ENKUlDpRKT_E_clIJiEEEDaSD_)
        /*16898*/ 	.word	0x00000000


	//----- nvinfo : EIATTR_FRAME_SIZE
	.align		4
.L_15396:
        /*1689c*/ 	.byte	0x04, 0x11
        /*1689e*/ 	.short	(.L_15398 - .L_15397)
	.align		4
.L_15397:
        /*168a0*/ 	.word	index@($_ZN7cutlass13device_kernelIN5flash19enable_sm80_to_sm89INS1_16FlashAttnBwdSm80INS1_25CollectiveMainloopBwdSm80ILi2ELi2EN4cute5tupleIJNS5_1CILi128EEES8_NS7_ILi64EEEEEENS_10bfloat16_tEfNS_4arch4Sm80ELb0ELb0ELb1ELb1ELb0ELb0ELb0ELb0ELi2ELi4ELi4ELi4ELb0EEENS1_21CollectiveEpilogueBwdISA_SB_SD_Li256ELb1ELb0ELi2EEENS1_19SingleTileSchedulerILb1ELb0ELb0ELi128EEEEEEEEEvNT_6ParamsE$_ZZN4cute4diceINS_5tupleIJNS1_IJiNS1_IJiNS_1CILi0EEEEEEEEENS1_IJNS_10UnderscoreENS1_IJS6_S6_EEEEEEEEES9_EEDaRKT_RKT0_ENKUlRKT_RKT0_E_clIS5_S5_EEDaSI_SL_)
        /*168a4*/ 	.word	0x00000000


	//----- nvinfo : EIATTR_FRAME_SIZE
	.align		4
.L_15398:
        /*168a8*/ 	.byte	0x04, 0x11
        /*168aa*/ 	.short	(.L_15400 - .L_15399)
	.align		4
.L_15399:
        /*168ac*/ 	.word	index@($_ZN7cutlass13device_kernelIN5flash19enable_sm80_to_sm89INS1_16FlashAttnBwdSm80INS1_25CollectiveMainloopBwdSm80ILi2ELi2EN4cute5tupleIJNS5_1CILi128EEES8_NS7_ILi64EEEEEENS_10bfloat16_tEfNS_4arch4Sm80ELb0ELb0ELb1ELb1ELb0ELb0ELb0ELb0ELi2ELi4ELi4ELi4ELb0EEENS1_21CollectiveEpilogueBwdISA_SB_SD_Li256ELb1ELb0ELi2EEENS1_19SingleTileSchedulerILb1ELb0ELb0ELi128EEEEEEEEEvNT_6ParamsE$_ZZN4cute19as_arithmetic_tupleINS_15ArithmeticTupleIJiiEEEEEDaRKT_ENKUlRKT_E_clIiEEDaS8_)
        /*168b0*/ 	.word	0x00000000


	//----- nvinfo : EIATTR_FRAME_SIZE
	.align		4
.L_15400:
        /*168b4*/ 	.byte	0x04, 0x11
        /*168b6*/ 	.short	(.L_15402 - .L_15401)
	.align		4
.L_15401:
        /*168b8*/ 	.word	index@($_ZN7cutlass13device_kernelIN5flash19enable_sm80_to_sm89INS1_16FlashAttnBwdSm80INS1_25CollectiveMainloopBwdSm80ILi2ELi2EN4cute5tupleIJNS5_1CILi128EEES8_NS7_ILi64EEEEEENS_10bfloat16_tEfNS_4arch4Sm80ELb0ELb0ELb1ELb1ELb0ELb0ELb0ELb0ELi2ELi4ELi4ELi4ELb0EEENS1_21CollectiveEpilogueBwdISA_SB_SD_Li256ELb1ELb0ELi2EEENS1_19SingleTileSchedulerILb1ELb0ELb0ELi128EEEEEEEEEvNT_6ParamsE$_ZZN4cute19as_arithmetic_tupleINS_15ArithmeticTupleIJiiEEEEEDaRKT_ENKUlDpRKT_E_clIJiiEEEDaS9_)
        /*168bc*/ 	.word	0x00000000


	//----- nvinfo : EIATTR_FRAME_SIZE
	.align		4
.L_15402:
        /*168c0*/ 	.byte	0x04, 0x11
        /*168c2*/ 	.short	(.L_15404 - .L_15403)
	.align		4
.L_15403:
        /*168c4*/ 	.word	index@($_ZN7cutlass13device_kernelIN5flash19enable_sm80_to_sm89INS1_16FlashAttnBwdSm80INS1_25CollectiveMainloopBwdSm80ILi2ELi2EN4cute5tupleIJNS5_1CILi128EEES8_NS7_ILi64EEEEEENS_10bfloat16_tEfNS_4arch4Sm80ELb0ELb0ELb1ELb1ELb0ELb0ELb0ELb0ELi2ELi4ELi4ELi4ELb0EEENS1_21CollectiveEpilogueBwdISA_SB_SD_Li256ELb1ELb0ELi2EEENS1_19SingleTileSchedulerILb1ELb0ELb0ELi128EEEEEEEEEvNT_6ParamsE$_ZZN4cute16flatten_to_tupleINS_5tupleIJNS_1CILi4096EEENS1_IJiiEEEEEEEEDaRKT_ENKUlRKT_E_clIS4_EEDaSB_)
        /*168c8*/ 	.word	0x00000000


	//----- nvinfo : EIATTR_FRAME_SIZE
	.align		4
.L_15404:
        /*168cc*/ 	.byte	0x04, 0x11
        /*168ce*/ 	.short	(.L_15406 - .L_15405)
	.align		4
.L_15405:
        /*168d0*/ 	.word	index@($_ZN7cutlass13device_kernelIN5flash19enable_sm80_to_sm89INS1_16FlashAttnBwdSm80INS1_25CollectiveMainloopBwdSm80ILi2ELi2EN4cute5tupleIJNS5_1CILi128EEES8_NS7_ILi64EEEEEENS_10bfloat16_tEfNS_4arch4Sm80ELb0ELb0ELb1ELb1ELb0ELb0ELb0ELb0ELi2ELi4ELi4ELi4ELb0EEENS1_21CollectiveEpilogueBwdISA_SB_SD_Li256ELb1ELb0ELi2EEENS1_19SingleTileSchedulerILb1ELb0ELb0ELi128EEEEEEEEEvNT_6ParamsE$_ZZN4cute16flatten_to_tupleINS_5tupleIJNS_1CILi4096EEENS1_IJNS1_IJiiEEENS2_ILi8192EEEEEEEEEEEDaRKT_ENKUlRKT_E_clIS6_EEDaSD_)
        /*168d4*/ 	.word	0x00000000


	//----- nvinfo : EIATTR_FRAME_SIZE
	.align		4
.L_15406:
        /*168d8*/ 	.byte	0x04, 0x11
        /*168da*/ 	.short	(.L_15408 - .L_15407)
	.align		4
.L_15407:
        /*168dc*/ 	.word	index@($_ZN7cutlass13device_kernelIN5flash19enable_sm80_to_sm89INS1_16FlashAttnBwdSm80INS1_25CollectiveMainloopBwdSm80ILi2ELi2EN4cute5tupleIJNS5_1CILi128EEES8_NS7_ILi64EEEEEENS_10bfloat16_tEfNS_4arch4Sm80ELb0ELb0ELb1ELb1ELb0ELb0ELb0ELb0ELi2ELi4ELi4ELi4ELb0EEENS1_21CollectiveEpilogueBwdISA_SB_SD_Li256ELb1ELb0ELi2EEENS1_19SingleTileSchedulerILb1ELb0ELb0ELi128EEEEEEEEEvNT_6ParamsE$_ZZN4cute16flatten_to_tupleINS_5tupleIJNS_1CILi1024EEENS1_IJiiEEEEEEEEDaRKT_ENKUlRKT_E_clIS4_EEDaSB_)
        /*168e0*/ 	.word	0x00000000


	//----- nvinfo : EIATTR_FRAME_SIZE
	.align		4
.L_15408:
        /*168e4*/ 	.byte	0x04, 0x11
        /*168e6*/ 	.short	(.L_15410 - .L_15409)
	.align		4
.L_15409:
        /*168e8*/ 	.word	index@($_ZN7cutlass13device_kernelIN5flash19enable_sm80_to_sm89INS1_16FlashAttnBwdSm80INS1_25CollectiveMainloopBwdSm80ILi2ELi2EN4cute5tupleIJNS5_1CILi128EEES8_NS7_ILi64EEEEEENS_10bfloat16_tEfNS_4arch4Sm80ELb0ELb0ELb1ELb1ELb0ELb0ELb0ELb0ELi2ELi4ELi4ELi4ELb0EEENS1_21CollectiveEpilogueBwdISA_SB_SD_Li256ELb1ELb0ELi2EEENS1_19SingleTileSchedulerILb1ELb0ELb0ELi128EEEEEEEEEvNT_6ParamsE$_ZZN4cute16flatten_to_tupleINS_5tupleIJNS_1CILi0EEENS1_IJNS2_ILi1EEENS2_ILi512EEEiEEEEEEEEDaRKT_ENKUlRKT_E_clIS6_EEDaSD_)
        /*168ec*/ 	.word	0x00000000


	//----- nvinfo : EIATTR_FRAME_SIZE
	.align		4
.L_15410:
        /*168f0*/ 	.byte	0x04, 0x11
        /*168f2*/ 	.short	(.L_15412 - .L_15411)
	.align		4
.L_15411:
        /*168f4*/ 	.word	index@($_ZN7cutlass13device_kernelIN5flash19enable_sm80_to_sm89INS1_16FlashAttnBwdSm80INS1_25CollectiveMainloopBwdSm80ILi2ELi2EN4cute5tupleIJNS5_1CILi128EEES8_NS7_ILi64EEEEEENS_10bfloat16_tEfNS_4arch4Sm80ELb0ELb0ELb1ELb1ELb0ELb0ELb0ELb0ELi2ELi4ELi4ELi4ELb0EEENS1_21CollectiveEpilogueBwdISA_SB_SD_Li256ELb1ELb0ELi2EEENS1_19SingleTileSchedulerILb1ELb0ELb0ELi128EEEEEEEEEvNT_6ParamsE$_ZZN4cute16flatten_to_tupleINS_5tupleIJNS1_IJiiEEENS_1CILi8192EEEEEEEEDaRKT_ENKUlRKT_E_clIS2_EEDaSB_)
        /*168f8*/ 	.word	0x00000000


	//----- nvinfo : EIATTR_FRAME_SIZE
	.align		4
.L_15412:
        /*168fc*/ 	.byte	0x04, 0x11
        /*168fe*/ 	.short	(.L_15414 - .L_15413)
	.align		4
.L_15413:
        /*16900*/ 	.word	index@($_ZN7cutlass13device_kernelIN5flash19enable_sm80_to_sm89INS1_16FlashAttnBwdSm80INS1_25CollectiveMainloopBwdSm80ILi2ELi2EN4cute5tupleIJNS5_1CILi128EEES8_NS7_ILi64EEEEEENS_10bfloat16_tEfNS_4arch4Sm80ELb0ELb0ELb1ELb1ELb0ELb0ELb0ELb0ELi2ELi4ELi4ELi4ELb0EEENS1_21CollectiveEpilogueBwdISA_SB_SD_Li256ELb1ELb0ELi2EEENS1_19SingleTileSchedulerILb1ELb0ELb0ELi128EEEEEEEEEvNT_6ParamsE$_ZZN4cute16flatten_to_tupleINS_5tupleIJNS1_IJiiEEENS_1CILi1024EEEEEEEEDaRKT_ENKUlRKT_E_clIS2_EEDaSB_)
        /*16904*/ 	.word	0x00000000


	//----- nvinfo : EIATTR_FRAME_SIZE
	.align		4
.L_15414:
        /*16908*/ 	.byte	0x04, 0x11
        /*1690a*/ 	.short	(.L_15416 - .L_15415)
	.align		4
.L_15415:
        /*1690c*/ 	.word	index@($_ZN7cutlass13device_kernelIN5flash19enable_sm80_to_sm89INS1_16FlashAttnBwdSm80INS1_25CollectiveMainloopBwdSm80ILi2ELi2EN4cute5tupleIJNS5_1CILi128EEES8_NS7_ILi64EEEEEENS_10bfloat16_tEfNS_4arch4Sm80ELb0ELb0ELb1ELb1ELb0ELb0ELb0ELb0ELi2ELi4ELi4ELi4ELb0EEENS1_21CollectiveEpilogueBwdISA_SB_SD_Li256ELb1ELb0ELi2EEENS1_19SingleTileSchedulerILb1ELb0ELb0ELi128EEEEEEEEEvNT_6ParamsE$_ZZN4cute14transform_leafINS_15ArithmeticTupleIJiiEEENS_8identityEEEDaRKT_OT0_ENKUlRKT_E_clIiEEDaSB_)
        /*16910*/ 	.word	0x00000000


	//----- nvinfo : EIATTR_FRAME_SIZE
	.align		4
.L_15416:
        /*16914*/ 	.byte	0x04, 0x11
        /*16916*/ 	.short	(.L_15418 - .L_15417)
	.align		4
.L_15417:
        /*16918*/ 	.word	index@($_ZN7cutlass13device_kernelIN5flash19enable_sm80_to_sm89INS1_16FlashAttnBwdSm80INS1_25CollectiveMainloopBwdSm80ILi2ELi2EN4cute5tupleIJNS5_1CILi128EEES8_NS7_ILi64EEEEEENS_10bfloat16_tEfNS_4arch4Sm80ELb0ELb0ELb1ELb1ELb0ELb0ELb0ELb0ELi2ELi4ELi4ELi4ELb0EEENS1_21CollectiveEpilogueBwdISA_SB_SD_Li256ELb1ELb0ELi2EEENS1_19SingleTileSchedulerILb1ELb0ELb0ELi128EEEEEEEEEvNT_6ParamsE$_ZZN4cute14logical_divideINS_5tupleIJNS1_IJNS_1CILi8EEENS2_ILi1EEEEEENS1_IJNS2_ILi2EEEEEEEEENS1_IJNS1_IJS4_NS2_ILi0EEEEEENS1_IJiEEEEEENS1_IJS5_NS_6LayoutIS4_S9_EEEEEEEDaRKNSD_IT_T0_EERKT1_ENKUlRKT_RKT0_E_clINSD_IS7_SB_EESE_EEDaSQ_ST_)
        /*1691c*/ 	.word	0x00000000


	//----- nvinfo : EIATTR_FRAME_SIZE
	.align		4
.L_15418:
        /*16920*/ 	.byte	0x04, 0x11
        /*16922*/ 	.short	(.L_15420 - .L_15419)
	.align		4
.L_15419:
        /*16924*/ 	.word	index@($_ZN7cutlass13device_kernelIN5flash19enable_sm80_to_sm89INS1_16FlashAttnBwdSm80INS1_25CollectiveMainloopBwdSm80ILi2ELi2EN4cute5tupleIJNS5_1CILi128EEES8_NS7_ILi64EEEEEENS_10bfloat16_tEfNS_4arch4Sm80ELb0ELb0ELb1ELb1ELb0ELb0ELb0ELb0ELi2ELi4ELi4ELi4ELb0EEENS1_21CollectiveEpilogueBwdISA_SB_SD_Li256ELb1ELb0ELi2EEENS1_19SingleTileSchedulerILb1ELb0ELb0ELi128EEEEEEEEEvNT_6ParamsE$_ZZN4cute13to_mixed_bitsINS_5tupleIJNS_1CILi4EEENS2_ILi8EEEEEENS1_IJNS2_ILi128EEENS2_ILi0EEEEEENS1_IJiiEEEEEDaRKT_RKT0_RKT1_ENKUlRKT_RKT0_RKT1_E_clIS3_S6_iEEDaSL_SO_SR_)
        /*16928*/ 	.word	0x00000000


	//----- nvinfo : EIATTR_FRAME_SIZE
	.align		4
.L_15420:
        /*1692c*/ 	.byte	0x04, 0x11
        /*1692e*/ 	.short	(.L_15422 - .L_15421)
	.align		4
.L_15421:
        /*16930*/ 	.word	index@($_ZN7cutlass13device_kernelIN5flash19enable_sm80_to_sm89INS1_16FlashAttnBwdSm80INS1_25CollectiveMainloopBwdSm80ILi2ELi2EN4cute5tupleIJNS5_1CILi128EEES8_NS7_ILi64EEEEEENS_10bfloat16_tEfNS_4arch4Sm80ELb0ELb0ELb1ELb1ELb0ELb0ELb0ELb0ELi2ELi4ELi4ELi4ELb0EEENS1_21CollectiveEpilogueBwdISA_SB_SD_Li256ELb1ELb0ELi2EEENS1_19SingleTileSchedulerILb1ELb0ELb0ELi128EEEEEEEEEvNT_6ParamsE$_ZZN4cute13to_mixed_bitsINS_5tupleIJNS_1CILi4EEENS2_ILi8EEEEEENS1_IJNS2_ILi128EEENS2_ILi0EEEEEENS1_IJiiEEEEEDaRKT_RKT0_RKT1_ENKUlDpRKT_E_clIJNS_9MixedBitsILj0ELj384EEENS2_ILj0EEEEEEDaSM_)
        /*16934*/ 	.word	0x00000000


	//----- nvinfo : EIATTR_FRAME_SIZE
	.align		4
.L_15422:
        /*16938*/ 	.byte	0x04, 0x11
        /*1693a*/ 	.short	(.L_15424 - .L_15423)
	.align		4
.L_15423:
        /*1693c*/ 	.word	index@($_ZN7cutlass13device_kernelIN5flash19enable_sm80_to_sm89INS1_16FlashAttnBwdSm80INS1_25CollectiveMainloopBwdSm80ILi2ELi2EN4cute5tupleIJNS5_1CILi128EEES8_NS7_ILi64EEEEEENS_10bfloat16_tEfNS_4arch4Sm80ELb0ELb0ELb1ELb1ELb0ELb0ELb0ELb0ELi2ELi4ELi4ELi4ELb0EEENS1_21CollectiveEpilogueBwdISA_SB_SD_Li256ELb1ELb0ELi2EEENS1_19SingleTileSchedulerILb1ELb0ELb0ELi128EEEEEEEEEvNT_6ParamsE$_ZZN4cute13to_mixed_bitsINS_5tupleIJNS_1CILi4EEENS2_ILi8EEEEEENS1_IJNS2_ILi0EEENS2_ILi64EEEEEENS1_IJiiEEEEEDaRKT_RKT0_RKT1_ENKUlRKT_RKT0_RKT1_E_clIS4_S7_iEEDaSL_SO_SR_)
        /*16940*/ 	.word	0x00000000


	//----- nvinfo : EIATTR_FRAME_SIZE
	.align		4
.L_15424:
        /*16944*/ 	.byte	0x04, 0x11
        /*16946*/ 	.short	(.L_15426 - .L_15425)
	.align		4
.L_15425:
        /*16948*/ 	.word	index@($_ZN7cutlass13device_kernelIN5flash19enable_sm80_to_sm89INS1_16FlashAttnBwdSm80INS1_25CollectiveMainloopBwdSm80ILi2ELi2EN4cute5tupleIJNS5_1CILi128EEES8_NS7_ILi64EEEEEENS_10bfloat16_tEfNS_4arch4Sm80ELb0ELb0ELb1ELb1ELb0ELb0ELb0ELb0ELi2ELi4ELi4ELi4ELb0EEENS1_21CollectiveEpilogueBwdISA_SB_SD_Li256ELb1ELb0ELi2EEENS1_19SingleTileSchedulerILb1ELb0ELb0ELi128EEEEEEEEEvNT_6ParamsE$_ZZN4cute13to_mixed_bitsINS_5tupleIJNS_1CILi4EEENS2_ILi8EEEEEENS1_IJNS2_ILi0EEENS2_ILi64EEEEEENS1_IJiiEEEEEDaRKT_RKT0_RKT1_ENKUlDpRKT_E_clIJNS2_ILj0EEENS_9MixedBitsILj0ELj448EEEEEEDaSM_)
        /*1694c*/ 	.word	0x00000000


	//----- nvinfo : EIATTR_FRAME_SIZE
	.align		4
.L_15426:
        /*16950*/ 	.byte	0x04, 0x11
        /*16952*/ 	.short	(.L_15428 - .L_15427)
	.align		4
.L_15427:
        /*16954*/ 	.word	index@($_ZN7cutlass13device_kernelIN5flash19enable_sm80_to_sm89INS1_16FlashAttnBwdSm80INS1_25CollectiveMainloopBwdSm80ILi2ELi2EN4cute5tupleIJNS5_1CILi128EEES8_NS7_ILi64EEEEEENS_10bfloat16_tEfNS_4arch4Sm80ELb0ELb0ELb1ELb1ELb0ELb0ELb0ELb0ELi2ELi4ELi4ELi4ELb0EEENS1_21CollectiveEpilogueBwdISA_SB_SD_Li256ELb1ELb0ELi2EEENS1_19SingleTileSchedulerILb1ELb0ELb0ELi128EEEEEEEEEvNT_6ParamsE$_ZZN4cute13to_mixed_bitsINS_5tupleIJNS1_IJNS_1CILi4EEENS2_ILi8EEEEEES3_NS2_ILi1EEEEEENS1_IJNS1_IJNS2_ILi128EEENS2_ILi0EEEEEENS2_ILi16EEES9_EEENS1_IJNS1_IJiiEEEiS9_EEEEEDaRKT_RKT0_RKT1_ENKUlRKT_RKT0_RKT1_E_clIS5_SA_SD_EEDaSQ_ST_SW_)
        /*16958*/ 	.word	0x00000000


	//----- nvinfo : EIATTR_FRAME_SIZE
	.align		4
.L_15428:
        /*1695c*/ 	.byte	0x04, 0x11
        /*1695e*/ 	.short	(.L_15430 - .L_15429)
	.align		4
.L_15429:
        /*16960*/ 	.word	index@($_ZN7cutlass13device_kernelIN5flash19enable_sm80_to_sm89INS1_16FlashAttnBwdSm80INS1_25CollectiveMainloopBwdSm80ILi2ELi2EN4cute5tupleIJNS5_1CILi128EEES8_NS7_ILi64EEEEEENS_10bfloat16_tEfNS_4arch4Sm80ELb0ELb0ELb1ELb1ELb0ELb0ELb0ELb0ELi2ELi4ELi4ELi4ELb0EEENS1_21CollectiveEpilogueBwdISA_SB_SD_Li256ELb1ELb0ELi2EEENS1_19SingleTileSchedulerILb1ELb0ELb0ELi128EEEEEEEEEvNT_6ParamsE$_ZZN4cute13to_mixed_bitsINS_5tupleIJNS1_IJNS_1CILi4EEENS2_ILi8EEEEEES3_NS2_ILi1EEEEEENS1_IJNS1_IJNS2_ILi128EEENS2_ILi0EEEEEENS2_ILi16EEES9_EEENS1_IJNS1_IJiiEEEiS9_EEEEEDaRKT_RKT0_RKT1_ENKUlRKT_RKT0_RKT1_E_clIS3_SB_iEEDaSQ_ST_SW_)
        /*16964*/ 	.word	0x00000000


	//----- nvinfo : EIATTR_FRAME_SIZE
	.align		4
.L_15430:
        /*16968*/ 	.byte	0x04, 0x11
        /*1696a*/ 	.short	(.L_15432 - .L_15431)
	.align		4
.L_15431:
        /*1696c*/ 	.word	index@($_ZN7cutlass13device_kernelIN5flash19enable_sm80_to_sm89INS1_16FlashAttnBwdSm80INS1_25CollectiveMainloopBwdSm80ILi2ELi2EN4cute5tupleIJNS5_1CILi128EEES8_NS7_ILi64EEEEEENS_10bfloat16_tEfNS_4arch4Sm80ELb0ELb0ELb1ELb1ELb0ELb0ELb0ELb0ELi2ELi4ELi4ELi4ELb0EEENS1_21CollectiveEpilogueBwdISA_SB_SD_Li256ELb1ELb0ELi2EEENS1_19SingleTileSchedulerILb1ELb0ELb0ELi128EEEEEEEEEvNT_6ParamsE$_ZZN4cute13to_mixed_bitsINS_5tupleIJNS1_IJNS_1CILi4EEENS2_ILi8EEEEEES3_NS2_ILi1EEEEEENS1_IJNS1_IJNS2_ILi128EEENS2_ILi0EEEEEENS2_ILi16EEES9_EEENS1_IJNS1_IJiiEEEiS9_EEEEEDaRKT_RKT0_RKT1_ENKUlDpRKT_E_clIJNS_9MixedBitsILj0ELj384EEENSU_ILj0ELj48EEENS2_ILj0EEEEEEDaSR_)
        /*16970*/ 	.word	0x00000000


	//----- nvinfo : EIATTR_FRAME_SIZE
	.align		4
.L_15432:
        /*16974*/ 	.byte	0x04, 0x11
        /*16976*/ 	.short	(.L_15434 - .L_15433)
	.align		4
.L_15433:
        /*16978*/ 	.word	index@($_ZN7cutlass13device_kernelIN5flash19enable_sm80_to_sm89INS1_16FlashAttnBwdSm80INS1_25CollectiveMainloopBwdSm80ILi2ELi2EN4cute5tupleIJNS5_1CILi128EEES8_NS7_ILi64EEEEEENS_10bfloat16_tEfNS_4arch4Sm80ELb0ELb0ELb1ELb1ELb0ELb0ELb0ELb0ELi2ELi4ELi4ELi4ELb0EEENS1_21CollectiveEpilogueBwdISA_SB_SD_Li256ELb1ELb0ELi2EEENS1_19SingleTileSchedulerILb1ELb0ELb0ELi128EEEEEEEEEvNT_6ParamsE$_ZZN4cute13to_mixed_bitsINS_5tupleIJNS1_IJNS_1CILi4EEENS2_ILi8EEEEEES3_NS2_ILi1EEEEEENS1_IJNS1_IJNS2_ILi0EEENS2_ILi64EEEEEES8_S8_EEENS1_IJNS1_IJiiEEEiS8_EEEEEDaRKT_RKT0_RKT1_ENKUlRKT_RKT0_RKT1_E_clIS5_SA_SC_EEDaSP_SS_SV_)
        /*1697c*/ 	.word	0x00000000


	//----- nvinfo : EIATTR_FRAME_SIZE
	.align		4
.L_15434:
        /*16980*/ 	.byte	0x04, 0x11
        /*16982*/ 	.short	(.L_15436 - .L_15435)
	.align		4
.L_15435:
        /*16984*/ 	.word	index@($_ZN7cutlass13device_kernelIN5flash19enable_sm80_to_sm89INS1_16FlashAttnBwdSm80INS1_25CollectiveMainloopBwdSm80ILi2ELi2EN4cute5tupleIJNS5_1CILi128EEES8_NS7_ILi64EEEEEENS_10bfloat16_tEfNS_4arch4Sm80ELb0ELb0ELb1ELb1ELb0ELb0ELb0ELb0ELi2ELi4ELi4ELi4ELb0EEENS1_21CollectiveEpilogueBwdISA_SB_SD_Li256ELb1ELb0ELi2EEENS1_19SingleTileSchedulerILb1ELb0ELb0ELi128EEEEEEEEEvNT_6ParamsE$_ZZN4cute13to_mixed_bitsINS_5tupleIJNS1_IJNS_1CILi4EEENS2_ILi8EEEEEES3_NS2_ILi1EEEEEENS1_IJNS1_IJNS2_ILi0EEENS2_ILi64EEEEEES8_S8_EEENS1_IJNS1_IJiiEEEiS8_EEEEEDaRKT_RKT0_RKT1_ENKUlDpRKT_E_clIJNS_9MixedBitsILj0ELj448EEENS2_ILj0EEESV_EEEDaSQ_)
        /*16988*/ 	.word	0x00000000


	//----- nvinfo : EIATTR_FRAME_SIZE
	.align		4
.L_15436:
        /*1698c*/ 	.byte	0x04, 0x11
        /*1698e*/ 	.short	(.L_15438 - .L_15437)
	.align		4
.L_15437:
        /*16990*/ 	.word	index@($_ZN7cutlass13device_kernelIN5flash19enable_sm80_to_sm89INS1_16FlashAttnBwdSm80INS1_25CollectiveMainloopBwdSm80ILi2ELi2EN4cute5tupleIJNS5_1CILi128EEES8_NS7_ILi64EEEEEENS_10bfloat16_tEfNS_4arch4Sm80ELb0ELb0ELb1ELb1ELb0ELb0ELb0ELb0ELi2ELi4ELi4ELi4ELb0EEENS1_21CollectiveEpilogueBwdISA_SB_SD_Li256ELb1ELb0ELi2EEENS1_19SingleTileSchedulerILb1ELb0ELb0ELi128EEEEEEEEEvNT_6ParamsE$_ZZN4cute13to_mixed_bitsINS_5tupleIJNS1_IJNS_1CILi4EEENS2_ILi8EEEEEENS2_ILi2EEENS2_ILi1EEEEEENS1_IJNS1_IJNS2_ILi128EEENS2_ILi0EEEEEES4_SA_EEENS1_IJNS1_IJiiEEEiSA_EEEEEDaRKT_RKT0_RKT1_ENKUlRKT_RKT0_RKT1_E_clIS6_S4_iEEDaSQ_ST_SW_)
        /*16994*/ 	.word	0x00000000


	//----- nvinfo : EIATTR_FRAME_SIZE
	.align		4
.L_15438:
        /*16998*/ 	.byte	0x04, 0x11
        /*1699a*/ 	.short	(.L_15440 - .L_15439)
	.align		4
.L_15439:
        /*1699c*/ 	.word	index@($_ZN7cutlass13device_kernelIN5flash19enable_sm80_to_sm89INS1_16FlashAttnBwdSm80INS1_25CollectiveMainloopBwdSm80ILi2ELi2EN4cute5tupleIJNS5_1CILi128EEES8_NS7_ILi64EEEEEENS_10bfloat16_tEfNS_4arch4Sm80ELb0ELb0ELb1ELb1ELb0ELb0ELb0ELb0ELi2ELi4ELi4ELi4ELb0EEENS1_21CollectiveEpilogueBwdISA_SB_SD_Li256ELb1ELb0ELi2EEENS1_19SingleTileSchedulerILb1ELb0ELb0ELi128EEEEEEEEEvNT_6ParamsE$_ZZN4cute13to_mixed_bitsINS_5tupleIJNS1_IJNS_1CILi4EEENS2_ILi8EEEEEENS2_ILi2EEENS2_ILi1EEEEEENS1_IJNS1_IJNS2_ILi128EEENS2_ILi0EEEEEES4_SA_EEENS1_IJNS1_IJiiEEEiSA_EEEEEDaRKT_RKT0_RKT1_ENKUlRKT_RKT0_RKT1_E_clIS5_SB_SD_EEDaSQ_ST_SW_)
        /*169a0*/ 	.word	0x00000000


	//----- nvinfo : EIATTR_FRAME_SIZE
	.align		4
.L_15440:
        /*169a4*/ 	.byte	0x04, 0x11
        /*169a6*/ 	.short	(.L_15442 - .L_15441)
	.align		4
.L_15441:
        /*169a8*/ 	.word	index@($_ZN7cutlass13device_kernelIN5flash19enable_sm80_to_sm89INS1_16FlashAttnBwdSm80INS1_25CollectiveMainloopBwdSm80ILi2ELi2EN4cute5tupleIJNS5_1CILi128EEES8_NS7_ILi64EEEEEENS_10bfloat16_tEfNS_4arch4Sm80ELb0ELb0ELb1ELb1ELb0ELb0ELb0ELb0ELi2ELi4ELi4ELi4ELb0EEENS1_21CollectiveEpilogueBwdISA_SB_SD_Li256ELb1ELb0ELi2EEENS1_19SingleTileSchedulerILb1ELb0ELb0ELi128EEEEEEEEEvNT_6ParamsE$_ZZN4cute13to_mixed_bitsINS_5tupleIJNS1_IJNS_1CILi4EEENS2_ILi8EEEEEENS2_ILi2EEENS2_ILi1EEEEEENS1_IJNS1_IJNS2_ILi128EEENS2_ILi0EEEEEES4_SA_EEENS1_IJNS1_IJiiEEEiSA_EEEEEDaRKT_RKT0_RKT1_ENKUlDpRKT_E_clIJNS_9MixedBitsILj0ELj384EEENSU_ILj0ELj8EEENS2_ILj0EEEEEEDaSR_)
        /*169ac*/ 	.word	0x00000000


	//----- nvinfo : EIATTR_FRAME_SIZE
	.align		4
.L_15442:
        /*169b0*/ 	.byte	0x04, 0x11
        /*169b2*/ 	.short	(.L_15444 - .L_15443)
	.align		4
.L_15443:
        /*169b4*/ 	.word	index@($_ZN7cutlass13device_kernelIN5flash19enable_sm80_to_sm89INS1_16FlashAttnBwdSm80INS1_25CollectiveMainloopBwdSm80ILi2ELi2EN4cute5tupleIJNS5_1CILi128EEES8_NS7_ILi64EEEEEENS_10bfloat16_tEfNS_4arch4Sm80ELb0ELb0ELb1ELb1ELb0ELb0ELb0ELb0ELi2ELi4ELi4ELi4ELb0EEENS1_21CollectiveEpilogueBwdISA_SB_SD_Li256ELb1ELb0ELi2EEENS1_19SingleTileSchedulerILb1ELb0ELb0ELi128EEEEEEEEEvNT_6ParamsE$_ZZN4cute13to_mixed_bitsINS_5tupleIJNS1_IJNS_1CILi4EEENS2_ILi8EEEEEENS2_ILi2EEENS2_ILi1EEEEEENS1_IJNS1_IJNS2_ILi0EEENS2_ILi64EEEEEES9_S9_EEENS1_IJNS1_IJiiEEEiS9_EEEEEDaRKT_RKT0_RKT1_ENKUlRKT_RKT0_RKT1_E_clIS5_SB_SD_EEDaSQ_ST_SW_)
        /*169b8*/ 	.word	0x00000000


	//----- nvinfo : EIATTR_FRAME_SIZE
	.align		4
.L_15444:
        /*169bc*/ 	.byte	0x04, 0x11
        /*169be*/ 	.short	(.L_15446 - .L_15445)
	.align		4
.L_15445:
        /*169c0*/ 	.word	index@($_ZN7cutlass13device_kernelIN5flash19enable_sm80_to_sm89INS1_16FlashAttnBwdSm80INS1_25CollectiveMainloopBwdSm80ILi2ELi2EN4cute5tupleIJNS5_1CILi128EEES8_NS7_ILi64EEEEEENS_10bfloat16_tEfNS_4arch4Sm80ELb0ELb0ELb1ELb1ELb0ELb0ELb0ELb0ELi2ELi4ELi4ELi4ELb0EEENS1_21CollectiveEpilogueBwdISA_SB_SD_Li256ELb1ELb0ELi2EEENS1_19SingleTileSchedulerILb1ELb0ELb0ELi128EEEEEEEEEvNT_6ParamsE$_ZZN4cute13to_mixed_bitsINS_5tupleIJNS1_IJNS_1CILi4EEENS2_ILi8EEEEEENS2_ILi2EEENS2_ILi1EEEEEENS1_IJNS1_IJNS2_ILi0EEENS2_ILi64EEEEEES9_S9_EEENS1_IJNS1_IJiiEEEiS9_EEEEEDaRKT_RKT0_RKT1_ENKUlDpRKT_E_clIJNS_9MixedBitsILj0ELj448EEENS2_ILj0EEESW_EEEDaSR_)
        /*169c4*/ 	.word	0x00000000


	//----- nvinfo : EIATTR_FRAME_SIZE
	.align		4
.L_15446:
        /*169c8*/ 	.byte	0x04, 0x11
        /*169ca*/ 	.short	(.L_15448 - .L_15447)
	.align		4
.L_15447:
        /*169cc*/ 	.word	index@($_ZN7cutlass13device_kernelIN5flash19enable_sm80_to_sm89INS1_16FlashAttnBwdSm80INS1_25CollectiveMainloopBwdSm80ILi2ELi2EN4cute5tupleIJNS5_1CILi128EEES8_NS7_ILi64EEEEEENS_10bfloat16_tEfNS_4arch4Sm80ELb0ELb0ELb1ELb1ELb0ELb0ELb0ELb0ELi2ELi4ELi4ELi4ELb0EEENS1_21CollectiveEpilogueBwdISA_SB_SD_Li256ELb1ELb0ELi2EEENS1_19SingleTileSchedulerILb1ELb0ELb0ELi128EEEEEEEEEvNT_6ParamsE$_ZZN4cute12filter_tupleINS_5tupleIJiNS_1CILi0EEEEEES4_ZNS_6detail9lift_diceIS4_S4_EEDaRKT_RKT0_EUlRKT_RKT0_E_EEDaS9_SC_OT1_ENKUlDpSF_E_clIJNS1_IJiEEENS1_IJS3_EEEEEEDaSM_)
        /*169d0*/ 	.word	0x00000000


	//----- nvinfo : EIATTR_FRAME_SIZE
	.align		4
.L_15448:
        /*169d4*/ 	.byte	0x04, 0x11
        /*169d6*/ 	.short	(.L_15450 - .L_15449)
	.align		4
.L_15449:
        /*169d8*/ 	.word	index@($_ZN7cutlass13device_kernelIN5flash19enable_sm80_to_sm89INS1_16FlashAttnBwdSm80INS1_25CollectiveMainloopBwdSm80ILi2ELi2EN4cute5tupleIJNS5_1CILi128EEES8_NS7_ILi64EEEEEENS_10bfloat16_tEfNS_4arch4Sm80ELb0ELb0ELb1ELb1ELb0ELb0ELb0ELb0ELi2ELi4ELi4ELi4ELb0EEENS1_21CollectiveEpilogueBwdISA_SB_SD_Li256ELb1ELb0ELi2EEENS1_19SingleTileSchedulerILb1ELb0ELb0ELi128EEEEEEEEEvNT_6ParamsE$_ZZN4cute12filter_tupleINS_5tupleIJiNS1_IJiNS_1CILi0EEEEEEEEES5_ZNS_6detail9lift_diceIS5_S5_EEDaRKT_RKT0_EUlRKT_RKT0_E_EEDaSA_SD_OT1_ENKUlDpSG_E_clIJNS1_IJiEEES4_EEEDaSN_)
        /*169dc*/ 	.word	0x00000000


	//----- nvinfo : EIATTR_FRAME_SIZE
	.align		4
.L_15450:
        /*169e0*/ 	.byte	0x04, 0x11
        /*169e2*/ 	.short	(.L_15452 - .L_15451)
	.align		4
.L_15451:
        /*169e4*/ 	.word	index@($_ZN7cutlass13device_kernelIN5flash19enable_sm80_to_sm89INS1_16FlashAttnBwdSm80INS1_25CollectiveMainloopBwdSm80ILi2ELi2EN4cute5tupleIJNS5_1CILi128EEES8_NS7_ILi64EEEEEENS_10bfloat16_tEfNS_4arch4Sm80ELb0ELb0ELb1ELb1ELb0ELb0ELb0ELb0ELi2ELi4ELi4ELi4ELb0EEENS1_21CollectiveEpilogueBwdISA_SB_SD_Li256ELb1ELb0ELi2EEENS1_19SingleTileSchedulerILb1ELb0ELb0ELi128EEEEEEEEEvNT_6ParamsE$_ZZN4cute12filter_tupleINS_5tupleIJNS_1CILi4096EEENS1_IJiiEEEEEEZNS_16flatten_to_tupleIS5_EEDaRKT_EUlRKT_E_EEDaS9_OT0_ENKUlDpSC_E_clIJNS1_IJS3_EEES4_EEEDaSG_)
        /*169e8*/ 	.word	0x00000000


	//----- nvinfo : EIATTR_FRAME_SIZE
	.align		4
.L_15452:
        /*169ec*/ 	.byte	0x04, 0x11
        /*169ee*/ 	.short	(.L_15454 - .L_15453)
	.align		4
.L_15453:
        /*169f0*/ 	.word	index@($_ZN7cutlass13device_kernelIN5flash19enable_sm80_to_sm89INS1_16FlashAttnBwdSm80INS1_25CollectiveMainloopBwdSm80ILi2ELi2EN4cute5tupleIJNS5_1CILi128EEES8_NS7_ILi64EEEEEENS_10bfloat16_tEfNS_4arch4Sm80ELb0ELb0ELb1ELb1ELb0ELb0ELb0ELb0ELi2ELi4ELi4ELi4ELb0EEENS1_21CollectiveEpilogueBwdISA_SB_SD_Li256ELb1ELb0ELi2EEENS1_19SingleTileSchedulerILb1ELb0ELb0ELi128EEEEEEEEEvNT_6ParamsE$_ZZN4cute12filter_tupleINS_5tupleIJNS_1CILi4096EEENS1_IJNS1_IJiiEEENS2_ILi8192EEEEEEEEEZNS_16flatten_to_tupleIS7_EEDaRKT_EUlRKT_E_EEDaSB_OT0_ENKUlDpSE_E_clIJNS1_IJS3_EEENS1_IJiiS5_EEEEEEDaSI_)
        /*169f4*/ 	.word	0x00000000


	//----- nvinfo : EIATTR_FRAME_SIZE
	.align		4
.L_15454:
        /*169f8*/ 	.byte	0x04, 0x11
        /*169fa*/ 	.short	(.L_15456 - .L_15455)
	.align		4
.L_15455:
        /*169fc*/ 	.word	index@($_ZN7cutlass13device_kernelIN5flash19enable_sm80_to_sm89INS1_16FlashAttnBwdSm80INS1_25CollectiveMainloopBwdSm80ILi2ELi2EN4cute5tupleIJNS5_1CILi128EEES8_NS7_ILi64EEEEEENS_10bfloat16_tEfNS_4arch4Sm80ELb0ELb0ELb1ELb1ELb0ELb0ELb0ELb0ELi2ELi4ELi4ELi4ELb0EEENS1_21CollectiveEpilogueBwdISA_SB_SD_Li256ELb1ELb0ELi2EEENS1_19SingleTileSchedulerILb1ELb0ELb0ELi128EEEEEEEEEvNT_6ParamsE$_ZZN4cute12filter_tupleINS_5tupleIJNS_1CILi1EEENS1_IJiiiEEENS2_ILi64EEENS1_IJNS2_ILi72EEENS2_ILi144EEENS2_ILi288EEEEEENS2_ILi512EEEEEEZNS_7flattenISB_EEDaRKT_EUlRKT_E_EEDaSF_OT0_ENKUlDpSI_E_clIJNS1_IJS3_EEES4_NS1_IJS5_EEES9_NS1_IJSA_EEEEEEDaSM_)
        /*16a00*/ 	.word	0x00000000


	//----- nvinfo : EIATTR_FRAME_SIZE
	.align		4
.L_15456:
        /*16a04*/ 	.byte	0x04, 0x11
        /*16a06*/ 	.short	(.L_15458 - .L_15457)
	.align		4
.L_15457:
        /*16a08*/ 	.word	index@($_ZN7cutlass13device_kernelIN5flash19enable_sm80_to_sm89INS1_16FlashAttnBwdSm80INS1_25CollectiveMainloopBwdSm80ILi2ELi2EN4cute5tupleIJNS5_1CILi128EEES8_NS7_ILi64EEEEEENS_10bfloat16_tEfNS_4arch4Sm80ELb0ELb0ELb1ELb1ELb0ELb0ELb0ELb0ELi2ELi4ELi4ELi4ELb0EEENS1_21CollectiveEpilogueBwdISA_SB_SD_Li256ELb1ELb0ELi2EEENS1_19SingleTileSchedulerILb1ELb0ELb0ELi128EEEEEEEEEvNT_6ParamsE$_ZZN4cute12filter_tupleINS_5tupleIJNS_1CILi1EEENS1_IJNS2_ILi8EEEiiEEENS2_ILi64EEENS1_IJiNS2_ILi144EEENS2_ILi288EEEEEENS2_ILi512EEEEEEZNS_7flattenISB_EEDaRKT_EUlRKT_E_EEDaSF_OT0_ENKUlDpSI_E_clIJNS1_IJS3_EEES5_NS1_IJS6_EEES9_NS1_IJSA_EEEEEEDaSM_)
        /*16a0c*/ 	.word	0x00000000


	//----- nvinfo : EIATTR_FRAME_SIZE
	.align		4
.L_15458:
        /*16a10*/ 	.byte	0x04, 0x11
        /*16a12*/ 	.short	(.L_15460 - .L_15459)
	.align		4
.L_15459:
        /*16a14*/ 	.word	index@($_ZN7cutlass13device_kernelIN5flash19enable_sm80_to_sm89INS1_16FlashAttnBwdSm80INS1_25CollectiveMainloopBwdSm80ILi2ELi2EN4cute5tupleIJNS5_1CILi128EEES8_NS7_ILi64EEEEEENS_10bfloat16_tEfNS_4arch4Sm80ELb0ELb0ELb1ELb1ELb0ELb0ELb0ELb0ELi2ELi4ELi4ELi4ELb0EEENS1_21CollectiveEpilogueBwdISA_SB_SD_Li256ELb1ELb0ELi2EEENS1_19SingleTileSchedulerILb1ELb0ELb0ELi128EEEEEEEEEvNT_6ParamsE$_ZZN4cute12filter_tupleINS_5tupleIJNS_1CILi1024EEENS1_IJiiEEEEEEZNS_16flatten_to_tupleIS5_EEDaRKT_EUlRKT_E_EEDaS9_OT0_ENKUlDpSC_E_clIJNS1_IJS3_EEES4_EEEDaSG_)
        /*16a18*/ 	.word	0x00000000


	//----- nvinfo : EIATTR_FRAME_SIZE
	.align		4
.L_15460:
        /*16a1c*/ 	.byte	0x04, 0x11
        /*16a1e*/ 	.short	(.L_15462 - .L_15461)
	.align		4
.L_15461:
        /*16a20*/ 	.word	index@($_ZN7cutlass13device_kernelIN5flash19enable_sm80_to_sm89INS1_16FlashAttnBwdSm80INS1_25CollectiveMainloopBwdSm80ILi2ELi2EN4cute5tupleIJNS5_1CILi128EEES8_NS7_ILi64EEEEEENS_10bfloat16_tEfNS_4arch4Sm80ELb0ELb0ELb1ELb1ELb0ELb0ELb0ELb0ELi2ELi4ELi4ELi4ELb0EEENS1_21CollectiveEpilogueBwdISA_SB_SD_Li256ELb1ELb0ELi2EEENS1_19SingleTileSchedulerILb1ELb0ELb0ELi128EEEEEEEEEvNT_6ParamsE$_ZZN4cute12filter_tupleINS_5tupleIJNS_1CILi0EEENS_10UnderscoreEEEENS1_IJNS1_IJS3_S3_EEEiEEEZNS_6detail10lift_sliceIS5_S7_EEDaRKT_RKT0_EUlRKT_RKT0_E_EEDaSC_SF_OT1_ENKUlDpSI_E_clIJNS1_IJEEENS1_IJiEEEEEEDaSP_)
        /*16a24*/ 	.word	0x00000000


	//----- nvinfo : EIATTR_FRAME_SIZE
	.align		4
.L_15462:
        /*16a28*/ 	.byte	0x04, 0x11
        /*16a2a*/ 	.short	(.L_15464 - .L_15463)
	.align		4
.L_15463:
        /*16a2c*/ 	.word	index@($_ZN7cutlass13device_kernelIN5flash19enable_sm80_to_sm89INS1_16FlashAttnBwdSm80INS1_25CollectiveMainloopBwdSm80ILi2ELi2EN4cute5tupleIJNS5_1CILi128EEES8_NS7_ILi64EEEEEENS_10bfloat16_tEfNS_4arch4Sm80ELb0ELb0ELb1ELb1ELb0ELb0ELb0ELb0ELi2ELi4ELi4ELi4ELb0EEENS1_21CollectiveEpilogueBwdISA_SB_SD_Li256ELb1ELb0ELi2EEENS1_19SingleTileSchedulerILb1ELb0ELb0ELi128EEEEEEEEEvNT_6ParamsE$_ZZN4cute12filter_tupleINS_5tupleIJNS_1CILi0EEENS1_IJNS2_ILi1EEENS2_ILi512EEEiEEEEEEZNS_16flatten_to_tupleIS7_EEDaRKT_EUlRKT_E_EEDaSB_OT0_ENKUlDpSE_E_clIJNS1_IJS3_EEES6_EEEDaSI_)
        /*16a30*/ 	.word	0x00000000


	//----- nvinfo : EIATTR_FRAME_SIZE
	.align		4
.L_15464:
        /*16a34*/ 	.byte	0x04, 0x11
        /*16a36*/ 	.short	(.L_15466 - .L_15465)
	.align		4
.L_15465:
        /*16a38*/ 	.word	index@($_ZN7cutlass13device_kernelIN5flash19enable_sm80_to_sm89INS1_16FlashAttnBwdSm80INS1_25CollectiveMainloopBwdSm80ILi2ELi2EN4cute5tupleIJNS5_1CILi128EEES8_NS7_ILi64EEEEEENS_10bfloat16_tEfNS_4arch4Sm80ELb0ELb0ELb1ELb1ELb0ELb0ELb0ELb0ELi2ELi4ELi4ELi4ELb0EEENS1_21CollectiveEpilogueBwdISA_SB_SD_Li256ELb1ELb0ELi2EEENS1_19SingleTileSchedulerILb1ELb0ELb0ELi128EEEEEEEEEvNT_6ParamsE$_ZZN4cute12filter_tupleINS_5tupleIJNS_10UnderscoreES2_iEEENS1_IJNS1_IJNS_1CILi1EEENS4_ILi0EEEEEEiNS4_ILi1024EEEEEEZNS_5sliceIS3_S9_EEDaRKT_RKT0_EUlRKT_RKT0_E_EEDaSD_SG_OT1_ENKUlDpSJ_E_clIJNS1_IJS7_EEENS1_IJiEEENS1_IJEEEEEEDaSQ_)
        /*16a3c*/ 	.word	0x00000000


	//----- nvinfo : EIATTR_FRAME_SIZE
	.align		4
.L_15466:
        /*16a40*/ 	.byte	0x04, 0x11
        /*16a42*/ 	.short	(.L_15468 - .L_15467)
	.align		4
.L_15467:
        /*16a44*/ 	.word	index@($_ZN7cutlass13device_kernelIN5flash19enable_sm80_to_sm89INS1_16FlashAttnBwdSm80INS1_25CollectiveMainloopBwdSm80ILi2ELi2EN4cute5tupleIJNS5_1CILi128EEES8_NS7_ILi64EEEEEENS_10bfloat16_tEfNS_4arch4Sm80ELb0ELb0ELb1ELb1ELb0ELb0ELb0ELb0ELi2ELi4ELi4ELi4ELb0EEENS1_21CollectiveEpilogueBwdISA_SB_SD_Li256ELb1ELb0ELi2EEENS1_19SingleTileSchedulerILb1ELb0ELb0ELi128EEEEEEEEEvNT_6ParamsE$_ZZN4cute12filter_tupleINS_5tupleIJNS_10UnderscoreES2_S2_iEEENS1_IJNS1_IJNS_1CILi1EEENS4_ILi0EEEEEElS6_lEEEZNS_5sliceIS3_S8_EEDaRKT_RKT0_EUlRKT_RKT0_E_EEDaSC_SF_OT1_ENKUlDpSI_E_clIJNS1_IJS7_EEENS1_IJlEEENS1_IJS6_EEENS1_IJEEEEEEDaSP_)
        /*16a48*/ 	.word	0x00000000


	//----- nvinfo : EIATTR_FRAME_SIZE
	.align		4
.L_15468:
        /*16a4c*/ 	.byte	0x04, 0x11
        /*16a4e*/ 	.short	(.L_15470 - .L_15469)
	.align		4
.L_15469:
        /*16a50*/ 	.word	index@($_ZN7cutlass13device_kernelIN5flash19enable_sm80_to_sm89INS1_16FlashAttnBwdSm80INS1_25CollectiveMainloopBwdSm80ILi2ELi2EN4cute5tupleIJNS5_1CILi128EEES8_NS7_ILi64EEEEEENS_10bfloat16_tEfNS_4arch4Sm80ELb0ELb0ELb1ELb1ELb0ELb0ELb0ELb0ELi2ELi4ELi4ELi4ELb0EEENS1_21CollectiveEpilogueBwdISA_SB_SD_Li256ELb1ELb0ELi2EEENS1_19SingleTileSchedulerILb1ELb0ELb0ELi128EEEEEEEEEvNT_6ParamsE$_ZZN4cute12filter_tupleINS_5tupleIJNS_10UnderscoreES2_S2_iEEENS1_IJNS1_IJNS_1CILi1EEENS4_ILi0EEEEEEiNS4_ILi1024EEENS4_ILi8192EEEEEEZNS_5sliceIS3_SA_EEDaRKT_RKT0_EUlRKT_RKT0_E_EEDaSE_SH_OT1_ENKUlDpSK_E_clIJNS1_IJS7_EEENS1_IJiEEENS1_IJS8_EEENS1_IJEEEEEEDaSR_)
        /*16a54*/ 	.word	0x00000000


	//----- nvinfo : EIATTR_FRAME_SIZE
	.align		4
.L_15470:
        /*16a58*/ 	.byte	0x04, 0x11
        /*16a5a*/ 	.short	(.L_15472 - .L_15471)
	.align		4
.L_15471:
        /*16a5c*/ 	.word	index@($_ZN7cutlass13device_kernelIN5flash19enable_sm80_to_sm89INS1_16FlashAttnBwdSm80INS1_25CollectiveMainloopBwdSm80ILi2ELi2EN4cute5tupleIJNS5_1CILi128EEES8_NS7_ILi64EEEEEENS_10bfloat16_tEfNS_4arch4Sm80ELb0ELb0ELb1ELb1ELb0ELb0ELb0ELb0ELi2ELi4ELi4ELi4ELb0EEENS1_21CollectiveEpilogueBwdISA_SB_SD_Li256ELb1ELb0ELi2EEENS1_19SingleTileSchedulerILb1ELb0ELb0ELi128EEEEEEEEEvNT_6ParamsE$_ZZN4cute12filter_tupleINS_5tupleIJNS_10UnderscoreES2_S2_iEEENS1_IJNS1_IJNS_1CILi1EEENS4_ILi0EEEEEENS4_ILi4096EEENS1_IJiiEEENS1_IJS6_NS4_ILi8192EEEEEEEEEZNS_5sliceIS3_SC_EEDaRKT_RKT0_EUlRKT_RKT0_E_EEDaSG_SJ_OT1_ENKUlDpSM_E_clIJNS1_IJS7_EEENS1_IJS8_EEENS1_IJS9_EEENS1_IJEEEEEEDaST_)
        /*16a60*/ 	.word	0x00000000


	//----- nvinfo : EIATTR_FRAME_SIZE
	.align		4
.L_15472:
        /*16a64*/ 	.byte	0x04, 0x11
        /*16a66*/ 	.short	(.L_15474 - .L_15473)
	.align		4
.L_15473:
        /*16a68*/ 	.word	index@($_ZN7cutlass13device_kernelIN5flash19enable_sm80_to_sm89INS1_16FlashAttnBwdSm80INS1_25CollectiveMainloopBwdSm80ILi2ELi2EN4cute5tupleIJNS5_1CILi128EEES8_NS7_ILi64EEEEEENS_10bfloat16_tEfNS_4arch4Sm80ELb0ELb0ELb1ELb1ELb0ELb0ELb0ELb0ELi2ELi4ELi4ELi4ELb0EEENS1_21CollectiveEpilogueBwdISA_SB_SD_Li256ELb1ELb0ELi2EEENS1_19SingleTileSchedulerILb1ELb0ELb0ELi128EEEEEEEEEvNT_6ParamsE$_ZZN4cute12filter_tupleINS_5tupleIJNS_10UnderscoreES2_NS_1CILi0EEEEEENS1_IJNS1_IJNS3_ILi1EEES4_EEEiNS3_ILi1024EEEEEEZNS_5sliceIS5_S9_EEDaRKT_RKT0_EUlRKT_RKT0_E_EEDaSD_SG_OT1_ENKUlDpSJ_E_clIJNS1_IJS7_EEENS1_IJiEEENS1_IJEEEEEEDaSQ_)
        /*16a6c*/ 	.word	0x00000000


	//----- nvinfo : EIATTR_FRAME_SIZE
	.align		4
.L_15474:
        /*16a70*/ 	.byte	0x04, 0x11
        /*16a72*/ 	.short	(.L_15476 - .L_15475)
	.align		4
.L_15475:
        /*16a74*/ 	.word	index@($_ZN7cutlass13device_kernelIN5flash19enable_sm80_to_sm89INS1_16FlashAttnBwdSm80INS1_25CollectiveMainloopBwdSm80ILi2ELi2EN4cute5tupleIJNS5_1CILi128EEES8_NS7_ILi64EEEEEENS_10bfloat16_tEfNS_4arch4Sm80ELb0ELb0ELb1ELb1ELb0ELb0ELb0ELb0ELi2ELi4ELi4ELi4ELb0EEENS1_21CollectiveEpilogueBwdISA_SB_SD_Li256ELb1ELb0ELi2EEENS1_19SingleTileSchedulerILb1ELb0ELb0ELi128EEEEEEEEEvNT_6ParamsE$_ZZN4cute12filter_tupleINS_5tupleIJNS1_IJiiEEENS_1CILi8192EEEEEEZNS_16flatten_to_tupleIS5_EEDaRKT_EUlRKT_E_EEDaS9_OT0_ENKUlDpSC_E_clIJS2_NS1_IJS4_EEEEEEDaSG_)
        /*16a78*/ 	.word	0x00000000


	//----- nvinfo : EIATTR_FRAME_SIZE
	.align		4
.L_15476:
        /*16a7c*/ 	.byte	0x04, 0x11
        /*16a7e*/ 	.short	(.L_15478 - .L_15477)
	.align		4
.L_15477:
        /*16a80*/ 	.word	index@($_ZN7cutlass13device_kernelIN5flash19enable_sm80_to_sm89INS1_16FlashAttnBwdSm80INS1_25CollectiveMainloopBwdSm80ILi2ELi2EN4cute5tupleIJNS5_1CILi128EEES8_NS7_ILi64EEEEEENS_10bfloat16_tEfNS_4arch4Sm80ELb0ELb0ELb1ELb1ELb0ELb0ELb0ELb0ELi2ELi4ELi4ELi4ELb0EEENS1_21CollectiveEpilogueBwdISA_SB_SD_Li256ELb1ELb0ELi2EEENS1_19SingleTileSchedulerILb1ELb0ELb0ELi128EEEEEEEEEvNT_6ParamsE$_ZZN4cute12filter_tupleINS_5tupleIJNS1_IJiiEEENS_1CILi1024EEEEEEZNS_16flatten_to_tupleIS5_EEDaRKT_EUlRKT_E_EEDaS9_OT0_ENKUlDpSC_E_clIJS2_NS1_IJS4_EEEEEEDaSG_)
        /*16a84*/ 	.word	0x00000000


	//----- nvinfo : EIATTR_FRAME_SIZE
	.align		4
.L_15478:
        /*16a88*/ 	.byte	0x04, 0x11
        /*16a8a*/ 	.short	(.L_15480 - .L_15479)
	.align		4
.L_15479:
        /*16a8c*/ 	.word	index@($_ZN7cutlass13device_kernelIN5flash19enable_sm80_to_sm89INS1_16FlashAttnBwdSm80INS1_25CollectiveMainloopBwdSm80ILi2ELi2EN4cute5tupleIJNS5_1CILi128EEES8_NS7_ILi64EEEEEENS_10bfloat16_tEfNS_4arch4Sm80ELb0ELb0ELb1ELb1ELb0ELb0ELb0ELb0ELi2ELi4ELi4ELi4ELb0EEENS1_21CollectiveEpilogueBwdISA_SB_SD_Li256ELb1ELb0ELi2EEENS1_19SingleTileSchedulerILb1ELb0ELb0ELi128EEEEEEEEEvNT_6ParamsE$_ZZN4cute12filter_tupleINS_5tupleIJNS1_IJiNS1_IJiNS_1CILi0EEEEEEEEENS1_IJNS_10UnderscoreENS1_IJS6_S6_EEEEEEEEES9_ZNS_4diceIS9_S9_EEDaRKT_RKT0_EUlRKT_RKT0_E_EEDaSD_SG_OT1_ENKUlDpSJ_E_clIJNS1_IJiiS3_EEENS1_IJEEEEEEDaSQ_)
        /*16a90*/ 	.word	0x00000000


	//----- nvinfo : EIATTR_FRAME_SIZE
	.align		4
.L_15480:
        /*16a94*/ 	.byte	0x04, 0x11
        /*16a96*/ 	.short	(.L_15482 - .L_15481)
	.align		4
.L_15481:
        /*16a98*/ 	.word	index@($_ZN7cutlass13device_kernelIN5flash19enable_sm80_to_sm89INS1_16FlashAttnBwdSm80INS1_25CollectiveMainloopBwdSm80ILi2ELi2EN4cute5tupleIJNS5_1CILi128EEES8_NS7_ILi64EEEEEENS_10bfloat16_tEfNS_4arch4Sm80ELb0ELb0ELb1ELb1ELb0ELb0ELb0ELb0ELi2ELi4ELi4ELi4ELb0EEENS1_21CollectiveEpilogueBwdISA_SB_SD_Li256ELb1ELb0ELi2EEENS1_19SingleTileSchedulerILb1ELb0ELb0ELi128EEEEEEEEEvNT_6ParamsE$_ZZN4cute12filter_tupleINS_5tupleIJNS1_IJNS_1CILi0EEENS1_IJNS2_ILi1EEENS2_ILi512EEEiEEEEEENS2_ILi4096EEENS1_IJiNS2_ILi8192EEEEEEEEEZNS_7flattenISB_EEDaRKT_EUlRKT_E_EEDaSF_OT0_ENKUlDpSI_E_clIJNS1_IJS3_S4_S5_iEEENS1_IJS8_EEESA_EEEDaSM_)
        /*16a9c*/ 	.word	0x00000000


	//----- nvinfo : EIATTR_FRAME_SIZE
	.align		4
.L_15482:
        /*16aa0*/ 	.byte	0x04, 0x11
        /*16aa2*/ 	.short	(.L_15484 - .L_15483)
	.align		4
.L_15483:
        /*16aa4*/ 	.word	index@($_ZN7cutlass13device_kernelIN5flash19enable_sm80_to_sm89INS1_16FlashAttnBwdSm80INS1_25CollectiveMainloopBwdSm80ILi2ELi2EN4cute5tupleIJNS5_1CILi128EEES8_NS7_ILi64EEEEEENS_10bfloat16_tEfNS_4arch4Sm80ELb0ELb0ELb1ELb1ELb0ELb0ELb0ELb0ELi2ELi4ELi4ELi4ELb0EEENS1_21CollectiveEpilogueBwdISA_SB_SD_Li256ELb1ELb0ELi2EEENS1_19SingleTileSchedulerILb1ELb0ELb0ELi128EEEEEEEEEvNT_6ParamsE$_ZZN4cute12filter_tupleINS_5tupleIJNS1_IJNS_10UnderscoreENS_1CILi0EEEEEENS1_IJS4_S2_EEEEEENS1_IJNS1_IJNS1_IJNS3_ILi1EEES4_EEES4_EEENS1_IJNS1_IJS4_S4_EEEiEEEEEEZNS_5sliceIS7_SD_EEDaRKT_RKT0_EUlRKT_RKT0_E_EEDaSH_SK_OT1_ENKUlDpSN_E_clIJNS1_IJS9_EEENS1_IJiEEEEEEDaSU_)
        /*16aa8*/ 	.word	0x00000000


	//----- nvinfo : EIATTR_FRAME_SIZE
	.align		4
.L_15484:
        /*16aac*/ 	.byte	0x04, 0x11
        /*16aae*/ 	.short	(.L_15486 - .L_15485)
	.align		4
.L_15485:
        /*16ab0*/ 	.word	index@($_ZN7cutlass13device_kernelIN5flash19enable_sm80_to_sm89INS1_16FlashAttnBwdSm80INS1_25CollectiveMainloopBwdSm80ILi2ELi2EN4cute5tupleIJNS5_1CILi128EEES8_NS7_ILi64EEEEEENS_10bfloat16_tEfNS_4arch4Sm80ELb0ELb0ELb1ELb1ELb0ELb0ELb0ELb0ELi2ELi4ELi4ELi4ELb0EEENS1_21CollectiveEpilogueBwdISA_SB_SD_Li256ELb1ELb0ELi2EEENS1_19SingleTileSchedulerILb1ELb0ELb0ELi128EEEEEEEEEvNT_6ParamsE$_ZN73_INTERNAL_24fd9406_37_flash_bwd_hdim64_bf16_softcap_sm80_cu_3fbc093a_29189atomicAddEPff)
        /*16ab4*/ 	.word	0x00000000


	//----- nvinfo : EIATTR_FRAME_SIZE
	.align		4
.L_15486:
        /*16ab8*/ 	.byte	0x04, 0x11
        /*16aba*/ 	.short	(.L_15488 - .L_15487)
	.align		4
.L_15487:
        /*16abc*/ 	.word	index@($_ZN7cutlass13device_kernelIN5flash19enable_sm80_to_sm89INS1_16FlashAttnBwdSm80INS1_25CollectiveMainloopBwdSm80ILi2ELi2EN4cute5tupleIJNS5_1CILi128EEES8_NS7_ILi64EEEEEENS_10bfloat16_tEfNS_4arch4Sm80ELb0ELb0ELb1ELb1ELb0ELb0ELb0ELb0ELi2ELi4ELi4ELi4ELb0EEENS1_21CollectiveEpilogueBwdISA_SB_SD_Li256ELb1ELb0ELi2EEENS1_19SingleTileSchedulerILb1ELb0ELb0ELi128EEEEEEEEEvNT_6ParamsE$_ZN73_INTERNAL_24fd9406_37_flash_bwd_hdim64_bf16_softcap_sm80_cu_3fbc093a_291824__cvta_generic_to_sharedEPKv)
        /*16ac0*/ 	.word	0x00000000


	//----- nvinfo : EIATTR_FRAME_SIZE
	.align		4
.L_15488:
        /*16ac4*/ 	.byte	0x04, 0x11
        /*16ac6*/ 	.short	(.L_15490 - .L_15489)
	.align		4
.L_15489:
        /*16ac8*/ 	.word	index@($_ZN7cutlass13device_kernelIN5flash19enable_sm80_to_sm89INS1_16FlashAttnBwdSm80INS1_25CollectiveMainloopBwdSm80ILi2ELi2EN4cute5tupleIJNS5_1CILi128EEES8_NS7_ILi64EEEEEENS_10bfloat16_tEfNS_4arch4Sm80ELb0ELb0ELb1ELb1ELb0ELb0ELb0ELb0ELi2ELi4ELi4ELi4ELb0EEENS1_21CollectiveEpilogueBwdISA_SB_SD_Li256ELb1ELb0ELi2EEENS1_19SingleTileSchedulerILb1ELb0ELb0ELi128EEEEEEEEEvNT_6ParamsE$_ZN4cute8smem_ptrIPjECI1NS_12iter_adaptorIS1_S2_EEES1_)
        /*16acc*/ 	.word	0x00000000


	//----- nvinfo : EIATTR_FRAME_SIZE
	.align		4
.L_15490:
        /*16ad0*/ 	.byte	0x04, 0x11
        /*16ad2*/ 	.short	(.L_15492 - .L_15491)
	.align		4
.L_15491:
        /*16ad4*/ 	.word	index@($_ZN7cutlass13device_kernelIN5flash19enable_sm80_to_sm89INS1_16FlashAttnBwdSm80INS1_25CollectiveMainloopBwdSm80ILi2ELi2EN4cute5tupleIJNS5_1CILi128EEES8_NS7_ILi64EEEEEENS_10bfloat16_tEfNS_4arch4Sm80ELb0ELb0ELb1ELb1ELb0ELb0ELb0ELb0ELi2ELi4ELi4ELi4ELb0EEENS1_21CollectiveEpilogueBwdISA_SB_SD_Li256ELb1ELb0ELi2EEENS1_19SingleTileSchedulerILb1ELb0ELb0ELi128EEEEEEEEEvNT_6ParamsE$_ZN4cute8smem_ptrIPfECI1NS_12iter_adaptorIS1_S2_EEES1_)
        /*16ad8*/ 	.word	0x00000000


	//----- nvinfo : EIATTR_FRAME_SIZE
	.align		4
.L_15492:
        /*16adc*/ 	.byte	0x04, 0x11
        /*16ade*/ 	.short	(.L_15494 - .L_15493)
	.align		4
.L_15493:
        /*16ae0*/ 	.word	index@($_ZN7cutlass13device_kernelIN5flash19enable_sm80_to_sm89INS1_16FlashAttnBwdSm80INS1_25CollectiveMainloopBwdSm80ILi2ELi2EN4cute5tupleIJNS5_1CILi128EEES8_NS7_ILi64EEEEEENS_10bfloat16_tEfNS_4arch4Sm80ELb0ELb0ELb1ELb1ELb0ELb0ELb0ELb0ELi2ELi4ELi4ELi4ELb0EEENS1_21CollectiveEpilogueBwdISA_SB_SD_Li256ELb1ELb0ELi2EEENS1_19SingleTileSchedulerILb1ELb0ELb0ELi128EEEEEEEEEvNT_6ParamsE$_ZN4cute8smem_ptrIPN7cutlass9uint128_tEECI1NS_12iter_adaptorIS3_S4_EEES3_)
        /*16ae4*/ 	.word	0x00000000


	//----- nvinfo : EIATTR_FRAME_SIZE
	.align		4
.L_15494:
        /*16ae8*/ 	.byte	0x04, 0x11
        /*16aea*/ 	.short	(.L_15496 - .L_15495)
	.align		4
.L_15495:
        /*16aec*/ 	.word	index@($_ZN7cutlass13device_kernelIN5flash19enable_sm80_to_sm89INS1_16FlashAttnBwdSm80INS1_25CollectiveMainloopBwdSm80ILi2ELi2EN4cute5tupleIJNS5_1CILi128EEES8_NS7_ILi64EEEEEENS_10bfloat16_tEfNS_4arch4Sm80ELb0ELb0ELb1ELb1ELb0ELb0ELb0ELb0ELi2ELi4ELi4ELi4ELb0EEENS1_21CollectiveEpilogueBwdISA_SB_SD_Li256ELb1ELb0ELi2EEENS1_19SingleTileSchedulerILb1ELb0ELb0ELi128EEEEEEEEEvNT_6ParamsE$_ZN4cute8smem_ptrIPN7cutlass10bfloat16_tEECI1NS_12iter_adaptorIS3_S4_EEES3_)
        /*16af0*/ 	.word	0x00000000


	//----- nvinfo : EIATTR_FRAME_SIZE
	.align		4
.L_15496:
        /*16af4*/ 	.byte	0x04, 0x11
        /*16af6*/ 	.short	(.L_15498 - .L_15497)
	.align		4
.L_15497:
        /*16af8*/ 	.word	index@($_ZN7cutlass13device_kernelIN5flash19enable_sm80_to_sm89INS1_16FlashAttnBwdSm80INS1_25CollectiveMainloopBwdSm80ILi2ELi2EN4cute5tupleIJNS5_1CILi128EEES8_NS7_ILi64EEEEEENS_10bfloat16_tEfNS_4arch4Sm80ELb0ELb0ELb1ELb1ELb0ELb0ELb0ELb0ELi2ELi4ELi4ELi4ELb0EEENS1_21CollectiveEpilogueBwdISA_SB_SD_Li256ELb1ELb0ELi2EEENS1_19SingleTileSchedulerILb1ELb0ELb0ELi128EEEEEEEEEvNT_6ParamsE$_ZN4cute8gmem_ptrIPfECI1NS_12iter_adaptorIS1_S2_EEES1_)
        /*16afc*/ 	.word	0x00000000


	//----- nvinfo : EIATTR_FRAME_SIZE
	.align		4
.L_15498:
        /*16b00*/ 	.byte	0x04, 0x11
        /*16b02*/ 	.short	(.L_15500 - .L_15499)
	.align		4
.L_15499:
        /*16b04*/ 	.word	index@($_ZN7cutlass13device_kernelIN5flash19enable_sm80_to_sm89INS1_16FlashAttnBwdSm80INS1_25CollectiveMainloopBwdSm80ILi2ELi2EN4cute5tupleIJNS5_1CILi128EEES8_NS7_ILi64EEEEEENS_10bfloat16_tEfNS_4arch4Sm80ELb0ELb0ELb1ELb1ELb0ELb0ELb0ELb0ELi2ELi4ELi4ELi4ELb0EEENS1_21CollectiveEpilogueBwdISA_SB_SD_Li256ELb1ELb0ELi2EEENS1_19SingleTileSchedulerILb1ELb0ELb0ELi128EEEEEEEEEvNT_6ParamsE$_ZN4cute8gmem_ptrIPKfECI1NS_12iter_adaptorIS2_S3_EEES2_)
        /*16b08*/ 	.word	0x00000000


	//----- nvinfo : EIATTR_FRAME_SIZE
	.align		4
.L_15500:
        /*16b0c*/ 	.byte	0x04, 0x11
        /*16b0e*/ 	.short	(.L_15502 - .L_15501)
	.align		4
.L_15501:
        /*16b10*/ 	.word	index@($_ZN7cutlass13device_kernelIN5flash19enable_sm80_to_sm89INS1_16FlashAttnBwdSm80INS1_25CollectiveMainloopBwdSm80ILi2ELi2EN4cute5tupleIJNS5_1CILi128EEES8_NS7_ILi64EEEEEENS_10bfloat16_tEfNS_4arch4Sm80ELb0ELb0ELb1ELb1ELb0ELb0ELb0ELb0ELi2ELi4ELi4ELi4ELb0EEENS1_21CollectiveEpilogueBwdISA_SB_SD_Li256ELb1ELb0ELi2EEENS1_19SingleTileSchedulerILb1ELb0ELb0ELi128EEEEEEEEEvNT_6ParamsE$_ZN4cute8gmem_ptrIPKN7cutlass9uint128_tEECI1NS_12iter_adaptorIS4_S5_EEES4_)
        /*16b14*/ 	.word	0x00000000


	//----- nvinfo : EIATTR_FRAME_SIZE
	.align		4
.L_15502:
        /*16b18*/ 	.byte	0x04, 0x11
        /*16b1a*/ 	.short	(.L_15504 - .L_15503)
	.align		4
.L_15503:
        /*16b1c*/ 	.word	index@($_ZN7cutlass13device_kernelIN5flash19enable_sm80_to_sm89INS1_16FlashAttnBwdSm80INS1_25CollectiveMainloopBwdSm80ILi2ELi2EN4cute5tupleIJNS5_1CILi128EEES8_NS7_ILi64EEEEEENS_10bfloat16_tEfNS_4arch4Sm80ELb0ELb0ELb1ELb1ELb0ELb0ELb0ELb0ELi2ELi4ELi4ELi4ELb0EEENS1_21CollectiveEpilogueBwdISA_SB_SD_Li256ELb1ELb0ELi2EEENS1_19SingleTileSchedulerILb1ELb0ELb0ELi128EEEEEEEEEvNT_6ParamsE$_ZN4cute8gmem_ptrIPKN7cutlass10bfloat16_tEECI1NS_12iter_adaptorIS4_S5_EEES4_)
        /*16b20*/ 	.word	0x00000000


	//----- nvinfo : EIATTR_FRAME_SIZE
	.align		4
.L_15504:
        /*16b24*/ 	.byte	0x04, 0x11
        /*16b26*/ 	.short	(.L_15506 - .L_15505)
	.align		4
.L_15505:
        /*16b28*/ 	.word	index@($_ZN7cutlass13device_kernelIN5flash19enable_sm80_to_sm89INS1_16FlashAttnBwdSm80INS1_25CollectiveMainloopBwdSm80ILi2ELi2EN4cute5tupleIJNS5_1CILi128EEES8_NS7_ILi64EEEEEENS_10bfloat16_tEfNS_4arch4Sm80ELb0ELb0ELb1ELb1ELb0ELb0ELb0ELb0ELi2ELi4ELi4ELi4ELb0EEENS1_21CollectiveEpilogueBwdISA_SB_SD_Li256ELb1ELb0ELi2EEENS1_19SingleTileSchedulerILb1ELb0ELb0ELi128EEEEEEEEEvNT_6ParamsE$_ZN4cute5tupleIJiiEEC2ERKiS3_)
        /*16b2c*/ 	.word	0x00000000


	//----- nvinfo : EIATTR_FRAME_SIZE
	.align		4
.L_15506:
        /*16b30*/ 	.byte	0x04, 0x11
        /*16b32*/ 	.short	(.L_15508 - .L_15507)
	.align		4
.L_15507:
        /*16b34*/ 	.word	index@($_ZN7cutlass13device_kernelIN5flash19enable_sm80_to_sm89INS1_16FlashAttnBwdSm80INS1_25CollectiveMainloopBwdSm80ILi2ELi2EN4cute5tupleIJNS5_1CILi128EEES8_NS7_ILi64EEEEEENS_10bfloat16_tEfNS_4arch4Sm80ELb0ELb0ELb1ELb1ELb0ELb0ELb0ELb0ELi2ELi4ELi4ELi4ELb0EEENS1_21CollectiveEpilogueBwdISA_SB_SD_Li256ELb1ELb0ELi2EEENS1_19SingleTileSchedulerILb1ELb0ELb0ELi128EEEEEEEEEvNT_6ParamsE$_ZN4cute5tupleIJiNS_1CILi0EEEEEC2ERKiRKS2_)
        /*16b38*/ 	.word	0x00000000


	//----- nvinfo : EIATTR_FRAME_SIZE
	.align		4
.L_15508:
        /*16b3c*/ 	.byte	0x04, 0x11
        /*16b3e*/ 	.short	(.L_15510 - .L_15509)
	.align		4
.L_15509:
        /*16b40*/ 	.word	index@($_ZN7cutlass13device_kernelIN5flash19enable_sm80_to_sm89INS1_16FlashAttnBwdSm80INS1_25CollectiveMainloopBwdSm80ILi2ELi2EN4cute5tupleIJNS5_1CILi128EEES8_NS7_ILi64EEEEEENS_10bfloat16_tEfNS_4arch4Sm80ELb0ELb0ELb1ELb1ELb0ELb0ELb0ELb0ELi2ELi4ELi4ELi4ELb0EEENS1_21CollectiveEpilogueBwdISA_SB_SD_Li256ELb1ELb0ELi2EEENS1_19SingleTileSchedulerILb1ELb0ELb0ELi128EEEEEEEEEvNT_6ParamsE$_ZN4cute5tupleIJiEEC2ERKi)
        /*16b44*/ 	.word	0x00000000


	//----- nvinfo : EIATTR_FRAME_SIZE
	.align		4
.L_15510:
        /*16b48*/ 	.byte	0x04, 0x11
        /*16b4a*/ 	.short	(.L_15512 - .L_15511)
	.align		4
.L_15511:
        /*16b4c*/ 	.word	index@($_ZN7cutlass13device_kernelIN5flash19enable_sm80_to_sm89INS1_16FlashAttnBwdSm80INS1_25CollectiveMainloopBwdSm80ILi2ELi2EN4cute5tupleIJNS5_1CILi128EEES8_NS7_ILi64EEEEEENS_10bfloat16_tEfNS_4arch4Sm80ELb0ELb0ELb1ELb1ELb0ELb0ELb0ELb0ELi2ELi4ELi4ELi4ELb0EEENS1_21CollectiveEpilogueBwdISA_SB_SD_Li256ELb1ELb0ELi2EEENS1_19SingleTileSchedulerILb1ELb0ELb0ELi128EEEEEEEEEvNT_6ParamsE$_ZN4cute5tupleIJNS_7SwizzleILi3ELi3ELi3EEENS_9MixedBitsILj0ELj432EEENS_6LayoutINS0_IJNS0_IJNS_1CILi2EEES7_S7_EEES7_NS6_ILi8EEEEEENS0_IJNS0_IJNS6_ILi64EEES9_NS6_ILi512EEEEEENS6_ILi8192EEENS6_ILi1024EEEEEEEEEEC2ERKS2_RKS4_RKSH_)
        /*16b50*/ 	.word	0x00000000


	//----- nvinfo : EIATTR_FRAME_SIZE
	.align		4
.L_15512:
        /*16b54*/ 	.byte	0x04, 0x11
        /*16b56*/ 	.short	(.L_15514 - .L_15513)
	.align		4
.L_15513:
        /*16b58*/ 	.word	index@($_ZN7cutlass13device_kernelIN5flash19enable_sm80_to_sm89INS1_16FlashAttnBwdSm80INS1_25CollectiveMainloopBwdSm80ILi2ELi2EN4cute5tupleIJNS5_1CILi128EEES8_NS7_ILi64EEEEEENS_10bfloat16_tEfNS_4arch4Sm80ELb0ELb0ELb1ELb1ELb0ELb0ELb0ELb0ELi2ELi4ELi4ELi4ELb0EEENS1_21CollectiveEpilogueBwdISA_SB_SD_Li256ELb1ELb0ELi2EEENS1_19SingleTileSchedulerILb1ELb0ELb0ELi128EEEEEEEEEvNT_6ParamsE$_ZN4cute5tupleIJNS_1CILi2EEEiEEC2ERKS2_RKi)
        /*16b5c*/ 	.word	0x00000000


	//----- nvinfo : EIATTR_FRAME_SIZE
	.align		4
.L_15514:
        /*16b60*/ 	.byte	0x04, 0x11
        /*16b62*/ 	.short	(.L_15516 - .L_15515)
	.align		4
.L_15515:
        /*16b64*/ 	.word	index@($_ZN7cutlass13device_kernelIN5flash19enable_sm80_to_sm89INS1_16FlashAttnBwdSm80INS1_25CollectiveMainloopBwdSm80ILi2ELi2EN4cute5tupleIJNS5_1CILi128EEES8_NS7_ILi64EEEEEENS_10bfloat16_tEfNS_4arch4Sm80ELb0ELb0ELb1ELb1ELb0ELb0ELb0ELb0ELi2ELi4ELi4ELi4ELb0EEENS1_21CollectiveEpilogueBwdISA_SB_SD_Li256ELb1ELb0ELi2EEENS1_19SingleTileSchedulerILb1ELb0ELb0ELi128EEEEEEEEEvNT_6ParamsE$_ZN4cute5tupleIJNS_1CILi0EEEiEEC2ERKS2_RKi)
        /*16b68*/ 	.word	0x00000000


	//----- nvinfo : EIATTR_FRAME_SIZE
	.align		4
.L_15516:
        /*16b6c*/ 	.byte	0x04, 0x11
        /*16b6e*/ 	.short	(.L_15518 - .L_15517)
	.align		4
.L_15517:
        /*16b70*/ 	.word	index@($_ZN7cutlass13device_kernelIN5flash19enable_sm80_to_sm89INS1_16FlashAttnBwdSm80INS1_25CollectiveMainloopBwdSm80ILi2ELi2EN4cute5tupleIJNS5_1CILi128EEES8_NS7_ILi64EEEEEENS_10bfloat16_tEfNS_4arch4Sm80ELb0ELb0ELb1ELb1ELb0ELb0ELb0ELb0ELi2ELi4ELi4ELi4ELb0EEENS1_21CollectiveEpilogueBwdISA_SB_SD_Li256ELb1ELb0ELi2EEENS1_19SingleTileSchedulerILb1ELb0ELb0ELi128EEEEEEEEEvNT_6ParamsE$_ZN4cute5tupleIJNS0_IJNS_1CILi8EEENS1_ILi2EEES3_S3_S2_S3_EEENS0_IJNS1_ILi1EEEiiiNS1_ILi72EEENS1_ILi512EEEEEEEEC2ERKS4_RKS8_)
        /*16b74*/ 	.word	0x00000000


	//----- nvinfo : EIATTR_FRAME_SIZE
	.align		4
.L_15518:
        /*16b78*/ 	.byte	0x04, 0x11
        /*16b7a*/ 	.short	(.L_15520 - .L_15519)
	.align		4
.L_15519:
        /*16b7c*/ 	.word	index@($_ZN7cutlass13device_kernelIN5flash19enable_sm80_to_sm89INS1_16FlashAttnBwdSm80INS1_25CollectiveMainloopBwdSm80ILi2ELi2EN4cute5tupleIJNS5_1CILi128EEES8_NS7_ILi64EEEEEENS_10bfloat16_tEfNS_4arch4Sm80ELb0ELb0ELb1ELb1ELb0ELb0ELb0ELb0ELi2ELi4ELi4ELi4ELb0EEENS1_21CollectiveEpilogueBwdISA_SB_SD_Li256ELb1ELb0ELi2EEENS1_19SingleTileSchedulerILb1ELb0ELb0ELi128EEEEEEEEEvNT_6ParamsE$_ZN4cute5tupleIJNS0_IJNS_1CILi8EEENS0_IJNS1_ILi2EEES3_S3_EEENS1_ILi1EEES4_S5_EEENS0_IJS5_NS0_IJiiiEEENS1_ILi64EEENS0_IJNS1_ILi72EEENS1_ILi144EEENS1_ILi288EEEEEENS1_ILi512EEEEEEEEC2ERKS6_RKSE_)
        /*16b80*/ 	.word	0x00000000


	//----- nvinfo : EIATTR_FRAME_SIZE
	.align		4
.L_15520:
        /*16b84*/ 	.byte	0x04, 0x11
        /*16b86*/ 	.short	(.L_15522 - .L_15521)
	.align		4
.L_15521:
        /*16b88*/ 	.word	index@($_ZN7cutlass13device_kernelIN5flash19enable_sm80_to_sm89INS1_16FlashAttnBwdSm80INS1_25CollectiveMainloopBwdSm80ILi2ELi2EN4cute5tupleIJNS5_1CILi128EEES8_NS7_ILi64EEEEEENS_10bfloat16_tEfNS_4arch4Sm80ELb0ELb0ELb1ELb1ELb0ELb0ELb0ELb0ELi2ELi4ELi4ELi4ELb0EEENS1_21CollectiveEpilogueBwdISA_SB_SD_Li256ELb1ELb0ELi2EEENS1_19SingleTileSchedulerILb1ELb0ELb0ELi128EEEEEEEEEvNT_6ParamsE$_ZN4cute5tupleIJNS0_IJNS_1CILi8EEENS0_IJNS1_ILi2EEES3_S3_EEENS1_ILi1EEES4_S5_EEENS0_IJS5_NS0_IJS2_iiEEENS1_ILi64EEENS0_IJiNS1_ILi144EEENS1_ILi288EEEEEENS1_ILi512EEEEEEEEC2ERKS6_RKSD_)
        /*16b8c*/ 	.word	0x00000000


	//----- nvinfo : EIATTR_FRAME_SIZE
	.align		4
.L_15522:
        /*16b90*/ 	.byte	0x04, 0x11
        /*16b92*/ 	.short	(.L_15524 - .L_15523)
	.align		4
.L_15523:
        /*16b94*/ 	.word	index@($_ZN7cutlass13device_kernelIN5flash19enable_sm80_to_sm89INS1_16FlashAttnBwdSm80INS1_25CollectiveMainloopBwdSm80ILi2ELi2EN4cute5tupleIJNS5_1CILi128EEES8_NS7_ILi64EEEEEENS_10bfloat16_tEfNS_4arch4Sm80ELb0ELb0ELb1ELb1ELb0ELb0ELb0ELb0ELi2ELi4ELi4ELi4ELb0EEENS1_21CollectiveEpilogueBwdISA_SB_SD_Li256ELb1ELb0ELi2EEENS1_19SingleTileSchedulerILb1ELb0ELb0ELi128EEEEEEEEEvNT_6ParamsE$_ZN4cute5tupleIJNS0_IJNS_1CILi2EEES2_S2_EEENS0_IJNS1_ILi1EEENS1_ILi512EEEiEEEEEC2ERKS3_RKS6_)
        /*16b98*/ 	.word	0x00000000


	//----- nvinfo : EIATTR_FRAME_SIZE
	.align		4
.L_15524:
        /*16b9c*/ 	.byte	0x04, 0x11
        /*16b9e*/ 	.short	(.L_15526 - .L_15525)
	.align		4
.L_15525:
        /*16ba0*/ 	.word	index@($_ZN7cutlass13device_kernelIN5flash19enable_sm80_to_sm89INS1_16FlashAttnBwdSm80INS1_25CollectiveMainloopBwdSm80ILi2ELi2EN4cute5tupleIJNS5_1CILi128EEES8_NS7_ILi64EEEEEENS_10bfloat16_tEfNS_4arch4Sm80ELb0ELb0ELb1ELb1ELb0ELb0ELb0ELb0ELi2ELi4ELi4ELi4ELb0EEENS1_21CollectiveEpilogueBwdISA_SB_SD_Li256ELb1ELb0ELi2EEENS1_19SingleTileSchedulerILb1ELb0ELb0ELi128EEEEEEEEEvNT_6ParamsE$_ZN4cute5tupleIJNS0_IJNS_1CILi2EEES2_EEENS0_IJiiEEEEEC2ERKS3_RKS4_)
        /*16ba4*/ 	.word	0x00000000


	//----- nvinfo : EIATTR_FRAME_SIZE
	.align		4
.L_15526:
        /*16ba8*/ 	.byte	0x04, 0x11
        /*16baa*/ 	.short	(.L_15528 - .L_15527)
	.align		4
.L_15527:
        /*16bac*/ 	.word	index@($_ZN7cutlass13device_kernelIN5flash19enable_sm80_to_sm89INS1_16FlashAttnBwdSm80INS1_25CollectiveMainloopBwdSm80ILi2ELi2EN4cute5tupleIJNS5_1CILi128EEES8_NS7_ILi64EEEEEENS_10bfloat16_tEfNS_4arch4Sm80ELb0ELb0ELb1ELb1ELb0ELb0ELb0ELb0ELi2ELi4ELi4ELi4ELb0EEENS1_21CollectiveEpilogueBwdISA_SB_SD_Li256ELb1ELb0ELi2EEENS1_19SingleTileSchedulerILb1ELb0ELb0ELi128EEEEEEEEEvNT_6ParamsE$_ZN4cute5tupleIJNS0_IJNS_1CILi2EEES2_EEENS0_IJiNS1_ILi512EEEEEEEEC2ERKS3_RKS5_)
        /*16bb0*/ 	.word	0x00000000


	//----- nvinfo : EIATTR_FRAME_SIZE
	.align		4
.L_15528:
        /*16bb4*/ 	.byte	0x04, 0x11
        /*16bb6*/ 	.short	(.L_15530 - .L_15529)
	.align		4
.L_15529:
        /*16bb8*/ 	.word	index@($_ZN7cutlass13device_kernelIN5flash19enable_sm80_to_sm89INS1_16FlashAttnBwdSm80INS1_25CollectiveMainloopBwdSm80ILi2ELi2EN4cute5tupleIJNS5_1CILi128EEES8_NS7_ILi64EEEEEENS_10bfloat16_tEfNS_4arch4Sm80ELb0ELb0ELb1ELb1ELb0ELb0ELb0ELb0ELi2ELi4ELi4ELi4ELb0EEENS1_21CollectiveEpilogueBwdISA_SB_SD_Li256ELb1ELb0ELi2EEENS1_19SingleTileSchedulerILb1ELb0ELb0ELi128EEEEEEEEEvNT_6ParamsE$_ZN4cute5tupleIJNS0_IJNS_1CILi2EEES2_EEENS0_IJiNS1_ILi4096EEEEEEEEC2ERKS3_RKS5_)
        /*16bbc*/ 	.word	0x00000000


	//----- nvinfo : EIATTR_FRAME_SIZE
	.align		4
.L_15530:
        /*16bc0*/ 	.byte	0x04, 0x11
        /*16bc2*/ 	.short	(.L_15532 - .L_15531)
	.align		4
.L_15531:
        /*16bc4*/ 	.word	index@($_ZN7cutlass13device_kernelIN5flash19enable_sm80_to_sm89INS1_16FlashAttnBwdSm80INS1_25CollectiveMainloopBwdSm80ILi2ELi2EN4cute5tupleIJNS5_1CILi128EEES8_NS7_ILi64EEEEEENS_10bfloat16_tEfNS_4arch4Sm80ELb0ELb0ELb1ELb1ELb0ELb0ELb0ELb0ELi2ELi4ELi4ELi4ELb0EEENS1_21CollectiveEpilogueBwdISA_SB_SD_Li256ELb1ELb0ELi2EEENS1_19SingleTileSchedulerILb1ELb0ELb0ELi128EEEEEEEEEvNT_6ParamsE$_ZN4cute5tupleIJNS0_IJNS_1CILi2EEES2_EEENS0_IJNS1_ILi1EEEiEEEEEC2ERKS3_RKS5_)
        /*16bc8*/ 	.word	0x00000000


	//----- nvinfo : EIATTR_FRAME_SIZE
	.align		4
.L_15532:
        /*16bcc*/ 	.byte	0x04, 0x11
        /*16bce*/ 	.short	(.L_15534 - .L_15533)
	.align		4
.L_15533:
        /*16bd0*/ 	.word	index@($_ZN7cutlass13device_kernelIN5flash19enable_sm80_to_sm89INS1_16FlashAttnBwdSm80INS1_25CollectiveMainloopBwdSm80ILi2ELi2EN4cute5tupleIJNS5_1CILi128EEES8_NS7_ILi64EEEEEENS_10bfloat16_tEfNS_4arch4Sm80ELb0ELb0ELb1ELb1ELb0ELb0ELb0ELb0ELi2ELi4ELi4ELi4ELb0EEENS1_21CollectiveEpilogueBwdISA_SB_SD_Li256ELb1ELb0ELi2EEENS1_19SingleTileSchedulerILb1ELb0ELb0ELi128EEEEEEEEEvNT_6ParamsE$_ZN4cute5tupleIJNS0_IJNS_1CILi2EEEEEENS0_IJiEEEEEC2ERKS3_RKS4_)
        /*16bd4*/ 	.word	0x00000000


	//----- nvinfo : EIATTR_FRAME_SIZE
	.align		4
.L_15534:
        /*16bd8*/ 	.byte	0x04, 0x11
        /*16bda*/ 	.short	(.L_15536 - .L_15535)
	.align		4
.L_15535:
        /*16bdc*/ 	.word	index@($_ZN7cutlass13device_kernelIN5flash19enable_sm80_to_sm89INS1_16FlashAttnBwdSm80INS1_25CollectiveMainloopBwdSm80ILi2ELi2EN4cute5tupleIJNS5_1CILi128EEES8_NS7_ILi64EEEEEENS_10bfloat16_tEfNS_4arch4Sm80ELb0ELb0ELb1ELb1ELb0ELb0ELb0ELb0ELi2ELi4ELi4ELi4ELb0EEENS1_21CollectiveEpilogueBwdISA_SB_SD_Li256ELb1ELb0ELi2EEENS1_19SingleTileSchedulerILb1ELb0ELb0ELi128EEEEEEEEEvNT_6ParamsE$_ZN4cute5tupleIJNS0_IJNS_1CILi1EEENS1_ILi2EEES3_EEENS0_IJS2_NS1_ILi256EEEiEEEEEC2ERKS4_RKS6_)
        /*16be0*/ 	.word	0x00000000


	//----- nvinfo : EIATTR_FRAME_SIZE
	.align		4
.L_15536:
        /*16be4*/ 	.byte	0x04, 0x11
        /*16be6*/ 	.short	(.L_15538 - .L_15537)
	.align		4
.L_15537:
        /*16be8*/ 	.word	index@($_ZN7cutlass13device_kernelIN5flash19enable_sm80_to_sm89INS1_16FlashAttnBwdSm80INS1_25CollectiveMainloopBwdSm80ILi2ELi2EN4cute5tupleIJNS5_1CILi128EEES8_NS7_ILi64EEEEEENS_10bfloat16_tEfNS_4arch4Sm80ELb0ELb0ELb1ELb1ELb0ELb0ELb0ELb0ELi2ELi4ELi4ELi4ELb0EEENS1_21CollectiveEpilogueBwdISA_SB_SD_Li256ELb1ELb0ELi2EEENS1_19SingleTileSchedulerILb1ELb0ELb0ELi128EEEEEEEEEvNT_6ParamsE$_ZN4cute5tupleIJNS0_IJNS_1CILi1EEENS1_ILi2EEEEEENS0_IJNS1_ILi0EEEiEEEEEC2ERKS4_RKS6_)
        /*16bec*/ 	.word	0x00000000


	//----- nvinfo : EIATTR_FRAME_SIZE
	.align		4
.L_15538:
        /*16bf0*/ 	.byte	0x04, 0x11
        /*16bf2*/ 	.short	(.L_15540 - .L_15539)
	.align		4
.L_15539:
        /*16bf4*/ 	.word	index@($_ZN7cutlass13device_kernelIN5flash19enable_sm80_to_sm89INS1_16FlashAttnBwdSm80INS1_25CollectiveMainloopBwdSm80ILi2ELi2EN4cute5tupleIJNS5_1CILi128EEES8_NS7_ILi64EEEEEENS_10bfloat16_tEfNS_4arch4Sm80ELb0ELb0ELb1ELb1ELb0ELb0ELb0ELb0ELi2ELi4ELi4ELi4ELb0EEENS1_21CollectiveEpilogueBwdISA_SB_SD_Li256ELb1ELb0ELi2EEENS1_19SingleTileSchedulerILb1ELb0ELb0ELi128EEEEEEEEEvNT_6ParamsE$_ZN4cute5tupleIJNS0_IJNS_1CILi1EEENS0_IJS2_NS1_ILi2EEES3_EEEEEENS0_IJNS1_ILi0EEENS0_IJS2_NS1_ILi256EEEiEEEEEEEEC2ERKS5_RKS9_)
        /*16bf8*/ 	.word	0x00000000


	//----- nvinfo : EIATTR_FRAME_SIZE
	.align		4
.L_15540:
        /*16bfc*/ 	.byte	0x04, 0x11
        /*16bfe*/ 	.short	(.L_15542 - .L_15541)
	.align		4
.L_15541:
        /*16c00*/ 	.word	index@($_ZN7cutlass13device_kernelIN5flash19enable_sm80_to_sm89INS1_16FlashAttnBwdSm80INS1_25CollectiveMainloopBwdSm80ILi2ELi2EN4cute5tupleIJNS5_1CILi128EEES8_NS7_ILi64EEEEEENS_10bfloat16_tEfNS_4arch4Sm80ELb0ELb0ELb1ELb1ELb0ELb0ELb0ELb0ELi2ELi4ELi4ELi4ELb0EEENS1_21CollectiveEpilogueBwdISA_SB_SD_Li256ELb1ELb0ELi2EEENS1_19SingleTileSchedulerILb1ELb0ELb0ELi128EEEEEEEEEvNT_6ParamsE$_ZN4cute5tupleIJNS0_IJNS_1CILi16EEENS1_ILi2EEES3_S3_NS1_ILi4EEES3_EEENS0_IJNS1_ILi1EEEiiiNS1_ILi144EEENS1_ILi512EEEEEEEEC2ERKS5_RKS9_)
        /*16c04*/ 	.word	0x00000000


	//----- nvinfo : EIATTR_FRAME_SIZE
	.align		4
.L_15542:
        /*16c08*/ 	.byte	0x04, 0x11
        /*16c0a*/ 	.short	(.L_15544 - .L_15543)
	.align		4
.L_15543:
        /*16c0c*/ 	.word	index@($_ZN7cutlass13device_kernelIN5flash19enable_sm80_to_sm89INS1_16FlashAttnBwdSm80INS1_25CollectiveMainloopBwdSm80ILi2ELi2EN4cute5tupleIJNS5_1CILi128EEES8_NS7_ILi64EEEEEENS_10bfloat16_tEfNS_4arch4Sm80ELb0ELb0ELb1ELb1ELb0ELb0ELb0ELb0ELi2ELi4ELi4ELi4ELb0EEENS1_21CollectiveEpilogueBwdISA_SB_SD_Li256ELb1ELb0ELi2EEENS1_19SingleTileSchedulerILb1ELb0ELb0ELi128EEEEEEEEEvNT_6ParamsE$_ZN4cute5tupleIJNS0_IJNS0_IJNS_1CILi8EEENS1_ILi1EEEEEENS1_ILi4EEES3_EEENS0_IJNS0_IJS3_NS1_ILi0EEEEEElS7_EEEEEC2ERKS6_RKS9_)
        /*16c10*/ 	.word	0x00000000


	//----- nvinfo : EIATTR_FRAME_SIZE
	.align		4
.L_15544:
        /*16c14*/ 	.byte	0x04, 0x11
        /*16c16*/ 	.short	(.L_15546 - .L_15545)
	.align		4
.L_15545:
        /*16c18*/ 	.word	index@($_ZN7cutlass13device_kernelIN5flash19enable_sm80_to_sm89INS1_16FlashAttnBwdSm80INS1_25CollectiveMainloopBwdSm80ILi2ELi2EN4cute5tupleIJNS5_1CILi128EEES8_NS7_ILi64EEEEEENS_10bfloat16_tEfNS_4arch4Sm80ELb0ELb0ELb1ELb1ELb0ELb0ELb0ELb0ELi2ELi4ELi4ELi4ELb0EEENS1_21CollectiveEpilogueBwdISA_SB_SD_Li256ELb1ELb0ELi2EEENS1_19SingleTileSchedulerILb1ELb0ELb0ELi128EEEEEEEEEvNT_6ParamsE$_ZN4cute5tupleIJNS0_IJNS0_IJNS_1CILi8EEENS1_ILi1EEEEEENS1_ILi2EEES2_EEENS0_IJNS0_IJS3_NS1_ILi0EEEEEEiNS1_ILi1024EEEEEEEEC2ERKS6_RKSA_)
        /*16c1c*/ 	.word	0x00000000


	//----- nvinfo : EIATTR_FRAME_SIZE
	.align		4
.L_15546:
        /*16c20*/ 	.byte	0x04, 0x11
        /*16c22*/ 	.short	(.L_15548 - .L_15547)
	.align		4
.L_15547:
        /*16c24*/ 	.word	index@($_ZN7cutlass13device_kernelIN5flash19enable_sm80_to_sm89INS1_16FlashAttnBwdSm80INS1_25CollectiveMainloopBwdSm80ILi2ELi2EN4cute5tupleIJNS5_1CILi128EEES8_NS7_ILi64EEEEEENS_10bfloat16_tEfNS_4arch4Sm80ELb0ELb0ELb1ELb1ELb0ELb0ELb0ELb0ELi2ELi4ELi4ELi4ELb0EEENS1_21CollectiveEpilogueBwdISA_SB_SD_Li256ELb1ELb0ELi2EEENS1_19SingleTileSchedulerILb1ELb0ELb0ELi128EEEEEEEEEvNT_6ParamsE$_ZN4cute5tupleIJNS0_IJNS0_IJNS_1CILi8EEENS1_ILi1EEEEEENS1_ILi2EEENS0_IJS5_S5_EEEEEENS0_IJNS0_IJS3_NS1_ILi0EEEEEENS1_ILi4096EEENS0_IJiiEEEEEEEEC2ERKS7_RKSC_)
        /*16c28*/ 	.word	0x00000000


	//----- nvinfo : EIATTR_FRAME_SIZE
	.align		4
.L_15548:
        /*16c2c*/ 	.byte	0x04, 0x11
        /*16c2e*/ 	.short	(.L_15550 - .L_15549)
	.align		4
.L_15549:
        /*16c30*/ 	.word	index@($_ZN7cutlass13device_kernelIN5flash19enable_sm80_to_sm89INS1_16FlashAttnBwdSm80INS1_25CollectiveMainloopBwdSm80ILi2ELi2EN4cute5tupleIJNS5_1CILi128EEES8_NS7_ILi64EEEEEENS_10bfloat16_tEfNS_4arch4Sm80ELb0ELb0ELb1ELb1ELb0ELb0ELb0ELb0ELi2ELi4ELi4ELi4ELb0EEENS1_21CollectiveEpilogueBwdISA_SB_SD_Li256ELb1ELb0ELi2EEENS1_19SingleTileSchedulerILb1ELb0ELb0ELi128EEEEEEEEEvNT_6ParamsE$_ZN4cute5tupleIJNS0_IJNS0_IJNS_1CILi8EEENS1_ILi1EEEEEENS1_ILi2EEEEEENS0_IJNS0_IJS3_NS1_ILi0EEEEEEiEEEEEC2ERKS6_RKS9_)
        /*16c34*/ 	.word	0x00000000


	//----- nvinfo : EIATTR_FRAME_SIZE
	.align		4
.L_15550:
        /*16c38*/ 	.byte	0x04, 0x11
        /*16c3a*/ 	.short	(.L_15552 - .L_15551)
	.align		4
.L_15551:
        /*16c3c*/ 	.word	index@($_ZN7cutlass13device_kernelIN5flash19enable_sm80_to_sm89INS1_16FlashAttnBwdSm80INS1_25CollectiveMainloopBwdSm80ILi2ELi2EN4cute5tupleIJNS5_1CILi128EEES8_NS7_ILi64EEEEEENS_10bfloat16_tEfNS_4arch4Sm80ELb0ELb0ELb1ELb1ELb0ELb0ELb0ELb0ELi2ELi4ELi4ELi4ELb0EEENS1_21CollectiveEpilogueBwdISA_SB_SD_Li256ELb1ELb0ELi2EEENS1_19SingleTileSchedulerILb1ELb0ELb0ELi128EEEEEEEEEvNT_6ParamsE$_ZN4cute5tupleIJNS0_IJNS0_IJNS_1CILi8EEENS1_ILi1EEEEEENS0_IJNS1_ILi2EEEEEEEEENS0_IJNS0_IJS3_NS1_ILi0EEEEEENS0_IJiEEEEEEEEC2ERKS7_RKSB_)
        /*16c40*/ 	.word	0x00000000


	//----- nvinfo : EIATTR_FRAME_SIZE
	.align		4
.L_15552:
        /*16c44*/ 	.byte	0x04, 0x11
        /*16c46*/ 	.short	(.L_15554 - .L_15553)
	.align		4
.L_15553:
        /*16c48*/ 	.word	index@($_ZN7cutlass13device_kernelIN5flash19enable_sm80_to_sm89INS1_16FlashAttnBwdSm80INS1_25CollectiveMainloopBwdSm80ILi2ELi2EN4cute5tupleIJNS5_1CILi128EEES8_NS7_ILi64EEEEEENS_10bfloat16_tEfNS_4arch4Sm80ELb0ELb0ELb1ELb1ELb0ELb0ELb0ELb0ELi2ELi4ELi4ELi4ELb0EEENS1_21CollectiveEpilogueBwdISA_SB_SD_Li256ELb1ELb0ELi2EEENS1_19SingleTileSchedulerILb1ELb0ELb0ELi128EEEEEEEEEvNT_6ParamsE$_ZN4cute5tupleIJNS0_IJNS0_IJNS_1CILi2EEES2_S2_EEES2_NS0_IJS2_S2_EEEEEENS0_IJNS0_IJNS1_ILi1EEENS1_ILi512EEEiEEENS1_ILi4096EEENS0_IJiiEEEEEEEEC2ERKS5_RKSB_)
        /*16c4c*/ 	.word	0x00000000


	//----- nvinfo : EIATTR_FRAME_SIZE
	.align		4
.L_15554:
        /*16c50*/ 	.byte	0x04, 0x11
        /*16c52*/ 	.short	(.L_15556 - .L_15555)
	.align		4
.L_15555:
        /*16c54*/ 	.word	index@($_ZN7cutlass13device_kernelIN5flash19enable_sm80_to_sm89INS1_16FlashAttnBwdSm80INS1_25CollectiveMainloopBwdSm80ILi2ELi2EN4cute5tupleIJNS5_1CILi128EEES8_NS7_ILi64EEEEEENS_10bfloat16_tEfNS_4arch4Sm80ELb0ELb0ELb1ELb1ELb0ELb0ELb0ELb0ELi2ELi4ELi4ELi4ELb0EEENS1_21CollectiveEpilogueBwdISA_SB_SD_Li256ELb1ELb0ELi2EEENS1_19SingleTileSchedulerILb1ELb0ELb0ELi128EEEEEEEEEvNT_6ParamsE$_ZN4cute5tupleIJNS0_IJNS0_IJNS_1CILi2EEES2_S2_EEES2_NS0_IJNS0_IJS2_S2_EEES2_EEEEEENS0_IJNS0_IJNS1_ILi1EEENS1_ILi512EEEiEEENS1_ILi4096EEENS0_IJNS0_IJiiEEENS1_ILi8192EEEEEEEEEEEC2ERKS6_RKSE_)
        /*16c58*/ 	.word	0x00000000


	//----- nvinfo : EIATTR_FRAME_SIZE
	.align		4
.L_15556:
        /*16c5c*/ 	.byte	0x04, 0x11
        /*16c5e*/ 	.short	(.L_15558 - .L_15557)
	.align		4
.L_15557:
        /*16c60*/ 	.word	index@($_ZN7cutlass13device_kernelIN5flash19enable_sm80_to_sm89INS1_16FlashAttnBwdSm80INS1_25CollectiveMainloopBwdSm80ILi2ELi2EN4cute5tupleIJNS5_1CILi128EEES8_NS7_ILi64EEEEEENS_10bfloat16_tEfNS_4arch4Sm80ELb0ELb0ELb1ELb1ELb0ELb0ELb0ELb0ELi2ELi4ELi4ELi4ELb0EEENS1_21CollectiveEpilogueBwdISA_SB_SD_Li256ELb1ELb0ELi2EEENS1_19SingleTileSchedulerILb1ELb0ELb0ELi128EEEEEEEEEvNT_6ParamsE$_ZN4cute5tupleIJNS0_IJNS0_IJNS_1CILi2EEES2_EEES3_NS1_ILi8EEEEEENS0_IJNS0_IJiNS1_ILi512EEEEEENS0_IJiiEEENS1_ILi1024EEEEEEEEC2ERKS5_RKSA_)
        /*16c64*/ 	.word	0x00000000


	//----- nvinfo : EIATTR_FRAME_SIZE
	.align		4
.L_15558:
        /*16c68*/ 	.byte	0x04, 0x11
        /*16c6a*/ 	.short	(.L_15560 - .L_15559)
	.align		4
.L_15559:
        /*16c6c*/ 	.word	index@($_ZN7cutlass13device_kernelIN5flash19enable_sm80_to_sm89INS1_16FlashAttnBwdSm80INS1_25CollectiveMainloopBwdSm80ILi2ELi2EN4cute5tupleIJNS5_1CILi128EEES8_NS7_ILi64EEEEEENS_10bfloat16_tEfNS_4arch4Sm80ELb0ELb0ELb1ELb1ELb0ELb0ELb0ELb0ELi2ELi4ELi4ELi4ELb0EEENS1_21CollectiveEpilogueBwdISA_SB_SD_Li256ELb1ELb0ELi2EEENS1_19SingleTileSchedulerILb1ELb0ELb0ELi128EEEEEEEEEvNT_6ParamsE$_ZN4cute5tupleIJNS0_IJNS0_IJNS_1CILi2EEES2_EEES2_EEENS0_IJNS0_IJiiEEENS1_ILi8192EEEEEEEEC2ERKS4_RKS7_)
        /*16c70*/ 	.word	0x00000000


	//----- nvinfo : EIATTR_FRAME_SIZE
	.align		4
.L_15560:
        /*16c74*/ 	.byte	0x04, 0x11
        /*16c76*/ 	.short	(.L_15562 - .L_15561)
	.align		4
.L_15561:
        /*16c78*/ 	.word	index@($_ZN7cutlass13device_kernelIN5flash19enable_sm80_to_sm89INS1_16FlashAttnBwdSm80INS1_25CollectiveMainloopBwdSm80ILi2ELi2EN4cute5tupleIJNS5_1CILi128EEES8_NS7_ILi64EEEEEENS_10bfloat16_tEfNS_4arch4Sm80ELb0ELb0ELb1ELb1ELb0ELb0ELb0ELb0ELi2ELi4ELi4ELi4ELb0EEENS1_21CollectiveEpilogueBwdISA_SB_SD_Li256ELb1ELb0ELi2EEENS1_19SingleTileSchedulerILb1ELb0ELb0ELi128EEEEEEEEEvNT_6ParamsE$_ZN4cute5tupleIJNS0_IJNS0_IJNS_1CILi2EEES2_EEENS1_ILi8EEES3_EEENS0_IJNS0_IJNS1_ILi1EEEiEEENS1_ILi1024EEENS0_IJiiEEEEEEEEC2ERKS5_RKSA_)
        /*16c7c*/ 	.word	0x00000000


	//----- nvinfo : EIATTR_FRAME_SIZE
	.align		4
.L_15562:
        /*16c80*/ 	.byte	0x04, 0x11
        /*16c82*/ 	.short	(.L_15564 - .L_15563)
	.align		4
.L_15563:
        /*16c84*/ 	.word	index@($_ZN7cutlass13device_kernelIN5flash19enable_sm80_to_sm89INS1_16FlashAttnBwdSm80INS1_25CollectiveMainloopBwdSm80ILi2ELi2EN4cute5tupleIJNS5_1CILi128EEES8_NS7_ILi64EEEEEENS_10bfloat16_tEfNS_4arch4Sm80ELb0ELb0ELb1ELb1ELb0ELb0ELb0ELb0ELi2ELi4ELi4ELi4ELb0EEENS1_21CollectiveEpilogueBwdISA_SB_SD_Li256ELb1ELb0ELi2EEENS1_19SingleTileSchedulerILb1ELb0ELb0ELi128EEEEEEEEEvNT_6ParamsE$_ZN4cute5tupleIJNS0_IJNS0_IJNS_1CILi1EEENS0_IJS2_NS1_ILi2EEES3_EEEEEES3_NS0_IJS3_S3_EEEEEENS0_IJNS0_IJNS1_ILi0EEENS0_IJS2_NS1_ILi256EEEiEEEEEENS1_ILi2048EEENS0_IJiNS1_ILi4096EEEEEEEEEEEC2ERKS7_RKSF_)
        /*16c88*/ 	.word	0x00000000


	//----- nvinfo : EIATTR_FRAME_SIZE
	.align		4
.L_15564:
        /*16c8c*/ 	.byte	0x04, 0x11
        /*16c8e*/ 	.short	(.L_15566 - .L_15565)
	.align		4
.L_15565:
        /*16c90*/ 	.word	index@($_ZN7cutlass13device_kernelIN5flash19enable_sm80_to_sm89INS1_16FlashAttnBwdSm80INS1_25CollectiveMainloopBwdSm80ILi2ELi2EN4cute5tupleIJNS5_1CILi128EEES8_NS7_ILi64EEEEEENS_10bfloat16_tEfNS_4arch4Sm80ELb0ELb0ELb1ELb1ELb0ELb0ELb0ELb0ELi2ELi4ELi4ELi4ELb0EEENS1_21CollectiveEpilogueBwdISA_SB_SD_Li256ELb1ELb0ELi2EEENS1_19SingleTileSchedulerILb1ELb0ELb0ELi128EEEEEEEEEvNT_6ParamsE$_ZN4cute5tupleIJNS0_IJNS0_IJNS0_IJNS_1CILi8EEENS1_ILi1EEEEEES3_EEENS0_IJNS0_IJS3_S3_EEENS1_ILi2EEEEEEEEENS0_IJNS0_IJNS0_IJS3_NS1_ILi0EEEEEESA_EEENS0_IJNS0_IJSA_SA_EEEiEEEEEEEEC2ERKS9_RKSF_)
        /*16c94*/ 	.word	0x00000000


	//----- nvinfo : EIATTR_FRAME_SIZE
	.align		4
.L_15566:
        /*16c98*/ 	.byte	0x04, 0x11
        /*16c9a*/ 	.short	(.L_15568 - .L_15567)
	.align		4
.L_15567:
        /*16c9c*/ 	.word	index@($_ZN7cutlass13device_kernelIN5flash19enable_sm80_to_sm89INS1_16FlashAttnBwdSm80INS1_25CollectiveMainloopBwdSm80ILi2ELi2EN4cute5tupleIJNS5_1CILi128EEES8_NS7_ILi64EEEEEENS_10bfloat16_tEfNS_4arch4Sm80ELb0ELb0ELb1ELb1ELb0ELb0ELb0ELb0ELi2ELi4ELi4ELi4ELb0EEENS1_21CollectiveEpilogueBwdISA_SB_SD_Li256ELb1ELb0ELi2EEENS1_19SingleTileSchedulerILb1ELb0ELb0ELi128EEEEEEEEEvNT_6ParamsE$_ZN4cute5tupleIJNS0_IJNS0_IJNS0_IJNS_1CILi8EEENS1_ILi1EEEEEENS0_IJS3_S3_EEEEEENS0_IJS3_NS1_ILi2EEEEEEEEENS0_IJNS0_IJNS0_IJS3_NS1_ILi0EEEEEENS0_IJSA_SA_EEEEEENS0_IJSA_iEEEEEEEEC2ERKS9_RKSF_)
        /*16ca0*/ 	.word	0x00000000


	//----- nvinfo : EIATTR_FRAME_SIZE
	.align		4
.L_15568:
        /*16ca4*/ 	.byte	0x04, 0x11
        /*16ca6*/ 	.short	(.L_15570 - .L_15569)
	.align		4
.L_15569:
        /*16ca8*/ 	.word	index@($_ZN7cutlass13device_kernelIN5flash19enable_sm80_to_sm89INS1_16FlashAttnBwdSm80INS1_25CollectiveMainloopBwdSm80ILi2ELi2EN4cute5tupleIJNS5_1CILi128EEES8_NS7_ILi64EEEEEENS_10bfloat16_tEfNS_4arch4Sm80ELb0ELb0ELb1ELb1ELb0ELb0ELb0ELb0ELi2ELi4ELi4ELi4ELb0EEENS1_21CollectiveEpilogueBwdISA_SB_SD_Li256ELb1ELb0ELi2EEENS1_19SingleTileSchedulerILb1ELb0ELb0ELi128EEEEEEEEEvNT_6ParamsE$_ZN4cute3eso3ESOILb1ELb0EJNS_7SwizzleILi3ELi3ELi3EEENS_9MixedBitsILj0ELj432EEENS_6LayoutINS_5tupleIJNS7_IJNS_1CILi2EEES9_S9_EEES9_NS8_ILi8EEEEEENS7_IJNS7_IJNS8_ILi64EEESB_NS8_ILi512EEEEEENS8_ILi8192EEENS8_ILi1024EEEEEEEEEEC2ERKS3_RKS5_RKSJ_)
        /*16cac*/ 	.word	0x00000000


	//----- nvinfo : EIATTR_FRAME_SIZE
	.align		4
.L_15570:
        /*16cb0*/ 	.byte	0x04, 0x11
        /*16cb2*/ 	.short	(.L_15572 - .L_15571)
	.align		4
.L_15571:
        /*16cb4*/ 	.word	index@($_ZN7cutlass13device_kernelIN5flash19enable_sm80_to_sm89INS1_16FlashAttnBwdSm80INS1_25CollectiveMainloopBwdSm80ILi2ELi2EN4cute5tupleIJNS5_1CILi128EEES8_NS7_ILi64EEEEEENS_10bfloat16_tEfNS_4arch4Sm80ELb0ELb0ELb1ELb1ELb0ELb0ELb0ELb0ELi2ELi4ELi4ELi4ELb0EEENS1_21CollectiveEpilogueBwdISA_SB_SD_Li256ELb1ELb0ELi2EEENS1_19SingleTileSchedulerILb1ELb0ELb0ELi128EEEEEEEEEvNT_6ParamsE$_ZN4cute3eso3ESOILb1ELb0EJNS_6LayoutINS_5tupleIJNS_1CILi4EEEEEENS3_IJNS4_ILi1EEEEEEEENS_10ViewEngineIPfEEEEC2ERKS9_RKSC_)
        /*16cb8*/ 	.word	0x00000000


	//----- nvinfo : EIATTR_FRAME_SIZE
	.align		4
.L_15572:
        /*16cbc*/ 	.byte	0x04, 0x11
        /*16cbe*/ 	.short	(.L_15574 - .L_15573)
	.align		4
.L_15573:
        /*16cc0*/ 	.word	index@($_ZN7cutlass13device_kernelIN5flash19enable_sm80_to_sm89INS1_16FlashAttnBwdSm80INS1_25CollectiveMainloopBwdSm80ILi2ELi2EN4cute5tupleIJNS5_1CILi128EEES8_NS7_ILi64EEEEEENS_10bfloat16_tEfNS_4arch4Sm80ELb0ELb0ELb1ELb1ELb0ELb0ELb0ELb0ELi2ELi4ELi4ELi4ELb0EEENS1_21CollectiveEpilogueBwdISA_SB_SD_Li256ELb1ELb0ELi2EEENS1_19SingleTileSchedulerILb1ELb0ELb0ELi128EEEEEEEEEvNT_6ParamsE$_ZN4cute3eso3ESOILb1ELb0EJNS_6LayoutINS_5tupleIJNS_1CILi1EEENS4_ILi4EEEEEENS3_IJNS4_ILi0EEES5_EEEEENS_10ViewEngineIPfEEEEC2ERKSA_RKSD_)
        /*16cc4*/ 	.word	0x00000000


	//----- nvinfo : EIATTR_FRAME_SIZE
	.align		4
.L_15574:
        /*16cc8*/ 	.byte	0x04, 0x11
        /*16cca*/ 	.short	(.L_15576 - .L_15575)
	.align		4
.L_15575:
        /*16ccc*/ 	.word	index@($_ZN7cutlass13device_kernelIN5flash19enable_sm80_to_sm89INS1_16FlashAttnBwdSm80INS1_25CollectiveMainloopBwdSm80ILi2ELi2EN4cute5tupleIJNS5_1CILi128EEES8_NS7_ILi64EEEEEENS_10bfloat16_tEfNS_4arch4Sm80ELb0ELb0ELb1ELb1ELb0ELb0ELb0ELb0ELi2ELi4ELi4ELi4ELb0EEENS1_21CollectiveEpilogueBwdISA_SB_SD_Li256ELb1ELb0ELi2EEENS1_19SingleTileSchedulerILb1ELb0ELb0ELi128EEEEEEEEEvNT_6ParamsE$_ZN4cute3eso3ESOILb1ELb0EJNS_6LayoutINS_5tupleIJNS_1CILi1EEENS3_IJNS4_ILi2EEES6_EEEEEENS3_IJNS4_ILi0EEENS3_IJNS4_ILi8EEENS4_ILi64EEEEEEEEEEENS_10ViewEngineINS_8smem_ptrIPfEEEEEEC2ERKSE_RKSJ_)
        /*16cd0*/ 	.word	0x00000000


	//----- nvinfo : EIATTR_FRAME_SIZE
	.align		4
.L_15576:
        /*16cd4*/ 	.byte	0x04, 0x11
        /*16cd6*/ 	.short	(.L_15578 - .L_15577)
	.align		4
.L_15577:
        /*16cd8*/ 	.word	index@($_ZN7cutlass13device_kernelIN5flash19enable_sm80_to_sm89INS1_16FlashAttnBwdSm80INS1_25CollectiveMainloopBwdSm80ILi2ELi2EN4cute5tupleIJNS5_1CILi128EEES8_NS7_ILi64EEEEEENS_10bfloat16_tEfNS_4arch4Sm80ELb0ELb0ELb1ELb1ELb0ELb0ELb0ELb0ELi2ELi4ELi4ELi4ELb0EEENS1_21CollectiveEpilogueBwdISA_SB_SD_Li256ELb1ELb0ELi2EEENS1_19SingleTileSchedulerILb1ELb0ELb0ELi128EEEEEEEEEvNT_6ParamsE$_ZN4cute3eso3ESOILb1ELb0EJNS_6LayoutINS_5tupleIJNS3_IJNS_1CILi8EEENS4_ILi1EEEEEENS4_ILi4EEES8_EEENS3_IJNS3_IJS6_NS4_ILi0EEEEEES5_NS4_ILi32EEEEEEEENS_10ViewEngineIPN7cutlass10bfloat16_tEEEEEC2ERKSE_RKSJ_)
        /*16cdc*/ 	.word	0x00000000


	//----- nvinfo : EIATTR_FRAME_SIZE
	.align		4
.L_15578:
        /*16ce0*/ 	.byte	0x04, 0x11
        /*16ce2*/ 	.short	(.L_15580 - .L_15579)
	.align		4
.L_15579:
        /*16ce4*/ 	.word	index@($_ZN7cutlass13device_kernelIN5flash19enable_sm80_to_sm89INS1_16FlashAttnBwdSm80INS1_25CollectiveMainloopBwdSm80ILi2ELi2EN4cute5tupleIJNS5_1CILi128EEES8_NS7_ILi64EEEEEENS_10bfloat16_tEfNS_4arch4Sm80ELb0ELb0ELb1ELb1ELb0ELb0ELb0ELb0ELi2ELi4ELi4ELi4ELb0EEENS1_21CollectiveEpilogueBwdISA_SB_SD_Li256ELb1ELb0ELi2EEENS1_19SingleTileSchedulerILb1ELb0ELb0ELi128EEEEEEEEEvNT_6ParamsE$_ZN4cute3eso3ESOILb1ELb0EJNS_6LayoutINS_5tupleIJNS3_IJNS_1CILi8EEENS4_ILi1EEEEEENS4_ILi4EEES6_EEENS3_IJNS3_IJS6_NS4_ILi0EEEEEENS4_ILi2048EEESA_EEEEEiEEC2ERKSE_RKi)
        /*16ce8*/ 	.word	0x00000000


	//----- nvinfo : EIATTR_FRAME_SIZE
	.align		4
.L_15580:
        /*16cec*/ 	.byte	0x04, 0x11
        /*16cee*/ 	.short	(.L_15582 - .L_15581)
	.align		4
.L_15581:
        /*16cf0*/ 	.word	index@($_ZN7cutlass13device_kernelIN5flash19enable_sm80_to_sm89INS1_16FlashAttnBwdSm80INS1_25CollectiveMainloopBwdSm80ILi2ELi2EN4cute5tupleIJNS5_1CILi128EEES8_NS7_ILi64EEEEEENS_10bfloat16_tEfNS_4arch4Sm80ELb0ELb0ELb1ELb1ELb0ELb0ELb0ELb0ELi2ELi4ELi4ELi4ELb0EEENS1_21CollectiveEpilogueBwdISA_SB_SD_Li256ELb1ELb0ELi2EEENS1_19SingleTileSchedulerILb1ELb0ELb0ELi128EEEEEEEEEvNT_6ParamsE$_ZN4cute3eso3ESOILb1ELb0EJNS_6LayoutINS_5tupleIJNS3_IJNS_1CILi8EEENS4_ILi1EEEEEENS4_ILi4EEES6_EEENS3_IJNS3_IJS6_NS4_ILi0EEEEEENS4_ILi2048EEESA_EEEEENS_10ViewEngineINS_8smem_ptrIPN7cutlass10bfloat16_tEEEEEEEC2ERKSE_RKSL_)
        /*16cf4*/ 	.word	0x00000000


	//----- nvinfo : EIATTR_FRAME_SIZE
	.align		4
.L_15582:
        /*16cf8*/ 	.byte	0x04, 0x11
        /*16cfa*/ 	.short	(.L_15584 - .L_15583)
	.align		4
.L_15583:
        /*16cfc*/ 	.word	index@($_ZN7cutlass13device_kernelIN5flash19enable_sm80_to_sm89INS1_16FlashAttnBwdSm80INS1_25CollectiveMainloopBwdSm80ILi2ELi2EN4cute5tupleIJNS5_1CILi128EEES8_NS7_ILi64EEEEEENS_10bfloat16_tEfNS_4arch4Sm80ELb0ELb0ELb1ELb1ELb0ELb0ELb0ELb0ELi2ELi4ELi4ELi4ELb0EEENS1_21CollectiveEpilogueBwdISA_SB_SD_Li256ELb1ELb0ELi2EEENS1_19SingleTileSchedulerILb1ELb0ELb0ELi128EEEEEEEEEvNT_6ParamsE$_ZN4cute3eso3ESOILb1ELb0EJNS_6LayoutINS_5tupleIJNS3_IJNS_1CILi8EEENS4_ILi1EEEEEENS4_ILi4EEEEEENS3_IJNS3_IJS6_NS4_ILi0EEEEEES5_EEEEEiEEC2ERKSD_RKi)
        /*16d00*/ 	.word	0x00000000


	//----- nvinfo : EIATTR_FRAME_SIZE
	.align		4
.L_15584:
        /*16d04*/ 	.byte	0x04, 0x11
        /*16d06*/ 	.short	(.L_15586 - .L_15585)
	.align		4
.L_15585:
        /*16d08*/ 	.word	index@($_ZN7cutlass13device_kernelIN5flash19enable_sm80_to_sm89INS1_16FlashAttnBwdSm80INS1_25CollectiveMainloopBwdSm80ILi2ELi2EN4cute5tupleIJNS5_1CILi128EEES8_NS7_ILi64EEEEEENS_10bfloat16_tEfNS_4arch4Sm80ELb0ELb0ELb1ELb1ELb0ELb0ELb0ELb0ELi2ELi4ELi4ELi4ELb0EEENS1_21CollectiveEpilogueBwdISA_SB_SD_Li256ELb1ELb0ELi2EEENS1_19SingleTileSchedulerILb1ELb0ELb0ELi128EEEEEEEEEvNT_6ParamsE$_ZN4cute3eso3ESOILb1ELb0EJNS_6LayoutINS_5tupleIJNS3_IJNS_1CILi8EEENS4_ILi1EEEEEENS4_ILi4EEEEEENS3_IJNS3_IJS6_NS4_ILi0EEEEEES5_EEEEENS_10ViewEngineIPN7cutlass10bfloat16_tEEEEEC2ERKSD_RKSI_)
        /*16d0c*/ 	.word	0x00000000


	//----- nvinfo : EIATTR_FRAME_SIZE
	.align		4
.L_15586:
        /*16d10*/ 	.byte	0x04, 0x11
        /*16d12*/ 	.short	(.L_15588 - .L_15587)
	.align		4
.L_15587:
        /*16d14*/ 	.word	index@($_ZN7cutlass13device_kernelIN5flash19enable_sm80_to_sm89INS1_16FlashAttnBwdSm80INS1_25CollectiveMainloopBwdSm80ILi2ELi2EN4cute5tupleIJNS5_1CILi128EEES8_NS7_ILi64EEEEEENS_10bfloat16_tEfNS_4arch4Sm80ELb0ELb0ELb1ELb1ELb0ELb0ELb0ELb0ELi2ELi4ELi4ELi4ELb0EEENS1_21CollectiveEpilogueBwdISA_SB_SD_Li256ELb1ELb0ELi2EEENS1_19SingleTileSchedulerILb1ELb0ELb0ELi128EEEEEEEEEvNT_6ParamsE$_ZN4cute3eso3ESOILb1ELb0EJNS_6LayoutINS_5tupleIJNS3_IJNS_1CILi8EEENS4_ILi1EEEEEENS4_ILi4EEEEEENS3_IJNS3_IJS6_NS4_ILi0EEEEEENS4_ILi2048EEEEEEEEiEEC2ERKSE_RKi)
        /*16d18*/ 	.word	0x00000000


	//----- nvinfo : EIATTR_FRAME_SIZE
	.align		4
.L_15588:
        /*16d1c*/ 	.byte	0x04, 0x11
        /*16d1e*/ 	.short	(.L_15590 - .L_15589)
	.align		4
.L_15589:
        /*16d20*/ 	.word	index@($_ZN7cutlass13device_kernelIN5flash19enable_sm80_to_sm89INS1_16FlashAttnBwdSm80INS1_25CollectiveMainloopBwdSm80ILi2ELi2EN4cute5tupleIJNS5_1CILi128EEES8_NS7_ILi64EEEEEENS_10bfloat16_tEfNS_4arch4Sm80ELb0ELb0ELb1ELb1ELb0ELb0ELb0ELb0ELi2ELi4ELi4ELi4ELb0EEENS1_21CollectiveEpilogueBwdISA_SB_SD_Li256ELb1ELb0ELi2EEENS1_19SingleTileSchedulerILb1ELb0ELb0ELi128EEEEEEEEEvNT_6ParamsE$_ZN4cute3eso3ESOILb1ELb0EJNS_6LayoutINS_5tupleIJNS3_IJNS_1CILi8EEENS4_ILi1EEEEEENS4_ILi4EEEEEENS3_IJNS3_IJS6_NS4_ILi0EEEEEENS4_ILi2048EEEEEEEENS_10ViewEngineINS_8smem_ptrIPN7cutlass10bfloat16_tEEEEEEEC2ERKSE_RKSL_)
        /*16d24*/ 	.word	0x00000000


	//----- nvinfo : EIATTR_FRAME_SIZE
	.align		4
.L_15590:
        /*16d28*/ 	.byte	0x04, 0x11
        /*16d2a*/ 	.short	(.L_15592 - .L_15591)
	.align		4
.L_15591:
        /*16d2c*/ 	.word	index@($_ZN7cutlass13device_kernelIN5flash19enable_sm80_to_sm89INS1_16FlashAttnBwdSm80INS1_25CollectiveMainloopBwdSm80ILi2ELi2EN4cute5tupleIJNS5_1CILi128EEES8_NS7_ILi64EEEEEENS_10bfloat16_tEfNS_4arch4Sm80ELb0ELb0ELb1ELb1ELb0ELb0ELb0ELb0ELi2ELi4ELi4ELi4ELb0EEENS1_21CollectiveEpilogueBwdISA_SB_SD_Li256ELb1ELb0ELi2EEENS1_19SingleTileSchedulerILb1ELb0ELb0ELi128EEEEEEEEEvNT_6ParamsE$_ZN4cute3eso3ESOILb1ELb0EJNS_6LayoutINS_5tupleIJNS3_IJNS_1CILi8EEENS4_ILi1EEEEEENS4_ILi2EEES5_EEENS3_IJNS3_IJS6_NS4_ILi0EEEEEENS4_ILi64EEES5_EEEEENS_10ViewEngineIPN7cutlass10bfloat16_tEEEEEC2ERKSE_RKSJ_)
        /*16d30*/ 	.word	0x00000000


	//----- nvinfo : EIATTR_FRAME_SIZE
	.align		4
.L_15592:
        /*16d34*/ 	.byte	0x04, 0x11
        /*16d36*/ 	.short	(.L_15594 - .L_15593)
	.align		4
.L_15593:
        /*16d38*/ 	.word	index@($_ZN7cutlass13device_kernelIN5flash19enable_sm80_to_sm89INS1_16FlashAttnBwdSm80INS1_25CollectiveMainloopBwdSm80ILi2ELi2EN4cute5tupleIJNS5_1CILi128EEES8_NS7_ILi64EEEEEENS_10bfloat16_tEfNS_4arch4Sm80ELb0ELb0ELb1ELb1ELb0ELb0ELb0ELb0ELi2ELi4ELi4ELi4ELb0EEENS1_21CollectiveEpilogueBwdISA_SB_SD_Li256ELb1ELb0ELi2EEENS1_19SingleTileSchedulerILb1ELb0ELb0ELi128EEEEEEEEEvNT_6ParamsE$_ZN4cute3eso3ESOILb1ELb0EJNS_6LayoutINS_5tupleIJNS3_IJNS_1CILi8EEENS4_ILi1EEEEEENS4_ILi2EEENS4_ILi4EEEEEENS3_IJNS3_IJS6_NS4_ILi0EEEEEES5_NS4_ILi16EEEEEEEENS_10ViewEngineIPN7cutlass10bfloat16_tEEEEEC2ERKSF_RKSK_)
        /*16d3c*/ 	.word	0x00000000


	//----- nvinfo : EIATTR_FRAME_SIZE
	.align		4
.L_15594:
        /*16d40*/ 	.byte	0x04, 0x11
        /*16d42*/ 	.short	(.L_15596 - .L_15595)
	.align		4
.L_15595:
        /*16d44*/ 	.word	index@($_ZN7cutlass13device_kernelIN5flash19enable_sm80_to_sm89INS1_16FlashAttnBwdSm80INS1_25CollectiveMainloopBwdSm80ILi2ELi2EN4cute5tupleIJNS5_1CILi128EEES8_NS7_ILi64EEEEEENS_10bfloat16_tEfNS_4arch4Sm80ELb0ELb0ELb1ELb1ELb0ELb0ELb0ELb0ELi2ELi4ELi4ELi4ELb0EEENS1_21CollectiveEpilogueBwdISA_SB_SD_Li256ELb1ELb0ELi2EEENS1_19SingleTileSchedulerILb1ELb0ELb0ELi128EEEEEEEEEvNT_6ParamsE$_ZN4cute3eso3ESOILb1ELb0EJNS_6LayoutINS_5tupleIJNS3_IJNS_1CILi8EEENS4_ILi1EEEEEENS4_ILi2EEENS3_IJNS4_ILi4EEES8_EEEEEENS3_IJNS3_IJS6_NS4_ILi0EEEEEES5_NS3_IJNS4_ILi32EEENS4_ILi16EEEEEEEEEEENS_10ViewEngineIPN7cutlass10bfloat16_tEEEEEC2ERKSI_RKSN_)
        /*16d48*/ 	.word	0x00000000


	//----- nvinfo : EIATTR_FRAME_SIZE
	.align		4
.L_15596:
        /*16d4c*/ 	.byte	0x04, 0x11
        /*16d4e*/ 	.short	(.L_15598 - .L_15597)
	.align		4
.L_15597:
        /*16d50*/ 	.word	index@($_ZN7cutlass13device_kernelIN5flash19enable_sm80_to_sm89INS1_16FlashAttnBwdSm80INS1_25CollectiveMainloopBwdSm80ILi2ELi2EN4cute5tupleIJNS5_1CILi128EEES8_NS7_ILi64EEEEEENS_10bfloat16_tEfNS_4arch4Sm80ELb0ELb0ELb1ELb1ELb0ELb0ELb0ELb0ELi2ELi4ELi4ELi4ELb0EEENS1_21CollectiveEpilogueBwdISA_SB_SD_Li256ELb1ELb0ELi2EEENS1_19SingleTileSchedulerILb1ELb0ELb0ELi128EEEEEEEEEvNT_6ParamsE$_ZN4cute3eso3ESOILb1ELb0EJNS_6LayoutINS_5tupleIJNS3_IJNS_1CILi8EEENS4_ILi1EEEEEENS4_ILi2EEEEEENS3_IJNS3_IJS6_NS4_ILi0EEEEEES5_EEEEEiEEC2ERKSD_RKi)
        /*16d54*/ 	.word	0x00000000


	//----- nvinfo : EIATTR_FRAME_SIZE
	.align		4
.L_15598:
        /*16d58*/ 	.byte	0x04, 0x11
        /*16d5a*/ 	.short	(.L_15600 - .L_15599)
	.align		4
.L_15599:
        /*16d5c*/ 	.word	index@($_ZN7cutlass13device_kernelIN5flash19enable_sm80_to_sm89INS1_16FlashAttnBwdSm80INS1_25CollectiveMainloopBwdSm80ILi2ELi2EN4cute5tupleIJNS5_1CILi128EEES8_NS7_ILi64EEEEEENS_10bfloat16_tEfNS_4arch4Sm80ELb0ELb0ELb1ELb1ELb0ELb0ELb0ELb0ELi2ELi4ELi4ELi4ELb0EEENS1_21CollectiveEpilogueBwdISA_SB_SD_Li256ELb1ELb0ELi2EEENS1_19SingleTileSchedulerILb1ELb0ELb0ELi128EEEEEEEEEvNT_6ParamsE$_ZN4cute3eso3ESOILb1ELb0EJNS_6LayoutINS_5tupleIJNS3_IJNS_1CILi8EEENS4_ILi1EEEEEENS4_ILi2EEEEEENS3_IJNS3_IJS6_NS4_ILi0EEEEEES5_EEEEENS_10ViewEngineIPN7cutlass10bfloat16_tEEEEEC2ERKSD_RKSI_)
        /*16d60*/ 	.word	0x00000000


	//----- nvinfo : EIATTR_FRAME_SIZE
	.align		4
.L_15600:
        /*16d64*/ 	.byte	0x04, 0x11
        /*16d66*/ 	.short	(.L_15602 - .L_15601)
	.align		4
.L_15601:
        /*16d68*/ 	.word	index@($_ZN7cutlass13device_kernelIN5flash19enable_sm80_to_sm89INS1_16FlashAttnBwdSm80INS1_25CollectiveMainloopBwdSm80ILi2ELi2EN4cute5tupleIJNS5_1CILi128EEES8_NS7_ILi64EEEEEENS_10bfloat16_tEfNS_4arch4Sm80ELb0ELb0ELb1ELb1ELb0ELb0ELb0ELb0ELi2ELi4ELi4ELi4ELb0EEENS1_21CollectiveEpilogueBwdISA_SB_SD_Li256ELb1ELb0ELi2EEENS1_19SingleTileSchedulerILb1ELb0ELb0ELi128EEEEEEEEEvNT_6ParamsE$_ZN4cute3eso3ESOILb1ELb0EJNS_6LayoutINS_5tupleIJNS3_IJNS_1CILi8EEENS4_ILi1EEEEEENS4_ILi2EEEEEENS3_IJNS3_IJS6_NS4_ILi0EEEEEENS4_ILi8192EEEEEEEEiEEC2ERKSE_RKi)
        /*16d6c*/ 	.word	0x00000000


	//----- nvinfo : EIATTR_FRAME_SIZE
	.align		4
.L_15602:
        /*16d70*/ 	.byte	0x04, 0x11
        /*16d72*/ 	.short	(.L_15604 - .L_15603)
	.align		4
.L_15603:
        /*16d74*/ 	.word	index@($_ZN7cutlass13device_kernelIN5flash19enable_sm80_to_sm89INS1_16FlashAttnBwdSm80INS1_25CollectiveMainloopBwdSm80ILi2ELi2EN4cute5tupleIJNS5_1CILi128EEES8_NS7_ILi64EEEEEENS_10bfloat16_tEfNS_4arch4Sm80ELb0ELb0ELb1ELb1ELb0ELb0ELb0ELb0ELi2ELi4ELi4ELi4ELb0EEENS1_21CollectiveEpilogueBwdISA_SB_SD_Li256ELb1ELb0ELi2EEENS1_19SingleTileSchedulerILb1ELb0ELb0ELi128EEEEEEEEEvNT_6ParamsE$_ZN4cute3eso3ESOILb1ELb0EJNS_6LayoutINS_5tupleIJNS3_IJNS_1CILi8EEENS4_ILi1EEEEEENS4_ILi2EEEEEENS3_IJNS3_IJS6_NS4_ILi0EEEEEENS4_ILi8192EEEEEEEENS_10ViewEngineINS_8smem_ptrIPN7cutlass10bfloat16_tEEEEEEEC2ERKSE_RKSL_)
        /*16d78*/ 	.word	0x00000000


	//----- nvinfo : EIATTR_FRAME_SIZE
	.align		4
.L_15604:
        /*16d7c*/ 	.byte	0x04, 0x11
        /*16d7e*/ 	.short	(.L_15606 - .L_15605)
	.align		4
.L_15605:
        /*16d80*/ 	.word	index@($_ZN7cutlass13device_kernelIN5flash19enable_sm80_to_sm89INS1_16FlashAttnBwdSm80INS1_25CollectiveMainloopBwdSm80ILi2ELi2EN4cute5tupleIJNS5_1CILi128EEES8_NS7_ILi64EEEEEENS_10bfloat16_tEfNS_4arch4Sm80ELb0ELb0ELb1ELb1ELb0ELb0ELb0ELb0ELi2ELi4ELi4ELi4ELb0EEENS1_21CollectiveEpilogueBwdISA_SB_SD_Li256ELb1ELb0ELi2EEENS1_19SingleTileSchedulerILb1ELb0ELb0ELi128EEEEEEEEEvNT_6ParamsE$_ZN4cute3eso3ESOILb1ELb0EJNS_6LayoutINS_5tupleIJNS3_IJNS_1CILi8EEENS4_ILi1EEEEEENS4_ILi2EEEEEENS3_IJNS3_IJS6_NS4_ILi0EEEEEENS4_ILi64EEEEEEEEiEEC2ERKSE_RKi)
        /*16d84*/ 	.word	0x00000000


	//----- nvinfo : EIATTR_FRAME_SIZE
	.align		4
.L_15606:
        /*16d88*/ 	.byte	0x04, 0x11
        /*16d8a*/ 	.short	(.L_15608 - .L_15607)
	.align		4
.L_15607:
        /*16d8c*/ 	.word	index@($_ZN7cutlass13device_kernelIN5flash19enable_sm80_to_sm89INS1_16FlashAttnBwdSm80INS1_25CollectiveMainloopBwdSm80ILi2ELi2EN4cute5tupleIJNS5_1CILi128EEES8_NS7_ILi64EEEEEENS_10bfloat16_tEfNS_4arch4Sm80ELb0ELb0ELb1ELb1ELb0ELb0ELb0ELb0ELi2ELi4ELi4ELi4ELb0EEENS1_21CollectiveEpilogueBwdISA_SB_SD_Li256ELb1ELb0ELi2EEENS1_19SingleTileSchedulerILb1ELb0ELb0ELi128EEEEEEEEEvNT_6ParamsE$_ZN4cute3eso3ESOILb1ELb0EJNS_6LayoutINS_5tupleIJNS3_IJNS_1CILi8EEENS4_ILi1EEEEEENS4_ILi2EEEEEENS3_IJNS3_IJS6_NS4_ILi0EEEEEENS4_ILi64EEEEEEEENS_10ViewEngineIPN7cutlass10bfloat16_tEEEEEC2ERKSE_RKSJ_)
        /*16d90*/ 	.word	0x00000000


	//----- nvinfo : EIATTR_FRAME_SIZE
	.align		4
.L_15608:
        /*16d94*/ 	.byte	0x04, 0x11
        /*16d96*/ 	.short	(.L_15610 - .L_15609)
	.align		4
.L_15609:
        /*16d98*/ 	.word	index@($_ZN7cutlass13device_kernelIN5flash19enable_sm80_to_sm89INS1_16FlashAttnBwdSm80INS1_25CollectiveMainloopBwdSm80ILi2ELi2EN4cute5tupleIJNS5_1CILi128EEES8_NS7_ILi64EEEEEENS_10bfloat16_tEfNS_4arch4Sm80ELb0ELb0ELb1ELb1ELb0ELb0ELb0ELb0ELi2ELi4ELi4ELi4ELb0EEENS1_21CollectiveEpilogueBwdISA_SB_SD_Li256ELb1ELb0ELi2EEENS1_19SingleTileSchedulerILb1ELb0ELb0ELi128EEEEEEEEEvNT_6ParamsE$_ZN4cute3eso3ESOILb1ELb0EJNS_6LayoutINS_5tupleIJNS3_IJNS_1CILi8EEENS4_ILi1EEEEEENS4_ILi2EEEEEENS3_IJNS3_IJS6_NS4_ILi0EEEEEENS4_ILi4096EEEEEEEEiEEC2ERKSE_RKi)
        /*16d9c*/ 	.word	0x00000000


	//----- nvinfo : EIATTR_FRAME_SIZE
	.align		4
.L_15610:
        /*16da0*/ 	.byte	0x04, 0x11
        /*16da2*/ 	.short	(.L_15612 - .L_15611)
	.align		4
.L_15611:
        /*16da4*/ 	.word	index@($_ZN7cutlass13device_kernelIN5flash19enable_sm80_to_sm89INS1_16FlashAttnBwdSm80INS1_25CollectiveMainloopBwdSm80ILi2ELi2EN4cute5tupleIJNS5_1CILi128EEES8_NS7_ILi64EEEEEENS_10bfloat16_tEfNS_4arch4Sm80ELb0ELb0ELb1ELb1ELb0ELb0ELb0ELb0ELi2ELi4ELi4ELi4ELb0EEENS1_21CollectiveEpilogueBwdISA_SB_SD_Li256ELb1ELb0ELi2EEENS1_19SingleTileSchedulerILb1ELb0ELb0ELi128EEEEEEEEEvNT_6ParamsE$_ZN4cute3eso3ESOILb1ELb0EJNS_6LayoutINS_5tupleIJNS3_IJNS_1CILi8EEENS4_ILi1EEEEEENS4_ILi2EEEEEENS3_IJNS3_IJS6_NS4_ILi0EEEEEENS4_ILi4096EEEEEEEENS_10ViewEngineINS_8smem_ptrIPN7cutlass10bfloat16_tEEEEEEEC2ERKSE_RKSL_)
        /*16da8*/ 	.word	0x00000000


	//----- nvinfo : EIATTR_FRAME_SIZE
	.align		4
.L_15612:
        /*16dac*/ 	.byte	0x04, 0x11
        /*16dae*/ 	.short	(.L_15614 - .L_15613)
	.align		4
.L_15613:
        /*16db0*/ 	.word	index@($_ZN7cutlass13device_kernelIN5flash19enable_sm80_to_sm89INS1_16FlashAttnBwdSm80INS1_25CollectiveMainloopBwdSm80ILi2ELi2EN4cute5tupleIJNS5_1CILi128EEES8_NS7_ILi64EEEEEENS_10bfloat16_tEfNS_4arch4Sm80ELb0ELb0ELb1ELb1ELb0ELb0ELb0ELb0ELi2ELi4ELi4ELi4ELb0EEENS1_21CollectiveEpilogueBwdISA_SB_SD_Li256ELb1ELb0ELi2EEENS1_19SingleTileSchedulerILb1ELb0ELb0ELi128EEEEEEEEEvNT_6ParamsE$_ZN4cute3eso3ESOILb1ELb0EJNS_6LayoutINS_5tupleIJNS3_IJNS_1CILi8EEENS4_ILi1EEEEEENS3_IJNS4_ILi4EEEEEEEEENS3_IJNS3_IJS6_NS4_ILi0EEEEEENS3_IJS5_EEEEEEEENS_10ViewEngineIPN7cutlass10bfloat16_tEEEEEC2ERKSF_RKSK_)
        /*16db4*/ 	.word	0x00000000


	//----- nvinfo : EIATTR_FRAME_SIZE
	.align		4
.L_15614:
        /*16db8*/ 	.byte	0x04, 0x11
        /*16dba*/ 	.short	(.L_15616 - .L_15615)
	.align		4
.L_15615:
        /*16dbc*/ 	.word	index@($_ZN7cutlass13device_kernelIN5flash19enable_sm80_to_sm89INS1_16FlashAttnBwdSm80INS1_25CollectiveMainloopBwdSm80ILi2ELi2EN4cute5tupleIJNS5_1CILi128EEES8_NS7_ILi64EEEEEENS_10bfloat16_tEfNS_4arch4Sm80ELb0ELb0ELb1ELb1ELb0ELb0ELb0ELb0ELi2ELi4ELi4ELi4ELb0EEENS1_21CollectiveEpilogueBwdISA_SB_SD_Li256ELb1ELb0ELi2EEENS1_19SingleTileSchedulerILb1ELb0ELb0ELi128EEEEEEEEEvNT_6ParamsE$_ZN4cute3eso3ESOILb1ELb0EJNS_6LayoutINS_5tupleIJNS3_IJNS_1CILi8EEENS4_ILi1EEEEEENS3_IJNS4_ILi4EEEEEEEEENS3_IJNS3_IJS6_NS4_ILi0EEEEEENS3_IJNS4_ILi2048EEEEEEEEEEENS_10ViewEngineINS_8smem_ptrIPN7cutlass10bfloat16_tEEEEEEEC2ERKSG_RKSN_)
        /*16dc0*/ 	.word	0x00000000


	//----- nvinfo : EIATTR_FRAME_SIZE
	.align		4
.L_15616:
        /*16dc4*/ 	.byte	0x04, 0x11
        /*16dc6*/ 	.short	(.L_15618 - .L_15617)
	.align		4
.L_15617:
        /*16dc8*/ 	.word	index@($_ZN7cutlass13device_kernelIN5flash19enable_sm80_to_sm89INS1_16FlashAttnBwdSm80INS1_25CollectiveMainloopBwdSm80ILi2ELi2EN4cute5tupleIJNS5_1CILi128EEES8_NS7_ILi64EEEEEENS_10bfloat16_tEfNS_4arch4Sm80ELb0ELb0ELb1ELb1ELb0ELb0ELb0ELb0ELi2ELi4ELi4ELi4ELb0EEENS1_21CollectiveEpilogueBwdISA_SB_SD_Li256ELb1ELb0ELi2EEENS1_19SingleTileSchedulerILb1ELb0ELb0ELi128EEEEEEEEEvNT_6ParamsE$_ZN4cute3eso3ESOILb1ELb0EJNS_6LayoutINS_5tupleIJNS3_IJNS_1CILi8EEENS4_ILi1EEEEEENS3_IJNS4_ILi2EEEEEEEEENS3_IJNS3_IJS6_NS4_ILi0EEEEEENS3_IJS5_EEEEEEEENS_10ViewEngineIPN7cutlass10bfloat16_tEEEEEC2ERKSF_RKSK_)
        /*16dcc*/ 	.word	0x00000000


	//----- nvinfo : EIATTR_FRAME_SIZE
	.align		4
.L_15618:
        /*16dd0*/ 	.byte	0x04, 0x11
        /*16dd2*/ 	.short	(.L_15620 - .L_15619)
	.align		4
.L_15619:
        /*16dd4*/ 	.word	index@($_ZN7cutlass13device_kernelIN5flash19enable_sm80_to_sm89INS1_16FlashAttnBwdSm80INS1_25CollectiveMainloopBwdSm80ILi2ELi2EN4cute5tupleIJNS5_1CILi128EEES8_NS7_ILi64EEEEEENS_10bfloat16_tEfNS_4arch4Sm80ELb0ELb0ELb1ELb1ELb0ELb0ELb0ELb0ELi2ELi4ELi4ELi4ELb0EEENS1_21CollectiveEpilogueBwdISA_SB_SD_Li256ELb1ELb0ELi2EEENS1_19SingleTileSchedulerILb1ELb0ELb0ELi128EEEEEEEEEvNT_6ParamsE$_ZN4cute3eso3ESOILb1ELb0EJNS_6LayoutINS_5tupleIJNS3_IJNS_1CILi8EEENS4_ILi1EEEEEENS3_IJNS4_ILi2EEEEEEEEENS3_IJNS3_IJS6_NS4_ILi0EEEEEENS3_IJNS4_ILi8192EEEEEEEEEEENS_10ViewEngineINS_8smem_ptrIPN7cutlass10bfloat16_tEEEEEEEC2ERKSG_RKSN_)
        /*16dd8*/ 	.word	0x00000000


	//----- nvinfo : EIATTR_FRAME_SIZE
	.align		4
.L_15620:
        /*16ddc*/ 	.byte	0x04, 0x11
        /*16dde*/ 	.short	(.L_15622 - .L_15621)
	.align		4
.L_15621:
        /*16de0*/ 	.word	index@($_ZN7cutlass13device_kernelIN5flash19enable_sm80_to_sm89INS1_16FlashAttnBwdSm80INS1_25CollectiveMainloopBwdSm80ILi2ELi2EN4cute5tupleIJNS5_1CILi128EEES8_NS7_ILi64EEEEEENS_10bfloat16_tEfNS_4arch4Sm80ELb0ELb0ELb1ELb1ELb0ELb0ELb0ELb0ELi2ELi4ELi4ELi4ELb0EEENS1_21CollectiveEpilogueBwdISA_SB_SD_Li256ELb1ELb0ELi2EEENS1_19SingleTileSchedulerILb1ELb0ELb0ELi128EEEEEEEEEvNT_6ParamsE$_ZN4cute3eso3ESOILb1ELb0EJNS_6LayoutINS_5tupleIJNS3_IJNS_1CILi8EEENS4_ILi1EEEEEENS3_IJNS4_ILi2EEEEEEEEENS3_IJNS3_IJS6_NS4_ILi0EEEEEENS3_IJNS4_ILi64EEEEEEEEEEENS_10ViewEngineIPN7cutlass10bfloat16_tEEEEEC2ERKSG_RKSL_)
        /*16de4*/ 	.word	0x00000000


	//----- nvinfo : EIATTR_FRAME_SIZE
	.align		4
.L_15622:
        /*16de8*/ 	.byte	0x04, 0x11
        /*16dea*/ 	.short	(.L_15624 - .L_15623)
	.align		4
.L_15623:
        /*16dec*/ 	.word	index@($_ZN7cutlass13device_kernelIN5flash19enable_sm80_to_sm89INS1_16FlashAttnBwdSm80INS1_25CollectiveMainloopBwdSm80ILi2ELi2EN4cute5tupleIJNS5_1CILi128EEES8_NS7_ILi64EEEEEENS_10bfloat16_tEfNS_4arch4Sm80ELb0ELb0ELb1ELb1ELb0ELb0ELb0ELb0ELi2ELi4ELi4ELi4ELb0EEENS1_21CollectiveEpilogueBwdISA_SB_SD_Li256ELb1ELb0ELi2EEENS1_19SingleTileSchedulerILb1ELb0ELb0ELi128EEEEEEEEEvNT_6ParamsE$_ZN4cute3eso3ESOILb1ELb0EJNS_6LayoutINS_5tupleIJNS3_IJNS_1CILi8EEENS4_ILi1EEEEEENS3_IJNS4_ILi2EEEEEEEEENS3_IJNS3_IJS6_NS4_ILi0EEEEEENS3_IJNS4_ILi4096EEEEEEEEEEENS_10ViewEngineINS_8smem_ptrIPN7cutlass10bfloat16_tEEEEEEEC2ERKSG_RKSN_)
        /*16df0*/ 	.word	0x00000000


	//----- nvinfo : EIATTR_FRAME_SIZE
	.align		4
.L_15624:
        /*16df4*/ 	.byte	0x04, 0x11
        /*16df6*/ 	.short	(.L_15626 - .L_15625)
	.align		4
.L_15625:
        /*16df8*/ 	.word	index@($_ZN7cutlass13device_kernelIN5flash19enable_sm80_to_sm89INS1_16FlashAttnBwdSm80INS1_25CollectiveMainloopBwdSm80ILi2ELi2EN4cute5tupleIJNS5_1CILi128EEES8_NS7_ILi64EEEEEENS_10bfloat16_tEfNS_4arch4Sm80ELb0ELb0ELb1ELb1ELb0ELb0ELb0ELb0ELi2ELi4ELi4ELi4ELb0EEENS1_21CollectiveEpilogueBwdISA_SB_SD_Li256ELb1ELb0ELi2EEENS1_19SingleTileSchedulerILb1ELb0ELb0ELi128EEEEEEEEEvNT_6ParamsE$_ZN4cute3eso3ESOILb1ELb0EJNS_6LayoutINS_5tupleIJNS3_IJNS_1CILi8EEENS4_ILi1EEEEEEEEENS3_IJNS3_IJS6_NS4_ILi0EEEEEEEEEEElEEC2ERKSC_RKl)
        /*16dfc*/ 	.word	0x00000000


	//----- nvinfo : EIATTR_FRAME_SIZE
	.align		4
.L_15626:
        /*16e00*/ 	.byte	0x04, 0x11
        /*16e02*/ 	.short	(.L_15628 - .L_15627)
	.align		4
.L_15627:
        /*16e04*/ 	.word	index@($_ZN7cutlass13device_kernelIN5flash19enable_sm80_to_sm89INS1_16FlashAttnBwdSm80INS1_25CollectiveMainloopBwdSm80ILi2ELi2EN4cute5tupleIJNS5_1CILi128EEES8_NS7_ILi64EEEEEENS_10bfloat16_tEfNS_4arch4Sm80ELb0ELb0ELb1ELb1ELb0ELb0ELb0ELb0ELi2ELi4ELi4ELi4ELb0EEENS1_21CollectiveEpilogueBwdISA_SB_SD_Li256ELb1ELb0ELi2EEENS1_19SingleTileSchedulerILb1ELb0ELb0ELi128EEEEEEEEEvNT_6ParamsE$_ZN4cute3eso3ESOILb1ELb0EJNS_6LayoutINS_5tupleIJNS3_IJNS_1CILi8EEENS4_ILi1EEEEEEEEENS3_IJNS3_IJS6_NS4_ILi0EEEEEEEEEEEiEEC2ERKSC_RKi)
        /*16e08*/ 	.word	0x00000000


	//----- nvinfo : EIATTR_FRAME_SIZE
	.align		4
.L_15628:
        /*16e0c*/ 	.byte	0x04, 0x11
        /*16e0e*/ 	.short	(.L_15630 - .L_15629)
	.align		4
.L_15629:
        /*16e10*/ 	.word	index@($_ZN7cutlass13device_kernelIN5flash19enable_sm80_to_sm89INS1_16FlashAttnBwdSm80INS1_25CollectiveMainloopBwdSm80ILi2ELi2EN4cute5tupleIJNS5_1CILi128EEES8_NS7_ILi64EEEEEENS_10bfloat16_tEfNS_4arch4Sm80ELb0ELb0ELb1ELb1ELb0ELb0ELb0ELb0ELi2ELi4ELi4ELi4ELb0EEENS1_21CollectiveEpilogueBwdISA_SB_SD_Li256ELb1ELb0ELi2EEENS1_19SingleTileSchedulerILb1ELb0ELb0ELi128EEEEEEEEEvNT_6ParamsE$_ZN4cute3eso3ESOILb1ELb0EJNS_6LayoutINS_5tupleIJNS3_IJNS_1CILi8EEENS4_ILi1EEEEEEEEENS3_IJNS3_IJS6_NS4_ILi0EEEEEEEEEEENS_10ViewEngineIPN7cutlass10bfloat16_tEEEEEC2ERKSC_RKSH_)
        /*16e14*/ 	.word	0x00000000


	//----- nvinfo : EIATTR_FRAME_SIZE
	.align		4
.L_15630:
        /*16e18*/ 	.byte	0x04, 0x11
        /*16e1a*/ 	.short	(.L_15632 - .L_15631)
	.align		4
.L_15631:
        /*16e1c*/ 	.word	index@($_ZN7cutlass13device_kernelIN5flash19enable_sm80_to_sm89INS1_16FlashAttnBwdSm80INS1_25CollectiveMainloopBwdSm80ILi2ELi2EN4cute5tupleIJNS5_1CILi128EEES8_NS7_ILi64EEEEEENS_10bfloat16_tEfNS_4arch4Sm80ELb0ELb0ELb1ELb1ELb0ELb0ELb0ELb0ELi2ELi4ELi4ELi4ELb0EEENS1_21CollectiveEpilogueBwdISA_SB_SD_Li256ELb1ELb0ELi2EEENS1_19SingleTileSchedulerILb1ELb0ELb0ELi128EEEEEEEEEvNT_6ParamsE$_ZN4cute3eso3ESOILb1ELb0EJNS_6LayoutINS_5tupleIJNS3_IJNS_1CILi8EEENS4_ILi1EEEEEEEEENS3_IJNS3_IJS6_NS4_ILi0EEEEEEEEEEENS_10ViewEngineINS_8smem_ptrIPN7cutlass10bfloat16_tEEEEEEEC2ERKSC_RKSJ_)
        /*16e20*/ 	.word	0x00000000


	//----- nvinfo : EIATTR_FRAME_SIZE
	.align		4
.L_15632:
        /*16e24*/ 	.byte	0x04, 0x11
        /*16e26*/ 	.short	(.L_15634 - .L_15633)
	.align		4
.L_15633:
        /*16e28*/ 	.word	index@($_ZN7cutlass13device_kernelIN5flash19enable_sm80_to_sm89INS1_16FlashAttnBwdSm80INS1_25CollectiveMainloopBwdSm80ILi2ELi2EN4cute5tupleIJNS5_1CILi128EEES8_NS7_ILi64EEEEEENS_10bfloat16_tEfNS_4arch4Sm80ELb0ELb0ELb1ELb1ELb0ELb0ELb0ELb0ELi2ELi4ELi4ELi4ELb0EEENS1_21CollectiveEpilogueBwdISA_SB_SD_Li256ELb1ELb0ELi2EEENS1_19SingleTileSchedulerILb1ELb0ELb0ELi128EEEEEEEEEvNT_6ParamsE$_ZN4cute3eso3ESOILb1ELb0EJNS_6LayoutINS_5tupleIJNS3_IJNS_1CILi8EEENS4_ILi1EEEEEEEEENS3_IJNS3_IJS6_NS4_ILi0EEEEEEEEEEENS_10ViewEngineINS_8gmem_ptrIPKN7cutlass10bfloat16_tEEEEEEEC2ERKSC_RKSK_)
        /*16e2c*/ 	.word	0x00000000


	//----- nvinfo : EIATTR_FRAME_SIZE
	.align		4
.L_15634:
        /*16e30*/ 	.byte	0x04, 0x11
        /*16e32*/ 	.short	(.L_15636 - .L_15635)
	.align		4
.L_15635:
        /*16e34*/ 	.word	index@($_ZN7cutlass13device_kernelIN5flash19enable_sm80_to_sm89INS1_16FlashAttnBwdSm80INS1_25CollectiveMainloopBwdSm80ILi2ELi2EN4cute5tupleIJNS5_1CILi128EEES8_NS7_ILi64EEEEEENS_10bfloat16_tEfNS_4arch4Sm80ELb0ELb0ELb1ELb1ELb0ELb0ELb0ELb0ELi2ELi4ELi4ELi4ELb0EEENS1_21CollectiveEpilogueBwdISA_SB_SD_Li256ELb1ELb0ELi2EEENS1_19SingleTileSchedulerILb1ELb0ELb0ELi128EEEEEEEEEvNT_6ParamsE$_ZN4cute3eso3ESOILb1ELb0EJNS_6LayoutINS_5tupleIJNS3_IJNS_1CILi4EEENS4_ILi1EEEEEES6_EEENS3_IJNS3_IJS6_NS4_ILi0EEEEEES9_EEEEEiEEC2ERKSC_RKi)
        /*16e38*/ 	.word	0x00000000


	//----- nvinfo : EIATTR_FRAME_SIZE
	.align		4
.L_15636:
        /*16e3c*/ 	.byte	0x04, 0x11
        /*16e3e*/ 	.short	(.L_15638 - .L_15637)
	.align		4
.L_15637:
        /*16e40*/ 	.word	index@($_ZN7cutlass13device_kernelIN5flash19enable_sm80_to_sm89INS1_16FlashAttnBwdSm80INS1_25CollectiveMainloopBwdSm80ILi2ELi2EN4cute5tupleIJNS5_1CILi128EEES8_NS7_ILi64EEEEEENS_10bfloat16_tEfNS_4arch4Sm80ELb0ELb0ELb1ELb1ELb0ELb0ELb0ELb0ELi2ELi4ELi4ELi4ELb0EEENS1_21CollectiveEpilogueBwdISA_SB_SD_Li256ELb1ELb0ELi2EEENS1_19SingleTileSchedulerILb1ELb0ELb0ELi128EEEEEEEEEvNT_6ParamsE$_ZN4cute3eso3ESOILb1ELb0EJNS_6LayoutINS_5tupleIJNS3_IJNS_1CILi4EEENS4_ILi1EEEEEES6_EEENS3_IJNS3_IJS6_NS4_ILi0EEEEEES9_EEEEENS_10ViewEngineINS_8smem_ptrIPfEEEEEEC2ERKSC_RKSH_)
        /*16e44*/ 	.word	0x00000000


	//----- nvinfo : EIATTR_FRAME_SIZE
	.align		4
.L_15638:
        /*16e48*/ 	.byte	0x04, 0x11
        /*16e4a*/ 	.short	(.L_15640 - .L_15639)
	.align		4
.L_15639:
        /*16e4c*/ 	.word	index@($_ZN7cutlass13device_kernelIN5flash19enable_sm80_to_sm89INS1_16FlashAttnBwdSm80INS1_25CollectiveMainloopBwdSm80ILi2ELi2EN4cute5tupleIJNS5_1CILi128EEES8_NS7_ILi64EEEEEENS_10bfloat16_tEfNS_4arch4Sm80ELb0ELb0ELb1ELb1ELb0ELb0ELb0ELb0ELi2ELi4ELi4ELi4ELb0EEENS1_21CollectiveEpilogueBwdISA_SB_SD_Li256ELb1ELb0ELi2EEENS1_19SingleTileSchedulerILb1ELb0ELb0ELi128EEEEEEEEEvNT_6ParamsE$_ZN4cute3eso3ESOILb1ELb0EJNS_6LayoutINS_5tupleIJNS3_IJNS_1CILi4EEENS4_ILi1EEEEEES6_EEENS3_IJNS3_IJS6_NS4_ILi0EEEEEES9_EEEEENS_10ViewEngineINS_8gmem_ptrIPKfEEEEEEC2ERKSC_RKSI_)
        /*16e50*/ 	.word	0x00000000


	//----- nvinfo : EIATTR_FRAME_SIZE
	.align		4
.L_15640:
        /*16e54*/ 	.byte	0x04, 0x11
        /*16e56*/ 	.short	(.L_15642 - .L_15641)
	.align		4
.L_15641:
        /*16e58*/ 	.word	index@($_ZN7cutlass13device_kernelIN5flash19enable_sm80_to_sm89INS1_16FlashAttnBwdSm80INS1_25CollectiveMainloopBwdSm80ILi2ELi2EN4cute5tupleIJNS5_1CILi128EEES8_NS7_ILi64EEEEEENS_10bfloat16_tEfNS_4arch4Sm80ELb0ELb0ELb1ELb1ELb0ELb0ELb0ELb0ELi2ELi4ELi4ELi4ELb0EEENS1_21CollectiveEpilogueBwdISA_SB_SD_Li256ELb1ELb0ELi2EEENS1_19SingleTileSchedulerILb1ELb0ELb0ELi128EEEEEEEEEvNT_6ParamsE$_ZN4cute3eso3ESOILb1ELb0EJNS_6LayoutINS_5tupleIJNS3_IJNS_1CILi4EEENS4_ILi1EEEEEEEEENS3_IJNS3_IJS6_NS4_ILi0EEEEEEEEEEENS_10ViewEngineIPjEEEEC2ERKSC_RKSF_)
        /*16e5c*/ 	.word	0x00000000


	//----- nvinfo : EIATTR_FRAME_SIZE
	.align		4
.L_15642:
        /*16e60*/ 	.byte	0x04, 0x11
        /*16e62*/ 	.short	(.L_15644 - .L_15643)
	.align		4
.L_15643:
        /*16e64*/ 	.word	index@($_ZN7cutlass13device_kernelIN5flash19enable_sm80_to_sm89INS1_16FlashAttnBwdSm80INS1_25CollectiveMainloopBwdSm80ILi2ELi2EN4cute5tupleIJNS5_1CILi128EEES8_NS7_ILi64EEEEEENS_10bfloat16_tEfNS_4arch4Sm80ELb0ELb0ELb1ELb1ELb0ELb0ELb0ELb0ELi2ELi4ELi4ELi4ELb0EEENS1_21CollectiveEpilogueBwdISA_SB_SD_Li256ELb1ELb0ELi2EEENS1_19SingleTileSchedulerILb1ELb0ELb0ELi128EEEEEEEEEvNT_6ParamsE$_ZN4cute3eso3ESOILb1ELb0EJNS_6LayoutINS_5tupleIJNS3_IJNS_1CILi4EEENS4_ILi1EEEEEEEEENS3_IJNS3_IJS6_NS4_ILi0EEEEEEEEEEENS_10ViewEngineINS_8smem_ptrIPfEEEEEEC2ERKSC_RKSH_)
        /*16e68*/ 	.word	0x00000000


	//----- nvinfo : EIATTR_FRAME_SIZE
	.align		4
.L_15644:
        /*16e6c*/ 	.byte	0x04, 0x11
        /*16e6e*/ 	.short	(.L_15646 - .L_15645)
	.align		4
.L_15645:
        /*16e70*/ 	.word	index@($_ZN7cutlass13device_kernelIN5flash19enable_sm80_to_sm89INS1_16FlashAttnBwdSm80INS1_25CollectiveMainloopBwdSm80ILi2ELi2EN4cute5tupleIJNS5_1CILi128EEES8_NS7_ILi64EEEEEENS_10bfloat16_tEfNS_4arch4Sm80ELb0ELb0ELb1ELb1ELb0ELb0ELb0ELb0ELi2ELi4ELi4ELi4ELb0EEENS1_21CollectiveEpilogueBwdISA_SB_SD_Li256ELb1ELb0ELi2EEENS1_19SingleTileSchedulerILb1ELb0ELb0ELi128EEEEEEEEEvNT_6ParamsE$_ZN4cute3eso3ESOILb1ELb0EJNS_6LayoutINS_5tupleIJNS3_IJNS_1CILi4EEENS4_ILi1EEEEEEEEENS3_IJNS3_IJS6_NS4_ILi0EEEEEEEEEEENS_10ViewEngineINS_8gmem_ptrIPKfEEEEEEC2ERKSC_RKSI_)
        /*16e74*/ 	.word	0x00000000


	//----- nvinfo : EIATTR_FRAME_SIZE
	.align		4
.L_15646:
        /*16e78*/ 	.byte	0x04, 0x11
        /*16e7a*/ 	.short	(.L_15648 - .L_15647)
	.align		4
.L_15647:
        /*16e7c*/ 	.word	index@($_ZN7cutlass13device_kernelIN5flash19enable_sm80_to_sm89INS1_16FlashAttnBwdSm80INS1_25CollectiveMainloopBwdSm80ILi2ELi2EN4cute5tupleIJNS5_1CILi128EEES8_NS7_ILi64EEEEEENS_10bfloat16_tEfNS_4arch4Sm80ELb0ELb0ELb1ELb1ELb0ELb0ELb0ELb0ELi2ELi4ELi4ELi4ELb0EEENS1_21CollectiveEpilogueBwdISA_SB_SD_Li256ELb1ELb0ELi2EEENS1_19SingleTileSchedulerILb1ELb0ELb0ELi128EEEEEEEEEvNT_6ParamsE$_ZN4cute3eso3ESOILb1ELb0EJNS_6LayoutINS_5tupleIJNS3_IJNS_1CILi2EEES5_S5_EEES5_EEENS3_IJNS3_IJNS4_ILi1EEES5_NS4_ILi4EEEEEENS4_ILi8EEEEEEEEiEEC2ERKSD_RKi)
        /*16e80*/ 	.word	0x00000000


	//----- nvinfo : EIATTR_FRAME_SIZE
	.align		4
.L_15648:
        /*16e84*/ 	.byte	0x04, 0x11
        /*16e86*/ 	.short	(.L_15650 - .L_15649)
	.align		4
.L_15649:
        /*16e88*/ 	.word	index@($_ZN7cutlass13device_kernelIN5flash19enable_sm80_to_sm89INS1_16FlashAttnBwdSm80INS1_25CollectiveMainloopBwdSm80ILi2ELi2EN4cute5tupleIJNS5_1CILi128EEES8_NS7_ILi64EEEEEENS_10bfloat16_tEfNS_4arch4Sm80ELb0ELb0ELb1ELb1ELb0ELb0ELb0ELb0ELi2ELi4ELi4ELi4ELb0EEENS1_21CollectiveEpilogueBwdISA_SB_SD_Li256ELb1ELb0ELi2EEENS1_19SingleTileSchedulerILb1ELb0ELb0ELi128EEEEEEEEEvNT_6ParamsE$_ZN4cute3eso3ESOILb1ELb0EJNS_6LayoutINS_5tupleIJNS3_IJNS_1CILi2EEES5_S5_EEES5_EEENS3_IJNS3_IJNS4_ILi1EEES5_NS4_ILi4EEEEEENS4_ILi8EEEEEEEENS_10ViewEngineIPN7cutlass10bfloat16_tEEEEEC2ERKSD_RKSI_)
        /*16e8c*/ 	.word	0x00000000


	//----- nvinfo : EIATTR_FRAME_SIZE
	.align		4
.L_15650:
        /*16e90*/ 	.byte	0x04, 0x11
        /*16e92*/ 	.short	(.L_15652 - .L_15651)
	.align		4
.L_15651:
        /*16e94*/ 	.word	index@($_ZN7cutlass13device_kernelIN5flash19enable_sm80_to_sm89INS1_16FlashAttnBwdSm80INS1_25CollectiveMainloopBwdSm80ILi2ELi2EN4cute5tupleIJNS5_1CILi128EEES8_NS7_ILi64EEEEEENS_10bfloat16_tEfNS_4arch4Sm80ELb0ELb0ELb1ELb1ELb0ELb0ELb0ELb0ELi2ELi4ELi4ELi4ELb0EEENS1_21CollectiveEpilogueBwdISA_SB_SD_Li256ELb1ELb0ELi2EEENS1_19SingleTileSchedulerILb1ELb0ELb0ELi128EEEEEEEEEvNT_6ParamsE$_ZN4cute3eso3ESOILb1ELb0EJNS_6LayoutINS_5tupleIJNS3_IJNS_1CILi2EEES5_S5_EEES5_EEENS3_IJNS3_IJNS4_ILi1EEES5_NS4_ILi4EEEEEENS4_ILi64EEEEEEEEiEEC2ERKSD_RKi)
        /*16e98*/ 	.word	0x00000000


	//----- nvinfo : EIATTR_FRAME_SIZE
	.align		4
.L_15652:
        /*16e9c*/ 	.byte	0x04, 0x11
        /*16e9e*/ 	.short	(.L_15654 - .L_15653)
	.align		4
.L_15653:
        /*16ea0*/ 	.word	index@($_ZN7cutlass13device_kernelIN5flash19enable_sm80_to_sm89INS1_16FlashAttnBwdSm80INS1_25CollectiveMainloopBwdSm80ILi2ELi2EN4cute5tupleIJNS5_1CILi128EEES8_NS7_ILi64EEEEEENS_10bfloat16_tEfNS_4arch4Sm80ELb0ELb0ELb1ELb1ELb0ELb0ELb0ELb0ELi2ELi4ELi4ELi4ELb0EEENS1_21CollectiveEpilogueBwdISA_SB_SD_Li256ELb1ELb0ELi2EEENS1_19SingleTileSchedulerILb1ELb0ELb0ELi128EEEEEEEEEvNT_6ParamsE$_ZN4cute3eso3ESOILb1ELb0EJNS_6LayoutINS_5tupleIJNS3_IJNS_1CILi2EEES5_S5_EEES5_EEENS3_IJNS3_IJNS4_ILi1EEES5_NS4_ILi4EEEEEENS4_ILi64EEEEEEEENS_10ViewEngineIPN7cutlass10bfloat16_tEEEEEC2ERKSD_RKSI_)
        /*16ea4*/ 	.word	0x00000000


	//----- nvinfo : EIATTR_FRAME_SIZE
	.align		4
.L_15654:
        /*16ea8*/ 	.byte	0x04, 0x11
        /*16eaa*/ 	.short	(.L_15656 - .L_15655)
	.align		4
.L_15655:
        /*16eac*/ 	.word	index@($_ZN7cutlass13device_kernelIN5flash19enable_sm80_to_sm89INS1_16FlashAttnBwdSm80INS1_25CollectiveMainloopBwdSm80ILi2ELi2EN4cute5tupleIJNS5_1CILi128EEES8_NS7_ILi64EEEEEENS_10bfloat16_tEfNS_4arch4Sm80ELb0ELb0ELb1ELb1ELb0ELb0ELb0ELb0ELi2ELi4ELi4ELi4ELb0EEENS1_21CollectiveEpilogueBwdISA_SB_SD_Li256ELb1ELb0ELi2EEENS1_19SingleTileSchedulerILb1ELb0ELb0ELi128EEEEEEEEEvNT_6ParamsE$_ZN4cute3eso3ESOILb1ELb0EJNS_6LayoutINS_5tupleIJNS3_IJNS_1CILi2EEES5_S5_EEEEEENS3_IJNS3_IJNS4_ILi1EEES5_NS4_ILi4EEEEEEEEEEEiEEC2ERKSC_RKi)
        /*16eb0*/ 	.word	0x00000000


	//----- nvinfo : EIATTR_FRAME_SIZE
	.align		4
.L_15656:
        /*16eb4*/ 	.byte	0x04, 0x11
        /*16eb6*/ 	.short	(.L_15658 - .L_15657)
	.align		4
.L_15657:
        /*16eb8*/ 	.word	index@($_ZN7cutlass13device_kernelIN5flash19enable_sm80_to_sm89INS1_16FlashAttnBwdSm80INS1_25CollectiveMainloopBwdSm80ILi2ELi2EN4cute5tupleIJNS5_1CILi128EEES8_NS7_ILi64EEEEEENS_10bfloat16_tEfNS_4arch4Sm80ELb0ELb0ELb1ELb1ELb0ELb0ELb0ELb0ELi2ELi4ELi4ELi4ELb0EEENS1_21CollectiveEpilogueBwdISA_SB_SD_Li256ELb1ELb0ELi2EEENS1_19SingleTileSchedulerILb1ELb0ELb0ELi128EEEEEEEEEvNT_6ParamsE$_ZN4cute3eso3ESOILb1ELb0EJNS_6LayoutINS_5tupleIJNS3_IJNS_1CILi2EEES5_S5_EEEEEENS3_IJNS3_IJNS4_ILi1EEES5_NS4_ILi4EEEEEEEEEEENS_10ViewEngineIPN7cutlass10bfloat16_tEEEEEC2ERKSC_RKSH_)
        /*16ebc*/ 	.word	0x00000000


	//----- nvinfo : EIATTR_FRAME_SIZE
	.align		4
.L_15658:
        /*16ec0*/ 	.byte	0x04, 0x11
        /*16ec2*/ 	.short	(.L_15660 - .L_15659)
	.align		4
.L_15659:
        /*16ec4*/ 	.word	index@($_ZN7cutlass13device_kernelIN5flash19enable_sm80_to_sm89INS1_16FlashAttnBwdSm80INS1_25CollectiveMainloopBwdSm80ILi2ELi2EN4cute5tupleIJNS5_1CILi128EEES8_NS7_ILi64EEEEEENS_10bfloat16_tEfNS_4arch4Sm80ELb0ELb0ELb1ELb1ELb0ELb0ELb0ELb0ELi2ELi4ELi4ELi4ELb0EEENS1_21CollectiveEpilogueBwdISA_SB_SD_Li256ELb1ELb0ELi2EEENS1_19SingleTileSchedulerILb1ELb0ELb0ELi128EEEEEEEEEvNT_6ParamsE$_ZN4cute3eso3ESOILb1ELb0EJNS_6LayoutINS_5tupleIJNS3_IJNS_1CILi2EEES5_EEES6_EEENS3_IJNS3_IJNS4_ILi1EEES5_EEENS3_IJNS4_ILi32EEENS4_ILi64EEEEEEEEEEEiEEC2ERKSE_RKi)
        /*16ec8*/ 	.word	0x00000000


	//----- nvinfo : EIATTR_FRAME_SIZE
	.align		4
.L_15660:
        /*16ecc*/ 	.byte	0x04, 0x11
        /*16ece*/ 	.short	(.L_15662 - .L_15661)
	.align		4
.L_15661:
        /*16ed0*/ 	.word	index@($_ZN7cutlass13device_kernelIN5flash19enable_sm80_to_sm89INS1_16FlashAttnBwdSm80INS1_25CollectiveMainloopBwdSm80ILi2ELi2EN4cute5tupleIJNS5_1CILi128EEES8_NS7_ILi64EEEEEENS_10bfloat16_tEfNS_4arch4Sm80ELb0ELb0ELb1ELb1ELb0ELb0ELb0ELb0ELi2ELi4ELi4ELi4ELb0EEENS1_21CollectiveEpilogueBwdISA_SB_SD_Li256ELb1ELb0ELi2EEENS1_19SingleTileSchedulerILb1ELb0ELb0ELi128EEEEEEEEEvNT_6ParamsE$_ZN4cute3eso3ESOILb1ELb0EJNS_6LayoutINS_5tupleIJNS3_IJNS_1CILi2EEES5_EEES6_EEENS3_IJNS3_IJNS4_ILi1EEES5_EEENS3_IJNS4_ILi32EEENS4_ILi64EEEEEEEEEEENS_10ViewEngineIPN7cutlass10bfloat16_tEEEEEC2ERKSE_RKSJ_)
        /*16ed4*/ 	.word	0x00000000


	//----- nvinfo : EIATTR_FRAME_SIZE
	.align		4
.L_15662:
        /*16ed8*/ 	.byte	0x04, 0x11
        /*16eda*/ 	.short	(.L_15664 - .L_15663)
	.align		4
.L_15663:
        /*16edc*/ 	.word	index@($_ZN7cutlass13device_kernelIN5flash19enable_sm80_to_sm89INS1_16FlashAttnBwdSm80INS1_25CollectiveMainloopBwdSm80ILi2ELi2EN4cute5tupleIJNS5_1CILi128EEES8_NS7_ILi64EEEEEENS_10bfloat16_tEfNS_4arch4Sm80ELb0ELb0ELb1ELb1ELb0ELb0ELb0ELb0ELi2ELi4ELi4ELi4ELb0EEENS1_21CollectiveEpilogueBwdISA_SB_SD_Li256ELb1ELb0ELi2EEENS1_19SingleTileSchedulerILb1ELb0ELb0ELi128EEEEEEEEEvNT_6ParamsE$_ZN4cute3eso3ESOILb1ELb0EJNS_6LayoutINS_5tupleIJNS3_IJNS_1CILi2EEES5_EEES5_NS4_ILi8EEEEEENS3_IJNS3_IJNS_11ScaledBasisINS4_ILi1EEEJLi1EEEENS9_IS7_JLi0EEEEEEENS9_INS4_ILi64EEEJLi0EEEENS9_INS4_ILi16EEEJLi1EEEEEEEEENS_15ArithmeticTupleIJiiEEEEEC2ERKSJ_RKSL_)
        /*16ee0*/ 	.word	0x00000000


	//----- nvinfo : EIATTR_FRAME_SIZE
	.align		4
.L_15664:
        /*16ee4*/ 	.byte	0x04, 0x11
        /*16ee6*/ 	.short	(.L_15666 - .L_15665)
	.align		4
.L_15665:
        /*16ee8*/ 	.word	index@($_ZN7cutlass13device_kernelIN5flash19enable_sm80_to_sm89INS1_16FlashAttnBwdSm80INS1_25CollectiveMainloopBwdSm80ILi2ELi2EN4cute5tupleIJNS5_1CILi128EEES8_NS7_ILi64EEEEEENS_10bfloat16_tEfNS_4arch4Sm80ELb0ELb0ELb1ELb1ELb0ELb0ELb0ELb0ELi2ELi4ELi4ELi4ELb0EEENS1_21CollectiveEpilogueBwdISA_SB_SD_Li256ELb1ELb0ELi2EEENS1_19SingleTileSchedulerILb1ELb0ELb0ELi128EEEEEEEEEvNT_6ParamsE$_ZN4cute3eso3ESOILb1ELb0EJNS_6LayoutINS_5tupleIJNS3_IJNS_1CILi2EEES5_EEES5_NS4_ILi8EEEEEENS3_IJNS3_IJNS_11ScaledBasisINS4_ILi1EEEJLi1EEEENS9_IS7_JLi0EEEEEEENS9_INS4_ILi64EEEJLi0EEEENS9_INS4_ILi16EEEJLi1EEEEEEEEENS_10ViewEngineINS_23ArithmeticTupleIteratorINS_15ArithmeticTupleIJiiEEEEEEEEEC2ERKSJ_RKSP_)
        /*16eec*/ 	.word	0x00000000


	//----- nvinfo : EIATTR_FRAME_SIZE
	.align		4
.L_15666:
        /*16ef0*/ 	.byte	0x04, 0x11
        /*16ef2*/ 	.short	(.L_15668 - .L_15667)
	.align		4
.L_15667:
        /*16ef4*/ 	.word	index@($_ZN7cutlass13device_kernelIN5flash19enable_sm80_to_sm89INS1_16FlashAttnBwdSm80INS1_25CollectiveMainloopBwdSm80ILi2ELi2EN4cute5tupleIJNS5_1CILi128EEES8_NS7_ILi64EEEEEENS_10bfloat16_tEfNS_4arch4Sm80ELb0ELb0ELb1ELb1ELb0ELb0ELb0ELb0ELi2ELi4ELi4ELi4ELb0EEENS1_21CollectiveEpilogueBwdISA_SB_SD_Li256ELb1ELb0ELi2EEENS1_19SingleTileSchedulerILb1ELb0ELb0ELi128EEEEEEEEEvNT_6ParamsE$_ZN4cute3eso3ESOILb1ELb0EJNS_6LayoutINS_5tupleIJNS3_IJNS_1CILi2EEES5_EEENS4_ILi8EEEEEENS3_IJNS3_IJNS4_ILi1EEES5_EEENS4_ILi4EEEEEEEEiEEC2ERKSD_RKi)
        /*16ef8*/ 	.word	0x00000000


	//----- nvinfo : EIATTR_FRAME_SIZE
	.align		4
.L_15668:
        /*16efc*/ 	.byte	0x04, 0x11
        /*16efe*/ 	.short	(.L_15670 - .L_15669)
	.align		4
.L_15669:
        /*16f00*/ 	.word	index@($_ZN7cutlass13device_kernelIN5flash19enable_sm80_to_sm89INS1_16FlashAttnBwdSm80INS1_25CollectiveMainloopBwdSm80ILi2ELi2EN4cute5tupleIJNS5_1CILi128EEES8_NS7_ILi64EEEEEENS_10bfloat16_tEfNS_4arch4Sm80ELb0ELb0ELb1ELb1ELb0ELb0ELb0ELb0ELi2ELi4ELi4ELi4ELb0EEENS1_21CollectiveEpilogueBwdISA_SB_SD_Li256ELb1ELb0ELi2EEENS1_19SingleTileSchedulerILb1ELb0ELb0ELi128EEEEEEEEEvNT_6ParamsE$_ZN4cute3eso3ESOILb1ELb0EJNS_6LayoutINS_5tupleIJNS3_IJNS_1CILi2EEES5_EEENS4_ILi8EEEEEENS3_IJNS3_IJNS4_ILi1EEES5_EEENS4_ILi4EEEEEEEENS_10ViewEngineIPN7cutlass10bfloat16_tEEEEEC2ERKSD_RKSI_)
        /*16f04*/ 	.word	0x00000000


	//----- nvinfo : EIATTR_FRAME_SIZE
	.align		4
.L_15670:
        /*16f08*/ 	.byte	0x04, 0x11
        /*16f0a*/ 	.short	(.L_15672 - .L_15671)
	.align		4
.L_15671:
        /*16f0c*/ 	.word	index@($_ZN7cutlass13device_kernelIN5flash19enable_sm80_to_sm89INS1_16FlashAttnBwdSm80INS1_25CollectiveMainloopBwdSm80ILi2ELi2EN4cute5tupleIJNS5_1CILi128EEES8_NS7_ILi64EEEEEENS_10bfloat16_tEfNS_4arch4Sm80ELb0ELb0ELb1ELb1ELb0ELb0ELb0ELb0ELi2ELi4ELi4ELi4ELb0EEENS1_21CollectiveEpilogueBwdISA_SB_SD_Li256ELb1ELb0ELi2EEENS1_19SingleTileSchedulerILb1ELb0ELb0ELi128EEEEEEEEEvNT_6ParamsE$_ZN4cute3eso3ESOILb1ELb0EJNS_6LayoutINS_5tupleIJNS3_IJNS_1CILi2EEES5_EEENS3_IJS5_NS4_ILi8EEEEEEEEENS3_IJNS3_IJS5_NS4_ILi4EEEEEENS3_IJNS4_ILi1EEES7_EEEEEEEENS_10ViewEngineIPfEEEEC2ERKSF_RKSI_)
        /*16f10*/ 	.word	0x00000000


	//----- nvinfo : EIATTR_FRAME_SIZE
	.align		4
.L_15672:
        /*16f14*/ 	.byte	0x04, 0x11
        /*16f16*/ 	.short	(.L_15674 - .L_15673)
	.align		4
.L_15673:
        /*16f18*/ 	.word	index@($_ZN7cutlass13device_kernelIN5flash19enable_sm80_to_sm89INS1_16FlashAttnBwdSm80INS1_25CollectiveMainloopBwdSm80ILi2ELi2EN4cute5tupleIJNS5_1CILi128EEES8_NS7_ILi64EEEEEENS_10bfloat16_tEfNS_4arch4Sm80ELb0ELb0ELb1ELb1ELb0ELb0ELb0ELb0ELi2ELi4ELi4ELi4ELb0EEENS1_21CollectiveEpilogueBwdISA_SB_SD_Li256ELb1ELb0ELi2EEENS1_19SingleTileSchedulerILb1ELb0ELb0ELi128EEEEEEEEEvNT_6ParamsE$_ZN4cute3eso3ESOILb1ELb0EJNS_6LayoutINS_5tupleIJNS3_IJNS_1CILi2EEES5_EEENS3_IJS5_NS4_ILi8EEEEEEEEENS3_IJNS3_IJNS_11ScaledBasisIS7_JLi0EEEENSA_INS4_ILi64EEEJLi0EEEEEEENS3_IJNSA_INS4_ILi1EEEJLi1EEEENSA_INS4_ILi16EEEJLi1EEEEEEEEEEEENS_10ViewEngineINS_23ArithmeticTupleIteratorINS_15ArithmeticTupleIJiiEEEEEEEEEC2ERKSL_RKSR_)
        /*16f1c*/ 	.word	0x00000000


	//----- nvinfo : EIATTR_FRAME_SIZE
	.align		4
.L_15674:
        /*16f20*/ 	.byte	0x04, 0x11
        /*16f22*/ 	.short	(.L_15676 - .L_15675)
	.align		4
.L_15675:
        /*16f24*/ 	.word	index@($_ZN7cutlass13device_kernelIN5flash19enable_sm80_to_sm89INS1_16FlashAttnBwdSm80INS1_25CollectiveMainloopBwdSm80ILi2ELi2EN4cute5tupleIJNS5_1CILi128EEES8_NS7_ILi64EEEEEENS_10bfloat16_tEfNS_4arch4Sm80ELb0ELb0ELb1ELb1ELb0ELb0ELb0ELb0ELi2ELi4ELi4ELi4ELb0EEENS1_21CollectiveEpilogueBwdISA_SB_SD_Li256ELb1ELb0ELi2EEENS1_19SingleTileSchedulerILb1ELb0ELb0ELi128EEEEEEEEEvNT_6ParamsE$_ZN4cute3eso3ESOILb1ELb0EJNS_6LayoutINS_5tupleIJNS3_IJNS_1CILi2EEES5_EEENS3_IJS5_NS4_ILi8EEEEEEEEENS3_IJNS3_IJNS_11ScaledBasisIS7_JLi0EEEENSA_INS4_ILi64EEEJLi0EEEEEEENS3_IJNSA_INS4_ILi1EEEJLi1EEEENSA_INS4_ILi16EEEJLi1EEEEEEEEEEEENS_10ViewEngineINS_23ArithmeticTupleIteratorINS_15ArithmeticTupleIJNS4_ILi0EEESP_EEEEEEEEEC2ERKSL_RKSS_)
        /*16f28*/ 	.word	0x00000000


	//----- nvinfo : EIATTR_FRAME_SIZE
	.align		4
.L_15676:
        /*16f2c*/ 	.byte	0x04, 0x11
        /*16f2e*/ 	.short	(.L_15678 - .L_15677)
	.align		4
.L_15677:
        /*16f30*/ 	.word	index@($_ZN7cutlass13device_kernelIN5flash19enable_sm80_to_sm89INS1_16FlashAttnBwdSm80INS1_25CollectiveMainloopBwdSm80ILi2ELi2EN4cute5tupleIJNS5_1CILi128EEES8_NS7_ILi64EEEEEENS_10bfloat16_tEfNS_4arch4Sm80ELb0ELb0ELb1ELb1ELb0ELb0ELb0ELb0ELi2ELi4ELi4ELi4ELb0EEENS1_21CollectiveEpilogueBwdISA_SB_SD_Li256ELb1ELb0ELi2EEENS1_19SingleTileSchedulerILb1ELb0ELb0ELi128EEEEEEEEEvNT_6ParamsE$_ZN4cute3eso3ESOILb1ELb0EJNS_6LayoutINS_5tupleIJNS3_IJNS_1CILi2EEES5_EEEEEENS3_IJNS3_IJNS4_ILi8EEENS4_ILi64EEEEEEEEEEEiEEC2ERKSC_RKi)
        /*16f34*/ 	.word	0x00000000


	//----- nvinfo : EIATTR_FRAME_SIZE
	.align		4
.L_15678:
        /*16f38*/ 	.byte	0x04, 0x11
        /*16f3a*/ 	.short	(.L_15680 - .L_15679)
	.align		4
.L_15679:
        /*16f3c*/ 	.word	index@($_ZN7cutlass13device_kernelIN5flash19enable_sm80_to_sm89INS1_16FlashAttnBwdSm80INS1_25CollectiveMainloopBwdSm80ILi2ELi2EN4cute5tupleIJNS5_1CILi128EEES8_NS7_ILi64EEEEEENS_10bfloat16_tEfNS_4arch4Sm80ELb0ELb0ELb1ELb1ELb0ELb0ELb0ELb0ELi2ELi4ELi4ELi4ELb0EEENS1_21CollectiveEpilogueBwdISA_SB_SD_Li256ELb1ELb0ELi2EEENS1_19SingleTileSchedulerILb1ELb0ELb0ELi128EEEEEEEEEvNT_6ParamsE$_ZN4cute3eso3ESOILb1ELb0EJNS_6LayoutINS_5tupleIJNS3_IJNS_1CILi2EEES5_EEEEEENS3_IJNS3_IJNS4_ILi8EEENS4_ILi64EEEEEEEEEEENS_10ViewEngineINS_8smem_ptrIPfEEEEEEC2ERKSC_RKSH_)
        /*16f40*/ 	.word	0x00000000


	//----- nvinfo : EIATTR_FRAME_SIZE
	.align		4
.L_15680:
        /*16f44*/ 	.byte	0x04, 0x11
        /*16f46*/ 	.short	(.L_15682 - .L_15681)
	.align		4
.L_15681:
        /*16f48*/ 	.word	index@($_ZN7cutlass13device_kernelIN5flash19enable_sm80_to_sm89INS1_16FlashAttnBwdSm80INS1_25CollectiveMainloopBwdSm80ILi2ELi2EN4cute5tupleIJNS5_1CILi128EEES8_NS7_ILi64EEEEEENS_10bfloat16_tEfNS_4arch4Sm80ELb0ELb0ELb1ELb1ELb0ELb0ELb0ELb0ELi2ELi4ELi4ELi4ELb0EEENS1_21CollectiveEpilogueBwdISA_SB_SD_Li256ELb1ELb0ELi2EEENS1_19SingleTileSchedulerILb1ELb0ELb0ELi128EEEEEEEEEvNT_6ParamsE$_ZN4cute3eso3ESOILb1ELb0EJNS_6LayoutINS_5tupleIJNS3_IJNS_1CILi2EEES5_EEEEEENS3_IJNS3_IJNS4_ILi1EEES5_EEEEEEEEiEEC2ERKSB_RKi)
        /*16f4c*/ 	.word	0x00000000


	//----- nvinfo : EIATTR_FRAME_SIZE
	.align		4
.L_15682:
        /*16f50*/ 	.byte	0x04, 0x11
        /*16f52*/ 	.short	(.L_15684 - .L_15683)
	.align		4
.L_15683:
        /*16f54*/ 	.word	index@($_ZN7cutlass13device_kernelIN5flash19enable_sm80_to_sm89INS1_16FlashAttnBwdSm80INS1_25CollectiveMainloopBwdSm80ILi2ELi2EN4cute5tupleIJNS5_1CILi128EEES8_NS7_ILi64EEEEEENS_10bfloat16_tEfNS_4arch4Sm80ELb0ELb0ELb1ELb1ELb0ELb0ELb0ELb0ELi2ELi4ELi4ELi4ELb0EEENS1_21CollectiveEpilogueBwdISA_SB_SD_Li256ELb1ELb0ELi2EEENS1_19SingleTileSchedulerILb1ELb0ELb0ELi128EEEEEEEEEvNT_6ParamsE$_ZN4cute3eso3ESOILb1ELb0EJNS_6LayoutINS_5tupleIJNS3_IJNS_1CILi2EEES5_EEEEEENS3_IJNS3_IJNS4_ILi1EEES5_EEEEEEEENS_10ViewEngineIPfEEEEC2ERKSB_RKSE_)
        /*16f58*/ 	.word	0x00000000


	//----- nvinfo : EIATTR_FRAME_SIZE
	.align		4
.L_15684:
        /*16f5c*/ 	.byte	0x04, 0x11
        /*16f5e*/ 	.short	(.L_15686 - .L_15685)
	.align		4
.L_15685:
        /*16f60*/ 	.word	index@($_ZN7cutlass13device_kernelIN5flash19enable_sm80_to_sm89INS1_16FlashAttnBwdSm80INS1_25CollectiveMainloopBwdSm80ILi2ELi2EN4cute5tupleIJNS5_1CILi128EEES8_NS7_ILi64EEEEEENS_10bfloat16_tEfNS_4arch4Sm80ELb0ELb0ELb1ELb1ELb0ELb0ELb0ELb0ELi2ELi4ELi4ELi4ELb0EEENS1_21CollectiveEpilogueBwdISA_SB_SD_Li256ELb1ELb0ELi2EEENS1_19SingleTileSchedulerILb1ELb0ELb0ELi128EEEEEEEEEvNT_6ParamsE$_ZN4cute3eso3ESOILb1ELb0EJNS_6LayoutINS_5tupleIJNS3_IJNS_1CILi2EEES5_EEEEEENS3_IJNS3_IJNS4_ILi1EEES5_EEEEEEEENS_10ViewEngineIPN7cutlass10bfloat16_tEEEEEC2ERKSB_RKSG_)
        /*16f64*/ 	.word	0x00000000


	//----- nvinfo : EIATTR_FRAME_SIZE
	.align		4
.L_15686:
        /*16f68*/ 	.byte	0x04, 0x11
        /*16f6a*/ 	.short	(.L_15688 - .L_15687)
	.align		4
.L_15687:
        /*16f6c*/ 	.word	index@($_ZN7cutlass13device_kernelIN5flash19enable_sm80_to_sm89INS1_16FlashAttnBwdSm80INS1_25CollectiveMainloopBwdSm80ILi2ELi2EN4cute5tupleIJNS5_1CILi128EEES8_NS7_ILi64EEEEEENS_10bfloat16_tEfNS_4arch4Sm80ELb0ELb0ELb1ELb1ELb0ELb0ELb0ELb0ELi2ELi4ELi4ELi4ELb0EEENS1_21CollectiveEpilogueBwdISA_SB_SD_Li256ELb1ELb0ELi2EEENS1_19SingleTileSchedulerILb1ELb0ELb0ELi128EEEEEEEEEvNT_6ParamsE$_ZN4cute3eso3ESOILb1ELb0EJNS_6LayoutINS_5tupleIJNS3_IJNS_1CILi2EEES5_EEEEEENS3_IJNS3_IJNS4_ILi1EEES5_EEEEEEEENS_10ViewEngineIPKfEEEEC2ERKSB_RKSF_)
        /*16f70*/ 	.word	0x00000000


	//----- nvinfo : EIATTR_FRAME_SIZE
	.align		4
.L_15688:
        /*16f74*/ 	.byte	0x04, 0x11
        /*16f76*/ 	.short	(.L_15690 - .L_15689)
	.align		4
.L_15689:
        /*16f78*/ 	.word	index@($_ZN7cutlass13device_kernelIN5flash19enable_sm80_to_sm89INS1_16FlashAttnBwdSm80INS1_25CollectiveMainloopBwdSm80ILi2ELi2EN4cute5tupleIJNS5_1CILi128EEES8_NS7_ILi64EEEEEENS_10bfloat16_tEfNS_4arch4Sm80ELb0ELb0ELb1ELb1ELb0ELb0ELb0ELb0ELi2ELi4ELi4ELi4ELb0EEENS1_21CollectiveEpilogueBwdISA_SB_SD_Li256ELb1ELb0ELi2EEENS1_19SingleTileSchedulerILb1ELb0ELb0ELi128EEEEEEEEEvNT_6ParamsE$_ZN4cute3eso3ESOILb1ELb0EJNS_6LayoutINS_5tupleIJNS3_IJNS_1CILi1EEES5_EEENS4_ILi32EEEEEENS3_IJNS3_IJNS4_ILi0EEES9_EEENS4_ILi256EEEEEEEEiEEC2ERKSD_RKi)
        /*16f7c*/ 	.word	0x00000000


	//----- nvinfo : EIATTR_FRAME_SIZE
	.align		4
.L_15690:
        /*16f80*/ 	.byte	0x04, 0x11
        /*16f82*/ 	.short	(.L_15692 - .L_15691)
	.align		4
.L_15691:
        /*16f84*/ 	.word	index@($_ZN7cutlass13device_kernelIN5flash19enable_sm80_to_sm89INS1_16FlashAttnBwdSm80INS1_25CollectiveMainloopBwdSm80ILi2ELi2EN4cute5tupleIJNS5_1CILi128EEES8_NS7_ILi64EEEEEENS_10bfloat16_tEfNS_4arch4Sm80ELb0ELb0ELb1ELb1ELb0ELb0ELb0ELb0ELi2ELi4ELi4ELi4ELb0EEENS1_21CollectiveEpilogueBwdISA_SB_SD_Li256ELb1ELb0ELi2EEENS1_19SingleTileSchedulerILb1ELb0ELb0ELi128EEEEEEEEEvNT_6ParamsE$_ZN4cute3eso3ESOILb1ELb0EJNS_6LayoutINS_5tupleIJNS3_IJNS_1CILi1EEES5_EEENS4_ILi32EEEEEENS3_IJNS3_IJNS4_ILi0EEES9_EEENS4_ILi256EEEEEEEENS_10ViewEngineINS_8gmem_ptrIPfEEEEEEC2ERKSD_RKSI_)
        /*16f88*/ 	.word	0x00000000


	//----- nvinfo : EIATTR_FRAME_SIZE
	.align		4
.L_15692:
        /*16f8c*/ 	.byte	0x04, 0x11
        /*16f8e*/ 	.short	(.L_15694 - .L_15693)
	.align		4
.L_15693:
        /*16f90*/ 	.word	index@($_ZN7cutlass13device_kernelIN5flash19enable_sm80_to_sm89INS1_16FlashAttnBwdSm80INS1_25CollectiveMainloopBwdSm80ILi2ELi2EN4cute5tupleIJNS5_1CILi128EEES8_NS7_ILi64EEEEEENS_10bfloat16_tEfNS_4arch4Sm80ELb0ELb0ELb1ELb1ELb0ELb0ELb0ELb0ELi2ELi4ELi4ELi4ELb0EEENS1_21CollectiveEpilogueBwdISA_SB_SD_Li256ELb1ELb0ELi2EEENS1_19SingleTileSchedulerILb1ELb0ELb0ELi128EEEEEEEEEvNT_6ParamsE$_ZN4cute3eso3ESOILb1ELb0EJNS_6LayoutINS_5tupleIJNS3_IJNS_1CILi1EEES5_EEEEEENS3_IJNS3_IJS5_NS4_ILi0EEEEEEEEEEENS_10ViewEngineINS_8smem_ptrIPN7cutlass9uint128_tEEEEEEEC2ERKSB_RKSI_)
        /*16f94*/ 	.word	0x00000000


	//----- nvinfo : EIATTR_FRAME_SIZE
	.align		4
.L_15694:
        /*16f98*/ 	.byte	0x04, 0x11
        /*16f9a*/ 	.short	(.L_15696 - .L_15695)
	.align		4
.L_15695:
        /*16f9c*/ 	.word	index@($_ZN7cutlass13device_kernelIN5flash19enable_sm80_to_sm89INS1_16FlashAttnBwdSm80INS1_25CollectiveMainloopBwdSm80ILi2ELi2EN4cute5tupleIJNS5_1CILi128EEES8_NS7_ILi64EEEEEENS_10bfloat16_tEfNS_4arch4Sm80ELb0ELb0ELb1ELb1ELb0ELb0ELb0ELb0ELi2ELi4ELi4ELi4ELb0EEENS1_21CollectiveEpilogueBwdISA_SB_SD_Li256ELb1ELb0ELi2EEENS1_19SingleTileSchedulerILb1ELb0ELb0ELi128EEEEEEEEEvNT_6ParamsE$_ZN4cute3eso3ESOILb1ELb0EJNS_6LayoutINS_5tupleIJNS3_IJNS_1CILi1EEES5_EEEEEENS3_IJNS3_IJS5_NS4_ILi0EEEEEEEEEEENS_10ViewEngineINS_8gmem_ptrIPKN7cutlass9uint128_tEEEEEEEC2ERKSB_RKSJ_)
        /*16fa0*/ 	.word	0x00000000


	//----- nvinfo : EIATTR_FRAME_SIZE
	.align		4
.L_15696:
        /*16fa4*/ 	.byte	0x04, 0x11
        /*16fa6*/ 	.short	(.L_15698 - .L_15697)
	.align		4
.L_15697:
        /*16fa8*/ 	.word	index@($_ZN7cutlass13device_kernelIN5flash19enable_sm80_to_sm89INS1_16FlashAttnBwdSm80INS1_25CollectiveMainloopBwdSm80ILi2ELi2EN4cute5tupleIJNS5_1CILi128EEES8_NS7_ILi64EEEEEENS_10bfloat16_tEfNS_4arch4Sm80ELb0ELb0ELb1ELb1ELb0ELb0ELb0ELb0ELi2ELi4ELi4ELi4ELb0EEENS1_21CollectiveEpilogueBwdISA_SB_SD_Li256ELb1ELb0ELi2EEENS1_19SingleTileSchedulerILb1ELb0ELb0ELi128EEEEEEEEEvNT_6ParamsE$_ZN4cute3eso3ESOILb1ELb0EJNS_6LayoutINS_5tupleIJNS3_IJNS_1CILi1EEENS4_ILi4EEEEEENS4_ILi2EEES6_EEENS3_IJNS3_IJNS4_ILi0EEES5_EEES6_NS4_ILi8EEEEEEEENS_10ViewEngineIPfEEEEC2ERKSE_RKSH_)
        /*16fac*/ 	.word	0x00000000


	//----- nvinfo : EIATTR_FRAME_SIZE
	.align		4
.L_15698:
        /*16fb0*/ 	.byte	0x04, 0x11
        /*16fb2*/ 	.short	(.L_15700 - .L_15699)
	.align		4
.L_15699:
        /*16fb4*/ 	.word	index@($_ZN7cutlass13device_kernelIN5flash19enable_sm80_to_sm89INS1_16FlashAttnBwdSm80INS1_25CollectiveMainloopBwdSm80ILi2ELi2EN4cute5tupleIJNS5_1CILi128EEES8_NS7_ILi64EEEEEENS_10bfloat16_tEfNS_4arch4Sm80ELb0ELb0ELb1ELb1ELb0ELb0ELb0ELb0ELi2ELi4ELi4ELi4ELb0EEENS1_21CollectiveEpilogueBwdISA_SB_SD_Li256ELb1ELb0ELi2EEENS1_19SingleTileSchedulerILb1ELb0ELb0ELi128EEEEEEEEEvNT_6ParamsE$_ZN4cute3eso3ESOILb1ELb0EJNS_6LayoutINS_5tupleIJNS3_IJNS_1CILi1EEENS4_ILi2EEES6_EEEEEENS3_IJNS3_IJS5_S5_S6_EEEEEEEENS_10ViewEngineIPjEEEEC2ERKSB_RKSE_)
        /*16fb8*/ 	.word	0x00000000


	//----- nvinfo : EIATTR_FRAME_SIZE
	.align		4
.L_15700:
        /*16fbc*/ 	.byte	0x04, 0x11
        /*16fbe*/ 	.short	(.L_15702 - .L_15701)
	.align		4
.L_15701:
        /*16fc0*/ 	.word	index@($_ZN7cutlass13device_kernelIN5flash19enable_sm80_to_sm89INS1_16FlashAttnBwdSm80INS1_25CollectiveMainloopBwdSm80ILi2ELi2EN4cute5tupleIJNS5_1CILi128EEES8_NS7_ILi64EEEEEENS_10bfloat16_tEfNS_4arch4Sm80ELb0ELb0ELb1ELb1ELb0ELb0ELb0ELb0ELi2ELi4ELi4ELi4ELb0EEENS1_21CollectiveEpilogueBwdISA_SB_SD_Li256ELb1ELb0ELi2EEENS1_19SingleTileSchedulerILb1ELb0ELb0ELi128EEEEEEEEEvNT_6ParamsE$_ZN4cute3eso3ESOILb1ELb0EJNS_6LayoutINS_5tupleIJNS3_IJNS_1CILi1EEENS4_ILi2EEEEEES6_NS4_ILi8EEEEEENS3_IJNS3_IJS5_S5_EEES6_NS4_ILi4EEEEEEEENS_10ViewEngineIPN7cutlass5ArrayINSF_10bfloat16_tELi2ELb0EEEEEEEC2ERKSD_RKSK_)
        /*16fc4*/ 	.word	0x00000000


	//----- nvinfo : EIATTR_FRAME_SIZE
	.align		4
.L_15702:
        /*16fc8*/ 	.byte	0x04, 0x11
        /*16fca*/ 	.short	(.L_15704 - .L_15703)
	.align		4
.L_15703:
        /*16fcc*/ 	.word	index@($_ZN7cutlass13device_kernelIN5flash19enable_sm80_to_sm89INS1_16FlashAttnBwdSm80INS1_25CollectiveMainloopBwdSm80ILi2ELi2EN4cute5tupleIJNS5_1CILi128EEES8_NS7_ILi64EEEEEENS_10bfloat16_tEfNS_4arch4Sm80ELb0ELb0ELb1ELb1ELb0ELb0ELb0ELb0ELi2ELi4ELi4ELi4ELb0EEENS1_21CollectiveEpilogueBwdISA_SB_SD_Li256ELb1ELb0ELi2EEENS1_19SingleTileSchedulerILb1ELb0ELb0ELi128EEEEEEEEEvNT_6ParamsE$_ZN4cute3eso3ESOILb1ELb0EJNS_6LayoutINS_5tupleIJNS3_IJNS_1CILi1EEENS4_ILi2EEEEEES6_NS4_ILi8EEEEEENS3_IJNS3_IJS5_S5_EEES6_NS4_ILi4EEEEEEEENS_10ViewEngineIPKN7cutlass5ArrayIfLi2ELb1EEEEEEEC2ERKSD_RKSK_)
        /*16fd0*/ 	.word	0x00000000


	//----- nvinfo : EIATTR_FRAME_SIZE
	.align		4
.L_15704:
        /*16fd4*/ 	.byte	0x04, 0x11
        /*16fd6*/ 	.short	(.L_15706 - .L_15705)
	.align		4
.L_15705:
        /*16fd8*/ 	.word	index@($_ZN7cutlass13device_kernelIN5flash19enable_sm80_to_sm89INS1_16FlashAttnBwdSm80INS1_25CollectiveMainloopBwdSm80ILi2ELi2EN4cute5tupleIJNS5_1CILi128EEES8_NS7_ILi64EEEEEENS_10bfloat16_tEfNS_4arch4Sm80ELb0ELb0ELb1ELb1ELb0ELb0ELb0ELb0ELi2ELi4ELi4ELi4ELb0EEENS1_21CollectiveEpilogueBwdISA_SB_SD_Li256ELb1ELb0ELi2EEENS1_19SingleTileSchedulerILb1ELb0ELb0ELi128EEEEEEEEEvNT_6ParamsE$_ZN4cute3eso3ESOILb1ELb0EJNS_6LayoutINS_5tupleIJNS3_IJNS_1CILi1EEENS4_ILi2EEEEEEEEENS3_IJNS3_IJS5_S5_EEEEEEEENS_10ViewEngineIPjEEEEC2ERKSB_RKSE_)
        /*16fdc*/ 	.word	0x00000000


	//----- nvinfo : EIATTR_FRAME_SIZE
	.align		4
.L_15706:
        /*16fe0*/ 	.byte	0x04, 0x11
        /*16fe2*/ 	.short	(.L_15708 - .L_15707)
	.align		4
.L_15707:
        /*16fe4*/ 	.word	index@($_ZN7cutlass13device_kernelIN5flash19enable_sm80_to_sm89INS1_16FlashAttnBwdSm80INS1_25CollectiveMainloopBwdSm80ILi2ELi2EN4cute5tupleIJNS5_1CILi128EEES8_NS7_ILi64EEEEEENS_10bfloat16_tEfNS_4arch4Sm80ELb0ELb0ELb1ELb1ELb0ELb0ELb0ELb0ELi2ELi4ELi4ELi4ELb0EEENS1_21CollectiveEpilogueBwdISA_SB_SD_Li256ELb1ELb0ELi2EEENS1_19SingleTileSchedulerILb1ELb0ELb0ELi128EEEEEEEEEvNT_6ParamsE$_ZN4cute3eso3ESOILb1ELb0EJNS_6LayoutINS_5tupleIJNS3_IJNS_1CILi1EEENS3_IJNS4_ILi4EEENS4_ILi2EEEEEEEEES7_S6_EEENS3_IJNS3_IJNS4_ILi0EEENS3_IJS5_NS4_ILi8EEEEEEEEES6_NS4_ILi16EEEEEEEENS_10ViewEngineIPN7cutlass10bfloat16_tEEEEEC2ERKSH_RKSM_)
        /*16fe8*/ 	.word	0x00000000


	//----- nvinfo : EIATTR_FRAME_SIZE
	.align		4
.L_15708:
        /*16fec*/ 	.byte	0x04, 0x11
        /*16fee*/ 	.short	(.L_15710 - .L_15709)
	.align		4
.L_15709:
        /*16ff0*/ 	.word	index@($_ZN7cutlass13device_kernelIN5flash19enable_sm80_to_sm89INS1_16FlashAttnBwdSm80INS1_25CollectiveMainloopBwdSm80ILi2ELi2EN4cute5tupleIJNS5_1CILi128EEES8_NS7_ILi64EEEEEENS_10bfloat16_tEfNS_4arch4Sm80ELb0ELb0ELb1ELb1ELb0ELb0ELb0ELb0ELi2ELi4ELi4ELi4ELb0EEENS1_21CollectiveEpilogueBwdISA_SB_SD_Li256ELb1ELb0ELi2EEENS1_19SingleTileSchedulerILb1ELb0ELb0ELi128EEEEEEEEEvNT_6ParamsE$_ZN4cute3eso3ESOILb1ELb0EJNS_6LayoutINS_5tupleIJNS3_IJNS_1CILi1EEENS3_IJNS4_ILi2EEES6_EEEEEES6_NS4_ILi4EEEEEENS3_IJNS3_IJNS4_ILi0EEENS3_IJS5_S9_EEEEEES6_NS4_ILi8EEEEEEEENS_10ViewEngineIPjEEEEC2ERKSG_RKSJ_)
        /*16ff4*/ 	.word	0x00000000


	//----- nvinfo : EIATTR_FRAME_SIZE
	.align		4
.L_15710:
        /*16ff8*/ 	.byte	0x04, 0x11
        /*16ffa*/ 	.short	(.L_15712 - .L_15711)
	.align		4
.L_15711:
        /*16ffc*/ 	.word	index@($_ZN7cutlass13device_kernelIN5flash19enable_sm80_to_sm89INS1_16FlashAttnBwdSm80INS1_25CollectiveMainloopBwdSm80ILi2ELi2EN4cute5tupleIJNS5_1CILi128EEES8_NS7_ILi64EEEEEENS_10bfloat16_tEfNS_4arch4Sm80ELb0ELb0ELb1ELb1ELb0ELb0ELb0ELb0ELi2ELi4ELi4ELi4ELb0EEENS1_21CollectiveEpilogueBwdISA_SB_SD_Li256ELb1ELb0ELi2EEENS1_19SingleTileSchedulerILb1ELb0ELb0ELi128EEEEEEEEEvNT_6ParamsE$_ZN4cute3eso3ESOILb1ELb0EJNS_6LayoutINS_5tupleIJNS3_IJNS3_IJNS_1CILi8EEENS4_ILi1EEEEEES6_EEENS3_IJNS3_IJS6_S6_EEENS4_ILi4EEEEEEEEENS3_IJNS3_IJNS3_IJS6_NS4_ILi0EEEEEESD_EEENS3_IJNS3_IJSD_SD_EEES5_EEEEEEEENS_10ViewEngineIPN7cutlass10bfloat16_tEEEEEC2ERKSJ_RKSO_)
        /*17000*/ 	.word	0x00000000


	//----- nvinfo : EIATTR_FRAME_SIZE
	.align		4
.L_15712:
        /*17004*/ 	.byte	0x04, 0x11
        /*17006*/ 	.short	(.L_15714 - .L_15713)
	.align		4
.L_15713:
        /*17008*/ 	.word	index@($_ZN7cutlass13device_kernelIN5flash19enable_sm80_to_sm89INS1_16FlashAttnBwdSm80INS1_25CollectiveMainloopBwdSm80ILi2ELi2EN4cute5tupleIJNS5_1CILi128EEES8_NS7_ILi64EEEEEENS_10bfloat16_tEfNS_4arch4Sm80ELb0ELb0ELb1ELb1ELb0ELb0ELb0ELb0ELi2ELi4ELi4ELi4ELb0EEENS1_21CollectiveEpilogueBwdISA_SB_SD_Li256ELb1ELb0ELi2EEENS1_19SingleTileSchedulerILb1ELb0ELb0ELi128EEEEEEEEEvNT_6ParamsE$_ZN4cute3eso3ESOILb1ELb0EJNS_6LayoutINS_5tupleIJNS3_IJNS3_IJNS_1CILi8EEENS4_ILi1EEEEEES6_EEENS3_IJNS3_IJS6_S6_EEENS4_ILi4EEEEEEEEENS3_IJNS3_IJNS3_IJS6_NS4_ILi0EEEEEESD_EEENS3_IJNS3_IJSD_SD_EEENS4_ILi2048EEEEEEEEEEENS_10ViewEngineINS_8smem_ptrIPN7cutlass10bfloat16_tEEEEEEEC2ERKSK_RKSR_)
        /*1700c*/ 	.word	0x00000000


	//----- nvinfo : EIATTR_FRAME_SIZE
	.align		4
.L_15714:
        /*17010*/ 	.byte	0x04, 0x11
        /*17012*/ 	.short	(.L_15716 - .L_15715)
	.align		4
.L_15715:
        /*17014*/ 	.word	index@($_ZN7cutlass13device_kernelIN5flash19enable_sm80_to_sm89INS1_16FlashAttnBwdSm80INS1_25CollectiveMainloopBwdSm80ILi2ELi2EN4cute5tupleIJNS5_1CILi128EEES8_NS7_ILi64EEEEEENS_10bfloat16_tEfNS_4arch4Sm80ELb0ELb0ELb1ELb1ELb0ELb0ELb0ELb0ELi2ELi4ELi4ELi4ELb0EEENS1_21CollectiveEpilogueBwdISA_SB_SD_Li256ELb1ELb0ELi2EEENS1_19SingleTileSchedulerILb1ELb0ELb0ELi128EEEEEEEEEvNT_6ParamsE$_ZN4cute3eso3ESOILb1ELb0EJNS_6LayoutINS_5tupleIJNS3_IJNS3_IJNS_1CILi8EEENS4_ILi1EEEEEES6_EEENS3_IJNS3_IJS6_S6_EEENS4_ILi2EEEEEEEEENS3_IJNS3_IJNS3_IJS6_NS4_ILi0EEEEEESD_EEENS3_IJNS3_IJSD_SD_EEES5_EEEEEEEENS_10ViewEngineIPN7cutlass10bfloat16_tEEEEEC2ERKSJ_RKSO_)
        /*17018*/ 	.word	0x00000000


	//----- nvinfo : EIATTR_FRAME_SIZE
	.align		4
.L_15716:
        /*1701c*/ 	.byte	0x04, 0x11
        /*1701e*/ 	.short	(.L_15718 - .L_15717)
	.align		4
.L_15717:
        /*17020*/ 	.word	index@($_ZN7cutlass13device_kernelIN5flash19enable_sm80_to_sm89INS1_16FlashAttnBwdSm80INS1_25CollectiveMainloopBwdSm80ILi2ELi2EN4cute5tupleIJNS5_1CILi128EEES8_NS7_ILi64EEEEEENS_10bfloat16_tEfNS_4arch4Sm80ELb0ELb0ELb1ELb1ELb0ELb0ELb0ELb0ELi2ELi4ELi4ELi4ELb0EEENS1_21CollectiveEpilogueBwdISA_SB_SD_Li256ELb1ELb0ELi2EEENS1_19SingleTileSchedulerILb1ELb0ELb0ELi128EEEEEEEEEvNT_6ParamsE$_ZN4cute3eso3ESOILb1ELb0EJNS_6LayoutINS_5tupleIJNS3_IJNS3_IJNS_1CILi8EEENS4_ILi1EEEEEES6_EEENS3_IJNS3_IJS6_S6_EEENS4_ILi2EEEEEEEEENS3_IJNS3_IJNS3_IJS6_NS4_ILi0EEEEEESD_EEENS3_IJNS3_IJSD_SD_EEENS4_ILi8192EEEEEEEEEEENS_10ViewEngineINS_8smem_ptrIPN7cutlass10bfloat16_tEEEEEEEC2ERKSK_RKSR_)
        /*17024*/ 	.word	0x00000000


	//----- nvinfo : EIATTR_FRAME_SIZE
	.align		4
.L_15718:
        /*17028*/ 	.byte	0x04, 0x11
        /*1702a*/ 	.short	(.L_15720 - .L_15719)
	.align		4
.L_15719:
        /*1702c*/ 	.word	index@($_ZN7cutlass13device_kernelIN5flash19enable_sm80_to_sm89INS1_16FlashAttnBwdSm80INS1_25CollectiveMainloopBwdSm80ILi2ELi2EN4cute5tupleIJNS5_1CILi128EEES8_NS7_ILi64EEEEEENS_10bfloat16_tEfNS_4arch4Sm80ELb0ELb0ELb1ELb1ELb0ELb0ELb0ELb0ELi2ELi4ELi4ELi4ELb0EEENS1_21CollectiveEpilogueBwdISA_SB_SD_Li256ELb1ELb0ELi2EEENS1_19SingleTileSchedulerILb1ELb0ELb0ELi128EEEEEEEEEvNT_6ParamsE$_ZN4cute3eso3ESOILb1ELb0EJNS_6LayoutINS_5tupleIJNS3_IJNS3_IJNS_1CILi8EEENS4_ILi1EEEEEES6_EEENS3_IJNS3_IJS6_S6_EEENS4_ILi2EEEEEEEEENS3_IJNS3_IJNS3_IJS6_NS4_ILi0EEEEEESD_EEENS3_IJNS3_IJSD_SD_EEENS4_ILi64EEEEEEEEEEENS_10ViewEngineIPN7cutlass10bfloat16_tEEEEEC2ERKSK_RKSP_)
        /*17030*/ 	.word	0x00000000


	//----- nvinfo : EIATTR_FRAME_SIZE
	.align		4
.L_15720:
        /*17034*/ 	.byte	0x04, 0x11
        /*17036*/ 	.short	(.L_15722 - .L_15721)
	.align		4
.L_15721:
        /*17038*/ 	.word	index@($_ZN7cutlass13device_kernelIN5flash19enable_sm80_to_sm89INS1_16FlashAttnBwdSm80INS1_25CollectiveMainloopBwdSm80ILi2ELi2EN4cute5tupleIJNS5_1CILi128EEES8_NS7_ILi64EEEEEENS_10bfloat16_tEfNS_4arch4Sm80ELb0ELb0ELb1ELb1ELb0ELb0ELb0ELb0ELi2ELi4ELi4ELi4ELb0EEENS1_21CollectiveEpilogueBwdISA_SB_SD_Li256ELb1ELb0ELi2EEENS1_19SingleTileSchedulerILb1ELb0ELb0ELi128EEEEEEEEEvNT_6ParamsE$_ZN4cute3eso3ESOILb1ELb0EJNS_6LayoutINS_5tupleIJNS3_IJNS3_IJNS_1CILi8EEENS4_ILi1EEEEEES6_EEENS3_IJNS3_IJS6_S6_EEENS4_ILi2EEEEEEEEENS3_IJNS3_IJNS3_IJS6_NS4_ILi0EEEEEESD_EEENS3_IJNS3_IJSD_SD_EEENS4_ILi4096EEEEEEEEEEENS_10ViewEngineINS_8smem_ptrIPN7cutlass10bfloat16_tEEEEEEEC2ERKSK_RKSR_)
        /*1703c*/ 	.word	0x00000000


	//----- nvinfo : EIATTR_FRAME_SIZE
	.align		4
.L_15722:
        /*17040*/ 	.byte	0x04, 0x11
        /*17042*/ 	.short	(.L_15724 - .L_15723)
	.align		4
.L_15723:
        /*17044*/ 	.word	index@($_ZN7cutlass13device_kernelIN5flash19enable_sm80_to_sm89INS1_16FlashAttnBwdSm80INS1_25CollectiveMainloopBwdSm80ILi2ELi2EN4cute5tupleIJNS5_1CILi128EEES8_NS7_ILi64EEEEEENS_10bfloat16_tEfNS_4arch4Sm80ELb0ELb0ELb1ELb1ELb0ELb0ELb0ELb0ELi2ELi4ELi4ELi4ELb0EEENS1_21CollectiveEpilogueBwdISA_SB_SD_Li256ELb1ELb0ELi2EEENS1_19SingleTileSchedulerILb1ELb0ELb0ELi128EEEEEEEEEvNT_6ParamsE$_ZN4cute3eso3ESOILb1ELb0EJNS_6LayoutINS_5tupleIJNS3_IJNS3_IJNS_1CILi4EEENS4_ILi8EEEEEENS3_IJS5_NS4_ILi2EEEEEEEEENS3_IJNS3_IJS8_S8_EEENS3_IJS8_S6_EEEEEEEEENS3_IJNS3_IJNS3_IJNS_11ScaledBasisIS8_JLi1EEEENSF_INS4_ILi1EEEJLi0EEEEEEENS3_IJNSF_INS4_ILi16EEEJLi0EEEENSF_IS6_JLi1EEEEEEEEEENS3_IJNS3_IJNSF_ISH_JLi1EEEENSF_IS6_JLi0EEEEEEENS3_IJNSF_INS4_ILi64EEEJLi0EEEENSF_ISK_JLi1EEEEEEEEEEEEEEENS_10ViewEngineINS_23ArithmeticTupleIteratorINS_15ArithmeticTupleIJNS4_ILi0EEES12_EEEEEEEEEC2ERKSY_RKS15_)
        /*17048*/ 	.word	0x00000000


	//----- nvinfo : EIATTR_FRAME_SIZE
	.align		4
.L_15724:
        /*1704c*/ 	.byte	0x04, 0x11
        /*1704e*/ 	.short	(.L_15726 - .L_15725)
	.align		4
.L_15725:
        /*17050*/ 	.word	index@($_ZN7cutlass13device_kernelIN5flash19enable_sm80_to_sm89INS1_16FlashAttnBwdSm80INS1_25CollectiveMainloopBwdSm80ILi2ELi2EN4cute5tupleIJNS5_1CILi128EEES8_NS7_ILi64EEEEEENS_10bfloat16_tEfNS_4arch4Sm80ELb0ELb0ELb1ELb1ELb0ELb0ELb0ELb0ELi2ELi4ELi4ELi4ELb0EEENS1_21CollectiveEpilogueBwdISA_SB_SD_Li256ELb1ELb0ELi2EEENS1_19SingleTileSchedulerILb1ELb0ELb0ELi128EEEEEEEEEvNT_6ParamsE$_ZN4cute3eso3ESOILb1ELb0EJNS_6LayoutINS_5tupleIJNS3_IJNS3_IJNS_1CILi4EEENS4_ILi2EEEEEENS4_ILi1EEEEEES6_NS4_ILi8EEEEEENS3_IJNS3_IJNS3_IJS8_NS4_ILi32EEEEEENS4_ILi0EEEEEENS4_ILi64EEES5_EEEEENS_10ViewEngineIPN7cutlass10bfloat16_tEEEEEC2ERKSI_RKSN_)
        /*17054*/ 	.word	0x00000000


	//----- nvinfo : EIATTR_FRAME_SIZE
	.align		4
.L_15726:
        /*17058*/ 	.byte	0x04, 0x11
        /*1705a*/ 	.short	(.L_15728 - .L_15727)
	.align		4
.L_15727:
        /*1705c*/ 	.word	index@($_ZN7cutlass13device_kernelIN5flash19enable_sm80_to_sm89INS1_16FlashAttnBwdSm80INS1_25CollectiveMainloopBwdSm80ILi2ELi2EN4cute5tupleIJNS5_1CILi128EEES8_NS7_ILi64EEEEEENS_10bfloat16_tEfNS_4arch4Sm80ELb0ELb0ELb1ELb1ELb0ELb0ELb0ELb0ELi2ELi4ELi4ELi4ELb0EEENS1_21CollectiveEpilogueBwdISA_SB_SD_Li256ELb1ELb0ELi2EEENS1_19SingleTileSchedulerILb1ELb0ELb0ELi128EEEEEEEEEvNT_6ParamsE$_ZN4cute3eso3ESOILb1ELb0EJNS_6LayoutINS_5tupleIJNS3_IJNS3_IJNS_1CILi4EEENS4_ILi2EEEEEENS4_ILi1EEEEEES6_EEENS3_IJNS3_IJNS3_IJS8_NS4_ILi32EEEEEENS4_ILi0EEEEEENS4_ILi64EEEEEEEEiEEC2ERKSH_RKi)
        /*17060*/ 	.word	0x00000000


	//----- nvinfo : EIATTR_FRAME_SIZE
	.align		4
.L_15728:
        /*17064*/ 	.byte	0x04, 0x11
        /*17066*/ 	.short	(.L_15730 - .L_15729)
	.align		4
.L_15729:
        /*17068*/ 	.word	index@($_ZN7cutlass13device_kernelIN5flash19enable_sm80_to_sm89INS1_16FlashAttnBwdSm80INS1_25CollectiveMainloopBwdSm80ILi2ELi2EN4cute5tupleIJNS5_1CILi128EEES8_NS7_ILi64EEEEEENS_10bfloat16_tEfNS_4arch4Sm80ELb0ELb0ELb1ELb1ELb0ELb0ELb0ELb0ELi2ELi4ELi4ELi4ELb0EEENS1_21CollectiveEpilogueBwdISA_SB_SD_Li256ELb1ELb0ELi2EEENS1_19SingleTileSchedulerILb1ELb0ELb0ELi128EEEEEEEEEvNT_6ParamsE$_ZN4cute3eso3ESOILb1ELb0EJNS_6LayoutINS_5tupleIJNS3_IJNS3_IJNS_1CILi4EEENS4_ILi2EEEEEENS4_ILi1EEEEEES6_EEENS3_IJNS3_IJNS3_IJS8_NS4_ILi32EEEEEENS4_ILi0EEEEEENS4_ILi64EEEEEEEENS_10ViewEngineIPN7cutlass10bfloat16_tEEEEEC2ERKSH_RKSM_)
        /*1706c*/ 	.word	0x00000000


	//----- nvinfo : EIATTR_FRAME_SIZE
	.align		4
.L_15730:
        /*17070*/ 	.byte	0x04, 0x11
        /*17072*/ 	.short	(.L_15732 - .L_15731)
	.align		4
.L_15731:
        /*17074*/ 	.word	index@($_ZN7cutlass13device_kernelIN5flash19enable_sm80_to_sm89INS1_16FlashAttnBwdSm80INS1_25CollectiveMainloopBwdSm80ILi2ELi2EN4cute5tupleIJNS5_1CILi128EEES8_NS7_ILi64EEEEEENS_10bfloat16_tEfNS_4arch4Sm80ELb0ELb0ELb1ELb1ELb0ELb0ELb0ELb0ELi2ELi4ELi4ELi4ELb0EEENS1_21CollectiveEpilogueBwdISA_SB_SD_Li256ELb1ELb0ELi2EEENS1_19SingleTileSchedulerILb1ELb0ELb0ELi128EEEEEEEEEvNT_6ParamsE$_ZN4cute3eso3ESOILb1ELb0EJNS_6LayoutINS_5tupleIJNS3_IJNS3_IJNS_1CILi4EEENS4_ILi2EEEEEENS4_ILi1EEEEEENS3_IJS6_EEEEEENS3_IJNS3_IJNS3_IJS8_NS4_ILi32EEEEEENS4_ILi0EEEEEENS3_IJNS4_ILi64EEEEEEEEEEENS_10ViewEngineIPN7cutlass10bfloat16_tEEEEEC2ERKSJ_RKSO_)
        /*17078*/ 	.word	0x00000000


	//----- nvinfo : EIATTR_FRAME_SIZE
	.align		4
.L_15732:
        /*1707c*/ 	.byte	0x04, 0x11
        /*1707e*/ 	.short	(.L_15734 - .L_15733)
	.align		4
.L_15733:
        /*17080*/ 	.word	index@($_ZN7cutlass13device_kernelIN5flash19enable_sm80_to_sm89INS1_16FlashAttnBwdSm80INS1_25CollectiveMainloopBwdSm80ILi2ELi2EN4cute5tupleIJNS5_1CILi128EEES8_NS7_ILi64EEEEEENS_10bfloat16_tEfNS_4arch4Sm80ELb0ELb0ELb1ELb1ELb0ELb0ELb0ELb0ELi2ELi4ELi4ELi4ELb0EEENS1_21CollectiveEpilogueBwdISA_SB_SD_Li256ELb1ELb0ELi2EEENS1_19SingleTileSchedulerILb1ELb0ELb0ELi128EEEEEEEEEvNT_6ParamsE$_ZN4cute3eso3ESOILb1ELb0EJNS_6LayoutINS_5tupleIJNS3_IJNS3_IJNS_1CILi4EEENS4_ILi2EEEEEENS4_ILi1EEEEEEEEENS3_IJNS3_IJNS3_IJS8_NS4_ILi32EEEEEENS4_ILi0EEEEEEEEEEEiEEC2ERKSG_RKi)
        /*17084*/ 	.word	0x00000000


	//----- nvinfo : EIATTR_FRAME_SIZE
	.align		4
.L_15734:
        /*17088*/ 	.byte	0x04, 0x11
        /*1708a*/ 	.short	(.L_15736 - .L_15735)
	.align		4
.L_15735:
        /*1708c*/ 	.word	index@($_ZN7cutlass13device_kernelIN5flash19enable_sm80_to_sm89INS1_16FlashAttnBwdSm80INS1_25CollectiveMainloopBwdSm80ILi2ELi2EN4cute5tupleIJNS5_1CILi128EEES8_NS7_ILi64EEEEEENS_10bfloat16_tEfNS_4arch4Sm80ELb0ELb0ELb1ELb1ELb0ELb0ELb0ELb0ELi2ELi4ELi4ELi4ELb0EEENS1_21CollectiveEpilogueBwdISA_SB_SD_Li256ELb1ELb0ELi2EEENS1_19SingleTileSchedulerILb1ELb0ELb0ELi128EEEEEEEEEvNT_6ParamsE$_ZN4cute3eso3ESOILb1ELb0EJNS_6LayoutINS_5tupleIJNS3_IJNS3_IJNS_1CILi4EEENS4_ILi2EEEEEENS4_ILi1EEEEEEEEENS3_IJNS3_IJNS3_IJS8_NS4_ILi32EEEEEENS4_ILi0EEEEEEEEEEENS_10ViewEngineIPN7cutlass10bfloat16_tEEEEEC2ERKSG_RKSL_)
        /*17090*/ 	.word	0x00000000


	//----- nvinfo : EIATTR_FRAME_SIZE
	.align		4
.L_15736:
        /*17094*/ 	.byte	0x04, 0x11
        /*17096*/ 	.short	(.L_15738 - .L_15737)
	.align		4
.L_15737:
        /*17098*/ 	.word	index@($_ZN7cutlass13device_kernelIN5flash19enable_sm80_to_sm89INS1_16FlashAttnBwdSm80INS1_25CollectiveMainloopBwdSm80ILi2ELi2EN4cute5tupleIJNS5_1CILi128EEES8_NS7_ILi64EEEEEENS_10bfloat16_tEfNS_4arch4Sm80ELb0ELb0ELb1ELb1ELb0ELb0ELb0ELb0ELi2ELi4ELi4ELi4ELb0EEENS1_21CollectiveEpilogueBwdISA_SB_SD_Li256ELb1ELb0ELi2EEENS1_19SingleTileSchedulerILb1ELb0ELb0ELi128EEEEEEEEEvNT_6ParamsE$_ZN4cute3eso3ESOILb1ELb0EJNS_6LayoutINS_5tupleIJNS3_IJNS3_IJNS_1CILi2EEES5_EEENS4_ILi1EEEEEEEEENS3_IJNS3_IJNS3_IJS7_NS4_ILi16EEEEEENS4_ILi0EEEEEEEEEEENS_10ViewEngineIPjEEEEC2ERKSF_RKSI_)
        /*1709c*/ 	.word	0x00000000


	//----- nvinfo : EIATTR_FRAME_SIZE
	.align		4
.L_15738:
        /*170a0*/ 	.byte	0x04, 0x11
        /*170a2*/ 	.short	(.L_15740 - .L_15739)
	.align		4
.L_15739:
        /*170a4*/ 	.word	index@($_ZN7cutlass13device_kernelIN5flash19enable_sm80_to_sm89INS1_16FlashAttnBwdSm80INS1_25CollectiveMainloopBwdSm80ILi2ELi2EN4cute5tupleIJNS5_1CILi128EEES8_NS7_ILi64EEEEEENS_10bfloat16_tEfNS_4arch4Sm80ELb0ELb0ELb1ELb1ELb0ELb0ELb0ELb0ELi2ELi4ELi4ELi4ELb0EEENS1_21CollectiveEpilogueBwdISA_SB_SD_Li256ELb1ELb0ELi2EEENS1_19SingleTileSchedulerILb1ELb0ELb0ELi128EEEEEEEEEvNT_6ParamsE$_ZN4cute3eso3ESOILb1ELb0EJNS_6LayoutINS_5tupleIJNS3_IJNS3_IJNS3_IJNS_1CILi4EEENS4_ILi2EEEEEENS4_ILi1EEEEEES8_EEENS3_IJNS3_IJNS3_IJS8_S8_EEES8_EEES6_EEEEEENS3_IJNS3_IJNS3_IJNS3_IJS8_NS4_ILi32EEEEEENS4_ILi0EEEEEESH_EEENS3_IJNS3_IJNS3_IJSH_SH_EEESH_EEENS4_ILi64EEEEEEEEEEENS_10ViewEngineIPN7cutlass10bfloat16_tEEEEEC2ERKSP_RKSU_)
        /*170a8*/ 	.word	0x00000000


	//----- nvinfo : EIATTR_FRAME_SIZE
	.align		4
.L_15740:
        /*170ac*/ 	.byte	0x04, 0x11
        /*170ae*/ 	.short	(.L_15742 - .L_15741)
	.align		4
.L_15741:
        /*170b0*/ 	.word	index@($_ZN7cutlass13device_kernelIN5flash19enable_sm80_to_sm89INS1_16FlashAttnBwdSm80INS1_25CollectiveMainloopBwdSm80ILi2ELi2EN4cute5tupleIJNS5_1CILi128EEES8_NS7_ILi64EEEEEENS_10bfloat16_tEfNS_4arch4Sm80ELb0ELb0ELb1ELb1ELb0ELb0ELb0ELb0ELi2ELi4ELi4ELi4ELb0EEENS1_21CollectiveEpilogueBwdISA_SB_SD_Li256ELb1ELb0ELi2EEENS1_19SingleTileSchedulerILb1ELb0ELb0ELi128EEEEEEEEEvNT_6ParamsE$_ZN4cute3eso3ESOILb1ELb0EJNS_5tupleIJNS_1CILi8EEENS3_ILi2EEES5_S5_S4_S5_EEENS2_IJNS3_ILi1EEEiiiNS3_ILi72EEENS3_ILi512EEEEEEEEC2ERKS6_RKSA_)
        /*170b4*/ 	.word	0x00000000


	//----- nvinfo : EIATTR_FRAME_SIZE
	.align		4
.L_15742:
        /*170b8*/ 	.byte	0x04, 0x11
        /*170ba*/ 	.short	(.L_15744 - .L_15743)
	.align		4
.L_15743:
        /*170bc*/ 	.word	index@($_ZN7cutlass13device_kernelIN5flash19enable_sm80_to_sm89INS1_16FlashAttnBwdSm80INS1_25CollectiveMainloopBwdSm80ILi2ELi2EN4cute5tupleIJNS5_1CILi128EEES8_NS7_ILi64EEEEEENS_10bfloat16_tEfNS_4arch4Sm80ELb0ELb0ELb1ELb1ELb0ELb0ELb0ELb0ELi2ELi4ELi4ELi4ELb0EEENS1_21CollectiveEpilogueBwdISA_SB_SD_Li256ELb1ELb0ELi2EEENS1_19SingleTileSchedulerILb1ELb0ELb0ELi128EEEEEEEEEvNT_6ParamsE$_ZN4cute3eso3ESOILb1ELb0EJNS_5tupleIJNS_1CILi8EEENS2_IJNS3_ILi2EEES5_S5_EEENS3_ILi1EEES6_S7_EEENS2_IJS7_NS2_IJiiiEEENS3_ILi64EEENS2_IJNS3_ILi72EEENS3_ILi144EEENS3_ILi288EEEEEENS3_ILi512EEEEEEEEC2ERKS8_RKSG_)
        /*170c0*/ 	.word	0x00000000


	//----- nvinfo : EIATTR_FRAME_SIZE
	.align		4
.L_15744:
        /*170c4*/ 	.byte	0x04, 0x11
        /*170c6*/ 	.short	(.L_15746 - .L_15745)
	.align		4
.L_15745:
        /*170c8*/ 	.word	index@($_ZN7cutlass13device_kernelIN5flash19enable_sm80_to_sm89INS1_16FlashAttnBwdSm80INS1_25CollectiveMainloopBwdSm80ILi2ELi2EN4cute5tupleIJNS5_1CILi128EEES8_NS7_ILi64EEEEEENS_10bfloat16_tEfNS_4arch4Sm80ELb0ELb0ELb1ELb1ELb0ELb0ELb0ELb0ELi2ELi4ELi4ELi4ELb0EEENS1_21CollectiveEpilogueBwdISA_SB_SD_Li256ELb1ELb0ELi2EEENS1_19SingleTileSchedulerILb1ELb0ELb0ELi128EEEEEEEEEvNT_6ParamsE$_ZN4cute3eso3ESOILb1ELb0EJNS_5tupleIJNS_1CILi8EEENS2_IJNS3_ILi2EEES5_S5_EEENS3_ILi1EEES6_S7_EEENS2_IJS7_NS2_IJS4_iiEEENS3_ILi64EEENS2_IJiNS3_ILi144EEENS3_ILi288EEEEEENS3_ILi512EEEEEEEEC2ERKS8_RKSF_)
        /*170cc*/ 	.word	0x00000000


	//----- nvinfo : EIATTR_FRAME_SIZE
	.align		4
.L_15746:
        /*170d0*/ 	.byte	0x04, 0x11
        /*170d2*/ 	.short	(.L_15748 - .L_15747)
	.align		4
.L_15747:
        /*170d4*/ 	.word	index@($_ZN7cutlass13device_kernelIN5flash19enable_sm80_to_sm89INS1_16FlashAttnBwdSm80INS1_25CollectiveMainloopBwdSm80ILi2ELi2EN4cute5tupleIJNS5_1CILi128EEES8_NS7_ILi64EEEEEENS_10bfloat16_tEfNS_4arch4Sm80ELb0ELb0ELb1ELb1ELb0ELb0ELb0ELb0ELi2ELi4ELi4ELi4ELb0EEENS1_21CollectiveEpilogueBwdISA_SB_SD_Li256ELb1ELb0ELi2EEENS1_19SingleTileSchedulerILb1ELb0ELb0ELi128EEEEEEEEEvNT_6ParamsE$_ZN4cute3eso3ESOILb1ELb0EJNS_5tupleIJNS_1CILi2EEES4_S4_EEENS2_IJNS3_ILi1EEENS3_ILi512EEEiEEEEEC2ERKS5_RKS8_)
        /*170d8*/ 	.word	0x00000000


	//----- nvinfo : EIATTR_FRAME_SIZE
	.align		4
.L_15748:
        /*170dc*/ 	.byte	0x04, 0x11
        /*170de*/ 	.short	(.L_15750 - .L_15749)
	.align		4
.L_15749:
        /*170e0*/ 	.word	index@($_ZN7cutlass13device_kernelIN5flash19enable_sm80_to_sm89INS1_16FlashAttnBwdSm80INS1_25CollectiveMainloopBwdSm80ILi2ELi2EN4cute5tupleIJNS5_1CILi128EEES8_NS7_ILi64EEEEEENS_10bfloat16_tEfNS_4arch4Sm80ELb0ELb0ELb1ELb1ELb0ELb0ELb0ELb0ELi2ELi4ELi4ELi4ELb0EEENS1_21CollectiveEpilogueBwdISA_SB_SD_Li256ELb1ELb0ELi2EEENS1_19SingleTileSchedulerILb1ELb0ELb0ELi128EEEEEEEEEvNT_6ParamsE$_ZN4cute3eso3ESOILb1ELb0EJNS_5tupleIJNS_1CILi2EEES4_EEENS2_IJiiEEENS3_ILi1EEES7_EEC2ERKS5_RKS6_RKS7_SE_)
        /*170e4*/ 	.word	0x00000000


	//----- nvinfo : EIATTR_FRAME_SIZE
	.align		4
.L_15750:
        /*170e8*/ 	.byte	0x04, 0x11
        /*170ea*/ 	.short	(.L_15752 - .L_15751)
	.align		4
.L_15751:
        /*170ec*/ 	.word	index@($_ZN7cutlass13device_kernelIN5flash19enable_sm80_to_sm89INS1_16FlashAttnBwdSm80INS1_25CollectiveMainloopBwdSm80ILi2ELi2EN4cute5tupleIJNS5_1CILi128EEES8_NS7_ILi64EEEEEENS_10bfloat16_tEfNS_4arch4Sm80ELb0ELb0ELb1ELb1ELb0ELb0ELb0ELb0ELi2ELi4ELi4ELi4ELb0EEENS1_21CollectiveEpilogueBwdISA_SB_SD_Li256ELb1ELb0ELi2EEENS1_19SingleTileSchedulerILb1ELb0ELb0ELi128EEEEEEEEEvNT_6ParamsE$_ZN4cute3eso3ESOILb1ELb0EJNS_5tupleIJNS_1CILi2EEES4_EEENS2_IJiiEEEEEC2ERKS5_RKS6_)
        /*170f0*/ 	.word	0x00000000


	//----- nvinfo : EIATTR_FRAME_SIZE
	.align		4
.L_15752:
        /*170f4*/ 	.byte	0x04, 0x11
        /*170f6*/ 	.short	(.L_15754 - .L_15753)
	.align		4
.L_15753:
        /*170f8*/ 	.word	index@($_ZN7cutlass13device_kernelIN5flash19enable_sm80_to_sm89INS1_16FlashAttnBwdSm80INS1_25CollectiveMainloopBwdSm80ILi2ELi2EN4cute5tupleIJNS5_1CILi128EEES8_NS7_ILi64EEEEEENS_10bfloat16_tEfNS_4arch4Sm80ELb0ELb0ELb1ELb1ELb0ELb0ELb0ELb0ELi2ELi4ELi4ELi4ELb0EEENS1_21CollectiveEpilogueBwdISA_SB_SD_Li256ELb1ELb0ELi2EEENS1_19SingleTileSchedulerILb1ELb0ELb0ELi128EEEEEEEEEvNT_6ParamsE$_ZN4cute3eso3ESOILb1ELb0EJNS_5tupleIJNS_1CILi2EEES4_EEENS2_IJiNS3_ILi512EEEEEEEEC2ERKS5_RKS7_)
        /*170fc*/ 	.word	0x00000000


	//----- nvinfo : EIATTR_FRAME_SIZE
	.align		4
.L_15754:
        /*17100*/ 	.byte	0x04, 0x11
        /*17102*/ 	.short	(.L_15756 - .L_15755)
	.align		4
.L_15755:
        /*17104*/ 	.word	index@($_ZN7cutlass13device_kernelIN5flash19enable_sm80_to_sm89INS1_16FlashAttnBwdSm80INS1_25CollectiveMainloopBwdSm80ILi2ELi2EN4cute5tupleIJNS5_1CILi128EEES8_NS7_ILi64EEEEEENS_10bfloat16_tEfNS_4arch4Sm80ELb0ELb0ELb1ELb1ELb0ELb0ELb0ELb0ELi2ELi4ELi4ELi4ELb0EEENS1_21CollectiveEpilogueBwdISA_SB_SD_Li256ELb1ELb0ELi2EEENS1_19SingleTileSchedulerILb1ELb0ELb0ELi128EEEEEEEEEvNT_6ParamsE$_ZN4cute3eso3ESOILb1ELb0EJNS_5tupleIJNS_1CILi2EEES4_EEENS2_IJiNS3_ILi4096EEEEEEEEC2ERKS5_RKS7_)
        /*17108*/ 	.word	0x00000000


	//----- nvinfo : EIATTR_FRAME_SIZE
	.align		4
.L_15756:
        /*1710c*/ 	.byte	0x04, 0x11
        /*1710e*/ 	.short	(.L_15758 - .L_15757)
	.align		4
.L_15757:
        /*17110*/ 	.word	index@($_ZN7cutlass13device_kernelIN5flash19enable_sm80_to_sm89INS1_16FlashAttnBwdSm80INS1_25CollectiveMainloopBwdSm80ILi2ELi2EN4cute5tupleIJNS5_1CILi128EEES8_NS7_ILi64EEEEEENS_10bfloat16_tEfNS_4arch4Sm80ELb0ELb0ELb1ELb1ELb0ELb0ELb0ELb0ELi2ELi4ELi4ELi4ELb0EEENS1_21CollectiveEpilogueBwdISA_SB_SD_Li256ELb1ELb0ELi2EEENS1_19SingleTileSchedulerILb1ELb0ELb0ELi128EEEEEEEEEvNT_6ParamsE$_ZN4cute3eso3ESOILb1ELb0EJNS_5tupleIJNS_1CILi2EEES4_EEENS2_IJNS3_ILi1EEEiEEEEEC2ERKS5_RKS7_)
        /*17114*/ 	.word	0x00000000


	//----- nvinfo : EIATTR_FRAME_SIZE
	.align		4
.L_15758:
        /*17118*/ 	.byte	0x04, 0x11
        /*1711a*/ 	.short	(.L_15760 - .L_15759)
	.align		4
.L_15759:
        /*1711c*/ 	.word	index@($_ZN7cutlass13device_kernelIN5flash19enable_sm80_to_sm89INS1_16FlashAttnBwdSm80INS1_25CollectiveMainloopBwdSm80ILi2ELi2EN4cute5tupleIJNS5_1CILi128EEES8_NS7_ILi64EEEEEENS_10bfloat16_tEfNS_4arch4Sm80ELb0ELb0ELb1ELb1ELb0ELb0ELb0ELb0ELi2ELi4ELi4ELi4ELb0EEENS1_21CollectiveEpilogueBwdISA_SB_SD_Li256ELb1ELb0ELi2EEENS1_19SingleTileSchedulerILb1ELb0ELb0ELi128EEEEEEEEEvNT_6ParamsE$_ZN4cute3eso3ESOILb1ELb0EJNS_5tupleIJNS_1CILi2EEEEEENS2_IJiEEES4_NS3_ILi1EEEEEC2ERKS5_RKS6_RKS4_RKS7_)
        /*17120*/ 	.word	0x00000000


	//----- nvinfo : EIATTR_FRAME_SIZE
	.align		4
.L_15760:
        /*17124*/ 	.byte	0x04, 0x11
        /*17126*/ 	.short	(.L_15762 - .L_15761)
	.align		4
.L_15761:
        /*17128*/ 	.word	index@($_ZN7cutlass13device_kernelIN5flash19enable_sm80_to_sm89INS1_16FlashAttnBwdSm80INS1_25CollectiveMainloopBwdSm80ILi2ELi2EN4cute5tupleIJNS5_1CILi128EEES8_NS7_ILi64EEEEEENS_10bfloat16_tEfNS_4arch4Sm80ELb0ELb0ELb1ELb1ELb0ELb0ELb0ELb0ELi2ELi4ELi4ELi4ELb0EEENS1_21CollectiveEpilogueBwdISA_SB_SD_Li256ELb1ELb0ELi2EEENS1_19SingleTileSchedulerILb1ELb0ELb0ELi128EEEEEEEEEvNT_6ParamsE$_ZN4cute3eso3ESOILb1ELb0EJNS_5tupleIJNS_1CILi2EEEEEENS2_IJiEEENS3_ILi1EEES7_EEC2ERKS5_RKS6_RKS7_SE_)
        /*1712c*/ 	.word	0x00000000


	//----- nvinfo : EIATTR_FRAME_SIZE
	.align		4
.L_15762:
        /*17130*/ 	.byte	0x04, 0x11
        /*17132*/ 	.short	(.L_15764 - .L_15763)
	.align		4
.L_15763:
        /*17134*/ 	.word	index@($_ZN7cutlass13device_kernelIN5flash19enable_sm80_to_sm89INS1_16FlashAttnBwdSm80INS1_25CollectiveMainloopBwdSm80ILi2ELi2EN4cute5tupleIJNS5_1CILi128EEES8_NS7_ILi64EEEEEENS_10bfloat16_tEfNS_4arch4Sm80ELb0ELb0ELb1ELb1ELb0ELb0ELb0ELb0ELi2ELi4ELi4ELi4ELb0EEENS1_21CollectiveEpilogueBwdISA_SB_SD_Li256ELb1ELb0ELi2EEENS1_19SingleTileSchedulerILb1ELb0ELb0ELi128EEEEEEEEEvNT_6ParamsE$_ZN4cute3eso3ESOILb1ELb0EJNS_5tupleIJNS_1CILi2EEEEEENS2_IJiEEEEEC2ERKS5_RKS6_)
        /*17138*/ 	.word	0x00000000


	//----- nvinfo : EIATTR_FRAME_SIZE
	.align		4
.L_15764:
        /*1713c*/ 	.byte	0x04, 0x11
        /*1713e*/ 	.short	(.L_15766 - .L_15765)
	.align		4
.L_15765:
        /*17140*/ 	.word	index@($_ZN7cutlass13device_kernelIN5flash19enable_sm80_to_sm89INS1_16FlashAttnBwdSm80INS1_25CollectiveMainloopBwdSm80ILi2ELi2EN4cute5tupleIJNS5_1CILi128EEES8_NS7_ILi64EEEEEENS_10bfloat16_tEfNS_4arch4Sm80ELb0ELb0ELb1ELb1ELb0ELb0ELb0ELb0ELi2ELi4ELi4ELi4ELb0EEENS1_21CollectiveEpilogueBwdISA_SB_SD_Li256ELb1ELb0ELi2EEENS1_19SingleTileSchedulerILb1ELb0ELb0ELi128EEEEEEEEEvNT_6ParamsE$_ZN4cute3eso3ESOILb1ELb0EJNS_5tupleIJNS_1CILi1EEENS3_ILi2EEES5_EEENS2_IJS4_NS3_ILi256EEEiEEEEEC2ERKS6_RKS8_)
        /*17144*/ 	.word	0x00000000


	//----- nvinfo : EIATTR_FRAME_SIZE
	.align		4
.L_15766:
        /*17148*/ 	.byte	0x04, 0x11
        /*1714a*/ 	.short	(.L_15768 - .L_15767)
	.align		4
.L_15767:
        /*1714c*/ 	.word	index@($_ZN7cutlass13device_kernelIN5flash19enable_sm80_to_sm89INS1_16FlashAttnBwdSm80INS1_25CollectiveMainloopBwdSm80ILi2ELi2EN4cute5tupleIJNS5_1CILi128EEES8_NS7_ILi64EEEEEENS_10bfloat16_tEfNS_4arch4Sm80ELb0ELb0ELb1ELb1ELb0ELb0ELb0ELb0ELi2ELi4ELi4ELi4ELb0EEENS1_21CollectiveEpilogueBwdISA_SB_SD_Li256ELb1ELb0ELi2EEENS1_19SingleTileSchedulerILb1ELb0ELb0ELi128EEEEEEEEEvNT_6ParamsE$_ZN4cute3eso3ESOILb1ELb0EJNS_5tupleIJNS_1CILi1EEENS3_ILi2EEEEEENS2_IJNS3_ILi0EEEiEEEEEC2ERKS6_RKS8_)
        /*17150*/ 	.word	0x00000000


	//----- nvinfo : EIATTR_FRAME_SIZE
	.align		4
.L_15768:
        /*17154*/ 	.byte	0x04, 0x11
        /*17156*/ 	.short	(.L_15770 - .L_15769)
	.align		4
.L_15769:
        /*17158*/ 	.word	index@($_ZN7cutlass13device_kernelIN5flash19enable_sm80_to_sm89INS1_16FlashAttnBwdSm80INS1_25CollectiveMainloopBwdSm80ILi2ELi2EN4cute5tupleIJNS5_1CILi128EEES8_NS7_ILi64EEEEEENS_10bfloat16_tEfNS_4arch4Sm80ELb0ELb0ELb1ELb1ELb0ELb0ELb0ELb0ELi2ELi4ELi4ELi4ELb0EEENS1_21CollectiveEpilogueBwdISA_SB_SD_Li256ELb1ELb0ELi2EEENS1_19SingleTileSchedulerILb1ELb0ELb0ELi128EEEEEEEEEvNT_6ParamsE$_ZN4cute3eso3ESOILb1ELb0EJNS_5tupleIJNS_1CILi1EEENS3_ILi0EEEEEElS5_EEC2ERKS6_RKlRKS5_)
        /*1715c*/ 	.word	0x00000000


	//----- nvinfo : EIATTR_FRAME_SIZE
	.align		4
.L_15770:
        /*17160*/ 	.byte	0x04, 0x11
        /*17162*/ 	.short	(.L_15772 - .L_15771)
	.align		4
.L_15771:
        /*17164*/ 	.word	index@($_ZN7cutlass13device_kernelIN5flash19enable_sm80_to_sm89INS1_16FlashAttnBwdSm80INS1_25CollectiveMainloopBwdSm80ILi2ELi2EN4cute5tupleIJNS5_1CILi128EEES8_NS7_ILi64EEEEEENS_10bfloat16_tEfNS_4arch4Sm80ELb0ELb0ELb1ELb1ELb0ELb0ELb0ELb0ELi2ELi4ELi4ELi4ELb0EEENS1_21CollectiveEpilogueBwdISA_SB_SD_Li256ELb1ELb0ELi2EEENS1_19SingleTileSchedulerILb1ELb0ELb0ELi128EEEEEEEEEvNT_6ParamsE$_ZN4cute3eso3ESOILb1ELb0EJNS_5tupleIJNS_1CILi1EEENS3_ILi0EEEEEEiNS3_ILi1024EEEEEC2ERKS6_RKiRKS7_)
        /*17168*/ 	.word	0x00000000


	//----- nvinfo : EIATTR_FRAME_SIZE
	.align		4
.L_15772:
        /*1716c*/ 	.byte	0x04, 0x11
        /*1716e*/ 	.short	(.L_15774 - .L_15773)
	.align		4
.L_15773:
        /*17170*/ 	.word	index@($_ZN7cutlass13device_kernelIN5flash19enable_sm80_to_sm89INS1_16FlashAttnBwdSm80INS1_25CollectiveMainloopBwdSm80ILi2ELi2EN4cute5tupleIJNS5_1CILi128EEES8_NS7_ILi64EEEEEENS_10bfloat16_tEfNS_4arch4Sm80ELb0ELb0ELb1ELb1ELb0ELb0ELb0ELb0ELi2ELi4ELi4ELi4ELb0EEENS1_21CollectiveEpilogueBwdISA_SB_SD_Li256ELb1ELb0ELi2EEENS1_19SingleTileSchedulerILb1ELb0ELb0ELi128EEEEEEEEEvNT_6ParamsE$_ZN4cute3eso3ESOILb1ELb0EJNS_5tupleIJNS_1CILi1EEENS3_ILi0EEEEEEiEEC2ERKS6_RKi)
        /*17174*/ 	.word	0x00000000


	//----- nvinfo : EIATTR_FRAME_SIZE
	.align		4
.L_15774:
        /*17178*/ 	.byte	0x04, 0x11
        /*1717a*/ 	.short	(.L_15776 - .L_15775)
	.align		4
.L_15775:
        /*1717c*/ 	.word	index@($_ZN7cutlass13device_kernelIN5flash19enable_sm80_to_sm89INS1_16FlashAttnBwdSm80INS1_25CollectiveMainloopBwdSm80ILi2ELi2EN4cute5tupleIJNS5_1CILi128EEES8_NS7_ILi64EEEEEENS_10bfloat16_tEfNS_4arch4Sm80ELb0ELb0ELb1ELb1ELb0ELb0ELb0ELb0ELi2ELi4ELi4ELi4ELb0EEENS1_21CollectiveEpilogueBwdISA_SB_SD_Li256ELb1ELb0ELi2EEENS1_19SingleTileSchedulerILb1ELb0ELb0ELi128EEEEEEEEEvNT_6ParamsE$_ZN4cute3eso3ESOILb1ELb0EJNS_5tupleIJNS_1CILi1EEENS3_ILi0EEEEEENS3_ILi4096EEENS2_IJiiEEEEEC2ERKS6_RKS7_RKS8_)
        /*17180*/ 	.word	0x00000000


	//----- nvinfo : EIATTR_FRAME_SIZE
	.align		4
.L_15776:
        /*17184*/ 	.byte	0x04, 0x11
        /*17186*/ 	.short	(.L_15778 - .L_15777)
	.align		4
.L_15777:
        /*17188*/ 	.word	index@($_ZN7cutlass13device_kernelIN5flash19enable_sm80_to_sm89INS1_16FlashAttnBwdSm80INS1_25CollectiveMainloopBwdSm80ILi2ELi2EN4cute5tupleIJNS5_1CILi128EEES8_NS7_ILi64EEEEEENS_10bfloat16_tEfNS_4arch4Sm80ELb0ELb0ELb1ELb1ELb0ELb0ELb0ELb0ELi2ELi4ELi4ELi4ELb0EEENS1_21CollectiveEpilogueBwdISA_SB_SD_Li256ELb1ELb0ELi2EEENS1_19SingleTileSchedulerILb1ELb0ELb0ELi128EEEEEEEEEvNT_6ParamsE$_ZN4cute3eso3ESOILb1ELb0EJNS_5tupleIJNS_1CILi1EEENS3_ILi0EEEEEENS2_IJiEEEEEC2ERKS6_RKS7_)
        /*1718c*/ 	.word	0x00000000


	//----- nvinfo : EIATTR_FRAME_SIZE
	.align		4
.L_15778:
        /*17190*/ 	.byte	0x04, 0x11
        /*17192*/ 	.short	(.L_15780 - .L_15779)
	.align		4
.L_15779:
        /*17194*/ 	.word	index@($_ZN7cutlass13device_kernelIN5flash19enable_sm80_to_sm89INS1_16FlashAttnBwdSm80INS1_25CollectiveMainloopBwdSm80ILi2ELi2EN4cute5tupleIJNS5_1CILi128EEES8_NS7_ILi64EEEEEENS_10bfloat16_tEfNS_4arch4Sm80ELb0ELb0ELb1ELb1ELb0ELb0ELb0ELb0ELi2ELi4ELi4ELi4ELb0EEENS1_21CollectiveEpilogueBwdISA_SB_SD_Li256ELb1ELb0ELi2EEENS1_19SingleTileSchedulerILb1ELb0ELb0ELi128EEEEEEEEEvNT_6ParamsE$_ZN4cute3eso3ESOILb1ELb0EJNS_5tupleIJNS_1CILi1EEENS2_IJS4_NS3_ILi2EEES5_EEEEEENS2_IJNS3_ILi0EEENS2_IJS4_NS3_ILi256EEEiEEEEEEEEC2ERKS7_RKSB_)
        /*17198*/ 	.word	0x00000000


	//----- nvinfo : EIATTR_FRAME_SIZE
	.align		4
.L_15780:
        /*1719c*/ 	.byte	0x04, 0x11
        /*1719e*/ 	.short	(.L_15782 - .L_15781)
	.align		4
.L_15781:
        /*171a0*/ 	.word	index@($_ZN7cutlass13device_kernelIN5flash19enable_sm80_to_sm89INS1_16FlashAttnBwdSm80INS1_25CollectiveMainloopBwdSm80ILi2ELi2EN4cute5tupleIJNS5_1CILi128EEES8_NS7_ILi64EEEEEENS_10bfloat16_tEfNS_4arch4Sm80ELb0ELb0ELb1ELb1ELb0ELb0ELb0ELb0ELi2ELi4ELi4ELi4ELb0EEENS1_21CollectiveEpilogueBwdISA_SB_SD_Li256ELb1ELb0ELi2EEENS1_19SingleTileSchedulerILb1ELb0ELb0ELi128EEEEEEEEEvNT_6ParamsE$_ZN4cute3eso3ESOILb1ELb0EJNS_5tupleIJNS_1CILi16EEENS3_ILi2EEES5_S5_NS3_ILi4EEES5_EEENS2_IJNS3_ILi1EEEiiiNS3_ILi144EEENS3_ILi512EEEEEEEEC2ERKS7_RKSB_)
        /*171a4*/ 	.word	0x00000000


	//----- nvinfo : EIATTR_FRAME_SIZE
	.align		4
.L_15782:
        /*171a8*/ 	.byte	0x04, 0x11
        /*171aa*/ 	.short	(.L_15784 - .L_15783)
	.align		4
.L_15783:
        /*171ac*/ 	.word	index@($_ZN7cutlass13device_kernelIN5flash19enable_sm80_to_sm89INS1_16FlashAttnBwdSm80INS1_25CollectiveMainloopBwdSm80ILi2ELi2EN4cute5tupleIJNS5_1CILi128EEES8_NS7_ILi64EEEEEENS_10bfloat16_tEfNS_4arch4Sm80ELb0ELb0ELb1ELb1ELb0ELb0ELb0ELb0ELi2ELi4ELi4ELi4ELb0EEENS1_21CollectiveEpilogueBwdISA_SB_SD_Li256ELb1ELb0ELi2EEENS1_19SingleTileSchedulerILb1ELb0ELb0ELi128EEEEEEEEEvNT_6ParamsE$_ZN4cute3eso3ESOILb1ELb0EJNS_5tupleIJNS_1CILi0EEES4_EEEiEEC2ERKS5_RKi)
        /*171b0*/ 	.word	0x00000000


	//----- nvinfo : EIATTR_FRAME_SIZE
	.align		4
.L_15784:
        /*171b4*/ 	.byte	0x04, 0x11
        /*171b6*/ 	.short	(.L_15786 - .L_15785)
	.align		4
.L_15785:
        /*171b8*/ 	.word	index@($_ZN7cutlass13device_kernelIN5flash19enable_sm80_to_sm89INS1_16FlashAttnBwdSm80INS1_25CollectiveMainloopBwdSm80ILi2ELi2EN4cute5tupleIJNS5_1CILi128EEES8_NS7_ILi64EEEEEENS_10bfloat16_tEfNS_4arch4Sm80ELb0ELb0ELb1ELb1ELb0ELb0ELb0ELb0ELi2ELi4ELi4ELi4ELb0EEENS1_21CollectiveEpilogueBwdISA_SB_SD_Li256ELb1ELb0ELi2EEENS1_19SingleTileSchedulerILb1ELb0ELb0ELi128EEEEEEEEEvNT_6ParamsE$_ZN4cute3eso3ESOILb1ELb0EJNS_5tupleIJNS2_IJNS_1CILi8EEENS3_ILi1EEEEEENS3_ILi4EEES5_EEENS2_IJNS2_IJS5_NS3_ILi0EEEEEElS9_EEEEEC2ERKS8_RKSB_)
        /*171bc*/ 	.word	0x00000000


	//----- nvinfo : EIATTR_FRAME_SIZE
	.align		4
.L_15786:
        /*171c0*/ 	.byte	0x04, 0x11
        /*171c2*/ 	.short	(.L_15788 - .L_15787)
	.align		4
.L_15787:
        /*171c4*/ 	.word	index@($_ZN7cutlass13device_kernelIN5flash19enable_sm80_to_sm89INS1_16FlashAttnBwdSm80INS1_25CollectiveMainloopBwdSm80ILi2ELi2EN4cute5tupleIJNS5_1CILi128EEES8_NS7_ILi64EEEEEENS_10bfloat16_tEfNS_4arch4Sm80ELb0ELb0ELb1ELb1ELb0ELb0ELb0ELb0ELi2ELi4ELi4ELi4ELb0EEENS1_21CollectiveEpilogueBwdISA_SB_SD_Li256ELb1ELb0ELi2EEENS1_19SingleTileSchedulerILb1ELb0ELb0ELi128EEEEEEEEEvNT_6ParamsE$_ZN4cute3eso3ESOILb1ELb0EJNS_5tupleIJNS2_IJNS_1CILi8EEENS3_ILi1EEEEEENS3_ILi2EEES4_EEENS2_IJNS2_IJS5_NS3_ILi0EEEEEEiNS3_ILi1024EEEEEEEEC2ERKS8_RKSC_)
        /*171c8*/ 	.word	0x00000000


	//----- nvinfo : EIATTR_FRAME_SIZE
	.align		4
.L_15788:
        /*171cc*/ 	.byte	0x04, 0x11
        /*171ce*/ 	.short	(.L_15790 - .L_15789)
	.align		4
.L_15789:
        /*171d0*/ 	.word	index@($_ZN7cutlass13device_kernelIN5flash19enable_sm80_to_sm89INS1_16FlashAttnBwdSm80INS1_25CollectiveMainloopBwdSm80ILi2ELi2EN4cute5tupleIJNS5_1CILi128EEES8_NS7_ILi64EEEEEENS_10bfloat16_tEfNS_4arch4Sm80ELb0ELb0ELb1ELb1ELb0ELb0ELb0ELb0ELi2ELi4ELi4ELi4ELb0EEENS1_21CollectiveEpilogueBwdISA_SB_SD_Li256ELb1ELb0ELi2EEENS1_19SingleTileSchedulerILb1ELb0ELb0ELi128EEEEEEEEEvNT_6ParamsE$_ZN4cute3eso3ESOILb1ELb0EJNS_5tupleIJNS2_IJNS_1CILi8EEENS3_ILi1EEEEEENS3_ILi2EEENS2_IJS7_S7_EEEEEENS2_IJNS2_IJS5_NS3_ILi0EEEEEENS3_ILi4096EEENS2_IJiiEEEEEEEEC2ERKS9_RKSE_)
        /*171d4*/ 	.word	0x00000000


	//----- nvinfo : EIATTR_FRAME_SIZE
	.align		4
.L_15790:
        /*171d8*/ 	.byte	0x04, 0x11
        /*171da*/ 	.short	(.L_15792 - .L_15791)
	.align		4
.L_15791:
        /*171dc*/ 	.word	index@($_ZN7cutlass13device_kernelIN5flash19enable_sm80_to_sm89INS1_16FlashAttnBwdSm80INS1_25CollectiveMainloopBwdSm80ILi2ELi2EN4cute5tupleIJNS5_1CILi128EEES8_NS7_ILi64EEEEEENS_10bfloat16_tEfNS_4arch4Sm80ELb0ELb0ELb1ELb1ELb0ELb0ELb0ELb0ELi2ELi4ELi4ELi4ELb0EEENS1_21CollectiveEpilogueBwdISA_SB_SD_Li256ELb1ELb0ELi2EEENS1_19SingleTileSchedulerILb1ELb0ELb0ELi128EEEEEEEEEvNT_6ParamsE$_ZN4cute3eso3ESOILb1ELb0EJNS_5tupleIJNS2_IJNS_1CILi8EEENS3_ILi1EEEEEENS3_ILi2EEEEEENS2_IJNS2_IJS5_NS3_ILi0EEEEEEiEEEEEC2ERKS8_RKSB_)
        /*171e0*/ 	.word	0x00000000


	//----- nvinfo : EIATTR_FRAME_SIZE
	.align		4
.L_15792:
        /*171e4*/ 	.byte	0x04, 0x11
        /*171e6*/ 	.short	(.L_15794 - .L_15793)
	.align		4
.L_15793:
        /*171e8*/ 	.word	index@($_ZN7cutlass13device_kernelIN5flash19enable_sm80_to_sm89INS1_16FlashAttnBwdSm80INS1_25CollectiveMainloopBwdSm80ILi2ELi2EN4cute5tupleIJNS5_1CILi128EEES8_NS7_ILi64EEEEEENS_10bfloat16_tEfNS_4arch4Sm80ELb0ELb0ELb1ELb1ELb0ELb0ELb0ELb0ELi2ELi4ELi4ELi4ELb0EEENS1_21CollectiveEpilogueBwdISA_SB_SD_Li256ELb1ELb0ELi2EEENS1_19SingleTileSchedulerILb1ELb0ELb0ELi128EEEEEEEEEvNT_6ParamsE$_ZN4cute3eso3ESOILb1ELb0EJNS_5tupleIJNS2_IJNS_1CILi8EEENS3_ILi1EEEEEENS2_IJNS3_ILi2EEEEEEEEENS2_IJNS2_IJS5_NS3_ILi0EEEEEENS2_IJiEEEEEEEEC2ERKS9_RKSD_)
        /*171ec*/ 	.word	0x00000000


	//----- nvinfo : EIATTR_FRAME_SIZE
	.align		4
.L_15794:
        /*171f0*/ 	.byte	0x04, 0x11
        /*171f2*/ 	.short	(.L_15796 - .L_15795)
	.align		4
.L_15795:
        /*171f4*/ 	.word	index@($_ZN7cutlass13device_kernelIN5flash19enable_sm80_to_sm89INS1_16FlashAttnBwdSm80INS1_25CollectiveMainloopBwdSm80ILi2ELi2EN4cute5tupleIJNS5_1CILi128EEES8_NS7_ILi64EEEEEENS_10bfloat16_tEfNS_4arch4Sm80ELb0ELb0ELb1ELb1ELb0ELb0ELb0ELb0ELi2ELi4ELi4ELi4ELb0EEENS1_21CollectiveEpilogueBwdISA_SB_SD_Li256ELb1ELb0ELi2EEENS1_19SingleTileSchedulerILb1ELb0ELb0ELi128EEEEEEEEEvNT_6ParamsE$_ZN4cute3eso3ESOILb1ELb0EJNS_5tupleIJNS2_IJNS_1CILi2EEES4_S4_EEES4_NS2_IJS4_S4_EEEEEENS2_IJNS2_IJNS3_ILi1EEENS3_ILi512EEEiEEENS3_ILi4096EEENS2_IJiiEEEEEEEEC2ERKS7_RKSD_)
        /*171f8*/ 	.word	0x00000000


	//----- nvinfo : EIATTR_FRAME_SIZE
	.align		4
.L_15796:
        /*171fc*/ 	.byte	0x04, 0x11
        /*171fe*/ 	.short	(.L_15798 - .L_15797)
	.align		4
.L_15797:
        /*17200*/ 	.word	index@($_ZN7cutlass13device_kernelIN5flash19enable_sm80_to_sm89INS1_16FlashAttnBwdSm80INS1_25CollectiveMainloopBwdSm80ILi2ELi2EN4cute5tupleIJNS5_1CILi128EEES8_NS7_ILi64EEEEEENS_10bfloat16_tEfNS_4arch4Sm80ELb0ELb0ELb1ELb1ELb0ELb0ELb0ELb0ELi2ELi4ELi4ELi4ELb0EEENS1_21CollectiveEpilogueBwdISA_SB_SD_Li256ELb1ELb0ELi2EEENS1_19SingleTileSchedulerILb1ELb0ELb0ELi128EEEEEEEEEvNT_6ParamsE$_ZN4cute3eso3ESOILb1ELb0EJNS_5tupleIJNS2_IJNS_1CILi2EEES4_S4_EEES4_NS2_IJNS2_IJS4_S4_EEES4_EEEEEENS2_IJNS2_IJNS3_ILi1EEENS3_ILi512EEEiEEENS3_ILi4096EEENS2_IJNS2_IJiiEEENS3_ILi8192EEEEEEEEEEEC2ERKS8_RKSG_)
        /*17204*/ 	.word	0x00000000


	//----- nvinfo : EIATTR_FRAME_SIZE
	.align		4
.L_15798:
        /*17208*/ 	.byte	0x04, 0x11
        /*1720a*/ 	.short	(.L_15800 - .L_15799)
	.align		4
.L_15799:
        /*1720c*/ 	.word	index@($_ZN7cutlass13device_kernelIN5flash19enable_sm80_to_sm89INS1_16FlashAttnBwdSm80INS1_25CollectiveMainloopBwdSm80ILi2ELi2EN4cute5tupleIJNS5_1CILi128EEES8_NS7_ILi64EEEEEENS_10bfloat16_tEfNS_4arch4Sm80ELb0ELb0ELb1ELb1ELb0ELb0ELb0ELb0ELi2ELi4ELi4ELi4ELb0EEENS1_21CollectiveEpilogueBwdISA_SB_SD_Li256ELb1ELb0ELi2EEENS1_19SingleTileSchedulerILb1ELb0ELb0ELi128EEEEEEEEEvNT_6ParamsE$_ZN4cute3eso3ESOILb1ELb0EJNS_5tupleIJNS2_IJNS_1CILi2EEES4_EEES5_NS3_ILi8EEEEEENS2_IJNS2_IJiNS3_ILi512EEEEEENS2_IJiiEEENS3_ILi1024EEEEEEEEC2ERKS7_RKSC_)
        /*17210*/ 	.word	0x00000000


	//----- nvinfo : EIATTR_FRAME_SIZE
	.align		4
.L_15800:
        /*17214*/ 	.byte	0x04, 0x11
        /*17216*/ 	.short	(.L_15802 - .L_15801)
	.align		4
.L_15801:
        /*17218*/ 	.word	index@($_ZN7cutlass13device_kernelIN5flash19enable_sm80_to_sm89INS1_16FlashAttnBwdSm80INS1_25CollectiveMainloopBwdSm80ILi2ELi2EN4cute5tupleIJNS5_1CILi128EEES8_NS7_ILi64EEEEEENS_10bfloat16_tEfNS_4arch4Sm80ELb0ELb0ELb1ELb1ELb0ELb0ELb0ELb0ELi2ELi4ELi4ELi4ELb0EEENS1_21CollectiveEpilogueBwdISA_SB_SD_Li256ELb1ELb0ELi2EEENS1_19SingleTileSchedulerILb1ELb0ELb0ELi128EEEEEEEEEvNT_6ParamsE$_ZN4cute3eso3ESOILb1ELb0EJNS_5tupleIJNS2_IJNS_1CILi2EEES4_EEES4_EEENS2_IJNS2_IJiiEEENS3_ILi8192EEEEEEEEC2ERKS6_RKS9_)
        /*1721c*/ 	.word	0x00000000


	//----- nvinfo : EIATTR_FRAME_SIZE
	.align		4
.L_15802:
        /*17220*/ 	.byte	0x04, 0x11
        /*17222*/ 	.short	(.L_15804 - .L_15803)
	.align		4
.L_15803:
        /*17224*/ 	.word	index@($_ZN7cutlass13device_kernelIN5flash19enable_sm80_to_sm89INS1_16FlashAttnBwdSm80INS1_25CollectiveMainloopBwdSm80ILi2ELi2EN4cute5tupleIJNS5_1CILi128EEES8_NS7_ILi64EEEEEENS_10bfloat16_tEfNS_4arch4Sm80ELb0ELb0ELb1ELb1ELb0ELb0ELb0ELb0ELi2ELi4ELi4ELi4ELb0EEENS1_21CollectiveEpilogueBwdISA_SB_SD_Li256ELb1ELb0ELi2EEENS1_19SingleTileSchedulerILb1ELb0ELb0ELi128EEEEEEEEEvNT_6ParamsE$_ZN4cute3eso3ESOILb1ELb0EJNS_5tupleIJNS2_IJNS_1CILi2EEES4_EEENS3_ILi8EEES5_EEENS2_IJNS2_IJNS3_ILi1EEEiEEENS3_ILi1024EEENS2_IJiiEEEEEEEEC2ERKS7_RKSC_)
        /*17228*/ 	.word	0x00000000


	//----- nvinfo : EIATTR_FRAME_SIZE
	.align		4
.L_15804:
        /*1722c*/ 	.byte	0x04, 0x11
        /*1722e*/ 	.short	(.L_15806 - .L_15805)
	.align		4
.L_15805:
        /*17230*/ 	.word	index@($_ZN7cutlass13device_kernelIN5flash19enable_sm80_to_sm89INS1_16FlashAttnBwdSm80INS1_25CollectiveMainloopBwdSm80ILi2ELi2EN4cute5tupleIJNS5_1CILi128EEES8_NS7_ILi64EEEEEENS_10bfloat16_tEfNS_4arch4Sm80ELb0ELb0ELb1ELb1ELb0ELb0ELb0ELb0ELi2ELi4ELi4ELi4ELb0EEENS1_21CollectiveEpilogueBwdISA_SB_SD_Li256ELb1ELb0ELi2EEENS1_19SingleTileSchedulerILb1ELb0ELb0ELi128EEEEEEEEEvNT_6ParamsE$_ZN4cute3eso3ESOILb1ELb0EJNS_5tupleIJNS2_IJNS_1CILi1EEENS3_ILi0EEEEEES5_EEENS2_IJNS2_IJS5_S5_EEEiEEEEEC2ERKS7_RKS9_)
        /*17234*/ 	.word	0x00000000


	//----- nvinfo : EIATTR_FRAME_SIZE
	.align		4
.L_15806:
        /*17238*/ 	.byte	0x04, 0x11
        /*1723a*/ 	.short	(.L_15808 - .L_15807)
	.align		4
.L_15807:
        /*1723c*/ 	.word	index@($_ZN7cutlass13device_kernelIN5flash19enable_sm80_to_sm89INS1_16FlashAttnBwdSm80INS1_25CollectiveMainloopBwdSm80ILi2ELi2EN4cute5tupleIJNS5_1CILi128EEES8_NS7_ILi64EEEEEENS_10bfloat16_tEfNS_4arch4Sm80ELb0ELb0ELb1ELb1ELb0ELb0ELb0ELb0ELi2ELi4ELi4ELi4ELb0EEENS1_21CollectiveEpilogueBwdISA_SB_SD_Li256ELb1ELb0ELi2EEENS1_19SingleTileSchedulerILb1ELb0ELb0ELi128EEEEEEEEEvNT_6ParamsE$_ZN4cute3eso3ESOILb1ELb0EJNS_5tupleIJNS2_IJNS_1CILi1EEENS3_ILi0EEEEEENS2_IJS5_S5_EEEEEENS2_IJS5_iEEEEEC2ERKS8_RKS9_)
        /*17240*/ 	.word	0x00000000


	//----- nvinfo : EIATTR_FRAME_SIZE
	.align		4
.L_15808:
        /*17244*/ 	.byte	0x04, 0x11
        /*17246*/ 	.short	(.L_15810 - .L_15809)
	.align		4
.L_15809:
        /*17248*/ 	.word	index@($_ZN7cutlass13device_kernelIN5flash19enable_sm80_to_sm89INS1_16FlashAttnBwdSm80INS1_25CollectiveMainloopBwdSm80ILi2ELi2EN4cute5tupleIJNS5_1CILi128EEES8_NS7_ILi64EEEEEENS_10bfloat16_tEfNS_4arch4Sm80ELb0ELb0ELb1ELb1ELb0ELb0ELb0ELb0ELi2ELi4ELi4ELi4ELb0EEENS1_21CollectiveEpilogueBwdISA_SB_SD_Li256ELb1ELb0ELi2EEENS1_19SingleTileSchedulerILb1ELb0ELb0ELi128EEEEEEEEEvNT_6ParamsE$_ZN4cute3eso3ESOILb1ELb0EJNS_5tupleIJNS2_IJNS_1CILi1EEENS2_IJS4_NS3_ILi2EEES5_EEEEEES5_NS2_IJS5_S5_EEEEEENS2_IJNS2_IJNS3_ILi0EEENS2_IJS4_NS3_ILi256EEEiEEEEEENS3_ILi2048EEENS2_IJiNS3_ILi4096EEEEEEEEEEEC2ERKS9_RKSH_)
        /*1724c*/ 	.word	0x00000000


	//----- nvinfo : EIATTR_FRAME_SIZE
	.align		4
.L_15810:
        /*17250*/ 	.byte	0x04, 0x11
        /*17252*/ 	.short	(.L_15812 - .L_15811)
	.align		4
.L_15811:
        /*17254*/ 	.word	index@($_ZN7cutlass13device_kernelIN5flash19enable_sm80_to_sm89INS1_16FlashAttnBwdSm80INS1_25CollectiveMainloopBwdSm80ILi2ELi2EN4cute5tupleIJNS5_1CILi128EEES8_NS7_ILi64EEEEEENS_10bfloat16_tEfNS_4arch4Sm80ELb0ELb0ELb1ELb1ELb0ELb0ELb0ELb0ELi2ELi4ELi4ELi4ELb0EEENS1_21CollectiveEpilogueBwdISA_SB_SD_Li256ELb1ELb0ELi2EEENS1_19SingleTileSchedulerILb1ELb0ELb0ELi128EEEEEEEEEvNT_6ParamsE$_ZN4cute3eso3ESOILb1ELb0EJNS_5tupleIJNS2_IJNS2_IJNS_1CILi8EEENS3_ILi1EEEEEES5_EEENS2_IJNS2_IJS5_S5_EEENS3_ILi2EEEEEEEEENS2_IJNS2_IJNS2_IJS5_NS3_ILi0EEEEEESC_EEENS2_IJNS2_IJSC_SC_EEEiEEEEEEEEC2ERKSB_RKSH_)
        /*17258*/ 	.word	0x00000000


	//----- nvinfo : EIATTR_FRAME_SIZE
	.align		4
.L_15812:
        /*1725c*/ 	.byte	0x04, 0x11
        /*1725e*/ 	.short	(.L_15814 - .L_15813)
	.align		4
.L_15813:
        /*17260*/ 	.word	index@($_ZN7cutlass13device_kernelIN5flash19enable_sm80_to_sm89INS1_16FlashAttnBwdSm80INS1_25CollectiveMainloopBwdSm80ILi2ELi2EN4cute5tupleIJNS5_1CILi128EEES8_NS7_ILi64EEEEEENS_10bfloat16_tEfNS_4arch4Sm80ELb0ELb0ELb1ELb1ELb0ELb0ELb0ELb0ELi2ELi4ELi4ELi4ELb0EEENS1_21CollectiveEpilogueBwdISA_SB_SD_Li256ELb1ELb0ELi2EEENS1_19SingleTileSchedulerILb1ELb0ELb0ELi128EEEEEEEEEvNT_6ParamsE$_ZN4cute3eso3ESOILb1ELb0EJNS_5tupleIJNS2_IJNS2_IJNS_1CILi8EEENS3_ILi1EEEEEENS2_IJS5_S5_EEEEEENS2_IJS5_NS3_ILi2EEEEEEEEENS2_IJNS2_IJNS2_IJS5_NS3_ILi0EEEEEENS2_IJSC_SC_EEEEEENS2_IJSC_iEEEEEEEEC2ERKSB_RKSH_)
        /*17264*/ 	.word	0x00000000


	//----- nvinfo : EIATTR_FRAME_SIZE
	.align		4
.L_15814:
        /*17268*/ 	.byte	0x04, 0x11
        /*1726a*/ 	.short	(.L_15816 - .L_15815)
	.align		4
.L_15815:
        /*1726c*/ 	.word	index@($_ZN7cutlass13device_kernelIN5flash19enable_sm80_to_sm89INS1_16FlashAttnBwdSm80INS1_25CollectiveMainloopBwdSm80ILi2ELi2EN4cute5tupleIJNS5_1CILi128EEES8_NS7_ILi64EEEEEENS_10bfloat16_tEfNS_4arch4Sm80ELb0ELb0ELb1ELb1ELb0ELb0ELb0ELb0ELi2ELi4ELi4ELi4ELb0EEENS1_21CollectiveEpilogueBwdISA_SB_SD_Li256ELb1ELb0ELi2EEENS1_19SingleTileSchedulerILb1ELb0ELb0ELi128EEEEEEEEEvNT_6ParamsE$_ZN4cute3eso3ESOILb1ELb0EJNS_1CILi8EEEiiiNS2_ILi144EEENS2_ILi512EEEEEC2ERKS3_RKiSA_SA_RKS4_RKS5_)
        /*17270*/ 	.word	0x00000000


	//----- nvinfo : EIATTR_FRAME_SIZE
	.align		4
.L_15816:
        /*17274*/ 	.byte	0x04, 0x11
        /*17276*/ 	.short	(.L_15818 - .L_15817)
	.align		4
.L_15817:
        /*17278*/ 	.word	index@($_ZN7cutlass13device_kernelIN5flash19enable_sm80_to_sm89INS1_16FlashAttnBwdSm80INS1_25CollectiveMainloopBwdSm80ILi2ELi2EN4cute5tupleIJNS5_1CILi128EEES8_NS7_ILi64EEEEEENS_10bfloat16_tEfNS_4arch4Sm80ELb0ELb0ELb1ELb1ELb0ELb0ELb0ELb0ELi2ELi4ELi4ELi4ELb0EEENS1_21CollectiveEpilogueBwdISA_SB_SD_Li256ELb1ELb0ELi2EEENS1_19SingleTileSchedulerILb1ELb0ELb0ELi128EEEEEEEEEvNT_6ParamsE$_ZN4cute3eso3ESOILb1ELb0EJNS_1CILi8EEEiiEEC2ERKS3_RKiS8_)
        /*1727c*/ 	.word	0x00000000


	//----- nvinfo : EIATTR_FRAME_SIZE
	.align		4
.L_15818:
        /*17280*/ 	.byte	0x04, 0x11
        /*17282*/ 	.short	(.L_15820 - .L_15819)
	.align		4
.L_15819:
        /*17284*/ 	.word	index@($_ZN7cutlass13device_kernelIN5flash19enable_sm80_to_sm89INS1_16FlashAttnBwdSm80INS1_25CollectiveMainloopBwdSm80ILi2ELi2EN4cute5tupleIJNS5_1CILi128EEES8_NS7_ILi64EEEEEENS_10bfloat16_tEfNS_4arch4Sm80ELb0ELb0ELb1ELb1ELb0ELb0ELb0ELb0ELi2ELi4ELi4ELi4ELb0EEENS1_21CollectiveEpilogueBwdISA_SB_SD_Li256ELb1ELb0ELi2EEENS1_19SingleTileSchedulerILb1ELb0ELb0ELi128EEEEEEEEEvNT_6ParamsE$_ZN4cute3eso3ESOILb1ELb0EJNS_1CILi4096EEEiiNS2_ILi8192EEEEEC2ERKS3_RKiS9_RKS4_)
        /*17288*/ 	.word	0x00000000


	//----- nvinfo : EIATTR_FRAME_SIZE
	.align		4
.L_15820:
        /*1728c*/ 	.byte	0x04, 0x11
        /*1728e*/ 	.short	(.L_15822 - .L_15821)
	.align		4
.L_15821:
        /*17290*/ 	.word	index@($_ZN7cutlass13device_kernelIN5flash19enable_sm80_to_sm89INS1_16FlashAttnBwdSm80INS1_25CollectiveMainloopBwdSm80ILi2ELi2EN4cute5tupleIJNS5_1CILi128EEES8_NS7_ILi64EEEEEENS_10bfloat16_tEfNS_4arch4Sm80ELb0ELb0ELb1ELb1ELb0ELb0ELb0ELb0ELi2ELi4ELi4ELi4ELb0EEENS1_21CollectiveEpilogueBwdISA_SB_SD_Li256ELb1ELb0ELi2EEENS1_19SingleTileSchedulerILb1ELb0ELb0ELi128EEEEEEEEEvNT_6ParamsE$_ZN4cute3eso3ESOILb1ELb0EJNS_1CILi4096EEEiiEEC2ERKS3_RKiS8_)
        /*17294*/ 	.word	0x00000000


	//----- nvinfo : EIATTR_FRAME_SIZE
	.align		4
.L_15822:
        /*17298*/ 	.byte	0x04, 0x11
        /*1729a*/ 	.short	(.L_15824 - .L_15823)
	.align		4
.L_15823:
        /*1729c*/ 	.word	index@($_ZN7cutlass13device_kernelIN5flash19enable_sm80_to_sm89INS1_16FlashAttnBwdSm80INS1_25CollectiveMainloopBwdSm80ILi2ELi2EN4cute5tupleIJNS5_1CILi128EEES8_NS7_ILi64EEEEEENS_10bfloat16_tEfNS_4arch4Sm80ELb0ELb0ELb1ELb1ELb0ELb0ELb0ELb0ELi2ELi4ELi4ELi4ELb0EEENS1_21CollectiveEpilogueBwdISA_SB_SD_Li256ELb1ELb0ELi2EEENS1_19SingleTileSchedulerILb1ELb0ELb0ELi128EEEEEEEEEvNT_6ParamsE$_ZN4cute3eso3ESOILb1ELb0EJNS_1CILi4096EEENS_5tupleIJiiEEEEEC2ERKS3_RKS5_)
        /*172a0*/ 	.word	0x00000000


	//----- nvinfo : EIATTR_FRAME_SIZE
	.align		4
.L_15824:
        /*172a4*/ 	.byte	0x04, 0x11
        /*172a6*/ 	.short	(.L_15826 - .L_15825)
	.align		4
.L_15825:
        /*172a8*/ 	.word	index@($_ZN7cutlass13device_kernelIN5flash19enable_sm80_to_sm89INS1_16FlashAttnBwdSm80INS1_25CollectiveMainloopBwdSm80ILi2ELi2EN4cute5tupleIJNS5_1CILi128EEES8_NS7_ILi64EEEEEENS_10bfloat16_tEfNS_4arch4Sm80ELb0ELb0ELb1ELb1ELb0ELb0ELb0ELb0ELi2ELi4ELi4ELi4ELb0EEENS1_21CollectiveEpilogueBwdISA_SB_SD_Li256ELb1ELb0ELi2EEENS1_19SingleTileSchedulerILb1ELb0ELb0ELi128EEEEEEEEEvNT_6ParamsE$_ZN4cute3eso3ESOILb1ELb0EJNS_1CILi4096EEENS_5tupleIJNS4_IJiiEEENS2_ILi8192EEEEEEEEC2ERKS3_RKS7_)
        /*172ac*/ 	.word	0x00000000


	//----- nvinfo : EIATTR_FRAME_SIZE
	.align		4
.L_15826:
        /*172b0*/ 	.byte	0x04, 0x11
        /*172b2*/ 	.short	(.L_15828 - .L_15827)
	.align		4
.L_15827:
        /*172b4*/ 	.word	index@($_ZN7cutlass13device_kernelIN5flash19enable_sm80_to_sm89INS1_16FlashAttnBwdSm80INS1_25CollectiveMainloopBwdSm80ILi2ELi2EN4cute5tupleIJNS5_1CILi128EEES8_NS7_ILi64EEEEEENS_10bfloat16_tEfNS_4arch4Sm80ELb0ELb0ELb1ELb1ELb0ELb0ELb0ELb0ELi2ELi4ELi4ELi4ELb0EEENS1_21CollectiveEpilogueBwdISA_SB_SD_Li256ELb1ELb0ELi2EEENS1_19SingleTileSchedulerILb1ELb0ELb0ELi128EEEEEEEEEvNT_6ParamsE$_ZN4cute3eso3ESOILb1ELb0EJNS_1CILi2EEEiEEC2ERKS3_RKi)
        /*172b8*/ 	.word	0x00000000


	//----- nvinfo : EIATTR_FRAME_SIZE
	.align		4
.L_15828:
        /*172bc*/ 	.byte	0x04, 0x11
        /*172be*/ 	.short	(.L_15830 - .L_15829)
	.align		4
.L_15829:
        /*172c0*/ 	.word	index@($_ZN7cutlass13device_kernelIN5flash19enable_sm80_to_sm89INS1_16FlashAttnBwdSm80INS1_25CollectiveMainloopBwdSm80ILi2ELi2EN4cute5tupleIJNS5_1CILi128EEES8_NS7_ILi64EEEEEENS_10bfloat16_tEfNS_4arch4Sm80ELb0ELb0ELb1ELb1ELb0ELb0ELb0ELb0ELi2ELi4ELi4ELi4ELb0EEENS1_21CollectiveEpilogueBwdISA_SB_SD_Li256ELb1ELb0ELi2EEENS1_19SingleTileSchedulerILb1ELb0ELb0ELi128EEEEEEEEEvNT_6ParamsE$_ZN4cute3eso3ESOILb1ELb0EJNS_1CILi1EEEiiiNS2_ILi72EEENS2_ILi512EEEEEC2ERKS3_RKiSA_SA_RKS4_RKS5_)
        /*172c4*/ 	.word	0x00000000


	//----- nvinfo : EIATTR_FRAME_SIZE
	.align		4
.L_15830:
        /*172c8*/ 	.byte	0x04, 0x11
        /*172ca*/ 	.short	(.L_15832 - .L_15831)
	.align		4
.L_15831:
        /*172cc*/ 	.word	index@($_ZN7cutlass13device_kernelIN5flash19enable_sm80_to_sm89INS1_16FlashAttnBwdSm80INS1_25CollectiveMainloopBwdSm80ILi2ELi2EN4cute5tupleIJNS5_1CILi128EEES8_NS7_ILi64EEEEEENS_10bfloat16_tEfNS_4arch4Sm80ELb0ELb0ELb1ELb1ELb0ELb0ELb0ELb0ELi2ELi4ELi4ELi4ELb0EEENS1_21CollectiveEpilogueBwdISA_SB_SD_Li256ELb1ELb0ELi2EEENS1_19SingleTileSchedulerILb1ELb0ELb0ELi128EEEEEEEEEvNT_6ParamsE$_ZN4cute3eso3ESOILb1ELb0EJNS_1CILi1EEEiiiNS2_ILi64EEENS2_ILi72EEENS2_ILi144EEENS2_ILi288EEENS2_ILi512EEEEEC2ERKS3_RKiSD_SD_RKS4_RKS5_RKS6_RKS7_RKS8_)
        /*172d0*/ 	.word	0x00000000


	//----- nvinfo : EIATTR_FRAME_SIZE
	.align		4
.L_15832:
        /*172d4*/ 	.byte	0x04, 0x11
        /*172d6*/ 	.short	(.L_15834 - .L_15833)
	.align		4
.L_15833:
        /*172d8*/ 	.word	index@($_ZN7cutlass13device_kernelIN5flash19enable_sm80_to_sm89INS1_16FlashAttnBwdSm80INS1_25CollectiveMainloopBwdSm80ILi2ELi2EN4cute5tupleIJNS5_1CILi128EEES8_NS7_ILi64EEEEEENS_10bfloat16_tEfNS_4arch4Sm80ELb0ELb0ELb1ELb1ELb0ELb0ELb0ELb0ELi2ELi4ELi4ELi4ELb0EEENS1_21CollectiveEpilogueBwdISA_SB_SD_Li256ELb1ELb0ELi2EEENS1_19SingleTileSchedulerILb1ELb0ELb0ELi128EEEEEEEEEvNT_6ParamsE$_ZN4cute3eso3ESOILb1ELb0EJNS_1CILi1EEEiiiNS2_ILi144EEENS2_ILi512EEEEEC2ERKS3_RKiSA_SA_RKS4_RKS5_)
        /*172dc*/ 	.word	0x00000000


	//----- nvinfo : EIATTR_FRAME_SIZE
	.align		4
.L_15834:
        /*172e0*/ 	.byte	0x04, 0x11
        /*172e2*/ 	.short	(.L_15836 - .L_15835)
	.align		4
.L_15835:
        /*172e4*/ 	.word	index@($_ZN7cutlass13device_kernelIN5flash19enable_sm80_to_sm89INS1_16FlashAttnBwdSm80INS1_25CollectiveMainloopBwdSm80ILi2ELi2EN4cute5tupleIJNS5_1CILi128EEES8_NS7_ILi64EEEEEENS_10bfloat16_tEfNS_4arch4Sm80ELb0ELb0ELb1ELb1ELb0ELb0ELb0ELb0ELi2ELi4ELi4ELi4ELb0EEENS1_21CollectiveEpilogueBwdISA_SB_SD_Li256ELb1ELb0ELi2EEENS1_19SingleTileSchedulerILb1ELb0ELb0ELi128EEEEEEEEEvNT_6ParamsE$_ZN4cute3eso3ESOILb1ELb0EJNS_1CILi1EEEiEEC2ERKS3_RKi)
        /*172e8*/ 	.word	0x00000000


	//----- nvinfo : EIATTR_FRAME_SIZE
	.align		4
.L_15836:
        /*172ec*/ 	.byte	0x04, 0x11
        /*172ee*/ 	.short	(.L_15838 - .L_15837)
	.align		4
.L_15837:
        /*172f0*/ 	.word	index@($_ZN7cutlass13device_kernelIN5flash19enable_sm80_to_sm89INS1_16FlashAttnBwdSm80INS1_25CollectiveMainloopBwdSm80ILi2ELi2EN4cute5tupleIJNS5_1CILi128EEES8_NS7_ILi64EEEEEENS_10bfloat16_tEfNS_4arch4Sm80ELb0ELb0ELb1ELb1ELb0ELb0ELb0ELb0ELi2ELi4ELi4ELi4ELb0EEENS1_21CollectiveEpilogueBwdISA_SB_SD_Li256ELb1ELb0ELi2EEENS1_19SingleTileSchedulerILb1ELb0ELb0ELi128EEEEEEEEEvNT_6ParamsE$_ZN4cute3eso3ESOILb1ELb0EJNS_1CILi1EEENS_5tupleIJiiiEEENS2_ILi64EEENS4_IJNS2_ILi72EEENS2_ILi144EEENS2_ILi288EEEEEENS2_ILi512EEEEEC2ERKS3_RKS5_RKS6_RKSA_RKSB_)
        /*172f4*/ 	.word	0x00000000


	//----- nvinfo : EIATTR_FRAME_SIZE
	.align		4
.L_15838:
        /*172f8*/ 	.byte	0x04, 0x11
        /*172fa*/ 	.short	(.L_15840 - .L_15839)
	.align		4
.L_15839:
        /*172fc*/ 	.word	index@($_ZN7cutlass13device_kernelIN5flash19enable_sm80_to_sm89INS1_16FlashAttnBwdSm80INS1_25CollectiveMainloopBwdSm80ILi2ELi2EN4cute5tupleIJNS5_1CILi128EEES8_NS7_ILi64EEEEEENS_10bfloat16_tEfNS_4arch4Sm80ELb0ELb0ELb1ELb1ELb0ELb0ELb0ELb0ELi2ELi4ELi4ELi4ELb0EEENS1_21CollectiveEpilogueBwdISA_SB_SD_Li256ELb1ELb0ELi2EEENS1_19SingleTileSchedulerILb1ELb0ELb0ELi128EEEEEEEEEvNT_6ParamsE$_ZN4cute3eso3ESOILb1ELb0EJNS_1CILi1EEENS_5tupleIJNS2_ILi8EEEiiEEENS2_ILi64EEENS4_IJiNS2_ILi144EEENS2_ILi288EEEEEENS2_ILi512EEEEEC2ERKS3_RKS6_RKS7_RKSA_RKSB_)
        /*17300*/ 	.word	0x00000000


	//----- nvinfo : EIATTR_FRAME_SIZE
	.align		4
.L_15840:
        /*17304*/ 	.byte	0x04, 0x11
        /*17306*/ 	.short	(.L_15842 - .L_15841)
	.align		4
.L_15841:
        /*17308*/ 	.word	index@($_ZN7cutlass13device_kernelIN5flash19enable_sm80_to_sm89INS1_16FlashAttnBwdSm80INS1_25CollectiveMainloopBwdSm80ILi2ELi2EN4cute5tupleIJNS5_1CILi128EEES8_NS7_ILi64EEEEEENS_10bfloat16_tEfNS_4arch4Sm80ELb0ELb0ELb1ELb1ELb0ELb0ELb0ELb0ELi2ELi4ELi4ELi4ELb0EEENS1_21CollectiveEpilogueBwdISA_SB_SD_Li256ELb1ELb0ELi2EEENS1_19SingleTileSchedulerILb1ELb0ELb0ELi128EEEEEEEEEvNT_6ParamsE$_ZN4cute3eso3ESOILb1ELb0EJNS_1CILi1EEENS2_ILi8EEEiiNS2_ILi64EEEiNS2_ILi144EEENS2_ILi288EEENS2_ILi512EEEEEC2ERKS3_RKS4_RKiSF_RKS5_SF_RKS6_RKS7_RKS8_)
        /*1730c*/ 	.word	0x00000000


	//----- nvinfo : EIATTR_FRAME_SIZE
	.align		4
.L_15842:
        /*17310*/ 	.byte	0x04, 0x11
        /*17312*/ 	.short	(.L_15844 - .L_15843)
	.align		4
.L_15843:
        /*17314*/ 	.word	index@($_ZN7cutlass13device_kernelIN5flash19enable_sm80_to_sm89INS1_16FlashAttnBwdSm80INS1_25CollectiveMainloopBwdSm80ILi2ELi2EN4cute5tupleIJNS5_1CILi128EEES8_NS7_ILi64EEEEEENS_10bfloat16_tEfNS_4arch4Sm80ELb0ELb0ELb1ELb1ELb0ELb0ELb0ELb0ELi2ELi4ELi4ELi4ELb0EEENS1_21CollectiveEpilogueBwdISA_SB_SD_Li256ELb1ELb0ELi2EEENS1_19SingleTileSchedulerILb1ELb0ELb0ELi128EEEEEEEEEvNT_6ParamsE$_ZN4cute3eso3ESOILb1ELb0EJNS_1CILi1EEENS2_ILi512EEEiEEC2ERKS3_RKS4_RKi)
        /*17318*/ 	.word	0x00000000


	//----- nvinfo : EIATTR_FRAME_SIZE
	.align		4
.L_15844:
        /*1731c*/ 	.byte	0x04, 0x11
        /*1731e*/ 	.short	(.L_15846 - .L_15845)
	.align		4
.L_15845:
        /*17320*/ 	.word	index@($_ZN7cutlass13device_kernelIN5flash19enable_sm80_to_sm89INS1_16FlashAttnBwdSm80INS1_25CollectiveMainloopBwdSm80ILi2ELi2EN4cute5tupleIJNS5_1CILi128EEES8_NS7_ILi64EEEEEENS_10bfloat16_tEfNS_4arch4Sm80ELb0ELb0ELb1ELb1ELb0ELb0ELb0ELb0ELi2ELi4ELi4ELi4ELb0EEENS1_21CollectiveEpilogueBwdISA_SB_SD_Li256ELb1ELb0ELi2EEENS1_19SingleTileSchedulerILb1ELb0ELb0ELi128EEEEEEEEEvNT_6ParamsE$_ZN4cute3eso3ESOILb1ELb0EJNS_1CILi1EEENS2_ILi256EEEiEEC2ERKS3_RKS4_RKi)
        /*17324*/ 	.word	0x00000000


	//----- nvinfo : EIATTR_FRAME_SIZE
	.align		4
.L_15846:
        /*17328*/ 	.byte	0x04, 0x11
        /*1732a*/ 	.short	(.L_15848 - .L_15847)
	.align		4
.L_15847:
        /*1732c*/ 	.word	index@($_ZN7cutlass13device_kernelIN5flash19enable_sm80_to_sm89INS1_16FlashAttnBwdSm80INS1_25CollectiveMainloopBwdSm80ILi2ELi2EN4cute5tupleIJNS5_1CILi128EEES8_NS7_ILi64EEEEEENS_10bfloat16_tEfNS_4arch4Sm80ELb0ELb0ELb1ELb1ELb0ELb0ELb0ELb0ELi2ELi4ELi4ELi4ELb0EEENS1_21CollectiveEpilogueBwdISA_SB_SD_Li256ELb1ELb0ELi2EEENS1_19SingleTileSchedulerILb1ELb0ELb0ELi128EEEEEEEEEvNT_6ParamsE$_ZN4cute3eso3ESOILb1ELb0EJNS_1CILi1024EEEiiEEC2ERKS3_RKiS8_)
        /*17330*/ 	.word	0x00000000


	//----- nvinfo : EIATTR_FRAME_SIZE
	.align		4
.L_15848:
        /*17334*/ 	.byte	0x04, 0x11
        /*17336*/ 	.short	(.L_15850 - .L_15849)
	.align		4
.L_15849:
        /*17338*/ 	.word	index@($_ZN7cutlass13device_kernelIN5flash19enable_sm80_to_sm89INS1_16FlashAttnBwdSm80INS1_25CollectiveMainloopBwdSm80ILi2ELi2EN4cute5tupleIJNS5_1CILi128EEES8_NS7_ILi64EEEEEENS_10bfloat16_tEfNS_4arch4Sm80ELb0ELb0ELb1ELb1ELb0ELb0ELb0ELb0ELi2ELi4ELi4ELi4ELb0EEENS1_21CollectiveEpilogueBwdISA_SB_SD_Li256ELb1ELb0ELi2EEENS1_19SingleTileSchedulerILb1ELb0ELb0ELi128EEEEEEEEEvNT_6ParamsE$_ZN4cute3eso3ESOILb1ELb0EJNS_1CILi1024EEENS_5tupleIJiiEEEEEC2ERKS3_RKS5_)
        /*1733c*/ 	.word	0x00000000


	//----- nvinfo : EIATTR_FRAME_SIZE
	.align		4
.L_15850:
        /*17340*/ 	.byte	0x04, 0x11
        /*17342*/ 	.short	(.L_15852 - .L_15851)
	.align		4
.L_15851:
        /*17344*/ 	.word	index@($_ZN7cutlass13device_kernelIN5flash19enable_sm80_to_sm89INS1_16FlashAttnBwdSm80INS1_25CollectiveMainloopBwdSm80ILi2ELi2EN4cute5tupleIJNS5_1CILi128EEES8_NS7_ILi64EEEEEENS_10bfloat16_tEfNS_4arch4Sm80ELb0ELb0ELb1ELb1ELb0ELb0ELb0ELb0ELi2ELi4ELi4ELi4ELb0EEENS1_21CollectiveEpilogueBwdISA_SB_SD_Li256ELb1ELb0ELi2EEENS1_19SingleTileSchedulerILb1ELb0ELb0ELi128EEEEEEEEEvNT_6ParamsE$_ZN4cute3eso3ESOILb1ELb0EJNS_1CILi0EEEiS3_EEC2ERKS3_RKiS6_)
        /*17348*/ 	.word	0x00000000


	//----- nvinfo : EIATTR_FRAME_SIZE
	.align		4
.L_15852:
        /*1734c*/ 	.byte	0x04, 0x11
        /*1734e*/ 	.short	(.L_15854 - .L_15853)
	.align		4
.L_15853:
        /*17350*/ 	.word	index@($_ZN7cutlass13device_kernelIN5flash19enable_sm80_to_sm89INS1_16FlashAttnBwdSm80INS1_25CollectiveMainloopBwdSm80ILi2ELi2EN4cute5tupleIJNS5_1CILi128EEES8_NS7_ILi64EEEEEENS_10bfloat16_tEfNS_4arch4Sm80ELb0ELb0ELb1ELb1ELb0ELb0ELb0ELb0ELi2ELi4ELi4ELi4ELb0EEENS1_21CollectiveEpilogueBwdISA_SB_SD_Li256ELb1ELb0ELi2EEENS1_19SingleTileSchedulerILb1ELb0ELb0ELi128EEEEEEEEEvNT_6ParamsE$_ZN4cute3eso3ESOILb1ELb0EJNS_1CILi0EEEiEEC2ERKS3_RKi)
        /*17354*/ 	.word	0x00000000


	//----- nvinfo : EIATTR_FRAME_SIZE
	.align		4
.L_15854:
        /*17358*/ 	.byte	0x04, 0x11
        /*1735a*/ 	.short	(.L_15856 - .L_15855)
	.align		4
.L_15855:
        /*1735c*/ 	.word	index@($_ZN7cutlass13device_kernelIN5flash19enable_sm80_to_sm89INS1_16FlashAttnBwdSm80INS1_25CollectiveMainloopBwdSm80ILi2ELi2EN4cute5tupleIJNS5_1CILi128EEES8_NS7_ILi64EEEEEENS_10bfloat16_tEfNS_4arch4Sm80ELb0ELb0ELb1ELb1ELb0ELb0ELb0ELb0ELi2ELi4ELi4ELi4ELb0EEENS1_21CollectiveEpilogueBwdISA_SB_SD_Li256ELb1ELb0ELi2EEENS1_19SingleTileSchedulerILb1ELb0ELb0ELi128EEEEEEEEEvNT_6ParamsE$_ZN4cute3eso3ESOILb1ELb0EJNS_1CILi0EEENS_5tupleIJNS2_ILi1EEENS2_ILi256EEEiEEEEEC2ERKS3_RKS7_)
        /*17360*/ 	.word	0x00000000


	//----- nvinfo : EIATTR_FRAME_SIZE
	.align		4
.L_15856:
        /*17364*/ 	.byte	0x04, 0x11
        /*17366*/ 	.short	(.L_15858 - .L_15857)
	.align		4
.L_15857:
        /*17368*/ 	.word	index@($_ZN7cutlass13device_kernelIN5flash19enable_sm80_to_sm89INS1_16FlashAttnBwdSm80INS1_25CollectiveMainloopBwdSm80ILi2ELi2EN4cute5tupleIJNS5_1CILi128EEES8_NS7_ILi64EEEEEENS_10bfloat16_tEfNS_4arch4Sm80ELb0ELb0ELb1ELb1ELb0ELb0ELb0ELb0ELi2ELi4ELi4ELi4ELb0EEENS1_21CollectiveEpilogueBwdISA_SB_SD_Li256ELb1ELb0ELi2EEENS1_19SingleTileSchedulerILb1ELb0ELb0ELi128EEEEEEEEEvNT_6ParamsE$_ZN4cute3eso3ESOILb1ELb0EJNS_1CILi0EEENS2_ILi1EEENS2_ILi512EEEiNS2_ILi4096EEEiNS2_ILi8192EEEEEC2ERKS3_RKS4_RKS5_RKiRKS6_SG_RKS7_)
        /*1736c*/ 	.word	0x00000000


	//----- nvinfo : EIATTR_FRAME_SIZE
	.align		4
.L_15858:
        /*17370*/ 	.byte	0x04, 0x11
        /*17372*/ 	.short	(.L_15860 - .L_15859)
	.align		4
.L_15859:
        /*17374*/ 	.word	index@($_ZN7cutlass13device_kernelIN5flash19enable_sm80_to_sm89INS1_16FlashAttnBwdSm80INS1_25CollectiveMainloopBwdSm80ILi2ELi2EN4cute5tupleIJNS5_1CILi128EEES8_NS7_ILi64EEEEEENS_10bfloat16_tEfNS_4arch4Sm80ELb0ELb0ELb1ELb1ELb0ELb0ELb0ELb0ELi2ELi4ELi4ELi4ELb0EEENS1_21CollectiveEpilogueBwdISA_SB_SD_Li256ELb1ELb0ELi2EEENS1_19SingleTileSchedulerILb1ELb0ELb0ELi128EEEEEEEEEvNT_6ParamsE$_ZN4cute3eso3ESOILb1ELb0EJNS_1CILi0EEENS2_ILi1EEENS2_ILi512EEEiEEC2ERKS3_RKS4_RKS5_RKi)
        /*17378*/ 	.word	0x00000000


	//----- nvinfo : EIATTR_FRAME_SIZE
	.align		4
.L_15860:
        /*1737c*/ 	.byte	0x04, 0x11
        /*1737e*/ 	.short	(.L_15862 - .L_15861)
	.align		4
.L_15861:
        /*17380*/ 	.word	index@($_ZN7cutlass13device_kernelIN5flash19enable_sm80_to_sm89INS1_16FlashAttnBwdSm80INS1_25CollectiveMainloopBwdSm80ILi2ELi2EN4cute5tupleIJNS5_1CILi128EEES8_NS7_ILi64EEEEEENS_10bfloat16_tEfNS_4arch4Sm80ELb0ELb0ELb1ELb1ELb0ELb0ELb0ELb0ELi2ELi4ELi4ELi4ELb0EEENS1_21CollectiveEpilogueBwdISA_SB_SD_Li256ELb1ELb0ELi2EEENS1_19SingleTileSchedulerILb1ELb0ELb0ELi128EEEEEEEEEvNT_6ParamsE$_ZN4cute3eso3ESOILb1ELb0EJNS_14ComposedLayoutINS_7SwizzleILi3ELi3ELi3EEENS_1CILj0EEENS_6LayoutINS_5tupleIJNS8_IJNS8_IJNS5_ILi4EEENS5_ILi8EEEEEENS8_IJS9_NS5_ILi1EEEEEEEEENS8_IJNS8_IJNS5_ILi2EEESF_SF_EEENS8_IJSF_S9_EEEEEEEEENS8_IJNS8_IJNS8_IJSF_NS5_ILi64EEEEEENS8_IJNS5_ILi1024EEENS5_ILi0EEEEEEEEENS8_IJNS8_IJSC_NS5_ILi512EEESA_EEENS8_IJNS5_ILi4096EEENS5_ILi16EEEEEEEEEEEEEEEENS_10ViewEngineINS_8smem_ptrIPN7cutlass10bfloat16_tEEEEEEEC2ERKSY_RKS15_)
        /*17384*/ 	.word	0x00000000


	//----- nvinfo : EIATTR_FRAME_SIZE
	.align		4
.L_15862:
        /*17388*/ 	.byte	0x04, 0x11
        /*1738a*/ 	.short	(.L_15864 - .L_15863)
	.align		4
.L_15863:
        /*1738c*/ 	.word	index@($_ZN7cutlass13device_kernelIN5flash19enable_sm80_to_sm89INS1_16FlashAttnBwdSm80INS1_25CollectiveMainloopBwdSm80ILi2ELi2EN4cute5tupleIJNS5_1CILi128EEES8_NS7_ILi64EEEEEENS_10bfloat16_tEfNS_4arch4Sm80ELb0ELb0ELb1ELb1ELb0ELb0ELb0ELb0ELi2ELi4ELi4ELi4ELb0EEENS1_21CollectiveEpilogueBwdISA_SB_SD_Li256ELb1ELb0ELi2EEENS1_19SingleTileSchedulerILb1ELb0ELb0ELi128EEEEEEEEEvNT_6ParamsE$_ZN4cute3eso3ESOILb1ELb0EJNS_14ComposedLayoutINS_7SwizzleILi3ELi3ELi3EEENS_1CILj0EEENS_6LayoutINS_5tupleIJNS8_IJNS8_IJNS5_ILi4EEENS5_ILi8EEEEEENS8_IJNS5_ILi2EEENS5_ILi1EEEEEEEEENS8_IJNS8_IJSC_SC_EEESB_EEEEEENS8_IJNS8_IJNS8_IJNS5_ILi128EEESD_EEENS8_IJSA_NS5_ILi0EEEEEEEEENS8_IJNS8_IJNS5_ILi64EEENS5_ILi512EEEEEENS8_IJNS5_ILi16EEENS5_ILi1024EEEEEEEEEEEEEEEENS_10ViewEngineINS_8smem_ptrIPN7cutlass10bfloat16_tEEEEEEEC2ERKSX_RKS14_)
        /*17390*/ 	.word	0x00000000


	//----- nvinfo : EIATTR_FRAME_SIZE
	.align		4
.L_15864:
        /*17394*/ 	.byte	0x04, 0x11
        /*17396*/ 	.short	(.L_15866 - .L_15865)
	.align		4
.L_15865:
        /*17398*/ 	.word	index@($_ZN7cutlass13device_kernelIN5flash19enable_sm80_to_sm89INS1_16FlashAttnBwdSm80INS1_25CollectiveMainloopBwdSm80ILi2ELi2EN4cute5tupleIJNS5_1CILi128EEES8_NS7_ILi64EEEEEENS_10bfloat16_tEfNS_4arch4Sm80ELb0ELb0ELb1ELb1ELb0ELb0ELb0ELb0ELi2ELi4ELi4ELi4ELb0EEENS1_21CollectiveEpilogueBwdISA_SB_SD_Li256ELb1ELb0ELi2EEENS1_19SingleTileSchedulerILb1ELb0ELb0ELi128EEEEEEEEEvNT_6ParamsE$_ZN4cute3eso3ESOILb1ELb0EJNS_14ComposedLayoutINS_7SwizzleILi3ELi3ELi3EEENS_1CILj0EEENS_6LayoutINS_5tupleIJNS8_IJNS5_ILi8EEENS5_ILi16EEEEEENS8_IJNS5_ILi64EEENS5_ILi1EEEEEEEEENS8_IJNS8_IJSC_NS5_ILi512EEEEEENS8_IJSD_NS5_ILi0EEEEEEEEEEEEENS_10ViewEngineINS_8smem_ptrIPN7cutlass10bfloat16_tEEEEEEEC2ERKSM_RKST_)
        /*1739c*/ 	.word	0x00000000


	//----- nvinfo : EIATTR_FRAME_SIZE
	.align		4
.L_15866:
        /*173a0*/ 	.byte	0x04, 0x11
        /*173a2*/ 	.short	(.L_15868 - .L_15867)
	.align		4
.L_15867:
        /*173a4*/ 	.word	index@($_ZN7cutlass13device_kernelIN5flash19enable_sm80_to_sm89INS1_16FlashAttnBwdSm80INS1_25CollectiveMainloopBwdSm80ILi2ELi2EN4cute5tupleIJNS5_1CILi128EEES8_NS7_ILi64EEEEEENS_10bfloat16_tEfNS_4arch4Sm80ELb0ELb0ELb1ELb1ELb0ELb0ELb0ELb0ELi2ELi4ELi4ELi4ELb0EEENS1_21CollectiveEpilogueBwdISA_SB_SD_Li256ELb1ELb0ELi2EEENS1_19SingleTileSchedulerILb1ELb0ELb0ELi128EEEEEEEEEvNT_6ParamsE$_ZN4cute3eso3ESOILb1ELb0EJNS_14ComposedLayoutINS_7SwizzleILi3ELi3ELi3EEENS_1CILj0EEENS_6LayoutINS_5tupleIJNS5_ILi64EEENS5_ILi128EEEEEENS8_IJNS5_ILi1EEES9_EEEEEEENS_10ViewEngineINS_8smem_ptrIPN7cutlass10bfloat16_tEEEEEEEC2ERKSF_RKSM_)
        /*173a8*/ 	.word	0x00000000


	//----- nvinfo : EIATTR_FRAME_SIZE
	.align		4
.L_15868:
        /*173ac*/ 	.byte	0x04, 0x11
        /*173ae*/ 	.short	(.L_15870 - .L_15869)
	.align		4
.L_15869:
        /*173b0*/ 	.word	index@($_ZN7cutlass13device_kernelIN5flash19enable_sm80_to_sm89INS1_16FlashAttnBwdSm80INS1_25CollectiveMainloopBwdSm80ILi2ELi2EN4cute5tupleIJNS5_1CILi128EEES8_NS7_ILi64EEEEEENS_10bfloat16_tEfNS_4arch4Sm80ELb0ELb0ELb1ELb1ELb0ELb0ELb0ELb0ELi2ELi4ELi4ELi4ELb0EEENS1_21CollectiveEpilogueBwdISA_SB_SD_Li256ELb1ELb0ELi2EEENS1_19SingleTileSchedulerILb1ELb0ELb0ELi128EEEEEEEEEvNT_6ParamsE$_ZN4cute3eso3ESOILb1ELb0EJNS_14ComposedLayoutINS_7SwizzleILi3ELi3ELi3EEENS_1CILi0EEENS_6LayoutINS_5tupleIJNS8_IJNS8_IJNS5_ILi4EEENS5_ILi8EEEEEENS8_IJS9_NS5_ILi1EEEEEEEEENS8_IJNS8_IJNS5_ILi2EEESF_SF_EEENS8_IJSF_SA_EEEEEEEEENS8_IJNS8_IJNS8_IJNS5_ILi128EEESC_EEENS8_IJNS5_ILi16EEES6_EEEEEENS8_IJNS8_IJNS5_ILi64EEESA_NS5_ILi512EEEEEENS8_IJNS5_ILi8192EEENS5_ILi1024EEEEEEEEEEEEEEEENS_10ViewEngineINS_8smem_ptrIPN7cutlass10bfloat16_tEEEEEEEC2ERKSY_RKS15_)
        /*173b4*/ 	.word	0x00000000


	//----- nvinfo : EIATTR_FRAME_SIZE
	.align		4
.L_15870:
        /*173b8*/ 	.byte	0x04, 0x11
        /*173ba*/ 	.short	(.L_15872 - .L_15871)
	.align		4
.L_15871:
        /*173bc*/ 	.word	index@($_ZN7cutlass13device_kernelIN5flash19enable_sm80_to_sm89INS1_16FlashAttnBwdSm80INS1_25CollectiveMainloopBwdSm80ILi2ELi2EN4cute5tupleIJNS5_1CILi128EEES8_NS7_ILi64EEEEEENS_10bfloat16_tEfNS_4arch4Sm80ELb0ELb0ELb1ELb1ELb0ELb0ELb0ELb0ELi2ELi4ELi4ELi4ELb0EEENS1_21CollectiveEpilogueBwdISA_SB_SD_Li256ELb1ELb0ELi2EEENS1_19SingleTileSchedulerILb1ELb0ELb0ELi128EEEEEEEEEvNT_6ParamsE$_ZN4cute3eso3ESOILb1ELb0EJNS_14ComposedLayoutINS_7SwizzleILi3ELi3ELi3EEENS_1CILi0EEENS_6LayoutINS_5tupleIJNS8_IJNS8_IJNS5_ILi4EEENS5_ILi8EEEEEENS8_IJS9_NS5_ILi1EEEEEEEEENS8_IJNS8_IJNS5_ILi2EEESF_SF_EEENS8_IJSF_NS8_IJS9_SF_EEEEEEEEEEEENS8_IJNS8_IJNS8_IJSF_NS5_ILi64EEEEEENS8_IJNS5_ILi1024EEES6_EEEEEENS8_IJNS8_IJSC_NS5_ILi512EEESA_EEENS8_IJNS5_ILi4096EEENS8_IJNS5_ILi16EEENS5_ILi8192EEEEEEEEEEEEEEEEEEENS_10ViewEngineINS_8smem_ptrIPN7cutlass10bfloat16_tEEEEEEEC2ERKS10_RKS17_)
        /*173c0*/ 	.word	0x00000000


	//----- nvinfo : EIATTR_FRAME_SIZE
	.align		4
.L_15872:
        /*173c4*/ 	.byte	0x04, 0x11
        /*173c6*/ 	.short	(.L_15874 - .L_15873)
	.align		4
.L_15873:
        /*173c8*/ 	.word	index@($_ZN7cutlass13device_kernelIN5flash19enable_sm80_to_sm89INS1_16FlashAttnBwdSm80INS1_25CollectiveMainloopBwdSm80ILi2ELi2EN4cute5tupleIJNS5_1CILi128EEES8_NS7_ILi64EEEEEENS_10bfloat16_tEfNS_4arch4Sm80ELb0ELb0ELb1ELb1ELb0ELb0ELb0ELb0ELi2ELi4ELi4ELi4ELb0EEENS1_21CollectiveEpilogueBwdISA_SB_SD_Li256ELb1ELb0ELi2EEENS1_19SingleTileSchedulerILb1ELb0ELb0ELi128EEEEEEEEEvNT_6ParamsE$_ZN4cute3eso3ESOILb1ELb0EJNS_14ComposedLayoutINS_7SwizzleILi3ELi3ELi3EEENS_1CILi0EEENS_6LayoutINS_5tupleIJNS8_IJNS8_IJNS5_ILi4EEENS5_ILi8EEEEEENS8_IJNS5_ILi2EEENS5_ILi1EEEEEEEEENS8_IJNS8_IJSC_SC_EEESB_EEEEEENS8_IJNS8_IJNS8_IJNS5_ILi128EEESD_EEENS8_IJSA_S6_EEEEEENS8_IJNS8_IJNS5_ILi64EEENS5_ILi512EEEEEENS8_IJNS5_ILi16EEENS5_ILi1024EEEEEEEEEEEEEEEENS_10ViewEngineINS_8smem_ptrIPN7cutlass10bfloat16_tEEEEEEEC2ERKSW_RKS13_)
        /*173cc*/ 	.word	0x00000000


	//----- nvinfo : EIATTR_FRAME_SIZE
	.align		4
.L_15874:
        /*173d0*/ 	.byte	0x04, 0x11
        /*173d2*/ 	.short	(.L_15876 - .L_15875)
	.align		4
.L_15875:
        /*173d4*/ 	.word	index@($_ZN7cutlass13device_kernelIN5flash19enable_sm80_to_sm89INS1_16FlashAttnBwdSm80INS1_25CollectiveMainloopBwdSm80ILi2ELi2EN4cute5tupleIJNS5_1CILi128EEES8_NS7_ILi64EEEEEENS_10bfloat16_tEfNS_4arch4Sm80ELb0ELb0ELb1ELb1ELb0ELb0ELb0ELb0ELi2ELi4ELi4ELi4ELb0EEENS1_21CollectiveEpilogueBwdISA_SB_SD_Li256ELb1ELb0ELi2EEENS1_19SingleTileSchedulerILb1ELb0ELb0ELi128EEEEEEEEEvNT_6ParamsE$_ZN4cute3eso3ESOILb1ELb0EJNS_14ComposedLayoutINS_7SwizzleILi3ELi3ELi3EEENS_1CILi0EEENS_6LayoutINS_5tupleIJNS8_IJNS8_IJNS5_ILi4EEENS5_ILi8EEEEEENS8_IJNS5_ILi2EEENS5_ILi1EEEEEEEEENS8_IJNS8_IJSC_SC_EEENS8_IJSA_S9_EEEEEEEEENS8_IJNS8_IJNS8_IJSC_NS5_ILi64EEEEEENS8_IJNS5_ILi512EEES6_EEEEEENS8_IJNS8_IJSD_SA_EEENS8_IJNS5_ILi1024EEENS5_ILi16EEEEEEEEEEEEEEEENS_10ViewEngineINS_8smem_ptrIPN7cutlass10bfloat16_tEEEEEEEC2ERKSW_RKS13_)
        /*173d8*/ 	.word	0x00000000


	//----- nvinfo : EIATTR_FRAME_SIZE
	.align		4
.L_15876:
        /*173dc*/ 	.byte	0x04, 0x11
        /*173de*/ 	.short	(.L_15878 - .L_15877)
	.align		4
.L_15877:
        /*173e0*/ 	.word	index@($_ZN7cutlass13device_kernelIN5flash19enable_sm80_to_sm89INS1_16FlashAttnBwdSm80INS1_25CollectiveMainloopBwdSm80ILi2ELi2EN4cute5tupleIJNS5_1CILi128EEES8_NS7_ILi64EEEEEENS_10bfloat16_tEfNS_4arch4Sm80ELb0ELb0ELb1ELb1ELb0ELb0ELb0ELb0ELi2ELi4ELi4ELi4ELb0EEENS1_21CollectiveEpilogueBwdISA_SB_SD_Li256ELb1ELb0ELi2EEENS1_19SingleTileSchedulerILb1ELb0ELb0ELi128EEEEEEEEEvNT_6ParamsE$_ZN4cute3eso3ESOILb1ELb0EJNS_10UnderscoreEiiEEC2ERKS2_RKiS7_)
        /*173e4*/ 	.word	0x00000000


	//----- nvinfo : EIATTR_FRAME_SIZE
	.align		4
.L_15878:
        /*173e8*/ 	.byte	0x04, 0x11
        /*173ea*/ 	.short	(.L_15880 - .L_15879)
	.align		4
.L_15879:
        /*173ec*/ 	.word	index@($_ZN7cutlass13device_kernelIN5flash19enable_sm80_to_sm89INS1_16FlashAttnBwdSm80INS1_25CollectiveMainloopBwdSm80ILi2ELi2EN4cute5tupleIJNS5_1CILi128EEES8_NS7_ILi64EEEEEENS_10bfloat16_tEfNS_4arch4Sm80ELb0ELb0ELb1ELb1ELb0ELb0ELb0ELb0ELi2ELi4ELi4ELi4ELb0EEENS1_21CollectiveEpilogueBwdISA_SB_SD_Li256ELb1ELb0ELi2EEENS1_19SingleTileSchedulerILb1ELb0ELb0ELi128EEEEEEEEEvNT_6ParamsE$_ZN4cute3eso3ESOILb1ELb0EJNS_10UnderscoreEiEEC2ERKS2_RKi)
        /*173f0*/ 	.word	0x00000000


	//----- nvinfo : EIATTR_FRAME_SIZE
	.align		4
.L_15880:
        /*173f4*/ 	.byte	0x04, 0x11
        /*173f6*/ 	.short	(.L_15882 - .L_15881)
	.align		4
.L_15881:
        /*173f8*/ 	.word	index@($_ZN7cutlass13device_kernelIN5flash19enable_sm80_to_sm89INS1_16FlashAttnBwdSm80INS1_25CollectiveMainloopBwdSm80ILi2ELi2EN4cute5tupleIJNS5_1CILi128EEES8_NS7_ILi64EEEEEENS_10bfloat16_tEfNS_4arch4Sm80ELb0ELb0ELb1ELb1ELb0ELb0ELb0ELb0ELi2ELi4ELi4ELi4ELb0EEENS1_21CollectiveEpilogueBwdISA_SB_SD_Li256ELb1ELb0ELi2EEENS1_19SingleTileSchedulerILb1ELb0ELb0ELi128EEEEEEEEEvNT_6ParamsE$_ZN4cute3eso3ESOILb1ELb0EJNS_10UnderscoreES2_iEEC2ERKS2_S5_RKi)
        /*173fc*/ 	.word	0x00000000


	//----- nvinfo : EIATTR_FRAME_SIZE
	.align		4
.L_15882:
        /*17400*/ 	.byte	0x04, 0x11
        /*17402*/ 	.short	(.L_15884 - .L_15883)
	.align		4
.L_15883:
        /*17404*/ 	.word	index@($_ZN7cutlass13device_kernelIN5flash19enable_sm80_to_sm89INS1_16FlashAttnBwdSm80INS1_25CollectiveMainloopBwdSm80ILi2ELi2EN4cute5tupleIJNS5_1CILi128EEES8_NS7_ILi64EEEEEENS_10bfloat16_tEfNS_4arch4Sm80ELb0ELb0ELb1ELb1ELb0ELb0ELb0ELb0ELi2ELi4ELi4ELi4ELb0EEENS1_21CollectiveEpilogueBwdISA_SB_SD_Li256ELb1ELb0ELi2EEENS1_19SingleTileSchedulerILb1ELb0ELb0ELi128EEEEEEEEEvNT_6ParamsE$_ZN4cute3eso3ESOILb1ELb0EJNS_10UnderscoreES2_S2_iEEC2ERKS2_S5_S5_RKi)
        /*17408*/ 	.word	0x00000000


	//----- nvinfo : EIATTR_FRAME_SIZE
	.align		4
.L_15884:
        /*1740c*/ 	.byte	0x04, 0x11
        /*1740e*/ 	.short	(.L_15886 - .L_15885)
	.align		4
.L_15885:
        /*17410*/ 	.word	index@($_ZN7cutlass13device_kernelIN5flash19enable_sm80_to_sm89INS1_16FlashAttnBwdSm80INS1_25CollectiveMainloopBwdSm80ILi2ELi2EN4cute5tupleIJNS5_1CILi128EEES8_NS7_ILi64EEEEEENS_10bfloat16_tEfNS_4arch4Sm80ELb0ELb0ELb1ELb1ELb0ELb0ELb0ELb0ELi2ELi4ELi4ELi4ELb0EEENS1_21CollectiveEpilogueBwdISA_SB_SD_Li256ELb1ELb0ELi2EEENS1_19SingleTileSchedulerILb1ELb0ELb0ELi128EEEEEEEEEvNT_6ParamsE$_ZN4cute3eso3ESOILb0ELb1EJlEEC2ERKl)
        /*17414*/ 	.word	0x00000000


	//----- nvinfo : EIATTR_FRAME_SIZE
	.align		4
.L_15886:
        /*17418*/ 	.byte	0x04, 0x11
        /*1741a*/ 	.short	(.L_15888 - .L_15887)
	.align		4
.L_15887:
        /*1741c*/ 	.word	index@($_ZN7cutlass13device_kernelIN5flash19enable_sm80_to_sm89INS1_16FlashAttnBwdSm80INS1_25CollectiveMainloopBwdSm80ILi2ELi2EN4cute5tupleIJNS5_1CILi128EEES8_NS7_ILi64EEEEEENS_10bfloat16_tEfNS_4arch4Sm80ELb0ELb0ELb1ELb1ELb0ELb0ELb0ELb0ELi2ELi4ELi4ELi4ELb0EEENS1_21CollectiveEpilogueBwdISA_SB_SD_Li256ELb1ELb0ELi2EEENS1_19SingleTileSchedulerILb1ELb0ELb0ELi128EEEEEEEEEvNT_6ParamsE$_ZN4cute3eso3ESOILb0ELb1EJiNS_1CILi72EEENS2_ILi512EEEEEC2ERKiRKS3_RKS4_)
        /*17420*/ 	.word	0x00000000


	//----- nvinfo : EIATTR_FRAME_SIZE
	.align		4
.L_15888:
        /*17424*/ 	.byte	0x04, 0x11
        /*17426*/ 	.short	(.L_15890 - .L_15889)
	.align		4
.L_15889:
        /*17428*/ 	.word	index@($_ZN7cutlass13device_kernelIN5flash19enable_sm80_to_sm89INS1_16FlashAttnBwdSm80INS1_25CollectiveMainloopBwdSm80ILi2ELi2EN4cute5tupleIJNS5_1CILi128EEES8_NS7_ILi64EEEEEENS_10bfloat16_tEfNS_4arch4Sm80ELb0ELb0ELb1ELb1ELb0ELb0ELb0ELb0ELi2ELi4ELi4ELi4ELb0EEENS1_21CollectiveEpilogueBwdISA_SB_SD_Li256ELb1ELb0ELi2EEENS1_19SingleTileSchedulerILb1ELb0ELb0ELi128EEEEEEEEEvNT_6ParamsE$_ZN4cute3eso3ESOILb0ELb1EJiNS_1CILi512EEEEEC2ERKiRKS3_)
        /*1742c*/ 	.word	0x00000000


	//----- nvinfo : EIATTR_FRAME_SIZE
	.align		4
.L_15890:
        /*17430*/ 	.byte	0x04, 0x11
        /*17432*/ 	.short	(.L_15892 - .L_15891)
	.align		4
.L_15891:
        /*17434*/ 	.word	index@($_ZN7cutlass13device_kernelIN5flash19enable_sm80_to_sm89INS1_16FlashAttnBwdSm80INS1_25CollectiveMainloopBwdSm80ILi2ELi2EN4cute5tupleIJNS5_1CILi128EEES8_NS7_ILi64EEEEEENS_10bfloat16_tEfNS_4arch4Sm80ELb0ELb0ELb1ELb1ELb0ELb0ELb0ELb0ELi2ELi4ELi4ELi4ELb0EEENS1_21CollectiveEpilogueBwdISA_SB_SD_Li256ELb1ELb0ELi2EEENS1_19SingleTileSchedulerILb1ELb0ELb0ELi128EEEEEEEEEvNT_6ParamsE$_ZN4cute3eso3ESOILb0ELb1EJiNS_1CILi4096EEEEEC2ERKiRKS3_)
        /*17438*/ 	.word	0x00000000


	//----- nvinfo : EIATTR_FRAME_SIZE
	.align		4
.L_15892:
        /*1743c*/ 	.byte	0x04, 0x11
        /*1743e*/ 	.short	(.L_15894 - .L_15893)
	.align		4
.L_15893:
        /*17440*/ 	.word	index@($_ZN7cutlass13device_kernelIN5flash19enable_sm80_to_sm89INS1_16FlashAttnBwdSm80INS1_25CollectiveMainloopBwdSm80ILi2ELi2EN4cute5tupleIJNS5_1CILi128EEES8_NS7_ILi64EEEEEENS_10bfloat16_tEfNS_4arch4Sm80ELb0ELb0ELb1ELb1ELb0ELb0ELb0ELb0ELi2ELi4ELi4ELi4ELb0EEENS1_21CollectiveEpilogueBwdISA_SB_SD_Li256ELb1ELb0ELi2EEENS1_19SingleTileSchedulerILb1ELb0ELb0ELi128EEEEEEEEEvNT_6ParamsE$_ZN4cute3eso3ESOILb0ELb1EJiNS_1CILi144EEENS2_ILi512EEEEEC2ERKiRKS3_RKS4_)
        /*17444*/ 	.word	0x00000000


	//----- nvinfo : EIATTR_FRAME_SIZE
	.align		4
.L_15894:
        /*17448*/ 	.byte	0x04, 0x11
        /*1744a*/ 	.short	(.L_15896 - .L_15895)
	.align		4
.L_15895:
        /*1744c*/ 	.word	index@($_ZN7cutlass13device_kernelIN5flash19enable_sm80_to_sm89INS1_16FlashAttnBwdSm80INS1_25CollectiveMainloopBwdSm80ILi2ELi2EN4cute5tupleIJNS5_1CILi128EEES8_NS7_ILi64EEEEEENS_10bfloat16_tEfNS_4arch4Sm80ELb0ELb0ELb1ELb1ELb0ELb0ELb0ELb0ELi2ELi4ELi4ELi4ELb0EEENS1_21CollectiveEpilogueBwdISA_SB_SD_Li256ELb1ELb0ELi2EEENS1_19SingleTileSchedulerILb1ELb0ELb0ELi128EEEEEEEEEvNT_6ParamsE$_ZN4cute3eso3ESOILb0ELb1EJiNS_1CILi144EEENS2_ILi288EEEEEC2ERKiRKS3_RKS4_)
        /*17450*/ 	.word	0x00000000


	//----- nvinfo : EIATTR_FRAME_SIZE
	.align		4
.L_15896:
        /*17454*/ 	.byte	0x04, 0x11
        /*17456*/ 	.short	(.L_15898 - .L_15897)
	.align		4
.L_15897:
        /*17458*/ 	.word	index@($_ZN7cutlass13device_kernelIN5flash19enable_sm80_to_sm89INS1_16FlashAttnBwdSm80INS1_25CollectiveMainloopBwdSm80ILi2ELi2EN4cute5tupleIJNS5_1CILi128EEES8_NS7_ILi64EEEEEENS_10bfloat16_tEfNS_4arch4Sm80ELb0ELb0ELb1ELb1ELb0ELb0ELb0ELb0ELi2ELi4ELi4ELi4ELb0EEENS1_21CollectiveEpilogueBwdISA_SB_SD_Li256ELb1ELb0ELi2EEENS1_19SingleTileSchedulerILb1ELb0ELb0ELi128EEEEEEEEEvNT_6ParamsE$_ZN4cute3eso3ESOILb0ELb1EJiNS_1CILi0EEEEEC2ERKiRKS3_)
        /*1745c*/ 	.word	0x00000000


	//----- nvinfo : EIATTR_FRAME_SIZE
	.align		4
.L_15898:
        /*17460*/ 	.byte	0x04, 0x11
        /*17462*/ 	.short	(.L_15900 - .L_15899)
	.align		4
.L_15899:
        /*17464*/ 	.word	index@($_ZN7cutlass13device_kernelIN5flash19enable_sm80_to_sm89INS1_16FlashAttnBwdSm80INS1_25CollectiveMainloopBwdSm80ILi2ELi2EN4cute5tupleIJNS5_1CILi128EEES8_NS7_ILi64EEEEEENS_10bfloat16_tEfNS_4arch4Sm80ELb0ELb0ELb1ELb1ELb0ELb0ELb0ELb0ELi2ELi4ELi4ELi4ELb0EEENS1_21CollectiveEpilogueBwdISA_SB_SD_Li256ELb1ELb0ELi2EEENS1_19SingleTileSchedulerILb1ELb0ELb0ELi128EEEEEEEEEvNT_6ParamsE$_ZN4cute3eso3ESOILb0ELb1EJiEEC2ERKi)
        /*17468*/ 	.word	0x00000000


	//----- nvinfo : EIATTR_FRAME_SIZE
	.align		4
.L_15900:
        /*1746c*/ 	.byte	0x04, 0x11
        /*1746e*/ 	.short	(.L_15902 - .L_15901)
	.align		4
.L_15901:
        /*17470*/ 	.word	index@($_ZN7cutlass13device_kernelIN5flash19enable_sm80_to_sm89INS1_16FlashAttnBwdSm80INS1_25CollectiveMainloopBwdSm80ILi2ELi2EN4cute5tupleIJNS5_1CILi128EEES8_NS7_ILi64EEEEEENS_10bfloat16_tEfNS_4arch4Sm80ELb0ELb0ELb1ELb1ELb0ELb0ELb0ELb0ELi2ELi4ELi4ELi4ELb0EEENS1_21CollectiveEpilogueBwdISA_SB_SD_Li256ELb1ELb0ELi2EEENS1_19SingleTileSchedulerILb1ELb0ELb0ELi128EEEEEEEEEvNT_6ParamsE$_ZN4cute3eso3ESOILb0ELb1EJNS_6LayoutINS_5tupleIJNS3_IJNS_1CILi8EEENS4_ILi1EEEEEENS4_ILi2EEEEEENS3_IJNS3_IJS6_NS4_ILi0EEEEEEiEEEEESA_EEC2ERKSD_RKSA_)
        /*17474*/ 	.word	0x00000000


	//----- nvinfo : EIATTR_FRAME_SIZE
	.align		4
.L_15902:
        /*17478*/ 	.byte	0x04, 0x11
        /*1747a*/ 	.short	(.L_15904 - .L_15903)
	.align		4
.L_15903:
        /*1747c*/ 	.word	index@($_ZN7cutlass13device_kernelIN5flash19enable_sm80_to_sm89INS1_16FlashAttnBwdSm80INS1_25CollectiveMainloopBwdSm80ILi2ELi2EN4cute5tupleIJNS5_1CILi128EEES8_NS7_ILi64EEEEEENS_10bfloat16_tEfNS_4arch4Sm80ELb0ELb0ELb1ELb1ELb0ELb0ELb0ELb0ELi2ELi4ELi4ELi4ELb0EEENS1_21CollectiveEpilogueBwdISA_SB_SD_Li256ELb1ELb0ELi2EEENS1_19SingleTileSchedulerILb1ELb0ELb0ELi128EEEEEEEEEvNT_6ParamsE$_ZN4cute3eso3ESOILb0ELb1EJNS_5tupleIJiiEEENS_1CILi8192EEEEEC2ERKS3_RKS5_)
        /*17480*/ 	.word	0x00000000


	//----- nvinfo : EIATTR_FRAME_SIZE
	.align		4
.L_15904:
        /*17484*/ 	.byte	0x04, 0x11
        /*17486*/ 	.short	(.L_15906 - .L_15905)
	.align		4
.L_15905:
        /*17488*/ 	.word	index@($_ZN7cutlass13device_kernelIN5flash19enable_sm80_to_sm89INS1_16FlashAttnBwdSm80INS1_25CollectiveMainloopBwdSm80ILi2ELi2EN4cute5tupleIJNS5_1CILi128EEES8_NS7_ILi64EEEEEENS_10bfloat16_tEfNS_4arch4Sm80ELb0ELb0ELb1ELb1ELb0ELb0ELb0ELb0ELi2ELi4ELi4ELi4ELb0EEENS1_21CollectiveEpilogueBwdISA_SB_SD_Li256ELb1ELb0ELi2EEENS1_19SingleTileSchedulerILb1ELb0ELb0ELi128EEEEEEEEEvNT_6ParamsE$_ZN4cute3eso3ESOILb0ELb1EJNS_5tupleIJiiEEENS_1CILi1024EEEEEC2ERKS3_RKS5_)
        /*1748c*/ 	.word	0x00000000


	//----- nvinfo : EIATTR_FRAME_SIZE
	.align		4
.L_15906:
        /*17490*/ 	.byte	0x04, 0x11
        /*17492*/ 	.short	(.L_15908 - .L_15907)
	.align		4
.L_15907:
        /*17494*/ 	.word	index@($_ZN7cutlass13device_kernelIN5flash19enable_sm80_to_sm89INS1_16FlashAttnBwdSm80INS1_25CollectiveMainloopBwdSm80ILi2ELi2EN4cute5tupleIJNS5_1CILi128EEES8_NS7_ILi64EEEEEENS_10bfloat16_tEfNS_4arch4Sm80ELb0ELb0ELb1ELb1ELb0ELb0ELb0ELb0ELi2ELi4ELi4ELi4ELb0EEENS1_21CollectiveEpilogueBwdISA_SB_SD_Li256ELb1ELb0ELi2EEENS1_19SingleTileSchedulerILb1ELb0ELb0ELi128EEEEEEEEEvNT_6ParamsE$_ZN4cute3eso3ESOILb0ELb1EJNS_5tupleIJiiEEEEEC2ERKS3_)
        /*17498*/ 	.word	0x00000000


	//----- nvinfo : EIATTR_FRAME_SIZE
	.align		4
.L_15908:
        /*1749c*/ 	.byte	0x04, 0x11
        /*1749e*/ 	.short	(.L_15910 - .L_15909)
	.align		4
.L_15909:
        /*174a0*/ 	.word	index@($_ZN7cutlass13device_kernelIN5flash19enable_sm80_to_sm89INS1_16FlashAttnBwdSm80INS1_25CollectiveMainloopBwdSm80ILi2ELi2EN4cute5tupleIJNS5_1CILi128EEES8_NS7_ILi64EEEEEENS_10bfloat16_tEfNS_4arch4Sm80ELb0ELb0ELb1ELb1ELb0ELb0ELb0ELb0ELi2ELi4ELi4ELi4ELb0EEENS1_21CollectiveEpilogueBwdISA_SB_SD_Li256ELb1ELb0ELi2EEENS1_19SingleTileSchedulerILb1ELb0ELb0ELi128EEEEEEEEEvNT_6ParamsE$_ZN4cute3eso3ESOILb0ELb1EJNS_5tupleIJiNS2_IJiiEEEEEENS2_IJNS_10UnderscoreENS2_IJS5_S5_EEEEEEEEC2ERKS4_RKS7_)
        /*174a4*/ 	.word	0x00000000


	//----- nvinfo : EIATTR_FRAME_SIZE
	.align		4
.L_15910:
        /*174a8*/ 	.byte	0x04, 0x11
        /*174aa*/ 	.short	(.L_15912 - .L_15911)
	.align		4
.L_15911:
        /*174ac*/ 	.word	index@($_ZN7cutlass13device_kernelIN5flash19enable_sm80_to_sm89INS1_16FlashAttnBwdSm80INS1_25CollectiveMainloopBwdSm80ILi2ELi2EN4cute5tupleIJNS5_1CILi128EEES8_NS7_ILi64EEEEEENS_10bfloat16_tEfNS_4arch4Sm80ELb0ELb0ELb1ELb1ELb0ELb0ELb0ELb0ELi2ELi4ELi4ELi4ELb0EEENS1_21CollectiveEpilogueBwdISA_SB_SD_Li256ELb1ELb0ELi2EEENS1_19SingleTileSchedulerILb1ELb0ELb0ELi128EEEEEEEEEvNT_6ParamsE$_ZN4cute3eso3ESOILb0ELb1EJNS_5tupleIJiNS2_IJiNS_1CILi0EEEEEEEEENS2_IJNS_10UnderscoreENS2_IJS7_S7_EEEEEEEEC2ERKS6_RKS9_)
        /*174b0*/ 	.word	0x00000000


	//----- nvinfo : EIATTR_FRAME_SIZE
	.align		4
.L_15912:
        /*174b4*/ 	.byte	0x04, 0x11
        /*174b6*/ 	.short	(.L_15914 - .L_15913)
	.align		4
.L_15913:
        /*174b8*/ 	.word	index@($_ZN7cutlass13device_kernelIN5flash19enable_sm80_to_sm89INS1_16FlashAttnBwdSm80INS1_25CollectiveMainloopBwdSm80ILi2ELi2EN4cute5tupleIJNS5_1CILi128EEES8_NS7_ILi64EEEEEENS_10bfloat16_tEfNS_4arch4Sm80ELb0ELb0ELb1ELb1ELb0ELb0ELb0ELb0ELi2ELi4ELi4ELi4ELb0EEENS1_21CollectiveEpilogueBwdISA_SB_SD_Li256ELb1ELb0ELi2EEENS1_19SingleTileSchedulerILb1ELb0ELb0ELi128EEEEEEEEEvNT_6ParamsE$_ZN4cute3eso3ESOILb0ELb0EJiiiNS_1CILi72EEENS2_ILi512EEEEEC2ERKiS7_S7_RKS3_RKS4_)
        /*174bc*/ 	.word	0x00000000


	//----- nvinfo : EIATTR_FRAME_SIZE
	.align		4
.L_15914:
        /*174c0*/ 	.byte	0x04, 0x11
        /*174c2*/ 	.short	(.L_15916 - .L_15915)
	.align		4
.L_15915:
        /*174c4*/ 	.word	index@($_ZN7cutlass13device_kernelIN5flash19enable_sm80_to_sm89INS1_16FlashAttnBwdSm80INS1_25CollectiveMainloopBwdSm80ILi2ELi2EN4cute5tupleIJNS5_1CILi128EEES8_NS7_ILi64EEEEEENS_10bfloat16_tEfNS_4arch4Sm80ELb0ELb0ELb1ELb1ELb0ELb0ELb0ELb0ELi2ELi4ELi4ELi4ELb0EEENS1_21CollectiveEpilogueBwdISA_SB_SD_Li256ELb1ELb0ELi2EEENS1_19SingleTileSchedulerILb1ELb0ELb0ELi128EEEEEEEEEvNT_6ParamsE$_ZN4cute3eso3ESOILb0ELb0EJiiiNS_1CILi144EEENS2_ILi512EEEEEC2ERKiS7_S7_RKS3_RKS4_)
        /*174c8*/ 	.word	0x00000000


	//----- nvinfo : EIATTR_FRAME_SIZE
	.align		4
.L_15916:
        /*174cc*/ 	.byte	0x04, 0x11
        /*174ce*/ 	.short	(.L_15918 - .L_15917)
	.align		4
.L_15917:
        /*174d0*/ 	.word	index@($_ZN7cutlass13device_kernelIN5flash19enable_sm80_to_sm89INS1_16FlashAttnBwdSm80INS1_25CollectiveMainloopBwdSm80ILi2ELi2EN4cute5tupleIJNS5_1CILi128EEES8_NS7_ILi64EEEEEENS_10bfloat16_tEfNS_4arch4Sm80ELb0ELb0ELb1ELb1ELb0ELb0ELb0ELb0ELi2ELi4ELi4ELi4ELb0EEENS1_21CollectiveEpilogueBwdISA_SB_SD_Li256ELb1ELb0ELi2EEENS1_19SingleTileSchedulerILb1ELb0ELb0ELi128EEEEEEEEEvNT_6ParamsE$_ZN4cute3eso3ESOILb0ELb0EJiiiNS_1CILi0EEEEEC2ERKiS6_S6_RKS3_)
        /*174d4*/ 	.word	0x00000000


	//----- nvinfo : EIATTR_FRAME_SIZE
	.align		4
.L_15918:
        /*174d8*/ 	.byte	0x04, 0x11
        /*174da*/ 	.short	(.L_15920 - .L_15919)
	.align		4
.L_15919:
        /*174dc*/ 	.word	index@($_ZN7cutlass13device_kernelIN5flash19enable_sm80_to_sm89INS1_16FlashAttnBwdSm80INS1_25CollectiveMainloopBwdSm80ILi2ELi2EN4cute5tupleIJNS5_1CILi128EEES8_NS7_ILi64EEEEEENS_10bfloat16_tEfNS_4arch4Sm80ELb0ELb0ELb1ELb1ELb0ELb0ELb0ELb0ELi2ELi4ELi4ELi4ELb0EEENS1_21CollectiveEpilogueBwdISA_SB_SD_Li256ELb1ELb0ELi2EEENS1_19SingleTileSchedulerILb1ELb0ELb0ELi128EEEEEEEEEvNT_6ParamsE$_ZN4cute3eso3ESOILb0ELb0EJiiiEEC2ERKiS4_S4_)
        /*174e0*/ 	.word	0x00000000


	//----- nvinfo : EIATTR_FRAME_SIZE
	.align		4
.L_15920:
        /*174e4*/ 	.byte	0x04, 0x11
        /*174e6*/ 	.short	(.L_15922 - .L_15921)
	.align		4
.L_15921:
        /*174e8*/ 	.word	index@($_ZN7cutlass13device_kernelIN5flash19enable_sm80_to_sm89INS1_16FlashAttnBwdSm80INS1_25CollectiveMainloopBwdSm80ILi2ELi2EN4cute5tupleIJNS5_1CILi128EEES8_NS7_ILi64EEEEEENS_10bfloat16_tEfNS_4arch4Sm80ELb0ELb0ELb1ELb1ELb0ELb0ELb0ELb0ELi2ELi4ELi4ELi4ELb0EEENS1_21CollectiveEpilogueBwdISA_SB_SD_Li256ELb1ELb0ELi2EEENS1_19SingleTileSchedulerILb1ELb0ELb0ELi128EEEEEEEEEvNT_6ParamsE$_ZN4cute3eso3ESOILb0ELb0EJiiNS_1CILi8192EEEEEC2ERKiS6_RKS3_)
        /*174ec*/ 	.word	0x00000000


	//----- nvinfo : EIATTR_FRAME_SIZE
	.align		4
.L_15922:
        /*174f0*/ 	.byte	0x04, 0x11
        /*174f2*/ 	.short	(.L_15924 - .L_15923)
	.align		4
.L_15923:
        /*174f4*/ 	.word	index@($_ZN7cutlass13device_kernelIN5flash19enable_sm80_to_sm89INS1_16FlashAttnBwdSm80INS1_25CollectiveMainloopBwdSm80ILi2ELi2EN4cute5tupleIJNS5_1CILi128EEES8_NS7_ILi64EEEEEENS_10bfloat16_tEfNS_4arch4Sm80ELb0ELb0ELb1ELb1ELb0ELb0ELb0ELb0ELi2ELi4ELi4ELi4ELb0EEENS1_21CollectiveEpilogueBwdISA_SB_SD_Li256ELb1ELb0ELi2EEENS1_19SingleTileSchedulerILb1ELb0ELb0ELi128EEEEEEEEEvNT_6ParamsE$_ZN4cute3eso3ESOILb0ELb0EJiiNS_1CILi72EEENS2_ILi512EEEEEC2ERKiS7_RKS3_RKS4_)
        /*174f8*/ 	.word	0x00000000


	//----- nvinfo : EIATTR_FRAME_SIZE
	.align		4
.L_15924:
        /*174fc*/ 	.byte	0x04, 0x11
        /*174fe*/ 	.short	(.L_15926 - .L_15925)
	.align		4
.L_15925:
        /*17500*/ 	.word	index@($_ZN7cutlass13device_kernelIN5flash19enable_sm80_to_sm89INS1_16FlashAttnBwdSm80INS1_25CollectiveMainloopBwdSm80ILi2ELi2EN4cute5tupleIJNS5_1CILi128EEES8_NS7_ILi64EEEEEENS_10bfloat16_tEfNS_4arch4Sm80ELb0ELb0ELb1ELb1ELb0ELb0ELb0ELb0ELi2ELi4ELi4ELi4ELb0EEENS1_21CollectiveEpilogueBwdISA_SB_SD_Li256ELb1ELb0ELi2EEENS1_19SingleTileSchedulerILb1ELb0ELb0ELi128EEEEEEEEEvNT_6ParamsE$_ZN4cute3eso3ESOILb0ELb0EJiiNS_1CILi144EEENS2_ILi512EEEEEC2ERKiS7_RKS3_RKS4_)
        /*17504*/ 	.word	0x00000000


	//----- nvinfo : EIATTR_FRAME_SIZE
	.align		4
.L_15926:
        /*17508*/ 	.byte	0x04, 0x11
        /*1750a*/ 	.short	(.L_15928 - .L_15927)
	.align		4
.L_15927:
        /*1750c*/ 	.word	index@($_ZN7cutlass13device_kernelIN5flash19enable_sm80_to_sm89INS1_16FlashAttnBwdSm80INS1_25CollectiveMainloopBwdSm80ILi2ELi2EN4cute5tupleIJNS5_1CILi128EEES8_NS7_ILi64EEEEEENS_10bfloat16_tEfNS_4arch4Sm80ELb0ELb0ELb1ELb1ELb0ELb0ELb0ELb0ELi2ELi4ELi4ELi4ELb0EEENS1_21CollectiveEpilogueBwdISA_SB_SD_Li256ELb1ELb0ELi2EEENS1_19SingleTileSchedulerILb1ELb0ELb0ELi128EEEEEEEEEvNT_6ParamsE$_ZN4cute3eso3ESOILb0ELb0EJiiNS_1CILi1024EEEEEC2ERKiS6_RKS3_)
        /*17510*/ 	.word	0x00000000


	//----- nvinfo : EIATTR_FRAME_SIZE
	.align		4
.L_15928:
        /*17514*/ 	.byte	0x04, 0x11
        /*17516*/ 	.short	(.L_15930 - .L_15929)
	.align		4
.L_15929:
        /*17518*/ 	.word	index@($_ZN7cutlass13device_kernelIN5flash19enable_sm80_to_sm89INS1_16FlashAttnBwdSm80INS1_25CollectiveMainloopBwdSm80ILi2ELi2EN4cute5tupleIJNS5_1CILi128EEES8_NS7_ILi64EEEEEENS_10bfloat16_tEfNS_4arch4Sm80ELb0ELb0ELb1ELb1ELb0ELb0ELb0ELb0ELi2ELi4ELi4ELi4ELb0EEENS1_21CollectiveEpilogueBwdISA_SB_SD_Li256ELb1ELb0ELi2EEENS1_19SingleTileSchedulerILb1ELb0ELb0ELi128EEEEEEEEEvNT_6ParamsE$_ZN4cute3eso3ESOILb0ELb0EJiiNS_1CILi0EEEEEC2ERKiS6_RKS3_)
        /*1751c*/ 	.word	0x00000000


	//----- nvinfo : EIATTR_FRAME_SIZE
	.align		4
.L_15930:
        /*17520*/ 	.byte	0x04, 0x11
        /*17522*/ 	.short	(.L_15932 - .L_15931)
	.align		4
.L_15931:
        /*17524*/ 	.word	index@($_ZN7cutlass13device_kernelIN5flash19enable_sm80_to_sm89INS1_16FlashAttnBwdSm80INS1_25CollectiveMainloopBwdSm80ILi2ELi2EN4cute5tupleIJNS5_1CILi128EEES8_NS7_ILi64EEEEEENS_10bfloat16_tEfNS_4arch4Sm80ELb0ELb0ELb1ELb1ELb0ELb0ELb0ELb0ELi2ELi4ELi4ELi4ELb0EEENS1_21CollectiveEpilogueBwdISA_SB_SD_Li256ELb1ELb0ELi2EEENS1_19SingleTileSchedulerILb1ELb0ELb0ELi128EEEEEEEEEvNT_6ParamsE$_ZN4cute3eso3ESOILb0ELb0EJiiEEC2ERKiS4_)
        /*17528*/ 	.word	0x00000000


	//----- nvinfo : EIATTR_FRAME_SIZE
	.align		4
.L_15932:
        /*1752c*/ 	.byte	0x04, 0x11
        /*1752e*/ 	.short	(.L_15934 - .L_15933)
	.align		4
.L_15933:
        /*17530*/ 	.word	index@($_ZN7cutlass13device_kernelIN5flash19enable_sm80_to_sm89INS1_16FlashAttnBwdSm80INS1_25CollectiveMainloopBwdSm80ILi2ELi2EN4cute5tupleIJNS5_1CILi128EEES8_NS7_ILi64EEEEEENS_10bfloat16_tEfNS_4arch4Sm80ELb0ELb0ELb1ELb1ELb0ELb0ELb0ELb0ELi2ELi4ELi4ELi4ELb0EEENS1_21CollectiveEpilogueBwdISA_SB_SD_Li256ELb1ELb0ELi2EEENS1_19SingleTileSchedulerILb1ELb0ELb0ELi128EEEEEEEEEvNT_6ParamsE$_ZN4cute3eso3ESOILb0ELb0EJiNS_5tupleIJiiEEEEEC2ERKiRKS3_)
        /*17534*/ 	.word	0x00000000


	//----- nvinfo : EIATTR_FRAME_SIZE
	.align		4
.L_15934:
        /*17538*/ 	.byte	0x04, 0x11
        /*1753a*/ 	.short	(.L_15936 - .L_15935)
	.align		4
.L_15935:
        /*1753c*/ 	.word	index@($_ZN7cutlass13device_kernelIN5flash19enable_sm80_to_sm89INS1_16FlashAttnBwdSm80INS1_25CollectiveMainloopBwdSm80ILi2ELi2EN4cute5tupleIJNS5_1CILi128EEES8_NS7_ILi64EEEEEENS_10bfloat16_tEfNS_4arch4Sm80ELb0ELb0ELb1ELb1ELb0ELb0ELb0ELb0ELi2ELi4ELi4ELi4ELb0EEENS1_21CollectiveEpilogueBwdISA_SB_SD_Li256ELb1ELb0ELi2EEENS1_19SingleTileSchedulerILb1ELb0ELb0ELi128EEEEEEEEEvNT_6ParamsE$_ZN4cute3eso3ESOILb0ELb0EJiNS_5tupleIJiNS_1CILi0EEEEEEEEC2ERKiRKS5_)
        /*17540*/ 	.word	0x00000000


	//----- nvinfo : EIATTR_FRAME_SIZE
	.align		4
.L_15936:
        /*17544*/ 	.byte	0x04, 0x11
        /*17546*/ 	.short	(.L_15938 - .L_15937)
	.align		4
.L_15937:
        /*17548*/ 	.word	index@($_ZN7cutlass13device_kernelIN5flash19enable_sm80_to_sm89INS1_16FlashAttnBwdSm80INS1_25CollectiveMainloopBwdSm80ILi2ELi2EN4cute5tupleIJNS5_1CILi128EEES8_NS7_ILi64EEEEEENS_10bfloat16_tEfNS_4arch4Sm80ELb0ELb0ELb1ELb1ELb0ELb0ELb0ELb0ELi2ELi4ELi4ELi4ELb0EEENS1_21CollectiveEpilogueBwdISA_SB_SD_Li256ELb1ELb0ELi2EEENS1_19SingleTileSchedulerILb1ELb0ELb0ELi128EEEEEEEEEvNT_6ParamsE$_ZN4cute3eso3ESOILb0ELb0EJNS_6LayoutINS_5tupleIJNS3_IJNS_1CILi8EEENS4_ILi1EEEEEENS4_ILi4EEES6_EEENS3_IJNS3_IJS6_NS4_ILi0EEEEEElSA_EEEEElEEC2ERKSD_RKl)
        /*1754c*/ 	.word	0x00000000


	//----- nvinfo : EIATTR_FRAME_SIZE
	.align		4
.L_15938:
        /*17550*/ 	.byte	0x04, 0x11
        /*17552*/ 	.short	(.L_15940 - .L_15939)
	.align		4
.L_15939:
        /*17554*/ 	.word	index@($_ZN7cutlass13device_kernelIN5flash19enable_sm80_to_sm89INS1_16FlashAttnBwdSm80INS1_25CollectiveMainloopBwdSm80ILi2ELi2EN4cute5tupleIJNS5_1CILi128EEES8_NS7_ILi64EEEEEENS_10bfloat16_tEfNS_4arch4Sm80ELb0ELb0ELb1ELb1ELb0ELb0ELb0ELb0ELi2ELi4ELi4ELi4ELb0EEENS1_21CollectiveEpilogueBwdISA_SB_SD_Li256ELb1ELb0ELi2EEENS1_19SingleTileSchedulerILb1ELb0ELb0ELi128EEEEEEEEEvNT_6ParamsE$_ZN4cute3eso3ESOILb0ELb0EJNS_6LayoutINS_5tupleIJNS3_IJNS_1CILi8EEENS4_ILi1EEEEEENS4_ILi4EEES6_EEENS3_IJNS3_IJS6_NS4_ILi0EEEEEElSA_EEEEENS_10ViewEngineINS_8gmem_ptrIPKN7cutlass10bfloat16_tEEEEEEEC2ERKSD_RKSL_)
        /*17558*/ 	.word	0x00000000


	//----- nvinfo : EIATTR_FRAME_SIZE
	.align		4
.L_15940:
        /*1755c*/ 	.byte	0x04, 0x11
        /*1755e*/ 	.short	(.L_15942 - .L_15941)
	.align		4
.L_15941:
        /*17560*/ 	.word	index@($_ZN7cutlass13device_kernelIN5flash19enable_sm80_to_sm89INS1_16FlashAttnBwdSm80INS1_25CollectiveMainloopBwdSm80ILi2ELi2EN4cute5tupleIJNS5_1CILi128EEES8_NS7_ILi64EEEEEENS_10bfloat16_tEfNS_4arch4Sm80ELb0ELb0ELb1ELb1ELb0ELb0ELb0ELb0ELi2ELi4ELi4ELi4ELb0EEENS1_21CollectiveEpilogueBwdISA_SB_SD_Li256ELb1ELb0ELi2EEENS1_19SingleTileSchedulerILb1ELb0ELb0ELi128EEEEEEEEEvNT_6ParamsE$_ZN4cute3eso3ESOILb0ELb0EJNS_6LayoutINS_5tupleIJNS3_IJNS_1CILi8EEENS4_ILi1EEEEEENS4_ILi2EEES5_EEENS3_IJNS3_IJS6_NS4_ILi0EEEEEEiNS4_ILi1024EEEEEEEEiEEC2ERKSE_RKi)
        /*17564*/ 	.word	0x00000000


	//----- nvinfo : EIATTR_FRAME_SIZE
	.align		4
.L_15942:
        /*17568*/ 	.byte	0x04, 0x11
        /*1756a*/ 	.short	(.L_15944 - .L_15943)
	.align		4
.L_15943:
        /*1756c*/ 	.word	index@($_ZN7cutlass13device_kernelIN5flash19enable_sm80_to_sm89INS1_16FlashAttnBwdSm80INS1_25CollectiveMainloopBwdSm80ILi2ELi2EN4cute5tupleIJNS5_1CILi128EEES8_NS7_ILi64EEEEEENS_10bfloat16_tEfNS_4arch4Sm80ELb0ELb0ELb1ELb1ELb0ELb0ELb0ELb0ELi2ELi4ELi4ELi4ELb0EEENS1_21CollectiveEpilogueBwdISA_SB_SD_Li256ELb1ELb0ELi2EEENS1_19SingleTileSchedulerILb1ELb0ELb0ELi128EEEEEEEEEvNT_6ParamsE$_ZN4cute3eso3ESOILb0ELb0EJNS_6LayoutINS_5tupleIJNS3_IJNS_1CILi8EEENS4_ILi1EEEEEENS4_ILi2EEES5_EEENS3_IJNS3_IJS6_NS4_ILi0EEEEEEiNS4_ILi1024EEEEEEEENS_10ViewEngineINS_8smem_ptrIPN7cutlass10bfloat16_tEEEEEEEC2ERKSE_RKSL_)
        /*17570*/ 	.word	0x00000000


	//----- nvinfo : EIATTR_FRAME_SIZE
	.align		4
.L_15944:
        /*17574*/ 	.byte	0x04, 0x11
        /*17576*/ 	.short	(.L_15946 - .L_15945)
	.align		4
.L_15945:
        /*17578*/ 	.word	index@($_ZN7cutlass13device_kernelIN5flash19enable_sm80_to_sm89INS1_16FlashAttnBwdSm80INS1_25CollectiveMainloopBwdSm80ILi2ELi2EN4cute5tupleIJNS5_1CILi128EEES8_NS7_ILi64EEEEEENS_10bfloat16_tEfNS_4arch4Sm80ELb0ELb0ELb1ELb1ELb0ELb0ELb0ELb0ELi2ELi4ELi4ELi4ELb0EEENS1_21CollectiveEpilogueBwdISA_SB_SD_Li256ELb1ELb0ELi2EEENS1_19SingleTileSchedulerILb1ELb0ELb0ELi128EEEEEEEEEvNT_6ParamsE$_ZN4cute3eso3ESOILb0ELb0EJNS_6LayoutINS_5tupleIJNS3_IJNS_1CILi8EEENS4_ILi1EEEEEENS4_ILi2EEENS3_IJS8_S8_EEEEEENS3_IJNS3_IJS6_NS4_ILi0EEEEEENS4_ILi4096EEENS3_IJiiEEEEEEEEiEEC2ERKSG_RKi)
        /*1757c*/ 	.word	0x00000000


	//----- nvinfo : EIATTR_FRAME_SIZE
	.align		4
.L_15946:
        /*17580*/ 	.byte	0x04, 0x11
        /*17582*/ 	.short	(.L_15948 - .L_15947)
	.align		4
.L_15947:
        /*17584*/ 	.word	index@($_ZN7cutlass13device_kernelIN5flash19enable_sm80_to_sm89INS1_16FlashAttnBwdSm80INS1_25CollectiveMainloopBwdSm80ILi2ELi2EN4cute5tupleIJNS5_1CILi128EEES8_NS7_ILi64EEEEEENS_10bfloat16_tEfNS_4arch4Sm80ELb0ELb0ELb1ELb1ELb0ELb0ELb0ELb0ELi2ELi4ELi4ELi4ELb0EEENS1_21CollectiveEpilogueBwdISA_SB_SD_Li256ELb1ELb0ELi2EEENS1_19SingleTileSchedulerILb1ELb0ELb0ELi128EEEEEEEEEvNT_6ParamsE$_ZN4cute3eso3ESOILb0ELb0EJNS_6LayoutINS_5tupleIJNS3_IJNS_1CILi8EEENS4_ILi1EEEEEENS4_ILi2EEENS3_IJS8_S8_EEEEEENS3_IJNS3_IJS6_NS4_ILi0EEEEEENS4_ILi4096EEENS3_IJiiEEEEEEEENS_10ViewEngineINS_8smem_ptrIPN7cutlass10bfloat16_tEEEEEEEC2ERKSG_RKSN_)
        /*17588*/ 	.word	0x00000000


	//----- nvinfo : EIATTR_FRAME_SIZE
	.align		4
.L_15948:
        /*1758c*/ 	.byte	0x04, 0x11
        /*1758e*/ 	.short	(.L_15950 - .L_15949)
	.align		4
.L_15949:
        /*17590*/ 	.word	index@($_ZN7cutlass13device_kernelIN5flash19enable_sm80_to_sm89INS1_16FlashAttnBwdSm80INS1_25CollectiveMainloopBwdSm80ILi2ELi2EN4cute5tupleIJNS5_1CILi128EEES8_NS7_ILi64EEEEEENS_10bfloat16_tEfNS_4arch4Sm80ELb0ELb0ELb1ELb1ELb0ELb0ELb0ELb0ELi2ELi4ELi4ELi4ELb0EEENS1_21CollectiveEpilogueBwdISA_SB_SD_Li256ELb1ELb0ELi2EEENS1_19SingleTileSchedulerILb1ELb0ELb0ELi128EEEEEEEEEvNT_6ParamsE$_ZN4cute3eso3ESOILb0ELb0EJNS_6LayoutINS_5tupleIJNS3_IJNS_1CILi8EEENS4_ILi1EEEEEENS4_ILi2EEEEEENS3_IJNS3_IJS6_NS4_ILi0EEEEEEiEEEEEiEEC2ERKSD_RKi)
        /*17594*/ 	.word	0x00000000


	//----- nvinfo : EIATTR_FRAME_SIZE
	.align		4
.L_15950:
        /*17598*/ 	.byte	0x04, 0x11
        /*1759a*/ 	.short	(.L_15952 - .L_15951)
	.align		4
.L_15951:
        /*1759c*/ 	.word	index@($_ZN7cutlass13device_kernelIN5flash19enable_sm80_to_sm89INS1_16FlashAttnBwdSm80INS1_25CollectiveMainloopBwdSm80ILi2ELi2EN4cute5tupleIJNS5_1CILi128EEES8_NS7_ILi64EEEEEENS_10bfloat16_tEfNS_4arch4Sm80ELb0ELb0ELb1ELb1ELb0ELb0ELb0ELb0ELi2ELi4ELi4ELi4ELb0EEENS1_21CollectiveEpilogueBwdISA_SB_SD_Li256ELb1ELb0ELi2EEENS1_19SingleTileSchedulerILb1ELb0ELb0ELi128EEEEEEEEEvNT_6ParamsE$_ZN4cute3eso3ESOILb0ELb0EJNS_6LayoutINS_5tupleIJNS3_IJNS_1CILi8EEENS4_ILi1EEEEEENS4_ILi2EEEEEENS3_IJNS3_IJS6_NS4_ILi0EEEEEEiEEEEENS_10ViewEngineINS_8smem_ptrIPN7cutlass10bfloat16_tEEEEEEEC2ERKSD_RKSK_)
        /*175a0*/ 	.word	0x00000000


	//----- nvinfo : EIATTR_FRAME_SIZE
	.align		4
.L_15952:
        /*175a4*/ 	.byte	0x04, 0x11
        /*175a6*/ 	.short	(.L_15954 - .L_15953)
	.align		4
.L_15953:
        /*175a8*/ 	.word	index@($_ZN7cutlass13device_kernelIN5flash19enable_sm80_to_sm89INS1_16FlashAttnBwdSm80INS1_25CollectiveMainloopBwdSm80ILi2ELi2EN4cute5tupleIJNS5_1CILi128EEES8_NS7_ILi64EEEEEENS_10bfloat16_tEfNS_4arch4Sm80ELb0ELb0ELb1ELb1ELb0ELb0ELb0ELb0ELi2ELi4ELi4ELi4ELb0EEENS1_21CollectiveEpilogueBwdISA_SB_SD_Li256ELb1ELb0ELi2EEENS1_19SingleTileSchedulerILb1ELb0ELb0ELi128EEEEEEEEEvNT_6ParamsE$_ZN4cute3eso3ESOILb0ELb0EJNS_6LayoutINS_5tupleIJNS3_IJNS_1CILi8EEENS4_ILi1EEEEEENS3_IJNS4_ILi2EEEEEEEEENS3_IJNS3_IJS6_NS4_ILi0EEEEEENS3_IJiEEEEEEEENS_10ViewEngineINS_8smem_ptrIPN7cutlass10bfloat16_tEEEEEEEC2ERKSF_RKSM_)
        /*175ac*/ 	.word	0x00000000


	//----- nvinfo : EIATTR_FRAME_SIZE
	.align		4
.L_15954:
        /*175b0*/ 	.byte	0x04, 0x11
        /*175b2*/ 	.short	(.L_15956 - .L_15955)
	.align		4
.L_15955:
        /*175b4*/ 	.word	index@($_ZN7cutlass13device_kernelIN5flash19enable_sm80_to_sm89INS1_16FlashAttnBwdSm80INS1_25CollectiveMainloopBwdSm80ILi2ELi2EN4cute5tupleIJNS5_1CILi128EEES8_NS7_ILi64EEEEEENS_10bfloat16_tEfNS_4arch4Sm80ELb0ELb0ELb1ELb1ELb0ELb0ELb0ELb0ELi2ELi4ELi4ELi4ELb0EEENS1_21CollectiveEpilogueBwdISA_SB_SD_Li256ELb1ELb0ELi2EEENS1_19SingleTileSchedulerILb1ELb0ELb0ELi128EEEEEEEEEvNT_6ParamsE$_ZN4cute3eso3ESOILb0ELb0EJNS_6LayoutINS_5tupleIJNS3_IJNS_1CILi2EEES5_S5_EEES5_NS3_IJS5_S5_EEEEEENS3_IJNS3_IJNS4_ILi1EEENS4_ILi512EEEiEEENS4_ILi4096EEENS3_IJiiEEEEEEEEjEEC2ERKSF_RKj)
        /*175b8*/ 	.word	0x00000000


	//----- nvinfo : EIATTR_FRAME_SIZE
	.align		4
.L_15956:
        /*175bc*/ 	.byte	0x04, 0x11
        /*175be*/ 	.short	(.L_15958 - .L_15957)
	.align		4
.L_15957:
        /*175c0*/ 	.word	index@($_ZN7cutlass13device_kernelIN5flash19enable_sm80_to_sm89INS1_16FlashAttnBwdSm80INS1_25CollectiveMainloopBwdSm80ILi2ELi2EN4cute5tupleIJNS5_1CILi128EEES8_NS7_ILi64EEEEEENS_10bfloat16_tEfNS_4arch4Sm80ELb0ELb0ELb1ELb1ELb0ELb0ELb0ELb0ELi2ELi4ELi4ELi4ELb0EEENS1_21CollectiveEpilogueBwdISA_SB_SD_Li256ELb1ELb0ELi2EEENS1_19SingleTileSchedulerILb1ELb0ELb0ELi128EEEEEEEEEvNT_6ParamsE$_ZN4cute3eso3ESOILb0ELb0EJNS_6LayoutINS_5tupleIJNS3_IJNS_1CILi2EEES5_S5_EEES5_NS3_IJS5_S5_EEEEEENS3_IJNS3_IJNS4_ILi1EEENS4_ILi512EEEiEEENS4_ILi4096EEENS3_IJiiEEEEEEEENS_10ViewEngineINS_8smem_ptrIPN7cutlass10bfloat16_tEEEEEEEC2ERKSF_RKSM_)
        /*175c4*/ 	.word	0x00000000


	//----- nvinfo : EIATTR_FRAME_SIZE
	.align		4
.L_15958:
        /*175c8*/ 	.byte	0x04, 0x11
        /*175ca*/ 	.short	(.L_15960 - .L_15959)
	.align		4
.L_15959:
        /*175cc*/ 	.word	index@($_ZN7cutlass13device_kernelIN5flash19enable_sm80_to_sm89INS1_16FlashAttnBwdSm80INS1_25CollectiveMainloopBwdSm80ILi2ELi2EN4cute5tupleIJNS5_1CILi128EEES8_NS7_ILi64EEEEEENS_10bfloat16_tEfNS_4arch4Sm80ELb0ELb0ELb1ELb1ELb0ELb0ELb0ELb0ELi2ELi4ELi4ELi4ELb0EEENS1_21CollectiveEpilogueBwdISA_SB_SD_Li256ELb1ELb0ELi2EEENS1_19SingleTileSchedulerILb1ELb0ELb0ELi128EEEEEEEEEvNT_6ParamsE$_ZN4cute3eso3ESOILb0ELb0EJNS_6LayoutINS_5tupleIJNS3_IJNS_1CILi2EEES5_S5_EEES5_NS3_IJNS3_IJS5_S5_EEES5_EEEEEENS3_IJNS3_IJNS4_ILi1EEENS4_ILi512EEEiEEENS4_ILi4096EEENS3_IJNS3_IJiiEEENS4_ILi8192EEEEEEEEEEEjEEC2ERKSI_RKj)
        /*175d0*/ 	.word	0x00000000


	//----- nvinfo : EIATTR_FRAME_SIZE
	.align		4
.L_15960:
        /*175d4*/ 	.byte	0x04, 0x11
        /*175d6*/ 	.short	(.L_15962 - .L_15961)
	.align		4
.L_15961:
        /*175d8*/ 	.word	index@($_ZN7cutlass13device_kernelIN5flash19enable_sm80_to_sm89INS1_16FlashAttnBwdSm80INS1_25CollectiveMainloopBwdSm80ILi2ELi2EN4cute5tupleIJNS5_1CILi128EEES8_NS7_ILi64EEEEEENS_10bfloat16_tEfNS_4arch4Sm80ELb0ELb0ELb1ELb1ELb0ELb0ELb0ELb0ELi2ELi4ELi4ELi4ELb0EEENS1_21CollectiveEpilogueBwdISA_SB_SD_Li256ELb1ELb0ELi2EEENS1_19SingleTileSchedulerILb1ELb0ELb0ELi128EEEEEEEEEvNT_6ParamsE$_ZN4cute3eso3ESOILb0ELb0EJNS_6LayoutINS_5tupleIJNS3_IJNS_1CILi2EEES5_S5_EEES5_NS3_IJNS3_IJS5_S5_EEES5_EEEEEENS3_IJNS3_IJNS4_ILi1EEENS4_ILi512EEEiEEENS4_ILi4096EEENS3_IJNS3_IJiiEEENS4_ILi8192EEEEEEEEEEENS_10ViewEngineINS_8smem_ptrIPN7cutlass10bfloat16_tEEEEEEEC2ERKSI_RKSP_)
        /*175dc*/ 	.word	0x00000000


	//----- nvinfo : EIATTR_FRAME_SIZE
	.align		4
.L_15962:
        /*175e0*/ 	.byte	0x04, 0x11
        /*175e2*/ 	.short	(.L_15964 - .L_15963)
	.align		4
.L_15963:
        /*175e4*/ 	.word	index@($_ZN7cutlass13device_kernelIN5flash19enable_sm80_to_sm89INS1_16FlashAttnBwdSm80INS1_25CollectiveMainloopBwdSm80ILi2ELi2EN4cute5tupleIJNS5_1CILi128EEES8_NS7_ILi64EEEEEENS_10bfloat16_tEfNS_4arch4Sm80ELb0ELb0ELb1ELb1ELb0ELb0ELb0ELb0ELi2ELi4ELi4ELi4ELb0EEENS1_21CollectiveEpilogueBwdISA_SB_SD_Li256ELb1ELb0ELi2EEENS1_19SingleTileSchedulerILb1ELb0ELb0ELi128EEEEEEEEEvNT_6ParamsE$_ZN4cute3eso3ESOILb0ELb0EJNS_6LayoutINS_5tupleIJNS3_IJNS_1CILi2EEES5_EEES6_NS4_ILi8EEEEEENS3_IJNS3_IJiNS4_ILi512EEEEEENS3_IJiiEEENS4_ILi1024EEEEEEEEjEEC2ERKSE_RKj)
        /*175e8*/ 	.word	0x00000000


	//----- nvinfo : EIATTR_FRAME_SIZE
	.align		4
.L_15964:
        /*175ec*/ 	.byte	0x04, 0x11
        /*175ee*/ 	.short	(.L_15966 - .L_15965)
	.align		4
.L_15965:
        /*175f0*/ 	.word	index@($_ZN7cutlass13device_kernelIN5flash19enable_sm80_to_sm89INS1_16FlashAttnBwdSm80INS1_25CollectiveMainloopBwdSm80ILi2ELi2EN4cute5tupleIJNS5_1CILi128EEES8_NS7_ILi64EEEEEENS_10bfloat16_tEfNS_4arch4Sm80ELb0ELb0ELb1ELb1ELb0ELb0ELb0ELb0ELi2ELi4ELi4ELi4ELb0EEENS1_21CollectiveEpilogueBwdISA_SB_SD_Li256ELb1ELb0ELi2EEENS1_19SingleTileSchedulerILb1ELb0ELb0ELi128EEEEEEEEEvNT_6ParamsE$_ZN4cute3eso3ESOILb0ELb0EJNS_6LayoutINS_5tupleIJNS3_IJNS_1CILi2EEES5_EEES6_NS4_ILi8EEEEEENS3_IJNS3_IJiNS4_ILi512EEEEEENS3_IJiiEEENS4_ILi1024EEEEEEEENS_10ViewEngineINS_8smem_ptrIPN7cutlass10bfloat16_tEEEEEEEC2ERKSE_RKSL_)
        /*175f4*/ 	.word	0x00000000


	//----- nvinfo : EIATTR_FRAME_SIZE
	.align		4
.L_15966:
        /*175f8*/ 	.byte	0x04, 0x11
        /*175fa*/ 	.short	(.L_15968 - .L_15967)
	.align		4
.L_15967:
        /*175fc*/ 	.word	index@($_ZN7cutlass13device_kernelIN5flash19enable_sm80_to_sm89INS1_16FlashAttnBwdSm80INS1_25CollectiveMainloopBwdSm80ILi2ELi2EN4cute5tupleIJNS5_1CILi128EEES8_NS7_ILi64EEEEEENS_10bfloat16_tEfNS_4arch4Sm80ELb0ELb0ELb1ELb1ELb0ELb0ELb0ELb0ELi2ELi4ELi4ELi4ELb0EEENS1_21CollectiveEpilogueBwdISA_SB_SD_Li256ELb1ELb0ELi2EEENS1_19SingleTileSchedulerILb1ELb0ELb0ELi128EEEEEEEEEvNT_6ParamsE$_ZN4cute3eso3ESOILb0ELb0EJNS_6LayoutINS_5tupleIJNS3_IJNS_1CILi2EEES5_EEENS4_ILi8EEES6_EEENS3_IJNS3_IJNS4_ILi1EEEiEEENS4_ILi1024EEENS3_IJiiEEEEEEEEjEEC2ERKSE_RKj)
        /*17600*/ 	.word	0x00000000


	//----- nvinfo : EIATTR_FRAME_SIZE
	.align		4
.L_15968:
        /*17604*/ 	.byte	0x04, 0x11
        /*17606*/ 	.short	(.L_15970 - .L_15969)
	.align		4
.L_15969:
        /*17608*/ 	.word	index@($_ZN7cutlass13device_kernelIN5flash19enable_sm80_to_sm89INS1_16FlashAttnBwdSm80INS1_25CollectiveMainloopBwdSm80ILi2ELi2EN4cute5tupleIJNS5_1CILi128EEES8_NS7_ILi64EEEEEENS_10bfloat16_tEfNS_4arch4Sm80ELb0ELb0ELb1ELb1ELb0ELb0ELb0ELb0ELi2ELi4ELi4ELi4ELb0EEENS1_21CollectiveEpilogueBwdISA_SB_SD_Li256ELb1ELb0ELi2EEENS1_19SingleTileSchedulerILb1ELb0ELb0ELi128EEEEEEEEEvNT_6ParamsE$_ZN4cute3eso3ESOILb0ELb0EJNS_6LayoutINS_5tupleIJNS3_IJNS_1CILi2EEES5_EEENS4_ILi8EEES6_EEENS3_IJNS3_IJNS4_ILi1EEEiEEENS4_ILi1024EEENS3_IJiiEEEEEEEENS_10ViewEngineINS_8smem_ptrIPN7cutlass10bfloat16_tEEEEEEEC2ERKSE_RKSL_)
        /*1760c*/ 	.word	0x00000000


	//----- nvinfo : EIATTR_FRAME_SIZE
	.align		4
.L_15970:
        /*17610*/ 	.byte	0x04, 0x11
        /*17612*/ 	.short	(.L_15972 - .L_15971)
	.align		4
.L_15971:
        /*17614*/ 	.word	index@($_ZN7cutlass13device_kernelIN5flash19enable_sm80_to_sm89INS1_16FlashAttnBwdSm80INS1_25CollectiveMainloopBwdSm80ILi2ELi2EN4cute5tupleIJNS5_1CILi128EEES8_NS7_ILi64EEEEEENS_10bfloat16_tEfNS_4arch4Sm80ELb0ELb0ELb1ELb1ELb0ELb0ELb0ELb0ELi2ELi4ELi4ELi4ELb0EEENS1_21CollectiveEpilogueBwdISA_SB_SD_Li256ELb1ELb0ELi2EEENS1_19SingleTileSchedulerILb1ELb0ELb0ELi128EEEEEEEEEvNT_6ParamsE$_ZN4cute3eso3ESOILb0ELb0EJNS_6LayoutINS_5tupleIJNS3_IJNS_1CILi1EEENS3_IJS5_NS4_ILi2EEES6_EEEEEES6_NS3_IJS6_S6_EEEEEENS3_IJNS3_IJNS4_ILi0EEENS3_IJS5_NS4_ILi256EEEiEEEEEENS4_ILi2048EEENS3_IJiNS4_ILi4096EEEEEEEEEEENS_10ViewEngineINS_8smem_ptrIPjEEEEEEC2ERKSJ_RKSO_)
        /*17618*/ 	.word	0x00000000


	//----- nvinfo : EIATTR_FRAME_SIZE
	.align		4
.L_15972:
        /*1761c*/ 	.byte	0x04, 0x11
        /*1761e*/ 	.short	(.L_15974 - .L_15973)
	.align		4
.L_15973:
        /*17620*/ 	.word	index@($_ZN7cutlass13device_kernelIN5flash19enable_sm80_to_sm89INS1_16FlashAttnBwdSm80INS1_25CollectiveMainloopBwdSm80ILi2ELi2EN4cute5tupleIJNS5_1CILi128EEES8_NS7_ILi64EEEEEENS_10bfloat16_tEfNS_4arch4Sm80ELb0ELb0ELb1ELb1ELb0ELb0ELb0ELb0ELi2ELi4ELi4ELi4ELb0EEENS1_21CollectiveEpilogueBwdISA_SB_SD_Li256ELb1ELb0ELi2EEENS1_19SingleTileSchedulerILb1ELb0ELb0ELi128EEEEEEEEEvNT_6ParamsE$_ZN4cute3eso3ESOILb0ELb0EJNS_6LayoutINS_5tupleIJNS3_IJNS3_IJNS_1CILi8EEENS4_ILi1EEEEEES6_EEENS3_IJNS3_IJS6_S6_EEENS4_ILi2EEEEEEEEENS3_IJNS3_IJNS3_IJS6_NS4_ILi0EEEEEESD_EEENS3_IJNS3_IJSD_SD_EEEiEEEEEEEENS_10ViewEngineINS_8smem_ptrIPN7cutlass10bfloat16_tEEEEEEEC2ERKSJ_RKSQ_)
        /*17624*/ 	.word	0x00000000


	//----- nvinfo : EIATTR_FRAME_SIZE
	.align		4
.L_15974:
        /*17628*/ 	.byte	0x04, 0x11
        /*1762a*/ 	.short	(.L_15976 - .L_15975)
	.align		4
.L_15975:
        /*1762c*/ 	.word	index@($_ZN7cutlass13device_kernelIN5flash19enable_sm80_to_sm89INS1_16FlashAttnBwdSm80INS1_25CollectiveMainloopBwdSm80ILi2ELi2EN4cute5tupleIJNS5_1CILi128EEES8_NS7_ILi64EEEEEENS_10bfloat16_tEfNS_4arch4Sm80ELb0ELb0ELb1ELb1ELb0ELb0ELb0ELb0ELi2ELi4ELi4ELi4ELb0EEENS1_21CollectiveEpilogueBwdISA_SB_SD_Li256ELb1ELb0ELi2EEENS1_19SingleTileSchedulerILb1ELb0ELb0ELi128EEEEEEEEEvNT_6ParamsE$_ZN4cute3eso3ESOILb0ELb0EJNS_5tupleIJiiEEEiNS_1CILi0EEEEEC2ERKS3_RKiRKS5_)
        /*17630*/ 	.word	0x00000000


	//----- nvinfo : EIATTR_FRAME_SIZE
	.align		4
.L_15976:
        /*17634*/ 	.byte	0x04, 0x11
        /*17636*/ 	.short	(.L_15978 - .L_15977)
	.align		4
.L_15977:
        /*17638*/ 	.word	index@($_ZN7cutlass13device_kernelIN5flash19enable_sm80_to_sm89INS1_16FlashAttnBwdSm80INS1_25CollectiveMainloopBwdSm80ILi2ELi2EN4cute5tupleIJNS5_1CILi128EEES8_NS7_ILi64EEEEEENS_10bfloat16_tEfNS_4arch4Sm80ELb0ELb0ELb1ELb1ELb0ELb0ELb0ELb0ELi2ELi4ELi4ELi4ELb0EEENS1_21CollectiveEpilogueBwdISA_SB_SD_Li256ELb1ELb0ELi2EEENS1_19SingleTileSchedulerILb1ELb0ELb0ELi128EEEEEEEEEvNT_6ParamsE$_ZN4cute3eso3ESOILb0ELb0EJNS_5tupleIJiNS_1CILi512EEEEEENS2_IJiiEEENS3_ILi1024EEEEEC2ERKS5_RKS6_RKS7_)
        /*1763c*/ 	.word	0x00000000


	//----- nvinfo : EIATTR_FRAME_SIZE
	.align		4
.L_15978:
        /*17640*/ 	.byte	0x04, 0x11
        /*17642*/ 	.short	(.L_15980 - .L_15979)
	.align		4
.L_15979:
        /*17644*/ 	.word	index@($_ZN7cutlass13device_kernelIN5flash19enable_sm80_to_sm89INS1_16FlashAttnBwdSm80INS1_25CollectiveMainloopBwdSm80ILi2ELi2EN4cute5tupleIJNS5_1CILi128EEES8_NS7_ILi64EEEEEENS_10bfloat16_tEfNS_4arch4Sm80ELb0ELb0ELb1ELb1ELb0ELb0ELb0ELb0ELi2ELi4ELi4ELi4ELb0EEENS1_21CollectiveEpilogueBwdISA_SB_SD_Li256ELb1ELb0ELi2EEENS1_19SingleTileSchedulerILb1ELb0ELb0ELi128EEEEEEEEEvNT_6ParamsE$_ZN4cute3eso3ESOILb0ELb0EJNS_5tupleIJNS_1CILi1EEEiEEENS3_ILi1024EEENS2_IJiiEEEEEC2ERKS5_RKS6_RKS7_)
        /*17648*/ 	.word	0x00000000


	//----- nvinfo : EIATTR_FRAME_SIZE
	.align		4
.L_15980:
        /*1764c*/ 	.byte	0x04, 0x11
        /*1764e*/ 	.short	(.L_15982 - .L_15981)
	.align		4
.L_15981:
        /*17650*/ 	.word	index@($_ZN7cutlass13device_kernelIN5flash19enable_sm80_to_sm89INS1_16FlashAttnBwdSm80INS1_25CollectiveMainloopBwdSm80ILi2ELi2EN4cute5tupleIJNS5_1CILi128EEES8_NS7_ILi64EEEEEENS_10bfloat16_tEfNS_4arch4Sm80ELb0ELb0ELb1ELb1ELb0ELb0ELb0ELb0ELi2ELi4ELi4ELi4ELb0EEENS1_21CollectiveEpilogueBwdISA_SB_SD_Li256ELb1ELb0ELi2EEENS1_19SingleTileSchedulerILb1ELb0ELb0ELi128EEEEEEEEEvNT_6ParamsE$_ZN4cute3eso3ESOILb0ELb0EJNS_5tupleIJNS_1CILi1EEENS3_ILi512EEEiEEENS3_ILi4096EEENS2_IJiiEEEEEC2ERKS6_RKS7_RKS8_)
        /*17654*/ 	.word	0x00000000


	//----- nvinfo : EIATTR_FRAME_SIZE
	.align		4
.L_15982:
        /*17658*/ 	.byte	0x04, 0x11
        /*1765a*/ 	.short	(.L_15984 - .L_15983)
	.align		4
.L_15983:
        /*1765c*/ 	.word	index@($_ZN7cutlass13device_kernelIN5flash19enable_sm80_to_sm89INS1_16FlashAttnBwdSm80INS1_25CollectiveMainloopBwdSm80ILi2ELi2EN4cute5tupleIJNS5_1CILi128EEES8_NS7_ILi64EEEEEENS_10bfloat16_tEfNS_4arch4Sm80ELb0ELb0ELb1ELb1ELb0ELb0ELb0ELb0ELi2ELi4ELi4ELi4ELb0EEENS1_21CollectiveEpilogueBwdISA_SB_SD_Li256ELb1ELb0ELi2EEENS1_19SingleTileSchedulerILb1ELb0ELb0ELi128EEEEEEEEEvNT_6ParamsE$_ZN4cute3eso3ESOILb0ELb0EJNS_5tupleIJNS_1CILi1EEENS3_ILi512EEEiEEENS3_ILi4096EEENS2_IJNS2_IJiiEEENS3_ILi8192EEEEEEEEC2ERKS6_RKS7_RKSA_)
        /*17660*/ 	.word	0x00000000


	//----- nvinfo : EIATTR_FRAME_SIZE
	.align		4
.L_15984:
        /*17664*/ 	.byte	0x04, 0x11
        /*17666*/ 	.short	(.L_15986 - .L_15985)
	.align		4
.L_15985:
        /*17668*/ 	.word	index@($_ZN7cutlass13device_kernelIN5flash19enable_sm80_to_sm89INS1_16FlashAttnBwdSm80INS1_25CollectiveMainloopBwdSm80ILi2ELi2EN4cute5tupleIJNS5_1CILi128EEES8_NS7_ILi64EEEEEENS_10bfloat16_tEfNS_4arch4Sm80ELb0ELb0ELb1ELb1ELb0ELb0ELb0ELb0ELi2ELi4ELi4ELi4ELb0EEENS1_21CollectiveEpilogueBwdISA_SB_SD_Li256ELb1ELb0ELi2EEENS1_19SingleTileSchedulerILb1ELb0ELb0ELi128EEEEEEEEEvNT_6ParamsE$_ZN4cute3eso3ESOILb0ELb0EJNS_5tupleIJNS_1CILi0EEENS2_IJNS3_ILi1EEENS3_ILi256EEEiEEEEEENS3_ILi2048EEENS2_IJiNS3_ILi4096EEEEEEEEC2ERKS8_RKS9_RKSB_)
        /*1766c*/ 	.word	0x00000000


	//----- nvinfo : EIATTR_FRAME_SIZE
	.align		4
.L_15986:
        /*17670*/ 	.byte	0x04, 0x11
        /*17672*/ 	.short	(.L_15988 - .L_15987)
	.align		4
.L_15987:
        /*17674*/ 	.word	index@($_ZN7cutlass13device_kernelIN5flash19enable_sm80_to_sm89INS1_16FlashAttnBwdSm80INS1_25CollectiveMainloopBwdSm80ILi2ELi2EN4cute5tupleIJNS5_1CILi128EEES8_NS7_ILi64EEEEEENS_10bfloat16_tEfNS_4arch4Sm80ELb0ELb0ELb1ELb1ELb0ELb0ELb0ELb0ELi2ELi4ELi4ELi4ELb0EEENS1_21CollectiveEpilogueBwdISA_SB_SD_Li256ELb1ELb0ELi2EEENS1_19SingleTileSchedulerILb1ELb0ELb0ELi128EEEEEEEEEvNT_6ParamsE$_ZN4cute3eso3ESOILb0ELb0EJNS_14ComposedLayoutINS_7SwizzleILi3ELi3ELi3EEENS_9MixedBitsILj0ELj432EEENS_6LayoutINS_5tupleIJNS8_IJNS_1CILi2EEESA_SA_EEESA_NS9_ILi8EEEEEENS8_IJNS8_IJNS9_ILi64EEESC_NS9_ILi512EEEEEENS9_ILi8192EEENS9_ILi1024EEEEEEEEEEiEEC2ERKSL_RKi)
        /*17678*/ 	.word	0x00000000


	//----- nvinfo : EIATTR_FRAME_SIZE
	.align		4
.L_15988:
        /*1767c*/ 	.byte	0x04, 0x11
        /*1767e*/ 	.short	(.L_15990 - .L_15989)
	.align		4
.L_15989:
        /*17680*/ 	.word	index@($_ZN7cutlass13device_kernelIN5flash19enable_sm80_to_sm89INS1_16FlashAttnBwdSm80INS1_25CollectiveMainloopBwdSm80ILi2ELi2EN4cute5tupleIJNS5_1CILi128EEES8_NS7_ILi64EEEEEENS_10bfloat16_tEfNS_4arch4Sm80ELb0ELb0ELb1ELb1ELb0ELb0ELb0ELb0ELi2ELi4ELi4ELi4ELb0EEENS1_21CollectiveEpilogueBwdISA_SB_SD_Li256ELb1ELb0ELi2EEENS1_19SingleTileSchedulerILb1ELb0ELb0ELi128EEEEEEEEEvNT_6ParamsE$_ZN4cute3eso3ESOILb0ELb0EJNS_14ComposedLayoutINS_7SwizzleILi3ELi3ELi3EEENS_9MixedBitsILj0ELj432EEENS_6LayoutINS_5tupleIJNS8_IJNS_1CILi2EEESA_SA_EEESA_NS9_ILi8EEEEEENS8_IJNS8_IJNS9_ILi64EEESC_NS9_ILi512EEEEEENS9_ILi8192EEENS9_ILi1024EEEEEEEEEENS_10ViewEngineINS_8smem_ptrIPN7cutlass10bfloat16_tEEEEEEEC2ERKSL_RKSS_)
        /*17684*/ 	.word	0x00000000


	//----- nvinfo : EIATTR_FRAME_SIZE
	.align		4
.L_15990:
        /*17688*/ 	.byte	0x04, 0x11
        /*1768a*/ 	.short	(.L_15992 - .L_15991)
	.align		4
.L_15991:
        /*1768c*/ 	.word	index@($_ZN7cutlass13device_kernelIN5flash19enable_sm80_to_sm89INS1_16FlashAttnBwdSm80INS1_25CollectiveMainloopBwdSm80ILi2ELi2EN4cute5tupleIJNS5_1CILi128EEES8_NS7_ILi64EEEEEENS_10bfloat16_tEfNS_4arch4Sm80ELb0ELb0ELb1ELb1ELb0ELb0ELb0ELb0ELi2ELi4ELi4ELi4ELb0EEENS1_21CollectiveEpilogueBwdISA_SB_SD_Li256ELb1ELb0ELi2EEENS1_19SingleTileSchedulerILb1ELb0ELb0ELi128EEEEEEEEEvNT_6ParamsE$_ZN4cute12iter_adaptorIPjNS_8smem_ptrIS1_EEEC2ES1_)
        /*17690*/ 	.word	0x00000000


	//----- nvinfo : EIATTR_FRAME_SIZE
	.align		4
.L_15992:
        /*17694*/ 	.byte	0x04, 0x11
        /*17696*/ 	.short	(.L_15994 - .L_15993)
	.align		4
.L_15993:
        /*17698*/ 	.word	index@($_ZN7cutlass13device_kernelIN5flash19enable_sm80_to_sm89INS1_16FlashAttnBwdSm80INS1_25CollectiveMainloopBwdSm80ILi2ELi2EN4cute5tupleIJNS5_1CILi128EEES8_NS7_ILi64EEEEEENS_10bfloat16_tEfNS_4arch4Sm80ELb0ELb0ELb1ELb1ELb0ELb0ELb0ELb0ELi2ELi4ELi4ELi4ELb0EEENS1_21CollectiveEpilogueBwdISA_SB_SD_Li256ELb1ELb0ELi2EEENS1_19SingleTileSchedulerILb1ELb0ELb0ELi128EEEEEEEEEvNT_6ParamsE$_ZN4cute12iter_adaptorIPfNS_8smem_ptrIS1_EEEC2ES1_)
        /*1769c*/ 	.word	0x00000000


	//----- nvinfo : EIATTR_FRAME_SIZE
	.align		4
.L_15994:
        /*176a0*/ 	.byte	0x04, 0x11
        /*176a2*/ 	.short	(.L_15996 - .L_15995)
	.align		4
.L_15995:
        /*176a4*/ 	.word	index@($_ZN7cutlass13device_kernelIN5flash19enable_sm80_to_sm89INS1_16FlashAttnBwdSm80INS1_25CollectiveMainloopBwdSm80ILi2ELi2EN4cute5tupleIJNS5_1CILi128EEES8_NS7_ILi64EEEEEENS_10bfloat16_tEfNS_4arch4Sm80ELb0ELb0ELb1ELb1ELb0ELb0ELb0ELb0ELi2ELi4ELi4ELi4ELb0EEENS1_21CollectiveEpilogueBwdISA_SB_SD_Li256ELb1ELb0ELi2EEENS1_19SingleTileSchedulerILb1ELb0ELb0ELi128EEEEEEEEEvNT_6ParamsE$_ZN4cute12iter_adaptorIPfNS_8gmem_ptrIS1_EEEC2ES1_)
        /*176a8*/ 	.word	0x00000000


	//----- nvinfo : EIATTR_FRAME_SIZE
	.align		4
.L_15996:
        /*176ac*/ 	.byte	0x04, 0x11
        /*176ae*/ 	.short	(.L_15998 - .L_15997)
	.align		4
.L_15997:
        /*176b0*/ 	.word	index@($_ZN7cutlass13device_kernelIN5flash19enable_sm80_to_sm89INS1_16FlashAttnBwdSm80INS1_25CollectiveMainloopBwdSm80ILi2ELi2EN4cute5tupleIJNS5_1CILi128EEES8_NS7_ILi64EEEEEENS_10bfloat16_tEfNS_4arch4Sm80ELb0ELb0ELb1ELb1ELb0ELb0ELb0ELb0ELi2ELi4ELi4ELi4ELb0EEENS1_21CollectiveEpilogueBwdISA_SB_SD_Li256ELb1ELb0ELi2EEENS1_19SingleTileSchedulerILb1ELb0ELb0ELi128EEEEEEEEEvNT_6ParamsE$_ZN4cute12iter_adaptorIPN7cutlass9uint128_tENS_8smem_ptrIS3_EEEC2ES3_)
        /*176b4*/ 	.word	0x00000000


	//----- nvinfo : EIATTR_FRAME_SIZE
	.align		4
.L_15998:
        /*176b8*/ 	.byte	0x04, 0x11
        /*176ba*/ 	.short	(.L_16000 - .L_15999)
	.align		4
.L_15999:
        /*176bc*/ 	.word	index@($_ZN7cutlass13device_kernelIN5flash19enable_sm80_to_sm89INS1_16FlashAttnBwdSm80INS1_25CollectiveMainloopBwdSm80ILi2ELi2EN4cute5tupleIJNS5_1CILi128EEES8_NS7_ILi64EEEEEENS_10bfloat16_tEfNS_4arch4Sm80ELb0ELb0ELb1ELb1ELb0ELb0ELb0ELb0ELi2ELi4ELi4ELi4ELb0EEENS1_21CollectiveEpilogueBwdISA_SB_SD_Li256ELb1ELb0ELi2EEENS1_19SingleTileSchedulerILb1ELb0ELb0ELi128EEEEEEEEEvNT_6ParamsE$_ZN4cute12iter_adaptorIPN7cutlass10bfloat16_tENS_8smem_ptrIS3_EEEC2ES3_)
        /*176c0*/ 	.word	0x00000000


	//----- nvinfo : EIATTR_FRAME_SIZE
	.align		4
.L_16000:
        /*176c4*/ 	.byte	0x04, 0x11
        /*176c6*/ 	.short	(.L_16002 - .L_16001)
	.align		4
.L_16001:
        /*176c8*/ 	.word	index@($_ZN7cutlass13device_kernelIN5flash19enable_sm80_to_sm89INS1_16FlashAttnBwdSm80INS1_25CollectiveMainloopBwdSm80ILi2ELi2EN4cute5tupleIJNS5_1CILi128EEES8_NS7_ILi64EEEEEENS_10bfloat16_tEfNS_4arch4Sm80ELb0ELb0ELb1ELb1ELb0ELb0ELb0ELb0ELi2ELi4ELi4ELi4ELb0EEENS1_21CollectiveEpilogueBwdISA_SB_SD_Li256ELb1ELb0ELi2EEENS1_19SingleTileSchedulerILb1ELb0ELb0ELi128EEEEEEEEEvNT_6ParamsE$_ZN4cute12iter_adaptorIPKfNS_8gmem_ptrIS2_EEEC2ES2_)
        /*176cc*/ 	.word	0x00000000


	//----- nvinfo : EIATTR_FRAME_SIZE
	.align		4
.L_16002:
        /*176d0*/ 	.byte	0x04, 0x11
        /*176d2*/ 	.short	(.L_16004 - .L_16003)
	.align		4
.L_16003:
        /*176d4*/ 	.word	index@($_ZN7cutlass13device_kernelIN5flash19enable_sm80_to_sm89INS1_16FlashAttnBwdSm80INS1_25CollectiveMainloopBwdSm80ILi2ELi2EN4cute5tupleIJNS5_1CILi128EEES8_NS7_ILi64EEEEEENS_10bfloat16_tEfNS_4arch4Sm80ELb0ELb0ELb1ELb1ELb0ELb0ELb0ELb0ELi2ELi4ELi4ELi4ELb0EEENS1_21CollectiveEpilogueBwdISA_SB_SD_Li256ELb1ELb0ELi2EEENS1_19SingleTileSchedulerILb1ELb0ELb0ELi128EEEEEEEEEvNT_6ParamsE$_ZN4cute12iter_adaptorIPKN7cutlass9uint128_tENS_8gmem_ptrIS4_EEEC2ES4_)
        /*176d8*/ 	.word	0x00000000


	//----- nvinfo : EIATTR_FRAME_SIZE
	.align		4
.L_16004:
        /*176dc*/ 	.byte	0x04, 0x11
        /*176de*/ 	.short	(.L_16006 - .L_16005)
	.align		4
.L_16005:
        /*176e0*/ 	.word	index@($_ZN7cutlass13device_kernelIN5flash19enable_sm80_to_sm89INS1_16FlashAttnBwdSm80INS1_25CollectiveMainloopBwdSm80ILi2ELi2EN4cute5tupleIJNS5_1CILi128EEES8_NS7_ILi64EEEEEENS_10bfloat16_tEfNS_4arch4Sm80ELb0ELb0ELb1ELb1ELb0ELb0ELb0ELb0ELi2ELi4ELi4ELi4ELb0EEENS1_21CollectiveEpilogueBwdISA_SB_SD_Li256ELb1ELb0ELi2EEENS1_19SingleTileSchedulerILb1ELb0ELb0ELi128EEEEEEEEEvNT_6ParamsE$_ZN4cute12iter_adaptorIPKN7cutlass10bfloat16_tENS_8gmem_ptrIS4_EEEC2ES4_)
        /*176e4*/ 	.word	0x00000000


	//----- nvinfo : EIATTR_FRAME_SIZE
	.align		4
.L_16006:
        /*176e8*/ 	.byte	0x04, 0x11
        /*176ea*/ 	.short	(.L_16008 - .L_16007)
	.align		4
.L_16007:
        /*176ec*/ 	.word	index@(_ZN7cutlass13device_kernelIN5flash19enable_sm80_to_sm89INS1_16FlashAttnBwdSm80INS1_25CollectiveMainloopBwdSm80ILi2ELi2EN4cute5tupleIJNS5_1CILi128EEES8_NS7_ILi64EEEEEENS_10bfloat16_tEfNS_4arch4Sm80ELb0ELb0ELb1ELb1ELb0ELb0ELb0ELb0ELi2ELi4ELi4ELi4ELb0EEENS1_21CollectiveEpilogueBwdISA_SB_SD_Li256ELb1ELb0ELi2EEENS1_19SingleTileSchedulerILb1ELb0ELb0ELi128EEEEEEEEEvNT_6ParamsE)
        /*176f0*/ 	.word	0x000016e0


	//----- nvinfo : EIATTR_REGCOUNT
	.align		4
.L_16008:
        /*176f4*/ 	.byte	0x04, 0x2f
        /*176f6*/ 	.short	(.L_16010 - .L_16009)
	.align		4
.L_16009:
        /*176f8*/ 	.word	index@(_ZN7cutlass13device_kernelIN5flash19enable_sm80_to_sm89INS1_16FlashAttnBwdSm80INS1_25CollectiveMainloopBwdSm80ILi2ELi2EN4cute5tupleIJNS5_1CILi128EEES8_NS7_ILi64EEEEEENS_10bfloat16_tEfNS_4arch4Sm80ELb0ELb0ELb1ELb0ELb1ELb0ELb0ELb0ELi2ELi4ELi4ELi4ELb0EEENS1_24CollectiveEpilogueBwdGQAISA_fSD_Li256ELb0ELb1EEENS1_19SingleTileSchedulerILb0ELb0ELb0ELi128EEEEEEEEEvNT_6ParamsE)
        /*176fc*/ 	.word	0x00000080


	//----- nvinfo : EIATTR_FRAME_SIZE
	.align		4
.L_16010:
        /*17700*/ 	.byte	0x04, 0x11
        /*17702*/ 	.short	(.L_16012 - .L_16011)
	.align		4
.L_16011:
        /*17704*/ 	.word	index@($_ZN7cutlass13device_kernelIN5flash19enable_sm80_to_sm89INS1_16FlashAttnBwdSm80INS1_25CollectiveMainloopBwdSm80ILi2ELi2EN4cute5tupleIJNS5_1CILi128EEES8_NS7_ILi64EEEEEENS_10bfloat16_tEfNS_4arch4Sm80ELb0ELb0ELb1ELb0ELb1ELb0ELb0ELb0ELi2ELi4ELi4ELi4ELb0EEENS1_24CollectiveEpilogueBwdGQAISA_fSD_Li256ELb0ELb1EEENS1_19SingleTileSchedulerILb0ELb0ELb0ELi128EEEEEEEEEvNT_6ParamsE$exp2f)
        /*17708*/ 	.word	0x00000000


	//----- nvinfo : EIATTR_FRAME_SIZE
	.align		4
.L_16012:
        /*1770c*/ 	.byte	0x04, 0x11
        /*1770e*/ 	.short	(.L_16014 - .L_16013)
	.align		4
.L_16013:
        /*17710*/ 	.word	index@($_ZN7cutlass13device_kernelIN5flash19enable_sm80_to_sm89INS1_16FlashAttnBwdSm80INS1_25CollectiveMainloopBwdSm80ILi2ELi2EN4cute5tupleIJNS5_1CILi128EEES8_NS7_ILi64EEEEEENS_10bfloat16_tEfNS_4arch4Sm80ELb0ELb0ELb1ELb0ELb1ELb0ELb0ELb0ELi2ELi4ELi4ELi4ELb0EEENS1_24CollectiveEpilogueBwdGQAISA_fSD_Li256ELb0ELb1EEENS1_19SingleTileSchedulerILb0ELb0ELb0ELi128EEEEEEEEEvNT_6ParamsE$__fAtomicAdd)
        /*17714*/ 	.word	0x00000000


	//----- nvinfo : EIATTR_FRAME_SIZE
	.align		4
.L_16014:
        /*17718*/ 	.byte	0x04, 0x11
        /*1771a*/ 	.short	(.L_16016 - .L_16015)
	.align		4
.L_16015:
        /*1771c*/ 	.word	index@($__internal_6_$__cuda_sm70_warpsync)
        /*17720*/ 	.word	0x00000000


	//----- nvinfo : EIATTR_FRAME_SIZE
	.align		4
.L_16016:
        /*17724*/ 	.byte	0x04, 0x11
        /*17726*/ 	.short	(.L_16018 - .L_16017)
	.align		4
.L_16017:
        /*17728*/ 	.word	index@($_ZN7cutlass13device_kernelIN5flash19enable_sm80_to_sm89INS1_16FlashAttnBwdSm80INS1_25CollectiveMainloopBwdSm80ILi2ELi2EN4cute5tupleIJNS5_1CILi128EEES8_NS7_ILi64EEEEEENS_10bfloat16_tEfNS_4arch4Sm80ELb0ELb0ELb1ELb0ELb1ELb0ELb0ELb0ELi2ELi4ELi4ELi4ELb0EEENS1_24CollectiveEpilogueBwdGQAISA_fSD_Li256ELb0ELb1EEENS1_19SingleTileSchedulerILb0ELb0ELb0ELi128EEEEEEEEEvNT_6ParamsE$_ZZZN5flash25CollectiveMainloopBwdSm80ILi2ELi2EN4cute5tupleIJNS1_1CILi128EEES4_NS3_ILi64EEEEEEN7cutlass10bfloat16_tEfNS7_4arch4Sm80ELb0ELb0ELb1ELb0ELb1ELb0ELb0ELb0ELi2ELi4ELi4ELi4ELb0EE3mmaINS_16FlashAttnBwdSm80ISB_NS_24CollectiveEpilogueBwdGQAIS6_fSA_Li256ELb0ELb1EEENS_19SingleTileSchedulerILb0ELb0ELb0ELi128EEEE13SharedStorageENS1_6TensorINS1_11ArrayEngineIfLm32EEENS1_6LayoutINS2_IJNS2_IJNS3_ILi2EEESO_EEESO_NS3_ILi4EEEEEENS2_IJNS2_IJNS3_ILi1EEESO_EEESQ_NS3_ILi8EEEEEEEEEEEEbRKNSB_6ParamsERT0_S12_iNS2_IJiiiEEERT_ENKUliT_E_clIZSC_ISJ_SX_EbS10_S12_S12_iS13_S15_EUlRS16_iE_EEDaiS16_ENKUlvE1_clEv)
        /*1772c*/ 	.word	0x00000000


	//----- nvinfo : EIATTR_FRAME_SIZE
	.align		4
.L_16018:
        /*17730*/ 	.byte	0x04, 0x11
        /*17732*/ 	.short	(.L_16020 - .L_16019)
	.align		4
.L_16019:
        /*17734*/ 	.word	index@($_ZN7cutlass13device_kernelIN5flash19enable_sm80_to_sm89INS1_16FlashAttnBwdSm80INS1_25CollectiveMainloopBwdSm80ILi2ELi2EN4cute5tupleIJNS5_1CILi128EEES8_NS7_ILi64EEEEEENS_10bfloat16_tEfNS_4arch4Sm80ELb0ELb0ELb1ELb0ELb1ELb0ELb0ELb0ELi2ELi4ELi4ELi4ELb0EEENS1_24CollectiveEpilogueBwdGQAISA_fSD_Li256ELb0ELb1EEENS1_19SingleTileSchedulerILb0ELb0ELb0ELi128EEEEEEEEEvNT_6ParamsE$_ZZZN5flash25CollectiveMainloopBwdSm80ILi2ELi2EN4cute5tupleIJNS1_1CILi128EEES4_NS3_ILi64EEEEEEN7cutlass10bfloat16_tEfNS7_4arch4Sm80ELb0ELb0ELb1ELb0ELb1ELb0ELb0ELb0ELi2ELi4ELi4ELi4ELb0EE3mmaINS_16FlashAttnBwdSm80ISB_NS_24CollectiveEpilogueBwdGQAIS6_fSA_Li256ELb0ELb1EEENS_19SingleTileSchedulerILb0ELb0ELb0ELi128EEEE13SharedStorageENS1_6TensorINS1_11ArrayEngineIfLm32EEENS1_6LayoutINS2_IJNS2_IJNS3_ILi2EEESO_EEESO_NS3_ILi4EEEEEENS2_IJNS2_IJNS3_ILi1EEESO_EEESQ_NS3_ILi8EEEEEEEEEEEEbRKNSB_6ParamsERT0_S12_iNS2_IJiiiEEERT_ENKUliT_E_clIZSC_ISJ_SX_EbS10_S12_S12_iS13_S15_EUlRS16_iE_EEDaiS16_ENKUlvE0_clEv)
        /*17738*/ 	.word	0x00000000


	//----- nvinfo : EIATTR_FRAME_SIZE
	.align		4
.L_16020:
        /*1773c*/ 	.byte	0x04, 0x11
        /*1773e*/ 	.short	(.L_16022 - .L_16021)
	.align		4
.L_16021:
        /*17740*/ 	.word	index@($_ZN7cutlass13device_kernelIN5flash19enable_sm80_to_sm89INS1_16FlashAttnBwdSm80INS1_25CollectiveMainloopBwdSm80ILi2ELi2EN4cute5tupleIJNS5_1CILi128EEES8_NS7_ILi64EEEEEENS_10bfloat16_tEfNS_4arch4Sm80ELb0ELb0ELb1ELb0ELb1ELb0ELb0ELb0ELi2ELi4ELi4ELi4ELb0EEENS1_24CollectiveEpilogueBwdGQAISA_fSD_Li256ELb0ELb1EEENS1_19SingleTileSchedulerILb0ELb0ELb0ELi128EEEEEEEEEvNT_6ParamsE$_ZZZN5flash25CollectiveMainloopBwdSm80ILi2ELi2EN4cute5tupleIJNS1_1CILi128EEES4_NS3_ILi64EEEEEEN7cutlass10bfloat16_tEfNS7_4arch4Sm80ELb0ELb0ELb1ELb0ELb1ELb0ELb0ELb0ELi2ELi4ELi4ELi4ELb0EE3mmaINS_16FlashAttnBwdSm80ISB_NS_24CollectiveEpilogueBwdGQAIS6_fSA_Li256ELb0ELb1EEENS_19SingleTileSchedulerILb0ELb0ELb0ELi128EEEE13SharedStorageENS1_6TensorINS1_11ArrayEngineIfLm32EEENS1_6LayoutINS2_IJNS2_IJNS3_ILi2EEESO_EEESO_NS3_ILi4EEEEEENS2_IJNS2_IJNS3_ILi1EEESO_EEESQ_NS3_ILi8EEEEEEEEEEEEbRKNSB_6ParamsERT0_S12_iNS2_IJiiiEEERT_ENKUliT_E_clIZSC_ISJ_SX_EbS10_S12_S12_iS13_S15_EUlRS16_iE_EEDaiS16_ENKUlT_E_clIZSC_ISJ_SX_EbS10_S12_S12_iS13_S15_EUlvE0_EEDaS1B_)
        /*17744*/ 	.word	0x00000000


	//----- nvinfo : EIATTR_FRAME_SIZE
	.align		4
.L_16022:
        /*17748*/ 	.byte	0x04, 0x11
        /*1774a*/ 	.short	(.L_16024 - .L_16023)
	.align		4
.L_16023:
        /*1774c*/ 	.word	index@($_ZN7cutlass13device_kernelIN5flash19enable_sm80_to_sm89INS1_16FlashAttnBwdSm80INS1_25CollectiveMainloopBwdSm80ILi2ELi2EN4cute5tupleIJNS5_1CILi128EEES8_NS7_ILi64EEEEEENS_10bfloat16_tEfNS_4arch4Sm80ELb0ELb0ELb1ELb0ELb1ELb0ELb0ELb0ELi2ELi4ELi4ELi4ELb0EEENS1_24CollectiveEpilogueBwdGQAISA_fSD_Li256ELb0ELb1EEENS1_19SingleTileSchedulerILb0ELb0ELb0ELi128EEEEEEEEEvNT_6ParamsE$_ZZN5flash25CollectiveMainloopBwdSm80ILi2ELi2EN4cute5tupleIJNS1_1CILi128EEES4_NS3_ILi64EEEEEEN7cutlass10bfloat16_tEfNS7_4arch4Sm80ELb0ELb0ELb1ELb0ELb1ELb0ELb0ELb0ELi2ELi4ELi4ELi4ELb0EE3mmaINS_16FlashAttnBwdSm80ISB_NS_24CollectiveEpilogueBwdGQAIS6_fSA_Li256ELb0ELb1EEENS_19SingleTileSchedulerILb0ELb0ELb0ELi128EEEE13SharedStorageENS1_6TensorINS1_11ArrayEngineIfLm32EEENS1_6LayoutINS2_IJNS2_IJNS3_ILi2EEESO_EEESO_NS3_ILi4EEEEEENS2_IJNS2_IJNS3_ILi1EEESO_EEESQ_NS3_ILi8EEEEEEEEEEEEbRKNSB_6ParamsERT0_S12_iNS2_IJiiiEEERT_ENKUlvE_clEv)
        /*17750*/ 	.word	0x00000000


	//----- nvinfo : EIATTR_FRAME_SIZE
	.align		4
.L_16024:
        /*17754*/ 	.byte	0x04, 0x11
        /*17756*/ 	.short	(.L_16026 - .L_16025)
	.align		4
.L_16025:
        /*17758*/ 	.word	index@($_ZN7cutlass13device_kernelIN5flash19enable_sm80_to_sm89INS1_16FlashAttnBwdSm80INS1_25CollectiveMainloopBwdSm80ILi2ELi2EN4cute5tupleIJNS5_1CILi128EEES8_NS7_ILi64EEEEEENS_10bfloat16_tEfNS_4arch4Sm80ELb0ELb0ELb1ELb0ELb1ELb0ELb0ELb0ELi2ELi4ELi4ELi4ELb0EEENS1_24CollectiveEpilogueBwdGQAISA_fSD_Li256ELb0ELb1EEENS1_19SingleTileSchedulerILb0ELb0ELb0ELi128EEEEEEEEEvNT_6ParamsE$_ZZN5flash25CollectiveMainloopBwdSm80ILi2ELi2EN4cute5tupleIJNS1_1CILi128EEES4_NS3_ILi64EEEEEEN7cutlass10bfloat16_tEfNS7_4arch4Sm80ELb0ELb0ELb1ELb0ELb1ELb0ELb0ELb0ELi2ELi4ELi4ELi4ELb0EE3mmaINS_16FlashAttnBwdSm80ISB_NS_24CollectiveEpilogueBwdGQAIS6_fSA_Li256ELb0ELb1EEENS_19SingleTileSchedulerILb0ELb0ELb0ELi128EEEE13SharedStorageENS1_6TensorINS1_11ArrayEngineIfLm32EEENS1_6LayoutINS2_IJNS2_IJNS3_ILi2EEESO_EEESO_NS3_ILi4EEEEEENS2_IJNS2_IJNS3_ILi1EEESO_EEESQ_NS3_ILi8EEEEEEEEEEEEbRKNSB_6ParamsERT0_S12_iNS2_IJiiiEEERT_ENKUlvE0_clEv)
        /*1775c*/ 	.word	0x00000000


	//----- nvinfo : EIATTR_FRAME_SIZE
	.align		4
.L_16026:
        /*17760*/ 	.byte	0x04, 0x11
        /*17762*/ 	.short	(.L_16028 - .L_16027)
	.align		4
.L_16027:
        /*17764*/ 	.word	index@($_ZN7cutlass13device_kernelIN5flash19enable_sm80_to_sm89INS1_16FlashAttnBwdSm80INS1_25CollectiveMainloopBwdSm80ILi2ELi2EN4cute5tupleIJNS5_1CILi128EEES8_NS7_ILi64EEEEEENS_10bfloat16_tEfNS_4arch4Sm80ELb0ELb0ELb1ELb0ELb1ELb0ELb0ELb0ELi2ELi4ELi4ELi4ELb0EEENS1_24CollectiveEpilogueBwdGQAISA_fSD_Li256ELb0ELb1EEENS1_19SingleTileSchedulerILb0ELb0ELb0ELi128EEEEEEEEEvNT_6ParamsE$_ZZN5flash25CollectiveMainloopBwdSm80ILi2ELi2EN4cute5tupleIJNS1_1CILi128EEES4_NS3_ILi64EEEEEEN7cutlass10bfloat16_tEfNS7_4arch4Sm80ELb0ELb0ELb1ELb0ELb1ELb0ELb0ELb0ELi2ELi4ELi4ELi4ELb0EE3mmaINS_16FlashAttnBwdSm80ISB_NS_24CollectiveEpilogueBwdGQAIS6_fSA_Li256ELb0ELb1EEENS_19SingleTileSchedulerILb0ELb0ELb0ELi128EEEE13SharedStorageENS1_6TensorINS1_11ArrayEngineIfLm32EEENS1_6LayoutINS2_IJNS2_IJNS3_ILi2EEESO_EEESO_NS3_ILi4EEEEEENS2_IJNS2_IJNS3_ILi1EEESO_EEESQ_NS3_ILi8EEEEEEEEEEEEbRKNSB_6ParamsERT0_S12_iNS2_IJiiiEEERT_ENKUliiE_clEii)
        /*17768*/ 	.word	0x00000000


	//----- nvinfo : EIATTR_FRAME_SIZE
	.align		4
.L_16028:
        /*1776c*/ 	.byte	0x04, 0x11
        /*1776e*/ 	.short	(.L_16030 - .L_16029)
	.align		4
.L_16029:
        /*17770*/ 	.word	index@($_ZN7cutlass13device_kernelIN5flash19enable_sm80_to_sm89INS1_16FlashAttnBwdSm80INS1_25CollectiveMainloopBwdSm80ILi2ELi2EN4cute5tupleIJNS5_1CILi128EEES8_NS7_ILi64EEEEEENS_10bfloat16_tEfNS_4arch4Sm80ELb0ELb0ELb1ELb0ELb1ELb0ELb0ELb0ELi2ELi4ELi4ELi4ELb0EEENS1_24CollectiveEpilogueBwdGQAISA_fSD_Li256ELb0ELb1EEENS1_19SingleTileSchedulerILb0ELb0ELb0ELi128EEEEEEEEEvNT_6ParamsE$_ZZN5flash25CollectiveMainloopBwdSm80ILi2ELi2EN4cute5tupleIJNS1_1CILi128EEES4_NS3_ILi64EEEEEEN7cutlass10bfloat16_tEfNS7_4arch4Sm80ELb0ELb0ELb1ELb0ELb1ELb0ELb0ELb0ELi2ELi4ELi4ELi4ELb0EE3mmaINS_16FlashAttnBwdSm80ISB_NS_24CollectiveEpilogueBwdGQAIS6_fSA_Li256ELb0ELb1EEENS_19SingleTileSchedulerILb0ELb0ELb0ELi128EEEE13SharedStorageENS1_6TensorINS1_11ArrayEngineIfLm32EEENS1_6LayoutINS2_IJNS2_IJNS3_ILi2EEESO_EEESO_NS3_ILi4EEEEEENS2_IJNS2_IJNS3_ILi1EEESO_EEESQ_NS3_ILi8EEEEEEEEEEEEbRKNSB_6ParamsERT0_S12_iNS2_IJiiiEEERT_ENKUliiE0_clEii)
        /*17774*/ 	.word	0x00000000


	//----- nvinfo : EIATTR_FRAME_SIZE
	.align		4
.L_16030:
        /*17778*/ 	.byte	0x04, 0x11
        /*1777a*/ 	.short	(.L_16032 - .L_16031)
	.align		4
.L_16031:
        /*1777c*/ 	.word	index@($_ZN7cutlass13device_kernelIN5flash19enable_sm80_to_sm89INS1_16FlashAttnBwdSm80INS1_25CollectiveMainloopBwdSm80ILi2ELi2EN4cute5tupleIJNS5_1CILi128EEES8_NS7_ILi64EEEEEENS_10bfloat16_tEfNS_4arch4Sm80ELb0ELb0ELb1ELb0ELb1ELb0ELb0ELb0ELi2ELi4ELi4ELi4ELb0EEENS1_24CollectiveEpilogueBwdGQAISA_fSD_Li256ELb0ELb1EEENS1_19SingleTileSchedulerILb0ELb0ELb0ELi128EEEEEEEEEvNT_6ParamsE$_ZZN5flash25CollectiveMainloopBwdSm80ILi2ELi2EN4cute5tupleIJNS1_1CILi128EEES4_NS3_ILi64EEEEEEN7cutlass10bfloat16_tEfNS7_4arch4Sm80ELb0ELb0ELb1ELb0ELb1ELb0ELb0ELb0ELi2ELi4ELi4ELi4ELb0EE3mmaINS_16FlashAttnBwdSm80ISB_NS_24CollectiveEpilogueBwdGQAIS6_fSA_Li256ELb0ELb1EEENS_19SingleTileSchedulerILb0ELb0ELb0ELi128EEEE13SharedStorageENS1_6TensorINS1_11ArrayEngineIfLm32EEENS1_6LayoutINS2_IJNS2_IJNS3_ILi2EEESO_EEESO_NS3_ILi4EEEEEENS2_IJNS2_IJNS3_ILi1EEESO_EEESQ_NS3_ILi8EEEEEEEEEEEEbRKNSB_6ParamsERT0_S12_iNS2_IJiiiEEERT_ENKUliT_E_clIZSC_ISJ_SX_EbS10_S12_S12_iS13_S15_EUlRS16_iE_EEDaiS16_)
        /*17780*/ 	.word	0x00000000


	//----- nvinfo : EIATTR_FRAME_SIZE
	.align		4
.L_16032:
        /*17784*/ 	.byte	0x04, 0x11
        /*17786*/ 	.short	(.L_16034 - .L_16033)
	.align		4
.L_16033:
        /*17788*/ 	.word	index@($_ZN7cutlass13device_kernelIN5flash19enable_sm80_to_sm89INS1_16FlashAttnBwdSm80INS1_25CollectiveMainloopBwdSm80ILi2ELi2EN4cute5tupleIJNS5_1CILi128EEES8_NS7_ILi64EEEEEENS_10bfloat16_tEfNS_4arch4Sm80ELb0ELb0ELb1ELb0ELb1ELb0ELb0ELb0ELi2ELi4ELi4ELi4ELb0EEENS1_24CollectiveEpilogueBwdGQAISA_fSD_Li256ELb0ELb1EEENS1_19SingleTileSchedulerILb0ELb0ELb0ELi128EEEEEEEEEvNT_6ParamsE$_ZZN5flash25CollectiveMainloopBwdSm80ILi2ELi2EN4cute5tupleIJNS1_1CILi128EEES4_NS3_ILi64EEEEEEN7cutlass10bfloat16_tEfNS7_4arch4Sm80ELb0ELb0ELb1ELb0ELb1ELb0ELb0ELb0ELi2ELi4ELi4ELi4ELb0EE3mmaINS_16FlashAttnBwdSm80ISB_NS_24CollectiveEpilogueBwdGQAIS6_fSA_Li256ELb0ELb1EEENS_19SingleTileSchedulerILb0ELb0ELb0ELi128EEEE13SharedStorageENS1_6TensorINS1_11ArrayEngineIfLm32EEENS1_6LayoutINS2_IJNS2_IJNS3_ILi2EEESO_EEESO_NS3_ILi4EEEEEENS2_IJNS2_IJNS3_ILi1EEESO_EEESQ_NS3_ILi8EEEEEEEEEEEEbRKNSB_6ParamsERT0_S12_iNS2_IJiiiEEERT_ENKUlRT_iE_clINSK_INSL_IfLm64EEENSN_INS2_IJSP_SO_SU_EEESV_EEEEEEDaS17_i)
        /*1778c*/ 	.word	0x00000000


	//----- nvinfo : EIATTR_FRAME_SIZE
	.align		4
.L_16034:
        /*17790*/ 	.byte	0x04, 0x11
        /*17792*/ 	.short	(.L_16036 - .L_16035)
	.align		4
.L_16035:
        /*17794*/ 	.word	index@($_ZN7cutlass13device_kernelIN5flash19enable_sm80_to_sm89INS1_16FlashAttnBwdSm80INS1_25CollectiveMainloopBwdSm80ILi2ELi2EN4cute5tupleIJNS5_1CILi128EEES8_NS7_ILi64EEEEEENS_10bfloat16_tEfNS_4arch4Sm80ELb0ELb0ELb1ELb0ELb1ELb0ELb0ELb0ELi2ELi4ELi4ELi4ELb0EEENS1_24CollectiveEpilogueBwdGQAISA_fSD_Li256ELb0ELb1EEENS1_19SingleTileSchedulerILb0ELb0ELb0ELi128EEEEEEEEEvNT_6ParamsE$_ZZN4cuteplIJiiEJiiEEEDaRKNS_15ArithmeticTupleIJDpT_EEERKNS1_IJDpT0_EEEENKUlDpRKT_E_clIJiiEEEDaSF_)
        /*17798*/ 	.word	0x00000000


	//----- nvinfo : EIATTR_FRAME_SIZE
	.align		4
.L_16036:
        /*1779c*/ 	.byte	0x04, 0x11
        /*1779e*/ 	.short	(.L_16038 - .L_16037)
	.align		4
.L_16037:
        /*177a0*/ 	.word	index@($_ZN7cutlass13device_kernelIN5flash19enable_sm80_to_sm89INS1_16FlashAttnBwdSm80INS1_25CollectiveMainloopBwdSm80ILi2ELi2EN4cute5tupleIJNS5_1CILi128EEES8_NS7_ILi64EEEEEENS_10bfloat16_tEfNS_4arch4Sm80ELb0ELb0ELb1ELb0ELb1ELb0ELb0ELb0ELi2ELi4ELi4ELi4ELb0EEENS1_24CollectiveEpilogueBwdGQAISA_fSD_Li256ELb0ELb1EEENS1_19SingleTileSchedulerILb0ELb0ELb0ELi128EEEEEEEEEvNT_6ParamsE$_ZZN4cuteplIJiiEJNS_1CILi0EEES2_EEEDaRKNS_15ArithmeticTupleIJDpT_EEERKNS3_IJDpT0_EEEENKUlDpRKT_E_clIJiiEEEDaSH_)
        /*177a4*/ 	.word	0x00000000


	//----- nvinfo : EIATTR_FRAME_SIZE
	.align		4
.L_16038:
        /*177a8*/ 	.byte	0x04, 0x11
        /*177aa*/ 	.short	(.L_16040 - .L_16039)
	.align		4
.L_16039:
        /*177ac*/ 	.word	index@($_ZN7cutlass13device_kernelIN5flash19enable_sm80_to_sm89INS1_16FlashAttnBwdSm80INS1_25CollectiveMainloopBwdSm80ILi2ELi2EN4cute5tupleIJNS5_1CILi128EEES8_NS7_ILi64EEEEEENS_10bfloat16_tEfNS_4arch4Sm80ELb0ELb0ELb1ELb0ELb1ELb0ELb0ELb0ELi2ELi4ELi4ELi4ELb0EEENS1_24CollectiveEpilogueBwdGQAISA_fSD_Li256ELb0ELb1EEENS1_19SingleTileSchedulerILb0ELb0ELb0ELi128EEEEEEEEEvNT_6ParamsE$_ZZN4cuteplIJiEJNS_1CILi0EEEiEEEDaRKNS_15ArithmeticTupleIJDpT_EEERKNS3_IJDpT0_EEEENKUlDpRKT_E_clIJiiEEEDaSH_)
        /*177b0*/ 	.word	0x00000000


	//----- nvinfo : EIATTR_FRAME_SIZE
	.align		4
.L_16040:
        /*177b4*/ 	.byte	0x04, 0x11
        /*177b6*/ 	.short	(.L_16042 - .L_16041)
	.align		4
.L_16041:
        /*177b8*/ 	.word	index@($_ZN7cutlass13device_kernelIN5flash19enable_sm80_to_sm89INS1_16FlashAttnBwdSm80INS1_25CollectiveMainloopBwdSm80ILi2ELi2EN4cute5tupleIJNS5_1CILi128EEES8_NS7_ILi64EEEEEENS_10bfloat16_tEfNS_4arch4Sm80ELb0ELb0ELb1ELb0ELb1ELb0ELb0ELb0ELi2ELi4ELi4ELi4ELb0EEENS1_24CollectiveEpilogueBwdGQAISA_fSD_Li256ELb0ELb1EEENS1_19SingleTileSchedulerILb0ELb0ELb0ELi128EEEEEEEEEvNT_6ParamsE$_ZZN4cuteplIJiEJNS_1CILi0EEEEEEDaRKNS_15ArithmeticTupleIJDpT_EEERKNS3_IJDpT0_EEEENKUlDpRKT_E_clIJiEEEDaSH_)
        /*177bc*/ 	.word	0x00000000


	//----- nvinfo : EIATTR_FRAME_SIZE
	.align		4
.L_16042:
        /*177c0*/ 	.byte	0x04, 0x11
        /*177c2*/ 	.short	(.L_16044 - .L_16043)
	.align		4
.L_16043:
        /*177c4*/ 	.word	index@($_ZN7cutlass13device_kernelIN5flash19enable_sm80_to_sm89INS1_16FlashAttnBwdSm80INS1_25CollectiveMainloopBwdSm80ILi2ELi2EN4cute5tupleIJNS5_1CILi128EEES8_NS7_ILi64EEEEEENS_10bfloat16_tEfNS_4arch4Sm80ELb0ELb0ELb1ELb0ELb1ELb0ELb0ELb0ELi2ELi4ELi4ELi4ELb0EEENS1_24CollectiveEpilogueBwdGQAISA_fSD_Li256ELb0ELb1EEENS1_19SingleTileSchedulerILb0ELb0ELb0ELi128EEEEEEEEEvNT_6ParamsE$_ZZN4cuteplIJNS_1CILi0EEEiEJiEEEDaRKNS_15ArithmeticTupleIJDpT_EEERKNS3_IJDpT0_EEEENKUlDpRKT_E_clIJiiEEEDaSH_)
        /*177c8*/ 	.word	0x00000000


	//----- nvinfo : EIATTR_FRAME_SIZE
	.align		4
.L_16044:
        /*177cc*/ 	.byte	0x04, 0x11
        /*177ce*/ 	.short	(.L_16046 - .L_16045)
	.align		4
.L_16045:
        /*177d0*/ 	.word	index@($_ZN7cutlass13device_kernelIN5flash19enable_sm80_to_sm89INS1_16FlashAttnBwdSm80INS1_25CollectiveMainloopBwdSm80ILi2ELi2EN4cute5tupleIJNS5_1CILi128EEES8_NS7_ILi64EEEEEENS_10bfloat16_tEfNS_4arch4Sm80ELb0ELb0ELb1ELb0ELb1ELb0ELb0ELb0ELi2ELi4ELi4ELi4ELb0EEENS1_24CollectiveEpilogueBwdGQAISA_fSD_Li256ELb0ELb1EEENS1_19SingleTileSchedulerILb0ELb0ELb0ELi128EEEEEEEEEvNT_6ParamsE$_ZZN4cuteplIJNS_1CILi0EEEiEJS2_iEEEDaRKNS_15ArithmeticTupleIJDpT_EEERKNS3_IJDpT0_EEEENKUlDpRKT_E_clIJS2_iEEEDaSH_)
        /*177d4*/ 	.word	0x00000000


	//----- nvinfo : EIATTR_FRAME_SIZE
	.align		4
.L_16046:
        /*177d8*/ 	.byte	0x04, 0x11
        /*177da*/ 	.short	(.L_16048 - .L_16047)
	.align		4
.L_16047:
        /*177dc*/ 	.word	index@($_ZN7cutlass13device_kernelIN5flash19enable_sm80_to_sm89INS1_16FlashAttnBwdSm80INS1_25CollectiveMainloopBwdSm80ILi2ELi2EN4cute5tupleIJNS5_1CILi128EEES8_NS7_ILi64EEEEEENS_10bfloat16_tEfNS_4arch4Sm80ELb0ELb0ELb1ELb0ELb1ELb0ELb0ELb0ELi2ELi4ELi4ELi4ELb0EEENS1_24CollectiveEpilogueBwdGQAISA_fSD_Li256ELb0ELb1EEENS1_19SingleTileSchedulerILb0ELb0ELb0ELi128EEEEEEEEEvNT_6ParamsE$_ZZN4cuteplIJNS_1CILi0EEES2_EJiiEEEDaRKNS_15ArithmeticTupleIJDpT_EEERKNS3_IJDpT0_EEEENKUlDpRKT_E_clIJiiEEEDaSH_)
        /*177e0*/ 	.word	0x00000000


	//----- nvinfo : EIATTR_FRAME_SIZE
	.align		4
.L_16048:
        /*177e4*/ 	.byte	0x04, 0x11
        /*177e6*/ 	.short	(.L_16050 - .L_16049)
	.align		4
.L_16049:
        /*177e8*/ 	.word	index@($_ZN7cutlass13device_kernelIN5flash19enable_sm80_to_sm89INS1_16FlashAttnBwdSm80INS1_25CollectiveMainloopBwdSm80ILi2ELi2EN4cute5tupleIJNS5_1CILi128EEES8_NS7_ILi64EEEEEENS_10bfloat16_tEfNS_4arch4Sm80ELb0ELb0ELb1ELb0ELb1ELb0ELb0ELb0ELi2ELi4ELi4ELi4ELb0EEENS1_24CollectiveEpilogueBwdGQAISA_fSD_Li256ELb0ELb1EEENS1_19SingleTileSchedulerILb0ELb0ELb0ELi128EEEEEEEEEvNT_6ParamsE$_ZZN4cuteplIJNS_1CILi0EEES2_EJiS2_EEEDaRKNS_15ArithmeticTupleIJDpT_EEERKNS3_IJDpT0_EEEENKUlDpRKT_E_clIJiS2_EEEDaSH_)
        /*177ec*/ 	.word	0x00000000


	//----- nvinfo : EIATTR_FRAME_SIZE
	.align		4
.L_16050:
        /*177f0*/ 	.byte	0x04, 0x11
        /*177f2*/ 	.short	(.L_16052 - .L_16051)
	.align		4
.L_16051:
        /*177f4*/ 	.word	index@($_ZN7cutlass13device_kernelIN5flash19enable_sm80_to_sm89INS1_16FlashAttnBwdSm80INS1_25CollectiveMainloopBwdSm80ILi2ELi2EN4cute5tupleIJNS5_1CILi128EEES8_NS7_ILi64EEEEEENS_10bfloat16_tEfNS_4arch4Sm80ELb0ELb0ELb1ELb0ELb1ELb0ELb0ELb0ELi2ELi4ELi4ELi4ELb0EEENS1_24CollectiveEpilogueBwdGQAISA_fSD_Li256ELb0ELb1EEENS1_19SingleTileSchedulerILb0ELb0ELb0ELi128EEEEEEEEEvNT_6ParamsE$_ZZN4cuteplIJNS_1CILi0EEES2_EJiEEEDaRKNS_15ArithmeticTupleIJDpT_EEERKNS3_IJDpT0_EEEENKUlDpRKT_E_clIJiS2_EEEDaSH_)
        /*177f8*/ 	.word	0x00000000


	//----- nvinfo : EIATTR_FRAME_SIZE
	.align		4
.L_16052:
        /*177fc*/ 	.byte	0x04, 0x11
        /*177fe*/ 	.short	(.L_16054 - .L_16053)
	.align		4
.L_16053:
        /*17800*/ 	.word	index@($_ZN7cutlass13device_kernelIN5flash19enable_sm80_to_sm89INS1_16FlashAttnBwdSm80INS1_25CollectiveMainloopBwdSm80ILi2ELi2EN4cute5tupleIJNS5_1CILi128EEES8_NS7_ILi64EEEEEENS_10bfloat16_tEfNS_4arch4Sm80ELb0ELb0ELb1ELb0ELb1ELb0ELb0ELb0ELi2ELi4ELi4ELi4ELb0EEENS1_24CollectiveEpilogueBwdGQAISA_fSD_Li256ELb0ELb1EEENS1_19SingleTileSchedulerILb0ELb0ELb0ELi128EEEEEEEEEvNT_6ParamsE$_ZZN4cuteplIJNS_1CILi0EEES2_EJS2_iEEEDaRKNS_15ArithmeticTupleIJDpT_EEERKNS3_IJDpT0_EEEENKUlDpRKT_E_clIJS2_iEEEDaSH_)
        /*17804*/ 	.word	0x00000000


	//----- nvinfo : EIATTR_FRAME_SIZE
	.align		4
.L_16054:
        /*17808*/ 	.byte	0x04, 0x11
        /*1780a*/ 	.short	(.L_16056 - .L_16055)
	.align		4
.L_16055:
        /*1780c*/ 	.word	index@($_ZN7cutlass13device_kernelIN5flash19enable_sm80_to_sm89INS1_16FlashAttnBwdSm80INS1_25CollectiveMainloopBwdSm80ILi2ELi2EN4cute5tupleIJNS5_1CILi128EEES8_NS7_ILi64EEEEEENS_10bfloat16_tEfNS_4arch4Sm80ELb0ELb0ELb1ELb0ELb1ELb0ELb0ELb0ELi2ELi4ELi4ELi4ELb0EEENS1_24CollectiveEpilogueBwdGQAISA_fSD_Li256ELb0ELb1EEENS1_19SingleTileSchedulerILb0ELb0ELb0ELi128EEEEEEEEEvNT_6ParamsE$_ZZN4cuteplIJNS_1CILi0EEEEJS2_iEEEDaRKNS_15ArithmeticTupleIJDpT_EEERKNS3_IJDpT0_EEEENKUlDpRKT_E_clIJS2_iEEEDaSH_)
        /*17810*/ 	.word	0x00000000


	//----- nvinfo : EIATTR_FRAME_SIZE
	.align		4
.L_16056:
        /*17814*/ 	.byte	0x04, 0x11
        /*17816*/ 	.short	(.L_16058 - .L_16057)
	.align		4
.L_16057:
        /*17818*/ 	.word	index@($_ZN7cutlass13device_kernelIN5flash19enable_sm80_to_sm89INS1_16FlashAttnBwdSm80INS1_25CollectiveMainloopBwdSm80ILi2ELi2EN4cute5tupleIJNS5_1CILi128EEES8_NS7_ILi64EEEEEENS_10bfloat16_tEfNS_4arch4Sm80ELb0ELb0ELb1ELb0ELb1ELb0ELb0ELb0ELi2ELi4ELi4ELi4ELb0EEENS1_24CollectiveEpilogueBwdGQAISA_fSD_Li256ELb0ELb1EEENS1_19SingleTileSchedulerILb0ELb0ELb0ELi128EEEEEEEEEvNT_6ParamsE$_ZZN4cute9transformINS_5tupleIJiiiNS_1CILi0EEEEEENS1_IJNS2_ILi32EEENS2_ILi4EEENS2_ILi2EEENS2_ILi1EEEEEENS1_IJS8_S8_S8_S8_EEEZNS_7crd2crdIS4_S9_SA_EEDaRKT_RKT0_RKT1_EUlRKT_RKT0_RKT1_E_EEDaSE_SH_SK_OT2_ENKUlDpSN_E_clIJiiiS3_EEEDaSX_)
        /*1781c*/ 	.word	0x00000000


	//----- nvinfo : EIATTR_FRAME_SIZE
	.align		4
.L_16058:
        /*17820*/ 	.byte	0x04, 0x11
        /*17822*/ 	.short	(.L_16060 - .L_16059)
	.align		4
.L_16059:
        /*17824*/ 	.word	index@($_ZN7cutlass13device_kernelIN5flash19enable_sm80_to_sm89INS1_16FlashAttnBwdSm80INS1_25CollectiveMainloopBwdSm80ILi2ELi2EN4cute5tupleIJNS5_1CILi128EEES8_NS7_ILi64EEEEEENS_10bfloat16_tEfNS_4arch4Sm80ELb0ELb0ELb1ELb0ELb1ELb0ELb0ELb0ELi2ELi4ELi4ELi4ELb0EEENS1_24CollectiveEpilogueBwdGQAISA_fSD_Li256ELb0ELb1EEENS1_19SingleTileSchedulerILb0ELb0ELb0ELi128EEEEEEEEEvNT_6ParamsE$_ZZN4cute9transformINS_5tupleIJiiNS_1CILi0EEEEEENS1_IJNS1_IJNS2_ILi4EEENS2_ILi8EEEEEES5_NS2_ILi1EEEEEEZNS_7idx2crdIS4_S9_EEDaRKT_RKT0_EUlRKT_RKT0_E_EEDaSD_SG_OT1_ENKUlDpSJ_E_clIJNS1_IJiiEEEiS3_EEEDaSQ_)
        /*17828*/ 	.word	0x00000000


	//----- nvinfo : EIATTR_FRAME_SIZE
	.align		4
.L_16060:
        /*1782c*/ 	.byte	0x04, 0x11
        /*1782e*/ 	.short	(.L_16062 - .L_16061)
	.align		4
.L_16061:
        /*17830*/ 	.word	index@($_ZN7cutlass13device_kernelIN5flash19enable_sm80_to_sm89INS1_16FlashAttnBwdSm80INS1_25CollectiveMainloopBwdSm80ILi2ELi2EN4cute5tupleIJNS5_1CILi128EEES8_NS7_ILi64EEEEEENS_10bfloat16_tEfNS_4arch4Sm80ELb0ELb0ELb1ELb0ELb1ELb0ELb0ELb0ELi2ELi4ELi4ELi4ELb0EEENS1_24CollectiveEpilogueBwdGQAISA_fSD_Li256ELb0ELb1EEENS1_19SingleTileSchedulerILb0ELb0ELb0ELi128EEEEEEEEEvNT_6ParamsE$_ZZN4cute9transformINS_5tupleIJiiNS_1CILi0EEEEEENS1_IJNS1_IJNS2_ILi4EEENS2_ILi8EEEEEENS2_ILi2EEENS2_ILi1EEEEEEZNS_7idx2crdIS4_SA_EEDaRKT_RKT0_EUlRKT_RKT0_E_EEDaSE_SH_OT1_ENKUlDpSK_E_clIJNS1_IJiiEEEiS3_EEEDaSR_)
        /*17834*/ 	.word	0x00000000


	//----- nvinfo : EIATTR_FRAME_SIZE
	.align		4
.L_16062:
        /*17838*/ 	.byte	0x04, 0x11
        /*1783a*/ 	.short	(.L_16064 - .L_16063)
	.align		4
.L_16063:
        /*1783c*/ 	.word	index@($_ZN7cutlass13device_kernelIN5flash19enable_sm80_to_sm89INS1_16FlashAttnBwdSm80INS1_25CollectiveMainloopBwdSm80ILi2ELi2EN4cute5tupleIJNS5_1CILi128EEES8_NS7_ILi64EEEEEENS_10bfloat16_tEfNS_4arch4Sm80ELb0ELb0ELb1ELb0ELb1ELb0ELb0ELb0ELi2ELi4ELi4ELi4ELb0EEENS1_24CollectiveEpilogueBwdGQAISA_fSD_Li256ELb0ELb1EEENS1_19SingleTileSchedulerILb0ELb0ELb0ELi128EEEEEEEEEvNT_6ParamsE$_ZZN4cute9transformINS_5tupleIJNS_1CILi32EEENS2_ILi4EEENS2_ILi2EEENS2_ILi1EEEEEENS1_IJS6_S3_NS2_ILi128EEENS2_ILi0EEEEEEZNS_7idx2crdIiS7_SA_EEDaRKT_RKT0_RKT1_EUlRKT_RKT0_E_EEDaSE_SH_OSI_ENKUlDpSN_E_clIJiiiS9_EEEDaST_)
        /*17840*/ 	.word	0x00000000


	//----- nvinfo : EIATTR_FRAME_SIZE
	.align		4
.L_16064:
        /*17844*/ 	.byte	0x04, 0x11
        /*17846*/ 	.short	(.L_16066 - .L_16065)
	.align		4
.L_16065:
        /*17848*/ 	.word	index@($_ZN7cutlass13device_kernelIN5flash19enable_sm80_to_sm89INS1_16FlashAttnBwdSm80INS1_25CollectiveMainloopBwdSm80ILi2ELi2EN4cute5tupleIJNS5_1CILi128EEES8_NS7_ILi64EEEEEENS_10bfloat16_tEfNS_4arch4Sm80ELb0ELb0ELb1ELb0ELb1ELb0ELb0ELb0ELi2ELi4ELi4ELi4ELb0EEENS1_24CollectiveEpilogueBwdGQAISA_fSD_Li256ELb0ELb1EEENS1_19SingleTileSchedulerILb0ELb0ELb0ELi128EEEEEEEEEvNT_6ParamsE$_ZZN4cute9transformINS_15ArithmeticTupleIJiiEEEZNS_14transform_leafIS2_NS_8identityEEEDaRKT_OT0_EUlRKT_E_EEDaS7_S9_ENKUlDpSC_E_clIJiiEEEDaSE_)
        /*1784c*/ 	.word	0x00000000


	//----- nvinfo : EIATTR_FRAME_SIZE
	.align		4
.L_16066:
        /*17850*/ 	.byte	0x04, 0x11
        /*17852*/ 	.short	(.L_16068 - .L_16067)
	.align		4
.L_16067:
        /*17854*/ 	.word	index@($_ZN7cutlass13device_kernelIN5flash19enable_sm80_to_sm89INS1_16FlashAttnBwdSm80INS1_25CollectiveMainloopBwdSm80ILi2ELi2EN4cute5tupleIJNS5_1CILi128EEES8_NS7_ILi64EEEEEENS_10bfloat16_tEfNS_4arch4Sm80ELb0ELb0ELb1ELb0ELb1ELb0ELb0ELb0ELi2ELi4ELi4ELi4ELb0EEENS1_24CollectiveEpilogueBwdGQAISA_fSD_Li256ELb0ELb1EEENS1_19SingleTileSchedulerILb0ELb0ELb0ELi128EEEEEEEEEvNT_6ParamsE$_ZZN4cute7idx2crdIiNS_5tupleIJNS_1CILi32EEENS2_ILi4EEENS2_ILi2EEENS2_ILi1EEEEEENS1_IJS6_S3_NS2_ILi128EEENS2_ILi0EEEEEEEEDaRKT_RKT0_RKT1_ENKUlRKT_RKT0_E_clIS5_S8_EEDaSM_SP_)
        /*17858*/ 	.word	0x00000000


	//----- nvinfo : EIATTR_FRAME_SIZE
	.align		4
.L_16068:
        /*1785c*/ 	.byte	0x04, 0x11
        /*1785e*/ 	.short	(.L_16070 - .L_16069)
	.align		4
.L_16069:
        /*17860*/ 	.word	index@($_ZN7cutlass13device_kernelIN5flash19enable_sm80_to_sm89INS1_16FlashAttnBwdSm80INS1_25CollectiveMainloopBwdSm80ILi2ELi2EN4cute5tupleIJNS5_1CILi128EEES8_NS7_ILi64EEEEEENS_10bfloat16_tEfNS_4arch4Sm80ELb0ELb0ELb1ELb0ELb1ELb0ELb0ELb0ELi2ELi4ELi4ELi4ELb0EEENS1_24CollectiveEpilogueBwdGQAISA_fSD_Li256ELb0ELb1EEENS1_19SingleTileSchedulerILb0ELb0ELb0ELi128EEEEEEEEEvNT_6ParamsE$_ZZN4cute7idx2crdIiNS_5tupleIJNS_1CILi32EEENS2_ILi4EEENS2_ILi2EEENS2_ILi1EEEEEENS1_IJS6_S3_NS2_ILi128EEENS2_ILi0EEEEEEEEDaRKT_RKT0_RKT1_ENKUlRKT_RKT0_E_clIS4_S3_EEDaSM_SP_)
        /*17864*/ 	.word	0x00000000


	//----- nvinfo : EIATTR_FRAME_SIZE
	.align		4
.L_16070:
        /*17868*/ 	.byte	0x04, 0x11
        /*1786a*/ 	.short	(.L_16072 - .L_16071)
	.align		4
.L_16071:
        /*1786c*/ 	.word	index@($_ZN7cutlass13device_kernelIN5flash19enable_sm80_to_sm89INS1_16FlashAttnBwdSm80INS1_25CollectiveMainloopBwdSm80ILi2ELi2EN4cute5tupleIJNS5_1CILi128EEES8_NS7_ILi64EEEEEENS_10bfloat16_tEfNS_4arch4Sm80ELb0ELb0ELb1ELb0ELb1ELb0ELb0ELb0ELi2ELi4ELi4ELi4ELb0EEENS1_24CollectiveEpilogueBwdGQAISA_fSD_Li256ELb0ELb1EEENS1_19SingleTileSchedulerILb0ELb0ELb0ELi128EEEEEEEEEvNT_6ParamsE$_ZZN4cute7idx2crdIiNS_5tupleIJNS_1CILi32EEENS2_ILi4EEENS2_ILi2EEENS2_ILi1EEEEEENS1_IJS6_S3_NS2_ILi128EEENS2_ILi0EEEEEEEEDaRKT_RKT0_RKT1_ENKUlRKT_RKT0_E_clIS3_S6_EEDaSM_SP_)
        /*17870*/ 	.word	0x00000000


	//----- nvinfo : EIATTR_FRAME_SIZE
	.align		4
.L_16072:
        /*17874*/ 	.byte	0x04, 0x11
        /*17876*/ 	.short	(.L_16074 - .L_16073)
	.align		4
.L_16073:
        /*17878*/ 	.word	index@($_ZN7cutlass13device_kernelIN5flash19enable_sm80_to_sm89INS1_16FlashAttnBwdSm80INS1_25CollectiveMainloopBwdSm80ILi2ELi2EN4cute5tupleIJNS5_1CILi128EEES8_NS7_ILi64EEEEEENS_10bfloat16_tEfNS_4arch4Sm80ELb0ELb0ELb1ELb0ELb1ELb0ELb0ELb0ELi2ELi4ELi4ELi4ELb0EEENS1_24CollectiveEpilogueBwdGQAISA_fSD_Li256ELb0ELb1EEENS1_19SingleTileSchedulerILb0ELb0ELb0ELi128EEEEEEEEEvNT_6ParamsE$_ZZN4cute7idx2crdINS_5tupleIJiiNS_1CILi0EEEEEENS1_IJNS1_IJNS2_ILi4EEENS2_ILi8EEEEEES5_NS2_ILi1EEEEEEEEDaRKT_RKT0_ENKUlRKT_RKT0_E_clIiS7_EEDaSI_SL_)
        /*1787c*/ 	.word	0x00000000


	//----- nvinfo : EIATTR_FRAME_SIZE
	.align		4
.L_16074:
        /*17880*/ 	.byte	0x04, 0x11
        /*17882*/ 	.short	(.L_16076 - .L_16075)
	.align		4
.L_16075:
        /*17884*/ 	.word	index@($_ZN7cutlass13device_kernelIN5flash19enable_sm80_to_sm89INS1_16FlashAttnBwdSm80INS1_25CollectiveMainloopBwdSm80ILi2ELi2EN4cute5tupleIJNS5_1CILi128EEES8_NS7_ILi64EEEEEENS_10bfloat16_tEfNS_4arch4Sm80ELb0ELb0ELb1ELb0ELb1ELb0ELb0ELb0ELi2ELi4ELi4ELi4ELb0EEENS1_24CollectiveEpilogueBwdGQAISA_fSD_Li256ELb0ELb1EEENS1_19SingleTileSchedulerILb0ELb0ELb0ELi128EEEEEEEEEvNT_6ParamsE$_ZZN4cute7idx2crdINS_5tupleIJiiNS_1CILi0EEEEEENS1_IJNS1_IJNS2_ILi4EEENS2_ILi8EEEEEES5_NS2_ILi1EEEEEEEEDaRKT_RKT0_ENKUlRKT_RKT0_E_clIiS5_EEDaSI_SL_)
        /*17888*/ 	.word	0x00000000


	//----- nvinfo : EIATTR_FRAME_SIZE
	.align		4
.L_16076:
        /*1788c*/ 	.byte	0x04, 0x11
        /*1788e*/ 	.short	(.L_16078 - .L_16077)
	.align		4
.L_16077:
        /*17890*/ 	.word	index@($_ZN7cutlass13device_kernelIN5flash19enable_sm80_to_sm89INS1_16FlashAttnBwdSm80INS1_25CollectiveMainloopBwdSm80ILi2ELi2EN4cute5tupleIJNS5_1CILi128EEES8_NS7_ILi64EEEEEENS_10bfloat16_tEfNS_4arch4Sm80ELb0ELb0ELb1ELb0ELb1ELb0ELb0ELb0ELi2ELi4ELi4ELi4ELb0EEENS1_24CollectiveEpilogueBwdGQAISA_fSD_Li256ELb0ELb1EEENS1_19SingleTileSchedulerILb0ELb0ELb0ELi128EEEEEEEEEvNT_6ParamsE$_ZZN4cute7idx2crdINS_5tupleIJiiNS_1CILi0EEEEEENS1_IJNS1_IJNS2_ILi4EEENS2_ILi8EEEEEENS2_ILi2EEENS2_ILi1EEEEEEEEDaRKT_RKT0_ENKUlRKT_RKT0_E_clIiS8_EEDaSJ_SM_)
        /*17894*/ 	.word	0x00000000


	//----- nvinfo : EIATTR_FRAME_SIZE
	.align		4
.L_16078:
        /*17898*/ 	.byte	0x04, 0x11
        /*1789a*/ 	.short	(.L_16080 - .L_16079)
	.align		4
.L_16079:
        /*1789c*/ 	.word	index@($_ZN7cutlass13device_kernelIN5flash19enable_sm80_to_sm89INS1_16FlashAttnBwdSm80INS1_25CollectiveMainloopBwdSm80ILi2ELi2EN4cute5tupleIJNS5_1CILi128EEES8_NS7_ILi64EEEEEENS_10bfloat16_tEfNS_4arch4Sm80ELb0ELb0ELb1ELb0ELb1ELb0ELb0ELb0ELi2ELi4ELi4ELi4ELb0EEENS1_24CollectiveEpilogueBwdGQAISA_fSD_Li256ELb0ELb1EEENS1_19SingleTileSchedulerILb0ELb0ELb0ELi128EEEEEEEEEvNT_6ParamsE$_ZZN4cute7idx2crdINS_5tupleIJiiNS_1CILi0EEEEEENS1_IJNS1_IJNS2_ILi4EEENS2_ILi8EEEEEENS2_ILi2EEENS2_ILi1EEEEEEEEDaRKT_RKT0_ENKUlRKT_RKT0_E_clIiS7_EEDaSJ_SM_)
        /*178a0*/ 	.word	0x00000000


	//----- nvinfo : EIATTR_FRAME_SIZE
	.align		4
.L_16080:
        /*178a4*/ 	.byte	0x04, 0x11
        /*178a6*/ 	.short	(.L_16082 - .L_16081)
	.align		4
.L_16081:
        /*178a8*/ 	.word	index@($_ZN7cutlass13device_kernelIN5flash19enable_sm80_to_sm89INS1_16FlashAttnBwdSm80INS1_25CollectiveMainloopBwdSm80ILi2ELi2EN4cute5tupleIJNS5_1CILi128EEES8_NS7_ILi64EEEEEENS_10bfloat16_tEfNS_4arch4Sm80ELb0ELb0ELb1ELb0ELb1ELb0ELb0ELb0ELi2ELi4ELi4ELi4ELb0EEENS1_24CollectiveEpilogueBwdGQAISA_fSD_Li256ELb0ELb1EEENS1_19SingleTileSchedulerILb0ELb0ELb0ELi128EEEEEEEEEvNT_6ParamsE$_ZZN4cute7flattenINS_5tupleIJNS_1CILi1EEENS1_IJiiiEEENS2_ILi64EEENS1_IJNS2_ILi72EEENS2_ILi144EEENS2_ILi288EEEEEENS2_ILi512EEEEEEEEDaRKT_ENKUlRKT_E_clIS4_EEDaSH_)
        /*178ac*/ 	.word	0x00000000


	//----- nvinfo : EIATTR_FRAME_SIZE
	.align		4
.L_16082:
        /*178b0*/ 	.byte	0x04, 0x11
        /*178b2*/ 	.short	(.L_16084 - .L_16083)
	.align		4
.L_16083:
        /*178b4*/ 	.word	index@($_ZN7cutlass13device_kernelIN5flash19enable_sm80_to_sm89INS1_16FlashAttnBwdSm80INS1_25CollectiveMainloopBwdSm80ILi2ELi2EN4cute5tupleIJNS5_1CILi128EEES8_NS7_ILi64EEEEEENS_10bfloat16_tEfNS_4arch4Sm80ELb0ELb0ELb1ELb0ELb1ELb0ELb0ELb0ELi2ELi4ELi4ELi4ELb0EEENS1_24CollectiveEpilogueBwdGQAISA_fSD_Li256ELb0ELb1EEENS1_19SingleTileSchedulerILb0ELb0ELb0ELi128EEEEEEEEEvNT_6ParamsE$_ZZN4cute7flattenINS_5tupleIJNS_1CILi1EEENS1_IJNS2_ILi8EEEiiEEENS2_ILi64EEENS1_IJiNS2_ILi144EEENS2_ILi288EEEEEENS2_ILi512EEEEEEEEDaRKT_ENKUlRKT_E_clIS9_EEDaSH_)
        /*178b8*/ 	.word	0x00000000


	//----- nvinfo : EIATTR_FRAME_SIZE
	.align		4
.L_16084:
        /*178bc*/ 	.byte	0x04, 0x11
        /*178be*/ 	.short	(.L_16086 - .L_16085)
	.align		4
.L_16085:
        /*178c0*/ 	.word	index@($_ZN7cutlass13device_kernelIN5flash19enable_sm80_to_sm89INS1_16FlashAttnBwdSm80INS1_25CollectiveMainloopBwdSm80ILi2ELi2EN4cute5tupleIJNS5_1CILi128EEES8_NS7_ILi64EEEEEENS_10bfloat16_tEfNS_4arch4Sm80ELb0ELb0ELb1ELb0ELb1ELb0ELb0ELb0ELi2ELi4ELi4ELi4ELb0EEENS1_24CollectiveEpilogueBwdGQAISA_fSD_Li256ELb0ELb1EEENS1_19SingleTileSchedulerILb0ELb0ELb0ELi128EEEEEEEEEvNT_6ParamsE$_ZZN4cute7flattenINS_5tupleIJNS_1CILi1EEENS1_IJNS2_ILi8EEEiiEEENS2_ILi64EEENS1_IJiNS2_ILi144EEENS2_ILi288EEEEEENS2_ILi512EEEEEEEEDaRKT_ENKUlRKT_E_clIS5_EEDaSH_)
        /*178c4*/ 	.word	0x00000000


	//----- nvinfo : EIATTR_FRAME_SIZE
	.align		4
.L_16086:
        /*178c8*/ 	.byte	0x04, 0x11
        /*178ca*/ 	.short	(.L_16088 - .L_16087)
	.align		4
.L_16087:
        /*178cc*/ 	.word	index@($_ZN7cutlass13device_kernelIN5flash19enable_sm80_to_sm89INS1_16FlashAttnBwdSm80INS1_25CollectiveMainloopBwdSm80ILi2ELi2EN4cute5tupleIJNS5_1CILi128EEES8_NS7_ILi64EEEEEENS_10bfloat16_tEfNS_4arch4Sm80ELb0ELb0ELb1ELb0ELb1ELb0ELb0ELb0ELi2ELi4ELi4ELi4ELb0EEENS1_24CollectiveEpilogueBwdGQAISA_fSD_Li256ELb0ELb1EEENS1_19SingleTileSchedulerILb0ELb0ELb0ELi128EEEEEEEEEvNT_6ParamsE$_ZZN4cute7flattenINS_5tupleIJNS1_IJNS_1CILi0EEENS1_IJNS2_ILi1EEENS2_ILi512EEEiEEEEEENS2_ILi4096EEENS1_IJiNS2_ILi8192EEEEEEEEEEEDaRKT_ENKUlRKT_E_clISA_EEDaSH_)
        /*178d0*/ 	.word	0x00000000


	//----- nvinfo : EIATTR_FRAME_SIZE
	.align		4
.L_16088:
        /*178d4*/ 	.byte	0x04, 0x11
        /*178d6*/ 	.short	(.L_16090 - .L_16089)
	.align		4
.L_16089:
        /*178d8*/ 	.word	index@($_ZN7cutlass13device_kernelIN5flash19enable_sm80_to_sm89INS1_16FlashAttnBwdSm80INS1_25CollectiveMainloopBwdSm80ILi2ELi2EN4cute5tupleIJNS5_1CILi128EEES8_NS7_ILi64EEEEEENS_10bfloat16_tEfNS_4arch4Sm80ELb0ELb0ELb1ELb0ELb1ELb0ELb0ELb0ELi2ELi4ELi4ELi4ELb0EEENS1_24CollectiveEpilogueBwdGQAISA_fSD_Li256ELb0ELb1EEENS1_19SingleTileSchedulerILb0ELb0ELb0ELi128EEEEEEEEEvNT_6ParamsE$_ZZN4cute7flattenINS_5tupleIJNS1_IJNS_1CILi0EEENS1_IJNS2_ILi1EEENS2_ILi512EEEiEEEEEENS2_ILi4096EEENS1_IJiNS2_ILi8192EEEEEEEEEEEDaRKT_ENKUlRKT_E_clIS7_EEDaSH_)
        /*178dc*/ 	.word	0x00000000


	//----- nvinfo : EIATTR_FRAME_SIZE
	.align		4
.L_16090:
        /*178e0*/ 	.byte	0x04, 0x11
        /*178e2*/ 	.short	(.L_16092 - .L_16091)
	.align		4
.L_16091:
        /*178e4*/ 	.word	index@($_ZN7cutlass13device_kernelIN5flash19enable_sm80_to_sm89INS1_16FlashAttnBwdSm80INS1_25CollectiveMainloopBwdSm80ILi2ELi2EN4cute5tupleIJNS5_1CILi128EEES8_NS7_ILi64EEEEEENS_10bfloat16_tEfNS_4arch4Sm80ELb0ELb0ELb1ELb0ELb1ELb0ELb0ELb0ELi2ELi4ELi4ELi4ELb0EEENS1_24CollectiveEpilogueBwdGQAISA_fSD_Li256ELb0ELb1EEENS1_19SingleTileSchedulerILb0ELb0ELb0ELi128EEEEEEEEEvNT_6ParamsE$_ZZN4cute7crd2crdINS_5tupleIJiiiNS_1CILi0EEEEEENS1_IJNS2_ILi32EEENS2_ILi4EEENS2_ILi2EEENS2_ILi1EEEEEENS1_IJS8_S8_S8_S8_EEEEEDaRKT_RKT0_RKT1_ENKUlRKT_RKT0_RKT1_E_clIiS7_S8_EEDaSM_SP_SS_)
        /*178e8*/ 	.word	0x00000000


	//----- nvinfo : EIATTR_FRAME_SIZE
	.align		4
.L_16092:
        /*178ec*/ 	.byte	0x04, 0x11
        /*178ee*/ 	.short	(.L_16094 - .L_16093)
	.align		4
.L_16093:
        /*178f0*/ 	.word	index@($_ZN7cutlass13device_kernelIN5flash19enable_sm80_to_sm89INS1_16FlashAttnBwdSm80INS1_25CollectiveMainloopBwdSm80ILi2ELi2EN4cute5tupleIJNS5_1CILi128EEES8_NS7_ILi64EEEEEENS_10bfloat16_tEfNS_4arch4Sm80ELb0ELb0ELb1ELb0ELb1ELb0ELb0ELb0ELi2ELi4ELi4ELi4ELb0EEENS1_24CollectiveEpilogueBwdGQAISA_fSD_Li256ELb0ELb1EEENS1_19SingleTileSchedulerILb0ELb0ELb0ELi128EEEEEEEEEvNT_6ParamsE$_ZZN4cute7crd2crdINS_5tupleIJiiiNS_1CILi0EEEEEENS1_IJNS2_ILi32EEENS2_ILi4EEENS2_ILi2EEENS2_ILi1EEEEEENS1_IJS8_S8_S8_S8_EEEEEDaRKT_RKT0_RKT1_ENKUlRKT_RKT0_RKT1_E_clIiS6_S8_EEDaSM_SP_SS_)
        /*178f4*/ 	.word	0x00000000


	//----- nvinfo : EIATTR_FRAME_SIZE
	.align		4
.L_16094:
        /*178f8*/ 	.byte	0x04, 0x11
        /*178fa*/ 	.short	(.L_16096 - .L_16095)
	.align		4
.L_16095:
        /*178fc*/ 	.word	index@($_ZN7cutlass13device_kernelIN5flash19enable_sm80_to_sm89INS1_16FlashAttnBwdSm80INS1_25CollectiveMainloopBwdSm80ILi2ELi2EN4cute5tupleIJNS5_1CILi128EEES8_NS7_ILi64EEEEEENS_10bfloat16_tEfNS_4arch4Sm80ELb0ELb0ELb1ELb0ELb1ELb0ELb0ELb0ELi2ELi4ELi4ELi4ELb0EEENS1_24CollectiveEpilogueBwdGQAISA_fSD_Li256ELb0ELb1EEENS1_19SingleTileSchedulerILb0ELb0ELb0ELi128EEEEEEEEEvNT_6ParamsE$_ZZN4cute7crd2crdINS_5tupleIJiiiNS_1CILi0EEEEEENS1_IJNS2_ILi32EEENS2_ILi4EEENS2_ILi2EEENS2_ILi1EEEEEENS1_IJS8_S8_S8_S8_EEEEEDaRKT_RKT0_RKT1_ENKUlRKT_RKT0_RKT1_E_clIiS5_S8_EEDaSM_SP_SS_)
        /*17900*/ 	.word	0x00000000


	//----- nvinfo : EIATTR_FRAME_SIZE
	.align		4
.L_16096:
        /*17904*/ 	.byte	0x04, 0x11
        /*17906*/ 	.short	(.L_16098 - .L_16097)
	.align		4
.L_16097:
        /*17908*/ 	.word	index@($_ZN7cutlass13device_kernelIN5flash19enable_sm80_to_sm89INS1_16FlashAttnBwdSm80INS1_25CollectiveMainloopBwdSm80ILi2ELi2EN4cute5tupleIJNS5_1CILi128EEES8_NS7_ILi64EEEEEENS_10bfloat16_tEfNS_4arch4Sm80ELb0ELb0ELb1ELb0ELb1ELb0ELb0ELb0ELi2ELi4ELi4ELi4ELb0EEENS1_24CollectiveEpilogueBwdGQAISA_fSD_Li256ELb0ELb1EEENS1_19SingleTileSchedulerILb0ELb0ELb0ELi128EEEEEEEEEvNT_6ParamsE$_ZZN4cute6upcastILi2ENS_5tupleIJNS_1CILi2EEES3_S3_EEENS1_IJNS2_ILi1EEENS2_ILi512EEEiEEEEEDaRKT0_RKT1_ENKUlRKT_RKT0_E_clIS3_iEEDaSG_SJ_)
        /*1790c*/ 	.word	0x00000000


	//----- nvinfo : EIATTR_FRAME_SIZE
	.align		4
.L_16098:
        /*17910*/ 	.byte	0x04, 0x11
        /*17912*/ 	.short	(.L_16100 - .L_16099)
	.align		4
.L_16099:
        /*17914*/ 	.word	index@($_ZN7cutlass13device_kernelIN5flash19enable_sm80_to_sm89INS1_16FlashAttnBwdSm80INS1_25CollectiveMainloopBwdSm80ILi2ELi2EN4cute5tupleIJNS5_1CILi128EEES8_NS7_ILi64EEEEEENS_10bfloat16_tEfNS_4arch4Sm80ELb0ELb0ELb1ELb0ELb1ELb0ELb0ELb0ELi2ELi4ELi4ELi4ELb0EEENS1_24CollectiveEpilogueBwdGQAISA_fSD_Li256ELb0ELb1EEENS1_19SingleTileSchedulerILb0ELb0ELb0ELi128EEEEEEEEEvNT_6ParamsE$_ZZN4cute6upcastILi2ENS_5tupleIJNS_1CILi2EEES3_EEENS1_IJiNS2_ILi8192EEEEEEEEDaRKT0_RKT1_ENKUlRKT_RKT0_E_clIS3_iEEDaSF_SI_)
        /*17918*/ 	.word	0x00000000


	//----- nvinfo : EIATTR_FRAME_SIZE
	.align		4
.L_16100:
        /*1791c*/ 	.byte	0x04, 0x11
        /*1791e*/ 	.short	(.L_16102 - .L_16101)
	.align		4
.L_16101:
        /*17920*/ 	.word	index@($_ZN7cutlass13device_kernelIN5flash19enable_sm80_to_sm89INS1_16FlashAttnBwdSm80INS1_25CollectiveMainloopBwdSm80ILi2ELi2EN4cute5tupleIJNS5_1CILi128EEES8_NS7_ILi64EEEEEENS_10bfloat16_tEfNS_4arch4Sm80ELb0ELb0ELb1ELb0ELb1ELb0ELb0ELb0ELi2ELi4ELi4ELi4ELb0EEENS1_24CollectiveEpilogueBwdGQAISA_fSD_Li256ELb0ELb1EEENS1_19SingleTileSchedulerILb0ELb0ELb0ELi128EEEEEEEEEvNT_6ParamsE$_ZZN4cute6upcastILi2ENS_5tupleIJNS_1CILi1EEENS1_IJNS2_ILi2EEES4_S4_EEEEEENS1_IJNS2_ILi0EEENS1_IJS3_NS2_ILi512EEEiEEEEEEEEDaRKT0_RKT1_ENKUlRKT_RKT0_E_clIS5_S9_EEDaSJ_SM_)
        /*17924*/ 	.word	0x00000000


	//----- nvinfo : EIATTR_FRAME_SIZE
	.align		4
.L_16102:
        /*17928*/ 	.byte	0x04, 0x11
        /*1792a*/ 	.short	(.L_16104 - .L_16103)
	.align		4
.L_16103:
        /*1792c*/ 	.word	index@($_ZN7cutlass13device_kernelIN5flash19enable_sm80_to_sm89INS1_16FlashAttnBwdSm80INS1_25CollectiveMainloopBwdSm80ILi2ELi2EN4cute5tupleIJNS5_1CILi128EEES8_NS7_ILi64EEEEEENS_10bfloat16_tEfNS_4arch4Sm80ELb0ELb0ELb1ELb0ELb1ELb0ELb0ELb0ELi2ELi4ELi4ELi4ELb0EEENS1_24CollectiveEpilogueBwdGQAISA_fSD_Li256ELb0ELb1EEENS1_19SingleTileSchedulerILb0ELb0ELb0ELi128EEEEEEEEEvNT_6ParamsE$_ZZN4cute6upcastILi2ENS_5tupleIJNS1_IJNS_1CILi1EEENS1_IJNS2_ILi2EEES4_S4_EEEEEES4_NS1_IJS4_S4_EEEEEENS1_IJNS1_IJNS2_ILi0EEENS1_IJS3_NS2_ILi512EEEiEEEEEENS2_ILi4096EEENS1_IJiNS2_ILi8192EEEEEEEEEEEDaRKT0_RKT1_ENKUlRKT_RKT0_E_clIS7_SF_EEDaSP_SS_)
        /*17930*/ 	.word	0x00000000


	//----- nvinfo : EIATTR_FRAME_SIZE
	.align		4
.L_16104:
        /*17934*/ 	.byte	0x04, 0x11
        /*17936*/ 	.short	(.L_16106 - .L_16105)
	.align		4
.L_16105:
        /*17938*/ 	.word	index@($_ZN7cutlass13device_kernelIN5flash19enable_sm80_to_sm89INS1_16FlashAttnBwdSm80INS1_25CollectiveMainloopBwdSm80ILi2ELi2EN4cute5tupleIJNS5_1CILi128EEES8_NS7_ILi64EEEEEENS_10bfloat16_tEfNS_4arch4Sm80ELb0ELb0ELb1ELb0ELb1ELb0ELb0ELb0ELi2ELi4ELi4ELi4ELb0EEENS1_24CollectiveEpilogueBwdGQAISA_fSD_Li256ELb0ELb1EEENS1_19SingleTileSchedulerILb0ELb0ELb0ELi128EEEEEEEEEvNT_6ParamsE$_ZZN4cute6upcastILi2ENS_5tupleIJNS1_IJNS_1CILi1EEENS1_IJNS2_ILi2EEES4_S4_EEEEEES4_NS1_IJS4_S4_EEEEEENS1_IJNS1_IJNS2_ILi0EEENS1_IJS3_NS2_ILi512EEEiEEEEEENS2_ILi4096EEENS1_IJiNS2_ILi8192EEEEEEEEEEEDaRKT0_RKT1_ENKUlRKT_RKT0_E_clIS6_SC_EEDaSP_SS_)
        /*1793c*/ 	.word	0x00000000


	//----- nvinfo : EIATTR_FRAME_SIZE
	.align		4
.L_16106:
        /*17940*/ 	.byte	0x04, 0x11
        /*17942*/ 	.short	(.L_16108 - .L_16107)
	.align		4
.L_16107:
        /*17944*/ 	.word	index@($_ZN7cutlass13device_kernelIN5flash19enable_sm80_to_sm89INS1_16FlashAttnBwdSm80INS1_25CollectiveMainloopBwdSm80ILi2ELi2EN4cute5tupleIJNS5_1CILi128EEES8_NS7_ILi64EEEEEENS_10bfloat16_tEfNS_4arch4Sm80ELb0ELb0ELb1ELb0ELb1ELb0ELb0ELb0ELi2ELi4ELi4ELi4ELb0EEENS1_24CollectiveEpilogueBwdGQAISA_fSD_Li256ELb0ELb1EEENS1_19SingleTileSchedulerILb0ELb0ELb0ELi128EEEEEEEEEvNT_6ParamsE$_ZZN4cute6detail9lift_diceINS_5tupleIJiNS_1CILi0EEEEEES5_EEDaRKT_RKT0_ENKUlRKT_RKT0_E_clIiiEEDaSE_SH_)
        /*17948*/ 	.word	0x00000000


	//----- nvinfo : EIATTR_FRAME_SIZE
	.align		4
.L_16108:
        /*1794c*/ 	.byte	0x04, 0x11
        /*1794e*/ 	.short	(.L_16110 - .L_16109)
	.align		4
.L_16109:
        /*17950*/ 	.word	index@($_ZN7cutlass13device_kernelIN5flash19enable_sm80_to_sm89INS1_16FlashAttnBwdSm80INS1_25CollectiveMainloopBwdSm80ILi2ELi2EN4cute5tupleIJNS5_1CILi128EEES8_NS7_ILi64EEEEEENS_10bfloat16_tEfNS_4arch4Sm80ELb0ELb0ELb1ELb0ELb1ELb0ELb0ELb0ELi2ELi4ELi4ELi4ELb0EEENS1_24CollectiveEpilogueBwdGQAISA_fSD_Li256ELb0ELb1EEENS1_19SingleTileSchedulerILb0ELb0ELb0ELi128EEEEEEEEEvNT_6ParamsE$_ZZN4cute6detail9lift_diceINS_5tupleIJiNS2_IJiNS_1CILi0EEEEEEEEES6_EEDaRKT_RKT0_ENKUlRKT_RKT0_E_clIiiEEDaSF_SI_)
        /*17954*/ 	.word	0x00000000


	//----- nvinfo : EIATTR_FRAME_SIZE
	.align		4
.L_16110:
        /*17958*/ 	.byte	0x04, 0x11
        /*1795a*/ 	.short	(.L_16112 - .L_16111)
	.align		4
.L_16111:
        /*1795c*/ 	.word	index@($_ZN7cutlass13device_kernelIN5flash19enable_sm80_to_sm89INS1_16FlashAttnBwdSm80INS1_25CollectiveMainloopBwdSm80ILi2ELi2EN4cute5tupleIJNS5_1CILi128EEES8_NS7_ILi64EEEEEENS_10bfloat16_tEfNS_4arch4Sm80ELb0ELb0ELb1ELb0ELb1ELb0ELb0ELb0ELi2ELi4ELi4ELi4ELb0EEENS1_24CollectiveEpilogueBwdGQAISA_fSD_Li256ELb0ELb1EEENS1_19SingleTileSchedulerILb0ELb0ELb0ELi128EEEEEEEEEvNT_6ParamsE$_ZZN4cute6detail9lift_diceINS_5tupleIJiNS2_IJiNS_1CILi0EEEEEEEEES6_EEDaRKT_RKT0_ENKUlRKT_RKT0_E_clIS5_S5_EEDaSF_SI_)
        /*17960*/ 	.word	0x00000000


	//----- nvinfo : EIATTR_FRAME_SIZE
	.align		4
.L_16112:
        /*17964*/ 	.byte	0x04, 0x11
        /*17966*/ 	.short	(.L_16114 - .L_16113)
	.align		4
.L_16113:
        /*17968*/ 	.word	index@($_ZN7cutlass13device_kernelIN5flash19enable_sm80_to_sm89INS1_16FlashAttnBwdSm80INS1_25CollectiveMainloopBwdSm80ILi2ELi2EN4cute5tupleIJNS5_1CILi128EEES8_NS7_ILi64EEEEEENS_10bfloat16_tEfNS_4arch4Sm80ELb0ELb0ELb1ELb0ELb1ELb0ELb0ELb0ELi2ELi4ELi4ELi4ELb0EEENS1_24CollectiveEpilogueBwdGQAISA_fSD_Li256ELb0ELb1EEENS1_19SingleTileSchedulerILb0ELb0ELb0ELi128EEEEEEEEEvNT_6ParamsE$_ZZN4cute6detail16composition_implINS_5tupleIJNS_1CILi8EEENS3_ILi2EEES5_S5_S4_S5_EEENS2_IJNS3_ILi1EEEiiiNS3_ILi72EEENS3_ILi512EEEEEES5_S4_EEDaRKT_RKT0_RKT1_RKT2_ENKUlRKT_T0_E_clINS2_IJNS2_IJS5_EEENS2_IJiEEES7_S7_EEENS_17integral_constantIiLi4EEEEEDaSP_SQ_)
        /*1796c*/ 	.word	0x00000000


	//----- nvinfo : EIATTR_FRAME_SIZE
	.align		4
.L_16114:
        /*17970*/ 	.byte	0x04, 0x11
        /*17972*/ 	.short	(.L_16116 - .L_16115)
	.align		4
.L_16115:
        /*17974*/ 	.word	index@($_ZN7cutlass13device_kernelIN5flash19enable_sm80_to_sm89INS1_16FlashAttnBwdSm80INS1_25CollectiveMainloopBwdSm80ILi2ELi2EN4cute5tupleIJNS5_1CILi128EEES8_NS7_ILi64EEEEEENS_10bfloat16_tEfNS_4arch4Sm80ELb0ELb0ELb1ELb0ELb1ELb0ELb0ELb0ELi2ELi4ELi4ELi4ELb0EEENS1_24CollectiveEpilogueBwdGQAISA_fSD_Li256ELb0ELb1EEENS1_19SingleTileSchedulerILb0ELb0ELb0ELi128EEEEEEEEEvNT_6ParamsE$_ZZN4cute6detail16composition_implINS_5tupleIJNS_1CILi8EEENS3_ILi2EEES5_S5_S4_S5_EEENS2_IJNS3_ILi1EEEiiiNS3_ILi72EEENS3_ILi512EEEEEES5_S4_EEDaRKT_RKT0_RKT1_RKT2_ENKUlRKT_T0_E_clINS2_IJNS2_IJS5_EEENS2_IJiEEES7_S7_EEENS_17integral_constantIiLi3EEEEEDaSP_SQ_)
        /*17978*/ 	.word	0x00000000


	//----- nvinfo : EIATTR_FRAME_SIZE
	.align		4
.L_16116:
        /*1797c*/ 	.byte	0x04, 0x11
        /*1797e*/ 	.short	(.L_16118 - .L_16117)
	.align		4
.L_16117:
        /*17980*/ 	.word	index@($_ZN7cutlass13device_kernelIN5flash19enable_sm80_to_sm89INS1_16FlashAttnBwdSm80INS1_25CollectiveMainloopBwdSm80ILi2ELi2EN4cute5tupleIJNS5_1CILi128EEES8_NS7_ILi64EEEEEENS_10bfloat16_tEfNS_4arch4Sm80ELb0ELb0ELb1ELb0ELb1ELb0ELb0ELb0ELi2ELi4ELi4ELi4ELb0EEENS1_24CollectiveEpilogueBwdGQAISA_fSD_Li256ELb0ELb1EEENS1_19SingleTileSchedulerILb0ELb0ELb0ELi128EEEEEEEEEvNT_6ParamsE$_ZZN4cute6detail16composition_implINS_5tupleIJNS_1CILi8EEENS3_ILi2EEES5_S5_S4_S5_EEENS2_IJNS3_ILi1EEEiiiNS3_ILi72EEENS3_ILi512EEEEEES5_S4_EEDaRKT_RKT0_RKT1_RKT2_ENKUlRKT_T0_E_clINS2_IJNS2_IJS5_EEENS2_IJiEEES7_S7_EEENS_17integral_constantIiLi2EEEEEDaSP_SQ_)
        /*17984*/ 	.word	0x00000000


	//----- nvinfo : EIATTR_FRAME_SIZE
	.align		4
.L_16118:
        /*17988*/ 	.byte	0x04, 0x11
        /*1798a*/ 	.short	(.L_16120 - .L_16119)
	.align		4
.L_16119:
        /*1798c*/ 	.word	index@($_ZN7cutlass13device_kernelIN5flash19enable_sm80_to_sm89INS1_16FlashAttnBwdSm80INS1_25CollectiveMainloopBwdSm80ILi2ELi2EN4cute5tupleIJNS5_1CILi128EEES8_NS7_ILi64EEEEEENS_10bfloat16_tEfNS_4arch4Sm80ELb0ELb0ELb1ELb0ELb1ELb0ELb0ELb0ELi2ELi4ELi4ELi4ELb0EEENS1_24CollectiveEpilogueBwdGQAISA_fSD_Li256ELb0ELb1EEENS1_19SingleTileSchedulerILb0ELb0ELb0ELi128EEEEEEEEEvNT_6ParamsE$_ZZN4cute6detail16composition_implINS_5tupleIJNS_1CILi8EEENS3_ILi2EEES5_S5_S4_S5_EEENS2_IJNS3_ILi1EEEiiiNS3_ILi72EEENS3_ILi512EEEEEES5_S4_EEDaRKT_RKT0_RKT1_RKT2_ENKUlRKT_T0_E_clINS2_IJNS2_IJEEEST_S5_S7_EEENS_17integral_constantIiLi1EEEEEDaSP_SQ_)
        /*17990*/ 	.word	0x00000000


	//----- nvinfo : EIATTR_FRAME_SIZE
	.align		4
.L_16120:
        /*17994*/ 	.byte	0x04, 0x11
        /*17996*/ 	.short	(.L_16122 - .L_16121)
	.align		4
.L_16121:
        /*17998*/ 	.word	index@($_ZN7cutlass13device_kernelIN5flash19enable_sm80_to_sm89INS1_16FlashAttnBwdSm80INS1_25CollectiveMainloopBwdSm80ILi2ELi2EN4cute5tupleIJNS5_1CILi128EEES8_NS7_ILi64EEEEEENS_10bfloat16_tEfNS_4arch4Sm80ELb0ELb0ELb1ELb0ELb1ELb0ELb0ELb0ELi2ELi4ELi4ELi4ELb0EEENS1_24CollectiveEpilogueBwdGQAISA_fSD_Li256ELb0ELb1EEENS1_19SingleTileSchedulerILb0ELb0ELb0ELi128EEEEEEEEEvNT_6ParamsE$_ZZN4cute6detail16composition_implINS_5tupleIJNS_1CILi8EEENS3_ILi2EEES5_S5_S4_S5_EEENS2_IJNS3_ILi1EEEiiiNS3_ILi72EEENS3_ILi512EEEEEENS3_ILi4EEENS3_ILi16EEEEEDaRKT_RKT0_RKT1_RKT2_ENKUlRKT_T0_E_clINS2_IJNS2_IJS5_S5_EEENS2_IJiiEEES7_S7_EEENS_17integral_constantIiLi4EEEEEDaSR_SS_)
        /*1799c*/ 	.word	0x00000000


	//----- nvinfo : EIATTR_FRAME_SIZE
	.align		4
.L_16122:
        /*179a0*/ 	.byte	0x04, 0x11
        /*179a2*/ 	.short	(.L_16124 - .L_16123)
	.align		4
.L_16123:
        /*179a4*/ 	.word	index@($_ZN7cutlass13device_kernelIN5flash19enable_sm80_to_sm89INS1_16FlashAttnBwdSm80INS1_25CollectiveMainloopBwdSm80ILi2ELi2EN4cute5tupleIJNS5_1CILi128EEES8_NS7_ILi64EEEEEENS_10bfloat16_tEfNS_4arch4Sm80ELb0ELb0ELb1ELb0ELb1ELb0ELb0ELb0ELi2ELi4ELi4ELi4ELb0EEENS1_24CollectiveEpilogueBwdGQAISA_fSD_Li256ELb0ELb1EEENS1_19SingleTileSchedulerILb0ELb0ELb0ELi128EEEEEEEEEvNT_6ParamsE$_ZZN4cute6detail16composition_implINS_5tupleIJNS_1CILi8EEENS3_ILi2EEES5_S5_S4_S5_EEENS2_IJNS3_ILi1EEEiiiNS3_ILi72EEENS3_ILi512EEEEEENS3_ILi4EEENS3_ILi16EEEEEDaRKT_RKT0_RKT1_RKT2_ENKUlRKT_T0_E_clINS2_IJNS2_IJS5_EEENS2_IJiEEES5_S7_EEENS_17integral_constantIiLi3EEEEEDaSR_SS_)
        /*179a8*/ 	.word	0x00000000


	//----- nvinfo : EIATTR_FRAME_SIZE
	.align		4
.L_16124:
        /*179ac*/ 	.byte	0x04, 0x11
        /*179ae*/ 	.short	(.L_16126 - .L_16125)
	.align		4
.L_16125:
        /*179b0*/ 	.word	index@($_ZN7cutlass13device_kernelIN5flash19enable_sm80_to_sm89INS1_16FlashAttnBwdSm80INS1_25CollectiveMainloopBwdSm80ILi2ELi2EN4cute5tupleIJNS5_1CILi128EEES8_NS7_ILi64EEEEEENS_10bfloat16_tEfNS_4arch4Sm80ELb0ELb0ELb1ELb0ELb1ELb0ELb0ELb0ELi2ELi4ELi4ELi4ELb0EEENS1_24CollectiveEpilogueBwdGQAISA_fSD_Li256ELb0ELb1EEENS1_19SingleTileSchedulerILb0ELb0ELb0ELi128EEEEEEEEEvNT_6ParamsE$_ZZN4cute6detail16composition_implINS_5tupleIJNS_1CILi8EEENS3_ILi2EEES5_S5_S4_S5_EEENS2_IJNS3_ILi1EEEiiiNS3_ILi72EEENS3_ILi512EEEEEENS3_ILi4EEENS3_ILi16EEEEEDaRKT_RKT0_RKT1_RKT2_ENKUlRKT_T0_E_clINS2_IJNS2_IJEEESV_SB_S7_EEENS_17integral_constantIiLi2EEEEEDaSR_SS_)
        /*179b4*/ 	.word	0x00000000


	//----- nvinfo : EIATTR_FRAME_SIZE
	.align		4
.L_16126:
        /*179b8*/ 	.byte	0x04, 0x11
        /*179ba*/ 	.short	(.L_16128 - .L_16127)
	.align		4
.L_16127:
        /*179bc*/ 	.word	index@($_ZN7cutlass13device_kernelIN5flash19enable_sm80_to_sm89INS1_16FlashAttnBwdSm80INS1_25CollectiveMainloopBwdSm80ILi2ELi2EN4cute5tupleIJNS5_1CILi128EEES8_NS7_ILi64EEEEEENS_10bfloat16_tEfNS_4arch4Sm80ELb0ELb0ELb1ELb0ELb1ELb0ELb0ELb0ELi2ELi4ELi4ELi4ELb0EEENS1_24CollectiveEpilogueBwdGQAISA_fSD_Li256ELb0ELb1EEENS1_19SingleTileSchedulerILb0ELb0ELb0ELi128EEEEEEEEEvNT_6ParamsE$_ZZN4cute6detail16composition_implINS_5tupleIJNS_1CILi8EEENS3_ILi2EEES5_S5_S4_S5_EEENS2_IJNS3_ILi1EEEiiiNS3_ILi72EEENS3_ILi512EEEEEENS2_IJS5_S5_S5_EEENS2_IJS7_S9_S4_EEEEEDaRKT_RKT0_RKT1_RKT2_ENKUlRKT_RKT0_E_clIS5_S4_EEDaSR_SU_)
        /*179c0*/ 	.word	0x00000000


	//----- nvinfo : EIATTR_FRAME_SIZE
	.align		4
.L_16128:
        /*179c4*/ 	.byte	0x04, 0x11
        /*179c6*/ 	.short	(.L_16130 - .L_16129)
	.align		4
.L_16129:
        /*179c8*/ 	.word	index@($_ZN7cutlass13device_kernelIN5flash19enable_sm80_to_sm89INS1_16FlashAttnBwdSm80INS1_25CollectiveMainloopBwdSm80ILi2ELi2EN4cute5tupleIJNS5_1CILi128EEES8_NS7_ILi64EEEEEENS_10bfloat16_tEfNS_4arch4Sm80ELb0ELb0ELb1ELb0ELb1ELb0ELb0ELb0ELi2ELi4ELi4ELi4ELb0EEENS1_24CollectiveEpilogueBwdGQAISA_fSD_Li256ELb0ELb1EEENS1_19SingleTileSchedulerILb0ELb0ELb0ELi128EEEEEEEEEvNT_6ParamsE$_ZZN4cute6detail16composition_implINS_5tupleIJNS_1CILi8EEENS3_ILi2EEES5_S5_S4_S5_EEENS2_IJNS3_ILi1EEEiiiNS3_ILi72EEENS3_ILi512EEEEEENS2_IJS5_S5_EEENS2_IJS7_S4_EEEEEDaRKT_RKT0_RKT1_RKT2_ENKUlRKT_RKT0_E_clIS5_S4_EEDaSR_SU_)
        /*179cc*/ 	.word	0x00000000


	//----- nvinfo : EIATTR_FRAME_SIZE
	.align		4
.L_16130:
        /*179d0*/ 	.byte	0x04, 0x11
        /*179d2*/ 	.short	(.L_16132 - .L_16131)
	.align		4
.L_16131:
        /*179d4*/ 	.word	index@($_ZN7cutlass13device_kernelIN5flash19enable_sm80_to_sm89INS1_16FlashAttnBwdSm80INS1_25CollectiveMainloopBwdSm80ILi2ELi2EN4cute5tupleIJNS5_1CILi128EEES8_NS7_ILi64EEEEEENS_10bfloat16_tEfNS_4arch4Sm80ELb0ELb0ELb1ELb0ELb1ELb0ELb0ELb0ELi2ELi4ELi4ELi4ELb0EEENS1_24CollectiveEpilogueBwdGQAISA_fSD_Li256ELb0ELb1EEENS1_19SingleTileSchedulerILb0ELb0ELb0ELi128EEEEEEEEEvNT_6ParamsE$_ZZN4cute6detail16composition_implINS_5tupleIJNS_1CILi8EEENS3_ILi2EEES5_S5_S4_S5_EEENS2_IJNS3_ILi1EEEiiiNS3_ILi72EEENS3_ILi512EEEEEENS2_IJNS3_ILi4EEES5_EEENS2_IJNS3_ILi16EEENS3_ILi8192EEEEEEEEDaRKT_RKT0_RKT1_RKT2_ENKUlRKT_RKT0_E_clISB_SD_EEDaSU_SX_)
        /*179d8*/ 	.word	0x00000000


	//----- nvinfo : EIATTR_FRAME_SIZE
	.align		4
.L_16132:
        /*179dc*/ 	.byte	0x04, 0x11
        /*179de*/ 	.short	(.L_16134 - .L_16133)
	.align		4
.L_16133:
        /*179e0*/ 	.word	index@($_ZN7cutlass13device_kernelIN5flash19enable_sm80_to_sm89INS1_16FlashAttnBwdSm80INS1_25CollectiveMainloopBwdSm80ILi2ELi2EN4cute5tupleIJNS5_1CILi128EEES8_NS7_ILi64EEEEEENS_10bfloat16_tEfNS_4arch4Sm80ELb0ELb0ELb1ELb0ELb1ELb0ELb0ELb0ELi2ELi4ELi4ELi4ELb0EEENS1_24CollectiveEpilogueBwdGQAISA_fSD_Li256ELb0ELb1EEENS1_19SingleTileSchedulerILb0ELb0ELb0ELi128EEEEEEEEEvNT_6ParamsE$_ZZN4cute6detail16composition_implINS_5tupleIJNS_1CILi8EEENS3_ILi2EEES5_S5_S4_S5_EEENS2_IJNS3_ILi1EEEiiiNS3_ILi72EEENS3_ILi512EEEEEENS2_IJNS2_IJS5_S5_S5_EEES5_NS3_ILi4EEEEEENS2_IJNS2_IJS7_S9_S4_EEENS3_ILi4096EEENS3_ILi16EEEEEEEEDaRKT_RKT0_RKT1_RKT2_ENKUlRKT_RKT0_E_clISC_SG_EEDaSW_SZ_)
        /*179e4*/ 	.word	0x00000000


	//----- nvinfo : EIATTR_FRAME_SIZE
	.align		4
.L_16134:
        /*179e8*/ 	.byte	0x04, 0x11
        /*179ea*/ 	.short	(.L_16136 - .L_16135)
	.align		4
.L_16135:
        /*179ec*/ 	.word	index@($_ZN7cutlass13device_kernelIN5flash19enable_sm80_to_sm89INS1_16FlashAttnBwdSm80INS1_25CollectiveMainloopBwdSm80ILi2ELi2EN4cute5tupleIJNS5_1CILi128EEES8_NS7_ILi64EEEEEENS_10bfloat16_tEfNS_4arch4Sm80ELb0ELb0ELb1ELb0ELb1ELb0ELb0ELb0ELi2ELi4ELi4ELi4ELb0EEENS1_24CollectiveEpilogueBwdGQAISA_fSD_Li256ELb0ELb1EEENS1_19SingleTileSchedulerILb0ELb0ELb0ELi128EEEEEEEEEvNT_6ParamsE$_ZZN4cute6detail16composition_implINS_5tupleIJNS_1CILi8EEENS3_ILi2EEES5_S5_S4_S5_EEENS2_IJNS3_ILi1EEEiiiNS3_ILi72EEENS3_ILi512EEEEEENS2_IJNS2_IJS5_S5_S5_EEES5_NS3_ILi4EEEEEENS2_IJNS2_IJS7_S9_S4_EEENS3_ILi4096EEENS3_ILi16EEEEEEEEDaRKT_RKT0_RKT1_RKT2_ENKUlRKT_RKT0_E_clISB_SE_EEDaSW_SZ_)
        /*179f0*/ 	.word	0x00000000


	//----- nvinfo : EIATTR_FRAME_SIZE
	.align		4
.L_16136:
        /*179f4*/ 	.byte	0x04, 0x11
        /*179f6*/ 	.short	(.L_16138 - .L_16137)
	.align		4
.L_16137:
        /*179f8*/ 	.word	index@($_ZN7cutlass13device_kernelIN5flash19enable_sm80_to_sm89INS1_16FlashAttnBwdSm80INS1_25CollectiveMainloopBwdSm80ILi2ELi2EN4cute5tupleIJNS5_1CILi128EEES8_NS7_ILi64EEEEEENS_10bfloat16_tEfNS_4arch4Sm80ELb0ELb0ELb1ELb0ELb1ELb0ELb0ELb0ELi2ELi4ELi4ELi4ELb0EEENS1_24CollectiveEpilogueBwdGQAISA_fSD_Li256ELb0ELb1EEENS1_19SingleTileSchedulerILb0ELb0ELb0ELi128EEEEEEEEEvNT_6ParamsE$_ZZN4cute6detail16composition_implINS_5tupleIJNS_1CILi8EEENS3_ILi2EEES5_S5_S4_S5_EEENS2_IJNS3_ILi1EEEiiiNS3_ILi72EEENS3_ILi512EEEEEENS2_IJNS2_IJS5_S5_S5_EEES5_NS2_IJNS3_ILi4EEES5_EEEEEENS2_IJNS2_IJS7_S9_S4_EEENS3_ILi4096EEENS2_IJNS3_ILi16EEENS3_ILi8192EEEEEEEEEEEDaRKT_RKT0_RKT1_RKT2_ENKUlRKT_RKT0_E_clISD_SJ_EEDaSZ_S12_)
        /*179fc*/ 	.word	0x00000000


	//----- nvinfo : EIATTR_FRAME_SIZE
	.align		4
.L_16138:
        /*17a00*/ 	.byte	0x04, 0x11
        /*17a02*/ 	.short	(.L_16140 - .L_16139)
	.align		4
.L_16139:
        /*17a04*/ 	.word	index@($_ZN7cutlass13device_kernelIN5flash19enable_sm80_to_sm89INS1_16FlashAttnBwdSm80INS1_25CollectiveMainloopBwdSm80ILi2ELi2EN4cute5tupleIJNS5_1CILi128EEES8_NS7_ILi64EEEEEENS_10bfloat16_tEfNS_4arch4Sm80ELb0ELb0ELb1ELb0ELb1ELb0ELb0ELb0ELi2ELi4ELi4ELi4ELb0EEENS1_24CollectiveEpilogueBwdGQAISA_fSD_Li256ELb0ELb1EEENS1_19SingleTileSchedulerILb0ELb0ELb0ELi128EEEEEEEEEvNT_6ParamsE$_ZZN4cute6detail16composition_implINS_5tupleIJNS_1CILi8EEENS3_ILi2EEES5_S5_S4_S5_EEENS2_IJNS3_ILi1EEEiiiNS3_ILi72EEENS3_ILi512EEEEEENS2_IJNS2_IJS5_S5_S5_EEES5_NS2_IJNS3_ILi4EEES5_EEEEEENS2_IJNS2_IJS7_S9_S4_EEENS3_ILi4096EEENS2_IJNS3_ILi16EEENS3_ILi8192EEEEEEEEEEEDaRKT_RKT0_RKT1_RKT2_ENKUlRKT_RKT0_E_clISB_SF_EEDaSZ_S12_)
        /*17a08*/ 	.word	0x00000000


	//----- nvinfo : EIATTR_FRAME_SIZE
	.align		4
.L_16140:
        /*17a0c*/ 	.byte	0x04, 0x11
        /*17a0e*/ 	.short	(.L_16142 - .L_16141)
	.align		4
.L_16141:
        /*17a10*/ 	.word	index@($_ZN7cutlass13device_kernelIN5flash19enable_sm80_to_sm89INS1_16FlashAttnBwdSm80INS1_25CollectiveMainloopBwdSm80ILi2ELi2EN4cute5tupleIJNS5_1CILi128EEES8_NS7_ILi64EEEEEENS_10bfloat16_tEfNS_4arch4Sm80ELb0ELb0ELb1ELb0ELb1ELb0ELb0ELb0ELi2ELi4ELi4ELi4ELb0EEENS1_24CollectiveEpilogueBwdGQAISA_fSD_Li256ELb0ELb1EEENS1_19SingleTileSchedulerILb0ELb0ELb0ELi128EEEEEEEEEvNT_6ParamsE$_ZZN4cute6detail16composition_implINS_5tupleIJNS_1CILi8EEENS3_ILi2EEES5_S5_S4_S5_EEENS2_IJNS3_ILi1EEEiiiNS3_ILi72EEENS3_ILi512EEEEEENS2_IJNS2_IJS5_S5_EEES4_NS3_ILi4EEEEEENS2_IJNS2_IJS7_S4_EEENS3_ILi1024EEENS3_ILi16EEEEEEEEDaRKT_RKT0_RKT1_RKT2_ENKUlRKT_RKT0_E_clISC_SG_EEDaSW_SZ_)
        /*17a14*/ 	.word	0x00000000


	//----- nvinfo : EIATTR_FRAME_SIZE
	.align		4
.L_16142:
        /*17a18*/ 	.byte	0x04, 0x11
        /*17a1a*/ 	.short	(.L_16144 - .L_16143)
	.align		4
.L_16143:
        /*17a1c*/ 	.word	index@($_ZN7cutlass13device_kernelIN5flash19enable_sm80_to_sm89INS1_16FlashAttnBwdSm80INS1_25CollectiveMainloopBwdSm80ILi2ELi2EN4cute5tupleIJNS5_1CILi128EEES8_NS7_ILi64EEEEEENS_10bfloat16_tEfNS_4arch4Sm80ELb0ELb0ELb1ELb0ELb1ELb0ELb0ELb0ELi2ELi4ELi4ELi4ELb0EEENS1_24CollectiveEpilogueBwdGQAISA_fSD_Li256ELb0ELb1EEENS1_19SingleTileSchedulerILb0ELb0ELb0ELi128EEEEEEEEEvNT_6ParamsE$_ZZN4cute6detail16composition_implINS_5tupleIJNS_1CILi8EEENS3_ILi2EEES5_S5_S4_S5_EEENS2_IJNS3_ILi1EEEiiiNS3_ILi72EEENS3_ILi512EEEEEENS2_IJNS2_IJS5_S5_EEES4_NS3_ILi4EEEEEENS2_IJNS2_IJS7_S4_EEENS3_ILi1024EEENS3_ILi16EEEEEEEEDaRKT_RKT0_RKT1_RKT2_ENKUlRKT_RKT0_E_clISB_SE_EEDaSW_SZ_)
        /*17a20*/ 	.word	0x00000000


	//----- nvinfo : EIATTR_FRAME_SIZE
	.align		4
.L_16144:
        /*17a24*/ 	.byte	0x04, 0x11
        /*17a26*/ 	.short	(.L_16146 - .L_16145)
	.align		4
.L_16145:
        /*17a28*/ 	.word	index@($_ZN7cutlass13device_kernelIN5flash19enable_sm80_to_sm89INS1_16FlashAttnBwdSm80INS1_25CollectiveMainloopBwdSm80ILi2ELi2EN4cute5tupleIJNS5_1CILi128EEES8_NS7_ILi64EEEEEENS_10bfloat16_tEfNS_4arch4Sm80ELb0ELb0ELb1ELb0ELb1ELb0ELb0ELb0ELi2ELi4ELi4ELi4ELb0EEENS1_24CollectiveEpilogueBwdGQAISA_fSD_Li256ELb0ELb1EEENS1_19SingleTileSchedulerILb0ELb0ELb0ELi128EEEEEEEEEvNT_6ParamsE$_ZZN4cute6detail16composition_implINS_5tupleIJNS_1CILi16EEENS3_ILi2EEES5_S5_NS3_ILi4EEES5_EEENS2_IJNS3_ILi1EEEiiiNS3_ILi144EEENS3_ILi512EEEEEES6_S4_EEDaRKT_RKT0_RKT1_RKT2_ENKUlRKT_T0_E_clINS2_IJNS2_IJS5_S5_EEENS2_IJiiEEES8_S8_EEENS_17integral_constantIiLi4EEEEEDaSQ_SR_)
        /*17a2c*/ 	.word	0x00000000


	//----- nvinfo : EIATTR_FRAME_SIZE
	.align		4
.L_16146:
        /*17a30*/ 	.byte	0x04, 0x11
        /*17a32*/ 	.short	(.L_16148 - .L_16147)
	.align		4
.L_16147:
        /*17a34*/ 	.word	index@($_ZN7cutlass13device_kernelIN5flash19enable_sm80_to_sm89INS1_16FlashAttnBwdSm80INS1_25CollectiveMainloopBwdSm80ILi2ELi2EN4cute5tupleIJNS5_1CILi128EEES8_NS7_ILi64EEEEEENS_10bfloat16_tEfNS_4arch4Sm80ELb0ELb0ELb1ELb0ELb1ELb0ELb0ELb0ELi2ELi4ELi4ELi4ELb0EEENS1_24CollectiveEpilogueBwdGQAISA_fSD_Li256ELb0ELb1EEENS1_19SingleTileSchedulerILb0ELb0ELb0ELi128EEEEEEEEEvNT_6ParamsE$_ZZN4cute6detail16composition_implINS_5tupleIJNS_1CILi16EEENS3_ILi2EEES5_S5_NS3_ILi4EEES5_EEENS2_IJNS3_ILi1EEEiiiNS3_ILi144EEENS3_ILi512EEEEEES6_S4_EEDaRKT_RKT0_RKT1_RKT2_ENKUlRKT_T0_E_clINS2_IJNS2_IJS5_S5_EEENS2_IJiiEEES8_S8_EEENS_17integral_constantIiLi3EEEEEDaSQ_SR_)
        /*17a38*/ 	.word	0x00000000


	//----- nvinfo : EIATTR_FRAME_SIZE
	.align		4
.L_16148:
        /*17a3c*/ 	.byte	0x04, 0x11
        /*17a3e*/ 	.short	(.L_16150 - .L_16149)
	.align		4
.L_16149:
        /*17a40*/ 	.word	index@($_ZN7cutlass13device_kernelIN5flash19enable_sm80_to_sm89INS1_16FlashAttnBwdSm80INS1_25CollectiveMainloopBwdSm80ILi2ELi2EN4cute5tupleIJNS5_1CILi128EEES8_NS7_ILi64EEEEEENS_10bfloat16_tEfNS_4arch4Sm80ELb0ELb0ELb1ELb0ELb1ELb0ELb0ELb0ELi2ELi4ELi4ELi4ELb0EEENS1_24CollectiveEpilogueBwdGQAISA_fSD_Li256ELb0ELb1EEENS1_19SingleTileSchedulerILb0ELb0ELb0ELi128EEEEEEEEEvNT_6ParamsE$_ZZN4cute6detail16composition_implINS_5tupleIJNS_1CILi16EEENS3_ILi2EEES5_S5_NS3_ILi4EEES5_EEENS2_IJNS3_ILi1EEEiiiNS3_ILi144EEENS3_ILi512EEEEEES6_S4_EEDaRKT_RKT0_RKT1_RKT2_ENKUlRKT_T0_E_clINS2_IJNS2_IJS5_EEENS2_IJiEEES5_S8_EEENS_17integral_constantIiLi2EEEEEDaSQ_SR_)
        /*17a44*/ 	.word	0x00000000


	//----- nvinfo : EIATTR_FRAME_SIZE
	.align		4
.L_16150:
        /*17a48*/ 	.byte	0x04, 0x11
        /*17a4a*/ 	.short	(.L_16152 - .L_16151)
	.align		4
.L_16151:
        /*17a4c*/ 	.word	index@($_ZN7cutlass13device_kernelIN5flash19enable_sm80_to_sm89INS1_16FlashAttnBwdSm80INS1_25CollectiveMainloopBwdSm80ILi2ELi2EN4cute5tupleIJNS5_1CILi128EEES8_NS7_ILi64EEEEEENS_10bfloat16_tEfNS_4arch4Sm80ELb0ELb0ELb1ELb0ELb1ELb0ELb0ELb0ELi2ELi4ELi4ELi4ELb0EEENS1_24CollectiveEpilogueBwdGQAISA_fSD_Li256ELb0ELb1EEENS1_19SingleTileSchedulerILb0ELb0ELb0ELi128EEEEEEEEEvNT_6ParamsE$_ZZN4cute6detail16composition_implINS_5tupleIJNS_1CILi16EEENS3_ILi2EEES5_S5_NS3_ILi4EEES5_EEENS2_IJNS3_ILi1EEEiiiNS3_ILi144EEENS3_ILi512EEEEEES6_S4_EEDaRKT_RKT0_RKT1_RKT2_ENKUlRKT_T0_E_clINS2_IJNS2_IJEEESU_S6_S8_EEENS_17integral_constantIiLi1EEEEEDaSQ_SR_)
        /*17a50*/ 	.word	0x00000000


	//----- nvinfo : EIATTR_FRAME_SIZE
	.align		4
.L_16152:
        /*17a54*/ 	.byte	0x04, 0x11
        /*17a56*/ 	.short	(.L_16154 - .L_16153)
	.align		4
.L_16153:
        /*17a58*/ 	.word	index@($_ZN7cutlass13device_kernelIN5flash19enable_sm80_to_sm89INS1_16FlashAttnBwdSm80INS1_25CollectiveMainloopBwdSm80ILi2ELi2EN4cute5tupleIJNS5_1CILi128EEES8_NS7_ILi64EEEEEENS_10bfloat16_tEfNS_4arch4Sm80ELb0ELb0ELb1ELb0ELb1ELb0ELb0ELb0ELi2ELi4ELi4ELi4ELb0EEENS1_24CollectiveEpilogueBwdGQAISA_fSD_Li256ELb0ELb1EEENS1_19SingleTileSchedulerILb0ELb0ELb0ELi128EEEEEEEEEvNT_6ParamsE$_ZZN4cute6detail16composition_implINS_5tupleIJNS_1CILi16EEENS3_ILi2EEES5_S5_NS3_ILi4EEES5_EEENS2_IJNS3_ILi1EEEiiiNS3_ILi144EEENS3_ILi512EEEEEES5_NS3_ILi64EEEEEDaRKT_RKT0_RKT1_RKT2_ENKUlRKT_T0_E_clINS2_IJNS2_IJS5_EEENS2_IJiEEES8_S8_EEENS_17integral_constantIiLi4EEEEEDaSR_SS_)
        /*17a5c*/ 	.word	0x00000000


	//----- nvinfo : EIATTR_FRAME_SIZE
	.align		4
.L_16154:
        /*17a60*/ 	.byte	0x04, 0x11
        /*17a62*/ 	.short	(.L_16156 - .L_16155)
	.align		4
.L_16155:
        /*17a64*/ 	.word	index@($_ZN7cutlass13device_kernelIN5flash19enable_sm80_to_sm89INS1_16FlashAttnBwdSm80INS1_25CollectiveMainloopBwdSm80ILi2ELi2EN4cute5tupleIJNS5_1CILi128EEES8_NS7_ILi64EEEEEENS_10bfloat16_tEfNS_4arch4Sm80ELb0ELb0ELb1ELb0ELb1ELb0ELb0ELb0ELi2ELi4ELi4ELi4ELb0EEENS1_24CollectiveEpilogueBwdGQAISA_fSD_Li256ELb0ELb1EEENS1_19SingleTileSchedulerILb0ELb0ELb0ELi128EEEEEEEEEvNT_6ParamsE$_ZZN4cute6detail16composition_implINS_5tupleIJNS_1CILi16EEENS3_ILi2EEES5_S5_NS3_ILi4EEES5_EEENS2_IJNS3_ILi1EEEiiiNS3_ILi144EEENS3_ILi512EEEEEES5_NS3_ILi64EEEEEDaRKT_RKT0_RKT1_RKT2_ENKUlRKT_T0_E_clINS2_IJNS2_IJEEESV_S5_S8_EEENS_17integral_constantIiLi3EEEEEDaSR_SS_)
        /*17a68*/ 	.word	0x00000000


	//----- nvinfo : EIATTR_FRAME_SIZE
	.align		4
.L_16156:
        /*17a6c*/ 	.byte	0x04, 0x11
        /*17a6e*/ 	.short	(.L_16158 - .L_16157)
	.align		4
.L_16157:
        /*17a70*/ 	.word	index@($_ZN7cutlass13device_kernelIN5flash19enable_sm80_to_sm89INS1_16FlashAttnBwdSm80INS1_25CollectiveMainloopBwdSm80ILi2ELi2EN4cute5tupleIJNS5_1CILi128EEES8_NS7_ILi64EEEEEENS_10bfloat16_tEfNS_4arch4Sm80ELb0ELb0ELb1ELb0ELb1ELb0ELb0ELb0ELi2ELi4ELi4ELi4ELb0EEENS1_24CollectiveEpilogueBwdGQAISA_fSD_Li256ELb0ELb1EEENS1_19SingleTileSchedulerILb0ELb0ELb0ELi128EEEEEEEEEvNT_6ParamsE$_ZZN4cute6detail16composition_implINS_5tupleIJNS_1CILi16EEENS3_ILi2EEES5_S5_NS3_ILi4EEES5_EEENS2_IJNS3_ILi1EEEiiiNS3_ILi144EEENS3_ILi512EEEEEENS2_IJS5_S5_EEENS2_IJNS3_ILi64EEESA_EEEEEDaRKT_RKT0_RKT1_RKT2_ENKUlRKT_RKT0_E_clIS5_SD_EEDaST_SW_)
        /*17a74*/ 	.word	0x00000000


	//----- nvinfo : EIATTR_FRAME_SIZE
	.align		4
.L_16158:
        /*17a78*/ 	.byte	0x04, 0x11
        /*17a7a*/ 	.short	(.L_16160 - .L_16159)
	.align		4
.L_16159:
        /*17a7c*/ 	.word	index@($_ZN7cutlass13device_kernelIN5flash19enable_sm80_to_sm89INS1_16FlashAttnBwdSm80INS1_25CollectiveMainloopBwdSm80ILi2ELi2EN4cute5tupleIJNS5_1CILi128EEES8_NS7_ILi64EEEEEENS_10bfloat16_tEfNS_4arch4Sm80ELb0ELb0ELb1ELb0ELb1ELb0ELb0ELb0ELi2ELi4ELi4ELi4ELb0EEENS1_24CollectiveEpilogueBwdGQAISA_fSD_Li256ELb0ELb1EEENS1_19SingleTileSchedulerILb0ELb0ELb0ELi128EEEEEEEEEvNT_6ParamsE$_ZZN4cute6detail16composition_implINS_5tupleIJNS_1CILi16EEENS3_ILi2EEES5_S5_NS3_ILi4EEES5_EEENS2_IJNS3_ILi1EEEiiiNS3_ILi144EEENS3_ILi512EEEEEENS2_IJNS2_IJS5_S5_EEES6_NS3_ILi8EEEEEENS2_IJNS2_IJNS3_ILi64EEESA_EEES4_NS3_ILi1024EEEEEEEEDaRKT_RKT0_RKT1_RKT2_ENKUlRKT_RKT0_E_clISC_SG_EEDaSX_S10_)
        /*17a80*/ 	.word	0x00000000


	//----- nvinfo : EIATTR_FRAME_SIZE
	.align		4
.L_16160:
        /*17a84*/ 	.byte	0x04, 0x11
        /*17a86*/ 	.short	(.L_16162 - .L_16161)
	.align		4
.L_16161:
        /*17a88*/ 	.word	index@($_ZN7cutlass13device_kernelIN5flash19enable_sm80_to_sm89INS1_16FlashAttnBwdSm80INS1_25CollectiveMainloopBwdSm80ILi2ELi2EN4cute5tupleIJNS5_1CILi128EEES8_NS7_ILi64EEEEEENS_10bfloat16_tEfNS_4arch4Sm80ELb0ELb0ELb1ELb0ELb1ELb0ELb0ELb0ELi2ELi4ELi4ELi4ELb0EEENS1_24CollectiveEpilogueBwdGQAISA_fSD_Li256ELb0ELb1EEENS1_19SingleTileSchedulerILb0ELb0ELb0ELi128EEEEEEEEEvNT_6ParamsE$_ZZN4cute6detail16composition_implINS_5tupleIJNS_1CILi16EEENS3_ILi2EEES5_S5_NS3_ILi4EEES5_EEENS2_IJNS3_ILi1EEEiiiNS3_ILi144EEENS3_ILi512EEEEEENS2_IJNS2_IJS5_S5_EEES6_NS3_ILi8EEEEEENS2_IJNS2_IJNS3_ILi64EEESA_EEES4_NS3_ILi1024EEEEEEEEDaRKT_RKT0_RKT1_RKT2_ENKUlRKT_RKT0_E_clIS6_S4_EEDaSX_S10_)
        /*17a8c*/ 	.word	0x00000000


	//----- nvinfo : EIATTR_FRAME_SIZE
	.align		4
.L_16162:
        /*17a90*/ 	.byte	0x04, 0x11
        /*17a92*/ 	.short	(.L_16164 - .L_16163)
	.align		4
.L_16163:
        /*17a94*/ 	.word	index@($_ZN7cutlass13device_kernelIN5flash19enable_sm80_to_sm89INS1_16FlashAttnBwdSm80INS1_25CollectiveMainloopBwdSm80ILi2ELi2EN4cute5tupleIJNS5_1CILi128EEES8_NS7_ILi64EEEEEENS_10bfloat16_tEfNS_4arch4Sm80ELb0ELb0ELb1ELb0ELb1ELb0ELb0ELb0ELi2ELi4ELi4ELi4ELb0EEENS1_24CollectiveEpilogueBwdGQAISA_fSD_Li256ELb0ELb1EEENS1_19SingleTileSchedulerILb0ELb0ELb0ELi128EEEEEEEEEvNT_6ParamsE$_ZZN4cute6detail16composition_implINS_1CILi2EEEiNS_5tupleIJNS2_ILi1EEES3_EEENS4_IJNS2_ILi0EEES5_EEEEEDaRKT_RKT0_RKT1_RKT2_ENKUlRKT_RKT0_E_clIS3_S5_EEDaSN_SQ_)
        /*17a98*/ 	.word	0x00000000


	//----- nvinfo : EIATTR_FRAME_SIZE
	.align		4
.L_16164:
        /*17a9c*/ 	.byte	0x04, 0x11
        /*17a9e*/ 	.short	(.L_16166 - .L_16165)
	.align		4
.L_16165:
        /*17aa0*/ 	.word	index@($_ZN7cutlass13device_kernelIN5flash19enable_sm80_to_sm89INS1_16FlashAttnBwdSm80INS1_25CollectiveMainloopBwdSm80ILi2ELi2EN4cute5tupleIJNS5_1CILi128EEES8_NS7_ILi64EEEEEENS_10bfloat16_tEfNS_4arch4Sm80ELb0ELb0ELb1ELb0ELb1ELb0ELb0ELb0ELi2ELi4ELi4ELi4ELb0EEENS1_24CollectiveEpilogueBwdGQAISA_fSD_Li256ELb0ELb1EEENS1_19SingleTileSchedulerILb0ELb0ELb0ELi128EEEEEEEEEvNT_6ParamsE$_ZZN4cute6detail10lift_sliceINS_5tupleIJNS_1CILi0EEENS_10UnderscoreEEEENS2_IJNS2_IJS4_S4_EEEiEEEEEDaRKT_RKT0_ENKUlRKT_RKT0_E_clIS5_iEEDaSH_SK_)
        /*17aa4*/ 	.word	0x00000000


	//----- nvinfo : EIATTR_FRAME_SIZE
	.align		4
.L_16166:
        /*17aa8*/ 	.byte	0x04, 0x11
        /*17aaa*/ 	.short	(.L_16168 - .L_16167)
	.align		4
.L_16167:
        /*17aac*/ 	.word	index@($_ZN7cutlass13device_kernelIN5flash19enable_sm80_to_sm89INS1_16FlashAttnBwdSm80INS1_25CollectiveMainloopBwdSm80ILi2ELi2EN4cute5tupleIJNS5_1CILi128EEES8_NS7_ILi64EEEEEENS_10bfloat16_tEfNS_4arch4Sm80ELb0ELb0ELb1ELb0ELb1ELb0ELb0ELb0ELi2ELi4ELi4ELi4ELb0EEENS1_24CollectiveEpilogueBwdGQAISA_fSD_Li256ELb0ELb1EEENS1_19SingleTileSchedulerILb0ELb0ELb0ELi128EEEEEEEEEvNT_6ParamsE$_ZZN4cute5sliceINS_5tupleIJNS_10UnderscoreES2_iEEENS1_IJNS1_IJNS_1CILi1EEENS4_ILi0EEEEEEiNS4_ILi1024EEEEEEEEDaRKT_RKT0_ENKUlRKT_RKT0_E_clIS2_iEEDaSI_SL_)
        /*17ab0*/ 	.word	0x00000000


	//----- nvinfo : EIATTR_FRAME_SIZE
	.align		4
.L_16168:
        /*17ab4*/ 	.byte	0x04, 0x11
        /*17ab6*/ 	.short	(.L_16170 - .L_16169)
	.align		4
.L_16169:
        /*17ab8*/ 	.word	index@($_ZN7cutlass13device_kernelIN5flash19enable_sm80_to_sm89INS1_16FlashAttnBwdSm80INS1_25CollectiveMainloopBwdSm80ILi2ELi2EN4cute5tupleIJNS5_1CILi128EEES8_NS7_ILi64EEEEEENS_10bfloat16_tEfNS_4arch4Sm80ELb0ELb0ELb1ELb0ELb1ELb0ELb0ELb0ELi2ELi4ELi4ELi4ELb0EEENS1_24CollectiveEpilogueBwdGQAISA_fSD_Li256ELb0ELb1EEENS1_19SingleTileSchedulerILb0ELb0ELb0ELi128EEEEEEEEEvNT_6ParamsE$_ZZN4cute5sliceINS_5tupleIJNS_10UnderscoreES2_S2_iEEENS1_IJNS1_IJNS_1CILi1EEENS4_ILi0EEEEEElS6_lEEEEEDaRKT_RKT0_ENKUlRKT_RKT0_E_clIS2_lEEDaSH_SK_)
        /*17abc*/ 	.word	0x00000000


	//----- nvinfo : EIATTR_FRAME_SIZE
	.align		4
.L_16170:
        /*17ac0*/ 	.byte	0x04, 0x11
        /*17ac2*/ 	.short	(.L_16172 - .L_16171)
	.align		4
.L_16171:
        /*17ac4*/ 	.word	index@($_ZN7cutlass13device_kernelIN5flash19enable_sm80_to_sm89INS1_16FlashAttnBwdSm80INS1_25CollectiveMainloopBwdSm80ILi2ELi2EN4cute5tupleIJNS5_1CILi128EEES8_NS7_ILi64EEEEEENS_10bfloat16_tEfNS_4arch4Sm80ELb0ELb0ELb1ELb0ELb1ELb0ELb0ELb0ELi2ELi4ELi4ELi4ELb0EEENS1_24CollectiveEpilogueBwdGQAISA_fSD_Li256ELb0ELb1EEENS1_19SingleTileSchedulerILb0ELb0ELb0ELi128EEEEEEEEEvNT_6ParamsE$_ZZN4cute5sliceINS_5tupleIJNS_10UnderscoreES2_S2_iEEENS1_IJNS1_IJNS_1CILi1EEENS4_ILi0EEEEEEiNS4_ILi1024EEENS4_ILi8192EEEEEEEEDaRKT_RKT0_ENKUlRKT_RKT0_E_clIS2_iEEDaSJ_SM_)
        /*17ac8*/ 	.word	0x00000000


	//----- nvinfo : EIATTR_FRAME_SIZE
	.align		4
.L_16172:
        /*17acc*/ 	.byte	0x04, 0x11
        /*17ace*/ 	.short	(.L_16174 - .L_16173)
	.align		4
.L_16173:
        /*17ad0*/ 	.word	index@($_ZN7cutlass13device_kernelIN5flash19enable_sm80_to_sm89INS1_16FlashAttnBwdSm80INS1_25CollectiveMainloopBwdSm80ILi2ELi2EN4cute5tupleIJNS5_1CILi128EEES8_NS7_ILi64EEEEEENS_10bfloat16_tEfNS_4arch4Sm80ELb0ELb0ELb1ELb0ELb1ELb0ELb0ELb0ELi2ELi4ELi4ELi4ELb0EEENS1_24CollectiveEpilogueBwdGQAISA_fSD_Li256ELb0ELb1EEENS1_19SingleTileSchedulerILb0ELb0ELb0ELi128EEEEEEEEEvNT_6ParamsE$_ZZN4cute5sliceINS_5tupleIJNS_10UnderscoreES2_S2_iEEENS1_IJNS1_IJNS_1CILi1EEENS4_ILi0EEEEEENS4_ILi4096EEENS1_IJiiEEENS1_IJS6_NS4_ILi8192EEEEEEEEEEEDaRKT_RKT0_ENKUlRKT_RKT0_E_clIS2_S9_EEDaSL_SO_)
        /*17ad4*/ 	.word	0x00000000


	//----- nvinfo : EIATTR_FRAME_SIZE
	.align		4
.L_16174:
        /*17ad8*/ 	.byte	0x04, 0x11
        /*17ada*/ 	.short	(.L_16176 - .L_16175)
	.align		4
.L_16175:
        /*17adc*/ 	.word	index@($_ZN7cutlass13device_kernelIN5flash19enable_sm80_to_sm89INS1_16FlashAttnBwdSm80INS1_25CollectiveMainloopBwdSm80ILi2ELi2EN4cute5tupleIJNS5_1CILi128EEES8_NS7_ILi64EEEEEENS_10bfloat16_tEfNS_4arch4Sm80ELb0ELb0ELb1ELb0ELb1ELb0ELb0ELb0ELi2ELi4ELi4ELi4ELb0EEENS1_24CollectiveEpilogueBwdGQAISA_fSD_Li256ELb0ELb1EEENS1_19SingleTileSchedulerILb0ELb0ELb0ELi128EEEEEEEEEvNT_6ParamsE$_ZZN4cute5sliceINS_5tupleIJNS_10UnderscoreES2_NS_1CILi0EEEEEENS1_IJNS1_IJNS3_ILi1EEES4_EEEiNS3_ILi1024EEEEEEEEDaRKT_RKT0_ENKUlRKT_RKT0_E_clIS2_iEEDaSI_SL_)
        /*17ae0*/ 	.word	0x00000000


	//----- nvinfo : EIATTR_FRAME_SIZE
	.align		4
.L_16176:
        /*17ae4*/ 	.byte	0x04, 0x11
        /*17ae6*/ 	.short	(.L_16178 - .L_16177)
	.align		4
.L_16177:
        /*17ae8*/ 	.word	index@($_ZN7cutlass13device_kernelIN5flash19enable_sm80_to_sm89INS1_16FlashAttnBwdSm80INS1_25CollectiveMainloopBwdSm80ILi2ELi2EN4cute5tupleIJNS5_1CILi128EEES8_NS7_ILi64EEEEEENS_10bfloat16_tEfNS_4arch4Sm80ELb0ELb0ELb1ELb0ELb1ELb0ELb0ELb0ELi2ELi4ELi4ELi4ELb0EEENS1_24CollectiveEpilogueBwdGQAISA_fSD_Li256ELb0ELb1EEENS1_19SingleTileSchedulerILb0ELb0ELb0ELi128EEEEEEEEEvNT_6ParamsE$_ZZN4cute5sliceINS_5tupleIJNS1_IJNS_10UnderscoreENS_1CILi0EEEEEENS1_IJS4_S2_EEEEEENS1_IJNS1_IJNS1_IJNS3_ILi1EEES4_EEES4_EEENS1_IJNS1_IJS4_S4_EEEiEEEEEEEEDaRKT_RKT0_ENKUlRKT_RKT0_E_clIS6_SC_EEDaSM_SP_)
        /*17aec*/ 	.word	0x00000000


	//----- nvinfo : EIATTR_FRAME_SIZE
	.align		4
.L_16178:
        /*17af0*/ 	.byte	0x04, 0x11
        /*17af2*/ 	.short	(.L_16180 - .L_16179)
	.align		4
.L_16179:
        /*17af4*/ 	.word	index@($_ZN7cutlass13device_kernelIN5flash19enable_sm80_to_sm89INS1_16FlashAttnBwdSm80INS1_25CollectiveMainloopBwdSm80ILi2ELi2EN4cute5tupleIJNS5_1CILi128EEES8_NS7_ILi64EEEEEENS_10bfloat16_tEfNS_4arch4Sm80ELb0ELb0ELb1ELb0ELb1ELb0ELb0ELb0ELi2ELi4ELi4ELi4ELb0EEENS1_24CollectiveEpilogueBwdGQAISA_fSD_Li256ELb0ELb1EEENS1_19SingleTileSchedulerILb0ELb0ELb0ELi128EEEEEEEEEvNT_6ParamsE$_ZZN4cute4takeILi1ELi3ENS_5tupleIJNS1_IJiNS_1CILi512EEEEEENS1_IJiiEEENS2_ILi1024EEEEEEEEDaRKT1_ENKUlDpRKT_E_clIJS5_S6_EEEDaSE_)
        /*17af8*/ 	.word	0x00000000


	//----- nvinfo : EIATTR_FRAME_SIZE
	.align		4
.L_16180:
        /*17afc*/ 	.byte	0x04, 0x11
        /*17afe*/ 	.short	(.L_16182 - .L_16181)
	.align		4
.L_16181:
        /*17b00*/ 	.word	index@($_ZN7cutlass13device_kernelIN5flash19enable_sm80_to_sm89INS1_16FlashAttnBwdSm80INS1_25CollectiveMainloopBwdSm80ILi2ELi2EN4cute5tupleIJNS5_1CILi128EEES8_NS7_ILi64EEEEEENS_10bfloat16_tEfNS_4arch4Sm80ELb0ELb0ELb1ELb0ELb1ELb0ELb0ELb0ELi2ELi4ELi4ELi4ELb0EEENS1_24CollectiveEpilogueBwdGQAISA_fSD_Li256ELb0ELb1EEENS1_19SingleTileSchedulerILb0ELb0ELb0ELi128EEEEEEEEEvNT_6ParamsE$_ZZN4cute4takeILi1ELi3ENS_5tupleIJNS1_IJNS_1CILi1EEEiEEENS2_ILi1024EEENS1_IJiiEEEEEEEEDaRKT1_ENKUlDpRKT_E_clIJS5_S6_EEEDaSE_)
        /*17b04*/ 	.word	0x00000000


	//----- nvinfo : EIATTR_FRAME_SIZE
	.align		4
.L_16182:
        /*17b08*/ 	.byte	0x04, 0x11
        /*17b0a*/ 	.short	(.L_16184 - .L_16183)
	.align		4
.L_16183:
        /*17b0c*/ 	.word	index@($_ZN7cutlass13device_kernelIN5flash19enable_sm80_to_sm89INS1_16FlashAttnBwdSm80INS1_25CollectiveMainloopBwdSm80ILi2ELi2EN4cute5tupleIJNS5_1CILi128EEES8_NS7_ILi64EEEEEENS_10bfloat16_tEfNS_4arch4Sm80ELb0ELb0ELb1ELb0ELb1ELb0ELb0ELb0ELi2ELi4ELi4ELi4ELb0EEENS1_24CollectiveEpilogueBwdGQAISA_fSD_Li256ELb0ELb1EEENS1_19SingleTileSchedulerILb0ELb0ELb0ELi128EEEEEEEEEvNT_6ParamsE$_ZZN4cute4takeILi1ELi3ENS_5tupleIJNS1_IJNS_1CILi1EEENS2_ILi512EEEiEEENS2_ILi4096EEENS1_IJiiEEEEEEEEDaRKT1_ENKUlDpRKT_E_clIJS6_S7_EEEDaSF_)
        /*17b10*/ 	.word	0x00000000


	//----- nvinfo : EIATTR_FRAME_SIZE
	.align		4
.L_16184:
        /*17b14*/ 	.byte	0x04, 0x11
        /*17b16*/ 	.short	(.L_16186 - .L_16185)
	.align		4
.L_16185:
        /*17b18*/ 	.word	index@($_ZN7cutlass13device_kernelIN5flash19enable_sm80_to_sm89INS1_16FlashAttnBwdSm80INS1_25CollectiveMainloopBwdSm80ILi2ELi2EN4cute5tupleIJNS5_1CILi128EEES8_NS7_ILi64EEEEEENS_10bfloat16_tEfNS_4arch4Sm80ELb0ELb0ELb1ELb0ELb1ELb0ELb0ELb0ELi2ELi4ELi4ELi4ELb0EEENS1_24CollectiveEpilogueBwdGQAISA_fSD_Li256ELb0ELb1EEENS1_19SingleTileSchedulerILb0ELb0ELb0ELi128EEEEEEEEEvNT_6ParamsE$_ZZN4cute4takeILi1ELi3ENS_5tupleIJNS1_IJNS_1CILi1EEENS2_ILi512EEEiEEENS2_ILi4096EEENS1_IJNS1_IJiiEEENS2_ILi8192EEEEEEEEEEEDaRKT1_ENKUlDpRKT_E_clIJS6_S9_EEEDaSH_)
        /*17b1c*/ 	.word	0x00000000


	//----- nvinfo : EIATTR_FRAME_SIZE
	.align		4
.L_16186:
        /*17b20*/ 	.byte	0x04, 0x11
        /*17b22*/ 	.short	(.L_16188 - .L_16187)
	.align		4
.L_16187:
        /*17b24*/ 	.word	index@($_ZN7cutlass13device_kernelIN5flash19enable_sm80_to_sm89INS1_16FlashAttnBwdSm80INS1_25CollectiveMainloopBwdSm80ILi2ELi2EN4cute5tupleIJNS5_1CILi128EEES8_NS7_ILi64EEEEEENS_10bfloat16_tEfNS_4arch4Sm80ELb0ELb0ELb1ELb0ELb1ELb0ELb0ELb0ELi2ELi4ELi4ELi4ELb0EEENS1_24CollectiveEpilogueBwdGQAISA_fSD_Li256ELb0ELb1EEENS1_19SingleTileSchedulerILb0ELb0ELb0ELi128EEEEEEEEEvNT_6ParamsE$_ZZN4cute4takeILi1ELi2ENS_5tupleIJNS1_IJNS_1CILi1EEENS2_ILi0EEEEEEiEEEEEDaRKT1_ENKUlDpRKT_E_clIJiEEEDaSD_)
        /*17b28*/ 	.word	0x00000000


	//----- nvinfo : EIATTR_FRAME_SIZE
	.align		4
.L_16188:
        /*17b2c*/ 	.byte	0x04, 0x11
        /*17b2e*/ 	.short	(.L_16190 - .L_16189)
	.align		4
.L_16189:
        /*17b30*/ 	.word	index@($_ZN7cutlass13device_kernelIN5flash19enable_sm80_to_sm89INS1_16FlashAttnBwdSm80INS1_25CollectiveMainloopBwdSm80ILi2ELi2EN4cute5tupleIJNS5_1CILi128EEES8_NS7_ILi64EEEEEENS_10bfloat16_tEfNS_4arch4Sm80ELb0ELb0ELb1ELb0ELb1ELb0ELb0ELb0ELi2ELi4ELi4ELi4ELb0EEENS1_24CollectiveEpilogueBwdGQAISA_fSD_Li256ELb0ELb1EEENS1_19SingleTileSchedulerILb0ELb0ELb0ELi128EEEEEEEEEvNT_6ParamsE$_ZZN4cute4diceINS_5tupleIJNS1_IJiNS1_IJiNS_1CILi0EEEEEEEEENS1_IJNS_10UnderscoreENS1_IJS6_S6_EEEEEEEEES9_EEDaRKT_RKT0_ENKUlRKT_RKT0_E_clIS5_S5_EEDaSI_SL_)
        /*17b34*/ 	.word	0x00000000


	//----- nvinfo : EIATTR_FRAME_SIZE
	.align		4
.L_16190:
        /*17b38*/ 	.byte	0x04, 0x11
        /*17b3a*/ 	.short	(.L_16192 - .L_16191)
	.align		4
.L_16191:
        /*17b3c*/ 	.word	index@($_ZN7cutlass13device_kernelIN5flash19enable_sm80_to_sm89INS1_16FlashAttnBwdSm80INS1_25CollectiveMainloopBwdSm80ILi2ELi2EN4cute5tupleIJNS5_1CILi128EEES8_NS7_ILi64EEEEEENS_10bfloat16_tEfNS_4arch4Sm80ELb0ELb0ELb1ELb0ELb1ELb0ELb0ELb0ELi2ELi4ELi4ELi4ELb0EEENS1_24CollectiveEpilogueBwdGQAISA_fSD_Li256ELb0ELb1EEENS1_19SingleTileSchedulerILb0ELb0ELb0ELi128EEEEEEEEEvNT_6ParamsE$_ZZN4cute19as_arithmetic_tupleINS_15ArithmeticTupleIJiiEEEEEDaRKT_ENKUlRKT_E_clIiEEDaS8_)
        /*17b40*/ 	.word	0x00000000


	//----- nvinfo : EIATTR_FRAME_SIZE
	.align		4
.L_16192:
        /*17b44*/ 	.byte	0x04, 0x11
        /*17b46*/ 	.short	(.L_16194 - .L_16193)
	.align		4
.L_16193:
        /*17b48*/ 	.word	index@($_ZN7cutlass13device_kernelIN5flash19enable_sm80_to_sm89INS1_16FlashAttnBwdSm80INS1_25CollectiveMainloopBwdSm80ILi2ELi2EN4cute5tupleIJNS5_1CILi128EEES8_NS7_ILi64EEEEEENS_10bfloat16_tEfNS_4arch4Sm80ELb0ELb0ELb1ELb0ELb1ELb0ELb0ELb0ELi2ELi4ELi4ELi4ELb0EEENS1_24CollectiveEpilogueBwdGQAISA_fSD_Li256ELb0ELb1EEENS1_19SingleTileSchedulerILb0ELb0ELb0ELi128EEEEEEEEEvNT_6ParamsE$_ZZN4cute19as_arithmetic_tupleINS_15ArithmeticTupleIJiiEEEEEDaRKT_ENKUlDpRKT_E_clIJiiEEEDaS9_)
        /*17b4c*/ 	.word	0x00000000


	//----- nvinfo : EIATTR_FRAME_SIZE
	.align		4
.L_16194:
        /*17b50*/ 	.byte	0x04, 0x11
        /*17b52*/ 	.short	(.L_16196 - .L_16195)
	.align		4
.L_16195:
        /*17b54*/ 	.word	index@($_ZN7cutlass13device_kernelIN5flash19enable_sm80_to_sm89INS1_16FlashAttnBwdSm80INS1_25CollectiveMainloopBwdSm80ILi2ELi2EN4cute5tupleIJNS5_1CILi128EEES8_NS7_ILi64EEEEEENS_10bfloat16_tEfNS_4arch4Sm80ELb0ELb0ELb1ELb0ELb1ELb0ELb0ELb0ELi2ELi4ELi4ELi4ELb0EEENS1_24CollectiveEpilogueBwdGQAISA_fSD_Li256ELb0ELb1EEENS1_19SingleTileSchedulerILb0ELb0ELb0ELi128EEEEEEEEEvNT_6ParamsE$_ZZN4cute16flatten_to_tupleINS_5tupleIJNS_1CILi4096EEENS1_IJiiEEEEEEEEDaRKT_ENKUlRKT_E_clIS4_EEDaSB_)
        /*17b58*/ 	.word	0x00000000


	//----- nvinfo : EIATTR_FRAME_SIZE
	.align		4
.L_16196:
        /*17b5c*/ 	.byte	0x04, 0x11
        /*17b5e*/ 	.short	(.L_16198 - .L_16197)
	.align		4
.L_16197:
        /*17b60*/ 	.word	index@($_ZN7cutlass13device_kernelIN5flash19enable_sm80_to_sm89INS1_16FlashAttnBwdSm80INS1_25CollectiveMainloopBwdSm80ILi2ELi2EN4cute5tupleIJNS5_1CILi128EEES8_NS7_ILi64EEEEEENS_10bfloat16_tEfNS_4arch4Sm80ELb0ELb0ELb1ELb0ELb1ELb0ELb0ELb0ELi2ELi4ELi4ELi4ELb0EEENS1_24CollectiveEpilogueBwdGQAISA_fSD_Li256ELb0ELb1EEENS1_19SingleTileSchedulerILb0ELb0ELb0ELi128EEEEEEEEEvNT_6ParamsE$_ZZN4cute16flatten_to_tupleINS_5tupleIJNS_1CILi4096EEENS1_IJNS1_IJiiEEENS2_ILi8192EEEEEEEEEEEDaRKT_ENKUlRKT_E_clIS6_EEDaSD_)
        /*17b64*/ 	.word	0x00000000


	//----- nvinfo : EIATTR_FRAME_SIZE
	.align		4
.L_16198:
        /*17b68*/ 	.byte	0x04, 0x11
        /*17b6a*/ 	.short	(.L_16200 - .L_16199)
	.align		4
.L_16199:
        /*17b6c*/ 	.word	index@($_ZN7cutlass13device_kernelIN5flash19enable_sm80_to_sm89INS1_16FlashAttnBwdSm80INS1_25CollectiveMainloopBwdSm80ILi2ELi2EN4cute5tupleIJNS5_1CILi128EEES8_NS7_ILi64EEEEEENS_10bfloat16_tEfNS_4arch4Sm80ELb0ELb0ELb1ELb0ELb1ELb0ELb0ELb0ELi2ELi4ELi4ELi4ELb0EEENS1_24CollectiveEpilogueBwdGQAISA_fSD_Li256ELb0ELb1EEENS1_19SingleTileSchedulerILb0ELb0ELb0ELi128EEEEEEEEEvNT_6ParamsE$_ZZN4cute16flatten_to_tupleINS_5tupleIJNS_1CILi1024EEENS1_IJiiEEEEEEEEDaRKT_ENKUlRKT_E_clIS4_EEDaSB_)
        /*17b70*/ 	.word	0x00000000


	//----- nvinfo : EIATTR_FRAME_SIZE
	.align		4
.L_16200:
        /*17b74*/ 	.byte	0x04, 0x11
        /*17b76*/ 	.short	(.L_16202 - .L_16201)
	.align		4
.L_16201:
        /*17b78*/ 	.word	index@($_ZN7cutlass13device_kernelIN5flash19enable_sm80_to_sm89INS1_16FlashAttnBwdSm80INS1_25CollectiveMainloopBwdSm80ILi2ELi2EN4cute5tupleIJNS5_1CILi128EEES8_NS7_ILi64EEEEEENS_10bfloat16_tEfNS_4arch4Sm80ELb0ELb0ELb1ELb0ELb1ELb0ELb0ELb0ELi2ELi4ELi4ELi4ELb0EEENS1_24CollectiveEpilogueBwdGQAISA_fSD_Li256ELb0ELb1EEENS1_19SingleTileSchedulerILb0ELb0ELb0ELi128EEEEEEEEEvNT_6ParamsE$_ZZN4cute16flatten_to_tupleINS_5tupleIJNS_1CILi0EEENS1_IJNS2_ILi1EEENS2_ILi512EEEiEEEEEEEEDaRKT_ENKUlRKT_E_clIS6_EEDaSD_)
        /*17b7c*/ 	.word	0x00000000


	//----- nvinfo : EIATTR_FRAME_SIZE
	.align		4
.L_16202:
        /*17b80*/ 	.byte	0x04, 0x11
        /*17b82*/ 	.short	(.L_16204 - .L_16203)
	.align		4
.L_16203:
        /*17b84*/ 	.word	index@($_ZN7cutlass13device_kernelIN5flash19enable_sm80_to_sm89INS1_16FlashAttnBwdSm80INS1_25CollectiveMainloopBwdSm80ILi2ELi2EN4cute5tupleIJNS5_1CILi128EEES8_NS7_ILi64EEEEEENS_10bfloat16_tEfNS_4arch4Sm80ELb0ELb0ELb1ELb0ELb1ELb0ELb0ELb0ELi2ELi4ELi4ELi4ELb0EEENS1_24CollectiveEpilogueBwdGQAISA_fSD_Li256ELb0ELb1EEENS1_19SingleTileSchedulerILb0ELb0ELb0ELi128EEEEEEEEEvNT_6ParamsE$_ZZN4cute16flatten_to_tupleINS_5tupleIJNS1_IJiiEEENS_1CILi8192EEEEEEEEDaRKT_ENKUlRKT_E_clIS2_EEDaSB_)
        /*17b88*/ 	.word	0x00000000


	//----- nvinfo : EIATTR_FRAME_SIZE
	.align		4
.L_16204:
        /*17b8c*/ 	.byte	0x04, 0x11
        /*17b8e*/ 	.short	(.L_16206 - .L_16205)
	.align		4
.L_16205:
        /*17b90*/ 	.word	index@($_ZN7cutlass13device_kernelIN5flash19enable_sm80_to_sm89INS1_16FlashAttnBwdSm80INS1_25CollectiveMainloopBwdSm80ILi2ELi2EN4cute5tupleIJNS5_1CILi128EEES8_NS7_ILi64EEEEEENS_10bfloat16_tEfNS_4arch4Sm80ELb0ELb0ELb1ELb0ELb1ELb0ELb0ELb0ELi2ELi4ELi4ELi4ELb0EEENS1_24CollectiveEpilogueBwdGQAISA_fSD_Li256ELb0ELb1EEENS1_19SingleTileSchedulerILb0ELb0ELb0ELi128EEEEEEEEEvNT_6ParamsE$_ZZN4cute16flatten_to_tupleINS_5tupleIJNS1_IJiiEEENS_1CILi1024EEEEEEEEDaRKT_ENKUlRKT_E_clIS2_EEDaSB_)
        /*17b94*/ 	.word	0x00000000


	//----- nvinfo : EIATTR_FRAME_SIZE
	.align		4
.L_16206:
        /*17b98*/ 	.byte	0x04, 0x11
        /*17b9a*/ 	.short	(.L_16208 - .L_16207)
	.align		4
.L_16207:
        /*17b9c*/ 	.word	index@($_ZN7cutlass13device_kernelIN5flash19enable_sm80_to_sm89INS1_16FlashAttnBwdSm80INS1_25CollectiveMainloopBwdSm80ILi2ELi2EN4cute5tupleIJNS5_1CILi128EEES8_NS7_ILi64EEEEEENS_10bfloat16_tEfNS_4arch4Sm80ELb0ELb0ELb1ELb0ELb1ELb0ELb0ELb0ELi2ELi4ELi4ELi4ELb0EEENS1_24CollectiveEpilogueBwdGQAISA_fSD_Li256ELb0ELb1EEENS1_19SingleTileSchedulerILb0ELb0ELb0ELi128EEEEEEEEEvNT_6ParamsE$_ZZN4cute14transform_leafINS_15ArithmeticTupleIJiiEEENS_8identityEEEDaRKT_OT0_ENKUlRKT_E_clIiEEDaSB_)
        /*17ba0*/ 	.word	0x00000000


	//----- nvinfo : EIATTR_FRAME_SIZE
	.align		4
.L_16208:
        /*17ba4*/ 	.byte	0x04, 0x11
        /*17ba6*/ 	.short	(.L_16210 - .L_16209)
	.align		4
.L_16209:
        /*17ba8*/ 	.word	index@($_ZN7cutlass13device_kernelIN5flash19enable_sm80_to_sm89INS1_16FlashAttnBwdSm80INS1_25CollectiveMainloopBwdSm80ILi2ELi2EN4cute5tupleIJNS5_1CILi128EEES8_NS7_ILi64EEEEEENS_10bfloat16_tEfNS_4arch4Sm80ELb0ELb0ELb1ELb0ELb1ELb0ELb0ELb0ELi2ELi4ELi4ELi4ELb0EEENS1_24CollectiveEpilogueBwdGQAISA_fSD_Li256ELb0ELb1EEENS1_19SingleTileSchedulerILb0ELb0ELb0ELi128EEEEEEEEEvNT_6ParamsE$_ZZN4cute14logical_divideINS_5tupleIJNS1_IJNS_1CILi8EEENS2_ILi1EEEEEENS1_IJNS2_ILi2EEEEEEEEENS1_IJNS1_IJS4_NS2_ILi0EEEEEENS1_IJiEEEEEENS1_IJS5_NS_6LayoutIS4_S9_EEEEEEEDaRKNSD_IT_T0_EERKT1_ENKUlRKT_RKT0_E_clINSD_IS7_SB_EESE_EEDaSQ_ST_)
        /*17bac*/ 	.word	0x00000000


	//----- nvinfo : EIATTR_FRAME_SIZE
	.align		4
.L_16210:
        /*17bb0*/ 	.byte	0x04, 0x11
        /*17bb2*/ 	.short	(.L_16212 - .L_16211)
	.align		4
.L_16211:
        /*17bb4*/ 	.word	index@($_ZN7cutlass13device_kernelIN5flash19enable_sm80_to_sm89INS1_16FlashAttnBwdSm80INS1_25CollectiveMainloopBwdSm80ILi2ELi2EN4cute5tupleIJNS5_1CILi128EEES8_NS7_ILi64EEEEEENS_10bfloat16_tEfNS_4arch4Sm80ELb0ELb0ELb1ELb0ELb1ELb0ELb0ELb0ELi2ELi4ELi4ELi4ELb0EEENS1_24CollectiveEpilogueBwdGQAISA_fSD_Li256ELb0ELb1EEENS1_19SingleTileSchedulerILb0ELb0ELb0ELi128EEEEEEEEEvNT_6ParamsE$_ZZN4cute13to_mixed_bitsINS_5tupleIJNS_1CILi4EEENS2_ILi8EEEEEENS1_IJNS2_ILi128EEENS2_ILi0EEEEEENS1_IJiiEEEEEDaRKT_RKT0_RKT1_ENKUlRKT_RKT0_RKT1_E_clIS3_S6_iEEDaSL_SO_SR_)
        /*17bb8*/ 	.word	0x00000000


	//----- nvinfo : EIATTR_FRAME_SIZE
	.align		4
.L_16212:
        /*17bbc*/ 	.byte	0x04, 0x11
        /*17bbe*/ 	.short	(.L_16214 - .L_16213)
	.align		4
.L_16213:
        /*17bc0*/ 	.word	index@($_ZN7cutlass13device_kernelIN5flash19enable_sm80_to_sm89INS1_16FlashAttnBwdSm80INS1_25CollectiveMainloopBwdSm80ILi2ELi2EN4cute5tupleIJNS5_1CILi128EEES8_NS7_ILi64EEEEEENS_10bfloat16_tEfNS_4arch4Sm80ELb0ELb0ELb1ELb0ELb1ELb0ELb0ELb0ELi2ELi4ELi4ELi4ELb0EEENS1_24CollectiveEpilogueBwdGQAISA_fSD_Li256ELb0ELb1EEENS1_19SingleTileSchedulerILb0ELb0ELb0ELi128EEEEEEEEEvNT_6ParamsE$_ZZN4cute13to_mixed_bitsINS_5tupleIJNS_1CILi4EEENS2_ILi8EEEEEENS1_IJNS2_ILi128EEENS2_ILi0EEEEEENS1_IJiiEEEEEDaRKT_RKT0_RKT1_ENKUlDpRKT_E_clIJNS_9MixedBitsILj0ELj384EEENS2_ILj0EEEEEEDaSM_)
        /*17bc4*/ 	.word	0x00000000


	//----- nvinfo : EIATTR_FRAME_SIZE
	.align		4
.L_16214:
        /*17bc8*/ 	.byte	0x04, 0x11
        /*17bca*/ 	.short	(.L_16216 - .L_16215)
	.align		4
.L_16215:
        /*17bcc*/ 	.word	index@($_ZN7cutlass13device_kernelIN5flash19enable_sm80_to_sm89INS1_16FlashAttnBwdSm80INS1_25CollectiveMainloopBwdSm80ILi2ELi2EN4cute5tupleIJNS5_1CILi128EEES8_NS7_ILi64EEEEEENS_10bfloat16_tEfNS_4arch4Sm80ELb0ELb0ELb1ELb0ELb1ELb0ELb0ELb0ELi2ELi4ELi4ELi4ELb0EEENS1_24CollectiveEpilogueBwdGQAISA_fSD_Li256ELb0ELb1EEENS1_19SingleTileSchedulerILb0ELb0ELb0ELi128EEEEEEEEEvNT_6ParamsE$_ZZN4cute13to_mixed_bitsINS_5tupleIJNS_1CILi4EEENS2_ILi8EEEEEENS1_IJNS2_ILi0EEENS2_ILi64EEEEEENS1_IJiiEEEEEDaRKT_RKT0_RKT1_ENKUlRKT_RKT0_RKT1_E_clIS4_S7_iEEDaSL_SO_SR_)
        /*17bd0*/ 	.word	0x00000000


	//----- nvinfo : EIATTR_FRAME_SIZE
	.align		4
.L_16216:
        /*17bd4*/ 	.byte	0x04, 0x11
        /*17bd6*/ 	.short	(.L_16218 - .L_16217)
	.align		4
.L_16217:
        /*17bd8*/ 	.word	index@($_ZN7cutlass13device_kernelIN5flash19enable_sm80_to_sm89INS1_16FlashAttnBwdSm80INS1_25CollectiveMainloopBwdSm80ILi2ELi2EN4cute5tupleIJNS5_1CILi128EEES8_NS7_ILi64EEEEEENS_10bfloat16_tEfNS_4arch4Sm80ELb0ELb0ELb1ELb0ELb1ELb0ELb0ELb0ELi2ELi4ELi4ELi4ELb0EEENS1_24CollectiveEpilogueBwdGQAISA_fSD_Li256ELb0ELb1EEENS1_19SingleTileSchedulerILb0ELb0ELb0ELi128EEEEEEEEEvNT_6ParamsE$_ZZN4cute13to_mixed_bitsINS_5tupleIJNS_1CILi4EEENS2_ILi8EEEEEENS1_IJNS2_ILi0EEENS2_ILi64EEEEEENS1_IJiiEEEEEDaRKT_RKT0_RKT1_ENKUlDpRKT_E_clIJNS2_ILj0EEENS_9MixedBitsILj0ELj448EEEEEEDaSM_)
        /*17bdc*/ 	.word	0x00000000


	//----- nvinfo : EIATTR_FRAME_SIZE
	.align		4
.L_16218:
        /*17be0*/ 	.byte	0x04, 0x11
        /*17be2*/ 	.short	(.L_16220 - .L_16219)
	.align		4
.L_16219:
        /*17be4*/ 	.word	index@($_ZN7cutlass13device_kernelIN5flash19enable_sm80_to_sm89INS1_16FlashAttnBwdSm80INS1_25CollectiveMainloopBwdSm80ILi2ELi2EN4cute5tupleIJNS5_1CILi128EEES8_NS7_ILi64EEEEEENS_10bfloat16_tEfNS_4arch4Sm80ELb0ELb0ELb1ELb0ELb1ELb0ELb0ELb0ELi2ELi4ELi4ELi4ELb0EEENS1_24CollectiveEpilogueBwdGQAISA_fSD_Li256ELb0ELb1EEENS1_19SingleTileSchedulerILb0ELb0ELb0ELi128EEEEEEEEEvNT_6ParamsE$_ZZN4cute13to_mixed_bitsINS_5tupleIJNS1_IJNS_1CILi4EEENS2_ILi8EEEEEES3_NS2_ILi1EEEEEENS1_IJNS1_IJNS2_ILi128EEENS2_ILi0EEEEEENS2_ILi16EEES9_EEENS1_IJNS1_IJiiEEEiS9_EEEEEDaRKT_RKT0_RKT1_ENKUlRKT_RKT0_RKT1_E_clIS5_SA_SD_EEDaSQ_ST_SW_)
        /*17be8*/ 	.word	0x00000000


	//----- nvinfo : EIATTR_FRAME_SIZE
	.align		4
.L_16220:
        /*17bec*/ 	.byte	0x04, 0x11
        /*17bee*/ 	.short	(.L_16222 - .L_16221)
	.align		4
.L_16221:
        /*17bf0*/ 	.word	index@($_ZN7cutlass13device_kernelIN5flash19enable_sm80_to_sm89INS1_16FlashAttnBwdSm80INS1_25CollectiveMainloopBwdSm80ILi2ELi2EN4cute5tupleIJNS5_1CILi128EEES8_NS7_ILi64EEEEEENS_10bfloat16_tEfNS_4arch4Sm80ELb0ELb0ELb1ELb0ELb1ELb0ELb0ELb0ELi2ELi4ELi4ELi4ELb0EEENS1_24CollectiveEpilogueBwdGQAISA_fSD_Li256ELb0ELb1EEENS1_19SingleTileSchedulerILb0ELb0ELb0ELi128EEEEEEEEEvNT_6ParamsE$_ZZN4cute13to_mixed_bitsINS_5tupleIJNS1_IJNS_1CILi4EEENS2_ILi8EEEEEES3_NS2_ILi1EEEEEENS1_IJNS1_IJNS2_ILi128EEENS2_ILi0EEEEEENS2_ILi16EEES9_EEENS1_IJNS1_IJiiEEEiS9_EEEEEDaRKT_RKT0_RKT1_ENKUlRKT_RKT0_RKT1_E_clIS3_SB_iEEDaSQ_ST_SW_)
        /*17bf4*/ 	.word	0x00000000


	//----- nvinfo : EIATTR_FRAME_SIZE
	.align		4
.L_16222:
        /*17bf8*/ 	.byte	0x04, 0x11
        /*17bfa*/ 	.short	(.L_16224 - .L_16223)
	.align		4
.L_16223:
        /*17bfc*/ 	.word	index@($_ZN7cutlass13device_kernelIN5flash19enable_sm80_to_sm89INS1_16FlashAttnBwdSm80INS1_25CollectiveMainloopBwdSm80ILi2ELi2EN4cute5tupleIJNS5_1CILi128EEES8_NS7_ILi64EEEEEENS_10bfloat16_tEfNS_4arch4Sm80ELb0ELb0ELb1ELb0ELb1ELb0ELb0ELb0ELi2ELi4ELi4ELi4ELb0EEENS1_24CollectiveEpilogueBwdGQAISA_fSD_Li256ELb0ELb1EEENS1_19SingleTileSchedulerILb0ELb0ELb0ELi128EEEEEEEEEvNT_6ParamsE$_ZZN4cute13to_mixed_bitsINS_5tupleIJNS1_IJNS_1CILi4EEENS2_ILi8EEEEEES3_NS2_ILi1EEEEEENS1_IJNS1_IJNS2_ILi128EEENS2_ILi0EEEEEENS2_ILi16EEES9_EEENS1_IJNS1_IJiiEEEiS9_EEEEEDaRKT_RKT0_RKT1_ENKUlDpRKT_E_clIJNS_9MixedBitsILj0ELj384EEENSU_ILj0ELj48EEENS2_ILj0EEEEEEDaSR_)
        /*17c00*/ 	.word	0x00000000


	//----- nvinfo : EIATTR_FRAME_SIZE
	.align		4
.L_16224:
        /*17c04*/ 	.byte	0x04, 0x11
        /*17c06*/ 	.short	(.L_16226 - .L_16225)
	.align		4
.L_16225:
        /*17c08*/ 	.word	index@($_ZN7cutlass13device_kernelIN5flash19enable_sm80_to_sm89INS1_16FlashAttnBwdSm80INS1_25CollectiveMainloopBwdSm80ILi2ELi2EN4cute5tupleIJNS5_1CILi128EEES8_NS7_ILi64EEEEEENS_10bfloat16_tEfNS_4arch4Sm80ELb0ELb0ELb1ELb0ELb1ELb0ELb0ELb0ELi2ELi4ELi4ELi4ELb0EEENS1_24CollectiveEpilogueBwdGQAISA_fSD_Li256ELb0ELb1EEENS1_19SingleTileSchedulerILb0ELb0ELb0ELi128EEEEEEEEEvNT_6ParamsE$_ZZN4cute13to_mixed_bitsINS_5tupleIJNS1_IJNS_1CILi4EEENS2_ILi8EEEEEES3_NS2_ILi1EEEEEENS1_IJNS1_IJNS2_ILi0EEENS2_ILi64EEEEEES8_S8_EEENS1_IJNS1_IJiiEEEiS8_EEEEEDaRKT_RKT0_RKT1_ENKUlRKT_RKT0_RKT1_E_clIS5_SA_SC_EEDaSP_SS_SV_)
        /*17c0c*/ 	.word	0x00000000


	//----- nvinfo : EIATTR_FRAME_SIZE
	.align		4
.L_16226:
        /*17c10*/ 	.byte	0x04, 0x11
        /*17c12*/ 	.short	(.L_16228 - .L_16227)
	.align		4
.L_16227:
        /*17c14*/ 	.word	index@($_ZN7cutlass13device_kernelIN5flash19enable_sm80_to_sm89INS1_16FlashAttnBwdSm80INS1_25CollectiveMainloopBwdSm80ILi2ELi2EN4cute5tupleIJNS5_1CILi128EEES8_NS7_ILi64EEEEEENS_10bfloat16_tEfNS_4arch4Sm80ELb0ELb0ELb1ELb0ELb1ELb0ELb0ELb0ELi2ELi4ELi4ELi4ELb0EEENS1_24CollectiveEpilogueBwdGQAISA_fSD_Li256ELb0ELb1EEENS1_19SingleTileSchedulerILb0ELb0ELb0ELi128EEEEEEEEEvNT_6ParamsE$_ZZN4cute13to_mixed_bitsINS_5tupleIJNS1_IJNS_1CILi4EEENS2_ILi8EEEEEES3_NS2_ILi1EEEEEENS1_IJNS1_IJNS2_ILi0EEENS2_ILi64EEEEEES8_S8_EEENS1_IJNS1_IJiiEEEiS8_EEEEEDaRKT_RKT0_RKT1_ENKUlDpRKT_E_clIJNS_9MixedBitsILj0ELj448EEENS2_ILj0EEESV_EEEDaSQ_)
        /*17c18*/ 	.word	0x00000000


	//----- nvinfo : EIATTR_FRAME_SIZE
	.align		4
.L_16228:
        /*17c1c*/ 	.byte	0x04, 0x11
        /*17c1e*/ 	.short	(.L_16230 - .L_16229)
	.align		4
.L_16229:
        /*17c20*/ 	.word	index@($_ZN7cutlass13device_kernelIN5flash19enable_sm80_to_sm89INS1_16FlashAttnBwdSm80INS1_25CollectiveMainloopBwdSm80ILi2ELi2EN4cute5tupleIJNS5_1CILi128EEES8_NS7_ILi64EEEEEENS_10bfloat16_tEfNS_4arch4Sm80ELb0ELb0ELb1ELb0ELb1ELb0ELb0ELb0ELi2ELi4ELi4ELi4ELb0EEENS1_24CollectiveEpilogueBwdGQAISA_fSD_Li256ELb0ELb1EEENS1_19SingleTileSchedulerILb0ELb0ELb0ELi128EEEEEEEEEvNT_6ParamsE$_ZZN4cute13to_mixed_bitsINS_5tupleIJNS1_IJNS_1CILi4EEENS2_ILi8EEEEEENS2_ILi2EEENS2_ILi1EEEEEENS1_IJNS1_IJNS2_ILi128EEENS2_ILi0EEEEEES4_SA_EEENS1_IJNS1_IJiiEEEiSA_EEEEEDaRKT_RKT0_RKT1_ENKUlRKT_RKT0_RKT1_E_clIS6_S4_iEEDaSQ_ST_SW_)
        /*17c24*/ 	.word	0x00000000


	//----- nvinfo : EIATTR_FRAME_SIZE
	.align		4
.L_16230:
        /*17c28*/ 	.byte	0x04, 0x11
        /*17c2a*/ 	.short	(.L_16232 - .L_16231)
	.align		4
.L_16231:
        /*17c2c*/ 	.word	index@($_ZN7cutlass13device_kernelIN5flash19enable_sm80_to_sm89INS1_16FlashAttnBwdSm80INS1_25CollectiveMainloopBwdSm80ILi2ELi2EN4cute5tupleIJNS5_1CILi128EEES8_NS7_ILi64EEEEEENS_10bfloat16_tEfNS_4arch4Sm80ELb0ELb0ELb1ELb0ELb1ELb0ELb0ELb0ELi2ELi4ELi4ELi4ELb0EEENS1_24CollectiveEpilogueBwdGQAISA_fSD_Li256ELb0ELb1EEENS1_19SingleTileSchedulerILb0ELb0ELb0ELi128EEEEEEEEEvNT_6ParamsE$_ZZN4cute13to_mixed_bitsINS_5tupleIJNS1_IJNS_1CILi4EEENS2_ILi8EEEEEENS2_ILi2EEENS2_ILi1EEEEEENS1_IJNS1_IJNS2_ILi128EEENS2_ILi0EEEEEES4_SA_EEENS1_IJNS1_IJiiEEEiSA_EEEEEDaRKT_RKT0_RKT1_ENKUlRKT_RKT0_RKT1_E_clIS5_SB_SD_EEDaSQ_ST_SW_)
        /*17c30*/ 	.word	0x00000000


	//----- nvinfo : EIATTR_FRAME_SIZE
	.align		4
.L_16232:
        /*17c34*/ 	.byte	0x04, 0x11
        /*17c36*/ 	.short	(.L_16234 - .L_16233)
	.align		4
.L_16233:
        /*17c38*/ 	.word	index@($_ZN7cutlass13device_kernelIN5flash19enable_sm80_to_sm89INS1_16FlashAttnBwdSm80INS1_25CollectiveMainloopBwdSm80ILi2ELi2EN4cute5tupleIJNS5_1CILi128EEES8_NS7_ILi64EEEEEENS_10bfloat16_tEfNS_4arch4Sm80ELb0ELb0ELb1ELb0ELb1ELb0ELb0ELb0ELi2ELi4ELi4ELi4ELb0EEENS1_24CollectiveEpilogueBwdGQAISA_fSD_Li256ELb0ELb1EEENS1_19SingleTileSchedulerILb0ELb0ELb0ELi128EEEEEEEEEvNT_6ParamsE$_ZZN4cute13to_mixed_bitsINS_5tupleIJNS1_IJNS_1CILi4EEENS2_ILi8EEEEEENS2_ILi2EEENS2_ILi1EEEEEENS1_IJNS1_IJNS2_ILi128EEENS2_ILi0EEEEEES4_SA_EEENS1_IJNS1_IJiiEEEiSA_EEEEEDaRKT_RKT0_RKT1_ENKUlDpRKT_E_clIJNS_9MixedBitsILj0ELj384EEENSU_ILj0ELj8EEENS2_ILj0EEEEEEDaSR_)
        /*17c3c*/ 	.word	0x00000000


	//----- nvinfo : EIATTR_FRAME_SIZE
	.align		4
.L_16234:
        /*17c40*/ 	.byte	0x04, 0x11
        /*17c42*/ 	.short	(.L_16236 - .L_16235)
	.align		4
.L_16235:
        /*17c44*/ 	.word	index@($_ZN7cutlass13device_kernelIN5flash19enable_sm80_to_sm89INS1_16FlashAttnBwdSm80INS1_25CollectiveMainloopBwdSm80ILi2ELi2EN4cute5tupleIJNS5_1CILi128EEES8_NS7_ILi64EEEEEENS_10bfloat16_tEfNS_4arch4Sm80ELb0ELb0ELb1ELb0ELb1ELb0ELb0ELb0ELi2ELi4ELi4ELi4ELb0EEENS1_24CollectiveEpilogueBwdGQAISA_fSD_Li256ELb0ELb1EEENS1_19SingleTileSchedulerILb0ELb0ELb0ELi128EEEEEEEEEvNT_6ParamsE$_ZZN4cute13to_mixed_bitsINS_5tupleIJNS1_IJNS_1CILi4EEENS2_ILi8EEEEEENS2_ILi2EEENS2_ILi1EEEEEENS1_IJNS1_IJNS2_ILi0EEENS2_ILi64EEEEEES9_S9_EEENS1_IJNS1_IJiiEEEiS9_EEEEEDaRKT_RKT0_RKT1_ENKUlRKT_RKT0_RKT1_E_clIS5_SB_SD_EEDaSQ_ST_SW_)
        /*17c48*/ 	.word	0x00000000


	//----- nvinfo : EIATTR_FRAME_SIZE
	.align		4
.L_16236:
        /*17c4c*/ 	.byte	0x04, 0x11
        /*17c4e*/ 	.short	(.L_16238 - .L_16237)
	.align		4
.L_16237:
        /*17c50*/ 	.word	index@($_ZN7cutlass13device_kernelIN5flash19enable_sm80_to_sm89INS1_16FlashAttnBwdSm80INS1_25CollectiveMainloopBwdSm80ILi2ELi2EN4cute5tupleIJNS5_1CILi128EEES8_NS7_ILi64EEEEEENS_10bfloat16_tEfNS_4arch4Sm80ELb0ELb0ELb1ELb0ELb1ELb0ELb0ELb0ELi2ELi4ELi4ELi4ELb0EEENS1_24CollectiveEpilogueBwdGQAISA_fSD_Li256ELb0ELb1EEENS1_19SingleTileSchedulerILb0ELb0ELb0ELi128EEEEEEEEEvNT_6ParamsE$_ZZN4cute13to_mixed_bitsINS_5tupleIJNS1_IJNS_1CILi4EEENS2_ILi8EEEEEENS2_ILi2EEENS2_ILi1EEEEEENS1_IJNS1_IJNS2_ILi0EEENS2_ILi64EEEEEES9_S9_EEENS1_IJNS1_IJiiEEEiS9_EEEEEDaRKT_RKT0_RKT1_ENKUlDpRKT_E_clIJNS_9MixedBitsILj0ELj448EEENS2_ILj0EEESW_EEEDaSR_)
        /*17c54*/ 	.word	0x00000000


	//----- nvinfo : EIATTR_FRAME_SIZE
	.align		4
.L_16238:
        /*17c58*/ 	.byte	0x04, 0x11
        /*17c5a*/ 	.short	(.L_16240 - .L_16239)
	.align		4
.L_16239:
        /*17c5c*/ 	.word	index@($_ZN7cutlass13device_kernelIN5flash19enable_sm80_to_sm89INS1_16FlashAttnBwdSm80INS1_25CollectiveMainloopBwdSm80ILi2ELi2EN4cute5tupleIJNS5_1CILi128EEES8_NS7_ILi64EEEEEENS_10bfloat16_tEfNS_4arch4Sm80ELb0ELb0ELb1ELb0ELb1ELb0ELb0ELb0ELi2ELi4ELi4ELi4ELb0EEENS1_24CollectiveEpilogueBwdGQAISA_fSD_Li256ELb0ELb1EEENS1_19SingleTileSchedulerILb0ELb0ELb0ELi128EEEEEEEEEvNT_6ParamsE$_ZZN4cute12filter_tupleINS_5tupleIJiNS_1CILi0EEEEEES4_ZNS_6detail9lift_diceIS4_S4_EEDaRKT_RKT0_EUlRKT_RKT0_E_EEDaS9_SC_OT1_ENKUlDpSF_E_clIJNS1_IJiEEENS1_IJS3_EEEEEEDaSM_)
        /*17c60*/ 	.word	0x00000000


	//----- nvinfo : EIATTR_FRAME_SIZE
	.align		4
.L_16240:
        /*17c64*/ 	.byte	0x04, 0x11
        /*17c66*/ 	.short	(.L_16242 - .L_16241)
	.align		4
.L_16241:
        /*17c68*/ 	.word	index@($_ZN7cutlass13device_kernelIN5flash19enable_sm80_to_sm89INS1_16FlashAttnBwdSm80INS1_25CollectiveMainloopBwdSm80ILi2ELi2EN4cute5tupleIJNS5_1CILi128EEES8_NS7_ILi64EEEEEENS_10bfloat16_tEfNS_4arch4Sm80ELb0ELb0ELb1ELb0ELb1ELb0ELb0ELb0ELi2ELi4ELi4ELi4ELb0EEENS1_24CollectiveEpilogueBwdGQAISA_fSD_Li256ELb0ELb1EEENS1_19SingleTileSchedulerILb0ELb0ELb0ELi128EEEEEEEEEvNT_6ParamsE$_ZZN4cute12filter_tupleINS_5tupleIJiNS1_IJiNS_1CILi0EEEEEEEEES5_ZNS_6detail9lift_diceIS5_S5_EEDaRKT_RKT0_EUlRKT_RKT0_E_EEDaSA_SD_OT1_ENKUlDpSG_E_clIJNS1_IJiEEES4_EEEDaSN_)
        /*17c6c*/ 	.word	0x00000000


	//----- nvinfo : EIATTR_FRAME_SIZE
	.align		4
.L_16242:
        /*17c70*/ 	.byte	0x04, 0x11
        /*17c72*/ 	.short	(.L_16244 - .L_16243)
	.align		4
.L_16243:
        /*17c74*/ 	.word	index@($_ZN7cutlass13device_kernelIN5flash19enable_sm80_to_sm89INS1_16FlashAttnBwdSm80INS1_25CollectiveMainloopBwdSm80ILi2ELi2EN4cute5tupleIJNS5_1CILi128EEES8_NS7_ILi64EEEEEENS_10bfloat16_tEfNS_4arch4Sm80ELb0ELb0ELb1ELb0ELb1ELb0ELb0ELb0ELi2ELi4ELi4ELi4ELb0EEENS1_24CollectiveEpilogueBwdGQAISA_fSD_Li256ELb0ELb1EEENS1_19SingleTileSchedulerILb0ELb0ELb0ELi128EEEEEEEEEvNT_6ParamsE$_ZZN4cute12filter_tupleINS_5tupleIJNS_1CILi4096EEENS1_IJiiEEEEEEZNS_16flatten_to_tupleIS5_EEDaRKT_EUlRKT_E_EEDaS9_OT0_ENKUlDpSC_E_clIJNS1_IJS3_EEES4_EEEDaSG_)
        /*17c78*/ 	.word	0x00000000


	//----- nvinfo : EIATTR_FRAME_SIZE
	.align		4
.L_16244:
        /*17c7c*/ 	.byte	0x04, 0x11
        /*17c7e*/ 	.short	(.L_16246 - .L_16245)
	.align		4
.L_16245:
        /*17c80*/ 	.word	index@($_ZN7cutlass13device_kernelIN5flash19enable_sm80_to_sm89INS1_16FlashAttnBwdSm80INS1_25CollectiveMainloopBwdSm80ILi2ELi2EN4cute5tupleIJNS5_1CILi128EEES8_NS7_ILi64EEEEEENS_10bfloat16_tEfNS_4arch4Sm80ELb0ELb0ELb1ELb0ELb1ELb0ELb0ELb0ELi2ELi4ELi4ELi4ELb0EEENS1_24CollectiveEpilogueBwdGQAISA_fSD_Li256ELb0ELb1EEENS1_19SingleTileSchedulerILb0ELb0ELb0ELi128EEEEEEEEEvNT_6ParamsE$_ZZN4cute12filter_tupleINS_5tupleIJNS_1CILi4096EEENS1_IJNS1_IJiiEEENS2_ILi8192EEEEEEEEEZNS_16flatten_to_tupleIS7_EEDaRKT_EUlRKT_E_EEDaSB_OT0_ENKUlDpSE_E_clIJNS1_IJS3_EEENS1_IJiiS5_EEEEEEDaSI_)
        /*17c84*/ 	.word	0x00000000


	//----- nvinfo : EIATTR_FRAME_SIZE
	.align		4
.L_16246:
        /*17c88*/ 	.byte	0x04, 0x11
        /*17c8a*/ 	.short	(.L_16248 - .L_16247)
	.align		4
.L_16247:
        /*17c8c*/ 	.word	index@($_ZN7cutlass13device_kernelIN5flash19enable_sm80_to_sm89INS1_16FlashAttnBwdSm80INS1_25CollectiveMainloopBwdSm80ILi2ELi2EN4cute5tupleIJNS5_1CILi128EEES8_NS7_ILi64EEEEEENS_10bfloat16_tEfNS_4arch4Sm80ELb0ELb0ELb1ELb0ELb1ELb0ELb0ELb0ELi2ELi4ELi4ELi4ELb0EEENS1_24CollectiveEpilogueBwdGQAISA_fSD_Li256ELb0ELb1EEENS1_19SingleTileSchedulerILb0ELb0ELb0ELi128EEEEEEEEEvNT_6ParamsE$_ZZN4cute12filter_tupleINS_5tupleIJNS_1CILi1EEENS1_IJiiiEEENS2_ILi64EEENS1_IJNS2_ILi72EEENS2_ILi144EEENS2_ILi288EEEEEENS2_ILi512EEEEEEZNS_7flattenISB_EEDaRKT_EUlRKT_E_EEDaSF_OT0_ENKUlDpSI_E_clIJNS1_IJS3_EEES4_NS1_IJS5_EEES9_NS1_IJSA_EEEEEEDaSM_)
        /*17c90*/ 	.word	0x00000000


	//----- nvinfo : EIATTR_FRAME_SIZE
	.align		4
.L_16248:
        /*17c94*/ 	.byte	0x04, 0x11
        /*17c96*/ 	.short	(.L_16250 - .L_16249)
	.align		4
.L_16249:
        /*17c98*/ 	.word	index@($_ZN7cutlass13device_kernelIN5flash19enable_sm80_to_sm89INS1_16FlashAttnBwdSm80INS1_25CollectiveMainloopBwdSm80ILi2ELi2EN4cute5tupleIJNS5_1CILi128EEES8_NS7_ILi64EEEEEENS_10bfloat16_tEfNS_4arch4Sm80ELb0ELb0ELb1ELb0ELb1ELb0ELb0ELb0ELi2ELi4ELi4ELi4ELb0EEENS1_24CollectiveEpilogueBwdGQAISA_fSD_Li256ELb0ELb1EEENS1_19SingleTileSchedulerILb0ELb0ELb0ELi128EEEEEEEEEvNT_6ParamsE$_ZZN4cute12filter_tupleINS_5tupleIJNS_1CILi1EEENS1_IJNS2_ILi8EEEiiEEENS2_ILi64EEENS1_IJiNS2_ILi144EEENS2_ILi288EEEEEENS2_ILi512EEEEEEZNS_7flattenISB_EEDaRKT_EUlRKT_E_EEDaSF_OT0_ENKUlDpSI_E_clIJNS1_IJS3_EEES5_NS1_IJS6_EEES9_NS1_IJSA_EEEEEEDaSM_)
        /*17c9c*/ 	.word	0x00000000


	//----- nvinfo : EIATTR_FRAME_SIZE
	.align		4
.L_16250:
        /*17ca0*/ 	.byte	0x04, 0x11
        /*17ca2*/ 	.short	(.L_16252 - .L_16251)
	.align		4
.L_16251:
        /*17ca4*/ 	.word	index@($_ZN7cutlass13device_kernelIN5flash19enable_sm80_to_sm89INS1_16FlashAttnBwdSm80INS1_25CollectiveMainloopBwdSm80ILi2ELi2EN4cute5tupleIJNS5_1CILi128EEES8_NS7_ILi64EEEEEENS_10bfloat16_tEfNS_4arch4Sm80ELb0ELb0ELb1ELb0ELb1ELb0ELb0ELb0ELi2ELi4ELi4ELi4ELb0EEENS1_24CollectiveEpilogueBwdGQAISA_fSD_Li256ELb0ELb1EEENS1_19SingleTileSchedulerILb0ELb0ELb0ELi128EEEEEEEEEvNT_6ParamsE$_ZZN4cute12filter_tupleINS_5tupleIJNS_1CILi1024EEENS1_IJiiEEEEEEZNS_16flatten_to_tupleIS5_EEDaRKT_EUlRKT_E_EEDaS9_OT0_ENKUlDpSC_E_clIJNS1_IJS3_EEES4_EEEDaSG_)
        /*17ca8*/ 	.word	0x00000000


	//----- nvinfo : EIATTR_FRAME_SIZE
	.align		4
.L_16252:
        /*17cac*/ 	.byte	0x04, 0x11
        /*17cae*/ 	.short	(.L_16254 - .L_16253)
	.align		4
.L_16253:
        /*17cb0*/ 	.word	index@($_ZN7cutlass13device_kernelIN5flash19enable_sm80_to_sm89INS1_16FlashAttnBwdSm80INS1_25CollectiveMainloopBwdSm80ILi2ELi2EN4cute5tupleIJNS5_1CILi128EEES8_NS7_ILi64EEEEEENS_10bfloat16_tEfNS_4arch4Sm80ELb0ELb0ELb1ELb0ELb1ELb0ELb0ELb0ELi2ELi4ELi4ELi4ELb0EEENS1_24CollectiveEpilogueBwdGQAISA_fSD_Li256ELb0ELb1EEENS1_19SingleTileSchedulerILb0ELb0ELb0ELi128EEEEEEEEEvNT_6ParamsE$_ZZN4cute12filter_tupleINS_5tupleIJNS_1CILi0EEENS_10UnderscoreEEEENS1_IJNS1_IJS3_S3_EEEiEEEZNS_6detail10lift_sliceIS5_S7_EEDaRKT_RKT0_EUlRKT_RKT0_E_EEDaSC_SF_OT1_ENKUlDpSI_E_clIJNS1_IJEEENS1_IJiEEEEEEDaSP_)
        /*17cb4*/ 	.word	0x00000000


	//----- nvinfo : EIATTR_FRAME_SIZE
	.align		4
.L_16254:
        /*17cb8*/ 	.byte	0x04, 0x11
        /*17cba*/ 	.short	(.L_16256 - .L_16255)
	.align		4
.L_16255:
        /*17cbc*/ 	.word	index@($_ZN7cutlass13device_kernelIN5flash19enable_sm80_to_sm89INS1_16FlashAttnBwdSm80INS1_25CollectiveMainloopBwdSm80ILi2ELi2EN4cute5tupleIJNS5_1CILi128EEES8_NS7_ILi64EEEEEENS_10bfloat16_tEfNS_4arch4Sm80ELb0ELb0ELb1ELb0ELb1ELb0ELb0ELb0ELi2ELi4ELi4ELi4ELb0EEENS1_24CollectiveEpilogueBwdGQAISA_fSD_Li256ELb0ELb1EEENS1_19SingleTileSchedulerILb0ELb0ELb0ELi128EEEEEEEEEvNT_6ParamsE$_ZZN4cute12filter_tupleINS_5tupleIJNS_1CILi0EEENS1_IJNS2_ILi1EEENS2_ILi512EEEiEEEEEEZNS_16flatten_to_tupleIS7_EEDaRKT_EUlRKT_E_EEDaSB_OT0_ENKUlDpSE_E_clIJNS1_IJS3_EEES6_EEEDaSI_)
        /*17cc0*/ 	.word	0x00000000


	//----- nvinfo : EIATTR_FRAME_SIZE
	.align		4
.L_16256:
        /*17cc4*/ 	.byte	0x04, 0x11
        /*17cc6*/ 	.short	(.L_16258 - .L_16257)
	.align		4
.L_16257:
        /*17cc8*/ 	.word	index@($_ZN7cutlass13device_kernelIN5flash19enable_sm80_to_sm89INS1_16FlashAttnBwdSm80INS1_25CollectiveMainloopBwdSm80ILi2ELi2EN4cute5tupleIJNS5_1CILi128EEES8_NS7_ILi64EEEEEENS_10bfloat16_tEfNS_4arch4Sm80ELb0ELb0ELb1ELb0ELb1ELb0ELb0ELb0ELi2ELi4ELi4ELi4ELb0EEENS1_24CollectiveEpilogueBwdGQAISA_fSD_Li256ELb0ELb1EEENS1_19SingleTileSchedulerILb0ELb0ELb0ELi128EEEEEEEEEvNT_6ParamsE$_ZZN4cute12filter_tupleINS_5tupleIJNS_10UnderscoreES2_iEEENS1_IJNS1_IJNS_1CILi1EEENS4_ILi0EEEEEEiNS4_ILi1024EEEEEEZNS_5sliceIS3_S9_EEDaRKT_RKT0_EUlRKT_RKT0_E_EEDaSD_SG_OT1_ENKUlDpSJ_E_clIJNS1_IJS7_EEENS1_IJiEEENS1_IJEEEEEEDaSQ_)
        /*17ccc*/ 	.word	0x00000000


	//----- nvinfo : EIATTR_FRAME_SIZE
	.align		4
.L_16258:
        /*17cd0*/ 	.byte	0x04, 0x11
        /*17cd2*/ 	.short	(.L_16260 - .L_16259)
	.align		4
.L_16259:
        /*17cd4*/ 	.word	index@($_ZN7cutlass13device_kernelIN5flash19enable_sm80_to_sm89INS1_16FlashAttnBwdSm80INS1_25CollectiveMainloopBwdSm80ILi2ELi2EN4cute5tupleIJNS5_1CILi128EEES8_NS7_ILi64EEEEEENS_10bfloat16_tEfNS_4arch4Sm80ELb0ELb0ELb1ELb0ELb1ELb0ELb0ELb0ELi2ELi4ELi4ELi4ELb0EEENS1_24CollectiveEpilogueBwdGQAISA_fSD_Li256ELb0ELb1EEENS1_19SingleTileSchedulerILb0ELb0ELb0ELi128EEEEEEEEEvNT_6ParamsE$_ZZN4cute12filter_tupleINS_5tupleIJNS_10UnderscoreES2_S2_iEEENS1_IJNS1_IJNS_1CILi1EEENS4_ILi0EEEEEElS6_lEEEZNS_5sliceIS3_S8_EEDaRKT_RKT0_EUlRKT_RKT0_E_EEDaSC_SF_OT1_ENKUlDpSI_E_clIJNS1_IJS7_EEENS1_IJlEEENS1_IJS6_EEENS1_IJEEEEEEDaSP_)
        /*17cd8*/ 	.word	0x00000000


	//----- nvinfo : EIATTR_FRAME_SIZE
	.align		4
.L_16260:
        /*17cdc*/ 	.byte	0x04, 0x11
        /*17cde*/ 	.short	(.L_16262 - .L_16261)
	.align		4
.L_16261:
        /*17ce0*/ 	.word	index@($_ZN7cutlass13device_kernelIN5flash19enable_sm80_to_sm89INS1_16FlashAttnBwdSm80INS1_25CollectiveMainloopBwdSm80ILi2ELi2EN4cute5tupleIJNS5_1CILi128EEES8_NS7_ILi64EEEEEENS_10bfloat16_tEfNS_4arch4Sm80ELb0ELb0ELb1ELb0ELb1ELb0ELb0ELb0ELi2ELi4ELi4ELi4ELb0EEENS1_24CollectiveEpilogueBwdGQAISA_fSD_Li256ELb0ELb1EEENS1_19SingleTileSchedulerILb0ELb0ELb0ELi128EEEEEEEEEvNT_6ParamsE$_ZZN4cute12filter_tupleINS_5tupleIJNS_10UnderscoreES2_S2_iEEENS1_IJNS1_IJNS_1CILi1EEENS4_ILi0EEEEEEiNS4_ILi1024EEENS4_ILi8192EEEEEEZNS_5sliceIS3_SA_EEDaRKT_RKT0_EUlRKT_RKT0_E_EEDaSE_SH_OT1_ENKUlDpSK_E_clIJNS1_IJS7_EEENS1_IJiEEENS1_IJS8_EEENS1_IJEEEEEEDaSR_)
        /*17ce4*/ 	.word	0x00000000


	//----- nvinfo : EIATTR_FRAME_SIZE
	.align		4
.L_16262:
        /*17ce8*/ 	.byte	0x04, 0x11
        /*17cea*/ 	.short	(.L_16264 - .L_16263)
	.align		4
.L_16263:
        /*17cec*/ 	.word	index@($_ZN7cutlass13device_kernelIN5flash19enable_sm80_to_sm89INS1_16FlashAttnBwdSm80INS1_25CollectiveMainloopBwdSm80ILi2ELi2EN4cute5tupleIJNS5_1CILi128EEES8_NS7_ILi64EEEEEENS_10bfloat16_tEfNS_4arch4Sm80ELb0ELb0ELb1ELb0ELb1ELb0ELb0ELb0ELi2ELi4ELi4ELi4ELb0EEENS1_24CollectiveEpilogueBwdGQAISA_fSD_Li256ELb0ELb1EEENS1_19SingleTileSchedulerILb0ELb0ELb0ELi128EEEEEEEEEvNT_6ParamsE$_ZZN4cute12filter_tupleINS_5tupleIJNS_10UnderscoreES2_S2_iEEENS1_IJNS1_IJNS_1CILi1EEENS4_ILi0EEEEEENS4_ILi4096EEENS1_IJiiEEENS1_IJS6_NS4_ILi8192EEEEEEEEEZNS_5sliceIS3_SC_EEDaRKT_RKT0_EUlRKT_RKT0_E_EEDaSG_SJ_OT1_ENKUlDpSM_E_clIJNS1_IJS7_EEENS1_IJS8_EEENS1_IJS9_EEENS1_IJEEEEEEDaST_)
        /*17cf0*/ 	.word	0x00000000


	//----- nvinfo : EIATTR_FRAME_SIZE
	.align		4
.L_16264:
        /*17cf4*/ 	.byte	0x04, 0x11
        /*17cf6*/ 	.short	(.L_16266 - .L_16265)
	.align		4
.L_16265:
        /*17cf8*/ 	.word	index@($_ZN7cutlass13device_kernelIN5flash19enable_sm80_to_sm89INS1_16FlashAttnBwdSm80INS1_25CollectiveMainloopBwdSm80ILi2ELi2EN4cute5tupleIJNS5_1CILi128EEES8_NS7_ILi64EEEEEENS_10bfloat16_tEfNS_4arch4Sm80ELb0ELb0ELb1ELb0ELb1ELb0ELb0ELb0ELi2ELi4ELi4ELi4ELb0EEENS1_24CollectiveEpilogueBwdGQAISA_fSD_Li256ELb0ELb1EEENS1_19SingleTileSchedulerILb0ELb0ELb0ELi128EEEEEEEEEvNT_6ParamsE$_ZZN4cute12filter_tupleINS_5tupleIJNS_10UnderscoreES2_NS_1CILi0EEEEEENS1_IJNS1_IJNS3_ILi1EEES4_EEEiNS3_ILi1024EEEEEEZNS_5sliceIS5_S9_EEDaRKT_RKT0_EUlRKT_RKT0_E_EEDaSD_SG_OT1_ENKUlDpSJ_E_clIJNS1_IJS7_EEENS1_IJiEEENS1_IJEEEEEEDaSQ_)
        /*17cfc*/ 	.word	0x00000000


	//----- nvinfo : EIATTR_FRAME_SIZE
	.align		4
.L_16266:
        /*17d00*/ 	.byte	0x04, 0x11
        /*17d02*/ 	.short	(.L_16268 - .L_16267)
	.align		4
.L_16267:
        /*17d04*/ 	.word	index@($_ZN7cutlass13device_kernelIN5flash19enable_sm80_to_sm89INS1_16FlashAttnBwdSm80INS1_25CollectiveMainloopBwdSm80ILi2ELi2EN4cute5tupleIJNS5_1CILi128EEES8_NS7_ILi64EEEEEENS_10bfloat16_tEfNS_4arch4Sm80ELb0ELb0ELb1ELb0ELb1ELb0ELb0ELb0ELi2ELi4ELi4ELi4ELb0EEENS1_24CollectiveEpilogueBwdGQAISA_fSD_Li256ELb0ELb1EEENS1_19SingleTileSchedulerILb0ELb0ELb0ELi128EEEEEEEEEvNT_6ParamsE$_ZZN4cute12filter_tupleINS_5tupleIJNS1_IJiiEEENS_1CILi8192EEEEEEZNS_16flatten_to_tupleIS5_EEDaRKT_EUlRKT_E_EEDaS9_OT0_ENKUlDpSC_E_clIJS2_NS1_IJS4_EEEEEEDaSG_)
        /*17d08*/ 	.word	0x00000000


	//----- nvinfo : EIATTR_FRAME_SIZE
	.align		4
.L_16268:
        /*17d0c*/ 	.byte	0x04, 0x11
        /*17d0e*/ 	.short	(.L_16270 - .L_16269)
	.align		4
.L_16269:
        /*17d10*/ 	.word	index@($_ZN7cutlass13device_kernelIN5flash19enable_sm80_to_sm89INS1_16FlashAttnBwdSm80INS1_25CollectiveMainloopBwdSm80ILi2ELi2EN4cute5tupleIJNS5_1CILi128EEES8_NS7_ILi64EEEEEENS_10bfloat16_tEfNS_4arch4Sm80ELb0ELb0ELb1ELb0ELb1ELb0ELb0ELb0ELi2ELi4ELi4ELi4ELb0EEENS1_24CollectiveEpilogueBwdGQAISA_fSD_Li256ELb0ELb1EEENS1_19SingleTileSchedulerILb0ELb0ELb0ELi128EEEEEEEEEvNT_6ParamsE$_ZZN4cute12filter_tupleINS_5tupleIJNS1_IJiiEEENS_1CILi1024EEEEEEZNS_16flatten_to_tupleIS5_EEDaRKT_EUlRKT_E_EEDaS9_OT0_ENKUlDpSC_E_clIJS2_NS1_IJS4_EEEEEEDaSG_)
        /*17d14*/ 	.word	0x00000000


	//----- nvinfo : EIATTR_FRAME_SIZE
	.align		4
.L_16270:
        /*17d18*/ 	.byte	0x04, 0x11
        /*17d1a*/ 	.short	(.L_16272 - .L_16271)
	.align		4
.L_16271:
        /*17d1c*/ 	.word	index@($_ZN7cutlass13device_kernelIN5flash19enable_sm80_to_sm89INS1_16FlashAttnBwdSm80INS1_25CollectiveMainloopBwdSm80ILi2ELi2EN4cute5tupleIJNS5_1CILi128EEES8_NS7_ILi64EEEEEENS_10bfloat16_tEfNS_4arch4Sm80ELb0ELb0ELb1ELb0ELb1ELb0ELb0ELb0ELi2ELi4ELi4ELi4ELb0EEENS1_24CollectiveEpilogueBwdGQAISA_fSD_Li256ELb0ELb1EEENS1_19SingleTileSchedulerILb0ELb0ELb0ELi128EEEEEEEEEvNT_6ParamsE$_ZZN4cute12filter_tupleINS_5tupleIJNS1_IJiNS1_IJiNS_1CILi0EEEEEEEEENS1_IJNS_10UnderscoreENS1_IJS6_S6_EEEEEEEEES9_ZNS_4diceIS9_S9_EEDaRKT_RKT0_EUlRKT_RKT0_E_EEDaSD_SG_OT1_ENKUlDpSJ_E_clIJNS1_IJiiS3_EEENS1_IJEEEEEEDaSQ_)
        /*17d20*/ 	.word	0x00000000


	//----- nvinfo : EIATTR_FRAME_SIZE
	.align		4
.L_16272:
        /*17d24*/ 	.byte	0x04, 0x11
        /*17d26*/ 	.short	(.L_16274 - .L_16273)
	.align		4
.L_16273:
        /*17d28*/ 	.word	index@($_ZN7cutlass13device_kernelIN5flash19enable_sm80_to_sm89INS1_16FlashAttnBwdSm80INS1_25CollectiveMainloopBwdSm80ILi2ELi2EN4cute5tupleIJNS5_1CILi128EEES8_NS7_ILi64EEEEEENS_10bfloat16_tEfNS_4arch4Sm80ELb0ELb0ELb1ELb0ELb1ELb0ELb0ELb0ELi2ELi4ELi4ELi4ELb0EEENS1_24CollectiveEpilogueBwdGQAISA_fSD_Li256ELb0ELb1EEENS1_19SingleTileSchedulerILb0ELb0ELb0ELi128EEEEEEEEEvNT_6ParamsE$_ZZN4cute12filter_tupleINS_5tupleIJNS1_IJNS_1CILi0EEENS1_IJNS2_ILi1EEENS2_ILi512EEEiEEEEEENS2_ILi4096EEENS1_IJiNS2_ILi8192EEEEEEEEEZNS_7flattenISB_EEDaRKT_EUlRKT_E_EEDaSF_OT0_ENKUlDpSI_E_clIJNS1_IJS3_S4_S5_iEEENS1_IJS8_EEESA_EEEDaSM_)
        /*17d2c*/ 	.word	0x00000000


	//----- nvinfo : EIATTR_FRAME_SIZE
	.align		4
.L_16274:
        /*17d30*/ 	.byte	0x04, 0x11
        /*17d32*/ 	.short	(.L_16276 - .L_16275)
	.align		4
.L_16275:
        /*17d34*/ 	.word	index@($_ZN7cutlass13device_kernelIN5flash19enable_sm80_to_sm89INS1_16FlashAttnBwdSm80INS1_25CollectiveMainloopBwdSm80ILi2ELi2EN4cute5tupleIJNS5_1CILi128EEES8_NS7_ILi64EEEEEENS_10bfloat16_tEfNS_4arch4Sm80ELb0ELb0ELb1ELb0ELb1ELb0ELb0ELb0ELi2ELi4ELi4ELi4ELb0EEENS1_24CollectiveEpilogueBwdGQAISA_fSD_Li256ELb0ELb1EEENS1_19SingleTileSchedulerILb0ELb0ELb0ELi128EEEEEEEEEvNT_6ParamsE$_ZZN4cute12filter_tupleINS_5tupleIJNS1_IJNS_10UnderscoreENS_1CILi0EEEEEENS1_IJS4_S2_EEEEEENS1_IJNS1_IJNS1_IJNS3_ILi1EEES4_EEES4_EEENS1_IJNS1_IJS4_S4_EEEiEEEEEEZNS_5sliceIS7_SD_EEDaRKT_RKT0_EUlRKT_RKT0_E_EEDaSH_SK_OT1_ENKUlDpSN_E_clIJNS1_IJS9_EEENS1_IJiEEEEEEDaSU_)
        /*17d38*/ 	.word	0x00000000


	//----- nvinfo : EIATTR_FRAME_SIZE
	.align		4
.L_16276:
        /*17d3c*/ 	.byte	0x04, 0x11
        /*17d3e*/ 	.short	(.L_16278 - .L_16277)
	.align		4
.L_16277:
        /*17d40*/ 	.word	index@($_ZN7cutlass13device_kernelIN5flash19enable_sm80_to_sm89INS1_16FlashAttnBwdSm80INS1_25CollectiveMainloopBwdSm80ILi2ELi2EN4cute5tupleIJNS5_1CILi128EEES8_NS7_ILi64EEEEEENS_10bfloat16_tEfNS_4arch4Sm80ELb0ELb0ELb1ELb0ELb1ELb0ELb0ELb0ELi2ELi4ELi4ELi4ELb0EEENS1_24CollectiveEpilogueBwdGQAISA_fSD_Li256ELb0ELb1EEENS1_19SingleTileSchedulerILb0ELb0ELb0ELi128EEEEEEEEEvNT_6ParamsE$_ZN73_INTERNAL_24fd9406_37_flash_bwd_hdim64_bf16_softcap_sm80_cu_3fbc093a_29189atomicAddEPff)
        /*17d44*/ 	.word	0x00000000


	//----- nvinfo : EIATTR_FRAME_SIZE
	.align		4
.L_16278:
        /*17d48*/ 	.byte	0x04, 0x11
        /*17d4a*/ 	.short	(.L_16280 - .L_16279)
	.align		4
.L_16279:
        /*17d4c*/ 	.word	index@($_ZN7cutlass13device_kernelIN5flash19enable_sm80_to_sm89INS1_16FlashAttnBwdSm80INS1_25CollectiveMainloopBwdSm80ILi2ELi2EN4cute5tupleIJNS5_1CILi128EEES8_NS7_ILi64EEEEEENS_10bfloat16_tEfNS_4arch4Sm80ELb0ELb0ELb1ELb0ELb1ELb0ELb0ELb0ELi2ELi4ELi4ELi4ELb0EEENS1_24CollectiveEpilogueBwdGQAISA_fSD_Li256ELb0ELb1EEENS1_19SingleTileSchedulerILb0ELb0ELb0ELi128EEEEEEEEEvNT_6ParamsE$_ZN73_INTERNAL_24fd9406_37_flash_bwd_hdim64_bf16_softcap_sm80_cu_3fbc093a_291824__cvta_generic_to_sharedEPKv)
        /*17d50*/ 	.word	0x00000000


	//----- nvinfo : EIATTR_FRAME_SIZE
	.align		4
.L_16280:
        /*17d54*/ 	.byte	0x04, 0x11
        /*17d56*/ 	.short	(.L_16282 - .L_16281)
	.align		4
.L_16281:
        /*17d58*/ 	.word	index@($_ZN7cutlass13device_kernelIN5flash19enable_sm80_to_sm89INS1_16FlashAttnBwdSm80INS1_25CollectiveMainloopBwdSm80ILi2ELi2EN4cute5tupleIJNS5_1CILi128EEES8_NS7_ILi64EEEEEENS_10bfloat16_tEfNS_4arch4Sm80ELb0ELb0ELb1ELb0ELb1ELb0ELb0ELb0ELi2ELi4ELi4ELi4ELb0EEENS1_24CollectiveEpilogueBwdGQAISA_fSD_Li256ELb0ELb1EEENS1_19SingleTileSchedulerILb0ELb0ELb0ELi128EEEEEEEEEvNT_6ParamsE$_ZN4cute8smem_ptrIPjECI1NS_12iter_adaptorIS1_S2_EEES1_)
        /*17d5c*/ 	.word	0x00000000


	//----- nvinfo : EIATTR_FRAME_SIZE
	.align		4
.L_16282:
        /*17d60*/ 	.byte	0x04, 0x11
        /*17d62*/ 	.short	(.L_16284 - .L_16283)
	.align		4
.L_16283:
        /*17d64*/ 	.word	index@($_ZN7cutlass13device_kernelIN5flash19enable_sm80_to_sm89INS1_16FlashAttnBwdSm80INS1_25CollectiveMainloopBwdSm80ILi2ELi2EN4cute5tupleIJNS5_1CILi128EEES8_NS7_ILi64EEEEEENS_10bfloat16_tEfNS_4arch4Sm80ELb0ELb0ELb1ELb0ELb1ELb0ELb0ELb0ELi2ELi4ELi4ELi4ELb0EEENS1_24CollectiveEpilogueBwdGQAISA_fSD_Li256ELb0ELb1EEENS1_19SingleTileSchedulerILb0ELb0ELb0ELi128EEEEEEEEEvNT_6ParamsE$_ZN4cute8smem_ptrIPfECI1NS_12iter_adaptorIS1_S2_EEES1_)
        /*17d68*/ 	.word	0x00000000


	//----- nvinfo : EIATTR_FRAME_SIZE
	.align		4
.L_16284:
        /*17d6c*/ 	.byte	0x04, 0x11
        /*17d6e*/ 	.short	(.L_16286 - .L_16285)
	.align		4
.L_16285:
        /*17d70*/ 	.word	index@($_ZN7cutlass13device_kernelIN5flash19enable_sm80_to_sm89INS1_16FlashAttnBwdSm80INS1_25CollectiveMainloopBwdSm80ILi2ELi2EN4cute5tupleIJNS5_1CILi128EEES8_NS7_ILi64EEEEEENS_10bfloat16_tEfNS_4arch4Sm80ELb0ELb0ELb1ELb0ELb1ELb0ELb0ELb0ELi2ELi4ELi4ELi4ELb0EEENS1_24CollectiveEpilogueBwdGQAISA_fSD_Li256ELb0ELb1EEENS1_19SingleTileSchedulerILb0ELb0ELb0ELi128EEEEEEEEEvNT_6ParamsE$_ZN4cute8smem_ptrIPN7cutlass9uint128_tEECI1NS_12iter_adaptorIS3_S4_EEES3_)
        /*17d74*/ 	.word	0x00000000


	//----- nvinfo : EIATTR_FRAME_SIZE
	.align		4
.L_16286:
        /*17d78*/ 	.byte	0x04, 0x11
        /*17d7a*/ 	.short	(.L_16288 - .L_16287)
	.align		4
.L_16287:
        /*17d7c*/ 	.word	index@($_ZN7cutlass13device_kernelIN5flash19enable_sm80_to_sm89INS1_16FlashAttnBwdSm80INS1_25CollectiveMainloopBwdSm80ILi2ELi2EN4cute5tupleIJNS5_1CILi128EEES8_NS7_ILi64EEEEEENS_10bfloat16_tEfNS_4arch4Sm80ELb0ELb0ELb1ELb0ELb1ELb0ELb0ELb0ELi2ELi4ELi4ELi4ELb0EEENS1_24CollectiveEpilogueBwdGQAISA_fSD_Li256ELb0ELb1EEENS1_19SingleTileSchedulerILb0ELb0ELb0ELi128EEEEEEEEEvNT_6ParamsE$_ZN4cute8smem_ptrIPN7cutlass10bfloat16_tEECI1NS_12iter_adaptorIS3_S4_EEES3_)
        /*17d80*/ 	.word	0x00000000


	//----- nvinfo : EIATTR_FRAME_SIZE
	.align		4
.L_16288:
        /*17d84*/ 	.byte	0x04, 0x11
        /*17d86*/ 	.short	(.L_16290 - .L_16289)
	.align		4
.L_16289:
        /*17d88*/ 	.word	index@($_ZN7cutlass13device_kernelIN5flash19enable_sm80_to_sm89INS1_16FlashAttnBwdSm80INS1_25CollectiveMainloopBwdSm80ILi2ELi2EN4cute5tupleIJNS5_1CILi128EEES8_NS7_ILi64EEEEEENS_10bfloat16_tEfNS_4arch4Sm80ELb0ELb0ELb1ELb0ELb1ELb0ELb0ELb0ELi2ELi4ELi4ELi4ELb0EEENS1_24CollectiveEpilogueBwdGQAISA_fSD_Li256ELb0ELb1EEENS1_19SingleTileSchedulerILb0ELb0ELb0ELi128EEEEEEEEEvNT_6ParamsE$_ZN4cute8gmem_ptrIPfECI1NS_12iter_adaptorIS1_S2_EEES1_)
        /*17d8c*/ 	.word	0x00000000


	//----- nvinfo : EIATTR_FRAME_SIZE
	.align		4
.L_16290:
        /*17d90*/ 	.byte	0x04, 0x11
        /*17d92*/ 	.short	(.L_16292 - .L_16291)
	.align		4
.L_16291:
        /*17d94*/ 	.word	index@($_ZN7cutlass13device_kernelIN5flash19enable_sm80_to_sm89INS1_16FlashAttnBwdSm80INS1_25CollectiveMainloopBwdSm80ILi2ELi2EN4cute5tupleIJNS5_1CILi128EEES8_NS7_ILi64EEEEEENS_10bfloat16_tEfNS_4arch4Sm80ELb0ELb0ELb1ELb0ELb1ELb0ELb0ELb0ELi2ELi4ELi4ELi4ELb0EEENS1_24CollectiveEpilogueBwdGQAISA_fSD_Li256ELb0ELb1EEENS1_19SingleTileSchedulerILb0ELb0ELb0ELi128EEEEEEEEEvNT_6ParamsE$_ZN4cute8gmem_ptrIPKfECI1NS_12iter_adaptorIS2_S3_EEES2_)
        /*17d98*/ 	.word	0x00000000


	//----- nvinfo : EIATTR_FRAME_SIZE
	.align		4
.L_16292:
        /*17d9c*/ 	.byte	0x04, 0x11
        /*17d9e*/ 	.short	(.L_16294 - .L_16293)
	.align		4
.L_16293:
        /*17da0*/ 	.word	index@($_ZN7cutlass13device_kernelIN5flash19enable_sm80_to_sm89INS1_16FlashAttnBwdSm80INS1_25CollectiveMainloopBwdSm80ILi2ELi2EN4cute5tupleIJNS5_1CILi128EEES8_NS7_ILi64EEEEEENS_10bfloat16_tEfNS_4arch4Sm80ELb0ELb0ELb1ELb0ELb1ELb0ELb0ELb0ELi2ELi4ELi4ELi4ELb0EEENS1_24CollectiveEpilogueBwdGQAISA_fSD_Li256ELb0ELb1EEENS1_19SingleTileSchedulerILb0ELb0ELb0ELi128EEEEEEEEEvNT_6ParamsE$_ZN4cute8gmem_ptrIPKN7cutlass9uint128_tEECI1NS_12iter_adaptorIS4_S5_EEES4_)
        /*17da4*/ 	.word	0x00000000


	//----- nvinfo : EIATTR_FRAME_SIZE
	.align		4
.L_16294:
        /*17da8*/ 	.byte	0x04, 0x11
        /*17daa*/ 	.short	(.L_16296 - .L_16295)
	.align		4
.L_16295:
        /*17dac*/ 	.word	index@($_ZN7cutlass13device_kernelIN5flash19enable_sm80_to_sm89INS1_16FlashAttnBwdSm80INS1_25CollectiveMainloopBwdSm80ILi2ELi2EN4cute5tupleIJNS5_1CILi128EEES8_NS7_ILi64EEEEEENS_10bfloat16_tEfNS_4arch4Sm80ELb0ELb0ELb1ELb0ELb1ELb0ELb0ELb0ELi2ELi4ELi4ELi4ELb0EEENS1_24CollectiveEpilogueBwdGQAISA_fSD_Li256ELb0ELb1EEENS1_19SingleTileSchedulerILb0ELb0ELb0ELi128EEEEEEEEEvNT_6ParamsE$_ZN4cute8gmem_ptrIPKN7cutlass10bfloat16_tEECI1NS_12iter_adaptorIS4_S5_EEES4_)
        /*17db0*/ 	.word	0x00000000


	//----- nvinfo : EIATTR_FRAME_SIZE
	.align		4
.L_16296:
        /*17db4*/ 	.byte	0x04, 0x11
        /*17db6*/ 	.short	(.L_16298 - .L_16297)
	.align		4
.L_16297:
        /*17db8*/ 	.word	index@($_ZN7cutlass13device_kernelIN5flash19enable_sm80_to_sm89INS1_16FlashAttnBwdSm80INS1_25CollectiveMainloopBwdSm80ILi2ELi2EN4cute5tupleIJNS5_1CILi128EEES8_NS7_ILi64EEEEEENS_10bfloat16_tEfNS_4arch4Sm80ELb0ELb0ELb1ELb0ELb1ELb0ELb0ELb0ELi2ELi4ELi4ELi4ELb0EEENS1_24CollectiveEpilogueBwdGQAISA_fSD_Li256ELb0ELb1EEENS1_19SingleTileSchedulerILb0ELb0ELb0ELi128EEEEEEEEEvNT_6ParamsE$_ZN4cute5tupleIJiiEEC2ERKiS3_)
        /*17dbc*/ 	.word	0x00000000


	//----- nvinfo : EIATTR_FRAME_SIZE
	.align		4
.L_16298:
        /*17dc0*/ 	.byte	0x04, 0x11
        /*17dc2*/ 	.short	(.L_16300 - .L_16299)
	.align		4
.L_16299:
        /*17dc4*/ 	.word	index@($_ZN7cutlass13device_kernelIN5flash19enable_sm80_to_sm89INS1_16FlashAttnBwdSm80INS1_25CollectiveMainloopBwdSm80ILi2ELi2EN4cute5tupleIJNS5_1CILi128EEES8_NS7_ILi64EEEEEENS_10bfloat16_tEfNS_4arch4Sm80ELb0ELb0ELb1ELb0ELb1ELb0ELb0ELb0ELi2ELi4ELi4ELi4ELb0EEENS1_24CollectiveEpilogueBwdGQAISA_fSD_Li256ELb0ELb1EEENS1_19SingleTileSchedulerILb0ELb0ELb0ELi128EEEEEEEEEvNT_6ParamsE$_ZN4cute5tupleIJiNS_1CILi0EEEEEC2ERKiRKS2_)
        /*17dc8*/ 	.word	0x00000000


	//----- nvinfo : EIATTR_FRAME_SIZE
	.align		4
.L_16300:
        /*17dcc*/ 	.byte	0x04, 0x11
        /*17dce*/ 	.short	(.L_16302 - .L_16301)
	.align		4
.L_16301:
        /*17dd0*/ 	.word	index@($_ZN7cutlass13device_kernelIN5flash19enable_sm80_to_sm89INS1_16FlashAttnBwdSm80INS1_25CollectiveMainloopBwdSm80ILi2ELi2EN4cute5tupleIJNS5_1CILi128EEES8_NS7_ILi64EEEEEENS_10bfloat16_tEfNS_4arch4Sm80ELb0ELb0ELb1ELb0ELb1ELb0ELb0ELb0ELi2ELi4ELi4ELi4ELb0EEENS1_24CollectiveEpilogueBwdGQAISA_fSD_Li256ELb0ELb1EEENS1_19SingleTileSchedulerILb0ELb0ELb0ELi128EEEEEEEEEvNT_6ParamsE$_ZN4cute5tupleIJiEEC2ERKi)
        /*17dd4*/ 	.word	0x00000000


	//----- nvinfo : EIATTR_FRAME_SIZE
	.align		4
.L_16302:
        /*17dd8*/ 	.byte	0x04, 0x11
        /*17dda*/ 	.short	(.L_16304 - .L_16303)
	.align		4
.L_16303:
        /*17ddc*/ 	.word	index@($_ZN7cutlass13device_kernelIN5flash19enable_sm80_to_sm89INS1_16FlashAttnBwdSm80INS1_25CollectiveMainloopBwdSm80ILi2ELi2EN4cute5tupleIJNS5_1CILi128EEES8_NS7_ILi64EEEEEENS_10bfloat16_tEfNS_4arch4Sm80ELb0ELb0ELb1ELb0ELb1ELb0ELb0ELb0ELi2ELi4ELi4ELi4ELb0EEENS1_24CollectiveEpilogueBwdGQAISA_fSD_Li256ELb0ELb1EEENS1_19SingleTileSchedulerILb0ELb0ELb0ELi128EEEEEEEEEvNT_6ParamsE$_ZN4cute5tupleIJNS_7SwizzleILi3ELi3ELi3EEENS_9MixedBitsILj0ELj432EEENS_6LayoutINS0_IJNS0_IJNS_1CILi2EEES7_S7_EEES7_NS6_ILi8EEEEEENS0_IJNS0_IJNS6_ILi64EEES9_NS6_ILi512EEEEEENS6_ILi8192EEENS6_ILi1024EEEEEEEEEEC2ERKS2_RKS4_RKSH_)
        /*17de0*/ 	.word	0x00000000


	//----- nvinfo : EIATTR_FRAME_SIZE
	.align		4
.L_16304:
        /*17de4*/ 	.byte	0x04, 0x11
        /*17de6*/ 	.short	(.L_16306 - .L_16305)
	.align		4
.L_16305:
        /*17de8*/ 	.word	index@($_ZN7cutlass13device_kernelIN5flash19enable_sm80_to_sm89INS1_16FlashAttnBwdSm80INS1_25CollectiveMainloopBwdSm80ILi2ELi2EN4cute5tupleIJNS5_1CILi128EEES8_NS7_ILi64EEEEEENS_10bfloat16_tEfNS_4arch4Sm80ELb0ELb0ELb1ELb0ELb1ELb0ELb0ELb0ELi2ELi4ELi4ELi4ELb0EEENS1_24CollectiveEpilogueBwdGQAISA_fSD_Li256ELb0ELb1EEENS1_19SingleTileSchedulerILb0ELb0ELb0ELi128EEEEEEEEEvNT_6ParamsE$_ZN4cute5tupleIJNS_1CILi2EEEiEEC2ERKS2_RKi)
        /*17dec*/ 	.word	0x00000000


	//----- nvinfo : EIATTR_FRAME_SIZE
	.align		4
.L_16306:
        /*17df0*/ 	.byte	0x04, 0x11
        /*17df2*/ 	.short	(.L_16308 - .L_16307)
	.align		4
.L_16307:
        /*17df4*/ 	.word	index@($_ZN7cutlass13device_kernelIN5flash19enable_sm80_to_sm89INS1_16FlashAttnBwdSm80INS1_25CollectiveMainloopBwdSm80ILi2ELi2EN4cute5tupleIJNS5_1CILi128EEES8_NS7_ILi64EEEEEENS_10bfloat16_tEfNS_4arch4Sm80ELb0ELb0ELb1ELb0ELb1ELb0ELb0ELb0ELi2ELi4ELi4ELi4ELb0EEENS1_24CollectiveEpilogueBwdGQAISA_fSD_Li256ELb0ELb1EEENS1_19SingleTileSchedulerILb0ELb0ELb0ELi128EEEEEEEEEvNT_6ParamsE$_ZN4cute5tupleIJNS_1CILi0EEEiEEC2ERKS2_RKi)
        /*17df8*/ 	.word	0x00000000


	//----- nvinfo : EIATTR_FRAME_SIZE
	.align		4
.L_16308:
        /*17dfc*/ 	.byte	0x04, 0x11
        /*17dfe*/ 	.short	(.L_16310 - .L_16309)
	.align		4
.L_16309:
        /*17e00*/ 	.word	index@($_ZN7cutlass13device_kernelIN5flash19enable_sm80_to_sm89INS1_16FlashAttnBwdSm80INS1_25CollectiveMainloopBwdSm80ILi2ELi2EN4cute5tupleIJNS5_1CILi128EEES8_NS7_ILi64EEEEEENS_10bfloat16_tEfNS_4arch4Sm80ELb0ELb0ELb1ELb0ELb1ELb0ELb0ELb0ELi2ELi4ELi4ELi4ELb0EEENS1_24CollectiveEpilogueBwdGQAISA_fSD_Li256ELb0ELb1EEENS1_19SingleTileSchedulerILb0ELb0ELb0ELi128EEEEEEEEEvNT_6ParamsE$_ZN4cute5tupleIJNS0_IJNS_1CILi8EEENS1_ILi2EEES3_S3_S2_S3_EEENS0_IJNS1_ILi1EEEiiiNS1_ILi72EEENS1_ILi512EEEEEEEEC2ERKS4_RKS8_)
        /*17e04*/ 	.word	0x00000000


	//----- nvinfo : EIATTR_FRAME_SIZE
	.align		4
.L_16310:
        /*17e08*/ 	.byte	0x04, 0x11
        /*17e0a*/ 	.short	(.L_16312 - .L_16311)
	.align		4
.L_16311:
        /*17e0c*/ 	.word	index@($_ZN7cutlass13device_kernelIN5flash19enable_sm80_to_sm89INS1_16FlashAttnBwdSm80INS1_25CollectiveMainloopBwdSm80ILi2ELi2EN4cute5tupleIJNS5_1CILi128EEES8_NS7_ILi64EEEEEENS_10bfloat16_tEfNS_4arch4Sm80ELb0ELb0ELb1ELb0ELb1ELb0ELb0ELb0ELi2ELi4ELi4ELi4ELb0EEENS1_24CollectiveEpilogueBwdGQAISA_fSD_Li256ELb0ELb1EEENS1_19SingleTileSchedulerILb0ELb0ELb0ELi128EEEEEEEEEvNT_6ParamsE$_ZN4cute5tupleIJNS0_IJNS_1CILi8EEENS0_IJNS1_ILi2EEES3_S3_EEENS1_ILi1EEES4_S5_EEENS0_IJS5_NS0_IJiiiEEENS1_ILi64EEENS0_IJNS1_ILi72EEENS1_ILi144EEENS1_ILi288EEEEEENS1_ILi512EEEEEEEEC2ERKS6_RKSE_)
        /*17e10*/ 	.word	0x00000000


	//----- nvinfo : EIATTR_FRAME_SIZE
	.align		4
.L_16312:
        /*17e14*/ 	.byte	0x04, 0x11
        /*17e16*/ 	.short	(.L_16314 - .L_16313)
	.align		4
.L_16313:
        /*17e18*/ 	.word	index@($_ZN7cutlass13device_kernelIN5flash19enable_sm80_to_sm89INS1_16FlashAttnBwdSm80INS1_25CollectiveMainloopBwdSm80ILi2ELi2EN4cute5tupleIJNS5_1CILi128EEES8_NS7_ILi64EEEEEENS_10bfloat16_tEfNS_4arch4Sm80ELb0ELb0ELb1ELb0ELb1ELb0ELb0ELb0ELi2ELi4ELi4ELi4ELb0EEENS1_24CollectiveEpilogueBwdGQAISA_fSD_Li256ELb0ELb1EEENS1_19SingleTileSchedulerILb0ELb0ELb0ELi128EEEEEEEEEvNT_6ParamsE$_ZN4cute5tupleIJNS0_IJNS_1CILi8EEENS0_IJNS1_ILi2EEES3_S3_EEENS1_ILi1EEES4_S5_EEENS0_IJS5_NS0_IJS2_iiEEENS1_ILi64EEENS0_IJiNS1_ILi144EEENS1_ILi288EEEEEENS1_ILi512EEEEEEEEC2ERKS6_RKSD_)
        /*17e1c*/ 	.word	0x00000000


	//----- nvinfo : EIATTR_FRAME_SIZE
	.align		4
.L_16314:
        /*17e20*/ 	.byte	0x04, 0x11
        /*17e22*/ 	.short	(.L_16316 - .L_16315)
	.align		4
.L_16315:
        /*17e24*/ 	.word	index@($_ZN7cutlass13device_kernelIN5flash19enable_sm80_to_sm89INS1_16FlashAttnBwdSm80INS1_25CollectiveMainloopBwdSm80ILi2ELi2EN4cute5tupleIJNS5_1CILi128EEES8_NS7_ILi64EEEEEENS_10bfloat16_tEfNS_4arch4Sm80ELb0ELb0ELb1ELb0ELb1ELb0ELb0ELb0ELi2ELi4ELi4ELi4ELb0EEENS1_24CollectiveEpilogueBwdGQAISA_fSD_Li256ELb0ELb1EEENS1_19SingleTileSchedulerILb0ELb0ELb0ELi128EEEEEEEEEvNT_6ParamsE$_ZN4cute5tupleIJNS0_IJNS_1CILi2EEES2_S2_EEENS0_IJNS1_ILi1EEENS1_ILi512EEEiEEEEEC2ERKS3_RKS6_)
        /*17e28*/ 	.word	0x00000000


	//----- nvinfo : EIATTR_FRAME_SIZE
	.align		4
.L_16316:
        /*17e2c*/ 	.byte	0x04, 0x11
        /*17e2e*/ 	.short	(.L_16318 - .L_16317)
	.align		4
.L_16317:
        /*17e30*/ 	.word	index@($_ZN7cutlass13device_kernelIN5flash19enable_sm80_to_sm89INS1_16FlashAttnBwdSm80INS1_25CollectiveMainloopBwdSm80ILi2ELi2EN4cute5tupleIJNS5_1CILi128EEES8_NS7_ILi64EEEEEENS_10bfloat16_tEfNS_4arch4Sm80ELb0ELb0ELb1ELb0ELb1ELb0ELb0ELb0ELi2ELi4ELi4ELi4ELb0EEENS1_24CollectiveEpilogueBwdGQAISA_fSD_Li256ELb0ELb1EEENS1_19SingleTileSchedulerILb0ELb0ELb0ELi128EEEEEEEEEvNT_6ParamsE$_ZN4cute5tupleIJNS0_IJNS_1CILi2EEES2_EEENS0_IJiiEEEEEC2ERKS3_RKS4_)
        /*17e34*/ 	.word	0x00000000


	//----- nvinfo : EIATTR_FRAME_SIZE
	.align		4
.L_16318:
        /*17e38*/ 	.byte	0x04, 0x11
        /*17e3a*/ 	.short	(.L_16320 - .L_16319)
	.align		4
.L_16319:
        /*17e3c*/ 	.word	index@($_ZN7cutlass13device_kernelIN5flash19enable_sm80_to_sm89INS1_16FlashAttnBwdSm80INS1_25CollectiveMainloopBwdSm80ILi2ELi2EN4cute5tupleIJNS5_1CILi128EEES8_NS7_ILi64EEEEEENS_10bfloat16_tEfNS_4arch4Sm80ELb0ELb0ELb1ELb0ELb1ELb0ELb0ELb0ELi2ELi4ELi4ELi4ELb0EEENS1_24CollectiveEpilogueBwdGQAISA_fSD_Li256ELb0ELb1EEENS1_19SingleTileSchedulerILb0ELb0ELb0ELi128EEEEEEEEEvNT_6ParamsE$_ZN4cute5tupleIJNS0_IJNS_1CILi2EEES2_EEENS0_IJiNS1_ILi512EEEEEEEEC2ERKS3_RKS5_)
        /*17e40*/ 	.word	0x00000000


	//----- nvinfo : EIATTR_FRAME_SIZE
	.align		4
.L_16320:
        /*17e44*/ 	.byte	0x04, 0x11
        /*17e46*/ 	.short	(.L_16322 - .L_16321)
	.align		4
.L_16321:
        /*17e48*/ 	.word	index@($_ZN7cutlass13device_kernelIN5flash19enable_sm80_to_sm89INS1_16FlashAttnBwdSm80INS1_25CollectiveMainloopBwdSm80ILi2ELi2EN4cute5tupleIJNS5_1CILi128EEES8_NS7_ILi64EEEEEENS_10bfloat16_tEfNS_4arch4Sm80ELb0ELb0ELb1ELb0ELb1ELb0ELb0ELb0ELi2ELi4ELi4ELi4ELb0EEENS1_24CollectiveEpilogueBwdGQAISA_fSD_Li256ELb0ELb1EEENS1_19SingleTileSchedulerILb0ELb0ELb0ELi128EEEEEEEEEvNT_6ParamsE$_ZN4cute5tupleIJNS0_IJNS_1CILi2EEES2_EEENS0_IJiNS1_ILi4096EEEEEEEEC2ERKS3_RKS5_)
        /*17e4c*/ 	.word	0x00000000


	//----- nvinfo : EIATTR_FRAME_SIZE
	.align		4
.L_16322:
        /*17e50*/ 	.byte	0x04, 0x11
        /*17e52*/ 	.short	(.L_16324 - .L_16323)
	.align		4
.L_16323:
        /*17e54*/ 	.word	index@($_ZN7cutlass13device_kernelIN5flash19enable_sm80_to_sm89INS1_16FlashAttnBwdSm80INS1_25CollectiveMainloopBwdSm80ILi2ELi2EN4cute5tupleIJNS5_1CILi128EEES8_NS7_ILi64EEEEEENS_10bfloat16_tEfNS_4arch4Sm80ELb0ELb0ELb1ELb0ELb1ELb0ELb0ELb0ELi2ELi4ELi4ELi4ELb0EEENS1_24CollectiveEpilogueBwdGQAISA_fSD_Li256ELb0ELb1EEENS1_19SingleTileSchedulerILb0ELb0ELb0ELi128EEEEEEEEEvNT_6ParamsE$_ZN4cute5tupleIJNS0_IJNS_1CILi2EEES2_EEENS0_IJNS1_ILi1EEEiEEEEEC2ERKS3_RKS5_)
        /*17e58*/ 	.word	0x00000000


	//----- nvinfo : EIATTR_FRAME_SIZE
	.align		4
.L_16324:
        /*17e5c*/ 	.byte	0x04, 0x11
        /*17e5e*/ 	.short	(.L_16326 - .L_16325)
	.align		4
.L_16325:
        /*17e60*/ 	.word	index@($_ZN7cutlass13device_kernelIN5flash19enable_sm80_to_sm89INS1_16FlashAttnBwdSm80INS1_25CollectiveMainloopBwdSm80ILi2ELi2EN4cute5tupleIJNS5_1CILi128EEES8_NS7_ILi64EEEEEENS_10bfloat16_tEfNS_4arch4Sm80ELb0ELb0ELb1ELb0ELb1ELb0ELb0ELb0ELi2ELi4ELi4ELi4ELb0EEENS1_24CollectiveEpilogueBwdGQAISA_fSD_Li256ELb0ELb1EEENS1_19SingleTileSchedulerILb0ELb0ELb0ELi128EEEEEEEEEvNT_6ParamsE$_ZN4cute5tupleIJNS0_IJNS_1CILi2EEEEEENS0_IJiEEEEEC2ERKS3_RKS4_)
        /*17e64*/ 	.word	0x00000000


	//----- nvinfo : EIATTR_FRAME_SIZE
	.align		4
.L_16326:
        /*17e68*/ 	.byte	0x04, 0x11
        /*17e6a*/ 	.short	(.L_16328 - .L_16327)
	.align		4
.L_16327:
        /*17e6c*/ 	.word	index@($_ZN7cutlass13device_kernelIN5flash19enable_sm80_to_sm89INS1_16FlashAttnBwdSm80INS1_25CollectiveMainloopBwdSm80ILi2ELi2EN4cute5tupleIJNS5_1CILi128EEES8_NS7_ILi64EEEEEENS_10bfloat16_tEfNS_4arch4Sm80ELb0ELb0ELb1ELb0ELb1ELb0ELb0ELb0ELi2ELi4ELi4ELi4ELb0EEENS1_24CollectiveEpilogueBwdGQAISA_fSD_Li256ELb0ELb1EEENS1_19SingleTileSchedulerILb0ELb0ELb0ELi128EEEEEEEEEvNT_6ParamsE$_ZN4cute5tupleIJNS0_IJNS_1CILi1EEENS1_ILi2EEES3_EEENS0_IJS2_NS1_ILi256EEEiEEEEEC2ERKS4_RKS6_)
        /*17e70*/ 	.word	0x00000000


	//----- nvinfo : EIATTR_FRAME_SIZE
	.align		4
.L_16328:
        /*17e74*/ 	.byte	0x04, 0x11
        /*17e76*/ 	.short	(.L_16330 - .L_16329)
	.align		4
.L_16329:
        /*17e78*/ 	.word	index@($_ZN7cutlass13device_kernelIN5flash19enable_sm80_to_sm89INS1_16FlashAttnBwdSm80INS1_25CollectiveMainloopBwdSm80ILi2ELi2EN4cute5tupleIJNS5_1CILi128EEES8_NS7_ILi64EEEEEENS_10bfloat16_tEfNS_4arch4Sm80ELb0ELb0ELb1ELb0ELb1ELb0ELb0ELb0ELi2ELi4ELi4ELi4ELb0EEENS1_24CollectiveEpilogueBwdGQAISA_fSD_Li256ELb0ELb1EEENS1_19SingleTileSchedulerILb0ELb0ELb0ELi128EEEEEEEEEvNT_6ParamsE$_ZN4cute5tupleIJNS0_IJNS_1CILi1EEENS1_ILi2EEEEEENS0_IJNS1_ILi0EEEiEEEEEC2ERKS4_RKS6_)
        /*17e7c*/ 	.word	0x00000000


	//----- nvinfo : EIATTR_FRAME_SIZE
	.align		4
.L_16330:
        /*17e80*/ 	.byte	0x04, 0x11
        /*17e82*/ 	.short	(.L_16332 - .L_16331)
	.align		4
.L_16331:
        /*17e84*/ 	.word	index@($_ZN7cutlass13device_kernelIN5flash19enable_sm80_to_sm89INS1_16FlashAttnBwdSm80INS1_25CollectiveMainloopBwdSm80ILi2ELi2EN4cute5tupleIJNS5_1CILi128EEES8_NS7_ILi64EEEEEENS_10bfloat16_tEfNS_4arch4Sm80ELb0ELb0ELb1ELb0ELb1ELb0ELb0ELb0ELi2ELi4ELi4ELi4ELb0EEENS1_24CollectiveEpilogueBwdGQAISA_fSD_Li256ELb0ELb1EEENS1_19SingleTileSchedulerILb0ELb0ELb0ELi128EEEEEEEEEvNT_6ParamsE$_ZN4cute5tupleIJNS0_IJNS_1CILi1EEENS0_IJS2_NS1_ILi2EEES3_EEEEEENS0_IJNS1_ILi0EEENS0_IJS2_NS1_ILi256EEEiEEEEEEEEC2ERKS5_RKS9_)
        /*17e88*/ 	.word	0x00000000


	//----- nvinfo : EIATTR_FRAME_SIZE
	.align		4
.L_16332:
        /*17e8c*/ 	.byte	0x04, 0x11
        /*17e8e*/ 	.short	(.L_16334 - .L_16333)
	.align		4
.L_16333:
        /*17e90*/ 	.word	index@($_ZN7cutlass13device_kernelIN5flash19enable_sm80_to_sm89INS1_16FlashAttnBwdSm80INS1_25CollectiveMainloopBwdSm80ILi2ELi2EN4cute5tupleIJNS5_1CILi128EEES8_NS7_ILi64EEEEEENS_10bfloat16_tEfNS_4arch4Sm80ELb0ELb0ELb1ELb0ELb1ELb0ELb0ELb0ELi2ELi4ELi4ELi4ELb0EEENS1_24CollectiveEpilogueBwdGQAISA_fSD_Li256ELb0ELb1EEENS1_19SingleTileSchedulerILb0ELb0ELb0ELi128EEEEEEEEEvNT_6ParamsE$_ZN4cute5tupleIJNS0_IJNS_1CILi16EEENS1_ILi2EEES3_S3_NS1_ILi4EEES3_EEENS0_IJNS1_ILi1EEEiiiNS1_ILi144EEENS1_ILi512EEEEEEEEC2ERKS5_RKS9_)
        /*17e94*/ 	.word	0x00000000


	//----- nvinfo : EIATTR_FRAME_SIZE
	.align		4
.L_16334:
        /*17e98*/ 	.byte	0x04, 0x11
        /*17e9a*/ 	.short	(.L_16336 - .L_16335)
	.align		4
.L_16335:
        /*17e9c*/ 	.word	index@($_ZN7cutlass13device_kernelIN5flash19enable_sm80_to_sm89INS1_16FlashAttnBwdSm80INS1_25CollectiveMainloopBwdSm80ILi2ELi2EN4cute5tupleIJNS5_1CILi128EEES8_NS7_ILi64EEEEEENS_10bfloat16_tEfNS_4arch4Sm80ELb0ELb0ELb1ELb0ELb1ELb0ELb0ELb0ELi2ELi4ELi4ELi4ELb0EEENS1_24CollectiveEpilogueBwdGQAISA_fSD_Li256ELb0ELb1EEENS1_19SingleTileSchedulerILb0ELb0ELb0ELi128EEEEEEEEEvNT_6ParamsE$_ZN4cute5tupleIJNS0_IJNS0_IJNS_1CILi8EEENS1_ILi1EEEEEENS1_ILi4EEES3_EEENS0_IJNS0_IJS3_NS1_ILi0EEEEEElS7_EEEEEC2ERKS6_RKS9_)
        /*17ea0*/ 	.word	0x00000000


	//----- nvinfo : EIATTR_FRAME_SIZE
	.align		4
.L_16336:
        /*17ea4*/ 	.byte	0x04, 0x11
        /*17ea6*/ 	.short	(.L_16338 - .L_16337)
	.align		4
.L_16337:
        /*17ea8*/ 	.word	index@($_ZN7cutlass13device_kernelIN5flash19enable_sm80_to_sm89INS1_16FlashAttnBwdSm80INS1_25CollectiveMainloopBwdSm80ILi2ELi2EN4cute5tupleIJNS5_1CILi128EEES8_NS7_ILi64EEEEEENS_10bfloat16_tEfNS_4arch4Sm80ELb0ELb0ELb1ELb0ELb1ELb0ELb0ELb0ELi2ELi4ELi4ELi4ELb0EEENS1_24CollectiveEpilogueBwdGQAISA_fSD_Li256ELb0ELb1EEENS1_19SingleTileSchedulerILb0ELb0ELb0ELi128EEEEEEEEEvNT_6ParamsE$_ZN4cute5tupleIJNS0_IJNS0_IJNS_1CILi8EEENS1_ILi1EEEEEENS1_ILi2EEES2_EEENS0_IJNS0_IJS3_NS1_ILi0EEEEEEiNS1_ILi1024EEEEEEEEC2ERKS6_RKSA_)
        /*17eac*/ 	.word	0x00000000


	//----- nvinfo : EIATTR_FRAME_SIZE
	.align		4
.L_16338:
        /*17eb0*/ 	.byte	0x04, 0x11
        /*17eb2*/ 	.short	(.L_16340 - .L_16339)
	.align		4
.L_16339:
        /*17eb4*/ 	.word	index@($_ZN7cutlass13device_kernelIN5flash19enable_sm80_to_sm89INS1_16FlashAttnBwdSm80INS1_25CollectiveMainloopBwdSm80ILi2ELi2EN4cute5tupleIJNS5_1CILi128EEES8_NS7_ILi64EEEEEENS_10bfloat16_tEfNS_4arch4Sm80ELb0ELb0ELb1ELb0ELb1ELb0ELb0ELb0ELi2ELi4ELi4ELi4ELb0EEENS1_24CollectiveEpilogueBwdGQAISA_fSD_Li256ELb0ELb1EEENS1_19SingleTileSchedulerILb0ELb0ELb0ELi128EEEEEEEEEvNT_6ParamsE$_ZN4cute5tupleIJNS0_IJNS0_IJNS_1CILi8EEENS1_ILi1EEEEEENS1_ILi2EEENS0_IJS5_S5_EEEEEENS0_IJNS0_IJS3_NS1_ILi0EEEEEENS1_ILi4096EEENS0_IJiiEEEEEEEEC2ERKS7_RKSC_)
        /*17eb8*/ 	.word	0x00000000


	//----- nvinfo : EIATTR_FRAME_SIZE
	.align		4
.L_16340:
        /*17ebc*/ 	.byte	0x04, 0x11
        /*17ebe*/ 	.short	(.L_16342 - .L_16341)
	.align		4
.L_16341:
        /*17ec0*/ 	.word	index@($_ZN7cutlass13device_kernelIN5flash19enable_sm80_to_sm89INS1_16FlashAttnBwdSm80INS1_25CollectiveMainloopBwdSm80ILi2ELi2EN4cute5tupleIJNS5_1CILi128EEES8_NS7_ILi64EEEEEENS_10bfloat16_tEfNS_4arch4Sm80ELb0ELb0ELb1ELb0ELb1ELb0ELb0ELb0ELi2ELi4ELi4ELi4ELb0EEENS1_24CollectiveEpilogueBwdGQAISA_fSD_Li256ELb0ELb1EEENS1_19SingleTileSchedulerILb0ELb0ELb0ELi128EEEEEEEEEvNT_6ParamsE$_ZN4cute5tupleIJNS0_IJNS0_IJNS_1CILi8EEENS1_ILi1EEEEEENS1_ILi2EEEEEENS0_IJNS0_IJS3_NS1_ILi0EEEEEEiEEEEEC2ERKS6_RKS9_)
        /*17ec4*/ 	.word	0x00000000


	//----- nvinfo : EIATTR_FRAME_SIZE
	.align		4
.L_16342:
        /*17ec8*/ 	.byte	0x04, 0x11
        /*17eca*/ 	.short	(.L_16344 - .L_16343)
	.align		4
.L_16343:
        /*17ecc*/ 	.word	index@($_ZN7cutlass13device_kernelIN5flash19enable_sm80_to_sm89INS1_16FlashAttnBwdSm80INS1_25CollectiveMainloopBwdSm80ILi2ELi2EN4cute5tupleIJNS5_1CILi128EEES8_NS7_ILi64EEEEEENS_10bfloat16_tEfNS_4arch4Sm80ELb0ELb0ELb1ELb0ELb1ELb0ELb0ELb0ELi2ELi4ELi4ELi4ELb0EEENS1_24CollectiveEpilogueBwdGQAISA_fSD_Li256ELb0ELb1EEENS1_19SingleTileSchedulerILb0ELb0ELb0ELi128EEEEEEEEEvNT_6ParamsE$_ZN4cute5tupleIJNS0_IJNS0_IJNS_1CILi8EEENS1_ILi1EEEEEENS0_IJNS1_ILi2EEEEEEEEENS0_IJNS0_IJS3_NS1_ILi0EEEEEENS0_IJiEEEEEEEEC2ERKS7_RKSB_)
        /*17ed0*/ 	.word	0x00000000


	//----- nvinfo : EIATTR_FRAME_SIZE
	.align		4
.L_16344:
        /*17ed4*/ 	.byte	0x04, 0x11
        /*17ed6*/ 	.short	(.L_16346 - .L_16345)
	.align		4
.L_16345:
        /*17ed8*/ 	.word	index@($_ZN7cutlass13device_kernelIN5flash19enable_sm80_to_sm89INS1_16FlashAttnBwdSm80INS1_25CollectiveMainloopBwdSm80ILi2ELi2EN4cute5tupleIJNS5_1CILi128EEES8_NS7_ILi64EEEEEENS_10bfloat16_tEfNS_4arch4Sm80ELb0ELb0ELb1ELb0ELb1ELb0ELb0ELb0ELi2ELi4ELi4ELi4ELb0EEENS1_24CollectiveEpilogueBwdGQAISA_fSD_Li256ELb0ELb1EEENS1_19SingleTileSchedulerILb0ELb0ELb0ELi128EEEEEEEEEvNT_6ParamsE$_ZN4cute5tupleIJNS0_IJNS0_IJNS_1CILi2EEES2_S2_EEES2_NS0_IJS2_S2_EEEEEENS0_IJNS0_IJNS1_ILi1EEENS1_ILi512EEEiEEENS1_ILi4096EEENS0_IJiiEEEEEEEEC2ERKS5_RKSB_)
        /*17edc*/ 	.word	0x00000000


	//----- nvinfo : EIATTR_FRAME_SIZE
	.align		4
.L_16346:
        /*17ee0*/ 	.byte	0x04, 0x11
        /*17ee2*/ 	.short	(.L_16348 - .L_16347)
	.align		4
.L_16347:
        /*17ee4*/ 	.word	index@($_ZN7cutlass13device_kernelIN5flash19enable_sm80_to_sm89INS1_16FlashAttnBwdSm80INS1_25CollectiveMainloopBwdSm80ILi2ELi2EN4cute5tupleIJNS5_1CILi128EEES8_NS7_ILi64EEEEEENS_10bfloat16_tEfNS_4arch4Sm80ELb0ELb0ELb1ELb0ELb1ELb0ELb0ELb0ELi2ELi4ELi4ELi4ELb0EEENS1_24CollectiveEpilogueBwdGQAISA_fSD_Li256ELb0ELb1EEENS1_19SingleTileSchedulerILb0ELb0ELb0ELi128EEEEEEEEEvNT_6ParamsE$_ZN4cute5tupleIJNS0_IJNS0_IJNS_1CILi2EEES2_S2_EEES2_NS0_IJNS0_IJS2_S2_EEES2_EEEEEENS0_IJNS0_IJNS1_ILi1EEENS1_ILi512EEEiEEENS1_ILi4096EEENS0_IJNS0_IJiiEEENS1_ILi8192EEEEEEEEEEEC2ERKS6_RKSE_)
        /*17ee8*/ 	.word	0x00000000


	//----- nvinfo : EIATTR_FRAME_SIZE
	.align		4
.L_16348:
        /*17eec*/ 	.byte	0x04, 0x11
        /*17eee*/ 	.short	(.L_16350 - .L_16349)
	.align		4
.L_16349:
        /*17ef0*/ 	.word	index@($_ZN7cutlass13device_kernelIN5flash19enable_sm80_to_sm89INS1_16FlashAttnBwdSm80INS1_25CollectiveMainloopBwdSm80ILi2ELi2EN4cute5tupleIJNS5_1CILi128EEES8_NS7_ILi64EEEEEENS_10bfloat16_tEfNS_4arch4Sm80ELb0ELb0ELb1ELb0ELb1ELb0ELb0ELb0ELi2ELi4ELi4ELi4ELb0EEENS1_24CollectiveEpilogueBwdGQAISA_fSD_Li256ELb0ELb1EEENS1_19SingleTileSchedulerILb0ELb0ELb0ELi128EEEEEEEEEvNT_6ParamsE$_ZN4cute5tupleIJNS0_IJNS0_IJNS_1CILi2EEES2_EEES3_NS1_ILi8EEEEEENS0_IJNS0_IJiNS1_ILi512EEEEEENS0_IJiiEEENS1_ILi1024EEEEEEEEC2ERKS5_RKSA_)
        /*17ef4*/ 	.word	0x00000000


	//----- nvinfo : EIATTR_FRAME_SIZE
	.align		4
.L_16350:
        /*17ef8*/ 	.byte	0x04, 0x11
        /*17efa*/ 	.short	(.L_16352 - .L_16351)
	.align		4
.L_16351:
        /*17efc*/ 	.word	index@($_ZN7cutlass13device_kernelIN5flash19enable_sm80_to_sm89INS1_16FlashAttnBwdSm80INS1_25CollectiveMainloopBwdSm80ILi2ELi2EN4cute5tupleIJNS5_1CILi128EEES8_NS7_ILi64EEEEEENS_10bfloat16_tEfNS_4arch4Sm80ELb0ELb0ELb1ELb0ELb1ELb0ELb0ELb0ELi2ELi4ELi4ELi4ELb0EEENS1_24CollectiveEpilogueBwdGQAISA_fSD_Li256ELb0ELb1EEENS1_19SingleTileSchedulerILb0ELb0ELb0ELi128EEEEEEEEEvNT_6ParamsE$_ZN4cute5tupleIJNS0_IJNS0_IJNS_1CILi2EEES2_EEES2_EEENS0_IJNS0_IJiiEEENS1_ILi8192EEEEEEEEC2ERKS4_RKS7_)
        /*17f00*/ 	.word	0x00000000


	//----- nvinfo : EIATTR_FRAME_SIZE
	.align		4
.L_16352:
        /*17f04*/ 	.byte	0x04, 0x11
        /*17f06*/ 	.short	(.L_16354 - .L_16353)
	.align		4
.L_16353:
        /*17f08*/ 	.word	index@($_ZN7cutlass13device_kernelIN5flash19enable_sm80_to_sm89INS1_16FlashAttnBwdSm80INS1_25CollectiveMainloopBwdSm80ILi2ELi2EN4cute5tupleIJNS5_1CILi128EEES8_NS7_ILi64EEEEEENS_10bfloat16_tEfNS_4arch4Sm80ELb0ELb0ELb1ELb0ELb1ELb0ELb0ELb0ELi2ELi4ELi4ELi4ELb0EEENS1_24CollectiveEpilogueBwdGQAISA_fSD_Li256ELb0ELb1EEENS1_19SingleTileSchedulerILb0ELb0ELb0ELi128EEEEEEEEEvNT_6ParamsE$_ZN4cute5tupleIJNS0_IJNS0_IJNS_1CILi2EEES2_EEENS1_ILi8EEES3_EEENS0_IJNS0_IJNS1_ILi1EEEiEEENS1_ILi1024EEENS0_IJiiEEEEEEEEC2ERKS5_RKSA_)
        /*17f0c*/ 	.word	0x00000000


	//----- nvinfo : EIATTR_FRAME_SIZE
	.align		4
.L_16354:
        /*17f10*/ 	.byte	0x04, 0x11
        /*17f12*/ 	.short	(.L_16356 - .L_16355)
	.align		4
.L_16355:
        /*17f14*/ 	.word	index@($_ZN7cutlass13device_kernelIN5flash19enable_sm80_to_sm89INS1_16FlashAttnBwdSm80INS1_25CollectiveMainloopBwdSm80ILi2ELi2EN4cute5tupleIJNS5_1CILi128EEES8_NS7_ILi64EEEEEENS_10bfloat16_tEfNS_4arch4Sm80ELb0ELb0ELb1ELb0ELb1ELb0ELb0ELb0ELi2ELi4ELi4ELi4ELb0EEENS1_24CollectiveEpilogueBwdGQAISA_fSD_Li256ELb0ELb1EEENS1_19SingleTileSchedulerILb0ELb0ELb0ELi128EEEEEEEEEvNT_6ParamsE$_ZN4cute5tupleIJNS0_IJNS0_IJNS_1CILi1EEENS0_IJS2_NS1_ILi2EEES3_EEEEEES3_NS0_IJS3_S3_EEEEEENS0_IJNS0_IJNS1_ILi0EEENS0_IJS2_NS1_ILi256EEEiEEEEEENS1_ILi2048EEENS0_IJiNS1_ILi4096EEEEEEEEEEEC2ERKS7_RKSF_)
        /*17f18*/ 	.word	0x00000000


	//----- nvinfo : EIATTR_FRAME_SIZE
	.align		4
.L_16356:
        /*17f1c*/ 	.byte	0x04, 0x11
        /*17f1e*/ 	.short	(.L_16358 - .L_16357)
	.align		4
.L_16357:
        /*17f20*/ 	.word	index@($_ZN7cutlass13device_kernelIN5flash19enable_sm80_to_sm89INS1_16FlashAttnBwdSm80INS1_25CollectiveMainloopBwdSm80ILi2ELi2EN4cute5tupleIJNS5_1CILi128EEES8_NS7_ILi64EEEEEENS_10bfloat16_tEfNS_4arch4Sm80ELb0ELb0ELb1ELb0ELb1ELb0ELb0ELb0ELi2ELi4ELi4ELi4ELb0EEENS1_24CollectiveEpilogueBwdGQAISA_fSD_Li256ELb0ELb1EEENS1_19SingleTileSchedulerILb0ELb0ELb0ELi128EEEEEEEEEvNT_6ParamsE$_ZN4cute5tupleIJNS0_IJNS0_IJNS0_IJNS_1CILi8EEENS1_ILi1EEEEEES3_EEENS0_IJNS0_IJS3_S3_EEENS1_ILi2EEEEEEEEENS0_IJNS0_IJNS0_IJS3_NS1_ILi0EEEEEESA_EEENS0_IJNS0_IJSA_SA_EEEiEEEEEEEEC2ERKS9_RKSF_)
        /*17f24*/ 	.word	0x00000000


	//----- nvinfo : EIATTR_FRAME_SIZE
	.align		4
.L_16358:
        /*17f28*/ 	.byte	0x04, 0x11
        /*17f2a*/ 	.short	(.L_16360 - .L_16359)
	.align		4
.L_16359:
        /*17f2c*/ 	.word	index@($_ZN7cutlass13device_kernelIN5flash19enable_sm80_to_sm89INS1_16FlashAttnBwdSm80INS1_25CollectiveMainloopBwdSm80ILi2ELi2EN4cute5tupleIJNS5_1CILi128EEES8_NS7_ILi64EEEEEENS_10bfloat16_tEfNS_4arch4Sm80ELb0ELb0ELb1ELb0ELb1ELb0ELb0ELb0ELi2ELi4ELi4ELi4ELb0EEENS1_24CollectiveEpilogueBwdGQAISA_fSD_Li256ELb0ELb1EEENS1_19SingleTileSchedulerILb0ELb0ELb0ELi128EEEEEEEEEvNT_6ParamsE$_ZN4cute5tupleIJNS0_IJNS0_IJNS0_IJNS_1CILi8EEENS1_ILi1EEEEEENS0_IJS3_S3_EEEEEENS0_IJS3_NS1_ILi2EEEEEEEEENS0_IJNS0_IJNS0_IJS3_NS1_ILi0EEEEEENS0_IJSA_SA_EEEEEENS0_IJSA_iEEEEEEEEC2ERKS9_RKSF_)
        /*17f30*/ 	.word	0x00000000


	//----- nvinfo : EIATTR_FRAME_SIZE
	.align		4
.L_16360:
        /*17f34*/ 	.byte	0x04, 0x11
        /*17f36*/ 	.short	(.L_16362 - .L_16361)
	.align		4
.L_16361:
        /*17f38*/ 	.word	index@($_ZN7cutlass13device_kernelIN5flash19enable_sm80_to_sm89INS1_16FlashAttnBwdSm80INS1_25CollectiveMainloopBwdSm80ILi2ELi2EN4cute5tupleIJNS5_1CILi128EEES8_NS7_ILi64EEEEEENS_10bfloat16_tEfNS_4arch4Sm80ELb0ELb0ELb1ELb0ELb1ELb0ELb0ELb0ELi2ELi4ELi4ELi4ELb0EEENS1_24CollectiveEpilogueBwdGQAISA_fSD_Li256ELb0ELb1EEENS1_19SingleTileSchedulerILb0ELb0ELb0ELi128EEEEEEEEEvNT_6ParamsE$_ZN4cute3eso3ESOILb1ELb0EJNS_7SwizzleILi3ELi3ELi3EEENS_9MixedBitsILj0ELj432EEENS_6LayoutINS_5tupleIJNS7_IJNS_1CILi2EEES9_S9_EEES9_NS8_ILi8EEEEEENS7_IJNS7_IJNS8_ILi64EEESB_NS8_ILi512EEEEEENS8_ILi8192EEENS8_ILi1024EEEEEEEEEEC2ERKS3_RKS5_RKSJ_)
        /*17f3c*/ 	.word	0x00000000


	//----- nvinfo : EIATTR_FRAME_SIZE
	.align		4
.L_16362:
        /*17f40*/ 	.byte	0x04, 0x11
        /*17f42*/ 	.short	(.L_16364 - .L_16363)
	.align		4
.L_16363:
        /*17f44*/ 	.word	index@($_ZN7cutlass13device_kernelIN5flash19enable_sm80_to_sm89INS1_16FlashAttnBwdSm80INS1_25CollectiveMainloopBwdSm80ILi2ELi2EN4cute5tupleIJNS5_1CILi128EEES8_NS7_ILi64EEEEEENS_10bfloat16_tEfNS_4arch4Sm80ELb0ELb0ELb1ELb0ELb1ELb0ELb0ELb0ELi2ELi4ELi4ELi4ELb0EEENS1_24CollectiveEpilogueBwdGQAISA_fSD_Li256ELb0ELb1EEENS1_19SingleTileSchedulerILb0ELb0ELb0ELi128EEEEEEEEEvNT_6ParamsE$_ZN4cute3eso3ESOILb1ELb0EJNS_6LayoutINS_5tupleIJNS_1CILi4EEEEEENS3_IJNS4_ILi1EEEEEEEENS_10ViewEngineIPfEEEEC2ERKS9_RKSC_)
        /*17f48*/ 	.word	0x00000000


	//----- nvinfo : EIATTR_FRAME_SIZE
	.align		4
.L_16364:
        /*17f4c*/ 	.byte	0x04, 0x11
        /*17f4e*/ 	.short	(.L_16366 - .L_16365)
	.align		4
.L_16365:
        /*17f50*/ 	.word	index@($_ZN7cutlass13device_kernelIN5flash19enable_sm80_to_sm89INS1_16FlashAttnBwdSm80INS1_25CollectiveMainloopBwdSm80ILi2ELi2EN4cute5tupleIJNS5_1CILi128EEES8_NS7_ILi64EEEEEENS_10bfloat16_tEfNS_4arch4Sm80ELb0ELb0ELb1ELb0ELb1ELb0ELb0ELb0ELi2ELi4ELi4ELi4ELb0EEENS1_24CollectiveEpilogueBwdGQAISA_fSD_Li256ELb0ELb1EEENS1_19SingleTileSchedulerILb0ELb0ELb0ELi128EEEEEEEEEvNT_6ParamsE$_ZN4cute3eso3ESOILb1ELb0EJNS_6LayoutINS_5tupleIJNS_1CILi1EEENS4_ILi4EEEEEENS3_IJNS4_ILi0EEES5_EEEEENS_10ViewEngineIPfEEEEC2ERKSA_RKSD_)
        /*17f54*/ 	.word	0x00000000


	//----- nvinfo : EIATTR_FRAME_SIZE
	.align		4
.L_16366:
        /*17f58*/ 	.byte	0x04, 0x11
        /*17f5a*/ 	.short	(.L_16368 - .L_16367)
	.align		4
.L_16367:
        /*17f5c*/ 	.word	index@($_ZN7cutlass13device_kernelIN5flash19enable_sm80_to_sm89INS1_16FlashAttnBwdSm80INS1_25CollectiveMainloopBwdSm80ILi2ELi2EN4cute5tupleIJNS5_1CILi128EEES8_NS7_ILi64EEEEEENS_10bfloat16_tEfNS_4arch4Sm80ELb0ELb0ELb1ELb0ELb1ELb0ELb0ELb0ELi2ELi4ELi4ELi4ELb0EEENS1_24CollectiveEpilogueBwdGQAISA_fSD_Li256ELb0ELb1EEENS1_19SingleTileSchedulerILb0ELb0ELb0ELi128EEEEEEEEEvNT_6ParamsE$_ZN4cute3eso3ESOILb1ELb0EJNS_6LayoutINS_5tupleIJNS_1CILi1EEENS3_IJNS4_ILi2EEES6_EEEEEENS3_IJNS4_ILi0EEENS3_IJNS4_ILi8EEENS4_ILi64EEEEEEEEEEENS_10ViewEngineINS_8smem_ptrIPfEEEEEEC2ERKSE_RKSJ_)
        /*17f60*/ 	.word	0x00000000


	//----- nvinfo : EIATTR_FRAME_SIZE
	.align		4
.L_16368:
        /*17f64*/ 	.byte	0x04, 0x11
        /*17f66*/ 	.short	(.L_16370 - .L_16369)
	.align		4
.L_16369:
        /*17f68*/ 	.word	index@($_ZN7cutlass13device_kernelIN5flash19enable_sm80_to_sm89INS1_16FlashAttnBwdSm80INS1_25CollectiveMainloopBwdSm80ILi2ELi2EN4cute5tupleIJNS5_1CILi128EEES8_NS7_ILi64EEEEEENS_10bfloat16_tEfNS_4arch4Sm80ELb0ELb0ELb1ELb0ELb1ELb0ELb0ELb0ELi2ELi4ELi4ELi4ELb0EEENS1_24CollectiveEpilogueBwdGQAISA_fSD_Li256ELb0ELb1EEENS1_19SingleTileSchedulerILb0ELb0ELb0ELi128EEEEEEEEEvNT_6ParamsE$_ZN4cute3eso3ESOILb1ELb0EJNS_6LayoutINS_5tupleIJNS3_IJNS_1CILi8EEENS4_ILi1EEEEEENS4_ILi4EEES8_EEENS3_IJNS3_IJS6_NS4_ILi0EEEEEES5_NS4_ILi32EEEEEEEENS_10ViewEngineIPN7cutlass10bfloat16_tEEEEEC2ERKSE_RKSJ_)
        /*17f6c*/ 	.word	0x00000000


	//----- nvinfo : EIATTR_FRAME_SIZE
	.align		4
.L_16370:
        /*17f70*/ 	.byte	0x04, 0x11
        /*17f72*/ 	.short	(.L_16372 - .L_16371)
	.align		4
.L_16371:
        /*17f74*/ 	.word	index@($_ZN7cutlass13device_kernelIN5flash19enable_sm80_to_sm89INS1_16FlashAttnBwdSm80INS1_25CollectiveMainloopBwdSm80ILi2ELi2EN4cute5tupleIJNS5_1CILi128EEES8_NS7_ILi64EEEEEENS_10bfloat16_tEfNS_4arch4Sm80ELb0ELb0ELb1ELb0ELb1ELb0ELb0ELb0ELi2ELi4ELi4ELi4ELb0EEENS1_24CollectiveEpilogueBwdGQAISA_fSD_Li256ELb0ELb1EEENS1_19SingleTileSchedulerILb0ELb0ELb0ELi128EEEEEEEEEvNT_6ParamsE$_ZN4cute3eso3ESOILb1ELb0EJNS_6LayoutINS_5tupleIJNS3_IJNS_1CILi8EEENS4_ILi1EEEEEENS4_ILi4EEES6_EEENS3_IJNS3_IJS6_NS4_ILi0EEEEEENS4_ILi2048EEESA_EEEEEiEEC2ERKSE_RKi)
        /*17f78*/ 	.word	0x00000000


	//----- nvinfo : EIATTR_FRAME_SIZE
	.align		4
.L_16372:
        /*17f7c*/ 	.byte	0x04, 0x11
        /*17f7e*/ 	.short	(.L_16374 - .L_16373)
	.align		4
.L_16373:
        /*17f80*/ 	.word	index@($_ZN7cutlass13device_kernelIN5flash19enable_sm80_to_sm89INS1_16FlashAttnBwdSm80INS1_25CollectiveMainloopBwdSm80ILi2ELi2EN4cute5tupleIJNS5_1CILi128EEES8_NS7_ILi64EEEEEENS_10bfloat16_tEfNS_4arch4Sm80ELb0ELb0ELb1ELb0ELb1ELb0ELb0ELb0ELi2ELi4ELi4ELi4ELb0EEENS1_24CollectiveEpilogueBwdGQAISA_fSD_Li256ELb0ELb1EEENS1_19SingleTileSchedulerILb0ELb0ELb0ELi128EEEEEEEEEvNT_6ParamsE$_ZN4cute3eso3ESOILb1ELb0EJNS_6LayoutINS_5tupleIJNS3_IJNS_1CILi8EEENS4_ILi1EEEEEENS4_ILi4EEES6_EEENS3_IJNS3_IJS6_NS4_ILi0EEEEEENS4_ILi2048EEESA_EEEEENS_10ViewEngineINS_8smem_ptrIPN7cutlass10bfloat16_tEEEEEEEC2ERKSE_RKSL_)
        /*17f84*/ 	.word	0x00000000


	//----- nvinfo : EIATTR_FRAME_SIZE
	.align		4
.L_16374:
        /*17f88*/ 	.byte	0x04, 0x11
        /*17f8a*/ 	.short	(.L_16376 - .L_16375)
	.align		4
.L_16375:
        /*17f8c*/ 	.word	index@($_ZN7cutlass13device_kernelIN5flash19enable_sm80_to_sm89INS1_16FlashAttnBwdSm80INS1_25CollectiveMainloopBwdSm80ILi2ELi2EN4cute5tupleIJNS5_1CILi128EEES8_NS7_ILi64EEEEEENS_10bfloat16_tEfNS_4arch4Sm80ELb0ELb0ELb1ELb0ELb1ELb0ELb0ELb0ELi2ELi4ELi4ELi4ELb0EEENS1_24CollectiveEpilogueBwdGQAISA_fSD_Li256ELb0ELb1EEENS1_19SingleTileSchedulerILb0ELb0ELb0ELi128EEEEEEEEEvNT_6ParamsE$_ZN4cute3eso3ESOILb1ELb0EJNS_6LayoutINS_5tupleIJNS3_IJNS_1CILi8EEENS4_ILi1EEEEEENS4_ILi4EEEEEENS3_IJNS3_IJS6_NS4_ILi0EEEEEES5_EEEEEiEEC2ERKSD_RKi)
        /*17f90*/ 	.word	0x00000000


	//----- nvinfo : EIATTR_FRAME_SIZE
	.align		4
.L_16376:
        /*17f94*/ 	.byte	0x04, 0x11
        /*17f96*/ 	.short	(.L_16378 - .L_16377)
	.align		4
.L_16377:
        /*17f98*/ 	.word	index@($_ZN7cutlass13device_kernelIN5flash19enable_sm80_to_sm89INS1_16FlashAttnBwdSm80INS1_25CollectiveMainloopBwdSm80ILi2ELi2EN4cute5tupleIJNS5_1CILi128EEES8_NS7_ILi64EEEEEENS_10bfloat16_tEfNS_4arch4Sm80ELb0ELb0ELb1ELb0ELb1ELb0ELb0ELb0ELi2ELi4ELi4ELi4ELb0EEENS1_24CollectiveEpilogueBwdGQAISA_fSD_Li256ELb0ELb1EEENS1_19SingleTileSchedulerILb0ELb0ELb0ELi128EEEEEEEEEvNT_6ParamsE$_ZN4cute3eso3ESOILb1ELb0EJNS_6LayoutINS_5tupleIJNS3_IJNS_1CILi8EEENS4_ILi1EEEEEENS4_ILi4EEEEEENS3_IJNS3_IJS6_NS4_ILi0EEEEEES5_EEEEENS_10ViewEngineIPN7cutlass10bfloat16_tEEEEEC2ERKSD_RKSI_)
        /*17f9c*/ 	.word	0x00000000


	//----- nvinfo : EIATTR_FRAME_SIZE
	.align		4
.L_16378:
        /*17fa0*/ 	.byte	0x04, 0x11
        /*17fa2*/ 	.short	(.L_16380 - .L_16379)
	.align		4
.L_16379:
        /*17fa4*/ 	.word	index@($_ZN7cutlass13device_kernelIN5flash19enable_sm80_to_sm89INS1_16FlashAttnBwdSm80INS1_25CollectiveMainloopBwdSm80ILi2ELi2EN4cute5tupleIJNS5_1CILi128EEES8_NS7_ILi64EEEEEENS_10bfloat16_tEfNS_4arch4Sm80ELb0ELb0ELb1ELb0ELb1ELb0ELb0ELb0ELi2ELi4ELi4ELi4ELb0EEENS1_24CollectiveEpilogueBwdGQAISA_fSD_Li256ELb0ELb1EEENS1_19SingleTileSchedulerILb0ELb0ELb0ELi128EEEEEEEEEvNT_6ParamsE$_ZN4cute3eso3ESOILb1ELb0EJNS_6LayoutINS_5tupleIJNS3_IJNS_1CILi8EEENS4_ILi1EEEEEENS4_ILi4EEEEEENS3_IJNS3_IJS6_NS4_ILi0EEEEEENS4_ILi2048EEEEEEEEiEEC2ERKSE_RKi)
        /*17fa8*/ 	.word	0x00000000


	//----- nvinfo : EIATTR_FRAME_SIZE
	.align		4
.L_16380:
        /*17fac*/ 	.byte	0x04, 0x11
        /*17fae*/ 	.short	(.L_16382 - .L_16381)
	.align		4
.L_16381:
        /*17fb0*/ 	.word	index@($_ZN7cutlass13device_kernelIN5flash19enable_sm80_to_sm89INS1_16FlashAttnBwdSm80INS1_25CollectiveMainloopBwdSm80ILi2ELi2EN4cute5tupleIJNS5_1CILi128EEES8_NS7_ILi64EEEEEENS_10bfloat16_tEfNS_4arch4Sm80ELb0ELb0ELb1ELb0ELb1ELb0ELb0ELb0ELi2ELi4ELi4ELi4ELb0EEENS1_24CollectiveEpilogueBwdGQAISA_fSD_Li256ELb0ELb1EEENS1_19SingleTileSchedulerILb0ELb0ELb0ELi128EEEEEEEEEvNT_6ParamsE$_ZN4cute3eso3ESOILb1ELb0EJNS_6LayoutINS_5tupleIJNS3_IJNS_1CILi8EEENS4_ILi1EEEEEENS4_ILi4EEEEEENS3_IJNS3_IJS6_NS4_ILi0EEEEEENS4_ILi2048EEEEEEEENS_10ViewEngineINS_8smem_ptrIPN7cutlass10bfloat16_tEEEEEEEC2ERKSE_RKSL_)
        /*17fb4*/ 	.word	0x00000000


	//----- nvinfo : EIATTR_FRAME_SIZE
	.align		4
.L_16382:
        /*17fb8*/ 	.byte	0x04, 0x11
        /*17fba*/ 	.short	(.L_16384 - .L_16383)
	.align		4
.L_16383:
        /*17fbc*/ 	.word	index@($_ZN7cutlass13device_kernelIN5flash19enable_sm80_to_sm89INS1_16FlashAttnBwdSm80INS1_25CollectiveMainloopBwdSm80ILi2ELi2EN4cute5tupleIJNS5_1CILi128EEES8_NS7_ILi64EEEEEENS_10bfloat16_tEfNS_4arch4Sm80ELb0ELb0ELb1ELb0ELb1ELb0ELb0ELb0ELi2ELi4ELi4ELi4ELb0EEENS1_24CollectiveEpilogueBwdGQAISA_fSD_Li256ELb0ELb1EEENS1_19SingleTileSchedulerILb0ELb0ELb0ELi128EEEEEEEEEvNT_6ParamsE$_ZN4cute3eso3ESOILb1ELb0EJNS_6LayoutINS_5tupleIJNS3_IJNS_1CILi8EEENS4_ILi1EEEEEENS4_ILi2EEES5_EEENS3_IJNS3_IJS6_NS4_ILi0EEEEEENS4_ILi64EEES5_EEEEENS_10ViewEngineIPN7cutlass10bfloat16_tEEEEEC2ERKSE_RKSJ_)
        /*17fc0*/ 	.word	0x00000000


	//----- nvinfo : EIATTR_FRAME_SIZE
	.align		4
.L_16384:
        /*17fc4*/ 	.byte	0x04, 0x11
        /*17fc6*/ 	.short	(.L_16386 - .L_16385)
	.align		4
.L_16385:
        /*17fc8*/ 	.word	index@($_ZN7cutlass13device_kernelIN5flash19enable_sm80_to_sm89INS1_16FlashAttnBwdSm80INS1_25CollectiveMainloopBwdSm80ILi2ELi2EN4cute5tupleIJNS5_1CILi128EEES8_NS7_ILi64EEEEEENS_10bfloat16_tEfNS_4arch4Sm80ELb0ELb0ELb1ELb0ELb1ELb0ELb0ELb0ELi2ELi4ELi4ELi4ELb0EEENS1_24CollectiveEpilogueBwdGQAISA_fSD_Li256ELb0ELb1EEENS1_19SingleTileSchedulerILb0ELb0ELb0ELi128EEEEEEEEEvNT_6ParamsE$_ZN4cute3eso3ESOILb1ELb0EJNS_6LayoutINS_5tupleIJNS3_IJNS_1CILi8EEENS4_ILi1EEEEEENS4_ILi2EEENS4_ILi4EEEEEENS3_IJNS3_IJS6_NS4_ILi0EEEEEES5_NS4_ILi16EEEEEEEENS_10ViewEngineIPN7cutlass10bfloat16_tEEEEEC2ERKSF_RKSK_)
        /*17fcc*/ 	.word	0x00000000


	//----- nvinfo : EIATTR_FRAME_SIZE
	.align		4
.L_16386:
        /*17fd0*/ 	.byte	0x04, 0x11
        /*17fd2*/ 	.short	(.L_16388 - .L_16387)
	.align		4
.L_16387:
        /*17fd4*/ 	.word	index@($_ZN7cutlass13device_kernelIN5flash19enable_sm80_to_sm89INS1_16FlashAttnBwdSm80INS1_25CollectiveMainloopBwdSm80ILi2ELi2EN4cute5tupleIJNS5_1CILi128EEES8_NS7_ILi64EEEEEENS_10bfloat16_tEfNS_4arch4Sm80ELb0ELb0ELb1ELb0ELb1ELb0ELb0ELb0ELi2ELi4ELi4ELi4ELb0EEENS1_24CollectiveEpilogueBwdGQAISA_fSD_Li256ELb0ELb1EEENS1_19SingleTileSchedulerILb0ELb0ELb0ELi128EEEEEEEEEvNT_6ParamsE$_ZN4cute3eso3ESOILb1ELb0EJNS_6LayoutINS_5tupleIJNS3_IJNS_1CILi8EEENS4_ILi1EEEEEENS4_ILi2EEENS3_IJNS4_ILi4EEES8_EEEEEENS3_IJNS3_IJS6_NS4_ILi0EEEEEES5_NS3_IJNS4_ILi32EEENS4_ILi16EEEEEEEEEEENS_10ViewEngineIPN7cutlass10bfloat16_tEEEEEC2ERKSI_RKSN_)
        /*17fd8*/ 	.word	0x00000000


	//----- nvinfo : EIATTR_FRAME_SIZE
	.align		4
.L_16388:
        /*17fdc*/ 	.byte	0x04, 0x11
        /*17fde*/ 	.short	(.L_16390 - .L_16389)
	.align		4
.L_16389:
        /*17fe0*/ 	.word	index@($_ZN7cutlass13device_kernelIN5flash19enable_sm80_to_sm89INS1_16FlashAttnBwdSm80INS1_25CollectiveMainloopBwdSm80ILi2ELi2EN4cute5tupleIJNS5_1CILi128EEES8_NS7_ILi64EEEEEENS_10bfloat16_tEfNS_4arch4Sm80ELb0ELb0ELb1ELb0ELb1ELb0ELb0ELb0ELi2ELi4ELi4ELi4ELb0EEENS1_24CollectiveEpilogueBwdGQAISA_fSD_Li256ELb0ELb1EEENS1_19SingleTileSchedulerILb0ELb0ELb0ELi128EEEEEEEEEvNT_6ParamsE$_ZN4cute3eso3ESOILb1ELb0EJNS_6LayoutINS_5tupleIJNS3_IJNS_1CILi8EEENS4_ILi1EEEEEENS4_ILi2EEEEEENS3_IJNS3_IJS6_NS4_ILi0EEEEEES5_EEEEEiEEC2ERKSD_RKi)
        /*17fe4*/ 	.word	0x00000000


	//----- nvinfo : EIATTR_FRAME_SIZE
	.align		4
.L_16390:
        /*17fe8*/ 	.byte	0x04, 0x11
        /*17fea*/ 	.short	(.L_16392 - .L_16391)
	.align		4
.L_16391:
        /*17fec*/ 	.word	index@($_ZN7cutlass13device_kernelIN5flash19enable_sm80_to_sm89INS1_16FlashAttnBwdSm80INS1_25CollectiveMainloopBwdSm80ILi2ELi2EN4cute5tupleIJNS5_1CILi128EEES8_NS7_ILi64EEEEEENS_10bfloat16_tEfNS_4arch4Sm80ELb0ELb0ELb1ELb0ELb1ELb0ELb0ELb0ELi2ELi4ELi4ELi4ELb0EEENS1_24CollectiveEpilogueBwdGQAISA_fSD_Li256ELb0ELb1EEENS1_19SingleTileSchedulerILb0ELb0ELb0ELi128EEEEEEEEEvNT_6ParamsE$_ZN4cute3eso3ESOILb1ELb0EJNS_6LayoutINS_5tupleIJNS3_IJNS_1CILi8EEENS4_ILi1EEEEEENS4_ILi2EEEEEENS3_IJNS3_IJS6_NS4_ILi0EEEEEES5_EEEEENS_10ViewEngineIPN7cutlass10bfloat16_tEEEEEC2ERKSD_RKSI_)
        /*17ff0*/ 	.word	0x00000000


	//----- nvinfo : EIATTR_FRAME_SIZE
	.align		4
.L_16392:
        /*17ff4*/ 	.byte	0x04, 0x11
        /*17ff6*/ 	.short	(.L_16394 - .L_16393)
	.align		4
.L_16393:
        /*17ff8*/ 	.word	index@($_ZN7cutlass13device_kernelIN5flash19enable_sm80_to_sm89INS1_16FlashAttnBwdSm80INS1_25CollectiveMainloopBwdSm80ILi2ELi2EN4cute5tupleIJNS5_1CILi128EEES8_NS7_ILi64EEEEEENS_10bfloat16_tEfNS_4arch4Sm80ELb0ELb0ELb1ELb0ELb1ELb0ELb0ELb0ELi2ELi4ELi4ELi4ELb0EEENS1_24CollectiveEpilogueBwdGQAISA_fSD_Li256ELb0ELb1EEENS1_19SingleTileSchedulerILb0ELb0ELb0ELi128EEEEEEEEEvNT_6ParamsE$_ZN4cute3eso3ESOILb1ELb0EJNS_6LayoutINS_5tupleIJNS3_IJNS_1CILi8EEENS4_ILi1EEEEEENS4_ILi2EEEEEENS3_IJNS3_IJS6_NS4_ILi0EEEEEENS4_ILi8192EEEEEEEEiEEC2ERKSE_RKi)
        /*17ffc*/ 	.word	0x00000000


	//----- nvinfo : EIATTR_FRAME_SIZE
	.align		4
.L_16394:
        /*18000*/ 	.byte	0x04, 0x11
        /*18002*/ 	.short	(.L_16396 - .L_16395)
	.align		4
.L_16395:
        /*18004*/ 	.word	index@($_ZN7cutlass13device_kernelIN5flash19enable_sm80_to_sm89INS1_16FlashAttnBwdSm80INS1_25CollectiveMainloopBwdSm80ILi2ELi2EN4cute5tupleIJNS5_1CILi128EEES8_NS7_ILi64EEEEEENS_10bfloat16_tEfNS_4arch4Sm80ELb0ELb0ELb1ELb0ELb1ELb0ELb0ELb0ELi2ELi4ELi4ELi4ELb0EEENS1_24CollectiveEpilogueBwdGQAISA_fSD_Li256ELb0ELb1EEENS1_19SingleTileSchedulerILb0ELb0ELb0ELi128EEEEEEEEEvNT_6ParamsE$_ZN4cute3eso3ESOILb1ELb0EJNS_6LayoutINS_5tupleIJNS3_IJNS_1CILi8EEENS4_ILi1EEEEEENS4_ILi2EEEEEENS3_IJNS3_IJS6_NS4_ILi0EEEEEENS4_ILi8192EEEEEEEENS_10ViewEngineINS_8smem_ptrIPN7cutlass10bfloat16_tEEEEEEEC2ERKSE_RKSL_)
        /*18008*/ 	.word	0x00000000


	//----- nvinfo : EIATTR_FRAME_SIZE
	.align		4
.L_16396:
        /*1800c*/ 	.byte	0x04, 0x11
        /*1800e*/ 	.short	(.L_16398 - .L_16397)
	.align		4
.L_16397:
        /*18010*/ 	.word	index@($_ZN7cutlass13device_kernelIN5flash19enable_sm80_to_sm89INS1_16FlashAttnBwdSm80INS1_25CollectiveMainloopBwdSm80ILi2ELi2EN4cute5tupleIJNS5_1CILi128EEES8_NS7_ILi64EEEEEENS_10bfloat16_tEfNS_4arch4Sm80ELb0ELb0ELb1ELb0ELb1ELb0ELb0ELb0ELi2ELi4ELi4ELi4ELb0EEENS1_24CollectiveEpilogueBwdGQAISA_fSD_Li256ELb0ELb1EEENS1_19SingleTileSchedulerILb0ELb0ELb0ELi128EEEEEEEEEvNT_6ParamsE$_ZN4cute3eso3ESOILb1ELb0EJNS_6LayoutINS_5tupleIJNS3_IJNS_1CILi8EEENS4_ILi1EEEEEENS4_ILi2EEEEEENS3_IJNS3_IJS6_NS4_ILi0EEEEEENS4_ILi64EEEEEEEEiEEC2ERKSE_RKi)
        /*18014*/ 	.word	0x00000000


	//----- nvinfo : EIATTR_FRAME_SIZE
	.align		4
.L_16398:
        /*18018*/ 	.byte	0x04, 0x11
        /*1801a*/ 	.short	(.L_16400 - .L_16399)
	.align		4
.L_16399:
        /*1801c*/ 	.word	index@($_ZN7cutlass13device_kernelIN5flash19enable_sm80_to_sm89INS1_16FlashAttnBwdSm80INS1_25CollectiveMainloopBwdSm80ILi2ELi2EN4cute5tupleIJNS5_1CILi128EEES8_NS7_ILi64EEEEEENS_10bfloat16_tEfNS_4arch4Sm80ELb0ELb0ELb1ELb0ELb1ELb0ELb0ELb0ELi2ELi4ELi4ELi4ELb0EEENS1_24CollectiveEpilogueBwdGQAISA_fSD_Li256ELb0ELb1EEENS1_19SingleTileSchedulerILb0ELb0ELb0ELi128EEEEEEEEEvNT_6ParamsE$_ZN4cute3eso3ESOILb1ELb0EJNS_6LayoutINS_5tupleIJNS3_IJNS_1CILi8EEENS4_ILi1EEEEEENS4_ILi2EEEEEENS3_IJNS3_IJS6_NS4_ILi0EEEEEENS4_ILi64EEEEEEEENS_10ViewEngineIPN7cutlass10bfloat16_tEEEEEC2ERKSE_RKSJ_)
        /*18020*/ 	.word	0x00000000


	//----- nvinfo : EIATTR_FRAME_SIZE
	.align		4
.L_16400:
        /*18024*/ 	.byte	0x04, 0x11
        /*18026*/ 	.short	(.L_16402 - .L_16401)
	.align		4
.L_16401:
        /*18028*/ 	.word	index@($_ZN7cutlass13device_kernelIN5flash19enable_sm80_to_sm89INS1_16FlashAttnBwdSm80INS1_25CollectiveMainloopBwdSm80ILi2ELi2EN4cute5tupleIJNS5_1CILi128EEES8_NS7_ILi64EEEEEENS_10bfloat16_tEfNS_4arch4Sm80ELb0ELb0ELb1ELb0ELb1ELb0ELb0ELb0ELi2ELi4ELi4ELi4ELb0EEENS1_24CollectiveEpilogueBwdGQAISA_fSD_Li256ELb0ELb1EEENS1_19SingleTileSchedulerILb0ELb0ELb0ELi128EEEEEEEEEvNT_6ParamsE$_ZN4cute3eso3ESOILb1ELb0EJNS_6LayoutINS_5tupleIJNS3_IJNS_1CILi8EEENS4_ILi1EEEEEENS4_ILi2EEEEEENS3_IJNS3_IJS6_NS4_ILi0EEEEEENS4_ILi4096EEEEEEEEiEEC2ERKSE_RKi)
        /*1802c*/ 	.word	0x00000000


	//----- nvinfo : EIATTR_FRAME_SIZE
	.align		4
.L_16402:
        /*18030*/ 	.byte	0x04, 0x11
        /*18032*/ 	.short	(.L_16404 - .L_16403)
	.align		4
.L_16403:
        /*18034*/ 	.word	index@($_ZN7cutlass13device_kernelIN5flash19enable_sm80_to_sm89INS1_16FlashAttnBwdSm80INS1_25CollectiveMainloopBwdSm80ILi2ELi2EN4cute5tupleIJNS5_1CILi128EEES8_NS7_ILi64EEEEEENS_10bfloat16_tEfNS_4arch4Sm80ELb0ELb0ELb1ELb0ELb1ELb0ELb0ELb0ELi2ELi4ELi4ELi4ELb0EEENS1_24CollectiveEpilogueBwdGQAISA_fSD_Li256ELb0ELb1EEENS1_19SingleTileSchedulerILb0ELb0ELb0ELi128EEEEEEEEEvNT_6ParamsE$_ZN4cute3eso3ESOILb1ELb0EJNS_6LayoutINS_5tupleIJNS3_IJNS_1CILi8EEENS4_ILi1EEEEEENS4_ILi2EEEEEENS3_IJNS3_IJS6_NS4_ILi0EEEEEENS4_ILi4096EEEEEEEENS_10ViewEngineINS_8smem_ptrIPN7cutlass10bfloat16_tEEEEEEEC2ERKSE_RKSL_)
        /*18038*/ 	.word	0x00000000


	//----- nvinfo : EIATTR_FRAME_SIZE
	.align		4
.L_16404:
        /*1803c*/ 	.byte	0x04, 0x11
        /*1803e*/ 	.short	(.L_16406 - .L_16405)
	.align		4
.L_16405:
        /*18040*/ 	.word	index@($_ZN7cutlass13device_kernelIN5flash19enable_sm80_to_sm89INS1_16FlashAttnBwdSm80INS1_25CollectiveMainloopBwdSm80ILi2ELi2EN4cute5tupleIJNS5_1CILi128EEES8_NS7_ILi64EEEEEENS_10bfloat16_tEfNS_4arch4Sm80ELb0ELb0ELb1ELb0ELb1ELb0ELb0ELb0ELi2ELi4ELi4ELi4ELb0EEENS1_24CollectiveEpilogueBwdGQAISA_fSD_Li256ELb0ELb1EEENS1_19SingleTileSchedulerILb0ELb0ELb0ELi128EEEEEEEEEvNT_6ParamsE$_ZN4cute3eso3ESOILb1ELb0EJNS_6LayoutINS_5tupleIJNS3_IJNS_1CILi8EEENS4_ILi1EEEEEENS3_IJNS4_ILi4EEEEEEEEENS3_IJNS3_IJS6_NS4_ILi0EEEEEENS3_IJS5_EEEEEEEENS_10ViewEngineIPN7cutlass10bfloat16_tEEEEEC2ERKSF_RKSK_)
        /*18044*/ 	.word	0x00000000


	//----- nvinfo : EIATTR_FRAME_SIZE
	.align		4
.L_16406:
        /*18048*/ 	.byte	0x04, 0x11
        /*1804a*/ 	.short	(.L_16408 - .L_16407)
	.align		4
.L_16407:
        /*1804c*/ 	.word	index@($_ZN7cutlass13device_kernelIN5flash19enable_sm80_to_sm89INS1_16FlashAttnBwdSm80INS1_25CollectiveMainloopBwdSm80ILi2ELi2EN4cute5tupleIJNS5_1CILi128EEES8_NS7_ILi64EEEEEENS_10bfloat16_tEfNS_4arch4Sm80ELb0ELb0ELb1ELb0ELb1ELb0ELb0ELb0ELi2ELi4ELi4ELi4ELb0EEENS1_24CollectiveEpilogueBwdGQAISA_fSD_Li256ELb0ELb1EEENS1_19SingleTileSchedulerILb0ELb0ELb0ELi128EEEEEEEEEvNT_6ParamsE$_ZN4cute3eso3ESOILb1ELb0EJNS_6LayoutINS_5tupleIJNS3_IJNS_1CILi8EEENS4_ILi1EEEEEENS3_IJNS4_ILi4EEEEEEEEENS3_IJNS3_IJS6_NS4_ILi0EEEEEENS3_IJNS4_ILi2048EEEEEEEEEEENS_10ViewEngineINS_8smem_ptrIPN7cutlass10bfloat16_tEEEEEEEC2ERKSG_RKSN_)
        /*18050*/ 	.word	0x00000000


	//----- nvinfo : EIATTR_FRAME_SIZE
	.align		4
.L_16408:
        /*18054*/ 	.byte	0x04, 0x11
        /*18056*/ 	.short	(.L_16410 - .L_16409)
	.align		4
.L_16409:
        /*18058*/ 	.word	index@($_ZN7cutlass13device_kernelIN5flash19enable_sm80_to_sm89INS1_16FlashAttnBwdSm80INS1_25CollectiveMainloopBwdSm80ILi2ELi2EN4cute5tupleIJNS5_1CILi128EEES8_NS7_ILi64EEEEEENS_10bfloat16_tEfNS_4arch4Sm80ELb0ELb0ELb1ELb0ELb1ELb0ELb0ELb0ELi2ELi4ELi4ELi4ELb0EEENS1_24CollectiveEpilogueBwdGQAISA_fSD_Li256ELb0ELb1EEENS1_19SingleTileSchedulerILb0ELb0ELb0ELi128EEEEEEEEEvNT_6ParamsE$_ZN4cute3eso3ESOILb1ELb0EJNS_6LayoutINS_5tupleIJNS3_IJNS_1CILi8EEENS4_ILi1EEEEEENS3_IJNS4_ILi2EEEEEEEEENS3_IJNS3_IJS6_NS4_ILi0EEEEEENS3_IJS5_EEEEEEEENS_10ViewEngineIPN7cutlass10bfloat16_tEEEEEC2ERKSF_RKSK_)
        /*1805c*/ 	.word	0x00000000


	//----- nvinfo : EIATTR_FRAME_SIZE
	.align		4
.L_16410:
        /*18060*/ 	.byte	0x04, 0x11
        /*18062*/ 	.short	(.L_16412 - .L_16411)
	.align		4
.L_16411:
        /*18064*/ 	.word	index@($_ZN7cutlass13device_kernelIN5flash19enable_sm80_to_sm89INS1_16FlashAttnBwdSm80INS1_25CollectiveMainloopBwdSm80ILi2ELi2EN4cute5tupleIJNS5_1CILi128EEES8_NS7_ILi64EEEEEENS_10bfloat16_tEfNS_4arch4Sm80ELb0ELb0ELb1ELb0ELb1ELb0ELb0ELb0ELi2ELi4ELi4ELi4ELb0EEENS1_24CollectiveEpilogueBwdGQAISA_fSD_Li256ELb0ELb1EEENS1_19SingleTileSchedulerILb0ELb0ELb0ELi128EEEEEEEEEvNT_6ParamsE$_ZN4cute3eso3ESOILb1ELb0EJNS_6LayoutINS_5tupleIJNS3_IJNS_1CILi8EEENS4_ILi1EEEEEENS3_IJNS4_ILi2EEEEEEEEENS3_IJNS3_IJS6_NS4_ILi0EEEEEENS3_IJNS4_ILi8192EEEEEEEEEEENS_10ViewEngineINS_8smem_ptrIPN7cutlass10bfloat16_tEEEEEEEC2ERKSG_RKSN_)
        /*18068*/ 	.word	0x00000000


	//----- nvinfo : EIATTR_FRAME_SIZE
	.align		4
.L_16412:
        /*1806c*/ 	.byte	0x04, 0x11
        /*1806e*/ 	.short	(.L_16414 - .L_16413)
	.align		4
.L_16413:
        /*18070*/ 	.word	index@($_ZN7cutlass13device_kernelIN5flash19enable_sm80_to_sm89INS1_16FlashAttnBwdSm80INS1_25CollectiveMainloopBwdSm80ILi2ELi2EN4cute5tupleIJNS5_1CILi128EEES8_NS7_ILi64EEEEEENS_10bfloat16_tEfNS_4arch4Sm80ELb0ELb0ELb1ELb0ELb1ELb0ELb0ELb0ELi2ELi4ELi4ELi4ELb0EEENS1_24CollectiveEpilogueBwdGQAISA_fSD_Li256ELb0ELb1EEENS1_19SingleTileSchedulerILb0ELb0ELb0ELi128EEEEEEEEEvNT_6ParamsE$_ZN4cute3eso3ESOILb1ELb0EJNS_6LayoutINS_5tupleIJNS3_IJNS_1CILi8EEENS4_ILi1EEEEEENS3_IJNS4_ILi2EEEEEEEEENS3_IJNS3_IJS6_NS4_ILi0EEEEEENS3_IJNS4_ILi64EEEEEEEEEEENS_10ViewEngineIPN7cutlass10bfloat16_tEEEEEC2ERKSG_RKSL_)
        /*18074*/ 	.word	0x00000000


	//----- nvinfo : EIATTR_FRAME_SIZE
	.align		4
.L_16414:
        /*18078*/ 	.byte	0x04, 0x11
        /*1807a*/ 	.short	(.L_16416 - .L_16415)
	.align		4
.L_16415:
        /*1807c*/ 	.word	index@($_ZN7cutlass13device_kernelIN5flash19enable_sm80_to_sm89INS1_16FlashAttnBwdSm80INS1_25CollectiveMainloopBwdSm80ILi2ELi2EN4cute5tupleIJNS5_1CILi128EEES8_NS7_ILi64EEEEEENS_10bfloat16_tEfNS_4arch4Sm80ELb0ELb0ELb1ELb0ELb1ELb0ELb0ELb0ELi2ELi4ELi4ELi4ELb0EEENS1_24CollectiveEpilogueBwdGQAISA_fSD_Li256ELb0ELb1EEENS1_19SingleTileSchedulerILb0ELb0ELb0ELi128EEEEEEEEEvNT_6ParamsE$_ZN4cute3eso3ESOILb1ELb0EJNS_6LayoutINS_5tupleIJNS3_IJNS_1CILi8EEENS4_ILi1EEEEEENS3_IJNS4_ILi2EEEEEEEEENS3_IJNS3_IJS6_NS4_ILi0EEEEEENS3_IJNS4_ILi4096EEEEEEEEEEENS_10ViewEngineINS_8smem_ptrIPN7cutlass10bfloat16_tEEEEEEEC2ERKSG_RKSN_)
        /*18080*/ 	.word	0x00000000


	//----- nvinfo : EIATTR_FRAME_SIZE
	.align		4
.L_16416:
        /*18084*/ 	.byte	0x04, 0x11
        /*18086*/ 	.short	(.L_16418 - .L_16417)
	.align		4
.L_16417:
        /*18088*/ 	.word	index@($_ZN7cutlass13device_kernelIN5flash19enable_sm80_to_sm89INS1_16FlashAttnBwdSm80INS1_25CollectiveMainloopBwdSm80ILi2ELi2EN4cute5tupleIJNS5_1CILi128EEES8_NS7_ILi64EEEEEENS_10bfloat16_tEfNS_4arch4Sm80ELb0ELb0ELb1ELb0ELb1ELb0ELb0ELb0ELi2ELi4ELi4ELi4ELb0EEENS1_24CollectiveEpilogueBwdGQAISA_fSD_Li256ELb0ELb1EEENS1_19SingleTileSchedulerILb0ELb0ELb0ELi128EEEEEEEEEvNT_6ParamsE$_ZN4cute3eso3ESOILb1ELb0EJNS_6LayoutINS_5tupleIJNS3_IJNS_1CILi8EEENS4_ILi1EEEEEEEEENS3_IJNS3_IJS6_NS4_ILi0EEEEEEEEEEElEEC2ERKSC_RKl)
        /*1808c*/ 	.word	0x00000000


	//----- nvinfo : EIATTR_FRAME_SIZE
	.align		4
.L_16418:
        /*18090*/ 	.byte	0x04, 0x11
        /*18092*/ 	.short	(.L_16420 - .L_16419)
	.align		4
.L_16419:
        /*18094*/ 	.word	index@($_ZN7cutlass13device_kernelIN5flash19enable_sm80_to_sm89INS1_16FlashAttnBwdSm80INS1_25CollectiveMainloopBwdSm80ILi2ELi2EN4cute5tupleIJNS5_1CILi128EEES8_NS7_ILi64EEEEEENS_10bfloat16_tEfNS_4arch4Sm80ELb0ELb0ELb1ELb0ELb1ELb0ELb0ELb0ELi2ELi4ELi4ELi4ELb0EEENS1_24CollectiveEpilogueBwdGQAISA_fSD_Li256ELb0ELb1EEENS1_19SingleTileSchedulerILb0ELb0ELb0ELi128EEEEEEEEEvNT_6ParamsE$_ZN4cute3eso3ESOILb1ELb0EJNS_6LayoutINS_5tupleIJNS3_IJNS_1CILi8EEENS4_ILi1EEEEEEEEENS3_IJNS3_IJS6_NS4_ILi0EEEEEEEEEEEiEEC2ERKSC_RKi)
        /*18098*/ 	.word	0x00000000


	//----- nvinfo : EIATTR_FRAME_SIZE
	.align		4
.L_16420:
        /*1809c*/ 	.byte	0x04, 0x11
        /*1809e*/ 	.short	(.L_16422 - .L_16421)
	.align		4
.L_16421:
        /*180a0*/ 	.word	index@($_ZN7cutlass13device_kernelIN5flash19enable_sm80_to_sm89INS1_16FlashAttnBwdSm80INS1_25CollectiveMainloopBwdSm80ILi2ELi2EN4cute5tupleIJNS5_1CILi128EEES8_NS7_ILi64EEEEEENS_10bfloat16_tEfNS_4arch4Sm80ELb0ELb0ELb1ELb0ELb1ELb0ELb0ELb0ELi2ELi4ELi4ELi4ELb0EEENS1_24CollectiveEpilogueBwdGQAISA_fSD_Li256ELb0ELb1EEENS1_19SingleTileSchedulerILb0ELb0ELb0ELi128EEEEEEEEEvNT_6ParamsE$_ZN4cute3eso3ESOILb1ELb0EJNS_6LayoutINS_5tupleIJNS3_IJNS_1CILi8EEENS4_ILi1EEEEEEEEENS3_IJNS3_IJS6_NS4_ILi0EEEEEEEEEEENS_10ViewEngineIPN7cutlass10bfloat16_tEEEEEC2ERKSC_RKSH_)
        /*180a4*/ 	.word	0x00000000


	//----- nvinfo : EIATTR_FRAME_SIZE
	.align		4
.L_16422:
        /*180a8*/ 	.byte	0x04, 0x11
        /*180aa*/ 	.short	(.L_16424 - .L_16423)
	.align		4
.L_16423:
        /*180ac*/ 	.word	index@($_ZN7cutlass13device_kernelIN5flash19enable_sm80_to_sm89INS1_16FlashAttnBwdSm80INS1_25CollectiveMainloopBwdSm80ILi2ELi2EN4cute5tupleIJNS5_1CILi128EEES8_NS7_ILi64EEEEEENS_10bfloat16_tEfNS_4arch4Sm80ELb0ELb0ELb1ELb0ELb1ELb0ELb0ELb0ELi2ELi4ELi4ELi4ELb0EEENS1_24CollectiveEpilogueBwdGQAISA_fSD_Li256ELb0ELb1EEENS1_19SingleTileSchedulerILb0ELb0ELb0ELi128EEEEEEEEEvNT_6ParamsE$_ZN4cute3eso3ESOILb1ELb0EJNS_6LayoutINS_5tupleIJNS3_IJNS_1CILi8EEENS4_ILi1EEEEEEEEENS3_IJNS3_IJS6_NS4_ILi0EEEEEEEEEEENS_10ViewEngineINS_8smem_ptrIPN7cutlass10bfloat16_tEEEEEEEC2ERKSC_RKSJ_)
        /*180b0*/ 	.word	0x00000000


	//----- nvinfo : EIATTR_FRAME_SIZE
	.align		4
.L_16424:
        /*180b4*/ 	.byte	0x04, 0x11
        /*180b6*/ 	.short	(.L_16426 - .L_16425)
	.align		4
.L_16425:
        /*180b8*/ 	.word	index@($_ZN7cutlass13device_kernelIN5flash19enable_sm80_to_sm89INS1_16FlashAttnBwdSm80INS1_25CollectiveMainloopBwdSm80ILi2ELi2EN4cute5tupleIJNS5_1CILi128EEES8_NS7_ILi64EEEEEENS_10bfloat16_tEfNS_4arch4Sm80ELb0ELb0ELb1ELb0ELb1ELb0ELb0ELb0ELi2ELi4ELi4ELi4ELb0EEENS1_24CollectiveEpilogueBwdGQAISA_fSD_Li256ELb0ELb1EEENS1_19SingleTileSchedulerILb0ELb0ELb0ELi128EEEEEEEEEvNT_6ParamsE$_ZN4cute3eso3ESOILb1ELb0EJNS_6LayoutINS_5tupleIJNS3_IJNS_1CILi8EEENS4_ILi1EEEEEEEEENS3_IJNS3_IJS6_NS4_ILi0EEEEEEEEEEENS_10ViewEngineINS_8gmem_ptrIPKN7cutlass10bfloat16_tEEEEEEEC2ERKSC_RKSK_)
        /*180bc*/ 	.word	0x00000000


	//----- nvinfo : EIATTR_FRAME_SIZE
	.align		4
.L_16426:
        /*180c0*/ 	.byte	0x04, 0x11
        /*180c2*/ 	.short	(.L_16428 - .L_16427)
	.align		4
.L_16427:
        /*180c4*/ 	.word	index@($_ZN7cutlass13device_kernelIN5flash19enable_sm80_to_sm89INS1_16FlashAttnBwdSm80INS1_25CollectiveMainloopBwdSm80ILi2ELi2EN4cute5tupleIJNS5_1CILi128EEES8_NS7_ILi64EEEEEENS_10bfloat16_tEfNS_4arch4Sm80ELb0ELb0ELb1ELb0ELb1ELb0ELb0ELb0ELi2ELi4ELi4ELi4ELb0EEENS1_24CollectiveEpilogueBwdGQAISA_fSD_Li256ELb0ELb1EEENS1_19SingleTileSchedulerILb0ELb0ELb0ELi128EEEEEEEEEvNT_6ParamsE$_ZN4cute3eso3ESOILb1ELb0EJNS_6LayoutINS_5tupleIJNS3_IJNS_1CILi4EEENS4_ILi1EEEEEES6_EEENS3_IJNS3_IJS6_NS4_ILi0EEEEEES9_EEEEEiEEC2ERKSC_RKi)
        /*180c8*/ 	.word	0x00000000


	//----- nvinfo : EIATTR_FRAME_SIZE
	.align		4
.L_16428:
        /*180cc*/ 	.byte	0x04, 0x11
        /*180ce*/ 	.short	(.L_16430 - .L_16429)
	.align		4
.L_16429:
        /*180d0*/ 	.word	index@($_ZN7cutlass13device_kernelIN5flash19enable_sm80_to_sm89INS1_16FlashAttnBwdSm80INS1_25CollectiveMainloopBwdSm80ILi2ELi2EN4cute5tupleIJNS5_1CILi128EEES8_NS7_ILi64EEEEEENS_10bfloat16_tEfNS_4arch4Sm80ELb0ELb0ELb1ELb0ELb1ELb0ELb0ELb0ELi2ELi4ELi4ELi4ELb0EEENS1_24CollectiveEpilogueBwdGQAISA_fSD_Li256ELb0ELb1EEENS1_19SingleTileSchedulerILb0ELb0ELb0ELi128EEEEEEEEEvNT_6ParamsE$_ZN4cute3eso3ESOILb1ELb0EJNS_6LayoutINS_5tupleIJNS3_IJNS_1CILi4EEENS4_ILi1EEEEEES6_EEENS3_IJNS3_IJS6_NS4_ILi0EEEEEES9_EEEEENS_10ViewEngineINS_8smem_ptrIPfEEEEEEC2ERKSC_RKSH_)
        /*180d4*/ 	.word	0x00000000


	//----- nvinfo : EIATTR_FRAME_SIZE
	.align		4
.L_16430:
        /*180d8*/ 	.byte	0x04, 0x11
        /*180da*/ 	.short	(.L_16432 - .L_16431)
	.align		4
.L_16431:
        /*180dc*/ 	.word	index@($_ZN7cutlass13device_kernelIN5flash19enable_sm80_to_sm89INS1_16FlashAttnBwdSm80INS1_25CollectiveMainloopBwdSm80ILi2ELi2EN4cute5tupleIJNS5_1CILi128EEES8_NS7_ILi64EEEEEENS_10bfloat16_tEfNS_4arch4Sm80ELb0ELb0ELb1ELb0ELb1ELb0ELb0ELb0ELi2ELi4ELi4ELi4ELb0EEENS1_24CollectiveEpilogueBwdGQAISA_fSD_Li256ELb0ELb1EEENS1_19SingleTileSchedulerILb0ELb0ELb0ELi128EEEEEEEEEvNT_6ParamsE$_ZN4cute3eso3ESOILb1ELb0EJNS_6LayoutINS_5tupleIJNS3_IJNS_1CILi4EEENS4_ILi1EEEEEES6_EEENS3_IJNS3_IJS6_NS4_ILi0EEEEEES9_EEEEENS_10ViewEngineINS_8gmem_ptrIPKfEEEEEEC2ERKSC_RKSI_)
        /*180e0*/ 	.word	0x00000000


	//----- nvinfo : EIATTR_FRAME_SIZE
	.align		4
.L_16432:
        /*180e4*/ 	.byte	0x04, 0x11
        /*180e6*/ 	.short	(.L_16434 - .L_16433)
	.align		4
.L_16433:
        /*180e8*/ 	.word	index@($_ZN7cutlass13device_kernelIN5flash19enable_sm80_to_sm89INS1_16FlashAttnBwdSm80INS1_25CollectiveMainloopBwdSm80ILi2ELi2EN4cute5tupleIJNS5_1CILi128EEES8_NS7_ILi64EEEEEENS_10bfloat16_tEfNS_4arch4Sm80ELb0ELb0ELb1ELb0ELb1ELb0ELb0ELb0ELi2ELi4ELi4ELi4ELb0EEENS1_24CollectiveEpilogueBwdGQAISA_fSD_Li256ELb0ELb1EEENS1_19SingleTileSchedulerILb0ELb0ELb0ELi128EEEEEEEEEvNT_6ParamsE$_ZN4cute3eso3ESOILb1ELb0EJNS_6LayoutINS_5tupleIJNS3_IJNS_1CILi4EEENS4_ILi1EEEEEEEEENS3_IJNS3_IJS6_NS4_ILi0EEEEEEEEEEENS_10ViewEngineIPjEEEEC2ERKSC_RKSF_)
        /*180ec*/ 	.word	0x00000000


	//----- nvinfo : EIATTR_FRAME_SIZE
	.align		4
.L_16434:
        /*180f0*/ 	.byte	0x04, 0x11
        /*180f2*/ 	.short	(.L_16436 - .L_16435)
	.align		4
.L_16435:
        /*180f4*/ 	.word	index@($_ZN7cutlass13device_kernelIN5flash19enable_sm80_to_sm89INS1_16FlashAttnBwdSm80INS1_25CollectiveMainloopBwdSm80ILi2ELi2EN4cute5tupleIJNS5_1CILi128EEES8_NS7_ILi64EEEEEENS_10bfloat16_tEfNS_4arch4Sm80ELb0ELb0ELb1ELb0ELb1ELb0ELb0ELb0ELi2ELi4ELi4ELi4ELb0EEENS1_24CollectiveEpilogueBwdGQAISA_fSD_Li256ELb0ELb1EEENS1_19SingleTileSchedulerILb0ELb0ELb0ELi128EEEEEEEEEvNT_6ParamsE$_ZN4cute3eso3ESOILb1ELb0EJNS_6LayoutINS_5tupleIJNS3_IJNS_1CILi4EEENS4_ILi1EEEEEEEEENS3_IJNS3_IJS6_NS4_ILi0EEEEEEEEEEENS_10ViewEngineINS_8smem_ptrIPfEEEEEEC2ERKSC_RKSH_)
        /*180f8*/ 	.word	0x00000000


	//----- nvinfo : EIATTR_FRAME_SIZE
	.align		4
.L_16436:
        /*180fc*/ 	.byte	0x04, 0x11
        /*180fe*/ 	.short	(.L_16438 - .L_16437)
	.align		4
.L_16437:
        /*18100*/ 	.word	index@($_ZN7cutlass13device_kernelIN5flash19enable_sm80_to_sm89INS1_16FlashAttnBwdSm80INS1_25CollectiveMainloopBwdSm80ILi2ELi2EN4cute5tupleIJNS5_1CILi128EEES8_NS7_ILi64EEEEEENS_10bfloat16_tEfNS_4arch4Sm80ELb0ELb0ELb1ELb0ELb1ELb0ELb0ELb0ELi2ELi4ELi4ELi4ELb0EEENS1_24CollectiveEpilogueBwdGQAISA_fSD_Li256ELb0ELb1EEENS1_19SingleTileSchedulerILb0ELb0ELb0ELi128EEEEEEEEEvNT_6ParamsE$_ZN4cute3eso3ESOILb1ELb0EJNS_6LayoutINS_5tupleIJNS3_IJNS_1CILi4EEENS4_ILi1EEEEEEEEENS3_IJNS3_IJS6_NS4_ILi0EEEEEEEEEEENS_10ViewEngineINS_8gmem_ptrIPKfEEEEEEC2ERKSC_RKSI_)
        /*18104*/ 	.word	0x00000000


	//----- nvinfo : EIATTR_FRAME_SIZE
	.align		4
.L_16438:
        /*18108*/ 	.byte	0x04, 0x11
        /*1810a*/ 	.short	(.L_16440 - .L_16439)
	.align		4
.L_16439:
        /*1810c*/ 	.word	index@($_ZN7cutlass13device_kernelIN5flash19enable_sm80_to_sm89INS1_16FlashAttnBwdSm80INS1_25CollectiveMainloopBwdSm80ILi2ELi2EN4cute5tupleIJNS5_1CILi128EEES8_NS7_ILi64EEEEEENS_10bfloat16_tEfNS_4arch4Sm80ELb0ELb0ELb1ELb0ELb1ELb0ELb0ELb0ELi2ELi4ELi4ELi4ELb0EEENS1_24CollectiveEpilogueBwdGQAISA_fSD_Li256ELb0ELb1EEENS1_19SingleTileSchedulerILb0ELb0ELb0ELi128EEEEEEEEEvNT_6ParamsE$_ZN4cute3eso3ESOILb1ELb0EJNS_6LayoutINS_5tupleIJNS3_IJNS_1CILi2EEES5_S5_EEES5_EEENS3_IJNS3_IJNS4_ILi1EEES5_NS4_ILi4EEEEEENS4_ILi8EEEEEEEEiEEC2ERKSD_RKi)
        /*18110*/ 	.word	0x00000000


	//----- nvinfo : EIATTR_FRAME_SIZE
	.align		4
.L_16440:
        /*18114*/ 	.byte	0x04, 0x11
        /*18116*/ 	.short	(.L_16442 - .L_16441)
	.align		4
.L_16441:
        /*18118*/ 	.word	index@($_ZN7cutlass13device_kernelIN5flash19enable_sm80_to_sm89INS1_16FlashAttnBwdSm80INS1_25CollectiveMainloopBwdSm80ILi2ELi2EN4cute5tupleIJNS5_1CILi128EEES8_NS7_ILi64EEEEEENS_10bfloat16_tEfNS_4arch4Sm80ELb0ELb0ELb1ELb0ELb1ELb0ELb0ELb0ELi2ELi4ELi4ELi4ELb0EEENS1_24CollectiveEpilogueBwdGQAISA_fSD_Li256ELb0ELb1EEENS1_19SingleTileSchedulerILb0ELb0ELb0ELi128EEEEEEEEEvNT_6ParamsE$_ZN4cute3eso3ESOILb1ELb0EJNS_6LayoutINS_5tupleIJNS3_IJNS_1CILi2EEES5_S5_EEES5_EEENS3_IJNS3_IJNS4_ILi1EEES5_NS4_ILi4EEEEEENS4_ILi8EEEEEEEENS_10ViewEngineIPN7cutlass10bfloat16_tEEEEEC2ERKSD_RKSI_)
        /*1811c*/ 	.word	0x00000000


	//----- nvinfo : EIATTR_FRAME_SIZE
	.align		4
.L_16442:
        /*18120*/ 	.byte	0x04, 0x11
        /*18122*/ 	.short	(.L_16444 - .L_16443)
	.align		4
.L_16443:
        /*18124*/ 	.word	index@($_ZN7cutlass13device_kernelIN5flash19enable_sm80_to_sm89INS1_16FlashAttnBwdSm80INS1_25CollectiveMainloopBwdSm80ILi2ELi2EN4cute5tupleIJNS5_1CILi128EEES8_NS7_ILi64EEEEEENS_10bfloat16_tEfNS_4arch4Sm80ELb0ELb0ELb1ELb0ELb1ELb0ELb0ELb0ELi2ELi4ELi4ELi4ELb0EEENS1_24CollectiveEpilogueBwdGQAISA_fSD_Li256ELb0ELb1EEENS1_19SingleTileSchedulerILb0ELb0ELb0ELi128EEEEEEEEEvNT_6ParamsE$_ZN4cute3eso3ESOILb1ELb0EJNS_6LayoutINS_5tupleIJNS3_IJNS_1CILi2EEES5_S5_EEES5_EEENS3_IJNS3_IJNS4_ILi1EEES5_NS4_ILi4EEEEEENS4_ILi64EEEEEEEEiEEC2ERKSD_RKi)
        /*18128*/ 	.word	0x00000000


	//----- nvinfo : EIATTR_FRAME_SIZE
	.align		4
.L_16444:
        /*1812c*/ 	.byte	0x04, 0x11
        /*1812e*/ 	.short	(.L_16446 - .L_16445)
	.align		4
.L_16445:
        /*18130*/ 	.word	index@($_ZN7cutlass13device_kernelIN5flash19enable_sm80_to_sm89INS1_16FlashAttnBwdSm80INS1_25CollectiveMainloopBwdSm80ILi2ELi2EN4cute5tupleIJNS5_1CILi128EEES8_NS7_ILi64EEEEEENS_10bfloat16_tEfNS_4arch4Sm80ELb0ELb0ELb1ELb0ELb1ELb0ELb0ELb0ELi2ELi4ELi4ELi4ELb0EEENS1_24CollectiveEpilogueBwdGQAISA_fSD_Li256ELb0ELb1EEENS1_19SingleTileSchedulerILb0ELb0ELb0ELi128EEEEEEEEEvNT_6ParamsE$_ZN4cute3eso3ESOILb1ELb0EJNS_6LayoutINS_5tupleIJNS3_IJNS_1CILi2EEES5_S5_EEES5_EEENS3_IJNS3_IJNS4_ILi1EEES5_NS4_ILi4EEEEEENS4_ILi64EEEEEEEENS_10ViewEngineIPN7cutlass10bfloat16_tEEEEEC2ERKSD_RKSI_)
        /*18134*/ 	.word	0x00000000


	//----- nvinfo : EIATTR_FRAME_SIZE
	.align		4
.L_16446:
        /*18138*/ 	.byte	0x04, 0x11
        /*1813a*/ 	.short	(.L_16448 - .L_16447)
	.align		4
.L_16447:
        /*1813c*/ 	.word	index@($_ZN7cutlass13device_kernelIN5flash19enable_sm80_to_sm89INS1_16FlashAttnBwdSm80INS1_25CollectiveMainloopBwdSm80ILi2ELi2EN4cute5tupleIJNS5_1CILi128EEES8_NS7_ILi64EEEEEENS_10bfloat16_tEfNS_4arch4Sm80ELb0ELb0ELb1ELb0ELb1ELb0ELb0ELb0ELi2ELi4ELi4ELi4ELb0EEENS1_24CollectiveEpilogueBwdGQAISA_fSD_Li256ELb0ELb1EEENS1_19SingleTileSchedulerILb0ELb0ELb0ELi128EEEEEEEEEvNT_6ParamsE$_ZN4cute3eso3ESOILb1ELb0EJNS_6LayoutINS_5tupleIJNS3_IJNS_1CILi2EEES5_S5_EEEEEENS3_IJNS3_IJNS4_ILi1EEES5_NS4_ILi4EEEEEEEEEEEiEEC2ERKSC_RKi)
        /*18140*/ 	.word	0x00000000


	//----- nvinfo : EIATTR_FRAME_SIZE
	.align		4
.L_16448:
        /*18144*/ 	.byte	0x04, 0x11
        /*18146*/ 	.short	(.L_16450 - .L_16449)
	.align		4
.L_16449:
        /*18148*/ 	.word	index@($_ZN7cutlass13device_kernelIN5flash19enable_sm80_to_sm89INS1_16FlashAttnBwdSm80INS1_25CollectiveMainloopBwdSm80ILi2ELi2EN4cute5tupleIJNS5_1CILi128EEES8_NS7_ILi64EEEEEENS_10bfloat16_tEfNS_4arch4Sm80ELb0ELb0ELb1ELb0ELb1ELb0ELb0ELb0ELi2ELi4ELi4ELi4ELb0EEENS1_24CollectiveEpilogueBwdGQAISA_fSD_Li256ELb0ELb1EEENS1_19SingleTileSchedulerILb0ELb0ELb0ELi128EEEEEEEEEvNT_6ParamsE$_ZN4cute3eso3ESOILb1ELb0EJNS_6LayoutINS_5tupleIJNS3_IJNS_1CILi2EEES5_S5_EEEEEENS3_IJNS3_IJNS4_ILi1EEES5_NS4_ILi4EEEEEEEEEEENS_10ViewEngineIPN7cutlass10bfloat16_tEEEEEC2ERKSC_RKSH_)
        /*1814c*/ 	.word	0x00000000


	//----- nvinfo : EIATTR_FRAME_SIZE
	.align		4
.L_16450:
        /*18150*/ 	.byte	0x04, 0x11
        /*18152*/ 	.short	(.L_16452 - .L_16451)
	.align		4
.L_16451:
        /*18154*/ 	.word	index@($_ZN7cutlass13device_kernelIN5flash19enable_sm80_to_sm89INS1_16FlashAttnBwdSm80INS1_25CollectiveMainloopBwdSm80ILi2ELi2EN4cute5tupleIJNS5_1CILi128EEES8_NS7_ILi64EEEEEENS_10bfloat16_tEfNS_4arch4Sm80ELb0ELb0ELb1ELb0ELb1ELb0ELb0ELb0ELi2ELi4ELi4ELi4ELb0EEENS1_24CollectiveEpilogueBwdGQAISA_fSD_Li256ELb0ELb1EEENS1_19SingleTileSchedulerILb0ELb0ELb0ELi128EEEEEEEEEvNT_6ParamsE$_ZN4cute3eso3ESOILb1ELb0EJNS_6LayoutINS_5tupleIJNS3_IJNS_1CILi2EEES5_EEES6_EEENS3_IJNS3_IJNS4_ILi1EEES5_EEENS3_IJNS4_ILi32EEENS4_ILi64EEEEEEEEEEEiEEC2ERKSE_RKi)
        /*18158*/ 	.word	0x00000000


	//----- nvinfo : EIATTR_FRAME_SIZE
	.align		4
.L_16452:
        /*1815c*/ 	.byte	0x04, 0x11
        /*1815e*/ 	.short	(.L_16454 - .L_16453)
	.align		4
.L_16453:
        /*18160*/ 	.word	index@($_ZN7cutlass13device_kernelIN5flash19enable_sm80_to_sm89INS1_16FlashAttnBwdSm80INS1_25CollectiveMainloopBwdSm80ILi2ELi2EN4cute5tupleIJNS5_1CILi128EEES8_NS7_ILi64EEEEEENS_10bfloat16_tEfNS_4arch4Sm80ELb0ELb0ELb1ELb0ELb1ELb0ELb0ELb0ELi2ELi4ELi4ELi4ELb0EEENS1_24CollectiveEpilogueBwdGQAISA_fSD_Li256ELb0ELb1EEENS1_19SingleTileSchedulerILb0ELb0ELb0ELi128EEEEEEEEEvNT_6ParamsE$_ZN4cute3eso3ESOILb1ELb0EJNS_6LayoutINS_5tupleIJNS3_IJNS_1CILi2EEES5_EEES6_EEENS3_IJNS3_IJNS4_ILi1EEES5_EEENS3_IJNS4_ILi32EEENS4_ILi64EEEEEEEEEEENS_10ViewEngineIPN7cutlass10bfloat16_tEEEEEC2ERKSE_RKSJ_)
        /*18164*/ 	.word	0x00000000


	//----- nvinfo : EIATTR_FRAME_SIZE
	.align		4
.L_16454:
        /*18168*/ 	.byte	0x04, 0x11
        /*1816a*/ 	.short	(.L_16456 - .L_16455)
	.align		4
.L_16455:
        /*1816c*/ 	.word	index@($_ZN7cutlass13device_kernelIN5flash19enable_sm80_to_sm89INS1_16FlashAttnBwdSm80INS1_25CollectiveMainloopBwdSm80ILi2ELi2EN4cute5tupleIJNS5_1CILi128EEES8_NS7_ILi64EEEEEENS_10bfloat16_tEfNS_4arch4Sm80ELb0ELb0ELb1ELb0ELb1ELb0ELb0ELb0ELi2ELi4ELi4ELi4ELb0EEENS1_24CollectiveEpilogueBwdGQAISA_fSD_Li256ELb0ELb1EEENS1_19SingleTileSchedulerILb0ELb0ELb0ELi128EEEEEEEEEvNT_6ParamsE$_ZN4cute3eso3ESOILb1ELb0EJNS_6LayoutINS_5tupleIJNS3_IJNS_1CILi2EEES5_EEES5_NS4_ILi8EEEEEENS3_IJNS3_IJNS_11ScaledBasisINS4_ILi1EEEJLi1EEEENS9_IS7_JLi0EEEEEEENS9_INS4_ILi64EEEJLi0EEEENS9_INS4_ILi16EEEJLi1EEEEEEEEENS_15ArithmeticTupleIJiiEEEEEC2ERKSJ_RKSL_)
        /*18170*/ 	.word	0x00000000


	//----- nvinfo : EIATTR_FRAME_SIZE
	.align		4
.L_16456:
        /*18174*/ 	.byte	0x04, 0x11
        /*18176*/ 	.short	(.L_16458 - .L_16457)
	.align		4
.L_16457:
        /*18178*/ 	.word	index@($_ZN7cutlass13device_kernelIN5flash19enable_sm80_to_sm89INS1_16FlashAttnBwdSm80INS1_25CollectiveMainloopBwdSm80ILi2ELi2EN4cute5tupleIJNS5_1CILi128EEES8_NS7_ILi64EEEEEENS_10bfloat16_tEfNS_4arch4Sm80ELb0ELb0ELb1ELb0ELb1ELb0ELb0ELb0ELi2ELi4ELi4ELi4ELb0EEENS1_24CollectiveEpilogueBwdGQAISA_fSD_Li256ELb0ELb1EEENS1_19SingleTileSchedulerILb0ELb0ELb0ELi128EEEEEEEEEvNT_6ParamsE$_ZN4cute3eso3ESOILb1ELb0EJNS_6LayoutINS_5tupleIJNS3_IJNS_1CILi2EEES5_EEES5_NS4_ILi8EEEEEENS3_IJNS3_IJNS_11ScaledBasisINS4_ILi1EEEJLi1EEEENS9_IS7_JLi0EEEEEEENS9_INS4_ILi64EEEJLi0EEEENS9_INS4_ILi16EEEJLi1EEEEEEEEENS_10ViewEngineINS_23ArithmeticTupleIteratorINS_15ArithmeticTupleIJiiEEEEEEEEEC2ERKSJ_RKSP_)
        /*1817c*/ 	.word	0x00000000


	//----- nvinfo : EIATTR_FRAME_SIZE
	.align		4
.L_16458:
        /*18180*/ 	.byte	0x04, 0x11
        /*18182*/ 	.short	(.L_16460 - .L_16459)
	.align		4
.L_16459:
        /*18184*/ 	.word	index@($_ZN7cutlass13device_kernelIN5flash19enable_sm80_to_sm89INS1_16FlashAttnBwdSm80INS1_25CollectiveMainloopBwdSm80ILi2ELi2EN4cute5tupleIJNS5_1CILi128EEES8_NS7_ILi64EEEEEENS_10bfloat16_tEfNS_4arch4Sm80ELb0ELb0ELb1ELb0ELb1ELb0ELb0ELb0ELi2ELi4ELi4ELi4ELb0EEENS1_24CollectiveEpilogueBwdGQAISA_fSD_Li256ELb0ELb1EEENS1_19SingleTileSchedulerILb0ELb0ELb0ELi128EEEEEEEEEvNT_6ParamsE$_ZN4cute3eso3ESOILb1ELb0EJNS_6LayoutINS_5tupleIJNS3_IJNS_1CILi2EEES5_EEENS4_ILi8EEEEEENS3_IJNS3_IJNS4_ILi1EEES5_EEENS4_ILi4EEEEEEEEiEEC2ERKSD_RKi)
        /*18188*/ 	.word	0x00000000


	//----- nvinfo : EIATTR_FRAME_SIZE
	.align		4
.L_16460:
        /*1818c*/ 	.byte	0x04, 0x11
        /*1818e*/ 	.short	(.L_16462 - .L_16461)
	.align		4
.L_16461:
        /*18190*/ 	.word	index@($_ZN7cutlass13device_kernelIN5flash19enable_sm80_to_sm89INS1_16FlashAttnBwdSm80INS1_25CollectiveMainloopBwdSm80ILi2ELi2EN4cute5tupleIJNS5_1CILi128EEES8_NS7_ILi64EEEEEENS_10bfloat16_tEfNS_4arch4Sm80ELb0ELb0ELb1ELb0ELb1ELb0ELb0ELb0ELi2ELi4ELi4ELi4ELb0EEENS1_24CollectiveEpilogueBwdGQAISA_fSD_Li256ELb0ELb1EEENS1_19SingleTileSchedulerILb0ELb0ELb0ELi128EEEEEEEEEvNT_6ParamsE$_ZN4cute3eso3ESOILb1ELb0EJNS_6LayoutINS_5tupleIJNS3_IJNS_1CILi2EEES5_EEENS4_ILi8EEEEEENS3_IJNS3_IJNS4_ILi1EEES5_EEENS4_ILi4EEEEEEEENS_10ViewEngineIPN7cutlass10bfloat16_tEEEEEC2ERKSD_RKSI_)
        /*18194*/ 	.word	0x00000000


	//----- nvinfo : EIATTR_FRAME_SIZE
	.align		4
.L_16462:
        /*18198*/ 	.byte	0x04, 0x11
        /*1819a*/ 	.short	(.L_16464 - .L_16463)
	.align		4
.L_16463:
        /*1819c*/ 	.word	index@($_ZN7cutlass13device_kernelIN5flash19enable_sm80_to_sm89INS1_16FlashAttnBwdSm80INS1_25CollectiveMainloopBwdSm80ILi2ELi2EN4cute5tupleIJNS5_1CILi128EEES8_NS7_ILi64EEEEEENS_10bfloat16_tEfNS_4arch4Sm80ELb0ELb0ELb1ELb0ELb1ELb0ELb0ELb0ELi2ELi4ELi4ELi4ELb0EEENS1_24CollectiveEpilogueBwdGQAISA_fSD_Li256ELb0ELb1EEENS1_19SingleTileSchedulerILb0ELb0ELb0ELi128EEEEEEEEEvNT_6ParamsE$_ZN4cute3eso3ESOILb1ELb0EJNS_6LayoutINS_5tupleIJNS3_IJNS_1CILi2EEES5_EEENS3_IJS5_NS4_ILi8EEEEEEEEENS3_IJNS3_IJS5_NS4_ILi4EEEEEENS3_IJNS4_ILi1EEES7_EEEEEEEENS_10ViewEngineIPfEEEEC2ERKSF_RKSI_)
        /*181a0*/ 	.word	0x00000000


	//----- nvinfo : EIATTR_FRAME_SIZE
	.align		4
.L_16464:
        /*181a4*/ 	.byte	0x04, 0x11
        /*181a6*/ 	.short	(.L_16466 - .L_16465)
	.align		4
.L_16465:
        /*181a8*/ 	.word	index@($_ZN7cutlass13device_kernelIN5flash19enable_sm80_to_sm89INS1_16FlashAttnBwdSm80INS1_25CollectiveMainloopBwdSm80ILi2ELi2EN4cute5tupleIJNS5_1CILi128EEES8_NS7_ILi64EEEEEENS_10bfloat16_tEfNS_4arch4Sm80ELb0ELb0ELb1ELb0ELb1ELb0ELb0ELb0ELi2ELi4ELi4ELi4ELb0EEENS1_24CollectiveEpilogueBwdGQAISA_fSD_Li256ELb0ELb1EEENS1_19SingleTileSchedulerILb0ELb0ELb0ELi128EEEEEEEEEvNT_6ParamsE$_ZN4cute3eso3ESOILb1ELb0EJNS_6LayoutINS_5tupleIJNS3_IJNS_1CILi2EEES5_EEENS3_IJS5_NS4_ILi8EEEEEEEEENS3_IJNS3_IJNS_11ScaledBasisIS7_JLi0EEEENSA_INS4_ILi64EEEJLi0EEEEEEENS3_IJNSA_INS4_ILi1EEEJLi1EEEENSA_INS4_ILi16EEEJLi1EEEEEEEEEEEENS_10ViewEngineINS_23ArithmeticTupleIteratorINS_15ArithmeticTupleIJiiEEEEEEEEEC2ERKSL_RKSR_)
        /*181ac*/ 	.word	0x00000000


	//----- nvinfo : EIATTR_FRAME_SIZE
	.align		4
.L_16466:
        /*181b0*/ 	.byte	0x04, 0x11
        /*181b2*/ 	.short	(.L_16468 - .L_16467)
	.align		4
.L_16467:
        /*181b4*/ 	.word	index@($_ZN7cutlass13device_kernelIN5flash19enable_sm80_to_sm89INS1_16FlashAttnBwdSm80INS1_25CollectiveMainloopBwdSm80ILi2ELi2EN4cute5tupleIJNS5_1CILi128EEES8_NS7_ILi64EEEEEENS_10bfloat16_tEfNS_4arch4Sm80ELb0ELb0ELb1ELb0ELb1ELb0ELb0ELb0ELi2ELi4ELi4ELi4ELb0EEENS1_24CollectiveEpilogueBwdGQAISA_fSD_Li256ELb0ELb1EEENS1_19SingleTileSchedulerILb0ELb0ELb0ELi128EEEEEEEEEvNT_6ParamsE$_ZN4cute3eso3ESOILb1ELb0EJNS_6LayoutINS_5tupleIJNS3_IJNS_1CILi2EEES5_EEENS3_IJS5_NS4_ILi8EEEEEEEEENS3_IJNS3_IJNS_11ScaledBasisIS7_JLi0EEEENSA_INS4_ILi64EEEJLi0EEEEEEENS3_IJNSA_INS4_ILi1EEEJLi1EEEENSA_INS4_ILi16EEEJLi1EEEEEEEEEEEENS_10ViewEngineINS_23ArithmeticTupleIteratorINS_15ArithmeticTupleIJNS4_ILi0EEESP_EEEEEEEEEC2ERKSL_RKSS_)
        /*181b8*/ 	.word	0x00000000


	//----- nvinfo : EIATTR_FRAME_SIZE
	.align		4
.L_16468:
        /*181bc*/ 	.byte	0x04, 0x11
        /*181be*/ 	.short	(.L_16470 - .L_16469)
	.align		4
.L_16469:
        /*181c0*/ 	.word	index@($_ZN7cutlass13device_kernelIN5flash19enable_sm80_to_sm89INS1_16FlashAttnBwdSm80INS1_25CollectiveMainloopBwdSm80ILi2ELi2EN4cute5tupleIJNS5_1CILi128EEES8_NS7_ILi64EEEEEENS_10bfloat16_tEfNS_4arch4Sm80ELb0ELb0ELb1ELb0ELb1ELb0ELb0ELb0ELi2ELi4ELi4ELi4ELb0EEENS1_24CollectiveEpilogueBwdGQAISA_fSD_Li256ELb0ELb1EEENS1_19SingleTileSchedulerILb0ELb0ELb0ELi128EEEEEEEEEvNT_6ParamsE$_ZN4cute3eso3ESOILb1ELb0EJNS_6LayoutINS_5tupleIJNS3_IJNS_1CILi2EEES5_EEEEEENS3_IJNS3_IJNS4_ILi8EEENS4_ILi64EEEEEEEEEEEiEEC2ERKSC_RKi)
        /*181c4*/ 	.word	0x00000000


	//----- nvinfo : EIATTR_FRAME_SIZE
	.align		4
.L_16470:
        /*181c8*/ 	.byte	0x04, 0x11
        /*181ca*/ 	.short	(.L_16472 - .L_16471)
	.align		4
.L_16471:
        /*181cc*/ 	.word	index@($_ZN7cutlass13device_kernelIN5flash19enable_sm80_to_sm89INS1_16FlashAttnBwdSm80INS1_25CollectiveMainloopBwdSm80ILi2ELi2EN4cute5tupleIJNS5_1CILi128EEES8_NS7_ILi64EEEEEENS_10bfloat16_tEfNS_4arch4Sm80ELb0ELb0ELb1ELb0ELb1ELb0ELb0ELb0ELi2ELi4ELi4ELi4ELb0EEENS1_24CollectiveEpilogueBwdGQAISA_fSD_Li256ELb0ELb1EEENS1_19SingleTileSchedulerILb0ELb0ELb0ELi128EEEEEEEEEvNT_6ParamsE$_ZN4cute3eso3ESOILb1ELb0EJNS_6LayoutINS_5tupleIJNS3_IJNS_1CILi2EEES5_EEEEEENS3_IJNS3_IJNS4_ILi8EEENS4_ILi64EEEEEEEEEEENS_10ViewEngineINS_8smem_ptrIPfEEEEEEC2ERKSC_RKSH_)
        /*181d0*/ 	.word	0x00000000


	//----- nvinfo : EIATTR_FRAME_SIZE
	.align		4
.L_16472:
        /*181d4*/ 	.byte	0x04, 0x11
        /*181d6*/ 	.short	(.L_16474 - .L_16473)
	.align		4
.L_16473:
        /*181d8*/ 	.word	index@($_ZN7cutlass13device_kernelIN5flash19enable_sm80_to_sm89INS1_16FlashAttnBwdSm80INS1_25CollectiveMainloopBwdSm80ILi2ELi2EN4cute5tupleIJNS5_1CILi128EEES8_NS7_ILi64EEEEEENS_10bfloat16_tEfNS_4arch4Sm80ELb0ELb0ELb1ELb0ELb1ELb0ELb0ELb0ELi2ELi4ELi4ELi4ELb0EEENS1_24CollectiveEpilogueBwdGQAISA_fSD_Li256ELb0ELb1EEENS1_19SingleTileSchedulerILb0ELb0ELb0ELi128EEEEEEEEEvNT_6ParamsE$_ZN4cute3eso3ESOILb1ELb0EJNS_6LayoutINS_5tupleIJNS3_IJNS_1CILi2EEES5_EEEEEENS3_IJNS3_IJNS4_ILi1EEES5_EEEEEEEEiEEC2ERKSB_RKi)
        /*181dc*/ 	.word	0x00000000


	//----- nvinfo : EIATTR_FRAME_SIZE
	.align		4
.L_16474:
        /*181e0*/ 	.byte	0x04, 0x11
        /*181e2*/ 	.short	(.L_16476 - .L_16475)
	.align		4
.L_16475:
        /*181e4*/ 	.word	index@($_ZN7cutlass13device_kernelIN5flash19enable_sm80_to_sm89INS1_16FlashAttnBwdSm80INS1_25CollectiveMainloopBwdSm80ILi2ELi2EN4cute5tupleIJNS5_1CILi128EEES8_NS7_ILi64EEEEEENS_10bfloat16_tEfNS_4arch4Sm80ELb0ELb0ELb1ELb0ELb1ELb0ELb0ELb0ELi2ELi4ELi4ELi4ELb0EEENS1_24CollectiveEpilogueBwdGQAISA_fSD_Li256ELb0ELb1EEENS1_19SingleTileSchedulerILb0ELb0ELb0ELi128EEEEEEEEEvNT_6ParamsE$_ZN4cute3eso3ESOILb1ELb0EJNS_6LayoutINS_5tupleIJNS3_IJNS_1CILi2EEES5_EEEEEENS3_IJNS3_IJNS4_ILi1EEES5_EEEEEEEENS_10ViewEngineIPfEEEEC2ERKSB_RKSE_)
        /*181e8*/ 	.word	0x00000000


	//----- nvinfo : EIATTR_FRAME_SIZE
	.align		4
.L_16476:
        /*181ec*/ 	.byte	0x04, 0x11
        /*181ee*/ 	.short	(.L_16478 - .L_16477)
	.align		4
.L_16477:
        /*181f0*/ 	.word	index@($_ZN7cutlass13device_kernelIN5flash19enable_sm80_to_sm89INS1_16FlashAttnBwdSm80INS1_25CollectiveMainloopBwdSm80ILi2ELi2EN4cute5tupleIJNS5_1CILi128EEES8_NS7_ILi64EEEEEENS_10bfloat16_tEfNS_4arch4Sm80ELb0ELb0ELb1ELb0ELb1ELb0ELb0ELb0ELi2ELi4ELi4ELi4ELb0EEENS1_24CollectiveEpilogueBwdGQAISA_fSD_Li256ELb0ELb1EEENS1_19SingleTileSchedulerILb0ELb0ELb0ELi128EEEEEEEEEvNT_6ParamsE$_ZN4cute3eso3ESOILb1ELb0EJNS_6LayoutINS_5tupleIJNS3_IJNS_1CILi2EEES5_EEEEEENS3_IJNS3_IJNS4_ILi1EEES5_EEEEEEEENS_10ViewEngineIPN7cutlass10bfloat16_tEEEEEC2ERKSB_RKSG_)
        /*181f4*/ 	.word	0x00000000


	//----- nvinfo : EIATTR_FRAME_SIZE
	.align		4
.L_16478:
        /*181f8*/ 	.byte	0x04, 0x11
        /*181fa*/ 	.short	(.L_16480 - .L_16479)
	.align		4
.L_16479:
        /*181fc*/ 	.word	index@($_ZN7cutlass13device_kernelIN5flash19enable_sm80_to_sm89INS1_16FlashAttnBwdSm80INS1_25CollectiveMainloopBwdSm80ILi2ELi2EN4cute5tupleIJNS5_1CILi128EEES8_NS7_ILi64EEEEEENS_10bfloat16_tEfNS_4arch4Sm80ELb0ELb0ELb1ELb0ELb1ELb0ELb0ELb0ELi2ELi4ELi4ELi4ELb0EEENS1_24CollectiveEpilogueBwdGQAISA_fSD_Li256ELb0ELb1EEENS1_19SingleTileSchedulerILb0ELb0ELb0ELi128EEEEEEEEEvNT_6ParamsE$_ZN4cute3eso3ESOILb1ELb0EJNS_6LayoutINS_5tupleIJNS3_IJNS_1CILi2EEES5_EEEEEENS3_IJNS3_IJNS4_ILi1EEES5_EEEEEEEENS_10ViewEngineIPKfEEEEC2ERKSB_RKSF_)
        /*18200*/ 	.word	0x00000000


	//----- nvinfo : EIATTR_FRAME_SIZE
	.align		4
.L_16480:
        /*18204*/ 	.byte	0x04, 0x11
        /*18206*/ 	.short	(.L_16482 - .L_16481)
	.align		4
.L_16481:
        /*18208*/ 	.word	index@($_ZN7cutlass13device_kernelIN5flash19enable_sm80_to_sm89INS1_16FlashAttnBwdSm80INS1_25CollectiveMainloopBwdSm80ILi2ELi2EN4cute5tupleIJNS5_1CILi128EEES8_NS7_ILi64EEEEEENS_10bfloat16_tEfNS_4arch4Sm80ELb0ELb0ELb1ELb0ELb1ELb0ELb0ELb0ELi2ELi4ELi4ELi4ELb0EEENS1_24CollectiveEpilogueBwdGQAISA_fSD_Li256ELb0ELb1EEENS1_19SingleTileSchedulerILb0ELb0ELb0ELi128EEEEEEEEEvNT_6ParamsE$_ZN4cute3eso3ESOILb1ELb0EJNS_6LayoutINS_5tupleIJNS3_IJNS_1CILi1EEES5_EEENS4_ILi32EEEEEENS3_IJNS3_IJNS4_ILi0EEES9_EEENS4_ILi256EEEEEEEEiEEC2ERKSD_RKi)
        /*1820c*/ 	.word	0x00000000


	//----- nvinfo : EIATTR_FRAME_SIZE
	.align		4
.L_16482:
        /*18210*/ 	.byte	0x04, 0x11
        /*18212*/ 	.short	(.L_16484 - .L_16483)
	.align		4
.L_16483:
        /*18214*/ 	.word	index@($_ZN7cutlass13device_kernelIN5flash19enable_sm80_to_sm89INS1_16FlashAttnBwdSm80INS1_25CollectiveMainloopBwdSm80ILi2ELi2EN4cute5tupleIJNS5_1CILi128EEES8_NS7_ILi64EEEEEENS_10bfloat16_tEfNS_4arch4Sm80ELb0ELb0ELb1ELb0ELb1ELb0ELb0ELb0ELi2ELi4ELi4ELi4ELb0EEENS1_24CollectiveEpilogueBwdGQAISA_fSD_Li256ELb0ELb1EEENS1_19SingleTileSchedulerILb0ELb0ELb0ELi128EEEEEEEEEvNT_6ParamsE$_ZN4cute3eso3ESOILb1ELb0EJNS_6LayoutINS_5tupleIJNS3_IJNS_1CILi1EEES5_EEENS4_ILi32EEEEEENS3_IJNS3_IJNS4_ILi0EEES9_EEENS4_ILi256EEEEEEEENS_10ViewEngineINS_8gmem_ptrIPfEEEEEEC2ERKSD_RKSI_)
        /*18218*/ 	.word	0x00000000


	//----- nvinfo : EIATTR_FRAME_SIZE
	.align		4
.L_16484:
        /*1821c*/ 	.byte	0x04, 0x11
        /*1821e*/ 	.short	(.L_16486 - .L_16485)
	.align		4
.L_16485:
        /*18220*/ 	.word	index@($_ZN7cutlass13device_kernelIN5flash19enable_sm80_to_sm89INS1_16FlashAttnBwdSm80INS1_25CollectiveMainloopBwdSm80ILi2ELi2EN4cute5tupleIJNS5_1CILi128EEES8_NS7_ILi64EEEEEENS_10bfloat16_tEfNS_4arch4Sm80ELb0ELb0ELb1ELb0ELb1ELb0ELb0ELb0ELi2ELi4ELi4ELi4ELb0EEENS1_24CollectiveEpilogueBwdGQAISA_fSD_Li256ELb0ELb1EEENS1_19SingleTileSchedulerILb0ELb0ELb0ELi128EEEEEEEEEvNT_6ParamsE$_ZN4cute3eso3ESOILb1ELb0EJNS_6LayoutINS_5tupleIJNS3_IJNS_1CILi1EEES5_EEEEEENS3_IJNS3_IJS5_NS4_ILi0EEEEEEEEEEENS_10ViewEngineINS_8smem_ptrIPN7cutlass9uint128_tEEEEEEEC2ERKSB_RKSI_)
        /*18224*/ 	.word	0x00000000


	//----- nvinfo : EIATTR_FRAME_SIZE
	.align		4
.L_16486:
        /*18228*/ 	.byte	0x04, 0x11
        /*1822a*/ 	.short	(.L_16488 - .L_16487)
	.align		4
.L_16487:
        /*1822c*/ 	.word	index@($_ZN7cutlass13device_kernelIN5flash19enable_sm80_to_sm89INS1_16FlashAttnBwdSm80INS1_25CollectiveMainloopBwdSm80ILi2ELi2EN4cute5tupleIJNS5_1CILi128EEES8_NS7_ILi64EEEEEENS_10bfloat16_tEfNS_4arch4Sm80ELb0ELb0ELb1ELb0ELb1ELb0ELb0ELb0ELi2ELi4ELi4ELi4ELb0EEENS1_24CollectiveEpilogueBwdGQAISA_fSD_Li256ELb0ELb1EEENS1_19SingleTileSchedulerILb0ELb0ELb0ELi128EEEEEEEEEvNT_6ParamsE$_ZN4cute3eso3ESOILb1ELb0EJNS_6LayoutINS_5tupleIJNS3_IJNS_1CILi1EEES5_EEEEEENS3_IJNS3_IJS5_NS4_ILi0EEEEEEEEEEENS_10ViewEngineINS_8gmem_ptrIPKN7cutlass9uint128_tEEEEEEEC2ERKSB_RKSJ_)
        /*18230*/ 	.word	0x00000000


	//----- nvinfo : EIATTR_FRAME_SIZE
	.align		4
.L_16488:
        /*18234*/ 	.byte	0x04, 0x11
        /*18236*/ 	.short	(.L_16490 - .L_16489)
	.align		4
.L_16489:
        /*18238*/ 	.word	index@($_ZN7cutlass13device_kernelIN5flash19enable_sm80_to_sm89INS1_16FlashAttnBwdSm80INS1_25CollectiveMainloopBwdSm80ILi2ELi2EN4cute5tupleIJNS5_1CILi128EEES8_NS7_ILi64EEEEEENS_10bfloat16_tEfNS_4arch4Sm80ELb0ELb0ELb1ELb0ELb1ELb0ELb0ELb0ELi2ELi4ELi4ELi4ELb0EEENS1_24CollectiveEpilogueBwdGQAISA_fSD_Li256ELb0ELb1EEENS1_19SingleTileSchedulerILb0ELb0ELb0ELi128EEEEEEEEEvNT_6ParamsE$_ZN4cute3eso3ESOILb1ELb0EJNS_6LayoutINS_5tupleIJNS3_IJNS_1CILi1EEENS4_ILi4EEEEEENS4_ILi2EEES6_EEENS3_IJNS3_IJNS4_ILi0EEES5_EEES6_NS4_ILi8EEEEEEEENS_10ViewEngineIPfEEEEC2ERKSE_RKSH_)
        /*1823c*/ 	.word	0x00000000


	//----- nvinfo : EIATTR_FRAME_SIZE
	.align		4
.L_16490:
        /*18240*/ 	.byte	0x04, 0x11
        /*18242*/ 	.short	(.L_16492 - .L_16491)
	.align		4
.L_16491:
        /*18244*/ 	.word	index@($_ZN7cutlass13device_kernelIN5flash19enable_sm80_to_sm89INS1_16FlashAttnBwdSm80INS1_25CollectiveMainloopBwdSm80ILi2ELi2EN4cute5tupleIJNS5_1CILi128EEES8_NS7_ILi64EEEEEENS_10bfloat16_tEfNS_4arch4Sm80ELb0ELb0ELb1ELb0ELb1ELb0ELb0ELb0ELi2ELi4ELi4ELi4ELb0EEENS1_24CollectiveEpilogueBwdGQAISA_fSD_Li256ELb0ELb1EEENS1_19SingleTileSchedulerILb0ELb0ELb0ELi128EEEEEEEEEvNT_6ParamsE$_ZN4cute3eso3ESOILb1ELb0EJNS_6LayoutINS_5tupleIJNS3_IJNS_1CILi1EEENS4_ILi2EEES6_EEEEEENS3_IJNS3_IJS5_S5_S6_EEEEEEEENS_10ViewEngineIPjEEEEC2ERKSB_RKSE_)
        /*18248*/ 	.word	0x00000000


	//----- nvinfo : EIATTR_FRAME_SIZE
	.align		4
.L_16492:
        /*1824c*/ 	.byte	0x04, 0x11
        /*1824e*/ 	.short	(.L_16494 - .L_16493)
	.align		4
.L_16493:
        /*18250*/ 	.word	index@($_ZN7cutlass13device_kernelIN5flash19enable_sm80_to_sm89INS1_16FlashAttnBwdSm80INS1_25CollectiveMainloopBwdSm80ILi2ELi2EN4cute5tupleIJNS5_1CILi128EEES8_NS7_ILi64EEEEEENS_10bfloat16_tEfNS_4arch4Sm80ELb0ELb0ELb1ELb0ELb1ELb0ELb0ELb0ELi2ELi4ELi4ELi4ELb0EEENS1_24CollectiveEpilogueBwdGQAISA_fSD_Li256ELb0ELb1EEENS1_19SingleTileSchedulerILb0ELb0ELb0ELi128EEEEEEEEEvNT_6ParamsE$_ZN4cute3eso3ESOILb1ELb0EJNS_6LayoutINS_5tupleIJNS3_IJNS_1CILi1EEENS4_ILi2EEEEEES6_NS4_ILi8EEEEEENS3_IJNS3_IJS5_S5_EEES6_NS4_ILi4EEEEEEEENS_10ViewEngineIPN7cutlass5ArrayINSF_10bfloat16_tELi2ELb0EEEEEEEC2ERKSD_RKSK_)
        /*18254*/ 	.word	0x00000000


	//----- nvinfo : EIATTR_FRAME_SIZE
	.align		4
.L_16494:
        /*18258*/ 	.byte	0x04, 0x11
        /*1825a*/ 	.short	(.L_16496 - .L_16495)
	.align		4
.L_16495:
        /*1825c*/ 	.word	index@($_ZN7cutlass13device_kernelIN5flash19enable_sm80_to_sm89INS1_16FlashAttnBwdSm80INS1_25CollectiveMainloopBwdSm80ILi2ELi2EN4cute5tupleIJNS5_1CILi128EEES8_NS7_ILi64EEEEEENS_10bfloat16_tEfNS_4arch4Sm80ELb0ELb0ELb1ELb0ELb1ELb0ELb0ELb0ELi2ELi4ELi4ELi4ELb0EEENS1_24CollectiveEpilogueBwdGQAISA_fSD_Li256ELb0ELb1EEENS1_19SingleTileSchedulerILb0ELb0ELb0ELi128EEEEEEEEEvNT_6ParamsE$_ZN4cute3eso3ESOILb1ELb0EJNS_6LayoutINS_5tupleIJNS3_IJNS_1CILi1EEENS4_ILi2EEEEEES6_NS4_ILi8EEEEEENS3_IJNS3_IJS5_S5_EEES6_NS4_ILi4EEEEEEEENS_10ViewEngineIPKN7cutlass5ArrayIfLi2ELb1EEEEEEEC2ERKSD_RKSK_)
        /*18260*/ 	.word	0x00000000


	//----- nvinfo : EIATTR_FRAME_SIZE
	.align		4
.L_16496:
        /*18264*/ 	.byte	0x04, 0x11
        /*18266*/ 	.short	(.L_16498 - .L_16497)
	.align		4
.L_16497:
        /*18268*/ 	.word	index@($_ZN7cutlass13device_kernelIN5flash19enable_sm80_to_sm89INS1_16FlashAttnBwdSm80INS1_25CollectiveMainloopBwdSm80ILi2ELi2EN4cute5tupleIJNS5_1CILi128EEES8_NS7_ILi64EEEEEENS_10bfloat16_tEfNS_4arch4Sm80ELb0ELb0ELb1ELb0ELb1ELb0ELb0ELb0ELi2ELi4ELi4ELi4ELb0EEENS1_24CollectiveEpilogueBwdGQAISA_fSD_Li256ELb0ELb1EEENS1_19SingleTileSchedulerILb0ELb0ELb0ELi128EEEEEEEEEvNT_6ParamsE$_ZN4cute3eso3ESOILb1ELb0EJNS_6LayoutINS_5tupleIJNS3_IJNS_1CILi1EEENS4_ILi2EEEEEEEEENS3_IJNS3_IJS5_S5_EEEEEEEENS_10ViewEngineIPjEEEEC2ERKSB_RKSE_)
        /*1826c*/ 	.word	0x00000000


	//----- nvinfo : EIATTR_FRAME_SIZE
	.align		4
.L_16498:
        /*18270*/ 	.byte	0x04, 0x11
        /*18272*/ 	.short	(.L_16500 - .L_16499)
	.align		4
.L_16499:
        /*18274*/ 	.word	index@($_ZN7cutlass13device_kernelIN5flash19enable_sm80_to_sm89INS1_16FlashAttnBwdSm80INS1_25CollectiveMainloopBwdSm80ILi2ELi2EN4cute5tupleIJNS5_1CILi128EEES8_NS7_ILi64EEEEEENS_10bfloat16_tEfNS_4arch4Sm80ELb0ELb0ELb1ELb0ELb1ELb0ELb0ELb0ELi2ELi4ELi4ELi4ELb0EEENS1_24CollectiveEpilogueBwdGQAISA_fSD_Li256ELb0ELb1EEENS1_19SingleTileSchedulerILb0ELb0ELb0ELi128EEEEEEEEEvNT_6ParamsE$_ZN4cute3eso3ESOILb1ELb0EJNS_6LayoutINS_5tupleIJNS3_IJNS_1CILi1EEENS3_IJNS4_ILi4EEENS4_ILi2EEEEEEEEES7_S6_EEENS3_IJNS3_IJNS4_ILi0EEENS3_IJS5_NS4_ILi8EEEEEEEEES6_NS4_ILi16EEEEEEEENS_10ViewEngineIPN7cutlass10bfloat16_tEEEEEC2ERKSH_RKSM_)
        /*18278*/ 	.word	0x00000000


	//----- nvinfo : EIATTR_FRAME_SIZE
	.align		4
.L_16500:
        /*1827c*/ 	.byte	0x04, 0x11
        /*1827e*/ 	.short	(.L_16502 - .L_16501)
	.align		4
.L_16501:
        /*18280*/ 	.word	index@($_ZN7cutlass13device_kernelIN5flash19enable_sm80_to_sm89INS1_16FlashAttnBwdSm80INS1_25CollectiveMainloopBwdSm80ILi2ELi2EN4cute5tupleIJNS5_1CILi128EEES8_NS7_ILi64EEEEEENS_10bfloat16_tEfNS_4arch4Sm80ELb0ELb0ELb1ELb0ELb1ELb0ELb0ELb0ELi2ELi4ELi4ELi4ELb0EEENS1_24CollectiveEpilogueBwdGQAISA_fSD_Li256ELb0ELb1EEENS1_19SingleTileSchedulerILb0ELb0ELb0ELi128EEEEEEEEEvNT_6ParamsE$_ZN4cute3eso3ESOILb1ELb0EJNS_6LayoutINS_5tupleIJNS3_IJNS_1CILi1EEENS3_IJNS4_ILi2EEES6_EEEEEES6_NS4_ILi4EEEEEENS3_IJNS3_IJNS4_ILi0EEENS3_IJS5_S9_EEEEEES6_NS4_ILi8EEEEEEEENS_10ViewEngineIPjEEEEC2ERKSG_RKSJ_)
        /*18284*/ 	.word	0x00000000


	//----- nvinfo : EIATTR_FRAME_SIZE
	.align		4
.L_16502:
        /*18288*/ 	.byte	0x04, 0x11
        /*1828a*/ 	.short	(.L_16504 - .L_16503)
	.align		4
.L_16503:
        /*1828c*/ 	.word	index@($_ZN7cutlass13device_kernelIN5flash19enable_sm80_to_sm89INS1_16FlashAttnBwdSm80INS1_25CollectiveMainloopBwdSm80ILi2ELi2EN4cute5tupleIJNS5_1CILi128EEES8_NS7_ILi64EEEEEENS_10bfloat16_tEfNS_4arch4Sm80ELb0ELb0ELb1ELb0ELb1ELb0ELb0ELb0ELi2ELi4ELi4ELi4ELb0EEENS1_24CollectiveEpilogueBwdGQAISA_fSD_Li256ELb0ELb1EEENS1_19SingleTileSchedulerILb0ELb0ELb0ELi128EEEEEEEEEvNT_6ParamsE$_ZN4cute3eso3ESOILb1ELb0EJNS_6LayoutINS_5tupleIJNS3_IJNS3_IJNS_1CILi8EEENS4_ILi1EEEEEES6_EEENS3_IJNS3_IJS6_S6_EEENS4_ILi4EEEEEEEEENS3_IJNS3_IJNS3_IJS6_NS4_ILi0EEEEEESD_EEENS3_IJNS3_IJSD_SD_EEES5_EEEEEEEENS_10ViewEngineIPN7cutlass10bfloat16_tEEEEEC2ERKSJ_RKSO_)
        /*18290*/ 	.word	0x00000000


	//----- nvinfo : EIATTR_FRAME_SIZE
	.align		4
.L_16504:
        /*18294*/ 	.byte	0x04, 0x11
        /*18296*/ 	.short	(.L_16506 - .L_16505)
	.align		4
.L_16505:
        /*18298*/ 	.word	index@($_ZN7cutlass13device_kernelIN5flash19enable_sm80_to_sm89INS1_16FlashAttnBwdSm80INS1_25CollectiveMainloopBwdSm80ILi2ELi2EN4cute5tupleIJNS5_1CILi128EEES8_NS7_ILi64EEEEEENS_10bfloat16_tEfNS_4arch4Sm80ELb0ELb0ELb1ELb0ELb1ELb0ELb0ELb0ELi2ELi4ELi4ELi4ELb0EEENS1_24CollectiveEpilogueBwdGQAISA_fSD_Li256ELb0ELb1EEENS1_19SingleTileSchedulerILb0ELb0ELb0ELi128EEEEEEEEEvNT_6ParamsE$_ZN4cute3eso3ESOILb1ELb0EJNS_6LayoutINS_5tupleIJNS3_IJNS3_IJNS_1CILi8EEENS4_ILi1EEEEEES6_EEENS3_IJNS3_IJS6_S6_EEENS4_ILi4EEEEEEEEENS3_IJNS3_IJNS3_IJS6_NS4_ILi0EEEEEESD_EEENS3_IJNS3_IJSD_SD_EEENS4_ILi2048EEEEEEEEEEENS_10ViewEngineINS_8smem_ptrIPN7cutlass10bfloat16_tEEEEEEEC2ERKSK_RKSR_)
        /*1829c*/ 	.word	0x00000000


	//----- nvinfo : EIATTR_FRAME_SIZE
	.align		4
.L_16506:
        /*182a0*/ 	.byte	0x04, 0x11
        /*182a2*/ 	.short	(.L_16508 - .L_16507)
	.align		4
.L_16507:
        /*182a4*/ 	.word	index@($_ZN7cutlass13device_kernelIN5flash19enable_sm80_to_sm89INS1_16FlashAttnBwdSm80INS1_25CollectiveMainloopBwdSm80ILi2ELi2EN4cute5tupleIJNS5_1CILi128EEES8_NS7_ILi64EEEEEENS_10bfloat16_tEfNS_4arch4Sm80ELb0ELb0ELb1ELb0ELb1ELb0ELb0ELb0ELi2ELi4ELi4ELi4ELb0EEENS1_24CollectiveEpilogueBwdGQAISA_fSD_Li256ELb0ELb1EEENS1_19SingleTileSchedulerILb0ELb0ELb0ELi128EEEEEEEEEvNT_6ParamsE$_ZN4cute3eso3ESOILb1ELb0EJNS_6LayoutINS_5tupleIJNS3_IJNS3_IJNS_1CILi8EEENS4_ILi1EEEEEES6_EEENS3_IJNS3_IJS6_S6_EEENS4_ILi2EEEEEEEEENS3_IJNS3_IJNS3_IJS6_NS4_ILi0EEEEEESD_EEENS3_IJNS3_IJSD_SD_EEES5_EEEEEEEENS_10ViewEngineIPN7cutlass10bfloat16_tEEEEEC2ERKSJ_RKSO_)
        /*182a8*/ 	.word	0x00000000


	//----- nvinfo : EIATTR_FRAME_SIZE
	.align		4
.L_16508:
        /*182ac*/ 	.byte	0x04, 0x11
        /*182ae*/ 	.short	(.L_16510 - .L_16509)
	.align		4
.L_16509:
        /*182b0*/ 	.word	index@($_ZN7cutlass13device_kernelIN5flash19enable_sm80_to_sm89INS1_16FlashAttnBwdSm80INS1_25CollectiveMainloopBwdSm80ILi2ELi2EN4cute5tupleIJNS5_1CILi128EEES8_NS7_ILi64EEEEEENS_10bfloat16_tEfNS_4arch4Sm80ELb0ELb0ELb1ELb0ELb1ELb0ELb0ELb0ELi2ELi4ELi4ELi4ELb0EEENS1_24CollectiveEpilogueBwdGQAISA_fSD_Li256ELb0ELb1EEENS1_19SingleTileSchedulerILb0ELb0ELb0ELi128EEEEEEEEEvNT_6ParamsE$_ZN4cute3eso3ESOILb1ELb0EJNS_6LayoutINS_5tupleIJNS3_IJNS3_IJNS_1CILi8EEENS4_ILi1EEEEEES6_EEENS3_IJNS3_IJS6_S6_EEENS4_ILi2EEEEEEEEENS3_IJNS3_IJNS3_IJS6_NS4_ILi0EEEEEESD_EEENS3_IJNS3_IJSD_SD_EEENS4_ILi8192EEEEEEEEEEENS_10ViewEngineINS_8smem_ptrIPN7cutlass10bfloat16_tEEEEEEEC2ERKSK_RKSR_)
        /*182b4*/ 	.word	0x00000000


	//----- nvinfo : EIATTR_FRAME_SIZE
	.align		4
.L_16510:
        /*182b8*/ 	.byte	0x04, 0x11
        /*182ba*/ 	.short	(.L_16512 - .L_16511)
	.align		4
.L_16511:
        /*182bc*/ 	.word	index@($_ZN7cutlass13device_kernelIN5flash19enable_sm80_to_sm89INS1_16FlashAttnBwdSm80INS1_25CollectiveMainloopBwdSm80ILi2ELi2EN4cute5tupleIJNS5_1CILi128EEES8_NS7_ILi64EEEEEENS_10bfloat16_tEfNS_4arch4Sm80ELb0ELb0ELb1ELb0ELb1ELb0ELb0ELb0ELi2ELi4ELi4ELi4ELb0EEENS1_24CollectiveEpilogueBwdGQAISA_fSD_Li256ELb0ELb1EEENS1_19SingleTileSchedulerILb0ELb0ELb0ELi128EEEEEEEEEvNT_6ParamsE$_ZN4cute3eso3ESOILb1ELb0EJNS_6LayoutINS_5tupleIJNS3_IJNS3_IJNS_1CILi8EEENS4_ILi1EEEEEES6_EEENS3_IJNS3_IJS6_S6_EEENS4_ILi2EEEEEEEEENS3_IJNS3_IJNS3_IJS6_NS4_ILi0EEEEEESD_EEENS3_IJNS3_IJSD_SD_EEENS4_ILi64EEEEEEEEEEENS_10ViewEngineIPN7cutlass10bfloat16_tEEEEEC2ERKSK_RKSP_)
        /*182c0*/ 	.word	0x00000000


	//----- nvinfo : EIATTR_FRAME_SIZE
	.align		4
.L_16512:
        /*182c4*/ 	.byte	0x04, 0x11
        /*182c6*/ 	.short	(.L_16514 - .L_16513)
	.align		4
.L_16513:
        /*182c8*/ 	.word	index@($_ZN7cutlass13device_kernelIN5flash19enable_sm80_to_sm89INS1_16FlashAttnBwdSm80INS1_25CollectiveMainloopBwdSm80ILi2ELi2EN4cute5tupleIJNS5_1CILi128EEES8_NS7_ILi64EEEEEENS_10bfloat16_tEfNS_4arch4Sm80ELb0ELb0ELb1ELb0ELb1ELb0ELb0ELb0ELi2ELi4ELi4ELi4ELb0EEENS1_24CollectiveEpilogueBwdGQAISA_fSD_Li256ELb0ELb1EEENS1_19SingleTileSchedulerILb0ELb0ELb0ELi128EEEEEEEEEvNT_6ParamsE$_ZN4cute3eso3ESOILb1ELb0EJNS_6LayoutINS_5tupleIJNS3_IJNS3_IJNS_1CILi8EEENS4_ILi1EEEEEES6_EEENS3_IJNS3_IJS6_S6_EEENS4_ILi2EEEEEEEEENS3_IJNS3_IJNS3_IJS6_NS4_ILi0EEEEEESD_EEENS3_IJNS3_IJSD_SD_EEENS4_ILi4096EEEEEEEEEEENS_10ViewEngineINS_8smem_ptrIPN7cutlass10bfloat16_tEEEEEEEC2ERKSK_RKSR_)
        /*182cc*/ 	.word	0x00000000


	//----- nvinfo : EIATTR_FRAME_SIZE
	.align		4
.L_16514:
        /*182d0*/ 	.byte	0x04, 0x11
        /*182d2*/ 	.short	(.L_16516 - .L_16515)
	.align		4
.L_16515:
        /*182d4*/ 	.word	index@($_ZN7cutlass13device_kernelIN5flash19enable_sm80_to_sm89INS1_16FlashAttnBwdSm80INS1_25CollectiveMainloopBwdSm80ILi2ELi2EN4cute5tupleIJNS5_1CILi128EEES8_NS7_ILi64EEEEEENS_10bfloat16_tEfNS_4arch4Sm80ELb0ELb0ELb1ELb0ELb1ELb0ELb0ELb0ELi2ELi4ELi4ELi4ELb0EEENS1_24CollectiveEpilogueBwdGQAISA_fSD_Li256ELb0ELb1EEENS1_19SingleTileSchedulerILb0ELb0ELb0ELi128EEEEEEEEEvNT_6ParamsE$_ZN4cute3eso3ESOILb1ELb0EJNS_6LayoutINS_5tupleIJNS3_IJNS3_IJNS_1CILi4EEENS4_ILi8EEEEEENS3_IJS5_NS4_ILi2EEEEEEEEENS3_IJNS3_IJS8_S8_EEENS3_IJS8_S6_EEEEEEEEENS3_IJNS3_IJNS3_IJNS_11ScaledBasisIS8_JLi1EEEENSF_INS4_ILi1EEEJLi0EEEEEEENS3_IJNSF_INS4_ILi16EEEJLi0EEEENSF_IS6_JLi1EEEEEEEEEENS3_IJNS3_IJNSF_ISH_JLi1EEEENSF_IS6_JLi0EEEEEEENS3_IJNSF_INS4_ILi64EEEJLi0EEEENSF_ISK_JLi1EEEEEEEEEEEEEEENS_10ViewEngineINS_23ArithmeticTupleIteratorINS_15ArithmeticTupleIJNS4_ILi0EEES12_EEEEEEEEEC2ERKSY_RKS15_)
        /*182d8*/ 	.word	0x00000000


	//----- nvinfo : EIATTR_FRAME_SIZE
	.align		4
.L_16516:
        /*182dc*/ 	.byte	0x04, 0x11
        /*182de*/ 	.short	(.L_16518 - .L_16517)
	.align		4
.L_16517:
        /*182e0*/ 	.word	index@($_ZN7cutlass13device_kernelIN5flash19enable_sm80_to_sm89INS1_16FlashAttnBwdSm80INS1_25CollectiveMainloopBwdSm80ILi2ELi2EN4cute5tupleIJNS5_1CILi128EEES8_NS7_ILi64EEEEEENS_10bfloat16_tEfNS_4arch4Sm80ELb0ELb0ELb1ELb0ELb1ELb0ELb0ELb0ELi2ELi4ELi4ELi4ELb0EEENS1_24CollectiveEpilogueBwdGQAISA_fSD_Li256ELb0ELb1EEENS1_19SingleTileSchedulerILb0ELb0ELb0ELi128EEEEEEEEEvNT_6ParamsE$_ZN4cute3eso3ESOILb1ELb0EJNS_6LayoutINS_5tupleIJNS3_IJNS3_IJNS_1CILi4EEENS4_ILi2EEEEEENS4_ILi1EEEEEES6_NS4_ILi8EEEEEENS3_IJNS3_IJNS3_IJS8_NS4_ILi32EEEEEENS4_ILi0EEEEEENS4_ILi64EEES5_EEEEENS_10ViewEngineIPN7cutlass10bfloat16_tEEEEEC2ERKSI_RKSN_)
        /*182e4*/ 	.word	0x00000000


	//----- nvinfo : EIATTR_FRAME_SIZE
	.align		4
.L_16518:
        /*182e8*/ 	.byte	0x04, 0x11
        /*182ea*/ 	.short	(.L_16520 - .L_16519)
	.align		4
.L_16519:
        /*182ec*/ 	.word	index@($_ZN7cutlass13device_kernelIN5flash19enable_sm80_to_sm89INS1_16FlashAttnBwdSm80INS1_25CollectiveMainloopBwdSm80ILi2ELi2EN4cute5tupleIJNS5_1CILi128EEES8_NS7_ILi64EEEEEENS_10bfloat16_tEfNS_4arch4Sm80ELb0ELb0ELb1ELb0ELb1ELb0ELb0ELb0ELi2ELi4ELi4ELi4ELb0EEENS1_24CollectiveEpilogueBwdGQAISA_fSD_Li256ELb0ELb1EEENS1_19SingleTileSchedulerILb0ELb0ELb0ELi128EEEEEEEEEvNT_6ParamsE$_ZN4cute3eso3ESOILb1ELb0EJNS_6LayoutINS_5tupleIJNS3_IJNS3_IJNS_1CILi4EEENS4_ILi2EEEEEENS4_ILi1EEEEEES6_EEENS3_IJNS3_IJNS3_IJS8_NS4_ILi32EEEEEENS4_ILi0EEEEEENS4_ILi64EEEEEEEEiEEC2ERKSH_RKi)
        /*182f0*/ 	.word	0x00000000


	//----- nvinfo : EIATTR_FRAME_SIZE
	.align		4
.L_16520:
        /*182f4*/ 	.byte	0x04, 0x11
        /*182f6*/ 	.short	(.L_16522 - .L_16521)
	.align		4
.L_16521:
        /*182f8*/ 	.word	index@($_ZN7cutlass13device_kernelIN5flash19enable_sm80_to_sm89INS1_16FlashAttnBwdSm80INS1_25CollectiveMainloopBwdSm80ILi2ELi2EN4cute5tupleIJNS5_1CILi128EEES8_NS7_ILi64EEEEEENS_10bfloat16_tEfNS_4arch4Sm80ELb0ELb0ELb1ELb0ELb1ELb0ELb0ELb0ELi2ELi4ELi4ELi4ELb0EEENS1_24CollectiveEpilogueBwdGQAISA_fSD_Li256ELb0ELb1EEENS1_19SingleTileSchedulerILb0ELb0ELb0ELi128EEEEEEEEEvNT_6ParamsE$_ZN4cute3eso3ESOILb1ELb0EJNS_6LayoutINS_5tupleIJNS3_IJNS3_IJNS_1CILi4EEENS4_ILi2EEEEEENS4_ILi1EEEEEES6_EEENS3_IJNS3_IJNS3_IJS8_NS4_ILi32EEEEEENS4_ILi0EEEEEENS4_ILi64EEEEEEEENS_10ViewEngineIPN7cutlass10bfloat16_tEEEEEC2ERKSH_RKSM_)
        /*182fc*/ 	.word	0x00000000


	//----- nvinfo : EIATTR_FRAME_SIZE
	.align		4
.L_16522:
        /*18300*/ 	.byte	0x04, 0x11
        /*18302*/ 	.short	(.L_16524 - .L_16523)
	.align		4
.L_16523:
        /*18304*/ 	.word	index@($_ZN7cutlass13device_kernelIN5flash19enable_sm80_to_sm89INS1_16FlashAttnBwdSm80INS1_25CollectiveMainloopBwdSm80ILi2ELi2EN4cute5tupleIJNS5_1CILi128EEES8_NS7_ILi64EEEEEENS_10bfloat16_tEfNS_4arch4Sm80ELb0ELb0ELb1ELb0ELb1ELb0ELb0ELb0ELi2ELi4ELi4ELi4ELb0EEENS1_24CollectiveEpilogueBwdGQAISA_fSD_Li256ELb0ELb1EEENS1_19SingleTileSchedulerILb0ELb0ELb0ELi128EEEEEEEEEvNT_6ParamsE$_ZN4cute3eso3ESOILb1ELb0EJNS_6LayoutINS_5tupleIJNS3_IJNS3_IJNS_1CILi4EEENS4_ILi2EEEEEENS4_ILi1EEEEEENS3_IJS6_EEEEEENS3_IJNS3_IJNS3_IJS8_NS4_ILi32EEEEEENS4_ILi0EEEEEENS3_IJNS4_ILi64EEEEEEEEEEENS_10ViewEngineIPN7cutlass10bfloat16_tEEEEEC2ERKSJ_RKSO_)
        /*18308*/ 	.word	0x00000000


	//----- nvinfo : EIATTR_FRAME_SIZE
	.align		4
.L_16524:
        /*1830c*/ 	.byte	0x04, 0x11
        /*1830e*/ 	.short	(.L_16526 - .L_16525)
	.align		4
.L_16525:
        /*18310*/ 	.word	index@($_ZN7cutlass13device_kernelIN5flash19enable_sm80_to_sm89INS1_16FlashAttnBwdSm80INS1_25CollectiveMainloopBwdSm80ILi2ELi2EN4cute5tupleIJNS5_1CILi128EEES8_NS7_ILi64EEEEEENS_10bfloat16_tEfNS_4arch4Sm80ELb0ELb0ELb1ELb0ELb1ELb0ELb0ELb0ELi2ELi4ELi4ELi4ELb0EEENS1_24CollectiveEpilogueBwdGQAISA_fSD_Li256ELb0ELb1EEENS1_19SingleTileSchedulerILb0ELb0ELb0ELi128EEEEEEEEEvNT_6ParamsE$_ZN4cute3eso3ESOILb1ELb0EJNS_6LayoutINS_5tupleIJNS3_IJNS3_IJNS_1CILi4EEENS4_ILi2EEEEEENS4_ILi1EEEEEEEEENS3_IJNS3_IJNS3_IJS8_NS4_ILi32EEEEEENS4_ILi0EEEEEEEEEEEiEEC2ERKSG_RKi)
        /*18314*/ 	.word	0x00000000


	//----- nvinfo : EIATTR_FRAME_SIZE
	.align		4
.L_16526:
        /*18318*/ 	.byte	0x04, 0x11
        /*1831a*/ 	.short	(.L_16528 - .L_16527)
	.align		4
.L_16527:
        /*1831c*/ 	.word	index@($_ZN7cutlass13device_kernelIN5flash19enable_sm80_to_sm89INS1_16FlashAttnBwdSm80INS1_25CollectiveMainloopBwdSm80ILi2ELi2EN4cute5tupleIJNS5_1CILi128EEES8_NS7_ILi64EEEEEENS_10bfloat16_tEfNS_4arch4Sm80ELb0ELb0ELb1ELb0ELb1ELb0ELb0ELb0ELi2ELi4ELi4ELi4ELb0EEENS1_24CollectiveEpilogueBwdGQAISA_fSD_Li256ELb0ELb1EEENS1_19SingleTileSchedulerILb0ELb0ELb0ELi128EEEEEEEEEvNT_6ParamsE$_ZN4cute3eso3ESOILb1ELb0EJNS_6LayoutINS_5tupleIJNS3_IJNS3_IJNS_1CILi4EEENS4_ILi2EEEEEENS4_ILi1EEEEEEEEENS3_IJNS3_IJNS3_IJS8_NS4_ILi32EEEEEENS4_ILi0EEEEEEEEEEENS_10ViewEngineIPN7cutlass10bfloat16_tEEEEEC2ERKSG_RKSL_)
        /*18320*/ 	.word	0x00000000


	//----- nvinfo : EIATTR_FRAME_SIZE
	.align		4
.L_16528:
        /*18324*/ 	.byte	0x04, 0x11
        /*18326*/ 	.short	(.L_16530 - .L_16529)
	.align		4
.L_16529:
        /*18328*/ 	.word	index@($_ZN7cutlass13device_kernelIN5flash19enable_sm80_to_sm89INS1_16FlashAttnBwdSm80INS1_25CollectiveMainloopBwdSm80ILi2ELi2EN4cute5tupleIJNS5_1CILi128EEES8_NS7_ILi64EEEEEENS_10bfloat16_tEfNS_4arch4Sm80ELb0ELb0ELb1ELb0ELb1ELb0ELb0ELb0ELi2ELi4ELi4ELi4ELb0EEENS1_24CollectiveEpilogueBwdGQAISA_fSD_Li256ELb0ELb1EEENS1_19SingleTileSchedulerILb0ELb0ELb0ELi128EEEEEEEEEvNT_6ParamsE$_ZN4cute3eso3ESOILb1ELb0EJNS_6LayoutINS_5tupleIJNS3_IJNS3_IJNS_1CILi2EEES5_EEENS4_ILi1EEEEEEEEENS3_IJNS3_IJNS3_IJS7_NS4_ILi16EEEEEENS4_ILi0EEEEEEEEEEENS_10ViewEngineIPjEEEEC2ERKSF_RKSI_)
        /*1832c*/ 	.word	0x00000000


	//----- nvinfo : EIATTR_FRAME_SIZE
	.align		4
.L_16530:
        /*18330*/ 	.byte	0x04, 0x11
        /*18332*/ 	.short	(.L_16532 - .L_16531)
	.align		4
.L_16531:
        /*18334*/ 	.word	index@($_ZN7cutlass13device_kernelIN5flash19enable_sm80_to_sm89INS1_16FlashAttnBwdSm80INS1_25CollectiveMainloopBwdSm80ILi2ELi2EN4cute5tupleIJNS5_1CILi128EEES8_NS7_ILi64EEEEEENS_10bfloat16_tEfNS_4arch4Sm80ELb0ELb0ELb1ELb0ELb1ELb0ELb0ELb0ELi2ELi4ELi4ELi4ELb0EEENS1_24CollectiveEpilogueBwdGQAISA_fSD_Li256ELb0ELb1EEENS1_19SingleTileSchedulerILb0ELb0ELb0ELi128EEEEEEEEEvNT_6ParamsE$_ZN4cute3eso3ESOILb1ELb0EJNS_6LayoutINS_5tupleIJNS3_IJNS3_IJNS3_IJNS_1CILi4EEENS4_ILi2EEEEEENS4_ILi1EEEEEES8_EEENS3_IJNS3_IJNS3_IJS8_S8_EEES8_EEES6_EEEEEENS3_IJNS3_IJNS3_IJNS3_IJS8_NS4_ILi32EEEEEENS4_ILi0EEEEEESH_EEENS3_IJNS3_IJNS3_IJSH_SH_EEESH_EEENS4_ILi64EEEEEEEEEEENS_10ViewEngineIPN7cutlass10bfloat16_tEEEEEC2ERKSP_RKSU_)
        /*18338*/ 	.word	0x00000000


	//----- nvinfo : EIATTR_FRAME_SIZE
	.align		4
.L_16532:
        /*1833c*/ 	.byte	0x04, 0x11
        /*1833e*/ 	.short	(.L_16534 - .L_16533)
	.align		4
.L_16533:
        /*18340*/ 	.word	index@($_ZN7cutlass13device_kernelIN5flash19enable_sm80_to_sm89INS1_16FlashAttnBwdSm80INS1_25CollectiveMainloopBwdSm80ILi2ELi2EN4cute5tupleIJNS5_1CILi128EEES8_NS7_ILi64EEEEEENS_10bfloat16_tEfNS_4arch4Sm80ELb0ELb0ELb1ELb0ELb1ELb0ELb0ELb0ELi2ELi4ELi4ELi4ELb0EEENS1_24CollectiveEpilogueBwdGQAISA_fSD_Li256ELb0ELb1EEENS1_19SingleTileSchedulerILb0ELb0ELb0ELi128EEEEEEEEEvNT_6ParamsE$_ZN4cute3eso3ESOILb1ELb0EJNS_5tupleIJNS_1CILi8EEENS3_ILi2EEES5_S5_S4_S5_EEENS2_IJNS3_ILi1EEEiiiNS3_ILi72EEENS3_ILi512EEEEEEEEC2ERKS6_RKSA_)
        /*18344*/ 	.word	0x00000000


	//----- nvinfo : EIATTR_FRAME_SIZE
	.align		4
.L_16534:
        /*18348*/ 	.byte	0x04, 0x11
        /*1834a*/ 	.short	(.L_16536 - .L_16535)
	.align		4
.L_16535:
        /*1834c*/ 	.word	index@($_ZN7cutlass13device_kernelIN5flash19enable_sm80_to_sm89INS1_16FlashAttnBwdSm80INS1_25CollectiveMainloopBwdSm80ILi2ELi2EN4cute5tupleIJNS5_1CILi128EEES8_NS7_ILi64EEEEEENS_10bfloat16_tEfNS_4arch4Sm80ELb0ELb0ELb1ELb0ELb1ELb0ELb0ELb0ELi2ELi4ELi4ELi4ELb0EEENS1_24CollectiveEpilogueBwdGQAISA_fSD_Li256ELb0ELb1EEENS1_19SingleTileSchedulerILb0ELb0ELb0ELi128EEEEEEEEEvNT_6ParamsE$_ZN4cute3eso3ESOILb1ELb0EJNS_5tupleIJNS_1CILi8EEENS2_IJNS3_ILi2EEES5_S5_EEENS3_ILi1EEES6_S7_EEENS2_IJS7_NS2_IJiiiEEENS3_ILi64EEENS2_IJNS3_ILi72EEENS3_ILi144EEENS3_ILi288EEEEEENS3_ILi512EEEEEEEEC2ERKS8_RKSG_)
        /*18350*/ 	.word	0x00000000


	//----- nvinfo : EIATTR_FRAME_SIZE
	.align		4
.L_16536:
        /*18354*/ 	.byte	0x04, 0x11
        /*18356*/ 	.short	(.L_16538 - .L_16537)
	.align		4
.L_16537:
        /*18358*/ 	.word	index@($_ZN7cutlass13device_kernelIN5flash19enable_sm80_to_sm89INS1_16FlashAttnBwdSm80INS1_25CollectiveMainloopBwdSm80ILi2ELi2EN4cute5tupleIJNS5_1CILi128EEES8_NS7_ILi64EEEEEENS_10bfloat16_tEfNS_4arch4Sm80ELb0ELb0ELb1ELb0ELb1ELb0ELb0ELb0ELi2ELi4ELi4ELi4ELb0EEENS1_24CollectiveEpilogueBwdGQAISA_fSD_Li256ELb0ELb1EEENS1_19SingleTileSchedulerILb0ELb0ELb0ELi128EEEEEEEEEvNT_6ParamsE$_ZN4cute3eso3ESOILb1ELb0EJNS_5tupleIJNS_1CILi8EEENS2_IJNS3_ILi2EEES5_S5_EEENS3_ILi1EEES6_S7_EEENS2_IJS7_NS2_IJS4_iiEEENS3_ILi64EEENS2_IJiNS3_ILi144EEENS3_ILi288EEEEEENS3_ILi512EEEEEEEEC2ERKS8_RKSF_)
        /*1835c*/ 	.word	0x00000000


	//----- nvinfo : EIATTR_FRAME_SIZE
	.align		4
.L_16538:
        /*18360*/ 	.byte	0x04, 0x11
        /*18362*/ 	.short	(.L_16540 - .L_16539)
	.align		4
.L_16539:
        /*18364*/ 	.word	index@($_ZN7cutlass13device_kernelIN5flash19enable_sm80_to_sm89INS1_16FlashAttnBwdSm80INS1_25CollectiveMainloopBwdSm80ILi2ELi2EN4cute5tupleIJNS5_1CILi128EEES8_NS7_ILi64EEEEEENS_10bfloat16_tEfNS_4arch4Sm80ELb0ELb0ELb1ELb0ELb1ELb0ELb0ELb0ELi2ELi4ELi4ELi4ELb0EEENS1_24CollectiveEpilogueBwdGQAISA_fSD_Li256ELb0ELb1EEENS1_19SingleTileSchedulerILb0ELb0ELb0ELi128EEEEEEEEEvNT_6ParamsE$_ZN4cute3eso3ESOILb1ELb0EJNS_5tupleIJNS_1CILi2EEES4_S4_EEENS2_IJNS3_ILi1EEENS3_ILi512EEEiEEEEEC2ERKS5_RKS8_)
        /*18368*/ 	.word	0x00000000


	//----- nvinfo : EIATTR_FRAME_SIZE
	.align		4
.L_16540:
        /*1836c*/ 	.byte	0x04, 0x11
        /*1836e*/ 	.short	(.L_16542 - .L_16541)
	.align		4
.L_16541:
        /*18370*/ 	.word	index@($_ZN7cutlass13device_kernelIN5flash19enable_sm80_to_sm89INS1_16FlashAttnBwdSm80INS1_25CollectiveMainloopBwdSm80ILi2ELi2EN4cute5tupleIJNS5_1CILi128EEES8_NS7_ILi64EEEEEENS_10bfloat16_tEfNS_4arch4Sm80ELb0ELb0ELb1ELb0ELb1ELb0ELb0ELb0ELi2ELi4ELi4ELi4ELb0EEENS1_24CollectiveEpilogueBwdGQAISA_fSD_Li256ELb0ELb1EEENS1_19SingleTileSchedulerILb0ELb0ELb0ELi128EEEEEEEEEvNT_6ParamsE$_ZN4cute3eso3ESOILb1ELb0EJNS_5tupleIJNS_1CILi2EEES4_EEENS2_IJiiEEENS3_ILi1EEES7_EEC2ERKS5_RKS6_RKS7_SE_)
        /*18374*/ 	.word	0x00000000


	//----- nvinfo : EIATTR_FRAME_SIZE
	.align		4
.L_16542:
        /*18378*/ 	.byte	0x04, 0x11
        /*1837a*/ 	.short	(.L_16544 - .L_16543)
	.align		4
.L_16543:
        /*1837c*/ 	.word	index@($_ZN7cutlass13device_kernelIN5flash19enable_sm80_to_sm89INS1_16FlashAttnBwdSm80INS1_25CollectiveMainloopBwdSm80ILi2ELi2EN4cute5tupleIJNS5_1CILi128EEES8_NS7_ILi64EEEEEENS_10bfloat16_tEfNS_4arch4Sm80ELb0ELb0ELb1ELb0ELb1ELb0ELb0ELb0ELi2ELi4ELi4ELi4ELb0EEENS1_24CollectiveEpilogueBwdGQAISA_fSD_Li256ELb0ELb1EEENS1_19SingleTileSchedulerILb0ELb0ELb0ELi128EEEEEEEEEvNT_6ParamsE$_ZN4cute3eso3ESOILb1ELb0EJNS_5tupleIJNS_1CILi2EEES4_EEENS2_IJiiEEEEEC2ERKS5_RKS6_)
        /*18380*/ 	.word	0x00000000


	//----- nvinfo : EIATTR_FRAME_SIZE
	.align		4
.L_16544:
        /*18384*/ 	.byte	0x04, 0x11
        /*18386*/ 	.short	(.L_16546 - .L_16545)
	.align		4
.L_16545:
        /*18388*/ 	.word	index@($_ZN7cutlass13device_kernelIN5flash19enable_sm80_to_sm89INS1_16FlashAttnBwdSm80INS1_25CollectiveMainloopBwdSm80ILi2ELi2EN4cute5tupleIJNS5_1CILi128EEES8_NS7_ILi64EEEEEENS_10bfloat16_tEfNS_4arch4Sm80ELb0ELb0ELb1ELb0ELb1ELb0ELb0ELb0ELi2ELi4ELi4ELi4ELb0EEENS1_24CollectiveEpilogueBwdGQAISA_fSD_Li256ELb0ELb1EEENS1_19SingleTileSchedulerILb0ELb0ELb0ELi128EEEEEEEEEvNT_6ParamsE$_ZN4cute3eso3ESOILb1ELb0EJNS_5tupleIJNS_1CILi2EEES4_EEENS2_IJiNS3_ILi512EEEEEEEEC2ERKS5_RKS7_)
        /*1838c*/ 	.word	0x00000000


	//----- nvinfo : EIATTR_FRAME_SIZE
	.align		4
.L_16546:
        /*18390*/ 	.byte	0x04, 0x11
        /*18392*/ 	.short	(.L_16548 - .L_16547)
	.align		4
.L_16547:
        /*18394*/ 	.word	index@($_ZN7cutlass13device_kernelIN5flash19enable_sm80_to_sm89INS1_16FlashAttnBwdSm80INS1_25CollectiveMainloopBwdSm80ILi2ELi2EN4cute5tupleIJNS5_1CILi128EEES8_NS7_ILi64EEEEEENS_10bfloat16_tEfNS_4arch4Sm80ELb0ELb0ELb1ELb0ELb1ELb0ELb0ELb0ELi2ELi4ELi4ELi4ELb0EEENS1_24CollectiveEpilogueBwdGQAISA_fSD_Li256ELb0ELb1EEENS1_19SingleTileSchedulerILb0ELb0ELb0ELi128EEEEEEEEEvNT_6ParamsE$_ZN4cute3eso3ESOILb1ELb0EJNS_5tupleIJNS_1CILi2EEES4_EEENS2_IJiNS3_ILi4096EEEEEEEEC2ERKS5_RKS7_)
        /*18398*/ 	.word	0x00000000


	//----- nvinfo : EIATTR_FRAME_SIZE
	.align		4
.L_16548:
        /*1839c*/ 	.byte	0x04, 0x11
        /*1839e*/ 	.short	(.L_16550 - .L_16549)
	.align		4
.L_16549:
        /*183a0*/ 	.word	index@($_ZN7cutlass13device_kernelIN5flash19enable_sm80_to_sm89INS1_16FlashAttnBwdSm80INS1_25CollectiveMainloopBwdSm80ILi2ELi2EN4cute5tupleIJNS5_1CILi128EEES8_NS7_ILi64EEEEEENS_10bfloat16_tEfNS_4arch4Sm80ELb0ELb0ELb1ELb0ELb1ELb0ELb0ELb0ELi2ELi4ELi4ELi4ELb0EEENS1_24CollectiveEpilogueBwdGQAISA_fSD_Li256ELb0ELb1EEENS1_19SingleTileSchedulerILb0ELb0ELb0ELi128EEEEEEEEEvNT_6ParamsE$_ZN4cute3eso3ESOILb1ELb0EJNS_5tupleIJNS_1CILi2EEES4_EEENS2_IJNS3_ILi1EEEiEEEEEC2ERKS5_RKS7_)
        /*183a4*/ 	.word	0x00000000


	//----- nvinfo : EIATTR_FRAME_SIZE
	.align		4
.L_16550:
        /*183a8*/ 	.byte	0x04, 0x11
        /*183aa*/ 	.short	(.L_16552 - .L_16551)
	.align		4
.L_16551:
        /*183ac*/ 	.word	index@($_ZN7cutlass13device_kernelIN5flash19enable_sm80_to_sm89INS1_16FlashAttnBwdSm80INS1_25CollectiveMainloopBwdSm80ILi2ELi2EN4cute5tupleIJNS5_1CILi128EEES8_NS7_ILi64EEEEEENS_10bfloat16_tEfNS_4arch4Sm80ELb0ELb0ELb1ELb0ELb1ELb0ELb0ELb0ELi2ELi4ELi4ELi4ELb0EEENS1_24CollectiveEpilogueBwdGQAISA_fSD_Li256ELb0ELb1EEENS1_19SingleTileSchedulerILb0ELb0ELb0ELi128EEEEEEEEEvNT_6ParamsE$_ZN4cute3eso3ESOILb1ELb0EJNS_5tupleIJNS_1CILi2EEEEEENS2_IJiEEES4_NS3_ILi1EEEEEC2ERKS5_RKS6_RKS4_RKS7_)
        /*183b0*/ 	.word	0x00000000


	//----- nvinfo : EIATTR_FRAME_SIZE
	.align		4
.L_16552:
        /*183b4*/ 	.byte	0x04, 0x11
        /*183b6*/ 	.short	(.L_16554 - .L_16553)
	.align		4
.L_16553:
        /*183b8*/ 	.word	index@($_ZN7cutlass13device_kernelIN5flash19enable_sm80_to_sm89INS1_16FlashAttnBwdSm80INS1_25CollectiveMainloopBwdSm80ILi2ELi2EN4cute5tupleIJNS5_1CILi128EEES8_NS7_ILi64EEEEEENS_10bfloat16_tEfNS_4arch4Sm80ELb0ELb0ELb1ELb0ELb1ELb0ELb0ELb0ELi2ELi4ELi4ELi4ELb0EEENS1_24CollectiveEpilogueBwdGQAISA_fSD_Li256ELb0ELb1EEENS1_19SingleTileSchedulerILb0ELb0ELb0ELi128EEEEEEEEEvNT_6ParamsE$_ZN4cute3eso3ESOILb1ELb0EJNS_5tupleIJNS_1CILi2EEEEEENS2_IJiEEENS3_ILi1EEES7_EEC2ERKS5_RKS6_RKS7_SE_)
        /*183bc*/ 	.word	0x00000000


	//----- nvinfo : EIATTR_FRAME_SIZE
	.align		4
.L_16554:
        /*183c0*/ 	.byte	0x04, 0x11
        /*183c2*/ 	.short	(.L_16556 - .L_16555)
	.align		4
.L_16555:
        /*183c4*/ 	.word	index@($_ZN7cutlass13device_kernelIN5flash19enable_sm80_to_sm89INS1_16FlashAttnBwdSm80INS1_25CollectiveMainloopBwdSm80ILi2ELi2EN4cute5tupleIJNS5_1CILi128EEES8_NS7_ILi64EEEEEENS_10bfloat16_tEfNS_4arch4Sm80ELb0ELb0ELb1ELb0ELb1ELb0ELb0ELb0ELi2ELi4ELi4ELi4ELb0EEENS1_24CollectiveEpilogueBwdGQAISA_fSD_Li256ELb0ELb1EEENS1_19SingleTileSchedulerILb0ELb0ELb0ELi128EEEEEEEEEvNT_6ParamsE$_ZN4cute3eso3ESOILb1ELb0EJNS_5tupleIJNS_1CILi2EEEEEENS2_IJiEEEEEC2ERKS5_RKS6_)
        /*183c8*/ 	.word	0x00000000


	//----- nvinfo : EIATTR_FRAME_SIZE
	.align		4
.L_16556:
        /*183cc*/ 	.byte	0x04, 0x11
        /*183ce*/ 	.short	(.L_16558 - .L_16557)
	.align		4
.L_16557:
        /*183d0*/ 	.word	index@($_ZN7cutlass13device_kernelIN5flash19enable_sm80_to_sm89INS1_16FlashAttnBwdSm80INS1_25CollectiveMainloopBwdSm80ILi2ELi2EN4cute5tupleIJNS5_1CILi128EEES8_NS7_ILi64EEEEEENS_10bfloat16_tEfNS_4arch4Sm80ELb0ELb0ELb1ELb0ELb1ELb0ELb0ELb0ELi2ELi4ELi4ELi4ELb0EEENS1_24CollectiveEpilogueBwdGQAISA_fSD_Li256ELb0ELb1EEENS1_19SingleTileSchedulerILb0ELb0ELb0ELi128EEEEEEEEEvNT_6ParamsE$_ZN4cute3eso3ESOILb1ELb0EJNS_5tupleIJNS_1CILi1EEENS3_ILi2EEES5_EEENS2_IJS4_NS3_ILi256EEEiEEEEEC2ERKS6_RKS8_)
        /*183d4*/ 	.word	0x00000000


	//----- nvinfo : EIATTR_FRAME_SIZE
	.align		4
.L_16558:
        /*183d8*/ 	.byte	0x04, 0x11
        /*183da*/ 	.short	(.L_16560 - .L_16559)
	.align		4
.L_16559:
        /*183dc*/ 	.word	index@($_ZN7cutlass13device_kernelIN5flash19enable_sm80_to_sm89INS1_16FlashAttnBwdSm80INS1_25CollectiveMainloopBwdSm80ILi2ELi2EN4cute5tupleIJNS5_1CILi128EEES8_NS7_ILi64EEEEEENS_10bfloat16_tEfNS_4arch4Sm80ELb0ELb0ELb1ELb0ELb1ELb0ELb0ELb0ELi2ELi4ELi4ELi4ELb0EEENS1_24CollectiveEpilogueBwdGQAISA_fSD_Li256ELb0ELb1EEENS1_19SingleTileSchedulerILb0ELb0ELb0ELi128EEEEEEEEEvNT_6ParamsE$_ZN4cute3eso3ESOILb1ELb0EJNS_5tupleIJNS_1CILi1EEENS3_ILi2EEEEEENS2_IJNS3_ILi0EEEiEEEEEC2ERKS6_RKS8_)
        /*183e0*/ 	.word	0x00000000


	//----- nvinfo : EIATTR_FRAME_SIZE
	.align		4
.L_16560:
        /*183e4*/ 	.byte	0x04, 0x11
        /*183e6*/ 	.short	(.L_16562 - .L_16561)
	.align		4
.L_16561:
        /*183e8*/ 	.word	index@($_ZN7cutlass13device_kernelIN5flash19enable_sm80_to_sm89INS1_16FlashAttnBwdSm80INS1_25CollectiveMainloopBwdSm80ILi2ELi2EN4cute5tupleIJNS5_1CILi128EEES8_NS7_ILi64EEEEEENS_10bfloat16_tEfNS_4arch4Sm80ELb0ELb0ELb1ELb0ELb1ELb0ELb0ELb0ELi2ELi4ELi4ELi4ELb0EEENS1_24CollectiveEpilogueBwdGQAISA_fSD_Li256ELb0ELb1EEENS1_19SingleTileSchedulerILb0ELb0ELb0ELi128EEEEEEEEEvNT_6ParamsE$_ZN4cute3eso3ESOILb1ELb0EJNS_5tupleIJNS_1CILi1EEENS3_ILi0EEEEEElS5_EEC2ERKS6_RKlRKS5_)
        /*183ec*/ 	.word	0x00000000


	//----- nvinfo : EIATTR_FRAME_SIZE
	.align		4
.L_16562:
        /*183f0*/ 	.byte	0x04, 0x11
        /*183f2*/ 	.short	(.L_16564 - .L_16563)
	.align		4
.L_16563:
        /*183f4*/ 	.word	index@($_ZN7cutlass13device_kernelIN5flash19enable_sm80_to_sm89INS1_16FlashAttnBwdSm80INS1_25CollectiveMainloopBwdSm80ILi2ELi2EN4cute5tupleIJNS5_1CILi128EEES8_NS7_ILi64EEEEEENS_10bfloat16_tEfNS_4arch4Sm80ELb0ELb0ELb1ELb0ELb1ELb0ELb0ELb0ELi2ELi4ELi4ELi4ELb0EEENS1_24CollectiveEpilogueBwdGQAISA_fSD_Li256ELb0ELb1EEENS1_19SingleTileSchedulerILb0ELb0ELb0ELi128EEEEEEEEEvNT_6ParamsE$_ZN4cute3eso3ESOILb1ELb0EJNS_5tupleIJNS_1CILi1EEENS3_ILi0EEEEEEiNS3_ILi1024EEEEEC2ERKS6_RKiRKS7_)
        /*183f8*/ 	.word	0x00000000


	//----- nvinfo : EIATTR_FRAME_SIZE
	.align		4
.L_16564:
        /*183fc*/ 	.byte	0x04, 0x11
        /*183fe*/ 	.short	(.L_16566 - .L_16565)
	.align		4
.L_16565:
        /*18400*/ 	.word	index@($_ZN7cutlass13device_kernelIN5flash19enable_sm80_to_sm89INS1_16FlashAttnBwdSm80INS1_25CollectiveMainloopBwdSm80ILi2ELi2EN4cute5tupleIJNS5_1CILi128EEES8_NS7_ILi64EEEEEENS_10bfloat16_tEfNS_4arch4Sm80ELb0ELb0ELb1ELb0ELb1ELb0ELb0ELb0ELi2ELi4ELi4ELi4ELb0EEENS1_24CollectiveEpilogueBwdGQAISA_fSD_Li256ELb0ELb1EEENS1_19SingleTileSchedulerILb0ELb0ELb0ELi128EEEEEEEEEvNT_6ParamsE$_ZN4cute3eso3ESOILb1ELb0EJNS_5tupleIJNS_1CILi1EEENS3_ILi0EEEEEEiEEC2ERKS6_RKi)
        /*18404*/ 	.word	0x00000000


	//----- nvinfo : EIATTR_FRAME_SIZE
	.align		4
.L_16566:
        /*18408*/ 	.byte	0x04, 0x11
        /*1840a*/ 	.short	(.L_16568 - .L_16567)
	.align		4
.L_16567:
        /*1840c*/ 	.word	index@($_ZN7cutlass13device_kernelIN5flash19enable_sm80_to_sm89INS1_16FlashAttnBwdSm80INS1_25CollectiveMainloopBwdSm80ILi2ELi2EN4cute5tupleIJNS5_1CILi128EEES8_NS7_ILi64EEEEEENS_10bfloat16_tEfNS_4arch4Sm80ELb0ELb0ELb1ELb0ELb1ELb0ELb0ELb0ELi2ELi4ELi4ELi4ELb0EEENS1_24CollectiveEpilogueBwdGQAISA_fSD_Li256ELb0ELb1EEENS1_19SingleTileSchedulerILb0ELb0ELb0ELi128EEEEEEEEEvNT_6ParamsE$_ZN4cute3eso3ESOILb1ELb0EJNS_5tupleIJNS_1CILi1EEENS3_ILi0EEEEEENS3_ILi4096EEENS2_IJiiEEEEEC2ERKS6_RKS7_RKS8_)
        /*18410*/ 	.word	0x00000000


	//----- nvinfo : EIATTR_FRAME_SIZE
	.align		4
.L_16568:
        /*18414*/ 	.byte	0x04, 0x11
        /*18416*/ 	.short	(.L_16570 - .L_16569)
	.align		4
.L_16569:
        /*18418*/ 	.word	index@($_ZN7cutlass13device_kernelIN5flash19enable_sm80_to_sm89INS1_16FlashAttnBwdSm80INS1_25CollectiveMainloopBwdSm80ILi2ELi2EN4cute5tupleIJNS5_1CILi128EEES8_NS7_ILi64EEEEEENS_10bfloat16_tEfNS_4arch4Sm80ELb0ELb0ELb1ELb0ELb1ELb0ELb0ELb0ELi2ELi4ELi4ELi4ELb0EEENS1_24CollectiveEpilogueBwdGQAISA_fSD_Li256ELb0ELb1EEENS1_19SingleTileSchedulerILb0ELb0ELb0ELi128EEEEEEEEEvNT_6ParamsE$_ZN4cute3eso3ESOILb1ELb0EJNS_5tupleIJNS_1CILi1EEENS3_ILi0EEEEEENS2_IJiEEEEEC2ERKS6_RKS7_)
        /*1841c*/ 	.word	0x00000000


	//----- nvinfo : EIATTR_FRAME_SIZE
	.align		4
.L_16570:
        /*18420*/ 	.byte	0x04, 0x11
        /*18422*/ 	.short	(.L_16572 - .L_16571)
	.align		4
.L_16571:
        /*18424*/ 	.word	index@($_ZN7cutlass13device_kernelIN5flash19enable_sm80_to_sm89INS1_16FlashAttnBwdSm80INS1_25CollectiveMainloopBwdSm80ILi2ELi2EN4cute5tupleIJNS5_1CILi128EEES8_NS7_ILi64EEEEEENS_10bfloat16_tEfNS_4arch4Sm80ELb0ELb0ELb1ELb0ELb1ELb0ELb0ELb0ELi2ELi4ELi4ELi4ELb0EEENS1_24CollectiveEpilogueBwdGQAISA_fSD_Li256ELb0ELb1EEENS1_19SingleTileSchedulerILb0ELb0ELb0ELi128EEEEEEEEEvNT_6ParamsE$_ZN4cute3eso3ESOILb1ELb0EJNS_5tupleIJNS_1CILi1EEENS2_IJS4_NS3_ILi2EEES5_EEEEEENS2_IJNS3_ILi0EEENS2_IJS4_NS3_ILi256EEEiEEEEEEEEC2ERKS7_RKSB_)
        /*18428*/ 	.word	0x00000000


	//----- nvinfo : EIATTR_FRAME_SIZE
	.align		4
.L_16572:
        /*1842c*/ 	.byte	0x04, 0x11
        /*1842e*/ 	.short	(.L_16574 - .L_16573)
	.align		4
.L_16573:
        /*18430*/ 	.word	index@($_ZN7cutlass13device_kernelIN5flash19enable_sm80_to_sm89INS1_16FlashAttnBwdSm80INS1_25CollectiveMainloopBwdSm80ILi2ELi2EN4cute5tupleIJNS5_1CILi128EEES8_NS7_ILi64EEEEEENS_10bfloat16_tEfNS_4arch4Sm80ELb0ELb0ELb1ELb0ELb1ELb0ELb0ELb0ELi2ELi4ELi4ELi4ELb0EEENS1_24CollectiveEpilogueBwdGQAISA_fSD_Li256ELb0ELb1EEENS1_19SingleTileSchedulerILb0ELb0ELb0ELi128EEEEEEEEEvNT_6ParamsE$_ZN4cute3eso3ESOILb1ELb0EJNS_5tupleIJNS_1CILi16EEENS3_ILi2EEES5_S5_NS3_ILi4EEES5_EEENS2_IJNS3_ILi1EEEiiiNS3_ILi144EEENS3_ILi512EEEEEEEEC2ERKS7_RKSB_)
        /*18434*/ 	.word	0x00000000


	//----- nvinfo : EIATTR_FRAME_SIZE
	.align		4
.L_16574:
        /*18438*/ 	.byte	0x04, 0x11
        /*1843a*/ 	.short	(.L_16576 - .L_16575)
	.align		4
.L_16575:
        /*1843c*/ 	.word	index@($_ZN7cutlass13device_kernelIN5flash19enable_sm80_to_sm89INS1_16FlashAttnBwdSm80INS1_25CollectiveMainloopBwdSm80ILi2ELi2EN4cute5tupleIJNS5_1CILi128EEES8_NS7_ILi64EEEEEENS_10bfloat16_tEfNS_4arch4Sm80ELb0ELb0ELb1ELb0ELb1ELb0ELb0ELb0ELi2ELi4ELi4ELi4ELb0EEENS1_24CollectiveEpilogueBwdGQAISA_fSD_Li256ELb0ELb1EEENS1_19SingleTileSchedulerILb0ELb0ELb0ELi128EEEEEEEEEvNT_6ParamsE$_ZN4cute3eso3ESOILb1ELb0EJNS_5tupleIJNS_1CILi0EEES4_EEEiEEC2ERKS5_RKi)
        /*18440*/ 	.word	0x00000000


	//----- nvinfo : EIATTR_FRAME_SIZE
	.align		4
.L_16576:
        /*18444*/ 	.byte	0x04, 0x11
        /*18446*/ 	.short	(.L_16578 - .L_16577)
	.align		4
.L_16577:
        /*18448*/ 	.word	index@($_ZN7cutlass13device_kernelIN5flash19enable_sm80_to_sm89INS1_16FlashAttnBwdSm80INS1_25CollectiveMainloopBwdSm80ILi2ELi2EN4cute5tupleIJNS5_1CILi128EEES8_NS7_ILi64EEEEEENS_10bfloat16_tEfNS_4arch4Sm80ELb0ELb0ELb1ELb0ELb1ELb0ELb0ELb0ELi2ELi4ELi4ELi4ELb0EEENS1_24CollectiveEpilogueBwdGQAISA_fSD_Li256ELb0ELb1EEENS1_19SingleTileSchedulerILb0ELb0ELb0ELi128EEEEEEEEEvNT_6ParamsE$_ZN4cute3eso3ESOILb1ELb0EJNS_5tupleIJNS2_IJNS_1CILi8EEENS3_ILi1EEEEEENS3_ILi4EEES5_EEENS2_IJNS2_IJS5_NS3_ILi0EEEEEElS9_EEEEEC2ERKS8_RKSB_)
        /*1844c*/ 	.word	0x00000000


	//----- nvinfo : EIATTR_FRAME_SIZE
	.align		4
.L_16578:
        /*18450*/ 	.byte	0x04, 0x11
        /*18452*/ 	.short	(.L_16580 - .L_16579)
	.align		4
.L_16579:
        /*18454*/ 	.word	index@($_ZN7cutlass13device_kernelIN5flash19enable_sm80_to_sm89INS1_16FlashAttnBwdSm80INS1_25CollectiveMainloopBwdSm80ILi2ELi2EN4cute5tupleIJNS5_1CILi128EEES8_NS7_ILi64EEEEEENS_10bfloat16_tEfNS_4arch4Sm80ELb0ELb0ELb1ELb0ELb1ELb0ELb0ELb0ELi2ELi4ELi4ELi4ELb0EEENS1_24CollectiveEpilogueBwdGQAISA_fSD_Li256ELb0ELb1EEENS1_19SingleTileSchedulerILb0ELb0ELb0ELi128EEEEEEEEEvNT_6ParamsE$_ZN4cute3eso3ESOILb1ELb0EJNS_5tupleIJNS2_IJNS_1CILi8EEENS3_ILi1EEEEEENS3_ILi2EEES4_EEENS2_IJNS2_IJS5_NS3_ILi0EEEEEEiNS3_ILi1024EEEEEEEEC2ERKS8_RKSC_)
        /*18458*/ 	.word	0x00000000


	//----- nvinfo : EIATTR_FRAME_SIZE
	.align		4
.L_16580:
        /*1845c*/ 	.byte	0x04, 0x11
        /*1845e*/ 	.short	(.L_16582 - .L_16581)
	.align		4
.L_16581:
        /*18460*/ 	.word	index@($_ZN7cutlass13device_kernelIN5flash19enable_sm80_to_sm89INS1_16FlashAttnBwdSm80INS1_25CollectiveMainloopBwdSm80ILi2ELi2EN4cute5tupleIJNS5_1CILi128EEES8_NS7_ILi64EEEEEENS_10bfloat16_tEfNS_4arch4Sm80ELb0ELb0ELb1ELb0ELb1ELb0ELb0ELb0ELi2ELi4ELi4ELi4ELb0EEENS1_24CollectiveEpilogueBwdGQAISA_fSD_Li256ELb0ELb1EEENS1_19SingleTileSchedulerILb0ELb0ELb0ELi128EEEEEEEEEvNT_6ParamsE$_ZN4cute3eso3ESOILb1ELb0EJNS_5tupleIJNS2_IJNS_1CILi8EEENS3_ILi1EEEEEENS3_ILi2EEENS2_IJS7_S7_EEEEEENS2_IJNS2_IJS5_NS3_ILi0EEEEEENS3_ILi4096EEENS2_IJiiEEEEEEEEC2ERKS9_RKSE_)
        /*18464*/ 	.word	0x00000000


	//----- nvinfo : EIATTR_FRAME_SIZE
	.align		4
.L_16582:
        /*18468*/ 	.byte	0x04, 0x11
        /*1846a*/ 	.short	(.L_16584 - .L_16583)
	.align		4
.L_16583:
        /*1846c*/ 	.word	index@($_ZN7cutlass13device_kernelIN5flash19enable_sm80_to_sm89INS1_16FlashAttnBwdSm80INS1_25CollectiveMainloopBwdSm80ILi2ELi2EN4cute5tupleIJNS5_1CILi128EEES8_NS7_ILi64EEEEEENS_10bfloat16_tEfNS_4arch4Sm80ELb0ELb0ELb1ELb0ELb1ELb0ELb0ELb0ELi2ELi4ELi4ELi4ELb0EEENS1_24CollectiveEpilogueBwdGQAISA_fSD_Li256ELb0ELb1EEENS1_19SingleTileSchedulerILb0ELb0ELb0ELi128EEEEEEEEEvNT_6ParamsE$_ZN4cute3eso3ESOILb1ELb0EJNS_5tupleIJNS2_IJNS_1CILi8EEENS3_ILi1EEEEEENS3_ILi2EEEEEENS2_IJNS2_IJS5_NS3_ILi0EEEEEEiEEEEEC2ERKS8_RKSB_)
        /*18470*/ 	.word	0x00000000


	//----- nvinfo : EIATTR_FRAME_SIZE
	.align		4
.L_16584:
        /*18474*/ 	.byte	0x04, 0x11
        /*18476*/ 	.short	(.L_16586 - .L_16585)
	.align		4
.L_16585:
        /*18478*/ 	.word	index@($_ZN7cutlass13device_kernelIN5flash19enable_sm80_to_sm89INS1_16FlashAttnBwdSm80INS1_25CollectiveMainloopBwdSm80ILi2ELi2EN4cute5tupleIJNS5_1CILi128EEES8_NS7_ILi64EEEEEENS_10bfloat16_tEfNS_4arch4Sm80ELb0ELb0ELb1ELb0ELb1ELb0ELb0ELb0ELi2ELi4ELi4ELi4ELb0EEENS1_24CollectiveEpilogueBwdGQAISA_fSD_Li256ELb0ELb1EEENS1_19SingleTileSchedulerILb0ELb0ELb0ELi128EEEEEEEEEvNT_6ParamsE$_ZN4cute3eso3ESOILb1ELb0EJNS_5tupleIJNS2_IJNS_1CILi8EEENS3_ILi1EEEEEENS2_IJNS3_ILi2EEEEEEEEENS2_IJNS2_IJS5_NS3_ILi0EEEEEENS2_IJiEEEEEEEEC2ERKS9_RKSD_)
        /*1847c*/ 	.word	0x00000000


	//----- nvinfo : EIATTR_FRAME_SIZE
	.align		4
.L_16586:
        /*18480*/ 	.byte	0x04, 0x11
        /*18482*/ 	.short	(.L_16588 - .L_16587)
	.align		4
.L_16587:
        /*18484*/ 	.word	index@($_ZN7cutlass13device_kernelIN5flash19enable_sm80_to_sm89INS1_16FlashAttnBwdSm80INS1_25CollectiveMainloopBwdSm80ILi2ELi2EN4cute5tupleIJNS5_1CILi128EEES8_NS7_ILi64EEEEEENS_10bfloat16_tEfNS_4arch4Sm80ELb0ELb0ELb1ELb0ELb1ELb0ELb0ELb0ELi2ELi4ELi4ELi4ELb0EEENS1_24CollectiveEpilogueBwdGQAISA_fSD_Li256ELb0ELb1EEENS1_19SingleTileSchedulerILb0ELb0ELb0ELi128EEEEEEEEEvNT_6ParamsE$_ZN4cute3eso3ESOILb1ELb0EJNS_5tupleIJNS2_IJNS_1CILi2EEES4_S4_EEES4_NS2_IJS4_S4_EEEEEENS2_IJNS2_IJNS3_ILi1EEENS3_ILi512EEEiEEENS3_ILi4096EEENS2_IJiiEEEEEEEEC2ERKS7_RKSD_)
        /*18488*/ 	.word	0x00000000


	//----- nvinfo : EIATTR_FRAME_SIZE
	.align		4
.L_16588:
        /*1848c*/ 	.byte	0x04, 0x11
        /*1848e*/ 	.short	(.L_16590 - .L_16589)
	.align		4
.L_16589:
        /*18490*/ 	.word	index@($_ZN7cutlass13device_kernelIN5flash19enable_sm80_to_sm89INS1_16FlashAttnBwdSm80INS1_25CollectiveMainloopBwdSm80ILi2ELi2EN4cute5tupleIJNS5_1CILi128EEES8_NS7_ILi64EEEEEENS_10bfloat16_tEfNS_4arch4Sm80ELb0ELb0ELb1ELb0ELb1ELb0ELb0ELb0ELi2ELi4ELi4ELi4ELb0EEENS1_24CollectiveEpilogueBwdGQAISA_fSD_Li256ELb0ELb1EEENS1_19SingleTileSchedulerILb0ELb0ELb0ELi128EEEEEEEEEvNT_6ParamsE$_ZN4cute3eso3ESOILb1ELb0EJNS_5tupleIJNS2_IJNS_1CILi2EEES4_S4_EEES4_NS2_IJNS2_IJS4_S4_EEES4_EEEEEENS2_IJNS2_IJNS3_ILi1EEENS3_ILi512EEEiEEENS3_ILi4096EEENS2_IJNS2_IJiiEEENS3_ILi8192EEEEEEEEEEEC2ERKS8_RKSG_)
        /*18494*/ 	.word	0x00000000


	//----- nvinfo : EIATTR_FRAME_SIZE
	.align		4
.L_16590:
        /*18498*/ 	.byte	0x04, 0x11
        /*1849a*/ 	.short	(.L_16592 - .L_16591)
	.align		4
.L_16591:
        /*1849c*/ 	.word	index@($_ZN7cutlass13device_kernelIN5flash19enable_sm80_to_sm89INS1_16FlashAttnBwdSm80INS1_25CollectiveMainloopBwdSm80ILi2ELi2EN4cute5tupleIJNS5_1CILi128EEES8_NS7_ILi64EEEEEENS_10bfloat16_tEfNS_4arch4Sm80ELb0ELb0ELb1ELb0ELb1ELb0ELb0ELb0ELi2ELi4ELi4ELi4ELb0EEENS1_24CollectiveEpilogueBwdGQAISA_fSD_Li256ELb0ELb1EEENS1_19SingleTileSchedulerILb0ELb0ELb0ELi128EEEEEEEEEvNT_6ParamsE$_ZN4cute3eso3ESOILb1ELb0EJNS_5tupleIJNS2_IJNS_1CILi2EEES4_EEES5_NS3_ILi8EEEEEENS2_IJNS2_IJiNS3_ILi512EEEEEENS2_IJiiEEENS3_ILi1024EEEEEEEEC2ERKS7_RKSC_)
        /*184a0*/ 	.word	0x00000000


	//----- nvinfo : EIATTR_FRAME_SIZE
	.align		4
.L_16592:
        /*184a4*/ 	.byte	0x04, 0x11
        /*184a6*/ 	.short	(.L_16594 - .L_16593)
	.align		4
.L_16593:
        /*184a8*/ 	.word	index@($_ZN7cutlass13device_kernelIN5flash19enable_sm80_to_sm89INS1_16FlashAttnBwdSm80INS1_25CollectiveMainloopBwdSm80ILi2ELi2EN4cute5tupleIJNS5_1CILi128EEES8_NS7_ILi64EEEEEENS_10bfloat16_tEfNS_4arch4Sm80ELb0ELb0ELb1ELb0ELb1ELb0ELb0ELb0ELi2ELi4ELi4ELi4ELb0EEENS1_24CollectiveEpilogueBwdGQAISA_fSD_Li256ELb0ELb1EEENS1_19SingleTileSchedulerILb0ELb0ELb0ELi128EEEEEEEEEvNT_6ParamsE$_ZN4cute3eso3ESOILb1ELb0EJNS_5tupleIJNS2_IJNS_1CILi2EEES4_EEES4_EEENS2_IJNS2_IJiiEEENS3_ILi8192EEEEEEEEC2ERKS6_RKS9_)
        /*184ac*/ 	.word	0x00000000


	//----- nvinfo : EIATTR_FRAME_SIZE
	.align		4
.L_16594:
        /*184b0*/ 	.byte	0x04, 0x11
        /*184b2*/ 	.short	(.L_16596 - .L_16595)
	.align		4
.L_16595:
        /*184b4*/ 	.word	index@($_ZN7cutlass13device_kernelIN5flash19enable_sm80_to_sm89INS1_16FlashAttnBwdSm80INS1_25CollectiveMainloopBwdSm80ILi2ELi2EN4cute5tupleIJNS5_1CILi128EEES8_NS7_ILi64EEEEEENS_10bfloat16_tEfNS_4arch4Sm80ELb0ELb0ELb1ELb0ELb1ELb0ELb0ELb0ELi2ELi4ELi4ELi4ELb0EEENS1_24CollectiveEpilogueBwdGQAISA_fSD_Li256ELb0ELb1EEENS1_19SingleTileSchedulerILb0ELb0ELb0ELi128EEEEEEEEEvNT_6ParamsE$_ZN4cute3eso3ESOILb1ELb0EJNS_5tupleIJNS2_IJNS_1CILi2EEES4_EEENS3_ILi8EEES5_EEENS2_IJNS2_IJNS3_ILi1EEEiEEENS3_ILi1024EEENS2_IJiiEEEEEEEEC2ERKS7_RKSC_)
        /*184b8*/ 	.word	0x00000000


	//----- nvinfo : EIATTR_FRAME_SIZE
	.align		4
.L_16596:
        /*184bc*/ 	.byte	0x04, 0x11
        /*184be*/ 	.short	(.L_16598 - .L_16597)
	.align		4
.L_16597:
        /*184c0*/ 	.word	index@($_ZN7cutlass13device_kernelIN5flash19enable_sm80_to_sm89INS1_16FlashAttnBwdSm80INS1_25CollectiveMainloopBwdSm80ILi2ELi2EN4cute5tupleIJNS5_1CILi128EEES8_NS7_ILi64EEEEEENS_10bfloat16_tEfNS_4arch4Sm80ELb0ELb0ELb1ELb0ELb1ELb0ELb0ELb0ELi2ELi4ELi4ELi4ELb0EEENS1_24CollectiveEpilogueBwdGQAISA_fSD_Li256ELb0ELb1EEENS1_19SingleTileSchedulerILb0ELb0ELb0ELi128EEEEEEEEEvNT_6ParamsE$_ZN4cute3eso3ESOILb1ELb0EJNS_5tupleIJNS2_IJNS_1CILi1EEENS3_ILi0EEEEEES5_EEENS2_IJNS2_IJS5_S5_EEEiEEEEEC2ERKS7_RKS9_)
        /*184c4*/ 	.word	0x00000000


	//----- nvinfo : EIATTR_FRAME_SIZE
	.align		4
.L_16598:
        /*184c8*/ 	.byte	0x04, 0x11
        /*184ca*/ 	.short	(.L_16600 - .L_16599)
	.align		4
.L_16599:
        /*184cc*/ 	.word	index@($_ZN7cutlass13device_kernelIN5flash19enable_sm80_to_sm89INS1_16FlashAttnBwdSm80INS1_25CollectiveMainloopBwdSm80ILi2ELi2EN4cute5tupleIJNS5_1CILi128EEES8_NS7_ILi64EEEEEENS_10bfloat16_tEfNS_4arch4Sm80ELb0ELb0ELb1ELb0ELb1ELb0ELb0ELb0ELi2ELi4ELi4ELi4ELb0EEENS1_24CollectiveEpilogueBwdGQAISA_fSD_Li256ELb0ELb1EEENS1_19SingleTileSchedulerILb0ELb0ELb0ELi128EEEEEEEEEvNT_6ParamsE$_ZN4cute3eso3ESOILb1ELb0EJNS_5tupleIJNS2_IJNS_1CILi1EEENS3_ILi0EEEEEENS2_IJS5_S5_EEEEEENS2_IJS5_iEEEEEC2ERKS8_RKS9_)
        /*184d0*/ 	.word	0x00000000


	//----- nvinfo : EIATTR_FRAME_SIZE
	.align		4
.L_16600:
        /*184d4*/ 	.byte	0x04, 0x11
        /*184d6*/ 	.short	(.L_16602 - .L_16601)
	.align		4
.L_16601:
        /*184d8*/ 	.word	index@($_ZN7cutlass13device_kernelIN5flash19enable_sm80_to_sm89INS1_16FlashAttnBwdSm80INS1_25CollectiveMainloopBwdSm80ILi2ELi2EN4cute5tupleIJNS5_1CILi128EEES8_NS7_ILi64EEEEEENS_10bfloat16_tEfNS_4arch4Sm80ELb0ELb0ELb1ELb0ELb1ELb0ELb0ELb0ELi2ELi4ELi4ELi4ELb0EEENS1_24CollectiveEpilogueBwdGQAISA_fSD_Li256ELb0ELb1EEENS1_19SingleTileSchedulerILb0ELb0ELb0ELi128EEEEEEEEEvNT_6ParamsE$_ZN4cute3eso3ESOILb1ELb0EJNS_5tupleIJNS2_IJNS_1CILi1EEENS2_IJS4_NS3_ILi2EEES5_EEEEEES5_NS2_IJS5_S5_EEEEEENS2_IJNS2_IJNS3_ILi0EEENS2_IJS4_NS3_ILi256EEEiEEEEEENS3_ILi2048EEENS2_IJiNS3_ILi4096EEEEEEEEEEEC2ERKS9_RKSH_)
        /*184dc*/ 	.word	0x00000000


	//----- nvinfo : EIATTR_FRAME_SIZE
	.align		4
.L_16602:
        /*184e0*/ 	.byte	0x04, 0x11
        /*184e2*/ 	.short	(.L_16604 - .L_16603)
	.align		4
.L_16603:
        /*184e4*/ 	.word	index@($_ZN7cutlass13device_kernelIN5flash19enable_sm80_to_sm89INS1_16FlashAttnBwdSm80INS1_25CollectiveMainloopBwdSm80ILi2ELi2EN4cute5tupleIJNS5_1CILi128EEES8_NS7_ILi64EEEEEENS_10bfloat16_tEfNS_4arch4Sm80ELb0ELb0ELb1ELb0ELb1ELb0ELb0ELb0ELi2ELi4ELi4ELi4ELb0EEENS1_24CollectiveEpilogueBwdGQAISA_fSD_Li256ELb0ELb1EEENS1_19SingleTileSchedulerILb0ELb0ELb0ELi128EEEEEEEEEvNT_6ParamsE$_ZN4cute3eso3ESOILb1ELb0EJNS_5tupleIJNS2_IJNS2_IJNS_1CILi8EEENS3_ILi1EEEEEES5_EEENS2_IJNS2_IJS5_S5_EEENS3_ILi2EEEEEEEEENS2_IJNS2_IJNS2_IJS5_NS3_ILi0EEEEEESC_EEENS2_IJNS2_IJSC_SC_EEEiEEEEEEEEC2ERKSB_RKSH_)
        /*184e8*/ 	.word	0x00000000


	//----- nvinfo : EIATTR_FRAME_SIZE
	.align		4
.L_16604:
        /*184ec*/ 	.byte	0x04, 0x11
        /*184ee*/ 	.short	(.L_16606 - .L_16605)
	.align		4
.L_16605:
        /*184f0*/ 	.word	index@($_ZN7cutlass13device_kernelIN5flash19enable_sm80_to_sm89INS1_16FlashAttnBwdSm80INS1_25CollectiveMainloopBwdSm80ILi2ELi2EN4cute5tupleIJNS5_1CILi128EEES8_NS7_ILi64EEEEEENS_10bfloat16_tEfNS_4arch4Sm80ELb0ELb0ELb1ELb0ELb1ELb0ELb0ELb0ELi2ELi4ELi4ELi4ELb0EEENS1_24CollectiveEpilogueBwdGQAISA_fSD_Li256ELb0ELb1EEENS1_19SingleTileSchedulerILb0ELb0ELb0ELi128EEEEEEEEEvNT_6ParamsE$_ZN4cute3eso3ESOILb1ELb0EJNS_5tupleIJNS2_IJNS2_IJNS_1CILi8EEENS3_ILi1EEEEEENS2_IJS5_S5_EEEEEENS2_IJS5_NS3_ILi2EEEEEEEEENS2_IJNS2_IJNS2_IJS5_NS3_ILi0EEEEEENS2_IJSC_SC_EEEEEENS2_IJSC_iEEEEEEEEC2ERKSB_RKSH_)
        /*184f4*/ 	.word	0x00000000


	//----- nvinfo : EIATTR_FRAME_SIZE
	.align		4
.L_16606:
        /*184f8*/ 	.byte	0x04, 0x11
        /*184fa*/ 	.short	(.L_16608 - .L_16607)
	.align		4
.L_16607:
        /*184fc*/ 	.word	index@($_ZN7cutlass13device_kernelIN5flash19enable_sm80_to_sm89INS1_16FlashAttnBwdSm80INS1_25CollectiveMainloopBwdSm80ILi2ELi2EN4cute5tupleIJNS5_1CILi128EEES8_NS7_ILi64EEEEEENS_10bfloat16_tEfNS_4arch4Sm80ELb0ELb0ELb1ELb0ELb1ELb0ELb0ELb0ELi2ELi4ELi4ELi4ELb0EEENS1_24CollectiveEpilogueBwdGQAISA_fSD_Li256ELb0ELb1EEENS1_19SingleTileSchedulerILb0ELb0ELb0ELi128EEEEEEEEEvNT_6ParamsE$_ZN4cute3eso3ESOILb1ELb0EJNS_1CILi8EEEiiiNS2_ILi144EEENS2_ILi512EEEEEC2ERKS3_RKiSA_SA_RKS4_RKS5_)
        /*18500*/ 	.word	0x00000000


	//----- nvinfo : EIATTR_FRAME_SIZE
	.align		4
.L_16608:
        /*18504*/ 	.byte	0x04, 0x11
        /*18506*/ 	.short	(.L_16610 - .L_16609)
	.align		4
.L_16609:
        /*18508*/ 	.word	index@($_ZN7cutlass13device_kernelIN5flash19enable_sm80_to_sm89INS1_16FlashAttnBwdSm80INS1_25CollectiveMainloopBwdSm80ILi2ELi2EN4cute5tupleIJNS5_1CILi128EEES8_NS7_ILi64EEEEEENS_10bfloat16_tEfNS_4arch4Sm80ELb0ELb0ELb1ELb0ELb1ELb0ELb0ELb0ELi2ELi4ELi4ELi4ELb0EEENS1_24CollectiveEpilogueBwdGQAISA_fSD_Li256ELb0ELb1EEENS1_19SingleTileSchedulerILb0ELb0ELb0ELi128EEEEEEEEEvNT_6ParamsE$_ZN4cute3eso3ESOILb1ELb0EJNS_1CILi8EEEiiEEC2ERKS3_RKiS8_)
        /*1850c*/ 	.word	0x00000000


	//----- nvinfo : EIATTR_FRAME_SIZE
	.align		4
.L_16610:
        /*18510*/ 	.byte	0x04, 0x11
        /*18512*/ 	.short	(.L_16612 - .L_16611)
	.align		4
.L_16611:
        /*18514*/ 	.word	index@($_ZN7cutlass13device_kernelIN5flash19enable_sm80_to_sm89INS1_16FlashAttnBwdSm80INS1_25CollectiveMainloopBwdSm80ILi2ELi2EN4cute5tupleIJNS5_1CILi128EEES8_NS7_ILi64EEEEEENS_10bfloat16_tEfNS_4arch4Sm80ELb0ELb0ELb1ELb0ELb1ELb0ELb0ELb0ELi2ELi4ELi4ELi4ELb0EEENS1_24CollectiveEpilogueBwdGQAISA_fSD_Li256ELb0ELb1EEENS1_19SingleTileSchedulerILb0ELb0ELb0ELi128EEEEEEEEEvNT_6ParamsE$_ZN4cute3eso3ESOILb1ELb0EJNS_1CILi4096EEEiiNS2_ILi8192EEEEEC2ERKS3_RKiS9_RKS4_)
        /*18518*/ 	.word	0x00000000


	//----- nvinfo : EIATTR_FRAME_SIZE
	.align		4
.L_16612:
        /*1851c*/ 	.byte	0x04, 0x11
        /*1851e*/ 	.short	(.L_16614 - .L_16613)
	.align		4
.L_16613:
        /*18520*/ 	.word	index@($_ZN7cutlass13device_kernelIN5flash19enable_sm80_to_sm89INS1_16FlashAttnBwdSm80INS1_25CollectiveMainloopBwdSm80ILi2ELi2EN4cute5tupleIJNS5_1CILi128EEES8_NS7_ILi64EEEEEENS_10bfloat16_tEfNS_4arch4Sm80ELb0ELb0ELb1ELb0ELb1ELb0ELb0ELb0ELi2ELi4ELi4ELi4ELb0EEENS1_24CollectiveEpilogueBwdGQAISA_fSD_Li256ELb0ELb1EEENS1_19SingleTileSchedulerILb0ELb0ELb0ELi128EEEEEEEEEvNT_6ParamsE$_ZN4cute3eso3ESOILb1ELb0EJNS_1CILi4096EEEiiEEC2ERKS3_RKiS8_)
        /*18524*/ 	.word	0x00000000


	//----- nvinfo : EIATTR_FRAME_SIZE
	.align		4
.L_16614:
        /*18528*/ 	.byte	0x04, 0x11
        /*1852a*/ 	.short	(.L_16616 - .L_16615)
	.align		4
.L_16615:
        /*1852c*/ 	.word	index@($_ZN7cutlass13device_kernelIN5flash19enable_sm80_to_sm89INS1_16FlashAttnBwdSm80INS1_25CollectiveMainloopBwdSm80ILi2ELi2EN4cute5tupleIJNS5_1CILi128EEES8_NS7_ILi64EEEEEENS_10bfloat16_tEfNS_4arch4Sm80ELb0ELb0ELb1ELb0ELb1ELb0ELb0ELb0ELi2ELi4ELi4ELi4ELb0EEENS1_24CollectiveEpilogueBwdGQAISA_fSD_Li256ELb0ELb1EEENS1_19SingleTileSchedulerILb0ELb0ELb0ELi128EEEEEEEEEvNT_6ParamsE$_ZN4cute3eso3ESOILb1ELb0EJNS_1CILi4096EEENS_5tupleIJiiEEEEEC2ERKS3_RKS5_)
        /*18530*/ 	.word	0x00000000


	//----- nvinfo : EIATTR_FRAME_SIZE
	.align		4
.L_16616:
        /*18534*/ 	.byte	0x04, 0x11
        /*18536*/ 	.short	(.L_16618 - .L_16617)
	.align		4
.L_16617:
        /*18538*/ 	.word	index@($_ZN7cutlass13device_kernelIN5flash19enable_sm80_to_sm89INS1_16FlashAttnBwdSm80INS1_25CollectiveMainloopBwdSm80ILi2ELi2EN4cute5tupleIJNS5_1CILi128EEES8_NS7_ILi64EEEEEENS_10bfloat16_tEfNS_4arch4Sm80ELb0ELb0ELb1ELb0ELb1ELb0ELb0ELb0ELi2ELi4ELi4ELi4ELb0EEENS1_24CollectiveEpilogueBwdGQAISA_fSD_Li256ELb0ELb1EEENS1_19SingleTileSchedulerILb0ELb0ELb0ELi128EEEEEEEEEvNT_6ParamsE$_ZN4cute3eso3ESOILb1ELb0EJNS_1CILi4096EEENS_5tupleIJNS4_IJiiEEENS2_ILi8192EEEEEEEEC2ERKS3_RKS7_)
        /*1853c*/ 	.word	0x00000000


	//----- nvinfo : EIATTR_FRAME_SIZE
	.align		4
.L_16618:
        /*18540*/ 	.byte	0x04, 0x11
        /*18542*/ 	.short	(.L_16620 - .L_16619)
	.align		4
.L_16619:
        /*18544*/ 	.word	index@($_ZN7cutlass13device_kernelIN5flash19enable_sm80_to_sm89INS1_16FlashAttnBwdSm80INS1_25CollectiveMainloopBwdSm80ILi2ELi2EN4cute5tupleIJNS5_1CILi128EEES8_NS7_ILi64EEEEEENS_10bfloat16_tEfNS_4arch4Sm80ELb0ELb0ELb1ELb0ELb1ELb0ELb0ELb0ELi2ELi4ELi4ELi4ELb0EEENS1_24CollectiveEpilogueBwdGQAISA_fSD_Li256ELb0ELb1EEENS1_19SingleTileSchedulerILb0ELb0ELb0ELi128EEEEEEEEEvNT_6ParamsE$_ZN4cute3eso3ESOILb1ELb0EJNS_1CILi2EEEiEEC2ERKS3_RKi)
        /*18548*/ 	.word	0x00000000


	//----- nvinfo : EIATTR_FRAME_SIZE
	.align		4
.L_16620:
        /*1854c*/ 	.byte	0x04, 0x11
        /*1854e*/ 	.short	(.L_16622 - .L_16621)
	.align		4
.L_16621:
        /*18550*/ 	.word	index@($_ZN7cutlass13device_kernelIN5flash19enable_sm80_to_sm89INS1_16FlashAttnBwdSm80INS1_25CollectiveMainloopBwdSm80ILi2ELi2EN4cute5tupleIJNS5_1CILi128EEES8_NS7_ILi64EEEEEENS_10bfloat16_tEfNS_4arch4Sm80ELb0ELb0ELb1ELb0ELb1ELb0ELb0ELb0ELi2ELi4ELi4ELi4ELb0EEENS1_24CollectiveEpilogueBwdGQAISA_fSD_Li256ELb0ELb1EEENS1_19SingleTileSchedulerILb0ELb0ELb0ELi128EEEEEEEEEvNT_6ParamsE$_ZN4cute3eso3ESOILb1ELb0EJNS_1CILi1EEEiiiNS2_ILi72EEENS2_ILi512EEEEEC2ERKS3_RKiSA_SA_RKS4_RKS5_)
        /*18554*/ 	.word	0x00000000


	//----- nvinfo : EIATTR_FRAME_SIZE
	.align		4
.L_16622:
        /*18558*/ 	.byte	0x04, 0x11
        /*1855a*/ 	.short	(.L_16624 - .L_16623)
	.align		4
.L_16623:
        /*1855c*/ 	.word	index@($_ZN7cutlass13device_kernelIN5flash19enable_sm80_to_sm89INS1_16FlashAttnBwdSm80INS1_25CollectiveMainloopBwdSm80ILi2ELi2EN4cute5tupleIJNS5_1CILi128EEES8_NS7_ILi64EEEEEENS_10bfloat16_tEfNS_4arch4Sm80ELb0ELb0ELb1ELb0ELb1ELb0ELb0ELb0ELi2ELi4ELi4ELi4ELb0EEENS1_24CollectiveEpilogueBwdGQAISA_fSD_Li256ELb0ELb1EEENS1_19SingleTileSchedulerILb0ELb0ELb0ELi128EEEEEEEEEvNT_6ParamsE$_ZN4cute3eso3ESOILb1ELb0EJNS_1CILi1EEEiiiNS2_ILi64EEENS2_ILi72EEENS2_ILi144EEENS2_ILi288EEENS2_ILi512EEEEEC2ERKS3_RKiSD_SD_RKS4_RKS5_RKS6_RKS7_RKS8_)
        /*18560*/ 	.word	0x00000000


	//----- nvinfo : EIATTR_FRAME_SIZE
	.align		4
.L_16624:
        /*18564*/ 	.byte	0x04, 0x11
        /*18566*/ 	.short	(.L_16626 - .L_16625)
	.align		4
.L_16625:
        /*18568*/ 	.word	index@($_ZN7cutlass13device_kernelIN5flash19enable_sm80_to_sm89INS1_16FlashAttnBwdSm80INS1_25CollectiveMainloopBwdSm80ILi2ELi2EN4cute5tupleIJNS5_1CILi128EEES8_NS7_ILi64EEEEEENS_10bfloat16_tEfNS_4arch4Sm80ELb0ELb0ELb1ELb0ELb1ELb0ELb0ELb0ELi2ELi4ELi4ELi4ELb0EEENS1_24CollectiveEpilogueBwdGQAISA_fSD_Li256ELb0ELb1EEENS1_19SingleTileSchedulerILb0ELb0ELb0ELi128EEEEEEEEEvNT_6ParamsE$_ZN4cute3eso3ESOILb1ELb0EJNS_1CILi1EEEiiiNS2_ILi144EEENS2_ILi512EEEEEC2ERKS3_RKiSA_SA_RKS4_RKS5_)
        /*1856c*/ 	.word	0x00000000


	//----- nvinfo : EIATTR_FRAME_SIZE
	.align		4
.L_16626:
        /*18570*/ 	.byte	0x04, 0x11
        /*18572*/ 	.short	(.L_16628 - .L_16627)
	.align		4
.L_16627:
        /*18574*/ 	.word	index@($_ZN7cutlass13device_kernelIN5flash19enable_sm80_to_sm89INS1_16FlashAttnBwdSm80INS1_25CollectiveMainloopBwdSm80ILi2ELi2EN4cute5tupleIJNS5_1CILi128EEES8_NS7_ILi64EEEEEENS_10bfloat16_tEfNS_4arch4Sm80ELb0ELb0ELb1ELb0ELb1ELb0ELb0ELb0ELi2ELi4ELi4ELi4ELb0EEENS1_24CollectiveEpilogueBwdGQAISA_fSD_Li256ELb0ELb1EEENS1_19SingleTileSchedulerILb0ELb0ELb0ELi128EEEEEEEEEvNT_6ParamsE$_ZN4cute3eso3ESOILb1ELb0EJNS_1CILi1EEEiEEC2ERKS3_RKi)
        /*18578*/ 	.word	0x00000000


	//----- nvinfo : EIATTR_FRAME_SIZE
	.align		4
.L_16628:
        /*1857c*/ 	.byte	0x04, 0x11
        /*1857e*/ 	.short	(.L_16630 - .L_16629)
	.align		4
.L_16629:
        /*18580*/ 	.word	index@($_ZN7cutlass13device_kernelIN5flash19enable_sm80_to_sm89INS1_16FlashAttnBwdSm80INS1_25CollectiveMainloopBwdSm80ILi2ELi2EN4cute5tupleIJNS5_1CILi128EEES8_NS7_ILi64EEEEEENS_10bfloat16_tEfNS_4arch4Sm80ELb0ELb0ELb1ELb0ELb1ELb0ELb0ELb0ELi2ELi4ELi4ELi4ELb0EEENS1_24CollectiveEpilogueBwdGQAISA_fSD_Li256ELb0ELb1EEENS1_19SingleTileSchedulerILb0ELb0ELb0ELi128EEEEEEEEEvNT_6ParamsE$_ZN4cute3eso3ESOILb1ELb0EJNS_1CILi1EEENS_5tupleIJiiiEEENS2_ILi64EEENS4_IJNS2_ILi72EEENS2_ILi144EEENS2_ILi288EEEEEENS2_ILi512EEEEEC2ERKS3_RKS5_RKS6_RKSA_RKSB_)
        /*18584*/ 	.word	0x00000000


	//----- nvinfo : EIATTR_FRAME_SIZE
	.align		4
.L_16630:
        /*18588*/ 	.byte	0x04, 0x11
        /*1858a*/ 	.short	(.L_16632 - .L_16631)
	.align		4
.L_16631:
        /*1858c*/ 	.word	index@($_ZN7cutlass13device_kernelIN5flash19enable_sm80_to_sm89INS1_16FlashAttnBwdSm80INS1_25CollectiveMainloopBwdSm80ILi2ELi2EN4cute5tupleIJNS5_1CILi128EEES8_NS7_ILi64EEEEEENS_10bfloat16_tEfNS_4arch4Sm80ELb0ELb0ELb1ELb0ELb1ELb0ELb0ELb0ELi2ELi4ELi4ELi4ELb0EEENS1_24CollectiveEpilogueBwdGQAISA_fSD_Li256ELb0ELb1EEENS1_19SingleTileSchedulerILb0ELb0ELb0ELi128EEEEEEEEEvNT_6ParamsE$_ZN4cute3eso3ESOILb1ELb0EJNS_1CILi1EEENS_5tupleIJNS2_ILi8EEEiiEEENS2_ILi64EEENS4_IJiNS2_ILi144EEENS2_ILi288EEEEEENS2_ILi512EEEEEC2ERKS3_RKS6_RKS7_RKSA_RKSB_)
        /*18590*/ 	.word	0x00000000


	//----- nvinfo : EIATTR_FRAME_SIZE
	.align		4
.L_16632:
        /*18594*/ 	.byte	0x04, 0x11
        /*18596*/ 	.short	(.L_16634 - .L_16633)
	.align		4
.L_16633:
        /*18598*/ 	.word	index@($_ZN7cutlass13device_kernelIN5flash19enable_sm80_to_sm89INS1_16FlashAttnBwdSm80INS1_25CollectiveMainloopBwdSm80ILi2ELi2EN4cute5tupleIJNS5_1CILi128EEES8_NS7_ILi64EEEEEENS_10bfloat16_tEfNS_4arch4Sm80ELb0ELb0ELb1ELb0ELb1ELb0ELb0ELb0ELi2ELi4ELi4ELi4ELb0EEENS1_24CollectiveEpilogueBwdGQAISA_fSD_Li256ELb0ELb1EEENS1_19SingleTileSchedulerILb0ELb0ELb0ELi128EEEEEEEEEvNT_6ParamsE$_ZN4cute3eso3ESOILb1ELb0EJNS_1CILi1EEENS2_ILi8EEEiiNS2_ILi64EEEiNS2_ILi144EEENS2_ILi288EEENS2_ILi512EEEEEC2ERKS3_RKS4_RKiSF_RKS5_SF_RKS6_RKS7_RKS8_)
        /*1859c*/ 	.word	0x00000000


	//----- nvinfo : EIATTR_FRAME_SIZE
	.align		4
.L_16634:
        /*185a0*/ 	.byte	0x04, 0x11
        /*185a2*/ 	.short	(.L_16636 - .L_16635)
	.align		4
.L_16635:
        /*185a4*/ 	.word	index@($_ZN7cutlass13device_kernelIN5flash19enable_sm80_to_sm89INS1_16FlashAttnBwdSm80INS1_25CollectiveMainloopBwdSm80ILi2ELi2EN4cute5tupleIJNS5_1CILi128EEES8_NS7_ILi64EEEEEENS_10bfloat16_tEfNS_4arch4Sm80ELb0ELb0ELb1ELb0ELb1ELb0ELb0ELb0ELi2ELi4ELi4ELi4ELb0EEENS1_24CollectiveEpilogueBwdGQAISA_fSD_Li256ELb0ELb1EEENS1_19SingleTileSchedulerILb0ELb0ELb0ELi128EEEEEEEEEvNT_6ParamsE$_ZN4cute3eso3ESOILb1ELb0EJNS_1CILi1EEENS2_ILi512EEEiEEC2ERKS3_RKS4_RKi)
        /*185a8*/ 	.word	0x00000000


	//----- nvinfo : EIATTR_FRAME_SIZE
	.align		4
.L_16636:
        /*185ac*/ 	.byte	0x04, 0x11
        /*185ae*/ 	.short	(.L_16638 - .L_16637)
	.align		4
.L_16637:
        /*185b0*/ 	.word	index@($_ZN7cutlass13device_kernelIN5flash19enable_sm80_to_sm89INS1_16FlashAttnBwdSm80INS1_25CollectiveMainloopBwdSm80ILi2ELi2EN4cute5tupleIJNS5_1CILi128EEES8_NS7_ILi64EEEEEENS_10bfloat16_tEfNS_4arch4Sm80ELb0ELb0ELb1ELb0ELb1ELb0ELb0ELb0ELi2ELi4ELi4ELi4ELb0EEENS1_24CollectiveEpilogueBwdGQAISA_fSD_Li256ELb0ELb1EEENS1_19SingleTileSchedulerILb0ELb0ELb0ELi128EEEEEEEEEvNT_6ParamsE$_ZN4cute3eso3ESOILb1ELb0EJNS_1CILi1EEENS2_ILi256EEEiEEC2ERKS3_RKS4_RKi)
        /*185b4*/ 	.word	0x00000000


	//----- nvinfo : EIATTR_FRAME_SIZE
	.align		4
.L_16638:
        /*185b8*/ 	.byte	0x04, 0x11
        /*185ba*/ 	.short	(.L_16640 - .L_16639)
	.align		4
.L_16639:
        /*185bc*/ 	.word	index@($_ZN7cutlass13device_kernelIN5flash19enable_sm80_to_sm89INS1_16FlashAttnBwdSm80INS1_25CollectiveMainloopBwdSm80ILi2ELi2EN4cute5tupleIJNS5_1CILi128EEES8_NS7_ILi64EEEEEENS_10bfloat16_tEfNS_4arch4Sm80ELb0ELb0ELb1ELb0ELb1ELb0ELb0ELb0ELi2ELi4ELi4ELi4ELb0EEENS1_24CollectiveEpilogueBwdGQAISA_fSD_Li256ELb0ELb1EEENS1_19SingleTileSchedulerILb0ELb0ELb0ELi128EEEEEEEEEvNT_6ParamsE$_ZN4cute3eso3ESOILb1ELb0EJNS_1CILi1024EEEiiEEC2ERKS3_RKiS8_)
        /*185c0*/ 	.word	0x00000000


	//----- nvinfo : EIATTR_FRAME_SIZE
	.align		4
.L_16640:
        /*185c4*/ 	.byte	0x04, 0x11
        /*185c6*/ 	.short	(.L_16642 - .L_16641)
	.align		4
.L_16641:
        /*185c8*/ 	.word	index@($_ZN7cutlass13device_kernelIN5flash19enable_sm80_to_sm89INS1_16FlashAttnBwdSm80INS1_25CollectiveMainloopBwdSm80ILi2ELi2EN4cute5tupleIJNS5_1CILi128EEES8_NS7_ILi64EEEEEENS_10bfloat16_tEfNS_4arch4Sm80ELb0ELb0ELb1ELb0ELb1ELb0ELb0ELb0ELi2ELi4ELi4ELi4ELb0EEENS1_24CollectiveEpilogueBwdGQAISA_fSD_Li256ELb0ELb1EEENS1_19SingleTileSchedulerILb0ELb0ELb0ELi128EEEEEEEEEvNT_6ParamsE$_ZN4cute3eso3ESOILb1ELb0EJNS_1CILi1024EEENS_5tupleIJiiEEEEEC2ERKS3_RKS5_)
        /*185cc*/ 	.word	0x00000000


	//----- nvinfo : EIATTR_FRAME_SIZE
	.align		4
.L_16642:
        /*185d0*/ 	.byte	0x04, 0x11
        /*185d2*/ 	.short	(.L_16644 - .L_16643)
	.align		4
.L_16643:
        /*185d4*/ 	.word	index@($_ZN7cutlass13device_kernelIN5flash19enable_sm80_to_sm89INS1_16FlashAttnBwdSm80INS1_25CollectiveMainloopBwdSm80ILi2ELi2EN4cute5tupleIJNS5_1CILi128EEES8_NS7_ILi64EEEEEENS_10bfloat16_tEfNS_4arch4Sm80ELb0ELb0ELb1ELb0ELb1ELb0ELb0ELb0ELi2ELi4ELi4ELi4ELb0EEENS1_24CollectiveEpilogueBwdGQAISA_fSD_Li256ELb0ELb1EEENS1_19SingleTileSchedulerILb0ELb0ELb0ELi128EEEEEEEEEvNT_6ParamsE$_ZN4cute3eso3ESOILb1ELb0EJNS_1CILi0EEEiS3_EEC2ERKS3_RKiS6_)
        /*185d8*/ 	.word	0x00000000


	//----- nvinfo : EIATTR_FRAME_SIZE
	.align		4
.L_16644:
        /*185dc*/ 	.byte	0x04, 0x11
        /*185de*/ 	.short	(.L_16646 - .L_16645)
	.align		4
.L_16645:
        /*185e0*/ 	.word	index@($_ZN7cutlass13device_kernelIN5flash19enable_sm80_to_sm89INS1_16FlashAttnBwdSm80INS1_25CollectiveMainloopBwdSm80ILi2ELi2EN4cute5tupleIJNS5_1CILi128EEES8_NS7_ILi64EEEEEENS_10bfloat16_tEfNS_4arch4Sm80ELb0ELb0ELb1ELb0ELb1ELb0ELb0ELb0ELi2ELi4ELi4ELi4ELb0EEENS1_24CollectiveEpilogueBwdGQAISA_fSD_Li256ELb0ELb1EEENS1_19SingleTileSchedulerILb0ELb0ELb0ELi128EEEEEEEEEvNT_6ParamsE$_ZN4cute3eso3ESOILb1ELb0EJNS_1CILi0EEEiEEC2ERKS3_RKi)
        /*185e4*/ 	.word	0x00000000


	//----- nvinfo : EIATTR_FRAME_SIZE
	.align		4
.L_16646:
        /*185e8*/ 	.byte	0x04, 0x11
        /*185ea*/ 	.short	(.L_16648 - .L_16647)
	.align		4
.L_16647:
        /*185ec*/ 	.word	index@($_ZN7cutlass13device_kernelIN5flash19enable_sm80_to_sm89INS1_16FlashAttnBwdSm80INS1_25CollectiveMainloopBwdSm80ILi2ELi2EN4cute5tupleIJNS5_1CILi128EEES8_NS7_ILi64EEEEEENS_10bfloat16_tEfNS_4arch4Sm80ELb0ELb0ELb1ELb0ELb1ELb0ELb0ELb0ELi2ELi4ELi4ELi4ELb0EEENS1_24CollectiveEpilogueBwdGQAISA_fSD_Li256ELb0ELb1EEENS1_19SingleTileSchedulerILb0ELb0ELb0ELi128EEEEEEEEEvNT_6ParamsE$_ZN4cute3eso3ESOILb1ELb0EJNS_1CILi0EEENS_5tupleIJNS2_ILi1EEENS2_ILi256EEEiEEEEEC2ERKS3_RKS7_)
        /*185f0*/ 	.word	0x00000000


	//----- nvinfo : EIATTR_FRAME_SIZE
	.align		4
.L_16648:
        /*185f4*/ 	.byte	0x04, 0x11
        /*185f6*/ 	.short	(.L_16650 - .L_16649)
	.align		4
.L_16649:
        /*185f8*/ 	.word	index@($_ZN7cutlass13device_kernelIN5flash19enable_sm80_to_sm89INS1_16FlashAttnBwdSm80INS1_25CollectiveMainloopBwdSm80ILi2ELi2EN4cute5tupleIJNS5_1CILi128EEES8_NS7_ILi64EEEEEENS_10bfloat16_tEfNS_4arch4Sm80ELb0ELb0ELb1ELb0ELb1ELb0ELb0ELb0ELi2ELi4ELi4ELi4ELb0EEENS1_24CollectiveEpilogueBwdGQAISA_fSD_Li256ELb0ELb1EEENS1_19SingleTileSchedulerILb0ELb0ELb0ELi128EEEEEEEEEvNT_6ParamsE$_ZN4cute3eso3ESOILb1ELb0EJNS_1CILi0EEENS2_ILi1EEENS2_ILi512EEEiNS2_ILi4096EEEiNS2_ILi8192EEEEEC2ERKS3_RKS4_RKS5_RKiRKS6_SG_RKS7_)
        /*185fc*/ 	.word	0x00000000


	//----- nvinfo : EIATTR_FRAME_SIZE
	.align		4
.L_16650:
        /*18600*/ 	.byte	0x04, 0x11
        /*18602*/ 	.short	(.L_16652 - .L_16651)
	.align		4
.L_16651:
        /*18604*/ 	.word	index@($_ZN7cutlass13device_kernelIN5flash19enable_sm80_to_sm89INS1_16FlashAttnBwdSm80INS1_25CollectiveMainloopBwdSm80ILi2ELi2EN4cute5tupleIJNS5_1CILi128EEES8_NS7_ILi64EEEEEENS_10bfloat16_tEfNS_4arch4Sm80ELb0ELb0ELb1ELb0ELb1ELb0ELb0ELb0ELi2ELi4ELi4ELi4ELb0EEENS1_24CollectiveEpilogueBwdGQAISA_fSD_Li256ELb0ELb1EEENS1_19SingleTileSchedulerILb0ELb0ELb0ELi128EEEEEEEEEvNT_6ParamsE$_ZN4cute3eso3ESOILb1ELb0EJNS_1CILi0EEENS2_ILi1EEENS2_ILi512EEEiEEC2ERKS3_RKS4_RKS5_RKi)
        /*18608*/ 	.word	0x00000000


	//----- nvinfo : EIATTR_FRAME_SIZE
	.align		4
.L_16652:
        /*1860c*/ 	.byte	0x04, 0x11
        /*1860e*/ 	.short	(.L_16654 - .L_16653)
	.align		4
.L_16653:
        /*18610*/ 	.word	index@($_ZN7cutlass13device_kernelIN5flash19enable_sm80_to_sm89INS1_16FlashAttnBwdSm80INS1_25CollectiveMainloopBwdSm80ILi2ELi2EN4cute5tupleIJNS5_1CILi128EEES8_NS7_ILi64EEEEEENS_10bfloat16_tEfNS_4arch4Sm80ELb0ELb0ELb1ELb0ELb1ELb0ELb0ELb0ELi2ELi4ELi4ELi4ELb0EEENS1_24CollectiveEpilogueBwdGQAISA_fSD_Li256ELb0ELb1EEENS1_19SingleTileSchedulerILb0ELb0ELb0ELi128EEEEEEEEEvNT_6ParamsE$_ZN4cute3eso3ESOILb1ELb0EJNS_14ComposedLayoutINS_7SwizzleILi3ELi3ELi3EEENS_1CILj0EEENS_6LayoutINS_5tupleIJNS8_IJNS8_IJNS5_ILi4EEENS5_ILi8EEEEEENS8_IJS9_NS5_ILi1EEEEEEEEENS8_IJNS8_IJNS5_ILi2EEESF_SF_EEENS8_IJSF_S9_EEEEEEEEENS8_IJNS8_IJNS8_IJSF_NS5_ILi64EEEEEENS8_IJNS5_ILi1024EEENS5_ILi0EEEEEEEEENS8_IJNS8_IJSC_NS5_ILi512EEESA_EEENS8_IJNS5_ILi4096EEENS5_ILi16EEEEEEEEEEEEEEEENS_10ViewEngineINS_8smem_ptrIPN7cutlass10bfloat16_tEEEEEEEC2ERKSY_RKS15_)
        /*18614*/ 	.word	0x00000000


	//----- nvinfo : EIATTR_FRAME_SIZE
	.align		4
.L_16654:
        /*18618*/ 	.byte	0x04, 0x11
        /*1861a*/ 	.short	(.L_16656 - .L_16655)
	.align		4
.L_16655:
        /*1861c*/ 	.word	index@($_ZN7cutlass13device_kernelIN5flash19enable_sm80_to_sm89INS1_16FlashAttnBwdSm80INS1_25CollectiveMainloopBwdSm80ILi2ELi2EN4cute5tupleIJNS5_1CILi128EEES8_NS7_ILi64EEEEEENS_10bfloat16_tEfNS_4arch4Sm80ELb0ELb0ELb1ELb0ELb1ELb0ELb0ELb0ELi2ELi4ELi4ELi4ELb0EEENS1_24CollectiveEpilogueBwdGQAISA_fSD_Li256ELb0ELb1EEENS1_19SingleTileSchedulerILb0ELb0ELb0ELi128EEEEEEEEEvNT_6ParamsE$_ZN4cute3eso3ESOILb1ELb0EJNS_14ComposedLayoutINS_7SwizzleILi3ELi3ELi3EEENS_1CILj0EEENS_6LayoutINS_5tupleIJNS8_IJNS8_IJNS5_ILi4EEENS5_ILi8EEEEEENS8_IJNS5_ILi2EEENS5_ILi1EEEEEEEEENS8_IJNS8_IJSC_SC_EEESB_EEEEEENS8_IJNS8_IJNS8_IJNS5_ILi128EEESD_EEENS8_IJSA_NS5_ILi0EEEEEEEEENS8_IJNS8_IJNS5_ILi64EEENS5_ILi512EEEEEENS8_IJNS5_ILi16EEENS5_ILi1024EEEEEEEEEEEEEEEENS_10ViewEngineINS_8smem_ptrIPN7cutlass10bfloat16_tEEEEEEEC2ERKSX_RKS14_)
        /*18620*/ 	.word	0x00000000


	//----- nvinfo : EIATTR_FRAME_SIZE
	.align		4
.L_16656:
        /*18624*/ 	.byte	0x04, 0x11
        /*18626*/ 	.short	(.L_16658 - .L_16657)
	.align		4
.L_16657:
        /*18628*/ 	.word	index@($_ZN7cutlass13device_kernelIN5flash19enable_sm80_to_sm89INS1_16FlashAttnBwdSm80INS1_25CollectiveMainloopBwdSm80ILi2ELi2EN4cute5tupleIJNS5_1CILi128EEES8_NS7_ILi64EEEEEENS_10bfloat16_tEfNS_4arch4Sm80ELb0ELb0ELb1ELb0ELb1ELb0ELb0ELb0ELi2ELi4ELi4ELi4ELb0EEENS1_24CollectiveEpilogueBwdGQAISA_fSD_Li256ELb0ELb1EEENS1_19SingleTileSchedulerILb0ELb0ELb0ELi128EEEEEEEEEvNT_6ParamsE$_ZN4cute3eso3ESOILb1ELb0EJNS_14ComposedLayoutINS_7SwizzleILi3ELi3ELi3EEENS_1CILj0EEENS_6LayoutINS_5tupleIJNS8_IJNS5_ILi8EEENS5_ILi16EEEEEENS8_IJNS5_ILi64EEENS5_ILi1EEEEEEEEENS8_IJNS8_IJSC_NS5_ILi512EEEEEENS8_IJSD_NS5_ILi0EEEEEEEEEEEEENS_10ViewEngineINS_8smem_ptrIPN7cutlass10bfloat16_tEEEEEEEC2ERKSM_RKST_)
        /*1862c*/ 	.word	0x00000000


	//----- nvinfo : EIATTR_FRAME_SIZE
	.align		4
.L_16658:
        /*18630*/ 	.byte	0x04, 0x11
        /*18632*/ 	.short	(.L_16660 - .L_16659)
	.align		4
.L_16659:
        /*18634*/ 	.word	index@($_ZN7cutlass13device_kernelIN5flash19enable_sm80_to_sm89INS1_16FlashAttnBwdSm80INS1_25CollectiveMainloopBwdSm80ILi2ELi2EN4cute5tupleIJNS5_1CILi128EEES8_NS7_ILi64EEEEEENS_10bfloat16_tEfNS_4arch4Sm80ELb0ELb0ELb1ELb0ELb1ELb0ELb0ELb0ELi2ELi4ELi4ELi4ELb0EEENS1_24CollectiveEpilogueBwdGQAISA_fSD_Li256ELb0ELb1EEENS1_19SingleTileSchedulerILb0ELb0ELb0ELi128EEEEEEEEEvNT_6ParamsE$_ZN4cute3eso3ESOILb1ELb0EJNS_14ComposedLayoutINS_7SwizzleILi3ELi3ELi3EEENS_1CILj0EEENS_6LayoutINS_5tupleIJNS5_ILi64EEENS5_ILi128EEEEEENS8_IJNS5_ILi1EEES9_EEEEEEENS_10ViewEngineINS_8smem_ptrIPN7cutlass10bfloat16_tEEEEEEEC2ERKSF_RKSM_)
        /*18638*/ 	.word	0x00000000


	//----- nvinfo : EIATTR_FRAME_SIZE
	.align		4
.L_16660:
        /*1863c*/ 	.byte	0x04, 0x11
        /*1863e*/ 	.short	(.L_16662 - .L_16661)
	.align		4
.L_16661:
        /*18640*/ 	.word	index@($_ZN7cutlass13device_kernelIN5flash19enable_sm80_to_sm89INS1_16FlashAttnBwdSm80INS1_25CollectiveMainloopBwdSm80ILi2ELi2EN4cute5tupleIJNS5_1CILi128EEES8_NS7_ILi64EEEEEENS_10bfloat16_tEfNS_4arch4Sm80ELb0ELb0ELb1ELb0ELb1ELb0ELb0ELb0ELi2ELi4ELi4ELi4ELb0EEENS1_24CollectiveEpilogueBwdGQAISA_fSD_Li256ELb0ELb1EEENS1_19SingleTileSchedulerILb0ELb0ELb0ELi128EEEEEEEEEvNT_6ParamsE$_ZN4cute3eso3ESOILb1ELb0EJNS_14ComposedLayoutINS_7SwizzleILi3ELi3ELi3EEENS_1CILi0EEENS_6LayoutINS_5tupleIJNS8_IJNS8_IJNS5_ILi4EEENS5_ILi8EEEEEENS8_IJS9_NS5_ILi1EEEEEEEEENS8_IJNS8_IJNS5_ILi2EEESF_SF_EEENS8_IJSF_SA_EEEEEEEEENS8_IJNS8_IJNS8_IJNS5_ILi128EEESC_EEENS8_IJNS5_ILi16EEES6_EEEEEENS8_IJNS8_IJNS5_ILi64EEESA_NS5_ILi512EEEEEENS8_IJNS5_ILi8192EEENS5_ILi1024EEEEEEEEEEEEEEEENS_10ViewEngineINS_8smem_ptrIPN7cutlass10bfloat16_tEEEEEEEC2ERKSY_RKS15_)
        /*18644*/ 	.word	0x00000000


	//----- nvinfo : EIATTR_FRAME_SIZE
	.align		4
.L_16662:
        /*18648*/ 	.byte	0x04, 0x11
        /*1864a*/ 	.short	(.L_16664 - .L_16663)
	.align		4
.L_16663:
        /*1864c*/ 	.word	index@($_ZN7cutlass13device_kernelIN5flash19enable_sm80_to_sm89INS1_16FlashAttnBwdSm80INS1_25CollectiveMainloopBwdSm80ILi2ELi2EN4cute5tupleIJNS5_1CILi128EEES8_NS7_ILi64EEEEEENS_10bfloat16_tEfNS_4arch4Sm80ELb0ELb0ELb1ELb0ELb1ELb0ELb0ELb0ELi2ELi4ELi4ELi4ELb0EEENS1_24CollectiveEpilogueBwdGQAISA_fSD_Li256ELb0ELb1EEENS1_19SingleTileSchedulerILb0ELb0ELb0ELi128EEEEEEEEEvNT_6ParamsE$_ZN4cute3eso3ESOILb1ELb0EJNS_14ComposedLayoutINS_7SwizzleILi3ELi3ELi3EEENS_1CILi0EEENS_6LayoutINS_5tupleIJNS8_IJNS8_IJNS5_ILi4EEENS5_ILi8EEEEEENS8_IJS9_NS5_ILi1EEEEEEEEENS8_IJNS8_IJNS5_ILi2EEESF_SF_EEENS8_IJSF_NS8_IJS9_SF_EEEEEEEEEEEENS8_IJNS8_IJNS8_IJSF_NS5_ILi64EEEEEENS8_IJNS5_ILi1024EEES6_EEEEEENS8_IJNS8_IJSC_NS5_ILi512EEESA_EEENS8_IJNS5_ILi4096EEENS8_IJNS5_ILi16EEENS5_ILi8192EEEEEEEEEEEEEEEEEEENS_10ViewEngineINS_8smem_ptrIPN7cutlass10bfloat16_tEEEEEEEC2ERKS10_RKS17_)
        /*18650*/ 	.word	0x00000000


	//----- nvinfo : EIATTR_FRAME_SIZE
	.align		4
.L_16664:
        /*18654*/ 	.byte	0x04, 0x11
        /*18656*/ 	.short	(.L_16666 - .L_16665)
	.align		4
.L_16665:
        /*18658*/ 	.word	index@($_ZN7cutlass13device_kernelIN5flash19enable_sm80_to_sm89INS1_16FlashAttnBwdSm80INS1_25CollectiveMainloopBwdSm80ILi2ELi2EN4cute5tupleIJNS5_1CILi128EEES8_NS7_ILi64EEEEEENS_10bfloat16_tEfNS_4arch4Sm80ELb0ELb0ELb1ELb0ELb1ELb0ELb0ELb0ELi2ELi4ELi4ELi4ELb0EEENS1_24CollectiveEpilogueBwdGQAISA_fSD_Li256ELb0ELb1EEENS1_19SingleTileSchedulerILb0ELb0ELb0ELi128EEEEEEEEEvNT_6ParamsE$_ZN4cute3eso3ESOILb1ELb0EJNS_14ComposedLayoutINS_7SwizzleILi3ELi3ELi3EEENS_1CILi0EEENS_6LayoutINS_5tupleIJNS8_IJNS8_IJNS5_ILi4EEENS5_ILi8EEEEEENS8_IJNS5_ILi2EEENS5_ILi1EEEEEEEEENS8_IJNS8_IJSC_SC_EEESB_EEEEEENS8_IJNS8_IJNS8_IJNS5_ILi128EEESD_EEENS8_IJSA_S6_EEEEEENS8_IJNS8_IJNS5_ILi64EEENS5_ILi512EEEEEENS8_IJNS5_ILi16EEENS5_ILi1024EEEEEEEEEEEEEEEENS_10ViewEngineINS_8smem_ptrIPN7cutlass10bfloat16_tEEEEEEEC2ERKSW_RKS13_)
        /*1865c*/ 	.word	0x00000000


	//----- nvinfo : EIATTR_FRAME_SIZE
	.align		4
.L_16666:
        /*18660*/ 	.byte	0x04, 0x11
        /*18662*/ 	.short	(.L_16668 - .L_16667)
	.align		4
.L_16667:
        /*18664*/ 	.word	index@($_ZN7cutlass13device_kernelIN5flash19enable_sm80_to_sm89INS1_16FlashAttnBwdSm80INS1_25CollectiveMainloopBwdSm80ILi2ELi2EN4cute5tupleIJNS5_1CILi128EEES8_NS7_ILi64EEEEEENS_10bfloat16_tEfNS_4arch4Sm80ELb0ELb0ELb1ELb0ELb1ELb0ELb0ELb0ELi2ELi4ELi4ELi4ELb0EEENS1_24CollectiveEpilogueBwdGQAISA_fSD_Li256ELb0ELb1EEENS1_19SingleTileSchedulerILb0ELb0ELb0ELi128EEEEEEEEEvNT_6ParamsE$_ZN4cute3eso3ESOILb1ELb0EJNS_14ComposedLayoutINS_7SwizzleILi3ELi3ELi3EEENS_1CILi0EEENS_6LayoutINS_5tupleIJNS8_IJNS8_IJNS5_ILi4EEENS5_ILi8EEEEEENS8_IJNS5_ILi2EEENS5_ILi1EEEEEEEEENS8_IJNS8_IJSC_SC_EEENS8_IJSA_S9_EEEEEEEEENS8_IJNS8_IJNS8_IJSC_NS5_ILi64EEEEEENS8_IJNS5_ILi512EEES6_EEEEEENS8_IJNS8_IJSD_SA_EEENS8_IJNS5_ILi1024EEENS5_ILi16EEEEEEEEEEEEEEEENS_10ViewEngineINS_8smem_ptrIPN7cutlass10bfloat16_tEEEEEEEC2ERKSW_RKS13_)
        /*18668*/ 	.word	0x00000000


	//----- nvinfo : EIATTR_FRAME_SIZE
	.align		4
.L_16668:
        /*1866c*/ 	.byte	0x04, 0x11
        /*1866e*/ 	.short	(.L_16670 - .L_16669)
	.align		4
.L_16669:
        /*18670*/ 	.word	index@($_ZN7cutlass13device_kernelIN5flash19enable_sm80_to_sm89INS1_16FlashAttnBwdSm80INS1_25CollectiveMainloopBwdSm80ILi2ELi2EN4cute5tupleIJNS5_1CILi128EEES8_NS7_ILi64EEEEEENS_10bfloat16_tEfNS_4arch4Sm80ELb0ELb0ELb1ELb0ELb1ELb0ELb0ELb0ELi2ELi4ELi4ELi4ELb0EEENS1_24CollectiveEpilogueBwdGQAISA_fSD_Li256ELb0ELb1EEENS1_19SingleTileSchedulerILb0ELb0ELb0ELi128EEEEEEEEEvNT_6ParamsE$_ZN4cute3eso3ESOILb1ELb0EJNS_10UnderscoreEiiEEC2ERKS2_RKiS7_)
        /*18674*/ 	.word	0x00000000


	//----- nvinfo : EIATTR_FRAME_SIZE
	.align		4
.L_16670:
        /*18678*/ 	.byte	0x04, 0x11
        /*1867a*/ 	.short	(.L_16672 - .L_16671)
	.align		4
.L_16671:
        /*1867c*/ 	.word	index@($_ZN7cutlass13device_kernelIN5flash19enable_sm80_to_sm89INS1_16FlashAttnBwdSm80INS1_25CollectiveMainloopBwdSm80ILi2ELi2EN4cute5tupleIJNS5_1CILi128EEES8_NS7_ILi64EEEEEENS_10bfloat16_tEfNS_4arch4Sm80ELb0ELb0ELb1ELb0ELb1ELb0ELb0ELb0ELi2ELi4ELi4ELi4ELb0EEENS1_24CollectiveEpilogueBwdGQAISA_fSD_Li256ELb0ELb1EEENS1_19SingleTileSchedulerILb0ELb0ELb0ELi128EEEEEEEEEvNT_6ParamsE$_ZN4cute3eso3ESOILb1ELb0EJNS_10UnderscoreEiEEC2ERKS2_RKi)
        /*18680*/ 	.word	0x00000000


	//----- nvinfo : EIATTR_FRAME_SIZE
	.align		4
.L_16672:
        /*18684*/ 	.byte	0x04, 0x11
        /*18686*/ 	.short	(.L_16674 - .L_16673)
	.align		4
.L_16673:
        /*18688*/ 	.word	index@($_ZN7cutlass13device_kernelIN5flash19enable_sm80_to_sm89INS1_16FlashAttnBwdSm80INS1_25CollectiveMainloopBwdSm80ILi2ELi2EN4cute5tupleIJNS5_1CILi128EEES8_NS7_ILi64EEEEEENS_10bfloat16_tEfNS_4arch4Sm80ELb0ELb0ELb1ELb0ELb1ELb0ELb0ELb0ELi2ELi4ELi4ELi4ELb0EEENS1_24CollectiveEpilogueBwdGQAISA_fSD_Li256ELb0ELb1EEENS1_19SingleTileSchedulerILb0ELb0ELb0ELi128EEEEEEEEEvNT_6ParamsE$_ZN4cute3eso3ESOILb1ELb0EJNS_10UnderscoreES2_iEEC2ERKS2_S5_RKi)
        /*1868c*/ 	.word	0x00000000


	//----- nvinfo : EIATTR_FRAME_SIZE
	.align		4
.L_16674:
        /*18690*/ 	.byte	0x04, 0x11
        /*18692*/ 	.short	(.L_16676 - .L_16675)
	.align		4
.L_16675:
        /*18694*/ 	.word	index@($_ZN7cutlass13device_kernelIN5flash19enable_sm80_to_sm89INS1_16FlashAttnBwdSm80INS1_25CollectiveMainloopBwdSm80ILi2ELi2EN4cute5tupleIJNS5_1CILi128EEES8_NS7_ILi64EEEEEENS_10bfloat16_tEfNS_4arch4Sm80ELb0ELb0ELb1ELb0ELb1ELb0ELb0ELb0ELi2ELi4ELi4ELi4ELb0EEENS1_24CollectiveEpilogueBwdGQAISA_fSD_Li256ELb0ELb1EEENS1_19SingleTileSchedulerILb0ELb0ELb0ELi128EEEEEEEEEvNT_6ParamsE$_ZN4cute3eso3ESOILb1ELb0EJNS_10UnderscoreES2_S2_iEEC2ERKS2_S5_S5_RKi)
        /*18698*/ 	.word	0x00000000


	//----- nvinfo : EIATTR_FRAME_SIZE
	.align		4
.L_16676:
        /*1869c*/ 	.byte	0x04, 0x11
        /*1869e*/ 	.short	(.L_16678 - .L_16677)
	.align		4
.L_16677:
        /*186a0*/ 	.word	index@($_ZN7cutlass13device_kernelIN5flash19enable_sm80_to_sm89INS1_16FlashAttnBwdSm80INS1_25CollectiveMainloopBwdSm80ILi2ELi2EN4cute5tupleIJNS5_1CILi128EEES8_NS7_ILi64EEEEEENS_10bfloat16_tEfNS_4arch4Sm80ELb0ELb0ELb1ELb0ELb1ELb0ELb0ELb0ELi2ELi4ELi4ELi4ELb0EEENS1_24CollectiveEpilogueBwdGQAISA_fSD_Li256ELb0ELb1EEENS1_19SingleTileSchedulerILb0ELb0ELb0ELi128EEEEEEEEEvNT_6ParamsE$_ZN4cute3eso3ESOILb0ELb1EJlEEC2ERKl)
        /*186a4*/ 	.word	0x00000000


	//----- nvinfo : EIATTR_FRAME_SIZE
	.align		4
.L_16678:
        /*186a8*/ 	.byte	0x04, 0x11
        /*186aa*/ 	.short	(.L_16680 - .L_16679)
	.align		4
.L_16679:
        /*186ac*/ 	.word	index@($_ZN7cutlass13device_kernelIN5flash19enable_sm80_to_sm89INS1_16FlashAttnBwdSm80INS1_25CollectiveMainloopBwdSm80ILi2ELi2EN4cute5tupleIJNS5_1CILi128EEES8_NS7_ILi64EEEEEENS_10bfloat16_tEfNS_4arch4Sm80ELb0ELb0ELb1ELb0ELb1ELb0ELb0ELb0ELi2ELi4ELi4ELi4ELb0EEENS1_24CollectiveEpilogueBwdGQAISA_fSD_Li256ELb0ELb1EEENS1_19SingleTileSchedulerILb0ELb0ELb0ELi128EEEEEEEEEvNT_6ParamsE$_ZN4cute3eso3ESOILb0ELb1EJiNS_1CILi72EEENS2_ILi512EEEEEC2ERKiRKS3_RKS4_)
        /*186b0*/ 	.word	0x00000000


	//----- nvinfo : EIATTR_FRAME_SIZE
	.align		4
.L_16680:
        /*186b4*/ 	.byte	0x04, 0x11
        /*186b6*/ 	.short	(.L_16682 - .L_16681)
	.align		4
.L_16681:
        /*186b8*/ 	.word	index@($_ZN7cutlass13device_kernelIN5flash19enable_sm80_to_sm89INS1_16FlashAttnBwdSm80INS1_25CollectiveMainloopBwdSm80ILi2ELi2EN4cute5tupleIJNS5_1CILi128EEES8_NS7_ILi64EEEEEENS_10bfloat16_tEfNS_4arch4Sm80ELb0ELb0ELb1ELb0ELb1ELb0ELb0ELb0ELi2ELi4ELi4ELi4ELb0EEENS1_24CollectiveEpilogueBwdGQAISA_fSD_Li256ELb0ELb1EEENS1_19SingleTileSchedulerILb0ELb0ELb0ELi128EEEEEEEEEvNT_6ParamsE$_ZN4cute3eso3ESOILb0ELb1EJiNS_1CILi512EEEEEC2ERKiRKS3_)
        /*186bc*/ 	.word	0x00000000


	//----- nvinfo : EIATTR_FRAME_SIZE
	.align		4
.L_16682:
        /*186c0*/ 	.byte	0x04, 0x11
        /*186c2*/ 	.short	(.L_16684 - .L_16683)
	.align		4
.L_16683:
        /*186c4*/ 	.word	index@($_ZN7cutlass13device_kernelIN5flash19enable_sm80_to_sm89INS1_16FlashAttnBwdSm80INS1_25CollectiveMainloopBwdSm80ILi2ELi2EN4cute5tupleIJNS5_1CILi128EEES8_NS7_ILi64EEEEEENS_10bfloat16_tEfNS_4arch4Sm80ELb0ELb0ELb1ELb0ELb1ELb0ELb0ELb0ELi2ELi4ELi4ELi4ELb0EEENS1_24CollectiveEpilogueBwdGQAISA_fSD_Li256ELb0ELb1EEENS1_19SingleTileSchedulerILb0ELb0ELb0ELi128EEEEEEEEEvNT_6ParamsE$_ZN4cute3eso3ESOILb0ELb1EJiNS_1CILi4096EEEEEC2ERKiRKS3_)
        /*186c8*/ 	.word	0x00000000


	//----- nvinfo : EIATTR_FRAME_SIZE
	.align		4
.L_16684:
        /*186cc*/ 	.byte	0x04, 0x11
        /*186ce*/ 	.short	(.L_16686 - .L_16685)
	.align		4
.L_16685:
        /*186d0*/ 	.word	index@($_ZN7cutlass13device_kernelIN5flash19enable_sm80_to_sm89INS1_16FlashAttnBwdSm80INS1_25CollectiveMainloopBwdSm80ILi2ELi2EN4cute5tupleIJNS5_1CILi128EEES8_NS7_ILi64EEEEEENS_10bfloat16_tEfNS_4arch4Sm80ELb0ELb0ELb1ELb0ELb1ELb0ELb0ELb0ELi2ELi4ELi4ELi4ELb0EEENS1_24CollectiveEpilogueBwdGQAISA_fSD_Li256ELb0ELb1EEENS1_19SingleTileSchedulerILb0ELb0ELb0ELi128EEEEEEEEEvNT_6ParamsE$_ZN4cute3eso3ESOILb0ELb1EJiNS_1CILi144EEENS2_ILi512EEEEEC2ERKiRKS3_RKS4_)
        /*186d4*/ 	.word	0x00000000


	//----- nvinfo : EIATTR_FRAME_SIZE
	.align		4
.L_16686:
        /*186d8*/ 	.byte	0x04, 0x11
        /*186da*/ 	.short	(.L_16688 - .L_16687)
	.align		4
.L_16687:
        /*186dc*/ 	.word	index@($_ZN7cutlass13device_kernelIN5flash19enable_sm80_to_sm89INS1_16FlashAttnBwdSm80INS1_25CollectiveMainloopBwdSm80ILi2ELi2EN4cute5tupleIJNS5_1CILi128EEES8_NS7_ILi64EEEEEENS_10bfloat16_tEfNS_4arch4Sm80ELb0ELb0ELb1ELb0ELb1ELb0ELb0ELb0ELi2ELi4ELi4ELi4ELb0EEENS1_24CollectiveEpilogueBwdGQAISA_fSD_Li256ELb0ELb1EEENS1_19SingleTileSchedulerILb0ELb0ELb0ELi128EEEEEEEEEvNT_6ParamsE$_ZN4cute3eso3ESOILb0ELb1EJiNS_1CILi144EEENS2_ILi288EEEEEC2ERKiRKS3_RKS4_)
        /*186e0*/ 	.word	0x00000000


	//----- nvinfo : EIATTR_FRAME_SIZE
	.align		4
.L_16688:
        /*186e4*/ 	.byte	0x04, 0x11
        /*186e6*/ 	.short	(.L_16690 - .L_16689)
	.align		4
.L_16689:
        /*186e8*/ 	.word	index@($_ZN7cutlass13device_kernelIN5flash19enable_sm80_to_sm89INS1_16FlashAttnBwdSm80INS1_25CollectiveMainloopBwdSm80ILi2ELi2EN4cute5tupleIJNS5_1CILi128EEES8_NS7_ILi64EEEEEENS_10bfloat16_tEfNS_4arch4Sm80ELb0ELb0ELb1ELb0ELb1ELb0ELb0ELb0ELi2ELi4ELi4ELi4ELb0EEENS1_24CollectiveEpilogueBwdGQAISA_fSD_Li256ELb0ELb1EEENS1_19SingleTileSchedulerILb0ELb0ELb0ELi128EEEEEEEEEvNT_6ParamsE$_ZN4cute3eso3ESOILb0ELb1EJiNS_1CILi0EEEEEC2ERKiRKS3_)
        /*186ec*/ 	.word	0x00000000


	//----- nvinfo : EIATTR_FRAME_SIZE
	.align		4
.L_16690:
        /*186f0*/ 	.byte	0x04, 0x11
        /*186f2*/ 	.short	(.L_16692 - .L_16691)
	.align		4
.L_16691:
        /*186f4*/ 	.word	index@($_ZN7cutlass13device_kernelIN5flash19enable_sm80_to_sm89INS1_16FlashAttnBwdSm80INS1_25CollectiveMainloopBwdSm80ILi2ELi2EN4cute5tupleIJNS5_1CILi128EEES8_NS7_ILi64EEEEEENS_10bfloat16_tEfNS_4arch4Sm80ELb0ELb0ELb1ELb0ELb1ELb0ELb0ELb0ELi2ELi4ELi4ELi4ELb0EEENS1_24CollectiveEpilogueBwdGQAISA_fSD_Li256ELb0ELb1EEENS1_19SingleTileSchedulerILb0ELb0ELb0ELi128EEEEEEEEEvNT_6ParamsE$_ZN4cute3eso3ESOILb0ELb1EJiEEC2ERKi)
        /*186f8*/ 	.word	0x00000000


	//----- nvinfo : EIATTR_FRAME_SIZE
	.align		4
.L_16692:
        /*186fc*/ 	.byte	0x04, 0x11
        /*186fe*/ 	.short	(.L_16694 - .L_16693)
	.align		4
.L_16693:
        /*18700*/ 	.word	index@($_ZN7cutlass13device_kernelIN5flash19enable_sm80_to_sm89INS1_16FlashAttnBwdSm80INS1_25CollectiveMainloopBwdSm80ILi2ELi2EN4cute5tupleIJNS5_1CILi128EEES8_NS7_ILi64EEEEEENS_10bfloat16_tEfNS_4arch4Sm80ELb0ELb0ELb1ELb0ELb1ELb0ELb0ELb0ELi2ELi4ELi4ELi4ELb0EEENS1_24CollectiveEpilogueBwdGQAISA_fSD_Li256ELb0ELb1EEENS1_19SingleTileSchedulerILb0ELb0ELb0ELi128EEEEEEEEEvNT_6ParamsE$_ZN4cute3eso3ESOILb0ELb1EJNS_6LayoutINS_5tupleIJNS3_IJNS_1CILi8EEENS4_ILi1EEEEEENS4_ILi2EEEEEENS3_IJNS3_IJS6_NS4_ILi0EEEEEEiEEEEESA_EEC2ERKSD_RKSA_)
        /*18704*/ 	.word	0x00000000


	//----- nvinfo : EIATTR_FRAME_SIZE
	.align		4
.L_16694:
        /*18708*/ 	.byte	0x04, 0x11
        /*1870a*/ 	.short	(.L_16696 - .L_16695)
	.align		4
.L_16695:
        /*1870c*/ 	.word	index@($_ZN7cutlass13device_kernelIN5flash19enable_sm80_to_sm89INS1_16FlashAttnBwdSm80INS1_25CollectiveMainloopBwdSm80ILi2ELi2EN4cute5tupleIJNS5_1CILi128EEES8_NS7_ILi64EEEEEENS_10bfloat16_tEfNS_4arch4Sm80ELb0ELb0ELb1ELb0ELb1ELb0ELb0ELb0ELi2ELi4ELi4ELi4ELb0EEENS1_24CollectiveEpilogueBwdGQAISA_fSD_Li256ELb0ELb1EEENS1_19SingleTileSchedulerILb0ELb0ELb0ELi128EEEEEEEEEvNT_6ParamsE$_ZN4cute3eso3ESOILb0ELb1EJNS_5tupleIJiiEEENS_1CILi8192EEEEEC2ERKS3_RKS5_)
        /*18710*/ 	.word	0x00000000


	//----- nvinfo : EIATTR_FRAME_SIZE
	.align		4
.L_16696:
        /*18714*/ 	.byte	0x04, 0x11
        /*18716*/ 	.short	(.L_16698 - .L_16697)
	.align		4
.L_16697:
        /*18718*/ 	.word	index@($_ZN7cutlass13device_kernelIN5flash19enable_sm80_to_sm89INS1_16FlashAttnBwdSm80INS1_25CollectiveMainloopBwdSm80ILi2ELi2EN4cute5tupleIJNS5_1CILi128EEES8_NS7_ILi64EEEEEENS_10bfloat16_tEfNS_4arch4Sm80ELb0ELb0ELb1ELb0ELb1ELb0ELb0ELb0ELi2ELi4ELi4ELi4ELb0EEENS1_24CollectiveEpilogueBwdGQAISA_fSD_Li256ELb0ELb1EEENS1_19SingleTileSchedulerILb0ELb0ELb0ELi128EEEEEEEEEvNT_6ParamsE$_ZN4cute3eso3ESOILb0ELb1EJNS_5tupleIJiiEEENS_1CILi1024EEEEEC2ERKS3_RKS5_)
        /*1871c*/ 	.word	0x00000000


	//----- nvinfo : EIATTR_FRAME_SIZE
	.align		4
.L_16698:
        /*18720*/ 	.byte	0x04, 0x11
        /*18722*/ 	.short	(.L_16700 - .L_16699)
	.align		4
.L_16699:
        /*18724*/ 	.word	index@($_ZN7cutlass13device_kernelIN5flash19enable_sm80_to_sm89INS1_16FlashAttnBwdSm80INS1_25CollectiveMainloopBwdSm80ILi2ELi2EN4cute5tupleIJNS5_1CILi128EEES8_NS7_ILi64EEEEEENS_10bfloat16_tEfNS_4arch4Sm80ELb0ELb0ELb1ELb0ELb1ELb0ELb0ELb0ELi2ELi4ELi4ELi4ELb0EEENS1_24CollectiveEpilogueBwdGQAISA_fSD_Li256ELb0ELb1EEENS1_19SingleTileSchedulerILb0ELb0ELb0ELi128EEEEEEEEEvNT_6ParamsE$_ZN4cute3eso3ESOILb0ELb1EJNS_5tupleIJiiEEEEEC2ERKS3_)
        /*18728*/ 	.word	0x00000000


	//----- nvinfo : EIATTR_FRAME_SIZE
	.align		4
.L_16700:
        /*1872c*/ 	.byte	0x04, 0x11
        /*1872e*/ 	.short	(.L_16702 - .L_16701)
	.align		4
.L_16701:
        /*18730*/ 	.word	index@($_ZN7cutlass13device_kernelIN5flash19enable_sm80_to_sm89INS1_16FlashAttnBwdSm80INS1_25CollectiveMainloopBwdSm80ILi2ELi2EN4cute5tupleIJNS5_1CILi128EEES8_NS7_ILi64EEEEEENS_10bfloat16_tEfNS_4arch4Sm80ELb0ELb0ELb1ELb0ELb1ELb0ELb0ELb0ELi2ELi4ELi4ELi4ELb0EEENS1_24CollectiveEpilogueBwdGQAISA_fSD_Li256ELb0ELb1EEENS1_19SingleTileSchedulerILb0ELb0ELb0ELi128EEEEEEEEEvNT_6ParamsE$_ZN4cute3eso3ESOILb0ELb1EJNS_5tupleIJiNS2_IJiiEEEEEENS2_IJNS_10UnderscoreENS2_IJS5_S5_EEEEEEEEC2ERKS4_RKS7_)
        /*18734*/ 	.word	0x00000000


	//----- nvinfo : EIATTR_FRAME_SIZE
	.align		4
.L_16702:
        /*18738*/ 	.byte	0x04, 0x11
        /*1873a*/ 	.short	(.L_16704 - .L_16703)
	.align		4
.L_16703:
        /*1873c*/ 	.word	index@($_ZN7cutlass13device_kernelIN5flash19enable_sm80_to_sm89INS1_16FlashAttnBwdSm80INS1_25CollectiveMainloopBwdSm80ILi2ELi2EN4cute5tupleIJNS5_1CILi128EEES8_NS7_ILi64EEEEEENS_10bfloat16_tEfNS_4arch4Sm80ELb0ELb0ELb1ELb0ELb1ELb0ELb0ELb0ELi2ELi4ELi4ELi4ELb0EEENS1_24CollectiveEpilogueBwdGQAISA_fSD_Li256ELb0ELb1EEENS1_19SingleTileSchedulerILb0ELb0ELb0ELi128EEEEEEEEEvNT_6ParamsE$_ZN4cute3eso3ESOILb0ELb1EJNS_5tupleIJiNS2_IJiNS_1CILi0EEEEEEEEENS2_IJNS_10UnderscoreENS2_IJS7_S7_EEEEEEEEC2ERKS6_RKS9_)
        /*18740*/ 	.word	0x00000000


	//----- nvinfo : EIATTR_FRAME_SIZE
	.align		4
.L_16704:
        /*18744*/ 	.byte	0x04, 0x11
        /*18746*/ 	.short	(.L_16706 - .L_16705)
	.align		4
.L_16705:
        /*18748*/ 	.word	index@($_ZN7cutlass13device_kernelIN5flash19enable_sm80_to_sm89INS1_16FlashAttnBwdSm80INS1_25CollectiveMainloopBwdSm80ILi2ELi2EN4cute5tupleIJNS5_1CILi128EEES8_NS7_ILi64EEEEEENS_10bfloat16_tEfNS_4arch4Sm80ELb0ELb0ELb1ELb0ELb1ELb0ELb0ELb0ELi2ELi4ELi4ELi4ELb0EEENS1_24CollectiveEpilogueBwdGQAISA_fSD_Li256ELb0ELb1EEENS1_19SingleTileSchedulerILb0ELb0ELb0ELi128EEEEEEEEEvNT_6ParamsE$_ZN4cute3eso3ESOILb0ELb0EJiiiNS_1CILi72EEENS2_ILi512EEEEEC2ERKiS7_S7_RKS3_RKS4_)
        /*1874c*/ 	.word	0x00000000


	//----- nvinfo : EIATTR_FRAME_SIZE
	.align		4
.L_16706:
        /*18750*/ 	.byte	0x04, 0x11
        /*18752*/ 	.short	(.L_16708 - .L_16707)
	.align		4
.L_16707:
        /*18754*/ 	.word	index@($_ZN7cutlass13device_kernelIN5flash19enable_sm80_to_sm89INS1_16FlashAttnBwdSm80INS1_25CollectiveMainloopBwdSm80ILi2ELi2EN4cute5tupleIJNS5_1CILi128EEES8_NS7_ILi64EEEEEENS_10bfloat16_tEfNS_4arch4Sm80ELb0ELb0ELb1ELb0ELb1ELb0ELb0ELb0ELi2ELi4ELi4ELi4ELb0EEENS1_24CollectiveEpilogueBwdGQAISA_fSD_Li256ELb0ELb1EEENS1_19SingleTileSchedulerILb0ELb0ELb0ELi128EEEEEEEEEvNT_6ParamsE$_ZN4cute3eso3ESOILb0ELb0EJiiiNS_1CILi144EEENS2_ILi512EEEEEC2ERKiS7_S7_RKS3_RKS4_)
        /*18758*/ 	.word	0x00000000


	//----- nvinfo : EIATTR_FRAME_SIZE
	.align		4
.L_16708:
        /*1875c*/ 	.byte	0x04, 0x11
        /*1875e*/ 	.short	(.L_16710 - .L_16709)
	.align		4
.L_16709:
        /*18760*/ 	.word	index@($_ZN7cutlass13device_kernelIN5flash19enable_sm80_to_sm89INS1_16FlashAttnBwdSm80INS1_25CollectiveMainloopBwdSm80ILi2ELi2EN4cute5tupleIJNS5_1CILi128EEES8_NS7_ILi64EEEEEENS_10bfloat16_tEfNS_4arch4Sm80ELb0ELb0ELb1ELb0ELb1ELb0ELb0ELb0ELi2ELi4ELi4ELi4ELb0EEENS1_24CollectiveEpilogueBwdGQAISA_fSD_Li256ELb0ELb1EEENS1_19SingleTileSchedulerILb0ELb0ELb0ELi128EEEEEEEEEvNT_6ParamsE$_ZN4cute3eso3ESOILb0ELb0EJiiiNS_1CILi0EEEEEC2ERKiS6_S6_RKS3_)
        /*18764*/ 	.word	0x00000000


	//----- nvinfo : EIATTR_FRAME_SIZE
	.align		4
.L_16710:
        /*18768*/ 	.byte	0x04, 0x11
        /*1876a*/ 	.short	(.L_16712 - .L_16711)
	.align		4
.L_16711:
        /*1876c*/ 	.word	index@($_ZN7cutlass13device_kernelIN5flash19enable_sm80_to_sm89INS1_16FlashAttnBwdSm80INS1_25CollectiveMainloopBwdSm80ILi2ELi2EN4cute5tupleIJNS5_1CILi128EEES8_NS7_ILi64EEEEEENS_10bfloat16_tEfNS_4arch4Sm80ELb0ELb0ELb1ELb0ELb1ELb0ELb0ELb0ELi2ELi4ELi4ELi4ELb0EEENS1_24CollectiveEpilogueBwdGQAISA_fSD_Li256ELb0ELb1EEENS1_19SingleTileSchedulerILb0ELb0ELb0ELi128EEEEEEEEEvNT_6ParamsE$_ZN4cute3eso3ESOILb0ELb0EJiiiEEC2ERKiS4_S4_)
        /*18770*/ 	.word	0x00000000


	//----- nvinfo : EIATTR_FRAME_SIZE
	.align		4
.L_16712:
        /*18774*/ 	.byte	0x04, 0x11
        /*18776*/ 	.short	(.L_16714 - .L_16713)
	.align		4
.L_16713:
        /*18778*/ 	.word	index@($_ZN7cutlass13device_kernelIN5flash19enable_sm80_to_sm89INS1_16FlashAttnBwdSm80INS1_25CollectiveMainloopBwdSm80ILi2ELi2EN4cute5tupleIJNS5_1CILi128EEES8_NS7_ILi64EEEEEENS_10bfloat16_tEfNS_4arch4Sm80ELb0ELb0ELb1ELb0ELb1ELb0ELb0ELb0ELi2ELi4ELi4ELi4ELb0EEENS1_24CollectiveEpilogueBwdGQAISA_fSD_Li256ELb0ELb1EEENS1_19SingleTileSchedulerILb0ELb0ELb0ELi128EEEEEEEEEvNT_6ParamsE$_ZN4cute3eso3ESOILb0ELb0EJiiNS_1CILi8192EEEEEC2ERKiS6_RKS3_)
        /*1877c*/ 	.word	0x00000000


	//----- nvinfo : EIATTR_FRAME_SIZE
	.align		4
.L_16714:
        /*18780*/ 	.byte	0x04, 0x11
        /*18782*/ 	.short	(.L_16716 - .L_16715)
	.align		4
.L_16715:
        /*18784*/ 	.word	index@($_ZN7cutlass13device_kernelIN5flash19enable_sm80_to_sm89INS1_16FlashAttnBwdSm80INS1_25CollectiveMainloopBwdSm80ILi2ELi2EN4cute5tupleIJNS5_1CILi128EEES8_NS7_ILi64EEEEEENS_10bfloat16_tEfNS_4arch4Sm80ELb0ELb0ELb1ELb0ELb1ELb0ELb0ELb0ELi2ELi4ELi4ELi4ELb0EEENS1_24CollectiveEpilogueBwdGQAISA_fSD_Li256ELb0ELb1EEENS1_19SingleTileSchedulerILb0ELb0ELb0ELi128EEEEEEEEEvNT_6ParamsE$_ZN4cute3eso3ESOILb0ELb0EJiiNS_1CILi72EEENS2_ILi512EEEEEC2ERKiS7_RKS3_RKS4_)
        /*18788*/ 	.word	0x00000000


	//----- nvinfo : EIATTR_FRAME_SIZE
	.align		4
.L_16716:
        /*1878c*/ 	.byte	0x04, 0x11
        /*1878e*/ 	.short	(.L_16718 - .L_16717)
	.align		4
.L_16717:
        /*18790*/ 	.word	index@($_ZN7cutlass13device_kernelIN5flash19enable_sm80_to_sm89INS1_16FlashAttnBwdSm80INS1_25CollectiveMainloopBwdSm80ILi2ELi2EN4cute5tupleIJNS5_1CILi128EEES8_NS7_ILi64EEEEEENS_10bfloat16_tEfNS_4arch4Sm80ELb0ELb0ELb1ELb0ELb1ELb0ELb0ELb0ELi2ELi4ELi4ELi4ELb0EEENS1_24CollectiveEpilogueBwdGQAISA_fSD_Li256ELb0ELb1EEENS1_19SingleTileSchedulerILb0ELb0ELb0ELi128EEEEEEEEEvNT_6ParamsE$_ZN4cute3eso3ESOILb0ELb0EJiiNS_1CILi144EEENS2_ILi512EEEEEC2ERKiS7_RKS3_RKS4_)
        /*18794*/ 	.word	0x00000000


	//----- nvinfo : EIATTR_FRAME_SIZE
	.align		4
.L_16718:
        /*18798*/ 	.byte	0x04, 0x11
        /*1879a*/ 	.short	(.L_16720 - .L_16719)
	.align		4
.L_16719:
        /*1879c*/ 	.word	index@($_ZN7cutlass13device_kernelIN5flash19enable_sm80_to_sm89INS1_16FlashAttnBwdSm80INS1_25CollectiveMainloopBwdSm80ILi2ELi2EN4cute5tupleIJNS5_1CILi128EEES8_NS7_ILi64EEEEEENS_10bfloat16_tEfNS_4arch4Sm80ELb0ELb0ELb1ELb0ELb1ELb0ELb0ELb0ELi2ELi4ELi4ELi4ELb0EEENS1_24CollectiveEpilogueBwdGQAISA_fSD_Li256ELb0ELb1EEENS1_19SingleTileSchedulerILb0ELb0ELb0ELi128EEEEEEEEEvNT_6ParamsE$_ZN4cute3eso3ESOILb0ELb0EJiiNS_1CILi1024EEEEEC2ERKiS6_RKS3_)
        /*187a0*/ 	.word	0x00000000


	//----- nvinfo : EIATTR_FRAME_SIZE
	.align		4
.L_16720:
        /*187a4*/ 	.byte	0x04, 0x11
        /*187a6*/ 	.short	(.L_16722 - .L_16721)
	.align		4
.L_16721:
        /*187a8*/ 	.word	index@($_ZN7cutlass13device_kernelIN5flash19enable_sm80_to_sm89INS1_16FlashAttnBwdSm80INS1_25CollectiveMainloopBwdSm80ILi2ELi2EN4cute5tupleIJNS5_1CILi128EEES8_NS7_ILi64EEEEEENS_10bfloat16_tEfNS_4arch4Sm80ELb0ELb0ELb1ELb0ELb1ELb0ELb0ELb0ELi2ELi4ELi4ELi4ELb0EEENS1_24CollectiveEpilogueBwdGQAISA_fSD_Li256ELb0ELb1EEENS1_19SingleTileSchedulerILb0ELb0ELb0ELi128EEEEEEEEEvNT_6ParamsE$_ZN4cute3eso3ESOILb0ELb0EJiiNS_1CILi0EEEEEC2ERKiS6_RKS3_)
        /*187ac*/ 	.word	0x00000000


	//----- nvinfo : EIATTR_FRAME_SIZE
	.align		4
.L_16722:
        /*187b0*/ 	.byte	0x04, 0x11
        /*187b2*/ 	.short	(.L_16724 - .L_16723)
	.align		4
.L_16723:
        /*187b4*/ 	.word	index@($_ZN7cutlass13device_kernelIN5flash19enable_sm80_to_sm89INS1_16FlashAttnBwdSm80INS1_25CollectiveMainloopBwdSm80ILi2ELi2EN4cute5tupleIJNS5_1CILi128EEES8_NS7_ILi64EEEEEENS_10bfloat16_tEfNS_4arch4Sm80ELb0ELb0ELb1ELb0ELb1ELb0ELb0ELb0ELi2ELi4ELi4ELi4ELb0EEENS1_24CollectiveEpilogueBwdGQAISA_fSD_Li256ELb0ELb1EEENS1_19SingleTileSchedulerILb0ELb0ELb0ELi128EEEEEEEEEvNT_6ParamsE$_ZN4cute3eso3ESOILb0ELb0EJiiEEC2ERKiS4_)
        /*187b8*/ 	.word	0x00000000


	//----- nvinfo : EIATTR_FRAME_SIZE
	.align		4
.L_16724:
        /*187bc*/ 	.byte	0x04, 0x11
        /*187be*/ 	.short	(.L_16726 - .L_16725)
	.align		4
.L_16725:
        /*187c0*/ 	.word	index@($_ZN7cutlass13device_kernelIN5flash19enable_sm80_to_sm89INS1_16FlashAttnBwdSm80INS1_25CollectiveMainloopBwdSm80ILi2ELi2EN4cute5tupleIJNS5_1CILi128EEES8_NS7_ILi64EEEEEENS_10bfloat16_tEfNS_4arch4Sm80ELb0ELb0ELb1ELb0ELb1ELb0ELb0ELb0ELi2ELi4ELi4ELi4ELb0EEENS1_24CollectiveEpilogueBwdGQAISA_fSD_Li256ELb0ELb1EEENS1_19SingleTileSchedulerILb0ELb0ELb0ELi128EEEEEEEEEvNT_6ParamsE$_ZN4cute3eso3ESOILb0ELb0EJiNS_5tupleIJiiEEEEEC2ERKiRKS3_)
        /*187c4*/ 	.word	0x00000000


	//----- nvinfo : EIATTR_FRAME_SIZE
	.align		4
.L_16726:
        /*187c8*/ 	.byte	0x04, 0x11
        /*187ca*/ 	.short	(.L_16728 - .L_16727)
	.align		4
.L_16727:
        /*187cc*/ 	.word	index@($_ZN7cutlass13device_kernelIN5flash19enable_sm80_to_sm89INS1_16FlashAttnBwdSm80INS1_25CollectiveMainloopBwdSm80ILi2ELi2EN4cute5tupleIJNS5_1CILi128EEES8_NS7_ILi64EEEEEENS_10bfloat16_tEfNS_4arch4Sm80ELb0ELb0ELb1ELb0ELb1ELb0ELb0ELb0ELi2ELi4ELi4ELi4ELb0EEENS1_24CollectiveEpilogueBwdGQAISA_fSD_Li256ELb0ELb1EEENS1_19SingleTileSchedulerILb0ELb0ELb0ELi128EEEEEEEEEvNT_6ParamsE$_ZN4cute3eso3ESOILb0ELb0EJiNS_5tupleIJiNS_1CILi0EEEEEEEEC2ERKiRKS5_)
        /*187d0*/ 	.word	0x00000000


	//----- nvinfo : EIATTR_FRAME_SIZE
	.align		4
.L_16728:
        /*187d4*/ 	.byte	0x04, 0x11
        /*187d6*/ 	.short	(.L_16730 - .L_16729)
	.align		4
.L_16729:
        /*187d8*/ 	.word	index@($_ZN7cutlass13device_kernelIN5flash19enable_sm80_to_sm89INS1_16FlashAttnBwdSm80INS1_25CollectiveMainloopBwdSm80ILi2ELi2EN4cute5tupleIJNS5_1CILi128EEES8_NS7_ILi64EEEEEENS_10bfloat16_tEfNS_4arch4Sm80ELb0ELb0ELb1ELb0ELb1ELb0ELb0ELb0ELi2ELi4ELi4ELi4ELb0EEENS1_24CollectiveEpilogueBwdGQAISA_fSD_Li256ELb0ELb1EEENS1_19SingleTileSchedulerILb0ELb0ELb0ELi128EEEEEEEEEvNT_6ParamsE$_ZN4cute3eso3ESOILb0ELb0EJNS_6LayoutINS_5tupleIJNS3_IJNS_1CILi8EEENS4_ILi1EEEEEENS4_ILi4EEES6_EEENS3_IJNS3_IJS6_NS4_ILi0EEEEEElSA_EEEEElEEC2ERKSD_RKl)
        /*187dc*/ 	.word	0x00000000


	//----- nvinfo : EIATTR_FRAME_SIZE
	.align		4
.L_16730:
        /*187e0*/ 	.byte	0x04, 0x11
        /*187e2*/ 	.short	(.L_16732 - .L_16731)
	.align		4
.L_16731:
        /*187e4*/ 	.word	index@($_ZN7cutlass13device_kernelIN5flash19enable_sm80_to_sm89INS1_16FlashAttnBwdSm80INS1_25CollectiveMainloopBwdSm80ILi2ELi2EN4cute5tupleIJNS5_1CILi128EEES8_NS7_ILi64EEEEEENS_10bfloat16_tEfNS_4arch4Sm80ELb0ELb0ELb1ELb0ELb1ELb0ELb0ELb0ELi2ELi4ELi4ELi4ELb0EEENS1_24CollectiveEpilogueBwdGQAISA_fSD_Li256ELb0ELb1EEENS1_19SingleTileSchedulerILb0ELb0ELb0ELi128EEEEEEEEEvNT_6ParamsE$_ZN4cute3eso3ESOILb0ELb0EJNS_6LayoutINS_5tupleIJNS3_IJNS_1CILi8EEENS4_ILi1EEEEEENS4_ILi4EEES6_EEENS3_IJNS3_IJS6_NS4_ILi0EEEEEElSA_EEEEENS_10ViewEngineINS_8gmem_ptrIPKN7cutlass10bfloat16_tEEEEEEEC2ERKSD_RKSL_)
        /*187e8*/ 	.word	0x00000000


	//----- nvinfo : EIATTR_FRAME_SIZE
	.align		4
.L_16732:
        /*187ec*/ 	.byte	0x04, 0x11
        /*187ee*/ 	.short	(.L_16734 - .L_16733)
	.align		4
.L_16733:
        /*187f0*/ 	.word	index@($_ZN7cutlass13device_kernelIN5flash19enable_sm80_to_sm89INS1_16FlashAttnBwdSm80INS1_25CollectiveMainloopBwdSm80ILi2ELi2EN4cute5tupleIJNS5_1CILi128EEES8_NS7_ILi64EEEEEENS_10bfloat16_tEfNS_4arch4Sm80ELb0ELb0ELb1ELb0ELb1ELb0ELb0ELb0ELi2ELi4ELi4ELi4ELb0EEENS1_24CollectiveEpilogueBwdGQAISA_fSD_Li256ELb0ELb1EEENS1_19SingleTileSchedulerILb0ELb0ELb0ELi128EEEEEEEEEvNT_6ParamsE$_ZN4cute3eso3ESOILb0ELb0EJNS_6LayoutINS_5tupleIJNS3_IJNS_1CILi8EEENS4_ILi1EEEEEENS4_ILi2EEES5_EEENS3_IJNS3_IJS6_NS4_ILi0EEEEEEiNS4_ILi1024EEEEEEEEiEEC2ERKSE_RKi)
        /*187f4*/ 	.word	0x00000000


	//----- nvinfo : EIATTR_FRAME_SIZE
	.align		4
.L_16734:
        /*187f8*/ 	.byte	0x04, 0x11
        /*187fa*/ 	.short	(.L_16736 - .L_16735)
	.align		4
.L_16735:
        /*187fc*/ 	.word	index@($_ZN7cutlass13device_kernelIN5flash19enable_sm80_to_sm89INS1_16FlashAttnBwdSm80INS1_25CollectiveMainloopBwdSm80ILi2ELi2EN4cute5tupleIJNS5_1CILi128EEES8_NS7_ILi64EEEEEENS_10bfloat16_tEfNS_4arch4Sm80ELb0ELb0ELb1ELb0ELb1ELb0ELb0ELb0ELi2ELi4ELi4ELi4ELb0EEENS1_24CollectiveEpilogueBwdGQAISA_fSD_Li256ELb0ELb1EEENS1_19SingleTileSchedulerILb0ELb0ELb0ELi128EEEEEEEEEvNT_6ParamsE$_ZN4cute3eso3ESOILb0ELb0EJNS_6LayoutINS_5tupleIJNS3_IJNS_1CILi8EEENS4_ILi1EEEEEENS4_ILi2EEES5_EEENS3_IJNS3_IJS6_NS4_ILi0EEEEEEiNS4_ILi1024EEEEEEEENS_10ViewEngineINS_8smem_ptrIPN7cutlass10bfloat16_tEEEEEEEC2ERKSE_RKSL_)
        /*18800*/ 	.word	0x00000000


	//----- nvinfo : EIATTR_FRAME_SIZE
	.align		4
.L_16736:
        /*18804*/ 	.byte	0x04, 0x11
        /*18806*/ 	.short	(.L_16738 - .L_16737)
	.align		4
.L_16737:
        /*18808*/ 	.word	index@($_ZN7cutlass13device_kernelIN5flash19enable_sm80_to_sm89INS1_16FlashAttnBwdSm80INS1_25CollectiveMainloopBwdSm80ILi2ELi2EN4cute5tupleIJNS5_1CILi128EEES8_NS7_ILi64EEEEEENS_10bfloat16_tEfNS_4arch4Sm80ELb0ELb0ELb1ELb0ELb1ELb0ELb0ELb0ELi2ELi4ELi4ELi4ELb0EEENS1_24CollectiveEpilogueBwdGQAISA_fSD_Li256ELb0ELb1EEENS1_19SingleTileSchedulerILb0ELb0ELb0ELi128EEEEEEEEEvNT_6ParamsE$_ZN4cute3eso3ESOILb0ELb0EJNS_6LayoutINS_5tupleIJNS3_IJNS_1CILi8EEENS4_ILi1EEEEEENS4_ILi2EEENS3_IJS8_S8_EEEEEENS3_IJNS3_IJS6_NS4_ILi0EEEEEENS4_ILi4096EEENS3_IJiiEEEEEEEEiEEC2ERKSG_RKi)
        /*1880c*/ 	.word	0x00000000


	//----- nvinfo : EIATTR_FRAME_SIZE
	.align		4
.L_16738:
        /*18810*/ 	.byte	0x04, 0x11
        /*18812*/ 	.short	(.L_16740 - .L_16739)
	.align		4
.L_16739:
        /*18814*/ 	.word	index@($_ZN7cutlass13device_kernelIN5flash19enable_sm80_to_sm89INS1_16FlashAttnBwdSm80INS1_25CollectiveMainloopBwdSm80ILi2ELi2EN4cute5tupleIJNS5_1CILi128EEES8_NS7_ILi64EEEEEENS_10bfloat16_tEfNS_4arch4Sm80ELb0ELb0ELb1ELb0ELb1ELb0ELb0ELb0ELi2ELi4ELi4ELi4ELb0EEENS1_24CollectiveEpilogueBwdGQAISA_fSD_Li256ELb0ELb1EEENS1_19SingleTileSchedulerILb0ELb0ELb0ELi128EEEEEEEEEvNT_6ParamsE$_ZN4cute3eso3ESOILb0ELb0EJNS_6LayoutINS_5tupleIJNS3_IJNS_1CILi8EEENS4_ILi1EEEEEENS4_ILi2EEENS3_IJS8_S8_EEEEEENS3_IJNS3_IJS6_NS4_ILi0EEEEEENS4_ILi4096EEENS3_IJiiEEEEEEEENS_10ViewEngineINS_8smem_ptrIPN7cutlass10bfloat16_tEEEEEEEC2ERKSG_RKSN_)
        /*18818*/ 	.word	0x00000000


	//----- nvinfo : EIATTR_FRAME_SIZE
	.align		4
.L_16740:
        /*1881c*/ 	.byte	0x04, 0x11
        /*1881e*/ 	.short	(.L_16742 - .L_16741)
	.align		4
.L_16741:
        /*18820*/ 	.word	index@($_ZN7cutlass13device_kernelIN5flash19enable_sm80_to_sm89INS1_16FlashAttnBwdSm80INS1_25CollectiveMainloopBwdSm80ILi2ELi2EN4cute5tupleIJNS5_1CILi128EEES8_NS7_ILi64EEEEEENS_10bfloat16_tEfNS_4arch4Sm80ELb0ELb0ELb1ELb0ELb1ELb0ELb0ELb0ELi2ELi4ELi4ELi4ELb0EEENS1_24CollectiveEpilogueBwdGQAISA_fSD_Li256ELb0ELb1EEENS1_19SingleTileSchedulerILb0ELb0ELb0ELi128EEEEEEEEEvNT_6ParamsE$_ZN4cute3eso3ESOILb0ELb0EJNS_6LayoutINS_5tupleIJNS3_IJNS_1CILi8EEENS4_ILi1EEEEEENS4_ILi2EEEEEENS3_IJNS3_IJS6_NS4_ILi0EEEEEEiEEEEEiEEC2ERKSD_RKi)
        /*18824*/ 	.word	0x00000000


	//----- nvinfo : EIATTR_FRAME_SIZE
	.align		4
.L_16742:
        /*18828*/ 	.byte	0x04, 0x11
        /*1882a*/ 	.short	(.L_16744 - .L_16743)
	.align		4
.L_16743:
        /*1882c*/ 	.word	index@($_ZN7cutlass13device_kernelIN5flash19enable_sm80_to_sm89INS1_16FlashAttnBwdSm80INS1_25CollectiveMainloopBwdSm80ILi2ELi2EN4cute5tupleIJNS5_1CILi128EEES8_NS7_ILi64EEEEEENS_10bfloat16_tEfNS_4arch4Sm80ELb0ELb0ELb1ELb0ELb1ELb0ELb0ELb0ELi2ELi4ELi4ELi4ELb0EEENS1_24CollectiveEpilogueBwdGQAISA_fSD_Li256ELb0ELb1EEENS1_19SingleTileSchedulerILb0ELb0ELb0ELi128EEEEEEEEEvNT_6ParamsE$_ZN4cute3eso3ESOILb0ELb0EJNS_6LayoutINS_5tupleIJNS3_IJNS_1CILi8EEENS4_ILi1EEEEEENS4_ILi2EEEEEENS3_IJNS3_IJS6_NS4_ILi0EEEEEEiEEEEENS_10ViewEngineINS_8smem_ptrIPN7cutlass10bfloat16_tEEEEEEEC2ERKSD_RKSK_)
        /*18830*/ 	.word	0x00000000


	//----- nvinfo : EIATTR_FRAME_SIZE
	.align		4
.L_16744:
        /*18834*/ 	.byte	0x04, 0x11
        /*18836*/ 	.short	(.L_16746 - .L_16745)
	.align		4
.L_16745:
        /*18838*/ 	.word	index@($_ZN7cutlass13device_kernelIN5flash19enable_sm80_to_sm89INS1_16FlashAttnBwdSm80INS1_25CollectiveMainloopBwdSm80ILi2ELi2EN4cute5tupleIJNS5_1CILi128EEES8_NS7_ILi64EEEEEENS_10bfloat16_tEfNS_4arch4Sm80ELb0ELb0ELb1ELb0ELb1ELb0ELb0ELb0ELi2ELi4ELi4ELi4ELb0EEENS1_24CollectiveEpilogueBwdGQAISA_fSD_Li256ELb0ELb1EEENS1_19SingleTileSchedulerILb0ELb0ELb0ELi128EEEEEEEEEvNT_6ParamsE$_ZN4cute3eso3ESOILb0ELb0EJNS_6LayoutINS_5tupleIJNS3_IJNS_1CILi8EEENS4_ILi1EEEEEENS3_IJNS4_ILi2EEEEEEEEENS3_IJNS3_IJS6_NS4_ILi0EEEEEENS3_IJiEEEEEEEENS_10ViewEngineINS_8smem_ptrIPN7cutlass10bfloat16_tEEEEEEEC2ERKSF_RKSM_)
        /*1883c*/ 	.word	0x00000000


	//----- nvinfo : EIATTR_FRAME_SIZE
	.align		4
.L_16746:
        /*18840*/ 	.byte	0x04, 0x11
        /*18842*/ 	.short	(.L_16748 - .L_16747)
	.align		4
.L_16747:
        /*18844*/ 	.word	index@($_ZN7cutlass13device_kernelIN5flash19enable_sm80_to_sm89INS1_16FlashAttnBwdSm80INS1_25CollectiveMainloopBwdSm80ILi2ELi2EN4cute5tupleIJNS5_1CILi128EEES8_NS7_ILi64EEEEEENS_10bfloat16_tEfNS_4arch4Sm80ELb0ELb0ELb1ELb0ELb1ELb0ELb0ELb0ELi2ELi4ELi4ELi4ELb0EEENS1_24CollectiveEpilogueBwdGQAISA_fSD_Li256ELb0ELb1EEENS1_19SingleTileSchedulerILb0ELb0ELb0ELi128EEEEEEEEEvNT_6ParamsE$_ZN4cute3eso3ESOILb0ELb0EJNS_6LayoutINS_5tupleIJNS3_IJNS_1CILi2EEES5_S5_EEES5_NS3_IJS5_S5_EEEEEENS3_IJNS3_IJNS4_ILi1EEENS4_ILi512EEEiEEENS4_ILi4096EEENS3_IJiiEEEEEEEEjEEC2ERKSF_RKj)
        /*18848*/ 	.word	0x00000000


	//----- nvinfo : EIATTR_FRAME_SIZE
	.align		4
.L_16748:
        /*1884c*/ 	.byte	0x04, 0x11
        /*1884e*/ 	.short	(.L_16750 - .L_16749)
	.align		4
.L_16749:
        /*18850*/ 	.word	index@($_ZN7cutlass13device_kernelIN5flash19enable_sm80_to_sm89INS1_16FlashAttnBwdSm80INS1_25CollectiveMainloopBwdSm80ILi2ELi2EN4cute5tupleIJNS5_1CILi128EEES8_NS7_ILi64EEEEEENS_10bfloat16_tEfNS_4arch4Sm80ELb0ELb0ELb1ELb0ELb1ELb0ELb0ELb0ELi2ELi4ELi4ELi4ELb0EEENS1_24CollectiveEpilogueBwdGQAISA_fSD_Li256ELb0ELb1EEENS1_19SingleTileSchedulerILb0ELb0ELb0ELi128EEEEEEEEEvNT_6ParamsE$_ZN4cute3eso3ESOILb0ELb0EJNS_6LayoutINS_5tupleIJNS3_IJNS_1CILi2EEES5_S5_EEES5_NS3_IJS5_S5_EEEEEENS3_IJNS3_IJNS4_ILi1EEENS4_ILi512EEEiEEENS4_ILi4096EEENS3_IJiiEEEEEEEENS_10ViewEngineINS_8smem_ptrIPN7cutlass10bfloat16_tEEEEEEEC2ERKSF_RKSM_)
        /*18854*/ 	.word	0x00000000


	//----- nvinfo : EIATTR_FRAME_SIZE
	.align		4
.L_16750:
        /*18858*/ 	.byte	0x04, 0x11
        /*1885a*/ 	.short	(.L_16752 - .L_16751)
	.align		4
.L_16751:
        /*1885c*/ 	.word	index@($_ZN7cutlass13device_kernelIN5flash19enable_sm80_to_sm89INS1_16FlashAttnBwdSm80INS1_25CollectiveMainloopBwdSm80ILi2ELi2EN4cute5tupleIJNS5_1CILi128EEES8_NS7_ILi64EEEEEENS_10bfloat16_tEfNS_4arch4Sm80ELb0ELb0ELb1ELb0ELb1ELb0ELb0ELb0ELi2ELi4ELi4ELi4ELb0EEENS1_24CollectiveEpilogueBwdGQAISA_fSD_Li256ELb0ELb1EEENS1_19SingleTileSchedulerILb0ELb0ELb0ELi128EEEEEEEEEvNT_6ParamsE$_ZN4cute3eso3ESOILb0ELb0EJNS_6LayoutINS_5tupleIJNS3_IJNS_1CILi2EEES5_S5_EEES5_NS3_IJNS3_IJS5_S5_EEES5_EEEEEENS3_IJNS3_IJNS4_ILi1EEENS4_ILi512EEEiEEENS4_ILi4096EEENS3_IJNS3_IJiiEEENS4_ILi8192EEEEEEEEEEEjEEC2ERKSI_RKj)
        /*18860*/ 	.word	0x00000000


	//----- nvinfo : EIATTR_FRAME_SIZE
	.align		4
.L_16752:
        /*18864*/ 	.byte	0x04, 0x11
        /*18866*/ 	.short	(.L_16754 - .L_16753)
	.align		4
.L_16753:
        /*18868*/ 	.word	index@($_ZN7cutlass13device_kernelIN5flash19enable_sm80_to_sm89INS1_16FlashAttnBwdSm80INS1_25CollectiveMainloopBwdSm80ILi2ELi2EN4cute5tupleIJNS5_1CILi128EEES8_NS7_ILi64EEEEEENS_10bfloat16_tEfNS_4arch4Sm80ELb0ELb0ELb1ELb0ELb1ELb0ELb0ELb0ELi2ELi4ELi4ELi4ELb0EEENS1_24CollectiveEpilogueBwdGQAISA_fSD_Li256ELb0ELb1EEENS1_19SingleTileSchedulerILb0ELb0ELb0ELi128EEEEEEEEEvNT_6ParamsE$_ZN4cute3eso3ESOILb0ELb0EJNS_6LayoutINS_5tupleIJNS3_IJNS_1CILi2EEES5_S5_EEES5_NS3_IJNS3_IJS5_S5_EEES5_EEEEEENS3_IJNS3_IJNS4_ILi1EEENS4_ILi512EEEiEEENS4_ILi4096EEENS3_IJNS3_IJiiEEENS4_ILi8192EEEEEEEEEEENS_10ViewEngineINS_8smem_ptrIPN7cutlass10bfloat16_tEEEEEEEC2ERKSI_RKSP_)
        /*1886c*/ 	.word	0x00000000


	//----- nvinfo : EIATTR_FRAME_SIZE
	.align		4
.L_16754:
        /*18870*/ 	.byte	0x04, 0x11
        /*18872*/ 	.short	(.L_16756 - .L_16755)
	.align		4
.L_16755:
        /*18874*/ 	.word	index@($_ZN7cutlass13device_kernelIN5flash19enable_sm80_to_sm89INS1_16FlashAttnBwdSm80INS1_25CollectiveMainloopBwdSm80ILi2ELi2EN4cute5tupleIJNS5_1CILi128EEES8_NS7_ILi64EEEEEENS_10bfloat16_tEfNS_4arch4Sm80ELb0ELb0ELb1ELb0ELb1ELb0ELb0ELb0ELi2ELi4ELi4ELi4ELb0EEENS1_24CollectiveEpilogueBwdGQAISA_fSD_Li256ELb0ELb1EEENS1_19SingleTileSchedulerILb0ELb0ELb0ELi128EEEEEEEEEvNT_6ParamsE$_ZN4cute3eso3ESOILb0ELb0EJNS_6LayoutINS_5tupleIJNS3_IJNS_1CILi2EEES5_EEES6_NS4_ILi8EEEEEENS3_IJNS3_IJiNS4_ILi512EEEEEENS3_IJiiEEENS4_ILi1024EEEEEEEEjEEC2ERKSE_RKj)
        /*18878*/ 	.word	0x00000000


	//----- nvinfo : EIATTR_FRAME_SIZE
	.align		4
.L_16756:
        /*1887c*/ 	.byte	0x04, 0x11
        /*1887e*/ 	.short	(.L_16758 - .L_16757)
	.align		4
.L_16757:
        /*18880*/ 	.word	index@($_ZN7cutlass13device_kernelIN5flash19enable_sm80_to_sm89INS1_16FlashAttnBwdSm80INS1_25CollectiveMainloopBwdSm80ILi2ELi2EN4cute5tupleIJNS5_1CILi128EEES8_NS7_ILi64EEEEEENS_10bfloat16_tEfNS_4arch4Sm80ELb0ELb0ELb1ELb0ELb1ELb0ELb0ELb0ELi2ELi4ELi4ELi4ELb0EEENS1_24CollectiveEpilogueBwdGQAISA_fSD_Li256ELb0ELb1EEENS1_19SingleTileSchedulerILb0ELb0ELb0ELi128EEEEEEEEEvNT_6ParamsE$_ZN4cute3eso3ESOILb0ELb0EJNS_6LayoutINS_5tupleIJNS3_IJNS_1CILi2EEES5_EEES6_NS4_ILi8EEEEEENS3_IJNS3_IJiNS4_ILi512EEEEEENS3_IJiiEEENS4_ILi1024EEEEEEEENS_10ViewEngineINS_8smem_ptrIPN7cutlass10bfloat16_tEEEEEEEC2ERKSE_RKSL_)
        /*18884*/ 	.word	0x00000000


	//----- nvinfo : EIATTR_FRAME_SIZE
	.align		4
.L_16758:
        /*18888*/ 	.byte	0x04, 0x11
        /*1888a*/ 	.short	(.L_16760 - .L_16759)
	.align		4
.L_16759:
        /*1888c*/ 	.word	index@($_ZN7cutlass13device_kernelIN5flash19enable_sm80_to_sm89INS1_16FlashAttnBwdSm80INS1_25CollectiveMainloopBwdSm80ILi2ELi2EN4cute5tupleIJNS5_1CILi128EEES8_NS7_ILi64EEEEEENS_10bfloat16_tEfNS_4arch4Sm80ELb0ELb0ELb1ELb0ELb1ELb0ELb0ELb0ELi2ELi4ELi4ELi4ELb0EEENS1_24CollectiveEpilogueBwdGQAISA_fSD_Li256ELb0ELb1EEENS1_19SingleTileSchedulerILb0ELb0ELb0ELi128EEEEEEEEEvNT_6ParamsE$_ZN4cute3eso3ESOILb0ELb0EJNS_6LayoutINS_5tupleIJNS3_IJNS_1CILi2EEES5_EEENS4_ILi8EEES6_EEENS3_IJNS3_IJNS4_ILi1EEEiEEENS4_ILi1024EEENS3_IJiiEEEEEEEEjEEC2ERKSE_RKj)
        /*18890*/ 	.word	0x00000000


	//----- nvinfo : EIATTR_FRAME_SIZE
	.align		4
.L_16760:
        /*18894*/ 	.byte	0x04, 0x11
        /*18896*/ 	.short	(.L_16762 - .L_16761)
	.align		4
.L_16761:
        /*18898*/ 	.word	index@($_ZN7cutlass13device_kernelIN5flash19enable_sm80_to_sm89INS1_16FlashAttnBwdSm80INS1_25CollectiveMainloopBwdSm80ILi2ELi2EN4cute5tupleIJNS5_1CILi128EEES8_NS7_ILi64EEEEEENS_10bfloat16_tEfNS_4arch4Sm80ELb0ELb0ELb1ELb0ELb1ELb0ELb0ELb0ELi2ELi4ELi4ELi4ELb0EEENS1_24CollectiveEpilogueBwdGQAISA_fSD_Li256ELb0ELb1EEENS1_19SingleTileSchedulerILb0ELb0ELb0ELi128EEEEEEEEEvNT_6ParamsE$_ZN4cute3eso3ESOILb0ELb0EJNS_6LayoutINS_5tupleIJNS3_IJNS_1CILi2EEES5_EEENS4_ILi8EEES6_EEENS3_IJNS3_IJNS4_ILi1EEEiEEENS4_ILi1024EEENS3_IJiiEEEEEEEENS_10ViewEngineINS_8smem_ptrIPN7cutlass10bfloat16_tEEEEEEEC2ERKSE_RKSL_)
        /*1889c*/ 	.word	0x00000000


	//----- nvinfo : EIATTR_FRAME_SIZE
	.align		4
.L_16762:
        /*188a0*/ 	.byte	0x04, 0x11
        /*188a2*/ 	.short	(.L_16764 - .L_16763)
	.align		4
.L_16763:
        /*188a4*/ 	.word	index@($_ZN7cutlass13device_kernelIN5flash19enable_sm80_to_sm89INS1_16FlashAttnBwdSm80INS1_25CollectiveMainloopBwdSm80ILi2ELi2EN4cute5tupleIJNS5_1CILi128EEES8_NS7_ILi64EEEEEENS_10bfloat16_tEfNS_4arch4Sm80ELb0ELb0ELb1ELb0ELb1ELb0ELb0ELb0ELi2ELi4ELi4ELi4ELb0EEENS1_24CollectiveEpilogueBwdGQAISA_fSD_Li256ELb0ELb1EEENS1_19SingleTileSchedulerILb0ELb0ELb0ELi128EEEEEEEEEvNT_6ParamsE$_ZN4cute3eso3ESOILb0ELb0EJNS_6LayoutINS_5tupleIJNS3_IJNS_1CILi1EEENS3_IJS5_NS4_ILi2EEES6_EEEEEES6_NS3_IJS6_S6_EEEEEENS3_IJNS3_IJNS4_ILi0EEENS3_IJS5_NS4_ILi256EEEiEEEEEENS4_ILi2048EEENS3_IJiNS4_ILi4096EEEEEEEEEEENS_10ViewEngineINS_8smem_ptrIPjEEEEEEC2ERKSJ_RKSO_)
        /*188a8*/ 	.word	0x00000000


	//----- nvinfo : EIATTR_FRAME_SIZE
	.align		4
.L_16764:
        /*188ac*/ 	.byte	0x04, 0x11
        /*188ae*/ 	.short	(.L_16766 - .L_16765)
	.align		4
.L_16765:
        /*188b0*/ 	.word	index@($_ZN7cutlass13device_kernelIN5flash19enable_sm80_to_sm89INS1_16FlashAttnBwdSm80INS1_25CollectiveMainloopBwdSm80ILi2ELi2EN4cute5tupleIJNS5_1CILi128EEES8_NS7_ILi64EEEEEENS_10bfloat16_tEfNS_4arch4Sm80ELb0ELb0ELb1ELb0ELb1ELb0ELb0ELb0ELi2ELi4ELi4ELi4ELb0EEENS1_24CollectiveEpilogueBwdGQAISA_fSD_Li256ELb0ELb1EEENS1_19SingleTileSchedulerILb0ELb0ELb0ELi128EEEEEEEEEvNT_6ParamsE$_ZN4cute3eso3ESOILb0ELb0EJNS_6LayoutINS_5tupleIJNS3_IJNS3_IJNS_1CILi8EEENS4_ILi1EEEEEES6_EEENS3_IJNS3_IJS6_S6_EEENS4_ILi2EEEEEEEEENS3_IJNS3_IJNS3_IJS6_NS4_ILi0EEEEEESD_EEENS3_IJNS3_IJSD_SD_EEEiEEEEEEEENS_10ViewEngineINS_8smem_ptrIPN7cutlass10bfloat16_tEEEEEEEC2ERKSJ_RKSQ_)
        /*188b4*/ 	.word	0x00000000


	//----- nvinfo : EIATTR_FRAME_SIZE
	.align		4
.L_16766:
        /*188b8*/ 	.byte	0x04, 0x11
        /*188ba*/ 	.short	(.L_16768 - .L_16767)
	.align		4
.L_16767:
        /*188bc*/ 	.word	index@($_ZN7cutlass13device_kernelIN5flash19enable_sm80_to_sm89INS1_16FlashAttnBwdSm80INS1_25CollectiveMainloopBwdSm80ILi2ELi2EN4cute5tupleIJNS5_1CILi128EEES8_NS7_ILi64EEEEEENS_10bfloat16_tEfNS_4arch4Sm80ELb0ELb0ELb1ELb0ELb1ELb0ELb0ELb0ELi2ELi4ELi4ELi4ELb0EEENS1_24CollectiveEpilogueBwdGQAISA_fSD_Li256ELb0ELb1EEENS1_19SingleTileSchedulerILb0ELb0ELb0ELi128EEEEEEEEEvNT_6ParamsE$_ZN4cute3eso3ESOILb0ELb0EJNS_5tupleIJiiEEEiNS_1CILi0EEEEEC2ERKS3_RKiRKS5_)
        /*188c0*/ 	.word	0x00000000


	//----- nvinfo : EIATTR_FRAME_SIZE
	.align		4
.L_16768:
        /*188c4*/ 	.byte	0x04, 0x11
        /*188c6*/ 	.short	(.L_16770 - .L_16769)
	.align		4
.L_16769:
        /*188c8*/ 	.word	index@($_ZN7cutlass13device_kernelIN5flash19enable_sm80_to_sm89INS1_16FlashAttnBwdSm80INS1_25CollectiveMainloopBwdSm80ILi2ELi2EN4cute5tupleIJNS5_1CILi128EEES8_NS7_ILi64EEEEEENS_10bfloat16_tEfNS_4arch4Sm80ELb0ELb0ELb1ELb0ELb1ELb0ELb0ELb0ELi2ELi4ELi4ELi4ELb0EEENS1_24CollectiveEpilogueBwdGQAISA_fSD_Li256ELb0ELb1EEENS1_19SingleTileSchedulerILb0ELb0ELb0ELi128EEEEEEEEEvNT_6ParamsE$_ZN4cute3eso3ESOILb0ELb0EJNS_5tupleIJiNS_1CILi512EEEEEENS2_IJiiEEENS3_ILi1024EEEEEC2ERKS5_RKS6_RKS7_)
        /*188cc*/ 	.word	0x00000000


	//----- nvinfo : EIATTR_FRAME_SIZE
	.align		4
.L_16770:
        /*188d0*/ 	.byte	0x04, 0x11
        /*188d2*/ 	.short	(.L_16772 - .L_16771)
	.align		4
.L_16771:
        /*188d4*/ 	.word	index@($_ZN7cutlass13device_kernelIN5flash19enable_sm80_to_sm89INS1_16FlashAttnBwdSm80INS1_25CollectiveMainloopBwdSm80ILi2ELi2EN4cute5tupleIJNS5_1CILi128EEES8_NS7_ILi64EEEEEENS_10bfloat16_tEfNS_4arch4Sm80ELb0ELb0ELb1ELb0ELb1ELb0ELb0ELb0ELi2ELi4ELi4ELi4ELb0EEENS1_24CollectiveEpilogueBwdGQAISA_fSD_Li256ELb0ELb1EEENS1_19SingleTileSchedulerILb0ELb0ELb0ELi128EEEEEEEEEvNT_6ParamsE$_ZN4cute3eso3ESOILb0ELb0EJNS_5tupleIJNS_1CILi1EEEiEEENS3_ILi1024EEENS2_IJiiEEEEEC2ERKS5_RKS6_RKS7_)
        /*188d8*/ 	.word	0x00000000


	//----- nvinfo : EIATTR_FRAME_SIZE
	.align		4
.L_16772:
        /*188dc*/ 	.byte	0x04, 0x11
        /*188de*/ 	.short	(.L_16774 - .L_16773)
	.align		4
.L_16773:
        /*188e0*/ 	.word	index@($_ZN7cutlass13device_kernelIN5flash19enable_sm80_to_sm89INS1_16FlashAttnBwdSm80INS1_25CollectiveMainloopBwdSm80ILi2ELi2EN4cute5tupleIJNS5_1CILi128EEES8_NS7_ILi64EEEEEENS_10bfloat16_tEfNS_4arch4Sm80ELb0ELb0ELb1ELb0ELb1ELb0ELb0ELb0ELi2ELi4ELi4ELi4ELb0EEENS1_24CollectiveEpilogueBwdGQAISA_fSD_Li256ELb0ELb1EEENS1_19SingleTileSchedulerILb0ELb0ELb0ELi128EEEEEEEEEvNT_6ParamsE$_ZN4cute3eso3ESOILb0ELb0EJNS_5tupleIJNS_1CILi1EEENS3_ILi512EEEiEEENS3_ILi4096EEENS2_IJiiEEEEEC2ERKS6_RKS7_RKS8_)
        /*188e4*/ 	.word	0x00000000


	//----- nvinfo : EIATTR_FRAME_SIZE
	.align		4
.L_16774:
        /*188e8*/ 	.byte	0x04, 0x11
        /*188ea*/ 	.short	(.L_16776 - .L_16775)
	.align		4
.L_16775:
        /*188ec*/ 	.word	index@($_ZN7cutlass13device_kernelIN5flash19enable_sm80_to_sm89INS1_16FlashAttnBwdSm80INS1_25CollectiveMainloopBwdSm80ILi2ELi2EN4cute5tupleIJNS5_1CILi128EEES8_NS7_ILi64EEEEEENS_10bfloat16_tEfNS_4arch4Sm80ELb0ELb0ELb1ELb0ELb1ELb0ELb0ELb0ELi2ELi4ELi4ELi4ELb0EEENS1_24CollectiveEpilogueBwdGQAISA_fSD_Li256ELb0ELb1EEENS1_19SingleTileSchedulerILb0ELb0ELb0ELi128EEEEEEEEEvNT_6ParamsE$_ZN4cute3eso3ESOILb0ELb0EJNS_5tupleIJNS_1CILi1EEENS3_ILi512EEEiEEENS3_ILi4096EEENS2_IJNS2_IJiiEEENS3_ILi8192EEEEEEEEC2ERKS6_RKS7_RKSA_)
        /*188f0*/ 	.word	0x00000000


	//----- nvinfo : EIATTR_FRAME_SIZE
	.align		4
.L_16776:
        /*188f4*/ 	.byte	0x04, 0x11
        /*188f6*/ 	.short	(.L_16778 - .L_16777)
	.align		4
.L_16777:
        /*188f8*/ 	.word	index@($_ZN7cutlass13device_kernelIN5flash19enable_sm80_to_sm89INS1_16FlashAttnBwdSm80INS1_25CollectiveMainloopBwdSm80ILi2ELi2EN4cute5tupleIJNS5_1CILi128EEES8_NS7_ILi64EEEEEENS_10bfloat16_tEfNS_4arch4Sm80ELb0ELb0ELb1ELb0ELb1ELb0ELb0ELb0ELi2ELi4ELi4ELi4ELb0EEENS1_24CollectiveEpilogueBwdGQAISA_fSD_Li256ELb0ELb1EEENS1_19SingleTileSchedulerILb0ELb0ELb0ELi128EEEEEEEEEvNT_6ParamsE$_ZN4cute3eso3ESOILb0ELb0EJNS_5tupleIJNS_1CILi0EEENS2_IJNS3_ILi1EEENS3_ILi256EEEiEEEEEENS3_ILi2048EEENS2_IJiNS3_ILi4096EEEEEEEEC2ERKS8_RKS9_RKSB_)
        /*188fc*/ 	.word	0x00000000


	//----- nvinfo : EIATTR_FRAME_SIZE
	.align		4
.L_16778:
        /*18900*/ 	.byte	0x04, 0x11
        /*18902*/ 	.short	(.L_16780 - .L_16779)
	.align		4
.L_16779:
        /*18904*/ 	.word	index@($_ZN7cutlass13device_kernelIN5flash19enable_sm80_to_sm89INS1_16FlashAttnBwdSm80INS1_25CollectiveMainloopBwdSm80ILi2ELi2EN4cute5tupleIJNS5_1CILi128EEES8_NS7_ILi64EEEEEENS_10bfloat16_tEfNS_4arch4Sm80ELb0ELb0ELb1ELb0ELb1ELb0ELb0ELb0ELi2ELi4ELi4ELi4ELb0EEENS1_24CollectiveEpilogueBwdGQAISA_fSD_Li256ELb0ELb1EEENS1_19SingleTileSchedulerILb0ELb0ELb0ELi128EEEEEEEEEvNT_6ParamsE$_ZN4cute3eso3ESOILb0ELb0EJNS_14ComposedLayoutINS_7SwizzleILi3ELi3ELi3EEENS_9MixedBitsILj0ELj432EEENS_6LayoutINS_5tupleIJNS8_IJNS_1CILi2EEESA_SA_EEESA_NS9_ILi8EEEEEENS8_IJNS8_IJNS9_ILi64EEESC_NS9_ILi512EEEEEENS9_ILi8192EEENS9_ILi1024EEEEEEEEEEiEEC2ERKSL_RKi)
        /*18908*/ 	.word	0x00000000


	//----- nvinfo : EIATTR_FRAME_SIZE
	.align		4
.L_16780:
        /*1890c*/ 	.byte	0x04, 0x11
        /*1890e*/ 	.short	(.L_16782 - .L_16781)
	.align		4
.L_16781:
        /*18910*/ 	.word	index@($_ZN7cutlass13device_kernelIN5flash19enable_sm80_to_sm89INS1_16FlashAttnBwdSm80INS1_25CollectiveMainloopBwdSm80ILi2ELi2EN4cute5tupleIJNS5_1CILi128EEES8_NS7_ILi64EEEEEENS_10bfloat16_tEfNS_4arch4Sm80ELb0ELb0ELb1ELb0ELb1ELb0ELb0ELb0ELi2ELi4ELi4ELi4ELb0EEENS1_24CollectiveEpilogueBwdGQAISA_fSD_Li256ELb0ELb1EEENS1_19SingleTileSchedulerILb0ELb0ELb0ELi128EEEEEEEEEvNT_6ParamsE$_ZN4cute3eso3ESOILb0ELb0EJNS_14ComposedLayoutINS_7SwizzleILi3ELi3ELi3EEENS_9MixedBitsILj0ELj432EEENS_6LayoutINS_5tupleIJNS8_IJNS_1CILi2EEESA_SA_EEESA_NS9_ILi8EEEEEENS8_IJNS8_IJNS9_ILi64EEESC_NS9_ILi512EEEEEENS9_ILi8192EEENS9_ILi1024EEEEEEEEEENS_10ViewEngineINS_8smem_ptrIPN7cutlass10bfloat16_tEEEEEEEC2ERKSL_RKSS_)
        /*18914*/ 	.word	0x00000000


	//----- nvinfo : EIATTR_FRAME_SIZE
	.align		4
.L_16782:
        /*18918*/ 	.byte	0x04, 0x11
        /*1891a*/ 	.short	(.L_16784 - .L_16783)
	.align		4
.L_16783:
        /*1891c*/ 	.word	index@($_ZN7cutlass13device_kernelIN5flash19enable_sm80_to_sm89INS1_16FlashAttnBwdSm80INS1_25CollectiveMainloopBwdSm80ILi2ELi2EN4cute5tupleIJNS5_1CILi128EEES8_NS7_ILi64EEEEEENS_10bfloat16_tEfNS_4arch4Sm80ELb0ELb0ELb1ELb0ELb1ELb0ELb0ELb0ELi2ELi4ELi4ELi4ELb0EEENS1_24CollectiveEpilogueBwdGQAISA_fSD_Li256ELb0ELb1EEENS1_19SingleTileSchedulerILb0ELb0ELb0ELi128EEEEEEEEEvNT_6ParamsE$_ZN4cute12iter_adaptorIPjNS_8smem_ptrIS1_EEEC2ES1_)
        /*18920*/ 	.word	0x00000000


	//----- nvinfo : EIATTR_FRAME_SIZE
	.align		4
.L_16784:
        /*18924*/ 	.byte	0x04, 0x11
        /*18926*/ 	.short	(.L_16786 - .L_16785)
	.align		4
.L_16785:
        /*18928*/ 	.word	index@($_ZN7cutlass13device_kernelIN5flash19enable_sm80_to_sm89INS1_16FlashAttnBwdSm80INS1_25CollectiveMainloopBwdSm80ILi2ELi2EN4cute5tupleIJNS5_1CILi128EEES8_NS7_ILi64EEEEEENS_10bfloat16_tEfNS_4arch4Sm80ELb0ELb0ELb1ELb0ELb1ELb0ELb0ELb0ELi2ELi4ELi4ELi4ELb0EEENS1_24CollectiveEpilogueBwdGQAISA_fSD_Li256ELb0ELb1EEENS1_19SingleTileSchedulerILb0ELb0ELb0ELi128EEEEEEEEEvNT_6ParamsE$_ZN4cute12iter_adaptorIPfNS_8smem_ptrIS1_EEEC2ES1_)
        /*1892c*/ 	.word	0x00000000


	//----- nvinfo : EIATTR_FRAME_SIZE
	.align		4
.L_16786:
        /*18930*/ 	.byte	0x04, 0x11
        /*18932*/ 	.short	(.L_16788 - .L_16787)
	.align		4
.L_16787:
        /*18934*/ 	.word	index@($_ZN7cutlass13device_kernelIN5flash19enable_sm80_to_sm89INS1_16FlashAttnBwdSm80INS1_25CollectiveMainloopBwdSm80ILi2ELi2EN4cute5tupleIJNS5_1CILi128EEES8_NS7_ILi64EEEEEENS_10bfloat16_tEfNS_4arch4Sm80ELb0ELb0ELb1ELb0ELb1ELb0ELb0ELb0ELi2ELi4ELi4ELi4ELb0EEENS1_24CollectiveEpilogueBwdGQAISA_fSD_Li256ELb0ELb1EEENS1_19SingleTileSchedulerILb0ELb0ELb0ELi128EEEEEEEEEvNT_6ParamsE$_ZN4cute12iter_adaptorIPfNS_8gmem_ptrIS1_EEEC2ES1_)
        /*18938*/ 	.word	0x00000000


	//----- nvinfo : EIATTR_FRAME_SIZE
	.align		4
.L_16788:
        /*1893c*/ 	.byte	0x04, 0x11
        /*1893e*/ 	.short	(.L_16790 - .L_16789)
	.align		4
.L_16789:
        /*18940*/ 	.word	index@($_ZN7cutlass13device_kernelIN5flash19enable_sm80_to_sm89INS1_16FlashAttnBwdSm80INS1_25CollectiveMainloopBwdSm80ILi2ELi2EN4cute5tupleIJNS5_1CILi128EEES8_NS7_ILi64EEEEEENS_10bfloat16_tEfNS_4arch4Sm80ELb0ELb0ELb1ELb0ELb1ELb0ELb0ELb0ELi2ELi4ELi4ELi4ELb0EEENS1_24CollectiveEpilogueBwdGQAISA_fSD_Li256ELb0ELb1EEENS1_19SingleTileSchedulerILb0ELb0ELb0ELi128EEEEEEEEEvNT_6ParamsE$_ZN4cute12iter_adaptorIPN7cutlass9uint128_tENS_8smem_ptrIS3_EEEC2ES3_)
        /*18944*/ 	.word	0x00000000


	//----- nvinfo : EIATTR_FRAME_SIZE
	.align		4
.L_16790:
        /*18948*/ 	.byte	0x04, 0x11
        /*1894a*/ 	.short	(.L_16792 - .L_16791)
	.align		4
.L_16791:
        /*1894c*/ 	.word	index@($_ZN7cutlass13device_kernelIN5flash19enable_sm80_to_sm89INS1_16FlashAttnBwdSm80INS1_25CollectiveMainloopBwdSm80ILi2ELi2EN4cute5tupleIJNS5_1CILi128EEES8_NS7_ILi64EEEEEENS_10bfloat16_tEfNS_4arch4Sm80ELb0ELb0ELb1ELb0ELb1ELb0ELb0ELb0ELi2ELi4ELi4ELi4ELb0EEENS1_24CollectiveEpilogueBwdGQAISA_fSD_Li256ELb0ELb1EEENS1_19SingleTileSchedulerILb0ELb0ELb0ELi128EEEEEEEEEvNT_6ParamsE$_ZN4cute12iter_adaptorIPN7cutlass10bfloat16_tENS_8smem_ptrIS3_EEEC2ES3_)
        /*18950*/ 	.word	0x00000000


	//----- nvinfo : EIATTR_FRAME_SIZE
	.align		4
.L_16792:
        /*18954*/ 	.byte	0x04, 0x11
        /*18956*/ 	.short	(.L_16794 - .L_16793)
	.align		4
.L_16793:
        /*18958*/ 	.word	index@($_ZN7cutlass13device_kernelIN5flash19enable_sm80_to_sm89INS1_16FlashAttnBwdSm80INS1_25CollectiveMainloopBwdSm80ILi2ELi2EN4cute5tupleIJNS5_1CILi128EEES8_NS7_ILi64EEEEEENS_10bfloat16_tEfNS_4arch4Sm80ELb0ELb0ELb1ELb0ELb1ELb0ELb0ELb0ELi2ELi4ELi4ELi4ELb0EEENS1_24CollectiveEpilogueBwdGQAISA_fSD_Li256ELb0ELb1EEENS1_19SingleTileSchedulerILb0ELb0ELb0ELi128EEEEEEEEEvNT_6ParamsE$_ZN4cute12iter_adaptorIPKfNS_8gmem_ptrIS2_EEEC2ES2_)
        /*1895c*/ 	.word	0x00000000


	//----- nvinfo : EIATTR_FRAME_SIZE
	.align		4
.L_16794:
        /*18960*/ 	.byte	0x04, 0x11
        /*18962*/ 	.short	(.L_16796 - .L_16795)
	.align		4
.L_16795:
        /*18964*/ 	.word	index@($_ZN7cutlass13device_kernelIN5flash19enable_sm80_to_sm89INS1_16FlashAttnBwdSm80INS1_25CollectiveMainloopBwdSm80ILi2ELi2EN4cute5tupleIJNS5_1CILi128EEES8_NS7_ILi64EEEEEENS_10bfloat16_tEfNS_4arch4Sm80ELb0ELb0ELb1ELb0ELb1ELb0ELb0ELb0ELi2ELi4ELi4ELi4ELb0EEENS1_24CollectiveEpilogueBwdGQAISA_fSD_Li256ELb0ELb1EEENS1_19SingleTileSchedulerILb0ELb0ELb0ELi128EEEEEEEEEvNT_6ParamsE$_ZN4cute12iter_adaptorIPKN7cutlass9uint128_tENS_8gmem_ptrIS4_EEEC2ES4_)
        /*18968*/ 	.word	0x00000000


	//----- nvinfo : EIATTR_FRAME_SIZE
	.align		4
.L_16796:
        /*1896c*/ 	.byte	0x04, 0x11
        /*1896e*/ 	.short	(.L_16798 - .L_16797)
	.align		4
.L_16797:
        /*18970*/ 	.word	index@($_ZN7cutlass13device_kernelIN5flash19enable_sm80_to_sm89INS1_16FlashAttnBwdSm80INS1_25CollectiveMainloopBwdSm80ILi2ELi2EN4cute5tupleIJNS5_1CILi128EEES8_NS7_ILi64EEEEEENS_10bfloat16_tEfNS_4arch4Sm80ELb0ELb0ELb1ELb0ELb1ELb0ELb0ELb0ELi2ELi4ELi4ELi4ELb0EEENS1_24CollectiveEpilogueBwdGQAISA_fSD_Li256ELb0ELb1EEENS1_19SingleTileSchedulerILb0ELb0ELb0ELi128EEEEEEEEEvNT_6ParamsE$_ZN4cute12iter_adaptorIPKN7cutlass10bfloat16_tENS_8gmem_ptrIS4_EEEC2ES4_)
        /*18974*/ 	.word	0x00000000


	//----- nvinfo : EIATTR_FRAME_SIZE
	.align		4
.L_16798:
        /*18978*/ 	.byte	0x04, 0x11
        /*1897a*/ 	.short	(.L_16800 - .L_16799)
	.align		4
.L_16799:
        /*1897c*/ 	.word	index@(_ZN7cutlass13device_kernelIN5flash19enable_sm80_to_sm89INS1_16FlashAttnBwdSm80INS1_25CollectiveMainloopBwdSm80ILi2ELi2EN4cute5tupleIJNS5_1CILi128EEES8_NS7_ILi64EEEEEENS_10bfloat16_tEfNS_4arch4Sm80ELb0ELb0ELb1ELb0ELb1ELb0ELb0ELb0ELi2ELi4ELi4ELi4ELb0EEENS1_24CollectiveEpilogueBwdGQAISA_fSD_Li256ELb0ELb1EEENS1_19SingleTileSchedulerILb0ELb0ELb0ELi128EEEEEEEEEvNT_6ParamsE)
        /*18980*/ 	.word	0x000016e0


	//----- nvinfo : EIATTR_REGCOUNT
	.align		4
.L_16800:
        /*18984*/ 	.byte	0x04, 0x2f
        /*18986*/ 	.short	(.L_16802 - .L_16801)
	.align		4
.L_16801:
        /*18988*/ 	.word	index@(_ZN7cutlass13device_kernelIN5flash19enable_sm80_to_sm89INS1_16FlashAttnBwdSm80INS1_25CollectiveMainloopBwdSm80ILi2ELi2EN4cute5tupleIJNS5_1CILi128EEES8_NS7_ILi64EEEEEENS_10bfloat16_tEfNS_4arch4Sm80ELb0ELb0ELb1ELb0ELb0ELb0ELb0ELb0ELi2ELi4ELi4ELi4ELb0EEENS1_24CollectiveEpilogueBwdGQAISA_fSD_Li256ELb0ELb0EEENS1_19SingleTileSchedulerILb0ELb0ELb0ELi128EEEEEEEEEvNT_6ParamsE)
        /*1898c*/ 	.word	0x0000007f


	//----- nvinfo : EIATTR_FRAME_SIZE
	.align		4
.L_16802:
        /*18990*/ 	.byte	0x04, 0x11
        /*18992*/ 	.short	(.L_16804 - .L_16803)
	.align		4
.L_16803:
        /*18994*/ 	.word	index@($_ZN7cutlass13device_kernelIN5flash19enable_sm80_to_sm89INS1_16FlashAttnBwdSm80INS1_25CollectiveMainloopBwdSm80ILi2ELi2EN4cute5tupleIJNS5_1CILi128EEES8_NS7_ILi64EEEEEENS_10bfloat16_tEfNS_4arch4Sm80ELb0ELb0ELb1ELb0ELb0ELb0ELb0ELb0ELi2ELi4ELi4ELi4ELb0EEENS1_24CollectiveEpilogueBwdGQAISA_fSD_Li256ELb0ELb0EEENS1_19SingleTileSchedulerILb0ELb0ELb0ELi128EEEEEEEEEvNT_6ParamsE$exp2f)
        /*18998*/ 	.word	0x00000000


	//----- nvinfo : EIATTR_FRAME_SIZE
	.align		4
.L_16804:
        /*1899c*/ 	.byte	0x04, 0x11
        /*1899e*/ 	.short	(.L_16806 - .L_16805)
	.align		4
.L_16805:
        /*189a0*/ 	.word	index@($_ZN7cutlass13device_kernelIN5flash19enable_sm80_to_sm89INS1_16FlashAttnBwdSm80INS1_25CollectiveMainloopBwdSm80ILi2ELi2EN4cute5tupleIJNS5_1CILi128EEES8_NS7_ILi64EEEEEENS_10bfloat16_tEfNS_4arch4Sm80ELb0ELb0ELb1ELb0ELb0ELb0ELb0ELb0ELi2ELi4ELi4ELi4ELb0EEENS1_24CollectiveEpilogueBwdGQAISA_fSD_Li256ELb0ELb0EEENS1_19SingleTileSchedulerILb0ELb0ELb0ELi128EEEEEEEEEvNT_6ParamsE$__fAtomicAdd)
        /*189a4*/ 	.word	0x00000000


	//----- nvinfo : EIATTR_FRAME_SIZE
	.align		4
.L_16806:
        /*189a8*/ 	.byte	0x04, 0x11
        /*189aa*/ 	.short	(.L_16808 - .L_16807)
	.align		4
.L_16807:
        /*189ac*/ 	.word	index@($_ZN7cutlass13device_kernelIN5flash19enable_sm80_to_sm89INS1_16FlashAttnBwdSm80INS1_25CollectiveMainloopBwdSm80ILi2ELi2EN4cute5tupleIJNS5_1CILi128EEES8_NS7_ILi64EEEEEENS_10bfloat16_tEfNS_4arch4Sm80ELb0ELb0ELb1ELb0ELb0ELb0ELb0ELb0ELi2ELi4ELi4ELi4ELb0EEENS1_24CollectiveEpilogueBwdGQAISA_fSD_Li256ELb0ELb0EEENS1_19SingleTileSchedulerILb0ELb0ELb0ELi128EEEEEEEEEvNT_6ParamsE$_ZZZN5flash25CollectiveMainloopBwdSm80ILi2ELi2EN4cute5tupleIJNS1_1CILi128EEES4_NS3_ILi64EEEEEEN7cutlass10bfloat16_tEfNS7_4arch4Sm80ELb0ELb0ELb1ELb0ELb0ELb0ELb0ELb0ELi2ELi4ELi4ELi4ELb0EE3mmaINS_16FlashAttnBwdSm80ISB_NS_24CollectiveEpilogueBwdGQAIS6_fSA_Li256ELb0ELb0EEENS_19SingleTileSchedulerILb0ELb0ELb0ELi128EEEE13SharedStorageENS1_6TensorINS1_11ArrayEngineIfLm32EEENS1_6LayoutINS2_IJNS2_IJNS3_ILi2EEESO_EEESO_NS3_ILi4EEEEEENS2_IJNS2_IJNS3_ILi1EEESO_EEESQ_NS3_ILi8EEEEEEEEEEEEbRKNSB_6ParamsERT0_S12_iNS2_IJiiiEEERT_ENKUliT_E_clIZSC_ISJ_SX_EbS10_S12_S12_iS13_S15_EUlRS16_iE_EEDaiS16_ENKUlvE1_clEv)
        /*189b0*/ 	.word	0x00000000


	//----- nvinfo : EIATTR_FRAME_SIZE
	.align		4
.L_16808:
        /*189b4*/ 	.byte	0x04, 0x11
        /*189b6*/ 	.short	(.L_16810 - .L_16809)
	.align		4
.L_16809:
        /*189b8*/ 	.word	index@($_ZN7cutlass13device_kernelIN5flash19enable_sm80_to_sm89INS1_16FlashAttnBwdSm80INS1_25CollectiveMainloopBwdSm80ILi2ELi2EN4cute5tupleIJNS5_1CILi128EEES8_NS7_ILi64EEEEEENS_10bfloat16_tEfNS_4arch4Sm80ELb0ELb0ELb1ELb0ELb0ELb0ELb0ELb0ELi2ELi4ELi4ELi4ELb0EEENS1_24CollectiveEpilogueBwdGQAISA_fSD_Li256ELb0ELb0EEENS1_19SingleTileSchedulerILb0ELb0ELb0ELi128EEEEEEEEEvNT_6ParamsE$_ZZZN5flash25CollectiveMainloopBwdSm80ILi2ELi2EN4cute5tupleIJNS1_1CILi128EEES4_NS3_ILi64EEEEEEN7cutlass10bfloat16_tEfNS7_4arch4Sm80ELb0ELb0ELb1ELb0ELb0ELb0ELb0ELb0ELi2ELi4ELi4ELi4ELb0EE3mmaINS_16FlashAttnBwdSm80ISB_NS_24CollectiveEpilogueBwdGQAIS6_fSA_Li256ELb0ELb0EEENS_19SingleTileSchedulerILb0ELb0ELb0ELi128EEEE13SharedStorageENS1_6TensorINS1_11ArrayEngineIfLm32EEENS1_6LayoutINS2_IJNS2_IJNS3_ILi2EEESO_EEESO_NS3_ILi4EEEEEENS2_IJNS2_IJNS3_ILi1EEESO_EEESQ_NS3_ILi8EEEEEEEEEEEEbRKNSB_6ParamsERT0_S12_iNS2_IJiiiEEERT_ENKUliT_E_clIZSC_ISJ_SX_EbS10_S12_S12_iS13_S15_EUlRS16_iE_EEDaiS16_ENKUlvE0_clEv)
        /*189bc*/ 	.word	0x00000000


	//----- nvinfo : EIATTR_FRAME_SIZE
	.align		4
.L_16810:
        /*189c0*/ 	.byte	0x04, 0x11
        /*189c2*/ 	.short	(.L_16812 - .L_16811)
	.align		4
.L_16811:
        /*189c4*/ 	.word	index@($_ZN7cutlass13device_kernelIN5flash19enable_sm80_to_sm89INS1_16FlashAttnBwdSm80INS1_25CollectiveMainloopBwdSm80ILi2ELi2EN4cute5tupleIJNS5_1CILi128EEES8_NS7_ILi64EEEEEENS_10bfloat16_tEfNS_4arch4Sm80ELb0ELb0ELb1ELb0ELb0ELb0ELb0ELb0ELi2ELi4ELi4ELi4ELb0EEENS1_24CollectiveEpilogueBwdGQAISA_fSD_Li256ELb0ELb0EEENS1_19SingleTileSchedulerILb0ELb0ELb0ELi128EEEEEEEEEvNT_6ParamsE$_ZZZN5flash25CollectiveMainloopBwdSm80ILi2ELi2EN4cute5tupleIJNS1_1CILi128EEES4_NS3_ILi64EEEEEEN7cutlass10bfloat16_tEfNS7_4arch4Sm80ELb0ELb0ELb1ELb0ELb0ELb0ELb0ELb0ELi2ELi4ELi4ELi4ELb0EE3mmaINS_16FlashAttnBwdSm80ISB_NS_24CollectiveEpilogueBwdGQAIS6_fSA_Li256ELb0ELb0EEENS_19SingleTileSchedulerILb0ELb0ELb0ELi128EEEE13SharedStorageENS1_6TensorINS1_11ArrayEngineIfLm32EEENS1_6LayoutINS2_IJNS2_IJNS3_ILi2EEESO_EEESO_NS3_ILi4EEEEEENS2_IJNS2_IJNS3_ILi1EEESO_EEESQ_NS3_ILi8EEEEEEEEEEEEbRKNSB_6ParamsERT0_S12_iNS2_IJiiiEEERT_ENKUliT_E_clIZSC_ISJ_SX_EbS10_S12_S12_iS13_S15_EUlRS16_iE_EEDaiS16_ENKUlT_E_clIZSC_ISJ_SX_EbS10_S12_S12_iS13_S15_EUlvE0_EEDaS1B_)
        /*189c8*/ 	.word	0x00000000


	//----- nvinfo : EIATTR_FRAME_SIZE
	.align		4
.L_16812:
        /*189cc*/ 	.byte	0x04, 0x11
        /*189ce*/ 	.short	(.L_16814 - .L_16813)
	.align		4
.L_16813:
        /*189d0*/ 	.word	index@($_ZN7cutlass13device_kernelIN5flash19enable_sm80_to_sm89INS1_16FlashAttnBwdSm80INS1_25CollectiveMainloopBwdSm80ILi2ELi2EN4cute5tupleIJNS5_1CILi128EEES8_NS7_ILi64EEEEEENS_10bfloat16_tEfNS_4arch4Sm80ELb0ELb0ELb1ELb0ELb0ELb0ELb0ELb0ELi2ELi4ELi4ELi4ELb0EEENS1_24CollectiveEpilogueBwdGQAISA_fSD_Li256ELb0ELb0EEENS1_19SingleTileSchedulerILb0ELb0ELb0ELi128EEEEEEEEEvNT_6ParamsE$_ZZN5flash25CollectiveMainloopBwdSm80ILi2ELi2EN4cute5tupleIJNS1_1CILi128EEES4_NS3_ILi64EEEEEEN7cutlass10bfloat16_tEfNS7_4arch4Sm80ELb0ELb0ELb1ELb0ELb0ELb0ELb0ELb0ELi2ELi4ELi4ELi4ELb0EE3mmaINS_16FlashAttnBwdSm80ISB_NS_24CollectiveEpilogueBwdGQAIS6_fSA_Li256ELb0ELb0EEENS_19SingleTileSchedulerILb0ELb0ELb0ELi128EEEE13SharedStorageENS1_6TensorINS1_11ArrayEngineIfLm32EEENS1_6LayoutINS2_IJNS2_IJNS3_ILi2EEESO_EEESO_NS3_ILi4EEEEEENS2_IJNS2_IJNS3_ILi1EEESO_EEESQ_NS3_ILi8EEEEEEEEEEEEbRKNSB_6ParamsERT0_S12_iNS2_IJiiiEEERT_ENKUlvE_clEv)
        /*189d4*/ 	.word	0x00000000


	//----- nvinfo : EIATTR_FRAME_SIZE
	.align		4
.L_16814:
        /*189d8*/ 	.byte	0x04, 0x11
        /*189da*/ 	.short	(.L_16816 - .L_16815)
	.align		4
.L_16815:
        /*189dc*/ 	.word	index@($_ZN7cutlass13device_kernelIN5flash19enable_sm80_to_sm89INS1_16FlashAttnBwdSm80INS1_25CollectiveMainloopBwdSm80ILi2ELi2EN4cute5tupleIJNS5_1CILi128EEES8_NS7_ILi64EEEEEENS_10bfloat16_tEfNS_4arch4Sm80ELb0ELb0ELb1ELb0ELb0ELb0ELb0ELb0ELi2ELi4ELi4ELi4ELb0EEENS1_24CollectiveEpilogueBwdGQAISA_fSD_Li256ELb0ELb0EEENS1_19SingleTileSchedulerILb0ELb0ELb0ELi128EEEEEEEEEvNT_6ParamsE$_ZZN5flash25CollectiveMainloopBwdSm80ILi2ELi2EN4cute5tupleIJNS1_1CILi128EEES4_NS3_ILi64EEEEEEN7cutlass10bfloat16_tEfNS7_4arch4Sm80ELb0ELb0ELb1ELb0ELb0ELb0ELb0ELb0ELi2ELi4ELi4ELi4ELb0EE3mmaINS_16FlashAttnBwdSm80ISB_NS_24CollectiveEpilogueBwdGQAIS6_fSA_Li256ELb0ELb0EEENS_19SingleTileSchedulerILb0ELb0ELb0ELi128EEEE13SharedStorageENS1_6TensorINS1_11ArrayEngineIfLm32EEENS1_6LayoutINS2_IJNS2_IJNS3_ILi2EEESO_EEESO_NS3_ILi4EEEEEENS2_IJNS2_IJNS3_ILi1EEESO_EEESQ_NS3_ILi8EEEEEEEEEEEEbRKNSB_6ParamsERT0_S12_iNS2_IJiiiEEERT_ENKUlvE0_clEv)
        /*189e0*/ 	.word	0x00000000


	//----- nvinfo : EIATTR_FRAME_SIZE
	.align		4
.L_16816:
        /*189e4*/ 	.byte	0x04, 0x11
        /*189e6*/ 	.short	(.L_16818 - .L_16817)
	.align		4
.L_16817:
        /*189e8*/ 	.word	index@($_ZN7cutlass13device_kernelIN5flash19enable_sm80_to_sm89INS1_16FlashAttnBwdSm80INS1_25CollectiveMainloopBwdSm80ILi2ELi2EN4cute5tupleIJNS5_1CILi128EEES8_NS7_ILi64EEEEEENS_10bfloat16_tEfNS_4arch4Sm80ELb0ELb0ELb1ELb0ELb0ELb0ELb0ELb0ELi2ELi4ELi4ELi4ELb0EEENS1_24CollectiveEpilogueBwdGQAISA_fSD_Li256ELb0ELb0EEENS1_19SingleTileSchedulerILb0ELb0ELb0ELi128EEEEEEEEEvNT_6ParamsE$_ZZN5flash25CollectiveMainloopBwdSm80ILi2ELi2EN4cute5tupleIJNS1_1CILi128EEES4_NS3_ILi64EEEEEEN7cutlass10bfloat16_tEfNS7_4arch4Sm80ELb0ELb0ELb1ELb0ELb0ELb0ELb0ELb0ELi2ELi4ELi4ELi4ELb0EE3mmaINS_16FlashAttnBwdSm80ISB_NS_24CollectiveEpilogueBwdGQAIS6_fSA_Li256ELb0ELb0EEENS_19SingleTileSchedulerILb0ELb0ELb0ELi128EEEE13SharedStorageENS1_6TensorINS1_11ArrayEngineIfLm32EEENS1_6LayoutINS2_IJNS2_IJNS3_ILi2EEESO_EEESO_NS3_ILi4EEEEEENS2_IJNS2_IJNS3_ILi1EEESO_EEESQ_NS3_ILi8EEEEEEEEEEEEbRKNSB_6ParamsERT0_S12_iNS2_IJiiiEEERT_ENKUliiE_clEii)
        /*189ec*/ 	.word	0x00000000


	//----- nvinfo : EIATTR_FRAME_SIZE
	.align		4
.L_16818:
        /*189f0*/ 	.byte	0x04, 0x11
        /*189f2*/ 	.short	(.L_16820 - .L_16819)
	.align		4
.L_16819:
        /*189f4*/ 	.word	index@($_ZN7cutlass13device_kernelIN5flash19enable_sm80_to_sm89INS1_16FlashAttnBwdSm80INS1_25CollectiveMainloopBwdSm80ILi2ELi2EN4cute5tupleIJNS5_1CILi128EEES8_NS7_ILi64EEEEEENS_10bfloat16_tEfNS_4arch4Sm80ELb0ELb0ELb1ELb0ELb0ELb0ELb0ELb0ELi2ELi4ELi4ELi4ELb0EEENS1_24CollectiveEpilogueBwdGQAISA_fSD_Li256ELb0ELb0EEENS1_19SingleTileSchedulerILb0ELb0ELb0ELi128EEEEEEEEEvNT_6ParamsE$_ZZN5flash25CollectiveMainloopBwdSm80ILi2ELi2EN4cute5tupleIJNS1_1CILi128EEES4_NS3_ILi64EEEEEEN7cutlass10bfloat16_tEfNS7_4arch4Sm80ELb0ELb0ELb1ELb0ELb0ELb0ELb0ELb0ELi2ELi4ELi4ELi4ELb0EE3mmaINS_16FlashAttnBwdSm80ISB_NS_24CollectiveEpilogueBwdGQAIS6_fSA_Li256ELb0ELb0EEENS_19SingleTileSchedulerILb0ELb0ELb0ELi128EEEE13SharedStorageENS1_6TensorINS1_11ArrayEngineIfLm32EEENS1_6LayoutINS2_IJNS2_IJNS3_ILi2EEESO_EEESO_NS3_ILi4EEEEEENS2_IJNS2_IJNS3_ILi1EEESO_EEESQ_NS3_ILi8EEEEEEEEEEEEbRKNSB_6ParamsERT0_S12_iNS2_IJiiiEEERT_ENKUliiE0_clEii)
        /*189f8*/ 	.word	0x00000000


	//----- nvinfo : EIATTR_FRAME_SIZE
	.align		4
.L_16820:
        /*189fc*/ 	.byte	0x04, 0x11
        /*189fe*/ 	.short	(.L_16822 - .L_16821)
	.align		4
.L_16821:
        /*18a00*/ 	.word	index@($_ZN7cutlass13device_kernelIN5flash19enable_sm80_to_sm89INS1_16FlashAttnBwdSm80INS1_25CollectiveMainloopBwdSm80ILi2ELi2EN4cute5tupleIJNS5_1CILi128EEES8_NS7_ILi64EEEEEENS_10bfloat16_tEfNS_4arch4Sm80ELb0ELb0ELb1ELb0ELb0ELb0ELb0ELb0ELi2ELi4ELi4ELi4ELb0EEENS1_24CollectiveEpilogueBwdGQAISA_fSD_Li256ELb0ELb0EEENS1_19SingleTileSchedulerILb0ELb0ELb0ELi128EEEEEEEEEvNT_6ParamsE$_ZZN5flash25CollectiveMainloopBwdSm80ILi2ELi2EN4cute5tupleIJNS1_1CILi128EEES4_NS3_ILi64EEEEEEN7cutlass10bfloat16_tEfNS7_4arch4Sm80ELb0ELb0ELb1ELb0ELb0ELb0ELb0ELb0ELi2ELi4ELi4ELi4ELb0EE3mmaINS_16FlashAttnBwdSm80ISB_NS_24CollectiveEpilogueBwdGQAIS6_fSA_Li256ELb0ELb0EEENS_19SingleTileSchedulerILb0ELb0ELb0ELi128EEEE13SharedStorageENS1_6TensorINS1_11ArrayEngineIfLm32EEENS1_6LayoutINS2_IJNS2_IJNS3_ILi2EEESO_EEESO_NS3_ILi4EEEEEENS2_IJNS2_IJNS3_ILi1EEESO_EEESQ_NS3_ILi8EEEEEEEEEEEEbRKNSB_6ParamsERT0_S12_iNS2_IJiiiEEERT_ENKUliT_E_clIZSC_ISJ_SX_EbS10_S12_S12_iS13_S15_EUlRS16_iE_EEDaiS16_)
        /*18a04*/ 	.word	0x00000000


	//----- nvinfo : EIATTR_FRAME_SIZE
	.align		4
.L_16822:
        /*18a08*/ 	.byte	0x04, 0x11
        /*18a0a*/ 	.short	(.L_16824 - .L_16823)
	.align		4
.L_16823:
        /*18a0c*/ 	.word	index@($_ZN7cutlass13device_kernelIN5flash19enable_sm80_to_sm89INS1_16FlashAttnBwdSm80INS1_25CollectiveMainloopBwdSm80ILi2ELi2EN4cute5tupleIJNS5_1CILi128EEES8_NS7_ILi64EEEEEENS_10bfloat16_tEfNS_4arch4Sm80ELb0ELb0ELb1ELb0ELb0ELb0ELb0ELb0ELi2ELi4ELi4ELi4ELb0EEENS1_24CollectiveEpilogueBwdGQAISA_fSD_Li256ELb0ELb0EEENS1_19SingleTileSchedulerILb0ELb0ELb0ELi128EEEEEEEEEvNT_6ParamsE$_ZZN5flash25CollectiveMainloopBwdSm80ILi2ELi2EN4cute5tupleIJNS1_1CILi128EEES4_NS3_ILi64EEEEEEN7cutlass10bfloat16_tEfNS7_4arch4Sm80ELb0ELb0ELb1ELb0ELb0ELb0ELb0ELb0ELi2ELi4ELi4ELi4ELb0EE3mmaINS_16FlashAttnBwdSm80ISB_NS_24CollectiveEpilogueBwdGQAIS6_fSA_Li256ELb0ELb0EEENS_19SingleTileSchedulerILb0ELb0ELb0ELi128EEEE13SharedStorageENS1_6TensorINS1_11ArrayEngineIfLm32EEENS1_6LayoutINS2_IJNS2_IJNS3_ILi2EEESO_EEESO_NS3_ILi4EEEEEENS2_IJNS2_IJNS3_ILi1EEESO_EEESQ_NS3_ILi8EEEEEEEEEEEEbRKNSB_6ParamsERT0_S12_iNS2_IJiiiEEERT_ENKUlRT_iE_clINSK_INSL_IfLm64EEENSN_INS2_IJSP_SO_SU_EEESV_EEEEEEDaS17_i)
        /*18a10*/ 	.word	0x00000000


	//----- nvinfo : EIATTR_FRAME_SIZE
	.align		4
.L_16824:
        /*18a14*/ 	.byte	0x04, 0x11
        /*18a16*/ 	.short	(.L_16826 - .L_16825)
	.align		4
.L_16825:
        /*18a18*/ 	.word	index@($_ZN7cutlass13device_kernelIN5flash19enable_sm80_to_sm89INS1_16FlashAttnBwdSm80INS1_25CollectiveMainloopBwdSm80ILi2ELi2EN4cute5tupleIJNS5_1CILi128EEES8_NS7_ILi64EEEEEENS_10bfloat16_tEfNS_4arch4Sm80ELb0ELb0ELb1ELb0ELb0ELb0ELb0ELb0ELi2ELi4ELi4ELi4ELb0EEENS1_24CollectiveEpilogueBwdGQAISA_fSD_Li256ELb0ELb0EEENS1_19SingleTileSchedulerILb0ELb0ELb0ELi128EEEEEEEEEvNT_6ParamsE$_ZZN4cuteplIJiiEJiiEEEDaRKNS_15ArithmeticTupleIJDpT_EEERKNS1_IJDpT0_EEEENKUlDpRKT_E_clIJiiEEEDaSF_)
        /*18a1c*/ 	.word	0x00000000


	//----- nvinfo : EIATTR_FRAME_SIZE
	.align		4
.L_16826:
        /*18a20*/ 	.byte	0x04, 0x11
        /*18a22*/ 	.short	(.L_16828 - .L_16827)
	.align		4
.L_16827:
        /*18a24*/ 	.word	index@($_ZN7cutlass13device_kernelIN5flash19enable_sm80_to_sm89INS1_16FlashAttnBwdSm80INS1_25CollectiveMainloopBwdSm80ILi2ELi2EN4cute5tupleIJNS5_1CILi128EEES8_NS7_ILi64EEEEEENS_10bfloat16_tEfNS_4arch4Sm80ELb0ELb0ELb1ELb0ELb0ELb0ELb0ELb0ELi2ELi4ELi4ELi4ELb0EEENS1_24CollectiveEpilogueBwdGQAISA_fSD_Li256ELb0ELb0EEENS1_19SingleTileSchedulerILb0ELb0ELb0ELi128EEEEEEEEEvNT_6ParamsE$_ZZN4cuteplIJiiEJNS_1CILi0EEES2_EEEDaRKNS_15ArithmeticTupleIJDpT_EEERKNS3_IJDpT0_EEEENKUlDpRKT_E_clIJiiEEEDaSH_)
        /*18a28*/ 	.word	0x00000000


	//----- nvinfo : EIATTR_FRAME_SIZE
	.align		4
.L_16828:
        /*18a2c*/ 	.byte	0x04, 0x11
        /*18a2e*/ 	.short	(.L_16830 - .L_16829)
	.align		4
.L_16829:
        /*18a30*/ 	.word	index@($_ZN7cutlass13device_kernelIN5flash19enable_sm80_to_sm89INS1_16FlashAttnBwdSm80INS1_25CollectiveMainloopBwdSm80ILi2ELi2EN4cute5tupleIJNS5_1CILi128EEES8_NS7_ILi64EEEEEENS_10bfloat16_tEfNS_4arch4Sm80ELb0ELb0ELb1ELb0ELb0ELb0ELb0ELb0ELi2ELi4ELi4ELi4ELb0EEENS1_24CollectiveEpilogueBwdGQAISA_fSD_Li256ELb0ELb0EEENS1_19SingleTileSchedulerILb0ELb0ELb0ELi128EEEEEEEEEvNT_6ParamsE$_ZZN4cuteplIJiEJNS_1CILi0EEEiEEEDaRKNS_15ArithmeticTupleIJDpT_EEERKNS3_IJDpT0_EEEENKUlDpRKT_E_clIJiiEEEDaSH_)
        /*18a34*/ 	.word	0x00000000


	//----- nvinfo : EIATTR_FRAME_SIZE
	.align		4
.L_16830:
        /*18a38*/ 	.byte	0x04, 0x11
        /*18a3a*/ 	.short	(.L_16832 - .L_16831)
	.align		4
.L_16831:
        /*18a3c*/ 	.word	index@($_ZN7cutlass13device_kernelIN5flash19enable_sm80_to_sm89INS1_16FlashAttnBwdSm80INS1_25CollectiveMainloopBwdSm80ILi2ELi2EN4cute5tupleIJNS5_1CILi128EEES8_NS7_ILi64EEEEEENS_10bfloat16_tEfNS_4arch4Sm80ELb0ELb0ELb1ELb0ELb0ELb0ELb0ELb0ELi2ELi4ELi4ELi4ELb0EEENS1_24CollectiveEpilogueBwdGQAISA_fSD_Li256ELb0ELb0EEENS1_19SingleTileSchedulerILb0ELb0ELb0ELi128EEEEEEEEEvNT_6ParamsE$_ZZN4cuteplIJiEJNS_1CILi0EEEEEEDaRKNS_15ArithmeticTupleIJDpT_EEERKNS3_IJDpT0_EEEENKUlDpRKT_E_clIJiEEEDaSH_)
        /*18a40*/ 	.word	0x00000000


	//----- nvinfo : EIATTR_FRAME_SIZE
	.align		4
.L_16832:
        /*18a44*/ 	.byte	0x04, 0x11
        /*18a46*/ 	.short	(.L_16834 - .L_16833)
	.align		4
.L_16833:
        /*18a48*/ 	.word	index@($_ZN7cutlass13device_kernelIN5flash19enable_sm80_to_sm89INS1_16FlashAttnBwdSm80INS1_25CollectiveMainloopBwdSm80ILi2ELi2EN4cute5tupleIJNS5_1CILi128EEES8_NS7_ILi64EEEEEENS_10bfloat16_tEfNS_4arch4Sm80ELb0ELb0ELb1ELb0ELb0ELb0ELb0ELb0ELi2ELi4ELi4ELi4ELb0EEENS1_24CollectiveEpilogueBwdGQAISA_fSD_Li256ELb0ELb0EEENS1_19SingleTileSchedulerILb0ELb0ELb0ELi128EEEEEEEEEvNT_6ParamsE$_ZZN4cuteplIJNS_1CILi0EEEiEJiEEEDaRKNS_15ArithmeticTupleIJDpT_EEERKNS3_IJDpT0_EEEENKUlDpRKT_E_clIJiiEEEDaSH_)
        /*18a4c*/ 	.word	0x00000000


	//----- nvinfo : EIATTR_FRAME_SIZE
	.align		4
.L_16834:
        /*18a50*/ 	.byte	0x04, 0x11
        /*18a52*/ 	.short	(.L_16836 - .L_16835)
	.align		4
.L_16835:
        /*18a54*/ 	.word	index@($_ZN7cutlass13device_kernelIN5flash19enable_sm80_to_sm89INS1_16FlashAttnBwdSm80INS1_25CollectiveMainloopBwdSm80ILi2ELi2EN4cute5tupleIJNS5_1CILi128EEES8_NS7_ILi64EEEEEENS_10bfloat16_tEfNS_4arch4Sm80ELb0ELb0ELb1ELb0ELb0ELb0ELb0ELb0ELi2ELi4ELi4ELi4ELb0EEENS1_24CollectiveEpilogueBwdGQAISA_fSD_Li256ELb0ELb0EEENS1_19SingleTileSchedulerILb0ELb0ELb0ELi128EEEEEEEEEvNT_6ParamsE$_ZZN4cuteplIJNS_1CILi0EEEiEJS2_iEEEDaRKNS_15ArithmeticTupleIJDpT_EEERKNS3_IJDpT0_EEEENKUlDpRKT_E_clIJS2_iEEEDaSH_)
        /*18a58*/ 	.word	0x00000000


	//----- nvinfo : EIATTR_FRAME_SIZE
	.align		4
.L_16836:
        /*18a5c*/ 	.byte	0x04, 0x11
        /*18a5e*/ 	.short	(.L_16838 - .L_16837)
	.align		4
.L_16837:
        /*18a60*/ 	.word	index@($_ZN7cutlass13device_kernelIN5flash19enable_sm80_to_sm89INS1_16FlashAttnBwdSm80INS1_25CollectiveMainloopBwdSm80ILi2ELi2EN4cute5tupleIJNS5_1CILi128EEES8_NS7_ILi64EEEEEENS_10bfloat16_tEfNS_4arch4Sm80ELb0ELb0ELb1ELb0ELb0ELb0ELb0ELb0ELi2ELi4ELi4ELi4ELb0EEENS1_24CollectiveEpilogueBwdGQAISA_fSD_Li256ELb0ELb0EEENS1_19SingleTileSchedulerILb0ELb0ELb0ELi128EEEEEEEEEvNT_6ParamsE$_ZZN4cuteplIJNS_1CILi0EEES2_EJiiEEEDaRKNS_15ArithmeticTupleIJDpT_EEERKNS3_IJDpT0_EEEENKUlDpRKT_E_clIJiiEEEDaSH_)
        /*18a64*/ 	.word	0x00000000


	//----- nvinfo : EIATTR_FRAME_SIZE
	.align		4
.L_16838:
        /*18a68*/ 	.byte	0x04, 0x11
        /*18a6a*/ 	.short	(.L_16840 - .L_16839)
	.align		4
.L_16839:
        /*18a6c*/ 	.word	index@($_ZN7cutlass13device_kernelIN5flash19enable_sm80_to_sm89INS1_16FlashAttnBwdSm80INS1_25CollectiveMainloopBwdSm80ILi2ELi2EN4cute5tupleIJNS5_1CILi128EEES8_NS7_ILi64EEEEEENS_10bfloat16_tEfNS_4arch4Sm80ELb0ELb0ELb1ELb0ELb0ELb0ELb0ELb0ELi2ELi4ELi4ELi4ELb0EEENS1_24CollectiveEpilogueBwdGQAISA_fSD_Li256ELb0ELb0EEENS1_19SingleTileSchedulerILb0ELb0ELb0ELi128EEEEEEEEEvNT_6ParamsE$_ZZN4cuteplIJNS_1CILi0EEES2_EJiS2_EEEDaRKNS_15ArithmeticTupleIJDpT_EEERKNS3_IJDpT0_EEEENKUlDpRKT_E_clIJiS2_EEEDaSH_)
        /*18a70*/ 	.word	0x00000000


	//----- nvinfo : EIATTR_FRAME_SIZE
	.align		4
.L_16840:
        /*18a74*/ 	.byte	0x04, 0x11
        /*18a76*/ 	.short	(.L_16842 - .L_16841)
	.align		4
.L_16841:
        /*18a78*/ 	.word	index@($_ZN7cutlass13device_kernelIN5flash19enable_sm80_to_sm89INS1_16FlashAttnBwdSm80INS1_25CollectiveMainloopBwdSm80ILi2ELi2EN4cute5tupleIJNS5_1CILi128EEES8_NS7_ILi64EEEEEENS_10bfloat16_tEfNS_4arch4Sm80ELb0ELb0ELb1ELb0ELb0ELb0ELb0ELb0ELi2ELi4ELi4ELi4ELb0EEENS1_24CollectiveEpilogueBwdGQAISA_fSD_Li256ELb0ELb0EEENS1_19SingleTileSchedulerILb0ELb0ELb0ELi128EEEEEEEEEvNT_6ParamsE$_ZZN4cuteplIJNS_1CILi0EEES2_EJiEEEDaRKNS_15ArithmeticTupleIJDpT_EEERKNS3_IJDpT0_EEEENKUlDpRKT_E_clIJiS2_EEEDaSH_)
        /*18a7c*/ 	.word	0x00000000


	//----- nvinfo : EIATTR_FRAME_SIZE
	.align		4
.L_16842:
        /*18a80*/ 	.byte	0x04, 0x11
        /*18a82*/ 	.short	(.L_16844 - .L_16843)
	.align		4
.L_16843:
        /*18a84*/ 	.word	index@($_ZN7cutlass13device_kernelIN5flash19enable_sm80_to_sm89INS1_16FlashAttnBwdSm80INS1_25CollectiveMainloopBwdSm80ILi2ELi2EN4cute5tupleIJNS5_1CILi128EEES8_NS7_ILi64EEEEEENS_10bfloat16_tEfNS_4arch4Sm80ELb0ELb0ELb1ELb0ELb0ELb0ELb0ELb0ELi2ELi4ELi4ELi4ELb0EEENS1_24CollectiveEpilogueBwdGQAISA_fSD_Li256ELb0ELb0EEENS1_19SingleTileSchedulerILb0ELb0ELb0ELi128EEEEEEEEEvNT_6ParamsE$_ZZN4cuteplIJNS_1CILi0EEES2_EJS2_iEEEDaRKNS_15ArithmeticTupleIJDpT_EEERKNS3_IJDpT0_EEEENKUlDpRKT_E_clIJS2_iEEEDaSH_)
        /*18a88*/ 	.word	0x00000000


	//----- nvinfo : EIATTR_FRAME_SIZE
	.align		4
.L_16844:
        /*18a8c*/ 	.byte	0x04, 0x11
        /*18a8e*/ 	.short	(.L_16846 - .L_16845)
	.align		4
.L_16845:
        /*18a90*/ 	.word	index@($_ZN7cutlass13device_kernelIN5flash19enable_sm80_to_sm89INS1_16FlashAttnBwdSm80INS1_25CollectiveMainloopBwdSm80ILi2ELi2EN4cute5tupleIJNS5_1CILi128EEES8_NS7_ILi64EEEEEENS_10bfloat16_tEfNS_4arch4Sm80ELb0ELb0ELb1ELb0ELb0ELb0ELb0ELb0ELi2ELi4ELi4ELi4ELb0EEENS1_24CollectiveEpilogueBwdGQAISA_fSD_Li256ELb0ELb0EEENS1_19SingleTileSchedulerILb0ELb0ELb0ELi128EEEEEEEEEvNT_6ParamsE$_ZZN4cuteplIJNS_1CILi0EEEEJS2_iEEEDaRKNS_15ArithmeticTupleIJDpT_EEERKNS3_IJDpT0_EEEENKUlDpRKT_E_clIJS2_iEEEDaSH_)
        /*18a94*/ 	.word	0x00000000


	//----- nvinfo : EIATTR_FRAME_SIZE
	.align		4
.L_16846:
        /*18a98*/ 	.byte	0x04, 0x11
        /*18a9a*/ 	.short	(.L_16848 - .L_16847)
	.align		4
.L_16847:
        /*18a9c*/ 	.word	index@($_ZN7cutlass13device_kernelIN5flash19enable_sm80_to_sm89INS1_16FlashAttnBwdSm80INS1_25CollectiveMainloopBwdSm80ILi2ELi2EN4cute5tupleIJNS5_1CILi128EEES8_NS7_ILi64EEEEEENS_10bfloat16_tEfNS_4arch4Sm80ELb0ELb0ELb1ELb0ELb0ELb0ELb0ELb0ELi2ELi4ELi4ELi4ELb0EEENS1_24CollectiveEpilogueBwdGQAISA_fSD_Li256ELb0ELb0EEENS1_19SingleTileSchedulerILb0ELb0ELb0ELi128EEEEEEEEEvNT_6ParamsE$_ZZN4cute9transformINS_5tupleIJiiiNS_1CILi0EEEEEENS1_IJNS2_ILi32EEENS2_ILi4EEENS2_ILi2EEENS2_ILi1EEEEEENS1_IJS8_S8_S8_S8_EEEZNS_7crd2crdIS4_S9_SA_EEDaRKT_RKT0_RKT1_EUlRKT_RKT0_RKT1_E_EEDaSE_SH_SK_OT2_ENKUlDpSN_E_clIJiiiS3_EEEDaSX_)
        /*18aa0*/ 	.word	0x00000000


	//----- nvinfo : EIATTR_FRAME_SIZE
	.align		4
.L_16848:
        /*18aa4*/ 	.byte	0x04, 0x11
        /*18aa6*/ 	.short	(.L_16850 - .L_16849)
	.align		4
.L_16849:
        /*18aa8*/ 	.word	index@($_ZN7cutlass13device_kernelIN5flash19enable_sm80_to_sm89INS1_16FlashAttnBwdSm80INS1_25CollectiveMainloopBwdSm80ILi2ELi2EN4cute5tupleIJNS5_1CILi128EEES8_NS7_ILi64EEEEEENS_10bfloat16_tEfNS_4arch4Sm80ELb0ELb0ELb1ELb0ELb0ELb0ELb0ELb0ELi2ELi4ELi4ELi4ELb0EEENS1_24CollectiveEpilogueBwdGQAISA_fSD_Li256ELb0ELb0EEENS1_19SingleTileSchedulerILb0ELb0ELb0ELi128EEEEEEEEEvNT_6ParamsE$_ZZN4cute9transformINS_5tupleIJiiNS_1CILi0EEEEEENS1_IJNS1_IJNS2_ILi4EEENS2_ILi8EEEEEES5_NS2_ILi1EEEEEEZNS_7idx2crdIS4_S9_EEDaRKT_RKT0_EUlRKT_RKT0_E_EEDaSD_SG_OT1_ENKUlDpSJ_E_clIJNS1_IJiiEEEiS3_EEEDaSQ_)
        /*18aac*/ 	.word	0x00000000


	//----- nvinfo : EIATTR_FRAME_SIZE
	.align		4
.L_16850:
        /*18ab0*/ 	.byte	0x04, 0x11
        /*18ab2*/ 	.short	(.L_16852 - .L_16851)
	.align		4
.L_16851:
        /*18ab4*/ 	.word	index@($_ZN7cutlass13device_kernelIN5flash19enable_sm80_to_sm89INS1_16FlashAttnBwdSm80INS1_25CollectiveMainloopBwdSm80ILi2ELi2EN4cute5tupleIJNS5_1CILi128EEES8_NS7_ILi64EEEEEENS_10bfloat16_tEfNS_4arch4Sm80ELb0ELb0ELb1ELb0ELb0ELb0ELb0ELb0ELi2ELi4ELi4ELi4ELb0EEENS1_24CollectiveEpilogueBwdGQAISA_fSD_Li256ELb0ELb0EEENS1_19SingleTileSchedulerILb0ELb0ELb0ELi128EEEEEEEEEvNT_6ParamsE$_ZZN4cute9transformINS_5tupleIJiiNS_1CILi0EEEEEENS1_IJNS1_IJNS2_ILi4EEENS2_ILi8EEEEEENS2_ILi2EEENS2_ILi1EEEEEEZNS_7idx2crdIS4_SA_EEDaRKT_RKT0_EUlRKT_RKT0_E_EEDaSE_SH_OT1_ENKUlDpSK_E_clIJNS1_IJiiEEEiS3_EEEDaSR_)
        /*18ab8*/ 	.word	0x00000000


	//----- nvinfo : EIATTR_FRAME_SIZE
	.align		4
.L_16852:
        /*18abc*/ 	.byte	0x04, 0x11
        /*18abe*/ 	.short	(.L_16854 - .L_16853)
	.align		4
.L_16853:
        /*18ac0*/ 	.word	index@($_ZN7cutlass13device_kernelIN5flash19enable_sm80_to_sm89INS1_16FlashAttnBwdSm80INS1_25CollectiveMainloopBwdSm80ILi2ELi2EN4cute5tupleIJNS5_1CILi128EEES8_NS7_ILi64EEEEEENS_10bfloat16_tEfNS_4arch4Sm80ELb0ELb0ELb1ELb0ELb0ELb0ELb0ELb0ELi2ELi4ELi4ELi4ELb0EEENS1_24CollectiveEpilogueBwdGQAISA_fSD_Li256ELb0ELb0EEENS1_19SingleTileSchedulerILb0ELb0ELb0ELi128EEEEEEEEEvNT_6ParamsE$_ZZN4cute9transformINS_5tupleIJNS_1CILi32EEENS2_ILi4EEENS2_ILi2EEENS2_ILi1EEEEEENS1_IJS6_S3_NS2_ILi128EEENS2_ILi0EEEEEEZNS_7idx2crdIiS7_SA_EEDaRKT_RKT0_RKT1_EUlRKT_RKT0_E_EEDaSE_SH_OSI_ENKUlDpSN_E_clIJiiiS9_EEEDaST_)
        /*18ac4*/ 	.word	0x00000000


	//----- nvinfo : EIATTR_FRAME_SIZE
	.align		4
.L_16854:
        /*18ac8*/ 	.byte	0x04, 0x11
        /*18aca*/ 	.short	(.L_16856 - .L_16855)
	.align		4
.L_16855:
        /*18acc*/ 	.word	index@($_ZN7cutlass13device_kernelIN5flash19enable_sm80_to_sm89INS1_16FlashAttnBwdSm80INS1_25CollectiveMainloopBwdSm80ILi2ELi2EN4cute5tupleIJNS5_1CILi128EEES8_NS7_ILi64EEEEEENS_10bfloat16_tEfNS_4arch4Sm80ELb0ELb0ELb1ELb0ELb0ELb0ELb0ELb0ELi2ELi4ELi4ELi4ELb0EEENS1_24CollectiveEpilogueBwdGQAISA_fSD_Li256ELb0ELb0EEENS1_19SingleTileSchedulerILb0ELb0ELb0ELi128EEEEEEEEEvNT_6ParamsE$_ZZN4cute9transformINS_15ArithmeticTupleIJiiEEEZNS_14transform_leafIS2_NS_8identityEEEDaRKT_OT0_EUlRKT_E_EEDaS7_S9_ENKUlDpSC_E_clIJiiEEEDaSE_)
        /*18ad0*/ 	.word	0x00000000


	//----- nvinfo : EIATTR_FRAME_SIZE
	.align		4
.L_16856:
        /*18ad4*/ 	.byte	0x04, 0x11
        /*18ad6*/ 	.short	(.L_16858 - .L_16857)
	.align		4
.L_16857:
        /*18ad8*/ 	.word	index@($_ZN7cutlass13device_kernelIN5flash19enable_sm80_to_sm89INS1_16FlashAttnBwdSm80INS1_25CollectiveMainloopBwdSm80ILi2ELi2EN4cute5tupleIJNS5_1CILi128EEES8_NS7_ILi64EEEEEENS_10bfloat16_tEfNS_4arch4Sm80ELb0ELb0ELb1ELb0ELb0ELb0ELb0ELb0ELi2ELi4ELi4ELi4ELb0EEENS1_24CollectiveEpilogueBwdGQAISA_fSD_Li256ELb0ELb0EEENS1_19SingleTileSchedulerILb0ELb0ELb0ELi128EEEEEEEEEvNT_6ParamsE$_ZZN4cute7idx2crdIiNS_5tupleIJNS_1CILi32EEENS2_ILi4EEENS2_ILi2EEENS2_ILi1EEEEEENS1_IJS6_S3_NS2_ILi128EEENS2_ILi0EEEEEEEEDaRKT_RKT0_RKT1_ENKUlRKT_RKT0_E_clIS5_S8_EEDaSM_SP_)
        /*18adc*/ 	.word	0x00000000


	//----- nvinfo : EIATTR_FRAME_SIZE
	.align		4
.L_16858:
        /*18ae0*/ 	.byte	0x04, 0x11
        /*18ae2*/ 	.short	(.L_16860 - .L_16859)
	.align		4
.L_16859:
        /*18ae4*/ 	.word	index@($_ZN7cutlass13device_kernelIN5flash19enable_sm80_to_sm89INS1_16FlashAttnBwdSm80INS1_25CollectiveMainloopBwdSm80ILi2ELi2EN4cute5tupleIJNS5_1CILi128EEES8_NS7_ILi64EEEEEENS_10bfloat16_tEfNS_4arch4Sm80ELb0ELb0ELb1ELb0ELb0ELb0ELb0ELb0ELi2ELi4ELi4ELi4ELb0EEENS1_24CollectiveEpilogueBwdGQAISA_fSD_Li256ELb0ELb0EEENS1_19SingleTileSchedulerILb0ELb0ELb0ELi128EEEEEEEEEvNT_6ParamsE$_ZZN4cute7idx2crdIiNS_5tupleIJNS_1CILi32EEENS2_ILi4EEENS2_ILi2EEENS2_ILi1EEEEEENS1_IJS6_S3_NS2_ILi128EEENS2_ILi0EEEEEEEEDaRKT_RKT0_RKT1_ENKUlRKT_RKT0_E_clIS4_S3_EEDaSM_SP_)
        /*18ae8*/ 	.word	0x00000000


	//----- nvinfo : EIATTR_FRAME_SIZE
	.align		4
.L_16860:
        /*18aec*/ 	.byte	0x04, 0x11
        /*18aee*/ 	.short	(.L_16862 - .L_16861)
	.align		4
.L_16861:
        /*18af0*/ 	.word	index@($_ZN7cutlass13device_kernelIN5flash19enable_sm80_to_sm89INS1_16FlashAttnBwdSm80INS1_25CollectiveMainloopBwdSm80ILi2ELi2EN4cute5tupleIJNS5_1CILi128EEES8_NS7_ILi64EEEEEENS_10bfloat16_tEfNS_4arch4Sm80ELb0ELb0ELb1ELb0ELb0ELb0ELb0ELb0ELi2ELi4ELi4ELi4ELb0EEENS1_24CollectiveEpilogueBwdGQAISA_fSD_Li256ELb0ELb0EEENS1_19SingleTileSchedulerILb0ELb0ELb0ELi128EEEEEEEEEvNT_6ParamsE$_ZZN4cute7idx2crdIiNS_5tupleIJNS_1CILi32EEENS2_ILi4EEENS2_ILi2EEENS2_ILi1EEEEEENS1_IJS6_S3_NS2_ILi128EEENS2_ILi0EEEEEEEEDaRKT_RKT0_RKT1_ENKUlRKT_RKT0_E_clIS3_S6_EEDaSM_SP_)
        /*18af4*/ 	.word	0x00000000


	//----- nvinfo : EIATTR_FRAME_SIZE
	.align		4
.L_16862:
        /*18af8*/ 	.byte	0x04, 0x11
        /*18afa*/ 	.short	(.L_16864 - .L_16863)
	.align		4
.L_16863:
        /*18afc*/ 	.word	index@($_ZN7cutlass13device_kernelIN5flash19enable_sm80_to_sm89INS1_16FlashAttnBwdSm80INS1_25CollectiveMainloopBwdSm80ILi2ELi2EN4cute5tupleIJNS5_1CILi128EEES8_NS7_ILi64EEEEEENS_10bfloat16_tEfNS_4arch4Sm80ELb0ELb0ELb1ELb0ELb0ELb0ELb0ELb0ELi2ELi4ELi4ELi4ELb0EEENS1_24CollectiveEpilogueBwdGQAISA_fSD_Li256ELb0ELb0EEENS1_19SingleTileSchedulerILb0ELb0ELb0ELi128EEEEEEEEEvNT_6ParamsE$_ZZN4cute7idx2crdINS_5tupleIJiiNS_1CILi0EEEEEENS1_IJNS1_IJNS2_ILi4EEENS2_ILi8EEEEEES5_NS2_ILi1EEEEEEEEDaRKT_RKT0_ENKUlRKT_RKT0_E_clIiS7_EEDaSI_SL_)
        /*18b00*/ 	.word	0x00000000


	//----- nvinfo : EIATTR_FRAME_SIZE
	.align		4
.L_16864:
        /*18b04*/ 	.byte	0x04, 0x11
        /*18b06*/ 	.short	(.L_16866 - .L_16865)
	.align		4
.L_16865:
        /*18b08*/ 	.word	index@($_ZN7cutlass13device_kernelIN5flash19enable_sm80_to_sm89INS1_16FlashAttnBwdSm80INS1_25CollectiveMainloopBwdSm80ILi2ELi2EN4cute5tupleIJNS5_1CILi128EEES8_NS7_ILi64EEEEEENS_10bfloat16_tEfNS_4arch4Sm80ELb0ELb0ELb1ELb0ELb0ELb0ELb0ELb0ELi2ELi4ELi4ELi4ELb0EEENS1_24CollectiveEpilogueBwdGQAISA_fSD_Li256ELb0ELb0EEENS1_19SingleTileSchedulerILb0ELb0ELb0ELi128EEEEEEEEEvNT_6ParamsE$_ZZN4cute7idx2crdINS_5tupleIJiiNS_1CILi0EEEEEENS1_IJNS1_IJNS2_ILi4EEENS2_ILi8EEEEEES5_NS2_ILi1EEEEEEEEDaRKT_RKT0_ENKUlRKT_RKT0_E_clIiS5_EEDaSI_SL_)
        /*18b0c*/ 	.word	0x00000000


	//----- nvinfo : EIATTR_FRAME_SIZE
	.align		4
.L_16866:
        /*18b10*/ 	.byte	0x04, 0x11
        /*18b12*/ 	.short	(.L_16868 - .L_16867)
	.align		4
.L_16867:
        /*18b14*/ 	.word	index@($_ZN7cutlass13device_kernelIN5flash19enable_sm80_to_sm89INS1_16FlashAttnBwdSm80INS1_25CollectiveMainloopBwdSm80ILi2ELi2EN4cute5tupleIJNS5_1CILi128EEES8_NS7_ILi64EEEEEENS_10bfloat16_tEfNS_4arch4Sm80ELb0ELb0ELb1ELb0ELb0ELb0ELb0ELb0ELi2ELi4ELi4ELi4ELb0EEENS1_24CollectiveEpilogueBwdGQAISA_fSD_Li256ELb0ELb0EEENS1_19SingleTileSchedulerILb0ELb0ELb0ELi128EEEEEEEEEvNT_6ParamsE$_ZZN4cute7idx2crdINS_5tupleIJiiNS_1CILi0EEEEEENS1_IJNS1_IJNS2_ILi4EEENS2_ILi8EEEEEENS2_ILi2EEENS2_ILi1EEEEEEEEDaRKT_RKT0_ENKUlRKT_RKT0_E_clIiS8_EEDaSJ_SM_)
        /*18b18*/ 	.word	0x00000000


	//----- nvinfo : EIATTR_FRAME_SIZE
	.align		4
.L_16868:
        /*18b1c*/ 	.byte	0x04, 0x11
        /*18b1e*/ 	.short	(.L_16870 - .L_16869)
	.align		4
.L_16869:
        /*18b20*/ 	.word	index@($_ZN7cutlass13device_kernelIN5flash19enable_sm80_to_sm89INS1_16FlashAttnBwdSm80INS1_25CollectiveMainloopBwdSm80ILi2ELi2EN4cute5tupleIJNS5_1CILi128EEES8_NS7_ILi64EEEEEENS_10bfloat16_tEfNS_4arch4Sm80ELb0ELb0ELb1ELb0ELb0ELb0ELb0ELb0ELi2ELi4ELi4ELi4ELb0EEENS1_24CollectiveEpilogueBwdGQAISA_fSD_Li256ELb0ELb0EEENS1_19SingleTileSchedulerILb0ELb0ELb0ELi128EEEEEEEEEvNT_6ParamsE$_ZZN4cute7idx2crdINS_5tupleIJiiNS_1CILi0EEEEEENS1_IJNS1_IJNS2_ILi4EEENS2_ILi8EEEEEENS2_ILi2EEENS2_ILi1EEEEEEEEDaRKT_RKT0_ENKUlRKT_RKT0_E_clIiS7_EEDaSJ_SM_)
        /*18b24*/ 	.word	0x00000000


	//----- nvinfo : EIATTR_FRAME_SIZE
	.align		4
.L_16870:
        /*18b28*/ 	.byte	0x04, 0x11
        /*18b2a*/ 	.short	(.L_16872 - .L_16871)
	.align		4
.L_16871:
        /*18b2c*/ 	.word	index@($_ZN7cutlass13device_kernelIN5flash19enable_sm80_to_sm89INS1_16FlashAttnBwdSm80INS1_25CollectiveMainloopBwdSm80ILi2ELi2EN4cute5tupleIJNS5_1CILi128EEES8_NS7_ILi64EEEEEENS_10bfloat16_tEfNS_4arch4Sm80ELb0ELb0ELb1ELb0ELb0ELb0ELb0ELb0ELi2ELi4ELi4ELi4ELb0EEENS1_24CollectiveEpilogueBwdGQAISA_fSD_Li256ELb0ELb0EEENS1_19SingleTileSchedulerILb0ELb0ELb0ELi128EEEEEEEEEvNT_6ParamsE$_ZZN4cute7flattenINS_5tupleIJNS_1CILi1EEENS1_IJiiiEEENS2_ILi64EEENS1_IJNS2_ILi72EEENS2_ILi144EEENS2_ILi288EEEEEENS2_ILi512EEEEEEEEDaRKT_ENKUlRKT_E_clIS4_EEDaSH_)
        /*18b30*/ 	.word	0x00000000


	//----- nvinfo : EIATTR_FRAME_SIZE
	.align		4
.L_16872:
        /*18b34*/ 	.byte	0x04, 0x11
        /*18b36*/ 	.short	(.L_16874 - .L_16873)
	.align		4
.L_16873:
        /*18b38*/ 	.word	index@($_ZN7cutlass13device_kernelIN5flash19enable_sm80_to_sm89INS1_16FlashAttnBwdSm80INS1_25CollectiveMainloopBwdSm80ILi2ELi2EN4cute5tupleIJNS5_1CILi128EEES8_NS7_ILi64EEEEEENS_10bfloat16_tEfNS_4arch4Sm80ELb0ELb0ELb1ELb0ELb0ELb0ELb0ELb0ELi2ELi4ELi4ELi4ELb0EEENS1_24CollectiveEpilogueBwdGQAISA_fSD_Li256ELb0ELb0EEENS1_19SingleTileSchedulerILb0ELb0ELb0ELi128EEEEEEEEEvNT_6ParamsE$_ZZN4cute7flattenINS_5tupleIJNS_1CILi1EEENS1_IJNS2_ILi8EEEiiEEENS2_ILi64EEENS1_IJiNS2_ILi144EEENS2_ILi288EEEEEENS2_ILi512EEEEEEEEDaRKT_ENKUlRKT_E_clIS9_EEDaSH_)
        /*18b3c*/ 	.word	0x00000000


	//----- nvinfo : EIATTR_FRAME_SIZE
	.align		4
.L_16874:
        /*18b40*/ 	.byte	0x04, 0x11
        /*18b42*/ 	.short	(.L_16876 - .L_16875)
	.align		4
.L_16875:
        /*18b44*/ 	.word	index@($_ZN7cutlass13device_kernelIN5flash19enable_sm80_to_sm89INS1_16FlashAttnBwdSm80INS1_25CollectiveMainloopBwdSm80ILi2ELi2EN4cute5tupleIJNS5_1CILi128EEES8_NS7_ILi64EEEEEENS_10bfloat16_tEfNS_4arch4Sm80ELb0ELb0ELb1ELb0ELb0ELb0ELb0ELb0ELi2ELi4ELi4ELi4ELb0EEENS1_24CollectiveEpilogueBwdGQAISA_fSD_Li256ELb0ELb0EEENS1_19SingleTileSchedulerILb0ELb0ELb0ELi128EEEEEEEEEvNT_6ParamsE$_ZZN4cute7flattenINS_5tupleIJNS_1CILi1EEENS1_IJNS2_ILi8EEEiiEEENS2_ILi64EEENS1_IJiNS2_ILi144EEENS2_ILi288EEEEEENS2_ILi512EEEEEEEEDaRKT_ENKUlRKT_E_clIS5_EEDaSH_)
        /*18b48*/ 	.word	0x00000000


	//----- nvinfo : EIATTR_FRAME_SIZE
	.align		4
.L_16876:
        /*18b4c*/ 	.byte	0x04, 0x11
        /*18b4e*/ 	.short	(.L_16878 - .L_16877)
	.align		4
.L_16877:
        /*18b50*/ 	.word	index@($_ZN7cutlass13device_kernelIN5flash19enable_sm80_to_sm89INS1_16FlashAttnBwdSm80INS1_25CollectiveMainloopBwdSm80ILi2ELi2EN4cute5tupleIJNS5_1CILi128EEES8_NS7_ILi64EEEEEENS_10bfloat16_tEfNS_4arch4Sm80ELb0ELb0ELb1ELb0ELb0ELb0ELb0ELb0ELi2ELi4ELi4ELi4ELb0EEENS1_24CollectiveEpilogueBwdGQAISA_fSD_Li256ELb0ELb0EEENS1_19SingleTileSchedulerILb0ELb0ELb0ELi128EEEEEEEEEvNT_6ParamsE$_ZZN4cute7flattenINS_5tupleIJNS1_IJNS_1CILi0EEENS1_IJNS2_ILi1EEENS2_ILi512EEEiEEEEEENS2_ILi4096EEENS1_IJiNS2_ILi8192EEEEEEEEEEEDaRKT_ENKUlRKT_E_clISA_EEDaSH_)
        /*18b54*/ 	.word	0x00000000


	//----- nvinfo : EIATTR_FRAME_SIZE
	.align		4
.L_16878:
        /*18b58*/ 	.byte	0x04, 0x11
        /*18b5a*/ 	.short	(.L_16880 - .L_16879)
	.align		4
.L_16879:
        /*18b5c*/ 	.word	index@($_ZN7cutlass13device_kernelIN5flash19enable_sm80_to_sm89INS1_16FlashAttnBwdSm80INS1_25CollectiveMainloopBwdSm80ILi2ELi2EN4cute5tupleIJNS5_1CILi128EEES8_NS7_ILi64EEEEEENS_10bfloat16_tEfNS_4arch4Sm80ELb0ELb0ELb1ELb0ELb0ELb0ELb0ELb0ELi2ELi4ELi4ELi4ELb0EEENS1_24CollectiveEpilogueBwdGQAISA_fSD_Li256ELb0ELb0EEENS1_19SingleTileSchedulerILb0ELb0ELb0ELi128EEEEEEEEEvNT_6ParamsE$_ZZN4cute7flattenINS_5tupleIJNS1_IJNS_1CILi0EEENS1_IJNS2_ILi1EEENS2_ILi512EEEiEEEEEENS2_ILi4096EEENS1_IJiNS2_ILi8192EEEEEEEEEEEDaRKT_ENKUlRKT_E_clIS7_EEDaSH_)
        /*18b60*/ 	.word	0x00000000


	//----- nvinfo : EIATTR_FRAME_SIZE
	.align		4
.L_16880:
        /*18b64*/ 	.byte	0x04, 0x11
        /*18b66*/ 	.short	(.L_16882 - .L_16881)
	.align		4
.L_16881:
        /*18b68*/ 	.word	index@($_ZN7cutlass13device_kernelIN5flash19enable_sm80_to_sm89INS1_16FlashAttnBwdSm80INS1_25CollectiveMainloopBwdSm80ILi2ELi2EN4cute5tupleIJNS5_1CILi128EEES8_NS7_ILi64EEEEEENS_10bfloat16_tEfNS_4arch4Sm80ELb0ELb0ELb1ELb0ELb0ELb0ELb0ELb0ELi2ELi4ELi4ELi4ELb0EEENS1_24CollectiveEpilogueBwdGQAISA_fSD_Li256ELb0ELb0EEENS1_19SingleTileSchedulerILb0ELb0ELb0ELi128EEEEEEEEEvNT_6ParamsE$_ZZN4cute7crd2crdINS_5tupleIJiiiNS_1CILi0EEEEEENS1_IJNS2_ILi32EEENS2_ILi4EEENS2_ILi2EEENS2_ILi1EEEEEENS1_IJS8_S8_S8_S8_EEEEEDaRKT_RKT0_RKT1_ENKUlRKT_RKT0_RKT1_E_clIiS7_S8_EEDaSM_SP_SS_)
        /*18b6c*/ 	.word	0x00000000


	//----- nvinfo : EIATTR_FRAME_SIZE
	.align		4
.L_16882:
        /*18b70*/ 	.byte	0x04, 0x11
        /*18b72*/ 	.short	(.L_16884 - .L_16883)
	.align		4
.L_16883:
        /*18b74*/ 	.word	index@($_ZN7cutlass13device_kernelIN5flash19enable_sm80_to_sm89INS1_16FlashAttnBwdSm80INS1_25CollectiveMainloopBwdSm80ILi2ELi2EN4cute5tupleIJNS5_1CILi128EEES8_NS7_ILi64EEEEEENS_10bfloat16_tEfNS_4arch4Sm80ELb0ELb0ELb1ELb0ELb0ELb0ELb0ELb0ELi2ELi4ELi4ELi4ELb0EEENS1_24CollectiveEpilogueBwdGQAISA_fSD_Li256ELb0ELb0EEENS1_19SingleTileSchedulerILb0ELb0ELb0ELi128EEEEEEEEEvNT_6ParamsE$_ZZN4cute7crd2crdINS_5tupleIJiiiNS_1CILi0EEEEEENS1_IJNS2_ILi32EEENS2_ILi4EEENS2_ILi2EEENS2_ILi1EEEEEENS1_IJS8_S8_S8_S8_EEEEEDaRKT_RKT0_RKT1_ENKUlRKT_RKT0_RKT1_E_clIiS6_S8_EEDaSM_SP_SS_)
        /*18b78*/ 	.word	0x00000000


	//----- nvinfo : EIATTR_FRAME_SIZE
	.align		4
.L_16884:
        /*18b7c*/ 	.byte	0x04, 0x11
        /*18b7e*/ 	.short	(.L_16886 - .L_16885)
	.align		4
.L_16885:
        /*18b80*/ 	.word	index@($_ZN7cutlass13device_kernelIN5flash19enable_sm80_to_sm89INS1_16FlashAttnBwdSm80INS1_25CollectiveMainloopBwdSm80ILi2ELi2EN4cute5tupleIJNS5_1CILi128EEES8_NS7_ILi64EEEEEENS_10bfloat16_tEfNS_4arch4Sm80ELb0ELb0ELb1ELb0ELb0ELb0ELb0ELb0ELi2ELi4ELi4ELi4ELb0EEENS1_24CollectiveEpilogueBwdGQAISA_fSD_Li256ELb0ELb0EEENS1_19SingleTileSchedulerILb0ELb0ELb0ELi128EEEEEEEEEvNT_6ParamsE$_ZZN4cute7crd2crdINS_5tupleIJiiiNS_1CILi0EEEEEENS1_IJNS2_ILi32EEENS2_ILi4EEENS2_ILi2EEENS2_ILi1EEEEEENS1_IJS8_S8_S8_S8_EEEEEDaRKT_RKT0_RKT1_ENKUlRKT_RKT0_RKT1_E_clIiS5_S8_EEDaSM_SP_SS_)
        /*18b84*/ 	.word	0x00000000


	//----- nvinfo : EIATTR_FRAME_SIZE
	.align		4
.L_16886:
        /*18b88*/ 	.byte	0x04, 0x11
        /*18b8a*/ 	.short	(.L_16888 - .L_16887)
	.align		4
.L_16887:
        /*18b8c*/ 	.word	index@($_ZN7cutlass13device_kernelIN5flash19enable_sm80_to_sm89INS1_16FlashAttnBwdSm80INS1_25CollectiveMainloopBwdSm80ILi2ELi2EN4cute5tupleIJNS5_1CILi128EEES8_NS7_ILi64EEEEEENS_10bfloat16_tEfNS_4arch4Sm80ELb0ELb0ELb1ELb0ELb0ELb0ELb0ELb0ELi2ELi4ELi4ELi4ELb0EEENS1_24CollectiveEpilogueBwdGQAISA_fSD_Li256ELb0ELb0EEENS1_19SingleTileSchedulerILb0ELb0ELb0ELi128EEEEEEEEEvNT_6ParamsE$_ZZN4cute6upcastILi2ENS_5tupleIJNS_1CILi2EEES3_S3_EEENS1_IJNS2_ILi1EEENS2_ILi512EEEiEEEEEDaRKT0_RKT1_ENKUlRKT_RKT0_E_clIS3_iEEDaSG_SJ_)
        /*18b90*/ 	.word	0x00000000


	//----- nvinfo : EIATTR_FRAME_SIZE
	.align		4
.L_16888:
        /*18b94*/ 	.byte	0x04, 0x11
        /*18b96*/ 	.short	(.L_16890 - .L_16889)
	.align		4
.L_16889:
        /*18b98*/ 	.word	index@($_ZN7cutlass13device_kernelIN5flash19enable_sm80_to_sm89INS1_16FlashAttnBwdSm80INS1_25CollectiveMainloopBwdSm80ILi2ELi2EN4cute5tupleIJNS5_1CILi128EEES8_NS7_ILi64EEEEEENS_10bfloat16_tEfNS_4arch4Sm80ELb0ELb0ELb1ELb0ELb0ELb0ELb0ELb0ELi2ELi4ELi4ELi4ELb0EEENS1_24CollectiveEpilogueBwdGQAISA_fSD_Li256ELb0ELb0EEENS1_19SingleTileSchedulerILb0ELb0ELb0ELi128EEEEEEEEEvNT_6ParamsE$_ZZN4cute6upcastILi2ENS_5tupleIJNS_1CILi2EEES3_EEENS1_IJiNS2_ILi8192EEEEEEEEDaRKT0_RKT1_ENKUlRKT_RKT0_E_clIS3_iEEDaSF_SI_)
        /*18b9c*/ 	.word	0x00000000


	//----- nvinfo : EIATTR_FRAME_SIZE
	.align		4
.L_16890:
        /*18ba0*/ 	.byte	0x04, 0x11
        /*18ba2*/ 	.short	(.L_16892 - .L_16891)
	.align		4
.L_16891:
        /*18ba4*/ 	.word	index@($_ZN7cutlass13device_kernelIN5flash19enable_sm80_to_sm89INS1_16FlashAttnBwdSm80INS1_25CollectiveMainloopBwdSm80ILi2ELi2EN4cute5tupleIJNS5_1CILi128EEES8_NS7_ILi64EEEEEENS_10bfloat16_tEfNS_4arch4Sm80ELb0ELb0ELb1ELb0ELb0ELb0ELb0ELb0ELi2ELi4ELi4ELi4ELb0EEENS1_24CollectiveEpilogueBwdGQAISA_fSD_Li256ELb0ELb0EEENS1_19SingleTileSchedulerILb0ELb0ELb0ELi128EEEEEEEEEvNT_6ParamsE$_ZZN4cute6upcastILi2ENS_5tupleIJNS_1CILi1EEENS1_IJNS2_ILi2EEES4_S4_EEEEEENS1_IJNS2_ILi0EEENS1_IJS3_NS2_ILi512EEEiEEEEEEEEDaRKT0_RKT1_ENKUlRKT_RKT0_E_clIS5_S9_EEDaSJ_SM_)
        /*18ba8*/ 	.word	0x00000000


	//----- nvinfo : EIATTR_FRAME_SIZE
	.align		4
.L_16892:
        /*18bac*/ 	.byte	0x04, 0x11
        /*18bae*/ 	.short	(.L_16894 - .L_16893)
	.align		4
.L_16893:
        /*18bb0*/ 	.word	index@($_ZN7cutlass13device_kernelIN5flash19enable_sm80_to_sm89INS1_16FlashAttnBwdSm80INS1_25CollectiveMainloopBwdSm80ILi2ELi2EN4cute5tupleIJNS5_1CILi128EEES8_NS7_ILi64EEEEEENS_10bfloat16_tEfNS_4arch4Sm80ELb0ELb0ELb1ELb0ELb0ELb0ELb0ELb0ELi2ELi4ELi4ELi4ELb0EEENS1_24CollectiveEpilogueBwdGQAISA_fSD_Li256ELb0ELb0EEENS1_19SingleTileSchedulerILb0ELb0ELb0ELi128EEEEEEEEEvNT_6ParamsE$_ZZN4cute6upcastILi2ENS_5tupleIJNS1_IJNS_1CILi1EEENS1_IJNS2_ILi2EEES4_S4_EEEEEES4_NS1_IJS4_S4_EEEEEENS1_IJNS1_IJNS2_ILi0EEENS1_IJS3_NS2_ILi512EEEiEEEEEENS2_ILi4096EEENS1_IJiNS2_ILi8192EEEEEEEEEEEDaRKT0_RKT1_ENKUlRKT_RKT0_E_clIS7_SF_EEDaSP_SS_)
        /*18bb4*/ 	.word	0x00000000


	//----- nvinfo : EIATTR_FRAME_SIZE
	.align		4
.L_16894:
        /*18bb8*/ 	.byte	0x04, 0x11
        /*18bba*/ 	.short	(.L_16896 - .L_16895)
	.align		4
.L_16895:
        /*18bbc*/ 	.word	index@($_ZN7cutlass13device_kernelIN5flash19enable_sm80_to_sm89INS1_16FlashAttnBwdSm80INS1_25CollectiveMainloopBwdSm80ILi2ELi2EN4cute5tupleIJNS5_1CILi128EEES8_NS7_ILi64EEEEEENS_10bfloat16_tEfNS_4arch4Sm80ELb0ELb0ELb1ELb0ELb0ELb0ELb0ELb0ELi2ELi4ELi4ELi4ELb0EEENS1_24CollectiveEpilogueBwdGQAISA_fSD_Li256ELb0ELb0EEENS1_19SingleTileSchedulerILb0ELb0ELb0ELi128EEEEEEEEEvNT_6ParamsE$_ZZN4cute6upcastILi2ENS_5tupleIJNS1_IJNS_1CILi1EEENS1_IJNS2_ILi2EEES4_S4_EEEEEES4_NS1_IJS4_S4_EEEEEENS1_IJNS1_IJNS2_ILi0EEENS1_IJS3_NS2_ILi512EEEiEEEEEENS2_ILi4096EEENS1_IJiNS2_ILi8192EEEEEEEEEEEDaRKT0_RKT1_ENKUlRKT_RKT0_E_clIS6_SC_EEDaSP_SS_)
        /*18bc0*/ 	.word	0x00000000


	//----- nvinfo : EIATTR_FRAME_SIZE
	.align		4
.L_16896:
        /*18bc4*/ 	.byte	0x04, 0x11
        /*18bc6*/ 	.short	(.L_16898 - .L_16897)
	.align		4
.L_16897:
        /*18bc8*/ 	.word	index@($_ZN7cutlass13device_kernelIN5flash19enable_sm80_to_sm89INS1_16FlashAttnBwdSm80INS1_25CollectiveMainloopBwdSm80ILi2ELi2EN4cute5tupleIJNS5_1CILi128EEES8_NS7_ILi64EEEEEENS_10bfloat16_tEfNS_4arch4Sm80ELb0ELb0ELb1ELb0ELb0ELb0ELb0ELb0ELi2ELi4ELi4ELi4ELb0EEENS1_24CollectiveEpilogueBwdGQAISA_fSD_Li256ELb0ELb0EEENS1_19SingleTileSchedulerILb0ELb0ELb0ELi128EEEEEEEEEvNT_6ParamsE$_ZZN4cute6detail9lift_diceINS_5tupleIJiNS_1CILi0EEEEEES5_EEDaRKT_RKT0_ENKUlRKT_RKT0_E_clIiiEEDaSE_SH_)
        /*18bcc*/ 	.word	0x00000000


	//----- nvinfo : EIATTR_FRAME_SIZE
	.align		4
.L_16898:
        /*18bd0*/ 	.byte	0x04, 0x11
        /*18bd2*/ 	.short	(.L_16900 - .L_16899)
	.align		4
.L_16899:
        /*18bd4*/ 	.word	index@($_ZN7cutlass13device_kernelIN5flash19enable_sm80_to_sm89INS1_16FlashAttnBwdSm80INS1_25CollectiveMainloopBwdSm80ILi2ELi2EN4cute5tupleIJNS5_1CILi128EEES8_NS7_ILi64EEEEEENS_10bfloat16_tEfNS_4arch4Sm80ELb0ELb0ELb1ELb0ELb0ELb0ELb0ELb0ELi2ELi4ELi4ELi4ELb0EEENS1_24CollectiveEpilogueBwdGQAISA_fSD_Li256ELb0ELb0EEENS1_19SingleTileSchedulerILb0ELb0ELb0ELi128EEEEEEEEEvNT_6ParamsE$_ZZN4cute6detail9lift_diceINS_5tupleIJiNS2_IJiNS_1CILi0EEEEEEEEES6_EEDaRKT_RKT0_ENKUlRKT_RKT0_E_clIiiEEDaSF_SI_)
        /*18bd8*/ 	.word	0x00000000


	//----- nvinfo : EIATTR_FRAME_SIZE
	.align		4
.L_16900:
        /*18bdc*/ 	.byte	0x04, 0x11
        /*18bde*/ 	.short	(.L_16902 - .L_16901)
	.align		4
.L_16901:
        /*18be0*/ 	.word	index@($_ZN7cutlass13device_kernelIN5flash19enable_sm80_to_sm89INS1_16FlashAttnBwdSm80INS1_25CollectiveMainloopBwdSm80ILi2ELi2EN4cute5tupleIJNS5_1CILi128EEES8_NS7_ILi64EEEEEENS_10bfloat16_tEfNS_4arch4Sm80ELb0ELb0ELb1ELb0ELb0ELb0ELb0ELb0ELi2ELi4ELi4ELi4ELb0EEENS1_24CollectiveEpilogueBwdGQAISA_fSD_Li256ELb0ELb0EEENS1_19SingleTileSchedulerILb0ELb0ELb0ELi128EEEEEEEEEvNT_6ParamsE$_ZZN4cute6detail9lift_diceINS_5tupleIJiNS2_IJiNS_1CILi0EEEEEEEEES6_EEDaRKT_RKT0_ENKUlRKT_RKT0_E_clIS5_S5_EEDaSF_SI_)
        /*18be4*/ 	.word	0x00000000


	//----- nvinfo : EIATTR_FRAME_SIZE
	.align		4
.L_16902:
        /*18be8*/ 	.byte	0x04, 0x11
        /*18bea*/ 	.short	(.L_16904 - .L_16903)
	.align		4
.L_16903:
        /*18bec*/ 	.word	index@($_ZN7cutlass13device_kernelIN5flash19enable_sm80_to_sm89INS1_16FlashAttnBwdSm80INS1_25CollectiveMainloopBwdSm80ILi2ELi2EN4cute5tupleIJNS5_1CILi128EEES8_NS7_ILi64EEEEEENS_10bfloat16_tEfNS_4arch4Sm80ELb0ELb0ELb1ELb0ELb0ELb0ELb0ELb0ELi2ELi4ELi4ELi4ELb0EEENS1_24CollectiveEpilogueBwdGQAISA_fSD_Li256ELb0ELb0EEENS1_19SingleTileSchedulerILb0ELb0ELb0ELi128EEEEEEEEEvNT_6ParamsE$_ZZN4cute6detail16composition_implINS_5tupleIJNS_1CILi8EEENS3_ILi2EEES5_S5_S4_S5_EEENS2_IJNS3_ILi1EEEiiiNS3_ILi72EEENS3_ILi512EEEEEES5_S4_EEDaRKT_RKT0_RKT1_RKT2_ENKUlRKT_T0_E_clINS2_IJNS2_IJS5_EEENS2_IJiEEES7_S7_EEENS_17integral_constantIiLi4EEEEEDaSP_SQ_)
        /*18bf0*/ 	.word	0x00000000


	//----- nvinfo : EIATTR_FRAME_SIZE
	.align		4
.L_16904:
        /*18bf4*/ 	.byte	0x04, 0x11
        /*18bf6*/ 	.short	(.L_16906 - .L_16905)
	.align		4
.L_16905:
        /*18bf8*/ 	.word	index@($_ZN7cutlass13device_kernelIN5flash19enable_sm80_to_sm89INS1_16FlashAttnBwdSm80INS1_25CollectiveMainloopBwdSm80ILi2ELi2EN4cute5tupleIJNS5_1CILi128EEES8_NS7_ILi64EEEEEENS_10bfloat16_tEfNS_4arch4Sm80ELb0ELb0ELb1ELb0ELb0ELb0ELb0ELb0ELi2ELi4ELi4ELi4ELb0EEENS1_24CollectiveEpilogueBwdGQAISA_fSD_Li256ELb0ELb0EEENS1_19SingleTileSchedulerILb0ELb0ELb0ELi128EEEEEEEEEvNT_6ParamsE$_ZZN4cute6detail16composition_implINS_5tupleIJNS_1CILi8EEENS3_ILi2EEES5_S5_S4_S5_EEENS2_IJNS3_ILi1EEEiiiNS3_ILi72EEENS3_ILi512EEEEEES5_S4_EEDaRKT_RKT0_RKT1_RKT2_ENKUlRKT_T0_E_clINS2_IJNS2_IJS5_EEENS2_IJiEEES7_S7_EEENS_17integral_constantIiLi3EEEEEDaSP_SQ_)
        /*18bfc*/ 	.word	0x00000000


	//----- nvinfo : EIATTR_FRAME_SIZE
	.align		4
.L_16906:
        /*18c00*/ 	.byte	0x04, 0x11
        /*18c02*/ 	.short	(.L_16908 - .L_16907)
	.align		4
.L_16907:
        /*18c04*/ 	.word	index@($_ZN7cutlass13device_kernelIN5flash19enable_sm80_to_sm89INS1_16FlashAttnBwdSm80INS1_25CollectiveMainloopBwdSm80ILi2ELi2EN4cute5tupleIJNS5_1CILi128EEES8_NS7_ILi64EEEEEENS_10bfloat16_tEfNS_4arch4Sm80ELb0ELb0ELb1ELb0ELb0ELb0ELb0ELb0ELi2ELi4ELi4ELi4ELb0EEENS1_24CollectiveEpilogueBwdGQAISA_fSD_Li256ELb0ELb0EEENS1_19SingleTileSchedulerILb0ELb0ELb0ELi128EEEEEEEEEvNT_6ParamsE$_ZZN4cute6detail16composition_implINS_5tupleIJNS_1CILi8EEENS3_ILi2EEES5_S5_S4_S5_EEENS2_IJNS3_ILi1EEEiiiNS3_ILi72EEENS3_ILi512EEEEEES5_S4_EEDaRKT_RKT0_RKT1_RKT2_ENKUlRKT_T0_E_clINS2_IJNS2_IJS5_EEENS2_IJiEEES7_S7_EEENS_17integral_constantIiLi2EEEEEDaSP_SQ_)
        /*18c08*/ 	.word	0x00000000


	//----- nvinfo : EIATTR_FRAME_SIZE
	.align		4
.L_16908:
        /*18c0c*/ 	.byte	0x04, 0x11
        /*18c0e*/ 	.short	(.L_16910 - .L_16909)
	.align		4
.L_16909:
        /*18c10*/ 	.word	index@($_ZN7cutlass13device_kernelIN5flash19enable_sm80_to_sm89INS1_16FlashAttnBwdSm80INS1_25CollectiveMainloopBwdSm80ILi2ELi2EN4cute5tupleIJNS5_1CILi128EEES8_NS7_ILi64EEEEEENS_10bfloat16_tEfNS_4arch4Sm80ELb0ELb0ELb1ELb0ELb0ELb0ELb0ELb0ELi2ELi4ELi4ELi4ELb0EEENS1_24CollectiveEpilogueBwdGQAISA_fSD_Li256ELb0ELb0EEENS1_19SingleTileSchedulerILb0ELb0ELb0ELi128EEEEEEEEEvNT_6ParamsE$_ZZN4cute6detail16composition_implINS_5tupleIJNS_1CILi8EEENS3_ILi2EEES5_S5_S4_S5_EEENS2_IJNS3_ILi1EEEiiiNS3_ILi72EEENS3_ILi512EEEEEES5_S4_EEDaRKT_RKT0_RKT1_RKT2_ENKUlRKT_T0_E_clINS2_IJNS2_IJEEEST_S5_S7_EEENS_17integral_constantIiLi1EEEEEDaSP_SQ_)
        /*18c14*/ 	.word	0x00000000


	//----- nvinfo : EIATTR_FRAME_SIZE
	.align		4
.L_16910:
        /*18c18*/ 	.byte	0x04, 0x11
        /*18c1a*/ 	.short	(.L_16912 - .L_16911)
	.align		4
.L_16911:
        /*18c1c*/ 	.word	index@($_ZN7cutlass13device_kernelIN5flash19enable_sm80_to_sm89INS1_16FlashAttnBwdSm80INS1_25CollectiveMainloopBwdSm80ILi2ELi2EN4cute5tupleIJNS5_1CILi128EEES8_NS7_ILi64EEEEEENS_10bfloat16_tEfNS_4arch4Sm80ELb0ELb0ELb1ELb0ELb0ELb0ELb0ELb0ELi2ELi4ELi4ELi4ELb0EEENS1_24CollectiveEpilogueBwdGQAISA_fSD_Li256ELb0ELb0EEENS1_19SingleTileSchedulerILb0ELb0ELb0ELi128EEEEEEEEEvNT_6ParamsE$_ZZN4cute6detail16composition_implINS_5tupleIJNS_1CILi8EEENS3_ILi2EEES5_S5_S4_S5_EEENS2_IJNS3_ILi1EEEiiiNS3_ILi72EEENS3_ILi512EEEEEENS3_ILi4EEENS3_ILi16EEEEEDaRKT_RKT0_RKT1_RKT2_ENKUlRKT_T0_E_clINS2_IJNS2_IJS5_S5_EEENS2_IJiiEEES7_S7_EEENS_17integral_constantIiLi4EEEEEDaSR_SS_)
        /*18c20*/ 	.word	0x00000000


	//----- nvinfo : EIATTR_FRAME_SIZE
	.align		4
.L_16912:
        /*18c24*/ 	.byte	0x04, 0x11
        /*18c26*/ 	.short	(.L_16914 - .L_16913)
	.align		4
.L_16913:
        /*18c28*/ 	.word	index@($_ZN7cutlass13device_kernelIN5flash19enable_sm80_to_sm89INS1_16FlashAttnBwdSm80INS1_25CollectiveMainloopBwdSm80ILi2ELi2EN4cute5tupleIJNS5_1CILi128EEES8_NS7_ILi64EEEEEENS_10bfloat16_tEfNS_4arch4Sm80ELb0ELb0ELb1ELb0ELb0ELb0ELb0ELb0ELi2ELi4ELi4ELi4ELb0EEENS1_24CollectiveEpilogueBwdGQAISA_fSD_Li256ELb0ELb0EEENS1_19SingleTileSchedulerILb0ELb0ELb0ELi128EEEEEEEEEvNT_6ParamsE$_ZZN4cute6detail16composition_implINS_5tupleIJNS_1CILi8EEENS3_ILi2EEES5_S5_S4_S5_EEENS2_IJNS3_ILi1EEEiiiNS3_ILi72EEENS3_ILi512EEEEEENS3_ILi4EEENS3_ILi16EEEEEDaRKT_RKT0_RKT1_RKT2_ENKUlRKT_T0_E_clINS2_IJNS2_IJS5_EEENS2_IJiEEES5_S7_EEENS_17integral_constantIiLi3EEEEEDaSR_SS_)
        /*18c2c*/ 	.word	0x00000000


	//----- nvinfo : EIATTR_FRAME_SIZE
	.align		4
.L_16914:
        /*18c30*/ 	.byte	0x04, 0x11
        /*18c32*/ 	.short	(.L_16916 - .L_16915)
	.align		4
.L_16915:
        /*18c34*/ 	.word	index@($_ZN7cutlass13device_kernelIN5flash19enable_sm80_to_sm89INS1_16FlashAttnBwdSm80INS1_25CollectiveMainloopBwdSm80ILi2ELi2EN4cute5tupleIJNS5_1CILi128EEES8_NS7_ILi64EEEEEENS_10bfloat16_tEfNS_4arch4Sm80ELb0ELb0ELb1ELb0ELb0ELb0ELb0ELb0ELi2ELi4ELi4ELi4ELb0EEENS1_24CollectiveEpilogueBwdGQAISA_fSD_Li256ELb0ELb0EEENS1_19SingleTileSchedulerILb0ELb0ELb0ELi128EEEEEEEEEvNT_6ParamsE$_ZZN4cute6detail16composition_implINS_5tupleIJNS_1CILi8EEENS3_ILi2EEES5_S5_S4_S5_EEENS2_IJNS3_ILi1EEEiiiNS3_ILi72EEENS3_ILi512EEEEEENS3_ILi4EEENS3_ILi16EEEEEDaRKT_RKT0_RKT1_RKT2_ENKUlRKT_T0_E_clINS2_IJNS2_IJEEESV_SB_S7_EEENS_17integral_constantIiLi2EEEEEDaSR_SS_)
        /*18c38*/ 	.word	0x00000000


	//----- nvinfo : EIATTR_FRAME_SIZE
	.align		4
.L_16916:
        /*18c3c*/ 	.byte	0x04, 0x11
        /*18c3e*/ 	.short	(.L_16918 - .L_16917)
	.align		4
.L_16917:
        /*18c40*/ 	.word	index@($_ZN7cutlass13device_kernelIN5flash19enable_sm80_to_sm89INS1_16FlashAttnBwdSm80INS1_25CollectiveMainloopBwdSm80ILi2ELi2EN4cute5tupleIJNS5_1CILi128EEES8_NS7_ILi64EEEEEENS_10bfloat16_tEfNS_4arch4Sm80ELb0ELb0ELb1ELb0ELb0ELb0ELb0ELb0ELi2ELi4ELi4ELi4ELb0EEENS1_24CollectiveEpilogueBwdGQAISA_fSD_Li256ELb0ELb0EEENS1_19SingleTileSchedulerILb0ELb0ELb0ELi128EEEEEEEEEvNT_6ParamsE$_ZZN4cute6detail16composition_implINS_5tupleIJNS_1CILi8EEENS3_ILi2EEES5_S5_S4_S5_EEENS2_IJNS3_ILi1EEEiiiNS3_ILi72EEENS3_ILi512EEEEEENS2_IJS5_S5_S5_EEENS2_IJS7_S9_S4_EEEEEDaRKT_RKT0_RKT1_RKT2_ENKUlRKT_RKT0_E_clIS5_S4_EEDaSR_SU_)
        /*18c44*/ 	.word	0x00000000


	//----- nvinfo : EIATTR_FRAME_SIZE
	.align		4
.L_16918:
        /*18c48*/ 	.byte	0x04, 0x11
        /*18c4a*/ 	.short	(.L_16920 - .L_16919)
	.align		4
.L_16919:
        /*18c4c*/ 	.word	index@($_ZN7cutlass13device_kernelIN5flash19enable_sm80_to_sm89INS1_16FlashAttnBwdSm80INS1_25CollectiveMainloopBwdSm80ILi2ELi2EN4cute5tupleIJNS5_1CILi128EEES8_NS7_ILi64EEEEEENS_10bfloat16_tEfNS_4arch4Sm80ELb0ELb0ELb1ELb0ELb0ELb0ELb0ELb0ELi2ELi4ELi4ELi4ELb0EEENS1_24CollectiveEpilogueBwdGQAISA_fSD_Li256ELb0ELb0EEENS1_19SingleTileSchedulerILb0ELb0ELb0ELi128EEEEEEEEEvNT_6ParamsE$_ZZN4cute6detail16composition_implINS_5tupleIJNS_1CILi8EEENS3_ILi2EEES5_S5_S4_S5_EEENS2_IJNS3_ILi1EEEiiiNS3_ILi72EEENS3_ILi512EEEEEENS2_IJS5_S5_EEENS2_IJS7_S4_EEEEEDaRKT_RKT0_RKT1_RKT2_ENKUlRKT_RKT0_E_clIS5_S4_EEDaSR_SU_)
        /*18c50*/ 	.word	0x00000000


	//----- nvinfo : EIATTR_FRAME_SIZE
	.align		4
.L_16920:
        /*18c54*/ 	.byte	0x04, 0x11
        /*18c56*/ 	.short	(.L_16922 - .L_16921)
	.align		4
.L_16921:
        /*18c58*/ 	.word	index@($_ZN7cutlass13device_kernelIN5flash19enable_sm80_to_sm89INS1_16FlashAttnBwdSm80INS1_25CollectiveMainloopBwdSm80ILi2ELi2EN4cute5tupleIJNS5_1CILi128EEES8_NS7_ILi64EEEEEENS_10bfloat16_tEfNS_4arch4Sm80ELb0ELb0ELb1ELb0ELb0ELb0ELb0ELb0ELi2ELi4ELi4ELi4ELb0EEENS1_24CollectiveEpilogueBwdGQAISA_fSD_Li256ELb0ELb0EEENS1_19SingleTileSchedulerILb0ELb0ELb0ELi128EEEEEEEEEvNT_6ParamsE$_ZZN4cute6detail16composition_implINS_5tupleIJNS_1CILi8EEENS3_ILi2EEES5_S5_S4_S5_EEENS2_IJNS3_ILi1EEEiiiNS3_ILi72EEENS3_ILi512EEEEEENS2_IJNS3_ILi4EEES5_EEENS2_IJNS3_ILi16EEENS3_ILi8192EEEEEEEEDaRKT_RKT0_RKT1_RKT2_ENKUlRKT_RKT0_E_clISB_SD_EEDaSU_SX_)
        /*18c5c*/ 	.word	0x00000000


	//----- nvinfo : EIATTR_FRAME_SIZE
	.align		4
.L_16922:
        /*18c60*/ 	.byte	0x04, 0x11
        /*18c62*/ 	.short	(.L_16924 - .L_16923)
	.align		4
.L_16923:
        /*18c64*/ 	.word	index@($_ZN7cutlass13device_kernelIN5flash19enable_sm80_to_sm89INS1_16FlashAttnBwdSm80INS1_25CollectiveMainloopBwdSm80ILi2ELi2EN4cute5tupleIJNS5_1CILi128EEES8_NS7_ILi64EEEEEENS_10bfloat16_tEfNS_4arch4Sm80ELb0ELb0ELb1ELb0ELb0ELb0ELb0ELb0ELi2ELi4ELi4ELi4ELb0EEENS1_24CollectiveEpilogueBwdGQAISA_fSD_Li256ELb0ELb0EEENS1_19SingleTileSchedulerILb0ELb0ELb0ELi128EEEEEEEEEvNT_6ParamsE$_ZZN4cute6detail16composition_implINS_5tupleIJNS_1CILi8EEENS3_ILi2EEES5_S5_S4_S5_EEENS2_IJNS3_ILi1EEEiiiNS3_ILi72EEENS3_ILi512EEEEEENS2_IJNS2_IJS5_S5_S5_EEES5_NS3_ILi4EEEEEENS2_IJNS2_IJS7_S9_S4_EEENS3_ILi4096EEENS3_ILi16EEEEEEEEDaRKT_RKT0_RKT1_RKT2_ENKUlRKT_RKT0_E_clISC_SG_EEDaSW_SZ_)
        /*18c68*/ 	.word	0x00000000


	//----- nvinfo : EIATTR_FRAME_SIZE
	.align		4
.L_16924:
        /*18c6c*/ 	.byte	0x04, 0x11
        /*18c6e*/ 	.short	(.L_16926 - .L_16925)
	.align		4
.L_16925:
        /*18c70*/ 	.word	index@($_ZN7cutlass13device_kernelIN5flash19enable_sm80_to_sm89INS1_16FlashAttnBwdSm80INS1_25CollectiveMainloopBwdSm80ILi2ELi2EN4cute5tupleIJNS5_1CILi128EEES8_NS7_ILi64EEEEEENS_10bfloat16_tEfNS_4arch4Sm80ELb0ELb0ELb1ELb0ELb0ELb0ELb0ELb0ELi2ELi4ELi4ELi4ELb0EEENS1_24CollectiveEpilogueBwdGQAISA_fSD_Li256ELb0ELb0EEENS1_19SingleTileSchedulerILb0ELb0ELb0ELi128EEEEEEEEEvNT_6ParamsE$_ZZN4cute6detail16composition_implINS_5tupleIJNS_1CILi8EEENS3_ILi2EEES5_S5_S4_S5_EEENS2_IJNS3_ILi1EEEiiiNS3_ILi72EEENS3_ILi512EEEEEENS2_IJNS2_IJS5_S5_S5_EEES5_NS3_ILi4EEEEEENS2_IJNS2_IJS7_S9_S4_EEENS3_ILi4096EEENS3_ILi16EEEEEEEEDaRKT_RKT0_RKT1_RKT2_ENKUlRKT_RKT0_E_clISB_SE_EEDaSW_SZ_)
        /*18c74*/ 	.word	0x00000000


	//----- nvinfo : EIATTR_FRAME_SIZE
	.align		4
.L_16926:
        /*18c78*/ 	.byte	0x04, 0x11
        /*18c7a*/ 	.short	(.L_16928 - .L_16927)
	.align		4
.L_16927:
        /*18c7c*/ 	.word	index@($_ZN7cutlass13device_kernelIN5flash19enable_sm80_to_sm89INS1_16FlashAttnBwdSm80INS1_25CollectiveMainloopBwdSm80ILi2ELi2EN4cute5tupleIJNS5_1CILi128EEES8_NS7_ILi64EEEEEENS_10bfloat16_tEfNS_4arch4Sm80ELb0ELb0ELb1ELb0ELb0ELb0ELb0ELb0ELi2ELi4ELi4ELi4ELb0EEENS1_24CollectiveEpilogueBwdGQAISA_fSD_Li256ELb0ELb0EEENS1_19SingleTileSchedulerILb0ELb0ELb0ELi128EEEEEEEEEvNT_6ParamsE$_ZZN4cute6detail16composition_implINS_5tupleIJNS_1CILi8EEENS3_ILi2EEES5_S5_S4_S5_EEENS2_IJNS3_ILi1EEEiiiNS3_ILi72EEENS3_ILi512EEEEEENS2_IJNS2_IJS5_S5_S5_EEES5_NS2_IJNS3_ILi4EEES5_EEEEEENS2_IJNS2_IJS7_S9_S4_EEENS3_ILi4096EEENS2_IJNS3_ILi16EEENS3_ILi8192EEEEEEEEEEEDaRKT_RKT0_RKT1_RKT2_ENKUlRKT_RKT0_E_clISD_SJ_EEDaSZ_S12_)
        /*18c80*/ 	.word	0x00000000


	//----- nvinfo : EIATTR_FRAME_SIZE
	.align		4
.L_16928:
        /*18c84*/ 	.byte	0x04, 0x11
        /*18c86*/ 	.short	(.L_16930 - .L_16929)
	.align		4
.L_16929:
        /*18c88*/ 	.word	index@($_ZN7cutlass13device_kernelIN5flash19enable_sm80_to_sm89INS1_16FlashAttnBwdSm80INS1_25CollectiveMainloopBwdSm80ILi2ELi2EN4cute5tupleIJNS5_1CILi128EEES8_NS7_ILi64EEEEEENS_10bfloat16_tEfNS_4arch4Sm80ELb0ELb0ELb1ELb0ELb0ELb0ELb0ELb0ELi2ELi4ELi4ELi4ELb0EEENS1_24CollectiveEpilogueBwdGQAISA_fSD_Li256ELb0ELb0EEENS1_19SingleTileSchedulerILb0ELb0ELb0ELi128EEEEEEEEEvNT_6ParamsE$_ZZN4cute6detail16composition_implINS_5tupleIJNS_1CILi8EEENS3_ILi2EEES5_S5_S4_S5_EEENS2_IJNS3_ILi1EEEiiiNS3_ILi72EEENS3_ILi512EEEEEENS2_IJNS2_IJS5_S5_S5_EEES5_NS2_IJNS3_ILi4EEES5_EEEEEENS2_IJNS2_IJS7_S9_S4_EEENS3_ILi4096EEENS2_IJNS3_ILi16EEENS3_ILi8192EEEEEEEEEEEDaRKT_RKT0_RKT1_RKT2_ENKUlRKT_RKT0_E_clISB_SF_EEDaSZ_S12_)
        /*18c8c*/ 	.word	0x00000000


	//----- nvinfo : EIATTR_FRAME_SIZE
	.align		4
.L_16930:
        /*18c90*/ 	.byte	0x04, 0x11
        /*18c92*/ 	.short	(.L_16932 - .L_16931)
	.align		4
.L_16931:
        /*18c94*/ 	.word	index@($_ZN7cutlass13device_kernelIN5flash19enable_sm80_to_sm89INS1_16FlashAttnBwdSm80INS1_25CollectiveMainloopBwdSm80ILi2ELi2EN4cute5tupleIJNS5_1CILi128EEES8_NS7_ILi64EEEEEENS_10bfloat16_tEfNS_4arch4Sm80ELb0ELb0ELb1ELb0ELb0ELb0ELb0ELb0ELi2ELi4ELi4ELi4ELb0EEENS1_24CollectiveEpilogueBwdGQAISA_fSD_Li256ELb0ELb0EEENS1_19SingleTileSchedulerILb0ELb0ELb0ELi128EEEEEEEEEvNT_6ParamsE$_ZZN4cute6detail16composition_implINS_5tupleIJNS_1CILi8EEENS3_ILi2EEES5_S5_S4_S5_EEENS2_IJNS3_ILi1EEEiiiNS3_ILi72EEENS3_ILi512EEEEEENS2_IJNS2_IJS5_S5_EEES4_NS3_ILi4EEEEEENS2_IJNS2_IJS7_S4_EEENS3_ILi1024EEENS3_ILi16EEEEEEEEDaRKT_RKT0_RKT1_RKT2_ENKUlRKT_RKT0_E_clISC_SG_EEDaSW_SZ_)
        /*18c98*/ 	.word	0x00000000


	//----- nvinfo : EIATTR_FRAME_SIZE
	.align		4
.L_16932:
        /*18c9c*/ 	.byte	0x04, 0x11
        /*18c9e*/ 	.short	(.L_16934 - .L_16933)
	.align		4
.L_16933:
        /*18ca0*/ 	.word	index@($_ZN7cutlass13device_kernelIN5flash19enable_sm80_to_sm89INS1_16FlashAttnBwdSm80INS1_25CollectiveMainloopBwdSm80ILi2ELi2EN4cute5tupleIJNS5_1CILi128EEES8_NS7_ILi64EEEEEENS_10bfloat16_tEfNS_4arch4Sm80ELb0ELb0ELb1ELb0ELb0ELb0ELb0ELb0ELi2ELi4ELi4ELi4ELb0EEENS1_24CollectiveEpilogueBwdGQAISA_fSD_Li256ELb0ELb0EEENS1_19SingleTileSchedulerILb0ELb0ELb0ELi128EEEEEEEEEvNT_6ParamsE$_ZZN4cute6detail16composition_implINS_5tupleIJNS_1CILi8EEENS3_ILi2EEES5_S5_S4_S5_EEENS2_IJNS3_ILi1EEEiiiNS3_ILi72EEENS3_ILi512EEEEEENS2_IJNS2_IJS5_S5_EEES4_NS3_ILi4EEEEEENS2_IJNS2_IJS7_S4_EEENS3_ILi1024EEENS3_ILi16EEEEEEEEDaRKT_RKT0_RKT1_RKT2_ENKUlRKT_RKT0_E_clISB_SE_EEDaSW_SZ_)
        /*18ca4*/ 	.word	0x00000000


	//----- nvinfo : EIATTR_FRAME_SIZE
	.align		4
.L_16934:
        /*18ca8*/ 	.byte	0x04, 0x11
        /*18caa*/ 	.short	(.L_16936 - .L_16935)
	.align		4
.L_16935:
        /*18cac*/ 	.word	index@($_ZN7cutlass13device_kernelIN5flash19enable_sm80_to_sm89INS1_16FlashAttnBwdSm80INS1_25CollectiveMainloopBwdSm80ILi2ELi2EN4cute5tupleIJNS5_1CILi128EEES8_NS7_ILi64EEEEEENS_10bfloat16_tEfNS_4arch4Sm80ELb0ELb0ELb1ELb0ELb0ELb0ELb0ELb0ELi2ELi4ELi4ELi4ELb0EEENS1_24CollectiveEpilogueBwdGQAISA_fSD_Li256ELb0ELb0EEENS1_19SingleTileSchedulerILb0ELb0ELb0ELi128EEEEEEEEEvNT_6ParamsE$_ZZN4cute6detail16composition_implINS_5tupleIJNS_1CILi16EEENS3_ILi2EEES5_S5_NS3_ILi4EEES5_EEENS2_IJNS3_ILi1EEEiiiNS3_ILi144EEENS3_ILi512EEEEEES6_S4_EEDaRKT_RKT0_RKT1_RKT2_ENKUlRKT_T0_E_clINS2_IJNS2_IJS5_S5_EEENS2_IJiiEEES8_S8_EEENS_17integral_constantIiLi4EEEEEDaSQ_SR_)
        /*18cb0*/ 	.word	0x00000000


	//----- nvinfo : EIATTR_FRAME_SIZE
	.align		4
.L_16936:
        /*18cb4*/ 	.byte	0x04, 0x11
        /*18cb6*/ 	.short	(.L_16938 - .L_16937)
	.align		4
.L_16937:
        /*18cb8*/ 	.word	index@($_ZN7cutlass13device_kernelIN5flash19enable_sm80_to_sm89INS1_16FlashAttnBwdSm80INS1_25CollectiveMainloopBwdSm80ILi2ELi2EN4cute5tupleIJNS5_1CILi128EEES8_NS7_ILi64EEEEEENS_10bfloat16_tEfNS_4arch4Sm80ELb0ELb0ELb1ELb0ELb0ELb0ELb0ELb0ELi2ELi4ELi4ELi4ELb0EEENS1_24CollectiveEpilogueBwdGQAISA_fSD_Li256ELb0ELb0EEENS1_19SingleTileSchedulerILb0ELb0ELb0ELi128EEEEEEEEEvNT_6ParamsE$_ZZN4cute6detail16composition_implINS_5tupleIJNS_1CILi16EEENS3_ILi2EEES5_S5_NS3_ILi4EEES5_EEENS2_IJNS3_ILi1EEEiiiNS3_ILi144EEENS3_ILi512EEEEEES6_S4_EEDaRKT_RKT0_RKT1_RKT2_ENKUlRKT_T0_E_clINS2_IJNS2_IJS5_S5_EEENS2_IJiiEEES8_S8_EEENS_17integral_constantIiLi3EEEEEDaSQ_SR_)
        /*18cbc*/ 	.word	0x00000000


	//----- nvinfo : EIATTR_FRAME_SIZE
	.align		4
.L_16938:
        /*18cc0*/ 	.byte	0x04, 0x11
        /*18cc2*/ 	.short	(.L_16940 - .L_16939)
	.align		4
.L_16939:
        /*18cc4*/ 	.word	index@($_ZN7cutlass13device_kernelIN5flash19enable_sm80_to_sm89INS1_16FlashAttnBwdSm80INS1_25CollectiveMainloopBwdSm80ILi2ELi2EN4cute5tupleIJNS5_1CILi128EEES8_NS7_ILi64EEEEEENS_10bfloat16_tEfNS_4arch4Sm80ELb0ELb0ELb1ELb0ELb0ELb0ELb0ELb0ELi2ELi4ELi4ELi4ELb0EEENS1_24CollectiveEpilogueBwdGQAISA_fSD_Li256ELb0ELb0EEENS1_19SingleTileSchedulerILb0ELb0ELb0ELi128EEEEEEEEEvNT_6ParamsE$_ZZN4cute6detail16composition_implINS_5tupleIJNS_1CILi16EEENS3_ILi2EEES5_S5_NS3_ILi4EEES5_EEENS2_IJNS3_ILi1EEEiiiNS3_ILi144EEENS3_ILi512EEEEEES6_S4_EEDaRKT_RKT0_RKT1_RKT2_ENKUlRKT_T0_E_clINS2_IJNS2_IJS5_EEENS2_IJiEEES5_S8_EEENS_17integral_constantIiLi2EEEEEDaSQ_SR_)
        /*18cc8*/ 	.word	0x00000000


	//----- nvinfo : EIATTR_FRAME_SIZE
	.align		4
.L_16940:
        /*18ccc*/ 	.byte	0x04, 0x11
        /*18cce*/ 	.short	(.L_16942 - .L_16941)
	.align		4
.L_16941:
        /*18cd0*/ 	.word	index@($_ZN7cutlass13device_kernelIN5flash19enable_sm80_to_sm89INS1_16FlashAttnBwdSm80INS1_25CollectiveMainloopBwdSm80ILi2ELi2EN4cute5tupleIJNS5_1CILi128EEES8_NS7_ILi64EEEEEENS_10bfloat16_tEfNS_4arch4Sm80ELb0ELb0ELb1ELb0ELb0ELb0ELb0ELb0ELi2ELi4ELi4ELi4ELb0EEENS1_24CollectiveEpilogueBwdGQAISA_fSD_Li256ELb0ELb0EEENS1_19SingleTileSchedulerILb0ELb0ELb0ELi128EEEEEEEEEvNT_6ParamsE$_ZZN4cute6detail16composition_implINS_5tupleIJNS_1CILi16EEENS3_ILi2EEES5_S5_NS3_ILi4EEES5_EEENS2_IJNS3_ILi1EEEiiiNS3_ILi144EEENS3_ILi512EEEEEES6_S4_EEDaRKT_RKT0_RKT1_RKT2_ENKUlRKT_T0_E_clINS2_IJNS2_IJEEESU_S6_S8_EEENS_17integral_constantIiLi1EEEEEDaSQ_SR_)
        /*18cd4*/ 	.word	0x00000000


	//----- nvinfo : EIATTR_FRAME_SIZE
	.align		4
.L_16942:
        /*18cd8*/ 	.byte	0x04, 0x11
        /*18cda*/ 	.short	(.L_16944 - .L_16943)
	.align		4
.L_16943:
        /*18cdc*/ 	.word	index@($_ZN7cutlass13device_kernelIN5flash19enable_sm80_to_sm89INS1_16FlashAttnBwdSm80INS1_25CollectiveMainloopBwdSm80ILi2ELi2EN4cute5tupleIJNS5_1CILi128EEES8_NS7_ILi64EEEEEENS_10bfloat16_tEfNS_4arch4Sm80ELb0ELb0ELb1ELb0ELb0ELb0ELb0ELb0ELi2ELi4ELi4ELi4ELb0EEENS1_24CollectiveEpilogueBwdGQAISA_fSD_Li256ELb0ELb0EEENS1_19SingleTileSchedulerILb0ELb0ELb0ELi128EEEEEEEEEvNT_6ParamsE$_ZZN4cute6detail16composition_implINS_5tupleIJNS_1CILi16EEENS3_ILi2EEES5_S5_NS3_ILi4EEES5_EEENS2_IJNS3_ILi1EEEiiiNS3_ILi144EEENS3_ILi512EEEEEES5_NS3_ILi64EEEEEDaRKT_RKT0_RKT1_RKT2_ENKUlRKT_T0_E_clINS2_IJNS2_IJS5_EEENS2_IJiEEES8_S8_EEENS_17integral_constantIiLi4EEEEEDaSR_SS_)
        /*18ce0*/ 	.word	0x00000000


	//----- nvinfo : EIATTR_FRAME_SIZE
	.align		4
.L_16944:
        /*18ce4*/ 	.byte	0x04, 0x11
        /*18ce6*/ 	.short	(.L_16946 - .L_16945)
	.align		4
.L_16945:
        /*18ce8*/ 	.word	index@($_ZN7cutlass13device_kernelIN5flash19enable_sm80_to_sm89INS1_16FlashAttnBwdSm80INS1_25CollectiveMainloopBwdSm80ILi2ELi2EN4cute5tupleIJNS5_1CILi128EEES8_NS7_ILi64EEEEEENS_10bfloat16_tEfNS_4arch4Sm80ELb0ELb0ELb1ELb0ELb0ELb0ELb0ELb0ELi2ELi4ELi4ELi4ELb0EEENS1_24CollectiveEpilogueBwdGQAISA_fSD_Li256ELb0ELb0EEENS1_19SingleTileSchedulerILb0ELb0ELb0ELi128EEEEEEEEEvNT_6ParamsE$_ZZN4cute6detail16composition_implINS_5tupleIJNS_1CILi16EEENS3_ILi2EEES5_S5_NS3_ILi4EEES5_EEENS2_IJNS3_ILi1EEEiiiNS3_ILi144EEENS3_ILi512EEEEEES5_NS3_ILi64EEEEEDaRKT_RKT0_RKT1_RKT2_ENKUlRKT_T0_E_clINS2_IJNS2_IJEEESV_S5_S8_EEENS_17integral_constantIiLi3EEEEEDaSR_SS_)
        /*18cec*/ 	.word	0x00000000


	//----- nvinfo : EIATTR_FRAME_SIZE
	.align		4
.L_16946:
        /*18cf0*/ 	.byte	0x04, 0x11
        /*18cf2*/ 	.short	(.L_16948 - .L_16947)
	.align		4
.L_16947:
        /*18cf4*/ 	.word	index@($_ZN7cutlass13device_kernelIN5flash19enable_sm80_to_sm89INS1_16FlashAttnBwdSm80INS1_25CollectiveMainloopBwdSm80ILi2ELi2EN4cute5tupleIJNS5_1CILi128EEES8_NS7_ILi64EEEEEENS_10bfloat16_tEfNS_4arch4Sm80ELb0ELb0ELb1ELb0ELb0ELb0ELb0ELb0ELi2ELi4ELi4ELi4ELb0EEENS1_24CollectiveEpilogueBwdGQAISA_fSD_Li256ELb0ELb0EEENS1_19SingleTileSchedulerILb0ELb0ELb0ELi128EEEEEEEEEvNT_6ParamsE$_ZZN4cute6detail16composition_implINS_5tupleIJNS_1CILi16EEENS3_ILi2EEES5_S5_NS3_ILi4EEES5_EEENS2_IJNS3_ILi1EEEiiiNS3_ILi144EEENS3_ILi512EEEEEENS2_IJS5_S5_EEENS2_IJNS3_ILi64EEESA_EEEEEDaRKT_RKT0_RKT1_RKT2_ENKUlRKT_RKT0_E_clIS5_SD_EEDaST_SW_)
        /*18cf8*/ 	.word	0x00000000


	//----- nvinfo : EIATTR_FRAME_SIZE
	.align		4
.L_16948:
        /*18cfc*/ 	.byte	0x04, 0x11
        /*18cfe*/ 	.short	(.L_16950 - .L_16949)
	.align		4
.L_16949:
        /*18d00*/ 	.word	index@($_ZN7cutlass13device_kernelIN5flash19enable_sm80_to_sm89INS1_16FlashAttnBwdSm80INS1_25CollectiveMainloopBwdSm80ILi2ELi2EN4cute5tupleIJNS5_1CILi128EEES8_NS7_ILi64EEEEEENS_10bfloat16_tEfNS_4arch4Sm80ELb0ELb0ELb1ELb0ELb0ELb0ELb0ELb0ELi2ELi4ELi4ELi4ELb0EEENS1_24CollectiveEpilogueBwdGQAISA_fSD_Li256ELb0ELb0EEENS1_19SingleTileSchedulerILb0ELb0ELb0ELi128EEEEEEEEEvNT_6ParamsE$_ZZN4cute6detail16composition_implINS_5tupleIJNS_1CILi16EEENS3_ILi2EEES5_S5_NS3_ILi4EEES5_EEENS2_IJNS3_ILi1EEEiiiNS3_ILi144EEENS3_ILi512EEEEEENS2_IJNS2_IJS5_S5_EEES6_NS3_ILi8EEEEEENS2_IJNS2_IJNS3_ILi64EEESA_EEES4_NS3_ILi1024EEEEEEEEDaRKT_RKT0_RKT1_RKT2_ENKUlRKT_RKT0_E_clISC_SG_EEDaSX_S10_)
        /*18d04*/ 	.word	0x00000000


	//----- nvinfo : EIATTR_FRAME_SIZE
	.align		4
.L_16950:
        /*18d08*/ 	.byte	0x04, 0x11
        /*18d0a*/ 	.short	(.L_16952 - .L_16951)
	.align		4
.L_16951:
        /*18d0c*/ 	.word	index@($_ZN7cutlass13device_kernelIN5flash19enable_sm80_to_sm89INS1_16FlashAttnBwdSm80INS1_25CollectiveMainloopBwdSm80ILi2ELi2EN4cute5tupleIJNS5_1CILi128EEES8_NS7_ILi64EEEEEENS_10bfloat16_tEfNS_4arch4Sm80ELb0ELb0ELb1ELb0ELb0ELb0ELb0ELb0ELi2ELi4ELi4ELi4ELb0EEENS1_24CollectiveEpilogueBwdGQAISA_fSD_Li256ELb0ELb0EEENS1_19SingleTileSchedulerILb0ELb0ELb0ELi128EEEEEEEEEvNT_6ParamsE$_ZZN4cute6detail16composition_implINS_5tupleIJNS_1CILi16EEENS3_ILi2EEES5_S5_NS3_ILi4EEES5_EEENS2_IJNS3_ILi1EEEiiiNS3_ILi144EEENS3_ILi512EEEEEENS2_IJNS2_IJS5_S5_EEES6_NS3_ILi8EEEEEENS2_IJNS2_IJNS3_ILi64EEESA_EEES4_NS3_ILi1024EEEEEEEEDaRKT_RKT0_RKT1_RKT2_ENKUlRKT_RKT0_E_clIS6_S4_EEDaSX_S10_)
        /*18d10*/ 	.word	0x00000000


	//----- nvinfo : EIATTR_FRAME_SIZE
	.align		4
.L_16952:
        /*18d14*/ 	.byte	0x04, 0x11
        /*18d16*/ 	.short	(.L_16954 - .L_16953)
	.align		4
.L_16953:
        /*18d18*/ 	.word	index@($_ZN7cutlass13device_kernelIN5flash19enable_sm80_to_sm89INS1_16FlashAttnBwdSm80INS1_25CollectiveMainloopBwdSm80ILi2ELi2EN4cute5tupleIJNS5_1CILi128EEES8_NS7_ILi64EEEEEENS_10bfloat16_tEfNS_4arch4Sm80ELb0ELb0ELb1ELb0ELb0ELb0ELb0ELb0ELi2ELi4ELi4ELi4ELb0EEENS1_24CollectiveEpilogueBwdGQAISA_fSD_Li256ELb0ELb0EEENS1_19SingleTileSchedulerILb0ELb0ELb0ELi128EEEEEEEEEvNT_6ParamsE$_ZZN4cute6detail16composition_implINS_1CILi2EEEiNS_5tupleIJNS2_ILi1EEES3_EEENS4_IJNS2_ILi0EEES5_EEEEEDaRKT_RKT0_RKT1_RKT2_ENKUlRKT_RKT0_E_clIS3_S5_EEDaSN_SQ_)
        /*18d1c*/ 	.word	0x00000000


	//----- nvinfo : EIATTR_FRAME_SIZE
	.align		4
.L_16954:
        /*18d20*/ 	.byte	0x04, 0x11
        /*18d22*/ 	.short	(.L_16956 - .L_16955)
	.align		4
.L_16955:
        /*18d24*/ 	.word	index@($_ZN7cutlass13device_kernelIN5flash19enable_sm80_to_sm89INS1_16FlashAttnBwdSm80INS1_25CollectiveMainloopBwdSm80ILi2ELi2EN4cute5tupleIJNS5_1CILi128EEES8_NS7_ILi64EEEEEENS_10bfloat16_tEfNS_4arch4Sm80ELb0ELb0ELb1ELb0ELb0ELb0ELb0ELb0ELi2ELi4ELi4ELi4ELb0EEENS1_24CollectiveEpilogueBwdGQAISA_fSD_Li256ELb0ELb0EEENS1_19SingleTileSchedulerILb0ELb0ELb0ELi128EEEEEEEEEvNT_6ParamsE$_ZZN4cute6detail10lift_sliceINS_5tupleIJNS_1CILi0EEENS_10UnderscoreEEEENS2_IJNS2_IJS4_S4_EEEiEEEEEDaRKT_RKT0_ENKUlRKT_RKT0_E_clIS5_iEEDaSH_SK_)
        /*18d28*/ 	.word	0x00000000


	//----- nvinfo : EIATTR_FRAME_SIZE
	.align		4
.L_16956:
        /*18d2c*/ 	.byte	0x04, 0x11
        /*18d2e*/ 	.short	(.L_16958 - .L_16957)
	.align		4
.L_16957:
        /*18d30*/ 	.word	index@($_ZN7cutlass13device_kernelIN5flash19enable_sm80_to_sm89INS1_16FlashAttnBwdSm80INS1_25CollectiveMainloopBwdSm80ILi2ELi2EN4cute5tupleIJNS5_1CILi128EEES8_NS7_ILi64EEEEEENS_10bfloat16_tEfNS_4arch4Sm80ELb0ELb0ELb1ELb0ELb0ELb0ELb0ELb0ELi2ELi4ELi4ELi4ELb0EEENS1_24CollectiveEpilogueBwdGQAISA_fSD_Li256ELb0ELb0EEENS1_19SingleTileSchedulerILb0ELb0ELb0ELi128EEEEEEEEEvNT_6ParamsE$_ZZN4cute5sliceINS_5tupleIJNS_10UnderscoreES2_iEEENS1_IJNS1_IJNS_1CILi1EEENS4_ILi0EEEEEEiNS4_ILi1024EEEEEEEEDaRKT_RKT0_ENKUlRKT_RKT0_E_clIS2_iEEDaSI_SL_)
        /*18d34*/ 	.word	0x00000000


	//----- nvinfo : EIATTR_FRAME_SIZE
	.align		4
.L_16958:
        /*18d38*/ 	.byte	0x04, 0x11
        /*18d3a*/ 	.short	(.L_16960 - .L_16959)
	.align		4
.L_16959:
        /*18d3c*/ 	.word	index@($_ZN7cutlass13device_kernelIN5flash19enable_sm80_to_sm89INS1_16FlashAttnBwdSm80INS1_25CollectiveMainloopBwdSm80ILi2ELi2EN4cute5tupleIJNS5_1CILi128EEES8_NS7_ILi64EEEEEENS_10bfloat16_tEfNS_4arch4Sm80ELb0ELb0ELb1ELb0ELb0ELb0ELb0ELb0ELi2ELi4ELi4ELi4ELb0EEENS1_24CollectiveEpilogueBwdGQAISA_fSD_Li256ELb0ELb0EEENS1_19SingleTileSchedulerILb0ELb0ELb0ELi128EEEEEEEEEvNT_6ParamsE$_ZZN4cute5sliceINS_5tupleIJNS_10UnderscoreES2_S2_iEEENS1_IJNS1_IJNS_1CILi1EEENS4_ILi0EEEEEElS6_lEEEEEDaRKT_RKT0_ENKUlRKT_RKT0_E_clIS2_lEEDaSH_SK_)
        /*18d40*/ 	.word	0x00000000


	//----- nvinfo : EIATTR_FRAME_SIZE
	.align		4
.L_16960:
        /*18d44*/ 	.byte	0x04, 0x11
        /*18d46*/ 	.short	(.L_16962 - .L_16961)
	.align		4
.L_16961:
        /*18d48*/ 	.word	index@($_ZN7cutlass13device_kernelIN5flash19enable_sm80_to_sm89INS1_16FlashAttnBwdSm80INS1_25CollectiveMainloopBwdSm80ILi2ELi2EN4cute5tupleIJNS5_1CILi128EEES8_NS7_ILi64EEEEEENS_10bfloat16_tEfNS_4arch4Sm80ELb0ELb0ELb1ELb0ELb0ELb0ELb0ELb0ELi2ELi4ELi4ELi4ELb0EEENS1_24CollectiveEpilogueBwdGQAISA_fSD_Li256ELb0ELb0EEENS1_19SingleTileSchedulerILb0ELb0ELb0ELi128EEEEEEEEEvNT_6ParamsE$_ZZN4cute5sliceINS_5tupleIJNS_10UnderscoreES2_S2_iEEENS1_IJNS1_IJNS_1CILi1EEENS4_ILi0EEEEEEiNS4_ILi1024EEENS4_ILi8192EEEEEEEEDaRKT_RKT0_ENKUlRKT_RKT0_E_clIS2_iEEDaSJ_SM_)
        /*18d4c*/ 	.word	0x00000000


	//----- nvinfo : EIATTR_FRAME_SIZE
	.align		4
.L_16962:
        /*18d50*/ 	.byte	0x04, 0x11
        /*18d52*/ 	.short	(.L_16964 - .L_16963)
	.align		4
.L_16963:
        /*18d54*/ 	.word	index@($_ZN7cutlass13device_kernelIN5flash19enable_sm80_to_sm89INS1_16FlashAttnBwdSm80INS1_25CollectiveMainloopBwdSm80ILi2ELi2EN4cute5tupleIJNS5_1CILi128EEES8_NS7_ILi64EEEEEENS_10bfloat16_tEfNS_4arch4Sm80ELb0ELb0ELb1ELb0ELb0ELb0ELb0ELb0ELi2ELi4ELi4ELi4ELb0EEENS1_24CollectiveEpilogueBwdGQAISA_fSD_Li256ELb0ELb0EEENS1_19SingleTileSchedulerILb0ELb0ELb0ELi128EEEEEEEEEvNT_6ParamsE$_ZZN4cute5sliceINS_5tupleIJNS_10UnderscoreES2_S2_iEEENS1_IJNS1_IJNS_1CILi1EEENS4_ILi0EEEEEENS4_ILi4096EEENS1_IJiiEEENS1_IJS6_NS4_ILi8192EEEEEEEEEEEDaRKT_RKT0_ENKUlRKT_RKT0_E_clIS2_S9_EEDaSL_SO_)
        /*18d58*/ 	.word	0x00000000


	//----- nvinfo : EIATTR_FRAME_SIZE
	.align		4
.L_16964:
        /*18d5c*/ 	.byte	0x04, 0x11
        /*18d5e*/ 	.short	(.L_16966 - .L_16965)
	.align		4
.L_16965:
        /*18d60*/ 	.word	index@($_ZN7cutlass13device_kernelIN5flash19enable_sm80_to_sm89INS1_16FlashAttnBwdSm80INS1_25CollectiveMainloopBwdSm80ILi2ELi2EN4cute5tupleIJNS5_1CILi128EEES8_NS7_ILi64EEEEEENS_10bfloat16_tEfNS_4arch4Sm80ELb0ELb0ELb1ELb0ELb0ELb0ELb0ELb0ELi2ELi4ELi4ELi4ELb0EEENS1_24CollectiveEpilogueBwdGQAISA_fSD_Li256ELb0ELb0EEENS1_19SingleTileSchedulerILb0ELb0ELb0ELi128EEEEEEEEEvNT_6ParamsE$_ZZN4cute5sliceINS_5tupleIJNS_10UnderscoreES2_NS_1CILi0EEEEEENS1_IJNS1_IJNS3_ILi1EEES4_EEEiNS3_ILi1024EEEEEEEEDaRKT_RKT0_ENKUlRKT_RKT0_E_clIS2_iEEDaSI_SL_)
        /*18d64*/ 	.word	0x00000000


	//----- nvinfo : EIATTR_FRAME_SIZE
	.align		4
.L_16966:
        /*18d68*/ 	.byte	0x04, 0x11
        /*18d6a*/ 	.short	(.L_16968 - .L_16967)
	.align		4
.L_16967:
        /*18d6c*/ 	.word	index@($_ZN7cutlass13device_kernelIN5flash19enable_sm80_to_sm89INS1_16FlashAttnBwdSm80INS1_25CollectiveMainloopBwdSm80ILi2ELi2EN4cute5tupleIJNS5_1CILi128EEES8_NS7_ILi64EEEEEENS_10bfloat16_tEfNS_4arch4Sm80ELb0ELb0ELb1ELb0ELb0ELb0ELb0ELb0ELi2ELi4ELi4ELi4ELb0EEENS1_24CollectiveEpilogueBwdGQAISA_fSD_Li256ELb0ELb0EEENS1_19SingleTileSchedulerILb0ELb0ELb0ELi128EEEEEEEEEvNT_6ParamsE$_ZZN4cute5sliceINS_5tupleIJNS1_IJNS_10UnderscoreENS_1CILi0EEEEEENS1_IJS4_S2_EEEEEENS1_IJNS1_IJNS1_IJNS3_ILi1EEES4_EEES4_EEENS1_IJNS1_IJS4_S4_EEEiEEEEEEEEDaRKT_RKT0_ENKUlRKT_RKT0_E_clIS6_SC_EEDaSM_SP_)
        /*18d70*/ 	.word	0x00000000


	//----- nvinfo : EIATTR_FRAME_SIZE
	.align		4
.L_16968:
        /*18d74*/ 	.byte	0x04, 0x11
        /*18d76*/ 	.short	(.L_16970 - .L_16969)
	.align		4
.L_16969:
        /*18d78*/ 	.word	index@($_ZN7cutlass13device_kernelIN5flash19enable_sm80_to_sm89INS1_16FlashAttnBwdSm80INS1_25CollectiveMainloopBwdSm80ILi2ELi2EN4cute5tupleIJNS5_1CILi128EEES8_NS7_ILi64EEEEEENS_10bfloat16_tEfNS_4arch4Sm80ELb0ELb0ELb1ELb0ELb0ELb0ELb0ELb0ELi2ELi4ELi4ELi4ELb0EEENS1_24CollectiveEpilogueBwdGQAISA_fSD_Li256ELb0ELb0EEENS1_19SingleTileSchedulerILb0ELb0ELb0ELi128EEEEEEEEEvNT_6ParamsE$_ZZN4cute4takeILi1ELi3ENS_5tupleIJNS1_IJiNS_1CILi512EEEEEENS1_IJiiEEENS2_ILi1024EEEEEEEEDaRKT1_ENKUlDpRKT_E_clIJS5_S6_EEEDaSE_)
        /*18d7c*/ 	.word	0x00000000


	//----- nvinfo : EIATTR_FRAME_SIZE
	.align		4
.L_16970:
        /*18d80*/ 	.byte	0x04, 0x11
        /*18d82*/ 	.short	(.L_16972 - .L_16971)
	.align		4
.L_16971:
        /*18d84*/ 	.word	index@($_ZN7cutlass13device_kernelIN5flash19enable_sm80_to_sm89INS1_16FlashAttnBwdSm80INS1_25CollectiveMainloopBwdSm80ILi2ELi2EN4cute5tupleIJNS5_1CILi128EEES8_NS7_ILi64EEEEEENS_10bfloat16_tEfNS_4arch4Sm80ELb0ELb0ELb1ELb0ELb0ELb0ELb0ELb0ELi2ELi4ELi4ELi4ELb0EEENS1_24CollectiveEpilogueBwdGQAISA_fSD_Li256ELb0ELb0EEENS1_19SingleTileSchedulerILb0ELb0ELb0ELi128EEEEEEEEEvNT_6ParamsE$_ZZN4cute4takeILi1ELi3ENS_5tupleIJNS1_IJNS_1CILi1EEEiEEENS2_ILi1024EEENS1_IJiiEEEEEEEEDaRKT1_ENKUlDpRKT_E_clIJS5_S6_EEEDaSE_)
        /*18d88*/ 	.word	0x00000000


	//----- nvinfo : EIATTR_FRAME_SIZE
	.align		4
.L_16972:
        /*18d8c*/ 	.byte	0x04, 0x11
        /*18d8e*/ 	.short	(.L_16974 - .L_16973)
	.align		4
.L_16973:
        /*18d90*/ 	.word	index@($_ZN7cutlass13device_kernelIN5flash19enable_sm80_to_sm89INS1_16FlashAttnBwdSm80INS1_25CollectiveMainloopBwdSm80ILi2ELi2EN4cute5tupleIJNS5_1CILi128EEES8_NS7_ILi64EEEEEENS_10bfloat16_tEfNS_4arch4Sm80ELb0ELb0ELb1ELb0ELb0ELb0ELb0ELb0ELi2ELi4ELi4ELi4ELb0EEENS1_24CollectiveEpilogueBwdGQAISA_fSD_Li256ELb0ELb0EEENS1_19SingleTileSchedulerILb0ELb0ELb0ELi128EEEEEEEEEvNT_6ParamsE$_ZZN4cute4takeILi1ELi3ENS_5tupleIJNS1_IJNS_1CILi1EEENS2_ILi512EEEiEEENS2_ILi4096EEENS1_IJiiEEEEEEEEDaRKT1_ENKUlDpRKT_E_clIJS6_S7_EEEDaSF_)
        /*18d94*/ 	.word	0x00000000


	//----- nvinfo : EIATTR_FRAME_SIZE
	.align		4
.L_16974:
        /*18d98*/ 	.byte	0x04, 0x11
        /*18d9a*/ 	.short	(.L_16976 - .L_16975)
	.align		4
.L_16975:
        /*18d9c*/ 	.word	index@($_ZN7cutlass13device_kernelIN5flash19enable_sm80_to_sm89INS1_16FlashAttnBwdSm80INS1_25CollectiveMainloopBwdSm80ILi2ELi2EN4cute5tupleIJNS5_1CILi128EEES8_NS7_ILi64EEEEEENS_10bfloat16_tEfNS_4arch4Sm80ELb0ELb0ELb1ELb0ELb0ELb0ELb0ELb0ELi2ELi4ELi4ELi4ELb0EEENS1_24CollectiveEpilogueBwdGQAISA_fSD_Li256ELb0ELb0EEENS1_19SingleTileSchedulerILb0ELb0ELb0ELi128EEEEEEEEEvNT_6ParamsE$_ZZN4cute4takeILi1ELi3ENS_5tupleIJNS1_IJNS_1CILi1EEENS2_ILi512EEEiEEENS2_ILi4096EEENS1_IJNS1_IJiiEEENS2_ILi8192EEEEEEEEEEEDaRKT1_ENKUlDpRKT_E_clIJS6_S9_EEEDaSH_)
        /*18da0*/ 	.word	0x00000000


	//----- nvinfo : EIATTR_FRAME_SIZE
	.align		4
.L_16976:
        /*18da4*/ 	.byte	0x04, 0x11
        /*18da6*/ 	.short	(.L_16978 - .L_16977)
	.align		4
.L_16977:
        /*18da8*/ 	.word	index@($_ZN7cutlass13device_kernelIN5flash19enable_sm80_to_sm89INS1_16FlashAttnBwdSm80INS1_25CollectiveMainloopBwdSm80ILi2ELi2EN4cute5tupleIJNS5_1CILi128EEES8_NS7_ILi64EEEEEENS_10bfloat16_tEfNS_4arch4Sm80ELb0ELb0ELb1ELb0ELb0ELb0ELb0ELb0ELi2ELi4ELi4ELi4ELb0EEENS1_24CollectiveEpilogueBwdGQAISA_fSD_Li256ELb0ELb0EEENS1_19SingleTileSchedulerILb0ELb0ELb0ELi128EEEEEEEEEvNT_6ParamsE$_ZZN4cute4takeILi1ELi2ENS_5tupleIJNS1_IJNS_1CILi1EEENS2_ILi0EEEEEEiEEEEEDaRKT1_ENKUlDpRKT_E_clIJiEEEDaSD_)
        /*18dac*/ 	.word	0x00000000


	//----- nvinfo : EIATTR_FRAME_SIZE
	.align		4
.L_16978:
        /*18db0*/ 	.byte	0x04, 0x11
        /*18db2*/ 	.short	(.L_16980 - .L_16979)
	.align		4
.L_16979:
        /*18db4*/ 	.word	index@($_ZN7cutlass13device_kernelIN5flash19enable_sm80_to_sm89INS1_16FlashAttnBwdSm80INS1_25CollectiveMainloopBwdSm80ILi2ELi2EN4cute5tupleIJNS5_1CILi128EEES8_NS7_ILi64EEEEEENS_10bfloat16_tEfNS_4arch4Sm80ELb0ELb0ELb1ELb0ELb0ELb0ELb0ELb0ELi2ELi4ELi4ELi4ELb0EEENS1_24CollectiveEpilogueBwdGQAISA_fSD_Li256ELb0ELb0EEENS1_19SingleTileSchedulerILb0ELb0ELb0ELi128EEEEEEEEEvNT_6ParamsE$_ZZN4cute4diceINS_5tupleIJNS1_IJiNS1_IJiNS_1CILi0EEEEEEEEENS1_IJNS_10UnderscoreENS1_IJS6_S6_EEEEEEEEES9_EEDaRKT_RKT0_ENKUlRKT_RKT0_E_clIS5_S5_EEDaSI_SL_)
        /*18db8*/ 	.word	0x00000000


	//----- nvinfo : EIATTR_FRAME_SIZE
	.align		4
.L_16980:
        /*18dbc*/ 	.byte	0x04, 0x11
        /*18dbe*/ 	.short	(.L_16982 - .L_16981)
	.align		4
.L_16981:
        /*18dc0*/ 	.word	index@($_ZN7cutlass13device_kernelIN5flash19enable_sm80_to_sm89INS1_16FlashAttnBwdSm80INS1_25CollectiveMainloopBwdSm80ILi2ELi2EN4cute5tupleIJNS5_1CILi128EEES8_NS7_ILi64EEEEEENS_10bfloat16_tEfNS_4arch4Sm80ELb0ELb0ELb1ELb0ELb0ELb0ELb0ELb0ELi2ELi4ELi4ELi4ELb0EEENS1_24CollectiveEpilogueBwdGQAISA_fSD_Li256ELb0ELb0EEENS1_19SingleTileSchedulerILb0ELb0ELb0ELi128EEEEEEEEEvNT_6ParamsE$_ZZN4cute19as_arithmetic_tupleINS_15ArithmeticTupleIJiiEEEEEDaRKT_ENKUlRKT_E_clIiEEDaS8_)
        /*18dc4*/ 	.word	0x00000000


	//----- nvinfo : EIATTR_FRAME_SIZE
	.align		4
.L_16982:
        /*18dc8*/ 	.byte	0x04, 0x11
        /*18dca*/ 	.short	(.L_16984 - .L_16983)
	.align		4
.L_16983:
        /*18dcc*/ 	.word	index@($_ZN7cutlass13device_kernelIN5flash19enable_sm80_to_sm89INS1_16FlashAttnBwdSm80INS1_25CollectiveMainloopBwdSm80ILi2ELi2EN4cute5tupleIJNS5_1CILi128EEES8_NS7_ILi64EEEEEENS_10bfloat16_tEfNS_4arch4Sm80ELb0ELb0ELb1ELb0ELb0ELb0ELb0ELb0ELi2ELi4ELi4ELi4ELb0EEENS1_24CollectiveEpilogueBwdGQAISA_fSD_Li256ELb0ELb0EEENS1_19SingleTileSchedulerILb0ELb0ELb0ELi128EEEEEEEEEvNT_6ParamsE$_ZZN4cute19as_arithmetic_tupleINS_15ArithmeticTupleIJiiEEEEEDaRKT_ENKUlDpRKT_E_clIJiiEEEDaS9_)
        /*18dd0*/ 	.word	0x00000000


	//----- nvinfo : EIATTR_FRAME_SIZE
	.align		4
.L_16984:
        /*18dd4*/ 	.byte	0x04, 0x11
        /*18dd6*/ 	.short	(.L_16986 - .L_16985)
	.align		4
.L_16985:
        /*18dd8*/ 	.word	index@($_ZN7cutlass13device_kernelIN5flash19enable_sm80_to_sm89INS1_16FlashAttnBwdSm80INS1_25CollectiveMainloopBwdSm80ILi2ELi2EN4cute5tupleIJNS5_1CILi128EEES8_NS7_ILi64EEEEEENS_10bfloat16_tEfNS_4arch4Sm80ELb0ELb0ELb1ELb0ELb0ELb0ELb0ELb0ELi2ELi4ELi4ELi4ELb0EEENS1_24CollectiveEpilogueBwdGQAISA_fSD_Li256ELb0ELb0EEENS1_19SingleTileSchedulerILb0ELb0ELb0ELi128EEEEEEEEEvNT_6ParamsE$_ZZN4cute16flatten_to_tupleINS_5tupleIJNS_1CILi4096EEENS1_IJiiEEEEEEEEDaRKT_ENKUlRKT_E_clIS4_EEDaSB_)
        /*18ddc*/ 	.word	0x00000000


	//----- nvinfo : EIATTR_FRAME_SIZE
	.align		4
.L_16986:
        /*18de0*/ 	.byte	0x04, 0x11
        /*18de2*/ 	.short	(.L_16988 - .L_16987)
	.align		4
.L_16987:
        /*18de4*/ 	.word	index@($_ZN7cutlass13device_kernelIN5flash19enable_sm80_to_sm89INS1_16FlashAttnBwdSm80INS1_25CollectiveMainloopBwdSm80ILi2ELi2EN4cute5tupleIJNS5_1CILi128EEES8_NS7_ILi64EEEEEENS_10bfloat16_tEfNS_4arch4Sm80ELb0ELb0ELb1ELb0ELb0ELb0ELb0ELb0ELi2ELi4ELi4ELi4ELb0EEENS1_24CollectiveEpilogueBwdGQAISA_fSD_Li256ELb0ELb0EEENS1_19SingleTileSchedulerILb0ELb0ELb0ELi128EEEEEEEEEvNT_6ParamsE$_ZZN4cute16flatten_to_tupleINS_5tupleIJNS_1CILi4096EEENS1_IJNS1_IJiiEEENS2_ILi8192EEEEEEEEEEEDaRKT_ENKUlRKT_E_clIS6_EEDaSD_)
        /*18de8*/ 	.word	0x00000000


	//----- nvinfo : EIATTR_FRAME_SIZE
	.align		4
.L_16988:
        /*18dec*/ 	.byte	0x04, 0x11
        /*18dee*/ 	.short	(.L_16990 - .L_16989)
	.align		4
.L_16989:
        /*18df0*/ 	.word	index@($_ZN7cutlass13device_kernelIN5flash19enable_sm80_to_sm89INS1_16FlashAttnBwdSm80INS1_25CollectiveMainloopBwdSm80ILi2ELi2EN4cute5tupleIJNS5_1CILi128EEES8_NS7_ILi64EEEEEENS_10bfloat16_tEfNS_4arch4Sm80ELb0ELb0ELb1ELb0ELb0ELb0ELb0ELb0ELi2ELi4ELi4ELi4ELb0EEENS1_24CollectiveEpilogueBwdGQAISA_fSD_Li256ELb0ELb0EEENS1_19SingleTileSchedulerILb0ELb0ELb0ELi128EEEEEEEEEvNT_6ParamsE$_ZZN4cute16flatten_to_tupleINS_5tupleIJNS_1CILi1024EEENS1_IJiiEEEEEEEEDaRKT_ENKUlRKT_E_clIS4_EEDaSB_)
        /*18df4*/ 	.word	0x00000000


	//----- nvinfo : EIATTR_FRAME_SIZE
	.align		4
.L_16990:
        /*18df8*/ 	.byte	0x04, 0x11
        /*18dfa*/ 	.short	(.L_16992 - .L_16991)
	.align		4
.L_16991:
        /*18dfc*/ 	.word	index@($_ZN7cutlass13device_kernelIN5flash19enable_sm80_to_sm89INS1_16FlashAttnBwdSm80INS1_25CollectiveMainloopBwdSm80ILi2ELi2EN4cute5tupleIJNS5_1CILi128EEES8_NS7_ILi64EEEEEENS_10bfloat16_tEfNS_4arch4Sm80ELb0ELb0ELb1ELb0ELb0ELb0ELb0ELb0ELi2ELi4ELi4ELi4ELb0EEENS1_24CollectiveEpilogueBwdGQAISA_fSD_Li256ELb0ELb0EEENS1_19SingleTileSchedulerILb0ELb0ELb0ELi128EEEEEEEEEvNT_6ParamsE$_ZZN4cute16flatten_to_tupleINS_5tupleIJNS_1CILi0EEENS1_IJNS2_ILi1EEENS2_ILi512EEEiEEEEEEEEDaRKT_ENKUlRKT_E_clIS6_EEDaSD_)
        /*18e00*/ 	.word	0x00000000


	//----- nvinfo : EIATTR_FRAME_SIZE
	.align		4
.L_16992:
        /*18e04*/ 	.byte	0x04, 0x11
        /*18e06*/ 	.short	(.L_16994 - .L_16993)
	.align		4
.L_16993:
        /*18e08*/ 	.word	index@($_ZN7cutlass13device_kernelIN5flash19enable_sm80_to_sm89INS1_16FlashAttnBwdSm80INS1_25CollectiveMainloopBwdSm80ILi2ELi2EN4cute5tupleIJNS5_1CILi128EEES8_NS7_ILi64EEEEEENS_10bfloat16_tEfNS_4arch4Sm80ELb0ELb0ELb1ELb0ELb0ELb0ELb0ELb0ELi2ELi4ELi4ELi4ELb0EEENS1_24CollectiveEpilogueBwdGQAISA_fSD_Li256ELb0ELb0EEENS1_19SingleTileSchedulerILb0ELb0ELb0ELi128EEEEEEEEEvNT_6ParamsE$_ZZN4cute16flatten_to_tupleINS_5tupleIJNS1_IJiiEEENS_1CILi8192EEEEEEEEDaRKT_ENKUlRKT_E_clIS2_EEDaSB_)
        /*18e0c*/ 	.word	0x00000000


	//----- nvinfo : EIATTR_FRAME_SIZE
	.align		4
.L_16994:
        /*18e10*/ 	.byte	0x04, 0x11
        /*18e12*/ 	.short	(.L_16996 - .L_16995)
	.align		4
.L_16995:
        /*18e14*/ 	.word	index@($_ZN7cutlass13device_kernelIN5flash19enable_sm80_to_sm89INS1_16FlashAttnBwdSm80INS1_25CollectiveMainloopBwdSm80ILi2ELi2EN4cute5tupleIJNS5_1CILi128EEES8_NS7_ILi64EEEEEENS_10bfloat16_tEfNS_4arch4Sm80ELb0ELb0ELb1ELb0ELb0ELb0ELb0ELb0ELi2ELi4ELi4ELi4ELb0EEENS1_24CollectiveEpilogueBwdGQAISA_fSD_Li256ELb0ELb0EEENS1_19SingleTileSchedulerILb0ELb0ELb0ELi128EEEEEEEEEvNT_6ParamsE$_ZZN4cute16flatten_to_tupleINS_5tupleIJNS1_IJiiEEENS_1CILi1024EEEEEEEEDaRKT_ENKUlRKT_E_clIS2_EEDaSB_)
        /*18e18*/ 	.word	0x00000000


	//----- nvinfo : EIATTR_FRAME_SIZE
	.align		4
.L_16996:
        /*18e1c*/ 	.byte	0x04, 0x11
        /*18e1e*/ 	.short	(.L_16998 - .L_16997)
	.align		4
.L_16997:
        /*18e20*/ 	.word	index@($_ZN7cutlass13device_kernelIN5flash19enable_sm80_to_sm89INS1_16FlashAttnBwdSm80INS1_25CollectiveMainloopBwdSm80ILi2ELi2EN4cute5tupleIJNS5_1CILi128EEES8_NS7_ILi64EEEEEENS_10bfloat16_tEfNS_4arch4Sm80ELb0ELb0ELb1ELb0ELb0ELb0ELb0ELb0ELi2ELi4ELi4ELi4ELb0EEENS1_24CollectiveEpilogueBwdGQAISA_fSD_Li256ELb0ELb0EEENS1_19SingleTileSchedulerILb0ELb0ELb0ELi128EEEEEEEEEvNT_6ParamsE$_ZZN4cute14transform_leafINS_15ArithmeticTupleIJiiEEENS_8identityEEEDaRKT_OT0_ENKUlRKT_E_clIiEEDaSB_)
        /*18e24*/ 	.word	0x00000000


	//----- nvinfo : EIATTR_FRAME_SIZE
	.align		4
.L_16998:
        /*18e28*/ 	.byte	0x04, 0x11
        /*18e2a*/ 	.short	(.L_17000 - .L_16999)
	.align		4
.L_16999:
        /*18e2c*/ 	.word	index@($_ZN7cutlass13device_kernelIN5flash19enable_sm80_to_sm89INS1_16FlashAttnBwdSm80INS1_25CollectiveMainloopBwdSm80ILi2ELi2EN4cute5tupleIJNS5_1CILi128EEES8_NS7_ILi64EEEEEENS_10bfloat16_tEfNS_4arch4Sm80ELb0ELb0ELb1ELb0ELb0ELb0ELb0ELb0ELi2ELi4ELi4ELi4ELb0EEENS1_24CollectiveEpilogueBwdGQAISA_fSD_Li256ELb0ELb0EEENS1_19SingleTileSchedulerILb0ELb0ELb0ELi128EEEEEEEEEvNT_6ParamsE$_ZZN4cute14logical_divideINS_5tupleIJNS1_IJNS_1CILi8EEENS2_ILi1EEEEEENS1_IJNS2_ILi2EEEEEEEEENS1_IJNS1_IJS4_NS2_ILi0EEEEEENS1_IJiEEEEEENS1_IJS5_NS_6LayoutIS4_S9_EEEEEEEDaRKNSD_IT_T0_EERKT1_ENKUlRKT_RKT0_E_clINSD_IS7_SB_EESE_EEDaSQ_ST_)
        /*18e30*/ 	.word	0x00000000


	//----- nvinfo : EIATTR_FRAME_SIZE
	.align		4
.L_17000:
        /*18e34*/ 	.byte	0x04, 0x11
        /*18e36*/ 	.short	(.L_17002 - .L_17001)
	.align		4
.L_17001:
        /*18e38*/ 	.word	index@($_ZN7cutlass13device_kernelIN5flash19enable_sm80_to_sm89INS1_16FlashAttnBwdSm80INS1_25CollectiveMainloopBwdSm80ILi2ELi2EN4cute5tupleIJNS5_1CILi128EEES8_NS7_ILi64EEEEEENS_10bfloat16_tEfNS_4arch4Sm80ELb0ELb0ELb1ELb0ELb0ELb0ELb0ELb0ELi2ELi4ELi4ELi4ELb0EEENS1_24CollectiveEpilogueBwdGQAISA_fSD_Li256ELb0ELb0EEENS1_19SingleTileSchedulerILb0ELb0ELb0ELi128EEEEEEEEEvNT_6ParamsE$_ZZN4cute13to_mixed_bitsINS_5tupleIJNS_1CILi4EEENS2_ILi8EEEEEENS1_IJNS2_ILi128EEENS2_ILi0EEEEEENS1_IJiiEEEEEDaRKT_RKT0_RKT1_ENKUlRKT_RKT0_RKT1_E_clIS3_S6_iEEDaSL_SO_SR_)
        /*18e3c*/ 	.word	0x00000000


	//----- nvinfo : EIATTR_FRAME_SIZE
	.align		4
.L_17002:
        /*18e40*/ 	.byte	0x04, 0x11
        /*18e42*/ 	.short	(.L_17004 - .L_17003)
	.align		4
.L_17003:
        /*18e44*/ 	.word	index@($_ZN7cutlass13device_kernelIN5flash19enable_sm80_to_sm89INS1_16FlashAttnBwdSm80INS1_25CollectiveMainloopBwdSm80ILi2ELi2EN4cute5tupleIJNS5_1CILi128EEES8_NS7_ILi64EEEEEENS_10bfloat16_tEfNS_4arch4Sm80ELb0ELb0ELb1ELb0ELb0ELb0ELb0ELb0ELi2ELi4ELi4ELi4ELb0EEENS1_24CollectiveEpilogueBwdGQAISA_fSD_Li256ELb0ELb0EEENS1_19SingleTileSchedulerILb0ELb0ELb0ELi128EEEEEEEEEvNT_6ParamsE$_ZZN4cute13to_mixed_bitsINS_5tupleIJNS_1CILi4EEENS2_ILi8EEEEEENS1_IJNS2_ILi128EEENS2_ILi0EEEEEENS1_IJiiEEEEEDaRKT_RKT0_RKT1_ENKUlDpRKT_E_clIJNS_9MixedBitsILj0ELj384EEENS2_ILj0EEEEEEDaSM_)
        /*18e48*/ 	.word	0x00000000


	//----- nvinfo : EIATTR_FRAME_SIZE
	.align		4
.L_17004:
        /*18e4c*/ 	.byte	0x04, 0x11
        /*18e4e*/ 	.short	(.L_17006 - .L_17005)
	.align		4
.L_17005:
        /*18e50*/ 	.word	index@($_ZN7cutlass13device_kernelIN5flash19enable_sm80_to_sm89INS1_16FlashAttnBwdSm80INS1_25CollectiveMainloopBwdSm80ILi2ELi2EN4cute5tupleIJNS5_1CILi128EEES8_NS7_ILi64EEEEEENS_10bfloat16_tEfNS_4arch4Sm80ELb0ELb0ELb1ELb0ELb0ELb0ELb0ELb0ELi2ELi4ELi4ELi4ELb0EEENS1_24CollectiveEpilogueBwdGQAISA_fSD_Li256ELb0ELb0EEENS1_19SingleTileSchedulerILb0ELb0ELb0ELi128EEEEEEEEEvNT_6ParamsE$_ZZN4cute13to_mixed_bitsINS_5tupleIJNS_1CILi4EEENS2_ILi8EEEEEENS1_IJNS2_ILi0EEENS2_ILi64EEEEEENS1_IJiiEEEEEDaRKT_RKT0_RKT1_ENKUlRKT_RKT0_RKT1_E_clIS4_S7_iEEDaSL_SO_SR_)
        /*18e54*/ 	.word	0x00000000


	//----- nvinfo : EIATTR_FRAME_SIZE
	.align		4
.L_17006:
        /*18e58*/ 	.byte	0x04, 0x11
        /*18e5a*/ 	.short	(.L_17008 - .L_17007)
	.align		4
.L_17007:
        /*18e5c*/ 	.word	index@($_ZN7cutlass13device_kernelIN5flash19enable_sm80_to_sm89INS1_16FlashAttnBwdSm80INS1_25CollectiveMainloopBwdSm80ILi2ELi2EN4cute5tupleIJNS5_1CILi128EEES8_NS7_ILi64EEEEEENS_10bfloat16_tEfNS_4arch4Sm80ELb0ELb0ELb1ELb0ELb0ELb0ELb0ELb0ELi2ELi4ELi4ELi4ELb0EEENS1_24CollectiveEpilogueBwdGQAISA_fSD_Li256ELb0ELb0EEENS1_19SingleTileSchedulerILb0ELb0ELb0ELi128EEEEEEEEEvNT_6ParamsE$_ZZN4cute13to_mixed_bitsINS_5tupleIJNS_1CILi4EEENS2_ILi8EEEEEENS1_IJNS2_ILi0EEENS2_ILi64EEEEEENS1_IJiiEEEEEDaRKT_RKT0_RKT1_ENKUlDpRKT_E_clIJNS2_ILj0EEENS_9MixedBitsILj0ELj448EEEEEEDaSM_)
        /*18e60*/ 	.word	0x00000000


	//----- nvinfo : EIATTR_FRAME_SIZE
	.align		4
.L_17008:
        /*18e64*/ 	.byte	0x04, 0x11
        /*18e66*/ 	.short	(.L_17010 - .L_17009)
	.align		4
.L_17009:
        /*18e68*/ 	.word	index@($_ZN7cutlass13device_kernelIN5flash19enable_sm80_to_sm89INS1_16FlashAttnBwdSm80INS1_25CollectiveMainloopBwdSm80ILi2ELi2EN4cute5tupleIJNS5_1CILi128EEES8_NS7_ILi64EEEEEENS_10bfloat16_tEfNS_4arch4Sm80ELb0ELb0ELb1ELb0ELb0ELb0ELb0ELb0ELi2ELi4ELi4ELi4ELb0EEENS1_24CollectiveEpilogueBwdGQAISA_fSD_Li256ELb0ELb0EEENS1_19SingleTileSchedulerILb0ELb0ELb0ELi128EEEEEEEEEvNT_6ParamsE$_ZZN4cute13to_mixed_bitsINS_5tupleIJNS1_IJNS_1CILi4EEENS2_ILi8EEEEEES3_NS2_ILi1EEEEEENS1_IJNS1_IJNS2_ILi128EEENS2_ILi0EEEEEENS2_ILi16EEES9_EEENS1_IJNS1_IJiiEEEiS9_EEEEEDaRKT_RKT0_RKT1_ENKUlRKT_RKT0_RKT1_E_clIS5_SA_SD_EEDaSQ_ST_SW_)
        /*18e6c*/ 	.word	0x00000000


	//----- nvinfo : EIATTR_FRAME_SIZE
	.align		4
.L_17010:
        /*18e70*/ 	.byte	0x04, 0x11
        /*18e72*/ 	.short	(.L_17012 - .L_17011)
	.align		4
.L_17011:
        /*18e74*/ 	.word	index@($_ZN7cutlass13device_kernelIN5flash19enable_sm80_to_sm89INS1_16FlashAttnBwdSm80INS1_25CollectiveMainloopBwdSm80ILi2ELi2EN4cute5tupleIJNS5_1CILi128EEES8_NS7_ILi64EEEEEENS_10bfloat16_tEfNS_4arch4Sm80ELb0ELb0ELb1ELb0ELb0ELb0ELb0ELb0ELi2ELi4ELi4ELi4ELb0EEENS1_24CollectiveEpilogueBwdGQAISA_fSD_Li256ELb0ELb0EEENS1_19SingleTileSchedulerILb0ELb0ELb0ELi128EEEEEEEEEvNT_6ParamsE$_ZZN4cute13to_mixed_bitsINS_5tupleIJNS1_IJNS_1CILi4EEENS2_ILi8EEEEEES3_NS2_ILi1EEEEEENS1_IJNS1_IJNS2_ILi128EEENS2_ILi0EEEEEENS2_ILi16EEES9_EEENS1_IJNS1_IJiiEEEiS9_EEEEEDaRKT_RKT0_RKT1_ENKUlRKT_RKT0_RKT1_E_clIS3_SB_iEEDaSQ_ST_SW_)
        /*18e78*/ 	.word	0x00000000


	//----- nvinfo : EIATTR_FRAME_SIZE
	.align		4
.L_17012:
        /*18e7c*/ 	.byte	0x04, 0x11
        /*18e7e*/ 	.short	(.L_17014 - .L_17013)
	.align		4
.L_17013:
        /*18e80*/ 	.word	index@($_ZN7cutlass13device_kernelIN5flash19enable_sm80_to_sm89INS1_16FlashAttnBwdSm80INS1_25CollectiveMainloopBwdSm80ILi2ELi2EN4cute5tupleIJNS5_1CILi128EEES8_NS7_ILi64EEEEEENS_10bfloat16_tEfNS_4arch4Sm80ELb0ELb0ELb1ELb0ELb0ELb0ELb0ELb0ELi2ELi4ELi4ELi4ELb0EEENS1_24CollectiveEpilogueBwdGQAISA_fSD_Li256ELb0ELb0EEENS1_19SingleTileSchedulerILb0ELb0ELb0ELi128EEEEEEEEEvNT_6ParamsE$_ZZN4cute13to_mixed_bitsINS_5tupleIJNS1_IJNS_1CILi4EEENS2_ILi8EEEEEES3_NS2_ILi1EEEEEENS1_IJNS1_IJNS2_ILi128EEENS2_ILi0EEEEEENS2_ILi16EEES9_EEENS1_IJNS1_IJiiEEEiS9_EEEEEDaRKT_RKT0_RKT1_ENKUlDpRKT_E_clIJNS_9MixedBitsILj0ELj384EEENSU_ILj0ELj48EEENS2_ILj0EEEEEEDaSR_)
        /*18e84*/ 	.word	0x00000000


	//----- nvinfo : EIATTR_FRAME_SIZE
	.align		4
.L_17014:
        /*18e88*/ 	.byte	0x04, 0x11
        /*18e8a*/ 	.short	(.L_17016 - .L_17015)
	.align		4
.L_17015:
        /*18e8c*/ 	.word	index@($_ZN7cutlass13device_kernelIN5flash19enable_sm80_to_sm89INS1_16FlashAttnBwdSm80INS1_25CollectiveMainloopBwdSm80ILi2ELi2EN4cute5tupleIJNS5_1CILi128EEES8_NS7_ILi64EEEEEENS_10bfloat16_tEfNS_4arch4Sm80ELb0ELb0ELb1ELb0ELb0ELb0ELb0ELb0ELi2ELi4ELi4ELi4ELb0EEENS1_24CollectiveEpilogueBwdGQAISA_fSD_Li256ELb0ELb0EEENS1_19SingleTileSchedulerILb0ELb0ELb0ELi128EEEEEEEEEvNT_6ParamsE$_ZZN4cute13to_mixed_bitsINS_5tupleIJNS1_IJNS_1CILi4EEENS2_ILi8EEEEEES3_NS2_ILi1EEEEEENS1_IJNS1_IJNS2_ILi0EEENS2_ILi64EEEEEES8_S8_EEENS1_IJNS1_IJiiEEEiS8_EEEEEDaRKT_RKT0_RKT1_ENKUlRKT_RKT0_RKT1_E_clIS5_SA_SC_EEDaSP_SS_SV_)
        /*18e90*/ 	.word	0x00000000


	//----- nvinfo : EIATTR_FRAME_SIZE
	.align		4
.L_17016:
        /*18e94*/ 	.byte	0x04, 0x11
        /*18e96*/ 	.short	(.L_17018 - .L_17017)
	.align		4
.L_17017:
        /*18e98*/ 	.word	index@($_ZN7cutlass13device_kernelIN5flash19enable_sm80_to_sm89INS1_16FlashAttnBwdSm80INS1_25CollectiveMainloopBwdSm80ILi2ELi2EN4cute5tupleIJNS5_1CILi128EEES8_NS7_ILi64EEEEEENS_10bfloat16_tEfNS_4arch4Sm80ELb0ELb0ELb1ELb0ELb0ELb0ELb0ELb0ELi2ELi4ELi4ELi4ELb0EEENS1_24CollectiveEpilogueBwdGQAISA_fSD_Li256ELb0ELb0EEENS1_19SingleTileSchedulerILb0ELb0ELb0ELi128EEEEEEEEEvNT_6ParamsE$_ZZN4cute13to_mixed_bitsINS_5tupleIJNS1_IJNS_1CILi4EEENS2_ILi8EEEEEES3_NS2_ILi1EEEEEENS1_IJNS1_IJNS2_ILi0EEENS2_ILi64EEEEEES8_S8_EEENS1_IJNS1_IJiiEEEiS8_EEEEEDaRKT_RKT0_RKT1_ENKUlDpRKT_E_clIJNS_9MixedBitsILj0ELj448EEENS2_ILj0EEESV_EEEDaSQ_)
        /*18e9c*/ 	.word	0x00000000


	//----- nvinfo : EIATTR_FRAME_SIZE
	.align		4
.L_17018:
        /*18ea0*/ 	.byte	0x04, 0x11
        /*18ea2*/ 	.short	(.L_17020 - .L_17019)
	.align		4
.L_17019:
        /*18ea4*/ 	.word	index@($_ZN7cutlass13device_kernelIN5flash19enable_sm80_to_sm89INS1_16FlashAttnBwdSm80INS1_25CollectiveMainloopBwdSm80ILi2ELi2EN4cute5tupleIJNS5_1CILi128EEES8_NS7_ILi64EEEEEENS_10bfloat16_tEfNS_4arch4Sm80ELb0ELb0ELb1ELb0ELb0ELb0ELb0ELb0ELi2ELi4ELi4ELi4ELb0EEENS1_24CollectiveEpilogueBwdGQAISA_fSD_Li256ELb0ELb0EEENS1_19SingleTileSchedulerILb0ELb0ELb0ELi128EEEEEEEEEvNT_6ParamsE$_ZZN4cute13to_mixed_bitsINS_5tupleIJNS1_IJNS_1CILi4EEENS2_ILi8EEEEEENS2_ILi2EEENS2_ILi1EEEEEENS1_IJNS1_IJNS2_ILi128EEENS2_ILi0EEEEEES4_SA_EEENS1_IJNS1_IJiiEEEiSA_EEEEEDaRKT_RKT0_RKT1_ENKUlRKT_RKT0_RKT1_E_clIS6_S4_iEEDaSQ_ST_SW_)
        /*18ea8*/ 	.word	0x00000000


	//----- nvinfo : EIATTR_FRAME_SIZE
	.align		4
.L_17020:
        /*18eac*/ 	.byte	0x04, 0x11
        /*18eae*/ 	.short	(.L_17022 - .L_17021)
	.align		4
.L_17021:
        /*18eb0*/ 	.word	index@($_ZN7cutlass13device_kernelIN5flash19enable_sm80_to_sm89INS1_16FlashAttnBwdSm80INS1_25CollectiveMainloopBwdSm80ILi2ELi2EN4cute5tupleIJNS5_1CILi128EEES8_NS7_ILi64EEEEEENS_10bfloat16_tEfNS_4arch4Sm80ELb0ELb0ELb1ELb0ELb0ELb0ELb0ELb0ELi2ELi4ELi4ELi4ELb0EEENS1_24CollectiveEpilogueBwdGQAISA_fSD_Li256ELb0ELb0EEENS1_19SingleTileSchedulerILb0ELb0ELb0ELi128EEEEEEEEEvNT_6ParamsE$_ZZN4cute13to_mixed_bitsINS_5tupleIJNS1_IJNS_1CILi4EEENS2_ILi8EEEEEENS2_ILi2EEENS2_ILi1EEEEEENS1_IJNS1_IJNS2_ILi128EEENS2_ILi0EEEEEES4_SA_EEENS1_IJNS1_IJiiEEEiSA_EEEEEDaRKT_RKT0_RKT1_ENKUlRKT_RKT0_RKT1_E_clIS5_SB_SD_EEDaSQ_ST_SW_)
        /*18eb4*/ 	.word	0x00000000


	//----- nvinfo : EIATTR_FRAME_SIZE
	.align		4
.L_17022:
        /*18eb8*/ 	.byte	0x04, 0x11
        /*18eba*/ 	.short	(.L_17024 - .L_17023)
	.align		4
.L_17023:
        /*18ebc*/ 	.word	index@($_ZN7cutlass13device_kernelIN5flash19enable_sm80_to_sm89INS1_16FlashAttnBwdSm80INS1_25CollectiveMainloopBwdSm80ILi2ELi2EN4cute5tupleIJNS5_1CILi128EEES8_NS7_ILi64EEEEEENS_10bfloat16_tEfNS_4arch4Sm80ELb0ELb0ELb1ELb0ELb0ELb0ELb0ELb0ELi2ELi4ELi4ELi4ELb0EEENS1_24CollectiveEpilogueBwdGQAISA_fSD_Li256ELb0ELb0EEENS1_19SingleTileSchedulerILb0ELb0ELb0ELi128EEEEEEEEEvNT_6ParamsE$_ZZN4cute13to_mixed_bitsINS_5tupleIJNS1_IJNS_1CILi4EEENS2_ILi8EEEEEENS2_ILi2EEENS2_ILi1EEEEEENS1_IJNS1_IJNS2_ILi128EEENS2_ILi0EEEEEES4_SA_EEENS1_IJNS1_IJiiEEEiSA_EEEEEDaRKT_RKT0_RKT1_ENKUlDpRKT_E_clIJNS_9MixedBitsILj0ELj384EEENSU_ILj0ELj8EEENS2_ILj0EEEEEEDaSR_)
        /*18ec0*/ 	.word	0x00000000


	//----- nvinfo : EIATTR_FRAME_SIZE
	.align		4
.L_17024:
        /*18ec4*/ 	.byte	0x04, 0x11
        /*18ec6*/ 	.short	(.L_17026 - .L_17025)
	.align		4
.L_17025:
        /*18ec8*/ 	.word	index@($_ZN7cutlass13device_kernelIN5flash19enable_sm80_to_sm89INS1_16FlashAttnBwdSm80INS1_25CollectiveMainloopBwdSm80ILi2ELi2EN4cute5tupleIJNS5_1CILi128EEES8_NS7_ILi64EEEEEENS_10bfloat16_tEfNS_4arch4Sm80ELb0ELb0ELb1ELb0ELb0ELb0ELb0ELb0ELi2ELi4ELi4ELi4ELb0EEENS1_24CollectiveEpilogueBwdGQAISA_fSD_Li256ELb0ELb0EEENS1_19SingleTileSchedulerILb0ELb0ELb0ELi128EEEEEEEEEvNT_6ParamsE$_ZZN4cute13to_mixed_bitsINS_5tupleIJNS1_IJNS_1CILi4EEENS2_ILi8EEEEEENS2_ILi2EEENS2_ILi1EEEEEENS1_IJNS1_IJNS2_ILi0EEENS2_ILi64EEEEEES9_S9_EEENS1_IJNS1_IJiiEEEiS9_EEEEEDaRKT_RKT0_RKT1_ENKUlRKT_RKT0_RKT1_E_clIS5_SB_SD_EEDaSQ_ST_SW_)
        /*18ecc*/ 	.word	0x00000000


	//----- nvinfo : EIATTR_FRAME_SIZE
	.align		4
.L_17026:
        /*18ed0*/ 	.byte	0x04, 0x11
        /*18ed2*/ 	.short	(.L_17028 - .L_17027)
	.align		4
.L_17027:
        /*18ed4*/ 	.word	index@($_ZN7cutlass13device_kernelIN5flash19enable_sm80_to_sm89INS1_16FlashAttnBwdSm80INS1_25CollectiveMainloopBwdSm80ILi2ELi2EN4cute5tupleIJNS5_1CILi128EEES8_NS7_ILi64EEEEEENS_10bfloat16_tEfNS_4arch4Sm80ELb0ELb0ELb1ELb0ELb0ELb0ELb0ELb0ELi2ELi4ELi4ELi4ELb0EEENS1_24CollectiveEpilogueBwdGQAISA_fSD_Li256ELb0ELb0EEENS1_19SingleTileSchedulerILb0ELb0ELb0ELi128EEEEEEEEEvNT_6ParamsE$_ZZN4cute13to_mixed_bitsINS_5tupleIJNS1_IJNS_1CILi4EEENS2_ILi8EEEEEENS2_ILi2EEENS2_ILi1EEEEEENS1_IJNS1_IJNS2_ILi0EEENS2_ILi64EEEEEES9_S9_EEENS1_IJNS1_IJiiEEEiS9_EEEEEDaRKT_RKT0_RKT1_ENKUlDpRKT_E_clIJNS_9MixedBitsILj0ELj448EEENS2_ILj0EEESW_EEEDaSR_)
        /*18ed8*/ 	.word	0x00000000


	//----- nvinfo : EIATTR_FRAME_SIZE
	.align		4
.L_17028:
        /*18edc*/ 	.byte	0x04, 0x11
        /*18ede*/ 	.short	(.L_17030 - .L_17029)
	.align		4
.L_17029:
        /*18ee0*/ 	.word	index@($_ZN7cutlass13device_kernelIN5flash19enable_sm80_to_sm89INS1_16FlashAttnBwdSm80INS1_25CollectiveMainloopBwdSm80ILi2ELi2EN4cute5tupleIJNS5_1CILi128EEES8_NS7_ILi64EEEEEENS_10bfloat16_tEfNS_4arch4Sm80ELb0ELb0ELb1ELb0ELb0ELb0ELb0ELb0ELi2ELi4ELi4ELi4ELb0EEENS1_24CollectiveEpilogueBwdGQAISA_fSD_Li256ELb0ELb0EEENS1_19SingleTileSchedulerILb0ELb0ELb0ELi128EEEEEEEEEvNT_6ParamsE$_ZZN4cute12filter_tupleINS_5tupleIJiNS_1CILi0EEEEEES4_ZNS_6detail9lift_diceIS4_S4_EEDaRKT_RKT0_EUlRKT_RKT0_E_EEDaS9_SC_OT1_ENKUlDpSF_E_clIJNS1_IJiEEENS1_IJS3_EEEEEEDaSM_)
        /*18ee4*/ 	.word	0x00000000


	//----- nvinfo : EIATTR_FRAME_SIZE
	.align		4
.L_17030:
        /*18ee8*/ 	.byte	0x04, 0x11
        /*18eea*/ 	.short	(.L_17032 - .L_17031)
	.align		4
.L_17031:
        /*18eec*/ 	.word	index@($_ZN7cutlass13device_kernelIN5flash19enable_sm80_to_sm89INS1_16FlashAttnBwdSm80INS1_25CollectiveMainloopBwdSm80ILi2ELi2EN4cute5tupleIJNS5_1CILi128EEES8_NS7_ILi64EEEEEENS_10bfloat16_tEfNS_4arch4Sm80ELb0ELb0ELb1ELb0ELb0ELb0ELb0ELb0ELi2ELi4ELi4ELi4ELb0EEENS1_24CollectiveEpilogueBwdGQAISA_fSD_Li256ELb0ELb0EEENS1_19SingleTileSchedulerILb0ELb0ELb0ELi128EEEEEEEEEvNT_6ParamsE$_ZZN4cute12filter_tupleINS_5tupleIJiNS1_IJiNS_1CILi0EEEEEEEEES5_ZNS_6detail9lift_diceIS5_S5_EEDaRKT_RKT0_EUlRKT_RKT0_E_EEDaSA_SD_OT1_ENKUlDpSG_E_clIJNS1_IJiEEES4_EEEDaSN_)
        /*18ef0*/ 	.word	0x00000000


	//----- nvinfo : EIATTR_FRAME_SIZE
	.align		4
.L_17032:
        /*18ef4*/ 	.byte	0x04, 0x11
        /*18ef6*/ 	.short	(.L_17034 - .L_17033)
	.align		4
.L_17033:
        /*18ef8*/ 	.word	index@($_ZN7cutlass13device_kernelIN5flash19enable_sm80_to_sm89INS1_16FlashAttnBwdSm80INS1_25CollectiveMainloopBwdSm80ILi2ELi2EN4cute5tupleIJNS5_1CILi128EEES8_NS7_ILi64EEEEEENS_10bfloat16_tEfNS_4arch4Sm80ELb0ELb0ELb1ELb0ELb0ELb0ELb0ELb0ELi2ELi4ELi4ELi4ELb0EEENS1_24CollectiveEpilogueBwdGQAISA_fSD_Li256ELb0ELb0EEENS1_19SingleTileSchedulerILb0ELb0ELb0ELi128EEEEEEEEEvNT_6ParamsE$_ZZN4cute12filter_tupleINS_5tupleIJNS_1CILi4096EEENS1_IJiiEEEEEEZNS_16flatten_to_tupleIS5_EEDaRKT_EUlRKT_E_EEDaS9_OT0_ENKUlDpSC_E_clIJNS1_IJS3_EEES4_EEEDaSG_)
        /*18efc*/ 	.word	0x00000000


	//----- nvinfo : EIATTR_FRAME_SIZE
	.align		4
.L_17034:
        /*18f00*/ 	.byte	0x04, 0x11
        /*18f02*/ 	.short	(.L_17036 - .L_17035)
	.align		4
.L_17035:
        /*18f04*/ 	.word	index@($_ZN7cutlass13device_kernelIN5flash19enable_sm80_to_sm89INS1_16FlashAttnBwdSm80INS1_25CollectiveMainloopBwdSm80ILi2ELi2EN4cute5tupleIJNS5_1CILi128EEES8_NS7_ILi64EEEEEENS_10bfloat16_tEfNS_4arch4Sm80ELb0ELb0ELb1ELb0ELb0ELb0ELb0ELb0ELi2ELi4ELi4ELi4ELb0EEENS1_24CollectiveEpilogueBwdGQAISA_fSD_Li256ELb0ELb0EEENS1_19SingleTileSchedulerILb0ELb0ELb0ELi128EEEEEEEEEvNT_6ParamsE$_ZZN4cute12filter_tupleINS_5tupleIJNS_1CILi4096EEENS1_IJNS1_IJiiEEENS2_ILi8192EEEEEEEEEZNS_16flatten_to_tupleIS7_EEDaRKT_EUlRKT_E_EEDaSB_OT0_ENKUlDpSE_E_clIJNS1_IJS3_EEENS1_IJiiS5_EEEEEEDaSI_)
        /*18f08*/ 	.word	0x00000000


	//----- nvinfo : EIATTR_FRAME_SIZE
	.align		4
.L_17036:
        /*18f0c*/ 	.byte	0x04, 0x11
        /*18f0e*/ 	.short	(.L_17038 - .L_17037)
	.align		4
.L_17037:
        /*18f10*/ 	.word	index@($_ZN7cutlass13device_kernelIN5flash19enable_sm80_to_sm89INS1_16FlashAttnBwdSm80INS1_25CollectiveMainloopBwdSm80ILi2ELi2EN4cute5tupleIJNS5_1CILi128EEES8_NS7_ILi64EEEEEENS_10bfloat16_tEfNS_4arch4Sm80ELb0ELb0ELb1ELb0ELb0ELb0ELb0ELb0ELi2ELi4ELi4ELi4ELb0EEENS1_24CollectiveEpilogueBwdGQAISA_fSD_Li256ELb0ELb0EEENS1_19SingleTileSchedulerILb0ELb0ELb0ELi128EEEEEEEEEvNT_6ParamsE$_ZZN4cute12filter_tupleINS_5tupleIJNS_1CILi1EEENS1_IJiiiEEENS2_ILi64EEENS1_IJNS2_ILi72EEENS2_ILi144EEENS2_ILi288EEEEEENS2_ILi512EEEEEEZNS_7flattenISB_EEDaRKT_EUlRKT_E_EEDaSF_OT0_ENKUlDpSI_E_clIJNS1_IJS3_EEES4_NS1_IJS5_EEES9_NS1_IJSA_EEEEEEDaSM_)
        /*18f14*/ 	.word	0x00000000


	//----- nvinfo : EIATTR_FRAME_SIZE
	.align		4
.L_17038:
        /*18f18*/ 	.byte	0x04, 0x11
        /*18f1a*/ 	.short	(.L_17040 - .L_17039)
	.align		4
.L_17039:
        /*18f1c*/ 	.word	index@($_ZN7cutlass13device_kernelIN5flash19enable_sm80_to_sm89INS1_16FlashAttnBwdSm80INS1_25CollectiveMainloopBwdSm80ILi2ELi2EN4cute5tupleIJNS5_1CILi128EEES8_NS7_ILi64EEEEEENS_10bfloat16_tEfNS_4arch4Sm80ELb0ELb0ELb1ELb0ELb0ELb0ELb0ELb0ELi2ELi4ELi4ELi4ELb0EEENS1_24CollectiveEpilogueBwdGQAISA_fSD_Li256ELb0ELb0EEENS1_19SingleTileSchedulerILb0ELb0ELb0ELi128EEEEEEEEEvNT_6ParamsE$_ZZN4cute12filter_tupleINS_5tupleIJNS_1CILi1EEENS1_IJNS2_ILi8EEEiiEEENS2_ILi64EEENS1_IJiNS2_ILi144EEENS2_ILi288EEEEEENS2_ILi512EEEEEEZNS_7flattenISB_EEDaRKT_EUlRKT_E_EEDaSF_OT0_ENKUlDpSI_E_clIJNS1_IJS3_EEES5_NS1_IJS6_EEES9_NS1_IJSA_EEEEEEDaSM_)
        /*18f20*/ 	.word	0x00000000


	//----- nvinfo : EIATTR_FRAME_SIZE
	.align		4
.L_17040:
        /*18f24*/ 	.byte	0x04, 0x11
        /*18f26*/ 	.short	(.L_17042 - .L_17041)
	.align		4
.L_17041:
        /*18f28*/ 	.word	index@($_ZN7cutlass13device_kernelIN5flash19enable_sm80_to_sm89INS1_16FlashAttnBwdSm80INS1_25CollectiveMainloopBwdSm80ILi2ELi2EN4cute5tupleIJNS5_1CILi128EEES8_NS7_ILi64EEEEEENS_10bfloat16_tEfNS_4arch4Sm80ELb0ELb0ELb1ELb0ELb0ELb0ELb0ELb0ELi2ELi4ELi4ELi4ELb0EEENS1_24CollectiveEpilogueBwdGQAISA_fSD_Li256ELb0ELb0EEENS1_19SingleTileSchedulerILb0ELb0ELb0ELi128EEEEEEEEEvNT_6ParamsE$_ZZN4cute12filter_tupleINS_5tupleIJNS_1CILi1024EEENS1_IJiiEEEEEEZNS_16flatten_to_tupleIS5_EEDaRKT_EUlRKT_E_EEDaS9_OT0_ENKUlDpSC_E_clIJNS1_IJS3_EEES4_EEEDaSG_)
        /*18f2c*/ 	.word	0x00000000


	//----- nvinfo : EIATTR_FRAME_SIZE
	.align		4
.L_17042:
        /*18f30*/ 	.byte	0x04, 0x11
        /*18f32*/ 	.short	(.L_17044 - .L_17043)
	.align		4
.L_17043:
        /*18f34*/ 	.word	index@($_ZN7cutlass13device_kernelIN5flash19enable_sm80_to_sm89INS1_16FlashAttnBwdSm80INS1_25CollectiveMainloopBwdSm80ILi2ELi2EN4cute5tupleIJNS5_1CILi128EEES8_NS7_ILi64EEEEEENS_10bfloat16_tEfNS_4arch4Sm80ELb0ELb0ELb1ELb0ELb0ELb0ELb0ELb0ELi2ELi4ELi4ELi4ELb0EEENS1_24CollectiveEpilogueBwdGQAISA_fSD_Li256ELb0ELb0EEENS1_19SingleTileSchedulerILb0ELb0ELb0ELi128EEEEEEEEEvNT_6ParamsE$_ZZN4cute12filter_tupleINS_5tupleIJNS_1CILi0EEENS_10UnderscoreEEEENS1_IJNS1_IJS3_S3_EEEiEEEZNS_6detail10lift_sliceIS5_S7_EEDaRKT_RKT0_EUlRKT_RKT0_E_EEDaSC_SF_OT1_ENKUlDpSI_E_clIJNS1_IJEEENS1_IJiEEEEEEDaSP_)
        /*18f38*/ 	.word	0x00000000


	//----- nvinfo : EIATTR_FRAME_SIZE
	.align		4
.L_17044:
        /*18f3c*/ 	.byte	0x04, 0x11
        /*18f3e*/ 	.short	(.L_17046 - .L_17045)
	.align		4
.L_17045:
        /*18f40*/ 	.word	index@($_ZN7cutlass13device_kernelIN5flash19enable_sm80_to_sm89INS1_16FlashAttnBwdSm80INS1_25CollectiveMainloopBwdSm80ILi2ELi2EN4cute5tupleIJNS5_1CILi128EEES8_NS7_ILi64EEEEEENS_10bfloat16_tEfNS_4arch4Sm80ELb0ELb0ELb1ELb0ELb0ELb0ELb0ELb0ELi2ELi4ELi4ELi4ELb0EEENS1_24CollectiveEpilogueBwdGQAISA_fSD_Li256ELb0ELb0EEENS1_19SingleTileSchedulerILb0ELb0ELb0ELi128EEEEEEEEEvNT_6ParamsE$_ZZN4cute12filter_tupleINS_5tupleIJNS_1CILi0EEENS1_IJNS2_ILi1EEENS2_ILi512EEEiEEEEEEZNS_16flatten_to_tupleIS7_EEDaRKT_EUlRKT_E_EEDaSB_OT0_ENKUlDpSE_E_clIJNS1_IJS3_EEES6_EEEDaSI_)
        /*18f44*/ 	.word	0x00000000


	//----- nvinfo : EIATTR_FRAME_SIZE
	.align		4
.L_17046:
        /*18f48*/ 	.byte	0x04, 0x11
        /*18f4a*/ 	.short	(.L_17048 - .L_17047)
	.align		4
.L_17047:
        /*18f4c*/ 	.word	index@($_ZN7cutlass13device_kernelIN5flash19enable_sm80_to_sm89INS1_16FlashAttnBwdSm80INS1_25CollectiveMainloopBwdSm80ILi2ELi2EN4cute5tupleIJNS5_1CILi128EEES8_NS7_ILi64EEEEEENS_10bfloat16_tEfNS_4arch4Sm80ELb0ELb0ELb1ELb0ELb0ELb0ELb0ELb0ELi2ELi4ELi4ELi4ELb0EEENS1_24CollectiveEpilogueBwdGQAISA_fSD_Li256ELb0ELb0EEENS1_19SingleTileSchedulerILb0ELb0ELb0ELi128EEEEEEEEEvNT_6ParamsE$_ZZN4cute12filter_tupleINS_5tupleIJNS_10UnderscoreES2_iEEENS1_IJNS1_IJNS_1CILi1EEENS4_ILi0EEEEEEiNS4_ILi1024EEEEEEZNS_5sliceIS3_S9_EEDaRKT_RKT0_EUlRKT_RKT0_E_EEDaSD_SG_OT1_ENKUlDpSJ_E_clIJNS1_IJS7_EEENS1_IJiEEENS1_IJEEEEEEDaSQ_)
        /*18f50*/ 	.word	0x00000000


	//----- nvinfo : EIATTR_FRAME_SIZE
	.align		4
.L_17048:
        /*18f54*/ 	.byte	0x04, 0x11
        /*18f56*/ 	.short	(.L_17050 - .L_17049)
	.align		4
.L_17049:
        /*18f58*/ 	.word	index@($_ZN7cutlass13device_kernelIN5flash19enable_sm80_to_sm89INS1_16FlashAttnBwdSm80INS1_25CollectiveMainloopBwdSm80ILi2ELi2EN4cute5tupleIJNS5_1CILi128EEES8_NS7_ILi64EEEEEENS_10bfloat16_tEfNS_4arch4Sm80ELb0ELb0ELb1ELb0ELb0ELb0ELb0ELb0ELi2ELi4ELi4ELi4ELb0EEENS1_24CollectiveEpilogueBwdGQAISA_fSD_Li256ELb0ELb0EEENS1_19SingleTileSchedulerILb0ELb0ELb0ELi128EEEEEEEEEvNT_6ParamsE$_ZZN4cute12filter_tupleINS_5tupleIJNS_10UnderscoreES2_S2_iEEENS1_IJNS1_IJNS_1CILi1EEENS4_ILi0EEEEEElS6_lEEEZNS_5sliceIS3_S8_EEDaRKT_RKT0_EUlRKT_RKT0_E_EEDaSC_SF_OT1_ENKUlDpSI_E_clIJNS1_IJS7_EEENS1_IJlEEENS1_IJS6_EEENS1_IJEEEEEEDaSP_)
        /*18f5c*/ 	.word	0x00000000


	//----- nvinfo : EIATTR_FRAME_SIZE
	.align		4
.L_17050:
        /*18f60*/ 	.byte	0x04, 0x11
        /*18f62*/ 	.short	(.L_17052 - .L_17051)
	.align		4
.L_17051:
        /*18f64*/ 	.word	index@($_ZN7cutlass13device_kernelIN5flash19enable_sm80_to_sm89INS1_16FlashAttnBwdSm80INS1_25CollectiveMainloopBwdSm80ILi2ELi2EN4cute5tupleIJNS5_1CILi128EEES8_NS7_ILi64EEEEEENS_10bfloat16_tEfNS_4arch4Sm80ELb0ELb0ELb1ELb0ELb0ELb0ELb0ELb0ELi2ELi4ELi4ELi4ELb0EEENS1_24CollectiveEpilogueBwdGQAISA_fSD_Li256ELb0ELb0EEENS1_19SingleTileSchedulerILb0ELb0ELb0ELi128EEEEEEEEEvNT_6ParamsE$_ZZN4cute12filter_tupleINS_5tupleIJNS_10UnderscoreES2_S2_iEEENS1_IJNS1_IJNS_1CILi1EEENS4_ILi0EEEEEEiNS4_ILi1024EEENS4_ILi8192EEEEEEZNS_5sliceIS3_SA_EEDaRKT_RKT0_EUlRKT_RKT0_E_EEDaSE_SH_OT1_ENKUlDpSK_E_clIJNS1_IJS7_EEENS1_IJiEEENS1_IJS8_EEENS1_IJEEEEEEDaSR_)
        /*18f68*/ 	.word	0x00000000


	//----- nvinfo : EIATTR_FRAME_SIZE
	.align		4
.L_17052:
        /*18f6c*/ 	.byte	0x04, 0x11
        /*18f6e*/ 	.short	(.L_17054 - .L_17053)
	.align		4
.L_17053:
        /*18f70*/ 	.word	index@($_ZN7cutlass13device_kernelIN5flash19enable_sm80_to_sm89INS1_16FlashAttnBwdSm80INS1_25CollectiveMainloopBwdSm80ILi2ELi2EN4cute5tupleIJNS5_1CILi128EEES8_NS7_ILi64EEEEEENS_10bfloat16_tEfNS_4arch4Sm80ELb0ELb0ELb1ELb0ELb0ELb0ELb0ELb0ELi2ELi4ELi4ELi4ELb0EEENS1_24CollectiveEpilogueBwdGQAISA_fSD_Li256ELb0ELb0EEENS1_19SingleTileSchedulerILb0ELb0ELb0ELi128EEEEEEEEEvNT_6ParamsE$_ZZN4cute12filter_tupleINS_5tupleIJNS_10UnderscoreES2_S2_iEEENS1_IJNS1_IJNS_1CILi1EEENS4_ILi0EEEEEENS4_ILi4096EEENS1_IJiiEEENS1_IJS6_NS4_ILi8192EEEEEEEEEZNS_5sliceIS3_SC_EEDaRKT_RKT0_EUlRKT_RKT0_E_EEDaSG_SJ_OT1_ENKUlDpSM_E_clIJNS1_IJS7_EEENS1_IJS8_EEENS1_IJS9_EEENS1_IJEEEEEEDaST_)
        /*18f74*/ 	.word	0x00000000


	//----- nvinfo : EIATTR_FRAME_SIZE
	.align		4
.L_17054:
        /*18f78*/ 	.byte	0x04, 0x11
        /*18f7a*/ 	.short	(.L_17056 - .L_17055)
	.align		4
.L_17055:
        /*18f7c*/ 	.word	index@($_ZN7cutlass13device_kernelIN5flash19enable_sm80_to_sm89INS1_16FlashAttnBwdSm80INS1_25CollectiveMainloopBwdSm80ILi2ELi2EN4cute5tupleIJNS5_1CILi128EEES8_NS7_ILi64EEEEEENS_10bfloat16_tEfNS_4arch4Sm80ELb0ELb0ELb1ELb0ELb0ELb0ELb0ELb0ELi2ELi4ELi4ELi4ELb0EEENS1_24CollectiveEpilogueBwdGQAISA_fSD_Li256ELb0ELb0EEENS1_19SingleTileSchedulerILb0ELb0ELb0ELi128EEEEEEEEEvNT_6ParamsE$_ZZN4cute12filter_tupleINS_5tupleIJNS_10UnderscoreES2_NS_1CILi0EEEEEENS1_IJNS1_IJNS3_ILi1EEES4_EEEiNS3_ILi1024EEEEEEZNS_5sliceIS5_S9_EEDaRKT_RKT0_EUlRKT_RKT0_E_EEDaSD_SG_OT1_ENKUlDpSJ_E_clIJNS1_IJS7_EEENS1_IJiEEENS1_IJEEEEEEDaSQ_)
        /*18f80*/ 	.word	0x00000000


	//----- nvinfo : EIATTR_FRAME_SIZE
	.align		4
.L_17056:
        /*18f84*/ 	.byte	0x04, 0x11
        /*18f86*/ 	.short	(.L_17058 - .L_17057)
	.align		4
.L_17057:
        /*18f88*/ 	.word	index@($_ZN7cutlass13device_kernelIN5flash19enable_sm80_to_sm89INS1_16FlashAttnBwdSm80INS1_25CollectiveMainloopBwdSm80ILi2ELi2EN4cute5tupleIJNS5_1CILi128EEES8_NS7_ILi64EEEEEENS_10bfloat16_tEfNS_4arch4Sm80ELb0ELb0ELb1ELb0ELb0ELb0ELb0ELb0ELi2ELi4ELi4ELi4ELb0EEENS1_24CollectiveEpilogueBwdGQAISA_fSD_Li256ELb0ELb0EEENS1_19SingleTileSchedulerILb0ELb0ELb0ELi128EEEEEEEEEvNT_6ParamsE$_ZZN4cute12filter_tupleINS_5tupleIJNS1_IJiiEEENS_1CILi8192EEEEEEZNS_16flatten_to_tupleIS5_EEDaRKT_EUlRKT_E_EEDaS9_OT0_ENKUlDpSC_E_clIJS2_NS1_IJS4_EEEEEEDaSG_)
        /*18f8c*/ 	.word	0x00000000


	//----- nvinfo : EIATTR_FRAME_SIZE
	.align		4
.L_17058:
        /*18f90*/ 	.byte	0x04, 0x11
        /*18f92*/ 	.short	(.L_17060 - .L_17059)
	.align		4
.L_17059:
        /*18f94*/ 	.word	index@($_ZN7cutlass13device_kernelIN5flash19enable_sm80_to_sm89INS1_16FlashAttnBwdSm80INS1_25CollectiveMainloopBwdSm80ILi2ELi2EN4cute5tupleIJNS5_1CILi128EEES8_NS7_ILi64EEEEEENS_10bfloat16_tEfNS_4arch4Sm80ELb0ELb0ELb1ELb0ELb0ELb0ELb0ELb0ELi2ELi4ELi4ELi4ELb0EEENS1_24CollectiveEpilogueBwdGQAISA_fSD_Li256ELb0ELb0EEENS1_19SingleTileSchedulerILb0ELb0ELb0ELi128EEEEEEEEEvNT_6ParamsE$_ZZN4cute12filter_tupleINS_5tupleIJNS1_IJiiEEENS_1CILi1024EEEEEEZNS_16flatten_to_tupleIS5_EEDaRKT_EUlRKT_E_EEDaS9_OT0_ENKUlDpSC_E_clIJS2_NS1_IJS4_EEEEEEDaSG_)
        /*18f98*/ 	.word	0x00000000


	//----- nvinfo : EIATTR_FRAME_SIZE
	.align		4
.L_17060:
        /*18f9c*/ 	.byte	0x04, 0x11
        /*18f9e*/ 	.short	(.L_17062 - .L_17061)
	.align		4
.L_17061:
        /*18fa0*/ 	.word	index@($_ZN7cutlass13device_kernelIN5flash19enable_sm80_to_sm89INS1_16FlashAttnBwdSm80INS1_25CollectiveMainloopBwdSm80ILi2ELi2EN4cute5tupleIJNS5_1CILi128EEES8_NS7_ILi64EEEEEENS_10bfloat16_tEfNS_4arch4Sm80ELb0ELb0ELb1ELb0ELb0ELb0ELb0ELb0ELi2ELi4ELi4ELi4ELb0EEENS1_24CollectiveEpilogueBwdGQAISA_fSD_Li256ELb0ELb0EEENS1_19SingleTileSchedulerILb0ELb0ELb0ELi128EEEEEEEEEvNT_6ParamsE$_ZZN4cute12filter_tupleINS_5tupleIJNS1_IJiNS1_IJiNS_1CILi0EEEEEEEEENS1_IJNS_10UnderscoreENS1_IJS6_S6_EEEEEEEEES9_ZNS_4diceIS9_S9_EEDaRKT_RKT0_EUlRKT_RKT0_E_EEDaSD_SG_OT1_ENKUlDpSJ_E_clIJNS1_IJiiS3_EEENS1_IJEEEEEEDaSQ_)
        /*18fa4*/ 	.word	0x00000000


	//----- nvinfo : EIATTR_FRAME_SIZE
	.align		4
.L_17062:
        /*18fa8*/ 	.byte	0x04, 0x11
        /*18faa*/ 	.short	(.L_17064 - .L_17063)
	.align		4
.L_17063:
        /*18fac*/ 	.word	index@($_ZN7cutlass13device_kernelIN5flash19enable_sm80_to_sm89INS1_16FlashAttnBwdSm80INS1_25CollectiveMainloopBwdSm80ILi2ELi2EN4cute5tupleIJNS5_1CILi128EEES8_NS7_ILi64EEEEEENS_10bfloat16_tEfNS_4arch4Sm80ELb0ELb0ELb1ELb0ELb0ELb0ELb0ELb0ELi2ELi4ELi4ELi4ELb0EEENS1_24CollectiveEpilogueBwdGQAISA_fSD_Li256ELb0ELb0EEENS1_19SingleTileSchedulerILb0ELb0ELb0ELi128EEEEEEEEEvNT_6ParamsE$_ZZN4cute12filter_tupleINS_5tupleIJNS1_IJNS_1CILi0EEENS1_IJNS2_ILi1EEENS2_ILi512EEEiEEEEEENS2_ILi4096EEENS1_IJiNS2_ILi8192EEEEEEEEEZNS_7flattenISB_EEDaRKT_EUlRKT_E_EEDaSF_OT0_ENKUlDpSI_E_clIJNS1_IJS3_S4_S5_iEEENS1_IJS8_EEESA_EEEDaSM_)
        /*18fb0*/ 	.word	0x00000000


	//----- nvinfo : EIATTR_FRAME_SIZE
	.align		4
.L_17064:
        /*18fb4*/ 	.byte	0x04, 0x11
        /*18fb6*/ 	.short	(.L_17066 - .L_17065)
	.align		4
.L_17065:
        /*18fb8*/ 	.word	index@($_ZN7cutlass13device_kernelIN5flash19enable_sm80_to_sm89INS1_16FlashAttnBwdSm80INS1_25CollectiveMainloopBwdSm80ILi2ELi2EN4cute5tupleIJNS5_1CILi128EEES8_NS7_ILi64EEEEEENS_10bfloat16_tEfNS_4arch4Sm80ELb0ELb0ELb1ELb0ELb0ELb0ELb0ELb0ELi2ELi4ELi4ELi4ELb0EEENS1_24CollectiveEpilogueBwdGQAISA_fSD_Li256ELb0ELb0EEENS1_19SingleTileSchedulerILb0ELb0ELb0ELi128EEEEEEEEEvNT_6ParamsE$_ZZN4cute12filter_tupleINS_5tupleIJNS1_IJNS_10UnderscoreENS_1CILi0EEEEEENS1_IJS4_S2_EEEEEENS1_IJNS1_IJNS1_IJNS3_ILi1EEES4_EEES4_EEENS1_IJNS1_IJS4_S4_EEEiEEEEEEZNS_5sliceIS7_SD_EEDaRKT_RKT0_EUlRKT_RKT0_E_EEDaSH_SK_OT1_ENKUlDpSN_E_clIJNS1_IJS9_EEENS1_IJiEEEEEEDaSU_)
        /*18fbc*/ 	.word	0x00000000


	//----- nvinfo : EIATTR_FRAME_SIZE
	.align		4
.L_17066:
        /*18fc0*/ 	.byte	0x04, 0x11
        /*18fc2*/ 	.short	(.L_17068 - .L_17067)
	.align		4
.L_17067:
        /*18fc4*/ 	.word	index@($_ZN7cutlass13device_kernelIN5flash19enable_sm80_to_sm89INS1_16FlashAttnBwdSm80INS1_25CollectiveMainloopBwdSm80ILi2ELi2EN4cute5tupleIJNS5_1CILi128EEES8_NS7_ILi64EEEEEENS_10bfloat16_tEfNS_4arch4Sm80ELb0ELb0ELb1ELb0ELb0ELb0ELb0ELb0ELi2ELi4ELi4ELi4ELb0EEENS1_24CollectiveEpilogueBwdGQAISA_fSD_Li256ELb0ELb0EEENS1_19SingleTileSchedulerILb0ELb0ELb0ELi128EEEEEEEEEvNT_6ParamsE$_ZN73_INTERNAL_24fd9406_37_flash_bwd_hdim64_bf16_softcap_sm80_cu_3fbc093a_29189atomicAddEPff)
        /*18fc8*/ 	.word	0x00000000


	//----- nvinfo : EIATTR_FRAME_SIZE
	.align		4
.L_17068:
        /*18fcc*/ 	.byte	0x04, 0x11
        /*18fce*/ 	.short	(.L_17070 - .L_17069)
	.align		4
.L_17069:
        /*18fd0*/ 	.word	index@($_ZN7cutlass13device_kernelIN5flash19enable_sm80_to_sm89INS1_16FlashAttnBwdSm80INS1_25CollectiveMainloopBwdSm80ILi2ELi2EN4cute5tupleIJNS5_1CILi128EEES8_NS7_ILi64EEEEEENS_10bfloat16_tEfNS_4arch4Sm80ELb0ELb0ELb1ELb0ELb0ELb0ELb0ELb0ELi2ELi4ELi4ELi4ELb0EEENS1_24CollectiveEpilogueBwdGQAISA_fSD_Li256ELb0ELb0EEENS1_19SingleTileSchedulerILb0ELb0ELb0ELi128EEEEEEEEEvNT_6ParamsE$_ZN73_INTERNAL_24fd9406_37_flash_bwd_hdim64_bf16_softcap_sm80_cu_3fbc093a_291824__cvta_generic_to_sharedEPKv)
        /*18fd4*/ 	.word	0x00000000


	//----- nvinfo : EIATTR_FRAME_SIZE
	.align		4
.L_17070:
        /*18fd8*/ 	.byte	0x04, 0x11
        /*18fda*/ 	.short	(.L_17072 - .L_17071)
	.align		4
.L_17071:
        /*18fdc*/ 	.word	index@($_ZN7cutlass13device_kernelIN5flash19enable_sm80_to_sm89INS1_16FlashAttnBwdSm80INS1_25CollectiveMainloopBwdSm80ILi2ELi2EN4cute5tupleIJNS5_1CILi128EEES8_NS7_ILi64EEEEEENS_10bfloat16_tEfNS_4arch4Sm80ELb0ELb0ELb1ELb0ELb0ELb0ELb0ELb0ELi2ELi4ELi4ELi4ELb0EEENS1_24CollectiveEpilogueBwdGQAISA_fSD_Li256ELb0ELb0EEENS1_19SingleTileSchedulerILb0ELb0ELb0ELi128EEEEEEEEEvNT_6ParamsE$_ZN4cute8smem_ptrIPjECI1NS_12iter_adaptorIS1_S2_EEES1_)
        /*18fe0*/ 	.word	0x00000000


	//----- nvinfo : EIATTR_FRAME_SIZE
	.align		4
.L_17072:
        /*18fe4*/ 	.byte	0x04, 0x11
        /*18fe6*/ 	.short	(.L_17074 - .L_17073)
	.align		4
.L_17073:
        /*18fe8*/ 	.word	index@($_ZN7cutlass13device_kernelIN5flash19enable_sm80_to_sm89INS1_16FlashAttnBwdSm80INS1_25CollectiveMainloopBwdSm80ILi2ELi2EN4cute5tupleIJNS5_1CILi128EEES8_NS7_ILi64EEEEEENS_10bfloat16_tEfNS_4arch4Sm80ELb0ELb0ELb1ELb0ELb0ELb0ELb0ELb0ELi2ELi4ELi4ELi4ELb0EEENS1_24CollectiveEpilogueBwdGQAISA_fSD_Li256ELb0ELb0EEENS1_19SingleTileSchedulerILb0ELb0ELb0ELi128EEEEEEEEEvNT_6ParamsE$_ZN4cute8smem_ptrIPfECI1NS_12iter_adaptorIS1_S2_EEES1_)
        /*18fec*/ 	.word	0x00000000


	//----- nvinfo : EIATTR_FRAME_SIZE
	.align		4
.L_17074:
        /*18ff0*/ 	.byte	0x04, 0x11
        /*18ff2*/ 	.short	(.L_17076 - .L_17075)
	.align		4
.L_17075:
        /*18ff4*/ 	.word	index@($_ZN7cutlass13device_kernelIN5flash19enable_sm80_to_sm89INS1_16FlashAttnBwdSm80INS1_25CollectiveMainloopBwdSm80ILi2ELi2EN4cute5tupleIJNS5_1CILi128EEES8_NS7_ILi64EEEEEENS_10bfloat16_tEfNS_4arch4Sm80ELb0ELb0ELb1ELb0ELb0ELb0ELb0ELb0ELi2ELi4ELi4ELi4ELb0EEENS1_24CollectiveEpilogueBwdGQAISA_fSD_Li256ELb0ELb0EEENS1_19SingleTileSchedulerILb0ELb0ELb0ELi128EEEEEEEEEvNT_6ParamsE$_ZN4cute8smem_ptrIPN7cutlass9uint128_tEECI1NS_12iter_adaptorIS3_S4_EEES3_)
        /*18ff8*/ 	.word	0x00000000


	//----- nvinfo : EIATTR_FRAME_SIZE
	.align		4
.L_17076:
        /*18ffc*/ 	.byte	0x04, 0x11
        /*18ffe*/ 	.short	(.L_17078 - .L_17077)
	.align		4
.L_17077:
        /*19000*/ 	.word	index@($_ZN7cutlass13device_kernelIN5flash19enable_sm80_to_sm89INS1_16FlashAttnBwdSm80INS1_25CollectiveMainloopBwdSm80ILi2ELi2EN4cute5tupleIJNS5_1CILi128EEES8_NS7_ILi64EEEEEENS_10bfloat16_tEfNS_4arch4Sm80ELb0ELb0ELb1ELb0ELb0ELb0ELb0ELb0ELi2ELi4ELi4ELi4ELb0EEENS1_24CollectiveEpilogueBwdGQAISA_fSD_Li256ELb0ELb0EEENS1_19SingleTileSchedulerILb0ELb0ELb0ELi128EEEEEEEEEvNT_6ParamsE$_ZN4cute8smem_ptrIPN7cutlass10bfloat16_tEECI1NS_12iter_adaptorIS3_S4_EEES3_)
        /*19004*/ 	.word	0x00000000


	//----- nvinfo : EIATTR_FRAME_SIZE
	.align		4
.L_17078:
        /*19008*/ 	.byte	0x04, 0x11
        /*1900a*/ 	.short	(.L_17080 - .L_17079)
	.align		4
.L_17079:
        /*1900c*/ 	.word	index@($_ZN7cutlass13device_kernelIN5flash19enable_sm80_to_sm89INS1_16FlashAttnBwdSm80INS1_25CollectiveMainloopBwdSm80ILi2ELi2EN4cute5tupleIJNS5_1CILi128EEES8_NS7_ILi64EEEEEENS_10bfloat16_tEfNS_4arch4Sm80ELb0ELb0ELb1ELb0ELb0ELb0ELb0ELb0ELi2ELi4ELi4ELi4ELb0EEENS1_24CollectiveEpilogueBwdGQAISA_fSD_Li256ELb0ELb0EEENS1_19SingleTileSchedulerILb0ELb0ELb0ELi128EEEEEEEEEvNT_6ParamsE$_ZN4cute8gmem_ptrIPfECI1NS_12iter_adaptorIS1_S2_EEES1_)
        /*19010*/ 	.word	0x00000000


	//----- nvinfo : EIATTR_FRAME_SIZE
	.align		4
.L_17080:
        /*19014*/ 	.byte	0x04, 0x11
        /*19016*/ 	.short	(.L_17082 - .L_17081)
	.align		4
.L_17081:
        /*19018*/ 	.word	index@($_ZN7cutlass13device_kernelIN5flash19enable_sm80_to_sm89INS1_16FlashAttnBwdSm80INS1_25CollectiveMainloopBwdSm80ILi2ELi2EN4cute5tupleIJNS5_1CILi128EEES8_NS7_ILi64EEEEEENS_10bfloat16_tEfNS_4arch4Sm80ELb0ELb0ELb1ELb0ELb0ELb0ELb0ELb0ELi2ELi4ELi4ELi4ELb0EEENS1_24CollectiveEpilogueBwdGQAISA_fSD_Li256ELb0ELb0EEENS1_19SingleTileSchedulerILb0ELb0ELb0ELi128EEEEEEEEEvNT_6ParamsE$_ZN4cute8gmem_ptrIPKfECI1NS_12iter_adaptorIS2_S3_EEES2_)
        /*1901c*/ 	.word	0x00000000


	//----- nvinfo : EIATTR_FRAME_SIZE
	.align		4
.L_17082:
        /*19020*/ 	.byte	0x04, 0x11
        /*19022*/ 	.short	(.L_17084 - .L_17083)
	.align		4
.L_17083:
        /*19024*/ 	.word	index@($_ZN7cutlass13device_kernelIN5flash19enable_sm80_to_sm89INS1_16FlashAttnBwdSm80INS1_25CollectiveMainloopBwdSm80ILi2ELi2EN4cute5tupleIJNS5_1CILi128EEES8_NS7_ILi64EEEEEENS_10bfloat16_tEfNS_4arch4Sm80ELb0ELb0ELb1ELb0ELb0ELb0ELb0ELb0ELi2ELi4ELi4ELi4ELb0EEENS1_24CollectiveEpilogueBwdGQAISA_fSD_Li256ELb0ELb0EEENS1_19SingleTileSchedulerILb0ELb0ELb0ELi128EEEEEEEEEvNT_6ParamsE$_ZN4cute8gmem_ptrIPKN7cutlass9uint128_tEECI1NS_12iter_adaptorIS4_S5_EEES4_)
        /*19028*/ 	.word	0x00000000


	//----- nvinfo : EIATTR_FRAME_SIZE
	.align		4
.L_17084:
        /*1902c*/ 	.byte	0x04, 0x11
        /*1902e*/ 	.short	(.L_17086 - .L_17085)
	.align		4
.L_17085:
        /*19030*/ 	.word	index@($_ZN7cutlass13device_kernelIN5flash19enable_sm80_to_sm89INS1_16FlashAttnBwdSm80INS1_25CollectiveMainloopBwdSm80ILi2ELi2EN4cute5tupleIJNS5_1CILi128EEES8_NS7_ILi64EEEEEENS_10bfloat16_tEfNS_4arch4Sm80ELb0ELb0ELb1ELb0ELb0ELb0ELb0ELb0ELi2ELi4ELi4ELi4ELb0EEENS1_24CollectiveEpilogueBwdGQAISA_fSD_Li256ELb0ELb0EEENS1_19SingleTileSchedulerILb0ELb0ELb0ELi128EEEEEEEEEvNT_6ParamsE$_ZN4cute8gmem_ptrIPKN7cutlass10bfloat16_tEECI1NS_12iter_adaptorIS4_S5_EEES4_)
        /*19034*/ 	.word	0x00000000


	//----- nvinfo : EIATTR_FRAME_SIZE
	.align		4
.L_17086:
        /*19038*/ 	.byte	0x04, 0x11
        /*1903a*/ 	.short	(.L_17088 - .L_17087)
	.align		4
.L_17087:
        /*1903c*/ 	.word	index@($_ZN7cutlass13device_kernelIN5flash19enable_sm80_to_sm89INS1_16FlashAttnBwdSm80INS1_25CollectiveMainloopBwdSm80ILi2ELi2EN4cute5tupleIJNS5_1CILi128EEES8_NS7_ILi64EEEEEENS_10bfloat16_tEfNS_4arch4Sm80ELb0ELb0ELb1ELb0ELb0ELb0ELb0ELb0ELi2ELi4ELi4ELi4ELb0EEENS1_24CollectiveEpilogueBwdGQAISA_fSD_Li256ELb0ELb0EEENS1_19SingleTileSchedulerILb0ELb0ELb0ELi128EEEEEEEEEvNT_6ParamsE$_ZN4cute5tupleIJiiEEC2ERKiS3_)
        /*19040*/ 	.word	0x00000000


	//----- nvinfo : EIATTR_FRAME_SIZE
	.align		4
.L_17088:
        /*19044*/ 	.byte	0x04, 0x11
        /*19046*/ 	.short	(.L_17090 - .L_17089)
	.align		4
.L_17089:
        /*19048*/ 	.word	index@($_ZN7cutlass13device_kernelIN5flash19enable_sm80_to_sm89INS1_16FlashAttnBwdSm80INS1_25CollectiveMainloopBwdSm80ILi2ELi2EN4cute5tupleIJNS5_1CILi128EEES8_NS7_ILi64EEEEEENS_10bfloat16_tEfNS_4arch4Sm80ELb0ELb0ELb1ELb0ELb0ELb0ELb0ELb0ELi2ELi4ELi4ELi4ELb0EEENS1_24CollectiveEpilogueBwdGQAISA_fSD_Li256ELb0ELb0EEENS1_19SingleTileSchedulerILb0ELb0ELb0ELi128EEEEEEEEEvNT_6ParamsE$_ZN4cute5tupleIJiNS_1CILi0EEEEEC2ERKiRKS2_)
        /*1904c*/ 	.word	0x00000000


	//----- nvinfo : EIATTR_FRAME_SIZE
	.align		4
.L_17090:
        /*19050*/ 	.byte	0x04, 0x11
        /*19052*/ 	.short	(.L_17092 - .L_17091)
	.align		4
.L_17091:
        /*19054*/ 	.word	index@($_ZN7cutlass13device_kernelIN5flash19enable_sm80_to_sm89INS1_16FlashAttnBwdSm80INS1_25CollectiveMainloopBwdSm80ILi2ELi2EN4cute5tupleIJNS5_1CILi128EEES8_NS7_ILi64EEEEEENS_10bfloat16_tEfNS_4arch4Sm80ELb0ELb0ELb1ELb0ELb0ELb0ELb0ELb0ELi2ELi4ELi4ELi4ELb0EEENS1_24CollectiveEpilogueBwdGQAISA_fSD_Li256ELb0ELb0EEENS1_19SingleTileSchedulerILb0ELb0ELb0ELi128EEEEEEEEEvNT_6ParamsE$_ZN4cute5tupleIJiEEC2ERKi)
        /*19058*/ 	.word	0x00000000


	//----- nvinfo : EIATTR_FRAME_SIZE
	.align		4
.L_17092:
        /*1905c*/ 	.byte	0x04, 0x11
        /*1905e*/ 	.short	(.L_17094 - .L_17093)
	.align		4
.L_17093:
        /*19060*/ 	.word	index@($_ZN7cutlass13device_kernelIN5flash19enable_sm80_to_sm89INS1_16FlashAttnBwdSm80INS1_25CollectiveMainloopBwdSm80ILi2ELi2EN4cute5tupleIJNS5_1CILi128EEES8_NS7_ILi64EEEEEENS_10bfloat16_tEfNS_4arch4Sm80ELb0ELb0ELb1ELb0ELb0ELb0ELb0ELb0ELi2ELi4ELi4ELi4ELb0EEENS1_24CollectiveEpilogueBwdGQAISA_fSD_Li256ELb0ELb0EEENS1_19SingleTileSchedulerILb0ELb0ELb0ELi128EEEEEEEEEvNT_6ParamsE$_ZN4cute5tupleIJNS_7SwizzleILi3ELi3ELi3EEENS_9MixedBitsILj0ELj432EEENS_6LayoutINS0_IJNS0_IJNS_1CILi2EEES7_S7_EEES7_NS6_ILi8EEEEEENS0_IJNS0_IJNS6_ILi64EEES9_NS6_ILi512EEEEEENS6_ILi8192EEENS6_ILi1024EEEEEEEEEEC2ERKS2_RKS4_RKSH_)
        /*19064*/ 	.word	0x00000000


	//----- nvinfo : EIATTR_FRAME_SIZE
	.align		4
.L_17094:
        /*19068*/ 	.byte	0x04, 0x11
        /*1906a*/ 	.short	(.L_17096 - .L_17095)
	.align		4
.L_17095:
        /*1906c*/ 	.word	index@($_ZN7cutlass13device_kernelIN5flash19enable_sm80_to_sm89INS1_16FlashAttnBwdSm80INS1_25CollectiveMainloopBwdSm80ILi2ELi2EN4cute5tupleIJNS5_1CILi128EEES8_NS7_ILi64EEEEEENS_10bfloat16_tEfNS_4arch4Sm80ELb0ELb0ELb1ELb0ELb0ELb0ELb0ELb0ELi2ELi4ELi4ELi4ELb0EEENS1_24CollectiveEpilogueBwdGQAISA_fSD_Li256ELb0ELb0EEENS1_19SingleTileSchedulerILb0ELb0ELb0ELi128EEEEEEEEEvNT_6ParamsE$_ZN4cute5tupleIJNS_1CILi2EEEiEEC2ERKS2_RKi)
        /*19070*/ 	.word	0x00000000


	//----- nvinfo : EIATTR_FRAME_SIZE
	.align		4
.L_17096:
        /*19074*/ 	.byte	0x04, 0x11
        /*19076*/ 	.short	(.L_17098 - .L_17097)
	.align		4
.L_17097:
        /*19078*/ 	.word	index@($_ZN7cutlass13device_kernelIN5flash19enable_sm80_to_sm89INS1_16FlashAttnBwdSm80INS1_25CollectiveMainloopBwdSm80ILi2ELi2EN4cute5tupleIJNS5_1CILi128EEES8_NS7_ILi64EEEEEENS_10bfloat16_tEfNS_4arch4Sm80ELb0ELb0ELb1ELb0ELb0ELb0ELb0ELb0ELi2ELi4ELi4ELi4ELb0EEENS1_24CollectiveEpilogueBwdGQAISA_fSD_Li256ELb0ELb0EEENS1_19SingleTileSchedulerILb0ELb0ELb0ELi128EEEEEEEEEvNT_6ParamsE$_ZN4cute5tupleIJNS_1CILi0EEEiEEC2ERKS2_RKi)
        /*1907c*/ 	.word	0x00000000


	//----- nvinfo : EIATTR_FRAME_SIZE
	.align		4
.L_17098:
        /*19080*/ 	.byte	0x04, 0x11
        /*19082*/ 	.short	(.L_17100 - .L_17099)
	.align		4
.L_17099:
        /*19084*/ 	.word	index@($_ZN7cutlass13device_kernelIN5flash19enable_sm80_to_sm89INS1_16FlashAttnBwdSm80INS1_25CollectiveMainloopBwdSm80ILi2ELi2EN4cute5tupleIJNS5_1CILi128EEES8_NS7_ILi64EEEEEENS_10bfloat16_tEfNS_4arch4Sm80ELb0ELb0ELb1ELb0ELb0ELb0ELb0ELb0ELi2ELi4ELi4ELi4ELb0EEENS1_24CollectiveEpilogueBwdGQAISA_fSD_Li256ELb0ELb0EEENS1_19SingleTileSchedulerILb0ELb0ELb0ELi128EEEEEEEEEvNT_6ParamsE$_ZN4cute5tupleIJNS0_IJNS_1CILi8EEENS1_ILi2EEES3_S3_S2_S3_EEENS0_IJNS1_ILi1EEEiiiNS1_ILi72EEENS1_ILi512EEEEEEEEC2ERKS4_RKS8_)
        /*19088*/ 	.word	0x00000000


	//----- nvinfo : EIATTR_FRAME_SIZE
	.align		4
.L_17100:
        /*1908c*/ 	.byte	0x04, 0x11
        /*1908e*/ 	.short	(.L_17102 - .L_17101)
	.align		4
.L_17101:
        /*19090*/ 	.word	index@($_ZN7cutlass13device_kernelIN5flash19enable_sm80_to_sm89INS1_16FlashAttnBwdSm80INS1_25CollectiveMainloopBwdSm80ILi2ELi2EN4cute5tupleIJNS5_1CILi128EEES8_NS7_ILi64EEEEEENS_10bfloat16_tEfNS_4arch4Sm80ELb0ELb0ELb1ELb0ELb0ELb0ELb0ELb0ELi2ELi4ELi4ELi4ELb0EEENS1_24CollectiveEpilogueBwdGQAISA_fSD_Li256ELb0ELb0EEENS1_19SingleTileSchedulerILb0ELb0ELb0ELi128EEEEEEEEEvNT_6ParamsE$_ZN4cute5tupleIJNS0_IJNS_1CILi8EEENS0_IJNS1_ILi2EEES3_S3_EEENS1_ILi1EEES4_S5_EEENS0_IJS5_NS0_IJiiiEEENS1_ILi64EEENS0_IJNS1_ILi72EEENS1_ILi144EEENS1_ILi288EEEEEENS1_ILi512EEEEEEEEC2ERKS6_RKSE_)
        /*19094*/ 	.word	0x00000000


	//----- nvinfo : EIATTR_FRAME_SIZE
	.align		4
.L_17102:
        /*19098*/ 	.byte	0x04, 0x11
        /*1909a*/ 	.short	(.L_17104 - .L_17103)
	.align		4
.L_17103:
        /*1909c*/ 	.word	index@($_ZN7cutlass13device_kernelIN5flash19enable_sm80_to_sm89INS1_16FlashAttnBwdSm80INS1_25CollectiveMainloopBwdSm80ILi2ELi2EN4cute5tupleIJNS5_1CILi128EEES8_NS7_ILi64EEEEEENS_10bfloat16_tEfNS_4arch4Sm80ELb0ELb0ELb1ELb0ELb0ELb0ELb0ELb0ELi2ELi4ELi4ELi4ELb0EEENS1_24CollectiveEpilogueBwdGQAISA_fSD_Li256ELb0ELb0EEENS1_19SingleTileSchedulerILb0ELb0ELb0ELi128EEEEEEEEEvNT_6ParamsE$_ZN4cute5tupleIJNS0_IJNS_1CILi8EEENS0_IJNS1_ILi2EEES3_S3_EEENS1_ILi1EEES4_S5_EEENS0_IJS5_NS0_IJS2_iiEEENS1_ILi64EEENS0_IJiNS1_ILi144EEENS1_ILi288EEEEEENS1_ILi512EEEEEEEEC2ERKS6_RKSD_)
        /*190a0*/ 	.word	0x00000000


	//----- nvinfo : EIATTR_FRAME_SIZE
	.align		4
.L_17104:
        /*190a4*/ 	.byte	0x04, 0x11
        /*190a6*/ 	.short	(.L_17106 - .L_17105)
	.align		4
.L_17105:
        /*190a8*/ 	.word	index@($_ZN7cutlass13device_kernelIN5flash19enable_sm80_to_sm89INS1_16FlashAttnBwdSm80INS1_25CollectiveMainloopBwdSm80ILi2ELi2EN4cute5tupleIJNS5_1CILi128EEES8_NS7_ILi64EEEEEENS_10bfloat16_tEfNS_4arch4Sm80ELb0ELb0ELb1ELb0ELb0ELb0ELb0ELb0ELi2ELi4ELi4ELi4ELb0EEENS1_24CollectiveEpilogueBwdGQAISA_fSD_Li256ELb0ELb0EEENS1_19SingleTileSchedulerILb0ELb0ELb0ELi128EEEEEEEEEvNT_6ParamsE$_ZN4cute5tupleIJNS0_IJNS_1CILi2EEES2_S2_EEENS0_IJNS1_ILi1EEENS1_ILi512EEEiEEEEEC2ERKS3_RKS6_)
        /*190ac*/ 	.word	0x00000000


	//----- nvinfo : EIATTR_FRAME_SIZE
	.align		4
.L_17106:
        /*190b0*/ 	.byte	0x04, 0x11
        /*190b2*/ 	.short	(.L_17108 - .L_17107)
	.align		4
.L_17107:
        /*190b4*/ 	.word	index@($_ZN7cutlass13device_kernelIN5flash19enable_sm80_to_sm89INS1_16FlashAttnBwdSm80INS1_25CollectiveMainloopBwdSm80ILi2ELi2EN4cute5tupleIJNS5_1CILi128EEES8_NS7_ILi64EEEEEENS_10bfloat16_tEfNS_4arch4Sm80ELb0ELb0ELb1ELb0ELb0ELb0ELb0ELb0ELi2ELi4ELi4ELi4ELb0EEENS1_24CollectiveEpilogueBwdGQAISA_fSD_Li256ELb0ELb0EEENS1_19SingleTileSchedulerILb0ELb0ELb0ELi128EEEEEEEEEvNT_6ParamsE$_ZN4cute5tupleIJNS0_IJNS_1CILi2EEES2_EEENS0_IJiiEEEEEC2ERKS3_RKS4_)
        /*190b8*/ 	.word	0x00000000


	//----- nvinfo : EIATTR_FRAME_SIZE
	.align		4
.L_17108:
        /*190bc*/ 	.byte	0x04, 0x11
        /*190be*/ 	.short	(.L_17110 - .L_17109)
	.align		4
.L_17109:
        /*190c0*/ 	.word	index@($_ZN7cutlass13device_kernelIN5flash19enable_sm80_to_sm89INS1_16FlashAttnBwdSm80INS1_25CollectiveMainloopBwdSm80ILi2ELi2EN4cute5tupleIJNS5_1CILi128EEES8_NS7_ILi64EEEEEENS_10bfloat16_tEfNS_4arch4Sm80ELb0ELb0ELb1ELb0ELb0ELb0ELb0ELb0ELi2ELi4ELi4ELi4ELb0EEENS1_24CollectiveEpilogueBwdGQAISA_fSD_Li256ELb0ELb0EEENS1_19SingleTileSchedulerILb0ELb0ELb0ELi128EEEEEEEEEvNT_6ParamsE$_ZN4cute5tupleIJNS0_IJNS_1CILi2EEES2_EEENS0_IJiNS1_ILi512EEEEEEEEC2ERKS3_RKS5_)
        /*190c4*/ 	.word	0x00000000


	//----- nvinfo : EIATTR_FRAME_SIZE
	.align		4
.L_17110:
        /*190c8*/ 	.byte	0x04, 0x11
        /*190ca*/ 	.short	(.L_17112 - .L_17111)
	.align		4
.L_17111:
        /*190cc*/ 	.word	index@($_ZN7cutlass13device_kernelIN5flash19enable_sm80_to_sm89INS1_16FlashAttnBwdSm80INS1_25CollectiveMainloopBwdSm80ILi2ELi2EN4cute5tupleIJNS5_1CILi128EEES8_NS7_ILi64EEEEEENS_10bfloat16_tEfNS_4arch4Sm80ELb0ELb0ELb1ELb0ELb0ELb0ELb0ELb0ELi2ELi4ELi4ELi4ELb0EEENS1_24CollectiveEpilogueBwdGQAISA_fSD_Li256ELb0ELb0EEENS1_19SingleTileSchedulerILb0ELb0ELb0ELi128EEEEEEEEEvNT_6ParamsE$_ZN4cute5tupleIJNS0_IJNS_1CILi2EEES2_EEENS0_IJiNS1_ILi4096EEEEEEEEC2ERKS3_RKS5_)
        /*190d0*/ 	.word	0x00000000


	//----- nvinfo : EIATTR_FRAME_SIZE
	.align		4
.L_17112:
        /*190d4*/ 	.byte	0x04, 0x11
        /*190d6*/ 	.short	(.L_17114 - .L_17113)
	.align		4
.L_17113:
        /*190d8*/ 	.word	index@($_ZN7cutlass13device_kernelIN5flash19enable_sm80_to_sm89INS1_16FlashAttnBwdSm80INS1_25CollectiveMainloopBwdSm80ILi2ELi2EN4cute5tupleIJNS5_1CILi128EEES8_NS7_ILi64EEEEEENS_10bfloat16_tEfNS_4arch4Sm80ELb0ELb0ELb1ELb0ELb0ELb0ELb0ELb0ELi2ELi4ELi4ELi4ELb0EEENS1_24CollectiveEpilogueBwdGQAISA_fSD_Li256ELb0ELb0EEENS1_19SingleTileSchedulerILb0ELb0ELb0ELi128EEEEEEEEEvNT_6ParamsE$_ZN4cute5tupleIJNS0_IJNS_1CILi2EEES2_EEENS0_IJNS1_ILi1EEEiEEEEEC2ERKS3_RKS5_)
        /*190dc*/ 	.word	0x00000000


	//----- nvinfo : EIATTR_FRAME_SIZE
	.align		4
.L_17114:
        /*190e0*/ 	.byte	0x04, 0x11
        /*190e2*/ 	.short	(.L_17116 - .L_17115)
	.align		4
.L_17115:
        /*190e4*/ 	.word	index@($_ZN7cutlass13device_kernelIN5flash19enable_sm80_to_sm89INS1_16FlashAttnBwdSm80INS1_25CollectiveMainloopBwdSm80ILi2ELi2EN4cute5tupleIJNS5_1CILi128EEES8_NS7_ILi64EEEEEENS_10bfloat16_tEfNS_4arch4Sm80ELb0ELb0ELb1ELb0ELb0ELb0ELb0ELb0ELi2ELi4ELi4ELi4ELb0EEENS1_24CollectiveEpilogueBwdGQAISA_fSD_Li256ELb0ELb0EEENS1_19SingleTileSchedulerILb0ELb0ELb0ELi128EEEEEEEEEvNT_6ParamsE$_ZN4cute5tupleIJNS0_IJNS_1CILi2EEEEEENS0_IJiEEEEEC2ERKS3_RKS4_)
        /*190e8*/ 	.word	0x00000000


	//----- nvinfo : EIATTR_FRAME_SIZE
	.align		4
.L_17116:
        /*190ec*/ 	.byte	0x04, 0x11
        /*190ee*/ 	.short	(.L_17118 - .L_17117)
	.align		4
.L_17117:
        /*190f0*/ 	.word	index@($_ZN7cutlass13device_kernelIN5flash19enable_sm80_to_sm89INS1_16FlashAttnBwdSm80INS1_25CollectiveMainloopBwdSm80ILi2ELi2EN4cute5tupleIJNS5_1CILi128EEES8_NS7_ILi64EEEEEENS_10bfloat16_tEfNS_4arch4Sm80ELb0ELb0ELb1ELb0ELb0ELb0ELb0ELb0ELi2ELi4ELi4ELi4ELb0EEENS1_24CollectiveEpilogueBwdGQAISA_fSD_Li256ELb0ELb0EEENS1_19SingleTileSchedulerILb0ELb0ELb0ELi128EEEEEEEEEvNT_6ParamsE$_ZN4cute5tupleIJNS0_IJNS_1CILi1EEENS1_ILi2EEES3_EEENS0_IJS2_NS1_ILi256EEEiEEEEEC2ERKS4_RKS6_)
        /*190f4*/ 	.word	0x00000000


	//----- nvinfo : EIATTR_FRAME_SIZE
	.align		4
.L_17118:
        /*190f8*/ 	.byte	0x04, 0x11
        /*190fa*/ 	.short	(.L_17120 - .L_17119)
	.align		4
.L_17119:
        /*190fc*/ 	.word	index@($_ZN7cutlass13device_kernelIN5flash19enable_sm80_to_sm89INS1_16FlashAttnBwdSm80INS1_25CollectiveMainloopBwdSm80ILi2ELi2EN4cute5tupleIJNS5_1CILi128EEES8_NS7_ILi64EEEEEENS_10bfloat16_tEfNS_4arch4Sm80ELb0ELb0ELb1ELb0ELb0ELb0ELb0ELb0ELi2ELi4ELi4ELi4ELb0EEENS1_24CollectiveEpilogueBwdGQAISA_fSD_Li256ELb0ELb0EEENS1_19SingleTileSchedulerILb0ELb0ELb0ELi128EEEEEEEEEvNT_6ParamsE$_ZN4cute5tupleIJNS0_IJNS_1CILi1EEENS1_ILi2EEEEEENS0_IJNS1_ILi0EEEiEEEEEC2ERKS4_RKS6_)
        /*19100*/ 	.word	0x00000000


	//----- nvinfo : EIATTR_FRAME_SIZE
	.align		4
.L_17120:
        /*19104*/ 	.byte	0x04, 0x11
        /*19106*/ 	.short	(.L_17122 - .L_17121)
	.align		4
.L_17121:
        /*19108*/ 	.word	index@($_ZN7cutlass13device_kernelIN5flash19enable_sm80_to_sm89INS1_16FlashAttnBwdSm80INS1_25CollectiveMainloopBwdSm80ILi2ELi2EN4cute5tupleIJNS5_1CILi128EEES8_NS7_ILi64EEEEEENS_10bfloat16_tEfNS_4arch4Sm80ELb0ELb0ELb1ELb0ELb0ELb0ELb0ELb0ELi2ELi4ELi4ELi4ELb0EEENS1_24CollectiveEpilogueBwdGQAISA_fSD_Li256ELb0ELb0EEENS1_19SingleTileSchedulerILb0ELb0ELb0ELi128EEEEEEEEEvNT_6ParamsE$_ZN4cute5tupleIJNS0_IJNS_1CILi1EEENS0_IJS2_NS1_ILi2EEES3_EEEEEENS0_IJNS1_ILi0EEENS0_IJS2_NS1_ILi256EEEiEEEEEEEEC2ERKS5_RKS9_)
        /*1910c*/ 	.word	0x00000000


	//----- nvinfo : EIATTR_FRAME_SIZE
	.align		4
.L_17122:
        /*19110*/ 	.byte	0x04, 0x11
        /*19112*/ 	.short	(.L_17124 - .L_17123)
	.align		4
.L_17123:
        /*19114*/ 	.word	index@($_ZN7cutlass13device_kernelIN5flash19enable_sm80_to_sm89INS1_16FlashAttnBwdSm80INS1_25CollectiveMainloopBwdSm80ILi2ELi2EN4cute5tupleIJNS5_1CILi128EEES8_NS7_ILi64EEEEEENS_10bfloat16_tEfNS_4arch4Sm80ELb0ELb0ELb1ELb0ELb0ELb0ELb0ELb0ELi2ELi4ELi4ELi4ELb0EEENS1_24CollectiveEpilogueBwdGQAISA_fSD_Li256ELb0ELb0EEENS1_19SingleTileSchedulerILb0ELb0ELb0ELi128EEEEEEEEEvNT_6ParamsE$_ZN4cute5tupleIJNS0_IJNS_1CILi16EEENS1_ILi2EEES3_S3_NS1_ILi4EEES3_EEENS0_IJNS1_ILi1EEEiiiNS1_ILi144EEENS1_ILi512EEEEEEEEC2ERKS5_RKS9_)
        /*19118*/ 	.word	0x00000000


	//----- nvinfo : EIATTR_FRAME_SIZE
	.align		4
.L_17124:
        /*1911c*/ 	.byte	0x04, 0x11
        /*1911e*/ 	.short	(.L_17126 - .L_17125)
	.align		4
.L_17125:
        /*19120*/ 	.word	index@($_ZN7cutlass13device_kernelIN5flash19enable_sm80_to_sm89INS1_16FlashAttnBwdSm80INS1_25CollectiveMainloopBwdSm80ILi2ELi2EN4cute5tupleIJNS5_1CILi128EEES8_NS7_ILi64EEEEEENS_10bfloat16_tEfNS_4arch4Sm80ELb0ELb0ELb1ELb0ELb0ELb0ELb0ELb0ELi2ELi4ELi4ELi4ELb0EEENS1_24CollectiveEpilogueBwdGQAISA_fSD_Li256ELb0ELb0EEENS1_19SingleTileSchedulerILb0ELb0ELb0ELi128EEEEEEEEEvNT_6ParamsE$_ZN4cute5tupleIJNS0_IJNS0_IJNS_1CILi8EEENS1_ILi1EEEEEENS1_ILi4EEES3_EEENS0_IJNS0_IJS3_NS1_ILi0EEEEEElS7_EEEEEC2ERKS6_RKS9_)
        /*19124*/ 	.word	0x00000000


	//----- nvinfo : EIATTR_FRAME_SIZE
	.align		4
.L_17126:
        /*19128*/ 	.byte	0x04, 0x11
        /*1912a*/ 	.short	(.L_17128 - .L_17127)
	.align		4
.L_17127:
        /*1912c*/ 	.word	index@($_ZN7cutlass13device_kernelIN5flash19enable_sm80_to_sm89INS1_16FlashAttnBwdSm80INS1_25CollectiveMainloopBwdSm80ILi2ELi2EN4cute5tupleIJNS5_1CILi128EEES8_NS7_ILi64EEEEEENS_10bfloat16_tEfNS_4arch4Sm80ELb0ELb0ELb1ELb0ELb0ELb0ELb0ELb0ELi2ELi4ELi4ELi4ELb0EEENS1_24CollectiveEpilogueBwdGQAISA_fSD_Li256ELb0ELb0EEENS1_19SingleTileSchedulerILb0ELb0ELb0ELi128EEEEEEEEEvNT_6ParamsE$_ZN4cute5tupleIJNS0_IJNS0_IJNS_1CILi8EEENS1_ILi1EEEEEENS1_ILi2EEES2_EEENS0_IJNS0_IJS3_NS1_ILi0EEEEEEiNS1_ILi1024EEEEEEEEC2ERKS6_RKSA_)
        /*19130*/ 	.word	0x00000000


	//----- nvinfo : EIATTR_FRAME_SIZE
	.align		4
.L_17128:
        /*19134*/ 	.byte	0x04, 0x11
        /*19136*/ 	.short	(.L_17130 - .L_17129)
	.align		4
.L_17129:
        /*19138*/ 	.word	index@($_ZN7cutlass13device_kernelIN5flash19enable_sm80_to_sm89INS1_16FlashAttnBwdSm80INS1_25CollectiveMainloopBwdSm80ILi2ELi2EN4cute5tupleIJNS5_1CILi128EEES8_NS7_ILi64EEEEEENS_10bfloat16_tEfNS_4arch4Sm80ELb0ELb0ELb1ELb0ELb0ELb0ELb0ELb0ELi2ELi4ELi4ELi4ELb0EEENS1_24CollectiveEpilogueBwdGQAISA_fSD_Li256ELb0ELb0EEENS1_19SingleTileSchedulerILb0ELb0ELb0ELi128EEEEEEEEEvNT_6ParamsE$_ZN4cute5tupleIJNS0_IJNS0_IJNS_1CILi8EEENS1_ILi1EEEEEENS1_ILi2EEENS0_IJS5_S5_EEEEEENS0_IJNS0_IJS3_NS1_ILi0EEEEEENS1_ILi4096EEENS0_IJiiEEEEEEEEC2ERKS7_RKSC_)
        /*1913c*/ 	.word	0x00000000


	//----- nvinfo : EIATTR_FRAME_SIZE
	.align		4
.L_17130:
        /*19140*/ 	.byte	0x04, 0x11
        /*19142*/ 	.short	(.L_17132 - .L_17131)
	.align		4
.L_17131:
        /*19144*/ 	.word	index@($_ZN7cutlass13device_kernelIN5flash19enable_sm80_to_sm89INS1_16FlashAttnBwdSm80INS1_25CollectiveMainloopBwdSm80ILi2ELi2EN4cute5tupleIJNS5_1CILi128EEES8_NS7_ILi64EEEEEENS_10bfloat16_tEfNS_4arch4Sm80ELb0ELb0ELb1ELb0ELb0ELb0ELb0ELb0ELi2ELi4ELi4ELi4ELb0EEENS1_24CollectiveEpilogueBwdGQAISA_fSD_Li256ELb0ELb0EEENS1_19SingleTileSchedulerILb0ELb0ELb0ELi128EEEEEEEEEvNT_6ParamsE$_ZN4cute5tupleIJNS0_IJNS0_IJNS_1CILi8EEENS1_ILi1EEEEEENS1_ILi2EEEEEENS0_IJNS0_IJS3_NS1_ILi0EEEEEEiEEEEEC2ERKS6_RKS9_)
        /*19148*/ 	.word	0x00000000


	//----- nvinfo : EIATTR_FRAME_SIZE
	.align		4
.L_17132:
        /*1914c*/ 	.byte	0x04, 0x11
        /*1914e*/ 	.short	(.L_17134 - .L_17133)
	.align		4
.L_17133:
        /*19150*/ 	.word	index@($_ZN7cutlass13device_kernelIN5flash19enable_sm80_to_sm89INS1_16FlashAttnBwdSm80INS1_25CollectiveMainloopBwdSm80ILi2ELi2EN4cute5tupleIJNS5_1CILi128EEES8_NS7_ILi64EEEEEENS_10bfloat16_tEfNS_4arch4Sm80ELb0ELb0ELb1ELb0ELb0ELb0ELb0ELb0ELi2ELi4ELi4ELi4ELb0EEENS1_24CollectiveEpilogueBwdGQAISA_fSD_Li256ELb0ELb0EEENS1_19SingleTileSchedulerILb0ELb0ELb0ELi128EEEEEEEEEvNT_6ParamsE$_ZN4cute5tupleIJNS0_IJNS0_IJNS_1CILi8EEENS1_ILi1EEEEEENS0_IJNS1_ILi2EEEEEEEEENS0_IJNS0_IJS3_NS1_ILi0EEEEEENS0_IJiEEEEEEEEC2ERKS7_RKSB_)
        /*19154*/ 	.word	0x00000000


	//----- nvinfo : EIATTR_FRAME_SIZE
	.align		4
.L_17134:
        /*19158*/ 	.byte	0x04, 0x11
        /*1915a*/ 	.short	(.L_17136 - .L_17135)
	.align		4
.L_17135:
        /*1915c*/ 	.word	index@($_ZN7cutlass13device_kernelIN5flash19enable_sm80_to_sm89INS1_16FlashAttnBwdSm80INS1_25CollectiveMainloopBwdSm80ILi2ELi2EN4cute5tupleIJNS5_1CILi128EEES8_NS7_ILi64EEEEEENS_10bfloat16_tEfNS_4arch4Sm80ELb0ELb0ELb1ELb0ELb0ELb0ELb0ELb0ELi2ELi4ELi4ELi4ELb0EEENS1_24CollectiveEpilogueBwdGQAISA_fSD_Li256ELb0ELb0EEENS1_19SingleTileSchedulerILb0ELb0ELb0ELi128EEEEEEEEEvNT_6ParamsE$_ZN4cute5tupleIJNS0_IJNS0_IJNS_1CILi2EEES2_S2_EEES2_NS0_IJS2_S2_EEEEEENS0_IJNS0_IJNS1_ILi1EEENS1_ILi512EEEiEEENS1_ILi4096EEENS0_IJiiEEEEEEEEC2ERKS5_RKSB_)
        /*19160*/ 	.word	0x00000000


	//----- nvinfo : EIATTR_FRAME_SIZE
	.align		4
.L_17136:
        /*19164*/ 	.byte	0x04, 0x11
        /*19166*/ 	.short	(.L_17138 - .L_17137)
	.align		4
.L_17137:
        /*19168*/ 	.word	index@($_ZN7cutlass13device_kernelIN5flash19enable_sm80_to_sm89INS1_16FlashAttnBwdSm80INS1_25CollectiveMainloopBwdSm80ILi2ELi2EN4cute5tupleIJNS5_1CILi128EEES8_NS7_ILi64EEEEEENS_10bfloat16_tEfNS_4arch4Sm80ELb0ELb0ELb1ELb0ELb0ELb0ELb0ELb0ELi2ELi4ELi4ELi4ELb0EEENS1_24CollectiveEpilogueBwdGQAISA_fSD_Li256ELb0ELb0EEENS1_19SingleTileSchedulerILb0ELb0ELb0ELi128EEEEEEEEEvNT_6ParamsE$_ZN4cute5tupleIJNS0_IJNS0_IJNS_1CILi2EEES2_S2_EEES2_NS0_IJNS0_IJS2_S2_EEES2_EEEEEENS0_IJNS0_IJNS1_ILi1EEENS1_ILi512EEEiEEENS1_ILi4096EEENS0_IJNS0_IJiiEEENS1_ILi8192EEEEEEEEEEEC2ERKS6_RKSE_)
        /*1916c*/ 	.word	0x00000000


	//----- nvinfo : EIATTR_FRAME_SIZE
	.align		4
.L_17138:
        /*19170*/ 	.byte	0x04, 0x11
        /*19172*/ 	.short	(.L_17140 - .L_17139)
	.align		4
.L_17139:
        /*19174*/ 	.word	index@($_ZN7cutlass13device_kernelIN5flash19enable_sm80_to_sm89INS1_16FlashAttnBwdSm80INS1_25CollectiveMainloopBwdSm80ILi2ELi2EN4cute5tupleIJNS5_1CILi128EEES8_NS7_ILi64EEEEEENS_10bfloat16_tEfNS_4arch4Sm80ELb0ELb0ELb1ELb0ELb0ELb0ELb0ELb0ELi2ELi4ELi4ELi4ELb0EEENS1_24CollectiveEpilogueBwdGQAISA_fSD_Li256ELb0ELb0EEENS1_19SingleTileSchedulerILb0ELb0ELb0ELi128EEEEEEEEEvNT_6ParamsE$_ZN4cute5tupleIJNS0_IJNS0_IJNS_1CILi2EEES2_EEES3_NS1_ILi8EEEEEENS0_IJNS0_IJiNS1_ILi512EEEEEENS0_IJiiEEENS1_ILi1024EEEEEEEEC2ERKS5_RKSA_)
        /*19178*/ 	.word	0x00000000


	//----- nvinfo : EIATTR_FRAME_SIZE
	.align		4
.L_17140:
        /*1917c*/ 	.byte	0x04, 0x11
        /*1917e*/ 	.short	(.L_17142 - .L_17141)
	.align		4
.L_17141:
        /*19180*/ 	.word	index@($_ZN7cutlass13device_kernelIN5flash19enable_sm80_to_sm89INS1_16FlashAttnBwdSm80INS1_25CollectiveMainloopBwdSm80ILi2ELi2EN4cute5tupleIJNS5_1CILi128EEES8_NS7_ILi64EEEEEENS_10bfloat16_tEfNS_4arch4Sm80ELb0ELb0ELb1ELb0ELb0ELb0ELb0ELb0ELi2ELi4ELi4ELi4ELb0EEENS1_24CollectiveEpilogueBwdGQAISA_fSD_Li256ELb0ELb0EEENS1_19SingleTileSchedulerILb0ELb0ELb0ELi128EEEEEEEEEvNT_6ParamsE$_ZN4cute5tupleIJNS0_IJNS0_IJNS_1CILi2EEES2_EEES2_EEENS0_IJNS0_IJiiEEENS1_ILi8192EEEEEEEEC2ERKS4_RKS7_)
        /*19184*/ 	.word	0x00000000


	//----- nvinfo : EIATTR_FRAME_SIZE
	.align		4
.L_17142:
        /*19188*/ 	.byte	0x04, 0x11
        /*1918a*/ 	.short	(.L_17144 - .L_17143)
	.align		4
.L_17143:
        /*1918c*/ 	.word	index@($_ZN7cutlass13device_kernelIN5flash19enable_sm80_to_sm89INS1_16FlashAttnBwdSm80INS1_25CollectiveMainloopBwdSm80ILi2ELi2EN4cute5tupleIJNS5_1CILi128EEES8_NS7_ILi64EEEEEENS_10bfloat16_tEfNS_4arch4Sm80ELb0ELb0ELb1ELb0ELb0ELb0ELb0ELb0ELi2ELi4ELi4ELi4ELb0EEENS1_24CollectiveEpilogueBwdGQAISA_fSD_Li256ELb0ELb0EEENS1_19SingleTileSchedulerILb0ELb0ELb0ELi128EEEEEEEEEvNT_6ParamsE$_ZN4cute5tupleIJNS0_IJNS0_IJNS_1CILi2EEES2_EEENS1_ILi8EEES3_EEENS0_IJNS0_IJNS1_ILi1EEEiEEENS1_ILi1024EEENS0_IJiiEEEEEEEEC2ERKS5_RKSA_)
        /*19190*/ 	.word	0x00000000


	//----- nvinfo : EIATTR_FRAME_SIZE
	.align		4
.L_17144:
        /*19194*/ 	.byte	0x04, 0x11
        /*19196*/ 	.short	(.L_17146 - .L_17145)
	.align		4
.L_17145:
        /*19198*/ 	.word	index@($_ZN7cutlass13device_kernelIN5flash19enable_sm80_to_sm89INS1_16FlashAttnBwdSm80INS1_25CollectiveMainloopBwdSm80ILi2ELi2EN4cute5tupleIJNS5_1CILi128EEES8_NS7_ILi64EEEEEENS_10bfloat16_tEfNS_4arch4Sm80ELb0ELb0ELb1ELb0ELb0ELb0ELb0ELb0ELi2ELi4ELi4ELi4ELb0EEENS1_24CollectiveEpilogueBwdGQAISA_fSD_Li256ELb0ELb0EEENS1_19SingleTileSchedulerILb0ELb0ELb0ELi128EEEEEEEEEvNT_6ParamsE$_ZN4cute5tupleIJNS0_IJNS0_IJNS_1CILi1EEENS0_IJS2_NS1_ILi2EEES3_EEEEEES3_NS0_IJS3_S3_EEEEEENS0_IJNS0_IJNS1_ILi0EEENS0_IJS2_NS1_ILi256EEEiEEEEEENS1_ILi2048EEENS0_IJiNS1_ILi4096EEEEEEEEEEEC2ERKS7_RKSF_)
        /*1919c*/ 	.word	0x00000000


	//----- nvinfo : EIATTR_FRAME_SIZE
	.align		4
.L_17146:
        /*191a0*/ 	.byte	0x04, 0x11
        /*191a2*/ 	.short	(.L_17148 - .L_17147)
	.align		4
.L_17147:
        /*191a4*/ 	.word	index@($_ZN7cutlass13device_kernelIN5flash19enable_sm80_to_sm89INS1_16FlashAttnBwdSm80INS1_25CollectiveMainloopBwdSm80ILi2ELi2EN4cute5tupleIJNS5_1CILi128EEES8_NS7_ILi64EEEEEENS_10bfloat16_tEfNS_4arch4Sm80ELb0ELb0ELb1ELb0ELb0ELb0ELb0ELb0ELi2ELi4ELi4ELi4ELb0EEENS1_24CollectiveEpilogueBwdGQAISA_fSD_Li256ELb0ELb0EEENS1_19SingleTileSchedulerILb0ELb0ELb0ELi128EEEEEEEEEvNT_6ParamsE$_ZN4cute5tupleIJNS0_IJNS0_IJNS0_IJNS_1CILi8EEENS1_ILi1EEEEEES3_EEENS0_IJNS0_IJS3_S3_EEENS1_ILi2EEEEEEEEENS0_IJNS0_IJNS0_IJS3_NS1_ILi0EEEEEESA_EEENS0_IJNS0_IJSA_SA_EEEiEEEEEEEEC2ERKS9_RKSF_)
        /*191a8*/ 	.word	0x00000000


	//----- nvinfo : EIATTR_FRAME_SIZE
	.align		4
.L_17148:
        /*191ac*/ 	.byte	0x04, 0x11
        /*191ae*/ 	.short	(.L_17150 - .L_17149)
	.align		4
.L_17149:
        /*191b0*/ 	.word	index@($_ZN7cutlass13device_kernelIN5flash19enable_sm80_to_sm89INS1_16FlashAttnBwdSm80INS1_25CollectiveMainloopBwdSm80ILi2ELi2EN4cute5tupleIJNS5_1CILi128EEES8_NS7_ILi64EEEEEENS_10bfloat16_tEfNS_4arch4Sm80ELb0ELb0ELb1ELb0ELb0ELb0ELb0ELb0ELi2ELi4ELi4ELi4ELb0EEENS1_24CollectiveEpilogueBwdGQAISA_fSD_Li256ELb0ELb0EEENS1_19SingleTileSchedulerILb0ELb0ELb0ELi128EEEEEEEEEvNT_6ParamsE$_ZN4cute5tupleIJNS0_IJNS0_IJNS0_IJNS_1CILi8EEENS1_ILi1EEEEEENS0_IJS3_S3_EEEEEENS0_IJS3_NS1_ILi2EEEEEEEEENS0_IJNS0_IJNS0_IJS3_NS1_ILi0EEEEEENS0_IJSA_SA_EEEEEENS0_IJSA_iEEEEEEEEC2ERKS9_RKSF_)
        /*191b4*/ 	.word	0x00000000


	//----- nvinfo : EIATTR_FRAME_SIZE
	.align		4
.L_17150:
        /*191b8*/ 	.byte	0x04, 0x11
        /*191ba*/ 	.short	(.L_17152 - .L_17151)
	.align		4
.L_17151:
        /*191bc*/ 	.word	index@($_ZN7cutlass13device_kernelIN5flash19enable_sm80_to_sm89INS1_16FlashAttnBwdSm80INS1_25CollectiveMainloopBwdSm80ILi2ELi2EN4cute5tupleIJNS5_1CILi128EEES8_NS7_ILi64EEEEEENS_10bfloat16_tEfNS_4arch4Sm80ELb0ELb0ELb1ELb0ELb0ELb0ELb0ELb0ELi2ELi4ELi4ELi4ELb0EEENS1_24CollectiveEpilogueBwdGQAISA_fSD_Li256ELb0ELb0EEENS1_19SingleTileSchedulerILb0ELb0ELb0ELi128EEEEEEEEEvNT_6ParamsE$_ZN4cute3eso3ESOILb1ELb0EJNS_7SwizzleILi3ELi3ELi3EEENS_9MixedBitsILj0ELj432EEENS_6LayoutINS_5tupleIJNS7_IJNS_1CILi2EEES9_S9_EEES9_NS8_ILi8EEEEEENS7_IJNS7_IJNS8_ILi64EEESB_NS8_ILi512EEEEEENS8_ILi8192EEENS8_ILi1024EEEEEEEEEEC2ERKS3_RKS5_RKSJ_)
        /*191c0*/ 	.word	0x00000000


	//----- nvinfo : EIATTR_FRAME_SIZE
	.align		4
.L_17152:
        /*191c4*/ 	.byte	0x04, 0x11
        /*191c6*/ 	.short	(.L_17154 - .L_17153)
	.align		4
.L_17153:
        /*191c8*/ 	.word	index@($_ZN7cutlass13device_kernelIN5flash19enable_sm80_to_sm89INS1_16FlashAttnBwdSm80INS1_25CollectiveMainloopBwdSm80ILi2ELi2EN4cute5tupleIJNS5_1CILi128EEES8_NS7_ILi64EEEEEENS_10bfloat16_tEfNS_4arch4Sm80ELb0ELb0ELb1ELb0ELb0ELb0ELb0ELb0ELi2ELi4ELi4ELi4ELb0EEENS1_24CollectiveEpilogueBwdGQAISA_fSD_Li256ELb0ELb0EEENS1_19SingleTileSchedulerILb0ELb0ELb0ELi128EEEEEEEEEvNT_6ParamsE$_ZN4cute3eso3ESOILb1ELb0EJNS_6LayoutINS_5tupleIJNS_1CILi4EEEEEENS3_IJNS4_ILi1EEEEEEEENS_10ViewEngineIPfEEEEC2ERKS9_RKSC_)
        /*191cc*/ 	.word	0x00000000


	//----- nvinfo : EIATTR_FRAME_SIZE
	.align		4
.L_17154:
        /*191d0*/ 	.byte	0x04, 0x11
        /*191d2*/ 	.short	(.L_17156 - .L_17155)
	.align		4
.L_17155:
        /*191d4*/ 	.word	index@($_ZN7cutlass13device_kernelIN5flash19enable_sm80_to_sm89INS1_16FlashAttnBwdSm80INS1_25CollectiveMainloopBwdSm80ILi2ELi2EN4cute5tupleIJNS5_1CILi128EEES8_NS7_ILi64EEEEEENS_10bfloat16_tEfNS_4arch4Sm80ELb0ELb0ELb1ELb0ELb0ELb0ELb0ELb0ELi2ELi4ELi4ELi4ELb0EEENS1_24CollectiveEpilogueBwdGQAISA_fSD_Li256ELb0ELb0EEENS1_19SingleTileSchedulerILb0ELb0ELb0ELi128EEEEEEEEEvNT_6ParamsE$_ZN4cute3eso3ESOILb1ELb0EJNS_6LayoutINS_5tupleIJNS_1CILi1EEENS4_ILi4EEEEEENS3_IJNS4_ILi0EEES5_EEEEENS_10ViewEngineIPfEEEEC2ERKSA_RKSD_)
        /*191d8*/ 	.word	0x00000000


	//----- nvinfo : EIATTR_FRAME_SIZE
	.align		4
.L_17156:
        /*191dc*/ 	.byte	0x04, 0x11
        /*191de*/ 	.short	(.L_17158 - .L_17157)
	.align		4
.L_17157:
        /*191e0*/ 	.word	index@($_ZN7cutlass13device_kernelIN5flash19enable_sm80_to_sm89INS1_16FlashAttnBwdSm80INS1_25CollectiveMainloopBwdSm80ILi2ELi2EN4cute5tupleIJNS5_1CILi128EEES8_NS7_ILi64EEEEEENS_10bfloat16_tEfNS_4arch4Sm80ELb0ELb0ELb1ELb0ELb0ELb0ELb0ELb0ELi2ELi4ELi4ELi4ELb0EEENS1_24CollectiveEpilogueBwdGQAISA_fSD_Li256ELb0ELb0EEENS1_19SingleTileSchedulerILb0ELb0ELb0ELi128EEEEEEEEEvNT_6ParamsE$_ZN4cute3eso3ESOILb1ELb0EJNS_6LayoutINS_5tupleIJNS_1CILi1EEENS3_IJNS4_ILi2EEES6_EEEEEENS3_IJNS4_ILi0EEENS3_IJNS4_ILi8EEENS4_ILi64EEEEEEEEEEENS_10ViewEngineINS_8smem_ptrIPfEEEEEEC2ERKSE_RKSJ_)
        /*191e4*/ 	.word	0x00000000


	//----- nvinfo : EIATTR_FRAME_SIZE
	.align		4
.L_17158:
        /*191e8*/ 	.byte	0x04, 0x11
        /*191ea*/ 	.short	(.L_17160 - .L_17159)
	.align		4
.L_17159:
        /*191ec*/ 	.word	index@($_ZN7cutlass13device_kernelIN5flash19enable_sm80_to_sm89INS1_16FlashAttnBwdSm80INS1_25CollectiveMainloopBwdSm80ILi2ELi2EN4cute5tupleIJNS5_1CILi128EEES8_NS7_ILi64EEEEEENS_10bfloat16_tEfNS_4arch4Sm80ELb0ELb0ELb1ELb0ELb0ELb0ELb0ELb0ELi2ELi4ELi4ELi4ELb0EEENS1_24CollectiveEpilogueBwdGQAISA_fSD_Li256ELb0ELb0EEENS1_19SingleTileSchedulerILb0ELb0ELb0ELi128EEEEEEEEEvNT_6ParamsE$_ZN4cute3eso3ESOILb1ELb0EJNS_6LayoutINS_5tupleIJNS3_IJNS_1CILi8EEENS4_ILi1EEEEEENS4_ILi4EEES8_EEENS3_IJNS3_IJS6_NS4_ILi0EEEEEES5_NS4_ILi32EEEEEEEENS_10ViewEngineIPN7cutlass10bfloat16_tEEEEEC2ERKSE_RKSJ_)
        /*191f0*/ 	.word	0x00000000


	//----- nvinfo : EIATTR_FRAME_SIZE
	.align		4
.L_17160:
        /*191f4*/ 	.byte	0x04, 0x11
        /*191f6*/ 	.short	(.L_17162 - .L_17161)
	.align		4
.L_17161:
        /*191f8*/ 	.word	index@($_ZN7cutlass13device_kernelIN5flash19enable_sm80_to_sm89INS1_16FlashAttnBwdSm80INS1_25CollectiveMainloopBwdSm80ILi2ELi2EN4cute5tupleIJNS5_1CILi128EEES8_NS7_ILi64EEEEEENS_10bfloat16_tEfNS_4arch4Sm80ELb0ELb0ELb1ELb0ELb0ELb0ELb0ELb0ELi2ELi4ELi4ELi4ELb0EEENS1_24CollectiveEpilogueBwdGQAISA_fSD_Li256ELb0ELb0EEENS1_19SingleTileSchedulerILb0ELb0ELb0ELi128EEEEEEEEEvNT_6ParamsE$_ZN4cute3eso3ESOILb1ELb0EJNS_6LayoutINS_5tupleIJNS3_IJNS_1CILi8EEENS4_ILi1EEEEEENS4_ILi4EEES6_EEENS3_IJNS3_IJS6_NS4_ILi0EEEEEENS4_ILi2048EEESA_EEEEEiEEC2ERKSE_RKi)
        /*191fc*/ 	.word	0x00000000


	//----- nvinfo : EIATTR_FRAME_SIZE
	.align		4
.L_17162:
        /*19200*/ 	.byte	0x04, 0x11
        /*19202*/ 	.short	(.L_17164 - .L_17163)
	.align		4
.L_17163:
        /*19204*/ 	.word	index@($_ZN7cutlass13device_kernelIN5flash19enable_sm80_to_sm89INS1_16FlashAttnBwdSm80INS1_25CollectiveMainloopBwdSm80ILi2ELi2EN4cute5tupleIJNS5_1CILi128EEES8_NS7_ILi64EEEEEENS_10bfloat16_tEfNS_4arch4Sm80ELb0ELb0ELb1ELb0ELb0ELb0ELb0ELb0ELi2ELi4ELi4ELi4ELb0EEENS1_24CollectiveEpilogueBwdGQAISA_fSD_Li256ELb0ELb0EEENS1_19SingleTileSchedulerILb0ELb0ELb0ELi128EEEEEEEEEvNT_6ParamsE$_ZN4cute3eso3ESOILb1ELb0EJNS_6LayoutINS_5tupleIJNS3_IJNS_1CILi8EEENS4_ILi1EEEEEENS4_ILi4EEES6_EEENS3_IJNS3_IJS6_NS4_ILi0EEEEEENS4_ILi2048EEESA_EEEEENS_10ViewEngineINS_8smem_ptrIPN7cutlass10bfloat16_tEEEEEEEC2ERKSE_RKSL_)
        /*19208*/ 	.word	0x00000000


	//----- nvinfo : EIATTR_FRAME_SIZE
	.align		4
.L_17164:
        /*1920c*/ 	.byte	0x04, 0x11
        /*1920e*/ 	.short	(.L_17166 - .L_17165)
	.align		4
.L_17165:
        /*19210*/ 	.word	index@($_ZN7cutlass13device_kernelIN5flash19enable_sm80_to_sm89INS1_16FlashAttnBwdSm80INS1_25CollectiveMainloopBwdSm80ILi2ELi2EN4cute5tupleIJNS5_1CILi128EEES8_NS7_ILi64EEEEEENS_10bfloat16_tEfNS_4arch4Sm80ELb0ELb0ELb1ELb0ELb0ELb0ELb0ELb0ELi2ELi4ELi4ELi4ELb0EEENS1_24CollectiveEpilogueBwdGQAISA_fSD_Li256ELb0ELb0EEENS1_19SingleTileSchedulerILb0ELb0ELb0ELi128EEEEEEEEEvNT_6ParamsE$_ZN4cute3eso3ESOILb1ELb0EJNS_6LayoutINS_5tupleIJNS3_IJNS_1CILi8EEENS4_ILi1EEEEEENS4_ILi4EEEEEENS3_IJNS3_IJS6_NS4_ILi0EEEEEES5_EEEEEiEEC2ERKSD_RKi)
        /*19214*/ 	.word	0x00000000


	//----- nvinfo : EIATTR_FRAME_SIZE
	.align		4
.L_17166:
        /*19218*/ 	.byte	0x04, 0x11
        /*1921a*/ 	.short	(.L_17168 - .L_17167)
	.align		4
.L_17167:
        /*1921c*/ 	.word	index@($_ZN7cutlass13device_kernelIN5flash19enable_sm80_to_sm89INS1_16FlashAttnBwdSm80INS1_25CollectiveMainloopBwdSm80ILi2ELi2EN4cute5tupleIJNS5_1CILi128EEES8_NS7_ILi64EEEEEENS_10bfloat16_tEfNS_4arch4Sm80ELb0ELb0ELb1ELb0ELb0ELb0ELb0ELb0ELi2ELi4ELi4ELi4ELb0EEENS1_24CollectiveEpilogueBwdGQAISA_fSD_Li256ELb0ELb0EEENS1_19SingleTileSchedulerILb0ELb0ELb0ELi128EEEEEEEEEvNT_6ParamsE$_ZN4cute3eso3ESOILb1ELb0EJNS_6LayoutINS_5tupleIJNS3_IJNS_1CILi8EEENS4_ILi1EEEEEENS4_ILi4EEEEEENS3_IJNS3_IJS6_NS4_ILi0EEEEEES5_EEEEENS_10ViewEngineIPN7cutlass10bfloat16_tEEEEEC2ERKSD_RKSI_)
        /*19220*/ 	.word	0x00000000


	//----- nvinfo : EIATTR_FRAME_SIZE
	.align		4
.L_17168:
        /*19224*/ 	.byte	0x04, 0x11
        /*19226*/ 	.short	(.L_17170 - .L_17169)
	.align		4
.L_17169:
        /*19228*/ 	.word	index@($_ZN7cutlass13device_kernelIN5flash19enable_sm80_to_sm89INS1_16FlashAttnBwdSm80INS1_25CollectiveMainloopBwdSm80ILi2ELi2EN4cute5tupleIJNS5_1CILi128EEES8_NS7_ILi64EEEEEENS_10bfloat16_tEfNS_4arch4Sm80ELb0ELb0ELb1ELb0ELb0ELb0ELb0ELb0ELi2ELi4ELi4ELi4ELb0EEENS1_24CollectiveEpilogueBwdGQAISA_fSD_Li256ELb0ELb0EEENS1_19SingleTileSchedulerILb0ELb0ELb0ELi128EEEEEEEEEvNT_6ParamsE$_ZN4cute3eso3ESOILb1ELb0EJNS_6LayoutINS_5tupleIJNS3_IJNS_1CILi8EEENS4_ILi1EEEEEENS4_ILi4EEEEEENS3_IJNS3_IJS6_NS4_ILi0EEEEEENS4_ILi2048EEEEEEEEiEEC2ERKSE_RKi)
        /*1922c*/ 	.word	0x00000000


	//----- nvinfo : EIATTR_FRAME_SIZE
	.align		4
.L_17170:
        /*19230*/ 	.byte	0x04, 0x11
        /*19232*/ 	.short	(.L_17172 - .L_17171)
	.align		4
.L_17171:
        /*19234*/ 	.word	index@($_ZN7cutlass13device_kernelIN5flash19enable_sm80_to_sm89INS1_16FlashAttnBwdSm80INS1_25CollectiveMainloopBwdSm80ILi2ELi2EN4cute5tupleIJNS5_1CILi128EEES8_NS7_ILi64EEEEEENS_10bfloat16_tEfNS_4arch4Sm80ELb0ELb0ELb1ELb0ELb0ELb0ELb0ELb0ELi2ELi4ELi4ELi4ELb0EEENS1_24CollectiveEpilogueBwdGQAISA_fSD_Li256ELb0ELb0EEENS1_19SingleTileSchedulerILb0ELb0ELb0ELi128EEEEEEEEEvNT_6ParamsE$_ZN4cute3eso3ESOILb1ELb0EJNS_6LayoutINS_5tupleIJNS3_IJNS_1CILi8EEENS4_ILi1EEEEEENS4_ILi4EEEEEENS3_IJNS3_IJS6_NS4_ILi0EEEEEENS4_ILi2048EEEEEEEENS_10ViewEngineINS_8smem_ptrIPN7cutlass10bfloat16_tEEEEEEEC2ERKSE_RKSL_)
        /*19238*/ 	.word	0x00000000


	//----- nvinfo : EIATTR_FRAME_SIZE
	.align		4
.L_17172:
        /*1923c*/ 	.byte	0x04, 0x11
        /*1923e*/ 	.short	(.L_17174 - .L_17173)
	.align		4
.L_17173:
        /*19240*/ 	.word	index@($_ZN7cutlass13device_kernelIN5flash19enable_sm80_to_sm89INS1_16FlashAttnBwdSm80INS1_25CollectiveMainloopBwdSm80ILi2ELi2EN4cute5tupleIJNS5_1CILi128EEES8_NS7_ILi64EEEEEENS_10bfloat16_tEfNS_4arch4Sm80ELb0ELb0ELb1ELb0ELb0ELb0ELb0ELb0ELi2ELi4ELi4ELi4ELb0EEENS1_24CollectiveEpilogueBwdGQAISA_fSD_Li256ELb0ELb0EEENS1_19SingleTileSchedulerILb0ELb0ELb0ELi128EEEEEEEEEvNT_6ParamsE$_ZN4cute3eso3ESOILb1ELb0EJNS_6LayoutINS_5tupleIJNS3_IJNS_1CILi8EEENS4_ILi1EEEEEENS4_ILi2EEES5_EEENS3_IJNS3_IJS6_NS4_ILi0EEEEEENS4_ILi64EEES5_EEEEENS_10ViewEngineIPN7cutlass10bfloat16_tEEEEEC2ERKSE_RKSJ_)
        /*19244*/ 	.word	0x00000000


	//----- nvinfo : EIATTR_FRAME_SIZE
	.align		4
.L_17174:
        /*19248*/ 	.byte	0x04, 0x11
        /*1924a*/ 	.short	(.L_17176 - .L_17175)
	.align		4
.L_17175:
        /*1924c*/ 	.word	index@($_ZN7cutlass13device_kernelIN5flash19enable_sm80_to_sm89INS1_16FlashAttnBwdSm80INS1_25CollectiveMainloopBwdSm80ILi2ELi2EN4cute5tupleIJNS5_1CILi128EEES8_NS7_ILi64EEEEEENS_10bfloat16_tEfNS_4arch4Sm80ELb0ELb0ELb1ELb0ELb0ELb0ELb0ELb0ELi2ELi4ELi4ELi4ELb0EEENS1_24CollectiveEpilogueBwdGQAISA_fSD_Li256ELb0ELb0EEENS1_19SingleTileSchedulerILb0ELb0ELb0ELi128EEEEEEEEEvNT_6ParamsE$_ZN4cute3eso3ESOILb1ELb0EJNS_6LayoutINS_5tupleIJNS3_IJNS_1CILi8EEENS4_ILi1EEEEEENS4_ILi2EEENS4_ILi4EEEEEENS3_IJNS3_IJS6_NS4_ILi0EEEEEES5_NS4_ILi16EEEEEEEENS_10ViewEngineIPN7cutlass10bfloat16_tEEEEEC2ERKSF_RKSK_)
        /*19250*/ 	.word	0x00000000


	//----- nvinfo : EIATTR_FRAME_SIZE
	.align		4
.L_17176:
        /*19254*/ 	.byte	0x04, 0x11
        /*19256*/ 	.short	(.L_17178 - .L_17177)
	.align		4
.L_17177:
        /*19258*/ 	.word	index@($_ZN7cutlass13device_kernelIN5flash19enable_sm80_to_sm89INS1_16FlashAttnBwdSm80INS1_25CollectiveMainloopBwdSm80ILi2ELi2EN4cute5tupleIJNS5_1CILi128EEES8_NS7_ILi64EEEEEENS_10bfloat16_tEfNS_4arch4Sm80ELb0ELb0ELb1ELb0ELb0ELb0ELb0ELb0ELi2ELi4ELi4ELi4ELb0EEENS1_24CollectiveEpilogueBwdGQAISA_fSD_Li256ELb0ELb0EEENS1_19SingleTileSchedulerILb0ELb0ELb0ELi128EEEEEEEEEvNT_6ParamsE$_ZN4cute3eso3ESOILb1ELb0EJNS_6LayoutINS_5tupleIJNS3_IJNS_1CILi8EEENS4_ILi1EEEEEENS4_ILi2EEENS3_IJNS4_ILi4EEES8_EEEEEENS3_IJNS3_IJS6_NS4_ILi0EEEEEES5_NS3_IJNS4_ILi32EEENS4_ILi16EEEEEEEEEEENS_10ViewEngineIPN7cutlass10bfloat16_tEEEEEC2ERKSI_RKSN_)
        /*1925c*/ 	.word	0x00000000


	//----- nvinfo : EIATTR_FRAME_SIZE
	.align		4
.L_17178:
        /*19260*/ 	.byte	0x04, 0x11
        /*19262*/ 	.short	(.L_17180 - .L_17179)
	.align		4
.L_17179:
        /*19264*/ 	.word	index@($_ZN7cutlass13device_kernelIN5flash19enable_sm80_to_sm89INS1_16FlashAttnBwdSm80INS1_25CollectiveMainloopBwdSm80ILi2ELi2EN4cute5tupleIJNS5_1CILi128EEES8_NS7_ILi64EEEEEENS_10bfloat16_tEfNS_4arch4Sm80ELb0ELb0ELb1ELb0ELb0ELb0ELb0ELb0ELi2ELi4ELi4ELi4ELb0EEENS1_24CollectiveEpilogueBwdGQAISA_fSD_Li256ELb0ELb0EEENS1_19SingleTileSchedulerILb0ELb0ELb0ELi128EEEEEEEEEvNT_6ParamsE$_ZN4cute3eso3ESOILb1ELb0EJNS_6LayoutINS_5tupleIJNS3_IJNS_1CILi8EEENS4_ILi1EEEEEENS4_ILi2EEEEEENS3_IJNS3_IJS6_NS4_ILi0EEEEEES5_EEEEEiEEC2ERKSD_RKi)
        /*19268*/ 	.word	0x00000000


	//----- nvinfo : EIATTR_FRAME_SIZE
	.align		4
.L_17180:
        /*1926c*/ 	.byte	0x04, 0x11
        /*1926e*/ 	.short	(.L_17182 - .L_17181)
	.align		4
.L_17181:
        /*19270*/ 	.word	index@($_ZN7cutlass13device_kernelIN5flash19enable_sm80_to_sm89INS1_16FlashAttnBwdSm80INS1_25CollectiveMainloopBwdSm80ILi2ELi2EN4cute5tupleIJNS5_1CILi128EEES8_NS7_ILi64EEEEEENS_10bfloat16_tEfNS_4arch4Sm80ELb0ELb0ELb1ELb0ELb0ELb0ELb0ELb0ELi2ELi4ELi4ELi4ELb0EEENS1_24CollectiveEpilogueBwdGQAISA_fSD_Li256ELb0ELb0EEENS1_19SingleTileSchedulerILb0ELb0ELb0ELi128EEEEEEEEEvNT_6ParamsE$_ZN4cute3eso3ESOILb1ELb0EJNS_6LayoutINS_5tupleIJNS3_IJNS_1CILi8EEENS4_ILi1EEEEEENS4_ILi2EEEEEENS3_IJNS3_IJS6_NS4_ILi0EEEEEES5_EEEEENS_10ViewEngineIPN7cutlass10bfloat16_tEEEEEC2ERKSD_RKSI_)
        /*19274*/ 	.word	0x00000000


	//----- nvinfo : EIATTR_FRAME_SIZE
	.align		4
.L_17182:
        /*19278*/ 	.byte	0x04, 0x11
        /*1927a*/ 	.short	(.L_17184 - .L_17183)
	.align		4
.L_17183:
        /*1927c*/ 	.word	index@($_ZN7cutlass13device_kernelIN5flash19enable_sm80_to_sm89INS1_16FlashAttnBwdSm80INS1_25CollectiveMainloopBwdSm80ILi2ELi2EN4cute5tupleIJNS5_1CILi128EEES8_NS7_ILi64EEEEEENS_10bfloat16_tEfNS_4arch4Sm80ELb0ELb0ELb1ELb0ELb0ELb0ELb0ELb0ELi2ELi4ELi4ELi4ELb0EEENS1_24CollectiveEpilogueBwdGQAISA_fSD_Li256ELb0ELb0EEENS1_19SingleTileSchedulerILb0ELb0ELb0ELi128EEEEEEEEEvNT_6ParamsE$_ZN4cute3eso3ESOILb1ELb0EJNS_6LayoutINS_5tupleIJNS3_IJNS_1CILi8EEENS4_ILi1EEEEEENS4_ILi2EEEEEENS3_IJNS3_IJS6_NS4_ILi0EEEEEENS4_ILi8192EEEEEEEEiEEC2ERKSE_RKi)
        /*19280*/ 	.word	0x00000000


	//----- nvinfo : EIATTR_FRAME_SIZE
	.align		4
.L_17184:
        /*19284*/ 	.byte	0x04, 0x11
        /*19286*/ 	.short	(.L_17186 - .L_17185)
	.align		4
.L_17185:
        /*19288*/ 	.word	index@($_ZN7cutlass13device_kernelIN5flash19enable_sm80_to_sm89INS1_16FlashAttnBwdSm80INS1_25CollectiveMainloopBwdSm80ILi2ELi2EN4cute5tupleIJNS5_1CILi128EEES8_NS7_ILi64EEEEEENS_10bfloat16_tEfNS_4arch4Sm80ELb0ELb0ELb1ELb0ELb0ELb0ELb0ELb0ELi2ELi4ELi4ELi4ELb0EEENS1_24CollectiveEpilogueBwdGQAISA_fSD_Li256ELb0ELb0EEENS1_19SingleTileSchedulerILb0ELb0ELb0ELi128EEEEEEEEEvNT_6ParamsE$_ZN4cute3eso3ESOILb1ELb0EJNS_6LayoutINS_5tupleIJNS3_IJNS_1CILi8EEENS4_ILi1EEEEEENS4_ILi2EEEEEENS3_IJNS3_IJS6_NS4_ILi0EEEEEENS4_ILi8192EEEEEEEENS_10ViewEngineINS_8smem_ptrIPN7cutlass10bfloat16_tEEEEEEEC2ERKSE_RKSL_)
        /*1928c*/ 	.word	0x00000000


	//----- nvinfo : EIATTR_FRAME_SIZE
	.align		4
.L_17186:
        /*19290*/ 	.byte	0x04, 0x11
        /*19292*/ 	.short	(.L_17188 - .L_17187)
	.align		4
.L_17187:
        /*19294*/ 	.word	index@($_ZN7cutlass13device_kernelIN5flash19enable_sm80_to_sm89INS1_16FlashAttnBwdSm80INS1_25CollectiveMainloopBwdSm80ILi2ELi2EN4cute5tupleIJNS5_1CILi128EEES8_NS7_ILi64EEEEEENS_10bfloat16_tEfNS_4arch4Sm80ELb0ELb0ELb1ELb0ELb0ELb0ELb0ELb0ELi2ELi4ELi4ELi4ELb0EEENS1_24CollectiveEpilogueBwdGQAISA_fSD_Li256ELb0ELb0EEENS1_19SingleTileSchedulerILb0ELb0ELb0ELi128EEEEEEEEEvNT_6ParamsE$_ZN4cute3eso3ESOILb1ELb0EJNS_6LayoutINS_5tupleIJNS3_IJNS_1CILi8EEENS4_ILi1EEEEEENS4_ILi2EEEEEENS3_IJNS3_IJS6_NS4_ILi0EEEEEENS4_ILi64EEEEEEEEiEEC2ERKSE_RKi)
        /*19298*/ 	.word	0x00000000


	//----- nvinfo : EIATTR_FRAME_SIZE
	.align		4
.L_17188:
        /*1929c*/ 	.byte	0x04, 0x11
        /*1929e*/ 	.short	(.L_17190 - .L_17189)
	.align		4
.L_17189:
        /*192a0*/ 	.word	index@($_ZN7cutlass13device_kernelIN5flash19enable_sm80_to_sm89INS1_16FlashAttnBwdSm80INS1_25CollectiveMainloopBwdSm80ILi2ELi2EN4cute5tupleIJNS5_1CILi128EEES8_NS7_ILi64EEEEEENS_10bfloat16_tEfNS_4arch4Sm80ELb0ELb0ELb1ELb0ELb0ELb0ELb0ELb0ELi2ELi4ELi4ELi4ELb0EEENS1_24CollectiveEpilogueBwdGQAISA_fSD_Li256ELb0ELb0EEENS1_19SingleTileSchedulerILb0ELb0ELb0ELi128EEEEEEEEEvNT_6ParamsE$_ZN4cute3eso3ESOILb1ELb0EJNS_6LayoutINS_5tupleIJNS3_IJNS_1CILi8EEENS4_ILi1EEEEEENS4_ILi2EEEEEENS3_IJNS3_IJS6_NS4_ILi0EEEEEENS4_ILi64EEEEEEEENS_10ViewEngineIPN7cutlass10bfloat16_tEEEEEC2ERKSE_RKSJ_)
        /*192a4*/ 	.word	0x00000000


	//----- nvinfo : EIATTR_FRAME_SIZE
	.align		4
.L_17190:
        /*192a8*/ 	.byte	0x04, 0x11
        /*192aa*/ 	.short	(.L_17192 - .L_17191)
	.align		4
.L_17191:
        /*192ac*/ 	.word	index@($_ZN7cutlass13device_kernelIN5flash19enable_sm80_to_sm89INS1_16FlashAttnBwdSm80INS1_25CollectiveMainloopBwdSm80ILi2ELi2EN4cute5tupleIJNS5_1CILi128EEES8_NS7_ILi64EEEEEENS_10bfloat16_tEfNS_4arch4Sm80ELb0ELb0ELb1ELb0ELb0ELb0ELb0ELb0ELi2ELi4ELi4ELi4ELb0EEENS1_24CollectiveEpilogueBwdGQAISA_fSD_Li256ELb0ELb0EEENS1_19SingleTileSchedulerILb0ELb0ELb0ELi128EEEEEEEEEvNT_6ParamsE$_ZN4cute3eso3ESOILb1ELb0EJNS_6LayoutINS_5tupleIJNS3_IJNS_1CILi8EEENS4_ILi1EEEEEENS4_ILi2EEEEEENS3_IJNS3_IJS6_NS4_ILi0EEEEEENS4_ILi4096EEEEEEEEiEEC2ERKSE_RKi)
        /*192b0*/ 	.word	0x00000000


	//----- nvinfo : EIATTR_FRAME_SIZE
	.align		4
.L_17192:
        /*192b4*/ 	.byte	0x04, 0x11
        /*192b6*/ 	.short	(.L_17194 - .L_17193)
	.align		4
.L_17193:
        /*192b8*/ 	.word	index@($_ZN7cutlass13device_kernelIN5flash19enable_sm80_to_sm89INS1_16FlashAttnBwdSm80INS1_25CollectiveMainloopBwdSm80ILi2ELi2EN4cute5tupleIJNS5_1CILi128EEES8_NS7_ILi64EEEEEENS_10bfloat16_tEfNS_4arch4Sm80ELb0ELb0ELb1ELb0ELb0ELb0ELb0ELb0ELi2ELi4ELi4ELi4ELb0EEENS1_24CollectiveEpilogueBwdGQAISA_fSD_Li256ELb0ELb0EEENS1_19SingleTileSchedulerILb0ELb0ELb0ELi128EEEEEEEEEvNT_6ParamsE$_ZN4cute3eso3ESOILb1ELb0EJNS_6LayoutINS_5tupleIJNS3_IJNS_1CILi8EEENS4_ILi1EEEEEENS4_ILi2EEEEEENS3_IJNS3_IJS6_NS4_ILi0EEEEEENS4_ILi4096EEEEEEEENS_10ViewEngineINS_8smem_ptrIPN7cutlass10bfloat16_tEEEEEEEC2ERKSE_RKSL_)
        /*192bc*/ 	.word	0x00000000


	//----- nvinfo : EIATTR_FRAME_SIZE
	.align		4
.L_17194:
        /*192c0*/ 	.byte	0x04, 0x11
        /*192c2*/ 	.short	(.L_17196 - .L_17195)
	.align		4
.L_17195:
        /*192c4*/ 	.word	index@($_ZN7cutlass13device_kernelIN5flash19enable_sm80_to_sm89INS1_16FlashAttnBwdSm80INS1_25CollectiveMainloopBwdSm80ILi2ELi2EN4cute5tupleIJNS5_1CILi128EEES8_NS7_ILi64EEEEEENS_10bfloat16_tEfNS_4arch4Sm80ELb0ELb0ELb1ELb0ELb0ELb0ELb0ELb0ELi2ELi4ELi4ELi4ELb0EEENS1_24CollectiveEpilogueBwdGQAISA_fSD_Li256ELb0ELb0EEENS1_19SingleTileSchedulerILb0ELb0ELb0ELi128EEEEEEEEEvNT_6ParamsE$_ZN4cute3eso3ESOILb1ELb0EJNS_6LayoutINS_5tupleIJNS3_IJNS_1CILi8EEENS4_ILi1EEEEEENS3_IJNS4_ILi4EEEEEEEEENS3_IJNS3_IJS6_NS4_ILi0EEEEEENS3_IJS5_EEEEEEEENS_10ViewEngineIPN7cutlass10bfloat16_tEEEEEC2ERKSF_RKSK_)
        /*192c8*/ 	.word	0x00000000


	//----- nvinfo : EIATTR_FRAME_SIZE
	.align		4
.L_17196:
        /*192cc*/ 	.byte	0x04, 0x11
        /*192ce*/ 	.short	(.L_17198 - .L_17197)
	.align		4
.L_17197:
        /*192d0*/ 	.word	index@($_ZN7cutlass13device_kernelIN5flash19enable_sm80_to_sm89INS1_16FlashAttnBwdSm80INS1_25CollectiveMainloopBwdSm80ILi2ELi2EN4cute5tupleIJNS5_1CILi128EEES8_NS7_ILi64EEEEEENS_10bfloat16_tEfNS_4arch4Sm80ELb0ELb0ELb1ELb0ELb0ELb0ELb0ELb0ELi2ELi4ELi4ELi4ELb0EEENS1_24CollectiveEpilogueBwdGQAISA_fSD_Li256ELb0ELb0EEENS1_19SingleTileSchedulerILb0ELb0ELb0ELi128EEEEEEEEEvNT_6ParamsE$_ZN4cute3eso3ESOILb1ELb0EJNS_6LayoutINS_5tupleIJNS3_IJNS_1CILi8EEENS4_ILi1EEEEEENS3_IJNS4_ILi4EEEEEEEEENS3_IJNS3_IJS6_NS4_ILi0EEEEEENS3_IJNS4_ILi2048EEEEEEEEEEENS_10ViewEngineINS_8smem_ptrIPN7cutlass10bfloat16_tEEEEEEEC2ERKSG_RKSN_)
        /*192d4*/ 	.word	0x00000000


	//----- nvinfo : EIATTR_FRAME_SIZE
	.align		4
.L_17198:
        /*192d8*/ 	.byte	0x04, 0x11
        /*192da*/ 	.short	(.L_17200 - .L_17199)
	.align		4
.L_17199:
        /*192dc*/ 	.word	index@($_ZN7cutlass13device_kernelIN5flash19enable_sm80_to_sm89INS1_16FlashAttnBwdSm80INS1_25CollectiveMainloopBwdSm80ILi2ELi2EN4cute5tupleIJNS5_1CILi128EEES8_NS7_ILi64EEEEEENS_10bfloat16_tEfNS_4arch4Sm80ELb0ELb0ELb1ELb0ELb0ELb0ELb0ELb0ELi2ELi4ELi4ELi4ELb0EEENS1_24CollectiveEpilogueBwdGQAISA_fSD_Li256ELb0ELb0EEENS1_19SingleTileSchedulerILb0ELb0ELb0ELi128EEEEEEEEEvNT_6ParamsE$_ZN4cute3eso3ESOILb1ELb0EJNS_6LayoutINS_5tupleIJNS3_IJNS_1CILi8EEENS4_ILi1EEEEEENS3_IJNS4_ILi2EEEEEEEEENS3_IJNS3_IJS6_NS4_ILi0EEEEEENS3_IJS5_EEEEEEEENS_10ViewEngineIPN7cutlass10bfloat16_tEEEEEC2ERKSF_RKSK_)
        /*192e0*/ 	.word	0x00000000


	//----- nvinfo : EIATTR_FRAME_SIZE
	.align		4
.L_17200:
        /*192e4*/ 	.byte	0x04, 0x11
        /*192e6*/ 	.short	(.L_17202 - .L_17201)
	.align		4
.L_17201:
        /*192e8*/ 	.word	index@($_ZN7cutlass13device_kernelIN5flash19enable_sm80_to_sm89INS1_16FlashAttnBwdSm80INS1_25CollectiveMainloopBwdSm80ILi2ELi2EN4cute5tupleIJNS5_1CILi128EEES8_NS7_ILi64EEEEEENS_10bfloat16_tEfNS_4arch4Sm80ELb0ELb0ELb1ELb0ELb0ELb0ELb0ELb0ELi2ELi4ELi4ELi4ELb0EEENS1_24CollectiveEpilogueBwdGQAISA_fSD_Li256ELb0ELb0EEENS1_19SingleTileSchedulerILb0ELb0ELb0ELi128EEEEEEEEEvNT_6ParamsE$_ZN4cute3eso3ESOILb1ELb0EJNS_6LayoutINS_5tupleIJNS3_IJNS_1CILi8EEENS4_ILi1EEEEEENS3_IJNS4_ILi2EEEEEEEEENS3_IJNS3_IJS6_NS4_ILi0EEEEEENS3_IJNS4_ILi8192EEEEEEEEEEENS_10ViewEngineINS_8smem_ptrIPN7cutlass10bfloat16_tEEEEEEEC2ERKSG_RKSN_)
        /*192ec*/ 	.word	0x00000000


	//----- nvinfo : EIATTR_FRAME_SIZE
	.align		4
.L_17202:
        /*192f0*/ 	.byte	0x04, 0x11
        /*192f2*/ 	.short	(.L_17204 - .L_17203)
	.align		4
.L_17203:
        /*192f4*/ 	.word	index@($_ZN7cutlass13device_kernelIN5flash19enable_sm80_to_sm89INS1_16FlashAttnBwdSm80INS1_25CollectiveMainloopBwdSm80ILi2ELi2EN4cute5tupleIJNS5_1CILi128EEES8_NS7_ILi64EEEEEENS_10bfloat16_tEfNS_4arch4Sm80ELb0ELb0ELb1ELb0ELb0ELb0ELb0ELb0ELi2ELi4ELi4ELi4ELb0EEENS1_24CollectiveEpilogueBwdGQAISA_fSD_Li256ELb0ELb0EEENS1_19SingleTileSchedulerILb0ELb0ELb0ELi128EEEEEEEEEvNT_6ParamsE$_ZN4cute3eso3ESOILb1ELb0EJNS_6LayoutINS_5tupleIJNS3_IJNS_1CILi8EEENS4_ILi1EEEEEENS3_IJNS4_ILi2EEEEEEEEENS3_IJNS3_IJS6_NS4_ILi0EEEEEENS3_IJNS4_ILi64EEEEEEEEEEENS_10ViewEngineIPN7cutlass10bfloat16_tEEEEEC2ERKSG_RKSL_)
        /*192f8*/ 	.word	0x00000000


	//----- nvinfo : EIATTR_FRAME_SIZE
	.align		4
.L_17204:
        /*192fc*/ 	.byte	0x04, 0x11
        /*192fe*/ 	.short	(.L_17206 - .L_17205)
	.align		4
.L_17205:
        /*19300*/ 	.word	index@($_ZN7cutlass13device_kernelIN5flash19enable_sm80_to_sm89INS1_16FlashAttnBwdSm80INS1_25CollectiveMainloopBwdSm80ILi2ELi2EN4cute5tupleIJNS5_1CILi128EEES8_NS7_ILi64EEEEEENS_10bfloat16_tEfNS_4arch4Sm80ELb0ELb0ELb1ELb0ELb0ELb0ELb0ELb0ELi2ELi4ELi4ELi4ELb0EEENS1_24CollectiveEpilogueBwdGQAISA_fSD_Li256ELb0ELb0EEENS1_19SingleTileSchedulerILb0ELb0ELb0ELi128EEEEEEEEEvNT_6ParamsE$_ZN4cute3eso3ESOILb1ELb0EJNS_6LayoutINS_5tupleIJNS3_IJNS_1CILi8EEENS4_ILi1EEEEEENS3_IJNS4_ILi2EEEEEEEEENS3_IJNS3_IJS6_NS4_ILi0EEEEEENS3_IJNS4_ILi4096EEEEEEEEEEENS_10ViewEngineINS_8smem_ptrIPN7cutlass10bfloat16_tEEEEEEEC2ERKSG_RKSN_)
        /*19304*/ 	.word	0x00000000


	//----- nvinfo : EIATTR_FRAME_SIZE
	.align		4
.L_17206:
        /*19308*/ 	.byte	0x04, 0x11
        /*1930a*/ 	.short	(.L_17208 - .L_17207)
	.align		4
.L_17207:
        /*1930c*/ 	.word	index@($_ZN7cutlass13device_kernelIN5flash19enable_sm80_to_sm89INS1_16FlashAttnBwdSm80INS1_25CollectiveMainloopBwdSm80ILi2ELi2EN4cute5tupleIJNS5_1CILi128EEES8_NS7_ILi64EEEEEENS_10bfloat16_tEfNS_4arch4Sm80ELb0ELb0ELb1ELb0ELb0ELb0ELb0ELb0ELi2ELi4ELi4ELi4ELb0EEENS1_24CollectiveEpilogueBwdGQAISA_fSD_Li256ELb0ELb0EEENS1_19SingleTileSchedulerILb0ELb0ELb0ELi128EEEEEEEEEvNT_6ParamsE$_ZN4cute3eso3ESOILb1ELb0EJNS_6LayoutINS_5tupleIJNS3_IJNS_1CILi8EEENS4_ILi1EEEEEEEEENS3_IJNS3_IJS6_NS4_ILi0EEEEEEEEEEElEEC2ERKSC_RKl)
        /*19310*/ 	.word	0x00000000


	//----- nvinfo : EIATTR_FRAME_SIZE
	.align		4
.L_17208:
        /*19314*/ 	.byte	0x04, 0x11
        /*19316*/ 	.short	(.L_17210 - .L_17209)
	.align		4
.L_17209:
        /*19318*/ 	.word	index@($_ZN7cutlass13device_kernelIN5flash19enable_sm80_to_sm89INS1_16FlashAttnBwdSm80INS1_25CollectiveMainloopBwdSm80ILi2ELi2EN4cute5tupleIJNS5_1CILi128EEES8_NS7_ILi64EEEEEENS_10bfloat16_tEfNS_4arch4Sm80ELb0ELb0ELb1ELb0ELb0ELb0ELb0ELb0ELi2ELi4ELi4ELi4ELb0EEENS1_24CollectiveEpilogueBwdGQAISA_fSD_Li256ELb0ELb0EEENS1_19SingleTileSchedulerILb0ELb0ELb0ELi128EEEEEEEEEvNT_6ParamsE$_ZN4cute3eso3ESOILb1ELb0EJNS_6LayoutINS_5tupleIJNS3_IJNS_1CILi8EEENS4_ILi1EEEEEEEEENS3_IJNS3_IJS6_NS4_ILi0EEEEEEEEEEEiEEC2ERKSC_RKi)
        /*1931c*/ 	.word	0x00000000


	//----- nvinfo : EIATTR_FRAME_SIZE
	.align		4
.L_17210:
        /*19320*/ 	.byte	0x04, 0x11
        /*19322*/ 	.short	(.L_17212 - .L_17211)
	.align		4
.L_17211:
        /*19324*/ 	.word	index@($_ZN7cutlass13device_kernelIN5flash19enable_sm80_to_sm89INS1_16FlashAttnBwdSm80INS1_25CollectiveMainloopBwdSm80ILi2ELi2EN4cute5tupleIJNS5_1CILi128EEES8_NS7_ILi64EEEEEENS_10bfloat16_tEfNS_4arch4Sm80ELb0ELb0ELb1ELb0ELb0ELb0ELb0ELb0ELi2ELi4ELi4ELi4ELb0EEENS1_24CollectiveEpilogueBwdGQAISA_fSD_Li256ELb0ELb0EEENS1_19SingleTileSchedulerILb0ELb0ELb0ELi128EEEEEEEEEvNT_6ParamsE$_ZN4cute3eso3ESOILb1ELb0EJNS_6LayoutINS_5tupleIJNS3_IJNS_1CILi8EEENS4_ILi1EEEEEEEEENS3_IJNS3_IJS6_NS4_ILi0EEEEEEEEEEENS_10ViewEngineIPN7cutlass10bfloat16_tEEEEEC2ERKSC_RKSH_)
        /*19328*/ 	.word	0x00000000


	//----- nvinfo : EIATTR_FRAME_SIZE
	.align		4
.L_17212:
        /*1932c*/ 	.byte	0x04, 0x11
        /*1932e*/ 	.short	(.L_17214 - .L_17213)
	.align		4
.L_17213:
        /*19330*/ 	.word	index@($_ZN7cutlass13device_kernelIN5flash19enable_sm80_to_sm89INS1_16FlashAttnBwdSm80INS1_25CollectiveMainloopBwdSm80ILi2ELi2EN4cute5tupleIJNS5_1CILi128EEES8_NS7_ILi64EEEEEENS_10bfloat16_tEfNS_4arch4Sm80ELb0ELb0ELb1ELb0ELb0ELb0ELb0ELb0ELi2ELi4ELi4ELi4ELb0EEENS1_24CollectiveEpilogueBwdGQAISA_fSD_Li256ELb0ELb0EEENS1_19SingleTileSchedulerILb0ELb0ELb0ELi128EEEEEEEEEvNT_6ParamsE$_ZN4cute3eso3ESOILb1ELb0EJNS_6LayoutINS_5tupleIJNS3_IJNS_1CILi8EEENS4_ILi1EEEEEEEEENS3_IJNS3_IJS6_NS4_ILi0EEEEEEEEEEENS_10ViewEngineINS_8smem_ptrIPN7cutlass10bfloat16_tEEEEEEEC2ERKSC_RKSJ_)
        /*19334*/ 	.word	0x00000000


	//----- nvinfo : EIATTR_FRAME_SIZE
	.align		4
.L_17214:
        /*19338*/ 	.byte	0x04, 0x11
        /*1933a*/ 	.short	(.L_17216 - .L_17215)
	.align		4
.L_17215:
        /*1933c*/ 	.word	index@($_ZN7cutlass13device_kernelIN5flash19enable_sm80_to_sm89INS1_16FlashAttnBwdSm80INS1_25CollectiveMainloopBwdSm80ILi2ELi2EN4cute5tupleIJNS5_1CILi128EEES8_NS7_ILi64EEEEEENS_10bfloat16_tEfNS_4arch4Sm80ELb0ELb0ELb1ELb0ELb0ELb0ELb0ELb0ELi2ELi4ELi4ELi4ELb0EEENS1_24CollectiveEpilogueBwdGQAISA_fSD_Li256ELb0ELb0EEENS1_19SingleTileSchedulerILb0ELb0ELb0ELi128EEEEEEEEEvNT_6ParamsE$_ZN4cute3eso3ESOILb1ELb0EJNS_6LayoutINS_5tupleIJNS3_IJNS_1CILi8EEENS4_ILi1EEEEEEEEENS3_IJNS3_IJS6_NS4_ILi0EEEEEEEEEEENS_10ViewEngineINS_8gmem_ptrIPKN7cutlass10bfloat16_tEEEEEEEC2ERKSC_RKSK_)
        /*19340*/ 	.word	0x00000000


	//----- nvinfo : EIATTR_FRAME_SIZE
	.align		4
.L_17216:
        /*19344*/ 	.byte	0x04, 0x11
        /*19346*/ 	.short	(.L_17218 - .L_17217)
	.align		4
.L_17217:
        /*19348*/ 	.word	index@($_ZN7cutlass13device_kernelIN5flash19enable_sm80_to_sm89INS1_16FlashAttnBwdSm80INS1_25CollectiveMainloopBwdSm80ILi2ELi2EN4cute5tupleIJNS5_1CILi128EEES8_NS7_ILi64EEEEEENS_10bfloat16_tEfNS_4arch4Sm80ELb0ELb0ELb1ELb0ELb0ELb0ELb0ELb0ELi2ELi4ELi4ELi4ELb0EEENS1_24CollectiveEpilogueBwdGQAISA_fSD_Li256ELb0ELb0EEENS1_19SingleTileSchedulerILb0ELb0ELb0ELi128EEEEEEEEEvNT_6ParamsE$_ZN4cute3eso3ESOILb1ELb0EJNS_6LayoutINS_5tupleIJNS3_IJNS_1CILi4EEENS4_ILi1EEEEEES6_EEENS3_IJNS3_IJS6_NS4_ILi0EEEEEES9_EEEEEiEEC2ERKSC_RKi)
        /*1934c*/ 	.word	0x00000000


	//----- nvinfo : EIATTR_FRAME_SIZE
	.align		4
.L_17218:
        /*19350*/ 	.byte	0x04, 0x11
        /*19352*/ 	.short	(.L_17220 - .L_17219)
	.align		4
.L_17219:
        /*19354*/ 	.word	index@($_ZN7cutlass13device_kernelIN5flash19enable_sm80_to_sm89INS1_16FlashAttnBwdSm80INS1_25CollectiveMainloopBwdSm80ILi2ELi2EN4cute5tupleIJNS5_1CILi128EEES8_NS7_ILi64EEEEEENS_10bfloat16_tEfNS_4arch4Sm80ELb0ELb0ELb1ELb0ELb0ELb0ELb0ELb0ELi2ELi4ELi4ELi4ELb0EEENS1_24CollectiveEpilogueBwdGQAISA_fSD_Li256ELb0ELb0EEENS1_19SingleTileSchedulerILb0ELb0ELb0ELi128EEEEEEEEEvNT_6ParamsE$_ZN4cute3eso3ESOILb1ELb0EJNS_6LayoutINS_5tupleIJNS3_IJNS_1CILi4EEENS4_ILi1EEEEEES6_EEENS3_IJNS3_IJS6_NS4_ILi0EEEEEES9_EEEEENS_10ViewEngineINS_8smem_ptrIPfEEEEEEC2ERKSC_RKSH_)
        /*19358*/ 	.word	0x00000000


	//----- nvinfo : EIATTR_FRAME_SIZE
	.align		4
.L_17220:
        /*1935c*/ 	.byte	0x04, 0x11
        /*1935e*/ 	.short	(.L_17222 - .L_17221)
	.align		4
.L_17221:
        /*19360*/ 	.word	index@($_ZN7cutlass13device_kernelIN5flash19enable_sm80_to_sm89INS1_16FlashAttnBwdSm80INS1_25CollectiveMainloopBwdSm80ILi2ELi2EN4cute5tupleIJNS5_1CILi128EEES8_NS7_ILi64EEEEEENS_10bfloat16_tEfNS_4arch4Sm80ELb0ELb0ELb1ELb0ELb0ELb0ELb0ELb0ELi2ELi4ELi4ELi4ELb0EEENS1_24CollectiveEpilogueBwdGQAISA_fSD_Li256ELb0ELb0EEENS1_19SingleTileSchedulerILb0ELb0ELb0ELi128EEEEEEEEEvNT_6ParamsE$_ZN4cute3eso3ESOILb1ELb0EJNS_6LayoutINS_5tupleIJNS3_IJNS_1CILi4EEENS4_ILi1EEEEEES6_EEENS3_IJNS3_IJS6_NS4_ILi0EEEEEES9_EEEEENS_10ViewEngineINS_8gmem_ptrIPKfEEEEEEC2ERKSC_RKSI_)
        /*19364*/ 	.word	0x00000000


	//----- nvinfo : EIATTR_FRAME_SIZE
	.align		4
.L_17222:
        /*19368*/ 	.byte	0x04, 0x11
        /*1936a*/ 	.short	(.L_17224 - .L_17223)
	.align		4
.L_17223:
        /*1936c*/ 	.word	index@($_ZN7cutlass13device_kernelIN5flash19enable_sm80_to_sm89INS1_16FlashAttnBwdSm80INS1_25CollectiveMainloopBwdSm80ILi2ELi2EN4cute5tupleIJNS5_1CILi128EEES8_NS7_ILi64EEEEEENS_10bfloat16_tEfNS_4arch4Sm80ELb0ELb0ELb1ELb0ELb0ELb0ELb0ELb0ELi2ELi4ELi4ELi4ELb0EEENS1_24CollectiveEpilogueBwdGQAISA_fSD_Li256ELb0ELb0EEENS1_19SingleTileSchedulerILb0ELb0ELb0ELi128EEEEEEEEEvNT_6ParamsE$_ZN4cute3eso3ESOILb1ELb0EJNS_6LayoutINS_5tupleIJNS3_IJNS_1CILi4EEENS4_ILi1EEEEEEEEENS3_IJNS3_IJS6_NS4_ILi0EEEEEEEEEEENS_10ViewEngineIPjEEEEC2ERKSC_RKSF_)
        /*19370*/ 	.word	0x00000000


	//----- nvinfo : EIATTR_FRAME_SIZE
	.align		4
.L_17224:
        /*19374*/ 	.byte	0x04, 0x11
        /*19376*/ 	.short	(.L_17226 - .L_17225)
	.align		4
.L_17225:
        /*19378*/ 	.word	index@($_ZN7cutlass13device_kernelIN5flash19enable_sm80_to_sm89INS1_16FlashAttnBwdSm80INS1_25CollectiveMainloopBwdSm80ILi2ELi2EN4cute5tupleIJNS5_1CILi128EEES8_NS7_ILi64EEEEEENS_10bfloat16_tEfNS_4arch4Sm80ELb0ELb0ELb1ELb0ELb0ELb0ELb0ELb0ELi2ELi4ELi4ELi4ELb0EEENS1_24CollectiveEpilogueBwdGQAISA_fSD_Li256ELb0ELb0EEENS1_19SingleTileSchedulerILb0ELb0ELb0ELi128EEEEEEEEEvNT_6ParamsE$_ZN4cute3eso3ESOILb1ELb0EJNS_6LayoutINS_5tupleIJNS3_IJNS_1CILi4EEENS4_ILi1EEEEEEEEENS3_IJNS3_IJS6_NS4_ILi0EEEEEEEEEEENS_10ViewEngineINS_8smem_ptrIPfEEEEEEC2ERKSC_RKSH_)
        /*1937c*/ 	.word	0x00000000


	//----- nvinfo : EIATTR_FRAME_SIZE
	.align		4
.L_17226:
        /*19380*/ 	.byte	0x04, 0x11
        /*19382*/ 	.short	(.L_17228 - .L_17227)
	.align		4
.L_17227:
        /*19384*/ 	.word	index@($_ZN7cutlass13device_kernelIN5flash19enable_sm80_to_sm89INS1_16FlashAttnBwdSm80INS1_25CollectiveMainloopBwdSm80ILi2ELi2EN4cute5tupleIJNS5_1CILi128EEES8_NS7_ILi64EEEEEENS_10bfloat16_tEfNS_4arch4Sm80ELb0ELb0ELb1ELb0ELb0ELb0ELb0ELb0ELi2ELi4ELi4ELi4ELb0EEENS1_24CollectiveEpilogueBwdGQAISA_fSD_Li256ELb0ELb0EEENS1_19SingleTileSchedulerILb0ELb0ELb0ELi128EEEEEEEEEvNT_6ParamsE$_ZN4cute3eso3ESOILb1ELb0EJNS_6LayoutINS_5tupleIJNS3_IJNS_1CILi4EEENS4_ILi1EEEEEEEEENS3_IJNS3_IJS6_NS4_ILi0EEEEEEEEEEENS_10ViewEngineINS_8gmem_ptrIPKfEEEEEEC2ERKSC_RKSI_)
        /*19388*/ 	.word	0x00000000


	//----- nvinfo : EIATTR_FRAME_SIZE
	.align		4
.L_17228:
        /*1938c*/ 	.byte	0x04, 0x11
        /*1938e*/ 	.short	(.L_17230 - .L_17229)
	.align		4
.L_17229:
        /*19390*/ 	.word	index@($_ZN7cutlass13device_kernelIN5flash19enable_sm80_to_sm89INS1_16FlashAttnBwdSm80INS1_25CollectiveMainloopBwdSm80ILi2ELi2EN4cute5tupleIJNS5_1CILi128EEES8_NS7_ILi64EEEEEENS_10bfloat16_tEfNS_4arch4Sm80ELb0ELb0ELb1ELb0ELb0ELb0ELb0ELb0ELi2ELi4ELi4ELi4ELb0EEENS1_24CollectiveEpilogueBwdGQAISA_fSD_Li256ELb0ELb0EEENS1_19SingleTileSchedulerILb0ELb0ELb0ELi128EEEEEEEEEvNT_6ParamsE$_ZN4cute3eso3ESOILb1ELb0EJNS_6LayoutINS_5tupleIJNS3_IJNS_1CILi2EEES5_S5_EEES5_EEENS3_IJNS3_IJNS4_ILi1EEES5_NS4_ILi4EEEEEENS4_ILi8EEEEEEEEiEEC2ERKSD_RKi)
        /*19394*/ 	.word	0x00000000


	//----- nvinfo : EIATTR_FRAME_SIZE
	.align		4
.L_17230:
        /*19398*/ 	.byte	0x04, 0x11
        /*1939a*/ 	.short	(.L_17232 - .L_17231)
	.align		4
.L_17231:
        /*1939c*/ 	.word	index@($_ZN7cutlass13device_kernelIN5flash19enable_sm80_to_sm89INS1_16FlashAttnBwdSm80INS1_25CollectiveMainloopBwdSm80ILi2ELi2EN4cute5tupleIJNS5_1CILi128EEES8_NS7_ILi64EEEEEENS_10bfloat16_tEfNS_4arch4Sm80ELb0ELb0ELb1ELb0ELb0ELb0ELb0ELb0ELi2ELi4ELi4ELi4ELb0EEENS1_24CollectiveEpilogueBwdGQAISA_fSD_Li256ELb0ELb0EEENS1_19SingleTileSchedulerILb0ELb0ELb0ELi128EEEEEEEEEvNT_6ParamsE$_ZN4cute3eso3ESOILb1ELb0EJNS_6LayoutINS_5tupleIJNS3_IJNS_1CILi2EEES5_S5_EEES5_EEENS3_IJNS3_IJNS4_ILi1EEES5_NS4_ILi4EEEEEENS4_ILi8EEEEEEEENS_10ViewEngineIPN7cutlass10bfloat16_tEEEEEC2ERKSD_RKSI_)
        /*193a0*/ 	.word	0x00000000


	//----- nvinfo : EIATTR_FRAME_SIZE
	.align		4
.L_17232:
        /*193a4*/ 	.byte	0x04, 0x11
        /*193a6*/ 	.short	(.L_17234 - .L_17233)
	.align		4
.L_17233:
        /*193a8*/ 	.word	index@($_ZN7cutlass13device_kernelIN5flash19enable_sm80_to_sm89INS1_16FlashAttnBwdSm80INS1_25CollectiveMainloopBwdSm80ILi2ELi2EN4cute5tupleIJNS5_1CILi128EEES8_NS7_ILi64EEEEEENS_10bfloat16_tEfNS_4arch4Sm80ELb0ELb0ELb1ELb0ELb0ELb0ELb0ELb0ELi2ELi4ELi4ELi4ELb0EEENS1_24CollectiveEpilogueBwdGQAISA_fSD_Li256ELb0ELb0EEENS1_19SingleTileSchedulerILb0ELb0ELb0ELi128EEEEEEEEEvNT_6ParamsE$_ZN4cute3eso3ESOILb1ELb0EJNS_6LayoutINS_5tupleIJNS3_IJNS_1CILi2EEES5_S5_EEES5_EEENS3_IJNS3_IJNS4_ILi1EEES5_NS4_ILi4EEEEEENS4_ILi64EEEEEEEEiEEC2ERKSD_RKi)
        /*193ac*/ 	.word	0x00000000


	//----- nvinfo : EIATTR_FRAME_SIZE
	.align		4
.L_17234:
        /*193b0*/ 	.byte	0x04, 0x11
        /*193b2*/ 	.short	(.L_17236 - .L_17235)
	.align		4
.L_17235:
        /*193b4*/ 	.word	index@($_ZN7cutlass13device_kernelIN5flash19enable_sm80_to_sm89INS1_16FlashAttnBwdSm80INS1_25CollectiveMainloopBwdSm80ILi2ELi2EN4cute5tupleIJNS5_1CILi128EEES8_NS7_ILi64EEEEEENS_10bfloat16_tEfNS_4arch4Sm80ELb0ELb0ELb1ELb0ELb0ELb0ELb0ELb0ELi2ELi4ELi4ELi4ELb0EEENS1_24CollectiveEpilogueBwdGQAISA_fSD_Li256ELb0ELb0EEENS1_19SingleTileSchedulerILb0ELb0ELb0ELi128EEEEEEEEEvNT_6ParamsE$_ZN4cute3eso3ESOILb1ELb0EJNS_6LayoutINS_5tupleIJNS3_IJNS_1CILi2EEES5_S5_EEES5_EEENS3_IJNS3_IJNS4_ILi1EEES5_NS4_ILi4EEEEEENS4_ILi64EEEEEEEENS_10ViewEngineIPN7cutlass10bfloat16_tEEEEEC2ERKSD_RKSI_)
        /*193b8*/ 	.word	0x00000000


	//----- nvinfo : EIATTR_FRAME_SIZE
	.align		4
.L_17236:
        /*193bc*/ 	.byte	0x04, 0x11
        /*193be*/ 	.short	(.L_17238 - .L_17237)
	.align		4
.L_17237:
        /*193c0*/ 	.word	index@($_ZN7cutlass13device_kernelIN5flash19enable_sm80_to_sm89INS1_16FlashAttnBwdSm80INS1_25CollectiveMainloopBwdSm80ILi2ELi2EN4cute5tupleIJNS5_1CILi128EEES8_NS7_ILi64EEEEEENS_10bfloat16_tEfNS_4arch4Sm80ELb0ELb0ELb1ELb0ELb0ELb0ELb0ELb0ELi2ELi4ELi4ELi4ELb0EEENS1_24CollectiveEpilogueBwdGQAISA_fSD_Li256ELb0ELb0EEENS1_19SingleTileSchedulerILb0ELb0ELb0ELi128EEEEEEEEEvNT_6ParamsE$_ZN4cute3eso3ESOILb1ELb0EJNS_6LayoutINS_5tupleIJNS3_IJNS_1CILi2EEES5_S5_EEEEEENS3_IJNS3_IJNS4_ILi1EEES5_NS4_ILi4EEEEEEEEEEEiEEC2ERKSC_RKi)
        /*193c4*/ 	.word	0x00000000


	//----- nvinfo : EIATTR_FRAME_SIZE
	.align		4
.L_17238:
        /*193c8*/ 	.byte	0x04, 0x11
        /*193ca*/ 	.short	(.L_17240 - .L_17239)
	.align		4
.L_17239:
        /*193cc*/ 	.word	index@($_ZN7cutlass13device_kernelIN5flash19enable_sm80_to_sm89INS1_16FlashAttnBwdSm80INS1_25CollectiveMainloopBwdSm80ILi2ELi2EN4cute5tupleIJNS5_1CILi128EEES8_NS7_ILi64EEEEEENS_10bfloat16_tEfNS_4arch4Sm80ELb0ELb0ELb1ELb0ELb0ELb0ELb0ELb0ELi2ELi4ELi4ELi4ELb0EEENS1_24CollectiveEpilogueBwdGQAISA_fSD_Li256ELb0ELb0EEENS1_19SingleTileSchedulerILb0ELb0ELb0ELi128EEEEEEEEEvNT_6ParamsE$_ZN4cute3eso3ESOILb1ELb0EJNS_6LayoutINS_5tupleIJNS3_IJNS_1CILi2EEES5_S5_EEEEEENS3_IJNS3_IJNS4_ILi1EEES5_NS4_ILi4EEEEEEEEEEENS_10ViewEngineIPN7cutlass10bfloat16_tEEEEEC2ERKSC_RKSH_)
        /*193d0*/ 	.word	0x00000000


	//----- nvinfo : EIATTR_FRAME_SIZE
	.align		4
.L_17240:
        /*193d4*/ 	.byte	0x04, 0x11
        /*193d6*/ 	.short	(.L_17242 - .L_17241)
	.align		4
.L_17241:
        /*193d8*/ 	.word	index@($_ZN7cutlass13device_kernelIN5flash19enable_sm80_to_sm89INS1_16FlashAttnBwdSm80INS1_25CollectiveMainloopBwdSm80ILi2ELi2EN4cute5tupleIJNS5_1CILi128EEES8_NS7_ILi64EEEEEENS_10bfloat16_tEfNS_4arch4Sm80ELb0ELb0ELb1ELb0ELb0ELb0ELb0ELb0ELi2ELi4ELi4ELi4ELb0EEENS1_24CollectiveEpilogueBwdGQAISA_fSD_Li256ELb0ELb0EEENS1_19SingleTileSchedulerILb0ELb0ELb0ELi128EEEEEEEEEvNT_6ParamsE$_ZN4cute3eso3ESOILb1ELb0EJNS_6LayoutINS_5tupleIJNS3_IJNS_1CILi2EEES5_EEES6_EEENS3_IJNS3_IJNS4_ILi1EEES5_EEENS3_IJNS4_ILi32EEENS4_ILi64EEEEEEEEEEEiEEC2ERKSE_RKi)
        /*193dc*/ 	.word	0x00000000


	//----- nvinfo : EIATTR_FRAME_SIZE
	.align		4
.L_17242:
        /*193e0*/ 	.byte	0x04, 0x11
        /*193e2*/ 	.short	(.L_17244 - .L_17243)
	.align		4
.L_17243:
        /*193e4*/ 	.word	index@($_ZN7cutlass13device_kernelIN5flash19enable_sm80_to_sm89INS1_16FlashAttnBwdSm80INS1_25CollectiveMainloopBwdSm80ILi2ELi2EN4cute5tupleIJNS5_1CILi128EEES8_NS7_ILi64EEEEEENS_10bfloat16_tEfNS_4arch4Sm80ELb0ELb0ELb1ELb0ELb0ELb0ELb0ELb0ELi2ELi4ELi4ELi4ELb0EEENS1_24CollectiveEpilogueBwdGQAISA_fSD_Li256ELb0ELb0EEENS1_19SingleTileSchedulerILb0ELb0ELb0ELi128EEEEEEEEEvNT_6ParamsE$_ZN4cute3eso3ESOILb1ELb0EJNS_6LayoutINS_5tupleIJNS3_IJNS_1CILi2EEES5_EEES6_EEENS3_IJNS3_IJNS4_ILi1EEES5_EEENS3_IJNS4_ILi32EEENS4_ILi64EEEEEEEEEEENS_10ViewEngineIPN7cutlass10bfloat16_tEEEEEC2ERKSE_RKSJ_)
        /*193e8*/ 	.word	0x00000000


	//----- nvinfo : EIATTR_FRAME_SIZE
	.align		4
.L_17244:
        /*193ec*/ 	.byte	0x04, 0x11
        /*193ee*/ 	.short	(.L_17246 - .L_17245)
	.align		4
.L_17245:
        /*193f0*/ 	.word	index@($_ZN7cutlass13device_kernelIN5flash19enable_sm80_to_sm89INS1_16FlashAttnBwdSm80INS1_25CollectiveMainloopBwdSm80ILi2ELi2EN4cute5tupleIJNS5_1CILi128EEES8_NS7_ILi64EEEEEENS_10bfloat16_tEfNS_4arch4Sm80ELb0ELb0ELb1ELb0ELb0ELb0ELb0ELb0ELi2ELi4ELi4ELi4ELb0EEENS1_24CollectiveEpilogueBwdGQAISA_fSD_Li256ELb0ELb0EEENS1_19SingleTileSchedulerILb0ELb0ELb0ELi128EEEEEEEEEvNT_6ParamsE$_ZN4cute3eso3ESOILb1ELb0EJNS_6LayoutINS_5tupleIJNS3_IJNS_1CILi2EEES5_EEES5_NS4_ILi8EEEEEENS3_IJNS3_IJNS_11ScaledBasisINS4_ILi1EEEJLi1EEEENS9_IS7_JLi0EEEEEEENS9_INS4_ILi64EEEJLi0EEEENS9_INS4_ILi16EEEJLi1EEEEEEEEENS_15ArithmeticTupleIJiiEEEEEC2ERKSJ_RKSL_)
        /*193f4*/ 	.word	0x00000000


	//----- nvinfo : EIATTR_FRAME_SIZE
	.align		4
.L_17246:
        /*193f8*/ 	.byte	0x04, 0x11
        /*193fa*/ 	.short	(.L_17248 - .L_17247)
	.align		4
.L_17247:
        /*193fc*/ 	.word	index@($_ZN7cutlass13device_kernelIN5flash19enable_sm80_to_sm89INS1_16FlashAttnBwdSm80INS1_25CollectiveMainloopBwdSm80ILi2ELi2EN4cute5tupleIJNS5_1CILi128EEES8_NS7_ILi64EEEEEENS_10bfloat16_tEfNS_4arch4Sm80ELb0ELb0ELb1ELb0ELb0ELb0ELb0ELb0ELi2ELi4ELi4ELi4ELb0EEENS1_24CollectiveEpilogueBwdGQAISA_fSD_Li256ELb0ELb0EEENS1_19SingleTileSchedulerILb0ELb0ELb0ELi128EEEEEEEEEvNT_6ParamsE$_ZN4cute3eso3ESOILb1ELb0EJNS_6LayoutINS_5tupleIJNS3_IJNS_1CILi2EEES5_EEES5_NS4_ILi8EEEEEENS3_IJNS3_IJNS_11ScaledBasisINS4_ILi1EEEJLi1EEEENS9_IS7_JLi0EEEEEEENS9_INS4_ILi64EEEJLi0EEEENS9_INS4_ILi16EEEJLi1EEEEEEEEENS_10ViewEngineINS_23ArithmeticTupleIteratorINS_15ArithmeticTupleIJiiEEEEEEEEEC2ERKSJ_RKSP_)
        /*19400*/ 	.word	0x00000000


	//----- nvinfo : EIATTR_FRAME_SIZE
	.align		4
.L_17248:
        /*19404*/ 	.byte	0x04, 0x11
        /*19406*/ 	.short	(.L_17250 - .L_17249)
	.align		4
.L_17249:
        /*19408*/ 	.word	index@($_ZN7cutlass13device_kernelIN5flash19enable_sm80_to_sm89INS1_16FlashAttnBwdSm80INS1_25CollectiveMainloopBwdSm80ILi2ELi2EN4cute5tupleIJNS5_1CILi128EEES8_NS7_ILi64EEEEEENS_10bfloat16_tEfNS_4arch4Sm80ELb0ELb0ELb1ELb0ELb0ELb0ELb0ELb0ELi2ELi4ELi4ELi4ELb0EEENS1_24CollectiveEpilogueBwdGQAISA_fSD_Li256ELb0ELb0EEENS1_19SingleTileSchedulerILb0ELb0ELb0ELi128EEEEEEEEEvNT_6ParamsE$_ZN4cute3eso3ESOILb1ELb0EJNS_6LayoutINS_5tupleIJNS3_IJNS_1CILi2EEES5_EEENS4_ILi8EEEEEENS3_IJNS3_IJNS4_ILi1EEES5_EEENS4_ILi4EEEEEEEEiEEC2ERKSD_RKi)
        /*1940c*/ 	.word	0x00000000


	//----- nvinfo : EIATTR_FRAME_SIZE
	.align		4
.L_17250:
        /*19410*/ 	.byte	0x04, 0x11
        /*19412*/ 	.short	(.L_17252 - .L_17251)
	.align		4
.L_17251:
        /*19414*/ 	.word	index@($_ZN7cutlass13device_kernelIN5flash19enable_sm80_to_sm89INS1_16FlashAttnBwdSm80INS1_25CollectiveMainloopBwdSm80ILi2ELi2EN4cute5tupleIJNS5_1CILi128EEES8_NS7_ILi64EEEEEENS_10bfloat16_tEfNS_4arch4Sm80ELb0ELb0ELb1ELb0ELb0ELb0ELb0ELb0ELi2ELi4ELi4ELi4ELb0EEENS1_24CollectiveEpilogueBwdGQAISA_fSD_Li256ELb0ELb0EEENS1_19SingleTileSchedulerILb0ELb0ELb0ELi128EEEEEEEEEvNT_6ParamsE$_ZN4cute3eso3ESOILb1ELb0EJNS_6LayoutINS_5tupleIJNS3_IJNS_1CILi2EEES5_EEENS4_ILi8EEEEEENS3_IJNS3_IJNS4_ILi1EEES5_EEENS4_ILi4EEEEEEEENS_10ViewEngineIPN7cutlass10bfloat16_tEEEEEC2ERKSD_RKSI_)
        /*19418*/ 	.word	0x00000000


	//----- nvinfo : EIATTR_FRAME_SIZE
	.align		4
.L_17252:
        /*1941c*/ 	.byte	0x04, 0x11
        /*1941e*/ 	.short	(.L_17254 - .L_17253)
	.align		4
.L_17253:
        /*19420*/ 	.word	index@($_ZN7cutlass13device_kernelIN5flash19enable_sm80_to_sm89INS1_16FlashAttnBwdSm80INS1_25CollectiveMainloopBwdSm80ILi2ELi2EN4cute5tupleIJNS5_1CILi128EEES8_NS7_ILi64EEEEEENS_10bfloat16_tEfNS_4arch4Sm80ELb0ELb0ELb1ELb0ELb0ELb0ELb0ELb0ELi2ELi4ELi4ELi4ELb0EEENS1_24CollectiveEpilogueBwdGQAISA_fSD_Li256ELb0ELb0EEENS1_19SingleTileSchedulerILb0ELb0ELb0ELi128EEEEEEEEEvNT_6ParamsE$_ZN4cute3eso3ESOILb1ELb0EJNS_6LayoutINS_5tupleIJNS3_IJNS_1CILi2EEES5_EEENS3_IJS5_NS4_ILi8EEEEEEEEENS3_IJNS3_IJS5_NS4_ILi4EEEEEENS3_IJNS4_ILi1EEES7_EEEEEEEENS_10ViewEngineIPfEEEEC2ERKSF_RKSI_)
        /*19424*/ 	.word	0x00000000


	//----- nvinfo : EIATTR_FRAME_SIZE
	.align		4
.L_17254:
        /*19428*/ 	.byte	0x04, 0x11
        /*1942a*/ 	.short	(.L_17256 - .L_17255)
	.align		4
.L_17255:
        /*1942c*/ 	.word	index@($_ZN7cutlass13device_kernelIN5flash19enable_sm80_to_sm89INS1_16FlashAttnBwdSm80INS1_25CollectiveMainloopBwdSm80ILi2ELi2EN4cute5tupleIJNS5_1CILi128EEES8_NS7_ILi64EEEEEENS_10bfloat16_tEfNS_4arch4Sm80ELb0ELb0ELb1ELb0ELb0ELb0ELb0ELb0ELi2ELi4ELi4ELi4ELb0EEENS1_24CollectiveEpilogueBwdGQAISA_fSD_Li256ELb0ELb0EEENS1_19SingleTileSchedulerILb0ELb0ELb0ELi128EEEEEEEEEvNT_6ParamsE$_ZN4cute3eso3ESOILb1ELb0EJNS_6LayoutINS_5tupleIJNS3_IJNS_1CILi2EEES5_EEENS3_IJS5_NS4_ILi8EEEEEEEEENS3_IJNS3_IJNS_11ScaledBasisIS7_JLi0EEEENSA_INS4_ILi64EEEJLi0EEEEEEENS3_IJNSA_INS4_ILi1EEEJLi1EEEENSA_INS4_ILi16EEEJLi1EEEEEEEEEEEENS_10ViewEngineINS_23ArithmeticTupleIteratorINS_15ArithmeticTupleIJiiEEEEEEEEEC2ERKSL_RKSR_)
        /*19430*/ 	.word	0x00000000


	//----- nvinfo : EIATTR_FRAME_SIZE
	.align		4
.L_17256:
        /*19434*/ 	.byte	0x04, 0x11
        /*19436*/ 	.short	(.L_17258 - .L_17257)
	.align		4
.L_17257:
        /*19438*/ 	.word	index@($_ZN7cutlass13device_kernelIN5flash19enable_sm80_to_sm89INS1_16FlashAttnBwdSm80INS1_25CollectiveMainloopBwdSm80ILi2ELi2EN4cute5tupleIJNS5_1CILi128EEES8_NS7_ILi64EEEEEENS_10bfloat16_tEfNS_4arch4Sm80ELb0ELb0ELb1ELb0ELb0ELb0ELb0ELb0ELi2ELi4ELi4ELi4ELb0EEENS1_24CollectiveEpilogueBwdGQAISA_fSD_Li256ELb0ELb0EEENS1_19SingleTileSchedulerILb0ELb0ELb0ELi128EEEEEEEEEvNT_6ParamsE$_ZN4cute3eso3ESOILb1ELb0EJNS_6LayoutINS_5tupleIJNS3_IJNS_1CILi2EEES5_EEENS3_IJS5_NS4_ILi8EEEEEEEEENS3_IJNS3_IJNS_11ScaledBasisIS7_JLi0EEEENSA_INS4_ILi64EEEJLi0EEEEEEENS3_IJNSA_INS4_ILi1EEEJLi1EEEENSA_INS4_ILi16EEEJLi1EEEEEEEEEEEENS_10ViewEngineINS_23ArithmeticTupleIteratorINS_15ArithmeticTupleIJNS4_ILi0EEESP_EEEEEEEEEC2ERKSL_RKSS_)
        /*1943c*/ 	.word	0x00000000


	//----- nvinfo : EIATTR_FRAME_SIZE
	.align		4
.L_17258:
        /*19440*/ 	.byte	0x04, 0x11
        /*19442*/ 	.short	(.L_17260 - .L_17259)
	.align		4
.L_17259:
        /*19444*/ 	.word	index@($_ZN7cutlass13device_kernelIN5flash19enable_sm80_to_sm89INS1_16FlashAttnBwdSm80INS1_25CollectiveMainloopBwdSm80ILi2ELi2EN4cute5tupleIJNS5_1CILi128EEES8_NS7_ILi64EEEEEENS_10bfloat16_tEfNS_4arch4Sm80ELb0ELb0ELb1ELb0ELb0ELb0ELb0ELb0ELi2ELi4ELi4ELi4ELb0EEENS1_24CollectiveEpilogueBwdGQAISA_fSD_Li256ELb0ELb0EEENS1_19SingleTileSchedulerILb0ELb0ELb0ELi128EEEEEEEEEvNT_6ParamsE$_ZN4cute3eso3ESOILb1ELb0EJNS_6LayoutINS_5tupleIJNS3_IJNS_1CILi2EEES5_EEEEEENS3_IJNS3_IJNS4_ILi8EEENS4_ILi64EEEEEEEEEEEiEEC2ERKSC_RKi)
        /*19448*/ 	.word	0x00000000


	//----- nvinfo : EIATTR_FRAME_SIZE
	.align		4
.L_17260:
        /*1944c*/ 	.byte	0x04, 0x11
        /*1944e*/ 	.short	(.L_17262 - .L_17261)
	.align		4
.L_17261:
        /*19450*/ 	.word	index@($_ZN7cutlass13device_kernelIN5flash19enable_sm80_to_sm89INS1_16FlashAttnBwdSm80INS1_25CollectiveMainloopBwdSm80ILi2ELi2EN4cute5tupleIJNS5_1CILi128EEES8_NS7_ILi64EEEEEENS_10bfloat16_tEfNS_4arch4Sm80ELb0ELb0ELb1ELb0ELb0ELb0ELb0ELb0ELi2ELi4ELi4ELi4ELb0EEENS1_24CollectiveEpilogueBwdGQAISA_fSD_Li256ELb0ELb0EEENS1_19SingleTileSchedulerILb0ELb0ELb0ELi128EEEEEEEEEvNT_6ParamsE$_ZN4cute3eso3ESOILb1ELb0EJNS_6LayoutINS_5tupleIJNS3_IJNS_1CILi2EEES5_EEEEEENS3_IJNS3_IJNS4_ILi8EEENS4_ILi64EEEEEEEEEEENS_10ViewEngineINS_8smem_ptrIPfEEEEEEC2ERKSC_RKSH_)
        /*19454*/ 	.word	0x00000000


	//----- nvinfo : EIATTR_FRAME_SIZE
	.align		4
.L_17262:
        /*19458*/ 	.byte	0x04, 0x11
        /*1945a*/ 	.short	(.L_17264 - .L_17263)
	.align		4
.L_17263:
        /*1945c*/ 	.word	index@($_ZN7cutlass13device_kernelIN5flash19enable_sm80_to_sm89INS1_16FlashAttnBwdSm80INS1_25CollectiveMainloopBwdSm80ILi2ELi2EN4cute5tupleIJNS5_1CILi128EEES8_NS7_ILi64EEEEEENS_10bfloat16_tEfNS_4arch4Sm80ELb0ELb0ELb1ELb0ELb0ELb0ELb0ELb0ELi2ELi4ELi4ELi4ELb0EEENS1_24CollectiveEpilogueBwdGQAISA_fSD_Li256ELb0ELb0EEENS1_19SingleTileSchedulerILb0ELb0ELb0ELi128EEEEEEEEEvNT_6ParamsE$_ZN4cute3eso3ESOILb1ELb0EJNS_6LayoutINS_5tupleIJNS3_IJNS_1CILi2EEES5_EEEEEENS3_IJNS3_IJNS4_ILi1EEES5_EEEEEEEEiEEC2ERKSB_RKi)
        /*19460*/ 	.word	0x00000000


	//----- nvinfo : EIATTR_FRAME_SIZE
	.align		4
.L_17264:
        /*19464*/ 	.byte	0x04, 0x11
        /*19466*/ 	.short	(.L_17266 - .L_17265)
	.align		4
.L_17265:
        /*19468*/ 	.word	index@($_ZN7cutlass13device_kernelIN5flash19enable_sm80_to_sm89INS1_16FlashAttnBwdSm80INS1_25CollectiveMainloopBwdSm80ILi2ELi2EN4cute5tupleIJNS5_1CILi128EEES8_NS7_ILi64EEEEEENS_10bfloat16_tEfNS_4arch4Sm80ELb0ELb0ELb1ELb0ELb0ELb0ELb0ELb0ELi2ELi4ELi4ELi4ELb0EEENS1_24CollectiveEpilogueBwdGQAISA_fSD_Li256ELb0ELb0EEENS1_19SingleTileSchedulerILb0ELb0ELb0ELi128EEEEEEEEEvNT_6ParamsE$_ZN4cute3eso3ESOILb1ELb0EJNS_6LayoutINS_5tupleIJNS3_IJNS_1CILi2EEES5_EEEEEENS3_IJNS3_IJNS4_ILi1EEES5_EEEEEEEENS_10ViewEngineIPfEEEEC2ERKSB_RKSE_)
        /*1946c*/ 	.word	0x00000000


	//----- nvinfo : EIATTR_FRAME_SIZE
	.align		4
.L_17266:
        /*19470*/ 	.byte	0x04, 0x11
        /*19472*/ 	.short	(.L_17268 - .L_17267)
	.align		4
.L_17267:
        /*19474*/ 	.word	index@($_ZN7cutlass13device_kernelIN5flash19enable_sm80_to_sm89INS1_16FlashAttnBwdSm80INS1_25CollectiveMainloopBwdSm80ILi2ELi2EN4cute5tupleIJNS5_1CILi128EEES8_NS7_ILi64EEEEEENS_10bfloat16_tEfNS_4arch4Sm80ELb0ELb0ELb1ELb0ELb0ELb0ELb0ELb0ELi2ELi4ELi4ELi4ELb0EEENS1_24CollectiveEpilogueBwdGQAISA_fSD_Li256ELb0ELb0EEENS1_19SingleTileSchedulerILb0ELb0ELb0ELi128EEEEEEEEEvNT_6ParamsE$_ZN4cute3eso3ESOILb1ELb0EJNS_6LayoutINS_5tupleIJNS3_IJNS_1CILi2EEES5_EEEEEENS3_IJNS3_IJNS4_ILi1EEES5_EEEEEEEENS_10ViewEngineIPN7cutlass10bfloat16_tEEEEEC2ERKSB_RKSG_)
        /*19478*/ 	.word	0x00000000


	//----- nvinfo : EIATTR_FRAME_SIZE
	.align		4
.L_17268:
        /*1947c*/ 	.byte	0x04, 0x11
        /*1947e*/ 	.short	(.L_17270 - .L_17269)
	.align		4
.L_17269:
        /*19480*/ 	.word	index@($_ZN7cutlass13device_kernelIN5flash19enable_sm80_to_sm89INS1_16FlashAttnBwdSm80INS1_25CollectiveMainloopBwdSm80ILi2ELi2EN4cute5tupleIJNS5_1CILi128EEES8_NS7_ILi64EEEEEENS_10bfloat16_tEfNS_4arch4Sm80ELb0ELb0ELb1ELb0ELb0ELb0ELb0ELb0ELi2ELi4ELi4ELi4ELb0EEENS1_24CollectiveEpilogueBwdGQAISA_fSD_Li256ELb0ELb0EEENS1_19SingleTileSchedulerILb0ELb0ELb0ELi128EEEEEEEEEvNT_6ParamsE$_ZN4cute3eso3ESOILb1ELb0EJNS_6LayoutINS_5tupleIJNS3_IJNS_1CILi2EEES5_EEEEEENS3_IJNS3_IJNS4_ILi1EEES5_EEEEEEEENS_10ViewEngineIPKfEEEEC2ERKSB_RKSF_)
        /*19484*/ 	.word	0x00000000


	//----- nvinfo : EIATTR_FRAME_SIZE
	.align		4
.L_17270:
        /*19488*/ 	.byte	0x04, 0x11
        /*1948a*/ 	.short	(.L_17272 - .L_17271)
	.align		4
.L_17271:
        /*1948c*/ 	.word	index@($_ZN7cutlass13device_kernelIN5flash19enable_sm80_to_sm89INS1_16FlashAttnBwdSm80INS1_25CollectiveMainloopBwdSm80ILi2ELi2EN4cute5tupleIJNS5_1CILi128EEES8_NS7_ILi64EEEEEENS_10bfloat16_tEfNS_4arch4Sm80ELb0ELb0ELb1ELb0ELb0ELb0ELb0ELb0ELi2ELi4ELi4ELi4ELb0EEENS1_24CollectiveEpilogueBwdGQAISA_fSD_Li256ELb0ELb0EEENS1_19SingleTileSchedulerILb0ELb0ELb0ELi128EEEEEEEEEvNT_6ParamsE$_ZN4cute3eso3ESOILb1ELb0EJNS_6LayoutINS_5tupleIJNS3_IJNS_1CILi1EEES5_EEENS4_ILi32EEEEEENS3_IJNS3_IJNS4_ILi0EEES9_EEENS4_ILi256EEEEEEEEiEEC2ERKSD_RKi)
        /*19490*/ 	.word	0x00000000


	//----- nvinfo : EIATTR_FRAME_SIZE
	.align		4
.L_17272:
        /*19494*/ 	.byte	0x04, 0x11
        /*19496*/ 	.short	(.L_17274 - .L_17273)
	.align		4
.L_17273:
        /*19498*/ 	.word	index@($_ZN7cutlass13device_kernelIN5flash19enable_sm80_to_sm89INS1_16FlashAttnBwdSm80INS1_25CollectiveMainloopBwdSm80ILi2ELi2EN4cute5tupleIJNS5_1CILi128EEES8_NS7_ILi64EEEEEENS_10bfloat16_tEfNS_4arch4Sm80ELb0ELb0ELb1ELb0ELb0ELb0ELb0ELb0ELi2ELi4ELi4ELi4ELb0EEENS1_24CollectiveEpilogueBwdGQAISA_fSD_Li256ELb0ELb0EEENS1_19SingleTileSchedulerILb0ELb0ELb0ELi128EEEEEEEEEvNT_6ParamsE$_ZN4cute3eso3ESOILb1ELb0EJNS_6LayoutINS_5tupleIJNS3_IJNS_1CILi1EEES5_EEENS4_ILi32EEEEEENS3_IJNS3_IJNS4_ILi0EEES9_EEENS4_ILi256EEEEEEEENS_10ViewEngineINS_8gmem_ptrIPfEEEEEEC2ERKSD_RKSI_)
        /*1949c*/ 	.word	0x00000000


	//----- nvinfo : EIATTR_FRAME_SIZE
	.align		4
.L_17274:
        /*194a0*/ 	.byte	0x04, 0x11
        /*194a2*/ 	.short	(.L_17276 - .L_17275)
	.align		4
.L_17275:
        /*194a4*/ 	.word	index@($_ZN7cutlass13device_kernelIN5flash19enable_sm80_to_sm89INS1_16FlashAttnBwdSm80INS1_25CollectiveMainloopBwdSm80ILi2ELi2EN4cute5tupleIJNS5_1CILi128EEES8_NS7_ILi64EEEEEENS_10bfloat16_tEfNS_4arch4Sm80ELb0ELb0ELb1ELb0ELb0ELb0ELb0ELb0ELi2ELi4ELi4ELi4ELb0EEENS1_24CollectiveEpilogueBwdGQAISA_fSD_Li256ELb0ELb0EEENS1_19SingleTileSchedulerILb0ELb0ELb0ELi128EEEEEEEEEvNT_6ParamsE$_ZN4cute3eso3ESOILb1ELb0EJNS_6LayoutINS_5tupleIJNS3_IJNS_1CILi1EEES5_EEEEEENS3_IJNS3_IJS5_NS4_ILi0EEEEEEEEEEENS_10ViewEngineINS_8smem_ptrIPN7cutlass9uint128_tEEEEEEEC2ERKSB_RKSI_)
        /*194a8*/ 	.word	0x00000000


	//----- nvinfo : EIATTR_FRAME_SIZE
	.align		4
.L_17276:
        /*194ac*/ 	.byte	0x04, 0x11
        /*194ae*/ 	.short	(.L_17278 - .L_17277)
	.align		4
.L_17277:
        /*194b0*/ 	.word	index@($_ZN7cutlass13device_kernelIN5flash19enable_sm80_to_sm89INS1_16FlashAttnBwdSm80INS1_25CollectiveMainloopBwdSm80ILi2ELi2EN4cute5tupleIJNS5_1CILi128EEES8_NS7_ILi64EEEEEENS_10bfloat16_tEfNS_4arch4Sm80ELb0ELb0ELb1ELb0ELb0ELb0ELb0ELb0ELi2ELi4ELi4ELi4ELb0EEENS1_24CollectiveEpilogueBwdGQAISA_fSD_Li256ELb0ELb0EEENS1_19SingleTileSchedulerILb0ELb0ELb0ELi128EEEEEEEEEvNT_6ParamsE$_ZN4cute3eso3ESOILb1ELb0EJNS_6LayoutINS_5tupleIJNS3_IJNS_1CILi1EEES5_EEEEEENS3_IJNS3_IJS5_NS4_ILi0EEEEEEEEEEENS_10ViewEngineINS_8gmem_ptrIPKN7cutlass9uint128_tEEEEEEEC2ERKSB_RKSJ_)
        /*194b4*/ 	.word	0x00000000


	//----- nvinfo : EIATTR_FRAME_SIZE
	.align		4
.L_17278:
        /*194b8*/ 	.byte	0x04, 0x11
        /*194ba*/ 	.short	(.L_17280 - .L_17279)
	.align		4
.L_17279:
        /*194bc*/ 	.word	index@($_ZN7cutlass13device_kernelIN5flash19enable_sm80_to_sm89INS1_16FlashAttnBwdSm80INS1_25CollectiveMainloopBwdSm80ILi2ELi2EN4cute5tupleIJNS5_1CILi128EEES8_NS7_ILi64EEEEEENS_10bfloat16_tEfNS_4arch4Sm80ELb0ELb0ELb1ELb0ELb0ELb0ELb0ELb0ELi2ELi4ELi4ELi4ELb0EEENS1_24CollectiveEpilogueBwdGQAISA_fSD_Li256ELb0ELb0EEENS1_19SingleTileSchedulerILb0ELb0ELb0ELi128EEEEEEEEEvNT_6ParamsE$_ZN4cute3eso3ESOILb1ELb0EJNS_6LayoutINS_5tupleIJNS3_IJNS_1CILi1EEENS4_ILi4EEEEEENS4_ILi2EEES6_EEENS3_IJNS3_IJNS4_ILi0EEES5_EEES6_NS4_ILi8EEEEEEEENS_10ViewEngineIPfEEEEC2ERKSE_RKSH_)
        /*194c0*/ 	.word	0x00000000


	//----- nvinfo : EIATTR_FRAME_SIZE
	.align		4
.L_17280:
        /*194c4*/ 	.byte	0x04, 0x11
        /*194c6*/ 	.short	(.L_17282 - .L_17281)
	.align		4
.L_17281:
        /*194c8*/ 	.word	index@($_ZN7cutlass13device_kernelIN5flash19enable_sm80_to_sm89INS1_16FlashAttnBwdSm80INS1_25CollectiveMainloopBwdSm80ILi2ELi2EN4cute5tupleIJNS5_1CILi128EEES8_NS7_ILi64EEEEEENS_10bfloat16_tEfNS_4arch4Sm80ELb0ELb0ELb1ELb0ELb0ELb0ELb0ELb0ELi2ELi4ELi4ELi4ELb0EEENS1_24CollectiveEpilogueBwdGQAISA_fSD_Li256ELb0ELb0EEENS1_19SingleTileSchedulerILb0ELb0ELb0ELi128EEEEEEEEEvNT_6ParamsE$_ZN4cute3eso3ESOILb1ELb0EJNS_6LayoutINS_5tupleIJNS3_IJNS_1CILi1EEENS4_ILi2EEES6_EEEEEENS3_IJNS3_IJS5_S5_S6_EEEEEEEENS_10ViewEngineIPjEEEEC2ERKSB_RKSE_)
        /*194cc*/ 	.word	0x00000000


	//----- nvinfo : EIATTR_FRAME_SIZE
	.align		4
.L_17282:
        /*194d0*/ 	.byte	0x04, 0x11
        /*194d2*/ 	.short	(.L_17284 - .L_17283)
	.align		4
.L_17283:
        /*194d4*/ 	.word	index@($_ZN7cutlass13device_kernelIN5flash19enable_sm80_to_sm89INS1_16FlashAttnBwdSm80INS1_25CollectiveMainloopBwdSm80ILi2ELi2EN4cute5tupleIJNS5_1CILi128EEES8_NS7_ILi64EEEEEENS_10bfloat16_tEfNS_4arch4Sm80ELb0ELb0ELb1ELb0ELb0ELb0ELb0ELb0ELi2ELi4ELi4ELi4ELb0EEENS1_24CollectiveEpilogueBwdGQAISA_fSD_Li256ELb0ELb0EEENS1_19SingleTileSchedulerILb0ELb0ELb0ELi128EEEEEEEEEvNT_6ParamsE$_ZN4cute3eso3ESOILb1ELb0EJNS_6LayoutINS_5tupleIJNS3_IJNS_1CILi1EEENS4_ILi2EEEEEES6_NS4_ILi8EEEEEENS3_IJNS3_IJS5_S5_EEES6_NS4_ILi4EEEEEEEENS_10ViewEngineIPN7cutlass5ArrayINSF_10bfloat16_tELi2ELb0EEEEEEEC2ERKSD_RKSK_)
        /*194d8*/ 	.word	0x00000000


	//----- nvinfo : EIATTR_FRAME_SIZE
	.align		4
.L_17284:
        /*194dc*/ 	.byte	0x04, 0x11
        /*194de*/ 	.short	(.L_17286 - .L_17285)
	.align		4
.L_17285:
        /*194e0*/ 	.word	index@($_ZN7cutlass13device_kernelIN5flash19enable_sm80_to_sm89INS1_16FlashAttnBwdSm80INS1_25CollectiveMainloopBwdSm80ILi2ELi2EN4cute5tupleIJNS5_1CILi128EEES8_NS7_ILi64EEEEEENS_10bfloat16_tEfNS_4arch4Sm80ELb0ELb0ELb1ELb0ELb0ELb0ELb0ELb0ELi2ELi4ELi4ELi4ELb0EEENS1_24CollectiveEpilogueBwdGQAISA_fSD_Li256ELb0ELb0EEENS1_19SingleTileSchedulerILb0ELb0ELb0ELi128EEEEEEEEEvNT_6ParamsE$_ZN4cute3eso3ESOILb1ELb0EJNS_6LayoutINS_5tupleIJNS3_IJNS_1CILi1EEENS4_ILi2EEEEEES6_NS4_ILi8EEEEEENS3_IJNS3_IJS5_S5_EEES6_NS4_ILi4EEEEEEEENS_10ViewEngineIPKN7cutlass5ArrayIfLi2ELb1EEEEEEEC2ERKSD_RKSK_)
        /*194e4*/ 	.word	0x00000000


	//----- nvinfo : EIATTR_FRAME_SIZE
	.align		4
.L_17286:
        /*194e8*/ 	.byte	0x04, 0x11
        /*194ea*/ 	.short	(.L_17288 - .L_17287)
	.align		4
.L_17287:
        /*194ec*/ 	.word	index@($_ZN7cutlass13device_kernelIN5flash19enable_sm80_to_sm89INS1_16FlashAttnBwdSm80INS1_25CollectiveMainloopBwdSm80ILi2ELi2EN4cute5tupleIJNS5_1CILi128EEES8_NS7_ILi64EEEEEENS_10bfloat16_tEfNS_4arch4Sm80ELb0ELb0ELb1ELb0ELb0ELb0ELb0ELb0ELi2ELi4ELi4ELi4ELb0EEENS1_24CollectiveEpilogueBwdGQAISA_fSD_Li256ELb0ELb0EEENS1_19SingleTileSchedulerILb0ELb0ELb0ELi128EEEEEEEEEvNT_6ParamsE$_ZN4cute3eso3ESOILb1ELb0EJNS_6LayoutINS_5tupleIJNS3_IJNS_1CILi1EEENS4_ILi2EEEEEEEEENS3_IJNS3_IJS5_S5_EEEEEEEENS_10ViewEngineIPjEEEEC2ERKSB_RKSE_)
        /*194f0*/ 	.word	0x00000000


	//----- nvinfo : EIATTR_FRAME_SIZE
	.align		4
.L_17288:
        /*194f4*/ 	.byte	0x04, 0x11
        /*194f6*/ 	.short	(.L_17290 - .L_17289)
	.align		4
.L_17289:
        /*194f8*/ 	.word	index@($_ZN7cutlass13device_kernelIN5flash19enable_sm80_to_sm89INS1_16FlashAttnBwdSm80INS1_25CollectiveMainloopBwdSm80ILi2ELi2EN4cute5tupleIJNS5_1CILi128EEES8_NS7_ILi64EEEEEENS_10bfloat16_tEfNS_4arch4Sm80ELb0ELb0ELb1ELb0ELb0ELb0ELb0ELb0ELi2ELi4ELi4ELi4ELb0EEENS1_24CollectiveEpilogueBwdGQAISA_fSD_Li256ELb0ELb0EEENS1_19SingleTileSchedulerILb0ELb0ELb0ELi128EEEEEEEEEvNT_6ParamsE$_ZN4cute3eso3ESOILb1ELb0EJNS_6LayoutINS_5tupleIJNS3_IJNS_1CILi1EEENS3_IJNS4_ILi4EEENS4_ILi2EEEEEEEEES7_S6_EEENS3_IJNS3_IJNS4_ILi0EEENS3_IJS5_NS4_ILi8EEEEEEEEES6_NS4_ILi16EEEEEEEENS_10ViewEngineIPN7cutlass10bfloat16_tEEEEEC2ERKSH_RKSM_)
        /*194fc*/ 	.word	0x00000000


	//----- nvinfo : EIATTR_FRAME_SIZE
	.align		4
.L_17290:
        /*19500*/ 	.byte	0x04, 0x11
        /*19502*/ 	.short	(.L_17292 - .L_17291)
	.align		4
.L_17291:
        /*19504*/ 	.word	index@($_ZN7cutlass13device_kernelIN5flash19enable_sm80_to_sm89INS1_16FlashAttnBwdSm80INS1_25CollectiveMainloopBwdSm80ILi2ELi2EN4cute5tupleIJNS5_1CILi128EEES8_NS7_ILi64EEEEEENS_10bfloat16_tEfNS_4arch4Sm80ELb0ELb0ELb1ELb0ELb0ELb0ELb0ELb0ELi2ELi4ELi4ELi4ELb0EEENS1_24CollectiveEpilogueBwdGQAISA_fSD_Li256ELb0ELb0EEENS1_19SingleTileSchedulerILb0ELb0ELb0ELi128EEEEEEEEEvNT_6ParamsE$_ZN4cute3eso3ESOILb1ELb0EJNS_6LayoutINS_5tupleIJNS3_IJNS_1CILi1EEENS3_IJNS4_ILi2EEES6_EEEEEES6_NS4_ILi4EEEEEENS3_IJNS3_IJNS4_ILi0EEENS3_IJS5_S9_EEEEEES6_NS4_ILi8EEEEEEEENS_10ViewEngineIPjEEEEC2ERKSG_RKSJ_)
        /*19508*/ 	.word	0x00000000


	//----- nvinfo : EIATTR_FRAME_SIZE
	.align		4
.L_17292:
        /*1950c*/ 	.byte	0x04, 0x11
        /*1950e*/ 	.short	(.L_17294 - .L_17293)
	.align		4
.L_17293:
        /*19510*/ 	.word	index@($_ZN7cutlass13device_kernelIN5flash19enable_sm80_to_sm89INS1_16FlashAttnBwdSm80INS1_25CollectiveMainloopBwdSm80ILi2ELi2EN4cute5tupleIJNS5_1CILi128EEES8_NS7_ILi64EEEEEENS_10bfloat16_tEfNS_4arch4Sm80ELb0ELb0ELb1ELb0ELb0ELb0ELb0ELb0ELi2ELi4ELi4ELi4ELb0EEENS1_24CollectiveEpilogueBwdGQAISA_fSD_Li256ELb0ELb0EEENS1_19SingleTileSchedulerILb0ELb0ELb0ELi128EEEEEEEEEvNT_6ParamsE$_ZN4cute3eso3ESOILb1ELb0EJNS_6LayoutINS_5tupleIJNS3_IJNS3_IJNS_1CILi8EEENS4_ILi1EEEEEES6_EEENS3_IJNS3_IJS6_S6_EEENS4_ILi4EEEEEEEEENS3_IJNS3_IJNS3_IJS6_NS4_ILi0EEEEEESD_EEENS3_IJNS3_IJSD_SD_EEES5_EEEEEEEENS_10ViewEngineIPN7cutlass10bfloat16_tEEEEEC2ERKSJ_RKSO_)
        /*19514*/ 	.word	0x00000000


	//----- nvinfo : EIATTR_FRAME_SIZE
	.align		4
.L_17294:
        /*19518*/ 	.byte	0x04, 0x11
        /*1951a*/ 	.short	(.L_17296 - .L_17295)
	.align		4
.L_17295:
        /*1951c*/ 	.word	index@($_ZN7cutlass13device_kernelIN5flash19enable_sm80_to_sm89INS1_16FlashAttnBwdSm80INS1_25CollectiveMainloopBwdSm80ILi2ELi2EN4cute5tupleIJNS5_1CILi128EEES8_NS7_ILi64EEEEEENS_10bfloat16_tEfNS_4arch4Sm80ELb0ELb0ELb1ELb0ELb0ELb0ELb0ELb0ELi2ELi4ELi4ELi4ELb0EEENS1_24CollectiveEpilogueBwdGQAISA_fSD_Li256ELb0ELb0EEENS1_19SingleTileSchedulerILb0ELb0ELb0ELi128EEEEEEEEEvNT_6ParamsE$_ZN4cute3eso3ESOILb1ELb0EJNS_6LayoutINS_5tupleIJNS3_IJNS3_IJNS_1CILi8EEENS4_ILi1EEEEEES6_EEENS3_IJNS3_IJS6_S6_EEENS4_ILi4EEEEEEEEENS3_IJNS3_IJNS3_IJS6_NS4_ILi0EEEEEESD_EEENS3_IJNS3_IJSD_SD_EEENS4_ILi2048EEEEEEEEEEENS_10ViewEngineINS_8smem_ptrIPN7cutlass10bfloat16_tEEEEEEEC2ERKSK_RKSR_)
        /*19520*/ 	.word	0x00000000


	//----- nvinfo : EIATTR_FRAME_SIZE
	.align		4
.L_17296:
        /*19524*/ 	.byte	0x04, 0x11
        /*19526*/ 	.short	(.L_17298 - .L_17297)
	.align		4
.L_17297:
        /*19528*/ 	.word	index@($_ZN7cutlass13device_kernelIN5flash19enable_sm80_to_sm89INS1_16FlashAttnBwdSm80INS1_25CollectiveMainloopBwdSm80ILi2ELi2EN4cute5tupleIJNS5_1CILi128EEES8_NS7_ILi64EEEEEENS_10bfloat16_tEfNS_4arch4Sm80ELb0ELb0ELb1ELb0ELb0ELb0ELb0ELb0ELi2ELi4ELi4ELi4ELb0EEENS1_24CollectiveEpilogueBwdGQAISA_fSD_Li256ELb0ELb0EEENS1_19SingleTileSchedulerILb0ELb0ELb0ELi128EEEEEEEEEvNT_6ParamsE$_ZN4cute3eso3ESOILb1ELb0EJNS_6LayoutINS_5tupleIJNS3_IJNS3_IJNS_1CILi8EEENS4_ILi1EEEEEES6_EEENS3_IJNS3_IJS6_S6_EEENS4_ILi2EEEEEEEEENS3_IJNS3_IJNS3_IJS6_NS4_ILi0EEEEEESD_EEENS3_IJNS3_IJSD_SD_EEES5_EEEEEEEENS_10ViewEngineIPN7cutlass10bfloat16_tEEEEEC2ERKSJ_RKSO_)
        /*1952c*/ 	.word	0x00000000


	//----- nvinfo : EIATTR_FRAME_SIZE
	.align		4
.L_17298:
        /*19530*/ 	.byte	0x04, 0x11
        /*19532*/ 	.short	(.L_17300 - .L_17299)
	.align		4
.L_17299:
        /*19534*/ 	.word	index@($_ZN7cutlass13device_kernelIN5flash19enable_sm80_to_sm89INS1_16FlashAttnBwdSm80INS1_25CollectiveMainloopBwdSm80ILi2ELi2EN4cute5tupleIJNS5_1CILi128EEES8_NS7_ILi64EEEEEENS_10bfloat16_tEfNS_4arch4Sm80ELb0ELb0ELb1ELb0ELb0ELb0ELb0ELb0ELi2ELi4ELi4ELi4ELb0EEENS1_24CollectiveEpilogueBwdGQAISA_fSD_Li256ELb0ELb0EEENS1_19SingleTileSchedulerILb0ELb0ELb0ELi128EEEEEEEEEvNT_6ParamsE$_ZN4cute3eso3ESOILb1ELb0EJNS_6LayoutINS_5tupleIJNS3_IJNS3_IJNS_1CILi8EEENS4_ILi1EEEEEES6_EEENS3_IJNS3_IJS6_S6_EEENS4_ILi2EEEEEEEEENS3_IJNS3_IJNS3_IJS6_NS4_ILi0EEEEEESD_EEENS3_IJNS3_IJSD_SD_EEENS4_ILi8192EEEEEEEEEEENS_10ViewEngineINS_8smem_ptrIPN7cutlass10bfloat16_tEEEEEEEC2ERKSK_RKSR_)
        /*19538*/ 	.word	0x00000000


	//----- nvinfo : EIATTR_FRAME_SIZE
	.align		4
.L_17300:
        /*1953c*/ 	.byte	0x04, 0x11
        /*1953e*/ 	.short	(.L_17302 - .L_17301)
	.align		4
.L_17301:
        /*19540*/ 	.word	index@($_ZN7cutlass13device_kernelIN5flash19enable_sm80_to_sm89INS1_16FlashAttnBwdSm80INS1_25CollectiveMainloopBwdSm80ILi2ELi2EN4cute5tupleIJNS5_1CILi128EEES8_NS7_ILi64EEEEEENS_10bfloat16_tEfNS_4arch4Sm80ELb0ELb0ELb1ELb0ELb0ELb0ELb0ELb0ELi2ELi4ELi4ELi4ELb0EEENS1_24CollectiveEpilogueBwdGQAISA_fSD_Li256ELb0ELb0EEENS1_19SingleTileSchedulerILb0ELb0ELb0ELi128EEEEEEEEEvNT_6ParamsE$_ZN4cute3eso3ESOILb1ELb0EJNS_6LayoutINS_5tupleIJNS3_IJNS3_IJNS_1CILi8EEENS4_ILi1EEEEEES6_EEENS3_IJNS3_IJS6_S6_EEENS4_ILi2EEEEEEEEENS3_IJNS3_IJNS3_IJS6_NS4_ILi0EEEEEESD_EEENS3_IJNS3_IJSD_SD_EEENS4_ILi64EEEEEEEEEEENS_10ViewEngineIPN7cutlass10bfloat16_tEEEEEC2ERKSK_RKSP_)
        /*19544*/ 	.word	0x00000000


	//----- nvinfo : EIATTR_FRAME_SIZE
	.align		4
.L_17302:
        /*19548*/ 	.byte	0x04, 0x11
        /*1954a*/ 	.short	(.L_17304 - .L_17303)
	.align		4
.L_17303:
        /*1954c*/ 	.word	index@($_ZN7cutlass13device_kernelIN5flash19enable_sm80_to_sm89INS1_16FlashAttnBwdSm80INS1_25CollectiveMainloopBwdSm80ILi2ELi2EN4cute5tupleIJNS5_1CILi128EEES8_NS7_ILi64EEEEEENS_10bfloat16_tEfNS_4arch4Sm80ELb0ELb0ELb1ELb0ELb0ELb0ELb0ELb0ELi2ELi4ELi4ELi4ELb0EEENS1_24CollectiveEpilogueBwdGQAISA_fSD_Li256ELb0ELb0EEENS1_19SingleTileSchedulerILb0ELb0ELb0ELi128EEEEEEEEEvNT_6ParamsE$_ZN4cute3eso3ESOILb1ELb0EJNS_6LayoutINS_5tupleIJNS3_IJNS3_IJNS_1CILi8EEENS4_ILi1EEEEEES6_EEENS3_IJNS3_IJS6_S6_EEENS4_ILi2EEEEEEEEENS3_IJNS3_IJNS3_IJS6_NS4_ILi0EEEEEESD_EEENS3_IJNS3_IJSD_SD_EEENS4_ILi4096EEEEEEEEEEENS_10ViewEngineINS_8smem_ptrIPN7cutlass10bfloat16_tEEEEEEEC2ERKSK_RKSR_)
        /*19550*/ 	.word	0x00000000


	//----- nvinfo : EIATTR_FRAME_SIZE
	.align		4
.L_17304:
        /*19554*/ 	.byte	0x04, 0x11
        /*19556*/ 	.short	(.L_17306 - .L_17305)
	.align		4
.L_17305:
        /*19558*/ 	.word	index@($_ZN7cutlass13device_kernelIN5flash19enable_sm80_to_sm89INS1_16FlashAttnBwdSm80INS1_25CollectiveMainloopBwdSm80ILi2ELi2EN4cute5tupleIJNS5_1CILi128EEES8_NS7_ILi64EEEEEENS_10bfloat16_tEfNS_4arch4Sm80ELb0ELb0ELb1ELb0ELb0ELb0ELb0ELb0ELi2ELi4ELi4ELi4ELb0EEENS1_24CollectiveEpilogueBwdGQAISA_fSD_Li256ELb0ELb0EEENS1_19SingleTileSchedulerILb0ELb0ELb0ELi128EEEEEEEEEvNT_6ParamsE$_ZN4cute3eso3ESOILb1ELb0EJNS_6LayoutINS_5tupleIJNS3_IJNS3_IJNS_1CILi4EEENS4_ILi8EEEEEENS3_IJS5_NS4_ILi2EEEEEEEEENS3_IJNS3_IJS8_S8_EEENS3_IJS8_S6_EEEEEEEEENS3_IJNS3_IJNS3_IJNS_11ScaledBasisIS8_JLi1EEEENSF_INS4_ILi1EEEJLi0EEEEEEENS3_IJNSF_INS4_ILi16EEEJLi0EEEENSF_IS6_JLi1EEEEEEEEEENS3_IJNS3_IJNSF_ISH_JLi1EEEENSF_IS6_JLi0EEEEEEENS3_IJNSF_INS4_ILi64EEEJLi0EEEENSF_ISK_JLi1EEEEEEEEEEEEEEENS_10ViewEngineINS_23ArithmeticTupleIteratorINS_15ArithmeticTupleIJNS4_ILi0EEES12_EEEEEEEEEC2ERKSY_RKS15_)
        /*1955c*/ 	.word	0x00000000


	//----- nvinfo : EIATTR_FRAME_SIZE
	.align		4
.L_17306:
        /*19560*/ 	.byte	0x04, 0x11
        /*19562*/ 	.short	(.L_17308 - .L_17307)
	.align		4
.L_17307:
        /*19564*/ 	.word	index@($_ZN7cutlass13device_kernelIN5flash19enable_sm80_to_sm89INS1_16FlashAttnBwdSm80INS1_25CollectiveMainloopBwdSm80ILi2ELi2EN4cute5tupleIJNS5_1CILi128EEES8_NS7_ILi64EEEEEENS_10bfloat16_tEfNS_4arch4Sm80ELb0ELb0ELb1ELb0ELb0ELb0ELb0ELb0ELi2ELi4ELi4ELi4ELb0EEENS1_24CollectiveEpilogueBwdGQAISA_fSD_Li256ELb0ELb0EEENS1_19SingleTileSchedulerILb0ELb0ELb0ELi128EEEEEEEEEvNT_6ParamsE$_ZN4cute3eso3ESOILb1ELb0EJNS_6LayoutINS_5tupleIJNS3_IJNS3_IJNS_1CILi4EEENS4_ILi2EEEEEENS4_ILi1EEEEEES6_NS4_ILi8EEEEEENS3_IJNS3_IJNS3_IJS8_NS4_ILi32EEEEEENS4_ILi0EEEEEENS4_ILi64EEES5_EEEEENS_10ViewEngineIPN7cutlass10bfloat16_tEEEEEC2ERKSI_RKSN_)
        /*19568*/ 	.word	0x00000000


	//----- nvinfo : EIATTR_FRAME_SIZE
	.align		4
.L_17308:
        /*1956c*/ 	.byte	0x04, 0x11
        /*1956e*/ 	.short	(.L_17310 - .L_17309)
	.align		4
.L_17309:
        /*19570*/ 	.word	index@($_ZN7cutlass13device_kernelIN5flash19enable_sm80_to_sm89INS1_16FlashAttnBwdSm80INS1_25CollectiveMainloopBwdSm80ILi2ELi2EN4cute5tupleIJNS5_1CILi128EEES8_NS7_ILi64EEEEEENS_10bfloat16_tEfNS_4arch4Sm80ELb0ELb0ELb1ELb0ELb0ELb0ELb0ELb0ELi2ELi4ELi4ELi4ELb0EEENS1_24CollectiveEpilogueBwdGQAISA_fSD_Li256ELb0ELb0EEENS1_19SingleTileSchedulerILb0ELb0ELb0ELi128EEEEEEEEEvNT_6ParamsE$_ZN4cute3eso3ESOILb1ELb0EJNS_6LayoutINS_5tupleIJNS3_IJNS3_IJNS_1CILi4EEENS4_ILi2EEEEEENS4_ILi1EEEEEES6_EEENS3_IJNS3_IJNS3_IJS8_NS4_ILi32EEEEEENS4_ILi0EEEEEENS4_ILi64EEEEEEEEiEEC2ERKSH_RKi)
        /*19574*/ 	.word	0x00000000


	//----- nvinfo : EIATTR_FRAME_SIZE
	.align		4
.L_17310:
        /*19578*/ 	.byte	0x04, 0x11
        /*1957a*/ 	.short	(.L_17312 - .L_17311)
	.align		4
.L_17311:
        /*1957c*/ 	.word	index@($_ZN7cutlass13device_kernelIN5flash19enable_sm80_to_sm89INS1_16FlashAttnBwdSm80INS1_25CollectiveMainloopBwdSm80ILi2ELi2EN4cute5tupleIJNS5_1CILi128EEES8_NS7_ILi64EEEEEENS_10bfloat16_tEfNS_4arch4Sm80ELb0ELb0ELb1ELb0ELb0ELb0ELb0ELb0ELi2ELi4ELi4ELi4ELb0EEENS1_24CollectiveEpilogueBwdGQAISA_fSD_Li256ELb0ELb0EEENS1_19SingleTileSchedulerILb0ELb0ELb0ELi128EEEEEEEEEvNT_6ParamsE$_ZN4cute3eso3ESOILb1ELb0EJNS_6LayoutINS_5tupleIJNS3_IJNS3_IJNS_1CILi4EEENS4_ILi2EEEEEENS4_ILi1EEEEEES6_EEENS3_IJNS3_IJNS3_IJS8_NS4_ILi32EEEEEENS4_ILi0EEEEEENS4_ILi64EEEEEEEENS_10ViewEngineIPN7cutlass10bfloat16_tEEEEEC2ERKSH_RKSM_)
        /*19580*/ 	.word	0x00000000


	//----- nvinfo : EIATTR_FRAME_SIZE
	.align		4
.L_17312:
        /*19584*/ 	.byte	0x04, 0x11
        /*19586*/ 	.short	(.L_17314 - .L_17313)
	.align		4
.L_17313:
        /*19588*/ 	.word	index@($_ZN7cutlass13device_kernelIN5flash19enable_sm80_to_sm89INS1_16FlashAttnBwdSm80INS1_25CollectiveMainloopBwdSm80ILi2ELi2EN4cute5tupleIJNS5_1CILi128EEES8_NS7_ILi64EEEEEENS_10bfloat16_tEfNS_4arch4Sm80ELb0ELb0ELb1ELb0ELb0ELb0ELb0ELb0ELi2ELi4ELi4ELi4ELb0EEENS1_24CollectiveEpilogueBwdGQAISA_fSD_Li256ELb0ELb0EEENS1_19SingleTileSchedulerILb0ELb0ELb0ELi128EEEEEEEEEvNT_6ParamsE$_ZN4cute3eso3ESOILb1ELb0EJNS_6LayoutINS_5tupleIJNS3_IJNS3_IJNS_1CILi4EEENS4_ILi2EEEEEENS4_ILi1EEEEEENS3_IJS6_EEEEEENS3_IJNS3_IJNS3_IJS8_NS4_ILi32EEEEEENS4_ILi0EEEEEENS3_IJNS4_ILi64EEEEEEEEEEENS_10ViewEngineIPN7cutlass10bfloat16_tEEEEEC2ERKSJ_RKSO_)
        /*1958c*/ 	.word	0x00000000


	//----- nvinfo : EIATTR_FRAME_SIZE
	.align		4
.L_17314:
        /*19590*/ 	.byte	0x04, 0x11
        /*19592*/ 	.short	(.L_17316 - .L_17315)
	.align		4
.L_17315:
        /*19594*/ 	.word	index@($_ZN7cutlass13device_kernelIN5flash19enable_sm80_to_sm89INS1_16FlashAttnBwdSm80INS1_25CollectiveMainloopBwdSm80ILi2ELi2EN4cute5tupleIJNS5_1CILi128EEES8_NS7_ILi64EEEEEENS_10bfloat16_tEfNS_4arch4Sm80ELb0ELb0ELb1ELb0ELb0ELb0ELb0ELb0ELi2ELi4ELi4ELi4ELb0EEENS1_24CollectiveEpilogueBwdGQAISA_fSD_Li256ELb0ELb0EEENS1_19SingleTileSchedulerILb0ELb0ELb0ELi128EEEEEEEEEvNT_6ParamsE$_ZN4cute3eso3ESOILb1ELb0EJNS_6LayoutINS_5tupleIJNS3_IJNS3_IJNS_1CILi4EEENS4_ILi2EEEEEENS4_ILi1EEEEEEEEENS3_IJNS3_IJNS3_IJS8_NS4_ILi32EEEEEENS4_ILi0EEEEEEEEEEEiEEC2ERKSG_RKi)
        /*19598*/ 	.word	0x00000000


	//----- nvinfo : EIATTR_FRAME_SIZE
	.align		4
.L_17316:
        /*1959c*/ 	.byte	0x04, 0x11
        /*1959e*/ 	.short	(.L_17318 - .L_17317)
	.align		4
.L_17317:
        /*195a0*/ 	.word	index@($_ZN7cutlass13device_kernelIN5flash19enable_sm80_to_sm89INS1_16FlashAttnBwdSm80INS1_25CollectiveMainloopBwdSm80ILi2ELi2EN4cute5tupleIJNS5_1CILi128EEES8_NS7_ILi64EEEEEENS_10bfloat16_tEfNS_4arch4Sm80ELb0ELb0ELb1ELb0ELb0ELb0ELb0ELb0ELi2ELi4ELi4ELi4ELb0EEENS1_24CollectiveEpilogueBwdGQAISA_fSD_Li256ELb0ELb0EEENS1_19SingleTileSchedulerILb0ELb0ELb0ELi128EEEEEEEEEvNT_6ParamsE$_ZN4cute3eso3ESOILb1ELb0EJNS_6LayoutINS_5tupleIJNS3_IJNS3_IJNS_1CILi4EEENS4_ILi2EEEEEENS4_ILi1EEEEEEEEENS3_IJNS3_IJNS3_IJS8_NS4_ILi32EEEEEENS4_ILi0EEEEEEEEEEENS_10ViewEngineIPN7cutlass10bfloat16_tEEEEEC2ERKSG_RKSL_)
        /*195a4*/ 	.word	0x00000000


	//----- nvinfo : EIATTR_FRAME_SIZE
	.align		4
.L_17318:
        /*195a8*/ 	.byte	0x04, 0x11
        /*195aa*/ 	.short	(.L_17320 - .L_17319)
	.align		4
.L_17319:
        /*195ac*/ 	.word	index@($_ZN7cutlass13device_kernelIN5flash19enable_sm80_to_sm89INS1_16FlashAttnBwdSm80INS1_25CollectiveMainloopBwdSm80ILi2ELi2EN4cute5tupleIJNS5_1CILi128EEES8_NS7_ILi64EEEEEENS_10bfloat16_tEfNS_4arch4Sm80ELb0ELb0ELb1ELb0ELb0ELb0ELb0ELb0ELi2ELi4ELi4ELi4ELb0EEENS1_24CollectiveEpilogueBwdGQAISA_fSD_Li256ELb0ELb0EEENS1_19SingleTileSchedulerILb0ELb0ELb0ELi128EEEEEEEEEvNT_6ParamsE$_ZN4cute3eso3ESOILb1ELb0EJNS_6LayoutINS_5tupleIJNS3_IJNS3_IJNS_1CILi2EEES5_EEENS4_ILi1EEEEEEEEENS3_IJNS3_IJNS3_IJS7_NS4_ILi16EEEEEENS4_ILi0EEEEEEEEEEENS_10ViewEngineIPjEEEEC2ERKSF_RKSI_)
        /*195b0*/ 	.word	0x00000000


	//----- nvinfo : EIATTR_FRAME_SIZE
	.align		4
.L_17320:
        /*195b4*/ 	.byte	0x04, 0x11
        /*195b6*/ 	.short	(.L_17322 - .L_17321)
	.align		4
.L_17321:
        /*195b8*/ 	.word	index@($_ZN7cutlass13device_kernelIN5flash19enable_sm80_to_sm89INS1_16FlashAttnBwdSm80INS1_25CollectiveMainloopBwdSm80ILi2ELi2EN4cute5tupleIJNS5_1CILi128EEES8_NS7_ILi64EEEEEENS_10bfloat16_tEfNS_4arch4Sm80ELb0ELb0ELb1ELb0ELb0ELb0ELb0ELb0ELi2ELi4ELi4ELi4ELb0EEENS1_24CollectiveEpilogueBwdGQAISA_fSD_Li256ELb0ELb0EEENS1_19SingleTileSchedulerILb0ELb0ELb0ELi128EEEEEEEEEvNT_6ParamsE$_ZN4cute3eso3ESOILb1ELb0EJNS_6LayoutINS_5tupleIJNS3_IJNS3_IJNS3_IJNS_1CILi4EEENS4_ILi2EEEEEENS4_ILi1EEEEEES8_EEENS3_IJNS3_IJNS3_IJS8_S8_EEES8_EEES6_EEEEEENS3_IJNS3_IJNS3_IJNS3_IJS8_NS4_ILi32EEEEEENS4_ILi0EEEEEESH_EEENS3_IJNS3_IJNS3_IJSH_SH_EEESH_EEENS4_ILi64EEEEEEEEEEENS_10ViewEngineIPN7cutlass10bfloat16_tEEEEEC2ERKSP_RKSU_)
        /*195bc*/ 	.word	0x00000000


	//----- nvinfo : EIATTR_FRAME_SIZE
	.align		4
.L_17322:
        /*195c0*/ 	.byte	0x04, 0x11
        /*195c2*/ 	.short	(.L_17324 - .L_17323)
	.align		4
.L_17323:
        /*195c4*/ 	.word	index@($_ZN7cutlass13device_kernelIN5flash19enable_sm80_to_sm89INS1_16FlashAttnBwdSm80INS1_25CollectiveMainloopBwdSm80ILi2ELi2EN4cute5tupleIJNS5_1CILi128EEES8_NS7_ILi64EEEEEENS_10bfloat16_tEfNS_4arch4Sm80ELb0ELb0ELb1ELb0ELb0ELb0ELb0ELb0ELi2ELi4ELi4ELi4ELb0EEENS1_24CollectiveEpilogueBwdGQAISA_fSD_Li256ELb0ELb0EEENS1_19SingleTileSchedulerILb0ELb0ELb0ELi128EEEEEEEEEvNT_6ParamsE$_ZN4cute3eso3ESOILb1ELb0EJNS_5tupleIJNS_1CILi8EEENS3_ILi2EEES5_S5_S4_S5_EEENS2_IJNS3_ILi1EEEiiiNS3_ILi72EEENS3_ILi512EEEEEEEEC2ERKS6_RKSA_)
        /*195c8*/ 	.word	0x00000000


	//----- nvinfo : EIATTR_FRAME_SIZE
	.align		4
.L_17324:
        /*195cc*/ 	.byte	0x04, 0x11
        /*195ce*/ 	.short	(.L_17326 - .L_17325)
	.align		4
.L_17325:
        /*195d0*/ 	.word	index@($_ZN7cutlass13device_kernelIN5flash19enable_sm80_to_sm89INS1_16FlashAttnBwdSm80INS1_25CollectiveMainloopBwdSm80ILi2ELi2EN4cute5tupleIJNS5_1CILi128EEES8_NS7_ILi64EEEEEENS_10bfloat16_tEfNS_4arch4Sm80ELb0ELb0ELb1ELb0ELb0ELb0ELb0ELb0ELi2ELi4ELi4ELi4ELb0EEENS1_24CollectiveEpilogueBwdGQAISA_fSD_Li256ELb0ELb0EEENS1_19SingleTileSchedulerILb0ELb0ELb0ELi128EEEEEEEEEvNT_6ParamsE$_ZN4cute3eso3ESOILb1ELb0EJNS_5tupleIJNS_1CILi8EEENS2_IJNS3_ILi2EEES5_S5_EEENS3_ILi1EEES6_S7_EEENS2_IJS7_NS2_IJiiiEEENS3_ILi64EEENS2_IJNS3_ILi72EEENS3_ILi144EEENS3_ILi288EEEEEENS3_ILi512EEEEEEEEC2ERKS8_RKSG_)
        /*195d4*/ 	.word	0x00000000


	//----- nvinfo : EIATTR_FRAME_SIZE
	.align		4
.L_17326:
        /*195d8*/ 	.byte	0x04, 0x11
        /*195da*/ 	.short	(.L_17328 - .L_17327)
	.align		4
.L_17327:
        /*195dc*/ 	.word	index@($_ZN7cutlass13device_kernelIN5flash19enable_sm80_to_sm89INS1_16FlashAttnBwdSm80INS1_25CollectiveMainloopBwdSm80ILi2ELi2EN4cute5tupleIJNS5_1CILi128EEES8_NS7_ILi64EEEEEENS_10bfloat16_tEfNS_4arch4Sm80ELb0ELb0ELb1ELb0ELb0ELb0ELb0ELb0ELi2ELi4ELi4ELi4ELb0EEENS1_24CollectiveEpilogueBwdGQAISA_fSD_Li256ELb0ELb0EEENS1_19SingleTileSchedulerILb0ELb0ELb0ELi128EEEEEEEEEvNT_6ParamsE$_ZN4cute3eso3ESOILb1ELb0EJNS_5tupleIJNS_1CILi8EEENS2_IJNS3_ILi2EEES5_S5_EEENS3_ILi1EEES6_S7_EEENS2_IJS7_NS2_IJS4_iiEEENS3_ILi64EEENS2_IJiNS3_ILi144EEENS3_ILi288EEEEEENS3_ILi512EEEEEEEEC2ERKS8_RKSF_)
        /*195e0*/ 	.word	0x00000000


	//----- nvinfo : EIATTR_FRAME_SIZE
	.align		4
.L_17328:
        /*195e4*/ 	.byte	0x04, 0x11
        /*195e6*/ 	.short	(.L_17330 - .L_17329)
	.align		4
.L_17329:
        /*195e8*/ 	.word	index@($_ZN7cutlass13device_kernelIN5flash19enable_sm80_to_sm89INS1_16FlashAttnBwdSm80INS1_25CollectiveMainloopBwdSm80ILi2ELi2EN4cute5tupleIJNS5_1CILi128EEES8_NS7_ILi64EEEEEENS_10bfloat16_tEfNS_4arch4Sm80ELb0ELb0ELb1ELb0ELb0ELb0ELb0ELb0ELi2ELi4ELi4ELi4ELb0EEENS1_24CollectiveEpilogueBwdGQAISA_fSD_Li256ELb0ELb0EEENS1_19SingleTileSchedulerILb0ELb0ELb0ELi128EEEEEEEEEvNT_6ParamsE$_ZN4cute3eso3ESOILb1ELb0EJNS_5tupleIJNS_1CILi2EEES4_S4_EEENS2_IJNS3_ILi1EEENS3_ILi512EEEiEEEEEC2ERKS5_RKS8_)
        /*195ec*/ 	.word	0x00000000


	//----- nvinfo : EIATTR_FRAME_SIZE
	.align		4
.L_17330:
        /*195f0*/ 	.byte	0x04, 0x11
        /*195f2*/ 	.short	(.L_17332 - .L_17331)
	.align		4
.L_17331:
        /*195f4*/ 	.word	index@($_ZN7cutlass13device_kernelIN5flash19enable_sm80_to_sm89INS1_16FlashAttnBwdSm80INS1_25CollectiveMainloopBwdSm80ILi2ELi2EN4cute5tupleIJNS5_1CILi128EEES8_NS7_ILi64EEEEEENS_10bfloat16_tEfNS_4arch4Sm80ELb0ELb0ELb1ELb0ELb0ELb0ELb0ELb0ELi2ELi4ELi4ELi4ELb0EEENS1_24CollectiveEpilogueBwdGQAISA_fSD_Li256ELb0ELb0EEENS1_19SingleTileSchedulerILb0ELb0ELb0ELi128EEEEEEEEEvNT_6ParamsE$_ZN4cute3eso3ESOILb1ELb0EJNS_5tupleIJNS_1CILi2EEES4_EEENS2_IJiiEEENS3_ILi1EEES7_EEC2ERKS5_RKS6_RKS7_SE_)
        /*195f8*/ 	.word	0x00000000


	//----- nvinfo : EIATTR_FRAME_SIZE
	.align		4
.L_17332:
        /*195fc*/ 	.byte	0x04, 0x11
        /*195fe*/ 	.short	(.L_17334 - .L_17333)
	.align		4
.L_17333:
        /*19600*/ 	.word	index@($_ZN7cutlass13device_kernelIN5flash19enable_sm80_to_sm89INS1_16FlashAttnBwdSm80INS1_25CollectiveMainloopBwdSm80ILi2ELi2EN4cute5tupleIJNS5_1CILi128EEES8_NS7_ILi64EEEEEENS_10bfloat16_tEfNS_4arch4Sm80ELb0ELb0ELb1ELb0ELb0ELb0ELb0ELb0ELi2ELi4ELi4ELi4ELb0EEENS1_24CollectiveEpilogueBwdGQAISA_fSD_Li256ELb0ELb0EEENS1_19SingleTileSchedulerILb0ELb0ELb0ELi128EEEEEEEEEvNT_6ParamsE$_ZN4cute3eso3ESOILb1ELb0EJNS_5tupleIJNS_1CILi2EEES4_EEENS2_IJiiEEEEEC2ERKS5_RKS6_)
        /*19604*/ 	.word	0x00000000


	//----- nvinfo : EIATTR_FRAME_SIZE
	.align		4
.L_17334:
        /*19608*/ 	.byte	0x04, 0x11
        /*1960a*/ 	.short	(.L_17336 - .L_17335)
	.align		4
.L_17335:
        /*1960c*/ 	.word	index@($_ZN7cutlass13device_kernelIN5flash19enable_sm80_to_sm89INS1_16FlashAttnBwdSm80INS1_25CollectiveMainloopBwdSm80ILi2ELi2EN4cute5tupleIJNS5_1CILi128EEES8_NS7_ILi64EEEEEENS_10bfloat16_tEfNS_4arch4Sm80ELb0ELb0ELb1ELb0ELb0ELb0ELb0ELb0ELi2ELi4ELi4ELi4ELb0EEENS1_24CollectiveEpilogueBwdGQAISA_fSD_Li256ELb0ELb0EEENS1_19SingleTileSchedulerILb0ELb0ELb0ELi128EEEEEEEEEvNT_6ParamsE$_ZN4cute3eso3ESOILb1ELb0EJNS_5tupleIJNS_1CILi2EEES4_EEENS2_IJiNS3_ILi512EEEEEEEEC2ERKS5_RKS7_)
        /*19610*/ 	.word	0x00000000


	//----- nvinfo : EIATTR_FRAME_SIZE
	.align		4
.L_17336:
        /*19614*/ 	.byte	0x04, 0x11
        /*19616*/ 	.short	(.L_17338 - .L_17337)
	.align		4
.L_17337:
        /*19618*/ 	.word	index@($_ZN7cutlass13device_kernelIN5flash19enable_sm80_to_sm89INS1_16FlashAttnBwdSm80INS1_25CollectiveMainloopBwdSm80ILi2ELi2EN4cute5tupleIJNS5_1CILi128EEES8_NS7_ILi64EEEEEENS_10bfloat16_tEfNS_4arch4Sm80ELb0ELb0ELb1ELb0ELb0ELb0ELb0ELb0ELi2ELi4ELi4ELi4ELb0EEENS1_24CollectiveEpilogueBwdGQAISA_fSD_Li256ELb0ELb0EEENS1_19SingleTileSchedulerILb0ELb0ELb0ELi128EEEEEEEEEvNT_6ParamsE$_ZN4cute3eso3ESOILb1ELb0EJNS_5tupleIJNS_1CILi2EEES4_EEENS2_IJiNS3_ILi4096EEEEEEEEC2ERKS5_RKS7_)
        /*1961c*/ 	.word	0x00000000


	//----- nvinfo : EIATTR_FRAME_SIZE
	.align		4
.L_17338:
        /*19620*/ 	.byte	0x04, 0x11
        /*19622*/ 	.short	(.L_17340 - .L_17339)
	.align		4
.L_17339:
        /*19624*/ 	.word	index@($_ZN7cutlass13device_kernelIN5flash19enable_sm80_to_sm89INS1_16FlashAttnBwdSm80INS1_25CollectiveMainloopBwdSm80ILi2ELi2EN4cute5tupleIJNS5_1CILi128EEES8_NS7_ILi64EEEEEENS_10bfloat16_tEfNS_4arch4Sm80ELb0ELb0ELb1ELb0ELb0ELb0ELb0ELb0ELi2ELi4ELi4ELi4ELb0EEENS1_24CollectiveEpilogueBwdGQAISA_fSD_Li256ELb0ELb0EEENS1_19SingleTileSchedulerILb0ELb0ELb0ELi128EEEEEEEEEvNT_6ParamsE$_ZN4cute3eso3ESOILb1ELb0EJNS_5tupleIJNS_1CILi2EEES4_EEENS2_IJNS3_ILi1EEEiEEEEEC2ERKS5_RKS7_)
        /*19628*/ 	.word	0x00000000


	//----- nvinfo : EIATTR_FRAME_SIZE
	.align		4
.L_17340:
        /*1962c*/ 	.byte	0x04, 0x11
        /*1962e*/ 	.short	(.L_17342 - .L_17341)
	.align		4
.L_17341:
        /*19630*/ 	.word	index@($_ZN7cutlass13device_kernelIN5flash19enable_sm80_to_sm89INS1_16FlashAttnBwdSm80INS1_25CollectiveMainloopBwdSm80ILi2ELi2EN4cute5tupleIJNS5_1CILi128EEES8_NS7_ILi64EEEEEENS_10bfloat16_tEfNS_4arch4Sm80ELb0ELb0ELb1ELb0ELb0ELb0ELb0ELb0ELi2ELi4ELi4ELi4ELb0EEENS1_24CollectiveEpilogueBwdGQAISA_fSD_Li256ELb0ELb0EEENS1_19SingleTileSchedulerILb0ELb0ELb0ELi128EEEEEEEEEvNT_6ParamsE$_ZN4cute3eso3ESOILb1ELb0EJNS_5tupleIJNS_1CILi2EEEEEENS2_IJiEEES4_NS3_ILi1EEEEEC2ERKS5_RKS6_RKS4_RKS7_)
        /*19634*/ 	.word	0x00000000


	//----- nvinfo : EIATTR_FRAME_SIZE
	.align		4
.L_17342:
        /*19638*/ 	.byte	0x04, 0x11
        /*1963a*/ 	.short	(.L_17344 - .L_17343)
	.align		4
.L_17343:
        /*1963c*/ 	.word	index@($_ZN7cutlass13device_kernelIN5flash19enable_sm80_to_sm89INS1_16FlashAttnBwdSm80INS1_25CollectiveMainloopBwdSm80ILi2ELi2EN4cute5tupleIJNS5_1CILi128EEES8_NS7_ILi64EEEEEENS_10bfloat16_tEfNS_4arch4Sm80ELb0ELb0ELb1ELb0ELb0ELb0ELb0ELb0ELi2ELi4ELi4ELi4ELb0EEENS1_24CollectiveEpilogueBwdGQAISA_fSD_Li256ELb0ELb0EEENS1_19SingleTileSchedulerILb0ELb0ELb0ELi128EEEEEEEEEvNT_6ParamsE$_ZN4cute3eso3ESOILb1ELb0EJNS_5tupleIJNS_1CILi2EEEEEENS2_IJiEEENS3_ILi1EEES7_EEC2ERKS5_RKS6_RKS7_SE_)
        /*19640*/ 	.word	0x00000000


	//----- nvinfo : EIATTR_FRAME_SIZE
	.align		4
.L_17344:
        /*19644*/ 	.byte	0x04, 0x11
        /*19646*/ 	.short	(.L_17346 - .L_17345)
	.align		4
.L_17345:
        /*19648*/ 	.word	index@($_ZN7cutlass13device_kernelIN5flash19enable_sm80_to_sm89INS1_16FlashAttnBwdSm80INS1_25CollectiveMainloopBwdSm80ILi2ELi2EN4cute5tupleIJNS5_1CILi128EEES8_NS7_ILi64EEEEEENS_10bfloat16_tEfNS_4arch4Sm80ELb0ELb0ELb1ELb0ELb0ELb0ELb0ELb0ELi2ELi4ELi4ELi4ELb0EEENS1_24CollectiveEpilogueBwdGQAISA_fSD_Li256ELb0ELb0EEENS1_19SingleTileSchedulerILb0ELb0ELb0ELi128EEEEEEEEEvNT_6ParamsE$_ZN4cute3eso3ESOILb1ELb0EJNS_5tupleIJNS_1CILi2EEEEEENS2_IJiEEEEEC2ERKS5_RKS6_)
        /*1964c*/ 	.word	0x00000000


	//----- nvinfo : EIATTR_FRAME_SIZE
	.align		4
.L_17346:
        /*19650*/ 	.byte	0x04, 0x11
        /*19652*/ 	.short	(.L_17348 - .L_17347)
	.align		4
.L_17347:
        /*19654*/ 	.word	index@($_ZN7cutlass13device_kernelIN5flash19enable_sm80_to_sm89INS1_16FlashAttnBwdSm80INS1_25CollectiveMainloopBwdSm80ILi2ELi2EN4cute5tupleIJNS5_1CILi128EEES8_NS7_ILi64EEEEEENS_10bfloat16_tEfNS_4arch4Sm80ELb0ELb0ELb1ELb0ELb0ELb0ELb0ELb0ELi2ELi4ELi4ELi4ELb0EEENS1_24CollectiveEpilogueBwdGQAISA_fSD_Li256ELb0ELb0EEENS1_19SingleTileSchedulerILb0ELb0ELb0ELi128EEEEEEEEEvNT_6ParamsE$_ZN4cute3eso3ESOILb1ELb0EJNS_5tupleIJNS_1CILi1EEENS3_ILi2EEES5_EEENS2_IJS4_NS3_ILi256EEEiEEEEEC2ERKS6_RKS8_)
        /*19658*/ 	.word	0x00000000


	//----- nvinfo : EIATTR_FRAME_SIZE
	.align		4
.L_17348:
        /*1965c*/ 	.byte	0x04, 0x11
        /*1965e*/ 	.short	(.L_17350 - .L_17349)
	.align		4
.L_17349:
        /*19660*/ 	.word	index@($_ZN7cutlass13device_kernelIN5flash19enable_sm80_to_sm89INS1_16FlashAttnBwdSm80INS1_25CollectiveMainloopBwdSm80ILi2ELi2EN4cute5tupleIJNS5_1CILi128EEES8_NS7_ILi64EEEEEENS_10bfloat16_tEfNS_4arch4Sm80ELb0ELb0ELb1ELb0ELb0ELb0ELb0ELb0ELi2ELi4ELi4ELi4ELb0EEENS1_24CollectiveEpilogueBwdGQAISA_fSD_Li256ELb0ELb0EEENS1_19SingleTileSchedulerILb0ELb0ELb0ELi128EEEEEEEEEvNT_6ParamsE$_ZN4cute3eso3ESOILb1ELb0EJNS_5tupleIJNS_1CILi1EEENS3_ILi2EEEEEENS2_IJNS3_ILi0EEEiEEEEEC2ERKS6_RKS8_)
        /*19664*/ 	.word	0x00000000


	//----- nvinfo : EIATTR_FRAME_SIZE
	.align		4
.L_17350:
        /*19668*/ 	.byte	0x04, 0x11
        /*1966a*/ 	.short	(.L_17352 - .L_17351)
	.align		4
.L_17351:
        /*1966c*/ 	.word	index@($_ZN7cutlass13device_kernelIN5flash19enable_sm80_to_sm89INS1_16FlashAttnBwdSm80INS1_25CollectiveMainloopBwdSm80ILi2ELi2EN4cute5tupleIJNS5_1CILi128EEES8_NS7_ILi64EEEEEENS_10bfloat16_tEfNS_4arch4Sm80ELb0ELb0ELb1ELb0ELb0ELb0ELb0ELb0ELi2ELi4ELi4ELi4ELb0EEENS1_24CollectiveEpilogueBwdGQAISA_fSD_Li256ELb0ELb0EEENS1_19SingleTileSchedulerILb0ELb0ELb0ELi128EEEEEEEEEvNT_6ParamsE$_ZN4cute3eso3ESOILb1ELb0EJNS_5tupleIJNS_1CILi1EEENS3_ILi0EEEEEElS5_EEC2ERKS6_RKlRKS5_)
        /*19670*/ 	.word	0x00000000


	//----- nvinfo : EIATTR_FRAME_SIZE
	.align		4
.L_17352:
        /*19674*/ 	.byte	0x04, 0x11
        /*19676*/ 	.short	(.L_17354 - .L_17353)
	.align		4
.L_17353:
        /*19678*/ 	.word	index@($_ZN7cutlass13device_kernelIN5flash19enable_sm80_to_sm89INS1_16FlashAttnBwdSm80INS1_25CollectiveMainloopBwdSm80ILi2ELi2EN4cute5tupleIJNS5_1CILi128EEES8_NS7_ILi64EEEEEENS_10bfloat16_tEfNS_4arch4Sm80ELb0ELb0ELb1ELb0ELb0ELb0ELb0ELb0ELi2ELi4ELi4ELi4ELb0EEENS1_24CollectiveEpilogueBwdGQAISA_fSD_Li256ELb0ELb0EEENS1_19SingleTileSchedulerILb0ELb0ELb0ELi128EEEEEEEEEvNT_6ParamsE$_ZN4cute3eso3ESOILb1ELb0EJNS_5tupleIJNS_1CILi1EEENS3_ILi0EEEEEEiNS3_ILi1024EEEEEC2ERKS6_RKiRKS7_)
        /*1967c*/ 	.word	0x00000000


	//----- nvinfo : EIATTR_FRAME_SIZE
	.align		4
.L_17354:
        /*19680*/ 	.byte	0x04, 0x11
        /*19682*/ 	.short	(.L_17356 - .L_17355)
	.align		4
.L_17355:
        /*19684*/ 	.word	index@($_ZN7cutlass13device_kernelIN5flash19enable_sm80_to_sm89INS1_16FlashAttnBwdSm80INS1_25CollectiveMainloopBwdSm80ILi2ELi2EN4cute5tupleIJNS5_1CILi128EEES8_NS7_ILi64EEEEEENS_10bfloat16_tEfNS_4arch4Sm80ELb0ELb0ELb1ELb0ELb0ELb0ELb0ELb0ELi2ELi4ELi4ELi4ELb0EEENS1_24CollectiveEpilogueBwdGQAISA_fSD_Li256ELb0ELb0EEENS1_19SingleTileSchedulerILb0ELb0ELb0ELi128EEEEEEEEEvNT_6ParamsE$_ZN4cute3eso3ESOILb1ELb0EJNS_5tupleIJNS_1CILi1EEENS3_ILi0EEEEEEiEEC2ERKS6_RKi)
        /*19688*/ 	.word	0x00000000


	//----- nvinfo : EIATTR_FRAME_SIZE
	.align		4
.L_17356:
        /*1968c*/ 	.byte	0x04, 0x11
        /*1968e*/ 	.short	(.L_17358 - .L_17357)
	.align		4
.L_17357:
        /*19690*/ 	.word	index@($_ZN7cutlass13device_kernelIN5flash19enable_sm80_to_sm89INS1_16FlashAttnBwdSm80INS1_25CollectiveMainloopBwdSm80ILi2ELi2EN4cute5tupleIJNS5_1CILi128EEES8_NS7_ILi64EEEEEENS_10bfloat16_tEfNS_4arch4Sm80ELb0ELb0ELb1ELb0ELb0ELb0ELb0ELb0ELi2ELi4ELi4ELi4ELb0EEENS1_24CollectiveEpilogueBwdGQAISA_fSD_Li256ELb0ELb0EEENS1_19SingleTileSchedulerILb0ELb0ELb0ELi128EEEEEEEEEvNT_6ParamsE$_ZN4cute3eso3ESOILb1ELb0EJNS_5tupleIJNS_1CILi1EEENS3_ILi0EEEEEENS3_ILi4096EEENS2_IJiiEEEEEC2ERKS6_RKS7_RKS8_)
        /*19694*/ 	.word	0x00000000


	//----- nvinfo : EIATTR_FRAME_SIZE
	.align		4
.L_17358:
        /*19698*/ 	.byte	0x04, 0x11
        /*1969a*/ 	.short	(.L_17360 - .L_17359)
	.align		4
.L_17359:
        /*1969c*/ 	.word	index@($_ZN7cutlass13device_kernelIN5flash19enable_sm80_to_sm89INS1_16FlashAttnBwdSm80INS1_25CollectiveMainloopBwdSm80ILi2ELi2EN4cute5tupleIJNS5_1CILi128EEES8_NS7_ILi64EEEEEENS_10bfloat16_tEfNS_4arch4Sm80ELb0ELb0ELb1ELb0ELb0ELb0ELb0ELb0ELi2ELi4ELi4ELi4ELb0EEENS1_24CollectiveEpilogueBwdGQAISA_fSD_Li256ELb0ELb0EEENS1_19SingleTileSchedulerILb0ELb0ELb0ELi128EEEEEEEEEvNT_6ParamsE$_ZN4cute3eso3ESOILb1ELb0EJNS_5tupleIJNS_1CILi1EEENS3_ILi0EEEEEENS2_IJiEEEEEC2ERKS6_RKS7_)
        /*196a0*/ 	.word	0x00000000


	//----- nvinfo : EIATTR_FRAME_SIZE
	.align		4
.L_17360:
        /*196a4*/ 	.byte	0x04, 0x11
        /*196a6*/ 	.short	(.L_17362 - .L_17361)
	.align		4
.L_17361:
        /*196a8*/ 	.word	index@($_ZN7cutlass13device_kernelIN5flash19enable_sm80_to_sm89INS1_16FlashAttnBwdSm80INS1_25CollectiveMainloopBwdSm80ILi2ELi2EN4cute5tupleIJNS5_1CILi128EEES8_NS7_ILi64EEEEEENS_10bfloat16_tEfNS_4arch4Sm80ELb0ELb0ELb1ELb0ELb0ELb0ELb0ELb0ELi2ELi4ELi4ELi4ELb0EEENS1_24CollectiveEpilogueBwdGQAISA_fSD_Li256ELb0ELb0EEENS1_19SingleTileSchedulerILb0ELb0ELb0ELi128EEEEEEEEEvNT_6ParamsE$_ZN4cute3eso3ESOILb1ELb0EJNS_5tupleIJNS_1CILi1EEENS2_IJS4_NS3_ILi2EEES5_EEEEEENS2_IJNS3_ILi0EEENS2_IJS4_NS3_ILi256EEEiEEEEEEEEC2ERKS7_RKSB_)
        /*196ac*/ 	.word	0x00000000


	//----- nvinfo : EIATTR_FRAME_SIZE
	.align		4
.L_17362:
        /*196b0*/ 	.byte	0x04, 0x11
        /*196b2*/ 	.short	(.L_17364 - .L_17363)
	.align		4
.L_17363:
        /*196b4*/ 	.word	index@($_ZN7cutlass13device_kernelIN5flash19enable_sm80_to_sm89INS1_16FlashAttnBwdSm80INS1_25CollectiveMainloopBwdSm80ILi2ELi2EN4cute5tupleIJNS5_1CILi128EEES8_NS7_ILi64EEEEEENS_10bfloat16_tEfNS_4arch4Sm80ELb0ELb0ELb1ELb0ELb0ELb0ELb0ELb0ELi2ELi4ELi4ELi4ELb0EEENS1_24CollectiveEpilogueBwdGQAISA_fSD_Li256ELb0ELb0EEENS1_19SingleTileSchedulerILb0ELb0ELb0ELi128EEEEEEEEEvNT_6ParamsE$_ZN4cute3eso3ESOILb1ELb0EJNS_5tupleIJNS_1CILi16EEENS3_ILi2EEES5_S5_NS3_ILi4EEES5_EEENS2_IJNS3_ILi1EEEiiiNS3_ILi144EEENS3_ILi512EEEEEEEEC2ERKS7_RKSB_)
        /*196b8*/ 	.word	0x00000000


	//----- nvinfo : EIATTR_FRAME_SIZE
	.align		4
.L_17364:
        /*196bc*/ 	.byte	0x04, 0x11
        /*196be*/ 	.short	(.L_17366 - .L_17365)
	.align		4
.L_17365:
        /*196c0*/ 	.word	index@($_ZN7cutlass13device_kernelIN5flash19enable_sm80_to_sm89INS1_16FlashAttnBwdSm80INS1_25CollectiveMainloopBwdSm80ILi2ELi2EN4cute5tupleIJNS5_1CILi128EEES8_NS7_ILi64EEEEEENS_10bfloat16_tEfNS_4arch4Sm80ELb0ELb0ELb1ELb0ELb0ELb0ELb0ELb0ELi2ELi4ELi4ELi4ELb0EEENS1_24CollectiveEpilogueBwdGQAISA_fSD_Li256ELb0ELb0EEENS1_19SingleTileSchedulerILb0ELb0ELb0ELi128EEEEEEEEEvNT_6ParamsE$_ZN4cute3eso3ESOILb1ELb0EJNS_5tupleIJNS_1CILi0EEES4_EEEiEEC2ERKS5_RKi)
        /*196c4*/ 	.word	0x00000000


	//----- nvinfo : EIATTR_FRAME_SIZE
	.align		4
.L_17366:
        /*196c8*/ 	.byte	0x04, 0x11
        /*196ca*/ 	.short	(.L_17368 - .L_17367)
	.align		4
.L_17367:
        /*196cc*/ 	.word	index@($_ZN7cutlass13device_kernelIN5flash19enable_sm80_to_sm89INS1_16FlashAttnBwdSm80INS1_25CollectiveMainloopBwdSm80ILi2ELi2EN4cute5tupleIJNS5_1CILi128EEES8_NS7_ILi64EEEEEENS_10bfloat16_tEfNS_4arch4Sm80ELb0ELb0ELb1ELb0ELb0ELb0ELb0ELb0ELi2ELi4ELi4ELi4ELb0EEENS1_24CollectiveEpilogueBwdGQAISA_fSD_Li256ELb0ELb0EEENS1_19SingleTileSchedulerILb0ELb0ELb0ELi128EEEEEEEEEvNT_6ParamsE$_ZN4cute3eso3ESOILb1ELb0EJNS_5tupleIJNS2_IJNS_1CILi8EEENS3_ILi1EEEEEENS3_ILi4EEES5_EEENS2_IJNS2_IJS5_NS3_ILi0EEEEEElS9_EEEEEC2ERKS8_RKSB_)
        /*196d0*/ 	.word	0x00000000


	//----- nvinfo : EIATTR_FRAME_SIZE
	.align		4
.L_17368:
        /*196d4*/ 	.byte	0x04, 0x11
        /*196d6*/ 	.short	(.L_17370 - .L_17369)
	.align		4
.L_17369:
        /*196d8*/ 	.word	index@($_ZN7cutlass13device_kernelIN5flash19enable_sm80_to_sm89INS1_16FlashAttnBwdSm80INS1_25CollectiveMainloopBwdSm80ILi2ELi2EN4cute5tupleIJNS5_1CILi128EEES8_NS7_ILi64EEEEEENS_10bfloat16_tEfNS_4arch4Sm80ELb0ELb0ELb1ELb0ELb0ELb0ELb0ELb0ELi2ELi4ELi4ELi4ELb0EEENS1_24CollectiveEpilogueBwdGQAISA_fSD_Li256ELb0ELb0EEENS1_19SingleTileSchedulerILb0ELb0ELb0ELi128EEEEEEEEEvNT_6ParamsE$_ZN4cute3eso3ESOILb1ELb0EJNS_5tupleIJNS2_IJNS_1CILi8EEENS3_ILi1EEEEEENS3_ILi2EEES4_EEENS2_IJNS2_IJS5_NS3_ILi0EEEEEEiNS3_ILi1024EEEEEEEEC2ERKS8_RKSC_)
        /*196dc*/ 	.word	0x00000000


	//----- nvinfo : EIATTR_FRAME_SIZE
	.align		4
.L_17370:
        /*196e0*/ 	.byte	0x04, 0x11
        /*196e2*/ 	.short	(.L_17372 - .L_17371)
	.align		4
.L_17371:
        /*196e4*/ 	.word	index@($_ZN7cutlass13device_kernelIN5flash19enable_sm80_to_sm89INS1_16FlashAttnBwdSm80INS1_25CollectiveMainloopBwdSm80ILi2ELi2EN4cute5tupleIJNS5_1CILi128EEES8_NS7_ILi64EEEEEENS_10bfloat16_tEfNS_4arch4Sm80ELb0ELb0ELb1ELb0ELb0ELb0ELb0ELb0ELi2ELi4ELi4ELi4ELb0EEENS1_24CollectiveEpilogueBwdGQAISA_fSD_Li256ELb0ELb0EEENS1_19SingleTileSchedulerILb0ELb0ELb0ELi128EEEEEEEEEvNT_6ParamsE$_ZN4cute3eso3ESOILb1ELb0EJNS_5tupleIJNS2_IJNS_1CILi8EEENS3_ILi1EEEEEENS3_ILi2EEENS2_IJS7_S7_EEEEEENS2_IJNS2_IJS5_NS3_ILi0EEEEEENS3_ILi4096EEENS2_IJiiEEEEEEEEC2ERKS9_RKSE_)
        /*196e8*/ 	.word	0x00000000


	//----- nvinfo : EIATTR_FRAME_SIZE
	.align		4
.L_17372:
        /*196ec*/ 	.byte	0x04, 0x11
        /*196ee*/ 	.short	(.L_17374 - .L_17373)
	.align		4
.L_17373:
        /*196f0*/ 	.word	index@($_ZN7cutlass13device_kernelIN5flash19enable_sm80_to_sm89INS1_16FlashAttnBwdSm80INS1_25CollectiveMainloopBwdSm80ILi2ELi2EN4cute5tupleIJNS5_1CILi128EEES8_NS7_ILi64EEEEEENS_10bfloat16_tEfNS_4arch4Sm80ELb0ELb0ELb1ELb0ELb0ELb0ELb0ELb0ELi2ELi4ELi4ELi4ELb0EEENS1_24CollectiveEpilogueBwdGQAISA_fSD_Li256ELb0ELb0EEENS1_19SingleTileSchedulerILb0ELb0ELb0ELi128EEEEEEEEEvNT_6ParamsE$_ZN4cute3eso3ESOILb1ELb0EJNS_5tupleIJNS2_IJNS_1CILi8EEENS3_ILi1EEEEEENS3_ILi2EEEEEENS2_IJNS2_IJS5_NS3_ILi0EEEEEEiEEEEEC2ERKS8_RKSB_)
        /*196f4*/ 	.word	0x00000000


	//----- nvinfo : EIATTR_FRAME_SIZE
	.align		4
.L_17374:
        /*196f8*/ 	.byte	0x04, 0x11
        /*196fa*/ 	.short	(.L_17376 - .L_17375)
	.align		4
.L_17375:
        /*196fc*/ 	.word	index@($_ZN7cutlass13device_kernelIN5flash19enable_sm80_to_sm89INS1_16FlashAttnBwdSm80INS1_25CollectiveMainloopBwdSm80ILi2ELi2EN4cute5tupleIJNS5_1CILi128EEES8_NS7_ILi64EEEEEENS_10bfloat16_tEfNS_4arch4Sm80ELb0ELb0ELb1ELb0ELb0ELb0ELb0ELb0ELi2ELi4ELi4ELi4ELb0EEENS1_24CollectiveEpilogueBwdGQAISA_fSD_Li256ELb0ELb0EEENS1_19SingleTileSchedulerILb0ELb0ELb0ELi128EEEEEEEEEvNT_6ParamsE$_ZN4cute3eso3ESOILb1ELb0EJNS_5tupleIJNS2_IJNS_1CILi8EEENS3_ILi1EEEEEENS2_IJNS3_ILi2EEEEEEEEENS2_IJNS2_IJS5_NS3_ILi0EEEEEENS2_IJiEEEEEEEEC2ERKS9_RKSD_)
        /*19700*/ 	.word	0x00000000


	//----- nvinfo : EIATTR_FRAME_SIZE
	.align		4
.L_17376:
        /*19704*/ 	.byte	0x04, 0x11
        /*19706*/ 	.short	(.L_17378 - .L_17377)
	.align		4
.L_17377:
        /*19708*/ 	.word	index@($_ZN7cutlass13device_kernelIN5flash19enable_sm80_to_sm89INS1_16FlashAttnBwdSm80INS1_25CollectiveMainloopBwdSm80ILi2ELi2EN4cute5tupleIJNS5_1CILi128EEES8_NS7_ILi64EEEEEENS_10bfloat16_tEfNS_4arch4Sm80ELb0ELb0ELb1ELb0ELb0ELb0ELb0ELb0ELi2ELi4ELi4ELi4ELb0EEENS1_24CollectiveEpilogueBwdGQAISA_fSD_Li256ELb0ELb0EEENS1_19SingleTileSchedulerILb0ELb0ELb0ELi128EEEEEEEEEvNT_6ParamsE$_ZN4cute3eso3ESOILb1ELb0EJNS_5tupleIJNS2_IJNS_1CILi2EEES4_S4_EEES4_NS2_IJS4_S4_EEEEEENS2_IJNS2_IJNS3_ILi1EEENS3_ILi512EEEiEEENS3_ILi4096EEENS2_IJiiEEEEEEEEC2ERKS7_RKSD_)
        /*1970c*/ 	.word	0x00000000


	//----- nvinfo : EIATTR_FRAME_SIZE
	.align		4
.L_17378:
        /*19710*/ 	.byte	0x04, 0x11
        /*19712*/ 	.short	(.L_17380 - .L_17379)
	.align		4
.L_17379:
        /*19714*/ 	.word	index@($_ZN7cutlass13device_kernelIN5flash19enable_sm80_to_sm89INS1_16FlashAttnBwdSm80INS1_25CollectiveMainloopBwdSm80ILi2ELi2EN4cute5tupleIJNS5_1CILi128EEES8_NS7_ILi64EEEEEENS_10bfloat16_tEfNS_4arch4Sm80ELb0ELb0ELb1ELb0ELb0ELb0ELb0ELb0ELi2ELi4ELi4ELi4ELb0EEENS1_24CollectiveEpilogueBwdGQAISA_fSD_Li256ELb0ELb0EEENS1_19SingleTileSchedulerILb0ELb0ELb0ELi128EEEEEEEEEvNT_6ParamsE$_ZN4cute3eso3ESOILb1ELb0EJNS_5tupleIJNS2_IJNS_1CILi2EEES4_S4_EEES4_NS2_IJNS2_IJS4_S4_EEES4_EEEEEENS2_IJNS2_IJNS3_ILi1EEENS3_ILi512EEEiEEENS3_ILi4096EEENS2_IJNS2_IJiiEEENS3_ILi8192EEEEEEEEEEEC2ERKS8_RKSG_)
        /*19718*/ 	.word	0x00000000


	//----- nvinfo : EIATTR_FRAME_SIZE
	.align		4
.L_17380:
        /*1971c*/ 	.byte	0x04, 0x11
        /*1971e*/ 	.short	(.L_17382 - .L_17381)
	.align		4
.L_17381:
        /*19720*/ 	.word	index@($_ZN7cutlass13device_kernelIN5flash19enable_sm80_to_sm89INS1_16FlashAttnBwdSm80INS1_25CollectiveMainloopBwdSm80ILi2ELi2EN4cute5tupleIJNS5_1CILi128EEES8_NS7_ILi64EEEEEENS_10bfloat16_tEfNS_4arch4Sm80ELb0ELb0ELb1ELb0ELb0ELb0ELb0ELb0ELi2ELi4ELi4ELi4ELb0EEENS1_24CollectiveEpilogueBwdGQAISA_fSD_Li256ELb0ELb0EEENS1_19SingleTileSchedulerILb0ELb0ELb0ELi128EEEEEEEEEvNT_6ParamsE$_ZN4cute3eso3ESOILb1ELb0EJNS_5tupleIJNS2_IJNS_1CILi2EEES4_EEES5_NS3_ILi8EEEEEENS2_IJNS2_IJiNS3_ILi512EEEEEENS2_IJiiEEENS3_ILi1024EEEEEEEEC2ERKS7_RKSC_)
        /*19724*/ 	.word	0x00000000


	//----- nvinfo : EIATTR_FRAME_SIZE
	.align		4
.L_17382:
        /*19728*/ 	.byte	0x04, 0x11
        /*1972a*/ 	.short	(.L_17384 - .L_17383)
	.align		4
.L_17383:
        /*1972c*/ 	.word	index@($_ZN7cutlass13device_kernelIN5flash19enable_sm80_to_sm89INS1_16FlashAttnBwdSm80INS1_25CollectiveMainloopBwdSm80ILi2ELi2EN4cute5tupleIJNS5_1CILi128EEES8_NS7_ILi64EEEEEENS_10bfloat16_tEfNS_4arch4Sm80ELb0ELb0ELb1ELb0ELb0ELb0ELb0ELb0ELi2ELi4ELi4ELi4ELb0EEENS1_24CollectiveEpilogueBwdGQAISA_fSD_Li256ELb0ELb0EEENS1_19SingleTileSchedulerILb0ELb0ELb0ELi128EEEEEEEEEvNT_6ParamsE$_ZN4cute3eso3ESOILb1ELb0EJNS_5tupleIJNS2_IJNS_1CILi2EEES4_EEES4_EEENS2_IJNS2_IJiiEEENS3_ILi8192EEEEEEEEC2ERKS6_RKS9_)
        /*19730*/ 	.word	0x00000000


	//----- nvinfo : EIATTR_FRAME_SIZE
	.align		4
.L_17384:
        /*19734*/ 	.byte	0x04, 0x11
        /*19736*/ 	.short	(.L_17386 - .L_17385)
	.align		4
.L_17385:
        /*19738*/ 	.word	index@($_ZN7cutlass13device_kernelIN5flash19enable_sm80_to_sm89INS1_16FlashAttnBwdSm80INS1_25CollectiveMainloopBwdSm80ILi2ELi2EN4cute5tupleIJNS5_1CILi128EEES8_NS7_ILi64EEEEEENS_10bfloat16_tEfNS_4arch4Sm80ELb0ELb0ELb1ELb0ELb0ELb0ELb0ELb0ELi2ELi4ELi4ELi4ELb0EEENS1_24CollectiveEpilogueBwdGQAISA_fSD_Li256ELb0ELb0EEENS1_19SingleTileSchedulerILb0ELb0ELb0ELi128EEEEEEEEEvNT_6ParamsE$_ZN4cute3eso3ESOILb1ELb0EJNS_5tupleIJNS2_IJNS_1CILi2EEES4_EEENS3_ILi8EEES5_EEENS2_IJNS2_IJNS3_ILi1EEEiEEENS3_ILi1024EEENS2_IJiiEEEEEEEEC2ERKS7_RKSC_)
        /*1973c*/ 	.word	0x00000000


	//----- nvinfo : EIATTR_FRAME_SIZE
	.align		4
.L_17386:
        /*19740*/ 	.byte	0x04, 0x11
        /*19742*/ 	.short	(.L_17388 - .L_17387)
	.align		4
.L_17387:
        /*19744*/ 	.word	index@($_ZN7cutlass13device_kernelIN5flash19enable_sm80_to_sm89INS1_16FlashAttnBwdSm80INS1_25CollectiveMainloopBwdSm80ILi2ELi2EN4cute5tupleIJNS5_1CILi128EEES8_NS7_ILi64EEEEEENS_10bfloat16_tEfNS_4arch4Sm80ELb0ELb0ELb1ELb0ELb0ELb0ELb0ELb0ELi2ELi4ELi4ELi4ELb0EEENS1_24CollectiveEpilogueBwdGQAISA_fSD_Li256ELb0ELb0EEENS1_19SingleTileSchedulerILb0ELb0ELb0ELi128EEEEEEEEEvNT_6ParamsE$_ZN4cute3eso3ESOILb1ELb0EJNS_5tupleIJNS2_IJNS_1CILi1EEENS3_ILi0EEEEEES5_EEENS2_IJNS2_IJS5_S5_EEEiEEEEEC2ERKS7_RKS9_)
        /*19748*/ 	.word	0x00000000


	//----- nvinfo : EIATTR_FRAME_SIZE
	.align		4
.L_17388:
        /*1974c*/ 	.byte	0x04, 0x11
        /*1974e*/ 	.short	(.L_17390 - .L_17389)
	.align		4
.L_17389:
        /*19750*/ 	.word	index@($_ZN7cutlass13device_kernelIN5flash19enable_sm80_to_sm89INS1_16FlashAttnBwdSm80INS1_25CollectiveMainloopBwdSm80ILi2ELi2EN4cute5tupleIJNS5_1CILi128EEES8_NS7_ILi64EEEEEENS_10bfloat16_tEfNS_4arch4Sm80ELb0ELb0ELb1ELb0ELb0ELb0ELb0ELb0ELi2ELi4ELi4ELi4ELb0EEENS1_24CollectiveEpilogueBwdGQAISA_fSD_Li256ELb0ELb0EEENS1_19SingleTileSchedulerILb0ELb0ELb0ELi128EEEEEEEEEvNT_6ParamsE$_ZN4cute3eso3ESOILb1ELb0EJNS_5tupleIJNS2_IJNS_1CILi1EEENS3_ILi0EEEEEENS2_IJS5_S5_EEEEEENS2_IJS5_iEEEEEC2ERKS8_RKS9_)
        /*19754*/ 	.word	0x00000000


	//----- nvinfo : EIATTR_FRAME_SIZE
	.align		4
.L_17390:
        /*19758*/ 	.byte	0x04, 0x11
        /*1975a*/ 	.short	(.L_17392 - .L_17391)
	.align		4
.L_17391:
        /*1975c*/ 	.word	index@($_ZN7cutlass13device_kernelIN5flash19enable_sm80_to_sm89INS1_16FlashAttnBwdSm80INS1_25CollectiveMainloopBwdSm80ILi2ELi2EN4cute5tupleIJNS5_1CILi128EEES8_NS7_ILi64EEEEEENS_10bfloat16_tEfNS_4arch4Sm80ELb0ELb0ELb1ELb0ELb0ELb0ELb0ELb0ELi2ELi4ELi4ELi4ELb0EEENS1_24CollectiveEpilogueBwdGQAISA_fSD_Li256ELb0ELb0EEENS1_19SingleTileSchedulerILb0ELb0ELb0ELi128EEEEEEEEEvNT_6ParamsE$_ZN4cute3eso3ESOILb1ELb0EJNS_5tupleIJNS2_IJNS_1CILi1EEENS2_IJS4_NS3_ILi2EEES5_EEEEEES5_NS2_IJS5_S5_EEEEEENS2_IJNS2_IJNS3_ILi0EEENS2_IJS4_NS3_ILi256EEEiEEEEEENS3_ILi2048EEENS2_IJiNS3_ILi4096EEEEEEEEEEEC2ERKS9_RKSH_)
        /*19760*/ 	.word	0x00000000


	//----- nvinfo : EIATTR_FRAME_SIZE
	.align		4
.L_17392:
        /*19764*/ 	.byte	0x04, 0x11
        /*19766*/ 	.short	(.L_17394 - .L_17393)
	.align		4
.L_17393:
        /*19768*/ 	.word	index@($_ZN7cutlass13device_kernelIN5flash19enable_sm80_to_sm89INS1_16FlashAttnBwdSm80INS1_25CollectiveMainloopBwdSm80ILi2ELi2EN4cute5tupleIJNS5_1CILi128EEES8_NS7_ILi64EEEEEENS_10bfloat16_tEfNS_4arch4Sm80ELb0ELb0ELb1ELb0ELb0ELb0ELb0ELb0ELi2ELi4ELi4ELi4ELb0EEENS1_24CollectiveEpilogueBwdGQAISA_fSD_Li256ELb0ELb0EEENS1_19SingleTileSchedulerILb0ELb0ELb0ELi128EEEEEEEEEvNT_6ParamsE$_ZN4cute3eso3ESOILb1ELb0EJNS_5tupleIJNS2_IJNS2_IJNS_1CILi8EEENS3_ILi1EEEEEES5_EEENS2_IJNS2_IJS5_S5_EEENS3_ILi2EEEEEEEEENS2_IJNS2_IJNS2_IJS5_NS3_ILi0EEEEEESC_EEENS2_IJNS2_IJSC_SC_EEEiEEEEEEEEC2ERKSB_RKSH_)
        /*1976c*/ 	.word	0x00000000


	//----- nvinfo : EIATTR_FRAME_SIZE
	.align		4
.L_17394:
        /*19770*/ 	.byte	0x04, 0x11
        /*19772*/ 	.short	(.L_17396 - .L_17395)
	.align		4
.L_17395:
        /*19774*/ 	.word	index@($_ZN7cutlass13device_kernelIN5flash19enable_sm80_to_sm89INS1_16FlashAttnBwdSm80INS1_25CollectiveMainloopBwdSm80ILi2ELi2EN4cute5tupleIJNS5_1CILi128EEES8_NS7_ILi64EEEEEENS_10bfloat16_tEfNS_4arch4Sm80ELb0ELb0ELb1ELb0ELb0ELb0ELb0ELb0ELi2ELi4ELi4ELi4ELb0EEENS1_24CollectiveEpilogueBwdGQAISA_fSD_Li256ELb0ELb0EEENS1_19SingleTileSchedulerILb0ELb0ELb0ELi128EEEEEEEEEvNT_6ParamsE$_ZN4cute3eso3ESOILb1ELb0EJNS_5tupleIJNS2_IJNS2_IJNS_1CILi8EEENS3_ILi1EEEEEENS2_IJS5_S5_EEEEEENS2_IJS5_NS3_ILi2EEEEEEEEENS2_IJNS2_IJNS2_IJS5_NS3_ILi0EEEEEENS2_IJSC_SC_EEEEEENS2_IJSC_iEEEEEEEEC2ERKSB_RKSH_)
        /*19778*/ 	.word	0x00000000


	//----- nvinfo : EIATTR_FRAME_SIZE
	.align		4
.L_17396:
        /*1977c*/ 	.byte	0x04, 0x11
        /*1977e*/ 	.short	(.L_17398 - .L_17397)
	.align		4
.L_17397:
        /*19780*/ 	.word	index@($_ZN7cutlass13device_kernelIN5flash19enable_sm80_to_sm89INS1_16FlashAttnBwdSm80INS1_25CollectiveMainloopBwdSm80ILi2ELi2EN4cute5tupleIJNS5_1CILi128EEES8_NS7_ILi64EEEEEENS_10bfloat16_tEfNS_4arch4Sm80ELb0ELb0ELb1ELb0ELb0ELb0ELb0ELb0ELi2ELi4ELi4ELi4ELb0EEENS1_24CollectiveEpilogueBwdGQAISA_fSD_Li256ELb0ELb0EEENS1_19SingleTileSchedulerILb0ELb0ELb0ELi128EEEEEEEEEvNT_6ParamsE$_ZN4cute3eso3ESOILb1ELb0EJNS_1CILi8EEEiiiNS2_ILi144EEENS2_ILi512EEEEEC2ERKS3_RKiSA_SA_RKS4_RKS5_)
        /*19784*/ 	.word	0x00000000


	//----- nvinfo : EIATTR_FRAME_SIZE
	.align		4
.L_17398:
        /*19788*/ 	.byte	0x04, 0x11
        /*1978a*/ 	.short	(.L_17400 - .L_17399)
	.align		4
.L_17399:
        /*1978c*/ 	.word	index@($_ZN7cutlass13device_kernelIN5flash19enable_sm80_to_sm89INS1_16FlashAttnBwdSm80INS1_25CollectiveMainloopBwdSm80ILi2ELi2EN4cute5tupleIJNS5_1CILi128EEES8_NS7_ILi64EEEEEENS_10bfloat16_tEfNS_4arch4Sm80ELb0ELb0ELb1ELb0ELb0ELb0ELb0ELb0ELi2ELi4ELi4ELi4ELb0EEENS1_24CollectiveEpilogueBwdGQAISA_fSD_Li256ELb0ELb0EEENS1_19SingleTileSchedulerILb0ELb0ELb0ELi128EEEEEEEEEvNT_6ParamsE$_ZN4cute3eso3ESOILb1ELb0EJNS_1CILi8EEEiiEEC2ERKS3_RKiS8_)
        /*19790*/ 	.word	0x00000000


	//----- nvinfo : EIATTR_FRAME_SIZE
	.align		4
.L_17400:
        /*19794*/ 	.byte	0x04, 0x11
        /*19796*/ 	.short	(.L_17402 - .L_17401)
	.align		4
.L_17401:
        /*19798*/ 	.word	index@($_ZN7cutlass13device_kernelIN5flash19enable_sm80_to_sm89INS1_16FlashAttnBwdSm80INS1_25CollectiveMainloopBwdSm80ILi2ELi2EN4cute5tupleIJNS5_1CILi128EEES8_NS7_ILi64EEEEEENS_10bfloat16_tEfNS_4arch4Sm80ELb0ELb0ELb1ELb0ELb0ELb0ELb0ELb0ELi2ELi4ELi4ELi4ELb0EEENS1_24CollectiveEpilogueBwdGQAISA_fSD_Li256ELb0ELb0EEENS1_19SingleTileSchedulerILb0ELb0ELb0ELi128EEEEEEEEEvNT_6ParamsE$_ZN4cute3eso3ESOILb1ELb0EJNS_1CILi4096EEEiiNS2_ILi8192EEEEEC2ERKS3_RKiS9_RKS4_)
        /*1979c*/ 	.word	0x00000000


	//----- nvinfo : EIATTR_FRAME_SIZE
	.align		4
.L_17402:
        /*197a0*/ 	.byte	0x04, 0x11
        /*197a2*/ 	.short	(.L_17404 - .L_17403)
	.align		4
.L_17403:
        /*197a4*/ 	.word	index@($_ZN7cutlass13device_kernelIN5flash19enable_sm80_to_sm89INS1_16FlashAttnBwdSm80INS1_25CollectiveMainloopBwdSm80ILi2ELi2EN4cute5tupleIJNS5_1CILi128EEES8_NS7_ILi64EEEEEENS_10bfloat16_tEfNS_4arch4Sm80ELb0ELb0ELb1ELb0ELb0ELb0ELb0ELb0ELi2ELi4ELi4ELi4ELb0EEENS1_24CollectiveEpilogueBwdGQAISA_fSD_Li256ELb0ELb0EEENS1_19SingleTileSchedulerILb0ELb0ELb0ELi128EEEEEEEEEvNT_6ParamsE$_ZN4cute3eso3ESOILb1ELb0EJNS_1CILi4096EEEiiEEC2ERKS3_RKiS8_)
        /*197a8*/ 	.word	0x00000000


	//----- nvinfo : EIATTR_FRAME_SIZE
	.align		4
.L_17404:
        /*197ac*/ 	.byte	0x04, 0x11
        /*197ae*/ 	.short	(.L_17406 - .L_17405)
	.align		4
.L_17405:
        /*197b0*/ 	.word	index@($_ZN7cutlass13device_kernelIN5flash19enable_sm80_to_sm89INS1_16FlashAttnBwdSm80INS1_25CollectiveMainloopBwdSm80ILi2ELi2EN4cute5tupleIJNS5_1CILi128EEES8_NS7_ILi64EEEEEENS_10bfloat16_tEfNS_4arch4Sm80ELb0ELb0ELb1ELb0ELb0ELb0ELb0ELb0ELi2ELi4ELi4ELi4ELb0EEENS1_24CollectiveEpilogueBwdGQAISA_fSD_Li256ELb0ELb0EEENS1_19SingleTileSchedulerILb0ELb0ELb0ELi128EEEEEEEEEvNT_6ParamsE$_ZN4cute3eso3ESOILb1ELb0EJNS_1CILi4096EEENS_5tupleIJiiEEEEEC2ERKS3_RKS5_)
        /*197b4*/ 	.word	0x00000000


	//----- nvinfo : EIATTR_FRAME_SIZE
	.align		4
.L_17406:
        /*197b8*/ 	.byte	0x04, 0x11
        /*197ba*/ 	.short	(.L_17408 - .L_17407)
	.align		4
.L_17407:
        /*197bc*/ 	.word	index@($_ZN7cutlass13device_kernelIN5flash19enable_sm80_to_sm89INS1_16FlashAttnBwdSm80INS1_25CollectiveMainloopBwdSm80ILi2ELi2EN4cute5tupleIJNS5_1CILi128EEES8_NS7_ILi64EEEEEENS_10bfloat16_tEfNS_4arch4Sm80ELb0ELb0ELb1ELb0ELb0ELb0ELb0ELb0ELi2ELi4ELi4ELi4ELb0EEENS1_24CollectiveEpilogueBwdGQAISA_fSD_Li256ELb0ELb0EEENS1_19SingleTileSchedulerILb0ELb0ELb0ELi128EEEEEEEEEvNT_6ParamsE$_ZN4cute3eso3ESOILb1ELb0EJNS_1CILi4096EEENS_5tupleIJNS4_IJiiEEENS2_ILi8192EEEEEEEEC2ERKS3_RKS7_)
        /*197c0*/ 	.word	0x00000000


	//----- nvinfo : EIATTR_FRAME_SIZE
	.align		4
.L_17408:
        /*197c4*/ 	.byte	0x04, 0x11
        /*197c6*/ 	.short	(.L_17410 - .L_17409)
	.align		4
.L_17409:
        /*197c8*/ 	.word	index@($_ZN7cutlass13device_kernelIN5flash19enable_sm80_to_sm89INS1_16FlashAttnBwdSm80INS1_25CollectiveMainloopBwdSm80ILi2ELi2EN4cute5tupleIJNS5_1CILi128EEES8_NS7_ILi64EEEEEENS_10bfloat16_tEfNS_4arch4Sm80ELb0ELb0ELb1ELb0ELb0ELb0ELb0ELb0ELi2ELi4ELi4ELi4ELb0EEENS1_24CollectiveEpilogueBwdGQAISA_fSD_Li256ELb0ELb0EEENS1_19SingleTileSchedulerILb0ELb0ELb0ELi128EEEEEEEEEvNT_6ParamsE$_ZN4cute3eso3ESOILb1ELb0EJNS_1CILi2EEEiEEC2ERKS3_RKi)
        /*197cc*/ 	.word	0x00000000


	//----- nvinfo : EIATTR_FRAME_SIZE
	.align		4
.L_17410:
        /*197d0*/ 	.byte	0x04, 0x11
        /*197d2*/ 	.short	(.L_17412 - .L_17411)
	.align		4
.L_17411:
        /*197d4*/ 	.word	index@($_ZN7cutlass13device_kernelIN5flash19enable_sm80_to_sm89INS1_16FlashAttnBwdSm80INS1_25CollectiveMainloopBwdSm80ILi2ELi2EN4cute5tupleIJNS5_1CILi128EEES8_NS7_ILi64EEEEEENS_10bfloat16_tEfNS_4arch4Sm80ELb0ELb0ELb1ELb0ELb0ELb0ELb0ELb0ELi2ELi4ELi4ELi4ELb0EEENS1_24CollectiveEpilogueBwdGQAISA_fSD_Li256ELb0ELb0EEENS1_19SingleTileSchedulerILb0ELb0ELb0ELi128EEEEEEEEEvNT_6ParamsE$_ZN4cute3eso3ESOILb1ELb0EJNS_1CILi1EEEiiiNS2_ILi72EEENS2_ILi512EEEEEC2ERKS3_RKiSA_SA_RKS4_RKS5_)
        /*197d8*/ 	.word	0x00000000


	//----- nvinfo : EIATTR_FRAME_SIZE
	.align		4
.L_17412:
        /*197dc*/ 	.byte	0x04, 0x11
        /*197de*/ 	.short	(.L_17414 - .L_17413)
	.align		4
.L_17413:
        /*197e0*/ 	.word	index@($_ZN7cutlass13device_kernelIN5flash19enable_sm80_to_sm89INS1_16FlashAttnBwdSm80INS1_25CollectiveMainloopBwdSm80ILi2ELi2EN4cute5tupleIJNS5_1CILi128EEES8_NS7_ILi64EEEEEENS_10bfloat16_tEfNS_4arch4Sm80ELb0ELb0ELb1ELb0ELb0ELb0ELb0ELb0ELi2ELi4ELi4ELi4ELb0EEENS1_24CollectiveEpilogueBwdGQAISA_fSD_Li256ELb0ELb0EEENS1_19SingleTileSchedulerILb0ELb0ELb0ELi128EEEEEEEEEvNT_6ParamsE$_ZN4cute3eso3ESOILb1ELb0EJNS_1CILi1EEEiiiNS2_ILi64EEENS2_ILi72EEENS2_ILi144EEENS2_ILi288EEENS2_ILi512EEEEEC2ERKS3_RKiSD_SD_RKS4_RKS5_RKS6_RKS7_RKS8_)
        /*197e4*/ 	.word	0x00000000


	//----- nvinfo : EIATTR_FRAME_SIZE
	.align		4
.L_17414:
        /*197e8*/ 	.byte	0x04, 0x11
        /*197ea*/ 	.short	(.L_17416 - .L_17415)
	.align		4
.L_17415:
        /*197ec*/ 	.word	index@($_ZN7cutlass13device_kernelIN5flash19enable_sm80_to_sm89INS1_16FlashAttnBwdSm80INS1_25CollectiveMainloopBwdSm80ILi2ELi2EN4cute5tupleIJNS5_1CILi128EEES8_NS7_ILi64EEEEEENS_10bfloat16_tEfNS_4arch4Sm80ELb0ELb0ELb1ELb0ELb0ELb0ELb0ELb0ELi2ELi4ELi4ELi4ELb0EEENS1_24CollectiveEpilogueBwdGQAISA_fSD_Li256ELb0ELb0EEENS1_19SingleTileSchedulerILb0ELb0ELb0ELi128EEEEEEEEEvNT_6ParamsE$_ZN4cute3eso3ESOILb1ELb0EJNS_1CILi1EEEiiiNS2_ILi144EEENS2_ILi512EEEEEC2ERKS3_RKiSA_SA_RKS4_RKS5_)
        /*197f0*/ 	.word	0x00000000


	//----- nvinfo : EIATTR_FRAME_SIZE
	.align		4
.L_17416:
        /*197f4*/ 	.byte	0x04, 0x11
        /*197f6*/ 	.short	(.L_17418 - .L_17417)
	.align		4
.L_17417:
        /*197f8*/ 	.word	index@($_ZN7cutlass13device_kernelIN5flash19enable_sm80_to_sm89INS1_16FlashAttnBwdSm80INS1_25CollectiveMainloopBwdSm80ILi2ELi2EN4cute5tupleIJNS5_1CILi128EEES8_NS7_ILi64EEEEEENS_10bfloat16_tEfNS_4arch4Sm80ELb0ELb0ELb1ELb0ELb0ELb0ELb0ELb0ELi2ELi4ELi4ELi4ELb0EEENS1_24CollectiveEpilogueBwdGQAISA_fSD_Li256ELb0ELb0EEENS1_19SingleTileSchedulerILb0ELb0ELb0ELi128EEEEEEEEEvNT_6ParamsE$_ZN4cute3eso3ESOILb1ELb0EJNS_1CILi1EEEiEEC2ERKS3_RKi)
        /*197fc*/ 	.word	0x00000000


	//----- nvinfo : EIATTR_FRAME_SIZE
	.align		4
.L_17418:
        /*19800*/ 	.byte	0x04, 0x11
        /*19802*/ 	.short	(.L_17420 - .L_17419)
	.align		4
.L_17419:
        /*19804*/ 	.word	index@($_ZN7cutlass13device_kernelIN5flash19enable_sm80_to_sm89INS1_16FlashAttnBwdSm80INS1_25CollectiveMainloopBwdSm80ILi2ELi2EN4cute5tupleIJNS5_1CILi128EEES8_NS7_ILi64EEEEEENS_10bfloat16_tEfNS_4arch4Sm80ELb0ELb0ELb1ELb0ELb0ELb0ELb0ELb0ELi2ELi4ELi4ELi4ELb0EEENS1_24CollectiveEpilogueBwdGQAISA_fSD_Li256ELb0ELb0EEENS1_19SingleTileSchedulerILb0ELb0ELb0ELi128EEEEEEEEEvNT_6ParamsE$_ZN4cute3eso3ESOILb1ELb0EJNS_1CILi1EEENS_5tupleIJiiiEEENS2_ILi64EEENS4_IJNS2_ILi72EEENS2_ILi144EEENS2_ILi288EEEEEENS2_ILi512EEEEEC2ERKS3_RKS5_RKS6_RKSA_RKSB_)
        /*19808*/ 	.word	0x00000000


	//----- nvinfo : EIATTR_FRAME_SIZE
	.align		4
.L_17420:
        /*1980c*/ 	.byte	0x04, 0x11
        /*1980e*/ 	.short	(.L_17422 - .L_17421)
	.align		4
.L_17421:
        /*19810*/ 	.word	index@($_ZN7cutlass13device_kernelIN5flash19enable_sm80_to_sm89INS1_16FlashAttnBwdSm80INS1_25CollectiveMainloopBwdSm80ILi2ELi2EN4cute5tupleIJNS5_1CILi128EEES8_NS7_ILi64EEEEEENS_10bfloat16_tEfNS_4arch4Sm80ELb0ELb0ELb1ELb0ELb0ELb0ELb0ELb0ELi2ELi4ELi4ELi4ELb0EEENS1_24CollectiveEpilogueBwdGQAISA_fSD_Li256ELb0ELb0EEENS1_19SingleTileSchedulerILb0ELb0ELb0ELi128EEEEEEEEEvNT_6ParamsE$_ZN4cute3eso3ESOILb1ELb0EJNS_1CILi1EEENS_5tupleIJNS2_ILi8EEEiiEEENS2_ILi64EEENS4_IJiNS2_ILi144EEENS2_ILi288EEEEEENS2_ILi512EEEEEC2ERKS3_RKS6_RKS7_RKSA_RKSB_)
        /*19814*/ 	.word	0x00000000


	//----- nvinfo : EIATTR_FRAME_SIZE
	.align		4
.L_17422:
        /*19818*/ 	.byte	0x04, 0x11
        /*1981a*/ 	.short	(.L_17424 - .L_17423)
	.align		4
.L_17423:
        /*1981c*/ 	.word	index@($_ZN7cutlass13device_kernelIN5flash19enable_sm80_to_sm89INS1_16FlashAttnBwdSm80INS1_25CollectiveMainloopBwdSm80ILi2ELi2EN4cute5tupleIJNS5_1CILi128EEES8_NS7_ILi64EEEEEENS_10bfloat16_tEfNS_4arch4Sm80ELb0ELb0ELb1ELb0ELb0ELb0ELb0ELb0ELi2ELi4ELi4ELi4ELb0EEENS1_24CollectiveEpilogueBwdGQAISA_fSD_Li256ELb0ELb0EEENS1_19SingleTileSchedulerILb0ELb0ELb0ELi128EEEEEEEEEvNT_6ParamsE$_ZN4cute3eso3ESOILb1ELb0EJNS_1CILi1EEENS2_ILi8EEEiiNS2_ILi64EEEiNS2_ILi144EEENS2_ILi288EEENS2_ILi512EEEEEC2ERKS3_RKS4_RKiSF_RKS5_SF_RKS6_RKS7_RKS8_)
        /*19820*/ 	.word	0x00000000


	//----- nvinfo : EIATTR_FRAME_SIZE
	.align		4
.L_17424:
        /*19824*/ 	.byte	0x04, 0x11
        /*19826*/ 	.short	(.L_17426 - .L_17425)
	.align		4
.L_17425:
        /*19828*/ 	.word	index@($_ZN7cutlass13device_kernelIN5flash19enable_sm80_to_sm89INS1_16FlashAttnBwdSm80INS1_25CollectiveMainloopBwdSm80ILi2ELi2EN4cute5tupleIJNS5_1CILi128EEES8_NS7_ILi64EEEEEENS_10bfloat16_tEfNS_4arch4Sm80ELb0ELb0ELb1ELb0ELb0ELb0ELb0ELb0ELi2ELi4ELi4ELi4ELb0EEENS1_24CollectiveEpilogueBwdGQAISA_fSD_Li256ELb0ELb0EEENS1_19SingleTileSchedulerILb0ELb0ELb0ELi128EEEEEEEEEvNT_6ParamsE$_ZN4cute3eso3ESOILb1ELb0EJNS_1CILi1EEENS2_ILi512EEEiEEC2ERKS3_RKS4_RKi)
        /*1982c*/ 	.word	0x00000000


	//----- nvinfo : EIATTR_FRAME_SIZE
	.align		4
.L_17426:
        /*19830*/ 	.byte	0x04, 0x11
        /*19832*/ 	.short	(.L_17428 - .L_17427)
	.align		4
.L_17427:
        /*19834*/ 	.word	index@($_ZN7cutlass13device_kernelIN5flash19enable_sm80_to_sm89INS1_16FlashAttnBwdSm80INS1_25CollectiveMainloopBwdSm80ILi2ELi2EN4cute5tupleIJNS5_1CILi128EEES8_NS7_ILi64EEEEEENS_10bfloat16_tEfNS_4arch4Sm80ELb0ELb0ELb1ELb0ELb0ELb0ELb0ELb0ELi2ELi4ELi4ELi4ELb0EEENS1_24CollectiveEpilogueBwdGQAISA_fSD_Li256ELb0ELb0EEENS1_19SingleTileSchedulerILb0ELb0ELb0ELi128EEEEEEEEEvNT_6ParamsE$_ZN4cute3eso3ESOILb1ELb0EJNS_1CILi1EEENS2_ILi256EEEiEEC2ERKS3_RKS4_RKi)
        /*19838*/ 	.word	0x00000000


	//----- nvinfo : EIATTR_FRAME_SIZE
	.align		4
.L_17428:
        /*1983c*/ 	.byte	0x04, 0x11
        /*1983e*/ 	.short	(.L_17430 - .L_17429)
	.align		4
.L_17429:
        /*19840*/ 	.word	index@($_ZN7cutlass13device_kernelIN5flash19enable_sm80_to_sm89INS1_16FlashAttnBwdSm80INS1_25CollectiveMainloopBwdSm80ILi2ELi2EN4cute5tupleIJNS5_1CILi128EEES8_NS7_ILi64EEEEEENS_10bfloat16_tEfNS_4arch4Sm80ELb0ELb0ELb1ELb0ELb0ELb0ELb0ELb0ELi2ELi4ELi4ELi4ELb0EEENS1_24CollectiveEpilogueBwdGQAISA_fSD_Li256ELb0ELb0EEENS1_19SingleTileSchedulerILb0ELb0ELb0ELi128EEEEEEEEEvNT_6ParamsE$_ZN4cute3eso3ESOILb1ELb0EJNS_1CILi1024EEEiiEEC2ERKS3_RKiS8_)
        /*19844*/ 	.word	0x00000000


	//----- nvinfo : EIATTR_FRAME_SIZE
	.align		4
.L_17430:
        /*19848*/ 	.byte	0x04, 0x11
        /*1984a*/ 	.short	(.L_17432 - .L_17431)
	.align		4
.L_17431:
        /*1984c*/ 	.word	index@($_ZN7cutlass13device_kernelIN5flash19enable_sm80_to_sm89INS1_16FlashAttnBwdSm80INS1_25CollectiveMainloopBwdSm80ILi2ELi2EN4cute5tupleIJNS5_1CILi128EEES8_NS7_ILi64EEEEEENS_10bfloat16_tEfNS_4arch4Sm80ELb0ELb0ELb1ELb0ELb0ELb0ELb0ELb0ELi2ELi4ELi4ELi4ELb0EEENS1_24CollectiveEpilogueBwdGQAISA_fSD_Li256ELb0ELb0EEENS1_19SingleTileSchedulerILb0ELb0ELb0ELi128EEEEEEEEEvNT_6ParamsE$_ZN4cute3eso3ESOILb1ELb0EJNS_1CILi1024EEENS_5tupleIJiiEEEEEC2ERKS3_RKS5_)
        /*19850*/ 	.word	0x00000000


	//----- nvinfo : EIATTR_FRAME_SIZE
	.align		4
.L_17432:
        /*19854*/ 	.byte	0x04, 0x11
        /*19856*/ 	.short	(.L_17434 - .L_17433)
	.align		4
.L_17433:
        /*19858*/ 	.word	index@($_ZN7cutlass13device_kernelIN5flash19enable_sm80_to_sm89INS1_16FlashAttnBwdSm80INS1_25CollectiveMainloopBwdSm80ILi2ELi2EN4cute5tupleIJNS5_1CILi128EEES8_NS7_ILi64EEEEEENS_10bfloat16_tEfNS_4arch4Sm80ELb0ELb0ELb1ELb0ELb0ELb0ELb0ELb0ELi2ELi4ELi4ELi4ELb0EEENS1_24CollectiveEpilogueBwdGQAISA_fSD_Li256ELb0ELb0EEENS1_19SingleTileSchedulerILb0ELb0ELb0ELi128EEEEEEEEEvNT_6ParamsE$_ZN4cute3eso3ESOILb1ELb0EJNS_1CILi0EEEiS3_EEC2ERKS3_RKiS6_)
        /*1985c*/ 	.word	0x00000000


	//----- nvinfo : EIATTR_FRAME_SIZE
	.align		4
.L_17434:
        /*19860*/ 	.byte	0x04, 0x11
        /*19862*/ 	.short	(.L_17436 - .L_17435)
	.align		4
.L_17435:
        /*19864*/ 	.word	index@($_ZN7cutlass13device_kernelIN5flash19enable_sm80_to_sm89INS1_16FlashAttnBwdSm80INS1_25CollectiveMainloopBwdSm80ILi2ELi2EN4cute5tupleIJNS5_1CILi128EEES8_NS7_ILi64EEEEEENS_10bfloat16_tEfNS_4arch4Sm80ELb0ELb0ELb1ELb0ELb0ELb0ELb0ELb0ELi2ELi4ELi4ELi4ELb0EEENS1_24CollectiveEpilogueBwdGQAISA_fSD_Li256ELb0ELb0EEENS1_19SingleTileSchedulerILb0ELb0ELb0ELi128EEEEEEEEEvNT_6ParamsE$_ZN4cute3eso3ESOILb1ELb0EJNS_1CILi0EEEiEEC2ERKS3_RKi)
        /*19868*/ 	.word	0x00000000


	//----- nvinfo : EIATTR_FRAME_SIZE
	.align		4
.L_17436:
        /*1986c*/ 	.byte	0x04, 0x11
        /*1986e*/ 	.short	(.L_17438 - .L_17437)
	.align		4
.L_17437:
        /*19870*/ 	.word	index@($_ZN7cutlass13device_kernelIN5flash19enable_sm80_to_sm89INS1_16FlashAttnBwdSm80INS1_25CollectiveMainloopBwdSm80ILi2ELi2EN4cute5tupleIJNS5_1CILi128EEES8_NS7_ILi64EEEEEENS_10bfloat16_tEfNS_4arch4Sm80ELb0ELb0ELb1ELb0ELb0ELb0ELb0ELb0ELi2ELi4ELi4ELi4ELb0EEENS1_24CollectiveEpilogueBwdGQAISA_fSD_Li256ELb0ELb0EEENS1_19SingleTileSchedulerILb0ELb0ELb0ELi128EEEEEEEEEvNT_6ParamsE$_ZN4cute3eso3ESOILb1ELb0EJNS_1CILi0EEENS_5tupleIJNS2_ILi1EEENS2_ILi256EEEiEEEEEC2ERKS3_RKS7_)
        /*19874*/ 	.word	0x00000000


	//----- nvinfo : EIATTR_FRAME_SIZE
	.align		4
.L_17438:
        /*19878*/ 	.byte	0x04, 0x11
        /*1987a*/ 	.short	(.L_17440 - .L_17439)
	.align		4
.L_17439:
        /*1987c*/ 	.word	index@($_ZN7cutlass13device_kernelIN5flash19enable_sm80_to_sm89INS1_16FlashAttnBwdSm80INS1_25CollectiveMainloopBwdSm80ILi2ELi2EN4cute5tupleIJNS5_1CILi128EEES8_NS7_ILi64EEEEEENS_10bfloat16_tEfNS_4arch4Sm80ELb0ELb0ELb1ELb0ELb0ELb0ELb0ELb0ELi2ELi4ELi4ELi4ELb0EEENS1_24CollectiveEpilogueBwdGQAISA_fSD_Li256ELb0ELb0EEENS1_19SingleTileSchedulerILb0ELb0ELb0ELi128EEEEEEEEEvNT_6ParamsE$_ZN4cute3eso3ESOILb1ELb0EJNS_1CILi0EEENS2_ILi1EEENS2_ILi512EEEiNS2_ILi4096EEEiNS2_ILi8192EEEEEC2ERKS3_RKS4_RKS5_RKiRKS6_SG_RKS7_)
        /*19880*/ 	.word	0x00000000


	//----- nvinfo : EIATTR_FRAME_SIZE
	.align		4
.L_17440:
        /*19884*/ 	.byte	0x04, 0x11
        /*19886*/ 	.short	(.L_17442 - .L_17441)
	.align		4
.L_17441:
        /*19888*/ 	.word	index@($_ZN7cutlass13device_kernelIN5flash19enable_sm80_to_sm89INS1_16FlashAttnBwdSm80INS1_25CollectiveMainloopBwdSm80ILi2ELi2EN4cute5tupleIJNS5_1CILi128EEES8_NS7_ILi64EEEEEENS_10bfloat16_tEfNS_4arch4Sm80ELb0ELb0ELb1ELb0ELb0ELb0ELb0ELb0ELi2ELi4ELi4ELi4ELb0EEENS1_24CollectiveEpilogueBwdGQAISA_fSD_Li256ELb0ELb0EEENS1_19SingleTileSchedulerILb0ELb0ELb0ELi128EEEEEEEEEvNT_6ParamsE$_ZN4cute3eso3ESOILb1ELb0EJNS_1CILi0EEENS2_ILi1EEENS2_ILi512EEEiEEC2ERKS3_RKS4_RKS5_RKi)
        /*1988c*/ 	.word	0x00000000


	//----- nvinfo : EIATTR_FRAME_SIZE
	.align		4
.L_17442:
        /*19890*/ 	.byte	0x04, 0x11
        /*19892*/ 	.short	(.L_17444 - .L_17443)
	.align		4
.L_17443:
        /*19894*/ 	.word	index@($_ZN7cutlass13device_kernelIN5flash19enable_sm80_to_sm89INS1_16FlashAttnBwdSm80INS1_25CollectiveMainloopBwdSm80ILi2ELi2EN4cute5tupleIJNS5_1CILi128EEES8_NS7_ILi64EEEEEENS_10bfloat16_tEfNS_4arch4Sm80ELb0ELb0ELb1ELb0ELb0ELb0ELb0ELb0ELi2ELi4ELi4ELi4ELb0EEENS1_24CollectiveEpilogueBwdGQAISA_fSD_Li256ELb0ELb0EEENS1_19SingleTileSchedulerILb0ELb0ELb0ELi128EEEEEEEEEvNT_6ParamsE$_ZN4cute3eso3ESOILb1ELb0EJNS_14ComposedLayoutINS_7SwizzleILi3ELi3ELi3EEENS_1CILj0EEENS_6LayoutINS_5tupleIJNS8_IJNS8_IJNS5_ILi4EEENS5_ILi8EEEEEENS8_IJS9_NS5_ILi1EEEEEEEEENS8_IJNS8_IJNS5_ILi2EEESF_SF_EEENS8_IJSF_S9_EEEEEEEEENS8_IJNS8_IJNS8_IJSF_NS5_ILi64EEEEEENS8_IJNS5_ILi1024EEENS5_ILi0EEEEEEEEENS8_IJNS8_IJSC_NS5_ILi512EEESA_EEENS8_IJNS5_ILi4096EEENS5_ILi16EEEEEEEEEEEEEEEENS_10ViewEngineINS_8smem_ptrIPN7cutlass10bfloat16_tEEEEEEEC2ERKSY_RKS15_)
        /*19898*/ 	.word	0x00000000


	//----- nvinfo : EIATTR_FRAME_SIZE
	.align		4
.L_17444:
        /*1989c*/ 	.byte	0x04, 0x11
        /*1989e*/ 	.short	(.L_17446 - .L_17445)
	.align		4
.L_17445:
        /*198a0*/ 	.word	index@($_ZN7cutlass13device_kernelIN5flash19enable_sm80_to_sm89INS1_16FlashAttnBwdSm80INS1_25CollectiveMainloopBwdSm80ILi2ELi2EN4cute5tupleIJNS5_1CILi128EEES8_NS7_ILi64EEEEEENS_10bfloat16_tEfNS_4arch4Sm80ELb0ELb0ELb1ELb0ELb0ELb0ELb0ELb0ELi2ELi4ELi4ELi4ELb0EEENS1_24CollectiveEpilogueBwdGQAISA_fSD_Li256ELb0ELb0EEENS1_19SingleTileSchedulerILb0ELb0ELb0ELi128EEEEEEEEEvNT_6ParamsE$_ZN4cute3eso3ESOILb1ELb0EJNS_14ComposedLayoutINS_7SwizzleILi3ELi3ELi3EEENS_1CILj0EEENS_6LayoutINS_5tupleIJNS8_IJNS8_IJNS5_ILi4EEENS5_ILi8EEEEEENS8_IJNS5_ILi2EEENS5_ILi1EEEEEEEEENS8_IJNS8_IJSC_SC_EEESB_EEEEEENS8_IJNS8_IJNS8_IJNS5_ILi128EEESD_EEENS8_IJSA_NS5_ILi0EEEEEEEEENS8_IJNS8_IJNS5_ILi64EEENS5_ILi512EEEEEENS8_IJNS5_ILi16EEENS5_ILi1024EEEEEEEEEEEEEEEENS_10ViewEngineINS_8smem_ptrIPN7cutlass10bfloat16_tEEEEEEEC2ERKSX_RKS14_)
        /*198a4*/ 	.word	0x00000000


	//----- nvinfo : EIATTR_FRAME_SIZE
	.align		4
.L_17446:
        /*198a8*/ 	.byte	0x04, 0x11
        /*198aa*/ 	.short	(.L_17448 - .L_17447)
	.align		4
.L_17447:
        /*198ac*/ 	.word	index@($_ZN7cutlass13device_kernelIN5flash19enable_sm80_to_sm89INS1_16FlashAttnBwdSm80INS1_25CollectiveMainloopBwdSm80ILi2ELi2EN4cute5tupleIJNS5_1CILi128EEES8_NS7_ILi64EEEEEENS_10bfloat16_tEfNS_4arch4Sm80ELb0ELb0ELb1ELb0ELb0ELb0ELb0ELb0ELi2ELi4ELi4ELi4ELb0EEENS1_24CollectiveEpilogueBwdGQAISA_fSD_Li256ELb0ELb0EEENS1_19SingleTileSchedulerILb0ELb0ELb0ELi128EEEEEEEEEvNT_6ParamsE$_ZN4cute3eso3ESOILb1ELb0EJNS_14ComposedLayoutINS_7SwizzleILi3ELi3ELi3EEENS_1CILj0EEENS_6LayoutINS_5tupleIJNS8_IJNS5_ILi8EEENS5_ILi16EEEEEENS8_IJNS5_ILi64EEENS5_ILi1EEEEEEEEENS8_IJNS8_IJSC_NS5_ILi512EEEEEENS8_IJSD_NS5_ILi0EEEEEEEEEEEEENS_10ViewEngineINS_8smem_ptrIPN7cutlass10bfloat16_tEEEEEEEC2ERKSM_RKST_)
        /*198b0*/ 	.word	0x00000000


	//----- nvinfo : EIATTR_FRAME_SIZE
	.align		4
.L_17448:
        /*198b4*/ 	.byte	0x04, 0x11
        /*198b6*/ 	.short	(.L_17450 - .L_17449)
	.align		4
.L_17449:
        /*198b8*/ 	.word	index@($_ZN7cutlass13device_kernelIN5flash19enable_sm80_to_sm89INS1_16FlashAttnBwdSm80INS1_25CollectiveMainloopBwdSm80ILi2ELi2EN4cute5tupleIJNS5_1CILi128EEES8_NS7_ILi64EEEEEENS_10bfloat16_tEfNS_4arch4Sm80ELb0ELb0ELb1ELb0ELb0ELb0ELb0ELb0ELi2ELi4ELi4ELi4ELb0EEENS1_24CollectiveEpilogueBwdGQAISA_fSD_Li256ELb0ELb0EEENS1_19SingleTileSchedulerILb0ELb0ELb0ELi128EEEEEEEEEvNT_6ParamsE$_ZN4cute3eso3ESOILb1ELb0EJNS_14ComposedLayoutINS_7SwizzleILi3ELi3ELi3EEENS_1CILj0EEENS_6LayoutINS_5tupleIJNS5_ILi64EEENS5_ILi128EEEEEENS8_IJNS5_ILi1EEES9_EEEEEEENS_10ViewEngineINS_8smem_ptrIPN7cutlass10bfloat16_tEEEEEEEC2ERKSF_RKSM_)
        /*198bc*/ 	.word	0x00000000


	//----- nvinfo : EIATTR_FRAME_SIZE
	.align		4
.L_17450:
        /*198c0*/ 	.byte	0x04, 0x11
        /*198c2*/ 	.short	(.L_17452 - .L_17451)
	.align		4
.L_17451:
        /*198c4*/ 	.word	index@($_ZN7cutlass13device_kernelIN5flash19enable_sm80_to_sm89INS1_16FlashAttnBwdSm80INS1_25CollectiveMainloopBwdSm80ILi2ELi2EN4cute5tupleIJNS5_1CILi128EEES8_NS7_ILi64EEEEEENS_10bfloat16_tEfNS_4arch4Sm80ELb0ELb0ELb1ELb0ELb0ELb0ELb0ELb0ELi2ELi4ELi4ELi4ELb0EEENS1_24CollectiveEpilogueBwdGQAISA_fSD_Li256ELb0ELb0EEENS1_19SingleTileSchedulerILb0ELb0ELb0ELi128EEEEEEEEEvNT_6ParamsE$_ZN4cute3eso3ESOILb1ELb0EJNS_14ComposedLayoutINS_7SwizzleILi3ELi3ELi3EEENS_1CILi0EEENS_6LayoutINS_5tupleIJNS8_IJNS8_IJNS5_ILi4EEENS5_ILi8EEEEEENS8_IJS9_NS5_ILi1EEEEEEEEENS8_IJNS8_IJNS5_ILi2EEESF_SF_EEENS8_IJSF_SA_EEEEEEEEENS8_IJNS8_IJNS8_IJNS5_ILi128EEESC_EEENS8_IJNS5_ILi16EEES6_EEEEEENS8_IJNS8_IJNS5_ILi64EEESA_NS5_ILi512EEEEEENS8_IJNS5_ILi8192EEENS5_ILi1024EEEEEEEEEEEEEEEENS_10ViewEngineINS_8smem_ptrIPN7cutlass10bfloat16_tEEEEEEEC2ERKSY_RKS15_)
        /*198c8*/ 	.word	0x00000000


	//----- nvinfo : EIATTR_FRAME_SIZE
	.align		4
.L_17452:
        /*198cc*/ 	.byte	0x04, 0x11
        /*198ce*/ 	.short	(.L_17454 - .L_17453)
	.align		4
.L_17453:
        /*198d0*/ 	.word	index@($_ZN7cutlass13device_kernelIN5flash19enable_sm80_to_sm89INS1_16FlashAttnBwdSm80INS1_25CollectiveMainloopBwdSm80ILi2ELi2EN4cute5tupleIJNS5_1CILi128EEES8_NS7_ILi64EEEEEENS_10bfloat16_tEfNS_4arch4Sm80ELb0ELb0ELb1ELb0ELb0ELb0ELb0ELb0ELi2ELi4ELi4ELi4ELb0EEENS1_24CollectiveEpilogueBwdGQAISA_fSD_Li256ELb0ELb0EEENS1_19SingleTileSchedulerILb0ELb0ELb0ELi128EEEEEEEEEvNT_6ParamsE$_ZN4cute3eso3ESOILb1ELb0EJNS_14ComposedLayoutINS_7SwizzleILi3ELi3ELi3EEENS_1CILi0EEENS_6LayoutINS_5tupleIJNS8_IJNS8_IJNS5_ILi4EEENS5_ILi8EEEEEENS8_IJS9_NS5_ILi1EEEEEEEEENS8_IJNS8_IJNS5_ILi2EEESF_SF_EEENS8_IJSF_NS8_IJS9_SF_EEEEEEEEEEEENS8_IJNS8_IJNS8_IJSF_NS5_ILi64EEEEEENS8_IJNS5_ILi1024EEES6_EEEEEENS8_IJNS8_IJSC_NS5_ILi512EEESA_EEENS8_IJNS5_ILi4096EEENS8_IJNS5_ILi16EEENS5_ILi8192EEEEEEEEEEEEEEEEEEENS_10ViewEngineINS_8smem_ptrIPN7cutlass10bfloat16_tEEEEEEEC2ERKS10_RKS17_)
        /*198d4*/ 	.word	0x00000000


	//----- nvinfo : EIATTR_FRAME_SIZE
	.align		4
.L_17454:
        /*198d8*/ 	.byte	0x04, 0x11
        /*198da*/ 	.short	(.L_17456 - .L_17455)
	.align		4
.L_17455:
        /*198dc*/ 	.word	index@($_ZN7cutlass13device_kernelIN5flash19enable_sm80_to_sm89INS1_16FlashAttnBwdSm80INS1_25CollectiveMainloopBwdSm80ILi2ELi2EN4cute5tupleIJNS5_1CILi128EEES8_NS7_ILi64EEEEEENS_10bfloat16_tEfNS_4arch4Sm80ELb0ELb0ELb1ELb0ELb0ELb0ELb0ELb0ELi2ELi4ELi4ELi4ELb0EEENS1_24CollectiveEpilogueBwdGQAISA_fSD_Li256ELb0ELb0EEENS1_19SingleTileSchedulerILb0ELb0ELb0ELi128EEEEEEEEEvNT_6ParamsE$_ZN4cute3eso3ESOILb1ELb0EJNS_14ComposedLayoutINS_7SwizzleILi3ELi3ELi3EEENS_1CILi0EEENS_6LayoutINS_5tupleIJNS8_IJNS8_IJNS5_ILi4EEENS5_ILi8EEEEEENS8_IJNS5_ILi2EEENS5_ILi1EEEEEEEEENS8_IJNS8_IJSC_SC_EEESB_EEEEEENS8_IJNS8_IJNS8_IJNS5_ILi128EEESD_EEENS8_IJSA_S6_EEEEEENS8_IJNS8_IJNS5_ILi64EEENS5_ILi512EEEEEENS8_IJNS5_ILi16EEENS5_ILi1024EEEEEEEEEEEEEEEENS_10ViewEngineINS_8smem_ptrIPN7cutlass10bfloat16_tEEEEEEEC2ERKSW_RKS13_)
        /*198e0*/ 	.word	0x00000000


	//----- nvinfo : EIATTR_FRAME_SIZE
	.align		4
.L_17456:
        /*198e4*/ 	.byte	0x04, 0x11
        /*198e6*/ 	.short	(.L_17458 - .L_17457)
	.align		4
.L_17457:
        /*198e8*/ 	.word	index@($_ZN7cutlass13device_kernelIN5flash19enable_sm80_to_sm89INS1_16FlashAttnBwdSm80INS1_25CollectiveMainloopBwdSm80ILi2ELi2EN4cute5tupleIJNS5_1CILi128EEES8_NS7_ILi64EEEEEENS_10bfloat16_tEfNS_4arch4Sm80ELb0ELb0ELb1ELb0ELb0ELb0ELb0ELb0ELi2ELi4ELi4ELi4ELb0EEENS1_24CollectiveEpilogueBwdGQAISA_fSD_Li256ELb0ELb0EEENS1_19SingleTileSchedulerILb0ELb0ELb0ELi128EEEEEEEEEvNT_6ParamsE$_ZN4cute3eso3ESOILb1ELb0EJNS_14ComposedLayoutINS_7SwizzleILi3ELi3ELi3EEENS_1CILi0EEENS_6LayoutINS_5tupleIJNS8_IJNS8_IJNS5_ILi4EEENS5_ILi8EEEEEENS8_IJNS5_ILi2EEENS5_ILi1EEEEEEEEENS8_IJNS8_IJSC_SC_EEENS8_IJSA_S9_EEEEEEEEENS8_IJNS8_IJNS8_IJSC_NS5_ILi64EEEEEENS8_IJNS5_ILi512EEES6_EEEEEENS8_IJNS8_IJSD_SA_EEENS8_IJNS5_ILi1024EEENS5_ILi16EEEEEEEEEEEEEEEENS_10ViewEngineINS_8smem_ptrIPN7cutlass10bfloat16_tEEEEEEEC2ERKSW_RKS13_)
        /*198ec*/ 	.word	0x00000000


	//----- nvinfo : EIATTR_FRAME_SIZE
	.align		4
.L_17458:
        /*198f0*/ 	.byte	0x04, 0x11
        /*198f2*/ 	.short	(.L_17460 - .L_17459)
	.align		4
.L_17459:
        /*198f4*/ 	.word	index@($_ZN7cutlass13device_kernelIN5flash19enable_sm80_to_sm89INS1_16FlashAttnBwdSm80INS1_25CollectiveMainloopBwdSm80ILi2ELi2EN4cute5tupleIJNS5_1CILi128EEES8_NS7_ILi64EEEEEENS_10bfloat16_tEfNS_4arch4Sm80ELb0ELb0ELb1ELb0ELb0ELb0ELb0ELb0ELi2ELi4ELi4ELi4ELb0EEENS1_24CollectiveEpilogueBwdGQAISA_fSD_Li256ELb0ELb0EEENS1_19SingleTileSchedulerILb0ELb0ELb0ELi128EEEEEEEEEvNT_6ParamsE$_ZN4cute3eso3ESOILb1ELb0EJNS_10UnderscoreEiiEEC2ERKS2_RKiS7_)
        /*198f8*/ 	.word	0x00000000


	//----- nvinfo : EIATTR_FRAME_SIZE
	.align		4
.L_17460:
        /*198fc*/ 	.byte	0x04, 0x11
        /*198fe*/ 	.short	(.L_17462 - .L_17461)
	.align		4
.L_17461:
        /*19900*/ 	.word	index@($_ZN7cutlass13device_kernelIN5flash19enable_sm80_to_sm89INS1_16FlashAttnBwdSm80INS1_25CollectiveMainloopBwdSm80ILi2ELi2EN4cute5tupleIJNS5_1CILi128EEES8_NS7_ILi64EEEEEENS_10bfloat16_tEfNS_4arch4Sm80ELb0ELb0ELb1ELb0ELb0ELb0ELb0ELb0ELi2ELi4ELi4ELi4ELb0EEENS1_24CollectiveEpilogueBwdGQAISA_fSD_Li256ELb0ELb0EEENS1_19SingleTileSchedulerILb0ELb0ELb0ELi128EEEEEEEEEvNT_6ParamsE$_ZN4cute3eso3ESOILb1ELb0EJNS_10UnderscoreEiEEC2ERKS2_RKi)
        /*19904*/ 	.word	0x00000000


	//----- nvinfo : EIATTR_FRAME_SIZE
	.align		4
.L_17462:
        /*19908*/ 	.byte	0x04, 0x11
        /*1990a*/ 	.short	(.L_17464 - .L_17463)
	.align		4
.L_17463:
        /*1990c*/ 	.word	index@($_ZN7cutlass13device_kernelIN5flash19enable_sm80_to_sm89INS1_16FlashAttnBwdSm80INS1_25CollectiveMainloopBwdSm80ILi2ELi2EN4cute5tupleIJNS5_1CILi128EEES8_NS7_ILi64EEEEEENS_10bfloat16_tEfNS_4arch4Sm80ELb0ELb0ELb1ELb0ELb0ELb0ELb0ELb0ELi2ELi4ELi4ELi4ELb0EEENS1_24CollectiveEpilogueBwdGQAISA_fSD_Li256ELb0ELb0EEENS1_19SingleTileSchedulerILb0ELb0ELb0ELi128EEEEEEEEEvNT_6ParamsE$_ZN4cute3eso3ESOILb1ELb0EJNS_10UnderscoreES2_iEEC2ERKS2_S5_RKi)
        /*19910*/ 	.word	0x00000000


	//----- nvinfo : EIATTR_FRAME_SIZE
	.align		4
.L_17464:
        /*19914*/ 	.byte	0x04, 0x11
        /*19916*/ 	.short	(.L_17466 - .L_17465)
	.align		4
.L_17465:
        /*19918*/ 	.word	index@($_ZN7cutlass13device_kernelIN5flash19enable_sm80_to_sm89INS1_16FlashAttnBwdSm80INS1_25CollectiveMainloopBwdSm80ILi2ELi2EN4cute5tupleIJNS5_1CILi128EEES8_NS7_ILi64EEEEEENS_10bfloat16_tEfNS_4arch4Sm80ELb0ELb0ELb1ELb0ELb0ELb0ELb0ELb0ELi2ELi4ELi4ELi4ELb0EEENS1_24CollectiveEpilogueBwdGQAISA_fSD_Li256ELb0ELb0EEENS1_19SingleTileSchedulerILb0ELb0ELb0ELi128EEEEEEEEEvNT_6ParamsE$_ZN4cute3eso3ESOILb1ELb0EJNS_10UnderscoreES2_S2_iEEC2ERKS2_S5_S5_RKi)
        /*1991c*/ 	.word	0x00000000


	//----- nvinfo : EIATTR_FRAME_SIZE
	.align		4
.L_17466:
        /*19920*/ 	.byte	0x04, 0x11
        /*19922*/ 	.short	(.L_17468 - .L_17467)
	.align		4
.L_17467:
        /*19924*/ 	.word	index@($_ZN7cutlass13device_kernelIN5flash19enable_sm80_to_sm89INS1_16FlashAttnBwdSm80INS1_25CollectiveMainloopBwdSm80ILi2ELi2EN4cute5tupleIJNS5_1CILi128EEES8_NS7_ILi64EEEEEENS_10bfloat16_tEfNS_4arch4Sm80ELb0ELb0ELb1ELb0ELb0ELb0ELb0ELb0ELi2ELi4ELi4ELi4ELb0EEENS1_24CollectiveEpilogueBwdGQAISA_fSD_Li256ELb0ELb0EEENS1_19SingleTileSchedulerILb0ELb0ELb0ELi128EEEEEEEEEvNT_6ParamsE$_ZN4cute3eso3ESOILb0ELb1EJlEEC2ERKl)
        /*19928*/ 	.word	0x00000000


	//----- nvinfo : EIATTR_FRAME_SIZE
	.align		4
.L_17468:
        /*1992c*/ 	.byte	0x04, 0x11
        /*1992e*/ 	.short	(.L_17470 - .L_17469)
	.align		4
.L_17469:
        /*19930*/ 	.word	index@($_ZN7cutlass13device_kernelIN5flash19enable_sm80_to_sm89INS1_16FlashAttnBwdSm80INS1_25CollectiveMainloopBwdSm80ILi2ELi2EN4cute5tupleIJNS5_1CILi128EEES8_NS7_ILi64EEEEEENS_10bfloat16_tEfNS_4arch4Sm80ELb0ELb0ELb1ELb0ELb0ELb0ELb0ELb0ELi2ELi4ELi4ELi4ELb0EEENS1_24CollectiveEpilogueBwdGQAISA_fSD_Li256ELb0ELb0EEENS1_19SingleTileSchedulerILb0ELb0ELb0ELi128EEEEEEEEEvNT_6ParamsE$_ZN4cute3eso3ESOILb0ELb1EJiNS_1CILi72EEENS2_ILi512EEEEEC2ERKiRKS3_RKS4_)
        /*19934*/ 	.word	0x00000000


	//----- nvinfo : EIATTR_FRAME_SIZE
	.align		4
.L_17470:
        /*19938*/ 	.byte	0x04, 0x11
        /*1993a*/ 	.short	(.L_17472 - .L_17471)
	.align		4
.L_17471:
        /*1993c*/ 	.word	index@($_ZN7cutlass13device_kernelIN5flash19enable_sm80_to_sm89INS1_16FlashAttnBwdSm80INS1_25CollectiveMainloopBwdSm80ILi2ELi2EN4cute5tupleIJNS5_1CILi128EEES8_NS7_ILi64EEEEEENS_10bfloat16_tEfNS_4arch4Sm80ELb0ELb0ELb1ELb0ELb0ELb0ELb0ELb0ELi2ELi4ELi4ELi4ELb0EEENS1_24CollectiveEpilogueBwdGQAISA_fSD_Li256ELb0ELb0EEENS1_19SingleTileSchedulerILb0ELb0ELb0ELi128EEEEEEEEEvNT_6ParamsE$_ZN4cute3eso3ESOILb0ELb1EJiNS_1CILi512EEEEEC2ERKiRKS3_)
        /*19940*/ 	.word	0x00000000


	//----- nvinfo : EIATTR_FRAME_SIZE
	.align		4
.L_17472:
        /*19944*/ 	.byte	0x04, 0x11
        /*19946*/ 	.short	(.L_17474 - .L_17473)
	.align		4
.L_17473:
        /*19948*/ 	.word	index@($_ZN7cutlass13device_kernelIN5flash19enable_sm80_to_sm89INS1_16FlashAttnBwdSm80INS1_25CollectiveMainloopBwdSm80ILi2ELi2EN4cute5tupleIJNS5_1CILi128EEES8_NS7_ILi64EEEEEENS_10bfloat16_tEfNS_4arch4Sm80ELb0ELb0ELb1ELb0ELb0ELb0ELb0ELb0ELi2ELi4ELi4ELi4ELb0EEENS1_24CollectiveEpilogueBwdGQAISA_fSD_Li256ELb0ELb0EEENS1_19SingleTileSchedulerILb0ELb0ELb0ELi128EEEEEEEEEvNT_6ParamsE$_ZN4cute3eso3ESOILb0ELb1EJiNS_1CILi4096EEEEEC2ERKiRKS3_)
        /*1994c*/ 	.word	0x00000000


	//----- nvinfo : EIATTR_FRAME_SIZE
	.align		4
.L_17474:
        /*19950*/ 	.byte	0x04, 0x11
        /*19952*/ 	.short	(.L_17476 - .L_17475)
	.align		4
.L_17475:
        /*19954*/ 	.word	index@($_ZN7cutlass13device_kernelIN5flash19enable_sm80_to_sm89INS1_16FlashAttnBwdSm80INS1_25CollectiveMainloopBwdSm80ILi2ELi2EN4cute5tupleIJNS5_1CILi128EEES8_NS7_ILi64EEEEEENS_10bfloat16_tEfNS_4arch4Sm80ELb0ELb0ELb1ELb0ELb0ELb0ELb0ELb0ELi2ELi4ELi4ELi4ELb0EEENS1_24CollectiveEpilogueBwdGQAISA_fSD_Li256ELb0ELb0EEENS1_19SingleTileSchedulerILb0ELb0ELb0ELi128EEEEEEEEEvNT_6ParamsE$_ZN4cute3eso3ESOILb0ELb1EJiNS_1CILi144EEENS2_ILi512EEEEEC2ERKiRKS3_RKS4_)
        /*19958*/ 	.word	0x00000000


	//----- nvinfo : EIATTR_FRAME_SIZE
	.align		4
.L_17476:
        /*1995c*/ 	.byte	0x04, 0x11
        /*1995e*/ 	.short	(.L_17478 - .L_17477)
	.align		4
.L_17477:
        /*19960*/ 	.word	index@($_ZN7cutlass13device_kernelIN5flash19enable_sm80_to_sm89INS1_16FlashAttnBwdSm80INS1_25CollectiveMainloopBwdSm80ILi2ELi2EN4cute5tupleIJNS5_1CILi128EEES8_NS7_ILi64EEEEEENS_10bfloat16_tEfNS_4arch4Sm80ELb0ELb0ELb1ELb0ELb0ELb0ELb0ELb0ELi2ELi4ELi4ELi4ELb0EEENS1_24CollectiveEpilogueBwdGQAISA_fSD_Li256ELb0ELb0EEENS1_19SingleTileSchedulerILb0ELb0ELb0ELi128EEEEEEEEEvNT_6ParamsE$_ZN4cute3eso3ESOILb0ELb1EJiNS_1CILi144EEENS2_ILi288EEEEEC2ERKiRKS3_RKS4_)
        /*19964*/ 	.word	0x00000000


	//----- nvinfo : EIATTR_FRAME_SIZE
	.align		4
.L_17478:
        /*19968*/ 	.byte	0x04, 0x11
        /*1996a*/ 	.short	(.L_17480 - .L_17479)
	.align		4
.L_17479:
        /*1996c*/ 	.word	index@($_ZN7cutlass13device_kernelIN5flash19enable_sm80_to_sm89INS1_16FlashAttnBwdSm80INS1_25CollectiveMainloopBwdSm80ILi2ELi2EN4cute5tupleIJNS5_1CILi128EEES8_NS7_ILi64EEEEEENS_10bfloat16_tEfNS_4arch4Sm80ELb0ELb0ELb1ELb0ELb0ELb0ELb0ELb0ELi2ELi4ELi4ELi4ELb0EEENS1_24CollectiveEpilogueBwdGQAISA_fSD_Li256ELb0ELb0EEENS1_19SingleTileSchedulerILb0ELb0ELb0ELi128EEEEEEEEEvNT_6ParamsE$_ZN4cute3eso3ESOILb0ELb1EJiNS_1CILi0EEEEEC2ERKiRKS3_)
        /*19970*/ 	.word	0x00000000


	//----- nvinfo : EIATTR_FRAME_SIZE
	.align		4
.L_17480:
        /*19974*/ 	.byte	0x04, 0x11
        /*19976*/ 	.short	(.L_17482 - .L_17481)
	.align		4
.L_17481:
        /*19978*/ 	.word	index@($_ZN7cutlass13device_kernelIN5flash19enable_sm80_to_sm89INS1_16FlashAttnBwdSm80INS1_25CollectiveMainloopBwdSm80ILi2ELi2EN4cute5tupleIJNS5_1CILi128EEES8_NS7_ILi64EEEEEENS_10bfloat16_tEfNS_4arch4Sm80ELb0ELb0ELb1ELb0ELb0ELb0ELb0ELb0ELi2ELi4ELi4ELi4ELb0EEENS1_24CollectiveEpilogueBwdGQAISA_fSD_Li256ELb0ELb0EEENS1_19SingleTileSchedulerILb0ELb0ELb0ELi128EEEEEEEEEvNT_6ParamsE$_ZN4cute3eso3ESOILb0ELb1EJiEEC2ERKi)
        /*1997c*/ 	.word	0x00000000


	//----- nvinfo : EIATTR_FRAME_SIZE
	.align		4
.L_17482:
        /*19980*/ 	.byte	0x04, 0x11
        /*19982*/ 	.short	(.L_17484 - .L_17483)
	.align		4
.L_17483:
        /*19984*/ 	.word	index@($_ZN7cutlass13device_kernelIN5flash19enable_sm80_to_sm89INS1_16FlashAttnBwdSm80INS1_25CollectiveMainloopBwdSm80ILi2ELi2EN4cute5tupleIJNS5_1CILi128EEES8_NS7_ILi64EEEEEENS_10bfloat16_tEfNS_4arch4Sm80ELb0ELb0ELb1ELb0ELb0ELb0ELb0ELb0ELi2ELi4ELi4ELi4ELb0EEENS1_24CollectiveEpilogueBwdGQAISA_fSD_Li256ELb0ELb0EEENS1_19SingleTileSchedulerILb0ELb0ELb0ELi128EEEEEEEEEvNT_6ParamsE$_ZN4cute3eso3ESOILb0ELb1EJNS_6LayoutINS_5tupleIJNS3_IJNS_1CILi8EEENS4_ILi1EEEEEENS4_ILi2EEEEEENS3_IJNS3_IJS6_NS4_ILi0EEEEEEiEEEEESA_EEC2ERKSD_RKSA_)
        /*19988*/ 	.word	0x00000000


	//----- nvinfo : EIATTR_FRAME_SIZE
	.align		4
.L_17484:
        /*1998c*/ 	.byte	0x04, 0x11
        /*1998e*/ 	.short	(.L_17486 - .L_17485)
	.align		4
.L_17485:
        /*19990*/ 	.word	index@($_ZN7cutlass13device_kernelIN5flash19enable_sm80_to_sm89INS1_16FlashAttnBwdSm80INS1_25CollectiveMainloopBwdSm80ILi2ELi2EN4cute5tupleIJNS5_1CILi128EEES8_NS7_ILi64EEEEEENS_10bfloat16_tEfNS_4arch4Sm80ELb0ELb0ELb1ELb0ELb0ELb0ELb0ELb0ELi2ELi4ELi4ELi4ELb0EEENS1_24CollectiveEpilogueBwdGQAISA_fSD_Li256ELb0ELb0EEENS1_19SingleTileSchedulerILb0ELb0ELb0ELi128EEEEEEEEEvNT_6ParamsE$_ZN4cute3eso3ESOILb0ELb1EJNS_5tupleIJiiEEENS_1CILi8192EEEEEC2ERKS3_RKS5_)
        /*19994*/ 	.word	0x00000000


	//----- nvinfo : EIATTR_FRAME_SIZE
	.align		4
.L_17486:
        /*19998*/ 	.byte	0x04, 0x11
        /*1999a*/ 	.short	(.L_17488 - .L_17487)
	.align		4
.L_17487:
        /*1999c*/ 	.word	index@($_ZN7cutlass13device_kernelIN5flash19enable_sm80_to_sm89INS1_16FlashAttnBwdSm80INS1_25CollectiveMainloopBwdSm80ILi2ELi2EN4cute5tupleIJNS5_1CILi128EEES8_NS7_ILi64EEEEEENS_10bfloat16_tEfNS_4arch4Sm80ELb0ELb0ELb1ELb0ELb0ELb0ELb0ELb0ELi2ELi4ELi4ELi4ELb0EEENS1_24CollectiveEpilogueBwdGQAISA_fSD_Li256ELb0ELb0EEENS1_19SingleTileSchedulerILb0ELb0ELb0ELi128EEEEEEEEEvNT_6ParamsE$_ZN4cute3eso3ESOILb0ELb1EJNS_5tupleIJiiEEENS_1CILi1024EEEEEC2ERKS3_RKS5_)
        /*199a0*/ 	.word	0x00000000


	//----- nvinfo : EIATTR_FRAME_SIZE
	.align		4
.L_17488:
        /*199a4*/ 	.byte	0x04, 0x11
        /*199a6*/ 	.short	(.L_17490 - .L_17489)
	.align		4
.L_17489:
        /*199a8*/ 	.word	index@($_ZN7cutlass13device_kernelIN5flash19enable_sm80_to_sm89INS1_16FlashAttnBwdSm80INS1_25CollectiveMainloopBwdSm80ILi2ELi2EN4cute5tupleIJNS5_1CILi128EEES8_NS7_ILi64EEEEEENS_10bfloat16_tEfNS_4arch4Sm80ELb0ELb0ELb1ELb0ELb0ELb0ELb0ELb0ELi2ELi4ELi4ELi4ELb0EEENS1_24CollectiveEpilogueBwdGQAISA_fSD_Li256ELb0ELb0EEENS1_19SingleTileSchedulerILb0ELb0ELb0ELi128EEEEEEEEEvNT_6ParamsE$_ZN4cute3eso3ESOILb0ELb1EJNS_5tupleIJiiEEEEEC2ERKS3_)
        /*199ac*/ 	.word	0x00000000


	//----- nvinfo : EIATTR_FRAME_SIZE
	.align		4
.L_17490:
        /*199b0*/ 	.byte	0x04, 0x11
        /*199b2*/ 	.short	(.L_17492 - .L_17491)
	.align		4
.L_17491:
        /*199b4*/ 	.word	index@($_ZN7cutlass13device_kernelIN5flash19enable_sm80_to_sm89INS1_16FlashAttnBwdSm80INS1_25CollectiveMainloopBwdSm80ILi2ELi2EN4cute5tupleIJNS5_1CILi128EEES8_NS7_ILi64EEEEEENS_10bfloat16_tEfNS_4arch4Sm80ELb0ELb0ELb1ELb0ELb0ELb0ELb0ELb0ELi2ELi4ELi4ELi4ELb0EEENS1_24CollectiveEpilogueBwdGQAISA_fSD_Li256ELb0ELb0EEENS1_19SingleTileSchedulerILb0ELb0ELb0ELi128EEEEEEEEEvNT_6ParamsE$_ZN4cute3eso3ESOILb0ELb1EJNS_5tupleIJiNS2_IJiiEEEEEENS2_IJNS_10UnderscoreENS2_IJS5_S5_EEEEEEEEC2ERKS4_RKS7_)
        /*199b8*/ 	.word	0x00000000


	//----- nvinfo : EIATTR_FRAME_SIZE
	.align		4
.L_17492:
        /*199bc*/ 	.byte	0x04, 0x11
        /*199be*/ 	.short	(.L_17494 - .L_17493)
	.align		4
.L_17493:
        /*199c0*/ 	.word	index@($_ZN7cutlass13device_kernelIN5flash19enable_sm80_to_sm89INS1_16FlashAttnBwdSm80INS1_25CollectiveMainloopBwdSm80ILi2ELi2EN4cute5tupleIJNS5_1CILi128EEES8_NS7_ILi64EEEEEENS_10bfloat16_tEfNS_4arch4Sm80ELb0ELb0ELb1ELb0ELb0ELb0ELb0ELb0ELi2ELi4ELi4ELi4ELb0EEENS1_24CollectiveEpilogueBwdGQAISA_fSD_Li256ELb0ELb0EEENS1_19SingleTileSchedulerILb0ELb0ELb0ELi128EEEEEEEEEvNT_6ParamsE$_ZN4cute3eso3ESOILb0ELb1EJNS_5tupleIJiNS2_IJiNS_1CILi0EEEEEEEEENS2_IJNS_10UnderscoreENS2_IJS7_S7_EEEEEEEEC2ERKS6_RKS9_)
        /*199c4*/ 	.word	0x00000000


	//----- nvinfo : EIATTR_FRAME_SIZE
	.align		4
.L_17494:
        /*199c8*/ 	.byte	0x04, 0x11
        /*199ca*/ 	.short	(.L_17496 - .L_17495)
	.align		4
.L_17495:
        /*199cc*/ 	.word	index@($_ZN7cutlass13device_kernelIN5flash19enable_sm80_to_sm89INS1_16FlashAttnBwdSm80INS1_25CollectiveMainloopBwdSm80ILi2ELi2EN4cute5tupleIJNS5_1CILi128EEES8_NS7_ILi64EEEEEENS_10bfloat16_tEfNS_4arch4Sm80ELb0ELb0ELb1ELb0ELb0ELb0ELb0ELb0ELi2ELi4ELi4ELi4ELb0EEENS1_24CollectiveEpilogueBwdGQAISA_fSD_Li256ELb0ELb0EEENS1_19SingleTileSchedulerILb0ELb0ELb0ELi128EEEEEEEEEvNT_6ParamsE$_ZN4cute3eso3ESOILb0ELb0EJiiiNS_1CILi72EEENS2_ILi512EEEEEC2ERKiS7_S7_RKS3_RKS4_)
        /*199d0*/ 	.word	0x00000000


	//----- nvinfo : EIATTR_FRAME_SIZE
	.align		4
.L_17496:
        /*199d4*/ 	.byte	0x04, 0x11
        /*199d6*/ 	.short	(.L_17498 - .L_17497)
	.align		4
.L_17497:
        /*199d8*/ 	.word	index@($_ZN7cutlass13device_kernelIN5flash19enable_sm80_to_sm89INS1_16FlashAttnBwdSm80INS1_25CollectiveMainloopBwdSm80ILi2ELi2EN4cute5tupleIJNS5_1CILi128EEES8_NS7_ILi64EEEEEENS_10bfloat16_tEfNS_4arch4Sm80ELb0ELb0ELb1ELb0ELb0ELb0ELb0ELb0ELi2ELi4ELi4ELi4ELb0EEENS1_24CollectiveEpilogueBwdGQAISA_fSD_Li256ELb0ELb0EEENS1_19SingleTileSchedulerILb0ELb0ELb0ELi128EEEEEEEEEvNT_6ParamsE$_ZN4cute3eso3ESOILb0ELb0EJiiiNS_1CILi144EEENS2_ILi512EEEEEC2ERKiS7_S7_RKS3_RKS4_)
        /*199dc*/ 	.word	0x00000000


	//----- nvinfo : EIATTR_FRAME_SIZE
	.align		4
.L_17498:
        /*199e0*/ 	.byte	0x04, 0x11
        /*199e2*/ 	.short	(.L_17500 - .L_17499)
	.align		4
.L_17499:
        /*199e4*/ 	.word	index@($_ZN7cutlass13device_kernelIN5flash19enable_sm80_to_sm89INS1_16FlashAttnBwdSm80INS1_25CollectiveMainloopBwdSm80ILi2ELi2EN4cute5tupleIJNS5_1CILi128EEES8_NS7_ILi64EEEEEENS_10bfloat16_tEfNS_4arch4Sm80ELb0ELb0ELb1ELb0ELb0ELb0ELb0ELb0ELi2ELi4ELi4ELi4ELb0EEENS1_24CollectiveEpilogueBwdGQAISA_fSD_Li256ELb0ELb0EEENS1_19SingleTileSchedulerILb0ELb0ELb0ELi128EEEEEEEEEvNT_6ParamsE$_ZN4cute3eso3ESOILb0ELb0EJiiiNS_1CILi0EEEEEC2ERKiS6_S6_RKS3_)
        /*199e8*/ 	.word	0x00000000


	//----- nvinfo : EIATTR_FRAME_SIZE
	.align		4
.L_17500:
        /*199ec*/ 	.byte	0x04, 0x11
        /*199ee*/ 	.short	(.L_17502 - .L_17501)
	.align		4
.L_17501:
        /*199f0*/ 	.word	index@($_ZN7cutlass13device_kernelIN5flash19enable_sm80_to_sm89INS1_16FlashAttnBwdSm80INS1_25CollectiveMainloopBwdSm80ILi2ELi2EN4cute5tupleIJNS5_1CILi128EEES8_NS7_ILi64EEEEEENS_10bfloat16_tEfNS_4arch4Sm80ELb0ELb0ELb1ELb0ELb0ELb0ELb0ELb0ELi2ELi4ELi4ELi4ELb0EEENS1_24CollectiveEpilogueBwdGQAISA_fSD_Li256ELb0ELb0EEENS1_19SingleTileSchedulerILb0ELb0ELb0ELi128EEEEEEEEEvNT_6ParamsE$_ZN4cute3eso3ESOILb0ELb0EJiiiEEC2ERKiS4_S4_)
        /*199f4*/ 	.word	0x00000000


	//----- nvinfo : EIATTR_FRAME_SIZE
	.align		4
.L_17502:
        /*199f8*/ 	.byte	0x04, 0x11
        /*199fa*/ 	.short	(.L_17504 - .L_17503)
	.align		4
.L_17503:
        /*199fc*/ 	.word	index@($_ZN7cutlass13device_kernelIN5flash19enable_sm80_to_sm89INS1_16FlashAttnBwdSm80INS1_25CollectiveMainloopBwdSm80ILi2ELi2EN4cute5tupleIJNS5_1CILi128EEES8_NS7_ILi64EEEEEENS_10bfloat16_tEfNS_4arch4Sm80ELb0ELb0ELb1ELb0ELb0ELb0ELb0ELb0ELi2ELi4ELi4ELi4ELb0EEENS1_24CollectiveEpilogueBwdGQAISA_fSD_Li256ELb0ELb0EEENS1_19SingleTileSchedulerILb0ELb0ELb0ELi128EEEEEEEEEvNT_6ParamsE$_ZN4cute3eso3ESOILb0ELb0EJiiNS_1CILi8192EEEEEC2ERKiS6_RKS3_)
        /*19a00*/ 	.word	0x00000000


	//----- nvinfo : EIATTR_FRAME_SIZE
	.align		4
.L_17504:
        /*19a04*/ 	.byte	0x04, 0x11
        /*19a06*/ 	.short	(.L_17506 - .L_17505)
	.align		4
.L_17505:
        /*19a08*/ 	.word	index@($_ZN7cutlass13device_kernelIN5flash19enable_sm80_to_sm89INS1_16FlashAttnBwdSm80INS1_25CollectiveMainloopBwdSm80ILi2ELi2EN4cute5tupleIJNS5_1CILi128EEES8_NS7_ILi64EEEEEENS_10bfloat16_tEfNS_4arch4Sm80ELb0ELb0ELb1ELb0ELb0ELb0ELb0ELb0ELi2ELi4ELi4ELi4ELb0EEENS1_24CollectiveEpilogueBwdGQAISA_fSD_Li256ELb0ELb0EEENS1_19SingleTileSchedulerILb0ELb0ELb0ELi128EEEEEEEEEvNT_6ParamsE$_ZN4cute3eso3ESOILb0ELb0EJiiNS_1CILi72EEENS2_ILi512EEEEEC2ERKiS7_RKS3_RKS4_)
        /*19a0c*/ 	.word	0x00000000


	//----- nvinfo : EIATTR_FRAME_SIZE
	.align		4
.L_17506:
        /*19a10*/ 	.byte	0x04, 0x11
        /*19a12*/ 	.short	(.L_17508 - .L_17507)
	.align		4
.L_17507:
        /*19a14*/ 	.word	index@($_ZN7cutlass13device_kernelIN5flash19enable_sm80_to_sm89INS1_16FlashAttnBwdSm80INS1_25CollectiveMainloopBwdSm80ILi2ELi2EN4cute5tupleIJNS5_1CILi128EEES8_NS7_ILi64EEEEEENS_10bfloat16_tEfNS_4arch4Sm80ELb0ELb0ELb1ELb0ELb0ELb0ELb0ELb0ELi2ELi4ELi4ELi4ELb0EEENS1_24CollectiveEpilogueBwdGQAISA_fSD_Li256ELb0ELb0EEENS1_19SingleTileSchedulerILb0ELb0ELb0ELi128EEEEEEEEEvNT_6ParamsE$_ZN4cute3eso3ESOILb0ELb0EJiiNS_1CILi144EEENS2_ILi512EEEEEC2ERKiS7_RKS3_RKS4_)
        /*19a18*/ 	.word	0x00000000


	//----- nvinfo : EIATTR_FRAME_SIZE
	.align		4
.L_17508:
        /*19a1c*/ 	.byte	0x04, 0x11
        /*19a1e*/ 	.short	(.L_17510 - .L_17509)
	.align		4
.L_17509:
        /*19a20*/ 	.word	index@($_ZN7cutlass13device_kernelIN5flash19enable_sm80_to_sm89INS1_16FlashAttnBwdSm80INS1_25CollectiveMainloopBwdSm80ILi2ELi2EN4cute5tupleIJNS5_1CILi128EEES8_NS7_ILi64EEEEEENS_10bfloat16_tEfNS_4arch4Sm80ELb0ELb0ELb1ELb0ELb0ELb0ELb0ELb0ELi2ELi4ELi4ELi4ELb0EEENS1_24CollectiveEpilogueBwdGQAISA_fSD_Li256ELb0ELb0EEENS1_19SingleTileSchedulerILb0ELb0ELb0ELi128EEEEEEEEEvNT_6ParamsE$_ZN4cute3eso3ESOILb0ELb0EJiiNS_1CILi1024EEEEEC2ERKiS6_RKS3_)
        /*19a24*/ 	.word	0x00000000


	//----- nvinfo : EIATTR_FRAME_SIZE
	.align		4
.L_17510:
        /*19a28*/ 	.byte	0x04, 0x11
        /*19a2a*/ 	.short	(.L_17512 - .L_17511)
	.align		4
.L_17511:
        /*19a2c*/ 	.word	index@($_ZN7cutlass13device_kernelIN5flash19enable_sm80_to_sm89INS1_16FlashAttnBwdSm80INS1_25CollectiveMainloopBwdSm80ILi2ELi2EN4cute5tupleIJNS5_1CILi128EEES8_NS7_ILi64EEEEEENS_10bfloat16_tEfNS_4arch4Sm80ELb0ELb0ELb1ELb0ELb0ELb0ELb0ELb0ELi2ELi4ELi4ELi4ELb0EEENS1_24CollectiveEpilogueBwdGQAISA_fSD_Li256ELb0ELb0EEENS1_19SingleTileSchedulerILb0ELb0ELb0ELi128EEEEEEEEEvNT_6ParamsE$_ZN4cute3eso3ESOILb0ELb0EJiiNS_1CILi0EEEEEC2ERKiS6_RKS3_)
        /*19a30*/ 	.word	0x00000000


	//----- nvinfo : EIATTR_FRAME_SIZE
	.align		4
.L_17512:
        /*19a34*/ 	.byte	0x04, 0x11
        /*19a36*/ 	.short	(.L_17514 - .L_17513)
	.align		4
.L_17513:
        /*19a38*/ 	.word	index@($_ZN7cutlass13device_kernelIN5flash19enable_sm80_to_sm89INS1_16FlashAttnBwdSm80INS1_25CollectiveMainloopBwdSm80ILi2ELi2EN4cute5tupleIJNS5_1CILi128EEES8_NS7_ILi64EEEEEENS_10bfloat16_tEfNS_4arch4Sm80ELb0ELb0ELb1ELb0ELb0ELb0ELb0ELb0ELi2ELi4ELi4ELi4ELb0EEENS1_24CollectiveEpilogueBwdGQAISA_fSD_Li256ELb0ELb0EEENS1_19SingleTileSchedulerILb0ELb0ELb0ELi128EEEEEEEEEvNT_6ParamsE$_ZN4cute3eso3ESOILb0ELb0EJiiEEC2ERKiS4_)
        /*19a3c*/ 	.word	0x00000000


	//----- nvinfo : EIATTR_FRAME_SIZE
	.align		4
.L_17514:
        /*19a40*/ 	.byte	0x04, 0x11
        /*19a42*/ 	.short	(.L_17516 - .L_17515)
	.align		4
.L_17515:
        /*19a44*/ 	.word	index@($_ZN7cutlass13device_kernelIN5flash19enable_sm80_to_sm89INS1_16FlashAttnBwdSm80INS1_25CollectiveMainloopBwdSm80ILi2ELi2EN4cute5tupleIJNS5_1CILi128EEES8_NS7_ILi64EEEEEENS_10bfloat16_tEfNS_4arch4Sm80ELb0ELb0ELb1ELb0ELb0ELb0ELb0ELb0ELi2ELi4ELi4ELi4ELb0EEENS1_24CollectiveEpilogueBwdGQAISA_fSD_Li256ELb0ELb0EEENS1_19SingleTileSchedulerILb0ELb0ELb0ELi128EEEEEEEEEvNT_6ParamsE$_ZN4cute3eso3ESOILb0ELb0EJiNS_5tupleIJiiEEEEEC2ERKiRKS3_)
        /*19a48*/ 	.word	0x00000000


	//----- nvinfo : EIATTR_FRAME_SIZE
	.align		4
.L_17516:
        /*19a4c*/ 	.byte	0x04, 0x11
        /*19a4e*/ 	.short	(.L_17518 - .L_17517)
	.align		4
.L_17517:
        /*19a50*/ 	.word	index@($_ZN7cutlass13device_kernelIN5flash19enable_sm80_to_sm89INS1_16FlashAttnBwdSm80INS1_25CollectiveMainloopBwdSm80ILi2ELi2EN4cute5tupleIJNS5_1CILi128EEES8_NS7_ILi64EEEEEENS_10bfloat16_tEfNS_4arch4Sm80ELb0ELb0ELb1ELb0ELb0ELb0ELb0ELb0ELi2ELi4ELi4ELi4ELb0EEENS1_24CollectiveEpilogueBwdGQAISA_fSD_Li256ELb0ELb0EEENS1_19SingleTileSchedulerILb0ELb0ELb0ELi128EEEEEEEEEvNT_6ParamsE$_ZN4cute3eso3ESOILb0ELb0EJiNS_5tupleIJiNS_1CILi0EEEEEEEEC2ERKiRKS5_)
        /*19a54*/ 	.word	0x00000000


	//----- nvinfo : EIATTR_FRAME_SIZE
	.align		4
.L_17518:
        /*19a58*/ 	.byte	0x04, 0x11
        /*19a5a*/ 	.short	(.L_17520 - .L_17519)
	.align		4
.L_17519:
        /*19a5c*/ 	.word	index@($_ZN7cutlass13device_kernelIN5flash19enable_sm80_to_sm89INS1_16FlashAttnBwdSm80INS1_25CollectiveMainloopBwdSm80ILi2ELi2EN4cute5tupleIJNS5_1CILi128EEES8_NS7_ILi64EEEEEENS_10bfloat16_tEfNS_4arch4Sm80ELb0ELb0ELb1ELb0ELb0ELb0ELb0ELb0ELi2ELi4ELi4ELi4ELb0EEENS1_24CollectiveEpilogueBwdGQAISA_fSD_Li256ELb0ELb0EEENS1_19SingleTileSchedulerILb0ELb0ELb0ELi128EEEEEEEEEvNT_6ParamsE$_ZN4cute3eso3ESOILb0ELb0EJNS_6LayoutINS_5tupleIJNS3_IJNS_1CILi8EEENS4_ILi1EEEEEENS4_ILi4EEES6_EEENS3_IJNS3_IJS6_NS4_ILi0EEEEEElSA_EEEEElEEC2ERKSD_RKl)
        /*19a60*/ 	.word	0x00000000


	//----- nvinfo : EIATTR_FRAME_SIZE
	.align		4
.L_17520:
        /*19a64*/ 	.byte	0x04, 0x11
        /*19a66*/ 	.short	(.L_17522 - .L_17521)
	.align		4
.L_17521:
        /*19a68*/ 	.word	index@($_ZN7cutlass13device_kernelIN5flash19enable_sm80_to_sm89INS1_16FlashAttnBwdSm80INS1_25CollectiveMainloopBwdSm80ILi2ELi2EN4cute5tupleIJNS5_1CILi128EEES8_NS7_ILi64EEEEEENS_10bfloat16_tEfNS_4arch4Sm80ELb0ELb0ELb1ELb0ELb0ELb0ELb0ELb0ELi2ELi4ELi4ELi4ELb0EEENS1_24CollectiveEpilogueBwdGQAISA_fSD_Li256ELb0ELb0EEENS1_19SingleTileSchedulerILb0ELb0ELb0ELi128EEEEEEEEEvNT_6ParamsE$_ZN4cute3eso3ESOILb0ELb0EJNS_6LayoutINS_5tupleIJNS3_IJNS_1CILi8EEENS4_ILi1EEEEEENS4_ILi4EEES6_EEENS3_IJNS3_IJS6_NS4_ILi0EEEEEElSA_EEEEENS_10ViewEngineINS_8gmem_ptrIPKN7cutlass10bfloat16_tEEEEEEEC2ERKSD_RKSL_)
        /*19a6c*/ 	.word	0x00000000


	//----- nvinfo : EIATTR_FRAME_SIZE
	.align		4
.L_17522:
        /*19a70*/ 	.byte	0x04, 0x11
        /*19a72*/ 	.short	(.L_17524 - .L_17523)
	.align		4
.L_17523:
        /*19a74*/ 	.word	index@($_ZN7cutlass13device_kernelIN5flash19enable_sm80_to_sm89INS1_16FlashAttnBwdSm80INS1_25CollectiveMainloopBwdSm80ILi2ELi2EN4cute5tupleIJNS5_1CILi128EEES8_NS7_ILi64EEEEEENS_10bfloat16_tEfNS_4arch4Sm80ELb0ELb0ELb1ELb0ELb0ELb0ELb0ELb0ELi2ELi4ELi4ELi4ELb0EEENS1_24CollectiveEpilogueBwdGQAISA_fSD_Li256ELb0ELb0EEENS1_19SingleTileSchedulerILb0ELb0ELb0ELi128EEEEEEEEEvNT_6ParamsE$_ZN4cute3eso3ESOILb0ELb0EJNS_6LayoutINS_5tupleIJNS3_IJNS_1CILi8EEENS4_ILi1EEEEEENS4_ILi2EEES5_EEENS3_IJNS3_IJS6_NS4_ILi0EEEEEEiNS4_ILi1024EEEEEEEEiEEC2ERKSE_RKi)
        /*19a78*/ 	.word	0x00000000


	//----- nvinfo : EIATTR_FRAME_SIZE
	.align		4
.L_17524:
        /*19a7c*/ 	.byte	0x04, 0x11
        /*19a7e*/ 	.short	(.L_17526 - .L_17525)
	.align		4
.L_17525:
        /*19a80*/ 	.word	index@($_ZN7cutlass13device_kernelIN5flash19enable_sm80_to_sm89INS1_16FlashAttnBwdSm80INS1_25CollectiveMainloopBwdSm80ILi2ELi2EN4cute5tupleIJNS5_1CILi128EEES8_NS7_ILi64EEEEEENS_10bfloat16_tEfNS_4arch4Sm80ELb0ELb0ELb1ELb0ELb0ELb0ELb0ELb0ELi2ELi4ELi4ELi4ELb0EEENS1_24CollectiveEpilogueBwdGQAISA_fSD_Li256ELb0ELb0EEENS1_19SingleTileSchedulerILb0ELb0ELb0ELi128EEEEEEEEEvNT_6ParamsE$_ZN4cute3eso3ESOILb0ELb0EJNS_6LayoutINS_5tupleIJNS3_IJNS_1CILi8EEENS4_ILi1EEEEEENS4_ILi2EEES5_EEENS3_IJNS3_IJS6_NS4_ILi0EEEEEEiNS4_ILi1024EEEEEEEENS_10ViewEngineINS_8smem_ptrIPN7cutlass10bfloat16_tEEEEEEEC2ERKSE_RKSL_)
        /*19a84*/ 	.word	0x00000000


	//----- nvinfo : EIATTR_FRAME_SIZE
	.align		4
.L_17526:
        /*19a88*/ 	.byte	0x04, 0x11
        /*19a8a*/ 	.short	(.L_17528 - .L_17527)
	.align		4
.L_17527:
        /*19a8c*/ 	.word	index@($_ZN7cutlass13device_kernelIN5flash19enable_sm80_to_sm89INS1_16FlashAttnBwdSm80INS1_25CollectiveMainloopBwdSm80ILi2ELi2EN4cute5tupleIJNS5_1CILi128EEES8_NS7_ILi64EEEEEENS_10bfloat16_tEfNS_4arch4Sm80ELb0ELb0ELb1ELb0ELb0ELb0ELb0ELb0ELi2ELi4ELi4ELi4ELb0EEENS1_24CollectiveEpilogueBwdGQAISA_fSD_Li256ELb0ELb0EEENS1_19SingleTileSchedulerILb0ELb0ELb0ELi128EEEEEEEEEvNT_6ParamsE$_ZN4cute3eso3ESOILb0ELb0EJNS_6LayoutINS_5tupleIJNS3_IJNS_1CILi8EEENS4_ILi1EEEEEENS4_ILi2EEENS3_IJS8_S8_EEEEEENS3_IJNS3_IJS6_NS4_ILi0EEEEEENS4_ILi4096EEENS3_IJiiEEEEEEEEiEEC2ERKSG_RKi)
        /*19a90*/ 	.word	0x00000000


	//----- nvinfo : EIATTR_FRAME_SIZE
	.align		4
.L_17528:
        /*19a94*/ 	.byte	0x04, 0x11
        /*19a96*/ 	.short	(.L_17530 - .L_17529)
	.align		4
.L_17529:
        /*19a98*/ 	.word	index@($_ZN7cutlass13device_kernelIN5flash19enable_sm80_to_sm89INS1_16FlashAttnBwdSm80INS1_25CollectiveMainloopBwdSm80ILi2ELi2EN4cute5tupleIJNS5_1CILi128EEES8_NS7_ILi64EEEEEENS_10bfloat16_tEfNS_4arch4Sm80ELb0ELb0ELb1ELb0ELb0ELb0ELb0ELb0ELi2ELi4ELi4ELi4ELb0EEENS1_24CollectiveEpilogueBwdGQAISA_fSD_Li256ELb0ELb0EEENS1_19SingleTileSchedulerILb0ELb0ELb0ELi128EEEEEEEEEvNT_6ParamsE$_ZN4cute3eso3ESOILb0ELb0EJNS_6LayoutINS_5tupleIJNS3_IJNS_1CILi8EEENS4_ILi1EEEEEENS4_ILi2EEENS3_IJS8_S8_EEEEEENS3_IJNS3_IJS6_NS4_ILi0EEEEEENS4_ILi4096EEENS3_IJiiEEEEEEEENS_10ViewEngineINS_8smem_ptrIPN7cutlass10bfloat16_tEEEEEEEC2ERKSG_RKSN_)
        /*19a9c*/ 	.word	0x00000000


	//----- nvinfo : EIATTR_FRAME_SIZE
	.align		4
.L_17530:
        /*19aa0*/ 	.byte	0x04, 0x11
        /*19aa2*/ 	.short	(.L_17532 - .L_17531)
	.align		4
.L_17531:
        /*19aa4*/ 	.word	index@($_ZN7cutlass13device_kernelIN5flash19enable_sm80_to_sm89INS1_16FlashAttnBwdSm80INS1_25CollectiveMainloopBwdSm80ILi2ELi2EN4cute5tupleIJNS5_1CILi128EEES8_NS7_ILi64EEEEEENS_10bfloat16_tEfNS_4arch4Sm80ELb0ELb0ELb1ELb0ELb0ELb0ELb0ELb0ELi2ELi4ELi4ELi4ELb0EEENS1_24CollectiveEpilogueBwdGQAISA_fSD_Li256ELb0ELb0EEENS1_19SingleTileSchedulerILb0ELb0ELb0ELi128EEEEEEEEEvNT_6ParamsE$_ZN4cute3eso3ESOILb0ELb0EJNS_6LayoutINS_5tupleIJNS3_IJNS_1CILi8EEENS4_ILi1EEEEEENS4_ILi2EEEEEENS3_IJNS3_IJS6_NS4_ILi0EEEEEEiEEEEEiEEC2ERKSD_RKi)
        /*19aa8*/ 	.word	0x00000000


	//----- nvinfo : EIATTR_FRAME_SIZE
	.align		4
.L_17532:
        /*19aac*/ 	.byte	0x04, 0x11
        /*19aae*/ 	.short	(.L_17534 - .L_17533)
	.align		4
.L_17533:
        /*19ab0*/ 	.word	index@($_ZN7cutlass13device_kernelIN5flash19enable_sm80_to_sm89INS1_16FlashAttnBwdSm80INS1_25CollectiveMainloopBwdSm80ILi2ELi2EN4cute5tupleIJNS5_1CILi128EEES8_NS7_ILi64EEEEEENS_10bfloat16_tEfNS_4arch4Sm80ELb0ELb0ELb1ELb0ELb0ELb0ELb0ELb0ELi2ELi4ELi4ELi4ELb0EEENS1_24CollectiveEpilogueBwdGQAISA_fSD_Li256ELb0ELb0EEENS1_19SingleTileSchedulerILb0ELb0ELb0ELi128EEEEEEEEEvNT_6ParamsE$_ZN4cute3eso3ESOILb0ELb0EJNS_6LayoutINS_5tupleIJNS3_IJNS_1CILi8EEENS4_ILi1EEEEEENS4_ILi2EEEEEENS3_IJNS3_IJS6_NS4_ILi0EEEEEEiEEEEENS_10ViewEngineINS_8smem_ptrIPN7cutlass10bfloat16_tEEEEEEEC2ERKSD_RKSK_)
        /*19ab4*/ 	.word	0x00000000


	//----- nvinfo : EIATTR_FRAME_SIZE
	.align		4
.L_17534:
        /*19ab8*/ 	.byte	0x04, 0x11
        /*19aba*/ 	.short	(.L_17536 - .L_17535)
	.align		4
.L_17535:
        /*19abc*/ 	.word	index@($_ZN7cutlass13device_kernelIN5flash19enable_sm80_to_sm89INS1_16FlashAttnBwdSm80INS1_25CollectiveMainloopBwdSm80ILi2ELi2EN4cute5tupleIJNS5_1CILi128EEES8_NS7_ILi64EEEEEENS_10bfloat16_tEfNS_4arch4Sm80ELb0ELb0ELb1ELb0ELb0ELb0ELb0ELb0ELi2ELi4ELi4ELi4ELb0EEENS1_24CollectiveEpilogueBwdGQAISA_fSD_Li256ELb0ELb0EEENS1_19SingleTileSchedulerILb0ELb0ELb0ELi128EEEEEEEEEvNT_6ParamsE$_ZN4cute3eso3ESOILb0ELb0EJNS_6LayoutINS_5tupleIJNS3_IJNS_1CILi8EEENS4_ILi1EEEEEENS3_IJNS4_ILi2EEEEEEEEENS3_IJNS3_IJS6_NS4_ILi0EEEEEENS3_IJiEEEEEEEENS_10ViewEngineINS_8smem_ptrIPN7cutlass10bfloat16_tEEEEEEEC2ERKSF_RKSM_)
        /*19ac0*/ 	.word	0x00000000


	//----- nvinfo : EIATTR_FRAME_SIZE
	.align		4
.L_17536:
        /*19ac4*/ 	.byte	0x04, 0x11
        /*19ac6*/ 	.short	(.L_17538 - .L_17537)
	.align		4
.L_17537:
        /*19ac8*/ 	.word	index@($_ZN7cutlass13device_kernelIN5flash19enable_sm80_to_sm89INS1_16FlashAttnBwdSm80INS1_25CollectiveMainloopBwdSm80ILi2ELi2EN4cute5tupleIJNS5_1CILi128EEES8_NS7_ILi64EEEEEENS_10bfloat16_tEfNS_4arch4Sm80ELb0ELb0ELb1ELb0ELb0ELb0ELb0ELb0ELi2ELi4ELi4ELi4ELb0EEENS1_24CollectiveEpilogueBwdGQAISA_fSD_Li256ELb0ELb0EEENS1_19SingleTileSchedulerILb0ELb0ELb0ELi128EEEEEEEEEvNT_6ParamsE$_ZN4cute3eso3ESOILb0ELb0EJNS_6LayoutINS_5tupleIJNS3_IJNS_1CILi2EEES5_S5_EEES5_NS3_IJS5_S5_EEEEEENS3_IJNS3_IJNS4_ILi1EEENS4_ILi512EEEiEEENS4_ILi4096EEENS3_IJiiEEEEEEEEjEEC2ERKSF_RKj)
        /*19acc*/ 	.word	0x00000000


	//----- nvinfo : EIATTR_FRAME_SIZE
	.align		4
.L_17538:
        /*19ad0*/ 	.byte	0x04, 0x11
        /*19ad2*/ 	.short	(.L_17540 - .L_17539)
	.align		4
.L_17539:
        /*19ad4*/ 	.word	index@($_ZN7cutlass13device_kernelIN5flash19enable_sm80_to_sm89INS1_16FlashAttnBwdSm80INS1_25CollectiveMainloopBwdSm80ILi2ELi2EN4cute5tupleIJNS5_1CILi128EEES8_NS7_ILi64EEEEEENS_10bfloat16_tEfNS_4arch4Sm80ELb0ELb0ELb1ELb0ELb0ELb0ELb0ELb0ELi2ELi4ELi4ELi4ELb0EEENS1_24CollectiveEpilogueBwdGQAISA_fSD_Li256ELb0ELb0EEENS1_19SingleTileSchedulerILb0ELb0ELb0ELi128EEEEEEEEEvNT_6ParamsE$_ZN4cute3eso3ESOILb0ELb0EJNS_6LayoutINS_5tupleIJNS3_IJNS_1CILi2EEES5_S5_EEES5_NS3_IJS5_S5_EEEEEENS3_IJNS3_IJNS4_ILi1EEENS4_ILi512EEEiEEENS4_ILi4096EEENS3_IJiiEEEEEEEENS_10ViewEngineINS_8smem_ptrIPN7cutlass10bfloat16_tEEEEEEEC2ERKSF_RKSM_)
        /*19ad8*/ 	.word	0x00000000


	//----- nvinfo : EIATTR_FRAME_SIZE
	.align		4
.L_17540:
        /*19adc*/ 	.byte	0x04, 0x11
        /*19ade*/ 	.short	(.L_17542 - .L_17541)
	.align		4
.L_17541:
        /*19ae0*/ 	.word	index@($_ZN7cutlass13device_kernelIN5flash19enable_sm80_to_sm89INS1_16FlashAttnBwdSm80INS1_25CollectiveMainloopBwdSm80ILi2ELi2EN4cute5tupleIJNS5_1CILi128EEES8_NS7_ILi64EEEEEENS_10bfloat16_tEfNS_4arch4Sm80ELb0ELb0ELb1ELb0ELb0ELb0ELb0ELb0ELi2ELi4ELi4ELi4ELb0EEENS1_24CollectiveEpilogueBwdGQAISA_fSD_Li256ELb0ELb0EEENS1_19SingleTileSchedulerILb0ELb0ELb0ELi128EEEEEEEEEvNT_6ParamsE$_ZN4cute3eso3ESOILb0ELb0EJNS_6LayoutINS_5tupleIJNS3_IJNS_1CILi2EEES5_S5_EEES5_NS3_IJNS3_IJS5_S5_EEES5_EEEEEENS3_IJNS3_IJNS4_ILi1EEENS4_ILi512EEEiEEENS4_ILi4096EEENS3_IJNS3_IJiiEEENS4_ILi8192EEEEEEEEEEEjEEC2ERKSI_RKj)
        /*19ae4*/ 	.word	0x00000000


	//----- nvinfo : EIATTR_FRAME_SIZE
	.align		4
.L_17542:
        /*19ae8*/ 	.byte	0x04, 0x11
        /*19aea*/ 	.short	(.L_17544 - .L_17543)
	.align		4
.L_17543:
        /*19aec*/ 	.word	index@($_ZN7cutlass13device_kernelIN5flash19enable_sm80_to_sm89INS1_16FlashAttnBwdSm80INS1_25CollectiveMainloopBwdSm80ILi2ELi2EN4cute5tupleIJNS5_1CILi128EEES8_NS7_ILi64EEEEEENS_10bfloat16_tEfNS_4arch4Sm80ELb0ELb0ELb1ELb0ELb0ELb0ELb0ELb0ELi2ELi4ELi4ELi4ELb0EEENS1_24CollectiveEpilogueBwdGQAISA_fSD_Li256ELb0ELb0EEENS1_19SingleTileSchedulerILb0ELb0ELb0ELi128EEEEEEEEEvNT_6ParamsE$_ZN4cute3eso3ESOILb0ELb0EJNS_6LayoutINS_5tupleIJNS3_IJNS_1CILi2EEES5_S5_EEES5_NS3_IJNS3_IJS5_S5_EEES5_EEEEEENS3_IJNS3_IJNS4_ILi1EEENS4_ILi512EEEiEEENS4_ILi4096EEENS3_IJNS3_IJiiEEENS4_ILi8192EEEEEEEEEEENS_10ViewEngineINS_8smem_ptrIPN7cutlass10bfloat16_tEEEEEEEC2ERKSI_RKSP_)
        /*19af0*/ 	.word	0x00000000


	//----- nvinfo : EIATTR_FRAME_SIZE
	.align		4
.L_17544:
        /*19af4*/ 	.byte	0x04, 0x11
        /*19af6*/ 	.short	(.L_17546 - .L_17545)
	.align		4
.L_17545:
        /*19af8*/ 	.word	index@($_ZN7cutlass13device_kernelIN5flash19enable_sm80_to_sm89INS1_16FlashAttnBwdSm80INS1_25CollectiveMainloopBwdSm80ILi2ELi2EN4cute5tupleIJNS5_1CILi128EEES8_NS7_ILi64EEEEEENS_10bfloat16_tEfNS_4arch4Sm80ELb0ELb0ELb1ELb0ELb0ELb0ELb0ELb0ELi2ELi4ELi4ELi4ELb0EEENS1_24CollectiveEpilogueBwdGQAISA_fSD_Li256ELb0ELb0EEENS1_19SingleTileSchedulerILb0ELb0ELb0ELi128EEEEEEEEEvNT_6ParamsE$_ZN4cute3eso3ESOILb0ELb0EJNS_6LayoutINS_5tupleIJNS3_IJNS_1CILi2EEES5_EEES6_NS4_ILi8EEEEEENS3_IJNS3_IJiNS4_ILi512EEEEEENS3_IJiiEEENS4_ILi1024EEEEEEEEjEEC2ERKSE_RKj)
        /*19afc*/ 	.word	0x00000000


	//----- nvinfo : EIATTR_FRAME_SIZE
	.align		4
.L_17546:
        /*19b00*/ 	.byte	0x04, 0x11
        /*19b02*/ 	.short	(.L_17548 - .L_17547)
	.align		4
.L_17547:
        /*19b04*/ 	.word	index@($_ZN7cutlass13device_kernelIN5flash19enable_sm80_to_sm89INS1_16FlashAttnBwdSm80INS1_25CollectiveMainloopBwdSm80ILi2ELi2EN4cute5tupleIJNS5_1CILi128EEES8_NS7_ILi64EEEEEENS_10bfloat16_tEfNS_4arch4Sm80ELb0ELb0ELb1ELb0ELb0ELb0ELb0ELb0ELi2ELi4ELi4ELi4ELb0EEENS1_24CollectiveEpilogueBwdGQAISA_fSD_Li256ELb0ELb0EEENS1_19SingleTileSchedulerILb0ELb0ELb0ELi128EEEEEEEEEvNT_6ParamsE$_ZN4cute3eso3ESOILb0ELb0EJNS_6LayoutINS_5tupleIJNS3_IJNS_1CILi2EEES5_EEES6_NS4_ILi8EEEEEENS3_IJNS3_IJiNS4_ILi512EEEEEENS3_IJiiEEENS4_ILi1024EEEEEEEENS_10ViewEngineINS_8smem_ptrIPN7cutlass10bfloat16_tEEEEEEEC2ERKSE_RKSL_)
        /*19b08*/ 	.word	0x00000000


	//----- nvinfo : EIATTR_FRAME_SIZE
	.align		4
.L_17548:
        /*19b0c*/ 	.byte	0x04, 0x11
        /*19b0e*/ 	.short	(.L_17550 - .L_17549)
	.align		4
.L_17549:
        /*19b10*/ 	.word	index@($_ZN7cutlass13device_kernelIN5flash19enable_sm80_to_sm89INS1_16FlashAttnBwdSm80INS1_25CollectiveMainloopBwdSm80ILi2ELi2EN4cute5tupleIJNS5_1CILi128EEES8_NS7_ILi64EEEEEENS_10bfloat16_tEfNS_4arch4Sm80ELb0ELb0ELb1ELb0ELb0ELb0ELb0ELb0ELi2ELi4ELi4ELi4ELb0EEENS1_24CollectiveEpilogueBwdGQAISA_fSD_Li256ELb0ELb0EEENS1_19SingleTileSchedulerILb0ELb0ELb0ELi128EEEEEEEEEvNT_6ParamsE$_ZN4cute3eso3ESOILb0ELb0EJNS_6LayoutINS_5tupleIJNS3_IJNS_1CILi2EEES5_EEENS4_ILi8EEES6_EEENS3_IJNS3_IJNS4_ILi1EEEiEEENS4_ILi1024EEENS3_IJiiEEEEEEEEjEEC2ERKSE_RKj)
        /*19b14*/ 	.word	0x00000000


	//----- nvinfo : EIATTR_FRAME_SIZE
	.align		4
.L_17550:
        /*19b18*/ 	.byte	0x04, 0x11
        /*19b1a*/ 	.short	(.L_17552 - .L_17551)
	.align		4
.L_17551:
        /*19b1c*/ 	.word	index@($_ZN7cutlass13device_kernelIN5flash19enable_sm80_to_sm89INS1_16FlashAttnBwdSm80INS1_25CollectiveMainloopBwdSm80ILi2ELi2EN4cute5tupleIJNS5_1CILi128EEES8_NS7_ILi64EEEEEENS_10bfloat16_tEfNS_4arch4Sm80ELb0ELb0ELb1ELb0ELb0ELb0ELb0ELb0ELi2ELi4ELi4ELi4ELb0EEENS1_24CollectiveEpilogueBwdGQAISA_fSD_Li256ELb0ELb0EEENS1_19SingleTileSchedulerILb0ELb0ELb0ELi128EEEEEEEEEvNT_6ParamsE$_ZN4cute3eso3ESOILb0ELb0EJNS_6LayoutINS_5tupleIJNS3_IJNS_1CILi2EEES5_EEENS4_ILi8EEES6_EEENS3_IJNS3_IJNS4_ILi1EEEiEEENS4_ILi1024EEENS3_IJiiEEEEEEEENS_10ViewEngineINS_8smem_ptrIPN7cutlass10bfloat16_tEEEEEEEC2ERKSE_RKSL_)
        /*19b20*/ 	.word	0x00000000


	//----- nvinfo : EIATTR_FRAME_SIZE
	.align		4
.L_17552:
        /*19b24*/ 	.byte	0x04, 0x11
        /*19b26*/ 	.short	(.L_17554 - .L_17553)
	.align		4
.L_17553:
        /*19b28*/ 	.word	index@($_ZN7cutlass13device_kernelIN5flash19enable_sm80_to_sm89INS1_16FlashAttnBwdSm80INS1_25CollectiveMainloopBwdSm80ILi2ELi2EN4cute5tupleIJNS5_1CILi128EEES8_NS7_ILi64EEEEEENS_10bfloat16_tEfNS_4arch4Sm80ELb0ELb0ELb1ELb0ELb0ELb0ELb0ELb0ELi2ELi4ELi4ELi4ELb0EEENS1_24CollectiveEpilogueBwdGQAISA_fSD_Li256ELb0ELb0EEENS1_19SingleTileSchedulerILb0ELb0ELb0ELi128EEEEEEEEEvNT_6ParamsE$_ZN4cute3eso3ESOILb0ELb0EJNS_6LayoutINS_5tupleIJNS3_IJNS_1CILi1EEENS3_IJS5_NS4_ILi2EEES6_EEEEEES6_NS3_IJS6_S6_EEEEEENS3_IJNS3_IJNS4_ILi0EEENS3_IJS5_NS4_ILi256EEEiEEEEEENS4_ILi2048EEENS3_IJiNS4_ILi4096EEEEEEEEEEENS_10ViewEngineINS_8smem_ptrIPjEEEEEEC2ERKSJ_RKSO_)
        /*19b2c*/ 	.word	0x00000000


	//----- nvinfo : EIATTR_FRAME_SIZE
	.align		4
.L_17554:
        /*19b30*/ 	.byte	0x04, 0x11
        /*19b32*/ 	.short	(.L_17556 - .L_17555)
	.align		4
.L_17555:
        /*19b34*/ 	.word	index@($_ZN7cutlass13device_kernelIN5flash19enable_sm80_to_sm89INS1_16FlashAttnBwdSm80INS1_25CollectiveMainloopBwdSm80ILi2ELi2EN4cute5tupleIJNS5_1CILi128EEES8_NS7_ILi64EEEEEENS_10bfloat16_tEfNS_4arch4Sm80ELb0ELb0ELb1ELb0ELb0ELb0ELb0ELb0ELi2ELi4ELi4ELi4ELb0EEENS1_24CollectiveEpilogueBwdGQAISA_fSD_Li256ELb0ELb0EEENS1_19SingleTileSchedulerILb0ELb0ELb0ELi128EEEEEEEEEvNT_6ParamsE$_ZN4cute3eso3ESOILb0ELb0EJNS_6LayoutINS_5tupleIJNS3_IJNS3_IJNS_1CILi8EEENS4_ILi1EEEEEES6_EEENS3_IJNS3_IJS6_S6_EEENS4_ILi2EEEEEEEEENS3_IJNS3_IJNS3_IJS6_NS4_ILi0EEEEEESD_EEENS3_IJNS3_IJSD_SD_EEEiEEEEEEEENS_10ViewEngineINS_8smem_ptrIPN7cutlass10bfloat16_tEEEEEEEC2ERKSJ_RKSQ_)
        /*19b38*/ 	.word	0x00000000


	//----- nvinfo : EIATTR_FRAME_SIZE
	.align		4
.L_17556:
        /*19b3c*/ 	.byte	0x04, 0x11
        /*19b3e*/ 	.short	(.L_17558 - .L_17557)
	.align		4
.L_17557:
        /*19b40*/ 	.word	index@($_ZN7cutlass13device_kernelIN5flash19enable_sm80_to_sm89INS1_16FlashAttnBwdSm80INS1_25CollectiveMainloopBwdSm80ILi2ELi2EN4cute5tupleIJNS5_1CILi128EEES8_NS7_ILi64EEEEEENS_10bfloat16_tEfNS_4arch4Sm80ELb0ELb0ELb1ELb0ELb0ELb0ELb0ELb0ELi2ELi4ELi4ELi4ELb0EEENS1_24CollectiveEpilogueBwdGQAISA_fSD_Li256ELb0ELb0EEENS1_19SingleTileSchedulerILb0ELb0ELb0ELi128EEEEEEEEEvNT_6ParamsE$_ZN4cute3eso3ESOILb0ELb0EJNS_5tupleIJiiEEEiNS_1CILi0EEEEEC2ERKS3_RKiRKS5_)
        /*19b44*/ 	.word	0x00000000


	//----- nvinfo : EIATTR_FRAME_SIZE
	.align		4
.L_17558:
        /*19b48*/ 	.byte	0x04, 0x11
        /*19b4a*/ 	.short	(.L_17560 - .L_17559)
	.align		4
.L_17559:
        /*19b4c*/ 	.word	index@($_ZN7cutlass13device_kernelIN5flash19enable_sm80_to_sm89INS1_16FlashAttnBwdSm80INS1_25CollectiveMainloopBwdSm80ILi2ELi2EN4cute5tupleIJNS5_1CILi128EEES8_NS7_ILi64EEEEEENS_10bfloat16_tEfNS_4arch4Sm80ELb0ELb0ELb1ELb0ELb0ELb0ELb0ELb0ELi2ELi4ELi4ELi4ELb0EEENS1_24CollectiveEpilogueBwdGQAISA_fSD_Li256ELb0ELb0EEENS1_19SingleTileSchedulerILb0ELb0ELb0ELi128EEEEEEEEEvNT_6ParamsE$_ZN4cute3eso3ESOILb0ELb0EJNS_5tupleIJiNS_1CILi512EEEEEENS2_IJiiEEENS3_ILi1024EEEEEC2ERKS5_RKS6_RKS7_)
        /*19b50*/ 	.word	0x00000000


	//----- nvinfo : EIATTR_FRAME_SIZE
	.align		4
.L_17560:
        /*19b54*/ 	.byte	0x04, 0x11
        /*19b56*/ 	.short	(.L_17562 - .L_17561)
	.align		4
.L_17561:
        /*19b58*/ 	.word	index@($_ZN7cutlass13device_kernelIN5flash19enable_sm80_to_sm89INS1_16FlashAttnBwdSm80INS1_25CollectiveMainloopBwdSm80ILi2ELi2EN4cute5tupleIJNS5_1CILi128EEES8_NS7_ILi64EEEEEENS_10bfloat16_tEfNS_4arch4Sm80ELb0ELb0ELb1ELb0ELb0ELb0ELb0ELb0ELi2ELi4ELi4ELi4ELb0EEENS1_24CollectiveEpilogueBwdGQAISA_fSD_Li256ELb0ELb0EEENS1_19SingleTileSchedulerILb0ELb0ELb0ELi128EEEEEEEEEvNT_6ParamsE$_ZN4cute3eso3ESOILb0ELb0EJNS_5tupleIJNS_1CILi1EEEiEEENS3_ILi1024EEENS2_IJiiEEEEEC2ERKS5_RKS6_RKS7_)
        /*19b5c*/ 	.word	0x00000000


	//----- nvinfo : EIATTR_FRAME_SIZE
	.align		4
.L_17562:
        /*19b60*/ 	.byte	0x04, 0x11
        /*19b62*/ 	.short	(.L_17564 - .L_17563)
	.align		4
.L_17563:
        /*19b64*/ 	.word	index@($_ZN7cutlass13device_kernelIN5flash19enable_sm80_to_sm89INS1_16FlashAttnBwdSm80INS1_25CollectiveMainloopBwdSm80ILi2ELi2EN4cute5tupleIJNS5_1CILi128EEES8_NS7_ILi64EEEEEENS_10bfloat16_tEfNS_4arch4Sm80ELb0ELb0ELb1ELb0ELb0ELb0ELb0ELb0ELi2ELi4ELi4ELi4ELb0EEENS1_24CollectiveEpilogueBwdGQAISA_fSD_Li256ELb0ELb0EEENS1_19SingleTileSchedulerILb0ELb0ELb0ELi128EEEEEEEEEvNT_6ParamsE$_ZN4cute3eso3ESOILb0ELb0EJNS_5tupleIJNS_1CILi1EEENS3_ILi512EEEiEEENS3_ILi4096EEENS2_IJiiEEEEEC2ERKS6_RKS7_RKS8_)
        /*19b68*/ 	.word	0x00000000


	//----- nvinfo : EIATTR_FRAME_SIZE
	.align		4
.L_17564:
        /*19b6c*/ 	.byte	0x04, 0x11
        /*19b6e*/ 	.short	(.L_17566 - .L_17565)
	.align		4
.L_17565:
        /*19b70*/ 	.word	index@($_ZN7cutlass13device_kernelIN5flash19enable_sm80_to_sm89INS1_16FlashAttnBwdSm80INS1_25CollectiveMainloopBwdSm80ILi2ELi2EN4cute5tupleIJNS5_1CILi128EEES8_NS7_ILi64EEEEEENS_10bfloat16_tEfNS_4arch4Sm80ELb0ELb0ELb1ELb0ELb0ELb0ELb0ELb0ELi2ELi4ELi4ELi4ELb0EEENS1_24CollectiveEpilogueBwdGQAISA_fSD_Li256ELb0ELb0EEENS1_19SingleTileSchedulerILb0ELb0ELb0ELi128EEEEEEEEEvNT_6ParamsE$_ZN4cute3eso3ESOILb0ELb0EJNS_5tupleIJNS_1CILi1EEENS3_ILi512EEEiEEENS3_ILi4096EEENS2_IJNS2_IJiiEEENS3_ILi8192EEEEEEEEC2ERKS6_RKS7_RKSA_)
        /*19b74*/ 	.word	0x00000000


	//----- nvinfo : EIATTR_FRAME_SIZE
	.align		4
.L_17566:
        /*19b78*/ 	.byte	0x04, 0x11
        /*19b7a*/ 	.short	(.L_17568 - .L_17567)
	.align		4
.L_17567:
        /*19b7c*/ 	.word	index@($_ZN7cutlass13device_kernelIN5flash19enable_sm80_to_sm89INS1_16FlashAttnBwdSm80INS1_25CollectiveMainloopBwdSm80ILi2ELi2EN4cute5tupleIJNS5_1CILi128EEES8_NS7_ILi64EEEEEENS_10bfloat16_tEfNS_4arch4Sm80ELb0ELb0ELb1ELb0ELb0ELb0ELb0ELb0ELi2ELi4ELi4ELi4ELb0EEENS1_24CollectiveEpilogueBwdGQAISA_fSD_Li256ELb0ELb0EEENS1_19SingleTileSchedulerILb0ELb0ELb0ELi128EEEEEEEEEvNT_6ParamsE$_ZN4cute3eso3ESOILb0ELb0EJNS_5tupleIJNS_1CILi0EEENS2_IJNS3_ILi1EEENS3_ILi256EEEiEEEEEENS3_ILi2048EEENS2_IJiNS3_ILi4096EEEEEEEEC2ERKS8_RKS9_RKSB_)
        /*19b80*/ 	.word	0x00000000


	//----- nvinfo : EIATTR_FRAME_SIZE
	.align		4
.L_17568:
        /*19b84*/ 	.byte	0x04, 0x11
        /*19b86*/ 	.short	(.L_17570 - .L_17569)
	.align		4
.L_17569:
        /*19b88*/ 	.word	index@($_ZN7cutlass13device_kernelIN5flash19enable_sm80_to_sm89INS1_16FlashAttnBwdSm80INS1_25CollectiveMainloopBwdSm80ILi2ELi2EN4cute5tupleIJNS5_1CILi128EEES8_NS7_ILi64EEEEEENS_10bfloat16_tEfNS_4arch4Sm80ELb0ELb0ELb1ELb0ELb0ELb0ELb0ELb0ELi2ELi4ELi4ELi4ELb0EEENS1_24CollectiveEpilogueBwdGQAISA_fSD_Li256ELb0ELb0EEENS1_19SingleTileSchedulerILb0ELb0ELb0ELi128EEEEEEEEEvNT_6ParamsE$_ZN4cute3eso3ESOILb0ELb0EJNS_14ComposedLayoutINS_7SwizzleILi3ELi3ELi3EEENS_9MixedBitsILj0ELj432EEENS_6LayoutINS_5tupleIJNS8_IJNS_1CILi2EEESA_SA_EEESA_NS9_ILi8EEEEEENS8_IJNS8_IJNS9_ILi64EEESC_NS9_ILi512EEEEEENS9_ILi8192EEENS9_ILi1024EEEEEEEEEEiEEC2ERKSL_RKi)
        /*19b8c*/ 	.word	0x00000000


	//----- nvinfo : EIATTR_FRAME_SIZE
	.align		4
.L_17570:
        /*19b90*/ 	.byte	0x04, 0x11
        /*19b92*/ 	.short	(.L_17572 - .L_17571)
	.align		4
.L_17571:
        /*19b94*/ 	.word	index@($_ZN7cutlass13device_kernelIN5flash19enable_sm80_to_sm89INS1_16FlashAttnBwdSm80INS1_25CollectiveMainloopBwdSm80ILi2ELi2EN4cute5tupleIJNS5_1CILi128EEES8_NS7_ILi64EEEEEENS_10bfloat16_tEfNS_4arch4Sm80ELb0ELb0ELb1ELb0ELb0ELb0ELb0ELb0ELi2ELi4ELi4ELi4ELb0EEENS1_24CollectiveEpilogueBwdGQAISA_fSD_Li256ELb0ELb0EEENS1_19SingleTileSchedulerILb0ELb0ELb0ELi128EEEEEEEEEvNT_6ParamsE$_ZN4cute3eso3ESOILb0ELb0EJNS_14ComposedLayoutINS_7SwizzleILi3ELi3ELi3EEENS_9MixedBitsILj0ELj432EEENS_6LayoutINS_5tupleIJNS8_IJNS_1CILi2EEESA_SA_EEESA_NS9_ILi8EEEEEENS8_IJNS8_IJNS9_ILi64EEESC_NS9_ILi512EEEEEENS9_ILi8192EEENS9_ILi1024EEEEEEEEEENS_10ViewEngineINS_8smem_ptrIPN7cutlass10bfloat16_tEEEEEEEC2ERKSL_RKSS_)
        /*19b98*/ 	.word	0x00000000


	//----- nvinfo : EIATTR_FRAME_SIZE
	.align		4
.L_17572:
        /*19b9c*/ 	.byte	0x04, 0x11
        /*19b9e*/ 	.short	(.L_17574 - .L_17573)
	.align		4
.L_17573:
        /*19ba0*/ 	.word	index@($_ZN7cutlass13device_kernelIN5flash19enable_sm80_to_sm89INS1_16FlashAttnBwdSm80INS1_25CollectiveMainloopBwdSm80ILi2ELi2EN4cute5tupleIJNS5_1CILi128EEES8_NS7_ILi64EEEEEENS_10bfloat16_tEfNS_4arch4Sm80ELb0ELb0ELb1ELb0ELb0ELb0ELb0ELb0ELi2ELi4ELi4ELi4ELb0EEENS1_24CollectiveEpilogueBwdGQAISA_fSD_Li256ELb0ELb0EEENS1_19SingleTileSchedulerILb0ELb0ELb0ELi128EEEEEEEEEvNT_6ParamsE$_ZN4cute12iter_adaptorIPjNS_8smem_ptrIS1_EEEC2ES1_)
        /*19ba4*/ 	.word	0x00000000


	//----- nvinfo : EIATTR_FRAME_SIZE
	.align		4
.L_17574:
        /*19ba8*/ 	.byte	0x04, 0x11
        /*19baa*/ 	.short	(.L_17576 - .L_17575)
	.align		4
.L_17575:
        /*19bac*/ 	.word	index@($_ZN7cutlass13device_kernelIN5flash19enable_sm80_to_sm89INS1_16FlashAttnBwdSm80INS1_25CollectiveMainloopBwdSm80ILi2ELi2EN4cute5tupleIJNS5_1CILi128EEES8_NS7_ILi64EEEEEENS_10bfloat16_tEfNS_4arch4Sm80ELb0ELb0ELb1ELb0ELb0ELb0ELb0ELb0ELi2ELi4ELi4ELi4ELb0EEENS1_24CollectiveEpilogueBwdGQAISA_fSD_Li256ELb0ELb0EEENS1_19SingleTileSchedulerILb0ELb0ELb0ELi128EEEEEEEEEvNT_6ParamsE$_ZN4cute12iter_adaptorIPfNS_8smem_ptrIS1_EEEC2ES1_)
        /*19bb0*/ 	.word	0x00000000


	//----- nvinfo : EIATTR_FRAME_SIZE
	.align		4
.L_17576:
        /*19bb4*/ 	.byte	0x04, 0x11
        /*19bb6*/ 	.short	(.L_17578 - .L_17577)
	.align		4
.L_17577:
        /*19bb8*/ 	.word	index@($_ZN7cutlass13device_kernelIN5flash19enable_sm80_to_sm89INS1_16FlashAttnBwdSm80INS1_25CollectiveMainloopBwdSm80ILi2ELi2EN4cute5tupleIJNS5_1CILi128EEES8_NS7_ILi64EEEEEENS_10bfloat16_tEfNS_4arch4Sm80ELb0ELb0ELb1ELb0ELb0ELb0ELb0ELb0ELi2ELi4ELi4ELi4ELb0EEENS1_24CollectiveEpilogueBwdGQAISA_fSD_Li256ELb0ELb0EEENS1_19SingleTileSchedulerILb0ELb0ELb0ELi128EEEEEEEEEvNT_6ParamsE$_ZN4cute12iter_adaptorIPfNS_8gmem_ptrIS1_EEEC2ES1_)
        /*19bbc*/ 	.word	0x00000000


	//----- nvinfo : EIATTR_FRAME_SIZE
	.align		4
.L_17578:
        /*19bc0*/ 	.byte	0x04, 0x11
        /*19bc2*/ 	.short	(.L_17580 - .L_17579)
	.align		4
.L_17579:
        /*19bc4*/ 	.word	index@($_ZN7cutlass13device_kernelIN5flash19enable_sm80_to_sm89INS1_16FlashAttnBwdSm80INS1_25CollectiveMainloopBwdSm80ILi2ELi2EN4cute5tupleIJNS5_1CILi128EEES8_NS7_ILi64EEEEEENS_10bfloat16_tEfNS_4arch4Sm80ELb0ELb0ELb1ELb0ELb0ELb0ELb0ELb0ELi2ELi4ELi4ELi4ELb0EEENS1_24CollectiveEpilogueBwdGQAISA_fSD_Li256ELb0ELb0EEENS1_19SingleTileSchedulerILb0ELb0ELb0ELi128EEEEEEEEEvNT_6ParamsE$_ZN4cute12iter_adaptorIPN7cutlass9uint128_tENS_8smem_ptrIS3_EEEC2ES3_)
        /*19bc8*/ 	.word	0x00000000


	//----- nvinfo : EIATTR_FRAME_SIZE
	.align		4
.L_17580:
        /*19bcc*/ 	.byte	0x04, 0x11
        /*19bce*/ 	.short	(.L_17582 - .L_17581)
	.align		4
.L_17581:
        /*19bd0*/ 	.word	index@($_ZN7cutlass13device_kernelIN5flash19enable_sm80_to_sm89INS1_16FlashAttnBwdSm80INS1_25CollectiveMainloopBwdSm80ILi2ELi2EN4cute5tupleIJNS5_1CILi128EEES8_NS7_ILi64EEEEEENS_10bfloat16_tEfNS_4arch4Sm80ELb0ELb0ELb1ELb0ELb0ELb0ELb0ELb0ELi2ELi4ELi4ELi4ELb0EEENS1_24CollectiveEpilogueBwdGQAISA_fSD_Li256ELb0ELb0EEENS1_19SingleTileSchedulerILb0ELb0ELb0ELi128EEEEEEEEEvNT_6ParamsE$_ZN4cute12iter_adaptorIPN7cutlass10bfloat16_tENS_8smem_ptrIS3_EEEC2ES3_)
        /*19bd4*/ 	.word	0x00000000


	//----- nvinfo : EIATTR_FRAME_SIZE
	.align		4
.L_17582:
        /*19bd8*/ 	.byte	0x04, 0x11
        /*19bda*/ 	.short	(.L_17584 - .L_17583)
	.align		4
.L_17583:
        /*19bdc*/ 	.word	index@($_ZN7cutlass13device_kernelIN5flash19enable_sm80_to_sm89INS1_16FlashAttnBwdSm80INS1_25CollectiveMainloopBwdSm80ILi2ELi2EN4cute5tupleIJNS5_1CILi128EEES8_NS7_ILi64EEEEEENS_10bfloat16_tEfNS_4arch4Sm80ELb0ELb0ELb1ELb0ELb0ELb0ELb0ELb0ELi2ELi4ELi4ELi4ELb0EEENS1_24CollectiveEpilogueBwdGQAISA_fSD_Li256ELb0ELb0EEENS1_19SingleTileSchedulerILb0ELb0ELb0ELi128EEEEEEEEEvNT_6ParamsE$_ZN4cute12iter_adaptorIPKfNS_8gmem_ptrIS2_EEEC2ES2_)
        /*19be0*/ 	.word	0x00000000


	//----- nvinfo : EIATTR_FRAME_SIZE
	.align		4
.L_17584:
        /*19be4*/ 	.byte	0x04, 0x11
        /*19be6*/ 	.short	(.L_17586 - .L_17585)
	.align		4
.L_17585:
        /*19be8*/ 	.word	index@($_ZN7cutlass13device_kernelIN5flash19enable_sm80_to_sm89INS1_16FlashAttnBwdSm80INS1_25CollectiveMainloopBwdSm80ILi2ELi2EN4cute5tupleIJNS5_1CILi128EEES8_NS7_ILi64EEEEEENS_10bfloat16_tEfNS_4arch4Sm80ELb0ELb0ELb1ELb0ELb0ELb0ELb0ELb0ELi2ELi4ELi4ELi4ELb0EEENS1_24CollectiveEpilogueBwdGQAISA_fSD_Li256ELb0ELb0EEENS1_19SingleTileSchedulerILb0ELb0ELb0ELi128EEEEEEEEEvNT_6ParamsE$_ZN4cute12iter_adaptorIPKN7cutlass9uint128_tENS_8gmem_ptrIS4_EEEC2ES4_)
        /*19bec*/ 	.word	0x00000000


	//----- nvinfo : EIATTR_FRAME_SIZE
	.align		4
.L_17586:
        /*19bf0*/ 	.byte	0x04, 0x11
        /*19bf2*/ 	.short	(.L_17588 - .L_17587)
	.align		4
.L_17587:
        /*19bf4*/ 	.word	index@($_ZN7cutlass13device_kernelIN5flash19enable_sm80_to_sm89INS1_16FlashAttnBwdSm80INS1_25CollectiveMainloopBwdSm80ILi2ELi2EN4cute5tupleIJNS5_1CILi128EEES8_NS7_ILi64EEEEEENS_10bfloat16_tEfNS_4arch4Sm80ELb0ELb0ELb1ELb0ELb0ELb0ELb0ELb0ELi2ELi4ELi4ELi4ELb0EEENS1_24CollectiveEpilogueBwdGQAISA_fSD_Li256ELb0ELb0EEENS1_19SingleTileSchedulerILb0ELb0ELb0ELi128EEEEEEEEEvNT_6ParamsE$_ZN4cute12iter_adaptorIPKN7cutlass10bfloat16_tENS_8gmem_ptrIS4_EEEC2ES4_)
        /*19bf8*/ 	.word	0x00000000


	//----- nvinfo : EIATTR_FRAME_SIZE
	.align		4
.L_17588:
        /*19bfc*/ 	.byte	0x04, 0x11
        /*19bfe*/ 	.short	(.L_17590 - .L_17589)
	.align		4
.L_17589:
        /*19c00*/ 	.word	index@(_ZN7cutlass13device_kernelIN5flash19enable_sm80_to_sm89INS1_16FlashAttnBwdSm80INS1_25CollectiveMainloopBwdSm80ILi2ELi2EN4cute5tupleIJNS5_1CILi128EEES8_NS7_ILi64EEEEEENS_10bfloat16_tEfNS_4arch4Sm80ELb0ELb0ELb1ELb0ELb0ELb0ELb0ELb0ELi2ELi4ELi4ELi4ELb0EEENS1_24CollectiveEpilogueBwdGQAISA_fSD_Li256ELb0ELb0EEENS1_19SingleTileSchedulerILb0ELb0ELb0ELi128EEEEEEEEEvNT_6ParamsE)
        /*19c04*/ 	.word	0x000016e0


	//----- nvinfo : EIATTR_REGCOUNT
	.align		4
.L_17590:
        /*19c08*/ 	.byte	0x04, 0x2f
        /*19c0a*/ 	.short	(.L_17592 - .L_17591)
	.align		4
.L_17591:
        /*19c0c*/ 	.word	index@(_ZN7cutlass13device_kernelIN5flash19enable_sm80_to_sm89INS1_16FlashAttnBwdSm80INS1_25CollectiveMainloopBwdSm80ILi2ELi2EN4cute5tupleIJNS5_1CILi128EEES8_NS7_ILi64EEEEEENS_10bfloat16_tEfNS_4arch4Sm80ELb0ELb0ELb1ELb0ELb1ELb0ELb0ELb0ELi2ELi4ELi4ELi4ELb0EEENS1_21CollectiveEpilogueBwdISA_SB_SD_Li256ELb0ELb0ELi2EEENS1_19SingleTileSchedulerILb0ELb0ELb0ELi128EEEEEEEEEvNT_6ParamsE)
        /*19c10*/ 	.word	0x0000007f


	//----- nvinfo : EIATTR_FRAME_SIZE
	.align		4
.L_17592:
        /*19c14*/ 	.byte	0x04, 0x11
        /*19c16*/ 	.short	(.L_17594 - .L_17593)
	.align		4
.L_17593:
        /*19c18*/ 	.word	index@($_ZN7cutlass13device_kernelIN5flash19enable_sm80_to_sm89INS1_16FlashAttnBwdSm80INS1_25CollectiveMainloopBwdSm80ILi2ELi2EN4cute5tupleIJNS5_1CILi128EEES8_NS7_ILi64EEEEEENS_10bfloat16_tEfNS_4arch4Sm80ELb0ELb0ELb1ELb0ELb1ELb0ELb0ELb0ELi2ELi4ELi4ELi4ELb0EEENS1_21CollectiveEpilogueBwdISA_SB_SD_Li256ELb0ELb0ELi2EEENS1_19SingleTileSchedulerILb0ELb0ELb0ELi128EEEEEEEEEvNT_6ParamsE$exp2f)
        /*19c1c*/ 	.word	0x00000000


	//----- nvinfo : EIATTR_FRAME_SIZE
	.align		4
.L_17594:
        /*19c20*/ 	.byte	0x04, 0x11
        /*19c22*/ 	.short	(.L_17596 - .L_17595)
	.align		4
.L_17595:
        /*19c24*/ 	.word	index@($_ZN7cutlass13device_kernelIN5flash19enable_sm80_to_sm89INS1_16FlashAttnBwdSm80INS1_25CollectiveMainloopBwdSm80ILi2ELi2EN4cute5tupleIJNS5_1CILi128EEES8_NS7_ILi64EEEEEENS_10bfloat16_tEfNS_4arch4Sm80ELb0ELb0ELb1ELb0ELb1ELb0ELb0ELb0ELi2ELi4ELi4ELi4ELb0EEENS1_21CollectiveEpilogueBwdISA_SB_SD_Li256ELb0ELb0ELi2EEENS1_19SingleTileSchedulerILb0ELb0ELb0ELi128EEEEEEEEEvNT_6ParamsE$__fAtomicAdd)
        /*19c28*/ 	.word	0x00000000


	//----- nvinfo : EIATTR_FRAME_SIZE
	.align		4
.L_17596:
        /*19c2c*/ 	.byte	0x04, 0x11
        /*19c2e*/ 	.short	(.L_17598 - .L_17597)
	.align		4
.L_17597:
        /*19c30*/ 	.word	index@($_ZN7cutlass13device_kernelIN5flash19enable_sm80_to_sm89INS1_16FlashAttnBwdSm80INS1_25CollectiveMainloopBwdSm80ILi2ELi2EN4cute5tupleIJNS5_1CILi128EEES8_NS7_ILi64EEEEEENS_10bfloat16_tEfNS_4arch4Sm80ELb0ELb0ELb1ELb0ELb1ELb0ELb0ELb0ELi2ELi4ELi4ELi4ELb0EEENS1_21CollectiveEpilogueBwdISA_SB_SD_Li256ELb0ELb0ELi2EEENS1_19SingleTileSchedulerILb0ELb0ELb0ELi128EEEEEEEEEvNT_6ParamsE$_ZZZN5flash25CollectiveMainloopBwdSm80ILi2ELi2EN4cute5tupleIJNS1_1CILi128EEES4_NS3_ILi64EEEEEEN7cutlass10bfloat16_tEfNS7_4arch4Sm80ELb0ELb0ELb1ELb0ELb1ELb0ELb0ELb0ELi2ELi4ELi4ELi4ELb0EE3mmaINS_16FlashAttnBwdSm80ISB_NS_21CollectiveEpilogueBwdIS6_S8_SA_Li256ELb0ELb0ELi2EEENS_19SingleTileSchedulerILb0ELb0ELb0ELi128EEEE13SharedStorageENS1_6TensorINS1_11ArrayEngineIfLm32EEENS1_6LayoutINS2_IJNS2_IJNS3_ILi2EEESO_EEESO_NS3_ILi4EEEEEENS2_IJNS2_IJNS3_ILi1EEESO_EEESQ_NS3_ILi8EEEEEEEEEEEEbRKNSB_6ParamsERT0_S12_iNS2_IJiiiEEERT_ENKUliT_E_clIZSC_ISJ_SX_EbS10_S12_S12_iS13_S15_EUlRS16_iE_EEDaiS16_ENKUlvE1_clEv)
        /*19c34*/ 	.word	0x00000000


	//----- nvinfo : EIATTR_FRAME_SIZE
	.align		4
.L_17598:
        /*19c38*/ 	.byte	0x04, 0x11
        /*19c3a*/ 	.short	(.L_17600 - .L_17599)
	.align		4
.L_17599:
        /*19c3c*/ 	.word	index@($_ZN7cutlass13device_kernelIN5flash19enable_sm80_to_sm89INS1_16FlashAttnBwdSm80INS1_25CollectiveMainloopBwdSm80ILi2ELi2EN4cute5tupleIJNS5_1CILi128EEES8_NS7_ILi64EEEEEENS_10bfloat16_tEfNS_4arch4Sm80ELb0ELb0ELb1ELb0ELb1ELb0ELb0ELb0ELi2ELi4ELi4ELi4ELb0EEENS1_21CollectiveEpilogueBwdISA_SB_SD_Li256ELb0ELb0ELi2EEENS1_19SingleTileSchedulerILb0ELb0ELb0ELi128EEEEEEEEEvNT_6ParamsE$_ZZZN5flash25CollectiveMainloopBwdSm80ILi2ELi2EN4cute5tupleIJNS1_1CILi128EEES4_NS3_ILi64EEEEEEN7cutlass10bfloat16_tEfNS7_4arch4Sm80ELb0ELb0ELb1ELb0ELb1ELb0ELb0ELb0ELi2ELi4ELi4ELi4ELb0EE3mmaINS_16FlashAttnBwdSm80ISB_NS_21CollectiveEpilogueBwdIS6_S8_SA_Li256ELb0ELb0ELi2EEENS_19SingleTileSchedulerILb0ELb0ELb0ELi128EEEE13SharedStorageENS1_6TensorINS1_11ArrayEngineIfLm32EEENS1_6LayoutINS2_IJNS2_IJNS3_ILi2EEESO_EEESO_NS3_ILi4EEEEEENS2_IJNS2_IJNS3_ILi1EEESO_EEESQ_NS3_ILi8EEEEEEEEEEEEbRKNSB_6ParamsERT0_S12_iNS2_IJiiiEEERT_ENKUliT_E_clIZSC_ISJ_SX_EbS10_S12_S12_iS13_S15_EUlRS16_iE_EEDaiS16_ENKUlvE0_clEv)
        /*19c40*/ 	.word	0x00000000


	//----- nvinfo : EIATTR_FRAME_SIZE
	.align		4
.L_17600:
        /*19c44*/ 	.byte	0x04, 0x11
        /*19c46*/ 	.short	(.L_17602 - .L_17601)
	.align		4
.L_17601:
        /*19c48*/ 	.word	index@($_ZN7cutlass13device_kernelIN5flash19enable_sm80_to_sm89INS1_16FlashAttnBwdSm80INS1_25CollectiveMainloopBwdSm80ILi2ELi2EN4cute5tupleIJNS5_1CILi128EEES8_NS7_ILi64EEEEEENS_10bfloat16_tEfNS_4arch4Sm80ELb0ELb0ELb1ELb0ELb1ELb0ELb0ELb0ELi2ELi4ELi4ELi4ELb0EEENS1_21CollectiveEpilogueBwdISA_SB_SD_Li256ELb0ELb0ELi2EEENS1_19SingleTileSchedulerILb0ELb0ELb0ELi128EEEEEEEEEvNT_6ParamsE$_ZZZN5flash25CollectiveMainloopBwdSm80ILi2ELi2EN4cute5tupleIJNS1_1CILi128EEES4_NS3_ILi64EEEEEEN7cutlass10bfloat16_tEfNS7_4arch4Sm80ELb0ELb0ELb1ELb0ELb1ELb0ELb0ELb0ELi2ELi4ELi4ELi4ELb0EE3mmaINS_16FlashAttnBwdSm80ISB_NS_21CollectiveEpilogueBwdIS6_S8_SA_Li256ELb0ELb0ELi2EEENS_19SingleTileSchedulerILb0ELb0ELb0ELi128EEEE13SharedStorageENS1_6TensorINS1_11ArrayEngineIfLm32EEENS1_6LayoutINS2_IJNS2_IJNS3_ILi2EEESO_EEESO_NS3_ILi4EEEEEENS2_IJNS2_IJNS3_ILi1EEESO_EEESQ_NS3_ILi8EEEEEEEEEEEEbRKNSB_6ParamsERT0_S12_iNS2_IJiiiEEERT_ENKUliT_E_clIZSC_ISJ_SX_EbS10_S12_S12_iS13_S15_EUlRS16_iE_EEDaiS16_ENKUlT_E_clIZSC_ISJ_SX_EbS10_S12_S12_iS13_S15_EUlvE0_EEDaS1B_)
        /*19c4c*/ 	.word	0x00000000


	//----- nvinfo : EIATTR_FRAME_SIZE
	.align		4
.L_17602:
        /*19c50*/ 	.byte	0x04, 0x11
        /*19c52*/ 	.short	(.L_17604 - .L_17603)
	.align		4
.L_17603:
        /*19c54*/ 	.word	index@($_ZN7cutlass13device_kernelIN5flash19enable_sm80_to_sm89INS1_16FlashAttnBwdSm80INS1_25CollectiveMainloopBwdSm80ILi2ELi2EN4cute5tupleIJNS5_1CILi128EEES8_NS7_ILi64EEEEEENS_10bfloat16_tEfNS_4arch4Sm80ELb0ELb0ELb1ELb0ELb1ELb0ELb0ELb0ELi2ELi4ELi4ELi4ELb0EEENS1_21CollectiveEpilogueBwdISA_SB_SD_Li256ELb0ELb0ELi2EEENS1_19SingleTileSchedulerILb0ELb0ELb0ELi128EEEEEEEEEvNT_6ParamsE$_ZZN5flash25CollectiveMainloopBwdSm80ILi2ELi2EN4cute5tupleIJNS1_1CILi128EEES4_NS3_ILi64EEEEEEN7cutlass10bfloat16_tEfNS7_4arch4Sm80ELb0ELb0ELb1ELb0ELb1ELb0ELb0ELb0ELi2ELi4ELi4ELi4ELb0EE3mmaINS_16FlashAttnBwdSm80ISB_NS_21CollectiveEpilogueBwdIS6_S8_SA_Li256ELb0ELb0ELi2EEENS_19SingleTileSchedulerILb0ELb0ELb0ELi128EEEE13SharedStorageENS1_6TensorINS1_11ArrayEngineIfLm32EEENS1_6LayoutINS2_IJNS2_IJNS3_ILi2EEESO_EEESO_NS3_ILi4EEEEEENS2_IJNS2_IJNS3_ILi1EEESO_EEESQ_NS3_ILi8EEEEEEEEEEEEbRKNSB_6ParamsERT0_S12_iNS2_IJiiiEEERT_ENKUlvE_clEv)
        /*19c58*/ 	.word	0x00000000


	//----- nvinfo : EIATTR_FRAME_SIZE
	.align		4
.L_17604:
        /*19c5c*/ 	.byte	0x04, 0x11
        /*19c5e*/ 	.short	(.L_17606 - .L_17605)
	.align		4
.L_17605:
        /*19c60*/ 	.word	index@($_ZN7cutlass13device_kernelIN5flash19enable_sm80_to_sm89INS1_16FlashAttnBwdSm80INS1_25CollectiveMainloopBwdSm80ILi2ELi2EN4cute5tupleIJNS5_1CILi128EEES8_NS7_ILi64EEEEEENS_10bfloat16_tEfNS_4arch4Sm80ELb0ELb0ELb1ELb0ELb1ELb0ELb0ELb0ELi2ELi4ELi4ELi4ELb0EEENS1_21CollectiveEpilogueBwdISA_SB_SD_Li256ELb0ELb0ELi2EEENS1_19SingleTileSchedulerILb0ELb0ELb0ELi128EEEEEEEEEvNT_6ParamsE$_ZZN5flash25CollectiveMainloopBwdSm80ILi2ELi2EN4cute5tupleIJNS1_1CILi128EEES4_NS3_ILi64EEEEEEN7cutlass10bfloat16_tEfNS7_4arch4Sm80ELb0ELb0ELb1ELb0ELb1ELb0ELb0ELb0ELi2ELi4ELi4ELi4ELb0EE3mmaINS_16FlashAttnBwdSm80ISB_NS_21CollectiveEpilogueBwdIS6_S8_SA_Li256ELb0ELb0ELi2EEENS_19SingleTileSchedulerILb0ELb0ELb0ELi128EEEE13SharedStorageENS1_6TensorINS1_11ArrayEngineIfLm32EEENS1_6LayoutINS2_IJNS2_IJNS3_ILi2EEESO_EEESO_NS3_ILi4EEEEEENS2_IJNS2_IJNS3_ILi1EEESO_EEESQ_NS3_ILi8EEEEEEEEEEEEbRKNSB_6ParamsERT0_S12_iNS2_IJiiiEEERT_ENKUlvE0_clEv)
        /*19c64*/ 	.word	0x00000000


	//----- nvinfo : EIATTR_FRAME_SIZE
	.align		4
.L_17606:
        /*19c68*/ 	.byte	0x04, 0x11
        /*19c6a*/ 	.short	(.L_17608 - .L_17607)
	.align		4
.L_17607:
        /*19c6c*/ 	.word	index@($_ZN7cutlass13device_kernelIN5flash19enable_sm80_to_sm89INS1_16FlashAttnBwdSm80INS1_25CollectiveMainloopBwdSm80ILi2ELi2EN4cute5tupleIJNS5_1CILi128EEES8_NS7_ILi64EEEEEENS_10bfloat16_tEfNS_4arch4Sm80ELb0ELb0ELb1ELb0ELb1ELb0ELb0ELb0ELi2ELi4ELi4ELi4ELb0EEENS1_21CollectiveEpilogueBwdISA_SB_SD_Li256ELb0ELb0ELi2EEENS1_19SingleTileSchedulerILb0ELb0ELb0ELi128EEEEEEEEEvNT_6ParamsE$_ZZN5flash25CollectiveMainloopBwdSm80ILi2ELi2EN4cute5tupleIJNS1_1CILi128EEES4_NS3_ILi64EEEEEEN7cutlass10bfloat16_tEfNS7_4arch4Sm80ELb0ELb0ELb1ELb0ELb1ELb0ELb0ELb0ELi2ELi4ELi4ELi4ELb0EE3mmaINS_16FlashAttnBwdSm80ISB_NS_21CollectiveEpilogueBwdIS6_S8_SA_Li256ELb0ELb0ELi2EEENS_19SingleTileSchedulerILb0ELb0ELb0ELi128EEEE13SharedStorageENS1_6TensorINS1_11ArrayEngineIfLm32EEENS1_6LayoutINS2_IJNS2_IJNS3_ILi2EEESO_EEESO_NS3_ILi4EEEEEENS2_IJNS2_IJNS3_ILi1EEESO_EEESQ_NS3_ILi8EEEEEEEEEEEEbRKNSB_6ParamsERT0_S12_iNS2_IJiiiEEERT_ENKUliiE_clEii)
        /*19c70*/ 	.word	0x00000000


	//----- nvinfo : EIATTR_FRAME_SIZE
	.align		4
.L_17608:
        /*19c74*/ 	.byte	0x04, 0x11
        /*19c76*/ 	.short	(.L_17610 - .L_17609)
	.align		4
.L_17609:
        /*19c78*/ 	.word	index@($_ZN7cutlass13device_kernelIN5flash19enable_sm80_to_sm89INS1_16FlashAttnBwdSm80INS1_25CollectiveMainloopBwdSm80ILi2ELi2EN4cute5tupleIJNS5_1CILi128EEES8_NS7_ILi64EEEEEENS_10bfloat16_tEfNS_4arch4Sm80ELb0ELb0ELb1ELb0ELb1ELb0ELb0ELb0ELi2ELi4ELi4ELi4ELb0EEENS1_21CollectiveEpilogueBwdISA_SB_SD_Li256ELb0ELb0ELi2EEENS1_19SingleTileSchedulerILb0ELb0ELb0ELi128EEEEEEEEEvNT_6ParamsE$_ZZN5flash25CollectiveMainloopBwdSm80ILi2ELi2EN4cute5tupleIJNS1_1CILi128EEES4_NS3_ILi64EEEEEEN7cutlass10bfloat16_tEfNS7_4arch4Sm80ELb0ELb0ELb1ELb0ELb1ELb0ELb0ELb0ELi2ELi4ELi4ELi4ELb0EE3mmaINS_16FlashAttnBwdSm80ISB_NS_21CollectiveEpilogueBwdIS6_S8_SA_Li256ELb0ELb0ELi2EEENS_19SingleTileSchedulerILb0ELb0ELb0ELi128EEEE13SharedStorageENS1_6TensorINS1_11ArrayEngineIfLm32EEENS1_6LayoutINS2_IJNS2_IJNS3_ILi2EEESO_EEESO_NS3_ILi4EEEEEENS2_IJNS2_IJNS3_ILi1EEESO_EEESQ_NS3_ILi8EEEEEEEEEEEEbRKNSB_6ParamsERT0_S12_iNS2_IJiiiEEERT_ENKUliiE0_clEii)
        /*19c7c*/ 	.word	0x00000000


	//----- nvinfo : EIATTR_FRAME_SIZE
	.align		4
.L_17610:
        /*19c80*/ 	.byte	0x04, 0x11
        /*19c82*/ 	.short	(.L_17612 - .L_17611)
	.align		4
.L_17611:
        /*19c84*/ 	.word	index@($_ZN7cutlass13device_kernelIN5flash19enable_sm80_to_sm89INS1_16FlashAttnBwdSm80INS1_25CollectiveMainloopBwdSm80ILi2ELi2EN4cute5tupleIJNS5_1CILi128EEES8_NS7_ILi64EEEEEENS_10bfloat16_tEfNS_4arch4Sm80ELb0ELb0ELb1ELb0ELb1ELb0ELb0ELb0ELi2ELi4ELi4ELi4ELb0EEENS1_21CollectiveEpilogueBwdISA_SB_SD_Li256ELb0ELb0ELi2EEENS1_19SingleTileSchedulerILb0ELb0ELb0ELi128EEEEEEEEEvNT_6ParamsE$_ZZN5flash25CollectiveMainloopBwdSm80ILi2ELi2EN4cute5tupleIJNS1_1CILi128EEES4_NS3_ILi64EEEEEEN7cutlass10bfloat16_tEfNS7_4arch4Sm80ELb0ELb0ELb1ELb0ELb1ELb0ELb0ELb0ELi2ELi4ELi4ELi4ELb0EE3mmaINS_16FlashAttnBwdSm80ISB_NS_21CollectiveEpilogueBwdIS6_S8_SA_Li256ELb0ELb0ELi2EEENS_19SingleTileSchedulerILb0ELb0ELb0ELi128EEEE13SharedStorageENS1_6TensorINS1_11ArrayEngineIfLm32EEENS1_6LayoutINS2_IJNS2_IJNS3_ILi2EEESO_EEESO_NS3_ILi4EEEEEENS2_IJNS2_IJNS3_ILi1EEESO_EEESQ_NS3_ILi8EEEEEEEEEEEEbRKNSB_6ParamsERT0_S12_iNS2_IJiiiEEERT_ENKUliT_E_clIZSC_ISJ_SX_EbS10_S12_S12_iS13_S15_EUlRS16_iE_EEDaiS16_)
        /*19c88*/ 	.word	0x00000000


	//----- nvinfo : EIATTR_FRAME_SIZE
	.align		4
.L_17612:
        /*19c8c*/ 	.byte	0x04, 0x11
        /*19c8e*/ 	.short	(.L_17614 - .L_17613)
	.align		4
.L_17613:
        /*19c90*/ 	.word	index@($_ZN7cutlass13device_kernelIN5flash19enable_sm80_to_sm89INS1_16FlashAttnBwdSm80INS1_25CollectiveMainloopBwdSm80ILi2ELi2EN4cute5tupleIJNS5_1CILi128EEES8_NS7_ILi64EEEEEENS_10bfloat16_tEfNS_4arch4Sm80ELb0ELb0ELb1ELb0ELb1ELb0ELb0ELb0ELi2ELi4ELi4ELi4ELb0EEENS1_21CollectiveEpilogueBwdISA_SB_SD_Li256ELb0ELb0ELi2EEENS1_19SingleTileSchedulerILb0ELb0ELb0ELi128EEEEEEEEEvNT_6ParamsE$_ZZN5flash25CollectiveMainloopBwdSm80ILi2ELi2EN4cute5tupleIJNS1_1CILi128EEES4_NS3_ILi64EEEEEEN7cutlass10bfloat16_tEfNS7_4arch4Sm80ELb0ELb0ELb1ELb0ELb1ELb0ELb0ELb0ELi2ELi4ELi4ELi4ELb0EE3mmaINS_16FlashAttnBwdSm80ISB_NS_21CollectiveEpilogueBwdIS6_S8_SA_Li256ELb0ELb0ELi2EEENS_19SingleTileSchedulerILb0ELb0ELb0ELi128EEEE13SharedStorageENS1_6TensorINS1_11ArrayEngineIfLm32EEENS1_6LayoutINS2_IJNS2_IJNS3_ILi2EEESO_EEESO_NS3_ILi4EEEEEENS2_IJNS2_IJNS3_ILi1EEESO_EEESQ_NS3_ILi8EEEEEEEEEEEEbRKNSB_6ParamsERT0_S12_iNS2_IJiiiEEERT_ENKUlRT_iE_clINSK_INSL_IfLm64EEENSN_INS2_IJSP_SO_SU_EEESV_EEEEEEDaS17_i)
        /*19c94*/ 	.word	0x00000000


	//----- nvinfo : EIATTR_FRAME_SIZE
	.align		4
.L_17614:
        /*19c98*/ 	.byte	0x04, 0x11
        /*19c9a*/ 	.short	(.L_17616 - .L_17615)
	.align		4
.L_17615:
        /*19c9c*/ 	.word	index@($_ZN7cutlass13device_kernelIN5flash19enable_sm80_to_sm89INS1_16FlashAttnBwdSm80INS1_25CollectiveMainloopBwdSm80ILi2ELi2EN4cute5tupleIJNS5_1CILi128EEES8_NS7_ILi64EEEEEENS_10bfloat16_tEfNS_4arch4Sm80ELb0ELb0ELb1ELb0ELb1ELb0ELb0ELb0ELi2ELi4ELi4ELi4ELb0EEENS1_21CollectiveEpilogueBwdISA_SB_SD_Li256ELb0ELb0ELi2EEENS1_19SingleTileSchedulerILb0ELb0ELb0ELi128EEEEEEEEEvNT_6ParamsE$_ZZN4cuteplIJiiEJiiEEEDaRKNS_15ArithmeticTupleIJDpT_EEERKNS1_IJDpT0_EEEENKUlDpRKT_E_clIJiiEEEDaSF_)
        /*19ca0*/ 	.word	0x00000000


	//----- nvinfo : EIATTR_FRAME_SIZE
	.align		4
.L_17616:
        /*19ca4*/ 	.byte	0x04, 0x11
        /*19ca6*/ 	.short	(.L_17618 - .L_17617)
	.align		4
.L_17617:
        /*19ca8*/ 	.word	index@($_ZN7cutlass13device_kernelIN5flash19enable_sm80_to_sm89INS1_16FlashAttnBwdSm80INS1_25CollectiveMainloopBwdSm80ILi2ELi2EN4cute5tupleIJNS5_1CILi128EEES8_NS7_ILi64EEEEEENS_10bfloat16_tEfNS_4arch4Sm80ELb0ELb0ELb1ELb0ELb1ELb0ELb0ELb0ELi2ELi4ELi4ELi4ELb0EEENS1_21CollectiveEpilogueBwdISA_SB_SD_Li256ELb0ELb0ELi2EEENS1_19SingleTileSchedulerILb0ELb0ELb0ELi128EEEEEEEEEvNT_6ParamsE$_ZZN4cuteplIJiiEJNS_1CILi0EEES2_EEEDaRKNS_15ArithmeticTupleIJDpT_EEERKNS3_IJDpT0_EEEENKUlDpRKT_E_clIJiiEEEDaSH_)
        /*19cac*/ 	.word	0x00000000


	//----- nvinfo : EIATTR_FRAME_SIZE
	.align		4
.L_17618:
        /*19cb0*/ 	.byte	0x04, 0x11
        /*19cb2*/ 	.short	(.L_17620 - .L_17619)
	.align		4
.L_17619:
        /*19cb4*/ 	.word	index@($_ZN7cutlass13device_kernelIN5flash19enable_sm80_to_sm89INS1_16FlashAttnBwdSm80INS1_25CollectiveMainloopBwdSm80ILi2ELi2EN4cute5tupleIJNS5_1CILi128EEES8_NS7_ILi64EEEEEENS_10bfloat16_tEfNS_4arch4Sm80ELb0ELb0ELb1ELb0ELb1ELb0ELb0ELb0ELi2ELi4ELi4ELi4ELb0EEENS1_21CollectiveEpilogueBwdISA_SB_SD_Li256ELb0ELb0ELi2EEENS1_19SingleTileSchedulerILb0ELb0ELb0ELi128EEEEEEEEEvNT_6ParamsE$_ZZN4cuteplIJiEJNS_1CILi0EEEiEEEDaRKNS_15ArithmeticTupleIJDpT_EEERKNS3_IJDpT0_EEEENKUlDpRKT_E_clIJiiEEEDaSH_)
        /*19cb8*/ 	.word	0x00000000


	//----- nvinfo : EIATTR_FRAME_SIZE
	.align		4
.L_17620:
        /*19cbc*/ 	.byte	0x04, 0x11
        /*19cbe*/ 	.short	(.L_17622 - .L_17621)
	.align		4
.L_17621:
        /*19cc0*/ 	.word	index@($_ZN7cutlass13device_kernelIN5flash19enable_sm80_to_sm89INS1_16FlashAttnBwdSm80INS1_25CollectiveMainloopBwdSm80ILi2ELi2EN4cute5tupleIJNS5_1CILi128EEES8_NS7_ILi64EEEEEENS_10bfloat16_tEfNS_4arch4Sm80ELb0ELb0ELb1ELb0ELb1ELb0ELb0ELb0ELi2ELi4ELi4ELi4ELb0EEENS1_21CollectiveEpilogueBwdISA_SB_SD_Li256ELb0ELb0ELi2EEENS1_19SingleTileSchedulerILb0ELb0ELb0ELi128EEEEEEEEEvNT_6ParamsE$_ZZN4cuteplIJiEJNS_1CILi0EEEEEEDaRKNS_15ArithmeticTupleIJDpT_EEERKNS3_IJDpT0_EEEENKUlDpRKT_E_clIJiEEEDaSH_)
        /*19cc4*/ 	.word	0x00000000


	//----- nvinfo : EIATTR_FRAME_SIZE
	.align		4
.L_17622:
        /*19cc8*/ 	.byte	0x04, 0x11
        /*19cca*/ 	.short	(.L_17624 - .L_17623)
	.align		4
.L_17623:
        /*19ccc*/ 	.word	index@($_ZN7cutlass13device_kernelIN5flash19enable_sm80_to_sm89INS1_16FlashAttnBwdSm80INS1_25CollectiveMainloopBwdSm80ILi2ELi2EN4cute5tupleIJNS5_1CILi128EEES8_NS7_ILi64EEEEEENS_10bfloat16_tEfNS_4arch4Sm80ELb0ELb0ELb1ELb0ELb1ELb0ELb0ELb0ELi2ELi4ELi4ELi4ELb0EEENS1_21CollectiveEpilogueBwdISA_SB_SD_Li256ELb0ELb0ELi2EEENS1_19SingleTileSchedulerILb0ELb0ELb0ELi128EEEEEEEEEvNT_6ParamsE$_ZZN4cuteplIJNS_1CILi0EEEiEJiEEEDaRKNS_15ArithmeticTupleIJDpT_EEERKNS3_IJDpT0_EEEENKUlDpRKT_E_clIJiiEEEDaSH_)
        /*19cd0*/ 	.word	0x00000000


	//----- nvinfo : EIATTR_FRAME_SIZE
	.align		4
.L_17624:
        /*19cd4*/ 	.byte	0x04, 0x11
        /*19cd6*/ 	.short	(.L_17626 - .L_17625)
	.align		4
.L_17625:
        /*19cd8*/ 	.word	index@($_ZN7cutlass13device_kernelIN5flash19enable_sm80_to_sm89INS1_16FlashAttnBwdSm80INS1_25CollectiveMainloopBwdSm80ILi2ELi2EN4cute5tupleIJNS5_1CILi128EEES8_NS7_ILi64EEEEEENS_10bfloat16_tEfNS_4arch4Sm80ELb0ELb0ELb1ELb0ELb1ELb0ELb0ELb0ELi2ELi4ELi4ELi4ELb0EEENS1_21CollectiveEpilogueBwdISA_SB_SD_Li256ELb0ELb0ELi2EEENS1_19SingleTileSchedulerILb0ELb0ELb0ELi128EEEEEEEEEvNT_6ParamsE$_ZZN4cuteplIJNS_1CILi0EEEiEJS2_iEEEDaRKNS_15ArithmeticTupleIJDpT_EEERKNS3_IJDpT0_EEEENKUlDpRKT_E_clIJS2_iEEEDaSH_)
        /*19cdc*/ 	.word	0x00000000


	//----- nvinfo : EIATTR_FRAME_SIZE
	.align		4
.L_17626:
        /*19ce0*/ 	.byte	0x04, 0x11
        /*19ce2*/ 	.short	(.L_17628 - .L_17627)
	.align		4
.L_17627:
        /*19ce4*/ 	.word	index@($_ZN7cutlass13device_kernelIN5flash19enable_sm80_to_sm89INS1_16FlashAttnBwdSm80INS1_25CollectiveMainloopBwdSm80ILi2ELi2EN4cute5tupleIJNS5_1CILi128EEES8_NS7_ILi64EEEEEENS_10bfloat16_tEfNS_4arch4Sm80ELb0ELb0ELb1ELb0ELb1ELb0ELb0ELb0ELi2ELi4ELi4ELi4ELb0EEENS1_21CollectiveEpilogueBwdISA_SB_SD_Li256ELb0ELb0ELi2EEENS1_19SingleTileSchedulerILb0ELb0ELb0ELi128EEEEEEEEEvNT_6ParamsE$_ZZN4cuteplIJNS_1CILi0EEES2_EJiiEEEDaRKNS_15ArithmeticTupleIJDpT_EEERKNS3_IJDpT0_EEEENKUlDpRKT_E_clIJiiEEEDaSH_)
        /*19ce8*/ 	.word	0x00000000


	//----- nvinfo : EIATTR_FRAME_SIZE
	.align		4
.L_17628:
        /*19cec*/ 	.byte	0x04, 0x11
        /*19cee*/ 	.short	(.L_17630 - .L_17629)
	.align		4
.L_17629:
        /*19cf0*/ 	.word	index@($_ZN7cutlass13device_kernelIN5flash19enable_sm80_to_sm89INS1_16FlashAttnBwdSm80INS1_25CollectiveMainloopBwdSm80ILi2ELi2EN4cute5tupleIJNS5_1CILi128EEES8_NS7_ILi64EEEEEENS_10bfloat16_tEfNS_4arch4Sm80ELb0ELb0ELb1ELb0ELb1ELb0ELb0ELb0ELi2ELi4ELi4ELi4ELb0EEENS1_21CollectiveEpilogueBwdISA_SB_SD_Li256ELb0ELb0ELi2EEENS1_19SingleTileSchedulerILb0ELb0ELb0ELi128EEEEEEEEEvNT_6ParamsE$_ZZN4cuteplIJNS_1CILi0EEES2_EJiS2_EEEDaRKNS_15ArithmeticTupleIJDpT_EEERKNS3_IJDpT0_EEEENKUlDpRKT_E_clIJiS2_EEEDaSH_)
        /*19cf4*/ 	.word	0x00000000


	//----- nvinfo : EIATTR_FRAME_SIZE
	.align		4
.L_17630:
        /*19cf8*/ 	.byte	0x04, 0x11
        /*19cfa*/ 	.short	(.L_17632 - .L_17631)
	.align		4
.L_17631:
        /*19cfc*/ 	.word	index@($_ZN7cutlass13device_kernelIN5flash19enable_sm80_to_sm89INS1_16FlashAttnBwdSm80INS1_25CollectiveMainloopBwdSm80ILi2ELi2EN4cute5tupleIJNS5_1CILi128EEES8_NS7_ILi64EEEEEENS_10bfloat16_tEfNS_4arch4Sm80ELb0ELb0ELb1ELb0ELb1ELb0ELb0ELb0ELi2ELi4ELi4ELi4ELb0EEENS1_21CollectiveEpilogueBwdISA_SB_SD_Li256ELb0ELb0ELi2EEENS1_19SingleTileSchedulerILb0ELb0ELb0ELi128EEEEEEEEEvNT_6ParamsE$_ZZN4cuteplIJNS_1CILi0EEES2_EJiEEEDaRKNS_15ArithmeticTupleIJDpT_EEERKNS3_IJDpT0_EEEENKUlDpRKT_E_clIJiS2_EEEDaSH_)
        /*19d00*/ 	.word	0x00000000


	//----- nvinfo : EIATTR_FRAME_SIZE
	.align		4
.L_17632:
        /*19d04*/ 	.byte	0x04, 0x11
        /*19d06*/ 	.short	(.L_17634 - .L_17633)
	.align		4
.L_17633:
        /*19d08*/ 	.word	index@($_ZN7cutlass13device_kernelIN5flash19enable_sm80_to_sm89INS1_16FlashAttnBwdSm80INS1_25CollectiveMainloopBwdSm80ILi2ELi2EN4cute5tupleIJNS5_1CILi128EEES8_NS7_ILi64EEEEEENS_10bfloat16_tEfNS_4arch4Sm80ELb0ELb0ELb1ELb0ELb1ELb0ELb0ELb0ELi2ELi4ELi4ELi4ELb0EEENS1_21CollectiveEpilogueBwdISA_SB_SD_Li256ELb0ELb0ELi2EEENS1_19SingleTileSchedulerILb0ELb0ELb0ELi128EEEEEEEEEvNT_6ParamsE$_ZZN4cuteplIJNS_1CILi0EEES2_EJS2_iEEEDaRKNS_15ArithmeticTupleIJDpT_EEERKNS3_IJDpT0_EEEENKUlDpRKT_E_clIJS2_iEEEDaSH_)
        /*19d0c*/ 	.word	0x00000000


	//----- nvinfo : EIATTR_FRAME_SIZE
	.align		4
.L_17634:
        /*19d10*/ 	.byte	0x04, 0x11
        /*19d12*/ 	.short	(.L_17636 - .L_17635)
	.align		4
.L_17635:
        /*19d14*/ 	.word	index@($_ZN7cutlass13device_kernelIN5flash19enable_sm80_to_sm89INS1_16FlashAttnBwdSm80INS1_25CollectiveMainloopBwdSm80ILi2ELi2EN4cute5tupleIJNS5_1CILi128EEES8_NS7_ILi64EEEEEENS_10bfloat16_tEfNS_4arch4Sm80ELb0ELb0ELb1ELb0ELb1ELb0ELb0ELb0ELi2ELi4ELi4ELi4ELb0EEENS1_21CollectiveEpilogueBwdISA_SB_SD_Li256ELb0ELb0ELi2EEENS1_19SingleTileSchedulerILb0ELb0ELb0ELi128EEEEEEEEEvNT_6ParamsE$_ZZN4cuteplIJNS_1CILi0EEEEJS2_iEEEDaRKNS_15ArithmeticTupleIJDpT_EEERKNS3_IJDpT0_EEEENKUlDpRKT_E_clIJS2_iEEEDaSH_)
        /*19d18*/ 	.word	0x00000000


	//----- nvinfo : EIATTR_FRAME_SIZE
	.align		4
.L_17636:
        /*19d1c*/ 	.byte	0x04, 0x11
        /*19d1e*/ 	.short	(.L_17638 - .L_17637)
	.align		4
.L_17637:
        /*19d20*/ 	.word	index@($_ZN7cutlass13device_kernelIN5flash19enable_sm80_to_sm89INS1_16FlashAttnBwdSm80INS1_25CollectiveMainloopBwdSm80ILi2ELi2EN4cute5tupleIJNS5_1CILi128EEES8_NS7_ILi64EEEEEENS_10bfloat16_tEfNS_4arch4Sm80ELb0ELb0ELb1ELb0ELb1ELb0ELb0ELb0ELi2ELi4ELi4ELi4ELb0EEENS1_21CollectiveEpilogueBwdISA_SB_SD_Li256ELb0ELb0ELi2EEENS1_19SingleTileSchedulerILb0ELb0ELb0ELi128EEEEEEEEEvNT_6ParamsE$_ZZN4cute9transformINS_5tupleIJiiiNS_1CILi0EEEEEENS1_IJNS2_ILi32EEENS2_ILi4EEENS2_ILi2EEENS2_ILi1EEEEEENS1_IJS8_S8_S8_S8_EEEZNS_7crd2crdIS4_S9_SA_EEDaRKT_RKT0_RKT1_EUlRKT_RKT0_RKT1_E_EEDaSE_SH_SK_OT2_ENKUlDpSN_E_clIJiiiS3_EEEDaSX_)
        /*19d24*/ 	.word	0x00000000


	//----- nvinfo : EIATTR_FRAME_SIZE
	.align		4
.L_17638:
        /*19d28*/ 	.byte	0x04, 0x11
        /*19d2a*/ 	.short	(.L_17640 - .L_17639)
	.align		4
.L_17639:
        /*19d2c*/ 	.word	index@($_ZN7cutlass13device_kernelIN5flash19enable_sm80_to_sm89INS1_16FlashAttnBwdSm80INS1_25CollectiveMainloopBwdSm80ILi2ELi2EN4cute5tupleIJNS5_1CILi128EEES8_NS7_ILi64EEEEEENS_10bfloat16_tEfNS_4arch4Sm80ELb0ELb0ELb1ELb0ELb1ELb0ELb0ELb0ELi2ELi4ELi4ELi4ELb0EEENS1_21CollectiveEpilogueBwdISA_SB_SD_Li256ELb0ELb0ELi2EEENS1_19SingleTileSchedulerILb0ELb0ELb0ELi128EEEEEEEEEvNT_6ParamsE$_ZZN4cute9transformINS_5tupleIJiiNS_1CILi0EEEEEENS1_IJNS1_IJNS2_ILi4EEENS2_ILi8EEEEEES5_NS2_ILi1EEEEEEZNS_7idx2crdIS4_S9_EEDaRKT_RKT0_EUlRKT_RKT0_E_EEDaSD_SG_OT1_ENKUlDpSJ_E_clIJNS1_IJiiEEEiS3_EEEDaSQ_)
        /*19d30*/ 	.word	0x00000000


	//----- nvinfo : EIATTR_FRAME_SIZE
	.align		4
.L_17640:
        /*19d34*/ 	.byte	0x04, 0x11
        /*19d36*/ 	.short	(.L_17642 - .L_17641)
	.align		4
.L_17641:
        /*19d38*/ 	.word	index@($_ZN7cutlass13device_kernelIN5flash19enable_sm80_to_sm89INS1_16FlashAttnBwdSm80INS1_25CollectiveMainloopBwdSm80ILi2ELi2EN4cute5tupleIJNS5_1CILi128EEES8_NS7_ILi64EEEEEENS_10bfloat16_tEfNS_4arch4Sm80ELb0ELb0ELb1ELb0ELb1ELb0ELb0ELb0ELi2ELi4ELi4ELi4ELb0EEENS1_21CollectiveEpilogueBwdISA_SB_SD_Li256ELb0ELb0ELi2EEENS1_19SingleTileSchedulerILb0ELb0ELb0ELi128EEEEEEEEEvNT_6ParamsE$_ZZN4cute9transformINS_5tupleIJiiNS_1CILi0EEEEEENS1_IJNS1_IJNS2_ILi4EEENS2_ILi8EEEEEENS2_ILi2EEENS2_ILi1EEEEEEZNS_7idx2crdIS4_SA_EEDaRKT_RKT0_EUlRKT_RKT0_E_EEDaSE_SH_OT1_ENKUlDpSK_E_clIJNS1_IJiiEEEiS3_EEEDaSR_)
        /*19d3c*/ 	.word	0x00000000


	//----- nvinfo : EIATTR_FRAME_SIZE
	.align		4
.L_17642:
        /*19d40*/ 	.byte	0x04, 0x11
        /*19d42*/ 	.short	(.L_17644 - .L_17643)
	.align		4
.L_17643:
        /*19d44*/ 	.word	index@($_ZN7cutlass13device_kernelIN5flash19enable_sm80_to_sm89INS1_16FlashAttnBwdSm80INS1_25CollectiveMainloopBwdSm80ILi2ELi2EN4cute5tupleIJNS5_1CILi128EEES8_NS7_ILi64EEEEEENS_10bfloat16_tEfNS_4arch4Sm80ELb0ELb0ELb1ELb0ELb1ELb0ELb0ELb0ELi2ELi4ELi4ELi4ELb0EEENS1_21CollectiveEpilogueBwdISA_SB_SD_Li256ELb0ELb0ELi2EEENS1_19SingleTileSchedulerILb0ELb0ELb0ELi128EEEEEEEEEvNT_6ParamsE$_ZZN4cute9transformINS_5tupleIJNS_1CILi32EEENS2_ILi4EEENS2_ILi2EEENS2_ILi1EEEEEENS1_IJS6_S3_NS2_ILi128EEENS2_ILi0EEEEEEZNS_7idx2crdIiS7_SA_EEDaRKT_RKT0_RKT1_EUlRKT_RKT0_E_EEDaSE_SH_OSI_ENKUlDpSN_E_clIJiiiS9_EEEDaST_)
        /*19d48*/ 	.word	0x00000000


	//----- nvinfo : EIATTR_FRAME_SIZE
	.align		4
.L_17644:
        /*19d4c*/ 	.byte	0x04, 0x11
        /*19d4e*/ 	.short	(.L_17646 - .L_17645)
	.align		4
.L_17645:
        /*19d50*/ 	.word	index@($_ZN7cutlass13device_kernelIN5flash19enable_sm80_to_sm89INS1_16FlashAttnBwdSm80INS1_25CollectiveMainloopBwdSm80ILi2ELi2EN4cute5tupleIJNS5_1CILi128EEES8_NS7_ILi64EEEEEENS_10bfloat16_tEfNS_4arch4Sm80ELb0ELb0ELb1ELb0ELb1ELb0ELb0ELb0ELi2ELi4ELi4ELi4ELb0EEENS1_21CollectiveEpilogueBwdISA_SB_SD_Li256ELb0ELb0ELi2EEENS1_19SingleTileSchedulerILb0ELb0ELb0ELi128EEEEEEEEEvNT_6ParamsE$_ZZN4cute9transformINS_15ArithmeticTupleIJiiEEEZNS_14transform_leafIS2_NS_8identityEEEDaRKT_OT0_EUlRKT_E_EEDaS7_S9_ENKUlDpSC_E_clIJiiEEEDaSE_)
        /*19d54*/ 	.word	0x00000000


	//----- nvinfo : EIATTR_FRAME_SIZE
	.align		4
.L_17646:
        /*19d58*/ 	.byte	0x04, 0x11
        /*19d5a*/ 	.short	(.L_17648 - .L_17647)
	.align		4
.L_17647:
        /*19d5c*/ 	.word	index@($_ZN7cutlass13device_kernelIN5flash19enable_sm80_to_sm89INS1_16FlashAttnBwdSm80INS1_25CollectiveMainloopBwdSm80ILi2ELi2EN4cute5tupleIJNS5_1CILi128EEES8_NS7_ILi64EEEEEENS_10bfloat16_tEfNS_4arch4Sm80ELb0ELb0ELb1ELb0ELb1ELb0ELb0ELb0ELi2ELi4ELi4ELi4ELb0EEENS1_21CollectiveEpilogueBwdISA_SB_SD_Li256ELb0ELb0ELi2EEENS1_19SingleTileSchedulerILb0ELb0ELb0ELi128EEEEEEEEEvNT_6ParamsE$_ZZN4cute7idx2crdIiNS_5tupleIJNS_1CILi32EEENS2_ILi4EEENS2_ILi2EEENS2_ILi1EEEEEENS1_IJS6_S3_NS2_ILi128EEENS2_ILi0EEEEEEEEDaRKT_RKT0_RKT1_ENKUlRKT_RKT0_E_clIS5_S8_EEDaSM_SP_)
        /*19d60*/ 	.word	0x00000000


	//----- nvinfo : EIATTR_FRAME_SIZE
	.align		4
.L_17648:
        /*19d64*/ 	.byte	0x04, 0x11
        /*19d66*/ 	.short	(.L_17650 - .L_17649)
	.align		4
.L_17649:
        /*19d68*/ 	.word	index@($_ZN7cutlass13device_kernelIN5flash19enable_sm80_to_sm89INS1_16FlashAttnBwdSm80INS1_25CollectiveMainloopBwdSm80ILi2ELi2EN4cute5tupleIJNS5_1CILi128EEES8_NS7_ILi64EEEEEENS_10bfloat16_tEfNS_4arch4Sm80ELb0ELb0ELb1ELb0ELb1ELb0ELb0ELb0ELi2ELi4ELi4ELi4ELb0EEENS1_21CollectiveEpilogueBwdISA_SB_SD_Li256ELb0ELb0ELi2EEENS1_19SingleTileSchedulerILb0ELb0ELb0ELi128EEEEEEEEEvNT_6ParamsE$_ZZN4cute7idx2crdIiNS_5tupleIJNS_1CILi32EEENS2_ILi4EEENS2_ILi2EEENS2_ILi1EEEEEENS1_IJS6_S3_NS2_ILi128EEENS2_ILi0EEEEEEEEDaRKT_RKT0_RKT1_ENKUlRKT_RKT0_E_clIS4_S3_EEDaSM_SP_)
        /*19d6c*/ 	.word	0x00000000


	//----- nvinfo : EIATTR_FRAME_SIZE
	.align		4
.L_17650:
        /*19d70*/ 	.byte	0x04, 0x11
        /*19d72*/ 	.short	(.L_17652 - .L_17651)
	.align		4
.L_17651:
        /*19d74*/ 	.word	index@($_ZN7cutlass13device_kernelIN5flash19enable_sm80_to_sm89INS1_16FlashAttnBwdSm80INS1_25CollectiveMainloopBwdSm80ILi2ELi2EN4cute5tupleIJNS5_1CILi128EEES8_NS7_ILi64EEEEEENS_10bfloat16_tEfNS_4arch4Sm80ELb0ELb0ELb1ELb0ELb1ELb0ELb0ELb0ELi2ELi4ELi4ELi4ELb0EEENS1_21CollectiveEpilogueBwdISA_SB_SD_Li256ELb0ELb0ELi2EEENS1_19SingleTileSchedulerILb0ELb0ELb0ELi128EEEEEEEEEvNT_6ParamsE$_ZZN4cute7idx2crdIiNS_5tupleIJNS_1CILi32EEENS2_ILi4EEENS2_ILi2EEENS2_ILi1EEEEEENS1_IJS6_S3_NS2_ILi128EEENS2_ILi0EEEEEEEEDaRKT_RKT0_RKT1_ENKUlRKT_RKT0_E_clIS3_S6_EEDaSM_SP_)
        /*19d78*/ 	.word	0x00000000


	//----- nvinfo : EIATTR_FRAME_SIZE
	.align		4
.L_17652:
        /*19d7c*/ 	.byte	0x04, 0x11
        /*19d7e*/ 	.short	(.L_17654 - .L_17653)
	.align		4
.L_17653:
        /*19d80*/ 	.word	index@($_ZN7cutlass13device_kernelIN5flash19enable_sm80_to_sm89INS1_16FlashAttnBwdSm80INS1_25CollectiveMainloopBwdSm80ILi2ELi2EN4cute5tupleIJNS5_1CILi128EEES8_NS7_ILi64EEEEEENS_10bfloat16_tEfNS_4arch4Sm80ELb0ELb0ELb1ELb0ELb1ELb0ELb0ELb0ELi2ELi4ELi4ELi4ELb0EEENS1_21CollectiveEpilogueBwdISA_SB_SD_Li256ELb0ELb0ELi2EEENS1_19SingleTileSchedulerILb0ELb0ELb0ELi128EEEEEEEEEvNT_6ParamsE$_ZZN4cute7idx2crdINS_5tupleIJiiNS_1CILi0EEEEEENS1_IJNS1_IJNS2_ILi4EEENS2_ILi8EEEEEES5_NS2_ILi1EEEEEEEEDaRKT_RKT0_ENKUlRKT_RKT0_E_clIiS7_EEDaSI_SL_)
        /*19d84*/ 	.word	0x00000000


	//----- nvinfo : EIATTR_FRAME_SIZE
	.align		4
.L_17654:
        /*19d88*/ 	.byte	0x04, 0x11
        /*19d8a*/ 	.short	(.L_17656 - .L_17655)
	.align		4
.L_17655:
        /*19d8c*/ 	.word	index@($_ZN7cutlass13device_kernelIN5flash19enable_sm80_to_sm89INS1_16FlashAttnBwdSm80INS1_25CollectiveMainloopBwdSm80ILi2ELi2EN4cute5tupleIJNS5_1CILi128EEES8_NS7_ILi64EEEEEENS_10bfloat16_tEfNS_4arch4Sm80ELb0ELb0ELb1ELb0ELb1ELb0ELb0ELb0ELi2ELi4ELi4ELi4ELb0EEENS1_21CollectiveEpilogueBwdISA_SB_SD_Li256ELb0ELb0ELi2EEENS1_19SingleTileSchedulerILb0ELb0ELb0ELi128EEEEEEEEEvNT_6ParamsE$_ZZN4cute7idx2crdINS_5tupleIJiiNS_1CILi0EEEEEENS1_IJNS1_IJNS2_ILi4EEENS2_ILi8EEEEEES5_NS2_ILi1EEEEEEEEDaRKT_RKT0_ENKUlRKT_RKT0_E_clIiS5_EEDaSI_SL_)
        /*19d90*/ 	.word	0x00000000


	//----- nvinfo : EIATTR_FRAME_SIZE
	.align		4
.L_17656:
        /*19d94*/ 	.byte	0x04, 0x11
        /*19d96*/ 	.short	(.L_17658 - .L_17657)
	.align		4
.L_17657:
        /*19d98*/ 	.word	index@($_ZN7cutlass13device_kernelIN5flash19enable_sm80_to_sm89INS1_16FlashAttnBwdSm80INS1_25CollectiveMainloopBwdSm80ILi2ELi2EN4cute5tupleIJNS5_1CILi128EEES8_NS7_ILi64EEEEEENS_10bfloat16_tEfNS_4arch4Sm80ELb0ELb0ELb1ELb0ELb1ELb0ELb0ELb0ELi2ELi4ELi4ELi4ELb0EEENS1_21CollectiveEpilogueBwdISA_SB_SD_Li256ELb0ELb0ELi2EEENS1_19SingleTileSchedulerILb0ELb0ELb0ELi128EEEEEEEEEvNT_6ParamsE$_ZZN4cute7idx2crdINS_5tupleIJiiNS_1CILi0EEEEEENS1_IJNS1_IJNS2_ILi4EEENS2_ILi8EEEEEENS2_ILi2EEENS2_ILi1EEEEEEEEDaRKT_RKT0_ENKUlRKT_RKT0_E_clIiS8_EEDaSJ_SM_)
        /*19d9c*/ 	.word	0x00000000


	//----- nvinfo : EIATTR_FRAME_SIZE
	.align		4
.L_17658:
        /*19da0*/ 	.byte	0x04, 0x11
        /*19da2*/ 	.short	(.L_17660 - .L_17659)
	.align		4
.L_17659:
        /*19da4*/ 	.word	index@($_ZN7cutlass13device_kernelIN5flash19enable_sm80_to_sm89INS1_16FlashAttnBwdSm80INS1_25CollectiveMainloopBwdSm80ILi2ELi2EN4cute5tupleIJNS5_1CILi128EEES8_NS7_ILi64EEEEEENS_10bfloat16_tEfNS_4arch4Sm80ELb0ELb0ELb1ELb0ELb1ELb0ELb0ELb0ELi2ELi4ELi4ELi4ELb0EEENS1_21CollectiveEpilogueBwdISA_SB_SD_Li256ELb0ELb0ELi2EEENS1_19SingleTileSchedulerILb0ELb0ELb0ELi128EEEEEEEEEvNT_6ParamsE$_ZZN4cute7idx2crdINS_5tupleIJiiNS_1CILi0EEEEEENS1_IJNS1_IJNS2_ILi4EEENS2_ILi8EEEEEENS2_ILi2EEENS2_ILi1EEEEEEEEDaRKT_RKT0_ENKUlRKT_RKT0_E_clIiS7_EEDaSJ_SM_)
        /*19da8*/ 	.word	0x00000000


	//----- nvinfo : EIATTR_FRAME_SIZE
	.align		4
.L_17660:
        /*19dac*/ 	.byte	0x04, 0x11
        /*19dae*/ 	.short	(.L_17662 - .L_17661)
	.align		4
.L_17661:
        /*19db0*/ 	.word	index@($_ZN7cutlass13device_kernelIN5flash19enable_sm80_to_sm89INS1_16FlashAttnBwdSm80INS1_25CollectiveMainloopBwdSm80ILi2ELi2EN4cute5tupleIJNS5_1CILi128EEES8_NS7_ILi64EEEEEENS_10bfloat16_tEfNS_4arch4Sm80ELb0ELb0ELb1ELb0ELb1ELb0ELb0ELb0ELi2ELi4ELi4ELi4ELb0EEENS1_21CollectiveEpilogueBwdISA_SB_SD_Li256ELb0ELb0ELi2EEENS1_19SingleTileSchedulerILb0ELb0ELb0ELi128EEEEEEEEEvNT_6ParamsE$_ZZN4cute7flattenINS_5tupleIJNS_1CILi1EEENS1_IJiiiEEENS2_ILi64EEENS1_IJNS2_ILi72EEENS2_ILi144EEENS2_ILi288EEEEEENS2_ILi512EEEEEEEEDaRKT_ENKUlRKT_E_clIS4_EEDaSH_)
        /*19db4*/ 	.word	0x00000000


	//----- nvinfo : EIATTR_FRAME_SIZE
	.align		4
.L_17662:
        /*19db8*/ 	.byte	0x04, 0x11
        /*19dba*/ 	.short	(.L_17664 - .L_17663)
	.align		4
.L_17663:
        /*19dbc*/ 	.word	index@($_ZN7cutlass13device_kernelIN5flash19enable_sm80_to_sm89INS1_16FlashAttnBwdSm80INS1_25CollectiveMainloopBwdSm80ILi2ELi2EN4cute5tupleIJNS5_1CILi128EEES8_NS7_ILi64EEEEEENS_10bfloat16_tEfNS_4arch4Sm80ELb0ELb0ELb1ELb0ELb1ELb0ELb0ELb0ELi2ELi4ELi4ELi4ELb0EEENS1_21CollectiveEpilogueBwdISA_SB_SD_Li256ELb0ELb0ELi2EEENS1_19SingleTileSchedulerILb0ELb0ELb0ELi128EEEEEEEEEvNT_6ParamsE$_ZZN4cute7flattenINS_5tupleIJNS_1CILi1EEENS1_IJNS2_ILi8EEEiiEEENS2_ILi64EEENS1_IJiNS2_ILi144EEENS2_ILi288EEEEEENS2_ILi512EEEEEEEEDaRKT_ENKUlRKT_E_clIS9_EEDaSH_)
        /*19dc0*/ 	.word	0x00000000


	//----- nvinfo : EIATTR_FRAME_SIZE
	.align		4
.L_17664:
        /*19dc4*/ 	.byte	0x04, 0x11
        /*19dc6*/ 	.short	(.L_17666 - .L_17665)
	.align		4
.L_17665:
        /*19dc8*/ 	.word	index@($_ZN7cutlass13device_kernelIN5flash19enable_sm80_to_sm89INS1_16FlashAttnBwdSm80INS1_25CollectiveMainloopBwdSm80ILi2ELi2EN4cute5tupleIJNS5_1CILi128EEES8_NS7_ILi64EEEEEENS_10bfloat16_tEfNS_4arch4Sm80ELb0ELb0ELb1ELb0ELb1ELb0ELb0ELb0ELi2ELi4ELi4ELi4ELb0EEENS1_21CollectiveEpilogueBwdISA_SB_SD_Li256ELb0ELb0ELi2EEENS1_19SingleTileSchedulerILb0ELb0ELb0ELi128EEEEEEEEEvNT_6ParamsE$_ZZN4cute7flattenINS_5tupleIJNS_1CILi1EEENS1_IJNS2_ILi8EEEiiEEENS2_ILi64EEENS1_IJiNS2_ILi144EEENS2_ILi288EEEEEENS2_ILi512EEEEEEEEDaRKT_ENKUlRKT_E_clIS5_EEDaSH_)
        /*19dcc*/ 	.word	0x00000000


	//----- nvinfo : EIATTR_FRAME_SIZE
	.align		4
.L_17666:
        /*19dd0*/ 	.byte	0x04, 0x11
        /*19dd2*/ 	.short	(.L_17668 - .L_17667)
	.align		4
.L_17667:
        /*19dd4*/ 	.word	index@($_ZN7cutlass13device_kernelIN5flash19enable_sm80_to_sm89INS1_16FlashAttnBwdSm80INS1_25CollectiveMainloopBwdSm80ILi2ELi2EN4cute5tupleIJNS5_1CILi128EEES8_NS7_ILi64EEEEEENS_10bfloat16_tEfNS_4arch4Sm80ELb0ELb0ELb1ELb0ELb1ELb0ELb0ELb0ELi2ELi4ELi4ELi4ELb0EEENS1_21CollectiveEpilogueBwdISA_SB_SD_Li256ELb0ELb0ELi2EEENS1_19SingleTileSchedulerILb0ELb0ELb0ELi128EEEEEEEEEvNT_6ParamsE$_ZZN4cute7flattenINS_5tupleIJNS1_IJNS_1CILi0EEENS1_IJNS2_ILi1EEENS2_ILi512EEEiEEEEEENS2_ILi4096EEENS1_IJiNS2_ILi8192EEEEEEEEEEEDaRKT_ENKUlRKT_E_clISA_EEDaSH_)
        /*19dd8*/ 	.word	0x00000000


	//----- nvinfo : EIATTR_FRAME_SIZE
	.align		4
.L_17668:
        /*19ddc*/ 	.byte	0x04, 0x11
        /*19dde*/ 	.short	(.L_17670 - .L_17669)
	.align		4
.L_17669:
        /*19de0*/ 	.word	index@($_ZN7cutlass13device_kernelIN5flash19enable_sm80_to_sm89INS1_16FlashAttnBwdSm80INS1_25CollectiveMainloopBwdSm80ILi2ELi2EN4cute5tupleIJNS5_1CILi128EEES8_NS7_ILi64EEEEEENS_10bfloat16_tEfNS_4arch4Sm80ELb0ELb0ELb1ELb0ELb1ELb0ELb0ELb0ELi2ELi4ELi4ELi4ELb0EEENS1_21CollectiveEpilogueBwdISA_SB_SD_Li256ELb0ELb0ELi2EEENS1_19SingleTileSchedulerILb0ELb0ELb0ELi128EEEEEEEEEvNT_6ParamsE$_ZZN4cute7flattenINS_5tupleIJNS1_IJNS_1CILi0EEENS1_IJNS2_ILi1EEENS2_ILi512EEEiEEEEEENS2_ILi4096EEENS1_IJiNS2_ILi8192EEEEEEEEEEEDaRKT_ENKUlRKT_E_clIS7_EEDaSH_)
        /*19de4*/ 	.word	0x00000000


	//----- nvinfo : EIATTR_FRAME_SIZE
	.align		4
.L_17670:
        /*19de8*/ 	.byte	0x04, 0x11
        /*19dea*/ 	.short	(.L_17672 - .L_17671)
	.align		4
.L_17671:
        /*19dec*/ 	.word	index@($_ZN7cutlass13device_kernelIN5flash19enable_sm80_to_sm89INS1_16FlashAttnBwdSm80INS1_25CollectiveMainloopBwdSm80ILi2ELi2EN4cute5tupleIJNS5_1CILi128EEES8_NS7_ILi64EEEEEENS_10bfloat16_tEfNS_4arch4Sm80ELb0ELb0ELb1ELb0ELb1ELb0ELb0ELb0ELi2ELi4ELi4ELi4ELb0EEENS1_21CollectiveEpilogueBwdISA_SB_SD_Li256ELb0ELb0ELi2EEENS1_19SingleTileSchedulerILb0ELb0ELb0ELi128EEEEEEEEEvNT_6ParamsE$_ZZN4cute7crd2crdINS_5tupleIJiiiNS_1CILi0EEEEEENS1_IJNS2_ILi32EEENS2_ILi4EEENS2_ILi2EEENS2_ILi1EEEEEENS1_IJS8_S8_S8_S8_EEEEEDaRKT_RKT0_RKT1_ENKUlRKT_RKT0_RKT1_E_clIiS7_S8_EEDaSM_SP_SS_)
        /*19df0*/ 	.word	0x00000000


	//----- nvinfo : EIATTR_FRAME_SIZE
	.align		4
.L_17672:
        /*19df4*/ 	.byte	0x04, 0x11
        /*19df6*/ 	.short	(.L_17674 - .L_17673)
	.align		4
.L_17673:
        /*19df8*/ 	.word	index@($_ZN7cutlass13device_kernelIN5flash19enable_sm80_to_sm89INS1_16FlashAttnBwdSm80INS1_25CollectiveMainloopBwdSm80ILi2ELi2EN4cute5tupleIJNS5_1CILi128EEES8_NS7_ILi64EEEEEENS_10bfloat16_tEfNS_4arch4Sm80ELb0ELb0ELb1ELb0ELb1ELb0ELb0ELb0ELi2ELi4ELi4ELi4ELb0EEENS1_21CollectiveEpilogueBwdISA_SB_SD_Li256ELb0ELb0ELi2EEENS1_19SingleTileSchedulerILb0ELb0ELb0ELi128EEEEEEEEEvNT_6ParamsE$_ZZN4cute7crd2crdINS_5tupleIJiiiNS_1CILi0EEEEEENS1_IJNS2_ILi32EEENS2_ILi4EEENS2_ILi2EEENS2_ILi1EEEEEENS1_IJS8_S8_S8_S8_EEEEEDaRKT_RKT0_RKT1_ENKUlRKT_RKT0_RKT1_E_clIiS6_S8_EEDaSM_SP_SS_)
        /*19dfc*/ 	.word	0x00000000


	//----- nvinfo : EIATTR_FRAME_SIZE
	.align		4
.L_17674:
        /*19e00*/ 	.byte	0x04, 0x11
        /*19e02*/ 	.short	(.L_17676 - .L_17675)
	.align		4
.L_17675:
        /*19e04*/ 	.word	index@($_ZN7cutlass13device_kernelIN5flash19enable_sm80_to_sm89INS1_16FlashAttnBwdSm80INS1_25CollectiveMainloopBwdSm80ILi2ELi2EN4cute5tupleIJNS5_1CILi128EEES8_NS7_ILi64EEEEEENS_10bfloat16_tEfNS_4arch4Sm80ELb0ELb0ELb1ELb0ELb1ELb0ELb0ELb0ELi2ELi4ELi4ELi4ELb0EEENS1_21CollectiveEpilogueBwdISA_SB_SD_Li256ELb0ELb0ELi2EEENS1_19SingleTileSchedulerILb0ELb0ELb0ELi128EEEEEEEEEvNT_6ParamsE$_ZZN4cute7crd2crdINS_5tupleIJiiiNS_1CILi0EEEEEENS1_IJNS2_ILi32EEENS2_ILi4EEENS2_ILi2EEENS2_ILi1EEEEEENS1_IJS8_S8_S8_S8_EEEEEDaRKT_RKT0_RKT1_ENKUlRKT_RKT0_RKT1_E_clIiS5_S8_EEDaSM_SP_SS_)
        /*19e08*/ 	.word	0x00000000


	//----- nvinfo : EIATTR_FRAME_SIZE
	.align		4
.L_17676:
        /*19e0c*/ 	.byte	0x04, 0x11
        /*19e0e*/ 	.short	(.L_17678 - .L_17677)
	.align		4
.L_17677:
        /*19e10*/ 	.word	index@($_ZN7cutlass13device_kernelIN5flash19enable_sm80_to_sm89INS1_16FlashAttnBwdSm80INS1_25CollectiveMainloopBwdSm80ILi2ELi2EN4cute5tupleIJNS5_1CILi128EEES8_NS7_ILi64EEEEEENS_10bfloat16_tEfNS_4arch4Sm80ELb0ELb0ELb1ELb0ELb1ELb0ELb0ELb0ELi2ELi4ELi4ELi4ELb0EEENS1_21CollectiveEpilogueBwdISA_SB_SD_Li256ELb0ELb0ELi2EEENS1_19SingleTileSchedulerILb0ELb0ELb0ELi128EEEEEEEEEvNT_6ParamsE$_ZZN4cute6upcastILi2ENS_5tupleIJNS_1CILi2EEES3_S3_EEENS1_IJNS2_ILi1EEENS2_ILi512EEEiEEEEEDaRKT0_RKT1_ENKUlRKT_RKT0_E_clIS3_iEEDaSG_SJ_)
        /*19e14*/ 	.word	0x00000000


	//----- nvinfo : EIATTR_FRAME_SIZE
	.align		4
.L_17678:
        /*19e18*/ 	.byte	0x04, 0x11
        /*19e1a*/ 	.short	(.L_17680 - .L_17679)
	.align		4
.L_17679:
        /*19e1c*/ 	.word	index@($_ZN7cutlass13device_kernelIN5flash19enable_sm80_to_sm89INS1_16FlashAttnBwdSm80INS1_25CollectiveMainloopBwdSm80ILi2ELi2EN4cute5tupleIJNS5_1CILi128EEES8_NS7_ILi64EEEEEENS_10bfloat16_tEfNS_4arch4Sm80ELb0ELb0ELb1ELb0ELb1ELb0ELb0ELb0ELi2ELi4ELi4ELi4ELb0EEENS1_21CollectiveEpilogueBwdISA_SB_SD_Li256ELb0ELb0ELi2EEENS1_19SingleTileSchedulerILb0ELb0ELb0ELi128EEEEEEEEEvNT_6ParamsE$_ZZN4cute6upcastILi2ENS_5tupleIJNS_1CILi2EEES3_EEENS1_IJiNS2_ILi8192EEEEEEEEDaRKT0_RKT1_ENKUlRKT_RKT0_E_clIS3_iEEDaSF_SI_)
        /*19e20*/ 	.word	0x00000000


	//----- nvinfo : EIATTR_FRAME_SIZE
	.align		4
.L_17680:
        /*19e24*/ 	.byte	0x04, 0x11
        /*19e26*/ 	.short	(.L_17682 - .L_17681)
	.align		4
.L_17681:
        /*19e28*/ 	.word	index@($_ZN7cutlass13device_kernelIN5flash19enable_sm80_to_sm89INS1_16FlashAttnBwdSm80INS1_25CollectiveMainloopBwdSm80ILi2ELi2EN4cute5tupleIJNS5_1CILi128EEES8_NS7_ILi64EEEEEENS_10bfloat16_tEfNS_4arch4Sm80ELb0ELb0ELb1ELb0ELb1ELb0ELb0ELb0ELi2ELi4ELi4ELi4ELb0EEENS1_21CollectiveEpilogueBwdISA_SB_SD_Li256ELb0ELb0ELi2EEENS1_19SingleTileSchedulerILb0ELb0ELb0ELi128EEEEEEEEEvNT_6ParamsE$_ZZN4cute6upcastILi2ENS_5tupleIJNS_1CILi1EEENS1_IJNS2_ILi2EEES4_S4_EEEEEENS1_IJNS2_ILi0EEENS1_IJS3_NS2_ILi512EEEiEEEEEEEEDaRKT0_RKT1_ENKUlRKT_RKT0_E_clIS5_S9_EEDaSJ_SM_)
        /*19e2c*/ 	.word	0x00000000


	//----- nvinfo : EIATTR_FRAME_SIZE
	.align		4
.L_17682:
        /*19e30*/ 	.byte	0x04, 0x11
        /*19e32*/ 	.short	(.L_17684 - .L_17683)
	.align		4
.L_17683:
        /*19e34*/ 	.word	index@($_ZN7cutlass13device_kernelIN5flash19enable_sm80_to_sm89INS1_16FlashAttnBwdSm80INS1_25CollectiveMainloopBwdSm80ILi2ELi2EN4cute5tupleIJNS5_1CILi128EEES8_NS7_ILi64EEEEEENS_10bfloat16_tEfNS_4arch4Sm80ELb0ELb0ELb1ELb0ELb1ELb0ELb0ELb0ELi2ELi4ELi4ELi4ELb0EEENS1_21CollectiveEpilogueBwdISA_SB_SD_Li256ELb0ELb0ELi2EEENS1_19SingleTileSchedulerILb0ELb0ELb0ELi128EEEEEEEEEvNT_6ParamsE$_ZZN4cute6upcastILi2ENS_5tupleIJNS1_IJNS_1CILi1EEENS1_IJNS2_ILi2EEES4_S4_EEEEEES4_NS1_IJS4_S4_EEEEEENS1_IJNS1_IJNS2_ILi0EEENS1_IJS3_NS2_ILi512EEEiEEEEEENS2_ILi4096EEENS1_IJiNS2_ILi8192EEEEEEEEEEEDaRKT0_RKT1_ENKUlRKT_RKT0_E_clIS7_SF_EEDaSP_SS_)
        /*19e38*/ 	.word	0x00000000


	//----- nvinfo : EIATTR_FRAME_SIZE
	.align		4
.L_17684:
        /*19e3c*/ 	.byte	0x04, 0x11
        /*19e3e*/ 	.short	(.L_17686 - .L_17685)
	.align		4
.L_17685:
        /*19e40*/ 	.word	index@($_ZN7cutlass13device_kernelIN5flash19enable_sm80_to_sm89INS1_16FlashAttnBwdSm80INS1_25CollectiveMainloopBwdSm80ILi2ELi2EN4cute5tupleIJNS5_1CILi128EEES8_NS7_ILi64EEEEEENS_10bfloat16_tEfNS_4arch4Sm80ELb0ELb0ELb1ELb0ELb1ELb0ELb0ELb0ELi2ELi4ELi4ELi4ELb0EEENS1_21CollectiveEpilogueBwdISA_SB_SD_Li256ELb0ELb0ELi2EEENS1_19SingleTileSchedulerILb0ELb0ELb0ELi128EEEEEEEEEvNT_6ParamsE$_ZZN4cute6upcastILi2ENS_5tupleIJNS1_IJNS_1CILi1EEENS1_IJNS2_ILi2EEES4_S4_EEEEEES4_NS1_IJS4_S4_EEEEEENS1_IJNS1_IJNS2_ILi0EEENS1_IJS3_NS2_ILi512EEEiEEEEEENS2_ILi4096EEENS1_IJiNS2_ILi8192EEEEEEEEEEEDaRKT0_RKT1_ENKUlRKT_RKT0_E_clIS6_SC_EEDaSP_SS_)
        /*19e44*/ 	.word	0x00000000


	//----- nvinfo : EIATTR_FRAME_SIZE
	.align		4
.L_17686:
        /*19e48*/ 	.byte	0x04, 0x11
        /*19e4a*/ 	.short	(.L_17688 - .L_17687)
	.align		4
.L_17687:
        /*19e4c*/ 	.word	index@($_ZN7cutlass13device_kernelIN5flash19enable_sm80_to_sm89INS1_16FlashAttnBwdSm80INS1_25CollectiveMainloopBwdSm80ILi2ELi2EN4cute5tupleIJNS5_1CILi128EEES8_NS7_ILi64EEEEEENS_10bfloat16_tEfNS_4arch4Sm80ELb0ELb0ELb1ELb0ELb1ELb0ELb0ELb0ELi2ELi4ELi4ELi4ELb0EEENS1_21CollectiveEpilogueBwdISA_SB_SD_Li256ELb0ELb0ELi2EEENS1_19SingleTileSchedulerILb0ELb0ELb0ELi128EEEEEEEEEvNT_6ParamsE$_ZZN4cute6detail9lift_diceINS_5tupleIJiNS_1CILi0EEEEEES5_EEDaRKT_RKT0_ENKUlRKT_RKT0_E_clIiiEEDaSE_SH_)
        /*19e50*/ 	.word	0x00000000


	//----- nvinfo : EIATTR_FRAME_SIZE
	.align		4
.L_17688:
        /*19e54*/ 	.byte	0x04, 0x11
        /*19e56*/ 	.short	(.L_17690 - .L_17689)
	.align		4
.L_17689:
        /*19e58*/ 	.word	index@($_ZN7cutlass13device_kernelIN5flash19enable_sm80_to_sm89INS1_16FlashAttnBwdSm80INS1_25CollectiveMainloopBwdSm80ILi2ELi2EN4cute5tupleIJNS5_1CILi128EEES8_NS7_ILi64EEEEEENS_10bfloat16_tEfNS_4arch4Sm80ELb0ELb0ELb1ELb0ELb1ELb0ELb0ELb0ELi2ELi4ELi4ELi4ELb0EEENS1_21CollectiveEpilogueBwdISA_SB_SD_Li256ELb0ELb0ELi2EEENS1_19SingleTileSchedulerILb0ELb0ELb0ELi128EEEEEEEEEvNT_6ParamsE$_ZZN4cute6detail9lift_diceINS_5tupleIJiNS2_IJiNS_1CILi0EEEEEEEEES6_EEDaRKT_RKT0_ENKUlRKT_RKT0_E_clIiiEEDaSF_SI_)
        /*19e5c*/ 	.word	0x00000000


	//----- nvinfo : EIATTR_FRAME_SIZE
	.align		4
.L_17690:
        /*19e60*/ 	.byte	0x04, 0x11
        /*19e62*/ 	.short	(.L_17692 - .L_17691)
	.align		4
.L_17691:
        /*19e64*/ 	.word	index@($_ZN7cutlass13device_kernelIN5flash19enable_sm80_to_sm89INS1_16FlashAttnBwdSm80INS1_25CollectiveMainloopBwdSm80ILi2ELi2EN4cute5tupleIJNS5_1CILi128EEES8_NS7_ILi64EEEEEENS_10bfloat16_tEfNS_4arch4Sm80ELb0ELb0ELb1ELb0ELb1ELb0ELb0ELb0ELi2ELi4ELi4ELi4ELb0EEENS1_21CollectiveEpilogueBwdISA_SB_SD_Li256ELb0ELb0ELi2EEENS1_19SingleTileSchedulerILb0ELb0ELb0ELi128EEEEEEEEEvNT_6ParamsE$_ZZN4cute6detail9lift_diceINS_5tupleIJiNS2_IJiNS_1CILi0EEEEEEEEES6_EEDaRKT_RKT0_ENKUlRKT_RKT0_E_clIS5_S5_EEDaSF_SI_)
        /*19e68*/ 	.word	0x00000000


	//----- nvinfo : EIATTR_FRAME_SIZE
	.align		4
.L_17692:
        /*19e6c*/ 	.byte	0x04, 0x11
        /*19e6e*/ 	.short	(.L_17694 - .L_17693)
	.align		4
.L_17693:
        /*19e70*/ 	.word	index@($_ZN7cutlass13device_kernelIN5flash19enable_sm80_to_sm89INS1_16FlashAttnBwdSm80INS1_25CollectiveMainloopBwdSm80ILi2ELi2EN4cute5tupleIJNS5_1CILi128EEES8_NS7_ILi64EEEEEENS_10bfloat16_tEfNS_4arch4Sm80ELb0ELb0ELb1ELb0ELb1ELb0ELb0ELb0ELi2ELi4ELi4ELi4ELb0EEENS1_21CollectiveEpilogueBwdISA_SB_SD_Li256ELb0ELb0ELi2EEENS1_19SingleTileSchedulerILb0ELb0ELb0ELi128EEEEEEEEEvNT_6ParamsE$_ZZN4cute6detail16composition_implINS_5tupleIJNS_1CILi8EEENS3_ILi2EEES5_S5_S4_S5_EEENS2_IJNS3_ILi1EEEiiiNS3_ILi72EEENS3_ILi512EEEEEES5_S4_EEDaRKT_RKT0_RKT1_RKT2_ENKUlRKT_T0_E_clINS2_IJNS2_IJS5_EEENS2_IJiEEES7_S7_EEENS_17integral_constantIiLi4EEEEEDaSP_SQ_)
        /*19e74*/ 	.word	0x00000000


	//----- nvinfo : EIATTR_FRAME_SIZE
	.align		4
.L_17694:
        /*19e78*/ 	.byte	0x04, 0x11
        /*19e7a*/ 	.short	(.L_17696 - .L_17695)
	.align		4
.L_17695:
        /*19e7c*/ 	.word	index@($_ZN7cutlass13device_kernelIN5flash19enable_sm80_to_sm89INS1_16FlashAttnBwdSm80INS1_25CollectiveMainloopBwdSm80ILi2ELi2EN4cute5tupleIJNS5_1CILi128EEES8_NS7_ILi64EEEEEENS_10bfloat16_tEfNS_4arch4Sm80ELb0ELb0ELb1ELb0ELb1ELb0ELb0ELb0ELi2ELi4ELi4ELi4ELb0EEENS1_21CollectiveEpilogueBwdISA_SB_SD_Li256ELb0ELb0ELi2EEENS1_19SingleTileSchedulerILb0ELb0ELb0ELi128EEEEEEEEEvNT_6ParamsE$_ZZN4cute6detail16composition_implINS_5tupleIJNS_1CILi8EEENS3_ILi2EEES5_S5_S4_S5_EEENS2_IJNS3_ILi1EEEiiiNS3_ILi72EEENS3_ILi512EEEEEES5_S4_EEDaRKT_RKT0_RKT1_RKT2_ENKUlRKT_T0_E_clINS2_IJNS2_IJS5_EEENS2_IJiEEES7_S7_EEENS_17integral_constantIiLi3EEEEEDaSP_SQ_)
        /*19e80*/ 	.word	0x00000000


	//----- nvinfo : EIATTR_FRAME_SIZE
	.align		4
.L_17696:
        /*19e84*/ 	.byte	0x04, 0x11
        /*19e86*/ 	.short	(.L_17698 - .L_17697)
	.align		4
.L_17697:
        /*19e88*/ 	.word	index@($_ZN7cutlass13device_kernelIN5flash19enable_sm80_to_sm89INS1_16FlashAttnBwdSm80INS1_25CollectiveMainloopBwdSm80ILi2ELi2EN4cute5tupleIJNS5_1CILi128EEES8_NS7_ILi64EEEEEENS_10bfloat16_tEfNS_4arch4Sm80ELb0ELb0ELb1ELb0ELb1ELb0ELb0ELb0ELi2ELi4ELi4ELi4ELb0EEENS1_21CollectiveEpilogueBwdISA_SB_SD_Li256ELb0ELb0ELi2EEENS1_19SingleTileSchedulerILb0ELb0ELb0ELi128EEEEEEEEEvNT_6ParamsE$_ZZN4cute6detail16composition_implINS_5tupleIJNS_1CILi8EEENS3_ILi2EEES5_S5_S4_S5_EEENS2_IJNS3_ILi1EEEiiiNS3_ILi72EEENS3_ILi512EEEEEES5_S4_EEDaRKT_RKT0_RKT1_RKT2_ENKUlRKT_T0_E_clINS2_IJNS2_IJS5_EEENS2_IJiEEES7_S7_EEENS_17integral_constantIiLi2EEEEEDaSP_SQ_)
        /*19e8c*/ 	.word	0x00000000


	//----- nvinfo : EIATTR_FRAME_SIZE
	.align		4
.L_17698:
        /*19e90*/ 	.byte	0x04, 0x11
        /*19e92*/ 	.short	(.L_17700 - .L_17699)
	.align		4
.L_17699:
        /*19e94*/ 	.word	index@($_ZN7cutlass13device_kernelIN5flash19enable_sm80_to_sm89INS1_16FlashAttnBwdSm80INS1_25CollectiveMainloopBwdSm80ILi2ELi2EN4cute5tupleIJNS5_1CILi128EEES8_NS7_ILi64EEEEEENS_10bfloat16_tEfNS_4arch4Sm80ELb0ELb0ELb1ELb0ELb1ELb0ELb0ELb0ELi2ELi4ELi4ELi4ELb0EEENS1_21CollectiveEpilogueBwdISA_SB_SD_Li256ELb0ELb0ELi2EEENS1_19SingleTileSchedulerILb0ELb0ELb0ELi128EEEEEEEEEvNT_6ParamsE$_ZZN4cute6detail16composition_implINS_5tupleIJNS_1CILi8EEENS3_ILi2EEES5_S5_S4_S5_EEENS2_IJNS3_ILi1EEEiiiNS3_ILi72EEENS3_ILi512EEEEEES5_S4_EEDaRKT_RKT0_RKT1_RKT2_ENKUlRKT_T0_E_clINS2_IJNS2_IJEEEST_S5_S7_EEENS_17integral_constantIiLi1EEEEEDaSP_SQ_)
        /*19e98*/ 	.word	0x00000000


	//----- nvinfo : EIATTR_FRAME_SIZE
	.align		4
.L_17700:
        /*19e9c*/ 	.byte	0x04, 0x11
        /*19e9e*/ 	.short	(.L_17702 - .L_17701)
	.align		4
.L_17701:
        /*19ea0*/ 	.word	index@($_ZN7cutlass13device_kernelIN5flash19enable_sm80_to_sm89INS1_16FlashAttnBwdSm80INS1_25CollectiveMainloopBwdSm80ILi2ELi2EN4cute5tupleIJNS5_1CILi128EEES8_NS7_ILi64EEEEEENS_10bfloat16_tEfNS_4arch4Sm80ELb0ELb0ELb1ELb0ELb1ELb0ELb0ELb0ELi2ELi4ELi4ELi4ELb0EEENS1_21CollectiveEpilogueBwdISA_SB_SD_Li256ELb0ELb0ELi2EEENS1_19SingleTileSchedulerILb0ELb0ELb0ELi128EEEEEEEEEvNT_6ParamsE$_ZZN4cute6detail16composition_implINS_5tupleIJNS_1CILi8EEENS3_ILi2EEES5_S5_S4_S5_EEENS2_IJNS3_ILi1EEEiiiNS3_ILi72EEENS3_ILi512EEEEEENS3_ILi4EEENS3_ILi16EEEEEDaRKT_RKT0_RKT1_RKT2_ENKUlRKT_T0_E_clINS2_IJNS2_IJS5_S5_EEENS2_IJiiEEES7_S7_EEENS_17integral_constantIiLi4EEEEEDaSR_SS_)
        /*19ea4*/ 	.word	0x00000000


	//----- nvinfo : EIATTR_FRAME_SIZE
	.align		4
.L_17702:
        /*19ea8*/ 	.byte	0x04, 0x11
        /*19eaa*/ 	.short	(.L_17704 - .L_17703)
	.align		4
.L_17703:
        /*19eac*/ 	.word	index@($_ZN7cutlass13device_kernelIN5flash19enable_sm80_to_sm89INS1_16FlashAttnBwdSm80INS1_25CollectiveMainloopBwdSm80ILi2ELi2EN4cute5tupleIJNS5_1CILi128EEES8_NS7_ILi64EEEEEENS_10bfloat16_tEfNS_4arch4Sm80ELb0ELb0ELb1ELb0ELb1ELb0ELb0ELb0ELi2ELi4ELi4ELi4ELb0EEENS1_21CollectiveEpilogueBwdISA_SB_SD_Li256ELb0ELb0ELi2EEENS1_19SingleTileSchedulerILb0ELb0ELb0ELi128EEEEEEEEEvNT_6ParamsE$_ZZN4cute6detail16composition_implINS_5tupleIJNS_1CILi8EEENS3_ILi2EEES5_S5_S4_S5_EEENS2_IJNS3_ILi1EEEiiiNS3_ILi72EEENS3_ILi512EEEEEENS3_ILi4EEENS3_ILi16EEEEEDaRKT_RKT0_RKT1_RKT2_ENKUlRKT_T0_E_clINS2_IJNS2_IJS5_EEENS2_IJiEEES5_S7_EEENS_17integral_constantIiLi3EEEEEDaSR_SS_)
        /*19eb0*/ 	.word	0x00000000


	//----- nvinfo : EIATTR_FRAME_SIZE
	.align		4
.L_17704:
        /*19eb4*/ 	.byte	0x04, 0x11
        /*19eb6*/ 	.short	(.L_17706 - .L_17705)
	.align		4
.L_17705:
        /*19eb8*/ 	.word	index@($_ZN7cutlass13device_kernelIN5flash19enable_sm80_to_sm89INS1_16FlashAttnBwdSm80INS1_25CollectiveMainloopBwdSm80ILi2ELi2EN4cute5tupleIJNS5_1CILi128EEES8_NS7_ILi64EEEEEENS_10bfloat16_tEfNS_4arch4Sm80ELb0ELb0ELb1ELb0ELb1ELb0ELb0ELb0ELi2ELi4ELi4ELi4ELb0EEENS1_21CollectiveEpilogueBwdISA_SB_SD_Li256ELb0ELb0ELi2EEENS1_19SingleTileSchedulerILb0ELb0ELb0ELi128EEEEEEEEEvNT_6ParamsE$_ZZN4cute6detail16composition_implINS_5tupleIJNS_1CILi8EEENS3_ILi2EEES5_S5_S4_S5_EEENS2_IJNS3_ILi1EEEiiiNS3_ILi72EEENS3_ILi512EEEEEENS3_ILi4EEENS3_ILi16EEEEEDaRKT_RKT0_RKT1_RKT2_ENKUlRKT_T0_E_clINS2_IJNS2_IJEEESV_SB_S7_EEENS_17integral_constantIiLi2EEEEEDaSR_SS_)
        /*19ebc*/ 	.word	0x00000000


	//----- nvinfo : EIATTR_FRAME_SIZE
	.align		4
.L_17706:
        /*19ec0*/ 	.byte	0x04, 0x11
        /*19ec2*/ 	.short	(.L_17708 - .L_17707)
	.align		4
.L_17707:
        /*19ec4*/ 	.word	index@($_ZN7cutlass13device_kernelIN5flash19enable_sm80_to_sm89INS1_16FlashAttnBwdSm80INS1_25CollectiveMainloopBwdSm80ILi2ELi2EN4cute5tupleIJNS5_1CILi128EEES8_NS7_ILi64EEEEEENS_10bfloat16_tEfNS_4arch4Sm80ELb0ELb0ELb1ELb0ELb1ELb0ELb0ELb0ELi2ELi4ELi4ELi4ELb0EEENS1_21CollectiveEpilogueBwdISA_SB_SD_Li256ELb0ELb0ELi2EEENS1_19SingleTileSchedulerILb0ELb0ELb0ELi128EEEEEEEEEvNT_6ParamsE$_ZZN4cute6detail16composition_implINS_5tupleIJNS_1CILi8EEENS3_ILi2EEES5_S5_S4_S5_EEENS2_IJNS3_ILi1EEEiiiNS3_ILi72EEENS3_ILi512EEEEEENS2_IJS5_S5_S5_EEENS2_IJS7_S9_S4_EEEEEDaRKT_RKT0_RKT1_RKT2_ENKUlRKT_RKT0_E_clIS5_S4_EEDaSR_SU_)
        /*19ec8*/ 	.word	0x00000000


	//----- nvinfo : EIATTR_FRAME_SIZE
	.align		4
.L_17708:
        /*19ecc*/ 	.byte	0x04, 0x11
        /*19ece*/ 	.short	(.L_17710 - .L_17709)
	.align		4
.L_17709:
        /*19ed0*/ 	.word	index@($_ZN7cutlass13device_kernelIN5flash19enable_sm80_to_sm89INS1_16FlashAttnBwdSm80INS1_25CollectiveMainloopBwdSm80ILi2ELi2EN4cute5tupleIJNS5_1CILi128EEES8_NS7_ILi64EEEEEENS_10bfloat16_tEfNS_4arch4Sm80ELb0ELb0ELb1ELb0ELb1ELb0ELb0ELb0ELi2ELi4ELi4ELi4ELb0EEENS1_21CollectiveEpilogueBwdISA_SB_SD_Li256ELb0ELb0ELi2EEENS1_19SingleTileSchedulerILb0ELb0ELb0ELi128EEEEEEEEEvNT_6ParamsE$_ZZN4cute6detail16composition_implINS_5tupleIJNS_1CILi8EEENS3_ILi2EEES5_S5_S4_S5_EEENS2_IJNS3_ILi1EEEiiiNS3_ILi72EEENS3_ILi512EEEEEENS2_IJS5_S5_EEENS2_IJS7_S4_EEEEEDaRKT_RKT0_RKT1_RKT2_ENKUlRKT_RKT0_E_clIS5_S4_EEDaSR_SU_)
        /*19ed4*/ 	.word	0x00000000


	//----- nvinfo : EIATTR_FRAME_SIZE
	.align		4
.L_17710:
        /*19ed8*/ 	.byte	0x04, 0x11
        /*19eda*/ 	.short	(.L_17712 - .L_17711)
	.align		4
.L_17711:
        /*19edc*/ 	.word	index@($_ZN7cutlass13device_kernelIN5flash19enable_sm80_to_sm89INS1_16FlashAttnBwdSm80INS1_25CollectiveMainloopBwdSm80ILi2ELi2EN4cute5tupleIJNS5_1CILi128EEES8_NS7_ILi64EEEEEENS_10bfloat16_tEfNS_4arch4Sm80ELb0ELb0ELb1ELb0ELb1ELb0ELb0ELb0ELi2ELi4ELi4ELi4ELb0EEENS1_21CollectiveEpilogueBwdISA_SB_SD_Li256ELb0ELb0ELi2EEENS1_19SingleTileSchedulerILb0ELb0ELb0ELi128EEEEEEEEEvNT_6ParamsE$_ZZN4cute6detail16composition_implINS_5tupleIJNS_1CILi8EEENS3_ILi2EEES5_S5_S4_S5_EEENS2_IJNS3_ILi1EEEiiiNS3_ILi72EEENS3_ILi512EEEEEENS2_IJNS3_ILi4EEES5_EEENS2_IJNS3_ILi16EEENS3_ILi8192EEEEEEEEDaRKT_RKT0_RKT1_RKT2_ENKUlRKT_RKT0_E_clISB_SD_EEDaSU_SX_)
        /*19ee0*/ 	.word	0x00000000


	//----- nvinfo : EIATTR_FRAME_SIZE
	.align		4
.L_17712:
        /*19ee4*/ 	.byte	0x04, 0x11
        /*19ee6*/ 	.short	(.L_17714 - .L_17713)
	.align		4
.L_17713:
        /*19ee8*/ 	.word	index@($_ZN7cutlass13device_kernelIN5flash19enable_sm80_to_sm89INS1_16FlashAttnBwdSm80INS1_25CollectiveMainloopBwdSm80ILi2ELi2EN4cute5tupleIJNS5_1CILi128EEES8_NS7_ILi64EEEEEENS_10bfloat16_tEfNS_4arch4Sm80ELb0ELb0ELb1ELb0ELb1ELb0ELb0ELb0ELi2ELi4ELi4ELi4ELb0EEENS1_21CollectiveEpilogueBwdISA_SB_SD_Li256ELb0ELb0ELi2EEENS1_19SingleTileSchedulerILb0ELb0ELb0ELi128EEEEEEEEEvNT_6ParamsE$_ZZN4cute6detail16composition_implINS_5tupleIJNS_1CILi8EEENS3_ILi2EEES5_S5_S4_S5_EEENS2_IJNS3_ILi1EEEiiiNS3_ILi72EEENS3_ILi512EEEEEENS2_IJNS2_IJS5_S5_S5_EEES5_NS3_ILi4EEEEEENS2_IJNS2_IJS7_S9_S4_EEENS3_ILi4096EEENS3_ILi16EEEEEEEEDaRKT_RKT0_RKT1_RKT2_ENKUlRKT_RKT0_E_clISC_SG_EEDaSW_SZ_)
        /*19eec*/ 	.word	0x00000000


	//----- nvinfo : EIATTR_FRAME_SIZE
	.align		4
.L_17714:
        /*19ef0*/ 	.byte	0x04, 0x11
        /*19ef2*/ 	.short	(.L_17716 - .L_17715)
	.align		4
.L_17715:
        /*19ef4*/ 	.word	index@($_ZN7cutlass13device_kernelIN5flash19enable_sm80_to_sm89INS1_16FlashAttnBwdSm80INS1_25CollectiveMainloopBwdSm80ILi2ELi2EN4cute5tupleIJNS5_1CILi128EEES8_NS7_ILi64EEEEEENS_10bfloat16_tEfNS_4arch4Sm80ELb0ELb0ELb1ELb0ELb1ELb0ELb0ELb0ELi2ELi4ELi4ELi4ELb0EEENS1_21CollectiveEpilogueBwdISA_SB_SD_Li256ELb0ELb0ELi2EEENS1_19SingleTileSchedulerILb0ELb0ELb0ELi128EEEEEEEEEvNT_6ParamsE$_ZZN4cute6detail16composition_implINS_5tupleIJNS_1CILi8EEENS3_ILi2EEES5_S5_S4_S5_EEENS2_IJNS3_ILi1EEEiiiNS3_ILi72EEENS3_ILi512EEEEEENS2_IJNS2_IJS5_S5_S5_EEES5_NS3_ILi4EEEEEENS2_IJNS2_IJS7_S9_S4_EEENS3_ILi4096EEENS3_ILi16EEEEEEEEDaRKT_RKT0_RKT1_RKT2_ENKUlRKT_RKT0_E_clISB_SE_EEDaSW_SZ_)
        /*19ef8*/ 	.word	0x00000000


	//----- nvinfo : EIATTR_FRAME_SIZE
	.align		4
.L_17716:
        /*19efc*/ 	.byte	0x04, 0x11
        /*19efe*/ 	.short	(.L_17718 - .L_17717)
	.align		4
.L_17717:
        /*19f00*/ 	.word	index@($_ZN7cutlass13device_kernelIN5flash19enable_sm80_to_sm89INS1_16FlashAttnBwdSm80INS1_25CollectiveMainloopBwdSm80ILi2ELi2EN4cute5tupleIJNS5_1CILi128EEES8_NS7_ILi64EEEEEENS_10bfloat16_tEfNS_4arch4Sm80ELb0ELb0ELb1ELb0ELb1ELb0ELb0ELb0ELi2ELi4ELi4ELi4ELb0EEENS1_21CollectiveEpilogueBwdISA_SB_SD_Li256ELb0ELb0ELi2EEENS1_19SingleTileSchedulerILb0ELb0ELb0ELi128EEEEEEEEEvNT_6ParamsE$_ZZN4cute6detail16composition_implINS_5tupleIJNS_1CILi8EEENS3_ILi2EEES5_S5_S4_S5_EEENS2_IJNS3_ILi1EEEiiiNS3_ILi72EEENS3_ILi512EEEEEENS2_IJNS2_IJS5_S5_S5_EEES5_NS2_IJNS3_ILi4EEES5_EEEEEENS2_IJNS2_IJS7_S9_S4_EEENS3_ILi4096EEENS2_IJNS3_ILi16EEENS3_ILi8192EEEEEEEEEEEDaRKT_RKT0_RKT1_RKT2_ENKUlRKT_RKT0_E_clISD_SJ_EEDaSZ_S12_)
        /*19f04*/ 	.word	0x00000000


	//----- nvinfo : EIATTR_FRAME_SIZE
	.align		4
.L_17718:
        /*19f08*/ 	.byte	0x04, 0x11
        /*19f0a*/ 	.short	(.L_17720 - .L_17719)
	.align		4
.L_17719:
        /*19f0c*/ 	.word	index@($_ZN7cutlass13device_kernelIN5flash19enable_sm80_to_sm89INS1_16FlashAttnBwdSm80INS1_25CollectiveMainloopBwdSm80ILi2ELi2EN4cute5tupleIJNS5_1CILi128EEES8_NS7_ILi64EEEEEENS_10bfloat16_tEfNS_4arch4Sm80ELb0ELb0ELb1ELb0ELb1ELb0ELb0ELb0ELi2ELi4ELi4ELi4ELb0EEENS1_21CollectiveEpilogueBwdISA_SB_SD_Li256ELb0ELb0ELi2EEENS1_19SingleTileSchedulerILb0ELb0ELb0ELi128EEEEEEEEEvNT_6ParamsE$_ZZN4cute6detail16composition_implINS_5tupleIJNS_1CILi8EEENS3_ILi2EEES5_S5_S4_S5_EEENS2_IJNS3_ILi1EEEiiiNS3_ILi72EEENS3_ILi512EEEEEENS2_IJNS2_IJS5_S5_S5_EEES5_NS2_IJNS3_ILi4EEES5_EEEEEENS2_IJNS2_IJS7_S9_S4_EEENS3_ILi4096EEENS2_IJNS3_ILi16EEENS3_ILi8192EEEEEEEEEEEDaRKT_RKT0_RKT1_RKT2_ENKUlRKT_RKT0_E_clISB_SF_EEDaSZ_S12_)
        /*19f10*/ 	.word	0x00000000


	//----- nvinfo : EIATTR_FRAME_SIZE
	.align		4
.L_17720:
        /*19f14*/ 	.byte	0x04, 0x11
        /*19f16*/ 	.short	(.L_17722 - .L_17721)
	.align		4
.L_17721:
        /*19f18*/ 	.word	index@($_ZN7cutlass13device_kernelIN5flash19enable_sm80_to_sm89INS1_16FlashAttnBwdSm80INS1_25CollectiveMainloopBwdSm80ILi2ELi2EN4cute5tupleIJNS5_1CILi128EEES8_NS7_ILi64EEEEEENS_10bfloat16_tEfNS_4arch4Sm80ELb0ELb0ELb1ELb0ELb1ELb0ELb0ELb0ELi2ELi4ELi4ELi4ELb0EEENS1_21CollectiveEpilogueBwdISA_SB_SD_Li256ELb0ELb0ELi2EEENS1_19SingleTileSchedulerILb0ELb0ELb0ELi128EEEEEEEEEvNT_6ParamsE$_ZZN4cute6detail16composition_implINS_5tupleIJNS_1CILi8EEENS3_ILi2EEES5_S5_S4_S5_EEENS2_IJNS3_ILi1EEEiiiNS3_ILi72EEENS3_ILi512EEEEEENS2_IJNS2_IJS5_S5_EEES4_NS3_ILi4EEEEEENS2_IJNS2_IJS7_S4_EEENS3_ILi1024EEENS3_ILi16EEEEEEEEDaRKT_RKT0_RKT1_RKT2_ENKUlRKT_RKT0_E_clISC_SG_EEDaSW_SZ_)
        /*19f1c*/ 	.word	0x00000000


	//----- nvinfo : EIATTR_FRAME_SIZE
	.align		4
.L_17722:
        /*19f20*/ 	.byte	0x04, 0x11
        /*19f22*/ 	.short	(.L_17724 - .L_17723)
	.align		4
.L_17723:
        /*19f24*/ 	.word	index@($_ZN7cutlass13device_kernelIN5flash19enable_sm80_to_sm89INS1_16FlashAttnBwdSm80INS1_25CollectiveMainloopBwdSm80ILi2ELi2EN4cute5tupleIJNS5_1CILi128EEES8_NS7_ILi64EEEEEENS_10bfloat16_tEfNS_4arch4Sm80ELb0ELb0ELb1ELb0ELb1ELb0ELb0ELb0ELi2ELi4ELi4ELi4ELb0EEENS1_21CollectiveEpilogueBwdISA_SB_SD_Li256ELb0ELb0ELi2EEENS1_19SingleTileSchedulerILb0ELb0ELb0ELi128EEEEEEEEEvNT_6ParamsE$_ZZN4cute6detail16composition_implINS_5tupleIJNS_1CILi8EEENS3_ILi2EEES5_S5_S4_S5_EEENS2_IJNS3_ILi1EEEiiiNS3_ILi72EEENS3_ILi512EEEEEENS2_IJNS2_IJS5_S5_EEES4_NS3_ILi4EEEEEENS2_IJNS2_IJS7_S4_EEENS3_ILi1024EEENS3_ILi16EEEEEEEEDaRKT_RKT0_RKT1_RKT2_ENKUlRKT_RKT0_E_clISB_SE_EEDaSW_SZ_)
        /*19f28*/ 	.word	0x00000000


	//----- nvinfo : EIATTR_FRAME_SIZE
	.align		4
.L_17724:
        /*19f2c*/ 	.byte	0x04, 0x11
        /*19f2e*/ 	.short	(.L_17726 - .L_17725)
	.align		4
.L_17725:
        /*19f30*/ 	.word	index@($_ZN7cutlass13device_kernelIN5flash19enable_sm80_to_sm89INS1_16FlashAttnBwdSm80INS1_25CollectiveMainloopBwdSm80ILi2ELi2EN4cute5tupleIJNS5_1CILi128EEES8_NS7_ILi64EEEEEENS_10bfloat16_tEfNS_4arch4Sm80ELb0ELb0ELb1ELb0ELb1ELb0ELb0ELb0ELi2ELi4ELi4ELi4ELb0EEENS1_21CollectiveEpilogueBwdISA_SB_SD_Li256ELb0ELb0ELi2EEENS1_19SingleTileSchedulerILb0ELb0ELb0ELi128EEEEEEEEEvNT_6ParamsE$_ZZN4cute6detail16composition_implINS_5tupleIJNS_1CILi16EEENS3_ILi2EEES5_S5_NS3_ILi4EEES5_EEENS2_IJNS3_ILi1EEEiiiNS3_ILi144EEENS3_ILi512EEEEEES6_S4_EEDaRKT_RKT0_RKT1_RKT2_ENKUlRKT_T0_E_clINS2_IJNS2_IJS5_S5_EEENS2_IJiiEEES8_S8_EEENS_17integral_constantIiLi4EEEEEDaSQ_SR_)
        /*19f34*/ 	.word	0x00000000


	//----- nvinfo : EIATTR_FRAME_SIZE
	.align		4
.L_17726:
        /*19f38*/ 	.byte	0x04, 0x11
        /*19f3a*/ 	.short	(.L_17728 - .L_17727)
	.align		4
.L_17727:
        /*19f3c*/ 	.word	index@($_ZN7cutlass13device_kernelIN5flash19enable_sm80_to_sm89INS1_16FlashAttnBwdSm80INS1_25CollectiveMainloopBwdSm80ILi2ELi2EN4cute5tupleIJNS5_1CILi128EEES8_NS7_ILi64EEEEEENS_10bfloat16_tEfNS_4arch4Sm80ELb0ELb0ELb1ELb0ELb1ELb0ELb0ELb0ELi2ELi4ELi4ELi4ELb0EEENS1_21CollectiveEpilogueBwdISA_SB_SD_Li256ELb0ELb0ELi2EEENS1_19SingleTileSchedulerILb0ELb0ELb0ELi128EEEEEEEEEvNT_6ParamsE$_ZZN4cute6detail16composition_implINS_5tupleIJNS_1CILi16EEENS3_ILi2EEES5_S5_NS3_ILi4EEES5_EEENS2_IJNS3_ILi1EEEiiiNS3_ILi144EEENS3_ILi512EEEEEES6_S4_EEDaRKT_RKT0_RKT1_RKT2_ENKUlRKT_T0_E_clINS2_IJNS2_IJS5_S5_EEENS2_IJiiEEES8_S8_EEENS_17integral_constantIiLi3EEEEEDaSQ_SR_)
        /*19f40*/ 	.word	0x00000000


	//----- nvinfo : EIATTR_FRAME_SIZE
	.align		4
.L_17728:
        /*19f44*/ 	.byte	0x04, 0x11
        /*19f46*/ 	.short	(.L_17730 - .L_17729)
	.align		4
.L_17729:
        /*19f48*/ 	.word	index@($_ZN7cutlass13device_kernelIN5flash19enable_sm80_to_sm89INS1_16FlashAttnBwdSm80INS1_25CollectiveMainloopBwdSm80ILi2ELi2EN4cute5tupleIJNS5_1CILi128EEES8_NS7_ILi64EEEEEENS_10bfloat16_tEfNS_4arch4Sm80ELb0ELb0ELb1ELb0ELb1ELb0ELb0ELb0ELi2ELi4ELi4ELi4ELb0EEENS1_21CollectiveEpilogueBwdISA_SB_SD_Li256ELb0ELb0ELi2EEENS1_19SingleTileSchedulerILb0ELb0ELb0ELi128EEEEEEEEEvNT_6ParamsE$_ZZN4cute6detail16composition_implINS_5tupleIJNS_1CILi16EEENS3_ILi2EEES5_S5_NS3_ILi4EEES5_EEENS2_IJNS3_ILi1EEEiiiNS3_ILi144EEENS3_ILi512EEEEEES6_S4_EEDaRKT_RKT0_RKT1_RKT2_ENKUlRKT_T0_E_clINS2_IJNS2_IJS5_EEENS2_IJiEEES5_S8_EEENS_17integral_constantIiLi2EEEEEDaSQ_SR_)
        /*19f4c*/ 	.word	0x00000000


	//----- nvinfo : EIATTR_FRAME_SIZE
	.align		4
.L_17730:
        /*19f50*/ 	.byte	0x04, 0x11
        /*19f52*/ 	.short	(.L_17732 - .L_17731)
	.align		4
.L_17731:
        /*19f54*/ 	.word	index@($_ZN7cutlass13device_kernelIN5flash19enable_sm80_to_sm89INS1_16FlashAttnBwdSm80INS1_25CollectiveMainloopBwdSm80ILi2ELi2EN4cute5tupleIJNS5_1CILi128EEES8_NS7_ILi64EEEEEENS_10bfloat16_tEfNS_4arch4Sm80ELb0ELb0ELb1ELb0ELb1ELb0ELb0ELb0ELi2ELi4ELi4ELi4ELb0EEENS1_21CollectiveEpilogueBwdISA_SB_SD_Li256ELb0ELb0ELi2EEENS1_19SingleTileSchedulerILb0ELb0ELb0ELi128EEEEEEEEEvNT_6ParamsE$_ZZN4cute6detail16composition_implINS_5tupleIJNS_1CILi16EEENS3_ILi2EEES5_S5_NS3_ILi4EEES5_EEENS2_IJNS3_ILi1EEEiiiNS3_ILi144EEENS3_ILi512EEEEEES6_S4_EEDaRKT_RKT0_RKT1_RKT2_ENKUlRKT_T0_E_clINS2_IJNS2_IJEEESU_S6_S8_EEENS_17integral_constantIiLi1EEEEEDaSQ_SR_)
        /*19f58*/ 	.word	0x00000000


	//----- nvinfo : EIATTR_FRAME_SIZE
	.align		4
.L_17732:
        /*19f5c*/ 	.byte	0x04, 0x11
        /*19f5e*/ 	.short	(.L_17734 - .L_17733)
	.align		4
.L_17733:
        /*19f60*/ 	.word	index@($_ZN7cutlass13device_kernelIN5flash19enable_sm80_to_sm89INS1_16FlashAttnBwdSm80INS1_25CollectiveMainloopBwdSm80ILi2ELi2EN4cute5tupleIJNS5_1CILi128EEES8_NS7_ILi64EEEEEENS_10bfloat16_tEfNS_4arch4Sm80ELb0ELb0ELb1ELb0ELb1ELb0ELb0ELb0ELi2ELi4ELi4ELi4ELb0EEENS1_21CollectiveEpilogueBwdISA_SB_SD_Li256ELb0ELb0ELi2EEENS1_19SingleTileSchedulerILb0ELb0ELb0ELi128EEEEEEEEEvNT_6ParamsE$_ZZN4cute6detail16composition_implINS_5tupleIJNS_1CILi16EEENS3_ILi2EEES5_S5_NS3_ILi4EEES5_EEENS2_IJNS3_ILi1EEEiiiNS3_ILi144EEENS3_ILi512EEEEEES5_NS3_ILi64EEEEEDaRKT_RKT0_RKT1_RKT2_ENKUlRKT_T0_E_clINS2_IJNS2_IJS5_EEENS2_IJiEEES8_S8_EEENS_17integral_constantIiLi4EEEEEDaSR_SS_)
        /*19f64*/ 	.word	0x00000000


	//----- nvinfo : EIATTR_FRAME_SIZE
	.align		4
.L_17734:
        /*19f68*/ 	.byte	0x04, 0x11
        /*19f6a*/ 	.short	(.L_17736 - .L_17735)
	.align		4
.L_17735:
        /*19f6c*/ 	.word	index@($_ZN7cutlass13device_kernelIN5flash19enable_sm80_to_sm89INS1_16FlashAttnBwdSm80INS1_25CollectiveMainloopBwdSm80ILi2ELi2EN4cute5tupleIJNS5_1CILi128EEES8_NS7_ILi64EEEEEENS_10bfloat16_tEfNS_4arch4Sm80ELb0ELb0ELb1ELb0ELb1ELb0ELb0ELb0ELi2ELi4ELi4ELi4ELb0EEENS1_21CollectiveEpilogueBwdISA_SB_SD_Li256ELb0ELb0ELi2EEENS1_19SingleTileSchedulerILb0ELb0ELb0ELi128EEEEEEEEEvNT_6ParamsE$_ZZN4cute6detail16composition_implINS_5tupleIJNS_1CILi16EEENS3_ILi2EEES5_S5_NS3_ILi4EEES5_EEENS2_IJNS3_ILi1EEEiiiNS3_ILi144EEENS3_ILi512EEEEEES5_NS3_ILi64EEEEEDaRKT_RKT0_RKT1_RKT2_ENKUlRKT_T0_E_clINS2_IJNS2_IJEEESV_S5_S8_EEENS_17integral_constantIiLi3EEEEEDaSR_SS_)
        /*19f70*/ 	.word	0x00000000


	//----- nvinfo : EIATTR_FRAME_SIZE
	.align		4
.L_17736:
        /*19f74*/ 	.byte	0x04, 0x11
        /*19f76*/ 	.short	(.L_17738 - .L_17737)
	.align		4
.L_17737:
        /*19f78*/ 	.word	index@($_ZN7cutlass13device_kernelIN5flash19enable_sm80_to_sm89INS1_16FlashAttnBwdSm80INS1_25CollectiveMainloopBwdSm80ILi2ELi2EN4cute5tupleIJNS5_1CILi128EEES8_NS7_ILi64EEEEEENS_10bfloat16_tEfNS_4arch4Sm80ELb0ELb0ELb1ELb0ELb1ELb0ELb0ELb0ELi2ELi4ELi4ELi4ELb0EEENS1_21CollectiveEpilogueBwdISA_SB_SD_Li256ELb0ELb0ELi2EEENS1_19SingleTileSchedulerILb0ELb0ELb0ELi128EEEEEEEEEvNT_6ParamsE$_ZZN4cute6detail16composition_implINS_5tupleIJNS_1CILi16EEENS3_ILi2EEES5_S5_NS3_ILi4EEES5_EEENS2_IJNS3_ILi1EEEiiiNS3_ILi144EEENS3_ILi512EEEEEENS2_IJS5_S5_EEENS2_IJNS3_ILi64EEESA_EEEEEDaRKT_RKT0_RKT1_RKT2_ENKUlRKT_RKT0_E_clIS5_SD_EEDaST_SW_)
        /*19f7c*/ 	.word	0x00000000


	//----- nvinfo : EIATTR_FRAME_SIZE
	.align		4
.L_17738:
        /*19f80*/ 	.byte	0x04, 0x11
        /*19f82*/ 	.short	(.L_17740 - .L_17739)
	.align		4
.L_17739:
        /*19f84*/ 	.word	index@($_ZN7cutlass13device_kernelIN5flash19enable_sm80_to_sm89INS1_16FlashAttnBwdSm80INS1_25CollectiveMainloopBwdSm80ILi2ELi2EN4cute5tupleIJNS5_1CILi128EEES8_NS7_ILi64EEEEEENS_10bfloat16_tEfNS_4arch4Sm80ELb0ELb0ELb1ELb0ELb1ELb0ELb0ELb0ELi2ELi4ELi4ELi4ELb0EEENS1_21CollectiveEpilogueBwdISA_SB_SD_Li256ELb0ELb0ELi2EEENS1_19SingleTileSchedulerILb0ELb0ELb0ELi128EEEEEEEEEvNT_6ParamsE$_ZZN4cute6detail16composition_implINS_5tupleIJNS_1CILi16EEENS3_ILi2EEES5_S5_NS3_ILi4EEES5_EEENS2_IJNS3_ILi1EEEiiiNS3_ILi144EEENS3_ILi512EEEEEENS2_IJNS2_IJS5_S5_EEES6_NS3_ILi8EEEEEENS2_IJNS2_IJNS3_ILi64EEESA_EEES4_NS3_ILi1024EEEEEEEEDaRKT_RKT0_RKT1_RKT2_ENKUlRKT_RKT0_E_clISC_SG_EEDaSX_S10_)
        /*19f88*/ 	.word	0x00000000


	//----- nvinfo : EIATTR_FRAME_SIZE
	.align		4
.L_17740:
        /*19f8c*/ 	.byte	0x04, 0x11
        /*19f8e*/ 	.short	(.L_17742 - .L_17741)
	.align		4
.L_17741:
        /*19f90*/ 	.word	index@($_ZN7cutlass13device_kernelIN5flash19enable_sm80_to_sm89INS1_16FlashAttnBwdSm80INS1_25CollectiveMainloopBwdSm80ILi2ELi2EN4cute5tupleIJNS5_1CILi128EEES8_NS7_ILi64EEEEEENS_10bfloat16_tEfNS_4arch4Sm80ELb0ELb0ELb1ELb0ELb1ELb0ELb0ELb0ELi2ELi4ELi4ELi4ELb0EEENS1_21CollectiveEpilogueBwdISA_SB_SD_Li256ELb0ELb0ELi2EEENS1_19SingleTileSchedulerILb0ELb0ELb0ELi128EEEEEEEEEvNT_6ParamsE$_ZZN4cute6detail16composition_implINS_5tupleIJNS_1CILi16EEENS3_ILi2EEES5_S5_NS3_ILi4EEES5_EEENS2_IJNS3_ILi1EEEiiiNS3_ILi144EEENS3_ILi512EEEEEENS2_IJNS2_IJS5_S5_EEES6_NS3_ILi8EEEEEENS2_IJNS2_IJNS3_ILi64EEESA_EEES4_NS3_ILi1024EEEEEEEEDaRKT_RKT0_RKT1_RKT2_ENKUlRKT_RKT0_E_clIS6_S4_EEDaSX_S10_)
        /*19f94*/ 	.word	0x00000000


	//----- nvinfo : EIATTR_FRAME_SIZE
	.align		4
.L_17742:
        /*19f98*/ 	.byte	0x04, 0x11
        /*19f9a*/ 	.short	(.L_17744 - .L_17743)
	.align		4
.L_17743:
        /*19f9c*/ 	.word	index@($_ZN7cutlass13device_kernelIN5flash19enable_sm80_to_sm89INS1_16FlashAttnBwdSm80INS1_25CollectiveMainloopBwdSm80ILi2ELi2EN4cute5tupleIJNS5_1CILi128EEES8_NS7_ILi64EEEEEENS_10bfloat16_tEfNS_4arch4Sm80ELb0ELb0ELb1ELb0ELb1ELb0ELb0ELb0ELi2ELi4ELi4ELi4ELb0EEENS1_21CollectiveEpilogueBwdISA_SB_SD_Li256ELb0ELb0ELi2EEENS1_19SingleTileSchedulerILb0ELb0ELb0ELi128EEEEEEEEEvNT_6ParamsE$_ZZN4cute6detail16composition_implINS_1CILi2EEEiNS_5tupleIJNS2_ILi1EEES3_EEENS4_IJNS2_ILi0EEES5_EEEEEDaRKT_RKT0_RKT1_RKT2_ENKUlRKT_RKT0_E_clIS3_S5_EEDaSN_SQ_)
        /*19fa0*/ 	.word	0x00000000


	//----- nvinfo : EIATTR_FRAME_SIZE
	.align		4
.L_17744:
        /*19fa4*/ 	.byte	0x04, 0x11
        /*19fa6*/ 	.short	(.L_17746 - .L_17745)
	.align		4
.L_17745:
        /*19fa8*/ 	.word	index@($_ZN7cutlass13device_kernelIN5flash19enable_sm80_to_sm89INS1_16FlashAttnBwdSm80INS1_25CollectiveMainloopBwdSm80ILi2ELi2EN4cute5tupleIJNS5_1CILi128EEES8_NS7_ILi64EEEEEENS_10bfloat16_tEfNS_4arch4Sm80ELb0ELb0ELb1ELb0ELb1ELb0ELb0ELb0ELi2ELi4ELi4ELi4ELb0EEENS1_21CollectiveEpilogueBwdISA_SB_SD_Li256ELb0ELb0ELi2EEENS1_19SingleTileSchedulerILb0ELb0ELb0ELi128EEEEEEEEEvNT_6ParamsE$_ZZN4cute6detail10lift_sliceINS_5tupleIJNS_1CILi0EEENS_10UnderscoreEEEENS2_IJNS2_IJS4_S4_EEEiEEEEEDaRKT_RKT0_ENKUlRKT_RKT0_E_clIS5_iEEDaSH_SK_)
        /*19fac*/ 	.word	0x00000000


	//----- nvinfo : EIATTR_FRAME_SIZE
	.align		4
.L_17746:
        /*19fb0*/ 	.byte	0x04, 0x11
        /*19fb2*/ 	.short	(.L_17748 - .L_17747)
	.align		4
.L_17747:
        /*19fb4*/ 	.word	index@($_ZN7cutlass13device_kernelIN5flash19enable_sm80_to_sm89INS1_16FlashAttnBwdSm80INS1_25CollectiveMainloopBwdSm80ILi2ELi2EN4cute5tupleIJNS5_1CILi128EEES8_NS7_ILi64EEEEEENS_10bfloat16_tEfNS_4arch4Sm80ELb0ELb0ELb1ELb0ELb1ELb0ELb0ELb0ELi2ELi4ELi4ELi4ELb0EEENS1_21CollectiveEpilogueBwdISA_SB_SD_Li256ELb0ELb0ELi2EEENS1_19SingleTileSchedulerILb0ELb0ELb0ELi128EEEEEEEEEvNT_6ParamsE$_ZZN4cute5sliceINS_5tupleIJNS_10UnderscoreES2_iEEENS1_IJNS1_IJNS_1CILi1EEENS4_ILi0EEEEEEiNS4_ILi1024EEEEEEEEDaRKT_RKT0_ENKUlRKT_RKT0_E_clIS2_iEEDaSI_SL_)
        /*19fb8*/ 	.word	0x00000000


	//----- nvinfo : EIATTR_FRAME_SIZE
	.align		4
.L_17748:
        /*19fbc*/ 	.byte	0x04, 0x11
        /*19fbe*/ 	.short	(.L_17750 - .L_17749)
	.align		4
.L_17749:
        /*19fc0*/ 	.word	index@($_ZN7cutlass13device_kernelIN5flash19enable_sm80_to_sm89INS1_16FlashAttnBwdSm80INS1_25CollectiveMainloopBwdSm80ILi2ELi2EN4cute5tupleIJNS5_1CILi128EEES8_NS7_ILi64EEEEEENS_10bfloat16_tEfNS_4arch4Sm80ELb0ELb0ELb1ELb0ELb1ELb0ELb0ELb0ELi2ELi4ELi4ELi4ELb0EEENS1_21CollectiveEpilogueBwdISA_SB_SD_Li256ELb0ELb0ELi2EEENS1_19SingleTileSchedulerILb0ELb0ELb0ELi128EEEEEEEEEvNT_6ParamsE$_ZZN4cute5sliceINS_5tupleIJNS_10UnderscoreES2_S2_iEEENS1_IJNS1_IJNS_1CILi1EEENS4_ILi0EEEEEElS6_lEEEEEDaRKT_RKT0_ENKUlRKT_RKT0_E_clIS2_lEEDaSH_SK_)
        /*19fc4*/ 	.word	0x00000000


	//----- nvinfo : EIATTR_FRAME_SIZE
	.align		4
.L_17750:
        /*19fc8*/ 	.byte	0x04, 0x11
        /*19fca*/ 	.short	(.L_17752 - .L_17751)
	.align		4
.L_17751:
        /*19fcc*/ 	.word	index@($_ZN7cutlass13device_kernelIN5flash19enable_sm80_to_sm89INS1_16FlashAttnBwdSm80INS1_25CollectiveMainloopBwdSm80ILi2ELi2EN4cute5tupleIJNS5_1CILi128EEES8_NS7_ILi64EEEEEENS_10bfloat16_tEfNS_4arch4Sm80ELb0ELb0ELb1ELb0ELb1ELb0ELb0ELb0ELi2ELi4ELi4ELi4ELb0EEENS1_21CollectiveEpilogueBwdISA_SB_SD_Li256ELb0ELb0ELi2EEENS1_19SingleTileSchedulerILb0ELb0ELb0ELi128EEEEEEEEEvNT_6ParamsE$_ZZN4cute5sliceINS_5tupleIJNS_10UnderscoreES2_S2_iEEENS1_IJNS1_IJNS_1CILi1EEENS4_ILi0EEEEEEiNS4_ILi1024EEENS4_ILi8192EEEEEEEEDaRKT_RKT0_ENKUlRKT_RKT0_E_clIS2_iEEDaSJ_SM_)
        /*19fd0*/ 	.word	0x00000000


	//----- nvinfo : EIATTR_FRAME_SIZE
	.align		4
.L_17752:
        /*19fd4*/ 	.byte	0x04, 0x11
        /*19fd6*/ 	.short	(.L_17754 - .L_17753)
	.align		4
.L_17753:
        /*19fd8*/ 	.word	index@($_ZN7cutlass13device_kernelIN5flash19enable_sm80_to_sm89INS1_16FlashAttnBwdSm80INS1_25CollectiveMainloopBwdSm80ILi2ELi2EN4cute5tupleIJNS5_1CILi128EEES8_NS7_ILi64EEEEEENS_10bfloat16_tEfNS_4arch4Sm80ELb0ELb0ELb1ELb0ELb1ELb0ELb0ELb0ELi2ELi4ELi4ELi4ELb0EEENS1_21CollectiveEpilogueBwdISA_SB_SD_Li256ELb0ELb0ELi2EEENS1_19SingleTileSchedulerILb0ELb0ELb0ELi128EEEEEEEEEvNT_6ParamsE$_ZZN4cute5sliceINS_5tupleIJNS_10UnderscoreES2_S2_iEEENS1_IJNS1_IJNS_1CILi1EEENS4_ILi0EEEEEENS4_ILi4096EEENS1_IJiiEEENS1_IJS6_NS4_ILi8192EEEEEEEEEEEDaRKT_RKT0_ENKUlRKT_RKT0_E_clIS2_S9_EEDaSL_SO_)
        /*19fdc*/ 	.word	0x00000000


	//----- nvinfo : EIATTR_FRAME_SIZE
	.align		4
.L_17754:
        /*19fe0*/ 	.byte	0x04, 0x11
        /*19fe2*/ 	.short	(.L_17756 - .L_17755)
	.align		4
.L_17755:
        /*19fe4*/ 	.word	index@($_ZN7cutlass13device_kernelIN5flash19enable_sm80_to_sm89INS1_16FlashAttnBwdSm80INS1_25CollectiveMainloopBwdSm80ILi2ELi2EN4cute5tupleIJNS5_1CILi128EEES8_NS7_ILi64EEEEEENS_10bfloat16_tEfNS_4arch4Sm80ELb0ELb0ELb1ELb0ELb1ELb0ELb0ELb0ELi2ELi4ELi4ELi4ELb0EEENS1_21CollectiveEpilogueBwdISA_SB_SD_Li256ELb0ELb0ELi2EEENS1_19SingleTileSchedulerILb0ELb0ELb0ELi128EEEEEEEEEvNT_6ParamsE$_ZZN4cute5sliceINS_5tupleIJNS_10UnderscoreES2_NS_1CILi0EEEEEENS1_IJNS1_IJNS3_ILi1EEES4_EEEiNS3_ILi1024EEEEEEEEDaRKT_RKT0_ENKUlRKT_RKT0_E_clIS2_iEEDaSI_SL_)
        /*19fe8*/ 	.word	0x00000000


	//----- nvinfo : EIATTR_FRAME_SIZE
	.align		4
.L_17756:
        /*19fec*/ 	.byte	0x04, 0x11
        /*19fee*/ 	.short	(.L_17758 - .L_17757)
	.align		4
.L_17757:
        /*19ff0*/ 	.word	index@($_ZN7cutlass13device_kernelIN5flash19enable_sm80_to_sm89INS1_16FlashAttnBwdSm80INS1_25CollectiveMainloopBwdSm80ILi2ELi2EN4cute5tupleIJNS5_1CILi128EEES8_NS7_ILi64EEEEEENS_10bfloat16_tEfNS_4arch4Sm80ELb0ELb0ELb1ELb0ELb1ELb0ELb0ELb0ELi2ELi4ELi4ELi4ELb0EEENS1_21CollectiveEpilogueBwdISA_SB_SD_Li256ELb0ELb0ELi2EEENS1_19SingleTileSchedulerILb0ELb0ELb0ELi128EEEEEEEEEvNT_6ParamsE$_ZZN4cute5sliceINS_5tupleIJNS1_IJNS_10UnderscoreENS_1CILi0EEEEEENS1_IJS4_S2_EEEEEENS1_IJNS1_IJNS1_IJNS3_ILi1EEES4_EEES4_EEENS1_IJNS1_IJS4_S4_EEEiEEEEEEEEDaRKT_RKT0_ENKUlRKT_RKT0_E_clIS6_SC_EEDaSM_SP_)
        /*19ff4*/ 	.word	0x00000000


	//----- nvinfo : EIATTR_FRAME_SIZE
	.align		4
.L_17758:
        /*19ff8*/ 	.byte	0x04, 0x11
        /*19ffa*/ 	.short	(.L_17760 - .L_17759)
	.align		4
.L_17759:
        /*19ffc*/ 	.word	index@($_ZN7cutlass13device_kernelIN5flash19enable_sm80_to_sm89INS1_16FlashAttnBwdSm80INS1_25CollectiveMainloopBwdSm80ILi2ELi2EN4cute5tupleIJNS5_1CILi128EEES8_NS7_ILi64EEEEEENS_10bfloat16_tEfNS_4arch4Sm80ELb0ELb0ELb1ELb0ELb1ELb0ELb0ELb0ELi2ELi4ELi4ELi4ELb0EEENS1_21CollectiveEpilogueBwdISA_SB_SD_Li256ELb0ELb0ELi2EEENS1_19SingleTileSchedulerILb0ELb0ELb0ELi128EEEEEEEEEvNT_6ParamsE$_ZZN4cute4takeILi1ELi3ENS_5tupleIJNS1_IJiNS_1CILi512EEEEEENS1_IJiiEEENS2_ILi1024EEEEEEEEDaRKT1_ENKUlDpRKT_E_clIJS5_S6_EEEDaSE_)
        /*1a000*/ 	.word	0x00000000


	//----- nvinfo : EIATTR_FRAME_SIZE
	.align		4
.L_17760:
        /*1a004*/ 	.byte	0x04, 0x11
        /*1a006*/ 	.short	(.L_17762 - .L_17761)
	.align		4
.L_17761:
        /*1a008*/ 	.word	index@($_ZN7cutlass13device_kernelIN5flash19enable_sm80_to_sm89INS1_16FlashAttnBwdSm80INS1_25CollectiveMainloopBwdSm80ILi2ELi2EN4cute5tupleIJNS5_1CILi128EEES8_NS7_ILi64EEEEEENS_10bfloat16_tEfNS_4arch4Sm80ELb0ELb0ELb1ELb0ELb1ELb0ELb0ELb0ELi2ELi4ELi4ELi4ELb0EEENS1_21CollectiveEpilogueBwdISA_SB_SD_Li256ELb0ELb0ELi2EEENS1_19SingleTileSchedulerILb0ELb0ELb0ELi128EEEEEEEEEvNT_6ParamsE$_ZZN4cute4takeILi1ELi3ENS_5tupleIJNS1_IJNS_1CILi1EEEiEEENS2_ILi1024EEENS1_IJiiEEEEEEEEDaRKT1_ENKUlDpRKT_E_clIJS5_S6_EEEDaSE_)
        /*1a00c*/ 	.word	0x00000000


	//----- nvinfo : EIATTR_FRAME_SIZE
	.align		4
.L_17762:
        /*1a010*/ 	.byte	0x04, 0x11
        /*1a012*/ 	.short	(.L_17764 - .L_17763)
	.align		4
.L_17763:
        /*1a014*/ 	.word	index@($_ZN7cutlass13device_kernelIN5flash19enable_sm80_to_sm89INS1_16FlashAttnBwdSm80INS1_25CollectiveMainloopBwdSm80ILi2ELi2EN4cute5tupleIJNS5_1CILi128EEES8_NS7_ILi64EEEEEENS_10bfloat16_tEfNS_4arch4Sm80ELb0ELb0ELb1ELb0ELb1ELb0ELb0ELb0ELi2ELi4ELi4ELi4ELb0EEENS1_21CollectiveEpilogueBwdISA_SB_SD_Li256ELb0ELb0ELi2EEENS1_19SingleTileSchedulerILb0ELb0ELb0ELi128EEEEEEEEEvNT_6ParamsE$_ZZN4cute4takeILi1ELi3ENS_5tupleIJNS1_IJNS_1CILi1EEENS2_ILi512EEEiEEENS2_ILi4096EEENS1_IJiiEEEEEEEEDaRKT1_ENKUlDpRKT_E_clIJS6_S7_EEEDaSF_)
        /*1a018*/ 	.word	0x00000000


	//----- nvinfo : EIATTR_FRAME_SIZE
	.align		4
.L_17764:
        /*1a01c*/ 	.byte	0x04, 0x11
        /*1a01e*/ 	.short	(.L_17766 - .L_17765)
	.align		4
.L_17765:
        /*1a020*/ 	.word	index@($_ZN7cutlass13device_kernelIN5flash19enable_sm80_to_sm89INS1_16FlashAttnBwdSm80INS1_25CollectiveMainloopBwdSm80ILi2ELi2EN4cute5tupleIJNS5_1CILi128EEES8_NS7_ILi64EEEEEENS_10bfloat16_tEfNS_4arch4Sm80ELb0ELb0ELb1ELb0ELb1ELb0ELb0ELb0ELi2ELi4ELi4ELi4ELb0EEENS1_21CollectiveEpilogueBwdISA_SB_SD_Li256ELb0ELb0ELi2EEENS1_19SingleTileSchedulerILb0ELb0ELb0ELi128EEEEEEEEEvNT_6ParamsE$_ZZN4cute4takeILi1ELi3ENS_5tupleIJNS1_IJNS_1CILi1EEENS2_ILi512EEEiEEENS2_ILi4096EEENS1_IJNS1_IJiiEEENS2_ILi8192EEEEEEEEEEEDaRKT1_ENKUlDpRKT_E_clIJS6_S9_EEEDaSH_)
        /*1a024*/ 	.word	0x00000000


	//----- nvinfo : EIATTR_FRAME_SIZE
	.align		4
.L_17766:
        /*1a028*/ 	.byte	0x04, 0x11
        /*1a02a*/ 	.short	(.L_17768 - .L_17767)
	.align		4
.L_17767:
        /*1a02c*/ 	.word	index@($_ZN7cutlass13device_kernelIN5flash19enable_sm80_to_sm89INS1_16FlashAttnBwdSm80INS1_25CollectiveMainloopBwdSm80ILi2ELi2EN4cute5tupleIJNS5_1CILi128EEES8_NS7_ILi64EEEEEENS_10bfloat16_tEfNS_4arch4Sm80ELb0ELb0ELb1ELb0ELb1ELb0ELb0ELb0ELi2ELi4ELi4ELi4ELb0EEENS1_21CollectiveEpilogueBwdISA_SB_SD_Li256ELb0ELb0ELi2EEENS1_19SingleTileSchedulerILb0ELb0ELb0ELi128EEEEEEEEEvNT_6ParamsE$_ZZN4cute4takeILi1ELi2ENS_5tupleIJNS1_IJNS_1CILi1EEENS2_ILi0EEEEEEiEEEEEDaRKT1_ENKUlDpRKT_E_clIJiEEEDaSD_)
        /*1a030*/ 	.word	0x00000000


	//----- nvinfo : EIATTR_FRAME_SIZE
	.align		4
.L_17768:
        /*1a034*/ 	.byte	0x04, 0x11
        /*1a036*/ 	.short	(.L_17770 - .L_17769)
	.align		4
.L_17769:
        /*1a038*/ 	.word	index@($_ZN7cutlass13device_kernelIN5flash19enable_sm80_to_sm89INS1_16FlashAttnBwdSm80INS1_25CollectiveMainloopBwdSm80ILi2ELi2EN4cute5tupleIJNS5_1CILi128EEES8_NS7_ILi64EEEEEENS_10bfloat16_tEfNS_4arch4Sm80ELb0ELb0ELb1ELb0ELb1ELb0ELb0ELb0ELi2ELi4ELi4ELi4ELb0EEENS1_21CollectiveEpilogueBwdISA_SB_SD_Li256ELb0ELb0ELi2EEENS1_19SingleTileSchedulerILb0ELb0ELb0ELi128EEEEEEEEEvNT_6ParamsE$_ZZN4cute4diceINS_5tupleIJNS1_IJiNS1_IJiNS_1CILi0EEEEEEEEENS1_IJNS_10UnderscoreENS1_IJS6_S6_EEEEEEEEES9_EEDaRKT_RKT0_ENKUlRKT_RKT0_E_clIS5_S5_EEDaSI_SL_)
        /*1a03c*/ 	.word	0x00000000


	//----- nvinfo : EIATTR_FRAME_SIZE
	.align		4
.L_17770:
        /*1a040*/ 	.byte	0x04, 0x11
        /*1a042*/ 	.short	(.L_17772 - .L_17771)
	.align		4
.L_17771:
        /*1a044*/ 	.word	index@($_ZN7cutlass13device_kernelIN5flash19enable_sm80_to_sm89INS1_16FlashAttnBwdSm80INS1_25CollectiveMainloopBwdSm80ILi2ELi2EN4cute5tupleIJNS5_1CILi128EEES8_NS7_ILi64EEEEEENS_10bfloat16_tEfNS_4arch4Sm80ELb0ELb0ELb1ELb0ELb1ELb0ELb0ELb0ELi2ELi4ELi4ELi4ELb0EEENS1_21CollectiveEpilogueBwdISA_SB_SD_Li256ELb0ELb0ELi2EEENS1_19SingleTileSchedulerILb0ELb0ELb0ELi128EEEEEEEEEvNT_6ParamsE$_ZZN4cute19as_arithmetic_tupleINS_15ArithmeticTupleIJiiEEEEEDaRKT_ENKUlRKT_E_clIiEEDaS8_)
        /*1a048*/ 	.word	0x00000000


	//----- nvinfo : EIATTR_FRAME_SIZE
	.align		4
.L_17772:
        /*1a04c*/ 	.byte	0x04, 0x11
        /*1a04e*/ 	.short	(.L_17774 - .L_17773)
	.align		4
.L_17773:
        /*1a050*/ 	.word	index@($_ZN7cutlass13device_kernelIN5flash19enable_sm80_to_sm89INS1_16FlashAttnBwdSm80INS1_25CollectiveMainloopBwdSm80ILi2ELi2EN4cute5tupleIJNS5_1CILi128EEES8_NS7_ILi64EEEEEENS_10bfloat16_tEfNS_4arch4Sm80ELb0ELb0ELb1ELb0ELb1ELb0ELb0ELb0ELi2ELi4ELi4ELi4ELb0EEENS1_21CollectiveEpilogueBwdISA_SB_SD_Li256ELb0ELb0ELi2EEENS1_19SingleTileSchedulerILb0ELb0ELb0ELi128EEEEEEEEEvNT_6ParamsE$_ZZN4cute19as_arithmetic_tupleINS_15ArithmeticTupleIJiiEEEEEDaRKT_ENKUlDpRKT_E_clIJiiEEEDaS9_)
        /*1a054*/ 	.word	0x00000000


	//----- nvinfo : EIATTR_FRAME_SIZE
	.align		4
.L_17774:
        /*1a058*/ 	.byte	0x04, 0x11
        /*1a05a*/ 	.short	(.L_17776 - .L_17775)
	.align		4
.L_17775:
        /*1a05c*/ 	.word	index@($_ZN7cutlass13device_kernelIN5flash19enable_sm80_to_sm89INS1_16FlashAttnBwdSm80INS1_25CollectiveMainloopBwdSm80ILi2ELi2EN4cute5tupleIJNS5_1CILi128EEES8_NS7_ILi64EEEEEENS_10bfloat16_tEfNS_4arch4Sm80ELb0ELb0ELb1ELb0ELb1ELb0ELb0ELb0ELi2ELi4ELi4ELi4ELb0EEENS1_21CollectiveEpilogueBwdISA_SB_SD_Li256ELb0ELb0ELi2EEENS1_19SingleTileSchedulerILb0ELb0ELb0ELi128EEEEEEEEEvNT_6ParamsE$_ZZN4cute16flatten_to_tupleINS_5tupleIJNS_1CILi4096EEENS1_IJiiEEEEEEEEDaRKT_ENKUlRKT_E_clIS4_EEDaSB_)
        /*1a060*/ 	.word	0x00000000


	//----- nvinfo : EIATTR_FRAME_SIZE
	.align		4
.L_17776:
        /*1a064*/ 	.byte	0x04, 0x11
        /*1a066*/ 	.short	(.L_17778 - .L_17777)
	.align		4
.L_17777:
        /*1a068*/ 	.word	index@($_ZN7cutlass13device_kernelIN5flash19enable_sm80_to_sm89INS1_16FlashAttnBwdSm80INS1_25CollectiveMainloopBwdSm80ILi2ELi2EN4cute5tupleIJNS5_1CILi128EEES8_NS7_ILi64EEEEEENS_10bfloat16_tEfNS_4arch4Sm80ELb0ELb0ELb1ELb0ELb1ELb0ELb0ELb0ELi2ELi4ELi4ELi4ELb0EEENS1_21CollectiveEpilogueBwdISA_SB_SD_Li256ELb0ELb0ELi2EEENS1_19SingleTileSchedulerILb0ELb0ELb0ELi128EEEEEEEEEvNT_6ParamsE$_ZZN4cute16flatten_to_tupleINS_5tupleIJNS_1CILi4096EEENS1_IJNS1_IJiiEEENS2_ILi8192EEEEEEEEEEEDaRKT_ENKUlRKT_E_clIS6_EEDaSD_)
        /*1a06c*/ 	.word	0x00000000


	//----- nvinfo : EIATTR_FRAME_SIZE
	.align		4
.L_17778:
        /*1a070*/ 	.byte	0x04, 0x11
        /*1a072*/ 	.short	(.L_17780 - .L_17779)
	.align		4
.L_17779:
        /*1a074*/ 	.word	index@($_ZN7cutlass13device_kernelIN5flash19enable_sm80_to_sm89INS1_16FlashAttnBwdSm80INS1_25CollectiveMainloopBwdSm80ILi2ELi2EN4cute5tupleIJNS5_1CILi128EEES8_NS7_ILi64EEEEEENS_10bfloat16_tEfNS_4arch4Sm80ELb0ELb0ELb1ELb0ELb1ELb0ELb0ELb0ELi2ELi4ELi4ELi4ELb0EEENS1_21CollectiveEpilogueBwdISA_SB_SD_Li256ELb0ELb0ELi2EEENS1_19SingleTileSchedulerILb0ELb0ELb0ELi128EEEEEEEEEvNT_6ParamsE$_ZZN4cute16flatten_to_tupleINS_5tupleIJNS_1CILi1024EEENS1_IJiiEEEEEEEEDaRKT_ENKUlRKT_E_clIS4_EEDaSB_)
        /*1a078*/ 	.word	0x00000000


	//----- nvinfo : EIATTR_FRAME_SIZE
	.align		4
.L_17780:
        /*1a07c*/ 	.byte	0x04, 0x11
        /*1a07e*/ 	.short	(.L_17782 - .L_17781)
	.align		4
.L_17781:
        /*1a080*/ 	.word	index@($_ZN7cutlass13device_kernelIN5flash19enable_sm80_to_sm89INS1_16FlashAttnBwdSm80INS1_25CollectiveMainloopBwdSm80ILi2ELi2EN4cute5tupleIJNS5_1CILi128EEES8_NS7_ILi64EEEEEENS_10bfloat16_tEfNS_4arch4Sm80ELb0ELb0ELb1ELb0ELb1ELb0ELb0ELb0ELi2ELi4ELi4ELi4ELb0EEENS1_21CollectiveEpilogueBwdISA_SB_SD_Li256ELb0ELb0ELi2EEENS1_19SingleTileSchedulerILb0ELb0ELb0ELi128EEEEEEEEEvNT_6ParamsE$_ZZN4cute16flatten_to_tupleINS_5tupleIJNS_1CILi0EEENS1_IJNS2_ILi1EEENS2_ILi512EEEiEEEEEEEEDaRKT_ENKUlRKT_E_clIS6_EEDaSD_)
        /*1a084*/ 	.word	0x00000000


	//----- nvinfo : EIATTR_FRAME_SIZE
	.align		4
.L_17782:
        /*1a088*/ 	.byte	0x04, 0x11
        /*1a08a*/ 	.short	(.L_17784 - .L_17783)
	.align		4
.L_17783:
        /*1a08c*/ 	.word	index@($_ZN7cutlass13device_kernelIN5flash19enable_sm80_to_sm89INS1_16FlashAttnBwdSm80INS1_25CollectiveMainloopBwdSm80ILi2ELi2EN4cute5tupleIJNS5_1CILi128EEES8_NS7_ILi64EEEEEENS_10bfloat16_tEfNS_4arch4Sm80ELb0ELb0ELb1ELb0ELb1ELb0ELb0ELb0ELi2ELi4ELi4ELi4ELb0EEENS1_21CollectiveEpilogueBwdISA_SB_SD_Li256ELb0ELb0ELi2EEENS1_19SingleTileSchedulerILb0ELb0ELb0ELi128EEEEEEEEEvNT_6ParamsE$_ZZN4cute16flatten_to_tupleINS_5tupleIJNS1_IJiiEEENS_1CILi8192EEEEEEEEDaRKT_ENKUlRKT_E_clIS2_EEDaSB_)
        /*1a090*/ 	.word	0x00000000


	//----- nvinfo : EIATTR_FRAME_SIZE
	.align		4
.L_17784:
        /*1a094*/ 	.byte	0x04, 0x11
        /*1a096*/ 	.short	(.L_17786 - .L_17785)
	.align		4
.L_17785:
        /*1a098*/ 	.word	index@($_ZN7cutlass13device_kernelIN5flash19enable_sm80_to_sm89INS1_16FlashAttnBwdSm80INS1_25CollectiveMainloopBwdSm80ILi2ELi2EN4cute5tupleIJNS5_1CILi128EEES8_NS7_ILi64EEEEEENS_10bfloat16_tEfNS_4arch4Sm80ELb0ELb0ELb1ELb0ELb1ELb0ELb0ELb0ELi2ELi4ELi4ELi4ELb0EEENS1_21CollectiveEpilogueBwdISA_SB_SD_Li256ELb0ELb0ELi2EEENS1_19SingleTileSchedulerILb0ELb0ELb0ELi128EEEEEEEEEvNT_6ParamsE$_ZZN4cute16flatten_to_tupleINS_5tupleIJNS1_IJiiEEENS_1CILi1024EEEEEEEEDaRKT_ENKUlRKT_E_clIS2_EEDaSB_)
        /*1a09c*/ 	.word	0x00000000


	//----- nvinfo : EIATTR_FRAME_SIZE
	.align		4
.L_17786:
        /*1a0a0*/ 	.byte	0x04, 0x11
        /*1a0a2*/ 	.short	(.L_17788 - .L_17787)
	.align		4
.L_17787:
        /*1a0a4*/ 	.word	index@($_ZN7cutlass13device_kernelIN5flash19enable_sm80_to_sm89INS1_16FlashAttnBwdSm80INS1_25CollectiveMainloopBwdSm80ILi2ELi2EN4cute5tupleIJNS5_1CILi128EEES8_NS7_ILi64EEEEEENS_10bfloat16_tEfNS_4arch4Sm80ELb0ELb0ELb1ELb0ELb1ELb0ELb0ELb0ELi2ELi4ELi4ELi4ELb0EEENS1_21CollectiveEpilogueBwdISA_SB_SD_Li256ELb0ELb0ELi2EEENS1_19SingleTileSchedulerILb0ELb0ELb0ELi128EEEEEEEEEvNT_6ParamsE$_ZZN4cute14transform_leafINS_15ArithmeticTupleIJiiEEENS_8identityEEEDaRKT_OT0_ENKUlRKT_E_clIiEEDaSB_)
        /*1a0a8*/ 	.word	0x00000000


	//----- nvinfo : EIATTR_FRAME_SIZE
	.align		4
.L_17788:
        /*1a0ac*/ 	.byte	0x04, 0x11
        /*1a0ae*/ 	.short	(.L_17790 - .L_17789)
	.align		4
.L_17789:
        /*1a0b0*/ 	.word	index@($_ZN7cutlass13device_kernelIN5flash19enable_sm80_to_sm89INS1_16FlashAttnBwdSm80INS1_25CollectiveMainloopBwdSm80ILi2ELi2EN4cute5tupleIJNS5_1CILi128EEES8_NS7_ILi64EEEEEENS_10bfloat16_tEfNS_4arch4Sm80ELb0ELb0ELb1ELb0ELb1ELb0ELb0ELb0ELi2ELi4ELi4ELi4ELb0EEENS1_21CollectiveEpilogueBwdISA_SB_SD_Li256ELb0ELb0ELi2EEENS1_19SingleTileSchedulerILb0ELb0ELb0ELi128EEEEEEEEEvNT_6ParamsE$_ZZN4cute14logical_divideINS_5tupleIJNS1_IJNS_1CILi8EEENS2_ILi1EEEEEENS1_IJNS2_ILi2EEEEEEEEENS1_IJNS1_IJS4_NS2_ILi0EEEEEENS1_IJiEEEEEENS1_IJS5_NS_6LayoutIS4_S9_EEEEEEEDaRKNSD_IT_T0_EERKT1_ENKUlRKT_RKT0_E_clINSD_IS7_SB_EESE_EEDaSQ_ST_)
        /*1a0b4*/ 	.word	0x00000000


	//----- nvinfo : EIATTR_FRAME_SIZE
	.align		4
.L_17790:
        /*1a0b8*/ 	.byte	0x04, 0x11
        /*1a0ba*/ 	.short	(.L_17792 - .L_17791)
	.align		4
.L_17791:
        /*1a0bc*/ 	.word	index@($_ZN7cutlass13device_kernelIN5flash19enable_sm80_to_sm89INS1_16FlashAttnBwdSm80INS1_25CollectiveMainloopBwdSm80ILi2ELi2EN4cute5tupleIJNS5_1CILi128EEES8_NS7_ILi64EEEEEENS_10bfloat16_tEfNS_4arch4Sm80ELb0ELb0ELb1ELb0ELb1ELb0ELb0ELb0ELi2ELi4ELi4ELi4ELb0EEENS1_21CollectiveEpilogueBwdISA_SB_SD_Li256ELb0ELb0ELi2EEENS1_19SingleTileSchedulerILb0ELb0ELb0ELi128EEEEEEEEEvNT_6ParamsE$_ZZN4cute13to_mixed_bitsINS_5tupleIJNS_1CILi4EEENS2_ILi8EEEEEENS1_IJNS2_ILi128EEENS2_ILi0EEEEEENS1_IJiiEEEEEDaRKT_RKT0_RKT1_ENKUlRKT_RKT0_RKT1_E_clIS3_S6_iEEDaSL_SO_SR_)
        /*1a0c0*/ 	.word	0x00000000


	//----- nvinfo : EIATTR_FRAME_SIZE
	.align		4
.L_17792:
        /*1a0c4*/ 	.byte	0x04, 0x11
        /*1a0c6*/ 	.short	(.L_17794 - .L_17793)
	.align		4
.L_17793:
        /*1a0c8*/ 	.word	index@($_ZN7cutlass13device_kernelIN5flash19enable_sm80_to_sm89INS1_16FlashAttnBwdSm80INS1_25CollectiveMainloopBwdSm80ILi2ELi2EN4cute5tupleIJNS5_1CILi128EEES8_NS7_ILi64EEEEEENS_10bfloat16_tEfNS_4arch4Sm80ELb0ELb0ELb1ELb0ELb1ELb0ELb0ELb0ELi2ELi4ELi4ELi4ELb0EEENS1_21CollectiveEpilogueBwdISA_SB_SD_Li256ELb0ELb0ELi2EEENS1_19SingleTileSchedulerILb0ELb0ELb0ELi128EEEEEEEEEvNT_6ParamsE$_ZZN4cute13to_mixed_bitsINS_5tupleIJNS_1CILi4EEENS2_ILi8EEEEEENS1_IJNS2_ILi128EEENS2_ILi0EEEEEENS1_IJiiEEEEEDaRKT_RKT0_RKT1_ENKUlDpRKT_E_clIJNS_9MixedBitsILj0ELj384EEENS2_ILj0EEEEEEDaSM_)
        /*1a0cc*/ 	.word	0x00000000


	//----- nvinfo : EIATTR_FRAME_SIZE
	.align		4
.L_17794:
        /*1a0d0*/ 	.byte	0x04, 0x11
        /*1a0d2*/ 	.short	(.L_17796 - .L_17795)
	.align		4
.L_17795:
        /*1a0d4*/ 	.word	index@($_ZN7cutlass13device_kernelIN5flash19enable_sm80_to_sm89INS1_16FlashAttnBwdSm80INS1_25CollectiveMainloopBwdSm80ILi2ELi2EN4cute5tupleIJNS5_1CILi128EEES8_NS7_ILi64EEEEEENS_10bfloat16_tEfNS_4arch4Sm80ELb0ELb0ELb1ELb0ELb1ELb0ELb0ELb0ELi2ELi4ELi4ELi4ELb0EEENS1_21CollectiveEpilogueBwdISA_SB_SD_Li256ELb0ELb0ELi2EEENS1_19SingleTileSchedulerILb0ELb0ELb0ELi128EEEEEEEEEvNT_6ParamsE$_ZZN4cute13to_mixed_bitsINS_5tupleIJNS_1CILi4EEENS2_ILi8EEEEEENS1_IJNS2_ILi0EEENS2_ILi64EEEEEENS1_IJiiEEEEEDaRKT_RKT0_RKT1_ENKUlRKT_RKT0_RKT1_E_clIS4_S7_iEEDaSL_SO_SR_)
        /*1a0d8*/ 	.word	0x00000000


	//----- nvinfo : EIATTR_FRAME_SIZE
	.align		4
.L_17796:
        /*1a0dc*/ 	.byte	0x04, 0x11
        /*1a0de*/ 	.short	(.L_17798 - .L_17797)
	.align		4
.L_17797:
        /*1a0e0*/ 	.word	index@($_ZN7cutlass13device_kernelIN5flash19enable_sm80_to_sm89INS1_16FlashAttnBwdSm80INS1_25CollectiveMainloopBwdSm80ILi2ELi2EN4cute5tupleIJNS5_1CILi128EEES8_NS7_ILi64EEEEEENS_10bfloat16_tEfNS_4arch4Sm80ELb0ELb0ELb1ELb0ELb1ELb0ELb0ELb0ELi2ELi4ELi4ELi4ELb0EEENS1_21CollectiveEpilogueBwdISA_SB_SD_Li256ELb0ELb0ELi2EEENS1_19SingleTileSchedulerILb0ELb0ELb0ELi128EEEEEEEEEvNT_6ParamsE$_ZZN4cute13to_mixed_bitsINS_5tupleIJNS_1CILi4EEENS2_ILi8EEEEEENS1_IJNS2_ILi0EEENS2_ILi64EEEEEENS1_IJiiEEEEEDaRKT_RKT0_RKT1_ENKUlDpRKT_E_clIJNS2_ILj0EEENS_9MixedBitsILj0ELj448EEEEEEDaSM_)
        /*1a0e4*/ 	.word	0x00000000


	//----- nvinfo : EIATTR_FRAME_SIZE
	.align		4
.L_17798:
        /*1a0e8*/ 	.byte	0x04, 0x11
        /*1a0ea*/ 	.short	(.L_17800 - .L_17799)
	.align		4
.L_17799:
        /*1a0ec*/ 	.word	index@($_ZN7cutlass13device_kernelIN5flash19enable_sm80_to_sm89INS1_16FlashAttnBwdSm80INS1_25CollectiveMainloopBwdSm80ILi2ELi2EN4cute5tupleIJNS5_1CILi128EEES8_NS7_ILi64EEEEEENS_10bfloat16_tEfNS_4arch4Sm80ELb0ELb0ELb1ELb0ELb1ELb0ELb0ELb0ELi2ELi4ELi4ELi4ELb0EEENS1_21CollectiveEpilogueBwdISA_SB_SD_Li256ELb0ELb0ELi2EEENS1_19SingleTileSchedulerILb0ELb0ELb0ELi128EEEEEEEEEvNT_6ParamsE$_ZZN4cute13to_mixed_bitsINS_5tupleIJNS1_IJNS_1CILi4EEENS2_ILi8EEEEEES3_NS2_ILi1EEEEEENS1_IJNS1_IJNS2_ILi128EEENS2_ILi0EEEEEENS2_ILi16EEES9_EEENS1_IJNS1_IJiiEEEiS9_EEEEEDaRKT_RKT0_RKT1_ENKUlRKT_RKT0_RKT1_E_clIS5_SA_SD_EEDaSQ_ST_SW_)
        /*1a0f0*/ 	.word	0x00000000


	//----- nvinfo : EIATTR_FRAME_SIZE
	.align		4
.L_17800:
        /*1a0f4*/ 	.byte	0x04, 0x11
        /*1a0f6*/ 	.short	(.L_17802 - .L_17801)
	.align		4
.L_17801:
        /*1a0f8*/ 	.word	index@($_ZN7cutlass13device_kernelIN5flash19enable_sm80_to_sm89INS1_16FlashAttnBwdSm80INS1_25CollectiveMainloopBwdSm80ILi2ELi2EN4cute5tupleIJNS5_1CILi128EEES8_NS7_ILi64EEEEEENS_10bfloat16_tEfNS_4arch4Sm80ELb0ELb0ELb1ELb0ELb1ELb0ELb0ELb0ELi2ELi4ELi4ELi4ELb0EEENS1_21CollectiveEpilogueBwdISA_SB_SD_Li256ELb0ELb0ELi2EEENS1_19SingleTileSchedulerILb0ELb0ELb0ELi128EEEEEEEEEvNT_6ParamsE$_ZZN4cute13to_mixed_bitsINS_5tupleIJNS1_IJNS_1CILi4EEENS2_ILi8EEEEEES3_NS2_ILi1EEEEEENS1_IJNS1_IJNS2_ILi128EEENS2_ILi0EEEEEENS2_ILi16EEES9_EEENS1_IJNS1_IJiiEEEiS9_EEEEEDaRKT_RKT0_RKT1_ENKUlRKT_RKT0_RKT1_E_clIS3_SB_iEEDaSQ_ST_SW_)
        /*1a0fc*/ 	.word	0x00000000


	//----- nvinfo : EIATTR_FRAME_SIZE
	.align		4
.L_17802:
        /*1a100*/ 	.byte	0x04, 0x11
        /*1a102*/ 	.short	(.L_17804 - .L_17803)
	.align		4
.L_17803:
        /*1a104*/ 	.word	index@($_ZN7cutlass13device_kernelIN5flash19enable_sm80_to_sm89INS1_16FlashAttnBwdSm80INS1_25CollectiveMainloopBwdSm80ILi2ELi2EN4cute5tupleIJNS5_1CILi128EEES8_NS7_ILi64EEEEEENS_10bfloat16_tEfNS_4arch4Sm80ELb0ELb0ELb1ELb0ELb1ELb0ELb0ELb0ELi2ELi4ELi4ELi4ELb0EEENS1_21CollectiveEpilogueBwdISA_SB_SD_Li256ELb0ELb0ELi2EEENS1_19SingleTileSchedulerILb0ELb0ELb0ELi128EEEEEEEEEvNT_6ParamsE$_ZZN4cute13to_mixed_bitsINS_5tupleIJNS1_IJNS_1CILi4EEENS2_ILi8EEEEEES3_NS2_ILi1EEEEEENS1_IJNS1_IJNS2_ILi128EEENS2_ILi0EEEEEENS2_ILi16EEES9_EEENS1_IJNS1_IJiiEEEiS9_EEEEEDaRKT_RKT0_RKT1_ENKUlDpRKT_E_clIJNS_9MixedBitsILj0ELj384EEENSU_ILj0ELj48EEENS2_ILj0EEEEEEDaSR_)
        /*1a108*/ 	.word	0x00000000


	//----- nvinfo : EIATTR_FRAME_SIZE
	.align		4
.L_17804:
        /*1a10c*/ 	.byte	0x04, 0x11
        /*1a10e*/ 	.short	(.L_17806 - .L_17805)
	.align		4
.L_17805:
        /*1a110*/ 	.word	index@($_ZN7cutlass13device_kernelIN5flash19enable_sm80_to_sm89INS1_16FlashAttnBwdSm80INS1_25CollectiveMainloopBwdSm80ILi2ELi2EN4cute5tupleIJNS5_1CILi128EEES8_NS7_ILi64EEEEEENS_10bfloat16_tEfNS_4arch4Sm80ELb0ELb0ELb1ELb0ELb1ELb0ELb0ELb0ELi2ELi4ELi4ELi4ELb0EEENS1_21CollectiveEpilogueBwdISA_SB_SD_Li256ELb0ELb0ELi2EEENS1_19SingleTileSchedulerILb0ELb0ELb0ELi128EEEEEEEEEvNT_6ParamsE$_ZZN4cute13to_mixed_bitsINS_5tupleIJNS1_IJNS_1CILi4EEENS2_ILi8EEEEEES3_NS2_ILi1EEEEEENS1_IJNS1_IJNS2_ILi0EEENS2_ILi64EEEEEES8_S8_EEENS1_IJNS1_IJiiEEEiS8_EEEEEDaRKT_RKT0_RKT1_ENKUlRKT_RKT0_RKT1_E_clIS5_SA_SC_EEDaSP_SS_SV_)
        /*1a114*/ 	.word	0x00000000


	//----- nvinfo : EIATTR_FRAME_SIZE
	.align		4
.L_17806:
        /*1a118*/ 	.byte	0x04, 0x11
        /*1a11a*/ 	.short	(.L_17808 - .L_17807)
	.align		4
.L_17807:
        /*1a11c*/ 	.word	index@($_ZN7cutlass13device_kernelIN5flash19enable_sm80_to_sm89INS1_16FlashAttnBwdSm80INS1_25CollectiveMainloopBwdSm80ILi2ELi2EN4cute5tupleIJNS5_1CILi128EEES8_NS7_ILi64EEEEEENS_10bfloat16_tEfNS_4arch4Sm80ELb0ELb0ELb1ELb0ELb1ELb0ELb0ELb0ELi2ELi4ELi4ELi4ELb0EEENS1_21CollectiveEpilogueBwdISA_SB_SD_Li256ELb0ELb0ELi2EEENS1_19SingleTileSchedulerILb0ELb0ELb0ELi128EEEEEEEEEvNT_6ParamsE$_ZZN4cute13to_mixed_bitsINS_5tupleIJNS1_IJNS_1CILi4EEENS2_ILi8EEEEEES3_NS2_ILi1EEEEEENS1_IJNS1_IJNS2_ILi0EEENS2_ILi64EEEEEES8_S8_EEENS1_IJNS1_IJiiEEEiS8_EEEEEDaRKT_RKT0_RKT1_ENKUlDpRKT_E_clIJNS_9MixedBitsILj0ELj448EEENS2_ILj0EEESV_EEEDaSQ_)
        /*1a120*/ 	.word	0x00000000


	//----- nvinfo : EIATTR_FRAME_SIZE
	.align		4
.L_17808:
        /*1a124*/ 	.byte	0x04, 0x11
        /*1a126*/ 	.short	(.L_17810 - .L_17809)
	.align		4
.L_17809:
        /*1a128*/ 	.word	index@($_ZN7cutlass13device_kernelIN5flash19enable_sm80_to_sm89INS1_16FlashAttnBwdSm80INS1_25CollectiveMainloopBwdSm80ILi2ELi2EN4cute5tupleIJNS5_1CILi128EEES8_NS7_ILi64EEEEEENS_10bfloat16_tEfNS_4arch4Sm80ELb0ELb0ELb1ELb0ELb1ELb0ELb0ELb0ELi2ELi4ELi4ELi4ELb0EEENS1_21CollectiveEpilogueBwdISA_SB_SD_Li256ELb0ELb0ELi2EEENS1_19SingleTileSchedulerILb0ELb0ELb0ELi128EEEEEEEEEvNT_6ParamsE$_ZZN4cute13to_mixed_bitsINS_5tupleIJNS1_IJNS_1CILi4EEENS2_ILi8EEEEEENS2_ILi2EEENS2_ILi1EEEEEENS1_IJNS1_IJNS2_ILi128EEENS2_ILi0EEEEEES4_SA_EEENS1_IJNS1_IJiiEEEiSA_EEEEEDaRKT_RKT0_RKT1_ENKUlRKT_RKT0_RKT1_E_clIS6_S4_iEEDaSQ_ST_SW_)
        /*1a12c*/ 	.word	0x00000000


	//----- nvinfo : EIATTR_FRAME_SIZE
	.align		4
.L_17810:
        /*1a130*/ 	.byte	0x04, 0x11
        /*1a132*/ 	.short	(.L_17812 - .L_17811)
	.align		4
.L_17811:
        /*1a134*/ 	.word	index@($_ZN7cutlass13device_kernelIN5flash19enable_sm80_to_sm89INS1_16FlashAttnBwdSm80INS1_25CollectiveMainloopBwdSm80ILi2ELi2EN4cute5tupleIJNS5_1CILi128EEES8_NS7_ILi64EEEEEENS_10bfloat16_tEfNS_4arch4Sm80ELb0ELb0ELb1ELb0ELb1ELb0ELb0ELb0ELi2ELi4ELi4ELi4ELb0EEENS1_21CollectiveEpilogueBwdISA_SB_SD_Li256ELb0ELb0ELi2EEENS1_19SingleTileSchedulerILb0ELb0ELb0ELi128EEEEEEEEEvNT_6ParamsE$_ZZN4cute13to_mixed_bitsINS_5tupleIJNS1_IJNS_1CILi4EEENS2_ILi8EEEEEENS2_ILi2EEENS2_ILi1EEEEEENS1_IJNS1_IJNS2_ILi128EEENS2_ILi0EEEEEES4_SA_EEENS1_IJNS1_IJiiEEEiSA_EEEEEDaRKT_RKT0_RKT1_ENKUlRKT_RKT0_RKT1_E_clIS5_SB_SD_EEDaSQ_ST_SW_)
        /*1a138*/ 	.word	0x00000000


	//----- nvinfo : EIATTR_FRAME_SIZE
	.align		4
.L_17812:
        /*1a13c*/ 	.byte	0x04, 0x11
        /*1a13e*/ 	.short	(.L_17814 - .L_17813)
	.align		4
.L_17813:
        /*1a140*/ 	.word	index@($_ZN7cutlass13device_kernelIN5flash19enable_sm80_to_sm89INS1_16FlashAttnBwdSm80INS1_25CollectiveMainloopBwdSm80ILi2ELi2EN4cute5tupleIJNS5_1CILi128EEES8_NS7_ILi64EEEEEENS_10bfloat16_tEfNS_4arch4Sm80ELb0ELb0ELb1ELb0ELb1ELb0ELb0ELb0ELi2ELi4ELi4ELi4ELb0EEENS1_21CollectiveEpilogueBwdISA_SB_SD_Li256ELb0ELb0ELi2EEENS1_19SingleTileSchedulerILb0ELb0ELb0ELi128EEEEEEEEEvNT_6ParamsE$_ZZN4cute13to_mixed_bitsINS_5tupleIJNS1_IJNS_1CILi4EEENS2_ILi8EEEEEENS2_ILi2EEENS2_ILi1EEEEEENS1_IJNS1_IJNS2_ILi128EEENS2_ILi0EEEEEES4_SA_EEENS1_IJNS1_IJiiEEEiSA_EEEEEDaRKT_RKT0_RKT1_ENKUlDpRKT_E_clIJNS_9MixedBitsILj0ELj384EEENSU_ILj0ELj8EEENS2_ILj0EEEEEEDaSR_)
        /*1a144*/ 	.word	0x00000000


	//----- nvinfo : EIATTR_FRAME_SIZE
	.align		4
.L_17814:
        /*1a148*/ 	.byte	0x04, 0x11
        /*1a14a*/ 	.short	(.L_17816 - .L_17815)
	.align		4
.L_17815:
        /*1a14c*/ 	.word	index@($_ZN7cutlass13device_kernelIN5flash19enable_sm80_to_sm89INS1_16FlashAttnBwdSm80INS1_25CollectiveMainloopBwdSm80ILi2ELi2EN4cute5tupleIJNS5_1CILi128EEES8_NS7_ILi64EEEEEENS_10bfloat16_tEfNS_4arch4Sm80ELb0ELb0ELb1ELb0ELb1ELb0ELb0ELb0ELi2ELi4ELi4ELi4ELb0EEENS1_21CollectiveEpilogueBwdISA_SB_SD_Li256ELb0ELb0ELi2EEENS1_19SingleTileSchedulerILb0ELb0ELb0ELi128EEEEEEEEEvNT_6ParamsE$_ZZN4cute13to_mixed_bitsINS_5tupleIJNS1_IJNS_1CILi4EEENS2_ILi8EEEEEENS2_ILi2EEENS2_ILi1EEEEEENS1_IJNS1_IJNS2_ILi0EEENS2_ILi64EEEEEES9_S9_EEENS1_IJNS1_IJiiEEEiS9_EEEEEDaRKT_RKT0_RKT1_ENKUlRKT_RKT0_RKT1_E_clIS5_SB_SD_EEDaSQ_ST_SW_)
        /*1a150*/ 	.word	0x00000000


	//----- nvinfo : EIATTR_FRAME_SIZE
	.align		4
.L_17816:
        /*1a154*/ 	.byte	0x04, 0x11
        /*1a156*/ 	.short	(.L_17818 - .L_17817)
	.align		4
.L_17817:
        /*1a158*/ 	.word	index@($_ZN7cutlass13device_kernelIN5flash19enable_sm80_to_sm89INS1_16FlashAttnBwdSm80INS1_25CollectiveMainloopBwdSm80ILi2ELi2EN4cute5tupleIJNS5_1CILi128EEES8_NS7_ILi64EEEEEENS_10bfloat16_tEfNS_4arch4Sm80ELb0ELb0ELb1ELb0ELb1ELb0ELb0ELb0ELi2ELi4ELi4ELi4ELb0EEENS1_21CollectiveEpilogueBwdISA_SB_SD_Li256ELb0ELb0ELi2EEENS1_19SingleTileSchedulerILb0ELb0ELb0ELi128EEEEEEEEEvNT_6ParamsE$_ZZN4cute13to_mixed_bitsINS_5tupleIJNS1_IJNS_1CILi4EEENS2_ILi8EEEEEENS2_ILi2EEENS2_ILi1EEEEEENS1_IJNS1_IJNS2_ILi0EEENS2_ILi64EEEEEES9_S9_EEENS1_IJNS1_IJiiEEEiS9_EEEEEDaRKT_RKT0_RKT1_ENKUlDpRKT_E_clIJNS_9MixedBitsILj0ELj448EEENS2_ILj0EEESW_EEEDaSR_)
        /*1a15c*/ 	.word	0x00000000


	//----- nvinfo : EIATTR_FRAME_SIZE
	.align		4
.L_17818:
        /*1a160*/ 	.byte	0x04, 0x11
        /*1a162*/ 	.short	(.L_17820 - .L_17819)
	.align		4
.L_17819:
        /*1a164*/ 	.word	index@($_ZN7cutlass13device_kernelIN5flash19enable_sm80_to_sm89INS1_16FlashAttnBwdSm80INS1_25CollectiveMainloopBwdSm80ILi2ELi2EN4cute5tupleIJNS5_1CILi128EEES8_NS7_ILi64EEEEEENS_10bfloat16_tEfNS_4arch4Sm80ELb0ELb0ELb1ELb0ELb1ELb0ELb0ELb0ELi2ELi4ELi4ELi4ELb0EEENS1_21CollectiveEpilogueBwdISA_SB_SD_Li256ELb0ELb0ELi2EEENS1_19SingleTileSchedulerILb0ELb0ELb0ELi128EEEEEEEEEvNT_6ParamsE$_ZZN4cute12filter_tupleINS_5tupleIJiNS_1CILi0EEEEEES4_ZNS_6detail9lift_diceIS4_S4_EEDaRKT_RKT0_EUlRKT_RKT0_E_EEDaS9_SC_OT1_ENKUlDpSF_E_clIJNS1_IJiEEENS1_IJS3_EEEEEEDaSM_)
        /*1a168*/ 	.word	0x00000000


	//----- nvinfo : EIATTR_FRAME_SIZE
	.align		4
.L_17820:
        /*1a16c*/ 	.byte	0x04, 0x11
        /*1a16e*/ 	.short	(.L_17822 - .L_17821)
	.align		4
.L_17821:
        /*1a170*/ 	.word	index@($_ZN7cutlass13device_kernelIN5flash19enable_sm80_to_sm89INS1_16FlashAttnBwdSm80INS1_25CollectiveMainloopBwdSm80ILi2ELi2EN4cute5tupleIJNS5_1CILi128EEES8_NS7_ILi64EEEEEENS_10bfloat16_tEfNS_4arch4Sm80ELb0ELb0ELb1ELb0ELb1ELb0ELb0ELb0ELi2ELi4ELi4ELi4ELb0EEENS1_21CollectiveEpilogueBwdISA_SB_SD_Li256ELb0ELb0ELi2EEENS1_19SingleTileSchedulerILb0ELb0ELb0ELi128EEEEEEEEEvNT_6ParamsE$_ZZN4cute12filter_tupleINS_5tupleIJiNS1_IJiNS_1CILi0EEEEEEEEES5_ZNS_6detail9lift_diceIS5_S5_EEDaRKT_RKT0_EUlRKT_RKT0_E_EEDaSA_SD_OT1_ENKUlDpSG_E_clIJNS1_IJiEEES4_EEEDaSN_)
        /*1a174*/ 	.word	0x00000000


	//----- nvinfo : EIATTR_FRAME_SIZE
	.align		4
.L_17822:
        /*1a178*/ 	.byte	0x04, 0x11
        /*1a17a*/ 	.short	(.L_17824 - .L_17823)
	.align		4
.L_17823:
        /*1a17c*/ 	.word	index@($_ZN7cutlass13device_kernelIN5flash19enable_sm80_to_sm89INS1_16FlashAttnBwdSm80INS1_25CollectiveMainloopBwdSm80ILi2ELi2EN4cute5tupleIJNS5_1CILi128EEES8_NS7_ILi64EEEEEENS_10bfloat16_tEfNS_4arch4Sm80ELb0ELb0ELb1ELb0ELb1ELb0ELb0ELb0ELi2ELi4ELi4ELi4ELb0EEENS1_21CollectiveEpilogueBwdISA_SB_SD_Li256ELb0ELb0ELi2EEENS1_19SingleTileSchedulerILb0ELb0ELb0ELi128EEEEEEEEEvNT_6ParamsE$_ZZN4cute12filter_tupleINS_5tupleIJNS_1CILi4096EEENS1_IJiiEEEEEEZNS_16flatten_to_tupleIS5_EEDaRKT_EUlRKT_E_EEDaS9_OT0_ENKUlDpSC_E_clIJNS1_IJS3_EEES4_EEEDaSG_)
        /*1a180*/ 	.word	0x00000000


	//----- nvinfo : EIATTR_FRAME_SIZE
	.align		4
.L_17824:
        /*1a184*/ 	.byte	0x04, 0x11
        /*1a186*/ 	.short	(.L_17826 - .L_17825)
	.align		4
.L_17825:
        /*1a188*/ 	.word	index@($_ZN7cutlass13device_kernelIN5flash19enable_sm80_to_sm89INS1_16FlashAttnBwdSm80INS1_25CollectiveMainloopBwdSm80ILi2ELi2EN4cute5tupleIJNS5_1CILi128EEES8_NS7_ILi64EEEEEENS_10bfloat16_tEfNS_4arch4Sm80ELb0ELb0ELb1ELb0ELb1ELb0ELb0ELb0ELi2ELi4ELi4ELi4ELb0EEENS1_21CollectiveEpilogueBwdISA_SB_SD_Li256ELb0ELb0ELi2EEENS1_19SingleTileSchedulerILb0ELb0ELb0ELi128EEEEEEEEEvNT_6ParamsE$_ZZN4cute12filter_tupleINS_5tupleIJNS_1CILi4096EEENS1_IJNS1_IJiiEEENS2_ILi8192EEEEEEEEEZNS_16flatten_to_tupleIS7_EEDaRKT_EUlRKT_E_EEDaSB_OT0_ENKUlDpSE_E_clIJNS1_IJS3_EEENS1_IJiiS5_EEEEEEDaSI_)
        /*1a18c*/ 	.word	0x00000000


	//----- nvinfo : EIATTR_FRAME_SIZE
	.align		4
.L_17826:
        /*1a190*/ 	.byte	0x04, 0x11
        /*1a192*/ 	.short	(.L_17828 - .L_17827)
	.align		4
.L_17827:
        /*1a194*/ 	.word	index@($_ZN7cutlass13device_kernelIN5flash19enable_sm80_to_sm89INS1_16FlashAttnBwdSm80INS1_25CollectiveMainloopBwdSm80ILi2ELi2EN4cute5tupleIJNS5_1CILi128EEES8_NS7_ILi64EEEEEENS_10bfloat16_tEfNS_4arch4Sm80ELb0ELb0ELb1ELb0ELb1ELb0ELb0ELb0ELi2ELi4ELi4ELi4ELb0EEENS1_21CollectiveEpilogueBwdISA_SB_SD_Li256ELb0ELb0ELi2EEENS1_19SingleTileSchedulerILb0ELb0ELb0ELi128EEEEEEEEEvNT_6ParamsE$_ZZN4cute12filter_tupleINS_5tupleIJNS_1CILi1EEENS1_IJiiiEEENS2_ILi64EEENS1_IJNS2_ILi72EEENS2_ILi144EEENS2_ILi288EEEEEENS2_ILi512EEEEEEZNS_7flattenISB_EEDaRKT_EUlRKT_E_EEDaSF_OT0_ENKUlDpSI_E_clIJNS1_IJS3_EEES4_NS1_IJS5_EEES9_NS1_IJSA_EEEEEEDaSM_)
        /*1a198*/ 	.word	0x00000000


	//----- nvinfo : EIATTR_FRAME_SIZE
	.align		4
.L_17828:
        /*1a19c*/ 	.byte	0x04, 0x11
        /*1a19e*/ 	.short	(.L_17830 - .L_17829)
	.align		4
.L_17829:
        /*1a1a0*/ 	.word	index@($_ZN7cutlass13device_kernelIN5flash19enable_sm80_to_sm89INS1_16FlashAttnBwdSm80INS1_25CollectiveMainloopBwdSm80ILi2ELi2EN4cute5tupleIJNS5_1CILi128EEES8_NS7_ILi64EEEEEENS_10bfloat16_tEfNS_4arch4Sm80ELb0ELb0ELb1ELb0ELb1ELb0ELb0ELb0ELi2ELi4ELi4ELi4ELb0EEENS1_21CollectiveEpilogueBwdISA_SB_SD_Li256ELb0ELb0ELi2EEENS1_19SingleTileSchedulerILb0ELb0ELb0ELi128EEEEEEEEEvNT_6ParamsE$_ZZN4cute12filter_tupleINS_5tupleIJNS_1CILi1EEENS1_IJNS2_ILi8EEEiiEEENS2_ILi64EEENS1_IJiNS2_ILi144EEENS2_ILi288EEEEEENS2_ILi512EEEEEEZNS_7flattenISB_EEDaRKT_EUlRKT_E_EEDaSF_OT0_ENKUlDpSI_E_clIJNS1_IJS3_EEES5_NS1_IJS6_EEES9_NS1_IJSA_EEEEEEDaSM_)
        /*1a1a4*/ 	.word	0x00000000


	//----- nvinfo : EIATTR_FRAME_SIZE
	.align		4
.L_17830:
        /*1a1a8*/ 	.byte	0x04, 0x11
        /*1a1aa*/ 	.short	(.L_17832 - .L_17831)
	.align		4
.L_17831:
        /*1a1ac*/ 	.word	index@($_ZN7cutlass13device_kernelIN5flash19enable_sm80_to_sm89INS1_16FlashAttnBwdSm80INS1_25CollectiveMainloopBwdSm80ILi2ELi2EN4cute5tupleIJNS5_1CILi128EEES8_NS7_ILi64EEEEEENS_10bfloat16_tEfNS_4arch4Sm80ELb0ELb0ELb1ELb0ELb1ELb0ELb0ELb0ELi2ELi4ELi4ELi4ELb0EEENS1_21CollectiveEpilogueBwdISA_SB_SD_Li256ELb0ELb0ELi2EEENS1_19SingleTileSchedulerILb0ELb0ELb0ELi128EEEEEEEEEvNT_6ParamsE$_ZZN4cute12filter_tupleINS_5tupleIJNS_1CILi1024EEENS1_IJiiEEEEEEZNS_16flatten_to_tupleIS5_EEDaRKT_EUlRKT_E_EEDaS9_OT0_ENKUlDpSC_E_clIJNS1_IJS3_EEES4_EEEDaSG_)
        /*1a1b0*/ 	.word	0x00000000


	//----- nvinfo : EIATTR_FRAME_SIZE
	.align		4
.L_17832:
        /*1a1b4*/ 	.byte	0x04, 0x11
        /*1a1b6*/ 	.short	(.L_17834 - .L_17833)
	.align		4
.L_17833:
        /*1a1b8*/ 	.word	index@($_ZN7cutlass13device_kernelIN5flash19enable_sm80_to_sm89INS1_16FlashAttnBwdSm80INS1_25CollectiveMainloopBwdSm80ILi2ELi2EN4cute5tupleIJNS5_1CILi128EEES8_NS7_ILi64EEEEEENS_10bfloat16_tEfNS_4arch4Sm80ELb0ELb0ELb1ELb0ELb1ELb0ELb0ELb0ELi2ELi4ELi4ELi4ELb0EEENS1_21CollectiveEpilogueBwdISA_SB_SD_Li256ELb0ELb0ELi2EEENS1_19SingleTileSchedulerILb0ELb0ELb0ELi128EEEEEEEEEvNT_6ParamsE$_ZZN4cute12filter_tupleINS_5tupleIJNS_1CILi0EEENS_10UnderscoreEEEENS1_IJNS1_IJS3_S3_EEEiEEEZNS_6detail10lift_sliceIS5_S7_EEDaRKT_RKT0_EUlRKT_RKT0_E_EEDaSC_SF_OT1_ENKUlDpSI_E_clIJNS1_IJEEENS1_IJiEEEEEEDaSP_)
        /*1a1bc*/ 	.word	0x00000000


	//----- nvinfo : EIATTR_FRAME_SIZE
	.align		4
.L_17834:
        /*1a1c0*/ 	.byte	0x04, 0x11
        /*1a1c2*/ 	.short	(.L_17836 - .L_17835)
	.align		4
.L_17835:
        /*1a1c4*/ 	.word	index@($_ZN7cutlass13device_kernelIN5flash19enable_sm80_to_sm89INS1_16FlashAttnBwdSm80INS1_25CollectiveMainloopBwdSm80ILi2ELi2EN4cute5tupleIJNS5_1CILi128EEES8_NS7_ILi64EEEEEENS_10bfloat16_tEfNS_4arch4Sm80ELb0ELb0ELb1ELb0ELb1ELb0ELb0ELb0ELi2ELi4ELi4ELi4ELb0EEENS1_21CollectiveEpilogueBwdISA_SB_SD_Li256ELb0ELb0ELi2EEENS1_19SingleTileSchedulerILb0ELb0ELb0ELi128EEEEEEEEEvNT_6ParamsE$_ZZN4cute12filter_tupleINS_5tupleIJNS_1CILi0EEENS1_IJNS2_ILi1EEENS2_ILi512EEEiEEEEEEZNS_16flatten_to_tupleIS7_EEDaRKT_EUlRKT_E_EEDaSB_OT0_ENKUlDpSE_E_clIJNS1_IJS3_EEES6_EEEDaSI_)
        /*1a1c8*/ 	.word	0x00000000


	//----- nvinfo : EIATTR_FRAME_SIZE
	.align		4
.L_17836:
        /*1a1cc*/ 	.byte	0x04, 0x11
        /*1a1ce*/ 	.short	(.L_17838 - .L_17837)
	.align		4
.L_17837:
        /*1a1d0*/ 	.word	index@($_ZN7cutlass13device_kernelIN5flash19enable_sm80_to_sm89INS1_16FlashAttnBwdSm80INS1_25CollectiveMainloopBwdSm80ILi2ELi2EN4cute5tupleIJNS5_1CILi128EEES8_NS7_ILi64EEEEEENS_10bfloat16_tEfNS_4arch4Sm80ELb0ELb0ELb1ELb0ELb1ELb0ELb0ELb0ELi2ELi4ELi4ELi4ELb0EEENS1_21CollectiveEpilogueBwdISA_SB_SD_Li256ELb0ELb0ELi2EEENS1_19SingleTileSchedulerILb0ELb0ELb0ELi128EEEEEEEEEvNT_6ParamsE$_ZZN4cute12filter_tupleINS_5tupleIJNS_10UnderscoreES2_iEEENS1_IJNS1_IJNS_1CILi1EEENS4_ILi0EEEEEEiNS4_ILi1024EEEEEEZNS_5sliceIS3_S9_EEDaRKT_RKT0_EUlRKT_RKT0_E_EEDaSD_SG_OT1_ENKUlDpSJ_E_clIJNS1_IJS7_EEENS1_IJiEEENS1_IJEEEEEEDaSQ_)
        /*1a1d4*/ 	.word	0x00000000


	//----- nvinfo : EIATTR_FRAME_SIZE
	.align		4
.L_17838:
        /*1a1d8*/ 	.byte	0x04, 0x11
        /*1a1da*/ 	.short	(.L_17840 - .L_17839)
	.align		4
.L_17839:
        /*1a1dc*/ 	.word	index@($_ZN7cutlass13device_kernelIN5flash19enable_sm80_to_sm89INS1_16FlashAttnBwdSm80INS1_25CollectiveMainloopBwdSm80ILi2ELi2EN4cute5tupleIJNS5_1CILi128EEES8_NS7_ILi64EEEEEENS_10bfloat16_tEfNS_4arch4Sm80ELb0ELb0ELb1ELb0ELb1ELb0ELb0ELb0ELi2ELi4ELi4ELi4ELb0EEENS1_21CollectiveEpilogueBwdISA_SB_SD_Li256ELb0ELb0ELi2EEENS1_19SingleTileSchedulerILb0ELb0ELb0ELi128EEEEEEEEEvNT_6ParamsE$_ZZN4cute12filter_tupleINS_5tupleIJNS_10UnderscoreES2_S2_iEEENS1_IJNS1_IJNS_1CILi1EEENS4_ILi0EEEEEElS6_lEEEZNS_5sliceIS3_S8_EEDaRKT_RKT0_EUlRKT_RKT0_E_EEDaSC_SF_OT1_ENKUlDpSI_E_clIJNS1_IJS7_EEENS1_IJlEEENS1_IJS6_EEENS1_IJEEEEEEDaSP_)
        /*1a1e0*/ 	.word	0x00000000


	//----- nvinfo : EIATTR_FRAME_SIZE
	.align		4
.L_17840:
        /*1a1e4*/ 	.byte	0x04, 0x11
        /*1a1e6*/ 	.short	(.L_17842 - .L_17841)
	.align		4
.L_17841:
        /*1a1e8*/ 	.word	index@($_ZN7cutlass13device_kernelIN5flash19enable_sm80_to_sm89INS1_16FlashAttnBwdSm80INS1_25CollectiveMainloopBwdSm80ILi2ELi2EN4cute5tupleIJNS5_1CILi128EEES8_NS7_ILi64EEEEEENS_10bfloat16_tEfNS_4arch4Sm80ELb0ELb0ELb1ELb0ELb1ELb0ELb0ELb0ELi2ELi4ELi4ELi4ELb0EEENS1_21CollectiveEpilogueBwdISA_SB_SD_Li256ELb0ELb0ELi2EEENS1_19SingleTileSchedulerILb0ELb0ELb0ELi128EEEEEEEEEvNT_6ParamsE$_ZZN4cute12filter_tupleINS_5tupleIJNS_10UnderscoreES2_S2_iEEENS1_IJNS1_IJNS_1CILi1EEENS4_ILi0EEEEEEiNS4_ILi1024EEENS4_ILi8192EEEEEEZNS_5sliceIS3_SA_EEDaRKT_RKT0_EUlRKT_RKT0_E_EEDaSE_SH_OT1_ENKUlDpSK_E_clIJNS1_IJS7_EEENS1_IJiEEENS1_IJS8_EEENS1_IJEEEEEEDaSR_)
        /*1a1ec*/ 	.word	0x00000000


	//----- nvinfo : EIATTR_FRAME_SIZE
	.align		4
.L_17842:
        /*1a1f0*/ 	.byte	0x04, 0x11
        /*1a1f2*/ 	.short	(.L_17844 - .L_17843)
	.align		4
.L_17843:
        /*1a1f4*/ 	.word	index@($_ZN7cutlass13device_kernelIN5flash19enable_sm80_to_sm89INS1_16FlashAttnBwdSm80INS1_25CollectiveMainloopBwdSm80ILi2ELi2EN4cute5tupleIJNS5_1CILi128EEES8_NS7_ILi64EEEEEENS_10bfloat16_tEfNS_4arch4Sm80ELb0ELb0ELb1ELb0ELb1ELb0ELb0ELb0ELi2ELi4ELi4ELi4ELb0EEENS1_21CollectiveEpilogueBwdISA_SB_SD_Li256ELb0ELb0ELi2EEENS1_19SingleTileSchedulerILb0ELb0ELb0ELi128EEEEEEEEEvNT_6ParamsE$_ZZN4cute12filter_tupleINS_5tupleIJNS_10UnderscoreES2_S2_iEEENS1_IJNS1_IJNS_1CILi1EEENS4_ILi0EEEEEENS4_ILi4096EEENS1_IJiiEEENS1_IJS6_NS4_ILi8192EEEEEEEEEZNS_5sliceIS3_SC_EEDaRKT_RKT0_EUlRKT_RKT0_E_EEDaSG_SJ_OT1_ENKUlDpSM_E_clIJNS1_IJS7_EEENS1_IJS8_EEENS1_IJS9_EEENS1_IJEEEEEEDaST_)
        /*1a1f8*/ 	.word	0x00000000


	//----- nvinfo : EIATTR_FRAME_SIZE
	.align		4
.L_17844:
        /*1a1fc*/ 	.byte	0x04, 0x11
        /*1a1fe*/ 	.short	(.L_17846 - .L_17845)
	.align		4
.L_17845:
        /*1a200*/ 	.word	index@($_ZN7cutlass13device_kernelIN5flash19enable_sm80_to_sm89INS1_16FlashAttnBwdSm80INS1_25CollectiveMainloopBwdSm80ILi2ELi2EN4cute5tupleIJNS5_1CILi128EEES8_NS7_ILi64EEEEEENS_10bfloat16_tEfNS_4arch4Sm80ELb0ELb0ELb1ELb0ELb1ELb0ELb0ELb0ELi2ELi4ELi4ELi4ELb0EEENS1_21CollectiveEpilogueBwdISA_SB_SD_Li256ELb0ELb0ELi2EEENS1_19SingleTileSchedulerILb0ELb0ELb0ELi128EEEEEEEEEvNT_6ParamsE$_ZZN4cute12filter_tupleINS_5tupleIJNS_10UnderscoreES2_NS_1CILi0EEEEEENS1_IJNS1_IJNS3_ILi1EEES4_EEEiNS3_ILi1024EEEEEEZNS_5sliceIS5_S9_EEDaRKT_RKT0_EUlRKT_RKT0_E_EEDaSD_SG_OT1_ENKUlDpSJ_E_clIJNS1_IJS7_EEENS1_IJiEEENS1_IJEEEEEEDaSQ_)
        /*1a204*/ 	.word	0x00000000


	//----- nvinfo : EIATTR_FRAME_SIZE
	.align		4
.L_17846:
        /*1a208*/ 	.byte	0x04, 0x11
        /*1a20a*/ 	.short	(.L_17848 - .L_17847)
	.align		4
.L_17847:
        /*1a20c*/ 	.word	index@($_ZN7cutlass13device_kernelIN5flash19enable_sm80_to_sm89INS1_16FlashAttnBwdSm80INS1_25CollectiveMainloopBwdSm80ILi2ELi2EN4cute5tupleIJNS5_1CILi128EEES8_NS7_ILi64EEEEEENS_10bfloat16_tEfNS_4arch4Sm80ELb0ELb0ELb1ELb0ELb1ELb0ELb0ELb0ELi2ELi4ELi4ELi4ELb0EEENS1_21CollectiveEpilogueBwdISA_SB_SD_Li256ELb0ELb0ELi2EEENS1_19SingleTileSchedulerILb0ELb0ELb0ELi128EEEEEEEEEvNT_6ParamsE$_ZZN4cute12filter_tupleINS_5tupleIJNS1_IJiiEEENS_1CILi8192EEEEEEZNS_16flatten_to_tupleIS5_EEDaRKT_EUlRKT_E_EEDaS9_OT0_ENKUlDpSC_E_clIJS2_NS1_IJS4_EEEEEEDaSG_)
        /*1a210*/ 	.word	0x00000000


	//----- nvinfo : EIATTR_FRAME_SIZE
	.align		4
.L_17848:
        /*1a214*/ 	.byte	0x04, 0x11
        /*1a216*/ 	.short	(.L_17850 - .L_17849)
	.align		4
.L_17849:
        /*1a218*/ 	.word	index@($_ZN7cutlass13device_kernelIN5flash19enable_sm80_to_sm89INS1_16FlashAttnBwdSm80INS1_25CollectiveMainloopBwdSm80ILi2ELi2EN4cute5tupleIJNS5_1CILi128EEES8_NS7_ILi64EEEEEENS_10bfloat16_tEfNS_4arch4Sm80ELb0ELb0ELb1ELb0ELb1ELb0ELb0ELb0ELi2ELi4ELi4ELi4ELb0EEENS1_21CollectiveEpilogueBwdISA_SB_SD_Li256ELb0ELb0ELi2EEENS1_19SingleTileSchedulerILb0ELb0ELb0ELi128EEEEEEEEEvNT_6ParamsE$_ZZN4cute12filter_tupleINS_5tupleIJNS1_IJiiEEENS_1CILi1024EEEEEEZNS_16flatten_to_tupleIS5_EEDaRKT_EUlRKT_E_EEDaS9_OT0_ENKUlDpSC_E_clIJS2_NS1_IJS4_EEEEEEDaSG_)
        /*1a21c*/ 	.word	0x00000000


	//----- nvinfo : EIATTR_FRAME_SIZE
	.align		4
.L_17850:
        /*1a220*/ 	.byte	0x04, 0x11
        /*1a222*/ 	.short	(.L_17852 - .L_17851)
	.align		4
.L_17851:
        /*1a224*/ 	.word	index@($_ZN7cutlass13device_kernelIN5flash19enable_sm80_to_sm89INS1_16FlashAttnBwdSm80INS1_25CollectiveMainloopBwdSm80ILi2ELi2EN4cute5tupleIJNS5_1CILi128EEES8_NS7_ILi64EEEEEENS_10bfloat16_tEfNS_4arch4Sm80ELb0ELb0ELb1ELb0ELb1ELb0ELb0ELb0ELi2ELi4ELi4ELi4ELb0EEENS1_21CollectiveEpilogueBwdISA_SB_SD_Li256ELb0ELb0ELi2EEENS1_19SingleTileSchedulerILb0ELb0ELb0ELi128EEEEEEEEEvNT_6ParamsE$_ZZN4cute12filter_tupleINS_5tupleIJNS1_IJiNS1_IJiNS_1CILi0EEEEEEEEENS1_IJNS_10UnderscoreENS1_IJS6_S6_EEEEEEEEES9_ZNS_4diceIS9_S9_EEDaRKT_RKT0_EUlRKT_RKT0_E_EEDaSD_SG_OT1_ENKUlDpSJ_E_clIJNS1_IJiiS3_EEENS1_IJEEEEEEDaSQ_)
        /*1a228*/ 	.word	0x00000000


	//----- nvinfo : EIATTR_FRAME_SIZE
	.align		4
.L_17852:
        /*1a22c*/ 	.byte	0x04, 0x11
        /*1a22e*/ 	.short	(.L_17854 - .L_17853)
	.align		4
.L_17853:
        /*1a230*/ 	.word	index@($_ZN7cutlass13device_kernelIN5flash19enable_sm80_to_sm89INS1_16FlashAttnBwdSm80INS1_25CollectiveMainloopBwdSm80ILi2ELi2EN4cute5tupleIJNS5_1CILi128EEES8_NS7_ILi64EEEEEENS_10bfloat16_tEfNS_4arch4Sm80ELb0ELb0ELb1ELb0ELb1ELb0ELb0ELb0ELi2ELi4ELi4ELi4ELb0EEENS1_21CollectiveEpilogueBwdISA_SB_SD_Li256ELb0ELb0ELi2EEENS1_19SingleTileSchedulerILb0ELb0ELb0ELi128EEEEEEEEEvNT_6ParamsE$_ZZN4cute12filter_tupleINS_5tupleIJNS1_IJNS_1CILi0EEENS1_IJNS2_ILi1EEENS2_ILi512EEEiEEEEEENS2_ILi4096EEENS1_IJiNS2_ILi8192EEEEEEEEEZNS_7flattenISB_EEDaRKT_EUlRKT_E_EEDaSF_OT0_ENKUlDpSI_E_clIJNS1_IJS3_S4_S5_iEEENS1_IJS8_EEESA_EEEDaSM_)
        /*1a234*/ 	.word	0x00000000


	//----- nvinfo : EIATTR_FRAME_SIZE
	.align		4
.L_17854:
        /*1a238*/ 	.byte	0x04, 0x11
        /*1a23a*/ 	.short	(.L_17856 - .L_17855)
	.align		4
.L_17855:
        /*1a23c*/ 	.word	index@($_ZN7cutlass13device_kernelIN5flash19enable_sm80_to_sm89INS1_16FlashAttnBwdSm80INS1_25CollectiveMainloopBwdSm80ILi2ELi2EN4cute5tupleIJNS5_1CILi128EEES8_NS7_ILi64EEEEEENS_10bfloat16_tEfNS_4arch4Sm80ELb0ELb0ELb1ELb0ELb1ELb0ELb0ELb0ELi2ELi4ELi4ELi4ELb0EEENS1_21CollectiveEpilogueBwdISA_SB_SD_Li256ELb0ELb0ELi2EEENS1_19SingleTileSchedulerILb0ELb0ELb0ELi128EEEEEEEEEvNT_6ParamsE$_ZZN4cute12filter_tupleINS_5tupleIJNS1_IJNS_10UnderscoreENS_1CILi0EEEEEENS1_IJS4_S2_EEEEEENS1_IJNS1_IJNS1_IJNS3_ILi1EEES4_EEES4_EEENS1_IJNS1_IJS4_S4_EEEiEEEEEEZNS_5sliceIS7_SD_EEDaRKT_RKT0_EUlRKT_RKT0_E_EEDaSH_SK_OT1_ENKUlDpSN_E_clIJNS1_IJS9_EEENS1_IJiEEEEEEDaSU_)
        /*1a240*/ 	.word	0x00000000


	//----- nvinfo : EIATTR_FRAME_SIZE
	.align		4
.L_17856:
        /*1a244*/ 	.byte	0x04, 0x11
        /*1a246*/ 	.short	(.L_17858 - .L_17857)
	.align		4
.L_17857:
        /*1a248*/ 	.word	index@($_ZN7cutlass13device_kernelIN5flash19enable_sm80_to_sm89INS1_16FlashAttnBwdSm80INS1_25CollectiveMainloopBwdSm80ILi2ELi2EN4cute5tupleIJNS5_1CILi128EEES8_NS7_ILi64EEEEEENS_10bfloat16_tEfNS_4arch4Sm80ELb0ELb0ELb1ELb0ELb1ELb0ELb0ELb0ELi2ELi4ELi4ELi4ELb0EEENS1_21CollectiveEpilogueBwdISA_SB_SD_Li256ELb0ELb0ELi2EEENS1_19SingleTileSchedulerILb0ELb0ELb0ELi128EEEEEEEEEvNT_6ParamsE$_ZN73_INTERNAL_24fd9406_37_flash_bwd_hdim64_bf16_softcap_sm80_cu_3fbc093a_29189atomicAddEPff)
        /*1a24c*/ 	.word	0x00000000


	//----- nvinfo : EIATTR_FRAME_SIZE
	.align		4
.L_17858:
        /*1a250*/ 	.byte	0x04, 0x11
        /*1a252*/ 	.short	(.L_17860 - .L_17859)
	.align		4
.L_17859:
        /*1a254*/ 	.word	index@($_ZN7cutlass13device_kernelIN5flash19enable_sm80_to_sm89INS1_16FlashAttnBwdSm80INS1_25CollectiveMainloopBwdSm80ILi2ELi2EN4cute5tupleIJNS5_1CILi128EEES8_NS7_ILi64EEEEEENS_10bfloat16_tEfNS_4arch4Sm80ELb0ELb0ELb1ELb0ELb1ELb0ELb0ELb0ELi2ELi4ELi4ELi4ELb0EEENS1_21CollectiveEpilogueBwdISA_SB_SD_Li256ELb0ELb0ELi2EEENS1_19SingleTileSchedulerILb0ELb0ELb0ELi128EEEEEEEEEvNT_6ParamsE$_ZN73_INTERNAL_24fd9406_37_flash_bwd_hdim64_bf16_softcap_sm80_cu_3fbc093a_291824__cvta_generic_to_sharedEPKv)
        /*1a258*/ 	.word	0x00000000


	//----- nvinfo : EIATTR_FRAME_SIZE
	.align		4
.L_17860:
        /*1a25c*/ 	.byte	0x04, 0x11
        /*1a25e*/ 	.short	(.L_17862 - .L_17861)
	.align		4
.L_17861:
        /*1a260*/ 	.word	index@($_ZN7cutlass13device_kernelIN5flash19enable_sm80_to_sm89INS1_16FlashAttnBwdSm80INS1_25CollectiveMainloopBwdSm80ILi2ELi2EN4cute5tupleIJNS5_1CILi128EEES8_NS7_ILi64EEEEEENS_10bfloat16_tEfNS_4arch4Sm80ELb0ELb0ELb1ELb0ELb1ELb0ELb0ELb0ELi2ELi4ELi4ELi4ELb0EEENS1_21CollectiveEpilogueBwdISA_SB_SD_Li256ELb0ELb0ELi2EEENS1_19SingleTileSchedulerILb0ELb0ELb0ELi128EEEEEEEEEvNT_6ParamsE$_ZN4cute8smem_ptrIPjECI1NS_12iter_adaptorIS1_S2_EEES1_)
        /*1a264*/ 	.word	0x00000000


	//----- nvinfo : EIATTR_FRAME_SIZE
	.align		4
.L_17862:
        /*1a268*/ 	.byte	0x04, 0x11
        /*1a26a*/ 	.short	(.L_17864 - .L_17863)
	.align		4
.L_17863:
        /*1a26c*/ 	.word	index@($_ZN7cutlass13device_kernelIN5flash19enable_sm80_to_sm89INS1_16FlashAttnBwdSm80INS1_25CollectiveMainloopBwdSm80ILi2ELi2EN4cute5tupleIJNS5_1CILi128EEES8_NS7_ILi64EEEEEENS_10bfloat16_tEfNS_4arch4Sm80ELb0ELb0ELb1ELb0ELb1ELb0ELb0ELb0ELi2ELi4ELi4ELi4ELb0EEENS1_21CollectiveEpilogueBwdISA_SB_SD_Li256ELb0ELb0ELi2EEENS1_19SingleTileSchedulerILb0ELb0ELb0ELi128EEEEEEEEEvNT_6ParamsE$_ZN4cute8smem_ptrIPfECI1NS_12iter_adaptorIS1_S2_EEES1_)
        /*1a270*/ 	.word	0x00000000


	//----- nvinfo : EIATTR_FRAME_SIZE
	.align		4
.L_17864:
        /*1a274*/ 	.byte	0x04, 0x11
        /*1a276*/ 	.short	(.L_17866 - .L_17865)
	.align		4
.L_17865:
        /*1a278*/ 	.word	index@($_ZN7cutlass13device_kernelIN5flash19enable_sm80_to_sm89INS1_16FlashAttnBwdSm80INS1_25CollectiveMainloopBwdSm80ILi2ELi2EN4cute5tupleIJNS5_1CILi128EEES8_NS7_ILi64EEEEEENS_10bfloat16_tEfNS_4arch4Sm80ELb0ELb0ELb1ELb0ELb1ELb0ELb0ELb0ELi2ELi4ELi4ELi4ELb0EEENS1_21CollectiveEpilogueBwdISA_SB_SD_Li256ELb0ELb0ELi2EEENS1_19SingleTileSchedulerILb0ELb0ELb0ELi128EEEEEEEEEvNT_6ParamsE$_ZN4cute8smem_ptrIPN7cutlass9uint128_tEECI1NS_12iter_adaptorIS3_S4_EEES3_)
        /*1a27c*/ 	.word	0x00000000


	//----- nvinfo : EIATTR_FRAME_SIZE
	.align		4
.L_17866:
        /*1a280*/ 	.byte	0x04, 0x11
        /*1a282*/ 	.short	(.L_17868 - .L_17867)
	.align		4
.L_17867:
        /*1a284*/ 	.word	index@($_ZN7cutlass13device_kernelIN5flash19enable_sm80_to_sm89INS1_16FlashAttnBwdSm80INS1_25CollectiveMainloopBwdSm80ILi2ELi2EN4cute5tupleIJNS5_1CILi128EEES8_NS7_ILi64EEEEEENS_10bfloat16_tEfNS_4arch4Sm80ELb0ELb0ELb1ELb0ELb1ELb0ELb0ELb0ELi2ELi4ELi4ELi4ELb0EEENS1_21CollectiveEpilogueBwdISA_SB_SD_Li256ELb0ELb0ELi2EEENS1_19SingleTileSchedulerILb0ELb0ELb0ELi128EEEEEEEEEvNT_6ParamsE$_ZN4cute8smem_ptrIPN7cutlass10bfloat16_tEECI1NS_12iter_adaptorIS3_S4_EEES3_)
        /*1a288*/ 	.word	0x00000000


	//----- nvinfo : EIATTR_FRAME_SIZE
	.align		4
.L_17868:
        /*1a28c*/ 	.byte	0x04, 0x11
        /*1a28e*/ 	.short	(.L_17870 - .L_17869)
	.align		4
.L_17869:
        /*1a290*/ 	.word	index@($_ZN7cutlass13device_kernelIN5flash19enable_sm80_to_sm89INS1_16FlashAttnBwdSm80INS1_25CollectiveMainloopBwdSm80ILi2ELi2EN4cute5tupleIJNS5_1CILi128EEES8_NS7_ILi64EEEEEENS_10bfloat16_tEfNS_4arch4Sm80ELb0ELb0ELb1ELb0ELb1ELb0ELb0ELb0ELi2ELi4ELi4ELi4ELb0EEENS1_21CollectiveEpilogueBwdISA_SB_SD_Li256ELb0ELb0ELi2EEENS1_19SingleTileSchedulerILb0ELb0ELb0ELi128EEEEEEEEEvNT_6ParamsE$_ZN4cute8gmem_ptrIPfECI1NS_12iter_adaptorIS1_S2_EEES1_)
        /*1a294*/ 	.word	0x00000000


	//----- nvinfo : EIATTR_FRAME_SIZE
	.align		4
.L_17870:
        /*1a298*/ 	.byte	0x04, 0x11
        /*1a29a*/ 	.short	(.L_17872 - .L_17871)
	.align		4
.L_17871:
        /*1a29c*/ 	.word	index@($_ZN7cutlass13device_kernelIN5flash19enable_sm80_to_sm89INS1_16FlashAttnBwdSm80INS1_25CollectiveMainloopBwdSm80ILi2ELi2EN4cute5tupleIJNS5_1CILi128EEES8_NS7_ILi64EEEEEENS_10bfloat16_tEfNS_4arch4Sm80ELb0ELb0ELb1ELb0ELb1ELb0ELb0ELb0ELi2ELi4ELi4ELi4ELb0EEENS1_21CollectiveEpilogueBwdISA_SB_SD_Li256ELb0ELb0ELi2EEENS1_19SingleTileSchedulerILb0ELb0ELb0ELi128EEEEEEEEEvNT_6ParamsE$_ZN4cute8gmem_ptrIPKfECI1NS_12iter_adaptorIS2_S3_EEES2_)
        /*1a2a0*/ 	.word	0x00000000


	//----- nvinfo : EIATTR_FRAME_SIZE
	.align		4
.L_17872:
        /*1a2a4*/ 	.byte	0x04, 0x11
        /*1a2a6*/ 	.short	(.L_17874 - .L_17873)
	.align		4
.L_17873:
        /*1a2a8*/ 	.word	index@($_ZN7cutlass13device_kernelIN5flash19enable_sm80_to_sm89INS1_16FlashAttnBwdSm80INS1_25CollectiveMainloopBwdSm80ILi2ELi2EN4cute5tupleIJNS5_1CILi128EEES8_NS7_ILi64EEEEEENS_10bfloat16_tEfNS_4arch4Sm80ELb0ELb0ELb1ELb0ELb1ELb0ELb0ELb0ELi2ELi4ELi4ELi4ELb0EEENS1_21CollectiveEpilogueBwdISA_SB_SD_Li256ELb0ELb0ELi2EEENS1_19SingleTileSchedulerILb0ELb0ELb0ELi128EEEEEEEEEvNT_6ParamsE$_ZN4cute8gmem_ptrIPKN7cutlass9uint128_tEECI1NS_12iter_adaptorIS4_S5_EEES4_)
        /*1a2ac*/ 	.word	0x00000000


	//----- nvinfo : EIATTR_FRAME_SIZE
	.align		4
.L_17874:
        /*1a2b0*/ 	.byte	0x04, 0x11
        /*1a2b2*/ 	.short	(.L_17876 - .L_17875)
	.align		4
.L_17875:
        /*1a2b4*/ 	.word	index@($_ZN7cutlass13device_kernelIN5flash19enable_sm80_to_sm89INS1_16FlashAttnBwdSm80INS1_25CollectiveMainloopBwdSm80ILi2ELi2EN4cute5tupleIJNS5_1CILi128EEES8_NS7_ILi64EEEEEENS_10bfloat16_tEfNS_4arch4Sm80ELb0ELb0ELb1ELb0ELb1ELb0ELb0ELb0ELi2ELi4ELi4ELi4ELb0EEENS1_21CollectiveEpilogueBwdISA_SB_SD_Li256ELb0ELb0ELi2EEENS1_19SingleTileSchedulerILb0ELb0ELb0ELi128EEEEEEEEEvNT_6ParamsE$_ZN4cute8gmem_ptrIPKN7cutlass10bfloat16_tEECI1NS_12iter_adaptorIS4_S5_EEES4_)
        /*1a2b8*/ 	.word	0x00000000


	//----- nvinfo : EIATTR_FRAME_SIZE
	.align		4
.L_17876:
        /*1a2bc*/ 	.byte	0x04, 0x11
        /*1a2be*/ 	.short	(.L_17878 - .L_17877)
	.align		4
.L_17877:
        /*1a2c0*/ 	.word	index@($_ZN7cutlass13device_kernelIN5flash19enable_sm80_to_sm89INS1_16FlashAttnBwdSm80INS1_25CollectiveMainloopBwdSm80ILi2ELi2EN4cute5tupleIJNS5_1CILi128EEES8_NS7_ILi64EEEEEENS_10bfloat16_tEfNS_4arch4Sm80ELb0ELb0ELb1ELb0ELb1ELb0ELb0ELb0ELi2ELi4ELi4ELi4ELb0EEENS1_21CollectiveEpilogueBwdISA_SB_SD_Li256ELb0ELb0ELi2EEENS1_19SingleTileSchedulerILb0ELb0ELb0ELi128EEEEEEEEEvNT_6ParamsE$_ZN4cute5tupleIJiiEEC2ERKiS3_)
        /*1a2c4*/ 	.word	0x00000000


	//----- nvinfo : EIATTR_FRAME_SIZE
	.align		4
.L_17878:
        /*1a2c8*/ 	.byte	0x04, 0x11
        /*1a2ca*/ 	.short	(.L_17880 - .L_17879)
	.align		4
.L_17879:
        /*1a2cc*/ 	.word	index@($_ZN7cutlass13device_kernelIN5flash19enable_sm80_to_sm89INS1_16FlashAttnBwdSm80INS1_25CollectiveMainloopBwdSm80ILi2ELi2EN4cute5tupleIJNS5_1CILi128EEES8_NS7_ILi64EEEEEENS_10bfloat16_tEfNS_4arch4Sm80ELb0ELb0ELb1ELb0ELb1ELb0ELb0ELb0ELi2ELi4ELi4ELi4ELb0EEENS1_21CollectiveEpilogueBwdISA_SB_SD_Li256ELb0ELb0ELi2EEENS1_19SingleTileSchedulerILb0ELb0ELb0ELi128EEEEEEEEEvNT_6ParamsE$_ZN4cute5tupleIJiNS_1CILi0EEEEEC2ERKiRKS2_)
        /*1a2d0*/ 	.word	0x00000000


	//----- nvinfo : EIATTR_FRAME_SIZE
	.align		4
.L_17880:
        /*1a2d4*/ 	.byte	0x04, 0x11
        /*1a2d6*/ 	.short	(.L_17882 - .L_17881)
	.align		4
.L_17881:
        /*1a2d8*/ 	.word	index@($_ZN7cutlass13device_kernelIN5flash19enable_sm80_to_sm89INS1_16FlashAttnBwdSm80INS1_25CollectiveMainloopBwdSm80ILi2ELi2EN4cute5tupleIJNS5_1CILi128EEES8_NS7_ILi64EEEEEENS_10bfloat16_tEfNS_4arch4Sm80ELb0ELb0ELb1ELb0ELb1ELb0ELb0ELb0ELi2ELi4ELi4ELi4ELb0EEENS1_21CollectiveEpilogueBwdISA_SB_SD_Li256ELb0ELb0ELi2EEENS1_19SingleTileSchedulerILb0ELb0ELb0ELi128EEEEEEEEEvNT_6ParamsE$_ZN4cute5tupleIJiEEC2ERKi)
        /*1a2dc*/ 	.word	0x00000000


	//----- nvinfo : EIATTR_FRAME_SIZE
	.align		4
.L_17882:
        /*1a2e0*/ 	.byte	0x04, 0x11
        /*1a2e2*/ 	.short	(.L_17884 - .L_17883)
	.align		4
.L_17883:
        /*1a2e4*/ 	.word	index@($_ZN7cutlass13device_kernelIN5flash19enable_sm80_to_sm89INS1_16FlashAttnBwdSm80INS1_25CollectiveMainloopBwdSm80ILi2ELi2EN4cute5tupleIJNS5_1CILi128EEES8_NS7_ILi64EEEEEENS_10bfloat16_tEfNS_4arch4Sm80ELb0ELb0ELb1ELb0ELb1ELb0ELb0ELb0ELi2ELi4ELi4ELi4ELb0EEENS1_21CollectiveEpilogueBwdISA_SB_SD_Li256ELb0ELb0ELi2EEENS1_19SingleTileSchedulerILb0ELb0ELb0ELi128EEEEEEEEEvNT_6ParamsE$_ZN4cute5tupleIJNS_7SwizzleILi3ELi3ELi3EEENS_9MixedBitsILj0ELj432EEENS_6LayoutINS0_IJNS0_IJNS_1CILi2EEES7_S7_EEES7_NS6_ILi8EEEEEENS0_IJNS0_IJNS6_ILi64EEES9_NS6_ILi512EEEEEENS6_ILi8192EEENS6_ILi1024EEEEEEEEEEC2ERKS2_RKS4_RKSH_)
        /*1a2e8*/ 	.word	0x00000000


	//----- nvinfo : EIATTR_FRAME_SIZE
	.align		4
.L_17884:
        /*1a2ec*/ 	.byte	0x04, 0x11
        /*1a2ee*/ 	.short	(.L_17886 - .L_17885)
	.align		4
.L_17885:
        /*1a2f0*/ 	.word	index@($_ZN7cutlass13device_kernelIN5flash19enable_sm80_to_sm89INS1_16FlashAttnBwdSm80INS1_25CollectiveMainloopBwdSm80ILi2ELi2EN4cute5tupleIJNS5_1CILi128EEES8_NS7_ILi64EEEEEENS_10bfloat16_tEfNS_4arch4Sm80ELb0ELb0ELb1ELb0ELb1ELb0ELb0ELb0ELi2ELi4ELi4ELi4ELb0EEENS1_21CollectiveEpilogueBwdISA_SB_SD_Li256ELb0ELb0ELi2EEENS1_19SingleTileSchedulerILb0ELb0ELb0ELi128EEEEEEEEEvNT_6ParamsE$_ZN4cute5tupleIJNS_1CILi2EEEiEEC2ERKS2_RKi)
        /*1a2f4*/ 	.word	0x00000000


	//----- nvinfo : EIATTR_FRAME_SIZE
	.align		4
.L_17886:
        /*1a2f8*/ 	.byte	0x04, 0x11
        /*1a2fa*/ 	.short	(.L_17888 - .L_17887)
	.align		4
.L_17887:
        /*1a2fc*/ 	.word	index@($_ZN7cutlass13device_kernelIN5flash19enable_sm80_to_sm89INS1_16FlashAttnBwdSm80INS1_25CollectiveMainloopBwdSm80ILi2ELi2EN4cute5tupleIJNS5_1CILi128EEES8_NS7_ILi64EEEEEENS_10bfloat16_tEfNS_4arch4Sm80ELb0ELb0ELb1ELb0ELb1ELb0ELb0ELb0ELi2ELi4ELi4ELi4ELb0EEENS1_21CollectiveEpilogueBwdISA_SB_SD_Li256ELb0ELb0ELi2EEENS1_19SingleTileSchedulerILb0ELb0ELb0ELi128EEEEEEEEEvNT_6ParamsE$_ZN4cute5tupleIJNS_1CILi0EEEiEEC2ERKS2_RKi)
        /*1a300*/ 	.word	0x00000000


	//----- nvinfo : EIATTR_FRAME_SIZE
	.align		4
.L_17888:
        /*1a304*/ 	.byte	0x04, 0x11
        /*1a306*/ 	.short	(.L_17890 - .L_17889)
	.align		4
.L_17889:
        /*1a308*/ 	.word	index@($_ZN7cutlass13device_kernelIN5flash19enable_sm80_to_sm89INS1_16FlashAttnBwdSm80INS1_25CollectiveMainloopBwdSm80ILi2ELi2EN4cute5tupleIJNS5_1CILi128EEES8_NS7_ILi64EEEEEENS_10bfloat16_tEfNS_4arch4Sm80ELb0ELb0ELb1ELb0ELb1ELb0ELb0ELb0ELi2ELi4ELi4ELi4ELb0EEENS1_21CollectiveEpilogueBwdISA_SB_SD_Li256ELb0ELb0ELi2EEENS1_19SingleTileSchedulerILb0ELb0ELb0ELi128EEEEEEEEEvNT_6ParamsE$_ZN4cute5tupleIJNS0_IJNS_1CILi8EEENS1_ILi2EEES3_S3_S2_S3_EEENS0_IJNS1_ILi1EEEiiiNS1_ILi72EEENS1_ILi512EEEEEEEEC2ERKS4_RKS8_)
        /*1a30c*/ 	.word	0x00000000


	//----- nvinfo : EIATTR_FRAME_SIZE
	.align		4
.L_17890:
        /*1a310*/ 	.byte	0x04, 0x11
        /*1a312*/ 	.short	(.L_17892 - .L_17891)
	.align		4
.L_17891:
        /*1a314*/ 	.word	index@($_ZN7cutlass13device_kernelIN5flash19enable_sm80_to_sm89INS1_16FlashAttnBwdSm80INS1_25CollectiveMainloopBwdSm80ILi2ELi2EN4cute5tupleIJNS5_1CILi128EEES8_NS7_ILi64EEEEEENS_10bfloat16_tEfNS_4arch4Sm80ELb0ELb0ELb1ELb0ELb1ELb0ELb0ELb0ELi2ELi4ELi4ELi4ELb0EEENS1_21CollectiveEpilogueBwdISA_SB_SD_Li256ELb0ELb0ELi2EEENS1_19SingleTileSchedulerILb0ELb0ELb0ELi128EEEEEEEEEvNT_6ParamsE$_ZN4cute5tupleIJNS0_IJNS_1CILi8EEENS0_IJNS1_ILi2EEES3_S3_EEENS1_ILi1EEES4_S5_EEENS0_IJS5_NS0_IJiiiEEENS1_ILi64EEENS0_IJNS1_ILi72EEENS1_ILi144EEENS1_ILi288EEEEEENS1_ILi512EEEEEEEEC2ERKS6_RKSE_)
        /*1a318*/ 	.word	0x00000000


	//----- nvinfo : EIATTR_FRAME_SIZE
	.align		4
.L_17892:
        /*1a31c*/ 	.byte	0x04, 0x11
        /*1a31e*/ 	.short	(.L_17894 - .L_17893)
	.align		4
.L_17893:
        /*1a320*/ 	.word	index@($_ZN7cutlass13device_kernelIN5flash19enable_sm80_to_sm89INS1_16FlashAttnBwdSm80INS1_25CollectiveMainloopBwdSm80ILi2ELi2EN4cute5tupleIJNS5_1CILi128EEES8_NS7_ILi64EEEEEENS_10bfloat16_tEfNS_4arch4Sm80ELb0ELb0ELb1ELb0ELb1ELb0ELb0ELb0ELi2ELi4ELi4ELi4ELb0EEENS1_21CollectiveEpilogueBwdISA_SB_SD_Li256ELb0ELb0ELi2EEENS1_19SingleTileSchedulerILb0ELb0ELb0ELi128EEEEEEEEEvNT_6ParamsE$_ZN4cute5tupleIJNS0_IJNS_1CILi8EEENS0_IJNS1_ILi2EEES3_S3_EEENS1_ILi1EEES4_S5_EEENS0_IJS5_NS0_IJS2_iiEEENS1_ILi64EEENS0_IJiNS1_ILi144EEENS1_ILi288EEEEEENS1_ILi512EEEEEEEEC2ERKS6_RKSD_)
        /*1a324*/ 	.word	0x00000000


	//----- nvinfo : EIATTR_FRAME_SIZE
	.align		4
.L_17894:
        /*1a328*/ 	.byte	0x04, 0x11
        /*1a32a*/ 	.short	(.L_17896 - .L_17895)
	.align		4
.L_17895:
        /*1a32c*/ 	.word	index@($_ZN7cutlass13device_kernelIN5flash19enable_sm80_to_sm89INS1_16FlashAttnBwdSm80INS1_25CollectiveMainloopBwdSm80ILi2ELi2EN4cute5tupleIJNS5_1CILi128EEES8_NS7_ILi64EEEEEENS_10bfloat16_tEfNS_4arch4Sm80ELb0ELb0ELb1ELb0ELb1ELb0ELb0ELb0ELi2ELi4ELi4ELi4ELb0EEENS1_21CollectiveEpilogueBwdISA_SB_SD_Li256ELb0ELb0ELi2EEENS1_19SingleTileSchedulerILb0ELb0ELb0ELi128EEEEEEEEEvNT_6ParamsE$_ZN4cute5tupleIJNS0_IJNS_1CILi2EEES2_S2_EEENS0_IJNS1_ILi1EEENS1_ILi512EEEiEEEEEC2ERKS3_RKS6_)
        /*1a330*/ 	.word	0x00000000


	//----- nvinfo : EIATTR_FRAME_SIZE
	.align		4
.L_17896:
        /*1a334*/ 	.byte	0x04, 0x11
        /*1a336*/ 	.short	(.L_17898 - .L_17897)
	.align		4
.L_17897:
        /*1a338*/ 	.word	index@($_ZN7cutlass13device_kernelIN5flash19enable_sm80_to_sm89INS1_16FlashAttnBwdSm80INS1_25CollectiveMainloopBwdSm80ILi2ELi2EN4cute5tupleIJNS5_1CILi128EEES8_NS7_ILi64EEEEEENS_10bfloat16_tEfNS_4arch4Sm80ELb0ELb0ELb1ELb0ELb1ELb0ELb0ELb0ELi2ELi4ELi4ELi4ELb0EEENS1_21CollectiveEpilogueBwdISA_SB_SD_Li256ELb0ELb0ELi2EEENS1_19SingleTileSchedulerILb0ELb0ELb0ELi128EEEEEEEEEvNT_6ParamsE$_ZN4cute5tupleIJNS0_IJNS_1CILi2EEES2_EEENS0_IJiiEEEEEC2ERKS3_RKS4_)
        /*1a33c*/ 	.word	0x00000000


	//----- nvinfo : EIATTR_FRAME_SIZE
	.align		4
.L_17898:
        /*1a340*/ 	.byte	0x04, 0x11
        /*1a342*/ 	.short	(.L_17900 - .L_17899)
	.align		4
.L_17899:
        /*1a344*/ 	.word	index@($_ZN7cutlass13device_kernelIN5flash19enable_sm80_to_sm89INS1_16FlashAttnBwdSm80INS1_25CollectiveMainloopBwdSm80ILi2ELi2EN4cute5tupleIJNS5_1CILi128EEES8_NS7_ILi64EEEEEENS_10bfloat16_tEfNS_4arch4Sm80ELb0ELb0ELb1ELb0ELb1ELb0ELb0ELb0ELi2ELi4ELi4ELi4ELb0EEENS1_21CollectiveEpilogueBwdISA_SB_SD_Li256ELb0ELb0ELi2EEENS1_19SingleTileSchedulerILb0ELb0ELb0ELi128EEEEEEEEEvNT_6ParamsE$_ZN4cute5tupleIJNS0_IJNS_1CILi2EEES2_EEENS0_IJiNS1_ILi512EEEEEEEEC2ERKS3_RKS5_)
        /*1a348*/ 	.word	0x00000000


	//----- nvinfo : EIATTR_FRAME_SIZE
	.align		4
.L_17900:
        /*1a34c*/ 	.byte	0x04, 0x11
        /*1a34e*/ 	.short	(.L_17902 - .L_17901)
	.align		4
.L_17901:
        /*1a350*/ 	.word	index@($_ZN7cutlass13device_kernelIN5flash19enable_sm80_to_sm89INS1_16FlashAttnBwdSm80INS1_25CollectiveMainloopBwdSm80ILi2ELi2EN4cute5tupleIJNS5_1CILi128EEES8_NS7_ILi64EEEEEENS_10bfloat16_tEfNS_4arch4Sm80ELb0ELb0ELb1ELb0ELb1ELb0ELb0ELb0ELi2ELi4ELi4ELi4ELb0EEENS1_21CollectiveEpilogueBwdISA_SB_SD_Li256ELb0ELb0ELi2EEENS1_19SingleTileSchedulerILb0ELb0ELb0ELi128EEEEEEEEEvNT_6ParamsE$_ZN4cute5tupleIJNS0_IJNS_1CILi2EEES2_EEENS0_IJiNS1_ILi4096EEEEEEEEC2ERKS3_RKS5_)
        /*1a354*/ 	.word	0x00000000


	//----- nvinfo : EIATTR_FRAME_SIZE
	.align		4
.L_17902:
        /*1a358*/ 	.byte	0x04, 0x11
        /*1a35a*/ 	.short	(.L_17904 - .L_17903)
	.align		4
.L_17903:
        /*1a35c*/ 	.word	index@($_ZN7cutlass13device_kernelIN5flash19enable_sm80_to_sm89INS1_16FlashAttnBwdSm80INS1_25CollectiveMainloopBwdSm80ILi2ELi2EN4cute5tupleIJNS5_1CILi128EEES8_NS7_ILi64EEEEEENS_10bfloat16_tEfNS_4arch4Sm80ELb0ELb0ELb1ELb0ELb1ELb0ELb0ELb0ELi2ELi4ELi4ELi4ELb0EEENS1_21CollectiveEpilogueBwdISA_SB_SD_Li256ELb0ELb0ELi2EEENS1_19SingleTileSchedulerILb0ELb0ELb0ELi128EEEEEEEEEvNT_6ParamsE$_ZN4cute5tupleIJNS0_IJNS_1CILi2EEES2_EEENS0_IJNS1_ILi1EEEiEEEEEC2ERKS3_RKS5_)
        /*1a360*/ 	.word	0x00000000


	//----- nvinfo : EIATTR_FRAME_SIZE
	.align		4
.L_17904:
        /*1a364*/ 	.byte	0x04, 0x11
        /*1a366*/ 	.short	(.L_17906 - .L_17905)
	.align		4
.L_17905:
        /*1a368*/ 	.word	index@($_ZN7cutlass13device_kernelIN5flash19enable_sm80_to_sm89INS1_16FlashAttnBwdSm80INS1_25CollectiveMainloopBwdSm80ILi2ELi2EN4cute5tupleIJNS5_1CILi128EEES8_NS7_ILi64EEEEEENS_10bfloat16_tEfNS_4arch4Sm80ELb0ELb0ELb1ELb0ELb1ELb0ELb0ELb0ELi2ELi4ELi4ELi4ELb0EEENS1_21CollectiveEpilogueBwdISA_SB_SD_Li256ELb0ELb0ELi2EEENS1_19SingleTileSchedulerILb0ELb0ELb0ELi128EEEEEEEEEvNT_6ParamsE$_ZN4cute5tupleIJNS0_IJNS_1CILi2EEEEEENS0_IJiEEEEEC2ERKS3_RKS4_)
        /*1a36c*/ 	.word	0x00000000


	//----- nvinfo : EIATTR_FRAME_SIZE
	.align		4
.L_17906:
        /*1a370*/ 	.byte	0x04, 0x11
        /*1a372*/ 	.short	(.L_17908 - .L_17907)
	.align		4
.L_17907:
        /*1a374*/ 	.word	index@($_ZN7cutlass13device_kernelIN5flash19enable_sm80_to_sm89INS1_16FlashAttnBwdSm80INS1_25CollectiveMainloopBwdSm80ILi2ELi2EN4cute5tupleIJNS5_1CILi128EEES8_NS7_ILi64EEEEEENS_10bfloat16_tEfNS_4arch4Sm80ELb0ELb0ELb1ELb0ELb1ELb0ELb0ELb0ELi2ELi4ELi4ELi4ELb0EEENS1_21CollectiveEpilogueBwdISA_SB_SD_Li256ELb0ELb0ELi2EEENS1_19SingleTileSchedulerILb0ELb0ELb0ELi128EEEEEEEEEvNT_6ParamsE$_ZN4cute5tupleIJNS0_IJNS_1CILi1EEENS1_ILi2EEES3_EEENS0_IJS2_NS1_ILi256EEEiEEEEEC2ERKS4_RKS6_)
        /*1a378*/ 	.word	0x00000000


	//----- nvinfo : EIATTR_FRAME_SIZE
	.align		4
.L_17908:
        /*1a37c*/ 	.byte	0x04, 0x11
        /*1a37e*/ 	.short	(.L_17910 - .L_17909)
	.align		4
.L_17909:
        /*1a380*/ 	.word	index@($_ZN7cutlass13device_kernelIN5flash19enable_sm80_to_sm89INS1_16FlashAttnBwdSm80INS1_25CollectiveMainloopBwdSm80ILi2ELi2EN4cute5tupleIJNS5_1CILi128EEES8_NS7_ILi64EEEEEENS_10bfloat16_tEfNS_4arch4Sm80ELb0ELb0ELb1ELb0ELb1ELb0ELb0ELb0ELi2ELi4ELi4ELi4ELb0EEENS1_21CollectiveEpilogueBwdISA_SB_SD_Li256ELb0ELb0ELi2EEENS1_19SingleTileSchedulerILb0ELb0ELb0ELi128EEEEEEEEEvNT_6ParamsE$_ZN4cute5tupleIJNS0_IJNS_1CILi1EEENS1_ILi2EEEEEENS0_IJNS1_ILi0EEEiEEEEEC2ERKS4_RKS6_)
        /*1a384*/ 	.word	0x00000000


	//----- nvinfo : EIATTR_FRAME_SIZE
	.align		4
.L_17910:
        /*1a388*/ 	.byte	0x04, 0x11
        /*1a38a*/ 	.short	(.L_17912 - .L_17911)
	.align		4
.L_17911:
        /*1a38c*/ 	.word	index@($_ZN7cutlass13device_kernelIN5flash19enable_sm80_to_sm89INS1_16FlashAttnBwdSm80INS1_25CollectiveMainloopBwdSm80ILi2ELi2EN4cute5tupleIJNS5_1CILi128EEES8_NS7_ILi64EEEEEENS_10bfloat16_tEfNS_4arch4Sm80ELb0ELb0ELb1ELb0ELb1ELb0ELb0ELb0ELi2ELi4ELi4ELi4ELb0EEENS1_21CollectiveEpilogueBwdISA_SB_SD_Li256ELb0ELb0ELi2EEENS1_19SingleTileSchedulerILb0ELb0ELb0ELi128EEEEEEEEEvNT_6ParamsE$_ZN4cute5tupleIJNS0_IJNS_1CILi1EEENS0_IJS2_NS1_ILi2EEES3_EEEEEENS0_IJNS1_ILi0EEENS0_IJS2_NS1_ILi256EEEiEEEEEEEEC2ERKS5_RKS9_)
        /*1a390*/ 	.word	0x00000000


	//----- nvinfo : EIATTR_FRAME_SIZE
	.align		4
.L_17912:
        /*1a394*/ 	.byte	0x04, 0x11
        /*1a396*/ 	.short	(.L_17914 - .L_17913)
	.align		4
.L_17913:
        /*1a398*/ 	.word	index@($_ZN7cutlass13device_kernelIN5flash19enable_sm80_to_sm89INS1_16FlashAttnBwdSm80INS1_25CollectiveMainloopBwdSm80ILi2ELi2EN4cute5tupleIJNS5_1CILi128EEES8_NS7_ILi64EEEEEENS_10bfloat16_tEfNS_4arch4Sm80ELb0ELb0ELb1ELb0ELb1ELb0ELb0ELb0ELi2ELi4ELi4ELi4ELb0EEENS1_21CollectiveEpilogueBwdISA_SB_SD_Li256ELb0ELb0ELi2EEENS1_19SingleTileSchedulerILb0ELb0ELb0ELi128EEEEEEEEEvNT_6ParamsE$_ZN4cute5tupleIJNS0_IJNS_1CILi16EEENS1_ILi2EEES3_S3_NS1_ILi4EEES3_EEENS0_IJNS1_ILi1EEEiiiNS1_ILi144EEENS1_ILi512EEEEEEEEC2ERKS5_RKS9_)
        /*1a39c*/ 	.word	0x00000000


	//----- nvinfo : EIATTR_FRAME_SIZE
	.align		4
.L_17914:
        /*1a3a0*/ 	.byte	0x04, 0x11
        /*1a3a2*/ 	.short	(.L_17916 - .L_17915)
	.align		4
.L_17915:
        /*1a3a4*/ 	.word	index@($_ZN7cutlass13device_kernelIN5flash19enable_sm80_to_sm89INS1_16FlashAttnBwdSm80INS1_25CollectiveMainloopBwdSm80ILi2ELi2EN4cute5tupleIJNS5_1CILi128EEES8_NS7_ILi64EEEEEENS_10bfloat16_tEfNS_4arch4Sm80ELb0ELb0ELb1ELb0ELb1ELb0ELb0ELb0ELi2ELi4ELi4ELi4ELb0EEENS1_21CollectiveEpilogueBwdISA_SB_SD_Li256ELb0ELb0ELi2EEENS1_19SingleTileSchedulerILb0ELb0ELb0ELi128EEEEEEEEEvNT_6ParamsE$_ZN4cute5tupleIJNS0_IJNS0_IJNS_1CILi8EEENS1_ILi1EEEEEENS1_ILi4EEES3_EEENS0_IJNS0_IJS3_NS1_ILi0EEEEEElS7_EEEEEC2ERKS6_RKS9_)
        /*1a3a8*/ 	.word	0x00000000


	//----- nvinfo : EIATTR_FRAME_SIZE
	.align		4
.L_17916:
        /*1a3ac*/ 	.byte	0x04, 0x11
        /*1a3ae*/ 	.short	(.L_17918 - .L_17917)
	.align		4
.L_17917:
        /*1a3b0*/ 	.word	index@($_ZN7cutlass13device_kernelIN5flash19enable_sm80_to_sm89INS1_16FlashAttnBwdSm80INS1_25CollectiveMainloopBwdSm80ILi2ELi2EN4cute5tupleIJNS5_1CILi128EEES8_NS7_ILi64EEEEEENS_10bfloat16_tEfNS_4arch4Sm80ELb0ELb0ELb1ELb0ELb1ELb0ELb0ELb0ELi2ELi4ELi4ELi4ELb0EEENS1_21CollectiveEpilogueBwdISA_SB_SD_Li256ELb0ELb0ELi2EEENS1_19SingleTileSchedulerILb0ELb0ELb0ELi128EEEEEEEEEvNT_6ParamsE$_ZN4cute5tupleIJNS0_IJNS0_IJNS_1CILi8EEENS1_ILi1EEEEEENS1_ILi2EEES2_EEENS0_IJNS0_IJS3_NS1_ILi0EEEEEEiNS1_ILi1024EEEEEEEEC2ERKS6_RKSA_)
        /*1a3b4*/ 	.word	0x00000000


	//----- nvinfo : EIATTR_FRAME_SIZE
	.align		4
.L_17918:
        /*1a3b8*/ 	.byte	0x04, 0x11
        /*1a3ba*/ 	.short	(.L_17920 - .L_17919)
	.align		4
.L_17919:
        /*1a3bc*/ 	.word	index@($_ZN7cutlass13device_kernelIN5flash19enable_sm80_to_sm89INS1_16FlashAttnBwdSm80INS1_25CollectiveMainloopBwdSm80ILi2ELi2EN4cute5tupleIJNS5_1CILi128EEES8_NS7_ILi64EEEEEENS_10bfloat16_tEfNS_4arch4Sm80ELb0ELb0ELb1ELb0ELb1ELb0ELb0ELb0ELi2ELi4ELi4ELi4ELb0EEENS1_21CollectiveEpilogueBwdISA_SB_SD_Li256ELb0ELb0ELi2EEENS1_19SingleTileSchedulerILb0ELb0ELb0ELi128EEEEEEEEEvNT_6ParamsE$_ZN4cute5tupleIJNS0_IJNS0_IJNS_1CILi8EEENS1_ILi1EEEEEENS1_ILi2EEENS0_IJS5_S5_EEEEEENS0_IJNS0_IJS3_NS1_ILi0EEEEEENS1_ILi4096EEENS0_IJiiEEEEEEEEC2ERKS7_RKSC_)
        /*1a3c0*/ 	.word	0x00000000


	//----- nvinfo : EIATTR_FRAME_SIZE
	.align		4
.L_17920:
        /*1a3c4*/ 	.byte	0x04, 0x11
        /*1a3c6*/ 	.short	(.L_17922 - .L_17921)
	.align		4
.L_17921:
        /*1a3c8*/ 	.word	index@($_ZN7cutlass13device_kernelIN5flash19enable_sm80_to_sm89INS1_16FlashAttnBwdSm80INS1_25CollectiveMainloopBwdSm80ILi2ELi2EN4cute5tupleIJNS5_1CILi128EEES8_NS7_ILi64EEEEEENS_10bfloat16_tEfNS_4arch4Sm80ELb0ELb0ELb1ELb0ELb1ELb0ELb0ELb0ELi2ELi4ELi4ELi4ELb0EEENS1_21CollectiveEpilogueBwdISA_SB_SD_Li256ELb0ELb0ELi2EEENS1_19SingleTileSchedulerILb0ELb0ELb0ELi128EEEEEEEEEvNT_6ParamsE$_ZN4cute5tupleIJNS0_IJNS0_IJNS_1CILi8EEENS1_ILi1EEEEEENS1_ILi2EEEEEENS0_IJNS0_IJS3_NS1_ILi0EEEEEEiEEEEEC2ERKS6_RKS9_)
        /*1a3cc*/ 	.word	0x00000000


	//----- nvinfo : EIATTR_FRAME_SIZE
	.align		4
.L_17922:
        /*1a3d0*/ 	.byte	0x04, 0x11
        /*1a3d2*/ 	.short	(.L_17924 - .L_17923)
	.align		4
.L_17923:
        /*1a3d4*/ 	.word	index@($_ZN7cutlass13device_kernelIN5flash19enable_sm80_to_sm89INS1_16FlashAttnBwdSm80INS1_25CollectiveMainloopBwdSm80ILi2ELi2EN4cute5tupleIJNS5_1CILi128EEES8_NS7_ILi64EEEEEENS_10bfloat16_tEfNS_4arch4Sm80ELb0ELb0ELb1ELb0ELb1ELb0ELb0ELb0ELi2ELi4ELi4ELi4ELb0EEENS1_21CollectiveEpilogueBwdISA_SB_SD_Li256ELb0ELb0ELi2EEENS1_19SingleTileSchedulerILb0ELb0ELb0ELi128EEEEEEEEEvNT_6ParamsE$_ZN4cute5tupleIJNS0_IJNS0_IJNS_1CILi8EEENS1_ILi1EEEEEENS0_IJNS1_ILi2EEEEEEEEENS0_IJNS0_IJS3_NS1_ILi0EEEEEENS0_IJiEEEEEEEEC2ERKS7_RKSB_)
        /*1a3d8*/ 	.word	0x00000000


	//----- nvinfo : EIATTR_FRAME_SIZE
	.align		4
.L_17924:
        /*1a3dc*/ 	.byte	0x04, 0x11
        /*1a3de*/ 	.short	(.L_17926 - .L_17925)
	.align		4
.L_17925:
        /*1a3e0*/ 	.word	index@($_ZN7cutlass13device_kernelIN5flash19enable_sm80_to_sm89INS1_16FlashAttnBwdSm80INS1_25CollectiveMainloopBwdSm80ILi2ELi2EN4cute5tupleIJNS5_1CILi128EEES8_NS7_ILi64EEEEEENS_10bfloat16_tEfNS_4arch4Sm80ELb0ELb0ELb1ELb0ELb1ELb0ELb0ELb0ELi2ELi4ELi4ELi4ELb0EEENS1_21CollectiveEpilogueBwdISA_SB_SD_Li256ELb0ELb0ELi2EEENS1_19SingleTileSchedulerILb0ELb0ELb0ELi128EEEEEEEEEvNT_6ParamsE$_ZN4cute5tupleIJNS0_IJNS0_IJNS_1CILi2EEES2_S2_EEES2_NS0_IJS2_S2_EEEEEENS0_IJNS0_IJNS1_ILi1EEENS1_ILi512EEEiEEENS1_ILi4096EEENS0_IJiiEEEEEEEEC2ERKS5_RKSB_)
        /*1a3e4*/ 	.word	0x00000000


	//----- nvinfo : EIATTR_FRAME_SIZE
	.align		4
.L_17926:
        /*1a3e8*/ 	.byte	0x04, 0x11
        /*1a3ea*/ 	.short	(.L_17928 - .L_17927)
	.align		4
.L_17927:
        /*1a3ec*/ 	.word	index@($_ZN7cutlass13device_kernelIN5flash19enable_sm80_to_sm89INS1_16FlashAttnBwdSm80INS1_25CollectiveMainloopBwdSm80ILi2ELi2EN4cute5tupleIJNS5_1CILi128EEES8_NS7_ILi64EEEEEENS_10bfloat16_tEfNS_4arch4Sm80ELb0ELb0ELb1ELb0ELb1ELb0ELb0ELb0ELi2ELi4ELi4ELi4ELb0EEENS1_21CollectiveEpilogueBwdISA_SB_SD_Li256ELb0ELb0ELi2EEENS1_19SingleTileSchedulerILb0ELb0ELb0ELi128EEEEEEEEEvNT_6ParamsE$_ZN4cute5tupleIJNS0_IJNS0_IJNS_1CILi2EEES2_S2_EEES2_NS0_IJNS0_IJS2_S2_EEES2_EEEEEENS0_IJNS0_IJNS1_ILi1EEENS1_ILi512EEEiEEENS1_ILi4096EEENS0_IJNS0_IJiiEEENS1_ILi8192EEEEEEEEEEEC2ERKS6_RKSE_)
        /*1a3f0*/ 	.word	0x00000000


	//----- nvinfo : EIATTR_FRAME_SIZE
	.align		4
.L_17928:
        /*1a3f4*/ 	.byte	0x04, 0x11
        /*1a3f6*/ 	.short	(.L_17930 - .L_17929)
	.align		4
.L_17929:
        /*1a3f8*/ 	.word	index@($_ZN7cutlass13device_kernelIN5flash19enable_sm80_to_sm89INS1_16FlashAttnBwdSm80INS1_25CollectiveMainloopBwdSm80ILi2ELi2EN4cute5tupleIJNS5_1CILi128EEES8_NS7_ILi64EEEEEENS_10bfloat16_tEfNS_4arch4Sm80ELb0ELb0ELb1ELb0ELb1ELb0ELb0ELb0ELi2ELi4ELi4ELi4ELb0EEENS1_21CollectiveEpilogueBwdISA_SB_SD_Li256ELb0ELb0ELi2EEENS1_19SingleTileSchedulerILb0ELb0ELb0ELi128EEEEEEEEEvNT_6ParamsE$_ZN4cute5tupleIJNS0_IJNS0_IJNS_1CILi2EEES2_EEES3_NS1_ILi8EEEEEENS0_IJNS0_IJiNS1_ILi512EEEEEENS0_IJiiEEENS1_ILi1024EEEEEEEEC2ERKS5_RKSA_)
        /*1a3fc*/ 	.word	0x00000000


	//----- nvinfo : EIATTR_FRAME_SIZE
	.align		4
.L_17930:
        /*1a400*/ 	.byte	0x04, 0x11
        /*1a402*/ 	.short	(.L_17932 - .L_17931)
	.align		4
.L_17931:
        /*1a404*/ 	.word	index@($_ZN7cutlass13device_kernelIN5flash19enable_sm80_to_sm89INS1_16FlashAttnBwdSm80INS1_25CollectiveMainloopBwdSm80ILi2ELi2EN4cute5tupleIJNS5_1CILi128EEES8_NS7_ILi64EEEEEENS_10bfloat16_tEfNS_4arch4Sm80ELb0ELb0ELb1ELb0ELb1ELb0ELb0ELb0ELi2ELi4ELi4ELi4ELb0EEENS1_21CollectiveEpilogueBwdISA_SB_SD_Li256ELb0ELb0ELi2EEENS1_19SingleTileSchedulerILb0ELb0ELb0ELi128EEEEEEEEEvNT_6ParamsE$_ZN4cute5tupleIJNS0_IJNS0_IJNS_1CILi2EEES2_EEES2_EEENS0_IJNS0_IJiiEEENS1_ILi8192EEEEEEEEC2ERKS4_RKS7_)
        /*1a408*/ 	.word	0x00000000


	//----- nvinfo : EIATTR_FRAME_SIZE
	.align		4
.L_17932:
        /*1a40c*/ 	.byte	0x04, 0x11
        /*1a40e*/ 	.short	(.L_17934 - .L_17933)
	.align		4
.L_17933:
        /*1a410*/ 	.word	index@($_ZN7cutlass13device_kernelIN5flash19enable_sm80_to_sm89INS1_16FlashAttnBwdSm80INS1_25CollectiveMainloopBwdSm80ILi2ELi2EN4cute5tupleIJNS5_1CILi128EEES8_NS7_ILi64EEEEEENS_10bfloat16_tEfNS_4arch4Sm80ELb0ELb0ELb1ELb0ELb1ELb0ELb0ELb0ELi2ELi4ELi4ELi4ELb0EEENS1_21CollectiveEpilogueBwdISA_SB_SD_Li256ELb0ELb0ELi2EEENS1_19SingleTileSchedulerILb0ELb0ELb0ELi128EEEEEEEEEvNT_6ParamsE$_ZN4cute5tupleIJNS0_IJNS0_IJNS_1CILi2EEES2_EEENS1_ILi8EEES3_EEENS0_IJNS0_IJNS1_ILi1EEEiEEENS1_ILi1024EEENS0_IJiiEEEEEEEEC2ERKS5_RKSA_)
        /*1a414*/ 	.word	0x00000000


	//----- nvinfo : EIATTR_FRAME_SIZE
	.align		4
.L_17934:
        /*1a418*/ 	.byte	0x04, 0x11
        /*1a41a*/ 	.short	(.L_17936 - .L_17935)
	.align		4
.L_17935:
        /*1a41c*/ 	.word	index@($_ZN7cutlass13device_kernelIN5flash19enable_sm80_to_sm89INS1_16FlashAttnBwdSm80INS1_25CollectiveMainloopBwdSm80ILi2ELi2EN4cute5tupleIJNS5_1CILi128EEES8_NS7_ILi64EEEEEENS_10bfloat16_tEfNS_4arch4Sm80ELb0ELb0ELb1ELb0ELb1ELb0ELb0ELb0ELi2ELi4ELi4ELi4ELb0EEENS1_21CollectiveEpilogueBwdISA_SB_SD_Li256ELb0ELb0ELi2EEENS1_19SingleTileSchedulerILb0ELb0ELb0ELi128EEEEEEEEEvNT_6ParamsE$_ZN4cute5tupleIJNS0_IJNS0_IJNS_1CILi1EEENS0_IJS2_NS1_ILi2EEES3_EEEEEES3_NS0_IJS3_S3_EEEEEENS0_IJNS0_IJNS1_ILi0EEENS0_IJS2_NS1_ILi256EEEiEEEEEENS1_ILi2048EEENS0_IJiNS1_ILi4096EEEEEEEEEEEC2ERKS7_RKSF_)
        /*1a420*/ 	.word	0x00000000


	//----- nvinfo : EIATTR_FRAME_SIZE
	.align		4
.L_17936:
        /*1a424*/ 	.byte	0x04, 0x11
        /*1a426*/ 	.short	(.L_17938 - .L_17937)
	.align		4
.L_17937:
        /*1a428*/ 	.word	index@($_ZN7cutlass13device_kernelIN5flash19enable_sm80_to_sm89INS1_16FlashAttnBwdSm80INS1_25CollectiveMainloopBwdSm80ILi2ELi2EN4cute5tupleIJNS5_1CILi128EEES8_NS7_ILi64EEEEEENS_10bfloat16_tEfNS_4arch4Sm80ELb0ELb0ELb1ELb0ELb1ELb0ELb0ELb0ELi2ELi4ELi4ELi4ELb0EEENS1_21CollectiveEpilogueBwdISA_SB_SD_Li256ELb0ELb0ELi2EEENS1_19SingleTileSchedulerILb0ELb0ELb0ELi128EEEEEEEEEvNT_6ParamsE$_ZN4cute5tupleIJNS0_IJNS0_IJNS0_IJNS_1CILi8EEENS1_ILi1EEEEEES3_EEENS0_IJNS0_IJS3_S3_EEENS1_ILi2EEEEEEEEENS0_IJNS0_IJNS0_IJS3_NS1_ILi0EEEEEESA_EEENS0_IJNS0_IJSA_SA_EEEiEEEEEEEEC2ERKS9_RKSF_)
        /*1a42c*/ 	.word	0x00000000


	//----- nvinfo : EIATTR_FRAME_SIZE
	.align		4
.L_17938:
        /*1a430*/ 	.byte	0x04, 0x11
        /*1a432*/ 	.short	(.L_17940 - .L_17939)
	.align		4
.L_17939:
        /*1a434*/ 	.word	index@($_ZN7cutlass13device_kernelIN5flash19enable_sm80_to_sm89INS1_16FlashAttnBwdSm80INS1_25CollectiveMainloopBwdSm80ILi2ELi2EN4cute5tupleIJNS5_1CILi128EEES8_NS7_ILi64EEEEEENS_10bfloat16_tEfNS_4arch4Sm80ELb0ELb0ELb1ELb0ELb1ELb0ELb0ELb0ELi2ELi4ELi4ELi4ELb0EEENS1_21CollectiveEpilogueBwdISA_SB_SD_Li256ELb0ELb0ELi2EEENS1_19SingleTileSchedulerILb0ELb0ELb0ELi128EEEEEEEEEvNT_6ParamsE$_ZN4cute5tupleIJNS0_IJNS0_IJNS0_IJNS_1CILi8EEENS1_ILi1EEEEEENS0_IJS3_S3_EEEEEENS0_IJS3_NS1_ILi2EEEEEEEEENS0_IJNS0_IJNS0_IJS3_NS1_ILi0EEEEEENS0_IJSA_SA_EEEEEENS0_IJSA_iEEEEEEEEC2ERKS9_RKSF_)
        /*1a438*/ 	.word	0x00000000


	//----- nvinfo : EIATTR_FRAME_SIZE
	.align		4
.L_17940:
        /*1a43c*/ 	.byte	0x04, 0x11
        /*1a43e*/ 	.short	(.L_17942 - .L_17941)
	.align		4
.L_17941:
        /*1a440*/ 	.word	index@($_ZN7cutlass13device_kernelIN5flash19enable_sm80_to_sm89INS1_16FlashAttnBwdSm80INS1_25CollectiveMainloopBwdSm80ILi2ELi2EN4cute5tupleIJNS5_1CILi128EEES8_NS7_ILi64EEEEEENS_10bfloat16_tEfNS_4arch4Sm80ELb0ELb0ELb1ELb0ELb1ELb0ELb0ELb0ELi2ELi4ELi4ELi4ELb0EEENS1_21CollectiveEpilogueBwdISA_SB_SD_Li256ELb0ELb0ELi2EEENS1_19SingleTileSchedulerILb0ELb0ELb0ELi128EEEEEEEEEvNT_6ParamsE$_ZN4cute3eso3ESOILb1ELb0EJNS_7SwizzleILi3ELi3ELi3EEENS_9MixedBitsILj0ELj432EEENS_6LayoutINS_5tupleIJNS7_IJNS_1CILi2EEES9_S9_EEES9_NS8_ILi8EEEEEENS7_IJNS7_IJNS8_ILi64EEESB_NS8_ILi512EEEEEENS8_ILi8192EEENS8_ILi1024EEEEEEEEEEC2ERKS3_RKS5_RKSJ_)
        /*1a444*/ 	.word	0x00000000


	//----- nvinfo : EIATTR_FRAME_SIZE
	.align		4
.L_17942:
        /*1a448*/ 	.byte	0x04, 0x11
        /*1a44a*/ 	.short	(.L_17944 - .L_17943)
	.align		4
.L_17943:
        /*1a44c*/ 	.word	index@($_ZN7cutlass13device_kernelIN5flash19enable_sm80_to_sm89INS1_16FlashAttnBwdSm80INS1_25CollectiveMainloopBwdSm80ILi2ELi2EN4cute5tupleIJNS5_1CILi128EEES8_NS7_ILi64EEEEEENS_10bfloat16_tEfNS_4arch4Sm80ELb0ELb0ELb1ELb0ELb1ELb0ELb0ELb0ELi2ELi4ELi4ELi4ELb0EEENS1_21CollectiveEpilogueBwdISA_SB_SD_Li256ELb0ELb0ELi2EEENS1_19SingleTileSchedulerILb0ELb0ELb0ELi128EEEEEEEEEvNT_6ParamsE$_ZN4cute3eso3ESOILb1ELb0EJNS_6LayoutINS_5tupleIJNS_1CILi4EEEEEENS3_IJNS4_ILi1EEEEEEEENS_10ViewEngineIPfEEEEC2ERKS9_RKSC_)
        /*1a450*/ 	.word	0x00000000


	//----- nvinfo : EIATTR_FRAME_SIZE
	.align		4
.L_17944:
        /*1a454*/ 	.byte	0x04, 0x11
        /*1a456*/ 	.short	(.L_17946 - .L_17945)
	.align		4
.L_17945:
        /*1a458*/ 	.word	index@($_ZN7cutlass13device_kernelIN5flash19enable_sm80_to_sm89INS1_16FlashAttnBwdSm80INS1_25CollectiveMainloopBwdSm80ILi2ELi2EN4cute5tupleIJNS5_1CILi128EEES8_NS7_ILi64EEEEEENS_10bfloat16_tEfNS_4arch4Sm80ELb0ELb0ELb1ELb0ELb1ELb0ELb0ELb0ELi2ELi4ELi4ELi4ELb0EEENS1_21CollectiveEpilogueBwdISA_SB_SD_Li256ELb0ELb0ELi2EEENS1_19SingleTileSchedulerILb0ELb0ELb0ELi128EEEEEEEEEvNT_6ParamsE$_ZN4cute3eso3ESOILb1ELb0EJNS_6LayoutINS_5tupleIJNS_1CILi1EEENS4_ILi4EEEEEENS3_IJNS4_ILi0EEES5_EEEEENS_10ViewEngineIPfEEEEC2ERKSA_RKSD_)
        /*1a45c*/ 	.word	0x00000000


	//----- nvinfo : EIATTR_FRAME_SIZE
	.align		4
.L_17946:
        /*1a460*/ 	.byte	0x04, 0x11
        /*1a462*/ 	.short	(.L_17948 - .L_17947)
	.align		4
.L_17947:
        /*1a464*/ 	.word	index@($_ZN7cutlass13device_kernelIN5flash19enable_sm80_to_sm89INS1_16FlashAttnBwdSm80INS1_25CollectiveMainloopBwdSm80ILi2ELi2EN4cute5tupleIJNS5_1CILi128EEES8_NS7_ILi64EEEEEENS_10bfloat16_tEfNS_4arch4Sm80ELb0ELb0ELb1ELb0ELb1ELb0ELb0ELb0ELi2ELi4ELi4ELi4ELb0EEENS1_21CollectiveEpilogueBwdISA_SB_SD_Li256ELb0ELb0ELi2EEENS1_19SingleTileSchedulerILb0ELb0ELb0ELi128EEEEEEEEEvNT_6ParamsE$_ZN4cute3eso3ESOILb1ELb0EJNS_6LayoutINS_5tupleIJNS_1CILi1EEENS3_IJNS4_ILi2EEES6_EEEEEENS3_IJNS4_ILi0EEENS3_IJNS4_ILi8EEENS4_ILi64EEEEEEEEEEENS_10ViewEngineINS_8smem_ptrIPfEEEEEEC2ERKSE_RKSJ_)
        /*1a468*/ 	.word	0x00000000


	//----- nvinfo : EIATTR_FRAME_SIZE
	.align		4
.L_17948:
        /*1a46c*/ 	.byte	0x04, 0x11
        /*1a46e*/ 	.short	(.L_17950 - .L_17949)
	.align		4
.L_17949:
        /*1a470*/ 	.word	index@($_ZN7cutlass13device_kernelIN5flash19enable_sm80_to_sm89INS1_16FlashAttnBwdSm80INS1_25CollectiveMainloopBwdSm80ILi2ELi2EN4cute5tupleIJNS5_1CILi128EEES8_NS7_ILi64EEEEEENS_10bfloat16_tEfNS_4arch4Sm80ELb0ELb0ELb1ELb0ELb1ELb0ELb0ELb0ELi2ELi4ELi4ELi4ELb0EEENS1_21CollectiveEpilogueBwdISA_SB_SD_Li256ELb0ELb0ELi2EEENS1_19SingleTileSchedulerILb0ELb0ELb0ELi128EEEEEEEEEvNT_6ParamsE$_ZN4cute3eso3ESOILb1ELb0EJNS_6LayoutINS_5tupleIJNS3_IJNS_1CILi8EEENS4_ILi1EEEEEENS4_ILi4EEES8_EEENS3_IJNS3_IJS6_NS4_ILi0EEEEEES5_NS4_ILi32EEEEEEEENS_10ViewEngineIPN7cutlass10bfloat16_tEEEEEC2ERKSE_RKSJ_)
        /*1a474*/ 	.word	0x00000000


	//----- nvinfo : EIATTR_FRAME_SIZE
	.align		4
.L_17950:
        /*1a478*/ 	.byte	0x04, 0x11
        /*1a47a*/ 	.short	(.L_17952 - .L_17951)
	.align		4
.L_17951:
        /*1a47c*/ 	.word	index@($_ZN7cutlass13device_kernelIN5flash19enable_sm80_to_sm89INS1_16FlashAttnBwdSm80INS1_25CollectiveMainloopBwdSm80ILi2ELi2EN4cute5tupleIJNS5_1CILi128EEES8_NS7_ILi64EEEEEENS_10bfloat16_tEfNS_4arch4Sm80ELb0ELb0ELb1ELb0ELb1ELb0ELb0ELb0ELi2ELi4ELi4ELi4ELb0EEENS1_21CollectiveEpilogueBwdISA_SB_SD_Li256ELb0ELb0ELi2EEENS1_19SingleTileSchedulerILb0ELb0ELb0ELi128EEEEEEEEEvNT_6ParamsE$_ZN4cute3eso3ESOILb1ELb0EJNS_6LayoutINS_5tupleIJNS3_IJNS_1CILi8EEENS4_ILi1EEEEEENS4_ILi4EEES6_EEENS3_IJNS3_IJS6_NS4_ILi0EEEEEENS4_ILi2048EEESA_EEEEEiEEC2ERKSE_RKi)
        /*1a480*/ 	.word	0x00000000


	//----- nvinfo : EIATTR_FRAME_SIZE
	.align		4
.L_17952:
        /*1a484*/ 	.byte	0x04, 0x11
        /*1a486*/ 	.short	(.L_17954 - .L_17953)
	.align		4
.L_17953:
        /*1a488*/ 	.word	index@($_ZN7cutlass13device_kernelIN5flash19enable_sm80_to_sm89INS1_16FlashAttnBwdSm80INS1_25CollectiveMainloopBwdSm80ILi2ELi2EN4cute5tupleIJNS5_1CILi128EEES8_NS7_ILi64EEEEEENS_10bfloat16_tEfNS_4arch4Sm80ELb0ELb0ELb1ELb0ELb1ELb0ELb0ELb0ELi2ELi4ELi4ELi4ELb0EEENS1_21CollectiveEpilogueBwdISA_SB_SD_Li256ELb0ELb0ELi2EEENS1_19SingleTileSchedulerILb0ELb0ELb0ELi128EEEEEEEEEvNT_6ParamsE$_ZN4cute3eso3ESOILb1ELb0EJNS_6LayoutINS_5tupleIJNS3_IJNS_1CILi8EEENS4_ILi1EEEEEENS4_ILi4EEES6_EEENS3_IJNS3_IJS6_NS4_ILi0EEEEEENS4_ILi2048EEESA_EEEEENS_10ViewEngineINS_8smem_ptrIPN7cutlass10bfloat16_tEEEEEEEC2ERKSE_RKSL_)
        /*1a48c*/ 	.word	0x00000000


	//----- nvinfo : EIATTR_FRAME_SIZE
	.align		4
.L_17954:
        /*1a490*/ 	.byte	0x04, 0x11
        /*1a492*/ 	.short	(.L_17956 - .L_17955)
	.align		4
.L_17955:
        /*1a494*/ 	.word	index@($_ZN7cutlass13device_kernelIN5flash19enable_sm80_to_sm89INS1_16FlashAttnBwdSm80INS1_25CollectiveMainloopBwdSm80ILi2ELi2EN4cute5tupleIJNS5_1CILi128EEES8_NS7_ILi64EEEEEENS_10bfloat16_tEfNS_4arch4Sm80ELb0ELb0ELb1ELb0ELb1ELb0ELb0ELb0ELi2ELi4ELi4ELi4ELb0EEENS1_21CollectiveEpilogueBwdISA_SB_SD_Li256ELb0ELb0ELi2EEENS1_19SingleTileSchedulerILb0ELb0ELb0ELi128EEEEEEEEEvNT_6ParamsE$_ZN4cute3eso3ESOILb1ELb0EJNS_6LayoutINS_5tupleIJNS3_IJNS_1CILi8EEENS4_ILi1EEEEEENS4_ILi4EEEEEENS3_IJNS3_IJS6_NS4_ILi0EEEEEES5_EEEEEiEEC2ERKSD_RKi)
        /*1a498*/ 	.word	0x00000000


	//----- nvinfo : EIATTR_FRAME_SIZE
	.align		4
.L_17956:
        /*1a49c*/ 	.byte	0x04, 0x11
        /*1a49e*/ 	.short	(.L_17958 - .L_17957)
	.align		4
.L_17957:
        /*1a4a0*/ 	.word	index@($_ZN7cutlass13device_kernelIN5flash19enable_sm80_to_sm89INS1_16FlashAttnBwdSm80INS1_25CollectiveMainloopBwdSm80ILi2ELi2EN4cute5tupleIJNS5_1CILi128EEES8_NS7_ILi64EEEEEENS_10bfloat16_tEfNS_4arch4Sm80ELb0ELb0ELb1ELb0ELb1ELb0ELb0ELb0ELi2ELi4ELi4ELi4ELb0EEENS1_21CollectiveEpilogueBwdISA_SB_SD_Li256ELb0ELb0ELi2EEENS1_19SingleTileSchedulerILb0ELb0ELb0ELi128EEEEEEEEEvNT_6ParamsE$_ZN4cute3eso3ESOILb1ELb0EJNS_6LayoutINS_5tupleIJNS3_IJNS_1CILi8EEENS4_ILi1EEEEEENS4_ILi4EEEEEENS3_IJNS3_IJS6_NS4_ILi0EEEEEES5_EEEEENS_10ViewEngineIPN7cutlass10bfloat16_tEEEEEC2ERKSD_RKSI_)
        /*1a4a4*/ 	.word	0x00000000


	//----- nvinfo : EIATTR_FRAME_SIZE
	.align		4
.L_17958:
        /*1a4a8*/ 	.byte	0x04, 0x11
        /*1a4aa*/ 	.short	(.L_17960 - .L_17959)
	.align		4
.L_17959:
        /*1a4ac*/ 	.word	index@($_ZN7cutlass13device_kernelIN5flash19enable_sm80_to_sm89INS1_16FlashAttnBwdSm80INS1_25CollectiveMainloopBwdSm80ILi2ELi2EN4cute5tupleIJNS5_1CILi128EEES8_NS7_ILi64EEEEEENS_10bfloat16_tEfNS_4arch4Sm80ELb0ELb0ELb1ELb0ELb1ELb0ELb0ELb0ELi2ELi4ELi4ELi4ELb0EEENS1_21CollectiveEpilogueBwdISA_SB_SD_Li256ELb0ELb0ELi2EEENS1_19SingleTileSchedulerILb0ELb0ELb0ELi128EEEEEEEEEvNT_6ParamsE$_ZN4cute3eso3ESOILb1ELb0EJNS_6LayoutINS_5tupleIJNS3_IJNS_1CILi8EEENS4_ILi1EEEEEENS4_ILi4EEEEEENS3_IJNS3_IJS6_NS4_ILi0EEEEEENS4_ILi2048EEEEEEEEiEEC2ERKSE_RKi)
        /*1a4b0*/ 	.word	0x00000000


	//----- nvinfo : EIATTR_FRAME_SIZE
	.align		4
.L_17960:
        /*1a4b4*/ 	.byte	0x04, 0x11
        /*1a4b6*/ 	.short	(.L_17962 - .L_17961)
	.align		4
.L_17961:
        /*1a4b8*/ 	.word	index@($_ZN7cutlass13device_kernelIN5flash19enable_sm80_to_sm89INS1_16FlashAttnBwdSm80INS1_25CollectiveMainloopBwdSm80ILi2ELi2EN4cute5tupleIJNS5_1CILi128EEES8_NS7_ILi64EEEEEENS_10bfloat16_tEfNS_4arch4Sm80ELb0ELb0ELb1ELb0ELb1ELb0ELb0ELb0ELi2ELi4ELi4ELi4ELb0EEENS1_21CollectiveEpilogueBwdISA_SB_SD_Li256ELb0ELb0ELi2EEENS1_19SingleTileSchedulerILb0ELb0ELb0ELi128EEEEEEEEEvNT_6ParamsE$_ZN4cute3eso3ESOILb1ELb0EJNS_6LayoutINS_5tupleIJNS3_IJNS_1CILi8EEENS4_ILi1EEEEEENS4_ILi4EEEEEENS3_IJNS3_IJS6_NS4_ILi0EEEEEENS4_ILi2048EEEEEEEENS_10ViewEngineINS_8smem_ptrIPN7cutlass10bfloat16_tEEEEEEEC2ERKSE_RKSL_)
        /*1a4bc*/ 	.word	0x00000000


	//----- nvinfo : EIATTR_FRAME_SIZE
	.align		4
.L_17962:
        /*1a4c0*/ 	.byte	0x04, 0x11
        /*1a4c2*/ 	.short	(.L_17964 - .L_17963)
	.align		4
.L_17963:
        /*1a4c4*/ 	.word	index@($_ZN7cutlass13device_kernelIN5flash19enable_sm80_to_sm89INS1_16FlashAttnBwdSm80INS1_25CollectiveMainloopBwdSm80ILi2ELi2EN4cute5tupleIJNS5_1CILi128EEES8_NS7_ILi64EEEEEENS_10bfloat16_tEfNS_4arch4Sm80ELb0ELb0ELb1ELb0ELb1ELb0ELb0ELb0ELi2ELi4ELi4ELi4ELb0EEENS1_21CollectiveEpilogueBwdISA_SB_SD_Li256ELb0ELb0ELi2EEENS1_19SingleTileSchedulerILb0ELb0ELb0ELi128EEEEEEEEEvNT_6ParamsE$_ZN4cute3eso3ESOILb1ELb0EJNS_6LayoutINS_5tupleIJNS3_IJNS_1CILi8EEENS4_ILi1EEEEEENS4_ILi2EEES5_EEENS3_IJNS3_IJS6_NS4_ILi0EEEEEENS4_ILi64EEES5_EEEEENS_10ViewEngineIPN7cutlass10bfloat16_tEEEEEC2ERKSE_RKSJ_)
        /*1a4c8*/ 	.word	0x00000000


	//----- nvinfo : EIATTR_FRAME_SIZE
	.align		4
.L_17964:
        /*1a4cc*/ 	.byte	0x04, 0x11
        /*1a4ce*/ 	.short	(.L_17966 - .L_17965)
	.align		4
.L_17965:
        /*1a4d0*/ 	.word	index@($_ZN7cutlass13device_kernelIN5flash19enable_sm80_to_sm89INS1_16FlashAttnBwdSm80INS1_25CollectiveMainloopBwdSm80ILi2ELi2EN4cute5tupleIJNS5_1CILi128EEES8_NS7_ILi64EEEEEENS_10bfloat16_tEfNS_4arch4Sm80ELb0ELb0ELb1ELb0ELb1ELb0ELb0ELb0ELi2ELi4ELi4ELi4ELb0EEENS1_21CollectiveEpilogueBwdISA_SB_SD_Li256ELb0ELb0ELi2EEENS1_19SingleTileSchedulerILb0ELb0ELb0ELi128EEEEEEEEEvNT_6ParamsE$_ZN4cute3eso3ESOILb1ELb0EJNS_6LayoutINS_5tupleIJNS3_IJNS_1CILi8EEENS4_ILi1EEEEEENS4_ILi2EEENS4_ILi4EEEEEENS3_IJNS3_IJS6_NS4_ILi0EEEEEES5_NS4_ILi16EEEEEEEENS_10ViewEngineIPN7cutlass10bfloat16_tEEEEEC2ERKSF_RKSK_)
        /*1a4d4*/ 	.word	0x00000000


	//----- nvinfo : EIATTR_FRAME_SIZE
	.align		4
.L_17966:
        /*1a4d8*/ 	.byte	0x04, 0x11
        /*1a4da*/ 	.short	(.L_17968 - .L_17967)
	.align		4
.L_17967:
        /*1a4dc*/ 	.word	index@($_ZN7cutlass13device_kernelIN5flash19enable_sm80_to_sm89INS1_16FlashAttnBwdSm80INS1_25CollectiveMainloopBwdSm80ILi2ELi2EN4cute5tupleIJNS5_1CILi128EEES8_NS7_ILi64EEEEEENS_10bfloat16_tEfNS_4arch4Sm80ELb0ELb0ELb1ELb0ELb1ELb0ELb0ELb0ELi2ELi4ELi4ELi4ELb0EEENS1_21CollectiveEpilogueBwdISA_SB_SD_Li256ELb0ELb0ELi2EEENS1_19SingleTileSchedulerILb0ELb0ELb0ELi128EEEEEEEEEvNT_6ParamsE$_ZN4cute3eso3ESOILb1ELb0EJNS_6LayoutINS_5tupleIJNS3_IJNS_1CILi8EEENS4_ILi1EEEEEENS4_ILi2EEENS3_IJNS4_ILi4EEES8_EEEEEENS3_IJNS3_IJS6_NS4_ILi0EEEEEES5_NS3_IJNS4_ILi32EEENS4_ILi16EEEEEEEEEEENS_10ViewEngineIPN7cutlass10bfloat16_tEEEEEC2ERKSI_RKSN_)
        /*1a4e0*/ 	.word	0x00000000


	//----- nvinfo : EIATTR_FRAME_SIZE
	.align		4
.L_17968:
        /*1a4e4*/ 	.byte	0x04, 0x11
        /*1a4e6*/ 	.short	(.L_17970 - .L_17969)
	.align		4
.L_17969:
        /*1a4e8*/ 	.word	index@($_ZN7cutlass13device_kernelIN5flash19enable_sm80_to_sm89INS1_16FlashAttnBwdSm80INS1_25CollectiveMainloopBwdSm80ILi2ELi2EN4cute5tupleIJNS5_1CILi128EEES8_NS7_ILi64EEEEEENS_10bfloat16_tEfNS_4arch4Sm80ELb0ELb0ELb1ELb0ELb1ELb0ELb0ELb0ELi2ELi4ELi4ELi4ELb0EEENS1_21CollectiveEpilogueBwdISA_SB_SD_Li256ELb0ELb0ELi2EEENS1_19SingleTileSchedulerILb0ELb0ELb0ELi128EEEEEEEEEvNT_6ParamsE$_ZN4cute3eso3ESOILb1ELb0EJNS_6LayoutINS_5tupleIJNS3_IJNS_1CILi8EEENS4_ILi1EEEEEENS4_ILi2EEEEEENS3_IJNS3_IJS6_NS4_ILi0EEEEEES5_EEEEEiEEC2ERKSD_RKi)
        /*1a4ec*/ 	.word	0x00000000


	//----- nvinfo : EIATTR_FRAME_SIZE
	.align		4
.L_17970:
        /*1a4f0*/ 	.byte	0x04, 0x11
        /*1a4f2*/ 	.short	(.L_17972 - .L_17971)
	.align		4
.L_17971:
        /*1a4f4*/ 	.word	index@($_ZN7cutlass13device_kernelIN5flash19enable_sm80_to_sm89INS1_16FlashAttnBwdSm80INS1_25CollectiveMainloopBwdSm80ILi2ELi2EN4cute5tupleIJNS5_1CILi128EEES8_NS7_ILi64EEEEEENS_10bfloat16_tEfNS_4arch4Sm80ELb0ELb0ELb1ELb0ELb1ELb0ELb0ELb0ELi2ELi4ELi4ELi4ELb0EEENS1_21CollectiveEpilogueBwdISA_SB_SD_Li256ELb0ELb0ELi2EEENS1_19SingleTileSchedulerILb0ELb0ELb0ELi128EEEEEEEEEvNT_6ParamsE$_ZN4cute3eso3ESOILb1ELb0EJNS_6LayoutINS_5tupleIJNS3_IJNS_1CILi8EEENS4_ILi1EEEEEENS4_ILi2EEEEEENS3_IJNS3_IJS6_NS4_ILi0EEEEEES5_EEEEENS_10ViewEngineIPN7cutlass10bfloat16_tEEEEEC2ERKSD_RKSI_)
        /*1a4f8*/ 	.word	0x00000000


	//----- nvinfo : EIATTR_FRAME_SIZE
	.align		4
.L_17972:
        /*1a4fc*/ 	.byte	0x04, 0x11
        /*1a4fe*/ 	.short	(.L_17974 - .L_17973)
	.align		4
.L_17973:
        /*1a500*/ 	.word	index@($_ZN7cutlass13device_kernelIN5flash19enable_sm80_to_sm89INS1_16FlashAttnBwdSm80INS1_25CollectiveMainloopBwdSm80ILi2ELi2EN4cute5tupleIJNS5_1CILi128EEES8_NS7_ILi64EEEEEENS_10bfloat16_tEfNS_4arch4Sm80ELb0ELb0ELb1ELb0ELb1ELb0ELb0ELb0ELi2ELi4ELi4ELi4ELb0EEENS1_21CollectiveEpilogueBwdISA_SB_SD_Li256ELb0ELb0ELi2EEENS1_19SingleTileSchedulerILb0ELb0ELb0ELi128EEEEEEEEEvNT_6ParamsE$_ZN4cute3eso3ESOILb1ELb0EJNS_6LayoutINS_5tupleIJNS3_IJNS_1CILi8EEENS4_ILi1EEEEEENS4_ILi2EEEEEENS3_IJNS3_IJS6_NS4_ILi0EEEEEENS4_ILi8192EEEEEEEEiEEC2ERKSE_RKi)
        /*1a504*/ 	.word	0x00000000


	//----- nvinfo : EIATTR_FRAME_SIZE
	.align		4
.L_17974:
        /*1a508*/ 	.byte	0x04, 0x11
        /*1a50a*/ 	.short	(.L_17976 - .L_17975)
	.align		4
.L_17975:
        /*1a50c*/ 	.word	index@($_ZN7cutlass13device_kernelIN5flash19enable_sm80_to_sm89INS1_16FlashAttnBwdSm80INS1_25CollectiveMainloopBwdSm80ILi2ELi2EN4cute5tupleIJNS5_1CILi128EEES8_NS7_ILi64EEEEEENS_10bfloat16_tEfNS_4arch4Sm80ELb0ELb0ELb1ELb0ELb1ELb0ELb0ELb0ELi2ELi4ELi4ELi4ELb0EEENS1_21CollectiveEpilogueBwdISA_SB_SD_Li256ELb0ELb0ELi2EEENS1_19SingleTileSchedulerILb0ELb0ELb0ELi128EEEEEEEEEvNT_6ParamsE$_ZN4cute3eso3ESOILb1ELb0EJNS_6LayoutINS_5tupleIJNS3_IJNS_1CILi8EEENS4_ILi1EEEEEENS4_ILi2EEEEEENS3_IJNS3_IJS6_NS4_ILi0EEEEEENS4_ILi8192EEEEEEEENS_10ViewEngineINS_8smem_ptrIPN7cutlass10bfloat16_tEEEEEEEC2ERKSE_RKSL_)
        /*1a510*/ 	.word	0x00000000


	//----- nvinfo : EIATTR_FRAME_SIZE
	.align		4
.L_17976:
        /*1a514*/ 	.byte	0x04, 0x11
        /*1a516*/ 	.short	(.L_17978 - .L_17977)
	.align		4
.L_17977:
        /*1a518*/ 	.word	index@($_ZN7cutlass13device_kernelIN5flash19enable_sm80_to_sm89INS1_16FlashAttnBwdSm80INS1_25CollectiveMainloopBwdSm80ILi2ELi2EN4cute5tupleIJNS5_1CILi128EEES8_NS7_ILi64EEEEEENS_10bfloat16_tEfNS_4arch4Sm80ELb0ELb0ELb1ELb0ELb1ELb0ELb0ELb0ELi2ELi4ELi4ELi4ELb0EEENS1_21CollectiveEpilogueBwdISA_SB_SD_Li256ELb0ELb0ELi2EEENS1_19SingleTileSchedulerILb0ELb0ELb0ELi128EEEEEEEEEvNT_6ParamsE$_ZN4cute3eso3ESOILb1ELb0EJNS_6LayoutINS_5tupleIJNS3_IJNS_1CILi8EEENS4_ILi1EEEEEENS4_ILi2EEEEEENS3_IJNS3_IJS6_NS4_ILi0EEEEEENS4_ILi64EEEEEEEEiEEC2ERKSE_RKi)
        /*1a51c*/ 	.word	0x00000000


	//----- nvinfo : EIATTR_FRAME_SIZE
	.align		4
.L_17978:
        /*1a520*/ 	.byte	0x04, 0x11
        /*1a522*/ 	.short	(.L_17980 - .L_17979)
	.align		4
.L_17979:
        /*1a524*/ 	.word	index@($_ZN7cutlass13device_kernelIN5flash19enable_sm80_to_sm89INS1_16FlashAttnBwdSm80INS1_25CollectiveMainloopBwdSm80ILi2ELi2EN4cute5tupleIJNS5_1CILi128EEES8_NS7_ILi64EEEEEENS_10bfloat16_tEfNS_4arch4Sm80ELb0ELb0ELb1ELb0ELb1ELb0ELb0ELb0ELi2ELi4ELi4ELi4ELb0EEENS1_21CollectiveEpilogueBwdISA_SB_SD_Li256ELb0ELb0ELi2EEENS1_19SingleTileSchedulerILb0ELb0ELb0ELi128EEEEEEEEEvNT_6ParamsE$_ZN4cute3eso3ESOILb1ELb0EJNS_6LayoutINS_5tupleIJNS3_IJNS_1CILi8EEENS4_ILi1EEEEEENS4_ILi2EEEEEENS3_IJNS3_IJS6_NS4_ILi0EEEEEENS4_ILi64EEEEEEEENS_10ViewEngineIPN7cutlass10bfloat16_tEEEEEC2ERKSE_RKSJ_)
        /*1a528*/ 	.word	0x00000000


	//----- nvinfo : EIATTR_FRAME_SIZE
	.align		4
.L_17980:
        /*1a52c*/ 	.byte	0x04, 0x11
        /*1a52e*/ 	.short	(.L_17982 - .L_17981)
	.align		4
.L_17981:
        /*1a530*/ 	.word	index@($_ZN7cutlass13device_kernelIN5flash19enable_sm80_to_sm89INS1_16FlashAttnBwdSm80INS1_25CollectiveMainloopBwdSm80ILi2ELi2EN4cute5tupleIJNS5_1CILi128EEES8_NS7_ILi64EEEEEENS_10bfloat16_tEfNS_4arch4Sm80ELb0ELb0ELb1ELb0ELb1ELb0ELb0ELb0ELi2ELi4ELi4ELi4ELb0EEENS1_21CollectiveEpilogueBwdISA_SB_SD_Li256ELb0ELb0ELi2EEENS1_19SingleTileSchedulerILb0ELb0ELb0ELi128EEEEEEEEEvNT_6ParamsE$_ZN4cute3eso3ESOILb1ELb0EJNS_6LayoutINS_5tupleIJNS3_IJNS_1CILi8EEENS4_ILi1EEEEEENS4_ILi2EEEEEENS3_IJNS3_IJS6_NS4_ILi0EEEEEENS4_ILi4096EEEEEEEEiEEC2ERKSE_RKi)
        /*1a534*/ 	.word	0x00000000


	//----- nvinfo : EIATTR_FRAME_SIZE
	.align		4
.L_17982:
        /*1a538*/ 	.byte	0x04, 0x11
        /*1a53a*/ 	.short	(.L_17984 - .L_17983)
	.align		4
.L_17983:
        /*1a53c*/ 	.word	index@($_ZN7cutlass13device_kernelIN5flash19enable_sm80_to_sm89INS1_16FlashAttnBwdSm80INS1_25CollectiveMainloopBwdSm80ILi2ELi2EN4cute5tupleIJNS5_1CILi128EEES8_NS7_ILi64EEEEEENS_10bfloat16_tEfNS_4arch4Sm80ELb0ELb0ELb1ELb0ELb1ELb0ELb0ELb0ELi2ELi4ELi4ELi4ELb0EEENS1_21CollectiveEpilogueBwdISA_SB_SD_Li256ELb0ELb0ELi2EEENS1_19SingleTileSchedulerILb0ELb0ELb0ELi128EEEEEEEEEvNT_6ParamsE$_ZN4cute3eso3ESOILb1ELb0EJNS_6LayoutINS_5tupleIJNS3_IJNS_1CILi8EEENS4_ILi1EEEEEENS4_ILi2EEEEEENS3_IJNS3_IJS6_NS4_ILi0EEEEEENS4_ILi4096EEEEEEEENS_10ViewEngineINS_8smem_ptrIPN7cutlass10bfloat16_tEEEEEEEC2ERKSE_RKSL_)
        /*1a540*/ 	.word	0x00000000


	//----- nvinfo : EIATTR_FRAME_SIZE
	.align		4
.L_17984:
        /*1a544*/ 	.byte	0x04, 0x11
        /*1a546*/ 	.short	(.L_17986 - .L_17985)
	.align		4
.L_17985:
        /*1a548*/ 	.word	index@($_ZN7cutlass13device_kernelIN5flash19enable_sm80_to_sm89INS1_16FlashAttnBwdSm80INS1_25CollectiveMainloopBwdSm80ILi2ELi2EN4cute5tupleIJNS5_1CILi128EEES8_NS7_ILi64EEEEEENS_10bfloat16_tEfNS_4arch4Sm80ELb0ELb0ELb1ELb0ELb1ELb0ELb0ELb0ELi2ELi4ELi4ELi4ELb0EEENS1_21CollectiveEpilogueBwdISA_SB_SD_Li256ELb0ELb0ELi2EEENS1_19SingleTileSchedulerILb0ELb0ELb0ELi128EEEEEEEEEvNT_6ParamsE$_ZN4cute3eso3ESOILb1ELb0EJNS_6LayoutINS_5tupleIJNS3_IJNS_1CILi8EEENS4_ILi1EEEEEENS3_IJNS4_ILi4EEEEEEEEENS3_IJNS3_IJS6_NS4_ILi0EEEEEENS3_IJS5_EEEEEEEENS_10ViewEngineIPN7cutlass10bfloat16_tEEEEEC2ERKSF_RKSK_)
        /*1a54c*/ 	.word	0x00000000


	//----- nvinfo : EIATTR_FRAME_SIZE
	.align		4
.L_17986:
        /*1a550*/ 	.byte	0x04, 0x11
        /*1a552*/ 	.short	(.L_17988 - .L_17987)
	.align		4
.L_17987:
        /*1a554*/ 	.word	index@($_ZN7cutlass13device_kernelIN5flash19enable_sm80_to_sm89INS1_16FlashAttnBwdSm80INS1_25CollectiveMainloopBwdSm80ILi2ELi2EN4cute5tupleIJNS5_1CILi128EEES8_NS7_ILi64EEEEEENS_10bfloat16_tEfNS_4arch4Sm80ELb0ELb0ELb1ELb0ELb1ELb0ELb0ELb0ELi2ELi4ELi4ELi4ELb0EEENS1_21CollectiveEpilogueBwdISA_SB_SD_Li256ELb0ELb0ELi2EEENS1_19SingleTileSchedulerILb0ELb0ELb0ELi128EEEEEEEEEvNT_6ParamsE$_ZN4cute3eso3ESOILb1ELb0EJNS_6LayoutINS_5tupleIJNS3_IJNS_1CILi8EEENS4_ILi1EEEEEENS3_IJNS4_ILi4EEEEEEEEENS3_IJNS3_IJS6_NS4_ILi0EEEEEENS3_IJNS4_ILi2048EEEEEEEEEEENS_10ViewEngineINS_8smem_ptrIPN7cutlass10bfloat16_tEEEEEEEC2ERKSG_RKSN_)
        /*1a558*/ 	.word	0x00000000


	//----- nvinfo : EIATTR_FRAME_SIZE
	.align		4
.L_17988:
        /*1a55c*/ 	.byte	0x04, 0x11
        /*1a55e*/ 	.short	(.L_17990 - .L_17989)
	.align		4
.L_17989:
        /*1a560*/ 	.word	index@($_ZN7cutlass13device_kernelIN5flash19enable_sm80_to_sm89INS1_16FlashAttnBwdSm80INS1_25CollectiveMainloopBwdSm80ILi2ELi2EN4cute5tupleIJNS5_1CILi128EEES8_NS7_ILi64EEEEEENS_10bfloat16_tEfNS_4arch4Sm80ELb0ELb0ELb1ELb0ELb1ELb0ELb0ELb0ELi2ELi4ELi4ELi4ELb0EEENS1_21CollectiveEpilogueBwdISA_SB_SD_Li256ELb0ELb0ELi2EEENS1_19SingleTileSchedulerILb0ELb0ELb0ELi128EEEEEEEEEvNT_6ParamsE$_ZN4cute3eso3ESOILb1ELb0EJNS_6LayoutINS_5tupleIJNS3_IJNS_1CILi8EEENS4_ILi1EEEEEENS3_IJNS4_ILi2EEEEEEEEENS3_IJNS3_IJS6_NS4_ILi0EEEEEENS3_IJS5_EEEEEEEENS_10ViewEngineIPN7cutlass10bfloat16_tEEEEEC2ERKSF_RKSK_)
        /*1a564*/ 	.word	0x00000000


	//----- nvinfo : EIATTR_FRAME_SIZE
	.align		4
.L_17990:
        /*1a568*/ 	.byte	0x04, 0x11
        /*1a56a*/ 	.short	(.L_17992 - .L_17991)
	.align		4
.L_17991:
        /*1a56c*/ 	.word	index@($_ZN7cutlass13device_kernelIN5flash19enable_sm80_to_sm89INS1_16FlashAttnBwdSm80INS1_25CollectiveMainloopBwdSm80ILi2ELi2EN4cute5tupleIJNS5_1CILi128EEES8_NS7_ILi64EEEEEENS_10bfloat16_tEfNS_4arch4Sm80ELb0ELb0ELb1ELb0ELb1ELb0ELb0ELb0ELi2ELi4ELi4ELi4ELb0EEENS1_21CollectiveEpilogueBwdISA_SB_SD_Li256ELb0ELb0ELi2EEENS1_19SingleTileSchedulerILb0ELb0ELb0ELi128EEEEEEEEEvNT_6ParamsE$_ZN4cute3eso3ESOILb1ELb0EJNS_6LayoutINS_5tupleIJNS3_IJNS_1CILi8EEENS4_ILi1EEEEEENS3_IJNS4_ILi2EEEEEEEEENS3_IJNS3_IJS6_NS4_ILi0EEEEEENS3_IJNS4_ILi8192EEEEEEEEEEENS_10ViewEngineINS_8smem_ptrIPN7cutlass10bfloat16_tEEEEEEEC2ERKSG_RKSN_)
        /*1a570*/ 	.word	0x00000000


	//----- nvinfo : EIATTR_FRAME_SIZE
	.align		4
.L_17992:
        /*1a574*/ 	.byte	0x04, 0x11
        /*1a576*/ 	.short	(.L_17994 - .L_17993)
	.align		4
.L_17993:
        /*1a578*/ 	.word	index@($_ZN7cutlass13device_kernelIN5flash19enable_sm80_to_sm89INS1_16FlashAttnBwdSm80INS1_25CollectiveMainloopBwdSm80ILi2ELi2EN4cute5tupleIJNS5_1CILi128EEES8_NS7_ILi64EEEEEENS_10bfloat16_tEfNS_4arch4Sm80ELb0ELb0ELb1ELb0ELb1ELb0ELb0ELb0ELi2ELi4ELi4ELi4ELb0EEENS1_21CollectiveEpilogueBwdISA_SB_SD_Li256ELb0ELb0ELi2EEENS1_19SingleTileSchedulerILb0ELb0ELb0ELi128EEEEEEEEEvNT_6ParamsE$_ZN4cute3eso3ESOILb1ELb0EJNS_6LayoutINS_5tupleIJNS3_IJNS_1CILi8EEENS4_ILi1EEEEEENS3_IJNS4_ILi2EEEEEEEEENS3_IJNS3_IJS6_NS4_ILi0EEEEEENS3_IJNS4_ILi64EEEEEEEEEEENS_10ViewEngineIPN7cutlass10bfloat16_tEEEEEC2ERKSG_RKSL_)
        /*1a57c*/ 	.word	0x00000000


	//----- nvinfo : EIATTR_FRAME_SIZE
	.align		4
.L_17994:
        /*1a580*/ 	.byte	0x04, 0x11
        /*1a582*/ 	.short	(.L_17996 - .L_17995)
	.align		4
.L_17995:
        /*1a584*/ 	.word	index@($_ZN7cutlass13device_kernelIN5flash19enable_sm80_to_sm89INS1_16FlashAttnBwdSm80INS1_25CollectiveMainloopBwdSm80ILi2ELi2EN4cute5tupleIJNS5_1CILi128EEES8_NS7_ILi64EEEEEENS_10bfloat16_tEfNS_4arch4Sm80ELb0ELb0ELb1ELb0ELb1ELb0ELb0ELb0ELi2ELi4ELi4ELi4ELb0EEENS1_21CollectiveEpilogueBwdISA_SB_SD_Li256ELb0ELb0ELi2EEENS1_19SingleTileSchedulerILb0ELb0ELb0ELi128EEEEEEEEEvNT_6ParamsE$_ZN4cute3eso3ESOILb1ELb0EJNS_6LayoutINS_5tupleIJNS3_IJNS_1CILi8EEENS4_ILi1EEEEEENS3_IJNS4_ILi2EEEEEEEEENS3_IJNS3_IJS6_NS4_ILi0EEEEEENS3_IJNS4_ILi4096EEEEEEEEEEENS_10ViewEngineINS_8smem_ptrIPN7cutlass10bfloat16_tEEEEEEEC2ERKSG_RKSN_)
        /*1a588*/ 	.word	0x00000000


	//----- nvinfo : EIATTR_FRAME_SIZE
	.align		4
.L_17996:
        /*1a58c*/ 	.byte	0x04, 0x11
        /*1a58e*/ 	.short	(.L_17998 - .L_17997)
	.align		4
.L_17997:
        /*1a590*/ 	.word	index@($_ZN7cutlass13device_kernelIN5flash19enable_sm80_to_sm89INS1_16FlashAttnBwdSm80INS1_25CollectiveMainloopBwdSm80ILi2ELi2EN4cute5tupleIJNS5_1CILi128EEES8_NS7_ILi64EEEEEENS_10bfloat16_tEfNS_4arch4Sm80ELb0ELb0ELb1ELb0ELb1ELb0ELb0ELb0ELi2ELi4ELi4ELi4ELb0EEENS1_21CollectiveEpilogueBwdISA_SB_SD_Li256ELb0ELb0ELi2EEENS1_19SingleTileSchedulerILb0ELb0ELb0ELi128EEEEEEEEEvNT_6ParamsE$_ZN4cute3eso3ESOILb1ELb0EJNS_6LayoutINS_5tupleIJNS3_IJNS_1CILi8EEENS4_ILi1EEEEEEEEENS3_IJNS3_IJS6_NS4_ILi0EEEEEEEEEEElEEC2ERKSC_RKl)
        /*1a594*/ 	.word	0x00000000


	//----- nvinfo : EIATTR_FRAME_SIZE
	.align		4
.L_17998:
        /*1a598*/ 	.byte	0x04, 0x11
        /*1a59a*/ 	.short	(.L_18000 - .L_17999)
	.align		4
.L_17999:
        /*1a59c*/ 	.word	index@($_ZN7cutlass13device_kernelIN5flash19enable_sm80_to_sm89INS1_16FlashAttnBwdSm80INS1_25CollectiveMainloopBwdSm80ILi2ELi2EN4cute5tupleIJNS5_1CILi128EEES8_NS7_ILi64EEEEEENS_10bfloat16_tEfNS_4arch4Sm80ELb0ELb0ELb1ELb0ELb1ELb0ELb0ELb0ELi2ELi4ELi4ELi4ELb0EEENS1_21CollectiveEpilogueBwdISA_SB_SD_Li256ELb0ELb0ELi2EEENS1_19SingleTileSchedulerILb0ELb0ELb0ELi128EEEEEEEEEvNT_6ParamsE$_ZN4cute3eso3ESOILb1ELb0EJNS_6LayoutINS_5tupleIJNS3_IJNS_1CILi8EEENS4_ILi1EEEEEEEEENS3_IJNS3_IJS6_NS4_ILi0EEEEEEEEEEEiEEC2ERKSC_RKi)
        /*1a5a0*/ 	.word	0x00000000


	//----- nvinfo : EIATTR_FRAME_SIZE
	.align		4
.L_18000:
        /*1a5a4*/ 	.byte	0x04, 0x11
        /*1a5a6*/ 	.short	(.L_18002 - .L_18001)
	.align		4
.L_18001:
        /*1a5a8*/ 	.word	index@($_ZN7cutlass13device_kernelIN5flash19enable_sm80_to_sm89INS1_16FlashAttnBwdSm80INS1_25CollectiveMainloopBwdSm80ILi2ELi2EN4cute5tupleIJNS5_1CILi128EEES8_NS7_ILi64EEEEEENS_10bfloat16_tEfNS_4arch4Sm80ELb0ELb0ELb1ELb0ELb1ELb0ELb0ELb0ELi2ELi4ELi4ELi4ELb0EEENS1_21CollectiveEpilogueBwdISA_SB_SD_Li256ELb0ELb0ELi2EEENS1_19SingleTileSchedulerILb0ELb0ELb0ELi128EEEEEEEEEvNT_6ParamsE$_ZN4cute3eso3ESOILb1ELb0EJNS_6LayoutINS_5tupleIJNS3_IJNS_1CILi8EEENS4_ILi1EEEEEEEEENS3_IJNS3_IJS6_NS4_ILi0EEEEEEEEEEENS_10ViewEngineIPN7cutlass10bfloat16_tEEEEEC2ERKSC_RKSH_)
        /*1a5ac*/ 	.word	0x00000000


	//----- nvinfo : EIATTR_FRAME_SIZE
	.align		4
.L_18002:
        /*1a5b0*/ 	.byte	0x04, 0x11
        /*1a5b2*/ 	.short	(.L_18004 - .L_18003)
	.align		4
.L_18003:
        /*1a5b4*/ 	.word	index@($_ZN7cutlass13device_kernelIN5flash19enable_sm80_to_sm89INS1_16FlashAttnBwdSm80INS1_25CollectiveMainloopBwdSm80ILi2ELi2EN4cute5tupleIJNS5_1CILi128EEES8_NS7_ILi64EEEEEENS_10bfloat16_tEfNS_4arch4Sm80ELb0ELb0ELb1ELb0ELb1ELb0ELb0ELb0ELi2ELi4ELi4ELi4ELb0EEENS1_21CollectiveEpilogueBwdISA_SB_SD_Li256ELb0ELb0ELi2EEENS1_19SingleTileSchedulerILb0ELb0ELb0ELi128EEEEEEEEEvNT_6ParamsE$_ZN4cute3eso3ESOILb1ELb0EJNS_6LayoutINS_5tupleIJNS3_IJNS_1CILi8EEENS4_ILi1EEEEEEEEENS3_IJNS3_IJS6_NS4_ILi0EEEEEEEEEEENS_10ViewEngineINS_8smem_ptrIPN7cutlass10bfloat16_tEEEEEEEC2ERKSC_RKSJ_)
        /*1a5b8*/ 	.word	0x00000000


	//----- nvinfo : EIATTR_FRAME_SIZE
	.align		4
.L_18004:
        /*1a5bc*/ 	.byte	0x04, 0x11
        /*1a5be*/ 	.short	(.L_18006 - .L_18005)
	.align		4
.L_18005:
        /*1a5c0*/ 	.word	index@($_ZN7cutlass13device_kernelIN5flash19enable_sm80_to_sm89INS1_16FlashAttnBwdSm80INS1_25CollectiveMainloopBwdSm80ILi2ELi2EN4cute5tupleIJNS5_1CILi128EEES8_NS7_ILi64EEEEEENS_10bfloat16_tEfNS_4arch4Sm80ELb0ELb0ELb1ELb0ELb1ELb0ELb0ELb0ELi2ELi4ELi4ELi4ELb0EEENS1_21CollectiveEpilogueBwdISA_SB_SD_Li256ELb0ELb0ELi2EEENS1_19SingleTileSchedulerILb0ELb0ELb0ELi128EEEEEEEEEvNT_6ParamsE$_ZN4cute3eso3ESOILb1ELb0EJNS_6LayoutINS_5tupleIJNS3_IJNS_1CILi8EEENS4_ILi1EEEEEEEEENS3_IJNS3_IJS6_NS4_ILi0EEEEEEEEEEENS_10ViewEngineINS_8gmem_ptrIPKN7cutlass10bfloat16_tEEEEEEEC2ERKSC_RKSK_)
        /*1a5c4*/ 	.word	0x00000000


	//----- nvinfo : EIATTR_FRAME_SIZE
	.align		4
.L_18006:
        /*1a5c8*/ 	.byte	0x04, 0x11
        /*1a5ca*/ 	.short	(.L_18008 - .L_18007)
	.align		4
.L_18007:
        /*1a5cc*/ 	.word	index@($_ZN7cutlass13device_kernelIN5flash19enable_sm80_to_sm89INS1_16FlashAttnBwdSm80INS1_25CollectiveMainloopBwdSm80ILi2ELi2EN4cute5tupleIJNS5_1CILi128EEES8_NS7_ILi64EEEEEENS_10bfloat16_tEfNS_4arch4Sm80ELb0ELb0ELb1ELb0ELb1ELb0ELb0ELb0ELi2ELi4ELi4ELi4ELb0EEENS1_21CollectiveEpilogueBwdISA_SB_SD_Li256ELb0ELb0ELi2EEENS1_19SingleTileSchedulerILb0ELb0ELb0ELi128EEEEEEEEEvNT_6ParamsE$_ZN4cute3eso3ESOILb1ELb0EJNS_6LayoutINS_5tupleIJNS3_IJNS_1CILi4EEENS4_ILi1EEEEEES6_EEENS3_IJNS3_IJS6_NS4_ILi0EEEEEES9_EEEEEiEEC2ERKSC_RKi)
        /*1a5d0*/ 	.word	0x00000000


	//----- nvinfo : EIATTR_FRAME_SIZE
	.align		4
.L_18008:
        /*1a5d4*/ 	.byte	0x04, 0x11
        /*1a5d6*/ 	.short	(.L_18010 - .L_18009)
	.align		4
.L_18009:
        /*1a5d8*/ 	.word	index@($_ZN7cutlass13device_kernelIN5flash19enable_sm80_to_sm89INS1_16FlashAttnBwdSm80INS1_25CollectiveMainloopBwdSm80ILi2ELi2EN4cute5tupleIJNS5_1CILi128EEES8_NS7_ILi64EEEEEENS_10bfloat16_tEfNS_4arch4Sm80ELb0ELb0ELb1ELb0ELb1ELb0ELb0ELb0ELi2ELi4ELi4ELi4ELb0EEENS1_21CollectiveEpilogueBwdISA_SB_SD_Li256ELb0ELb0ELi2EEENS1_19SingleTileSchedulerILb0ELb0ELb0ELi128EEEEEEEEEvNT_6ParamsE$_ZN4cute3eso3ESOILb1ELb0EJNS_6LayoutINS_5tupleIJNS3_IJNS_1CILi4EEENS4_ILi1EEEEEES6_EEENS3_IJNS3_IJS6_NS4_ILi0EEEEEES9_EEEEENS_10ViewEngineINS_8smem_ptrIPfEEEEEEC2ERKSC_RKSH_)
        /*1a5dc*/ 	.word	0x00000000


	//----- nvinfo : EIATTR_FRAME_SIZE
	.align		4
.L_18010:
        /*1a5e0*/ 	.byte	0x04, 0x11
        /*1a5e2*/ 	.short	(.L_18012 - .L_18011)
	.align		4
.L_18011:
        /*1a5e4*/ 	.word	index@($_ZN7cutlass13device_kernelIN5flash19enable_sm80_to_sm89INS1_16FlashAttnBwdSm80INS1_25CollectiveMainloopBwdSm80ILi2ELi2EN4cute5tupleIJNS5_1CILi128EEES8_NS7_ILi64EEEEEENS_10bfloat16_tEfNS_4arch4Sm80ELb0ELb0ELb1ELb0ELb1ELb0ELb0ELb0ELi2ELi4ELi4ELi4ELb0EEENS1_21CollectiveEpilogueBwdISA_SB_SD_Li256ELb0ELb0ELi2EEENS1_19SingleTileSchedulerILb0ELb0ELb0ELi128EEEEEEEEEvNT_6ParamsE$_ZN4cute3eso3ESOILb1ELb0EJNS_6LayoutINS_5tupleIJNS3_IJNS_1CILi4EEENS4_ILi1EEEEEES6_EEENS3_IJNS3_IJS6_NS4_ILi0EEEEEES9_EEEEENS_10ViewEngineINS_8gmem_ptrIPKfEEEEEEC2ERKSC_RKSI_)
        /*1a5e8*/ 	.word	0x00000000


	//----- nvinfo : EIATTR_FRAME_SIZE
	.align		4
.L_18012:
        /*1a5ec*/ 	.byte	0x04, 0x11
        /*1a5ee*/ 	.short	(.L_18014 - .L_18013)
	.align		4
.L_18013:
        /*1a5f0*/ 	.word	index@($_ZN7cutlass13device_kernelIN5flash19enable_sm80_to_sm89INS1_16FlashAttnBwdSm80INS1_25CollectiveMainloopBwdSm80ILi2ELi2EN4cute5tupleIJNS5_1CILi128EEES8_NS7_ILi64EEEEEENS_10bfloat16_tEfNS_4arch4Sm80ELb0ELb0ELb1ELb0ELb1ELb0ELb0ELb0ELi2ELi4ELi4ELi4ELb0EEENS1_21CollectiveEpilogueBwdISA_SB_SD_Li256ELb0ELb0ELi2EEENS1_19SingleTileSchedulerILb0ELb0ELb0ELi128EEEEEEEEEvNT_6ParamsE$_ZN4cute3eso3ESOILb1ELb0EJNS_6LayoutINS_5tupleIJNS3_IJNS_1CILi4EEENS4_ILi1EEEEEEEEENS3_IJNS3_IJS6_NS4_ILi0EEEEEEEEEEENS_10ViewEngineIPjEEEEC2ERKSC_RKSF_)
        /*1a5f4*/ 	.word	0x00000000


	//----- nvinfo : EIATTR_FRAME_SIZE
	.align		4
.L_18014:
        /*1a5f8*/ 	.byte	0x04, 0x11
        /*1a5fa*/ 	.short	(.L_18016 - .L_18015)
	.align		4
.L_18015:
        /*1a5fc*/ 	.word	index@($_ZN7cutlass13device_kernelIN5flash19enable_sm80_to_sm89INS1_16FlashAttnBwdSm80INS1_25CollectiveMainloopBwdSm80ILi2ELi2EN4cute5tupleIJNS5_1CILi128EEES8_NS7_ILi64EEEEEENS_10bfloat16_tEfNS_4arch4Sm80ELb0ELb0ELb1ELb0ELb1ELb0ELb0ELb0ELi2ELi4ELi4ELi4ELb0EEENS1_21CollectiveEpilogueBwdISA_SB_SD_Li256ELb0ELb0ELi2EEENS1_19SingleTileSchedulerILb0ELb0ELb0ELi128EEEEEEEEEvNT_6ParamsE$_ZN4cute3eso3ESOILb1ELb0EJNS_6LayoutINS_5tupleIJNS3_IJNS_1CILi4EEENS4_ILi1EEEEEEEEENS3_IJNS3_IJS6_NS4_ILi0EEEEEEEEEEENS_10ViewEngineINS_8smem_ptrIPfEEEEEEC2ERKSC_RKSH_)
        /*1a600*/ 	.word	0x00000000


	//----- nvinfo : EIATTR_FRAME_SIZE
	.align		4
.L_18016:
        /*1a604*/ 	.byte	0x04, 0x11
        /*1a606*/ 	.short	(.L_18018 - .L_18017)
	.align		4
.L_18017:
        /*1a608*/ 	.word	index@($_ZN7cutlass13device_kernelIN5flash19enable_sm80_to_sm89INS1_16FlashAttnBwdSm80INS1_25CollectiveMainloopBwdSm80ILi2ELi2EN4cute5tupleIJNS5_1CILi128EEES8_NS7_ILi64EEEEEENS_10bfloat16_tEfNS_4arch4Sm80ELb0ELb0ELb1ELb0ELb1ELb0ELb0ELb0ELi2ELi4ELi4ELi4ELb0EEENS1_21CollectiveEpilogueBwdISA_SB_SD_Li256ELb0ELb0ELi2EEENS1_19SingleTileSchedulerILb0ELb0ELb0ELi128EEEEEEEEEvNT_6ParamsE$_ZN4cute3eso3ESOILb1ELb0EJNS_6LayoutINS_5tupleIJNS3_IJNS_1CILi4EEENS4_ILi1EEEEEEEEENS3_IJNS3_IJS6_NS4_ILi0EEEEEEEEEEENS_10ViewEngineINS_8gmem_ptrIPKfEEEEEEC2ERKSC_RKSI_)
        /*1a60c*/ 	.word	0x00000000


	//----- nvinfo : EIATTR_FRAME_SIZE
	.align		4
.L_18018:
        /*1a610*/ 	.byte	0x04, 0x11
        /*1a612*/ 	.short	(.L_18020 - .L_18019)
	.align		4
.L_18019:
        /*1a614*/ 	.word	index@($_ZN7cutlass13device_kernelIN5flash19enable_sm80_to_sm89INS1_16FlashAttnBwdSm80INS1_25CollectiveMainloopBwdSm80ILi2ELi2EN4cute5tupleIJNS5_1CILi128EEES8_NS7_ILi64EEEEEENS_10bfloat16_tEfNS_4arch4Sm80ELb0ELb0ELb1ELb0ELb1ELb0ELb0ELb0ELi2ELi4ELi4ELi4ELb0EEENS1_21CollectiveEpilogueBwdISA_SB_SD_Li256ELb0ELb0ELi2EEENS1_19SingleTileSchedulerILb0ELb0ELb0ELi128EEEEEEEEEvNT_6ParamsE$_ZN4cute3eso3ESOILb1ELb0EJNS_6LayoutINS_5tupleIJNS3_IJNS_1CILi2EEES5_S5_EEES5_EEENS3_IJNS3_IJNS4_ILi1EEES5_NS4_ILi4EEEEEENS4_ILi8EEEEEEEEiEEC2ERKSD_RKi)
        /*1a618*/ 	.word	0x00000000


	//----- nvinfo : EIATTR_FRAME_SIZE
	.align		4
.L_18020:
        /*1a61c*/ 	.byte	0x04, 0x11
        /*1a61e*/ 	.short	(.L_18022 - .L_18021)
	.align		4
.L_18021:
        /*1a620*/ 	.word	index@($_ZN7cutlass13device_kernelIN5flash19enable_sm80_to_sm89INS1_16FlashAttnBwdSm80INS1_25CollectiveMainloopBwdSm80ILi2ELi2EN4cute5tupleIJNS5_1CILi128EEES8_NS7_ILi64EEEEEENS_10bfloat16_tEfNS_4arch4Sm80ELb0ELb0ELb1ELb0ELb1ELb0ELb0ELb0ELi2ELi4ELi4ELi4ELb0EEENS1_21CollectiveEpilogueBwdISA_SB_SD_Li256ELb0ELb0ELi2EEENS1_19SingleTileSchedulerILb0ELb0ELb0ELi128EEEEEEEEEvNT_6ParamsE$_ZN4cute3eso3ESOILb1ELb0EJNS_6LayoutINS_5tupleIJNS3_IJNS_1CILi2EEES5_S5_EEES5_EEENS3_IJNS3_IJNS4_ILi1EEES5_NS4_ILi4EEEEEENS4_ILi8EEEEEEEENS_10ViewEngineIPN7cutlass10bfloat16_tEEEEEC2ERKSD_RKSI_)
        /*1a624*/ 	.word	0x00000000


	//----- nvinfo : EIATTR_FRAME_SIZE
	.align		4
.L_18022:
        /*1a628*/ 	.byte	0x04, 0x11
        /*1a62a*/ 	.short	(.L_18024 - .L_18023)
	.align		4
.L_18023:
        /*1a62c*/ 	.word	index@($_ZN7cutlass13device_kernelIN5flash19enable_sm80_to_sm89INS1_16FlashAttnBwdSm80INS1_25CollectiveMainloopBwdSm80ILi2ELi2EN4cute5tupleIJNS5_1CILi128EEES8_NS7_ILi64EEEEEENS_10bfloat16_tEfNS_4arch4Sm80ELb0ELb0ELb1ELb0ELb1ELb0ELb0ELb0ELi2ELi4ELi4ELi4ELb0EEENS1_21CollectiveEpilogueBwdISA_SB_SD_Li256ELb0ELb0ELi2EEENS1_19SingleTileSchedulerILb0ELb0ELb0ELi128EEEEEEEEEvNT_6ParamsE$_ZN4cute3eso3ESOILb1ELb0EJNS_6LayoutINS_5tupleIJNS3_IJNS_1CILi2EEES5_S5_EEES5_EEENS3_IJNS3_IJNS4_ILi1EEES5_NS4_ILi4EEEEEENS4_ILi64EEEEEEEEiEEC2ERKSD_RKi)
        /*1a630*/ 	.word	0x00000000


	//----- nvinfo : EIATTR_FRAME_SIZE
	.align		4
.L_18024:
        /*1a634*/ 	.byte	0x04, 0x11
        /*1a636*/ 	.short	(.L_18026 - .L_18025)
	.align		4
.L_18025:
        /*1a638*/ 	.word	index@($_ZN7cutlass13device_kernelIN5flash19enable_sm80_to_sm89INS1_16FlashAttnBwdSm80INS1_25CollectiveMainloopBwdSm80ILi2ELi2EN4cute5tupleIJNS5_1CILi128EEES8_NS7_ILi64EEEEEENS_10bfloat16_tEfNS_4arch4Sm80ELb0ELb0ELb1ELb0ELb1ELb0ELb0ELb0ELi2ELi4ELi4ELi4ELb0EEENS1_21CollectiveEpilogueBwdISA_SB_SD_Li256ELb0ELb0ELi2EEENS1_19SingleTileSchedulerILb0ELb0ELb0ELi128EEEEEEEEEvNT_6ParamsE$_ZN4cute3eso3ESOILb1ELb0EJNS_6LayoutINS_5tupleIJNS3_IJNS_1CILi2EEES5_S5_EEES5_EEENS3_IJNS3_IJNS4_ILi1EEES5_NS4_ILi4EEEEEENS4_ILi64EEEEEEEENS_10ViewEngineIPN7cutlass10bfloat16_tEEEEEC2ERKSD_RKSI_)
        /*1a63c*/ 	.word	0x00000000


	//----- nvinfo : EIATTR_FRAME_SIZE
	.align		4
.L_18026:
        /*1a640*/ 	.byte	0x04, 0x11
        /*1a642*/ 	.short	(.L_18028 - .L_18027)
	.align		4
.L_18027:
        /*1a644*/ 	.word	index@($_ZN7cutlass13device_kernelIN5flash19enable_sm80_to_sm89INS1_16FlashAttnBwdSm80INS1_25CollectiveMainloopBwdSm80ILi2ELi2EN4cute5tupleIJNS5_1CILi128EEES8_NS7_ILi64EEEEEENS_10bfloat16_tEfNS_4arch4Sm80ELb0ELb0ELb1ELb0ELb1ELb0ELb0ELb0ELi2ELi4ELi4ELi4ELb0EEENS1_21CollectiveEpilogueBwdISA_SB_SD_Li256ELb0ELb0ELi2EEENS1_19SingleTileSchedulerILb0ELb0ELb0ELi128EEEEEEEEEvNT_6ParamsE$_ZN4cute3eso3ESOILb1ELb0EJNS_6LayoutINS_5tupleIJNS3_IJNS_1CILi2EEES5_S5_EEEEEENS3_IJNS3_IJNS4_ILi1EEES5_NS4_ILi4EEEEEEEEEEEiEEC2ERKSC_RKi)
        /*1a648*/ 	.word	0x00000000


	//----- nvinfo : EIATTR_FRAME_SIZE
	.align		4
.L_18028:
        /*1a64c*/ 	.byte	0x04, 0x11
        /*1a64e*/ 	.short	(.L_18030 - .L_18029)
	.align		4
.L_18029:
        /*1a650*/ 	.word	index@($_ZN7cutlass13device_kernelIN5flash19enable_sm80_to_sm89INS1_16FlashAttnBwdSm80INS1_25CollectiveMainloopBwdSm80ILi2ELi2EN4cute5tupleIJNS5_1CILi128EEES8_NS7_ILi64EEEEEENS_10bfloat16_tEfNS_4arch4Sm80ELb0ELb0ELb1ELb0ELb1ELb0ELb0ELb0ELi2ELi4ELi4ELi4ELb0EEENS1_21CollectiveEpilogueBwdISA_SB_SD_Li256ELb0ELb0ELi2EEENS1_19SingleTileSchedulerILb0ELb0ELb0ELi128EEEEEEEEEvNT_6ParamsE$_ZN4cute3eso3ESOILb1ELb0EJNS_6LayoutINS_5tupleIJNS3_IJNS_1CILi2EEES5_S5_EEEEEENS3_IJNS3_IJNS4_ILi1EEES5_NS4_ILi4EEEEEEEEEEENS_10ViewEngineIPN7cutlass10bfloat16_tEEEEEC2ERKSC_RKSH_)
        /*1a654*/ 	.word	0x00000000


	//----- nvinfo : EIATTR_FRAME_SIZE
	.align		4
.L_18030:
        /*1a658*/ 	.byte	0x04, 0x11
        /*1a65a*/ 	.short	(.L_18032 - .L_18031)
	.align		4
.L_18031:
        /*1a65c*/ 	.word	index@($_ZN7cutlass13device_kernelIN5flash19enable_sm80_to_sm89INS1_16FlashAttnBwdSm80INS1_25CollectiveMainloopBwdSm80ILi2ELi2EN4cute5tupleIJNS5_1CILi128EEES8_NS7_ILi64EEEEEENS_10bfloat16_tEfNS_4arch4Sm80ELb0ELb0ELb1ELb0ELb1ELb0ELb0ELb0ELi2ELi4ELi4ELi4ELb0EEENS1_21CollectiveEpilogueBwdISA_SB_SD_Li256ELb0ELb0ELi2EEENS1_19SingleTileSchedulerILb0ELb0ELb0ELi128EEEEEEEEEvNT_6ParamsE$_ZN4cute3eso3ESOILb1ELb0EJNS_6LayoutINS_5tupleIJNS3_IJNS_1CILi2EEES5_EEES6_EEENS3_IJNS3_IJNS4_ILi1EEES5_EEENS3_IJNS4_ILi32EEENS4_ILi64EEEEEEEEEEEiEEC2ERKSE_RKi)
        /*1a660*/ 	.word	0x00000000


	//----- nvinfo : EIATTR_FRAME_SIZE
	.align		4
.L_18032:
        /*1a664*/ 	.byte	0x04, 0x11
        /*1a666*/ 	.short	(.L_18034 - .L_18033)
	.align		4
.L_18033:
        /*1a668*/ 	.word	index@($_ZN7cutlass13device_kernelIN5flash19enable_sm80_to_sm89INS1_16FlashAttnBwdSm80INS1_25CollectiveMainloopBwdSm80ILi2ELi2EN4cute5tupleIJNS5_1CILi128EEES8_NS7_ILi64EEEEEENS_10bfloat16_tEfNS_4arch4Sm80ELb0ELb0ELb1ELb0ELb1ELb0ELb0ELb0ELi2ELi4ELi4ELi4ELb0EEENS1_21CollectiveEpilogueBwdISA_SB_SD_Li256ELb0ELb0ELi2EEENS1_19SingleTileSchedulerILb0ELb0ELb0ELi128EEEEEEEEEvNT_6ParamsE$_ZN4cute3eso3ESOILb1ELb0EJNS_6LayoutINS_5tupleIJNS3_IJNS_1CILi2EEES5_EEES6_EEENS3_IJNS3_IJNS4_ILi1EEES5_EEENS3_IJNS4_ILi32EEENS4_ILi64EEEEEEEEEEENS_10ViewEngineIPN7cutlass10bfloat16_tEEEEEC2ERKSE_RKSJ_)
        /*1a66c*/ 	.word	0x00000000


	//----- nvinfo : EIATTR_FRAME_SIZE
	.align		4
.L_18034:
        /*1a670*/ 	.byte	0x04, 0x11
        /*1a672*/ 	.short	(.L_18036 - .L_18035)
	.align		4
.L_18035:
        /*1a674*/ 	.word	index@($_ZN7cutlass13device_kernelIN5flash19enable_sm80_to_sm89INS1_16FlashAttnBwdSm80INS1_25CollectiveMainloopBwdSm80ILi2ELi2EN4cute5tupleIJNS5_1CILi128EEES8_NS7_ILi64EEEEEENS_10bfloat16_tEfNS_4arch4Sm80ELb0ELb0ELb1ELb0ELb1ELb0ELb0ELb0ELi2ELi4ELi4ELi4ELb0EEENS1_21CollectiveEpilogueBwdISA_SB_SD_Li256ELb0ELb0ELi2EEENS1_19SingleTileSchedulerILb0ELb0ELb0ELi128EEEEEEEEEvNT_6ParamsE$_ZN4cute3eso3ESOILb1ELb0EJNS_6LayoutINS_5tupleIJNS3_IJNS_1CILi2EEES5_EEES5_NS4_ILi8EEEEEENS3_IJNS3_IJNS_11ScaledBasisINS4_ILi1EEEJLi1EEEENS9_IS7_JLi0EEEEEEENS9_INS4_ILi64EEEJLi0EEEENS9_INS4_ILi16EEEJLi1EEEEEEEEENS_15ArithmeticTupleIJiiEEEEEC2ERKSJ_RKSL_)
        /*1a678*/ 	.word	0x00000000


	//----- nvinfo : EIATTR_FRAME_SIZE
	.align		4
.L_18036:
        /*1a67c*/ 	.byte	0x04, 0x11
        /*1a67e*/ 	.short	(.L_18038 - .L_18037)
	.align		4
.L_18037:
        /*1a680*/ 	.word	index@($_ZN7cutlass13device_kernelIN5flash19enable_sm80_to_sm89INS1_16FlashAttnBwdSm80INS1_25CollectiveMainloopBwdSm80ILi2ELi2EN4cute5tupleIJNS5_1CILi128EEES8_NS7_ILi64EEEEEENS_10bfloat16_tEfNS_4arch4Sm80ELb0ELb0ELb1ELb0ELb1ELb0ELb0ELb0ELi2ELi4ELi4ELi4ELb0EEENS1_21CollectiveEpilogueBwdISA_SB_SD_Li256ELb0ELb0ELi2EEENS1_19SingleTileSchedulerILb0ELb0ELb0ELi128EEEEEEEEEvNT_6ParamsE$_ZN4cute3eso3ESOILb1ELb0EJNS_6LayoutINS_5tupleIJNS3_IJNS_1CILi2EEES5_EEES5_NS4_ILi8EEEEEENS3_IJNS3_IJNS_11ScaledBasisINS4_ILi1EEEJLi1EEEENS9_IS7_JLi0EEEEEEENS9_INS4_ILi64EEEJLi0EEEENS9_INS4_ILi16EEEJLi1EEEEEEEEENS_10ViewEngineINS_23ArithmeticTupleIteratorINS_15ArithmeticTupleIJiiEEEEEEEEEC2ERKSJ_RKSP_)
        /*1a684*/ 	.word	0x00000000


	//----- nvinfo : EIATTR_FRAME_SIZE
	.align		4
.L_18038:
        /*1a688*/ 	.byte	0x04, 0x11
        /*1a68a*/ 	.short	(.L_18040 - .L_18039)
	.align		4
.L_18039:
        /*1a68c*/ 	.word	index@($_ZN7cutlass13device_kernelIN5flash19enable_sm80_to_sm89INS1_16FlashAttnBwdSm80INS1_25CollectiveMainloopBwdSm80ILi2ELi2EN4cute5tupleIJNS5_1CILi128EEES8_NS7_ILi64EEEEEENS_10bfloat16_tEfNS_4arch4Sm80ELb0ELb0ELb1ELb0ELb1ELb0ELb0ELb0ELi2ELi4ELi4ELi4ELb0EEENS1_21CollectiveEpilogueBwdISA_SB_SD_Li256ELb0ELb0ELi2EEENS1_19SingleTileSchedulerILb0ELb0ELb0ELi128EEEEEEEEEvNT_6ParamsE$_ZN4cute3eso3ESOILb1ELb0EJNS_6LayoutINS_5tupleIJNS3_IJNS_1CILi2EEES5_EEENS4_ILi8EEEEEENS3_IJNS3_IJNS4_ILi1EEES5_EEENS4_ILi4EEEEEEEEiEEC2ERKSD_RKi)
        /*1a690*/ 	.word	0x00000000


	//----- nvinfo : EIATTR_FRAME_SIZE
	.align		4
.L_18040:
        /*1a694*/ 	.byte	0x04, 0x11
        /*1a696*/ 	.short	(.L_18042 - .L_18041)
	.align		4
.L_18041:
        /*1a698*/ 	.word	index@($_ZN7cutlass13device_kernelIN5flash19enable_sm80_to_sm89INS1_16FlashAttnBwdSm80INS1_25CollectiveMainloopBwdSm80ILi2ELi2EN4cute5tupleIJNS5_1CILi128EEES8_NS7_ILi64EEEEEENS_10bfloat16_tEfNS_4arch4Sm80ELb0ELb0ELb1ELb0ELb1ELb0ELb0ELb0ELi2ELi4ELi4ELi4ELb0EEENS1_21CollectiveEpilogueBwdISA_SB_SD_Li256ELb0ELb0ELi2EEENS1_19SingleTileSchedulerILb0ELb0ELb0ELi128EEEEEEEEEvNT_6ParamsE$_ZN4cute3eso3ESOILb1ELb0EJNS_6LayoutINS_5tupleIJNS3_IJNS_1CILi2EEES5_EEENS4_ILi8EEEEEENS3_IJNS3_IJNS4_ILi1EEES5_EEENS4_ILi4EEEEEEEENS_10ViewEngineIPN7cutlass10bfloat16_tEEEEEC2ERKSD_RKSI_)
        /*1a69c*/ 	.word	0x00000000


	//----- nvinfo : EIATTR_FRAME_SIZE
	.align		4
.L_18042:
        /*1a6a0*/ 	.byte	0x04, 0x11
        /*1a6a2*/ 	.short	(.L_18044 - .L_18043)
	.align		4
.L_18043:
        /*1a6a4*/ 	.word	index@($_ZN7cutlass13device_kernelIN5flash19enable_sm80_to_sm89INS1_16FlashAttnBwdSm80INS1_25CollectiveMainloopBwdSm80ILi2ELi2EN4cute5tupleIJNS5_1CILi128EEES8_NS7_ILi64EEEEEENS_10bfloat16_tEfNS_4arch4Sm80ELb0ELb0ELb1ELb0ELb1ELb0ELb0ELb0ELi2ELi4ELi4ELi4ELb0EEENS1_21CollectiveEpilogueBwdISA_SB_SD_Li256ELb0ELb0ELi2EEENS1_19SingleTileSchedulerILb0ELb0ELb0ELi128EEEEEEEEEvNT_6ParamsE$_ZN4cute3eso3ESOILb1ELb0EJNS_6LayoutINS_5tupleIJNS3_IJNS_1CILi2EEES5_EEENS3_IJS5_NS4_ILi8EEEEEEEEENS3_IJNS3_IJS5_NS4_ILi4EEEEEENS3_IJNS4_ILi1EEES7_EEEEEEEENS_10ViewEngineIPfEEEEC2ERKSF_RKSI_)
        /*1a6a8*/ 	.word	0x00000000


	//----- nvinfo : EIATTR_FRAME_SIZE
	.align		4
.L_18044:
        /*1a6ac*/ 	.byte	0x04, 0x11
        /*1a6ae*/ 	.short	(.L_18046 - .L_18045)
	.align		4
.L_18045:
        /*1a6b0*/ 	.word	index@($_ZN7cutlass13device_kernelIN5flash19enable_sm80_to_sm89INS1_16FlashAttnBwdSm80INS1_25CollectiveMainloopBwdSm80ILi2ELi2EN4cute5tupleIJNS5_1CILi128EEES8_NS7_ILi64EEEEEENS_10bfloat16_tEfNS_4arch4Sm80ELb0ELb0ELb1ELb0ELb1ELb0ELb0ELb0ELi2ELi4ELi4ELi4ELb0EEENS1_21CollectiveEpilogueBwdISA_SB_SD_Li256ELb0ELb0ELi2EEENS1_19SingleTileSchedulerILb0ELb0ELb0ELi128EEEEEEEEEvNT_6ParamsE$_ZN4cute3eso3ESOILb1ELb0EJNS_6LayoutINS_5tupleIJNS3_IJNS_1CILi2EEES5_EEENS3_IJS5_NS4_ILi8EEEEEEEEENS3_IJNS3_IJNS_11ScaledBasisIS7_JLi0EEEENSA_INS4_ILi64EEEJLi0EEEEEEENS3_IJNSA_INS4_ILi1EEEJLi1EEEENSA_INS4_ILi16EEEJLi1EEEEEEEEEEEENS_10ViewEngineINS_23ArithmeticTupleIteratorINS_15ArithmeticTupleIJiiEEEEEEEEEC2ERKSL_RKSR_)
        /*1a6b4*/ 	.word	0x00000000


	//----- nvinfo : EIATTR_FRAME_SIZE
	.align		4
.L_18046:
        /*1a6b8*/ 	.byte	0x04, 0x11
        /*1a6ba*/ 	.short	(.L_18048 - .L_18047)
	.align		4
.L_18047:
        /*1a6bc*/ 	.word	index@($_ZN7cutlass13device_kernelIN5flash19enable_sm80_to_sm89INS1_16FlashAttnBwdSm80INS1_25CollectiveMainloopBwdSm80ILi2ELi2EN4cute5tupleIJNS5_1CILi128EEES8_NS7_ILi64EEEEEENS_10bfloat16_tEfNS_4arch4Sm80ELb0ELb0ELb1ELb0ELb1ELb0ELb0ELb0ELi2ELi4ELi4ELi4ELb0EEENS1_21CollectiveEpilogueBwdISA_SB_SD_Li256ELb0ELb0ELi2EEENS1_19SingleTileSchedulerILb0ELb0ELb0ELi128EEEEEEEEEvNT_6ParamsE$_ZN4cute3eso3ESOILb1ELb0EJNS_6LayoutINS_5tupleIJNS3_IJNS_1CILi2EEES5_EEENS3_IJS5_NS4_ILi8EEEEEEEEENS3_IJNS3_IJNS_11ScaledBasisIS7_JLi0EEEENSA_INS4_ILi64EEEJLi0EEEEEEENS3_IJNSA_INS4_ILi1EEEJLi1EEEENSA_INS4_ILi16EEEJLi1EEEEEEEEEEEENS_10ViewEngineINS_23ArithmeticTupleIteratorINS_15ArithmeticTupleIJNS4_ILi0EEESP_EEEEEEEEEC2ERKSL_RKSS_)
        /*1a6c0*/ 	.word	0x00000000


	//----- nvinfo : EIATTR_FRAME_SIZE
	.align		4
.L_18048:
        /*1a6c4*/ 	.byte	0x04, 0x11
        /*1a6c6*/ 	.short	(.L_18050 - .L_18049)
	.align		4
.L_18049:
        /*1a6c8*/ 	.word	index@($_ZN7cutlass13device_kernelIN5flash19enable_sm80_to_sm89INS1_16FlashAttnBwdSm80INS1_25CollectiveMainloopBwdSm80ILi2ELi2EN4cute5tupleIJNS5_1CILi128EEES8_NS7_ILi64EEEEEENS_10bfloat16_tEfNS_4arch4Sm80ELb0ELb0ELb1ELb0ELb1ELb0ELb0ELb0ELi2ELi4ELi4ELi4ELb0EEENS1_21CollectiveEpilogueBwdISA_SB_SD_Li256ELb0ELb0ELi2EEENS1_19SingleTileSchedulerILb0ELb0ELb0ELi128EEEEEEEEEvNT_6ParamsE$_ZN4cute3eso3ESOILb1ELb0EJNS_6LayoutINS_5tupleIJNS3_IJNS_1CILi2EEES5_EEEEEENS3_IJNS3_IJNS4_ILi8EEENS4_ILi64EEEEEEEEEEEiEEC2ERKSC_RKi)
        /*1a6cc*/ 	.word	0x00000000


	//----- nvinfo : EIATTR_FRAME_SIZE
	.align		4
.L_18050:
        /*1a6d0*/ 	.byte	0x04, 0x11
        /*1a6d2*/ 	.short	(.L_18052 - .L_18051)
	.align		4
.L_18051:
        /*1a6d4*/ 	.word	index@($_ZN7cutlass13device_kernelIN5flash19enable_sm80_to_sm89INS1_16FlashAttnBwdSm80INS1_25CollectiveMainloopBwdSm80ILi2ELi2EN4cute5tupleIJNS5_1CILi128EEES8_NS7_ILi64EEEEEENS_10bfloat16_tEfNS_4arch4Sm80ELb0ELb0ELb1ELb0ELb1ELb0ELb0ELb0ELi2ELi4ELi4ELi4ELb0EEENS1_21CollectiveEpilogueBwdISA_SB_SD_Li256ELb0ELb0ELi2EEENS1_19SingleTileSchedulerILb0ELb0ELb0ELi128EEEEEEEEEvNT_6ParamsE$_ZN4cute3eso3ESOILb1ELb0EJNS_6LayoutINS_5tupleIJNS3_IJNS_1CILi2EEES5_EEEEEENS3_IJNS3_IJNS4_ILi8EEENS4_ILi64EEEEEEEEEEENS_10ViewEngineINS_8smem_ptrIPfEEEEEEC2ERKSC_RKSH_)
        /*1a6d8*/ 	.word	0x00000000


	//----- nvinfo : EIATTR_FRAME_SIZE
	.align		4
.L_18052:
        /*1a6dc*/ 	.byte	0x04, 0x11
        /*1a6de*/ 	.short	(.L_18054 - .L_18053)
	.align		4
.L_18053:
        /*1a6e0*/ 	.word	index@($_ZN7cutlass13device_kernelIN5flash19enable_sm80_to_sm89INS1_16FlashAttnBwdSm80INS1_25CollectiveMainloopBwdSm80ILi2ELi2EN4cute5tupleIJNS5_1CILi128EEES8_NS7_ILi64EEEEEENS_10bfloat16_tEfNS_4arch4Sm80ELb0ELb0ELb1ELb0ELb1ELb0ELb0ELb0ELi2ELi4ELi4ELi4ELb0EEENS1_21CollectiveEpilogueBwdISA_SB_SD_Li256ELb0ELb0ELi2EEENS1_19SingleTileSchedulerILb0ELb0ELb0ELi128EEEEEEEEEvNT_6ParamsE$_ZN4cute3eso3ESOILb1ELb0EJNS_6LayoutINS_5tupleIJNS3_IJNS_1CILi2EEES5_EEEEEENS3_IJNS3_IJNS4_ILi1EEES5_EEEEEEEEiEEC2ERKSB_RKi)
        /*1a6e4*/ 	.word	0x00000000


	//----- nvinfo : EIATTR_FRAME_SIZE
	.align		4
.L_18054:
        /*1a6e8*/ 	.byte	0x04, 0x11
        /*1a6ea*/ 	.short	(.L_18056 - .L_18055)
	.align		4
.L_18055:
        /*1a6ec*/ 	.word	index@($_ZN7cutlass13device_kernelIN5flash19enable_sm80_to_sm89INS1_16FlashAttnBwdSm80INS1_25CollectiveMainloopBwdSm80ILi2ELi2EN4cute5tupleIJNS5_1CILi128EEES8_NS7_ILi64EEEEEENS_10bfloat16_tEfNS_4arch4Sm80ELb0ELb0ELb1ELb0ELb1ELb0ELb0ELb0ELi2ELi4ELi4ELi4ELb0EEENS1_21CollectiveEpilogueBwdISA_SB_SD_Li256ELb0ELb0ELi2EEENS1_19SingleTileSchedulerILb0ELb0ELb0ELi128EEEEEEEEEvNT_6ParamsE$_ZN4cute3eso3ESOILb1ELb0EJNS_6LayoutINS_5tupleIJNS3_IJNS_1CILi2EEES5_EEEEEENS3_IJNS3_IJNS4_ILi1EEES5_EEEEEEEENS_10ViewEngineIPfEEEEC2ERKSB_RKSE_)
        /*1a6f0*/ 	.word	0x00000000


	//----- nvinfo : EIATTR_FRAME_SIZE
	.align		4
.L_18056:
        /*1a6f4*/ 	.byte	0x04, 0x11
        /*1a6f6*/ 	.short	(.L_18058 - .L_18057)
	.align		4
.L_18057:
        /*1a6f8*/ 	.word	index@($_ZN7cutlass13device_kernelIN5flash19enable_sm80_to_sm89INS1_16FlashAttnBwdSm80INS1_25CollectiveMainloopBwdSm80ILi2ELi2EN4cute5tupleIJNS5_1CILi128EEES8_NS7_ILi64EEEEEENS_10bfloat16_tEfNS_4arch4Sm80ELb0ELb0ELb1ELb0ELb1ELb0ELb0ELb0ELi2ELi4ELi4ELi4ELb0EEENS1_21CollectiveEpilogueBwdISA_SB_SD_Li256ELb0ELb0ELi2EEENS1_19SingleTileSchedulerILb0ELb0ELb0ELi128EEEEEEEEEvNT_6ParamsE$_ZN4cute3eso3ESOILb1ELb0EJNS_6LayoutINS_5tupleIJNS3_IJNS_1CILi2EEES5_EEEEEENS3_IJNS3_IJNS4_ILi1EEES5_EEEEEEEENS_10ViewEngineIPN7cutlass10bfloat16_tEEEEEC2ERKSB_RKSG_)
        /*1a6fc*/ 	.word	0x00000000


	//----- nvinfo : EIATTR_FRAME_SIZE
	.align		4
.L_18058:
        /*1a700*/ 	.byte	0x04, 0x11
        /*1a702*/ 	.short	(.L_18060 - .L_18059)
	.align		4
.L_18059:
        /*1a704*/ 	.word	index@($_ZN7cutlass13device_kernelIN5flash19enable_sm80_to_sm89INS1_16FlashAttnBwdSm80INS1_25CollectiveMainloopBwdSm80ILi2ELi2EN4cute5tupleIJNS5_1CILi128EEES8_NS7_ILi64EEEEEENS_10bfloat16_tEfNS_4arch4Sm80ELb0ELb0ELb1ELb0ELb1ELb0ELb0ELb0ELi2ELi4ELi4ELi4ELb0EEENS1_21CollectiveEpilogueBwdISA_SB_SD_Li256ELb0ELb0ELi2EEENS1_19SingleTileSchedulerILb0ELb0ELb0ELi128EEEEEEEEEvNT_6ParamsE$_ZN4cute3eso3ESOILb1ELb0EJNS_6LayoutINS_5tupleIJNS3_IJNS_1CILi2EEES5_EEEEEENS3_IJNS3_IJNS4_ILi1EEES5_EEEEEEEENS_10ViewEngineIPKfEEEEC2ERKSB_RKSF_)
        /*1a708*/ 	.word	0x00000000


	//----- nvinfo : EIATTR_FRAME_SIZE
	.align		4
.L_18060:
        /*1a70c*/ 	.byte	0x04, 0x11
        /*1a70e*/ 	.short	(.L_18062 - .L_18061)
	.align		4
.L_18061:
        /*1a710*/ 	.word	index@($_ZN7cutlass13device_kernelIN5flash19enable_sm80_to_sm89INS1_16FlashAttnBwdSm80INS1_25CollectiveMainloopBwdSm80ILi2ELi2EN4cute5tupleIJNS5_1CILi128EEES8_NS7_ILi64EEEEEENS_10bfloat16_tEfNS_4arch4Sm80ELb0ELb0ELb1ELb0ELb1ELb0ELb0ELb0ELi2ELi4ELi4ELi4ELb0EEENS1_21CollectiveEpilogueBwdISA_SB_SD_Li256ELb0ELb0ELi2EEENS1_19SingleTileSchedulerILb0ELb0ELb0ELi128EEEEEEEEEvNT_6ParamsE$_ZN4cute3eso3ESOILb1ELb0EJNS_6LayoutINS_5tupleIJNS3_IJNS_1CILi1EEES5_EEENS4_ILi32EEEEEENS3_IJNS3_IJNS4_ILi0EEES9_EEENS4_ILi256EEEEEEEEiEEC2ERKSD_RKi)
        /*1a714*/ 	.word	0x00000000


	//----- nvinfo : EIATTR_FRAME_SIZE
	.align		4
.L_18062:
        /*1a718*/ 	.byte	0x04, 0x11
        /*1a71a*/ 	.short	(.L_18064 - .L_18063)
	.align		4
.L_18063:
        /*1a71c*/ 	.word	index@($_ZN7cutlass13device_kernelIN5flash19enable_sm80_to_sm89INS1_16FlashAttnBwdSm80INS1_25CollectiveMainloopBwdSm80ILi2ELi2EN4cute5tupleIJNS5_1CILi128EEES8_NS7_ILi64EEEEEENS_10bfloat16_tEfNS_4arch4Sm80ELb0ELb0ELb1ELb0ELb1ELb0ELb0ELb0ELi2ELi4ELi4ELi4ELb0EEENS1_21CollectiveEpilogueBwdISA_SB_SD_Li256ELb0ELb0ELi2EEENS1_19SingleTileSchedulerILb0ELb0ELb0ELi128EEEEEEEEEvNT_6ParamsE$_ZN4cute3eso3ESOILb1ELb0EJNS_6LayoutINS_5tupleIJNS3_IJNS_1CILi1EEES5_EEENS4_ILi32EEEEEENS3_IJNS3_IJNS4_ILi0EEES9_EEENS4_ILi256EEEEEEEENS_10ViewEngineINS_8gmem_ptrIPfEEEEEEC2ERKSD_RKSI_)
        /*1a720*/ 	.word	0x00000000


	//----- nvinfo : EIATTR_FRAME_SIZE
	.align		4
.L_18064:
        /*1a724*/ 	.byte	0x04, 0x11
        /*1a726*/ 	.short	(.L_18066 - .L_18065)
	.align		4
.L_18065:
        /*1a728*/ 	.word	index@($_ZN7cutlass13device_kernelIN5flash19enable_sm80_to_sm89INS1_16FlashAttnBwdSm80INS1_25CollectiveMainloopBwdSm80ILi2ELi2EN4cute5tupleIJNS5_1CILi128EEES8_NS7_ILi64EEEEEENS_10bfloat16_tEfNS_4arch4Sm80ELb0ELb0ELb1ELb0ELb1ELb0ELb0ELb0ELi2ELi4ELi4ELi4ELb0EEENS1_21CollectiveEpilogueBwdISA_SB_SD_Li256ELb0ELb0ELi2EEENS1_19SingleTileSchedulerILb0ELb0ELb0ELi128EEEEEEEEEvNT_6ParamsE$_ZN4cute3eso3ESOILb1ELb0EJNS_6LayoutINS_5tupleIJNS3_IJNS_1CILi1EEES5_EEEEEENS3_IJNS3_IJS5_NS4_ILi0EEEEEEEEEEENS_10ViewEngineINS_8smem_ptrIPN7cutlass9uint128_tEEEEEEEC2ERKSB_RKSI_)
        /*1a72c*/ 	.word	0x00000000


	//----- nvinfo : EIATTR_FRAME_SIZE
	.align		4
.L_18066:
        /*1a730*/ 	.byte	0x04, 0x11
        /*1a732*/ 	.short	(.L_18068 - .L_18067)
	.align		4
.L_18067:
        /*1a734*/ 	.word	index@($_ZN7cutlass13device_kernelIN5flash19enable_sm80_to_sm89INS1_16FlashAttnBwdSm80INS1_25CollectiveMainloopBwdSm80ILi2ELi2EN4cute5tupleIJNS5_1CILi128EEES8_NS7_ILi64EEEEEENS_10bfloat16_tEfNS_4arch4Sm80ELb0ELb0ELb1ELb0ELb1ELb0ELb0ELb0ELi2ELi4ELi4ELi4ELb0EEENS1_21CollectiveEpilogueBwdISA_SB_SD_Li256ELb0ELb0ELi2EEENS1_19SingleTileSchedulerILb0ELb0ELb0ELi128EEEEEEEEEvNT_6ParamsE$_ZN4cute3eso3ESOILb1ELb0EJNS_6LayoutINS_5tupleIJNS3_IJNS_1CILi1EEES5_EEEEEENS3_IJNS3_IJS5_NS4_ILi0EEEEEEEEEEENS_10ViewEngineINS_8gmem_ptrIPKN7cutlass9uint128_tEEEEEEEC2ERKSB_RKSJ_)
        /*1a738*/ 	.word	0x00000000


	//----- nvinfo : EIATTR_FRAME_SIZE
	.align		4
.L_18068:
        /*1a73c*/ 	.byte	0x04, 0x11
        /*1a73e*/ 	.short	(.L_18070 - .L_18069)
	.align		4
.L_18069:
        /*1a740*/ 	.word	index@($_ZN7cutlass13device_kernelIN5flash19enable_sm80_to_sm89INS1_16FlashAttnBwdSm80INS1_25CollectiveMainloopBwdSm80ILi2ELi2EN4cute5tupleIJNS5_1CILi128EEES8_NS7_ILi64EEEEEENS_10bfloat16_tEfNS_4arch4Sm80ELb0ELb0ELb1ELb0ELb1ELb0ELb0ELb0ELi2ELi4ELi4ELi4ELb0EEENS1_21CollectiveEpilogueBwdISA_SB_SD_Li256ELb0ELb0ELi2EEENS1_19SingleTileSchedulerILb0ELb0ELb0ELi128EEEEEEEEEvNT_6ParamsE$_ZN4cute3eso3ESOILb1ELb0EJNS_6LayoutINS_5tupleIJNS3_IJNS_1CILi1EEENS4_ILi4EEEEEENS4_ILi2EEES6_EEENS3_IJNS3_IJNS4_ILi0EEES5_EEES6_NS4_ILi8EEEEEEEENS_10ViewEngineIPfEEEEC2ERKSE_RKSH_)
        /*1a744*/ 	.word	0x00000000


	//----- nvinfo : EIATTR_FRAME_SIZE
	.align		4
.L_18070:
        /*1a748*/ 	.byte	0x04, 0x11
        /*1a74a*/ 	.short	(.L_18072 - .L_18071)
	.align		4
.L_18071:
        /*1a74c*/ 	.word	index@($_ZN7cutlass13device_kernelIN5flash19enable_sm80_to_sm89INS1_16FlashAttnBwdSm80INS1_25CollectiveMainloopBwdSm80ILi2ELi2EN4cute5tupleIJNS5_1CILi128EEES8_NS7_ILi64EEEEEENS_10bfloat16_tEfNS_4arch4Sm80ELb0ELb0ELb1ELb0ELb1ELb0ELb0ELb0ELi2ELi4ELi4ELi4ELb0EEENS1_21CollectiveEpilogueBwdISA_SB_SD_Li256ELb0ELb0ELi2EEENS1_19SingleTileSchedulerILb0ELb0ELb0ELi128EEEEEEEEEvNT_6ParamsE$_ZN4cute3eso3ESOILb1ELb0EJNS_6LayoutINS_5tupleIJNS3_IJNS_1CILi1EEENS4_ILi2EEES6_EEEEEENS3_IJNS3_IJS5_S5_S6_EEEEEEEENS_10ViewEngineIPjEEEEC2ERKSB_RKSE_)
        /*1a750*/ 	.word	0x00000000


	//----- nvinfo : EIATTR_FRAME_SIZE
	.align		4
.L_18072:
        /*1a754*/ 	.byte	0x04, 0x11
        /*1a756*/ 	.short	(.L_18074 - .L_18073)
	.align		4
.L_18073:
        /*1a758*/ 	.word	index@($_ZN7cutlass13device_kernelIN5flash19enable_sm80_to_sm89INS1_16FlashAttnBwdSm80INS1_25CollectiveMainloopBwdSm80ILi2ELi2EN4cute5tupleIJNS5_1CILi128EEES8_NS7_ILi64EEEEEENS_10bfloat16_tEfNS_4arch4Sm80ELb0ELb0ELb1ELb0ELb1ELb0ELb0ELb0ELi2ELi4ELi4ELi4ELb0EEENS1_21CollectiveEpilogueBwdISA_SB_SD_Li256ELb0ELb0ELi2EEENS1_19SingleTileSchedulerILb0ELb0ELb0ELi128EEEEEEEEEvNT_6ParamsE$_ZN4cute3eso3ESOILb1ELb0EJNS_6LayoutINS_5tupleIJNS3_IJNS_1CILi1EEENS4_ILi2EEEEEES6_NS4_ILi8EEEEEENS3_IJNS3_IJS5_S5_EEES6_NS4_ILi4EEEEEEEENS_10ViewEngineIPN7cutlass5ArrayINSF_10bfloat16_tELi2ELb0EEEEEEEC2ERKSD_RKSK_)
        /*1a75c*/ 	.word	0x00000000


	//----- nvinfo : EIATTR_FRAME_SIZE
	.align		4
.L_18074:
        /*1a760*/ 	.byte	0x04, 0x11
        /*1a762*/ 	.short	(.L_18076 - .L_18075)
	.align		4
.L_18075:
        /*1a764*/ 	.word	index@($_ZN7cutlass13device_kernelIN5flash19enable_sm80_to_sm89INS1_16FlashAttnBwdSm80INS1_25CollectiveMainloopBwdSm80ILi2ELi2EN4cute5tupleIJNS5_1CILi128EEES8_NS7_ILi64EEEEEENS_10bfloat16_tEfNS_4arch4Sm80ELb0ELb0ELb1ELb0ELb1ELb0ELb0ELb0ELi2ELi4ELi4ELi4ELb0EEENS1_21CollectiveEpilogueBwdISA_SB_SD_Li256ELb0ELb0ELi2EEENS1_19SingleTileSchedulerILb0ELb0ELb0ELi128EEEEEEEEEvNT_6ParamsE$_ZN4cute3eso3ESOILb1ELb0EJNS_6LayoutINS_5tupleIJNS3_IJNS_1CILi1EEENS4_ILi2EEEEEES6_NS4_ILi8EEEEEENS3_IJNS3_IJS5_S5_EEES6_NS4_ILi4EEEEEEEENS_10ViewEngineIPKN7cutlass5ArrayIfLi2ELb1EEEEEEEC2ERKSD_RKSK_)
        /*1a768*/ 	.word	0x00000000


	//----- nvinfo : EIATTR_FRAME_SIZE
	.align		4
.L_18076:
        /*1a76c*/ 	.byte	0x04, 0x11
        /*1a76e*/ 	.short	(.L_18078 - .L_18077)
	.align		4
.L_18077:
        /*1a770*/ 	.word	index@($_ZN7cutlass13device_kernelIN5flash19enable_sm80_to_sm89INS1_16FlashAttnBwdSm80INS1_25CollectiveMainloopBwdSm80ILi2ELi2EN4cute5tupleIJNS5_1CILi128EEES8_NS7_ILi64EEEEEENS_10bfloat16_tEfNS_4arch4Sm80ELb0ELb0ELb1ELb0ELb1ELb0ELb0ELb0ELi2ELi4ELi4ELi4ELb0EEENS1_21CollectiveEpilogueBwdISA_SB_SD_Li256ELb0ELb0ELi2EEENS1_19SingleTileSchedulerILb0ELb0ELb0ELi128EEEEEEEEEvNT_6ParamsE$_ZN4cute3eso3ESOILb1ELb0EJNS_6LayoutINS_5tupleIJNS3_IJNS_1CILi1EEENS4_ILi2EEEEEEEEENS3_IJNS3_IJS5_S5_EEEEEEEENS_10ViewEngineIPjEEEEC2ERKSB_RKSE_)
        /*1a774*/ 	.word	0x00000000


	//----- nvinfo : EIATTR_FRAME_SIZE
	.align		4
.L_18078:
        /*1a778*/ 	.byte	0x04, 0x11
        /*1a77a*/ 	.short	(.L_18080 - .L_18079)
	.align		4
.L_18079:
        /*1a77c*/ 	.word	index@($_ZN7cutlass13device_kernelIN5flash19enable_sm80_to_sm89INS1_16FlashAttnBwdSm80INS1_25CollectiveMainloopBwdSm80ILi2ELi2EN4cute5tupleIJNS5_1CILi128EEES8_NS7_ILi64EEEEEENS_10bfloat16_tEfNS_4arch4Sm80ELb0ELb0ELb1ELb0ELb1ELb0ELb0ELb0ELi2ELi4ELi4ELi4ELb0EEENS1_21CollectiveEpilogueBwdISA_SB_SD_Li256ELb0ELb0ELi2EEENS1_19SingleTileSchedulerILb0ELb0ELb0ELi128EEEEEEEEEvNT_6ParamsE$_ZN4cute3eso3ESOILb1ELb0EJNS_6LayoutINS_5tupleIJNS3_IJNS_1CILi1EEENS3_IJNS4_ILi4EEENS4_ILi2EEEEEEEEES7_S6_EEENS3_IJNS3_IJNS4_ILi0EEENS3_IJS5_NS4_ILi8EEEEEEEEES6_NS4_ILi16EEEEEEEENS_10ViewEngineIPN7cutlass10bfloat16_tEEEEEC2ERKSH_RKSM_)
        /*1a780*/ 	.word	0x00000000


	//----- nvinfo : EIATTR_FRAME_SIZE
	.align		4
.L_18080:
        /*1a784*/ 	.byte	0x04, 0x11
        /*1a786*/ 	.short	(.L_18082 - .L_18081)
	.align		4
.L_18081:
        /*1a788*/ 	.word	index@($_ZN7cutlass13device_kernelIN5flash19enable_sm80_to_sm89INS1_16FlashAttnBwdSm80INS1_25CollectiveMainloopBwdSm80ILi2ELi2EN4cute5tupleIJNS5_1CILi128EEES8_NS7_ILi64EEEEEENS_10bfloat16_tEfNS_4arch4Sm80ELb0ELb0ELb1ELb0ELb1ELb0ELb0ELb0ELi2ELi4ELi4ELi4ELb0EEENS1_21CollectiveEpilogueBwdISA_SB_SD_Li256ELb0ELb0ELi2EEENS1_19SingleTileSchedulerILb0ELb0ELb0ELi128EEEEEEEEEvNT_6ParamsE$_ZN4cute3eso3ESOILb1ELb0EJNS_6LayoutINS_5tupleIJNS3_IJNS_1CILi1EEENS3_IJNS4_ILi2EEES6_EEEEEES6_NS4_ILi4EEEEEENS3_IJNS3_IJNS4_ILi0EEENS3_IJS5_S9_EEEEEES6_NS4_ILi8EEEEEEEENS_10ViewEngineIPjEEEEC2ERKSG_RKSJ_)
        /*1a78c*/ 	.word	0x00000000


	//----- nvinfo : EIATTR_FRAME_SIZE
	.align		4
.L_18082:
        /*1a790*/ 	.byte	0x04, 0x11
        /*1a792*/ 	.short	(.L_18084 - .L_18083)
	.align		4
.L_18083:
        /*1a794*/ 	.word	index@($_ZN7cutlass13device_kernelIN5flash19enable_sm80_to_sm89INS1_16FlashAttnBwdSm80INS1_25CollectiveMainloopBwdSm80ILi2ELi2EN4cute5tupleIJNS5_1CILi128EEES8_NS7_ILi64EEEEEENS_10bfloat16_tEfNS_4arch4Sm80ELb0ELb0ELb1ELb0ELb1ELb0ELb0ELb0ELi2ELi4ELi4ELi4ELb0EEENS1_21CollectiveEpilogueBwdISA_SB_SD_Li256ELb0ELb0ELi2EEENS1_19SingleTileSchedulerILb0ELb0ELb0ELi128EEEEEEEEEvNT_6ParamsE$_ZN4cute3eso3ESOILb1ELb0EJNS_6LayoutINS_5tupleIJNS3_IJNS3_IJNS_1CILi8EEENS4_ILi1EEEEEES6_EEENS3_IJNS3_IJS6_S6_EEENS4_ILi4EEEEEEEEENS3_IJNS3_IJNS3_IJS6_NS4_ILi0EEEEEESD_EEENS3_IJNS3_IJSD_SD_EEES5_EEEEEEEENS_10ViewEngineIPN7cutlass10bfloat16_tEEEEEC2ERKSJ_RKSO_)
        /*1a798*/ 	.word	0x00000000


	//----- nvinfo : EIATTR_FRAME_SIZE
	.align		4
.L_18084:
        /*1a79c*/ 	.byte	0x04, 0x11
        /*1a79e*/ 	.short	(.L_18086 - .L_18085)
	.align		4
.L_18085:
        /*1a7a0*/ 	.word	index@($_ZN7cutlass13device_kernelIN5flash19enable_sm80_to_sm89INS1_16FlashAttnBwdSm80INS1_25CollectiveMainloopBwdSm80ILi2ELi2EN4cute5tupleIJNS5_1CILi128EEES8_NS7_ILi64EEEEEENS_10bfloat16_tEfNS_4arch4Sm80ELb0ELb0ELb1ELb0ELb1ELb0ELb0ELb0ELi2ELi4ELi4ELi4ELb0EEENS1_21CollectiveEpilogueBwdISA_SB_SD_Li256ELb0ELb0ELi2EEENS1_19SingleTileSchedulerILb0ELb0ELb0ELi128EEEEEEEEEvNT_6ParamsE$_ZN4cute3eso3ESOILb1ELb0EJNS_6LayoutINS_5tupleIJNS3_IJNS3_IJNS_1CILi8EEENS4_ILi1EEEEEES6_EEENS3_IJNS3_IJS6_S6_EEENS4_ILi4EEEEEEEEENS3_IJNS3_IJNS3_IJS6_NS4_ILi0EEEEEESD_EEENS3_IJNS3_IJSD_SD_EEENS4_ILi2048EEEEEEEEEEENS_10ViewEngineINS_8smem_ptrIPN7cutlass10bfloat16_tEEEEEEEC2ERKSK_RKSR_)
        /*1a7a4*/ 	.word	0x00000000


	//----- nvinfo : EIATTR_FRAME_SIZE
	.align		4
.L_18086:
        /*1a7a8*/ 	.byte	0x04, 0x11
        /*1a7aa*/ 	.short	(.L_18088 - .L_18087)
	.align		4
.L_18087:
        /*1a7ac*/ 	.word	index@($_ZN7cutlass13device_kernelIN5flash19enable_sm80_to_sm89INS1_16FlashAttnBwdSm80INS1_25CollectiveMainloopBwdSm80ILi2ELi2EN4cute5tupleIJNS5_1CILi128EEES8_NS7_ILi64EEEEEENS_10bfloat16_tEfNS_4arch4Sm80ELb0ELb0ELb1ELb0ELb1ELb0ELb0ELb0ELi2ELi4ELi4ELi4ELb0EEENS1_21CollectiveEpilogueBwdISA_SB_SD_Li256ELb0ELb0ELi2EEENS1_19SingleTileSchedulerILb0ELb0ELb0ELi128EEEEEEEEEvNT_6ParamsE$_ZN4cute3eso3ESOILb1ELb0EJNS_6LayoutINS_5tupleIJNS3_IJNS3_IJNS_1CILi8EEENS4_ILi1EEEEEES6_EEENS3_IJNS3_IJS6_S6_EEENS4_ILi2EEEEEEEEENS3_IJNS3_IJNS3_IJS6_NS4_ILi0EEEEEESD_EEENS3_IJNS3_IJSD_SD_EEES5_EEEEEEEENS_10ViewEngineIPN7cutlass10bfloat16_tEEEEEC2ERKSJ_RKSO_)
        /*1a7b0*/ 	.word	0x00000000


	//----- nvinfo : EIATTR_FRAME_SIZE
	.align		4
.L_18088:
        /*1a7b4*/ 	.byte	0x04, 0x11
        /*1a7b6*/ 	.short	(.L_18090 - .L_18089)
	.align		4
.L_18089:
        /*1a7b8*/ 	.word	index@($_ZN7cutlass13device_kernelIN5flash19enable_sm80_to_sm89INS1_16FlashAttnBwdSm80INS1_25CollectiveMainloopBwdSm80ILi2ELi2EN4cute5tupleIJNS5_1CILi128EEES8_NS7_ILi64EEEEEENS_10bfloat16_tEfNS_4arch4Sm80ELb0ELb0ELb1ELb0ELb1ELb0ELb0ELb0ELi2ELi4ELi4ELi4ELb0EEENS1_21CollectiveEpilogueBwdISA_SB_SD_Li256ELb0ELb0ELi2EEENS1_19SingleTileSchedulerILb0ELb0ELb0ELi128EEEEEEEEEvNT_6ParamsE$_ZN4cute3eso3ESOILb1ELb0EJNS_6LayoutINS_5tupleIJNS3_IJNS3_IJNS_1CILi8EEENS4_ILi1EEEEEES6_EEENS3_IJNS3_IJS6_S6_EEENS4_ILi2EEEEEEEEENS3_IJNS3_IJNS3_IJS6_NS4_ILi0EEEEEESD_EEENS3_IJNS3_IJSD_SD_EEENS4_ILi8192EEEEEEEEEEENS_10ViewEngineINS_8smem_ptrIPN7cutlass10bfloat16_tEEEEEEEC2ERKSK_RKSR_)
        /*1a7bc*/ 	.word	0x00000000


	//----- nvinfo : EIATTR_FRAME_SIZE
	.align		4
.L_18090:
        /*1a7c0*/ 	.byte	0x04, 0x11
        /*1a7c2*/ 	.short	(.L_18092 - .L_18091)
	.align		4
.L_18091:
        /*1a7c4*/ 	.word	index@($_ZN7cutlass13device_kernelIN5flash19enable_sm80_to_sm89INS1_16FlashAttnBwdSm80INS1_25CollectiveMainloopBwdSm80ILi2ELi2EN4cute5tupleIJNS5_1CILi128EEES8_NS7_ILi64EEEEEENS_10bfloat16_tEfNS_4arch4Sm80ELb0ELb0ELb1ELb0ELb1ELb0ELb0ELb0ELi2ELi4ELi4ELi4ELb0EEENS1_21CollectiveEpilogueBwdISA_SB_SD_Li256ELb0ELb0ELi2EEENS1_19SingleTileSchedulerILb0ELb0ELb0ELi128EEEEEEEEEvNT_6ParamsE$_ZN4cute3eso3ESOILb1ELb0EJNS_6LayoutINS_5tupleIJNS3_IJNS3_IJNS_1CILi8EEENS4_ILi1EEEEEES6_EEENS3_IJNS3_IJS6_S6_EEENS4_ILi2EEEEEEEEENS3_IJNS3_IJNS3_IJS6_NS4_ILi0EEEEEESD_EEENS3_IJNS3_IJSD_SD_EEENS4_ILi64EEEEEEEEEEENS_10ViewEngineIPN7cutlass10bfloat16_tEEEEEC2ERKSK_RKSP_)
        /*1a7c8*/ 	.word	0x00000000


	//----- nvinfo : EIATTR_FRAME_SIZE
	.align		4
.L_18092:
        /*1a7cc*/ 	.byte	0x04, 0x11
        /*1a7ce*/ 	.short	(.L_18094 - .L_18093)
	.align		4
.L_18093:
        /*1a7d0*/ 	.word	index@($_ZN7cutlass13device_kernelIN5flash19enable_sm80_to_sm89INS1_16FlashAttnBwdSm80INS1_25CollectiveMainloopBwdSm80ILi2ELi2EN4cute5tupleIJNS5_1CILi128EEES8_NS7_ILi64EEEEEENS_10bfloat16_tEfNS_4arch4Sm80ELb0ELb0ELb1ELb0ELb1ELb0ELb0ELb0ELi2ELi4ELi4ELi4ELb0EEENS1_21CollectiveEpilogueBwdISA_SB_SD_Li256ELb0ELb0ELi2EEENS1_19SingleTileSchedulerILb0ELb0ELb0ELi128EEEEEEEEEvNT_6ParamsE$_ZN4cute3eso3ESOILb1ELb0EJNS_6LayoutINS_5tupleIJNS3_IJNS3_IJNS_1CILi8EEENS4_ILi1EEEEEES6_EEENS3_IJNS3_IJS6_S6_EEENS4_ILi2EEEEEEEEENS3_IJNS3_IJNS3_IJS6_NS4_ILi0EEEEEESD_EEENS3_IJNS3_IJSD_SD_EEENS4_ILi4096EEEEEEEEEEENS_10ViewEngineINS_8smem_ptrIPN7cutlass10bfloat16_tEEEEEEEC2ERKSK_RKSR_)
        /*1a7d4*/ 	.word	0x00000000


	//----- nvinfo : EIATTR_FRAME_SIZE
	.align		4
.L_18094:
        /*1a7d8*/ 	.byte	0x04, 0x11
        /*1a7da*/ 	.short	(.L_18096 - .L_18095)
	.align		4
.L_18095:
        /*1a7dc*/ 	.word	index@($_ZN7cutlass13device_kernelIN5flash19enable_sm80_to_sm89INS1_16FlashAttnBwdSm80INS1_25CollectiveMainloopBwdSm80ILi2ELi2EN4cute5tupleIJNS5_1CILi128EEES8_NS7_ILi64EEEEEENS_10bfloat16_tEfNS_4arch4Sm80ELb0ELb0ELb1ELb0ELb1ELb0ELb0ELb0ELi2ELi4ELi4ELi4ELb0EEENS1_21CollectiveEpilogueBwdISA_SB_SD_Li256ELb0ELb0ELi2EEENS1_19SingleTileSchedulerILb0ELb0ELb0ELi128EEEEEEEEEvNT_6ParamsE$_ZN4cute3eso3ESOILb1ELb0EJNS_6LayoutINS_5tupleIJNS3_IJNS3_IJNS_1CILi4EEENS4_ILi8EEEEEENS3_IJS5_NS4_ILi2EEEEEEEEENS3_IJNS3_IJS8_S8_EEENS3_IJS8_S6_EEEEEEEEENS3_IJNS3_IJNS3_IJNS_11ScaledBasisIS8_JLi1EEEENSF_INS4_ILi1EEEJLi0EEEEEEENS3_IJNSF_INS4_ILi16EEEJLi0EEEENSF_IS6_JLi1EEEEEEEEEENS3_IJNS3_IJNSF_ISH_JLi1EEEENSF_IS6_JLi0EEEEEEENS3_IJNSF_INS4_ILi64EEEJLi0EEEENSF_ISK_JLi1EEEEEEEEEEEEEEENS_10ViewEngineINS_23ArithmeticTupleIteratorINS_15ArithmeticTupleIJNS4_ILi0EEES12_EEEEEEEEEC2ERKSY_RKS15_)
        /*1a7e0*/ 	.word	0x00000000


	//----- nvinfo : EIATTR_FRAME_SIZE
	.align		4
.L_18096:
        /*1a7e4*/ 	.byte	0x04, 0x11
        /*1a7e6*/ 	.short	(.L_18098 - .L_18097)
	.align		4
.L_18097:
        /*1a7e8*/ 	.word	index@($_ZN7cutlass13device_kernelIN5flash19enable_sm80_to_sm89INS1_16FlashAttnBwdSm80INS1_25CollectiveMainloopBwdSm80ILi2ELi2EN4cute5tupleIJNS5_1CILi128EEES8_NS7_ILi64EEEEEENS_10bfloat16_tEfNS_4arch4Sm80ELb0ELb0ELb1ELb0ELb1ELb0ELb0ELb0ELi2ELi4ELi4ELi4ELb0EEENS1_21CollectiveEpilogueBwdISA_SB_SD_Li256ELb0ELb0ELi2EEENS1_19SingleTileSchedulerILb0ELb0ELb0ELi128EEEEEEEEEvNT_6ParamsE$_ZN4cute3eso3ESOILb1ELb0EJNS_6LayoutINS_5tupleIJNS3_IJNS3_IJNS_1CILi4EEENS4_ILi2EEEEEENS4_ILi1EEEEEES6_NS4_ILi8EEEEEENS3_IJNS3_IJNS3_IJS8_NS4_ILi32EEEEEENS4_ILi0EEEEEENS4_ILi64EEES5_EEEEENS_10ViewEngineIPN7cutlass10bfloat16_tEEEEEC2ERKSI_RKSN_)
        /*1a7ec*/ 	.word	0x00000000


	//----- nvinfo : EIATTR_FRAME_SIZE
	.align		4
.L_18098:
        /*1a7f0*/ 	.byte	0x04, 0x11
        /*1a7f2*/ 	.short	(.L_18100 - .L_18099)
	.align		4
.L_18099:
        /*1a7f4*/ 	.word	index@($_ZN7cutlass13device_kernelIN5flash19enable_sm80_to_sm89INS1_16FlashAttnBwdSm80INS1_25CollectiveMainloopBwdSm80ILi2ELi2EN4cute5tupleIJNS5_1CILi128EEES8_NS7_ILi64EEEEEENS_10bfloat16_tEfNS_4arch4Sm80ELb0ELb0ELb1ELb0ELb1ELb0ELb0ELb0ELi2ELi4ELi4ELi4ELb0EEENS1_21CollectiveEpilogueBwdISA_SB_SD_Li256ELb0ELb0ELi2EEENS1_19SingleTileSchedulerILb0ELb0ELb0ELi128EEEEEEEEEvNT_6ParamsE$_ZN4cute3eso3ESOILb1ELb0EJNS_6LayoutINS_5tupleIJNS3_IJNS3_IJNS_1CILi4EEENS4_ILi2EEEEEENS4_ILi1EEEEEES6_EEENS3_IJNS3_IJNS3_IJS8_NS4_ILi32EEEEEENS4_ILi0EEEEEENS4_ILi64EEEEEEEEiEEC2ERKSH_RKi)
        /*1a7f8*/ 	.word	0x00000000


	//----- nvinfo : EIATTR_FRAME_SIZE
	.align		4
.L_18100:
        /*1a7fc*/ 	.byte	0x04, 0x11
        /*1a7fe*/ 	.short	(.L_18102 - .L_18101)
	.align		4
.L_18101:
        /*1a800*/ 	.word	index@($_ZN7cutlass13device_kernelIN5flash19enable_sm80_to_sm89INS1_16FlashAttnBwdSm80INS1_25CollectiveMainloopBwdSm80ILi2ELi2EN4cute5tupleIJNS5_1CILi128EEES8_NS7_ILi64EEEEEENS_10bfloat16_tEfNS_4arch4Sm80ELb0ELb0ELb1ELb0ELb1ELb0ELb0ELb0ELi2ELi4ELi4ELi4ELb0EEENS1_21CollectiveEpilogueBwdISA_SB_SD_Li256ELb0ELb0ELi2EEENS1_19SingleTileSchedulerILb0ELb0ELb0ELi128EEEEEEEEEvNT_6ParamsE$_ZN4cute3eso3ESOILb1ELb0EJNS_6LayoutINS_5tupleIJNS3_IJNS3_IJNS_1CILi4EEENS4_ILi2EEEEEENS4_ILi1EEEEEES6_EEENS3_IJNS3_IJNS3_IJS8_NS4_ILi32EEEEEENS4_ILi0EEEEEENS4_ILi64EEEEEEEENS_10ViewEngineIPN7cutlass10bfloat16_tEEEEEC2ERKSH_RKSM_)
        /*1a804*/ 	.word	0x00000000


	//----- nvinfo : EIATTR_FRAME_SIZE
	.align		4
.L_18102:
        /*1a808*/ 	.byte	0x04, 0x11
        /*1a80a*/ 	.short	(.L_18104 - .L_18103)
	.align		4
.L_18103:
        /*1a80c*/ 	.word	index@($_ZN7cutlass13device_kernelIN5flash19enable_sm80_to_sm89INS1_16FlashAttnBwdSm80INS1_25CollectiveMainloopBwdSm80ILi2ELi2EN4cute5tupleIJNS5_1CILi128EEES8_NS7_ILi64EEEEEENS_10bfloat16_tEfNS_4arch4Sm80ELb0ELb0ELb1ELb0ELb1ELb0ELb0ELb0ELi2ELi4ELi4ELi4ELb0EEENS1_21CollectiveEpilogueBwdISA_SB_SD_Li256ELb0ELb0ELi2EEENS1_19SingleTileSchedulerILb0ELb0ELb0ELi128EEEEEEEEEvNT_6ParamsE$_ZN4cute3eso3ESOILb1ELb0EJNS_6LayoutINS_5tupleIJNS3_IJNS3_IJNS_1CILi4EEENS4_ILi2EEEEEENS4_ILi1EEEEEENS3_IJS6_EEEEEENS3_IJNS3_IJNS3_IJS8_NS4_ILi32EEEEEENS4_ILi0EEEEEENS3_IJNS4_ILi64EEEEEEEEEEENS_10ViewEngineIPN7cutlass10bfloat16_tEEEEEC2ERKSJ_RKSO_)
        /*1a810*/ 	.word	0x00000000


	//----- nvinfo : EIATTR_FRAME_SIZE
	.align		4
.L_18104:
        /*1a814*/ 	.byte	0x04, 0x11
        /*1a816*/ 	.short	(.L_18106 - .L_18105)
	.align		4
.L_18105:
        /*1a818*/ 	.word	index@($_ZN7cutlass13device_kernelIN5flash19enable_sm80_to_sm89INS1_16FlashAttnBwdSm80INS1_25CollectiveMainloopBwdSm80ILi2ELi2EN4cute5tupleIJNS5_1CILi128EEES8_NS7_ILi64EEEEEENS_10bfloat16_tEfNS_4arch4Sm80ELb0ELb0ELb1ELb0ELb1ELb0ELb0ELb0ELi2ELi4ELi4ELi4ELb0EEENS1_21CollectiveEpilogueBwdISA_SB_SD_Li256ELb0ELb0ELi2EEENS1_19SingleTileSchedulerILb0ELb0ELb0ELi128EEEEEEEEEvNT_6ParamsE$_ZN4cute3eso3ESOILb1ELb0EJNS_6LayoutINS_5tupleIJNS3_IJNS3_IJNS_1CILi4EEENS4_ILi2EEEEEENS4_ILi1EEEEEEEEENS3_IJNS3_IJNS3_IJS8_NS4_ILi32EEEEEENS4_ILi0EEEEEEEEEEEiEEC2ERKSG_RKi)
        /*1a81c*/ 	.word	0x00000000


	//----- nvinfo : EIATTR_FRAME_SIZE
	.align		4
.L_18106:
        /*1a820*/ 	.byte	0x04, 0x11
        /*1a822*/ 	.short	(.L_18108 - .L_18107)
	.align		4
.L_18107:
        /*1a824*/ 	.word	index@($_ZN7cutlass13device_kernelIN5flash19enable_sm80_to_sm89INS1_16FlashAttnBwdSm80INS1_25CollectiveMainloopBwdSm80ILi2ELi2EN4cute5tupleIJNS5_1CILi128EEES8_NS7_ILi64EEEEEENS_10bfloat16_tEfNS_4arch4Sm80ELb0ELb0ELb1ELb0ELb1ELb0ELb0ELb0ELi2ELi4ELi4ELi4ELb0EEENS1_21CollectiveEpilogueBwdISA_SB_SD_Li256ELb0ELb0ELi2EEENS1_19SingleTileSchedulerILb0ELb0ELb0ELi128EEEEEEEEEvNT_6ParamsE$_ZN4cute3eso3ESOILb1ELb0EJNS_6LayoutINS_5tupleIJNS3_IJNS3_IJNS_1CILi4EEENS4_ILi2EEEEEENS4_ILi1EEEEEEEEENS3_IJNS3_IJNS3_IJS8_NS4_ILi32EEEEEENS4_ILi0EEEEEEEEEEENS_10ViewEngineIPN7cutlass10bfloat16_tEEEEEC2ERKSG_RKSL_)
        /*1a828*/ 	.word	0x00000000


	//----- nvinfo : EIATTR_FRAME_SIZE
	.align		4
.L_18108:
        /*1a82c*/ 	.byte	0x04, 0x11
        /*1a82e*/ 	.short	(.L_18110 - .L_18109)
	.align		4
.L_18109:
        /*1a830*/ 	.word	index@($_ZN7cutlass13device_kernelIN5flash19enable_sm80_to_sm89INS1_16FlashAttnBwdSm80INS1_25CollectiveMainloopBwdSm80ILi2ELi2EN4cute5tupleIJNS5_1CILi128EEES8_NS7_ILi64EEEEEENS_10bfloat16_tEfNS_4arch4Sm80ELb0ELb0ELb1ELb0ELb1ELb0ELb0ELb0ELi2ELi4ELi4ELi4ELb0EEENS1_21CollectiveEpilogueBwdISA_SB_SD_Li256ELb0ELb0ELi2EEENS1_19SingleTileSchedulerILb0ELb0ELb0ELi128EEEEEEEEEvNT_6ParamsE$_ZN4cute3eso3ESOILb1ELb0EJNS_6LayoutINS_5tupleIJNS3_IJNS3_IJNS_1CILi2EEES5_EEENS4_ILi1EEEEEEEEENS3_IJNS3_IJNS3_IJS7_NS4_ILi16EEEEEENS4_ILi0EEEEEEEEEEENS_10ViewEngineIPjEEEEC2ERKSF_RKSI_)
        /*1a834*/ 	.word	0x00000000


	//----- nvinfo : EIATTR_FRAME_SIZE
	.align		4
.L_18110:
        /*1a838*/ 	.byte	0x04, 0x11
        /*1a83a*/ 	.short	(.L_18112 - .L_18111)
	.align		4
.L_18111:
        /*1a83c*/ 	.word	index@($_ZN7cutlass13device_kernelIN5flash19enable_sm80_to_sm89INS1_16FlashAttnBwdSm80INS1_25CollectiveMainloopBwdSm80ILi2ELi2EN4cute5tupleIJNS5_1CILi128EEES8_NS7_ILi64EEEEEENS_10bfloat16_tEfNS_4arch4Sm80ELb0ELb0ELb1ELb0ELb1ELb0ELb0ELb0ELi2ELi4ELi4ELi4ELb0EEENS1_21CollectiveEpilogueBwdISA_SB_SD_Li256ELb0ELb0ELi2EEENS1_19SingleTileSchedulerILb0ELb0ELb0ELi128EEEEEEEEEvNT_6ParamsE$_ZN4cute3eso3ESOILb1ELb0EJNS_6LayoutINS_5tupleIJNS3_IJNS3_IJNS3_IJNS_1CILi4EEENS4_ILi2EEEEEENS4_ILi1EEEEEES8_EEENS3_IJNS3_IJNS3_IJS8_S8_EEES8_EEES6_EEEEEENS3_IJNS3_IJNS3_IJNS3_IJS8_NS4_ILi32EEEEEENS4_ILi0EEEEEESH_EEENS3_IJNS3_IJNS3_IJSH_SH_EEESH_EEENS4_ILi64EEEEEEEEEEENS_10ViewEngineIPN7cutlass10bfloat16_tEEEEEC2ERKSP_RKSU_)
        /*1a840*/ 	.word	0x00000000


	//----- nvinfo : EIATTR_FRAME_SIZE
	.align		4
.L_18112:
        /*1a844*/ 	.byte	0x04, 0x11
        /*1a846*/ 	.short	(.L_18114 - .L_18113)
	.align		4
.L_18113:
        /*1a848*/ 	.word	index@($_ZN7cutlass13device_kernelIN5flash19enable_sm80_to_sm89INS1_16FlashAttnBwdSm80INS1_25CollectiveMainloopBwdSm80ILi2ELi2EN4cute5tupleIJNS5_1CILi128EEES8_NS7_ILi64EEEEEENS_10bfloat16_tEfNS_4arch4Sm80ELb0ELb0ELb1ELb0ELb1ELb0ELb0ELb0ELi2ELi4ELi4ELi4ELb0EEENS1_21CollectiveEpilogueBwdISA_SB_SD_Li256ELb0ELb0ELi2EEENS1_19SingleTileSchedulerILb0ELb0ELb0ELi128EEEEEEEEEvNT_6ParamsE$_ZN4cute3eso3ESOILb1ELb0EJNS_5tupleIJNS_1CILi8EEENS3_ILi2EEES5_S5_S4_S5_EEENS2_IJNS3_ILi1EEEiiiNS3_ILi72EEENS3_ILi512EEEEEEEEC2ERKS6_RKSA_)
        /*1a84c*/ 	.word	0x00000000


	//----- nvinfo : EIATTR_FRAME_SIZE
	.align		4
.L_18114:
        /*1a850*/ 	.byte	0x04, 0x11
        /*1a852*/ 	.short	(.L_18116 - .L_18115)
	.align		4
.L_18115:
        /*1a854*/ 	.word	index@($_ZN7cutlass13device_kernelIN5flash19enable_sm80_to_sm89INS1_16FlashAttnBwdSm80INS1_25CollectiveMainloopBwdSm80ILi2ELi2EN4cute5tupleIJNS5_1CILi128EEES8_NS7_ILi64EEEEEENS_10bfloat16_tEfNS_4arch4Sm80ELb0ELb0ELb1ELb0ELb1ELb0ELb0ELb0ELi2ELi4ELi4ELi4ELb0EEENS1_21CollectiveEpilogueBwdISA_SB_SD_Li256ELb0ELb0ELi2EEENS1_19SingleTileSchedulerILb0ELb0ELb0ELi128EEEEEEEEEvNT_6ParamsE$_ZN4cute3eso3ESOILb1ELb0EJNS_5tupleIJNS_1CILi8EEENS2_IJNS3_ILi2EEES5_S5_EEENS3_ILi1EEES6_S7_EEENS2_IJS7_NS2_IJiiiEEENS3_ILi64EEENS2_IJNS3_ILi72EEENS3_ILi144EEENS3_ILi288EEEEEENS3_ILi512EEEEEEEEC2ERKS8_RKSG_)
        /*1a858*/ 	.word	0x00000000


	//----- nvinfo : EIATTR_FRAME_SIZE
	.align		4
.L_18116:
        /*1a85c*/ 	.byte	0x04, 0x11
        /*1a85e*/ 	.short	(.L_18118 - .L_18117)
	.align		4
.L_18117:
        /*1a860*/ 	.word	index@($_ZN7cutlass13device_kernelIN5flash19enable_sm80_to_sm89INS1_16FlashAttnBwdSm80INS1_25CollectiveMainloopBwdSm80ILi2ELi2EN4cute5tupleIJNS5_1CILi128EEES8_NS7_ILi64EEEEEENS_10bfloat16_tEfNS_4arch4Sm80ELb0ELb0ELb1ELb0ELb1ELb0ELb0ELb0ELi2ELi4ELi4ELi4ELb0EEENS1_21CollectiveEpilogueBwdISA_SB_SD_Li256ELb0ELb0ELi2EEENS1_19SingleTileSchedulerILb0ELb0ELb0ELi128EEEEEEEEEvNT_6ParamsE$_ZN4cute3eso3ESOILb1ELb0EJNS_5tupleIJNS_1CILi8EEENS2_IJNS3_ILi2EEES5_S5_EEENS3_ILi1EEES6_S7_EEENS2_IJS7_NS2_IJS4_iiEEENS3_ILi64EEENS2_IJiNS3_ILi144EEENS3_ILi288EEEEEENS3_ILi512EEEEEEEEC2ERKS8_RKSF_)
        /*1a864*/ 	.word	0x00000000


	//----- nvinfo : EIATTR_FRAME_SIZE
	.align		4
.L_18118:
        /*1a868*/ 	.byte	0x04, 0x11
        /*1a86a*/ 	.short	(.L_18120 - .L_18119)
	.align		4
.L_18119:
        /*1a86c*/ 	.word	index@($_ZN7cutlass13device_kernelIN5flash19enable_sm80_to_sm89INS1_16FlashAttnBwdSm80INS1_25CollectiveMainloopBwdSm80ILi2ELi2EN4cute5tupleIJNS5_1CILi128EEES8_NS7_ILi64EEEEEENS_10bfloat16_tEfNS_4arch4Sm80ELb0ELb0ELb1ELb0ELb1ELb0ELb0ELb0ELi2ELi4ELi4ELi4ELb0EEENS1_21CollectiveEpilogueBwdISA_SB_SD_Li256ELb0ELb0ELi2EEENS1_19SingleTileSchedulerILb0ELb0ELb0ELi128EEEEEEEEEvNT_6ParamsE$_ZN4cute3eso3ESOILb1ELb0EJNS_5tupleIJNS_1CILi2EEES4_S4_EEENS2_IJNS3_ILi1EEENS3_ILi512EEEiEEEEEC2ERKS5_RKS8_)
        /*1a870*/ 	.word	0x00000000


	//----- nvinfo : EIATTR_FRAME_SIZE
	.align		4
.L_18120:
        /*1a874*/ 	.byte	0x04, 0x11
        /*1a876*/ 	.short	(.L_18122 - .L_18121)
	.align		4
.L_18121:
        /*1a878*/ 	.word	index@($_ZN7cutlass13device_kernelIN5flash19enable_sm80_to_sm89INS1_16FlashAttnBwdSm80INS1_25CollectiveMainloopBwdSm80ILi2ELi2EN4cute5tupleIJNS5_1CILi128EEES8_NS7_ILi64EEEEEENS_10bfloat16_tEfNS_4arch4Sm80ELb0ELb0ELb1ELb0ELb1ELb0ELb0ELb0ELi2ELi4ELi4ELi4ELb0EEENS1_21CollectiveEpilogueBwdISA_SB_SD_Li256ELb0ELb0ELi2EEENS1_19SingleTileSchedulerILb0ELb0ELb0ELi128EEEEEEEEEvNT_6ParamsE$_ZN4cute3eso3ESOILb1ELb0EJNS_5tupleIJNS_1CILi2EEES4_EEENS2_IJiiEEENS3_ILi1EEES7_EEC2ERKS5_RKS6_RKS7_SE_)
        /*1a87c*/ 	.word	0x00000000


	//----- nvinfo : EIATTR_FRAME_SIZE
	.align		4
.L_18122:
        /*1a880*/ 	.byte	0x04, 0x11
        /*1a882*/ 	.short	(.L_18124 - .L_18123)
	.align		4
.L_18123:
        /*1a884*/ 	.word	index@($_ZN7cutlass13device_kernelIN5flash19enable_sm80_to_sm89INS1_16FlashAttnBwdSm80INS1_25CollectiveMainloopBwdSm80ILi2ELi2EN4cute5tupleIJNS5_1CILi128EEES8_NS7_ILi64EEEEEENS_10bfloat16_tEfNS_4arch4Sm80ELb0ELb0ELb1ELb0ELb1ELb0ELb0ELb0ELi2ELi4ELi4ELi4ELb0EEENS1_21CollectiveEpilogueBwdISA_SB_SD_Li256ELb0ELb0ELi2EEENS1_19SingleTileSchedulerILb0ELb0ELb0ELi128EEEEEEEEEvNT_6ParamsE$_ZN4cute3eso3ESOILb1ELb0EJNS_5tupleIJNS_1CILi2EEES4_EEENS2_IJiiEEEEEC2ERKS5_RKS6_)
        /*1a888*/ 	.word	0x00000000


	//----- nvinfo : EIATTR_FRAME_SIZE
	.align		4
.L_18124:
        /*1a88c*/ 	.byte	0x04, 0x11
        /*1a88e*/ 	.short	(.L_18126 - .L_18125)
	.align		4
.L_18125:
        /*1a890*/ 	.word	index@($_ZN7cutlass13device_kernelIN5flash19enable_sm80_to_sm89INS1_16FlashAttnBwdSm80INS1_25CollectiveMainloopBwdSm80ILi2ELi2EN4cute5tupleIJNS5_1CILi128EEES8_NS7_ILi64EEEEEENS_10bfloat16_tEfNS_4arch4Sm80ELb0ELb0ELb1ELb0ELb1ELb0ELb0ELb0ELi2ELi4ELi4ELi4ELb0EEENS1_21CollectiveEpilogueBwdISA_SB_SD_Li256ELb0ELb0ELi2EEENS1_19SingleTileSchedulerILb0ELb0ELb0ELi128EEEEEEEEEvNT_6ParamsE$_ZN4cute3eso3ESOILb1ELb0EJNS_5tupleIJNS_1CILi2EEES4_EEENS2_IJiNS3_ILi512EEEEEEEEC2ERKS5_RKS7_)
        /*1a894*/ 	.word	0x00000000


	//----- nvinfo : EIATTR_FRAME_SIZE
	.align		4
.L_18126:
        /*1a898*/ 	.byte	0x04, 0x11
        /*1a89a*/ 	.short	(.L_18128 - .L_18127)
	.align		4
.L_18127:
        /*1a89c*/ 	.word	index@($_ZN7cutlass13device_kernelIN5flash19enable_sm80_to_sm89INS1_16FlashAttnBwdSm80INS1_25CollectiveMainloopBwdSm80ILi2ELi2EN4cute5tupleIJNS5_1CILi128EEES8_NS7_ILi64EEEEEENS_10bfloat16_tEfNS_4arch4Sm80ELb0ELb0ELb1ELb0ELb1ELb0ELb0ELb0ELi2ELi4ELi4ELi4ELb0EEENS1_21CollectiveEpilogueBwdISA_SB_SD_Li256ELb0ELb0ELi2EEENS1_19SingleTileSchedulerILb0ELb0ELb0ELi128EEEEEEEEEvNT_6ParamsE$_ZN4cute3eso3ESOILb1ELb0EJNS_5tupleIJNS_1CILi2EEES4_EEENS2_IJiNS3_ILi4096EEEEEEEEC2ERKS5_RKS7_)
        /*1a8a0*/ 	.word	0x00000000


	//----- nvinfo : EIATTR_FRAME_SIZE
	.align		4
.L_18128:
        /*1a8a4*/ 	.byte	0x04, 0x11
        /*1a8a6*/ 	.short	(.L_18130 - .L_18129)
	.align		4
.L_18129:
        /*1a8a8*/ 	.word	index@($_ZN7cutlass13device_kernelIN5flash19enable_sm80_to_sm89INS1_16FlashAttnBwdSm80INS1_25CollectiveMainloopBwdSm80ILi2ELi2EN4cute5tupleIJNS5_1CILi128EEES8_NS7_ILi64EEEEEENS_10bfloat16_tEfNS_4arch4Sm80ELb0ELb0ELb1ELb0ELb1ELb0ELb0ELb0ELi2ELi4ELi4ELi4ELb0EEENS1_21CollectiveEpilogueBwdISA_SB_SD_Li256ELb0ELb0ELi2EEENS1_19SingleTileSchedulerILb0ELb0ELb0ELi128EEEEEEEEEvNT_6ParamsE$_ZN4cute3eso3ESOILb1ELb0EJNS_5tupleIJNS_1CILi2EEES4_EEENS2_IJNS3_ILi1EEEiEEEEEC2ERKS5_RKS7_)
        /*1a8ac*/ 	.word	0x00000000


	//----- nvinfo : EIATTR_FRAME_SIZE
	.align		4
.L_18130:
        /*1a8b0*/ 	.byte	0x04, 0x11
        /*1a8b2*/ 	.short	(.L_18132 - .L_18131)
	.align		4
.L_18131:
        /*1a8b4*/ 	.word	index@($_ZN7cutlass13device_kernelIN5flash19enable_sm80_to_sm89INS1_16FlashAttnBwdSm80INS1_25CollectiveMainloopBwdSm80ILi2ELi2EN4cute5tupleIJNS5_1CILi128EEES8_NS7_ILi64EEEEEENS_10bfloat16_tEfNS_4arch4Sm80ELb0ELb0ELb1ELb0ELb1ELb0ELb0ELb0ELi2ELi4ELi4ELi4ELb0EEENS1_21CollectiveEpilogueBwdISA_SB_SD_Li256ELb0ELb0ELi2EEENS1_19SingleTileSchedulerILb0ELb0ELb0ELi128EEEEEEEEEvNT_6ParamsE$_ZN4cute3eso3ESOILb1ELb0EJNS_5tupleIJNS_1CILi2EEEEEENS2_IJiEEES4_NS3_ILi1EEEEEC2ERKS5_RKS6_RKS4_RKS7_)
        /*1a8b8*/ 	.word	0x00000000


	//----- nvinfo : EIATTR_FRAME_SIZE
	.align		4
.L_18132:
        /*1a8bc*/ 	.byte	0x04, 0x11
        /*1a8be*/ 	.short	(.L_18134 - .L_18133)
	.align		4
.L_18133:
        /*1a8c0*/ 	.word	index@($_ZN7cutlass13device_kernelIN5flash19enable_sm80_to_sm89INS1_16FlashAttnBwdSm80INS1_25CollectiveMainloopBwdSm80ILi2ELi2EN4cute5tupleIJNS5_1CILi128EEES8_NS7_ILi64EEEEEENS_10bfloat16_tEfNS_4arch4Sm80ELb0ELb0ELb1ELb0ELb1ELb0ELb0ELb0ELi2ELi4ELi4ELi4ELb0EEENS1_21CollectiveEpilogueBwdISA_SB_SD_Li256ELb0ELb0ELi2EEENS1_19SingleTileSchedulerILb0ELb0ELb0ELi128EEEEEEEEEvNT_6ParamsE$_ZN4cute3eso3ESOILb1ELb0EJNS_5tupleIJNS_1CILi2EEEEEENS2_IJiEEENS3_ILi1EEES7_EEC2ERKS5_RKS6_RKS7_SE_)
        /*1a8c4*/ 	.word	0x00000000


	//----- nvinfo : EIATTR_FRAME_SIZE
	.align		4
.L_18134:
        /*1a8c8*/ 	.byte	0x04, 0x11
        /*1a8ca*/ 	.short	(.L_18136 - .L_18135)
	.align		4
.L_18135:
        /*1a8cc*/ 	.word	index@($_ZN7cutlass13device_kernelIN5flash19enable_sm80_to_sm89INS1_16FlashAttnBwdSm80INS1_25CollectiveMainloopBwdSm80ILi2ELi2EN4cute5tupleIJNS5_1CILi128EEES8_NS7_ILi64EEEEEENS_10bfloat16_tEfNS_4arch4Sm80ELb0ELb0ELb1ELb0ELb1ELb0ELb0ELb0ELi2ELi4ELi4ELi4ELb0EEENS1_21CollectiveEpilogueBwdISA_SB_SD_Li256ELb0ELb0ELi2EEENS1_19SingleTileSchedulerILb0ELb0ELb0ELi128EEEEEEEEEvNT_6ParamsE$_ZN4cute3eso3ESOILb1ELb0EJNS_5tupleIJNS_1CILi2EEEEEENS2_IJiEEEEEC2ERKS5_RKS6_)
        /*1a8d0*/ 	.word	0x00000000


	//----- nvinfo : EIATTR_FRAME_SIZE
	.align		4
.L_18136:
        /*1a8d4*/ 	.byte	0x04, 0x11
        /*1a8d6*/ 	.short	(.L_18138 - .L_18137)
	.align		4
.L_18137:
        /*1a8d8*/ 	.word	index@($_ZN7cutlass13device_kernelIN5flash19enable_sm80_to_sm89INS1_16FlashAttnBwdSm80INS1_25CollectiveMainloopBwdSm80ILi2ELi2EN4cute5tupleIJNS5_1CILi128EEES8_NS7_ILi64EEEEEENS_10bfloat16_tEfNS_4arch4Sm80ELb0ELb0ELb1ELb0ELb1ELb0ELb0ELb0ELi2ELi4ELi4ELi4ELb0EEENS1_21CollectiveEpilogueBwdISA_SB_SD_Li256ELb0ELb0ELi2EEENS1_19SingleTileSchedulerILb0ELb0ELb0ELi128EEEEEEEEEvNT_6ParamsE$_ZN4cute3eso3ESOILb1ELb0EJNS_5tupleIJNS_1CILi1EEENS3_ILi2EEES5_EEENS2_IJS4_NS3_ILi256EEEiEEEEEC2ERKS6_RKS8_)
        /*1a8dc*/ 	.word	0x00000000


	//----- nvinfo : EIATTR_FRAME_SIZE
	.align		4
.L_18138:
        /*1a8e0*/ 	.byte	0x04, 0x11
        /*1a8e2*/ 	.short	(.L_18140 - .L_18139)
	.align		4
.L_18139:
        /*1a8e4*/ 	.word	index@($_ZN7cutlass13device_kernelIN5flash19enable_sm80_to_sm89INS1_16FlashAttnBwdSm80INS1_25CollectiveMainloopBwdSm80ILi2ELi2EN4cute5tupleIJNS5_1CILi128EEES8_NS7_ILi64EEEEEENS_10bfloat16_tEfNS_4arch4Sm80ELb0ELb0ELb1ELb0ELb1ELb0ELb0ELb0ELi2ELi4ELi4ELi4ELb0EEENS1_21CollectiveEpilogueBwdISA_SB_SD_Li256ELb0ELb0ELi2EEENS1_19SingleTileSchedulerILb0ELb0ELb0ELi128EEEEEEEEEvNT_6ParamsE$_ZN4cute3eso3ESOILb1ELb0EJNS_5tupleIJNS_1CILi1EEENS3_ILi2EEEEEENS2_IJNS3_ILi0EEEiEEEEEC2ERKS6_RKS8_)
        /*1a8e8*/ 	.word	0x00000000


	//----- nvinfo : EIATTR_FRAME_SIZE
	.align		4
.L_18140:
        /*1a8ec*/ 	.byte	0x04, 0x11
        /*1a8ee*/ 	.short	(.L_18142 - .L_18141)
	.align		4
.L_18141:
        /*1a8f0*/ 	.word	index@($_ZN7cutlass13device_kernelIN5flash19enable_sm80_to_sm89INS1_16FlashAttnBwdSm80INS1_25CollectiveMainloopBwdSm80ILi2ELi2EN4cute5tupleIJNS5_1CILi128EEES8_NS7_ILi64EEEEEENS_10bfloat16_tEfNS_4arch4Sm80ELb0ELb0ELb1ELb0ELb1ELb0ELb0ELb0ELi2ELi4ELi4ELi4ELb0EEENS1_21CollectiveEpilogueBwdISA_SB_SD_Li256ELb0ELb0ELi2EEENS1_19SingleTileSchedulerILb0ELb0ELb0ELi128EEEEEEEEEvNT_6ParamsE$_ZN4cute3eso3ESOILb1ELb0EJNS_5tupleIJNS_1CILi1EEENS3_ILi0EEEEEElS5_EEC2ERKS6_RKlRKS5_)
        /*1a8f4*/ 	.word	0x00000000


	//----- nvinfo : EIATTR_FRAME_SIZE
	.align		4
.L_18142:
        /*1a8f8*/ 	.byte	0x04, 0x11
        /*1a8fa*/ 	.short	(.L_18144 - .L_18143)
	.align		4
.L_18143:
        /*1a8fc*/ 	.word	index@($_ZN7cutlass13device_kernelIN5flash19enable_sm80_to_sm89INS1_16FlashAttnBwdSm80INS1_25CollectiveMainloopBwdSm80ILi2ELi2EN4cute5tupleIJNS5_1CILi128EEES8_NS7_ILi64EEEEEENS_10bfloat16_tEfNS_4arch4Sm80ELb0ELb0ELb1ELb0ELb1ELb0ELb0ELb0ELi2ELi4ELi4ELi4ELb0EEENS1_21CollectiveEpilogueBwdISA_SB_SD_Li256ELb0ELb0ELi2EEENS1_19SingleTileSchedulerILb0ELb0ELb0ELi128EEEEEEEEEvNT_6ParamsE$_ZN4cute3eso3ESOILb1ELb0EJNS_5tupleIJNS_1CILi1EEENS3_ILi0EEEEEEiNS3_ILi1024EEEEEC2ERKS6_RKiRKS7_)
        /*1a900*/ 	.word	0x00000000


	//----- nvinfo : EIATTR_FRAME_SIZE
	.align		4
.L_18144:
        /*1a904*/ 	.byte	0x04, 0x11
        /*1a906*/ 	.short	(.L_18146 - .L_18145)
	.align		4
.L_18145:
        /*1a908*/ 	.word	index@($_ZN7cutlass13device_kernelIN5flash19enable_sm80_to_sm89INS1_16FlashAttnBwdSm80INS1_25CollectiveMainloopBwdSm80ILi2ELi2EN4cute5tupleIJNS5_1CILi128EEES8_NS7_ILi64EEEEEENS_10bfloat16_tEfNS_4arch4Sm80ELb0ELb0ELb1ELb0ELb1ELb0ELb0ELb0ELi2ELi4ELi4ELi4ELb0EEENS1_21CollectiveEpilogueBwdISA_SB_SD_Li256ELb0ELb0ELi2EEENS1_19SingleTileSchedulerILb0ELb0ELb0ELi128EEEEEEEEEvNT_6ParamsE$_ZN4cute3eso3ESOILb1ELb0EJNS_5tupleIJNS_1CILi1EEENS3_ILi0EEEEEEiEEC2ERKS6_RKi)
        /*1a90c*/ 	.word	0x00000000


	//----- nvinfo : EIATTR_FRAME_SIZE
	.align		4
.L_18146:
        /*1a910*/ 	.byte	0x04, 0x11
        /*1a912*/ 	.short	(.L_18148 - .L_18147)
	.align		4
.L_18147:
        /*1a914*/ 	.word	index@($_ZN7cutlass13device_kernelIN5flash19enable_sm80_to_sm89INS1_16FlashAttnBwdSm80INS1_25CollectiveMainloopBwdSm80ILi2ELi2EN4cute5tupleIJNS5_1CILi128EEES8_NS7_ILi64EEEEEENS_10bfloat16_tEfNS_4arch4Sm80ELb0ELb0ELb1ELb0ELb1ELb0ELb0ELb0ELi2ELi4ELi4ELi4ELb0EEENS1_21CollectiveEpilogueBwdISA_SB_SD_Li256ELb0ELb0ELi2EEENS1_19SingleTileSchedulerILb0ELb0ELb0ELi128EEEEEEEEEvNT_6ParamsE$_ZN4cute3eso3ESOILb1ELb0EJNS_5tupleIJNS_1CILi1EEENS3_ILi0EEEEEENS3_ILi4096EEENS2_IJiiEEEEEC2ERKS6_RKS7_RKS8_)
        /*1a918*/ 	.word	0x00000000


	//----- nvinfo : EIATTR_FRAME_SIZE
	.align		4
.L_18148:
        /*1a91c*/ 	.byte	0x04, 0x11
        /*1a91e*/ 	.short	(.L_18150 - .L_18149)
	.align		4
.L_18149:
        /*1a920*/ 	.word	index@($_ZN7cutlass13device_kernelIN5flash19enable_sm80_to_sm89INS1_16FlashAttnBwdSm80INS1_25CollectiveMainloopBwdSm80ILi2ELi2EN4cute5tupleIJNS5_1CILi128EEES8_NS7_ILi64EEEEEENS_10bfloat16_tEfNS_4arch4Sm80ELb0ELb0ELb1ELb0ELb1ELb0ELb0ELb0ELi2ELi4ELi4ELi4ELb0EEENS1_21CollectiveEpilogueBwdISA_SB_SD_Li256ELb0ELb0ELi2EEENS1_19SingleTileSchedulerILb0ELb0ELb0ELi128EEEEEEEEEvNT_6ParamsE$_ZN4cute3eso3ESOILb1ELb0EJNS_5tupleIJNS_1CILi1EEENS3_ILi0EEEEEENS2_IJiEEEEEC2ERKS6_RKS7_)
        /*1a924*/ 	.word	0x00000000


	//----- nvinfo : EIATTR_FRAME_SIZE
	.align		4
.L_18150:
        /*1a928*/ 	.byte	0x04, 0x11
        /*1a92a*/ 	.short	(.L_18152 - .L_18151)
	.align		4
.L_18151:
        /*1a92c*/ 	.word	index@($_ZN7cutlass13device_kernelIN5flash19enable_sm80_to_sm89INS1_16FlashAttnBwdSm80INS1_25CollectiveMainloopBwdSm80ILi2ELi2EN4cute5tupleIJNS5_1CILi128EEES8_NS7_ILi64EEEEEENS_10bfloat16_tEfNS_4arch4Sm80ELb0ELb0ELb1ELb0ELb1ELb0ELb0ELb0ELi2ELi4ELi4ELi4ELb0EEENS1_21CollectiveEpilogueBwdISA_SB_SD_Li256ELb0ELb0ELi2EEENS1_19SingleTileSchedulerILb0ELb0ELb0ELi128EEEEEEEEEvNT_6ParamsE$_ZN4cute3eso3ESOILb1ELb0EJNS_5tupleIJNS_1CILi1EEENS2_IJS4_NS3_ILi2EEES5_EEEEEENS2_IJNS3_ILi0EEENS2_IJS4_NS3_ILi256EEEiEEEEEEEEC2ERKS7_RKSB_)
        /*1a930*/ 	.word	0x00000000


	//----- nvinfo : EIATTR_FRAME_SIZE
	.align		4
.L_18152:
        /*1a934*/ 	.byte	0x04, 0x11
        /*1a936*/ 	.short	(.L_18154 - .L_18153)
	.align		4
.L_18153:
        /*1a938*/ 	.word	index@($_ZN7cutlass13device_kernelIN5flash19enable_sm80_to_sm89INS1_16FlashAttnBwdSm80INS1_25CollectiveMainloopBwdSm80ILi2ELi2EN4cute5tupleIJNS5_1CILi128EEES8_NS7_ILi64EEEEEENS_10bfloat16_tEfNS_4arch4Sm80ELb0ELb0ELb1ELb0ELb1ELb0ELb0ELb0ELi2ELi4ELi4ELi4ELb0EEENS1_21CollectiveEpilogueBwdISA_SB_SD_Li256ELb0ELb0ELi2EEENS1_19SingleTileSchedulerILb0ELb0ELb0ELi128EEEEEEEEEvNT_6ParamsE$_ZN4cute3eso3ESOILb1ELb0EJNS_5tupleIJNS_1CILi16EEENS3_ILi2EEES5_S5_NS3_ILi4EEES5_EEENS2_IJNS3_ILi1EEEiiiNS3_ILi144EEENS3_ILi512EEEEEEEEC2ERKS7_RKSB_)
        /*1a93c*/ 	.word	0x00000000


	//----- nvinfo : EIATTR_FRAME_SIZE
	.align		4
.L_18154:
        /*1a940*/ 	.byte	0x04, 0x11
        /*1a942*/ 	.short	(.L_18156 - .L_18155)
	.align		4
.L_18155:
        /*1a944*/ 	.word	index@($_ZN7cutlass13device_kernelIN5flash19enable_sm80_to_sm89INS1_16FlashAttnBwdSm80INS1_25CollectiveMainloopBwdSm80ILi2ELi2EN4cute5tupleIJNS5_1CILi128EEES8_NS7_ILi64EEEEEENS_10bfloat16_tEfNS_4arch4Sm80ELb0ELb0ELb1ELb0ELb1ELb0ELb0ELb0ELi2ELi4ELi4ELi4ELb0EEENS1_21CollectiveEpilogueBwdISA_SB_SD_Li256ELb0ELb0ELi2EEENS1_19SingleTileSchedulerILb0ELb0ELb0ELi128EEEEEEEEEvNT_6ParamsE$_ZN4cute3eso3ESOILb1ELb0EJNS_5tupleIJNS_1CILi0EEES4_EEEiEEC2ERKS5_RKi)
        /*1a948*/ 	.word	0x00000000


	//----- nvinfo : EIATTR_FRAME_SIZE
	.align		4
.L_18156:
        /*1a94c*/ 	.byte	0x04, 0x11
        /*1a94e*/ 	.short	(.L_18158 - .L_18157)
	.align		4
.L_18157:
        /*1a950*/ 	.word	index@($_ZN7cutlass13device_kernelIN5flash19enable_sm80_to_sm89INS1_16FlashAttnBwdSm80INS1_25CollectiveMainloopBwdSm80ILi2ELi2EN4cute5tupleIJNS5_1CILi128EEES8_NS7_ILi64EEEEEENS_10bfloat16_tEfNS_4arch4Sm80ELb0ELb0ELb1ELb0ELb1ELb0ELb0ELb0ELi2ELi4ELi4ELi4ELb0EEENS1_21CollectiveEpilogueBwdISA_SB_SD_Li256ELb0ELb0ELi2EEENS1_19SingleTileSchedulerILb0ELb0ELb0ELi128EEEEEEEEEvNT_6ParamsE$_ZN4cute3eso3ESOILb1ELb0EJNS_5tupleIJNS2_IJNS_1CILi8EEENS3_ILi1EEEEEENS3_ILi4EEES5_EEENS2_IJNS2_IJS5_NS3_ILi0EEEEEElS9_EEEEEC2ERKS8_RKSB_)
        /*1a954*/ 	.word	0x00000000


	//----- nvinfo : EIATTR_FRAME_SIZE
	.align		4
.L_18158:
        /*1a958*/ 	.byte	0x04, 0x11
        /*1a95a*/ 	.short	(.L_18160 - .L_18159)
	.align		4
.L_18159:
        /*1a95c*/ 	.word	index@($_ZN7cutlass13device_kernelIN5flash19enable_sm80_to_sm89INS1_16FlashAttnBwdSm80INS1_25CollectiveMainloopBwdSm80ILi2ELi2EN4cute5tupleIJNS5_1CILi128EEES8_NS7_ILi64EEEEEENS_10bfloat16_tEfNS_4arch4Sm80ELb0ELb0ELb1ELb0ELb1ELb0ELb0ELb0ELi2ELi4ELi4ELi4ELb0EEENS1_21CollectiveEpilogueBwdISA_SB_SD_Li256ELb0ELb0ELi2EEENS1_19SingleTileSchedulerILb0ELb0ELb0ELi128EEEEEEEEEvNT_6ParamsE$_ZN4cute3eso3ESOILb1ELb0EJNS_5tupleIJNS2_IJNS_1CILi8EEENS3_ILi1EEEEEENS3_ILi2EEES4_EEENS2_IJNS2_IJS5_NS3_ILi0EEEEEEiNS3_ILi1024EEEEEEEEC2ERKS8_RKSC_)
        /*1a960*/ 	.word	0x00000000


	//----- nvinfo : EIATTR_FRAME_SIZE
	.align		4
.L_18160:
        /*1a964*/ 	.byte	0x04, 0x11
        /*1a966*/ 	.short	(.L_18162 - .L_18161)
	.align		4
.L_18161:
        /*1a968*/ 	.word	index@($_ZN7cutlass13device_kernelIN5flash19enable_sm80_to_sm89INS1_16FlashAttnBwdSm80INS1_25CollectiveMainloopBwdSm80ILi2ELi2EN4cute5tupleIJNS5_1CILi128EEES8_NS7_ILi64EEEEEENS_10bfloat16_tEfNS_4arch4Sm80ELb0ELb0ELb1ELb0ELb1ELb0ELb0ELb0ELi2ELi4ELi4ELi4ELb0EEENS1_21CollectiveEpilogueBwdISA_SB_SD_Li256ELb0ELb0ELi2EEENS1_19SingleTileSchedulerILb0ELb0ELb0ELi128EEEEEEEEEvNT_6ParamsE$_ZN4cute3eso3ESOILb1ELb0EJNS_5tupleIJNS2_IJNS_1CILi8EEENS3_ILi1EEEEEENS3_ILi2EEENS2_IJS7_S7_EEEEEENS2_IJNS2_IJS5_NS3_ILi0EEEEEENS3_ILi4096EEENS2_IJiiEEEEEEEEC2ERKS9_RKSE_)
        /*1a96c*/ 	.word	0x00000000


	//----- nvinfo : EIATTR_FRAME_SIZE
	.align		4
.L_18162:
        /*1a970*/ 	.byte	0x04, 0x11
        /*1a972*/ 	.short	(.L_18164 - .L_18163)
	.align		4
.L_18163:
        /*1a974*/ 	.word	index@($_ZN7cutlass13device_kernelIN5flash19enable_sm80_to_sm89INS1_16FlashAttnBwdSm80INS1_25CollectiveMainloopBwdSm80ILi2ELi2EN4cute5tupleIJNS5_1CILi128EEES8_NS7_ILi64EEEEEENS_10bfloat16_tEfNS_4arch4Sm80ELb0ELb0ELb1ELb0ELb1ELb0ELb0ELb0ELi2ELi4ELi4ELi4ELb0EEENS1_21CollectiveEpilogueBwdISA_SB_SD_Li256ELb0ELb0ELi2EEENS1_19SingleTileSchedulerILb0ELb0ELb0ELi128EEEEEEEEEvNT_6ParamsE$_ZN4cute3eso3ESOILb1ELb0EJNS_5tupleIJNS2_IJNS_1CILi8EEENS3_ILi1EEEEEENS3_ILi2EEEEEENS2_IJNS2_IJS5_NS3_ILi0EEEEEEiEEEEEC2ERKS8_RKSB_)
        /*1a978*/ 	.word	0x00000000


	//----- nvinfo : EIATTR_FRAME_SIZE
	.align		4
.L_18164:
        /*1a97c*/ 	.byte	0x04, 0x11
        /*1a97e*/ 	.short	(.L_18166 - .L_18165)
	.align		4
.L_18165:
        /*1a980*/ 	.word	index@($_ZN7cutlass13device_kernelIN5flash19enable_sm80_to_sm89INS1_16FlashAttnBwdSm80INS1_25CollectiveMainloopBwdSm80ILi2ELi2EN4cute5tupleIJNS5_1CILi128EEES8_NS7_ILi64EEEEEENS_10bfloat16_tEfNS_4arch4Sm80ELb0ELb0ELb1ELb0ELb1ELb0ELb0ELb0ELi2ELi4ELi4ELi4ELb0EEENS1_21CollectiveEpilogueBwdISA_SB_SD_Li256ELb0ELb0ELi2EEENS1_19SingleTileSchedulerILb0ELb0ELb0ELi128EEEEEEEEEvNT_6ParamsE$_ZN4cute3eso3ESOILb1ELb0EJNS_5tupleIJNS2_IJNS_1CILi8EEENS3_ILi1EEEEEENS2_IJNS3_ILi2EEEEEEEEENS2_IJNS2_IJS5_NS3_ILi0EEEEEENS2_IJiEEEEEEEEC2ERKS9_RKSD_)
        /*1a984*/ 	.word	0x00000000


	//----- nvinfo : EIATTR_FRAME_SIZE
	.align		4
.L_18166:
        /*1a988*/ 	.byte	0x04, 0x11
        /*1a98a*/ 	.short	(.L_18168 - .L_18167)
	.align		4
.L_18167:
        /*1a98c*/ 	.word	index@($_ZN7cutlass13device_kernelIN5flash19enable_sm80_to_sm89INS1_16FlashAttnBwdSm80INS1_25CollectiveMainloopBwdSm80ILi2ELi2EN4cute5tupleIJNS5_1CILi128EEES8_NS7_ILi64EEEEEENS_10bfloat16_tEfNS_4arch4Sm80ELb0ELb0ELb1ELb0ELb1ELb0ELb0ELb0ELi2ELi4ELi4ELi4ELb0EEENS1_21CollectiveEpilogueBwdISA_SB_SD_Li256ELb0ELb0ELi2EEENS1_19SingleTileSchedulerILb0ELb0ELb0ELi128EEEEEEEEEvNT_6ParamsE$_ZN4cute3eso3ESOILb1ELb0EJNS_5tupleIJNS2_IJNS_1CILi2EEES4_S4_EEES4_NS2_IJS4_S4_EEEEEENS2_IJNS2_IJNS3_ILi1EEENS3_ILi512EEEiEEENS3_ILi4096EEENS2_IJiiEEEEEEEEC2ERKS7_RKSD_)
        /*1a990*/ 	.word	0x00000000


	//----- nvinfo : EIATTR_FRAME_SIZE
	.align		4
.L_18168:
        /*1a994*/ 	.byte	0x04, 0x11
        /*1a996*/ 	.short	(.L_18170 - .L_18169)
	.align		4
.L_18169:
        /*1a998*/ 	.word	index@($_ZN7cutlass13device_kernelIN5flash19enable_sm80_to_sm89INS1_16FlashAttnBwdSm80INS1_25CollectiveMainloopBwdSm80ILi2ELi2EN4cute5tupleIJNS5_1CILi128EEES8_NS7_ILi64EEEEEENS_10bfloat16_tEfNS_4arch4Sm80ELb0ELb0ELb1ELb0ELb1ELb0ELb0ELb0ELi2ELi4ELi4ELi4ELb0EEENS1_21CollectiveEpilogueBwdISA_SB_SD_Li256ELb0ELb0ELi2EEENS1_19SingleTileSchedulerILb0ELb0ELb0ELi128EEEEEEEEEvNT_6ParamsE$_ZN4cute3eso3ESOILb1ELb0EJNS_5tupleIJNS2_IJNS_1CILi2EEES4_S4_EEES4_NS2_IJNS2_IJS4_S4_EEES4_EEEEEENS2_IJNS2_IJNS3_ILi1EEENS3_ILi512EEEiEEENS3_ILi4096EEENS2_IJNS2_IJiiEEENS3_ILi8192EEEEEEEEEEEC2ERKS8_RKSG_)
        /*1a99c*/ 	.word	0x00000000


	//----- nvinfo : EIATTR_FRAME_SIZE
	.align		4
.L_18170:
        /*1a9a0*/ 	.byte	0x04, 0x11
        /*1a9a2*/ 	.short	(.L_18172 - .L_18171)
	.align		4
.L_18171:
        /*1a9a4*/ 	.word	index@($_ZN7cutlass13device_kernelIN5flash19enable_sm80_to_sm89INS1_16FlashAttnBwdSm80INS1_25CollectiveMainloopBwdSm80ILi2ELi2EN4cute5tupleIJNS5_1CILi128EEES8_NS7_ILi64EEEEEENS_10bfloat16_tEfNS_4arch4Sm80ELb0ELb0ELb1ELb0ELb1ELb0ELb0ELb0ELi2ELi4ELi4ELi4ELb0EEENS1_21CollectiveEpilogueBwdISA_SB_SD_Li256ELb0ELb0ELi2EEENS1_19SingleTileSchedulerILb0ELb0ELb0ELi128EEEEEEEEEvNT_6ParamsE$_ZN4cute3eso3ESOILb1ELb0EJNS_5tupleIJNS2_IJNS_1CILi2EEES4_EEES5_NS3_ILi8EEEEEENS2_IJNS2_IJiNS3_ILi512EEEEEENS2_IJiiEEENS3_ILi1024EEEEEEEEC2ERKS7_RKSC_)
        /*1a9a8*/ 	.word	0x00000000


	//----- nvinfo : EIATTR_FRAME_SIZE
	.align		4
.L_18172:
        /*1a9ac*/ 	.byte	0x04, 0x11
        /*1a9ae*/ 	.short	(.L_18174 - .L_18173)
	.align		4
.L_18173:
        /*1a9b0*/ 	.word	index@($_ZN7cutlass13device_kernelIN5flash19enable_sm80_to_sm89INS1_16FlashAttnBwdSm80INS1_25CollectiveMainloopBwdSm80ILi2ELi2EN4cute5tupleIJNS5_1CILi128EEES8_NS7_ILi64EEEEEENS_10bfloat16_tEfNS_4arch4Sm80ELb0ELb0ELb1ELb0ELb1ELb0ELb0ELb0ELi2ELi4ELi4ELi4ELb0EEENS1_21CollectiveEpilogueBwdISA_SB_SD_Li256ELb0ELb0ELi2EEENS1_19SingleTileSchedulerILb0ELb0ELb0ELi128EEEEEEEEEvNT_6ParamsE$_ZN4cute3eso3ESOILb1ELb0EJNS_5tupleIJNS2_IJNS_1CILi2EEES4_EEES4_EEENS2_IJNS2_IJiiEEENS3_ILi8192EEEEEEEEC2ERKS6_RKS9_)
        /*1a9b4*/ 	.word	0x00000000


	//----- nvinfo : EIATTR_FRAME_SIZE
	.align		4
.L_18174:
        /*1a9b8*/ 	.byte	0x04, 0x11
        /*1a9ba*/ 	.short	(.L_18176 - .L_18175)
	.align		4
.L_18175:
        /*1a9bc*/ 	.word	index@($_ZN7cutlass13device_kernelIN5flash19enable_sm80_to_sm89INS1_16FlashAttnBwdSm80INS1_25CollectiveMainloopBwdSm80ILi2ELi2EN4cute5tupleIJNS5_1CILi128EEES8_NS7_ILi64EEEEEENS_10bfloat16_tEfNS_4arch4Sm80ELb0ELb0ELb1ELb0ELb1ELb0ELb0ELb0ELi2ELi4ELi4ELi4ELb0EEENS1_21CollectiveEpilogueBwdISA_SB_SD_Li256ELb0ELb0ELi2EEENS1_19SingleTileSchedulerILb0ELb0ELb0ELi128EEEEEEEEEvNT_6ParamsE$_ZN4cute3eso3ESOILb1ELb0EJNS_5tupleIJNS2_IJNS_1CILi2EEES4_EEENS3_ILi8EEES5_EEENS2_IJNS2_IJNS3_ILi1EEEiEEENS3_ILi1024EEENS2_IJiiEEEEEEEEC2ERKS7_RKSC_)
        /*1a9c0*/ 	.word	0x00000000


	//----- nvinfo : EIATTR_FRAME_SIZE
	.align		4
.L_18176:
        /*1a9c4*/ 	.byte	0x04, 0x11
        /*1a9c6*/ 	.short	(.L_18178 - .L_18177)
	.align		4
.L_18177:
        /*1a9c8*/ 	.word	index@($_ZN7cutlass13device_kernelIN5flash19enable_sm80_to_sm89INS1_16FlashAttnBwdSm80INS1_25CollectiveMainloopBwdSm80ILi2ELi2EN4cute5tupleIJNS5_1CILi128EEES8_NS7_ILi64EEEEEENS_10bfloat16_tEfNS_4arch4Sm80ELb0ELb0ELb1ELb0ELb1ELb0ELb0ELb0ELi2ELi4ELi4ELi4ELb0EEENS1_21CollectiveEpilogueBwdISA_SB_SD_Li256ELb0ELb0ELi2EEENS1_19SingleTileSchedulerILb0ELb0ELb0ELi128EEEEEEEEEvNT_6ParamsE$_ZN4cute3eso3ESOILb1ELb0EJNS_5tupleIJNS2_IJNS_1CILi1EEENS3_ILi0EEEEEES5_EEENS2_IJNS2_IJS5_S5_EEEiEEEEEC2ERKS7_RKS9_)
        /*1a9cc*/ 	.word	0x00000000


	//----- nvinfo : EIATTR_FRAME_SIZE
	.align		4
.L_18178:
        /*1a9d0*/ 	.byte	0x04, 0x11
        /*1a9d2*/ 	.short	(.L_18180 - .L_18179)
	.align		4
.L_18179:
        /*1a9d4*/ 	.word	index@($_ZN7cutlass13device_kernelIN5flash19enable_sm80_to_sm89INS1_16FlashAttnBwdSm80INS1_25CollectiveMainloopBwdSm80ILi2ELi2EN4cute5tupleIJNS5_1CILi128EEES8_NS7_ILi64EEEEEENS_10bfloat16_tEfNS_4arch4Sm80ELb0ELb0ELb1ELb0ELb1ELb0ELb0ELb0ELi2ELi4ELi4ELi4ELb0EEENS1_21CollectiveEpilogueBwdISA_SB_SD_Li256ELb0ELb0ELi2EEENS1_19SingleTileSchedulerILb0ELb0ELb0ELi128EEEEEEEEEvNT_6ParamsE$_ZN4cute3eso3ESOILb1ELb0EJNS_5tupleIJNS2_IJNS_1CILi1EEENS3_ILi0EEEEEENS2_IJS5_S5_EEEEEENS2_IJS5_iEEEEEC2ERKS8_RKS9_)
        /*1a9d8*/ 	.word	0x00000000


	//----- nvinfo : EIATTR_FRAME_SIZE
	.align		4
.L_18180:
        /*1a9dc*/ 	.byte	0x04, 0x11
        /*1a9de*/ 	.short	(.L_18182 - .L_18181)
	.align		4
.L_18181:
        /*1a9e0*/ 	.word	index@($_ZN7cutlass13device_kernelIN5flash19enable_sm80_to_sm89INS1_16FlashAttnBwdSm80INS1_25CollectiveMainloopBwdSm80ILi2ELi2EN4cute5tupleIJNS5_1CILi128EEES8_NS7_ILi64EEEEEENS_10bfloat16_tEfNS_4arch4Sm80ELb0ELb0ELb1ELb0ELb1ELb0ELb0ELb0ELi2ELi4ELi4ELi4ELb0EEENS1_21CollectiveEpilogueBwdISA_SB_SD_Li256ELb0ELb0ELi2EEENS1_19SingleTileSchedulerILb0ELb0ELb0ELi128EEEEEEEEEvNT_6ParamsE$_ZN4cute3eso3ESOILb1ELb0EJNS_5tupleIJNS2_IJNS_1CILi1EEENS2_IJS4_NS3_ILi2EEES5_EEEEEES5_NS2_IJS5_S5_EEEEEENS2_IJNS2_IJNS3_ILi0EEENS2_IJS4_NS3_ILi256EEEiEEEEEENS3_ILi2048EEENS2_IJiNS3_ILi4096EEEEEEEEEEEC2ERKS9_RKSH_)
        /*1a9e4*/ 	.word	0x00000000


	//----- nvinfo : EIATTR_FRAME_SIZE
	.align		4
.L_18182:
        /*1a9e8*/ 	.byte	0x04, 0x11
        /*1a9ea*/ 	.short	(.L_18184 - .L_18183)
	.align		4
.L_18183:
        /*1a9ec*/ 	.word	index@($_ZN7cutlass13device_kernelIN5flash19enable_sm80_to_sm89INS1_16FlashAttnBwdSm80INS1_25CollectiveMainloopBwdSm80ILi2ELi2EN4cute5tupleIJNS5_1CILi128EEES8_NS7_ILi64EEEEEENS_10bfloat16_tEfNS_4arch4Sm80ELb0ELb0ELb1ELb0ELb1ELb0ELb0ELb0ELi2ELi4ELi4ELi4ELb0EEENS1_21CollectiveEpilogueBwdISA_SB_SD_Li256ELb0ELb0ELi2EEENS1_19SingleTileSchedulerILb0ELb0ELb0ELi128EEEEEEEEEvNT_6ParamsE$_ZN4cute3eso3ESOILb1ELb0EJNS_5tupleIJNS2_IJNS2_IJNS_1CILi8EEENS3_ILi1EEEEEES5_EEENS2_IJNS2_IJS5_S5_EEENS3_ILi2EEEEEEEEENS2_IJNS2_IJNS2_IJS5_NS3_ILi0EEEEEESC_EEENS2_IJNS2_IJSC_SC_EEEiEEEEEEEEC2ERKSB_RKSH_)
        /*1a9f0*/ 	.word	0x00000000


	//----- nvinfo : EIATTR_FRAME_SIZE
	.align		4
.L_18184:
        /*1a9f4*/ 	.byte	0x04, 0x11
        /*1a9f6*/ 	.short	(.L_18186 - .L_18185)
	.align		4
.L_18185:
        /*1a9f8*/ 	.word	index@($_ZN7cutlass13device_kernelIN5flash19enable_sm80_to_sm89INS1_16FlashAttnBwdSm80INS1_25CollectiveMainloopBwdSm80ILi2ELi2EN4cute5tupleIJNS5_1CILi128EEES8_NS7_ILi64EEEEEENS_10bfloat16_tEfNS_4arch4Sm80ELb0ELb0ELb1ELb0ELb1ELb0ELb0ELb0ELi2ELi4ELi4ELi4ELb0EEENS1_21CollectiveEpilogueBwdISA_SB_SD_Li256ELb0ELb0ELi2EEENS1_19SingleTileSchedulerILb0ELb0ELb0ELi128EEEEEEEEEvNT_6ParamsE$_ZN4cute3eso3ESOILb1ELb0EJNS_5tupleIJNS2_IJNS2_IJNS_1CILi8EEENS3_ILi1EEEEEENS2_IJS5_S5_EEEEEENS2_IJS5_NS3_ILi2EEEEEEEEENS2_IJNS2_IJNS2_IJS5_NS3_ILi0EEEEEENS2_IJSC_SC_EEEEEENS2_IJSC_iEEEEEEEEC2ERKSB_RKSH_)
        /*1a9fc*/ 	.word	0x00000000


	//----- nvinfo : EIATTR_FRAME_SIZE
	.align		4
.L_18186:
        /*1aa00*/ 	.byte	0x04, 0x11
        /*1aa02*/ 	.short	(.L_18188 - .L_18187)
	.align		4
.L_18187:
        /*1aa04*/ 	.word	index@($_ZN7cutlass13device_kernelIN5flash19enable_sm80_to_sm89INS1_16FlashAttnBwdSm80INS1_25CollectiveMainloopBwdSm80ILi2ELi2EN4cute5tupleIJNS5_1CILi128EEES8_NS7_ILi64EEEEEENS_10bfloat16_tEfNS_4arch4Sm80ELb0ELb0ELb1ELb0ELb1ELb0ELb0ELb0ELi2ELi4ELi4ELi4ELb0EEENS1_21CollectiveEpilogueBwdISA_SB_SD_Li256ELb0ELb0ELi2EEENS1_19SingleTileSchedulerILb0ELb0ELb0ELi128EEEEEEEEEvNT_6ParamsE$_ZN4cute3eso3ESOILb1ELb0EJNS_1CILi8EEEiiiNS2_ILi144EEENS2_ILi512EEEEEC2ERKS3_RKiSA_SA_RKS4_RKS5_)
        /*1aa08*/ 	.word	0x00000000


	//----- nvinfo : EIATTR_FRAME_SIZE
	.align		4
.L_18188:
        /*1aa0c*/ 	.byte	0x04, 0x11
        /*1aa0e*/ 	.short	(.L_18190 - .L_18189)
	.align		4
.L_18189:
        /*1aa10*/ 	.word	index@($_ZN7cutlass13device_kernelIN5flash19enable_sm80_to_sm89INS1_16FlashAttnBwdSm80INS1_25CollectiveMainloopBwdSm80ILi2ELi2EN4cute5tupleIJNS5_1CILi128EEES8_NS7_ILi64EEEEEENS_10bfloat16_tEfNS_4arch4Sm80ELb0ELb0ELb1ELb0ELb1ELb0ELb0ELb0ELi2ELi4ELi4ELi4ELb0EEENS1_21CollectiveEpilogueBwdISA_SB_SD_Li256ELb0ELb0ELi2EEENS1_19SingleTileSchedulerILb0ELb0ELb0ELi128EEEEEEEEEvNT_6ParamsE$_ZN4cute3eso3ESOILb1ELb0EJNS_1CILi8EEEiiEEC2ERKS3_RKiS8_)
        /*1aa14*/ 	.word	0x00000000


	//----- nvinfo : EIATTR_FRAME_SIZE
	.align		4
.L_18190:
        /*1aa18*/ 	.byte	0x04, 0x11
        /*1aa1a*/ 	.short	(.L_18192 - .L_18191)
	.align		4
.L_18191:
        /*1aa1c*/ 	.word	index@($_ZN7cutlass13device_kernelIN5flash19enable_sm80_to_sm89INS1_16FlashAttnBwdSm80INS1_25CollectiveMainloopBwdSm80ILi2ELi2EN4cute5tupleIJNS5_1CILi128EEES8_NS7_ILi64EEEEEENS_10bfloat16_tEfNS_4arch4Sm80ELb0ELb0ELb1ELb0ELb1ELb0ELb0ELb0ELi2ELi4ELi4ELi4ELb0EEENS1_21CollectiveEpilogueBwdISA_SB_SD_Li256ELb0ELb0ELi2EEENS1_19SingleTileSchedulerILb0ELb0ELb0ELi128EEEEEEEEEvNT_6ParamsE$_ZN4cute3eso3ESOILb1ELb0EJNS_1CILi4096EEEiiNS2_ILi8192EEEEEC2ERKS3_RKiS9_RKS4_)
        /*1aa20*/ 	.word	0x00000000


	//----- nvinfo : EIATTR_FRAME_SIZE
	.align		4
.L_18192:
        /*1aa24*/ 	.byte	0x04, 0x11
        /*1aa26*/ 	.short	(.L_18194 - .L_18193)
	.align		4
.L_18193:
        /*1aa28*/ 	.word	index@($_ZN7cutlass13device_kernelIN5flash19enable_sm80_to_sm89INS1_16FlashAttnBwdSm80INS1_25CollectiveMainloopBwdSm80ILi2ELi2EN4cute5tupleIJNS5_1CILi128EEES8_NS7_ILi64EEEEEENS_10bfloat16_tEfNS_4arch4Sm80ELb0ELb0ELb1ELb0ELb1ELb0ELb0ELb0ELi2ELi4ELi4ELi4ELb0EEENS1_21CollectiveEpilogueBwdISA_SB_SD_Li256ELb0ELb0ELi2EEENS1_19SingleTileSchedulerILb0ELb0ELb0ELi128EEEEEEEEEvNT_6ParamsE$_ZN4cute3eso3ESOILb1ELb0EJNS_1CILi4096EEEiiEEC2ERKS3_RKiS8_)
        /*1aa2c*/ 	.word	0x00000000


	//----- nvinfo : EIATTR_FRAME_SIZE
	.align		4
.L_18194:
        /*1aa30*/ 	.byte	0x04, 0x11
        /*1aa32*/ 	.short	(.L_18196 - .L_18195)
	.align		4
.L_18195:
        /*1aa34*/ 	.word	index@($_ZN7cutlass13device_kernelIN5flash19enable_sm80_to_sm89INS1_16FlashAttnBwdSm80INS1_25CollectiveMainloopBwdSm80ILi2ELi2EN4cute5tupleIJNS5_1CILi128EEES8_NS7_ILi64EEEEEENS_10bfloat16_tEfNS_4arch4Sm80ELb0ELb0ELb1ELb0ELb1ELb0ELb0ELb0ELi2ELi4ELi4ELi4ELb0EEENS1_21CollectiveEpilogueBwdISA_SB_SD_Li256ELb0ELb0ELi2EEENS1_19SingleTileSchedulerILb0ELb0ELb0ELi128EEEEEEEEEvNT_6ParamsE$_ZN4cute3eso3ESOILb1ELb0EJNS_1CILi4096EEENS_5tupleIJiiEEEEEC2ERKS3_RKS5_)
        /*1aa38*/ 	.word	0x00000000


	//----- nvinfo : EIATTR_FRAME_SIZE
	.align		4
.L_18196:
        /*1aa3c*/ 	.byte	0x04, 0x11
        /*1aa3e*/ 	.short	(.L_18198 - .L_18197)
	.align		4
.L_18197:
        /*1aa40*/ 	.word	index@($_ZN7cutlass13device_kernelIN5flash19enable_sm80_to_sm89INS1_16FlashAttnBwdSm80INS1_25CollectiveMainloopBwdSm80ILi2ELi2EN4cute5tupleIJNS5_1CILi128EEES8_NS7_ILi64EEEEEENS_10bfloat16_tEfNS_4arch4Sm80ELb0ELb0ELb1ELb0ELb1ELb0ELb0ELb0ELi2ELi4ELi4ELi4ELb0EEENS1_21CollectiveEpilogueBwdISA_SB_SD_Li256ELb0ELb0ELi2EEENS1_19SingleTileSchedulerILb0ELb0ELb0ELi128EEEEEEEEEvNT_6ParamsE$_ZN4cute3eso3ESOILb1ELb0EJNS_1CILi4096EEENS_5tupleIJNS4_IJiiEEENS2_ILi8192EEEEEEEEC2ERKS3_RKS7_)
        /*1aa44*/ 	.word	0x00000000


	//----- nvinfo : EIATTR_FRAME_SIZE
	.align		4
.L_18198:
        /*1aa48*/ 	.byte	0x04, 0x11
        /*1aa4a*/ 	.short	(.L_18200 - .L_18199)
	.align		4
.L_18199:
        /*1aa4c*/ 	.word	index@($_ZN7cutlass13device_kernelIN5flash19enable_sm80_to_sm89INS1_16FlashAttnBwdSm80INS1_25CollectiveMainloopBwdSm80ILi2ELi2EN4cute5tupleIJNS5_1CILi128EEES8_NS7_ILi64EEEEEENS_10bfloat16_tEfNS_4arch4Sm80ELb0ELb0ELb1ELb0ELb1ELb0ELb0ELb0ELi2ELi4ELi4ELi4ELb0EEENS1_21CollectiveEpilogueBwdISA_SB_SD_Li256ELb0ELb0ELi2EEENS1_19SingleTileSchedulerILb0ELb0ELb0ELi128EEEEEEEEEvNT_6ParamsE$_ZN4cute3eso3ESOILb1ELb0EJNS_1CILi2EEEiEEC2ERKS3_RKi)
        /*1aa50*/ 	.word	0x00000000


	//----- nvinfo : EIATTR_FRAME_SIZE
	.align		4
.L_18200:
        /*1aa54*/ 	.byte	0x04, 0x11
        /*1aa56*/ 	.short	(.L_18202 - .L_18201)
	.align		4
.L_18201:
        /*1aa58*/ 	.word	index@($_ZN7cutlass13device_kernelIN5flash19enable_sm80_to_sm89INS1_16FlashAttnBwdSm80INS1_25CollectiveMainloopBwdSm80ILi2ELi2EN4cute5tupleIJNS5_1CILi128EEES8_NS7_ILi64EEEEEENS_10bfloat16_tEfNS_4arch4Sm80ELb0ELb0ELb1ELb0ELb1ELb0ELb0ELb0ELi2ELi4ELi4ELi4ELb0EEENS1_21CollectiveEpilogueBwdISA_SB_SD_Li256ELb0ELb0ELi2EEENS1_19SingleTileSchedulerILb0ELb0ELb0ELi128EEEEEEEEEvNT_6ParamsE$_ZN4cute3eso3ESOILb1ELb0EJNS_1CILi1EEEiiiNS2_ILi72EEENS2_ILi512EEEEEC2ERKS3_RKiSA_SA_RKS4_RKS5_)
        /*1aa5c*/ 	.word	0x00000000


	//----- nvinfo : EIATTR_FRAME_SIZE
	.align		4
.L_18202:
        /*1aa60*/ 	.byte	0x04, 0x11
        /*1aa62*/ 	.short	(.L_18204 - .L_18203)
	.align		4
.L_18203:
        /*1aa64*/ 	.word	index@($_ZN7cutlass13device_kernelIN5flash19enable_sm80_to_sm89INS1_16FlashAttnBwdSm80INS1_25CollectiveMainloopBwdSm80ILi2ELi2EN4cute5tupleIJNS5_1CILi128EEES8_NS7_ILi64EEEEEENS_10bfloat16_tEfNS_4arch4Sm80ELb0ELb0ELb1ELb0ELb1ELb0ELb0ELb0ELi2ELi4ELi4ELi4ELb0EEENS1_21CollectiveEpilogueBwdISA_SB_SD_Li256ELb0ELb0ELi2EEENS1_19SingleTileSchedulerILb0ELb0ELb0ELi128EEEEEEEEEvNT_6ParamsE$_ZN4cute3eso3ESOILb1ELb0EJNS_1CILi1EEEiiiNS2_ILi64EEENS2_ILi72EEENS2_ILi144EEENS2_ILi288EEENS2_ILi512EEEEEC2ERKS3_RKiSD_SD_RKS4_RKS5_RKS6_RKS7_RKS8_)
        /*1aa68*/ 	.word	0x00000000


	//----- nvinfo : EIATTR_FRAME_SIZE
	.align		4
.L_18204:
        /*1aa6c*/ 	.byte	0x04, 0x11
        /*1aa6e*/ 	.short	(.L_18206 - .L_18205)
	.align		4
.L_18205:
        /*1aa70*/ 	.word	index@($_ZN7cutlass13device_kernelIN5flash19enable_sm80_to_sm89INS1_16FlashAttnBwdSm80INS1_25CollectiveMainloopBwdSm80ILi2ELi2EN4cute5tupleIJNS5_1CILi128EEES8_NS7_ILi64EEEEEENS_10bfloat16_tEfNS_4arch4Sm80ELb0ELb0ELb1ELb0ELb1ELb0ELb0ELb0ELi2ELi4ELi4ELi4ELb0EEENS1_21CollectiveEpilogueBwdISA_SB_SD_Li256ELb0ELb0ELi2EEENS1_19SingleTileSchedulerILb0ELb0ELb0ELi128EEEEEEEEEvNT_6ParamsE$_ZN4cute3eso3ESOILb1ELb0EJNS_1CILi1EEEiiiNS2_ILi144EEENS2_ILi512EEEEEC2ERKS3_RKiSA_SA_RKS4_RKS5_)
        /*1aa74*/ 	.word	0x00000000


	//----- nvinfo : EIATTR_FRAME_SIZE
	.align		4
.L_18206:
        /*1aa78*/ 	.byte	0x04, 0x11
        /*1aa7a*/ 	.short	(.L_18208 - .L_18207)
	.align		4
.L_18207:
        /*1aa7c*/ 	.word	index@($_ZN7cutlass13device_kernelIN5flash19enable_sm80_to_sm89INS1_16FlashAttnBwdSm80INS1_25CollectiveMainloopBwdSm80ILi2ELi2EN4cute5tupleIJNS5_1CILi128EEES8_NS7_ILi64EEEEEENS_10bfloat16_tEfNS_4arch4Sm80ELb0ELb0ELb1ELb0ELb1ELb0ELb0ELb0ELi2ELi4ELi4ELi4ELb0EEENS1_21CollectiveEpilogueBwdISA_SB_SD_Li256ELb0ELb0ELi2EEENS1_19SingleTileSchedulerILb0ELb0ELb0ELi128EEEEEEEEEvNT_6ParamsE$_ZN4cute3eso3ESOILb1ELb0EJNS_1CILi1EEEiEEC2ERKS3_RKi)
        /*1aa80*/ 	.word	0x00000000


	//----- nvinfo : EIATTR_FRAME_SIZE
	.align		4
.L_18208:
        /*1aa84*/ 	.byte	0x04, 0x11
        /*1aa86*/ 	.short	(.L_18210 - .L_18209)
	.align		4
.L_18209:
        /*1aa88*/ 	.word	index@($_ZN7cutlass13device_kernelIN5flash19enable_sm80_to_sm89INS1_16FlashAttnBwdSm80INS1_25CollectiveMainloopBwdSm80ILi2ELi2EN4cute5tupleIJNS5_1CILi128EEES8_NS7_ILi64EEEEEENS_10bfloat16_tEfNS_4arch4Sm80ELb0ELb0ELb1ELb0ELb1ELb0ELb0ELb0ELi2ELi4ELi4ELi4ELb0EEENS1_21CollectiveEpilogueBwdISA_SB_SD_Li256ELb0ELb0ELi2EEENS1_19SingleTileSchedulerILb0ELb0ELb0ELi128EEEEEEEEEvNT_6ParamsE$_ZN4cute3eso3ESOILb1ELb0EJNS_1CILi1EEENS_5tupleIJiiiEEENS2_ILi64EEENS4_IJNS2_ILi72EEENS2_ILi144EEENS2_ILi288EEEEEENS2_ILi512EEEEEC2ERKS3_RKS5_RKS6_RKSA_RKSB_)
        /*1aa8c*/ 	.word	0x00000000


	//----- nvinfo : EIATTR_FRAME_SIZE
	.align		4
.L_18210:
        /*1aa90*/ 	.byte	0x04, 0x11
        /*1aa92*/ 	.short	(.L_18212 - .L_18211)
	.align		4
.L_18211:
        /*1aa94*/ 	.word	index@($_ZN7cutlass13device_kernelIN5flash19enable_sm80_to_sm89INS1_16FlashAttnBwdSm80INS1_25CollectiveMainloopBwdSm80ILi2ELi2EN4cute5tupleIJNS5_1CILi128EEES8_NS7_ILi64EEEEEENS_10bfloat16_tEfNS_4arch4Sm80ELb0ELb0ELb1ELb0ELb1ELb0ELb0ELb0ELi2ELi4ELi4ELi4ELb0EEENS1_21CollectiveEpilogueBwdISA_SB_SD_Li256ELb0ELb0ELi2EEENS1_19SingleTileSchedulerILb0ELb0ELb0ELi128EEEEEEEEEvNT_6ParamsE$_ZN4cute3eso3ESOILb1ELb0EJNS_1CILi1EEENS_5tupleIJNS2_ILi8EEEiiEEENS2_ILi64EEENS4_IJiNS2_ILi144EEENS2_ILi288EEEEEENS2_ILi512EEEEEC2ERKS3_RKS6_RKS7_RKSA_RKSB_)
        /*1aa98*/ 	.word	0x00000000


	//----- nvinfo : EIATTR_FRAME_SIZE
	.align		4
.L_18212:
        /*1aa9c*/ 	.byte	0x04, 0x11
        /*1aa9e*/ 	.short	(.L_18214 - .L_18213)
	.align		4
.L_18213:
        /*1aaa0*/ 	.word	index@($_ZN7cutlass13device_kernelIN5flash19enable_sm80_to_sm89INS1_16FlashAttnBwdSm80INS1_25CollectiveMainloopBwdSm80ILi2ELi2EN4cute5tupleIJNS5_1CILi128EEES8_NS7_ILi64EEEEEENS_10bfloat16_tEfNS_4arch4Sm80ELb0ELb0ELb1ELb0ELb1ELb0ELb0ELb0ELi2ELi4ELi4ELi4ELb0EEENS1_21CollectiveEpilogueBwdISA_SB_SD_Li256ELb0ELb0ELi2EEENS1_19SingleTileSchedulerILb0ELb0ELb0ELi128EEEEEEEEEvNT_6ParamsE$_ZN4cute3eso3ESOILb1ELb0EJNS_1CILi1EEENS2_ILi8EEEiiNS2_ILi64EEEiNS2_ILi144EEENS2_ILi288EEENS2_ILi512EEEEEC2ERKS3_RKS4_RKiSF_RKS5_SF_RKS6_RKS7_RKS8_)
        /*1aaa4*/ 	.word	0x00000000


	//----- nvinfo : EIATTR_FRAME_SIZE
	.align		4
.L_18214:
        /*1aaa8*/ 	.byte	0x04, 0x11
        /*1aaaa*/ 	.short	(.L_18216 - .L_18215)
	.align		4
.L_18215:
        /*1aaac*/ 	.word	index@($_ZN7cutlass13device_kernelIN5flash19enable_sm80_to_sm89INS1_16FlashAttnBwdSm80INS1_25CollectiveMainloopBwdSm80ILi2ELi2EN4cute5tupleIJNS5_1CILi128EEES8_NS7_ILi64EEEEEENS_10bfloat16_tEfNS_4arch4Sm80ELb0ELb0ELb1ELb0ELb1ELb0ELb0ELb0ELi2ELi4ELi4ELi4ELb0EEENS1_21CollectiveEpilogueBwdISA_SB_SD_Li256ELb0ELb0ELi2EEENS1_19SingleTileSchedulerILb0ELb0ELb0ELi128EEEEEEEEEvNT_6ParamsE$_ZN4cute3eso3ESOILb1ELb0EJNS_1CILi1EEENS2_ILi512EEEiEEC2ERKS3_RKS4_RKi)
        /*1aab0*/ 	.word	0x00000000


	//----- nvinfo : EIATTR_FRAME_SIZE
	.align		4
.L_18216:
        /*1aab4*/ 	.byte	0x04, 0x11
        /*1aab6*/ 	.short	(.L_18218 - .L_18217)
	.align		4
.L_18217:
        /*1aab8*/ 	.word	index@($_ZN7cutlass13device_kernelIN5flash19enable_sm80_to_sm89INS1_16FlashAttnBwdSm80INS1_25CollectiveMainloopBwdSm80ILi2ELi2EN4cute5tupleIJNS5_1CILi128EEES8_NS7_ILi64EEEEEENS_10bfloat16_tEfNS_4arch4Sm80ELb0ELb0ELb1ELb0ELb1ELb0ELb0ELb0ELi2ELi4ELi4ELi4ELb0EEENS1_21CollectiveEpilogueBwdISA_SB_SD_Li256ELb0ELb0ELi2EEENS1_19SingleTileSchedulerILb0ELb0ELb0ELi128EEEEEEEEEvNT_6ParamsE$_ZN4cute3eso3ESOILb1ELb0EJNS_1CILi1EEENS2_ILi256EEEiEEC2ERKS3_RKS4_RKi)
        /*1aabc*/ 	.word	0x00000000


	//----- nvinfo : EIATTR_FRAME_SIZE
	.align		4
.L_18218:
        /*1aac0*/ 	.byte	0x04, 0x11
        /*1aac2*/ 	.short	(.L_18220 - .L_18219)
	.align		4
.L_18219:
        /*1aac4*/ 	.word	index@($_ZN7cutlass13device_kernelIN5flash19enable_sm80_to_sm89INS1_16FlashAttnBwdSm80INS1_25CollectiveMainloopBwdSm80ILi2ELi2EN4cute5tupleIJNS5_1CILi128EEES8_NS7_ILi64EEEEEENS_10bfloat16_tEfNS_4arch4Sm80ELb0ELb0ELb1ELb0ELb1ELb0ELb0ELb0ELi2ELi4ELi4ELi4ELb0EEENS1_21CollectiveEpilogueBwdISA_SB_SD_Li256ELb0ELb0ELi2EEENS1_19SingleTileSchedulerILb0ELb0ELb0ELi128EEEEEEEEEvNT_6ParamsE$_ZN4cute3eso3ESOILb1ELb0EJNS_1CILi1024EEEiiEEC2ERKS3_RKiS8_)
        /*1aac8*/ 	.word	0x00000000


	//----- nvinfo : EIATTR_FRAME_SIZE
	.align		4
.L_18220:
        /*1aacc*/ 	.byte	0x04, 0x11
        /*1aace*/ 	.short	(.L_18222 - .L_18221)
	.align		4
.L_18221:
        /*1aad0*/ 	.word	index@($_ZN7cutlass13device_kernelIN5flash19enable_sm80_to_sm89INS1_16FlashAttnBwdSm80INS1_25CollectiveMainloopBwdSm80ILi2ELi2EN4cute5tupleIJNS5_1CILi128EEES8_NS7_ILi64EEEEEENS_10bfloat16_tEfNS_4arch4Sm80ELb0ELb0ELb1ELb0ELb1ELb0ELb0ELb0ELi2ELi4ELi4ELi4ELb0EEENS1_21CollectiveEpilogueBwdISA_SB_SD_Li256ELb0ELb0ELi2EEENS1_19SingleTileSchedulerILb0ELb0ELb0ELi128EEEEEEEEEvNT_6ParamsE$_ZN4cute3eso3ESOILb1ELb0EJNS_1CILi1024EEENS_5tupleIJiiEEEEEC2ERKS3_RKS5_)
        /*1aad4*/ 	.word	0x00000000


	//----- nvinfo : EIATTR_FRAME_SIZE
	.align		4
.L_18222:
        /*1aad8*/ 	.byte	0x04, 0x11
        /*1aada*/ 	.short	(.L_18224 - .L_18223)
	.align		4
.L_18223:
        /*1aadc*/ 	.word	index@($_ZN7cutlass13device_kernelIN5flash19enable_sm80_to_sm89INS1_16FlashAttnBwdSm80INS1_25CollectiveMainloopBwdSm80ILi2ELi2EN4cute5tupleIJNS5_1CILi128EEES8_NS7_ILi64EEEEEENS_10bfloat16_tEfNS_4arch4Sm80ELb0ELb0ELb1ELb0ELb1ELb0ELb0ELb0ELi2ELi4ELi4ELi4ELb0EEENS1_21CollectiveEpilogueBwdISA_SB_SD_Li256ELb0ELb0ELi2EEENS1_19SingleTileSchedulerILb0ELb0ELb0ELi128EEEEEEEEEvNT_6ParamsE$_ZN4cute3eso3ESOILb1ELb0EJNS_1CILi0EEEiS3_EEC2ERKS3_RKiS6_)
        /*1aae0*/ 	.word	0x00000000


	//----- nvinfo : EIATTR_FRAME_SIZE
	.align		4
.L_18224:
        /*1aae4*/ 	.byte	0x04, 0x11
        /*1aae6*/ 	.short	(.L_18226 - .L_18225)
	.align		4
.L_18225:
        /*1aae8*/ 	.word	index@($_ZN7cutlass13device_kernelIN5flash19enable_sm80_to_sm89INS1_16FlashAttnBwdSm80INS1_25CollectiveMainloopBwdSm80ILi2ELi2EN4cute5tupleIJNS5_1CILi128EEES8_NS7_ILi64EEEEEENS_10bfloat16_tEfNS_4arch4Sm80ELb0ELb0ELb1ELb0ELb1ELb0ELb0ELb0ELi2ELi4ELi4ELi4ELb0EEENS1_21CollectiveEpilogueBwdISA_SB_SD_Li256ELb0ELb0ELi2EEENS1_19SingleTileSchedulerILb0ELb0ELb0ELi128EEEEEEEEEvNT_6ParamsE$_ZN4cute3eso3ESOILb1ELb0EJNS_1CILi0EEEiEEC2ERKS3_RKi)
        /*1aaec*/ 	.word	0x00000000


	//----- nvinfo : EIATTR_FRAME_SIZE
	.align		4
.L_18226:
        /*1aaf0*/ 	.byte	0x04, 0x11
        /*1aaf2*/ 	.short	(.L_18228 - .L_18227)
	.align		4
.L_18227:
        /*1aaf4*/ 	.word	index@($_ZN7cutlass13device_kernelIN5flash19enable_sm80_to_sm89INS1_16FlashAttnBwdSm80INS1_25CollectiveMainloopBwdSm80ILi2ELi2EN4cute5tupleIJNS5_1CILi128EEES8_NS7_ILi64EEEEEENS_10bfloat16_tEfNS_4arch4Sm80ELb0ELb0ELb1ELb0ELb1ELb0ELb0ELb0ELi2ELi4ELi4ELi4ELb0EEENS1_21CollectiveEpilogueBwdISA_SB_SD_Li256ELb0ELb0ELi2EEENS1_19SingleTileSchedulerILb0ELb0ELb0ELi128EEEEEEEEEvNT_6ParamsE$_ZN4cute3eso3ESOILb1ELb0EJNS_1CILi0EEENS_5tupleIJNS2_ILi1EEENS2_ILi256EEEiEEEEEC2ERKS3_RKS7_)
        /*1aaf8*/ 	.word	0x00000000


	//----- nvinfo : EIATTR_FRAME_SIZE
	.align		4
.L_18228:
        /*1aafc*/ 	.byte	0x04, 0x11
        /*1aafe*/ 	.short	(.L_18230 - .L_18229)
	.align		4
.L_18229:
        /*1ab00*/ 	.word	index@($_ZN7cutlass13device_kernelIN5flash19enable_sm80_to_sm89INS1_16FlashAttnBwdSm80INS1_25CollectiveMainloopBwdSm80ILi2ELi2EN4cute5tupleIJNS5_1CILi128EEES8_NS7_ILi64EEEEEENS_10bfloat16_tEfNS_4arch4Sm80ELb0ELb0ELb1ELb0ELb1ELb0ELb0ELb0ELi2ELi4ELi4ELi4ELb0EEENS1_21CollectiveEpilogueBwdISA_SB_SD_Li256ELb0ELb0ELi2EEENS1_19SingleTileSchedulerILb0ELb0ELb0ELi128EEEEEEEEEvNT_6ParamsE$_ZN4cute3eso3ESOILb1ELb0EJNS_1CILi0EEENS2_ILi1EEENS2_ILi512EEEiNS2_ILi4096EEEiNS2_ILi8192EEEEEC2ERKS3_RKS4_RKS5_RKiRKS6_SG_RKS7_)
        /*1ab04*/ 	.word	0x00000000


	//----- nvinfo : EIATTR_FRAME_SIZE
	.align		4
.L_18230:
        /*1ab08*/ 	.byte	0x04, 0x11
        /*1ab0a*/ 	.short	(.L_18232 - .L_18231)
	.align		4
.L_18231:
        /*1ab0c*/ 	.word	index@($_ZN7cutlass13device_kernelIN5flash19enable_sm80_to_sm89INS1_16FlashAttnBwdSm80INS1_25CollectiveMainloopBwdSm80ILi2ELi2EN4cute5tupleIJNS5_1CILi128EEES8_NS7_ILi64EEEEEENS_10bfloat16_tEfNS_4arch4Sm80ELb0ELb0ELb1ELb0ELb1ELb0ELb0ELb0ELi2ELi4ELi4ELi4ELb0EEENS1_21CollectiveEpilogueBwdISA_SB_SD_Li256ELb0ELb0ELi2EEENS1_19SingleTileSchedulerILb0ELb0ELb0ELi128EEEEEEEEEvNT_6ParamsE$_ZN4cute3eso3ESOILb1ELb0EJNS_1CILi0EEENS2_ILi1EEENS2_ILi512EEEiEEC2ERKS3_RKS4_RKS5_RKi)
        /*1ab10*/ 	.word	0x00000000


	//----- nvinfo : EIATTR_FRAME_SIZE
	.align		4
.L_18232:
        /*1ab14*/ 	.byte	0x04, 0x11
        /*1ab16*/ 	.short	(.L_18234 - .L_18233)
	.align		4
.L_18233:
        /*1ab18*/ 	.word	index@($_ZN7cutlass13device_kernelIN5flash19enable_sm80_to_sm89INS1_16FlashAttnBwdSm80INS1_25CollectiveMainloopBwdSm80ILi2ELi2EN4cute5tupleIJNS5_1CILi128EEES8_NS7_ILi64EEEEEENS_10bfloat16_tEfNS_4arch4Sm80ELb0ELb0ELb1ELb0ELb1ELb0ELb0ELb0ELi2ELi4ELi4ELi4ELb0EEENS1_21CollectiveEpilogueBwdISA_SB_SD_Li256ELb0ELb0ELi2EEENS1_19SingleTileSchedulerILb0ELb0ELb0ELi128EEEEEEEEEvNT_6ParamsE$_ZN4cute3eso3ESOILb1ELb0EJNS_14ComposedLayoutINS_7SwizzleILi3ELi3ELi3EEENS_1CILj0EEENS_6LayoutINS_5tupleIJNS8_IJNS8_IJNS5_ILi4EEENS5_ILi8EEEEEENS8_IJS9_NS5_ILi1EEEEEEEEENS8_IJNS8_IJNS5_ILi2EEESF_SF_EEENS8_IJSF_S9_EEEEEEEEENS8_IJNS8_IJNS8_IJSF_NS5_ILi64EEEEEENS8_IJNS5_ILi1024EEENS5_ILi0EEEEEEEEENS8_IJNS8_IJSC_NS5_ILi512EEESA_EEENS8_IJNS5_ILi4096EEENS5_ILi16EEEEEEEEEEEEEEEENS_10ViewEngineINS_8smem_ptrIPN7cutlass10bfloat16_tEEEEEEEC2ERKSY_RKS15_)
        /*1ab1c*/ 	.word	0x00000000


	//----- nvinfo : EIATTR_FRAME_SIZE
	.align		4
.L_18234:
        /*1ab20*/ 	.byte	0x04, 0x11
        /*1ab22*/ 	.short	(.L_18236 - .L_18235)
	.align		4
.L_18235:
        /*1ab24*/ 	.word	index@($_ZN7cutlass13device_kernelIN5flash19enable_sm80_to_sm89INS1_16FlashAttnBwdSm80INS1_25CollectiveMainloopBwdSm80ILi2ELi2EN4cute5tupleIJNS5_1CILi128EEES8_NS7_ILi64EEEEEENS_10bfloat16_tEfNS_4arch4Sm80ELb0ELb0ELb1ELb0ELb1ELb0ELb0ELb0ELi2ELi4ELi4ELi4ELb0EEENS1_21CollectiveEpilogueBwdISA_SB_SD_Li256ELb0ELb0ELi2EEENS1_19SingleTileSchedulerILb0ELb0ELb0ELi128EEEEEEEEEvNT_6ParamsE$_ZN4cute3eso3ESOILb1ELb0EJNS_14ComposedLayoutINS_7SwizzleILi3ELi3ELi3EEENS_1CILj0EEENS_6LayoutINS_5tupleIJNS8_IJNS8_IJNS5_ILi4EEENS5_ILi8EEEEEENS8_IJNS5_ILi2EEENS5_ILi1EEEEEEEEENS8_IJNS8_IJSC_SC_EEESB_EEEEEENS8_IJNS8_IJNS8_IJNS5_ILi128EEESD_EEENS8_IJSA_NS5_ILi0EEEEEEEEENS8_IJNS8_IJNS5_ILi64EEENS5_ILi512EEEEEENS8_IJNS5_ILi16EEENS5_ILi1024EEEEEEEEEEEEEEEENS_10ViewEngineINS_8smem_ptrIPN7cutlass10bfloat16_tEEEEEEEC2ERKSX_RKS14_)
        /*1ab28*/ 	.word	0x00000000


	//----- nvinfo : EIATTR_FRAME_SIZE
	.align		4
.L_18236:
        /*1ab2c*/ 	.byte	0x04, 0x11
        /*1ab2e*/ 	.short	(.L_18238 - .L_18237)
	.align		4
.L_18237:
        /*1ab30*/ 	.word	index@($_ZN7cutlass13device_kernelIN5flash19enable_sm80_to_sm89INS1_16FlashAttnBwdSm80INS1_25CollectiveMainloopBwdSm80ILi2ELi2EN4cute5tupleIJNS5_1CILi128EEES8_NS7_ILi64EEEEEENS_10bfloat16_tEfNS_4arch4Sm80ELb0ELb0ELb1ELb0ELb1ELb0ELb0ELb0ELi2ELi4ELi4ELi4ELb0EEENS1_21CollectiveEpilogueBwdISA_SB_SD_Li256ELb0ELb0ELi2EEENS1_19SingleTileSchedulerILb0ELb0ELb0ELi128EEEEEEEEEvNT_6ParamsE$_ZN4cute3eso3ESOILb1ELb0EJNS_14ComposedLayoutINS_7SwizzleILi3ELi3ELi3EEENS_1CILj0EEENS_6LayoutINS_5tupleIJNS8_IJNS5_ILi8EEENS5_ILi16EEEEEENS8_IJNS5_ILi64EEENS5_ILi1EEEEEEEEENS8_IJNS8_IJSC_NS5_ILi512EEEEEENS8_IJSD_NS5_ILi0EEEEEEEEEEEEENS_10ViewEngineINS_8smem_ptrIPN7cutlass10bfloat16_tEEEEEEEC2ERKSM_RKST_)
        /*1ab34*/ 	.word	0x00000000


	//----- nvinfo : EIATTR_FRAME_SIZE
	.align		4
.L_18238:
        /*1ab38*/ 	.byte	0x04, 0x11
        /*1ab3a*/ 	.short	(.L_18240 - .L_18239)
	.align		4
.L_18239:
        /*1ab3c*/ 	.word	index@($_ZN7cutlass13device_kernelIN5flash19enable_sm80_to_sm89INS1_16FlashAttnBwdSm80INS1_25CollectiveMainloopBwdSm80ILi2ELi2EN4cute5tupleIJNS5_1CILi128EEES8_NS7_ILi64EEEEEENS_10bfloat16_tEfNS_4arch4Sm80ELb0ELb0ELb1ELb0ELb1ELb0ELb0ELb0ELi2ELi4ELi4ELi4ELb0EEENS1_21CollectiveEpilogueBwdISA_SB_SD_Li256ELb0ELb0ELi2EEENS1_19SingleTileSchedulerILb0ELb0ELb0ELi128EEEEEEEEEvNT_6ParamsE$_ZN4cute3eso3ESOILb1ELb0EJNS_14ComposedLayoutINS_7SwizzleILi3ELi3ELi3EEENS_1CILj0EEENS_6LayoutINS_5tupleIJNS5_ILi64EEENS5_ILi128EEEEEENS8_IJNS5_ILi1EEES9_EEEEEEENS_10ViewEngineINS_8smem_ptrIPN7cutlass10bfloat16_tEEEEEEEC2ERKSF_RKSM_)
        /*1ab40*/ 	.word	0x00000000


	//----- nvinfo : EIATTR_FRAME_SIZE
	.align		4
.L_18240:
        /*1ab44*/ 	.byte	0x04, 0x11
        /*1ab46*/ 	.short	(.L_18242 - .L_18241)
	.align		4
.L_18241:
        /*1ab48*/ 	.word	index@($_ZN7cutlass13device_kernelIN5flash19enable_sm80_to_sm89INS1_16FlashAttnBwdSm80INS1_25CollectiveMainloopBwdSm80ILi2ELi2EN4cute5tupleIJNS5_1CILi128EEES8_NS7_ILi64EEEEEENS_10bfloat16_tEfNS_4arch4Sm80ELb0ELb0ELb1ELb0ELb1ELb0ELb0ELb0ELi2ELi4ELi4ELi4ELb0EEENS1_21CollectiveEpilogueBwdISA_SB_SD_Li256ELb0ELb0ELi2EEENS1_19SingleTileSchedulerILb0ELb0ELb0ELi128EEEEEEEEEvNT_6ParamsE$_ZN4cute3eso3ESOILb1ELb0EJNS_14ComposedLayoutINS_7SwizzleILi3ELi3ELi3EEENS_1CILi0EEENS_6LayoutINS_5tupleIJNS8_IJNS8_IJNS5_ILi4EEENS5_ILi8EEEEEENS8_IJS9_NS5_ILi1EEEEEEEEENS8_IJNS8_IJNS5_ILi2EEESF_SF_EEENS8_IJSF_SA_EEEEEEEEENS8_IJNS8_IJNS8_IJNS5_ILi128EEESC_EEENS8_IJNS5_ILi16EEES6_EEEEEENS8_IJNS8_IJNS5_ILi64EEESA_NS5_ILi512EEEEEENS8_IJNS5_ILi8192EEENS5_ILi1024EEEEEEEEEEEEEEEENS_10ViewEngineINS_8smem_ptrIPN7cutlass10bfloat16_tEEEEEEEC2ERKSY_RKS15_)
        /*1ab4c*/ 	.word	0x00000000


	//----- nvinfo : EIATTR_FRAME_SIZE
	.align		4
.L_18242:
        /*1ab50*/ 	.byte	0x04, 0x11
        /*1ab52*/ 	.short	(.L_18244 - .L_18243)
	.align		4
.L_18243:
        /*1ab54*/ 	.word	index@($_ZN7cutlass13device_kernelIN5flash19enable_sm80_to_sm89INS1_16FlashAttnBwdSm80INS1_25CollectiveMainloopBwdSm80ILi2ELi2EN4cute5tupleIJNS5_1CILi128EEES8_NS7_ILi64EEEEEENS_10bfloat16_tEfNS_4arch4Sm80ELb0ELb0ELb1ELb0ELb1ELb0ELb0ELb0ELi2ELi4ELi4ELi4ELb0EEENS1_21CollectiveEpilogueBwdISA_SB_SD_Li256ELb0ELb0ELi2EEENS1_19SingleTileSchedulerILb0ELb0ELb0ELi128EEEEEEEEEvNT_6ParamsE$_ZN4cute3eso3ESOILb1ELb0EJNS_14ComposedLayoutINS_7SwizzleILi3ELi3ELi3EEENS_1CILi0EEENS_6LayoutINS_5tupleIJNS8_IJNS8_IJNS5_ILi4EEENS5_ILi8EEEEEENS8_IJS9_NS5_ILi1EEEEEEEEENS8_IJNS8_IJNS5_ILi2EEESF_SF_EEENS8_IJSF_NS8_IJS9_SF_EEEEEEEEEEEENS8_IJNS8_IJNS8_IJSF_NS5_ILi64EEEEEENS8_IJNS5_ILi1024EEES6_EEEEEENS8_IJNS8_IJSC_NS5_ILi512EEESA_EEENS8_IJNS5_ILi4096EEENS8_IJNS5_ILi16EEENS5_ILi8192EEEEEEEEEEEEEEEEEEENS_10ViewEngineINS_8smem_ptrIPN7cutlass10bfloat16_tEEEEEEEC2ERKS10_RKS17_)
        /*1ab58*/ 	.word	0x00000000


	//----- nvinfo : EIATTR_FRAME_SIZE
	.align		4
.L_18244:
        /*1ab5c*/ 	.byte	0x04, 0x11
        /*1ab5e*/ 	.short	(.L_18246 - .L_18245)
	.align		4
.L_18245:
        /*1ab60*/ 	.word	index@($_ZN7cutlass13device_kernelIN5flash19enable_sm80_to_sm89INS1_16FlashAttnBwdSm80INS1_25CollectiveMainloopBwdSm80ILi2ELi2EN4cute5tupleIJNS5_1CILi128EEES8_NS7_ILi64EEEEEENS_10bfloat16_tEfNS_4arch4Sm80ELb0ELb0ELb1ELb0ELb1ELb0ELb0ELb0ELi2ELi4ELi4ELi4ELb0EEENS1_21CollectiveEpilogueBwdISA_SB_SD_Li256ELb0ELb0ELi2EEENS1_19SingleTileSchedulerILb0ELb0ELb0ELi128EEEEEEEEEvNT_6ParamsE$_ZN4cute3eso3ESOILb1ELb0EJNS_14ComposedLayoutINS_7SwizzleILi3ELi3ELi3EEENS_1CILi0EEENS_6LayoutINS_5tupleIJNS8_IJNS8_IJNS5_ILi4EEENS5_ILi8EEEEEENS8_IJNS5_ILi2EEENS5_ILi1EEEEEEEEENS8_IJNS8_IJSC_SC_EEESB_EEEEEENS8_IJNS8_IJNS8_IJNS5_ILi128EEESD_EEENS8_IJSA_S6_EEEEEENS8_IJNS8_IJNS5_ILi64EEENS5_ILi512EEEEEENS8_IJNS5_ILi16EEENS5_ILi1024EEEEEEEEEEEEEEEENS_10ViewEngineINS_8smem_ptrIPN7cutlass10bfloat16_tEEEEEEEC2ERKSW_RKS13_)
        /*1ab64*/ 	.word	0x00000000


	//----- nvinfo : EIATTR_FRAME_SIZE
	.align		4
.L_18246:
        /*1ab68*/ 	.byte	0x04, 0x11
        /*1ab6a*/ 	.short	(.L_18248 - .L_18247)
	.align		4
.L_18247:
        /*1ab6c*/ 	.word	index@($_ZN7cutlass13device_kernelIN5flash19enable_sm80_to_sm89INS1_16FlashAttnBwdSm80INS1_25CollectiveMainloopBwdSm80ILi2ELi2EN4cute5tupleIJNS5_1CILi128EEES8_NS7_ILi64EEEEEENS_10bfloat16_tEfNS_4arch4Sm80ELb0ELb0ELb1ELb0ELb1ELb0ELb0ELb0ELi2ELi4ELi4ELi4ELb0EEENS1_21CollectiveEpilogueBwdISA_SB_SD_Li256ELb0ELb0ELi2EEENS1_19SingleTileSchedulerILb0ELb0ELb0ELi128EEEEEEEEEvNT_6ParamsE$_ZN4cute3eso3ESOILb1ELb0EJNS_14ComposedLayoutINS_7SwizzleILi3ELi3ELi3EEENS_1CILi0EEENS_6LayoutINS_5tupleIJNS8_IJNS8_IJNS5_ILi4EEENS5_ILi8EEEEEENS8_IJNS5_ILi2EEENS5_ILi1EEEEEEEEENS8_IJNS8_IJSC_SC_EEENS8_IJSA_S9_EEEEEEEEENS8_IJNS8_IJNS8_IJSC_NS5_ILi64EEEEEENS8_IJNS5_ILi512EEES6_EEEEEENS8_IJNS8_IJSD_SA_EEENS8_IJNS5_ILi1024EEENS5_ILi16EEEEEEEEEEEEEEEENS_10ViewEngineINS_8smem_ptrIPN7cutlass10bfloat16_tEEEEEEEC2ERKSW_RKS13_)
        /*1ab70*/ 	.word	0x00000000


	//----- nvinfo : EIATTR_FRAME_SIZE
	.align		4
.L_18248:
        /*1ab74*/ 	.byte	0x04, 0x11
        /*1ab76*/ 	.short	(.L_18250 - .L_18249)
	.align		4
.L_18249:
        /*1ab78*/ 	.word	index@($_ZN7cutlass13device_kernelIN5flash19enable_sm80_to_sm89INS1_16FlashAttnBwdSm80INS1_25CollectiveMainloopBwdSm80ILi2ELi2EN4cute5tupleIJNS5_1CILi128EEES8_NS7_ILi64EEEEEENS_10bfloat16_tEfNS_4arch4Sm80ELb0ELb0ELb1ELb0ELb1ELb0ELb0ELb0ELi2ELi4ELi4ELi4ELb0EEENS1_21CollectiveEpilogueBwdISA_SB_SD_Li256ELb0ELb0ELi2EEENS1_19SingleTileSchedulerILb0ELb0ELb0ELi128EEEEEEEEEvNT_6ParamsE$_ZN4cute3eso3ESOILb1ELb0EJNS_10UnderscoreEiiEEC2ERKS2_RKiS7_)
        /*1ab7c*/ 	.word	0x00000000


	//----- nvinfo : EIATTR_FRAME_SIZE
	.align		4
.L_18250:
        /*1ab80*/ 	.byte	0x04, 0x11
        /*1ab82*/ 	.short	(.L_18252 - .L_18251)
	.align		4
.L_18251:
        /*1ab84*/ 	.word	index@($_ZN7cutlass13device_kernelIN5flash19enable_sm80_to_sm89INS1_16FlashAttnBwdSm80INS1_25CollectiveMainloopBwdSm80ILi2ELi2EN4cute5tupleIJNS5_1CILi128EEES8_NS7_ILi64EEEEEENS_10bfloat16_tEfNS_4arch4Sm80ELb0ELb0ELb1ELb0ELb1ELb0ELb0ELb0ELi2ELi4ELi4ELi4ELb0EEENS1_21CollectiveEpilogueBwdISA_SB_SD_Li256ELb0ELb0ELi2EEENS1_19SingleTileSchedulerILb0ELb0ELb0ELi128EEEEEEEEEvNT_6ParamsE$_ZN4cute3eso3ESOILb1ELb0EJNS_10UnderscoreEiEEC2ERKS2_RKi)
        /*1ab88*/ 	.word	0x00000000


	//----- nvinfo : EIATTR_FRAME_SIZE
	.align		4
.L_18252:
        /*1ab8c*/ 	.byte	0x04, 0x11
        /*1ab8e*/ 	.short	(.L_18254 - .L_18253)
	.align		4
.L_18253:
        /*1ab90*/ 	.word	index@($_ZN7cutlass13device_kernelIN5flash19enable_sm80_to_sm89INS1_16FlashAttnBwdSm80INS1_25CollectiveMainloopBwdSm80ILi2ELi2EN4cute5tupleIJNS5_1CILi128EEES8_NS7_ILi64EEEEEENS_10bfloat16_tEfNS_4arch4Sm80ELb0ELb0ELb1ELb0ELb1ELb0ELb0ELb0ELi2ELi4ELi4ELi4ELb0EEENS1_21CollectiveEpilogueBwdISA_SB_SD_Li256ELb0ELb0ELi2EEENS1_19SingleTileSchedulerILb0ELb0ELb0ELi128EEEEEEEEEvNT_6ParamsE$_ZN4cute3eso3ESOILb1ELb0EJNS_10UnderscoreES2_iEEC2ERKS2_S5_RKi)
        /*1ab94*/ 	.word	0x00000000


	//----- nvinfo : EIATTR_FRAME_SIZE
	.align		4
.L_18254:
        /*1ab98*/ 	.byte	0x04, 0x11
        /*1ab9a*/ 	.short	(.L_18256 - .L_18255)
	.align		4
.L_18255:
        /*1ab9c*/ 	.word	index@($_ZN7cutlass13device_kernelIN5flash19enable_sm80_to_sm89INS1_16FlashAttnBwdSm80INS1_25CollectiveMainloopBwdSm80ILi2ELi2EN4cute5tupleIJNS5_1CILi128EEES8_NS7_ILi64EEEEEENS_10bfloat16_tEfNS_4arch4Sm80ELb0ELb0ELb1ELb0ELb1ELb0ELb0ELb0ELi2ELi4ELi4ELi4ELb0EEENS1_21CollectiveEpilogueBwdISA_SB_SD_Li256ELb0ELb0ELi2EEENS1_19SingleTileSchedulerILb0ELb0ELb0ELi128EEEEEEEEEvNT_6ParamsE$_ZN4cute3eso3ESOILb1ELb0EJNS_10UnderscoreES2_S2_iEEC2ERKS2_S5_S5_RKi)
        /*1aba0*/ 	.word	0x00000000


	//----- nvinfo : EIATTR_FRAME_SIZE
	.align		4
.L_18256:
        /*1aba4*/ 	.byte	0x04, 0x11
        /*1aba6*/ 	.short	(.L_18258 - .L_18257)
	.align		4
.L_18257:
        /*1aba8*/ 	.word	index@($_ZN7cutlass13device_kernelIN5flash19enable_sm80_to_sm89INS1_16FlashAttnBwdSm80INS1_25CollectiveMainloopBwdSm80ILi2ELi2EN4cute5tupleIJNS5_1CILi128EEES8_NS7_ILi64EEEEEENS_10bfloat16_tEfNS_4arch4Sm80ELb0ELb0ELb1ELb0ELb1ELb0ELb0ELb0ELi2ELi4ELi4ELi4ELb0EEENS1_21CollectiveEpilogueBwdISA_SB_SD_Li256ELb0ELb0ELi2EEENS1_19SingleTileSchedulerILb0ELb0ELb0ELi128EEEEEEEEEvNT_6ParamsE$_ZN4cute3eso3ESOILb0ELb1EJlEEC2ERKl)
        /*1abac*/ 	.word	0x00000000


	//----- nvinfo : EIATTR_FRAME_SIZE
	.align		4
.L_18258:
        /*1abb0*/ 	.byte	0x04, 0x11
        /*1abb2*/ 	.short	(.L_18260 - .L_18259)
	.align		4
.L_18259:
        /*1abb4*/ 	.word	index@($_ZN7cutlass13device_kernelIN5flash19enable_sm80_to_sm89INS1_16FlashAttnBwdSm80INS1_25CollectiveMainloopBwdSm80ILi2ELi2EN4cute5tupleIJNS5_1CILi128EEES8_NS7_ILi64EEEEEENS_10bfloat16_tEfNS_4arch4Sm80ELb0ELb0ELb1ELb0ELb1ELb0ELb0ELb0ELi2ELi4ELi4ELi4ELb0EEENS1_21CollectiveEpilogueBwdISA_SB_SD_Li256ELb0ELb0ELi2EEENS1_19SingleTileSchedulerILb0ELb0ELb0ELi128EEEEEEEEEvNT_6ParamsE$_ZN4cute3eso3ESOILb0ELb1EJiNS_1CILi72EEENS2_ILi512EEEEEC2ERKiRKS3_RKS4_)
        /*1abb8*/ 	.word	0x00000000


	//----- nvinfo : EIATTR_FRAME_SIZE
	.align		4
.L_18260:
        /*1abbc*/ 	.byte	0x04, 0x11
        /*1abbe*/ 	.short	(.L_18262 - .L_18261)
	.align		4
.L_18261:
        /*1abc0*/ 	.word	index@($_ZN7cutlass13device_kernelIN5flash19enable_sm80_to_sm89INS1_16FlashAttnBwdSm80INS1_25CollectiveMainloopBwdSm80ILi2ELi2EN4cute5tupleIJNS5_1CILi128EEES8_NS7_ILi64EEEEEENS_10bfloat16_tEfNS_4arch4Sm80ELb0ELb0ELb1ELb0ELb1ELb0ELb0ELb0ELi2ELi4ELi4ELi4ELb0EEENS1_21CollectiveEpilogueBwdISA_SB_SD_Li256ELb0ELb0ELi2EEENS1_19SingleTileSchedulerILb0ELb0ELb0ELi128EEEEEEEEEvNT_6ParamsE$_ZN4cute3eso3ESOILb0ELb1EJiNS_1CILi512EEEEEC2ERKiRKS3_)
        /*1abc4*/ 	.word	0x00000000


	//----- nvinfo : EIATTR_FRAME_SIZE
	.align		4
.L_18262:
        /*1abc8*/ 	.byte	0x04, 0x11
        /*1abca*/ 	.short	(.L_18264 - .L_18263)
	.align		4
.L_18263:
        /*1abcc*/ 	.word	index@($_ZN7cutlass13device_kernelIN5flash19enable_sm80_to_sm89INS1_16FlashAttnBwdSm80INS1_25CollectiveMainloopBwdSm80ILi2ELi2EN4cute5tupleIJNS5_1CILi128EEES8_NS7_ILi64EEEEEENS_10bfloat16_tEfNS_4arch4Sm80ELb0ELb0ELb1ELb0ELb1ELb0ELb0ELb0ELi2ELi4ELi4ELi4ELb0EEENS1_21CollectiveEpilogueBwdISA_SB_SD_Li256ELb0ELb0ELi2EEENS1_19SingleTileSchedulerILb0ELb0ELb0ELi128EEEEEEEEEvNT_6ParamsE$_ZN4cute3eso3ESOILb0ELb1EJiNS_1CILi4096EEEEEC2ERKiRKS3_)
        /*1abd0*/ 	.word	0x00000000


	//----- nvinfo : EIATTR_FRAME_SIZE
	.align		4
.L_18264:
        /*1abd4*/ 	.byte	0x04, 0x11
        /*1abd6*/ 	.short	(.L_18266 - .L_18265)
	.align		4
.L_18265:
        /*1abd8*/ 	.word	index@($_ZN7cutlass13device_kernelIN5flash19enable_sm80_to_sm89INS1_16FlashAttnBwdSm80INS1_25CollectiveMainloopBwdSm80ILi2ELi2EN4cute5tupleIJNS5_1CILi128EEES8_NS7_ILi64EEEEEENS_10bfloat16_tEfNS_4arch4Sm80ELb0ELb0ELb1ELb0ELb1ELb0ELb0ELb0ELi2ELi4ELi4ELi4ELb0EEENS1_21CollectiveEpilogueBwdISA_SB_SD_Li256ELb0ELb0ELi2EEENS1_19SingleTileSchedulerILb0ELb0ELb0ELi128EEEEEEEEEvNT_6ParamsE$_ZN4cute3eso3ESOILb0ELb1EJiNS_1CILi144EEENS2_ILi512EEEEEC2ERKiRKS3_RKS4_)
        /*1abdc*/ 	.word	0x00000000


	//----- nvinfo : EIATTR_FRAME_SIZE
	.align		4
.L_18266:
        /*1abe0*/ 	.byte	0x04, 0x11
        /*1abe2*/ 	.short	(.L_18268 - .L_18267)
	.align		4
.L_18267:
        /*1abe4*/ 	.word	index@($_ZN7cutlass13device_kernelIN5flash19enable_sm80_to_sm89INS1_16FlashAttnBwdSm80INS1_25CollectiveMainloopBwdSm80ILi2ELi2EN4cute5tupleIJNS5_1CILi128EEES8_NS7_ILi64EEEEEENS_10bfloat16_tEfNS_4arch4Sm80ELb0ELb0ELb1ELb0ELb1ELb0ELb0ELb0ELi2ELi4ELi4ELi4ELb0EEENS1_21CollectiveEpilogueBwdISA_SB_SD_Li256ELb0ELb0ELi2EEENS1_19SingleTileSchedulerILb0ELb0ELb0ELi128EEEEEEEEEvNT_6ParamsE$_ZN4cute3eso3ESOILb0ELb1EJiNS_1CILi144EEENS2_ILi288EEEEEC2ERKiRKS3_RKS4_)
        /*1abe8*/ 	.word	0x00000000


	//----- nvinfo : EIATTR_FRAME_SIZE
	.align		4
.L_18268:
        /*1abec*/ 	.byte	0x04, 0x11
        /*1abee*/ 	.short	(.L_18270 - .L_18269)
	.align		4
.L_18269:
        /*1abf0*/ 	.word	index@($_ZN7cutlass13device_kernelIN5flash19enable_sm80_to_sm89INS1_16FlashAttnBwdSm80INS1_25CollectiveMainloopBwdSm80ILi2ELi2EN4cute5tupleIJNS5_1CILi128EEES8_NS7_ILi64EEEEEENS_10bfloat16_tEfNS_4arch4Sm80ELb0ELb0ELb1ELb0ELb1ELb0ELb0ELb0ELi2ELi4ELi4ELi4ELb0EEENS1_21CollectiveEpilogueBwdISA_SB_SD_Li256ELb0ELb0ELi2EEENS1_19SingleTileSchedulerILb0ELb0ELb0ELi128EEEEEEEEEvNT_6ParamsE$_ZN4cute3eso3ESOILb0ELb1EJiNS_1CILi0EEEEEC2ERKiRKS3_)
        /*1abf4*/ 	.word	0x00000000


	//----- nvinfo : EIATTR_FRAME_SIZE
	.align		4
.L_18270:
        /*1abf8*/ 	.byte	0x04, 0x11
        /*1abfa*/ 	.short	(.L_18272 - .L_18271)
	.align		4
.L_18271:
        /*1abfc*/ 	.word	index@($_ZN7cutlass13device_kernelIN5flash19enable_sm80_to_sm89INS1_16FlashAttnBwdSm80INS1_25CollectiveMainloopBwdSm80ILi2ELi2EN4cute5tupleIJNS5_1CILi128EEES8_NS7_ILi64EEEEEENS_10bfloat16_tEfNS_4arch4Sm80ELb0ELb0ELb1ELb0ELb1ELb0ELb0ELb0ELi2ELi4ELi4ELi4ELb0EEENS1_21CollectiveEpilogueBwdISA_SB_SD_Li256ELb0ELb0ELi2EEENS1_19SingleTileSchedulerILb0ELb0ELb0ELi128EEEEEEEEEvNT_6ParamsE$_ZN4cute3eso3ESOILb0ELb1EJiEEC2ERKi)
        /*1ac00*/ 	.word	0x00000000


	//----- nvinfo : EIATTR_FRAME_SIZE
	.align		4
.L_18272:
        /*1ac04*/ 	.byte	0x04, 0x11
        /*1ac06*/ 	.short	(.L_18274 - .L_18273)
	.align		4
.L_18273:
        /*1ac08*/ 	.word	index@($_ZN7cutlass13device_kernelIN5flash19enable_sm80_to_sm89INS1_16FlashAttnBwdSm80INS1_25CollectiveMainloopBwdSm80ILi2ELi2EN4cute5tupleIJNS5_1CILi128EEES8_NS7_ILi64EEEEEENS_10bfloat16_tEfNS_4arch4Sm80ELb0ELb0ELb1ELb0ELb1ELb0ELb0ELb0ELi2ELi4ELi4ELi4ELb0EEENS1_21CollectiveEpilogueBwdISA_SB_SD_Li256ELb0ELb0ELi2EEENS1_19SingleTileSchedulerILb0ELb0ELb0ELi128EEEEEEEEEvNT_6ParamsE$_ZN4cute3eso3ESOILb0ELb1EJNS_6LayoutINS_5tupleIJNS3_IJNS_1CILi8EEENS4_ILi1EEEEEENS4_ILi2EEEEEENS3_IJNS3_IJS6_NS4_ILi0EEEEEEiEEEEESA_EEC2ERKSD_RKSA_)
        /*1ac0c*/ 	.word	0x00000000


	//----- nvinfo : EIATTR_FRAME_SIZE
	.align		4
.L_18274:
        /*1ac10*/ 	.byte	0x04, 0x11
        /*1ac12*/ 	.short	(.L_18276 - .L_18275)
	.align		4
.L_18275:
        /*1ac14*/ 	.word	index@($_ZN7cutlass13device_kernelIN5flash19enable_sm80_to_sm89INS1_16FlashAttnBwdSm80INS1_25CollectiveMainloopBwdSm80ILi2ELi2EN4cute5tupleIJNS5_1CILi128EEES8_NS7_ILi64EEEEEENS_10bfloat16_tEfNS_4arch4Sm80ELb0ELb0ELb1ELb0ELb1ELb0ELb0ELb0ELi2ELi4ELi4ELi4ELb0EEENS1_21CollectiveEpilogueBwdISA_SB_SD_Li256ELb0ELb0ELi2EEENS1_19SingleTileSchedulerILb0ELb0ELb0ELi128EEEEEEEEEvNT_6ParamsE$_ZN4cute3eso3ESOILb0ELb1EJNS_5tupleIJiiEEENS_1CILi8192EEEEEC2ERKS3_RKS5_)
        /*1ac18*/ 	.word	0x00000000


	//----- nvinfo : EIATTR_FRAME_SIZE
	.align		4
.L_18276:
        /*1ac1c*/ 	.byte	0x04, 0x11
        /*1ac1e*/ 	.short	(.L_18278 - .L_18277)
	.align		4
.L_18277:
        /*1ac20*/ 	.word	index@($_ZN7cutlass13device_kernelIN5flash19enable_sm80_to_sm89INS1_16FlashAttnBwdSm80INS1_25CollectiveMainloopBwdSm80ILi2ELi2EN4cute5tupleIJNS5_1CILi128EEES8_NS7_ILi64EEEEEENS_10bfloat16_tEfNS_4arch4Sm80ELb0ELb0ELb1ELb0ELb1ELb0ELb0ELb0ELi2ELi4ELi4ELi4ELb0EEENS1_21CollectiveEpilogueBwdISA_SB_SD_Li256ELb0ELb0ELi2EEENS1_19SingleTileSchedulerILb0ELb0ELb0ELi128EEEEEEEEEvNT_6ParamsE$_ZN4cute3eso3ESOILb0ELb1EJNS_5tupleIJiiEEENS_1CILi1024EEEEEC2ERKS3_RKS5_)
        /*1ac24*/ 	.word	0x00000000


	//----- nvinfo : EIATTR_FRAME_SIZE
	.align		4
.L_18278:
        /*1ac28*/ 	.byte	0x04, 0x11
        /*1ac2a*/ 	.short	(.L_18280 - .L_18279)
	.align		4
.L_18279:
        /*1ac2c*/ 	.word	index@($_ZN7cutlass13device_kernelIN5flash19enable_sm80_to_sm89INS1_16FlashAttnBwdSm80INS1_25CollectiveMainloopBwdSm80ILi2ELi2EN4cute5tupleIJNS5_1CILi128EEES8_NS7_ILi64EEEEEENS_10bfloat16_tEfNS_4arch4Sm80ELb0ELb0ELb1ELb0ELb1ELb0ELb0ELb0ELi2ELi4ELi4ELi4ELb0EEENS1_21CollectiveEpilogueBwdISA_SB_SD_Li256ELb0ELb0ELi2EEENS1_19SingleTileSchedulerILb0ELb0ELb0ELi128EEEEEEEEEvNT_6ParamsE$_ZN4cute3eso3ESOILb0ELb1EJNS_5tupleIJiiEEEEEC2ERKS3_)
        /*1ac30*/ 	.word	0x00000000


	//----- nvinfo : EIATTR_FRAME_SIZE
	.align		4
.L_18280:
        /*1ac34*/ 	.byte	0x04, 0x11
        /*1ac36*/ 	.short	(.L_18282 - .L_18281)
	.align		4
.L_18281:
        /*1ac38*/ 	.word	index@($_ZN7cutlass13device_kernelIN5flash19enable_sm80_to_sm89INS1_16FlashAttnBwdSm80INS1_25CollectiveMainloopBwdSm80ILi2ELi2EN4cute5tupleIJNS5_1CILi128EEES8_NS7_ILi64EEEEEENS_10bfloat16_tEfNS_4arch4Sm80ELb0ELb0ELb1ELb0ELb1ELb0ELb0ELb0ELi2ELi4ELi4ELi4ELb0EEENS1_21CollectiveEpilogueBwdISA_SB_SD_Li256ELb0ELb0ELi2EEENS1_19SingleTileSchedulerILb0ELb0ELb0ELi128EEEEEEEEEvNT_6ParamsE$_ZN4cute3eso3ESOILb0ELb1EJNS_5tupleIJiNS2_IJiiEEEEEENS2_IJNS_10UnderscoreENS2_IJS5_S5_EEEEEEEEC2ERKS4_RKS7_)
        /*1ac3c*/ 	.word	0x00000000


	//----- nvinfo : EIATTR_FRAME_SIZE
	.align		4
.L_18282:
        /*1ac40*/ 	.byte	0x04, 0x11
        /*1ac42*/ 	.short	(.L_18284 - .L_18283)
	.align		4
.L_18283:
        /*1ac44*/ 	.word	index@($_ZN7cutlass13device_kernelIN5flash19enable_sm80_to_sm89INS1_16FlashAttnBwdSm80INS1_25CollectiveMainloopBwdSm80ILi2ELi2EN4cute5tupleIJNS5_1CILi128EEES8_NS7_ILi64EEEEEENS_10bfloat16_tEfNS_4arch4Sm80ELb0ELb0ELb1ELb0ELb1ELb0ELb0ELb0ELi2ELi4ELi4ELi4ELb0EEENS1_21CollectiveEpilogueBwdISA_SB_SD_Li256ELb0ELb0ELi2EEENS1_19SingleTileSchedulerILb0ELb0ELb0ELi128EEEEEEEEEvNT_6ParamsE$_ZN4cute3eso3ESOILb0ELb1EJNS_5tupleIJiNS2_IJiNS_1CILi0EEEEEEEEENS2_IJNS_10UnderscoreENS2_IJS7_S7_EEEEEEEEC2ERKS6_RKS9_)
        /*1ac48*/ 	.word	0x00000000


	//----- nvinfo : EIATTR_FRAME_SIZE
	.align		4
.L_18284:
        /*1ac4c*/ 	.byte	0x04, 0x11
        /*1ac4e*/ 	.short	(.L_18286 - .L_18285)
	.align		4
.L_18285:
        /*1ac50*/ 	.word	index@($_ZN7cutlass13device_kernelIN5flash19enable_sm80_to_sm89INS1_16FlashAttnBwdSm80INS1_25CollectiveMainloopBwdSm80ILi2ELi2EN4cute5tupleIJNS5_1CILi128EEES8_NS7_ILi64EEEEEENS_10bfloat16_tEfNS_4arch4Sm80ELb0ELb0ELb1ELb0ELb1ELb0ELb0ELb0ELi2ELi4ELi4ELi4ELb0EEENS1_21CollectiveEpilogueBwdISA_SB_SD_Li256ELb0ELb0ELi2EEENS1_19SingleTileSchedulerILb0ELb0ELb0ELi128EEEEEEEEEvNT_6ParamsE$_ZN4cute3eso3ESOILb0ELb0EJiiiNS_1CILi72EEENS2_ILi512EEEEEC2ERKiS7_S7_RKS3_RKS4_)
        /*1ac54*/ 	.word	0x00000000


	//----- nvinfo : EIATTR_FRAME_SIZE
	.align		4
.L_18286:
        /*1ac58*/ 	.byte	0x04, 0x11
        /*1ac5a*/ 	.short	(.L_18288 - .L_18287)
	.align		4
.L_18287:
        /*1ac5c*/ 	.word	index@($_ZN7cutlass13device_kernelIN5flash19enable_sm80_to_sm89INS1_16FlashAttnBwdSm80INS1_25CollectiveMainloopBwdSm80ILi2ELi2EN4cute5tupleIJNS5_1CILi128EEES8_NS7_ILi64EEEEEENS_10bfloat16_tEfNS_4arch4Sm80ELb0ELb0ELb1ELb0ELb1ELb0ELb0ELb0ELi2ELi4ELi4ELi4ELb0EEENS1_21CollectiveEpilogueBwdISA_SB_SD_Li256ELb0ELb0ELi2EEENS1_19SingleTileSchedulerILb0ELb0ELb0ELi128EEEEEEEEEvNT_6ParamsE$_ZN4cute3eso3ESOILb0ELb0EJiiiNS_1CILi144EEENS2_ILi512EEEEEC2ERKiS7_S7_RKS3_RKS4_)
        /*1ac60*/ 	.word	0x00000000


	//----- nvinfo : EIATTR_FRAME_SIZE
	.align		4
.L_18288:
        /*1ac64*/ 	.byte	0x04, 0x11
        /*1ac66*/ 	.short	(.L_18290 - .L_18289)
	.align		4
.L_18289:
        /*1ac68*/ 	.word	index@($_ZN7cutlass13device_kernelIN5flash19enable_sm80_to_sm89INS1_16FlashAttnBwdSm80INS1_25CollectiveMainloopBwdSm80ILi2ELi2EN4cute5tupleIJNS5_1CILi128EEES8_NS7_ILi64EEEEEENS_10bfloat16_tEfNS_4arch4Sm80ELb0ELb0ELb1ELb0ELb1ELb0ELb0ELb0ELi2ELi4ELi4ELi4ELb0EEENS1_21CollectiveEpilogueBwdISA_SB_SD_Li256ELb0ELb0ELi2EEENS1_19SingleTileSchedulerILb0ELb0ELb0ELi128EEEEEEEEEvNT_6ParamsE$_ZN4cute3eso3ESOILb0ELb0EJiiiNS_1CILi0EEEEEC2ERKiS6_S6_RKS3_)
        /*1ac6c*/ 	.word	0x00000000


	//----- nvinfo : EIATTR_FRAME_SIZE
	.align		4
.L_18290:
        /*1ac70*/ 	.byte	0x04, 0x11
        /*1ac72*/ 	.short	(.L_18292 - .L_18291)
	.align		4
.L_18291:
        /*1ac74*/ 	.word	index@($_ZN7cutlass13device_kernelIN5flash19enable_sm80_to_sm89INS1_16FlashAttnBwdSm80INS1_25CollectiveMainloopBwdSm80ILi2ELi2EN4cute5tupleIJNS5_1CILi128EEES8_NS7_ILi64EEEEEENS_10bfloat16_tEfNS_4arch4Sm80ELb0ELb0ELb1ELb0ELb1ELb0ELb0ELb0ELi2ELi4ELi4ELi4ELb0EEENS1_21CollectiveEpilogueBwdISA_SB_SD_Li256ELb0ELb0ELi2EEENS1_19SingleTileSchedulerILb0ELb0ELb0ELi128EEEEEEEEEvNT_6ParamsE$_ZN4cute3eso3ESOILb0ELb0EJiiiEEC2ERKiS4_S4_)
        /*1ac78*/ 	.word	0x00000000


	//----- nvinfo : EIATTR_FRAME_SIZE
	.align		4
.L_18292:
        /*1ac7c*/ 	.byte	0x04, 0x11
        /*1ac7e*/ 	.short	(.L_18294 - .L_18293)
	.align		4
.L_18293:
        /*1ac80*/ 	.word	index@($_ZN7cutlass13device_kernelIN5flash19enable_sm80_to_sm89INS1_16FlashAttnBwdSm80INS1_25CollectiveMainloopBwdSm80ILi2ELi2EN4cute5tupleIJNS5_1CILi128EEES8_NS7_ILi64EEEEEENS_10bfloat16_tEfNS_4arch4Sm80ELb0ELb0ELb1ELb0ELb1ELb0ELb0ELb0ELi2ELi4ELi4ELi4ELb0EEENS1_21CollectiveEpilogueBwdISA_SB_SD_Li256ELb0ELb0ELi2EEENS1_19SingleTileSchedulerILb0ELb0ELb0ELi128EEEEEEEEEvNT_6ParamsE$_ZN4cute3eso3ESOILb0ELb0EJiiNS_1CILi8192EEEEEC2ERKiS6_RKS3_)
        /*1ac84*/ 	.word	0x00000000


	//----- nvinfo : EIATTR_FRAME_SIZE
	.align		4
.L_18294:
        /*1ac88*/ 	.byte	0x04, 0x11
        /*1ac8a*/ 	.short	(.L_18296 - .L_18295)
	.align		4
.L_18295:
        /*1ac8c*/ 	.word	index@($_ZN7cutlass13device_kernelIN5flash19enable_sm80_to_sm89INS1_16FlashAttnBwdSm80INS1_25CollectiveMainloopBwdSm80ILi2ELi2EN4cute5tupleIJNS5_1CILi128EEES8_NS7_ILi64EEEEEENS_10bfloat16_tEfNS_4arch4Sm80ELb0ELb0ELb1ELb0ELb1ELb0ELb0ELb0ELi2ELi4ELi4ELi4ELb0EEENS1_21CollectiveEpilogueBwdISA_SB_SD_Li256ELb0ELb0ELi2EEENS1_19SingleTileSchedulerILb0ELb0ELb0ELi128EEEEEEEEEvNT_6ParamsE$_ZN4cute3eso3ESOILb0ELb0EJiiNS_1CILi72EEENS2_ILi512EEEEEC2ERKiS7_RKS3_RKS4_)
        /*1ac90*/ 	.word	0x00000000


	//----- nvinfo : EIATTR_FRAME_SIZE
	.align		4
.L_18296:
        /*1ac94*/ 	.byte	0x04, 0x11
        /*1ac96*/ 	.short	(.L_18298 - .L_18297)
	.align		4
.L_18297:
        /*1ac98*/ 	.word	index@($_ZN7cutlass13device_kernelIN5flash19enable_sm80_to_sm89INS1_16FlashAttnBwdSm80INS1_25CollectiveMainloopBwdSm80ILi2ELi2EN4cute5tupleIJNS5_1CILi128EEES8_NS7_ILi64EEEEEENS_10bfloat16_tEfNS_4arch4Sm80ELb0ELb0ELb1ELb0ELb1ELb0ELb0ELb0ELi2ELi4ELi4ELi4ELb0EEENS1_21CollectiveEpilogueBwdISA_SB_SD_Li256ELb0ELb0ELi2EEENS1_19SingleTileSchedulerILb0ELb0ELb0ELi128EEEEEEEEEvNT_6ParamsE$_ZN4cute3eso3ESOILb0ELb0EJiiNS_1CILi144EEENS2_ILi512EEEEEC2ERKiS7_RKS3_RKS4_)
        /*1ac9c*/ 	.word	0x00000000


	//----- nvinfo : EIATTR_FRAME_SIZE
	.align		4
.L_18298:
        /*1aca0*/ 	.byte	0x04, 0x11
        /*1aca2*/ 	.short	(.L_18300 - .L_18299)
	.align		4
.L_18299:
        /*1aca4*/ 	.word	index@($_ZN7cutlass13device_kernelIN5flash19enable_sm80_to_sm89INS1_16FlashAttnBwdSm80INS1_25CollectiveMainloopBwdSm80ILi2ELi2EN4cute5tupleIJNS5_1CILi128EEES8_NS7_ILi64EEEEEENS_10bfloat16_tEfNS_4arch4Sm80ELb0ELb0ELb1ELb0ELb1ELb0ELb0ELb0ELi2ELi4ELi4ELi4ELb0EEENS1_21CollectiveEpilogueBwdISA_SB_SD_Li256ELb0ELb0ELi2EEENS1_19SingleTileSchedulerILb0ELb0ELb0ELi128EEEEEEEEEvNT_6ParamsE$_ZN4cute3eso3ESOILb0ELb0EJiiNS_1CILi1024EEEEEC2ERKiS6_RKS3_)
        /*1aca8*/ 	.word	0x00000000


	//----- nvinfo : EIATTR_FRAME_SIZE
	.align		4
.L_18300:
        /*1acac*/ 	.byte	0x04, 0x11
        /*1acae*/ 	.short	(.L_18302 - .L_18301)
	.align		4
.L_18301:
        /*1acb0*/ 	.word	index@($_ZN7cutlass13device_kernelIN5flash19enable_sm80_to_sm89INS1_16FlashAttnBwdSm80INS1_25CollectiveMainloopBwdSm80ILi2ELi2EN4cute5tupleIJNS5_1CILi128EEES8_NS7_ILi64EEEEEENS_10bfloat16_tEfNS_4arch4Sm80ELb0ELb0ELb1ELb0ELb1ELb0ELb0ELb0ELi2ELi4ELi4ELi4ELb0EEENS1_21CollectiveEpilogueBwdISA_SB_SD_Li256ELb0ELb0ELi2EEENS1_19SingleTileSchedulerILb0ELb0ELb0ELi128EEEEEEEEEvNT_6ParamsE$_ZN4cute3eso3ESOILb0ELb0EJiiNS_1CILi0EEEEEC2ERKiS6_RKS3_)
        /*1acb4*/ 	.word	0x00000000


	//----- nvinfo : EIATTR_FRAME_SIZE
	.align		4
.L_18302:
        /*1acb8*/ 	.byte	0x04, 0x11
        /*1acba*/ 	.short	(.L_18304 - .L_18303)
	.align		4
.L_18303:
        /*1acbc*/ 	.word	index@($_ZN7cutlass13device_kernelIN5flash19enable_sm80_to_sm89INS1_16FlashAttnBwdSm80INS1_25CollectiveMainloopBwdSm80ILi2ELi2EN4cute5tupleIJNS5_1CILi128EEES8_NS7_ILi64EEEEEENS_10bfloat16_tEfNS_4arch4Sm80ELb0ELb0ELb1ELb0ELb1ELb0ELb0ELb0ELi2ELi4ELi4ELi4ELb0EEENS1_21CollectiveEpilogueBwdISA_SB_SD_Li256ELb0ELb0ELi2EEENS1_19SingleTileSchedulerILb0ELb0ELb0ELi128EEEEEEEEEvNT_6ParamsE$_ZN4cute3eso3ESOILb0ELb0EJiiEEC2ERKiS4_)
        /*1acc0*/ 	.word	0x00000000


	//----- nvinfo : EIATTR_FRAME_SIZE
	.align		4
.L_18304:
        /*1acc4*/ 	.byte	0x04, 0x11
        /*1acc6*/ 	.short	(.L_18306 - .L_18305)
	.align		4
.L_18305:
        /*1acc8*/ 	.word	index@($_ZN7cutlass13device_kernelIN5flash19enable_sm80_to_sm89INS1_16FlashAttnBwdSm80INS1_25CollectiveMainloopBwdSm80ILi2ELi2EN4cute5tupleIJNS5_1CILi128EEES8_NS7_ILi64EEEEEENS_10bfloat16_tEfNS_4arch4Sm80ELb0ELb0ELb1ELb0ELb1ELb0ELb0ELb0ELi2ELi4ELi4ELi4ELb0EEENS1_21CollectiveEpilogueBwdISA_SB_SD_Li256ELb0ELb0ELi2EEENS1_19SingleTileSchedulerILb0ELb0ELb0ELi128EEEEEEEEEvNT_6ParamsE$_ZN4cute3eso3ESOILb0ELb0EJiNS_5tupleIJiiEEEEEC2ERKiRKS3_)
        /*1accc*/ 	.word	0x00000000


	//----- nvinfo : EIATTR_FRAME_SIZE
	.align		4
.L_18306:
        /*1acd0*/ 	.byte	0x04, 0x11
        /*1acd2*/ 	.short	(.L_18308 - .L_18307)
	.align		4
.L_18307:
        /*1acd4*/ 	.word	index@($_ZN7cutlass13device_kernelIN5flash19enable_sm80_to_sm89INS1_16FlashAttnBwdSm80INS1_25CollectiveMainloopBwdSm80ILi2ELi2EN4cute5tupleIJNS5_1CILi128EEES8_NS7_ILi64EEEEEENS_10bfloat16_tEfNS_4arch4Sm80ELb0ELb0ELb1ELb0ELb1ELb0ELb0ELb0ELi2ELi4ELi4ELi4ELb0EEENS1_21CollectiveEpilogueBwdISA_SB_SD_Li256ELb0ELb0ELi2EEENS1_19SingleTileSchedulerILb0ELb0ELb0ELi128EEEEEEEEEvNT_6ParamsE$_ZN4cute3eso3ESOILb0ELb0EJiNS_5tupleIJiNS_1CILi0EEEEEEEEC2ERKiRKS5_)
        /*1acd8*/ 	.word	0x00000000


	//----- nvinfo : EIATTR_FRAME_SIZE
	.align		4
.L_18308:
        /*1acdc*/ 	.byte	0x04, 0x11
        /*1acde*/ 	.short	(.L_18310 - .L_18309)
	.align		4
.L_18309:
        /*1ace0*/ 	.word	index@($_ZN7cutlass13device_kernelIN5flash19enable_sm80_to_sm89INS1_16FlashAttnBwdSm80INS1_25CollectiveMainloopBwdSm80ILi2ELi2EN4cute5tupleIJNS5_1CILi128EEES8_NS7_ILi64EEEEEENS_10bfloat16_tEfNS_4arch4Sm80ELb0ELb0ELb1ELb0ELb1ELb0ELb0ELb0ELi2ELi4ELi4ELi4ELb0EEENS1_21CollectiveEpilogueBwdISA_SB_SD_Li256ELb0ELb0ELi2EEENS1_19SingleTileSchedulerILb0ELb0ELb0ELi128EEEEEEEEEvNT_6ParamsE$_ZN4cute3eso3ESOILb0ELb0EJNS_6LayoutINS_5tupleIJNS3_IJNS_1CILi8EEENS4_ILi1EEEEEENS4_ILi4EEES6_EEENS3_IJNS3_IJS6_NS4_ILi0EEEEEElSA_EEEEElEEC2ERKSD_RKl)
        /*1ace4*/ 	.word	0x00000000


	//----- nvinfo : EIATTR_FRAME_SIZE
	.align		4
.L_18310:
        /*1ace8*/ 	.byte	0x04, 0x11
        /*1acea*/ 	.short	(.L_18312 - .L_18311)
	.align		4
.L_18311:
        /*1acec*/ 	.word	index@($_ZN7cutlass13device_kernelIN5flash19enable_sm80_to_sm89INS1_16FlashAttnBwdSm80INS1_25CollectiveMainloopBwdSm80ILi2ELi2EN4cute5tupleIJNS5_1CILi128EEES8_NS7_ILi64EEEEEENS_10bfloat16_tEfNS_4arch4Sm80ELb0ELb0ELb1ELb0ELb1ELb0ELb0ELb0ELi2ELi4ELi4ELi4ELb0EEENS1_21CollectiveEpilogueBwdISA_SB_SD_Li256ELb0ELb0ELi2EEENS1_19SingleTileSchedulerILb0ELb0ELb0ELi128EEEEEEEEEvNT_6ParamsE$_ZN4cute3eso3ESOILb0ELb0EJNS_6LayoutINS_5tupleIJNS3_IJNS_1CILi8EEENS4_ILi1EEEEEENS4_ILi4EEES6_EEENS3_IJNS3_IJS6_NS4_ILi0EEEEEElSA_EEEEENS_10ViewEngineINS_8gmem_ptrIPKN7cutlass10bfloat16_tEEEEEEEC2ERKSD_RKSL_)
        /*1acf0*/ 	.word	0x00000000


	//----- nvinfo : EIATTR_FRAME_SIZE
	.align		4
.L_18312:
        /*1acf4*/ 	.byte	0x04, 0x11
        /*1acf6*/ 	.short	(.L_18314 - .L_18313)
	.align		4
.L_18313:
        /*1acf8*/ 	.word	index@($_ZN7cutlass13device_kernelIN5flash19enable_sm80_to_sm89INS1_16FlashAttnBwdSm80INS1_25CollectiveMainloopBwdSm80ILi2ELi2EN4cute5tupleIJNS5_1CILi128EEES8_NS7_ILi64EEEEEENS_10bfloat16_tEfNS_4arch4Sm80ELb0ELb0ELb1ELb0ELb1ELb0ELb0ELb0ELi2ELi4ELi4ELi4ELb0EEENS1_21CollectiveEpilogueBwdISA_SB_SD_Li256ELb0ELb0ELi2EEENS1_19SingleTileSchedulerILb0ELb0ELb0ELi128EEEEEEEEEvNT_6ParamsE$_ZN4cute3eso3ESOILb0ELb0EJNS_6LayoutINS_5tupleIJNS3_IJNS_1CILi8EEENS4_ILi1EEEEEENS4_ILi2EEES5_EEENS3_IJNS3_IJS6_NS4_ILi0EEEEEEiNS4_ILi1024EEEEEEEEiEEC2ERKSE_RKi)
        /*1acfc*/ 	.word	0x00000000


	//----- nvinfo : EIATTR_FRAME_SIZE
	.align		4
.L_18314:
        /*1ad00*/ 	.byte	0x04, 0x11
        /*1ad02*/ 	.short	(.L_18316 - .L_18315)
	.align		4
.L_18315:
        /*1ad04*/ 	.word	index@($_ZN7cutlass13device_kernelIN5flash19enable_sm80_to_sm89INS1_16FlashAttnBwdSm80INS1_25CollectiveMainloopBwdSm80ILi2ELi2EN4cute5tupleIJNS5_1CILi128EEES8_NS7_ILi64EEEEEENS_10bfloat16_tEfNS_4arch4Sm80ELb0ELb0ELb1ELb0ELb1ELb0ELb0ELb0ELi2ELi4ELi4ELi4ELb0EEENS1_21CollectiveEpilogueBwdISA_SB_SD_Li256ELb0ELb0ELi2EEENS1_19SingleTileSchedulerILb0ELb0ELb0ELi128EEEEEEEEEvNT_6ParamsE$_ZN4cute3eso3ESOILb0ELb0EJNS_6LayoutINS_5tupleIJNS3_IJNS_1CILi8EEENS4_ILi1EEEEEENS4_ILi2EEES5_EEENS3_IJNS3_IJS6_NS4_ILi0EEEEEEiNS4_ILi1024EEEEEEEENS_10ViewEngineINS_8smem_ptrIPN7cutlass10bfloat16_tEEEEEEEC2ERKSE_RKSL_)
        /*1ad08*/ 	.word	0x00000000


	//----- nvinfo : EIATTR_FRAME_SIZE
	.align		4
.L_18316:
        /*1ad0c*/ 	.byte	0x04, 0x11
        /*1ad0e*/ 	.short	(.L_18318 - .L_18317)
	.align		4
.L_18317:
        /*1ad10*/ 	.word	index@($_ZN7cutlass13device_kernelIN5flash19enable_sm80_to_sm89INS1_16FlashAttnBwdSm80INS1_25CollectiveMainloopBwdSm80ILi2ELi2EN4cute5tupleIJNS5_1CILi128EEES8_NS7_ILi64EEEEEENS_10bfloat16_tEfNS_4arch4Sm80ELb0ELb0ELb1ELb0ELb1ELb0ELb0ELb0ELi2ELi4ELi4ELi4ELb0EEENS1_21CollectiveEpilogueBwdISA_SB_SD_Li256ELb0ELb0ELi2EEENS1_19SingleTileSchedulerILb0ELb0ELb0ELi128EEEEEEEEEvNT_6ParamsE$_ZN4cute3eso3ESOILb0ELb0EJNS_6LayoutINS_5tupleIJNS3_IJNS_1CILi8EEENS4_ILi1EEEEEENS4_ILi2EEENS3_IJS8_S8_EEEEEENS3_IJNS3_IJS6_NS4_ILi0EEEEEENS4_ILi4096EEENS3_IJiiEEEEEEEEiEEC2ERKSG_RKi)
        /*1ad14*/ 	.word	0x00000000


	//----- nvinfo : EIATTR_FRAME_SIZE
	.align		4
.L_18318:
        /*1ad18*/ 	.byte	0x04, 0x11
        /*1ad1a*/ 	.short	(.L_18320 - .L_18319)
	.align		4
.L_18319:
        /*1ad1c*/ 	.word	index@($_ZN7cutlass13device_kernelIN5flash19enable_sm80_to_sm89INS1_16FlashAttnBwdSm80INS1_25CollectiveMainloopBwdSm80ILi2ELi2EN4cute5tupleIJNS5_1CILi128EEES8_NS7_ILi64EEEEEENS_10bfloat16_tEfNS_4arch4Sm80ELb0ELb0ELb1ELb0ELb1ELb0ELb0ELb0ELi2ELi4ELi4ELi4ELb0EEENS1_21CollectiveEpilogueBwdISA_SB_SD_Li256ELb0ELb0ELi2EEENS1_19SingleTileSchedulerILb0ELb0ELb0ELi128EEEEEEEEEvNT_6ParamsE$_ZN4cute3eso3ESOILb0ELb0EJNS_6LayoutINS_5tupleIJNS3_IJNS_1CILi8EEENS4_ILi1EEEEEENS4_ILi2EEENS3_IJS8_S8_EEEEEENS3_IJNS3_IJS6_NS4_ILi0EEEEEENS4_ILi4096EEENS3_IJiiEEEEEEEENS_10ViewEngineINS_8smem_ptrIPN7cutlass10bfloat16_tEEEEEEEC2ERKSG_RKSN_)
        /*1ad20*/ 	.word	0x00000000


	//----- nvinfo : EIATTR_FRAME_SIZE
	.align		4
.L_18320:
        /*1ad24*/ 	.byte	0x04, 0x11
        /*1ad26*/ 	.short	(.L_18322 - .L_18321)
	.align		4
.L_18321:
        /*1ad28*/ 	.word	index@($_ZN7cutlass13device_kernelIN5flash19enable_sm80_to_sm89INS1_16FlashAttnBwdSm80INS1_25CollectiveMainloopBwdSm80ILi2ELi2EN4cute5tupleIJNS5_1CILi128EEES8_NS7_ILi64EEEEEENS_10bfloat16_tEfNS_4arch4Sm80ELb0ELb0ELb1ELb0ELb1ELb0ELb0ELb0ELi2ELi4ELi4ELi4ELb0EEENS1_21CollectiveEpilogueBwdISA_SB_SD_Li256ELb0ELb0ELi2EEENS1_19SingleTileSchedulerILb0ELb0ELb0ELi128EEEEEEEEEvNT_6ParamsE$_ZN4cute3eso3ESOILb0ELb0EJNS_6LayoutINS_5tupleIJNS3_IJNS_1CILi8EEENS4_ILi1EEEEEENS4_ILi2EEEEEENS3_IJNS3_IJS6_NS4_ILi0EEEEEEiEEEEEiEEC2ERKSD_RKi)
        /*1ad2c*/ 	.word	0x00000000


	//----- nvinfo : EIATTR_FRAME_SIZE
	.align		4
.L_18322:
        /*1ad30*/ 	.byte	0x04, 0x11
        /*1ad32*/ 	.short	(.L_18324 - .L_18323)
	.align		4
.L_18323:
        /*1ad34*/ 	.word	index@($_ZN7cutlass13device_kernelIN5flash19enable_sm80_to_sm89INS1_16FlashAttnBwdSm80INS1_25CollectiveMainloopBwdSm80ILi2ELi2EN4cute5tupleIJNS5_1CILi128EEES8_NS7_ILi64EEEEEENS_10bfloat16_tEfNS_4arch4Sm80ELb0ELb0ELb1ELb0ELb1ELb0ELb0ELb0ELi2ELi4ELi4ELi4ELb0EEENS1_21CollectiveEpilogueBwdISA_SB_SD_Li256ELb0ELb0ELi2EEENS1_19SingleTileSchedulerILb0ELb0ELb0ELi128EEEEEEEEEvNT_6ParamsE$_ZN4cute3eso3ESOILb0ELb0EJNS_6LayoutINS_5tupleIJNS3_IJNS_1CILi8EEENS4_ILi1EEEEEENS4_ILi2EEEEEENS3_IJNS3_IJS6_NS4_ILi0EEEEEEiEEEEENS_10ViewEngineINS_8smem_ptrIPN7cutlass10bfloat16_tEEEEEEEC2ERKSD_RKSK_)
        /*1ad38*/ 	.word	0x00000000


	//----- nvinfo : EIATTR_FRAME_SIZE
	.align		4
.L_18324:
        /*1ad3c*/ 	.byte	0x04, 0x11
        /*1ad3e*/ 	.short	(.L_18326 - .L_18325)
	.align		4
.L_18325:
        /*1ad40*/ 	.word	index@($_ZN7cutlass13device_kernelIN5flash19enable_sm80_to_sm89INS1_16FlashAttnBwdSm80INS1_25CollectiveMainloopBwdSm80ILi2ELi2EN4cute5tupleIJNS5_1CILi128EEES8_NS7_ILi64EEEEEENS_10bfloat16_tEfNS_4arch4Sm80ELb0ELb0ELb1ELb0ELb1ELb0ELb0ELb0ELi2ELi4ELi4ELi4ELb0EEENS1_21CollectiveEpilogueBwdISA_SB_SD_Li256ELb0ELb0ELi2EEENS1_19SingleTileSchedulerILb0ELb0ELb0ELi128EEEEEEEEEvNT_6ParamsE$_ZN4cute3eso3ESOILb0ELb0EJNS_6LayoutINS_5tupleIJNS3_IJNS_1CILi8EEENS4_ILi1EEEEEENS3_IJNS4_ILi2EEEEEEEEENS3_IJNS3_IJS6_NS4_ILi0EEEEEENS3_IJiEEEEEEEENS_10ViewEngineINS_8smem_ptrIPN7cutlass10bfloat16_tEEEEEEEC2ERKSF_RKSM_)
        /*1ad44*/ 	.word	0x00000000


	//----- nvinfo : EIATTR_FRAME_SIZE
	.align		4
.L_18326:
        /*1ad48*/ 	.byte	0x04, 0x11
        /*1ad4a*/ 	.short	(.L_18328 - .L_18327)
	.align		4
.L_18327:
        /*1ad4c*/ 	.word	index@($_ZN7cutlass13device_kernelIN5flash19enable_sm80_to_sm89INS1_16FlashAttnBwdSm80INS1_25CollectiveMainloopBwdSm80ILi2ELi2EN4cute5tupleIJNS5_1CILi128EEES8_NS7_ILi64EEEEEENS_10bfloat16_tEfNS_4arch4Sm80ELb0ELb0ELb1ELb0ELb1ELb0ELb0ELb0ELi2ELi4ELi4ELi4ELb0EEENS1_21CollectiveEpilogueBwdISA_SB_SD_Li256ELb0ELb0ELi2EEENS1_19SingleTileSchedulerILb0ELb0ELb0ELi128EEEEEEEEEvNT_6ParamsE$_ZN4cute3eso3ESOILb0ELb0EJNS_6LayoutINS_5tupleIJNS3_IJNS_1CILi2EEES5_S5_EEES5_NS3_IJS5_S5_EEEEEENS3_IJNS3_IJNS4_ILi1EEENS4_ILi512EEEiEEENS4_ILi4096EEENS3_IJiiEEEEEEEEjEEC2ERKSF_RKj)
        /*1ad50*/ 	.word	0x00000000


	//----- nvinfo : EIATTR_FRAME_SIZE
	.align		4
.L_18328:
        /*1ad54*/ 	.byte	0x04, 0x11
        /*1ad56*/ 	.short	(.L_18330 - .L_18329)
	.align		4
.L_18329:
        /*1ad58*/ 	.word	index@($_ZN7cutlass13device_kernelIN5flash19enable_sm80_to_sm89INS1_16FlashAttnBwdSm80INS1_25CollectiveMainloopBwdSm80ILi2ELi2EN4cute5tupleIJNS5_1CILi128EEES8_NS7_ILi64EEEEEENS_10bfloat16_tEfNS_4arch4Sm80ELb0ELb0ELb1ELb0ELb1ELb0ELb0ELb0ELi2ELi4ELi4ELi4ELb0EEENS1_21CollectiveEpilogueBwdISA_SB_SD_Li256ELb0ELb0ELi2EEENS1_19SingleTileSchedulerILb0ELb0ELb0ELi128EEEEEEEEEvNT_6ParamsE$_ZN4cute3eso3ESOILb0ELb0EJNS_6LayoutINS_5tupleIJNS3_IJNS_1CILi2EEES5_S5_EEES5_NS3_IJS5_S5_EEEEEENS3_IJNS3_IJNS4_ILi1EEENS4_ILi512EEEiEEENS4_ILi4096EEENS3_IJiiEEEEEEEENS_10ViewEngineINS_8smem_ptrIPN7cutlass10bfloat16_tEEEEEEEC2ERKSF_RKSM_)
        /*1ad5c*/ 	.word	0x00000000


	//----- nvinfo : EIATTR_FRAME_SIZE
	.align		4
.L_18330:
        /*1ad60*/ 	.byte	0x04, 0x11
        /*1ad62*/ 	.short	(.L_18332 - .L_18331)
	.align		4
.L_18331:
        /*1ad64*/ 	.word	index@($_ZN7cutlass13device_kernelIN5flash19enable_sm80_to_sm89INS1_16FlashAttnBwdSm80INS1_25CollectiveMainloopBwdSm80ILi2ELi2EN4cute5tupleIJNS5_1CILi128EEES8_NS7_ILi64EEEEEENS_10bfloat16_tEfNS_4arch4Sm80ELb0ELb0ELb1ELb0ELb1ELb0ELb0ELb0ELi2ELi4ELi4ELi4ELb0EEENS1_21CollectiveEpilogueBwdISA_SB_SD_Li256ELb0ELb0ELi2EEENS1_19SingleTileSchedulerILb0ELb0ELb0ELi128EEEEEEEEEvNT_6ParamsE$_ZN4cute3eso3ESOILb0ELb0EJNS_6LayoutINS_5tupleIJNS3_IJNS_1CILi2EEES5_S5_EEES5_NS3_IJNS3_IJS5_S5_EEES5_EEEEEENS3_IJNS3_IJNS4_ILi1EEENS4_ILi512EEEiEEENS4_ILi4096EEENS3_IJNS3_IJiiEEENS4_ILi8192EEEEEEEEEEEjEEC2ERKSI_RKj)
        /*1ad68*/ 	.word	0x00000000


	//----- nvinfo : EIATTR_FRAME_SIZE
	.align		4
.L_18332:
        /*1ad6c*/ 	.byte	0x04, 0x11
        /*1ad6e*/ 	.short	(.L_18334 - .L_18333)
	.align		4
.L_18333:
        /*1ad70*/ 	.word	index@($_ZN7cutlass13device_kernelIN5flash19enable_sm80_to_sm89INS1_16FlashAttnBwdSm80INS1_25CollectiveMainloopBwdSm80ILi2ELi2EN4cute5tupleIJNS5_1CILi128EEES8_NS7_ILi64EEEEEENS_10bfloat16_tEfNS_4arch4Sm80ELb0ELb0ELb1ELb0ELb1ELb0ELb0ELb0ELi2ELi4ELi4ELi4ELb0EEENS1_21CollectiveEpilogueBwdISA_SB_SD_Li256ELb0ELb0ELi2EEENS1_19SingleTileSchedulerILb0ELb0ELb0ELi128EEEEEEEEEvNT_6ParamsE$_ZN4cute3eso3ESOILb0ELb0EJNS_6LayoutINS_5tupleIJNS3_IJNS_1CILi2EEES5_S5_EEES5_NS3_IJNS3_IJS5_S5_EEES5_EEEEEENS3_IJNS3_IJNS4_ILi1EEENS4_ILi512EEEiEEENS4_ILi4096EEENS3_IJNS3_IJiiEEENS4_ILi8192EEEEEEEEEEENS_10ViewEngineINS_8smem_ptrIPN7cutlass10bfloat16_tEEEEEEEC2ERKSI_RKSP_)
        /*1ad74*/ 	.word	0x00000000


	//----- nvinfo : EIATTR_FRAME_SIZE
	.align		4
.L_18334:
        /*1ad78*/ 	.byte	0x04, 0x11
        /*1ad7a*/ 	.short	(.L_18336 - .L_18335)
	.align		4
.L_18335:
        /*1ad7c*/ 	.word	index@($_ZN7cutlass13device_kernelIN5flash19enable_sm80_to_sm89INS1_16FlashAttnBwdSm80INS1_25CollectiveMainloopBwdSm80ILi2ELi2EN4cute5tupleIJNS5_1CILi128EEES8_NS7_ILi64EEEEEENS_10bfloat16_tEfNS_4arch4Sm80ELb0ELb0ELb1ELb0ELb1ELb0ELb0ELb0ELi2ELi4ELi4ELi4ELb0EEENS1_21CollectiveEpilogueBwdISA_SB_SD_Li256ELb0ELb0ELi2EEENS1_19SingleTileSchedulerILb0ELb0ELb0ELi128EEEEEEEEEvNT_6ParamsE$_ZN4cute3eso3ESOILb0ELb0EJNS_6LayoutINS_5tupleIJNS3_IJNS_1CILi2EEES5_EEES6_NS4_ILi8EEEEEENS3_IJNS3_IJiNS4_ILi512EEEEEENS3_IJiiEEENS4_ILi1024EEEEEEEEjEEC2ERKSE_RKj)
        /*1ad80*/ 	.word	0x00000000


	//----- nvinfo : EIATTR_FRAME_SIZE
	.align		4
.L_18336:
        /*1ad84*/ 	.byte	0x04, 0x11
        /*1ad86*/ 	.short	(.L_18338 - .L_18337)
	.align		4
.L_18337:
        /*1ad88*/ 	.word	index@($_ZN7cutlass13device_kernelIN5flash19enable_sm80_to_sm89INS1_16FlashAttnBwdSm80INS1_25CollectiveMainloopBwdSm80ILi2ELi2EN4cute5tupleIJNS5_1CILi128EEES8_NS7_ILi64EEEEEENS_10bfloat16_tEfNS_4arch4Sm80ELb0ELb0ELb1ELb0ELb1ELb0ELb0ELb0ELi2ELi4ELi4ELi4ELb0EEENS1_21CollectiveEpilogueBwdISA_SB_SD_Li256ELb0ELb0ELi2EEENS1_19SingleTileSchedulerILb0ELb0ELb0ELi128EEEEEEEEEvNT_6ParamsE$_ZN4cute3eso3ESOILb0ELb0EJNS_6LayoutINS_5tupleIJNS3_IJNS_1CILi2EEES5_EEES6_NS4_ILi8EEEEEENS3_IJNS3_IJiNS4_ILi512EEEEEENS3_IJiiEEENS4_ILi1024EEEEEEEENS_10ViewEngineINS_8smem_ptrIPN7cutlass10bfloat16_tEEEEEEEC2ERKSE_RKSL_)
        /*1ad8c*/ 	.word	0x00000000


	//----- nvinfo : EIATTR_FRAME_SIZE
	.align		4
.L_18338:
        /*1ad90*/ 	.byte	0x04, 0x11
        /*1ad92*/ 	.short	(.L_18340 - .L_18339)
	.align		4
.L_18339:
        /*1ad94*/ 	.word	index@($_ZN7cutlass13device_kernelIN5flash19enable_sm80_to_sm89INS1_16FlashAttnBwdSm80INS1_25CollectiveMainloopBwdSm80ILi2ELi2EN4cute5tupleIJNS5_1CILi128EEES8_NS7_ILi64EEEEEENS_10bfloat16_tEfNS_4arch4Sm80ELb0ELb0ELb1ELb0ELb1ELb0ELb0ELb0ELi2ELi4ELi4ELi4ELb0EEENS1_21CollectiveEpilogueBwdISA_SB_SD_Li256ELb0ELb0ELi2EEENS1_19SingleTileSchedulerILb0ELb0ELb0ELi128EEEEEEEEEvNT_6ParamsE$_ZN4cute3eso3ESOILb0ELb0EJNS_6LayoutINS_5tupleIJNS3_IJNS_1CILi2EEES5_EEENS4_ILi8EEES6_EEENS3_IJNS3_IJNS4_ILi1EEEiEEENS4_ILi1024EEENS3_IJiiEEEEEEEEjEEC2ERKSE_RKj)
        /*1ad98*/ 	.word	0x00000000


	//----- nvinfo : EIATTR_FRAME_SIZE
	.align		4
.L_18340:
        /*1ad9c*/ 	.byte	0x04, 0x11
        /*1ad9e*/ 	.short	(.L_18342 - .L_18341)
	.align		4
.L_18341:
        /*1ada0*/ 	.word	index@($_ZN7cutlass13device_kernelIN5flash19enable_sm80_to_sm89INS1_16FlashAttnBwdSm80INS1_25CollectiveMainloopBwdSm80ILi2ELi2EN4cute5tupleIJNS5_1CILi128EEES8_NS7_ILi64EEEEEENS_10bfloat16_tEfNS_4arch4Sm80ELb0ELb0ELb1ELb0ELb1ELb0ELb0ELb0ELi2ELi4ELi4ELi4ELb0EEENS1_21CollectiveEpilogueBwdISA_SB_SD_Li256ELb0ELb0ELi2EEENS1_19SingleTileSchedulerILb0ELb0ELb0ELi128EEEEEEEEEvNT_6ParamsE$_ZN4cute3eso3ESOILb0ELb0EJNS_6LayoutINS_5tupleIJNS3_IJNS_1CILi2EEES5_EEENS4_ILi8EEES6_EEENS3_IJNS3_IJNS4_ILi1EEEiEEENS4_ILi1024EEENS3_IJiiEEEEEEEENS_10ViewEngineINS_8smem_ptrIPN7cutlass10bfloat16_tEEEEEEEC2ERKSE_RKSL_)
        /*1ada4*/ 	.word	0x00000000


	//----- nvinfo : EIATTR_FRAME_SIZE
	.align		4
.L_18342:
        /*1ada8*/ 	.byte	0x04, 0x11
        /*1adaa*/ 	.short	(.L_18344 - .L_18343)
	.align		4
.L_18343:
        /*1adac*/ 	.word	index@($_ZN7cutlass13device_kernelIN5flash19enable_sm80_to_sm89INS1_16FlashAttnBwdSm80INS1_25CollectiveMainloopBwdSm80ILi2ELi2EN4cute5tupleIJNS5_1CILi128EEES8_NS7_ILi64EEEEEENS_10bfloat16_tEfNS_4arch4Sm80ELb0ELb0ELb1ELb0ELb1ELb0ELb0ELb0ELi2ELi4ELi4ELi4ELb0EEENS1_21CollectiveEpilogueBwdISA_SB_SD_Li256ELb0ELb0ELi2EEENS1_19SingleTileSchedulerILb0ELb0ELb0ELi128EEEEEEEEEvNT_6ParamsE$_ZN4cute3eso3ESOILb0ELb0EJNS_6LayoutINS_5tupleIJNS3_IJNS_1CILi1EEENS3_IJS5_NS4_ILi2EEES6_EEEEEES6_NS3_IJS6_S6_EEEEEENS3_IJNS3_IJNS4_ILi0EEENS3_IJS5_NS4_ILi256EEEiEEEEEENS4_ILi2048EEENS3_IJiNS4_ILi4096EEEEEEEEEEENS_10ViewEngineINS_8smem_ptrIPjEEEEEEC2ERKSJ_RKSO_)
        /*1adb0*/ 	.word	0x00000000


	//----- nvinfo : EIATTR_FRAME_SIZE
	.align		4
.L_18344:
        /*1adb4*/ 	.byte	0x04, 0x11
        /*1adb6*/ 	.short	(.L_18346 - .L_18345)
	.align		4
.L_18345:
        /*1adb8*/ 	.word	index@($_ZN7cutlass13device_kernelIN5flash19enable_sm80_to_sm89INS1_16FlashAttnBwdSm80INS1_25CollectiveMainloopBwdSm80ILi2ELi2EN4cute5tupleIJNS5_1CILi128EEES8_NS7_ILi64EEEEEENS_10bfloat16_tEfNS_4arch4Sm80ELb0ELb0ELb1ELb0ELb1ELb0ELb0ELb0ELi2ELi4ELi4ELi4ELb0EEENS1_21CollectiveEpilogueBwdISA_SB_SD_Li256ELb0ELb0ELi2EEENS1_19SingleTileSchedulerILb0ELb0ELb0ELi128EEEEEEEEEvNT_6ParamsE$_ZN4cute3eso3ESOILb0ELb0EJNS_6LayoutINS_5tupleIJNS3_IJNS3_IJNS_1CILi8EEENS4_ILi1EEEEEES6_EEENS3_IJNS3_IJS6_S6_EEENS4_ILi2EEEEEEEEENS3_IJNS3_IJNS3_IJS6_NS4_ILi0EEEEEESD_EEENS3_IJNS3_IJSD_SD_EEEiEEEEEEEENS_10ViewEngineINS_8smem_ptrIPN7cutlass10bfloat16_tEEEEEEEC2ERKSJ_RKSQ_)
        /*1adbc*/ 	.word	0x00000000


	//----- nvinfo : EIATTR_FRAME_SIZE
	.align		4
.L_18346:
        /*1adc0*/ 	.byte	0x04, 0x11
        /*1adc2*/ 	.short	(.L_18348 - .L_18347)
	.align		4
.L_18347:
        /*1adc4*/ 	.word	index@($_ZN7cutlass13device_kernelIN5flash19enable_sm80_to_sm89INS1_16FlashAttnBwdSm80INS1_25CollectiveMainloopBwdSm80ILi2ELi2EN4cute5tupleIJNS5_1CILi128EEES8_NS7_ILi64EEEEEENS_10bfloat16_tEfNS_4arch4Sm80ELb0ELb0ELb1ELb0ELb1ELb0ELb0ELb0ELi2ELi4ELi4ELi4ELb0EEENS1_21CollectiveEpilogueBwdISA_SB_SD_Li256ELb0ELb0ELi2EEENS1_19SingleTileSchedulerILb0ELb0ELb0ELi128EEEEEEEEEvNT_6ParamsE$_ZN4cute3eso3ESOILb0ELb0EJNS_5tupleIJiiEEEiNS_1CILi0EEEEEC2ERKS3_RKiRKS5_)
        /*1adc8*/ 	.word	0x00000000


	//----- nvinfo : EIATTR_FRAME_SIZE
	.align		4
.L_18348:
        /*1adcc*/ 	.byte	0x04, 0x11
        /*1adce*/ 	.short	(.L_18350 - .L_18349)
	.align		4
.L_18349:
        /*1add0*/ 	.word	index@($_ZN7cutlass13device_kernelIN5flash19enable_sm80_to_sm89INS1_16FlashAttnBwdSm80INS1_25CollectiveMainloopBwdSm80ILi2ELi2EN4cute5tupleIJNS5_1CILi128EEES8_NS7_ILi64EEEEEENS_10bfloat16_tEfNS_4arch4Sm80ELb0ELb0ELb1ELb0ELb1ELb0ELb0ELb0ELi2ELi4ELi4ELi4ELb0EEENS1_21CollectiveEpilogueBwdISA_SB_SD_Li256ELb0ELb0ELi2EEENS1_19SingleTileSchedulerILb0ELb0ELb0ELi128EEEEEEEEEvNT_6ParamsE$_ZN4cute3eso3ESOILb0ELb0EJNS_5tupleIJiNS_1CILi512EEEEEENS2_IJiiEEENS3_ILi1024EEEEEC2ERKS5_RKS6_RKS7_)
        /*1add4*/ 	.word	0x00000000


	//----- nvinfo : EIATTR_FRAME_SIZE
	.align		4
.L_18350:
        /*1add8*/ 	.byte	0x04, 0x11
        /*1adda*/ 	.short	(.L_18352 - .L_18351)
	.align		4
.L_18351:
        /*1addc*/ 	.word	index@($_ZN7cutlass13device_kernelIN5flash19enable_sm80_to_sm89INS1_16FlashAttnBwdSm80INS1_25CollectiveMainloopBwdSm80ILi2ELi2EN4cute5tupleIJNS5_1CILi128EEES8_NS7_ILi64EEEEEENS_10bfloat16_tEfNS_4arch4Sm80ELb0ELb0ELb1ELb0ELb1ELb0ELb0ELb0ELi2ELi4ELi4ELi4ELb0EEENS1_21CollectiveEpilogueBwdISA_SB_SD_Li256ELb0ELb0ELi2EEENS1_19SingleTileSchedulerILb0ELb0ELb0ELi128EEEEEEEEEvNT_6ParamsE$_ZN4cute3eso3ESOILb0ELb0EJNS_5tupleIJNS_1CILi1EEEiEEENS3_ILi1024EEENS2_IJiiEEEEEC2ERKS5_RKS6_RKS7_)
        /*1ade0*/ 	.word	0x00000000


	//----- nvinfo : EIATTR_FRAME_SIZE
	.align		4
.L_18352:
        /*1ade4*/ 	.byte	0x04, 0x11
        /*1ade6*/ 	.short	(.L_18354 - .L_18353)
	.align		4
.L_18353:
        /*1ade8*/ 	.word	index@($_ZN7cutlass13device_kernelIN5flash19enable_sm80_to_sm89INS1_16FlashAttnBwdSm80INS1_25CollectiveMainloopBwdSm80ILi2ELi2EN4cute5tupleIJNS5_1CILi128EEES8_NS7_ILi64EEEEEENS_10bfloat16_tEfNS_4arch4Sm80ELb0ELb0ELb1ELb0ELb1ELb0ELb0ELb0ELi2ELi4ELi4ELi4ELb0EEENS1_21CollectiveEpilogueBwdISA_SB_SD_Li256ELb0ELb0ELi2EEENS1_19SingleTileSchedulerILb0ELb0ELb0ELi128EEEEEEEEEvNT_6ParamsE$_ZN4cute3eso3ESOILb0ELb0EJNS_5tupleIJNS_1CILi1EEENS3_ILi512EEEiEEENS3_ILi4096EEENS2_IJiiEEEEEC2ERKS6_RKS7_RKS8_)
        /*1adec*/ 	.word	0x00000000


	//----- nvinfo : EIATTR_FRAME_SIZE
	.align		4
.L_18354:
        /*1adf0*/ 	.byte	0x04, 0x11
        /*1adf2*/ 	.short	(.L_18356 - .L_18355)
	.align		4
.L_18355:
        /*1adf4*/ 	.word	index@($_ZN7cutlass13device_kernelIN5flash19enable_sm80_to_sm89INS1_16FlashAttnBwdSm80INS1_25CollectiveMainloopBwdSm80ILi2ELi2EN4cute5tupleIJNS5_1CILi128EEES8_NS7_ILi64EEEEEENS_10bfloat16_tEfNS_4arch4Sm80ELb0ELb0ELb1ELb0ELb1ELb0ELb0ELb0ELi2ELi4ELi4ELi4ELb0EEENS1_21CollectiveEpilogueBwdISA_SB_SD_Li256ELb0ELb0ELi2EEENS1_19SingleTileSchedulerILb0ELb0ELb0ELi128EEEEEEEEEvNT_6ParamsE$_ZN4cute3eso3ESOILb0ELb0EJNS_5tupleIJNS_1CILi1EEENS3_ILi512EEEiEEENS3_ILi4096EEENS2_IJNS2_IJiiEEENS3_ILi8192EEEEEEEEC2ERKS6_RKS7_RKSA_)
        /*1adf8*/ 	.word	0x00000000


	//----- nvinfo : EIATTR_FRAME_SIZE
	.align		4
.L_18356:
        /*1adfc*/ 	.byte	0x04, 0x11
        /*1adfe*/ 	.short	(.L_18358 - .L_18357)
	.align		4
.L_18357:
        /*1ae00*/ 	.word	index@($_ZN7cutlass13device_kernelIN5flash19enable_sm80_to_sm89INS1_16FlashAttnBwdSm80INS1_25CollectiveMainloopBwdSm80ILi2ELi2EN4cute5tupleIJNS5_1CILi128EEES8_NS7_ILi64EEEEEENS_10bfloat16_tEfNS_4arch4Sm80ELb0ELb0ELb1ELb0ELb1ELb0ELb0ELb0ELi2ELi4ELi4ELi4ELb0EEENS1_21CollectiveEpilogueBwdISA_SB_SD_Li256ELb0ELb0ELi2EEENS1_19SingleTileSchedulerILb0ELb0ELb0ELi128EEEEEEEEEvNT_6ParamsE$_ZN4cute3eso3ESOILb0ELb0EJNS_5tupleIJNS_1CILi0EEENS2_IJNS3_ILi1EEENS3_ILi256EEEiEEEEEENS3_ILi2048EEENS2_IJiNS3_ILi4096EEEEEEEEC2ERKS8_RKS9_RKSB_)
        /*1ae04*/ 	.word	0x00000000


	//----- nvinfo : EIATTR_FRAME_SIZE
	.align		4
.L_18358:
        /*1ae08*/ 	.byte	0x04, 0x11
        /*1ae0a*/ 	.short	(.L_18360 - .L_18359)
	.align		4
.L_18359:
        /*1ae0c*/ 	.word	index@($_ZN7cutlass13device_kernelIN5flash19enable_sm80_to_sm89INS1_16FlashAttnBwdSm80INS1_25CollectiveMainloopBwdSm80ILi2ELi2EN4cute5tupleIJNS5_1CILi128EEES8_NS7_ILi64EEEEEENS_10bfloat16_tEfNS_4arch4Sm80ELb0ELb0ELb1ELb0ELb1ELb0ELb0ELb0ELi2ELi4ELi4ELi4ELb0EEENS1_21CollectiveEpilogueBwdISA_SB_SD_Li256ELb0ELb0ELi2EEENS1_19SingleTileSchedulerILb0ELb0ELb0ELi128EEEEEEEEEvNT_6ParamsE$_ZN4cute3eso3ESOILb0ELb0EJNS_14ComposedLayoutINS_7SwizzleILi3ELi3ELi3EEENS_9MixedBitsILj0ELj432EEENS_6LayoutINS_5tupleIJNS8_IJNS_1CILi2EEESA_SA_EEESA_NS9_ILi8EEEEEENS8_IJNS8_IJNS9_ILi64EEESC_NS9_ILi512EEEEEENS9_ILi8192EEENS9_ILi1024EEEEEEEEEEiEEC2ERKSL_RKi)
        /*1ae10*/ 	.word	0x00000000


	//----- nvinfo : EIATTR_FRAME_SIZE
	.align		4
.L_18360:
        /*1ae14*/ 	.byte	0x04, 0x11
        /*1ae16*/ 	.short	(.L_18362 - .L_18361)
	.align		4
.L_18361:
        /*1ae18*/ 	.word	index@($_ZN7cutlass13device_kernelIN5flash19enable_sm80_to_sm89INS1_16FlashAttnBwdSm80INS1_25CollectiveMainloopBwdSm80ILi2ELi2EN4cute5tupleIJNS5_1CILi128EEES8_NS7_ILi64EEEEEENS_10bfloat16_tEfNS_4arch4Sm80ELb0ELb0ELb1ELb0ELb1ELb0ELb0ELb0ELi2ELi4ELi4ELi4ELb0EEENS1_21CollectiveEpilogueBwdISA_SB_SD_Li256ELb0ELb0ELi2EEENS1_19SingleTileSchedulerILb0ELb0ELb0ELi128EEEEEEEEEvNT_6ParamsE$_ZN4cute3eso3ESOILb0ELb0EJNS_14ComposedLayoutINS_7SwizzleILi3ELi3ELi3EEENS_9MixedBitsILj0ELj432EEENS_6LayoutINS_5tupleIJNS8_IJNS_1CILi2EEESA_SA_EEESA_NS9_ILi8EEEEEENS8_IJNS8_IJNS9_ILi64EEESC_NS9_ILi512EEEEEENS9_ILi8192EEENS9_ILi1024EEEEEEEEEENS_10ViewEngineINS_8smem_ptrIPN7cutlass10bfloat16_tEEEEEEEC2ERKSL_RKSS_)
        /*1ae1c*/ 	.word	0x00000000


	//----- nvinfo : EIATTR_FRAME_SIZE
	.align		4
.L_18362:
        /*1ae20*/ 	.byte	0x04, 0x11
        /*1ae22*/ 	.short	(.L_18364 - .L_18363)
	.align		4
.L_18363:
        /*1ae24*/ 	.word	index@($_ZN7cutlass13device_kernelIN5flash19enable_sm80_to_sm89INS1_16FlashAttnBwdSm80INS1_25CollectiveMainloopBwdSm80ILi2ELi2EN4cute5tupleIJNS5_1CILi128EEES8_NS7_ILi64EEEEEENS_10bfloat16_tEfNS_4arch4Sm80ELb0ELb0ELb1ELb0ELb1ELb0ELb0ELb0ELi2ELi4ELi4ELi4ELb0EEENS1_21CollectiveEpilogueBwdISA_SB_SD_Li256ELb0ELb0ELi2EEENS1_19SingleTileSchedulerILb0ELb0ELb0ELi128EEEEEEEEEvNT_6ParamsE$_ZN4cute12iter_adaptorIPjNS_8smem_ptrIS1_EEEC2ES1_)
        /*1ae28*/ 	.word	0x00000000


	//----- nvinfo : EIATTR_FRAME_SIZE
	.align		4
.L_18364:
        /*1ae2c*/ 	.byte	0x04, 0x11
        /*1ae2e*/ 	.short	(.L_18366 - .L_18365)
	.align		4
.L_18365:
        /*1ae30*/ 	.word	index@($_ZN7cutlass13device_kernelIN5flash19enable_sm80_to_sm89INS1_16FlashAttnBwdSm80INS1_25CollectiveMainloopBwdSm80ILi2ELi2EN4cute5tupleIJNS5_1CILi128EEES8_NS7_ILi64EEEEEENS_10bfloat16_tEfNS_4arch4Sm80ELb0ELb0ELb1ELb0ELb1ELb0ELb0ELb0ELi2ELi4ELi4ELi4ELb0EEENS1_21CollectiveEpilogueBwdISA_SB_SD_Li256ELb0ELb0ELi2EEENS1_19SingleTileSchedulerILb0ELb0ELb0ELi128EEEEEEEEEvNT_6ParamsE$_ZN4cute12iter_adaptorIPfNS_8smem_ptrIS1_EEEC2ES1_)
        /*1ae34*/ 	.word	0x00000000


	//----- nvinfo : EIATTR_FRAME_SIZE
	.align		4
.L_18366:
        /*1ae38*/ 	.byte	0x04, 0x11
        /*1ae3a*/ 	.short	(.L_18368 - .L_18367)
	.align		4
.L_18367:
        /*1ae3c*/ 	.word	index@($_ZN7cutlass13device_kernelIN5flash19enable_sm80_to_sm89INS1_16FlashAttnBwdSm80INS1_25CollectiveMainloopBwdSm80ILi2ELi2EN4cute5tupleIJNS5_1CILi128EEES8_NS7_ILi64EEEEEENS_10bfloat16_tEfNS_4arch4Sm80ELb0ELb0ELb1ELb0ELb1ELb0ELb0ELb0ELi2ELi4ELi4ELi4ELb0EEENS1_21CollectiveEpilogueBwdISA_SB_SD_Li256ELb0ELb0ELi2EEENS1_19SingleTileSchedulerILb0ELb0ELb0ELi128EEEEEEEEEvNT_6ParamsE$_ZN4cute12iter_adaptorIPfNS_8gmem_ptrIS1_EEEC2ES1_)
        /*1ae40*/ 	.word	0x00000000


	//----- nvinfo : EIATTR_FRAME_SIZE
	.align		4
.L_18368:
        /*1ae44*/ 	.byte	0x04, 0x11
        /*1ae46*/ 	.short	(.L_18370 - .L_18369)
	.align		4
.L_18369:
        /*1ae48*/ 	.word	index@($_ZN7cutlass13device_kernelIN5flash19enable_sm80_to_sm89INS1_16FlashAttnBwdSm80INS1_25CollectiveMainloopBwdSm80ILi2ELi2EN4cute5tupleIJNS5_1CILi128EEES8_NS7_ILi64EEEEEENS_10bfloat16_tEfNS_4arch4Sm80ELb0ELb0ELb1ELb0ELb1ELb0ELb0ELb0ELi2ELi4ELi4ELi4ELb0EEENS1_21CollectiveEpilogueBwdISA_SB_SD_Li256ELb0ELb0ELi2EEENS1_19SingleTileSchedulerILb0ELb0ELb0ELi128EEEEEEEEEvNT_6ParamsE$_ZN4cute12iter_adaptorIPN7cutlass9uint128_tENS_8smem_ptrIS3_EEEC2ES3_)
        /*1ae4c*/ 	.word	0x00000000


	//----- nvinfo : EIATTR_FRAME_SIZE
	.align		4
.L_18370:
        /*1ae50*/ 	.byte	0x04, 0x11
        /*1ae52*/ 	.short	(.L_18372 - .L_18371)
	.align		4
.L_18371:
        /*1ae54*/ 	.word	index@($_ZN7cutlass13device_kernelIN5flash19enable_sm80_to_sm89INS1_16FlashAttnBwdSm80INS1_25CollectiveMainloopBwdSm80ILi2ELi2EN4cute5tupleIJNS5_1CILi128EEES8_NS7_ILi64EEEEEENS_10bfloat16_tEfNS_4arch4Sm80ELb0ELb0ELb1ELb0ELb1ELb0ELb0ELb0ELi2ELi4ELi4ELi4ELb0EEENS1_21CollectiveEpilogueBwdISA_SB_SD_Li256ELb0ELb0ELi2EEENS1_19SingleTileSchedulerILb0ELb0ELb0ELi128EEEEEEEEEvNT_6ParamsE$_ZN4cute12iter_adaptorIPN7cutlass10bfloat16_tENS_8smem_ptrIS3_EEEC2ES3_)
        /*1ae58*/ 	.word	0x00000000


	//----- nvinfo : EIATTR_FRAME_SIZE
	.align		4
.L_18372:
        /*1ae5c*/ 	.byte	0x04, 0x11
        /*1ae5e*/ 	.short	(.L_18374 - .L_18373)
	.align		4
.L_18373:
        /*1ae60*/ 	.word	index@($_ZN7cutlass13device_kernelIN5flash19enable_sm80_to_sm89INS1_16FlashAttnBwdSm80INS1_25CollectiveMainloopBwdSm80ILi2ELi2EN4cute5tupleIJNS5_1CILi128EEES8_NS7_ILi64EEEEEENS_10bfloat16_tEfNS_4arch4Sm80ELb0ELb0ELb1ELb0ELb1ELb0ELb0ELb0ELi2ELi4ELi4ELi4ELb0EEENS1_21CollectiveEpilogueBwdISA_SB_SD_Li256ELb0ELb0ELi2EEENS1_19SingleTileSchedulerILb0ELb0ELb0ELi128EEEEEEEEEvNT_6ParamsE$_ZN4cute12iter_adaptorIPKfNS_8gmem_ptrIS2_EEEC2ES2_)
        /*1ae64*/ 	.word	0x00000000


	//----- nvinfo : EIATTR_FRAME_SIZE
	.align		4
.L_18374:
        /*1ae68*/ 	.byte	0x04, 0x11
        /*1ae6a*/ 	.short	(.L_18376 - .L_18375)
	.align		4
.L_18375:
        /*1ae6c*/ 	.word	index@($_ZN7cutlass13device_kernelIN5flash19enable_sm80_to_sm89INS1_16FlashAttnBwdSm80INS1_25CollectiveMainloopBwdSm80ILi2ELi2EN4cute5tupleIJNS5_1CILi128EEES8_NS7_ILi64EEEEEENS_10bfloat16_tEfNS_4arch4Sm80ELb0ELb0ELb1ELb0ELb1ELb0ELb0ELb0ELi2ELi4ELi4ELi4ELb0EEENS1_21CollectiveEpilogueBwdISA_SB_SD_Li256ELb0ELb0ELi2EEENS1_19SingleTileSchedulerILb0ELb0ELb0ELi128EEEEEEEEEvNT_6ParamsE$_ZN4cute12iter_adaptorIPKN7cutlass9uint128_tENS_8gmem_ptrIS4_EEEC2ES4_)
        /*1ae70*/ 	.word	0x00000000


	//----- nvinfo : EIATTR_FRAME_SIZE
	.align		4
.L_18376:
        /*1ae74*/ 	.byte	0x04, 0x11
        /*1ae76*/ 	.short	(.L_18378 - .L_18377)
	.align		4
.L_18377:
        /*1ae78*/ 	.word	index@($_ZN7cutlass13device_kernelIN5flash19enable_sm80_to_sm89INS1_16FlashAttnBwdSm80INS1_25CollectiveMainloopBwdSm80ILi2ELi2EN4cute5tupleIJNS5_1CILi128EEES8_NS7_ILi64EEEEEENS_10bfloat16_tEfNS_4arch4Sm80ELb0ELb0ELb1ELb0ELb1ELb0ELb0ELb0ELi2ELi4ELi4ELi4ELb0EEENS1_21CollectiveEpilogueBwdISA_SB_SD_Li256ELb0ELb0ELi2EEENS1_19SingleTileSchedulerILb0ELb0ELb0ELi128EEEEEEEEEvNT_6ParamsE$_ZN4cute12iter_adaptorIPKN7cutlass10bfloat16_tENS_8gmem_ptrIS4_EEEC2ES4_)
        /*1ae7c*/ 	.word	0x00000000


	//----- nvinfo : EIATTR_FRAME_SIZE
	.align		4
.L_18378:
        /*1ae80*/ 	.byte	0x04, 0x11
        /*1ae82*/ 	.short	(.L_18380 - .L_18379)
	.align		4
.L_18379:
        /*1ae84*/ 	.word	index@(_ZN7cutlass13device_kernelIN5flash19enable_sm80_to_sm89INS1_16FlashAttnBwdSm80INS1_25CollectiveMainloopBwdSm80ILi2ELi2EN4cute5tupleIJNS5_1CILi128EEES8_NS7_ILi64EEEEEENS_10bfloat16_tEfNS_4arch4Sm80ELb0ELb0ELb1ELb0ELb1ELb0ELb0ELb0ELi2ELi4ELi4ELi4ELb0EEENS1_21CollectiveEpilogueBwdISA_SB_SD_Li256ELb0ELb0ELi2EEENS1_19SingleTileSchedulerILb0ELb0ELb0ELi128EEEEEEEEEvNT_6ParamsE)
        /*1ae88*/ 	.word	0x000016e0


	//----- nvinfo : EIATTR_REGCOUNT
	.align		4
.L_18380:
        /*1ae8c*/ 	.byte	0x04, 0x2f
        /*1ae8e*/ 	.short	(.L_18382 - .L_18381)
	.align		4
.L_18381:
        /*1ae90*/ 	.word	index@(_ZN7cutlass13device_kernelIN5flash19enable_sm80_to_sm89INS1_16FlashAttnBwdSm80INS1_25CollectiveMainloopBwdSm80ILi2ELi2EN4cute5tupleIJNS5_1CILi128EEES8_NS7_ILi64EEEEEENS_10bfloat16_tEfNS_4arch4Sm80ELb0ELb0ELb1ELb0ELb0ELb0ELb0ELb0ELi2ELi4ELi4ELi4ELb0EEENS1_21CollectiveEpilogueBwdISA_SB_SD_Li256ELb0ELb0ELi2EEENS1_19SingleTileSchedulerILb0ELb0ELb0ELi128EEEEEEEEEvNT_6ParamsE)
        /*1ae94*/ 	.word	0x0000007f


	//----- nvinfo : EIATTR_FRAME_SIZE
	.align		4
.L_18382:
        /*1ae98*/ 	.byte	0x04, 0x11
        /*1ae9a*/ 	.short	(.L_18384 - .L_18383)
	.align		4
.L_18383:
        /*1ae9c*/ 	.word	index@($_ZN7cutlass13device_kernelIN5flash19enable_sm80_to_sm89INS1_16FlashAttnBwdSm80INS1_25CollectiveMainloopBwdSm80ILi2ELi2EN4cute5tupleIJNS5_1CILi128EEES8_NS7_ILi64EEEEEENS_10bfloat16_tEfNS_4arch4Sm80ELb0ELb0ELb1ELb0ELb0ELb0ELb0ELb0ELi2ELi4ELi4ELi4ELb0EEENS1_21CollectiveEpilogueBwdISA_SB_SD_Li256ELb0ELb0ELi2EEENS1_19SingleTileSchedulerILb0ELb0ELb0ELi128EEEEEEEEEvNT_6ParamsE$exp2f)
        /*1aea0*/ 	.word	0x00000000


	//----- nvinfo : EIATTR_FRAME_SIZE
	.align		4
.L_18384:
        /*1aea4*/ 	.byte	0x04, 0x11
        /*1aea6*/ 	.short	(.L_18386 - .L_18385)
	.align		4
.L_18385:
        /*1aea8*/ 	.word	index@($_ZN7cutlass13device_kernelIN5flash19enable_sm80_to_sm89INS1_16FlashAttnBwdSm80INS1_25CollectiveMainloopBwdSm80ILi2ELi2EN4cute5tupleIJNS5_1CILi128EEES8_NS7_ILi64EEEEEENS_10bfloat16_tEfNS_4arch4Sm80ELb0ELb0ELb1ELb0ELb0ELb0ELb0ELb0ELi2ELi4ELi4ELi4ELb0EEENS1_21CollectiveEpilogueBwdISA_SB_SD_Li256ELb0ELb0ELi2EEENS1_19SingleTileSchedulerILb0ELb0ELb0ELi128EEEEEEEEEvNT_6ParamsE$__fAtomicAdd)
        /*1aeac*/ 	.word	0x00000000


	//----- nvinfo : EIATTR_FRAME_SIZE
	.align		4
.L_18386:
        /*1aeb0*/ 	.byte	0x04, 0x11
        /*1aeb2*/ 	.short	(.L_18388 - .L_18387)
	.align		4
.L_18387:
        /*1aeb4*/ 	.word	index@($_ZN7cutlass13device_kernelIN5flash19enable_sm80_to_sm89INS1_16FlashAttnBwdSm80INS1_25CollectiveMainloopBwdSm80ILi2ELi2EN4cute5tupleIJNS5_1CILi128EEES8_NS7_ILi64EEEEEENS_10bfloat16_tEfNS_4arch4Sm80ELb0ELb0ELb1ELb0ELb0ELb0ELb0ELb0ELi2ELi4ELi4ELi4ELb0EEENS1_21CollectiveEpilogueBwdISA_SB_SD_Li256ELb0ELb0ELi2EEENS1_19SingleTileSchedulerILb0ELb0ELb0ELi128EEEEEEEEEvNT_6ParamsE$_ZZZN5flash25CollectiveMainloopBwdSm80ILi2ELi2EN4cute5tupleIJNS1_1CILi128EEES4_NS3_ILi64EEEEEEN7cutlass10bfloat16_tEfNS7_4arch4Sm80ELb0ELb0ELb1ELb0ELb0ELb0ELb0ELb0ELi2ELi4ELi4ELi4ELb0EE3mmaINS_16FlashAttnBwdSm80ISB_NS_21CollectiveEpilogueBwdIS6_S8_SA_Li256ELb0ELb0ELi2EEENS_19SingleTileSchedulerILb0ELb0ELb0ELi128EEEE13SharedStorageENS1_6TensorINS1_11ArrayEngineIfLm32EEENS1_6LayoutINS2_IJNS2_IJNS3_ILi2EEESO_EEESO_NS3_ILi4EEEEEENS2_IJNS2_IJNS3_ILi1EEESO_EEESQ_NS3_ILi8EEEEEEEEEEEEbRKNSB_6ParamsERT0_S12_iNS2_IJiiiEEERT_ENKUliT_E_clIZSC_ISJ_SX_EbS10_S12_S12_iS13_S15_EUlRS16_iE_EEDaiS16_ENKUlvE1_clEv)
        /*1aeb8*/ 	.word	0x00000000


	//----- nvinfo : EIATTR_FRAME_SIZE
	.align		4
.L_18388:
        /*1aebc*/ 	.byte	0x04, 0x11
        /*1aebe*/ 	.short	(.L_18390 - .L_18389)
	.align		4
.L_18389:
        /*1aec0*/ 	.word	index@($_ZN7cutlass13device_kernelIN5flash19enable_sm80_to_sm89INS1_16FlashAttnBwdSm80INS1_25CollectiveMainloopBwdSm80ILi2ELi2EN4cute5tupleIJNS5_1CILi128EEES8_NS7_ILi64EEEEEENS_10bfloat16_tEfNS_4arch4Sm80ELb0ELb0ELb1ELb0ELb0ELb0ELb0ELb0ELi2ELi4ELi4ELi4ELb0EEENS1_21CollectiveEpilogueBwdISA_SB_SD_Li256ELb0ELb0ELi2EEENS1_19SingleTileSchedulerILb0ELb0ELb0ELi128EEEEEEEEEvNT_6ParamsE$_ZZZN5flash25CollectiveMainloopBwdSm80ILi2ELi2EN4cute5tupleIJNS1_1CILi128EEES4_NS3_ILi64EEEEEEN7cutlass10bfloat16_tEfNS7_4arch4Sm80ELb0ELb0ELb1ELb0ELb0ELb0ELb0ELb0ELi2ELi4ELi4ELi4ELb0EE3mmaINS_16FlashAttnBwdSm80ISB_NS_21CollectiveEpilogueBwdIS6_S8_SA_Li256ELb0ELb0ELi2EEENS_19SingleTileSchedulerILb0ELb0ELb0ELi128EEEE13SharedStorageENS1_6TensorINS1_11ArrayEngineIfLm32EEENS1_6LayoutINS2_IJNS2_IJNS3_ILi2EEESO_EEESO_NS3_ILi4EEEEEENS2_IJNS2_IJNS3_ILi1EEESO_EEESQ_NS3_ILi8EEEEEEEEEEEEbRKNSB_6ParamsERT0_S12_iNS2_IJiiiEEERT_ENKUliT_E_clIZSC_ISJ_SX_EbS10_S12_S12_iS13_S15_EUlRS16_iE_EEDaiS16_ENKUlvE0_clEv)
        /*1aec4*/ 	.word	0x00000000


	//----- nvinfo : EIATTR_FRAME_SIZE
	.align		4
.L_18390:
        /*1aec8*/ 	.byte	0x04, 0x11
        /*1aeca*/ 	.short	(.L_18392 - .L_18391)
	.align		4
.L_18391:
        /*1aecc*/ 	.word	index@($_ZN7cutlass13device_kernelIN5flash19enable_sm80_to_sm89INS1_16FlashAttnBwdSm80INS1_25CollectiveMainloopBwdSm80ILi2ELi2EN4cute5tupleIJNS5_1CILi128EEES8_NS7_ILi64EEEEEENS_10bfloat16_tEfNS_4arch4Sm80ELb0ELb0ELb1ELb0ELb0ELb0ELb0ELb0ELi2ELi4ELi4ELi4ELb0EEENS1_21CollectiveEpilogueBwdISA_SB_SD_Li256ELb0ELb0ELi2EEENS1_19SingleTileSchedulerILb0ELb0ELb0ELi128EEEEEEEEEvNT_6ParamsE$_ZZZN5flash25CollectiveMainloopBwdSm80ILi2ELi2EN4cute5tupleIJNS1_1CILi128EEES4_NS3_ILi64EEEEEEN7cutlass10bfloat16_tEfNS7_4arch4Sm80ELb0ELb0ELb1ELb0ELb0ELb0ELb0ELb0ELi2ELi4ELi4ELi4ELb0EE3mmaINS_16FlashAttnBwdSm80ISB_NS_21CollectiveEpilogueBwdIS6_S8_SA_Li256ELb0ELb0ELi2EEENS_19SingleTileSchedulerILb0ELb0ELb0ELi128EEEE13SharedStorageENS1_6TensorINS1_11ArrayEngineIfLm32EEENS1_6LayoutINS2_IJNS2_IJNS3_ILi2EEESO_EEESO_NS3_ILi4EEEEEENS2_IJNS2_IJNS3_ILi1EEESO_EEESQ_NS3_ILi8EEEEEEEEEEEEbRKNSB_6ParamsERT0_S12_iNS2_IJiiiEEERT_ENKUliT_E_clIZSC_ISJ_SX_EbS10_S12_S12_iS13_S15_EUlRS16_iE_EEDaiS16_ENKUlT_E_clIZSC_ISJ_SX_EbS10_S12_S12_iS13_S15_EUlvE0_EEDaS1B_)
        /*1aed0*/ 	.word	0x00000000


	//----- nvinfo : EIATTR_FRAME_SIZE
	.align		4
.L_18392:
        /*1aed4*/ 	.byte	0x04, 0x11
        /*1aed6*/ 	.short	(.L_18394 - .L_18393)
	.align		4
.L_18393:
        /*1aed8*/ 	.word	index@($_ZN7cutlass13device_kernelIN5flash19enable_sm80_to_sm89INS1_16FlashAttnBwdSm80INS1_25CollectiveMainloopBwdSm80ILi2ELi2EN4cute5tupleIJNS5_1CILi128EEES8_NS7_ILi64EEEEEENS_10bfloat16_tEfNS_4arch4Sm80ELb0ELb0ELb1ELb0ELb0ELb0ELb0ELb0ELi2ELi4ELi4ELi4ELb0EEENS1_21CollectiveEpilogueBwdISA_SB_SD_Li256ELb0ELb0ELi2EEENS1_19SingleTileSchedulerILb0ELb0ELb0ELi128EEEEEEEEEvNT_6ParamsE$_ZZN5flash25CollectiveMainloopBwdSm80ILi2ELi2EN4cute5tupleIJNS1_1CILi128EEES4_NS3_ILi64EEEEEEN7cutlass10bfloat16_tEfNS7_4arch4Sm80ELb0ELb0ELb1ELb0ELb0ELb0ELb0ELb0ELi2ELi4ELi4ELi4ELb0EE3mmaINS_16FlashAttnBwdSm80ISB_NS_21CollectiveEpilogueBwdIS6_S8_SA_Li256ELb0ELb0ELi2EEENS_19SingleTileSchedulerILb0ELb0ELb0ELi128EEEE13SharedStorageENS1_6TensorINS1_11ArrayEngineIfLm32EEENS1_6LayoutINS2_IJNS2_IJNS3_ILi2EEESO_EEESO_NS3_ILi4EEEEEENS2_IJNS2_IJNS3_ILi1EEESO_EEESQ_NS3_ILi8EEEEEEEEEEEEbRKNSB_6ParamsERT0_S12_iNS2_IJiiiEEERT_ENKUlvE_clEv)
        /*1aedc*/ 	.word	0x00000000


	//----- nvinfo : EIATTR_FRAME_SIZE
	.align		4
.L_18394:
        /*1aee0*/ 	.byte	0x04, 0x11
        /*1aee2*/ 	.short	(.L_18396 - .L_18395)
	.align		4
.L_18395:
        /*1aee4*/ 	.word	index@($_ZN7cutlass13device_kernelIN5flash19enable_sm80_to_sm89INS1_16FlashAttnBwdSm80INS1_25CollectiveMainloopBwdSm80ILi2ELi2EN4cute5tupleIJNS5_1CILi128EEES8_NS7_ILi64EEEEEENS_10bfloat16_tEfNS_4arch4Sm80ELb0ELb0ELb1ELb0ELb0ELb0ELb0ELb0ELi2ELi4ELi4ELi4ELb0EEENS1_21CollectiveEpilogueBwdISA_SB_SD_Li256ELb0ELb0ELi2EEENS1_19SingleTileSchedulerILb0ELb0ELb0ELi128EEEEEEEEEvNT_6ParamsE$_ZZN5flash25CollectiveMainloopBwdSm80ILi2ELi2EN4cute5tupleIJNS1_1CILi128EEES4_NS3_ILi64EEEEEEN7cutlass10bfloat16_tEfNS7_4arch4Sm80ELb0ELb0ELb1ELb0ELb0ELb0ELb0ELb0ELi2ELi4ELi4ELi4ELb0EE3mmaINS_16FlashAttnBwdSm80ISB_NS_21CollectiveEpilogueBwdIS6_S8_SA_Li256ELb0ELb0ELi2EEENS_19SingleTileSchedulerILb0ELb0ELb0ELi128EEEE13SharedStorageENS1_6TensorINS1_11ArrayEngineIfLm32EEENS1_6LayoutINS2_IJNS2_IJNS3_ILi2EEESO_EEESO_NS3_ILi4EEEEEENS2_IJNS2_IJNS3_ILi1EEESO_EEESQ_NS3_ILi8EEEEEEEEEEEEbRKNSB_6ParamsERT0_S12_iNS2_IJiiiEEERT_ENKUlvE0_clEv)
        /*1aee8*/ 	.word	0x00000000


	//----- nvinfo : EIATTR_FRAME_SIZE
	.align		4
.L_18396:
        /*1aeec*/ 	.byte	0x04, 0x11
        /*1aeee*/ 	.short	(.L_18398 - .L_18397)
	.align		4
.L_18397:
        /*1aef0*/ 	.word	index@($_ZN7cutlass13device_kernelIN5flash19enable_sm80_to_sm89INS1_16FlashAttnBwdSm80INS1_25CollectiveMainloopBwdSm80ILi2ELi2EN4cute5tupleIJNS5_1CILi128EEES8_NS7_ILi64EEEEEENS_10bfloat16_tEfNS_4arch4Sm80ELb0ELb0ELb1ELb0ELb0ELb0ELb0ELb0ELi2ELi4ELi4ELi4ELb0EEENS1_21CollectiveEpilogueBwdISA_SB_SD_Li256ELb0ELb0ELi2EEENS1_19SingleTileSchedulerILb0ELb0ELb0ELi128EEEEEEEEEvNT_6ParamsE$_ZZN5flash25CollectiveMainloopBwdSm80ILi2ELi2EN4cute5tupleIJNS1_1CILi128EEES4_NS3_ILi64EEEEEEN7cutlass10bfloat16_tEfNS7_4arch4Sm80ELb0ELb0ELb1ELb0ELb0ELb0ELb0ELb0ELi2ELi4ELi4ELi4ELb0EE3mmaINS_16FlashAttnBwdSm80ISB_NS_21CollectiveEpilogueBwdIS6_S8_SA_Li256ELb0ELb0ELi2EEENS_19SingleTileSchedulerILb0ELb0ELb0ELi128EEEE13SharedStorageENS1_6TensorINS1_11ArrayEngineIfLm32EEENS1_6LayoutINS2_IJNS2_IJNS3_ILi2EEESO_EEESO_NS3_ILi4EEEEEENS2_IJNS2_IJNS3_ILi1EEESO_EEESQ_NS3_ILi8EEEEEEEEEEEEbRKNSB_6ParamsERT0_S12_iNS2_IJiiiEEERT_ENKUliiE_clEii)
        /*1aef4*/ 	.word	0x00000000


	//----- nvinfo : EIATTR_FRAME_SIZE
	.align		4
.L_18398:
        /*1aef8*/ 	.byte	0x04, 0x11
        /*1aefa*/ 	.short	(.L_18400 - .L_18399)
	.align		4
.L_18399:
        /*1aefc*/ 	.word	index@($_ZN7cutlass13device_kernelIN5flash19enable_sm80_to_sm89INS1_16FlashAttnBwdSm80INS1_25CollectiveMainloopBwdSm80ILi2ELi2EN4cute5tupleIJNS5_1CILi128EEES8_NS7_ILi64EEEEEENS_10bfloat16_tEfNS_4arch4Sm80ELb0ELb0ELb1ELb0ELb0ELb0ELb0ELb0ELi2ELi4ELi4ELi4ELb0EEENS1_21CollectiveEpilogueBwdISA_SB_SD_Li256ELb0ELb0ELi2EEENS1_19SingleTileSchedulerILb0ELb0ELb0ELi128EEEEEEEEEvNT_6ParamsE$_ZZN5flash25CollectiveMainloopBwdSm80ILi2ELi2EN4cute5tupleIJNS1_1CILi128EEES4_NS3_ILi64EEEEEEN7cutlass10bfloat16_tEfNS7_4arch4Sm80ELb0ELb0ELb1ELb0ELb0ELb0ELb0ELb0ELi2ELi4ELi4ELi4ELb0EE3mmaINS_16FlashAttnBwdSm80ISB_NS_21CollectiveEpilogueBwdIS6_S8_SA_Li256ELb0ELb0ELi2EEENS_19SingleTileSchedulerILb0ELb0ELb0ELi128EEEE13SharedStorageENS1_6TensorINS1_11ArrayEngineIfLm32EEENS1_6LayoutINS2_IJNS2_IJNS3_ILi2EEESO_EEESO_NS3_ILi4EEEEEENS2_IJNS2_IJNS3_ILi1EEESO_EEESQ_NS3_ILi8EEEEEEEEEEEEbRKNSB_6ParamsERT0_S12_iNS2_IJiiiEEERT_ENKUliiE0_clEii)
        /*1af00*/ 	.word	0x00000000


	//----- nvinfo : EIATTR_FRAME_SIZE
	.align		4
.L_18400:
        /*1af04*/ 	.byte	0x04, 0x11
        /*1af06*/ 	.short	(.L_18402 - .L_18401)
	.align		4
.L_18401:
        /*1af08*/ 	.word	index@($_ZN7cutlass13device_kernelIN5flash19enable_sm80_to_sm89INS1_16FlashAttnBwdSm80INS1_25CollectiveMainloopBwdSm80ILi2ELi2EN4cute5tupleIJNS5_1CILi128EEES8_NS7_ILi64EEEEEENS_10bfloat16_tEfNS_4arch4Sm80ELb0ELb0ELb1ELb0ELb0ELb0ELb0ELb0ELi2ELi4ELi4ELi4ELb0EEENS1_21CollectiveEpilogueBwdISA_SB_SD_Li256ELb0ELb0ELi2EEENS1_19SingleTileSchedulerILb0ELb0ELb0ELi128EEEEEEEEEvNT_6ParamsE$_ZZN5flash25CollectiveMainloopBwdSm80ILi2ELi2EN4cute5tupleIJNS1_1CILi128EEES4_NS3_ILi64EEEEEEN7cutlass10bfloat16_tEfNS7_4arch4Sm80ELb0ELb0ELb1ELb0ELb0ELb0ELb0ELb0ELi2ELi4ELi4ELi4ELb0EE3mmaINS_16FlashAttnBwdSm80ISB_NS_21CollectiveEpilogueBwdIS6_S8_SA_Li256ELb0ELb0ELi2EEENS_19SingleTileSchedulerILb0ELb0ELb0ELi128EEEE13SharedStorageENS1_6TensorINS1_11ArrayEngineIfLm32EEENS1_6LayoutINS2_IJNS2_IJNS3_ILi2EEESO_EEESO_NS3_ILi4EEEEEENS2_IJNS2_IJNS3_ILi1EEESO_EEESQ_NS3_ILi8EEEEEEEEEEEEbRKNSB_6ParamsERT0_S12_iNS2_IJiiiEEERT_ENKUliT_E_clIZSC_ISJ_SX_EbS10_S12_S12_iS13_S15_EUlRS16_iE_EEDaiS16_)
        /*1af0c*/ 	.word	0x00000000


	//----- nvinfo : EIATTR_FRAME_SIZE
	.align		4
.L_18402:
        /*1af10*/ 	.byte	0x04, 0x11
        /*1af12*/ 	.short	(.L_18404 - .L_18403)
	.align		4
.L_18403:
        /*1af14*/ 	.word	index@($_ZN7cutlass13device_kernelIN5flash19enable_sm80_to_sm89INS1_16FlashAttnBwdSm80INS1_25CollectiveMainloopBwdSm80ILi2ELi2EN4cute5tupleIJNS5_1CILi128EEES8_NS7_ILi64EEEEEENS_10bfloat16_tEfNS_4arch4Sm80ELb0ELb0ELb1ELb0ELb0ELb0ELb0ELb0ELi2ELi4ELi4ELi4ELb0EEENS1_21CollectiveEpilogueBwdISA_SB_SD_Li256ELb0ELb0ELi2EEENS1_19SingleTileSchedulerILb0ELb0ELb0ELi128EEEEEEEEEvNT_6ParamsE$_ZZN5flash25CollectiveMainloopBwdSm80ILi2ELi2EN4cute5tupleIJNS1_1CILi128EEES4_NS3_ILi64EEEEEEN7cutlass10bfloat16_tEfNS7_4arch4Sm80ELb0ELb0ELb1ELb0ELb0ELb0ELb0ELb0ELi2ELi4ELi4ELi4ELb0EE3mmaINS_16FlashAttnBwdSm80ISB_NS_21CollectiveEpilogueBwdIS6_S8_SA_Li256ELb0ELb0ELi2EEENS_19SingleTileSchedulerILb0ELb0ELb0ELi128EEEE13SharedStorageENS1_6TensorINS1_11ArrayEngineIfLm32EEENS1_6LayoutINS2_IJNS2_IJNS3_ILi2EEESO_EEESO_NS3_ILi4EEEEEENS2_IJNS2_IJNS3_ILi1EEESO_EEESQ_NS3_ILi8EEEEEEEEEEEEbRKNSB_6ParamsERT0_S12_iNS2_IJiiiEEERT_ENKUlRT_iE_clINSK_INSL_IfLm64EEENSN_INS2_IJSP_SO_SU_EEESV_EEEEEEDaS17_i)
        /*1af18*/ 	.word	0x00000000


	//----- nvinfo : EIATTR_FRAME_SIZE
	.align		4
.L_18404:
        /*1af1c*/ 	.byte	0x04, 0x11
        /*1af1e*/ 	.short	(.L_18406 - .L_18405)
	.align		4
.L_18405:
        /*1af20*/ 	.word	index@($_ZN7cutlass13device_kernelIN5flash19enable_sm80_to_sm89INS1_16FlashAttnBwdSm80INS1_25CollectiveMainloopBwdSm80ILi2ELi2EN4cute5tupleIJNS5_1CILi128EEES8_NS7_ILi64EEEEEENS_10bfloat16_tEfNS_4arch4Sm80ELb0ELb0ELb1ELb0ELb0ELb0ELb0ELb0ELi2ELi4ELi4ELi4ELb0EEENS1_21CollectiveEpilogueBwdISA_SB_SD_Li256ELb0ELb0ELi2EEENS1_19SingleTileSchedulerILb0ELb0ELb0ELi128EEEEEEEEEvNT_6ParamsE$_ZZN4cuteplIJiiEJiiEEEDaRKNS_15ArithmeticTupleIJDpT_EEERKNS1_IJDpT0_EEEENKUlDpRKT_E_clIJiiEEEDaSF_)
        /*1af24*/ 	.word	0x00000000


	//----- nvinfo : EIATTR_FRAME_SIZE
	.align		4
.L_18406:
        /*1af28*/ 	.byte	0x04, 0x11
        /*1af2a*/ 	.short	(.L_18408 - .L_18407)
	.align		4
.L_18407:
        /*1af2c*/ 	.word	index@($_ZN7cutlass13device_kernelIN5flash19enable_sm80_to_sm89INS1_16FlashAttnBwdSm80INS1_25CollectiveMainloopBwdSm80ILi2ELi2EN4cute5tupleIJNS5_1CILi128EEES8_NS7_ILi64EEEEEENS_10bfloat16_tEfNS_4arch4Sm80ELb0ELb0ELb1ELb0ELb0ELb0ELb0ELb0ELi2ELi4ELi4ELi4ELb0EEENS1_21CollectiveEpilogueBwdISA_SB_SD_Li256ELb0ELb0ELi2EEENS1_19SingleTileSchedulerILb0ELb0ELb0ELi128EEEEEEEEEvNT_6ParamsE$_ZZN4cuteplIJiiEJNS_1CILi0EEES2_EEEDaRKNS_15ArithmeticTupleIJDpT_EEERKNS3_IJDpT0_EEEENKUlDpRKT_E_clIJiiEEEDaSH_)
        /*1af30*/ 	.word	0x00000000


	//----- nvinfo : EIATTR_FRAME_SIZE
	.align		4
.L_18408:
        /*1af34*/ 	.byte	0x04, 0x11
        /*1af36*/ 	.short	(.L_18410 - .L_18409)
	.align		4
.L_18409:
        /*1af38*/ 	.word	index@($_ZN7cutlass13device_kernelIN5flash19enable_sm80_to_sm89INS1_16FlashAttnBwdSm80INS1_25CollectiveMainloopBwdSm80ILi2ELi2EN4cute5tupleIJNS5_1CILi128EEES8_NS7_ILi64EEEEEENS_10bfloat16_tEfNS_4arch4Sm80ELb0ELb0ELb1ELb0ELb0ELb0ELb0ELb0ELi2ELi4ELi4ELi4ELb0EEENS1_21CollectiveEpilogueBwdISA_SB_SD_Li256ELb0ELb0ELi2EEENS1_19SingleTileSchedulerILb0ELb0ELb0ELi128EEEEEEEEEvNT_6ParamsE$_ZZN4cuteplIJiEJNS_1CILi0EEEiEEEDaRKNS_15ArithmeticTupleIJDpT_EEERKNS3_IJDpT0_EEEENKUlDpRKT_E_clIJiiEEEDaSH_)
        /*1af3c*/ 	.word	0x00000000


	//----- nvinfo : EIATTR_FRAME_SIZE
	.align		4
.L_18410:
        /*1af40*/ 	.byte	0x04, 0x11
        /*1af42*/ 	.short	(.L_18412 - .L_18411)
	.align		4
.L_18411:
        /*1af44*/ 	.word	index@($_ZN7cutlass13device_kernelIN5flash19enable_sm80_to_sm89INS1_16FlashAttnBwdSm80INS1_25CollectiveMainloopBwdSm80ILi2ELi2EN4cute5tupleIJNS5_1CILi128EEES8_NS7_ILi64EEEEEENS_10bfloat16_tEfNS_4arch4Sm80ELb0ELb0ELb1ELb0ELb0ELb0ELb0ELb0ELi2ELi4ELi4ELi4ELb0EEENS1_21CollectiveEpilogueBwdISA_SB_SD_Li256ELb0ELb0ELi2EEENS1_19SingleTileSchedulerILb0ELb0ELb0ELi128EEEEEEEEEvNT_6ParamsE$_ZZN4cuteplIJiEJNS_1CILi0EEEEEEDaRKNS_15ArithmeticTupleIJDpT_EEERKNS3_IJDpT0_EEEENKUlDpRKT_E_clIJiEEEDaSH_)
        /*1af48*/ 	.word	0x00000000


	//----- nvinfo : EIATTR_FRAME_SIZE
	.align		4
.L_18412:
        /*1af4c*/ 	.byte	0x04, 0x11
        /*1af4e*/ 	.short	(.L_18414 - .L_18413)
	.align		4
.L_18413:
        /*1af50*/ 	.word	index@($_ZN7cutlass13device_kernelIN5flash19enable_sm80_to_sm89INS1_16FlashAttnBwdSm80INS1_25CollectiveMainloopBwdSm80ILi2ELi2EN4cute5tupleIJNS5_1CILi128EEES8_NS7_ILi64EEEEEENS_10bfloat16_tEfNS_4arch4Sm80ELb0ELb0ELb1ELb0ELb0ELb0ELb0ELb0ELi2ELi4ELi4ELi4ELb0EEENS1_21CollectiveEpilogueBwdISA_SB_SD_Li256ELb0ELb0ELi2EEENS1_19SingleTileSchedulerILb0ELb0ELb0ELi128EEEEEEEEEvNT_6ParamsE$_ZZN4cuteplIJNS_1CILi0EEEiEJiEEEDaRKNS_15ArithmeticTupleIJDpT_EEERKNS3_IJDpT0_EEEENKUlDpRKT_E_clIJiiEEEDaSH_)
        /*1af54*/ 	.word	0x00000000


	//----- nvinfo : EIATTR_FRAME_SIZE
	.align		4
.L_18414:
        /*1af58*/ 	.byte	0x04, 0x11
        /*1af5a*/ 	.short	(.L_18416 - .L_18415)
	.align		4
.L_18415:
        /*1af5c*/ 	.word	index@($_ZN7cutlass13device_kernelIN5flash19enable_sm80_to_sm89INS1_16FlashAttnBwdSm80INS1_25CollectiveMainloopBwdSm80ILi2ELi2EN4cute5tupleIJNS5_1CILi128EEES8_NS7_ILi64EEEEEENS_10bfloat16_tEfNS_4arch4Sm80ELb0ELb0ELb1ELb0ELb0ELb0ELb0ELb0ELi2ELi4ELi4ELi4ELb0EEENS1_21CollectiveEpilogueBwdISA_SB_SD_Li256ELb0ELb0ELi2EEENS1_19SingleTileSchedulerILb0ELb0ELb0ELi128EEEEEEEEEvNT_6ParamsE$_ZZN4cuteplIJNS_1CILi0EEEiEJS2_iEEEDaRKNS_15ArithmeticTupleIJDpT_EEERKNS3_IJDpT0_EEEENKUlDpRKT_E_clIJS2_iEEEDaSH_)
        /*1af60*/ 	.word	0x00000000


	//----- nvinfo : EIATTR_FRAME_SIZE
	.align		4
.L_18416:
        /*1af64*/ 	.byte	0x04, 0x11
        /*1af66*/ 	.short	(.L_18418 - .L_18417)
	.align		4
.L_18417:
        /*1af68*/ 	.word	index@($_ZN7cutlass13device_kernelIN5flash19enable_sm80_to_sm89INS1_16FlashAttnBwdSm80INS1_25CollectiveMainloopBwdSm80ILi2ELi2EN4cute5tupleIJNS5_1CILi128EEES8_NS7_ILi64EEEEEENS_10bfloat16_tEfNS_4arch4Sm80ELb0ELb0ELb1ELb0ELb0ELb0ELb0ELb0ELi2ELi4ELi4ELi4ELb0EEENS1_21CollectiveEpilogueBwdISA_SB_SD_Li256ELb0ELb0ELi2EEENS1_19SingleTileSchedulerILb0ELb0ELb0ELi128EEEEEEEEEvNT_6ParamsE$_ZZN4cuteplIJNS_1CILi0EEES2_EJiiEEEDaRKNS_15ArithmeticTupleIJDpT_EEERKNS3_IJDpT0_EEEENKUlDpRKT_E_clIJiiEEEDaSH_)
        /*1af6c*/ 	.word	0x00000000


	//----- nvinfo : EIATTR_FRAME_SIZE
	.align		4
.L_18418:
        /*1af70*/ 	.byte	0x04, 0x11
        /*1af72*/ 	.short	(.L_18420 - .L_18419)
	.align		4
.L_18419:
        /*1af74*/ 	.word	index@($_ZN7cutlass13device_kernelIN5flash19enable_sm80_to_sm89INS1_16FlashAttnBwdSm80INS1_25CollectiveMainloopBwdSm80ILi2ELi2EN4cute5tupleIJNS5_1CILi128EEES8_NS7_ILi64EEEEEENS_10bfloat16_tEfNS_4arch4Sm80ELb0ELb0ELb1ELb0ELb0ELb0ELb0ELb0ELi2ELi4ELi4ELi4ELb0EEENS1_21CollectiveEpilogueBwdISA_SB_SD_Li256ELb0ELb0ELi2EEENS1_19SingleTileSchedulerILb0ELb0ELb0ELi128EEEEEEEEEvNT_6ParamsE$_ZZN4cuteplIJNS_1CILi0EEES2_EJiS2_EEEDaRKNS_15ArithmeticTupleIJDpT_EEERKNS3_IJDpT0_EEEENKUlDpRKT_E_clIJiS2_EEEDaSH_)
        /*1af78*/ 	.word	0x00000000


	//----- nvinfo : EIATTR_FRAME_SIZE
	.align		4
.L_18420:
        /*1af7c*/ 	.byte	0x04, 0x11
        /*1af7e*/ 	.short	(.L_18422 - .L_18421)
	.align		4
.L_18421:
        /*1af80*/ 	.word	index@($_ZN7cutlass13device_kernelIN5flash19enable_sm80_to_sm89INS1_16FlashAttnBwdSm80INS1_25CollectiveMainloopBwdSm80ILi2ELi2EN4cute5tupleIJNS5_1CILi128EEES8_NS7_ILi64EEEEEENS_10bfloat16_tEfNS_4arch4Sm80ELb0ELb0ELb1ELb0ELb0ELb0ELb0ELb0ELi2ELi4ELi4ELi4ELb0EEENS1_21CollectiveEpilogueBwdISA_SB_SD_Li256ELb0ELb0ELi2EEENS1_19SingleTileSchedulerILb0ELb0ELb0ELi128EEEEEEEEEvNT_6ParamsE$_ZZN4cuteplIJNS_1CILi0EEES2_EJiEEEDaRKNS_15ArithmeticTupleIJDpT_EEERKNS3_IJDpT0_EEEENKUlDpRKT_E_clIJiS2_EEEDaSH_)
        /*1af84*/ 	.word	0x00000000


	//----- nvinfo : EIATTR_FRAME_SIZE
	.align		4
.L_18422:
        /*1af88*/ 	.byte	0x04, 0x11
        /*1af8a*/ 	.short	(.L_18424 - .L_18423)
	.align		4
.L_18423:
        /*1af8c*/ 	.word	index@($_ZN7cutlass13device_kernelIN5flash19enable_sm80_to_sm89INS1_16FlashAttnBwdSm80INS1_25CollectiveMainloopBwdSm80ILi2ELi2EN4cute5tupleIJNS5_1CILi128EEES8_NS7_ILi64EEEEEENS_10bfloat16_tEfNS_4arch4Sm80ELb0ELb0ELb1ELb0ELb0ELb0ELb0ELb0ELi2ELi4ELi4ELi4ELb0EEENS1_21CollectiveEpilogueBwdISA_SB_SD_Li256ELb0ELb0ELi2EEENS1_19SingleTileSchedulerILb0ELb0ELb0ELi128EEEEEEEEEvNT_6ParamsE$_ZZN4cuteplIJNS_1CILi0EEES2_EJS2_iEEEDaRKNS_15ArithmeticTupleIJDpT_EEERKNS3_IJDpT0_EEEENKUlDpRKT_E_clIJS2_iEEEDaSH_)
        /*1af90*/ 	.word	0x00000000


	//----- nvinfo : EIATTR_FRAME_SIZE
	.align		4
.L_18424:
        /*1af94*/ 	.byte	0x04, 0x11
        /*1af96*/ 	.short	(.L_18426 - .L_18425)
	.align		4
.L_18425:
        /*1af98*/ 	.word	index@($_ZN7cutlass13device_kernelIN5flash19enable_sm80_to_sm89INS1_16FlashAttnBwdSm80INS1_25CollectiveMainloopBwdSm80ILi2ELi2EN4cute5tupleIJNS5_1CILi128EEES8_NS7_ILi64EEEEEENS_10bfloat16_tEfNS_4arch4Sm80ELb0ELb0ELb1ELb0ELb0ELb0ELb0ELb0ELi2ELi4ELi4ELi4ELb0EEENS1_21CollectiveEpilogueBwdISA_SB_SD_Li256ELb0ELb0ELi2EEENS1_19SingleTileSchedulerILb0ELb0ELb0ELi128EEEEEEEEEvNT_6ParamsE$_ZZN4cuteplIJNS_1CILi0EEEEJS2_iEEEDaRKNS_15ArithmeticTupleIJDpT_EEERKNS3_IJDpT0_EEEENKUlDpRKT_E_clIJS2_iEEEDaSH_)
        /*1af9c*/ 	.word	0x00000000


	//----- nvinfo : EIATTR_FRAME_SIZE
	.align		4
.L_18426:
        /*1afa0*/ 	.byte	0x04, 0x11
        /*1afa2*/ 	.short	(.L_18428 - .L_18427)
	.align		4
.L_18427:
        /*1afa4*/ 	.word	index@($_ZN7cutlass13device_kernelIN5flash19enable_sm80_to_sm89INS1_16FlashAttnBwdSm80INS1_25CollectiveMainloopBwdSm80ILi2ELi2EN4cute5tupleIJNS5_1CILi128EEES8_NS7_ILi64EEEEEENS_10bfloat16_tEfNS_4arch4Sm80ELb0ELb0ELb1ELb0ELb0ELb0ELb0ELb0ELi2ELi4ELi4ELi4ELb0EEENS1_21CollectiveEpilogueBwdISA_SB_SD_Li256ELb0ELb0ELi2EEENS1_19SingleTileSchedulerILb0ELb0ELb0ELi128EEEEEEEEEvNT_6ParamsE$_ZZN4cute9transformINS_5tupleIJiiiNS_1CILi0EEEEEENS1_IJNS2_ILi32EEENS2_ILi4EEENS2_ILi2EEENS2_ILi1EEEEEENS1_IJS8_S8_S8_S8_EEEZNS_7crd2crdIS4_S9_SA_EEDaRKT_RKT0_RKT1_EUlRKT_RKT0_RKT1_E_EEDaSE_SH_SK_OT2_ENKUlDpSN_E_clIJiiiS3_EEEDaSX_)
        /*1afa8*/ 	.word	0x00000000


	//----- nvinfo : EIATTR_FRAME_SIZE
	.align		4
.L_18428:
        /*1afac*/ 	.byte	0x04, 0x11
        /*1afae*/ 	.short	(.L_18430 - .L_18429)
	.align		4
.L_18429:
        /*1afb0*/ 	.word	index@($_ZN7cutlass13device_kernelIN5flash19enable_sm80_to_sm89INS1_16FlashAttnBwdSm80INS1_25CollectiveMainloopBwdSm80ILi2ELi2EN4cute5tupleIJNS5_1CILi128EEES8_NS7_ILi64EEEEEENS_10bfloat16_tEfNS_4arch4Sm80ELb0ELb0ELb1ELb0ELb0ELb0ELb0ELb0ELi2ELi4ELi4ELi4ELb0EEENS1_21CollectiveEpilogueBwdISA_SB_SD_Li256ELb0ELb0ELi2EEENS1_19SingleTileSchedulerILb0ELb0ELb0ELi128EEEEEEEEEvNT_6ParamsE$_ZZN4cute9transformINS_5tupleIJiiNS_1CILi0EEEEEENS1_IJNS1_IJNS2_ILi4EEENS2_ILi8EEEEEES5_NS2_ILi1EEEEEEZNS_7idx2crdIS4_S9_EEDaRKT_RKT0_EUlRKT_RKT0_E_EEDaSD_SG_OT1_ENKUlDpSJ_E_clIJNS1_IJiiEEEiS3_EEEDaSQ_)
        /*1afb4*/ 	.word	0x00000000


	//----- nvinfo : EIATTR_FRAME_SIZE
	.align		4
.L_18430:
        /*1afb8*/ 	.byte	0x04, 0x11
        /*1afba*/ 	.short	(.L_18432 - .L_18431)
	.align		4
.L_18431:
        /*1afbc*/ 	.word	index@($_ZN7cutlass13device_kernelIN5flash19enable_sm80_to_sm89INS1_16FlashAttnBwdSm80INS1_25CollectiveMainloopBwdSm80ILi2ELi2EN4cute5tupleIJNS5_1CILi128EEES8_NS7_ILi64EEEEEENS_10bfloat16_tEfNS_4arch4Sm80ELb0ELb0ELb1ELb0ELb0ELb0ELb0ELb0ELi2ELi4ELi4ELi4ELb0EEENS1_21CollectiveEpilogueBwdISA_SB_SD_Li256ELb0ELb0ELi2EEENS1_19SingleTileSchedulerILb0ELb0ELb0ELi128EEEEEEEEEvNT_6ParamsE$_ZZN4cute9transformINS_5tupleIJiiNS_1CILi0EEEEEENS1_IJNS1_IJNS2_ILi4EEENS2_ILi8EEEEEENS2_ILi2EEENS2_ILi1EEEEEEZNS_7idx2crdIS4_SA_EEDaRKT_RKT0_EUlRKT_RKT0_E_EEDaSE_SH_OT1_ENKUlDpSK_E_clIJNS1_IJiiEEEiS3_EEEDaSR_)
        /*1afc0*/ 	.word	0x00000000


	//----- nvinfo : EIATTR_FRAME_SIZE
	.align		4
.L_18432:
        /*1afc4*/ 	.byte	0x04, 0x11
        /*1afc6*/ 	.short	(.L_18434 - .L_18433)
	.align		4
.L_18433:
        /*1afc8*/ 	.word	index@($_ZN7cutlass13device_kernelIN5flash19enable_sm80_to_sm89INS1_16FlashAttnBwdSm80INS1_25CollectiveMainloopBwdSm80ILi2ELi2EN4cute5tupleIJNS5_1CILi128EEES8_NS7_ILi64EEEEEENS_10bfloat16_tEfNS_4arch4Sm80ELb0ELb0ELb1ELb0ELb0ELb0ELb0ELb0ELi2ELi4ELi4ELi4ELb0EEENS1_21CollectiveEpilogueBwdISA_SB_SD_Li256ELb0ELb0ELi2EEENS1_19SingleTileSchedulerILb0ELb0ELb0ELi128EEEEEEEEEvNT_6ParamsE$_ZZN4cute9transformINS_5tupleIJNS_1CILi32EEENS2_ILi4EEENS2_ILi2EEENS2_ILi1EEEEEENS1_IJS6_S3_NS2_ILi128EEENS2_ILi0EEEEEEZNS_7idx2crdIiS7_SA_EEDaRKT_RKT0_RKT1_EUlRKT_RKT0_E_EEDaSE_SH_OSI_ENKUlDpSN_E_clIJiiiS9_EEEDaST_)
        /*1afcc*/ 	.word	0x00000000


	//----- nvinfo : EIATTR_FRAME_SIZE
	.align		4
.L_18434:
        /*1afd0*/ 	.byte	0x04, 0x11
        /*1afd2*/ 	.short	(.L_18436 - .L_18435)
	.align		4
.L_18435:
        /*1afd4*/ 	.word	index@($_ZN7cutlass13device_kernelIN5flash19enable_sm80_to_sm89INS1_16FlashAttnBwdSm80INS1_25CollectiveMainloopBwdSm80ILi2ELi2EN4cute5tupleIJNS5_1CILi128EEES8_NS7_ILi64EEEEEENS_10bfloat16_tEfNS_4arch4Sm80ELb0ELb0ELb1ELb0ELb0ELb0ELb0ELb0ELi2ELi4ELi4ELi4ELb0EEENS1_21CollectiveEpilogueBwdISA_SB_SD_Li256ELb0ELb0ELi2EEENS1_19SingleTileSchedulerILb0ELb0ELb0ELi128EEEEEEEEEvNT_6ParamsE$_ZZN4cute9transformINS_15ArithmeticTupleIJiiEEEZNS_14transform_leafIS2_NS_8identityEEEDaRKT_OT0_EUlRKT_E_EEDaS7_S9_ENKUlDpSC_E_clIJiiEEEDaSE_)
        /*1afd8*/ 	.word	0x00000000


	//----- nvinfo : EIATTR_FRAME_SIZE
	.align		4
.L_18436:
        /*1afdc*/ 	.byte	0x04, 0x11
        /*1afde*/ 	.short	(.L_18438 - .L_18437)
	.align		4
.L_18437:
        /*1afe0*/ 	.word	index@($_ZN7cutlass13device_kernelIN5flash19enable_sm80_to_sm89INS1_16FlashAttnBwdSm80INS1_25CollectiveMainloopBwdSm80ILi2ELi2EN4cute5tupleIJNS5_1CILi128EEES8_NS7_ILi64EEEEEENS_10bfloat16_tEfNS_4arch4Sm80ELb0ELb0ELb1ELb0ELb0ELb0ELb0ELb0ELi2ELi4ELi4ELi4ELb0EEENS1_21CollectiveEpilogueBwdISA_SB_SD_Li256ELb0ELb0ELi2EEENS1_19SingleTileSchedulerILb0ELb0ELb0ELi128EEEEEEEEEvNT_6ParamsE$_ZZN4cute7idx2crdIiNS_5tupleIJNS_1CILi32EEENS2_ILi4EEENS2_ILi2EEENS2_ILi1EEEEEENS1_IJS6_S3_NS2_ILi128EEENS2_ILi0EEEEEEEEDaRKT_RKT0_RKT1_ENKUlRKT_RKT0_E_clIS5_S8_EEDaSM_SP_)
        /*1afe4*/ 	.word	0x00000000


	//----- nvinfo : EIATTR_FRAME_SIZE
	.align		4
.L_18438:
        /*1afe8*/ 	.byte	0x04, 0x11
        /*1afea*/ 	.short	(.L_18440 - .L_18439)
	.align		4
.L_18439:
        /*1afec*/ 	.word	index@($_ZN7cutlass13device_kernelIN5flash19enable_sm80_to_sm89INS1_16FlashAttnBwdSm80INS1_25CollectiveMainloopBwdSm80ILi2ELi2EN4cute5tupleIJNS5_1CILi128EEES8_NS7_ILi64EEEEEENS_10bfloat16_tEfNS_4arch4Sm80ELb0ELb0ELb1ELb0ELb0ELb0ELb0ELb0ELi2ELi4ELi4ELi4ELb0EEENS1_21CollectiveEpilogueBwdISA_SB_SD_Li256ELb0ELb0ELi2EEENS1_19SingleTileSchedulerILb0ELb0ELb0ELi128EEEEEEEEEvNT_6ParamsE$_ZZN4cute7idx2crdIiNS_5tupleIJNS_1CILi32EEENS2_ILi4EEENS2_ILi2EEENS2_ILi1EEEEEENS1_IJS6_S3_NS2_ILi128EEENS2_ILi0EEEEEEEEDaRKT_RKT0_RKT1_ENKUlRKT_RKT0_E_clIS4_S3_EEDaSM_SP_)
        /*1aff0*/ 	.word	0x00000000


	//----- nvinfo : EIATTR_FRAME_SIZE
	.align		4
.L_18440:
        /*1aff4*/ 	.byte	0x04, 0x11
        /*1aff6*/ 	.short	(.L_18442 - .L_18441)
	.align		4
.L_18441:
        /*1aff8*/ 	.word	index@($_ZN7cutlass13device_kernelIN5flash19enable_sm80_to_sm89INS1_16FlashAttnBwdSm80INS1_25CollectiveMainloopBwdSm80ILi2ELi2EN4cute5tupleIJNS5_1CILi128EEES8_NS7_ILi64EEEEEENS_10bfloat16_tEfNS_4arch4Sm80ELb0ELb0ELb1ELb0ELb0ELb0ELb0ELb0ELi2ELi4ELi4ELi4ELb0EEENS1_21CollectiveEpilogueBwdISA_SB_SD_Li256ELb0ELb0ELi2EEENS1_19SingleTileSchedulerILb0ELb0ELb0ELi128EEEEEEEEEvNT_6ParamsE$_ZZN4cute7idx2crdIiNS_5tupleIJNS_1CILi32EEENS2_ILi4EEENS2_ILi2EEENS2_ILi1EEEEEENS1_IJS6_S3_NS2_ILi128EEENS2_ILi0EEEEEEEEDaRKT_RKT0_RKT1_ENKUlRKT_RKT0_E_clIS3_S6_EEDaSM_SP_)
        /*1affc*/ 	.word	0x00000000


	//----- nvinfo : EIATTR_FRAME_SIZE
	.align		4
.L_18442:
        /*1b000*/ 	.byte	0x04, 0x11
        /*1b002*/ 	.short	(.L_18444 - .L_18443)
	.align		4
.L_18443:
        /*1b004*/ 	.word	index@($_ZN7cutlass13device_kernelIN5flash19enable_sm80_to_sm89INS1_16FlashAttnBwdSm80INS1_25CollectiveMainloopBwdSm80ILi2ELi2EN4cute5tupleIJNS5_1CILi128EEES8_NS7_ILi64EEEEEENS_10bfloat16_tEfNS_4arch4Sm80ELb0ELb0ELb1ELb0ELb0ELb0ELb0ELb0ELi2ELi4ELi4ELi4ELb0EEENS1_21CollectiveEpilogueBwdISA_SB_SD_Li256ELb0ELb0ELi2EEENS1_19SingleTileSchedulerILb0ELb0ELb0ELi128EEEEEEEEEvNT_6ParamsE$_ZZN4cute7idx2crdINS_5tupleIJiiNS_1CILi0EEEEEENS1_IJNS1_IJNS2_ILi4EEENS2_ILi8EEEEEES5_NS2_ILi1EEEEEEEEDaRKT_RKT0_ENKUlRKT_RKT0_E_clIiS7_EEDaSI_SL_)
        /*1b008*/ 	.word	0x00000000


	//----- nvinfo : EIATTR_FRAME_SIZE
	.align		4
.L_18444:
        /*1b00c*/ 	.byte	0x04, 0x11
        /*1b00e*/ 	.short	(.L_18446 - .L_18445)
	.align		4
.L_18445:
        /*1b010*/ 	.word	index@($_ZN7cutlass13device_kernelIN5flash19enable_sm80_to_sm89INS1_16FlashAttnBwdSm80INS1_25CollectiveMainloopBwdSm80ILi2ELi2EN4cute5tupleIJNS5_1CILi128EEES8_NS7_ILi64EEEEEENS_10bfloat16_tEfNS_4arch4Sm80ELb0ELb0ELb1ELb0ELb0ELb0ELb0ELb0ELi2ELi4ELi4ELi4ELb0EEENS1_21CollectiveEpilogueBwdISA_SB_SD_Li256ELb0ELb0ELi2EEENS1_19SingleTileSchedulerILb0ELb0ELb0ELi128EEEEEEEEEvNT_6ParamsE$_ZZN4cute7idx2crdINS_5tupleIJiiNS_1CILi0EEEEEENS1_IJNS1_IJNS2_ILi4EEENS2_ILi8EEEEEES5_NS2_ILi1EEEEEEEEDaRKT_RKT0_ENKUlRKT_RKT0_E_clIiS5_EEDaSI_SL_)
        /*1b014*/ 	.word	0x00000000


	//----- nvinfo : EIATTR_FRAME_SIZE
	.align		4
.L_18446:
        /*1b018*/ 	.byte	0x04, 0x11
        /*1b01a*/ 	.short	(.L_18448 - .L_18447)
	.align		4
.L_18447:
        /*1b01c*/ 	.word	index@($_ZN7cutlass13device_kernelIN5flash19enable_sm80_to_sm89INS1_16FlashAttnBwdSm80INS1_25CollectiveMainloopBwdSm80ILi2ELi2EN4cute5tupleIJNS5_1CILi128EEES8_NS7_ILi64EEEEEENS_10bfloat16_tEfNS_4arch4Sm80ELb0ELb0ELb1ELb0ELb0ELb0ELb0ELb0ELi2ELi4ELi4ELi4ELb0EEENS1_21CollectiveEpilogueBwdISA_SB_SD_Li256ELb0ELb0ELi2EEENS1_19SingleTileSchedulerILb0ELb0ELb0ELi128EEEEEEEEEvNT_6ParamsE$_ZZN4cute7idx2crdINS_5tupleIJiiNS_1CILi0EEEEEENS1_IJNS1_IJNS2_ILi4EEENS2_ILi8EEEEEENS2_ILi2EEENS2_ILi1EEEEEEEEDaRKT_RKT0_ENKUlRKT_RKT0_E_clIiS8_EEDaSJ_SM_)
        /*1b020*/ 	.word	0x00000000


	//----- nvinfo : EIATTR_FRAME_SIZE
	.align		4
.L_18448:
        /*1b024*/ 	.byte	0x04, 0x11
        /*1b026*/ 	.short	(.L_18450 - .L_18449)
	.align		4
.L_18449:
        /*1b028*/ 	.word	index@($_ZN7cutlass13device_kernelIN5flash19enable_sm80_to_sm89INS1_16FlashAttnBwdSm80INS1_25CollectiveMainloopBwdSm80ILi2ELi2EN4cute5tupleIJNS5_1CILi128EEES8_NS7_ILi64EEEEEENS_10bfloat16_tEfNS_4arch4Sm80ELb0ELb0ELb1ELb0ELb0ELb0ELb0ELb0ELi2ELi4ELi4ELi4ELb0EEENS1_21CollectiveEpilogueBwdISA_SB_SD_Li256ELb0ELb0ELi2EEENS1_19SingleTileSchedulerILb0ELb0ELb0ELi128EEEEEEEEEvNT_6ParamsE$_ZZN4cute7idx2crdINS_5tupleIJiiNS_1CILi0EEEEEENS1_IJNS1_IJNS2_ILi4EEENS2_ILi8EEEEEENS2_ILi2EEENS2_ILi1EEEEEEEEDaRKT_RKT0_ENKUlRKT_RKT0_E_clIiS7_EEDaSJ_SM_)
        /*1b02c*/ 	.word	0x00000000


	//----- nvinfo : EIATTR_FRAME_SIZE
	.align		4
.L_18450:
        /*1b030*/ 	.byte	0x04, 0x11
        /*1b032*/ 	.short	(.L_18452 - .L_18451)
	.align		4
.L_18451:
        /*1b034*/ 	.word	index@($_ZN7cutlass13device_kernelIN5flash19enable_sm80_to_sm89INS1_16FlashAttnBwdSm80INS1_25CollectiveMainloopBwdSm80ILi2ELi2EN4cute5tupleIJNS5_1CILi128EEES8_NS7_ILi64EEEEEENS_10bfloat16_tEfNS_4arch4Sm80ELb0ELb0ELb1ELb0ELb0ELb0ELb0ELb0ELi2ELi4ELi4ELi4ELb0EEENS1_21CollectiveEpilogueBwdISA_SB_SD_Li256ELb0ELb0ELi2EEENS1_19SingleTileSchedulerILb0ELb0ELb0ELi128EEEEEEEEEvNT_6ParamsE$_ZZN4cute7flattenINS_5tupleIJNS_1CILi1EEENS1_IJiiiEEENS2_ILi64EEENS1_IJNS2_ILi72EEENS2_ILi144EEENS2_ILi288EEEEEENS2_ILi512EEEEEEEEDaRKT_ENKUlRKT_E_clIS4_EEDaSH_)
        /*1b038*/ 	.word	0x00000000


	//----- nvinfo : EIATTR_FRAME_SIZE
	.align		4
.L_18452:
        /*1b03c*/ 	.byte	0x04, 0x11
        /*1b03e*/ 	.short	(.L_18454 - .L_18453)
	.align		4
.L_18453:
        /*1b040*/ 	.word	index@($_ZN7cutlass13device_kernelIN5flash19enable_sm80_to_sm89INS1_16FlashAttnBwdSm80INS1_25CollectiveMainloopBwdSm80ILi2ELi2EN4cute5tupleIJNS5_1CILi128EEES8_NS7_ILi64EEEEEENS_10bfloat16_tEfNS_4arch4Sm80ELb0ELb0ELb1ELb0ELb0ELb0ELb0ELb0ELi2ELi4ELi4ELi4ELb0EEENS1_21CollectiveEpilogueBwdISA_SB_SD_Li256ELb0ELb0ELi2EEENS1_19SingleTileSchedulerILb0ELb0ELb0ELi128EEEEEEEEEvNT_6ParamsE$_ZZN4cute7flattenINS_5tupleIJNS_1CILi1EEENS1_IJNS2_ILi8EEEiiEEENS2_ILi64EEENS1_IJiNS2_ILi144EEENS2_ILi288EEEEEENS2_ILi512EEEEEEEEDaRKT_ENKUlRKT_E_clIS9_EEDaSH_)
        /*1b044*/ 	.word	0x00000000


	//----- nvinfo : EIATTR_FRAME_SIZE
	.align		4
.L_18454:
        /*1b048*/ 	.byte	0x04, 0x11
        /*1b04a*/ 	.short	(.L_18456 - .L_18455)
	.align		4
.L_18455:
        /*1b04c*/ 	.word	index@($_ZN7cutlass13device_kernelIN5flash19enable_sm80_to_sm89INS1_16FlashAttnBwdSm80INS1_25CollectiveMainloopBwdSm80ILi2ELi2EN4cute5tupleIJNS5_1CILi128EEES8_NS7_ILi64EEEEEENS_10bfloat16_tEfNS_4arch4Sm80ELb0ELb0ELb1ELb0ELb0ELb0ELb0ELb0ELi2ELi4ELi4ELi4ELb0EEENS1_21CollectiveEpilogueBwdISA_SB_SD_Li256ELb0ELb0ELi2EEENS1_19SingleTileSchedulerILb0ELb0ELb0ELi128EEEEEEEEEvNT_6ParamsE$_ZZN4cute7flattenINS_5tupleIJNS_1CILi1EEENS1_IJNS2_ILi8EEEiiEEENS2_ILi64EEENS1_IJiNS2_ILi144EEENS2_ILi288EEEEEENS2_ILi512EEEEEEEEDaRKT_ENKUlRKT_E_clIS5_EEDaSH_)
        /*1b050*/ 	.word	0x00000000


	//----- nvinfo : EIATTR_FRAME_SIZE
	.align		4
.L_18456:
        /*1b054*/ 	.byte	0x04, 0x11
        /*1b056*/ 	.short	(.L_18458 - .L_18457)
	.align		4
.L_18457:
        /*1b058*/ 	.word	index@($_ZN7cutlass13device_kernelIN5flash19enable_sm80_to_sm89INS1_16FlashAttnBwdSm80INS1_25CollectiveMainloopBwdSm80ILi2ELi2EN4cute5tupleIJNS5_1CILi128EEES8_NS7_ILi64EEEEEENS_10bfloat16_tEfNS_4arch4Sm80ELb0ELb0ELb1ELb0ELb0ELb0ELb0ELb0ELi2ELi4ELi4ELi4ELb0EEENS1_21CollectiveEpilogueBwdISA_SB_SD_Li256ELb0ELb0ELi2EEENS1_19SingleTileSchedulerILb0ELb0ELb0ELi128EEEEEEEEEvNT_6ParamsE$_ZZN4cute7flattenINS_5tupleIJNS1_IJNS_1CILi0EEENS1_IJNS2_ILi1EEENS2_ILi512EEEiEEEEEENS2_ILi4096EEENS1_IJiNS2_ILi8192EEEEEEEEEEEDaRKT_ENKUlRKT_E_clISA_EEDaSH_)
        /*1b05c*/ 	.word	0x00000000


	//----- nvinfo : EIATTR_FRAME_SIZE
	.align		4
.L_18458:
        /*1b060*/ 	.byte	0x04, 0x11
        /*1b062*/ 	.short	(.L_18460 - .L_18459)
	.align		4
.L_18459:
        /*1b064*/ 	.word	index@($_ZN7cutlass13device_kernelIN5flash19enable_sm80_to_sm89INS1_16FlashAttnBwdSm80INS1_25CollectiveMainloopBwdSm80ILi2ELi2EN4cute5tupleIJNS5_1CILi128EEES8_NS7_ILi64EEEEEENS_10bfloat16_tEfNS_4arch4Sm80ELb0ELb0ELb1ELb0ELb0ELb0ELb0ELb0ELi2ELi4ELi4ELi4ELb0EEENS1_21CollectiveEpilogueBwdISA_SB_SD_Li256ELb0ELb0ELi2EEENS1_19SingleTileSchedulerILb0ELb0ELb0ELi128EEEEEEEEEvNT_6ParamsE$_ZZN4cute7flattenINS_5tupleIJNS1_IJNS_1CILi0EEENS1_IJNS2_ILi1EEENS2_ILi512EEEiEEEEEENS2_ILi4096EEENS1_IJiNS2_ILi8192EEEEEEEEEEEDaRKT_ENKUlRKT_E_clIS7_EEDaSH_)
        /*1b068*/ 	.word	0x00000000


	//----- nvinfo : EIATTR_FRAME_SIZE
	.align		4
.L_18460:
        /*1b06c*/ 	.byte	0x04, 0x11
        /*1b06e*/ 	.short	(.L_18462 - .L_18461)
	.align		4
.L_18461:
        /*1b070*/ 	.word	index@($_ZN7cutlass13device_kernelIN5flash19enable_sm80_to_sm89INS1_16FlashAttnBwdSm80INS1_25CollectiveMainloopBwdSm80ILi2ELi2EN4cute5tupleIJNS5_1CILi128EEES8_NS7_ILi64EEEEEENS_10bfloat16_tEfNS_4arch4Sm80ELb0ELb0ELb1ELb0ELb0ELb0ELb0ELb0ELi2ELi4ELi4ELi4ELb0EEENS1_21CollectiveEpilogueBwdISA_SB_SD_Li256ELb0ELb0ELi2EEENS1_19SingleTileSchedulerILb0ELb0ELb0ELi128EEEEEEEEEvNT_6ParamsE$_ZZN4cute7crd2crdINS_5tupleIJiiiNS_1CILi0EEEEEENS1_IJNS2_ILi32EEENS2_ILi4EEENS2_ILi2EEENS2_ILi1EEEEEENS1_IJS8_S8_S8_S8_EEEEEDaRKT_RKT0_RKT1_ENKUlRKT_RKT0_RKT1_E_clIiS7_S8_EEDaSM_SP_SS_)
        /*1b074*/ 	.word	0x00000000


	//----- nvinfo : EIATTR_FRAME_SIZE
	.align		4
.L_18462:
        /*1b078*/ 	.byte	0x04, 0x11
        /*1b07a*/ 	.short	(.L_18464 - .L_18463)
	.align		4
.L_18463:
        /*1b07c*/ 	.word	index@($_ZN7cutlass13device_kernelIN5flash19enable_sm80_to_sm89INS1_16FlashAttnBwdSm80INS1_25CollectiveMainloopBwdSm80ILi2ELi2EN4cute5tupleIJNS5_1CILi128EEES8_NS7_ILi64EEEEEENS_10bfloat16_tEfNS_4arch4Sm80ELb0ELb0ELb1ELb0ELb0ELb0ELb0ELb0ELi2ELi4ELi4ELi4ELb0EEENS1_21CollectiveEpilogueBwdISA_SB_SD_Li256ELb0ELb0ELi2EEENS1_19SingleTileSchedulerILb0ELb0ELb0ELi128EEEEEEEEEvNT_6ParamsE$_ZZN4cute7crd2crdINS_5tupleIJiiiNS_1CILi0EEEEEENS1_IJNS2_ILi32EEENS2_ILi4EEENS2_ILi2EEENS2_ILi1EEEEEENS1_IJS8_S8_S8_S8_EEEEEDaRKT_RKT0_RKT1_ENKUlRKT_RKT0_RKT1_E_clIiS6_S8_EEDaSM_SP_SS_)
        /*1b080*/ 	.word	0x00000000


	//----- nvinfo : EIATTR_FRAME_SIZE
	.align		4
.L_18464:
        /*1b084*/ 	.byte	0x04, 0x11
        /*1b086*/ 	.short	(.L_18466 - .L_18465)
	.align		4
.L_18465:
        /*1b088*/ 	.word	index@($_ZN7cutlass13device_kernelIN5flash19enable_sm80_to_sm89INS1_16FlashAttnBwdSm80INS1_25CollectiveMainloopBwdSm80ILi2ELi2EN4cute5tupleIJNS5_1CILi128EEES8_NS7_ILi64EEEEEENS_10bfloat16_tEfNS_4arch4Sm80ELb0ELb0ELb1ELb0ELb0ELb0ELb0ELb0ELi2ELi4ELi4ELi4ELb0EEENS1_21CollectiveEpilogueBwdISA_SB_SD_Li256ELb0ELb0ELi2EEENS1_19SingleTileSchedulerILb0ELb0ELb0ELi128EEEEEEEEEvNT_6ParamsE$_ZZN4cute7crd2crdINS_5tupleIJiiiNS_1CILi0EEEEEENS1_IJNS2_ILi32EEENS2_ILi4EEENS2_ILi2EEENS2_ILi1EEEEEENS1_IJS8_S8_S8_S8_EEEEEDaRKT_RKT0_RKT1_ENKUlRKT_RKT0_RKT1_E_clIiS5_S8_EEDaSM_SP_SS_)
        /*1b08c*/ 	.word	0x00000000


	//----- nvinfo : EIATTR_FRAME_SIZE
	.align		4
.L_18466:
        /*1b090*/ 	.byte	0x04, 0x11
        /*1b092*/ 	.short	(.L_18468 - .L_18467)
	.align		4
.L_18467:
        /*1b094*/ 	.word	index@($_ZN7cutlass13device_kernelIN5flash19enable_sm80_to_sm89INS1_16FlashAttnBwdSm80INS1_25CollectiveMainloopBwdSm80ILi2ELi2EN4cute5tupleIJNS5_1CILi128EEES8_NS7_ILi64EEEEEENS_10bfloat16_tEfNS_4arch4Sm80ELb0ELb0ELb1ELb0ELb0ELb0ELb0ELb0ELi2ELi4ELi4ELi4ELb0EEENS1_21CollectiveEpilogueBwdISA_SB_SD_Li256ELb0ELb0ELi2EEENS1_19SingleTileSchedulerILb0ELb0ELb0ELi128EEEEEEEEEvNT_6ParamsE$_ZZN4cute6upcastILi2ENS_5tupleIJNS_1CILi2EEES3_S3_EEENS1_IJNS2_ILi1EEENS2_ILi512EEEiEEEEEDaRKT0_RKT1_ENKUlRKT_RKT0_E_clIS3_iEEDaSG_SJ_)
        /*1b098*/ 	.word	0x00000000


	//----- nvinfo : EIATTR_FRAME_SIZE
	.align		4
.L_18468:
        /*1b09c*/ 	.byte	0x04, 0x11
        /*1b09e*/ 	.short	(.L_18470 - .L_18469)
	.align		4
.L_18469:
        /*1b0a0*/ 	.word	index@($_ZN7cutlass13device_kernelIN5flash19enable_sm80_to_sm89INS1_16FlashAttnBwdSm80INS1_25CollectiveMainloopBwdSm80ILi2ELi2EN4cute5tupleIJNS5_1CILi128EEES8_NS7_ILi64EEEEEENS_10bfloat16_tEfNS_4arch4Sm80ELb0ELb0ELb1ELb0ELb0ELb0ELb0ELb0ELi2ELi4ELi4ELi4ELb0EEENS1_21CollectiveEpilogueBwdISA_SB_SD_Li256ELb0ELb0ELi2EEENS1_19SingleTileSchedulerILb0ELb0ELb0ELi128EEEEEEEEEvNT_6ParamsE$_ZZN4cute6upcastILi2ENS_5tupleIJNS_1CILi2EEES3_EEENS1_IJiNS2_ILi8192EEEEEEEEDaRKT0_RKT1_ENKUlRKT_RKT0_E_clIS3_iEEDaSF_SI_)
        /*1b0a4*/ 	.word	0x00000000


	//----- nvinfo : EIATTR_FRAME_SIZE
	.align		4
.L_18470:
        /*1b0a8*/ 	.byte	0x04, 0x11
        /*1b0aa*/ 	.short	(.L_18472 - .L_18471)
	.align		4
.L_18471:
        /*1b0ac*/ 	.word	index@($_ZN7cutlass13device_kernelIN5flash19enable_sm80_to_sm89INS1_16FlashAttnBwdSm80INS1_25CollectiveMainloopBwdSm80ILi2ELi2EN4cute5tupleIJNS5_1CILi128EEES8_NS7_ILi64EEEEEENS_10bfloat16_tEfNS_4arch4Sm80ELb0ELb0ELb1ELb0ELb0ELb0ELb0ELb0ELi2ELi4ELi4ELi4ELb0EEENS1_21CollectiveEpilogueBwdISA_SB_SD_Li256ELb0ELb0ELi2EEENS1_19SingleTileSchedulerILb0ELb0ELb0ELi128EEEEEEEEEvNT_6ParamsE$_ZZN4cute6upcastILi2ENS_5tupleIJNS_1CILi1EEENS1_IJNS2_ILi2EEES4_S4_EEEEEENS1_IJNS2_ILi0EEENS1_IJS3_NS2_ILi512EEEiEEEEEEEEDaRKT0_RKT1_ENKUlRKT_RKT0_E_clIS5_S9_EEDaSJ_SM_)
        /*1b0b0*/ 	.word	0x00000000


	//----- nvinfo : EIATTR_FRAME_SIZE
	.align		4
.L_18472:
        /*1b0b4*/ 	.byte	0x04, 0x11
        /*1b0b6*/ 	.short	(.L_18474 - .L_18473)
	.align		4
.L_18473:
        /*1b0b8*/ 	.word	index@($_ZN7cutlass13device_kernelIN5flash19enable_sm80_to_sm89INS1_16FlashAttnBwdSm80INS1_25CollectiveMainloopBwdSm80ILi2ELi2EN4cute5tupleIJNS5_1CILi128EEES8_NS7_ILi64EEEEEENS_10bfloat16_tEfNS_4arch4Sm80ELb0ELb0ELb1ELb0ELb0ELb0ELb0ELb0ELi2ELi4ELi4ELi4ELb0EEENS1_21CollectiveEpilogueBwdISA_SB_SD_Li256ELb0ELb0ELi2EEENS1_19SingleTileSchedulerILb0ELb0ELb0ELi128EEEEEEEEEvNT_6ParamsE$_ZZN4cute6upcastILi2ENS_5tupleIJNS1_IJNS_1CILi1EEENS1_IJNS2_ILi2EEES4_S4_EEEEEES4_NS1_IJS4_S4_EEEEEENS1_IJNS1_IJNS2_ILi0EEENS1_IJS3_NS2_ILi512EEEiEEEEEENS2_ILi4096EEENS1_IJiNS2_ILi8192EEEEEEEEEEEDaRKT0_RKT1_ENKUlRKT_RKT0_E_clIS7_SF_EEDaSP_SS_)
        /*1b0bc*/ 	.word	0x00000000


	//----- nvinfo : EIATTR_FRAME_SIZE
	.align		4
.L_18474:
        /*1b0c0*/ 	.byte	0x04, 0x11
        /*1b0c2*/ 	.short	(.L_18476 - .L_18475)
	.align		4
.L_18475:
        /*1b0c4*/ 	.word	index@($_ZN7cutlass13device_kernelIN5flash19enable_sm80_to_sm89INS1_16FlashAttnBwdSm80INS1_25CollectiveMainloopBwdSm80ILi2ELi2EN4cute5tupleIJNS5_1CILi128EEES8_NS7_ILi64EEEEEENS_10bfloat16_tEfNS_4arch4Sm80ELb0ELb0ELb1ELb0ELb0ELb0ELb0ELb0ELi2ELi4ELi4ELi4ELb0EEENS1_21CollectiveEpilogueBwdISA_SB_SD_Li256ELb0ELb0ELi2EEENS1_19SingleTileSchedulerILb0ELb0ELb0ELi128EEEEEEEEEvNT_6ParamsE$_ZZN4cute6upcastILi2ENS_5tupleIJNS1_IJNS_1CILi1EEENS1_IJNS2_ILi2EEES4_S4_EEEEEES4_NS1_IJS4_S4_EEEEEENS1_IJNS1_IJNS2_ILi0EEENS1_IJS3_NS2_ILi512EEEiEEEEEENS2_ILi4096EEENS1_IJiNS2_ILi8192EEEEEEEEEEEDaRKT0_RKT1_ENKUlRKT_RKT0_E_clIS6_SC_EEDaSP_SS_)
        /*1b0c8*/ 	.word	0x00000000


	//----- nvinfo : EIATTR_FRAME_SIZE
	.align		4
.L_18476:
        /*1b0cc*/ 	.byte	0x04, 0x11
        /*1b0ce*/ 	.short	(.L_18478 - .L_18477)
	.align		4
.L_18477:
        /*1b0d0*/ 	.word	index@($_ZN7cutlass13device_kernelIN5flash19enable_sm80_to_sm89INS1_16FlashAttnBwdSm80INS1_25CollectiveMainloopBwdSm80ILi2ELi2EN4cute5tupleIJNS5_1CILi128EEES8_NS7_ILi64EEEEEENS_10bfloat16_tEfNS_4arch4Sm80ELb0ELb0ELb1ELb0ELb0ELb0ELb0ELb0ELi2ELi4ELi4ELi4ELb0EEENS1_21CollectiveEpilogueBwdISA_SB_SD_Li256ELb0ELb0ELi2EEENS1_19SingleTileSchedulerILb0ELb0ELb0ELi128EEEEEEEEEvNT_6ParamsE$_ZZN4cute6detail9lift_diceINS_5tupleIJiNS_1CILi0EEEEEES5_EEDaRKT_RKT0_ENKUlRKT_RKT0_E_clIiiEEDaSE_SH_)
        /*1b0d4*/ 	.word	0x00000000


	//----- nvinfo : EIATTR_FRAME_SIZE
	.align		4
.L_18478:
        /*1b0d8*/ 	.byte	0x04, 0x11
        /*1b0da*/ 	.short	(.L_18480 - .L_18479)
	.align		4
.L_18479:
        /*1b0dc*/ 	.word	index@($_ZN7cutlass13device_kernelIN5flash19enable_sm80_to_sm89INS1_16FlashAttnBwdSm80INS1_25CollectiveMainloopBwdSm80ILi2ELi2EN4cute5tupleIJNS5_1CILi128EEES8_NS7_ILi64EEEEEENS_10bfloat16_tEfNS_4arch4Sm80ELb0ELb0ELb1ELb0ELb0ELb0ELb0ELb0ELi2ELi4ELi4ELi4ELb0EEENS1_21CollectiveEpilogueBwdISA_SB_SD_Li256ELb0ELb0ELi2EEENS1_19SingleTileSchedulerILb0ELb0ELb0ELi128EEEEEEEEEvNT_6ParamsE$_ZZN4cute6detail9lift_diceINS_5tupleIJiNS2_IJiNS_1CILi0EEEEEEEEES6_EEDaRKT_RKT0_ENKUlRKT_RKT0_E_clIiiEEDaSF_SI_)
        /*1b0e0*/ 	.word	0x00000000


	//----- nvinfo : EIATTR_FRAME_SIZE
	.align		4
.L_18480:
        /*1b0e4*/ 	.byte	0x04, 0x11
        /*1b0e6*/ 	.short	(.L_18482 - .L_18481)
	.align		4
.L_18481:
        /*1b0e8*/ 	.word	index@($_ZN7cutlass13device_kernelIN5flash19enable_sm80_to_sm89INS1_16FlashAttnBwdSm80INS1_25CollectiveMainloopBwdSm80ILi2ELi2EN4cute5tupleIJNS5_1CILi128EEES8_NS7_ILi64EEEEEENS_10bfloat16_tEfNS_4arch4Sm80ELb0ELb0ELb1ELb0ELb0ELb0ELb0ELb0ELi2ELi4ELi4ELi4ELb0EEENS1_21CollectiveEpilogueBwdISA_SB_SD_Li256ELb0ELb0ELi2EEENS1_19SingleTileSchedulerILb0ELb0ELb0ELi128EEEEEEEEEvNT_6ParamsE$_ZZN4cute6detail9lift_diceINS_5tupleIJiNS2_IJiNS_1CILi0EEEEEEEEES6_EEDaRKT_RKT0_ENKUlRKT_RKT0_E_clIS5_S5_EEDaSF_SI_)
        /*1b0ec*/ 	.word	0x00000000


	//----- nvinfo : EIATTR_FRAME_SIZE
	.align		4
.L_18482:
        /*1b0f0*/ 	.byte	0x04, 0x11
        /*1b0f2*/ 	.short	(.L_18484 - .L_18483)
	.align		4
.L_18483:
        /*1b0f4*/ 	.word	index@($_ZN7cutlass13device_kernelIN5flash19enable_sm80_to_sm89INS1_16FlashAttnBwdSm80INS1_25CollectiveMainloopBwdSm80ILi2ELi2EN4cute5tupleIJNS5_1CILi128EEES8_NS7_ILi64EEEEEENS_10bfloat16_tEfNS_4arch4Sm80ELb0ELb0ELb1ELb0ELb0ELb0ELb0ELb0ELi2ELi4ELi4ELi4ELb0EEENS1_21CollectiveEpilogueBwdISA_SB_SD_Li256ELb0ELb0ELi2EEENS1_19SingleTileSchedulerILb0ELb0ELb0ELi128EEEEEEEEEvNT_6ParamsE$_ZZN4cute6detail16composition_implINS_5tupleIJNS_1CILi8EEENS3_ILi2EEES5_S5_S4_S5_EEENS2_IJNS3_ILi1EEEiiiNS3_ILi72EEENS3_ILi512EEEEEES5_S4_EEDaRKT_RKT0_RKT1_RKT2_ENKUlRKT_T0_E_clINS2_IJNS2_IJS5_EEENS2_IJiEEES7_S7_EEENS_17integral_constantIiLi4EEEEEDaSP_SQ_)
        /*1b0f8*/ 	.word	0x00000000


	//----- nvinfo : EIATTR_FRAME_SIZE
	.align		4
.L_18484:
        /*1b0fc*/ 	.byte	0x04, 0x11
        /*1b0fe*/ 	.short	(.L_18486 - .L_18485)
	.align		4
.L_18485:
        /*1b100*/ 	.word	index@($_ZN7cutlass13device_kernelIN5flash19enable_sm80_to_sm89INS1_16FlashAttnBwdSm80INS1_25CollectiveMainloopBwdSm80ILi2ELi2EN4cute5tupleIJNS5_1CILi128EEES8_NS7_ILi64EEEEEENS_10bfloat16_tEfNS_4arch4Sm80ELb0ELb0ELb1ELb0ELb0ELb0ELb0ELb0ELi2ELi4ELi4ELi4ELb0EEENS1_21CollectiveEpilogueBwdISA_SB_SD_Li256ELb0ELb0ELi2EEENS1_19SingleTileSchedulerILb0ELb0ELb0ELi128EEEEEEEEEvNT_6ParamsE$_ZZN4cute6detail16composition_implINS_5tupleIJNS_1CILi8EEENS3_ILi2EEES5_S5_S4_S5_EEENS2_IJNS3_ILi1EEEiiiNS3_ILi72EEENS3_ILi512EEEEEES5_S4_EEDaRKT_RKT0_RKT1_RKT2_ENKUlRKT_T0_E_clINS2_IJNS2_IJS5_EEENS2_IJiEEES7_S7_EEENS_17integral_constantIiLi3EEEEEDaSP_SQ_)
        /*1b104*/ 	.word	0x00000000


	//----- nvinfo : EIATTR_FRAME_SIZE
	.align		4
.L_18486:
        /*1b108*/ 	.byte	0x04, 0x11
        /*1b10a*/ 	.short	(.L_18488 - .L_18487)
	.align		4
.L_18487:
        /*1b10c*/ 	.word	index@($_ZN7cutlass13device_kernelIN5flash19enable_sm80_to_sm89INS1_16FlashAttnBwdSm80INS1_25CollectiveMainloopBwdSm80ILi2ELi2EN4cute5tupleIJNS5_1CILi128EEES8_NS7_ILi64EEEEEENS_10bfloat16_tEfNS_4arch4Sm80ELb0ELb0ELb1ELb0ELb0ELb0ELb0ELb0ELi2ELi4ELi4ELi4ELb0EEENS1_21CollectiveEpilogueBwdISA_SB_SD_Li256ELb0ELb0ELi2EEENS1_19SingleTileSchedulerILb0ELb0ELb0ELi128EEEEEEEEEvNT_6ParamsE$_ZZN4cute6detail16composition_implINS_5tupleIJNS_1CILi8EEENS3_ILi2EEES5_S5_S4_S5_EEENS2_IJNS3_ILi1EEEiiiNS3_ILi72EEENS3_ILi512EEEEEES5_S4_EEDaRKT_RKT0_RKT1_RKT2_ENKUlRKT_T0_E_clINS2_IJNS2_IJS5_EEENS2_IJiEEES7_S7_EEENS_17integral_constantIiLi2EEEEEDaSP_SQ_)
        /*1b110*/ 	.word	0x00000000


	//----- nvinfo : EIATTR_FRAME_SIZE
	.align		4
.L_18488:
        /*1b114*/ 	.byte	0x04, 0x11
        /*1b116*/ 	.short	(.L_18490 - .L_18489)
	.align		4
.L_18489:
        /*1b118*/ 	.word	index@($_ZN7cutlass13device_kernelIN5flash19enable_sm80_to_sm89INS1_16FlashAttnBwdSm80INS1_25CollectiveMainloopBwdSm80ILi2ELi2EN4cute5tupleIJNS5_1CILi128EEES8_NS7_ILi64EEEEEENS_10bfloat16_tEfNS_4arch4Sm80ELb0ELb0ELb1ELb0ELb0ELb0ELb0ELb0ELi2ELi4ELi4ELi4ELb0EEENS1_21CollectiveEpilogueBwdISA_SB_SD_Li256ELb0ELb0ELi2EEENS1_19SingleTileSchedulerILb0ELb0ELb0ELi128EEEEEEEEEvNT_6ParamsE$_ZZN4cute6detail16composition_implINS_5tupleIJNS_1CILi8EEENS3_ILi2EEES5_S5_S4_S5_EEENS2_IJNS3_ILi1EEEiiiNS3_ILi72EEENS3_ILi512EEEEEES5_S4_EEDaRKT_RKT0_RKT1_RKT2_ENKUlRKT_T0_E_clINS2_IJNS2_IJEEEST_S5_S7_EEENS_17integral_constantIiLi1EEEEEDaSP_SQ_)
        /*1b11c*/ 	.word	0x00000000


	//----- nvinfo : EIATTR_FRAME_SIZE
	.align		4
.L_18490:
        /*1b120*/ 	.byte	0x04, 0x11
        /*1b122*/ 	.short	(.L_18492 - .L_18491)
	.align		4
.L_18491:
        /*1b124*/ 	.word	index@($_ZN7cutlass13device_kernelIN5flash19enable_sm80_to_sm89INS1_16FlashAttnBwdSm80INS1_25CollectiveMainloopBwdSm80ILi2ELi2EN4cute5tupleIJNS5_1CILi128EEES8_NS7_ILi64EEEEEENS_10bfloat16_tEfNS_4arch4Sm80ELb0ELb0ELb1ELb0ELb0ELb0ELb0ELb0ELi2ELi4ELi4ELi4ELb0EEENS1_21CollectiveEpilogueBwdISA_SB_SD_Li256ELb0ELb0ELi2EEENS1_19SingleTileSchedulerILb0ELb0ELb0ELi128EEEEEEEEEvNT_6ParamsE$_ZZN4cute6detail16composition_implINS_5tupleIJNS_1CILi8EEENS3_ILi2EEES5_S5_S4_S5_EEENS2_IJNS3_ILi1EEEiiiNS3_ILi72EEENS3_ILi512EEEEEENS3_ILi4EEENS3_ILi16EEEEEDaRKT_RKT0_RKT1_RKT2_ENKUlRKT_T0_E_clINS2_IJNS2_IJS5_S5_EEENS2_IJiiEEES7_S7_EEENS_17integral_constantIiLi4EEEEEDaSR_SS_)
        /*1b128*/ 	.word	0x00000000


	//----- nvinfo : EIATTR_FRAME_SIZE
	.align		4
.L_18492:
        /*1b12c*/ 	.byte	0x04, 0x11
        /*1b12e*/ 	.short	(.L_18494 - .L_18493)
	.align		4
.L_18493:
        /*1b130*/ 	.word	index@($_ZN7cutlass13device_kernelIN5flash19enable_sm80_to_sm89INS1_16FlashAttnBwdSm80INS1_25CollectiveMainloopBwdSm80ILi2ELi2EN4cute5tupleIJNS5_1CILi128EEES8_NS7_ILi64EEEEEENS_10bfloat16_tEfNS_4arch4Sm80ELb0ELb0ELb1ELb0ELb0ELb0ELb0ELb0ELi2ELi4ELi4ELi4ELb0EEENS1_21CollectiveEpilogueBwdISA_SB_SD_Li256ELb0ELb0ELi2EEENS1_19SingleTileSchedulerILb0ELb0ELb0ELi128EEEEEEEEEvNT_6ParamsE$_ZZN4cute6detail16composition_implINS_5tupleIJNS_1CILi8EEENS3_ILi2EEES5_S5_S4_S5_EEENS2_IJNS3_ILi1EEEiiiNS3_ILi72EEENS3_ILi512EEEEEENS3_ILi4EEENS3_ILi16EEEEEDaRKT_RKT0_RKT1_RKT2_ENKUlRKT_T0_E_clINS2_IJNS2_IJS5_EEENS2_IJiEEES5_S7_EEENS_17integral_constantIiLi3EEEEEDaSR_SS_)
        /*1b134*/ 	.word	0x00000000


	//----- nvinfo : EIATTR_FRAME_SIZE
	.align		4
.L_18494:
        /*1b138*/ 	.byte	0x04, 0x11
        /*1b13a*/ 	.short	(.L_18496 - .L_18495)
	.align		4
.L_18495:
        /*1b13c*/ 	.word	index@($_ZN7cutlass13device_kernelIN5flash19enable_sm80_to_sm89INS1_16FlashAttnBwdSm80INS1_25CollectiveMainloopBwdSm80ILi2ELi2EN4cute5tupleIJNS5_1CILi128EEES8_NS7_ILi64EEEEEENS_10bfloat16_tEfNS_4arch4Sm80ELb0ELb0ELb1ELb0ELb0ELb0ELb0ELb0ELi2ELi4ELi4ELi4ELb0EEENS1_21CollectiveEpilogueBwdISA_SB_SD_Li256ELb0ELb0ELi2EEENS1_19SingleTileSchedulerILb0ELb0ELb0ELi128EEEEEEEEEvNT_6ParamsE$_ZZN4cute6detail16composition_implINS_5tupleIJNS_1CILi8EEENS3_ILi2EEES5_S5_S4_S5_EEENS2_IJNS3_ILi1EEEiiiNS3_ILi72EEENS3_ILi512EEEEEENS3_ILi4EEENS3_ILi16EEEEEDaRKT_RKT0_RKT1_RKT2_ENKUlRKT_T0_E_clINS2_IJNS2_IJEEESV_SB_S7_EEENS_17integral_constantIiLi2EEEEEDaSR_SS_)
        /*1b140*/ 	.word	0x00000000


	//----- nvinfo : EIATTR_FRAME_SIZE
	.align		4
.L_18496:
        /*1b144*/ 	.byte	0x04, 0x11
        /*1b146*/ 	.short	(.L_18498 - .L_18497)
	.align		4
.L_18497:
        /*1b148*/ 	.word	index@($_ZN7cutlass13device_kernelIN5flash19enable_sm80_to_sm89INS1_16FlashAttnBwdSm80INS1_25CollectiveMainloopBwdSm80ILi2ELi2EN4cute5tupleIJNS5_1CILi128EEES8_NS7_ILi64EEEEEENS_10bfloat16_tEfNS_4arch4Sm80ELb0ELb0ELb1ELb0ELb0ELb0ELb0ELb0ELi2ELi4ELi4ELi4ELb0EEENS1_21CollectiveEpilogueBwdISA_SB_SD_Li256ELb0ELb0ELi2EEENS1_19SingleTileSchedulerILb0ELb0ELb0ELi128EEEEEEEEEvNT_6ParamsE$_ZZN4cute6detail16composition_implINS_5tupleIJNS_1CILi8EEENS3_ILi2EEES5_S5_S4_S5_EEENS2_IJNS3_ILi1EEEiiiNS3_ILi72EEENS3_ILi512EEEEEENS2_IJS5_S5_S5_EEENS2_IJS7_S9_S4_EEEEEDaRKT_RKT0_RKT1_RKT2_ENKUlRKT_RKT0_E_clIS5_S4_EEDaSR_SU_)
        /*1b14c*/ 	.word	0x00000000


	//----- nvinfo : EIATTR_FRAME_SIZE
	.align		4
.L_18498:
        /*1b150*/ 	.byte	0x04, 0x11
        /*1b152*/ 	.short	(.L_18500 - .L_18499)
	.align		4
.L_18499:
        /*1b154*/ 	.word	index@($_ZN7cutlass13device_kernelIN5flash19enable_sm80_to_sm89INS1_16FlashAttnBwdSm80INS1_25CollectiveMainloopBwdSm80ILi2ELi2EN4cute5tupleIJNS5_1CILi128EEES8_NS7_ILi64EEEEEENS_10bfloat16_tEfNS_4arch4Sm80ELb0ELb0ELb1ELb0ELb0ELb0ELb0ELb0ELi2ELi4ELi4ELi4ELb0EEENS1_21CollectiveEpilogueBwdISA_SB_SD_Li256ELb0ELb0ELi2EEENS1_19SingleTileSchedulerILb0ELb0ELb0ELi128EEEEEEEEEvNT_6ParamsE$_ZZN4cute6detail16composition_implINS_5tupleIJNS_1CILi8EEENS3_ILi2EEES5_S5_S4_S5_EEENS2_IJNS3_ILi1EEEiiiNS3_ILi72EEENS3_ILi512EEEEEENS2_IJS5_S5_EEENS2_IJS7_S4_EEEEEDaRKT_RKT0_RKT1_RKT2_ENKUlRKT_RKT0_E_clIS5_S4_EEDaSR_SU_)
        /*1b158*/ 	.word	0x00000000


	//----- nvinfo : EIATTR_FRAME_SIZE
	.align		4
.L_18500:
        /*1b15c*/ 	.byte	0x04, 0x11
        /*1b15e*/ 	.short	(.L_18502 - .L_18501)
	.align		4
.L_18501:
        /*1b160*/ 	.word	index@($_ZN7cutlass13device_kernelIN5flash19enable_sm80_to_sm89INS1_16FlashAttnBwdSm80INS1_25CollectiveMainloopBwdSm80ILi2ELi2EN4cute5tupleIJNS5_1CILi128EEES8_NS7_ILi64EEEEEENS_10bfloat16_tEfNS_4arch4Sm80ELb0ELb0ELb1ELb0ELb0ELb0ELb0ELb0ELi2ELi4ELi4ELi4ELb0EEENS1_21CollectiveEpilogueBwdISA_SB_SD_Li256ELb0ELb0ELi2EEENS1_19SingleTileSchedulerILb0ELb0ELb0ELi128EEEEEEEEEvNT_6ParamsE$_ZZN4cute6detail16composition_implINS_5tupleIJNS_1CILi8EEENS3_ILi2EEES5_S5_S4_S5_EEENS2_IJNS3_ILi1EEEiiiNS3_ILi72EEENS3_ILi512EEEEEENS2_IJNS3_ILi4EEES5_EEENS2_IJNS3_ILi16EEENS3_ILi8192EEEEEEEEDaRKT_RKT0_RKT1_RKT2_ENKUlRKT_RKT0_E_clISB_SD_EEDaSU_SX_)
        /*1b164*/ 	.word	0x00000000


	//----- nvinfo : EIATTR_FRAME_SIZE
	.align		4
.L_18502:
        /*1b168*/ 	.byte	0x04, 0x11
        /*1b16a*/ 	.short	(.L_18504 - .L_18503)
	.align		4
.L_18503:
        /*1b16c*/ 	.word	index@($_ZN7cutlass13device_kernelIN5flash19enable_sm80_to_sm89INS1_16FlashAttnBwdSm80INS1_25CollectiveMainloopBwdSm80ILi2ELi2EN4cute5tupleIJNS5_1CILi128EEES8_NS7_ILi64EEEEEENS_10bfloat16_tEfNS_4arch4Sm80ELb0ELb0ELb1ELb0ELb0ELb0ELb0ELb0ELi2ELi4ELi4ELi4ELb0EEENS1_21CollectiveEpilogueBwdISA_SB_SD_Li256ELb0ELb0ELi2EEENS1_19SingleTileSchedulerILb0ELb0ELb0ELi128EEEEEEEEEvNT_6ParamsE$_ZZN4cute6detail16composition_implINS_5tupleIJNS_1CILi8EEENS3_ILi2EEES5_S5_S4_S5_EEENS2_IJNS3_ILi1EEEiiiNS3_ILi72EEENS3_ILi512EEEEEENS2_IJNS2_IJS5_S5_S5_EEES5_NS3_ILi4EEEEEENS2_IJNS2_IJS7_S9_S4_EEENS3_ILi4096EEENS3_ILi16EEEEEEEEDaRKT_RKT0_RKT1_RKT2_ENKUlRKT_RKT0_E_clISC_SG_EEDaSW_SZ_)
        /*1b170*/ 	.word	0x00000000


	//----- nvinfo : EIATTR_FRAME_SIZE
	.align		4
.L_18504:
        /*1b174*/ 	.byte	0x04, 0x11
        /*1b176*/ 	.short	(.L_18506 - .L_18505)
	.align		4
.L_18505:
        /*1b178*/ 	.word	index@($_ZN7cutlass13device_kernelIN5flash19enable_sm80_to_sm89INS1_16FlashAttnBwdSm80INS1_25CollectiveMainloopBwdSm80ILi2ELi2EN4cute5tupleIJNS5_1CILi128EEES8_NS7_ILi64EEEEEENS_10bfloat16_tEfNS_4arch4Sm80ELb0ELb0ELb1ELb0ELb0ELb0ELb0ELb0ELi2ELi4ELi4ELi4ELb0EEENS1_21CollectiveEpilogueBwdISA_SB_SD_Li256ELb0ELb0ELi2EEENS1_19SingleTileSchedulerILb0ELb0ELb0ELi128EEEEEEEEEvNT_6ParamsE$_ZZN4cute6detail16composition_implINS_5tupleIJNS_1CILi8EEENS3_ILi2EEES5_S5_S4_S5_EEENS2_IJNS3_ILi1EEEiiiNS3_ILi72EEENS3_ILi512EEEEEENS2_IJNS2_IJS5_S5_S5_EEES5_NS3_ILi4EEEEEENS2_IJNS2_IJS7_S9_S4_EEENS3_ILi4096EEENS3_ILi16EEEEEEEEDaRKT_RKT0_RKT1_RKT2_ENKUlRKT_RKT0_E_clISB_SE_EEDaSW_SZ_)
        /*1b17c*/ 	.word	0x00000000


	//----- nvinfo : EIATTR_FRAME_SIZE
	.align		4
.L_18506:
        /*1b180*/ 	.byte	0x04, 0x11
        /*1b182*/ 	.short	(.L_18508 - .L_18507)
	.align		4
.L_18507:
        /*1b184*/ 	.word	index@($_ZN7cutlass13device_kernelIN5flash19enable_sm80_to_sm89INS1_16FlashAttnBwdSm80INS1_25CollectiveMainloopBwdSm80ILi2ELi2EN4cute5tupleIJNS5_1CILi128EEES8_NS7_ILi64EEEEEENS_10bfloat16_tEfNS_4arch4Sm80ELb0ELb0ELb1ELb0ELb0ELb0ELb0ELb0ELi2ELi4ELi4ELi4ELb0EEENS1_21CollectiveEpilogueBwdISA_SB_SD_Li256ELb0ELb0ELi2EEENS1_19SingleTileSchedulerILb0ELb0ELb0ELi128EEEEEEEEEvNT_6ParamsE$_ZZN4cute6detail16composition_implINS_5tupleIJNS_1CILi8EEENS3_ILi2EEES5_S5_S4_S5_EEENS2_IJNS3_ILi1EEEiiiNS3_ILi72EEENS3_ILi512EEEEEENS2_IJNS2_IJS5_S5_S5_EEES5_NS2_IJNS3_ILi4EEES5_EEEEEENS2_IJNS2_IJS7_S9_S4_EEENS3_ILi4096EEENS2_IJNS3_ILi16EEENS3_ILi8192EEEEEEEEEEEDaRKT_RKT0_RKT1_RKT2_ENKUlRKT_RKT0_E_clISD_SJ_EEDaSZ_S12_)
        /*1b188*/ 	.word	0x00000000


	//----- nvinfo : EIATTR_FRAME_SIZE
	.align		4
.L_18508:
        /*1b18c*/ 	.byte	0x04, 0x11
        /*1b18e*/ 	.short	(.L_18510 - .L_18509)
	.align		4
.L_18509:
        /*1b190*/ 	.word	index@($_ZN7cutlass13device_kernelIN5flash19enable_sm80_to_sm89INS1_16FlashAttnBwdSm80INS1_25CollectiveMainloopBwdSm80ILi2ELi2EN4cute5tupleIJNS5_1CILi128EEES8_NS7_ILi64EEEEEENS_10bfloat16_tEfNS_4arch4Sm80ELb0ELb0ELb1ELb0ELb0ELb0ELb0ELb0ELi2ELi4ELi4ELi4ELb0EEENS1_21CollectiveEpilogueBwdISA_SB_SD_Li256ELb0ELb0ELi2EEENS1_19SingleTileSchedulerILb0ELb0ELb0ELi128EEEEEEEEEvNT_6ParamsE$_ZZN4cute6detail16composition_implINS_5tupleIJNS_1CILi8EEENS3_ILi2EEES5_S5_S4_S5_EEENS2_IJNS3_ILi1EEEiiiNS3_ILi72EEENS3_ILi512EEEEEENS2_IJNS2_IJS5_S5_S5_EEES5_NS2_IJNS3_ILi4EEES5_EEEEEENS2_IJNS2_IJS7_S9_S4_EEENS3_ILi4096EEENS2_IJNS3_ILi16EEENS3_ILi8192EEEEEEEEEEEDaRKT_RKT0_RKT1_RKT2_ENKUlRKT_RKT0_E_clISB_SF_EEDaSZ_S12_)
        /*1b194*/ 	.word	0x00000000


	//----- nvinfo : EIATTR_FRAME_SIZE
	.align		4
.L_18510:
        /*1b198*/ 	.byte	0x04, 0x11
        /*1b19a*/ 	.short	(.L_18512 - .L_18511)
	.align		4
.L_18511:
        /*1b19c*/ 	.word	index@($_ZN7cutlass13device_kernelIN5flash19enable_sm80_to_sm89INS1_16FlashAttnBwdSm80INS1_25CollectiveMainloopBwdSm80ILi2ELi2EN4cute5tupleIJNS5_1CILi128EEES8_NS7_ILi64EEEEEENS_10bfloat16_tEfNS_4arch4Sm80ELb0ELb0ELb1ELb0ELb0ELb0ELb0ELb0ELi2ELi4ELi4ELi4ELb0EEENS1_21CollectiveEpilogueBwdISA_SB_SD_Li256ELb0ELb0ELi2EEENS1_19SingleTileSchedulerILb0ELb0ELb0ELi128EEEEEEEEEvNT_6ParamsE$_ZZN4cute6detail16composition_implINS_5tupleIJNS_1CILi8EEENS3_ILi2EEES5_S5_S4_S5_EEENS2_IJNS3_ILi1EEEiiiNS3_ILi72EEENS3_ILi512EEEEEENS2_IJNS2_IJS5_S5_EEES4_NS3_ILi4EEEEEENS2_IJNS2_IJS7_S4_EEENS3_ILi1024EEENS3_ILi16EEEEEEEEDaRKT_RKT0_RKT1_RKT2_ENKUlRKT_RKT0_E_clISC_SG_EEDaSW_SZ_)
        /*1b1a0*/ 	.word	0x00000000


	//----- nvinfo : EIATTR_FRAME_SIZE
	.align		4
.L_18512:
        /*1b1a4*/ 	.byte	0x04, 0x11
        /*1b1a6*/ 	.short	(.L_18514 - .L_18513)
	.align		4
.L_18513:
        /*1b1a8*/ 	.word	index@($_ZN7cutlass13device_kernelIN5flash19enable_sm80_to_sm89INS1_16FlashAttnBwdSm80INS1_25CollectiveMainloopBwdSm80ILi2ELi2EN4cute5tupleIJNS5_1CILi128EEES8_NS7_ILi64EEEEEENS_10bfloat16_tEfNS_4arch4Sm80ELb0ELb0ELb1ELb0ELb0ELb0ELb0ELb0ELi2ELi4ELi4ELi4ELb0EEENS1_21CollectiveEpilogueBwdISA_SB_SD_Li256ELb0ELb0ELi2EEENS1_19SingleTileSchedulerILb0ELb0ELb0ELi128EEEEEEEEEvNT_6ParamsE$_ZZN4cute6detail16composition_implINS_5tupleIJNS_1CILi8EEENS3_ILi2EEES5_S5_S4_S5_EEENS2_IJNS3_ILi1EEEiiiNS3_ILi72EEENS3_ILi512EEEEEENS2_IJNS2_IJS5_S5_EEES4_NS3_ILi4EEEEEENS2_IJNS2_IJS7_S4_EEENS3_ILi1024EEENS3_ILi16EEEEEEEEDaRKT_RKT0_RKT1_RKT2_ENKUlRKT_RKT0_E_clISB_SE_EEDaSW_SZ_)
        /*1b1ac*/ 	.word	0x00000000


	//----- nvinfo : EIATTR_FRAME_SIZE
	.align		4
.L_18514:
        /*1b1b0*/ 	.byte	0x04, 0x11
        /*1b1b2*/ 	.short	(.L_18516 - .L_18515)
	.align		4
.L_18515:
        /*1b1b4*/ 	.word	index@($_ZN7cutlass13device_kernelIN5flash19enable_sm80_to_sm89INS1_16FlashAttnBwdSm80INS1_25CollectiveMainloopBwdSm80ILi2ELi2EN4cute5tupleIJNS5_1CILi128EEES8_NS7_ILi64EEEEEENS_10bfloat16_tEfNS_4arch4Sm80ELb0ELb0ELb1ELb0ELb0ELb0ELb0ELb0ELi2ELi4ELi4ELi4ELb0EEENS1_21CollectiveEpilogueBwdISA_SB_SD_Li256ELb0ELb0ELi2EEENS1_19SingleTileSchedulerILb0ELb0ELb0ELi128EEEEEEEEEvNT_6ParamsE$_ZZN4cute6detail16composition_implINS_5tupleIJNS_1CILi16EEENS3_ILi2EEES5_S5_NS3_ILi4EEES5_EEENS2_IJNS3_ILi1EEEiiiNS3_ILi144EEENS3_ILi512EEEEEES6_S4_EEDaRKT_RKT0_RKT1_RKT2_ENKUlRKT_T0_E_clINS2_IJNS2_IJS5_S5_EEENS2_IJiiEEES8_S8_EEENS_17integral_constantIiLi4EEEEEDaSQ_SR_)
        /*1b1b8*/ 	.word	0x00000000


	//----- nvinfo : EIATTR_FRAME_SIZE
	.align		4
.L_18516:
        /*1b1bc*/ 	.byte	0x04, 0x11
        /*1b1be*/ 	.short	(.L_18518 - .L_18517)
	.align		4
.L_18517:
        /*1b1c0*/ 	.word	index@($_ZN7cutlass13device_kernelIN5flash19enable_sm80_to_sm89INS1_16FlashAttnBwdSm80INS1_25CollectiveMainloopBwdSm80ILi2ELi2EN4cute5tupleIJNS5_1CILi128EEES8_NS7_ILi64EEEEEENS_10bfloat16_tEfNS_4arch4Sm80ELb0ELb0ELb1ELb0ELb0ELb0ELb0ELb0ELi2ELi4ELi4ELi4ELb0EEENS1_21CollectiveEpilogueBwdISA_SB_SD_Li256ELb0ELb0ELi2EEENS1_19SingleTileSchedulerILb0ELb0ELb0ELi128EEEEEEEEEvNT_6ParamsE$_ZZN4cute6detail16composition_implINS_5tupleIJNS_1CILi16EEENS3_ILi2EEES5_S5_NS3_ILi4EEES5_EEENS2_IJNS3_ILi1EEEiiiNS3_ILi144EEENS3_ILi512EEEEEES6_S4_EEDaRKT_RKT0_RKT1_RKT2_ENKUlRKT_T0_E_clINS2_IJNS2_IJS5_S5_EEENS2_IJiiEEES8_S8_EEENS_17integral_constantIiLi3EEEEEDaSQ_SR_)
        /*1b1c4*/ 	.word	0x00000000


	//----- nvinfo : EIATTR_FRAME_SIZE
	.align		4
.L_18518:
        /*1b1c8*/ 	.byte	0x04, 0x11
        /*1b1ca*/ 	.short	(.L_18520 - .L_18519)
	.align		4
.L_18519:
        /*1b1cc*/ 	.word	index@($_ZN7cutlass13device_kernelIN5flash19enable_sm80_to_sm89INS1_16FlashAttnBwdSm80INS1_25CollectiveMainloopBwdSm80ILi2ELi2EN4cute5tupleIJNS5_1CILi128EEES8_NS7_ILi64EEEEEENS_10bfloat16_tEfNS_4arch4Sm80ELb0ELb0ELb1ELb0ELb0ELb0ELb0ELb0ELi2ELi4ELi4ELi4ELb0EEENS1_21CollectiveEpilogueBwdISA_SB_SD_Li256ELb0ELb0ELi2EEENS1_19SingleTileSchedulerILb0ELb0ELb0ELi128EEEEEEEEEvNT_6ParamsE$_ZZN4cute6detail16composition_implINS_5tupleIJNS_1CILi16EEENS3_ILi2EEES5_S5_NS3_ILi4EEES5_EEENS2_IJNS3_ILi1EEEiiiNS3_ILi144EEENS3_ILi512EEEEEES6_S4_EEDaRKT_RKT0_RKT1_RKT2_ENKUlRKT_T0_E_clINS2_IJNS2_IJS5_EEENS2_IJiEEES5_S8_EEENS_17integral_constantIiLi2EEEEEDaSQ_SR_)
        /*1b1d0*/ 	.word	0x00000000


	//----- nvinfo : EIATTR_FRAME_SIZE
	.align		4
.L_18520:
        /*1b1d4*/ 	.byte	0x04, 0x11
        /*1b1d6*/ 	.short	(.L_18522 - .L_18521)
	.align		4
.L_18521:
        /*1b1d8*/ 	.word	index@($_ZN7cutlass13device_kernelIN5flash19enable_sm80_to_sm89INS1_16FlashAttnBwdSm80INS1_25CollectiveMainloopBwdSm80ILi2ELi2EN4cute5tupleIJNS5_1CILi128EEES8_NS7_ILi64EEEEEENS_10bfloat16_tEfNS_4arch4Sm80ELb0ELb0ELb1ELb0ELb0ELb0ELb0ELb0ELi2ELi4ELi4ELi4ELb0EEENS1_21CollectiveEpilogueBwdISA_SB_SD_Li256ELb0ELb0ELi2EEENS1_19SingleTileSchedulerILb0ELb0ELb0ELi128EEEEEEEEEvNT_6ParamsE$_ZZN4cute6detail16composition_implINS_5tupleIJNS_1CILi16EEENS3_ILi2EEES5_S5_NS3_ILi4EEES5_EEENS2_IJNS3_ILi1EEEiiiNS3_ILi144EEENS3_ILi512EEEEEES6_S4_EEDaRKT_RKT0_RKT1_RKT2_ENKUlRKT_T0_E_clINS2_IJNS2_IJEEESU_S6_S8_EEENS_17integral_constantIiLi1EEEEEDaSQ_SR_)
        /*1b1dc*/ 	.word	0x00000000


	//----- nvinfo : EIATTR_FRAME_SIZE
	.align		4
.L_18522:
        /*1b1e0*/ 	.byte	0x04, 0x11
        /*1b1e2*/ 	.short	(.L_18524 - .L_18523)
	.align		4
.L_18523:
        /*1b1e4*/ 	.word	index@($_ZN7cutlass13device_kernelIN5flash19enable_sm80_to_sm89INS1_16FlashAttnBwdSm80INS1_25CollectiveMainloopBwdSm80ILi2ELi2EN4cute5tupleIJNS5_1CILi128EEES8_NS7_ILi64EEEEEENS_10bfloat16_tEfNS_4arch4Sm80ELb0ELb0ELb1ELb0ELb0ELb0ELb0ELb0ELi2ELi4ELi4ELi4ELb0EEENS1_21CollectiveEpilogueBwdISA_SB_SD_Li256ELb0ELb0ELi2EEENS1_19SingleTileSchedulerILb0ELb0ELb0ELi128EEEEEEEEEvNT_6ParamsE$_ZZN4cute6detail16composition_implINS_5tupleIJNS_1CILi16EEENS3_ILi2EEES5_S5_NS3_ILi4EEES5_EEENS2_IJNS3_ILi1EEEiiiNS3_ILi144EEENS3_ILi512EEEEEES5_NS3_ILi64EEEEEDaRKT_RKT0_RKT1_RKT2_ENKUlRKT_T0_E_clINS2_IJNS2_IJS5_EEENS2_IJiEEES8_S8_EEENS_17integral_constantIiLi4EEEEEDaSR_SS_)
        /*1b1e8*/ 	.word	0x00000000


	//----- nvinfo : EIATTR_FRAME_SIZE
	.align		4
.L_18524:
        /*1b1ec*/ 	.byte	0x04, 0x11
        /*1b1ee*/ 	.short	(.L_18526 - .L_18525)
	.align		4
.L_18525:
        /*1b1f0*/ 	.word	index@($_ZN7cutlass13device_kernelIN5flash19enable_sm80_to_sm89INS1_16FlashAttnBwdSm80INS1_25CollectiveMainloopBwdSm80ILi2ELi2EN4cute5tupleIJNS5_1CILi128EEES8_NS7_ILi64EEEEEENS_10bfloat16_tEfNS_4arch4Sm80ELb0ELb0ELb1ELb0ELb0ELb0ELb0ELb0ELi2ELi4ELi4ELi4ELb0EEENS1_21CollectiveEpilogueBwdISA_SB_SD_Li256ELb0ELb0ELi2EEENS1_19SingleTileSchedulerILb0ELb0ELb0ELi128EEEEEEEEEvNT_6ParamsE$_ZZN4cute6detail16composition_implINS_5tupleIJNS_1CILi16EEENS3_ILi2EEES5_S5_NS3_ILi4EEES5_EEENS2_IJNS3_ILi1EEEiiiNS3_ILi144EEENS3_ILi512EEEEEES5_NS3_ILi64EEEEEDaRKT_RKT0_RKT1_RKT2_ENKUlRKT_T0_E_clINS2_IJNS2_IJEEESV_S5_S8_EEENS_17integral_constantIiLi3EEEEEDaSR_SS_)
        /*1b1f4*/ 	.word	0x00000000


	//----- nvinfo : EIATTR_FRAME_SIZE
	.align		4
.L_18526:
        /*1b1f8*/ 	.byte	0x04, 0x11
        /*1b1fa*/ 	.short	(.L_18528 - .L_18527)
	.align		4
.L_18527:
        /*1b1fc*/ 	.word	index@($_ZN7cutlass13device_kernelIN5flash19enable_sm80_to_sm89INS1_16FlashAttnBwdSm80INS1_25CollectiveMainloopBwdSm80ILi2ELi2EN4cute5tupleIJNS5_1CILi128EEES8_NS7_ILi64EEEEEENS_10bfloat16_tEfNS_4arch4Sm80ELb0ELb0ELb1ELb0ELb0ELb0ELb0ELb0ELi2ELi4ELi4ELi4ELb0EEENS1_21CollectiveEpilogueBwdISA_SB_SD_Li256ELb0ELb0ELi2EEENS1_19SingleTileSchedulerILb0ELb0ELb0ELi128EEEEEEEEEvNT_6ParamsE$_ZZN4cute6detail16composition_implINS_5tupleIJNS_1CILi16EEENS3_ILi2EEES5_S5_NS3_ILi4EEES5_EEENS2_IJNS3_ILi1EEEiiiNS3_ILi144EEENS3_ILi512EEEEEENS2_IJS5_S5_EEENS2_IJNS3_ILi64EEESA_EEEEEDaRKT_RKT0_RKT1_RKT2_ENKUlRKT_RKT0_E_clIS5_SD_EEDaST_SW_)
        /*1b200*/ 	.word	0x00000000


	//----- nvinfo : EIATTR_FRAME_SIZE
	.align		4
.L_18528:
        /*1b204*/ 	.byte	0x04, 0x11
        /*1b206*/ 	.short	(.L_18530 - .L_18529)
	.align		4
.L_18529:
        /*1b208*/ 	.word	index@($_ZN7cutlass13device_kernelIN5flash19enable_sm80_to_sm89INS1_16FlashAttnBwdSm80INS1_25CollectiveMainloopBwdSm80ILi2ELi2EN4cute5tupleIJNS5_1CILi128EEES8_NS7_ILi64EEEEEENS_10bfloat16_tEfNS_4arch4Sm80ELb0ELb0ELb1ELb0ELb0ELb0ELb0ELb0ELi2ELi4ELi4ELi4ELb0EEENS1_21CollectiveEpilogueBwdISA_SB_SD_Li256ELb0ELb0ELi2EEENS1_19SingleTileSchedulerILb0ELb0ELb0ELi128EEEEEEEEEvNT_6ParamsE$_ZZN4cute6detail16composition_implINS_5tupleIJNS_1CILi16EEENS3_ILi2EEES5_S5_NS3_ILi4EEES5_EEENS2_IJNS3_ILi1EEEiiiNS3_ILi144EEENS3_ILi512EEEEEENS2_IJNS2_IJS5_S5_EEES6_NS3_ILi8EEEEEENS2_IJNS2_IJNS3_ILi64EEESA_EEES4_NS3_ILi1024EEEEEEEEDaRKT_RKT0_RKT1_RKT2_ENKUlRKT_RKT0_E_clISC_SG_EEDaSX_S10_)
        /*1b20c*/ 	.word	0x00000000


	//----- nvinfo : EIATTR_FRAME_SIZE
	.align		4
.L_18530:
        /*1b210*/ 	.byte	0x04, 0x11
        /*1b212*/ 	.short	(.L_18532 - .L_18531)
	.align		4
.L_18531:
        /*1b214*/ 	.word	index@($_ZN7cutlass13device_kernelIN5flash19enable_sm80_to_sm89INS1_16FlashAttnBwdSm80INS1_25CollectiveMainloopBwdSm80ILi2ELi2EN4cute5tupleIJNS5_1CILi128EEES8_NS7_ILi64EEEEEENS_10bfloat16_tEfNS_4arch4Sm80ELb0ELb0ELb1ELb0ELb0ELb0ELb0ELb0ELi2ELi4ELi4ELi4ELb0EEENS1_21CollectiveEpilogueBwdISA_SB_SD_Li256ELb0ELb0ELi2EEENS1_19SingleTileSchedulerILb0ELb0ELb0ELi128EEEEEEEEEvNT_6ParamsE$_ZZN4cute6detail16composition_implINS_5tupleIJNS_1CILi16EEENS3_ILi2EEES5_S5_NS3_ILi4EEES5_EEENS2_IJNS3_ILi1EEEiiiNS3_ILi144EEENS3_ILi512EEEEEENS2_IJNS2_IJS5_S5_EEES6_NS3_ILi8EEEEEENS2_IJNS2_IJNS3_ILi64EEESA_EEES4_NS3_ILi1024EEEEEEEEDaRKT_RKT0_RKT1_RKT2_ENKUlRKT_RKT0_E_clIS6_S4_EEDaSX_S10_)
        /*1b218*/ 	.word	0x00000000


	//----- nvinfo : EIATTR_FRAME_SIZE
	.align		4
.L_18532:
        /*1b21c*/ 	.byte	0x04, 0x11
        /*1b21e*/ 	.short	(.L_18534 - .L_18533)
	.align		4
.L_18533:
        /*1b220*/ 	.word	index@($_ZN7cutlass13device_kernelIN5flash19enable_sm80_to_sm89INS1_16FlashAttnBwdSm80INS1_25CollectiveMainloopBwdSm80ILi2ELi2EN4cute5tupleIJNS5_1CILi128EEES8_NS7_ILi64EEEEEENS_10bfloat16_tEfNS_4arch4Sm80ELb0ELb0ELb1ELb0ELb0ELb0ELb0ELb0ELi2ELi4ELi4ELi4ELb0EEENS1_21CollectiveEpilogueBwdISA_SB_SD_Li256ELb0ELb0ELi2EEENS1_19SingleTileSchedulerILb0ELb0ELb0ELi128EEEEEEEEEvNT_6ParamsE$_ZZN4cute6detail16composition_implINS_1CILi2EEEiNS_5tupleIJNS2_ILi1EEES3_EEENS4_IJNS2_ILi0EEES5_EEEEEDaRKT_RKT0_RKT1_RKT2_ENKUlRKT_RKT0_E_clIS3_S5_EEDaSN_SQ_)
        /*1b224*/ 	.word	0x00000000


	//----- nvinfo : EIATTR_FRAME_SIZE
	.align		4
.L_18534:
        /*1b228*/ 	.byte	0x04, 0x11
        /*1b22a*/ 	.short	(.L_18536 - .L_18535)
	.align		4
.L_18535:
        /*1b22c*/ 	.word	index@($_ZN7cutlass13device_kernelIN5flash19enable_sm80_to_sm89INS1_16FlashAttnBwdSm80INS1_25CollectiveMainloopBwdSm80ILi2ELi2EN4cute5tupleIJNS5_1CILi128EEES8_NS7_ILi64EEEEEENS_10bfloat16_tEfNS_4arch4Sm80ELb0ELb0ELb1ELb0ELb0ELb0ELb0ELb0ELi2ELi4ELi4ELi4ELb0EEENS1_21CollectiveEpilogueBwdISA_SB_SD_Li256ELb0ELb0ELi2EEENS1_19SingleTileSchedulerILb0ELb0ELb0ELi128EEEEEEEEEvNT_6ParamsE$_ZZN4cute6detail10lift_sliceINS_5tupleIJNS_1CILi0EEENS_10UnderscoreEEEENS2_IJNS2_IJS4_S4_EEEiEEEEEDaRKT_RKT0_ENKUlRKT_RKT0_E_clIS5_iEEDaSH_SK_)
        /*1b230*/ 	.word	0x00000000


	//----- nvinfo : EIATTR_FRAME_SIZE
	.align		4
.L_18536:
        /*1b234*/ 	.byte	0x04, 0x11
        /*1b236*/ 	.short	(.L_18538 - .L_18537)
	.align		4
.L_18537:
        /*1b238*/ 	.word	index@($_ZN7cutlass13device_kernelIN5flash19enable_sm80_to_sm89INS1_16FlashAttnBwdSm80INS1_25CollectiveMainloopBwdSm80ILi2ELi2EN4cute5tupleIJNS5_1CILi128EEES8_NS7_ILi64EEEEEENS_10bfloat16_tEfNS_4arch4Sm80ELb0ELb0ELb1ELb0ELb0ELb0ELb0ELb0ELi2ELi4ELi4ELi4ELb0EEENS1_21CollectiveEpilogueBwdISA_SB_SD_Li256ELb0ELb0ELi2EEENS1_19SingleTileSchedulerILb0ELb0ELb0ELi128EEEEEEEEEvNT_6ParamsE$_ZZN4cute5sliceINS_5tupleIJNS_10UnderscoreES2_iEEENS1_IJNS1_IJNS_1CILi1EEENS4_ILi0EEEEEEiNS4_ILi1024EEEEEEEEDaRKT_RKT0_ENKUlRKT_RKT0_E_clIS2_iEEDaSI_SL_)
        /*1b23c*/ 	.word	0x00000000


	//----- nvinfo : EIATTR_FRAME_SIZE
	.align		4
.L_18538:
        /*1b240*/ 	.byte	0x04, 0x11
        /*1b242*/ 	.short	(.L_18540 - .L_18539)
	.align		4
.L_18539:
        /*1b244*/ 	.word	index@($_ZN7cutlass13device_kernelIN5flash19enable_sm80_to_sm89INS1_16FlashAttnBwdSm80INS1_25CollectiveMainloopBwdSm80ILi2ELi2EN4cute5tupleIJNS5_1CILi128EEES8_NS7_ILi64EEEEEENS_10bfloat16_tEfNS_4arch4Sm80ELb0ELb0ELb1ELb0ELb0ELb0ELb0ELb0ELi2ELi4ELi4ELi4ELb0EEENS1_21CollectiveEpilogueBwdISA_SB_SD_Li256ELb0ELb0ELi2EEENS1_19SingleTileSchedulerILb0ELb0ELb0ELi128EEEEEEEEEvNT_6ParamsE$_ZZN4cute5sliceINS_5tupleIJNS_10UnderscoreES2_S2_iEEENS1_IJNS1_IJNS_1CILi1EEENS4_ILi0EEEEEElS6_lEEEEEDaRKT_RKT0_ENKUlRKT_RKT0_E_clIS2_lEEDaSH_SK_)
        /*1b248*/ 	.word	0x00000000


	//----- nvinfo : EIATTR_FRAME_SIZE
	.align		4
.L_18540:
        /*1b24c*/ 	.byte	0x04, 0x11
        /*1b24e*/ 	.short	(.L_18542 - .L_18541)
	.align		4
.L_18541:
        /*1b250*/ 	.word	index@($_ZN7cutlass13device_kernelIN5flash19enable_sm80_to_sm89INS1_16FlashAttnBwdSm80INS1_25CollectiveMainloopBwdSm80ILi2ELi2EN4cute5tupleIJNS5_1CILi128EEES8_NS7_ILi64EEEEEENS_10bfloat16_tEfNS_4arch4Sm80ELb0ELb0ELb1ELb0ELb0ELb0ELb0ELb0ELi2ELi4ELi4ELi4ELb0EEENS1_21CollectiveEpilogueBwdISA_SB_SD_Li256ELb0ELb0ELi2EEENS1_19SingleTileSchedulerILb0ELb0ELb0ELi128EEEEEEEEEvNT_6ParamsE$_ZZN4cute5sliceINS_5tupleIJNS_10UnderscoreES2_S2_iEEENS1_IJNS1_IJNS_1CILi1EEENS4_ILi0EEEEEEiNS4_ILi1024EEENS4_ILi8192EEEEEEEEDaRKT_RKT0_ENKUlRKT_RKT0_E_clIS2_iEEDaSJ_SM_)
        /*1b254*/ 	.word	0x00000000


	//----- nvinfo : EIATTR_FRAME_SIZE
	.align		4
.L_18542:
        /*1b258*/ 	.byte	0x04, 0x11
        /*1b25a*/ 	.short	(.L_18544 - .L_18543)
	.align		4
.L_18543:
        /*1b25c*/ 	.word	index@($_ZN7cutlass13device_kernelIN5flash19enable_sm80_to_sm89INS1_16FlashAttnBwdSm80INS1_25CollectiveMainloopBwdSm80ILi2ELi2EN4cute5tupleIJNS5_1CILi128EEES8_NS7_ILi64EEEEEENS_10bfloat16_tEfNS_4arch4Sm80ELb0ELb0ELb1ELb0ELb0ELb0ELb0ELb0ELi2ELi4ELi4ELi4ELb0EEENS1_21CollectiveEpilogueBwdISA_SB_SD_Li256ELb0ELb0ELi2EEENS1_19SingleTileSchedulerILb0ELb0ELb0ELi128EEEEEEEEEvNT_6ParamsE$_ZZN4cute5sliceINS_5tupleIJNS_10UnderscoreES2_S2_iEEENS1_IJNS1_IJNS_1CILi1EEENS4_ILi0EEEEEENS4_ILi4096EEENS1_IJiiEEENS1_IJS6_NS4_ILi8192EEEEEEEEEEEDaRKT_RKT0_ENKUlRKT_RKT0_E_clIS2_S9_EEDaSL_SO_)
        /*1b260*/ 	.word	0x00000000


	//----- nvinfo : EIATTR_FRAME_SIZE
	.align		4
.L_18544:
        /*1b264*/ 	.byte	0x04, 0x11
        /*1b266*/ 	.short	(.L_18546 - .L_18545)
	.align		4
.L_18545:
        /*1b268*/ 	.word	index@($_ZN7cutlass13device_kernelIN5flash19enable_sm80_to_sm89INS1_16FlashAttnBwdSm80INS1_25CollectiveMainloopBwdSm80ILi2ELi2EN4cute5tupleIJNS5_1CILi128EEES8_NS7_ILi64EEEEEENS_10bfloat16_tEfNS_4arch4Sm80ELb0ELb0ELb1ELb0ELb0ELb0ELb0ELb0ELi2ELi4ELi4ELi4ELb0EEENS1_21CollectiveEpilogueBwdISA_SB_SD_Li256ELb0ELb0ELi2EEENS1_19SingleTileSchedulerILb0ELb0ELb0ELi128EEEEEEEEEvNT_6ParamsE$_ZZN4cute5sliceINS_5tupleIJNS_10UnderscoreES2_NS_1CILi0EEEEEENS1_IJNS1_IJNS3_ILi1EEES4_EEEiNS3_ILi1024EEEEEEEEDaRKT_RKT0_ENKUlRKT_RKT0_E_clIS2_iEEDaSI_SL_)
        /*1b26c*/ 	.word	0x00000000


	//----- nvinfo : EIATTR_FRAME_SIZE
	.align		4
.L_18546:
        /*1b270*/ 	.byte	0x04, 0x11
        /*1b272*/ 	.short	(.L_18548 - .L_18547)
	.align		4
.L_18547:
        /*1b274*/ 	.word	index@($_ZN7cutlass13device_kernelIN5flash19enable_sm80_to_sm89INS1_16FlashAttnBwdSm80INS1_25CollectiveMainloopBwdSm80ILi2ELi2EN4cute5tupleIJNS5_1CILi128EEES8_NS7_ILi64EEEEEENS_10bfloat16_tEfNS_4arch4Sm80ELb0ELb0ELb1ELb0ELb0ELb0ELb0ELb0ELi2ELi4ELi4ELi4ELb0EEENS1_21CollectiveEpilogueBwdISA_SB_SD_Li256ELb0ELb0ELi2EEENS1_19SingleTileSchedulerILb0ELb0ELb0ELi128EEEEEEEEEvNT_6ParamsE$_ZZN4cute5sliceINS_5tupleIJNS1_IJNS_10UnderscoreENS_1CILi0EEEEEENS1_IJS4_S2_EEEEEENS1_IJNS1_IJNS1_IJNS3_ILi1EEES4_EEES4_EEENS1_IJNS1_IJS4_S4_EEEiEEEEEEEEDaRKT_RKT0_ENKUlRKT_RKT0_E_clIS6_SC_EEDaSM_SP_)
        /*1b278*/ 	.word	0x00000000


	//----- nvinfo : EIATTR_FRAME_SIZE
	.align		4
.L_18548:
        /*1b27c*/ 	.byte	0x04, 0x11
        /*1b27e*/ 	.short	(.L_18550 - .L_18549)
	.align		4
.L_18549:
        /*1b280*/ 	.word	index@($_ZN7cutlass13device_kernelIN5flash19enable_sm80_to_sm89INS1_16FlashAttnBwdSm80INS1_25CollectiveMainloopBwdSm80ILi2ELi2EN4cute5tupleIJNS5_1CILi128EEES8_NS7_ILi64EEEEEENS_10bfloat16_tEfNS_4arch4Sm80ELb0ELb0ELb1ELb0ELb0ELb0ELb0ELb0ELi2ELi4ELi4ELi4ELb0EEENS1_21CollectiveEpilogueBwdISA_SB_SD_Li256ELb0ELb0ELi2EEENS1_19SingleTileSchedulerILb0ELb0ELb0ELi128EEEEEEEEEvNT_6ParamsE$_ZZN4cute4takeILi1ELi3ENS_5tupleIJNS1_IJiNS_1CILi512EEEEEENS1_IJiiEEENS2_ILi1024EEEEEEEEDaRKT1_ENKUlDpRKT_E_clIJS5_S6_EEEDaSE_)
        /*1b284*/ 	.word	0x00000000


	//----- nvinfo : EIATTR_FRAME_SIZE
	.align		4
.L_18550:
        /*1b288*/ 	.byte	0x04, 0x11
        /*1b28a*/ 	.short	(.L_18552 - .L_18551)
	.align		4
.L_18551:
        /*1b28c*/ 	.word	index@($_ZN7cutlass13device_kernelIN5flash19enable_sm80_to_sm89INS1_16FlashAttnBwdSm80INS1_25CollectiveMainloopBwdSm80ILi2ELi2EN4cute5tupleIJNS5_1CILi128EEES8_NS7_ILi64EEEEEENS_10bfloat16_tEfNS_4arch4Sm80ELb0ELb0ELb1ELb0ELb0ELb0ELb0ELb0ELi2ELi4ELi4ELi4ELb0EEENS1_21CollectiveEpilogueBwdISA_SB_SD_Li256ELb0ELb0ELi2EEENS1_19SingleTileSchedulerILb0ELb0ELb0ELi128EEEEEEEEEvNT_6ParamsE$_ZZN4cute4takeILi1ELi3ENS_5tupleIJNS1_IJNS_1CILi1EEEiEEENS2_ILi1024EEENS1_IJiiEEEEEEEEDaRKT1_ENKUlDpRKT_E_clIJS5_S6_EEEDaSE_)
        /*1b290*/ 	.word	0x00000000


	//----- nvinfo : EIATTR_FRAME_SIZE
	.align		4
.L_18552:
        /*1b294*/ 	.byte	0x04, 0x11
        /*1b296*/ 	.short	(.L_18554 - .L_18553)
	.align		4
.L_18553:
        /*1b298*/ 	.word	index@($_ZN7cutlass13device_kernelIN5flash19enable_sm80_to_sm89INS1_16FlashAttnBwdSm80INS1_25CollectiveMainloopBwdSm80ILi2ELi2EN4cute5tupleIJNS5_1CILi128EEES8_NS7_ILi64EEEEEENS_10bfloat16_tEfNS_4arch4Sm80ELb0ELb0ELb1ELb0ELb0ELb0ELb0ELb0ELi2ELi4ELi4ELi4ELb0EEENS1_21CollectiveEpilogueBwdISA_SB_SD_Li256ELb0ELb0ELi2EEENS1_19SingleTileSchedulerILb0ELb0ELb0ELi128EEEEEEEEEvNT_6ParamsE$_ZZN4cute4takeILi1ELi3ENS_5tupleIJNS1_IJNS_1CILi1EEENS2_ILi512EEEiEEENS2_ILi4096EEENS1_IJiiEEEEEEEEDaRKT1_ENKUlDpRKT_E_clIJS6_S7_EEEDaSF_)
        /*1b29c*/ 	.word	0x00000000


	//----- nvinfo : EIATTR_FRAME_SIZE
	.align		4
.L_18554:
        /*1b2a0*/ 	.byte	0x04, 0x11
        /*1b2a2*/ 	.short	(.L_18556 - .L_18555)
	.align		4
.L_18555:
        /*1b2a4*/ 	.word	index@($_ZN7cutlass13device_kernelIN5flash19enable_sm80_to_sm89INS1_16FlashAttnBwdSm80INS1_25CollectiveMainloopBwdSm80ILi2ELi2EN4cute5tupleIJNS5_1CILi128EEES8_NS7_ILi64EEEEEENS_10bfloat16_tEfNS_4arch4Sm80ELb0ELb0ELb1ELb0ELb0ELb0ELb0ELb0ELi2ELi4ELi4ELi4ELb0EEENS1_21CollectiveEpilogueBwdISA_SB_SD_Li256ELb0ELb0ELi2EEENS1_19SingleTileSchedulerILb0ELb0ELb0ELi128EEEEEEEEEvNT_6ParamsE$_ZZN4cute4takeILi1ELi3ENS_5tupleIJNS1_IJNS_1CILi1EEENS2_ILi512EEEiEEENS2_ILi4096EEENS1_IJNS1_IJiiEEENS2_ILi8192EEEEEEEEEEEDaRKT1_ENKUlDpRKT_E_clIJS6_S9_EEEDaSH_)
        /*1b2a8*/ 	.word	0x00000000


	//----- nvinfo : EIATTR_FRAME_SIZE
	.align		4
.L_18556:
        /*1b2ac*/ 	.byte	0x04, 0x11
        /*1b2ae*/ 	.short	(.L_18558 - .L_18557)
	.align		4
.L_18557:
        /*1b2b0*/ 	.word	index@($_ZN7cutlass13device_kernelIN5flash19enable_sm80_to_sm89INS1_16FlashAttnBwdSm80INS1_25CollectiveMainloopBwdSm80ILi2ELi2EN4cute5tupleIJNS5_1CILi128EEES8_NS7_ILi64EEEEEENS_10bfloat16_tEfNS_4arch4Sm80ELb0ELb0ELb1ELb0ELb0ELb0ELb0ELb0ELi2ELi4ELi4ELi4ELb0EEENS1_21CollectiveEpilogueBwdISA_SB_SD_Li256ELb0ELb0ELi2EEENS1_19SingleTileSchedulerILb0ELb0ELb0ELi128EEEEEEEEEvNT_6ParamsE$_ZZN4cute4takeILi1ELi2ENS_5tupleIJNS1_IJNS_1CILi1EEENS2_ILi0EEEEEEiEEEEEDaRKT1_ENKUlDpRKT_E_clIJiEEEDaSD_)
        /*1b2b4*/ 	.word	0x00000000


	//----- nvinfo : EIATTR_FRAME_SIZE
	.align		4
.L_18558:
        /*1b2b8*/ 	.byte	0x04, 0x11
        /*1b2ba*/ 	.short	(.L_18560 - .L_18559)
	.align		4
.L_18559:
        /*1b2bc*/ 	.word	index@($_ZN7cutlass13device_kernelIN5flash19enable_sm80_to_sm89INS1_16FlashAttnBwdSm80INS1_25CollectiveMainloopBwdSm80ILi2ELi2EN4cute5tupleIJNS5_1CILi128EEES8_NS7_ILi64EEEEEENS_10bfloat16_tEfNS_4arch4Sm80ELb0ELb0ELb1ELb0ELb0ELb0ELb0ELb0ELi2ELi4ELi4ELi4ELb0EEENS1_21CollectiveEpilogueBwdISA_SB_SD_Li256ELb0ELb0ELi2EEENS1_19SingleTileSchedulerILb0ELb0ELb0ELi128EEEEEEEEEvNT_6ParamsE$_ZZN4cute4diceINS_5tupleIJNS1_IJiNS1_IJiNS_1CILi0EEEEEEEEENS1_IJNS_10UnderscoreENS1_IJS6_S6_EEEEEEEEES9_EEDaRKT_RKT0_ENKUlRKT_RKT0_E_clIS5_S5_EEDaSI_SL_)
        /*1b2c0*/ 	.word	0x00000000


	//----- nvinfo : EIATTR_FRAME_SIZE
	.align		4
.L_18560:
        /*1b2c4*/ 	.byte	0x04, 0x11
        /*1b2c6*/ 	.short	(.L_18562 - .L_18561)
	.align		4
.L_18561:
        /*1b2c8*/ 	.word	index@($_ZN7cutlass13device_kernelIN5flash19enable_sm80_to_sm89INS1_16FlashAttnBwdSm80INS1_25CollectiveMainloopBwdSm80ILi2ELi2EN4cute5tupleIJNS5_1CILi128EEES8_NS7_ILi64EEEEEENS_10bfloat16_tEfNS_4arch4Sm80ELb0ELb0ELb1ELb0ELb0ELb0ELb0ELb0ELi2ELi4ELi4ELi4ELb0EEENS1_21CollectiveEpilogueBwdISA_SB_SD_Li256ELb0ELb0ELi2EEENS1_19SingleTileSchedulerILb0ELb0ELb0ELi128EEEEEEEEEvNT_6ParamsE$_ZZN4cute19as_arithmetic_tupleINS_15ArithmeticTupleIJiiEEEEEDaRKT_ENKUlRKT_E_clIiEEDaS8_)
        /*1b2cc*/ 	.word	0x00000000


	//----- nvinfo : EIATTR_FRAME_SIZE
	.align		4
.L_18562:
        /*1b2d0*/ 	.byte	0x04, 0x11
        /*1b2d2*/ 	.short	(.L_18564 - .L_18563)
	.align		4
.L_18563:
        /*1b2d4*/ 	.word	index@($_ZN7cutlass13device_kernelIN5flash19enable_sm80_to_sm89INS1_16FlashAttnBwdSm80INS1_25CollectiveMainloopBwdSm80ILi2ELi2EN4cute5tupleIJNS5_1CILi128EEES8_NS7_ILi64EEEEEENS_10bfloat16_tEfNS_4arch4Sm80ELb0ELb0ELb1ELb0ELb0ELb0ELb0ELb0ELi2ELi4ELi4ELi4ELb0EEENS1_21CollectiveEpilogueBwdISA_SB_SD_Li256ELb0ELb0ELi2EEENS1_19SingleTileSchedulerILb0ELb0ELb0ELi128EEEEEEEEEvNT_6ParamsE$_ZZN4cute19as_arithmetic_tupleINS_15ArithmeticTupleIJiiEEEEEDaRKT_ENKUlDpRKT_E_clIJiiEEEDaS9_)
        /*1b2d8*/ 	.word	0x00000000


	//----- nvinfo : EIATTR_FRAME_SIZE
	.align		4
.L_18564:
        /*1b2dc*/ 	.byte	0x04, 0x11
        /*1b2de*/ 	.short	(.L_18566 - .L_18565)
	.align		4
.L_18565:
        /*1b2e0*/ 	.word	index@($_ZN7cutlass13device_kernelIN5flash19enable_sm80_to_sm89INS1_16FlashAttnBwdSm80INS1_25CollectiveMainloopBwdSm80ILi2ELi2EN4cute5tupleIJNS5_1CILi128EEES8_NS7_ILi64EEEEEENS_10bfloat16_tEfNS_4arch4Sm80ELb0ELb0ELb1ELb0ELb0ELb0ELb0ELb0ELi2ELi4ELi4ELi4ELb0EEENS1_21CollectiveEpilogueBwdISA_SB_SD_Li256ELb0ELb0ELi2EEENS1_19SingleTileSchedulerILb0ELb0ELb0ELi128EEEEEEEEEvNT_6ParamsE$_ZZN4cute16flatten_to_tupleINS_5tupleIJNS_1CILi4096EEENS1_IJiiEEEEEEEEDaRKT_ENKUlRKT_E_clIS4_EEDaSB_)
        /*1b2e4*/ 	.word	0x00000000


	//----- nvinfo : EIATTR_FRAME_SIZE
	.align		4
.L_18566:
        /*1b2e8*/ 	.byte	0x04, 0x11
        /*1b2ea*/ 	.short	(.L_18568 - .L_18567)
	.align		4
.L_18567:
        /*1b2ec*/ 	.word	index@($_ZN7cutlass13device_kernelIN5flash19enable_sm80_to_sm89INS1_16FlashAttnBwdSm80INS1_25CollectiveMainloopBwdSm80ILi2ELi2EN4cute5tupleIJNS5_1CILi128EEES8_NS7_ILi64EEEEEENS_10bfloat16_tEfNS_4arch4Sm80ELb0ELb0ELb1ELb0ELb0ELb0ELb0ELb0ELi2ELi4ELi4ELi4ELb0EEENS1_21CollectiveEpilogueBwdISA_SB_SD_Li256ELb0ELb0ELi2EEENS1_19SingleTileSchedulerILb0ELb0ELb0ELi128EEEEEEEEEvNT_6ParamsE$_ZZN4cute16flatten_to_tupleINS_5tupleIJNS_1CILi4096EEENS1_IJNS1_IJiiEEENS2_ILi8192EEEEEEEEEEEDaRKT_ENKUlRKT_E_clIS6_EEDaSD_)
        /*1b2f0*/ 	.word	0x00000000


	//----- nvinfo : EIATTR_FRAME_SIZE
	.align		4
.L_18568:
        /*1b2f4*/ 	.byte	0x04, 0x11
        /*1b2f6*/ 	.short	(.L_18570 - .L_18569)
	.align		4
.L_18569:
        /*1b2f8*/ 	.word	index@($_ZN7cutlass13device_kernelIN5flash19enable_sm80_to_sm89INS1_16FlashAttnBwdSm80INS1_25CollectiveMainloopBwdSm80ILi2ELi2EN4cute5tupleIJNS5_1CILi128EEES8_NS7_ILi64EEEEEENS_10bfloat16_tEfNS_4arch4Sm80ELb0ELb0ELb1ELb0ELb0ELb0ELb0ELb0ELi2ELi4ELi4ELi4ELb0EEENS1_21CollectiveEpilogueBwdISA_SB_SD_Li256ELb0ELb0ELi2EEENS1_19SingleTileSchedulerILb0ELb0ELb0ELi128EEEEEEEEEvNT_6ParamsE$_ZZN4cute16flatten_to_tupleINS_5tupleIJNS_1CILi1024EEENS1_IJiiEEEEEEEEDaRKT_ENKUlRKT_E_clIS4_EEDaSB_)
        /*1b2fc*/ 	.word	0x00000000


	//----- nvinfo : EIATTR_FRAME_SIZE
	.align		4
.L_18570:
        /*1b300*/ 	.byte	0x04, 0x11
        /*1b302*/ 	.short	(.L_18572 - .L_18571)
	.align		4
.L_18571:
        /*1b304*/ 	.word	index@($_ZN7cutlass13device_kernelIN5flash19enable_sm80_to_sm89INS1_16FlashAttnBwdSm80INS1_25CollectiveMainloopBwdSm80ILi2ELi2EN4cute5tupleIJNS5_1CILi128EEES8_NS7_ILi64EEEEEENS_10bfloat16_tEfNS_4arch4Sm80ELb0ELb0ELb1ELb0ELb0ELb0ELb0ELb0ELi2ELi4ELi4ELi4ELb0EEENS1_21CollectiveEpilogueBwdISA_SB_SD_Li256ELb0ELb0ELi2EEENS1_19SingleTileSchedulerILb0ELb0ELb0ELi128EEEEEEEEEvNT_6ParamsE$_ZZN4cute16flatten_to_tupleINS_5tupleIJNS_1CILi0EEENS1_IJNS2_ILi1EEENS2_ILi512EEEiEEEEEEEEDaRKT_ENKUlRKT_E_clIS6_EEDaSD_)
        /*1b308*/ 	.word	0x00000000


	//----- nvinfo : EIATTR_FRAME_SIZE
	.align		4
.L_18572:
        /*1b30c*/ 	.byte	0x04, 0x11
        /*1b30e*/ 	.short	(.L_18574 - .L_18573)
	.align		4
.L_18573:
        /*1b310*/ 	.word	index@($_ZN7cutlass13device_kernelIN5flash19enable_sm80_to_sm89INS1_16FlashAttnBwdSm80INS1_25CollectiveMainloopBwdSm80ILi2ELi2EN4cute5tupleIJNS5_1CILi128EEES8_NS7_ILi64EEEEEENS_10bfloat16_tEfNS_4arch4Sm80ELb0ELb0ELb1ELb0ELb0ELb0ELb0ELb0ELi2ELi4ELi4ELi4ELb0EEENS1_21CollectiveEpilogueBwdISA_SB_SD_Li256ELb0ELb0ELi2EEENS1_19SingleTileSchedulerILb0ELb0ELb0ELi128EEEEEEEEEvNT_6ParamsE$_ZZN4cute16flatten_to_tupleINS_5tupleIJNS1_IJiiEEENS_1CILi8192EEEEEEEEDaRKT_ENKUlRKT_E_clIS2_EEDaSB_)
        /*1b314*/ 	.word	0x00000000


	//----- nvinfo : EIATTR_FRAME_SIZE
	.align		4
.L_18574:
        /*1b318*/ 	.byte	0x04, 0x11
        /*1b31a*/ 	.short	(.L_18576 - .L_18575)
	.align		4
.L_18575:
        /*1b31c*/ 	.word	index@($_ZN7cutlass13device_kernelIN5flash19enable_sm80_to_sm89INS1_16FlashAttnBwdSm80INS1_25CollectiveMainloopBwdSm80ILi2ELi2EN4cute5tupleIJNS5_1CILi128EEES8_NS7_ILi64EEEEEENS_10bfloat16_tEfNS_4arch4Sm80ELb0ELb0ELb1ELb0ELb0ELb0ELb0ELb0ELi2ELi4ELi4ELi4ELb0EEENS1_21CollectiveEpilogueBwdISA_SB_SD_Li256ELb0ELb0ELi2EEENS1_19SingleTileSchedulerILb0ELb0ELb0ELi128EEEEEEEEEvNT_6ParamsE$_ZZN4cute16flatten_to_tupleINS_5tupleIJNS1_IJiiEEENS_1CILi1024EEEEEEEEDaRKT_ENKUlRKT_E_clIS2_EEDaSB_)
        /*1b320*/ 	.word	0x00000000


	//----- nvinfo : EIATTR_FRAME_SIZE
	.align		4
.L_18576:
        /*1b324*/ 	.byte	0x04, 0x11
        /*1b326*/ 	.short	(.L_18578 - .L_18577)
	.align		4
.L_18577:
        /*1b328*/ 	.word	index@($_ZN7cutlass13device_kernelIN5flash19enable_sm80_to_sm89INS1_16FlashAttnBwdSm80INS1_25CollectiveMainloopBwdSm80ILi2ELi2EN4cute5tupleIJNS5_1CILi128EEES8_NS7_ILi64EEEEEENS_10bfloat16_tEfNS_4arch4Sm80ELb0ELb0ELb1ELb0ELb0ELb0ELb0ELb0ELi2ELi4ELi4ELi4ELb0EEENS1_21CollectiveEpilogueBwdISA_SB_SD_Li256ELb0ELb0ELi2EEENS1_19SingleTileSchedulerILb0ELb0ELb0ELi128EEEEEEEEEvNT_6ParamsE$_ZZN4cute14transform_leafINS_15ArithmeticTupleIJiiEEENS_8identityEEEDaRKT_OT0_ENKUlRKT_E_clIiEEDaSB_)
        /*1b32c*/ 	.word	0x00000000


	//----- nvinfo : EIATTR_FRAME_SIZE
	.align		4
.L_18578:
        /*1b330*/ 	.byte	0x04, 0x11
        /*1b332*/ 	.short	(.L_18580 - .L_18579)
	.align		4
.L_18579:
        /*1b334*/ 	.word	index@($_ZN7cutlass13device_kernelIN5flash19enable_sm80_to_sm89INS1_16FlashAttnBwdSm80INS1_25CollectiveMainloopBwdSm80ILi2ELi2EN4cute5tupleIJNS5_1CILi128EEES8_NS7_ILi64EEEEEENS_10bfloat16_tEfNS_4arch4Sm80ELb0ELb0ELb1ELb0ELb0ELb0ELb0ELb0ELi2ELi4ELi4ELi4ELb0EEENS1_21CollectiveEpilogueBwdISA_SB_SD_Li256ELb0ELb0ELi2EEENS1_19SingleTileSchedulerILb0ELb0ELb0ELi128EEEEEEEEEvNT_6ParamsE$_ZZN4cute14logical_divideINS_5tupleIJNS1_IJNS_1CILi8EEENS2_ILi1EEEEEENS1_IJNS2_ILi2EEEEEEEEENS1_IJNS1_IJS4_NS2_ILi0EEEEEENS1_IJiEEEEEENS1_IJS5_NS_6LayoutIS4_S9_EEEEEEEDaRKNSD_IT_T0_EERKT1_ENKUlRKT_RKT0_E_clINSD_IS7_SB_EESE_EEDaSQ_ST_)
        /*1b338*/ 	.word	0x00000000


	//----- nvinfo : EIATTR_FRAME_SIZE
	.align		4
.L_18580:
        /*1b33c*/ 	.byte	0x04, 0x11
        /*1b33e*/ 	.short	(.L_18582 - .L_18581)
	.align		4
.L_18581:
        /*1b340*/ 	.word	index@($_ZN7cutlass13device_kernelIN5flash19enable_sm80_to_sm89INS1_16FlashAttnBwdSm80INS1_25CollectiveMainloopBwdSm80ILi2ELi2EN4cute5tupleIJNS5_1CILi128EEES8_NS7_ILi64EEEEEENS_10bfloat16_tEfNS_4arch4Sm80ELb0ELb0ELb1ELb0ELb0ELb0ELb0ELb0ELi2ELi4ELi4ELi4ELb0EEENS1_21CollectiveEpilogueBwdISA_SB_SD_Li256ELb0ELb0ELi2EEENS1_19SingleTileSchedulerILb0ELb0ELb0ELi128EEEEEEEEEvNT_6ParamsE$_ZZN4cute13to_mixed_bitsINS_5tupleIJNS_1CILi4EEENS2_ILi8EEEEEENS1_IJNS2_ILi128EEENS2_ILi0EEEEEENS1_IJiiEEEEEDaRKT_RKT0_RKT1_ENKUlRKT_RKT0_RKT1_E_clIS3_S6_iEEDaSL_SO_SR_)
        /*1b344*/ 	.word	0x00000000


	//----- nvinfo : EIATTR_FRAME_SIZE
	.align		4
.L_18582:
        /*1b348*/ 	.byte	0x04, 0x11
        /*1b34a*/ 	.short	(.L_18584 - .L_18583)
	.align		4
.L_18583:
        /*1b34c*/ 	.word	index@($_ZN7cutlass13device_kernelIN5flash19enable_sm80_to_sm89INS1_16FlashAttnBwdSm80INS1_25CollectiveMainloopBwdSm80ILi2ELi2EN4cute5tupleIJNS5_1CILi128EEES8_NS7_ILi64EEEEEENS_10bfloat16_tEfNS_4arch4Sm80ELb0ELb0ELb1ELb0ELb0ELb0ELb0ELb0ELi2ELi4ELi4ELi4ELb0EEENS1_21CollectiveEpilogueBwdISA_SB_SD_Li256ELb0ELb0ELi2EEENS1_19SingleTileSchedulerILb0ELb0ELb0ELi128EEEEEEEEEvNT_6ParamsE$_ZZN4cute13to_mixed_bitsINS_5tupleIJNS_1CILi4EEENS2_ILi8EEEEEENS1_IJNS2_ILi128EEENS2_ILi0EEEEEENS1_IJiiEEEEEDaRKT_RKT0_RKT1_ENKUlDpRKT_E_clIJNS_9MixedBitsILj0ELj384EEENS2_ILj0EEEEEEDaSM_)
        /*1b350*/ 	.word	0x00000000


	//----- nvinfo : EIATTR_FRAME_SIZE
	.align		4
.L_18584:
        /*1b354*/ 	.byte	0x04, 0x11
        /*1b356*/ 	.short	(.L_18586 - .L_18585)
	.align		4
.L_18585:
        /*1b358*/ 	.word	index@($_ZN7cutlass13device_kernelIN5flash19enable_sm80_to_sm89INS1_16FlashAttnBwdSm80INS1_25CollectiveMainloopBwdSm80ILi2ELi2EN4cute5tupleIJNS5_1CILi128EEES8_NS7_ILi64EEEEEENS_10bfloat16_tEfNS_4arch4Sm80ELb0ELb0ELb1ELb0ELb0ELb0ELb0ELb0ELi2ELi4ELi4ELi4ELb0EEENS1_21CollectiveEpilogueBwdISA_SB_SD_Li256ELb0ELb0ELi2EEENS1_19SingleTileSchedulerILb0ELb0ELb0ELi128EEEEEEEEEvNT_6ParamsE$_ZZN4cute13to_mixed_bitsINS_5tupleIJNS_1CILi4EEENS2_ILi8EEEEEENS1_IJNS2_ILi0EEENS2_ILi64EEEEEENS1_IJiiEEEEEDaRKT_RKT0_RKT1_ENKUlRKT_RKT0_RKT1_E_clIS4_S7_iEEDaSL_SO_SR_)
        /*1b35c*/ 	.word	0x00000000


	//----- nvinfo : EIATTR_FRAME_SIZE
	.align		4
.L_18586:
        /*1b360*/ 	.byte	0x04, 0x11
        /*1b362*/ 	.short	(.L_18588 - .L_18587)
	.align		4
.L_18587:
        /*1b364*/ 	.word	index@($_ZN7cutlass13device_kernelIN5flash19enable_sm80_to_sm89INS1_16FlashAttnBwdSm80INS1_25CollectiveMainloopBwdSm80ILi2ELi2EN4cute5tupleIJNS5_1CILi128EEES8_NS7_ILi64EEEEEENS_10bfloat16_tEfNS_4arch4Sm80ELb0ELb0ELb1ELb0ELb0ELb0ELb0ELb0ELi2ELi4ELi4ELi4ELb0EEENS1_21CollectiveEpilogueBwdISA_SB_SD_Li256ELb0ELb0ELi2EEENS1_19SingleTileSchedulerILb0ELb0ELb0ELi128EEEEEEEEEvNT_6ParamsE$_ZZN4cute13to_mixed_bitsINS_5tupleIJNS_1CILi4EEENS2_ILi8EEEEEENS1_IJNS2_ILi0EEENS2_ILi64EEEEEENS1_IJiiEEEEEDaRKT_RKT0_RKT1_ENKUlDpRKT_E_clIJNS2_ILj0EEENS_9MixedBitsILj0ELj448EEEEEEDaSM_)
        /*1b368*/ 	.word	0x00000000


	//----- nvinfo : EIATTR_FRAME_SIZE
	.align		4
.L_18588:
        /*1b36c*/ 	.byte	0x04, 0x11
        /*1b36e*/ 	.short	(.L_18590 - .L_18589)
	.align		4
.L_18589:
        /*1b370*/ 	.word	index@($_ZN7cutlass13device_kernelIN5flash19enable_sm80_to_sm89INS1_16FlashAttnBwdSm80INS1_25CollectiveMainloopBwdSm80ILi2ELi2EN4cute5tupleIJNS5_1CILi128EEES8_NS7_ILi64EEEEEENS_10bfloat16_tEfNS_4arch4Sm80ELb0ELb0ELb1ELb0ELb0ELb0ELb0ELb0ELi2ELi4ELi4ELi4ELb0EEENS1_21CollectiveEpilogueBwdISA_SB_SD_Li256ELb0ELb0ELi2EEENS1_19SingleTileSchedulerILb0ELb0ELb0ELi128EEEEEEEEEvNT_6ParamsE$_ZZN4cute13to_mixed_bitsINS_5tupleIJNS1_IJNS_1CILi4EEENS2_ILi8EEEEEES3_NS2_ILi1EEEEEENS1_IJNS1_IJNS2_ILi128EEENS2_ILi0EEEEEENS2_ILi16EEES9_EEENS1_IJNS1_IJiiEEEiS9_EEEEEDaRKT_RKT0_RKT1_ENKUlRKT_RKT0_RKT1_E_clIS5_SA_SD_EEDaSQ_ST_SW_)
        /*1b374*/ 	.word	0x00000000


	//----- nvinfo : EIATTR_FRAME_SIZE
	.align		4
.L_18590:
        /*1b378*/ 	.byte	0x04, 0x11
        /*1b37a*/ 	.short	(.L_18592 - .L_18591)
	.align		4
.L_18591:
        /*1b37c*/ 	.word	index@($_ZN7cutlass13device_kernelIN5flash19enable_sm80_to_sm89INS1_16FlashAttnBwdSm80INS1_25CollectiveMainloopBwdSm80ILi2ELi2EN4cute5tupleIJNS5_1CILi128EEES8_NS7_ILi64EEEEEENS_10bfloat16_tEfNS_4arch4Sm80ELb0ELb0ELb1ELb0ELb0ELb0ELb0ELb0ELi2ELi4ELi4ELi4ELb0EEENS1_21CollectiveEpilogueBwdISA_SB_SD_Li256ELb0ELb0ELi2EEENS1_19SingleTileSchedulerILb0ELb0ELb0ELi128EEEEEEEEEvNT_6ParamsE$_ZZN4cute13to_mixed_bitsINS_5tupleIJNS1_IJNS_1CILi4EEENS2_ILi8EEEEEES3_NS2_ILi1EEEEEENS1_IJNS1_IJNS2_ILi128EEENS2_ILi0EEEEEENS2_ILi16EEES9_EEENS1_IJNS1_IJiiEEEiS9_EEEEEDaRKT_RKT0_RKT1_ENKUlRKT_RKT0_RKT1_E_clIS3_SB_iEEDaSQ_ST_SW_)
        /*1b380*/ 	.word	0x00000000


	//----- nvinfo : EIATTR_FRAME_SIZE
	.align		4
.L_18592:
        /*1b384*/ 	.byte	0x04, 0x11
        /*1b386*/ 	.short	(.L_18594 - .L_18593)
	.align		4
.L_18593:
        /*1b388*/ 	.word	index@($_ZN7cutlass13device_kernelIN5flash19enable_sm80_to_sm89INS1_16FlashAttnBwdSm80INS1_25CollectiveMainloopBwdSm80ILi2ELi2EN4cute5tupleIJNS5_1CILi128EEES8_NS7_ILi64EEEEEENS_10bfloat16_tEfNS_4arch4Sm80ELb0ELb0ELb1ELb0ELb0ELb0ELb0ELb0ELi2ELi4ELi4ELi4ELb0EEENS1_21CollectiveEpilogueBwdISA_SB_SD_Li256ELb0ELb0ELi2EEENS1_19SingleTileSchedulerILb0ELb0ELb0ELi128EEEEEEEEEvNT_6ParamsE$_ZZN4cute13to_mixed_bitsINS_5tupleIJNS1_IJNS_1CILi4EEENS2_ILi8EEEEEES3_NS2_ILi1EEEEEENS1_IJNS1_IJNS2_ILi128EEENS2_ILi0EEEEEENS2_ILi16EEES9_EEENS1_IJNS1_IJiiEEEiS9_EEEEEDaRKT_RKT0_RKT1_ENKUlDpRKT_E_clIJNS_9MixedBitsILj0ELj384EEENSU_ILj0ELj48EEENS2_ILj0EEEEEEDaSR_)
        /*1b38c*/ 	.word	0x00000000


	//----- nvinfo : EIATTR_FRAME_SIZE
	.align		4
.L_18594:
        /*1b390*/ 	.byte	0x04, 0x11
        /*1b392*/ 	.short	(.L_18596 - .L_18595)
	.align		4
.L_18595:
        /*1b394*/ 	.word	index@($_ZN7cutlass13device_kernelIN5flash19enable_sm80_to_sm89INS1_16FlashAttnBwdSm80INS1_25CollectiveMainloopBwdSm80ILi2ELi2EN4cute5tupleIJNS5_1CILi128EEES8_NS7_ILi64EEEEEENS_10bfloat16_tEfNS_4arch4Sm80ELb0ELb0ELb1ELb0ELb0ELb0ELb0ELb0ELi2ELi4ELi4ELi4ELb0EEENS1_21CollectiveEpilogueBwdISA_SB_SD_Li256ELb0ELb0ELi2EEENS1_19SingleTileSchedulerILb0ELb0ELb0ELi128EEEEEEEEEvNT_6ParamsE$_ZZN4cute13to_mixed_bitsINS_5tupleIJNS1_IJNS_1CILi4EEENS2_ILi8EEEEEES3_NS2_ILi1EEEEEENS1_IJNS1_IJNS2_ILi0EEENS2_ILi64EEEEEES8_S8_EEENS1_IJNS1_IJiiEEEiS8_EEEEEDaRKT_RKT0_RKT1_ENKUlRKT_RKT0_RKT1_E_clIS5_SA_SC_EEDaSP_SS_SV_)
        /*1b398*/ 	.word	0x00000000


	//----- nvinfo : EIATTR_FRAME_SIZE
	.align		4
.L_18596:
        /*1b39c*/ 	.byte	0x04, 0x11
        /*1b39e*/ 	.short	(.L_18598 - .L_18597)
	.align		4
.L_18597:
        /*1b3a0*/ 	.word	index@($_ZN7cutlass13device_kernelIN5flash19enable_sm80_to_sm89INS1_16FlashAttnBwdSm80INS1_25CollectiveMainloopBwdSm80ILi2ELi2EN4cute5tupleIJNS5_1CILi128EEES8_NS7_ILi64EEEEEENS_10bfloat16_tEfNS_4arch4Sm80ELb0ELb0ELb1ELb0ELb0ELb0ELb0ELb0ELi2ELi4ELi4ELi4ELb0EEENS1_21CollectiveEpilogueBwdISA_SB_SD_Li256ELb0ELb0ELi2EEENS1_19SingleTileSchedulerILb0ELb0ELb0ELi128EEEEEEEEEvNT_6ParamsE$_ZZN4cute13to_mixed_bitsINS_5tupleIJNS1_IJNS_1CILi4EEENS2_ILi8EEEEEES3_NS2_ILi1EEEEEENS1_IJNS1_IJNS2_ILi0EEENS2_ILi64EEEEEES8_S8_EEENS1_IJNS1_IJiiEEEiS8_EEEEEDaRKT_RKT0_RKT1_ENKUlDpRKT_E_clIJNS_9MixedBitsILj0ELj448EEENS2_ILj0EEESV_EEEDaSQ_)
        /*1b3a4*/ 	.word	0x00000000


	//----- nvinfo : EIATTR_FRAME_SIZE
	.align		4
.L_18598:
        /*1b3a8*/ 	.byte	0x04, 0x11
        /*1b3aa*/ 	.short	(.L_18600 - .L_18599)
	.align		4
.L_18599:
        /*1b3ac*/ 	.word	index@($_ZN7cutlass13device_kernelIN5flash19enable_sm80_to_sm89INS1_16FlashAttnBwdSm80INS1_25CollectiveMainloopBwdSm80ILi2ELi2EN4cute5tupleIJNS5_1CILi128EEES8_NS7_ILi64EEEEEENS_10bfloat16_tEfNS_4arch4Sm80ELb0ELb0ELb1ELb0ELb0ELb0ELb0ELb0ELi2ELi4ELi4ELi4ELb0EEENS1_21CollectiveEpilogueBwdISA_SB_SD_Li256ELb0ELb0ELi2EEENS1_19SingleTileSchedulerILb0ELb0ELb0ELi128EEEEEEEEEvNT_6ParamsE$_ZZN4cute13to_mixed_bitsINS_5tupleIJNS1_IJNS_1CILi4EEENS2_ILi8EEEEEENS2_ILi2EEENS2_ILi1EEEEEENS1_IJNS1_IJNS2_ILi128EEENS2_ILi0EEEEEES4_SA_EEENS1_IJNS1_IJiiEEEiSA_EEEEEDaRKT_RKT0_RKT1_ENKUlRKT_RKT0_RKT1_E_clIS6_S4_iEEDaSQ_ST_SW_)
        /*1b3b0*/ 	.word	0x00000000


	//----- nvinfo : EIATTR_FRAME_SIZE
	.align		4
.L_18600:
        /*1b3b4*/ 	.byte	0x04, 0x11
        /*1b3b6*/ 	.short	(.L_18602 - .L_18601)
	.align		4
.L_18601:
        /*1b3b8*/ 	.word	index@($_ZN7cutlass13device_kernelIN5flash19enable_sm80_to_sm89INS1_16FlashAttnBwdSm80INS1_25CollectiveMainloopBwdSm80ILi2ELi2EN4cute5tupleIJNS5_1CILi128EEES8_NS7_ILi64EEEEEENS_10bfloat16_tEfNS_4arch4Sm80ELb0ELb0ELb1ELb0ELb0ELb0ELb0ELb0ELi2ELi4ELi4ELi4ELb0EEENS1_21CollectiveEpilogueBwdISA_SB_SD_Li256ELb0ELb0ELi2EEENS1_19SingleTileSchedulerILb0ELb0ELb0ELi128EEEEEEEEEvNT_6ParamsE$_ZZN4cute13to_mixed_bitsINS_5tupleIJNS1_IJNS_1CILi4EEENS2_ILi8EEEEEENS2_ILi2EEENS2_ILi1EEEEEENS1_IJNS1_IJNS2_ILi128EEENS2_ILi0EEEEEES4_SA_EEENS1_IJNS1_IJiiEEEiSA_EEEEEDaRKT_RKT0_RKT1_ENKUlRKT_RKT0_RKT1_E_clIS5_SB_SD_EEDaSQ_ST_SW_)
        /*1b3bc*/ 	.word	0x00000000


	//----- nvinfo : EIATTR_FRAME_SIZE
	.align		4
.L_18602:
        /*1b3c0*/ 	.byte	0x04, 0x11
        /*1b3c2*/ 	.short	(.L_18604 - .L_18603)
	.align		4
.L_18603:
        /*1b3c4*/ 	.word	index@($_ZN7cutlass13device_kernelIN5flash19enable_sm80_to_sm89INS1_16FlashAttnBwdSm80INS1_25CollectiveMainloopBwdSm80ILi2ELi2EN4cute5tupleIJNS5_1CILi128EEES8_NS7_ILi64EEEEEENS_10bfloat16_tEfNS_4arch4Sm80ELb0ELb0ELb1ELb0ELb0ELb0ELb0ELb0ELi2ELi4ELi4ELi4ELb0EEENS1_21CollectiveEpilogueBwdISA_SB_SD_Li256ELb0ELb0ELi2EEENS1_19SingleTileSchedulerILb0ELb0ELb0ELi128EEEEEEEEEvNT_6ParamsE$_ZZN4cute13to_mixed_bitsINS_5tupleIJNS1_IJNS_1CILi4EEENS2_ILi8EEEEEENS2_ILi2EEENS2_ILi1EEEEEENS1_IJNS1_IJNS2_ILi128EEENS2_ILi0EEEEEES4_SA_EEENS1_IJNS1_IJiiEEEiSA_EEEEEDaRKT_RKT0_RKT1_ENKUlDpRKT_E_clIJNS_9MixedBitsILj0ELj384EEENSU_ILj0ELj8EEENS2_ILj0EEEEEEDaSR_)
        /*1b3c8*/ 	.word	0x00000000


	//----- nvinfo : EIATTR_FRAME_SIZE
	.align		4
.L_18604:
        /*1b3cc*/ 	.byte	0x04, 0x11
        /*1b3ce*/ 	.short	(.L_18606 - .L_18605)
	.align		4
.L_18605:
        /*1b3d0*/ 	.word	index@($_ZN7cutlass13device_kernelIN5flash19enable_sm80_to_sm89INS1_16FlashAttnBwdSm80INS1_25CollectiveMainloopBwdSm80ILi2ELi2EN4cute5tupleIJNS5_1CILi128EEES8_NS7_ILi64EEEEEENS_10bfloat16_tEfNS_4arch4Sm80ELb0ELb0ELb1ELb0ELb0ELb0ELb0ELb0ELi2ELi4ELi4ELi4ELb0EEENS1_21CollectiveEpilogueBwdISA_SB_SD_Li256ELb0ELb0ELi2EEENS1_19SingleTileSchedulerILb0ELb0ELb0ELi128EEEEEEEEEvNT_6ParamsE$_ZZN4cute13to_mixed_bitsINS_5tupleIJNS1_IJNS_1CILi4EEENS2_ILi8EEEEEENS2_ILi2EEENS2_ILi1EEEEEENS1_IJNS1_IJNS2_ILi0EEENS2_ILi64EEEEEES9_S9_EEENS1_IJNS1_IJiiEEEiS9_EEEEEDaRKT_RKT0_RKT1_ENKUlRKT_RKT0_RKT1_E_clIS5_SB_SD_EEDaSQ_ST_SW_)
        /*1b3d4*/ 	.word	0x00000000


	//----- nvinfo : EIATTR_FRAME_SIZE
	.align		4
.L_18606:
        /*1b3d8*/ 	.byte	0x04, 0x11
        /*1b3da*/ 	.short	(.L_18608 - .L_18607)
	.align		4
.L_18607:
        /*1b3dc*/ 	.word	index@($_ZN7cutlass13device_kernelIN5flash19enable_sm80_to_sm89INS1_16FlashAttnBwdSm80INS1_25CollectiveMainloopBwdSm80ILi2ELi2EN4cute5tupleIJNS5_1CILi128EEES8_NS7_ILi64EEEEEENS_10bfloat16_tEfNS_4arch4Sm80ELb0ELb0ELb1ELb0ELb0ELb0ELb0ELb0ELi2ELi4ELi4ELi4ELb0EEENS1_21CollectiveEpilogueBwdISA_SB_SD_Li256ELb0ELb0ELi2EEENS1_19SingleTileSchedulerILb0ELb0ELb0ELi128EEEEEEEEEvNT_6ParamsE$_ZZN4cute13to_mixed_bitsINS_5tupleIJNS1_IJNS_1CILi4EEENS2_ILi8EEEEEENS2_ILi2EEENS2_ILi1EEEEEENS1_IJNS1_IJNS2_ILi0EEENS2_ILi64EEEEEES9_S9_EEENS1_IJNS1_IJiiEEEiS9_EEEEEDaRKT_RKT0_RKT1_ENKUlDpRKT_E_clIJNS_9MixedBitsILj0ELj448EEENS2_ILj0EEESW_EEEDaSR_)
        /*1b3e0*/ 	.word	0x00000000


	//----- nvinfo : EIATTR_FRAME_SIZE
	.align		4
.L_18608:
        /*1b3e4*/ 	.byte	0x04, 0x11
        /*1b3e6*/ 	.short	(.L_18610 - .L_18609)
	.align		4
.L_18609:
        /*1b3e8*/ 	.word	index@($_ZN7cutlass13device_kernelIN5flash19enable_sm80_to_sm89INS1_16FlashAttnBwdSm80INS1_25CollectiveMainloopBwdSm80ILi2ELi2EN4cute5tupleIJNS5_1CILi128EEES8_NS7_ILi64EEEEEENS_10bfloat16_tEfNS_4arch4Sm80ELb0ELb0ELb1ELb0ELb0ELb0ELb0ELb0ELi2ELi4ELi4ELi4ELb0EEENS1_21CollectiveEpilogueBwdISA_SB_SD_Li256ELb0ELb0ELi2EEENS1_19SingleTileSchedulerILb0ELb0ELb0ELi128EEEEEEEEEvNT_6ParamsE$_ZZN4cute12filter_tupleINS_5tupleIJiNS_1CILi0EEEEEES4_ZNS_6detail9lift_diceIS4_S4_EEDaRKT_RKT0_EUlRKT_RKT0_E_EEDaS9_SC_OT1_ENKUlDpSF_E_clIJNS1_IJiEEENS1_IJS3_EEEEEEDaSM_)
        /*1b3ec*/ 	.word	0x00000000


	//----- nvinfo : EIATTR_FRAME_SIZE
	.align		4
.L_18610:
        /*1b3f0*/ 	.byte	0x04, 0x11
        /*1b3f2*/ 	.short	(.L_18612 - .L_18611)
	.align		4
.L_18611:
        /*1b3f4*/ 	.word	index@($_ZN7cutlass13device_kernelIN5flash19enable_sm80_to_sm89INS1_16FlashAttnBwdSm80INS1_25CollectiveMainloopBwdSm80ILi2ELi2EN4cute5tupleIJNS5_1CILi128EEES8_NS7_ILi64EEEEEENS_10bfloat16_tEfNS_4arch4Sm80ELb0ELb0ELb1ELb0ELb0ELb0ELb0ELb0ELi2ELi4ELi4ELi4ELb0EEENS1_21CollectiveEpilogueBwdISA_SB_SD_Li256ELb0ELb0ELi2EEENS1_19SingleTileSchedulerILb0ELb0ELb0ELi128EEEEEEEEEvNT_6ParamsE$_ZZN4cute12filter_tupleINS_5tupleIJiNS1_IJiNS_1CILi0EEEEEEEEES5_ZNS_6detail9lift_diceIS5_S5_EEDaRKT_RKT0_EUlRKT_RKT0_E_EEDaSA_SD_OT1_ENKUlDpSG_E_clIJNS1_IJiEEES4_EEEDaSN_)
        /*1b3f8*/ 	.word	0x00000000


	//----- nvinfo : EIATTR_FRAME_SIZE
	.align		4
.L_18612:
        /*1b3fc*/ 	.byte	0x04, 0x11
        /*1b3fe*/ 	.short	(.L_18614 - .L_18613)
	.align		4
.L_18613:
        /*1b400*/ 	.word	index@($_ZN7cutlass13device_kernelIN5flash19enable_sm80_to_sm89INS1_16FlashAttnBwdSm80INS1_25CollectiveMainloopBwdSm80ILi2ELi2EN4cute5tupleIJNS5_1CILi128EEES8_NS7_ILi64EEEEEENS_10bfloat16_tEfNS_4arch4Sm80ELb0ELb0ELb1ELb0ELb0ELb0ELb0ELb0ELi2ELi4ELi4ELi4ELb0EEENS1_21CollectiveEpilogueBwdISA_SB_SD_Li256ELb0ELb0ELi2EEENS1_19SingleTileSchedulerILb0ELb0ELb0ELi128EEEEEEEEEvNT_6ParamsE$_ZZN4cute12filter_tupleINS_5tupleIJNS_1CILi4096EEENS1_IJiiEEEEEEZNS_16flatten_to_tupleIS5_EEDaRKT_EUlRKT_E_EEDaS9_OT0_ENKUlDpSC_E_clIJNS1_IJS3_EEES4_EEEDaSG_)
        /*1b404*/ 	.word	0x00000000


	//----- nvinfo : EIATTR_FRAME_SIZE
	.align		4
.L_18614:
        /*1b408*/ 	.byte	0x04, 0x11
        /*1b40a*/ 	.short	(.L_18616 - .L_18615)
	.align		4
.L_18615:
        /*1b40c*/ 	.word	index@($_ZN7cutlass13device_kernelIN5flash19enable_sm80_to_sm89INS1_16FlashAttnBwdSm80INS1_25CollectiveMainloopBwdSm80ILi2ELi2EN4cute5tupleIJNS5_1CILi128EEES8_NS7_ILi64EEEEEENS_10bfloat16_tEfNS_4arch4Sm80ELb0ELb0ELb1ELb0ELb0ELb0ELb0ELb0ELi2ELi4ELi4ELi4ELb0EEENS1_21CollectiveEpilogueBwdISA_SB_SD_Li256ELb0ELb0ELi2EEENS1_19SingleTileSchedulerILb0ELb0ELb0ELi128EEEEEEEEEvNT_6ParamsE$_ZZN4cute12filter_tupleINS_5tupleIJNS_1CILi4096EEENS1_IJNS1_IJiiEEENS2_ILi8192EEEEEEEEEZNS_16flatten_to_tupleIS7_EEDaRKT_EUlRKT_E_EEDaSB_OT0_ENKUlDpSE_E_clIJNS1_IJS3_EEENS1_IJiiS5_EEEEEEDaSI_)
        /*1b410*/ 	.word	0x00000000


	//----- nvinfo : EIATTR_FRAME_SIZE
	.align		4
.L_18616:
        /*1b414*/ 	.byte	0x04, 0x11
        /*1b416*/ 	.short	(.L_18618 - .L_18617)
	.align		4
.L_18617:
        /*1b418*/ 	.word	index@($_ZN7cutlass13device_kernelIN5flash19enable_sm80_to_sm89INS1_16FlashAttnBwdSm80INS1_25CollectiveMainloopBwdSm80ILi2ELi2EN4cute5tupleIJNS5_1CILi128EEES8_NS7_ILi64EEEEEENS_10bfloat16_tEfNS_4arch4Sm80ELb0ELb0ELb1ELb0ELb0ELb0ELb0ELb0ELi2ELi4ELi4ELi4ELb0EEENS1_21CollectiveEpilogueBwdISA_SB_SD_Li256ELb0ELb0ELi2EEENS1_19SingleTileSchedulerILb0ELb0ELb0ELi128EEEEEEEEEvNT_6ParamsE$_ZZN4cute12filter_tupleINS_5tupleIJNS_1CILi1EEENS1_IJiiiEEENS2_ILi64EEENS1_IJNS2_ILi72EEENS2_ILi144EEENS2_ILi288EEEEEENS2_ILi512EEEEEEZNS_7flattenISB_EEDaRKT_EUlRKT_E_EEDaSF_OT0_ENKUlDpSI_E_clIJNS1_IJS3_EEES4_NS1_IJS5_EEES9_NS1_IJSA_EEEEEEDaSM_)
        /*1b41c*/ 	.word	0x00000000


	//----- nvinfo : EIATTR_FRAME_SIZE
	.align		4
.L_18618:
        /*1b420*/ 	.byte	0x04, 0x11
        /*1b422*/ 	.short	(.L_18620 - .L_18619)
	.align		4
.L_18619:
        /*1b424*/ 	.word	index@($_ZN7cutlass13device_kernelIN5flash19enable_sm80_to_sm89INS1_16FlashAttnBwdSm80INS1_25CollectiveMainloopBwdSm80ILi2ELi2EN4cute5tupleIJNS5_1CILi128EEES8_NS7_ILi64EEEEEENS_10bfloat16_tEfNS_4arch4Sm80ELb0ELb0ELb1ELb0ELb0ELb0ELb0ELb0ELi2ELi4ELi4ELi4ELb0EEENS1_21CollectiveEpilogueBwdISA_SB_SD_Li256ELb0ELb0ELi2EEENS1_19SingleTileSchedulerILb0ELb0ELb0ELi128EEEEEEEEEvNT_6ParamsE$_ZZN4cute12filter_tupleINS_5tupleIJNS_1CILi1EEENS1_IJNS2_ILi8EEEiiEEENS2_ILi64EEENS1_IJiNS2_ILi144EEENS2_ILi288EEEEEENS2_ILi512EEEEEEZNS_7flattenISB_EEDaRKT_EUlRKT_E_EEDaSF_OT0_ENKUlDpSI_E_clIJNS1_IJS3_EEES5_NS1_IJS6_EEES9_NS1_IJSA_EEEEEEDaSM_)
        /*1b428*/ 	.word	0x00000000


	//----- nvinfo : EIATTR_FRAME_SIZE
	.align		4
.L_18620:
        /*1b42c*/ 	.byte	0x04, 0x11
        /*1b42e*/ 	.short	(.L_18622 - .L_18621)
	.align		4
.L_18621:
        /*1b430*/ 	.word	index@($_ZN7cutlass13device_kernelIN5flash19enable_sm80_to_sm89INS1_16FlashAttnBwdSm80INS1_25CollectiveMainloopBwdSm80ILi2ELi2EN4cute5tupleIJNS5_1CILi128EEES8_NS7_ILi64EEEEEENS_10bfloat16_tEfNS_4arch4Sm80ELb0ELb0ELb1ELb0ELb0ELb0ELb0ELb0ELi2ELi4ELi4ELi4ELb0EEENS1_21CollectiveEpilogueBwdISA_SB_SD_Li256ELb0ELb0ELi2EEENS1_19SingleTileSchedulerILb0ELb0ELb0ELi128EEEEEEEEEvNT_6ParamsE$_ZZN4cute12filter_tupleINS_5tupleIJNS_1CILi1024EEENS1_IJiiEEEEEEZNS_16flatten_to_tupleIS5_EEDaRKT_EUlRKT_E_EEDaS9_OT0_ENKUlDpSC_E_clIJNS1_IJS3_EEES4_EEEDaSG_)
        /*1b434*/ 	.word	0x00000000


	//----- nvinfo : EIATTR_FRAME_SIZE
	.align		4
.L_18622:
        /*1b438*/ 	.byte	0x04, 0x11
        /*1b43a*/ 	.short	(.L_18624 - .L_18623)
	.align		4
.L_18623:
        /*1b43c*/ 	.word	index@($_ZN7cutlass13device_kernelIN5flash19enable_sm80_to_sm89INS1_16FlashAttnBwdSm80INS1_25CollectiveMainloopBwdSm80ILi2ELi2EN4cute5tupleIJNS5_1CILi128EEES8_NS7_ILi64EEEEEENS_10bfloat16_tEfNS_4arch4Sm80ELb0ELb0ELb1ELb0ELb0ELb0ELb0ELb0ELi2ELi4ELi4ELi4ELb0EEENS1_21CollectiveEpilogueBwdISA_SB_SD_Li256ELb0ELb0ELi2EEENS1_19SingleTileSchedulerILb0ELb0ELb0ELi128EEEEEEEEEvNT_6ParamsE$_ZZN4cute12filter_tupleINS_5tupleIJNS_1CILi0EEENS_10UnderscoreEEEENS1_IJNS1_IJS3_S3_EEEiEEEZNS_6detail10lift_sliceIS5_S7_EEDaRKT_RKT0_EUlRKT_RKT0_E_EEDaSC_SF_OT1_ENKUlDpSI_E_clIJNS1_IJEEENS1_IJiEEEEEEDaSP_)
        /*1b440*/ 	.word	0x00000000


	//----- nvinfo : EIATTR_FRAME_SIZE
	.align		4
.L_18624:
        /*1b444*/ 	.byte	0x04, 0x11
        /*1b446*/ 	.short	(.L_18626 - .L_18625)
	.align		4
.L_18625:
        /*1b448*/ 	.word	index@($_ZN7cutlass13device_kernelIN5flash19enable_sm80_to_sm89INS1_16FlashAttnBwdSm80INS1_25CollectiveMainloopBwdSm80ILi2ELi2EN4cute5tupleIJNS5_1CILi128EEES8_NS7_ILi64EEEEEENS_10bfloat16_tEfNS_4arch4Sm80ELb0ELb0ELb1ELb0ELb0ELb0ELb0ELb0ELi2ELi4ELi4ELi4ELb0EEENS1_21CollectiveEpilogueBwdISA_SB_SD_Li256ELb0ELb0ELi2EEENS1_19SingleTileSchedulerILb0ELb0ELb0ELi128EEEEEEEEEvNT_6ParamsE$_ZZN4cute12filter_tupleINS_5tupleIJNS_1CILi0EEENS1_IJNS2_ILi1EEENS2_ILi512EEEiEEEEEEZNS_16flatten_to_tupleIS7_EEDaRKT_EUlRKT_E_EEDaSB_OT0_ENKUlDpSE_E_clIJNS1_IJS3_EEES6_EEEDaSI_)
        /*1b44c*/ 	.word	0x00000000


	//----- nvinfo : EIATTR_FRAME_SIZE
	.align		4
.L_18626:
        /*1b450*/ 	.byte	0x04, 0x11
        /*1b452*/ 	.short	(.L_18628 - .L_18627)
	.align		4
.L_18627:
        /*1b454*/ 	.word	index@($_ZN7cutlass13device_kernelIN5flash19enable_sm80_to_sm89INS1_16FlashAttnBwdSm80INS1_25CollectiveMainloopBwdSm80ILi2ELi2EN4cute5tupleIJNS5_1CILi128EEES8_NS7_ILi64EEEEEENS_10bfloat16_tEfNS_4arch4Sm80ELb0ELb0ELb1ELb0ELb0ELb0ELb0ELb0ELi2ELi4ELi4ELi4ELb0EEENS1_21CollectiveEpilogueBwdISA_SB_SD_Li256ELb0ELb0ELi2EEENS1_19SingleTileSchedulerILb0ELb0ELb0ELi128EEEEEEEEEvNT_6ParamsE$_ZZN4cute12filter_tupleINS_5tupleIJNS_10UnderscoreES2_iEEENS1_IJNS1_IJNS_1CILi1EEENS4_ILi0EEEEEEiNS4_ILi1024EEEEEEZNS_5sliceIS3_S9_EEDaRKT_RKT0_EUlRKT_RKT0_E_EEDaSD_SG_OT1_ENKUlDpSJ_E_clIJNS1_IJS7_EEENS1_IJiEEENS1_IJEEEEEEDaSQ_)
        /*1b458*/ 	.word	0x00000000


	//----- nvinfo : EIATTR_FRAME_SIZE
	.align		4
.L_18628:
        /*1b45c*/ 	.byte	0x04, 0x11
        /*1b45e*/ 	.short	(.L_18630 - .L_18629)
	.align		4
.L_18629:
        /*1b460*/ 	.word	index@($_ZN7cutlass13device_kernelIN5flash19enable_sm80_to_sm89INS1_16FlashAttnBwdSm80INS1_25CollectiveMainloopBwdSm80ILi2ELi2EN4cute5tupleIJNS5_1CILi128EEES8_NS7_ILi64EEEEEENS_10bfloat16_tEfNS_4arch4Sm80ELb0ELb0ELb1ELb0ELb0ELb0ELb0ELb0ELi2ELi4ELi4ELi4ELb0EEENS1_21CollectiveEpilogueBwdISA_SB_SD_Li256ELb0ELb0ELi2EEENS1_19SingleTileSchedulerILb0ELb0ELb0ELi128EEEEEEEEEvNT_6ParamsE$_ZZN4cute12filter_tupleINS_5tupleIJNS_10UnderscoreES2_S2_iEEENS1_IJNS1_IJNS_1CILi1EEENS4_ILi0EEEEEElS6_lEEEZNS_5sliceIS3_S8_EEDaRKT_RKT0_EUlRKT_RKT0_E_EEDaSC_SF_OT1_ENKUlDpSI_E_clIJNS1_IJS7_EEENS1_IJlEEENS1_IJS6_EEENS1_IJEEEEEEDaSP_)
        /*1b464*/ 	.word	0x00000000


	//----- nvinfo : EIATTR_FRAME_SIZE
	.align		4
.L_18630:
        /*1b468*/ 	.byte	0x04, 0x11
        /*1b46a*/ 	.short	(.L_18632 - .L_18631)
	.align		4
.L_18631:
        /*1b46c*/ 	.word	index@($_ZN7cutlass13device_kernelIN5flash19enable_sm80_to_sm89INS1_16FlashAttnBwdSm80INS1_25CollectiveMainloopBwdSm80ILi2ELi2EN4cute5tupleIJNS5_1CILi128EEES8_NS7_ILi64EEEEEENS_10bfloat16_tEfNS_4arch4Sm80ELb0ELb0ELb1ELb0ELb0ELb0ELb0ELb0ELi2ELi4ELi4ELi4ELb0EEENS1_21CollectiveEpilogueBwdISA_SB_SD_Li256ELb0ELb0ELi2EEENS1_19SingleTileSchedulerILb0ELb0ELb0ELi128EEEEEEEEEvNT_6ParamsE$_ZZN4cute12filter_tupleINS_5tupleIJNS_10UnderscoreES2_S2_iEEENS1_IJNS1_IJNS_1CILi1EEENS4_ILi0EEEEEEiNS4_ILi1024EEENS4_ILi8192EEEEEEZNS_5sliceIS3_SA_EEDaRKT_RKT0_EUlRKT_RKT0_E_EEDaSE_SH_OT1_ENKUlDpSK_E_clIJNS1_IJS7_EEENS1_IJiEEENS1_IJS8_EEENS1_IJEEEEEEDaSR_)
        /*1b470*/ 	.word	0x00000000


	//----- nvinfo : EIATTR_FRAME_SIZE
	.align		4
.L_18632:
        /*1b474*/ 	.byte	0x04, 0x11
        /*1b476*/ 	.short	(.L_18634 - .L_18633)
	.align		4
.L_18633:
        /*1b478*/ 	.word	index@($_ZN7cutlass13device_kernelIN5flash19enable_sm80_to_sm89INS1_16FlashAttnBwdSm80INS1_25CollectiveMainloopBwdSm80ILi2ELi2EN4cute5tupleIJNS5_1CILi128EEES8_NS7_ILi64EEEEEENS_10bfloat16_tEfNS_4arch4Sm80ELb0ELb0ELb1ELb0ELb0ELb0ELb0ELb0ELi2ELi4ELi4ELi4ELb0EEENS1_21CollectiveEpilogueBwdISA_SB_SD_Li256ELb0ELb0ELi2EEENS1_19SingleTileSchedulerILb0ELb0ELb0ELi128EEEEEEEEEvNT_6ParamsE$_ZZN4cute12filter_tupleINS_5tupleIJNS_10UnderscoreES2_S2_iEEENS1_IJNS1_IJNS_1CILi1EEENS4_ILi0EEEEEENS4_ILi4096EEENS1_IJiiEEENS1_IJS6_NS4_ILi8192EEEEEEEEEZNS_5sliceIS3_SC_EEDaRKT_RKT0_EUlRKT_RKT0_E_EEDaSG_SJ_OT1_ENKUlDpSM_E_clIJNS1_IJS7_EEENS1_IJS8_EEENS1_IJS9_EEENS1_IJEEEEEEDaST_)
        /*1b47c*/ 	.word	0x00000000


	//----- nvinfo : EIATTR_FRAME_SIZE
	.align		4
.L_18634:
        /*1b480*/ 	.byte	0x04, 0x11
        /*1b482*/ 	.short	(.L_18636 - .L_18635)
	.align		4
.L_18635:
        /*1b484*/ 	.word	index@($_ZN7cutlass13device_kernelIN5flash19enable_sm80_to_sm89INS1_16FlashAttnBwdSm80INS1_25CollectiveMainloopBwdSm80ILi2ELi2EN4cute5tupleIJNS5_1CILi128EEES8_NS7_ILi64EEEEEENS_10bfloat16_tEfNS_4arch4Sm80ELb0ELb0ELb1ELb0ELb0ELb0ELb0ELb0ELi2ELi4ELi4ELi4ELb0EEENS1_21CollectiveEpilogueBwdISA_SB_SD_Li256ELb0ELb0ELi2EEENS1_19SingleTileSchedulerILb0ELb0ELb0ELi128EEEEEEEEEvNT_6ParamsE$_ZZN4cute12filter_tupleINS_5tupleIJNS_10UnderscoreES2_NS_1CILi0EEEEEENS1_IJNS1_IJNS3_ILi1EEES4_EEEiNS3_ILi1024EEEEEEZNS_5sliceIS5_S9_EEDaRKT_RKT0_EUlRKT_RKT0_E_EEDaSD_SG_OT1_ENKUlDpSJ_E_clIJNS1_IJS7_EEENS1_IJiEEENS1_IJEEEEEEDaSQ_)
        /*1b488*/ 	.word	0x00000000


	//----- nvinfo : EIATTR_FRAME_SIZE
	.align		4
.L_18636:
        /*1b48c*/ 	.byte	0x04, 0x11
        /*1b48e*/ 	.short	(.L_18638 - .L_18637)
	.align		4
.L_18637:
        /*1b490*/ 	.word	index@($_ZN7cutlass13device_kernelIN5flash19enable_sm80_to_sm89INS1_16FlashAttnBwdSm80INS1_25CollectiveMainloopBwdSm80ILi2ELi2EN4cute5tupleIJNS5_1CILi128EEES8_NS7_ILi64EEEEEENS_10bfloat16_tEfNS_4arch4Sm80ELb0ELb0ELb1ELb0ELb0ELb0ELb0ELb0ELi2ELi4ELi4ELi4ELb0EEENS1_21CollectiveEpilogueBwdISA_SB_SD_Li256ELb0ELb0ELi2EEENS1_19SingleTileSchedulerILb0ELb0ELb0ELi128EEEEEEEEEvNT_6ParamsE$_ZZN4cute12filter_tupleINS_5tupleIJNS1_IJiiEEENS_1CILi8192EEEEEEZNS_16flatten_to_tupleIS5_EEDaRKT_EUlRKT_E_EEDaS9_OT0_ENKUlDpSC_E_clIJS2_NS1_IJS4_EEEEEEDaSG_)
        /*1b494*/ 	.word	0x00000000


	//----- nvinfo : EIATTR_FRAME_SIZE
	.align		4
.L_18638:
        /*1b498*/ 	.byte	0x04, 0x11
        /*1b49a*/ 	.short	(.L_18640 - .L_18639)
	.align		4
.L_18639:
        /*1b49c*/ 	.word	index@($_ZN7cutlass13device_kernelIN5flash19enable_sm80_to_sm89INS1_16FlashAttnBwdSm80INS1_25CollectiveMainloopBwdSm80ILi2ELi2EN4cute5tupleIJNS5_1CILi128EEES8_NS7_ILi64EEEEEENS_10bfloat16_tEfNS_4arch4Sm80ELb0ELb0ELb1ELb0ELb0ELb0ELb0ELb0ELi2ELi4ELi4ELi4ELb0EEENS1_21CollectiveEpilogueBwdISA_SB_SD_Li256ELb0ELb0ELi2EEENS1_19SingleTileSchedulerILb0ELb0ELb0ELi128EEEEEEEEEvNT_6ParamsE$_ZZN4cute12filter_tupleINS_5tupleIJNS1_IJiiEEENS_1CILi1024EEEEEEZNS_16flatten_to_tupleIS5_EEDaRKT_EUlRKT_E_EEDaS9_OT0_ENKUlDpSC_E_clIJS2_NS1_IJS4_EEEEEEDaSG_)
        /*1b4a0*/ 	.word	0x00000000


	//----- nvinfo : EIATTR_FRAME_SIZE
	.align		4
.L_18640:
        /*1b4a4*/ 	.byte	0x04, 0x11
        /*1b4a6*/ 	.short	(.L_18642 - .L_18641)
	.align		4
.L_18641:
        /*1b4a8*/ 	.word	index@($_ZN7cutlass13device_kernelIN5flash19enable_sm80_to_sm89INS1_16FlashAttnBwdSm80INS1_25CollectiveMainloopBwdSm80ILi2ELi2EN4cute5tupleIJNS5_1CILi128EEES8_NS7_ILi64EEEEEENS_10bfloat16_tEfNS_4arch4Sm80ELb0ELb0ELb1ELb0ELb0ELb0ELb0ELb0ELi2ELi4ELi4ELi4ELb0EEENS1_21CollectiveEpilogueBwdISA_SB_SD_Li256ELb0ELb0ELi2EEENS1_19SingleTileSchedulerILb0ELb0ELb0ELi128EEEEEEEEEvNT_6ParamsE$_ZZN4cute12filter_tupleINS_5tupleIJNS1_IJiNS1_IJiNS_1CILi0EEEEEEEEENS1_IJNS_10UnderscoreENS1_IJS6_S6_EEEEEEEEES9_ZNS_4diceIS9_S9_EEDaRKT_RKT0_EUlRKT_RKT0_E_EEDaSD_SG_OT1_ENKUlDpSJ_E_clIJNS1_IJiiS3_EEENS1_IJEEEEEEDaSQ_)
        /*1b4ac*/ 	.word	0x00000000


	//----- nvinfo : EIATTR_FRAME_SIZE
	.align		4
.L_18642:
        /*1b4b0*/ 	.byte	0x04, 0x11
        /*1b4b2*/ 	.short	(.L_18644 - .L_18643)
	.align		4
.L_18643:
        /*1b4b4*/ 	.word	index@($_ZN7cutlass13device_kernelIN5flash19enable_sm80_to_sm89INS1_16FlashAttnBwdSm80INS1_25CollectiveMainloopBwdSm80ILi2ELi2EN4cute5tupleIJNS5_1CILi128EEES8_NS7_ILi64EEEEEENS_10bfloat16_tEfNS_4arch4Sm80ELb0ELb0ELb1ELb0ELb0ELb0ELb0ELb0ELi2ELi4ELi4ELi4ELb0EEENS1_21CollectiveEpilogueBwdISA_SB_SD_Li256ELb0ELb0ELi2EEENS1_19SingleTileSchedulerILb0ELb0ELb0ELi128EEEEEEEEEvNT_6ParamsE$_ZZN4cute12filter_tupleINS_5tupleIJNS1_IJNS_1CILi0EEENS1_IJNS2_ILi1EEENS2_ILi512EEEiEEEEEENS2_ILi4096EEENS1_IJiNS2_ILi8192EEEEEEEEEZNS_7flattenISB_EEDaRKT_EUlRKT_E_EEDaSF_OT0_ENKUlDpSI_E_clIJNS1_IJS3_S4_S5_iEEENS1_IJS8_EEESA_EEEDaSM_)
        /*1b4b8*/ 	.word	0x00000000


	//----- nvinfo : EIATTR_FRAME_SIZE
	.align		4
.L_18644:
        /*1b4bc*/ 	.byte	0x04, 0x11
        /*1b4be*/ 	.short	(.L_18646 - .L_18645)
	.align		4
.L_18645:
        /*1b4c0*/ 	.word	index@($_ZN7cutlass13device_kernelIN5flash19enable_sm80_to_sm89INS1_16FlashAttnBwdSm80INS1_25CollectiveMainloopBwdSm80ILi2ELi2EN4cute5tupleIJNS5_1CILi128EEES8_NS7_ILi64EEEEEENS_10bfloat16_tEfNS_4arch4Sm80ELb0ELb0ELb1ELb0ELb0ELb0ELb0ELb0ELi2ELi4ELi4ELi4ELb0EEENS1_21CollectiveEpilogueBwdISA_SB_SD_Li256ELb0ELb0ELi2EEENS1_19SingleTileSchedulerILb0ELb0ELb0ELi128EEEEEEEEEvNT_6ParamsE$_ZZN4cute12filter_tupleINS_5tupleIJNS1_IJNS_10UnderscoreENS_1CILi0EEEEEENS1_IJS4_S2_EEEEEENS1_IJNS1_IJNS1_IJNS3_ILi1EEES4_EEES4_EEENS1_IJNS1_IJS4_S4_EEEiEEEEEEZNS_5sliceIS7_SD_EEDaRKT_RKT0_EUlRKT_RKT0_E_EEDaSH_SK_OT1_ENKUlDpSN_E_clIJNS1_IJS9_EEENS1_IJiEEEEEEDaSU_)
        /*1b4c4*/ 	.word	0x00000000


	//----- nvinfo : EIATTR_FRAME_SIZE
	.align		4
.L_18646:
        /*1b4c8*/ 	.byte	0x04, 0x11
        /*1b4ca*/ 	.short	(.L_18648 - .L_18647)
	.align		4
.L_18647:
        /*1b4cc*/ 	.word	index@($_ZN7cutlass13device_kernelIN5flash19enable_sm80_to_sm89INS1_16FlashAttnBwdSm80INS1_25CollectiveMainloopBwdSm80ILi2ELi2EN4cute5tupleIJNS5_1CILi128EEES8_NS7_ILi64EEEEEENS_10bfloat16_tEfNS_4arch4Sm80ELb0ELb0ELb1ELb0ELb0ELb0ELb0ELb0ELi2ELi4ELi4ELi4ELb0EEENS1_21CollectiveEpilogueBwdISA_SB_SD_Li256ELb0ELb0ELi2EEENS1_19SingleTileSchedulerILb0ELb0ELb0ELi128EEEEEEEEEvNT_6ParamsE$_ZN73_INTERNAL_24fd9406_37_flash_bwd_hdim64_bf16_softcap_sm80_cu_3fbc093a_29189atomicAddEPff)
        /*1b4d0*/ 	.word	0x00000000


	//----- nvinfo : EIATTR_FRAME_SIZE
	.align		4
.L_18648:
        /*1b4d4*/ 	.byte	0x04, 0x11
        /*1b4d6*/ 	.short	(.L_18650 - .L_18649)
	.align		4
.L_18649:
        /*1b4d8*/ 	.word	index@($_ZN7cutlass13device_kernelIN5flash19enable_sm80_to_sm89INS1_16FlashAttnBwdSm80INS1_25CollectiveMainloopBwdSm80ILi2ELi2EN4cute5tupleIJNS5_1CILi128EEES8_NS7_ILi64EEEEEENS_10bfloat16_tEfNS_4arch4Sm80ELb0ELb0ELb1ELb0ELb0ELb0ELb0ELb0ELi2ELi4ELi4ELi4ELb0EEENS1_21CollectiveEpilogueBwdISA_SB_SD_Li256ELb0ELb0ELi2EEENS1_19SingleTileSchedulerILb0ELb0ELb0ELi128EEEEEEEEEvNT_6ParamsE$_ZN73_INTERNAL_24fd9406_37_flash_bwd_hdim64_bf16_softcap_sm80_cu_3fbc093a_291824__cvta_generic_to_sharedEPKv)
        /*1b4dc*/ 	.word	0x00000000


	//----- nvinfo : EIATTR_FRAME_SIZE
	.align		4
.L_18650:
        /*1b4e0*/ 	.byte	0x04, 0x11
        /*1b4e2*/ 	.short	(.L_18652 - .L_18651)
	.align		4
.L_18651:
        /*1b4e4*/ 	.word	index@($_ZN7cutlass13device_kernelIN5flash19enable_sm80_to_sm89INS1_16FlashAttnBwdSm80INS1_25CollectiveMainloopBwdSm80ILi2ELi2EN4cute5tupleIJNS5_1CILi128EEES8_NS7_ILi64EEEEEENS_10bfloat16_tEfNS_4arch4Sm80ELb0ELb0ELb1ELb0ELb0ELb0ELb0ELb0ELi2ELi4ELi4ELi4ELb0EEENS1_21CollectiveEpilogueBwdISA_SB_SD_Li256ELb0ELb0ELi2EEENS1_19SingleTileSchedulerILb0ELb0ELb0ELi128EEEEEEEEEvNT_6ParamsE$_ZN4cute8smem_ptrIPjECI1NS_12iter_adaptorIS1_S2_EEES1_)
        /*1b4e8*/ 	.word	0x00000000


	//----- nvinfo : EIATTR_FRAME_SIZE
	.align		4
.L_18652:
        /*1b4ec*/ 	.byte	0x04, 0x11
        /*1b4ee*/ 	.short	(.L_18654 - .L_18653)
	.align		4
.L_18653:
        /*1b4f0*/ 	.word	index@($_ZN7cutlass13device_kernelIN5flash19enable_sm80_to_sm89INS1_16FlashAttnBwdSm80INS1_25CollectiveMainloopBwdSm80ILi2ELi2EN4cute5tupleIJNS5_1CILi128EEES8_NS7_ILi64EEEEEENS_10bfloat16_tEfNS_4arch4Sm80ELb0ELb0ELb1ELb0ELb0ELb0ELb0ELb0ELi2ELi4ELi4ELi4ELb0EEENS1_21CollectiveEpilogueBwdISA_SB_SD_Li256ELb0ELb0ELi2EEENS1_19SingleTileSchedulerILb0ELb0ELb0ELi128EEEEEEEEEvNT_6ParamsE$_ZN4cute8smem_ptrIPfECI1NS_12iter_adaptorIS1_S2_EEES1_)
        /*1b4f4*/ 	.word	0x00000000


	//----- nvinfo : EIATTR_FRAME_SIZE
	.align		4
.L_18654:
        /*1b4f8*/ 	.byte	0x04, 0x11
        /*1b4fa*/ 	.short	(.L_18656 - .L_18655)
	.align		4
.L_18655:
        /*1b4fc*/ 	.word	index@($_ZN7cutlass13device_kernelIN5flash19enable_sm80_to_sm89INS1_16FlashAttnBwdSm80INS1_25CollectiveMainloopBwdSm80ILi2ELi2EN4cute5tupleIJNS5_1CILi128EEES8_NS7_ILi64EEEEEENS_10bfloat16_tEfNS_4arch4Sm80ELb0ELb0ELb1ELb0ELb0ELb0ELb0ELb0ELi2ELi4ELi4ELi4ELb0EEENS1_21CollectiveEpilogueBwdISA_SB_SD_Li256ELb0ELb0ELi2EEENS1_19SingleTileSchedulerILb0ELb0ELb0ELi128EEEEEEEEEvNT_6ParamsE$_ZN4cute8smem_ptrIPN7cutlass9uint128_tEECI1NS_12iter_adaptorIS3_S4_EEES3_)
        /*1b500*/ 	.word	0x00000000


	//----- nvinfo : EIATTR_FRAME_SIZE
	.align		4
.L_18656:
        /*1b504*/ 	.byte	0x04, 0x11
        /*1b506*/ 	.short	(.L_18658 - .L_18657)
	.align		4
.L_18657:
        /*1b508*/ 	.word	index@($_ZN7cutlass13device_kernelIN5flash19enable_sm80_to_sm89INS1_16FlashAttnBwdSm80INS1_25CollectiveMainloopBwdSm80ILi2ELi2EN4cute5tupleIJNS5_1CILi128EEES8_NS7_ILi64EEEEEENS_10bfloat16_tEfNS_4arch4Sm80ELb0ELb0ELb1ELb0ELb0ELb0ELb0ELb0ELi2ELi4ELi4ELi4ELb0EEENS1_21CollectiveEpilogueBwdISA_SB_SD_Li256ELb0ELb0ELi2EEENS1_19SingleTileSchedulerILb0ELb0ELb0ELi128EEEEEEEEEvNT_6ParamsE$_ZN4cute8smem_ptrIPN7cutlass10bfloat16_tEECI1NS_12iter_adaptorIS3_S4_EEES3_)
        /*1b50c*/ 	.word	0x00000000


	//----- nvinfo : EIATTR_FRAME_SIZE
	.align		4
.L_18658:
        /*1b510*/ 	.byte	0x04, 0x11
        /*1b512*/ 	.short	(.L_18660 - .L_18659)
	.align		4
.L_18659:
        /*1b514*/ 	.word	index@($_ZN7cutlass13device_kernelIN5flash19enable_sm80_to_sm89INS1_16FlashAttnBwdSm80INS1_25CollectiveMainloopBwdSm80ILi2ELi2EN4cute5tupleIJNS5_1CILi128EEES8_NS7_ILi64EEEEEENS_10bfloat16_tEfNS_4arch4Sm80ELb0ELb0ELb1ELb0ELb0ELb0ELb0ELb0ELi2ELi4ELi4ELi4ELb0EEENS1_21CollectiveEpilogueBwdISA_SB_SD_Li256ELb0ELb0ELi2EEENS1_19SingleTileSchedulerILb0ELb0ELb0ELi128EEEEEEEEEvNT_6ParamsE$_ZN4cute8gmem_ptrIPfECI1NS_12iter_adaptorIS1_S2_EEES1_)
        /*1b518*/ 	.word	0x00000000


	//----- nvinfo : EIATTR_FRAME_SIZE
	.align		4
.L_18660:
        /*1b51c*/ 	.byte	0x04, 0x11
        /*1b51e*/ 	.short	(.L_18662 - .L_18661)
	.align		4
.L_18661:
        /*1b520*/ 	.word	index@($_ZN7cutlass13device_kernelIN5flash19enable_sm80_to_sm89INS1_16FlashAttnBwdSm80INS1_25CollectiveMainloopBwdSm80ILi2ELi2EN4cute5tupleIJNS5_1CILi128EEES8_NS7_ILi64EEEEEENS_10bfloat16_tEfNS_4arch4Sm80ELb0ELb0ELb1ELb0ELb0ELb0ELb0ELb0ELi2ELi4ELi4ELi4ELb0EEENS1_21CollectiveEpilogueBwdISA_SB_SD_Li256ELb0ELb0ELi2EEENS1_19SingleTileSchedulerILb0ELb0ELb0ELi128EEEEEEEEEvNT_6ParamsE$_ZN4cute8gmem_ptrIPKfECI1NS_12iter_adaptorIS2_S3_EEES2_)
        /*1b524*/ 	.word	0x00000000


	//----- nvinfo : EIATTR_FRAME_SIZE
	.align		4
.L_18662:
        /*1b528*/ 	.byte	0x04, 0x11
        /*1b52a*/ 	.short	(.L_18664 - .L_18663)
	.align		4
.L_18663:
        /*1b52c*/ 	.word	index@($_ZN7cutlass13device_kernelIN5flash19enable_sm80_to_sm89INS1_16FlashAttnBwdSm80INS1_25CollectiveMainloopBwdSm80ILi2ELi2EN4cute5tupleIJNS5_1CILi128EEES8_NS7_ILi64EEEEEENS_10bfloat16_tEfNS_4arch4Sm80ELb0ELb0ELb1ELb0ELb0ELb0ELb0ELb0ELi2ELi4ELi4ELi4ELb0EEENS1_21CollectiveEpilogueBwdISA_SB_SD_Li256ELb0ELb0ELi2EEENS1_19SingleTileSchedulerILb0ELb0ELb0ELi128EEEEEEEEEvNT_6ParamsE$_ZN4cute8gmem_ptrIPKN7cutlass9uint128_tEECI1NS_12iter_adaptorIS4_S5_EEES4_)
        /*1b530*/ 	.word	0x00000000


	//----- nvinfo : EIATTR_FRAME_SIZE
	.align		4
.L_18664:
        /*1b534*/ 	.byte	0x04, 0x11
        /*1b536*/ 	.short	(.L_18666 - .L_18665)
	.align		4
.L_18665:
        /*1b538*/ 	.word	index@($_ZN7cutlass13device_kernelIN5flash19enable_sm80_to_sm89INS1_16FlashAttnBwdSm80INS1_25CollectiveMainloopBwdSm80ILi2ELi2EN4cute5tupleIJNS5_1CILi128EEES8_NS7_ILi64EEEEEENS_10bfloat16_tEfNS_4arch4Sm80ELb0ELb0ELb1ELb0ELb0ELb0ELb0ELb0ELi2ELi4ELi4ELi4ELb0EEENS1_21CollectiveEpilogueBwdISA_SB_SD_Li256ELb0ELb0ELi2EEENS1_19SingleTileSchedulerILb0ELb0ELb0ELi128EEEEEEEEEvNT_6ParamsE$_ZN4cute8gmem_ptrIPKN7cutlass10bfloat16_tEECI1NS_12iter_adaptorIS4_S5_EEES4_)
        /*1b53c*/ 	.word	0x00000000


	//----- nvinfo : EIATTR_FRAME_SIZE
	.align		4
.L_18666:
        /*1b540*/ 	.byte	0x04, 0x11
        /*1b542*/ 	.short	(.L_18668 - .L_18667)
	.align		4
.L_18667:
        /*1b544*/ 	.word	index@($_ZN7cutlass13device_kernelIN5flash19enable_sm80_to_sm89INS1_16FlashAttnBwdSm80INS1_25CollectiveMainloopBwdSm80ILi2ELi2EN4cute5tupleIJNS5_1CILi128EEES8_NS7_ILi64EEEEEENS_10bfloat16_tEfNS_4arch4Sm80ELb0ELb0ELb1ELb0ELb0ELb0ELb0ELb0ELi2ELi4ELi4ELi4ELb0EEENS1_21CollectiveEpilogueBwdISA_SB_SD_Li256ELb0ELb0ELi2EEENS1_19SingleTileSchedulerILb0ELb0ELb0ELi128EEEEEEEEEvNT_6ParamsE$_ZN4cute5tupleIJiiEEC2ERKiS3_)
        /*1b548*/ 	.word	0x00000000


	//----- nvinfo : EIATTR_FRAME_SIZE
	.align		4
.L_18668:
        /*1b54c*/ 	.byte	0x04, 0x11
        /*1b54e*/ 	.short	(.L_18670 - .L_18669)
	.align		4
.L_18669:
        /*1b550*/ 	.word	index@($_ZN7cutlass13device_kernelIN5flash19enable_sm80_to_sm89INS1_16FlashAttnBwdSm80INS1_25CollectiveMainloopBwdSm80ILi2ELi2EN4cute5tupleIJNS5_1CILi128EEES8_NS7_ILi64EEEEEENS_10bfloat16_tEfNS_4arch4Sm80ELb0ELb0ELb1ELb0ELb0ELb0ELb0ELb0ELi2ELi4ELi4ELi4ELb0EEENS1_21CollectiveEpilogueBwdISA_SB_SD_Li256ELb0ELb0ELi2EEENS1_19SingleTileSchedulerILb0ELb0ELb0ELi128EEEEEEEEEvNT_6ParamsE$_ZN4cute5tupleIJiNS_1CILi0EEEEEC2ERKiRKS2_)
        /*1b554*/ 	.word	0x00000000


	//----- nvinfo : EIATTR_FRAME_SIZE
	.align		4
.L_18670:
        /*1b558*/ 	.byte	0x04, 0x11
        /*1b55a*/ 	.short	(.L_18672 - .L_18671)
	.align		4
.L_18671:
        /*1b55c*/ 	.word	index@($_ZN7cutlass13device_kernelIN5flash19enable_sm80_to_sm89INS1_16FlashAttnBwdSm80INS1_25CollectiveMainloopBwdSm80ILi2ELi2EN4cute5tupleIJNS5_1CILi128EEES8_NS7_ILi64EEEEEENS_10bfloat16_tEfNS_4arch4Sm80ELb0ELb0ELb1ELb0ELb0ELb0ELb0ELb0ELi2ELi4ELi4ELi4ELb0EEENS1_21CollectiveEpilogueBwdISA_SB_SD_Li256ELb0ELb0ELi2EEENS1_19SingleTileSchedulerILb0ELb0ELb0ELi128EEEEEEEEEvNT_6ParamsE$_ZN4cute5tupleIJiEEC2ERKi)
        /*1b560*/ 	.word	0x00000000


	//----- nvinfo : EIATTR_FRAME_SIZE
	.align		4
.L_18672:
        /*1b564*/ 	.byte	0x04, 0x11
        /*1b566*/ 	.short	(.L_18674 - .L_18673)
	.align		4
.L_18673:
        /*1b568*/ 	.word	index@($_ZN7cutlass13device_kernelIN5flash19enable_sm80_to_sm89INS1_16FlashAttnBwdSm80INS1_25CollectiveMainloopBwdSm80ILi2ELi2EN4cute5tupleIJNS5_1CILi128EEES8_NS7_ILi64EEEEEENS_10bfloat16_tEfNS_4arch4Sm80ELb0ELb0ELb1ELb0ELb0ELb0ELb0ELb0ELi2ELi4ELi4ELi4ELb0EEENS1_21CollectiveEpilogueBwdISA_SB_SD_Li256ELb0ELb0ELi2EEENS1_19SingleTileSchedulerILb0ELb0ELb0ELi128EEEEEEEEEvNT_6ParamsE$_ZN4cute5tupleIJNS_7SwizzleILi3ELi3ELi3EEENS_9MixedBitsILj0ELj432EEENS_6LayoutINS0_IJNS0_IJNS_1CILi2EEES7_S7_EEES7_NS6_ILi8EEEEEENS0_IJNS0_IJNS6_ILi64EEES9_NS6_ILi512EEEEEENS6_ILi8192EEENS6_ILi1024EEEEEEEEEEC2ERKS2_RKS4_RKSH_)
        /*1b56c*/ 	.word	0x00000000


	//----- nvinfo : EIATTR_FRAME_SIZE
	.align		4
.L_18674:
        /*1b570*/ 	.byte	0x04, 0x11
        /*1b572*/ 	.short	(.L_18676 - .L_18675)
	.align		4
.L_18675:
        /*1b574*/ 	.word	index@($_ZN7cutlass13device_kernelIN5flash19enable_sm80_to_sm89INS1_16FlashAttnBwdSm80INS1_25CollectiveMainloopBwdSm80ILi2ELi2EN4cute5tupleIJNS5_1CILi128EEES8_NS7_ILi64EEEEEENS_10bfloat16_tEfNS_4arch4Sm80ELb0ELb0ELb1ELb0ELb0ELb0ELb0ELb0ELi2ELi4ELi4ELi4ELb0EEENS1_21CollectiveEpilogueBwdISA_SB_SD_Li256ELb0ELb0ELi2EEENS1_19SingleTileSchedulerILb0ELb0ELb0ELi128EEEEEEEEEvNT_6ParamsE$_ZN4cute5tupleIJNS_1CILi2EEEiEEC2ERKS2_RKi)
        /*1b578*/ 	.word	0x00000000


	//----- nvinfo : EIATTR_FRAME_SIZE
	.align		4
.L_18676:
        /*1b57c*/ 	.byte	0x04, 0x11
        /*1b57e*/ 	.short	(.L_18678 - .L_18677)
	.align		4
.L_18677:
        /*1b580*/ 	.word	index@($_ZN7cutlass13device_kernelIN5flash19enable_sm80_to_sm89INS1_16FlashAttnBwdSm80INS1_25CollectiveMainloopBwdSm80ILi2ELi2EN4cute5tupleIJNS5_1CILi128EEES8_NS7_ILi64EEEEEENS_10bfloat16_tEfNS_4arch4Sm80ELb0ELb0ELb1ELb0ELb0ELb0ELb0ELb0ELi2ELi4ELi4ELi4ELb0EEENS1_21CollectiveEpilogueBwdISA_SB_SD_Li256ELb0ELb0ELi2EEENS1_19SingleTileSchedulerILb0ELb0ELb0ELi128EEEEEEEEEvNT_6ParamsE$_ZN4cute5tupleIJNS_1CILi0EEEiEEC2ERKS2_RKi)
        /*1b584*/ 	.word	0x00000000


	//----- nvinfo : EIATTR_FRAME_SIZE
	.align		4
.L_18678:
        /*1b588*/ 	.byte	0x04, 0x11
        /*1b58a*/ 	.short	(.L_18680 - .L_18679)
	.align		4
.L_18679:
        /*1b58c*/ 	.word	index@($_ZN7cutlass13device_kernelIN5flash19enable_sm80_to_sm89INS1_16FlashAttnBwdSm80INS1_25CollectiveMainloopBwdSm80ILi2ELi2EN4cute5tupleIJNS5_1CILi128EEES8_NS7_ILi64EEEEEENS_10bfloat16_tEfNS_4arch4Sm80ELb0ELb0ELb1ELb0ELb0ELb0ELb0ELb0ELi2ELi4ELi4ELi4ELb0EEENS1_21CollectiveEpilogueBwdISA_SB_SD_Li256ELb0ELb0ELi2EEENS1_19SingleTileSchedulerILb0ELb0ELb0ELi128EEEEEEEEEvNT_6ParamsE$_ZN4cute5tupleIJNS0_IJNS_1CILi8EEENS1_ILi2EEES3_S3_S2_S3_EEENS0_IJNS1_ILi1EEEiiiNS1_ILi72EEENS1_ILi512EEEEEEEEC2ERKS4_RKS8_)
        /*1b590*/ 	.word	0x00000000


	//----- nvinfo : EIATTR_FRAME_SIZE
	.align		4
.L_18680:
        /*1b594*/ 	.byte	0x04, 0x11
        /*1b596*/ 	.short	(.L_18682 - .L_18681)
	.align		4
.L_18681:
        /*1b598*/ 	.word	index@($_ZN7cutlass13device_kernelIN5flash19enable_sm80_to_sm89INS1_16FlashAttnBwdSm80INS1_25CollectiveMainloopBwdSm80ILi2ELi2EN4cute5tupleIJNS5_1CILi128EEES8_NS7_ILi64EEEEEENS_10bfloat16_tEfNS_4arch4Sm80ELb0ELb0ELb1ELb0ELb0ELb0ELb0ELb0ELi2ELi4ELi4ELi4ELb0EEENS1_21CollectiveEpilogueBwdISA_SB_SD_Li256ELb0ELb0ELi2EEENS1_19SingleTileSchedulerILb0ELb0ELb0ELi128EEEEEEEEEvNT_6ParamsE$_ZN4cute5tupleIJNS0_IJNS_1CILi8EEENS0_IJNS1_ILi2EEES3_S3_EEENS1_ILi1EEES4_S5_EEENS0_IJS5_NS0_IJiiiEEENS1_ILi64EEENS0_IJNS1_ILi72EEENS1_ILi144EEENS1_ILi288EEEEEENS1_ILi512EEEEEEEEC2ERKS6_RKSE_)
        /*1b59c*/ 	.word	0x00000000


	//----- nvinfo : EIATTR_FRAME_SIZE
	.align		4
.L_18682:
        /*1b5a0*/ 	.byte	0x04, 0x11
        /*1b5a2*/ 	.short	(.L_18684 - .L_18683)
	.align		4
.L_18683:
        /*1b5a4*/ 	.word	index@($_ZN7cutlass13device_kernelIN5flash19enable_sm80_to_sm89INS1_16FlashAttnBwdSm80INS1_25CollectiveMainloopBwdSm80ILi2ELi2EN4cute5tupleIJNS5_1CILi128EEES8_NS7_ILi64EEEEEENS_10bfloat16_tEfNS_4arch4Sm80ELb0ELb0ELb1ELb0ELb0ELb0ELb0ELb0ELi2ELi4ELi4ELi4ELb0EEENS1_21CollectiveEpilogueBwdISA_SB_SD_Li256ELb0ELb0ELi2EEENS1_19SingleTileSchedulerILb0ELb0ELb0ELi128EEEEEEEEEvNT_6ParamsE$_ZN4cute5tupleIJNS0_IJNS_1CILi8EEENS0_IJNS1_ILi2EEES3_S3_EEENS1_ILi1EEES4_S5_EEENS0_IJS5_NS0_IJS2_iiEEENS1_ILi64EEENS0_IJiNS1_ILi144EEENS1_ILi288EEEEEENS1_ILi512EEEEEEEEC2ERKS6_RKSD_)
        /*1b5a8*/ 	.word	0x00000000


	//----- nvinfo : EIATTR_FRAME_SIZE
	.align		4
.L_18684:
        /*1b5ac*/ 	.byte	0x04, 0x11
        /*1b5ae*/ 	.short	(.L_18686 - .L_18685)
	.align		4
.L_18685:
        /*1b5b0*/ 	.word	index@($_ZN7cutlass13device_kernelIN5flash19enable_sm80_to_sm89INS1_16FlashAttnBwdSm80INS1_25CollectiveMainloopBwdSm80ILi2ELi2EN4cute5tupleIJNS5_1CILi128EEES8_NS7_ILi64EEEEEENS_10bfloat16_tEfNS_4arch4Sm80ELb0ELb0ELb1ELb0ELb0ELb0ELb0ELb0ELi2ELi4ELi4ELi4ELb0EEENS1_21CollectiveEpilogueBwdISA_SB_SD_Li256ELb0ELb0ELi2EEENS1_19SingleTileSchedulerILb0ELb0ELb0ELi128EEEEEEEEEvNT_6ParamsE$_ZN4cute5tupleIJNS0_IJNS_1CILi2EEES2_S2_EEENS0_IJNS1_ILi1EEENS1_ILi512EEEiEEEEEC2ERKS3_RKS6_)
        /*1b5b4*/ 	.word	0x00000000


	//----- nvinfo : EIATTR_FRAME_SIZE
	.align		4
.L_18686:
        /*1b5b8*/ 	.byte	0x04, 0x11
        /*1b5ba*/ 	.short	(.L_18688 - .L_18687)
	.align		4
.L_18687:
        /*1b5bc*/ 	.word	index@($_ZN7cutlass13device_kernelIN5flash19enable_sm80_to_sm89INS1_16FlashAttnBwdSm80INS1_25CollectiveMainloopBwdSm80ILi2ELi2EN4cute5tupleIJNS5_1CILi128EEES8_NS7_ILi64EEEEEENS_10bfloat16_tEfNS_4arch4Sm80ELb0ELb0ELb1ELb0ELb0ELb0ELb0ELb0ELi2ELi4ELi4ELi4ELb0EEENS1_21CollectiveEpilogueBwdISA_SB_SD_Li256ELb0ELb0ELi2EEENS1_19SingleTileSchedulerILb0ELb0ELb0ELi128EEEEEEEEEvNT_6ParamsE$_ZN4cute5tupleIJNS0_IJNS_1CILi2EEES2_EEENS0_IJiiEEEEEC2ERKS3_RKS4_)
        /*1b5c0*/ 	.word	0x00000000


	//----- nvinfo : EIATTR_FRAME_SIZE
	.align		4
.L_18688:
        /*1b5c4*/ 	.byte	0x04, 0x11
        /*1b5c6*/ 	.short	(.L_18690 - .L_18689)
	.align		4
.L_18689:
        /*1b5c8*/ 	.word	index@($_ZN7cutlass13device_kernelIN5flash19enable_sm80_to_sm89INS1_16FlashAttnBwdSm80INS1_25CollectiveMainloopBwdSm80ILi2ELi2EN4cute5tupleIJNS5_1CILi128EEES8_NS7_ILi64EEEEEENS_10bfloat16_tEfNS_4arch4Sm80ELb0ELb0ELb1ELb0ELb0ELb0ELb0ELb0ELi2ELi4ELi4ELi4ELb0EEENS1_21CollectiveEpilogueBwdISA_SB_SD_Li256ELb0ELb0ELi2EEENS1_19SingleTileSchedulerILb0ELb0ELb0ELi128EEEEEEEEEvNT_6ParamsE$_ZN4cute5tupleIJNS0_IJNS_1CILi2EEES2_EEENS0_IJiNS1_ILi512EEEEEEEEC2ERKS3_RKS5_)
        /*1b5cc*/ 	.word	0x00000000


	//----- nvinfo : EIATTR_FRAME_SIZE
	.align		4
.L_18690:
        /*1b5d0*/ 	.byte	0x04, 0x11
        /*1b5d2*/ 	.short	(.L_18692 - .L_18691)
	.align		4
.L_18691:
        /*1b5d4*/ 	.word	index@($_ZN7cutlass13device_kernelIN5flash19enable_sm80_to_sm89INS1_16FlashAttnBwdSm80INS1_25CollectiveMainloopBwdSm80ILi2ELi2EN4cute5tupleIJNS5_1CILi128EEES8_NS7_ILi64EEEEEENS_10bfloat16_tEfNS_4arch4Sm80ELb0ELb0ELb1ELb0ELb0ELb0ELb0ELb0ELi2ELi4ELi4ELi4ELb0EEENS1_21CollectiveEpilogueBwdISA_SB_SD_Li256ELb0ELb0ELi2EEENS1_19SingleTileSchedulerILb0ELb0ELb0ELi128EEEEEEEEEvNT_6ParamsE$_ZN4cute5tupleIJNS0_IJNS_1CILi2EEES2_EEENS0_IJiNS1_ILi4096EEEEEEEEC2ERKS3_RKS5_)
        /*1b5d8*/ 	.word	0x00000000


	//----- nvinfo : EIATTR_FRAME_SIZE
	.align		4
.L_18692:
        /*1b5dc*/ 	.byte	0x04, 0x11
        /*1b5de*/ 	.short	(.L_18694 - .L_18693)
	.align		4
.L_18693:
        /*1b5e0*/ 	.word	index@($_ZN7cutlass13device_kernelIN5flash19enable_sm80_to_sm89INS1_16FlashAttnBwdSm80INS1_25CollectiveMainloopBwdSm80ILi2ELi2EN4cute5tupleIJNS5_1CILi128EEES8_NS7_ILi64EEEEEENS_10bfloat16_tEfNS_4arch4Sm80ELb0ELb0ELb1ELb0ELb0ELb0ELb0ELb0ELi2ELi4ELi4ELi4ELb0EEENS1_21CollectiveEpilogueBwdISA_SB_SD_Li256ELb0ELb0ELi2EEENS1_19SingleTileSchedulerILb0ELb0ELb0ELi128EEEEEEEEEvNT_6ParamsE$_ZN4cute5tupleIJNS0_IJNS_1CILi2EEES2_EEENS0_IJNS1_ILi1EEEiEEEEEC2ERKS3_RKS5_)
        /*1b5e4*/ 	.word	0x00000000


	//----- nvinfo : EIATTR_FRAME_SIZE
	.align		4
.L_18694:
        /*1b5e8*/ 	.byte	0x04, 0x11
        /*1b5ea*/ 	.short	(.L_18696 - .L_18695)
	.align		4
.L_18695:
        /*1b5ec*/ 	.word	index@($_ZN7cutlass13device_kernelIN5flash19enable_sm80_to_sm89INS1_16FlashAttnBwdSm80INS1_25CollectiveMainloopBwdSm80ILi2ELi2EN4cute5tupleIJNS5_1CILi128EEES8_NS7_ILi64EEEEEENS_10bfloat16_tEfNS_4arch4Sm80ELb0ELb0ELb1ELb0ELb0ELb0ELb0ELb0ELi2ELi4ELi4ELi4ELb0EEENS1_21CollectiveEpilogueBwdISA_SB_SD_Li256ELb0ELb0ELi2EEENS1_19SingleTileSchedulerILb0ELb0ELb0ELi128EEEEEEEEEvNT_6ParamsE$_ZN4cute5tupleIJNS0_IJNS_1CILi2EEEEEENS0_IJiEEEEEC2ERKS3_RKS4_)
        /*1b5f0*/ 	.word	0x00000000


	//----- nvinfo : EIATTR_FRAME_SIZE
	.align		4
.L_18696:
        /*1b5f4*/ 	.byte	0x04, 0x11
        /*1b5f6*/ 	.short	(.L_18698 - .L_18697)
	.align		4
.L_18697:
        /*1b5f8*/ 	.word	index@($_ZN7cutlass13device_kernelIN5flash19enable_sm80_to_sm89INS1_16FlashAttnBwdSm80INS1_25CollectiveMainloopBwdSm80ILi2ELi2EN4cute5tupleIJNS5_1CILi128EEES8_NS7_ILi64EEEEEENS_10bfloat16_tEfNS_4arch4Sm80ELb0ELb0ELb1ELb0ELb0ELb0ELb0ELb0ELi2ELi4ELi4ELi4ELb0EEENS1_21CollectiveEpilogueBwdISA_SB_SD_Li256ELb0ELb0ELi2EEENS1_19SingleTileSchedulerILb0ELb0ELb0ELi128EEEEEEEEEvNT_6ParamsE$_ZN4cute5tupleIJNS0_IJNS_1CILi1EEENS1_ILi2EEES3_EEENS0_IJS2_NS1_ILi256EEEiEEEEEC2ERKS4_RKS6_)
        /*1b5fc*/ 	.word	0x00000000


	//----- nvinfo : EIATTR_FRAME_SIZE
	.align		4
.L_18698:
        /*1b600*/ 	.byte	0x04, 0x11
        /*1b602*/ 	.short	(.L_18700 - .L_18699)
	.align		4
.L_18699:
        /*1b604*/ 	.word	index@($_ZN7cutlass13device_kernelIN5flash19enable_sm80_to_sm89INS1_16FlashAttnBwdSm80INS1_25CollectiveMainloopBwdSm80ILi2ELi2EN4cute5tupleIJNS5_1CILi128EEES8_NS7_ILi64EEEEEENS_10bfloat16_tEfNS_4arch4Sm80ELb0ELb0ELb1ELb0ELb0ELb0ELb0ELb0ELi2ELi4ELi4ELi4ELb0EEENS1_21CollectiveEpilogueBwdISA_SB_SD_Li256ELb0ELb0ELi2EEENS1_19SingleTileSchedulerILb0ELb0ELb0ELi128EEEEEEEEEvNT_6ParamsE$_ZN4cute5tupleIJNS0_IJNS_1CILi1EEENS1_ILi2EEEEEENS0_IJNS1_ILi0EEEiEEEEEC2ERKS4_RKS6_)
        /*1b608*/ 	.word	0x00000000


	//----- nvinfo : EIATTR_FRAME_SIZE
	.align		4
.L_18700:
        /*1b60c*/ 	.byte	0x04, 0x11
        /*1b60e*/ 	.short	(.L_18702 - .L_18701)
	.align		4
.L_18701:
        /*1b610*/ 	.word	index@($_ZN7cutlass13device_kernelIN5flash19enable_sm80_to_sm89INS1_16FlashAttnBwdSm80INS1_25CollectiveMainloopBwdSm80ILi2ELi2EN4cute5tupleIJNS5_1CILi128EEES8_NS7_ILi64EEEEEENS_10bfloat16_tEfNS_4arch4Sm80ELb0ELb0ELb1ELb0ELb0ELb0ELb0ELb0ELi2ELi4ELi4ELi4ELb0EEENS1_21CollectiveEpilogueBwdISA_SB_SD_Li256ELb0ELb0ELi2EEENS1_19SingleTileSchedulerILb0ELb0ELb0ELi128EEEEEEEEEvNT_6ParamsE$_ZN4cute5tupleIJNS0_IJNS_1CILi1EEENS0_IJS2_NS1_ILi2EEES3_EEEEEENS0_IJNS1_ILi0EEENS0_IJS2_NS1_ILi256EEEiEEEEEEEEC2ERKS5_RKS9_)
        /*1b614*/ 	.word	0x00000000


	//----- nvinfo : EIATTR_FRAME_SIZE
	.align		4
.L_18702:
        /*1b618*/ 	.byte	0x04, 0x11
        /*1b61a*/ 	.short	(.L_18704 - .L_18703)
	.align		4
.L_18703:
        /*1b61c*/ 	.word	index@($_ZN7cutlass13device_kernelIN5flash19enable_sm80_to_sm89INS1_16FlashAttnBwdSm80INS1_25CollectiveMainloopBwdSm80ILi2ELi2EN4cute5tupleIJNS5_1CILi128EEES8_NS7_ILi64EEEEEENS_10bfloat16_tEfNS_4arch4Sm80ELb0ELb0ELb1ELb0ELb0ELb0ELb0ELb0ELi2ELi4ELi4ELi4ELb0EEENS1_21CollectiveEpilogueBwdISA_SB_SD_Li256ELb0ELb0ELi2EEENS1_19SingleTileSchedulerILb0ELb0ELb0ELi128EEEEEEEEEvNT_6ParamsE$_ZN4cute5tupleIJNS0_IJNS_1CILi16EEENS1_ILi2EEES3_S3_NS1_ILi4EEES3_EEENS0_IJNS1_ILi1EEEiiiNS1_ILi144EEENS1_ILi512EEEEEEEEC2ERKS5_RKS9_)
        /*1b620*/ 	.word	0x00000000


	//----- nvinfo : EIATTR_FRAME_SIZE
	.align		4
.L_18704:
        /*1b624*/ 	.byte	0x04, 0x11
        /*1b626*/ 	.short	(.L_18706 - .L_18705)
	.align		4
.L_18705:
        /*1b628*/ 	.word	index@($_ZN7cutlass13device_kernelIN5flash19enable_sm80_to_sm89INS1_16FlashAttnBwdSm80INS1_25CollectiveMainloopBwdSm80ILi2ELi2EN4cute5tupleIJNS5_1CILi128EEES8_NS7_ILi64EEEEEENS_10bfloat16_tEfNS_4arch4Sm80ELb0ELb0ELb1ELb0ELb0ELb0ELb0ELb0ELi2ELi4ELi4ELi4ELb0EEENS1_21CollectiveEpilogueBwdISA_SB_SD_Li256ELb0ELb0ELi2EEENS1_19SingleTileSchedulerILb0ELb0ELb0ELi128EEEEEEEEEvNT_6ParamsE$_ZN4cute5tupleIJNS0_IJNS0_IJNS_1CILi8EEENS1_ILi1EEEEEENS1_ILi4EEES3_EEENS0_IJNS0_IJS3_NS1_ILi0EEEEEElS7_EEEEEC2ERKS6_RKS9_)
        /*1b62c*/ 	.word	0x00000000


	//----- nvinfo : EIATTR_FRAME_SIZE
	.align		4
.L_18706:
        /*1b630*/ 	.byte	0x04, 0x11
        /*1b632*/ 	.short	(.L_18708 - .L_18707)
	.align		4
.L_18707:
        /*1b634*/ 	.word	index@($_ZN7cutlass13device_kernelIN5flash19enable_sm80_to_sm89INS1_16FlashAttnBwdSm80INS1_25CollectiveMainloopBwdSm80ILi2ELi2EN4cute5tupleIJNS5_1CILi128EEES8_NS7_ILi64EEEEEENS_10bfloat16_tEfNS_4arch4Sm80ELb0ELb0ELb1ELb0ELb0ELb0ELb0ELb0ELi2ELi4ELi4ELi4ELb0EEENS1_21CollectiveEpilogueBwdISA_SB_SD_Li256ELb0ELb0ELi2EEENS1_19SingleTileSchedulerILb0ELb0ELb0ELi128EEEEEEEEEvNT_6ParamsE$_ZN4cute5tupleIJNS0_IJNS0_IJNS_1CILi8EEENS1_ILi1EEEEEENS1_ILi2EEES2_EEENS0_IJNS0_IJS3_NS1_ILi0EEEEEEiNS1_ILi1024EEEEEEEEC2ERKS6_RKSA_)
        /*1b638*/ 	.word	0x00000000


	//----- nvinfo : EIATTR_FRAME_SIZE
	.align		4
.L_18708:
        /*1b63c*/ 	.byte	0x04, 0x11
        /*1b63e*/ 	.short	(.L_18710 - .L_18709)
	.align		4
.L_18709:
        /*1b640*/ 	.word	index@($_ZN7cutlass13device_kernelIN5flash19enable_sm80_to_sm89INS1_16FlashAttnBwdSm80INS1_25CollectiveMainloopBwdSm80ILi2ELi2EN4cute5tupleIJNS5_1CILi128EEES8_NS7_ILi64EEEEEENS_10bfloat16_tEfNS_4arch4Sm80ELb0ELb0ELb1ELb0ELb0ELb0ELb0ELb0ELi2ELi4ELi4ELi4ELb0EEENS1_21CollectiveEpilogueBwdISA_SB_SD_Li256ELb0ELb0ELi2EEENS1_19SingleTileSchedulerILb0ELb0ELb0ELi128EEEEEEEEEvNT_6ParamsE$_ZN4cute5tupleIJNS0_IJNS0_IJNS_1CILi8EEENS1_ILi1EEEEEENS1_ILi2EEENS0_IJS5_S5_EEEEEENS0_IJNS0_IJS3_NS1_ILi0EEEEEENS1_ILi4096EEENS0_IJiiEEEEEEEEC2ERKS7_RKSC_)
        /*1b644*/ 	.word	0x00000000


	//----- nvinfo : EIATTR_FRAME_SIZE
	.align		4
.L_18710:
        /*1b648*/ 	.byte	0x04, 0x11
        /*1b64a*/ 	.short	(.L_18712 - .L_18711)
	.align		4
.L_18711:
        /*1b64c*/ 	.word	index@($_ZN7cutlass13device_kernelIN5flash19enable_sm80_to_sm89INS1_16FlashAttnBwdSm80INS1_25CollectiveMainloopBwdSm80ILi2ELi2EN4cute5tupleIJNS5_1CILi128EEES8_NS7_ILi64EEEEEENS_10bfloat16_tEfNS_4arch4Sm80ELb0ELb0ELb1ELb0ELb0ELb0ELb0ELb0ELi2ELi4ELi4ELi4ELb0EEENS1_21CollectiveEpilogueBwdISA_SB_SD_Li256ELb0ELb0ELi2EEENS1_19SingleTileSchedulerILb0ELb0ELb0ELi128EEEEEEEEEvNT_6ParamsE$_ZN4cute5tupleIJNS0_IJNS0_IJNS_1CILi8EEENS1_ILi1EEEEEENS1_ILi2EEEEEENS0_IJNS0_IJS3_NS1_ILi0EEEEEEiEEEEEC2ERKS6_RKS9_)
        /*1b650*/ 	.word	0x00000000


	//----- nvinfo : EIATTR_FRAME_SIZE
	.align		4
.L_18712:
        /*1b654*/ 	.byte	0x04, 0x11
        /*1b656*/ 	.short	(.L_18714 - .L_18713)
	.align		4
.L_18713:
        /*1b658*/ 	.word	index@($_ZN7cutlass13device_kernelIN5flash19enable_sm80_to_sm89INS1_16FlashAttnBwdSm80INS1_25CollectiveMainloopBwdSm80ILi2ELi2EN4cute5tupleIJNS5_1CILi128EEES8_NS7_ILi64EEEEEENS_10bfloat16_tEfNS_4arch4Sm80ELb0ELb0ELb1ELb0ELb0ELb0ELb0ELb0ELi2ELi4ELi4ELi4ELb0EEENS1_21CollectiveEpilogueBwdISA_SB_SD_Li256ELb0ELb0ELi2EEENS1_19SingleTileSchedulerILb0ELb0ELb0ELi128EEEEEEEEEvNT_6ParamsE$_ZN4cute5tupleIJNS0_IJNS0_IJNS_1CILi8EEENS1_ILi1EEEEEENS0_IJNS1_ILi2EEEEEEEEENS0_IJNS0_IJS3_NS1_ILi0EEEEEENS0_IJiEEEEEEEEC2ERKS7_RKSB_)
        /*1b65c*/ 	.word	0x00000000


	//----- nvinfo : EIATTR_FRAME_SIZE
	.align		4
.L_18714:
        /*1b660*/ 	.byte	0x04, 0x11
        /*1b662*/ 	.short	(.L_18716 - .L_18715)
	.align		4
.L_18715:
        /*1b664*/ 	.word	index@($_ZN7cutlass13device_kernelIN5flash19enable_sm80_to_sm89INS1_16FlashAttnBwdSm80INS1_25CollectiveMainloopBwdSm80ILi2ELi2EN4cute5tupleIJNS5_1CILi128EEES8_NS7_ILi64EEEEEENS_10bfloat16_tEfNS_4arch4Sm80ELb0ELb0ELb1ELb0ELb0ELb0ELb0ELb0ELi2ELi4ELi4ELi4ELb0EEENS1_21CollectiveEpilogueBwdISA_SB_SD_Li256ELb0ELb0ELi2EEENS1_19SingleTileSchedulerILb0ELb0ELb0ELi128EEEEEEEEEvNT_6ParamsE$_ZN4cute5tupleIJNS0_IJNS0_IJNS_1CILi2EEES2_S2_EEES2_NS0_IJS2_S2_EEEEEENS0_IJNS0_IJNS1_ILi1EEENS1_ILi512EEEiEEENS1_ILi4096EEENS0_IJiiEEEEEEEEC2ERKS5_RKSB_)
        /*1b668*/ 	.word	0x00000000


	//----- nvinfo : EIATTR_FRAME_SIZE
	.align		4
.L_18716:
        /*1b66c*/ 	.byte	0x04, 0x11
        /*1b66e*/ 	.short	(.L_18718 - .L_18717)
	.align		4
.L_18717:
        /*1b670*/ 	.word	index@($_ZN7cutlass13device_kernelIN5flash19enable_sm80_to_sm89INS1_16FlashAttnBwdSm80INS1_25CollectiveMainloopBwdSm80ILi2ELi2EN4cute5tupleIJNS5_1CILi128EEES8_NS7_ILi64EEEEEENS_10bfloat16_tEfNS_4arch4Sm80ELb0ELb0ELb1ELb0ELb0ELb0ELb0ELb0ELi2ELi4ELi4ELi4ELb0EEENS1_21CollectiveEpilogueBwdISA_SB_SD_Li256ELb0ELb0ELi2EEENS1_19SingleTileSchedulerILb0ELb0ELb0ELi128EEEEEEEEEvNT_6ParamsE$_ZN4cute5tupleIJNS0_IJNS0_IJNS_1CILi2EEES2_S2_EEES2_NS0_IJNS0_IJS2_S2_EEES2_EEEEEENS0_IJNS0_IJNS1_ILi1EEENS1_ILi512EEEiEEENS1_ILi4096EEENS0_IJNS0_IJiiEEENS1_ILi8192EEEEEEEEEEEC2ERKS6_RKSE_)
        /*1b674*/ 	.word	0x00000000


	//----- nvinfo : EIATTR_FRAME_SIZE
	.align		4
.L_18718:
        /*1b678*/ 	.byte	0x04, 0x11
        /*1b67a*/ 	.short	(.L_18720 - .L_18719)
	.align		4
.L_18719:
        /*1b67c*/ 	.word	index@($_ZN7cutlass13device_kernelIN5flash19enable_sm80_to_sm89INS1_16FlashAttnBwdSm80INS1_25CollectiveMainloopBwdSm80ILi2ELi2EN4cute5tupleIJNS5_1CILi128EEES8_NS7_ILi64EEEEEENS_10bfloat16_tEfNS_4arch4Sm80ELb0ELb0ELb1ELb0ELb0ELb0ELb0ELb0ELi2ELi4ELi4ELi4ELb0EEENS1_21CollectiveEpilogueBwdISA_SB_SD_Li256ELb0ELb0ELi2EEENS1_19SingleTileSchedulerILb0ELb0ELb0ELi128EEEEEEEEEvNT_6ParamsE$_ZN4cute5tupleIJNS0_IJNS0_IJNS_1CILi2EEES2_EEES3_NS1_ILi8EEEEEENS0_IJNS0_IJiNS1_ILi512EEEEEENS0_IJiiEEENS1_ILi1024EEEEEEEEC2ERKS5_RKSA_)
        /*1b680*/ 	.word	0x00000000


	//----- nvinfo : EIATTR_FRAME_SIZE
	.align		4
.L_18720:
        /*1b684*/ 	.byte	0x04, 0x11
        /*1b686*/ 	.short	(.L_18722 - .L_18721)
	.align		4
.L_18721:
        /*1b688*/ 	.word	index@($_ZN7cutlass13device_kernelIN5flash19enable_sm80_to_sm89INS1_16FlashAttnBwdSm80INS1_25CollectiveMainloopBwdSm80ILi2ELi2EN4cute5tupleIJNS5_1CILi128EEES8_NS7_ILi64EEEEEENS_10bfloat16_tEfNS_4arch4Sm80ELb0ELb0ELb1ELb0ELb0ELb0ELb0ELb0ELi2ELi4ELi4ELi4ELb0EEENS1_21CollectiveEpilogueBwdISA_SB_SD_Li256ELb0ELb0ELi2EEENS1_19SingleTileSchedulerILb0ELb0ELb0ELi128EEEEEEEEEvNT_6ParamsE$_ZN4cute5tupleIJNS0_IJNS0_IJNS_1CILi2EEES2_EEES2_EEENS0_IJNS0_IJiiEEENS1_ILi8192EEEEEEEEC2ERKS4_RKS7_)
        /*1b68c*/ 	.word	0x00000000


	//----- nvinfo : EIATTR_FRAME_SIZE
	.align		4
.L_18722:
        /*1b690*/ 	.byte	0x04, 0x11
        /*1b692*/ 	.short	(.L_18724 - .L_18723)
	.align		4
.L_18723:
        /*1b694*/ 	.word	index@($_ZN7cutlass13device_kernelIN5flash19enable_sm80_to_sm89INS1_16FlashAttnBwdSm80INS1_25CollectiveMainloopBwdSm80ILi2ELi2EN4cute5tupleIJNS5_1CILi128EEES8_NS7_ILi64EEEEEENS_10bfloat16_tEfNS_4arch4Sm80ELb0ELb0ELb1ELb0ELb0ELb0ELb0ELb0ELi2ELi4ELi4ELi4ELb0EEENS1_21CollectiveEpilogueBwdISA_SB_SD_Li256ELb0ELb0ELi2EEENS1_19SingleTileSchedulerILb0ELb0ELb0ELi128EEEEEEEEEvNT_6ParamsE$_ZN4cute5tupleIJNS0_IJNS0_IJNS_1CILi2EEES2_EEENS1_ILi8EEES3_EEENS0_IJNS0_IJNS1_ILi1EEEiEEENS1_ILi1024EEENS0_IJiiEEEEEEEEC2ERKS5_RKSA_)
        /*1b698*/ 	.word	0x00000000


	//----- nvinfo : EIATTR_FRAME_SIZE
	.align		4
.L_18724:
        /*1b69c*/ 	.byte	0x04, 0x11
        /*1b69e*/ 	.short	(.L_18726 - .L_18725)
	.align		4
.L_18725:
        /*1b6a0*/ 	.word	index@($_ZN7cutlass13device_kernelIN5flash19enable_sm80_to_sm89INS1_16FlashAttnBwdSm80INS1_25CollectiveMainloopBwdSm80ILi2ELi2EN4cute5tupleIJNS5_1CILi128EEES8_NS7_ILi64EEEEEENS_10bfloat16_tEfNS_4arch4Sm80ELb0ELb0ELb1ELb0ELb0ELb0ELb0ELb0ELi2ELi4ELi4ELi4ELb0EEENS1_21CollectiveEpilogueBwdISA_SB_SD_Li256ELb0ELb0ELi2EEENS1_19SingleTileSchedulerILb0ELb0ELb0ELi128EEEEEEEEEvNT_6ParamsE$_ZN4cute5tupleIJNS0_IJNS0_IJNS_1CILi1EEENS0_IJS2_NS1_ILi2EEES3_EEEEEES3_NS0_IJS3_S3_EEEEEENS0_IJNS0_IJNS1_ILi0EEENS0_IJS2_NS1_ILi256EEEiEEEEEENS1_ILi2048EEENS0_IJiNS1_ILi4096EEEEEEEEEEEC2ERKS7_RKSF_)
        /*1b6a4*/ 	.word	0x00000000


	//----- nvinfo : EIATTR_FRAME_SIZE
	.align		4
.L_18726:
        /*1b6a8*/ 	.byte	0x04, 0x11
        /*1b6aa*/ 	.short	(.L_18728 - .L_18727)
	.align		4
.L_18727:
        /*1b6ac*/ 	.word	index@($_ZN7cutlass13device_kernelIN5flash19enable_sm80_to_sm89INS1_16FlashAttnBwdSm80INS1_25CollectiveMainloopBwdSm80ILi2ELi2EN4cute5tupleIJNS5_1CILi128EEES8_NS7_ILi64EEEEEENS_10bfloat16_tEfNS_4arch4Sm80ELb0ELb0ELb1ELb0ELb0ELb0ELb0ELb0ELi2ELi4ELi4ELi4ELb0EEENS1_21CollectiveEpilogueBwdISA_SB_SD_Li256ELb0ELb0ELi2EEENS1_19SingleTileSchedulerILb0ELb0ELb0ELi128EEEEEEEEEvNT_6ParamsE$_ZN4cute5tupleIJNS0_IJNS0_IJNS0_IJNS_1CILi8EEENS1_ILi1EEEEEES3_EEENS0_IJNS0_IJS3_S3_EEENS1_ILi2EEEEEEEEENS0_IJNS0_IJNS0_IJS3_NS1_ILi0EEEEEESA_EEENS0_IJNS0_IJSA_SA_EEEiEEEEEEEEC2ERKS9_RKSF_)
        /*1b6b0*/ 	.word	0x00000000


	//----- nvinfo : EIATTR_FRAME_SIZE
	.align		4
.L_18728:
        /*1b6b4*/ 	.byte	0x04, 0x11
        /*1b6b6*/ 	.short	(.L_18730 - .L_18729)
	.align		4
.L_18729:
        /*1b6b8*/ 	.word	index@($_ZN7cutlass13device_kernelIN5flash19enable_sm80_to_sm89INS1_16FlashAttnBwdSm80INS1_25CollectiveMainloopBwdSm80ILi2ELi2EN4cute5tupleIJNS5_1CILi128EEES8_NS7_ILi64EEEEEENS_10bfloat16_tEfNS_4arch4Sm80ELb0ELb0ELb1ELb0ELb0ELb0ELb0ELb0ELi2ELi4ELi4ELi4ELb0EEENS1_21CollectiveEpilogueBwdISA_SB_SD_Li256ELb0ELb0ELi2EEENS1_19SingleTileSchedulerILb0ELb0ELb0ELi128EEEEEEEEEvNT_6ParamsE$_ZN4cute5tupleIJNS0_IJNS0_IJNS0_IJNS_1CILi8EEENS1_ILi1EEEEEENS0_IJS3_S3_EEEEEENS0_IJS3_NS1_ILi2EEEEEEEEENS0_IJNS0_IJNS0_IJS3_NS1_ILi0EEEEEENS0_IJSA_SA_EEEEEENS0_IJSA_iEEEEEEEEC2ERKS9_RKSF_)
        /*1b6bc*/ 	.word	0x00000000


	//----- nvinfo : EIATTR_FRAME_SIZE
	.align		4
.L_18730:
        /*1b6c0*/ 	.byte	0x04, 0x11
        /*1b6c2*/ 	.short	(.L_18732 - .L_18731)
	.align		4
.L_18731:
        /*1b6c4*/ 	.word	index@($_ZN7cutlass13device_kernelIN5flash19enable_sm80_to_sm89INS1_16FlashAttnBwdSm80INS1_25CollectiveMainloopBwdSm80ILi2ELi2EN4cute5tupleIJNS5_1CILi128EEES8_NS7_ILi64EEEEEENS_10bfloat16_tEfNS_4arch4Sm80ELb0ELb0ELb1ELb0ELb0ELb0ELb0ELb0ELi2ELi4ELi4ELi4ELb0EEENS1_21CollectiveEpilogueBwdISA_SB_SD_Li256ELb0ELb0ELi2EEENS1_19SingleTileSchedulerILb0ELb0ELb0ELi128EEEEEEEEEvNT_6ParamsE$_ZN4cute3eso3ESOILb1ELb0EJNS_7SwizzleILi3ELi3ELi3EEENS_9MixedBitsILj0ELj432EEENS_6LayoutINS_5tupleIJNS7_IJNS_1CILi2EEES9_S9_EEES9_NS8_ILi8EEEEEENS7_IJNS7_IJNS8_ILi64EEESB_NS8_ILi512EEEEEENS8_ILi8192EEENS8_ILi1024EEEEEEEEEEC2ERKS3_RKS5_RKSJ_)
        /*1b6c8*/ 	.word	0x00000000


	//----- nvinfo : EIATTR_FRAME_SIZE
	.align		4
.L_18732:
        /*1b6cc*/ 	.byte	0x04, 0x11
        /*1b6ce*/ 	.short	(.L_18734 - .L_18733)
	.align		4
.L_18733:
        /*1b6d0*/ 	.word	index@($_ZN7cutlass13device_kernelIN5flash19enable_sm80_to_sm89INS1_16FlashAttnBwdSm80INS1_25CollectiveMainloopBwdSm80ILi2ELi2EN4cute5tupleIJNS5_1CILi128EEES8_NS7_ILi64EEEEEENS_10bfloat16_tEfNS_4arch4Sm80ELb0ELb0ELb1ELb0ELb0ELb0ELb0ELb0ELi2ELi4ELi4ELi4ELb0EEENS1_21CollectiveEpilogueBwdISA_SB_SD_Li256ELb0ELb0ELi2EEENS1_19SingleTileSchedulerILb0ELb0ELb0ELi128EEEEEEEEEvNT_6ParamsE$_ZN4cute3eso3ESOILb1ELb0EJNS_6LayoutINS_5tupleIJNS_1CILi4EEEEEENS3_IJNS4_ILi1EEEEEEEENS_10ViewEngineIPfEEEEC2ERKS9_RKSC_)
        /*1b6d4*/ 	.word	0x00000000


	//----- nvinfo : EIATTR_FRAME_SIZE
	.align		4
.L_18734:
        /*1b6d8*/ 	.byte	0x04, 0x11
        /*1b6da*/ 	.short	(.L_18736 - .L_18735)
	.align		4
.L_18735:
        /*1b6dc*/ 	.word	index@($_ZN7cutlass13device_kernelIN5flash19enable_sm80_to_sm89INS1_16FlashAttnBwdSm80INS1_25CollectiveMainloopBwdSm80ILi2ELi2EN4cute5tupleIJNS5_1CILi128EEES8_NS7_ILi64EEEEEENS_10bfloat16_tEfNS_4arch4Sm80ELb0ELb0ELb1ELb0ELb0ELb0ELb0ELb0ELi2ELi4ELi4ELi4ELb0EEENS1_21CollectiveEpilogueBwdISA_SB_SD_Li256ELb0ELb0ELi2EEENS1_19SingleTileSchedulerILb0ELb0ELb0ELi128EEEEEEEEEvNT_6ParamsE$_ZN4cute3eso3ESOILb1ELb0EJNS_6LayoutINS_5tupleIJNS_1CILi1EEENS4_ILi4EEEEEENS3_IJNS4_ILi0EEES5_EEEEENS_10ViewEngineIPfEEEEC2ERKSA_RKSD_)
        /*1b6e0*/ 	.word	0x00000000


	//----- nvinfo : EIATTR_FRAME_SIZE
	.align		4
.L_18736:
        /*1b6e4*/ 	.byte	0x04, 0x11
        /*1b6e6*/ 	.short	(.L_18738 - .L_18737)
	.align		4
.L_18737:
        /*1b6e8*/ 	.word	index@($_ZN7cutlass13device_kernelIN5flash19enable_sm80_to_sm89INS1_16FlashAttnBwdSm80INS1_25CollectiveMainloopBwdSm80ILi2ELi2EN4cute5tupleIJNS5_1CILi128EEES8_NS7_ILi64EEEEEENS_10bfloat16_tEfNS_4arch4Sm80ELb0ELb0ELb1ELb0ELb0ELb0ELb0ELb0ELi2ELi4ELi4ELi4ELb0EEENS1_21CollectiveEpilogueBwdISA_SB_SD_Li256ELb0ELb0ELi2EEENS1_19SingleTileSchedulerILb0ELb0ELb0ELi128EEEEEEEEEvNT_6ParamsE$_ZN4cute3eso3ESOILb1ELb0EJNS_6LayoutINS_5tupleIJNS_1CILi1EEENS3_IJNS4_ILi2EEES6_EEEEEENS3_IJNS4_ILi0EEENS3_IJNS4_ILi8EEENS4_ILi64EEEEEEEEEEENS_10ViewEngineINS_8smem_ptrIPfEEEEEEC2ERKSE_RKSJ_)
        /*1b6ec*/ 	.word	0x00000000


	//----- nvinfo : EIATTR_FRAME_SIZE
	.align		4
.L_18738:
        /*1b6f0*/ 	.byte	0x04, 0x11
        /*1b6f2*/ 	.short	(.L_18740 - .L_18739)
	.align		4
.L_18739:
        /*1b6f4*/ 	.word	index@($_ZN7cutlass13device_kernelIN5flash19enable_sm80_to_sm89INS1_16FlashAttnBwdSm80INS1_25CollectiveMainloopBwdSm80ILi2ELi2EN4cute5tupleIJNS5_1CILi128EEES8_NS7_ILi64EEEEEENS_10bfloat16_tEfNS_4arch4Sm80ELb0ELb0ELb1ELb0ELb0ELb0ELb0ELb0ELi2ELi4ELi4ELi4ELb0EEENS1_21CollectiveEpilogueBwdISA_SB_SD_Li256ELb0ELb0ELi2EEENS1_19SingleTileSchedulerILb0ELb0ELb0ELi128EEEEEEEEEvNT_6ParamsE$_ZN4cute3eso3ESOILb1ELb0EJNS_6LayoutINS_5tupleIJNS3_IJNS_1CILi8EEENS4_ILi1EEEEEENS4_ILi4EEES8_EEENS3_IJNS3_IJS6_NS4_ILi0EEEEEES5_NS4_ILi32EEEEEEEENS_10ViewEngineIPN7cutlass10bfloat16_tEEEEEC2ERKSE_RKSJ_)
        /*1b6f8*/ 	.word	0x00000000


	//----- nvinfo : EIATTR_FRAME_SIZE
	.align		4
.L_18740:
        /*1b6fc*/ 	.byte	0x04, 0x11
        /*1b6fe*/ 	.short	(.L_18742 - .L_18741)
	.align		4
.L_18741:
        /*1b700*/ 	.word	index@($_ZN7cutlass13device_kernelIN5flash19enable_sm80_to_sm89INS1_16FlashAttnBwdSm80INS1_25CollectiveMainloopBwdSm80ILi2ELi2EN4cute5tupleIJNS5_1CILi128EEES8_NS7_ILi64EEEEEENS_10bfloat16_tEfNS_4arch4Sm80ELb0ELb0ELb1ELb0ELb0ELb0ELb0ELb0ELi2ELi4ELi4ELi4ELb0EEENS1_21CollectiveEpilogueBwdISA_SB_SD_Li256ELb0ELb0ELi2EEENS1_19SingleTileSchedulerILb0ELb0ELb0ELi128EEEEEEEEEvNT_6ParamsE$_ZN4cute3eso3ESOILb1ELb0EJNS_6LayoutINS_5tupleIJNS3_IJNS_1CILi8EEENS4_ILi1EEEEEENS4_ILi4EEES6_EEENS3_IJNS3_IJS6_NS4_ILi0EEEEEENS4_ILi2048EEESA_EEEEEiEEC2ERKSE_RKi)
        /*1b704*/ 	.word	0x00000000


	//----- nvinfo : EIATTR_FRAME_SIZE
	.align		4
.L_18742:
        /*1b708*/ 	.byte	0x04, 0x11
        /*1b70a*/ 	.short	(.L_18744 - .L_18743)
	.align		4
.L_18743:
        /*1b70c*/ 	.word	index@($_ZN7cutlass13device_kernelIN5flash19enable_sm80_to_sm89INS1_16FlashAttnBwdSm80INS1_25CollectiveMainloopBwdSm80ILi2ELi2EN4cute5tupleIJNS5_1CILi128EEES8_NS7_ILi64EEEEEENS_10bfloat16_tEfNS_4arch4Sm80ELb0ELb0ELb1ELb0ELb0ELb0ELb0ELb0ELi2ELi4ELi4ELi4ELb0EEENS1_21CollectiveEpilogueBwdISA_SB_SD_Li256ELb0ELb0ELi2EEENS1_19SingleTileSchedulerILb0ELb0ELb0ELi128EEEEEEEEEvNT_6ParamsE$_ZN4cute3eso3ESOILb1ELb0EJNS_6LayoutINS_5tupleIJNS3_IJNS_1CILi8EEENS4_ILi1EEEEEENS4_ILi4EEES6_EEENS3_IJNS3_IJS6_NS4_ILi0EEEEEENS4_ILi2048EEESA_EEEEENS_10ViewEngineINS_8smem_ptrIPN7cutlass10bfloat16_tEEEEEEEC2ERKSE_RKSL_)
        /*1b710*/ 	.word	0x00000000


	//----- nvinfo : EIATTR_FRAME_SIZE
	.align		4
.L_18744:
        /*1b714*/ 	.byte	0x04, 0x11
        /*1b716*/ 	.short	(.L_18746 - .L_18745)
	.align		4
.L_18745:
        /*1b718*/ 	.word	index@($_ZN7cutlass13device_kernelIN5flash19enable_sm80_to_sm89INS1_16FlashAttnBwdSm80INS1_25CollectiveMainloopBwdSm80ILi2ELi2EN4cute5tupleIJNS5_1CILi128EEES8_NS7_ILi64EEEEEENS_10bfloat16_tEfNS_4arch4Sm80ELb0ELb0ELb1ELb0ELb0ELb0ELb0ELb0ELi2ELi4ELi4ELi4ELb0EEENS1_21CollectiveEpilogueBwdISA_SB_SD_Li256ELb0ELb0ELi2EEENS1_19SingleTileSchedulerILb0ELb0ELb0ELi128EEEEEEEEEvNT_6ParamsE$_ZN4cute3eso3ESOILb1ELb0EJNS_6LayoutINS_5tupleIJNS3_IJNS_1CILi8EEENS4_ILi1EEEEEENS4_ILi4EEEEEENS3_IJNS3_IJS6_NS4_ILi0EEEEEES5_EEEEEiEEC2ERKSD_RKi)
        /*1b71c*/ 	.word	0x00000000


	//----- nvinfo : EIATTR_FRAME_SIZE
	.align		4
.L_18746:
        /*1b720*/ 	.byte	0x04, 0x11
        /*1b722*/ 	.short	(.L_18748 - .L_18747)
	.align		4
.L_18747:
        /*1b724*/ 	.word	index@($_ZN7cutlass13device_kernelIN5flash19enable_sm80_to_sm89INS1_16FlashAttnBwdSm80INS1_25CollectiveMainloopBwdSm80ILi2ELi2EN4cute5tupleIJNS5_1CILi128EEES8_NS7_ILi64EEEEEENS_10bfloat16_tEfNS_4arch4Sm80ELb0ELb0ELb1ELb0ELb0ELb0ELb0ELb0ELi2ELi4ELi4ELi4ELb0EEENS1_21CollectiveEpilogueBwdISA_SB_SD_Li256ELb0ELb0ELi2EEENS1_19SingleTileSchedulerILb0ELb0ELb0ELi128EEEEEEEEEvNT_6ParamsE$_ZN4cute3eso3ESOILb1ELb0EJNS_6LayoutINS_5tupleIJNS3_IJNS_1CILi8EEENS4_ILi1EEEEEENS4_ILi4EEEEEENS3_IJNS3_IJS6_NS4_ILi0EEEEEES5_EEEEENS_10ViewEngineIPN7cutlass10bfloat16_tEEEEEC2ERKSD_RKSI_)
        /*1b728*/ 	.word	0x00000000


	//----- nvinfo : EIATTR_FRAME_SIZE
	.align		4
.L_18748:
        /*1b72c*/ 	.byte	0x04, 0x11
        /*1b72e*/ 	.short	(.L_18750 - .L_18749)
	.align		4
.L_18749:
        /*1b730*/ 	.word	index@($_ZN7cutlass13device_kernelIN5flash19enable_sm80_to_sm89INS1_16FlashAttnBwdSm80INS1_25CollectiveMainloopBwdSm80ILi2ELi2EN4cute5tupleIJNS5_1CILi128EEES8_NS7_ILi64EEEEEENS_10bfloat16_tEfNS_4arch4Sm80ELb0ELb0ELb1ELb0ELb0ELb0ELb0ELb0ELi2ELi4ELi4ELi4ELb0EEENS1_21CollectiveEpilogueBwdISA_SB_SD_Li256ELb0ELb0ELi2EEENS1_19SingleTileSchedulerILb0ELb0ELb0ELi128EEEEEEEEEvNT_6ParamsE$_ZN4cute3eso3ESOILb1ELb0EJNS_6LayoutINS_5tupleIJNS3_IJNS_1CILi8EEENS4_ILi1EEEEEENS4_ILi4EEEEEENS3_IJNS3_IJS6_NS4_ILi0EEEEEENS4_ILi2048EEEEEEEEiEEC2ERKSE_RKi)
        /*1b734*/ 	.word	0x00000000


	//----- nvinfo : EIATTR_FRAME_SIZE
	.align		4
.L_18750:
        /*1b738*/ 	.byte	0x04, 0x11
        /*1b73a*/ 	.short	(.L_18752 - .L_18751)
	.align		4
.L_18751:
        /*1b73c*/ 	.word	index@($_ZN7cutlass13device_kernelIN5flash19enable_sm80_to_sm89INS1_16FlashAttnBwdSm80INS1_25CollectiveMainloopBwdSm80ILi2ELi2EN4cute5tupleIJNS5_1CILi128EEES8_NS7_ILi64EEEEEENS_10bfloat16_tEfNS_4arch4Sm80ELb0ELb0ELb1ELb0ELb0ELb0ELb0ELb0ELi2ELi4ELi4ELi4ELb0EEENS1_21CollectiveEpilogueBwdISA_SB_SD_Li256ELb0ELb0ELi2EEENS1_19SingleTileSchedulerILb0ELb0ELb0ELi128EEEEEEEEEvNT_6ParamsE$_ZN4cute3eso3ESOILb1ELb0EJNS_6LayoutINS_5tupleIJNS3_IJNS_1CILi8EEENS4_ILi1EEEEEENS4_ILi4EEEEEENS3_IJNS3_IJS6_NS4_ILi0EEEEEENS4_ILi2048EEEEEEEENS_10ViewEngineINS_8smem_ptrIPN7cutlass10bfloat16_tEEEEEEEC2ERKSE_RKSL_)
        /*1b740*/ 	.word	0x00000000


	//----- nvinfo : EIATTR_FRAME_SIZE
	.align		4
.L_18752:
        /*1b744*/ 	.byte	0x04, 0x11
        /*1b746*/ 	.short	(.L_18754 - .L_18753)
	.align		4
.L_18753:
        /*1b748*/ 	.word	index@($_ZN7cutlass13device_kernelIN5flash19enable_sm80_to_sm89INS1_16FlashAttnBwdSm80INS1_25CollectiveMainloopBwdSm80ILi2ELi2EN4cute5tupleIJNS5_1CILi128EEES8_NS7_ILi64EEEEEENS_10bfloat16_tEfNS_4arch4Sm80ELb0ELb0ELb1ELb0ELb0ELb0ELb0ELb0ELi2ELi4ELi4ELi4ELb0EEENS1_21CollectiveEpilogueBwdISA_SB_SD_Li256ELb0ELb0ELi2EEENS1_19SingleTileSchedulerILb0ELb0ELb0ELi128EEEEEEEEEvNT_6ParamsE$_ZN4cute3eso3ESOILb1ELb0EJNS_6LayoutINS_5tupleIJNS3_IJNS_1CILi8EEENS4_ILi1EEEEEENS4_ILi2EEES5_EEENS3_IJNS3_IJS6_NS4_ILi0EEEEEENS4_ILi64EEES5_EEEEENS_10ViewEngineIPN7cutlass10bfloat16_tEEEEEC2ERKSE_RKSJ_)
        /*1b74c*/ 	.word	0x00000000


	//----- nvinfo : EIATTR_FRAME_SIZE
	.align		4
.L_18754:
        /*1b750*/ 	.byte	0x04, 0x11
        /*1b752*/ 	.short	(.L_18756 - .L_18755)
	.align		4
.L_18755:
        /*1b754*/ 	.word	index@($_ZN7cutlass13device_kernelIN5flash19enable_sm80_to_sm89INS1_16FlashAttnBwdSm80INS1_25CollectiveMainloopBwdSm80ILi2ELi2EN4cute5tupleIJNS5_1CILi128EEES8_NS7_ILi64EEEEEENS_10bfloat16_tEfNS_4arch4Sm80ELb0ELb0ELb1ELb0ELb0ELb0ELb0ELb0ELi2ELi4ELi4ELi4ELb0EEENS1_21CollectiveEpilogueBwdISA_SB_SD_Li256ELb0ELb0ELi2EEENS1_19SingleTileSchedulerILb0ELb0ELb0ELi128EEEEEEEEEvNT_6ParamsE$_ZN4cute3eso3ESOILb1ELb0EJNS_6LayoutINS_5tupleIJNS3_IJNS_1CILi8EEENS4_ILi1EEEEEENS4_ILi2EEENS4_ILi4EEEEEENS3_IJNS3_IJS6_NS4_ILi0EEEEEES5_NS4_ILi16EEEEEEEENS_10ViewEngineIPN7cutlass10bfloat16_tEEEEEC2ERKSF_RKSK_)
        /*1b758*/ 	.word	0x00000000


	//----- nvinfo : EIATTR_FRAME_SIZE
	.align		4
.L_18756:
        /*1b75c*/ 	.byte	0x04, 0x11
        /*1b75e*/ 	.short	(.L_18758 - .L_18757)
	.align		4
.L_18757:
        /*1b760*/ 	.word	index@($_ZN7cutlass13device_kernelIN5flash19enable_sm80_to_sm89INS1_16FlashAttnBwdSm80INS1_25CollectiveMainloopBwdSm80ILi2ELi2EN4cute5tupleIJNS5_1CILi128EEES8_NS7_ILi64EEEEEENS_10bfloat16_tEfNS_4arch4Sm80ELb0ELb0ELb1ELb0ELb0ELb0ELb0ELb0ELi2ELi4ELi4ELi4ELb0EEENS1_21CollectiveEpilogueBwdISA_SB_SD_Li256ELb0ELb0ELi2EEENS1_19SingleTileSchedulerILb0ELb0ELb0ELi128EEEEEEEEEvNT_6ParamsE$_ZN4cute3eso3ESOILb1ELb0EJNS_6LayoutINS_5tupleIJNS3_IJNS_1CILi8EEENS4_ILi1EEEEEENS4_ILi2EEENS3_IJNS4_ILi4EEES8_EEEEEENS3_IJNS3_IJS6_NS4_ILi0EEEEEES5_NS3_IJNS4_ILi32EEENS4_ILi16EEEEEEEEEEENS_10ViewEngineIPN7cutlass10bfloat16_tEEEEEC2ERKSI_RKSN_)
        /*1b764*/ 	.word	0x00000000


	//----- nvinfo : EIATTR_FRAME_SIZE
	.align		4
.L_18758:
        /*1b768*/ 	.byte	0x04, 0x11
        /*1b76a*/ 	.short	(.L_18760 - .L_18759)
	.align		4
.L_18759:
        /*1b76c*/ 	.word	index@($_ZN7cutlass13device_kernelIN5flash19enable_sm80_to_sm89INS1_16FlashAttnBwdSm80INS1_25CollectiveMainloopBwdSm80ILi2ELi2EN4cute5tupleIJNS5_1CILi128EEES8_NS7_ILi64EEEEEENS_10bfloat16_tEfNS_4arch4Sm80ELb0ELb0ELb1ELb0ELb0ELb0ELb0ELb0ELi2ELi4ELi4ELi4ELb0EEENS1_21CollectiveEpilogueBwdISA_SB_SD_Li256ELb0ELb0ELi2EEENS1_19SingleTileSchedulerILb0ELb0ELb0ELi128EEEEEEEEEvNT_6ParamsE$_ZN4cute3eso3ESOILb1ELb0EJNS_6LayoutINS_5tupleIJNS3_IJNS_1CILi8EEENS4_ILi1EEEEEENS4_ILi2EEEEEENS3_IJNS3_IJS6_NS4_ILi0EEEEEES5_EEEEEiEEC2ERKSD_RKi)
        /*1b770*/ 	.word	0x00000000


	//----- nvinfo : EIATTR_FRAME_SIZE
	.align		4
.L_18760:
        /*1b774*/ 	.byte	0x04, 0x11
        /*1b776*/ 	.short	(.L_18762 - .L_18761)
	.align		4
.L_18761:
        /*1b778*/ 	.word	index@($_ZN7cutlass13device_kernelIN5flash19enable_sm80_to_sm89INS1_16FlashAttnBwdSm80INS1_25CollectiveMainloopBwdSm80ILi2ELi2EN4cute5tupleIJNS5_1CILi128EEES8_NS7_ILi64EEEEEENS_10bfloat16_tEfNS_4arch4Sm80ELb0ELb0ELb1ELb0ELb0ELb0ELb0ELb0ELi2ELi4ELi4ELi4ELb0EEENS1_21CollectiveEpilogueBwdISA_SB_SD_Li256ELb0ELb0ELi2EEENS1_19SingleTileSchedulerILb0ELb0ELb0ELi128EEEEEEEEEvNT_6ParamsE$_ZN4cute3eso3ESOILb1ELb0EJNS_6LayoutINS_5tupleIJNS3_IJNS_1CILi8EEENS4_ILi1EEEEEENS4_ILi2EEEEEENS3_IJNS3_IJS6_NS4_ILi0EEEEEES5_EEEEENS_10ViewEngineIPN7cutlass10bfloat16_tEEEEEC2ERKSD_RKSI_)
        /*1b77c*/ 	.word	0x00000000


	//----- nvinfo : EIATTR_FRAME_SIZE
	.align		4
.L_18762:
        /*1b780*/ 	.byte	0x04, 0x11
        /*1b782*/ 	.short	(.L_18764 - .L_18763)
	.align		4
.L_18763:
        /*1b784*/ 	.word	index@($_ZN7cutlass13device_kernelIN5flash19enable_sm80_to_sm89INS1_16FlashAttnBwdSm80INS1_25CollectiveMainloopBwdSm80ILi2ELi2EN4cute5tupleIJNS5_1CILi128EEES8_NS7_ILi64EEEEEENS_10bfloat16_tEfNS_4arch4Sm80ELb0ELb0ELb1ELb0ELb0ELb0ELb0ELb0ELi2ELi4ELi4ELi4ELb0EEENS1_21CollectiveEpilogueBwdISA_SB_SD_Li256ELb0ELb0ELi2EEENS1_19SingleTileSchedulerILb0ELb0ELb0ELi128EEEEEEEEEvNT_6ParamsE$_ZN4cute3eso3ESOILb1ELb0EJNS_6LayoutINS_5tupleIJNS3_IJNS_1CILi8EEENS4_ILi1EEEEEENS4_ILi2EEEEEENS3_IJNS3_IJS6_NS4_ILi0EEEEEENS4_ILi8192EEEEEEEEiEEC2ERKSE_RKi)
        /*1b788*/ 	.word	0x00000000


	//----- nvinfo : EIATTR_FRAME_SIZE
	.align		4
.L_18764:
        /*1b78c*/ 	.byte	0x04, 0x11
        /*1b78e*/ 	.short	(.L_18766 - .L_18765)
	.align		4
.L_18765:
        /*1b790*/ 	.word	index@($_ZN7cutlass13device_kernelIN5flash19enable_sm80_to_sm89INS1_16FlashAttnBwdSm80INS1_25CollectiveMainloopBwdSm80ILi2ELi2EN4cute5tupleIJNS5_1CILi128EEES8_NS7_ILi64EEEEEENS_10bfloat16_tEfNS_4arch4Sm80ELb0ELb0ELb1ELb0ELb0ELb0ELb0ELb0ELi2ELi4ELi4ELi4ELb0EEENS1_21CollectiveEpilogueBwdISA_SB_SD_Li256ELb0ELb0ELi2EEENS1_19SingleTileSchedulerILb0ELb0ELb0ELi128EEEEEEEEEvNT_6ParamsE$_ZN4cute3eso3ESOILb1ELb0EJNS_6LayoutINS_5tupleIJNS3_IJNS_1CILi8EEENS4_ILi1EEEEEENS4_ILi2EEEEEENS3_IJNS3_IJS6_NS4_ILi0EEEEEENS4_ILi8192EEEEEEEENS_10ViewEngineINS_8smem_ptrIPN7cutlass10bfloat16_tEEEEEEEC2ERKSE_RKSL_)
        /*1b794*/ 	.word	0x00000000


	//----- nvinfo : EIATTR_FRAME_SIZE
	.align		4
.L_18766:
        /*1b798*/ 	.byte	0x04, 0x11
        /*1b79a*/ 	.short	(.L_18768 - .L_18767)
	.align		4
.L_18767:
        /*1b79c*/ 	.word	index@($_ZN7cutlass13device_kernelIN5flash19enable_sm80_to_sm89INS1_16FlashAttnBwdSm80INS1_25CollectiveMainloopBwdSm80ILi2ELi2EN4cute5tupleIJNS5_1CILi128EEES8_NS7_ILi64EEEEEENS_10bfloat16_tEfNS_4arch4Sm80ELb0ELb0ELb1ELb0ELb0ELb0ELb0ELb0ELi2ELi4ELi4ELi4ELb0EEENS1_21CollectiveEpilogueBwdISA_SB_SD_Li256ELb0ELb0ELi2EEENS1_19SingleTileSchedulerILb0ELb0ELb0ELi128EEEEEEEEEvNT_6ParamsE$_ZN4cute3eso3ESOILb1ELb0EJNS_6LayoutINS_5tupleIJNS3_IJNS_1CILi8EEENS4_ILi1EEEEEENS4_ILi2EEEEEENS3_IJNS3_IJS6_NS4_ILi0EEEEEENS4_ILi64EEEEEEEEiEEC2ERKSE_RKi)
        /*1b7a0*/ 	.word	0x00000000


	//----- nvinfo : EIATTR_FRAME_SIZE
	.align		4
.L_18768:
        /*1b7a4*/ 	.byte	0x04, 0x11
        /*1b7a6*/ 	.short	(.L_18770 - .L_18769)
	.align		4
.L_18769:
        /*1b7a8*/ 	.word	index@($_ZN7cutlass13device_kernelIN5flash19enable_sm80_to_sm89INS1_16FlashAttnBwdSm80INS1_25CollectiveMainloopBwdSm80ILi2ELi2EN4cute5tupleIJNS5_1CILi128EEES8_NS7_ILi64EEEEEENS_10bfloat16_tEfNS_4arch4Sm80ELb0ELb0ELb1ELb0ELb0ELb0ELb0ELb0ELi2ELi4ELi4ELi4ELb0EEENS1_21CollectiveEpilogueBwdISA_SB_SD_Li256ELb0ELb0ELi2EEENS1_19SingleTileSchedulerILb0ELb0ELb0ELi128EEEEEEEEEvNT_6ParamsE$_ZN4cute3eso3ESOILb1ELb0EJNS_6LayoutINS_5tupleIJNS3_IJNS_1CILi8EEENS4_ILi1EEEEEENS4_ILi2EEEEEENS3_IJNS3_IJS6_NS4_ILi0EEEEEENS4_ILi64EEEEEEEENS_10ViewEngineIPN7cutlass10bfloat16_tEEEEEC2ERKSE_RKSJ_)
        /*1b7ac*/ 	.word	0x00000000


	//----- nvinfo : EIATTR_FRAME_SIZE
	.align		4
.L_18770:
        /*1b7b0*/ 	.byte	0x04, 0x11
        /*1b7b2*/ 	.short	(.L_18772 - .L_18771)
	.align		4
.L_18771:
        /*1b7b4*/ 	.word	index@($_ZN7cutlass13device_kernelIN5flash19enable_sm80_to_sm89INS1_16FlashAttnBwdSm80INS1_25CollectiveMainloopBwdSm80ILi2ELi2EN4cute5tupleIJNS5_1CILi128EEES8_NS7_ILi64EEEEEENS_10bfloat16_tEfNS_4arch4Sm80ELb0ELb0ELb1ELb0ELb0ELb0ELb0ELb0ELi2ELi4ELi4ELi4ELb0EEENS1_21CollectiveEpilogueBwdISA_SB_SD_Li256ELb0ELb0ELi2EEENS1_19SingleTileSchedulerILb0ELb0ELb0ELi128EEEEEEEEEvNT_6ParamsE$_ZN4cute3eso3ESOILb1ELb0EJNS_6LayoutINS_5tupleIJNS3_IJNS_1CILi8EEENS4_ILi1EEEEEENS4_ILi2EEEEEENS3_IJNS3_IJS6_NS4_ILi0EEEEEENS4_ILi4096EEEEEEEEiEEC2ERKSE_RKi)
        /*1b7b8*/ 	.word	0x00000000


	//----- nvinfo : EIATTR_FRAME_SIZE
	.align		4
.L_18772:
        /*1b7bc*/ 	.byte	0x04, 0x11
        /*1b7be*/ 	.short	(.L_18774 - .L_18773)
	.align		4
.L_18773:
        /*1b7c0*/ 	.word	index@($_ZN7cutlass13device_kernelIN5flash19enable_sm80_to_sm89INS1_16FlashAttnBwdSm80INS1_25CollectiveMainloopBwdSm80ILi2ELi2EN4cute5tupleIJNS5_1CILi128EEES8_NS7_ILi64EEEEEENS_10bfloat16_tEfNS_4arch4Sm80ELb0ELb0ELb1ELb0ELb0ELb0ELb0ELb0ELi2ELi4ELi4ELi4ELb0EEENS1_21CollectiveEpilogueBwdISA_SB_SD_Li256ELb0ELb0ELi2EEENS1_19SingleTileSchedulerILb0ELb0ELb0ELi128EEEEEEEEEvNT_6ParamsE$_ZN4cute3eso3ESOILb1ELb0EJNS_6LayoutINS_5tupleIJNS3_IJNS_1CILi8EEENS4_ILi1EEEEEENS4_ILi2EEEEEENS3_IJNS3_IJS6_NS4_ILi0EEEEEENS4_ILi4096EEEEEEEENS_10ViewEngineINS_8smem_ptrIPN7cutlass10bfloat16_tEEEEEEEC2ERKSE_RKSL_)
        /*1b7c4*/ 	.word	0x00000000


	//----- nvinfo : EIATTR_FRAME_SIZE
	.align		4
.L_18774:
        /*1b7c8*/ 	.byte	0x04, 0x11
        /*1b7ca*/ 	.short	(.L_18776 - .L_18775)
	.align		4
.L_18775:
        /*1b7cc*/ 	.word	index@($_ZN7cutlass13device_kernelIN5flash19enable_sm80_to_sm89INS1_16FlashAttnBwdSm80INS1_25CollectiveMainloopBwdSm80ILi2ELi2EN4cute5tupleIJNS5_1CILi128EEES8_NS7_ILi64EEEEEENS_10bfloat16_tEfNS_4arch4Sm80ELb0ELb0ELb1ELb0ELb0ELb0ELb0ELb0ELi2ELi4ELi4ELi4ELb0EEENS1_21CollectiveEpilogueBwdISA_SB_SD_Li256ELb0ELb0ELi2EEENS1_19SingleTileSchedulerILb0ELb0ELb0ELi128EEEEEEEEEvNT_6ParamsE$_ZN4cute3eso3ESOILb1ELb0EJNS_6LayoutINS_5tupleIJNS3_IJNS_1CILi8EEENS4_ILi1EEEEEENS3_IJNS4_ILi4EEEEEEEEENS3_IJNS3_IJS6_NS4_ILi0EEEEEENS3_IJS5_EEEEEEEENS_10ViewEngineIPN7cutlass10bfloat16_tEEEEEC2ERKSF_RKSK_)
        /*1b7d0*/ 	.word	0x00000000


	//----- nvinfo : EIATTR_FRAME_SIZE
	.align		4
.L_18776:
        /*1b7d4*/ 	.byte	0x04, 0x11
        /*1b7d6*/ 	.short	(.L_18778 - .L_18777)
	.align		4
.L_18777:
        /*1b7d8*/ 	.word	index@($_ZN7cutlass13device_kernelIN5flash19enable_sm80_to_sm89INS1_16FlashAttnBwdSm80INS1_25CollectiveMainloopBwdSm80ILi2ELi2EN4cute5tupleIJNS5_1CILi128EEES8_NS7_ILi64EEEEEENS_10bfloat16_tEfNS_4arch4Sm80ELb0ELb0ELb1ELb0ELb0ELb0ELb0ELb0ELi2ELi4ELi4ELi4ELb0EEENS1_21CollectiveEpilogueBwdISA_SB_SD_Li256ELb0ELb0ELi2EEENS1_19SingleTileSchedulerILb0ELb0ELb0ELi128EEEEEEEEEvNT_6ParamsE$_ZN4cute3eso3ESOILb1ELb0EJNS_6LayoutINS_5tupleIJNS3_IJNS_1CILi8EEENS4_ILi1EEEEEENS3_IJNS4_ILi4EEEEEEEEENS3_IJNS3_IJS6_NS4_ILi0EEEEEENS3_IJNS4_ILi2048EEEEEEEEEEENS_10ViewEngineINS_8smem_ptrIPN7cutlass10bfloat16_tEEEEEEEC2ERKSG_RKSN_)
        /*1b7dc*/ 	.word	0x00000000


	//----- nvinfo : EIATTR_FRAME_SIZE
	.align		4
.L_18778:
        /*1b7e0*/ 	.byte	0x04, 0x11
        /*1b7e2*/ 	.short	(.L_18780 - .L_18779)
	.align		4
.L_18779:
        /*1b7e4*/ 	.word	index@($_ZN7cutlass13device_kernelIN5flash19enable_sm80_to_sm89INS1_16FlashAttnBwdSm80INS1_25CollectiveMainloopBwdSm80ILi2ELi2EN4cute5tupleIJNS5_1CILi128EEES8_NS7_ILi64EEEEEENS_10bfloat16_tEfNS_4arch4Sm80ELb0ELb0ELb1ELb0ELb0ELb0ELb0ELb0ELi2ELi4ELi4ELi4ELb0EEENS1_21CollectiveEpilogueBwdISA_SB_SD_Li256ELb0ELb0ELi2EEENS1_19SingleTileSchedulerILb0ELb0ELb0ELi128EEEEEEEEEvNT_6ParamsE$_ZN4cute3eso3ESOILb1ELb0EJNS_6LayoutINS_5tupleIJNS3_IJNS_1CILi8EEENS4_ILi1EEEEEENS3_IJNS4_ILi2EEEEEEEEENS3_IJNS3_IJS6_NS4_ILi0EEEEEENS3_IJS5_EEEEEEEENS_10ViewEngineIPN7cutlass10bfloat16_tEEEEEC2ERKSF_RKSK_)
        /*1b7e8*/ 	.word	0x00000000


	//----- nvinfo : EIATTR_FRAME_SIZE
	.align		4
.L_18780:
        /*1b7ec*/ 	.byte	0x04, 0x11
        /*1b7ee*/ 	.short	(.L_18782 - .L_18781)
	.align		4
.L_18781:
        /*1b7f0*/ 	.word	index@($_ZN7cutlass13device_kernelIN5flash19enable_sm80_to_sm89INS1_16FlashAttnBwdSm80INS1_25CollectiveMainloopBwdSm80ILi2ELi2EN4cute5tupleIJNS5_1CILi128EEES8_NS7_ILi64EEEEEENS_10bfloat16_tEfNS_4arch4Sm80ELb0ELb0ELb1ELb0ELb0ELb0ELb0ELb0ELi2ELi4ELi4ELi4ELb0EEENS1_21CollectiveEpilogueBwdISA_SB_SD_Li256ELb0ELb0ELi2EEENS1_19SingleTileSchedulerILb0ELb0ELb0ELi128EEEEEEEEEvNT_6ParamsE$_ZN4cute3eso3ESOILb1ELb0EJNS_6LayoutINS_5tupleIJNS3_IJNS_1CILi8EEENS4_ILi1EEEEEENS3_IJNS4_ILi2EEEEEEEEENS3_IJNS3_IJS6_NS4_ILi0EEEEEENS3_IJNS4_ILi8192EEEEEEEEEEENS_10ViewEngineINS_8smem_ptrIPN7cutlass10bfloat16_tEEEEEEEC2ERKSG_RKSN_)
        /*1b7f4*/ 	.word	0x00000000


	//----- nvinfo : EIATTR_FRAME_SIZE
	.align		4
.L_18782:
        /*1b7f8*/ 	.byte	0x04, 0x11
        /*1b7fa*/ 	.short	(.L_18784 - .L_18783)
	.align		4
.L_18783:
        /*1b7fc*/ 	.word	index@($_ZN7cutlass13device_kernelIN5flash19enable_sm80_to_sm89INS1_16FlashAttnBwdSm80INS1_25CollectiveMainloopBwdSm80ILi2ELi2EN4cute5tupleIJNS5_1CILi128EEES8_NS7_ILi64EEEEEENS_10bfloat16_tEfNS_4arch4Sm80ELb0ELb0ELb1ELb0ELb0ELb0ELb0ELb0ELi2ELi4ELi4ELi4ELb0EEENS1_21CollectiveEpilogueBwdISA_SB_SD_Li256ELb0ELb0ELi2EEENS1_19SingleTileSchedulerILb0ELb0ELb0ELi128EEEEEEEEEvNT_6ParamsE$_ZN4cute3eso3ESOILb1ELb0EJNS_6LayoutINS_5tupleIJNS3_IJNS_1CILi8EEENS4_ILi1EEEEEENS3_IJNS4_ILi2EEEEEEEEENS3_IJNS3_IJS6_NS4_ILi0EEEEEENS3_IJNS4_ILi64EEEEEEEEEEENS_10ViewEngineIPN7cutlass10bfloat16_tEEEEEC2ERKSG_RKSL_)
        /*1b800*/ 	.word	0x00000000


	//----- nvinfo : EIATTR_FRAME_SIZE
	.align		4
.L_18784:
        /*1b804*/ 	.byte	0x04, 0x11
        /*1b806*/ 	.short	(.L_18786 - .L_18785)
	.align		4
.L_18785:
        /*1b808*/ 	.word	index@($_ZN7cutlass13device_kernelIN5flash19enable_sm80_to_sm89INS1_16FlashAttnBwdSm80INS1_25CollectiveMainloopBwdSm80ILi2ELi2EN4cute5tupleIJNS5_1CILi128EEES8_NS7_ILi64EEEEEENS_10bfloat16_tEfNS_4arch4Sm80ELb0ELb0ELb1ELb0ELb0ELb0ELb0ELb0ELi2ELi4ELi4ELi4ELb0EEENS1_21CollectiveEpilogueBwdISA_SB_SD_Li256ELb0ELb0ELi2EEENS1_19SingleTileSchedulerILb0ELb0ELb0ELi128EEEEEEEEEvNT_6ParamsE$_ZN4cute3eso3ESOILb1ELb0EJNS_6LayoutINS_5tupleIJNS3_IJNS_1CILi8EEENS4_ILi1EEEEEENS3_IJNS4_ILi2EEEEEEEEENS3_IJNS3_IJS6_NS4_ILi0EEEEEENS3_IJNS4_ILi4096EEEEEEEEEEENS_10ViewEngineINS_8smem_ptrIPN7cutlass10bfloat16_tEEEEEEEC2ERKSG_RKSN_)
        /*1b80c*/ 	.word	0x00000000


	//----- nvinfo : EIATTR_FRAME_SIZE
	.align		4
.L_18786:
        /*1b810*/ 	.byte	0x04, 0x11
        /*1b812*/ 	.short	(.L_18788 - .L_18787)
	.align		4
.L_18787:
        /*1b814*/ 	.word	index@($_ZN7cutlass13device_kernelIN5flash19enable_sm80_to_sm89INS1_16FlashAttnBwdSm80INS1_25CollectiveMainloopBwdSm80ILi2ELi2EN4cute5tupleIJNS5_1CILi128EEES8_NS7_ILi64EEEEEENS_10bfloat16_tEfNS_4arch4Sm80ELb0ELb0ELb1ELb0ELb0ELb0ELb0ELb0ELi2ELi4ELi4ELi4ELb0EEENS1_21CollectiveEpilogueBwdISA_SB_SD_Li256ELb0ELb0ELi2EEENS1_19SingleTileSchedulerILb0ELb0ELb0ELi128EEEEEEEEEvNT_6ParamsE$_ZN4cute3eso3ESOILb1ELb0EJNS_6LayoutINS_5tupleIJNS3_IJNS_1CILi8EEENS4_ILi1EEEEEEEEENS3_IJNS3_IJS6_NS4_ILi0EEEEEEEEEEElEEC2ERKSC_RKl)
        /*1b818*/ 	.word	0x00000000


	//----- nvinfo : EIATTR_FRAME_SIZE
	.align		4
.L_18788:
        /*1b81c*/ 	.byte	0x04, 0x11
        /*1b81e*/ 	.short	(.L_18790 - .L_18789)
	.align		4
.L_18789:
        /*1b820*/ 	.word	index@($_ZN7cutlass13device_kernelIN5flash19enable_sm80_to_sm89INS1_16FlashAttnBwdSm80INS1_25CollectiveMainloopBwdSm80ILi2ELi2EN4cute5tupleIJNS5_1CILi128EEES8_NS7_ILi64EEEEEENS_10bfloat16_tEfNS_4arch4Sm80ELb0ELb0ELb1ELb0ELb0ELb0ELb0ELb0ELi2ELi4ELi4ELi4ELb0EEENS1_21CollectiveEpilogueBwdISA_SB_SD_Li256ELb0ELb0ELi2EEENS1_19SingleTileSchedulerILb0ELb0ELb0ELi128EEEEEEEEEvNT_6ParamsE$_ZN4cute3eso3ESOILb1ELb0EJNS_6LayoutINS_5tupleIJNS3_IJNS_1CILi8EEENS4_ILi1EEEEEEEEENS3_IJNS3_IJS6_NS4_ILi0EEEEEEEEEEEiEEC2ERKSC_RKi)
        /*1b824*/ 	.word	0x00000000


	//----- nvinfo : EIATTR_FRAME_SIZE
	.align		4
.L_18790:
        /*1b828*/ 	.byte	0x04, 0x11
        /*1b82a*/ 	.short	(.L_18792 - .L_18791)
	.align		4
.L_18791:
        /*1b82c*/ 	.word	index@($_ZN7cutlass13device_kernelIN5flash19enable_sm80_to_sm89INS1_16FlashAttnBwdSm80INS1_25CollectiveMainloopBwdSm80ILi2ELi2EN4cute5tupleIJNS5_1CILi128EEES8_NS7_ILi64EEEEEENS_10bfloat16_tEfNS_4arch4Sm80ELb0ELb0ELb1ELb0ELb0ELb0ELb0ELb0ELi2ELi4ELi4ELi4ELb0EEENS1_21CollectiveEpilogueBwdISA_SB_SD_Li256ELb0ELb0ELi2EEENS1_19SingleTileSchedulerILb0ELb0ELb0ELi128EEEEEEEEEvNT_6ParamsE$_ZN4cute3eso3ESOILb1ELb0EJNS_6LayoutINS_5tupleIJNS3_IJNS_1CILi8EEENS4_ILi1EEEEEEEEENS3_IJNS3_IJS6_NS4_ILi0EEEEEEEEEEENS_10ViewEngineIPN7cutlass10bfloat16_tEEEEEC2ERKSC_RKSH_)
        /*1b830*/ 	.word	0x00000000


	//----- nvinfo : EIATTR_FRAME_SIZE
	.align		4
.L_18792:
        /*1b834*/ 	.byte	0x04, 0x11
        /*1b836*/ 	.short	(.L_18794 - .L_18793)
	.align		4
.L_18793:
        /*1b838*/ 	.word	index@($_ZN7cutlass13device_kernelIN5flash19enable_sm80_to_sm89INS1_16FlashAttnBwdSm80INS1_25CollectiveMainloopBwdSm80ILi2ELi2EN4cute5tupleIJNS5_1CILi128EEES8_NS7_ILi64EEEEEENS_10bfloat16_tEfNS_4arch4Sm80ELb0ELb0ELb1ELb0ELb0ELb0ELb0ELb0ELi2ELi4ELi4ELi4ELb0EEENS1_21CollectiveEpilogueBwdISA_SB_SD_Li256ELb0ELb0ELi2EEENS1_19SingleTileSchedulerILb0ELb0ELb0ELi128EEEEEEEEEvNT_6ParamsE$_ZN4cute3eso3ESOILb1ELb0EJNS_6LayoutINS_5tupleIJNS3_IJNS_1CILi8EEENS4_ILi1EEEEEEEEENS3_IJNS3_IJS6_NS4_ILi0EEEEEEEEEEENS_10ViewEngineINS_8smem_ptrIPN7cutlass10bfloat16_tEEEEEEEC2ERKSC_RKSJ_)
        /*1b83c*/ 	.word	0x00000000


	//----- nvinfo : EIATTR_FRAME_SIZE
	.align		4
.L_18794:
        /*1b840*/ 	.byte	0x04, 0x11
        /*1b842*/ 	.short	(.L_18796 - .L_18795)
	.align		4
.L_18795:
        /*1b844*/ 	.word	index@($_ZN7cutlass13device_kernelIN5flash19enable_sm80_to_sm89INS1_16FlashAttnBwdSm80INS1_25CollectiveMainloopBwdSm80ILi2ELi2EN4cute5tupleIJNS5_1CILi128EEES8_NS7_ILi64EEEEEENS_10bfloat16_tEfNS_4arch4Sm80ELb0ELb0ELb1ELb0ELb0ELb0ELb0ELb0ELi2ELi4ELi4ELi4ELb0EEENS1_21CollectiveEpilogueBwdISA_SB_SD_Li256ELb0ELb0ELi2EEENS1_19SingleTileSchedulerILb0ELb0ELb0ELi128EEEEEEEEEvNT_6ParamsE$_ZN4cute3eso3ESOILb1ELb0EJNS_6LayoutINS_5tupleIJNS3_IJNS_1CILi8EEENS4_ILi1EEEEEEEEENS3_IJNS3_IJS6_NS4_ILi0EEEEEEEEEEENS_10ViewEngineINS_8gmem_ptrIPKN7cutlass10bfloat16_tEEEEEEEC2ERKSC_RKSK_)
        /*1b848*/ 	.word	0x00000000


	//----- nvinfo : EIATTR_FRAME_SIZE
	.align		4
.L_18796:
        /*1b84c*/ 	.byte	0x04, 0x11
        /*1b84e*/ 	.short	(.L_18798 - .L_18797)
	.align		4
.L_18797:
        /*1b850*/ 	.word	index@($_ZN7cutlass13device_kernelIN5flash19enable_sm80_to_sm89INS1_16FlashAttnBwdSm80INS1_25CollectiveMainloopBwdSm80ILi2ELi2EN4cute5tupleIJNS5_1CILi128EEES8_NS7_ILi64EEEEEENS_10bfloat16_tEfNS_4arch4Sm80ELb0ELb0ELb1ELb0ELb0ELb0ELb0ELb0ELi2ELi4ELi4ELi4ELb0EEENS1_21CollectiveEpilogueBwdISA_SB_SD_Li256ELb0ELb0ELi2EEENS1_19SingleTileSchedulerILb0ELb0ELb0ELi128EEEEEEEEEvNT_6ParamsE$_ZN4cute3eso3ESOILb1ELb0EJNS_6LayoutINS_5tupleIJNS3_IJNS_1CILi4EEENS4_ILi1EEEEEES6_EEENS3_IJNS3_IJS6_NS4_ILi0EEEEEES9_EEEEEiEEC2ERKSC_RKi)
        /*1b854*/ 	.word	0x00000000


	//----- nvinfo : EIATTR_FRAME_SIZE
	.align		4
.L_18798:
        /*1b858*/ 	.byte	0x04, 0x11
        /*1b85a*/ 	.short	(.L_18800 - .L_18799)
	.align		4
.L_18799:
        /*1b85c*/ 	.word	index@($_ZN7cutlass13device_kernelIN5flash19enable_sm80_to_sm89INS1_16FlashAttnBwdSm80INS1_25CollectiveMainloopBwdSm80ILi2ELi2EN4cute5tupleIJNS5_1CILi128EEES8_NS7_ILi64EEEEEENS_10bfloat16_tEfNS_4arch4Sm80ELb0ELb0ELb1ELb0ELb0ELb0ELb0ELb0ELi2ELi4ELi4ELi4ELb0EEENS1_21CollectiveEpilogueBwdISA_SB_SD_Li256ELb0ELb0ELi2EEENS1_19SingleTileSchedulerILb0ELb0ELb0ELi128EEEEEEEEEvNT_6ParamsE$_ZN4cute3eso3ESOILb1ELb0EJNS_6LayoutINS_5tupleIJNS3_IJNS_1CILi4EEENS4_ILi1EEEEEES6_EEENS3_IJNS3_IJS6_NS4_ILi0EEEEEES9_EEEEENS_10ViewEngineINS_8smem_ptrIPfEEEEEEC2ERKSC_RKSH_)
        /*1b860*/ 	.word	0x00000000


	//----- nvinfo : EIATTR_FRAME_SIZE
	.align		4
.L_18800:
        /*1b864*/ 	.byte	0x04, 0x11
        /*1b866*/ 	.short	(.L_18802 - .L_18801)
	.align		4
.L_18801:
        /*1b868*/ 	.word	index@($_ZN7cutlass13device_kernelIN5flash19enable_sm80_to_sm89INS1_16FlashAttnBwdSm80INS1_25CollectiveMainloopBwdSm80ILi2ELi2EN4cute5tupleIJNS5_1CILi128EEES8_NS7_ILi64EEEEEENS_10bfloat16_tEfNS_4arch4Sm80ELb0ELb0ELb1ELb0ELb0ELb0ELb0ELb0ELi2ELi4ELi4ELi4ELb0EEENS1_21CollectiveEpilogueBwdISA_SB_SD_Li256ELb0ELb0ELi2EEENS1_19SingleTileSchedulerILb0ELb0ELb0ELi128EEEEEEEEEvNT_6ParamsE$_ZN4cute3eso3ESOILb1ELb0EJNS_6LayoutINS_5tupleIJNS3_IJNS_1CILi4EEENS4_ILi1EEEEEES6_EEENS3_IJNS3_IJS6_NS4_ILi0EEEEEES9_EEEEENS_10ViewEngineINS_8gmem_ptrIPKfEEEEEEC2ERKSC_RKSI_)
        /*1b86c*/ 	.word	0x00000000


	//----- nvinfo : EIATTR_FRAME_SIZE
	.align		4
.L_18802:
        /*1b870*/ 	.byte	0x04, 0x11
        /*1b872*/ 	.short	(.L_18804 - .L_18803)
	.align		4
.L_18803:
        /*1b874*/ 	.word	index@($_ZN7cutlass13device_kernelIN5flash19enable_sm80_to_sm89INS1_16FlashAttnBwdSm80INS1_25CollectiveMainloopBwdSm80ILi2ELi2EN4cute5tupleIJNS5_1CILi128EEES8_NS7_ILi64EEEEEENS_10bfloat16_tEfNS_4arch4Sm80ELb0ELb0ELb1ELb0ELb0ELb0ELb0ELb0ELi2ELi4ELi4ELi4ELb0EEENS1_21CollectiveEpilogueBwdISA_SB_SD_Li256ELb0ELb0ELi2EEENS1_19SingleTileSchedulerILb0ELb0ELb0ELi128EEEEEEEEEvNT_6ParamsE$_ZN4cute3eso3ESOILb1ELb0EJNS_6LayoutINS_5tupleIJNS3_IJNS_1CILi4EEENS4_ILi1EEEEEEEEENS3_IJNS3_IJS6_NS4_ILi0EEEEEEEEEEENS_10ViewEngineIPjEEEEC2ERKSC_RKSF_)
        /*1b878*/ 	.word	0x00000000


	//----- nvinfo : EIATTR_FRAME_SIZE
	.align		4
.L_18804:
        /*1b87c*/ 	.byte	0x04, 0x11
        /*1b87e*/ 	.short	(.L_18806 - .L_18805)
	.align		4
.L_18805:
        /*1b880*/ 	.word	index@($_ZN7cutlass13device_kernelIN5flash19enable_sm80_to_sm89INS1_16FlashAttnBwdSm80INS1_25CollectiveMainloopBwdSm80ILi2ELi2EN4cute5tupleIJNS5_1CILi128EEES8_NS7_ILi64EEEEEENS_10bfloat16_tEfNS_4arch4Sm80ELb0ELb0ELb1ELb0ELb0ELb0ELb0ELb0ELi2ELi4ELi4ELi4ELb0EEENS1_21CollectiveEpilogueBwdISA_SB_SD_Li256ELb0ELb0ELi2EEENS1_19SingleTileSchedulerILb0ELb0ELb0ELi128EEEEEEEEEvNT_6ParamsE$_ZN4cute3eso3ESOILb1ELb0EJNS_6LayoutINS_5tupleIJNS3_IJNS_1CILi4EEENS4_ILi1EEEEEEEEENS3_IJNS3_IJS6_NS4_ILi0EEEEEEEEEEENS_10ViewEngineINS_8smem_ptrIPfEEEEEEC2ERKSC_RKSH_)
        /*1b884*/ 	.word	0x00000000


	//----- nvinfo : EIATTR_FRAME_SIZE
	.align		4
.L_18806:
        /*1b888*/ 	.byte	0x04, 0x11
        /*1b88a*/ 	.short	(.L_18808 - .L_18807)
	.align		4
.L_18807:
        /*1b88c*/ 	.word	index@($_ZN7cutlass13device_kernelIN5flash19enable_sm80_to_sm89INS1_16FlashAttnBwdSm80INS1_25CollectiveMainloopBwdSm80ILi2ELi2EN4cute5tupleIJNS5_1CILi128EEES8_NS7_ILi64EEEEEENS_10bfloat16_tEfNS_4arch4Sm80ELb0ELb0ELb1ELb0ELb0ELb0ELb0ELb0ELi2ELi4ELi4ELi4ELb0EEENS1_21CollectiveEpilogueBwdISA_SB_SD_Li256ELb0ELb0ELi2EEENS1_19SingleTileSchedulerILb0ELb0ELb0ELi128EEEEEEEEEvNT_6ParamsE$_ZN4cute3eso3ESOILb1ELb0EJNS_6LayoutINS_5tupleIJNS3_IJNS_1CILi4EEENS4_ILi1EEEEEEEEENS3_IJNS3_IJS6_NS4_ILi0EEEEEEEEEEENS_10ViewEngineINS_8gmem_ptrIPKfEEEEEEC2ERKSC_RKSI_)
        /*1b890*/ 	.word	0x00000000


	//----- nvinfo : EIATTR_FRAME_SIZE
	.align		4
.L_18808:
        /*1b894*/ 	.byte	0x04, 0x11
        /*1b896*/ 	.short	(.L_18810 - .L_18809)
	.align		4
.L_18809:
        /*1b898*/ 	.word	index@($_ZN7cutlass13device_kernelIN5flash19enable_sm80_to_sm89INS1_16FlashAttnBwdSm80INS1_25CollectiveMainloopBwdSm80ILi2ELi2EN4cute5tupleIJNS5_1CILi128EEES8_NS7_ILi64EEEEEENS_10bfloat16_tEfNS_4arch4Sm80ELb0ELb0ELb1ELb0ELb0ELb0ELb0ELb0ELi2ELi4ELi4ELi4ELb0EEENS1_21CollectiveEpilogueBwdISA_SB_SD_Li256ELb0ELb0ELi2EEENS1_19SingleTileSchedulerILb0ELb0ELb0ELi128EEEEEEEEEvNT_6ParamsE$_ZN4cute3eso3ESOILb1ELb0EJNS_6LayoutINS_5tupleIJNS3_IJNS_1CILi2EEES5_S5_EEES5_EEENS3_IJNS3_IJNS4_ILi1EEES5_NS4_ILi4EEEEEENS4_ILi8EEEEEEEEiEEC2ERKSD_RKi)
        /*1b89c*/ 	.word	0x00000000


	//----- nvinfo : EIATTR_FRAME_SIZE
	.align		4
.L_18810:
        /*1b8a0*/ 	.byte	0x04, 0x11
        /*1b8a2*/ 	.short	(.L_18812 - .L_18811)
	.align		4
.L_18811:
        /*1b8a4*/ 	.word	index@($_ZN7cutlass13device_kernelIN5flash19enable_sm80_to_sm89INS1_16FlashAttnBwdSm80INS1_25CollectiveMainloopBwdSm80ILi2ELi2EN4cute5tupleIJNS5_1CILi128EEES8_NS7_ILi64EEEEEENS_10bfloat16_tEfNS_4arch4Sm80ELb0ELb0ELb1ELb0ELb0ELb0ELb0ELb0ELi2ELi4ELi4ELi4ELb0EEENS1_21CollectiveEpilogueBwdISA_SB_SD_Li256ELb0ELb0ELi2EEENS1_19SingleTileSchedulerILb0ELb0ELb0ELi128EEEEEEEEEvNT_6ParamsE$_ZN4cute3eso3ESOILb1ELb0EJNS_6LayoutINS_5tupleIJNS3_IJNS_1CILi2EEES5_S5_EEES5_EEENS3_IJNS3_IJNS4_ILi1EEES5_NS4_ILi4EEEEEENS4_ILi8EEEEEEEENS_10ViewEngineIPN7cutlass10bfloat16_tEEEEEC2ERKSD_RKSI_)
        /*1b8a8*/ 	.word	0x00000000


	//----- nvinfo : EIATTR_FRAME_SIZE
	.align		4
.L_18812:
        /*1b8ac*/ 	.byte	0x04, 0x11
        /*1b8ae*/ 	.short	(.L_18814 - .L_18813)
	.align		4
.L_18813:
        /*1b8b0*/ 	.word	index@($_ZN7cutlass13device_kernelIN5flash19enable_sm80_to_sm89INS1_16FlashAttnBwdSm80INS1_25CollectiveMainloopBwdSm80ILi2ELi2EN4cute5tupleIJNS5_1CILi128EEES8_NS7_ILi64EEEEEENS_10bfloat16_tEfNS_4arch4Sm80ELb0ELb0ELb1ELb0ELb0ELb0ELb0ELb0ELi2ELi4ELi4ELi4ELb0EEENS1_21CollectiveEpilogueBwdISA_SB_SD_Li256ELb0ELb0ELi2EEENS1_19SingleTileSchedulerILb0ELb0ELb0ELi128EEEEEEEEEvNT_6ParamsE$_ZN4cute3eso3ESOILb1ELb0EJNS_6LayoutINS_5tupleIJNS3_IJNS_1CILi2EEES5_S5_EEES5_EEENS3_IJNS3_IJNS4_ILi1EEES5_NS4_ILi4EEEEEENS4_ILi64EEEEEEEEiEEC2ERKSD_RKi)
        /*1b8b4*/ 	.word	0x00000000


	//----- nvinfo : EIATTR_FRAME_SIZE
	.align		4
.L_18814:
        /*1b8b8*/ 	.byte	0x04, 0x11
        /*1b8ba*/ 	.short	(.L_18816 - .L_18815)
	.align		4
.L_18815:
        /*1b8bc*/ 	.word	index@($_ZN7cutlass13device_kernelIN5flash19enable_sm80_to_sm89INS1_16FlashAttnBwdSm80INS1_25CollectiveMainloopBwdSm80ILi2ELi2EN4cute5tupleIJNS5_1CILi128EEES8_NS7_ILi64EEEEEENS_10bfloat16_tEfNS_4arch4Sm80ELb0ELb0ELb1ELb0ELb0ELb0ELb0ELb0ELi2ELi4ELi4ELi4ELb0EEENS1_21CollectiveEpilogueBwdISA_SB_SD_Li256ELb0ELb0ELi2EEENS1_19SingleTileSchedulerILb0ELb0ELb0ELi128EEEEEEEEEvNT_6ParamsE$_ZN4cute3eso3ESOILb1ELb0EJNS_6LayoutINS_5tupleIJNS3_IJNS_1CILi2EEES5_S5_EEES5_EEENS3_IJNS3_IJNS4_ILi1EEES5_NS4_ILi4EEEEEENS4_ILi64EEEEEEEENS_10ViewEngineIPN7cutlass10bfloat16_tEEEEEC2ERKSD_RKSI_)
        /*1b8c0*/ 	.word	0x00000000


	//----- nvinfo : EIATTR_FRAME_SIZE
	.align		4
.L_18816:
        /*1b8c4*/ 	.byte	0x04, 0x11
        /*1b8c6*/ 	.short	(.L_18818 - .L_18817)
	.align		4
.L_18817:
        /*1b8c8*/ 	.word	index@($_ZN7cutlass13device_kernelIN5flash19enable_sm80_to_sm89INS1_16FlashAttnBwdSm80INS1_25CollectiveMainloopBwdSm80ILi2ELi2EN4cute5tupleIJNS5_1CILi128EEES8_NS7_ILi64EEEEEENS_10bfloat16_tEfNS_4arch4Sm80ELb0ELb0ELb1ELb0ELb0ELb0ELb0ELb0ELi2ELi4ELi4ELi4ELb0EEENS1_21CollectiveEpilogueBwdISA_SB_SD_Li256ELb0ELb0ELi2EEENS1_19SingleTileSchedulerILb0ELb0ELb0ELi128EEEEEEEEEvNT_6ParamsE$_ZN4cute3eso3ESOILb1ELb0EJNS_6LayoutINS_5tupleIJNS3_IJNS_1CILi2EEES5_S5_EEEEEENS3_IJNS3_IJNS4_ILi1EEES5_NS4_ILi4EEEEEEEEEEEiEEC2ERKSC_RKi)
        /*1b8cc*/ 	.word	0x00000000


	//----- nvinfo : EIATTR_FRAME_SIZE
	.align		4
.L_18818:
        /*1b8d0*/ 	.byte	0x04, 0x11
        /*1b8d2*/ 	.short	(.L_18820 - .L_18819)
	.align		4
.L_18819:
        /*1b8d4*/ 	.word	index@($_ZN7cutlass13device_kernelIN5flash19enable_sm80_to_sm89INS1_16FlashAttnBwdSm80INS1_25CollectiveMainloopBwdSm80ILi2ELi2EN4cute5tupleIJNS5_1CILi128EEES8_NS7_ILi64EEEEEENS_10bfloat16_tEfNS_4arch4Sm80ELb0ELb0ELb1ELb0ELb0ELb0ELb0ELb0ELi2ELi4ELi4ELi4ELb0EEENS1_21CollectiveEpilogueBwdISA_SB_SD_Li256ELb0ELb0ELi2EEENS1_19SingleTileSchedulerILb0ELb0ELb0ELi128EEEEEEEEEvNT_6ParamsE$_ZN4cute3eso3ESOILb1ELb0EJNS_6LayoutINS_5tupleIJNS3_IJNS_1CILi2EEES5_S5_EEEEEENS3_IJNS3_IJNS4_ILi1EEES5_NS4_ILi4EEEEEEEEEEENS_10ViewEngineIPN7cutlass10bfloat16_tEEEEEC2ERKSC_RKSH_)
        /*1b8d8*/ 	.word	0x00000000


	//----- nvinfo : EIATTR_FRAME_SIZE
	.align		4
.L_18820:
        /*1b8dc*/ 	.byte	0x04, 0x11
        /*1b8de*/ 	.short	(.L_18822 - .L_18821)
	.align		4
.L_18821:
        /*1b8e0*/ 	.word	index@($_ZN7cutlass13device_kernelIN5flash19enable_sm80_to_sm89INS1_16FlashAttnBwdSm80INS1_25CollectiveMainloopBwdSm80ILi2ELi2EN4cute5tupleIJNS5_1CILi128EEES8_NS7_ILi64EEEEEENS_10bfloat16_tEfNS_4arch4Sm80ELb0ELb0ELb1ELb0ELb0ELb0ELb0ELb0ELi2ELi4ELi4ELi4ELb0EEENS1_21CollectiveEpilogueBwdISA_SB_SD_Li256ELb0ELb0ELi2EEENS1_19SingleTileSchedulerILb0ELb0ELb0ELi128EEEEEEEEEvNT_6ParamsE$_ZN4cute3eso3ESOILb1ELb0EJNS_6LayoutINS_5tupleIJNS3_IJNS_1CILi2EEES5_EEES6_EEENS3_IJNS3_IJNS4_ILi1EEES5_EEENS3_IJNS4_ILi32EEENS4_ILi64EEEEEEEEEEEiEEC2ERKSE_RKi)
        /*1b8e4*/ 	.word	0x00000000


	//----- nvinfo : EIATTR_FRAME_SIZE
	.align		4
.L_18822:
        /*1b8e8*/ 	.byte	0x04, 0x11
        /*1b8ea*/ 	.short	(.L_18824 - .L_18823)
	.align		4
.L_18823:
        /*1b8ec*/ 	.word	index@($_ZN7cutlass13device_kernelIN5flash19enable_sm80_to_sm89INS1_16FlashAttnBwdSm80INS1_25CollectiveMainloopBwdSm80ILi2ELi2EN4cute5tupleIJNS5_1CILi128EEES8_NS7_ILi64EEEEEENS_10bfloat16_tEfNS_4arch4Sm80ELb0ELb0ELb1ELb0ELb0ELb0ELb0ELb0ELi2ELi4ELi4ELi4ELb0EEENS1_21CollectiveEpilogueBwdISA_SB_SD_Li256ELb0ELb0ELi2EEENS1_19SingleTileSchedulerILb0ELb0ELb0ELi128EEEEEEEEEvNT_6ParamsE$_ZN4cute3eso3ESOILb1ELb0EJNS_6LayoutINS_5tupleIJNS3_IJNS_1CILi2EEES5_EEES6_EEENS3_IJNS3_IJNS4_ILi1EEES5_EEENS3_IJNS4_ILi32EEENS4_ILi64EEEEEEEEEEENS_10ViewEngineIPN7cutlass10bfloat16_tEEEEEC2ERKSE_RKSJ_)
        /*1b8f0*/ 	.word	0x00000000


	//----- nvinfo : EIATTR_FRAME_SIZE
	.align		4
.L_18824:
        /*1b8f4*/ 	.byte	0x04, 0x11
        /*1b8f6*/ 	.short	(.L_18826 - .L_18825)
	.align		4
.L_18825:
        /*1b8f8*/ 	.word	index@($_ZN7cutlass13device_kernelIN5flash19enable_sm80_to_sm89INS1_16FlashAttnBwdSm80INS1_25CollectiveMainloopBwdSm80ILi2ELi2EN4cute5tupleIJNS5_1CILi128EEES8_NS7_ILi64EEEEEENS_10bfloat16_tEfNS_4arch4Sm80ELb0ELb0ELb1ELb0ELb0ELb0ELb0ELb0ELi2ELi4ELi4ELi4ELb0EEENS1_21CollectiveEpilogueBwdISA_SB_SD_Li256ELb0ELb0ELi2EEENS1_19SingleTileSchedulerILb0ELb0ELb0ELi128EEEEEEEEEvNT_6ParamsE$_ZN4cute3eso3ESOILb1ELb0EJNS_6LayoutINS_5tupleIJNS3_IJNS_1CILi2EEES5_EEES5_NS4_ILi8EEEEEENS3_IJNS3_IJNS_11ScaledBasisINS4_ILi1EEEJLi1EEEENS9_IS7_JLi0EEEEEEENS9_INS4_ILi64EEEJLi0EEEENS9_INS4_ILi16EEEJLi1EEEEEEEEENS_15ArithmeticTupleIJiiEEEEEC2ERKSJ_RKSL_)
        /*1b8fc*/ 	.word	0x00000000


	//----- nvinfo : EIATTR_FRAME_SIZE
	.align		4
.L_18826:
        /*1b900*/ 	.byte	0x04, 0x11
        /*1b902*/ 	.short	(.L_18828 - .L_18827)
	.align		4
.L_18827:
        /*1b904*/ 	.word	index@($_ZN7cutlass13device_kernelIN5flash19enable_sm80_to_sm89INS1_16FlashAttnBwdSm80INS1_25CollectiveMainloopBwdSm80ILi2ELi2EN4cute5tupleIJNS5_1CILi128EEES8_NS7_ILi64EEEEEENS_10bfloat16_tEfNS_4arch4Sm80ELb0ELb0ELb1ELb0ELb0ELb0ELb0ELb0ELi2ELi4ELi4ELi4ELb0EEENS1_21CollectiveEpilogueBwdISA_SB_SD_Li256ELb0ELb0ELi2EEENS1_19SingleTileSchedulerILb0ELb0ELb0ELi128EEEEEEEEEvNT_6ParamsE$_ZN4cute3eso3ESOILb1ELb0EJNS_6LayoutINS_5tupleIJNS3_IJNS_1CILi2EEES5_EEES5_NS4_ILi8EEEEEENS3_IJNS3_IJNS_11ScaledBasisINS4_ILi1EEEJLi1EEEENS9_IS7_JLi0EEEEEEENS9_INS4_ILi64EEEJLi0EEEENS9_INS4_ILi16EEEJLi1EEEEEEEEENS_10ViewEngineINS_23ArithmeticTupleIteratorINS_15ArithmeticTupleIJiiEEEEEEEEEC2ERKSJ_RKSP_)
        /*1b908*/ 	.word	0x00000000


	//----- nvinfo : EIATTR_FRAME_SIZE
	.align		4
.L_18828:
        /*1b90c*/ 	.byte	0x04, 0x11
        /*1b90e*/ 	.short	(.L_18830 - .L_18829)
	.align		4
.L_18829:
        /*1b910*/ 	.word	index@($_ZN7cutlass13device_kernelIN5flash19enable_sm80_to_sm89INS1_16FlashAttnBwdSm80INS1_25CollectiveMainloopBwdSm80ILi2ELi2EN4cute5tupleIJNS5_1CILi128EEES8_NS7_ILi64EEEEEENS_10bfloat16_tEfNS_4arch4Sm80ELb0ELb0ELb1ELb0ELb0ELb0ELb0ELb0ELi2ELi4ELi4ELi4ELb0EEENS1_21CollectiveEpilogueBwdISA_SB_SD_Li256ELb0ELb0ELi2EEENS1_19SingleTileSchedulerILb0ELb0ELb0ELi128EEEEEEEEEvNT_6ParamsE$_ZN4cute3eso3ESOILb1ELb0EJNS_6LayoutINS_5tupleIJNS3_IJNS_1CILi2EEES5_EEENS4_ILi8EEEEEENS3_IJNS3_IJNS4_ILi1EEES5_EEENS4_ILi4EEEEEEEEiEEC2ERKSD_RKi)
        /*1b914*/ 	.word	0x00000000


	//----- nvinfo : EIATTR_FRAME_SIZE
	.align		4
.L_18830:
        /*1b918*/ 	.byte	0x04, 0x11
        /*1b91a*/ 	.short	(.L_18832 - .L_18831)
	.align		4
.L_18831:
        /*1b91c*/ 	.word	index@($_ZN7cutlass13device_kernelIN5flash19enable_sm80_to_sm89INS1_16FlashAttnBwdSm80INS1_25CollectiveMainloopBwdSm80ILi2ELi2EN4cute5tupleIJNS5_1CILi128EEES8_NS7_ILi64EEEEEENS_10bfloat16_tEfNS_4arch4Sm80ELb0ELb0ELb1ELb0ELb0ELb0ELb0ELb0ELi2ELi4ELi4ELi4ELb0EEENS1_21CollectiveEpilogueBwdISA_SB_SD_Li256ELb0ELb0ELi2EEENS1_19SingleTileSchedulerILb0ELb0ELb0ELi128EEEEEEEEEvNT_6ParamsE$_ZN4cute3eso3ESOILb1ELb0EJNS_6LayoutINS_5tupleIJNS3_IJNS_1CILi2EEES5_EEENS4_ILi8EEEEEENS3_IJNS3_IJNS4_ILi1EEES5_EEENS4_ILi4EEEEEEEENS_10ViewEngineIPN7cutlass10bfloat16_tEEEEEC2ERKSD_RKSI_)
        /*1b920*/ 	.word	0x00000000


	//----- nvinfo : EIATTR_FRAME_SIZE
	.align		4
.L_18832:
        /*1b924*/ 	.byte	0x04, 0x11
        /*1b926*/ 	.short	(.L_18834 - .L_18833)
	.align		4
.L_18833:
        /*1b928*/ 	.word	index@($_ZN7cutlass13device_kernelIN5flash19enable_sm80_to_sm89INS1_16FlashAttnBwdSm80INS1_25CollectiveMainloopBwdSm80ILi2ELi2EN4cute5tupleIJNS5_1CILi128EEES8_NS7_ILi64EEEEEENS_10bfloat16_tEfNS_4arch4Sm80ELb0ELb0ELb1ELb0ELb0ELb0ELb0ELb0ELi2ELi4ELi4ELi4ELb0EEENS1_21CollectiveEpilogueBwdISA_SB_SD_Li256ELb0ELb0ELi2EEENS1_19SingleTileSchedulerILb0ELb0ELb0ELi128EEEEEEEEEvNT_6ParamsE$_ZN4cute3eso3ESOILb1ELb0EJNS_6LayoutINS_5tupleIJNS3_IJNS_1CILi2EEES5_EEENS3_IJS5_NS4_ILi8EEEEEEEEENS3_IJNS3_IJS5_NS4_ILi4EEEEEENS3_IJNS4_ILi1EEES7_EEEEEEEENS_10ViewEngineIPfEEEEC2ERKSF_RKSI_)
        /*1b92c*/ 	.word	0x00000000


	//----- nvinfo : EIATTR_FRAME_SIZE
	.align		4
.L_18834:
        /*1b930*/ 	.byte	0x04, 0x11
        /*1b932*/ 	.short	(.L_18836 - .L_18835)
	.align		4
.L_18835:
        /*1b934*/ 	.word	index@($_ZN7cutlass13device_kernelIN5flash19enable_sm80_to_sm89INS1_16FlashAttnBwdSm80INS1_25CollectiveMainloopBwdSm80ILi2ELi2EN4cute5tupleIJNS5_1CILi128EEES8_NS7_ILi64EEEEEENS_10bfloat16_tEfNS_4arch4Sm80ELb0ELb0ELb1ELb0ELb0ELb0ELb0ELb0ELi2ELi4ELi4ELi4ELb0EEENS1_21CollectiveEpilogueBwdISA_SB_SD_Li256ELb0ELb0ELi2EEENS1_19SingleTileSchedulerILb0ELb0ELb0ELi128EEEEEEEEEvNT_6ParamsE$_ZN4cute3eso3ESOILb1ELb0EJNS_6LayoutINS_5tupleIJNS3_IJNS_1CILi2EEES5_EEENS3_IJS5_NS4_ILi8EEEEEEEEENS3_IJNS3_IJNS_11ScaledBasisIS7_JLi0EEEENSA_INS4_ILi64EEEJLi0EEEEEEENS3_IJNSA_INS4_ILi1EEEJLi1EEEENSA_INS4_ILi16EEEJLi1EEEEEEEEEEEENS_10ViewEngineINS_23ArithmeticTupleIteratorINS_15ArithmeticTupleIJiiEEEEEEEEEC2ERKSL_RKSR_)
        /*1b938*/ 	.word	0x00000000


	//----- nvinfo : EIATTR_FRAME_SIZE
	.align		4
.L_18836:
        /*1b93c*/ 	.byte	0x04, 0x11
        /*1b93e*/ 	.short	(.L_18838 - .L_18837)
	.align		4
.L_18837:
        /*1b940*/ 	.word	index@($_ZN7cutlass13device_kernelIN5flash19enable_sm80_to_sm89INS1_16FlashAttnBwdSm80INS1_25CollectiveMainloopBwdSm80ILi2ELi2EN4cute5tupleIJNS5_1CILi128EEES8_NS7_ILi64EEEEEENS_10bfloat16_tEfNS_4arch4Sm80ELb0ELb0ELb1ELb0ELb0ELb0ELb0ELb0ELi2ELi4ELi4ELi4ELb0EEENS1_21CollectiveEpilogueBwdISA_SB_SD_Li256ELb0ELb0ELi2EEENS1_19SingleTileSchedulerILb0ELb0ELb0ELi128EEEEEEEEEvNT_6ParamsE$_ZN4cute3eso3ESOILb1ELb0EJNS_6LayoutINS_5tupleIJNS3_IJNS_1CILi2EEES5_EEENS3_IJS5_NS4_ILi8EEEEEEEEENS3_IJNS3_IJNS_11ScaledBasisIS7_JLi0EEEENSA_INS4_ILi64EEEJLi0EEEEEEENS3_IJNSA_INS4_ILi1EEEJLi1EEEENSA_INS4_ILi16EEEJLi1EEEEEEEEEEEENS_10ViewEngineINS_23ArithmeticTupleIteratorINS_15ArithmeticTupleIJNS4_ILi0EEESP_EEEEEEEEEC2ERKSL_RKSS_)
        /*1b944*/ 	.word	0x00000000


	//----- nvinfo : EIATTR_FRAME_SIZE
	.align		4
.L_18838:
        /*1b948*/ 	.byte	0x04, 0x11
        /*1b94a*/ 	.short	(.L_18840 - .L_18839)
	.align		4
.L_18839:
        /*1b94c*/ 	.word	index@($_ZN7cutlass13device_kernelIN5flash19enable_sm80_to_sm89INS1_16FlashAttnBwdSm80INS1_25CollectiveMainloopBwdSm80ILi2ELi2EN4cute5tupleIJNS5_1CILi128EEES8_NS7_ILi64EEEEEENS_10bfloat16_tEfNS_4arch4Sm80ELb0ELb0ELb1ELb0ELb0ELb0ELb0ELb0ELi2ELi4ELi4ELi4ELb0EEENS1_21CollectiveEpilogueBwdISA_SB_SD_Li256ELb0ELb0ELi2EEENS1_19SingleTileSchedulerILb0ELb0ELb0ELi128EEEEEEEEEvNT_6ParamsE$_ZN4cute3eso3ESOILb1ELb0EJNS_6LayoutINS_5tupleIJNS3_IJNS_1CILi2EEES5_EEEEEENS3_IJNS3_IJNS4_ILi8EEENS4_ILi64EEEEEEEEEEEiEEC2ERKSC_RKi)
        /*1b950*/ 	.word	0x00000000


	//----- nvinfo : EIATTR_FRAME_SIZE
	.align		4
.L_18840:
        /*1b954*/ 	.byte	0x04, 0x11
        /*1b956*/ 	.short	(.L_18842 - .L_18841)
	.align		4
.L_18841:
        /*1b958*/ 	.word	index@($_ZN7cutlass13device_kernelIN5flash19enable_sm80_to_sm89INS1_16FlashAttnBwdSm80INS1_25CollectiveMainloopBwdSm80ILi2ELi2EN4cute5tupleIJNS5_1CILi128EEES8_NS7_ILi64EEEEEENS_10bfloat16_tEfNS_4arch4Sm80ELb0ELb0ELb1ELb0ELb0ELb0ELb0ELb0ELi2ELi4ELi4ELi4ELb0EEENS1_21CollectiveEpilogueBwdISA_SB_SD_Li256ELb0ELb0ELi2EEENS1_19SingleTileSchedulerILb0ELb0ELb0ELi128EEEEEEEEEvNT_6ParamsE$_ZN4cute3eso3ESOILb1ELb0EJNS_6LayoutINS_5tupleIJNS3_IJNS_1CILi2EEES5_EEEEEENS3_IJNS3_IJNS4_ILi8EEENS4_ILi64EEEEEEEEEEENS_10ViewEngineINS_8smem_ptrIPfEEEEEEC2ERKSC_RKSH_)
        /*1b95c*/ 	.word	0x00000000


	//----- nvinfo : EIATTR_FRAME_SIZE
	.align		4
.L_18842:
        /*1b960*/ 	.byte	0x04, 0x11
        /*1b962*/ 	.short	(.L_18844 - .L_18843)
	.align		4
.L_18843:
        /*1b964*/ 	.word	index@($_ZN7cutlass13device_kernelIN5flash19enable_sm80_to_sm89INS1_16FlashAttnBwdSm80INS1_25CollectiveMainloopBwdSm80ILi2ELi2EN4cute5tupleIJNS5_1CILi128EEES8_NS7_ILi64EEEEEENS_10bfloat16_tEfNS_4arch4Sm80ELb0ELb0ELb1ELb0ELb0ELb0ELb0ELb0ELi2ELi4ELi4ELi4ELb0EEENS1_21CollectiveEpilogueBwdISA_SB_SD_Li256ELb0ELb0ELi2EEENS1_19SingleTileSchedulerILb0ELb0ELb0ELi128EEEEEEEEEvNT_6ParamsE$_ZN4cute3eso3ESOILb1ELb0EJNS_6LayoutINS_5tupleIJNS3_IJNS_1CILi2EEES5_EEEEEENS3_IJNS3_IJNS4_ILi1EEES5_EEEEEEEEiEEC2ERKSB_RKi)
        /*1b968*/ 	.word	0x00000000


	//----- nvinfo : EIATTR_FRAME_SIZE
	.align		4
.L_18844:
        /*1b96c*/ 	.byte	0x04, 0x11
        /*1b96e*/ 	.short	(.L_18846 - .L_18845)
	.align		4
.L_18845:
        /*1b970*/ 	.word	index@($_ZN7cutlass13device_kernelIN5flash19enable_sm80_to_sm89INS1_16FlashAttnBwdSm80INS1_25CollectiveMainloopBwdSm80ILi2ELi2EN4cute5tupleIJNS5_1CILi128EEES8_NS7_ILi64EEEEEENS_10bfloat16_tEfNS_4arch4Sm80ELb0ELb0ELb1ELb0ELb0ELb0ELb0ELb0ELi2ELi4ELi4ELi4ELb0EEENS1_21CollectiveEpilogueBwdISA_SB_SD_Li256ELb0ELb0ELi2EEENS1_19SingleTileSchedulerILb0ELb0ELb0ELi128EEEEEEEEEvNT_6ParamsE$_ZN4cute3eso3ESOILb1ELb0EJNS_6LayoutINS_5tupleIJNS3_IJNS_1CILi2EEES5_EEEEEENS3_IJNS3_IJNS4_ILi1EEES5_EEEEEEEENS_10ViewEngineIPfEEEEC2ERKSB_RKSE_)
        /*1b974*/ 	.word	0x00000000


	//----- nvinfo : EIATTR_FRAME_SIZE
	.align		4
.L_18846:
        /*1b978*/ 	.byte	0x04, 0x11
        /*1b97a*/ 	.short	(.L_18848 - .L_18847)
	.align		4
.L_18847:
        /*1b97c*/ 	.word	index@($_ZN7cutlass13device_kernelIN5flash19enable_sm80_to_sm89INS1_16FlashAttnBwdSm80INS1_25CollectiveMainloopBwdSm80ILi2ELi2EN4cute5tupleIJNS5_1CILi128EEES8_NS7_ILi64EEEEEENS_10bfloat16_tEfNS_4arch4Sm80ELb0ELb0ELb1ELb0ELb0ELb0ELb0ELb0ELi2ELi4ELi4ELi4ELb0EEENS1_21CollectiveEpilogueBwdISA_SB_SD_Li256ELb0ELb0ELi2EEENS1_19SingleTileSchedulerILb0ELb0ELb0ELi128EEEEEEEEEvNT_6ParamsE$_ZN4cute3eso3ESOILb1ELb0EJNS_6LayoutINS_5tupleIJNS3_IJNS_1CILi2EEES5_EEEEEENS3_IJNS3_IJNS4_ILi1EEES5_EEEEEEEENS_10ViewEngineIPN7cutlass10bfloat16_tEEEEEC2ERKSB_RKSG_)
        /*1b980*/ 	.word	0x00000000


	//----- nvinfo : EIATTR_FRAME_SIZE
	.align		4
.L_18848:
        /*1b984*/ 	.byte	0x04, 0x11
        /*1b986*/ 	.short	(.L_18850 - .L_18849)
	.align		4
.L_18849:
        /*1b988*/ 	.word	index@($_ZN7cutlass13device_kernelIN5flash19enable_sm80_to_sm89INS1_16FlashAttnBwdSm80INS1_25CollectiveMainloopBwdSm80ILi2ELi2EN4cute5tupleIJNS5_1CILi128EEES8_NS7_ILi64EEEEEENS_10bfloat16_tEfNS_4arch4Sm80ELb0ELb0ELb1ELb0ELb0ELb0ELb0ELb0ELi2ELi4ELi4ELi4ELb0EEENS1_21CollectiveEpilogueBwdISA_SB_SD_Li256ELb0ELb0ELi2EEENS1_19SingleTileSchedulerILb0ELb0ELb0ELi128EEEEEEEEEvNT_6ParamsE$_ZN4cute3eso3ESOILb1ELb0EJNS_6LayoutINS_5tupleIJNS3_IJNS_1CILi2EEES5_EEEEEENS3_IJNS3_IJNS4_ILi1EEES5_EEEEEEEENS_10ViewEngineIPKfEEEEC2ERKSB_RKSF_)
        /*1b98c*/ 	.word	0x00000000


	//----- nvinfo : EIATTR_FRAME_SIZE
	.align		4
.L_18850:
        /*1b990*/ 	.byte	0x04, 0x11
        /*1b992*/ 	.short	(.L_18852 - .L_18851)
	.align		4
.L_18851:
        /*1b994*/ 	.word	index@($_ZN7cutlass13device_kernelIN5flash19enable_sm80_to_sm89INS1_16FlashAttnBwdSm80INS1_25CollectiveMainloopBwdSm80ILi2ELi2EN4cute5tupleIJNS5_1CILi128EEES8_NS7_ILi64EEEEEENS_10bfloat16_tEfNS_4arch4Sm80ELb0ELb0ELb1ELb0ELb0ELb0ELb0ELb0ELi2ELi4ELi4ELi4ELb0EEENS1_21CollectiveEpilogueBwdISA_SB_SD_Li256ELb0ELb0ELi2EEENS1_19SingleTileSchedulerILb0ELb0ELb0ELi128EEEEEEEEEvNT_6ParamsE$_ZN4cute3eso3ESOILb1ELb0EJNS_6LayoutINS_5tupleIJNS3_IJNS_1CILi1EEES5_EEENS4_ILi32EEEEEENS3_IJNS3_IJNS4_ILi0EEES9_EEENS4_ILi256EEEEEEEEiEEC2ERKSD_RKi)
        /*1b998*/ 	.word	0x00000000


	//----- nvinfo : EIATTR_FRAME_SIZE
	.align		4
.L_18852:
        /*1b99c*/ 	.byte	0x04, 0x11
        /*1b99e*/ 	.short	(.L_18854 - .L_18853)
	.align		4
.L_18853:
        /*1b9a0*/ 	.word	index@($_ZN7cutlass13device_kernelIN5flash19enable_sm80_to_sm89INS1_16FlashAttnBwdSm80INS1_25CollectiveMainloopBwdSm80ILi2ELi2EN4cute5tupleIJNS5_1CILi128EEES8_NS7_ILi64EEEEEENS_10bfloat16_tEfNS_4arch4Sm80ELb0ELb0ELb1ELb0ELb0ELb0ELb0ELb0ELi2ELi4ELi4ELi4ELb0EEENS1_21CollectiveEpilogueBwdISA_SB_SD_Li256ELb0ELb0ELi2EEENS1_19SingleTileSchedulerILb0ELb0ELb0ELi128EEEEEEEEEvNT_6ParamsE$_ZN4cute3eso3ESOILb1ELb0EJNS_6LayoutINS_5tupleIJNS3_IJNS_1CILi1EEES5_EEENS4_ILi32EEEEEENS3_IJNS3_IJNS4_ILi0EEES9_EEENS4_ILi256EEEEEEEENS_10ViewEngineINS_8gmem_ptrIPfEEEEEEC2ERKSD_RKSI_)
        /*1b9a4*/ 	.word	0x00000000


	//----- nvinfo : EIATTR_FRAME_SIZE
	.align		4
.L_18854:
        /*1b9a8*/ 	.byte	0x04, 0x11
        /*1b9aa*/ 	.short	(.L_18856 - .L_18855)
	.align		4
.L_18855:
        /*1b9ac*/ 	.word	index@($_ZN7cutlass13device_kernelIN5flash19enable_sm80_to_sm89INS1_16FlashAttnBwdSm80INS1_25CollectiveMainloopBwdSm80ILi2ELi2EN4cute5tupleIJNS5_1CILi128EEES8_NS7_ILi64EEEEEENS_10bfloat16_tEfNS_4arch4Sm80ELb0ELb0ELb1ELb0ELb0ELb0ELb0ELb0ELi2ELi4ELi4ELi4ELb0EEENS1_21CollectiveEpilogueBwdISA_SB_SD_Li256ELb0ELb0ELi2EEENS1_19SingleTileSchedulerILb0ELb0ELb0ELi128EEEEEEEEEvNT_6ParamsE$_ZN4cute3eso3ESOILb1ELb0EJNS_6LayoutINS_5tupleIJNS3_IJNS_1CILi1EEES5_EEEEEENS3_IJNS3_IJS5_NS4_ILi0EEEEEEEEEEENS_10ViewEngineINS_8smem_ptrIPN7cutlass9uint128_tEEEEEEEC2ERKSB_RKSI_)
        /*1b9b0*/ 	.word	0x00000000


	//----- nvinfo : EIATTR_FRAME_SIZE
	.align		4
.L_18856:
        /*1b9b4*/ 	.byte	0x04, 0x11
        /*1b9b6*/ 	.short	(.L_18858 - .L_18857)
	.align		4
.L_18857:
        /*1b9b8*/ 	.word	index@($_ZN7cutlass13device_kernelIN5flash19enable_sm80_to_sm89INS1_16FlashAttnBwdSm80INS1_25CollectiveMainloopBwdSm80ILi2ELi2EN4cute5tupleIJNS5_1CILi128EEES8_NS7_ILi64EEEEEENS_10bfloat16_tEfNS_4arch4Sm80ELb0ELb0ELb1ELb0ELb0ELb0ELb0ELb0ELi2ELi4ELi4ELi4ELb0EEENS1_21CollectiveEpilogueBwdISA_SB_SD_Li256ELb0ELb0ELi2EEENS1_19SingleTileSchedulerILb0ELb0ELb0ELi128EEEEEEEEEvNT_6ParamsE$_ZN4cute3eso3ESOILb1ELb0EJNS_6LayoutINS_5tupleIJNS3_IJNS_1CILi1EEES5_EEEEEENS3_IJNS3_IJS5_NS4_ILi0EEEEEEEEEEENS_10ViewEngineINS_8gmem_ptrIPKN7cutlass9uint128_tEEEEEEEC2ERKSB_RKSJ_)
        /*1b9bc*/ 	.word	0x00000000


	//----- nvinfo : EIATTR_FRAME_SIZE
	.align		4
.L_18858:
        /*1b9c0*/ 	.byte	0x04, 0x11
        /*1b9c2*/ 	.short	(.L_18860 - .L_18859)
	.align		4
.L_18859:
        /*1b9c4*/ 	.word	index@($_ZN7cutlass13device_kernelIN5flash19enable_sm80_to_sm89INS1_16FlashAttnBwdSm80INS1_25CollectiveMainloopBwdSm80ILi2ELi2EN4cute5tupleIJNS5_1CILi128EEES8_NS7_ILi64EEEEEENS_10bfloat16_tEfNS_4arch4Sm80ELb0ELb0ELb1ELb0ELb0ELb0ELb0ELb0ELi2ELi4ELi4ELi4ELb0EEENS1_21CollectiveEpilogueBwdISA_SB_SD_Li256ELb0ELb0ELi2EEENS1_19SingleTileSchedulerILb0ELb0ELb0ELi128EEEEEEEEEvNT_6ParamsE$_ZN4cute3eso3ESOILb1ELb0EJNS_6LayoutINS_5tupleIJNS3_IJNS_1CILi1EEENS4_ILi4EEEEEENS4_ILi2EEES6_EEENS3_IJNS3_IJNS4_ILi0EEES5_EEES6_NS4_ILi8EEEEEEEENS_10ViewEngineIPfEEEEC2ERKSE_RKSH_)
        /*1b9c8*/ 	.word	0x00000000


	//----- nvinfo : EIATTR_FRAME_SIZE
	.align		4
.L_18860:
        /*1b9cc*/ 	.byte	0x04, 0x11
        /*1b9ce*/ 	.short	(.L_18862 - .L_18861)
	.align		4
.L_18861:
        /*1b9d0*/ 	.word	index@($_ZN7cutlass13device_kernelIN5flash19enable_sm80_to_sm89INS1_16FlashAttnBwdSm80INS1_25CollectiveMainloopBwdSm80ILi2ELi2EN4cute5tupleIJNS5_1CILi128EEES8_NS7_ILi64EEEEEENS_10bfloat16_tEfNS_4arch4Sm80ELb0ELb0ELb1ELb0ELb0ELb0ELb0ELb0ELi2ELi4ELi4ELi4ELb0EEENS1_21CollectiveEpilogueBwdISA_SB_SD_Li256ELb0ELb0ELi2EEENS1_19SingleTileSchedulerILb0ELb0ELb0ELi128EEEEEEEEEvNT_6ParamsE$_ZN4cute3eso3ESOILb1ELb0EJNS_6LayoutINS_5tupleIJNS3_IJNS_1CILi1EEENS4_ILi2EEES6_EEEEEENS3_IJNS3_IJS5_S5_S6_EEEEEEEENS_10ViewEngineIPjEEEEC2ERKSB_RKSE_)
        /*1b9d4*/ 	.word	0x00000000


	//----- nvinfo : EIATTR_FRAME_SIZE
	.align		4
.L_18862:
        /*1b9d8*/ 	.byte	0x04, 0x11
        /*1b9da*/ 	.short	(.L_18864 - .L_18863)
	.align		4
.L_18863:
        /*1b9dc*/ 	.word	index@($_ZN7cutlass13device_kernelIN5flash19enable_sm80_to_sm89INS1_16FlashAttnBwdSm80INS1_25CollectiveMainloopBwdSm80ILi2ELi2EN4cute5tupleIJNS5_1CILi128EEES8_NS7_ILi64EEEEEENS_10bfloat16_tEfNS_4arch4Sm80ELb0ELb0ELb1ELb0ELb0ELb0ELb0ELb0ELi2ELi4ELi4ELi4ELb0EEENS1_21CollectiveEpilogueBwdISA_SB_SD_Li256ELb0ELb0ELi2EEENS1_19SingleTileSchedulerILb0ELb0ELb0ELi128EEEEEEEEEvNT_6ParamsE$_ZN4cute3eso3ESOILb1ELb0EJNS_6LayoutINS_5tupleIJNS3_IJNS_1CILi1EEENS4_ILi2EEEEEES6_NS4_ILi8EEEEEENS3_IJNS3_IJS5_S5_EEES6_NS4_ILi4EEEEEEEENS_10ViewEngineIPN7cutlass5ArrayINSF_10bfloat16_tELi2ELb0EEEEEEEC2ERKSD_RKSK_)
        /*1b9e0*/ 	.word	0x00000000


	//----- nvinfo : EIATTR_FRAME_SIZE
	.align		4
.L_18864:
        /*1b9e4*/ 	.byte	0x04, 0x11
        /*1b9e6*/ 	.short	(.L_18866 - .L_18865)
	.align		4
.L_18865:
        /*1b9e8*/ 	.word	index@($_ZN7cutlass13device_kernelIN5flash19enable_sm80_to_sm89INS1_16FlashAttnBwdSm80INS1_25CollectiveMainloopBwdSm80ILi2ELi2EN4cute5tupleIJNS5_1CILi128EEES8_NS7_ILi64EEEEEENS_10bfloat16_tEfNS_4arch4Sm80ELb0ELb0ELb1ELb0ELb0ELb0ELb0ELb0ELi2ELi4ELi4ELi4ELb0EEENS1_21CollectiveEpilogueBwdISA_SB_SD_Li256ELb0ELb0ELi2EEENS1_19SingleTileSchedulerILb0ELb0ELb0ELi128EEEEEEEEEvNT_6ParamsE$_ZN4cute3eso3ESOILb1ELb0EJNS_6LayoutINS_5tupleIJNS3_IJNS_1CILi1EEENS4_ILi2EEEEEES6_NS4_ILi8EEEEEENS3_IJNS3_IJS5_S5_EEES6_NS4_ILi4EEEEEEEENS_10ViewEngineIPKN7cutlass5ArrayIfLi2ELb1EEEEEEEC2ERKSD_RKSK_)
        /*1b9ec*/ 	.word	0x00000000


	//----- nvinfo : EIATTR_FRAME_SIZE
	.align		4
.L_18866:
        /*1b9f0*/ 	.byte	0x04, 0x11
        /*1b9f2*/ 	.short	(.L_18868 - .L_18867)
	.align		4
.L_18867:
        /*1b9f4*/ 	.word	index@($_ZN7cutlass13device_kernelIN5flash19enable_sm80_to_sm89INS1_16FlashAttnBwdSm80INS1_25CollectiveMainloopBwdSm80ILi2ELi2EN4cute5tupleIJNS5_1CILi128EEES8_NS7_ILi64EEEEEENS_10bfloat16_tEfNS_4arch4Sm80ELb0ELb0ELb1ELb0ELb0ELb0ELb0ELb0ELi2ELi4ELi4ELi4ELb0EEENS1_21CollectiveEpilogueBwdISA_SB_SD_Li256ELb0ELb0ELi2EEENS1_19SingleTileSchedulerILb0ELb0ELb0ELi128EEEEEEEEEvNT_6ParamsE$_ZN4cute3eso3ESOILb1ELb0EJNS_6LayoutINS_5tupleIJNS3_IJNS_1CILi1EEENS4_ILi2EEEEEEEEENS3_IJNS3_IJS5_S5_EEEEEEEENS_10ViewEngineIPjEEEEC2ERKSB_RKSE_)
        /*1b9f8*/ 	.word	0x00000000


	//----- nvinfo : EIATTR_FRAME_SIZE
	.align		4
.L_18868:
        /*1b9fc*/ 	.byte	0x04, 0x11
        /*1b9fe*/ 	.short	(.L_18870 - .L_18869)
	.align		4
.L_18869:
        /*1ba00*/ 	.word	index@($_ZN7cutlass13device_kernelIN5flash19enable_sm80_to_sm89INS1_16FlashAttnBwdSm80INS1_25CollectiveMainloopBwdSm80ILi2ELi2EN4cute5tupleIJNS5_1CILi128EEES8_NS7_ILi64EEEEEENS_10bfloat16_tEfNS_4arch4Sm80ELb0ELb0ELb1ELb0ELb0ELb0ELb0ELb0ELi2ELi4ELi4ELi4ELb0EEENS1_21CollectiveEpilogueBwdISA_SB_SD_Li256ELb0ELb0ELi2EEENS1_19SingleTileSchedulerILb0ELb0ELb0ELi128EEEEEEEEEvNT_6ParamsE$_ZN4cute3eso3ESOILb1ELb0EJNS_6LayoutINS_5tupleIJNS3_IJNS_1CILi1EEENS3_IJNS4_ILi4EEENS4_ILi2EEEEEEEEES7_S6_EEENS3_IJNS3_IJNS4_ILi0EEENS3_IJS5_NS4_ILi8EEEEEEEEES6_NS4_ILi16EEEEEEEENS_10ViewEngineIPN7cutlass10bfloat16_tEEEEEC2ERKSH_RKSM_)
        /*1ba04*/ 	.word	0x00000000


	//----- nvinfo : EIATTR_FRAME_SIZE
	.align		4
.L_18870:
        /*1ba08*/ 	.byte	0x04, 0x11
        /*1ba0a*/ 	.short	(.L_18872 - .L_18871)
	.align		4
.L_18871:
        /*1ba0c*/ 	.word	index@($_ZN7cutlass13device_kernelIN5flash19enable_sm80_to_sm89INS1_16FlashAttnBwdSm80INS1_25CollectiveMainloopBwdSm80ILi2ELi2EN4cute5tupleIJNS5_1CILi128EEES8_NS7_ILi64EEEEEENS_10bfloat16_tEfNS_4arch4Sm80ELb0ELb0ELb1ELb0ELb0ELb0ELb0ELb0ELi2ELi4ELi4ELi4ELb0EEENS1_21CollectiveEpilogueBwdISA_SB_SD_Li256ELb0ELb0ELi2EEENS1_19SingleTileSchedulerILb0ELb0ELb0ELi128EEEEEEEEEvNT_6ParamsE$_ZN4cute3eso3ESOILb1ELb0EJNS_6LayoutINS_5tupleIJNS3_IJNS_1CILi1EEENS3_IJNS4_ILi2EEES6_EEEEEES6_NS4_ILi4EEEEEENS3_IJNS3_IJNS4_ILi0EEENS3_IJS5_S9_EEEEEES6_NS4_ILi8EEEEEEEENS_10ViewEngineIPjEEEEC2ERKSG_RKSJ_)
        /*1ba10*/ 	.word	0x00000000


	//----- nvinfo : EIATTR_FRAME_SIZE
	.align		4
.L_18872:
        /*1ba14*/ 	.byte	0x04, 0x11
        /*1ba16*/ 	.short	(.L_18874 - .L_18873)
	.align		4
.L_18873:
        /*1ba18*/ 	.word	index@($_ZN7cutlass13device_kernelIN5flash19enable_sm80_to_sm89INS1_16FlashAttnBwdSm80INS1_25CollectiveMainloopBwdSm80ILi2ELi2EN4cute5tupleIJNS5_1CILi128EEES8_NS7_ILi64EEEEEENS_10bfloat16_tEfNS_4arch4Sm80ELb0ELb0ELb1ELb0ELb0ELb0ELb0ELb0ELi2ELi4ELi4ELi4ELb0EEENS1_21CollectiveEpilogueBwdISA_SB_SD_Li256ELb0ELb0ELi2EEENS1_19SingleTileSchedulerILb0ELb0ELb0ELi128EEEEEEEEEvNT_6ParamsE$_ZN4cute3eso3ESOILb1ELb0EJNS_6LayoutINS_5tupleIJNS3_IJNS3_IJNS_1CILi8EEENS4_ILi1EEEEEES6_EEENS3_IJNS3_IJS6_S6_EEENS4_ILi4EEEEEEEEENS3_IJNS3_IJNS3_IJS6_NS4_ILi0EEEEEESD_EEENS3_IJNS3_IJSD_SD_EEES5_EEEEEEEENS_10ViewEngineIPN7cutlass10bfloat16_tEEEEEC2ERKSJ_RKSO_)
        /*1ba1c*/ 	.word	0x00000000


	//----- nvinfo : EIATTR_FRAME_SIZE
	.align		4
.L_18874:
        /*1ba20*/ 	.byte	0x04, 0x11
        /*1ba22*/ 	.short	(.L_18876 - .L_18875)
	.align		4
.L_18875:
        /*1ba24*/ 	.word	index@($_ZN7cutlass13device_kernelIN5flash19enable_sm80_to_sm89INS1_16FlashAttnBwdSm80INS1_25CollectiveMainloopBwdSm80ILi2ELi2EN4cute5tupleIJNS5_1CILi128EEES8_NS7_ILi64EEEEEENS_10bfloat16_tEfNS_4arch4Sm80ELb0ELb0ELb1ELb0ELb0ELb0ELb0ELb0ELi2ELi4ELi4ELi4ELb0EEENS1_21CollectiveEpilogueBwdISA_SB_SD_Li256ELb0ELb0ELi2EEENS1_19SingleTileSchedulerILb0ELb0ELb0ELi128EEEEEEEEEvNT_6ParamsE$_ZN4cute3eso3ESOILb1ELb0EJNS_6LayoutINS_5tupleIJNS3_IJNS3_IJNS_1CILi8EEENS4_ILi1EEEEEES6_EEENS3_IJNS3_IJS6_S6_EEENS4_ILi4EEEEEEEEENS3_IJNS3_IJNS3_IJS6_NS4_ILi0EEEEEESD_EEENS3_IJNS3_IJSD_SD_EEENS4_ILi2048EEEEEEEEEEENS_10ViewEngineINS_8smem_ptrIPN7cutlass10bfloat16_tEEEEEEEC2ERKSK_RKSR_)
        /*1ba28*/ 	.word	0x00000000


	//----- nvinfo : EIATTR_FRAME_SIZE
	.align		4
.L_18876:
        /*1ba2c*/ 	.byte	0x04, 0x11
        /*1ba2e*/ 	.short	(.L_18878 - .L_18877)
	.align		4
.L_18877:
        /*1ba30*/ 	.word	index@($_ZN7cutlass13device_kernelIN5flash19enable_sm80_to_sm89INS1_16FlashAttnBwdSm80INS1_25CollectiveMainloopBwdSm80ILi2ELi2EN4cute5tupleIJNS5_1CILi128EEES8_NS7_ILi64EEEEEENS_10bfloat16_tEfNS_4arch4Sm80ELb0ELb0ELb1ELb0ELb0ELb0ELb0ELb0ELi2ELi4ELi4ELi4ELb0EEENS1_21CollectiveEpilogueBwdISA_SB_SD_Li256ELb0ELb0ELi2EEENS1_19SingleTileSchedulerILb0ELb0ELb0ELi128EEEEEEEEEvNT_6ParamsE$_ZN4cute3eso3ESOILb1ELb0EJNS_6LayoutINS_5tupleIJNS3_IJNS3_IJNS_1CILi8EEENS4_ILi1EEEEEES6_EEENS3_IJNS3_IJS6_S6_EEENS4_ILi2EEEEEEEEENS3_IJNS3_IJNS3_IJS6_NS4_ILi0EEEEEESD_EEENS3_IJNS3_IJSD_SD_EEES5_EEEEEEEENS_10ViewEngineIPN7cutlass10bfloat16_tEEEEEC2ERKSJ_RKSO_)
        /*1ba34*/ 	.word	0x00000000


	//----- nvinfo : EIATTR_FRAME_SIZE
	.align		4
.L_18878:
        /*1ba38*/ 	.byte	0x04, 0x11
        /*1ba3a*/ 	.short	(.L_18880 - .L_18879)
	.align		4
.L_18879:
        /*1ba3c*/ 	.word	index@($_ZN7cutlass13device_kernelIN5flash19enable_sm80_to_sm89INS1_16FlashAttnBwdSm80INS1_25CollectiveMainloopBwdSm80ILi2ELi2EN4cute5tupleIJNS5_1CILi128EEES8_NS7_ILi64EEEEEENS_10bfloat16_tEfNS_4arch4Sm80ELb0ELb0ELb1ELb0ELb0ELb0ELb0ELb0ELi2ELi4ELi4ELi4ELb0EEENS1_21CollectiveEpilogueBwdISA_SB_SD_Li256ELb0ELb0ELi2EEENS1_19SingleTileSchedulerILb0ELb0ELb0ELi128EEEEEEEEEvNT_6ParamsE$_ZN4cute3eso3ESOILb1ELb0EJNS_6LayoutINS_5tupleIJNS3_IJNS3_IJNS_1CILi8EEENS4_ILi1EEEEEES6_EEENS3_IJNS3_IJS6_S6_EEENS4_ILi2EEEEEEEEENS3_IJNS3_IJNS3_IJS6_NS4_ILi0EEEEEESD_EEENS3_IJNS3_IJSD_SD_EEENS4_ILi8192EEEEEEEEEEENS_10ViewEngineINS_8smem_ptrIPN7cutlass10bfloat16_tEEEEEEEC2ERKSK_RKSR_)
        /*1ba40*/ 	.word	0x00000000


	//----- nvinfo : EIATTR_FRAME_SIZE
	.align		4
.L_18880:
        /*1ba44*/ 	.byte	0x04, 0x11
        /*1ba46*/ 	.short	(.L_18882 - .L_18881)
	.align		4
.L_18881:
        /*1ba48*/ 	.word	index@($_ZN7cutlass13device_kernelIN5flash19enable_sm80_to_sm89INS1_16FlashAttnBwdSm80INS1_25CollectiveMainloopBwdSm80ILi2ELi2EN4cute5tupleIJNS5_1CILi128EEES8_NS7_ILi64EEEEEENS_10bfloat16_tEfNS_4arch4Sm80ELb0ELb0ELb1ELb0ELb0ELb0ELb0ELb0ELi2ELi4ELi4ELi4ELb0EEENS1_21CollectiveEpilogueBwdISA_SB_SD_Li256ELb0ELb0ELi2EEENS1_19SingleTileSchedulerILb0ELb0ELb0ELi128EEEEEEEEEvNT_6ParamsE$_ZN4cute3eso3ESOILb1ELb0EJNS_6LayoutINS_5tupleIJNS3_IJNS3_IJNS_1CILi8EEENS4_ILi1EEEEEES6_EEENS3_IJNS3_IJS6_S6_EEENS4_ILi2EEEEEEEEENS3_IJNS3_IJNS3_IJS6_NS4_ILi0EEEEEESD_EEENS3_IJNS3_IJSD_SD_EEENS4_ILi64EEEEEEEEEEENS_10ViewEngineIPN7cutlass10bfloat16_tEEEEEC2ERKSK_RKSP_)
        /*1ba4c*/ 	.word	0x00000000


	//----- nvinfo : EIATTR_FRAME_SIZE
	.align		4
.L_18882:
        /*1ba50*/ 	.byte	0x04, 0x11
        /*1ba52*/ 	.short	(.L_18884 - .L_18883)
	.align		4
.L_18883:
        /*1ba54*/ 	.word	index@($_ZN7cutlass13device_kernelIN5flash19enable_sm80_to_sm89INS1_16FlashAttnBwdSm80INS1_25CollectiveMainloopBwdSm80ILi2ELi2EN4cute5tupleIJNS5_1CILi128EEES8_NS7_ILi64EEEEEENS_10bfloat16_tEfNS_4arch4Sm80ELb0ELb0ELb1ELb0ELb0ELb0ELb0ELb0ELi2ELi4ELi4ELi4ELb0EEENS1_21CollectiveEpilogueBwdISA_SB_SD_Li256ELb0ELb0ELi2EEENS1_19SingleTileSchedulerILb0ELb0ELb0ELi128EEEEEEEEEvNT_6ParamsE$_ZN4cute3eso3ESOILb1ELb0EJNS_6LayoutINS_5tupleIJNS3_IJNS3_IJNS_1CILi8EEENS4_ILi1EEEEEES6_EEENS3_IJNS3_IJS6_S6_EEENS4_ILi2EEEEEEEEENS3_IJNS3_IJNS3_IJS6_NS4_ILi0EEEEEESD_EEENS3_IJNS3_IJSD_SD_EEENS4_ILi4096EEEEEEEEEEENS_10ViewEngineINS_8smem_ptrIPN7cutlass10bfloat16_tEEEEEEEC2ERKSK_RKSR_)
        /*1ba58*/ 	.word	0x00000000


	//----- nvinfo : EIATTR_FRAME_SIZE
	.align		4
.L_18884:
        /*1ba5c*/ 	.byte	0x04, 0x11
        /*1ba5e*/ 	.short	(.L_18886 - .L_18885)
	.align		4
.L_18885:
        /*1ba60*/ 	.word	index@($_ZN7cutlass13device_kernelIN5flash19enable_sm80_to_sm89INS1_16FlashAttnBwdSm80INS1_25CollectiveMainloopBwdSm80ILi2ELi2EN4cute5tupleIJNS5_1CILi128EEES8_NS7_ILi64EEEEEENS_10bfloat16_tEfNS_4arch4Sm80ELb0ELb0ELb1ELb0ELb0ELb0ELb0ELb0ELi2ELi4ELi4ELi4ELb0EEENS1_21CollectiveEpilogueBwdISA_SB_SD_Li256ELb0ELb0ELi2EEENS1_19SingleTileSchedulerILb0ELb0ELb0ELi128EEEEEEEEEvNT_6ParamsE$_ZN4cute3eso3ESOILb1ELb0EJNS_6LayoutINS_5tupleIJNS3_IJNS3_IJNS_1CILi4EEENS4_ILi8EEEEEENS3_IJS5_NS4_ILi2EEEEEEEEENS3_IJNS3_IJS8_S8_EEENS3_IJS8_S6_EEEEEEEEENS3_IJNS3_IJNS3_IJNS_11ScaledBasisIS8_JLi1EEEENSF_INS4_ILi1EEEJLi0EEEEEEENS3_IJNSF_INS4_ILi16EEEJLi0EEEENSF_IS6_JLi1EEEEEEEEEENS3_IJNS3_IJNSF_ISH_JLi1EEEENSF_IS6_JLi0EEEEEEENS3_IJNSF_INS4_ILi64EEEJLi0EEEENSF_ISK_JLi1EEEEEEEEEEEEEEENS_10ViewEngineINS_23ArithmeticTupleIteratorINS_15ArithmeticTupleIJNS4_ILi0EEES12_EEEEEEEEEC2ERKSY_RKS15_)
        /*1ba64*/ 	.word	0x00000000


	//----- nvinfo : EIATTR_FRAME_SIZE
	.align		4
.L_18886:
        /*1ba68*/ 	.byte	0x04, 0x11
        /*1ba6a*/ 	.short	(.L_18888 - .L_18887)
	.align		4
.L_18887:
        /*1ba6c*/ 	.word	index@($_ZN7cutlass13device_kernelIN5flash19enable_sm80_to_sm89INS1_16FlashAttnBwdSm80INS1_25CollectiveMainloopBwdSm80ILi2ELi2EN4cute5tupleIJNS5_1CILi128EEES8_NS7_ILi64EEEEEENS_10bfloat16_tEfNS_4arch4Sm80ELb0ELb0ELb1ELb0ELb0ELb0ELb0ELb0ELi2ELi4ELi4ELi4ELb0EEENS1_21CollectiveEpilogueBwdISA_SB_SD_Li256ELb0ELb0ELi2EEENS1_19SingleTileSchedulerILb0ELb0ELb0ELi128EEEEEEEEEvNT_6ParamsE$_ZN4cute3eso3ESOILb1ELb0EJNS_6LayoutINS_5tupleIJNS3_IJNS3_IJNS_1CILi4EEENS4_ILi2EEEEEENS4_ILi1EEEEEES6_NS4_ILi8EEEEEENS3_IJNS3_IJNS3_IJS8_NS4_ILi32EEEEEENS4_ILi0EEEEEENS4_ILi64EEES5_EEEEENS_10ViewEngineIPN7cutlass10bfloat16_tEEEEEC2ERKSI_RKSN_)
        /*1ba70*/ 	.word	0x00000000


	//----- nvinfo : EIATTR_FRAME_SIZE
	.align		4
.L_18888:
        /*1ba74*/ 	.byte	0x04, 0x11
        /*1ba76*/ 	.short	(.L_18890 - .L_18889)
	.align		4
.L_18889:
        /*1ba78*/ 	.word	index@($_ZN7cutlass13device_kernelIN5flash19enable_sm80_to_sm89INS1_16FlashAttnBwdSm80INS1_25CollectiveMainloopBwdSm80ILi2ELi2EN4cute5tupleIJNS5_1CILi128EEES8_NS7_ILi64EEEEEENS_10bfloat16_tEfNS_4arch4Sm80ELb0ELb0ELb1ELb0ELb0ELb0ELb0ELb0ELi2ELi4ELi4ELi4ELb0EEENS1_21CollectiveEpilogueBwdISA_SB_SD_Li256ELb0ELb0ELi2EEENS1_19SingleTileSchedulerILb0ELb0ELb0ELi128EEEEEEEEEvNT_6ParamsE$_ZN4cute3eso3ESOILb1ELb0EJNS_6LayoutINS_5tupleIJNS3_IJNS3_IJNS_1CILi4EEENS4_ILi2EEEEEENS4_ILi1EEEEEES6_EEENS3_IJNS3_IJNS3_IJS8_NS4_ILi32EEEEEENS4_ILi0EEEEEENS4_ILi64EEEEEEEEiEEC2ERKSH_RKi)
        /*1ba7c*/ 	.word	0x00000000


	//----- nvinfo : EIATTR_FRAME_SIZE
	.align		4
.L_18890:
        /*1ba80*/ 	.byte	0x04, 0x11
        /*1ba82*/ 	.short	(.L_18892 - .L_18891)
	.align		4
.L_18891:
        /*1ba84*/ 	.word	index@($_ZN7cutlass13device_kernelIN5flash19enable_sm80_to_sm89INS1_16FlashAttnBwdSm80INS1_25CollectiveMainloopBwdSm80ILi2ELi2EN4cute5tupleIJNS5_1CILi128EEES8_NS7_ILi64EEEEEENS_10bfloat16_tEfNS_4arch4Sm80ELb0ELb0ELb1ELb0ELb0ELb0ELb0ELb0ELi2ELi4ELi4ELi4ELb0EEENS1_21CollectiveEpilogueBwdISA_SB_SD_Li256ELb0ELb0ELi2EEENS1_19SingleTileSchedulerILb0ELb0ELb0ELi128EEEEEEEEEvNT_6ParamsE$_ZN4cute3eso3ESOILb1ELb0EJNS_6LayoutINS_5tupleIJNS3_IJNS3_IJNS_1CILi4EEENS4_ILi2EEEEEENS4_ILi1EEEEEES6_EEENS3_IJNS3_IJNS3_IJS8_NS4_ILi32EEEEEENS4_ILi0EEEEEENS4_ILi64EEEEEEEENS_10ViewEngineIPN7cutlass10bfloat16_tEEEEEC2ERKSH_RKSM_)
        /*1ba88*/ 	.word	0x00000000


	//----- nvinfo : EIATTR_FRAME_SIZE
	.align		4
.L_18892:
        /*1ba8c*/ 	.byte	0x04, 0x11
        /*1ba8e*/ 	.short	(.L_18894 - .L_18893)
	.align		4
.L_18893:
        /*1ba90*/ 	.word	index@($_ZN7cutlass13device_kernelIN5flash19enable_sm80_to_sm89INS1_16FlashAttnBwdSm80INS1_25CollectiveMainloopBwdSm80ILi2ELi2EN4cute5tupleIJNS5_1CILi128EEES8_NS7_ILi64EEEEEENS_10bfloat16_tEfNS_4arch4Sm80ELb0ELb0ELb1ELb0ELb0ELb0ELb0ELb0ELi2ELi4ELi4ELi4ELb0EEENS1_21CollectiveEpilogueBwdISA_SB_SD_Li256ELb0ELb0ELi2EEENS1_19SingleTileSchedulerILb0ELb0ELb0ELi128EEEEEEEEEvNT_6ParamsE$_ZN4cute3eso3ESOILb1ELb0EJNS_6LayoutINS_5tupleIJNS3_IJNS3_IJNS_1CILi4EEENS4_ILi2EEEEEENS4_ILi1EEEEEENS3_IJS6_EEEEEENS3_IJNS3_IJNS3_IJS8_NS4_ILi32EEEEEENS4_ILi0EEEEEENS3_IJNS4_ILi64EEEEEEEEEEENS_10ViewEngineIPN7cutlass10bfloat16_tEEEEEC2ERKSJ_RKSO_)
        /*1ba94*/ 	.word	0x00000000


	//----- nvinfo : EIATTR_FRAME_SIZE
	.align		4
.L_18894:
        /*1ba98*/ 	.byte	0x04, 0x11
        /*1ba9a*/ 	.short	(.L_18896 - .L_18895)
	.align		4
.L_18895:
        /*1ba9c*/ 	.word	index@($_ZN7cutlass13device_kernelIN5flash19enable_sm80_to_sm89INS1_16FlashAttnBwdSm80INS1_25CollectiveMainloopBwdSm80ILi2ELi2EN4cute5tupleIJNS5_1CILi128EEES8_NS7_ILi64EEEEEENS_10bfloat16_tEfNS_4arch4Sm80ELb0ELb0ELb1ELb0ELb0ELb0ELb0ELb0ELi2ELi4ELi4ELi4ELb0EEENS1_21CollectiveEpilogueBwdISA_SB_SD_Li256ELb0ELb0ELi2EEENS1_19SingleTileSchedulerILb0ELb0ELb0ELi128EEEEEEEEEvNT_6ParamsE$_ZN4cute3eso3ESOILb1ELb0EJNS_6LayoutINS_5tupleIJNS3_IJNS3_IJNS_1CILi4EEENS4_ILi2EEEEEENS4_ILi1EEEEEEEEENS3_IJNS3_IJNS3_IJS8_NS4_ILi32EEEEEENS4_ILi0EEEEEEEEEEEiEEC2ERKSG_RKi)
        /*1baa0*/ 	.word	0x00000000


	//----- nvinfo : EIATTR_FRAME_SIZE
	.align		4
.L_18896:
        /*1baa4*/ 	.byte	0x04, 0x11
        /*1baa6*/ 	.short	(.L_18898 - .L_18897)
	.align		4
.L_18897:
        /*1baa8*/ 	.word	index@($_ZN7cutlass13device_kernelIN5flash19enable_sm80_to_sm89INS1_16FlashAttnBwdSm80INS1_25CollectiveMainloopBwdSm80ILi2ELi2EN4cute5tupleIJNS5_1CILi128EEES8_NS7_ILi64EEEEEENS_10bfloat16_tEfNS_4arch4Sm80ELb0ELb0ELb1ELb0ELb0ELb0ELb0ELb0ELi2ELi4ELi4ELi4ELb0EEENS1_21CollectiveEpilogueBwdISA_SB_SD_Li256ELb0ELb0ELi2EEENS1_19SingleTileSchedulerILb0ELb0ELb0ELi128EEEEEEEEEvNT_6ParamsE$_ZN4cute3eso3ESOILb1ELb0EJNS_6LayoutINS_5tupleIJNS3_IJNS3_IJNS_1CILi4EEENS4_ILi2EEEEEENS4_ILi1EEEEEEEEENS3_IJNS3_IJNS3_IJS8_NS4_ILi32EEEEEENS4_ILi0EEEEEEEEEEENS_10ViewEngineIPN7cutlass10bfloat16_tEEEEEC2ERKSG_RKSL_)
        /*1baac*/ 	.word	0x00000000


	//----- nvinfo : EIATTR_FRAME_SIZE
	.align		4
.L_18898:
        /*1bab0*/ 	.byte	0x04, 0x11
        /*1bab2*/ 	.short	(.L_18900 - .L_18899)
	.align		4
.L_18899:
        /*1bab4*/ 	.word	index@($_ZN7cutlass13device_kernelIN5flash19enable_sm80_to_sm89INS1_16FlashAttnBwdSm80INS1_25CollectiveMainloopBwdSm80ILi2ELi2EN4cute5tupleIJNS5_1CILi128EEES8_NS7_ILi64EEEEEENS_10bfloat16_tEfNS_4arch4Sm80ELb0ELb0ELb1ELb0ELb0ELb0ELb0ELb0ELi2ELi4ELi4ELi4ELb0EEENS1_21CollectiveEpilogueBwdISA_SB_SD_Li256ELb0ELb0ELi2EEENS1_19SingleTileSchedulerILb0ELb0ELb0ELi128EEEEEEEEEvNT_6ParamsE$_ZN4cute3eso3ESOILb1ELb0EJNS_6LayoutINS_5tupleIJNS3_IJNS3_IJNS_1CILi2EEES5_EEENS4_ILi1EEEEEEEEENS3_IJNS3_IJNS3_IJS7_NS4_ILi16EEEEEENS4_ILi0EEEEEEEEEEENS_10ViewEngineIPjEEEEC2ERKSF_RKSI_)
        /*1bab8*/ 	.word	0x00000000


	//----- nvinfo : EIATTR_FRAME_SIZE
	.align		4
.L_18900:
        /*1babc*/ 	.byte	0x04, 0x11
        /*1babe*/ 	.short	(.L_18902 - .L_18901)
	.align		4
.L_18901:
        /*1bac0*/ 	.word	index@($_ZN7cutlass13device_kernelIN5flash19enable_sm80_to_sm89INS1_16FlashAttnBwdSm80INS1_25CollectiveMainloopBwdSm80ILi2ELi2EN4cute5tupleIJNS5_1CILi128EEES8_NS7_ILi64EEEEEENS_10bfloat16_tEfNS_4arch4Sm80ELb0ELb0ELb1ELb0ELb0ELb0ELb0ELb0ELi2ELi4ELi4ELi4ELb0EEENS1_21CollectiveEpilogueBwdISA_SB_SD_Li256ELb0ELb0ELi2EEENS1_19SingleTileSchedulerILb0ELb0ELb0ELi128EEEEEEEEEvNT_6ParamsE$_ZN4cute3eso3ESOILb1ELb0EJNS_6LayoutINS_5tupleIJNS3_IJNS3_IJNS3_IJNS_1CILi4EEENS4_ILi2EEEEEENS4_ILi1EEEEEES8_EEENS3_IJNS3_IJNS3_IJS8_S8_EEES8_EEES6_EEEEEENS3_IJNS3_IJNS3_IJNS3_IJS8_NS4_ILi32EEEEEENS4_ILi0EEEEEESH_EEENS3_IJNS3_IJNS3_IJSH_SH_EEESH_EEENS4_ILi64EEEEEEEEEEENS_10ViewEngineIPN7cutlass10bfloat16_tEEEEEC2ERKSP_RKSU_)
        /*1bac4*/ 	.word	0x00000000


	//----- nvinfo : EIATTR_FRAME_SIZE
	.align		4
.L_18902:
        /*1bac8*/ 	.byte	0x04, 0x11
        /*1baca*/ 	.short	(.L_18904 - .L_18903)
	.align		4
.L_18903:
        /*1bacc*/ 	.word	index@($_ZN7cutlass13device_kernelIN5flash19enable_sm80_to_sm89INS1_16FlashAttnBwdSm80INS1_25CollectiveMainloopBwdSm80ILi2ELi2EN4cute5tupleIJNS5_1CILi128EEES8_NS7_ILi64EEEEEENS_10bfloat16_tEfNS_4arch4Sm80ELb0ELb0ELb1ELb0ELb0ELb0ELb0ELb0ELi2ELi4ELi4ELi4ELb0EEENS1_21CollectiveEpilogueBwdISA_SB_SD_Li256ELb0ELb0ELi2EEENS1_19SingleTileSchedulerILb0ELb0ELb0ELi128EEEEEEEEEvNT_6ParamsE$_ZN4cute3eso3ESOILb1ELb0EJNS_5tupleIJNS_1CILi8EEENS3_ILi2EEES5_S5_S4_S5_EEENS2_IJNS3_ILi1EEEiiiNS3_ILi72EEENS3_ILi512EEEEEEEEC2ERKS6_RKSA_)
        /*1bad0*/ 	.word	0x00000000


	//----- nvinfo : EIATTR_FRAME_SIZE
	.align		4
.L_18904:
        /*1bad4*/ 	.byte	0x04, 0x11
        /*1bad6*/ 	.short	(.L_18906 - .L_18905)
	.align		4
.L_18905:
        /*1bad8*/ 	.word	index@($_ZN7cutlass13device_kernelIN5flash19enable_sm80_to_sm89INS1_16FlashAttnBwdSm80INS1_25CollectiveMainloopBwdSm80ILi2ELi2EN4cute5tupleIJNS5_1CILi128EEES8_NS7_ILi64EEEEEENS_10bfloat16_tEfNS_4arch4Sm80ELb0ELb0ELb1ELb0ELb0ELb0ELb0ELb0ELi2ELi4ELi4ELi4ELb0EEENS1_21CollectiveEpilogueBwdISA_SB_SD_Li256ELb0ELb0ELi2EEENS1_19SingleTileSchedulerILb0ELb0ELb0ELi128EEEEEEEEEvNT_6ParamsE$_ZN4cute3eso3ESOILb1ELb0EJNS_5tupleIJNS_1CILi8EEENS2_IJNS3_ILi2EEES5_S5_EEENS3_ILi1EEES6_S7_EEENS2_IJS7_NS2_IJiiiEEENS3_ILi64EEENS2_IJNS3_ILi72EEENS3_ILi144EEENS3_ILi288EEEEEENS3_ILi512EEEEEEEEC2ERKS8_RKSG_)
        /*1badc*/ 	.word	0x00000000


	//----- nvinfo : EIATTR_FRAME_SIZE
	.align		4
.L_18906:
        /*1bae0*/ 	.byte	0x04, 0x11
        /*1bae2*/ 	.short	(.L_18908 - .L_18907)
	.align		4
.L_18907:
        /*1bae4*/ 	.word	index@($_ZN7cutlass13device_kernelIN5flash19enable_sm80_to_sm89INS1_16FlashAttnBwdSm80INS1_25CollectiveMainloopBwdSm80ILi2ELi2EN4cute5tupleIJNS5_1CILi128EEES8_NS7_ILi64EEEEEENS_10bfloat16_tEfNS_4arch4Sm80ELb0ELb0ELb1ELb0ELb0ELb0ELb0ELb0ELi2ELi4ELi4ELi4ELb0EEENS1_21CollectiveEpilogueBwdISA_SB_SD_Li256ELb0ELb0ELi2EEENS1_19SingleTileSchedulerILb0ELb0ELb0ELi128EEEEEEEEEvNT_6ParamsE$_ZN4cute3eso3ESOILb1ELb0EJNS_5tupleIJNS_1CILi8EEENS2_IJNS3_ILi2EEES5_S5_EEENS3_ILi1EEES6_S7_EEENS2_IJS7_NS2_IJS4_iiEEENS3_ILi64EEENS2_IJiNS3_ILi144EEENS3_ILi288EEEEEENS3_ILi512EEEEEEEEC2ERKS8_RKSF_)
        /*1bae8*/ 	.word	0x00000000


	//----- nvinfo : EIATTR_FRAME_SIZE
	.align		4
.L_18908:
        /*1baec*/ 	.byte	0x04, 0x11
        /*1baee*/ 	.short	(.L_18910 - .L_18909)
	.align		4
.L_18909:
        /*1baf0*/ 	.word	index@($_ZN7cutlass13device_kernelIN5flash19enable_sm80_to_sm89INS1_16FlashAttnBwdSm80INS1_25CollectiveMainloopBwdSm80ILi2ELi2EN4cute5tupleIJNS5_1CILi128EEES8_NS7_ILi64EEEEEENS_10bfloat16_tEfNS_4arch4Sm80ELb0ELb0ELb1ELb0ELb0ELb0ELb0ELb0ELi2ELi4ELi4ELi4ELb0EEENS1_21CollectiveEpilogueBwdISA_SB_SD_Li256ELb0ELb0ELi2EEENS1_19SingleTileSchedulerILb0ELb0ELb0ELi128EEEEEEEEEvNT_6ParamsE$_ZN4cute3eso3ESOILb1ELb0EJNS_5tupleIJNS_1CILi2EEES4_S4_EEENS2_IJNS3_ILi1EEENS3_ILi512EEEiEEEEEC2ERKS5_RKS8_)
        /*1baf4*/ 	.word	0x00000000


	//----- nvinfo : EIATTR_FRAME_SIZE
	.align		4
.L_18910:
        /*1baf8*/ 	.byte	0x04, 0x11
        /*1bafa*/ 	.short	(.L_18912 - .L_18911)
	.align		4
.L_18911:
        /*1bafc*/ 	.word	index@($_ZN7cutlass13device_kernelIN5flash19enable_sm80_to_sm89INS1_16FlashAttnBwdSm80INS1_25CollectiveMainloopBwdSm80ILi2ELi2EN4cute5tupleIJNS5_1CILi128EEES8_NS7_ILi64EEEEEENS_10bfloat16_tEfNS_4arch4Sm80ELb0ELb0ELb1ELb0ELb0ELb0ELb0ELb0ELi2ELi4ELi4ELi4ELb0EEENS1_21CollectiveEpilogueBwdISA_SB_SD_Li256ELb0ELb0ELi2EEENS1_19SingleTileSchedulerILb0ELb0ELb0ELi128EEEEEEEEEvNT_6ParamsE$_ZN4cute3eso3ESOILb1ELb0EJNS_5tupleIJNS_1CILi2EEES4_EEENS2_IJiiEEENS3_ILi1EEES7_EEC2ERKS5_RKS6_RKS7_SE_)
        /*1bb00*/ 	.word	0x00000000


	//----- nvinfo : EIATTR_FRAME_SIZE
	.align		4
.L_18912:
        /*1bb04*/ 	.byte	0x04, 0x11
        /*1bb06*/ 	.short	(.L_18914 - .L_18913)
	.align		4
.L_18913:
        /*1bb08*/ 	.word	index@($_ZN7cutlass13device_kernelIN5flash19enable_sm80_to_sm89INS1_16FlashAttnBwdSm80INS1_25CollectiveMainloopBwdSm80ILi2ELi2EN4cute5tupleIJNS5_1CILi128EEES8_NS7_ILi64EEEEEENS_10bfloat16_tEfNS_4arch4Sm80ELb0ELb0ELb1ELb0ELb0ELb0ELb0ELb0ELi2ELi4ELi4ELi4ELb0EEENS1_21CollectiveEpilogueBwdISA_SB_SD_Li256ELb0ELb0ELi2EEENS1_19SingleTileSchedulerILb0ELb0ELb0ELi128EEEEEEEEEvNT_6ParamsE$_ZN4cute3eso3ESOILb1ELb0EJNS_5tupleIJNS_1CILi2EEES4_EEENS2_IJiiEEEEEC2ERKS5_RKS6_)
        /*1bb0c*/ 	.word	0x00000000


	//----- nvinfo : EIATTR_FRAME_SIZE
	.align		4
.L_18914:
        /*1bb10*/ 	.byte	0x04, 0x11
        /*1bb12*/ 	.short	(.L_18916 - .L_18915)
	.align		4
.L_18915:
        /*1bb14*/ 	.word	index@($_ZN7cutlass13device_kernelIN5flash19enable_sm80_to_sm89INS1_16FlashAttnBwdSm80INS1_25CollectiveMainloopBwdSm80ILi2ELi2EN4cute5tupleIJNS5_1CILi128EEES8_NS7_ILi64EEEEEENS_10bfloat16_tEfNS_4arch4Sm80ELb0ELb0ELb1ELb0ELb0ELb0ELb0ELb0ELi2ELi4ELi4ELi4ELb0EEENS1_21CollectiveEpilogueBwdISA_SB_SD_Li256ELb0ELb0ELi2EEENS1_19SingleTileSchedulerILb0ELb0ELb0ELi128EEEEEEEEEvNT_6ParamsE$_ZN4cute3eso3ESOILb1ELb0EJNS_5tupleIJNS_1CILi2EEES4_EEENS2_IJiNS3_ILi512EEEEEEEEC2ERKS5_RKS7_)
        /*1bb18*/ 	.word	0x00000000


	//----- nvinfo : EIATTR_FRAME_SIZE
	.align		4
.L_18916:
        /*1bb1c*/ 	.byte	0x04, 0x11
        /*1bb1e*/ 	.short	(.L_18918 - .L_18917)
	.align		4
.L_18917:
        /*1bb20*/ 	.word	index@($_ZN7cutlass13device_kernelIN5flash19enable_sm80_to_sm89INS1_16FlashAttnBwdSm80INS1_25CollectiveMainloopBwdSm80ILi2ELi2EN4cute5tupleIJNS5_1CILi128EEES8_NS7_ILi64EEEEEENS_10bfloat16_tEfNS_4arch4Sm80ELb0ELb0ELb1ELb0ELb0ELb0ELb0ELb0ELi2ELi4ELi4ELi4ELb0EEENS1_21CollectiveEpilogueBwdISA_SB_SD_Li256ELb0ELb0ELi2EEENS1_19SingleTileSchedulerILb0ELb0ELb0ELi128EEEEEEEEEvNT_6ParamsE$_ZN4cute3eso3ESOILb1ELb0EJNS_5tupleIJNS_1CILi2EEES4_EEENS2_IJiNS3_ILi4096EEEEEEEEC2ERKS5_RKS7_)
        /*1bb24*/ 	.word	0x00000000


	//----- nvinfo : EIATTR_FRAME_SIZE
	.align		4
.L_18918:
        /*1bb28*/ 	.byte	0x04, 0x11
        /*1bb2a*/ 	.short	(.L_18920 - .L_18919)
	.align		4
.L_18919:
        /*1bb2c*/ 	.word	index@($_ZN7cutlass13device_kernelIN5flash19enable_sm80_to_sm89INS1_16FlashAttnBwdSm80INS1_25CollectiveMainloopBwdSm80ILi2ELi2EN4cute5tupleIJNS5_1CILi128EEES8_NS7_ILi64EEEEEENS_10bfloat16_tEfNS_4arch4Sm80ELb0ELb0ELb1ELb0ELb0ELb0ELb0ELb0ELi2ELi4ELi4ELi4ELb0EEENS1_21CollectiveEpilogueBwdISA_SB_SD_Li256ELb0ELb0ELi2EEENS1_19SingleTileSchedulerILb0ELb0ELb0ELi128EEEEEEEEEvNT_6ParamsE$_ZN4cute3eso3ESOILb1ELb0EJNS_5tupleIJNS_1CILi2EEES4_EEENS2_IJNS3_ILi1EEEiEEEEEC2ERKS5_RKS7_)
        /*1bb30*/ 	.word	0x00000000


	//----- nvinfo : EIATTR_FRAME_SIZE
	.align		4
.L_18920:
        /*1bb34*/ 	.byte	0x04, 0x11
        /*1bb36*/ 	.short	(.L_18922 - .L_18921)
	.align		4
.L_18921:
        /*1bb38*/ 	.word	index@($_ZN7cutlass13device_kernelIN5flash19enable_sm80_to_sm89INS1_16FlashAttnBwdSm80INS1_25CollectiveMainloopBwdSm80ILi2ELi2EN4cute5tupleIJNS5_1CILi128EEES8_NS7_ILi64EEEEEENS_10bfloat16_tEfNS_4arch4Sm80ELb0ELb0ELb1ELb0ELb0ELb0ELb0ELb0ELi2ELi4ELi4ELi4ELb0EEENS1_21CollectiveEpilogueBwdISA_SB_SD_Li256ELb0ELb0ELi2EEENS1_19SingleTileSchedulerILb0ELb0ELb0ELi128EEEEEEEEEvNT_6ParamsE$_ZN4cute3eso3ESOILb1ELb0EJNS_5tupleIJNS_1CILi2EEEEEENS2_IJiEEES4_NS3_ILi1EEEEEC2ERKS5_RKS6_RKS4_RKS7_)
        /*1bb3c*/ 	.word	0x00000000


	//----- nvinfo : EIATTR_FRAME_SIZE
	.align		4
.L_18922:
        /*1bb40*/ 	.byte	0x04, 0x11
        /*1bb42*/ 	.short	(.L_18924 - .L_18923)
	.align		4
.L_18923:
        /*1bb44*/ 	.word	index@($_ZN7cutlass13device_kernelIN5flash19enable_sm80_to_sm89INS1_16FlashAttnBwdSm80INS1_25CollectiveMainloopBwdSm80ILi2ELi2EN4cute5tupleIJNS5_1CILi128EEES8_NS7_ILi64EEEEEENS_10bfloat16_tEfNS_4arch4Sm80ELb0ELb0ELb1ELb0ELb0ELb0ELb0ELb0ELi2ELi4ELi4ELi4ELb0EEENS1_21CollectiveEpilogueBwdISA_SB_SD_Li256ELb0ELb0ELi2EEENS1_19SingleTileSchedulerILb0ELb0ELb0ELi128EEEEEEEEEvNT_6ParamsE$_ZN4cute3eso3ESOILb1ELb0EJNS_5tupleIJNS_1CILi2EEEEEENS2_IJiEEENS3_ILi1EEES7_EEC2ERKS5_RKS6_RKS7_SE_)
        /*1bb48*/ 	.word	0x00000000


	//----- nvinfo : EIATTR_FRAME_SIZE
	.align		4
.L_18924:
        /*1bb4c*/ 	.byte	0x04, 0x11
        /*1bb4e*/ 	.short	(.L_18926 - .L_18925)
	.align		4
.L_18925:
        /*1bb50*/ 	.word	index@($_ZN7cutlass13device_kernelIN5flash19enable_sm80_to_sm89INS1_16FlashAttnBwdSm80INS1_25CollectiveMainloopBwdSm80ILi2ELi2EN4cute5tupleIJNS5_1CILi128EEES8_NS7_ILi64EEEEEENS_10bfloat16_tEfNS_4arch4Sm80ELb0ELb0ELb1ELb0ELb0ELb0ELb0ELb0ELi2ELi4ELi4ELi4ELb0EEENS1_21CollectiveEpilogueBwdISA_SB_SD_Li256ELb0ELb0ELi2EEENS1_19SingleTileSchedulerILb0ELb0ELb0ELi128EEEEEEEEEvNT_6ParamsE$_ZN4cute3eso3ESOILb1ELb0EJNS_5tupleIJNS_1CILi2EEEEEENS2_IJiEEEEEC2ERKS5_RKS6_)
        /*1bb54*/ 	.word	0x00000000


	//----- nvinfo : EIATTR_FRAME_SIZE
	.align		4
.L_18926:
        /*1bb58*/ 	.byte	0x04, 0x11
        /*1bb5a*/ 	.short	(.L_18928 - .L_18927)
	.align		4
.L_18927:
        /*1bb5c*/ 	.word	index@($_ZN7cutlass13device_kernelIN5flash19enable_sm80_to_sm89INS1_16FlashAttnBwdSm80INS1_25CollectiveMainloopBwdSm80ILi2ELi2EN4cute5tupleIJNS5_1CILi128EEES8_NS7_ILi64EEEEEENS_10bfloat16_tEfNS_4arch4Sm80ELb0ELb0ELb1ELb0ELb0ELb0ELb0ELb0ELi2ELi4ELi4ELi4ELb0EEENS1_21CollectiveEpilogueBwdISA_SB_SD_Li256ELb0ELb0ELi2EEENS1_19SingleTileSchedulerILb0ELb0ELb0ELi128EEEEEEEEEvNT_6ParamsE$_ZN4cute3eso3ESOILb1ELb0EJNS_5tupleIJNS_1CILi1EEENS3_ILi2EEES5_EEENS2_IJS4_NS3_ILi256EEEiEEEEEC2ERKS6_RKS8_)
        /*1bb60*/ 	.word	0x00000000


	//----- nvinfo : EIATTR_FRAME_SIZE
	.align		4
.L_18928:
        /*1bb64*/ 	.byte	0x04, 0x11
        /*1bb66*/ 	.short	(.L_18930 - .L_18929)
	.align		4
.L_18929:
        /*1bb68*/ 	.word	index@($_ZN7cutlass13device_kernelIN5flash19enable_sm80_to_sm89INS1_16FlashAttnBwdSm80INS1_25CollectiveMainloopBwdSm80ILi2ELi2EN4cute5tupleIJNS5_1CILi128EEES8_NS7_ILi64EEEEEENS_10bfloat16_tEfNS_4arch4Sm80ELb0ELb0ELb1ELb0ELb0ELb0ELb0ELb0ELi2ELi4ELi4ELi4ELb0EEENS1_21CollectiveEpilogueBwdISA_SB_SD_Li256ELb0ELb0ELi2EEENS1_19SingleTileSchedulerILb0ELb0ELb0ELi128EEEEEEEEEvNT_6ParamsE$_ZN4cute3eso3ESOILb1ELb0EJNS_5tupleIJNS_1CILi1EEENS3_ILi2EEEEEENS2_IJNS3_ILi0EEEiEEEEEC2ERKS6_RKS8_)
        /*1bb6c*/ 	.word	0x00000000


	//----- nvinfo : EIATTR_FRAME_SIZE
	.align		4
.L_18930:
        /*1bb70*/ 	.byte	0x04, 0x11
        /*1bb72*/ 	.short	(.L_18932 - .L_18931)
	.align		4
.L_18931:
        /*1bb74*/ 	.word	index@($_ZN7cutlass13device_kernelIN5flash19enable_sm80_to_sm89INS1_16FlashAttnBwdSm80INS1_25CollectiveMainloopBwdSm80ILi2ELi2EN4cute5tupleIJNS5_1CILi128EEES8_NS7_ILi64EEEEEENS_10bfloat16_tEfNS_4arch4Sm80ELb0ELb0ELb1ELb0ELb0ELb0ELb0ELb0ELi2ELi4ELi4ELi4ELb0EEENS1_21CollectiveEpilogueBwdISA_SB_SD_Li256ELb0ELb0ELi2EEENS1_19SingleTileSchedulerILb0ELb0ELb0ELi128EEEEEEEEEvNT_6ParamsE$_ZN4cute3eso3ESOILb1ELb0EJNS_5tupleIJNS_1CILi1EEENS3_ILi0EEEEEElS5_EEC2ERKS6_RKlRKS5_)
        /*1bb78*/ 	.word	0x00000000


	//----- nvinfo : EIATTR_FRAME_SIZE
	.align		4
.L_18932:
        /*1bb7c*/ 	.byte	0x04, 0x11
        /*1bb7e*/ 	.short	(.L_18934 - .L_18933)
	.align		4
.L_18933:
        /*1bb80*/ 	.word	index@($_ZN7cutlass13device_kernelIN5flash19enable_sm80_to_sm89INS1_16FlashAttnBwdSm80INS1_25CollectiveMainloopBwdSm80ILi2ELi2EN4cute5tupleIJNS5_1CILi128EEES8_NS7_ILi64EEEEEENS_10bfloat16_tEfNS_4arch4Sm80ELb0ELb0ELb1ELb0ELb0ELb0ELb0ELb0ELi2ELi4ELi4ELi4ELb0EEENS1_21CollectiveEpilogueBwdISA_SB_SD_Li256ELb0ELb0ELi2EEENS1_19SingleTileSchedulerILb0ELb0ELb0ELi128EEEEEEEEEvNT_6ParamsE$_ZN4cute3eso3ESOILb1ELb0EJNS_5tupleIJNS_1CILi1EEENS3_ILi0EEEEEEiNS3_ILi1024EEEEEC2ERKS6_RKiRKS7_)
        /*1bb84*/ 	.word	0x00000000


	//----- nvinfo : EIATTR_FRAME_SIZE
	.align		4
.L_18934:
        /*1bb88*/ 	.byte	0x04, 0x11
        /*1bb8a*/ 	.short	(.L_18936 - .L_18935)
	.align		4
.L_18935:
        /*1bb8c*/ 	.word	index@($_ZN7cutlass13device_kernelIN5flash19enable_sm80_to_sm89INS1_16FlashAttnBwdSm80INS1_25CollectiveMainloopBwdSm80ILi2ELi2EN4cute5tupleIJNS5_1CILi128EEES8_NS7_ILi64EEEEEENS_10bfloat16_tEfNS_4arch4Sm80ELb0ELb0ELb1ELb0ELb0ELb0ELb0ELb0ELi2ELi4ELi4ELi4ELb0EEENS1_21CollectiveEpilogueBwdISA_SB_SD_Li256ELb0ELb0ELi2EEENS1_19SingleTileSchedulerILb0ELb0ELb0ELi128EEEEEEEEEvNT_6ParamsE$_ZN4cute3eso3ESOILb1ELb0EJNS_5tupleIJNS_1CILi1EEENS3_ILi0EEEEEEiEEC2ERKS6_RKi)
        /*1bb90*/ 	.word	0x00000000


	//----- nvinfo : EIATTR_FRAME_SIZE
	.align		4
.L_18936:
        /*1bb94*/ 	.byte	0x04, 0x11
        /*1bb96*/ 	.short	(.L_18938 - .L_18937)
	.align		4
.L_18937:
        /*1bb98*/ 	.word	index@($_ZN7cutlass13device_kernelIN5flash19enable_sm80_to_sm89INS1_16FlashAttnBwdSm80INS1_25CollectiveMainloopBwdSm80ILi2ELi2EN4cute5tupleIJNS5_1CILi128EEES8_NS7_ILi64EEEEEENS_10bfloat16_tEfNS_4arch4Sm80ELb0ELb0ELb1ELb0ELb0ELb0ELb0ELb0ELi2ELi4ELi4ELi4ELb0EEENS1_21CollectiveEpilogueBwdISA_SB_SD_Li256ELb0ELb0ELi2EEENS1_19SingleTileSchedulerILb0ELb0ELb0ELi128EEEEEEEEEvNT_6ParamsE$_ZN4cute3eso3ESOILb1ELb0EJNS_5tupleIJNS_1CILi1EEENS3_ILi0EEEEEENS3_ILi4096EEENS2_IJiiEEEEEC2ERKS6_RKS7_RKS8_)
        /*1bb9c*/ 	.word	0x00000000


	//----- nvinfo : EIATTR_FRAME_SIZE
	.align		4
.L_18938:
        /*1bba0*/ 	.byte	0x04, 0x11
        /*1bba2*/ 	.short	(.L_18940 - .L_18939)
	.align		4
.L_18939:
        /*1bba4*/ 	.word	index@($_ZN7cutlass13device_kernelIN5flash19enable_sm80_to_sm89INS1_16FlashAttnBwdSm80INS1_25CollectiveMainloopBwdSm80ILi2ELi2EN4cute5tupleIJNS5_1CILi128EEES8_NS7_ILi64EEEEEENS_10bfloat16_tEfNS_4arch4Sm80ELb0ELb0ELb1ELb0ELb0ELb0ELb0ELb0ELi2ELi4ELi4ELi4ELb0EEENS1_21CollectiveEpilogueBwdISA_SB_SD_Li256ELb0ELb0ELi2EEENS1_19SingleTileSchedulerILb0ELb0ELb0ELi128EEEEEEEEEvNT_6ParamsE$_ZN4cute3eso3ESOILb1ELb0EJNS_5tupleIJNS_1CILi1EEENS3_ILi0EEEEEENS2_IJiEEEEEC2ERKS6_RKS7_)
        /*1bba8*/ 	.word	0x00000000


	//----- nvinfo : EIATTR_FRAME_SIZE
	.align		4
.L_18940:
        /*1bbac*/ 	.byte	0x04, 0x11
        /*1bbae*/ 	.short	(.L_18942 - .L_18941)
	.align		4
.L_18941:
        /*1bbb0*/ 	.word	index@($_ZN7cutlass13device_kernelIN5flash19enable_sm80_to_sm89INS1_16FlashAttnBwdSm80INS1_25CollectiveMainloopBwdSm80ILi2ELi2EN4cute5tupleIJNS5_1CILi128EEES8_NS7_ILi64EEEEEENS_10bfloat16_tEfNS_4arch4Sm80ELb0ELb0ELb1ELb0ELb0ELb0ELb0ELb0ELi2ELi4ELi4ELi4ELb0EEENS1_21CollectiveEpilogueBwdISA_SB_SD_Li256ELb0ELb0ELi2EEENS1_19SingleTileSchedulerILb0ELb0ELb0ELi128EEEEEEEEEvNT_6ParamsE$_ZN4cute3eso3ESOILb1ELb0EJNS_5tupleIJNS_1CILi1EEENS2_IJS4_NS3_ILi2EEES5_EEEEEENS2_IJNS3_ILi0EEENS2_IJS4_NS3_ILi256EEEiEEEEEEEEC2ERKS7_RKSB_)
        /*1bbb4*/ 	.word	0x00000000


	//----- nvinfo : EIATTR_FRAME_SIZE
	.align		4
.L_18942:
        /*1bbb8*/ 	.byte	0x04, 0x11
        /*1bbba*/ 	.short	(.L_18944 - .L_18943)
	.align		4
.L_18943:
        /*1bbbc*/ 	.word	index@($_ZN7cutlass13device_kernelIN5flash19enable_sm80_to_sm89INS1_16FlashAttnBwdSm80INS1_25CollectiveMainloopBwdSm80ILi2ELi2EN4cute5tupleIJNS5_1CILi128EEES8_NS7_ILi64EEEEEENS_10bfloat16_tEfNS_4arch4Sm80ELb0ELb0ELb1ELb0ELb0ELb0ELb0ELb0ELi2ELi4ELi4ELi4ELb0EEENS1_21CollectiveEpilogueBwdISA_SB_SD_Li256ELb0ELb0ELi2EEENS1_19SingleTileSchedulerILb0ELb0ELb0ELi128EEEEEEEEEvNT_6ParamsE$_ZN4cute3eso3ESOILb1ELb0EJNS_5tupleIJNS_1CILi16EEENS3_ILi2EEES5_S5_NS3_ILi4EEES5_EEENS2_IJNS3_ILi1EEEiiiNS3_ILi144EEENS3_ILi512EEEEEEEEC2ERKS7_RKSB_)
        /*1bbc0*/ 	.word	0x00000000


	//----- nvinfo : EIATTR_FRAME_SIZE
	.align		4
.L_18944:
        /*1bbc4*/ 	.byte	0x04, 0x11
        /*1bbc6*/ 	.short	(.L_18946 - .L_18945)
	.align		4
.L_18945:
        /*1bbc8*/ 	.word	index@($_ZN7cutlass13device_kernelIN5flash19enable_sm80_to_sm89INS1_16FlashAttnBwdSm80INS1_25CollectiveMainloopBwdSm80ILi2ELi2EN4cute5tupleIJNS5_1CILi128EEES8_NS7_ILi64EEEEEENS_10bfloat16_tEfNS_4arch4Sm80ELb0ELb0ELb1ELb0ELb0ELb0ELb0ELb0ELi2ELi4ELi4ELi4ELb0EEENS1_21CollectiveEpilogueBwdISA_SB_SD_Li256ELb0ELb0ELi2EEENS1_19SingleTileSchedulerILb0ELb0ELb0ELi128EEEEEEEEEvNT_6ParamsE$_ZN4cute3eso3ESOILb1ELb0EJNS_5tupleIJNS_1CILi0EEES4_EEEiEEC2ERKS5_RKi)
        /*1bbcc*/ 	.word	0x00000000


	//----- nvinfo : EIATTR_FRAME_SIZE
	.align		4
.L_18946:
        /*1bbd0*/ 	.byte	0x04, 0x11
        /*1bbd2*/ 	.short	(.L_18948 - .L_18947)
	.align		4
.L_18947:
        /*1bbd4*/ 	.word	index@($_ZN7cutlass13device_kernelIN5flash19enable_sm80_to_sm89INS1_16FlashAttnBwdSm80INS1_25CollectiveMainloopBwdSm80ILi2ELi2EN4cute5tupleIJNS5_1CILi128EEES8_NS7_ILi64EEEEEENS_10bfloat16_tEfNS_4arch4Sm80ELb0ELb0ELb1ELb0ELb0ELb0ELb0ELb0ELi2ELi4ELi4ELi4ELb0EEENS1_21CollectiveEpilogueBwdISA_SB_SD_Li256ELb0ELb0ELi2EEENS1_19SingleTileSchedulerILb0ELb0ELb0ELi128EEEEEEEEEvNT_6ParamsE$_ZN4cute3eso3ESOILb1ELb0EJNS_5tupleIJNS2_IJNS_1CILi8EEENS3_ILi1EEEEEENS3_ILi4EEES5_EEENS2_IJNS2_IJS5_NS3_ILi0EEEEEElS9_EEEEEC2ERKS8_RKSB_)
        /*1bbd8*/ 	.word	0x00000000


	//----- nvinfo : EIATTR_FRAME_SIZE
	.align		4
.L_18948:
        /*1bbdc*/ 	.byte	0x04, 0x11
        /*1bbde*/ 	.short	(.L_18950 - .L_18949)
	.align		4
.L_18949:
        /*1bbe0*/ 	.word	index@($_ZN7cutlass13device_kernelIN5flash19enable_sm80_to_sm89INS1_16FlashAttnBwdSm80INS1_25CollectiveMainloopBwdSm80ILi2ELi2EN4cute5tupleIJNS5_1CILi128EEES8_NS7_ILi64EEEEEENS_10bfloat16_tEfNS_4arch4Sm80ELb0ELb0ELb1ELb0ELb0ELb0ELb0ELb0ELi2ELi4ELi4ELi4ELb0EEENS1_21CollectiveEpilogueBwdISA_SB_SD_Li256ELb0ELb0ELi2EEENS1_19SingleTileSchedulerILb0ELb0ELb0ELi128EEEEEEEEEvNT_6ParamsE$_ZN4cute3eso3ESOILb1ELb0EJNS_5tupleIJNS2_IJNS_1CILi8EEENS3_ILi1EEEEEENS3_ILi2EEES4_EEENS2_IJNS2_IJS5_NS3_ILi0EEEEEEiNS3_ILi1024EEEEEEEEC2ERKS8_RKSC_)
        /*1bbe4*/ 	.word	0x00000000


	//----- nvinfo : EIATTR_FRAME_SIZE
	.align		4
.L_18950:
        /*1bbe8*/ 	.byte	0x04, 0x11
        /*1bbea*/ 	.short	(.L_18952 - .L_18951)
	.align		4
.L_18951:
        /*1bbec*/ 	.word	index@($_ZN7cutlass13device_kernelIN5flash19enable_sm80_to_sm89INS1_16FlashAttnBwdSm80INS1_25CollectiveMainloopBwdSm80ILi2ELi2EN4cute5tupleIJNS5_1CILi128EEES8_NS7_ILi64EEEEEENS_10bfloat16_tEfNS_4arch4Sm80ELb0ELb0ELb1ELb0ELb0ELb0ELb0ELb0ELi2ELi4ELi4ELi4ELb0EEENS1_21CollectiveEpilogueBwdISA_SB_SD_Li256ELb0ELb0ELi2EEENS1_19SingleTileSchedulerILb0ELb0ELb0ELi128EEEEEEEEEvNT_6ParamsE$_ZN4cute3eso3ESOILb1ELb0EJNS_5tupleIJNS2_IJNS_1CILi8EEENS3_ILi1EEEEEENS3_ILi2EEENS2_IJS7_S7_EEEEEENS2_IJNS2_IJS5_NS3_ILi0EEEEEENS3_ILi4096EEENS2_IJiiEEEEEEEEC2ERKS9_RKSE_)
        /*1bbf0*/ 	.word	0x00000000


	//----- nvinfo : EIATTR_FRAME_SIZE
	.align		4
.L_18952:
        /*1bbf4*/ 	.byte	0x04, 0x11
        /*1bbf6*/ 	.short	(.L_18954 - .L_18953)
	.align		4
.L_18953:
        /*1bbf8*/ 	.word	index@($_ZN7cutlass13device_kernelIN5flash19enable_sm80_to_sm89INS1_16FlashAttnBwdSm80INS1_25CollectiveMainloopBwdSm80ILi2ELi2EN4cute5tupleIJNS5_1CILi128EEES8_NS7_ILi64EEEEEENS_10bfloat16_tEfNS_4arch4Sm80ELb0ELb0ELb1ELb0ELb0ELb0ELb0ELb0ELi2ELi4ELi4ELi4ELb0EEENS1_21CollectiveEpilogueBwdISA_SB_SD_Li256ELb0ELb0ELi2EEENS1_19SingleTileSchedulerILb0ELb0ELb0ELi128EEEEEEEEEvNT_6ParamsE$_ZN4cute3eso3ESOILb1ELb0EJNS_5tupleIJNS2_IJNS_1CILi8EEENS3_ILi1EEEEEENS3_ILi2EEEEEENS2_IJNS2_IJS5_NS3_ILi0EEEEEEiEEEEEC2ERKS8_RKSB_)
        /*1bbfc*/ 	.word	0x00000000


	//----- nvinfo : EIATTR_FRAME_SIZE
	.align		4
.L_18954:
        /*1bc00*/ 	.byte	0x04, 0x11
        /*1bc02*/ 	.short	(.L_18956 - .L_18955)
	.align		4
.L_18955:
        /*1bc04*/ 	.word	index@($_ZN7cutlass13device_kernelIN5flash19enable_sm80_to_sm89INS1_16FlashAttnBwdSm80INS1_25CollectiveMainloopBwdSm80ILi2ELi2EN4cute5tupleIJNS5_1CILi128EEES8_NS7_ILi64EEEEEENS_10bfloat16_tEfNS_4arch4Sm80ELb0ELb0ELb1ELb0ELb0ELb0ELb0ELb0ELi2ELi4ELi4ELi4ELb0EEENS1_21CollectiveEpilogueBwdISA_SB_SD_Li256ELb0ELb0ELi2EEENS1_19SingleTileSchedulerILb0ELb0ELb0ELi128EEEEEEEEEvNT_6ParamsE$_ZN4cute3eso3ESOILb1ELb0EJNS_5tupleIJNS2_IJNS_1CILi8EEENS3_ILi1EEEEEENS2_IJNS3_ILi2EEEEEEEEENS2_IJNS2_IJS5_NS3_ILi0EEEEEENS2_IJiEEEEEEEEC2ERKS9_RKSD_)
        /*1bc08*/ 	.word	0x00000000


	//----- nvinfo : EIATTR_FRAME_SIZE
	.align		4
.L_18956:
        /*1bc0c*/ 	.byte	0x04, 0x11
        /*1bc0e*/ 	.short	(.L_18958 - .L_18957)
	.align		4
.L_18957:
        /*1bc10*/ 	.word	index@($_ZN7cutlass13device_kernelIN5flash19enable_sm80_to_sm89INS1_16FlashAttnBwdSm80INS1_25CollectiveMainloopBwdSm80ILi2ELi2EN4cute5tupleIJNS5_1CILi128EEES8_NS7_ILi64EEEEEENS_10bfloat16_tEfNS_4arch4Sm80ELb0ELb0ELb1ELb0ELb0ELb0ELb0ELb0ELi2ELi4ELi4ELi4ELb0EEENS1_21CollectiveEpilogueBwdISA_SB_SD_Li256ELb0ELb0ELi2EEENS1_19SingleTileSchedulerILb0ELb0ELb0ELi128EEEEEEEEEvNT_6ParamsE$_ZN4cute3eso3ESOILb1ELb0EJNS_5tupleIJNS2_IJNS_1CILi2EEES4_S4_EEES4_NS2_IJS4_S4_EEEEEENS2_IJNS2_IJNS3_ILi1EEENS3_ILi512EEEiEEENS3_ILi4096EEENS2_IJiiEEEEEEEEC2ERKS7_RKSD_)
        /*1bc14*/ 	.word	0x00000000


	//----- nvinfo : EIATTR_FRAME_SIZE
	.align		4
.L_18958:
        /*1bc18*/ 	.byte	0x04, 0x11
        /*1bc1a*/ 	.short	(.L_18960 - .L_18959)
	.align		4
.L_18959:
        /*1bc1c*/ 	.word	index@($_ZN7cutlass13device_kernelIN5flash19enable_sm80_to_sm89INS1_16FlashAttnBwdSm80INS1_25CollectiveMainloopBwdSm80ILi2ELi2EN4cute5tupleIJNS5_1CILi128EEES8_NS7_ILi64EEEEEENS_10bfloat16_tEfNS_4arch4Sm80ELb0ELb0ELb1ELb0ELb0ELb0ELb0ELb0ELi2ELi4ELi4ELi4ELb0EEENS1_21CollectiveEpilogueBwdISA_SB_SD_Li256ELb0ELb0ELi2EEENS1_19SingleTileSchedulerILb0ELb0ELb0ELi128EEEEEEEEEvNT_6ParamsE$_ZN4cute3eso3ESOILb1ELb0EJNS_5tupleIJNS2_IJNS_1CILi2EEES4_S4_EEES4_NS2_IJNS2_IJS4_S4_EEES4_EEEEEENS2_IJNS2_IJNS3_ILi1EEENS3_ILi512EEEiEEENS3_ILi4096EEENS2_IJNS2_IJiiEEENS3_ILi8192EEEEEEEEEEEC2ERKS8_RKSG_)
        /*1bc20*/ 	.word	0x00000000


	//----- nvinfo : EIATTR_FRAME_SIZE
	.align		4
.L_18960:
        /*1bc24*/ 	.byte	0x04, 0x11
        /*1bc26*/ 	.short	(.L_18962 - .L_18961)
	.align		4
.L_18961:
        /*1bc28*/ 	.word	index@($_ZN7cutlass13device_kernelIN5flash19enable_sm80_to_sm89INS1_16FlashAttnBwdSm80INS1_25CollectiveMainloopBwdSm80ILi2ELi2EN4cute5tupleIJNS5_1CILi128EEES8_NS7_ILi64EEEEEENS_10bfloat16_tEfNS_4arch4Sm80ELb0ELb0ELb1ELb0ELb0ELb0ELb0ELb0ELi2ELi4ELi4ELi4ELb0EEENS1_21CollectiveEpilogueBwdISA_SB_SD_Li256ELb0ELb0ELi2EEENS1_19SingleTileSchedulerILb0ELb0ELb0ELi128EEEEEEEEEvNT_6ParamsE$_ZN4cute3eso3ESOILb1ELb0EJNS_5tupleIJNS2_IJNS_1CILi2EEES4_EEES5_NS3_ILi8EEEEEENS2_IJNS2_IJiNS3_ILi512EEEEEENS2_IJiiEEENS3_ILi1024EEEEEEEEC2ERKS7_RKSC_)
        /*1bc2c*/ 	.word	0x00000000


	//----- nvinfo : EIATTR_FRAME_SIZE
	.align		4
.L_18962:
        /*1bc30*/ 	.byte	0x04, 0x11
        /*1bc32*/ 	.short	(.L_18964 - .L_18963)
	.align		4
.L_18963:
        /*1bc34*/ 	.word	index@($_ZN7cutlass13device_kernelIN5flash19enable_sm80_to_sm89INS1_16FlashAttnBwdSm80INS1_25CollectiveMainloopBwdSm80ILi2ELi2EN4cute5tupleIJNS5_1CILi128EEES8_NS7_ILi64EEEEEENS_10bfloat16_tEfNS_4arch4Sm80ELb0ELb0ELb1ELb0ELb0ELb0ELb0ELb0ELi2ELi4ELi4ELi4ELb0EEENS1_21CollectiveEpilogueBwdISA_SB_SD_Li256ELb0ELb0ELi2EEENS1_19SingleTileSchedulerILb0ELb0ELb0ELi128EEEEEEEEEvNT_6ParamsE$_ZN4cute3eso3ESOILb1ELb0EJNS_5tupleIJNS2_IJNS_1CILi2EEES4_EEES4_EEENS2_IJNS2_IJiiEEENS3_ILi8192EEEEEEEEC2ERKS6_RKS9_)
        /*1bc38*/ 	.word	0x00000000


	//----- nvinfo : EIATTR_FRAME_SIZE
	.align		4
.L_18964:
        /*1bc3c*/ 	.byte	0x04, 0x11
        /*1bc3e*/ 	.short	(.L_18966 - .L_18965)
	.align		4
.L_18965:
        /*1bc40*/ 	.word	index@($_ZN7cutlass13device_kernelIN5flash19enable_sm80_to_sm89INS1_16FlashAttnBwdSm80INS1_25CollectiveMainloopBwdSm80ILi2ELi2EN4cute5tupleIJNS5_1CILi128EEES8_NS7_ILi64EEEEEENS_10bfloat16_tEfNS_4arch4Sm80ELb0ELb0ELb1ELb0ELb0ELb0ELb0ELb0ELi2ELi4ELi4ELi4ELb0EEENS1_21CollectiveEpilogueBwdISA_SB_SD_Li256ELb0ELb0ELi2EEENS1_19SingleTileSchedulerILb0ELb0ELb0ELi128EEEEEEEEEvNT_6ParamsE$_ZN4cute3eso3ESOILb1ELb0EJNS_5tupleIJNS2_IJNS_1CILi2EEES4_EEENS3_ILi8EEES5_EEENS2_IJNS2_IJNS3_ILi1EEEiEEENS3_ILi1024EEENS2_IJiiEEEEEEEEC2ERKS7_RKSC_)
        /*1bc44*/ 	.word	0x00000000


	//----- nvinfo : EIATTR_FRAME_SIZE
	.align		4
.L_18966:
        /*1bc48*/ 	.byte	0x04, 0x11
        /*1bc4a*/ 	.short	(.L_18968 - .L_18967)
	.align		4
.L_18967:
        /*1bc4c*/ 	.word	index@($_ZN7cutlass13device_kernelIN5flash19enable_sm80_to_sm89INS1_16FlashAttnBwdSm80INS1_25CollectiveMainloopBwdSm80ILi2ELi2EN4cute5tupleIJNS5_1CILi128EEES8_NS7_ILi64EEEEEENS_10bfloat16_tEfNS_4arch4Sm80ELb0ELb0ELb1ELb0ELb0ELb0ELb0ELb0ELi2ELi4ELi4ELi4ELb0EEENS1_21CollectiveEpilogueBwdISA_SB_SD_Li256ELb0ELb0ELi2EEENS1_19SingleTileSchedulerILb0ELb0ELb0ELi128EEEEEEEEEvNT_6ParamsE$_ZN4cute3eso3ESOILb1ELb0EJNS_5tupleIJNS2_IJNS_1CILi1EEENS3_ILi0EEEEEES5_EEENS2_IJNS2_IJS5_S5_EEEiEEEEEC2ERKS7_RKS9_)
        /*1bc50*/ 	.word	0x00000000


	//----- nvinfo : EIATTR_FRAME_SIZE
	.align		4
.L_18968:
        /*1bc54*/ 	.byte	0x04, 0x11
        /*1bc56*/ 	.short	(.L_18970 - .L_18969)
	.align		4
.L_18969:
        /*1bc58*/ 	.word	index@($_ZN7cutlass13device_kernelIN5flash19enable_sm80_to_sm89INS1_16FlashAttnBwdSm80INS1_25CollectiveMainloopBwdSm80ILi2ELi2EN4cute5tupleIJNS5_1CILi128EEES8_NS7_ILi64EEEEEENS_10bfloat16_tEfNS_4arch4Sm80ELb0ELb0ELb1ELb0ELb0ELb0ELb0ELb0ELi2ELi4ELi4ELi4ELb0EEENS1_21CollectiveEpilogueBwdISA_SB_SD_Li256ELb0ELb0ELi2EEENS1_19SingleTileSchedulerILb0ELb0ELb0ELi128EEEEEEEEEvNT_6ParamsE$_ZN4cute3eso3ESOILb1ELb0EJNS_5tupleIJNS2_IJNS_1CILi1EEENS3_ILi0EEEEEENS2_IJS5_S5_EEEEEENS2_IJS5_iEEEEEC2ERKS8_RKS9_)
        /*1bc5c*/ 	.word	0x00000000


	//----- nvinfo : EIATTR_FRAME_SIZE
	.align		4
.L_18970:
        /*1bc60*/ 	.byte	0x04, 0x11
        /*1bc62*/ 	.short	(.L_18972 - .L_18971)
	.align		4
.L_18971:
        /*1bc64*/ 	.word	index@($_ZN7cutlass13device_kernelIN5flash19enable_sm80_to_sm89INS1_16FlashAttnBwdSm80INS1_25CollectiveMainloopBwdSm80ILi2ELi2EN4cute5tupleIJNS5_1CILi128EEES8_NS7_ILi64EEEEEENS_10bfloat16_tEfNS_4arch4Sm80ELb0ELb0ELb1ELb0ELb0ELb0ELb0ELb0ELi2ELi4ELi4ELi4ELb0EEENS1_21CollectiveEpilogueBwdISA_SB_SD_Li256ELb0ELb0ELi2EEENS1_19SingleTileSchedulerILb0ELb0ELb0ELi128EEEEEEEEEvNT_6ParamsE$_ZN4cute3eso3ESOILb1ELb0EJNS_5tupleIJNS2_IJNS_1CILi1EEENS2_IJS4_NS3_ILi2EEES5_EEEEEES5_NS2_IJS5_S5_EEEEEENS2_IJNS2_IJNS3_ILi0EEENS2_IJS4_NS3_ILi256EEEiEEEEEENS3_ILi2048EEENS2_IJiNS3_ILi4096EEEEEEEEEEEC2ERKS9_RKSH_)
        /*1bc68*/ 	.word	0x00000000


	//----- nvinfo : EIATTR_FRAME_SIZE
	.align		4
.L_18972:
        /*1bc6c*/ 	.byte	0x04, 0x11
        /*1bc6e*/ 	.short	(.L_18974 - .L_18973)
	.align		4
.L_18973:
        /*1bc70*/ 	.word	index@($_ZN7cutlass13device_kernelIN5flash19enable_sm80_to_sm89INS1_16FlashAttnBwdSm80INS1_25CollectiveMainloopBwdSm80ILi2ELi2EN4cute5tupleIJNS5_1CILi128EEES8_NS7_ILi64EEEEEENS_10bfloat16_tEfNS_4arch4Sm80ELb0ELb0ELb1ELb0ELb0ELb0ELb0ELb0ELi2ELi4ELi4ELi4ELb0EEENS1_21CollectiveEpilogueBwdISA_SB_SD_Li256ELb0ELb0ELi2EEENS1_19SingleTileSchedulerILb0ELb0ELb0ELi128EEEEEEEEEvNT_6ParamsE$_ZN4cute3eso3ESOILb1ELb0EJNS_5tupleIJNS2_IJNS2_IJNS_1CILi8EEENS3_ILi1EEEEEES5_EEENS2_IJNS2_IJS5_S5_EEENS3_ILi2EEEEEEEEENS2_IJNS2_IJNS2_IJS5_NS3_ILi0EEEEEESC_EEENS2_IJNS2_IJSC_SC_EEEiEEEEEEEEC2ERKSB_RKSH_)
        /*1bc74*/ 	.word	0x00000000


	//----- nvinfo : EIATTR_FRAME_SIZE
	.align		4
.L_18974:
        /*1bc78*/ 	.byte	0x04, 0x11
        /*1bc7a*/ 	.short	(.L_18976 - .L_18975)
	.align		4
.L_18975:
        /*1bc7c*/ 	.word	index@($_ZN7cutlass13device_kernelIN5flash19enable_sm80_to_sm89INS1_16FlashAttnBwdSm80INS1_25CollectiveMainloopBwdSm80ILi2ELi2EN4cute5tupleIJNS5_1CILi128EEES8_NS7_ILi64EEEEEENS_10bfloat16_tEfNS_4arch4Sm80ELb0ELb0ELb1ELb0ELb0ELb0ELb0ELb0ELi2ELi4ELi4ELi4ELb0EEENS1_21CollectiveEpilogueBwdISA_SB_SD_Li256ELb0ELb0ELi2EEENS1_19SingleTileSchedulerILb0ELb0ELb0ELi128EEEEEEEEEvNT_6ParamsE$_ZN4cute3eso3ESOILb1ELb0EJNS_5tupleIJNS2_IJNS2_IJNS_1CILi8EEENS3_ILi1EEEEEENS2_IJS5_S5_EEEEEENS2_IJS5_NS3_ILi2EEEEEEEEENS2_IJNS2_IJNS2_IJS5_NS3_ILi0EEEEEENS2_IJSC_SC_EEEEEENS2_IJSC_iEEEEEEEEC2ERKSB_RKSH_)
        /*1bc80*/ 	.word	0x00000000


	//----- nvinfo : EIATTR_FRAME_SIZE
	.align		4
.L_18976:
        /*1bc84*/ 	.byte	0x04, 0x11
        /*1bc86*/ 	.short	(.L_18978 - .L_18977)
	.align		4
.L_18977:
        /*1bc88*/ 	.word	index@($_ZN7cutlass13device_kernelIN5flash19enable_sm80_to_sm89INS1_16FlashAttnBwdSm80INS1_25CollectiveMainloopBwdSm80ILi2ELi2EN4cute5tupleIJNS5_1CILi128EEES8_NS7_ILi64EEEEEENS_10bfloat16_tEfNS_4arch4Sm80ELb0ELb0ELb1ELb0ELb0ELb0ELb0ELb0ELi2ELi4ELi4ELi4ELb0EEENS1_21CollectiveEpilogueBwdISA_SB_SD_Li256ELb0ELb0ELi2EEENS1_19SingleTileSchedulerILb0ELb0ELb0ELi128EEEEEEEEEvNT_6ParamsE$_ZN4cute3eso3ESOILb1ELb0EJNS_1CILi8EEEiiiNS2_ILi144EEENS2_ILi512EEEEEC2ERKS3_RKiSA_SA_RKS4_RKS5_)
        /*1bc8c*/ 	.word	0x00000000


	//----- nvinfo : EIATTR_FRAME_SIZE
	.align		4
.L_18978:
        /*1bc90*/ 	.byte	0x04, 0x11
        /*1bc92*/ 	.short	(.L_18980 - .L_18979)
	.align		4
.L_18979:
        /*1bc94*/ 	.word	index@($_ZN7cutlass13device_kernelIN5flash19enable_sm80_to_sm89INS1_16FlashAttnBwdSm80INS1_25CollectiveMainloopBwdSm80ILi2ELi2EN4cute5tupleIJNS5_1CILi128EEES8_NS7_ILi64EEEEEENS_10bfloat16_tEfNS_4arch4Sm80ELb0ELb0ELb1ELb0ELb0ELb0ELb0ELb0ELi2ELi4ELi4ELi4ELb0EEENS1_21CollectiveEpilogueBwdISA_SB_SD_Li256ELb0ELb0ELi2EEENS1_19SingleTileSchedulerILb0ELb0ELb0ELi128EEEEEEEEEvNT_6ParamsE$_ZN4cute3eso3ESOILb1ELb0EJNS_1CILi8EEEiiEEC2ERKS3_RKiS8_)
        /*1bc98*/ 	.word	0x00000000


	//----- nvinfo : EIATTR_FRAME_SIZE
	.align		4
.L_18980:
        /*1bc9c*/ 	.byte	0x04, 0x11
        /*1bc9e*/ 	.short	(.L_18982 - .L_18981)
	.align		4
.L_18981:
        /*1bca0*/ 	.word	index@($_ZN7cutlass13device_kernelIN5flash19enable_sm80_to_sm89INS1_16FlashAttnBwdSm80INS1_25CollectiveMainloopBwdSm80ILi2ELi2EN4cute5tupleIJNS5_1CILi128EEES8_NS7_ILi64EEEEEENS_10bfloat16_tEfNS_4arch4Sm80ELb0ELb0ELb1ELb0ELb0ELb0ELb0ELb0ELi2ELi4ELi4ELi4ELb0EEENS1_21CollectiveEpilogueBwdISA_SB_SD_Li256ELb0ELb0ELi2EEENS1_19SingleTileSchedulerILb0ELb0ELb0ELi128EEEEEEEEEvNT_6ParamsE$_ZN4cute3eso3ESOILb1ELb0EJNS_1CILi4096EEEiiNS2_ILi8192EEEEEC2ERKS3_RKiS9_RKS4_)
        /*1bca4*/ 	.word	0x00000000


	//----- nvinfo : EIATTR_FRAME_SIZE
	.align		4
.L_18982:
        /*1bca8*/ 	.byte	0x04, 0x11
        /*1bcaa*/ 	.short	(.L_18984 - .L_18983)
	.align		4
.L_18983:
        /*1bcac*/ 	.word	index@($_ZN7cutlass13device_kernelIN5flash19enable_sm80_to_sm89INS1_16FlashAttnBwdSm80INS1_25CollectiveMainloopBwdSm80ILi2ELi2EN4cute5tupleIJNS5_1CILi128EEES8_NS7_ILi64EEEEEENS_10bfloat16_tEfNS_4arch4Sm80ELb0ELb0ELb1ELb0ELb0ELb0ELb0ELb0ELi2ELi4ELi4ELi4ELb0EEENS1_21CollectiveEpilogueBwdISA_SB_SD_Li256ELb0ELb0ELi2EEENS1_19SingleTileSchedulerILb0ELb0ELb0ELi128EEEEEEEEEvNT_6ParamsE$_ZN4cute3eso3ESOILb1ELb0EJNS_1CILi4096EEEiiEEC2ERKS3_RKiS8_)
        /*1bcb0*/ 	.word	0x00000000


	//----- nvinfo : EIATTR_FRAME_SIZE
	.align		4
.L_18984:
        /*1bcb4*/ 	.byte	0x04, 0x11
        /*1bcb6*/ 	.short	(.L_18986 - .L_18985)
	.align		4
.L_18985:
        /*1bcb8*/ 	.word	index@($_ZN7cutlass13device_kernelIN5flash19enable_sm80_to_sm89INS1_16FlashAttnBwdSm80INS1_25CollectiveMainloopBwdSm80ILi2ELi2EN4cute5tupleIJNS5_1CILi128EEES8_NS7_ILi64EEEEEENS_10bfloat16_tEfNS_4arch4Sm80ELb0ELb0ELb1ELb0ELb0ELb0ELb0ELb0ELi2ELi4ELi4ELi4ELb0EEENS1_21CollectiveEpilogueBwdISA_SB_SD_Li256ELb0ELb0ELi2EEENS1_19SingleTileSchedulerILb0ELb0ELb0ELi128EEEEEEEEEvNT_6ParamsE$_ZN4cute3eso3ESOILb1ELb0EJNS_1CILi4096EEENS_5tupleIJiiEEEEEC2ERKS3_RKS5_)
        /*1bcbc*/ 	.word	0x00000000


	//----- nvinfo : EIATTR_FRAME_SIZE
	.align		4
.L_18986:
        /*1bcc0*/ 	.byte	0x04, 0x11
        /*1bcc2*/ 	.short	(.L_18988 - .L_18987)
	.align		4
.L_18987:
        /*1bcc4*/ 	.word	index@($_ZN7cutlass13device_kernelIN5flash19enable_sm80_to_sm89INS1_16FlashAttnBwdSm80INS1_25CollectiveMainloopBwdSm80ILi2ELi2EN4cute5tupleIJNS5_1CILi128EEES8_NS7_ILi64EEEEEENS_10bfloat16_tEfNS_4arch4Sm80ELb0ELb0ELb1ELb0ELb0ELb0ELb0ELb0ELi2ELi4ELi4ELi4ELb0EEENS1_21CollectiveEpilogueBwdISA_SB_SD_Li256ELb0ELb0ELi2EEENS1_19SingleTileSchedulerILb0ELb0ELb0ELi128EEEEEEEEEvNT_6ParamsE$_ZN4cute3eso3ESOILb1ELb0EJNS_1CILi4096EEENS_5tupleIJNS4_IJiiEEENS2_ILi8192EEEEEEEEC2ERKS3_RKS7_)
        /*1bcc8*/ 	.word	0x00000000


	//----- nvinfo : EIATTR_FRAME_SIZE
	.align		4
.L_18988:
        /*1bccc*/ 	.byte	0x04, 0x11
        /*1bcce*/ 	.short	(.L_18990 - .L_18989)
	.align		4
.L_18989:
        /*1bcd0*/ 	.word	index@($_ZN7cutlass13device_kernelIN5flash19enable_sm80_to_sm89INS1_16FlashAttnBwdSm80INS1_25CollectiveMainloopBwdSm80ILi2ELi2EN4cute5tupleIJNS5_1CILi128EEES8_NS7_ILi64EEEEEENS_10bfloat16_tEfNS_4arch4Sm80ELb0ELb0ELb1ELb0ELb0ELb0ELb0ELb0ELi2ELi4ELi4ELi4ELb0EEENS1_21CollectiveEpilogueBwdISA_SB_SD_Li256ELb0ELb0ELi2EEENS1_19SingleTileSchedulerILb0ELb0ELb0ELi128EEEEEEEEEvNT_6ParamsE$_ZN4cute3eso3ESOILb1ELb0EJNS_1CILi2EEEiEEC2ERKS3_RKi)
        /*1bcd4*/ 	.word	0x00000000


	//----- nvinfo : EIATTR_FRAME_SIZE
	.align		4
.L_18990:
        /*1bcd8*/ 	.byte	0x04, 0x11
        /*1bcda*/ 	.short	(.L_18992 - .L_18991)
	.align		4
.L_18991:
        /*1bcdc*/ 	.word	index@($_ZN7cutlass13device_kernelIN5flash19enable_sm80_to_sm89INS1_16FlashAttnBwdSm80INS1_25CollectiveMainloopBwdSm80ILi2ELi2EN4cute5tupleIJNS5_1CILi128EEES8_NS7_ILi64EEEEEENS_10bfloat16_tEfNS_4arch4Sm80ELb0ELb0ELb1ELb0ELb0ELb0ELb0ELb0ELi2ELi4ELi4ELi4ELb0EEENS1_21CollectiveEpilogueBwdISA_SB_SD_Li256ELb0ELb0ELi2EEENS1_19SingleTileSchedulerILb0ELb0ELb0ELi128EEEEEEEEEvNT_6ParamsE$_ZN4cute3eso3ESOILb1ELb0EJNS_1CILi1EEEiiiNS2_ILi72EEENS2_ILi512EEEEEC2ERKS3_RKiSA_SA_RKS4_RKS5_)
        /*1bce0*/ 	.word	0x00000000


	//----- nvinfo : EIATTR_FRAME_SIZE
	.align		4
.L_18992:
        /*1bce4*/ 	.byte	0x04, 0x11
        /*1bce6*/ 	.short	(.L_18994 - .L_18993)
	.align		4
.L_18993:
        /*1bce8*/ 	.word	index@($_ZN7cutlass13device_kernelIN5flash19enable_sm80_to_sm89INS1_16FlashAttnBwdSm80INS1_25CollectiveMainloopBwdSm80ILi2ELi2EN4cute5tupleIJNS5_1CILi128EEES8_NS7_ILi64EEEEEENS_10bfloat16_tEfNS_4arch4Sm80ELb0ELb0ELb1ELb0ELb0ELb0ELb0ELb0ELi2ELi4ELi4ELi4ELb0EEENS1_21CollectiveEpilogueBwdISA_SB_SD_Li256ELb0ELb0ELi2EEENS1_19SingleTileSchedulerILb0ELb0ELb0ELi128EEEEEEEEEvNT_6ParamsE$_ZN4cute3eso3ESOILb1ELb0EJNS_1CILi1EEEiiiNS2_ILi64EEENS2_ILi72EEENS2_ILi144EEENS2_ILi288EEENS2_ILi512EEEEEC2ERKS3_RKiSD_SD_RKS4_RKS5_RKS6_RKS7_RKS8_)
        /*1bcec*/ 	.word	0x00000000


	//----- nvinfo : EIATTR_FRAME_SIZE
	.align		4
.L_18994:
        /*1bcf0*/ 	.byte	0x04, 0x11
        /*1bcf2*/ 	.short	(.L_18996 - .L_18995)
	.align		4
.L_18995:
        /*1bcf4*/ 	.word	index@($_ZN7cutlass13device_kernelIN5flash19enable_sm80_to_sm89INS1_16FlashAttnBwdSm80INS1_25CollectiveMainloopBwdSm80ILi2ELi2EN4cute5tupleIJNS5_1CILi128EEES8_NS7_ILi64EEEEEENS_10bfloat16_tEfNS_4arch4Sm80ELb0ELb0ELb1ELb0ELb0ELb0ELb0ELb0ELi2ELi4ELi4ELi4ELb0EEENS1_21CollectiveEpilogueBwdISA_SB_SD_Li256ELb0ELb0ELi2EEENS1_19SingleTileSchedulerILb0ELb0ELb0ELi128EEEEEEEEEvNT_6ParamsE$_ZN4cute3eso3ESOILb1ELb0EJNS_1CILi1EEEiiiNS2_ILi144EEENS2_ILi512EEEEEC2ERKS3_RKiSA_SA_RKS4_RKS5_)
        /*1bcf8*/ 	.word	0x00000000


	//----- nvinfo : EIATTR_FRAME_SIZE
	.align		4
.L_18996:
        /*1bcfc*/ 	.byte	0x04, 0x11
        /*1bcfe*/ 	.short	(.L_18998 - .L_18997)
	.align		4
.L_18997:
        /*1bd00*/ 	.word	index@($_ZN7cutlass13device_kernelIN5flash19enable_sm80_to_sm89INS1_16FlashAttnBwdSm80INS1_25CollectiveMainloopBwdSm80ILi2ELi2EN4cute5tupleIJNS5_1CILi128EEES8_NS7_ILi64EEEEEENS_10bfloat16_tEfNS_4arch4Sm80ELb0ELb0ELb1ELb0ELb0ELb0ELb0ELb0ELi2ELi4ELi4ELi4ELb0EEENS1_21CollectiveEpilogueBwdISA_SB_SD_Li256ELb0ELb0ELi2EEENS1_19SingleTileSchedulerILb0ELb0ELb0ELi128EEEEEEEEEvNT_6ParamsE$_ZN4cute3eso3ESOILb1ELb0EJNS_1CILi1EEEiEEC2ERKS3_RKi)
        /*1bd04*/ 	.word	0x00000000


	//----- nvinfo : EIATTR_FRAME_SIZE
	.align		4
.L_18998:
        /*1bd08*/ 	.byte	0x04, 0x11
        /*1bd0a*/ 	.short	(.L_19000 - .L_18999)
	.align		4
.L_18999:
        /*1bd0c*/ 	.word	index@($_ZN7cutlass13device_kernelIN5flash19enable_sm80_to_sm89INS1_16FlashAttnBwdSm80INS1_25CollectiveMainloopBwdSm80ILi2ELi2EN4cute5tupleIJNS5_1CILi128EEES8_NS7_ILi64EEEEEENS_10bfloat16_tEfNS_4arch4Sm80ELb0ELb0ELb1ELb0ELb0ELb0ELb0ELb0ELi2ELi4ELi4ELi4ELb0EEENS1_21CollectiveEpilogueBwdISA_SB_SD_Li256ELb0ELb0ELi2EEENS1_19SingleTileSchedulerILb0ELb0ELb0ELi128EEEEEEEEEvNT_6ParamsE$_ZN4cute3eso3ESOILb1ELb0EJNS_1CILi1EEENS_5tupleIJiiiEEENS2_ILi64EEENS4_IJNS2_ILi72EEENS2_ILi144EEENS2_ILi288EEEEEENS2_ILi512EEEEEC2ERKS3_RKS5_RKS6_RKSA_RKSB_)
        /*1bd10*/ 	.word	0x00000000


	//----- nvinfo : EIATTR_FRAME_SIZE
	.align		4
.L_19000:
        /*1bd14*/ 	.byte	0x04, 0x11
        /*1bd16*/ 	.short	(.L_19002 - .L_19001)
	.align		4
.L_19001:
        /*1bd18*/ 	.word	index@($_ZN7cutlass13device_kernelIN5flash19enable_sm80_to_sm89INS1_16FlashAttnBwdSm80INS1_25CollectiveMainloopBwdSm80ILi2ELi2EN4cute5tupleIJNS5_1CILi128EEES8_NS7_ILi64EEEEEENS_10bfloat16_tEfNS_4arch4Sm80ELb0ELb0ELb1ELb0ELb0ELb0ELb0ELb0ELi2ELi4ELi4ELi4ELb0EEENS1_21CollectiveEpilogueBwdISA_SB_SD_Li256ELb0ELb0ELi2EEENS1_19SingleTileSchedulerILb0ELb0ELb0ELi128EEEEEEEEEvNT_6ParamsE$_ZN4cute3eso3ESOILb1ELb0EJNS_1CILi1EEENS_5tupleIJNS2_ILi8EEEiiEEENS2_ILi64EEENS4_IJiNS2_ILi144EEENS2_ILi288EEEEEENS2_ILi512EEEEEC2ERKS3_RKS6_RKS7_RKSA_RKSB_)
        /*1bd1c*/ 	.word	0x00000000


	//----- nvinfo : EIATTR_FRAME_SIZE
	.align		4
.L_19002:
        /*1bd20*/ 	.byte	0x04, 0x11
        /*1bd22*/ 	.short	(.L_19004 - .L_19003)
	.align		4
.L_19003:
        /*1bd24*/ 	.word	index@($_ZN7cutlass13device_kernelIN5flash19enable_sm80_to_sm89INS1_16FlashAttnBwdSm80INS1_25CollectiveMainloopBwdSm80ILi2ELi2EN4cute5tupleIJNS5_1CILi128EEES8_NS7_ILi64EEEEEENS_10bfloat16_tEfNS_4arch4Sm80ELb0ELb0ELb1ELb0ELb0ELb0ELb0ELb0ELi2ELi4ELi4ELi4ELb0EEENS1_21CollectiveEpilogueBwdISA_SB_SD_Li256ELb0ELb0ELi2EEENS1_19SingleTileSchedulerILb0ELb0ELb0ELi128EEEEEEEEEvNT_6ParamsE$_ZN4cute3eso3ESOILb1ELb0EJNS_1CILi1EEENS2_ILi8EEEiiNS2_ILi64EEEiNS2_ILi144EEENS2_ILi288EEENS2_ILi512EEEEEC2ERKS3_RKS4_RKiSF_RKS5_SF_RKS6_RKS7_RKS8_)
        /*1bd28*/ 	.word	0x00000000


	//----- nvinfo : EIATTR_FRAME_SIZE
	.align		4
.L_19004:
        /*1bd2c*/ 	.byte	0x04, 0x11
        /*1bd2e*/ 	.short	(.L_19006 - .L_19005)
	.align		4
.L_19005:
        /*1bd30*/ 	.word	index@($_ZN7cutlass13device_kernelIN5flash19enable_sm80_to_sm89INS1_16FlashAttnBwdSm80INS1_25CollectiveMainloopBwdSm80ILi2ELi2EN4cute5tupleIJNS5_1CILi128EEES8_NS7_ILi64EEEEEENS_10bfloat16_tEfNS_4arch4Sm80ELb0ELb0ELb1ELb0ELb0ELb0ELb0ELb0ELi2ELi4ELi4ELi4ELb0EEENS1_21CollectiveEpilogueBwdISA_SB_SD_Li256ELb0ELb0ELi2EEENS1_19SingleTileSchedulerILb0ELb0ELb0ELi128EEEEEEEEEvNT_6ParamsE$_ZN4cute3eso3ESOILb1ELb0EJNS_1CILi1EEENS2_ILi512EEEiEEC2ERKS3_RKS4_RKi)
        /*1bd34*/ 	.word	0x00000000


	//----- nvinfo : EIATTR_FRAME_SIZE
	.align		4
.L_19006:
        /*1bd38*/ 	.byte	0x04, 0x11
        /*1bd3a*/ 	.short	(.L_19008 - .L_19007)
	.align		4
.L_19007:
        /*1bd3c*/ 	.word	index@($_ZN7cutlass13device_kernelIN5flash19enable_sm80_to_sm89INS1_16FlashAttnBwdSm80INS1_25CollectiveMainloopBwdSm80ILi2ELi2EN4cute5tupleIJNS5_1CILi128EEES8_NS7_ILi64EEEEEENS_10bfloat16_tEfNS_4arch4Sm80ELb0ELb0ELb1ELb0ELb0ELb0ELb0ELb0ELi2ELi4ELi4ELi4ELb0EEENS1_21CollectiveEpilogueBwdISA_SB_SD_Li256ELb0ELb0ELi2EEENS1_19SingleTileSchedulerILb0ELb0ELb0ELi128EEEEEEEEEvNT_6ParamsE$_ZN4cute3eso3ESOILb1ELb0EJNS_1CILi1EEENS2_ILi256EEEiEEC2ERKS3_RKS4_RKi)
        /*1bd40*/ 	.word	0x00000000


	//----- nvinfo : EIATTR_FRAME_SIZE
	.align		4
.L_19008:
        /*1bd44*/ 	.byte	0x04, 0x11
        /*1bd46*/ 	.short	(.L_19010 - .L_19009)
	.align		4
.L_19009:
        /*1bd48*/ 	.word	index@($_ZN7cutlass13device_kernelIN5flash19enable_sm80_to_sm89INS1_16FlashAttnBwdSm80INS1_25CollectiveMainloopBwdSm80ILi2ELi2EN4cute5tupleIJNS5_1CILi128EEES8_NS7_ILi64EEEEEENS_10bfloat16_tEfNS_4arch4Sm80ELb0ELb0ELb1ELb0ELb0ELb0ELb0ELb0ELi2ELi4ELi4ELi4ELb0EEENS1_21CollectiveEpilogueBwdISA_SB_SD_Li256ELb0ELb0ELi2EEENS1_19SingleTileSchedulerILb0ELb0ELb0ELi128EEEEEEEEEvNT_6ParamsE$_ZN4cute3eso3ESOILb1ELb0EJNS_1CILi1024EEEiiEEC2ERKS3_RKiS8_)
        /*1bd4c*/ 	.word	0x00000000


	//----- nvinfo : EIATTR_FRAME_SIZE
	.align		4
.L_19010:
        /*1bd50*/ 	.byte	0x04, 0x11
        /*1bd52*/ 	.short	(.L_19012 - .L_19011)
	.align		4
.L_19011:
        /*1bd54*/ 	.word	index@($_ZN7cutlass13device_kernelIN5flash19enable_sm80_to_sm89INS1_16FlashAttnBwdSm80INS1_25CollectiveMainloopBwdSm80ILi2ELi2EN4cute5tupleIJNS5_1CILi128EEES8_NS7_ILi64EEEEEENS_10bfloat16_tEfNS_4arch4Sm80ELb0ELb0ELb1ELb0ELb0ELb0ELb0ELb0ELi2ELi4ELi4ELi4ELb0EEENS1_21CollectiveEpilogueBwdISA_SB_SD_Li256ELb0ELb0ELi2EEENS1_19SingleTileSchedulerILb0ELb0ELb0ELi128EEEEEEEEEvNT_6ParamsE$_ZN4cute3eso3ESOILb1ELb0EJNS_1CILi1024EEENS_5tupleIJiiEEEEEC2ERKS3_RKS5_)
        /*1bd58*/ 	.word	0x00000000


	//----- nvinfo : EIATTR_FRAME_SIZE
	.align		4
.L_19012:
        /*1bd5c*/ 	.byte	0x04, 0x11
        /*1bd5e*/ 	.short	(.L_19014 - .L_19013)
	.align		4
.L_19013:
        /*1bd60*/ 	.word	index@($_ZN7cutlass13device_kernelIN5flash19enable_sm80_to_sm89INS1_16FlashAttnBwdSm80INS1_25CollectiveMainloopBwdSm80ILi2ELi2EN4cute5tupleIJNS5_1CILi128EEES8_NS7_ILi64EEEEEENS_10bfloat16_tEfNS_4arch4Sm80ELb0ELb0ELb1ELb0ELb0ELb0ELb0ELb0ELi2ELi4ELi4ELi4ELb0EEENS1_21CollectiveEpilogueBwdISA_SB_SD_Li256ELb0ELb0ELi2EEENS1_19SingleTileSchedulerILb0ELb0ELb0ELi128EEEEEEEEEvNT_6ParamsE$_ZN4cute3eso3ESOILb1ELb0EJNS_1CILi0EEEiS3_EEC2ERKS3_RKiS6_)
        /*1bd64*/ 	.word	0x00000000


	//----- nvinfo : EIATTR_FRAME_SIZE
	.align		4
.L_19014:
        /*1bd68*/ 	.byte	0x04, 0x11
        /*1bd6a*/ 	.short	(.L_19016 - .L_19015)
	.align		4
.L_19015:
        /*1bd6c*/ 	.word	index@($_ZN7cutlass13device_kernelIN5flash19enable_sm80_to_sm89INS1_16FlashAttnBwdSm80INS1_25CollectiveMainloopBwdSm80ILi2ELi2EN4cute5tupleIJNS5_1CILi128EEES8_NS7_ILi64EEEEEENS_10bfloat16_tEfNS_4arch4Sm80ELb0ELb0ELb1ELb0ELb0ELb0ELb0ELb0ELi2ELi4ELi4ELi4ELb0EEENS1_21CollectiveEpilogueBwdISA_SB_SD_Li256ELb0ELb0ELi2EEENS1_19SingleTileSchedulerILb0ELb0ELb0ELi128EEEEEEEEEvNT_6ParamsE$_ZN4cute3eso3ESOILb1ELb0EJNS_1CILi0EEEiEEC2ERKS3_RKi)
        /*1bd70*/ 	.word	0x00000000


	//----- nvinfo : EIATTR_FRAME_SIZE
	.align		4
.L_19016:
        /*1bd74*/ 	.byte	0x04, 0x11
        /*1bd76*/ 	.short	(.L_19018 - .L_19017)
	.align		4
.L_19017:
        /*1bd78*/ 	.word	index@($_ZN7cutlass13device_kernelIN5flash19enable_sm80_to_sm89INS1_16FlashAttnBwdSm80INS1_25CollectiveMainloopBwdSm80ILi2ELi2EN4cute5tupleIJNS5_1CILi128EEES8_NS7_ILi64EEEEEENS_10bfloat16_tEfNS_4arch4Sm80ELb0ELb0ELb1ELb0ELb0ELb0ELb0ELb0ELi2ELi4ELi4ELi4ELb0EEENS1_21CollectiveEpilogueBwdISA_SB_SD_Li256ELb0ELb0ELi2EEENS1_19SingleTileSchedulerILb0ELb0ELb0ELi128EEEEEEEEEvNT_6ParamsE$_ZN4cute3eso3ESOILb1ELb0EJNS_1CILi0EEENS_5tupleIJNS2_ILi1EEENS2_ILi256EEEiEEEEEC2ERKS3_RKS7_)
        /*1bd7c*/ 	.word	0x00000000


	//----- nvinfo : EIATTR_FRAME_SIZE
	.align		4
.L_19018:
        /*1bd80*/ 	.byte	0x04, 0x11
        /*1bd82*/ 	.short	(.L_19020 - .L_19019)
	.align		4
.L_19019:
        /*1bd84*/ 	.word	index@($_ZN7cutlass13device_kernelIN5flash19enable_sm80_to_sm89INS1_16FlashAttnBwdSm80INS1_25CollectiveMainloopBwdSm80ILi2ELi2EN4cute5tupleIJNS5_1CILi128EEES8_NS7_ILi64EEEEEENS_10bfloat16_tEfNS_4arch4Sm80ELb0ELb0ELb1ELb0ELb0ELb0ELb0ELb0ELi2ELi4ELi4ELi4ELb0EEENS1_21CollectiveEpilogueBwdISA_SB_SD_Li256ELb0ELb0ELi2EEENS1_19SingleTileSchedulerILb0ELb0ELb0ELi128EEEEEEEEEvNT_6ParamsE$_ZN4cute3eso3ESOILb1ELb0EJNS_1CILi0EEENS2_ILi1EEENS2_ILi512EEEiNS2_ILi4096EEEiNS2_ILi8192EEEEEC2ERKS3_RKS4_RKS5_RKiRKS6_SG_RKS7_)
        /*1bd88*/ 	.word	0x00000000


	//----- nvinfo : EIATTR_FRAME_SIZE
	.align		4
.L_19020:
        /*1bd8c*/ 	.byte	0x04, 0x11
        /*1bd8e*/ 	.short	(.L_19022 - .L_19021)
	.align		4
.L_19021:
        /*1bd90*/ 	.word	index@($_ZN7cutlass13device_kernelIN5flash19enable_sm80_to_sm89INS1_16FlashAttnBwdSm80INS1_25CollectiveMainloopBwdSm80ILi2ELi2EN4cute5tupleIJNS5_1CILi128EEES8_NS7_ILi64EEEEEENS_10bfloat16_tEfNS_4arch4Sm80ELb0ELb0ELb1ELb0ELb0ELb0ELb0ELb0ELi2ELi4ELi4ELi4ELb0EEENS1_21CollectiveEpilogueBwdISA_SB_SD_Li256ELb0ELb0ELi2EEENS1_19SingleTileSchedulerILb0ELb0ELb0ELi128EEEEEEEEEvNT_6ParamsE$_ZN4cute3eso3ESOILb1ELb0EJNS_1CILi0EEENS2_ILi1EEENS2_ILi512EEEiEEC2ERKS3_RKS4_RKS5_RKi)
        /*1bd94*/ 	.word	0x00000000


	//----- nvinfo : EIATTR_FRAME_SIZE
	.align		4
.L_19022:
        /*1bd98*/ 	.byte	0x04, 0x11
        /*1bd9a*/ 	.short	(.L_19024 - .L_19023)
	.align		4
.L_19023:
        /*1bd9c*/ 	.word	index@($_ZN7cutlass13device_kernelIN5flash19enable_sm80_to_sm89INS1_16FlashAttnBwdSm80INS1_25CollectiveMainloopBwdSm80ILi2ELi2EN4cute5tupleIJNS5_1CILi128EEES8_NS7_ILi64EEEEEENS_10bfloat16_tEfNS_4arch4Sm80ELb0ELb0ELb1ELb0ELb0ELb0ELb0ELb0ELi2ELi4ELi4ELi4ELb0EEENS1_21CollectiveEpilogueBwdISA_SB_SD_Li256ELb0ELb0ELi2EEENS1_19SingleTileSchedulerILb0ELb0ELb0ELi128EEEEEEEEEvNT_6ParamsE$_ZN4cute3eso3ESOILb1ELb0EJNS_14ComposedLayoutINS_7SwizzleILi3ELi3ELi3EEENS_1CILj0EEENS_6LayoutINS_5tupleIJNS8_IJNS8_IJNS5_ILi4EEENS5_ILi8EEEEEENS8_IJS9_NS5_ILi1EEEEEEEEENS8_IJNS8_IJNS5_ILi2EEESF_SF_EEENS8_IJSF_S9_EEEEEEEEENS8_IJNS8_IJNS8_IJSF_NS5_ILi64EEEEEENS8_IJNS5_ILi1024EEENS5_ILi0EEEEEEEEENS8_IJNS8_IJSC_NS5_ILi512EEESA_EEENS8_IJNS5_ILi4096EEENS5_ILi16EEEEEEEEEEEEEEEENS_10ViewEngineINS_8smem_ptrIPN7cutlass10bfloat16_tEEEEEEEC2ERKSY_RKS15_)
        /*1bda0*/ 	.word	0x00000000


	//----- nvinfo : EIATTR_FRAME_SIZE
	.align		4
.L_19024:
        /*1bda4*/ 	.byte	0x04, 0x11
        /*1bda6*/ 	.short	(.L_19026 - .L_19025)
	.align		4
.L_19025:
        /*1bda8*/ 	.word	index@($_ZN7cutlass13device_kernelIN5flash19enable_sm80_to_sm89INS1_16FlashAttnBwdSm80INS1_25CollectiveMainloopBwdSm80ILi2ELi2EN4cute5tupleIJNS5_1CILi128EEES8_NS7_ILi64EEEEEENS_10bfloat16_tEfNS_4arch4Sm80ELb0ELb0ELb1ELb0ELb0ELb0ELb0ELb0ELi2ELi4ELi4ELi4ELb0EEENS1_21CollectiveEpilogueBwdISA_SB_SD_Li256ELb0ELb0ELi2EEENS1_19SingleTileSchedulerILb0ELb0ELb0ELi128EEEEEEEEEvNT_6ParamsE$_ZN4cute3eso3ESOILb1ELb0EJNS_14ComposedLayoutINS_7SwizzleILi3ELi3ELi3EEENS_1CILj0EEENS_6LayoutINS_5tupleIJNS8_IJNS8_IJNS5_ILi4EEENS5_ILi8EEEEEENS8_IJNS5_ILi2EEENS5_ILi1EEEEEEEEENS8_IJNS8_IJSC_SC_EEESB_EEEEEENS8_IJNS8_IJNS8_IJNS5_ILi128EEESD_EEENS8_IJSA_NS5_ILi0EEEEEEEEENS8_IJNS8_IJNS5_ILi64EEENS5_ILi512EEEEEENS8_IJNS5_ILi16EEENS5_ILi1024EEEEEEEEEEEEEEEENS_10ViewEngineINS_8smem_ptrIPN7cutlass10bfloat16_tEEEEEEEC2ERKSX_RKS14_)
        /*1bdac*/ 	.word	0x00000000


	//----- nvinfo : EIATTR_FRAME_SIZE
	.align		4
.L_19026:
        /*1bdb0*/ 	.byte	0x04, 0x11
        /*1bdb2*/ 	.short	(.L_19028 - .L_19027)
	.align		4
.L_19027:
        /*1bdb4*/ 	.word	index@($_ZN7cutlass13device_kernelIN5flash19enable_sm80_to_sm89INS1_16FlashAttnBwdSm80INS1_25CollectiveMainloopBwdSm80ILi2ELi2EN4cute5tupleIJNS5_1CILi128EEES8_NS7_ILi64EEEEEENS_10bfloat16_tEfNS_4arch4Sm80ELb0ELb0ELb1ELb0ELb0ELb0ELb0ELb0ELi2ELi4ELi4ELi4ELb0EEENS1_21CollectiveEpilogueBwdISA_SB_SD_Li256ELb0ELb0ELi2EEENS1_19SingleTileSchedulerILb0ELb0ELb0ELi128EEEEEEEEEvNT_6ParamsE$_ZN4cute3eso3ESOILb1ELb0EJNS_14ComposedLayoutINS_7SwizzleILi3ELi3ELi3EEENS_1CILj0EEENS_6LayoutINS_5tupleIJNS8_IJNS5_ILi8EEENS5_ILi16EEEEEENS8_IJNS5_ILi64EEENS5_ILi1EEEEEEEEENS8_IJNS8_IJSC_NS5_ILi512EEEEEENS8_IJSD_NS5_ILi0EEEEEEEEEEEEENS_10ViewEngineINS_8smem_ptrIPN7cutlass10bfloat16_tEEEEEEEC2ERKSM_RKST_)
        /*1bdb8*/ 	.word	0x00000000


	//----- nvinfo : EIATTR_FRAME_SIZE
	.align		4
.L_19028:
        /*1bdbc*/ 	.byte	0x04, 0x11
        /*1bdbe*/ 	.short	(.L_19030 - .L_19029)
	.align		4
.L_19029:
        /*1bdc0*/ 	.word	index@($_ZN7cutlass13device_kernelIN5flash19enable_sm80_to_sm89INS1_16FlashAttnBwdSm80INS1_25CollectiveMainloopBwdSm80ILi2ELi2EN4cute5tupleIJNS5_1CILi128EEES8_NS7_ILi64EEEEEENS_10bfloat16_tEfNS_4arch4Sm80ELb0ELb0ELb1ELb0ELb0ELb0ELb0ELb0ELi2ELi4ELi4ELi4ELb0EEENS1_21CollectiveEpilogueBwdISA_SB_SD_Li256ELb0ELb0ELi2EEENS1_19SingleTileSchedulerILb0ELb0ELb0ELi128EEEEEEEEEvNT_6ParamsE$_ZN4cute3eso3ESOILb1ELb0EJNS_14ComposedLayoutINS_7SwizzleILi3ELi3ELi3EEENS_1CILj0EEENS_6LayoutINS_5tupleIJNS5_ILi64EEENS5_ILi128EEEEEENS8_IJNS5_ILi1EEES9_EEEEEEENS_10ViewEngineINS_8smem_ptrIPN7cutlass10bfloat16_tEEEEEEEC2ERKSF_RKSM_)
        /*1bdc4*/ 	.word	0x00000000


	//----- nvinfo : EIATTR_FRAME_SIZE
	.align		4
.L_19030:
        /*1bdc8*/ 	.byte	0x04, 0x11
        /*1bdca*/ 	.short	(.L_19032 - .L_19031)
	.align		4
.L_19031:
        /*1bdcc*/ 	.word	index@($_ZN7cutlass13device_kernelIN5flash19enable_sm80_to_sm89INS1_16FlashAttnBwdSm80INS1_25CollectiveMainloopBwdSm80ILi2ELi2EN4cute5tupleIJNS5_1CILi128EEES8_NS7_ILi64EEEEEENS_10bfloat16_tEfNS_4arch4Sm80ELb0ELb0ELb1ELb0ELb0ELb0ELb0ELb0ELi2ELi4ELi4ELi4ELb0EEENS1_21CollectiveEpilogueBwdISA_SB_SD_Li256ELb0ELb0ELi2EEENS1_19SingleTileSchedulerILb0ELb0ELb0ELi128EEEEEEEEEvNT_6ParamsE$_ZN4cute3eso3ESOILb1ELb0EJNS_14ComposedLayoutINS_7SwizzleILi3ELi3ELi3EEENS_1CILi0EEENS_6LayoutINS_5tupleIJNS8_IJNS8_IJNS5_ILi4EEENS5_ILi8EEEEEENS8_IJS9_NS5_ILi1EEEEEEEEENS8_IJNS8_IJNS5_ILi2EEESF_SF_EEENS8_IJSF_SA_EEEEEEEEENS8_IJNS8_IJNS8_IJNS5_ILi128EEESC_EEENS8_IJNS5_ILi16EEES6_EEEEEENS8_IJNS8_IJNS5_ILi64EEESA_NS5_ILi512EEEEEENS8_IJNS5_ILi8192EEENS5_ILi1024EEEEEEEEEEEEEEEENS_10ViewEngineINS_8smem_ptrIPN7cutlass10bfloat16_tEEEEEEEC2ERKSY_RKS15_)
        /*1bdd0*/ 	.word	0x00000000


	//----- nvinfo : EIATTR_FRAME_SIZE
	.align		4
.L_19032:
        /*1bdd4*/ 	.byte	0x04, 0x11
        /*1bdd6*/ 	.short	(.L_19034 - .L_19033)
	.align		4
.L_19033:
        /*1bdd8*/ 	.word	index@($_ZN7cutlass13device_kernelIN5flash19enable_sm80_to_sm89INS1_16FlashAttnBwdSm80INS1_25CollectiveMainloopBwdSm80ILi2ELi2EN4cute5tupleIJNS5_1CILi128EEES8_NS7_ILi64EEEEEENS_10bfloat16_tEfNS_4arch4Sm80ELb0ELb0ELb1ELb0ELb0ELb0ELb0ELb0ELi2ELi4ELi4ELi4ELb0EEENS1_21CollectiveEpilogueBwdISA_SB_SD_Li256ELb0ELb0ELi2EEENS1_19SingleTileSchedulerILb0ELb0ELb0ELi128EEEEEEEEEvNT_6ParamsE$_ZN4cute3eso3ESOILb1ELb0EJNS_14ComposedLayoutINS_7SwizzleILi3ELi3ELi3EEENS_1CILi0EEENS_6LayoutINS_5tupleIJNS8_IJNS8_IJNS5_ILi4EEENS5_ILi8EEEEEENS8_IJS9_NS5_ILi1EEEEEEEEENS8_IJNS8_IJNS5_ILi2EEESF_SF_EEENS8_IJSF_NS8_IJS9_SF_EEEEEEEEEEEENS8_IJNS8_IJNS8_IJSF_NS5_ILi64EEEEEENS8_IJNS5_ILi1024EEES6_EEEEEENS8_IJNS8_IJSC_NS5_ILi512EEESA_EEENS8_IJNS5_ILi4096EEENS8_IJNS5_ILi16EEENS5_ILi8192EEEEEEEEEEEEEEEEEEENS_10ViewEngineINS_8smem_ptrIPN7cutlass10bfloat16_tEEEEEEEC2ERKS10_RKS17_)
        /*1bddc*/ 	.word	0x00000000


	//----- nvinfo : EIATTR_FRAME_SIZE
	.align		4
.L_19034:
        /*1bde0*/ 	.byte	0x04, 0x11
        /*1bde2*/ 	.short	(.L_19036 - .L_19035)
	.align		4
.L_19035:
        /*1bde4*/ 	.word	index@($_ZN7cutlass13device_kernelIN5flash19enable_sm80_to_sm89INS1_16FlashAttnBwdSm80INS1_25CollectiveMainloopBwdSm80ILi2ELi2EN4cute5tupleIJNS5_1CILi128EEES8_NS7_ILi64EEEEEENS_10bfloat16_tEfNS_4arch4Sm80ELb0ELb0ELb1ELb0ELb0ELb0ELb0ELb0ELi2ELi4ELi4ELi4ELb0EEENS1_21CollectiveEpilogueBwdISA_SB_SD_Li256ELb0ELb0ELi2EEENS1_19SingleTileSchedulerILb0ELb0ELb0ELi128EEEEEEEEEvNT_6ParamsE$_ZN4cute3eso3ESOILb1ELb0EJNS_14ComposedLayoutINS_7SwizzleILi3ELi3ELi3EEENS_1CILi0EEENS_6LayoutINS_5tupleIJNS8_IJNS8_IJNS5_ILi4EEENS5_ILi8EEEEEENS8_IJNS5_ILi2EEENS5_ILi1EEEEEEEEENS8_IJNS8_IJSC_SC_EEESB_EEEEEENS8_IJNS8_IJNS8_IJNS5_ILi128EEESD_EEENS8_IJSA_S6_EEEEEENS8_IJNS8_IJNS5_ILi64EEENS5_ILi512EEEEEENS8_IJNS5_ILi16EEENS5_ILi1024EEEEEEEEEEEEEEEENS_10ViewEngineINS_8smem_ptrIPN7cutlass10bfloat16_tEEEEEEEC2ERKSW_RKS13_)
        /*1bde8*/ 	.word	0x00000000


	//----- nvinfo : EIATTR_FRAME_SIZE
	.align		4
.L_19036:
        /*1bdec*/ 	.byte	0x04, 0x11
        /*1bdee*/ 	.short	(.L_19038 - .L_19037)
	.align		4
.L_19037:
        /*1bdf0*/ 	.word	index@($_ZN7cutlass13device_kernelIN5flash19enable_sm80_to_sm89INS1_16FlashAttnBwdSm80INS1_25CollectiveMainloopBwdSm80ILi2ELi2EN4cute5tupleIJNS5_1CILi128EEES8_NS7_ILi64EEEEEENS_10bfloat16_tEfNS_4arch4Sm80ELb0ELb0ELb1ELb0ELb0ELb0ELb0ELb0ELi2ELi4ELi4ELi4ELb0EEENS1_21CollectiveEpilogueBwdISA_SB_SD_Li256ELb0ELb0ELi2EEENS1_19SingleTileSchedulerILb0ELb0ELb0ELi128EEEEEEEEEvNT_6ParamsE$_ZN4cute3eso3ESOILb1ELb0EJNS_14ComposedLayoutINS_7SwizzleILi3ELi3ELi3EEENS_1CILi0EEENS_6LayoutINS_5tupleIJNS8_IJNS8_IJNS5_ILi4EEENS5_ILi8EEEEEENS8_IJNS5_ILi2EEENS5_ILi1EEEEEEEEENS8_IJNS8_IJSC_SC_EEENS8_IJSA_S9_EEEEEEEEENS8_IJNS8_IJNS8_IJSC_NS5_ILi64EEEEEENS8_IJNS5_ILi512EEES6_EEEEEENS8_IJNS8_IJSD_SA_EEENS8_IJNS5_ILi1024EEENS5_ILi16EEEEEEEEEEEEEEEENS_10ViewEngineINS_8smem_ptrIPN7cutlass10bfloat16_tEEEEEEEC2ERKSW_RKS13_)
        /*1bdf4*/ 	.word	0x00000000


	//----- nvinfo : EIATTR_FRAME_SIZE
	.align		4
.L_19038:
        /*1bdf8*/ 	.byte	0x04, 0x11
        /*1bdfa*/ 	.short	(.L_19040 - .L_19039)
	.align		4
.L_19039:
        /*1bdfc*/ 	.word	index@($_ZN7cutlass13device_kernelIN5flash19enable_sm80_to_sm89INS1_16FlashAttnBwdSm80INS1_25CollectiveMainloopBwdSm80ILi2ELi2EN4cute5tupleIJNS5_1CILi128EEES8_NS7_ILi64EEEEEENS_10bfloat16_tEfNS_4arch4Sm80ELb0ELb0ELb1ELb0ELb0ELb0ELb0ELb0ELi2ELi4ELi4ELi4ELb0EEENS1_21CollectiveEpilogueBwdISA_SB_SD_Li256ELb0ELb0ELi2EEENS1_19SingleTileSchedulerILb0ELb0ELb0ELi128EEEEEEEEEvNT_6ParamsE$_ZN4cute3eso3ESOILb1ELb0EJNS_10UnderscoreEiiEEC2ERKS2_RKiS7_)
        /*1be00*/ 	.word	0x00000000


	//----- nvinfo : EIATTR_FRAME_SIZE
	.align		4
.L_19040:
        /*1be04*/ 	.byte	0x04, 0x11
        /*1be06*/ 	.short	(.L_19042 - .L_19041)
	.align		4
.L_19041:
        /*1be08*/ 	.word	index@($_ZN7cutlass13device_kernelIN5flash19enable_sm80_to_sm89INS1_16FlashAttnBwdSm80INS1_25CollectiveMainloopBwdSm80ILi2ELi2EN4cute5tupleIJNS5_1CILi128EEES8_NS7_ILi64EEEEEENS_10bfloat16_tEfNS_4arch4Sm80ELb0ELb0ELb1ELb0ELb0ELb0ELb0ELb0ELi2ELi4ELi4ELi4ELb0EEENS1_21CollectiveEpilogueBwdISA_SB_SD_Li256ELb0ELb0ELi2EEENS1_19SingleTileSchedulerILb0ELb0ELb0ELi128EEEEEEEEEvNT_6ParamsE$_ZN4cute3eso3ESOILb1ELb0EJNS_10UnderscoreEiEEC2ERKS2_RKi)
        /*1be0c*/ 	.word	0x00000000


	//----- nvinfo : EIATTR_FRAME_SIZE
	.align		4
.L_19042:
        /*1be10*/ 	.byte	0x04, 0x11
        /*1be12*/ 	.short	(.L_19044 - .L_19043)
	.align		4
.L_19043:
        /*1be14*/ 	.word	index@($_ZN7cutlass13device_kernelIN5flash19enable_sm80_to_sm89INS1_16FlashAttnBwdSm80INS1_25CollectiveMainloopBwdSm80ILi2ELi2EN4cute5tupleIJNS5_1CILi128EEES8_NS7_ILi64EEEEEENS_10bfloat16_tEfNS_4arch4Sm80ELb0ELb0ELb1ELb0ELb0ELb0ELb0ELb0ELi2ELi4ELi4ELi4ELb0EEENS1_21CollectiveEpilogueBwdISA_SB_SD_Li256ELb0ELb0ELi2EEENS1_19SingleTileSchedulerILb0ELb0ELb0ELi128EEEEEEEEEvNT_6ParamsE$_ZN4cute3eso3ESOILb1ELb0EJNS_10UnderscoreES2_iEEC2ERKS2_S5_RKi)
        /*1be18*/ 	.word	0x00000000


	//----- nvinfo : EIATTR_FRAME_SIZE
	.align		4
.L_19044:
        /*1be1c*/ 	.byte	0x04, 0x11
        /*1be1e*/ 	.short	(.L_19046 - .L_19045)
	.align		4
.L_19045:
        /*1be20*/ 	.word	index@($_ZN7cutlass13device_kernelIN5flash19enable_sm80_to_sm89INS1_16FlashAttnBwdSm80INS1_25CollectiveMainloopBwdSm80ILi2ELi2EN4cute5tupleIJNS5_1CILi128EEES8_NS7_ILi64EEEEEENS_10bfloat16_tEfNS_4arch4Sm80ELb0ELb0ELb1ELb0ELb0ELb0ELb0ELb0ELi2ELi4ELi4ELi4ELb0EEENS1_21CollectiveEpilogueBwdISA_SB_SD_Li256ELb0ELb0ELi2EEENS1_19SingleTileSchedulerILb0ELb0ELb0ELi128EEEEEEEEEvNT_6ParamsE$_ZN4cute3eso3ESOILb1ELb0EJNS_10UnderscoreES2_S2_iEEC2ERKS2_S5_S5_RKi)
        /*1be24*/ 	.word	0x00000000


	//----- nvinfo : EIATTR_FRAME_SIZE
	.align		4
.L_19046:
        /*1be28*/ 	.byte	0x04, 0x11
        /*1be2a*/ 	.short	(.L_19048 - .L_19047)
	.align		4
.L_19047:
        /*1be2c*/ 	.word	index@($_ZN7cutlass13device_kernelIN5flash19enable_sm80_to_sm89INS1_16FlashAttnBwdSm80INS1_25CollectiveMainloopBwdSm80ILi2ELi2EN4cute5tupleIJNS5_1CILi128EEES8_NS7_ILi64EEEEEENS_10bfloat16_tEfNS_4arch4Sm80ELb0ELb0ELb1ELb0ELb0ELb0ELb0ELb0ELi2ELi4ELi4ELi4ELb0EEENS1_21CollectiveEpilogueBwdISA_SB_SD_Li256ELb0ELb0ELi2EEENS1_19SingleTileSchedulerILb0ELb0ELb0ELi128EEEEEEEEEvNT_6ParamsE$_ZN4cute3eso3ESOILb0ELb1EJlEEC2ERKl)
        /*1be30*/ 	.word	0x00000000


	//----- nvinfo : EIATTR_FRAME_SIZE
	.align		4
.L_19048:
        /*1be34*/ 	.byte	0x04, 0x11
        /*1be36*/ 	.short	(.L_19050 - .L_19049)
	.align		4
.L_19049:
        /*1be38*/ 	.word	index@($_ZN7cutlass13device_kernelIN5flash19enable_sm80_to_sm89INS1_16FlashAttnBwdSm80INS1_25CollectiveMainloopBwdSm80ILi2ELi2EN4cute5tupleIJNS5_1CILi128EEES8_NS7_ILi64EEEEEENS_10bfloat16_tEfNS_4arch4Sm80ELb0ELb0ELb1ELb0ELb0ELb0ELb0ELb0ELi2ELi4ELi4ELi4ELb0EEENS1_21CollectiveEpilogueBwdISA_SB_SD_Li256ELb0ELb0ELi2EEENS1_19SingleTileSchedulerILb0ELb0ELb0ELi128EEEEEEEEEvNT_6ParamsE$_ZN4cute3eso3ESOILb0ELb1EJiNS_1CILi72EEENS2_ILi512EEEEEC2ERKiRKS3_RKS4_)
        /*1be3c*/ 	.word	0x00000000


	//----- nvinfo : EIATTR_FRAME_SIZE
	.align		4
.L_19050:
        /*1be40*/ 	.byte	0x04, 0x11
        /*1be42*/ 	.short	(.L_19052 - .L_19051)
	.align		4
.L_19051:
        /*1be44*/ 	.word	index@($_ZN7cutlass13device_kernelIN5flash19enable_sm80_to_sm89INS1_16FlashAttnBwdSm80INS1_25CollectiveMainloopBwdSm80ILi2ELi2EN4cute5tupleIJNS5_1CILi128EEES8_NS7_ILi64EEEEEENS_10bfloat16_tEfNS_4arch4Sm80ELb0ELb0ELb1ELb0ELb0ELb0ELb0ELb0ELi2ELi4ELi4ELi4ELb0EEENS1_21CollectiveEpilogueBwdISA_SB_SD_Li256ELb0ELb0ELi2EEENS1_19SingleTileSchedulerILb0ELb0ELb0ELi128EEEEEEEEEvNT_6ParamsE$_ZN4cute3eso3ESOILb0ELb1EJiNS_1CILi512EEEEEC2ERKiRKS3_)
        /*1be48*/ 	.word	0x00000000


	//----- nvinfo : EIATTR_FRAME_SIZE
	.align		4
.L_19052:
        /*1be4c*/ 	.byte	0x04, 0x11
        /*1be4e*/ 	.short	(.L_19054 - .L_19053)
	.align		4
.L_19053:
        /*1be50*/ 	.word	index@($_ZN7cutlass13device_kernelIN5flash19enable_sm80_to_sm89INS1_16FlashAttnBwdSm80INS1_25CollectiveMainloopBwdSm80ILi2ELi2EN4cute5tupleIJNS5_1CILi128EEES8_NS7_ILi64EEEEEENS_10bfloat16_tEfNS_4arch4Sm80ELb0ELb0ELb1ELb0ELb0ELb0ELb0ELb0ELi2ELi4ELi4ELi4ELb0EEENS1_21CollectiveEpilogueBwdISA_SB_SD_Li256ELb0ELb0ELi2EEENS1_19SingleTileSchedulerILb0ELb0ELb0ELi128EEEEEEEEEvNT_6ParamsE$_ZN4cute3eso3ESOILb0ELb1EJiNS_1CILi4096EEEEEC2ERKiRKS3_)
        /*1be54*/ 	.word	0x00000000


	//----- nvinfo : EIATTR_FRAME_SIZE
	.align		4
.L_19054:
        /*1be58*/ 	.byte	0x04, 0x11
        /*1be5a*/ 	.short	(.L_19056 - .L_19055)
	.align		4
.L_19055:
        /*1be5c*/ 	.word	index@($_ZN7cutlass13device_kernelIN5flash19enable_sm80_to_sm89INS1_16FlashAttnBwdSm80INS1_25CollectiveMainloopBwdSm80ILi2ELi2EN4cute5tupleIJNS5_1CILi128EEES8_NS7_ILi64EEEEEENS_10bfloat16_tEfNS_4arch4Sm80ELb0ELb0ELb1ELb0ELb0ELb0ELb0ELb0ELi2ELi4ELi4ELi4ELb0EEENS1_21CollectiveEpilogueBwdISA_SB_SD_Li256ELb0ELb0ELi2EEENS1_19SingleTileSchedulerILb0ELb0ELb0ELi128EEEEEEEEEvNT_6ParamsE$_ZN4cute3eso3ESOILb0ELb1EJiNS_1CILi144EEENS2_ILi512EEEEEC2ERKiRKS3_RKS4_)
        /*1be60*/ 	.word	0x00000000


	//----- nvinfo : EIATTR_FRAME_SIZE
	.align		4
.L_19056:
        /*1be64*/ 	.byte	0x04, 0x11
        /*1be66*/ 	.short	(.L_19058 - .L_19057)
	.align		4
.L_19057:
        /*1be68*/ 	.word	index@($_ZN7cutlass13device_kernelIN5flash19enable_sm80_to_sm89INS1_16FlashAttnBwdSm80INS1_25CollectiveMainloopBwdSm80ILi2ELi2EN4cute5tupleIJNS5_1CILi128EEES8_NS7_ILi64EEEEEENS_10bfloat16_tEfNS_4arch4Sm80ELb0ELb0ELb1ELb0ELb0ELb0ELb0ELb0ELi2ELi4ELi4ELi4ELb0EEENS1_21CollectiveEpilogueBwdISA_SB_SD_Li256ELb0ELb0ELi2EEENS1_19SingleTileSchedulerILb0ELb0ELb0ELi128EEEEEEEEEvNT_6ParamsE$_ZN4cute3eso3ESOILb0ELb1EJiNS_1CILi144EEENS2_ILi288EEEEEC2ERKiRKS3_RKS4_)
        /*1be6c*/ 	.word	0x00000000


	//----- nvinfo : EIATTR_FRAME_SIZE
	.align		4
.L_19058:
        /*1be70*/ 	.byte	0x04, 0x11
        /*1be72*/ 	.short	(.L_19060 - .L_19059)
	.align		4
.L_19059:
        /*1be74*/ 	.word	index@($_ZN7cutlass13device_kernelIN5flash19enable_sm80_to_sm89INS1_16FlashAttnBwdSm80INS1_25CollectiveMainloopBwdSm80ILi2ELi2EN4cute5tupleIJNS5_1CILi128EEES8_NS7_ILi64EEEEEENS_10bfloat16_tEfNS_4arch4Sm80ELb0ELb0ELb1ELb0ELb0ELb0ELb0ELb0ELi2ELi4ELi4ELi4ELb0EEENS1_21CollectiveEpilogueBwdISA_SB_SD_Li256ELb0ELb0ELi2EEENS1_19SingleTileSchedulerILb0ELb0ELb0ELi128EEEEEEEEEvNT_6ParamsE$_ZN4cute3eso3ESOILb0ELb1EJiNS_1CILi0EEEEEC2ERKiRKS3_)
        /*1be78*/ 	.word	0x00000000


	//----- nvinfo : EIATTR_FRAME_SIZE
	.align		4
.L_19060:
        /*1be7c*/ 	.byte	0x04, 0x11
        /*1be7e*/ 	.short	(.L_19062 - .L_19061)
	.align		4
.L_19061:
        /*1be80*/ 	.word	index@($_ZN7cutlass13device_kernelIN5flash19enable_sm80_to_sm89INS1_16FlashAttnBwdSm80INS1_25CollectiveMainloopBwdSm80ILi2ELi2EN4cute5tupleIJNS5_1CILi128EEES8_NS7_ILi64EEEEEENS_10bfloat16_tEfNS_4arch4Sm80ELb0ELb0ELb1ELb0ELb0ELb0ELb0ELb0ELi2ELi4ELi4ELi4ELb0EEENS1_21CollectiveEpilogueBwdISA_SB_SD_Li256ELb0ELb0ELi2EEENS1_19SingleTileSchedulerILb0ELb0ELb0ELi128EEEEEEEEEvNT_6ParamsE$_ZN4cute3eso3ESOILb0ELb1EJiEEC2ERKi)
        /*1be84*/ 	.word	0x00000000


	//----- nvinfo : EIATTR_FRAME_SIZE
	.align		4
.L_19062:
        /*1be88*/ 	.byte	0x04, 0x11
        /*1be8a*/ 	.short	(.L_19064 - .L_19063)
	.align		4
.L_19063:
        /*1be8c*/ 	.word	index@($_ZN7cutlass13device_kernelIN5flash19enable_sm80_to_sm89INS1_16FlashAttnBwdSm80INS1_25CollectiveMainloopBwdSm80ILi2ELi2EN4cute5tupleIJNS5_1CILi128EEES8_NS7_ILi64EEEEEENS_10bfloat16_tEfNS_4arch4Sm80ELb0ELb0ELb1ELb0ELb0ELb0ELb0ELb0ELi2ELi4ELi4ELi4ELb0EEENS1_21CollectiveEpilogueBwdISA_SB_SD_Li256ELb0ELb0ELi2EEENS1_19SingleTileSchedulerILb0ELb0ELb0ELi128EEEEEEEEEvNT_6ParamsE$_ZN4cute3eso3ESOILb0ELb1EJNS_6LayoutINS_5tupleIJNS3_IJNS_1CILi8EEENS4_ILi1EEEEEENS4_ILi2EEEEEENS3_IJNS3_IJS6_NS4_ILi0EEEEEEiEEEEESA_EEC2ERKSD_RKSA_)
        /*1be90*/ 	.word	0x00000000


	//----- nvinfo : EIATTR_FRAME_SIZE
	.align		4
.L_19064:
        /*1be94*/ 	.byte	0x04, 0x11
        /*1be96*/ 	.short	(.L_19066 - .L_19065)
	.align		4
.L_19065:
        /*1be98*/ 	.word	index@($_ZN7cutlass13device_kernelIN5flash19enable_sm80_to_sm89INS1_16FlashAttnBwdSm80INS1_25CollectiveMainloopBwdSm80ILi2ELi2EN4cute5tupleIJNS5_1CILi128EEES8_NS7_ILi64EEEEEENS_10bfloat16_tEfNS_4arch4Sm80ELb0ELb0ELb1ELb0ELb0ELb0ELb0ELb0ELi2ELi4ELi4ELi4ELb0EEENS1_21CollectiveEpilogueBwdISA_SB_SD_Li256ELb0ELb0ELi2EEENS1_19SingleTileSchedulerILb0ELb0ELb0ELi128EEEEEEEEEvNT_6ParamsE$_ZN4cute3eso3ESOILb0ELb1EJNS_5tupleIJiiEEENS_1CILi8192EEEEEC2ERKS3_RKS5_)
        /*1be9c*/ 	.word	0x00000000


	//----- nvinfo : EIATTR_FRAME_SIZE
	.align		4
.L_19066:
        /*1bea0*/ 	.byte	0x04, 0x11
        /*1bea2*/ 	.short	(.L_19068 - .L_19067)
	.align		4
.L_19067:
        /*1bea4*/ 	.word	index@($_ZN7cutlass13device_kernelIN5flash19enable_sm80_to_sm89INS1_16FlashAttnBwdSm80INS1_25CollectiveMainloopBwdSm80ILi2ELi2EN4cute5tupleIJNS5_1CILi128EEES8_NS7_ILi64EEEEEENS_10bfloat16_tEfNS_4arch4Sm80ELb0ELb0ELb1ELb0ELb0ELb0ELb0ELb0ELi2ELi4ELi4ELi4ELb0EEENS1_21CollectiveEpilogueBwdISA_SB_SD_Li256ELb0ELb0ELi2EEENS1_19SingleTileSchedulerILb0ELb0ELb0ELi128EEEEEEEEEvNT_6ParamsE$_ZN4cute3eso3ESOILb0ELb1EJNS_5tupleIJiiEEENS_1CILi1024EEEEEC2ERKS3_RKS5_)
        /*1bea8*/ 	.word	0x00000000


	//----- nvinfo : EIATTR_FRAME_SIZE
	.align		4
.L_19068:
        /*1beac*/ 	.byte	0x04, 0x11
        /*1beae*/ 	.short	(.L_19070 - .L_19069)
	.align		4
.L_19069:
        /*1beb0*/ 	.word	index@($_ZN7cutlass13device_kernelIN5flash19enable_sm80_to_sm89INS1_16FlashAttnBwdSm80INS1_25CollectiveMainloopBwdSm80ILi2ELi2EN4cute5tupleIJNS5_1CILi128EEES8_NS7_ILi64EEEEEENS_10bfloat16_tEfNS_4arch4Sm80ELb0ELb0ELb1ELb0ELb0ELb0ELb0ELb0ELi2ELi4ELi4ELi4ELb0EEENS1_21CollectiveEpilogueBwdISA_SB_SD_Li256ELb0ELb0ELi2EEENS1_19SingleTileSchedulerILb0ELb0ELb0ELi128EEEEEEEEEvNT_6ParamsE$_ZN4cute3eso3ESOILb0ELb1EJNS_5tupleIJiiEEEEEC2ERKS3_)
        /*1beb4*/ 	.word	0x00000000


	//----- nvinfo : EIATTR_FRAME_SIZE
	.align		4
.L_19070:
        /*1beb8*/ 	.byte	0x04, 0x11
        /*1beba*/ 	.short	(.L_19072 - .L_19071)
	.align		4
.L_19071:
        /*1bebc*/ 	.word	index@($_ZN7cutlass13device_kernelIN5flash19enable_sm80_to_sm89INS1_16FlashAttnBwdSm80INS1_25CollectiveMainloopBwdSm80ILi2ELi2EN4cute5tupleIJNS5_1CILi128EEES8_NS7_ILi64EEEEEENS_10bfloat16_tEfNS_4arch4Sm80ELb0ELb0ELb1ELb0ELb0ELb0ELb0ELb0ELi2ELi4ELi4ELi4ELb0EEENS1_21CollectiveEpilogueBwdISA_SB_SD_Li256ELb0ELb0ELi2EEENS1_19SingleTileSchedulerILb0ELb0ELb0ELi128EEEEEEEEEvNT_6ParamsE$_ZN4cute3eso3ESOILb0ELb1EJNS_5tupleIJiNS2_IJiiEEEEEENS2_IJNS_10UnderscoreENS2_IJS5_S5_EEEEEEEEC2ERKS4_RKS7_)
        /*1bec0*/ 	.word	0x00000000


	//----- nvinfo : EIATTR_FRAME_SIZE
	.align		4
.L_19072:
        /*1bec4*/ 	.byte	0x04, 0x11
        /*1bec6*/ 	.short	(.L_19074 - .L_19073)
	.align		4
.L_19073:
        /*1bec8*/ 	.word	index@($_ZN7cutlass13device_kernelIN5flash19enable_sm80_to_sm89INS1_16FlashAttnBwdSm80INS1_25CollectiveMainloopBwdSm80ILi2ELi2EN4cute5tupleIJNS5_1CILi128EEES8_NS7_ILi64EEEEEENS_10bfloat16_tEfNS_4arch4Sm80ELb0ELb0ELb1ELb0ELb0ELb0ELb0ELb0ELi2ELi4ELi4ELi4ELb0EEENS1_21CollectiveEpilogueBwdISA_SB_SD_Li256ELb0ELb0ELi2EEENS1_19SingleTileSchedulerILb0ELb0ELb0ELi128EEEEEEEEEvNT_6ParamsE$_ZN4cute3eso3ESOILb0ELb1EJNS_5tupleIJiNS2_IJiNS_1CILi0EEEEEEEEENS2_IJNS_10UnderscoreENS2_IJS7_S7_EEEEEEEEC2ERKS6_RKS9_)
        /*1becc*/ 	.word	0x00000000


	//----- nvinfo : EIATTR_FRAME_SIZE
	.align		4
.L_19074:
        /*1bed0*/ 	.byte	0x04, 0x11
        /*1bed2*/ 	.short	(.L_19076 - .L_19075)
	.align		4
.L_19075:
        /*1bed4*/ 	.word	index@($_ZN7cutlass13device_kernelIN5flash19enable_sm80_to_sm89INS1_16FlashAttnBwdSm80INS1_25CollectiveMainloopBwdSm80ILi2ELi2EN4cute5tupleIJNS5_1CILi128EEES8_NS7_ILi64EEEEEENS_10bfloat16_tEfNS_4arch4Sm80ELb0ELb0ELb1ELb0ELb0ELb0ELb0ELb0ELi2ELi4ELi4ELi4ELb0EEENS1_21CollectiveEpilogueBwdISA_SB_SD_Li256ELb0ELb0ELi2EEENS1_19SingleTileSchedulerILb0ELb0ELb0ELi128EEEEEEEEEvNT_6ParamsE$_ZN4cute3eso3ESOILb0ELb0EJiiiNS_1CILi72EEENS2_ILi512EEEEEC2ERKiS7_S7_RKS3_RKS4_)
        /*1bed8*/ 	.word	0x00000000


	//----- nvinfo : EIATTR_FRAME_SIZE
	.align		4
.L_19076:
        /*1bedc*/ 	.byte	0x04, 0x11
        /*1bede*/ 	.short	(.L_19078 - .L_19077)
	.align		4
.L_19077:
        /*1bee0*/ 	.word	index@($_ZN7cutlass13device_kernelIN5flash19enable_sm80_to_sm89INS1_16FlashAttnBwdSm80INS1_25CollectiveMainloopBwdSm80ILi2ELi2EN4cute5tupleIJNS5_1CILi128EEES8_NS7_ILi64EEEEEENS_10bfloat16_tEfNS_4arch4Sm80ELb0ELb0ELb1ELb0ELb0ELb0ELb0ELb0ELi2ELi4ELi4ELi4ELb0EEENS1_21CollectiveEpilogueBwdISA_SB_SD_Li256ELb0ELb0ELi2EEENS1_19SingleTileSchedulerILb0ELb0ELb0ELi128EEEEEEEEEvNT_6ParamsE$_ZN4cute3eso3ESOILb0ELb0EJiiiNS_1CILi144EEENS2_ILi512EEEEEC2ERKiS7_S7_RKS3_RKS4_)
        /*1bee4*/ 	.word	0x00000000


	//----- nvinfo : EIATTR_FRAME_SIZE
	.align		4
.L_19078:
        /*1bee8*/ 	.byte	0x04, 0x11
        /*1beea*/ 	.short	(.L_19080 - .L_19079)
	.align		4
.L_19079:
        /*1beec*/ 	.word	index@($_ZN7cutlass13device_kernelIN5flash19enable_sm80_to_sm89INS1_16FlashAttnBwdSm80INS1_25CollectiveMainloopBwdSm80ILi2ELi2EN4cute5tupleIJNS5_1CILi128EEES8_NS7_ILi64EEEEEENS_10bfloat16_tEfNS_4arch4Sm80ELb0ELb0ELb1ELb0ELb0ELb0ELb0ELb0ELi2ELi4ELi4ELi4ELb0EEENS1_21CollectiveEpilogueBwdISA_SB_SD_Li256ELb0ELb0ELi2EEENS1_19SingleTileSchedulerILb0ELb0ELb0ELi128EEEEEEEEEvNT_6ParamsE$_ZN4cute3eso3ESOILb0ELb0EJiiiNS_1CILi0EEEEEC2ERKiS6_S6_RKS3_)
        /*1bef0*/ 	.word	0x00000000


	//----- nvinfo : EIATTR_FRAME_SIZE
	.align		4
.L_19080:
        /*1bef4*/ 	.byte	0x04, 0x11
        /*1bef6*/ 	.short	(.L_19082 - .L_19081)
	.align		4
.L_19081:
        /*1bef8*/ 	.word	index@($_ZN7cutlass13device_kernelIN5flash19enable_sm80_to_sm89INS1_16FlashAttnBwdSm80INS1_25CollectiveMainloopBwdSm80ILi2ELi2EN4cute5tupleIJNS5_1CILi128EEES8_NS7_ILi64EEEEEENS_10bfloat16_tEfNS_4arch4Sm80ELb0ELb0ELb1ELb0ELb0ELb0ELb0ELb0ELi2ELi4ELi4ELi4ELb0EEENS1_21CollectiveEpilogueBwdISA_SB_SD_Li256ELb0ELb0ELi2EEENS1_19SingleTileSchedulerILb0ELb0ELb0ELi128EEEEEEEEEvNT_6ParamsE$_ZN4cute3eso3ESOILb0ELb0EJiiiEEC2ERKiS4_S4_)
        /*1befc*/ 	.word	0x00000000


	//----- nvinfo : EIATTR_FRAME_SIZE
	.align		4
.L_19082:
        /*1bf00*/ 	.byte	0x04, 0x11
        /*1bf02*/ 	.short	(.L_19084 - .L_19083)
	.align		4
.L_19083:
        /*1bf04*/ 	.word	index@($_ZN7cutlass13device_kernelIN5flash19enable_sm80_to_sm89INS1_16FlashAttnBwdSm80INS1_25CollectiveMainloopBwdSm80ILi2ELi2EN4cute5tupleIJNS5_1CILi128EEES8_NS7_ILi64EEEEEENS_10bfloat16_tEfNS_4arch4Sm80ELb0ELb0ELb1ELb0ELb0ELb0ELb0ELb0ELi2ELi4ELi4ELi4ELb0EEENS1_21CollectiveEpilogueBwdISA_SB_SD_Li256ELb0ELb0ELi2EEENS1_19SingleTileSchedulerILb0ELb0ELb0ELi128EEEEEEEEEvNT_6ParamsE$_ZN4cute3eso3ESOILb0ELb0EJiiNS_1CILi8192EEEEEC2ERKiS6_RKS3_)
        /*1bf08*/ 	.word	0x00000000


	//----- nvinfo : EIATTR_FRAME_SIZE
	.align		4
.L_19084:
        /*1bf0c*/ 	.byte	0x04, 0x11
        /*1bf0e*/ 	.short	(.L_19086 - .L_19085)
	.align		4
.L_19085:
        /*1bf10*/ 	.word	index@($_ZN7cutlass13device_kernelIN5flash19enable_sm80_to_sm89INS1_16FlashAttnBwdSm80INS1_25CollectiveMainloopBwdSm80ILi2ELi2EN4cute5tupleIJNS5_1CILi128EEES8_NS7_ILi64EEEEEENS_10bfloat16_tEfNS_4arch4Sm80ELb0ELb0ELb1ELb0ELb0ELb0ELb0ELb0ELi2ELi4ELi4ELi4ELb0EEENS1_21CollectiveEpilogueBwdISA_SB_SD_Li256ELb0ELb0ELi2EEENS1_19SingleTileSchedulerILb0ELb0ELb0ELi128EEEEEEEEEvNT_6ParamsE$_ZN4cute3eso3ESOILb0ELb0EJiiNS_1CILi72EEENS2_ILi512EEEEEC2ERKiS7_RKS3_RKS4_)
        /*1bf14*/ 	.word	0x00000000


	//----- nvinfo : EIATTR_FRAME_SIZE
	.align		4
.L_19086:
        /*1bf18*/ 	.byte	0x04, 0x11
        /*1bf1a*/ 	.short	(.L_19088 - .L_19087)
	.align		4
.L_19087:
        /*1bf1c*/ 	.word	index@($_ZN7cutlass13device_kernelIN5flash19enable_sm80_to_sm89INS1_16FlashAttnBwdSm80INS1_25CollectiveMainloopBwdSm80ILi2ELi2EN4cute5tupleIJNS5_1CILi128EEES8_NS7_ILi64EEEEEENS_10bfloat16_tEfNS_4arch4Sm80ELb0ELb0ELb1ELb0ELb0ELb0ELb0ELb0ELi2ELi4ELi4ELi4ELb0EEENS1_21CollectiveEpilogueBwdISA_SB_SD_Li256ELb0ELb0ELi2EEENS1_19SingleTileSchedulerILb0ELb0ELb0ELi128EEEEEEEEEvNT_6ParamsE$_ZN4cute3eso3ESOILb0ELb0EJiiNS_1CILi144EEENS2_ILi512EEEEEC2ERKiS7_RKS3_RKS4_)
        /*1bf20*/ 	.word	0x00000000


	//----- nvinfo : EIATTR_FRAME_SIZE
	.align		4
.L_19088:
        /*1bf24*/ 	.byte	0x04, 0x11
        /*1bf26*/ 	.short	(.L_19090 - .L_19089)
	.align		4
.L_19089:
        /*1bf28*/ 	.word	index@($_ZN7cutlass13device_kernelIN5flash19enable_sm80_to_sm89INS1_16FlashAttnBwdSm80INS1_25CollectiveMainloopBwdSm80ILi2ELi2EN4cute5tupleIJNS5_1CILi128EEES8_NS7_ILi64EEEEEENS_10bfloat16_tEfNS_4arch4Sm80ELb0ELb0ELb1ELb0ELb0ELb0ELb0ELb0ELi2ELi4ELi4ELi4ELb0EEENS1_21CollectiveEpilogueBwdISA_SB_SD_Li256ELb0ELb0ELi2EEENS1_19SingleTileSchedulerILb0ELb0ELb0ELi128EEEEEEEEEvNT_6ParamsE$_ZN4cute3eso3ESOILb0ELb0EJiiNS_1CILi1024EEEEEC2ERKiS6_RKS3_)
        /*1bf2c*/ 	.word	0x00000000


	//----- nvinfo : EIATTR_FRAME_SIZE
	.align		4
.L_19090:
        /*1bf30*/ 	.byte	0x04, 0x11
        /*1bf32*/ 	.short	(.L_19092 - .L_19091)
	.align		4
.L_19091:
        /*1bf34*/ 	.word	index@($_ZN7cutlass13device_kernelIN5flash19enable_sm80_to_sm89INS1_16FlashAttnBwdSm80INS1_25CollectiveMainloopBwdSm80ILi2ELi2EN4cute5tupleIJNS5_1CILi128EEES8_NS7_ILi64EEEEEENS_10bfloat16_tEfNS_4arch4Sm80ELb0ELb0ELb1ELb0ELb0ELb0ELb0ELb0ELi2ELi4ELi4ELi4ELb0EEENS1_21CollectiveEpilogueBwdISA_SB_SD_Li256ELb0ELb0ELi2EEENS1_19SingleTileSchedulerILb0ELb0ELb0ELi128EEEEEEEEEvNT_6ParamsE$_ZN4cute3eso3ESOILb0ELb0EJiiNS_1CILi0EEEEEC2ERKiS6_RKS3_)
        /*1bf38*/ 	.word	0x00000000


	//----- nvinfo : EIATTR_FRAME_SIZE
	.align		4
.L_19092:
        /*1bf3c*/ 	.byte	0x04, 0x11
        /*1bf3e*/ 	.short	(.L_19094 - .L_19093)
	.align		4
.L_19093:
        /*1bf40*/ 	.word	index@($_ZN7cutlass13device_kernelIN5flash19enable_sm80_to_sm89INS1_16FlashAttnBwdSm80INS1_25CollectiveMainloopBwdSm80ILi2ELi2EN4cute5tupleIJNS5_1CILi128EEES8_NS7_ILi64EEEEEENS_10bfloat16_tEfNS_4arch4Sm80ELb0ELb0ELb1ELb0ELb0ELb0ELb0ELb0ELi2ELi4ELi4ELi4ELb0EEENS1_21CollectiveEpilogueBwdISA_SB_SD_Li256ELb0ELb0ELi2EEENS1_19SingleTileSchedulerILb0ELb0ELb0ELi128EEEEEEEEEvNT_6ParamsE$_ZN4cute3eso3ESOILb0ELb0EJiiEEC2ERKiS4_)
        /*1bf44*/ 	.word	0x00000000


	//----- nvinfo : EIATTR_FRAME_SIZE
	.align		4
.L_19094:
        /*1bf48*/ 	.byte	0x04, 0x11
        /*1bf4a*/ 	.short	(.L_19096 - .L_19095)
	.align		4
.L_19095:
        /*1bf4c*/ 	.word	index@($_ZN7cutlass13device_kernelIN5flash19enable_sm80_to_sm89INS1_16FlashAttnBwdSm80INS1_25CollectiveMainloopBwdSm80ILi2ELi2EN4cute5tupleIJNS5_1CILi128EEES8_NS7_ILi64EEEEEENS_10bfloat16_tEfNS_4arch4Sm80ELb0ELb0ELb1ELb0ELb0ELb0ELb0ELb0ELi2ELi4ELi4ELi4ELb0EEENS1_21CollectiveEpilogueBwdISA_SB_SD_Li256ELb0ELb0ELi2EEENS1_19SingleTileSchedulerILb0ELb0ELb0ELi128EEEEEEEEEvNT_6ParamsE$_ZN4cute3eso3ESOILb0ELb0EJiNS_5tupleIJiiEEEEEC2ERKiRKS3_)
        /*1bf50*/ 	.word	0x00000000


	//----- nvinfo : EIATTR_FRAME_SIZE
	.align		4
.L_19096:
        /*1bf54*/ 	.byte	0x04, 0x11
        /*1bf56*/ 	.short	(.L_19098 - .L_19097)
	.align		4
.L_19097:
        /*1bf58*/ 	.word	index@($_ZN7cutlass13device_kernelIN5flash19enable_sm80_to_sm89INS1_16FlashAttnBwdSm80INS1_25CollectiveMainloopBwdSm80ILi2ELi2EN4cute5tupleIJNS5_1CILi128EEES8_NS7_ILi64EEEEEENS_10bfloat16_tEfNS_4arch4Sm80ELb0ELb0ELb1ELb0ELb0ELb0ELb0ELb0ELi2ELi4ELi4ELi4ELb0EEENS1_21CollectiveEpilogueBwdISA_SB_SD_Li256ELb0ELb0ELi2EEENS1_19SingleTileSchedulerILb0ELb0ELb0ELi128EEEEEEEEEvNT_6ParamsE$_ZN4cute3eso3ESOILb0ELb0EJiNS_5tupleIJiNS_1CILi0EEEEEEEEC2ERKiRKS5_)
        /*1bf5c*/ 	.word	0x00000000


	//----- nvinfo : EIATTR_FRAME_SIZE
	.align		4
.L_19098:
        /*1bf60*/ 	.byte	0x04, 0x11
        /*1bf62*/ 	.short	(.L_19100 - .L_19099)
	.align		4
.L_19099:
        /*1bf64*/ 	.word	index@($_ZN7cutlass13device_kernelIN5flash19enable_sm80_to_sm89INS1_16FlashAttnBwdSm80INS1_25CollectiveMainloopBwdSm80ILi2ELi2EN4cute5tupleIJNS5_1CILi128EEES8_NS7_ILi64EEEEEENS_10bfloat16_tEfNS_4arch4Sm80ELb0ELb0ELb1ELb0ELb0ELb0ELb0ELb0ELi2ELi4ELi4ELi4ELb0EEENS1_21CollectiveEpilogueBwdISA_SB_SD_Li256ELb0ELb0ELi2EEENS1_19SingleTileSchedulerILb0ELb0ELb0ELi128EEEEEEEEEvNT_6ParamsE$_ZN4cute3eso3ESOILb0ELb0EJNS_6LayoutINS_5tupleIJNS3_IJNS_1CILi8EEENS4_ILi1EEEEEENS4_ILi4EEES6_EEENS3_IJNS3_IJS6_NS4_ILi0EEEEEElSA_EEEEElEEC2ERKSD_RKl)
        /*1bf68*/ 	.word	0x00000000


	//----- nvinfo : EIATTR_FRAME_SIZE
	.align		4
.L_19100:
        /*1bf6c*/ 	.byte	0x04, 0x11
        /*1bf6e*/ 	.short	(.L_19102 - .L_19101)
	.align		4
.L_19101:
        /*1bf70*/ 	.word	index@($_ZN7cutlass13device_kernelIN5flash19enable_sm80_to_sm89INS1_16FlashAttnBwdSm80INS1_25CollectiveMainloopBwdSm80ILi2ELi2EN4cute5tupleIJNS5_1CILi128EEES8_NS7_ILi64EEEEEENS_10bfloat16_tEfNS_4arch4Sm80ELb0ELb0ELb1ELb0ELb0ELb0ELb0ELb0ELi2ELi4ELi4ELi4ELb0EEENS1_21CollectiveEpilogueBwdISA_SB_SD_Li256ELb0ELb0ELi2EEENS1_19SingleTileSchedulerILb0ELb0ELb0ELi128EEEEEEEEEvNT_6ParamsE$_ZN4cute3eso3ESOILb0ELb0EJNS_6LayoutINS_5tupleIJNS3_IJNS_1CILi8EEENS4_ILi1EEEEEENS4_ILi4EEES6_EEENS3_IJNS3_IJS6_NS4_ILi0EEEEEElSA_EEEEENS_10ViewEngineINS_8gmem_ptrIPKN7cutlass10bfloat16_tEEEEEEEC2ERKSD_RKSL_)
        /*1bf74*/ 	.word	0x00000000


	//----- nvinfo : EIATTR_FRAME_SIZE
	.align		4
.L_19102:
        /*1bf78*/ 	.byte	0x04, 0x11
        /*1bf7a*/ 	.short	(.L_19104 - .L_19103)
	.align		4
.L_19103:
        /*1bf7c*/ 	.word	index@($_ZN7cutlass13device_kernelIN5flash19enable_sm80_to_sm89INS1_16FlashAttnBwdSm80INS1_25CollectiveMainloopBwdSm80ILi2ELi2EN4cute5tupleIJNS5_1CILi128EEES8_NS7_ILi64EEEEEENS_10bfloat16_tEfNS_4arch4Sm80ELb0ELb0ELb1ELb0ELb0ELb0ELb0ELb0ELi2ELi4ELi4ELi4ELb0EEENS1_21CollectiveEpilogueBwdISA_SB_SD_Li256ELb0ELb0ELi2EEENS1_19SingleTileSchedulerILb0ELb0ELb0ELi128EEEEEEEEEvNT_6ParamsE$_ZN4cute3eso3ESOILb0ELb0EJNS_6LayoutINS_5tupleIJNS3_IJNS_1CILi8EEENS4_ILi1EEEEEENS4_ILi2EEES5_EEENS3_IJNS3_IJS6_NS4_ILi0EEEEEEiNS4_ILi1024EEEEEEEEiEEC2ERKSE_RKi)
        /*1bf80*/ 	.word	0x00000000


	//----- nvinfo : EIATTR_FRAME_SIZE
	.align		4
.L_19104:
        /*1bf84*/ 	.byte	0x04, 0x11
        /*1bf86*/ 	.short	(.L_19106 - .L_19105)
	.align		4
.L_19105:
        /*1bf88*/ 	.word	index@($_ZN7cutlass13device_kernelIN5flash19enable_sm80_to_sm89INS1_16FlashAttnBwdSm80INS1_25CollectiveMainloopBwdSm80ILi2ELi2EN4cute5tupleIJNS5_1CILi128EEES8_NS7_ILi64EEEEEENS_10bfloat16_tEfNS_4arch4Sm80ELb0ELb0ELb1ELb0ELb0ELb0ELb0ELb0ELi2ELi4ELi4ELi4ELb0EEENS1_21CollectiveEpilogueBwdISA_SB_SD_Li256ELb0ELb0ELi2EEENS1_19SingleTileSchedulerILb0ELb0ELb0ELi128EEEEEEEEEvNT_6ParamsE$_ZN4cute3eso3ESOILb0ELb0EJNS_6LayoutINS_5tupleIJNS3_IJNS_1CILi8EEENS4_ILi1EEEEEENS4_ILi2EEES5_EEENS3_IJNS3_IJS6_NS4_ILi0EEEEEEiNS4_ILi1024EEEEEEEENS_10ViewEngineINS_8smem_ptrIPN7cutlass10bfloat16_tEEEEEEEC2ERKSE_RKSL_)
        /*1bf8c*/ 	.word	0x00000000


	//----- nvinfo : EIATTR_FRAME_SIZE
	.align		4
.L_19106:
        /*1bf90*/ 	.byte	0x04, 0x11
        /*1bf92*/ 	.short	(.L_19108 - .L_19107)
	.align		4
.L_19107:
        /*1bf94*/ 	.word	index@($_ZN7cutlass13device_kernelIN5flash19enable_sm80_to_sm89INS1_16FlashAttnBwdSm80INS1_25CollectiveMainloopBwdSm80ILi2ELi2EN4cute5tupleIJNS5_1CILi128EEES8_NS7_ILi64EEEEEENS_10bfloat16_tEfNS_4arch4Sm80ELb0ELb0ELb1ELb0ELb0ELb0ELb0ELb0ELi2ELi4ELi4ELi4ELb0EEENS1_21CollectiveEpilogueBwdISA_SB_SD_Li256ELb0ELb0ELi2EEENS1_19SingleTileSchedulerILb0ELb0ELb0ELi128EEEEEEEEEvNT_6ParamsE$_ZN4cute3eso3ESOILb0ELb0EJNS_6LayoutINS_5tupleIJNS3_IJNS_1CILi8EEENS4_ILi1EEEEEENS4_ILi2EEENS3_IJS8_S8_EEEEEENS3_IJNS3_IJS6_NS4_ILi0EEEEEENS4_ILi4096EEENS3_IJiiEEEEEEEEiEEC2ERKSG_RKi)
        /*1bf98*/ 	.word	0x00000000


	//----- nvinfo : EIATTR_FRAME_SIZE
	.align		4
.L_19108:
        /*1bf9c*/ 	.byte	0x04, 0x11
        /*1bf9e*/ 	.short	(.L_19110 - .L_19109)
	.align		4
.L_19109:
        /*1bfa0*/ 	.word	index@($_ZN7cutlass13device_kernelIN5flash19enable_sm80_to_sm89INS1_16FlashAttnBwdSm80INS1_25CollectiveMainloopBwdSm80ILi2ELi2EN4cute5tupleIJNS5_1CILi128EEES8_NS7_ILi64EEEEEENS_10bfloat16_tEfNS_4arch4Sm80ELb0ELb0ELb1ELb0ELb0ELb0ELb0ELb0ELi2ELi4ELi4ELi4ELb0EEENS1_21CollectiveEpilogueBwdISA_SB_SD_Li256ELb0ELb0ELi2EEENS1_19SingleTileSchedulerILb0ELb0ELb0ELi128EEEEEEEEEvNT_6ParamsE$_ZN4cute3eso3ESOILb0ELb0EJNS_6LayoutINS_5tupleIJNS3_IJNS_1CILi8EEENS4_ILi1EEEEEENS4_ILi2EEENS3_IJS8_S8_EEEEEENS3_IJNS3_IJS6_NS4_ILi0EEEEEENS4_ILi4096EEENS3_IJiiEEEEEEEENS_10ViewEngineINS_8smem_ptrIPN7cutlass10bfloat16_tEEEEEEEC2ERKSG_RKSN_)
        /*1bfa4*/ 	.word	0x00000000


	//----- nvinfo : EIATTR_FRAME_SIZE
	.align		4
.L_19110:
        /*1bfa8*/ 	.byte	0x04, 0x11
        /*1bfaa*/ 	.short	(.L_19112 - .L_19111)
	.align		4
.L_19111:
        /*1bfac*/ 	.word	index@($_ZN7cutlass13device_kernelIN5flash19enable_sm80_to_sm89INS1_16FlashAttnBwdSm80INS1_25CollectiveMainloopBwdSm80ILi2ELi2EN4cute5tupleIJNS5_1CILi128EEES8_NS7_ILi64EEEEEENS_10bfloat16_tEfNS_4arch4Sm80ELb0ELb0ELb1ELb0ELb0ELb0ELb0ELb0ELi2ELi4ELi4ELi4ELb0EEENS1_21CollectiveEpilogueBwdISA_SB_SD_Li256ELb0ELb0ELi2EEENS1_19SingleTileSchedulerILb0ELb0ELb0ELi128EEEEEEEEEvNT_6ParamsE$_ZN4cute3eso3ESOILb0ELb0EJNS_6LayoutINS_5tupleIJNS3_IJNS_1CILi8EEENS4_ILi1EEEEEENS4_ILi2EEEEEENS3_IJNS3_IJS6_NS4_ILi0EEEEEEiEEEEEiEEC2ERKSD_RKi)
        /*1bfb0*/ 	.word	0x00000000


	//----- nvinfo : EIATTR_FRAME_SIZE
	.align		4
.L_19112:
        /*1bfb4*/ 	.byte	0x04, 0x11
        /*1bfb6*/ 	.short	(.L_19114 - .L_19113)
	.align		4
.L_19113:
        /*1bfb8*/ 	.word	index@($_ZN7cutlass13device_kernelIN5flash19enable_sm80_to_sm89INS1_16FlashAttnBwdSm80INS1_25CollectiveMainloopBwdSm80ILi2ELi2EN4cute5tupleIJNS5_1CILi128EEES8_NS7_ILi64EEEEEENS_10bfloat16_tEfNS_4arch4Sm80ELb0ELb0ELb1ELb0ELb0ELb0ELb0ELb0ELi2ELi4ELi4ELi4ELb0EEENS1_21CollectiveEpilogueBwdISA_SB_SD_Li256ELb0ELb0ELi2EEENS1_19SingleTileSchedulerILb0ELb0ELb0ELi128EEEEEEEEEvNT_6ParamsE$_ZN4cute3eso3ESOILb0ELb0EJNS_6LayoutINS_5tupleIJNS3_IJNS_1CILi8EEENS4_ILi1EEEEEENS4_ILi2EEEEEENS3_IJNS3_IJS6_NS4_ILi0EEEEEEiEEEEENS_10ViewEngineINS_8smem_ptrIPN7cutlass10bfloat16_tEEEEEEEC2ERKSD_RKSK_)
        /*1bfbc*/ 	.word	0x00000000


	//----- nvinfo : EIATTR_FRAME_SIZE
	.align		4
.L_19114:
        /*1bfc0*/ 	.byte	0x04, 0x11
        /*1bfc2*/ 	.short	(.L_19116 - .L_19115)
	.align		4
.L_19115:
        /*1bfc4*/ 	.word	index@($_ZN7cutlass13device_kernelIN5flash19enable_sm80_to_sm89INS1_16FlashAttnBwdSm80INS1_25CollectiveMainloopBwdSm80ILi2ELi2EN4cute5tupleIJNS5_1CILi128EEES8_NS7_ILi64EEEEEENS_10bfloat16_tEfNS_4arch4Sm80ELb0ELb0ELb1ELb0ELb0ELb0ELb0ELb0ELi2ELi4ELi4ELi4ELb0EEENS1_21CollectiveEpilogueBwdISA_SB_SD_Li256ELb0ELb0ELi2EEENS1_19SingleTileSchedulerILb0ELb0ELb0ELi128EEEEEEEEEvNT_6ParamsE$_ZN4cute3eso3ESOILb0ELb0EJNS_6LayoutINS_5tupleIJNS3_IJNS_1CILi8EEENS4_ILi1EEEEEENS3_IJNS4_ILi2EEEEEEEEENS3_IJNS3_IJS6_NS4_ILi0EEEEEENS3_IJiEEEEEEEENS_10ViewEngineINS_8smem_ptrIPN7cutlass10bfloat16_tEEEEEEEC2ERKSF_RKSM_)
        /*1bfc8*/ 	.word	0x00000000


	//----- nvinfo : EIATTR_FRAME_SIZE
	.align		4
.L_19116:
        /*1bfcc*/ 	.byte	0x04, 0x11
        /*1bfce*/ 	.short	(.L_19118 - .L_19117)
	.align		4
.L_19117:
        /*1bfd0*/ 	.word	index@($_ZN7cutlass13device_kernelIN5flash19enable_sm80_to_sm89INS1_16FlashAttnBwdSm80INS1_25CollectiveMainloopBwdSm80ILi2ELi2EN4cute5tupleIJNS5_1CILi128EEES8_NS7_ILi64EEEEEENS_10bfloat16_tEfNS_4arch4Sm80ELb0ELb0ELb1ELb0ELb0ELb0ELb0ELb0ELi2ELi4ELi4ELi4ELb0EEENS1_21CollectiveEpilogueBwdISA_SB_SD_Li256ELb0ELb0ELi2EEENS1_19SingleTileSchedulerILb0ELb0ELb0ELi128EEEEEEEEEvNT_6ParamsE$_ZN4cute3eso3ESOILb0ELb0EJNS_6LayoutINS_5tupleIJNS3_IJNS_1CILi2EEES5_S5_EEES5_NS3_IJS5_S5_EEEEEENS3_IJNS3_IJNS4_ILi1EEENS4_ILi512EEEiEEENS4_ILi4096EEENS3_IJiiEEEEEEEEjEEC2ERKSF_RKj)
        /*1bfd4*/ 	.word	0x00000000


	//----- nvinfo : EIATTR_FRAME_SIZE
	.align		4
.L_19118:
        /*1bfd8*/ 	.byte	0x04, 0x11
        /*1bfda*/ 	.short	(.L_19120 - .L_19119)
	.align		4
.L_19119:
        /*1bfdc*/ 	.word	index@($_ZN7cutlass13device_kernelIN5flash19enable_sm80_to_sm89INS1_16FlashAttnBwdSm80INS1_25CollectiveMainloopBwdSm80ILi2ELi2EN4cute5tupleIJNS5_1CILi128EEES8_NS7_ILi64EEEEEENS_10bfloat16_tEfNS_4arch4Sm80ELb0ELb0ELb1ELb0ELb0ELb0ELb0ELb0ELi2ELi4ELi4ELi4ELb0EEENS1_21CollectiveEpilogueBwdISA_SB_SD_Li256ELb0ELb0ELi2EEENS1_19SingleTileSchedulerILb0ELb0ELb0ELi128EEEEEEEEEvNT_6ParamsE$_ZN4cute3eso3ESOILb0ELb0EJNS_6LayoutINS_5tupleIJNS3_IJNS_1CILi2EEES5_S5_EEES5_NS3_IJS5_S5_EEEEEENS3_IJNS3_IJNS4_ILi1EEENS4_ILi512EEEiEEENS4_ILi4096EEENS3_IJiiEEEEEEEENS_10ViewEngineINS_8smem_ptrIPN7cutlass10bfloat16_tEEEEEEEC2ERKSF_RKSM_)
        /*1bfe0*/ 	.word	0x00000000


	//----- nvinfo : EIATTR_FRAME_SIZE
	.align		4
.L_19120:
        /*1bfe4*/ 	.byte	0x04, 0x11
        /*1bfe6*/ 	.short	(.L_19122 - .L_19121)
	.align		4
.L_19121:
        /*1bfe8*/ 	.word	index@($_ZN7cutlass13device_kernelIN5flash19enable_sm80_to_sm89INS1_16FlashAttnBwdSm80INS1_25CollectiveMainloopBwdSm80ILi2ELi2EN4cute5tupleIJNS5_1CILi128EEES8_NS7_ILi64EEEEEENS_10bfloat16_tEfNS_4arch4Sm80ELb0ELb0ELb1ELb0ELb0ELb0ELb0ELb0ELi2ELi4ELi4ELi4ELb0EEENS1_21CollectiveEpilogueBwdISA_SB_SD_Li256ELb0ELb0ELi2EEENS1_19SingleTileSchedulerILb0ELb0ELb0ELi128EEEEEEEEEvNT_6ParamsE$_ZN4cute3eso3ESOILb0ELb0EJNS_6LayoutINS_5tupleIJNS3_IJNS_1CILi2EEES5_S5_EEES5_NS3_IJNS3_IJS5_S5_EEES5_EEEEEENS3_IJNS3_IJNS4_ILi1EEENS4_ILi512EEEiEEENS4_ILi4096EEENS3_IJNS3_IJiiEEENS4_ILi8192EEEEEEEEEEEjEEC2ERKSI_RKj)
        /*1bfec*/ 	.word	0x00000000


	//----- nvinfo : EIATTR_FRAME_SIZE
	.align		4
.L_19122:
        /*1bff0*/ 	.byte	0x04, 0x11
        /*1bff2*/ 	.short	(.L_19124 - .L_19123)
	.align		4
.L_19123:
        /*1bff4*/ 	.word	index@($_ZN7cutlass13device_kernelIN5flash19enable_sm80_to_sm89INS1_16FlashAttnBwdSm80INS1_25CollectiveMainloopBwdSm80ILi2ELi2EN4cute5tupleIJNS5_1CILi128EEES8_NS7_ILi64EEEEEENS_10bfloat16_tEfNS_4arch4Sm80ELb0ELb0ELb1ELb0ELb0ELb0ELb0ELb0ELi2ELi4ELi4ELi4ELb0EEENS1_21CollectiveEpilogueBwdISA_SB_SD_Li256ELb0ELb0ELi2EEENS1_19SingleTileSchedulerILb0ELb0ELb0ELi128EEEEEEEEEvNT_6ParamsE$_ZN4cute3eso3ESOILb0ELb0EJNS_6LayoutINS_5tupleIJNS3_IJNS_1CILi2EEES5_S5_EEES5_NS3_IJNS3_IJS5_S5_EEES5_EEEEEENS3_IJNS3_IJNS4_ILi1EEENS4_ILi512EEEiEEENS4_ILi4096EEENS3_IJNS3_IJiiEEENS4_ILi8192EEEEEEEEEEENS_10ViewEngineINS_8smem_ptrIPN7cutlass10bfloat16_tEEEEEEEC2ERKSI_RKSP_)
        /*1bff8*/ 	.word	0x00000000


	//----- nvinfo : EIATTR_FRAME_SIZE
	.align		4
.L_19124:
        /*1bffc*/ 	.byte	0x04, 0x11
        /*1bffe*/ 	.short	(.L_19126 - .L_19125)
	.align		4
.L_19125:
        /*1c000*/ 	.word	index@($_ZN7cutlass13device_kernelIN5flash19enable_sm80_to_sm89INS1_16FlashAttnBwdSm80INS1_25CollectiveMainloopBwdSm80ILi2ELi2EN4cute5tupleIJNS5_1CILi128EEES8_NS7_ILi64EEEEEENS_10bfloat16_tEfNS_4arch4Sm80ELb0ELb0ELb1ELb0ELb0ELb0ELb0ELb0ELi2ELi4ELi4ELi4ELb0EEENS1_21CollectiveEpilogueBwdISA_SB_SD_Li256ELb0ELb0ELi2EEENS1_19SingleTileSchedulerILb0ELb0ELb0ELi128EEEEEEEEEvNT_6ParamsE$_ZN4cute3eso3ESOILb0ELb0EJNS_6LayoutINS_5tupleIJNS3_IJNS_1CILi2EEES5_EEES6_NS4_ILi8EEEEEENS3_IJNS3_IJiNS4_ILi512EEEEEENS3_IJiiEEENS4_ILi1024EEEEEEEEjEEC2ERKSE_RKj)
        /*1c004*/ 	.word	0x00000000


	//----- nvinfo : EIATTR_FRAME_SIZE
	.align		4
.L_19126:
        /*1c008*/ 	.byte	0x04, 0x11
        /*1c00a*/ 	.short	(.L_19128 - .L_19127)
	.align		4
.L_19127:
        /*1c00c*/ 	.word	index@($_ZN7cutlass13device_kernelIN5flash19enable_sm80_to_sm89INS1_16FlashAttnBwdSm80INS1_25CollectiveMainloopBwdSm80ILi2ELi2EN4cute5tupleIJNS5_1CILi128EEES8_NS7_ILi64EEEEEENS_10bfloat16_tEfNS_4arch4Sm80ELb0ELb0ELb1ELb0ELb0ELb0ELb0ELb0ELi2ELi4ELi4ELi4ELb0EEENS1_21CollectiveEpilogueBwdISA_SB_SD_Li256ELb0ELb0ELi2EEENS1_19SingleTileSchedulerILb0ELb0ELb0ELi128EEEEEEEEEvNT_6ParamsE$_ZN4cute3eso3ESOILb0ELb0EJNS_6LayoutINS_5tupleIJNS3_IJNS_1CILi2EEES5_EEES6_NS4_ILi8EEEEEENS3_IJNS3_IJiNS4_ILi512EEEEEENS3_IJiiEEENS4_ILi1024EEEEEEEENS_10ViewEngineINS_8smem_ptrIPN7cutlass10bfloat16_tEEEEEEEC2ERKSE_RKSL_)
        /*1c010*/ 	.word	0x00000000


	//----- nvinfo : EIATTR_FRAME_SIZE
	.align		4
.L_19128:
        /*1c014*/ 	.byte	0x04, 0x11
        /*1c016*/ 	.short	(.L_19130 - .L_19129)
	.align		4
.L_19129:
        /*1c018*/ 	.word	index@($_ZN7cutlass13device_kernelIN5flash19enable_sm80_to_sm89INS1_16FlashAttnBwdSm80INS1_25CollectiveMainloopBwdSm80ILi2ELi2EN4cute5tupleIJNS5_1CILi128EEES8_NS7_ILi64EEEEEENS_10bfloat16_tEfNS_4arch4Sm80ELb0ELb0ELb1ELb0ELb0ELb0ELb0ELb0ELi2ELi4ELi4ELi4ELb0EEENS1_21CollectiveEpilogueBwdISA_SB_SD_Li256ELb0ELb0ELi2EEENS1_19SingleTileSchedulerILb0ELb0ELb0ELi128EEEEEEEEEvNT_6ParamsE$_ZN4cute3eso3ESOILb0ELb0EJNS_6LayoutINS_5tupleIJNS3_IJNS_1CILi2EEES5_EEENS4_ILi8EEES6_EEENS3_IJNS3_IJNS4_ILi1EEEiEEENS4_ILi1024EEENS3_IJiiEEEEEEEEjEEC2ERKSE_RKj)
        /*1c01c*/ 	.word	0x00000000


	//----- nvinfo : EIATTR_FRAME_SIZE
	.align		4
.L_19130:
        /*1c020*/ 	.byte	0x04, 0x11
        /*1c022*/ 	.short	(.L_19132 - .L_19131)
	.align		4
.L_19131:
        /*1c024*/ 	.word	index@($_ZN7cutlass13device_kernelIN5flash19enable_sm80_to_sm89INS1_16FlashAttnBwdSm80INS1_25CollectiveMainloopBwdSm80ILi2ELi2EN4cute5tupleIJNS5_1CILi128EEES8_NS7_ILi64EEEEEENS_10bfloat16_tEfNS_4arch4Sm80ELb0ELb0ELb1ELb0ELb0ELb0ELb0ELb0ELi2ELi4ELi4ELi4ELb0EEENS1_21CollectiveEpilogueBwdISA_SB_SD_Li256ELb0ELb0ELi2EEENS1_19SingleTileSchedulerILb0ELb0ELb0ELi128EEEEEEEEEvNT_6ParamsE$_ZN4cute3eso3ESOILb0ELb0EJNS_6LayoutINS_5tupleIJNS3_IJNS_1CILi2EEES5_EEENS4_ILi8EEES6_EEENS3_IJNS3_IJNS4_ILi1EEEiEEENS4_ILi1024EEENS3_IJiiEEEEEEEENS_10ViewEngineINS_8smem_ptrIPN7cutlass10bfloat16_tEEEEEEEC2ERKSE_RKSL_)
        /*1c028*/ 	.word	0x00000000


	//----- nvinfo : EIATTR_FRAME_SIZE
	.align		4
.L_19132:
        /*1c02c*/ 	.byte	0x04, 0x11
        /*1c02e*/ 	.short	(.L_19134 - .L_19133)
	.align		4
.L_19133:
        /*1c030*/ 	.word	index@($_ZN7cutlass13device_kernelIN5flash19enable_sm80_to_sm89INS1_16FlashAttnBwdSm80INS1_25CollectiveMainloopBwdSm80ILi2ELi2EN4cute5tupleIJNS5_1CILi128EEES8_NS7_ILi64EEEEEENS_10bfloat16_tEfNS_4arch4Sm80ELb0ELb0ELb1ELb0ELb0ELb0ELb0ELb0ELi2ELi4ELi4ELi4ELb0EEENS1_21CollectiveEpilogueBwdISA_SB_SD_Li256ELb0ELb0ELi2EEENS1_19SingleTileSchedulerILb0ELb0ELb0ELi128EEEEEEEEEvNT_6ParamsE$_ZN4cute3eso3ESOILb0ELb0EJNS_6LayoutINS_5tupleIJNS3_IJNS_1CILi1EEENS3_IJS5_NS4_ILi2EEES6_EEEEEES6_NS3_IJS6_S6_EEEEEENS3_IJNS3_IJNS4_ILi0EEENS3_IJS5_NS4_ILi256EEEiEEEEEENS4_ILi2048EEENS3_IJiNS4_ILi4096EEEEEEEEEEENS_10ViewEngineINS_8smem_ptrIPjEEEEEEC2ERKSJ_RKSO_)
        /*1c034*/ 	.word	0x00000000


	//----- nvinfo : EIATTR_FRAME_SIZE
	.align		4
.L_19134:
        /*1c038*/ 	.byte	0x04, 0x11
        /*1c03a*/ 	.short	(.L_19136 - .L_19135)
	.align		4
.L_19135:
        /*1c03c*/ 	.word	index@($_ZN7cutlass13device_kernelIN5flash19enable_sm80_to_sm89INS1_16FlashAttnBwdSm80INS1_25CollectiveMainloopBwdSm80ILi2ELi2EN4cute5tupleIJNS5_1CILi128EEES8_NS7_ILi64EEEEEENS_10bfloat16_tEfNS_4arch4Sm80ELb0ELb0ELb1ELb0ELb0ELb0ELb0ELb0ELi2ELi4ELi4ELi4ELb0EEENS1_21CollectiveEpilogueBwdISA_SB_SD_Li256ELb0ELb0ELi2EEENS1_19SingleTileSchedulerILb0ELb0ELb0ELi128EEEEEEEEEvNT_6ParamsE$_ZN4cute3eso3ESOILb0ELb0EJNS_6LayoutINS_5tupleIJNS3_IJNS3_IJNS_1CILi8EEENS4_ILi1EEEEEES6_EEENS3_IJNS3_IJS6_S6_EEENS4_ILi2EEEEEEEEENS3_IJNS3_IJNS3_IJS6_NS4_ILi0EEEEEESD_EEENS3_IJNS3_IJSD_SD_EEEiEEEEEEEENS_10ViewEngineINS_8smem_ptrIPN7cutlass10bfloat16_tEEEEEEEC2ERKSJ_RKSQ_)
        /*1c040*/ 	.word	0x00000000


	//----- nvinfo : EIATTR_FRAME_SIZE
	.align		4
.L_19136:
        /*1c044*/ 	.byte	0x04, 0x11
        /*1c046*/ 	.short	(.L_19138 - .L_19137)
	.align		4
.L_19137:
        /*1c048*/ 	.word	index@($_ZN7cutlass13device_kernelIN5flash19enable_sm80_to_sm89INS1_16FlashAttnBwdSm80INS1_25CollectiveMainloopBwdSm80ILi2ELi2EN4cute5tupleIJNS5_1CILi128EEES8_NS7_ILi64EEEEEENS_10bfloat16_tEfNS_4arch4Sm80ELb0ELb0ELb1ELb0ELb0ELb0ELb0ELb0ELi2ELi4ELi4ELi4ELb0EEENS1_21CollectiveEpilogueBwdISA_SB_SD_Li256ELb0ELb0ELi2EEENS1_19SingleTileSchedulerILb0ELb0ELb0ELi128EEEEEEEEEvNT_6ParamsE$_ZN4cute3eso3ESOILb0ELb0EJNS_5tupleIJiiEEEiNS_1CILi0EEEEEC2ERKS3_RKiRKS5_)
        /*1c04c*/ 	.word	0x00000000


	//----- nvinfo : EIATTR_FRAME_SIZE
	.align		4
.L_19138:
        /*1c050*/ 	.byte	0x04, 0x11
        /*1c052*/ 	.short	(.L_19140 - .L_19139)
	.align		4
.L_19139:
        /*1c054*/ 	.word	index@($_ZN7cutlass13device_kernelIN5flash19enable_sm80_to_sm89INS1_16FlashAttnBwdSm80INS1_25CollectiveMainloopBwdSm80ILi2ELi2EN4cute5tupleIJNS5_1CILi128EEES8_NS7_ILi64EEEEEENS_10bfloat16_tEfNS_4arch4Sm80ELb0ELb0ELb1ELb0ELb0ELb0ELb0ELb0ELi2ELi4ELi4ELi4ELb0EEENS1_21CollectiveEpilogueBwdISA_SB_SD_Li256ELb0ELb0ELi2EEENS1_19SingleTileSchedulerILb0ELb0ELb0ELi128EEEEEEEEEvNT_6ParamsE$_ZN4cute3eso3ESOILb0ELb0EJNS_5tupleIJiNS_1CILi512EEEEEENS2_IJiiEEENS3_ILi1024EEEEEC2ERKS5_RKS6_RKS7_)
        /*1c058*/ 	.word	0x00000000


	//----- nvinfo : EIATTR_FRAME_SIZE
	.align		4
.L_19140:
        /*1c05c*/ 	.byte	0x04, 0x11
        /*1c05e*/ 	.short	(.L_19142 - .L_19141)
	.align		4
.L_19141:
        /*1c060*/ 	.word	index@($_ZN7cutlass13device_kernelIN5flash19enable_sm80_to_sm89INS1_16FlashAttnBwdSm80INS1_25CollectiveMainloopBwdSm80ILi2ELi2EN4cute5tupleIJNS5_1CILi128EEES8_NS7_ILi64EEEEEENS_10bfloat16_tEfNS_4arch4Sm80ELb0ELb0ELb1ELb0ELb0ELb0ELb0ELb0ELi2ELi4ELi4ELi4ELb0EEENS1_21CollectiveEpilogueBwdISA_SB_SD_Li256ELb0ELb0ELi2EEENS1_19SingleTileSchedulerILb0ELb0ELb0ELi128EEEEEEEEEvNT_6ParamsE$_ZN4cute3eso3ESOILb0ELb0EJNS_5tupleIJNS_1CILi1EEEiEEENS3_ILi1024EEENS2_IJiiEEEEEC2ERKS5_RKS6_RKS7_)
        /*1c064*/ 	.word	0x00000000


	//----- nvinfo : EIATTR_FRAME_SIZE
	.align		4
.L_19142:
        /*1c068*/ 	.byte	0x04, 0x11
        /*1c06a*/ 	.short	(.L_19144 - .L_19143)
	.align		4
.L_19143:
        /*1c06c*/ 	.word	index@($_ZN7cutlass13device_kernelIN5flash19enable_sm80_to_sm89INS1_16FlashAttnBwdSm80INS1_25CollectiveMainloopBwdSm80ILi2ELi2EN4cute5tupleIJNS5_1CILi128EEES8_NS7_ILi64EEEEEENS_10bfloat16_tEfNS_4arch4Sm80ELb0ELb0ELb1ELb0ELb0ELb0ELb0ELb0ELi2ELi4ELi4ELi4ELb0EEENS1_21CollectiveEpilogueBwdISA_SB_SD_Li256ELb0ELb0ELi2EEENS1_19SingleTileSchedulerILb0ELb0ELb0ELi128EEEEEEEEEvNT_6ParamsE$_ZN4cute3eso3ESOILb0ELb0EJNS_5tupleIJNS_1CILi1EEENS3_ILi512EEEiEEENS3_ILi4096EEENS2_IJiiEEEEEC2ERKS6_RKS7_RKS8_)
        /*1c070*/ 	.word	0x00000000


	//----- nvinfo : EIATTR_FRAME_SIZE
	.align		4
.L_19144:
        /*1c074*/ 	.byte	0x04, 0x11
        /*1c076*/ 	.short	(.L_19146 - .L_19145)
	.align		4
.L_19145:
        /*1c078*/ 	.word	index@($_ZN7cutlass13device_kernelIN5flash19enable_sm80_to_sm89INS1_16FlashAttnBwdSm80INS1_25CollectiveMainloopBwdSm80ILi2ELi2EN4cute5tupleIJNS5_1CILi128EEES8_NS7_ILi64EEEEEENS_10bfloat16_tEfNS_4arch4Sm80ELb0ELb0ELb1ELb0ELb0ELb0ELb0ELb0ELi2ELi4ELi4ELi4ELb0EEENS1_21CollectiveEpilogueBwdISA_SB_SD_Li256ELb0ELb0ELi2EEENS1_19SingleTileSchedulerILb0ELb0ELb0ELi128EEEEEEEEEvNT_6ParamsE$_ZN4cute3eso3ESOILb0ELb0EJNS_5tupleIJNS_1CILi1EEENS3_ILi512EEEiEEENS3_ILi4096EEENS2_IJNS2_IJiiEEENS3_ILi8192EEEEEEEEC2ERKS6_RKS7_RKSA_)
        /*1c07c*/ 	.word	0x00000000


	//----- nvinfo : EIATTR_FRAME_SIZE
	.align		4
.L_19146:
        /*1c080*/ 	.byte	0x04, 0x11
        /*1c082*/ 	.short	(.L_19148 - .L_19147)
	.align		4
.L_19147:
        /*1c084*/ 	.word	index@($_ZN7cutlass13device_kernelIN5flash19enable_sm80_to_sm89INS1_16FlashAttnBwdSm80INS1_25CollectiveMainloopBwdSm80ILi2ELi2EN4cute5tupleIJNS5_1CILi128EEES8_NS7_ILi64EEEEEENS_10bfloat16_tEfNS_4arch4Sm80ELb0ELb0ELb1ELb0ELb0ELb0ELb0ELb0ELi2ELi4ELi4ELi4ELb0EEENS1_21CollectiveEpilogueBwdISA_SB_SD_Li256ELb0ELb0ELi2EEENS1_19SingleTileSchedulerILb0ELb0ELb0ELi128EEEEEEEEEvNT_6ParamsE$_ZN4cute3eso3ESOILb0ELb0EJNS_5tupleIJNS_1CILi0EEENS2_IJNS3_ILi1EEENS3_ILi256EEEiEEEEEENS3_ILi2048EEENS2_IJiNS3_ILi4096EEEEEEEEC2ERKS8_RKS9_RKSB_)
        /*1c088*/ 	.word	0x00000000


	//----- nvinfo : EIATTR_FRAME_SIZE
	.align		4
.L_19148:
        /*1c08c*/ 	.byte	0x04, 0x11
        /*1c08e*/ 	.short	(.L_19150 - .L_19149)
	.align		4
.L_19149:
        /*1c090*/ 	.word	index@($_ZN7cutlass13device_kernelIN5flash19enable_sm80_to_sm89INS1_16FlashAttnBwdSm80INS1_25CollectiveMainloopBwdSm80ILi2ELi2EN4cute5tupleIJNS5_1CILi128EEES8_NS7_ILi64EEEEEENS_10bfloat16_tEfNS_4arch4Sm80ELb0ELb0ELb1ELb0ELb0ELb0ELb0ELb0ELi2ELi4ELi4ELi4ELb0EEENS1_21CollectiveEpilogueBwdISA_SB_SD_Li256ELb0ELb0ELi2EEENS1_19SingleTileSchedulerILb0ELb0ELb0ELi128EEEEEEEEEvNT_6ParamsE$_ZN4cute3eso3ESOILb0ELb0EJNS_14ComposedLayoutINS_7SwizzleILi3ELi3ELi3EEENS_9MixedBitsILj0ELj432EEENS_6LayoutINS_5tupleIJNS8_IJNS_1CILi2EEESA_SA_EEESA_NS9_ILi8EEEEEENS8_IJNS8_IJNS9_ILi64EEESC_NS9_ILi512EEEEEENS9_ILi8192EEENS9_ILi1024EEEEEEEEEEiEEC2ERKSL_RKi)
        /*1c094*/ 	.word	0x00000000


	//----- nvinfo : EIATTR_FRAME_SIZE
	.align		4
.L_19150:
        /*1c098*/ 	.byte	0x04, 0x11
        /*1c09a*/ 	.short	(.L_19152 - .L_19151)
	.align		4
.L_19151:
        /*1c09c*/ 	.word	index@($_ZN7cutlass13device_kernelIN5flash19enable_sm80_to_sm89INS1_16FlashAttnBwdSm80INS1_25CollectiveMainloopBwdSm80ILi2ELi2EN4cute5tupleIJNS5_1CILi128EEES8_NS7_ILi64EEEEEENS_10bfloat16_tEfNS_4arch4Sm80ELb0ELb0ELb1ELb0ELb0ELb0ELb0ELb0ELi2ELi4ELi4ELi4ELb0EEENS1_21CollectiveEpilogueBwdISA_SB_SD_Li256ELb0ELb0ELi2EEENS1_19SingleTileSchedulerILb0ELb0ELb0ELi128EEEEEEEEEvNT_6ParamsE$_ZN4cute3eso3ESOILb0ELb0EJNS_14ComposedLayoutINS_7SwizzleILi3ELi3ELi3EEENS_9MixedBitsILj0ELj432EEENS_6LayoutINS_5tupleIJNS8_IJNS_1CILi2EEESA_SA_EEESA_NS9_ILi8EEEEEENS8_IJNS8_IJNS9_ILi64EEESC_NS9_ILi512EEEEEENS9_ILi8192EEENS9_ILi1024EEEEEEEEEENS_10ViewEngineINS_8smem_ptrIPN7cutlass10bfloat16_tEEEEEEEC2ERKSL_RKSS_)
        /*1c0a0*/ 	.word	0x00000000


	//----- nvinfo : EIATTR_FRAME_SIZE
	.align		4
.L_19152:
        /*1c0a4*/ 	.byte	0x04, 0x11
        /*1c0a6*/ 	.short	(.L_19154 - .L_19153)
	.align		4
.L_19153:
        /*1c0a8*/ 	.word	index@($_ZN7cutlass13device_kernelIN5flash19enable_sm80_to_sm89INS1_16FlashAttnBwdSm80INS1_25CollectiveMainloopBwdSm80ILi2ELi2EN4cute5tupleIJNS5_1CILi128EEES8_NS7_ILi64EEEEEENS_10bfloat16_tEfNS_4arch4Sm80ELb0ELb0ELb1ELb0ELb0ELb0ELb0ELb0ELi2ELi4ELi4ELi4ELb0EEENS1_21CollectiveEpilogueBwdISA_SB_SD_Li256ELb0ELb0ELi2EEENS1_19SingleTileSchedulerILb0ELb0ELb0ELi128EEEEEEEEEvNT_6ParamsE$_ZN4cute12iter_adaptorIPjNS_8smem_ptrIS1_EEEC2ES1_)
        /*1c0ac*/ 	.word	0x00000000


	//----- nvinfo : EIATTR_FRAME_SIZE
	.align		4
.L_19154:
        /*1c0b0*/ 	.byte	0x04, 0x11
        /*1c0b2*/ 	.short	(.L_19156 - .L_19155)
	.align		4
.L_19155:
        /*1c0b4*/ 	.word	index@($_ZN7cutlass13device_kernelIN5flash19enable_sm80_to_sm89INS1_16FlashAttnBwdSm80INS1_25CollectiveMainloopBwdSm80ILi2ELi2EN4cute5tupleIJNS5_1CILi128EEES8_NS7_ILi64EEEEEENS_10bfloat16_tEfNS_4arch4Sm80ELb0ELb0ELb1ELb0ELb0ELb0ELb0ELb0ELi2ELi4ELi4ELi4ELb0EEENS1_21CollectiveEpilogueBwdISA_SB_SD_Li256ELb0ELb0ELi2EEENS1_19SingleTileSchedulerILb0ELb0ELb0ELi128EEEEEEEEEvNT_6ParamsE$_ZN4cute12iter_adaptorIPfNS_8smem_ptrIS1_EEEC2ES1_)
        /*1c0b8*/ 	.word	0x00000000


	//----- nvinfo : EIATTR_FRAME_SIZE
	.align		4
.L_19156:
        /*1c0bc*/ 	.byte	0x04, 0x11
        /*1c0be*/ 	.short	(.L_19158 - .L_19157)
	.align		4
.L_19157:
        /*1c0c0*/ 	.word	index@($_ZN7cutlass13device_kernelIN5flash19enable_sm80_to_sm89INS1_16FlashAttnBwdSm80INS1_25CollectiveMainloopBwdSm80ILi2ELi2EN4cute5tupleIJNS5_1CILi128EEES8_NS7_ILi64EEEEEENS_10bfloat16_tEfNS_4arch4Sm80ELb0ELb0ELb1ELb0ELb0ELb0ELb0ELb0ELi2ELi4ELi4ELi4ELb0EEENS1_21CollectiveEpilogueBwdISA_SB_SD_Li256ELb0ELb0ELi2EEENS1_19SingleTileSchedulerILb0ELb0ELb0ELi128EEEEEEEEEvNT_6ParamsE$_ZN4cute12iter_adaptorIPfNS_8gmem_ptrIS1_EEEC2ES1_)
        /*1c0c4*/ 	.word	0x00000000


	//----- nvinfo : EIATTR_FRAME_SIZE
	.align		4
.L_19158:
        /*1c0c8*/ 	.byte	0x04, 0x11
        /*1c0ca*/ 	.short	(.L_19160 - .L_19159)
	.align		4
.L_19159:
        /*1c0cc*/ 	.word	index@($_ZN7cutlass13device_kernelIN5flash19enable_sm80_to_sm89INS1_16FlashAttnBwdSm80INS1_25CollectiveMainloopBwdSm80ILi2ELi2EN4cute5tupleIJNS5_1CILi128EEES8_NS7_ILi64EEEEEENS_10bfloat16_tEfNS_4arch4Sm80ELb0ELb0ELb1ELb0ELb0ELb0ELb0ELb0ELi2ELi4ELi4ELi4ELb0EEENS1_21CollectiveEpilogueBwdISA_SB_SD_Li256ELb0ELb0ELi2EEENS1_19SingleTileSchedulerILb0ELb0ELb0ELi128EEEEEEEEEvNT_6ParamsE$_ZN4cute12iter_adaptorIPN7cutlass9uint128_tENS_8smem_ptrIS3_EEEC2ES3_)
        /*1c0d0*/ 	.word	0x00000000


	//----- nvinfo : EIATTR_FRAME_SIZE
	.align		4
.L_19160:
        /*1c0d4*/ 	.byte	0x04, 0x11
        /*1c0d6*/ 	.short	(.L_19162 - .L_19161)
	.align		4
.L_19161:
        /*1c0d8*/ 	.word	index@($_ZN7cutlass13device_kernelIN5flash19enable_sm80_to_sm89INS1_16FlashAttnBwdSm80INS1_25CollectiveMainloopBwdSm80ILi2ELi2EN4cute5tupleIJNS5_1CILi128EEES8_NS7_ILi64EEEEEENS_10bfloat16_tEfNS_4arch4Sm80ELb0ELb0ELb1ELb0ELb0ELb0ELb0ELb0ELi2ELi4ELi4ELi4ELb0EEENS1_21CollectiveEpilogueBwdISA_SB_SD_Li256ELb0ELb0ELi2EEENS1_19SingleTileSchedulerILb0ELb0ELb0ELi128EEEEEEEEEvNT_6ParamsE$_ZN4cute12iter_adaptorIPN7cutlass10bfloat16_tENS_8smem_ptrIS3_EEEC2ES3_)
        /*1c0dc*/ 	.word	0x00000000


	//----- nvinfo : EIATTR_FRAME_SIZE
	.align		4
.L_19162:
        /*1c0e0*/ 	.byte	0x04, 0x11
        /*1c0e2*/ 	.short	(.L_19164 - .L_19163)
	.align		4
.L_19163:
        /*1c0e4*/ 	.word	index@($_ZN7cutlass13device_kernelIN5flash19enable_sm80_to_sm89INS1_16FlashAttnBwdSm80INS1_25CollectiveMainloopBwdSm80ILi2ELi2EN4cute5tupleIJNS5_1CILi128EEES8_NS7_ILi64EEEEEENS_10bfloat16_tEfNS_4arch4Sm80ELb0ELb0ELb1ELb0ELb0ELb0ELb0ELb0ELi2ELi4ELi4ELi4ELb0EEENS1_21CollectiveEpilogueBwdISA_SB_SD_Li256ELb0ELb0ELi2EEENS1_19SingleTileSchedulerILb0ELb0ELb0ELi128EEEEEEEEEvNT_6ParamsE$_ZN4cute12iter_adaptorIPKfNS_8gmem_ptrIS2_EEEC2ES2_)
        /*1c0e8*/ 	.word	0x00000000


	//----- nvinfo : EIATTR_FRAME_SIZE
	.align		4
.L_19164:
        /*1c0ec*/ 	.byte	0x04, 0x11
        /*1c0ee*/ 	.short	(.L_19166 - .L_19165)
	.align		4
.L_19165:
        /*1c0f0*/ 	.word	index@($_ZN7cutlass13device_kernelIN5flash19enable_sm80_to_sm89INS1_16FlashAttnBwdSm80INS1_25CollectiveMainloopBwdSm80ILi2ELi2EN4cute5tupleIJNS5_1CILi128EEES8_NS7_ILi64EEEEEENS_10bfloat16_tEfNS_4arch4Sm80ELb0ELb0ELb1ELb0ELb0ELb0ELb0ELb0ELi2ELi4ELi4ELi4ELb0EEENS1_21CollectiveEpilogueBwdISA_SB_SD_Li256ELb0ELb0ELi2EEENS1_19SingleTileSchedulerILb0ELb0ELb0ELi128EEEEEEEEEvNT_6ParamsE$_ZN4cute12iter_adaptorIPKN7cutlass9uint128_tENS_8gmem_ptrIS4_EEEC2ES4_)
        /*1c0f4*/ 	.word	0x00000000


	//----- nvinfo : EIATTR_FRAME_SIZE
	.align		4
.L_19166:
        /*1c0f8*/ 	.byte	0x04, 0x11
        /*1c0fa*/ 	.short	(.L_19168 - .L_19167)
	.align		4
.L_19167:
        /*1c0fc*/ 	.word	index@($_ZN7cutlass13device_kernelIN5flash19enable_sm80_to_sm89INS1_16FlashAttnBwdSm80INS1_25CollectiveMainloopBwdSm80ILi2ELi2EN4cute5tupleIJNS5_1CILi128EEES8_NS7_ILi64EEEEEENS_10bfloat16_tEfNS_4arch4Sm80ELb0ELb0ELb1ELb0ELb0ELb0ELb0ELb0ELi2ELi4ELi4ELi4ELb0EEENS1_21CollectiveEpilogueBwdISA_SB_SD_Li256ELb0ELb0ELi2EEENS1_19SingleTileSchedulerILb0ELb0ELb0ELi128EEEEEEEEEvNT_6ParamsE$_ZN4cute12iter_adaptorIPKN7cutlass10bfloat16_tENS_8gmem_ptrIS4_EEEC2ES4_)
        /*1c100*/ 	.word	0x00000000


	//----- nvinfo : EIATTR_FRAME_SIZE
	.align		4
.L_19168:
        /*1c104*/ 	.byte	0x04, 0x11
        /*1c106*/ 	.short	(.L_19170 - .L_19169)
	.align		4
.L_19169:
        /*1c108*/ 	.word	index@(_ZN7cutlass13device_kernelIN5flash19enable_sm80_to_sm89INS1_16FlashAttnBwdSm80INS1_25CollectiveMainloopBwdSm80ILi2ELi2EN4cute5tupleIJNS5_1CILi128EEES8_NS7_ILi64EEEEEENS_10bfloat16_tEfNS_4arch4Sm80ELb0ELb0ELb1ELb0ELb0ELb0ELb0ELb0ELi2ELi4ELi4ELi4ELb0EEENS1_21CollectiveEpilogueBwdISA_SB_SD_Li256ELb0ELb0ELi2EEENS1_19SingleTileSchedulerILb0ELb0ELb0ELi128EEEEEEEEEvNT_6ParamsE)
        /*1c10c*/ 	.word	0x000016e0


	//----- nvinfo : EIATTR_REGCOUNT
	.align		4
.L_19170:
        /*1c110*/ 	.byte	0x04, 0x2f
        /*1c112*/ 	.short	(.L_19172 - .L_19171)
	.align		4
.L_19171:
        /*1c114*/ 	.word	index@(_ZN7cutlass13device_kernelIN5flash22FlashAttnBwdPreprocessIN4cute5tupleIJNS3_1CILi64EEES6_EEENS_10bfloat16_tEfNS_4arch4Sm80ELb1ELb1EEEEEvNT_6ParamsE)
        /*1c118*/ 	.word	0x0000002d


	//----- nvinfo : EIATTR_FRAME_SIZE
	.align		4
.L_19172:
        /*1c11c*/ 	.byte	0x04, 0x11
        /*1c11e*/ 	.short	(.L_19174 - .L_19173)
	.align		4
.L_19173:
        /*1c120*/ 	.word	index@(_ZN7cutlass13device_kernelIN5flash22FlashAttnBwdPreprocessIN4cute5tupleIJNS3_1CILi64EEES6_EEENS_10bfloat16_tEfNS_4arch4Sm80ELb1ELb1EEEEEvNT_6ParamsE)
        /*1c124*/ 	.word	0x00000000


	//----- nvinfo : EIATTR_REGCOUNT
	.align		4
.L_19174:
        /*1c128*/ 	.byte	0x04, 0x2f
        /*1c12a*/ 	.short	(.L_19176 - .L_19175)
	.align		4
.L_19175:
        /*1c12c*/ 	.word	index@(_ZN7cutlass13device_kernelIN5flash19enable_sm80_to_sm89INS1_16FlashAttnBwdSm80INS1_25CollectiveMainloopBwdSm80ILi2ELi2EN4cute5tupleIJNS5_1CILi64EEENS7_ILi128EEES8_EEENS_10bfloat16_tEfNS_4arch4Sm80ELb1ELb0ELb1ELb1ELb1ELb0ELb0ELb0ELi2ELi2ELi4ELi2ELb1EEENS1_24CollectiveEpilogueBwdGQAISA_fSD_Li256ELb1ELb1EEENS1_25SingleTileBwdLPTSchedulerILb1ELi128ELb1EEEEEEEEEvNT_6ParamsE)
        /*1c130*/ 	.word	0x000000fa


	//----- nvinfo : EIATTR_FRAME_SIZE
	.align		4
.L_19176:
        /*1c134*/ 	.byte	0x04, 0x11
        /*1c136*/ 	.short	(.L_19178 - .L_19177)
	.align		4
.L_19177:
        /*1c138*/ 	.word	index@($__internal_5_$__cuda_sm70_warpsync)
        /*1c13c*/ 	.word	0x00000000


	//----- nvinfo : EIATTR_FRAME_SIZE
	.align		4
.L_19178:
        /*1c140*/ 	.byte	0x04, 0x11
        /*1c142*/ 	.short	(.L_19180 - .L_19179)
	.align		4
.L_19179:
        /*1c144*/ 	.word	index@($_ZN7cutlass13device_kernelIN5flash19enable_sm80_to_sm89INS1_16FlashAttnBwdSm80INS1_25CollectiveMainloopBwdSm80ILi2ELi2EN4cute5tupleIJNS5_1CILi64EEENS7_ILi128EEES8_EEENS_10bfloat16_tEfNS_4arch4Sm80ELb1ELb0ELb1ELb1ELb1ELb0ELb0ELb0ELi2ELi2ELi4ELi2ELb1EEENS1_24CollectiveEpilogueBwdGQAISA_fSD_Li256ELb1ELb1EEENS1_25SingleTileBwdLPTSchedulerILb1ELi128ELb1EEEEEEEEEvNT_6ParamsE$_ZZN5flash25CollectiveMainloopBwdSm80ILi2ELi2EN4cute5tupleIJNS1_1CILi64EEENS3_ILi128EEES4_EEEN7cutlass10bfloat16_tEfNS7_4arch4Sm80ELb1ELb0ELb1ELb1ELb1ELb0ELb0ELb0ELi2ELi2ELi4ELi2ELb1EE3mmaINS_16FlashAttnBwdSm80ISB_NS_24CollectiveEpilogueBwdGQAIS6_fSA_Li256ELb1ELb1EEENS_25SingleTileBwdLPTSchedulerILb1ELi128ELb1EEEE13SharedStorageENS1_6TensorINS1_11ArrayEngineIfLm32EEENS1_6LayoutINS2_IJNS2_IJNS3_ILi2EEESO_EEESO_NS3_ILi4EEEEEENS2_IJNS2_IJNS3_ILi1EEESO_EEESQ_NS3_ILi8EEEEEEEEEEEEbRKNSB_6ParamsERT0_S12_iNS2_IJiiiEEERT_ENKUliiE_clEii)
        /*1c148*/ 	.word	0x00000000


	//----- nvinfo : EIATTR_FRAME_SIZE
	.align		4
.L_19180:
        /*1c14c*/ 	.byte	0x04, 0x11
        /*1c14e*/ 	.short	(.L_19182 - .L_19181)
	.align		4
.L_19181:
        /*1c150*/ 	.word	index@($_ZN7cutlass13device_kernelIN5flash19enable_sm80_to_sm89INS1_16FlashAttnBwdSm80INS1_25CollectiveMainloopBwdSm80ILi2ELi2EN4cute5tupleIJNS5_1CILi64EEENS7_ILi128EEES8_EEENS_10bfloat16_tEfNS_4arch4Sm80ELb1ELb0ELb1ELb1ELb1ELb0ELb0ELb0ELi2ELi2ELi4ELi2ELb1EEENS1_24CollectiveEpilogueBwdGQAISA_fSD_Li256ELb1ELb1EEENS1_25SingleTileBwdLPTSchedulerILb1ELi128ELb1EEEEEEEEEvNT_6ParamsE$_ZZN5flash25CollectiveMainloopBwdSm80ILi2ELi2EN4cute5tupleIJNS1_1CILi64EEENS3_ILi128EEES4_EEEN7cutlass10bfloat16_tEfNS7_4arch4Sm80ELb1ELb0ELb1ELb1ELb1ELb0ELb0ELb0ELi2ELi2ELi4ELi2ELb1EE3mmaINS_16FlashAttnBwdSm80ISB_NS_24CollectiveEpilogueBwdGQAIS6_fSA_Li256ELb1ELb1EEENS_25SingleTileBwdLPTSchedulerILb1ELi128ELb1EEEE13SharedStorageENS1_6TensorINS1_11ArrayEngineIfLm32EEENS1_6LayoutINS2_IJNS2_IJNS3_ILi2EEESO_EEESO_NS3_ILi4EEEEEENS2_IJNS2_IJNS3_ILi1EEESO_EEESQ_NS3_ILi8EEEEEEEEEEEEbRKNSB_6ParamsERT0_S12_iNS2_IJiiiEEERT_ENKUliiE0_clEii)
        /*1c154*/ 	.word	0x00000000


	//----- nvinfo : EIATTR_FRAME_SIZE
	.align		4
.L_19182:
        /*1c158*/ 	.byte	0x04, 0x11
        /*1c15a*/ 	.short	(.L_19184 - .L_19183)
	.align		4
.L_19183:
        /*1c15c*/ 	.word	index@($_ZN7cutlass13device_kernelIN5flash19enable_sm80_to_sm89INS1_16FlashAttnBwdSm80INS1_25CollectiveMainloopBwdSm80ILi2ELi2EN4cute5tupleIJNS5_1CILi64EEENS7_ILi128EEES8_EEENS_10bfloat16_tEfNS_4arch4Sm80ELb1ELb0ELb1ELb1ELb1ELb0ELb0ELb0ELi2ELi2ELi4ELi2ELb1EEENS1_24CollectiveEpilogueBwdGQAISA_fSD_Li256ELb1ELb1EEENS1_25SingleTileBwdLPTSchedulerILb1ELi128ELb1EEEEEEEEEvNT_6ParamsE$_ZZN4cuteplIJiiEJNS_1CILi0EEES2_EEEDaRKNS_15ArithmeticTupleIJDpT_EEERKNS3_IJDpT0_EEEENKUlDpRKT_E_clIJiiEEEDaSH_)
        /*1c160*/ 	.word	0x00000000


	//----- nvinfo : EIATTR_FRAME_SIZE
	.align		4
.L_19184:
        /*1c164*/ 	.byte	0x04, 0x11
        /*1c166*/ 	.short	(.L_19186 - .L_19185)
	.align		4
.L_19185:
        /*1c168*/ 	.word	index@($_ZN7cutlass13device_kernelIN5flash19enable_sm80_to_sm89INS1_16FlashAttnBwdSm80INS1_25CollectiveMainloopBwdSm80ILi2ELi2EN4cute5tupleIJNS5_1CILi64EEENS7_ILi128EEES8_EEENS_10bfloat16_tEfNS_4arch4Sm80ELb1ELb0ELb1ELb1ELb1ELb0ELb0ELb0ELi2ELi2ELi4ELi2ELb1EEENS1_24CollectiveEpilogueBwdGQAISA_fSD_Li256ELb1ELb1EEENS1_25SingleTileBwdLPTSchedulerILb1ELi128ELb1EEEEEEEEEvNT_6ParamsE$_ZZN4cuteplIJiEJNS_1CILi0EEEiEEEDaRKNS_15ArithmeticTupleIJDpT_EEERKNS3_IJDpT0_EEEENKUlDpRKT_E_clIJiiEEEDaSH_)
        /*1c16c*/ 	.word	0x00000000


	//----- nvinfo : EIATTR_FRAME_SIZE
	.align		4
.L_19186:
        /*1c170*/ 	.byte	0x04, 0x11
        /*1c172*/ 	.short	(.L_19188 - .L_19187)
	.align		4
.L_19187:
        /*1c174*/ 	.word	index@($_ZN7cutlass13device_kernelIN5flash19enable_sm80_to_sm89INS1_16FlashAttnBwdSm80INS1_25CollectiveMainloopBwdSm80ILi2ELi2EN4cute5tupleIJNS5_1CILi64EEENS7_ILi128EEES8_EEENS_10bfloat16_tEfNS_4arch4Sm80ELb1ELb0ELb1ELb1ELb1ELb0ELb0ELb0ELi2ELi2ELi4ELi2ELb1EEENS1_24CollectiveEpilogueBwdGQAISA_fSD_Li256ELb1ELb1EEENS1_25SingleTileBwdLPTSchedulerILb1ELi128ELb1EEEEEEEEEvNT_6ParamsE$_ZZN4cuteplIJiEJNS_1CILi0EEEEEEDaRKNS_15ArithmeticTupleIJDpT_EEERKNS3_IJDpT0_EEEENKUlDpRKT_E_clIJiEEEDaSH_)
        /*1c178*/ 	.word	0x00000000


	//----- nvinfo : EIATTR_FRAME_SIZE
	.align		4
.L_19188:
        /*1c17c*/ 	.byte	0x04, 0x11
        /*1c17e*/ 	.short	(.L_19190 - .L_19189)
	.align		4
.L_19189:
        /*1c180*/ 	.word	index@($_ZN7cutlass13device_kernelIN5flash19enable_sm80_to_sm89INS1_16FlashAttnBwdSm80INS1_25CollectiveMainloopBwdSm80ILi2ELi2EN4cute5tupleIJNS5_1CILi64EEENS7_ILi128EEES8_EEENS_10bfloat16_tEfNS_4arch4Sm80ELb1ELb0ELb1ELb1ELb1ELb0ELb0ELb0ELi2ELi2ELi4ELi2ELb1EEENS1_24CollectiveEpilogueBwdGQAISA_fSD_Li256ELb1ELb1EEENS1_25SingleTileBwdLPTSchedulerILb1ELi128ELb1EEEEEEEEEvNT_6ParamsE$_ZZN4cuteplIJNS_1CILi0EEEiEJS2_S2_iiEEEDaRKNS_15ArithmeticTupleIJDpT_EEERKNS3_IJDpT0_EEEENKUlDpRKT_E_clIJS2_iiiEEEDaSH_)
        /*1c184*/ 	.word	0x00000000


	//----- nvinfo : EIATTR_FRAME_SIZE
	.align		4
.L_19190:
        /*1c188*/ 	.byte	0x04, 0x11
        /*1c18a*/ 	.short	(.L_19192 - .L_19191)
	.align		4
.L_19191:
        /*1c18c*/ 	.word	index@($_ZN7cutlass13device_kernelIN5flash19enable_sm80_to_sm89INS1_16FlashAttnBwdSm80INS1_25CollectiveMainloopBwdSm80ILi2ELi2EN4cute5tupleIJNS5_1CILi64EEENS7_ILi128EEES8_EEENS_10bfloat16_tEfNS_4arch4Sm80ELb1ELb0ELb1ELb1ELb1ELb0ELb0ELb0ELi2ELi2ELi4ELi2ELb1EEENS1_24CollectiveEpilogueBwdGQAISA_fSD_Li256ELb1ELb1EEENS1_25SingleTileBwdLPTSchedulerILb1ELi128ELb1EEEEEEEEEvNT_6ParamsE$_ZZN4cuteplIJNS_1CILi0EEES2_iEJS2_S2_S2_iEEEDaRKNS_15ArithmeticTupleIJDpT_EEERKNS3_IJDpT0_EEEENKUlDpRKT_E_clIJS2_S2_iiEEEDaSH_)
        /*1c190*/ 	.word	0x00000000


	//----- nvinfo : EIATTR_FRAME_SIZE
	.align		4
.L_19192:
        /*1c194*/ 	.byte	0x04, 0x11
        /*1c196*/ 	.short	(.L_19194 - .L_19193)
	.align		4
.L_19193:
        /*1c198*/ 	.word	index@($_ZN7cutlass13device_kernelIN5flash19enable_sm80_to_sm89INS1_16FlashAttnBwdSm80INS1_25CollectiveMainloopBwdSm80ILi2ELi2EN4cute5tupleIJNS5_1CILi64EEENS7_ILi128EEES8_EEENS_10bfloat16_tEfNS_4arch4Sm80ELb1ELb0ELb1ELb1ELb1ELb0ELb0ELb0ELi2ELi2ELi4ELi2ELb1EEENS1_24CollectiveEpilogueBwdGQAISA_fSD_Li256ELb1ELb1EEENS1_25SingleTileBwdLPTSchedulerILb1ELi128ELb1EEEEEEEEEvNT_6ParamsE$_ZZN4cuteplIJNS_1CILi0EEES2_EJiS2_EEEDaRKNS_15ArithmeticTupleIJDpT_EEERKNS3_IJDpT0_EEEENKUlDpRKT_E_clIJiS2_EEEDaSH_)
        /*1c19c*/ 	.word	0x00000000


	//----- nvinfo : EIATTR_FRAME_SIZE
	.align		4
.L_19194:
        /*1c1a0*/ 	.byte	0x04, 0x11
        /*1c1a2*/ 	.short	(.L_19196 - .L_19195)
	.align		4
.L_19195:
        /*1c1a4*/ 	.word	index@($_ZN7cutlass13device_kernelIN5flash19enable_sm80_to_sm89INS1_16FlashAttnBwdSm80INS1_25CollectiveMainloopBwdSm80ILi2ELi2EN4cute5tupleIJNS5_1CILi64EEENS7_ILi128EEES8_EEENS_10bfloat16_tEfNS_4arch4Sm80ELb1ELb0ELb1ELb1ELb1ELb0ELb0ELb0ELi2ELi2ELi4ELi2ELb1EEENS1_24CollectiveEpilogueBwdGQAISA_fSD_Li256ELb1ELb1EEENS1_25SingleTileBwdLPTSchedulerILb1ELi128ELb1EEEEEEEEEvNT_6ParamsE$_ZZN4cuteplIJNS_1CILi0EEES2_EJiEEEDaRKNS_15ArithmeticTupleIJDpT_EEERKNS3_IJDpT0_EEEENKUlDpRKT_E_clIJiS2_EEEDaSH_)
        /*1c1a8*/ 	.word	0x00000000


	//----- nvinfo : EIATTR_FRAME_SIZE
	.align		4
.L_19196:
        /*1c1ac*/ 	.byte	0x04, 0x11
        /*1c1ae*/ 	.short	(.L_19198 - .L_19197)
	.align		4
.L_19197:
        /*1c1b0*/ 	.word	index@($_ZN7cutlass13device_kernelIN5flash19enable_sm80_to_sm89INS1_16FlashAttnBwdSm80INS1_25CollectiveMainloopBwdSm80ILi2ELi2EN4cute5tupleIJNS5_1CILi64EEENS7_ILi128EEES8_EEENS_10bfloat16_tEfNS_4arch4Sm80ELb1ELb0ELb1ELb1ELb1ELb0ELb0ELb0ELi2ELi2ELi4ELi2ELb1EEENS1_24CollectiveEpilogueBwdGQAISA_fSD_Li256ELb1ELb1EEENS1_25SingleTileBwdLPTSchedulerILb1ELi128ELb1EEEEEEEEEvNT_6ParamsE$_ZZN4cuteplIJNS_15ArithmeticTupleIJiiEEEEJNS_1CILi0EEEiiiEEEDaRKNS1_IJDpT_EEERKNS1_IJDpT0_EEEENKUlDpRKT_E_clIJS2_iiiEEEDaSI_)
        /*1c1b4*/ 	.word	0x00000000


	//----- nvinfo : EIATTR_FRAME_SIZE
	.align		4
.L_19198:
        /*1c1b8*/ 	.byte	0x04, 0x11
        /*1c1ba*/ 	.short	(.L_19200 - .L_19199)
	.align		4
.L_19199:
        /*1c1bc*/ 	.word	index@($_ZN7cutlass13device_kernelIN5flash19enable_sm80_to_sm89INS1_16FlashAttnBwdSm80INS1_25CollectiveMainloopBwdSm80ILi2ELi2EN4cute5tupleIJNS5_1CILi64EEENS7_ILi128EEES8_EEENS_10bfloat16_tEfNS_4arch4Sm80ELb1ELb0ELb1ELb1ELb1ELb0ELb0ELb0ELi2ELi2ELi4ELi2ELb1EEENS1_24CollectiveEpilogueBwdGQAISA_fSD_Li256ELb1ELb1EEENS1_25SingleTileBwdLPTSchedulerILb1ELi128ELb1EEEEEEEEEvNT_6ParamsE$_ZZN4cuteplIJNS_15ArithmeticTupleIJiEEEEJNS1_IJNS_1CILi0EEEiEEEEEEDaRKNS1_IJDpT_EEERKNS1_IJDpT0_EEEENKUlDpRKT_E_clIJNS1_IJiiEEEEEEDaSJ_)
        /*1c1c0*/ 	.word	0x00000000


	//----- nvinfo : EIATTR_FRAME_SIZE
	.align		4
.L_19200:
        /*1c1c4*/ 	.byte	0x04, 0x11
        /*1c1c6*/ 	.short	(.L_19202 - .L_19201)
	.align		4
.L_19201:
        /*1c1c8*/ 	.word	index@($_ZN7cutlass13device_kernelIN5flash19enable_sm80_to_sm89INS1_16FlashAttnBwdSm80INS1_25CollectiveMainloopBwdSm80ILi2ELi2EN4cute5tupleIJNS5_1CILi64EEENS7_ILi128EEES8_EEENS_10bfloat16_tEfNS_4arch4Sm80ELb1ELb0ELb1ELb1ELb1ELb0ELb0ELb0ELi2ELi2ELi4ELi2ELb1EEENS1_24CollectiveEpilogueBwdGQAISA_fSD_Li256ELb1ELb1EEENS1_25SingleTileBwdLPTSchedulerILb1ELi128ELb1EEEEEEEEEvNT_6ParamsE$_ZZN4cute9transformINS_15ArithmeticTupleIJiiEEEZNS_14transform_leafIS2_RNS_8identityEEEDaRKT_OT0_EUlRKT_E_EEDaS8_SA_ENKUlDpSD_E_clIJiiEEEDaSF_)
        /*1c1cc*/ 	.word	0x00000000


	//----- nvinfo : EIATTR_FRAME_SIZE
	.align		4
.L_19202:
        /*1c1d0*/ 	.byte	0x04, 0x11
        /*1c1d2*/ 	.short	(.L_19204 - .L_19203)
	.align		4
.L_19203:
        /*1c1d4*/ 	.word	index@($_ZN7cutlass13device_kernelIN5flash19enable_sm80_to_sm89INS1_16FlashAttnBwdSm80INS1_25CollectiveMainloopBwdSm80ILi2ELi2EN4cute5tupleIJNS5_1CILi64EEENS7_ILi128EEES8_EEENS_10bfloat16_tEfNS_4arch4Sm80ELb1ELb0ELb1ELb1ELb1ELb0ELb0ELb0ELi2ELi2ELi4ELi2ELb1EEENS1_24CollectiveEpilogueBwdGQAISA_fSD_Li256ELb1ELb1EEENS1_25SingleTileBwdLPTSchedulerILb1ELi128ELb1EEEEEEEEEvNT_6ParamsE$_ZZN4cute9transformINS_15ArithmeticTupleIJNS1_IJiiEEEiiiEEEZNS_14transform_leafIS3_NS_8identityEEEDaRKT_OT0_EUlRKT_E_EEDaS8_SA_ENKUlDpSD_E_clIJNS_5tupleIJiiEEEiiiEEEDaSF_)
        /*1c1d8*/ 	.word	0x00000000


	//----- nvinfo : EIATTR_FRAME_SIZE
	.align		4
.L_19204:
        /*1c1dc*/ 	.byte	0x04, 0x11
        /*1c1de*/ 	.short	(.L_19206 - .L_19205)
	.align		4
.L_19205:
        /*1c1e0*/ 	.word	index@($_ZN7cutlass13device_kernelIN5flash19enable_sm80_to_sm89INS1_16FlashAttnBwdSm80INS1_25CollectiveMainloopBwdSm80ILi2ELi2EN4cute5tupleIJNS5_1CILi64EEENS7_ILi128EEES8_EEENS_10bfloat16_tEfNS_4arch4Sm80ELb1ELb0ELb1ELb1ELb1ELb0ELb0ELb0ELi2ELi2ELi4ELi2ELb1EEENS1_24CollectiveEpilogueBwdGQAISA_fSD_Li256ELb1ELb1EEENS1_25SingleTileBwdLPTSchedulerILb1ELi128ELb1EEEEEEEEEvNT_6ParamsE$_ZZN4cute7idx2crdINS_5tupleIJiEEENS1_IJNS1_IJNS1_IJNS_1CILi8EEENS3_ILi2EEEEEES5_S5_NS3_ILi4EEEEEEEEEEEDaRKT_RKT0_ENKUlRKT_RKT0_E_clIiS8_EEDaSI_SL_)
        /*1c1e4*/ 	.word	0x00000000


	//----- nvinfo : EIATTR_FRAME_SIZE
	.align		4
.L_19206:
        /*1c1e8*/ 	.byte	0x04, 0x11
        /*1c1ea*/ 	.short	(.L_19208 - .L_19207)
	.align		4
.L_19207:
        /*1c1ec*/ 	.word	index@($_ZN7cutlass13device_kernelIN5flash19enable_sm80_to_sm89INS1_16FlashAttnBwdSm80INS1_25CollectiveMainloopBwdSm80ILi2ELi2EN4cute5tupleIJNS5_1CILi64EEENS7_ILi128EEES8_EEENS_10bfloat16_tEfNS_4arch4Sm80ELb1ELb0ELb1ELb1ELb1ELb0ELb0ELb0ELi2ELi2ELi4ELi2ELb1EEENS1_24CollectiveEpilogueBwdGQAISA_fSD_Li256ELb1ELb1EEENS1_25SingleTileBwdLPTSchedulerILb1ELi128ELb1EEEEEEEEEvNT_6ParamsE$_ZZN4cute7idx2crdINS_5tupleIJiEEENS1_IJNS1_IJNS1_IJNS_1CILi8EEENS3_ILi2EEEEEES5_NS3_ILi4EEES5_EEEEEEEEDaRKT_RKT0_ENKUlRKT_RKT0_E_clIiS8_EEDaSI_SL_)
        /*1c1f0*/ 	.word	0x00000000


	//----- nvinfo : EIATTR_FRAME_SIZE
	.align		4
.L_19208:
        /*1c1f4*/ 	.byte	0x04, 0x11
        /*1c1f6*/ 	.short	(.L_19210 - .L_19209)
	.align		4
.L_19209:
        /*1c1f8*/ 	.word	index@($_ZN7cutlass13device_kernelIN5flash19enable_sm80_to_sm89INS1_16FlashAttnBwdSm80INS1_25CollectiveMainloopBwdSm80ILi2ELi2EN4cute5tupleIJNS5_1CILi64EEENS7_ILi128EEES8_EEENS_10bfloat16_tEfNS_4arch4Sm80ELb1ELb0ELb1ELb1ELb1ELb0ELb0ELb0ELi2ELi2ELi4ELi2ELb1EEENS1_24CollectiveEpilogueBwdGQAISA_fSD_Li256ELb1ELb1EEENS1_25SingleTileBwdLPTSchedulerILb1ELi128ELb1EEEEEEEEEvNT_6ParamsE$_ZZN4cute5sliceINS_5tupleIJNS_10UnderscoreES2_S2_iEEENS1_IJNS1_IJNS_1CILi1EEENS4_ILi0EEEEEElS6_lEEEEEDaRKT_RKT0_ENKUlRKT_RKT0_E_clIS2_lEEDaSH_SK_)
        /*1c1fc*/ 	.word	0x00000000


	//----- nvinfo : EIATTR_FRAME_SIZE
	.align		4
.L_19210:
        /*1c200*/ 	.byte	0x04, 0x11
        /*1c202*/ 	.short	(.L_19212 - .L_19211)
	.align		4
.L_19211:
        /*1c204*/ 	.word	index@($_ZN7cutlass13device_kernelIN5flash19enable_sm80_to_sm89INS1_16FlashAttnBwdSm80INS1_25CollectiveMainloopBwdSm80ILi2ELi2EN4cute5tupleIJNS5_1CILi64EEENS7_ILi128EEES8_EEENS_10bfloat16_tEfNS_4arch4Sm80ELb1ELb0ELb1ELb1ELb1ELb0ELb0ELb0ELi2ELi2ELi4ELi2ELb1EEENS1_24CollectiveEpilogueBwdGQAISA_fSD_Li256ELb1ELb1EEENS1_25SingleTileBwdLPTSchedulerILb1ELi128ELb1EEEEEEEEEvNT_6ParamsE$_ZZN4cute19as_arithmetic_tupleINS_15ArithmeticTupleIJiiEEEEEDaRKT_ENKUlRKT_E_clIiEEDaS8_)
        /*1c208*/ 	.word	0x00000000


	//----- nvinfo : EIATTR_FRAME_SIZE
	.align		4
.L_19212:
        /*1c20c*/ 	.byte	0x04, 0x11
        /*1c20e*/ 	.short	(.L_19214 - .L_19213)
	.align		4
.L_19213:
        /*1c210*/ 	.word	index@($_ZN7cutlass13device_kernelIN5flash19enable_sm80_to_sm89INS1_16FlashAttnBwdSm80INS1_25CollectiveMainloopBwdSm80ILi2ELi2EN4cute5tupleIJNS5_1CILi64EEENS7_ILi128EEES8_EEENS_10bfloat16_tEfNS_4arch4Sm80ELb1ELb0ELb1ELb1ELb1ELb0ELb0ELb0ELi2ELi2ELi4ELi2ELb1EEENS1_24CollectiveEpilogueBwdGQAISA_fSD_Li256ELb1ELb1EEENS1_25SingleTileBwdLPTSchedulerILb1ELi128ELb1EEEEEEEEEvNT_6ParamsE$_ZZN4cute19as_arithmetic_tupleINS_15ArithmeticTupleIJiiEEEEEDaRKT_ENKUlDpRKT_E_clIJiiEEEDaS9_)
        /*1c214*/ 	.word	0x00000000


	//----- nvinfo : EIATTR_FRAME_SIZE
	.align		4
.L_19214:
        /*1c218*/ 	.byte	0x04, 0x11
        /*1c21a*/ 	.short	(.L_19216 - .L_19215)
	.align		4
.L_19215:
        /*1c21c*/ 	.word	index@($_ZN7cutlass13device_kernelIN5flash19enable_sm80_to_sm89INS1_16FlashAttnBwdSm80INS1_25CollectiveMainloopBwdSm80ILi2ELi2EN4cute5tupleIJNS5_1CILi64EEENS7_ILi128EEES8_EEENS_10bfloat16_tEfNS_4arch4Sm80ELb1ELb0ELb1ELb1ELb1ELb0ELb0ELb0ELi2ELi2ELi4ELi2ELb1EEENS1_24CollectiveEpilogueBwdGQAISA_fSD_Li256ELb1ELb1EEENS1_25SingleTileBwdLPTSchedulerILb1ELi128ELb1EEEEEEEEEvNT_6ParamsE$_ZZN4cute19as_arithmetic_tupleINS_15ArithmeticTupleIJNS1_IJiiEEEiiiEEEEEDaRKT_ENKUlRKT_E_clIiEEDaS9_)
        /*1c220*/ 	.word	0x00000000


	//----- nvinfo : EIATTR_FRAME_SIZE
	.align		4
.L_19216:
        /*1c224*/ 	.byte	0x04, 0x11
        /*1c226*/ 	.short	(.L_19218 - .L_19217)
	.align		4
.L_19217:
        /*1c228*/ 	.word	index@($_ZN7cutlass13device_kernelIN5flash19enable_sm80_to_sm89INS1_16FlashAttnBwdSm80INS1_25CollectiveMainloopBwdSm80ILi2ELi2EN4cute5tupleIJNS5_1CILi64EEENS7_ILi128EEES8_EEENS_10bfloat16_tEfNS_4arch4Sm80ELb1ELb0ELb1ELb1ELb1ELb0ELb0ELb0ELi2ELi2ELi4ELi2ELb1EEENS1_24CollectiveEpilogueBwdGQAISA_fSD_Li256ELb1ELb1EEENS1_25SingleTileBwdLPTSchedulerILb1ELi128ELb1EEEEEEEEEvNT_6ParamsE$_ZZN4cute19as_arithmetic_tupleINS_15ArithmeticTupleIJNS1_IJiiEEEiiiEEEEEDaRKT_ENKUlRKT_E_clIS2_EEDaS9_)
        /*1c22c*/ 	.word	0x00000000


	//----- nvinfo : EIATTR_FRAME_SIZE
	.align		4
.L_19218:
        /*1c230*/ 	.byte	0x04, 0x11
        /*1c232*/ 	.short	(.L_19220 - .L_19219)
	.align		4
.L_19219:
        /*1c234*/ 	.word	index@($_ZN7cutlass13device_kernelIN5flash19enable_sm80_to_sm89INS1_16FlashAttnBwdSm80INS1_25CollectiveMainloopBwdSm80ILi2ELi2EN4cute5tupleIJNS5_1CILi64EEENS7_ILi128EEES8_EEENS_10bfloat16_tEfNS_4arch4Sm80ELb1ELb0ELb1ELb1ELb1ELb0ELb0ELb0ELi2ELi2ELi4ELi2ELb1EEENS1_24CollectiveEpilogueBwdGQAISA_fSD_Li256ELb1ELb1EEENS1_25SingleTileBwdLPTSchedulerILb1ELi128ELb1EEEEEEEEEvNT_6ParamsE$_ZZN4cute19as_arithmetic_tupleINS_15ArithmeticTupleIJNS1_IJiiEEEiiiEEEEEDaRKT_ENKUlDpRKT_E_clIJS2_iiiEEEDaSA_)
        /*1c238*/ 	.word	0x00000000


	//----- nvinfo : EIATTR_FRAME_SIZE
	.align		4
.L_19220:
        /*1c23c*/ 	.byte	0x04, 0x11
        /*1c23e*/ 	.short	(.L_19222 - .L_19221)
	.align		4
.L_19221:
        /*1c240*/ 	.word	index@($_ZN7cutlass13device_kernelIN5flash19enable_sm80_to_sm89INS1_16FlashAttnBwdSm80INS1_25CollectiveMainloopBwdSm80ILi2ELi2EN4cute5tupleIJNS5_1CILi64EEENS7_ILi128EEES8_EEENS_10bfloat16_tEfNS_4arch4Sm80ELb1ELb0ELb1ELb1ELb1ELb0ELb0ELb0ELi2ELi2ELi4ELi2ELb1EEENS1_24CollectiveEpilogueBwdGQAISA_fSD_Li256ELb1ELb1EEENS1_25SingleTileBwdLPTSchedulerILb1ELi128ELb1EEEEEEEEEvNT_6ParamsE$_ZZN4cute14transform_leafINS_15ArithmeticTupleIJiiEEERNS_8identityEEEDaRKT_OT0_ENKUlRKT_E_clIiEEDaSC_)
        /*1c244*/ 	.word	0x00000000


	//----- nvinfo : EIATTR_FRAME_SIZE
	.align		4
.L_19222:
        /*1c248*/ 	.byte	0x04, 0x11
        /*1c24a*/ 	.short	(.L_19224 - .L_19223)
	.align		4
.L_19223:
        /*1c24c*/ 	.word	index@($_ZN7cutlass13device_kernelIN5flash19enable_sm80_to_sm89INS1_16FlashAttnBwdSm80INS1_25CollectiveMainloopBwdSm80ILi2ELi2EN4cute5tupleIJNS5_1CILi64EEENS7_ILi128EEES8_EEENS_10bfloat16_tEfNS_4arch4Sm80ELb1ELb0ELb1ELb1ELb1ELb0ELb0ELb0ELi2ELi2ELi4ELi2ELb1EEENS1_24CollectiveEpilogueBwdGQAISA_fSD_Li256ELb1ELb1EEENS1_25SingleTileBwdLPTSchedulerILb1ELi128ELb1EEEEEEEEEvNT_6ParamsE$_ZZN4cute14transform_leafINS_15ArithmeticTupleIJNS1_IJiiEEEiiiEEENS_8identityEEEDaRKT_OT0_ENKUlRKT_E_clIiEEDaSC_)
        /*1c250*/ 	.word	0x00000000


	//----- nvinfo : EIATTR_FRAME_SIZE
	.align		4
.L_19224:
        /*1c254*/ 	.byte	0x04, 0x11
        /*1c256*/ 	.short	(.L_19226 - .L_19225)
	.align		4
.L_19225:
        /*1c258*/ 	.word	index@($_ZN7cutlass13device_kernelIN5flash19enable_sm80_to_sm89INS1_16FlashAttnBwdSm80INS1_25CollectiveMainloopBwdSm80ILi2ELi2EN4cute5tupleIJNS5_1CILi64EEENS7_ILi128EEES8_EEENS_10bfloat16_tEfNS_4arch4Sm80ELb1ELb0ELb1ELb1ELb1ELb0ELb0ELb0ELi2ELi2ELi4ELi2ELb1EEENS1_24CollectiveEpilogueBwdGQAISA_fSD_Li256ELb1ELb1EEENS1_25SingleTileBwdLPTSchedulerILb1ELi128ELb1EEEEEEEEEvNT_6ParamsE$_ZZN4cute14transform_leafINS_15ArithmeticTupleIJNS1_IJiiEEEiiiEEENS_8identityEEEDaRKT_OT0_ENKUlRKT_E_clIS2_EEDaSC_)
        /*1c25c*/ 	.word	0x00000000


	//----- nvinfo : EIATTR_FRAME_SIZE
	.align		4
.L_19226:
        /*1c260*/ 	.byte	0x04, 0x11
        /*1c262*/ 	.short	(.L_19228 - .L_19227)
	.align		4
.L_19227:
        /*1c264*/ 	.word	index@($_ZN7cutlass13device_kernelIN5flash19enable_sm80_to_sm89INS1_16FlashAttnBwdSm80INS1_25CollectiveMainloopBwdSm80ILi2ELi2EN4cute5tupleIJNS5_1CILi64EEENS7_ILi128EEES8_EEENS_10bfloat16_tEfNS_4arch4Sm80ELb1ELb0ELb1ELb1ELb1ELb0ELb0ELb0ELi2ELi2ELi4ELi2ELb1EEENS1_24CollectiveEpilogueBwdGQAISA_fSD_Li256ELb1ELb1EEENS1_25SingleTileBwdLPTSchedulerILb1ELi128ELb1EEEEEEEEEvNT_6ParamsE$_ZZN4cute12filter_tupleINS_5tupleIJNS_10UnderscoreES2_S2_iEEENS1_IJNS1_IJNS_1CILi1EEENS4_ILi0EEEEEElS6_lEEEZNS_5sliceIS3_S8_EEDaRKT_RKT0_EUlRKT_RKT0_E_EEDaSC_SF_OT1_ENKUlDpSI_E_clIJNS1_IJS7_EEENS1_IJlEEENS1_IJS6_EEENS1_IJEEEEEEDaSP_)
        /*1c268*/ 	.word	0x00000000


	//----- nvinfo : EIATTR_FRAME_SIZE
	.align		4
.L_19228:
        /*1c26c*/ 	.byte	0x04, 0x11
        /*1c26e*/ 	.short	(.L_19230 - .L_19229)
	.align		4
.L_19229:
        /*1c270*/ 	.word	index@($_ZN7cutlass13device_kernelIN5flash19enable_sm80_to_sm89INS1_16FlashAttnBwdSm80INS1_25CollectiveMainloopBwdSm80ILi2ELi2EN4cute5tupleIJNS5_1CILi64EEENS7_ILi128EEES8_EEENS_10bfloat16_tEfNS_4arch4Sm80ELb1ELb0ELb1ELb1ELb1ELb0ELb0ELb0ELi2ELi2ELi4ELi2ELb1EEENS1_24CollectiveEpilogueBwdGQAISA_fSD_Li256ELb1ELb1EEENS1_25SingleTileBwdLPTSchedulerILb1ELi128ELb1EEEEEEEEEvNT_6ParamsE$_ZN73_INTERNAL_24fd9406_37_flash_bwd_hdim64_bf16_softcap_sm80_cu_3fbc093a_291824__cvta_generic_to_sharedEPKv)
        /*1c274*/ 	.word	0x00000000


	//----- nvinfo : EIATTR_FRAME_SIZE
	.align		4
.L_19230:
        /*1c278*/ 	.byte	0x04, 0x11
        /*1c27a*/ 	.short	(.L_19232 - .L_19231)
	.align		4
.L_19231:
        /*1c27c*/ 	.word	index@($_ZN7cutlass13device_kernelIN5flash19enable_sm80_to_sm89INS1_16FlashAttnBwdSm80INS1_25CollectiveMainloopBwdSm80ILi2ELi2EN4cute5tupleIJNS5_1CILi64EEENS7_ILi128EEES8_EEENS_10bfloat16_tEfNS_4arch4Sm80ELb1ELb0ELb1ELb1ELb1ELb0ELb0ELb0ELi2ELi2ELi4ELi2ELb1EEENS1_24CollectiveEpilogueBwdGQAISA_fSD_Li256ELb1ELb1EEENS1_25SingleTileBwdLPTSchedulerILb1ELi128ELb1EEEEEEEEEvNT_6ParamsE$_ZN4cute8smem_ptrIPfECI1NS_12iter_adaptorIS1_S2_EEES1_)
        /*1c280*/ 	.word	0x00000000


	//----- nvinfo : EIATTR_FRAME_SIZE
	.align		4
.L_19232:
        /*1c284*/ 	.byte	0x04, 0x11
        /*1c286*/ 	.short	(.L_19234 - .L_19233)
	.align		4
.L_19233:
        /*1c288*/ 	.word	index@($_ZN7cutlass13device_kernelIN5flash19enable_sm80_to_sm89INS1_16FlashAttnBwdSm80INS1_25CollectiveMainloopBwdSm80ILi2ELi2EN4cute5tupleIJNS5_1CILi64EEENS7_ILi128EEES8_EEENS_10bfloat16_tEfNS_4arch4Sm80ELb1ELb0ELb1ELb1ELb1ELb0ELb0ELb0ELi2ELi2ELi4ELi2ELb1EEENS1_24CollectiveEpilogueBwdGQAISA_fSD_Li256ELb1ELb1EEENS1_25SingleTileBwdLPTSchedulerILb1ELi128ELb1EEEEEEEEEvNT_6ParamsE$_ZN4cute8smem_ptrIPN7cutlass9uint128_tEECI1NS_12iter_adaptorIS3_S4_EEES3_)
        /*1c28c*/ 	.word	0x00000000


	//----- nvinfo : EIATTR_FRAME_SIZE
	.align		4
.L_19234:
        /*1c290*/ 	.byte	0x04, 0x11
        /*1c292*/ 	.short	(.L_19236 - .L_19235)
	.align		4
.L_19235:
        /*1c294*/ 	.word	index@($_ZN7cutlass13device_kernelIN5flash19enable_sm80_to_sm89INS1_16FlashAttnBwdSm80INS1_25CollectiveMainloopBwdSm80ILi2ELi2EN4cute5tupleIJNS5_1CILi64EEENS7_ILi128EEES8_EEENS_10bfloat16_tEfNS_4arch4Sm80ELb1ELb0ELb1ELb1ELb1ELb0ELb0ELb0ELi2ELi2ELi4ELi2ELb1EEENS1_24CollectiveEpilogueBwdGQAISA_fSD_Li256ELb1ELb1EEENS1_25SingleTileBwdLPTSchedulerILb1ELi128ELb1EEEEEEEEEvNT_6ParamsE$_ZN4cute8smem_ptrIPN7cutlass10bfloat16_tEECI1NS_12iter_adaptorIS3_S4_EEES3_)
        /*1c298*/ 	.word	0x00000000


	//----- nvinfo : EIATTR_FRAME_SIZE
	.align		4
.L_19236:
        /*1c29c*/ 	.byte	0x04, 0x11
        /*1c29e*/ 	.short	(.L_19238 - .L_19237)
	.align		4
.L_19237:
        /*1c2a0*/ 	.word	index@($_ZN7cutlass13device_kernelIN5flash19enable_sm80_to_sm89INS1_16FlashAttnBwdSm80INS1_25CollectiveMainloopBwdSm80ILi2ELi2EN4cute5tupleIJNS5_1CILi64EEENS7_ILi128EEES8_EEENS_10bfloat16_tEfNS_4arch4Sm80ELb1ELb0ELb1ELb1ELb1ELb0ELb0ELb0ELi2ELi2ELi4ELi2ELb1EEENS1_24CollectiveEpilogueBwdGQAISA_fSD_Li256ELb1ELb1EEENS1_25SingleTileBwdLPTSchedulerILb1ELi128ELb1EEEEEEEEEvNT_6ParamsE$_ZN4cute8gmem_ptrIPKfECI1NS_12iter_adaptorIS2_S3_EEES2_)
        /*1c2a4*/ 	.word	0x00000000


	//----- nvinfo : EIATTR_FRAME_SIZE
	.align		4
.L_19238:
        /*1c2a8*/ 	.byte	0x04, 0x11
        /*1c2aa*/ 	.short	(.L_19240 - .L_19239)
	.align		4
.L_19239:
        /*1c2ac*/ 	.word	index@($_ZN7cutlass13device_kernelIN5flash19enable_sm80_to_sm89INS1_16FlashAttnBwdSm80INS1_25CollectiveMainloopBwdSm80ILi2ELi2EN4cute5tupleIJNS5_1CILi64EEENS7_ILi128EEES8_EEENS_10bfloat16_tEfNS_4arch4Sm80ELb1ELb0ELb1ELb1ELb1ELb0ELb0ELb0ELi2ELi2ELi4ELi2ELb1EEENS1_24CollectiveEpilogueBwdGQAISA_fSD_Li256ELb1ELb1EEENS1_25SingleTileBwdLPTSchedulerILb1ELi128ELb1EEEEEEEEEvNT_6ParamsE$_ZN4cute8gmem_ptrIPKN7cutlass9uint128_tEECI1NS_12iter_adaptorIS4_S5_EEES4_)
        /*1c2b0*/ 	.word	0x00000000


	//----- nvinfo : EIATTR_FRAME_SIZE
	.align		4
.L_19240:
        /*1c2b4*/ 	.byte	0x04, 0x11
        /*1c2b6*/ 	.short	(.L_19242 - .L_19241)
	.align		4
.L_19241:
        /*1c2b8*/ 	.word	index@($_ZN7cutlass13device_kernelIN5flash19enable_sm80_to_sm89INS1_16FlashAttnBwdSm80INS1_25CollectiveMainloopBwdSm80ILi2ELi2EN4cute5tupleIJNS5_1CILi64EEENS7_ILi128EEES8_EEENS_10bfloat16_tEfNS_4arch4Sm80ELb1ELb0ELb1ELb1ELb1ELb0ELb0ELb0ELi2ELi2ELi4ELi2ELb1EEENS1_24CollectiveEpilogueBwdGQAISA_fSD_Li256ELb1ELb1EEENS1_25SingleTileBwdLPTSchedulerILb1ELi128ELb1EEEEEEEEEvNT_6ParamsE$_ZN4cute8gmem_ptrIPKN7cutlass10bfloat16_tEECI1NS_12iter_adaptorIS4_S5_EEES4_)
        /*1c2bc*/ 	.word	0x00000000


	//----- nvinfo : EIATTR_FRAME_SIZE
	.align		4
.L_19242:
        /*1c2c0*/ 	.byte	0x04, 0x11
        /*1c2c2*/ 	.short	(.L_19244 - .L_19243)
	.align		4
.L_19243:
        /*1c2c4*/ 	.word	index@($_ZN7cutlass13device_kernelIN5flash19enable_sm80_to_sm89INS1_16FlashAttnBwdSm80INS1_25CollectiveMainloopBwdSm80ILi2ELi2EN4cute5tupleIJNS5_1CILi64EEENS7_ILi128EEES8_EEENS_10bfloat16_tEfNS_4arch4Sm80ELb1ELb0ELb1ELb1ELb1ELb0ELb0ELb0ELi2ELi2ELi4ELi2ELb1EEENS1_24CollectiveEpilogueBwdGQAISA_fSD_Li256ELb1ELb1EEENS1_25SingleTileBwdLPTSchedulerILb1ELi128ELb1EEEEEEEEEvNT_6ParamsE$_ZN4cute5tupleIJiiEEC2ERKiS3_)
        /*1c2c8*/ 	.word	0x00000000


	//----- nvinfo : EIATTR_FRAME_SIZE
	.align		4
.L_19244:
        /*1c2cc*/ 	.byte	0x04, 0x11
        /*1c2ce*/ 	.short	(.L_19246 - .L_19245)
	.align		4
.L_19245:
        /*1c2d0*/ 	.word	index@($_ZN7cutlass13device_kernelIN5flash19enable_sm80_to_sm89INS1_16FlashAttnBwdSm80INS1_25CollectiveMainloopBwdSm80ILi2ELi2EN4cute5tupleIJNS5_1CILi64EEENS7_ILi128EEES8_EEENS_10bfloat16_tEfNS_4arch4Sm80ELb1ELb0ELb1ELb1ELb1ELb0ELb0ELb0ELi2ELi2ELi4ELi2ELb1EEENS1_24CollectiveEpilogueBwdGQAISA_fSD_Li256ELb1ELb1EEENS1_25SingleTileBwdLPTSchedulerILb1ELi128ELb1EEEEEEEEEvNT_6ParamsE$_ZN4cute5tupleIJiNS_1CILi0EEEEEC2ERKiRKS2_)
        /*1c2d4*/ 	.word	0x00000000


	//----- nvinfo : EIATTR_FRAME_SIZE
	.align		4
.L_19246:
        /*1c2d8*/ 	.byte	0x04, 0x11
        /*1c2da*/ 	.short	(.L_19248 - .L_19247)
	.align		4
.L_19247:
        /*1c2dc*/ 	.word	index@($_ZN7cutlass13device_kernelIN5flash19enable_sm80_to_sm89INS1_16FlashAttnBwdSm80INS1_25CollectiveMainloopBwdSm80ILi2ELi2EN4cute5tupleIJNS5_1CILi64EEENS7_ILi128EEES8_EEENS_10bfloat16_tEfNS_4arch4Sm80ELb1ELb0ELb1ELb1ELb1ELb0ELb0ELb0ELi2ELi2ELi4ELi2ELb1EEENS1_24CollectiveEpilogueBwdGQAISA_fSD_Li256ELb1ELb1EEENS1_25SingleTileBwdLPTSchedulerILb1ELi128ELb1EEEEEEEEEvNT_6ParamsE$_ZN4cute5tupleIJiEEC2ERKi)
        /*1c2e0*/ 	.word	0x00000000


	//----- nvinfo : EIATTR_FRAME_SIZE
	.align		4
.L_19248:
        /*1c2e4*/ 	.byte	0x04, 0x11
        /*1c2e6*/ 	.short	(.L_19250 - .L_19249)
	.align		4
.L_19249:
        /*1c2e8*/ 	.word	index@($_ZN7cutlass13device_kernelIN5flash19enable_sm80_to_sm89INS1_16FlashAttnBwdSm80INS1_25CollectiveMainloopBwdSm80ILi2ELi2EN4cute5tupleIJNS5_1CILi64EEENS7_ILi128EEES8_EEENS_10bfloat16_tEfNS_4arch4Sm80ELb1ELb0ELb1ELb1ELb1ELb0ELb0ELb0ELi2ELi2ELi4ELi2ELb1EEENS1_24CollectiveEpilogueBwdGQAISA_fSD_Li256ELb1ELb1EEENS1_25SingleTileBwdLPTSchedulerILb1ELi128ELb1EEEEEEEEEvNT_6ParamsE$_ZN4cute5tupleIJNS_1CILi0EEEiiiEEC2ERKS2_RKiS7_S7_)
        /*1c2ec*/ 	.word	0x00000000


	//----- nvinfo : EIATTR_FRAME_SIZE
	.align		4
.L_19250:
        /*1c2f0*/ 	.byte	0x04, 0x11
        /*1c2f2*/ 	.short	(.L_19252 - .L_19251)
	.align		4
.L_19251:
        /*1c2f4*/ 	.word	index@($_ZN7cutlass13device_kernelIN5flash19enable_sm80_to_sm89INS1_16FlashAttnBwdSm80INS1_25CollectiveMainloopBwdSm80ILi2ELi2EN4cute5tupleIJNS5_1CILi64EEENS7_ILi128EEES8_EEENS_10bfloat16_tEfNS_4arch4Sm80ELb1ELb0ELb1ELb1ELb1ELb0ELb0ELb0ELi2ELi2ELi4ELi2ELb1EEENS1_24CollectiveEpilogueBwdGQAISA_fSD_Li256ELb1ELb1EEENS1_25SingleTileBwdLPTSchedulerILb1ELi128ELb1EEEEEEEEEvNT_6ParamsE$_ZN4cute5tupleIJNS_1CILi0EEEiEEC2ERKS2_RKi)
        /*1c2f8*/ 	.word	0x00000000


	//----- nvinfo : EIATTR_FRAME_SIZE
	.align		4
.L_19252:
        /*1c2fc*/ 	.byte	0x04, 0x11
        /*1c2fe*/ 	.short	(.L_19254 - .L_19253)
	.align		4
.L_19253:
        /*1c300*/ 	.word	index@($_ZN7cutlass13device_kernelIN5flash19enable_sm80_to_sm89INS1_16FlashAttnBwdSm80INS1_25CollectiveMainloopBwdSm80ILi2ELi2EN4cute5tupleIJNS5_1CILi64EEENS7_ILi128EEES8_EEENS_10bfloat16_tEfNS_4arch4Sm80ELb1ELb0ELb1ELb1ELb1ELb0ELb0ELb0ELi2ELi2ELi4ELi2ELb1EEENS1_24CollectiveEpilogueBwdGQAISA_fSD_Li256ELb1ELb1EEENS1_25SingleTileBwdLPTSchedulerILb1ELi128ELb1EEEEEEEEEvNT_6ParamsE$_ZN4cute5tupleIJNS_1CILi0EEES2_iiEEC2ERKS2_S5_RKiS7_)
        /*1c304*/ 	.word	0x00000000


	//----- nvinfo : EIATTR_FRAME_SIZE
	.align		4
.L_19254:
        /*1c308*/ 	.byte	0x04, 0x11
        /*1c30a*/ 	.short	(.L_19256 - .L_19255)
	.align		4
.L_19255:
        /*1c30c*/ 	.word	index@($_ZN7cutlass13device_kernelIN5flash19enable_sm80_to_sm89INS1_16FlashAttnBwdSm80INS1_25CollectiveMainloopBwdSm80ILi2ELi2EN4cute5tupleIJNS5_1CILi64EEENS7_ILi128EEES8_EEENS_10bfloat16_tEfNS_4arch4Sm80ELb1ELb0ELb1ELb1ELb1ELb0ELb0ELb0ELi2ELi2ELi4ELi2ELb1EEENS1_24CollectiveEpilogueBwdGQAISA_fSD_Li256ELb1ELb1EEENS1_25SingleTileBwdLPTSchedulerILb1ELi128ELb1EEEEEEEEEvNT_6ParamsE$_ZN4cute5tupleIJNS_1CILi0EEES2_iEEC2ERKS2_S5_RKi)
        /*1c310*/ 	.word	0x00000000


	//----- nvinfo : EIATTR_FRAME_SIZE
	.align		4
.L_19256:
        /*1c314*/ 	.byte	0x04, 0x11
        /*1c316*/ 	.short	(.L_19258 - .L_19257)
	.align		4
.L_19257:
        /*1c318*/ 	.word	index@($_ZN7cutlass13device_kernelIN5flash19enable_sm80_to_sm89INS1_16FlashAttnBwdSm80INS1_25CollectiveMainloopBwdSm80ILi2ELi2EN4cute5tupleIJNS5_1CILi64EEENS7_ILi128EEES8_EEENS_10bfloat16_tEfNS_4arch4Sm80ELb1ELb0ELb1ELb1ELb1ELb0ELb0ELb0ELi2ELi2ELi4ELi2ELb1EEENS1_24CollectiveEpilogueBwdGQAISA_fSD_Li256ELb1ELb1EEENS1_25SingleTileBwdLPTSchedulerILb1ELi128ELb1EEEEEEEEEvNT_6ParamsE$_ZN4cute5tupleIJNS_1CILi0EEES2_S2_iEEC2ERKS2_S5_S5_RKi)
        /*1c31c*/ 	.word	0x00000000


	//----- nvinfo : EIATTR_FRAME_SIZE
	.align		4
.L_19258:
        /*1c320*/ 	.byte	0x04, 0x11
        /*1c322*/ 	.short	(.L_19260 - .L_19259)
	.align		4
.L_19259:
        /*1c324*/ 	.word	index@($_ZN7cutlass13device_kernelIN5flash19enable_sm80_to_sm89INS1_16FlashAttnBwdSm80INS1_25CollectiveMainloopBwdSm80ILi2ELi2EN4cute5tupleIJNS5_1CILi64EEENS7_ILi128EEES8_EEENS_10bfloat16_tEfNS_4arch4Sm80ELb1ELb0ELb1ELb1ELb1ELb0ELb0ELb0ELi2ELi2ELi4ELi2ELb1EEENS1_24CollectiveEpilogueBwdGQAISA_fSD_Li256ELb1ELb1EEENS1_25SingleTileBwdLPTSchedulerILb1ELi128ELb1EEEEEEEEEvNT_6ParamsE$_ZN4cute5tupleIJNS_15ArithmeticTupleIJiiEEEiiiEEC2ERKS2_RKiS7_S7_)
        /*1c328*/ 	.word	0x00000000


	//----- nvinfo : EIATTR_FRAME_SIZE
	.align		4
.L_19260:
        /*1c32c*/ 	.byte	0x04, 0x11
        /*1c32e*/ 	.short	(.L_19262 - .L_19261)
	.align		4
.L_19261:
        /*1c330*/ 	.word	index@($_ZN7cutlass13device_kernelIN5flash19enable_sm80_to_sm89INS1_16FlashAttnBwdSm80INS1_25CollectiveMainloopBwdSm80ILi2ELi2EN4cute5tupleIJNS5_1CILi64EEENS7_ILi128EEES8_EEENS_10bfloat16_tEfNS_4arch4Sm80ELb1ELb0ELb1ELb1ELb1ELb0ELb0ELb0ELi2ELi2ELi4ELi2ELb1EEENS1_24CollectiveEpilogueBwdGQAISA_fSD_Li256ELb1ELb1EEENS1_25SingleTileBwdLPTSchedulerILb1ELi128ELb1EEEEEEEEEvNT_6ParamsE$_ZN4cute5tupleIJNS_15ArithmeticTupleIJiiEEEEEC2ERKS2_)
        /*1c334*/ 	.word	0x00000000


	//----- nvinfo : EIATTR_FRAME_SIZE
	.align		4
.L_19262:
        /*1c338*/ 	.byte	0x04, 0x11
        /*1c33a*/ 	.short	(.L_19264 - .L_19263)
	.align		4
.L_19263:
        /*1c33c*/ 	.word	index@($_ZN7cutlass13device_kernelIN5flash19enable_sm80_to_sm89INS1_16FlashAttnBwdSm80INS1_25CollectiveMainloopBwdSm80ILi2ELi2EN4cute5tupleIJNS5_1CILi64EEENS7_ILi128EEES8_EEENS_10bfloat16_tEfNS_4arch4Sm80ELb1ELb0ELb1ELb1ELb1ELb0ELb0ELb0ELi2ELi2ELi4ELi2ELb1EEENS1_24CollectiveEpilogueBwdGQAISA_fSD_Li256ELb1ELb1EEENS1_25SingleTileBwdLPTSchedulerILb1ELi128ELb1EEEEEEEEEvNT_6ParamsE$_ZN4cute5tupleIJNS_15ArithmeticTupleIJiEEEEEC2ERKS2_)
        /*1c340*/ 	.word	0x00000000


	//----- nvinfo : EIATTR_FRAME_SIZE
	.align		4
.L_19264:
        /*1c344*/ 	.byte	0x04, 0x11
        /*1c346*/ 	.short	(.L_19266 - .L_19265)
	.align		4
.L_19265:
        /*1c348*/ 	.word	index@($_ZN7cutlass13device_kernelIN5flash19enable_sm80_to_sm89INS1_16FlashAttnBwdSm80INS1_25CollectiveMainloopBwdSm80ILi2ELi2EN4cute5tupleIJNS5_1CILi64EEENS7_ILi128EEES8_EEENS_10bfloat16_tEfNS_4arch4Sm80ELb1ELb0ELb1ELb1ELb1ELb0ELb0ELb0ELi2ELi2ELi4ELi2ELb1EEENS1_24CollectiveEpilogueBwdGQAISA_fSD_Li256ELb1ELb1EEENS1_25SingleTileBwdLPTSchedulerILb1ELi128ELb1EEEEEEEEEvNT_6ParamsE$_ZN4cute5tupleIJNS_15ArithmeticTupleIJNS_1CILi0EEEiEEEEEC2ERKS4_)
        /*1c34c*/ 	.word	0x00000000


	//----- nvinfo : EIATTR_FRAME_SIZE
	.align		4
.L_19266:
        /*1c350*/ 	.byte	0x04, 0x11
        /*1c352*/ 	.short	(.L_19268 - .L_19267)
	.align		4
.L_19267:
        /*1c354*/ 	.word	index@($_ZN7cutlass13device_kernelIN5flash19enable_sm80_to_sm89INS1_16FlashAttnBwdSm80INS1_25CollectiveMainloopBwdSm80ILi2ELi2EN4cute5tupleIJNS5_1CILi64EEENS7_ILi128EEES8_EEENS_10bfloat16_tEfNS_4arch4Sm80ELb1ELb0ELb1ELb1ELb1ELb0ELb0ELb0ELi2ELi2ELi4ELi2ELb1EEENS1_24CollectiveEpilogueBwdGQAISA_fSD_Li256ELb1ELb1EEENS1_25SingleTileBwdLPTSchedulerILb1ELi128ELb1EEEEEEEEEvNT_6ParamsE$_ZN4cute5tupleIJNS0_IJNS0_IJNS_1CILi8EEENS1_ILi1EEEEEENS1_ILi2EEES3_EEENS0_IJNS0_IJS3_NS1_ILi0EEEEEElS7_EEEEEC2ERKS6_RKS9_)
        /*1c358*/ 	.word	0x00000000


	//----- nvinfo : EIATTR_FRAME_SIZE
	.align		4
.L_19268:
        /*1c35c*/ 	.byte	0x04, 0x11
        /*1c35e*/ 	.short	(.L_19270 - .L_19269)
	.align		4
.L_19269:
        /*1c360*/ 	.word	index@($_ZN7cutlass13device_kernelIN5flash19enable_sm80_to_sm89INS1_16FlashAttnBwdSm80INS1_25CollectiveMainloopBwdSm80ILi2ELi2EN4cute5tupleIJNS5_1CILi64EEENS7_ILi128EEES8_EEENS_10bfloat16_tEfNS_4arch4Sm80ELb1ELb0ELb1ELb1ELb1ELb0ELb0ELb0ELi2ELi2ELi4ELi2ELb1EEENS1_24CollectiveEpilogueBwdGQAISA_fSD_Li256ELb1ELb1EEENS1_25SingleTileBwdLPTSchedulerILb1ELi128ELb1EEEEEEEEEvNT_6ParamsE$_ZN4cute3eso3ESOILb1ELb0EJNS_6LayoutINS_5tupleIJNS3_IJNS_1CILi8EEENS4_ILi1EEEEEENS4_ILi2EEES6_EEENS3_IJNS3_IJS6_NS4_ILi0EEEEEENS4_ILi2048EEESA_EEEEEiEEC2ERKSE_RKi)
        /*1c364*/ 	.word	0x00000000


	//----- nvinfo : EIATTR_FRAME_SIZE
	.align		4
.L_19270:
        /*1c368*/ 	.byte	0x04, 0x11
        /*1c36a*/ 	.short	(.L_19272 - .L_19271)
	.align		4
.L_19271:
        /*1c36c*/ 	.word	index@($_ZN7cutlass13device_kernelIN5flash19enable_sm80_to_sm89INS1_16FlashAttnBwdSm80INS1_25CollectiveMainloopBwdSm80ILi2ELi2EN4cute5tupleIJNS5_1CILi64EEENS7_ILi128EEES8_EEENS_10bfloat16_tEfNS_4arch4Sm80ELb1ELb0ELb1ELb1ELb1ELb0ELb0ELb0ELi2ELi2ELi4ELi2ELb1EEENS1_24CollectiveEpilogueBwdGQAISA_fSD_Li256ELb1ELb1EEENS1_25SingleTileBwdLPTSchedulerILb1ELi128ELb1EEEEEEEEEvNT_6ParamsE$_ZN4cute3eso3ESOILb1ELb0EJNS_6LayoutINS_5tupleIJNS3_IJNS_1CILi8EEENS4_ILi1EEEEEENS4_ILi2EEES6_EEENS3_IJNS3_IJS6_NS4_ILi0EEEEEENS4_ILi2048EEESA_EEEEENS_10ViewEngineINS_8smem_ptrIPN7cutlass10bfloat16_tEEEEEEEC2ERKSE_RKSL_)
        /*1c370*/ 	.word	0x00000000


	//----- nvinfo : EIATTR_FRAME_SIZE
	.align		4
.L_19272:
        /*1c374*/ 	.byte	0x04, 0x11
        /*1c376*/ 	.short	(.L_19274 - .L_19273)
	.align		4
.L_19273:
        /*1c378*/ 	.word	index@($_ZN7cutlass13device_kernelIN5flash19enable_sm80_to_sm89INS1_16FlashAttnBwdSm80INS1_25CollectiveMainloopBwdSm80ILi2ELi2EN4cute5tupleIJNS5_1CILi64EEENS7_ILi128EEES8_EEENS_10bfloat16_tEfNS_4arch4Sm80ELb1ELb0ELb1ELb1ELb1ELb0ELb0ELb0ELi2ELi2ELi4ELi2ELb1EEENS1_24CollectiveEpilogueBwdGQAISA_fSD_Li256ELb1ELb1EEENS1_25SingleTileBwdLPTSchedulerILb1ELi128ELb1EEEEEEEEEvNT_6ParamsE$_ZN4cute3eso3ESOILb1ELb0EJNS_6LayoutINS_5tupleIJNS3_IJNS_1CILi8EEENS4_ILi1EEEEEEEEENS3_IJNS3_IJS6_NS4_ILi0EEEEEEEEEEElEEC2ERKSC_RKl)
        /*1c37c*/ 	.word	0x00000000


	//----- nvinfo : EIATTR_FRAME_SIZE
	.align		4
.L_19274:
        /*1c380*/ 	.byte	0x04, 0x11
        /*1c382*/ 	.short	(.L_19276 - .L_19275)
	.align		4
.L_19275:
        /*1c384*/ 	.word	index@($_ZN7cutlass13device_kernelIN5flash19enable_sm80_to_sm89INS1_16FlashAttnBwdSm80INS1_25CollectiveMainloopBwdSm80ILi2ELi2EN4cute5tupleIJNS5_1CILi64EEENS7_ILi128EEES8_EEENS_10bfloat16_tEfNS_4arch4Sm80ELb1ELb0ELb1ELb1ELb1ELb0ELb0ELb0ELi2ELi2ELi4ELi2ELb1EEENS1_24CollectiveEpilogueBwdGQAISA_fSD_Li256ELb1ELb1EEENS1_25SingleTileBwdLPTSchedulerILb1ELi128ELb1EEEEEEEEEvNT_6ParamsE$_ZN4cute3eso3ESOILb1ELb0EJNS_6LayoutINS_5tupleIJNS3_IJNS_1CILi8EEENS4_ILi1EEEEEEEEENS3_IJNS3_IJS6_NS4_ILi0EEEEEEEEEEEiEEC2ERKSC_RKi)
        /*1c388*/ 	.word	0x00000000


	//----- nvinfo : EIATTR_FRAME_SIZE
	.align		4
.L_19276:
        /*1c38c*/ 	.byte	0x04, 0x11
        /*1c38e*/ 	.short	(.L_19278 - .L_19277)
	.align		4
.L_19277:
        /*1c390*/ 	.word	index@($_ZN7cutlass13device_kernelIN5flash19enable_sm80_to_sm89INS1_16FlashAttnBwdSm80INS1_25CollectiveMainloopBwdSm80ILi2ELi2EN4cute5tupleIJNS5_1CILi64EEENS7_ILi128EEES8_EEENS_10bfloat16_tEfNS_4arch4Sm80ELb1ELb0ELb1ELb1ELb1ELb0ELb0ELb0ELi2ELi2ELi4ELi2ELb1EEENS1_24CollectiveEpilogueBwdGQAISA_fSD_Li256ELb1ELb1EEENS1_25SingleTileBwdLPTSchedulerILb1ELi128ELb1EEEEEEEEEvNT_6ParamsE$_ZN4cute3eso3ESOILb1ELb0EJNS_6LayoutINS_5tupleIJNS3_IJNS_1CILi8EEENS4_ILi1EEEEEEEEENS3_IJNS3_IJS6_NS4_ILi0EEEEEEEEEEENS_10ViewEngineINS_8smem_ptrIPN7cutlass10bfloat16_tEEEEEEEC2ERKSC_RKSJ_)
        /*1c394*/ 	.word	0x00000000


	//----- nvinfo : EIATTR_FRAME_SIZE
	.align		4
.L_19278:
        /*1c398*/ 	.byte	0x04, 0x11
        /*1c39a*/ 	.short	(.L_19280 - .L_19279)
	.align		4
.L_19279:
        /*1c39c*/ 	.word	index@($_ZN7cutlass13device_kernelIN5flash19enable_sm80_to_sm89INS1_16FlashAttnBwdSm80INS1_25CollectiveMainloopBwdSm80ILi2ELi2EN4cute5tupleIJNS5_1CILi64EEENS7_ILi128EEES8_EEENS_10bfloat16_tEfNS_4arch4Sm80ELb1ELb0ELb1ELb1ELb1ELb0ELb0ELb0ELi2ELi2ELi4ELi2ELb1EEENS1_24CollectiveEpilogueBwdGQAISA_fSD_Li256ELb1ELb1EEENS1_25SingleTileBwdLPTSchedulerILb1ELi128ELb1EEEEEEEEEvNT_6ParamsE$_ZN4cute3eso3ESOILb1ELb0EJNS_6LayoutINS_5tupleIJNS3_IJNS_1CILi8EEENS4_ILi1EEEEEEEEENS3_IJNS3_IJS6_NS4_ILi0EEEEEEEEEEENS_10ViewEngineINS_8gmem_ptrIPKN7cutlass10bfloat16_tEEEEEEEC2ERKSC_RKSK_)
        /*1c3a0*/ 	.word	0x00000000


	//----- nvinfo : EIATTR_FRAME_SIZE
	.align		4
.L_19280:
        /*1c3a4*/ 	.byte	0x04, 0x11
        /*1c3a6*/ 	.short	(.L_19282 - .L_19281)
	.align		4
.L_19281:
        /*1c3a8*/ 	.word	index@($_ZN7cutlass13device_kernelIN5flash19enable_sm80_to_sm89INS1_16FlashAttnBwdSm80INS1_25CollectiveMainloopBwdSm80ILi2ELi2EN4cute5tupleIJNS5_1CILi64EEENS7_ILi128EEES8_EEENS_10bfloat16_tEfNS_4arch4Sm80ELb1ELb0ELb1ELb1ELb1ELb0ELb0ELb0ELi2ELi2ELi4ELi2ELb1EEENS1_24CollectiveEpilogueBwdGQAISA_fSD_Li256ELb1ELb1EEENS1_25SingleTileBwdLPTSchedulerILb1ELi128ELb1EEEEEEEEEvNT_6ParamsE$_ZN4cute3eso3ESOILb1ELb0EJNS_6LayoutINS_5tupleIJNS3_IJNS_1CILi4EEENS4_ILi1EEEEEES6_EEENS3_IJNS3_IJS6_NS4_ILi0EEEEEES9_EEEEEiEEC2ERKSC_RKi)
        /*1c3ac*/ 	.word	0x00000000


	//----- nvinfo : EIATTR_FRAME_SIZE
	.align		4
.L_19282:
        /*1c3b0*/ 	.byte	0x04, 0x11
        /*1c3b2*/ 	.short	(.L_19284 - .L_19283)
	.align		4
.L_19283:
        /*1c3b4*/ 	.word	index@($_ZN7cutlass13device_kernelIN5flash19enable_sm80_to_sm89INS1_16FlashAttnBwdSm80INS1_25CollectiveMainloopBwdSm80ILi2ELi2EN4cute5tupleIJNS5_1CILi64EEENS7_ILi128EEES8_EEENS_10bfloat16_tEfNS_4arch4Sm80ELb1ELb0ELb1ELb1ELb1ELb0ELb0ELb0ELi2ELi2ELi4ELi2ELb1EEENS1_24CollectiveEpilogueBwdGQAISA_fSD_Li256ELb1ELb1EEENS1_25SingleTileBwdLPTSchedulerILb1ELi128ELb1EEEEEEEEEvNT_6ParamsE$_ZN4cute3eso3ESOILb1ELb0EJNS_6LayoutINS_5tupleIJNS3_IJNS_1CILi4EEENS4_ILi1EEEEEES6_EEENS3_IJNS3_IJS6_NS4_ILi0EEEEEES9_EEEEENS_10ViewEngineINS_8smem_ptrIPfEEEEEEC2ERKSC_RKSH_)
        /*1c3b8*/ 	.word	0x00000000


	//----- nvinfo : EIATTR_FRAME_SIZE
	.align		4
.L_19284:
        /*1c3bc*/ 	.byte	0x04, 0x11
        /*1c3be*/ 	.short	(.L_19286 - .L_19285)
	.align		4
.L_19285:
        /*1c3c0*/ 	.word	index@($_ZN7cutlass13device_kernelIN5flash19enable_sm80_to_sm89INS1_16FlashAttnBwdSm80INS1_25CollectiveMainloopBwdSm80ILi2ELi2EN4cute5tupleIJNS5_1CILi64EEENS7_ILi128EEES8_EEENS_10bfloat16_tEfNS_4arch4Sm80ELb1ELb0ELb1ELb1ELb1ELb0ELb0ELb0ELi2ELi2ELi4ELi2ELb1EEENS1_24CollectiveEpilogueBwdGQAISA_fSD_Li256ELb1ELb1EEENS1_25SingleTileBwdLPTSchedulerILb1ELi128ELb1EEEEEEEEEvNT_6ParamsE$_ZN4cute3eso3ESOILb1ELb0EJNS_6LayoutINS_5tupleIJNS3_IJNS_1CILi4EEENS4_ILi1EEEEEES6_EEENS3_IJNS3_IJS6_NS4_ILi0EEEEEES9_EEEEENS_10ViewEngineINS_8gmem_ptrIPKfEEEEEEC2ERKSC_RKSI_)
        /*1c3c4*/ 	.word	0x00000000


	//----- nvinfo : EIATTR_FRAME_SIZE
	.align		4
.L_19286:
        /*1c3c8*/ 	.byte	0x04, 0x11
        /*1c3ca*/ 	.short	(.L_19288 - .L_19287)
	.align		4
.L_19287:
        /*1c3cc*/ 	.word	index@($_ZN7cutlass13device_kernelIN5flash19enable_sm80_to_sm89INS1_16FlashAttnBwdSm80INS1_25CollectiveMainloopBwdSm80ILi2ELi2EN4cute5tupleIJNS5_1CILi64EEENS7_ILi128EEES8_EEENS_10bfloat16_tEfNS_4arch4Sm80ELb1ELb0ELb1ELb1ELb1ELb0ELb0ELb0ELi2ELi2ELi4ELi2ELb1EEENS1_24CollectiveEpilogueBwdGQAISA_fSD_Li256ELb1ELb1EEENS1_25SingleTileBwdLPTSchedulerILb1ELi128ELb1EEEEEEEEEvNT_6ParamsE$_ZN4cute3eso3ESOILb1ELb0EJNS_6LayoutINS_5tupleIJNS3_IJNS_1CILi4EEENS4_ILi1EEEEEEEEENS3_IJNS3_IJS6_NS4_ILi0EEEEEEEEEEENS_10ViewEngineINS_8smem_ptrIPfEEEEEEC2ERKSC_RKSH_)
        /*1c3d0*/ 	.word	0x00000000


	//----- nvinfo : EIATTR_FRAME_SIZE
	.align		4
.L_19288:
        /*1c3d4*/ 	.byte	0x04, 0x11
        /*1c3d6*/ 	.short	(.L_19290 - .L_19289)
	.align		4
.L_19289:
        /*1c3d8*/ 	.word	index@($_ZN7cutlass13device_kernelIN5flash19enable_sm80_to_sm89INS1_16FlashAttnBwdSm80INS1_25CollectiveMainloopBwdSm80ILi2ELi2EN4cute5tupleIJNS5_1CILi64EEENS7_ILi128EEES8_EEENS_10bfloat16_tEfNS_4arch4Sm80ELb1ELb0ELb1ELb1ELb1ELb0ELb0ELb0ELi2ELi2ELi4ELi2ELb1EEENS1_24CollectiveEpilogueBwdGQAISA_fSD_Li256ELb1ELb1EEENS1_25SingleTileBwdLPTSchedulerILb1ELi128ELb1EEEEEEEEEvNT_6ParamsE$_ZN4cute3eso3ESOILb1ELb0EJNS_6LayoutINS_5tupleIJNS3_IJNS_1CILi4EEENS4_ILi1EEEEEEEEENS3_IJNS3_IJS6_NS4_ILi0EEEEEEEEEEENS_10ViewEngineINS_8gmem_ptrIPKfEEEEEEC2ERKSC_RKSI_)
        /*1c3dc*/ 	.word	0x00000000


	//----- nvinfo : EIATTR_FRAME_SIZE
	.align		4
.L_19290:
        /*1c3e0*/ 	.byte	0x04, 0x11
        /*1c3e2*/ 	.short	(.L_19292 - .L_19291)
	.align		4
.L_19291:
        /*1c3e4*/ 	.word	index@($_ZN7cutlass13device_kernelIN5flash19enable_sm80_to_sm89INS1_16FlashAttnBwdSm80INS1_25CollectiveMainloopBwdSm80ILi2ELi2EN4cute5tupleIJNS5_1CILi64EEENS7_ILi128EEES8_EEENS_10bfloat16_tEfNS_4arch4Sm80ELb1ELb0ELb1ELb1ELb1ELb0ELb0ELb0ELi2ELi2ELi4ELi2ELb1EEENS1_24CollectiveEpilogueBwdGQAISA_fSD_Li256ELb1ELb1EEENS1_25SingleTileBwdLPTSchedulerILb1ELi128ELb1EEEEEEEEEvNT_6ParamsE$_ZN4cute3eso3ESOILb1ELb0EJNS_6LayoutINS_5tupleIJNS3_IJNS_1CILi1EEES5_EEEEEENS3_IJNS3_IJS5_NS4_ILi0EEEEEEEEEEENS_10ViewEngineINS_8smem_ptrIPN7cutlass9uint128_tEEEEEEEC2ERKSB_RKSI_)
        /*1c3e8*/ 	.word	0x00000000


	//----- nvinfo : EIATTR_FRAME_SIZE
	.align		4
.L_19292:
        /*1c3ec*/ 	.byte	0x04, 0x11
        /*1c3ee*/ 	.short	(.L_19294 - .L_19293)
	.align		4
.L_19293:
        /*1c3f0*/ 	.word	index@($_ZN7cutlass13device_kernelIN5flash19enable_sm80_to_sm89INS1_16FlashAttnBwdSm80INS1_25CollectiveMainloopBwdSm80ILi2ELi2EN4cute5tupleIJNS5_1CILi64EEENS7_ILi128EEES8_EEENS_10bfloat16_tEfNS_4arch4Sm80ELb1ELb0ELb1ELb1ELb1ELb0ELb0ELb0ELi2ELi2ELi4ELi2ELb1EEENS1_24CollectiveEpilogueBwdGQAISA_fSD_Li256ELb1ELb1EEENS1_25SingleTileBwdLPTSchedulerILb1ELi128ELb1EEEEEEEEEvNT_6ParamsE$_ZN4cute3eso3ESOILb1ELb0EJNS_6LayoutINS_5tupleIJNS3_IJNS_1CILi1EEES5_EEEEEENS3_IJNS3_IJS5_NS4_ILi0EEEEEEEEEEENS_10ViewEngineINS_8gmem_ptrIPKN7cutlass9uint128_tEEEEEEEC2ERKSB_RKSJ_)
        /*1c3f4*/ 	.word	0x00000000


	//----- nvinfo : EIATTR_FRAME_SIZE
	.align		4
.L_19294:
        /*1c3f8*/ 	.byte	0x04, 0x11
        /*1c3fa*/ 	.short	(.L_19296 - .L_19295)
	.align		4
.L_19295:
        /*1c3fc*/ 	.word	index@($_ZN7cutlass13device_kernelIN5flash19enable_sm80_to_sm89INS1_16FlashAttnBwdSm80INS1_25CollectiveMainloopBwdSm80ILi2ELi2EN4cute5tupleIJNS5_1CILi64EEENS7_ILi128EEES8_EEENS_10bfloat16_tEfNS_4arch4Sm80ELb1ELb0ELb1ELb1ELb1ELb0ELb0ELb0ELi2ELi2ELi4ELi2ELb1EEENS1_24CollectiveEpilogueBwdGQAISA_fSD_Li256ELb1ELb1EEENS1_25SingleTileBwdLPTSchedulerILb1ELi128ELb1EEEEEEEEEvNT_6ParamsE$_ZN4cute3eso3ESOILb1ELb0EJNS_5tupleIJNS_1CILi1EEENS3_ILi0EEEEEElS5_EEC2ERKS6_RKlRKS5_)
        /*1c400*/ 	.word	0x00000000


	//----- nvinfo : EIATTR_FRAME_SIZE
	.align		4
.L_19296:
        /*1c404*/ 	.byte	0x04, 0x11
        /*1c406*/ 	.short	(.L_19298 - .L_19297)
	.align		4
.L_19297:
        /*1c408*/ 	.word	index@($_ZN7cutlass13device_kernelIN5flash19enable_sm80_to_sm89INS1_16FlashAttnBwdSm80INS1_25CollectiveMainloopBwdSm80ILi2ELi2EN4cute5tupleIJNS5_1CILi64EEENS7_ILi128EEES8_EEENS_10bfloat16_tEfNS_4arch4Sm80ELb1ELb0ELb1ELb1ELb1ELb0ELb0ELb0ELi2ELi2ELi4ELi2ELb1EEENS1_24CollectiveEpilogueBwdGQAISA_fSD_Li256ELb1ELb1EEENS1_25SingleTileBwdLPTSchedulerILb1ELi128ELb1EEEEEEEEEvNT_6ParamsE$_ZN4cute3eso3ESOILb1ELb0EJNS_5tupleIJNS2_IJNS_1CILi8EEENS3_ILi1EEEEEENS3_ILi2EEES5_EEENS2_IJNS2_IJS5_NS3_ILi0EEEEEElS9_EEEEEC2ERKS8_RKSB_)
        /*1c40c*/ 	.word	0x00000000


	//----- nvinfo : EIATTR_FRAME_SIZE
	.align		4
.L_19298:
        /*1c410*/ 	.byte	0x04, 0x11
        /*1c412*/ 	.short	(.L_19300 - .L_19299)
	.align		4
.L_19299:
        /*1c414*/ 	.word	index@($_ZN7cutlass13device_kernelIN5flash19enable_sm80_to_sm89INS1_16FlashAttnBwdSm80INS1_25CollectiveMainloopBwdSm80ILi2ELi2EN4cute5tupleIJNS5_1CILi64EEENS7_ILi128EEES8_EEENS_10bfloat16_tEfNS_4arch4Sm80ELb1ELb0ELb1ELb1ELb1ELb0ELb0ELb0ELi2ELi2ELi4ELi2ELb1EEENS1_24CollectiveEpilogueBwdGQAISA_fSD_Li256ELb1ELb1EEENS1_25SingleTileBwdLPTSchedulerILb1ELi128ELb1EEEEEEEEEvNT_6ParamsE$_ZN4cute3eso3ESOILb1ELb0EJNS_1CILi0EEEiiiEEC2ERKS3_RKiS8_S8_)
        /*1c418*/ 	.word	0x00000000


	//----- nvinfo : EIATTR_FRAME_SIZE
	.align		4
.L_19300:
        /*1c41c*/ 	.byte	0x04, 0x11
        /*1c41e*/ 	.short	(.L_19302 - .L_19301)
	.align		4
.L_19301:
        /*1c420*/ 	.word	index@($_ZN7cutlass13device_kernelIN5flash19enable_sm80_to_sm89INS1_16FlashAttnBwdSm80INS1_25CollectiveMainloopBwdSm80ILi2ELi2EN4cute5tupleIJNS5_1CILi64EEENS7_ILi128EEES8_EEENS_10bfloat16_tEfNS_4arch4Sm80ELb1ELb0ELb1ELb1ELb1ELb0ELb0ELb0ELi2ELi2ELi4ELi2ELb1EEENS1_24CollectiveEpilogueBwdGQAISA_fSD_Li256ELb1ELb1EEENS1_25SingleTileBwdLPTSchedulerILb1ELi128ELb1EEEEEEEEEvNT_6ParamsE$_ZN4cute3eso3ESOILb1ELb0EJNS_1CILi0EEEiS3_S3_EEC2ERKS3_RKiS6_S6_)
        /*1c424*/ 	.word	0x00000000


	//----- nvinfo : EIATTR_FRAME_SIZE
	.align		4
.L_19302:
        /*1c428*/ 	.byte	0x04, 0x11
        /*1c42a*/ 	.short	(.L_19304 - .L_19303)
	.align		4
.L_19303:
        /*1c42c*/ 	.word	index@($_ZN7cutlass13device_kernelIN5flash19enable_sm80_to_sm89INS1_16FlashAttnBwdSm80INS1_25CollectiveMainloopBwdSm80ILi2ELi2EN4cute5tupleIJNS5_1CILi64EEENS7_ILi128EEES8_EEENS_10bfloat16_tEfNS_4arch4Sm80ELb1ELb0ELb1ELb1ELb1ELb0ELb0ELb0ELi2ELi2ELi4ELi2ELb1EEENS1_24CollectiveEpilogueBwdGQAISA_fSD_Li256ELb1ELb1EEENS1_25SingleTileBwdLPTSchedulerILb1ELi128ELb1EEEEEEEEEvNT_6ParamsE$_ZN4cute3eso3ESOILb1ELb0EJNS_1CILi0EEEiS3_EEC2ERKS3_RKiS6_)
        /*1c430*/ 	.word	0x00000000


	//----- nvinfo : EIATTR_FRAME_SIZE
	.align		4
.L_19304:
        /*1c434*/ 	.byte	0x04, 0x11
        /*1c436*/ 	.short	(.L_19306 - .L_19305)
	.align		4
.L_19305:
        /*1c438*/ 	.word	index@($_ZN7cutlass13device_kernelIN5flash19enable_sm80_to_sm89INS1_16FlashAttnBwdSm80INS1_25CollectiveMainloopBwdSm80ILi2ELi2EN4cute5tupleIJNS5_1CILi64EEENS7_ILi128EEES8_EEENS_10bfloat16_tEfNS_4arch4Sm80ELb1ELb0ELb1ELb1ELb1ELb0ELb0ELb0ELi2ELi2ELi4ELi2ELb1EEENS1_24CollectiveEpilogueBwdGQAISA_fSD_Li256ELb1ELb1EEENS1_25SingleTileBwdLPTSchedulerILb1ELi128ELb1EEEEEEEEEvNT_6ParamsE$_ZN4cute3eso3ESOILb1ELb0EJNS_1CILi0EEEiEEC2ERKS3_RKi)
        /*1c43c*/ 	.word	0x00000000


	//----- nvinfo : EIATTR_FRAME_SIZE
	.align		4
.L_19306:
        /*1c440*/ 	.byte	0x04, 0x11
        /*1c442*/ 	.short	(.L_19308 - .L_19307)
	.align		4
.L_19307:
        /*1c444*/ 	.word	index@($_ZN7cutlass13device_kernelIN5flash19enable_sm80_to_sm89INS1_16FlashAttnBwdSm80INS1_25CollectiveMainloopBwdSm80ILi2ELi2EN4cute5tupleIJNS5_1CILi64EEENS7_ILi128EEES8_EEENS_10bfloat16_tEfNS_4arch4Sm80ELb1ELb0ELb1ELb1ELb1ELb0ELb0ELb0ELi2ELi2ELi4ELi2ELb1EEENS1_24CollectiveEpilogueBwdGQAISA_fSD_Li256ELb1ELb1EEENS1_25SingleTileBwdLPTSchedulerILb1ELi128ELb1EEEEEEEEEvNT_6ParamsE$_ZN4cute3eso3ESOILb1ELb0EJNS_1CILi0EEES3_iiEEC2ERKS3_S6_RKiS8_)
        /*1c448*/ 	.word	0x00000000


	//----- nvinfo : EIATTR_FRAME_SIZE
	.align		4
.L_19308:
        /*1c44c*/ 	.byte	0x04, 0x11
        /*1c44e*/ 	.short	(.L_19310 - .L_19309)
	.align		4
.L_19309:
        /*1c450*/ 	.word	index@($_ZN7cutlass13device_kernelIN5flash19enable_sm80_to_sm89INS1_16FlashAttnBwdSm80INS1_25CollectiveMainloopBwdSm80ILi2ELi2EN4cute5tupleIJNS5_1CILi64EEENS7_ILi128EEES8_EEENS_10bfloat16_tEfNS_4arch4Sm80ELb1ELb0ELb1ELb1ELb1ELb0ELb0ELb0ELi2ELi2ELi4ELi2ELb1EEENS1_24CollectiveEpilogueBwdGQAISA_fSD_Li256ELb1ELb1EEENS1_25SingleTileBwdLPTSchedulerILb1ELi128ELb1EEEEEEEEEvNT_6ParamsE$_ZN4cute3eso3ESOILb1ELb0EJNS_1CILi0EEES3_iS3_EEC2ERKS3_S6_RKiS6_)
        /*1c454*/ 	.word	0x00000000


	//----- nvinfo : EIATTR_FRAME_SIZE
	.align		4
.L_19310:
        /*1c458*/ 	.byte	0x04, 0x11
        /*1c45a*/ 	.short	(.L_19312 - .L_19311)
	.align		4
.L_19311:
        /*1c45c*/ 	.word	index@($_ZN7cutlass13device_kernelIN5flash19enable_sm80_to_sm89INS1_16FlashAttnBwdSm80INS1_25CollectiveMainloopBwdSm80ILi2ELi2EN4cute5tupleIJNS5_1CILi64EEENS7_ILi128EEES8_EEENS_10bfloat16_tEfNS_4arch4Sm80ELb1ELb0ELb1ELb1ELb1ELb0ELb0ELb0ELi2ELi2ELi4ELi2ELb1EEENS1_24CollectiveEpilogueBwdGQAISA_fSD_Li256ELb1ELb1EEENS1_25SingleTileBwdLPTSchedulerILb1ELi128ELb1EEEEEEEEEvNT_6ParamsE$_ZN4cute3eso3ESOILb1ELb0EJNS_1CILi0EEES3_iEEC2ERKS3_S6_RKi)
        /*1c460*/ 	.word	0x00000000


	//----- nvinfo : EIATTR_FRAME_SIZE
	.align		4
.L_19312:
        /*1c464*/ 	.byte	0x04, 0x11
        /*1c466*/ 	.short	(.L_19314 - .L_19313)
	.align		4
.L_19313:
        /*1c468*/ 	.word	index@($_ZN7cutlass13device_kernelIN5flash19enable_sm80_to_sm89INS1_16FlashAttnBwdSm80INS1_25CollectiveMainloopBwdSm80ILi2ELi2EN4cute5tupleIJNS5_1CILi64EEENS7_ILi128EEES8_EEENS_10bfloat16_tEfNS_4arch4Sm80ELb1ELb0ELb1ELb1ELb1ELb0ELb0ELb0ELi2ELi2ELi4ELi2ELb1EEENS1_24CollectiveEpilogueBwdGQAISA_fSD_Li256ELb1ELb1EEENS1_25SingleTileBwdLPTSchedulerILb1ELi128ELb1EEEEEEEEEvNT_6ParamsE$_ZN4cute3eso3ESOILb1ELb0EJNS_1CILi0EEES3_S3_iEEC2ERKS3_S6_S6_RKi)
        /*1c46c*/ 	.word	0x00000000


	//----- nvinfo : EIATTR_FRAME_SIZE
	.align		4
.L_19314:
        /*1c470*/ 	.byte	0x04, 0x11
        /*1c472*/ 	.short	(.L_19316 - .L_19315)
	.align		4
.L_19315:
        /*1c474*/ 	.word	index@($_ZN7cutlass13device_kernelIN5flash19enable_sm80_to_sm89INS1_16FlashAttnBwdSm80INS1_25CollectiveMainloopBwdSm80ILi2ELi2EN4cute5tupleIJNS5_1CILi64EEENS7_ILi128EEES8_EEENS_10bfloat16_tEfNS_4arch4Sm80ELb1ELb0ELb1ELb1ELb1ELb0ELb0ELb0ELi2ELi2ELi4ELi2ELb1EEENS1_24CollectiveEpilogueBwdGQAISA_fSD_Li256ELb1ELb1EEENS1_25SingleTileBwdLPTSchedulerILb1ELi128ELb1EEEEEEEEEvNT_6ParamsE$_ZN4cute3eso3ESOILb1ELb0EJNS_10UnderscoreEiiEEC2ERKS2_RKiS7_)
        /*1c478*/ 	.word	0x00000000


	//----- nvinfo : EIATTR_FRAME_SIZE
	.align		4
.L_19316:
        /*1c47c*/ 	.byte	0x04, 0x11
        /*1c47e*/ 	.short	(.L_19318 - .L_19317)
	.align		4
.L_19317:
        /*1c480*/ 	.word	index@($_ZN7cutlass13device_kernelIN5flash19enable_sm80_to_sm89INS1_16FlashAttnBwdSm80INS1_25CollectiveMainloopBwdSm80ILi2ELi2EN4cute5tupleIJNS5_1CILi64EEENS7_ILi128EEES8_EEENS_10bfloat16_tEfNS_4arch4Sm80ELb1ELb0ELb1ELb1ELb1ELb0ELb0ELb0ELi2ELi2ELi4ELi2ELb1EEENS1_24CollectiveEpilogueBwdGQAISA_fSD_Li256ELb1ELb1EEENS1_25SingleTileBwdLPTSchedulerILb1ELi128ELb1EEEEEEEEEvNT_6ParamsE$_ZN4cute3eso3ESOILb1ELb0EJNS_10UnderscoreEiEEC2ERKS2_RKi)
        /*1c484*/ 	.word	0x00000000


	//----- nvinfo : EIATTR_FRAME_SIZE
	.align		4
.L_19318:
        /*1c488*/ 	.byte	0x04, 0x11
        /*1c48a*/ 	.short	(.L_19320 - .L_19319)
	.align		4
.L_19319:
        /*1c48c*/ 	.word	index@($_ZN7cutlass13device_kernelIN5flash19enable_sm80_to_sm89INS1_16FlashAttnBwdSm80INS1_25CollectiveMainloopBwdSm80ILi2ELi2EN4cute5tupleIJNS5_1CILi64EEENS7_ILi128EEES8_EEENS_10bfloat16_tEfNS_4arch4Sm80ELb1ELb0ELb1ELb1ELb1ELb0ELb0ELb0ELi2ELi2ELi4ELi2ELb1EEENS1_24CollectiveEpilogueBwdGQAISA_fSD_Li256ELb1ELb1EEENS1_25SingleTileBwdLPTSchedulerILb1ELi128ELb1EEEEEEEEEvNT_6ParamsE$_ZN4cute3eso3ESOILb1ELb0EJNS_10UnderscoreES2_iEEC2ERKS2_S5_RKi)
        /*1c490*/ 	.word	0x00000000


	//----- nvinfo : EIATTR_FRAME_SIZE
	.align		4
.L_19320:
        /*1c494*/ 	.byte	0x04, 0x11
        /*1c496*/ 	.short	(.L_19322 - .L_19321)
	.align		4
.L_19321:
        /*1c498*/ 	.word	index@($_ZN7cutlass13device_kernelIN5flash19enable_sm80_to_sm89INS1_16FlashAttnBwdSm80INS1_25CollectiveMainloopBwdSm80ILi2ELi2EN4cute5tupleIJNS5_1CILi64EEENS7_ILi128EEES8_EEENS_10bfloat16_tEfNS_4arch4Sm80ELb1ELb0ELb1ELb1ELb1ELb0ELb0ELb0ELi2ELi2ELi4ELi2ELb1EEENS1_24CollectiveEpilogueBwdGQAISA_fSD_Li256ELb1ELb1EEENS1_25SingleTileBwdLPTSchedulerILb1ELi128ELb1EEEEEEEEEvNT_6ParamsE$_ZN4cute3eso3ESOILb1ELb0EJNS_10UnderscoreES2_S2_iEEC2ERKS2_S5_S5_RKi)
        /*1c49c*/ 	.word	0x00000000


	//----- nvinfo : EIATTR_FRAME_SIZE
	.align		4
.L_19322:
        /*1c4a0*/ 	.byte	0x04, 0x11
        /*1c4a2*/ 	.short	(.L_19324 - .L_19323)
	.align		4
.L_19323:
        /*1c4a4*/ 	.word	index@($_ZN7cutlass13device_kernelIN5flash19enable_sm80_to_sm89INS1_16FlashAttnBwdSm80INS1_25CollectiveMainloopBwdSm80ILi2ELi2EN4cute5tupleIJNS5_1CILi64EEENS7_ILi128EEES8_EEENS_10bfloat16_tEfNS_4arch4Sm80ELb1ELb0ELb1ELb1ELb1ELb0ELb0ELb0ELi2ELi2ELi4ELi2ELb1EEENS1_24CollectiveEpilogueBwdGQAISA_fSD_Li256ELb1ELb1EEENS1_25SingleTileBwdLPTSchedulerILb1ELi128ELb1EEEEEEEEEvNT_6ParamsE$_ZN4cute3eso3ESOILb0ELb1EJlEEC2ERKl)
        /*1c4a8*/ 	.word	0x00000000


	//----- nvinfo : EIATTR_FRAME_SIZE
	.align		4
.L_19324:
        /*1c4ac*/ 	.byte	0x04, 0x11
        /*1c4ae*/ 	.short	(.L_19326 - .L_19325)
	.align		4
.L_19325:
        /*1c4b0*/ 	.word	index@($_ZN7cutlass13device_kernelIN5flash19enable_sm80_to_sm89INS1_16FlashAttnBwdSm80INS1_25CollectiveMainloopBwdSm80ILi2ELi2EN4cute5tupleIJNS5_1CILi64EEENS7_ILi128EEES8_EEENS_10bfloat16_tEfNS_4arch4Sm80ELb1ELb0ELb1ELb1ELb1ELb0ELb0ELb0ELi2ELi2ELi4ELi2ELb1EEENS1_24CollectiveEpilogueBwdGQAISA_fSD_Li256ELb1ELb1EEENS1_25SingleTileBwdLPTSchedulerILb1ELi128ELb1EEEEEEEEEvNT_6ParamsE$_ZN4cute3eso3ESOILb0ELb1EJiNS_1CILi0EEEEEC2ERKiRKS3_)
        /*1c4b4*/ 	.word	0x00000000


	//----- nvinfo : EIATTR_FRAME_SIZE
	.align		4
.L_19326:
        /*1c4b8*/ 	.byte	0x04, 0x11
        /*1c4ba*/ 	.short	(.L_19328 - .L_19327)
	.align		4
.L_19327:
        /*1c4bc*/ 	.word	index@($_ZN7cutlass13device_kernelIN5flash19enable_sm80_to_sm89INS1_16FlashAttnBwdSm80INS1_25CollectiveMainloopBwdSm80ILi2ELi2EN4cute5tupleIJNS5_1CILi64EEENS7_ILi128EEES8_EEENS_10bfloat16_tEfNS_4arch4Sm80ELb1ELb0ELb1ELb1ELb1ELb0ELb0ELb0ELi2ELi2ELi4ELi2ELb1EEENS1_24CollectiveEpilogueBwdGQAISA_fSD_Li256ELb1ELb1EEENS1_25SingleTileBwdLPTSchedulerILb1ELi128ELb1EEEEEEEEEvNT_6ParamsE$_ZN4cute3eso3ESOILb0ELb1EJiEEC2ERKi)
        /*1c4c0*/ 	.word	0x00000000


	//----- nvinfo : EIATTR_FRAME_SIZE
	.align		4
.L_19328:
        /*1c4c4*/ 	.byte	0x04, 0x11
        /*1c4c6*/ 	.short	(.L_19330 - .L_19329)
	.align		4
.L_19329:
        /*1c4c8*/ 	.word	index@($_ZN7cutlass13device_kernelIN5flash19enable_sm80_to_sm89INS1_16FlashAttnBwdSm80INS1_25CollectiveMainloopBwdSm80ILi2ELi2EN4cute5tupleIJNS5_1CILi64EEENS7_ILi128EEES8_EEENS_10bfloat16_tEfNS_4arch4Sm80ELb1ELb0ELb1ELb1ELb1ELb0ELb0ELb0ELi2ELi2ELi4ELi2ELb1EEENS1_24CollectiveEpilogueBwdGQAISA_fSD_Li256ELb1ELb1EEENS1_25SingleTileBwdLPTSchedulerILb1ELi128ELb1EEEEEEEEEvNT_6ParamsE$_ZN4cute3eso3ESOILb0ELb1EJNS_15ArithmeticTupleIJiiEEENS_1CILi0EEES5_S5_EEC2ERKS3_RKS5_SA_SA_)
        /*1c4cc*/ 	.word	0x00000000


	//----- nvinfo : EIATTR_FRAME_SIZE
	.align		4
.L_19330:
        /*1c4d0*/ 	.byte	0x04, 0x11
        /*1c4d2*/ 	.short	(.L_19332 - .L_19331)
	.align		4
.L_19331:
        /*1c4d4*/ 	.word	index@($_ZN7cutlass13device_kernelIN5flash19enable_sm80_to_sm89INS1_16FlashAttnBwdSm80INS1_25CollectiveMainloopBwdSm80ILi2ELi2EN4cute5tupleIJNS5_1CILi64EEENS7_ILi128EEES8_EEENS_10bfloat16_tEfNS_4arch4Sm80ELb1ELb0ELb1ELb1ELb1ELb0ELb0ELb0ELi2ELi2ELi4ELi2ELb1EEENS1_24CollectiveEpilogueBwdGQAISA_fSD_Li256ELb1ELb1EEENS1_25SingleTileBwdLPTSchedulerILb1ELi128ELb1EEEEEEEEEvNT_6ParamsE$_ZN4cute3eso3ESOILb0ELb1EJNS_15ArithmeticTupleIJiiEEEEEC2ERKS3_)
        /*1c4d8*/ 	.word	0x00000000


	//----- nvinfo : EIATTR_FRAME_SIZE
	.align		4
.L_19332:
        /*1c4dc*/ 	.byte	0x04, 0x11
        /*1c4de*/ 	.short	(.L_19334 - .L_19333)
	.align		4
.L_19333:
        /*1c4e0*/ 	.word	index@($_ZN7cutlass13device_kernelIN5flash19enable_sm80_to_sm89INS1_16FlashAttnBwdSm80INS1_25CollectiveMainloopBwdSm80ILi2ELi2EN4cute5tupleIJNS5_1CILi64EEENS7_ILi128EEES8_EEENS_10bfloat16_tEfNS_4arch4Sm80ELb1ELb0ELb1ELb1ELb1ELb0ELb0ELb0ELi2ELi2ELi4ELi2ELb1EEENS1_24CollectiveEpilogueBwdGQAISA_fSD_Li256ELb1ELb1EEENS1_25SingleTileBwdLPTSchedulerILb1ELi128ELb1EEEEEEEEEvNT_6ParamsE$_ZN4cute3eso3ESOILb0ELb1EJNS_15ArithmeticTupleIJiEEEEEC2ERKS3_)
        /*1c4e4*/ 	.word	0x00000000


	//----- nvinfo : EIATTR_FRAME_SIZE
	.align		4
.L_19334:
        /*1c4e8*/ 	.byte	0x04, 0x11
        /*1c4ea*/ 	.short	(.L_19336 - .L_19335)
	.align		4
.L_19335:
        /*1c4ec*/ 	.word	index@($_ZN7cutlass13device_kernelIN5flash19enable_sm80_to_sm89INS1_16FlashAttnBwdSm80INS1_25CollectiveMainloopBwdSm80ILi2ELi2EN4cute5tupleIJNS5_1CILi64EEENS7_ILi128EEES8_EEENS_10bfloat16_tEfNS_4arch4Sm80ELb1ELb0ELb1ELb1ELb1ELb0ELb0ELb0ELi2ELi2ELi4ELi2ELb1EEENS1_24CollectiveEpilogueBwdGQAISA_fSD_Li256ELb1ELb1EEENS1_25SingleTileBwdLPTSchedulerILb1ELi128ELb1EEEEEEEEEvNT_6ParamsE$_ZN4cute3eso3ESOILb0ELb1EJNS_15ArithmeticTupleIJNS_1CILi0EEEiEEEEEC2ERKS5_)
        /*1c4f0*/ 	.word	0x00000000


	//----- nvinfo : EIATTR_FRAME_SIZE
	.align		4
.L_19336:
        /*1c4f4*/ 	.byte	0x04, 0x11
        /*1c4f6*/ 	.short	(.L_19338 - .L_19337)
	.align		4
.L_19337:
        /*1c4f8*/ 	.word	index@($_ZN7cutlass13device_kernelIN5flash19enable_sm80_to_sm89INS1_16FlashAttnBwdSm80INS1_25CollectiveMainloopBwdSm80ILi2ELi2EN4cute5tupleIJNS5_1CILi64EEENS7_ILi128EEES8_EEENS_10bfloat16_tEfNS_4arch4Sm80ELb1ELb0ELb1ELb1ELb1ELb0ELb0ELb0ELi2ELi2ELi4ELi2ELb1EEENS1_24CollectiveEpilogueBwdGQAISA_fSD_Li256ELb1ELb1EEENS1_25SingleTileBwdLPTSchedulerILb1ELi128ELb1EEEEEEEEEvNT_6ParamsE$_ZN4cute3eso3ESOILb0ELb0EJiiEEC2ERKiS4_)
        /*1c4fc*/ 	.word	0x00000000


	//----- nvinfo : EIATTR_FRAME_SIZE
	.align		4
.L_19338:
        /*1c500*/ 	.byte	0x04, 0x11
        /*1c502*/ 	.short	(.L_19340 - .L_19339)
	.align		4
.L_19339:
        /*1c504*/ 	.word	index@($_ZN7cutlass13device_kernelIN5flash19enable_sm80_to_sm89INS1_16FlashAttnBwdSm80INS1_25CollectiveMainloopBwdSm80ILi2ELi2EN4cute5tupleIJNS5_1CILi64EEENS7_ILi128EEES8_EEENS_10bfloat16_tEfNS_4arch4Sm80ELb1ELb0ELb1ELb1ELb1ELb0ELb0ELb0ELi2ELi2ELi4ELi2ELb1EEENS1_24CollectiveEpilogueBwdGQAISA_fSD_Li256ELb1ELb1EEENS1_25SingleTileBwdLPTSchedulerILb1ELi128ELb1EEEEEEEEEvNT_6ParamsE$_ZN4cute3eso3ESOILb0ELb0EJNS_6LayoutINS_5tupleIJNS3_IJNS_1CILi8EEENS4_ILi1EEEEEENS4_ILi2EEES6_EEENS3_IJNS3_IJS6_NS4_ILi0EEEEEElSA_EEEEElEEC2ERKSD_RKl)
        /*1c508*/ 	.word	0x00000000


	//----- nvinfo : EIATTR_FRAME_SIZE
	.align		4
.L_19340:
        /*1c50c*/ 	.byte	0x04, 0x11
        /*1c50e*/ 	.short	(.L_19342 - .L_19341)
	.align		4
.L_19341:
        /*1c510*/ 	.word	index@($_ZN7cutlass13device_kernelIN5flash19enable_sm80_to_sm89INS1_16FlashAttnBwdSm80INS1_25CollectiveMainloopBwdSm80ILi2ELi2EN4cute5tupleIJNS5_1CILi64EEENS7_ILi128EEES8_EEENS_10bfloat16_tEfNS_4arch4Sm80ELb1ELb0ELb1ELb1ELb1ELb0ELb0ELb0ELi2ELi2ELi4ELi2ELb1EEENS1_24CollectiveEpilogueBwdGQAISA_fSD_Li256ELb1ELb1EEENS1_25SingleTileBwdLPTSchedulerILb1ELi128ELb1EEEEEEEEEvNT_6ParamsE$_ZN4cute3eso3ESOILb0ELb0EJNS_6LayoutINS_5tupleIJNS3_IJNS_1CILi8EEENS4_ILi1EEEEEENS4_ILi2EEES6_EEENS3_IJNS3_IJS6_NS4_ILi0EEEEEElSA_EEEEENS_10ViewEngineINS_8gmem_ptrIPKN7cutlass10bfloat16_tEEEEEEEC2ERKSD_RKSL_)
        /*1c514*/ 	.word	0x00000000


	//----- nvinfo : EIATTR_FRAME_SIZE
	.align		4
.L_19342:
        /*1c518*/ 	.byte	0x04, 0x11
        /*1c51a*/ 	.short	(.L_19344 - .L_19343)
	.align		4
.L_19343:
        /*1c51c*/ 	.word	index@($_ZN7cutlass13device_kernelIN5flash19enable_sm80_to_sm89INS1_16FlashAttnBwdSm80INS1_25CollectiveMainloopBwdSm80ILi2ELi2EN4cute5tupleIJNS5_1CILi64EEENS7_ILi128EEES8_EEENS_10bfloat16_tEfNS_4arch4Sm80ELb1ELb0ELb1ELb1ELb1ELb0ELb0ELb0ELi2ELi2ELi4ELi2ELb1EEENS1_24CollectiveEpilogueBwdGQAISA_fSD_Li256ELb1ELb1EEENS1_25SingleTileBwdLPTSchedulerILb1ELi128ELb1EEEEEEEEEvNT_6ParamsE$_ZN4cute3eso3ESOILb0ELb0EJNS_5tupleIJiiEEEiiiEEC2ERKS3_RKiS8_S8_)
        /*1c520*/ 	.word	0x00000000


	//----- nvinfo : EIATTR_FRAME_SIZE
	.align		4
.L_19344:
        /*1c524*/ 	.byte	0x04, 0x11
        /*1c526*/ 	.short	(.L_19346 - .L_19345)
	.align		4
.L_19345:
        /*1c528*/ 	.word	index@($_ZN7cutlass13device_kernelIN5flash19enable_sm80_to_sm89INS1_16FlashAttnBwdSm80INS1_25CollectiveMainloopBwdSm80ILi2ELi2EN4cute5tupleIJNS5_1CILi64EEENS7_ILi128EEES8_EEENS_10bfloat16_tEfNS_4arch4Sm80ELb1ELb0ELb1ELb1ELb1ELb0ELb0ELb0ELi2ELi2ELi4ELi2ELb1EEENS1_24CollectiveEpilogueBwdGQAISA_fSD_Li256ELb1ELb1EEENS1_25SingleTileBwdLPTSchedulerILb1ELi128ELb1EEEEEEEEEvNT_6ParamsE$_ZN4cute3eso3ESOILb0ELb0EJNS_15ArithmeticTupleIJiiEEEiiiEEC2ERKS3_RKiS8_S8_)
        /*1c52c*/ 	.word	0x00000000


	//----- nvinfo : EIATTR_FRAME_SIZE
	.align		4
.L_19346:
        /*1c530*/ 	.byte	0x04, 0x11
        /*1c532*/ 	.short	(.L_19348 - .L_19347)
	.align		4
.L_19347:
        /*1c534*/ 	.word	index@($_ZN7cutlass13device_kernelIN5flash19enable_sm80_to_sm89INS1_16FlashAttnBwdSm80INS1_25CollectiveMainloopBwdSm80ILi2ELi2EN4cute5tupleIJNS5_1CILi64EEENS7_ILi128EEES8_EEENS_10bfloat16_tEfNS_4arch4Sm80ELb1ELb0ELb1ELb1ELb1ELb0ELb0ELb0ELi2ELi2ELi4ELi2ELb1EEENS1_24CollectiveEpilogueBwdGQAISA_fSD_Li256ELb1ELb1EEENS1_25SingleTileBwdLPTSchedulerILb1ELi128ELb1EEEEEEEEEvNT_6ParamsE$_ZN4cute12iter_adaptorIPfNS_8smem_ptrIS1_EEEC2ES1_)
        /*1c538*/ 	.word	0x00000000


	//----- nvinfo : EIATTR_FRAME_SIZE
	.align		4
.L_19348:
        /*1c53c*/ 	.byte	0x04, 0x11
        /*1c53e*/ 	.short	(.L_19350 - .L_19349)
	.align		4
.L_19349:
        /*1c540*/ 	.word	index@($_ZN7cutlass13device_kernelIN5flash19enable_sm80_to_sm89INS1_16FlashAttnBwdSm80INS1_25CollectiveMainloopBwdSm80ILi2ELi2EN4cute5tupleIJNS5_1CILi64EEENS7_ILi128EEES8_EEENS_10bfloat16_tEfNS_4arch4Sm80ELb1ELb0ELb1ELb1ELb1ELb0ELb0ELb0ELi2ELi2ELi4ELi2ELb1EEENS1_24CollectiveEpilogueBwdGQAISA_fSD_Li256ELb1ELb1EEENS1_25SingleTileBwdLPTSchedulerILb1ELi128ELb1EEEEEEEEEvNT_6ParamsE$_ZN4cute12iter_adaptorIPN7cutlass9uint128_tENS_8smem_ptrIS3_EEEC2ES3_)
        /*1c544*/ 	.word	0x00000000


	//----- nvinfo : EIATTR_FRAME_SIZE
	.align		4
.L_19350:
        /*1c548*/ 	.byte	0x04, 0x11
        /*1c54a*/ 	.short	(.L_19352 - .L_19351)
	.align		4
.L_19351:
        /*1c54c*/ 	.word	index@($_ZN7cutlass13device_kernelIN5flash19enable_sm80_to_sm89INS1_16FlashAttnBwdSm80INS1_25CollectiveMainloopBwdSm80ILi2ELi2EN4cute5tupleIJNS5_1CILi64EEENS7_ILi128EEES8_EEENS_10bfloat16_tEfNS_4arch4Sm80ELb1ELb0ELb1ELb1ELb1ELb0ELb0ELb0ELi2ELi2ELi4ELi2ELb1EEENS1_24CollectiveEpilogueBwdGQAISA_fSD_Li256ELb1ELb1EEENS1_25SingleTileBwdLPTSchedulerILb1ELi128ELb1EEEEEEEEEvNT_6ParamsE$_ZN4cute12iter_adaptorIPN7cutlass10bfloat16_tENS_8smem_ptrIS3_EEEC2ES3_)
        /*1c550*/ 	.word	0x00000000


	//----- nvinfo : EIATTR_FRAME_SIZE
	.align		4
.L_19352:
        /*1c554*/ 	.byte	0x04, 0x11
        /*1c556*/ 	.short	(.L_19354 - .L_19353)
	.align		4
.L_19353:
        /*1c558*/ 	.word	index@($_ZN7cutlass13device_kernelIN5flash19enable_sm80_to_sm89INS1_16FlashAttnBwdSm80INS1_25CollectiveMainloopBwdSm80ILi2ELi2EN4cute5tupleIJNS5_1CILi64EEENS7_ILi128EEES8_EEENS_10bfloat16_tEfNS_4arch4Sm80ELb1ELb0ELb1ELb1ELb1ELb0ELb0ELb0ELi2ELi2ELi4ELi2ELb1EEENS1_24CollectiveEpilogueBwdGQAISA_fSD_Li256ELb1ELb1EEENS1_25SingleTileBwdLPTSchedulerILb1ELi128ELb1EEEEEEEEEvNT_6ParamsE$_ZN4cute12iter_adaptorIPKfNS_8gmem_ptrIS2_EEEC2ES2_)
        /*1c55c*/ 	.word	0x00000000


	//----- nvinfo : EIATTR_FRAME_SIZE
	.align		4
.L_19354:
        /*1c560*/ 	.byte	0x04, 0x11
        /*1c562*/ 	.short	(.L_19356 - .L_19355)
	.align		4
.L_19355:
        /*1c564*/ 	.word	index@($_ZN7cutlass13device_kernelIN5flash19enable_sm80_to_sm89INS1_16FlashAttnBwdSm80INS1_25CollectiveMainloopBwdSm80ILi2ELi2EN4cute5tupleIJNS5_1CILi64EEENS7_ILi128EEES8_EEENS_10bfloat16_tEfNS_4arch4Sm80ELb1ELb0ELb1ELb1ELb1ELb0ELb0ELb0ELi2ELi2ELi4ELi2ELb1EEENS1_24CollectiveEpilogueBwdGQAISA_fSD_Li256ELb1ELb1EEENS1_25SingleTileBwdLPTSchedulerILb1ELi128ELb1EEEEEEEEEvNT_6ParamsE$_ZN4cute12iter_adaptorIPKN7cutlass9uint128_tENS_8gmem_ptrIS4_EEEC2ES4_)
        /*1c568*/ 	.word	0x00000000


	//----- nvinfo : EIATTR_FRAME_SIZE
	.align		4
.L_19356:
        /*1c56c*/ 	.byte	0x04, 0x11
        /*1c56e*/ 	.short	(.L_19358 - .L_19357)
	.align		4
.L_19357:
        /*1c570*/ 	.word	index@($_ZN7cutlass13device_kernelIN5flash19enable_sm80_to_sm89INS1_16FlashAttnBwdSm80INS1_25CollectiveMainloopBwdSm80ILi2ELi2EN4cute5tupleIJNS5_1CILi64EEENS7_ILi128EEES8_EEENS_10bfloat16_tEfNS_4arch4Sm80ELb1ELb0ELb1ELb1ELb1ELb0ELb0ELb0ELi2ELi2ELi4ELi2ELb1EEENS1_24CollectiveEpilogueBwdGQAISA_fSD_Li256ELb1ELb1EEENS1_25SingleTileBwdLPTSchedulerILb1ELi128ELb1EEEEEEEEEvNT_6ParamsE$_ZN4cute12iter_adaptorIPKN7cutlass10bfloat16_tENS_8gmem_ptrIS4_EEEC2ES4_)
        /*1c574*/ 	.word	0x00000000


	//----- nvinfo : EIATTR_FRAME_SIZE
	.align		4
.L_19358:
        /*1c578*/ 	.byte	0x04, 0x11
        /*1c57a*/ 	.short	(.L_19360 - .L_19359)
	.align		4
.L_19359:
        /*1c57c*/ 	.word	index@(_ZN7cutlass13device_kernelIN5flash19enable_sm80_to_sm89INS1_16FlashAttnBwdSm80INS1_25CollectiveMainloopBwdSm80ILi2ELi2EN4cute5tupleIJNS5_1CILi64EEENS7_ILi128EEES8_EEENS_10bfloat16_tEfNS_4arch4Sm80ELb1ELb0ELb1ELb1ELb1ELb0ELb0ELb0ELi2ELi2ELi4ELi2ELb1EEENS1_24CollectiveEpilogueBwdGQAISA_fSD_Li256ELb1ELb1EEENS1_25SingleTileBwdLPTSchedulerILb1ELi128ELb1EEEEEEEEEvNT_6ParamsE)
        /*1c580*/ 	.word	0x000001b0


	//----- nvinfo : EIATTR_REGCOUNT
	.align		4
.L_19360:
        /*1c584*/ 	.byte	0x04, 0x2f
        /*1c586*/ 	.short	(.L_19362 - .L_19361)
	.align		4
.L_19361:
        /*1c588*/ 	.word	index@(_ZN7cutlass13device_kernelIN5flash32FlashAttnBwdPostprocessConvertdQIN4cute5tupleIJNS3_1CILi64EEES6_EEENS_10bfloat16_tEfNS_4arch4Sm80ELi256ENS3_8TiledMMAINS3_8MMA_AtomIJNS3_30SM80_16x8x16_F32BF16BF16F32_TNEEEENS3_6LayoutINS4_IJNS5_ILi2EEENS5_ILi4EEENS5_ILi1EEEEEENS4_IJSI_SG_NS5_ILi0EEEEEEEENS4_IJNS5_ILi32EEES6_NS5_ILi16EEEEEEEELb0EEEEEvNT_6ParamsE)
        /*1c58c*/ 	.word	0x00000028


	//----- nvinfo : EIATTR_FRAME_SIZE
	.align		4
.L_19362:
        /*1c590*/ 	.byte	0x04, 0x11
        /*1c592*/ 	.short	(.L_19364 - .L_19363)
	.align		4
.L_19363:
        /*1c594*/ 	.word	index@(_ZN7cutlass13device_kernelIN5flash32FlashAttnBwdPostprocessConvertdQIN4cute5tupleIJNS3_1CILi64EEES6_EEENS_10bfloat16_tEfNS_4arch4Sm80ELi256ENS3_8TiledMMAINS3_8MMA_AtomIJNS3_30SM80_16x8x16_F32BF16BF16F32_TNEEEENS3_6LayoutINS4_IJNS5_ILi2EEENS5_ILi4EEENS5_ILi1EEEEEENS4_IJSI_SG_NS5_ILi0EEEEEEEENS4_IJNS5_ILi32EEES6_NS5_ILi16EEEEEEEELb0EEEEEvNT_6ParamsE)
        /*1c598*/ 	.word	0x00000000


	//----- nvinfo : EIATTR_REGCOUNT
	.align		4
.L_19364:
        /*1c59c*/ 	.byte	0x04, 0x2f
        /*1c59e*/ 	.short	(.L_19366 - .L_19365)
	.align		4
.L_19365:
        /*1c5a0*/ 	.word	index@(_ZN7cutlass13device_kernelIN5flash19enable_sm80_to_sm89INS1_16FlashAttnBwdSm80INS1_25CollectiveMainloopBwdSm80ILi2ELi2EN4cute5tupleIJNS5_1CILi64EEENS7_ILi128EEES8_EEENS_10bfloat16_tEfNS_4arch4Sm80ELb1ELb0ELb1ELb1ELb0ELb0ELb0ELb0ELi2ELi2ELi4ELi2ELb1EEENS1_24CollectiveEpilogueBwdGQAISA_fSD_Li256ELb1ELb0EEENS1_25SingleTileBwdLPTSchedulerILb1ELi128ELb0EEEEEEEEEvNT_6ParamsE)
        /*1c5a4*/ 	.word	0x000000fa


	//----- nvinfo : EIATTR_FRAME_SIZE
	.align		4
.L_19366:
        /*1c5a8*/ 	.byte	0x04, 0x11
        /*1c5aa*/ 	.short	(.L_19368 - .L_19367)
	.align		4
.L_19367:
        /*1c5ac*/ 	.word	index@($_ZN7cutlass13device_kernelIN5flash19enable_sm80_to_sm89INS1_16FlashAttnBwdSm80INS1_25CollectiveMainloopBwdSm80ILi2ELi2EN4cute5tupleIJNS5_1CILi64EEENS7_ILi128EEES8_EEENS_10bfloat16_tEfNS_4arch4Sm80ELb1ELb0ELb1ELb1ELb0ELb0ELb0ELb0ELi2ELi2ELi4ELi2ELb1EEENS1_24CollectiveEpilogueBwdGQAISA_fSD_Li256ELb1ELb0EEENS1_25SingleTileBwdLPTSchedulerILb1ELi128ELb0EEEEEEEEEvNT_6ParamsE$_ZZN5flash25CollectiveMainloopBwdSm80ILi2ELi2EN4cute5tupleIJNS1_1CILi64EEENS3_ILi128EEES4_EEEN7cutlass10bfloat16_tEfNS7_4arch4Sm80ELb1ELb0ELb1ELb1ELb0ELb0ELb0ELb0ELi2ELi2ELi4ELi2ELb1EE3mmaINS_16FlashAttnBwdSm80ISB_NS_24CollectiveEpilogueBwdGQAIS6_fSA_Li256ELb1ELb0EEENS_25SingleTileBwdLPTSchedulerILb1ELi128ELb0EEEE13SharedStorageENS1_6TensorINS1_11ArrayEngineIfLm32EEENS1_6LayoutINS2_IJNS2_IJNS3_ILi2EEESO_EEESO_NS3_ILi4EEEEEENS2_IJNS2_IJNS3_ILi1EEESO_EEESQ_NS3_ILi8EEEEEEEEEEEEbRKNSB_6ParamsERT0_S12_iNS2_IJiiiEEERT_ENKUliiE_clEii)
        /*1c5b0*/ 	.word	0x00000000


	//----- nvinfo : EIATTR_FRAME_SIZE
	.align		4
.L_19368:
        /*1c5b4*/ 	.byte	0x04, 0x11
        /*1c5b6*/ 	.short	(.L_19370 - .L_19369)
	.align		4
.L_19369:
        /*1c5b8*/ 	.word	index@($_ZN7cutlass13device_kernelIN5flash19enable_sm80_to_sm89INS1_16FlashAttnBwdSm80INS1_25CollectiveMainloopBwdSm80ILi2ELi2EN4cute5tupleIJNS5_1CILi64EEENS7_ILi128EEES8_EEENS_10bfloat16_tEfNS_4arch4Sm80ELb1ELb0ELb1ELb1ELb0ELb0ELb0ELb0ELi2ELi2ELi4ELi2ELb1EEENS1_24CollectiveEpilogueBwdGQAISA_fSD_Li256ELb1ELb0EEENS1_25SingleTileBwdLPTSchedulerILb1ELi128ELb0EEEEEEEEEvNT_6ParamsE$_ZZN5flash25CollectiveMainloopBwdSm80ILi2ELi2EN4cute5tupleIJNS1_1CILi64EEENS3_ILi128EEES4_EEEN7cutlass10bfloat16_tEfNS7_4arch4Sm80ELb1ELb0ELb1ELb1ELb0ELb0ELb0ELb0ELi2ELi2ELi4ELi2ELb1EE3mmaINS_16FlashAttnBwdSm80ISB_NS_24CollectiveEpilogueBwdGQAIS6_fSA_Li256ELb1ELb0EEENS_25SingleTileBwdLPTSchedulerILb1ELi128ELb0EEEE13SharedStorageENS1_6TensorINS1_11ArrayEngineIfLm32EEENS1_6LayoutINS2_IJNS2_IJNS3_ILi2EEESO_EEESO_NS3_ILi4EEEEEENS2_IJNS2_IJNS3_ILi1EEESO_EEESQ_NS3_ILi8EEEEEEEEEEEEbRKNSB_6ParamsERT0_S12_iNS2_IJiiiEEERT_ENKUliiE0_clEii)
        /*1c5bc*/ 	.word	0x00000000


	//----- nvinfo : EIATTR_FRAME_SIZE
	.align		4
.L_19370:
        /*1c5c0*/ 	.byte	0x04, 0x11
        /*1c5c2*/ 	.short	(.L_19372 - .L_19371)
	.align		4
.L_19371:
        /*1c5c4*/ 	.word	index@($_ZN7cutlass13device_kernelIN5flash19enable_sm80_to_sm89INS1_16FlashAttnBwdSm80INS1_25CollectiveMainloopBwdSm80ILi2ELi2EN4cute5tupleIJNS5_1CILi64EEENS7_ILi128EEES8_EEENS_10bfloat16_tEfNS_4arch4Sm80ELb1ELb0ELb1ELb1ELb0ELb0ELb0ELb0ELi2ELi2ELi4ELi2ELb1EEENS1_24CollectiveEpilogueBwdGQAISA_fSD_Li256ELb1ELb0EEENS1_25SingleTileBwdLPTSchedulerILb1ELi128ELb0EEEEEEEEEvNT_6ParamsE$_ZZN4cuteplIJiiEJNS_1CILi0EEES2_EEEDaRKNS_15ArithmeticTupleIJDpT_EEERKNS3_IJDpT0_EEEENKUlDpRKT_E_clIJiiEEEDaSH_)
        /*1c5c8*/ 	.word	0x00000000


	//----- nvinfo : EIATTR_FRAME_SIZE
	.align		4
.L_19372:
        /*1c5cc*/ 	.byte	0x04, 0x11
        /*1c5ce*/ 	.short	(.L_19374 - .L_19373)
	.align		4
.L_19373:
        /*1c5d0*/ 	.word	index@($_ZN7cutlass13device_kernelIN5flash19enable_sm80_to_sm89INS1_16FlashAttnBwdSm80INS1_25CollectiveMainloopBwdSm80ILi2ELi2EN4cute5tupleIJNS5_1CILi64EEENS7_ILi128EEES8_EEENS_10bfloat16_tEfNS_4arch4Sm80ELb1ELb0ELb1ELb1ELb0ELb0ELb0ELb0ELi2ELi2ELi4ELi2ELb1EEENS1_24CollectiveEpilogueBwdGQAISA_fSD_Li256ELb1ELb0EEENS1_25SingleTileBwdLPTSchedulerILb1ELi128ELb0EEEEEEEEEvNT_6ParamsE$_ZZN4cuteplIJiEJNS_1CILi0EEEiEEEDaRKNS_15ArithmeticTupleIJDpT_EEERKNS3_IJDpT0_EEEENKUlDpRKT_E_clIJiiEEEDaSH_)
        /*1c5d4*/ 	.word	0x00000000


	//----- nvinfo : EIATTR_FRAME_SIZE
	.align		4
.L_19374:
        /*1c5d8*/ 	.byte	0x04, 0x11
        /*1c5da*/ 	.short	(.L_19376 - .L_19375)
	.align		4
.L_19375:
        /*1c5dc*/ 	.word	index@($_ZN7cutlass13device_kernelIN5flash19enable_sm80_to_sm89INS1_16FlashAttnBwdSm80INS1_25CollectiveMainloopBwdSm80ILi2ELi2EN4cute5tupleIJNS5_1CILi64EEENS7_ILi128EEES8_EEENS_10bfloat16_tEfNS_4arch4Sm80ELb1ELb0ELb1ELb1ELb0ELb0ELb0ELb0ELi2ELi2ELi4ELi2ELb1EEENS1_24CollectiveEpilogueBwdGQAISA_fSD_Li256ELb1ELb0EEENS1_25SingleTileBwdLPTSchedulerILb1ELi128ELb0EEEEEEEEEvNT_6ParamsE$_ZZN4cuteplIJiEJNS_1CILi0EEEEEEDaRKNS_15ArithmeticTupleIJDpT_EEERKNS3_IJDpT0_EEEENKUlDpRKT_E_clIJiEEEDaSH_)
        /*1c5e0*/ 	.word	0x00000000


	//----- nvinfo : EIATTR_FRAME_SIZE
	.align		4
.L_19376:
        /*1c5e4*/ 	.byte	0x04, 0x11
        /*1c5e6*/ 	.short	(.L_19378 - .L_19377)
	.align		4
.L_19377:
        /*1c5e8*/ 	.word	index@($_ZN7cutlass13device_kernelIN5flash19enable_sm80_to_sm89INS1_16FlashAttnBwdSm80INS1_25CollectiveMainloopBwdSm80ILi2ELi2EN4cute5tupleIJNS5_1CILi64EEENS7_ILi128EEES8_EEENS_10bfloat16_tEfNS_4arch4Sm80ELb1ELb0ELb1ELb1ELb0ELb0ELb0ELb0ELi2ELi2ELi4ELi2ELb1EEENS1_24CollectiveEpilogueBwdGQAISA_fSD_Li256ELb1ELb0EEENS1_25SingleTileBwdLPTSchedulerILb1ELi128ELb0EEEEEEEEEvNT_6ParamsE$_ZZN4cuteplIJNS_1CILi0EEEiEJS2_S2_iiEEEDaRKNS_15ArithmeticTupleIJDpT_EEERKNS3_IJDpT0_EEEENKUlDpRKT_E_clIJS2_iiiEEEDaSH_)
        /*1c5ec*/ 	.word	0x00000000


	//----- nvinfo : EIATTR_FRAME_SIZE
	.align		4
.L_19378:
        /*1c5f0*/ 	.byte	0x04, 0x11
        /*1c5f2*/ 	.short	(.L_19380 - .L_19379)
	.align		4
.L_19379:
        /*1c5f4*/ 	.word	index@($_ZN7cutlass13device_kernelIN5flash19enable_sm80_to_sm89INS1_16FlashAttnBwdSm80INS1_25CollectiveMainloopBwdSm80ILi2ELi2EN4cute5tupleIJNS5_1CILi64EEENS7_ILi128EEES8_EEENS_10bfloat16_tEfNS_4arch4Sm80ELb1ELb0ELb1ELb1ELb0ELb0ELb0ELb0ELi2ELi2ELi4ELi2ELb1EEENS1_24CollectiveEpilogueBwdGQAISA_fSD_Li256ELb1ELb0EEENS1_25SingleTileBwdLPTSchedulerILb1ELi128ELb0EEEEEEEEEvNT_6ParamsE$_ZZN4cuteplIJNS_1CILi0EEES2_iEJS2_S2_S2_iEEEDaRKNS_15ArithmeticTupleIJDpT_EEERKNS3_IJDpT0_EEEENKUlDpRKT_E_clIJS2_S2_iiEEEDaSH_)
        /*1c5f8*/ 	.word	0x00000000


	//----- nvinfo : EIATTR_FRAME_SIZE
	.align		4
.L_19380:
        /*1c5fc*/ 	.byte	0x04, 0x11
        /*1c5fe*/ 	.short	(.L_19382 - .L_19381)
	.align		4
.L_19381:
        /*1c600*/ 	.word	index@($_ZN7cutlass13device_kernelIN5flash19enable_sm80_to_sm89INS1_16FlashAttnBwdSm80INS1_25CollectiveMainloopBwdSm80ILi2ELi2EN4cute5tupleIJNS5_1CILi64EEENS7_ILi128EEES8_EEENS_10bfloat16_tEfNS_4arch4Sm80ELb1ELb0ELb1ELb1ELb0ELb0ELb0ELb0ELi2ELi2ELi4ELi2ELb1EEENS1_24CollectiveEpilogueBwdGQAISA_fSD_Li256ELb1ELb0EEENS1_25SingleTileBwdLPTSchedulerILb1ELi128ELb0EEEEEEEEEvNT_6ParamsE$_ZZN4cuteplIJNS_1CILi0EEES2_EJiS2_EEEDaRKNS_15ArithmeticTupleIJDpT_EEERKNS3_IJDpT0_EEEENKUlDpRKT_E_clIJiS2_EEEDaSH_)
        /*1c604*/ 	.word	0x00000000


	//----- nvinfo : EIATTR_FRAME_SIZE
	.align		4
.L_19382:
        /*1c608*/ 	.byte	0x04, 0x11
        /*1c60a*/ 	.short	(.L_19384 - .L_19383)
	.align		4
.L_19383:
        /*1c60c*/ 	.word	index@($_ZN7cutlass13device_kernelIN5flash19enable_sm80_to_sm89INS1_16FlashAttnBwdSm80INS1_25CollectiveMainloopBwdSm80ILi2ELi2EN4cute5tupleIJNS5_1CILi64EEENS7_ILi128EEES8_EEENS_10bfloat16_tEfNS_4arch4Sm80ELb1ELb0ELb1ELb1ELb0ELb0ELb0ELb0ELi2ELi2ELi4ELi2ELb1EEENS1_24CollectiveEpilogueBwdGQAISA_fSD_Li256ELb1ELb0EEENS1_25SingleTileBwdLPTSchedulerILb1ELi128ELb0EEEEEEEEEvNT_6ParamsE$_ZZN4cuteplIJNS_1CILi0EEES2_EJiEEEDaRKNS_15ArithmeticTupleIJDpT_EEERKNS3_IJDpT0_EEEENKUlDpRKT_E_clIJiS2_EEEDaSH_)
        /*1c610*/ 	.word	0x00000000


	//----- nvinfo : EIATTR_FRAME_SIZE
	.align		4
.L_19384:
        /*1c614*/ 	.byte	0x04, 0x11
        /*1c616*/ 	.short	(.L_19386 - .L_19385)
	.align		4
.L_19385:
        /*1c618*/ 	.word	index@($_ZN7cutlass13device_kernelIN5flash19enable_sm80_to_sm89INS1_16FlashAttnBwdSm80INS1_25CollectiveMainloopBwdSm80ILi2ELi2EN4cute5tupleIJNS5_1CILi64EEENS7_ILi128EEES8_EEENS_10bfloat16_tEfNS_4arch4Sm80ELb1ELb0ELb1ELb1ELb0ELb0ELb0ELb0ELi2ELi2ELi4ELi2ELb1EEENS1_24CollectiveEpilogueBwdGQAISA_fSD_Li256ELb1ELb0EEENS1_25SingleTileBwdLPTSchedulerILb1ELi128ELb0EEEEEEEEEvNT_6ParamsE$_ZZN4cuteplIJNS_15ArithmeticTupleIJiiEEEEJNS_1CILi0EEEiiiEEEDaRKNS1_IJDpT_EEERKNS1_IJDpT0_EEEENKUlDpRKT_E_clIJS2_iiiEEEDaSI_)
        /*1c61c*/ 	.word	0x00000000


	//----- nvinfo : EIATTR_FRAME_SIZE
	.align		4
.L_19386:
        /*1c620*/ 	.byte	0x04, 0x11
        /*1c622*/ 	.short	(.L_19388 - .L_19387)
	.align		4
.L_19387:
        /*1c624*/ 	.word	index@($_ZN7cutlass13device_kernelIN5flash19enable_sm80_to_sm89INS1_16FlashAttnBwdSm80INS1_25CollectiveMainloopBwdSm80ILi2ELi2EN4cute5tupleIJNS5_1CILi64EEENS7_ILi128EEES8_EEENS_10bfloat16_tEfNS_4arch4Sm80ELb1ELb0ELb1ELb1ELb0ELb0ELb0ELb0ELi2ELi2ELi4ELi2ELb1EEENS1_24CollectiveEpilogueBwdGQAISA_fSD_Li256ELb1ELb0EEENS1_25SingleTileBwdLPTSchedulerILb1ELi128ELb0EEEEEEEEEvNT_6ParamsE$_ZZN4cuteplIJNS_15ArithmeticTupleIJiEEEEJNS1_IJNS_1CILi0EEEiEEEEEEDaRKNS1_IJDpT_EEERKNS1_IJDpT0_EEEENKUlDpRKT_E_clIJNS1_IJiiEEEEEEDaSJ_)
        /*1c628*/ 	.word	0x00000000


	//----- nvinfo : EIATTR_FRAME_SIZE
	.align		4
.L_19388:
        /*1c62c*/ 	.byte	0x04, 0x11
        /*1c62e*/ 	.short	(.L_19390 - .L_19389)
	.align		4
.L_19389:
        /*1c630*/ 	.word	index@($_ZN7cutlass13device_kernelIN5flash19enable_sm80_to_sm89INS1_16FlashAttnBwdSm80INS1_25CollectiveMainloopBwdSm80ILi2ELi2EN4cute5tupleIJNS5_1CILi64EEENS7_ILi128EEES8_EEENS_10bfloat16_tEfNS_4arch4Sm80ELb1ELb0ELb1ELb1ELb0ELb0ELb0ELb0ELi2ELi2ELi4ELi2ELb1EEENS1_24CollectiveEpilogueBwdGQAISA_fSD_Li256ELb1ELb0EEENS1_25SingleTileBwdLPTSchedulerILb1ELi128ELb0EEEEEEEEEvNT_6ParamsE$_ZZN4cute9transformINS_15ArithmeticTupleIJiiEEEZNS_14transform_leafIS2_RNS_8identityEEEDaRKT_OT0_EUlRKT_E_EEDaS8_SA_ENKUlDpSD_E_clIJiiEEEDaSF_)
        /*1c634*/ 	.word	0x00000000


	//----- nvinfo : EIATTR_FRAME_SIZE
	.align		4
.L_19390:
        /*1c638*/ 	.byte	0x04, 0x11
        /*1c63a*/ 	.short	(.L_19392 - .L_19391)
	.align		4
.L_19391:
        /*1c63c*/ 	.word	index@($_ZN7cutlass13device_kernelIN5flash19enable_sm80_to_sm89INS1_16FlashAttnBwdSm80INS1_25CollectiveMainloopBwdSm80ILi2ELi2EN4cute5tupleIJNS5_1CILi64EEENS7_ILi128EEES8_EEENS_10bfloat16_tEfNS_4arch4Sm80ELb1ELb0ELb1ELb1ELb0ELb0ELb0ELb0ELi2ELi2ELi4ELi2ELb1EEENS1_24CollectiveEpilogueBwdGQAISA_fSD_Li256ELb1ELb0EEENS1_25SingleTileBwdLPTSchedulerILb1ELi128ELb0EEEEEEEEEvNT_6ParamsE$_ZZN4cute9transformINS_15ArithmeticTupleIJNS1_IJiiEEEiiiEEEZNS_14transform_leafIS3_NS_8identityEEEDaRKT_OT0_EUlRKT_E_EEDaS8_SA_ENKUlDpSD_E_clIJNS_5tupleIJiiEEEiiiEEEDaSF_)
        /*1c640*/ 	.word	0x00000000


	//----- nvinfo : EIATTR_FRAME_SIZE
	.align		4
.L_19392:
        /*1c644*/ 	.byte	0x04, 0x11
        /*1c646*/ 	.short	(.L_19394 - .L_19393)
	.align		4
.L_19393:
        /*1c648*/ 	.word	index@($_ZN7cutlass13device_kernelIN5flash19enable_sm80_to_sm89INS1_16FlashAttnBwdSm80INS1_25CollectiveMainloopBwdSm80ILi2ELi2EN4cute5tupleIJNS5_1CILi64EEENS7_ILi128EEES8_EEENS_10bfloat16_tEfNS_4arch4Sm80ELb1ELb0ELb1ELb1ELb0ELb0ELb0ELb0ELi2ELi2ELi4ELi2ELb1EEENS1_24CollectiveEpilogueBwdGQAISA_fSD_Li256ELb1ELb0EEENS1_25SingleTileBwdLPTSchedulerILb1ELi128ELb0EEEEEEEEEvNT_6ParamsE$_ZZN4cute7idx2crdINS_5tupleIJiEEENS1_IJNS1_IJNS1_IJNS_1CILi8EEENS3_ILi2EEEEEES5_S5_NS3_ILi4EEEEEEEEEEEDaRKT_RKT0_ENKUlRKT_RKT0_E_clIiS8_EEDaSI_SL_)
        /*1c64c*/ 	.word	0x00000000


	//----- nvinfo : EIATTR_FRAME_SIZE
	.align		4
.L_19394:
        /*1c650*/ 	.byte	0x04, 0x11
        /*1c652*/ 	.short	(.L_19396 - .L_19395)
	.align		4
.L_19395:
        /*1c654*/ 	.word	index@($_ZN7cutlass13device_kernelIN5flash19enable_sm80_to_sm89INS1_16FlashAttnBwdSm80INS1_25CollectiveMainloopBwdSm80ILi2ELi2EN4cute5tupleIJNS5_1CILi64EEENS7_ILi128EEES8_EEENS_10bfloat16_tEfNS_4arch4Sm80ELb1ELb0ELb1ELb1ELb0ELb0ELb0ELb0ELi2ELi2ELi4ELi2ELb1EEENS1_24CollectiveEpilogueBwdGQAISA_fSD_Li256ELb1ELb0EEENS1_25SingleTileBwdLPTSchedulerILb1ELi128ELb0EEEEEEEEEvNT_6ParamsE$_ZZN4cute7idx2crdINS_5tupleIJiEEENS1_IJNS1_IJNS1_IJNS_1CILi8EEENS3_ILi2EEEEEES5_NS3_ILi4EEES5_EEEEEEEEDaRKT_RKT0_ENKUlRKT_RKT0_E_clIiS8_EEDaSI_SL_)
        /*1c658*/ 	.word	0x00000000


	//----- nvinfo : EIATTR_FRAME_SIZE
	.align		4
.L_19396:
        /*1c65c*/ 	.byte	0x04, 0x11
        /*1c65e*/ 	.short	(.L_19398 - .L_19397)
	.align		4
.L_19397:
        /*1c660*/ 	.word	index@($_ZN7cutlass13device_kernelIN5flash19enable_sm80_to_sm89INS1_16FlashAttnBwdSm80INS1_25CollectiveMainloopBwdSm80ILi2ELi2EN4cute5tupleIJNS5_1CILi64EEENS7_ILi128EEES8_EEENS_10bfloat16_tEfNS_4arch4Sm80ELb1ELb0ELb1ELb1ELb0ELb0ELb0ELb0ELi2ELi2ELi4ELi2ELb1EEENS1_24CollectiveEpilogueBwdGQAISA_fSD_Li256ELb1ELb0EEENS1_25SingleTileBwdLPTSchedulerILb1ELi128ELb0EEEEEEEEEvNT_6ParamsE$_ZZN4cute5sliceINS_5tupleIJNS_10UnderscoreES2_S2_iEEENS1_IJNS1_IJNS_1CILi1EEENS4_ILi0EEEEEElS6_lEEEEEDaRKT_RKT0_ENKUlRKT_RKT0_E_clIS2_lEEDaSH_SK_)
        /*1c664*/ 	.word	0x00000000


	//----- nvinfo : EIATTR_FRAME_SIZE
	.align		4
.L_19398:
        /*1c668*/ 	.byte	0x04, 0x11
        /*1c66a*/ 	.short	(.L_19400 - .L_19399)
	.align		4
.L_19399:
        /*1c66c*/ 	.word	index@($_ZN7cutlass13device_kernelIN5flash19enable_sm80_to_sm89INS1_16FlashAttnBwdSm80INS1_25CollectiveMainloopBwdSm80ILi2ELi2EN4cute5tupleIJNS5_1CILi64EEENS7_ILi128EEES8_EEENS_10bfloat16_tEfNS_4arch4Sm80ELb1ELb0ELb1ELb1ELb0ELb0ELb0ELb0ELi2ELi2ELi4ELi2ELb1EEENS1_24CollectiveEpilogueBwdGQAISA_fSD_Li256ELb1ELb0EEENS1_25SingleTileBwdLPTSchedulerILb1ELi128ELb0EEEEEEEEEvNT_6ParamsE$_ZZN4cute19as_arithmetic_tupleINS_15ArithmeticTupleIJiiEEEEEDaRKT_ENKUlRKT_E_clIiEEDaS8_)
        /*1c670*/ 	.word	0x00000000


	//----- nvinfo : EIATTR_FRAME_SIZE
	.align		4
.L_19400:
        /*1c674*/ 	.byte	0x04, 0x11
        /*1c676*/ 	.short	(.L_19402 - .L_19401)
	.align		4
.L_19401:
        /*1c678*/ 	.word	index@($_ZN7cutlass13device_kernelIN5flash19enable_sm80_to_sm89INS1_16FlashAttnBwdSm80INS1_25CollectiveMainloopBwdSm80ILi2ELi2EN4cute5tupleIJNS5_1CILi64EEENS7_ILi128EEES8_EEENS_10bfloat16_tEfNS_4arch4Sm80ELb1ELb0ELb1ELb1ELb0ELb0ELb0ELb0ELi2ELi2ELi4ELi2ELb1EEENS1_24CollectiveEpilogueBwdGQAISA_fSD_Li256ELb1ELb0EEENS1_25SingleTileBwdLPTSchedulerILb1ELi128ELb0EEEEEEEEEvNT_6ParamsE$_ZZN4cute19as_arithmetic_tupleINS_15ArithmeticTupleIJiiEEEEEDaRKT_ENKUlDpRKT_E_clIJiiEEEDaS9_)
        /*1c67c*/ 	.word	0x00000000


	//----- nvinfo : EIATTR_FRAME_SIZE
	.align		4
.L_19402:
        /*1c680*/ 	.byte	0x04, 0x11
        /*1c682*/ 	.short	(.L_19404 - .L_19403)
	.align		4
.L_19403:
        /*1c684*/ 	.word	index@($_ZN7cutlass13device_kernelIN5flash19enable_sm80_to_sm89INS1_16FlashAttnBwdSm80INS1_25CollectiveMainloopBwdSm80ILi2ELi2EN4cute5tupleIJNS5_1CILi64EEENS7_ILi128EEES8_EEENS_10bfloat16_tEfNS_4arch4Sm80ELb1ELb0ELb1ELb1ELb0ELb0ELb0ELb0ELi2ELi2ELi4ELi2ELb1EEENS1_24CollectiveEpilogueBwdGQAISA_fSD_Li256ELb1ELb0EEENS1_25SingleTileBwdLPTSchedulerILb1ELi128ELb0EEEEEEEEEvNT_6ParamsE$_ZZN4cute19as_arithmetic_tupleINS_15ArithmeticTupleIJNS1_IJiiEEEiiiEEEEEDaRKT_ENKUlRKT_E_clIiEEDaS9_)
        /*1c688*/ 	.word	0x00000000


	//----- nvinfo : EIATTR_FRAME_SIZE
	.align		4
.L_19404:
        /*1c68c*/ 	.byte	0x04, 0x11
        /*1c68e*/ 	.short	(.L_19406 - .L_19405)
	.align		4
.L_19405:
        /*1c690*/ 	.word	index@($_ZN7cutlass13device_kernelIN5flash19enable_sm80_to_sm89INS1_16FlashAttnBwdSm80INS1_25CollectiveMainloopBwdSm80ILi2ELi2EN4cute5tupleIJNS5_1CILi64EEENS7_ILi128EEES8_EEENS_10bfloat16_tEfNS_4arch4Sm80ELb1ELb0ELb1ELb1ELb0ELb0ELb0ELb0ELi2ELi2ELi4ELi2ELb1EEENS1_24CollectiveEpilogueBwdGQAISA_fSD_Li256ELb1ELb0EEENS1_25SingleTileBwdLPTSchedulerILb1ELi128ELb0EEEEEEEEEvNT_6ParamsE$_ZZN4cute19as_arithmetic_tupleINS_15ArithmeticTupleIJNS1_IJiiEEEiiiEEEEEDaRKT_ENKUlRKT_E_clIS2_EEDaS9_)
        /*1c694*/ 	.word	0x00000000


	//----- nvinfo : EIATTR_FRAME_SIZE
	.align		4
.L_19406:
        /*1c698*/ 	.byte	0x04, 0x11
        /*1c69a*/ 	.short	(.L_19408 - .L_19407)
	.align		4
.L_19407:
        /*1c69c*/ 	.word	index@($_ZN7cutlass13device_kernelIN5flash19enable_sm80_to_sm89INS1_16FlashAttnBwdSm80INS1_25CollectiveMainloopBwdSm80ILi2ELi2EN4cute5tupleIJNS5_1CILi64EEENS7_ILi128EEES8_EEENS_10bfloat16_tEfNS_4arch4Sm80ELb1ELb0ELb1ELb1ELb0ELb0ELb0ELb0ELi2ELi2ELi4ELi2ELb1EEENS1_24CollectiveEpilogueBwdGQAISA_fSD_Li256ELb1ELb0EEENS1_25SingleTileBwdLPTSchedulerILb1ELi128ELb0EEEEEEEEEvNT_6ParamsE$_ZZN4cute19as_arithmetic_tupleINS_15ArithmeticTupleIJNS1_IJiiEEEiiiEEEEEDaRKT_ENKUlDpRKT_E_clIJS2_iiiEEEDaSA_)
        /*1c6a0*/ 	.word	0x00000000


	//----- nvinfo : EIATTR_FRAME_SIZE
	.align		4
.L_19408:
        /*1c6a4*/ 	.byte	0x04, 0x11
        /*1c6a6*/ 	.short	(.L_19410 - .L_19409)
	.align		4
.L_19409:
        /*1c6a8*/ 	.word	index@($_ZN7cutlass13device_kernelIN5flash19enable_sm80_to_sm89INS1_16FlashAttnBwdSm80INS1_25CollectiveMainloopBwdSm80ILi2ELi2EN4cute5tupleIJNS5_1CILi64EEENS7_ILi128EEES8_EEENS_10bfloat16_tEfNS_4arch4Sm80ELb1ELb0ELb1ELb1ELb0ELb0ELb0ELb0ELi2ELi2ELi4ELi2ELb1EEENS1_24CollectiveEpilogueBwdGQAISA_fSD_Li256ELb1ELb0EEENS1_25SingleTileBwdLPTSchedulerILb1ELi128ELb0EEEEEEEEEvNT_6ParamsE$_ZZN4cute14transform_leafINS_15ArithmeticTupleIJiiEEERNS_8identityEEEDaRKT_OT0_ENKUlRKT_E_clIiEEDaSC_)
        /*1c6ac*/ 	.word	0x00000000


	//----- nvinfo : EIATTR_FRAME_SIZE
	.align		4
.L_19410:
        /*1c6b0*/ 	.byte	0x04, 0x11
        /*1c6b2*/ 	.short	(.L_19412 - .L_19411)
	.align		4
.L_19411:
        /*1c6b4*/ 	.word	index@($_ZN7cutlass13device_kernelIN5flash19enable_sm80_to_sm89INS1_16FlashAttnBwdSm80INS1_25CollectiveMainloopBwdSm80ILi2ELi2EN4cute5tupleIJNS5_1CILi64EEENS7_ILi128EEES8_EEENS_10bfloat16_tEfNS_4arch4Sm80ELb1ELb0ELb1ELb1ELb0ELb0ELb0ELb0ELi2ELi2ELi4ELi2ELb1EEENS1_24CollectiveEpilogueBwdGQAISA_fSD_Li256ELb1ELb0EEENS1_25SingleTileBwdLPTSchedulerILb1ELi128ELb0EEEEEEEEEvNT_6ParamsE$_ZZN4cute14transform_leafINS_15ArithmeticTupleIJNS1_IJiiEEEiiiEEENS_8identityEEEDaRKT_OT0_ENKUlRKT_E_clIiEEDaSC_)
        /*1c6b8*/ 	.word	0x00000000


	//----- nvinfo : EIATTR_FRAME_SIZE
	.align		4
.L_19412:
        /*1c6bc*/ 	.byte	0x04, 0x11
        /*1c6be*/ 	.short	(.L_19414 - .L_19413)
	.align		4
.L_19413:
        /*1c6c0*/ 	.word	index@($_ZN7cutlass13device_kernelIN5flash19enable_sm80_to_sm89INS1_16FlashAttnBwdSm80INS1_25CollectiveMainloopBwdSm80ILi2ELi2EN4cute5tupleIJNS5_1CILi64EEENS7_ILi128EEES8_EEENS_10bfloat16_tEfNS_4arch4Sm80ELb1ELb0ELb1ELb1ELb0ELb0ELb0ELb0ELi2ELi2ELi4ELi2ELb1EEENS1_24CollectiveEpilogueBwdGQAISA_fSD_Li256ELb1ELb0EEENS1_25SingleTileBwdLPTSchedulerILb1ELi128ELb0EEEEEEEEEvNT_6ParamsE$_ZZN4cute14transform_leafINS_15ArithmeticTupleIJNS1_IJiiEEEiiiEEENS_8identityEEEDaRKT_OT0_ENKUlRKT_E_clIS2_EEDaSC_)
        /*1c6c4*/ 	.word	0x00000000


	//----- nvinfo : EIATTR_FRAME_SIZE
	.align		4
.L_19414:
        /*1c6c8*/ 	.byte	0x04, 0x11
        /*1c6ca*/ 	.short	(.L_19416 - .L_19415)
	.align		4
.L_19415:
        /*1c6cc*/ 	.word	index@($_ZN7cutlass13device_kernelIN5flash19enable_sm80_to_sm89INS1_16FlashAttnBwdSm80INS1_25CollectiveMainloopBwdSm80ILi2ELi2EN4cute5tupleIJNS5_1CILi64EEENS7_ILi128EEES8_EEENS_10bfloat16_tEfNS_4arch4Sm80ELb1ELb0ELb1ELb1ELb0ELb0ELb0ELb0ELi2ELi2ELi4ELi2ELb1EEENS1_24CollectiveEpilogueBwdGQAISA_fSD_Li256ELb1ELb0EEENS1_25SingleTileBwdLPTSchedulerILb1ELi128ELb0EEEEEEEEEvNT_6ParamsE$_ZZN4cute12filter_tupleINS_5tupleIJNS_10UnderscoreES2_S2_iEEENS1_IJNS1_IJNS_1CILi1EEENS4_ILi0EEEEEElS6_lEEEZNS_5sliceIS3_S8_EEDaRKT_RKT0_EUlRKT_RKT0_E_EEDaSC_SF_OT1_ENKUlDpSI_E_clIJNS1_IJS7_EEENS1_IJlEEENS1_IJS6_EEENS1_IJEEEEEEDaSP_)
        /*1c6d0*/ 	.word	0x00000000


	//----- nvinfo : EIATTR_FRAME_SIZE
	.align		4
.L_19416:
        /*1c6d4*/ 	.byte	0x04, 0x11
        /*1c6d6*/ 	.short	(.L_19418 - .L_19417)
	.align		4
.L_19417:
        /*1c6d8*/ 	.word	index@($_ZN7cutlass13device_kernelIN5flash19enable_sm80_to_sm89INS1_16FlashAttnBwdSm80INS1_25CollectiveMainloopBwdSm80ILi2ELi2EN4cute5tupleIJNS5_1CILi64EEENS7_ILi128EEES8_EEENS_10bfloat16_tEfNS_4arch4Sm80ELb1ELb0ELb1ELb1ELb0ELb0ELb0ELb0ELi2ELi2ELi4ELi2ELb1EEENS1_24CollectiveEpilogueBwdGQAISA_fSD_Li256ELb1ELb0EEENS1_25SingleTileBwdLPTSchedulerILb1ELi128ELb0EEEEEEEEEvNT_6ParamsE$_ZN73_INTERNAL_24fd9406_37_flash_bwd_hdim64_bf16_softcap_sm80_cu_3fbc093a_291824__cvta_generic_to_sharedEPKv)
        /*1c6dc*/ 	.word	0x00000000


	//----- nvinfo : EIATTR_FRAME_SIZE
	.align		4
.L_19418:
        /*1c6e0*/ 	.byte	0x04, 0x11
        /*1c6e2*/ 	.short	(.L_19420 - .L_19419)
	.align		4
.L_19419:
        /*1c6e4*/ 	.word	index@($_ZN7cutlass13device_kernelIN5flash19enable_sm80_to_sm89INS1_16FlashAttnBwdSm80INS1_25CollectiveMainloopBwdSm80ILi2ELi2EN4cute5tupleIJNS5_1CILi64EEENS7_ILi128EEES8_EEENS_10bfloat16_tEfNS_4arch4Sm80ELb1ELb0ELb1ELb1ELb0ELb0ELb0ELb0ELi2ELi2ELi4ELi2ELb1EEENS1_24CollectiveEpilogueBwdGQAISA_fSD_Li256ELb1ELb0EEENS1_25SingleTileBwdLPTSchedulerILb1ELi128ELb0EEEEEEEEEvNT_6ParamsE$_ZN4cute8smem_ptrIPfECI1NS_12iter_adaptorIS1_S2_EEES1_)
        /*1c6e8*/ 	.word	0x00000000


	//----- nvinfo : EIATTR_FRAME_SIZE
	.align		4
.L_19420:
        /*1c6ec*/ 	.byte	0x04, 0x11
        /*1c6ee*/ 	.short	(.L_19422 - .L_19421)
	.align		4
.L_19421:
        /*1c6f0*/ 	.word	index@($_ZN7cutlass13device_kernelIN5flash19enable_sm80_to_sm89INS1_16FlashAttnBwdSm80INS1_25CollectiveMainloopBwdSm80ILi2ELi2EN4cute5tupleIJNS5_1CILi64EEENS7_ILi128EEES8_EEENS_10bfloat16_tEfNS_4arch4Sm80ELb1ELb0ELb1ELb1ELb0ELb0ELb0ELb0ELi2ELi2ELi4ELi2ELb1EEENS1_24CollectiveEpilogueBwdGQAISA_fSD_Li256ELb1ELb0EEENS1_25SingleTileBwdLPTSchedulerILb1ELi128ELb0EEEEEEEEEvNT_6ParamsE$_ZN4cute8smem_ptrIPN7cutlass9uint128_tEECI1NS_12iter_adaptorIS3_S4_EEES3_)
        /*1c6f4*/ 	.word	0x00000000


	//----- nvinfo : EIATTR_FRAME_SIZE
	.align		4
.L_19422:
        /*1c6f8*/ 	.byte	0x04, 0x11
        /*1c6fa*/ 	.short	(.L_19424 - .L_19423)
	.align		4
.L_19423:
        /*1c6fc*/ 	.word	index@($_ZN7cutlass13device_kernelIN5flash19enable_sm80_to_sm89INS1_16FlashAttnBwdSm80INS1_25CollectiveMainloopBwdSm80ILi2ELi2EN4cute5tupleIJNS5_1CILi64EEENS7_ILi128EEES8_EEENS_10bfloat16_tEfNS_4arch4Sm80ELb1ELb0ELb1ELb1ELb0ELb0ELb0ELb0ELi2ELi2ELi4ELi2ELb1EEENS1_24CollectiveEpilogueBwdGQAISA_fSD_Li256ELb1ELb0EEENS1_25SingleTileBwdLPTSchedulerILb1ELi128ELb0EEEEEEEEEvNT_6ParamsE$_ZN4cute8smem_ptrIPN7cutlass10bfloat16_tEECI1NS_12iter_adaptorIS3_S4_EEES3_)
        /*1c700*/ 	.word	0x00000000


	//----- nvinfo : EIATTR_FRAME_SIZE
	.align		4
.L_19424:
        /*1c704*/ 	.byte	0x04, 0x11
        /*1c706*/ 	.short	(.L_19426 - .L_19425)
	.align		4
.L_19425:
        /*1c708*/ 	.word	index@($_ZN7cutlass13device_kernelIN5flash19enable_sm80_to_sm89INS1_16FlashAttnBwdSm80INS1_25CollectiveMainloopBwdSm80ILi2ELi2EN4cute5tupleIJNS5_1CILi64EEENS7_ILi128EEES8_EEENS_10bfloat16_tEfNS_4arch4Sm80ELb1ELb0ELb1ELb1ELb0ELb0ELb0ELb0ELi2ELi2ELi4ELi2ELb1EEENS1_24CollectiveEpilogueBwdGQAISA_fSD_Li256ELb1ELb0EEENS1_25SingleTileBwdLPTSchedulerILb1ELi128ELb0EEEEEEEEEvNT_6ParamsE$_ZN4cute8gmem_ptrIPKfECI1NS_12iter_adaptorIS2_S3_EEES2_)
        /*1c70c*/ 	.word	0x00000000


	//----- nvinfo : EIATTR_FRAME_SIZE
	.align		4
.L_19426:
        /*1c710*/ 	.byte	0x04, 0x11
        /*1c712*/ 	.short	(.L_19428 - .L_19427)
	.align		4
.L_19427:
        /*1c714*/ 	.word	index@($_ZN7cutlass13device_kernelIN5flash19enable_sm80_to_sm89INS1_16FlashAttnBwdSm80INS1_25CollectiveMainloopBwdSm80ILi2ELi2EN4cute5tupleIJNS5_1CILi64EEENS7_ILi128EEES8_EEENS_10bfloat16_tEfNS_4arch4Sm80ELb1ELb0ELb1ELb1ELb0ELb0ELb0ELb0ELi2ELi2ELi4ELi2ELb1EEENS1_24CollectiveEpilogueBwdGQAISA_fSD_Li256ELb1ELb0EEENS1_25SingleTileBwdLPTSchedulerILb1ELi128ELb0EEEEEEEEEvNT_6ParamsE$_ZN4cute8gmem_ptrIPKN7cutlass9uint128_tEECI1NS_12iter_adaptorIS4_S5_EEES4_)
        /*1c718*/ 	.word	0x00000000


	//----- nvinfo : EIATTR_FRAME_SIZE
	.align		4
.L_19428:
        /*1c71c*/ 	.byte	0x04, 0x11
        /*1c71e*/ 	.short	(.L_19430 - .L_19429)
	.align		4
.L_19429:
        /*1c720*/ 	.word	index@($_ZN7cutlass13device_kernelIN5flash19enable_sm80_to_sm89INS1_16FlashAttnBwdSm80INS1_25CollectiveMainloopBwdSm80ILi2ELi2EN4cute5tupleIJNS5_1CILi64EEENS7_ILi128EEES8_EEENS_10bfloat16_tEfNS_4arch4Sm80ELb1ELb0ELb1ELb1ELb0ELb0ELb0ELb0ELi2ELi2ELi4ELi2ELb1EEENS1_24CollectiveEpilogueBwdGQAISA_fSD_Li256ELb1ELb0EEENS1_25SingleTileBwdLPTSchedulerILb1ELi128ELb0EEEEEEEEEvNT_6ParamsE$_ZN4cute8gmem_ptrIPKN7cutlass10bfloat16_tEECI1NS_12iter_adaptorIS4_S5_EEES4_)
        /*1c724*/ 	.word	0x00000000


	//----- nvinfo : EIATTR_FRAME_SIZE
	.align		4
.L_19430:
        /*1c728*/ 	.byte	0x04, 0x11
        /*1c72a*/ 	.short	(.L_19432 - .L_19431)
	.align		4
.L_19431:
        /*1c72c*/ 	.word	index@($_ZN7cutlass13device_kernelIN5flash19enable_sm80_to_sm89INS1_16FlashAttnBwdSm80INS1_25CollectiveMainloopBwdSm80ILi2ELi2EN4cute5tupleIJNS5_1CILi64EEENS7_ILi128EEES8_EEENS_10bfloat16_tEfNS_4arch4Sm80ELb1ELb0ELb1ELb1ELb0ELb0ELb0ELb0ELi2ELi2ELi4ELi2ELb1EEENS1_24CollectiveEpilogueBwdGQAISA_fSD_Li256ELb1ELb0EEENS1_25SingleTileBwdLPTSchedulerILb1ELi128ELb0EEEEEEEEEvNT_6ParamsE$_ZN4cute5tupleIJiiEEC2ERKiS3_)
        /*1c730*/ 	.word	0x00000000


	//----- nvinfo : EIATTR_FRAME_SIZE
	.align		4
.L_19432:
        /*1c734*/ 	.byte	0x04, 0x11
        /*1c736*/ 	.short	(.L_19434 - .L_19433)
	.align		4
.L_19433:
        /*1c738*/ 	.word	index@($_ZN7cutlass13device_kernelIN5flash19enable_sm80_to_sm89INS1_16FlashAttnBwdSm80INS1_25CollectiveMainloopBwdSm80ILi2ELi2EN4cute5tupleIJNS5_1CILi64EEENS7_ILi128EEES8_EEENS_10bfloat16_tEfNS_4arch4Sm80ELb1ELb0ELb1ELb1ELb0ELb0ELb0ELb0ELi2ELi2ELi4ELi2ELb1EEENS1_24CollectiveEpilogueBwdGQAISA_fSD_Li256ELb1ELb0EEENS1_25SingleTileBwdLPTSchedulerILb1ELi128ELb0EEEEEEEEEvNT_6ParamsE$_ZN4cute5tupleIJiNS_1CILi0EEEEEC2ERKiRKS2_)
        /*1c73c*/ 	.word	0x00000000


	//----- nvinfo : EIATTR_FRAME_SIZE
	.align		4
.L_19434:
        /*1c740*/ 	.byte	0x04, 0x11
        /*1c742*/ 	.short	(.L_19436 - .L_19435)
	.align		4
.L_19435:
        /*1c744*/ 	.word	index@($_ZN7cutlass13device_kernelIN5flash19enable_sm80_to_sm89INS1_16FlashAttnBwdSm80INS1_25CollectiveMainloopBwdSm80ILi2ELi2EN4cute5tupleIJNS5_1CILi64EEENS7_ILi128EEES8_EEENS_10bfloat16_tEfNS_4arch4Sm80ELb1ELb0ELb1ELb1ELb0ELb0ELb0ELb0ELi2ELi2ELi4ELi2ELb1EEENS1_24CollectiveEpilogueBwdGQAISA_fSD_Li256ELb1ELb0EEENS1_25SingleTileBwdLPTSchedulerILb1ELi128ELb0EEEEEEEEEvNT_6ParamsE$_ZN4cute5tupleIJiEEC2ERKi)
        /*1c748*/ 	.word	0x00000000


	//----- nvinfo : EIATTR_FRAME_SIZE
	.align		4
.L_19436:
        /*1c74c*/ 	.byte	0x04, 0x11
        /*1c74e*/ 	.short	(.L_19438 - .L_19437)
	.align		4
.L_19437:
        /*1c750*/ 	.word	index@($_ZN7cutlass13device_kernelIN5flash19enable_sm80_to_sm89INS1_16FlashAttnBwdSm80INS1_25CollectiveMainloopBwdSm80ILi2ELi2EN4cute5tupleIJNS5_1CILi64EEENS7_ILi128EEES8_EEENS_10bfloat16_tEfNS_4arch4Sm80ELb1ELb0ELb1ELb1ELb0ELb0ELb0ELb0ELi2ELi2ELi4ELi2ELb1EEENS1_24CollectiveEpilogueBwdGQAISA_fSD_Li256ELb1ELb0EEENS1_25SingleTileBwdLPTSchedulerILb1ELi128ELb0EEEEEEEEEvNT_6ParamsE$_ZN4cute5tupleIJNS_1CILi0EEEiiiEEC2ERKS2_RKiS7_S7_)
        /*1c754*/ 	.word	0x00000000


	//----- nvinfo : EIATTR_FRAME_SIZE
	.align		4
.L_19438:
        /*1c758*/ 	.byte	0x04, 0x11
        /*1c75a*/ 	.short	(.L_19440 - .L_19439)
	.align		4
.L_19439:
        /*1c75c*/ 	.word	index@($_ZN7cutlass13device_kernelIN5flash19enable_sm80_to_sm89INS1_16FlashAttnBwdSm80INS1_25CollectiveMainloopBwdSm80ILi2ELi2EN4cute5tupleIJNS5_1CILi64EEENS7_ILi128EEES8_EEENS_10bfloat16_tEfNS_4arch4Sm80ELb1ELb0ELb1ELb1ELb0ELb0ELb0ELb0ELi2ELi2ELi4ELi2ELb1EEENS1_24CollectiveEpilogueBwdGQAISA_fSD_Li256ELb1ELb0EEENS1_25SingleTileBwdLPTSchedulerILb1ELi128ELb0EEEEEEEEEvNT_6ParamsE$_ZN4cute5tupleIJNS_1CILi0EEEiEEC2ERKS2_RKi)
        /*1c760*/ 	.word	0x00000000


	//----- nvinfo : EIATTR_FRAME_SIZE
	.align		4
.L_19440:
        /*1c764*/ 	.byte	0x04, 0x11
        /*1c766*/ 	.short	(.L_19442 - .L_19441)
	.align		4
.L_19441:
        /*1c768*/ 	.word	index@($_ZN7cutlass13device_kernelIN5flash19enable_sm80_to_sm89INS1_16FlashAttnBwdSm80INS1_25CollectiveMainloopBwdSm80ILi2ELi2EN4cute5tupleIJNS5_1CILi64EEENS7_ILi128EEES8_EEENS_10bfloat16_tEfNS_4arch4Sm80ELb1ELb0ELb1ELb1ELb0ELb0ELb0ELb0ELi2ELi2ELi4ELi2ELb1EEENS1_24CollectiveEpilogueBwdGQAISA_fSD_Li256ELb1ELb0EEENS1_25SingleTileBwdLPTSchedulerILb1ELi128ELb0EEEEEEEEEvNT_6ParamsE$_ZN4cute5tupleIJNS_1CILi0EEES2_iiEEC2ERKS2_S5_RKiS7_)
        /*1c76c*/ 	.word	0x00000000


	//----- nvinfo : EIATTR_FRAME_SIZE
	.align		4
.L_19442:
        /*1c770*/ 	.byte	0x04, 0x11
        /*1c772*/ 	.short	(.L_19444 - .L_19443)
	.align		4
.L_19443:
        /*1c774*/ 	.word	index@($_ZN7cutlass13device_kernelIN5flash19enable_sm80_to_sm89INS1_16FlashAttnBwdSm80INS1_25CollectiveMainloopBwdSm80ILi2ELi2EN4cute5tupleIJNS5_1CILi64EEENS7_ILi128EEES8_EEENS_10bfloat16_tEfNS_4arch4Sm80ELb1ELb0ELb1ELb1ELb0ELb0ELb0ELb0ELi2ELi2ELi4ELi2ELb1EEENS1_24CollectiveEpilogueBwdGQAISA_fSD_Li256ELb1ELb0EEENS1_25SingleTileBwdLPTSchedulerILb1ELi128ELb0EEEEEEEEEvNT_6ParamsE$_ZN4cute5tupleIJNS_1CILi0EEES2_iEEC2ERKS2_S5_RKi)
        /*1c778*/ 	.word	0x00000000


	//----- nvinfo : EIATTR_FRAME_SIZE
	.align		4
.L_19444:
        /*1c77c*/ 	.byte	0x04, 0x11
        /*1c77e*/ 	.short	(.L_19446 - .L_19445)
	.align		4
.L_19445:
        /*1c780*/ 	.word	index@($_ZN7cutlass13device_kernelIN5flash19enable_sm80_to_sm89INS1_16FlashAttnBwdSm80INS1_25CollectiveMainloopBwdSm80ILi2ELi2EN4cute5tupleIJNS5_1CILi64EEENS7_ILi128EEES8_EEENS_10bfloat16_tEfNS_4arch4Sm80ELb1ELb0ELb1ELb1ELb0ELb0ELb0ELb0ELi2ELi2ELi4ELi2ELb1EEENS1_24CollectiveEpilogueBwdGQAISA_fSD_Li256ELb1ELb0EEENS1_25SingleTileBwdLPTSchedulerILb1ELi128ELb0EEEEEEEEEvNT_6ParamsE$_ZN4cute5tupleIJNS_1CILi0EEES2_S2_iEEC2ERKS2_S5_S5_RKi)
        /*1c784*/ 	.word	0x00000000


	//----- nvinfo : EIATTR_FRAME_SIZE
	.align		4
.L_19446:
        /*1c788*/ 	.byte	0x04, 0x11
        /*1c78a*/ 	.short	(.L_19448 - .L_19447)
	.align		4
.L_19447:
        /*1c78c*/ 	.word	index@($_ZN7cutlass13device_kernelIN5flash19enable_sm80_to_sm89INS1_16FlashAttnBwdSm80INS1_25CollectiveMainloopBwdSm80ILi2ELi2EN4cute5tupleIJNS5_1CILi64EEENS7_ILi128EEES8_EEENS_10bfloat16_tEfNS_4arch4Sm80ELb1ELb0ELb1ELb1ELb0ELb0ELb0ELb0ELi2ELi2ELi4ELi2ELb1EEENS1_24CollectiveEpilogueBwdGQAISA_fSD_Li256ELb1ELb0EEENS1_25SingleTileBwdLPTSchedulerILb1ELi128ELb0EEEEEEEEEvNT_6ParamsE$_ZN4cute5tupleIJNS_15ArithmeticTupleIJiiEEEiiiEEC2ERKS2_RKiS7_S7_)
        /*1c790*/ 	.word	0x00000000


	//----- nvinfo : EIATTR_FRAME_SIZE
	.align		4
.L_19448:
        /*1c794*/ 	.byte	0x04, 0x11
        /*1c796*/ 	.short	(.L_19450 - .L_19449)
	.align		4
.L_19449:
        /*1c798*/ 	.word	index@($_ZN7cutlass13device_kernelIN5flash19enable_sm80_to_sm89INS1_16FlashAttnBwdSm80INS1_25CollectiveMainloopBwdSm80ILi2ELi2EN4cute5tupleIJNS5_1CILi64EEENS7_ILi128EEES8_EEENS_10bfloat16_tEfNS_4arch4Sm80ELb1ELb0ELb1ELb1ELb0ELb0ELb0ELb0ELi2ELi2ELi4ELi2ELb1EEENS1_24CollectiveEpilogueBwdGQAISA_fSD_Li256ELb1ELb0EEENS1_25SingleTileBwdLPTSchedulerILb1ELi128ELb0EEEEEEEEEvNT_6ParamsE$_ZN4cute5tupleIJNS_15ArithmeticTupleIJiiEEEEEC2ERKS2_)
        /*1c79c*/ 	.word	0x00000000


	//----- nvinfo : EIATTR_FRAME_SIZE
	.align		4
.L_19450:
        /*1c7a0*/ 	.byte	0x04, 0x11
        /*1c7a2*/ 	.short	(.L_19452 - .L_19451)
	.align		4
.L_19451:
        /*1c7a4*/ 	.word	index@($_ZN7cutlass13device_kernelIN5flash19enable_sm80_to_sm89INS1_16FlashAttnBwdSm80INS1_25CollectiveMainloopBwdSm80ILi2ELi2EN4cute5tupleIJNS5_1CILi64EEENS7_ILi128EEES8_EEENS_10bfloat16_tEfNS_4arch4Sm80ELb1ELb0ELb1ELb1ELb0ELb0ELb0ELb0ELi2ELi2ELi4ELi2ELb1EEENS1_24CollectiveEpilogueBwdGQAISA_fSD_Li256ELb1ELb0EEENS1_25SingleTileBwdLPTSchedulerILb1ELi128ELb0EEEEEEEEEvNT_6ParamsE$_ZN4cute5tupleIJNS_15ArithmeticTupleIJiEEEEEC2ERKS2_)
        /*1c7a8*/ 	.word	0x00000000


	//----- nvinfo : EIATTR_FRAME_SIZE
	.align		4
.L_19452:
        /*1c7ac*/ 	.byte	0x04, 0x11
        /*1c7ae*/ 	.short	(.L_19454 - .L_19453)
	.align		4
.L_19453:
        /*1c7b0*/ 	.word	index@($_ZN7cutlass13device_kernelIN5flash19enable_sm80_to_sm89INS1_16FlashAttnBwdSm80INS1_25CollectiveMainloopBwdSm80ILi2ELi2EN4cute5tupleIJNS5_1CILi64EEENS7_ILi128EEES8_EEENS_10bfloat16_tEfNS_4arch4Sm80ELb1ELb0ELb1ELb1ELb0ELb0ELb0ELb0ELi2ELi2ELi4ELi2ELb1EEENS1_24CollectiveEpilogueBwdGQAISA_fSD_Li256ELb1ELb0EEENS1_25SingleTileBwdLPTSchedulerILb1ELi128ELb0EEEEEEEEEvNT_6ParamsE$_ZN4cute5tupleIJNS_15ArithmeticTupleIJNS_1CILi0EEEiEEEEEC2ERKS4_)
        /*1c7b4*/ 	.word	0x00000000


	//----- nvinfo : EIATTR_FRAME_SIZE
	.align		4
.L_19454:
        /*1c7b8*/ 	.byte	0x04, 0x11
        /*1c7ba*/ 	.short	(.L_19456 - .L_19455)
	.align		4
.L_19455:
        /*1c7bc*/ 	.word	index@($_ZN7cutlass13device_kernelIN5flash19enable_sm80_to_sm89INS1_16FlashAttnBwdSm80INS1_25CollectiveMainloopBwdSm80ILi2ELi2EN4cute5tupleIJNS5_1CILi64EEENS7_ILi128EEES8_EEENS_10bfloat16_tEfNS_4arch4Sm80ELb1ELb0ELb1ELb1ELb0ELb0ELb0ELb0ELi2ELi2ELi4ELi2ELb1EEENS1_24CollectiveEpilogueBwdGQAISA_fSD_Li256ELb1ELb0EEENS1_25SingleTileBwdLPTSchedulerILb1ELi128ELb0EEEEEEEEEvNT_6ParamsE$_ZN4cute5tupleIJNS0_IJNS0_IJNS_1CILi8EEENS1_ILi1EEEEEENS1_ILi2EEES3_EEENS0_IJNS0_IJS3_NS1_ILi0EEEEEElS7_EEEEEC2ERKS6_RKS9_)
        /*1c7c0*/ 	.word	0x00000000


	//----- nvinfo : EIATTR_FRAME_SIZE
	.align		4
.L_19456:
        /*1c7c4*/ 	.byte	0x04, 0x11
        /*1c7c6*/ 	.short	(.L_19458 - .L_19457)
	.align		4
.L_19457:
        /*1c7c8*/ 	.word	index@($_ZN7cutlass13device_kernelIN5flash19enable_sm80_to_sm89INS1_16FlashAttnBwdSm80INS1_25CollectiveMainloopBwdSm80ILi2ELi2EN4cute5tupleIJNS5_1CILi64EEENS7_ILi128EEES8_EEENS_10bfloat16_tEfNS_4arch4Sm80ELb1ELb0ELb1ELb1ELb0ELb0ELb0ELb0ELi2ELi2ELi4ELi2ELb1EEENS1_24CollectiveEpilogueBwdGQAISA_fSD_Li256ELb1ELb0EEENS1_25SingleTileBwdLPTSchedulerILb1ELi128ELb0EEEEEEEEEvNT_6ParamsE$_ZN4cute3eso3ESOILb1ELb0EJNS_6LayoutINS_5tupleIJNS3_IJNS_1CILi8EEENS4_ILi1EEEEEENS4_ILi2EEES6_EEENS3_IJNS3_IJS6_NS4_ILi0EEEEEENS4_ILi2048EEESA_EEEEEiEEC2ERKSE_RKi)
        /*1c7cc*/ 	.word	0x00000000


	//----- nvinfo : EIATTR_FRAME_SIZE
	.align		4
.L_19458:
        /*1c7d0*/ 	.byte	0x04, 0x11
        /*1c7d2*/ 	.short	(.L_19460 - .L_19459)
	.align		4
.L_19459:
        /*1c7d4*/ 	.word	index@($_ZN7cutlass13device_kernelIN5flash19enable_sm80_to_sm89INS1_16FlashAttnBwdSm80INS1_25CollectiveMainloopBwdSm80ILi2ELi2EN4cute5tupleIJNS5_1CILi64EEENS7_ILi128EEES8_EEENS_10bfloat16_tEfNS_4arch4Sm80ELb1ELb0ELb1ELb1ELb0ELb0ELb0ELb0ELi2ELi2ELi4ELi2ELb1EEENS1_24CollectiveEpilogueBwdGQAISA_fSD_Li256ELb1ELb0EEENS1_25SingleTileBwdLPTSchedulerILb1ELi128ELb0EEEEEEEEEvNT_6ParamsE$_ZN4cute3eso3ESOILb1ELb0EJNS_6LayoutINS_5tupleIJNS3_IJNS_1CILi8EEENS4_ILi1EEEEEENS4_ILi2EEES6_EEENS3_IJNS3_IJS6_NS4_ILi0EEEEEENS4_ILi2048EEESA_EEEEENS_10ViewEngineINS_8smem_ptrIPN7cutlass10bfloat16_tEEEEEEEC2ERKSE_RKSL_)
        /*1c7d8*/ 	.word	0x00000000


	//----- nvinfo : EIATTR_FRAME_SIZE
	.align		4
.L_19460:
        /*1c7dc*/ 	.byte	0x04, 0x11
        /*1c7de*/ 	.short	(.L_19462 - .L_19461)
	.align		4
.L_19461:
        /*1c7e0*/ 	.word	index@($_ZN7cutlass13device_kernelIN5flash19enable_sm80_to_sm89INS1_16FlashAttnBwdSm80INS1_25CollectiveMainloopBwdSm80ILi2ELi2EN4cute5tupleIJNS5_1CILi64EEENS7_ILi128EEES8_EEENS_10bfloat16_tEfNS_4arch4Sm80ELb1ELb0ELb1ELb1ELb0ELb0ELb0ELb0ELi2ELi2ELi4ELi2ELb1EEENS1_24CollectiveEpilogueBwdGQAISA_fSD_Li256ELb1ELb0EEENS1_25SingleTileBwdLPTSchedulerILb1ELi128ELb0EEEEEEEEEvNT_6ParamsE$_ZN4cute3eso3ESOILb1ELb0EJNS_6LayoutINS_5tupleIJNS3_IJNS_1CILi8EEENS4_ILi1EEEEEEEEENS3_IJNS3_IJS6_NS4_ILi0EEEEEEEEEEElEEC2ERKSC_RKl)
        /*1c7e4*/ 	.word	0x00000000


	//----- nvinfo : EIATTR_FRAME_SIZE
	.align		4
.L_19462:
        /*1c7e8*/ 	.byte	0x04, 0x11
        /*1c7ea*/ 	.short	(.L_19464 - .L_19463)
	.align		4
.L_19463:
        /*1c7ec*/ 	.word	index@($_ZN7cutlass13device_kernelIN5flash19enable_sm80_to_sm89INS1_16FlashAttnBwdSm80INS1_25CollectiveMainloopBwdSm80ILi2ELi2EN4cute5tupleIJNS5_1CILi64EEENS7_ILi128EEES8_EEENS_10bfloat16_tEfNS_4arch4Sm80ELb1ELb0ELb1ELb1ELb0ELb0ELb0ELb0ELi2ELi2ELi4ELi2ELb1EEENS1_24CollectiveEpilogueBwdGQAISA_fSD_Li256ELb1ELb0EEENS1_25SingleTileBwdLPTSchedulerILb1ELi128ELb0EEEEEEEEEvNT_6ParamsE$_ZN4cute3eso3ESOILb1ELb0EJNS_6LayoutINS_5tupleIJNS3_IJNS_1CILi8EEENS4_ILi1EEEEEEEEENS3_IJNS3_IJS6_NS4_ILi0EEEEEEEEEEEiEEC2ERKSC_RKi)
        /*1c7f0*/ 	.word	0x00000000


	//----- nvinfo : EIATTR_FRAME_SIZE
	.align		4
.L_19464:
        /*1c7f4*/ 	.byte	0x04, 0x11
        /*1c7f6*/ 	.short	(.L_19466 - .L_19465)
	.align		4
.L_19465:
        /*1c7f8*/ 	.word	index@($_ZN7cutlass13device_kernelIN5flash19enable_sm80_to_sm89INS1_16FlashAttnBwdSm80INS1_25CollectiveMainloopBwdSm80ILi2ELi2EN4cute5tupleIJNS5_1CILi64EEENS7_ILi128EEES8_EEENS_10bfloat16_tEfNS_4arch4Sm80ELb1ELb0ELb1ELb1ELb0ELb0ELb0ELb0ELi2ELi2ELi4ELi2ELb1EEENS1_24CollectiveEpilogueBwdGQAISA_fSD_Li256ELb1ELb0EEENS1_25SingleTileBwdLPTSchedulerILb1ELi128ELb0EEEEEEEEEvNT_6ParamsE$_ZN4cute3eso3ESOILb1ELb0EJNS_6LayoutINS_5tupleIJNS3_IJNS_1CILi8EEENS4_ILi1EEEEEEEEENS3_IJNS3_IJS6_NS4_ILi0EEEEEEEEEEENS_10ViewEngineINS_8smem_ptrIPN7cutlass10bfloat16_tEEEEEEEC2ERKSC_RKSJ_)
        /*1c7fc*/ 	.word	0x00000000


	//----- nvinfo : EIATTR_FRAME_SIZE
	.align		4
.L_19466:
        /*1c800*/ 	.byte	0x04, 0x11
        /*1c802*/ 	.short	(.L_19468 - .L_19467)
	.align		4
.L_19467:
        /*1c804*/ 	.word	index@($_ZN7cutlass13device_kernelIN5flash19enable_sm80_to_sm89INS1_16FlashAttnBwdSm80INS1_25CollectiveMainloopBwdSm80ILi2ELi2EN4cute5tupleIJNS5_1CILi64EEENS7_ILi128EEES8_EEENS_10bfloat16_tEfNS_4arch4Sm80ELb1ELb0ELb1ELb1ELb0ELb0ELb0ELb0ELi2ELi2ELi4ELi2ELb1EEENS1_24CollectiveEpilogueBwdGQAISA_fSD_Li256ELb1ELb0EEENS1_25SingleTileBwdLPTSchedulerILb1ELi128ELb0EEEEEEEEEvNT_6ParamsE$_ZN4cute3eso3ESOILb1ELb0EJNS_6LayoutINS_5tupleIJNS3_IJNS_1CILi8EEENS4_ILi1EEEEEEEEENS3_IJNS3_IJS6_NS4_ILi0EEEEEEEEEEENS_10ViewEngineINS_8gmem_ptrIPKN7cutlass10bfloat16_tEEEEEEEC2ERKSC_RKSK_)
        /*1c808*/ 	.word	0x00000000


	//----- nvinfo : EIATTR_FRAME_SIZE
	.align		4
.L_19468:
        /*1c80c*/ 	.byte	0x04, 0x11
        /*1c80e*/ 	.short	(.L_19470 - .L_19469)
	.align		4
.L_19469:
        /*1c810*/ 	.word	index@($_ZN7cutlass13device_kernelIN5flash19enable_sm80_to_sm89INS1_16FlashAttnBwdSm80INS1_25CollectiveMainloopBwdSm80ILi2ELi2EN4cute5tupleIJNS5_1CILi64EEENS7_ILi128EEES8_EEENS_10bfloat16_tEfNS_4arch4Sm80ELb1ELb0ELb1ELb1ELb0ELb0ELb0ELb0ELi2ELi2ELi4ELi2ELb1EEENS1_24CollectiveEpilogueBwdGQAISA_fSD_Li256ELb1ELb0EEENS1_25SingleTileBwdLPTSchedulerILb1ELi128ELb0EEEEEEEEEvNT_6ParamsE$_ZN4cute3eso3ESOILb1ELb0EJNS_6LayoutINS_5tupleIJNS3_IJNS_1CILi4EEENS4_ILi1EEEEEES6_EEENS3_IJNS3_IJS6_NS4_ILi0EEEEEES9_EEEEEiEEC2ERKSC_RKi)
        /*1c814*/ 	.word	0x00000000


	//----- nvinfo : EIATTR_FRAME_SIZE
	.align		4
.L_19470:
        /*1c818*/ 	.byte	0x04, 0x11
        /*1c81a*/ 	.short	(.L_19472 - .L_19471)
	.align		4
.L_19471:
        /*1c81c*/ 	.word	index@($_ZN7cutlass13device_kernelIN5flash19enable_sm80_to_sm89INS1_16FlashAttnBwdSm80INS1_25CollectiveMainloopBwdSm80ILi2ELi2EN4cute5tupleIJNS5_1CILi64EEENS7_ILi128EEES8_EEENS_10bfloat16_tEfNS_4arch4Sm80ELb1ELb0ELb1ELb1ELb0ELb0ELb0ELb0ELi2ELi2ELi4ELi2ELb1EEENS1_24CollectiveEpilogueBwdGQAISA_fSD_Li256ELb1ELb0EEENS1_25SingleTileBwdLPTSchedulerILb1ELi128ELb0EEEEEEEEEvNT_6ParamsE$_ZN4cute3eso3ESOILb1ELb0EJNS_6LayoutINS_5tupleIJNS3_IJNS_1CILi4EEENS4_ILi1EEEEEES6_EEENS3_IJNS3_IJS6_NS4_ILi0EEEEEES9_EEEEENS_10ViewEngineINS_8smem_ptrIPfEEEEEEC2ERKSC_RKSH_)
        /*1c820*/ 	.word	0x00000000


	//----- nvinfo : EIATTR_FRAME_SIZE
	.align		4
.L_19472:
        /*1c824*/ 	.byte	0x04, 0x11
        /*1c826*/ 	.short	(.L_19474 - .L_19473)
	.align		4
.L_19473:
        /*1c828*/ 	.word	index@($_ZN7cutlass13device_kernelIN5flash19enable_sm80_to_sm89INS1_16FlashAttnBwdSm80INS1_25CollectiveMainloopBwdSm80ILi2ELi2EN4cute5tupleIJNS5_1CILi64EEENS7_ILi128EEES8_EEENS_10bfloat16_tEfNS_4arch4Sm80ELb1ELb0ELb1ELb1ELb0ELb0ELb0ELb0ELi2ELi2ELi4ELi2ELb1EEENS1_24CollectiveEpilogueBwdGQAISA_fSD_Li256ELb1ELb0EEENS1_25SingleTileBwdLPTSchedulerILb1ELi128ELb0EEEEEEEEEvNT_6ParamsE$_ZN4cute3eso3ESOILb1ELb0EJNS_6LayoutINS_5tupleIJNS3_IJNS_1CILi4EEENS4_ILi1EEEEEES6_EEENS3_IJNS3_IJS6_NS4_ILi0EEEEEES9_EEEEENS_10ViewEngineINS_8gmem_ptrIPKfEEEEEEC2ERKSC_RKSI_)
        /*1c82c*/ 	.word	0x00000000


	//----- nvinfo : EIATTR_FRAME_SIZE
	.align		4
.L_19474:
        /*1c830*/ 	.byte	0x04, 0x11
        /*1c832*/ 	.short	(.L_19476 - .L_19475)
	.align		4
.L_19475:
        /*1c834*/ 	.word	index@($_ZN7cutlass13device_kernelIN5flash19enable_sm80_to_sm89INS1_16FlashAttnBwdSm80INS1_25CollectiveMainloopBwdSm80ILi2ELi2EN4cute5tupleIJNS5_1CILi64EEENS7_ILi128EEES8_EEENS_10bfloat16_tEfNS_4arch4Sm80ELb1ELb0ELb1ELb1ELb0ELb0ELb0ELb0ELi2ELi2ELi4ELi2ELb1EEENS1_24CollectiveEpilogueBwdGQAISA_fSD_Li256ELb1ELb0EEENS1_25SingleTileBwdLPTSchedulerILb1ELi128ELb0EEEEEEEEEvNT_6ParamsE$_ZN4cute3eso3ESOILb1ELb0EJNS_6LayoutINS_5tupleIJNS3_IJNS_1CILi4EEENS4_ILi1EEEEEEEEENS3_IJNS3_IJS6_NS4_ILi0EEEEEEEEEEENS_10ViewEngineINS_8smem_ptrIPfEEEEEEC2ERKSC_RKSH_)
        /*1c838*/ 	.word	0x00000000


	//----- nvinfo : EIATTR_FRAME_SIZE
	.align		4
.L_19476:
        /*1c83c*/ 	.byte	0x04, 0x11
        /*1c83e*/ 	.short	(.L_19478 - .L_19477)
	.align		4
.L_19477:
        /*1c840*/ 	.word	index@($_ZN7cutlass13device_kernelIN5flash19enable_sm80_to_sm89INS1_16FlashAttnBwdSm80INS1_25CollectiveMainloopBwdSm80ILi2ELi2EN4cute5tupleIJNS5_1CILi64EEENS7_ILi128EEES8_EEENS_10bfloat16_tEfNS_4arch4Sm80ELb1ELb0ELb1ELb1ELb0ELb0ELb0ELb0ELi2ELi2ELi4ELi2ELb1EEENS1_24CollectiveEpilogueBwdGQAISA_fSD_Li256ELb1ELb0EEENS1_25SingleTileBwdLPTSchedulerILb1ELi128ELb0EEEEEEEEEvNT_6ParamsE$_ZN4cute3eso3ESOILb1ELb0EJNS_6LayoutINS_5tupleIJNS3_IJNS_1CILi4EEENS4_ILi1EEEEEEEEENS3_IJNS3_IJS6_NS4_ILi0EEEEEEEEEEENS_10ViewEngineINS_8gmem_ptrIPKfEEEEEEC2ERKSC_RKSI_)
        /*1c844*/ 	.word	0x00000000


	//----- nvinfo : EIATTR_FRAME_SIZE
	.align		4
.L_19478:
        /*1c848*/ 	.byte	0x04, 0x11
        /*1c84a*/ 	.short	(.L_19480 - .L_19479)
	.align		4
.L_19479:
        /*1c84c*/ 	.word	index@($_ZN7cutlass13device_kernelIN5flash19enable_sm80_to_sm89INS1_16FlashAttnBwdSm80INS1_25CollectiveMainloopBwdSm80ILi2ELi2EN4cute5tupleIJNS5_1CILi64EEENS7_ILi128EEES8_EEENS_10bfloat16_tEfNS_4arch4Sm80ELb1ELb0ELb1ELb1ELb0ELb0ELb0ELb0ELi2ELi2ELi4ELi2ELb1EEENS1_24CollectiveEpilogueBwdGQAISA_fSD_Li256ELb1ELb0EEENS1_25SingleTileBwdLPTSchedulerILb1ELi128ELb0EEEEEEEEEvNT_6ParamsE$_ZN4cute3eso3ESOILb1ELb0EJNS_6LayoutINS_5tupleIJNS3_IJNS_1CILi1EEES5_EEEEEENS3_IJNS3_IJS5_NS4_ILi0EEEEEEEEEEENS_10ViewEngineINS_8smem_ptrIPN7cutlass9uint128_tEEEEEEEC2ERKSB_RKSI_)
        /*1c850*/ 	.word	0x00000000


	//----- nvinfo : EIATTR_FRAME_SIZE
	.align		4
.L_19480:
        /*1c854*/ 	.byte	0x04, 0x11
        /*1c856*/ 	.short	(.L_19482 - .L_19481)
	.align		4
.L_19481:
        /*1c858*/ 	.word	index@($_ZN7cutlass13device_kernelIN5flash19enable_sm80_to_sm89INS1_16FlashAttnBwdSm80INS1_25CollectiveMainloopBwdSm80ILi2ELi2EN4cute5tupleIJNS5_1CILi64EEENS7_ILi128EEES8_EEENS_10bfloat16_tEfNS_4arch4Sm80ELb1ELb0ELb1ELb1ELb0ELb0ELb0ELb0ELi2ELi2ELi4ELi2ELb1EEENS1_24CollectiveEpilogueBwdGQAISA_fSD_Li256ELb1ELb0EEENS1_25SingleTileBwdLPTSchedulerILb1ELi128ELb0EEEEEEEEEvNT_6ParamsE$_ZN4cute3eso3ESOILb1ELb0EJNS_6LayoutINS_5tupleIJNS3_IJNS_1CILi1EEES5_EEEEEENS3_IJNS3_IJS5_NS4_ILi0EEEEEEEEEEENS_10ViewEngineINS_8gmem_ptrIPKN7cutlass9uint128_tEEEEEEEC2ERKSB_RKSJ_)
        /*1c85c*/ 	.word	0x00000000


	//----- nvinfo : EIATTR_FRAME_SIZE
	.align		4
.L_19482:
        /*1c860*/ 	.byte	0x04, 0x11
        /*1c862*/ 	.short	(.L_19484 - .L_19483)
	.align		4
.L_19483:
        /*1c864*/ 	.word	index@($_ZN7cutlass13device_kernelIN5flash19enable_sm80_to_sm89INS1_16FlashAttnBwdSm80INS1_25CollectiveMainloopBwdSm80ILi2ELi2EN4cute5tupleIJNS5_1CILi64EEENS7_ILi128EEES8_EEENS_10bfloat16_tEfNS_4arch4Sm80ELb1ELb0ELb1ELb1ELb0ELb0ELb0ELb0ELi2ELi2ELi4ELi2ELb1EEENS1_24CollectiveEpilogueBwdGQAISA_fSD_Li256ELb1ELb0EEENS1_25SingleTileBwdLPTSchedulerILb1ELi128ELb0EEEEEEEEEvNT_6ParamsE$_ZN4cute3eso3ESOILb1ELb0EJNS_5tupleIJNS_1CILi1EEENS3_ILi0EEEEEElS5_EEC2ERKS6_RKlRKS5_)
        /*1c868*/ 	.word	0x00000000


	//----- nvinfo : EIATTR_FRAME_SIZE
	.align		4
.L_19484:
        /*1c86c*/ 	.byte	0x04, 0x11
        /*1c86e*/ 	.short	(.L_19486 - .L_19485)
	.align		4
.L_19485:
        /*1c870*/ 	.word	index@($_ZN7cutlass13device_kernelIN5flash19enable_sm80_to_sm89INS1_16FlashAttnBwdSm80INS1_25CollectiveMainloopBwdSm80ILi2ELi2EN4cute5tupleIJNS5_1CILi64EEENS7_ILi128EEES8_EEENS_10bfloat16_tEfNS_4arch4Sm80ELb1ELb0ELb1ELb1ELb0ELb0ELb0ELb0ELi2ELi2ELi4ELi2ELb1EEENS1_24CollectiveEpilogueBwdGQAISA_fSD_Li256ELb1ELb0EEENS1_25SingleTileBwdLPTSchedulerILb1ELi128ELb0EEEEEEEEEvNT_6ParamsE$_ZN4cute3eso3ESOILb1ELb0EJNS_5tupleIJNS2_IJNS_1CILi8EEENS3_ILi1EEEEEENS3_ILi2EEES5_EEENS2_IJNS2_IJS5_NS3_ILi0EEEEEElS9_EEEEEC2ERKS8_RKSB_)
        /*1c874*/ 	.word	0x00000000


	//----- nvinfo : EIATTR_FRAME_SIZE
	.align		4
.L_19486:
        /*1c878*/ 	.byte	0x04, 0x11
        /*1c87a*/ 	.short	(.L_19488 - .L_19487)
	.align		4
.L_19487:
        /*1c87c*/ 	.word	index@($_ZN7cutlass13device_kernelIN5flash19enable_sm80_to_sm89INS1_16FlashAttnBwdSm80INS1_25CollectiveMainloopBwdSm80ILi2ELi2EN4cute5tupleIJNS5_1CILi64EEENS7_ILi128EEES8_EEENS_10bfloat16_tEfNS_4arch4Sm80ELb1ELb0ELb1ELb1ELb0ELb0ELb0ELb0ELi2ELi2ELi4ELi2ELb1EEENS1_24CollectiveEpilogueBwdGQAISA_fSD_Li256ELb1ELb0EEENS1_25SingleTileBwdLPTSchedulerILb1ELi128ELb0EEEEEEEEEvNT_6ParamsE$_ZN4cute3eso3ESOILb1ELb0EJNS_1CILi0EEEiiiEEC2ERKS3_RKiS8_S8_)
        /*1c880*/ 	.word	0x00000000


	//----- nvinfo : EIATTR_FRAME_SIZE
	.align		4
.L_19488:
        /*1c884*/ 	.byte	0x04, 0x11
        /*1c886*/ 	.short	(.L_19490 - .L_19489)
	.align		4
.L_19489:
        /*1c888*/ 	.word	index@($_ZN7cutlass13device_kernelIN5flash19enable_sm80_to_sm89INS1_16FlashAttnBwdSm80INS1_25CollectiveMainloopBwdSm80ILi2ELi2EN4cute5tupleIJNS5_1CILi64EEENS7_ILi128EEES8_EEENS_10bfloat16_tEfNS_4arch4Sm80ELb1ELb0ELb1ELb1ELb0ELb0ELb0ELb0ELi2ELi2ELi4ELi2ELb1EEENS1_24CollectiveEpilogueBwdGQAISA_fSD_Li256ELb1ELb0EEENS1_25SingleTileBwdLPTSchedulerILb1ELi128ELb0EEEEEEEEEvNT_6ParamsE$_ZN4cute3eso3ESOILb1ELb0EJNS_1CILi0EEEiS3_S3_EEC2ERKS3_RKiS6_S6_)
        /*1c88c*/ 	.word	0x00000000


	//----- nvinfo : EIATTR_FRAME_SIZE
	.align		4
.L_19490:
        /*1c890*/ 	.byte	0x04, 0x11
        /*1c892*/ 	.short	(.L_19492 - .L_19491)
	.align		4
.L_19491:
        /*1c894*/ 	.word	index@($_ZN7cutlass13device_kernelIN5flash19enable_sm80_to_sm89INS1_16FlashAttnBwdSm80INS1_25CollectiveMainloopBwdSm80ILi2ELi2EN4cute5tupleIJNS5_1CILi64EEENS7_ILi128EEES8_EEENS_10bfloat16_tEfNS_4arch4Sm80ELb1ELb0ELb1ELb1ELb0ELb0ELb0ELb0ELi2ELi2ELi4ELi2ELb1EEENS1_24CollectiveEpilogueBwdGQAISA_fSD_Li256ELb1ELb0EEENS1_25SingleTileBwdLPTSchedulerILb1ELi128ELb0EEEEEEEEEvNT_6ParamsE$_ZN4cute3eso3ESOILb1ELb0EJNS_1CILi0EEEiS3_EEC2ERKS3_RKiS6_)
        /*1c898*/ 	.word	0x00000000


	//----- nvinfo : EIATTR_FRAME_SIZE
	.align		4
.L_19492:
        /*1c89c*/ 	.byte	0x04, 0x11
        /*1c89e*/ 	.short	(.L_19494 - .L_19493)
	.align		4
.L_19493:
        /*1c8a0*/ 	.word	index@($_ZN7cutlass13device_kernelIN5flash19enable_sm80_to_sm89INS1_16FlashAttnBwdSm80INS1_25CollectiveMainloopBwdSm80ILi2ELi2EN4cute5tupleIJNS5_1CILi64EEENS7_ILi128EEES8_EEENS_10bfloat16_tEfNS_4arch4Sm80ELb1ELb0ELb1ELb1ELb0ELb0ELb0ELb0ELi2ELi2ELi4ELi2ELb1EEENS1_24CollectiveEpilogueBwdGQAISA_fSD_Li256ELb1ELb0EEENS1_25SingleTileBwdLPTSchedulerILb1ELi128ELb0EEEEEEEEEvNT_6ParamsE$_ZN4cute3eso3ESOILb1ELb0EJNS_1CILi0EEEiEEC2ERKS3_RKi)
        /*1c8a4*/ 	.word	0x00000000


	//----- nvinfo : EIATTR_FRAME_SIZE
	.align		4
.L_19494:
        /*1c8a8*/ 	.byte	0x04, 0x11
        /*1c8aa*/ 	.short	(.L_19496 - .L_19495)
	.align		4
.L_19495:
        /*1c8ac*/ 	.word	index@($_ZN7cutlass13device_kernelIN5flash19enable_sm80_to_sm89INS1_16FlashAttnBwdSm80INS1_25CollectiveMainloopBwdSm80ILi2ELi2EN4cute5tupleIJNS5_1CILi64EEENS7_ILi128EEES8_EEENS_10bfloat16_tEfNS_4arch4Sm80ELb1ELb0ELb1ELb1ELb0ELb0ELb0ELb0ELi2ELi2ELi4ELi2ELb1EEENS1_24CollectiveEpilogueBwdGQAISA_fSD_Li256ELb1ELb0EEENS1_25SingleTileBwdLPTSchedulerILb1ELi128ELb0EEEEEEEEEvNT_6ParamsE$_ZN4cute3eso3ESOILb1ELb0EJNS_1CILi0EEES3_iiEEC2ERKS3_S6_RKiS8_)
        /*1c8b0*/ 	.word	0x00000000


	//----- nvinfo : EIATTR_FRAME_SIZE
	.align		4
.L_19496:
        /*1c8b4*/ 	.byte	0x04, 0x11
        /*1c8b6*/ 	.short	(.L_19498 - .L_19497)
	.align		4
.L_19497:
        /*1c8b8*/ 	.word	index@($_ZN7cutlass13device_kernelIN5flash19enable_sm80_to_sm89INS1_16FlashAttnBwdSm80INS1_25CollectiveMainloopBwdSm80ILi2ELi2EN4cute5tupleIJNS5_1CILi64EEENS7_ILi128EEES8_EEENS_10bfloat16_tEfNS_4arch4Sm80ELb1ELb0ELb1ELb1ELb0ELb0ELb0ELb0ELi2ELi2ELi4ELi2ELb1EEENS1_24CollectiveEpilogueBwdGQAISA_fSD_Li256ELb1ELb0EEENS1_25SingleTileBwdLPTSchedulerILb1ELi128ELb0EEEEEEEEEvNT_6ParamsE$_ZN4cute3eso3ESOILb1ELb0EJNS_1CILi0EEES3_iS3_EEC2ERKS3_S6_RKiS6_)
        /*1c8bc*/ 	.word	0x00000000


	//----- nvinfo : EIATTR_FRAME_SIZE
	.align		4
.L_19498:
        /*1c8c0*/ 	.byte	0x04, 0x11
        /*1c8c2*/ 	.short	(.L_19500 - .L_19499)
	.align		4
.L_19499:
        /*1c8c4*/ 	.word	index@($_ZN7cutlass13device_kernelIN5flash19enable_sm80_to_sm89INS1_16FlashAttnBwdSm80INS1_25CollectiveMainloopBwdSm80ILi2ELi2EN4cute5tupleIJNS5_1CILi64EEENS7_ILi128EEES8_EEENS_10bfloat16_tEfNS_4arch4Sm80ELb1ELb0ELb1ELb1ELb0ELb0ELb0ELb0ELi2ELi2ELi4ELi2ELb1EEENS1_24CollectiveEpilogueBwdGQAISA_fSD_Li256ELb1ELb0EEENS1_25SingleTileBwdLPTSchedulerILb1ELi128ELb0EEEEEEEEEvNT_6ParamsE$_ZN4cute3eso3ESOILb1ELb0EJNS_1CILi0EEES3_iEEC2ERKS3_S6_RKi)
        /*1c8c8*/ 	.word	0x00000000


	//----- nvinfo : EIATTR_FRAME_SIZE
	.align		4
.L_19500:
        /*1c8cc*/ 	.byte	0x04, 0x11
        /*1c8ce*/ 	.short	(.L_19502 - .L_19501)
	.align		4
.L_19501:
        /*1c8d0*/ 	.word	index@($_ZN7cutlass13device_kernelIN5flash19enable_sm80_to_sm89INS1_16FlashAttnBwdSm80INS1_25CollectiveMainloopBwdSm80ILi2ELi2EN4cute5tupleIJNS5_1CILi64EEENS7_ILi128EEES8_EEENS_10bfloat16_tEfNS_4arch4Sm80ELb1ELb0ELb1ELb1ELb0ELb0ELb0ELb0ELi2ELi2ELi4ELi2ELb1EEENS1_24CollectiveEpilogueBwdGQAISA_fSD_Li256ELb1ELb0EEENS1_25SingleTileBwdLPTSchedulerILb1ELi128ELb0EEEEEEEEEvNT_6ParamsE$_ZN4cute3eso3ESOILb1ELb0EJNS_1CILi0EEES3_S3_iEEC2ERKS3_S6_S6_RKi)
        /*1c8d4*/ 	.word	0x00000000


	//----- nvinfo : EIATTR_FRAME_SIZE
	.align		4
.L_19502:
        /*1c8d8*/ 	.byte	0x04, 0x11
        /*1c8da*/ 	.short	(.L_19504 - .L_19503)
	.align		4
.L_19503:
        /*1c8dc*/ 	.word	index@($_ZN7cutlass13device_kernelIN5flash19enable_sm80_to_sm89INS1_16FlashAttnBwdSm80INS1_25CollectiveMainloopBwdSm80ILi2ELi2EN4cute5tupleIJNS5_1CILi64EEENS7_ILi128EEES8_EEENS_10bfloat16_tEfNS_4arch4Sm80ELb1ELb0ELb1ELb1ELb0ELb0ELb0ELb0ELi2ELi2ELi4ELi2ELb1EEENS1_24CollectiveEpilogueBwdGQAISA_fSD_Li256ELb1ELb0EEENS1_25SingleTileBwdLPTSchedulerILb1ELi128ELb0EEEEEEEEEvNT_6ParamsE$_ZN4cute3eso3ESOILb1ELb0EJNS_10UnderscoreEiiEEC2ERKS2_RKiS7_)
        /*1c8e0*/ 	.word	0x00000000


	//----- nvinfo : EIATTR_FRAME_SIZE
	.align		4
.L_19504:
        /*1c8e4*/ 	.byte	0x04, 0x11
        /*1c8e6*/ 	.short	(.L_19506 - .L_19505)
	.align		4
.L_19505:
        /*1c8e8*/ 	.word	index@($_ZN7cutlass13device_kernelIN5flash19enable_sm80_to_sm89INS1_16FlashAttnBwdSm80INS1_25CollectiveMainloopBwdSm80ILi2ELi2EN4cute5tupleIJNS5_1CILi64EEENS7_ILi128EEES8_EEENS_10bfloat16_tEfNS_4arch4Sm80ELb1ELb0ELb1ELb1ELb0ELb0ELb0ELb0ELi2ELi2ELi4ELi2ELb1EEENS1_24CollectiveEpilogueBwdGQAISA_fSD_Li256ELb1ELb0EEENS1_25SingleTileBwdLPTSchedulerILb1ELi128ELb0EEEEEEEEEvNT_6ParamsE$_ZN4cute3eso3ESOILb1ELb0EJNS_10UnderscoreEiEEC2ERKS2_RKi)
        /*1c8ec*/ 	.word	0x00000000


	//----- nvinfo : EIATTR_FRAME_SIZE
	.align		4
.L_19506:
        /*1c8f0*/ 	.byte	0x04, 0x11
        /*1c8f2*/ 	.short	(.L_19508 - .L_19507)
	.align		4
.L_19507:
        /*1c8f4*/ 	.word	index@($_ZN7cutlass13device_kernelIN5flash19enable_sm80_to_sm89INS1_16FlashAttnBwdSm80INS1_25CollectiveMainloopBwdSm80ILi2ELi2EN4cute5tupleIJNS5_1CILi64EEENS7_ILi128EEES8_EEENS_10bfloat16_tEfNS_4arch4Sm80ELb1ELb0ELb1ELb1ELb0ELb0ELb0ELb0ELi2ELi2ELi4ELi2ELb1EEENS1_24CollectiveEpilogueBwdGQAISA_fSD_Li256ELb1ELb0EEENS1_25SingleTileBwdLPTSchedulerILb1ELi128ELb0EEEEEEEEEvNT_6ParamsE$_ZN4cute3eso3ESOILb1ELb0EJNS_10UnderscoreES2_iEEC2ERKS2_S5_RKi)
        /*1c8f8*/ 	.word	0x00000000


	//----- nvinfo : EIATTR_FRAME_SIZE
	.align		4
.L_19508:
        /*1c8fc*/ 	.byte	0x04, 0x11
        /*1c8fe*/ 	.short	(.L_19510 - .L_19509)
	.align		4
.L_19509:
        /*1c900*/ 	.word	index@($_ZN7cutlass13device_kernelIN5flash19enable_sm80_to_sm89INS1_16FlashAttnBwdSm80INS1_25CollectiveMainloopBwdSm80ILi2ELi2EN4cute5tupleIJNS5_1CILi64EEENS7_ILi128EEES8_EEENS_10bfloat16_tEfNS_4arch4Sm80ELb1ELb0ELb1ELb1ELb0ELb0ELb0ELb0ELi2ELi2ELi4ELi2ELb1EEENS1_24CollectiveEpilogueBwdGQAISA_fSD_Li256ELb1ELb0EEENS1_25SingleTileBwdLPTSchedulerILb1ELi128ELb0EEEEEEEEEvNT_6ParamsE$_ZN4cute3eso3ESOILb1ELb0EJNS_10UnderscoreES2_S2_iEEC2ERKS2_S5_S5_RKi)
        /*1c904*/ 	.word	0x00000000


	//----- nvinfo : EIATTR_FRAME_SIZE
	.align		4
.L_19510:
        /*1c908*/ 	.byte	0x04, 0x11
        /*1c90a*/ 	.short	(.L_19512 - .L_19511)
	.align		4
.L_19511:
        /*1c90c*/ 	.word	index@($_ZN7cutlass13device_kernelIN5flash19enable_sm80_to_sm89INS1_16FlashAttnBwdSm80INS1_25CollectiveMainloopBwdSm80ILi2ELi2EN4cute5tupleIJNS5_1CILi64EEENS7_ILi128EEES8_EEENS_10bfloat16_tEfNS_4arch4Sm80ELb1ELb0ELb1ELb1ELb0ELb0ELb0ELb0ELi2ELi2ELi4ELi2ELb1EEENS1_24CollectiveEpilogueBwdGQAISA_fSD_Li256ELb1ELb0EEENS1_25SingleTileBwdLPTSchedulerILb1ELi128ELb0EEEEEEEEEvNT_6ParamsE$_ZN4cute3eso3ESOILb0ELb1EJlEEC2ERKl)
        /*1c910*/ 	.word	0x00000000


	//----- nvinfo : EIATTR_FRAME_SIZE
	.align		4
.L_19512:
        /*1c914*/ 	.byte	0x04, 0x11
        /*1c916*/ 	.short	(.L_19514 - .L_19513)
	.align		4
.L_19513:
        /*1c918*/ 	.word	index@($_ZN7cutlass13device_kernelIN5flash19enable_sm80_to_sm89INS1_16FlashAttnBwdSm80INS1_25CollectiveMainloopBwdSm80ILi2ELi2EN4cute5tupleIJNS5_1CILi64EEENS7_ILi128EEES8_EEENS_10bfloat16_tEfNS_4arch4Sm80ELb1ELb0ELb1ELb1ELb0ELb0ELb0ELb0ELi2ELi2ELi4ELi2ELb1EEENS1_24CollectiveEpilogueBwdGQAISA_fSD_Li256ELb1ELb0EEENS1_25SingleTileBwdLPTSchedulerILb1ELi128ELb0EEEEEEEEEvNT_6ParamsE$_ZN4cute3eso3ESOILb0ELb1EJiNS_1CILi0EEEEEC2ERKiRKS3_)
        /*1c91c*/ 	.word	0x00000000


	//----- nvinfo : EIATTR_FRAME_SIZE
	.align		4
.L_19514:
        /*1c920*/ 	.byte	0x04, 0x11
        /*1c922*/ 	.short	(.L_19516 - .L_19515)
	.align		4
.L_19515:
        /*1c924*/ 	.word	index@($_ZN7cutlass13device_kernelIN5flash19enable_sm80_to_sm89INS1_16FlashAttnBwdSm80INS1_25CollectiveMainloopBwdSm80ILi2ELi2EN4cute5tupleIJNS5_1CILi64EEENS7_ILi128EEES8_EEENS_10bfloat16_tEfNS_4arch4Sm80ELb1ELb0ELb1ELb1ELb0ELb0ELb0ELb0ELi2ELi2ELi4ELi2ELb1EEENS1_24CollectiveEpilogueBwdGQAISA_fSD_Li256ELb1ELb0EEENS1_25SingleTileBwdLPTSchedulerILb1ELi128ELb0EEEEEEEEEvNT_6ParamsE$_ZN4cute3eso3ESOILb0ELb1EJiEEC2ERKi)
        /*1c928*/ 	.word	0x00000000


	//----- nvinfo : EIATTR_FRAME_SIZE
	.align		4
.L_19516:
        /*1c92c*/ 	.byte	0x04, 0x11
        /*1c92e*/ 	.short	(.L_19518 - .L_19517)
	.align		4
.L_19517:
        /*1c930*/ 	.word	index@($_ZN7cutlass13device_kernelIN5flash19enable_sm80_to_sm89INS1_16FlashAttnBwdSm80INS1_25CollectiveMainloopBwdSm80ILi2ELi2EN4cute5tupleIJNS5_1CILi64EEENS7_ILi128EEES8_EEENS_10bfloat16_tEfNS_4arch4Sm80ELb1ELb0ELb1ELb1ELb0ELb0ELb0ELb0ELi2ELi2ELi4ELi2ELb1EEENS1_24CollectiveEpilogueBwdGQAISA_fSD_Li256ELb1ELb0EEENS1_25SingleTileBwdLPTSchedulerILb1ELi128ELb0EEEEEEEEEvNT_6ParamsE$_ZN4cute3eso3ESOILb0ELb1EJNS_15ArithmeticTupleIJiiEEENS_1CILi0EEES5_S5_EEC2ERKS3_RKS5_SA_SA_)
        /*1c934*/ 	.word	0x00000000


	//----- nvinfo : EIATTR_FRAME_SIZE
	.align		4
.L_19518:
        /*1c938*/ 	.byte	0x04, 0x11
        /*1c93a*/ 	.short	(.L_19520 - .L_19519)
	.align		4
.L_19519:
        /*1c93c*/ 	.word	index@($_ZN7cutlass13device_kernelIN5flash19enable_sm80_to_sm89INS1_16FlashAttnBwdSm80INS1_25CollectiveMainloopBwdSm80ILi2ELi2EN4cute5tupleIJNS5_1CILi64EEENS7_ILi128EEES8_EEENS_10bfloat16_tEfNS_4arch4Sm80ELb1ELb0ELb1ELb1ELb0ELb0ELb0ELb0ELi2ELi2ELi4ELi2ELb1EEENS1_24CollectiveEpilogueBwdGQAISA_fSD_Li256ELb1ELb0EEENS1_25SingleTileBwdLPTSchedulerILb1ELi128ELb0EEEEEEEEEvNT_6ParamsE$_ZN4cute3eso3ESOILb0ELb1EJNS_15ArithmeticTupleIJiiEEEEEC2ERKS3_)
        /*1c940*/ 	.word	0x00000000


	//----- nvinfo : EIATTR_FRAME_SIZE
	.align		4
.L_19520:
        /*1c944*/ 	.byte	0x04, 0x11
        /*1c946*/ 	.short	(.L_19522 - .L_19521)
	.align		4
.L_19521:
        /*1c948*/ 	.word	index@($_ZN7cutlass13device_kernelIN5flash19enable_sm80_to_sm89INS1_16FlashAttnBwdSm80INS1_25CollectiveMainloopBwdSm80ILi2ELi2EN4cute5tupleIJNS5_1CILi64EEENS7_ILi128EEES8_EEENS_10bfloat16_tEfNS_4arch4Sm80ELb1ELb0ELb1ELb1ELb0ELb0ELb0ELb0ELi2ELi2ELi4ELi2ELb1EEENS1_24CollectiveEpilogueBwdGQAISA_fSD_Li256ELb1ELb0EEENS1_25SingleTileBwdLPTSchedulerILb1ELi128ELb0EEEEEEEEEvNT_6ParamsE$_ZN4cute3eso3ESOILb0ELb1EJNS_15ArithmeticTupleIJiEEEEEC2ERKS3_)
        /*1c94c*/ 	.word	0x00000000


	//----- nvinfo : EIATTR_FRAME_SIZE
	.align		4
.L_19522:
        /*1c950*/ 	.byte	0x04, 0x11
        /*1c952*/ 	.short	(.L_19524 - .L_19523)
	.align		4
.L_19523:
        /*1c954*/ 	.word	index@($_ZN7cutlass13device_kernelIN5flash19enable_sm80_to_sm89INS1_16FlashAttnBwdSm80INS1_25CollectiveMainloopBwdSm80ILi2ELi2EN4cute5tupleIJNS5_1CILi64EEENS7_ILi128EEES8_EEENS_10bfloat16_tEfNS_4arch4Sm80ELb1ELb0ELb1ELb1ELb0ELb0ELb0ELb0ELi2ELi2ELi4ELi2ELb1EEENS1_24CollectiveEpilogueBwdGQAISA_fSD_Li256ELb1ELb0EEENS1_25SingleTileBwdLPTSchedulerILb1ELi128ELb0EEEEEEEEEvNT_6ParamsE$_ZN4cute3eso3ESOILb0ELb1EJNS_15ArithmeticTupleIJNS_1CILi0EEEiEEEEEC2ERKS5_)
        /*1c958*/ 	.word	0x00000000


	//----- nvinfo : EIATTR_FRAME_SIZE
	.align		4
.L_19524:
        /*1c95c*/ 	.byte	0x04, 0x11
        /*1c95e*/ 	.short	(.L_19526 - .L_19525)
	.align		4
.L_19525:
        /*1c960*/ 	.word	index@($_ZN7cutlass13device_kernelIN5flash19enable_sm80_to_sm89INS1_16FlashAttnBwdSm80INS1_25CollectiveMainloopBwdSm80ILi2ELi2EN4cute5tupleIJNS5_1CILi64EEENS7_ILi128EEES8_EEENS_10bfloat16_tEfNS_4arch4Sm80ELb1ELb0ELb1ELb1ELb0ELb0ELb0ELb0ELi2ELi2ELi4ELi2ELb1EEENS1_24CollectiveEpilogueBwdGQAISA_fSD_Li256ELb1ELb0EEENS1_25SingleTileBwdLPTSchedulerILb1ELi128ELb0EEEEEEEEEvNT_6ParamsE$_ZN4cute3eso3ESOILb0ELb0EJiiEEC2ERKiS4_)
        /*1c964*/ 	.word	0x00000000


	//----- nvinfo : EIATTR_FRAME_SIZE
	.align		4
.L_19526:
        /*1c968*/ 	.byte	0x04, 0x11
        /*1c96a*/ 	.short	(.L_19528 - .L_19527)
	.align		4
.L_19527:
        /*1c96c*/ 	.word	index@($_ZN7cutlass13device_kernelIN5flash19enable_sm80_to_sm89INS1_16FlashAttnBwdSm80INS1_25CollectiveMainloopBwdSm80ILi2ELi2EN4cute5tupleIJNS5_1CILi64EEENS7_ILi128EEES8_EEENS_10bfloat16_tEfNS_4arch4Sm80ELb1ELb0ELb1ELb1ELb0ELb0ELb0ELb0ELi2ELi2ELi4ELi2ELb1EEENS1_24CollectiveEpilogueBwdGQAISA_fSD_Li256ELb1ELb0EEENS1_25SingleTileBwdLPTSchedulerILb1ELi128ELb0EEEEEEEEEvNT_6ParamsE$_ZN4cute3eso3ESOILb0ELb0EJNS_6LayoutINS_5tupleIJNS3_IJNS_1CILi8EEENS4_ILi1EEEEEENS4_ILi2EEES6_EEENS3_IJNS3_IJS6_NS4_ILi0EEEEEElSA_EEEEElEEC2ERKSD_RKl)
        /*1c970*/ 	.word	0x00000000


	//----- nvinfo : EIATTR_FRAME_SIZE
	.align		4
.L_19528:
        /*1c974*/ 	.byte	0x04, 0x11
        /*1c976*/ 	.short	(.L_19530 - .L_19529)
	.align		4
.L_19529:
        /*1c978*/ 	.word	index@($_ZN7cutlass13device_kernelIN5flash19enable_sm80_to_sm89INS1_16FlashAttnBwdSm80INS1_25CollectiveMainloopBwdSm80ILi2ELi2EN4cute5tupleIJNS5_1CILi64EEENS7_ILi128EEES8_EEENS_10bfloat16_tEfNS_4arch4Sm80ELb1ELb0ELb1ELb1ELb0ELb0ELb0ELb0ELi2ELi2ELi4ELi2ELb1EEENS1_24CollectiveEpilogueBwdGQAISA_fSD_Li256ELb1ELb0EEENS1_25SingleTileBwdLPTSchedulerILb1ELi128ELb0EEEEEEEEEvNT_6ParamsE$_ZN4cute3eso3ESOILb0ELb0EJNS_6LayoutINS_5tupleIJNS3_IJNS_1CILi8EEENS4_ILi1EEEEEENS4_ILi2EEES6_EEENS3_IJNS3_IJS6_NS4_ILi0EEEEEElSA_EEEEENS_10ViewEngineINS_8gmem_ptrIPKN7cutlass10bfloat16_tEEEEEEEC2ERKSD_RKSL_)
        /*1c97c*/ 	.word	0x00000000


	//----- nvinfo : EIATTR_FRAME_SIZE
	.align		4
.L_19530:
        /*1c980*/ 	.byte	0x04, 0x11
        /*1c982*/ 	.short	(.L_19532 - .L_19531)
	.align		4
.L_19531:
        /*1c984*/ 	.word	index@($_ZN7cutlass13device_kernelIN5flash19enable_sm80_to_sm89INS1_16FlashAttnBwdSm80INS1_25CollectiveMainloopBwdSm80ILi2ELi2EN4cute5tupleIJNS5_1CILi64EEENS7_ILi128EEES8_EEENS_10bfloat16_tEfNS_4arch4Sm80ELb1ELb0ELb1ELb1ELb0ELb0ELb0ELb0ELi2ELi2ELi4ELi2ELb1EEENS1_24CollectiveEpilogueBwdGQAISA_fSD_Li256ELb1ELb0EEENS1_25SingleTileBwdLPTSchedulerILb1ELi128ELb0EEEEEEEEEvNT_6ParamsE$_ZN4cute3eso3ESOILb0ELb0EJNS_5tupleIJiiEEEiiiEEC2ERKS3_RKiS8_S8_)
        /*1c988*/ 	.word	0x00000000


	//----- nvinfo : EIATTR_FRAME_SIZE
	.align		4
.L_19532:
        /*1c98c*/ 	.byte	0x04, 0x11
        /*1c98e*/ 	.short	(.L_19534 - .L_19533)
	.align		4
.L_19533:
        /*1c990*/ 	.word	index@($_ZN7cutlass13device_kernelIN5flash19enable_sm80_to_sm89INS1_16FlashAttnBwdSm80INS1_25CollectiveMainloopBwdSm80ILi2ELi2EN4cute5tupleIJNS5_1CILi64EEENS7_ILi128EEES8_EEENS_10bfloat16_tEfNS_4arch4Sm80ELb1ELb0ELb1ELb1ELb0ELb0ELb0ELb0ELi2ELi2ELi4ELi2ELb1EEENS1_24CollectiveEpilogueBwdGQAISA_fSD_Li256ELb1ELb0EEENS1_25SingleTileBwdLPTSchedulerILb1ELi128ELb0EEEEEEEEEvNT_6ParamsE$_ZN4cute3eso3ESOILb0ELb0EJNS_15ArithmeticTupleIJiiEEEiiiEEC2ERKS3_RKiS8_S8_)
        /*1c994*/ 	.word	0x00000000


	//----- nvinfo : EIATTR_FRAME_SIZE
	.align		4
.L_19534:
        /*1c998*/ 	.byte	0x04, 0x11
        /*1c99a*/ 	.short	(.L_19536 - .L_19535)
	.align		4
.L_19535:
        /*1c99c*/ 	.word	index@($_ZN7cutlass13device_kernelIN5flash19enable_sm80_to_sm89INS1_16FlashAttnBwdSm80INS1_25CollectiveMainloopBwdSm80ILi2ELi2EN4cute5tupleIJNS5_1CILi64EEENS7_ILi128EEES8_EEENS_10bfloat16_tEfNS_4arch4Sm80ELb1ELb0ELb1ELb1ELb0ELb0ELb0ELb0ELi2ELi2ELi4ELi2ELb1EEENS1_24CollectiveEpilogueBwdGQAISA_fSD_Li256ELb1ELb0EEENS1_25SingleTileBwdLPTSchedulerILb1ELi128ELb0EEEEEEEEEvNT_6ParamsE$_ZN4cute12iter_adaptorIPfNS_8smem_ptrIS1_EEEC2ES1_)
        /*1c9a0*/ 	.word	0x00000000


	//----- nvinfo : EIATTR_FRAME_SIZE
	.align		4
.L_19536:
        /*1c9a4*/ 	.byte	0x04, 0x11
        /*1c9a6*/ 	.short	(.L_19538 - .L_19537)
	.align		4
.L_19537:
        /*1c9a8*/ 	.word	index@($_ZN7cutlass13device_kernelIN5flash19enable_sm80_to_sm89INS1_16FlashAttnBwdSm80INS1_25CollectiveMainloopBwdSm80ILi2ELi2EN4cute5tupleIJNS5_1CILi64EEENS7_ILi128EEES8_EEENS_10bfloat16_tEfNS_4arch4Sm80ELb1ELb0ELb1ELb1ELb0ELb0ELb0ELb0ELi2ELi2ELi4ELi2ELb1EEENS1_24CollectiveEpilogueBwdGQAISA_fSD_Li256ELb1ELb0EEENS1_25SingleTileBwdLPTSchedulerILb1ELi128ELb0EEEEEEEEEvNT_6ParamsE$_ZN4cute12iter_adaptorIPN7cutlass9uint128_tENS_8smem_ptrIS3_EEEC2ES3_)
        /*1c9ac*/ 	.word	0x00000000


	//----- nvinfo : EIATTR_FRAME_SIZE
	.align		4
.L_19538:
        /*1c9b0*/ 	.byte	0x04, 0x11
        /*1c9b2*/ 	.short	(.L_19540 - .L_19539)
	.align		4
.L_19539:
        /*1c9b4*/ 	.word	index@($_ZN7cutlass13device_kernelIN5flash19enable_sm80_to_sm89INS1_16FlashAttnBwdSm80INS1_25CollectiveMainloopBwdSm80ILi2ELi2EN4cute5tupleIJNS5_1CILi64EEENS7_ILi128EEES8_EEENS_10bfloat16_tEfNS_4arch4Sm80ELb1ELb0ELb1ELb1ELb0ELb0ELb0ELb0ELi2ELi2ELi4ELi2ELb1EEENS1_24CollectiveEpilogueBwdGQAISA_fSD_Li256ELb1ELb0EEENS1_25SingleTileBwdLPTSchedulerILb1ELi128ELb0EEEEEEEEEvNT_6ParamsE$_ZN4cute12iter_adaptorIPN7cutlass10bfloat16_tENS_8smem_ptrIS3_EEEC2ES3_)
        /*1c9b8*/ 	.word	0x00000000


	//----- nvinfo : EIATTR_FRAME_SIZE
	.align		4
.L_19540:
        /*1c9bc*/ 	.byte	0x04, 0x11
        /*1c9be*/ 	.short	(.L_19542 - .L_19541)
	.align		4
.L_19541:
        /*1c9c0*/ 	.word	index@($_ZN7cutlass13device_kernelIN5flash19enable_sm80_to_sm89INS1_16FlashAttnBwdSm80INS1_25CollectiveMainloopBwdSm80ILi2ELi2EN4cute5tupleIJNS5_1CILi64EEENS7_ILi128EEES8_EEENS_10bfloat16_tEfNS_4arch4Sm80ELb1ELb0ELb1ELb1ELb0ELb0ELb0ELb0ELi2ELi2ELi4ELi2ELb1EEENS1_24CollectiveEpilogueBwdGQAISA_fSD_Li256ELb1ELb0EEENS1_25SingleTileBwdLPTSchedulerILb1ELi128ELb0EEEEEEEEEvNT_6ParamsE$_ZN4cute12iter_adaptorIPKfNS_8gmem_ptrIS2_EEEC2ES2_)
        /*1c9c4*/ 	.word	0x00000000


	//----- nvinfo : EIATTR_FRAME_SIZE
	.align		4
.L_19542:
        /*1c9c8*/ 	.byte	0x04, 0x11
        /*1c9ca*/ 	.short	(.L_19544 - .L_19543)
	.align		4
.L_19543:
        /*1c9cc*/ 	.word	index@($_ZN7cutlass13device_kernelIN5flash19enable_sm80_to_sm89INS1_16FlashAttnBwdSm80INS1_25CollectiveMainloopBwdSm80ILi2ELi2EN4cute5tupleIJNS5_1CILi64EEENS7_ILi128EEES8_EEENS_10bfloat16_tEfNS_4arch4Sm80ELb1ELb0ELb1ELb1ELb0ELb0ELb0ELb0ELi2ELi2ELi4ELi2ELb1EEENS1_24CollectiveEpilogueBwdGQAISA_fSD_Li256ELb1ELb0EEENS1_25SingleTileBwdLPTSchedulerILb1ELi128ELb0EEEEEEEEEvNT_6ParamsE$_ZN4cute12iter_adaptorIPKN7cutlass9uint128_tENS_8gmem_ptrIS4_EEEC2ES4_)
        /*1c9d0*/ 	.word	0x00000000


	//----- nvinfo : EIATTR_FRAME_SIZE
	.align		4
.L_19544:
        /*1c9d4*/ 	.byte	0x04, 0x11
        /*1c9d6*/ 	.short	(.L_19546 - .L_19545)
	.align		4
.L_19545:
        /*1c9d8*/ 	.word	index@($_ZN7cutlass13device_kernelIN5flash19enable_sm80_to_sm89INS1_16FlashAttnBwdSm80INS1_25CollectiveMainloopBwdSm80ILi2ELi2EN4cute5tupleIJNS5_1CILi64EEENS7_ILi128EEES8_EEENS_10bfloat16_tEfNS_4arch4Sm80ELb1ELb0ELb1ELb1ELb0ELb0ELb0ELb0ELi2ELi2ELi4ELi2ELb1EEENS1_24CollectiveEpilogueBwdGQAISA_fSD_Li256ELb1ELb0EEENS1_25SingleTileBwdLPTSchedulerILb1ELi128ELb0EEEEEEEEEvNT_6ParamsE$_ZN4cute12iter_adaptorIPKN7cutlass10bfloat16_tENS_8gmem_ptrIS4_EEEC2ES4_)
        /*1c9dc*/ 	.word	0x00000000


	//----- nvinfo : EIATTR_FRAME_SIZE
	.align		4
.L_19546:
        /*1c9e0*/ 	.byte	0x04, 0x11
        /*1c9e2*/ 	.short	(.L_19548 - .L_19547)
	.align		4
.L_19547:
        /*1c9e4*/ 	.word	index@(_ZN7cutlass13device_kernelIN5flash19enable_sm80_to_sm89INS1_16FlashAttnBwdSm80INS1_25CollectiveMainloopBwdSm80ILi2ELi2EN4cute5tupleIJNS5_1CILi64EEENS7_ILi128EEES8_EEENS_10bfloat16_tEfNS_4arch4Sm80ELb1ELb0ELb1ELb1ELb0ELb0ELb0ELb0ELi2ELi2ELi4ELi2ELb1EEENS1_24CollectiveEpilogueBwdGQAISA_fSD_Li256ELb1ELb0EEENS1_25SingleTileBwdLPTSchedulerILb1ELi128ELb0EEEEEEEEEvNT_6ParamsE)
        /*1c9e8*/ 	.word	0x000001b0


	//----- nvinfo : EIATTR_REGCOUNT
	.align		4
.L_19548:
        /*1c9ec*/ 	.byte	0x04, 0x2f
        /*1c9ee*/ 	.short	(.L_19550 - .L_19549)
	.align		4
.L_19549:
        /*1c9f0*/ 	.word	index@(_ZN7cutlass13device_kernelIN5flash19enable_sm80_to_sm89INS1_16FlashAttnBwdSm80INS1_25CollectiveMainloopBwdSm80ILi2ELi2EN4cute5tupleIJNS5_1CILi64EEENS7_ILi128EEES8_EEENS_10bfloat16_tEfNS_4arch4Sm80ELb1ELb0ELb1ELb1ELb1ELb0ELb0ELb0ELi2ELi2ELi4ELi2ELb1EEENS1_21CollectiveEpilogueBwdISA_SB_SD_Li256ELb1ELb0ELi2EEENS1_25SingleTileBwdLPTSchedulerILb1ELi128ELb1EEEEEEEEEvNT_6ParamsE)
        /*1c9f4*/ 	.word	0x000000fa


	//----- nvinfo : EIATTR_FRAME_SIZE
	.align		4
.L_19550:
        /*1c9f8*/ 	.byte	0x04, 0x11
        /*1c9fa*/ 	.short	(.L_19552 - .L_19551)
	.align		4
.L_19551:
        /*1c9fc*/ 	.word	index@($_ZN7cutlass13device_kernelIN5flash19enable_sm80_to_sm89INS1_16FlashAttnBwdSm80INS1_25CollectiveMainloopBwdSm80ILi2ELi2EN4cute5tupleIJNS5_1CILi64EEENS7_ILi128EEES8_EEENS_10bfloat16_tEfNS_4arch4Sm80ELb1ELb0ELb1ELb1ELb1ELb0ELb0ELb0ELi2ELi2ELi4ELi2ELb1EEENS1_21CollectiveEpilogueBwdISA_SB_SD_Li256ELb1ELb0ELi2EEENS1_25SingleTileBwdLPTSchedulerILb1ELi128ELb1EEEEEEEEEvNT_6ParamsE$_ZZN5flash25CollectiveMainloopBwdSm80ILi2ELi2EN4cute5tupleIJNS1_1CILi64EEENS3_ILi128EEES4_EEEN7cutlass10bfloat16_tEfNS7_4arch4Sm80ELb1ELb0ELb1ELb1ELb1ELb0ELb0ELb0ELi2ELi2ELi4ELi2ELb1EE3mmaINS_16FlashAttnBwdSm80ISB_NS_21CollectiveEpilogueBwdIS6_S8_SA_Li256ELb1ELb0ELi2EEENS_25SingleTileBwdLPTSchedulerILb1ELi128ELb1EEEE13SharedStorageENS1_6TensorINS1_11ArrayEngineIfLm32EEENS1_6LayoutINS2_IJNS2_IJNS3_ILi2EEESO_EEESO_NS3_ILi4EEEEEENS2_IJNS2_IJNS3_ILi1EEESO_EEESQ_NS3_ILi8EEEEEEEEEEEEbRKNSB_6ParamsERT0_S12_iNS2_IJiiiEEERT_ENKUliiE_clEii)
        /*1ca00*/ 	.word	0x00000000


	//----- nvinfo : EIATTR_FRAME_SIZE
	.align		4
.L_19552:
        /*1ca04*/ 	.byte	0x04, 0x11
        /*1ca06*/ 	.short	(.L_19554 - .L_19553)
	.align		4
.L_19553:
        /*1ca08*/ 	.word	index@($_ZN7cutlass13device_kernelIN5flash19enable_sm80_to_sm89INS1_16FlashAttnBwdSm80INS1_25CollectiveMainloopBwdSm80ILi2ELi2EN4cute5tupleIJNS5_1CILi64EEENS7_ILi128EEES8_EEENS_10bfloat16_tEfNS_4arch4Sm80ELb1ELb0ELb1ELb1ELb1ELb0ELb0ELb0ELi2ELi2ELi4ELi2ELb1EEENS1_21CollectiveEpilogueBwdISA_SB_SD_Li256ELb1ELb0ELi2EEENS1_25SingleTileBwdLPTSchedulerILb1ELi128ELb1EEEEEEEEEvNT_6ParamsE$_ZZN5flash25CollectiveMainloopBwdSm80ILi2ELi2EN4cute5tupleIJNS1_1CILi64EEENS3_ILi128EEES4_EEEN7cutlass10bfloat16_tEfNS7_4arch4Sm80ELb1ELb0ELb1ELb1ELb1ELb0ELb0ELb0ELi2ELi2ELi4ELi2ELb1EE3mmaINS_16FlashAttnBwdSm80ISB_NS_21CollectiveEpilogueBwdIS6_S8_SA_Li256ELb1ELb0ELi2EEENS_25SingleTileBwdLPTSchedulerILb1ELi128ELb1EEEE13SharedStorageENS1_6TensorINS1_11ArrayEngineIfLm32EEENS1_6LayoutINS2_IJNS2_IJNS3_ILi2EEESO_EEESO_NS3_ILi4EEEEEENS2_IJNS2_IJNS3_ILi1EEESO_EEESQ_NS3_ILi8EEEEEEEEEEEEbRKNSB_6ParamsERT0_S12_iNS2_IJiiiEEERT_ENKUliiE0_clEii)
        /*1ca0c*/ 	.word	0x00000000


	//----- nvinfo : EIATTR_FRAME_SIZE
	.align		4
.L_19554:
        /*1ca10*/ 	.byte	0x04, 0x11
        /*1ca12*/ 	.short	(.L_19556 - .L_19555)
	.align		4
.L_19555:
        /*1ca14*/ 	.word	index@($_ZN7cutlass13device_kernelIN5flash19enable_sm80_to_sm89INS1_16FlashAttnBwdSm80INS1_25CollectiveMainloopBwdSm80ILi2ELi2EN4cute5tupleIJNS5_1CILi64EEENS7_ILi128EEES8_EEENS_10bfloat16_tEfNS_4arch4Sm80ELb1ELb0ELb1ELb1ELb1ELb0ELb0ELb0ELi2ELi2ELi4ELi2ELb1EEENS1_21CollectiveEpilogueBwdISA_SB_SD_Li256ELb1ELb0ELi2EEENS1_25SingleTileBwdLPTSchedulerILb1ELi128ELb1EEEEEEEEEvNT_6ParamsE$_ZZN4cuteplIJiiEJNS_1CILi0EEES2_EEEDaRKNS_15ArithmeticTupleIJDpT_EEERKNS3_IJDpT0_EEEENKUlDpRKT_E_clIJiiEEEDaSH_)
        /*1ca18*/ 	.word	0x00000000


	//----- nvinfo : EIATTR_FRAME_SIZE
	.align		4
.L_19556:
        /*1ca1c*/ 	.byte	0x04, 0x11
        /*1ca1e*/ 	.short	(.L_19558 - .L_19557)
	.align		4
.L_19557:
        /*1ca20*/ 	.word	index@($_ZN7cutlass13device_kernelIN5flash19enable_sm80_to_sm89INS1_16FlashAttnBwdSm80INS1_25CollectiveMainloopBwdSm80ILi2ELi2EN4cute5tupleIJNS5_1CILi64EEENS7_ILi128EEES8_EEENS_10bfloat16_tEfNS_4arch4Sm80ELb1ELb0ELb1ELb1ELb1ELb0ELb0ELb0ELi2ELi2ELi4ELi2ELb1EEENS1_21CollectiveEpilogueBwdISA_SB_SD_Li256ELb1ELb0ELi2EEENS1_25SingleTileBwdLPTSchedulerILb1ELi128ELb1EEEEEEEEEvNT_6ParamsE$_ZZN4cuteplIJiEJNS_1CILi0EEEiEEEDaRKNS_15ArithmeticTupleIJDpT_EEERKNS3_IJDpT0_EEEENKUlDpRKT_E_clIJiiEEEDaSH_)
        /*1ca24*/ 	.word	0x00000000


	//----- nvinfo : EIATTR_FRAME_SIZE
	.align		4
.L_19558:
        /*1ca28*/ 	.byte	0x04, 0x11
        /*1ca2a*/ 	.short	(.L_19560 - .L_19559)
	.align		4
.L_19559:
        /*1ca2c*/ 	.word	index@($_ZN7cutlass13device_kernelIN5flash19enable_sm80_to_sm89INS1_16FlashAttnBwdSm80INS1_25CollectiveMainloopBwdSm80ILi2ELi2EN4cute5tupleIJNS5_1CILi64EEENS7_ILi128EEES8_EEENS_10bfloat16_tEfNS_4arch4Sm80ELb1ELb0ELb1ELb1ELb1ELb0ELb0ELb0ELi2ELi2ELi4ELi2ELb1EEENS1_21CollectiveEpilogueBwdISA_SB_SD_Li256ELb1ELb0ELi2EEENS1_25SingleTileBwdLPTSchedulerILb1ELi128ELb1EEEEEEEEEvNT_6ParamsE$_ZZN4cuteplIJiEJNS_1CILi0EEEEEEDaRKNS_15ArithmeticTupleIJDpT_EEERKNS3_IJDpT0_EEEENKUlDpRKT_E_clIJiEEEDaSH_)
        /*1ca30*/ 	.word	0x00000000


	//----- nvinfo : EIATTR_FRAME_SIZE
	.align		4
.L_19560:
        /*1ca34*/ 	.byte	0x04, 0x11
        /*1ca36*/ 	.short	(.L_19562 - .L_19561)
	.align		4
.L_19561:
        /*1ca38*/ 	.word	index@($_ZN7cutlass13device_kernelIN5flash19enable_sm80_to_sm89INS1_16FlashAttnBwdSm80INS1_25CollectiveMainloopBwdSm80ILi2ELi2EN4cute5tupleIJNS5_1CILi64EEENS7_ILi128EEES8_EEENS_10bfloat16_tEfNS_4arch4Sm80ELb1ELb0ELb1ELb1ELb1ELb0ELb0ELb0ELi2ELi2ELi4ELi2ELb1EEENS1_21CollectiveEpilogueBwdISA_SB_SD_Li256ELb1ELb0ELi2EEENS1_25SingleTileBwdLPTSchedulerILb1ELi128ELb1EEEEEEEEEvNT_6ParamsE$_ZZN4cuteplIJNS_1CILi0EEEiEJS2_S2_iiEEEDaRKNS_15ArithmeticTupleIJDpT_EEERKNS3_IJDpT0_EEEENKUlDpRKT_E_clIJS2_iiiEEEDaSH_)
        /*1ca3c*/ 	.word	0x00000000


	//----- nvinfo : EIATTR_FRAME_SIZE
	.align		4
.L_19562:
        /*1ca40*/ 	.byte	0x04, 0x11
        /*1ca42*/ 	.short	(.L_19564 - .L_19563)
	.align		4
.L_19563:
        /*1ca44*/ 	.word	index@($_ZN7cutlass13device_kernelIN5flash19enable_sm80_to_sm89INS1_16FlashAttnBwdSm80INS1_25CollectiveMainloopBwdSm80ILi2ELi2EN4cute5tupleIJNS5_1CILi64EEENS7_ILi128EEES8_EEENS_10bfloat16_tEfNS_4arch4Sm80ELb1ELb0ELb1ELb1ELb1ELb0ELb0ELb0ELi2ELi2ELi4ELi2ELb1EEENS1_21CollectiveEpilogueBwdISA_SB_SD_Li256ELb1ELb0ELi2EEENS1_25SingleTileBwdLPTSchedulerILb1ELi128ELb1EEEEEEEEEvNT_6ParamsE$_ZZN4cuteplIJNS_1CILi0EEES2_iEJS2_S2_S2_iEEEDaRKNS_15ArithmeticTupleIJDpT_EEERKNS3_IJDpT0_EEEENKUlDpRKT_E_clIJS2_S2_iiEEEDaSH_)
        /*1ca48*/ 	.word	0x00000000


	//----- nvinfo : EIATTR_FRAME_SIZE
	.align		4
.L_19564:
        /*1ca4c*/ 	.byte	0x04, 0x11
        /*1ca4e*/ 	.short	(.L_19566 - .L_19565)
	.align		4
.L_19565:
        /*1ca50*/ 	.word	index@($_ZN7cutlass13device_kernelIN5flash19enable_sm80_to_sm89INS1_16FlashAttnBwdSm80INS1_25CollectiveMainloopBwdSm80ILi2ELi2EN4cute5tupleIJNS5_1CILi64EEENS7_ILi128EEES8_EEENS_10bfloat16_tEfNS_4arch4Sm80ELb1ELb0ELb1ELb1ELb1ELb0ELb0ELb0ELi2ELi2ELi4ELi2ELb1EEENS1_21CollectiveEpilogueBwdISA_SB_SD_Li256ELb1ELb0ELi2EEENS1_25SingleTileBwdLPTSchedulerILb1ELi128ELb1EEEEEEEEEvNT_6ParamsE$_ZZN4cuteplIJNS_1CILi0EEES2_EJiS2_EEEDaRKNS_15ArithmeticTupleIJDpT_EEERKNS3_IJDpT0_EEEENKUlDpRKT_E_clIJiS2_EEEDaSH_)
        /*1ca54*/ 	.word	0x00000000


	//----- nvinfo : EIATTR_FRAME_SIZE
	.align		4
.L_19566:
        /*1ca58*/ 	.byte	0x04, 0x11
        /*1ca5a*/ 	.short	(.L_19568 - .L_19567)
	.align		4
.L_19567:
        /*1ca5c*/ 	.word	index@($_ZN7cutlass13device_kernelIN5flash19enable_sm80_to_sm89INS1_16FlashAttnBwdSm80INS1_25CollectiveMainloopBwdSm80ILi2ELi2EN4cute5tupleIJNS5_1CILi64EEENS7_ILi128EEES8_EEENS_10bfloat16_tEfNS_4arch4Sm80ELb1ELb0ELb1ELb1ELb1ELb0ELb0ELb0ELi2ELi2ELi4ELi2ELb1EEENS1_21CollectiveEpilogueBwdISA_SB_SD_Li256ELb1ELb0ELi2EEENS1_25SingleTileBwdLPTSchedulerILb1ELi128ELb1EEEEEEEEEvNT_6ParamsE$_ZZN4cuteplIJNS_1CILi0EEES2_EJiEEEDaRKNS_15ArithmeticTupleIJDpT_EEERKNS3_IJDpT0_EEEENKUlDpRKT_E_clIJiS2_EEEDaSH_)
        /*1ca60*/ 	.word	0x00000000


	//----- nvinfo : EIATTR_FRAME_SIZE
	.align		4
.L_19568:
        /*1ca64*/ 	.byte	0x04, 0x11
        /*1ca66*/ 	.short	(.L_19570 - .L_19569)
	.align		4
.L_19569:
        /*1ca68*/ 	.word	index@($_ZN7cutlass13device_kernelIN5flash19enable_sm80_to_sm89INS1_16FlashAttnBwdSm80INS1_25CollectiveMainloopBwdSm80ILi2ELi2EN4cute5tupleIJNS5_1CILi64EEENS7_ILi128EEES8_EEENS_10bfloat16_tEfNS_4arch4Sm80ELb1ELb0ELb1ELb1ELb1ELb0ELb0ELb0ELi2ELi2ELi4ELi2ELb1EEENS1_21CollectiveEpilogueBwdISA_SB_SD_Li256ELb1ELb0ELi2EEENS1_25SingleTileBwdLPTSchedulerILb1ELi128ELb1EEEEEEEEEvNT_6ParamsE$_ZZN4cuteplIJNS_15ArithmeticTupleIJiiEEEEJNS_1CILi0EEEiiiEEEDaRKNS1_IJDpT_EEERKNS1_IJDpT0_EEEENKUlDpRKT_E_clIJS2_iiiEEEDaSI_)
        /*1ca6c*/ 	.word	0x00000000


	//----- nvinfo : EIATTR_FRAME_SIZE
	.align		4
.L_19570:
        /*1ca70*/ 	.byte	0x04, 0x11
        /*1ca72*/ 	.short	(.L_19572 - .L_19571)
	.align		4
.L_19571:
        /*1ca74*/ 	.word	index@($_ZN7cutlass13device_kernelIN5flash19enable_sm80_to_sm89INS1_16FlashAttnBwdSm80INS1_25CollectiveMainloopBwdSm80ILi2ELi2EN4cute5tupleIJNS5_1CILi64EEENS7_ILi128EEES8_EEENS_10bfloat16_tEfNS_4arch4Sm80ELb1ELb0ELb1ELb1ELb1ELb0ELb0ELb0ELi2ELi2ELi4ELi2ELb1EEENS1_21CollectiveEpilogueBwdISA_SB_SD_Li256ELb1ELb0ELi2EEENS1_25SingleTileBwdLPTSchedulerILb1ELi128ELb1EEEEEEEEEvNT_6ParamsE$_ZZN4cuteplIJNS_15ArithmeticTupleIJiEEEEJNS1_IJNS_1CILi0EEEiEEEEEEDaRKNS1_IJDpT_EEERKNS1_IJDpT0_EEEENKUlDpRKT_E_clIJNS1_IJiiEEEEEEDaSJ_)
        /*1ca78*/ 	.word	0x00000000


	//----- nvinfo : EIATTR_FRAME_SIZE
	.align		4
.L_19572:
        /*1ca7c*/ 	.byte	0x04, 0x11
        /*1ca7e*/ 	.short	(.L_19574 - .L_19573)
	.align		4
.L_19573:
        /*1ca80*/ 	.word	index@($_ZN7cutlass13device_kernelIN5flash19enable_sm80_to_sm89INS1_16FlashAttnBwdSm80INS1_25CollectiveMainloopBwdSm80ILi2ELi2EN4cute5tupleIJNS5_1CILi64EEENS7_ILi128EEES8_EEENS_10bfloat16_tEfNS_4arch4Sm80ELb1ELb0ELb1ELb1ELb1ELb0ELb0ELb0ELi2ELi2ELi4ELi2ELb1EEENS1_21CollectiveEpilogueBwdISA_SB_SD_Li256ELb1ELb0ELi2EEENS1_25SingleTileBwdLPTSchedulerILb1ELi128ELb1EEEEEEEEEvNT_6ParamsE$_ZZN4cute9transformINS_15ArithmeticTupleIJiiEEEZNS_14transform_leafIS2_RNS_8identityEEEDaRKT_OT0_EUlRKT_E_EEDaS8_SA_ENKUlDpSD_E_clIJiiEEEDaSF_)
        /*1ca84*/ 	.word	0x00000000


	//----- nvinfo : EIATTR_FRAME_SIZE
	.align		4
.L_19574:
        /*1ca88*/ 	.byte	0x04, 0x11
        /*1ca8a*/ 	.short	(.L_19576 - .L_19575)
	.align		4
.L_19575:
        /*1ca8c*/ 	.word	index@($_ZN7cutlass13device_kernelIN5flash19enable_sm80_to_sm89INS1_16FlashAttnBwdSm80INS1_25CollectiveMainloopBwdSm80ILi2ELi2EN4cute5tupleIJNS5_1CILi64EEENS7_ILi128EEES8_EEENS_10bfloat16_tEfNS_4arch4Sm80ELb1ELb0ELb1ELb1ELb1ELb0ELb0ELb0ELi2ELi2ELi4ELi2ELb1EEENS1_21CollectiveEpilogueBwdISA_SB_SD_Li256ELb1ELb0ELi2EEENS1_25SingleTileBwdLPTSchedulerILb1ELi128ELb1EEEEEEEEEvNT_6ParamsE$_ZZN4cute9transformINS_15ArithmeticTupleIJNS1_IJiiEEEiiiEEEZNS_14transform_leafIS3_NS_8identityEEEDaRKT_OT0_EUlRKT_E_EEDaS8_SA_ENKUlDpSD_E_clIJNS_5tupleIJiiEEEiiiEEEDaSF_)
        /*1ca90*/ 	.word	0x00000000


	//----- nvinfo : EIATTR_FRAME_SIZE
	.align		4
.L_19576:
        /*1ca94*/ 	.byte	0x04, 0x11
        /*1ca96*/ 	.short	(.L_19578 - .L_19577)
	.align		4
.L_19577:
        /*1ca98*/ 	.word	index@($_ZN7cutlass13device_kernelIN5flash19enable_sm80_to_sm89INS1_16FlashAttnBwdSm80INS1_25CollectiveMainloopBwdSm80ILi2ELi2EN4cute5tupleIJNS5_1CILi64EEENS7_ILi128EEES8_EEENS_10bfloat16_tEfNS_4arch4Sm80ELb1ELb0ELb1ELb1ELb1ELb0ELb0ELb0ELi2ELi2ELi4ELi2ELb1EEENS1_21CollectiveEpilogueBwdISA_SB_SD_Li256ELb1ELb0ELi2EEENS1_25SingleTileBwdLPTSchedulerILb1ELi128ELb1EEEEEEEEEvNT_6ParamsE$_ZZN4cute7idx2crdINS_5tupleIJiEEENS1_IJNS1_IJNS1_IJNS_1CILi8EEENS3_ILi2EEEEEES5_S5_NS3_ILi4EEEEEEEEEEEDaRKT_RKT0_ENKUlRKT_RKT0_E_clIiS8_EEDaSI_SL_)
        /*1ca9c*/ 	.word	0x00000000


	//----- nvinfo : EIATTR_FRAME_SIZE
	.align		4
.L_19578:
        /*1caa0*/ 	.byte	0x04, 0x11
        /*1caa2*/ 	.short	(.L_19580 - .L_19579)
	.align		4
.L_19579:
        /*1caa4*/ 	.word	index@($_ZN7cutlass13device_kernelIN5flash19enable_sm80_to_sm89INS1_16FlashAttnBwdSm80INS1_25CollectiveMainloopBwdSm80ILi2ELi2EN4cute5tupleIJNS5_1CILi64EEENS7_ILi128EEES8_EEENS_10bfloat16_tEfNS_4arch4Sm80ELb1ELb0ELb1ELb1ELb1ELb0ELb0ELb0ELi2ELi2ELi4ELi2ELb1EEENS1_21CollectiveEpilogueBwdISA_SB_SD_Li256ELb1ELb0ELi2EEENS1_25SingleTileBwdLPTSchedulerILb1ELi128ELb1EEEEEEEEEvNT_6ParamsE$_ZZN4cute7idx2crdINS_5tupleIJiEEENS1_IJNS1_IJNS1_IJNS_1CILi8EEENS3_ILi2EEEEEES5_NS3_ILi4EEES5_EEEEEEEEDaRKT_RKT0_ENKUlRKT_RKT0_E_clIiS8_EEDaSI_SL_)
        /*1caa8*/ 	.word	0x00000000


	//----- nvinfo : EIATTR_FRAME_SIZE
	.align		4
.L_19580:
        /*1caac*/ 	.byte	0x04, 0x11
        /*1caae*/ 	.short	(.L_19582 - .L_19581)
	.align		4
.L_19581:
        /*1cab0*/ 	.word	index@($_ZN7cutlass13device_kernelIN5flash19enable_sm80_to_sm89INS1_16FlashAttnBwdSm80INS1_25CollectiveMainloopBwdSm80ILi2ELi2EN4cute5tupleIJNS5_1CILi64EEENS7_ILi128EEES8_EEENS_10bfloat16_tEfNS_4arch4Sm80ELb1ELb0ELb1ELb1ELb1ELb0ELb0ELb0ELi2ELi2ELi4ELi2ELb1EEENS1_21CollectiveEpilogueBwdISA_SB_SD_Li256ELb1ELb0ELi2EEENS1_25SingleTileBwdLPTSchedulerILb1ELi128ELb1EEEEEEEEEvNT_6ParamsE$_ZZN4cute5sliceINS_5tupleIJNS_10UnderscoreES2_S2_iEEENS1_IJNS1_IJNS_1CILi1EEENS4_ILi0EEEEEElS6_lEEEEEDaRKT_RKT0_ENKUlRKT_RKT0_E_clIS2_lEEDaSH_SK_)
        /*1cab4*/ 	.word	0x00000000


	//----- nvinfo : EIATTR_FRAME_SIZE
	.align		4
.L_19582:
        /*1cab8*/ 	.byte	0x04, 0x11
        /*1caba*/ 	.short	(.L_19584 - .L_19583)
	.align		4
.L_19583:
        /*1cabc*/ 	.word	index@($_ZN7cutlass13device_kernelIN5flash19enable_sm80_to_sm89INS1_16FlashAttnBwdSm80INS1_25CollectiveMainloopBwdSm80ILi2ELi2EN4cute5tupleIJNS5_1CILi64EEENS7_ILi128EEES8_EEENS_10bfloat16_tEfNS_4arch4Sm80ELb1ELb0ELb1ELb1ELb1ELb0ELb0ELb0ELi2ELi2ELi4ELi2ELb1EEENS1_21CollectiveEpilogueBwdISA_SB_SD_Li256ELb1ELb0ELi2EEENS1_25SingleTileBwdLPTSchedulerILb1ELi128ELb1EEEEEEEEEvNT_6ParamsE$_ZZN4cute19as_arithmetic_tupleINS_15ArithmeticTupleIJiiEEEEEDaRKT_ENKUlRKT_E_clIiEEDaS8_)
        /*1cac0*/ 	.word	0x00000000


	//----- nvinfo : EIATTR_FRAME_SIZE
	.align		4
.L_19584:
        /*1cac4*/ 	.byte	0x04, 0x11
        /*1cac6*/ 	.short	(.L_19586 - .L_19585)
	.align		4
.L_19585:
        /*1cac8*/ 	.word	index@($_ZN7cutlass13device_kernelIN5flash19enable_sm80_to_sm89INS1_16FlashAttnBwdSm80INS1_25CollectiveMainloopBwdSm80ILi2ELi2EN4cute5tupleIJNS5_1CILi64EEENS7_ILi128EEES8_EEENS_10bfloat16_tEfNS_4arch4Sm80ELb1ELb0ELb1ELb1ELb1ELb0ELb0ELb0ELi2ELi2ELi4ELi2ELb1EEENS1_21CollectiveEpilogueBwdISA_SB_SD_Li256ELb1ELb0ELi2EEENS1_25SingleTileBwdLPTSchedulerILb1ELi128ELb1EEEEEEEEEvNT_6ParamsE$_ZZN4cute19as_arithmetic_tupleINS_15ArithmeticTupleIJiiEEEEEDaRKT_ENKUlDpRKT_E_clIJiiEEEDaS9_)
        /*1cacc*/ 	.word	0x00000000


	//----- nvinfo : EIATTR_FRAME_SIZE
	.align		4
.L_19586:
        /*1cad0*/ 	.byte	0x04, 0x11
        /*1cad2*/ 	.short	(.L_19588 - .L_19587)
	.align		4
.L_19587:
        /*1cad4*/ 	.word	index@($_ZN7cutlass13device_kernelIN5flash19enable_sm80_to_sm89INS1_16FlashAttnBwdSm80INS1_25CollectiveMainloopBwdSm80ILi2ELi2EN4cute5tupleIJNS5_1CILi64EEENS7_ILi128EEES8_EEENS_10bfloat16_tEfNS_4arch4Sm80ELb1ELb0ELb1ELb1ELb1ELb0ELb0ELb0ELi2ELi2ELi4ELi2ELb1EEENS1_21CollectiveEpilogueBwdISA_SB_SD_Li256ELb1ELb0ELi2EEENS1_25SingleTileBwdLPTSchedulerILb1ELi128ELb1EEEEEEEEEvNT_6ParamsE$_ZZN4cute19as_arithmetic_tupleINS_15ArithmeticTupleIJNS1_IJiiEEEiiiEEEEEDaRKT_ENKUlRKT_E_clIiEEDaS9_)
        /*1cad8*/ 	.word	0x00000000


	//----- nvinfo : EIATTR_FRAME_SIZE
	.align		4
.L_19588:
        /*1cadc*/ 	.byte	0x04, 0x11
        /*1cade*/ 	.short	(.L_19590 - .L_19589)
	.align		4
.L_19589:
        /*1cae0*/ 	.word	index@($_ZN7cutlass13device_kernelIN5flash19enable_sm80_to_sm89INS1_16FlashAttnBwdSm80INS1_25CollectiveMainloopBwdSm80ILi2ELi2EN4cute5tupleIJNS5_1CILi64EEENS7_ILi128EEES8_EEENS_10bfloat16_tEfNS_4arch4Sm80ELb1ELb0ELb1ELb1ELb1ELb0ELb0ELb0ELi2ELi2ELi4ELi2ELb1EEENS1_21CollectiveEpilogueBwdISA_SB_SD_Li256ELb1ELb0ELi2EEENS1_25SingleTileBwdLPTSchedulerILb1ELi128ELb1EEEEEEEEEvNT_6ParamsE$_ZZN4cute19as_arithmetic_tupleINS_15ArithmeticTupleIJNS1_IJiiEEEiiiEEEEEDaRKT_ENKUlRKT_E_clIS2_EEDaS9_)
        /*1cae4*/ 	.word	0x00000000


	//----- nvinfo : EIATTR_FRAME_SIZE
	.align		4
.L_19590:
        /*1cae8*/ 	.byte	0x04, 0x11
        /*1caea*/ 	.short	(.L_19592 - .L_19591)
	.align		4
.L_19591:
        /*1caec*/ 	.word	index@($_ZN7cutlass13device_kernelIN5flash19enable_sm80_to_sm89INS1_16FlashAttnBwdSm80INS1_25CollectiveMainloopBwdSm80ILi2ELi2EN4cute5tupleIJNS5_1CILi64EEENS7_ILi128EEES8_EEENS_10bfloat16_tEfNS_4arch4Sm80ELb1ELb0ELb1ELb1ELb1ELb0ELb0ELb0ELi2ELi2ELi4ELi2ELb1EEENS1_21CollectiveEpilogueBwdISA_SB_SD_Li256ELb1ELb0ELi2EEENS1_25SingleTileBwdLPTSchedulerILb1ELi128ELb1EEEEEEEEEvNT_6ParamsE$_ZZN4cute19as_arithmetic_tupleINS_15ArithmeticTupleIJNS1_IJiiEEEiiiEEEEEDaRKT_ENKUlDpRKT_E_clIJS2_iiiEEEDaSA_)
        /*1caf0*/ 	.word	0x00000000


	//----- nvinfo : EIATTR_FRAME_SIZE
	.align		4
.L_19592:
        /*1caf4*/ 	.byte	0x04, 0x11
        /*1caf6*/ 	.short	(.L_19594 - .L_19593)
	.align		4
.L_19593:
        /*1caf8*/ 	.word	index@($_ZN7cutlass13device_kernelIN5flash19enable_sm80_to_sm89INS1_16FlashAttnBwdSm80INS1_25CollectiveMainloopBwdSm80ILi2ELi2EN4cute5tupleIJNS5_1CILi64EEENS7_ILi128EEES8_EEENS_10bfloat16_tEfNS_4arch4Sm80ELb1ELb0ELb1ELb1ELb1ELb0ELb0ELb0ELi2ELi2ELi4ELi2ELb1EEENS1_21CollectiveEpilogueBwdISA_SB_SD_Li256ELb1ELb0ELi2EEENS1_25SingleTileBwdLPTSchedulerILb1ELi128ELb1EEEEEEEEEvNT_6ParamsE$_ZZN4cute14transform_leafINS_15ArithmeticTupleIJiiEEERNS_8identityEEEDaRKT_OT0_ENKUlRKT_E_clIiEEDaSC_)
        /*1cafc*/ 	.word	0x00000000


	//----- nvinfo : EIATTR_FRAME_SIZE
	.align		4
.L_19594:
        /*1cb00*/ 	.byte	0x04, 0x11
        /*1cb02*/ 	.short	(.L_19596 - .L_19595)
	.align		4
.L_19595:
        /*1cb04*/ 	.word	index@($_ZN7cutlass13device_kernelIN5flash19enable_sm80_to_sm89INS1_16FlashAttnBwdSm80INS1_25CollectiveMainloopBwdSm80ILi2ELi2EN4cute5tupleIJNS5_1CILi64EEENS7_ILi128EEES8_EEENS_10bfloat16_tEfNS_4arch4Sm80ELb1ELb0ELb1ELb1ELb1ELb0ELb0ELb0ELi2ELi2ELi4ELi2ELb1EEENS1_21CollectiveEpilogueBwdISA_SB_SD_Li256ELb1ELb0ELi2EEENS1_25SingleTileBwdLPTSchedulerILb1ELi128ELb1EEEEEEEEEvNT_6ParamsE$_ZZN4cute14transform_leafINS_15ArithmeticTupleIJNS1_IJiiEEEiiiEEENS_8identityEEEDaRKT_OT0_ENKUlRKT_E_clIiEEDaSC_)
        /*1cb08*/ 	.word	0x00000000


	//----- nvinfo : EIATTR_FRAME_SIZE
	.align		4
.L_19596:
        /*1cb0c*/ 	.byte	0x04, 0x11
        /*1cb0e*/ 	.short	(.L_19598 - .L_19597)
	.align		4
.L_19597:
        /*1cb10*/ 	.word	index@($_ZN7cutlass13device_kernelIN5flash19enable_sm80_to_sm89INS1_16FlashAttnBwdSm80INS1_25CollectiveMainloopBwdSm80ILi2ELi2EN4cute5tupleIJNS5_1CILi64EEENS7_ILi128EEES8_EEENS_10bfloat16_tEfNS_4arch4Sm80ELb1ELb0ELb1ELb1ELb1ELb0ELb0ELb0ELi2ELi2ELi4ELi2ELb1EEENS1_21CollectiveEpilogueBwdISA_SB_SD_Li256ELb1ELb0ELi2EEENS1_25SingleTileBwdLPTSchedulerILb1ELi128ELb1EEEEEEEEEvNT_6ParamsE$_ZZN4cute14transform_leafINS_15ArithmeticTupleIJNS1_IJiiEEEiiiEEENS_8identityEEEDaRKT_OT0_ENKUlRKT_E_clIS2_EEDaSC_)
        /*1cb14*/ 	.word	0x00000000


	//----- nvinfo : EIATTR_FRAME_SIZE
	.align		4
.L_19598:
        /*1cb18*/ 	.byte	0x04, 0x11
        /*1cb1a*/ 	.short	(.L_19600 - .L_19599)
	.align		4
.L_19599:
        /*1cb1c*/ 	.word	index@($_ZN7cutlass13device_kernelIN5flash19enable_sm80_to_sm89INS1_16FlashAttnBwdSm80INS1_25CollectiveMainloopBwdSm80ILi2ELi2EN4cute5tupleIJNS5_1CILi64EEENS7_ILi128EEES8_EEENS_10bfloat16_tEfNS_4arch4Sm80ELb1ELb0ELb1ELb1ELb1ELb0ELb0ELb0ELi2ELi2ELi4ELi2ELb1EEENS1_21CollectiveEpilogueBwdISA_SB_SD_Li256ELb1ELb0ELi2EEENS1_25SingleTileBwdLPTSchedulerILb1ELi128ELb1EEEEEEEEEvNT_6ParamsE$_ZZN4cute12filter_tupleINS_5tupleIJNS_10UnderscoreES2_S2_iEEENS1_IJNS1_IJNS_1CILi1EEENS4_ILi0EEEEEElS6_lEEEZNS_5sliceIS3_S8_EEDaRKT_RKT0_EUlRKT_RKT0_E_EEDaSC_SF_OT1_ENKUlDpSI_E_clIJNS1_IJS7_EEENS1_IJlEEENS1_IJS6_EEENS1_IJEEEEEEDaSP_)
        /*1cb20*/ 	.word	0x00000000


	//----- nvinfo : EIATTR_FRAME_SIZE
	.align		4
.L_19600:
        /*1cb24*/ 	.byte	0x04, 0x11
        /*1cb26*/ 	.short	(.L_19602 - .L_19601)
	.align		4
.L_19601:
        /*1cb28*/ 	.word	index@($_ZN7cutlass13device_kernelIN5flash19enable_sm80_to_sm89INS1_16FlashAttnBwdSm80INS1_25CollectiveMainloopBwdSm80ILi2ELi2EN4cute5tupleIJNS5_1CILi64EEENS7_ILi128EEES8_EEENS_10bfloat16_tEfNS_4arch4Sm80ELb1ELb0ELb1ELb1ELb1ELb0ELb0ELb0ELi2ELi2ELi4ELi2ELb1EEENS1_21CollectiveEpilogueBwdISA_SB_SD_Li256ELb1ELb0ELi2EEENS1_25SingleTileBwdLPTSchedulerILb1ELi128ELb1EEEEEEEEEvNT_6ParamsE$_ZN73_INTERNAL_24fd9406_37_flash_bwd_hdim64_bf16_softcap_sm80_cu_3fbc093a_291824__cvta_generic_to_sharedEPKv)
        /*1cb2c*/ 	.word	0x00000000


	//----- nvinfo : EIATTR_FRAME_SIZE
	.align		4
.L_19602:
        /*1cb30*/ 	.byte	0x04, 0x11
        /*1cb32*/ 	.short	(.L_19604 - .L_19603)
	.align		4
.L_19603:
        /*1cb34*/ 	.word	index@($_ZN7cutlass13device_kernelIN5flash19enable_sm80_to_sm89INS1_16FlashAttnBwdSm80INS1_25CollectiveMainloopBwdSm80ILi2ELi2EN4cute5tupleIJNS5_1CILi64EEENS7_ILi128EEES8_EEENS_10bfloat16_tEfNS_4arch4Sm80ELb1ELb0ELb1ELb1ELb1ELb0ELb0ELb0ELi2ELi2ELi4ELi2ELb1EEENS1_21CollectiveEpilogueBwdISA_SB_SD_Li256ELb1ELb0ELi2EEENS1_25SingleTileBwdLPTSchedulerILb1ELi128ELb1EEEEEEEEEvNT_6ParamsE$_ZN4cute8smem_ptrIPfECI1NS_12iter_adaptorIS1_S2_EEES1_)
        /*1cb38*/ 	.word	0x00000000


	//----- nvinfo : EIATTR_FRAME_SIZE
	.align		4
.L_19604:
        /*1cb3c*/ 	.byte	0x04, 0x11
        /*1cb3e*/ 	.short	(.L_19606 - .L_19605)
	.align		4
.L_19605:
        /*1cb40*/ 	.word	index@($_ZN7cutlass13device_kernelIN5flash19enable_sm80_to_sm89INS1_16FlashAttnBwdSm80INS1_25CollectiveMainloopBwdSm80ILi2ELi2EN4cute5tupleIJNS5_1CILi64EEENS7_ILi128EEES8_EEENS_10bfloat16_tEfNS_4arch4Sm80ELb1ELb0ELb1ELb1ELb1ELb0ELb0ELb0ELi2ELi2ELi4ELi2ELb1EEENS1_21CollectiveEpilogueBwdISA_SB_SD_Li256ELb1ELb0ELi2EEENS1_25SingleTileBwdLPTSchedulerILb1ELi128ELb1EEEEEEEEEvNT_6ParamsE$_ZN4cute8smem_ptrIPN7cutlass9uint128_tEECI1NS_12iter_adaptorIS3_S4_EEES3_)
        /*1cb44*/ 	.word	0x00000000


	//----- nvinfo : EIATTR_FRAME_SIZE
	.align		4
.L_19606:
        /*1cb48*/ 	.byte	0x04, 0x11
        /*1cb4a*/ 	.short	(.L_19608 - .L_19607)
	.align		4
.L_19607:
        /*1cb4c*/ 	.word	index@($_ZN7cutlass13device_kernelIN5flash19enable_sm80_to_sm89INS1_16FlashAttnBwdSm80INS1_25CollectiveMainloopBwdSm80ILi2ELi2EN4cute5tupleIJNS5_1CILi64EEENS7_ILi128EEES8_EEENS_10bfloat16_tEfNS_4arch4Sm80ELb1ELb0ELb1ELb1ELb1ELb0ELb0ELb0ELi2ELi2ELi4ELi2ELb1EEENS1_21CollectiveEpilogueBwdISA_SB_SD_Li256ELb1ELb0ELi2EEENS1_25SingleTileBwdLPTSchedulerILb1ELi128ELb1EEEEEEEEEvNT_6ParamsE$_ZN4cute8smem_ptrIPN7cutlass10bfloat16_tEECI1NS_12iter_adaptorIS3_S4_EEES3_)
        /*1cb50*/ 	.word	0x00000000


	//----- nvinfo : EIATTR_FRAME_SIZE
	.align		4
.L_19608:
        /*1cb54*/ 	.byte	0x04, 0x11
        /*1cb56*/ 	.short	(.L_19610 - .L_19609)
	.align		4
.L_19609:
        /*1cb58*/ 	.word	index@($_ZN7cutlass13device_kernelIN5flash19enable_sm80_to_sm89INS1_16FlashAttnBwdSm80INS1_25CollectiveMainloopBwdSm80ILi2ELi2EN4cute5tupleIJNS5_1CILi64EEENS7_ILi128EEES8_EEENS_10bfloat16_tEfNS_4arch4Sm80ELb1ELb0ELb1ELb1ELb1ELb0ELb0ELb0ELi2ELi2ELi4ELi2ELb1EEENS1_21CollectiveEpilogueBwdISA_SB_SD_Li256ELb1ELb0ELi2EEENS1_25SingleTileBwdLPTSchedulerILb1ELi128ELb1EEEEEEEEEvNT_6ParamsE$_ZN4cute8gmem_ptrIPKfECI1NS_12iter_adaptorIS2_S3_EEES2_)
        /*1cb5c*/ 	.word	0x00000000


	//----- nvinfo : EIATTR_FRAME_SIZE
	.align		4
.L_19610:
        /*1cb60*/ 	.byte	0x04, 0x11
        /*1cb62*/ 	.short	(.L_19612 - .L_19611)
	.align		4
.L_19611:
        /*1cb64*/ 	.word	index@($_ZN7cutlass13device_kernelIN5flash19enable_sm80_to_sm89INS1_16FlashAttnBwdSm80INS1_25CollectiveMainloopBwdSm80ILi2ELi2EN4cute5tupleIJNS5_1CILi64EEENS7_ILi128EEES8_EEENS_10bfloat16_tEfNS_4arch4Sm80ELb1ELb0ELb1ELb1ELb1ELb0ELb0ELb0ELi2ELi2ELi4ELi2ELb1EEENS1_21CollectiveEpilogueBwdISA_SB_SD_Li256ELb1ELb0ELi2EEENS1_25SingleTileBwdLPTSchedulerILb1ELi128ELb1EEEEEEEEEvNT_6ParamsE$_ZN4cute8gmem_ptrIPKN7cutlass9uint128_tEECI1NS_12iter_adaptorIS4_S5_EEES4_)
        /*1cb68*/ 	.word	0x00000000


	//----- nvinfo : EIATTR_FRAME_SIZE
	.align		4
.L_19612:
        /*1cb6c*/ 	.byte	0x04, 0x11
        /*1cb6e*/ 	.short	(.L_19614 - .L_19613)
	.align		4
.L_19613:
        /*1cb70*/ 	.word	index@($_ZN7cutlass13device_kernelIN5flash19enable_sm80_to_sm89INS1_16FlashAttnBwdSm80INS1_25CollectiveMainloopBwdSm80ILi2ELi2EN4cute5tupleIJNS5_1CILi64EEENS7_ILi128EEES8_EEENS_10bfloat16_tEfNS_4arch4Sm80ELb1ELb0ELb1ELb1ELb1ELb0ELb0ELb0ELi2ELi2ELi4ELi2ELb1EEENS1_21CollectiveEpilogueBwdISA_SB_SD_Li256ELb1ELb0ELi2EEENS1_25SingleTileBwdLPTSchedulerILb1ELi128ELb1EEEEEEEEEvNT_6ParamsE$_ZN4cute8gmem_ptrIPKN7cutlass10bfloat16_tEECI1NS_12iter_adaptorIS4_S5_EEES4_)
        /*1cb74*/ 	.word	0x00000000


	//----- nvinfo : EIATTR_FRAME_SIZE
	.align		4
.L_19614:
        /*1cb78*/ 	.byte	0x04, 0x11
        /*1cb7a*/ 	.short	(.L_19616 - .L_19615)
	.align		4
.L_19615:
        /*1cb7c*/ 	.word	index@($_ZN7cutlass13device_kernelIN5flash19enable_sm80_to_sm89INS1_16FlashAttnBwdSm80INS1_25CollectiveMainloopBwdSm80ILi2ELi2EN4cute5tupleIJNS5_1CILi64EEENS7_ILi128EEES8_EEENS_10bfloat16_tEfNS_4arch4Sm80ELb1ELb0ELb1ELb1ELb1ELb0ELb0ELb0ELi2ELi2ELi4ELi2ELb1EEENS1_21CollectiveEpilogueBwdISA_SB_SD_Li256ELb1ELb0ELi2EEENS1_25SingleTileBwdLPTSchedulerILb1ELi128ELb1EEEEEEEEEvNT_6ParamsE$_ZN4cute5tupleIJiiEEC2ERKiS3_)
        /*1cb80*/ 	.word	0x00000000


	//----- nvinfo : EIATTR_FRAME_SIZE
	.align		4
.L_19616:
        /*1cb84*/ 	.byte	0x04, 0x11
        /*1cb86*/ 	.short	(.L_19618 - .L_19617)
	.align		4
.L_19617:
        /*1cb88*/ 	.word	index@($_ZN7cutlass13device_kernelIN5flash19enable_sm80_to_sm89INS1_16FlashAttnBwdSm80INS1_25CollectiveMainloopBwdSm80ILi2ELi2EN4cute5tupleIJNS5_1CILi64EEENS7_ILi128EEES8_EEENS_10bfloat16_tEfNS_4arch4Sm80ELb1ELb0ELb1ELb1ELb1ELb0ELb0ELb0ELi2ELi2ELi4ELi2ELb1EEENS1_21CollectiveEpilogueBwdISA_SB_SD_Li256ELb1ELb0ELi2EEENS1_25SingleTileBwdLPTSchedulerILb1ELi128ELb1EEEEEEEEEvNT_6ParamsE$_ZN4cute5tupleIJiNS_1CILi0EEEEEC2ERKiRKS2_)
        /*1cb8c*/ 	.word	0x00000000


	//----- nvinfo : EIATTR_FRAME_SIZE
	.align		4
.L_19618:
        /*1cb90*/ 	.byte	0x04, 0x11
        /*1cb92*/ 	.short	(.L_19620 - .L_19619)
	.align		4
.L_19619:
        /*1cb94*/ 	.word	index@($_ZN7cutlass13device_kernelIN5flash19enable_sm80_to_sm89INS1_16FlashAttnBwdSm80INS1_25CollectiveMainloopBwdSm80ILi2ELi2EN4cute5tupleIJNS5_1CILi64EEENS7_ILi128EEES8_EEENS_10bfloat16_tEfNS_4arch4Sm80ELb1ELb0ELb1ELb1ELb1ELb0ELb0ELb0ELi2ELi2ELi4ELi2ELb1EEENS1_21CollectiveEpilogueBwdISA_SB_SD_Li256ELb1ELb0ELi2EEENS1_25SingleTileBwdLPTSchedulerILb1ELi128ELb1EEEEEEEEEvNT_6ParamsE$_ZN4cute5tupleIJiEEC2ERKi)
        /*1cb98*/ 	.word	0x00000000


	//----- nvinfo : EIATTR_FRAME_SIZE
	.align		4
.L_19620:
        /*1cb9c*/ 	.byte	0x04, 0x11
        /*1cb9e*/ 	.short	(.L_19622 - .L_19621)
	.align		4
.L_19621:
        /*1cba0*/ 	.word	index@($_ZN7cutlass13device_kernelIN5flash19enable_sm80_to_sm89INS1_16FlashAttnBwdSm80INS1_25CollectiveMainloopBwdSm80ILi2ELi2EN4cute5tupleIJNS5_1CILi64EEENS7_ILi128EEES8_EEENS_10bfloat16_tEfNS_4arch4Sm80ELb1ELb0ELb1ELb1ELb1ELb0ELb0ELb0ELi2ELi2ELi4ELi2ELb1EEENS1_21CollectiveEpilogueBwdISA_SB_SD_Li256ELb1ELb0ELi2EEENS1_25SingleTileBwdLPTSchedulerILb1ELi128ELb1EEEEEEEEEvNT_6ParamsE$_ZN4cute5tupleIJNS_1CILi0EEEiiiEEC2ERKS2_RKiS7_S7_)
        /*1cba4*/ 	.word	0x00000000


	//----- nvinfo : EIATTR_FRAME_SIZE
	.align		4
.L_19622:
        /*1cba8*/ 	.byte	0x04, 0x11
        /*1cbaa*/ 	.short	(.L_19624 - .L_19623)
	.align		4
.L_19623:
        /*1cbac*/ 	.word	index@($_ZN7cutlass13device_kernelIN5flash19enable_sm80_to_sm89INS1_16FlashAttnBwdSm80INS1_25CollectiveMainloopBwdSm80ILi2ELi2EN4cute5tupleIJNS5_1CILi64EEENS7_ILi128EEES8_EEENS_10bfloat16_tEfNS_4arch4Sm80ELb1ELb0ELb1ELb1ELb1ELb0ELb0ELb0ELi2ELi2ELi4ELi2ELb1EEENS1_21CollectiveEpilogueBwdISA_SB_SD_Li256ELb1ELb0ELi2EEENS1_25SingleTileBwdLPTSchedulerILb1ELi128ELb1EEEEEEEEEvNT_6ParamsE$_ZN4cute5tupleIJNS_1CILi0EEEiEEC2ERKS2_RKi)
        /*1cbb0*/ 	.word	0x00000000


	//----- nvinfo : EIATTR_FRAME_SIZE
	.align		4
.L_19624:
        /*1cbb4*/ 	.byte	0x04, 0x11
        /*1cbb6*/ 	.short	(.L_19626 - .L_19625)
	.align		4
.L_19625:
        /*1cbb8*/ 	.word	index@($_ZN7cutlass13device_kernelIN5flash19enable_sm80_to_sm89INS1_16FlashAttnBwdSm80INS1_25CollectiveMainloopBwdSm80ILi2ELi2EN4cute5tupleIJNS5_1CILi64EEENS7_ILi128EEES8_EEENS_10bfloat16_tEfNS_4arch4Sm80ELb1ELb0ELb1ELb1ELb1ELb0ELb0ELb0ELi2ELi2ELi4ELi2ELb1EEENS1_21CollectiveEpilogueBwdISA_SB_SD_Li256ELb1ELb0ELi2EEENS1_25SingleTileBwdLPTSchedulerILb1ELi128ELb1EEEEEEEEEvNT_6ParamsE$_ZN4cute5tupleIJNS_1CILi0EEES2_iiEEC2ERKS2_S5_RKiS7_)
        /*1cbbc*/ 	.word	0x00000000


	//----- nvinfo : EIATTR_FRAME_SIZE
	.align		4
.L_19626:
        /*1cbc0*/ 	.byte	0x04, 0x11
        /*1cbc2*/ 	.short	(.L_19628 - .L_19627)
	.align		4
.L_19627:
        /*1cbc4*/ 	.word	index@($_ZN7cutlass13device_kernelIN5flash19enable_sm80_to_sm89INS1_16FlashAttnBwdSm80INS1_25CollectiveMainloopBwdSm80ILi2ELi2EN4cute5tupleIJNS5_1CILi64EEENS7_ILi128EEES8_EEENS_10bfloat16_tEfNS_4arch4Sm80ELb1ELb0ELb1ELb1ELb1ELb0ELb0ELb0ELi2ELi2ELi4ELi2ELb1EEENS1_21CollectiveEpilogueBwdISA_SB_SD_Li256ELb1ELb0ELi2EEENS1_25SingleTileBwdLPTSchedulerILb1ELi128ELb1EEEEEEEEEvNT_6ParamsE$_ZN4cute5tupleIJNS_1CILi0EEES2_iEEC2ERKS2_S5_RKi)
        /*1cbc8*/ 	.word	0x00000000


	//----- nvinfo : EIATTR_FRAME_SIZE
	.align		4
.L_19628:
        /*1cbcc*/ 	.byte	0x04, 0x11
        /*1cbce*/ 	.short	(.L_19630 - .L_19629)
	.align		4
.L_19629:
        /*1cbd0*/ 	.word	index@($_ZN7cutlass13device_kernelIN5flash19enable_sm80_to_sm89INS1_16FlashAttnBwdSm80INS1_25CollectiveMainloopBwdSm80ILi2ELi2EN4cute5tupleIJNS5_1CILi64EEENS7_ILi128EEES8_EEENS_10bfloat16_tEfNS_4arch4Sm80ELb1ELb0ELb1ELb1ELb1ELb0ELb0ELb0ELi2ELi2ELi4ELi2ELb1EEENS1_21CollectiveEpilogueBwdISA_SB_SD_Li256ELb1ELb0ELi2EEENS1_25SingleTileBwdLPTSchedulerILb1ELi128ELb1EEEEEEEEEvNT_6ParamsE$_ZN4cute5tupleIJNS_1CILi0EEES2_S2_iEEC2ERKS2_S5_S5_RKi)
        /*1cbd4*/ 	.word	0x00000000


	//----- nvinfo : EIATTR_FRAME_SIZE
	.align		4
.L_19630:
        /*1cbd8*/ 	.byte	0x04, 0x11
        /*1cbda*/ 	.short	(.L_19632 - .L_19631)
	.align		4
.L_19631:
        /*1cbdc*/ 	.word	index@($_ZN7cutlass13device_kernelIN5flash19enable_sm80_to_sm89INS1_16FlashAttnBwdSm80INS1_25CollectiveMainloopBwdSm80ILi2ELi2EN4cute5tupleIJNS5_1CILi64EEENS7_ILi128EEES8_EEENS_10bfloat16_tEfNS_4arch4Sm80ELb1ELb0ELb1ELb1ELb1ELb0ELb0ELb0ELi2ELi2ELi4ELi2ELb1EEENS1_21CollectiveEpilogueBwdISA_SB_SD_Li256ELb1ELb0ELi2EEENS1_25SingleTileBwdLPTSchedulerILb1ELi128ELb1EEEEEEEEEvNT_6ParamsE$_ZN4cute5tupleIJNS_15ArithmeticTupleIJiiEEEiiiEEC2ERKS2_RKiS7_S7_)
        /*1cbe0*/ 	.word	0x00000000


	//----- nvinfo : EIATTR_FRAME_SIZE
	.align		4
.L_19632:
        /*1cbe4*/ 	.byte	0x04, 0x11
        /*1cbe6*/ 	.short	(.L_19634 - .L_19633)
	.align		4
.L_19633:
        /*1cbe8*/ 	.word	index@($_ZN7cutlass13device_kernelIN5flash19enable_sm80_to_sm89INS1_16FlashAttnBwdSm80INS1_25CollectiveMainloopBwdSm80ILi2ELi2EN4cute5tupleIJNS5_1CILi64EEENS7_ILi128EEES8_EEENS_10bfloat16_tEfNS_4arch4Sm80ELb1ELb0ELb1ELb1ELb1ELb0ELb0ELb0ELi2ELi2ELi4ELi2ELb1EEENS1_21CollectiveEpilogueBwdISA_SB_SD_Li256ELb1ELb0ELi2EEENS1_25SingleTileBwdLPTSchedulerILb1ELi128ELb1EEEEEEEEEvNT_6ParamsE$_ZN4cute5tupleIJNS_15ArithmeticTupleIJiiEEEEEC2ERKS2_)
        /*1cbec*/ 	.word	0x00000000


	//----- nvinfo : EIATTR_FRAME_SIZE
	.align		4
.L_19634:
        /*1cbf0*/ 	.byte	0x04, 0x11
        /*1cbf2*/ 	.short	(.L_19636 - .L_19635)
	.align		4
.L_19635:
        /*1cbf4*/ 	.word	index@($_ZN7cutlass13device_kernelIN5flash19enable_sm80_to_sm89INS1_16FlashAttnBwdSm80INS1_25CollectiveMainloopBwdSm80ILi2ELi2EN4cute5tupleIJNS5_1CILi64EEENS7_ILi128EEES8_EEENS_10bfloat16_tEfNS_4arch4Sm80ELb1ELb0ELb1ELb1ELb1ELb0ELb0ELb0ELi2ELi2ELi4ELi2ELb1EEENS1_21CollectiveEpilogueBwdISA_SB_SD_Li256ELb1ELb0ELi2EEENS1_25SingleTileBwdLPTSchedulerILb1ELi128ELb1EEEEEEEEEvNT_6ParamsE$_ZN4cute5tupleIJNS_15ArithmeticTupleIJiEEEEEC2ERKS2_)
        /*1cbf8*/ 	.word	0x00000000


	//----- nvinfo : EIATTR_FRAME_SIZE
	.align		4
.L_19636:
        /*1cbfc*/ 	.byte	0x04, 0x11
        /*1cbfe*/ 	.short	(.L_19638 - .L_19637)
	.align		4
.L_19637:
        /*1cc00*/ 	.word	index@($_ZN7cutlass13device_kernelIN5flash19enable_sm80_to_sm89INS1_16FlashAttnBwdSm80INS1_25CollectiveMainloopBwdSm80ILi2ELi2EN4cute5tupleIJNS5_1CILi64EEENS7_ILi128EEES8_EEENS_10bfloat16_tEfNS_4arch4Sm80ELb1ELb0ELb1ELb1ELb1ELb0ELb0ELb0ELi2ELi2ELi4ELi2ELb1EEENS1_21CollectiveEpilogueBwdISA_SB_SD_Li256ELb1ELb0ELi2EEENS1_25SingleTileBwdLPTSchedulerILb1ELi128ELb1EEEEEEEEEvNT_6ParamsE$_ZN4cute5tupleIJNS_15ArithmeticTupleIJNS_1CILi0EEEiEEEEEC2ERKS4_)
        /*1cc04*/ 	.word	0x00000000


	//----- nvinfo : EIATTR_FRAME_SIZE
	.align		4
.L_19638:
        /*1cc08*/ 	.byte	0x04, 0x11
        /*1cc0a*/ 	.short	(.L_19640 - .L_19639)
	.align		4
.L_19639:
        /*1cc0c*/ 	.word	index@($_ZN7cutlass13device_kernelIN5flash19enable_sm80_to_sm89INS1_16FlashAttnBwdSm80INS1_25CollectiveMainloopBwdSm80ILi2ELi2EN4cute5tupleIJNS5_1CILi64EEENS7_ILi128EEES8_EEENS_10bfloat16_tEfNS_4arch4Sm80ELb1ELb0ELb1ELb1ELb1ELb0ELb0ELb0ELi2ELi2ELi4ELi2ELb1EEENS1_21CollectiveEpilogueBwdISA_SB_SD_Li256ELb1ELb0ELi2EEENS1_25SingleTileBwdLPTSchedulerILb1ELi128ELb1EEEEEEEEEvNT_6ParamsE$_ZN4cute5tupleIJNS0_IJNS0_IJNS_1CILi8EEENS1_ILi1EEEEEENS1_ILi2EEES3_EEENS0_IJNS0_IJS3_NS1_ILi0EEEEEElS7_EEEEEC2ERKS6_RKS9_)
        /*1cc10*/ 	.word	0x00000000


	//----- nvinfo : EIATTR_FRAME_SIZE
	.align		4
.L_19640:
        /*1cc14*/ 	.byte	0x04, 0x11
        /*1cc16*/ 	.short	(.L_19642 - .L_19641)
	.align		4
.L_19641:
        /*1cc18*/ 	.word	index@($_ZN7cutlass13device_kernelIN5flash19enable_sm80_to_sm89INS1_16FlashAttnBwdSm80INS1_25CollectiveMainloopBwdSm80ILi2ELi2EN4cute5tupleIJNS5_1CILi64EEENS7_ILi128EEES8_EEENS_10bfloat16_tEfNS_4arch4Sm80ELb1ELb0ELb1ELb1ELb1ELb0ELb0ELb0ELi2ELi2ELi4ELi2ELb1EEENS1_21CollectiveEpilogueBwdISA_SB_SD_Li256ELb1ELb0ELi2EEENS1_25SingleTileBwdLPTSchedulerILb1ELi128ELb1EEEEEEEEEvNT_6ParamsE$_ZN4cute3eso3ESOILb1ELb0EJNS_6LayoutINS_5tupleIJNS3_IJNS_1CILi8EEENS4_ILi1EEEEEENS4_ILi2EEES6_EEENS3_IJNS3_IJS6_NS4_ILi0EEEEEENS4_ILi2048EEESA_EEEEEiEEC2ERKSE_RKi)
        /*1cc1c*/ 	.word	0x00000000


	//----- nvinfo : EIATTR_FRAME_SIZE
	.align		4
.L_19642:
        /*1cc20*/ 	.byte	0x04, 0x11
        /*1cc22*/ 	.short	(.L_19644 - .L_19643)
	.align		4
.L_19643:
        /*1cc24*/ 	.word	index@($_ZN7cutlass13device_kernelIN5flash19enable_sm80_to_sm89INS1_16FlashAttnBwdSm80INS1_25CollectiveMainloopBwdSm80ILi2ELi2EN4cute5tupleIJNS5_1CILi64EEENS7_ILi128EEES8_EEENS_10bfloat16_tEfNS_4arch4Sm80ELb1ELb0ELb1ELb1ELb1ELb0ELb0ELb0ELi2ELi2ELi4ELi2ELb1EEENS1_21CollectiveEpilogueBwdISA_SB_SD_Li256ELb1ELb0ELi2EEENS1_25SingleTileBwdLPTSchedulerILb1ELi128ELb1EEEEEEEEEvNT_6ParamsE$_ZN4cute3eso3ESOILb1ELb0EJNS_6LayoutINS_5tupleIJNS3_IJNS_1CILi8EEENS4_ILi1EEEEEENS4_ILi2EEES6_EEENS3_IJNS3_IJS6_NS4_ILi0EEEEEENS4_ILi2048EEESA_EEEEENS_10ViewEngineINS_8smem_ptrIPN7cutlass10bfloat16_tEEEEEEEC2ERKSE_RKSL_)
        /*1cc28*/ 	.word	0x00000000


	//----- nvinfo : EIATTR_FRAME_SIZE
	.align		4
.L_19644:
        /*1cc2c*/ 	.byte	0x04, 0x11
        /*1cc2e*/ 	.short	(.L_19646 - .L_19645)
	.align		4
.L_19645:
        /*1cc30*/ 	.word	index@($_ZN7cutlass13device_kernelIN5flash19enable_sm80_to_sm89INS1_16FlashAttnBwdSm80INS1_25CollectiveMainloopBwdSm80ILi2ELi2EN4cute5tupleIJNS5_1CILi64EEENS7_ILi128EEES8_EEENS_10bfloat16_tEfNS_4arch4Sm80ELb1ELb0ELb1ELb1ELb1ELb0ELb0ELb0ELi2ELi2ELi4ELi2ELb1EEENS1_21CollectiveEpilogueBwdISA_SB_SD_Li256ELb1ELb0ELi2EEENS1_25SingleTileBwdLPTSchedulerILb1ELi128ELb1EEEEEEEEEvNT_6ParamsE$_ZN4cute3eso3ESOILb1ELb0EJNS_6LayoutINS_5tupleIJNS3_IJNS_1CILi8EEENS4_ILi1EEEEEEEEENS3_IJNS3_IJS6_NS4_ILi0EEEEEEEEEEElEEC2ERKSC_RKl)
        /*1cc34*/ 	.word	0x00000000


	//----- nvinfo : EIATTR_FRAME_SIZE
	.align		4
.L_19646:
        /*1cc38*/ 	.byte	0x04, 0x11
        /*1cc3a*/ 	.short	(.L_19648 - .L_19647)
	.align		4
.L_19647:
        /*1cc3c*/ 	.word	index@($_ZN7cutlass13device_kernelIN5flash19enable_sm80_to_sm89INS1_16FlashAttnBwdSm80INS1_25CollectiveMainloopBwdSm80ILi2ELi2EN4cute5tupleIJNS5_1CILi64EEENS7_ILi128EEES8_EEENS_10bfloat16_tEfNS_4arch4Sm80ELb1ELb0ELb1ELb1ELb1ELb0ELb0ELb0ELi2ELi2ELi4ELi2ELb1EEENS1_21CollectiveEpilogueBwdISA_SB_SD_Li256ELb1ELb0ELi2EEENS1_25SingleTileBwdLPTSchedulerILb1ELi128ELb1EEEEEEEEEvNT_6ParamsE$_ZN4cute3eso3ESOILb1ELb0EJNS_6LayoutINS_5tupleIJNS3_IJNS_1CILi8EEENS4_ILi1EEEEEEEEENS3_IJNS3_IJS6_NS4_ILi0EEEEEEEEEEEiEEC2ERKSC_RKi)
        /*1cc40*/ 	.word	0x00000000


	//----- nvinfo : EIATTR_FRAME_SIZE
	.align		4
.L_19648:
        /*1cc44*/ 	.byte	0x04, 0x11
        /*1cc46*/ 	.short	(.L_19650 - .L_19649)
	.align		4
.L_19649:
        /*1cc48*/ 	.word	index@($_ZN7cutlass13device_kernelIN5flash19enable_sm80_to_sm89INS1_16FlashAttnBwdSm80INS1_25CollectiveMainloopBwdSm80ILi2ELi2EN4cute5tupleIJNS5_1CILi64EEENS7_ILi128EEES8_EEENS_10bfloat16_tEfNS_4arch4Sm80ELb1ELb0ELb1ELb1ELb1ELb0ELb0ELb0ELi2ELi2ELi4ELi2ELb1EEENS1_21CollectiveEpilogueBwdISA_SB_SD_Li256ELb1ELb0ELi2EEENS1_25SingleTileBwdLPTSchedulerILb1ELi128ELb1EEEEEEEEEvNT_6ParamsE$_ZN4cute3eso3ESOILb1ELb0EJNS_6LayoutINS_5tupleIJNS3_IJNS_1CILi8EEENS4_ILi1EEEEEEEEENS3_IJNS3_IJS6_NS4_ILi0EEEEEEEEEEENS_10ViewEngineINS_8smem_ptrIPN7cutlass10bfloat16_tEEEEEEEC2ERKSC_RKSJ_)
        /*1cc4c*/ 	.word	0x00000000


	//----- nvinfo : EIATTR_FRAME_SIZE
	.align		4
.L_19650:
        /*1cc50*/ 	.byte	0x04, 0x11
        /*1cc52*/ 	.short	(.L_19652 - .L_19651)
	.align		4
.L_19651:
        /*1cc54*/ 	.word	index@($_ZN7cutlass13device_kernelIN5flash19enable_sm80_to_sm89INS1_16FlashAttnBwdSm80INS1_25CollectiveMainloopBwdSm80ILi2ELi2EN4cute5tupleIJNS5_1CILi64EEENS7_ILi128EEES8_EEENS_10bfloat16_tEfNS_4arch4Sm80ELb1ELb0ELb1ELb1ELb1ELb0ELb0ELb0ELi2ELi2ELi4ELi2ELb1EEENS1_21CollectiveEpilogueBwdISA_SB_SD_Li256ELb1ELb0ELi2EEENS1_25SingleTileBwdLPTSchedulerILb1ELi128ELb1EEEEEEEEEvNT_6ParamsE$_ZN4cute3eso3ESOILb1ELb0EJNS_6LayoutINS_5tupleIJNS3_IJNS_1CILi8EEENS4_ILi1EEEEEEEEENS3_IJNS3_IJS6_NS4_ILi0EEEEEEEEEEENS_10ViewEngineINS_8gmem_ptrIPKN7cutlass10bfloat16_tEEEEEEEC2ERKSC_RKSK_)
        /*1cc58*/ 	.word	0x00000000


	//----- nvinfo : EIATTR_FRAME_SIZE
	.align		4
.L_19652:
        /*1cc5c*/ 	.byte	0x04, 0x11
        /*1cc5e*/ 	.short	(.L_19654 - .L_19653)
	.align		4
.L_19653:
        /*1cc60*/ 	.word	index@($_ZN7cutlass13device_kernelIN5flash19enable_sm80_to_sm89INS1_16FlashAttnBwdSm80INS1_25CollectiveMainloopBwdSm80ILi2ELi2EN4cute5tupleIJNS5_1CILi64EEENS7_ILi128EEES8_EEENS_10bfloat16_tEfNS_4arch4Sm80ELb1ELb0ELb1ELb1ELb1ELb0ELb0ELb0ELi2ELi2ELi4ELi2ELb1EEENS1_21CollectiveEpilogueBwdISA_SB_SD_Li256ELb1ELb0ELi2EEENS1_25SingleTileBwdLPTSchedulerILb1ELi128ELb1EEEEEEEEEvNT_6ParamsE$_ZN4cute3eso3ESOILb1ELb0EJNS_6LayoutINS_5tupleIJNS3_IJNS_1CILi4EEENS4_ILi1EEEEEES6_EEENS3_IJNS3_IJS6_NS4_ILi0EEEEEES9_EEEEEiEEC2ERKSC_RKi)
        /*1cc64*/ 	.word	0x00000000


	//----- nvinfo : EIATTR_FRAME_SIZE
	.align		4
.L_19654:
        /*1cc68*/ 	.byte	0x04, 0x11
        /*1cc6a*/ 	.short	(.L_19656 - .L_19655)
	.align		4
.L_19655:
        /*1cc6c*/ 	.word	index@($_ZN7cutlass13device_kernelIN5flash19enable_sm80_to_sm89INS1_16FlashAttnBwdSm80INS1_25CollectiveMainloopBwdSm80ILi2ELi2EN4cute5tupleIJNS5_1CILi64EEENS7_ILi128EEES8_EEENS_10bfloat16_tEfNS_4arch4Sm80ELb1ELb0ELb1ELb1ELb1ELb0ELb0ELb0ELi2ELi2ELi4ELi2ELb1EEENS1_21CollectiveEpilogueBwdISA_SB_SD_Li256ELb1ELb0ELi2EEENS1_25SingleTileBwdLPTSchedulerILb1ELi128ELb1EEEEEEEEEvNT_6ParamsE$_ZN4cute3eso3ESOILb1ELb0EJNS_6LayoutINS_5tupleIJNS3_IJNS_1CILi4EEENS4_ILi1EEEEEES6_EEENS3_IJNS3_IJS6_NS4_ILi0EEEEEES9_EEEEENS_10ViewEngineINS_8smem_ptrIPfEEEEEEC2ERKSC_RKSH_)
        /*1cc70*/ 	.word	0x00000000


	//----- nvinfo : EIATTR_FRAME_SIZE
	.align		4
.L_19656:
        /*1cc74*/ 	.byte	0x04, 0x11
        /*1cc76*/ 	.short	(.L_19658 - .L_19657)
	.align		4
.L_19657:
        /*1cc78*/ 	.word	index@($_ZN7cutlass13device_kernelIN5flash19enable_sm80_to_sm89INS1_16FlashAttnBwdSm80INS1_25CollectiveMainloopBwdSm80ILi2ELi2EN4cute5tupleIJNS5_1CILi64EEENS7_ILi128EEES8_EEENS_10bfloat16_tEfNS_4arch4Sm80ELb1ELb0ELb1ELb1ELb1ELb0ELb0ELb0ELi2ELi2ELi4ELi2ELb1EEENS1_21CollectiveEpilogueBwdISA_SB_SD_Li256ELb1ELb0ELi2EEENS1_25SingleTileBwdLPTSchedulerILb1ELi128ELb1EEEEEEEEEvNT_6ParamsE$_ZN4cute3eso3ESOILb1ELb0EJNS_6LayoutINS_5tupleIJNS3_IJNS_1CILi4EEENS4_ILi1EEEEEES6_EEENS3_IJNS3_IJS6_NS4_ILi0EEEEEES9_EEEEENS_10ViewEngineINS_8gmem_ptrIPKfEEEEEEC2ERKSC_RKSI_)
        /*1cc7c*/ 	.word	0x00000000


	//----- nvinfo : EIATTR_FRAME_SIZE
	.align		4
.L_19658:
        /*1cc80*/ 	.byte	0x04, 0x11
        /*1cc82*/ 	.short	(.L_19660 - .L_19659)
	.align		4
.L_19659:
        /*1cc84*/ 	.word	index@($_ZN7cutlass13device_kernelIN5flash19enable_sm80_to_sm89INS1_16FlashAttnBwdSm80INS1_25CollectiveMainloopBwdSm80ILi2ELi2EN4cute5tupleIJNS5_1CILi64EEENS7_ILi128EEES8_EEENS_10bfloat16_tEfNS_4arch4Sm80ELb1ELb0ELb1ELb1ELb1ELb0ELb0ELb0ELi2ELi2ELi4ELi2ELb1EEENS1_21CollectiveEpilogueBwdISA_SB_SD_Li256ELb1ELb0ELi2EEENS1_25SingleTileBwdLPTSchedulerILb1ELi128ELb1EEEEEEEEEvNT_6ParamsE$_ZN4cute3eso3ESOILb1ELb0EJNS_6LayoutINS_5tupleIJNS3_IJNS_1CILi4EEENS4_ILi1EEEEEEEEENS3_IJNS3_IJS6_NS4_ILi0EEEEEEEEEEENS_10ViewEngineINS_8smem_ptrIPfEEEEEEC2ERKSC_RKSH_)
        /*1cc88*/ 	.word	0x00000000


	//----- nvinfo : EIATTR_FRAME_SIZE
	.align		4
.L_19660:
        /*1cc8c*/ 	.byte	0x04, 0x11
        /*1cc8e*/ 	.short	(.L_19662 - .L_19661)
	.align		4
.L_19661:
        /*1cc90*/ 	.word	index@($_ZN7cutlass13device_kernelIN5flash19enable_sm80_to_sm89INS1_16FlashAttnBwdSm80INS1_25CollectiveMainloopBwdSm80ILi2ELi2EN4cute5tupleIJNS5_1CILi64EEENS7_ILi128EEES8_EEENS_10bfloat16_tEfNS_4arch4Sm80ELb1ELb0ELb1ELb1ELb1ELb0ELb0ELb0ELi2ELi2ELi4ELi2ELb1EEENS1_21CollectiveEpilogueBwdISA_SB_SD_Li256ELb1ELb0ELi2EEENS1_25SingleTileBwdLPTSchedulerILb1ELi128ELb1EEEEEEEEEvNT_6ParamsE$_ZN4cute3eso3ESOILb1ELb0EJNS_6LayoutINS_5tupleIJNS3_IJNS_1CILi4EEENS4_ILi1EEEEEEEEENS3_IJNS3_IJS6_NS4_ILi0EEEEEEEEEEENS_10ViewEngineINS_8gmem_ptrIPKfEEEEEEC2ERKSC_RKSI_)
        /*1cc94*/ 	.word	0x00000000


	//----- nvinfo : EIATTR_FRAME_SIZE
	.align		4
.L_19662:
        /*1cc98*/ 	.byte	0x04, 0x11
        /*1cc9a*/ 	.short	(.L_19664 - .L_19663)
	.align		4
.L_19663:
        /*1cc9c*/ 	.word	index@($_ZN7cutlass13device_kernelIN5flash19enable_sm80_to_sm89INS1_16FlashAttnBwdSm80INS1_25CollectiveMainloopBwdSm80ILi2ELi2EN4cute5tupleIJNS5_1CILi64EEENS7_ILi128EEES8_EEENS_10bfloat16_tEfNS_4arch4Sm80ELb1ELb0ELb1ELb1ELb1ELb0ELb0ELb0ELi2ELi2ELi4ELi2ELb1EEENS1_21CollectiveEpilogueBwdISA_SB_SD_Li256ELb1ELb0ELi2EEENS1_25SingleTileBwdLPTSchedulerILb1ELi128ELb1EEEEEEEEEvNT_6ParamsE$_ZN4cute3eso3ESOILb1ELb0EJNS_6LayoutINS_5tupleIJNS3_IJNS_1CILi1EEES5_EEEEEENS3_IJNS3_IJS5_NS4_ILi0EEEEEEEEEEENS_10ViewEngineINS_8smem_ptrIPN7cutlass9uint128_tEEEEEEEC2ERKSB_RKSI_)
        /*1cca0*/ 	.word	0x00000000


	//----- nvinfo : EIATTR_FRAME_SIZE
	.align		4
.L_19664:
        /*1cca4*/ 	.byte	0x04, 0x11
        /*1cca6*/ 	.short	(.L_19666 - .L_19665)
	.align		4
.L_19665:
        /*1cca8*/ 	.word	index@($_ZN7cutlass13device_kernelIN5flash19enable_sm80_to_sm89INS1_16FlashAttnBwdSm80INS1_25CollectiveMainloopBwdSm80ILi2ELi2EN4cute5tupleIJNS5_1CILi64EEENS7_ILi128EEES8_EEENS_10bfloat16_tEfNS_4arch4Sm80ELb1ELb0ELb1ELb1ELb1ELb0ELb0ELb0ELi2ELi2ELi4ELi2ELb1EEENS1_21CollectiveEpilogueBwdISA_SB_SD_Li256ELb1ELb0ELi2EEENS1_25SingleTileBwdLPTSchedulerILb1ELi128ELb1EEEEEEEEEvNT_6ParamsE$_ZN4cute3eso3ESOILb1ELb0EJNS_6LayoutINS_5tupleIJNS3_IJNS_1CILi1EEES5_EEEEEENS3_IJNS3_IJS5_NS4_ILi0EEEEEEEEEEENS_10ViewEngineINS_8gmem_ptrIPKN7cutlass9uint128_tEEEEEEEC2ERKSB_RKSJ_)
        /*1ccac*/ 	.word	0x00000000


	//----- nvinfo : EIATTR_FRAME_SIZE
	.align		4
.L_19666:
        /*1ccb0*/ 	.byte	0x04, 0x11
        /*1ccb2*/ 	.short	(.L_19668 - .L_19667)
	.align		4
.L_19667:
        /*1ccb4*/ 	.word	index@($_ZN7cutlass13device_kernelIN5flash19enable_sm80_to_sm89INS1_16FlashAttnBwdSm80INS1_25CollectiveMainloopBwdSm80ILi2ELi2EN4cute5tupleIJNS5_1CILi64EEENS7_ILi128EEES8_EEENS_10bfloat16_tEfNS_4arch4Sm80ELb1ELb0ELb1ELb1ELb1ELb0ELb0ELb0ELi2ELi2ELi4ELi2ELb1EEENS1_21CollectiveEpilogueBwdISA_SB_SD_Li256ELb1ELb0ELi2EEENS1_25SingleTileBwdLPTSchedulerILb1ELi128ELb1EEEEEEEEEvNT_6ParamsE$_ZN4cute3eso3ESOILb1ELb0EJNS_5tupleIJNS_1CILi1EEENS3_ILi0EEEEEElS5_EEC2ERKS6_RKlRKS5_)
        /*1ccb8*/ 	.word	0x00000000


	//----- nvinfo : EIATTR_FRAME_SIZE
	.align		4
.L_19668:
        /*1ccbc*/ 	.byte	0x04, 0x11
        /*1ccbe*/ 	.short	(.L_19670 - .L_19669)
	.align		4
.L_19669:
        /*1ccc0*/ 	.word	index@($_ZN7cutlass13device_kernelIN5flash19enable_sm80_to_sm89INS1_16FlashAttnBwdSm80INS1_25CollectiveMainloopBwdSm80ILi2ELi2EN4cute5tupleIJNS5_1CILi64EEENS7_ILi128EEES8_EEENS_10bfloat16_tEfNS_4arch4Sm80ELb1ELb0ELb1ELb1ELb1ELb0ELb0ELb0ELi2ELi2ELi4ELi2ELb1EEENS1_21CollectiveEpilogueBwdISA_SB_SD_Li256ELb1ELb0ELi2EEENS1_25SingleTileBwdLPTSchedulerILb1ELi128ELb1EEEEEEEEEvNT_6ParamsE$_ZN4cute3eso3ESOILb1ELb0EJNS_5tupleIJNS2_IJNS_1CILi8EEENS3_ILi1EEEEEENS3_ILi2EEES5_EEENS2_IJNS2_IJS5_NS3_ILi0EEEEEElS9_EEEEEC2ERKS8_RKSB_)
        /*1ccc4*/ 	.word	0x00000000


	//----- nvinfo : EIATTR_FRAME_SIZE
	.align		4
.L_19670:
        /*1ccc8*/ 	.byte	0x04, 0x11
        /*1ccca*/ 	.short	(.L_19672 - .L_19671)
	.align		4
.L_19671:
        /*1cccc*/ 	.word	index@($_ZN7cutlass13device_kernelIN5flash19enable_sm80_to_sm89INS1_16FlashAttnBwdSm80INS1_25CollectiveMainloopBwdSm80ILi2ELi2EN4cute5tupleIJNS5_1CILi64EEENS7_ILi128EEES8_EEENS_10bfloat16_tEfNS_4arch4Sm80ELb1ELb0ELb1ELb1ELb1ELb0ELb0ELb0ELi2ELi2ELi4ELi2ELb1EEENS1_21CollectiveEpilogueBwdISA_SB_SD_Li256ELb1ELb0ELi2EEENS1_25SingleTileBwdLPTSchedulerILb1ELi128ELb1EEEEEEEEEvNT_6ParamsE$_ZN4cute3eso3ESOILb1ELb0EJNS_1CILi0EEEiiiEEC2ERKS3_RKiS8_S8_)
        /*1ccd0*/ 	.word	0x00000000


	//----- nvinfo : EIATTR_FRAME_SIZE
	.align		4
.L_19672:
        /*1ccd4*/ 	.byte	0x04, 0x11
        /*1ccd6*/ 	.short	(.L_19674 - .L_19673)
	.align		4
.L_19673:
        /*1ccd8*/ 	.word	index@($_ZN7cutlass13device_kernelIN5flash19enable_sm80_to_sm89INS1_16FlashAttnBwdSm80INS1_25CollectiveMainloopBwdSm80ILi2ELi2EN4cute5tupleIJNS5_1CILi64EEENS7_ILi128EEES8_EEENS_10bfloat16_tEfNS_4arch4Sm80ELb1ELb0ELb1ELb1ELb1ELb0ELb0ELb0ELi2ELi2ELi4ELi2ELb1EEENS1_21CollectiveEpilogueBwdISA_SB_SD_Li256ELb1ELb0ELi2EEENS1_25SingleTileBwdLPTSchedulerILb1ELi128ELb1EEEEEEEEEvNT_6ParamsE$_ZN4cute3eso3ESOILb1ELb0EJNS_1CILi0EEEiS3_S3_EEC2ERKS3_RKiS6_S6_)
        /*1ccdc*/ 	.word	0x00000000


	//----- nvinfo : EIATTR_FRAME_SIZE
	.align		4
.L_19674:
        /*1cce0*/ 	.byte	0x04, 0x11
        /*1cce2*/ 	.short	(.L_19676 - .L_19675)
	.align		4
.L_19675:
        /*1cce4*/ 	.word	index@($_ZN7cutlass13device_kernelIN5flash19enable_sm80_to_sm89INS1_16FlashAttnBwdSm80INS1_25CollectiveMainloopBwdSm80ILi2ELi2EN4cute5tupleIJNS5_1CILi64EEENS7_ILi128EEES8_EEENS_10bfloat16_tEfNS_4arch4Sm80ELb1ELb0ELb1ELb1ELb1ELb0ELb0ELb0ELi2ELi2ELi4ELi2ELb1EEENS1_21CollectiveEpilogueBwdISA_SB_SD_Li256ELb1ELb0ELi2EEENS1_25SingleTileBwdLPTSchedulerILb1ELi128ELb1EEEEEEEEEvNT_6ParamsE$_ZN4cute3eso3ESOILb1ELb0EJNS_1CILi0EEEiS3_EEC2ERKS3_RKiS6_)
        /*1cce8*/ 	.word	0x00000000


	//----- nvinfo : EIATTR_FRAME_SIZE
	.align		4
.L_19676:
        /*1ccec*/ 	.byte	0x04, 0x11
        /*1ccee*/ 	.short	(.L_19678 - .L_19677)
	.align		4
.L_19677:
        /*1ccf0*/ 	.word	index@($_ZN7cutlass13device_kernelIN5flash19enable_sm80_to_sm89INS1_16FlashAttnBwdSm80INS1_25CollectiveMainloopBwdSm80ILi2ELi2EN4cute5tupleIJNS5_1CILi64EEENS7_ILi128EEES8_EEENS_10bfloat16_tEfNS_4arch4Sm80ELb1ELb0ELb1ELb1ELb1ELb0ELb0ELb0ELi2ELi2ELi4ELi2ELb1EEENS1_21CollectiveEpilogueBwdISA_SB_SD_Li256ELb1ELb0ELi2EEENS1_25SingleTileBwdLPTSchedulerILb1ELi128ELb1EEEEEEEEEvNT_6ParamsE$_ZN4cute3eso3ESOILb1ELb0EJNS_1CILi0EEEiEEC2ERKS3_RKi)
        /*1ccf4*/ 	.word	0x00000000


	//----- nvinfo : EIATTR_FRAME_SIZE
	.align		4
.L_19678:
        /*1ccf8*/ 	.byte	0x04, 0x11
        /*1ccfa*/ 	.short	(.L_19680 - .L_19679)
	.align		4
.L_19679:
        /*1ccfc*/ 	.word	index@($_ZN7cutlass13device_kernelIN5flash19enable_sm80_to_sm89INS1_16FlashAttnBwdSm80INS1_25CollectiveMainloopBwdSm80ILi2ELi2EN4cute5tupleIJNS5_1CILi64EEENS7_ILi128EEES8_EEENS_10bfloat16_tEfNS_4arch4Sm80ELb1ELb0ELb1ELb1ELb1ELb0ELb0ELb0ELi2ELi2ELi4ELi2ELb1EEENS1_21CollectiveEpilogueBwdISA_SB_SD_Li256ELb1ELb0ELi2EEENS1_25SingleTileBwdLPTSchedulerILb1ELi128ELb1EEEEEEEEEvNT_6ParamsE$_ZN4cute3eso3ESOILb1ELb0EJNS_1CILi0EEES3_iiEEC2ERKS3_S6_RKiS8_)
        /*1cd00*/ 	.word	0x00000000


	//----- nvinfo : EIATTR_FRAME_SIZE
	.align		4
.L_19680:
        /*1cd04*/ 	.byte	0x04, 0x11
        /*1cd06*/ 	.short	(.L_19682 - .L_19681)
	.align		4
.L_19681:
        /*1cd08*/ 	.word	index@($_ZN7cutlass13device_kernelIN5flash19enable_sm80_to_sm89INS1_16FlashAttnBwdSm80INS1_25CollectiveMainloopBwdSm80ILi2ELi2EN4cute5tupleIJNS5_1CILi64EEENS7_ILi128EEES8_EEENS_10bfloat16_tEfNS_4arch4Sm80ELb1ELb0ELb1ELb1ELb1ELb0ELb0ELb0ELi2ELi2ELi4ELi2ELb1EEENS1_21CollectiveEpilogueBwdISA_SB_SD_Li256ELb1ELb0ELi2EEENS1_25SingleTileBwdLPTSchedulerILb1ELi128ELb1EEEEEEEEEvNT_6ParamsE$_ZN4cute3eso3ESOILb1ELb0EJNS_1CILi0EEES3_iS3_EEC2ERKS3_S6_RKiS6_)
        /*1cd0c*/ 	.word	0x00000000


	//----- nvinfo : EIATTR_FRAME_SIZE
	.align		4
.L_19682:
        /*1cd10*/ 	.byte	0x04, 0x11
        /*1cd12*/ 	.short	(.L_19684 - .L_19683)
	.align		4
.L_19683:
        /*1cd14*/ 	.word	index@($_ZN7cutlass13device_kernelIN5flash19enable_sm80_to_sm89INS1_16FlashAttnBwdSm80INS1_25CollectiveMainloopBwdSm80ILi2ELi2EN4cute5tupleIJNS5_1CILi64EEENS7_ILi128EEES8_EEENS_10bfloat16_tEfNS_4arch4Sm80ELb1ELb0ELb1ELb1ELb1ELb0ELb0ELb0ELi2ELi2ELi4ELi2ELb1EEENS1_21CollectiveEpilogueBwdISA_SB_SD_Li256ELb1ELb0ELi2EEENS1_25SingleTileBwdLPTSchedulerILb1ELi128ELb1EEEEEEEEEvNT_6ParamsE$_ZN4cute3eso3ESOILb1ELb0EJNS_1CILi0EEES3_iEEC2ERKS3_S6_RKi)
        /*1cd18*/ 	.word	0x00000000


	//----- nvinfo : EIATTR_FRAME_SIZE
	.align		4
.L_19684:
        /*1cd1c*/ 	.byte	0x04, 0x11
        /*1cd1e*/ 	.short	(.L_19686 - .L_19685)
	.align		4
.L_19685:
        /*1cd20*/ 	.word	index@($_ZN7cutlass13device_kernelIN5flash19enable_sm80_to_sm89INS1_16FlashAttnBwdSm80INS1_25CollectiveMainloopBwdSm80ILi2ELi2EN4cute5tupleIJNS5_1CILi64EEENS7_ILi128EEES8_EEENS_10bfloat16_tEfNS_4arch4Sm80ELb1ELb0ELb1ELb1ELb1ELb0ELb0ELb0ELi2ELi2ELi4ELi2ELb1EEENS1_21CollectiveEpilogueBwdISA_SB_SD_Li256ELb1ELb0ELi2EEENS1_25SingleTileBwdLPTSchedulerILb1ELi128ELb1EEEEEEEEEvNT_6ParamsE$_ZN4cute3eso3ESOILb1ELb0EJNS_1CILi0EEES3_S3_iEEC2ERKS3_S6_S6_RKi)
        /*1cd24*/ 	.word	0x00000000


	//----- nvinfo : EIATTR_FRAME_SIZE
	.align		4
.L_19686:
        /*1cd28*/ 	.byte	0x04, 0x11
        /*1cd2a*/ 	.short	(.L_19688 - .L_19687)
	.align		4
.L_19687:
        /*1cd2c*/ 	.word	index@($_ZN7cutlass13device_kernelIN5flash19enable_sm80_to_sm89INS1_16FlashAttnBwdSm80INS1_25CollectiveMainloopBwdSm80ILi2ELi2EN4cute5tupleIJNS5_1CILi64EEENS7_ILi128EEES8_EEENS_10bfloat16_tEfNS_4arch4Sm80ELb1ELb0ELb1ELb1ELb1ELb0ELb0ELb0ELi2ELi2ELi4ELi2ELb1EEENS1_21CollectiveEpilogueBwdISA_SB_SD_Li256ELb1ELb0ELi2EEENS1_25SingleTileBwdLPTSchedulerILb1ELi128ELb1EEEEEEEEEvNT_6ParamsE$_ZN4cute3eso3ESOILb1ELb0EJNS_10UnderscoreEiiEEC2ERKS2_RKiS7_)
        /*1cd30*/ 	.word	0x00000000


	//----- nvinfo : EIATTR_FRAME_SIZE
	.align		4
.L_19688:
        /*1cd34*/ 	.byte	0x04, 0x11
        /*1cd36*/ 	.short	(.L_19690 - .L_19689)
	.align		4
.L_19689:
        /*1cd38*/ 	.word	index@($_ZN7cutlass13device_kernelIN5flash19enable_sm80_to_sm89INS1_16FlashAttnBwdSm80INS1_25CollectiveMainloopBwdSm80ILi2ELi2EN4cute5tupleIJNS5_1CILi64EEENS7_ILi128EEES8_EEENS_10bfloat16_tEfNS_4arch4Sm80ELb1ELb0ELb1ELb1ELb1ELb0ELb0ELb0ELi2ELi2ELi4ELi2ELb1EEENS1_21CollectiveEpilogueBwdISA_SB_SD_Li256ELb1ELb0ELi2EEENS1_25SingleTileBwdLPTSchedulerILb1ELi128ELb1EEEEEEEEEvNT_6ParamsE$_ZN4cute3eso3ESOILb1ELb0EJNS_10UnderscoreEiEEC2ERKS2_RKi)
        /*1cd3c*/ 	.word	0x00000000


	//----- nvinfo : EIATTR_FRAME_SIZE
	.align		4
.L_19690:
        /*1cd40*/ 	.byte	0x04, 0x11
        /*1cd42*/ 	.short	(.L_19692 - .L_19691)
	.align		4
.L_19691:
        /*1cd44*/ 	.word	index@($_ZN7cutlass13device_kernelIN5flash19enable_sm80_to_sm89INS1_16FlashAttnBwdSm80INS1_25CollectiveMainloopBwdSm80ILi2ELi2EN4cute5tupleIJNS5_1CILi64EEENS7_ILi128EEES8_EEENS_10bfloat16_tEfNS_4arch4Sm80ELb1ELb0ELb1ELb1ELb1ELb0ELb0ELb0ELi2ELi2ELi4ELi2ELb1EEENS1_21CollectiveEpilogueBwdISA_SB_SD_Li256ELb1ELb0ELi2EEENS1_25SingleTileBwdLPTSchedulerILb1ELi128ELb1EEEEEEEEEvNT_6ParamsE$_ZN4cute3eso3ESOILb1ELb0EJNS_10UnderscoreES2_iEEC2ERKS2_S5_RKi)
        /*1cd48*/ 	.word	0x00000000


	//----- nvinfo : EIATTR_FRAME_SIZE
	.align		4
.L_19692:
        /*1cd4c*/ 	.byte	0x04, 0x11
        /*1cd4e*/ 	.short	(.L_19694 - .L_19693)
	.align		4
.L_19693:
        /*1cd50*/ 	.word	index@($_ZN7cutlass13device_kernelIN5flash19enable_sm80_to_sm89INS1_16FlashAttnBwdSm80INS1_25CollectiveMainloopBwdSm80ILi2ELi2EN4cute5tupleIJNS5_1CILi64EEENS7_ILi128EEES8_EEENS_10bfloat16_tEfNS_4arch4Sm80ELb1ELb0ELb1ELb1ELb1ELb0ELb0ELb0ELi2ELi2ELi4ELi2ELb1EEENS1_21CollectiveEpilogueBwdISA_SB_SD_Li256ELb1ELb0ELi2EEENS1_25SingleTileBwdLPTSchedulerILb1ELi128ELb1EEEEEEEEEvNT_6ParamsE$_ZN4cute3eso3ESOILb1ELb0EJNS_10UnderscoreES2_S2_iEEC2ERKS2_S5_S5_RKi)
        /*1cd54*/ 	.word	0x00000000


	//----- nvinfo : EIATTR_FRAME_SIZE
	.align		4
.L_19694:
        /*1cd58*/ 	.byte	0x04, 0x11
        /*1cd5a*/ 	.short	(.L_19696 - .L_19695)
	.align		4
.L_19695:
        /*1cd5c*/ 	.word	index@($_ZN7cutlass13device_kernelIN5flash19enable_sm80_to_sm89INS1_16FlashAttnBwdSm80INS1_25CollectiveMainloopBwdSm80ILi2ELi2EN4cute5tupleIJNS5_1CILi64EEENS7_ILi128EEES8_EEENS_10bfloat16_tEfNS_4arch4Sm80ELb1ELb0ELb1ELb1ELb1ELb0ELb0ELb0ELi2ELi2ELi4ELi2ELb1EEENS1_21CollectiveEpilogueBwdISA_SB_SD_Li256ELb1ELb0ELi2EEENS1_25SingleTileBwdLPTSchedulerILb1ELi128ELb1EEEEEEEEEvNT_6ParamsE$_ZN4cute3eso3ESOILb0ELb1EJlEEC2ERKl)
        /*1cd60*/ 	.word	0x00000000


	//----- nvinfo : EIATTR_FRAME_SIZE
	.align		4
.L_19696:
        /*1cd64*/ 	.byte	0x04, 0x11
        /*1cd66*/ 	.short	(.L_19698 - .L_19697)
	.align		4
.L_19697:
        /*1cd68*/ 	.word	index@($_ZN7cutlass13device_kernelIN5flash19enable_sm80_to_sm89INS1_16FlashAttnBwdSm80INS1_25CollectiveMainloopBwdSm80ILi2ELi2EN4cute5tupleIJNS5_1CILi64EEENS7_ILi128EEES8_EEENS_10bfloat16_tEfNS_4arch4Sm80ELb1ELb0ELb1ELb1ELb1ELb0ELb0ELb0ELi2ELi2ELi4ELi2ELb1EEENS1_21CollectiveEpilogueBwdISA_SB_SD_Li256ELb1ELb0ELi2EEENS1_25SingleTileBwdLPTSchedulerILb1ELi128ELb1EEEEEEEEEvNT_6ParamsE$_ZN4cute3eso3ESOILb0ELb1EJiNS_1CILi0EEEEEC2ERKiRKS3_)
        /*1cd6c*/ 	.word	0x00000000


	//----- nvinfo : EIATTR_FRAME_SIZE
	.align		4
.L_19698:
        /*1cd70*/ 	.byte	0x04, 0x11
        /*1cd72*/ 	.short	(.L_19700 - .L_19699)
	.align		4
.L_19699:
        /*1cd74*/ 	.word	index@($_ZN7cutlass13device_kernelIN5flash19enable_sm80_to_sm89INS1_16FlashAttnBwdSm80INS1_25CollectiveMainloopBwdSm80ILi2ELi2EN4cute5tupleIJNS5_1CILi64EEENS7_ILi128EEES8_EEENS_10bfloat16_tEfNS_4arch4Sm80ELb1ELb0ELb1ELb1ELb1ELb0ELb0ELb0ELi2ELi2ELi4ELi2ELb1EEENS1_21CollectiveEpilogueBwdISA_SB_SD_Li256ELb1ELb0ELi2EEENS1_25SingleTileBwdLPTSchedulerILb1ELi128ELb1EEEEEEEEEvNT_6ParamsE$_ZN4cute3eso3ESOILb0ELb1EJiEEC2ERKi)
        /*1cd78*/ 	.word	0x00000000


	//----- nvinfo : EIATTR_FRAME_SIZE
	.align		4
.L_19700:
        /*1cd7c*/ 	.byte	0x04, 0x11
        /*1cd7e*/ 	.short	(.L_19702 - .L_19701)
	.align		4
.L_19701:
        /*1cd80*/ 	.word	index@($_ZN7cutlass13device_kernelIN5flash19enable_sm80_to_sm89INS1_16FlashAttnBwdSm80INS1_25CollectiveMainloopBwdSm80ILi2ELi2EN4cute5tupleIJNS5_1CILi64EEENS7_ILi128EEES8_EEENS_10bfloat16_tEfNS_4arch4Sm80ELb1ELb0ELb1ELb1ELb1ELb0ELb0ELb0ELi2ELi2ELi4ELi2ELb1EEENS1_21CollectiveEpilogueBwdISA_SB_SD_Li256ELb1ELb0ELi2EEENS1_25SingleTileBwdLPTSchedulerILb1ELi128ELb1EEEEEEEEEvNT_6ParamsE$_ZN4cute3eso3ESOILb0ELb1EJNS_15ArithmeticTupleIJiiEEENS_1CILi0EEES5_S5_EEC2ERKS3_RKS5_SA_SA_)
        /*1cd84*/ 	.word	0x00000000


	//----- nvinfo : EIATTR_FRAME_SIZE
	.align		4
.L_19702:
        /*1cd88*/ 	.byte	0x04, 0x11
        /*1cd8a*/ 	.short	(.L_19704 - .L_19703)
	.align		4
.L_19703:
        /*1cd8c*/ 	.word	index@($_ZN7cutlass13device_kernelIN5flash19enable_sm80_to_sm89INS1_16FlashAttnBwdSm80INS1_25CollectiveMainloopBwdSm80ILi2ELi2EN4cute5tupleIJNS5_1CILi64EEENS7_ILi128EEES8_EEENS_10bfloat16_tEfNS_4arch4Sm80ELb1ELb0ELb1ELb1ELb1ELb0ELb0ELb0ELi2ELi2ELi4ELi2ELb1EEENS1_21CollectiveEpilogueBwdISA_SB_SD_Li256ELb1ELb0ELi2EEENS1_25SingleTileBwdLPTSchedulerILb1ELi128ELb1EEEEEEEEEvNT_6ParamsE$_ZN4cute3eso3ESOILb0ELb1EJNS_15ArithmeticTupleIJiiEEEEEC2ERKS3_)
        /*1cd90*/ 	.word	0x00000000


	//----- nvinfo : EIATTR_FRAME_SIZE
	.align		4
.L_19704:
        /*1cd94*/ 	.byte	0x04, 0x11
        /*1cd96*/ 	.short	(.L_19706 - .L_19705)
	.align		4
.L_19705:
        /*1cd98*/ 	.word	index@($_ZN7cutlass13device_kernelIN5flash19enable_sm80_to_sm89INS1_16FlashAttnBwdSm80INS1_25CollectiveMainloopBwdSm80ILi2ELi2EN4cute5tupleIJNS5_1CILi64EEENS7_ILi128EEES8_EEENS_10bfloat16_tEfNS_4arch4Sm80ELb1ELb0ELb1ELb1ELb1ELb0ELb0ELb0ELi2ELi2ELi4ELi2ELb1EEENS1_21CollectiveEpilogueBwdISA_SB_SD_Li256ELb1ELb0ELi2EEENS1_25SingleTileBwdLPTSchedulerILb1ELi128ELb1EEEEEEEEEvNT_6ParamsE$_ZN4cute3eso3ESOILb0ELb1EJNS_15ArithmeticTupleIJiEEEEEC2ERKS3_)
        /*1cd9c*/ 	.word	0x00000000


	//----- nvinfo : EIATTR_FRAME_SIZE
	.align		4
.L_19706:
        /*1cda0*/ 	.byte	0x04, 0x11
        /*1cda2*/ 	.short	(.L_19708 - .L_19707)
	.align		4
.L_19707:
        /*1cda4*/ 	.word	index@($_ZN7cutlass13device_kernelIN5flash19enable_sm80_to_sm89INS1_16FlashAttnBwdSm80INS1_25CollectiveMainloopBwdSm80ILi2ELi2EN4cute5tupleIJNS5_1CILi64EEENS7_ILi128EEES8_EEENS_10bfloat16_tEfNS_4arch4Sm80ELb1ELb0ELb1ELb1ELb1ELb0ELb0ELb0ELi2ELi2ELi4ELi2ELb1EEENS1_21CollectiveEpilogueBwdISA_SB_SD_Li256ELb1ELb0ELi2EEENS1_25SingleTileBwdLPTSchedulerILb1ELi128ELb1EEEEEEEEEvNT_6ParamsE$_ZN4cute3eso3ESOILb0ELb1EJNS_15ArithmeticTupleIJNS_1CILi0EEEiEEEEEC2ERKS5_)
        /*1cda8*/ 	.word	0x00000000


	//----- nvinfo : EIATTR_FRAME_SIZE
	.align		4
.L_19708:
        /*1cdac*/ 	.byte	0x04, 0x11
        /*1cdae*/ 	.short	(.L_19710 - .L_19709)
	.align		4
.L_19709:
        /*1cdb0*/ 	.word	index@($_ZN7cutlass13device_kernelIN5flash19enable_sm80_to_sm89INS1_16FlashAttnBwdSm80INS1_25CollectiveMainloopBwdSm80ILi2ELi2EN4cute5tupleIJNS5_1CILi64EEENS7_ILi128EEES8_EEENS_10bfloat16_tEfNS_4arch4Sm80ELb1ELb0ELb1ELb1ELb1ELb0ELb0ELb0ELi2ELi2ELi4ELi2ELb1EEENS1_21CollectiveEpilogueBwdISA_SB_SD_Li256ELb1ELb0ELi2EEENS1_25SingleTileBwdLPTSchedulerILb1ELi128ELb1EEEEEEEEEvNT_6ParamsE$_ZN4cute3eso3ESOILb0ELb0EJiiEEC2ERKiS4_)
        /*1cdb4*/ 	.word	0x00000000


	//----- nvinfo : EIATTR_FRAME_SIZE
	.align		4
.L_19710:
        /*1cdb8*/ 	.byte	0x04, 0x11
        /*1cdba*/ 	.short	(.L_19712 - .L_19711)
	.align		4
.L_19711:
        /*1cdbc*/ 	.word	index@($_ZN7cutlass13device_kernelIN5flash19enable_sm80_to_sm89INS1_16FlashAttnBwdSm80INS1_25CollectiveMainloopBwdSm80ILi2ELi2EN4cute5tupleIJNS5_1CILi64EEENS7_ILi128EEES8_EEENS_10bfloat16_tEfNS_4arch4Sm80ELb1ELb0ELb1ELb1ELb1ELb0ELb0ELb0ELi2ELi2ELi4ELi2ELb1EEENS1_21CollectiveEpilogueBwdISA_SB_SD_Li256ELb1ELb0ELi2EEENS1_25SingleTileBwdLPTSchedulerILb1ELi128ELb1EEEEEEEEEvNT_6ParamsE$_ZN4cute3eso3ESOILb0ELb0EJNS_6LayoutINS_5tupleIJNS3_IJNS_1CILi8EEENS4_ILi1EEEEEENS4_ILi2EEES6_EEENS3_IJNS3_IJS6_NS4_ILi0EEEEEElSA_EEEEElEEC2ERKSD_RKl)
        /*1cdc0*/ 	.word	0x00000000


	//----- nvinfo : EIATTR_FRAME_SIZE
	.align		4
.L_19712:
        /*1cdc4*/ 	.byte	0x04, 0x11
        /*1cdc6*/ 	.short	(.L_19714 - .L_19713)
	.align		4
.L_19713:
        /*1cdc8*/ 	.word	index@($_ZN7cutlass13device_kernelIN5flash19enable_sm80_to_sm89INS1_16FlashAttnBwdSm80INS1_25CollectiveMainloopBwdSm80ILi2ELi2EN4cute5tupleIJNS5_1CILi64EEENS7_ILi128EEES8_EEENS_10bfloat16_tEfNS_4arch4Sm80ELb1ELb0ELb1ELb1ELb1ELb0ELb0ELb0ELi2ELi2ELi4ELi2ELb1EEENS1_21CollectiveEpilogueBwdISA_SB_SD_Li256ELb1ELb0ELi2EEENS1_25SingleTileBwdLPTSchedulerILb1ELi128ELb1EEEEEEEEEvNT_6ParamsE$_ZN4cute3eso3ESOILb0ELb0EJNS_6LayoutINS_5tupleIJNS3_IJNS_1CILi8EEENS4_ILi1EEEEEENS4_ILi2EEES6_EEENS3_IJNS3_IJS6_NS4_ILi0EEEEEElSA_EEEEENS_10ViewEngineINS_8gmem_ptrIPKN7cutlass10bfloat16_tEEEEEEEC2ERKSD_RKSL_)
        /*1cdcc*/ 	.word	0x00000000


	//----- nvinfo : EIATTR_FRAME_SIZE
	.align		4
.L_19714:
        /*1cdd0*/ 	.byte	0x04, 0x11
        /*1cdd2*/ 	.short	(.L_19716 - .L_19715)
	.align		4
.L_19715:
        /*1cdd4*/ 	.word	index@($_ZN7cutlass13device_kernelIN5flash19enable_sm80_to_sm89INS1_16FlashAttnBwdSm80INS1_25CollectiveMainloopBwdSm80ILi2ELi2EN4cute5tupleIJNS5_1CILi64EEENS7_ILi128EEES8_EEENS_10bfloat16_tEfNS_4arch4Sm80ELb1ELb0ELb1ELb1ELb1ELb0ELb0ELb0ELi2ELi2ELi4ELi2ELb1EEENS1_21CollectiveEpilogueBwdISA_SB_SD_Li256ELb1ELb0ELi2EEENS1_25SingleTileBwdLPTSchedulerILb1ELi128ELb1EEEEEEEEEvNT_6ParamsE$_ZN4cute3eso3ESOILb0ELb0EJNS_5tupleIJiiEEEiiiEEC2ERKS3_RKiS8_S8_)
        /*1cdd8*/ 	.word	0x00000000


	//----- nvinfo : EIATTR_FRAME_SIZE
	.align		4
.L_19716:
        /*1cddc*/ 	.byte	0x04, 0x11
        /*1cdde*/ 	.short	(.L_19718 - .L_19717)
	.align		4
.L_19717:
        /*1cde0*/ 	.word	index@($_ZN7cutlass13device_kernelIN5flash19enable_sm80_to_sm89INS1_16FlashAttnBwdSm80INS1_25CollectiveMainloopBwdSm80ILi2ELi2EN4cute5tupleIJNS5_1CILi64EEENS7_ILi128EEES8_EEENS_10bfloat16_tEfNS_4arch4Sm80ELb1ELb0ELb1ELb1ELb1ELb0ELb0ELb0ELi2ELi2ELi4ELi2ELb1EEENS1_21CollectiveEpilogueBwdISA_SB_SD_Li256ELb1ELb0ELi2EEENS1_25SingleTileBwdLPTSchedulerILb1ELi128ELb1EEEEEEEEEvNT_6ParamsE$_ZN4cute3eso3ESOILb0ELb0EJNS_15ArithmeticTupleIJiiEEEiiiEEC2ERKS3_RKiS8_S8_)
        /*1cde4*/ 	.word	0x00000000


	//----- nvinfo : EIATTR_FRAME_SIZE
	.align		4
.L_19718:
        /*1cde8*/ 	.byte	0x04, 0x11
        /*1cdea*/ 	.short	(.L_19720 - .L_19719)
	.align		4
.L_19719:
        /*1cdec*/ 	.word	index@($_ZN7cutlass13device_kernelIN5flash19enable_sm80_to_sm89INS1_16FlashAttnBwdSm80INS1_25CollectiveMainloopBwdSm80ILi2ELi2EN4cute5tupleIJNS5_1CILi64EEENS7_ILi128EEES8_EEENS_10bfloat16_tEfNS_4arch4Sm80ELb1ELb0ELb1ELb1ELb1ELb0ELb0ELb0ELi2ELi2ELi4ELi2ELb1EEENS1_21CollectiveEpilogueBwdISA_SB_SD_Li256ELb1ELb0ELi2EEENS1_25SingleTileBwdLPTSchedulerILb1ELi128ELb1EEEEEEEEEvNT_6ParamsE$_ZN4cute12iter_adaptorIPfNS_8smem_ptrIS1_EEEC2ES1_)
        /*1cdf0*/ 	.word	0x00000000


	//----- nvinfo : EIATTR_FRAME_SIZE
	.align		4
.L_19720:
        /*1cdf4*/ 	.byte	0x04, 0x11
        /*1cdf6*/ 	.short	(.L_19722 - .L_19721)
	.align		4
.L_19721:
        /*1cdf8*/ 	.word	index@($_ZN7cutlass13device_kernelIN5flash19enable_sm80_to_sm89INS1_16FlashAttnBwdSm80INS1_25CollectiveMainloopBwdSm80ILi2ELi2EN4cute5tupleIJNS5_1CILi64EEENS7_ILi128EEES8_EEENS_10bfloat16_tEfNS_4arch4Sm80ELb1ELb0ELb1ELb1ELb1ELb0ELb0ELb0ELi2ELi2ELi4ELi2ELb1EEENS1_21CollectiveEpilogueBwdISA_SB_SD_Li256ELb1ELb0ELi2EEENS1_25SingleTileBwdLPTSchedulerILb1ELi128ELb1EEEEEEEEEvNT_6ParamsE$_ZN4cute12iter_adaptorIPN7cutlass9uint128_tENS_8smem_ptrIS3_EEEC2ES3_)
        /*1cdfc*/ 	.word	0x00000000


	//----- nvinfo : EIATTR_FRAME_SIZE
	.align		4
.L_19722:
        /*1ce00*/ 	.byte	0x04, 0x11
        /*1ce02*/ 	.short	(.L_19724 - .L_19723)
	.align		4
.L_19723:
        /*1ce04*/ 	.word	index@($_ZN7cutlass13device_kernelIN5flash19enable_sm80_to_sm89INS1_16FlashAttnBwdSm80INS1_25CollectiveMainloopBwdSm80ILi2ELi2EN4cute5tupleIJNS5_1CILi64EEENS7_ILi128EEES8_EEENS_10bfloat16_tEfNS_4arch4Sm80ELb1ELb0ELb1ELb1ELb1ELb0ELb0ELb0ELi2ELi2ELi4ELi2ELb1EEENS1_21CollectiveEpilogueBwdISA_SB_SD_Li256ELb1ELb0ELi2EEENS1_25SingleTileBwdLPTSchedulerILb1ELi128ELb1EEEEEEEEEvNT_6ParamsE$_ZN4cute12iter_adaptorIPN7cutlass10bfloat16_tENS_8smem_ptrIS3_EEEC2ES3_)
        /*1ce08*/ 	.word	0x00000000


	//----- nvinfo : EIATTR_FRAME_SIZE
	.align		4
.L_19724:
        /*1ce0c*/ 	.byte	0x04, 0x11
        /*1ce0e*/ 	.short	(.L_19726 - .L_19725)
	.align		4
.L_19725:
        /*1ce10*/ 	.word	index@($_ZN7cutlass13device_kernelIN5flash19enable_sm80_to_sm89INS1_16FlashAttnBwdSm80INS1_25CollectiveMainloopBwdSm80ILi2ELi2EN4cute5tupleIJNS5_1CILi64EEENS7_ILi128EEES8_EEENS_10bfloat16_tEfNS_4arch4Sm80ELb1ELb0ELb1ELb1ELb1ELb0ELb0ELb0ELi2ELi2ELi4ELi2ELb1EEENS1_21CollectiveEpilogueBwdISA_SB_SD_Li256ELb1ELb0ELi2EEENS1_25SingleTileBwdLPTSchedulerILb1ELi128ELb1EEEEEEEEEvNT_6ParamsE$_ZN4cute12iter_adaptorIPKfNS_8gmem_ptrIS2_EEEC2ES2_)
        /*1ce14*/ 	.word	0x00000000


	//----- nvinfo : EIATTR_FRAME_SIZE
	.align		4
.L_19726:
        /*1ce18*/ 	.byte	0x04, 0x11
        /*1ce1a*/ 	.short	(.L_19728 - .L_19727)
	.align		4
.L_19727:
        /*1ce1c*/ 	.word	index@($_ZN7cutlass13device_kernelIN5flash19enable_sm80_to_sm89INS1_16FlashAttnBwdSm80INS1_25CollectiveMainloopBwdSm80ILi2ELi2EN4cute5tupleIJNS5_1CILi64EEENS7_ILi128EEES8_EEENS_10bfloat16_tEfNS_4arch4Sm80ELb1ELb0ELb1ELb1ELb1ELb0ELb0ELb0ELi2ELi2ELi4ELi2ELb1EEENS1_21CollectiveEpilogueBwdISA_SB_SD_Li256ELb1ELb0ELi2EEENS1_25SingleTileBwdLPTSchedulerILb1ELi128ELb1EEEEEEEEEvNT_6ParamsE$_ZN4cute12iter_adaptorIPKN7cutlass9uint128_tENS_8gmem_ptrIS4_EEEC2ES4_)
        /*1ce20*/ 	.word	0x00000000


	//----- nvinfo : EIATTR_FRAME_SIZE
	.align		4
.L_19728:
        /*1ce24*/ 	.byte	0x04, 0x11
        /*1ce26*/ 	.short	(.L_19730 - .L_19729)
	.align		4
.L_19729:
        /*1ce28*/ 	.word	index@($_ZN7cutlass13device_kernelIN5flash19enable_sm80_to_sm89INS1_16FlashAttnBwdSm80INS1_25CollectiveMainloopBwdSm80ILi2ELi2EN4cute5tupleIJNS5_1CILi64EEENS7_ILi128EEES8_EEENS_10bfloat16_tEfNS_4arch4Sm80ELb1ELb0ELb1ELb1ELb1ELb0ELb0ELb0ELi2ELi2ELi4ELi2ELb1EEENS1_21CollectiveEpilogueBwdISA_SB_SD_Li256ELb1ELb0ELi2EEENS1_25SingleTileBwdLPTSchedulerILb1ELi128ELb1EEEEEEEEEvNT_6ParamsE$_ZN4cute12iter_adaptorIPKN7cutlass10bfloat16_tENS_8gmem_ptrIS4_EEEC2ES4_)
        /*1ce2c*/ 	.word	0x00000000


	//----- nvinfo : EIATTR_FRAME_SIZE
	.align		4
.L_19730:
        /*1ce30*/ 	.byte	0x04, 0x11
        /*1ce32*/ 	.short	(.L_19732 - .L_19731)
	.align		4
.L_19731:
        /*1ce34*/ 	.word	index@(_ZN7cutlass13device_kernelIN5flash19enable_sm80_to_sm89INS1_16FlashAttnBwdSm80INS1_25CollectiveMainloopBwdSm80ILi2ELi2EN4cute5tupleIJNS5_1CILi64EEENS7_ILi128EEES8_EEENS_10bfloat16_tEfNS_4arch4Sm80ELb1ELb0ELb1ELb1ELb1ELb0ELb0ELb0ELi2ELi2ELi4ELi2ELb1EEENS1_21CollectiveEpilogueBwdISA_SB_SD_Li256ELb1ELb0ELi2EEENS1_25SingleTileBwdLPTSchedulerILb1ELi128ELb1EEEEEEEEEvNT_6ParamsE)
        /*1ce38*/ 	.word	0x000001b0


	//----- nvinfo : EIATTR_REGCOUNT
	.align		4
.L_19732:
        /*1ce3c*/ 	.byte	0x04, 0x2f
        /*1ce3e*/ 	.short	(.L_19734 - .L_19733)
	.align		4
.L_19733:
        /*1ce40*/ 	.word	index@(_ZN7cutlass13device_kernelIN5flash19enable_sm80_to_sm89INS1_16FlashAttnBwdSm80INS1_25CollectiveMainloopBwdSm80ILi2ELi2EN4cute5tupleIJNS5_1CILi64EEENS7_ILi128EEES8_EEENS_10bfloat16_tEfNS_4arch4Sm80ELb1ELb0ELb1ELb1ELb0ELb0ELb0ELb0ELi2ELi2ELi4ELi2ELb1EEENS1_21CollectiveEpilogueBwdISA_SB_SD_Li256ELb1ELb0ELi2EEENS1_25SingleTileBwdLPTSchedulerILb1ELi128ELb0EEEEEEEEEvNT_6ParamsE)
        /*1ce44*/ 	.word	0x000000fa


	//----- nvinfo : EIATTR_FRAME_SIZE
	.align		4
.L_19734:
        /*1ce48*/ 	.byte	0x04, 0x11
        /*1ce4a*/ 	.short	(.L_19736 - .L_19735)
	.align		4
.L_19735:
        /*1ce4c*/ 	.word	index@($_ZN7cutlass13device_kernelIN5flash19enable_sm80_to_sm89INS1_16FlashAttnBwdSm80INS1_25CollectiveMainloopBwdSm80ILi2ELi2EN4cute5tupleIJNS5_1CILi64EEENS7_ILi128EEES8_EEENS_10bfloat16_tEfNS_4arch4Sm80ELb1ELb0ELb1ELb1ELb0ELb0ELb0ELb0ELi2ELi2ELi4ELi2ELb1EEENS1_21CollectiveEpilogueBwdISA_SB_SD_Li256ELb1ELb0ELi2EEENS1_25SingleTileBwdLPTSchedulerILb1ELi128ELb0EEEEEEEEEvNT_6ParamsE$_ZZN5flash25CollectiveMainloopBwdSm80ILi2ELi2EN4cute5tupleIJNS1_1CILi64EEENS3_ILi128EEES4_EEEN7cutlass10bfloat16_tEfNS7_4arch4Sm80ELb1ELb0ELb1ELb1ELb0ELb0ELb0ELb0ELi2ELi2ELi4ELi2ELb1EE3mmaINS_16FlashAttnBwdSm80ISB_NS_21CollectiveEpilogueBwdIS6_S8_SA_Li256ELb1ELb0ELi2EEENS_25SingleTileBwdLPTSchedulerILb1ELi128ELb0EEEE13SharedStorageENS1_6TensorINS1_11ArrayEngineIfLm32EEENS1_6LayoutINS2_IJNS2_IJNS3_ILi2EEESO_EEESO_NS3_ILi4EEEEEENS2_IJNS2_IJNS3_ILi1EEESO_EEESQ_NS3_ILi8EEEEEEEEEEEEbRKNSB_6ParamsERT0_S12_iNS2_IJiiiEEERT_ENKUliiE_clEii)
        /*1ce50*/ 	.word	0x00000000


	//----- nvinfo : EIATTR_FRAME_SIZE
	.align		4
.L_19736:
        /*1ce54*/ 	.byte	0x04, 0x11
        /*1ce56*/ 	.short	(.L_19738 - .L_19737)
	.align		4
.L_19737:
        /*1ce58*/ 	.word	index@($_ZN7cutlass13device_kernelIN5flash19enable_sm80_to_sm89INS1_16FlashAttnBwdSm80INS1_25CollectiveMainloopBwdSm80ILi2ELi2EN4cute5tupleIJNS5_1CILi64EEENS7_ILi128EEES8_EEENS_10bfloat16_tEfNS_4arch4Sm80ELb1ELb0ELb1ELb1ELb0ELb0ELb0ELb0ELi2ELi2ELi4ELi2ELb1EEENS1_21CollectiveEpilogueBwdISA_SB_SD_Li256ELb1ELb0ELi2EEENS1_25SingleTileBwdLPTSchedulerILb1ELi128ELb0EEEEEEEEEvNT_6ParamsE$_ZZN5flash25CollectiveMainloopBwdSm80ILi2ELi2EN4cute5tupleIJNS1_1CILi64EEENS3_ILi128EEES4_EEEN7cutlass10bfloat16_tEfNS7_4arch4Sm80ELb1ELb0ELb1ELb1ELb0ELb0ELb0ELb0ELi2ELi2ELi4ELi2ELb1EE3mmaINS_16FlashAttnBwdSm80ISB_NS_21CollectiveEpilogueBwdIS6_S8_SA_Li256ELb1ELb0ELi2EEENS_25SingleTileBwdLPTSchedulerILb1ELi128ELb0EEEE13SharedStorageENS1_6TensorINS1_11ArrayEngineIfLm32EEENS1_6LayoutINS2_IJNS2_IJNS3_ILi2EEESO_EEESO_NS3_ILi4EEEEEENS2_IJNS2_IJNS3_ILi1EEESO_EEESQ_NS3_ILi8EEEEEEEEEEEEbRKNSB_6ParamsERT0_S12_iNS2_IJiiiEEERT_ENKUliiE0_clEii)
        /*1ce5c*/ 	.word	0x00000000


	//----- nvinfo : EIATTR_FRAME_SIZE
	.align		4
.L_19738:
        /*1ce60*/ 	.byte	0x04, 0x11
        /*1ce62*/ 	.short	(.L_19740 - .L_19739)
	.align		4
.L_19739:
        /*1ce64*/ 	.word	index@($_ZN7cutlass13device_kernelIN5flash19enable_sm80_to_sm89INS1_16FlashAttnBwdSm80INS1_25CollectiveMainloopBwdSm80ILi2ELi2EN4cute5tupleIJNS5_1CILi64EEENS7_ILi128EEES8_EEENS_10bfloat16_tEfNS_4arch4Sm80ELb1ELb0ELb1ELb1ELb0ELb0ELb0ELb0ELi2ELi2ELi4ELi2ELb1EEENS1_21CollectiveEpilogueBwdISA_SB_SD_Li256ELb1ELb0ELi2EEENS1_25SingleTileBwdLPTSchedulerILb1ELi128ELb0EEEEEEEEEvNT_6ParamsE$_ZZN4cuteplIJiiEJNS_1CILi0EEES2_EEEDaRKNS_15ArithmeticTupleIJDpT_EEERKNS3_IJDpT0_EEEENKUlDpRKT_E_clIJiiEEEDaSH_)
        /*1ce68*/ 	.word	0x00000000


	//----- nvinfo : EIATTR_FRAME_SIZE
	.align		4
.L_19740:
        /*1ce6c*/ 	.byte	0x04, 0x11
        /*1ce6e*/ 	.short	(.L_19742 - .L_19741)
	.align		4
.L_19741:
        /*1ce70*/ 	.word	index@($_ZN7cutlass13device_kernelIN5flash19enable_sm80_to_sm89INS1_16FlashAttnBwdSm80INS1_25CollectiveMainloopBwdSm80ILi2ELi2EN4cute5tupleIJNS5_1CILi64EEENS7_ILi128EEES8_EEENS_10bfloat16_tEfNS_4arch4Sm80ELb1ELb0ELb1ELb1ELb0ELb0ELb0ELb0ELi2ELi2ELi4ELi2ELb1EEENS1_21CollectiveEpilogueBwdISA_SB_SD_Li256ELb1ELb0ELi2EEENS1_25SingleTileBwdLPTSchedulerILb1ELi128ELb0EEEEEEEEEvNT_6ParamsE$_ZZN4cuteplIJiEJNS_1CILi0EEEiEEEDaRKNS_15ArithmeticTupleIJDpT_EEERKNS3_IJDpT0_EEEENKUlDpRKT_E_clIJiiEEEDaSH_)
        /*1ce74*/ 	.word	0x00000000


	//----- nvinfo : EIATTR_FRAME_SIZE
	.align		4
.L_19742:
        /*1ce78*/ 	.byte	0x04, 0x11
        /*1ce7a*/ 	.short	(.L_19744 - .L_19743)
	.align		4
.L_19743:
        /*1ce7c*/ 	.word	index@($_ZN7cutlass13device_kernelIN5flash19enable_sm80_to_sm89INS1_16FlashAttnBwdSm80INS1_25CollectiveMainloopBwdSm80ILi2ELi2EN4cute5tupleIJNS5_1CILi64EEENS7_ILi128EEES8_EEENS_10bfloat16_tEfNS_4arch4Sm80ELb1ELb0ELb1ELb1ELb0ELb0ELb0ELb0ELi2ELi2ELi4ELi2ELb1EEENS1_21CollectiveEpilogueBwdISA_SB_SD_Li256ELb1ELb0ELi2EEENS1_25SingleTileBwdLPTSchedulerILb1ELi128ELb0EEEEEEEEEvNT_6ParamsE$_ZZN4cuteplIJiEJNS_1CILi0EEEEEEDaRKNS_15ArithmeticTupleIJDpT_EEERKNS3_IJDpT0_EEEENKUlDpRKT_E_clIJiEEEDaSH_)
        /*1ce80*/ 	.word	0x00000000


	//----- nvinfo : EIATTR_FRAME_SIZE
	.align		4
.L_19744:
        /*1ce84*/ 	.byte	0x04, 0x11
        /*1ce86*/ 	.short	(.L_19746 - .L_19745)
	.align		4
.L_19745:
        /*1ce88*/ 	.word	index@($_ZN7cutlass13device_kernelIN5flash19enable_sm80_to_sm89INS1_16FlashAttnBwdSm80INS1_25CollectiveMainloopBwdSm80ILi2ELi2EN4cute5tupleIJNS5_1CILi64EEENS7_ILi128EEES8_EEENS_10bfloat16_tEfNS_4arch4Sm80ELb1ELb0ELb1ELb1ELb0ELb0ELb0ELb0ELi2ELi2ELi4ELi2ELb1EEENS1_21CollectiveEpilogueBwdISA_SB_SD_Li256ELb1ELb0ELi2EEENS1_25SingleTileBwdLPTSchedulerILb1ELi128ELb0EEEEEEEEEvNT_6ParamsE$_ZZN4cuteplIJNS_1CILi0EEEiEJS2_S2_iiEEEDaRKNS_15ArithmeticTupleIJDpT_EEERKNS3_IJDpT0_EEEENKUlDpRKT_E_clIJS2_iiiEEEDaSH_)
        /*1ce8c*/ 	.word	0x00000000


	//----- nvinfo : EIATTR_FRAME_SIZE
	.align		4
.L_19746:
        /*1ce90*/ 	.byte	0x04, 0x11
        /*1ce92*/ 	.short	(.L_19748 - .L_19747)
	.align		4
.L_19747:
        /*1ce94*/ 	.word	index@($_ZN7cutlass13device_kernelIN5flash19enable_sm80_to_sm89INS1_16FlashAttnBwdSm80INS1_25CollectiveMainloopBwdSm80ILi2ELi2EN4cute5tupleIJNS5_1CILi64EEENS7_ILi128EEES8_EEENS_10bfloat16_tEfNS_4arch4Sm80ELb1ELb0ELb1ELb1ELb0ELb0ELb0ELb0ELi2ELi2ELi4ELi2ELb1EEENS1_21CollectiveEpilogueBwdISA_SB_SD_Li256ELb1ELb0ELi2EEENS1_25SingleTileBwdLPTSchedulerILb1ELi128ELb0EEEEEEEEEvNT_6ParamsE$_ZZN4cuteplIJNS_1CILi0EEES2_iEJS2_S2_S2_iEEEDaRKNS_15ArithmeticTupleIJDpT_EEERKNS3_IJDpT0_EEEENKUlDpRKT_E_clIJS2_S2_iiEEEDaSH_)
        /*1ce98*/ 	.word	0x00000000


	//----- nvinfo : EIATTR_FRAME_SIZE
	.align		4
.L_19748:
        /*1ce9c*/ 	.byte	0x04, 0x11
        /*1ce9e*/ 	.short	(.L_19750 - .L_19749)
	.align		4
.L_19749:
        /*1cea0*/ 	.word	index@($_ZN7cutlass13device_kernelIN5flash19enable_sm80_to_sm89INS1_16FlashAttnBwdSm80INS1_25CollectiveMainloopBwdSm80ILi2ELi2EN4cute5tupleIJNS5_1CILi64EEENS7_ILi128EEES8_EEENS_10bfloat16_tEfNS_4arch4Sm80ELb1ELb0ELb1ELb1ELb0ELb0ELb0ELb0ELi2ELi2ELi4ELi2ELb1EEENS1_21CollectiveEpilogueBwdISA_SB_SD_Li256ELb1ELb0ELi2EEENS1_25SingleTileBwdLPTSchedulerILb1ELi128ELb0EEEEEEEEEvNT_6ParamsE$_ZZN4cuteplIJNS_1CILi0EEES2_EJiS2_EEEDaRKNS_15ArithmeticTupleIJDpT_EEERKNS3_IJDpT0_EEEENKUlDpRKT_E_clIJiS2_EEEDaSH_)
        /*1cea4*/ 	.word	0x00000000


	//----- nvinfo : EIATTR_FRAME_SIZE
	.align		4
.L_19750:
        /*1cea8*/ 	.byte	0x04, 0x11
        /*1ceaa*/ 	.short	(.L_19752 - .L_19751)
	.align		4
.L_19751:
        /*1ceac*/ 	.word	index@($_ZN7cutlass13device_kernelIN5flash19enable_sm80_to_sm89INS1_16FlashAttnBwdSm80INS1_25CollectiveMainloopBwdSm80ILi2ELi2EN4cute5tupleIJNS5_1CILi64EEENS7_ILi128EEES8_EEENS_10bfloat16_tEfNS_4arch4Sm80ELb1ELb0ELb1ELb1ELb0ELb0ELb0ELb0ELi2ELi2ELi4ELi2ELb1EEENS1_21CollectiveEpilogueBwdISA_SB_SD_Li256ELb1ELb0ELi2EEENS1_25SingleTileBwdLPTSchedulerILb1ELi128ELb0EEEEEEEEEvNT_6ParamsE$_ZZN4cuteplIJNS_1CILi0EEES2_EJiEEEDaRKNS_15ArithmeticTupleIJDpT_EEERKNS3_IJDpT0_EEEENKUlDpRKT_E_clIJiS2_EEEDaSH_)
        /*1ceb0*/ 	.word	0x00000000


	//----- nvinfo : EIATTR_FRAME_SIZE
	.align		4
.L_19752:
        /*1ceb4*/ 	.byte	0x04, 0x11
        /*1ceb6*/ 	.short	(.L_19754 - .L_19753)
	.align		4
.L_19753:
        /*1ceb8*/ 	.word	index@($_ZN7cutlass13device_kernelIN5flash19enable_sm80_to_sm89INS1_16FlashAttnBwdSm80INS1_25CollectiveMainloopBwdSm80ILi2ELi2EN4cute5tupleIJNS5_1CILi64EEENS7_ILi128EEES8_EEENS_10bfloat16_tEfNS_4arch4Sm80ELb1ELb0ELb1ELb1ELb0ELb0ELb0ELb0ELi2ELi2ELi4ELi2ELb1EEENS1_21CollectiveEpilogueBwdISA_SB_SD_Li256ELb1ELb0ELi2EEENS1_25SingleTileBwdLPTSchedulerILb1ELi128ELb0EEEEEEEEEvNT_6ParamsE$_ZZN4cuteplIJNS_15ArithmeticTupleIJiiEEEEJNS_1CILi0EEEiiiEEEDaRKNS1_IJDpT_EEERKNS1_IJDpT0_EEEENKUlDpRKT_E_clIJS2_iiiEEEDaSI_)
        /*1cebc*/ 	.word	0x00000000


	//----- nvinfo : EIATTR_FRAME_SIZE
	.align		4
.L_19754:
        /*1cec0*/ 	.byte	0x04, 0x11
        /*1cec2*/ 	.short	(.L_19756 - .L_19755)
	.align		4
.L_19755:
        /*1cec4*/ 	.word	index@($_ZN7cutlass13device_kernelIN5flash19enable_sm80_to_sm89INS1_16FlashAttnBwdSm80INS1_25CollectiveMainloopBwdSm80ILi2ELi2EN4cute5tupleIJNS5_1CILi64EEENS7_ILi128EEES8_EEENS_10bfloat16_tEfNS_4arch4Sm80ELb1ELb0ELb1ELb1ELb0ELb0ELb0ELb0ELi2ELi2ELi4ELi2ELb1EEENS1_21CollectiveEpilogueBwdISA_SB_SD_Li256ELb1ELb0ELi2EEENS1_25SingleTileBwdLPTSchedulerILb1ELi128ELb0EEEEEEEEEvNT_6ParamsE$_ZZN4cuteplIJNS_15ArithmeticTupleIJiEEEEJNS1_IJNS_1CILi0EEEiEEEEEEDaRKNS1_IJDpT_EEERKNS1_IJDpT0_EEEENKUlDpRKT_E_clIJNS1_IJiiEEEEEEDaSJ_)
        /*1cec8*/ 	.word	0x00000000


	//----- nvinfo : EIATTR_FRAME_SIZE
	.align		4
.L_19756:
        /*1cecc*/ 	.byte	0x04, 0x11
        /*1cece*/ 	.short	(.L_19758 - .L_19757)
	.align		4
.L_19757:
        /*1ced0*/ 	.word	index@($_ZN7cutlass13device_kernelIN5flash19enable_sm80_to_sm89INS1_16FlashAttnBwdSm80INS1_25CollectiveMainloopBwdSm80ILi2ELi2EN4cute5tupleIJNS5_1CILi64EEENS7_ILi128EEES8_EEENS_10bfloat16_tEfNS_4arch4Sm80ELb1ELb0ELb1ELb1ELb0ELb0ELb0ELb0ELi2ELi2ELi4ELi2ELb1EEENS1_21CollectiveEpilogueBwdISA_SB_SD_Li256ELb1ELb0ELi2EEENS1_25SingleTileBwdLPTSchedulerILb1ELi128ELb0EEEEEEEEEvNT_6ParamsE$_ZZN4cute9transformINS_15ArithmeticTupleIJiiEEEZNS_14transform_leafIS2_RNS_8identityEEEDaRKT_OT0_EUlRKT_E_EEDaS8_SA_ENKUlDpSD_E_clIJiiEEEDaSF_)
        /*1ced4*/ 	.word	0x00000000


	//----- nvinfo : EIATTR_FRAME_SIZE
	.align		4
.L_19758:
        /*1ced8*/ 	.byte	0x04, 0x11
        /*1ceda*/ 	.short	(.L_19760 - .L_19759)
	.align		4
.L_19759:
        /*1cedc*/ 	.word	index@($_ZN7cutlass13device_kernelIN5flash19enable_sm80_to_sm89INS1_16FlashAttnBwdSm80INS1_25CollectiveMainloopBwdSm80ILi2ELi2EN4cute5tupleIJNS5_1CILi64EEENS7_ILi128EEES8_EEENS_10bfloat16_tEfNS_4arch4Sm80ELb1ELb0ELb1ELb1ELb0ELb0ELb0ELb0ELi2ELi2ELi4ELi2ELb1EEENS1_21CollectiveEpilogueBwdISA_SB_SD_Li256ELb1ELb0ELi2EEENS1_25SingleTileBwdLPTSchedulerILb1ELi128ELb0EEEEEEEEEvNT_6ParamsE$_ZZN4cute9transformINS_15ArithmeticTupleIJNS1_IJiiEEEiiiEEEZNS_14transform_leafIS3_NS_8identityEEEDaRKT_OT0_EUlRKT_E_EEDaS8_SA_ENKUlDpSD_E_clIJNS_5tupleIJiiEEEiiiEEEDaSF_)
        /*1cee0*/ 	.word	0x00000000


	//----- nvinfo : EIATTR_FRAME_SIZE
	.align		4
.L_19760:
        /*1cee4*/ 	.byte	0x04, 0x11
        /*1cee6*/ 	.short	(.L_19762 - .L_19761)
	.align		4
.L_19761:
        /*1cee8*/ 	.word	index@($_ZN7cutlass13device_kernelIN5flash19enable_sm80_to_sm89INS1_16FlashAttnBwdSm80INS1_25CollectiveMainloopBwdSm80ILi2ELi2EN4cute5tupleIJNS5_1CILi64EEENS7_ILi128EEES8_EEENS_10bfloat16_tEfNS_4arch4Sm80ELb1ELb0ELb1ELb1ELb0ELb0ELb0ELb0ELi2ELi2ELi4ELi2ELb1EEENS1_21CollectiveEpilogueBwdISA_SB_SD_Li256ELb1ELb0ELi2EEENS1_25SingleTileBwdLPTSchedulerILb1ELi128ELb0EEEEEEEEEvNT_6ParamsE$_ZZN4cute7idx2crdINS_5tupleIJiEEENS1_IJNS1_IJNS1_IJNS_1CILi8EEENS3_ILi2EEEEEES5_S5_NS3_ILi4EEEEEEEEEEEDaRKT_RKT0_ENKUlRKT_RKT0_E_clIiS8_EEDaSI_SL_)
        /*1ceec*/ 	.word	0x00000000


	//----- nvinfo : EIATTR_FRAME_SIZE
	.align		4
.L_19762:
        /*1cef0*/ 	.byte	0x04, 0x11
        /*1cef2*/ 	.short	(.L_19764 - .L_19763)
	.align		4
.L_19763:
        /*1cef4*/ 	.word	index@($_ZN7cutlass13device_kernelIN5flash19enable_sm80_to_sm89INS1_16FlashAttnBwdSm80INS1_25CollectiveMainloopBwdSm80ILi2ELi2EN4cute5tupleIJNS5_1CILi64EEENS7_ILi128EEES8_EEENS_10bfloat16_tEfNS_4arch4Sm80ELb1ELb0ELb1ELb1ELb0ELb0ELb0ELb0ELi2ELi2ELi4ELi2ELb1EEENS1_21CollectiveEpilogueBwdISA_SB_SD_Li256ELb1ELb0ELi2EEENS1_25SingleTileBwdLPTSchedulerILb1ELi128ELb0EEEEEEEEEvNT_6ParamsE$_ZZN4cute7idx2crdINS_5tupleIJiEEENS1_IJNS1_IJNS1_IJNS_1CILi8EEENS3_ILi2EEEEEES5_NS3_ILi4EEES5_EEEEEEEEDaRKT_RKT0_ENKUlRKT_RKT0_E_clIiS8_EEDaSI_SL_)
        /*1cef8*/ 	.word	0x00000000


	//----- nvinfo : EIATTR_FRAME_SIZE
	.align		4
.L_19764:
        /*1cefc*/ 	.byte	0x04, 0x11
        /*1cefe*/ 	.short	(.L_19766 - .L_19765)
	.align		4
.L_19765:
        /*1cf00*/ 	.word	index@($_ZN7cutlass13device_kernelIN5flash19enable_sm80_to_sm89INS1_16FlashAttnBwdSm80INS1_25CollectiveMainloopBwdSm80ILi2ELi2EN4cute5tupleIJNS5_1CILi64EEENS7_ILi128EEES8_EEENS_10bfloat16_tEfNS_4arch4Sm80ELb1ELb0ELb1ELb1ELb0ELb0ELb0ELb0ELi2ELi2ELi4ELi2ELb1EEENS1_21CollectiveEpilogueBwdISA_SB_SD_Li256ELb1ELb0ELi2EEENS1_25SingleTileBwdLPTSchedulerILb1ELi128ELb0EEEEEEEEEvNT_6ParamsE$_ZZN4cute5sliceINS_5tupleIJNS_10UnderscoreES2_S2_iEEENS1_IJNS1_IJNS_1CILi1EEENS4_ILi0EEEEEElS6_lEEEEEDaRKT_RKT0_ENKUlRKT_RKT0_E_clIS2_lEEDaSH_SK_)
        /*1cf04*/ 	.word	0x00000000


	//----- nvinfo : EIATTR_FRAME_SIZE
	.align		4
.L_19766:
        /*1cf08*/ 	.byte	0x04, 0x11
        /*1cf0a*/ 	.short	(.L_19768 - .L_19767)
	.align		4
.L_19767:
        /*1cf0c*/ 	.word	index@($_ZN7cutlass13device_kernelIN5flash19enable_sm80_to_sm89INS1_16FlashAttnBwdSm80INS1_25CollectiveMainloopBwdSm80ILi2ELi2EN4cute5tupleIJNS5_1CILi64EEENS7_ILi128EEES8_EEENS_10bfloat16_tEfNS_4arch4Sm80ELb1ELb0ELb1ELb1ELb0ELb0ELb0ELb0ELi2ELi2ELi4ELi2ELb1EEENS1_21CollectiveEpilogueBwdISA_SB_SD_Li256ELb1ELb0ELi2EEENS1_25SingleTileBwdLPTSchedulerILb1ELi128ELb0EEEEEEEEEvNT_6ParamsE$_ZZN4cute19as_arithmetic_tupleINS_15ArithmeticTupleIJiiEEEEEDaRKT_ENKUlRKT_E_clIiEEDaS8_)
        /*1cf10*/ 	.word	0x00000000


	//----- nvinfo : EIATTR_FRAME_SIZE
	.align		4
.L_19768:
        /*1cf14*/ 	.byte	0x04, 0x11
        /*1cf16*/ 	.short	(.L_19770 - .L_19769)
	.align		4
.L_19769:
        /*1cf18*/ 	.word	index@($_ZN7cutlass13device_kernelIN5flash19enable_sm80_to_sm89INS1_16FlashAttnBwdSm80INS1_25CollectiveMainloopBwdSm80ILi2ELi2EN4cute5tupleIJNS5_1CILi64EEENS7_ILi128EEES8_EEENS_10bfloat16_tEfNS_4arch4Sm80ELb1ELb0ELb1ELb1ELb0ELb0ELb0ELb0ELi2ELi2ELi4ELi2ELb1EEENS1_21CollectiveEpilogueBwdISA_SB_SD_Li256ELb1ELb0ELi2EEENS1_25SingleTileBwdLPTSchedulerILb1ELi128ELb0EEEEEEEEEvNT_6ParamsE$_ZZN4cute19as_arithmetic_tupleINS_15ArithmeticTupleIJiiEEEEEDaRKT_ENKUlDpRKT_E_clIJiiEEEDaS9_)
        /*1cf1c*/ 	.word	0x00000000


	//----- nvinfo : EIATTR_FRAME_SIZE
	.align		4
.L_19770:
        /*1cf20*/ 	.byte	0x04, 0x11
        /*1cf22*/ 	.short	(.L_19772 - .L_19771)
	.align		4
.L_19771:
        /*1cf24*/ 	.word	index@($_ZN7cutlass13device_kernelIN5flash19enable_sm80_to_sm89INS1_16FlashAttnBwdSm80INS1_25CollectiveMainloopBwdSm80ILi2ELi2EN4cute5tupleIJNS5_1CILi64EEENS7_ILi128EEES8_EEENS_10bfloat16_tEfNS_4arch4Sm80ELb1ELb0ELb1ELb1ELb0ELb0ELb0ELb0ELi2ELi2ELi4ELi2ELb1EEENS1_21CollectiveEpilogueBwdISA_SB_SD_Li256ELb1ELb0ELi2EEENS1_25SingleTileBwdLPTSchedulerILb1ELi128ELb0EEEEEEEEEvNT_6ParamsE$_ZZN4cute19as_arithmetic_tupleINS_15ArithmeticTupleIJNS1_IJiiEEEiiiEEEEEDaRKT_ENKUlRKT_E_clIiEEDaS9_)
        /*1cf28*/ 	.word	0x00000000


	//----- nvinfo : EIATTR_FRAME_SIZE
	.align		4
.L_19772:
        /*1cf2c*/ 	.byte	0x04, 0x11
        /*1cf2e*/ 	.short	(.L_19774 - .L_19773)
	.align		4
.L_19773:
        /*1cf30*/ 	.word	index@($_ZN7cutlass13device_kernelIN5flash19enable_sm80_to_sm89INS1_16FlashAttnBwdSm80INS1_25CollectiveMainloopBwdSm80ILi2ELi2EN4cute5tupleIJNS5_1CILi64EEENS7_ILi128EEES8_EEENS_10bfloat16_tEfNS_4arch4Sm80ELb1ELb0ELb1ELb1ELb0ELb0ELb0ELb0ELi2ELi2ELi4ELi2ELb1EEENS1_21CollectiveEpilogueBwdISA_SB_SD_Li256ELb1ELb0ELi2EEENS1_25SingleTileBwdLPTSchedulerILb1ELi128ELb0EEEEEEEEEvNT_6ParamsE$_ZZN4cute19as_arithmetic_tupleINS_15ArithmeticTupleIJNS1_IJiiEEEiiiEEEEEDaRKT_ENKUlRKT_E_clIS2_EEDaS9_)
        /*1cf34*/ 	.word	0x00000000


	//----- nvinfo : EIATTR_FRAME_SIZE
	.align		4
.L_19774:
        /*1cf38*/ 	.byte	0x04, 0x11
        /*1cf3a*/ 	.short	(.L_19776 - .L_19775)
	.align		4
.L_19775:
        /*1cf3c*/ 	.word	index@($_ZN7cutlass13device_kernelIN5flash19enable_sm80_to_sm89INS1_16FlashAttnBwdSm80INS1_25CollectiveMainloopBwdSm80ILi2ELi2EN4cute5tupleIJNS5_1CILi64EEENS7_ILi128EEES8_EEENS_10bfloat16_tEfNS_4arch4Sm80ELb1ELb0ELb1ELb1ELb0ELb0ELb0ELb0ELi2ELi2ELi4ELi2ELb1EEENS1_21CollectiveEpilogueBwdISA_SB_SD_Li256ELb1ELb0ELi2EEENS1_25SingleTileBwdLPTSchedulerILb1ELi128ELb0EEEEEEEEEvNT_6ParamsE$_ZZN4cute19as_arithmetic_tupleINS_15ArithmeticTupleIJNS1_IJiiEEEiiiEEEEEDaRKT_ENKUlDpRKT_E_clIJS2_iiiEEEDaSA_)
        /*1cf40*/ 	.word	0x00000000


	//----- nvinfo : EIATTR_FRAME_SIZE
	.align		4
.L_19776:
        /*1cf44*/ 	.byte	0x04, 0x11
        /*1cf46*/ 	.short	(.L_19778 - .L_19777)
	.align		4
.L_19777:
        /*1cf48*/ 	.word	index@($_ZN7cutlass13device_kernelIN5flash19enable_sm80_to_sm89INS1_16FlashAttnBwdSm80INS1_25CollectiveMainloopBwdSm80ILi2ELi2EN4cute5tupleIJNS5_1CILi64EEENS7_ILi128EEES8_EEENS_10bfloat16_tEfNS_4arch4Sm80ELb1ELb0ELb1ELb1ELb0ELb0ELb0ELb0ELi2ELi2ELi4ELi2ELb1EEENS1_21CollectiveEpilogueBwdISA_SB_SD_Li256ELb1ELb0ELi2EEENS1_25SingleTileBwdLPTSchedulerILb1ELi128ELb0EEEEEEEEEvNT_6ParamsE$_ZZN4cute14transform_leafINS_15ArithmeticTupleIJiiEEERNS_8identityEEEDaRKT_OT0_ENKUlRKT_E_clIiEEDaSC_)
        /*1cf4c*/ 	.word	0x00000000


	//----- nvinfo : EIATTR_FRAME_SIZE
	.align		4
.L_19778:
        /*1cf50*/ 	.byte	0x04, 0x11
        /*1cf52*/ 	.short	(.L_19780 - .L_19779)
	.align		4
.L_19779:
        /*1cf54*/ 	.word	index@($_ZN7cutlass13device_kernelIN5flash19enable_sm80_to_sm89INS1_16FlashAttnBwdSm80INS1_25CollectiveMainloopBwdSm80ILi2ELi2EN4cute5tupleIJNS5_1CILi64EEENS7_ILi128EEES8_EEENS_10bfloat16_tEfNS_4arch4Sm80ELb1ELb0ELb1ELb1ELb0ELb0ELb0ELb0ELi2ELi2ELi4ELi2ELb1EEENS1_21CollectiveEpilogueBwdISA_SB_SD_Li256ELb1ELb0ELi2EEENS1_25SingleTileBwdLPTSchedulerILb1ELi128ELb0EEEEEEEEEvNT_6ParamsE$_ZZN4cute14transform_leafINS_15ArithmeticTupleIJNS1_IJiiEEEiiiEEENS_8identityEEEDaRKT_OT0_ENKUlRKT_E_clIiEEDaSC_)
        /*1cf58*/ 	.word	0x00000000


	//----- nvinfo : EIATTR_FRAME_SIZE
	.align		4
.L_19780:
        /*1cf5c*/ 	.byte	0x04, 0x11
        /*1cf5e*/ 	.short	(.L_19782 - .L_19781)
	.align		4
.L_19781:
        /*1cf60*/ 	.word	index@($_ZN7cutlass13device_kernelIN5flash19enable_sm80_to_sm89INS1_16FlashAttnBwdSm80INS1_25CollectiveMainloopBwdSm80ILi2ELi2EN4cute5tupleIJNS5_1CILi64EEENS7_ILi128EEES8_EEENS_10bfloat16_tEfNS_4arch4Sm80ELb1ELb0ELb1ELb1ELb0ELb0ELb0ELb0ELi2ELi2ELi4ELi2ELb1EEENS1_21CollectiveEpilogueBwdISA_SB_SD_Li256ELb1ELb0ELi2EEENS1_25SingleTileBwdLPTSchedulerILb1ELi128ELb0EEEEEEEEEvNT_6ParamsE$_ZZN4cute14transform_leafINS_15ArithmeticTupleIJNS1_IJiiEEEiiiEEENS_8identityEEEDaRKT_OT0_ENKUlRKT_E_clIS2_EEDaSC_)
        /*1cf64*/ 	.word	0x00000000


	//----- nvinfo : EIATTR_FRAME_SIZE
	.align		4
.L_19782:
        /*1cf68*/ 	.byte	0x04, 0x11
        /*1cf6a*/ 	.short	(.L_19784 - .L_19783)
	.align		4
.L_19783:
        /*1cf6c*/ 	.word	index@($_ZN7cutlass13device_kernelIN5flash19enable_sm80_to_sm89INS1_16FlashAttnBwdSm80INS1_25CollectiveMainloopBwdSm80ILi2ELi2EN4cute5tupleIJNS5_1CILi64EEENS7_ILi128EEES8_EEENS_10bfloat16_tEfNS_4arch4Sm80ELb1ELb0ELb1ELb1ELb0ELb0ELb0ELb0ELi2ELi2ELi4ELi2ELb1EEENS1_21CollectiveEpilogueBwdISA_SB_SD_Li256ELb1ELb0ELi2EEENS1_25SingleTileBwdLPTSchedulerILb1ELi128ELb0EEEEEEEEEvNT_6ParamsE$_ZZN4cute12filter_tupleINS_5tupleIJNS_10UnderscoreES2_S2_iEEENS1_IJNS1_IJNS_1CILi1EEENS4_ILi0EEEEEElS6_lEEEZNS_5sliceIS3_S8_EEDaRKT_RKT0_EUlRKT_RKT0_E_EEDaSC_SF_OT1_ENKUlDpSI_E_clIJNS1_IJS7_EEENS1_IJlEEENS1_IJS6_EEENS1_IJEEEEEEDaSP_)
        /*1cf70*/ 	.word	0x00000000


	//----- nvinfo : EIATTR_FRAME_SIZE
	.align		4
.L_19784:
        /*1cf74*/ 	.byte	0x04, 0x11
        /*1cf76*/ 	.short	(.L_19786 - .L_19785)
	.align		4
.L_19785:
        /*1cf78*/ 	.word	index@($_ZN7cutlass13device_kernelIN5flash19enable_sm80_to_sm89INS1_16FlashAttnBwdSm80INS1_25CollectiveMainloopBwdSm80ILi2ELi2EN4cute5tupleIJNS5_1CILi64EEENS7_ILi128EEES8_EEENS_10bfloat16_tEfNS_4arch4Sm80ELb1ELb0ELb1ELb1ELb0ELb0ELb0ELb0ELi2ELi2ELi4ELi2ELb1EEENS1_21CollectiveEpilogueBwdISA_SB_SD_Li256ELb1ELb0ELi2EEENS1_25SingleTileBwdLPTSchedulerILb1ELi128ELb0EEEEEEEEEvNT_6ParamsE$_ZN73_INTERNAL_24fd9406_37_flash_bwd_hdim64_bf16_softcap_sm80_cu_3fbc093a_291824__cvta_generic_to_sharedEPKv)
        /*1cf7c*/ 	.word	0x00000000


	//----- nvinfo : EIATTR_FRAME_SIZE
	.align		4
.L_19786:
        /*1cf80*/ 	.byte	0x04, 0x11
        /*1cf82*/ 	.short	(.L_19788 - .L_19787)
	.align		4
.L_19787:
        /*1cf84*/ 	.word	index@($_ZN7cutlass13device_kernelIN5flash19enable_sm80_to_sm89INS1_16FlashAttnBwdSm80INS1_25CollectiveMainloopBwdSm80ILi2ELi2EN4cute5tupleIJNS5_1CILi64EEENS7_ILi128EEES8_EEENS_10bfloat16_tEfNS_4arch4Sm80ELb1ELb0ELb1ELb1ELb0ELb0ELb0ELb0ELi2ELi2ELi4ELi2ELb1EEENS1_21CollectiveEpilogueBwdISA_SB_SD_Li256ELb1ELb0ELi2EEENS1_25SingleTileBwdLPTSchedulerILb1ELi128ELb0EEEEEEEEEvNT_6ParamsE$_ZN4cute8smem_ptrIPfECI1NS_12iter_adaptorIS1_S2_EEES1_)
        /*1cf88*/ 	.word	0x00000000


	//----- nvinfo : EIATTR_FRAME_SIZE
	.align		4
.L_19788:
        /*1cf8c*/ 	.byte	0x04, 0x11
        /*1cf8e*/ 	.short	(.L_19790 - .L_19789)
	.align		4
.L_19789:
        /*1cf90*/ 	.word	index@($_ZN7cutlass13device_kernelIN5flash19enable_sm80_to_sm89INS1_16FlashAttnBwdSm80INS1_25CollectiveMainloopBwdSm80ILi2ELi2EN4cute5tupleIJNS5_1CILi64EEENS7_ILi128EEES8_EEENS_10bfloat16_tEfNS_4arch4Sm80ELb1ELb0ELb1ELb1ELb0ELb0ELb0ELb0ELi2ELi2ELi4ELi2ELb1EEENS1_21CollectiveEpilogueBwdISA_SB_SD_Li256ELb1ELb0ELi2EEENS1_25SingleTileBwdLPTSchedulerILb1ELi128ELb0EEEEEEEEEvNT_6ParamsE$_ZN4cute8smem_ptrIPN7cutlass9uint128_tEECI1NS_12iter_adaptorIS3_S4_EEES3_)
        /*1cf94*/ 	.word	0x00000000


	//----- nvinfo : EIATTR_FRAME_SIZE
	.align		4
.L_19790:
        /*1cf98*/ 	.byte	0x04, 0x11
        /*1cf9a*/ 	.short	(.L_19792 - .L_19791)
	.align		4
.L_19791:
        /*1cf9c*/ 	.word	index@($_ZN7cutlass13device_kernelIN5flash19enable_sm80_to_sm89INS1_16FlashAttnBwdSm80INS1_25CollectiveMainloopBwdSm80ILi2ELi2EN4cute5tupleIJNS5_1CILi64EEENS7_ILi128EEES8_EEENS_10bfloat16_tEfNS_4arch4Sm80ELb1ELb0ELb1ELb1ELb0ELb0ELb0ELb0ELi2ELi2ELi4ELi2ELb1EEENS1_21CollectiveEpilogueBwdISA_SB_SD_Li256ELb1ELb0ELi2EEENS1_25SingleTileBwdLPTSchedulerILb1ELi128ELb0EEEEEEEEEvNT_6ParamsE$_ZN4cute8smem_ptrIPN7cutlass10bfloat16_tEECI1NS_12iter_adaptorIS3_S4_EEES3_)
        /*1cfa0*/ 	.word	0x00000000


	//----- nvinfo : EIATTR_FRAME_SIZE
	.align		4
.L_19792:
        /*1cfa4*/ 	.byte	0x04, 0x11
        /*1cfa6*/ 	.short	(.L_19794 - .L_19793)
	.align		4
.L_19793:
        /*1cfa8*/ 	.word	index@($_ZN7cutlass13device_kernelIN5flash19enable_sm80_to_sm89INS1_16FlashAttnBwdSm80INS1_25CollectiveMainloopBwdSm80ILi2ELi2EN4cute5tupleIJNS5_1CILi64EEENS7_ILi128EEES8_EEENS_10bfloat16_tEfNS_4arch4Sm80ELb1ELb0ELb1ELb1ELb0ELb0ELb0ELb0ELi2ELi2ELi4ELi2ELb1EEENS1_21CollectiveEpilogueBwdISA_SB_SD_Li256ELb1ELb0ELi2EEENS1_25SingleTileBwdLPTSchedulerILb1ELi128ELb0EEEEEEEEEvNT_6ParamsE$_ZN4cute8gmem_ptrIPKfECI1NS_12iter_adaptorIS2_S3_EEES2_)
        /*1cfac*/ 	.word	0x00000000


	//----- nvinfo : EIATTR_FRAME_SIZE
	.align		4
.L_19794:
        /*1cfb0*/ 	.byte	0x04, 0x11
        /*1cfb2*/ 	.short	(.L_19796 - .L_19795)
	.align		4
.L_19795:
        /*1cfb4*/ 	.word	index@($_ZN7cutlass13device_kernelIN5flash19enable_sm80_to_sm89INS1_16FlashAttnBwdSm80INS1_25CollectiveMainloopBwdSm80ILi2ELi2EN4cute5tupleIJNS5_1CILi64EEENS7_ILi128EEES8_EEENS_10bfloat16_tEfNS_4arch4Sm80ELb1ELb0ELb1ELb1ELb0ELb0ELb0ELb0ELi2ELi2ELi4ELi2ELb1EEENS1_21CollectiveEpilogueBwdISA_SB_SD_Li256ELb1ELb0ELi2EEENS1_25SingleTileBwdLPTSchedulerILb1ELi128ELb0EEEEEEEEEvNT_6ParamsE$_ZN4cute8gmem_ptrIPKN7cutlass9uint128_tEECI1NS_12iter_adaptorIS4_S5_EEES4_)
        /*1cfb8*/ 	.word	0x00000000


	//----- nvinfo : EIATTR_FRAME_SIZE
	.align		4
.L_19796:
        /*1cfbc*/ 	.byte	0x04, 0x11
        /*1cfbe*/ 	.short	(.L_19798 - .L_19797)
	.align		4
.L_19797:
        /*1cfc0*/ 	.word	index@($_ZN7cutlass13device_kernelIN5flash19enable_sm80_to_sm89INS1_16FlashAttnBwdSm80INS1_25CollectiveMainloopBwdSm80ILi2ELi2EN4cute5tupleIJNS5_1CILi64EEENS7_ILi128EEES8_EEENS_10bfloat16_tEfNS_4arch4Sm80ELb1ELb0ELb1ELb1ELb0ELb0ELb0ELb0ELi2ELi2ELi4ELi2ELb1EEENS1_21CollectiveEpilogueBwdISA_SB_SD_Li256ELb1ELb0ELi2EEENS1_25SingleTileBwdLPTSchedulerILb1ELi128ELb0EEEEEEEEEvNT_6ParamsE$_ZN4cute8gmem_ptrIPKN7cutlass10bfloat16_tEECI1NS_12iter_adaptorIS4_S5_EEES4_)
        /*1cfc4*/ 	.word	0x00000000


	//----- nvinfo : EIATTR_FRAME_SIZE
	.align		4
.L_19798:
        /*1cfc8*/ 	.byte	0x04, 0x11
        /*1cfca*/ 	.short	(.L_19800 - .L_19799)
	.align		4
.L_19799:
        /*1cfcc*/ 	.word	index@($_ZN7cutlass13device_kernelIN5flash19enable_sm80_to_sm89INS1_16FlashAttnBwdSm80INS1_25CollectiveMainloopBwdSm80ILi2ELi2EN4cute5tupleIJNS5_1CILi64EEENS7_ILi128EEES8_EEENS_10bfloat16_tEfNS_4arch4Sm80ELb1ELb0ELb1ELb1ELb0ELb0ELb0ELb0ELi2ELi2ELi4ELi2ELb1EEENS1_21CollectiveEpilogueBwdISA_SB_SD_Li256ELb1ELb0ELi2EEENS1_25SingleTileBwdLPTSchedulerILb1ELi128ELb0EEEEEEEEEvNT_6ParamsE$_ZN4cute5tupleIJiiEEC2ERKiS3_)
        /*1cfd0*/ 	.word	0x00000000


	//----- nvinfo : EIATTR_FRAME_SIZE
	.align		4
.L_19800:
        /*1cfd4*/ 	.byte	0x04, 0x11
        /*1cfd6*/ 	.short	(.L_19802 - .L_19801)
	.align		4
.L_19801:
        /*1cfd8*/ 	.word	index@($_ZN7cutlass13device_kernelIN5flash19enable_sm80_to_sm89INS1_16FlashAttnBwdSm80INS1_25CollectiveMainloopBwdSm80ILi2ELi2EN4cute5tupleIJNS5_1CILi64EEENS7_ILi128EEES8_EEENS_10bfloat16_tEfNS_4arch4Sm80ELb1ELb0ELb1ELb1ELb0ELb0ELb0ELb0ELi2ELi2ELi4ELi2ELb1EEENS1_21CollectiveEpilogueBwdISA_SB_SD_Li256ELb1ELb0ELi2EEENS1_25SingleTileBwdLPTSchedulerILb1ELi128ELb0EEEEEEEEEvNT_6ParamsE$_ZN4cute5tupleIJiNS_1CILi0EEEEEC2ERKiRKS2_)
        /*1cfdc*/ 	.word	0x00000000


	//----- nvinfo : EIATTR_FRAME_SIZE
	.align		4
.L_19802:
        /*1cfe0*/ 	.byte	0x04, 0x11
        /*1cfe2*/ 	.short	(.L_19804 - .L_19803)
	.align		4
.L_19803:
        /*1cfe4*/ 	.word	index@($_ZN7cutlass13device_kernelIN5flash19enable_sm80_to_sm89INS1_16FlashAttnBwdSm80INS1_25CollectiveMainloopBwdSm80ILi2ELi2EN4cute5tupleIJNS5_1CILi64EEENS7_ILi128EEES8_EEENS_10bfloat16_tEfNS_4arch4Sm80ELb1ELb0ELb1ELb1ELb0ELb0ELb0ELb0ELi2ELi2ELi4ELi2ELb1EEENS1_21CollectiveEpilogueBwdISA_SB_SD_Li256ELb1ELb0ELi2EEENS1_25SingleTileBwdLPTSchedulerILb1ELi128ELb0EEEEEEEEEvNT_6ParamsE$_ZN4cute5tupleIJiEEC2ERKi)
        /*1cfe8*/ 	.word	0x00000000


	//----- nvinfo : EIATTR_FRAME_SIZE
	.align		4
.L_19804:
        /*1cfec*/ 	.byte	0x04, 0x11
        /*1cfee*/ 	.short	(.L_19806 - .L_19805)
	.align		4
.L_19805:
        /*1cff0*/ 	.word	index@($_ZN7cutlass13device_kernelIN5flash19enable_sm80_to_sm89INS1_16FlashAttnBwdSm80INS1_25CollectiveMainloopBwdSm80ILi2ELi2EN4cute5tupleIJNS5_1CILi64EEENS7_ILi128EEES8_EEENS_10bfloat16_tEfNS_4arch4Sm80ELb1ELb0ELb1ELb1ELb0ELb0ELb0ELb0ELi2ELi2ELi4ELi2ELb1EEENS1_21CollectiveEpilogueBwdISA_SB_SD_Li256ELb1ELb0ELi2EEENS1_25SingleTileBwdLPTSchedulerILb1ELi128ELb0EEEEEEEEEvNT_6ParamsE$_ZN4cute5tupleIJNS_1CILi0EEEiiiEEC2ERKS2_RKiS7_S7_)
        /*1cff4*/ 	.word	0x00000000


	//----- nvinfo : EIATTR_FRAME_SIZE
	.align		4
.L_19806:
        /*1cff8*/ 	.byte	0x04, 0x11
        /*1cffa*/ 	.short	(.L_19808 - .L_19807)
	.align		4
.L_19807:
        /*1cffc*/ 	.word	index@($_ZN7cutlass13device_kernelIN5flash19enable_sm80_to_sm89INS1_16FlashAttnBwdSm80INS1_25CollectiveMainloopBwdSm80ILi2ELi2EN4cute5tupleIJNS5_1CILi64EEENS7_ILi128EEES8_EEENS_10bfloat16_tEfNS_4arch4Sm80ELb1ELb0ELb1ELb1ELb0ELb0ELb0ELb0ELi2ELi2ELi4ELi2ELb1EEENS1_21CollectiveEpilogueBwdISA_SB_SD_Li256ELb1ELb0ELi2EEENS1_25SingleTileBwdLPTSchedulerILb1ELi128ELb0EEEEEEEEEvNT_6ParamsE$_ZN4cute5tupleIJNS_1CILi0EEEiEEC2ERKS2_RKi)
        /*1d000*/ 	.word	0x00000000


	//----- nvinfo : EIATTR_FRAME_SIZE
	.align		4
.L_19808:
        /*1d004*/ 	.byte	0x04, 0x11
        /*1d006*/ 	.short	(.L_19810 - .L_19809)
	.align		4
.L_19809:
        /*1d008*/ 	.word	index@($_ZN7cutlass13device_kernelIN5flash19enable_sm80_to_sm89INS1_16FlashAttnBwdSm80INS1_25CollectiveMainloopBwdSm80ILi2ELi2EN4cute5tupleIJNS5_1CILi64EEENS7_ILi128EEES8_EEENS_10bfloat16_tEfNS_4arch4Sm80ELb1ELb0ELb1ELb1ELb0ELb0ELb0ELb0ELi2ELi2ELi4ELi2ELb1EEENS1_21CollectiveEpilogueBwdISA_SB_SD_Li256ELb1ELb0ELi2EEENS1_25SingleTileBwdLPTSchedulerILb1ELi128ELb0EEEEEEEEEvNT_6ParamsE$_ZN4cute5tupleIJNS_1CILi0EEES2_iiEEC2ERKS2_S5_RKiS7_)
        /*1d00c*/ 	.word	0x00000000


	//----- nvinfo : EIATTR_FRAME_SIZE
	.align		4
.L_19810:
        /*1d010*/ 	.byte	0x04, 0x11
        /*1d012*/ 	.short	(.L_19812 - .L_19811)
	.align		4
.L_19811:
        /*1d014*/ 	.word	index@($_ZN7cutlass13device_kernelIN5flash19enable_sm80_to_sm89INS1_16FlashAttnBwdSm80INS1_25CollectiveMainloopBwdSm80ILi2ELi2EN4cute5tupleIJNS5_1CILi64EEENS7_ILi128EEES8_EEENS_10bfloat16_tEfNS_4arch4Sm80ELb1ELb0ELb1ELb1ELb0ELb0ELb0ELb0ELi2ELi2ELi4ELi2ELb1EEENS1_21CollectiveEpilogueBwdISA_SB_SD_Li256ELb1ELb0ELi2EEENS1_25SingleTileBwdLPTSchedulerILb1ELi128ELb0EEEEEEEEEvNT_6ParamsE$_ZN4cute5tupleIJNS_1CILi0EEES2_iEEC2ERKS2_S5_RKi)
        /*1d018*/ 	.word	0x00000000


	//----- nvinfo : EIATTR_FRAME_SIZE
	.align		4
.L_19812:
        /*1d01c*/ 	.byte	0x04, 0x11
        /*1d01e*/ 	.short	(.L_19814 - .L_19813)
	.align		4
.L_19813:
        /*1d020*/ 	.word	index@($_ZN7cutlass13device_kernelIN5flash19enable_sm80_to_sm89INS1_16FlashAttnBwdSm80INS1_25CollectiveMainloopBwdSm80ILi2ELi2EN4cute5tupleIJNS5_1CILi64EEENS7_ILi128EEES8_EEENS_10bfloat16_tEfNS_4arch4Sm80ELb1ELb0ELb1ELb1ELb0ELb0ELb0ELb0ELi2ELi2ELi4ELi2ELb1EEENS1_21CollectiveEpilogueBwdISA_SB_SD_Li256ELb1ELb0ELi2EEENS1_25SingleTileBwdLPTSchedulerILb1ELi128ELb0EEEEEEEEEvNT_6ParamsE$_ZN4cute5tupleIJNS_1CILi0EEES2_S2_iEEC2ERKS2_S5_S5_RKi)
        /*1d024*/ 	.word	0x00000000


	//----- nvinfo : EIATTR_FRAME_SIZE
	.align		4
.L_19814:
        /*1d028*/ 	.byte	0x04, 0x11
        /*1d02a*/ 	.short	(.L_19816 - .L_19815)
	.align		4
.L_19815:
        /*1d02c*/ 	.word	index@($_ZN7cutlass13device_kernelIN5flash19enable_sm80_to_sm89INS1_16FlashAttnBwdSm80INS1_25CollectiveMainloopBwdSm80ILi2ELi2EN4cute5tupleIJNS5_1CILi64EEENS7_ILi128EEES8_EEENS_10bfloat16_tEfNS_4arch4Sm80ELb1ELb0ELb1ELb1ELb0ELb0ELb0ELb0ELi2ELi2ELi4ELi2ELb1EEENS1_21CollectiveEpilogueBwdISA_SB_SD_Li256ELb1ELb0ELi2EEENS1_25SingleTileBwdLPTSchedulerILb1ELi128ELb0EEEEEEEEEvNT_6ParamsE$_ZN4cute5tupleIJNS_15ArithmeticTupleIJiiEEEiiiEEC2ERKS2_RKiS7_S7_)
        /*1d030*/ 	.word	0x00000000


	//----- nvinfo : EIATTR_FRAME_SIZE
	.align		4
.L_19816:
        /*1d034*/ 	.byte	0x04, 0x11
        /*1d036*/ 	.short	(.L_19818 - .L_19817)
	.align		4
.L_19817:
        /*1d038*/ 	.word	index@($_ZN7cutlass13device_kernelIN5flash19enable_sm80_to_sm89INS1_16FlashAttnBwdSm80INS1_25CollectiveMainloopBwdSm80ILi2ELi2EN4cute5tupleIJNS5_1CILi64EEENS7_ILi128EEES8_EEENS_10bfloat16_tEfNS_4arch4Sm80ELb1ELb0ELb1ELb1ELb0ELb0ELb0ELb0ELi2ELi2ELi4ELi2ELb1EEENS1_21CollectiveEpilogueBwdISA_SB_SD_Li256ELb1ELb0ELi2EEENS1_25SingleTileBwdLPTSchedulerILb1ELi128ELb0EEEEEEEEEvNT_6ParamsE$_ZN4cute5tupleIJNS_15ArithmeticTupleIJiiEEEEEC2ERKS2_)
        /*1d03c*/ 	.word	0x00000000


	//----- nvinfo : EIATTR_FRAME_SIZE
	.align		4
.L_19818:
        /*1d040*/ 	.byte	0x04, 0x11
        /*1d042*/ 	.short	(.L_19820 - .L_19819)
	.align		4
.L_19819:
        /*1d044*/ 	.word	index@($_ZN7cutlass13device_kernelIN5flash19enable_sm80_to_sm89INS1_16FlashAttnBwdSm80INS1_25CollectiveMainloopBwdSm80ILi2ELi2EN4cute5tupleIJNS5_1CILi64EEENS7_ILi128EEES8_EEENS_10bfloat16_tEfNS_4arch4Sm80ELb1ELb0ELb1ELb1ELb0ELb0ELb0ELb0ELi2ELi2ELi4ELi2ELb1EEENS1_21CollectiveEpilogueBwdISA_SB_SD_Li256ELb1ELb0ELi2EEENS1_25SingleTileBwdLPTSchedulerILb1ELi128ELb0EEEEEEEEEvNT_6ParamsE$_ZN4cute5tupleIJNS_15ArithmeticTupleIJiEEEEEC2ERKS2_)
        /*1d048*/ 	.word	0x00000000


	//----- nvinfo : EIATTR_FRAME_SIZE
	.align		4
.L_19820:
        /*1d04c*/ 	.byte	0x04, 0x11
        /*1d04e*/ 	.short	(.L_19822 - .L_19821)
	.align		4
.L_19821:
        /*1d050*/ 	.word	index@($_ZN7cutlass13device_kernelIN5flash19enable_sm80_to_sm89INS1_16FlashAttnBwdSm80INS1_25CollectiveMainloopBwdSm80ILi2ELi2EN4cute5tupleIJNS5_1CILi64EEENS7_ILi128EEES8_EEENS_10bfloat16_tEfNS_4arch4Sm80ELb1ELb0ELb1ELb1ELb0ELb0ELb0ELb0ELi2ELi2ELi4ELi2ELb1EEENS1_21CollectiveEpilogueBwdISA_SB_SD_Li256ELb1ELb0ELi2EEENS1_25SingleTileBwdLPTSchedulerILb1ELi128ELb0EEEEEEEEEvNT_6ParamsE$_ZN4cute5tupleIJNS_15ArithmeticTupleIJNS_1CILi0EEEiEEEEEC2ERKS4_)
        /*1d054*/ 	.word	0x00000000


	//----- nvinfo : EIATTR_FRAME_SIZE
	.align		4
.L_19822:
        /*1d058*/ 	.byte	0x04, 0x11
        /*1d05a*/ 	.short	(.L_19824 - .L_19823)
	.align		4
.L_19823:
        /*1d05c*/ 	.word	index@($_ZN7cutlass13device_kernelIN5flash19enable_sm80_to_sm89INS1_16FlashAttnBwdSm80INS1_25CollectiveMainloopBwdSm80ILi2ELi2EN4cute5tupleIJNS5_1CILi64EEENS7_ILi128EEES8_EEENS_10bfloat16_tEfNS_4arch4Sm80ELb1ELb0ELb1ELb1ELb0ELb0ELb0ELb0ELi2ELi2ELi4ELi2ELb1EEENS1_21CollectiveEpilogueBwdISA_SB_SD_Li256ELb1ELb0ELi2EEENS1_25SingleTileBwdLPTSchedulerILb1ELi128ELb0EEEEEEEEEvNT_6ParamsE$_ZN4cute5tupleIJNS0_IJNS0_IJNS_1CILi8EEENS1_ILi1EEEEEENS1_ILi2EEES3_EEENS0_IJNS0_IJS3_NS1_ILi0EEEEEElS7_EEEEEC2ERKS6_RKS9_)
        /*1d060*/ 	.word	0x00000000


	//----- nvinfo : EIATTR_FRAME_SIZE
	.align		4
.L_19824:
        /*1d064*/ 	.byte	0x04, 0x11
        /*1d066*/ 	.short	(.L_19826 - .L_19825)
	.align		4
.L_19825:
        /*1d068*/ 	.word	index@($_ZN7cutlass13device_kernelIN5flash19enable_sm80_to_sm89INS1_16FlashAttnBwdSm80INS1_25CollectiveMainloopBwdSm80ILi2ELi2EN4cute5tupleIJNS5_1CILi64EEENS7_ILi128EEES8_EEENS_10bfloat16_tEfNS_4arch4Sm80ELb1ELb0ELb1ELb1ELb0ELb0ELb0ELb0ELi2ELi2ELi4ELi2ELb1EEENS1_21CollectiveEpilogueBwdISA_SB_SD_Li256ELb1ELb0ELi2EEENS1_25SingleTileBwdLPTSchedulerILb1ELi128ELb0EEEEEEEEEvNT_6ParamsE$_ZN4cute3eso3ESOILb1ELb0EJNS_6LayoutINS_5tupleIJNS3_IJNS_1CILi8EEENS4_ILi1EEEEEENS4_ILi2EEES6_EEENS3_IJNS3_IJS6_NS4_ILi0EEEEEENS4_ILi2048EEESA_EEEEEiEEC2ERKSE_RKi)
        /*1d06c*/ 	.word	0x00000000


	//----- nvinfo : EIATTR_FRAME_SIZE
	.align		4
.L_19826:
        /*1d070*/ 	.byte	0x04, 0x11
        /*1d072*/ 	.short	(.L_19828 - .L_19827)
	.align		4
.L_19827:
        /*1d074*/ 	.word	index@($_ZN7cutlass13device_kernelIN5flash19enable_sm80_to_sm89INS1_16FlashAttnBwdSm80INS1_25CollectiveMainloopBwdSm80ILi2ELi2EN4cute5tupleIJNS5_1CILi64EEENS7_ILi128EEES8_EEENS_10bfloat16_tEfNS_4arch4Sm80ELb1ELb0ELb1ELb1ELb0ELb0ELb0ELb0ELi2ELi2ELi4ELi2ELb1EEENS1_21CollectiveEpilogueBwdISA_SB_SD_Li256ELb1ELb0ELi2EEENS1_25SingleTileBwdLPTSchedulerILb1ELi128ELb0EEEEEEEEEvNT_6ParamsE$_ZN4cute3eso3ESOILb1ELb0EJNS_6LayoutINS_5tupleIJNS3_IJNS_1CILi8EEENS4_ILi1EEEEEENS4_ILi2EEES6_EEENS3_IJNS3_IJS6_NS4_ILi0EEEEEENS4_ILi2048EEESA_EEEEENS_10ViewEngineINS_8smem_ptrIPN7cutlass10bfloat16_tEEEEEEEC2ERKSE_RKSL_)
        /*1d078*/ 	.word	0x00000000


	//----- nvinfo : EIATTR_FRAME_SIZE
	.align		4
.L_19828:
        /*1d07c*/ 	.byte	0x04, 0x11
        /*1d07e*/ 	.short	(.L_19830 - .L_19829)
	.align		4
.L_19829:
        /*1d080*/ 	.word	index@($_ZN7cutlass13device_kernelIN5flash19enable_sm80_to_sm89INS1_16FlashAttnBwdSm80INS1_25CollectiveMainloopBwdSm80ILi2ELi2EN4cute5tupleIJNS5_1CILi64EEENS7_ILi128EEES8_EEENS_10bfloat16_tEfNS_4arch4Sm80ELb1ELb0ELb1ELb1ELb0ELb0ELb0ELb0ELi2ELi2ELi4ELi2ELb1EEENS1_21CollectiveEpilogueBwdISA_SB_SD_Li256ELb1ELb0ELi2EEENS1_25SingleTileBwdLPTSchedulerILb1ELi128ELb0EEEEEEEEEvNT_6ParamsE$_ZN4cute3eso3ESOILb1ELb0EJNS_6LayoutINS_5tupleIJNS3_IJNS_1CILi8EEENS4_ILi1EEEEEEEEENS3_IJNS3_IJS6_NS4_ILi0EEEEEEEEEEElEEC2ERKSC_RKl)
        /*1d084*/ 	.word	0x00000000


	//----- nvinfo : EIATTR_FRAME_SIZE
	.align		4
.L_19830:
        /*1d088*/ 	.byte	0x04, 0x11
        /*1d08a*/ 	.short	(.L_19832 - .L_19831)
	.align		4
.L_19831:
        /*1d08c*/ 	.word	index@($_ZN7cutlass13device_kernelIN5flash19enable_sm80_to_sm89INS1_16FlashAttnBwdSm80INS1_25CollectiveMainloopBwdSm80ILi2ELi2EN4cute5tupleIJNS5_1CILi64EEENS7_ILi128EEES8_EEENS_10bfloat16_tEfNS_4arch4Sm80ELb1ELb0ELb1ELb1ELb0ELb0ELb0ELb0ELi2ELi2ELi4ELi2ELb1EEENS1_21CollectiveEpilogueBwdISA_SB_SD_Li256ELb1ELb0ELi2EEENS1_25SingleTileBwdLPTSchedulerILb1ELi128ELb0EEEEEEEEEvNT_6ParamsE$_ZN4cute3eso3ESOILb1ELb0EJNS_6LayoutINS_5tupleIJNS3_IJNS_1CILi8EEENS4_ILi1EEEEEEEEENS3_IJNS3_IJS6_NS4_ILi0EEEEEEEEEEEiEEC2ERKSC_RKi)
        /*1d090*/ 	.word	0x00000000


	//----- nvinfo : EIATTR_FRAME_SIZE
	.align		4
.L_19832:
        /*1d094*/ 	.byte	0x04, 0x11
        /*1d096*/ 	.short	(.L_19834 - .L_19833)
	.align		4
.L_19833:
        /*1d098*/ 	.word	index@($_ZN7cutlass13device_kernelIN5flash19enable_sm80_to_sm89INS1_16FlashAttnBwdSm80INS1_25CollectiveMainloopBwdSm80ILi2ELi2EN4cute5tupleIJNS5_1CILi64EEENS7_ILi128EEES8_EEENS_10bfloat16_tEfNS_4arch4Sm80ELb1ELb0ELb1ELb1ELb0ELb0ELb0ELb0ELi2ELi2ELi4ELi2ELb1EEENS1_21CollectiveEpilogueBwdISA_SB_SD_Li256ELb1ELb0ELi2EEENS1_25SingleTileBwdLPTSchedulerILb1ELi128ELb0EEEEEEEEEvNT_6ParamsE$_ZN4cute3eso3ESOILb1ELb0EJNS_6LayoutINS_5tupleIJNS3_IJNS_1CILi8EEENS4_ILi1EEEEEEEEENS3_IJNS3_IJS6_NS4_ILi0EEEEEEEEEEENS_10ViewEngineINS_8smem_ptrIPN7cutlass10bfloat16_tEEEEEEEC2ERKSC_RKSJ_)
        /*1d09c*/ 	.word	0x00000000


	//----- nvinfo : EIATTR_FRAME_SIZE
	.align		4
.L_19834:
        /*1d0a0*/ 	.byte	0x04, 0x11
        /*1d0a2*/ 	.short	(.L_19836 - .L_19835)
	.align		4
.L_19835:
        /*1d0a4*/ 	.word	index@($_ZN7cutlass13device_kernelIN5flash19enable_sm80_to_sm89INS1_16FlashAttnBwdSm80INS1_25CollectiveMainloopBwdSm80ILi2ELi2EN4cute5tupleIJNS5_1CILi64EEENS7_ILi128EEES8_EEENS_10bfloat16_tEfNS_4arch4Sm80ELb1ELb0ELb1ELb1ELb0ELb0ELb0ELb0ELi2ELi2ELi4ELi2ELb1EEENS1_21CollectiveEpilogueBwdISA_SB_SD_Li256ELb1ELb0ELi2EEENS1_25SingleTileBwdLPTSchedulerILb1ELi128ELb0EEEEEEEEEvNT_6ParamsE$_ZN4cute3eso3ESOILb1ELb0EJNS_6LayoutINS_5tupleIJNS3_IJNS_1CILi8EEENS4_ILi1EEEEEEEEENS3_IJNS3_IJS6_NS4_ILi0EEEEEEEEEEENS_10ViewEngineINS_8gmem_ptrIPKN7cutlass10bfloat16_tEEEEEEEC2ERKSC_RKSK_)
        /*1d0a8*/ 	.word	0x00000000


	//----- nvinfo : EIATTR_FRAME_SIZE
	.align		4
.L_19836:
        /*1d0ac*/ 	.byte	0x04, 0x11
        /*1d0ae*/ 	.short	(.L_19838 - .L_19837)
	.align		4
.L_19837:
        /*1d0b0*/ 	.word	index@($_ZN7cutlass13device_kernelIN5flash19enable_sm80_to_sm89INS1_16FlashAttnBwdSm80INS1_25CollectiveMainloopBwdSm80ILi2ELi2EN4cute5tupleIJNS5_1CILi64EEENS7_ILi128EEES8_EEENS_10bfloat16_tEfNS_4arch4Sm80ELb1ELb0ELb1ELb1ELb0ELb0ELb0ELb0ELi2ELi2ELi4ELi2ELb1EEENS1_21CollectiveEpilogueBwdISA_SB_SD_Li256ELb1ELb0ELi2EEENS1_25SingleTileBwdLPTSchedulerILb1ELi128ELb0EEEEEEEEEvNT_6ParamsE$_ZN4cute3eso3ESOILb1ELb0EJNS_6LayoutINS_5tupleIJNS3_IJNS_1CILi4EEENS4_ILi1EEEEEES6_EEENS3_IJNS3_IJS6_NS4_ILi0EEEEEES9_EEEEEiEEC2ERKSC_RKi)
        /*1d0b4*/ 	.word	0x00000000


	//----- nvinfo : EIATTR_FRAME_SIZE
	.align		4
.L_19838:
        /*1d0b8*/ 	.byte	0x04, 0x11
        /*1d0ba*/ 	.short	(.L_19840 - .L_19839)
	.align		4
.L_19839:
        /*1d0bc*/ 	.word	index@($_ZN7cutlass13device_kernelIN5flash19enable_sm80_to_sm89INS1_16FlashAttnBwdSm80INS1_25CollectiveMainloopBwdSm80ILi2ELi2EN4cute5tupleIJNS5_1CILi64EEENS7_ILi128EEES8_EEENS_10bfloat16_tEfNS_4arch4Sm80ELb1ELb0ELb1ELb1ELb0ELb0ELb0ELb0ELi2ELi2ELi4ELi2ELb1EEENS1_21CollectiveEpilogueBwdISA_SB_SD_Li256ELb1ELb0ELi2EEENS1_25SingleTileBwdLPTSchedulerILb1ELi128ELb0EEEEEEEEEvNT_6ParamsE$_ZN4cute3eso3ESOILb1ELb0EJNS_6LayoutINS_5tupleIJNS3_IJNS_1CILi4EEENS4_ILi1EEEEEES6_EEENS3_IJNS3_IJS6_NS4_ILi0EEEEEES9_EEEEENS_10ViewEngineINS_8smem_ptrIPfEEEEEEC2ERKSC_RKSH_)
        /*1d0c0*/ 	.word	0x00000000


	//----- nvinfo : EIATTR_FRAME_SIZE
	.align		4
.L_19840:
        /*1d0c4*/ 	.byte	0x04, 0x11
        /*1d0c6*/ 	.short	(.L_19842 - .L_19841)
	.align		4
.L_19841:
        /*1d0c8*/ 	.word	index@($_ZN7cutlass13device_kernelIN5flash19enable_sm80_to_sm89INS1_16FlashAttnBwdSm80INS1_25CollectiveMainloopBwdSm80ILi2ELi2EN4cute5tupleIJNS5_1CILi64EEENS7_ILi128EEES8_EEENS_10bfloat16_tEfNS_4arch4Sm80ELb1ELb0ELb1ELb1ELb0ELb0ELb0ELb0ELi2ELi2ELi4ELi2ELb1EEENS1_21CollectiveEpilogueBwdISA_SB_SD_Li256ELb1ELb0ELi2EEENS1_25SingleTileBwdLPTSchedulerILb1ELi128ELb0EEEEEEEEEvNT_6ParamsE$_ZN4cute3eso3ESOILb1ELb0EJNS_6LayoutINS_5tupleIJNS3_IJNS_1CILi4EEENS4_ILi1EEEEEES6_EEENS3_IJNS3_IJS6_NS4_ILi0EEEEEES9_EEEEENS_10ViewEngineINS_8gmem_ptrIPKfEEEEEEC2ERKSC_RKSI_)
        /*1d0cc*/ 	.word	0x00000000


	//----- nvinfo : EIATTR_FRAME_SIZE
	.align		4
.L_19842:
        /*1d0d0*/ 	.byte	0x04, 0x11
        /*1d0d2*/ 	.short	(.L_19844 - .L_19843)
	.align		4
.L_19843:
        /*1d0d4*/ 	.word	index@($_ZN7cutlass13device_kernelIN5flash19enable_sm80_to_sm89INS1_16FlashAttnBwdSm80INS1_25CollectiveMainloopBwdSm80ILi2ELi2EN4cute5tupleIJNS5_1CILi64EEENS7_ILi128EEES8_EEENS_10bfloat16_tEfNS_4arch4Sm80ELb1ELb0ELb1ELb1ELb0ELb0ELb0ELb0ELi2ELi2ELi4ELi2ELb1EEENS1_21CollectiveEpilogueBwdISA_SB_SD_Li256ELb1ELb0ELi2EEENS1_25SingleTileBwdLPTSchedulerILb1ELi128ELb0EEEEEEEEEvNT_6ParamsE$_ZN4cute3eso3ESOILb1ELb0EJNS_6LayoutINS_5tupleIJNS3_IJNS_1CILi4EEENS4_ILi1EEEEEEEEENS3_IJNS3_IJS6_NS4_ILi0EEEEEEEEEEENS_10ViewEngineINS_8smem_ptrIPfEEEEEEC2ERKSC_RKSH_)
        /*1d0d8*/ 	.word	0x00000000


	//----- nvinfo : EIATTR_FRAME_SIZE
	.align		4
.L_19844:
        /*1d0dc*/ 	.byte	0x04, 0x11
        /*1d0de*/ 	.short	(.L_19846 - .L_19845)
	.align		4
.L_19845:
        /*1d0e0*/ 	.word	index@($_ZN7cutlass13device_kernelIN5flash19enable_sm80_to_sm89INS1_16FlashAttnBwdSm80INS1_25CollectiveMainloopBwdSm80ILi2ELi2EN4cute5tupleIJNS5_1CILi64EEENS7_ILi128EEES8_EEENS_10bfloat16_tEfNS_4arch4Sm80ELb1ELb0ELb1ELb1ELb0ELb0ELb0ELb0ELi2ELi2ELi4ELi2ELb1EEENS1_21CollectiveEpilogueBwdISA_SB_SD_Li256ELb1ELb0ELi2EEENS1_25SingleTileBwdLPTSchedulerILb1ELi128ELb0EEEEEEEEEvNT_6ParamsE$_ZN4cute3eso3ESOILb1ELb0EJNS_6LayoutINS_5tupleIJNS3_IJNS_1CILi4EEENS4_ILi1EEEEEEEEENS3_IJNS3_IJS6_NS4_ILi0EEEEEEEEEEENS_10ViewEngineINS_8gmem_ptrIPKfEEEEEEC2ERKSC_RKSI_)
        /*1d0e4*/ 	.word	0x00000000


	//----- nvinfo : EIATTR_FRAME_SIZE
	.align		4
.L_19846:
        /*1d0e8*/ 	.byte	0x04, 0x11
        /*1d0ea*/ 	.short	(.L_19848 - .L_19847)
	.align		4
.L_19847:
        /*1d0ec*/ 	.word	index@($_ZN7cutlass13device_kernelIN5flash19enable_sm80_to_sm89INS1_16FlashAttnBwdSm80INS1_25CollectiveMainloopBwdSm80ILi2ELi2EN4cute5tupleIJNS5_1CILi64EEENS7_ILi128EEES8_EEENS_10bfloat16_tEfNS_4arch4Sm80ELb1ELb0ELb1ELb1ELb0ELb0ELb0ELb0ELi2ELi2ELi4ELi2ELb1EEENS1_21CollectiveEpilogueBwdISA_SB_SD_Li256ELb1ELb0ELi2EEENS1_25SingleTileBwdLPTSchedulerILb1ELi128ELb0EEEEEEEEEvNT_6ParamsE$_ZN4cute3eso3ESOILb1ELb0EJNS_6LayoutINS_5tupleIJNS3_IJNS_1CILi1EEES5_EEEEEENS3_IJNS3_IJS5_NS4_ILi0EEEEEEEEEEENS_10ViewEngineINS_8smem_ptrIPN7cutlass9uint128_tEEEEEEEC2ERKSB_RKSI_)
        /*1d0f0*/ 	.word	0x00000000


	//----- nvinfo : EIATTR_FRAME_SIZE
	.align		4
.L_19848:
        /*1d0f4*/ 	.byte	0x04, 0x11
        /*1d0f6*/ 	.short	(.L_19850 - .L_19849)
	.align		4
.L_19849:
        /*1d0f8*/ 	.word	index@($_ZN7cutlass13device_kernelIN5flash19enable_sm80_to_sm89INS1_16FlashAttnBwdSm80INS1_25CollectiveMainloopBwdSm80ILi2ELi2EN4cute5tupleIJNS5_1CILi64EEENS7_ILi128EEES8_EEENS_10bfloat16_tEfNS_4arch4Sm80ELb1ELb0ELb1ELb1ELb0ELb0ELb0ELb0ELi2ELi2ELi4ELi2ELb1EEENS1_21CollectiveEpilogueBwdISA_SB_SD_Li256ELb1ELb0ELi2EEENS1_25SingleTileBwdLPTSchedulerILb1ELi128ELb0EEEEEEEEEvNT_6ParamsE$_ZN4cute3eso3ESOILb1ELb0EJNS_6LayoutINS_5tupleIJNS3_IJNS_1CILi1EEES5_EEEEEENS3_IJNS3_IJS5_NS4_ILi0EEEEEEEEEEENS_10ViewEngineINS_8gmem_ptrIPKN7cutlass9uint128_tEEEEEEEC2ERKSB_RKSJ_)
        /*1d0fc*/ 	.word	0x00000000


	//----- nvinfo : EIATTR_FRAME_SIZE
	.align		4
.L_19850:
        /*1d100*/ 	.byte	0x04, 0x11
        /*1d102*/ 	.short	(.L_19852 - .L_19851)
	.align		4
.L_19851:
        /*1d104*/ 	.word	index@($_ZN7cutlass13device_kernelIN5flash19enable_sm80_to_sm89INS1_16FlashAttnBwdSm80INS1_25CollectiveMainloopBwdSm80ILi2ELi2EN4cute5tupleIJNS5_1CILi64EEENS7_ILi128EEES8_EEENS_10bfloat16_tEfNS_4arch4Sm80ELb1ELb0ELb1ELb1ELb0ELb0ELb0ELb0ELi2ELi2ELi4ELi2ELb1EEENS1_21CollectiveEpilogueBwdISA_SB_SD_Li256ELb1ELb0ELi2EEENS1_25SingleTileBwdLPTSchedulerILb1ELi128ELb0EEEEEEEEEvNT_6ParamsE$_ZN4cute3eso3ESOILb1ELb0EJNS_5tupleIJNS_1CILi1EEENS3_ILi0EEEEEElS5_EEC2ERKS6_RKlRKS5_)
        /*1d108*/ 	.word	0x00000000


	//----- nvinfo : EIATTR_FRAME_SIZE
	.align		4
.L_19852:
        /*1d10c*/ 	.byte	0x04, 0x11
        /*1d10e*/ 	.short	(.L_19854 - .L_19853)
	.align		4
.L_19853:
        /*1d110*/ 	.word	index@($_ZN7cutlass13device_kernelIN5flash19enable_sm80_to_sm89INS1_16FlashAttnBwdSm80INS1_25CollectiveMainloopBwdSm80ILi2ELi2EN4cute5tupleIJNS5_1CILi64EEENS7_ILi128EEES8_EEENS_10bfloat16_tEfNS_4arch4Sm80ELb1ELb0ELb1ELb1ELb0ELb0ELb0ELb0ELi2ELi2ELi4ELi2ELb1EEENS1_21CollectiveEpilogueBwdISA_SB_SD_Li256ELb1ELb0ELi2EEENS1_25SingleTileBwdLPTSchedulerILb1ELi128ELb0EEEEEEEEEvNT_6ParamsE$_ZN4cute3eso3ESOILb1ELb0EJNS_5tupleIJNS2_IJNS_1CILi8EEENS3_ILi1EEEEEENS3_ILi2EEES5_EEENS2_IJNS2_IJS5_NS3_ILi0EEEEEElS9_EEEEEC2ERKS8_RKSB_)
        /*1d114*/ 	.word	0x00000000


	//----- nvinfo : EIATTR_FRAME_SIZE
	.align		4
.L_19854:
        /*1d118*/ 	.byte	0x04, 0x11
        /*1d11a*/ 	.short	(.L_19856 - .L_19855)
	.align		4
.L_19855:
        /*1d11c*/ 	.word	index@($_ZN7cutlass13device_kernelIN5flash19enable_sm80_to_sm89INS1_16FlashAttnBwdSm80INS1_25CollectiveMainloopBwdSm80ILi2ELi2EN4cute5tupleIJNS5_1CILi64EEENS7_ILi128EEES8_EEENS_10bfloat16_tEfNS_4arch4Sm80ELb1ELb0ELb1ELb1ELb0ELb0ELb0ELb0ELi2ELi2ELi4ELi2ELb1EEENS1_21CollectiveEpilogueBwdISA_SB_SD_Li256ELb1ELb0ELi2EEENS1_25SingleTileBwdLPTSchedulerILb1ELi128ELb0EEEEEEEEEvNT_6ParamsE$_ZN4cute3eso3ESOILb1ELb0EJNS_1CILi0EEEiiiEEC2ERKS3_RKiS8_S8_)
        /*1d120*/ 	.word	0x00000000


	//----- nvinfo : EIATTR_FRAME_SIZE
	.align		4
.L_19856:
        /*1d124*/ 	.byte	0x04, 0x11
        /*1d126*/ 	.short	(.L_19858 - .L_19857)
	.align		4
.L_19857:
        /*1d128*/ 	.word	index@($_ZN7cutlass13device_kernelIN5flash19enable_sm80_to_sm89INS1_16FlashAttnBwdSm80INS1_25CollectiveMainloopBwdSm80ILi2ELi2EN4cute5tupleIJNS5_1CILi64EEENS7_ILi128EEES8_EEENS_10bfloat16_tEfNS_4arch4Sm80ELb1ELb0ELb1ELb1ELb0ELb0ELb0ELb0ELi2ELi2ELi4ELi2ELb1EEENS1_21CollectiveEpilogueBwdISA_SB_SD_Li256ELb1ELb0ELi2EEENS1_25SingleTileBwdLPTSchedulerILb1ELi128ELb0EEEEEEEEEvNT_6ParamsE$_ZN4cute3eso3ESOILb1ELb0EJNS_1CILi0EEEiS3_S3_EEC2ERKS3_RKiS6_S6_)
        /*1d12c*/ 	.word	0x00000000


	//----- nvinfo : EIATTR_FRAME_SIZE
	.align		4
.L_19858:
        /*1d130*/ 	.byte	0x04, 0x11
        /*1d132*/ 	.short	(.L_19860 - .L_19859)
	.align		4
.L_19859:
        /*1d134*/ 	.word	index@($_ZN7cutlass13device_kernelIN5flash19enable_sm80_to_sm89INS1_16FlashAttnBwdSm80INS1_25CollectiveMainloopBwdSm80ILi2ELi2EN4cute5tupleIJNS5_1CILi64EEENS7_ILi128EEES8_EEENS_10bfloat16_tEfNS_4arch4Sm80ELb1ELb0ELb1ELb1ELb0ELb0ELb0ELb0ELi2ELi2ELi4ELi2ELb1EEENS1_21CollectiveEpilogueBwdISA_SB_SD_Li256ELb1ELb0ELi2EEENS1_25SingleTileBwdLPTSchedulerILb1ELi128ELb0EEEEEEEEEvNT_6ParamsE$_ZN4cute3eso3ESOILb1ELb0EJNS_1CILi0EEEiS3_EEC2ERKS3_RKiS6_)
        /*1d138*/ 	.word	0x00000000


	//----- nvinfo : EIATTR_FRAME_SIZE
	.align		4
.L_19860:
        /*1d13c*/ 	.byte	0x04, 0x11
        /*1d13e*/ 	.short	(.L_19862 - .L_19861)
	.align		4
.L_19861:
        /*1d140*/ 	.word	index@($_ZN7cutlass13device_kernelIN5flash19enable_sm80_to_sm89INS1_16FlashAttnBwdSm80INS1_25CollectiveMainloopBwdSm80ILi2ELi2EN4cute5tupleIJNS5_1CILi64EEENS7_ILi128EEES8_EEENS_10bfloat16_tEfNS_4arch4Sm80ELb1ELb0ELb1ELb1ELb0ELb0ELb0ELb0ELi2ELi2ELi4ELi2ELb1EEENS1_21CollectiveEpilogueBwdISA_SB_SD_Li256ELb1ELb0ELi2EEENS1_25SingleTileBwdLPTSchedulerILb1ELi128ELb0EEEEEEEEEvNT_6ParamsE$_ZN4cute3eso3ESOILb1ELb0EJNS_1CILi0EEEiEEC2ERKS3_RKi)
        /*1d144*/ 	.word	0x00000000


	//----- nvinfo : EIATTR_FRAME_SIZE
	.align		4
.L_19862:
        /*1d148*/ 	.byte	0x04, 0x11
        /*1d14a*/ 	.short	(.L_19864 - .L_19863)
	.align		4
.L_19863:
        /*1d14c*/ 	.word	index@($_ZN7cutlass13device_kernelIN5flash19enable_sm80_to_sm89INS1_16FlashAttnBwdSm80INS1_25CollectiveMainloopBwdSm80ILi2ELi2EN4cute5tupleIJNS5_1CILi64EEENS7_ILi128EEES8_EEENS_10bfloat16_tEfNS_4arch4Sm80ELb1ELb0ELb1ELb1ELb0ELb0ELb0ELb0ELi2ELi2ELi4ELi2ELb1EEENS1_21CollectiveEpilogueBwdISA_SB_SD_Li256ELb1ELb0ELi2EEENS1_25SingleTileBwdLPTSchedulerILb1ELi128ELb0EEEEEEEEEvNT_6ParamsE$_ZN4cute3eso3ESOILb1ELb0EJNS_1CILi0EEES3_iiEEC2ERKS3_S6_RKiS8_)
        /*1d150*/ 	.word	0x00000000


	//----- nvinfo : EIATTR_FRAME_SIZE
	.align		4
.L_19864:
        /*1d154*/ 	.byte	0x04, 0x11
        /*1d156*/ 	.short	(.L_19866 - .L_19865)
	.align		4
.L_19865:
        /*1d158*/ 	.word	index@($_ZN7cutlass13device_kernelIN5flash19enable_sm80_to_sm89INS1_16FlashAttnBwdSm80INS1_25CollectiveMainloopBwdSm80ILi2ELi2EN4cute5tupleIJNS5_1CILi64EEENS7_ILi128EEES8_EEENS_10bfloat16_tEfNS_4arch4Sm80ELb1ELb0ELb1ELb1ELb0ELb0ELb0ELb0ELi2ELi2ELi4ELi2ELb1EEENS1_21CollectiveEpilogueBwdISA_SB_SD_Li256ELb1ELb0ELi2EEENS1_25SingleTileBwdLPTSchedulerILb1ELi128ELb0EEEEEEEEEvNT_6ParamsE$_ZN4cute3eso3ESOILb1ELb0EJNS_1CILi0EEES3_iS3_EEC2ERKS3_S6_RKiS6_)
        /*1d15c*/ 	.word	0x00000000


	//----- nvinfo : EIATTR_FRAME_SIZE
	.align		4
.L_19866:
        /*1d160*/ 	.byte	0x04, 0x11
        /*1d162*/ 	.short	(.L_19868 - .L_19867)
	.align		4
.L_19867:
        /*1d164*/ 	.word	index@($_ZN7cutlass13device_kernelIN5flash19enable_sm80_to_sm89INS1_16FlashAttnBwdSm80INS1_25CollectiveMainloopBwdSm80ILi2ELi2EN4cute5tupleIJNS5_1CILi64EEENS7_ILi128EEES8_EEENS_10bfloat16_tEfNS_4arch4Sm80ELb1ELb0ELb1ELb1ELb0ELb0ELb0ELb0ELi2ELi2ELi4ELi2ELb1EEENS1_21CollectiveEpilogueBwdISA_SB_SD_Li256ELb1ELb0ELi2EEENS1_25SingleTileBwdLPTSchedulerILb1ELi128ELb0EEEEEEEEEvNT_6ParamsE$_ZN4cute3eso3ESOILb1ELb0EJNS_1CILi0EEES3_iEEC2ERKS3_S6_RKi)
        /*1d168*/ 	.word	0x00000000


	//----- nvinfo : EIATTR_FRAME_SIZE
	.align		4
.L_19868:
        /*1d16c*/ 	.byte	0x04, 0x11
        /*1d16e*/ 	.short	(.L_19870 - .L_19869)
	.align		4
.L_19869:
        /*1d170*/ 	.word	index@($_ZN7cutlass13device_kernelIN5flash19enable_sm80_to_sm89INS1_16FlashAttnBwdSm80INS1_25CollectiveMainloopBwdSm80ILi2ELi2EN4cute5tupleIJNS5_1CILi64EEENS7_ILi128EEES8_EEENS_10bfloat16_tEfNS_4arch4Sm80ELb1ELb0ELb1ELb1ELb0ELb0ELb0ELb0ELi2ELi2ELi4ELi2ELb1EEENS1_21CollectiveEpilogueBwdISA_SB_SD_Li256ELb1ELb0ELi2EEENS1_25SingleTileBwdLPTSchedulerILb1ELi128ELb0EEEEEEEEEvNT_6ParamsE$_ZN4cute3eso3ESOILb1ELb0EJNS_1CILi0EEES3_S3_iEEC2ERKS3_S6_S6_RKi)
        /*1d174*/ 	.word	0x00000000


	//----- nvinfo : EIATTR_FRAME_SIZE
	.align		4
.L_19870:
        /*1d178*/ 	.byte	0x04, 0x11
        /*1d17a*/ 	.short	(.L_19872 - .L_19871)
	.align		4
.L_19871:
        /*1d17c*/ 	.word	index@($_ZN7cutlass13device_kernelIN5flash19enable_sm80_to_sm89INS1_16FlashAttnBwdSm80INS1_25CollectiveMainloopBwdSm80ILi2ELi2EN4cute5tupleIJNS5_1CILi64EEENS7_ILi128EEES8_EEENS_10bfloat16_tEfNS_4arch4Sm80ELb1ELb0ELb1ELb1ELb0ELb0ELb0ELb0ELi2ELi2ELi4ELi2ELb1EEENS1_21CollectiveEpilogueBwdISA_SB_SD_Li256ELb1ELb0ELi2EEENS1_25SingleTileBwdLPTSchedulerILb1ELi128ELb0EEEEEEEEEvNT_6ParamsE$_ZN4cute3eso3ESOILb1ELb0EJNS_10UnderscoreEiiEEC2ERKS2_RKiS7_)
        /*1d180*/ 	.word	0x00000000


	//----- nvinfo : EIATTR_FRAME_SIZE
	.align		4
.L_19872:
        /*1d184*/ 	.byte	0x04, 0x11
        /*1d186*/ 	.short	(.L_19874 - .L_19873)
	.align		4
.L_19873:
        /*1d188*/ 	.word	index@($_ZN7cutlass13device_kernelIN5flash19enable_sm80_to_sm89INS1_16FlashAttnBwdSm80INS1_25CollectiveMainloopBwdSm80ILi2ELi2EN4cute5tupleIJNS5_1CILi64EEENS7_ILi128EEES8_EEENS_10bfloat16_tEfNS_4arch4Sm80ELb1ELb0ELb1ELb1ELb0ELb0ELb0ELb0ELi2ELi2ELi4ELi2ELb1EEENS1_21CollectiveEpilogueBwdISA_SB_SD_Li256ELb1ELb0ELi2EEENS1_25SingleTileBwdLPTSchedulerILb1ELi128ELb0EEEEEEEEEvNT_6ParamsE$_ZN4cute3eso3ESOILb1ELb0EJNS_10UnderscoreEiEEC2ERKS2_RKi)
        /*1d18c*/ 	.word	0x00000000


	//----- nvinfo : EIATTR_FRAME_SIZE
	.align		4
.L_19874:
        /*1d190*/ 	.byte	0x04, 0x11
        /*1d192*/ 	.short	(.L_19876 - .L_19875)
	.align		4
.L_19875:
        /*1d194*/ 	.word	index@($_ZN7cutlass13device_kernelIN5flash19enable_sm80_to_sm89INS1_16FlashAttnBwdSm80INS1_25CollectiveMainloopBwdSm80ILi2ELi2EN4cute5tupleIJNS5_1CILi64EEENS7_ILi128EEES8_EEENS_10bfloat16_tEfNS_4arch4Sm80ELb1ELb0ELb1ELb1ELb0ELb0ELb0ELb0ELi2ELi2ELi4ELi2ELb1EEENS1_21CollectiveEpilogueBwdISA_SB_SD_Li256ELb1ELb0ELi2EEENS1_25SingleTileBwdLPTSchedulerILb1ELi128ELb0EEEEEEEEEvNT_6ParamsE$_ZN4cute3eso3ESOILb1ELb0EJNS_10UnderscoreES2_iEEC2ERKS2_S5_RKi)
        /*1d198*/ 	.word	0x00000000


	//----- nvinfo : EIATTR_FRAME_SIZE
	.align		4
.L_19876:
        /*1d19c*/ 	.byte	0x04, 0x11
        /*1d19e*/ 	.short	(.L_19878 - .L_19877)
	.align		4
.L_19877:
        /*1d1a0*/ 	.word	index@($_ZN7cutlass13device_kernelIN5flash19enable_sm80_to_sm89INS1_16FlashAttnBwdSm80INS1_25CollectiveMainloopBwdSm80ILi2ELi2EN4cute5tupleIJNS5_1CILi64EEENS7_ILi128EEES8_EEENS_10bfloat16_tEfNS_4arch4Sm80ELb1ELb0ELb1ELb1ELb0ELb0ELb0ELb0ELi2ELi2ELi4ELi2ELb1EEENS1_21CollectiveEpilogueBwdISA_SB_SD_Li256ELb1ELb0ELi2EEENS1_25SingleTileBwdLPTSchedulerILb1ELi128ELb0EEEEEEEEEvNT_6ParamsE$_ZN4cute3eso3ESOILb1ELb0EJNS_10UnderscoreES2_S2_iEEC2ERKS2_S5_S5_RKi)
        /*1d1a4*/ 	.word	0x00000000


	//----- nvinfo : EIATTR_FRAME_SIZE
	.align		4
.L_19878:
        /*1d1a8*/ 	.byte	0x04, 0x11
        /*1d1aa*/ 	.short	(.L_19880 - .L_19879)
	.align		4
.L_19879:
        /*1d1ac*/ 	.word	index@($_ZN7cutlass13device_kernelIN5flash19enable_sm80_to_sm89INS1_16FlashAttnBwdSm80INS1_25CollectiveMainloopBwdSm80ILi2ELi2EN4cute5tupleIJNS5_1CILi64EEENS7_ILi128EEES8_EEENS_10bfloat16_tEfNS_4arch4Sm80ELb1ELb0ELb1ELb1ELb0ELb0ELb0ELb0ELi2ELi2ELi4ELi2ELb1EEENS1_21CollectiveEpilogueBwdISA_SB_SD_Li256ELb1ELb0ELi2EEENS1_25SingleTileBwdLPTSchedulerILb1ELi128ELb0EEEEEEEEEvNT_6ParamsE$_ZN4cute3eso3ESOILb0ELb1EJlEEC2ERKl)
        /*1d1b0*/ 	.word	0x00000000


	//----- nvinfo : EIATTR_FRAME_SIZE
	.align		4
.L_19880:
        /*1d1b4*/ 	.byte	0x04, 0x11
        /*1d1b6*/ 	.short	(.L_19882 - .L_19881)
	.align		4
.L_19881:
        /*1d1b8*/ 	.word	index@($_ZN7cutlass13device_kernelIN5flash19enable_sm80_to_sm89INS1_16FlashAttnBwdSm80INS1_25CollectiveMainloopBwdSm80ILi2ELi2EN4cute5tupleIJNS5_1CILi64EEENS7_ILi128EEES8_EEENS_10bfloat16_tEfNS_4arch4Sm80ELb1ELb0ELb1ELb1ELb0ELb0ELb0ELb0ELi2ELi2ELi4ELi2ELb1EEENS1_21CollectiveEpilogueBwdISA_SB_SD_Li256ELb1ELb0ELi2EEENS1_25SingleTileBwdLPTSchedulerILb1ELi128ELb0EEEEEEEEEvNT_6ParamsE$_ZN4cute3eso3ESOILb0ELb1EJiNS_1CILi0EEEEEC2ERKiRKS3_)
        /*1d1bc*/ 	.word	0x00000000


	//----- nvinfo : EIATTR_FRAME_SIZE
	.align		4
.L_19882:
        /*1d1c0*/ 	.byte	0x04, 0x11
        /*1d1c2*/ 	.short	(.L_19884 - .L_19883)
	.align		4
.L_19883:
        /*1d1c4*/ 	.word	index@($_ZN7cutlass13device_kernelIN5flash19enable_sm80_to_sm89INS1_16FlashAttnBwdSm80INS1_25CollectiveMainloopBwdSm80ILi2ELi2EN4cute5tupleIJNS5_1CILi64EEENS7_ILi128EEES8_EEENS_10bfloat16_tEfNS_4arch4Sm80ELb1ELb0ELb1ELb1ELb0ELb0ELb0ELb0ELi2ELi2ELi4ELi2ELb1EEENS1_21CollectiveEpilogueBwdISA_SB_SD_Li256ELb1ELb0ELi2EEENS1_25SingleTileBwdLPTSchedulerILb1ELi128ELb0EEEEEEEEEvNT_6ParamsE$_ZN4cute3eso3ESOILb0ELb1EJiEEC2ERKi)
        /*1d1c8*/ 	.word	0x00000000


	//----- nvinfo : EIATTR_FRAME_SIZE
	.align		4
.L_19884:
        /*1d1cc*/ 	.byte	0x04, 0x11
        /*1d1ce*/ 	.short	(.L_19886 - .L_19885)
	.align		4
.L_19885:
        /*1d1d0*/ 	.word	index@($_ZN7cutlass13device_kernelIN5flash19enable_sm80_to_sm89INS1_16FlashAttnBwdSm80INS1_25CollectiveMainloopBwdSm80ILi2ELi2EN4cute5tupleIJNS5_1CILi64EEENS7_ILi128EEES8_EEENS_10bfloat16_tEfNS_4arch4Sm80ELb1ELb0ELb1ELb1ELb0ELb0ELb0ELb0ELi2ELi2ELi4ELi2ELb1EEENS1_21CollectiveEpilogueBwdISA_SB_SD_Li256ELb1ELb0ELi2EEENS1_25SingleTileBwdLPTSchedulerILb1ELi128ELb0EEEEEEEEEvNT_6ParamsE$_ZN4cute3eso3ESOILb0ELb1EJNS_15ArithmeticTupleIJiiEEENS_1CILi0EEES5_S5_EEC2ERKS3_RKS5_SA_SA_)
        /*1d1d4*/ 	.word	0x00000000


	//----- nvinfo : EIATTR_FRAME_SIZE
	.align		4
.L_19886:
        /*1d1d8*/ 	.byte	0x04, 0x11
        /*1d1da*/ 	.short	(.L_19888 - .L_19887)
	.align		4
.L_19887:
        /*1d1dc*/ 	.word	index@($_ZN7cutlass13device_kernelIN5flash19enable_sm80_to_sm89INS1_16FlashAttnBwdSm80INS1_25CollectiveMainloopBwdSm80ILi2ELi2EN4cute5tupleIJNS5_1CILi64EEENS7_ILi128EEES8_EEENS_10bfloat16_tEfNS_4arch4Sm80ELb1ELb0ELb1ELb1ELb0ELb0ELb0ELb0ELi2ELi2ELi4ELi2ELb1EEENS1_21CollectiveEpilogueBwdISA_SB_SD_Li256ELb1ELb0ELi2EEENS1_25SingleTileBwdLPTSchedulerILb1ELi128ELb0EEEEEEEEEvNT_6ParamsE$_ZN4cute3eso3ESOILb0ELb1EJNS_15ArithmeticTupleIJiiEEEEEC2ERKS3_)
        /*1d1e0*/ 	.word	0x00000000


	//----- nvinfo : EIATTR_FRAME_SIZE
	.align		4
.L_19888:
        /*1d1e4*/ 	.byte	0x04, 0x11
        /*1d1e6*/ 	.short	(.L_19890 - .L_19889)
	.align		4
.L_19889:
        /*1d1e8*/ 	.word	index@($_ZN7cutlass13device_kernelIN5flash19enable_sm80_to_sm89INS1_16FlashAttnBwdSm80INS1_25CollectiveMainloopBwdSm80ILi2ELi2EN4cute5tupleIJNS5_1CILi64EEENS7_ILi128EEES8_EEENS_10bfloat16_tEfNS_4arch4Sm80ELb1ELb0ELb1ELb1ELb0ELb0ELb0ELb0ELi2ELi2ELi4ELi2ELb1EEENS1_21CollectiveEpilogueBwdISA_SB_SD_Li256ELb1ELb0ELi2EEENS1_25SingleTileBwdLPTSchedulerILb1ELi128ELb0EEEEEEEEEvNT_6ParamsE$_ZN4cute3eso3ESOILb0ELb1EJNS_15ArithmeticTupleIJiEEEEEC2ERKS3_)
        /*1d1ec*/ 	.word	0x00000000


	//----- nvinfo : EIATTR_FRAME_SIZE
	.align		4
.L_19890:
        /*1d1f0*/ 	.byte	0x04, 0x11
        /*1d1f2*/ 	.short	(.L_19892 - .L_19891)
	.align		4
.L_19891:
        /*1d1f4*/ 	.word	index@($_ZN7cutlass13device_kernelIN5flash19enable_sm80_to_sm89INS1_16FlashAttnBwdSm80INS1_25CollectiveMainloopBwdSm80ILi2ELi2EN4cute5tupleIJNS5_1CILi64EEENS7_ILi128EEES8_EEENS_10bfloat16_tEfNS_4arch4Sm80ELb1ELb0ELb1ELb1ELb0ELb0ELb0ELb0ELi2ELi2ELi4ELi2ELb1EEENS1_21CollectiveEpilogueBwdISA_SB_SD_Li256ELb1ELb0ELi2EEENS1_25SingleTileBwdLPTSchedulerILb1ELi128ELb0EEEEEEEEEvNT_6ParamsE$_ZN4cute3eso3ESOILb0ELb1EJNS_15ArithmeticTupleIJNS_1CILi0EEEiEEEEEC2ERKS5_)
        /*1d1f8*/ 	.word	0x00000000


	//----- nvinfo : EIATTR_FRAME_SIZE
	.align		4
.L_19892:
        /*1d1fc*/ 	.byte	0x04, 0x11
        /*1d1fe*/ 	.short	(.L_19894 - .L_19893)
	.align		4
.L_19893:
        /*1d200*/ 	.word	index@($_ZN7cutlass13device_kernelIN5flash19enable_sm80_to_sm89INS1_16FlashAttnBwdSm80INS1_25CollectiveMainloopBwdSm80ILi2ELi2EN4cute5tupleIJNS5_1CILi64EEENS7_ILi128EEES8_EEENS_10bfloat16_tEfNS_4arch4Sm80ELb1ELb0ELb1ELb1ELb0ELb0ELb0ELb0ELi2ELi2ELi4ELi2ELb1EEENS1_21CollectiveEpilogueBwdISA_SB_SD_Li256ELb1ELb0ELi2EEENS1_25SingleTileBwdLPTSchedulerILb1ELi128ELb0EEEEEEEEEvNT_6ParamsE$_ZN4cute3eso3ESOILb0ELb0EJiiEEC2ERKiS4_)
        /*1d204*/ 	.word	0x00000000


	//----- nvinfo : EIATTR_FRAME_SIZE
	.align		4
.L_19894:
        /*1d208*/ 	.byte	0x04, 0x11
        /*1d20a*/ 	.short	(.L_19896 - .L_19895)
	.align		4
.L_19895:
        /*1d20c*/ 	.word	index@($_ZN7cutlass13device_kernelIN5flash19enable_sm80_to_sm89INS1_16FlashAttnBwdSm80INS1_25CollectiveMainloopBwdSm80ILi2ELi2EN4cute5tupleIJNS5_1CILi64EEENS7_ILi128EEES8_EEENS_10bfloat16_tEfNS_4arch4Sm80ELb1ELb0ELb1ELb1ELb0ELb0ELb0ELb0ELi2ELi2ELi4ELi2ELb1EEENS1_21CollectiveEpilogueBwdISA_SB_SD_Li256ELb1ELb0ELi2EEENS1_25SingleTileBwdLPTSchedulerILb1ELi128ELb0EEEEEEEEEvNT_6ParamsE$_ZN4cute3eso3ESOILb0ELb0EJNS_6LayoutINS_5tupleIJNS3_IJNS_1CILi8EEENS4_ILi1EEEEEENS4_ILi2EEES6_EEENS3_IJNS3_IJS6_NS4_ILi0EEEEEElSA_EEEEElEEC2ERKSD_RKl)
        /*1d210*/ 	.word	0x00000000


	//----- nvinfo : EIATTR_FRAME_SIZE
	.align		4
.L_19896:
        /*1d214*/ 	.byte	0x04, 0x11
        /*1d216*/ 	.short	(.L_19898 - .L_19897)
	.align		4
.L_19897:
        /*1d218*/ 	.word	index@($_ZN7cutlass13device_kernelIN5flash19enable_sm80_to_sm89INS1_16FlashAttnBwdSm80INS1_25CollectiveMainloopBwdSm80ILi2ELi2EN4cute5tupleIJNS5_1CILi64EEENS7_ILi128EEES8_EEENS_10bfloat16_tEfNS_4arch4Sm80ELb1ELb0ELb1ELb1ELb0ELb0ELb0ELb0ELi2ELi2ELi4ELi2ELb1EEENS1_21CollectiveEpilogueBwdISA_SB_SD_Li256ELb1ELb0ELi2EEENS1_25SingleTileBwdLPTSchedulerILb1ELi128ELb0EEEEEEEEEvNT_6ParamsE$_ZN4cute3eso3ESOILb0ELb0EJNS_6LayoutINS_5tupleIJNS3_IJNS_1CILi8EEENS4_ILi1EEEEEENS4_ILi2EEES6_EEENS3_IJNS3_IJS6_NS4_ILi0EEEEEElSA_EEEEENS_10ViewEngineINS_8gmem_ptrIPKN7cutlass10bfloat16_tEEEEEEEC2ERKSD_RKSL_)
        /*1d21c*/ 	.word	0x00000000


	//----- nvinfo : EIATTR_FRAME_SIZE
	.align		4
.L_19898:
        /*1d220*/ 	.byte	0x04, 0x11
        /*1d222*/ 	.short	(.L_19900 - .L_19899)
	.align		4
.L_19899:
        /*1d224*/ 	.word	index@($_ZN7cutlass13device_kernelIN5flash19enable_sm80_to_sm89INS1_16FlashAttnBwdSm80INS1_25CollectiveMainloopBwdSm80ILi2ELi2EN4cute5tupleIJNS5_1CILi64EEENS7_ILi128EEES8_EEENS_10bfloat16_tEfNS_4arch4Sm80ELb1ELb0ELb1ELb1ELb0ELb0ELb0ELb0ELi2ELi2ELi4ELi2ELb1EEENS1_21CollectiveEpilogueBwdISA_SB_SD_Li256ELb1ELb0ELi2EEENS1_25SingleTileBwdLPTSchedulerILb1ELi128ELb0EEEEEEEEEvNT_6ParamsE$_ZN4cute3eso3ESOILb0ELb0EJNS_5tupleIJiiEEEiiiEEC2ERKS3_RKiS8_S8_)
        /*1d228*/ 	.word	0x00000000


	//----- nvinfo : EIATTR_FRAME_SIZE
	.align		4
.L_19900:
        /*1d22c*/ 	.byte	0x04, 0x11
        /*1d22e*/ 	.short	(.L_19902 - .L_19901)
	.align		4
.L_19901:
        /*1d230*/ 	.word	index@($_ZN7cutlass13device_kernelIN5flash19enable_sm80_to_sm89INS1_16FlashAttnBwdSm80INS1_25CollectiveMainloopBwdSm80ILi2ELi2EN4cute5tupleIJNS5_1CILi64EEENS7_ILi128EEES8_EEENS_10bfloat16_tEfNS_4arch4Sm80ELb1ELb0ELb1ELb1ELb0ELb0ELb0ELb0ELi2ELi2ELi4ELi2ELb1EEENS1_21CollectiveEpilogueBwdISA_SB_SD_Li256ELb1ELb0ELi2EEENS1_25SingleTileBwdLPTSchedulerILb1ELi128ELb0EEEEEEEEEvNT_6ParamsE$_ZN4cute3eso3ESOILb0ELb0EJNS_15ArithmeticTupleIJiiEEEiiiEEC2ERKS3_RKiS8_S8_)
        /*1d234*/ 	.word	0x00000000


	//----- nvinfo : EIATTR_FRAME_SIZE
	.align		4
.L_19902:
        /*1d238*/ 	.byte	0x04, 0x11
        /*1d23a*/ 	.short	(.L_19904 - .L_19903)
	.align		4
.L_19903:
        /*1d23c*/ 	.word	index@($_ZN7cutlass13device_kernelIN5flash19enable_sm80_to_sm89INS1_16FlashAttnBwdSm80INS1_25CollectiveMainloopBwdSm80ILi2ELi2EN4cute5tupleIJNS5_1CILi64EEENS7_ILi128EEES8_EEENS_10bfloat16_tEfNS_4arch4Sm80ELb1ELb0ELb1ELb1ELb0ELb0ELb0ELb0ELi2ELi2ELi4ELi2ELb1EEENS1_21CollectiveEpilogueBwdISA_SB_SD_Li256ELb1ELb0ELi2EEENS1_25SingleTileBwdLPTSchedulerILb1ELi128ELb0EEEEEEEEEvNT_6ParamsE$_ZN4cute12iter_adaptorIPfNS_8smem_ptrIS1_EEEC2ES1_)
        /*1d240*/ 	.word	0x00000000


	//----- nvinfo : EIATTR_FRAME_SIZE
	.align		4
.L_19904:
        /*1d244*/ 	.byte	0x04, 0x11
        /*1d246*/ 	.short	(.L_19906 - .L_19905)
	.align		4
.L_19905:
        /*1d248*/ 	.word	index@($_ZN7cutlass13device_kernelIN5flash19enable_sm80_to_sm89INS1_16FlashAttnBwdSm80INS1_25CollectiveMainloopBwdSm80ILi2ELi2EN4cute5tupleIJNS5_1CILi64EEENS7_ILi128EEES8_EEENS_10bfloat16_tEfNS_4arch4Sm80ELb1ELb0ELb1ELb1ELb0ELb0ELb0ELb0ELi2ELi2ELi4ELi2ELb1EEENS1_21CollectiveEpilogueBwdISA_SB_SD_Li256ELb1ELb0ELi2EEENS1_25SingleTileBwdLPTSchedulerILb1ELi128ELb0EEEEEEEEEvNT_6ParamsE$_ZN4cute12iter_adaptorIPN7cutlass9uint128_tENS_8smem_ptrIS3_EEEC2ES3_)
        /*1d24c*/ 	.word	0x00000000


	//----- nvinfo : EIATTR_FRAME_SIZE
	.align		4
.L_19906:
        /*1d250*/ 	.byte	0x04, 0x11
        /*1d252*/ 	.short	(.L_19908 - .L_19907)
	.align		4
.L_19907:
        /*1d254*/ 	.word	index@($_ZN7cutlass13device_kernelIN5flash19enable_sm80_to_sm89INS1_16FlashAttnBwdSm80INS1_25CollectiveMainloopBwdSm80ILi2ELi2EN4cute5tupleIJNS5_1CILi64EEENS7_ILi128EEES8_EEENS_10bfloat16_tEfNS_4arch4Sm80ELb1ELb0ELb1ELb1ELb0ELb0ELb0ELb0ELi2ELi2ELi4ELi2ELb1EEENS1_21CollectiveEpilogueBwdISA_SB_SD_Li256ELb1ELb0ELi2EEENS1_25SingleTileBwdLPTSchedulerILb1ELi128ELb0EEEEEEEEEvNT_6ParamsE$_ZN4cute12iter_adaptorIPN7cutlass10bfloat16_tENS_8smem_ptrIS3_EEEC2ES3_)
        /*1d258*/ 	.word	0x00000000


	//----- nvinfo : EIATTR_FRAME_SIZE
	.align		4
.L_19908:
        /*1d25c*/ 	.byte	0x04, 0x11
        /*1d25e*/ 	.short	(.L_19910 - .L_19909)
	.align		4
.L_19909:
        /*1d260*/ 	.word	index@($_ZN7cutlass13device_kernelIN5flash19enable_sm80_to_sm89INS1_16FlashAttnBwdSm80INS1_25CollectiveMainloopBwdSm80ILi2ELi2EN4cute5tupleIJNS5_1CILi64EEENS7_ILi128EEES8_EEENS_10bfloat16_tEfNS_4arch4Sm80ELb1ELb0ELb1ELb1ELb0ELb0ELb0ELb0ELi2ELi2ELi4ELi2ELb1EEENS1_21CollectiveEpilogueBwdISA_SB_SD_Li256ELb1ELb0ELi2EEENS1_25SingleTileBwdLPTSchedulerILb1ELi128ELb0EEEEEEEEEvNT_6ParamsE$_ZN4cute12iter_adaptorIPKfNS_8gmem_ptrIS2_EEEC2ES2_)
        /*1d264*/ 	.word	0x00000000


	//----- nvinfo : EIATTR_FRAME_SIZE
	.align		4
.L_19910:
        /*1d268*/ 	.byte	0x04, 0x11
        /*1d26a*/ 	.short	(.L_19912 - .L_19911)
	.align		4
.L_19911:
        /*1d26c*/ 	.word	index@($_ZN7cutlass13device_kernelIN5flash19enable_sm80_to_sm89INS1_16FlashAttnBwdSm80INS1_25CollectiveMainloopBwdSm80ILi2ELi2EN4cute5tupleIJNS5_1CILi64EEENS7_ILi128EEES8_EEENS_10bfloat16_tEfNS_4arch4Sm80ELb1ELb0ELb1ELb1ELb0ELb0ELb0ELb0ELi2ELi2ELi4ELi2ELb1EEENS1_21CollectiveEpilogueBwdISA_SB_SD_Li256ELb1ELb0ELi2EEENS1_25SingleTileBwdLPTSchedulerILb1ELi128ELb0EEEEEEEEEvNT_6ParamsE$_ZN4cute12iter_adaptorIPKN7cutlass9uint128_tENS_8gmem_ptrIS4_EEEC2ES4_)
        /*1d270*/ 	.word	0x00000000


	//----- nvinfo : EIATTR_FRAME_SIZE
	.align		4
.L_19912:
        /*1d274*/ 	.byte	0x04, 0x11
        /*1d276*/ 	.short	(.L_19914 - .L_19913)
	.align		4
.L_19913:
        /*1d278*/ 	.word	index@($_ZN7cutlass13device_kernelIN5flash19enable_sm80_to_sm89INS1_16FlashAttnBwdSm80INS1_25CollectiveMainloopBwdSm80ILi2ELi2EN4cute5tupleIJNS5_1CILi64EEENS7_ILi128EEES8_EEENS_10bfloat16_tEfNS_4arch4Sm80ELb1ELb0ELb1ELb1ELb0ELb0ELb0ELb0ELi2ELi2ELi4ELi2ELb1EEENS1_21CollectiveEpilogueBwdISA_SB_SD_Li256ELb1ELb0ELi2EEENS1_25SingleTileBwdLPTSchedulerILb1ELi128ELb0EEEEEEEEEvNT_6ParamsE$_ZN4cute12iter_adaptorIPKN7cutlass10bfloat16_tENS_8gmem_ptrIS4_EEEC2ES4_)
        /*1d27c*/ 	.word	0x00000000


	//----- nvinfo : EIATTR_FRAME_SIZE
	.align		4
.L_19914:
        /*1d280*/ 	.byte	0x04, 0x11
        /*1d282*/ 	.short	(.L_19916 - .L_19915)
	.align		4
.L_19915:
        /*1d284*/ 	.word	index@(_ZN7cutlass13device_kernelIN5flash19enable_sm80_to_sm89INS1_16FlashAttnBwdSm80INS1_25CollectiveMainloopBwdSm80ILi2ELi2EN4cute5tupleIJNS5_1CILi64EEENS7_ILi128EEES8_EEENS_10bfloat16_tEfNS_4arch4Sm80ELb1ELb0ELb1ELb1ELb0ELb0ELb0ELb0ELi2ELi2ELi4ELi2ELb1EEENS1_21CollectiveEpilogueBwdISA_SB_SD_Li256ELb1ELb0ELi2EEENS1_25SingleTileBwdLPTSchedulerILb1ELi128ELb0EEEEEEEEEvNT_6ParamsE)
        /*1d288*/ 	.word	0x000001b0


	//----- nvinfo : EIATTR_REGCOUNT
	.align		4
.L_19916:
        /*1d28c*/ 	.byte	0x04, 0x2f
        /*1d28e*/ 	.short	(.L_19918 - .L_19917)
	.align		4
.L_19917:
        /*1d290*/ 	.word	index@(_ZN7cutlass13device_kernelIN5flash22FlashAttnBwdPreprocessIN4cute5tupleIJNS3_1CILi64EEES6_EEENS_10bfloat16_tEfNS_4arch4Sm80ELb1ELb0EEEEEvNT_6ParamsE)
        /*1d294*/ 	.word	0x00000027


	//----- nvinfo : EIATTR_FRAME_SIZE
	.align		4
.L_19918:
        /*1d298*/ 	.byte	0x04, 0x11
        /*1d29a*/ 	.short	(.L_19920 - .L_19919)
	.align		4
.L_19919:
        /*1d29c*/ 	.word	index@(_ZN7cutlass13device_kernelIN5flash22FlashAttnBwdPreprocessIN4cute5tupleIJNS3_1CILi64EEES6_EEENS_10bfloat16_tEfNS_4arch4Sm80ELb1ELb0EEEEEvNT_6ParamsE)
        /*1d2a0*/ 	.word	0x00000000


	//----- nvinfo : EIATTR_REGCOUNT
	.align		4
.L_19920:
        /*1d2a4*/ 	.byte	0x04, 0x2f
        /*1d2a6*/ 	.short	(.L_19922 - .L_19921)
	.align		4
.L_19921:
        /*1d2a8*/ 	.word	index@(_ZN7cutlass13device_kernelIN5flash19enable_sm80_to_sm89INS1_16FlashAttnBwdSm80INS1_25CollectiveMainloopBwdSm80ILi2ELi2EN4cute5tupleIJNS5_1CILi64EEENS7_ILi128EEES8_EEENS_10bfloat16_tEfNS_4arch4Sm80ELb1ELb0ELb1ELb0ELb1ELb0ELb0ELb0ELi2ELi2ELi4ELi2ELb1EEENS1_24CollectiveEpilogueBwdGQAISA_fSD_Li256ELb0ELb1EEENS1_25SingleTileBwdLPTSchedulerILb0ELi128ELb1EEEEEEEEEvNT_6ParamsE)
        /*1d2ac*/ 	.word	0x000000fc


	//----- nvinfo : EIATTR_FRAME_SIZE
	.align		4
.L_19922:
        /*1d2b0*/ 	.byte	0x04, 0x11
        /*1d2b2*/ 	.short	(.L_19924 - .L_19923)
	.align		4
.L_19923:
        /*1d2b4*/ 	.word	index@($__internal_4_$__cuda_sm70_warpsync)
        /*1d2b8*/ 	.word	0x00000000


	//----- nvinfo : EIATTR_FRAME_SIZE
	.align		4
.L_19924:
        /*1d2bc*/ 	.byte	0x04, 0x11
        /*1d2be*/ 	.short	(.L_19926 - .L_19925)
	.align		4
.L_19925:
        /*1d2c0*/ 	.word	index@($_ZN7cutlass13device_kernelIN5flash19enable_sm80_to_sm89INS1_16FlashAttnBwdSm80INS1_25CollectiveMainloopBwdSm80ILi2ELi2EN4cute5tupleIJNS5_1CILi64EEENS7_ILi128EEES8_EEENS_10bfloat16_tEfNS_4arch4Sm80ELb1ELb0ELb1ELb0ELb1ELb0ELb0ELb0ELi2ELi2ELi4ELi2ELb1EEENS1_24CollectiveEpilogueBwdGQAISA_fSD_Li256ELb0ELb1EEENS1_25SingleTileBwdLPTSchedulerILb0ELi128ELb1EEEEEEEEEvNT_6ParamsE$_ZZN5flash25CollectiveMainloopBwdSm80ILi2ELi2EN4cute5tupleIJNS1_1CILi64EEENS3_ILi128EEES4_EEEN7cutlass10bfloat16_tEfNS7_4arch4Sm80ELb1ELb0ELb1ELb0ELb1ELb0ELb0ELb0ELi2ELi2ELi4ELi2ELb1EE3mmaINS_16FlashAttnBwdSm80ISB_NS_24CollectiveEpilogueBwdGQAIS6_fSA_Li256ELb0ELb1EEENS_25SingleTileBwdLPTSchedulerILb0ELi128ELb1EEEE13SharedStorageENS1_6TensorINS1_11ArrayEngineIfLm32EEENS1_6LayoutINS2_IJNS2_IJNS3_ILi2EEESO_EEESO_NS3_ILi4EEEEEENS2_IJNS2_IJNS3_ILi1EEESO_EEESQ_NS3_ILi8EEEEEEEEEEEEbRKNSB_6ParamsERT0_S12_iNS2_IJiiiEEERT_ENKUliiE_clEii)
        /*1d2c4*/ 	.word	0x00000000


	//----- nvinfo : EIATTR_FRAME_SIZE
	.align		4
.L_19926:
        /*1d2c8*/ 	.byte	0x04, 0x11
        /*1d2ca*/ 	.short	(.L_19928 - .L_19927)
	.align		4
.L_19927:
        /*1d2cc*/ 	.word	index@($_ZN7cutlass13device_kernelIN5flash19enable_sm80_to_sm89INS1_16FlashAttnBwdSm80INS1_25CollectiveMainloopBwdSm80ILi2ELi2EN4cute5tupleIJNS5_1CILi64EEENS7_ILi128EEES8_EEENS_10bfloat16_tEfNS_4arch4Sm80ELb1ELb0ELb1ELb0ELb1ELb0ELb0ELb0ELi2ELi2ELi4ELi2ELb1EEENS1_24CollectiveEpilogueBwdGQAISA_fSD_Li256ELb0ELb1EEENS1_25SingleTileBwdLPTSchedulerILb0ELi128ELb1EEEEEEEEEvNT_6ParamsE$_ZZN5flash25CollectiveMainloopBwdSm80ILi2ELi2EN4cute5tupleIJNS1_1CILi64EEENS3_ILi128EEES4_EEEN7cutlass10bfloat16_tEfNS7_4arch4Sm80ELb1ELb0ELb1ELb0ELb1ELb0ELb0ELb0ELi2ELi2ELi4ELi2ELb1EE3mmaINS_16FlashAttnBwdSm80ISB_NS_24CollectiveEpilogueBwdGQAIS6_fSA_Li256ELb0ELb1EEENS_25SingleTileBwdLPTSchedulerILb0ELi128ELb1EEEE13SharedStorageENS1_6TensorINS1_11ArrayEngineIfLm32EEENS1_6LayoutINS2_IJNS2_IJNS3_ILi2EEESO_EEESO_NS3_ILi4EEEEEENS2_IJNS2_IJNS3_ILi1EEESO_EEESQ_NS3_ILi8EEEEEEEEEEEEbRKNSB_6ParamsERT0_S12_iNS2_IJiiiEEERT_ENKUliiE0_clEii)
        /*1d2d0*/ 	.word	0x00000000


	//----- nvinfo : EIATTR_FRAME_SIZE
	.align		4
.L_19928:
        /*1d2d4*/ 	.byte	0x04, 0x11
        /*1d2d6*/ 	.short	(.L_19930 - .L_19929)
	.align		4
.L_19929:
        /*1d2d8*/ 	.word	index@($_ZN7cutlass13device_kernelIN5flash19enable_sm80_to_sm89INS1_16FlashAttnBwdSm80INS1_25CollectiveMainloopBwdSm80ILi2ELi2EN4cute5tupleIJNS5_1CILi64EEENS7_ILi128EEES8_EEENS_10bfloat16_tEfNS_4arch4Sm80ELb1ELb0ELb1ELb0ELb1ELb0ELb0ELb0ELi2ELi2ELi4ELi2ELb1EEENS1_24CollectiveEpilogueBwdGQAISA_fSD_Li256ELb0ELb1EEENS1_25SingleTileBwdLPTSchedulerILb0ELi128ELb1EEEEEEEEEvNT_6ParamsE$_ZZN4cuteplIJiiEJNS_1CILi0EEES2_EEEDaRKNS_15ArithmeticTupleIJDpT_EEERKNS3_IJDpT0_EEEENKUlDpRKT_E_clIJiiEEEDaSH_)
        /*1d2dc*/ 	.word	0x00000000


	//----- nvinfo : EIATTR_FRAME_SIZE
	.align		4
.L_19930:
        /*1d2e0*/ 	.byte	0x04, 0x11
        /*1d2e2*/ 	.short	(.L_19932 - .L_19931)
	.align		4
.L_19931:
        /*1d2e4*/ 	.word	index@($_ZN7cutlass13device_kernelIN5flash19enable_sm80_to_sm89INS1_16FlashAttnBwdSm80INS1_25CollectiveMainloopBwdSm80ILi2ELi2EN4cute5tupleIJNS5_1CILi64EEENS7_ILi128EEES8_EEENS_10bfloat16_tEfNS_4arch4Sm80ELb1ELb0ELb1ELb0ELb1ELb0ELb0ELb0ELi2ELi2ELi4ELi2ELb1EEENS1_24CollectiveEpilogueBwdGQAISA_fSD_Li256ELb0ELb1EEENS1_25SingleTileBwdLPTSchedulerILb0ELi128ELb1EEEEEEEEEvNT_6ParamsE$_ZZN4cuteplIJiEJNS_1CILi0EEEiEEEDaRKNS_15ArithmeticTupleIJDpT_EEERKNS3_IJDpT0_EEEENKUlDpRKT_E_clIJiiEEEDaSH_)
        /*1d2e8*/ 	.word	0x00000000


	//----- nvinfo : EIATTR_FRAME_SIZE
	.align		4
.L_19932:
        /*1d2ec*/ 	.byte	0x04, 0x11
        /*1d2ee*/ 	.short	(.L_19934 - .L_19933)
	.align		4
.L_19933:
        /*1d2f0*/ 	.word	index@($_ZN7cutlass13device_kernelIN5flash19enable_sm80_to_sm89INS1_16FlashAttnBwdSm80INS1_25CollectiveMainloopBwdSm80ILi2ELi2EN4cute5tupleIJNS5_1CILi64EEENS7_ILi128EEES8_EEENS_10bfloat16_tEfNS_4arch4Sm80ELb1ELb0ELb1ELb0ELb1ELb0ELb0ELb0ELi2ELi2ELi4ELi2ELb1EEENS1_24CollectiveEpilogueBwdGQAISA_fSD_Li256ELb0ELb1EEENS1_25SingleTileBwdLPTSchedulerILb0ELi128ELb1EEEEEEEEEvNT_6ParamsE$_ZZN4cuteplIJiEJNS_1CILi0EEEEEEDaRKNS_15ArithmeticTupleIJDpT_EEERKNS3_IJDpT0_EEEENKUlDpRKT_E_clIJiEEEDaSH_)
        /*1d2f4*/ 	.word	0x00000000


	//----- nvinfo : EIATTR_FRAME_SIZE
	.align		4
.L_19934:
        /*1d2f8*/ 	.byte	0x04, 0x11
        /*1d2fa*/ 	.short	(.L_19936 - .L_19935)
	.align		4
.L_19935:
        /*1d2fc*/ 	.word	index@($_ZN7cutlass13device_kernelIN5flash19enable_sm80_to_sm89INS1_16FlashAttnBwdSm80INS1_25CollectiveMainloopBwdSm80ILi2ELi2EN4cute5tupleIJNS5_1CILi64EEENS7_ILi128EEES8_EEENS_10bfloat16_tEfNS_4arch4Sm80ELb1ELb0ELb1ELb0ELb1ELb0ELb0ELb0ELi2ELi2ELi4ELi2ELb1EEENS1_24CollectiveEpilogueBwdGQAISA_fSD_Li256ELb0ELb1EEENS1_25SingleTileBwdLPTSchedulerILb0ELi128ELb1EEEEEEEEEvNT_6ParamsE$_ZZN4cuteplIJNS_1CILi0EEEiEJS2_S2_iiEEEDaRKNS_15ArithmeticTupleIJDpT_EEERKNS3_IJDpT0_EEEENKUlDpRKT_E_clIJS2_iiiEEEDaSH_)
        /*1d300*/ 	.word	0x00000000


	//----- nvinfo : EIATTR_FRAME_SIZE
	.align		4
.L_19936:
        /*1d304*/ 	.byte	0x04, 0x11
        /*1d306*/ 	.short	(.L_19938 - .L_19937)
	.align		4
.L_19937:
        /*1d308*/ 	.word	index@($_ZN7cutlass13device_kernelIN5flash19enable_sm80_to_sm89INS1_16FlashAttnBwdSm80INS1_25CollectiveMainloopBwdSm80ILi2ELi2EN4cute5tupleIJNS5_1CILi64EEENS7_ILi128EEES8_EEENS_10bfloat16_tEfNS_4arch4Sm80ELb1ELb0ELb1ELb0ELb1ELb0ELb0ELb0ELi2ELi2ELi4ELi2ELb1EEENS1_24CollectiveEpilogueBwdGQAISA_fSD_Li256ELb0ELb1EEENS1_25SingleTileBwdLPTSchedulerILb0ELi128ELb1EEEEEEEEEvNT_6ParamsE$_ZZN4cuteplIJNS_1CILi0EEES2_iEJS2_S2_S2_iEEEDaRKNS_15ArithmeticTupleIJDpT_EEERKNS3_IJDpT0_EEEENKUlDpRKT_E_clIJS2_S2_iiEEEDaSH_)
        /*1d30c*/ 	.word	0x00000000


	//----- nvinfo : EIATTR_FRAME_SIZE
	.align		4
.L_19938:
        /*1d310*/ 	.byte	0x04, 0x11
        /*1d312*/ 	.short	(.L_19940 - .L_19939)
	.align		4
.L_19939:
        /*1d314*/ 	.word	index@($_ZN7cutlass13device_kernelIN5flash19enable_sm80_to_sm89INS1_16FlashAttnBwdSm80INS1_25CollectiveMainloopBwdSm80ILi2ELi2EN4cute5tupleIJNS5_1CILi64EEENS7_ILi128EEES8_EEENS_10bfloat16_tEfNS_4arch4Sm80ELb1ELb0ELb1ELb0ELb1ELb0ELb0ELb0ELi2ELi2ELi4ELi2ELb1EEENS1_24CollectiveEpilogueBwdGQAISA_fSD_Li256ELb0ELb1EEENS1_25SingleTileBwdLPTSchedulerILb0ELi128ELb1EEEEEEEEEvNT_6ParamsE$_ZZN4cuteplIJNS_1CILi0EEES2_EJiS2_EEEDaRKNS_15ArithmeticTupleIJDpT_EEERKNS3_IJDpT0_EEEENKUlDpRKT_E_clIJiS2_EEEDaSH_)
        /*1d318*/ 	.word	0x00000000


	//----- nvinfo : EIATTR_FRAME_SIZE
	.align		4
.L_19940:
        /*1d31c*/ 	.byte	0x04, 0x11
        /*1d31e*/ 	.short	(.L_19942 - .L_19941)
	.align		4
.L_19941:
        /*1d320*/ 	.word	index@($_ZN7cutlass13device_kernelIN5flash19enable_sm80_to_sm89INS1_16FlashAttnBwdSm80INS1_25CollectiveMainloopBwdSm80ILi2ELi2EN4cute5tupleIJNS5_1CILi64EEENS7_ILi128EEES8_EEENS_10bfloat16_tEfNS_4arch4Sm80ELb1ELb0ELb1ELb0ELb1ELb0ELb0ELb0ELi2ELi2ELi4ELi2ELb1EEENS1_24CollectiveEpilogueBwdGQAISA_fSD_Li256ELb0ELb1EEENS1_25SingleTileBwdLPTSchedulerILb0ELi128ELb1EEEEEEEEEvNT_6ParamsE$_ZZN4cuteplIJNS_1CILi0EEES2_EJiEEEDaRKNS_15ArithmeticTupleIJDpT_EEERKNS3_IJDpT0_EEEENKUlDpRKT_E_clIJiS2_EEEDaSH_)
        /*1d324*/ 	.word	0x00000000


	//----- nvinfo : EIATTR_FRAME_SIZE
	.align		4
.L_19942:
        /*1d328*/ 	.byte	0x04, 0x11
        /*1d32a*/ 	.short	(.L_19944 - .L_19943)
	.align		4
.L_19943:
        /*1d32c*/ 	.word	index@($_ZN7cutlass13device_kernelIN5flash19enable_sm80_to_sm89INS1_16FlashAttnBwdSm80INS1_25CollectiveMainloopBwdSm80ILi2ELi2EN4cute5tupleIJNS5_1CILi64EEENS7_ILi128EEES8_EEENS_10bfloat16_tEfNS_4arch4Sm80ELb1ELb0ELb1ELb0ELb1ELb0ELb0ELb0ELi2ELi2ELi4ELi2ELb1EEENS1_24CollectiveEpilogueBwdGQAISA_fSD_Li256ELb0ELb1EEENS1_25SingleTileBwdLPTSchedulerILb0ELi128ELb1EEEEEEEEEvNT_6ParamsE$_ZZN4cuteplIJNS_15ArithmeticTupleIJiiEEEEJNS_1CILi0EEEiiiEEEDaRKNS1_IJDpT_EEERKNS1_IJDpT0_EEEENKUlDpRKT_E_clIJS2_iiiEEEDaSI_)
        /*1d330*/ 	.word	0x00000000


	//----- nvinfo : EIATTR_FRAME_SIZE
	.align		4
.L_19944:
        /*1d334*/ 	.byte	0x04, 0x11
        /*1d336*/ 	.short	(.L_19946 - .L_19945)
	.align		4
.L_19945:
        /*1d338*/ 	.word	index@($_ZN7cutlass13device_kernelIN5flash19enable_sm80_to_sm89INS1_16FlashAttnBwdSm80INS1_25CollectiveMainloopBwdSm80ILi2ELi2EN4cute5tupleIJNS5_1CILi64EEENS7_ILi128EEES8_EEENS_10bfloat16_tEfNS_4arch4Sm80ELb1ELb0ELb1ELb0ELb1ELb0ELb0ELb0ELi2ELi2ELi4ELi2ELb1EEENS1_24CollectiveEpilogueBwdGQAISA_fSD_Li256ELb0ELb1EEENS1_25SingleTileBwdLPTSchedulerILb0ELi128ELb1EEEEEEEEEvNT_6ParamsE$_ZZN4cuteplIJNS_15ArithmeticTupleIJiEEEEJNS1_IJNS_1CILi0EEEiEEEEEEDaRKNS1_IJDpT_EEERKNS1_IJDpT0_EEEENKUlDpRKT_E_clIJNS1_IJiiEEEEEEDaSJ_)
        /*1d33c*/ 	.word	0x00000000


	//----- nvinfo : EIATTR_FRAME_SIZE
	.align		4
.L_19946:
        /*1d340*/ 	.byte	0x04, 0x11
        /*1d342*/ 	.short	(.L_19948 - .L_19947)
	.align		4
.L_19947:
        /*1d344*/ 	.word	index@($_ZN7cutlass13device_kernelIN5flash19enable_sm80_to_sm89INS1_16FlashAttnBwdSm80INS1_25CollectiveMainloopBwdSm80ILi2ELi2EN4cute5tupleIJNS5_1CILi64EEENS7_ILi128EEES8_EEENS_10bfloat16_tEfNS_4arch4Sm80ELb1ELb0ELb1ELb0ELb1ELb0ELb0ELb0ELi2ELi2ELi4ELi2ELb1EEENS1_24CollectiveEpilogueBwdGQAISA_fSD_Li256ELb0ELb1EEENS1_25SingleTileBwdLPTSchedulerILb0ELi128ELb1EEEEEEEEEvNT_6ParamsE$_ZZN4cute9transformINS_15ArithmeticTupleIJiiEEEZNS_14transform_leafIS2_RNS_8identityEEEDaRKT_OT0_EUlRKT_E_EEDaS8_SA_ENKUlDpSD_E_clIJiiEEEDaSF_)
        /*1d348*/ 	.word	0x00000000


	//----- nvinfo : EIATTR_FRAME_SIZE
	.align		4
.L_19948:
        /*1d34c*/ 	.byte	0x04, 0x11
        /*1d34e*/ 	.short	(.L_19950 - .L_19949)
	.align		4
.L_19949:
        /*1d350*/ 	.word	index@($_ZN7cutlass13device_kernelIN5flash19enable_sm80_to_sm89INS1_16FlashAttnBwdSm80INS1_25CollectiveMainloopBwdSm80ILi2ELi2EN4cute5tupleIJNS5_1CILi64EEENS7_ILi128EEES8_EEENS_10bfloat16_tEfNS_4arch4Sm80ELb1ELb0ELb1ELb0ELb1ELb0ELb0ELb0ELi2ELi2ELi4ELi2ELb1EEENS1_24CollectiveEpilogueBwdGQAISA_fSD_Li256ELb0ELb1EEENS1_25SingleTileBwdLPTSchedulerILb0ELi128ELb1EEEEEEEEEvNT_6ParamsE$_ZZN4cute9transformINS_15ArithmeticTupleIJNS1_IJiiEEEiiiEEEZNS_14transform_leafIS3_NS_8identityEEEDaRKT_OT0_EUlRKT_E_EEDaS8_SA_ENKUlDpSD_E_clIJNS_5tupleIJiiEEEiiiEEEDaSF_)
        /*1d354*/ 	.word	0x00000000


	//----- nvinfo : EIATTR_FRAME_SIZE
	.align		4
.L_19950:
        /*1d358*/ 	.byte	0x04, 0x11
        /*1d35a*/ 	.short	(.L_19952 - .L_19951)
	.align		4
.L_19951:
        /*1d35c*/ 	.word	index@($_ZN7cutlass13device_kernelIN5flash19enable_sm80_to_sm89INS1_16FlashAttnBwdSm80INS1_25CollectiveMainloopBwdSm80ILi2ELi2EN4cute5tupleIJNS5_1CILi64EEENS7_ILi128EEES8_EEENS_10bfloat16_tEfNS_4arch4Sm80ELb1ELb0ELb1ELb0ELb1ELb0ELb0ELb0ELi2ELi2ELi4ELi2ELb1EEENS1_24CollectiveEpilogueBwdGQAISA_fSD_Li256ELb0ELb1EEENS1_25SingleTileBwdLPTSchedulerILb0ELi128ELb1EEEEEEEEEvNT_6ParamsE$_ZZN4cute7idx2crdINS_5tupleIJiEEENS1_IJNS1_IJNS1_IJNS_1CILi8EEENS3_ILi2EEEEEES5_S5_NS3_ILi4EEEEEEEEEEEDaRKT_RKT0_ENKUlRKT_RKT0_E_clIiS8_EEDaSI_SL_)
        /*1d360*/ 	.word	0x00000000


	//----- nvinfo : EIATTR_FRAME_SIZE
	.align		4
.L_19952:
        /*1d364*/ 	.byte	0x04, 0x11
        /*1d366*/ 	.short	(.L_19954 - .L_19953)
	.align		4
.L_19953:
        /*1d368*/ 	.word	index@($_ZN7cutlass13device_kernelIN5flash19enable_sm80_to_sm89INS1_16FlashAttnBwdSm80INS1_25CollectiveMainloopBwdSm80ILi2ELi2EN4cute5tupleIJNS5_1CILi64EEENS7_ILi128EEES8_EEENS_10bfloat16_tEfNS_4arch4Sm80ELb1ELb0ELb1ELb0ELb1ELb0ELb0ELb0ELi2ELi2ELi4ELi2ELb1EEENS1_24CollectiveEpilogueBwdGQAISA_fSD_Li256ELb0ELb1EEENS1_25SingleTileBwdLPTSchedulerILb0ELi128ELb1EEEEEEEEEvNT_6ParamsE$_ZZN4cute7idx2crdINS_5tupleIJiEEENS1_IJNS1_IJNS1_IJNS_1CILi8EEENS3_ILi2EEEEEES5_NS3_ILi4EEES5_EEEEEEEEDaRKT_RKT0_ENKUlRKT_RKT0_E_clIiS8_EEDaSI_SL_)
        /*1d36c*/ 	.word	0x00000000


	//----- nvinfo : EIATTR_FRAME_SIZE
	.align		4
.L_19954:
        /*1d370*/ 	.byte	0x04, 0x11
        /*1d372*/ 	.short	(.L_19956 - .L_19955)
	.align		4
.L_19955:
        /*1d374*/ 	.word	index@($_ZN7cutlass13device_kernelIN5flash19enable_sm80_to_sm89INS1_16FlashAttnBwdSm80INS1_25CollectiveMainloopBwdSm80ILi2ELi2EN4cute5tupleIJNS5_1CILi64EEENS7_ILi128EEES8_EEENS_10bfloat16_tEfNS_4arch4Sm80ELb1ELb0ELb1ELb0ELb1ELb0ELb0ELb0ELi2ELi2ELi4ELi2ELb1EEENS1_24CollectiveEpilogueBwdGQAISA_fSD_Li256ELb0ELb1EEENS1_25SingleTileBwdLPTSchedulerILb0ELi128ELb1EEEEEEEEEvNT_6ParamsE$_ZZN4cute5sliceINS_5tupleIJNS_10UnderscoreES2_S2_iEEENS1_IJNS1_IJNS_1CILi1EEENS4_ILi0EEEEEElS6_lEEEEEDaRKT_RKT0_ENKUlRKT_RKT0_E_clIS2_lEEDaSH_SK_)
        /*1d378*/ 	.word	0x00000000


	//----- nvinfo : EIATTR_FRAME_SIZE
	.align		4
.L_19956:
        /*1d37c*/ 	.byte	0x04, 0x11
        /*1d37e*/ 	.short	(.L_19958 - .L_19957)
	.align		4
.L_19957:
        /*1d380*/ 	.word	index@($_ZN7cutlass13device_kernelIN5flash19enable_sm80_to_sm89INS1_16FlashAttnBwdSm80INS1_25CollectiveMainloopBwdSm80ILi2ELi2EN4cute5tupleIJNS5_1CILi64EEENS7_ILi128EEES8_EEENS_10bfloat16_tEfNS_4arch4Sm80ELb1ELb0ELb1ELb0ELb1ELb0ELb0ELb0ELi2ELi2ELi4ELi2ELb1EEENS1_24CollectiveEpilogueBwdGQAISA_fSD_Li256ELb0ELb1EEENS1_25SingleTileBwdLPTSchedulerILb0ELi128ELb1EEEEEEEEEvNT_6ParamsE$_ZZN4cute19as_arithmetic_tupleINS_15ArithmeticTupleIJiiEEEEEDaRKT_ENKUlRKT_E_clIiEEDaS8_)
        /*1d384*/ 	.word	0x00000000


	//----- nvinfo : EIATTR_FRAME_SIZE
	.align		4
.L_19958:
        /*1d388*/ 	.byte	0x04, 0x11
        /*1d38a*/ 	.short	(.L_19960 - .L_19959)
	.align		4
.L_19959:
        /*1d38c*/ 	.word	index@($_ZN7cutlass13device_kernelIN5flash19enable_sm80_to_sm89INS1_16FlashAttnBwdSm80INS1_25CollectiveMainloopBwdSm80ILi2ELi2EN4cute5tupleIJNS5_1CILi64EEENS7_ILi128EEES8_EEENS_10bfloat16_tEfNS_4arch4Sm80ELb1ELb0ELb1ELb0ELb1ELb0ELb0ELb0ELi2ELi2ELi4ELi2ELb1EEENS1_24CollectiveEpilogueBwdGQAISA_fSD_Li256ELb0ELb1EEENS1_25SingleTileBwdLPTSchedulerILb0ELi128ELb1EEEEEEEEEvNT_6ParamsE$_ZZN4cute19as_arithmetic_tupleINS_15ArithmeticTupleIJiiEEEEEDaRKT_ENKUlDpRKT_E_clIJiiEEEDaS9_)
        /*1d390*/ 	.word	0x00000000


	//----- nvinfo : EIATTR_FRAME_SIZE
	.align		4
.L_19960:
        /*1d394*/ 	.byte	0x04, 0x11
        /*1d396*/ 	.short	(.L_19962 - .L_19961)
	.align		4
.L_19961:
        /*1d398*/ 	.word	index@($_ZN7cutlass13device_kernelIN5flash19enable_sm80_to_sm89INS1_16FlashAttnBwdSm80INS1_25CollectiveMainloopBwdSm80ILi2ELi2EN4cute5tupleIJNS5_1CILi64EEENS7_ILi128EEES8_EEENS_10bfloat16_tEfNS_4arch4Sm80ELb1ELb0ELb1ELb0ELb1ELb0ELb0ELb0ELi2ELi2ELi4ELi2ELb1EEENS1_24CollectiveEpilogueBwdGQAISA_fSD_Li256ELb0ELb1EEENS1_25SingleTileBwdLPTSchedulerILb0ELi128ELb1EEEEEEEEEvNT_6ParamsE$_ZZN4cute19as_arithmetic_tupleINS_15ArithmeticTupleIJNS1_IJiiEEEiiiEEEEEDaRKT_ENKUlRKT_E_clIiEEDaS9_)
        /*1d39c*/ 	.word	0x00000000


	//----- nvinfo : EIATTR_FRAME_SIZE
	.align		4
.L_19962:
        /*1d3a0*/ 	.byte	0x04, 0x11
        /*1d3a2*/ 	.short	(.L_19964 - .L_19963)
	.align		4
.L_19963:
        /*1d3a4*/ 	.word	index@($_ZN7cutlass13device_kernelIN5flash19enable_sm80_to_sm89INS1_16FlashAttnBwdSm80INS1_25CollectiveMainloopBwdSm80ILi2ELi2EN4cute5tupleIJNS5_1CILi64EEENS7_ILi128EEES8_EEENS_10bfloat16_tEfNS_4arch4Sm80ELb1ELb0ELb1ELb0ELb1ELb0ELb0ELb0ELi2ELi2ELi4ELi2ELb1EEENS1_24CollectiveEpilogueBwdGQAISA_fSD_Li256ELb0ELb1EEENS1_25SingleTileBwdLPTSchedulerILb0ELi128ELb1EEEEEEEEEvNT_6ParamsE$_ZZN4cute19as_arithmetic_tupleINS_15ArithmeticTupleIJNS1_IJiiEEEiiiEEEEEDaRKT_ENKUlRKT_E_clIS2_EEDaS9_)
        /*1d3a8*/ 	.word	0x00000000


	//----- nvinfo : EIATTR_FRAME_SIZE
	.align		4
.L_19964:
        /*1d3ac*/ 	.byte	0x04, 0x11
        /*1d3ae*/ 	.short	(.L_19966 - .L_19965)
	.align		4
.L_19965:
        /*1d3b0*/ 	.word	index@($_ZN7cutlass13device_kernelIN5flash19enable_sm80_to_sm89INS1_16FlashAttnBwdSm80INS1_25CollectiveMainloopBwdSm80ILi2ELi2EN4cute5tupleIJNS5_1CILi64EEENS7_ILi128EEES8_EEENS_10bfloat16_tEfNS_4arch4Sm80ELb1ELb0ELb1ELb0ELb1ELb0ELb0ELb0ELi2ELi2ELi4ELi2ELb1EEENS1_24CollectiveEpilogueBwdGQAISA_fSD_Li256ELb0ELb1EEENS1_25SingleTileBwdLPTSchedulerILb0ELi128ELb1EEEEEEEEEvNT_6ParamsE$_ZZN4cute19as_arithmetic_tupleINS_15ArithmeticTupleIJNS1_IJiiEEEiiiEEEEEDaRKT_ENKUlDpRKT_E_clIJS2_iiiEEEDaSA_)
        /*1d3b4*/ 	.word	0x00000000


	//----- nvinfo : EIATTR_FRAME_SIZE
	.align		4
.L_19966:
        /*1d3b8*/ 	.byte	0x04, 0x11
        /*1d3ba*/ 	.short	(.L_19968 - .L_19967)
	.align		4
.L_19967:
        /*1d3bc*/ 	.word	index@($_ZN7cutlass13device_kernelIN5flash19enable_sm80_to_sm89INS1_16FlashAttnBwdSm80INS1_25CollectiveMainloopBwdSm80ILi2ELi2EN4cute5tupleIJNS5_1CILi64EEENS7_ILi128EEES8_EEENS_10bfloat16_tEfNS_4arch4Sm80ELb1ELb0ELb1ELb0ELb1ELb0ELb0ELb0ELi2ELi2ELi4ELi2ELb1EEENS1_24CollectiveEpilogueBwdGQAISA_fSD_Li256ELb0ELb1EEENS1_25SingleTileBwdLPTSchedulerILb0ELi128ELb1EEEEEEEEEvNT_6ParamsE$_ZZN4cute14transform_leafINS_15ArithmeticTupleIJiiEEERNS_8identityEEEDaRKT_OT0_ENKUlRKT_E_clIiEEDaSC_)
        /*1d3c0*/ 	.word	0x00000000


	//----- nvinfo : EIATTR_FRAME_SIZE
	.align		4
.L_19968:
        /*1d3c4*/ 	.byte	0x04, 0x11
        /*1d3c6*/ 	.short	(.L_19970 - .L_19969)
	.align		4
.L_19969:
        /*1d3c8*/ 	.word	index@($_ZN7cutlass13device_kernelIN5flash19enable_sm80_to_sm89INS1_16FlashAttnBwdSm80INS1_25CollectiveMainloopBwdSm80ILi2ELi2EN4cute5tupleIJNS5_1CILi64EEENS7_ILi128EEES8_EEENS_10bfloat16_tEfNS_4arch4Sm80ELb1ELb0ELb1ELb0ELb1ELb0ELb0ELb0ELi2ELi2ELi4ELi2ELb1EEENS1_24CollectiveEpilogueBwdGQAISA_fSD_Li256ELb0ELb1EEENS1_25SingleTileBwdLPTSchedulerILb0ELi128ELb1EEEEEEEEEvNT_6ParamsE$_ZZN4cute14transform_leafINS_15ArithmeticTupleIJNS1_IJiiEEEiiiEEENS_8identityEEEDaRKT_OT0_ENKUlRKT_E_clIiEEDaSC_)
        /*1d3cc*/ 	.word	0x00000000


	//----- nvinfo : EIATTR_FRAME_SIZE
	.align		4
.L_19970:
        /*1d3d0*/ 	.byte	0x04, 0x11
        /*1d3d2*/ 	.short	(.L_19972 - .L_19971)
	.align		4
.L_19971:
        /*1d3d4*/ 	.word	index@($_ZN7cutlass13device_kernelIN5flash19enable_sm80_to_sm89INS1_16FlashAttnBwdSm80INS1_25CollectiveMainloopBwdSm80ILi2ELi2EN4cute5tupleIJNS5_1CILi64EEENS7_ILi128EEES8_EEENS_10bfloat16_tEfNS_4arch4Sm80ELb1ELb0ELb1ELb0ELb1ELb0ELb0ELb0ELi2ELi2ELi4ELi2ELb1EEENS1_24CollectiveEpilogueBwdGQAISA_fSD_Li256ELb0ELb1EEENS1_25SingleTileBwdLPTSchedulerILb0ELi128ELb1EEEEEEEEEvNT_6ParamsE$_ZZN4cute14transform_leafINS_15ArithmeticTupleIJNS1_IJiiEEEiiiEEENS_8identityEEEDaRKT_OT0_ENKUlRKT_E_clIS2_EEDaSC_)
        /*1d3d8*/ 	.word	0x00000000


	//----- nvinfo : EIATTR_FRAME_SIZE
	.align		4
.L_19972:
        /*1d3dc*/ 	.byte	0x04, 0x11
        /*1d3de*/ 	.short	(.L_19974 - .L_19973)
	.align		4
.L_19973:
        /*1d3e0*/ 	.word	index@($_ZN7cutlass13device_kernelIN5flash19enable_sm80_to_sm89INS1_16FlashAttnBwdSm80INS1_25CollectiveMainloopBwdSm80ILi2ELi2EN4cute5tupleIJNS5_1CILi64EEENS7_ILi128EEES8_EEENS_10bfloat16_tEfNS_4arch4Sm80ELb1ELb0ELb1ELb0ELb1ELb0ELb0ELb0ELi2ELi2ELi4ELi2ELb1EEENS1_24CollectiveEpilogueBwdGQAISA_fSD_Li256ELb0ELb1EEENS1_25SingleTileBwdLPTSchedulerILb0ELi128ELb1EEEEEEEEEvNT_6ParamsE$_ZZN4cute12filter_tupleINS_5tupleIJNS_10UnderscoreES2_S2_iEEENS1_IJNS1_IJNS_1CILi1EEENS4_ILi0EEEEEElS6_lEEEZNS_5sliceIS3_S8_EEDaRKT_RKT0_EUlRKT_RKT0_E_EEDaSC_SF_OT1_ENKUlDpSI_E_clIJNS1_IJS7_EEENS1_IJlEEENS1_IJS6_EEENS1_IJEEEEEEDaSP_)
        /*1d3e4*/ 	.word	0x00000000


	//----- nvinfo : EIATTR_FRAME_SIZE
	.align		4
.L_19974:
        /*1d3e8*/ 	.byte	0x04, 0x11
        /*1d3ea*/ 	.short	(.L_19976 - .L_19975)
	.align		4
.L_19975:
        /*1d3ec*/ 	.word	index@($_ZN7cutlass13device_kernelIN5flash19enable_sm80_to_sm89INS1_16FlashAttnBwdSm80INS1_25CollectiveMainloopBwdSm80ILi2ELi2EN4cute5tupleIJNS5_1CILi64EEENS7_ILi128EEES8_EEENS_10bfloat16_tEfNS_4arch4Sm80ELb1ELb0ELb1ELb0ELb1ELb0ELb0ELb0ELi2ELi2ELi4ELi2ELb1EEENS1_24CollectiveEpilogueBwdGQAISA_fSD_Li256ELb0ELb1EEENS1_25SingleTileBwdLPTSchedulerILb0ELi128ELb1EEEEEEEEEvNT_6ParamsE$_ZN73_INTERNAL_24fd9406_37_flash_bwd_hdim64_bf16_softcap_sm80_cu_3fbc093a_291824__cvta_generic_to_sharedEPKv)
        /*1d3f0*/ 	.word	0x00000000


	//----- nvinfo : EIATTR_FRAME_SIZE
	.align		4
.L_19976:
        /*1d3f4*/ 	.byte	0x04, 0x11
        /*1d3f6*/ 	.short	(.L_19978 - .L_19977)
	.align		4
.L_19977:
        /*1d3f8*/ 	.word	index@($_ZN7cutlass13device_kernelIN5flash19enable_sm80_to_sm89INS1_16FlashAttnBwdSm80INS1_25CollectiveMainloopBwdSm80ILi2ELi2EN4cute5tupleIJNS5_1CILi64EEENS7_ILi128EEES8_EEENS_10bfloat16_tEfNS_4arch4Sm80ELb1ELb0ELb1ELb0ELb1ELb0ELb0ELb0ELi2ELi2ELi4ELi2ELb1EEENS1_24CollectiveEpilogueBwdGQAISA_fSD_Li256ELb0ELb1EEENS1_25SingleTileBwdLPTSchedulerILb0ELi128ELb1EEEEEEEEEvNT_6ParamsE$_ZN4cute8smem_ptrIPfECI1NS_12iter_adaptorIS1_S2_EEES1_)
        /*1d3fc*/ 	.word	0x00000000


	//----- nvinfo : EIATTR_FRAME_SIZE
	.align		4
.L_19978:
        /*1d400*/ 	.byte	0x04, 0x11
        /*1d402*/ 	.short	(.L_19980 - .L_19979)
	.align		4
.L_19979:
        /*1d404*/ 	.word	index@($_ZN7cutlass13device_kernelIN5flash19enable_sm80_to_sm89INS1_16FlashAttnBwdSm80INS1_25CollectiveMainloopBwdSm80ILi2ELi2EN4cute5tupleIJNS5_1CILi64EEENS7_ILi128EEES8_EEENS_10bfloat16_tEfNS_4arch4Sm80ELb1ELb0ELb1ELb0ELb1ELb0ELb0ELb0ELi2ELi2ELi4ELi2ELb1EEENS1_24CollectiveEpilogueBwdGQAISA_fSD_Li256ELb0ELb1EEENS1_25SingleTileBwdLPTSchedulerILb0ELi128ELb1EEEEEEEEEvNT_6ParamsE$_ZN4cute8smem_ptrIPN7cutlass9uint128_tEECI1NS_12iter_adaptorIS3_S4_EEES3_)
        /*1d408*/ 	.word	0x00000000


	//----- nvinfo : EIATTR_FRAME_SIZE
	.align		4
.L_19980:
        /*1d40c*/ 	.byte	0x04, 0x11
        /*1d40e*/ 	.short	(.L_19982 - .L_19981)
	.align		4
.L_19981:
        /*1d410*/ 	.word	index@($_ZN7cutlass13device_kernelIN5flash19enable_sm80_to_sm89INS1_16FlashAttnBwdSm80INS1_25CollectiveMainloopBwdSm80ILi2ELi2EN4cute5tupleIJNS5_1CILi64EEENS7_ILi128EEES8_EEENS_10bfloat16_tEfNS_4arch4Sm80ELb1ELb0ELb1ELb0ELb1ELb0ELb0ELb0ELi2ELi2ELi4ELi2ELb1EEENS1_24CollectiveEpilogueBwdGQAISA_fSD_Li256ELb0ELb1EEENS1_25SingleTileBwdLPTSchedulerILb0ELi128ELb1EEEEEEEEEvNT_6ParamsE$_ZN4cute8smem_ptrIPN7cutlass10bfloat16_tEECI1NS_12iter_adaptorIS3_S4_EEES3_)
        /*1d414*/ 	.word	0x00000000


	//----- nvinfo : EIATTR_FRAME_SIZE
	.align		4
.L_19982:
        /*1d418*/ 	.byte	0x04, 0x11
        /*1d41a*/ 	.short	(.L_19984 - .L_19983)
	.align		4
.L_19983:
        /*1d41c*/ 	.word	index@($_ZN7cutlass13device_kernelIN5flash19enable_sm80_to_sm89INS1_16FlashAttnBwdSm80INS1_25CollectiveMainloopBwdSm80ILi2ELi2EN4cute5tupleIJNS5_1CILi64EEENS7_ILi128EEES8_EEENS_10bfloat16_tEfNS_4arch4Sm80ELb1ELb0ELb1ELb0ELb1ELb0ELb0ELb0ELi2ELi2ELi4ELi2ELb1EEENS1_24CollectiveEpilogueBwdGQAISA_fSD_Li256ELb0ELb1EEENS1_25SingleTileBwdLPTSchedulerILb0ELi128ELb1EEEEEEEEEvNT_6ParamsE$_ZN4cute8gmem_ptrIPKfECI1NS_12iter_adaptorIS2_S3_EEES2_)
        /*1d420*/ 	.word	0x00000000


	//----- nvinfo : EIATTR_FRAME_SIZE
	.align		4
.L_19984:
        /*1d424*/ 	.byte	0x04, 0x11
        /*1d426*/ 	.short	(.L_19986 - .L_19985)
	.align		4
.L_19985:
        /*1d428*/ 	.word	index@($_ZN7cutlass13device_kernelIN5flash19enable_sm80_to_sm89INS1_16FlashAttnBwdSm80INS1_25CollectiveMainloopBwdSm80ILi2ELi2EN4cute5tupleIJNS5_1CILi64EEENS7_ILi128EEES8_EEENS_10bfloat16_tEfNS_4arch4Sm80ELb1ELb0ELb1ELb0ELb1ELb0ELb0ELb0ELi2ELi2ELi4ELi2ELb1EEENS1_24CollectiveEpilogueBwdGQAISA_fSD_Li256ELb0ELb1EEENS1_25SingleTileBwdLPTSchedulerILb0ELi128ELb1EEEEEEEEEvNT_6ParamsE$_ZN4cute8gmem_ptrIPKN7cutlass9uint128_tEECI1NS_12iter_adaptorIS4_S5_EEES4_)
        /*1d42c*/ 	.word	0x00000000


	//----- nvinfo : EIATTR_FRAME_SIZE
	.align		4
.L_19986:
        /*1d430*/ 	.byte	0x04, 0x11
        /*1d432*/ 	.short	(.L_19988 - .L_19987)
	.align		4
.L_19987:
        /*1d434*/ 	.word	index@($_ZN7cutlass13device_kernelIN5flash19enable_sm80_to_sm89INS1_16FlashAttnBwdSm80INS1_25CollectiveMainloopBwdSm80ILi2ELi2EN4cute5tupleIJNS5_1CILi64EEENS7_ILi128EEES8_EEENS_10bfloat16_tEfNS_4arch4Sm80ELb1ELb0ELb1ELb0ELb1ELb0ELb0ELb0ELi2ELi2ELi4ELi2ELb1EEENS1_24CollectiveEpilogueBwdGQAISA_fSD_Li256ELb0ELb1EEENS1_25SingleTileBwdLPTSchedulerILb0ELi128ELb1EEEEEEEEEvNT_6ParamsE$_ZN4cute8gmem_ptrIPKN7cutlass10bfloat16_tEECI1NS_12iter_adaptorIS4_S5_EEES4_)
        /*1d438*/ 	.word	0x00000000


	//----- nvinfo : EIATTR_FRAME_SIZE
	.align		4
.L_19988:
        /*1d43c*/ 	.byte	0x04, 0x11
        /*1d43e*/ 	.short	(.L_19990 - .L_19989)
	.align		4
.L_19989:
        /*1d440*/ 	.word	index@($_ZN7cutlass13device_kernelIN5flash19enable_sm80_to_sm89INS1_16FlashAttnBwdSm80INS1_25CollectiveMainloopBwdSm80ILi2ELi2EN4cute5tupleIJNS5_1CILi64EEENS7_ILi128EEES8_EEENS_10bfloat16_tEfNS_4arch4Sm80ELb1ELb0ELb1ELb0ELb1ELb0ELb0ELb0ELi2ELi2ELi4ELi2ELb1EEENS1_24CollectiveEpilogueBwdGQAISA_fSD_Li256ELb0ELb1EEENS1_25SingleTileBwdLPTSchedulerILb0ELi128ELb1EEEEEEEEEvNT_6ParamsE$_ZN4cute5tupleIJiiEEC2ERKiS3_)
        /*1d444*/ 	.word	0x00000000


	//----- nvinfo : EIATTR_FRAME_SIZE
	.align		4
.L_19990:
        /*1d448*/ 	.byte	0x04, 0x11
        /*1d44a*/ 	.short	(.L_19992 - .L_19991)
	.align		4
.L_19991:
        /*1d44c*/ 	.word	index@($_ZN7cutlass13device_kernelIN5flash19enable_sm80_to_sm89INS1_16FlashAttnBwdSm80INS1_25CollectiveMainloopBwdSm80ILi2ELi2EN4cute5tupleIJNS5_1CILi64EEENS7_ILi128EEES8_EEENS_10bfloat16_tEfNS_4arch4Sm80ELb1ELb0ELb1ELb0ELb1ELb0ELb0ELb0ELi2ELi2ELi4ELi2ELb1EEENS1_24CollectiveEpilogueBwdGQAISA_fSD_Li256ELb0ELb1EEENS1_25SingleTileBwdLPTSchedulerILb0ELi128ELb1EEEEEEEEEvNT_6ParamsE$_ZN4cute5tupleIJiNS_1CILi0EEEEEC2ERKiRKS2_)
        /*1d450*/ 	.word	0x00000000


	//----- nvinfo : EIATTR_FRAME_SIZE
	.align		4
.L_19992:
        /*1d454*/ 	.byte	0x04, 0x11
        /*1d456*/ 	.short	(.L_19994 - .L_19993)
	.align		4
.L_19993:
        /*1d458*/ 	.word	index@($_ZN7cutlass13device_kernelIN5flash19enable_sm80_to_sm89INS1_16FlashAttnBwdSm80INS1_25CollectiveMainloopBwdSm80ILi2ELi2EN4cute5tupleIJNS5_1CILi64EEENS7_ILi128EEES8_EEENS_10bfloat16_tEfNS_4arch4Sm80ELb1ELb0ELb1ELb0ELb1ELb0ELb0ELb0ELi2ELi2ELi4ELi2ELb1EEENS1_24CollectiveEpilogueBwdGQAISA_fSD_Li256ELb0ELb1EEENS1_25SingleTileBwdLPTSchedulerILb0ELi128ELb1EEEEEEEEEvNT_6ParamsE$_ZN4cute5tupleIJiEEC2ERKi)
        /*1d45c*/ 	.word	0x00000000


	//----- nvinfo : EIATTR_FRAME_SIZE
	.align		4
.L_19994:
        /*1d460*/ 	.byte	0x04, 0x11
        /*1d462*/ 	.short	(.L_19996 - .L_19995)
	.align		4
.L_19995:
        /*1d464*/ 	.word	index@($_ZN7cutlass13device_kernelIN5flash19enable_sm80_to_sm89INS1_16FlashAttnBwdSm80INS1_25CollectiveMainloopBwdSm80ILi2ELi2EN4cute5tupleIJNS5_1CILi64EEENS7_ILi128EEES8_EEENS_10bfloat16_tEfNS_4arch4Sm80ELb1ELb0ELb1ELb0ELb1ELb0ELb0ELb0ELi2ELi2ELi4ELi2ELb1EEENS1_24CollectiveEpilogueBwdGQAISA_fSD_Li256ELb0ELb1EEENS1_25SingleTileBwdLPTSchedulerILb0ELi128ELb1EEEEEEEEEvNT_6ParamsE$_ZN4cute5tupleIJNS_1CILi0EEEiiiEEC2ERKS2_RKiS7_S7_)
        /*1d468*/ 	.word	0x00000000


	//----- nvinfo : EIATTR_FRAME_SIZE
	.align		4
.L_19996:
        /*1d46c*/ 	.byte	0x04, 0x11
        /*1d46e*/ 	.short	(.L_19998 - .L_19997)
	.align		4
.L_19997:
        /*1d470*/ 	.word	index@($_ZN7cutlass13device_kernelIN5flash19enable_sm80_to_sm89INS1_16FlashAttnBwdSm80INS1_25CollectiveMainloopBwdSm80ILi2ELi2EN4cute5tupleIJNS5_1CILi64EEENS7_ILi128EEES8_EEENS_10bfloat16_tEfNS_4arch4Sm80ELb1ELb0ELb1ELb0ELb1ELb0ELb0ELb0ELi2ELi2ELi4ELi2ELb1EEENS1_24CollectiveEpilogueBwdGQAISA_fSD_Li256ELb0ELb1EEENS1_25SingleTileBwdLPTSchedulerILb0ELi128ELb1EEEEEEEEEvNT_6ParamsE$_ZN4cute5tupleIJNS_1CILi0EEEiEEC2ERKS2_RKi)
        /*1d474*/ 	.word	0x00000000


	//----- nvinfo : EIATTR_FRAME_SIZE
	.align		4
.L_19998:
        /*1d478*/ 	.byte	0x04, 0x11
        /*1d47a*/ 	.short	(.L_20000 - .L_19999)
	.align		4
.L_19999:
        /*1d47c*/ 	.word	index@($_ZN7cutlass13device_kernelIN5flash19enable_sm80_to_sm89INS1_16FlashAttnBwdSm80INS1_25CollectiveMainloopBwdSm80ILi2ELi2EN4cute5tupleIJNS5_1CILi64EEENS7_ILi128EEES8_EEENS_10bfloat16_tEfNS_4arch4Sm80ELb1ELb0ELb1ELb0ELb1ELb0ELb0ELb0ELi2ELi2ELi4ELi2ELb1EEENS1_24CollectiveEpilogueBwdGQAISA_fSD_Li256ELb0ELb1EEENS1_25SingleTileBwdLPTSchedulerILb0ELi128ELb1EEEEEEEEEvNT_6ParamsE$_ZN4cute5tupleIJNS_1CILi0EEES2_iiEEC2ERKS2_S5_RKiS7_)
        /*1d480*/ 	.word	0x00000000


	//----- nvinfo : EIATTR_FRAME_SIZE
	.align		4
.L_20000:
        /*1d484*/ 	.byte	0x04, 0x11
        /*1d486*/ 	.short	(.L_20002 - .L_20001)
	.align		4
.L_20001:
        /*1d488*/ 	.word	index@($_ZN7cutlass13device_kernelIN5flash19enable_sm80_to_sm89INS1_16FlashAttnBwdSm80INS1_25CollectiveMainloopBwdSm80ILi2ELi2EN4cute5tupleIJNS5_1CILi64EEENS7_ILi128EEES8_EEENS_10bfloat16_tEfNS_4arch4Sm80ELb1ELb0ELb1ELb0ELb1ELb0ELb0ELb0ELi2ELi2ELi4ELi2ELb1EEENS1_24CollectiveEpilogueBwdGQAISA_fSD_Li256ELb0ELb1EEENS1_25SingleTileBwdLPTSchedulerILb0ELi128ELb1EEEEEEEEEvNT_6ParamsE$_ZN4cute5tupleIJNS_1CILi0EEES2_iEEC2ERKS2_S5_RKi)
        /*1d48c*/ 	.word	0x00000000


	//----- nvinfo : EIATTR_FRAME_SIZE
	.align		4
.L_20002:
        /*1d490*/ 	.byte	0x04, 0x11
        /*1d492*/ 	.short	(.L_20004 - .L_20003)
	.align		4
.L_20003:
        /*1d494*/ 	.word	index@($_ZN7cutlass13device_kernelIN5flash19enable_sm80_to_sm89INS1_16FlashAttnBwdSm80INS1_25CollectiveMainloopBwdSm80ILi2ELi2EN4cute5tupleIJNS5_1CILi64EEENS7_ILi128EEES8_EEENS_10bfloat16_tEfNS_4arch4Sm80ELb1ELb0ELb1ELb0ELb1ELb0ELb0ELb0ELi2ELi2ELi4ELi2ELb1EEENS1_24CollectiveEpilogueBwdGQAISA_fSD_Li256ELb0ELb1EEENS1_25SingleTileBwdLPTSchedulerILb0ELi128ELb1EEEEEEEEEvNT_6ParamsE$_ZN4cute5tupleIJNS_1CILi0EEES2_S2_iEEC2ERKS2_S5_S5_RKi)
        /*1d498*/ 	.word	0x00000000


	//----- nvinfo : EIATTR_FRAME_SIZE
	.align		4
.L_20004:
        /*1d49c*/ 	.byte	0x04, 0x11
        /*1d49e*/ 	.short	(.L_20006 - .L_20005)
	.align		4
.L_20005:
        /*1d4a0*/ 	.word	index@($_ZN7cutlass13device_kernelIN5flash19enable_sm80_to_sm89INS1_16FlashAttnBwdSm80INS1_25CollectiveMainloopBwdSm80ILi2ELi2EN4cute5tupleIJNS5_1CILi64EEENS7_ILi128EEES8_EEENS_10bfloat16_tEfNS_4arch4Sm80ELb1ELb0ELb1ELb0ELb1ELb0ELb0ELb0ELi2ELi2ELi4ELi2ELb1EEENS1_24CollectiveEpilogueBwdGQAISA_fSD_Li256ELb0ELb1EEENS1_25SingleTileBwdLPTSchedulerILb0ELi128ELb1EEEEEEEEEvNT_6ParamsE$_ZN4cute5tupleIJNS_15ArithmeticTupleIJiiEEEiiiEEC2ERKS2_RKiS7_S7_)
        /*1d4a4*/ 	.word	0x00000000


	//----- nvinfo : EIATTR_FRAME_SIZE
	.align		4
.L_20006:
        /*1d4a8*/ 	.byte	0x04, 0x11
        /*1d4aa*/ 	.short	(.L_20008 - .L_20007)
	.align		4
.L_20007:
        /*1d4ac*/ 	.word	index@($_ZN7cutlass13device_kernelIN5flash19enable_sm80_to_sm89INS1_16FlashAttnBwdSm80INS1_25CollectiveMainloopBwdSm80ILi2ELi2EN4cute5tupleIJNS5_1CILi64EEENS7_ILi128EEES8_EEENS_10bfloat16_tEfNS_4arch4Sm80ELb1ELb0ELb1ELb0ELb1ELb0ELb0ELb0ELi2ELi2ELi4ELi2ELb1EEENS1_24CollectiveEpilogueBwdGQAISA_fSD_Li256ELb0ELb1EEENS1_25SingleTileBwdLPTSchedulerILb0ELi128ELb1EEEEEEEEEvNT_6ParamsE$_ZN4cute5tupleIJNS_15ArithmeticTupleIJiiEEEEEC2ERKS2_)
        /*1d4b0*/ 	.word	0x00000000


	//----- nvinfo : EIATTR_FRAME_SIZE
	.align		4
.L_20008:
        /*1d4b4*/ 	.byte	0x04, 0x11
        /*1d4b6*/ 	.short	(.L_20010 - .L_20009)
	.align		4
.L_20009:
        /*1d4b8*/ 	.word	index@($_ZN7cutlass13device_kernelIN5flash19enable_sm80_to_sm89INS1_16FlashAttnBwdSm80INS1_25CollectiveMainloopBwdSm80ILi2ELi2EN4cute5tupleIJNS5_1CILi64EEENS7_ILi128EEES8_EEENS_10bfloat16_tEfNS_4arch4Sm80ELb1ELb0ELb1ELb0ELb1ELb0ELb0ELb0ELi2ELi2ELi4ELi2ELb1EEENS1_24CollectiveEpilogueBwdGQAISA_fSD_Li256ELb0ELb1EEENS1_25SingleTileBwdLPTSchedulerILb0ELi128ELb1EEEEEEEEEvNT_6ParamsE$_ZN4cute5tupleIJNS_15ArithmeticTupleIJiEEEEEC2ERKS2_)
        /*1d4bc*/ 	.word	0x00000000


	//----- nvinfo : EIATTR_FRAME_SIZE
	.align		4
.L_20010:
        /*1d4c0*/ 	.byte	0x04, 0x11
        /*1d4c2*/ 	.short	(.L_20012 - .L_20011)
	.align		4
.L_20011:
        /*1d4c4*/ 	.word	index@($_ZN7cutlass13device_kernelIN5flash19enable_sm80_to_sm89INS1_16FlashAttnBwdSm80INS1_25CollectiveMainloopBwdSm80ILi2ELi2EN4cute5tupleIJNS5_1CILi64EEENS7_ILi128EEES8_EEENS_10bfloat16_tEfNS_4arch4Sm80ELb1ELb0ELb1ELb0ELb1ELb0ELb0ELb0ELi2ELi2ELi4ELi2ELb1EEENS1_24CollectiveEpilogueBwdGQAISA_fSD_Li256ELb0ELb1EEENS1_25SingleTileBwdLPTSchedulerILb0ELi128ELb1EEEEEEEEEvNT_6ParamsE$_ZN4cute5tupleIJNS_15ArithmeticTupleIJNS_1CILi0EEEiEEEEEC2ERKS4_)
        /*1d4c8*/ 	.word	0x00000000


	//----- nvinfo : EIATTR_FRAME_SIZE
	.align		4
.L_20012:
        /*1d4cc*/ 	.byte	0x04, 0x11
        /*1d4ce*/ 	.short	(.L_20014 - .L_20013)
	.align		4
.L_20013:
        /*1d4d0*/ 	.word	index@($_ZN7cutlass13device_kernelIN5flash19enable_sm80_to_sm89INS1_16FlashAttnBwdSm80INS1_25CollectiveMainloopBwdSm80ILi2ELi2EN4cute5tupleIJNS5_1CILi64EEENS7_ILi128EEES8_EEENS_10bfloat16_tEfNS_4arch4Sm80ELb1ELb0ELb1ELb0ELb1ELb0ELb0ELb0ELi2ELi2ELi4ELi2ELb1EEENS1_24CollectiveEpilogueBwdGQAISA_fSD_Li256ELb0ELb1EEENS1_25SingleTileBwdLPTSchedulerILb0ELi128ELb1EEEEEEEEEvNT_6ParamsE$_ZN4cute5tupleIJNS0_IJNS0_IJNS_1CILi8EEENS1_ILi1EEEEEENS1_ILi2EEES3_EEENS0_IJNS0_IJS3_NS1_ILi0EEEEEElS7_EEEEEC2ERKS6_RKS9_)
        /*1d4d4*/ 	.word	0x00000000


	//----- nvinfo : EIATTR_FRAME_SIZE
	.align		4
.L_20014:
        /*1d4d8*/ 	.byte	0x04, 0x11
        /*1d4da*/ 	.short	(.L_20016 - .L_20015)
	.align		4
.L_20015:
        /*1d4dc*/ 	.word	index@($_ZN7cutlass13device_kernelIN5flash19enable_sm80_to_sm89INS1_16FlashAttnBwdSm80INS1_25CollectiveMainloopBwdSm80ILi2ELi2EN4cute5tupleIJNS5_1CILi64EEENS7_ILi128EEES8_EEENS_10bfloat16_tEfNS_4arch4Sm80ELb1ELb0ELb1ELb0ELb1ELb0ELb0ELb0ELi2ELi2ELi4ELi2ELb1EEENS1_24CollectiveEpilogueBwdGQAISA_fSD_Li256ELb0ELb1EEENS1_25SingleTileBwdLPTSchedulerILb0ELi128ELb1EEEEEEEEEvNT_6ParamsE$_ZN4cute3eso3ESOILb1ELb0EJNS_6LayoutINS_5tupleIJNS3_IJNS_1CILi8EEENS4_ILi1EEEEEENS4_ILi2EEES6_EEENS3_IJNS3_IJS6_NS4_ILi0EEEEEENS4_ILi2048EEESA_EEEEEiEEC2ERKSE_RKi)
        /*1d4e0*/ 	.word	0x00000000


	//----- nvinfo : EIATTR_FRAME_SIZE
	.align		4
.L_20016:
        /*1d4e4*/ 	.byte	0x04, 0x11
        /*1d4e6*/ 	.short	(.L_20018 - .L_20017)
	.align		4
.L_20017:
        /*1d4e8*/ 	.word	index@($_ZN7cutlass13device_kernelIN5flash19enable_sm80_to_sm89INS1_16FlashAttnBwdSm80INS1_25CollectiveMainloopBwdSm80ILi2ELi2EN4cute5tupleIJNS5_1CILi64EEENS7_ILi128EEES8_EEENS_10bfloat16_tEfNS_4arch4Sm80ELb1ELb0ELb1ELb0ELb1ELb0ELb0ELb0ELi2ELi2ELi4ELi2ELb1EEENS1_24CollectiveEpilogueBwdGQAISA_fSD_Li256ELb0ELb1EEENS1_25SingleTileBwdLPTSchedulerILb0ELi128ELb1EEEEEEEEEvNT_6ParamsE$_ZN4cute3eso3ESOILb1ELb0EJNS_6LayoutINS_5tupleIJNS3_IJNS_1CILi8EEENS4_ILi1EEEEEENS4_ILi2EEES6_EEENS3_IJNS3_IJS6_NS4_ILi0EEEEEENS4_ILi2048EEESA_EEEEENS_10ViewEngineINS_8smem_ptrIPN7cutlass10bfloat16_tEEEEEEEC2ERKSE_RKSL_)
        /*1d4ec*/ 	.word	0x00000000


	//----- nvinfo : EIATTR_FRAME_SIZE
	.align		4
.L_20018:
        /*1d4f0*/ 	.byte	0x04, 0x11
        /*1d4f2*/ 	.short	(.L_20020 - .L_20019)
	.align		4
.L_20019:
        /*1d4f4*/ 	.word	index@($_ZN7cutlass13device_kernelIN5flash19enable_sm80_to_sm89INS1_16FlashAttnBwdSm80INS1_25CollectiveMainloopBwdSm80ILi2ELi2EN4cute5tupleIJNS5_1CILi64EEENS7_ILi128EEES8_EEENS_10bfloat16_tEfNS_4arch4Sm80ELb1ELb0ELb1ELb0ELb1ELb0ELb0ELb0ELi2ELi2ELi4ELi2ELb1EEENS1_24CollectiveEpilogueBwdGQAISA_fSD_Li256ELb0ELb1EEENS1_25SingleTileBwdLPTSchedulerILb0ELi128ELb1EEEEEEEEEvNT_6ParamsE$_ZN4cute3eso3ESOILb1ELb0EJNS_6LayoutINS_5tupleIJNS3_IJNS_1CILi8EEENS4_ILi1EEEEEEEEENS3_IJNS3_IJS6_NS4_ILi0EEEEEEEEEEElEEC2ERKSC_RKl)
        /*1d4f8*/ 	.word	0x00000000


	//----- nvinfo : EIATTR_FRAME_SIZE
	.align		4
.L_20020:
        /*1d4fc*/ 	.byte	0x04, 0x11
        /*1d4fe*/ 	.short	(.L_20022 - .L_20021)
	.align		4
.L_20021:
        /*1d500*/ 	.word	index@($_ZN7cutlass13device_kernelIN5flash19enable_sm80_to_sm89INS1_16FlashAttnBwdSm80INS1_25CollectiveMainloopBwdSm80ILi2ELi2EN4cute5tupleIJNS5_1CILi64EEENS7_ILi128EEES8_EEENS_10bfloat16_tEfNS_4arch4Sm80ELb1ELb0ELb1ELb0ELb1ELb0ELb0ELb0ELi2ELi2ELi4ELi2ELb1EEENS1_24CollectiveEpilogueBwdGQAISA_fSD_Li256ELb0ELb1EEENS1_25SingleTileBwdLPTSchedulerILb0ELi128ELb1EEEEEEEEEvNT_6ParamsE$_ZN4cute3eso3ESOILb1ELb0EJNS_6LayoutINS_5tupleIJNS3_IJNS_1CILi8EEENS4_ILi1EEEEEEEEENS3_IJNS3_IJS6_NS4_ILi0EEEEEEEEEEEiEEC2ERKSC_RKi)
        /*1d504*/ 	.word	0x00000000


	//----- nvinfo : EIATTR_FRAME_SIZE
	.align		4
.L_20022:
        /*1d508*/ 	.byte	0x04, 0x11
        /*1d50a*/ 	.short	(.L_20024 - .L_20023)
	.align		4
.L_20023:
        /*1d50c*/ 	.word	index@($_ZN7cutlass13device_kernelIN5flash19enable_sm80_to_sm89INS1_16FlashAttnBwdSm80INS1_25CollectiveMainloopBwdSm80ILi2ELi2EN4cute5tupleIJNS5_1CILi64EEENS7_ILi128EEES8_EEENS_10bfloat16_tEfNS_4arch4Sm80ELb1ELb0ELb1ELb0ELb1ELb0ELb0ELb0ELi2ELi2ELi4ELi2ELb1EEENS1_24CollectiveEpilogueBwdGQAISA_fSD_Li256ELb0ELb1EEENS1_25SingleTileBwdLPTSchedulerILb0ELi128ELb1EEEEEEEEEvNT_6ParamsE$_ZN4cute3eso3ESOILb1ELb0EJNS_6LayoutINS_5tupleIJNS3_IJNS_1CILi8EEENS4_ILi1EEEEEEEEENS3_IJNS3_IJS6_NS4_ILi0EEEEEEEEEEENS_10ViewEngineINS_8smem_ptrIPN7cutlass10bfloat16_tEEEEEEEC2ERKSC_RKSJ_)
        /*1d510*/ 	.word	0x00000000


	//----- nvinfo : EIATTR_FRAME_SIZE
	.align		4
.L_20024:
        /*1d514*/ 	.byte	0x04, 0x11
        /*1d516*/ 	.short	(.L_20026 - .L_20025)
	.align		4
.L_20025:
        /*1d518*/ 	.word	index@($_ZN7cutlass13device_kernelIN5flash19enable_sm80_to_sm89INS1_16FlashAttnBwdSm80INS1_25CollectiveMainloopBwdSm80ILi2ELi2EN4cute5tupleIJNS5_1CILi64EEENS7_ILi128EEES8_EEENS_10bfloat16_tEfNS_4arch4Sm80ELb1ELb0ELb1ELb0ELb1ELb0ELb0ELb0ELi2ELi2ELi4ELi2ELb1EEENS1_24CollectiveEpilogueBwdGQAISA_fSD_Li256ELb0ELb1EEENS1_25SingleTileBwdLPTSchedulerILb0ELi128ELb1EEEEEEEEEvNT_6ParamsE$_ZN4cute3eso3ESOILb1ELb0EJNS_6LayoutINS_5tupleIJNS3_IJNS_1CILi8EEENS4_ILi1EEEEEEEEENS3_IJNS3_IJS6_NS4_ILi0EEEEEEEEEEENS_10ViewEngineINS_8gmem_ptrIPKN7cutlass10bfloat16_tEEEEEEEC2ERKSC_RKSK_)
        /*1d51c*/ 	.word	0x00000000


	//----- nvinfo : EIATTR_FRAME_SIZE
	.align		4
.L_20026:
        /*1d520*/ 	.byte	0x04, 0x11
        /*1d522*/ 	.short	(.L_20028 - .L_20027)
	.align		4
.L_20027:
        /*1d524*/ 	.word	index@($_ZN7cutlass13device_kernelIN5flash19enable_sm80_to_sm89INS1_16FlashAttnBwdSm80INS1_25CollectiveMainloopBwdSm80ILi2ELi2EN4cute5tupleIJNS5_1CILi64EEENS7_ILi128EEES8_EEENS_10bfloat16_tEfNS_4arch4Sm80ELb1ELb0ELb1ELb0ELb1ELb0ELb0ELb0ELi2ELi2ELi4ELi2ELb1EEENS1_24CollectiveEpilogueBwdGQAISA_fSD_Li256ELb0ELb1EEENS1_25SingleTileBwdLPTSchedulerILb0ELi128ELb1EEEEEEEEEvNT_6ParamsE$_ZN4cute3eso3ESOILb1ELb0EJNS_6LayoutINS_5tupleIJNS3_IJNS_1CILi4EEENS4_ILi1EEEEEES6_EEENS3_IJNS3_IJS6_NS4_ILi0EEEEEES9_EEEEEiEEC2ERKSC_RKi)
        /*1d528*/ 	.word	0x00000000


	//----- nvinfo : EIATTR_FRAME_SIZE
	.align		4
.L_20028:
        /*1d52c*/ 	.byte	0x04, 0x11
        /*1d52e*/ 	.short	(.L_20030 - .L_20029)
	.align		4
.L_20029:
        /*1d530*/ 	.word	index@($_ZN7cutlass13device_kernelIN5flash19enable_sm80_to_sm89INS1_16FlashAttnBwdSm80INS1_25CollectiveMainloopBwdSm80ILi2ELi2EN4cute5tupleIJNS5_1CILi64EEENS7_ILi128EEES8_EEENS_10bfloat16_tEfNS_4arch4Sm80ELb1ELb0ELb1ELb0ELb1ELb0ELb0ELb0ELi2ELi2ELi4ELi2ELb1EEENS1_24CollectiveEpilogueBwdGQAISA_fSD_Li256ELb0ELb1EEENS1_25SingleTileBwdLPTSchedulerILb0ELi128ELb1EEEEEEEEEvNT_6ParamsE$_ZN4cute3eso3ESOILb1ELb0EJNS_6LayoutINS_5tupleIJNS3_IJNS_1CILi4EEENS4_ILi1EEEEEES6_EEENS3_IJNS3_IJS6_NS4_ILi0EEEEEES9_EEEEENS_10ViewEngineINS_8smem_ptrIPfEEEEEEC2ERKSC_RKSH_)
        /*1d534*/ 	.word	0x00000000


	//----- nvinfo : EIATTR_FRAME_SIZE
	.align		4
.L_20030:
        /*1d538*/ 	.byte	0x04, 0x11
        /*1d53a*/ 	.short	(.L_20032 - .L_20031)
	.align		4
.L_20031:
        /*1d53c*/ 	.word	index@($_ZN7cutlass13device_kernelIN5flash19enable_sm80_to_sm89INS1_16FlashAttnBwdSm80INS1_25CollectiveMainloopBwdSm80ILi2ELi2EN4cute5tupleIJNS5_1CILi64EEENS7_ILi128EEES8_EEENS_10bfloat16_tEfNS_4arch4Sm80ELb1ELb0ELb1ELb0ELb1ELb0ELb0ELb0ELi2ELi2ELi4ELi2ELb1EEENS1_24CollectiveEpilogueBwdGQAISA_fSD_Li256ELb0ELb1EEENS1_25SingleTileBwdLPTSchedulerILb0ELi128ELb1EEEEEEEEEvNT_6ParamsE$_ZN4cute3eso3ESOILb1ELb0EJNS_6LayoutINS_5tupleIJNS3_IJNS_1CILi4EEENS4_ILi1EEEEEES6_EEENS3_IJNS3_IJS6_NS4_ILi0EEEEEES9_EEEEENS_10ViewEngineINS_8gmem_ptrIPKfEEEEEEC2ERKSC_RKSI_)
        /*1d540*/ 	.word	0x00000000


	//----- nvinfo : EIATTR_FRAME_SIZE
	.align		4
.L_20032:
        /*1d544*/ 	.byte	0x04, 0x11
        /*1d546*/ 	.short	(.L_20034 - .L_20033)
	.align		4
.L_20033:
        /*1d548*/ 	.word	index@($_ZN7cutlass13device_kernelIN5flash19enable_sm80_to_sm89INS1_16FlashAttnBwdSm80INS1_25CollectiveMainloopBwdSm80ILi2ELi2EN4cute5tupleIJNS5_1CILi64EEENS7_ILi128EEES8_EEENS_10bfloat16_tEfNS_4arch4Sm80ELb1ELb0ELb1ELb0ELb1ELb0ELb0ELb0ELi2ELi2ELi4ELi2ELb1EEENS1_24CollectiveEpilogueBwdGQAISA_fSD_Li256ELb0ELb1EEENS1_25SingleTileBwdLPTSchedulerILb0ELi128ELb1EEEEEEEEEvNT_6ParamsE$_ZN4cute3eso3ESOILb1ELb0EJNS_6LayoutINS_5tupleIJNS3_IJNS_1CILi4EEENS4_ILi1EEEEEEEEENS3_IJNS3_IJS6_NS4_ILi0EEEEEEEEEEENS_10ViewEngineINS_8smem_ptrIPfEEEEEEC2ERKSC_RKSH_)
        /*1d54c*/ 	.word	0x00000000


	//----- nvinfo : EIATTR_FRAME_SIZE
	.align		4
.L_20034:
        /*1d550*/ 	.byte	0x04, 0x11
        /*1d552*/ 	.short	(.L_20036 - .L_20035)
	.align		4
.L_20035:
        /*1d554*/ 	.word	index@($_ZN7cutlass13device_kernelIN5flash19enable_sm80_to_sm89INS1_16FlashAttnBwdSm80INS1_25CollectiveMainloopBwdSm80ILi2ELi2EN4cute5tupleIJNS5_1CILi64EEENS7_ILi128EEES8_EEENS_10bfloat16_tEfNS_4arch4Sm80ELb1ELb0ELb1ELb0ELb1ELb0ELb0ELb0ELi2ELi2ELi4ELi2ELb1EEENS1_24CollectiveEpilogueBwdGQAISA_fSD_Li256ELb0ELb1EEENS1_25SingleTileBwdLPTSchedulerILb0ELi128ELb1EEEEEEEEEvNT_6ParamsE$_ZN4cute3eso3ESOILb1ELb0EJNS_6LayoutINS_5tupleIJNS3_IJNS_1CILi4EEENS4_ILi1EEEEEEEEENS3_IJNS3_IJS6_NS4_ILi0EEEEEEEEEEENS_10ViewEngineINS_8gmem_ptrIPKfEEEEEEC2ERKSC_RKSI_)
        /*1d558*/ 	.word	0x00000000


	//----- nvinfo : EIATTR_FRAME_SIZE
	.align		4
.L_20036:
        /*1d55c*/ 	.byte	0x04, 0x11
        /*1d55e*/ 	.short	(.L_20038 - .L_20037)
	.align		4
.L_20037:
        /*1d560*/ 	.word	index@($_ZN7cutlass13device_kernelIN5flash19enable_sm80_to_sm89INS1_16FlashAttnBwdSm80INS1_25CollectiveMainloopBwdSm80ILi2ELi2EN4cute5tupleIJNS5_1CILi64EEENS7_ILi128EEES8_EEENS_10bfloat16_tEfNS_4arch4Sm80ELb1ELb0ELb1ELb0ELb1ELb0ELb0ELb0ELi2ELi2ELi4ELi2ELb1EEENS1_24CollectiveEpilogueBwdGQAISA_fSD_Li256ELb0ELb1EEENS1_25SingleTileBwdLPTSchedulerILb0ELi128ELb1EEEEEEEEEvNT_6ParamsE$_ZN4cute3eso3ESOILb1ELb0EJNS_6LayoutINS_5tupleIJNS3_IJNS_1CILi1EEES5_EEEEEENS3_IJNS3_IJS5_NS4_ILi0EEEEEEEEEEENS_10ViewEngineINS_8smem_ptrIPN7cutlass9uint128_tEEEEEEEC2ERKSB_RKSI_)
        /*1d564*/ 	.word	0x00000000


	//----- nvinfo : EIATTR_FRAME_SIZE
	.align		4
.L_20038:
        /*1d568*/ 	.byte	0x04, 0x11
        /*1d56a*/ 	.short	(.L_20040 - .L_20039)
	.align		4
.L_20039:
        /*1d56c*/ 	.word	index@($_ZN7cutlass13device_kernelIN5flash19enable_sm80_to_sm89INS1_16FlashAttnBwdSm80INS1_25CollectiveMainloopBwdSm80ILi2ELi2EN4cute5tupleIJNS5_1CILi64EEENS7_ILi128EEES8_EEENS_10bfloat16_tEfNS_4arch4Sm80ELb1ELb0ELb1ELb0ELb1ELb0ELb0ELb0ELi2ELi2ELi4ELi2ELb1EEENS1_24CollectiveEpilogueBwdGQAISA_fSD_Li256ELb0ELb1EEENS1_25SingleTileBwdLPTSchedulerILb0ELi128ELb1EEEEEEEEEvNT_6ParamsE$_ZN4cute3eso3ESOILb1ELb0EJNS_6LayoutINS_5tupleIJNS3_IJNS_1CILi1EEES5_EEEEEENS3_IJNS3_IJS5_NS4_ILi0EEEEEEEEEEENS_10ViewEngineINS_8gmem_ptrIPKN7cutlass9uint128_tEEEEEEEC2ERKSB_RKSJ_)
        /*1d570*/ 	.word	0x00000000


	//----- nvinfo : EIATTR_FRAME_SIZE
	.align		4
.L_20040:
        /*1d574*/ 	.byte	0x04, 0x11
        /*1d576*/ 	.short	(.L_20042 - .L_20041)
	.align		4
.L_20041:
        /*1d578*/ 	.word	index@($_ZN7cutlass13device_kernelIN5flash19enable_sm80_to_sm89INS1_16FlashAttnBwdSm80INS1_25CollectiveMainloopBwdSm80ILi2ELi2EN4cute5tupleIJNS5_1CILi64EEENS7_ILi128EEES8_EEENS_10bfloat16_tEfNS_4arch4Sm80ELb1ELb0ELb1ELb0ELb1ELb0ELb0ELb0ELi2ELi2ELi4ELi2ELb1EEENS1_24CollectiveEpilogueBwdGQAISA_fSD_Li256ELb0ELb1EEENS1_25SingleTileBwdLPTSchedulerILb0ELi128ELb1EEEEEEEEEvNT_6ParamsE$_ZN4cute3eso3ESOILb1ELb0EJNS_5tupleIJNS_1CILi1EEENS3_ILi0EEEEEElS5_EEC2ERKS6_RKlRKS5_)
        /*1d57c*/ 	.word	0x00000000


	//----- nvinfo : EIATTR_FRAME_SIZE
	.align		4
.L_20042:
        /*1d580*/ 	.byte	0x04, 0x11
        /*1d582*/ 	.short	(.L_20044 - .L_20043)
	.align		4
.L_20043:
        /*1d584*/ 	.word	index@($_ZN7cutlass13device_kernelIN5flash19enable_sm80_to_sm89INS1_16FlashAttnBwdSm80INS1_25CollectiveMainloopBwdSm80ILi2ELi2EN4cute5tupleIJNS5_1CILi64EEENS7_ILi128EEES8_EEENS_10bfloat16_tEfNS_4arch4Sm80ELb1ELb0ELb1ELb0ELb1ELb0ELb0ELb0ELi2ELi2ELi4ELi2ELb1EEENS1_24CollectiveEpilogueBwdGQAISA_fSD_Li256ELb0ELb1EEENS1_25SingleTileBwdLPTSchedulerILb0ELi128ELb1EEEEEEEEEvNT_6ParamsE$_ZN4cute3eso3ESOILb1ELb0EJNS_5tupleIJNS2_IJNS_1CILi8EEENS3_ILi1EEEEEENS3_ILi2EEES5_EEENS2_IJNS2_IJS5_NS3_ILi0EEEEEElS9_EEEEEC2ERKS8_RKSB_)
        /*1d588*/ 	.word	0x00000000


	//----- nvinfo : EIATTR_FRAME_SIZE
	.align		4
.L_20044:
        /*1d58c*/ 	.byte	0x04, 0x11
        /*1d58e*/ 	.short	(.L_20046 - .L_20045)
	.align		4
.L_20045:
        /*1d590*/ 	.word	index@($_ZN7cutlass13device_kernelIN5flash19enable_sm80_to_sm89INS1_16FlashAttnBwdSm80INS1_25CollectiveMainloopBwdSm80ILi2ELi2EN4cute5tupleIJNS5_1CILi64EEENS7_ILi128EEES8_EEENS_10bfloat16_tEfNS_4arch4Sm80ELb1ELb0ELb1ELb0ELb1ELb0ELb0ELb0ELi2ELi2ELi4ELi2ELb1EEENS1_24CollectiveEpilogueBwdGQAISA_fSD_Li256ELb0ELb1EEENS1_25SingleTileBwdLPTSchedulerILb0ELi128ELb1EEEEEEEEEvNT_6ParamsE$_ZN4cute3eso3ESOILb1ELb0EJNS_1CILi0EEEiiiEEC2ERKS3_RKiS8_S8_)
        /*1d594*/ 	.word	0x00000000


	//----- nvinfo : EIATTR_FRAME_SIZE
	.align		4
.L_20046:
        /*1d598*/ 	.byte	0x04, 0x11
        /*1d59a*/ 	.short	(.L_20048 - .L_20047)
	.align		4
.L_20047:
        /*1d59c*/ 	.word	index@($_ZN7cutlass13device_kernelIN5flash19enable_sm80_to_sm89INS1_16FlashAttnBwdSm80INS1_25CollectiveMainloopBwdSm80ILi2ELi2EN4cute5tupleIJNS5_1CILi64EEENS7_ILi128EEES8_EEENS_10bfloat16_tEfNS_4arch4Sm80ELb1ELb0ELb1ELb0ELb1ELb0ELb0ELb0ELi2ELi2ELi4ELi2ELb1EEENS1_24CollectiveEpilogueBwdGQAISA_fSD_Li256ELb0ELb1EEENS1_25SingleTileBwdLPTSchedulerILb0ELi128ELb1EEEEEEEEEvNT_6ParamsE$_ZN4cute3eso3ESOILb1ELb0EJNS_1CILi0EEEiS3_S3_EEC2ERKS3_RKiS6_S6_)
        /*1d5a0*/ 	.word	0x00000000


	//----- nvinfo : EIATTR_FRAME_SIZE
	.align		4
.L_20048:
        /*1d5a4*/ 	.byte	0x04, 0x11
        /*1d5a6*/ 	.short	(.L_20050 - .L_20049)
	.align		4
.L_20049:
        /*1d5a8*/ 	.word	index@($_ZN7cutlass13device_kernelIN5flash19enable_sm80_to_sm89INS1_16FlashAttnBwdSm80INS1_25CollectiveMainloopBwdSm80ILi2ELi2EN4cute5tupleIJNS5_1CILi64EEENS7_ILi128EEES8_EEENS_10bfloat16_tEfNS_4arch4Sm80ELb1ELb0ELb1ELb0ELb1ELb0ELb0ELb0ELi2ELi2ELi4ELi2ELb1EEENS1_24CollectiveEpilogueBwdGQAISA_fSD_Li256ELb0ELb1EEENS1_25SingleTileBwdLPTSchedulerILb0ELi128ELb1EEEEEEEEEvNT_6ParamsE$_ZN4cute3eso3ESOILb1ELb0EJNS_1CILi0EEEiS3_EEC2ERKS3_RKiS6_)
        /*1d5ac*/ 	.word	0x00000000


	//----- nvinfo : EIATTR_FRAME_SIZE
	.align		4
.L_20050:
        /*1d5b0*/ 	.byte	0x04, 0x11
        /*1d5b2*/ 	.short	(.L_20052 - .L_20051)
	.align		4
.L_20051:
        /*1d5b4*/ 	.word	index@($_ZN7cutlass13device_kernelIN5flash19enable_sm80_to_sm89INS1_16FlashAttnBwdSm80INS1_25CollectiveMainloopBwdSm80ILi2ELi2EN4cute5tupleIJNS5_1CILi64EEENS7_ILi128EEES8_EEENS_10bfloat16_tEfNS_4arch4Sm80ELb1ELb0ELb1ELb0ELb1ELb0ELb0ELb0ELi2ELi2ELi4ELi2ELb1EEENS1_24CollectiveEpilogueBwdGQAISA_fSD_Li256ELb0ELb1EEENS1_25SingleTileBwdLPTSchedulerILb0ELi128ELb1EEEEEEEEEvNT_6ParamsE$_ZN4cute3eso3ESOILb1ELb0EJNS_1CILi0EEEiEEC2ERKS3_RKi)
        /*1d5b8*/ 	.word	0x00000000


	//----- nvinfo : EIATTR_FRAME_SIZE
	.align		4
.L_20052:
        /*1d5bc*/ 	.byte	0x04, 0x11
        /*1d5be*/ 	.short	(.L_20054 - .L_20053)
	.align		4
.L_20053:
        /*1d5c0*/ 	.word	index@($_ZN7cutlass13device_kernelIN5flash19enable_sm80_to_sm89INS1_16FlashAttnBwdSm80INS1_25CollectiveMainloopBwdSm80ILi2ELi2EN4cute5tupleIJNS5_1CILi64EEENS7_ILi128EEES8_EEENS_10bfloat16_tEfNS_4arch4Sm80ELb1ELb0ELb1ELb0ELb1ELb0ELb0ELb0ELi2ELi2ELi4ELi2ELb1EEENS1_24CollectiveEpilogueBwdGQAISA_fSD_Li256ELb0ELb1EEENS1_25SingleTileBwdLPTSchedulerILb0ELi128ELb1EEEEEEEEEvNT_6ParamsE$_ZN4cute3eso3ESOILb1ELb0EJNS_1CILi0EEES3_iiEEC2ERKS3_S6_RKiS8_)
        /*1d5c4*/ 	.word	0x00000000


	//----- nvinfo : EIATTR_FRAME_SIZE
	.align		4
.L_20054:
        /*1d5c8*/ 	.byte	0x04, 0x11
        /*1d5ca*/ 	.short	(.L_20056 - .L_20055)
	.align		4
.L_20055:
        /*1d5cc*/ 	.word	index@($_ZN7cutlass13device_kernelIN5flash19enable_sm80_to_sm89INS1_16FlashAttnBwdSm80INS1_25CollectiveMainloopBwdSm80ILi2ELi2EN4cute5tupleIJNS5_1CILi64EEENS7_ILi128EEES8_EEENS_10bfloat16_tEfNS_4arch4Sm80ELb1ELb0ELb1ELb0ELb1ELb0ELb0ELb0ELi2ELi2ELi4ELi2ELb1EEENS1_24CollectiveEpilogueBwdGQAISA_fSD_Li256ELb0ELb1EEENS1_25SingleTileBwdLPTSchedulerILb0ELi128ELb1EEEEEEEEEvNT_6ParamsE$_ZN4cute3eso3ESOILb1ELb0EJNS_1CILi0EEES3_iS3_EEC2ERKS3_S6_RKiS6_)
        /*1d5d0*/ 	.word	0x00000000


	//----- nvinfo : EIATTR_FRAME_SIZE
	.align		4
.L_20056:
        /*1d5d4*/ 	.byte	0x04, 0x11
        /*1d5d6*/ 	.short	(.L_20058 - .L_20057)
	.align		4
.L_20057:
        /*1d5d8*/ 	.word	index@($_ZN7cutlass13device_kernelIN5flash19enable_sm80_to_sm89INS1_16FlashAttnBwdSm80INS1_25CollectiveMainloopBwdSm80ILi2ELi2EN4cute5tupleIJNS5_1CILi64EEENS7_ILi128EEES8_EEENS_10bfloat16_tEfNS_4arch4Sm80ELb1ELb0ELb1ELb0ELb1ELb0ELb0ELb0ELi2ELi2ELi4ELi2ELb1EEENS1_24CollectiveEpilogueBwdGQAISA_fSD_Li256ELb0ELb1EEENS1_25SingleTileBwdLPTSchedulerILb0ELi128ELb1EEEEEEEEEvNT_6ParamsE$_ZN4cute3eso3ESOILb1ELb0EJNS_1CILi0EEES3_iEEC2ERKS3_S6_RKi)
        /*1d5dc*/ 	.word	0x00000000


	//----- nvinfo : EIATTR_FRAME_SIZE
	.align		4
.L_20058:
        /*1d5e0*/ 	.byte	0x04, 0x11
        /*1d5e2*/ 	.short	(.L_20060 - .L_20059)
	.align		4
.L_20059:
        /*1d5e4*/ 	.word	index@($_ZN7cutlass13device_kernelIN5flash19enable_sm80_to_sm89INS1_16FlashAttnBwdSm80INS1_25CollectiveMainloopBwdSm80ILi2ELi2EN4cute5tupleIJNS5_1CILi64EEENS7_ILi128EEES8_EEENS_10bfloat16_tEfNS_4arch4Sm80ELb1ELb0ELb1ELb0ELb1ELb0ELb0ELb0ELi2ELi2ELi4ELi2ELb1EEENS1_24CollectiveEpilogueBwdGQAISA_fSD_Li256ELb0ELb1EEENS1_25SingleTileBwdLPTSchedulerILb0ELi128ELb1EEEEEEEEEvNT_6ParamsE$_ZN4cute3eso3ESOILb1ELb0EJNS_1CILi0EEES3_S3_iEEC2ERKS3_S6_S6_RKi)
        /*1d5e8*/ 	.word	0x00000000


	//----- nvinfo : EIATTR_FRAME_SIZE
	.align		4
.L_20060:
        /*1d5ec*/ 	.byte	0x04, 0x11
        /*1d5ee*/ 	.short	(.L_20062 - .L_20061)
	.align		4
.L_20061:
        /*1d5f0*/ 	.word	index@($_ZN7cutlass13device_kernelIN5flash19enable_sm80_to_sm89INS1_16FlashAttnBwdSm80INS1_25CollectiveMainloopBwdSm80ILi2ELi2EN4cute5tupleIJNS5_1CILi64EEENS7_ILi128EEES8_EEENS_10bfloat16_tEfNS_4arch4Sm80ELb1ELb0ELb1ELb0ELb1ELb0ELb0ELb0ELi2ELi2ELi4ELi2ELb1EEENS1_24CollectiveEpilogueBwdGQAISA_fSD_Li256ELb0ELb1EEENS1_25SingleTileBwdLPTSchedulerILb0ELi128ELb1EEEEEEEEEvNT_6ParamsE$_ZN4cute3eso3ESOILb1ELb0EJNS_10UnderscoreEiiEEC2ERKS2_RKiS7_)
        /*1d5f4*/ 	.word	0x00000000


	//----- nvinfo : EIATTR_FRAME_SIZE
	.align		4
.L_20062:
        /*1d5f8*/ 	.byte	0x04, 0x11
        /*1d5fa*/ 	.short	(.L_20064 - .L_20063)
	.align		4
.L_20063:
        /*1d5fc*/ 	.word	index@($_ZN7cutlass13device_kernelIN5flash19enable_sm80_to_sm89INS1_16FlashAttnBwdSm80INS1_25CollectiveMainloopBwdSm80ILi2ELi2EN4cute5tupleIJNS5_1CILi64EEENS7_ILi128EEES8_EEENS_10bfloat16_tEfNS_4arch4Sm80ELb1ELb0ELb1ELb0ELb1ELb0ELb0ELb0ELi2ELi2ELi4ELi2ELb1EEENS1_24CollectiveEpilogueBwdGQAISA_fSD_Li256ELb0ELb1EEENS1_25SingleTileBwdLPTSchedulerILb0ELi128ELb1EEEEEEEEEvNT_6ParamsE$_ZN4cute3eso3ESOILb1ELb0EJNS_10UnderscoreEiEEC2ERKS2_RKi)
        /*1d600*/ 	.word	0x00000000


	//----- nvinfo : EIATTR_FRAME_SIZE
	.align		4
.L_20064:
        /*1d604*/ 	.byte	0x04, 0x11
        /*1d606*/ 	.short	(.L_20066 - .L_20065)
	.align		4
.L_20065:
        /*1d608*/ 	.word	index@($_ZN7cutlass13device_kernelIN5flash19enable_sm80_to_sm89INS1_16FlashAttnBwdSm80INS1_25CollectiveMainloopBwdSm80ILi2ELi2EN4cute5tupleIJNS5_1CILi64EEENS7_ILi128EEES8_EEENS_10bfloat16_tEfNS_4arch4Sm80ELb1ELb0ELb1ELb0ELb1ELb0ELb0ELb0ELi2ELi2ELi4ELi2ELb1EEENS1_24CollectiveEpilogueBwdGQAISA_fSD_Li256ELb0ELb1EEENS1_25SingleTileBwdLPTSchedulerILb0ELi128ELb1EEEEEEEEEvNT_6ParamsE$_ZN4cute3eso3ESOILb1ELb0EJNS_10UnderscoreES2_iEEC2ERKS2_S5_RKi)
        /*1d60c*/ 	.word	0x00000000


	//----- nvinfo : EIATTR_FRAME_SIZE
	.align		4
.L_20066:
        /*1d610*/ 	.byte	0x04, 0x11
        /*1d612*/ 	.short	(.L_20068 - .L_20067)
	.align		4
.L_20067:
        /*1d614*/ 	.word	index@($_ZN7cutlass13device_kernelIN5flash19enable_sm80_to_sm89INS1_16FlashAttnBwdSm80INS1_25CollectiveMainloopBwdSm80ILi2ELi2EN4cute5tupleIJNS5_1CILi64EEENS7_ILi128EEES8_EEENS_10bfloat16_tEfNS_4arch4Sm80ELb1ELb0ELb1ELb0ELb1ELb0ELb0ELb0ELi2ELi2ELi4ELi2ELb1EEENS1_24CollectiveEpilogueBwdGQAISA_fSD_Li256ELb0ELb1EEENS1_25SingleTileBwdLPTSchedulerILb0ELi128ELb1EEEEEEEEEvNT_6ParamsE$_ZN4cute3eso3ESOILb1ELb0EJNS_10UnderscoreES2_S2_iEEC2ERKS2_S5_S5_RKi)
        /*1d618*/ 	.word	0x00000000


	//----- nvinfo : EIATTR_FRAME_SIZE
	.align		4
.L_20068:
        /*1d61c*/ 	.byte	0x04, 0x11
        /*1d61e*/ 	.short	(.L_20070 - .L_20069)
	.align		4
.L_20069:
        /*1d620*/ 	.word	index@($_ZN7cutlass13device_kernelIN5flash19enable_sm80_to_sm89INS1_16FlashAttnBwdSm80INS1_25CollectiveMainloopBwdSm80ILi2ELi2EN4cute5tupleIJNS5_1CILi64EEENS7_ILi128EEES8_EEENS_10bfloat16_tEfNS_4arch4Sm80ELb1ELb0ELb1ELb0ELb1ELb0ELb0ELb0ELi2ELi2ELi4ELi2ELb1EEENS1_24CollectiveEpilogueBwdGQAISA_fSD_Li256ELb0ELb1EEENS1_25SingleTileBwdLPTSchedulerILb0ELi128ELb1EEEEEEEEEvNT_6ParamsE$_ZN4cute3eso3ESOILb0ELb1EJlEEC2ERKl)
        /*1d624*/ 	.word	0x00000000


	//----- nvinfo : EIATTR_FRAME_SIZE
	.align		4
.L_20070:
        /*1d628*/ 	.byte	0x04, 0x11
        /*1d62a*/ 	.short	(.L_20072 - .L_20071)
	.align		4
.L_20071:
        /*1d62c*/ 	.word	index@($_ZN7cutlass13device_kernelIN5flash19enable_sm80_to_sm89INS1_16FlashAttnBwdSm80INS1_25CollectiveMainloopBwdSm80ILi2ELi2EN4cute5tupleIJNS5_1CILi64EEENS7_ILi128EEES8_EEENS_10bfloat16_tEfNS_4arch4Sm80ELb1ELb0ELb1ELb0ELb1ELb0ELb0ELb0ELi2ELi2ELi4ELi2ELb1EEENS1_24CollectiveEpilogueBwdGQAISA_fSD_Li256ELb0ELb1EEENS1_25SingleTileBwdLPTSchedulerILb0ELi128ELb1EEEEEEEEEvNT_6ParamsE$_ZN4cute3eso3ESOILb0ELb1EJiNS_1CILi0EEEEEC2ERKiRKS3_)
        /*1d630*/ 	.word	0x00000000


	//----- nvinfo : EIATTR_FRAME_SIZE
	.align		4
.L_20072:
        /*1d634*/ 	.byte	0x04, 0x11
        /*1d636*/ 	.short	(.L_20074 - .L_20073)
	.align		4
.L_20073:
        /*1d638*/ 	.word	index@($_ZN7cutlass13device_kernelIN5flash19enable_sm80_to_sm89INS1_16FlashAttnBwdSm80INS1_25CollectiveMainloopBwdSm80ILi2ELi2EN4cute5tupleIJNS5_1CILi64EEENS7_ILi128EEES8_EEENS_10bfloat16_tEfNS_4arch4Sm80ELb1ELb0ELb1ELb0ELb1ELb0ELb0ELb0ELi2ELi2ELi4ELi2ELb1EEENS1_24CollectiveEpilogueBwdGQAISA_fSD_Li256ELb0ELb1EEENS1_25SingleTileBwdLPTSchedulerILb0ELi128ELb1EEEEEEEEEvNT_6ParamsE$_ZN4cute3eso3ESOILb0ELb1EJiEEC2ERKi)
        /*1d63c*/ 	.word	0x00000000


	//----- nvinfo : EIATTR_FRAME_SIZE
	.align		4
.L_20074:
        /*1d640*/ 	.byte	0x04, 0x11
        /*1d642*/ 	.short	(.L_20076 - .L_20075)
	.align		4
.L_20075:
        /*1d644*/ 	.word	index@($_ZN7cutlass13device_kernelIN5flash19enable_sm80_to_sm89INS1_16FlashAttnBwdSm80INS1_25CollectiveMainloopBwdSm80ILi2ELi2EN4cute5tupleIJNS5_1CILi64EEENS7_ILi128EEES8_EEENS_10bfloat16_tEfNS_4arch4Sm80ELb1ELb0ELb1ELb0ELb1ELb0ELb0ELb0ELi2ELi2ELi4ELi2ELb1EEENS1_24CollectiveEpilogueBwdGQAISA_fSD_Li256ELb0ELb1EEENS1_25SingleTileBwdLPTSchedulerILb0ELi128ELb1EEEEEEEEEvNT_6ParamsE$_ZN4cute3eso3ESOILb0ELb1EJNS_15ArithmeticTupleIJiiEEENS_1CILi0EEES5_S5_EEC2ERKS3_RKS5_SA_SA_)
        /*1d648*/ 	.word	0x00000000


	//----- nvinfo : EIATTR_FRAME_SIZE
	.align		4
.L_20076:
        /*1d64c*/ 	.byte	0x04, 0x11
        /*1d64e*/ 	.short	(.L_20078 - .L_20077)
	.align		4
.L_20077:
        /*1d650*/ 	.word	index@($_ZN7cutlass13device_kernelIN5flash19enable_sm80_to_sm89INS1_16FlashAttnBwdSm80INS1_25CollectiveMainloopBwdSm80ILi2ELi2EN4cute5tupleIJNS5_1CILi64EEENS7_ILi128EEES8_EEENS_10bfloat16_tEfNS_4arch4Sm80ELb1ELb0ELb1ELb0ELb1ELb0ELb0ELb0ELi2ELi2ELi4ELi2ELb1EEENS1_24CollectiveEpilogueBwdGQAISA_fSD_Li256ELb0ELb1EEENS1_25SingleTileBwdLPTSchedulerILb0ELi128ELb1EEEEEEEEEvNT_6ParamsE$_ZN4cute3eso3ESOILb0ELb1EJNS_15ArithmeticTupleIJiiEEEEEC2ERKS3_)
        /*1d654*/ 	.word	0x00000000


	//----- nvinfo : EIATTR_FRAME_SIZE
	.align		4
.L_20078:
        /*1d658*/ 	.byte	0x04, 0x11
        /*1d65a*/ 	.short	(.L_20080 - .L_20079)
	.align		4
.L_20079:
        /*1d65c*/ 	.word	index@($_ZN7cutlass13device_kernelIN5flash19enable_sm80_to_sm89INS1_16FlashAttnBwdSm80INS1_25CollectiveMainloopBwdSm80ILi2ELi2EN4cute5tupleIJNS5_1CILi64EEENS7_ILi128EEES8_EEENS_10bfloat16_tEfNS_4arch4Sm80ELb1ELb0ELb1ELb0ELb1ELb0ELb0ELb0ELi2ELi2ELi4ELi2ELb1EEENS1_24CollectiveEpilogueBwdGQAISA_fSD_Li256ELb0ELb1EEENS1_25SingleTileBwdLPTSchedulerILb0ELi128ELb1EEEEEEEEEvNT_6ParamsE$_ZN4cute3eso3ESOILb0ELb1EJNS_15ArithmeticTupleIJiEEEEEC2ERKS3_)
        /*1d660*/ 	.word	0x00000000


	//----- nvinfo : EIATTR_FRAME_SIZE
	.align		4
.L_20080:
        /*1d664*/ 	.byte	0x04, 0x11
        /*1d666*/ 	.short	(.L_20082 - .L_20081)
	.align		4
.L_20081:
        /*1d668*/ 	.word	index@($_ZN7cutlass13device_kernelIN5flash19enable_sm80_to_sm89INS1_16FlashAttnBwdSm80INS1_25CollectiveMainloopBwdSm80ILi2ELi2EN4cute5tupleIJNS5_1CILi64EEENS7_ILi128EEES8_EEENS_10bfloat16_tEfNS_4arch4Sm80ELb1ELb0ELb1ELb0ELb1ELb0ELb0ELb0ELi2ELi2ELi4ELi2ELb1EEENS1_24CollectiveEpilogueBwdGQAISA_fSD_Li256ELb0ELb1EEENS1_25SingleTileBwdLPTSchedulerILb0ELi128ELb1EEEEEEEEEvNT_6ParamsE$_ZN4cute3eso3ESOILb0ELb1EJNS_15ArithmeticTupleIJNS_1CILi0EEEiEEEEEC2ERKS5_)
        /*1d66c*/ 	.word	0x00000000


	//----- nvinfo : EIATTR_FRAME_SIZE
	.align		4
.L_20082:
        /*1d670*/ 	.byte	0x04, 0x11
        /*1d672*/ 	.short	(.L_20084 - .L_20083)
	.align		4
.L_20083:
        /*1d674*/ 	.word	index@($_ZN7cutlass13device_kernelIN5flash19enable_sm80_to_sm89INS1_16FlashAttnBwdSm80INS1_25CollectiveMainloopBwdSm80ILi2ELi2EN4cute5tupleIJNS5_1CILi64EEENS7_ILi128EEES8_EEENS_10bfloat16_tEfNS_4arch4Sm80ELb1ELb0ELb1ELb0ELb1ELb0ELb0ELb0ELi2ELi2ELi4ELi2ELb1EEENS1_24CollectiveEpilogueBwdGQAISA_fSD_Li256ELb0ELb1EEENS1_25SingleTileBwdLPTSchedulerILb0ELi128ELb1EEEEEEEEEvNT_6ParamsE$_ZN4cute3eso3ESOILb0ELb0EJiiEEC2ERKiS4_)
        /*1d678*/ 	.word	0x00000000


	//----- nvinfo : EIATTR_FRAME_SIZE
	.align		4
.L_20084:
        /*1d67c*/ 	.byte	0x04, 0x11
        /*1d67e*/ 	.short	(.L_20086 - .L_20085)
	.align		4
.L_20085:
        /*1d680*/ 	.word	index@($_ZN7cutlass13device_kernelIN5flash19enable_sm80_to_sm89INS1_16FlashAttnBwdSm80INS1_25CollectiveMainloopBwdSm80ILi2ELi2EN4cute5tupleIJNS5_1CILi64EEENS7_ILi128EEES8_EEENS_10bfloat16_tEfNS_4arch4Sm80ELb1ELb0ELb1ELb0ELb1ELb0ELb0ELb0ELi2ELi2ELi4ELi2ELb1EEENS1_24CollectiveEpilogueBwdGQAISA_fSD_Li256ELb0ELb1EEENS1_25SingleTileBwdLPTSchedulerILb0ELi128ELb1EEEEEEEEEvNT_6ParamsE$_ZN4cute3eso3ESOILb0ELb0EJNS_6LayoutINS_5tupleIJNS3_IJNS_1CILi8EEENS4_ILi1EEEEEENS4_ILi2EEES6_EEENS3_IJNS3_IJS6_NS4_ILi0EEEEEElSA_EEEEElEEC2ERKSD_RKl)
        /*1d684*/ 	.word	0x00000000


	//----- nvinfo : EIATTR_FRAME_SIZE
	.align		4
.L_20086:
        /*1d688*/ 	.byte	0x04, 0x11
        /*1d68a*/ 	.short	(.L_20088 - .L_20087)
	.align		4
.L_20087:
        /*1d68c*/ 	.word	index@($_ZN7cutlass13device_kernelIN5flash19enable_sm80_to_sm89INS1_16FlashAttnBwdSm80INS1_25CollectiveMainloopBwdSm80ILi2ELi2EN4cute5tupleIJNS5_1CILi64EEENS7_ILi128EEES8_EEENS_10bfloat16_tEfNS_4arch4Sm80ELb1ELb0ELb1ELb0ELb1ELb0ELb0ELb0ELi2ELi2ELi4ELi2ELb1EEENS1_24CollectiveEpilogueBwdGQAISA_fSD_Li256ELb0ELb1EEENS1_25SingleTileBwdLPTSchedulerILb0ELi128ELb1EEEEEEEEEvNT_6ParamsE$_ZN4cute3eso3ESOILb0ELb0EJNS_6LayoutINS_5tupleIJNS3_IJNS_1CILi8EEENS4_ILi1EEEEEENS4_ILi2EEES6_EEENS3_IJNS3_IJS6_NS4_ILi0EEEEEElSA_EEEEENS_10ViewEngineINS_8gmem_ptrIPKN7cutlass10bfloat16_tEEEEEEEC2ERKSD_RKSL_)
        /*1d690*/ 	.word	0x00000000


	//----- nvinfo : EIATTR_FRAME_SIZE
	.align		4
.L_20088:
        /*1d694*/ 	.byte	0x04, 0x11
        /*1d696*/ 	.short	(.L_20090 - .L_20089)
	.align		4
.L_20089:
        /*1d698*/ 	.word	index@($_ZN7cutlass13device_kernelIN5flash19enable_sm80_to_sm89INS1_16FlashAttnBwdSm80INS1_25CollectiveMainloopBwdSm80ILi2ELi2EN4cute5tupleIJNS5_1CILi64EEENS7_ILi128EEES8_EEENS_10bfloat16_tEfNS_4arch4Sm80ELb1ELb0ELb1ELb0ELb1ELb0ELb0ELb0ELi2ELi2ELi4ELi2ELb1EEENS1_24CollectiveEpilogueBwdGQAISA_fSD_Li256ELb0ELb1EEENS1_25SingleTileBwdLPTSchedulerILb0ELi128ELb1EEEEEEEEEvNT_6ParamsE$_ZN4cute3eso3ESOILb0ELb0EJNS_5tupleIJiiEEEiiiEEC2ERKS3_RKiS8_S8_)
        /*1d69c*/ 	.word	0x00000000


	//----- nvinfo : EIATTR_FRAME_SIZE
	.align		4
.L_20090:
        /*1d6a0*/ 	.byte	0x04, 0x11
        /*1d6a2*/ 	.short	(.L_20092 - .L_20091)
	.align		4
.L_20091:
        /*1d6a4*/ 	.word	index@($_ZN7cutlass13device_kernelIN5flash19enable_sm80_to_sm89INS1_16FlashAttnBwdSm80INS1_25CollectiveMainloopBwdSm80ILi2ELi2EN4cute5tupleIJNS5_1CILi64EEENS7_ILi128EEES8_EEENS_10bfloat16_tEfNS_4arch4Sm80ELb1ELb0ELb1ELb0ELb1ELb0ELb0ELb0ELi2ELi2ELi4ELi2ELb1EEENS1_24CollectiveEpilogueBwdGQAISA_fSD_Li256ELb0ELb1EEENS1_25SingleTileBwdLPTSchedulerILb0ELi128ELb1EEEEEEEEEvNT_6ParamsE$_ZN4cute3eso3ESOILb0ELb0EJNS_15ArithmeticTupleIJiiEEEiiiEEC2ERKS3_RKiS8_S8_)
        /*1d6a8*/ 	.word	0x00000000


	//----- nvinfo : EIATTR_FRAME_SIZE
	.align		4
.L_20092:
        /*1d6ac*/ 	.byte	0x04, 0x11
        /*1d6ae*/ 	.short	(.L_20094 - .L_20093)
	.align		4
.L_20093:
        /*1d6b0*/ 	.word	index@($_ZN7cutlass13device_kernelIN5flash19enable_sm80_to_sm89INS1_16FlashAttnBwdSm80INS1_25CollectiveMainloopBwdSm80ILi2ELi2EN4cute5tupleIJNS5_1CILi64EEENS7_ILi128EEES8_EEENS_10bfloat16_tEfNS_4arch4Sm80ELb1ELb0ELb1ELb0ELb1ELb0ELb0ELb0ELi2ELi2ELi4ELi2ELb1EEENS1_24CollectiveEpilogueBwdGQAISA_fSD_Li256ELb0ELb1EEENS1_25SingleTileBwdLPTSchedulerILb0ELi128ELb1EEEEEEEEEvNT_6ParamsE$_ZN4cute12iter_adaptorIPfNS_8smem_ptrIS1_EEEC2ES1_)
        /*1d6b4*/ 	.word	0x00000000


	//----- nvinfo : EIATTR_FRAME_SIZE
	.align		4
.L_20094:
        /*1d6b8*/ 	.byte	0x04, 0x11
        /*1d6ba*/ 	.short	(.L_20096 - .L_20095)
	.align		4
.L_20095:
        /*1d6bc*/ 	.word	index@($_ZN7cutlass13device_kernelIN5flash19enable_sm80_to_sm89INS1_16FlashAttnBwdSm80INS1_25CollectiveMainloopBwdSm80ILi2ELi2EN4cute5tupleIJNS5_1CILi64EEENS7_ILi128EEES8_EEENS_10bfloat16_tEfNS_4arch4Sm80ELb1ELb0ELb1ELb0ELb1ELb0ELb0ELb0ELi2ELi2ELi4ELi2ELb1EEENS1_24CollectiveEpilogueBwdGQAISA_fSD_Li256ELb0ELb1EEENS1_25SingleTileBwdLPTSchedulerILb0ELi128ELb1EEEEEEEEEvNT_6ParamsE$_ZN4cute12iter_adaptorIPN7cutlass9uint128_tENS_8smem_ptrIS3_EEEC2ES3_)
        /*1d6c0*/ 	.word	0x00000000


	//----- nvinfo : EIATTR_FRAME_SIZE
	.align		4
.L_20096:
        /*1d6c4*/ 	.byte	0x04, 0x11
        /*1d6c6*/ 	.short	(.L_20098 - .L_20097)
	.align		4
.L_20097:
        /*1d6c8*/ 	.word	index@($_ZN7cutlass13device_kernelIN5flash19enable_sm80_to_sm89INS1_16FlashAttnBwdSm80INS1_25CollectiveMainloopBwdSm80ILi2ELi2EN4cute5tupleIJNS5_1CILi64EEENS7_ILi128EEES8_EEENS_10bfloat16_tEfNS_4arch4Sm80ELb1ELb0ELb1ELb0ELb1ELb0ELb0ELb0ELi2ELi2ELi4ELi2ELb1EEENS1_24CollectiveEpilogueBwdGQAISA_fSD_Li256ELb0ELb1EEENS1_25SingleTileBwdLPTSchedulerILb0ELi128ELb1EEEEEEEEEvNT_6ParamsE$_ZN4cute12iter_adaptorIPN7cutlass10bfloat16_tENS_8smem_ptrIS3_EEEC2ES3_)
        /*1d6cc*/ 	.word	0x00000000


	//----- nvinfo : EIATTR_FRAME_SIZE
	.align		4
.L_20098:
        /*1d6d0*/ 	.byte	0x04, 0x11
        /*1d6d2*/ 	.short	(.L_20100 - .L_20099)
	.align		4
.L_20099:
        /*1d6d4*/ 	.word	index@($_ZN7cutlass13device_kernelIN5flash19enable_sm80_to_sm89INS1_16FlashAttnBwdSm80INS1_25CollectiveMainloopBwdSm80ILi2ELi2EN4cute5tupleIJNS5_1CILi64EEENS7_ILi128EEES8_EEENS_10bfloat16_tEfNS_4arch4Sm80ELb1ELb0ELb1ELb0ELb1ELb0ELb0ELb0ELi2ELi2ELi4ELi2ELb1EEENS1_24CollectiveEpilogueBwdGQAISA_fSD_Li256ELb0ELb1EEENS1_25SingleTileBwdLPTSchedulerILb0ELi128ELb1EEEEEEEEEvNT_6ParamsE$_ZN4cute12iter_adaptorIPKfNS_8gmem_ptrIS2_EEEC2ES2_)
        /*1d6d8*/ 	.word	0x00000000


	//----- nvinfo : EIATTR_FRAME_SIZE
	.align		4
.L_20100:
        /*1d6dc*/ 	.byte	0x04, 0x11
        /*1d6de*/ 	.short	(.L_20102 - .L_20101)
	.align		4
.L_20101:
        /*1d6e0*/ 	.word	index@($_ZN7cutlass13device_kernelIN5flash19enable_sm80_to_sm89INS1_16FlashAttnBwdSm80INS1_25CollectiveMainloopBwdSm80ILi2ELi2EN4cute5tupleIJNS5_1CILi64EEENS7_ILi128EEES8_EEENS_10bfloat16_tEfNS_4arch4Sm80ELb1ELb0ELb1ELb0ELb1ELb0ELb0ELb0ELi2ELi2ELi4ELi2ELb1EEENS1_24CollectiveEpilogueBwdGQAISA_fSD_Li256ELb0ELb1EEENS1_25SingleTileBwdLPTSchedulerILb0ELi128ELb1EEEEEEEEEvNT_6ParamsE$_ZN4cute12iter_adaptorIPKN7cutlass9uint128_tENS_8gmem_ptrIS4_EEEC2ES4_)
        /*1d6e4*/ 	.word	0x00000000


	//----- nvinfo : EIATTR_FRAME_SIZE
	.align		4
.L_20102:
        /*1d6e8*/ 	.byte	0x04, 0x11
        /*1d6ea*/ 	.short	(.L_20104 - .L_20103)
	.align		4
.L_20103:
        /*1d6ec*/ 	.word	index@($_ZN7cutlass13device_kernelIN5flash19enable_sm80_to_sm89INS1_16FlashAttnBwdSm80INS1_25CollectiveMainloopBwdSm80ILi2ELi2EN4cute5tupleIJNS5_1CILi64EEENS7_ILi128EEES8_EEENS_10bfloat16_tEfNS_4arch4Sm80ELb1ELb0ELb1ELb0ELb1ELb0ELb0ELb0ELi2ELi2ELi4ELi2ELb1EEENS1_24CollectiveEpilogueBwdGQAISA_fSD_Li256ELb0ELb1EEENS1_25SingleTileBwdLPTSchedulerILb0ELi128ELb1EEEEEEEEEvNT_6ParamsE$_ZN4cute12iter_adaptorIPKN7cutlass10bfloat16_tENS_8gmem_ptrIS4_EEEC2ES4_)
        /*1d6f0*/ 	.word	0x00000000


	//----- nvinfo : EIATTR_FRAME_SIZE
	.align		4
.L_20104:
        /*1d6f4*/ 	.byte	0x04, 0x11
        /*1d6f6*/ 	.short	(.L_20106 - .L_20105)
	.align		4
.L_20105:
        /*1d6f8*/ 	.word	index@(_ZN7cutlass13device_kernelIN5flash19enable_sm80_to_sm89INS1_16FlashAttnBwdSm80INS1_25CollectiveMainloopBwdSm80ILi2ELi2EN4cute5tupleIJNS5_1CILi64EEENS7_ILi128EEES8_EEENS_10bfloat16_tEfNS_4arch4Sm80ELb1ELb0ELb1ELb0ELb1ELb0ELb0ELb0ELi2ELi2ELi4ELi2ELb1EEENS1_24CollectiveEpilogueBwdGQAISA_fSD_Li256ELb0ELb1EEENS1_25SingleTileBwdLPTSchedulerILb0ELi128ELb1EEEEEEEEEvNT_6ParamsE)
        /*1d6fc*/ 	.word	0x000001b0


	//----- nvinfo : EIATTR_REGCOUNT
	.align		4
.L_20106:
        /*1d700*/ 	.byte	0x04, 0x2f
        /*1d702*/ 	.short	(.L_20108 - .L_20107)
	.align		4
.L_20107:
        /*1d704*/ 	.word	index@(_ZN7cutlass13device_kernelIN5flash19enable_sm80_to_sm89INS1_16FlashAttnBwdSm80INS1_25CollectiveMainloopBwdSm80ILi2ELi2EN4cute5tupleIJNS5_1CILi64EEENS7_ILi128EEES8_EEENS_10bfloat16_tEfNS_4arch4Sm80ELb1ELb0ELb1ELb0ELb0ELb0ELb0ELb0ELi2ELi2ELi4ELi2ELb1EEENS1_24CollectiveEpilogueBwdGQAISA_fSD_Li256ELb0ELb0EEENS1_25SingleTileBwdLPTSchedulerILb0ELi128ELb0EEEEEEEEEvNT_6ParamsE)
        /*1d708*/ 	.word	0x000000fc


	//----- nvinfo : EIATTR_FRAME_SIZE
	.align		4
.L_20108:
        /*1d70c*/ 	.byte	0x04, 0x11
        /*1d70e*/ 	.short	(.L_20110 - .L_20109)
	.align		4
.L_20109:
        /*1d710*/ 	.word	index@($_ZN7cutlass13device_kernelIN5flash19enable_sm80_to_sm89INS1_16FlashAttnBwdSm80INS1_25CollectiveMainloopBwdSm80ILi2ELi2EN4cute5tupleIJNS5_1CILi64EEENS7_ILi128EEES8_EEENS_10bfloat16_tEfNS_4arch4Sm80ELb1ELb0ELb1ELb0ELb0ELb0ELb0ELb0ELi2ELi2ELi4ELi2ELb1EEENS1_24CollectiveEpilogueBwdGQAISA_fSD_Li256ELb0ELb0EEENS1_25SingleTileBwdLPTSchedulerILb0ELi128ELb0EEEEEEEEEvNT_6ParamsE$_ZZN5flash25CollectiveMainloopBwdSm80ILi2ELi2EN4cute5tupleIJNS1_1CILi64EEENS3_ILi128EEES4_EEEN7cutlass10bfloat16_tEfNS7_4arch4Sm80ELb1ELb0ELb1ELb0ELb0ELb0ELb0ELb0ELi2ELi2ELi4ELi2ELb1EE3mmaINS_16FlashAttnBwdSm80ISB_NS_24CollectiveEpilogueBwdGQAIS6_fSA_Li256ELb0ELb0EEENS_25SingleTileBwdLPTSchedulerILb0ELi128ELb0EEEE13SharedStorageENS1_6TensorINS1_11ArrayEngineIfLm32EEENS1_6LayoutINS2_IJNS2_IJNS3_ILi2EEESO_EEESO_NS3_ILi4EEEEEENS2_IJNS2_IJNS3_ILi1EEESO_EEESQ_NS3_ILi8EEEEEEEEEEEEbRKNSB_6ParamsERT0_S12_iNS2_IJiiiEEERT_ENKUliiE_clEii)
        /*1d714*/ 	.word	0x00000000


	//----- nvinfo : EIATTR_FRAME_SIZE
	.align		4
.L_20110:
        /*1d718*/ 	.byte	0x04, 0x11
        /*1d71a*/ 	.short	(.L_20112 - .L_20111)
	.align		4
.L_20111:
        /*1d71c*/ 	.word	index@($_ZN7cutlass13device_kernelIN5flash19enable_sm80_to_sm89INS1_16FlashAttnBwdSm80INS1_25CollectiveMainloopBwdSm80ILi2ELi2EN4cute5tupleIJNS5_1CILi64EEENS7_ILi128EEES8_EEENS_10bfloat16_tEfNS_4arch4Sm80ELb1ELb0ELb1ELb0ELb0ELb0ELb0ELb0ELi2ELi2ELi4ELi2ELb1EEENS1_24CollectiveEpilogueBwdGQAISA_fSD_Li256ELb0ELb0EEENS1_25SingleTileBwdLPTSchedulerILb0ELi128ELb0EEEEEEEEEvNT_6ParamsE$_ZZN5flash25CollectiveMainloopBwdSm80ILi2ELi2EN4cute5tupleIJNS1_1CILi64EEENS3_ILi128EEES4_EEEN7cutlass10bfloat16_tEfNS7_4arch4Sm80ELb1ELb0ELb1ELb0ELb0ELb0ELb0ELb0ELi2ELi2ELi4ELi2ELb1EE3mmaINS_16FlashAttnBwdSm80ISB_NS_24CollectiveEpilogueBwdGQAIS6_fSA_Li256ELb0ELb0EEENS_25SingleTileBwdLPTSchedulerILb0ELi128ELb0EEEE13SharedStorageENS1_6TensorINS1_11ArrayEngineIfLm32EEENS1_6LayoutINS2_IJNS2_IJNS3_ILi2EEESO_EEESO_NS3_ILi4EEEEEENS2_IJNS2_IJNS3_ILi1EEESO_EEESQ_NS3_ILi8EEEEEEEEEEEEbRKNSB_6ParamsERT0_S12_iNS2_IJiiiEEERT_ENKUliiE0_clEii)
        /*1d720*/ 	.word	0x00000000


	//----- nvinfo : EIATTR_FRAME_SIZE
	.align		4
.L_20112:
        /*1d724*/ 	.byte	0x04, 0x11
        /*1d726*/ 	.short	(.L_20114 - .L_20113)
	.align		4
.L_20113:
        /*1d728*/ 	.word	index@($_ZN7cutlass13device_kernelIN5flash19enable_sm80_to_sm89INS1_16FlashAttnBwdSm80INS1_25CollectiveMainloopBwdSm80ILi2ELi2EN4cute5tupleIJNS5_1CILi64EEENS7_ILi128EEES8_EEENS_10bfloat16_tEfNS_4arch4Sm80ELb1ELb0ELb1ELb0ELb0ELb0ELb0ELb0ELi2ELi2ELi4ELi2ELb1EEENS1_24CollectiveEpilogueBwdGQAISA_fSD_Li256ELb0ELb0EEENS1_25SingleTileBwdLPTSchedulerILb0ELi128ELb0EEEEEEEEEvNT_6ParamsE$_ZZN4cuteplIJiiEJNS_1CILi0EEES2_EEEDaRKNS_15ArithmeticTupleIJDpT_EEERKNS3_IJDpT0_EEEENKUlDpRKT_E_clIJiiEEEDaSH_)
        /*1d72c*/ 	.word	0x00000000


	//----- nvinfo : EIATTR_FRAME_SIZE
	.align		4
.L_20114:
        /*1d730*/ 	.byte	0x04, 0x11
        /*1d732*/ 	.short	(.L_20116 - .L_20115)
	.align		4
.L_20115:
        /*1d734*/ 	.word	index@($_ZN7cutlass13device_kernelIN5flash19enable_sm80_to_sm89INS1_16FlashAttnBwdSm80INS1_25CollectiveMainloopBwdSm80ILi2ELi2EN4cute5tupleIJNS5_1CILi64EEENS7_ILi128EEES8_EEENS_10bfloat16_tEfNS_4arch4Sm80ELb1ELb0ELb1ELb0ELb0ELb0ELb0ELb0ELi2ELi2ELi4ELi2ELb1EEENS1_24CollectiveEpilogueBwdGQAISA_fSD_Li256ELb0ELb0EEENS1_25SingleTileBwdLPTSchedulerILb0ELi128ELb0EEEEEEEEEvNT_6ParamsE$_ZZN4cuteplIJiEJNS_1CILi0EEEiEEEDaRKNS_15ArithmeticTupleIJDpT_EEERKNS3_IJDpT0_EEEENKUlDpRKT_E_clIJiiEEEDaSH_)
        /*1d738*/ 	.word	0x00000000


	//----- nvinfo : EIATTR_FRAME_SIZE
	.align		4
.L_20116:
        /*1d73c*/ 	.byte	0x04, 0x11
        /*1d73e*/ 	.short	(.L_20118 - .L_20117)
	.align		4
.L_20117:
        /*1d740*/ 	.word	index@($_ZN7cutlass13device_kernelIN5flash19enable_sm80_to_sm89INS1_16FlashAttnBwdSm80INS1_25CollectiveMainloopBwdSm80ILi2ELi2EN4cute5tupleIJNS5_1CILi64EEENS7_ILi128EEES8_EEENS_10bfloat16_tEfNS_4arch4Sm80ELb1ELb0ELb1ELb0ELb0ELb0ELb0ELb0ELi2ELi2ELi4ELi2ELb1EEENS1_24CollectiveEpilogueBwdGQAISA_fSD_Li256ELb0ELb0EEENS1_25SingleTileBwdLPTSchedulerILb0ELi128ELb0EEEEEEEEEvNT_6ParamsE$_ZZN4cuteplIJiEJNS_1CILi0EEEEEEDaRKNS_15ArithmeticTupleIJDpT_EEERKNS3_IJDpT0_EEEENKUlDpRKT_E_clIJiEEEDaSH_)
        /*1d744*/ 	.word	0x00000000


	//----- nvinfo : EIATTR_FRAME_SIZE
	.align		4
.L_20118:
        /*1d748*/ 	.byte	0x04, 0x11
        /*1d74a*/ 	.short	(.L_20120 - .L_20119)
	.align		4
.L_20119:
        /*1d74c*/ 	.word	index@($_ZN7cutlass13device_kernelIN5flash19enable_sm80_to_sm89INS1_16FlashAttnBwdSm80INS1_25CollectiveMainloopBwdSm80ILi2ELi2EN4cute5tupleIJNS5_1CILi64EEENS7_ILi128EEES8_EEENS_10bfloat16_tEfNS_4arch4Sm80ELb1ELb0ELb1ELb0ELb0ELb0ELb0ELb0ELi2ELi2ELi4ELi2ELb1EEENS1_24CollectiveEpilogueBwdGQAISA_fSD_Li256ELb0ELb0EEENS1_25SingleTileBwdLPTSchedulerILb0ELi128ELb0EEEEEEEEEvNT_6ParamsE$_ZZN4cuteplIJNS_1CILi0EEEiEJS2_S2_iiEEEDaRKNS_15ArithmeticTupleIJDpT_EEERKNS3_IJDpT0_EEEENKUlDpRKT_E_clIJS2_iiiEEEDaSH_)
        /*1d750*/ 	.word	0x00000000


	//----- nvinfo : EIATTR_FRAME_SIZE
	.align		4
.L_20120:
        /*1d754*/ 	.byte	0x04, 0x11
        /*1d756*/ 	.short	(.L_20122 - .L_20121)
	.align		4
.L_20121:
        /*1d758*/ 	.word	index@($_ZN7cutlass13device_kernelIN5flash19enable_sm80_to_sm89INS1_16FlashAttnBwdSm80INS1_25CollectiveMainloopBwdSm80ILi2ELi2EN4cute5tupleIJNS5_1CILi64EEENS7_ILi128EEES8_EEENS_10bfloat16_tEfNS_4arch4Sm80ELb1ELb0ELb1ELb0ELb0ELb0ELb0ELb0ELi2ELi2ELi4ELi2ELb1EEENS1_24CollectiveEpilogueBwdGQAISA_fSD_Li256ELb0ELb0EEENS1_25SingleTileBwdLPTSchedulerILb0ELi128ELb0EEEEEEEEEvNT_6ParamsE$_ZZN4cuteplIJNS_1CILi0EEES2_iEJS2_S2_S2_iEEEDaRKNS_15ArithmeticTupleIJDpT_EEERKNS3_IJDpT0_EEEENKUlDpRKT_E_clIJS2_S2_iiEEEDaSH_)
        /*1d75c*/ 	.word	0x00000000


	//----- nvinfo : EIATTR_FRAME_SIZE
	.align		4
.L_20122:
        /*1d760*/ 	.byte	0x04, 0x11
        /*1d762*/ 	.short	(.L_20124 - .L_20123)
	.align		4
.L_20123:
        /*1d764*/ 	.word	index@($_ZN7cutlass13device_kernelIN5flash19enable_sm80_to_sm89INS1_16FlashAttnBwdSm80INS1_25CollectiveMainloopBwdSm80ILi2ELi2EN4cute5tupleIJNS5_1CILi64EEENS7_ILi128EEES8_EEENS_10bfloat16_tEfNS_4arch4Sm80ELb1ELb0ELb1ELb0ELb0ELb0ELb0ELb0ELi2ELi2ELi4ELi2ELb1EEENS1_24CollectiveEpilogueBwdGQAISA_fSD_Li256ELb0ELb0EEENS1_25SingleTileBwdLPTSchedulerILb0ELi128ELb0EEEEEEEEEvNT_6ParamsE$_ZZN4cuteplIJNS_1CILi0EEES2_EJiS2_EEEDaRKNS_15ArithmeticTupleIJDpT_EEERKNS3_IJDpT0_EEEENKUlDpRKT_E_clIJiS2_EEEDaSH_)
        /*1d768*/ 	.word	0x00000000


	//----- nvinfo : EIATTR_FRAME_SIZE
	.align		4
.L_20124:
        /*1d76c*/ 	.byte	0x04, 0x11
        /*1d76e*/ 	.short	(.L_20126 - .L_20125)
	.align		4
.L_20125:
        /*1d770*/ 	.word	index@($_ZN7cutlass13device_kernelIN5flash19enable_sm80_to_sm89INS1_16FlashAttnBwdSm80INS1_25CollectiveMainloopBwdSm80ILi2ELi2EN4cute5tupleIJNS5_1CILi64EEENS7_ILi128EEES8_EEENS_10bfloat16_tEfNS_4arch4Sm80ELb1ELb0ELb1ELb0ELb0ELb0ELb0ELb0ELi2ELi2ELi4ELi2ELb1EEENS1_24CollectiveEpilogueBwdGQAISA_fSD_Li256ELb0ELb0EEENS1_25SingleTileBwdLPTSchedulerILb0ELi128ELb0EEEEEEEEEvNT_6ParamsE$_ZZN4cuteplIJNS_1CILi0EEES2_EJiEEEDaRKNS_15ArithmeticTupleIJDpT_EEERKNS3_IJDpT0_EEEENKUlDpRKT_E_clIJiS2_EEEDaSH_)
        /*1d774*/ 	.word	0x00000000


	//----- nvinfo : EIATTR_FRAME_SIZE
	.align		4
.L_20126:
        /*1d778*/ 	.byte	0x04, 0x11
        /*1d77a*/ 	.short	(.L_20128 - .L_20127)
	.align		4
.L_20127:
        /*1d77c*/ 	.word	index@($_ZN7cutlass13device_kernelIN5flash19enable_sm80_to_sm89INS1_16FlashAttnBwdSm80INS1_25CollectiveMainloopBwdSm80ILi2ELi2EN4cute5tupleIJNS5_1CILi64EEENS7_ILi128EEES8_EEENS_10bfloat16_tEfNS_4arch4Sm80ELb1ELb0ELb1ELb0ELb0ELb0ELb0ELb0ELi2ELi2ELi4ELi2ELb1EEENS1_24CollectiveEpilogueBwdGQAISA_fSD_Li256ELb0ELb0EEENS1_25SingleTileBwdLPTSchedulerILb0ELi128ELb0EEEEEEEEEvNT_6ParamsE$_ZZN4cuteplIJNS_15ArithmeticTupleIJiiEEEEJNS_1CILi0EEEiiiEEEDaRKNS1_IJDpT_EEERKNS1_IJDpT0_EEEENKUlDpRKT_E_clIJS2_iiiEEEDaSI_)
        /*1d780*/ 	.word	0x00000000


	//----- nvinfo : EIATTR_FRAME_SIZE
	.align		4
.L_20128:
        /*1d784*/ 	.byte	0x04, 0x11
        /*1d786*/ 	.short	(.L_20130 - .L_20129)
	.align		4
.L_20129:
        /*1d788*/ 	.word	index@($_ZN7cutlass13device_kernelIN5flash19enable_sm80_to_sm89INS1_16FlashAttnBwdSm80INS1_25CollectiveMainloopBwdSm80ILi2ELi2EN4cute5tupleIJNS5_1CILi64EEENS7_ILi128EEES8_EEENS_10bfloat16_tEfNS_4arch4Sm80ELb1ELb0ELb1ELb0ELb0ELb0ELb0ELb0ELi2ELi2ELi4ELi2ELb1EEENS1_24CollectiveEpilogueBwdGQAISA_fSD_Li256ELb0ELb0EEENS1_25SingleTileBwdLPTSchedulerILb0ELi128ELb0EEEEEEEEEvNT_6ParamsE$_ZZN4cuteplIJNS_15ArithmeticTupleIJiEEEEJNS1_IJNS_1CILi0EEEiEEEEEEDaRKNS1_IJDpT_EEERKNS1_IJDpT0_EEEENKUlDpRKT_E_clIJNS1_IJiiEEEEEEDaSJ_)
        /*1d78c*/ 	.word	0x00000000


	//----- nvinfo : EIATTR_FRAME_SIZE
	.align		4
.L_20130:
        /*1d790*/ 	.byte	0x04, 0x11
        /*1d792*/ 	.short	(.L_20132 - .L_20131)
	.align		4
.L_20131:
        /*1d794*/ 	.word	index@($_ZN7cutlass13device_kernelIN5flash19enable_sm80_to_sm89INS1_16FlashAttnBwdSm80INS1_25CollectiveMainloopBwdSm80ILi2ELi2EN4cute5tupleIJNS5_1CILi64EEENS7_ILi128EEES8_EEENS_10bfloat16_tEfNS_4arch4Sm80ELb1ELb0ELb1ELb0ELb0ELb0ELb0ELb0ELi2ELi2ELi4ELi2ELb1EEENS1_24CollectiveEpilogueBwdGQAISA_fSD_Li256ELb0ELb0EEENS1_25SingleTileBwdLPTSchedulerILb0ELi128ELb0EEEEEEEEEvNT_6ParamsE$_ZZN4cute9transformINS_15ArithmeticTupleIJiiEEEZNS_14transform_leafIS2_RNS_8identityEEEDaRKT_OT0_EUlRKT_E_EEDaS8_SA_ENKUlDpSD_E_clIJiiEEEDaSF_)
        /*1d798*/ 	.word	0x00000000


	//----- nvinfo : EIATTR_FRAME_SIZE
	.align		4
.L_20132:
        /*1d79c*/ 	.byte	0x04, 0x11
        /*1d79e*/ 	.short	(.L_20134 - .L_20133)
	.align		4
.L_20133:
        /*1d7a0*/ 	.word	index@($_ZN7cutlass13device_kernelIN5flash19enable_sm80_to_sm89INS1_16FlashAttnBwdSm80INS1_25CollectiveMainloopBwdSm80ILi2ELi2EN4cute5tupleIJNS5_1CILi64EEENS7_ILi128EEES8_EEENS_10bfloat16_tEfNS_4arch4Sm80ELb1ELb0ELb1ELb0ELb0ELb0ELb0ELb0ELi2ELi2ELi4ELi2ELb1EEENS1_24CollectiveEpilogueBwdGQAISA_fSD_Li256ELb0ELb0EEENS1_25SingleTileBwdLPTSchedulerILb0ELi128ELb0EEEEEEEEEvNT_6ParamsE$_ZZN4cute9transformINS_15ArithmeticTupleIJNS1_IJiiEEEiiiEEEZNS_14transform_leafIS3_NS_8identityEEEDaRKT_OT0_EUlRKT_E_EEDaS8_SA_ENKUlDpSD_E_clIJNS_5tupleIJiiEEEiiiEEEDaSF_)
        /*1d7a4*/ 	.word	0x00000000


	//----- nvinfo : EIATTR_FRAME_SIZE
	.align		4
.L_20134:
        /*1d7a8*/ 	.byte	0x04, 0x11
        /*1d7aa*/ 	.short	(.L_20136 - .L_20135)
	.align		4
.L_20135:
        /*1d7ac*/ 	.word	index@($_ZN7cutlass13device_kernelIN5flash19enable_sm80_to_sm89INS1_16FlashAttnBwdSm80INS1_25CollectiveMainloopBwdSm80ILi2ELi2EN4cute5tupleIJNS5_1CILi64EEENS7_ILi128EEES8_EEENS_10bfloat16_tEfNS_4arch4Sm80ELb1ELb0ELb1ELb0ELb0ELb0ELb0ELb0ELi2ELi2ELi4ELi2ELb1EEENS1_24CollectiveEpilogueBwdGQAISA_fSD_Li256ELb0ELb0EEENS1_25SingleTileBwdLPTSchedulerILb0ELi128ELb0EEEEEEEEEvNT_6ParamsE$_ZZN4cute7idx2crdINS_5tupleIJiEEENS1_IJNS1_IJNS1_IJNS_1CILi8EEENS3_ILi2EEEEEES5_S5_NS3_ILi4EEEEEEEEEEEDaRKT_RKT0_ENKUlRKT_RKT0_E_clIiS8_EEDaSI_SL_)
        /*1d7b0*/ 	.word	0x00000000


	//----- nvinfo : EIATTR_FRAME_SIZE
	.align		4
.L_20136:
        /*1d7b4*/ 	.byte	0x04, 0x11
        /*1d7b6*/ 	.short	(.L_20138 - .L_20137)
	.align		4
.L_20137:
        /*1d7b8*/ 	.word	index@($_ZN7cutlass13device_kernelIN5flash19enable_sm80_to_sm89INS1_16FlashAttnBwdSm80INS1_25CollectiveMainloopBwdSm80ILi2ELi2EN4cute5tupleIJNS5_1CILi64EEENS7_ILi128EEES8_EEENS_10bfloat16_tEfNS_4arch4Sm80ELb1ELb0ELb1ELb0ELb0ELb0ELb0ELb0ELi2ELi2ELi4ELi2ELb1EEENS1_24CollectiveEpilogueBwdGQAISA_fSD_Li256ELb0ELb0EEENS1_25SingleTileBwdLPTSchedulerILb0ELi128ELb0EEEEEEEEEvNT_6ParamsE$_ZZN4cute7idx2crdINS_5tupleIJiEEENS1_IJNS1_IJNS1_IJNS_1CILi8EEENS3_ILi2EEEEEES5_NS3_ILi4EEES5_EEEEEEEEDaRKT_RKT0_ENKUlRKT_RKT0_E_clIiS8_EEDaSI_SL_)
        /*1d7bc*/ 	.word	0x00000000


	//----- nvinfo : EIATTR_FRAME_SIZE
	.align		4
.L_20138:
        /*1d7c0*/ 	.byte	0x04, 0x11
        /*1d7c2*/ 	.short	(.L_20140 - .L_20139)
	.align		4
.L_20139:
        /*1d7c4*/ 	.word	index@($_ZN7cutlass13device_kernelIN5flash19enable_sm80_to_sm89INS1_16FlashAttnBwdSm80INS1_25CollectiveMainloopBwdSm80ILi2ELi2EN4cute5tupleIJNS5_1CILi64EEENS7_ILi128EEES8_EEENS_10bfloat16_tEfNS_4arch4Sm80ELb1ELb0ELb1ELb0ELb0ELb0ELb0ELb0ELi2ELi2ELi4ELi2ELb1EEENS1_24CollectiveEpilogueBwdGQAISA_fSD_Li256ELb0ELb0EEENS1_25SingleTileBwdLPTSchedulerILb0ELi128ELb0EEEEEEEEEvNT_6ParamsE$_ZZN4cute5sliceINS_5tupleIJNS_10UnderscoreES2_S2_iEEENS1_IJNS1_IJNS_1CILi1EEENS4_ILi0EEEEEElS6_lEEEEEDaRKT_RKT0_ENKUlRKT_RKT0_E_clIS2_lEEDaSH_SK_)
        /*1d7c8*/ 	.word	0x00000000


	//----- nvinfo : EIATTR_FRAME_SIZE
	.align		4
.L_20140:
        /*1d7cc*/ 	.byte	0x04, 0x11
        /*1d7ce*/ 	.short	(.L_20142 - .L_20141)
	.align		4
.L_20141:
        /*1d7d0*/ 	.word	index@($_ZN7cutlass13device_kernelIN5flash19enable_sm80_to_sm89INS1_16FlashAttnBwdSm80INS1_25CollectiveMainloopBwdSm80ILi2ELi2EN4cute5tupleIJNS5_1CILi64EEENS7_ILi128EEES8_EEENS_10bfloat16_tEfNS_4arch4Sm80ELb1ELb0ELb1ELb0ELb0ELb0ELb0ELb0ELi2ELi2ELi4ELi2ELb1EEENS1_24CollectiveEpilogueBwdGQAISA_fSD_Li256ELb0ELb0EEENS1_25SingleTileBwdLPTSchedulerILb0ELi128ELb0EEEEEEEEEvNT_6ParamsE$_ZZN4cute19as_arithmetic_tupleINS_15ArithmeticTupleIJiiEEEEEDaRKT_ENKUlRKT_E_clIiEEDaS8_)
        /*1d7d4*/ 	.word	0x00000000


	//----- nvinfo : EIATTR_FRAME_SIZE
	.align		4
.L_20142:
        /*1d7d8*/ 	.byte	0x04, 0x11
        /*1d7da*/ 	.short	(.L_20144 - .L_20143)
	.align		4
.L_20143:
        /*1d7dc*/ 	.word	index@($_ZN7cutlass13device_kernelIN5flash19enable_sm80_to_sm89INS1_16FlashAttnBwdSm80INS1_25CollectiveMainloopBwdSm80ILi2ELi2EN4cute5tupleIJNS5_1CILi64EEENS7_ILi128EEES8_EEENS_10bfloat16_tEfNS_4arch4Sm80ELb1ELb0ELb1ELb0ELb0ELb0ELb0ELb0ELi2ELi2ELi4ELi2ELb1EEENS1_24CollectiveEpilogueBwdGQAISA_fSD_Li256ELb0ELb0EEENS1_25SingleTileBwdLPTSchedulerILb0ELi128ELb0EEEEEEEEEvNT_6ParamsE$_ZZN4cute19as_arithmetic_tupleINS_15ArithmeticTupleIJiiEEEEEDaRKT_ENKUlDpRKT_E_clIJiiEEEDaS9_)
        /*1d7e0*/ 	.word	0x00000000


	//----- nvinfo : EIATTR_FRAME_SIZE
	.align		4
.L_20144:
        /*1d7e4*/ 	.byte	0x04, 0x11
        /*1d7e6*/ 	.short	(.L_20146 - .L_20145)
	.align		4
.L_20145:
        /*1d7e8*/ 	.word	index@($_ZN7cutlass13device_kernelIN5flash19enable_sm80_to_sm89INS1_16FlashAttnBwdSm80INS1_25CollectiveMainloopBwdSm80ILi2ELi2EN4cute5tupleIJNS5_1CILi64EEENS7_ILi128EEES8_EEENS_10bfloat16_tEfNS_4arch4Sm80ELb1ELb0ELb1ELb0ELb0ELb0ELb0ELb0ELi2ELi2ELi4ELi2ELb1EEENS1_24CollectiveEpilogueBwdGQAISA_fSD_Li256ELb0ELb0EEENS1_25SingleTileBwdLPTSchedulerILb0ELi128ELb0EEEEEEEEEvNT_6ParamsE$_ZZN4cute19as_arithmetic_tupleINS_15ArithmeticTupleIJNS1_IJiiEEEiiiEEEEEDaRKT_ENKUlRKT_E_clIiEEDaS9_)
        /*1d7ec*/ 	.word	0x00000000


	//----- nvinfo : EIATTR_FRAME_SIZE
	.align		4
.L_20146:
        /*1d7f0*/ 	.byte	0x04, 0x11
        /*1d7f2*/ 	.short	(.L_20148 - .L_20147)
	.align		4
.L_20147:
        /*1d7f4*/ 	.word	index@($_ZN7cutlass13device_kernelIN5flash19enable_sm80_to_sm89INS1_16FlashAttnBwdSm80INS1_25CollectiveMainloopBwdSm80ILi2ELi2EN4cute5tupleIJNS5_1CILi64EEENS7_ILi128EEES8_EEENS_10bfloat16_tEfNS_4arch4Sm80ELb1ELb0ELb1ELb0ELb0ELb0ELb0ELb0ELi2ELi2ELi4ELi2ELb1EEENS1_24CollectiveEpilogueBwdGQAISA_fSD_Li256ELb0ELb0EEENS1_25SingleTileBwdLPTSchedulerILb0ELi128ELb0EEEEEEEEEvNT_6ParamsE$_ZZN4cute19as_arithmetic_tupleINS_15ArithmeticTupleIJNS1_IJiiEEEiiiEEEEEDaRKT_ENKUlRKT_E_clIS2_EEDaS9_)
        /*1d7f8*/ 	.word	0x00000000


	//----- nvinfo : EIATTR_FRAME_SIZE
	.align		4
.L_20148:
        /*1d7fc*/ 	.byte	0x04, 0x11
        /*1d7fe*/ 	.short	(.L_20150 - .L_20149)
	.align		4
.L_20149:
        /*1d800*/ 	.word	index@($_ZN7cutlass13device_kernelIN5flash19enable_sm80_to_sm89INS1_16FlashAttnBwdSm80INS1_25CollectiveMainloopBwdSm80ILi2ELi2EN4cute5tupleIJNS5_1CILi64EEENS7_ILi128EEES8_EEENS_10bfloat16_tEfNS_4arch4Sm80ELb1ELb0ELb1ELb0ELb0ELb0ELb0ELb0ELi2ELi2ELi4ELi2ELb1EEENS1_24CollectiveEpilogueBwdGQAISA_fSD_Li256ELb0ELb0EEENS1_25SingleTileBwdLPTSchedulerILb0ELi128ELb0EEEEEEEEEvNT_6ParamsE$_ZZN4cute19as_arithmetic_tupleINS_15ArithmeticTupleIJNS1_IJiiEEEiiiEEEEEDaRKT_ENKUlDpRKT_E_clIJS2_iiiEEEDaSA_)
        /*1d804*/ 	.word	0x00000000


	//----- nvinfo : EIATTR_FRAME_SIZE
	.align		4
.L_20150:
        /*1d808*/ 	.byte	0x04, 0x11
        /*1d80a*/ 	.short	(.L_20152 - .L_20151)
	.align		4
.L_20151:
        /*1d80c*/ 	.word	index@($_ZN7cutlass13device_kernelIN5flash19enable_sm80_to_sm89INS1_16FlashAttnBwdSm80INS1_25CollectiveMainloopBwdSm80ILi2ELi2EN4cute5tupleIJNS5_1CILi64EEENS7_ILi128EEES8_EEENS_10bfloat16_tEfNS_4arch4Sm80ELb1ELb0ELb1ELb0ELb0ELb0ELb0ELb0ELi2ELi2ELi4ELi2ELb1EEENS1_24CollectiveEpilogueBwdGQAISA_fSD_Li256ELb0ELb0EEENS1_25SingleTileBwdLPTSchedulerILb0ELi128ELb0EEEEEEEEEvNT_6ParamsE$_ZZN4cute14transform_leafINS_15ArithmeticTupleIJiiEEERNS_8identityEEEDaRKT_OT0_ENKUlRKT_E_clIiEEDaSC_)
        /*1d810*/ 	.word	0x00000000


	//----- nvinfo : EIATTR_FRAME_SIZE
	.align		4
.L_20152:
        /*1d814*/ 	.byte	0x04, 0x11
        /*1d816*/ 	.short	(.L_20154 - .L_20153)
	.align		4
.L_20153:
        /*1d818*/ 	.word	index@($_ZN7cutlass13device_kernelIN5flash19enable_sm80_to_sm89INS1_16FlashAttnBwdSm80INS1_25CollectiveMainloopBwdSm80ILi2ELi2EN4cute5tupleIJNS5_1CILi64EEENS7_ILi128EEES8_EEENS_10bfloat16_tEfNS_4arch4Sm80ELb1ELb0ELb1ELb0ELb0ELb0ELb0ELb0ELi2ELi2ELi4ELi2ELb1EEENS1_24CollectiveEpilogueBwdGQAISA_fSD_Li256ELb0ELb0EEENS1_25SingleTileBwdLPTSchedulerILb0ELi128ELb0EEEEEEEEEvNT_6ParamsE$_ZZN4cute14transform_leafINS_15ArithmeticTupleIJNS1_IJiiEEEiiiEEENS_8identityEEEDaRKT_OT0_ENKUlRKT_E_clIiEEDaSC_)
        /*1d81c*/ 	.word	0x00000000


	//----- nvinfo : EIATTR_FRAME_SIZE
	.align		4
.L_20154:
        /*1d820*/ 	.byte	0x04, 0x11
        /*1d822*/ 	.short	(.L_20156 - .L_20155)
	.align		4
.L_20155:
        /*1d824*/ 	.word	index@($_ZN7cutlass13device_kernelIN5flash19enable_sm80_to_sm89INS1_16FlashAttnBwdSm80INS1_25CollectiveMainloopBwdSm80ILi2ELi2EN4cute5tupleIJNS5_1CILi64EEENS7_ILi128EEES8_EEENS_10bfloat16_tEfNS_4arch4Sm80ELb1ELb0ELb1ELb0ELb0ELb0ELb0ELb0ELi2ELi2ELi4ELi2ELb1EEENS1_24CollectiveEpilogueBwdGQAISA_fSD_Li256ELb0ELb0EEENS1_25SingleTileBwdLPTSchedulerILb0ELi128ELb0EEEEEEEEEvNT_6ParamsE$_ZZN4cute14transform_leafINS_15ArithmeticTupleIJNS1_IJiiEEEiiiEEENS_8identityEEEDaRKT_OT0_ENKUlRKT_E_clIS2_EEDaSC_)
        /*1d828*/ 	.word	0x00000000


	//----- nvinfo : EIATTR_FRAME_SIZE
	.align		4
.L_20156:
        /*1d82c*/ 	.byte	0x04, 0x11
        /*1d82e*/ 	.short	(.L_20158 - .L_20157)
	.align		4
.L_20157:
        /*1d830*/ 	.word	index@($_ZN7cutlass13device_kernelIN5flash19enable_sm80_to_sm89INS1_16FlashAttnBwdSm80INS1_25CollectiveMainloopBwdSm80ILi2ELi2EN4cute5tupleIJNS5_1CILi64EEENS7_ILi128EEES8_EEENS_10bfloat16_tEfNS_4arch4Sm80ELb1ELb0ELb1ELb0ELb0ELb0ELb0ELb0ELi2ELi2ELi4ELi2ELb1EEENS1_24CollectiveEpilogueBwdGQAISA_fSD_Li256ELb0ELb0EEENS1_25SingleTileBwdLPTSchedulerILb0ELi128ELb0EEEEEEEEEvNT_6ParamsE$_ZZN4cute12filter_tupleINS_5tupleIJNS_10UnderscoreES2_S2_iEEENS1_IJNS1_IJNS_1CILi1EEENS4_ILi0EEEEEElS6_lEEEZNS_5sliceIS3_S8_EEDaRKT_RKT0_EUlRKT_RKT0_E_EEDaSC_SF_OT1_ENKUlDpSI_E_clIJNS1_IJS7_EEENS1_IJlEEENS1_IJS6_EEENS1_IJEEEEEEDaSP_)
        /*1d834*/ 	.word	0x00000000


	//----- nvinfo : EIATTR_FRAME_SIZE
	.align		4
.L_20158:
        /*1d838*/ 	.byte	0x04, 0x11
        /*1d83a*/ 	.short	(.L_20160 - .L_20159)
	.align		4
.L_20159:
        /*1d83c*/ 	.word	index@($_ZN7cutlass13device_kernelIN5flash19enable_sm80_to_sm89INS1_16FlashAttnBwdSm80INS1_25CollectiveMainloopBwdSm80ILi2ELi2EN4cute5tupleIJNS5_1CILi64EEENS7_ILi128EEES8_EEENS_10bfloat16_tEfNS_4arch4Sm80ELb1ELb0ELb1ELb0ELb0ELb0ELb0ELb0ELi2ELi2ELi4ELi2ELb1EEENS1_24CollectiveEpilogueBwdGQAISA_fSD_Li256ELb0ELb0EEENS1_25SingleTileBwdLPTSchedulerILb0ELi128ELb0EEEEEEEEEvNT_6ParamsE$_ZN73_INTERNAL_24fd9406_37_flash_bwd_hdim64_bf16_softcap_sm80_cu_3fbc093a_291824__cvta_generic_to_sharedEPKv)
        /*1d840*/ 	.word	0x00000000


	//----- nvinfo : EIATTR_FRAME_SIZE
	.align		4
.L_20160:
        /*1d844*/ 	.byte	0x04, 0x11
        /*1d846*/ 	.short	(.L_20162 - .L_20161)
	.align		4
.L_20161:
        /*1d848*/ 	.word	index@($_ZN7cutlass13device_kernelIN5flash19enable_sm80_to_sm89INS1_16FlashAttnBwdSm80INS1_25CollectiveMainloopBwdSm80ILi2ELi2EN4cute5tupleIJNS5_1CILi64EEENS7_ILi128EEES8_EEENS_10bfloat16_tEfNS_4arch4Sm80ELb1ELb0ELb1ELb0ELb0ELb0ELb0ELb0ELi2ELi2ELi4ELi2ELb1EEENS1_24CollectiveEpilogueBwdGQAISA_fSD_Li256ELb0ELb0EEENS1_25SingleTileBwdLPTSchedulerILb0ELi128ELb0EEEEEEEEEvNT_6ParamsE$_ZN4cute8smem_ptrIPfECI1NS_12iter_adaptorIS1_S2_EEES1_)
        /*1d84c*/ 	.word	0x00000000


	//----- nvinfo : EIATTR_FRAME_SIZE
	.align		4
.L_20162:
        /*1d850*/ 	.byte	0x04, 0x11
        /*1d852*/ 	.short	(.L_20164 - .L_20163)
	.align		4
.L_20163:
        /*1d854*/ 	.word	index@($_ZN7cutlass13device_kernelIN5flash19enable_sm80_to_sm89INS1_16FlashAttnBwdSm80INS1_25CollectiveMainloopBwdSm80ILi2ELi2EN4cute5tupleIJNS5_1CILi64EEENS7_ILi128EEES8_EEENS_10bfloat16_tEfNS_4arch4Sm80ELb1ELb0ELb1ELb0ELb0ELb0ELb0ELb0ELi2ELi2ELi4ELi2ELb1EEENS1_24CollectiveEpilogueBwdGQAISA_fSD_Li256ELb0ELb0EEENS1_25SingleTileBwdLPTSchedulerILb0ELi128ELb0EEEEEEEEEvNT_6ParamsE$_ZN4cute8smem_ptrIPN7cutlass9uint128_tEECI1NS_12iter_adaptorIS3_S4_EEES3_)
        /*1d858*/ 	.word	0x00000000


	//----- nvinfo : EIATTR_FRAME_SIZE
	.align		4
.L_20164:
        /*1d85c*/ 	.byte	0x04, 0x11
        /*1d85e*/ 	.short	(.L_20166 - .L_20165)
	.align		4
.L_20165:
        /*1d860*/ 	.word	index@($_ZN7cutlass13device_kernelIN5flash19enable_sm80_to_sm89INS1_16FlashAttnBwdSm80INS1_25CollectiveMainloopBwdSm80ILi2ELi2EN4cute5tupleIJNS5_1CILi64EEENS7_ILi128EEES8_EEENS_10bfloat16_tEfNS_4arch4Sm80ELb1ELb0ELb1ELb0ELb0ELb0ELb0ELb0ELi2ELi2ELi4ELi2ELb1EEENS1_24CollectiveEpilogueBwdGQAISA_fSD_Li256ELb0ELb0EEENS1_25SingleTileBwdLPTSchedulerILb0ELi128ELb0EEEEEEEEEvNT_6ParamsE$_ZN4cute8smem_ptrIPN7cutlass10bfloat16_tEECI1NS_12iter_adaptorIS3_S4_EEES3_)
        /*1d864*/ 	.word	0x00000000


	//----- nvinfo : EIATTR_FRAME_SIZE
	.align		4
.L_20166:
        /*1d868*/ 	.byte	0x04, 0x11
        /*1d86a*/ 	.short	(.L_20168 - .L_20167)
	.align		4
.L_20167:
        /*1d86c*/ 	.word	index@($_ZN7cutlass13device_kernelIN5flash19enable_sm80_to_sm89INS1_16FlashAttnBwdSm80INS1_25CollectiveMainloopBwdSm80ILi2ELi2EN4cute5tupleIJNS5_1CILi64EEENS7_ILi128EEES8_EEENS_10bfloat16_tEfNS_4arch4Sm80ELb1ELb0ELb1ELb0ELb0ELb0ELb0ELb0ELi2ELi2ELi4ELi2ELb1EEENS1_24CollectiveEpilogueBwdGQAISA_fSD_Li256ELb0ELb0EEENS1_25SingleTileBwdLPTSchedulerILb0ELi128ELb0EEEEEEEEEvNT_6ParamsE$_ZN4cute8gmem_ptrIPKfECI1NS_12iter_adaptorIS2_S3_EEES2_)
        /*1d870*/ 	.word	0x00000000


	//----- nvinfo : EIATTR_FRAME_SIZE
	.align		4
.L_20168:
        /*1d874*/ 	.byte	0x04, 0x11
        /*1d876*/ 	.short	(.L_20170 - .L_20169)
	.align		4
.L_20169:
        /*1d878*/ 	.word	index@($_ZN7cutlass13device_kernelIN5flash19enable_sm80_to_sm89INS1_16FlashAttnBwdSm80INS1_25CollectiveMainloopBwdSm80ILi2ELi2EN4cute5tupleIJNS5_1CILi64EEENS7_ILi128EEES8_EEENS_10bfloat16_tEfNS_4arch4Sm80ELb1ELb0ELb1ELb0ELb0ELb0ELb0ELb0ELi2ELi2ELi4ELi2ELb1EEENS1_24CollectiveEpilogueBwdGQAISA_fSD_Li256ELb0ELb0EEENS1_25SingleTileBwdLPTSchedulerILb0ELi128ELb0EEEEEEEEEvNT_6ParamsE$_ZN4cute8gmem_ptrIPKN7cutlass9uint128_tEECI1NS_12iter_adaptorIS4_S5_EEES4_)
        /*1d87c*/ 	.word	0x00000000


	//----- nvinfo : EIATTR_FRAME_SIZE
	.align		4
.L_20170:
        /*1d880*/ 	.byte	0x04, 0x11
        /*1d882*/ 	.short	(.L_20172 - .L_20171)
	.align		4
.L_20171:
        /*1d884*/ 	.word	index@($_ZN7cutlass13device_kernelIN5flash19enable_sm80_to_sm89INS1_16FlashAttnBwdSm80INS1_25CollectiveMainloopBwdSm80ILi2ELi2EN4cute5tupleIJNS5_1CILi64EEENS7_ILi128EEES8_EEENS_10bfloat16_tEfNS_4arch4Sm80ELb1ELb0ELb1ELb0ELb0ELb0ELb0ELb0ELi2ELi2ELi4ELi2ELb1EEENS1_24CollectiveEpilogueBwdGQAISA_fSD_Li256ELb0ELb0EEENS1_25SingleTileBwdLPTSchedulerILb0ELi128ELb0EEEEEEEEEvNT_6ParamsE$_ZN4cute8gmem_ptrIPKN7cutlass10bfloat16_tEECI1NS_12iter_adaptorIS4_S5_EEES4_)
        /*1d888*/ 	.word	0x00000000


	//----- nvinfo : EIATTR_FRAME_SIZE
	.align		4
.L_20172:
        /*1d88c*/ 	.byte	0x04, 0x11
        /*1d88e*/ 	.short	(.L_20174 - .L_20173)
	.align		4
.L_20173:
        /*1d890*/ 	.word	index@($_ZN7cutlass13device_kernelIN5flash19enable_sm80_to_sm89INS1_16FlashAttnBwdSm80INS1_25CollectiveMainloopBwdSm80ILi2ELi2EN4cute5tupleIJNS5_1CILi64EEENS7_ILi128EEES8_EEENS_10bfloat16_tEfNS_4arch4Sm80ELb1ELb0ELb1ELb0ELb0ELb0ELb0ELb0ELi2ELi2ELi4ELi2ELb1EEENS1_24CollectiveEpilogueBwdGQAISA_fSD_Li256ELb0ELb0EEENS1_25SingleTileBwdLPTSchedulerILb0ELi128ELb0EEEEEEEEEvNT_6ParamsE$_ZN4cute5tupleIJiiEEC2ERKiS3_)
        /*1d894*/ 	.word	0x00000000


	//----- nvinfo : EIATTR_FRAME_SIZE
	.align		4
.L_20174:
        /*1d898*/ 	.byte	0x04, 0x11
        /*1d89a*/ 	.short	(.L_20176 - .L_20175)
	.align		4
.L_20175:
        /*1d89c*/ 	.word	index@($_ZN7cutlass13device_kernelIN5flash19enable_sm80_to_sm89INS1_16FlashAttnBwdSm80INS1_25CollectiveMainloopBwdSm80ILi2ELi2EN4cute5tupleIJNS5_1CILi64EEENS7_ILi128EEES8_EEENS_10bfloat16_tEfNS_4arch4Sm80ELb1ELb0ELb1ELb0ELb0ELb0ELb0ELb0ELi2ELi2ELi4ELi2ELb1EEENS1_24CollectiveEpilogueBwdGQAISA_fSD_Li256ELb0ELb0EEENS1_25SingleTileBwdLPTSchedulerILb0ELi128ELb0EEEEEEEEEvNT_6ParamsE$_ZN4cute5tupleIJiNS_1CILi0EEEEEC2ERKiRKS2_)
        /*1d8a0*/ 	.word	0x00000000


	//----- nvinfo : EIATTR_FRAME_SIZE
	.align		4
.L_20176:
        /*1d8a4*/ 	.byte	0x04, 0x11
        /*1d8a6*/ 	.short	(.L_20178 - .L_20177)
	.align		4
.L_20177:
        /*1d8a8*/ 	.word	index@($_ZN7cutlass13device_kernelIN5flash19enable_sm80_to_sm89INS1_16FlashAttnBwdSm80INS1_25CollectiveMainloopBwdSm80ILi2ELi2EN4cute5tupleIJNS5_1CILi64EEENS7_ILi128EEES8_EEENS_10bfloat16_tEfNS_4arch4Sm80ELb1ELb0ELb1ELb0ELb0ELb0ELb0ELb0ELi2ELi2ELi4ELi2ELb1EEENS1_24CollectiveEpilogueBwdGQAISA_fSD_Li256ELb0ELb0EEENS1_25SingleTileBwdLPTSchedulerILb0ELi128ELb0EEEEEEEEEvNT_6ParamsE$_ZN4cute5tupleIJiEEC2ERKi)
        /*1d8ac*/ 	.word	0x00000000


	//----- nvinfo : EIATTR_FRAME_SIZE
	.align		4
.L_20178:
        /*1d8b0*/ 	.byte	0x04, 0x11
        /*1d8b2*/ 	.short	(.L_20180 - .L_20179)
	.align		4
.L_20179:
        /*1d8b4*/ 	.word	index@($_ZN7cutlass13device_kernelIN5flash19enable_sm80_to_sm89INS1_16FlashAttnBwdSm80INS1_25CollectiveMainloopBwdSm80ILi2ELi2EN4cute5tupleIJNS5_1CILi64EEENS7_ILi128EEES8_EEENS_10bfloat16_tEfNS_4arch4Sm80ELb1ELb0ELb1ELb0ELb0ELb0ELb0ELb0ELi2ELi2ELi4ELi2ELb1EEENS1_24CollectiveEpilogueBwdGQAISA_fSD_Li256ELb0ELb0EEENS1_25SingleTileBwdLPTSchedulerILb0ELi128ELb0EEEEEEEEEvNT_6ParamsE$_ZN4cute5tupleIJNS_1CILi0EEEiiiEEC2ERKS2_RKiS7_S7_)
        /*1d8b8*/ 	.word	0x00000000


	//----- nvinfo : EIATTR_FRAME_SIZE
	.align		4
.L_20180:
        /*1d8bc*/ 	.byte	0x04, 0x11
        /*1d8be*/ 	.short	(.L_20182 - .L_20181)
	.align		4
.L_20181:
        /*1d8c0*/ 	.word	index@($_ZN7cutlass13device_kernelIN5flash19enable_sm80_to_sm89INS1_16FlashAttnBwdSm80INS1_25CollectiveMainloopBwdSm80ILi2ELi2EN4cute5tupleIJNS5_1CILi64EEENS7_ILi128EEES8_EEENS_10bfloat16_tEfNS_4arch4Sm80ELb1ELb0ELb1ELb0ELb0ELb0ELb0ELb0ELi2ELi2ELi4ELi2ELb1EEENS1_24CollectiveEpilogueBwdGQAISA_fSD_Li256ELb0ELb0EEENS1_25SingleTileBwdLPTSchedulerILb0ELi128ELb0EEEEEEEEEvNT_6ParamsE$_ZN4cute5tupleIJNS_1CILi0EEEiEEC2ERKS2_RKi)
        /*1d8c4*/ 	.word	0x00000000


	//----- nvinfo : EIATTR_FRAME_SIZE
	.align		4
.L_20182:
        /*1d8c8*/ 	.byte	0x04, 0x11
        /*1d8ca*/ 	.short	(.L_20184 - .L_20183)
	.align		4
.L_20183:
        /*1d8cc*/ 	.word	index@($_ZN7cutlass13device_kernelIN5flash19enable_sm80_to_sm89INS1_16FlashAttnBwdSm80INS1_25CollectiveMainloopBwdSm80ILi2ELi2EN4cute5tupleIJNS5_1CILi64EEENS7_ILi128EEES8_EEENS_10bfloat16_tEfNS_4arch4Sm80ELb1ELb0ELb1ELb0ELb0ELb0ELb0ELb0ELi2ELi2ELi4ELi2ELb1EEENS1_24CollectiveEpilogueBwdGQAISA_fSD_Li256ELb0ELb0EEENS1_25SingleTileBwdLPTSchedulerILb0ELi128ELb0EEEEEEEEEvNT_6ParamsE$_ZN4cute5tupleIJNS_1CILi0EEES2_iiEEC2ERKS2_S5_RKiS7_)
        /*1d8d0*/ 	.word	0x00000000


	//----- nvinfo : EIATTR_FRAME_SIZE
	.align		4
.L_20184:
        /*1d8d4*/ 	.byte	0x04, 0x11
        /*1d8d6*/ 	.short	(.L_20186 - .L_20185)
	.align		4
.L_20185:
        /*1d8d8*/ 	.word	index@($_ZN7cutlass13device_kernelIN5flash19enable_sm80_to_sm89INS1_16FlashAttnBwdSm80INS1_25CollectiveMainloopBwdSm80ILi2ELi2EN4cute5tupleIJNS5_1CILi64EEENS7_ILi128EEES8_EEENS_10bfloat16_tEfNS_4arch4Sm80ELb1ELb0ELb1ELb0ELb0ELb0ELb0ELb0ELi2ELi2ELi4ELi2ELb1EEENS1_24CollectiveEpilogueBwdGQAISA_fSD_Li256ELb0ELb0EEENS1_25SingleTileBwdLPTSchedulerILb0ELi128ELb0EEEEEEEEEvNT_6ParamsE$_ZN4cute5tupleIJNS_1CILi0EEES2_iEEC2ERKS2_S5_RKi)
        /*1d8dc*/ 	.word	0x00000000


	//----- nvinfo : EIATTR_FRAME_SIZE
	.align		4
.L_20186:
        /*1d8e0*/ 	.byte	0x04, 0x11
        /*1d8e2*/ 	.short	(.L_20188 - .L_20187)
	.align		4
.L_20187:
        /*1d8e4*/ 	.word	index@($_ZN7cutlass13device_kernelIN5flash19enable_sm80_to_sm89INS1_16FlashAttnBwdSm80INS1_25CollectiveMainloopBwdSm80ILi2ELi2EN4cute5tupleIJNS5_1CILi64EEENS7_ILi128EEES8_EEENS_10bfloat16_tEfNS_4arch4Sm80ELb1ELb0ELb1ELb0ELb0ELb0ELb0ELb0ELi2ELi2ELi4ELi2ELb1EEENS1_24CollectiveEpilogueBwdGQAISA_fSD_Li256ELb0ELb0EEENS1_25SingleTileBwdLPTSchedulerILb0ELi128ELb0EEEEEEEEEvNT_6ParamsE$_ZN4cute5tupleIJNS_1CILi0EEES2_S2_iEEC2ERKS2_S5_S5_RKi)
        /*1d8e8*/ 	.word	0x00000000


	//----- nvinfo : EIATTR_FRAME_SIZE
	.align		4
.L_20188:
        /*1d8ec*/ 	.byte	0x04, 0x11
        /*1d8ee*/ 	.short	(.L_20190 - .L_20189)
	.align		4
.L_20189:
        /*1d8f0*/ 	.word	index@($_ZN7cutlass13device_kernelIN5flash19enable_sm80_to_sm89INS1_16FlashAttnBwdSm80INS1_25CollectiveMainloopBwdSm80ILi2ELi2EN4cute5tupleIJNS5_1CILi64EEENS7_ILi128EEES8_EEENS_10bfloat16_tEfNS_4arch4Sm80ELb1ELb0ELb1ELb0ELb0ELb0ELb0ELb0ELi2ELi2ELi4ELi2ELb1EEENS1_24CollectiveEpilogueBwdGQAISA_fSD_Li256ELb0ELb0EEENS1_25SingleTileBwdLPTSchedulerILb0ELi128ELb0EEEEEEEEEvNT_6ParamsE$_ZN4cute5tupleIJNS_15ArithmeticTupleIJiiEEEiiiEEC2ERKS2_RKiS7_S7_)
        /*1d8f4*/ 	.word	0x00000000


	//----- nvinfo : EIATTR_FRAME_SIZE
	.align		4
.L_20190:
        /*1d8f8*/ 	.byte	0x04, 0x11
        /*1d8fa*/ 	.short	(.L_20192 - .L_20191)
	.align		4
.L_20191:
        /*1d8fc*/ 	.word	index@($_ZN7cutlass13device_kernelIN5flash19enable_sm80_to_sm89INS1_16FlashAttnBwdSm80INS1_25CollectiveMainloopBwdSm80ILi2ELi2EN4cute5tupleIJNS5_1CILi64EEENS7_ILi128EEES8_EEENS_10bfloat16_tEfNS_4arch4Sm80ELb1ELb0ELb1ELb0ELb0ELb0ELb0ELb0ELi2ELi2ELi4ELi2ELb1EEENS1_24CollectiveEpilogueBwdGQAISA_fSD_Li256ELb0ELb0EEENS1_25SingleTileBwdLPTSchedulerILb0ELi128ELb0EEEEEEEEEvNT_6ParamsE$_ZN4cute5tupleIJNS_15ArithmeticTupleIJiiEEEEEC2ERKS2_)
        /*1d900*/ 	.word	0x00000000


	//----- nvinfo : EIATTR_FRAME_SIZE
	.align		4
.L_20192:
        /*1d904*/ 	.byte	0x04, 0x11
        /*1d906*/ 	.short	(.L_20194 - .L_20193)
	.align		4
.L_20193:
        /*1d908*/ 	.word	index@($_ZN7cutlass13device_kernelIN5flash19enable_sm80_to_sm89INS1_16FlashAttnBwdSm80INS1_25CollectiveMainloopBwdSm80ILi2ELi2EN4cute5tupleIJNS5_1CILi64EEENS7_ILi128EEES8_EEENS_10bfloat16_tEfNS_4arch4Sm80ELb1ELb0ELb1ELb0ELb0ELb0ELb0ELb0ELi2ELi2ELi4ELi2ELb1EEENS1_24CollectiveEpilogueBwdGQAISA_fSD_Li256ELb0ELb0EEENS1_25SingleTileBwdLPTSchedulerILb0ELi128ELb0EEEEEEEEEvNT_6ParamsE$_ZN4cute5tupleIJNS_15ArithmeticTupleIJiEEEEEC2ERKS2_)
        /*1d90c*/ 	.word	0x00000000


	//----- nvinfo : EIATTR_FRAME_SIZE
	.align		4
.L_20194:
        /*1d910*/ 	.byte	0x04, 0x11
        /*1d912*/ 	.short	(.L_20196 - .L_20195)
	.align		4
.L_20195:
        /*1d914*/ 	.word	index@($_ZN7cutlass13device_kernelIN5flash19enable_sm80_to_sm89INS1_16FlashAttnBwdSm80INS1_25CollectiveMainloopBwdSm80ILi2ELi2EN4cute5tupleIJNS5_1CILi64EEENS7_ILi128EEES8_EEENS_10bfloat16_tEfNS_4arch4Sm80ELb1ELb0ELb1ELb0ELb0ELb0ELb0ELb0ELi2ELi2ELi4ELi2ELb1EEENS1_24CollectiveEpilogueBwdGQAISA_fSD_Li256ELb0ELb0EEENS1_25SingleTileBwdLPTSchedulerILb0ELi128ELb0EEEEEEEEEvNT_6ParamsE$_ZN4cute5tupleIJNS_15ArithmeticTupleIJNS_1CILi0EEEiEEEEEC2ERKS4_)
        /*1d918*/ 	.word	0x00000000


	//----- nvinfo : EIATTR_FRAME_SIZE
	.align		4
.L_20196:
        /*1d91c*/ 	.byte	0x04, 0x11
        /*1d91e*/ 	.short	(.L_20198 - .L_20197)
	.align		4
.L_20197:
        /*1d920*/ 	.word	index@($_ZN7cutlass13device_kernelIN5flash19enable_sm80_to_sm89INS1_16FlashAttnBwdSm80INS1_25CollectiveMainloopBwdSm80ILi2ELi2EN4cute5tupleIJNS5_1CILi64EEENS7_ILi128EEES8_EEENS_10bfloat16_tEfNS_4arch4Sm80ELb1ELb0ELb1ELb0ELb0ELb0ELb0ELb0ELi2ELi2ELi4ELi2ELb1EEENS1_24CollectiveEpilogueBwdGQAISA_fSD_Li256ELb0ELb0EEENS1_25SingleTileBwdLPTSchedulerILb0ELi128ELb0EEEEEEEEEvNT_6ParamsE$_ZN4cute5tupleIJNS0_IJNS0_IJNS_1CILi8EEENS1_ILi1EEEEEENS1_ILi2EEES3_EEENS0_IJNS0_IJS3_NS1_ILi0EEEEEElS7_EEEEEC2ERKS6_RKS9_)
        /*1d924*/ 	.word	0x00000000


	//----- nvinfo : EIATTR_FRAME_SIZE
	.align		4
.L_20198:
        /*1d928*/ 	.byte	0x04, 0x11
        /*1d92a*/ 	.short	(.L_20200 - .L_20199)
	.align		4
.L_20199:
        /*1d92c*/ 	.word	index@($_ZN7cutlass13device_kernelIN5flash19enable_sm80_to_sm89INS1_16FlashAttnBwdSm80INS1_25CollectiveMainloopBwdSm80ILi2ELi2EN4cute5tupleIJNS5_1CILi64EEENS7_ILi128EEES8_EEENS_10bfloat16_tEfNS_4arch4Sm80ELb1ELb0ELb1ELb0ELb0ELb0ELb0ELb0ELi2ELi2ELi4ELi2ELb1EEENS1_24CollectiveEpilogueBwdGQAISA_fSD_Li256ELb0ELb0EEENS1_25SingleTileBwdLPTSchedulerILb0ELi128ELb0EEEEEEEEEvNT_6ParamsE$_ZN4cute3eso3ESOILb1ELb0EJNS_6LayoutINS_5tupleIJNS3_IJNS_1CILi8EEENS4_ILi1EEEEEENS4_ILi2EEES6_EEENS3_IJNS3_IJS6_NS4_ILi0EEEEEENS4_ILi2048EEESA_EEEEEiEEC2ERKSE_RKi)
        /*1d930*/ 	.word	0x00000000


	//----- nvinfo : EIATTR_FRAME_SIZE
	.align		4
.L_20200:
        /*1d934*/ 	.byte	0x04, 0x11
        /*1d936*/ 	.short	(.L_20202 - .L_20201)
	.align		4
.L_20201:
        /*1d938*/ 	.word	index@($_ZN7cutlass13device_kernelIN5flash19enable_sm80_to_sm89INS1_16FlashAttnBwdSm80INS1_25CollectiveMainloopBwdSm80ILi2ELi2EN4cute5tupleIJNS5_1CILi64EEENS7_ILi128EEES8_EEENS_10bfloat16_tEfNS_4arch4Sm80ELb1ELb0ELb1ELb0ELb0ELb0ELb0ELb0ELi2ELi2ELi4ELi2ELb1EEENS1_24CollectiveEpilogueBwdGQAISA_fSD_Li256ELb0ELb0EEENS1_25SingleTileBwdLPTSchedulerILb0ELi128ELb0EEEEEEEEEvNT_6ParamsE$_ZN4cute3eso3ESOILb1ELb0EJNS_6LayoutINS_5tupleIJNS3_IJNS_1CILi8EEENS4_ILi1EEEEEENS4_ILi2EEES6_EEENS3_IJNS3_IJS6_NS4_ILi0EEEEEENS4_ILi2048EEESA_EEEEENS_10ViewEngineINS_8smem_ptrIPN7cutlass10bfloat16_tEEEEEEEC2ERKSE_RKSL_)
        /*1d93c*/ 	.word	0x00000000


	//----- nvinfo : EIATTR_FRAME_SIZE
	.align		4
.L_20202:
        /*1d940*/ 	.byte	0x04, 0x11
        /*1d942*/ 	.short	(.L_20204 - .L_20203)
	.align		4
.L_20203:
        /*1d944*/ 	.word	index@($_ZN7cutlass13device_kernelIN5flash19enable_sm80_to_sm89INS1_16FlashAttnBwdSm80INS1_25CollectiveMainloopBwdSm80ILi2ELi2EN4cute5tupleIJNS5_1CILi64EEENS7_ILi128EEES8_EEENS_10bfloat16_tEfNS_4arch4Sm80ELb1ELb0ELb1ELb0ELb0ELb0ELb0ELb0ELi2ELi2ELi4ELi2ELb1EEENS1_24CollectiveEpilogueBwdGQAISA_fSD_Li256ELb0ELb0EEENS1_25SingleTileBwdLPTSchedulerILb0ELi128ELb0EEEEEEEEEvNT_6ParamsE$_ZN4cute3eso3ESOILb1ELb0EJNS_6LayoutINS_5tupleIJNS3_IJNS_1CILi8EEENS4_ILi1EEEEEEEEENS3_IJNS3_IJS6_NS4_ILi0EEEEEEEEEEElEEC2ERKSC_RKl)
        /*1d948*/ 	.word	0x00000000


	//----- nvinfo : EIATTR_FRAME_SIZE
	.align		4
.L_20204:
        /*1d94c*/ 	.byte	0x04, 0x11
        /*1d94e*/ 	.short	(.L_20206 - .L_20205)
	.align		4
.L_20205:
        /*1d950*/ 	.word	index@($_ZN7cutlass13device_kernelIN5flash19enable_sm80_to_sm89INS1_16FlashAttnBwdSm80INS1_25CollectiveMainloopBwdSm80ILi2ELi2EN4cute5tupleIJNS5_1CILi64EEENS7_ILi128EEES8_EEENS_10bfloat16_tEfNS_4arch4Sm80ELb1ELb0ELb1ELb0ELb0ELb0ELb0ELb0ELi2ELi2ELi4ELi2ELb1EEENS1_24CollectiveEpilogueBwdGQAISA_fSD_Li256ELb0ELb0EEENS1_25SingleTileBwdLPTSchedulerILb0ELi128ELb0EEEEEEEEEvNT_6ParamsE$_ZN4cute3eso3ESOILb1ELb0EJNS_6LayoutINS_5tupleIJNS3_IJNS_1CILi8EEENS4_ILi1EEEEEEEEENS3_IJNS3_IJS6_NS4_ILi0EEEEEEEEEEEiEEC2ERKSC_RKi)
        /*1d954*/ 	.word	0x00000000


	//----- nvinfo : EIATTR_FRAME_SIZE
	.align		4
.L_20206:
        /*1d958*/ 	.byte	0x04, 0x11
        /*1d95a*/ 	.short	(.L_20208 - .L_20207)
	.align		4
.L_20207:
        /*1d95c*/ 	.word	index@($_ZN7cutlass13device_kernelIN5flash19enable_sm80_to_sm89INS1_16FlashAttnBwdSm80INS1_25CollectiveMainloopBwdSm80ILi2ELi2EN4cute5tupleIJNS5_1CILi64EEENS7_ILi128EEES8_EEENS_10bfloat16_tEfNS_4arch4Sm80ELb1ELb0ELb1ELb0ELb0ELb0ELb0ELb0ELi2ELi2ELi4ELi2ELb1EEENS1_24CollectiveEpilogueBwdGQAISA_fSD_Li256ELb0ELb0EEENS1_25SingleTileBwdLPTSchedulerILb0ELi128ELb0EEEEEEEEEvNT_6ParamsE$_ZN4cute3eso3ESOILb1ELb0EJNS_6LayoutINS_5tupleIJNS3_IJNS_1CILi8EEENS4_ILi1EEEEEEEEENS3_IJNS3_IJS6_NS4_ILi0EEEEEEEEEEENS_10ViewEngineINS_8smem_ptrIPN7cutlass10bfloat16_tEEEEEEEC2ERKSC_RKSJ_)
        /*1d960*/ 	.word	0x00000000


	//----- nvinfo : EIATTR_FRAME_SIZE
	.align		4
.L_20208:
        /*1d964*/ 	.byte	0x04, 0x11
        /*1d966*/ 	.short	(.L_20210 - .L_20209)
	.align		4
.L_20209:
        /*1d968*/ 	.word	index@($_ZN7cutlass13device_kernelIN5flash19enable_sm80_to_sm89INS1_16FlashAttnBwdSm80INS1_25CollectiveMainloopBwdSm80ILi2ELi2EN4cute5tupleIJNS5_1CILi64EEENS7_ILi128EEES8_EEENS_10bfloat16_tEfNS_4arch4Sm80ELb1ELb0ELb1ELb0ELb0ELb0ELb0ELb0ELi2ELi2ELi4ELi2ELb1EEENS1_24CollectiveEpilogueBwdGQAISA_fSD_Li256ELb0ELb0EEENS1_25SingleTileBwdLPTSchedulerILb0ELi128ELb0EEEEEEEEEvNT_6ParamsE$_ZN4cute3eso3ESOILb1ELb0EJNS_6LayoutINS_5tupleIJNS3_IJNS_1CILi8EEENS4_ILi1EEEEEEEEENS3_IJNS3_IJS6_NS4_ILi0EEEEEEEEEEENS_10ViewEngineINS_8gmem_ptrIPKN7cutlass10bfloat16_tEEEEEEEC2ERKSC_RKSK_)
        /*1d96c*/ 	.word	0x00000000


	//----- nvinfo : EIATTR_FRAME_SIZE
	.align		4
.L_20210:
        /*1d970*/ 	.byte	0x04, 0x11
        /*1d972*/ 	.short	(.L_20212 - .L_20211)
	.align		4
.L_20211:
        /*1d974*/ 	.word	index@($_ZN7cutlass13device_kernelIN5flash19enable_sm80_to_sm89INS1_16FlashAttnBwdSm80INS1_25CollectiveMainloopBwdSm80ILi2ELi2EN4cute5tupleIJNS5_1CILi64EEENS7_ILi128EEES8_EEENS_10bfloat16_tEfNS_4arch4Sm80ELb1ELb0ELb1ELb0ELb0ELb0ELb0ELb0ELi2ELi2ELi4ELi2ELb1EEENS1_24CollectiveEpilogueBwdGQAISA_fSD_Li256ELb0ELb0EEENS1_25SingleTileBwdLPTSchedulerILb0ELi128ELb0EEEEEEEEEvNT_6ParamsE$_ZN4cute3eso3ESOILb1ELb0EJNS_6LayoutINS_5tupleIJNS3_IJNS_1CILi4EEENS4_ILi1EEEEEES6_EEENS3_IJNS3_IJS6_NS4_ILi0EEEEEES9_EEEEEiEEC2ERKSC_RKi)
        /*1d978*/ 	.word	0x00000000


	//----- nvinfo : EIATTR_FRAME_SIZE
	.align		4
.L_20212:
        /*1d97c*/ 	.byte	0x04, 0x11
        /*1d97e*/ 	.short	(.L_20214 - .L_20213)
	.align		4
.L_20213:
        /*1d980*/ 	.word	index@($_ZN7cutlass13device_kernelIN5flash19enable_sm80_to_sm89INS1_16FlashAttnBwdSm80INS1_25CollectiveMainloopBwdSm80ILi2ELi2EN4cute5tupleIJNS5_1CILi64EEENS7_ILi128EEES8_EEENS_10bfloat16_tEfNS_4arch4Sm80ELb1ELb0ELb1ELb0ELb0ELb0ELb0ELb0ELi2ELi2ELi4ELi2ELb1EEENS1_24CollectiveEpilogueBwdGQAISA_fSD_Li256ELb0ELb0EEENS1_25SingleTileBwdLPTSchedulerILb0ELi128ELb0EEEEEEEEEvNT_6ParamsE$_ZN4cute3eso3ESOILb1ELb0EJNS_6LayoutINS_5tupleIJNS3_IJNS_1CILi4EEENS4_ILi1EEEEEES6_EEENS3_IJNS3_IJS6_NS4_ILi0EEEEEES9_EEEEENS_10ViewEngineINS_8smem_ptrIPfEEEEEEC2ERKSC_RKSH_)
        /*1d984*/ 	.word	0x00000000


	//----- nvinfo : EIATTR_FRAME_SIZE
	.align		4
.L_20214:
        /*1d988*/ 	.byte	0x04, 0x11
        /*1d98a*/ 	.short	(.L_20216 - .L_20215)
	.align		4
.L_20215:
        /*1d98c*/ 	.word	index@($_ZN7cutlass13device_kernelIN5flash19enable_sm80_to_sm89INS1_16FlashAttnBwdSm80INS1_25CollectiveMainloopBwdSm80ILi2ELi2EN4cute5tupleIJNS5_1CILi64EEENS7_ILi128EEES8_EEENS_10bfloat16_tEfNS_4arch4Sm80ELb1ELb0ELb1ELb0ELb0ELb0ELb0ELb0ELi2ELi2ELi4ELi2ELb1EEENS1_24CollectiveEpilogueBwdGQAISA_fSD_Li256ELb0ELb0EEENS1_25SingleTileBwdLPTSchedulerILb0ELi128ELb0EEEEEEEEEvNT_6ParamsE$_ZN4cute3eso3ESOILb1ELb0EJNS_6LayoutINS_5tupleIJNS3_IJNS_1CILi4EEENS4_ILi1EEEEEES6_EEENS3_IJNS3_IJS6_NS4_ILi0EEEEEES9_EEEEENS_10ViewEngineINS_8gmem_ptrIPKfEEEEEEC2ERKSC_RKSI_)
        /*1d990*/ 	.word	0x00000000


	//----- nvinfo : EIATTR_FRAME_SIZE
	.align		4
.L_20216:
        /*1d994*/ 	.byte	0x04, 0x11
        /*1d996*/ 	.short	(.L_20218 - .L_20217)
	.align		4
.L_20217:
        /*1d998*/ 	.word	index@($_ZN7cutlass13device_kernelIN5flash19enable_sm80_to_sm89INS1_16FlashAttnBwdSm80INS1_25CollectiveMainloopBwdSm80ILi2ELi2EN4cute5tupleIJNS5_1CILi64EEENS7_ILi128EEES8_EEENS_10bfloat16_tEfNS_4arch4Sm80ELb1ELb0ELb1ELb0ELb0ELb0ELb0ELb0ELi2ELi2ELi4ELi2ELb1EEENS1_24CollectiveEpilogueBwdGQAISA_fSD_Li256ELb0ELb0EEENS1_25SingleTileBwdLPTSchedulerILb0ELi128ELb0EEEEEEEEEvNT_6ParamsE$_ZN4cute3eso3ESOILb1ELb0EJNS_6LayoutINS_5tupleIJNS3_IJNS_1CILi4EEENS4_ILi1EEEEEEEEENS3_IJNS3_IJS6_NS4_ILi0EEEEEEEEEEENS_10ViewEngineINS_8smem_ptrIPfEEEEEEC2ERKSC_RKSH_)
        /*1d99c*/ 	.word	0x00000000


	//----- nvinfo : EIATTR_FRAME_SIZE
	.align		4
.L_20218:
        /*1d9a0*/ 	.byte	0x04, 0x11
        /*1d9a2*/ 	.short	(.L_20220 - .L_20219)
	.align		4
.L_20219:
        /*1d9a4*/ 	.word	index@($_ZN7cutlass13device_kernelIN5flash19enable_sm80_to_sm89INS1_16FlashAttnBwdSm80INS1_25CollectiveMainloopBwdSm80ILi2ELi2EN4cute5tupleIJNS5_1CILi64EEENS7_ILi128EEES8_EEENS_10bfloat16_tEfNS_4arch4Sm80ELb1ELb0ELb1ELb0ELb0ELb0ELb0ELb0ELi2ELi2ELi4ELi2ELb1EEENS1_24CollectiveEpilogueBwdGQAISA_fSD_Li256ELb0ELb0EEENS1_25SingleTileBwdLPTSchedulerILb0ELi128ELb0EEEEEEEEEvNT_6ParamsE$_ZN4cute3eso3ESOILb1ELb0EJNS_6LayoutINS_5tupleIJNS3_IJNS_1CILi4EEENS4_ILi1EEEEEEEEENS3_IJNS3_IJS6_NS4_ILi0EEEEEEEEEEENS_10ViewEngineINS_8gmem_ptrIPKfEEEEEEC2ERKSC_RKSI_)
        /*1d9a8*/ 	.word	0x00000000


	//----- nvinfo : EIATTR_FRAME_SIZE
	.align		4
.L_20220:
        /*1d9ac*/ 	.byte	0x04, 0x11
        /*1d9ae*/ 	.short	(.L_20222 - .L_20221)
	.align		4
.L_20221:
        /*1d9b0*/ 	.word	index@($_ZN7cutlass13device_kernelIN5flash19enable_sm80_to_sm89INS1_16FlashAttnBwdSm80INS1_25CollectiveMainloopBwdSm80ILi2ELi2EN4cute5tupleIJNS5_1CILi64EEENS7_ILi128EEES8_EEENS_10bfloat16_tEfNS_4arch4Sm80ELb1ELb0ELb1ELb0ELb0ELb0ELb0ELb0ELi2ELi2ELi4ELi2ELb1EEENS1_24CollectiveEpilogueBwdGQAISA_fSD_Li256ELb0ELb0EEENS1_25SingleTileBwdLPTSchedulerILb0ELi128ELb0EEEEEEEEEvNT_6ParamsE$_ZN4cute3eso3ESOILb1ELb0EJNS_6LayoutINS_5tupleIJNS3_IJNS_1CILi1EEES5_EEEEEENS3_IJNS3_IJS5_NS4_ILi0EEEEEEEEEEENS_10ViewEngineINS_8smem_ptrIPN7cutlass9uint128_tEEEEEEEC2ERKSB_RKSI_)
        /*1d9b4*/ 	.word	0x00000000


	//----- nvinfo : EIATTR_FRAME_SIZE
	.align		4
.L_20222:
        /*1d9b8*/ 	.byte	0x04, 0x11
        /*1d9ba*/ 	.short	(.L_20224 - .L_20223)
	.align		4
.L_20223:
        /*1d9bc*/ 	.word	index@($_ZN7cutlass13device_kernelIN5flash19enable_sm80_to_sm89INS1_16FlashAttnBwdSm80INS1_25CollectiveMainloopBwdSm80ILi2ELi2EN4cute5tupleIJNS5_1CILi64EEENS7_ILi128EEES8_EEENS_10bfloat16_tEfNS_4arch4Sm80ELb1ELb0ELb1ELb0ELb0ELb0ELb0ELb0ELi2ELi2ELi4ELi2ELb1EEENS1_24CollectiveEpilogueBwdGQAISA_fSD_Li256ELb0ELb0EEENS1_25SingleTileBwdLPTSchedulerILb0ELi128ELb0EEEEEEEEEvNT_6ParamsE$_ZN4cute3eso3ESOILb1ELb0EJNS_6LayoutINS_5tupleIJNS3_IJNS_1CILi1EEES5_EEEEEENS3_IJNS3_IJS5_NS4_ILi0EEEEEEEEEEENS_10ViewEngineINS_8gmem_ptrIPKN7cutlass9uint128_tEEEEEEEC2ERKSB_RKSJ_)
        /*1d9c0*/ 	.word	0x00000000


	//----- nvinfo : EIATTR_FRAME_SIZE
	.align		4
.L_20224:
        /*1d9c4*/ 	.byte	0x04, 0x11
        /*1d9c6*/ 	.short	(.L_20226 - .L_20225)
	.align		4
.L_20225:
        /*1d9c8*/ 	.word	index@($_ZN7cutlass13device_kernelIN5flash19enable_sm80_to_sm89INS1_16FlashAttnBwdSm80INS1_25CollectiveMainloopBwdSm80ILi2ELi2EN4cute5tupleIJNS5_1CILi64EEENS7_ILi128EEES8_EEENS_10bfloat16_tEfNS_4arch4Sm80ELb1ELb0ELb1ELb0ELb0ELb0ELb0ELb0ELi2ELi2ELi4ELi2ELb1EEENS1_24CollectiveEpilogueBwdGQAISA_fSD_Li256ELb0ELb0EEENS1_25SingleTileBwdLPTSchedulerILb0ELi128ELb0EEEEEEEEEvNT_6ParamsE$_ZN4cute3eso3ESOILb1ELb0EJNS_5tupleIJNS_1CILi1EEENS3_ILi0EEEEEElS5_EEC2ERKS6_RKlRKS5_)
        /*1d9cc*/ 	.word	0x00000000


	//----- nvinfo : EIATTR_FRAME_SIZE
	.align		4
.L_20226:
        /*1d9d0*/ 	.byte	0x04, 0x11
        /*1d9d2*/ 	.short	(.L_20228 - .L_20227)
	.align		4
.L_20227:
        /*1d9d4*/ 	.word	index@($_ZN7cutlass13device_kernelIN5flash19enable_sm80_to_sm89INS1_16FlashAttnBwdSm80INS1_25CollectiveMainloopBwdSm80ILi2ELi2EN4cute5tupleIJNS5_1CILi64EEENS7_ILi128EEES8_EEENS_10bfloat16_tEfNS_4arch4Sm80ELb1ELb0ELb1ELb0ELb0ELb0ELb0ELb0ELi2ELi2ELi4ELi2ELb1EEENS1_24CollectiveEpilogueBwdGQAISA_fSD_Li256ELb0ELb0EEENS1_25SingleTileBwdLPTSchedulerILb0ELi128ELb0EEEEEEEEEvNT_6ParamsE$_ZN4cute3eso3ESOILb1ELb0EJNS_5tupleIJNS2_IJNS_1CILi8EEENS3_ILi1EEEEEENS3_ILi2EEES5_EEENS2_IJNS2_IJS5_NS3_ILi0EEEEEElS9_EEEEEC2ERKS8_RKSB_)
        /*1d9d8*/ 	.word	0x00000000


	//----- nvinfo : EIATTR_FRAME_SIZE
	.align		4
.L_20228:
        /*1d9dc*/ 	.byte	0x04, 0x11
        /*1d9de*/ 	.short	(.L_20230 - .L_20229)
	.align		4
.L_20229:
        /*1d9e0*/ 	.word	index@($_ZN7cutlass13device_kernelIN5flash19enable_sm80_to_sm89INS1_16FlashAttnBwdSm80INS1_25CollectiveMainloopBwdSm80ILi2ELi2EN4cute5tupleIJNS5_1CILi64EEENS7_ILi128EEES8_EEENS_10bfloat16_tEfNS_4arch4Sm80ELb1ELb0ELb1ELb0ELb0ELb0ELb0ELb0ELi2ELi2ELi4ELi2ELb1EEENS1_24CollectiveEpilogueBwdGQAISA_fSD_Li256ELb0ELb0EEENS1_25SingleTileBwdLPTSchedulerILb0ELi128ELb0EEEEEEEEEvNT_6ParamsE$_ZN4cute3eso3ESOILb1ELb0EJNS_1CILi0EEEiiiEEC2ERKS3_RKiS8_S8_)
        /*1d9e4*/ 	.word	0x00000000


	//----- nvinfo : EIATTR_FRAME_SIZE
	.align		4
.L_20230:
        /*1d9e8*/ 	.byte	0x04, 0x11
        /*1d9ea*/ 	.short	(.L_20232 - .L_20231)
	.align		4
.L_20231:
        /*1d9ec*/ 	.word	index@($_ZN7cutlass13device_kernelIN5flash19enable_sm80_to_sm89INS1_16FlashAttnBwdSm80INS1_25CollectiveMainloopBwdSm80ILi2ELi2EN4cute5tupleIJNS5_1CILi64EEENS7_ILi128EEES8_EEENS_10bfloat16_tEfNS_4arch4Sm80ELb1ELb0ELb1ELb0ELb0ELb0ELb0ELb0ELi2ELi2ELi4ELi2ELb1EEENS1_24CollectiveEpilogueBwdGQAISA_fSD_Li256ELb0ELb0EEENS1_25SingleTileBwdLPTSchedulerILb0ELi128ELb0EEEEEEEEEvNT_6ParamsE$_ZN4cute3eso3ESOILb1ELb0EJNS_1CILi0EEEiS3_S3_EEC2ERKS3_RKiS6_S6_)
        /*1d9f0*/ 	.word	0x00000000


	//----- nvinfo : EIATTR_FRAME_SIZE
	.align		4
.L_20232:
        /*1d9f4*/ 	.byte	0x04, 0x11
        /*1d9f6*/ 	.short	(.L_20234 - .L_20233)
	.align		4
.L_20233:
        /*1d9f8*/ 	.word	index@($_ZN7cutlass13device_kernelIN5flash19enable_sm80_to_sm89INS1_16FlashAttnBwdSm80INS1_25CollectiveMainloopBwdSm80ILi2ELi2EN4cute5tupleIJNS5_1CILi64EEENS7_ILi128EEES8_EEENS_10bfloat16_tEfNS_4arch4Sm80ELb1ELb0ELb1ELb0ELb0ELb0ELb0ELb0ELi2ELi2ELi4ELi2ELb1EEENS1_24CollectiveEpilogueBwdGQAISA_fSD_Li256ELb0ELb0EEENS1_25SingleTileBwdLPTSchedulerILb0ELi128ELb0EEEEEEEEEvNT_6ParamsE$_ZN4cute3eso3ESOILb1ELb0EJNS_1CILi0EEEiS3_EEC2ERKS3_RKiS6_)
        /*1d9fc*/ 	.word	0x00000000


	//----- nvinfo : EIATTR_FRAME_SIZE
	.align		4
.L_20234:
        /*1da00*/ 	.byte	0x04, 0x11
        /*1da02*/ 	.short	(.L_20236 - .L_20235)
	.align		4
.L_20235:
        /*1da04*/ 	.word	index@($_ZN7cutlass13device_kernelIN5flash19enable_sm80_to_sm89INS1_16FlashAttnBwdSm80INS1_25CollectiveMainloopBwdSm80ILi2ELi2EN4cute5tupleIJNS5_1CILi64EEENS7_ILi128EEES8_EEENS_10bfloat16_tEfNS_4arch4Sm80ELb1ELb0ELb1ELb0ELb0ELb0ELb0ELb0ELi2ELi2ELi4ELi2ELb1EEENS1_24CollectiveEpilogueBwdGQAISA_fSD_Li256ELb0ELb0EEENS1_25SingleTileBwdLPTSchedulerILb0ELi128ELb0EEEEEEEEEvNT_6ParamsE$_ZN4cute3eso3ESOILb1ELb0EJNS_1CILi0EEEiEEC2ERKS3_RKi)
        /*1da08*/ 	.word	0x00000000


	//----- nvinfo : EIATTR_FRAME_SIZE
	.align		4
.L_20236:
        /*1da0c*/ 	.byte	0x04, 0x11
        /*1da0e*/ 	.short	(.L_20238 - .L_20237)
	.align		4
.L_20237:
        /*1da10*/ 	.word	index@($_ZN7cutlass13device_kernelIN5flash19enable_sm80_to_sm89INS1_16FlashAttnBwdSm80INS1_25CollectiveMainloopBwdSm80ILi2ELi2EN4cute5tupleIJNS5_1CILi64EEENS7_ILi128EEES8_EEENS_10bfloat16_tEfNS_4arch4Sm80ELb1ELb0ELb1ELb0ELb0ELb0ELb0ELb0ELi2ELi2ELi4ELi2ELb1EEENS1_24CollectiveEpilogueBwdGQAISA_fSD_Li256ELb0ELb0EEENS1_25SingleTileBwdLPTSchedulerILb0ELi128ELb0EEEEEEEEEvNT_6ParamsE$_ZN4cute3eso3ESOILb1ELb0EJNS_1CILi0EEES3_iiEEC2ERKS3_S6_RKiS8_)
        /*1da14*/ 	.word	0x00000000


	//----- nvinfo : EIATTR_FRAME_SIZE
	.align		4
.L_20238:
        /*1da18*/ 	.byte	0x04, 0x11
        /*1da1a*/ 	.short	(.L_20240 - .L_20239)
	.align		4
.L_20239:
        /*1da1c*/ 	.word	index@($_ZN7cutlass13device_kernelIN5flash19enable_sm80_to_sm89INS1_16FlashAttnBwdSm80INS1_25CollectiveMainloopBwdSm80ILi2ELi2EN4cute5tupleIJNS5_1CILi64EEENS7_ILi128EEES8_EEENS_10bfloat16_tEfNS_4arch4Sm80ELb1ELb0ELb1ELb0ELb0ELb0ELb0ELb0ELi2ELi2ELi4ELi2ELb1EEENS1_24CollectiveEpilogueBwdGQAISA_fSD_Li256ELb0ELb0EEENS1_25SingleTileBwdLPTSchedulerILb0ELi128ELb0EEEEEEEEEvNT_6ParamsE$_ZN4cute3eso3ESOILb1ELb0EJNS_1CILi0EEES3_iS3_EEC2ERKS3_S6_RKiS6_)
        /*1da20*/ 	.word	0x00000000


	//----- nvinfo : EIATTR_FRAME_SIZE
	.align		4
.L_20240:
        /*1da24*/ 	.byte	0x04, 0x11
        /*1da26*/ 	.short	(.L_20242 - .L_20241)
	.align		4
.L_20241:
        /*1da28*/ 	.word	index@($_ZN7cutlass13device_kernelIN5flash19enable_sm80_to_sm89INS1_16FlashAttnBwdSm80INS1_25CollectiveMainloopBwdSm80ILi2ELi2EN4cute5tupleIJNS5_1CILi64EEENS7_ILi128EEES8_EEENS_10bfloat16_tEfNS_4arch4Sm80ELb1ELb0ELb1ELb0ELb0ELb0ELb0ELb0ELi2ELi2ELi4ELi2ELb1EEENS1_24CollectiveEpilogueBwdGQAISA_fSD_Li256ELb0ELb0EEENS1_25SingleTileBwdLPTSchedulerILb0ELi128ELb0EEEEEEEEEvNT_6ParamsE$_ZN4cute3eso3ESOILb1ELb0EJNS_1CILi0EEES3_iEEC2ERKS3_S6_RKi)
        /*1da2c*/ 	.word	0x00000000


	//----- nvinfo : EIATTR_FRAME_SIZE
	.align		4
.L_20242:
        /*1da30*/ 	.byte	0x04, 0x11
        /*1da32*/ 	.short	(.L_20244 - .L_20243)
	.align		4
.L_20243:
        /*1da34*/ 	.word	index@($_ZN7cutlass13device_kernelIN5flash19enable_sm80_to_sm89INS1_16FlashAttnBwdSm80INS1_25CollectiveMainloopBwdSm80ILi2ELi2EN4cute5tupleIJNS5_1CILi64EEENS7_ILi128EEES8_EEENS_10bfloat16_tEfNS_4arch4Sm80ELb1ELb0ELb1ELb0ELb0ELb0ELb0ELb0ELi2ELi2ELi4ELi2ELb1EEENS1_24CollectiveEpilogueBwdGQAISA_fSD_Li256ELb0ELb0EEENS1_25SingleTileBwdLPTSchedulerILb0ELi128ELb0EEEEEEEEEvNT_6ParamsE$_ZN4cute3eso3ESOILb1ELb0EJNS_1CILi0EEES3_S3_iEEC2ERKS3_S6_S6_RKi)
        /*1da38*/ 	.word	0x00000000


	//----- nvinfo : EIATTR_FRAME_SIZE
	.align		4
.L_20244:
        /*1da3c*/ 	.byte	0x04, 0x11
        /*1da3e*/ 	.short	(.L_20246 - .L_20245)
	.align		4
.L_20245:
        /*1da40*/ 	.word	index@($_ZN7cutlass13device_kernelIN5flash19enable_sm80_to_sm89INS1_16FlashAttnBwdSm80INS1_25CollectiveMainloopBwdSm80ILi2ELi2EN4cute5tupleIJNS5_1CILi64EEENS7_ILi128EEES8_EEENS_10bfloat16_tEfNS_4arch4Sm80ELb1ELb0ELb1ELb0ELb0ELb0ELb0ELb0ELi2ELi2ELi4ELi2ELb1EEENS1_24CollectiveEpilogueBwdGQAISA_fSD_Li256ELb0ELb0EEENS1_25SingleTileBwdLPTSchedulerILb0ELi128ELb0EEEEEEEEEvNT_6ParamsE$_ZN4cute3eso3ESOILb1ELb0EJNS_10UnderscoreEiiEEC2ERKS2_RKiS7_)
        /*1da44*/ 	.word	0x00000000


	//----- nvinfo : EIATTR_FRAME_SIZE
	.align		4
.L_20246:
        /*1da48*/ 	.byte	0x04, 0x11
        /*1da4a*/ 	.short	(.L_20248 - .L_20247)
	.align		4
.L_20247:
        /*1da4c*/ 	.word	index@($_ZN7cutlass13device_kernelIN5flash19enable_sm80_to_sm89INS1_16FlashAttnBwdSm80INS1_25CollectiveMainloopBwdSm80ILi2ELi2EN4cute5tupleIJNS5_1CILi64EEENS7_ILi128EEES8_EEENS_10bfloat16_tEfNS_4arch4Sm80ELb1ELb0ELb1ELb0ELb0ELb0ELb0ELb0ELi2ELi2ELi4ELi2ELb1EEENS1_24CollectiveEpilogueBwdGQAISA_fSD_Li256ELb0ELb0EEENS1_25SingleTileBwdLPTSchedulerILb0ELi128ELb0EEEEEEEEEvNT_6ParamsE$_ZN4cute3eso3ESOILb1ELb0EJNS_10UnderscoreEiEEC2ERKS2_RKi)
        /*1da50*/ 	.word	0x00000000


	//----- nvinfo : EIATTR_FRAME_SIZE
	.align		4
.L_20248:
        /*1da54*/ 	.byte	0x04, 0x11
        /*1da56*/ 	.short	(.L_20250 - .L_20249)
	.align		4
.L_20249:
        /*1da58*/ 	.word	index@($_ZN7cutlass13device_kernelIN5flash19enable_sm80_to_sm89INS1_16FlashAttnBwdSm80INS1_25CollectiveMainloopBwdSm80ILi2ELi2EN4cute5tupleIJNS5_1CILi64EEENS7_ILi128EEES8_EEENS_10bfloat16_tEfNS_4arch4Sm80ELb1ELb0ELb1ELb0ELb0ELb0ELb0ELb0ELi2ELi2ELi4ELi2ELb1EEENS1_24CollectiveEpilogueBwdGQAISA_fSD_Li256ELb0ELb0EEENS1_25SingleTileBwdLPTSchedulerILb0ELi128ELb0EEEEEEEEEvNT_6ParamsE$_ZN4cute3eso3ESOILb1ELb0EJNS_10UnderscoreES2_iEEC2ERKS2_S5_RKi)
        /*1da5c*/ 	.word	0x00000000


	//----- nvinfo : EIATTR_FRAME_SIZE
	.align		4
.L_20250:
        /*1da60*/ 	.byte	0x04, 0x11
        /*1da62*/ 	.short	(.L_20252 - .L_20251)
	.align		4
.L_20251:
        /*1da64*/ 	.word	index@($_ZN7cutlass13device_kernelIN5flash19enable_sm80_to_sm89INS1_16FlashAttnBwdSm80INS1_25CollectiveMainloopBwdSm80ILi2ELi2EN4cute5tupleIJNS5_1CILi64EEENS7_ILi128EEES8_EEENS_10bfloat16_tEfNS_4arch4Sm80ELb1ELb0ELb1ELb0ELb0ELb0ELb0ELb0ELi2ELi2ELi4ELi2ELb1EEENS1_24CollectiveEpilogueBwdGQAISA_fSD_Li256ELb0ELb0EEENS1_25SingleTileBwdLPTSchedulerILb0ELi128ELb0EEEEEEEEEvNT_6ParamsE$_ZN4cute3eso3ESOILb1ELb0EJNS_10UnderscoreES2_S2_iEEC2ERKS2_S5_S5_RKi)
        /*1da68*/ 	.word	0x00000000


	//----- nvinfo : EIATTR_FRAME_SIZE
	.align		4
.L_20252:
        /*1da6c*/ 	.byte	0x04, 0x11
        /*1da6e*/ 	.short	(.L_20254 - .L_20253)
	.align		4
.L_20253:
        /*1da70*/ 	.word	index@($_ZN7cutlass13device_kernelIN5flash19enable_sm80_to_sm89INS1_16FlashAttnBwdSm80INS1_25CollectiveMainloopBwdSm80ILi2ELi2EN4cute5tupleIJNS5_1CILi64EEENS7_ILi128EEES8_EEENS_10bfloat16_tEfNS_4arch4Sm80ELb1ELb0ELb1ELb0ELb0ELb0ELb0ELb0ELi2ELi2ELi4ELi2ELb1EEENS1_24CollectiveEpilogueBwdGQAISA_fSD_Li256ELb0ELb0EEENS1_25SingleTileBwdLPTSchedulerILb0ELi128ELb0EEEEEEEEEvNT_6ParamsE$_ZN4cute3eso3ESOILb0ELb1EJlEEC2ERKl)
        /*1da74*/ 	.word	0x00000000


	//----- nvinfo : EIATTR_FRAME_SIZE
	.align		4
.L_20254:
        /*1da78*/ 	.byte	0x04, 0x11
        /*1da7a*/ 	.short	(.L_20256 - .L_20255)
	.align		4
.L_20255:
        /*1da7c*/ 	.word	index@($_ZN7cutlass13device_kernelIN5flash19enable_sm80_to_sm89INS1_16FlashAttnBwdSm80INS1_25CollectiveMainloopBwdSm80ILi2ELi2EN4cute5tupleIJNS5_1CILi64EEENS7_ILi128EEES8_EEENS_10bfloat16_tEfNS_4arch4Sm80ELb1ELb0ELb1ELb0ELb0ELb0ELb0ELb0ELi2ELi2ELi4ELi2ELb1EEENS1_24CollectiveEpilogueBwdGQAISA_fSD_Li256ELb0ELb0EEENS1_25SingleTileBwdLPTSchedulerILb0ELi128ELb0EEEEEEEEEvNT_6ParamsE$_ZN4cute3eso3ESOILb0ELb1EJiNS_1CILi0EEEEEC2ERKiRKS3_)
        /*1da80*/ 	.word	0x00000000


	//----- nvinfo : EIATTR_FRAME_SIZE
	.align		4
.L_20256:
        /*1da84*/ 	.byte	0x04, 0x11
        /*1da86*/ 	.short	(.L_20258 - .L_20257)
	.align		4
.L_20257:
        /*1da88*/ 	.word	index@($_ZN7cutlass13device_kernelIN5flash19enable_sm80_to_sm89INS1_16FlashAttnBwdSm80INS1_25CollectiveMainloopBwdSm80ILi2ELi2EN4cute5tupleIJNS5_1CILi64EEENS7_ILi128EEES8_EEENS_10bfloat16_tEfNS_4arch4Sm80ELb1ELb0ELb1ELb0ELb0ELb0ELb0ELb0ELi2ELi2ELi4ELi2ELb1EEENS1_24CollectiveEpilogueBwdGQAISA_fSD_Li256ELb0ELb0EEENS1_25SingleTileBwdLPTSchedulerILb0ELi128ELb0EEEEEEEEEvNT_6ParamsE$_ZN4cute3eso3ESOILb0ELb1EJiEEC2ERKi)
        /*1da8c*/ 	.word	0x00000000


	//----- nvinfo : EIATTR_FRAME_SIZE
	.align		4
.L_20258:
        /*1da90*/ 	.byte	0x04, 0x11
        /*1da92*/ 	.short	(.L_20260 - .L_20259)
	.align		4
.L_20259:
        /*1da94*/ 	.word	index@($_ZN7cutlass13device_kernelIN5flash19enable_sm80_to_sm89INS1_16FlashAttnBwdSm80INS1_25CollectiveMainloopBwdSm80ILi2ELi2EN4cute5tupleIJNS5_1CILi64EEENS7_ILi128EEES8_EEENS_10bfloat16_tEfNS_4arch4Sm80ELb1ELb0ELb1ELb0ELb0ELb0ELb0ELb0ELi2ELi2ELi4ELi2ELb1EEENS1_24CollectiveEpilogueBwdGQAISA_fSD_Li256ELb0ELb0EEENS1_25SingleTileBwdLPTSchedulerILb0ELi128ELb0EEEEEEEEEvNT_6ParamsE$_ZN4cute3eso3ESOILb0ELb1EJNS_15ArithmeticTupleIJiiEEENS_1CILi0EEES5_S5_EEC2ERKS3_RKS5_SA_SA_)
        /*1da98*/ 	.word	0x00000000


	//----- nvinfo : EIATTR_FRAME_SIZE
	.align		4
.L_20260:
        /*1da9c*/ 	.byte	0x04, 0x11
        /*1da9e*/ 	.short	(.L_20262 - .L_20261)
	.align		4
.L_20261:
        /*1daa0*/ 	.word	index@($_ZN7cutlass13device_kernelIN5flash19enable_sm80_to_sm89INS1_16FlashAttnBwdSm80INS1_25CollectiveMainloopBwdSm80ILi2ELi2EN4cute5tupleIJNS5_1CILi64EEENS7_ILi128EEES8_EEENS_10bfloat16_tEfNS_4arch4Sm80ELb1ELb0ELb1ELb0ELb0ELb0ELb0ELb0ELi2ELi2ELi4ELi2ELb1EEENS1_24CollectiveEpilogueBwdGQAISA_fSD_Li256ELb0ELb0EEENS1_25SingleTileBwdLPTSchedulerILb0ELi128ELb0EEEEEEEEEvNT_6ParamsE$_ZN4cute3eso3ESOILb0ELb1EJNS_15ArithmeticTupleIJiiEEEEEC2ERKS3_)
        /*1daa4*/ 	.word	0x00000000


	//----- nvinfo : EIATTR_FRAME_SIZE
	.align		4
.L_20262:
        /*1daa8*/ 	.byte	0x04, 0x11
        /*1daaa*/ 	.short	(.L_20264 - .L_20263)
	.align		4
.L_20263:
        /*1daac*/ 	.word	index@($_ZN7cutlass13device_kernelIN5flash19enable_sm80_to_sm89INS1_16FlashAttnBwdSm80INS1_25CollectiveMainloopBwdSm80ILi2ELi2EN4cute5tupleIJNS5_1CILi64EEENS7_ILi128EEES8_EEENS_10bfloat16_tEfNS_4arch4Sm80ELb1ELb0ELb1ELb0ELb0ELb0ELb0ELb0ELi2ELi2ELi4ELi2ELb1EEENS1_24CollectiveEpilogueBwdGQAISA_fSD_Li256ELb0ELb0EEENS1_25SingleTileBwdLPTSchedulerILb0ELi128ELb0EEEEEEEEEvNT_6ParamsE$_ZN4cute3eso3ESOILb0ELb1EJNS_15ArithmeticTupleIJiEEEEEC2ERKS3_)
        /*1dab0*/ 	.word	0x00000000


	//----- nvinfo : EIATTR_FRAME_SIZE
	.align		4
.L_20264:
        /*1dab4*/ 	.byte	0x04, 0x11
        /*1dab6*/ 	.short	(.L_20266 - .L_20265)
	.align		4
.L_20265:
        /*1dab8*/ 	.word	index@($_ZN7cutlass13device_kernelIN5flash19enable_sm80_to_sm89INS1_16FlashAttnBwdSm80INS1_25CollectiveMainloopBwdSm80ILi2ELi2EN4cute5tupleIJNS5_1CILi64EEENS7_ILi128EEES8_EEENS_10bfloat16_tEfNS_4arch4Sm80ELb1ELb0ELb1ELb0ELb0ELb0ELb0ELb0ELi2ELi2ELi4ELi2ELb1EEENS1_24CollectiveEpilogueBwdGQAISA_fSD_Li256ELb0ELb0EEENS1_25SingleTileBwdLPTSchedulerILb0ELi128ELb0EEEEEEEEEvNT_6ParamsE$_ZN4cute3eso3ESOILb0ELb1EJNS_15ArithmeticTupleIJNS_1CILi0EEEiEEEEEC2ERKS5_)
        /*1dabc*/ 	.word	0x00000000


	//----- nvinfo : EIATTR_FRAME_SIZE
	.align		4
.L_20266:
        /*1dac0*/ 	.byte	0x04, 0x11
        /*1dac2*/ 	.short	(.L_20268 - .L_20267)
	.align		4
.L_20267:
        /*1dac4*/ 	.word	index@($_ZN7cutlass13device_kernelIN5flash19enable_sm80_to_sm89INS1_16FlashAttnBwdSm80INS1_25CollectiveMainloopBwdSm80ILi2ELi2EN4cute5tupleIJNS5_1CILi64EEENS7_ILi128EEES8_EEENS_10bfloat16_tEfNS_4arch4Sm80ELb1ELb0ELb1ELb0ELb0ELb0ELb0ELb0ELi2ELi2ELi4ELi2ELb1EEENS1_24CollectiveEpilogueBwdGQAISA_fSD_Li256ELb0ELb0EEENS1_25SingleTileBwdLPTSchedulerILb0ELi128ELb0EEEEEEEEEvNT_6ParamsE$_ZN4cute3eso3ESOILb0ELb0EJiiEEC2ERKiS4_)
        /*1dac8*/ 	.word	0x00000000


	//----- nvinfo : EIATTR_FRAME_SIZE
	.align		4
.L_20268:
        /*1dacc*/ 	.byte	0x04, 0x11
        /*1dace*/ 	.short	(.L_20270 - .L_20269)
	.align		4
.L_20269:
        /*1dad0*/ 	.word	index@($_ZN7cutlass13device_kernelIN5flash19enable_sm80_to_sm89INS1_16FlashAttnBwdSm80INS1_25CollectiveMainloopBwdSm80ILi2ELi2EN4cute5tupleIJNS5_1CILi64EEENS7_ILi128EEES8_EEENS_10bfloat16_tEfNS_4arch4Sm80ELb1ELb0ELb1ELb0ELb0ELb0ELb0ELb0ELi2ELi2ELi4ELi2ELb1EEENS1_24CollectiveEpilogueBwdGQAISA_fSD_Li256ELb0ELb0EEENS1_25SingleTileBwdLPTSchedulerILb0ELi128ELb0EEEEEEEEEvNT_6ParamsE$_ZN4cute3eso3ESOILb0ELb0EJNS_6LayoutINS_5tupleIJNS3_IJNS_1CILi8EEENS4_ILi1EEEEEENS4_ILi2EEES6_EEENS3_IJNS3_IJS6_NS4_ILi0EEEEEElSA_EEEEElEEC2ERKSD_RKl)
        /*1dad4*/ 	.word	0x00000000


	//----- nvinfo : EIATTR_FRAME_SIZE
	.align		4
.L_20270:
        /*1dad8*/ 	.byte	0x04, 0x11
        /*1dada*/ 	.short	(.L_20272 - .L_20271)
	.align		4
.L_20271:
        /*1dadc*/ 	.word	index@($_ZN7cutlass13device_kernelIN5flash19enable_sm80_to_sm89INS1_16FlashAttnBwdSm80INS1_25CollectiveMainloopBwdSm80ILi2ELi2EN4cute5tupleIJNS5_1CILi64EEENS7_ILi128EEES8_EEENS_10bfloat16_tEfNS_4arch4Sm80ELb1ELb0ELb1ELb0ELb0ELb0ELb0ELb0ELi2ELi2ELi4ELi2ELb1EEENS1_24CollectiveEpilogueBwdGQAISA_fSD_Li256ELb0ELb0EEENS1_25SingleTileBwdLPTSchedulerILb0ELi128ELb0EEEEEEEEEvNT_6ParamsE$_ZN4cute3eso3ESOILb0ELb0EJNS_6LayoutINS_5tupleIJNS3_IJNS_1CILi8EEENS4_ILi1EEEEEENS4_ILi2EEES6_EEENS3_IJNS3_IJS6_NS4_ILi0EEEEEElSA_EEEEENS_10ViewEngineINS_8gmem_ptrIPKN7cutlass10bfloat16_tEEEEEEEC2ERKSD_RKSL_)
        /*1dae0*/ 	.word	0x00000000


	//----- nvinfo : EIATTR_FRAME_SIZE
	.align		4
.L_20272:
        /*1dae4*/ 	.byte	0x04, 0x11
        /*1dae6*/ 	.short	(.L_20274 - .L_20273)
	.align		4
.L_20273:
        /*1dae8*/ 	.word	index@($_ZN7cutlass13device_kernelIN5flash19enable_sm80_to_sm89INS1_16FlashAttnBwdSm80INS1_25CollectiveMainloopBwdSm80ILi2ELi2EN4cute5tupleIJNS5_1CILi64EEENS7_ILi128EEES8_EEENS_10bfloat16_tEfNS_4arch4Sm80ELb1ELb0ELb1ELb0ELb0ELb0ELb0ELb0ELi2ELi2ELi4ELi2ELb1EEENS1_24CollectiveEpilogueBwdGQAISA_fSD_Li256ELb0ELb0EEENS1_25SingleTileBwdLPTSchedulerILb0ELi128ELb0EEEEEEEEEvNT_6ParamsE$_ZN4cute3eso3ESOILb0ELb0EJNS_5tupleIJiiEEEiiiEEC2ERKS3_RKiS8_S8_)
        /*1daec*/ 	.word	0x00000000


	//----- nvinfo : EIATTR_FRAME_SIZE
	.align		4
.L_20274:
        /*1daf0*/ 	.byte	0x04, 0x11
        /*1daf2*/ 	.short	(.L_20276 - .L_20275)
	.align		4
.L_20275:
        /*1daf4*/ 	.word	index@($_ZN7cutlass13device_kernelIN5flash19enable_sm80_to_sm89INS1_16FlashAttnBwdSm80INS1_25CollectiveMainloopBwdSm80ILi2ELi2EN4cute5tupleIJNS5_1CILi64EEENS7_ILi128EEES8_EEENS_10bfloat16_tEfNS_4arch4Sm80ELb1ELb0ELb1ELb0ELb0ELb0ELb0ELb0ELi2ELi2ELi4ELi2ELb1EEENS1_24CollectiveEpilogueBwdGQAISA_fSD_Li256ELb0ELb0EEENS1_25SingleTileBwdLPTSchedulerILb0ELi128ELb0EEEEEEEEEvNT_6ParamsE$_ZN4cute3eso3ESOILb0ELb0EJNS_15ArithmeticTupleIJiiEEEiiiEEC2ERKS3_RKiS8_S8_)
        /*1daf8*/ 	.word	0x00000000


	//----- nvinfo : EIATTR_FRAME_SIZE
	.align		4
.L_20276:
        /*1dafc*/ 	.byte	0x04, 0x11
        /*1dafe*/ 	.short	(.L_20278 - .L_20277)
	.align		4
.L_20277:
        /*1db00*/ 	.word	index@($_ZN7cutlass13device_kernelIN5flash19enable_sm80_to_sm89INS1_16FlashAttnBwdSm80INS1_25CollectiveMainloopBwdSm80ILi2ELi2EN4cute5tupleIJNS5_1CILi64EEENS7_ILi128EEES8_EEENS_10bfloat16_tEfNS_4arch4Sm80ELb1ELb0ELb1ELb0ELb0ELb0ELb0ELb0ELi2ELi2ELi4ELi2ELb1EEENS1_24CollectiveEpilogueBwdGQAISA_fSD_Li256ELb0ELb0EEENS1_25SingleTileBwdLPTSchedulerILb0ELi128ELb0EEEEEEEEEvNT_6ParamsE$_ZN4cute12iter_adaptorIPfNS_8smem_ptrIS1_EEEC2ES1_)
        /*1db04*/ 	.word	0x00000000


	//----- nvinfo : EIATTR_FRAME_SIZE
	.align		4
.L_20278:
        /*1db08*/ 	.byte	0x04, 0x11
        /*1db0a*/ 	.short	(.L_20280 - .L_20279)
	.align		4
.L_20279:
        /*1db0c*/ 	.word	index@($_ZN7cutlass13device_kernelIN5flash19enable_sm80_to_sm89INS1_16FlashAttnBwdSm80INS1_25CollectiveMainloopBwdSm80ILi2ELi2EN4cute5tupleIJNS5_1CILi64EEENS7_ILi128EEES8_EEENS_10bfloat16_tEfNS_4arch4Sm80ELb1ELb0ELb1ELb0ELb0ELb0ELb0ELb0ELi2ELi2ELi4ELi2ELb1EEENS1_24CollectiveEpilogueBwdGQAISA_fSD_Li256ELb0ELb0EEENS1_25SingleTileBwdLPTSchedulerILb0ELi128ELb0EEEEEEEEEvNT_6ParamsE$_ZN4cute12iter_adaptorIPN7cutlass9uint128_tENS_8smem_ptrIS3_EEEC2ES3_)
        /*1db10*/ 	.word	0x00000000


	//----- nvinfo : EIATTR_FRAME_SIZE
	.align		4
.L_20280:
        /*1db14*/ 	.byte	0x04, 0x11
        /*1db16*/ 	.short	(.L_20282 - .L_20281)
	.align		4
.L_20281:
        /*1db18*/ 	.word	index@($_ZN7cutlass13device_kernelIN5flash19enable_sm80_to_sm89INS1_16FlashAttnBwdSm80INS1_25CollectiveMainloopBwdSm80ILi2ELi2EN4cute5tupleIJNS5_1CILi64EEENS7_ILi128EEES8_EEENS_10bfloat16_tEfNS_4arch4Sm80ELb1ELb0ELb1ELb0ELb0ELb0ELb0ELb0ELi2ELi2ELi4ELi2ELb1EEENS1_24CollectiveEpilogueBwdGQAISA_fSD_Li256ELb0ELb0EEENS1_25SingleTileBwdLPTSchedulerILb0ELi128ELb0EEEEEEEEEvNT_6ParamsE$_ZN4cute12iter_adaptorIPN7cutlass10bfloat16_tENS_8smem_ptrIS3_EEEC2ES3_)
        /*1db1c*/ 	.word	0x00000000


	//----- nvinfo : EIATTR_FRAME_SIZE
	.align		4
.L_20282:
        /*1db20*/ 	.byte	0x04, 0x11
        /*1db22*/ 	.short	(.L_20284 - .L_20283)
	.align		4
.L_20283:
        /*1db24*/ 	.word	index@($_ZN7cutlass13device_kernelIN5flash19enable_sm80_to_sm89INS1_16FlashAttnBwdSm80INS1_25CollectiveMainloopBwdSm80ILi2ELi2EN4cute5tupleIJNS5_1CILi64EEENS7_ILi128EEES8_EEENS_10bfloat16_tEfNS_4arch4Sm80ELb1ELb0ELb1ELb0ELb0ELb0ELb0ELb0ELi2ELi2ELi4ELi2ELb1EEENS1_24CollectiveEpilogueBwdGQAISA_fSD_Li256ELb0ELb0EEENS1_25SingleTileBwdLPTSchedulerILb0ELi128ELb0EEEEEEEEEvNT_6ParamsE$_ZN4cute12iter_adaptorIPKfNS_8gmem_ptrIS2_EEEC2ES2_)
        /*1db28*/ 	.word	0x00000000


	//----- nvinfo : EIATTR_FRAME_SIZE
	.align		4
.L_20284:
        /*1db2c*/ 	.byte	0x04, 0x11
        /*1db2e*/ 	.short	(.L_20286 - .L_20285)
	.align		4
.L_20285:
        /*1db30*/ 	.word	index@($_ZN7cutlass13device_kernelIN5flash19enable_sm80_to_sm89INS1_16FlashAttnBwdSm80INS1_25CollectiveMainloopBwdSm80ILi2ELi2EN4cute5tupleIJNS5_1CILi64EEENS7_ILi128EEES8_EEENS_10bfloat16_tEfNS_4arch4Sm80ELb1ELb0ELb1ELb0ELb0ELb0ELb0ELb0ELi2ELi2ELi4ELi2ELb1EEENS1_24CollectiveEpilogueBwdGQAISA_fSD_Li256ELb0ELb0EEENS1_25SingleTileBwdLPTSchedulerILb0ELi128ELb0EEEEEEEEEvNT_6ParamsE$_ZN4cute12iter_adaptorIPKN7cutlass9uint128_tENS_8gmem_ptrIS4_EEEC2ES4_)
        /*1db34*/ 	.word	0x00000000


	//----- nvinfo : EIATTR_FRAME_SIZE
	.align		4
.L_20286:
        /*1db38*/ 	.byte	0x04, 0x11
        /*1db3a*/ 	.short	(.L_20288 - .L_20287)
	.align		4
.L_20287:
        /*1db3c*/ 	.word	index@($_ZN7cutlass13device_kernelIN5flash19enable_sm80_to_sm89INS1_16FlashAttnBwdSm80INS1_25CollectiveMainloopBwdSm80ILi2ELi2EN4cute5tupleIJNS5_1CILi64EEENS7_ILi128EEES8_EEENS_10bfloat16_tEfNS_4arch4Sm80ELb1ELb0ELb1ELb0ELb0ELb0ELb0ELb0ELi2ELi2ELi4ELi2ELb1EEENS1_24CollectiveEpilogueBwdGQAISA_fSD_Li256ELb0ELb0EEENS1_25SingleTileBwdLPTSchedulerILb0ELi128ELb0EEEEEEEEEvNT_6ParamsE$_ZN4cute12iter_adaptorIPKN7cutlass10bfloat16_tENS_8gmem_ptrIS4_EEEC2ES4_)
        /*1db40*/ 	.word	0x00000000


	//----- nvinfo : EIATTR_FRAME_SIZE
	.align		4
.L_20288:
        /*1db44*/ 	.byte	0x04, 0x11
        /*1db46*/ 	.short	(.L_20290 - .L_20289)
	.align		4
.L_20289:
        /*1db48*/ 	.word	index@(_ZN7cutlass13device_kernelIN5flash19enable_sm80_to_sm89INS1_16FlashAttnBwdSm80INS1_25CollectiveMainloopBwdSm80ILi2ELi2EN4cute5tupleIJNS5_1CILi64EEENS7_ILi128EEES8_EEENS_10bfloat16_tEfNS_4arch4Sm80ELb1ELb0ELb1ELb0ELb0ELb0ELb0ELb0ELi2ELi2ELi4ELi2ELb1EEENS1_24CollectiveEpilogueBwdGQAISA_fSD_Li256ELb0ELb0EEENS1_25SingleTileBwdLPTSchedulerILb0ELi128ELb0EEEEEEEEEvNT_6ParamsE)
        /*1db4c*/ 	.word	0x000001b0


	//----- nvinfo : EIATTR_REGCOUNT
	.align		4
.L_20290:
        /*1db50*/ 	.byte	0x04, 0x2f
        /*1db52*/ 	.short	(.L_20292 - .L_20291)
	.align		4
.L_20291:
        /*1db54*/ 	.word	index@(_ZN7cutlass13device_kernelIN5flash19enable_sm80_to_sm89INS1_16FlashAttnBwdSm80INS1_25CollectiveMainloopBwdSm80ILi2ELi2EN4cute5tupleIJNS5_1CILi64EEENS7_ILi128EEES8_EEENS_10bfloat16_tEfNS_4arch4Sm80ELb1ELb0ELb1ELb0ELb1ELb0ELb0ELb0ELi2ELi2ELi4ELi2ELb1EEENS1_21CollectiveEpilogueBwdISA_SB_SD_Li256ELb0ELb0ELi2EEENS1_25SingleTileBwdLPTSchedulerILb0ELi128ELb1EEEEEEEEEvNT_6ParamsE)
        /*1db58*/ 	.word	0x000000fc


	//----- nvinfo : EIATTR_FRAME_SIZE
	.align		4
.L_20292:
        /*1db5c*/ 	.byte	0x04, 0x11
        /*1db5e*/ 	.short	(.L_20294 - .L_20293)
	.align		4
.L_20293:
        /*1db60*/ 	.word	index@($_ZN7cutlass13device_kernelIN5flash19enable_sm80_to_sm89INS1_16FlashAttnBwdSm80INS1_25CollectiveMainloopBwdSm80ILi2ELi2EN4cute5tupleIJNS5_1CILi64EEENS7_ILi128EEES8_EEENS_10bfloat16_tEfNS_4arch4Sm80ELb1ELb0ELb1ELb0ELb1ELb0ELb0ELb0ELi2ELi2ELi4ELi2ELb1EEENS1_21CollectiveEpilogueBwdISA_SB_SD_Li256ELb0ELb0ELi2EEENS1_25SingleTileBwdLPTSchedulerILb0ELi128ELb1EEEEEEEEEvNT_6ParamsE$_ZZN5flash25CollectiveMainloopBwdSm80ILi2ELi2EN4cute5tupleIJNS1_1CILi64EEENS3_ILi128EEES4_EEEN7cutlass10bfloat16_tEfNS7_4arch4Sm80ELb1ELb0ELb1ELb0ELb1ELb0ELb0ELb0ELi2ELi2ELi4ELi2ELb1EE3mmaINS_16FlashAttnBwdSm80ISB_NS_21CollectiveEpilogueBwdIS6_S8_SA_Li256ELb0ELb0ELi2EEENS_25SingleTileBwdLPTSchedulerILb0ELi128ELb1EEEE13SharedStorageENS1_6TensorINS1_11ArrayEngineIfLm32EEENS1_6LayoutINS2_IJNS2_IJNS3_ILi2EEESO_EEESO_NS3_ILi4EEEEEENS2_IJNS2_IJNS3_ILi1EEESO_EEESQ_NS3_ILi8EEEEEEEEEEEEbRKNSB_6ParamsERT0_S12_iNS2_IJiiiEEERT_ENKUliiE_clEii)
        /*1db64*/ 	.word	0x00000000


	//----- nvinfo : EIATTR_FRAME_SIZE
	.align		4
.L_20294:
        /*1db68*/ 	.byte	0x04, 0x11
        /*1db6a*/ 	.short	(.L_20296 - .L_20295)
	.align		4
.L_20295:
        /*1db6c*/ 	.word	index@($_ZN7cutlass13device_kernelIN5flash19enable_sm80_to_sm89INS1_16FlashAttnBwdSm80INS1_25CollectiveMainloopBwdSm80ILi2ELi2EN4cute5tupleIJNS5_1CILi64EEENS7_ILi128EEES8_EEENS_10bfloat16_tEfNS_4arch4Sm80ELb1ELb0ELb1ELb0ELb1ELb0ELb0ELb0ELi2ELi2ELi4ELi2ELb1EEENS1_21CollectiveEpilogueBwdISA_SB_SD_Li256ELb0ELb0ELi2EEENS1_25SingleTileBwdLPTSchedulerILb0ELi128ELb1EEEEEEEEEvNT_6ParamsE$_ZZN5flash25CollectiveMainloopBwdSm80ILi2ELi2EN4cute5tupleIJNS1_1CILi64EEENS3_ILi128EEES4_EEEN7cutlass10bfloat16_tEfNS7_4arch4Sm80ELb1ELb0ELb1ELb0ELb1ELb0ELb0ELb0ELi2ELi2ELi4ELi2ELb1EE3mmaINS_16FlashAttnBwdSm80ISB_NS_21CollectiveEpilogueBwdIS6_S8_SA_Li256ELb0ELb0ELi2EEENS_25SingleTileBwdLPTSchedulerILb0ELi128ELb1EEEE13SharedStorageENS1_6TensorINS1_11ArrayEngineIfLm32EEENS1_6LayoutINS2_IJNS2_IJNS3_ILi2EEESO_EEESO_NS3_ILi4EEEEEENS2_IJNS2_IJNS3_ILi1EEESO_EEESQ_NS3_ILi8EEEEEEEEEEEEbRKNSB_6ParamsERT0_S12_iNS2_IJiiiEEERT_ENKUliiE0_clEii)
        /*1db70*/ 	.word	0x00000000


	//----- nvinfo : EIATTR_FRAME_SIZE
	.align		4
.L_20296:
        /*1db74*/ 	.byte	0x04, 0x11
        /*1db76*/ 	.short	(.L_20298 - .L_20297)
	.align		4
.L_20297:
        /*1db78*/ 	.word	index@($_ZN7cutlass13device_kernelIN5flash19enable_sm80_to_sm89INS1_16FlashAttnBwdSm80INS1_25CollectiveMainloopBwdSm80ILi2ELi2EN4cute5tupleIJNS5_1CILi64EEENS7_ILi128EEES8_EEENS_10bfloat16_tEfNS_4arch4Sm80ELb1ELb0ELb1ELb0ELb1ELb0ELb0ELb0ELi2ELi2ELi4ELi2ELb1EEENS1_21CollectiveEpilogueBwdISA_SB_SD_Li256ELb0ELb0ELi2EEENS1_25SingleTileBwdLPTSchedulerILb0ELi128ELb1EEEEEEEEEvNT_6ParamsE$_ZZN4cuteplIJiiEJNS_1CILi0EEES2_EEEDaRKNS_15ArithmeticTupleIJDpT_EEERKNS3_IJDpT0_EEEENKUlDpRKT_E_clIJiiEEEDaSH_)
        /*1db7c*/ 	.word	0x00000000


	//----- nvinfo : EIATTR_FRAME_SIZE
	.align		4
.L_20298:
        /*1db80*/ 	.byte	0x04, 0x11
        /*1db82*/ 	.short	(.L_20300 - .L_20299)
	.align		4
.L_20299:
        /*1db84*/ 	.word	index@($_ZN7cutlass13device_kernelIN5flash19enable_sm80_to_sm89INS1_16FlashAttnBwdSm80INS1_25CollectiveMainloopBwdSm80ILi2ELi2EN4cute5tupleIJNS5_1CILi64EEENS7_ILi128EEES8_EEENS_10bfloat16_tEfNS_4arch4Sm80ELb1ELb0ELb1ELb0ELb1ELb0ELb0ELb0ELi2ELi2ELi4ELi2ELb1EEENS1_21CollectiveEpilogueBwdISA_SB_SD_Li256ELb0ELb0ELi2EEENS1_25SingleTileBwdLPTSchedulerILb0ELi128ELb1EEEEEEEEEvNT_6ParamsE$_ZZN4cuteplIJiEJNS_1CILi0EEEiEEEDaRKNS_15ArithmeticTupleIJDpT_EEERKNS3_IJDpT0_EEEENKUlDpRKT_E_clIJiiEEEDaSH_)
        /*1db88*/ 	.word	0x00000000


	//----- nvinfo : EIATTR_FRAME_SIZE
	.align		4
.L_20300:
        /*1db8c*/ 	.byte	0x04, 0x11
        /*1db8e*/ 	.short	(.L_20302 - .L_20301)
	.align		4
.L_20301:
        /*1db90*/ 	.word	index@($_ZN7cutlass13device_kernelIN5flash19enable_sm80_to_sm89INS1_16FlashAttnBwdSm80INS1_25CollectiveMainloopBwdSm80ILi2ELi2EN4cute5tupleIJNS5_1CILi64EEENS7_ILi128EEES8_EEENS_10bfloat16_tEfNS_4arch4Sm80ELb1ELb0ELb1ELb0ELb1ELb0ELb0ELb0ELi2ELi2ELi4ELi2ELb1EEENS1_21CollectiveEpilogueBwdISA_SB_SD_Li256ELb0ELb0ELi2EEENS1_25SingleTileBwdLPTSchedulerILb0ELi128ELb1EEEEEEEEEvNT_6ParamsE$_ZZN4cuteplIJiEJNS_1CILi0EEEEEEDaRKNS_15ArithmeticTupleIJDpT_EEERKNS3_IJDpT0_EEEENKUlDpRKT_E_clIJiEEEDaSH_)
        /*1db94*/ 	.word	0x00000000


	//----- nvinfo : EIATTR_FRAME_SIZE
	.align		4
.L_20302:
        /*1db98*/ 	.byte	0x04, 0x11
        /*1db9a*/ 	.short	(.L_20304 - .L_20303)
	.align		4
.L_20303:
        /*1db9c*/ 	.word	index@($_ZN7cutlass13device_kernelIN5flash19enable_sm80_to_sm89INS1_16FlashAttnBwdSm80INS1_25CollectiveMainloopBwdSm80ILi2ELi2EN4cute5tupleIJNS5_1CILi64EEENS7_ILi128EEES8_EEENS_10bfloat16_tEfNS_4arch4Sm80ELb1ELb0ELb1ELb0ELb1ELb0ELb0ELb0ELi2ELi2ELi4ELi2ELb1EEENS1_21CollectiveEpilogueBwdISA_SB_SD_Li256ELb0ELb0ELi2EEENS1_25SingleTileBwdLPTSchedulerILb0ELi128ELb1EEEEEEEEEvNT_6ParamsE$_ZZN4cuteplIJNS_1CILi0EEEiEJS2_S2_iiEEEDaRKNS_15ArithmeticTupleIJDpT_EEERKNS3_IJDpT0_EEEENKUlDpRKT_E_clIJS2_iiiEEEDaSH_)
        /*1dba0*/ 	.word	0x00000000


	//----- nvinfo : EIATTR_FRAME_SIZE
	.align		4
.L_20304:
        /*1dba4*/ 	.byte	0x04, 0x11
        /*1dba6*/ 	.short	(.L_20306 - .L_20305)
	.align		4
.L_20305:
        /*1dba8*/ 	.word	index@($_ZN7cutlass13device_kernelIN5flash19enable_sm80_to_sm89INS1_16FlashAttnBwdSm80INS1_25CollectiveMainloopBwdSm80ILi2ELi2EN4cute5tupleIJNS5_1CILi64EEENS7_ILi128EEES8_EEENS_10bfloat16_tEfNS_4arch4Sm80ELb1ELb0ELb1ELb0ELb1ELb0ELb0ELb0ELi2ELi2ELi4ELi2ELb1EEENS1_21CollectiveEpilogueBwdISA_SB_SD_Li256ELb0ELb0ELi2EEENS1_25SingleTileBwdLPTSchedulerILb0ELi128ELb1EEEEEEEEEvNT_6ParamsE$_ZZN4cuteplIJNS_1CILi0EEES2_iEJS2_S2_S2_iEEEDaRKNS_15ArithmeticTupleIJDpT_EEERKNS3_IJDpT0_EEEENKUlDpRKT_E_clIJS2_S2_iiEEEDaSH_)
        /*1dbac*/ 	.word	0x00000000


	//----- nvinfo : EIATTR_FRAME_SIZE
	.align		4
.L_20306:
        /*1dbb0*/ 	.byte	0x04, 0x11
        /*1dbb2*/ 	.short	(.L_20308 - .L_20307)
	.align		4
.L_20307:
        /*1dbb4*/ 	.word	index@($_ZN7cutlass13device_kernelIN5flash19enable_sm80_to_sm89INS1_16FlashAttnBwdSm80INS1_25CollectiveMainloopBwdSm80ILi2ELi2EN4cute5tupleIJNS5_1CILi64EEENS7_ILi128EEES8_EEENS_10bfloat16_tEfNS_4arch4Sm80ELb1ELb0ELb1ELb0ELb1ELb0ELb0ELb0ELi2ELi2ELi4ELi2ELb1EEENS1_21CollectiveEpilogueBwdISA_SB_SD_Li256ELb0ELb0ELi2EEENS1_25SingleTileBwdLPTSchedulerILb0ELi128ELb1EEEEEEEEEvNT_6ParamsE$_ZZN4cuteplIJNS_1CILi0EEES2_EJiS2_EEEDaRKNS_15ArithmeticTupleIJDpT_EEERKNS3_IJDpT0_EEEENKUlDpRKT_E_clIJiS2_EEEDaSH_)
        /*1dbb8*/ 	.word	0x00000000


	//----- nvinfo : EIATTR_FRAME_SIZE
	.align		4
.L_20308:
        /*1dbbc*/ 	.byte	0x04, 0x11
        /*1dbbe*/ 	.short	(.L_20310 - .L_20309)
	.align		4
.L_20309:
        /*1dbc0*/ 	.word	index@($_ZN7cutlass13device_kernelIN5flash19enable_sm80_to_sm89INS1_16FlashAttnBwdSm80INS1_25CollectiveMainloopBwdSm80ILi2ELi2EN4cute5tupleIJNS5_1CILi64EEENS7_ILi128EEES8_EEENS_10bfloat16_tEfNS_4arch4Sm80ELb1ELb0ELb1ELb0ELb1ELb0ELb0ELb0ELi2ELi2ELi4ELi2ELb1EEENS1_21CollectiveEpilogueBwdISA_SB_SD_Li256ELb0ELb0ELi2EEENS1_25SingleTileBwdLPTSchedulerILb0ELi128ELb1EEEEEEEEEvNT_6ParamsE$_ZZN4cuteplIJNS_1CILi0EEES2_EJiEEEDaRKNS_15ArithmeticTupleIJDpT_EEERKNS3_IJDpT0_EEEENKUlDpRKT_E_clIJiS2_EEEDaSH_)
        /*1dbc4*/ 	.word	0x00000000


	//----- nvinfo : EIATTR_FRAME_SIZE
	.align		4
.L_20310:
        /*1dbc8*/ 	.byte	0x04, 0x11
        /*1dbca*/ 	.short	(.L_20312 - .L_20311)
	.align		4
.L_20311:
        /*1dbcc*/ 	.word	index@($_ZN7cutlass13device_kernelIN5flash19enable_sm80_to_sm89INS1_16FlashAttnBwdSm80INS1_25CollectiveMainloopBwdSm80ILi2ELi2EN4cute5tupleIJNS5_1CILi64EEENS7_ILi128EEES8_EEENS_10bfloat16_tEfNS_4arch4Sm80ELb1ELb0ELb1ELb0ELb1ELb0ELb0ELb0ELi2ELi2ELi4ELi2ELb1EEENS1_21CollectiveEpilogueBwdISA_SB_SD_Li256ELb0ELb0ELi2EEENS1_25SingleTileBwdLPTSchedulerILb0ELi128ELb1EEEEEEEEEvNT_6ParamsE$_ZZN4cuteplIJNS_15ArithmeticTupleIJiiEEEEJNS_1CILi0EEEiiiEEEDaRKNS1_IJDpT_EEERKNS1_IJDpT0_EEEENKUlDpRKT_E_clIJS2_iiiEEEDaSI_)
        /*1dbd0*/ 	.word	0x00000000


	//----- nvinfo : EIATTR_FRAME_SIZE
	.align		4
.L_20312:
        /*1dbd4*/ 	.byte	0x04, 0x11
        /*1dbd6*/ 	.short	(.L_20314 - .L_20313)
	.align		4
.L_20313:
        /*1dbd8*/ 	.word	index@($_ZN7cutlass13device_kernelIN5flash19enable_sm80_to_sm89INS1_16FlashAttnBwdSm80INS1_25CollectiveMainloopBwdSm80ILi2ELi2EN4cute5tupleIJNS5_1CILi64EEENS7_ILi128EEES8_EEENS_10bfloat16_tEfNS_4arch4Sm80ELb1ELb0ELb1ELb0ELb1ELb0ELb0ELb0ELi2ELi2ELi4ELi2ELb1EEENS1_21CollectiveEpilogueBwdISA_SB_SD_Li256ELb0ELb0ELi2EEENS1_25SingleTileBwdLPTSchedulerILb0ELi128ELb1EEEEEEEEEvNT_6ParamsE$_ZZN4cuteplIJNS_15ArithmeticTupleIJiEEEEJNS1_IJNS_1CILi0EEEiEEEEEEDaRKNS1_IJDpT_EEERKNS1_IJDpT0_EEEENKUlDpRKT_E_clIJNS1_IJiiEEEEEEDaSJ_)
        /*1dbdc*/ 	.word	0x00000000


	//----- nvinfo : EIATTR_FRAME_SIZE
	.align		4
.L_20314:
        /*1dbe0*/ 	.byte	0x04, 0x11
        /*1dbe2*/ 	.short	(.L_20316 - .L_20315)
	.align		4
.L_20315:
        /*1dbe4*/ 	.word	index@($_ZN7cutlass13device_kernelIN5flash19enable_sm80_to_sm89INS1_16FlashAttnBwdSm80INS1_25CollectiveMainloopBwdSm80ILi2ELi2EN4cute5tupleIJNS5_1CILi64EEENS7_ILi128EEES8_EEENS_10bfloat16_tEfNS_4arch4Sm80ELb1ELb0ELb1ELb0ELb1ELb0ELb0ELb0ELi2ELi2ELi4ELi2ELb1EEENS1_21CollectiveEpilogueBwdISA_SB_SD_Li256ELb0ELb0ELi2EEENS1_25SingleTileBwdLPTSchedulerILb0ELi128ELb1EEEEEEEEEvNT_6ParamsE$_ZZN4cute9transformINS_15ArithmeticTupleIJiiEEEZNS_14transform_leafIS2_RNS_8identityEEEDaRKT_OT0_EUlRKT_E_EEDaS8_SA_ENKUlDpSD_E_clIJiiEEEDaSF_)
        /*1dbe8*/ 	.word	0x00000000


	//----- nvinfo : EIATTR_FRAME_SIZE
	.align		4
.L_20316:
        /*1dbec*/ 	.byte	0x04, 0x11
        /*1dbee*/ 	.short	(.L_20318 - .L_20317)
	.align		4
.L_20317:
        /*1dbf0*/ 	.word	index@($_ZN7cutlass13device_kernelIN5flash19enable_sm80_to_sm89INS1_16FlashAttnBwdSm80INS1_25CollectiveMainloopBwdSm80ILi2ELi2EN4cute5tupleIJNS5_1CILi64EEENS7_ILi128EEES8_EEENS_10bfloat16_tEfNS_4arch4Sm80ELb1ELb0ELb1ELb0ELb1ELb0ELb0ELb0ELi2ELi2ELi4ELi2ELb1EEENS1_21CollectiveEpilogueBwdISA_SB_SD_Li256ELb0ELb0ELi2EEENS1_25SingleTileBwdLPTSchedulerILb0ELi128ELb1EEEEEEEEEvNT_6ParamsE$_ZZN4cute9transformINS_15ArithmeticTupleIJNS1_IJiiEEEiiiEEEZNS_14transform_leafIS3_NS_8identityEEEDaRKT_OT0_EUlRKT_E_EEDaS8_SA_ENKUlDpSD_E_clIJNS_5tupleIJiiEEEiiiEEEDaSF_)
        /*1dbf4*/ 	.word	0x00000000


	//----- nvinfo : EIATTR_FRAME_SIZE
	.align		4
.L_20318:
        /*1dbf8*/ 	.byte	0x04, 0x11
        /*1dbfa*/ 	.short	(.L_20320 - .L_20319)
	.align		4
.L_20319:
        /*1dbfc*/ 	.word	index@($_ZN7cutlass13device_kernelIN5flash19enable_sm80_to_sm89INS1_16FlashAttnBwdSm80INS1_25CollectiveMainloopBwdSm80ILi2ELi2EN4cute5tupleIJNS5_1CILi64EEENS7_ILi128EEES8_EEENS_10bfloat16_tEfNS_4arch4Sm80ELb1ELb0ELb1ELb0ELb1ELb0ELb0ELb0ELi2ELi2ELi4ELi2ELb1EEENS1_21CollectiveEpilogueBwdISA_SB_SD_Li256ELb0ELb0ELi2EEENS1_25SingleTileBwdLPTSchedulerILb0ELi128ELb1EEEEEEEEEvNT_6ParamsE$_ZZN4cute7idx2crdINS_5tupleIJiEEENS1_IJNS1_IJNS1_IJNS_1CILi8EEENS3_ILi2EEEEEES5_S5_NS3_ILi4EEEEEEEEEEEDaRKT_RKT0_ENKUlRKT_RKT0_E_clIiS8_EEDaSI_SL_)
        /*1dc00*/ 	.word	0x00000000


	//----- nvinfo : EIATTR_FRAME_SIZE
	.align		4
.L_20320:
        /*1dc04*/ 	.byte	0x04, 0x11
        /*1dc06*/ 	.short	(.L_20322 - .L_20321)
	.align		4
.L_20321:
        /*1dc08*/ 	.word	index@($_ZN7cutlass13device_kernelIN5flash19enable_sm80_to_sm89INS1_16FlashAttnBwdSm80INS1_25CollectiveMainloopBwdSm80ILi2ELi2EN4cute5tupleIJNS5_1CILi64EEENS7_ILi128EEES8_EEENS_10bfloat16_tEfNS_4arch4Sm80ELb1ELb0ELb1ELb0ELb1ELb0ELb0ELb0ELi2ELi2ELi4ELi2ELb1EEENS1_21CollectiveEpilogueBwdISA_SB_SD_Li256ELb0ELb0ELi2EEENS1_25SingleTileBwdLPTSchedulerILb0ELi128ELb1EEEEEEEEEvNT_6ParamsE$_ZZN4cute7idx2crdINS_5tupleIJiEEENS1_IJNS1_IJNS1_IJNS_1CILi8EEENS3_ILi2EEEEEES5_NS3_ILi4EEES5_EEEEEEEEDaRKT_RKT0_ENKUlRKT_RKT0_E_clIiS8_EEDaSI_SL_)
        /*1dc0c*/ 	.word	0x00000000


	//----- nvinfo : EIATTR_FRAME_SIZE
	.align		4
.L_20322:
        /*1dc10*/ 	.byte	0x04, 0x11
        /*1dc12*/ 	.short	(.L_20324 - .L_20323)
	.align		4
.L_20323:
        /*1dc14*/ 	.word	index@($_ZN7cutlass13device_kernelIN5flash19enable_sm80_to_sm89INS1_16FlashAttnBwdSm80INS1_25CollectiveMainloopBwdSm80ILi2ELi2EN4cute5tupleIJNS5_1CILi64EEENS7_ILi128EEES8_EEENS_10bfloat16_tEfNS_4arch4Sm80ELb1ELb0ELb1ELb0ELb1ELb0ELb0ELb0ELi2ELi2ELi4ELi2ELb1EEENS1_21CollectiveEpilogueBwdISA_SB_SD_Li256ELb0ELb0ELi2EEENS1_25SingleTileBwdLPTSchedulerILb0ELi128ELb1EEEEEEEEEvNT_6ParamsE$_ZZN4cute5sliceINS_5tupleIJNS_10UnderscoreES2_S2_iEEENS1_IJNS1_IJNS_1CILi1EEENS4_ILi0EEEEEElS6_lEEEEEDaRKT_RKT0_ENKUlRKT_RKT0_E_clIS2_lEEDaSH_SK_)
        /*1dc18*/ 	.word	0x00000000


	//----- nvinfo : EIATTR_FRAME_SIZE
	.align		4
.L_20324:
        /*1dc1c*/ 	.byte	0x04, 0x11
        /*1dc1e*/ 	.short	(.L_20326 - .L_20325)
	.align		4
.L_20325:
        /*1dc20*/ 	.word	index@($_ZN7cutlass13device_kernelIN5flash19enable_sm80_to_sm89INS1_16FlashAttnBwdSm80INS1_25CollectiveMainloopBwdSm80ILi2ELi2EN4cute5tupleIJNS5_1CILi64EEENS7_ILi128EEES8_EEENS_10bfloat16_tEfNS_4arch4Sm80ELb1ELb0ELb1ELb0ELb1ELb0ELb0ELb0ELi2ELi2ELi4ELi2ELb1EEENS1_21CollectiveEpilogueBwdISA_SB_SD_Li256ELb0ELb0ELi2EEENS1_25SingleTileBwdLPTSchedulerILb0ELi128ELb1EEEEEEEEEvNT_6ParamsE$_ZZN4cute19as_arithmetic_tupleINS_15ArithmeticTupleIJiiEEEEEDaRKT_ENKUlRKT_E_clIiEEDaS8_)
        /*1dc24*/ 	.word	0x00000000


	//----- nvinfo : EIATTR_FRAME_SIZE
	.align		4
.L_20326:
        /*1dc28*/ 	.byte	0x04, 0x11
        /*1dc2a*/ 	.short	(.L_20328 - .L_20327)
	.align		4
.L_20327:
        /*1dc2c*/ 	.word	index@($_ZN7cutlass13device_kernelIN5flash19enable_sm80_to_sm89INS1_16FlashAttnBwdSm80INS1_25CollectiveMainloopBwdSm80ILi2ELi2EN4cute5tupleIJNS5_1CILi64EEENS7_ILi128EEES8_EEENS_10bfloat16_tEfNS_4arch4Sm80ELb1ELb0ELb1ELb0ELb1ELb0ELb0ELb0ELi2ELi2ELi4ELi2ELb1EEENS1_21CollectiveEpilogueBwdISA_SB_SD_Li256ELb0ELb0ELi2EEENS1_25SingleTileBwdLPTSchedulerILb0ELi128ELb1EEEEEEEEEvNT_6ParamsE$_ZZN4cute19as_arithmetic_tupleINS_15ArithmeticTupleIJiiEEEEEDaRKT_ENKUlDpRKT_E_clIJiiEEEDaS9_)
        /*1dc30*/ 	.word	0x00000000


	//----- nvinfo : EIATTR_FRAME_SIZE
	.align		4
.L_20328:
        /*1dc34*/ 	.byte	0x04, 0x11
        /*1dc36*/ 	.short	(.L_20330 - .L_20329)
	.align		4
.L_20329:
        /*1dc38*/ 	.word	index@($_ZN7cutlass13device_kernelIN5flash19enable_sm80_to_sm89INS1_16FlashAttnBwdSm80INS1_25CollectiveMainloopBwdSm80ILi2ELi2EN4cute5tupleIJNS5_1CILi64EEENS7_ILi128EEES8_EEENS_10bfloat16_tEfNS_4arch4Sm80ELb1ELb0ELb1ELb0ELb1ELb0ELb0ELb0ELi2ELi2ELi4ELi2ELb1EEENS1_21CollectiveEpilogueBwdISA_SB_SD_Li256ELb0ELb0ELi2EEENS1_25SingleTileBwdLPTSchedulerILb0ELi128ELb1EEEEEEEEEvNT_6ParamsE$_ZZN4cute19as_arithmetic_tupleINS_15ArithmeticTupleIJNS1_IJiiEEEiiiEEEEEDaRKT_ENKUlRKT_E_clIiEEDaS9_)
        /*1dc3c*/ 	.word	0x00000000


	//----- nvinfo : EIATTR_FRAME_SIZE
	.align		4
.L_20330:
        /*1dc40*/ 	.byte	0x04, 0x11
        /*1dc42*/ 	.short	(.L_20332 - .L_20331)
	.align		4
.L_20331:
        /*1dc44*/ 	.word	index@($_ZN7cutlass13device_kernelIN5flash19enable_sm80_to_sm89INS1_16FlashAttnBwdSm80INS1_25CollectiveMainloopBwdSm80ILi2ELi2EN4cute5tupleIJNS5_1CILi64EEENS7_ILi128EEES8_EEENS_10bfloat16_tEfNS_4arch4Sm80ELb1ELb0ELb1ELb0ELb1ELb0ELb0ELb0ELi2ELi2ELi4ELi2ELb1EEENS1_21CollectiveEpilogueBwdISA_SB_SD_Li256ELb0ELb0ELi2EEENS1_25SingleTileBwdLPTSchedulerILb0ELi128ELb1EEEEEEEEEvNT_6ParamsE$_ZZN4cute19as_arithmetic_tupleINS_15ArithmeticTupleIJNS1_IJiiEEEiiiEEEEEDaRKT_ENKUlRKT_E_clIS2_EEDaS9_)
        /*1dc48*/ 	.word	0x00000000


	//----- nvinfo : EIATTR_FRAME_SIZE
	.align		4
.L_20332:
        /*1dc4c*/ 	.byte	0x04, 0x11
        /*1dc4e*/ 	.short	(.L_20334 - .L_20333)
	.align		4
.L_20333:
        /*1dc50*/ 	.word	index@($_ZN7cutlass13device_kernelIN5flash19enable_sm80_to_sm89INS1_16FlashAttnBwdSm80INS1_25CollectiveMainloopBwdSm80ILi2ELi2EN4cute5tupleIJNS5_1CILi64EEENS7_ILi128EEES8_EEENS_10bfloat16_tEfNS_4arch4Sm80ELb1ELb0ELb1ELb0ELb1ELb0ELb0ELb0ELi2ELi2ELi4ELi2ELb1EEENS1_21CollectiveEpilogueBwdISA_SB_SD_Li256ELb0ELb0ELi2EEENS1_25SingleTileBwdLPTSchedulerILb0ELi128ELb1EEEEEEEEEvNT_6ParamsE$_ZZN4cute19as_arithmetic_tupleINS_15ArithmeticTupleIJNS1_IJiiEEEiiiEEEEEDaRKT_ENKUlDpRKT_E_clIJS2_iiiEEEDaSA_)
        /*1dc54*/ 	.word	0x00000000


	//----- nvinfo : EIATTR_FRAME_SIZE
	.align		4
.L_20334:
        /*1dc58*/ 	.byte	0x04, 0x11
        /*1dc5a*/ 	.short	(.L_20336 - .L_20335)
	.align		4
.L_20335:
        /*1dc5c*/ 	.word	index@($_ZN7cutlass13device_kernelIN5flash19enable_sm80_to_sm89INS1_16FlashAttnBwdSm80INS1_25CollectiveMainloopBwdSm80ILi2ELi2EN4cute5tupleIJNS5_1CILi64EEENS7_ILi128EEES8_EEENS_10bfloat16_tEfNS_4arch4Sm80ELb1ELb0ELb1ELb0ELb1ELb0ELb0ELb0ELi2ELi2ELi4ELi2ELb1EEENS1_21CollectiveEpilogueBwdISA_SB_SD_Li256ELb0ELb0ELi2EEENS1_25SingleTileBwdLPTSchedulerILb0ELi128ELb1EEEEEEEEEvNT_6ParamsE$_ZZN4cute14transform_leafINS_15ArithmeticTupleIJiiEEERNS_8identityEEEDaRKT_OT0_ENKUlRKT_E_clIiEEDaSC_)
        /*1dc60*/ 	.word	0x00000000


	//----- nvinfo : EIATTR_FRAME_SIZE
	.align		4
.L_20336:
        /*1dc64*/ 	.byte	0x04, 0x11
        /*1dc66*/ 	.short	(.L_20338 - .L_20337)
	.align		4
.L_20337:
        /*1dc68*/ 	.word	index@($_ZN7cutlass13device_kernelIN5flash19enable_sm80_to_sm89INS1_16FlashAttnBwdSm80INS1_25CollectiveMainloopBwdSm80ILi2ELi2EN4cute5tupleIJNS5_1CILi64EEENS7_ILi128EEES8_EEENS_10bfloat16_tEfNS_4arch4Sm80ELb1ELb0ELb1ELb0ELb1ELb0ELb0ELb0ELi2ELi2ELi4ELi2ELb1EEENS1_21CollectiveEpilogueBwdISA_SB_SD_Li256ELb0ELb0ELi2EEENS1_25SingleTileBwdLPTSchedulerILb0ELi128ELb1EEEEEEEEEvNT_6ParamsE$_ZZN4cute14transform_leafINS_15ArithmeticTupleIJNS1_IJiiEEEiiiEEENS_8identityEEEDaRKT_OT0_ENKUlRKT_E_clIiEEDaSC_)
        /*1dc6c*/ 	.word	0x00000000


	//----- nvinfo : EIATTR_FRAME_SIZE
	.align		4
.L_20338:
        /*1dc70*/ 	.byte	0x04, 0x11
        /*1dc72*/ 	.short	(.L_20340 - .L_20339)
	.align		4
.L_20339:
        /*1dc74*/ 	.word	index@($_ZN7cutlass13device_kernelIN5flash19enable_sm80_to_sm89INS1_16FlashAttnBwdSm80INS1_25CollectiveMainloopBwdSm80ILi2ELi2EN4cute5tupleIJNS5_1CILi64EEENS7_ILi128EEES8_EEENS_10bfloat16_tEfNS_4arch4Sm80ELb1ELb0ELb1ELb0ELb1ELb0ELb0ELb0ELi2ELi2ELi4ELi2ELb1EEENS1_21CollectiveEpilogueBwdISA_SB_SD_Li256ELb0ELb0ELi2EEENS1_25SingleTileBwdLPTSchedulerILb0ELi128ELb1EEEEEEEEEvNT_6ParamsE$_ZZN4cute14transform_leafINS_15ArithmeticTupleIJNS1_IJiiEEEiiiEEENS_8identityEEEDaRKT_OT0_ENKUlRKT_E_clIS2_EEDaSC_)
        /*1dc78*/ 	.word	0x00000000


	//----- nvinfo : EIATTR_FRAME_SIZE
	.align		4
.L_20340:
        /*1dc7c*/ 	.byte	0x04, 0x11
        /*1dc7e*/ 	.short	(.L_20342 - .L_20341)
	.align		4
.L_20341:
        /*1dc80*/ 	.word	index@($_ZN7cutlass13device_kernelIN5flash19enable_sm80_to_sm89INS1_16FlashAttnBwdSm80INS1_25CollectiveMainloopBwdSm80ILi2ELi2EN4cute5tupleIJNS5_1CILi64EEENS7_ILi128EEES8_EEENS_10bfloat16_tEfNS_4arch4Sm80ELb1ELb0ELb1ELb0ELb1ELb0ELb0ELb0ELi2ELi2ELi4ELi2ELb1EEENS1_21CollectiveEpilogueBwdISA_SB_SD_Li256ELb0ELb0ELi2EEENS1_25SingleTileBwdLPTSchedulerILb0ELi128ELb1EEEEEEEEEvNT_6ParamsE$_ZZN4cute12filter_tupleINS_5tupleIJNS_10UnderscoreES2_S2_iEEENS1_IJNS1_IJNS_1CILi1EEENS4_ILi0EEEEEElS6_lEEEZNS_5sliceIS3_S8_EEDaRKT_RKT0_EUlRKT_RKT0_E_EEDaSC_SF_OT1_ENKUlDpSI_E_clIJNS1_IJS7_EEENS1_IJlEEENS1_IJS6_EEENS1_IJEEEEEEDaSP_)
        /*1dc84*/ 	.word	0x00000000


	//----- nvinfo : EIATTR_FRAME_SIZE
	.align		4
.L_20342:
        /*1dc88*/ 	.byte	0x04, 0x11
        /*1dc8a*/ 	.short	(.L_20344 - .L_20343)
	.align		4
.L_20343:
        /*1dc8c*/ 	.word	index@($_ZN7cutlass13device_kernelIN5flash19enable_sm80_to_sm89INS1_16FlashAttnBwdSm80INS1_25CollectiveMainloopBwdSm80ILi2ELi2EN4cute5tupleIJNS5_1CILi64EEENS7_ILi128EEES8_EEENS_10bfloat16_tEfNS_4arch4Sm80ELb1ELb0ELb1ELb0ELb1ELb0ELb0ELb0ELi2ELi2ELi4ELi2ELb1EEENS1_21CollectiveEpilogueBwdISA_SB_SD_Li256ELb0ELb0ELi2EEENS1_25SingleTileBwdLPTSchedulerILb0ELi128ELb1EEEEEEEEEvNT_6ParamsE$_ZN73_INTERNAL_24fd9406_37_flash_bwd_hdim64_bf16_softcap_sm80_cu_3fbc093a_291824__cvta_generic_to_sharedEPKv)
        /*1dc90*/ 	.word	0x00000000


	//----- nvinfo : EIATTR_FRAME_SIZE
	.align		4
.L_20344:
        /*1dc94*/ 	.byte	0x04, 0x11
        /*1dc96*/ 	.short	(.L_20346 - .L_20345)
	.align		4
.L_20345:
        /*1dc98*/ 	.word	index@($_ZN7cutlass13device_kernelIN5flash19enable_sm80_to_sm89INS1_16FlashAttnBwdSm80INS1_25CollectiveMainloopBwdSm80ILi2ELi2EN4cute5tupleIJNS5_1CILi64EEENS7_ILi128EEES8_EEENS_10bfloat16_tEfNS_4arch4Sm80ELb1ELb0ELb1ELb0ELb1ELb0ELb0ELb0ELi2ELi2ELi4ELi2ELb1EEENS1_21CollectiveEpilogueBwdISA_SB_SD_Li256ELb0ELb0ELi2EEENS1_25SingleTileBwdLPTSchedulerILb0ELi128ELb1EEEEEEEEEvNT_6ParamsE$_ZN4cute8smem_ptrIPfECI1NS_12iter_adaptorIS1_S2_EEES1_)
        /*1dc9c*/ 	.word	0x00000000


	//----- nvinfo : EIATTR_FRAME_SIZE
	.align		4
.L_20346:
        /*1dca0*/ 	.byte	0x04, 0x11
        /*1dca2*/ 	.short	(.L_20348 - .L_20347)
	.align		4
.L_20347:
        /*1dca4*/ 	.word	index@($_ZN7cutlass13device_kernelIN5flash19enable_sm80_to_sm89INS1_16FlashAttnBwdSm80INS1_25CollectiveMainloopBwdSm80ILi2ELi2EN4cute5tupleIJNS5_1CILi64EEENS7_ILi128EEES8_EEENS_10bfloat16_tEfNS_4arch4Sm80ELb1ELb0ELb1ELb0ELb1ELb0ELb0ELb0ELi2ELi2ELi4ELi2ELb1EEENS1_21CollectiveEpilogueBwdISA_SB_SD_Li256ELb0ELb0ELi2EEENS1_25SingleTileBwdLPTSchedulerILb0ELi128ELb1EEEEEEEEEvNT_6ParamsE$_ZN4cute8smem_ptrIPN7cutlass9uint128_tEECI1NS_12iter_adaptorIS3_S4_EEES3_)
        /*1dca8*/ 	.word	0x00000000


	//----- nvinfo : EIATTR_FRAME_SIZE
	.align		4
.L_20348:
        /*1dcac*/ 	.byte	0x04, 0x11
        /*1dcae*/ 	.short	(.L_20350 - .L_20349)
	.align		4
.L_20349:
        /*1dcb0*/ 	.word	index@($_ZN7cutlass13device_kernelIN5flash19enable_sm80_to_sm89INS1_16FlashAttnBwdSm80INS1_25CollectiveMainloopBwdSm80ILi2ELi2EN4cute5tupleIJNS5_1CILi64EEENS7_ILi128EEES8_EEENS_10bfloat16_tEfNS_4arch4Sm80ELb1ELb0ELb1ELb0ELb1ELb0ELb0ELb0ELi2ELi2ELi4ELi2ELb1EEENS1_21CollectiveEpilogueBwdISA_SB_SD_Li256ELb0ELb0ELi2EEENS1_25SingleTileBwdLPTSchedulerILb0ELi128ELb1EEEEEEEEEvNT_6ParamsE$_ZN4cute8smem_ptrIPN7cutlass10bfloat16_tEECI1NS_12iter_adaptorIS3_S4_EEES3_)
        /*1dcb4*/ 	.word	0x00000000


	//----- nvinfo : EIATTR_FRAME_SIZE
	.align		4
.L_20350:
        /*1dcb8*/ 	.byte	0x04, 0x11
        /*1dcba*/ 	.short	(.L_20352 - .L_20351)
	.align		4
.L_20351:
        /*1dcbc*/ 	.word	index@($_ZN7cutlass13device_kernelIN5flash19enable_sm80_to_sm89INS1_16FlashAttnBwdSm80INS1_25CollectiveMainloopBwdSm80ILi2ELi2EN4cute5tupleIJNS5_1CILi64EEENS7_ILi128EEES8_EEENS_10bfloat16_tEfNS_4arch4Sm80ELb1ELb0ELb1ELb0ELb1ELb0ELb0ELb0ELi2ELi2ELi4ELi2ELb1EEENS1_21CollectiveEpilogueBwdISA_SB_SD_Li256ELb0ELb0ELi2EEENS1_25SingleTileBwdLPTSchedulerILb0ELi128ELb1EEEEEEEEEvNT_6ParamsE$_ZN4cute8gmem_ptrIPKfECI1NS_12iter_adaptorIS2_S3_EEES2_)
        /*1dcc0*/ 	.word	0x00000000


	//----- nvinfo : EIATTR_FRAME_SIZE
	.align		4
.L_20352:
        /*1dcc4*/ 	.byte	0x04, 0x11
        /*1dcc6*/ 	.short	(.L_20354 - .L_20353)
	.align		4
.L_20353:
        /*1dcc8*/ 	.word	index@($_ZN7cutlass13device_kernelIN5flash19enable_sm80_to_sm89INS1_16FlashAttnBwdSm80INS1_25CollectiveMainloopBwdSm80ILi2ELi2EN4cute5tupleIJNS5_1CILi64EEENS7_ILi128EEES8_EEENS_10bfloat16_tEfNS_4arch4Sm80ELb1ELb0ELb1ELb0ELb1ELb0ELb0ELb0ELi2ELi2ELi4ELi2ELb1EEENS1_21CollectiveEpilogueBwdISA_SB_SD_Li256ELb0ELb0ELi2EEENS1_25SingleTileBwdLPTSchedulerILb0ELi128ELb1EEEEEEEEEvNT_6ParamsE$_ZN4cute8gmem_ptrIPKN7cutlass9uint128_tEECI1NS_12iter_adaptorIS4_S5_EEES4_)
        /*1dccc*/ 	.word	0x00000000


	//----- nvinfo : EIATTR_FRAME_SIZE
	.align		4
.L_20354:
        /*1dcd0*/ 	.byte	0x04, 0x11
        /*1dcd2*/ 	.short	(.L_20356 - .L_20355)
	.align		4
.L_20355:
        /*1dcd4*/ 	.word	index@($_ZN7cutlass13device_kernelIN5flash19enable_sm80_to_sm89INS1_16FlashAttnBwdSm80INS1_25CollectiveMainloopBwdSm80ILi2ELi2EN4cute5tupleIJNS5_1CILi64EEENS7_ILi128EEES8_EEENS_10bfloat16_tEfNS_4arch4Sm80ELb1ELb0ELb1ELb0ELb1ELb0ELb0ELb0ELi2ELi2ELi4ELi2ELb1EEENS1_21CollectiveEpilogueBwdISA_SB_SD_Li256ELb0ELb0ELi2EEENS1_25SingleTileBwdLPTSchedulerILb0ELi128ELb1EEEEEEEEEvNT_6ParamsE$_ZN4cute8gmem_ptrIPKN7cutlass10bfloat16_tEECI1NS_12iter_adaptorIS4_S5_EEES4_)
        /*1dcd8*/ 	.word	0x00000000


	//----- nvinfo : EIATTR_FRAME_SIZE
	.align		4
.L_20356:
        /*1dcdc*/ 	.byte	0x04, 0x11
        /*1dcde*/ 	.short	(.L_20358 - .L_20357)
	.align		4
.L_20357:
        /*1dce0*/ 	.word	index@($_ZN7cutlass13device_kernelIN5flash19enable_sm80_to_sm89INS1_16FlashAttnBwdSm80INS1_25CollectiveMainloopBwdSm80ILi2ELi2EN4cute5tupleIJNS5_1CILi64EEENS7_ILi128EEES8_EEENS_10bfloat16_tEfNS_4arch4Sm80ELb1ELb0ELb1ELb0ELb1ELb0ELb0ELb0ELi2ELi2ELi4ELi2ELb1EEENS1_21CollectiveEpilogueBwdISA_SB_SD_Li256ELb0ELb0ELi2EEENS1_25SingleTileBwdLPTSchedulerILb0ELi128ELb1EEEEEEEEEvNT_6ParamsE$_ZN4cute5tupleIJiiEEC2ERKiS3_)
        /*1dce4*/ 	.word	0x00000000


	//----- nvinfo : EIATTR_FRAME_SIZE
	.align		4
.L_20358:
        /*1dce8*/ 	.byte	0x04, 0x11
        /*1dcea*/ 	.short	(.L_20360 - .L_20359)
	.align		4
.L_20359:
        /*1dcec*/ 	.word	index@($_ZN7cutlass13device_kernelIN5flash19enable_sm80_to_sm89INS1_16FlashAttnBwdSm80INS1_25CollectiveMainloopBwdSm80ILi2ELi2EN4cute5tupleIJNS5_1CILi64EEENS7_ILi128EEES8_EEENS_10bfloat16_tEfNS_4arch4Sm80ELb1ELb0ELb1ELb0ELb1ELb0ELb0ELb0ELi2ELi2ELi4ELi2ELb1EEENS1_21CollectiveEpilogueBwdISA_SB_SD_Li256ELb0ELb0ELi2EEENS1_25SingleTileBwdLPTSchedulerILb0ELi128ELb1EEEEEEEEEvNT_6ParamsE$_ZN4cute5tupleIJiNS_1CILi0EEEEEC2ERKiRKS2_)
        /*1dcf0*/ 	.word	0x00000000


	//----- nvinfo : EIATTR_FRAME_SIZE
	.align		4
.L_20360:
        /*1dcf4*/ 	.byte	0x04, 0x11
        /*1dcf6*/ 	.short	(.L_20362 - .L_20361)
	.align		4
.L_20361:
        /*1dcf8*/ 	.word	index@($_ZN7cutlass13device_kernelIN5flash19enable_sm80_to_sm89INS1_16FlashAttnBwdSm80INS1_25CollectiveMainloopBwdSm80ILi2ELi2EN4cute5tupleIJNS5_1CILi64EEENS7_ILi128EEES8_EEENS_10bfloat16_tEfNS_4arch4Sm80ELb1ELb0ELb1ELb0ELb1ELb0ELb0ELb0ELi2ELi2ELi4ELi2ELb1EEENS1_21CollectiveEpilogueBwdISA_SB_SD_Li256ELb0ELb0ELi2EEENS1_25SingleTileBwdLPTSchedulerILb0ELi128ELb1EEEEEEEEEvNT_6ParamsE$_ZN4cute5tupleIJiEEC2ERKi)
        /*1dcfc*/ 	.word	0x00000000


	//----- nvinfo : EIATTR_FRAME_SIZE
	.align		4
.L_20362:
        /*1dd00*/ 	.byte	0x04, 0x11
        /*1dd02*/ 	.short	(.L_20364 - .L_20363)
	.align		4
.L_20363:
        /*1dd04*/ 	.word	index@($_ZN7cutlass13device_kernelIN5flash19enable_sm80_to_sm89INS1_16FlashAttnBwdSm80INS1_25CollectiveMainloopBwdSm80ILi2ELi2EN4cute5tupleIJNS5_1CILi64EEENS7_ILi128EEES8_EEENS_10bfloat16_tEfNS_4arch4Sm80ELb1ELb0ELb1ELb0ELb1ELb0ELb0ELb0ELi2ELi2ELi4ELi2ELb1EEENS1_21CollectiveEpilogueBwdISA_SB_SD_Li256ELb0ELb0ELi2EEENS1_25SingleTileBwdLPTSchedulerILb0ELi128ELb1EEEEEEEEEvNT_6ParamsE$_ZN4cute5tupleIJNS_1CILi0EEEiiiEEC2ERKS2_RKiS7_S7_)
        /*1dd08*/ 	.word	0x00000000


	//----- nvinfo : EIATTR_FRAME_SIZE
	.align		4
.L_20364:
        /*1dd0c*/ 	.byte	0x04, 0x11
        /*1dd0e*/ 	.short	(.L_20366 - .L_20365)
	.align		4
.L_20365:
        /*1dd10*/ 	.word	index@($_ZN7cutlass13device_kernelIN5flash19enable_sm80_to_sm89INS1_16FlashAttnBwdSm80INS1_25CollectiveMainloopBwdSm80ILi2ELi2EN4cute5tupleIJNS5_1CILi64EEENS7_ILi128EEES8_EEENS_10bfloat16_tEfNS_4arch4Sm80ELb1ELb0ELb1ELb0ELb1ELb0ELb0ELb0ELi2ELi2ELi4ELi2ELb1EEENS1_21CollectiveEpilogueBwdISA_SB_SD_Li256ELb0ELb0ELi2EEENS1_25SingleTileBwdLPTSchedulerILb0ELi128ELb1EEEEEEEEEvNT_6ParamsE$_ZN4cute5tupleIJNS_1CILi0EEEiEEC2ERKS2_RKi)
        /*1dd14*/ 	.word	0x00000000


	//----- nvinfo : EIATTR_FRAME_SIZE
	.align		4
.L_20366:
        /*1dd18*/ 	.byte	0x04, 0x11
        /*1dd1a*/ 	.short	(.L_20368 - .L_20367)
	.align		4
.L_20367:
        /*1dd1c*/ 	.word	index@($_ZN7cutlass13device_kernelIN5flash19enable_sm80_to_sm89INS1_16FlashAttnBwdSm80INS1_25CollectiveMainloopBwdSm80ILi2ELi2EN4cute5tupleIJNS5_1CILi64EEENS7_ILi128EEES8_EEENS_10bfloat16_tEfNS_4arch4Sm80ELb1ELb0ELb1ELb0ELb1ELb0ELb0ELb0ELi2ELi2ELi4ELi2ELb1EEENS1_21CollectiveEpilogueBwdISA_SB_SD_Li256ELb0ELb0ELi2EEENS1_25SingleTileBwdLPTSchedulerILb0ELi128ELb1EEEEEEEEEvNT_6ParamsE$_ZN4cute5tupleIJNS_1CILi0EEES2_iiEEC2ERKS2_S5_RKiS7_)
        /*1dd20*/ 	.word	0x00000000


	//----- nvinfo : EIATTR_FRAME_SIZE
	.align		4
.L_20368:
        /*1dd24*/ 	.byte	0x04, 0x11
        /*1dd26*/ 	.short	(.L_20370 - .L_20369)
	.align		4
.L_20369:
        /*1dd28*/ 	.word	index@($_ZN7cutlass13device_kernelIN5flash19enable_sm80_to_sm89INS1_16FlashAttnBwdSm80INS1_25CollectiveMainloopBwdSm80ILi2ELi2EN4cute5tupleIJNS5_1CILi64EEENS7_ILi128EEES8_EEENS_10bfloat16_tEfNS_4arch4Sm80ELb1ELb0ELb1ELb0ELb1ELb0ELb0ELb0ELi2ELi2ELi4ELi2ELb1EEENS1_21CollectiveEpilogueBwdISA_SB_SD_Li256ELb0ELb0ELi2EEENS1_25SingleTileBwdLPTSchedulerILb0ELi128ELb1EEEEEEEEEvNT_6ParamsE$_ZN4cute5tupleIJNS_1CILi0EEES2_iEEC2ERKS2_S5_RKi)
        /*1dd2c*/ 	.word	0x00000000


	//----- nvinfo : EIATTR_FRAME_SIZE
	.align		4
.L_20370:
        /*1dd30*/ 	.byte	0x04, 0x11
        /*1dd32*/ 	.short	(.L_20372 - .L_20371)
	.align		4
.L_20371:
        /*1dd34*/ 	.word	index@($_ZN7cutlass13device_kernelIN5flash19enable_sm80_to_sm89INS1_16FlashAttnBwdSm80INS1_25CollectiveMainloopBwdSm80ILi2ELi2EN4cute5tupleIJNS5_1CILi64EEENS7_ILi128EEES8_EEENS_10bfloat16_tEfNS_4arch4Sm80ELb1ELb0ELb1ELb0ELb1ELb0ELb0ELb0ELi2ELi2ELi4ELi2ELb1EEENS1_21CollectiveEpilogueBwdISA_SB_SD_Li256ELb0ELb0ELi2EEENS1_25SingleTileBwdLPTSchedulerILb0ELi128ELb1EEEEEEEEEvNT_6ParamsE$_ZN4cute5tupleIJNS_1CILi0EEES2_S2_iEEC2ERKS2_S5_S5_RKi)
        /*1dd38*/ 	.word	0x00000000


	//----- nvinfo : EIATTR_FRAME_SIZE
	.align		4
.L_20372:
        /*1dd3c*/ 	.byte	0x04, 0x11
        /*1dd3e*/ 	.short	(.L_20374 - .L_20373)
	.align		4
.L_20373:
        /*1dd40*/ 	.word	index@($_ZN7cutlass13device_kernelIN5flash19enable_sm80_to_sm89INS1_16FlashAttnBwdSm80INS1_25CollectiveMainloopBwdSm80ILi2ELi2EN4cute5tupleIJNS5_1CILi64EEENS7_ILi128EEES8_EEENS_10bfloat16_tEfNS_4arch4Sm80ELb1ELb0ELb1ELb0ELb1ELb0ELb0ELb0ELi2ELi2ELi4ELi2ELb1EEENS1_21CollectiveEpilogueBwdISA_SB_SD_Li256ELb0ELb0ELi2EEENS1_25SingleTileBwdLPTSchedulerILb0ELi128ELb1EEEEEEEEEvNT_6ParamsE$_ZN4cute5tupleIJNS_15ArithmeticTupleIJiiEEEiiiEEC2ERKS2_RKiS7_S7_)
        /*1dd44*/ 	.word	0x00000000


	//----- nvinfo : EIATTR_FRAME_SIZE
	.align		4
.L_20374:
        /*1dd48*/ 	.byte	0x04, 0x11
        /*1dd4a*/ 	.short	(.L_20376 - .L_20375)
	.align		4
.L_20375:
        /*1dd4c*/ 	.word	index@($_ZN7cutlass13device_kernelIN5flash19enable_sm80_to_sm89INS1_16FlashAttnBwdSm80INS1_25CollectiveMainloopBwdSm80ILi2ELi2EN4cute5tupleIJNS5_1CILi64EEENS7_ILi128EEES8_EEENS_10bfloat16_tEfNS_4arch4Sm80ELb1ELb0ELb1ELb0ELb1ELb0ELb0ELb0ELi2ELi2ELi4ELi2ELb1EEENS1_21CollectiveEpilogueBwdISA_SB_SD_Li256ELb0ELb0ELi2EEENS1_25SingleTileBwdLPTSchedulerILb0ELi128ELb1EEEEEEEEEvNT_6ParamsE$_ZN4cute5tupleIJNS_15ArithmeticTupleIJiiEEEEEC2ERKS2_)
        /*1dd50*/ 	.word	0x00000000


	//----- nvinfo : EIATTR_FRAME_SIZE
	.align		4
.L_20376:
        /*1dd54*/ 	.byte	0x04, 0x11
        /*1dd56*/ 	.short	(.L_20378 - .L_20377)
	.align		4
.L_20377:
        /*1dd58*/ 	.word	index@($_ZN7cutlass13device_kernelIN5flash19enable_sm80_to_sm89INS1_16FlashAttnBwdSm80INS1_25CollectiveMainloopBwdSm80ILi2ELi2EN4cute5tupleIJNS5_1CILi64EEENS7_ILi128EEES8_EEENS_10bfloat16_tEfNS_4arch4Sm80ELb1ELb0ELb1ELb0ELb1ELb0ELb0ELb0ELi2ELi2ELi4ELi2ELb1EEENS1_21CollectiveEpilogueBwdISA_SB_SD_Li256ELb0ELb0ELi2EEENS1_25SingleTileBwdLPTSchedulerILb0ELi128ELb1EEEEEEEEEvNT_6ParamsE$_ZN4cute5tupleIJNS_15ArithmeticTupleIJiEEEEEC2ERKS2_)
        /*1dd5c*/ 	.word	0x00000000


	//----- nvinfo : EIATTR_FRAME_SIZE
	.align		4
.L_20378:
        /*1dd60*/ 	.byte	0x04, 0x11
        /*1dd62*/ 	.short	(.L_20380 - .L_20379)
	.align		4
.L_20379:
        /*1dd64*/ 	.word	index@($_ZN7cutlass13device_kernelIN5flash19enable_sm80_to_sm89INS1_16FlashAttnBwdSm80INS1_25CollectiveMainloopBwdSm80ILi2ELi2EN4cute5tupleIJNS5_1CILi64EEENS7_ILi128EEES8_EEENS_10bfloat16_tEfNS_4arch4Sm80ELb1ELb0ELb1ELb0ELb1ELb0ELb0ELb0ELi2ELi2ELi4ELi2ELb1EEENS1_21CollectiveEpilogueBwdISA_SB_SD_Li256ELb0ELb0ELi2EEENS1_25SingleTileBwdLPTSchedulerILb0ELi128ELb1EEEEEEEEEvNT_6ParamsE$_ZN4cute5tupleIJNS_15ArithmeticTupleIJNS_1CILi0EEEiEEEEEC2ERKS4_)
        /*1dd68*/ 	.word	0x00000000


	//----- nvinfo : EIATTR_FRAME_SIZE
	.align		4
.L_20380:
        /*1dd6c*/ 	.byte	0x04, 0x11
        /*1dd6e*/ 	.short	(.L_20382 - .L_20381)
	.align		4
.L_20381:
        /*1dd70*/ 	.word	index@($_ZN7cutlass13device_kernelIN5flash19enable_sm80_to_sm89INS1_16FlashAttnBwdSm80INS1_25CollectiveMainloopBwdSm80ILi2ELi2EN4cute5tupleIJNS5_1CILi64EEENS7_ILi128EEES8_EEENS_10bfloat16_tEfNS_4arch4Sm80ELb1ELb0ELb1ELb0ELb1ELb0ELb0ELb0ELi2ELi2ELi4ELi2ELb1EEENS1_21CollectiveEpilogueBwdISA_SB_SD_Li256ELb0ELb0ELi2EEENS1_25SingleTileBwdLPTSchedulerILb0ELi128ELb1EEEEEEEEEvNT_6ParamsE$_ZN4cute5tupleIJNS0_IJNS0_IJNS_1CILi8EEENS1_ILi1EEEEEENS1_ILi2EEES3_EEENS0_IJNS0_IJS3_NS1_ILi0EEEEEElS7_EEEEEC2ERKS6_RKS9_)
        /*1dd74*/ 	.word	0x00000000


	//----- nvinfo : EIATTR_FRAME_SIZE
	.align		4
.L_20382:
        /*1dd78*/ 	.byte	0x04, 0x11
        /*1dd7a*/ 	.short	(.L_20384 - .L_20383)
	.align		4
.L_20383:
        /*1dd7c*/ 	.word	index@($_ZN7cutlass13device_kernelIN5flash19enable_sm80_to_sm89INS1_16FlashAttnBwdSm80INS1_25CollectiveMainloopBwdSm80ILi2ELi2EN4cute5tupleIJNS5_1CILi64EEENS7_ILi128EEES8_EEENS_10bfloat16_tEfNS_4arch4Sm80ELb1ELb0ELb1ELb0ELb1ELb0ELb0ELb0ELi2ELi2ELi4ELi2ELb1EEENS1_21CollectiveEpilogueBwdISA_SB_SD_Li256ELb0ELb0ELi2EEENS1_25SingleTileBwdLPTSchedulerILb0ELi128ELb1EEEEEEEEEvNT_6ParamsE$_ZN4cute3eso3ESOILb1ELb0EJNS_6LayoutINS_5tupleIJNS3_IJNS_1CILi8EEENS4_ILi1EEEEEENS4_ILi2EEES6_EEENS3_IJNS3_IJS6_NS4_ILi0EEEEEENS4_ILi2048EEESA_EEEEEiEEC2ERKSE_RKi)
        /*1dd80*/ 	.word	0x00000000


	//----- nvinfo : EIATTR_FRAME_SIZE
	.align		4
.L_20384:
        /*1dd84*/ 	.byte	0x04, 0x11
        /*1dd86*/ 	.short	(.L_20386 - .L_20385)
	.align		4
.L_20385:
        /*1dd88*/ 	.word	index@($_ZN7cutlass13device_kernelIN5flash19enable_sm80_to_sm89INS1_16FlashAttnBwdSm80INS1_25CollectiveMainloopBwdSm80ILi2ELi2EN4cute5tupleIJNS5_1CILi64EEENS7_ILi128EEES8_EEENS_10bfloat16_tEfNS_4arch4Sm80ELb1ELb0ELb1ELb0ELb1ELb0ELb0ELb0ELi2ELi2ELi4ELi2ELb1EEENS1_21CollectiveEpilogueBwdISA_SB_SD_Li256ELb0ELb0ELi2EEENS1_25SingleTileBwdLPTSchedulerILb0ELi128ELb1EEEEEEEEEvNT_6ParamsE$_ZN4cute3eso3ESOILb1ELb0EJNS_6LayoutINS_5tupleIJNS3_IJNS_1CILi8EEENS4_ILi1EEEEEENS4_ILi2EEES6_EEENS3_IJNS3_IJS6_NS4_ILi0EEEEEENS4_ILi2048EEESA_EEEEENS_10ViewEngineINS_8smem_ptrIPN7cutlass10bfloat16_tEEEEEEEC2ERKSE_RKSL_)
        /*1dd8c*/ 	.word	0x00000000


	//----- nvinfo : EIATTR_FRAME_SIZE
	.align		4
.L_20386:
        /*1dd90*/ 	.byte	0x04, 0x11
        /*1dd92*/ 	.short	(.L_20388 - .L_20387)
	.align		4
.L_20387:
        /*1dd94*/ 	.word	index@($_ZN7cutlass13device_kernelIN5flash19enable_sm80_to_sm89INS1_16FlashAttnBwdSm80INS1_25CollectiveMainloopBwdSm80ILi2ELi2EN4cute5tupleIJNS5_1CILi64EEENS7_ILi128EEES8_EEENS_10bfloat16_tEfNS_4arch4Sm80ELb1ELb0ELb1ELb0ELb1ELb0ELb0ELb0ELi2ELi2ELi4ELi2ELb1EEENS1_21CollectiveEpilogueBwdISA_SB_SD_Li256ELb0ELb0ELi2EEENS1_25SingleTileBwdLPTSchedulerILb0ELi128ELb1EEEEEEEEEvNT_6ParamsE$_ZN4cute3eso3ESOILb1ELb0EJNS_6LayoutINS_5tupleIJNS3_IJNS_1CILi8EEENS4_ILi1EEEEEEEEENS3_IJNS3_IJS6_NS4_ILi0EEEEEEEEEEElEEC2ERKSC_RKl)
        /*1dd98*/ 	.word	0x00000000


	//----- nvinfo : EIATTR_FRAME_SIZE
	.align		4
.L_20388:
        /*1dd9c*/ 	.byte	0x04, 0x11
        /*1dd9e*/ 	.short	(.L_20390 - .L_20389)
	.align		4
.L_20389:
        /*1dda0*/ 	.word	index@($_ZN7cutlass13device_kernelIN5flash19enable_sm80_to_sm89INS1_16FlashAttnBwdSm80INS1_25CollectiveMainloopBwdSm80ILi2ELi2EN4cute5tupleIJNS5_1CILi64EEENS7_ILi128EEES8_EEENS_10bfloat16_tEfNS_4arch4Sm80ELb1ELb0ELb1ELb0ELb1ELb0ELb0ELb0ELi2ELi2ELi4ELi2ELb1EEENS1_21CollectiveEpilogueBwdISA_SB_SD_Li256ELb0ELb0ELi2EEENS1_25SingleTileBwdLPTSchedulerILb0ELi128ELb1EEEEEEEEEvNT_6ParamsE$_ZN4cute3eso3ESOILb1ELb0EJNS_6LayoutINS_5tupleIJNS3_IJNS_1CILi8EEENS4_ILi1EEEEEEEEENS3_IJNS3_IJS6_NS4_ILi0EEEEEEEEEEEiEEC2ERKSC_RKi)
        /*1dda4*/ 	.word	0x00000000


	//----- nvinfo : EIATTR_FRAME_SIZE
	.align		4
.L_20390:
        /*1dda8*/ 	.byte	0x04, 0x11
        /*1ddaa*/ 	.short	(.L_20392 - .L_20391)
	.align		4
.L_20391:
        /*1ddac*/ 	.word	index@($_ZN7cutlass13device_kernelIN5flash19enable_sm80_to_sm89INS1_16FlashAttnBwdSm80INS1_25CollectiveMainloopBwdSm80ILi2ELi2EN4cute5tupleIJNS5_1CILi64EEENS7_ILi128EEES8_EEENS_10bfloat16_tEfNS_4arch4Sm80ELb1ELb0ELb1ELb0ELb1ELb0ELb0ELb0ELi2ELi2ELi4ELi2ELb1EEENS1_21CollectiveEpilogueBwdISA_SB_SD_Li256ELb0ELb0ELi2EEENS1_25SingleTileBwdLPTSchedulerILb0ELi128ELb1EEEEEEEEEvNT_6ParamsE$_ZN4cute3eso3ESOILb1ELb0EJNS_6LayoutINS_5tupleIJNS3_IJNS_1CILi8EEENS4_ILi1EEEEEEEEENS3_IJNS3_IJS6_NS4_ILi0EEEEEEEEEEENS_10ViewEngineINS_8smem_ptrIPN7cutlass10bfloat16_tEEEEEEEC2ERKSC_RKSJ_)
        /*1ddb0*/ 	.word	0x00000000


	//----- nvinfo : EIATTR_FRAME_SIZE
	.align		4
.L_20392:
        /*1ddb4*/ 	.byte	0x04, 0x11
        /*1ddb6*/ 	.short	(.L_20394 - .L_20393)
	.align		4
.L_20393:
        /*1ddb8*/ 	.word	index@($_ZN7cutlass13device_kernelIN5flash19enable_sm80_to_sm89INS1_16FlashAttnBwdSm80INS1_25CollectiveMainloopBwdSm80ILi2ELi2EN4cute5tupleIJNS5_1CILi64EEENS7_ILi128EEES8_EEENS_10bfloat16_tEfNS_4arch4Sm80ELb1ELb0ELb1ELb0ELb1ELb0ELb0ELb0ELi2ELi2ELi4ELi2ELb1EEENS1_21CollectiveEpilogueBwdISA_SB_SD_Li256ELb0ELb0ELi2EEENS1_25SingleTileBwdLPTSchedulerILb0ELi128ELb1EEEEEEEEEvNT_6ParamsE$_ZN4cute3eso3ESOILb1ELb0EJNS_6LayoutINS_5tupleIJNS3_IJNS_1CILi8EEENS4_ILi1EEEEEEEEENS3_IJNS3_IJS6_NS4_ILi0EEEEEEEEEEENS_10ViewEngineINS_8gmem_ptrIPKN7cutlass10bfloat16_tEEEEEEEC2ERKSC_RKSK_)
        /*1ddbc*/ 	.word	0x00000000


	//----- nvinfo : EIATTR_FRAME_SIZE
	.align		4
.L_20394:
        /*1ddc0*/ 	.byte	0x04, 0x11
        /*1ddc2*/ 	.short	(.L_20396 - .L_20395)
	.align		4
.L_20395:
        /*1ddc4*/ 	.word	index@($_ZN7cutlass13device_kernelIN5flash19enable_sm80_to_sm89INS1_16FlashAttnBwdSm80INS1_25CollectiveMainloopBwdSm80ILi2ELi2EN4cute5tupleIJNS5_1CILi64EEENS7_ILi128EEES8_EEENS_10bfloat16_tEfNS_4arch4Sm80ELb1ELb0ELb1ELb0ELb1ELb0ELb0ELb0ELi2ELi2ELi4ELi2ELb1EEENS1_21CollectiveEpilogueBwdISA_SB_SD_Li256ELb0ELb0ELi2EEENS1_25SingleTileBwdLPTSchedulerILb0ELi128ELb1EEEEEEEEEvNT_6ParamsE$_ZN4cute3eso3ESOILb1ELb0EJNS_6LayoutINS_5tupleIJNS3_IJNS_1CILi4EEENS4_ILi1EEEEEES6_EEENS3_IJNS3_IJS6_NS4_ILi0EEEEEES9_EEEEEiEEC2ERKSC_RKi)
        /*1ddc8*/ 	.word	0x00000000


	//----- nvinfo : EIATTR_FRAME_SIZE
	.align		4
.L_20396:
        /*1ddcc*/ 	.byte	0x04, 0x11
        /*1ddce*/ 	.short	(.L_20398 - .L_20397)
	.align		4
.L_20397:
        /*1ddd0*/ 	.word	index@($_ZN7cutlass13device_kernelIN5flash19enable_sm80_to_sm89INS1_16FlashAttnBwdSm80INS1_25CollectiveMainloopBwdSm80ILi2ELi2EN4cute5tupleIJNS5_1CILi64EEENS7_ILi128EEES8_EEENS_10bfloat16_tEfNS_4arch4Sm80ELb1ELb0ELb1ELb0ELb1ELb0ELb0ELb0ELi2ELi2ELi4ELi2ELb1EEENS1_21CollectiveEpilogueBwdISA_SB_SD_Li256ELb0ELb0ELi2EEENS1_25SingleTileBwdLPTSchedulerILb0ELi128ELb1EEEEEEEEEvNT_6ParamsE$_ZN4cute3eso3ESOILb1ELb0EJNS_6LayoutINS_5tupleIJNS3_IJNS_1CILi4EEENS4_ILi1EEEEEES6_EEENS3_IJNS3_IJS6_NS4_ILi0EEEEEES9_EEEEENS_10ViewEngineINS_8smem_ptrIPfEEEEEEC2ERKSC_RKSH_)
        /*1ddd4*/ 	.word	0x00000000


	//----- nvinfo : EIATTR_FRAME_SIZE
	.align		4
.L_20398:
        /*1ddd8*/ 	.byte	0x04, 0x11
        /*1ddda*/ 	.short	(.L_20400 - .L_20399)
	.align		4
.L_20399:
        /*1dddc*/ 	.word	index@($_ZN7cutlass13device_kernelIN5flash19enable_sm80_to_sm89INS1_16FlashAttnBwdSm80INS1_25CollectiveMainloopBwdSm80ILi2ELi2EN4cute5tupleIJNS5_1CILi64EEENS7_ILi128EEES8_EEENS_10bfloat16_tEfNS_4arch4Sm80ELb1ELb0ELb1ELb0ELb1ELb0ELb0ELb0ELi2ELi2ELi4ELi2ELb1EEENS1_21CollectiveEpilogueBwdISA_SB_SD_Li256ELb0ELb0ELi2EEENS1_25SingleTileBwdLPTSchedulerILb0ELi128ELb1EEEEEEEEEvNT_6ParamsE$_ZN4cute3eso3ESOILb1ELb0EJNS_6LayoutINS_5tupleIJNS3_IJNS_1CILi4EEENS4_ILi1EEEEEES6_EEENS3_IJNS3_IJS6_NS4_ILi0EEEEEES9_EEEEENS_10ViewEngineINS_8gmem_ptrIPKfEEEEEEC2ERKSC_RKSI_)
        /*1dde0*/ 	.word	0x00000000


	//----- nvinfo : EIATTR_FRAME_SIZE
	.align		4
.L_20400:
        /*1dde4*/ 	.byte	0x04, 0x11
        /*1dde6*/ 	.short	(.L_20402 - .L_20401)
	.align		4
.L_20401:
        /*1dde8*/ 	.word	index@($_ZN7cutlass13device_kernelIN5flash19enable_sm80_to_sm89INS1_16FlashAttnBwdSm80INS1_25CollectiveMainloopBwdSm80ILi2ELi2EN4cute5tupleIJNS5_1CILi64EEENS7_ILi128EEES8_EEENS_10bfloat16_tEfNS_4arch4Sm80ELb1ELb0ELb1ELb0ELb1ELb0ELb0ELb0ELi2ELi2ELi4ELi2ELb1EEENS1_21CollectiveEpilogueBwdISA_SB_SD_Li256ELb0ELb0ELi2EEENS1_25SingleTileBwdLPTSchedulerILb0ELi128ELb1EEEEEEEEEvNT_6ParamsE$_ZN4cute3eso3ESOILb1ELb0EJNS_6LayoutINS_5tupleIJNS3_IJNS_1CILi4EEENS4_ILi1EEEEEEEEENS3_IJNS3_IJS6_NS4_ILi0EEEEEEEEEEENS_10ViewEngineINS_8smem_ptrIPfEEEEEEC2ERKSC_RKSH_)
        /*1ddec*/ 	.word	0x00000000


	//----- nvinfo : EIATTR_FRAME_SIZE
	.align		4
.L_20402:
        /*1ddf0*/ 	.byte	0x04, 0x11
        /*1ddf2*/ 	.short	(.L_20404 - .L_20403)
	.align		4
.L_20403:
        /*1ddf4*/ 	.word	index@($_ZN7cutlass13device_kernelIN5flash19enable_sm80_to_sm89INS1_16FlashAttnBwdSm80INS1_25CollectiveMainloopBwdSm80ILi2ELi2EN4cute5tupleIJNS5_1CILi64EEENS7_ILi128EEES8_EEENS_10bfloat16_tEfNS_4arch4Sm80ELb1ELb0ELb1ELb0ELb1ELb0ELb0ELb0ELi2ELi2ELi4ELi2ELb1EEENS1_21CollectiveEpilogueBwdISA_SB_SD_Li256ELb0ELb0ELi2EEENS1_25SingleTileBwdLPTSchedulerILb0ELi128ELb1EEEEEEEEEvNT_6ParamsE$_ZN4cute3eso3ESOILb1ELb0EJNS_6LayoutINS_5tupleIJNS3_IJNS_1CILi4EEENS4_ILi1EEEEEEEEENS3_IJNS3_IJS6_NS4_ILi0EEEEEEEEEEENS_10ViewEngineINS_8gmem_ptrIPKfEEEEEEC2ERKSC_RKSI_)
        /*1ddf8*/ 	.word	0x00000000


	//----- nvinfo : EIATTR_FRAME_SIZE
	.align		4
.L_20404:
        /*1ddfc*/ 	.byte	0x04, 0x11
        /*1ddfe*/ 	.short	(.L_20406 - .L_20405)
	.align		4
.L_20405:
        /*1de00*/ 	.word	index@($_ZN7cutlass13device_kernelIN5flash19enable_sm80_to_sm89INS1_16FlashAttnBwdSm80INS1_25CollectiveMainloopBwdSm80ILi2ELi2EN4cute5tupleIJNS5_1CILi64EEENS7_ILi128EEES8_EEENS_10bfloat16_tEfNS_4arch4Sm80ELb1ELb0ELb1ELb0ELb1ELb0ELb0ELb0ELi2ELi2ELi4ELi2ELb1EEENS1_21CollectiveEpilogueBwdISA_SB_SD_Li256ELb0ELb0ELi2EEENS1_25SingleTileBwdLPTSchedulerILb0ELi128ELb1EEEEEEEEEvNT_6ParamsE$_ZN4cute3eso3ESOILb1ELb0EJNS_6LayoutINS_5tupleIJNS3_IJNS_1CILi1EEES5_EEEEEENS3_IJNS3_IJS5_NS4_ILi0EEEEEEEEEEENS_10ViewEngineINS_8smem_ptrIPN7cutlass9uint128_tEEEEEEEC2ERKSB_RKSI_)
        /*1de04*/ 	.word	0x00000000


	//----- nvinfo : EIATTR_FRAME_SIZE
	.align		4
.L_20406:
        /*1de08*/ 	.byte	0x04, 0x11
        /*1de0a*/ 	.short	(.L_20408 - .L_20407)
	.align		4
.L_20407:
        /*1de0c*/ 	.word	index@($_ZN7cutlass13device_kernelIN5flash19enable_sm80_to_sm89INS1_16FlashAttnBwdSm80INS1_25CollectiveMainloopBwdSm80ILi2ELi2EN4cute5tupleIJNS5_1CILi64EEENS7_ILi128EEES8_EEENS_10bfloat16_tEfNS_4arch4Sm80ELb1ELb0ELb1ELb0ELb1ELb0ELb0ELb0ELi2ELi2ELi4ELi2ELb1EEENS1_21CollectiveEpilogueBwdISA_SB_SD_Li256ELb0ELb0ELi2EEENS1_25SingleTileBwdLPTSchedulerILb0ELi128ELb1EEEEEEEEEvNT_6ParamsE$_ZN4cute3eso3ESOILb1ELb0EJNS_6LayoutINS_5tupleIJNS3_IJNS_1CILi1EEES5_EEEEEENS3_IJNS3_IJS5_NS4_ILi0EEEEEEEEEEENS_10ViewEngineINS_8gmem_ptrIPKN7cutlass9uint128_tEEEEEEEC2ERKSB_RKSJ_)
        /*1de10*/ 	.word	0x00000000


	//----- nvinfo : EIATTR_FRAME_SIZE
	.align		4
.L_20408:
        /*1de14*/ 	.byte	0x04, 0x11
        /*1de16*/ 	.short	(.L_20410 - .L_20409)
	.align		4
.L_20409:
        /*1de18*/ 	.word	index@($_ZN7cutlass13device_kernelIN5flash19enable_sm80_to_sm89INS1_16FlashAttnBwdSm80INS1_25CollectiveMainloopBwdSm80ILi2ELi2EN4cute5tupleIJNS5_1CILi64EEENS7_ILi128EEES8_EEENS_10bfloat16_tEfNS_4arch4Sm80ELb1ELb0ELb1ELb0ELb1ELb0ELb0ELb0ELi2ELi2ELi4ELi2ELb1EEENS1_21CollectiveEpilogueBwdISA_SB_SD_Li256ELb0ELb0ELi2EEENS1_25SingleTileBwdLPTSchedulerILb0ELi128ELb1EEEEEEEEEvNT_6ParamsE$_ZN4cute3eso3ESOILb1ELb0EJNS_5tupleIJNS_1CILi1EEENS3_ILi0EEEEEElS5_EEC2ERKS6_RKlRKS5_)
        /*1de1c*/ 	.word	0x00000000


	//----- nvinfo : EIATTR_FRAME_SIZE
	.align		4
.L_20410:
        /*1de20*/ 	.byte	0x04, 0x11
        /*1de22*/ 	.short	(.L_20412 - .L_20411)
	.align		4
.L_20411:
        /*1de24*/ 	.word	index@($_ZN7cutlass13device_kernelIN5flash19enable_sm80_to_sm89INS1_16FlashAttnBwdSm80INS1_25CollectiveMainloopBwdSm80ILi2ELi2EN4cute5tupleIJNS5_1CILi64EEENS7_ILi128EEES8_EEENS_10bfloat16_tEfNS_4arch4Sm80ELb1ELb0ELb1ELb0ELb1ELb0ELb0ELb0ELi2ELi2ELi4ELi2ELb1EEENS1_21CollectiveEpilogueBwdISA_SB_SD_Li256ELb0ELb0ELi2EEENS1_25SingleTileBwdLPTSchedulerILb0ELi128ELb1EEEEEEEEEvNT_6ParamsE$_ZN4cute3eso3ESOILb1ELb0EJNS_5tupleIJNS2_IJNS_1CILi8EEENS3_ILi1EEEEEENS3_ILi2EEES5_EEENS2_IJNS2_IJS5_NS3_ILi0EEEEEElS9_EEEEEC2ERKS8_RKSB_)
        /*1de28*/ 	.word	0x00000000


	//----- nvinfo : EIATTR_FRAME_SIZE
	.align		4
.L_20412:
        /*1de2c*/ 	.byte	0x04, 0x11
        /*1de2e*/ 	.short	(.L_20414 - .L_20413)
	.align		4
.L_20413:
        /*1de30*/ 	.word	index@($_ZN7cutlass13device_kernelIN5flash19enable_sm80_to_sm89INS1_16FlashAttnBwdSm80INS1_25CollectiveMainloopBwdSm80ILi2ELi2EN4cute5tupleIJNS5_1CILi64EEENS7_ILi128EEES8_EEENS_10bfloat16_tEfNS_4arch4Sm80ELb1ELb0ELb1ELb0ELb1ELb0ELb0ELb0ELi2ELi2ELi4ELi2ELb1EEENS1_21CollectiveEpilogueBwdISA_SB_SD_Li256ELb0ELb0ELi2EEENS1_25SingleTileBwdLPTSchedulerILb0ELi128ELb1EEEEEEEEEvNT_6ParamsE$_ZN4cute3eso3ESOILb1ELb0EJNS_1CILi0EEEiiiEEC2ERKS3_RKiS8_S8_)
        /*1de34*/ 	.word	0x00000000


	//----- nvinfo : EIATTR_FRAME_SIZE
	.align		4
.L_20414:
        /*1de38*/ 	.byte	0x04, 0x11
        /*1de3a*/ 	.short	(.L_20416 - .L_20415)
	.align		4
.L_20415:
        /*1de3c*/ 	.word	index@($_ZN7cutlass13device_kernelIN5flash19enable_sm80_to_sm89INS1_16FlashAttnBwdSm80INS1_25CollectiveMainloopBwdSm80ILi2ELi2EN4cute5tupleIJNS5_1CILi64EEENS7_ILi128EEES8_EEENS_10bfloat16_tEfNS_4arch4Sm80ELb1ELb0ELb1ELb0ELb1ELb0ELb0ELb0ELi2ELi2ELi4ELi2ELb1EEENS1_21CollectiveEpilogueBwdISA_SB_SD_Li256ELb0ELb0ELi2EEENS1_25SingleTileBwdLPTSchedulerILb0ELi128ELb1EEEEEEEEEvNT_6ParamsE$_ZN4cute3eso3ESOILb1ELb0EJNS_1CILi0EEEiS3_S3_EEC2ERKS3_RKiS6_S6_)
        /*1de40*/ 	.word	0x00000000


	//----- nvinfo : EIATTR_FRAME_SIZE
	.align		4
.L_20416:
        /*1de44*/ 	.byte	0x04, 0x11
        /*1de46*/ 	.short	(.L_20418 - .L_20417)
	.align		4
.L_20417:
        /*1de48*/ 	.word	index@($_ZN7cutlass13device_kernelIN5flash19enable_sm80_to_sm89INS1_16FlashAttnBwdSm80INS1_25CollectiveMainloopBwdSm80ILi2ELi2EN4cute5tupleIJNS5_1CILi64EEENS7_ILi128EEES8_EEENS_10bfloat16_tEfNS_4arch4Sm80ELb1ELb0ELb1ELb0ELb1ELb0ELb0ELb0ELi2ELi2ELi4ELi2ELb1EEENS1_21CollectiveEpilogueBwdISA_SB_SD_Li256ELb0ELb0ELi2EEENS1_25SingleTileBwdLPTSchedulerILb0ELi128ELb1EEEEEEEEEvNT_6ParamsE$_ZN4cute3eso3ESOILb1ELb0EJNS_1CILi0EEEiS3_EEC2ERKS3_RKiS6_)
        /*1de4c*/ 	.word	0x00000000


	//----- nvinfo : EIATTR_FRAME_SIZE
	.align		4
.L_20418:
        /*1de50*/ 	.byte	0x04, 0x11
        /*1de52*/ 	.short	(.L_20420 - .L_20419)
	.align		4
.L_20419:
        /*1de54*/ 	.word	index@($_ZN7cutlass13device_kernelIN5flash19enable_sm80_to_sm89INS1_16FlashAttnBwdSm80INS1_25CollectiveMainloopBwdSm80ILi2ELi2EN4cute5tupleIJNS5_1CILi64EEENS7_ILi128EEES8_EEENS_10bfloat16_tEfNS_4arch4Sm80ELb1ELb0ELb1ELb0ELb1ELb0ELb0ELb0ELi2ELi2ELi4ELi2ELb1EEENS1_21CollectiveEpilogueBwdISA_SB_SD_Li256ELb0ELb0ELi2EEENS1_25SingleTileBwdLPTSchedulerILb0ELi128ELb1EEEEEEEEEvNT_6ParamsE$_ZN4cute3eso3ESOILb1ELb0EJNS_1CILi0EEEiEEC2ERKS3_RKi)
        /*1de58*/ 	.word	0x00000000


	//----- nvinfo : EIATTR_FRAME_SIZE
	.align		4
.L_20420:
        /*1de5c*/ 	.byte	0x04, 0x11
        /*1de5e*/ 	.short	(.L_20422 - .L_20421)
	.align		4
.L_20421:
        /*1de60*/ 	.word	index@($_ZN7cutlass13device_kernelIN5flash19enable_sm80_to_sm89INS1_16FlashAttnBwdSm80INS1_25CollectiveMainloopBwdSm80ILi2ELi2EN4cute5tupleIJNS5_1CILi64EEENS7_ILi128EEES8_EEENS_10bfloat16_tEfNS_4arch4Sm80ELb1ELb0ELb1ELb0ELb1ELb0ELb0ELb0ELi2ELi2ELi4ELi2ELb1EEENS1_21CollectiveEpilogueBwdISA_SB_SD_Li256ELb0ELb0ELi2EEENS1_25SingleTileBwdLPTSchedulerILb0ELi128ELb1EEEEEEEEEvNT_6ParamsE$_ZN4cute3eso3ESOILb1ELb0EJNS_1CILi0EEES3_iiEEC2ERKS3_S6_RKiS8_)
        /*1de64*/ 	.word	0x00000000


	//----- nvinfo : EIATTR_FRAME_SIZE
	.align		4
.L_20422:
        /*1de68*/ 	.byte	0x04, 0x11
        /*1de6a*/ 	.short	(.L_20424 - .L_20423)
	.align		4
.L_20423:
        /*1de6c*/ 	.word	index@($_ZN7cutlass13device_kernelIN5flash19enable_sm80_to_sm89INS1_16FlashAttnBwdSm80INS1_25CollectiveMainloopBwdSm80ILi2ELi2EN4cute5tupleIJNS5_1CILi64EEENS7_ILi128EEES8_EEENS_10bfloat16_tEfNS_4arch4Sm80ELb1ELb0ELb1ELb0ELb1ELb0ELb0ELb0ELi2ELi2ELi4ELi2ELb1EEENS1_21CollectiveEpilogueBwdISA_SB_SD_Li256ELb0ELb0ELi2EEENS1_25SingleTileBwdLPTSchedulerILb0ELi128ELb1EEEEEEEEEvNT_6ParamsE$_ZN4cute3eso3ESOILb1ELb0EJNS_1CILi0EEES3_iS3_EEC2ERKS3_S6_RKiS6_)
        /*1de70*/ 	.word	0x00000000


	//----- nvinfo : EIATTR_FRAME_SIZE
	.align		4
.L_20424:
        /*1de74*/ 	.byte	0x04, 0x11
        /*1de76*/ 	.short	(.L_20426 - .L_20425)
	.align		4
.L_20425:
        /*1de78*/ 	.word	index@($_ZN7cutlass13device_kernelIN5flash19enable_sm80_to_sm89INS1_16FlashAttnBwdSm80INS1_25CollectiveMainloopBwdSm80ILi2ELi2EN4cute5tupleIJNS5_1CILi64EEENS7_ILi128EEES8_EEENS_10bfloat16_tEfNS_4arch4Sm80ELb1ELb0ELb1ELb0ELb1ELb0ELb0ELb0ELi2ELi2ELi4ELi2ELb1EEENS1_21CollectiveEpilogueBwdISA_SB_SD_Li256ELb0ELb0ELi2EEENS1_25SingleTileBwdLPTSchedulerILb0ELi128ELb1EEEEEEEEEvNT_6ParamsE$_ZN4cute3eso3ESOILb1ELb0EJNS_1CILi0EEES3_iEEC2ERKS3_S6_RKi)
        /*1de7c*/ 	.word	0x00000000


	//----- nvinfo : EIATTR_FRAME_SIZE
	.align		4
.L_20426:
        /*1de80*/ 	.byte	0x04, 0x11
        /*1de82*/ 	.short	(.L_20428 - .L_20427)
	.align		4
.L_20427:
        /*1de84*/ 	.word	index@($_ZN7cutlass13device_kernelIN5flash19enable_sm80_to_sm89INS1_16FlashAttnBwdSm80INS1_25CollectiveMainloopBwdSm80ILi2ELi2EN4cute5tupleIJNS5_1CILi64EEENS7_ILi128EEES8_EEENS_10bfloat16_tEfNS_4arch4Sm80ELb1ELb0ELb1ELb0ELb1ELb0ELb0ELb0ELi2ELi2ELi4ELi2ELb1EEENS1_21CollectiveEpilogueBwdISA_SB_SD_Li256ELb0ELb0ELi2EEENS1_25SingleTileBwdLPTSchedulerILb0ELi128ELb1EEEEEEEEEvNT_6ParamsE$_ZN4cute3eso3ESOILb1ELb0EJNS_1CILi0EEES3_S3_iEEC2ERKS3_S6_S6_RKi)
        /*1de88*/ 	.word	0x00000000


	//----- nvinfo : EIATTR_FRAME_SIZE
	.align		4
.L_20428:
        /*1de8c*/ 	.byte	0x04, 0x11
        /*1de8e*/ 	.short	(.L_20430 - .L_20429)
	.align		4
.L_20429:
        /*1de90*/ 	.word	index@($_ZN7cutlass13device_kernelIN5flash19enable_sm80_to_sm89INS1_16FlashAttnBwdSm80INS1_25CollectiveMainloopBwdSm80ILi2ELi2EN4cute5tupleIJNS5_1CILi64EEENS7_ILi128EEES8_EEENS_10bfloat16_tEfNS_4arch4Sm80ELb1ELb0ELb1ELb0ELb1ELb0ELb0ELb0ELi2ELi2ELi4ELi2ELb1EEENS1_21CollectiveEpilogueBwdISA_SB_SD_Li256ELb0ELb0ELi2EEENS1_25SingleTileBwdLPTSchedulerILb0ELi128ELb1EEEEEEEEEvNT_6ParamsE$_ZN4cute3eso3ESOILb1ELb0EJNS_10UnderscoreEiiEEC2ERKS2_RKiS7_)
        /*1de94*/ 	.word	0x00000000


	//----- nvinfo : EIATTR_FRAME_SIZE
	.align		4
.L_20430:
        /*1de98*/ 	.byte	0x04, 0x11
        /*1de9a*/ 	.short	(.L_20432 - .L_20431)
	.align		4
.L_20431:
        /*1de9c*/ 	.word	index@($_ZN7cutlass13device_kernelIN5flash19enable_sm80_to_sm89INS1_16FlashAttnBwdSm80INS1_25CollectiveMainloopBwdSm80ILi2ELi2EN4cute5tupleIJNS5_1CILi64EEENS7_ILi128EEES8_EEENS_10bfloat16_tEfNS_4arch4Sm80ELb1ELb0ELb1ELb0ELb1ELb0ELb0ELb0ELi2ELi2ELi4ELi2ELb1EEENS1_21CollectiveEpilogueBwdISA_SB_SD_Li256ELb0ELb0ELi2EEENS1_25SingleTileBwdLPTSchedulerILb0ELi128ELb1EEEEEEEEEvNT_6ParamsE$_ZN4cute3eso3ESOILb1ELb0EJNS_10UnderscoreEiEEC2ERKS2_RKi)
        /*1dea0*/ 	.word	0x00000000


	//----- nvinfo : EIATTR_FRAME_SIZE
	.align		4
.L_20432:
        /*1dea4*/ 	.byte	0x04, 0x11
        /*1dea6*/ 	.short	(.L_20434 - .L_20433)
	.align		4
.L_20433:
        /*1dea8*/ 	.word	index@($_ZN7cutlass13device_kernelIN5flash19enable_sm80_to_sm89INS1_16FlashAttnBwdSm80INS1_25CollectiveMainloopBwdSm80ILi2ELi2EN4cute5tupleIJNS5_1CILi64EEENS7_ILi128EEES8_EEENS_10bfloat16_tEfNS_4arch4Sm80ELb1ELb0ELb1ELb0ELb1ELb0ELb0ELb0ELi2ELi2ELi4ELi2ELb1EEENS1_21CollectiveEpilogueBwdISA_SB_SD_Li256ELb0ELb0ELi2EEENS1_25SingleTileBwdLPTSchedulerILb0ELi128ELb1EEEEEEEEEvNT_6ParamsE$_ZN4cute3eso3ESOILb1ELb0EJNS_10UnderscoreES2_iEEC2ERKS2_S5_RKi)
        /*1deac*/ 	.word	0x00000000


	//----- nvinfo : EIATTR_FRAME_SIZE
	.align		4
.L_20434:
        /*1deb0*/ 	.byte	0x04, 0x11
        /*1deb2*/ 	.short	(.L_20436 - .L_20435)
	.align		4
.L_20435:
        /*1deb4*/ 	.word	index@($_ZN7cutlass13device_kernelIN5flash19enable_sm80_to_sm89INS1_16FlashAttnBwdSm80INS1_25CollectiveMainloopBwdSm80ILi2ELi2EN4cute5tupleIJNS5_1CILi64EEENS7_ILi128EEES8_EEENS_10bfloat16_tEfNS_4arch4Sm80ELb1ELb0ELb1ELb0ELb1ELb0ELb0ELb0ELi2ELi2ELi4ELi2ELb1EEENS1_21CollectiveEpilogueBwdISA_SB_SD_Li256ELb0ELb0ELi2EEENS1_25SingleTileBwdLPTSchedulerILb0ELi128ELb1EEEEEEEEEvNT_6ParamsE$_ZN4cute3eso3ESOILb1ELb0EJNS_10UnderscoreES2_S2_iEEC2ERKS2_S5_S5_RKi)
        /*1deb8*/ 	.word	0x00000000


	//----- nvinfo : EIATTR_FRAME_SIZE
	.align		4
.L_20436:
        /*1debc*/ 	.byte	0x04, 0x11
        /*1debe*/ 	.short	(.L_20438 - .L_20437)
	.align		4
.L_20437:
        /*1dec0*/ 	.word	index@($_ZN7cutlass13device_kernelIN5flash19enable_sm80_to_sm89INS1_16FlashAttnBwdSm80INS1_25CollectiveMainloopBwdSm80ILi2ELi2EN4cute5tupleIJNS5_1CILi64EEENS7_ILi128EEES8_EEENS_10bfloat16_tEfNS_4arch4Sm80ELb1ELb0ELb1ELb0ELb1ELb0ELb0ELb0ELi2ELi2ELi4ELi2ELb1EEENS1_21CollectiveEpilogueBwdISA_SB_SD_Li256ELb0ELb0ELi2EEENS1_25SingleTileBwdLPTSchedulerILb0ELi128ELb1EEEEEEEEEvNT_6ParamsE$_ZN4cute3eso3ESOILb0ELb1EJlEEC2ERKl)
        /*1dec4*/ 	.word	0x00000000


	//----- nvinfo : EIATTR_FRAME_SIZE
	.align		4
.L_20438:
        /*1dec8*/ 	.byte	0x04, 0x11
        /*1deca*/ 	.short	(.L_20440 - .L_20439)
	.align		4
.L_20439:
        /*1decc*/ 	.word	index@($_ZN7cutlass13device_kernelIN5flash19enable_sm80_to_sm89INS1_16FlashAttnBwdSm80INS1_25CollectiveMainloopBwdSm80ILi2ELi2EN4cute5tupleIJNS5_1CILi64EEENS7_ILi128EEES8_EEENS_10bfloat16_tEfNS_4arch4Sm80ELb1ELb0ELb1ELb0ELb1ELb0ELb0ELb0ELi2ELi2ELi4ELi2ELb1EEENS1_21CollectiveEpilogueBwdISA_SB_SD_Li256ELb0ELb0ELi2EEENS1_25SingleTileBwdLPTSchedulerILb0ELi128ELb1EEEEEEEEEvNT_6ParamsE$_ZN4cute3eso3ESOILb0ELb1EJiNS_1CILi0EEEEEC2ERKiRKS3_)
        /*1ded0*/ 	.word	0x00000000


	//----- nvinfo : EIATTR_FRAME_SIZE
	.align		4
.L_20440:
        /*1ded4*/ 	.byte	0x04, 0x11
        /*1ded6*/ 	.short	(.L_20442 - .L_20441)
	.align		4
.L_20441:
        /*1ded8*/ 	.word	index@($_ZN7cutlass13device_kernelIN5flash19enable_sm80_to_sm89INS1_16FlashAttnBwdSm80INS1_25CollectiveMainloopBwdSm80ILi2ELi2EN4cute5tupleIJNS5_1CILi64EEENS7_ILi128EEES8_EEENS_10bfloat16_tEfNS_4arch4Sm80ELb1ELb0ELb1ELb0ELb1ELb0ELb0ELb0ELi2ELi2ELi4ELi2ELb1EEENS1_21CollectiveEpilogueBwdISA_SB_SD_Li256ELb0ELb0ELi2EEENS1_25SingleTileBwdLPTSchedulerILb0ELi128ELb1EEEEEEEEEvNT_6ParamsE$_ZN4cute3eso3ESOILb0ELb1EJiEEC2ERKi)
        /*1dedc*/ 	.word	0x00000000


	//----- nvinfo : EIATTR_FRAME_SIZE
	.align		4
.L_20442:
        /*1dee0*/ 	.byte	0x04, 0x11
        /*1dee2*/ 	.short	(.L_20444 - .L_20443)
	.align		4
.L_20443:
        /*1dee4*/ 	.word	index@($_ZN7cutlass13device_kernelIN5flash19enable_sm80_to_sm89INS1_16FlashAttnBwdSm80INS1_25CollectiveMainloopBwdSm80ILi2ELi2EN4cute5tupleIJNS5_1CILi64EEENS7_ILi128EEES8_EEENS_10bfloat16_tEfNS_4arch4Sm80ELb1ELb0ELb1ELb0ELb1ELb0ELb0ELb0ELi2ELi2ELi4ELi2ELb1EEENS1_21CollectiveEpilogueBwdISA_SB_SD_Li256ELb0ELb0ELi2EEENS1_25SingleTileBwdLPTSchedulerILb0ELi128ELb1EEEEEEEEEvNT_6ParamsE$_ZN4cute3eso3ESOILb0ELb1EJNS_15ArithmeticTupleIJiiEEENS_1CILi0EEES5_S5_EEC2ERKS3_RKS5_SA_SA_)
        /*1dee8*/ 	.word	0x00000000


	//----- nvinfo : EIATTR_FRAME_SIZE
	.align		4
.L_20444:
        /*1deec*/ 	.byte	0x04, 0x11
        /*1deee*/ 	.short	(.L_20446 - .L_20445)
	.align		4
.L_20445:
        /*1def0*/ 	.word	index@($_ZN7cutlass13device_kernelIN5flash19enable_sm80_to_sm89INS1_16FlashAttnBwdSm80INS1_25CollectiveMainloopBwdSm80ILi2ELi2EN4cute5tupleIJNS5_1CILi64EEENS7_ILi128EEES8_EEENS_10bfloat16_tEfNS_4arch4Sm80ELb1ELb0ELb1ELb0ELb1ELb0ELb0ELb0ELi2ELi2ELi4ELi2ELb1EEENS1_21CollectiveEpilogueBwdISA_SB_SD_Li256ELb0ELb0ELi2EEENS1_25SingleTileBwdLPTSchedulerILb0ELi128ELb1EEEEEEEEEvNT_6ParamsE$_ZN4cute3eso3ESOILb0ELb1EJNS_15ArithmeticTupleIJiiEEEEEC2ERKS3_)
        /*1def4*/ 	.word	0x00000000


	//----- nvinfo : EIATTR_FRAME_SIZE
	.align		4
.L_20446:
        /*1def8*/ 	.byte	0x04, 0x11
        /*1defa*/ 	.short	(.L_20448 - .L_20447)
	.align		4
.L_20447:
        /*1defc*/ 	.word	index@($_ZN7cutlass13device_kernelIN5flash19enable_sm80_to_sm89INS1_16FlashAttnBwdSm80INS1_25CollectiveMainloopBwdSm80ILi2ELi2EN4cute5tupleIJNS5_1CILi64EEENS7_ILi128EEES8_EEENS_10bfloat16_tEfNS_4arch4Sm80ELb1ELb0ELb1ELb0ELb1ELb0ELb0ELb0ELi2ELi2ELi4ELi2ELb1EEENS1_21CollectiveEpilogueBwdISA_SB_SD_Li256ELb0ELb0ELi2EEENS1_25SingleTileBwdLPTSchedulerILb0ELi128ELb1EEEEEEEEEvNT_6ParamsE$_ZN4cute3eso3ESOILb0ELb1EJNS_15ArithmeticTupleIJiEEEEEC2ERKS3_)
        /*1df00*/ 	.word	0x00000000


	//----- nvinfo : EIATTR_FRAME_SIZE
	.align		4
.L_20448:
        /*1df04*/ 	.byte	0x04, 0x11
        /*1df06*/ 	.short	(.L_20450 - .L_20449)
	.align		4
.L_20449:
        /*1df08*/ 	.word	index@($_ZN7cutlass13device_kernelIN5flash19enable_sm80_to_sm89INS1_16FlashAttnBwdSm80INS1_25CollectiveMainloopBwdSm80ILi2ELi2EN4cute5tupleIJNS5_1CILi64EEENS7_ILi128EEES8_EEENS_10bfloat16_tEfNS_4arch4Sm80ELb1ELb0ELb1ELb0ELb1ELb0ELb0ELb0ELi2ELi2ELi4ELi2ELb1EEENS1_21CollectiveEpilogueBwdISA_SB_SD_Li256ELb0ELb0ELi2EEENS1_25SingleTileBwdLPTSchedulerILb0ELi128ELb1EEEEEEEEEvNT_6ParamsE$_ZN4cute3eso3ESOILb0ELb1EJNS_15ArithmeticTupleIJNS_1CILi0EEEiEEEEEC2ERKS5_)
        /*1df0c*/ 	.word	0x00000000


	//----- nvinfo : EIATTR_FRAME_SIZE
	.align		4
.L_20450:
        /*1df10*/ 	.byte	0x04, 0x11
        /*1df12*/ 	.short	(.L_20452 - .L_20451)
	.align		4
.L_20451:
        /*1df14*/ 	.word	index@($_ZN7cutlass13device_kernelIN5flash19enable_sm80_to_sm89INS1_16FlashAttnBwdSm80INS1_25CollectiveMainloopBwdSm80ILi2ELi2EN4cute5tupleIJNS5_1CILi64EEENS7_ILi128EEES8_EEENS_10bfloat16_tEfNS_4arch4Sm80ELb1ELb0ELb1ELb0ELb1ELb0ELb0ELb0ELi2ELi2ELi4ELi2ELb1EEENS1_21CollectiveEpilogueBwdISA_SB_SD_Li256ELb0ELb0ELi2EEENS1_25SingleTileBwdLPTSchedulerILb0ELi128ELb1EEEEEEEEEvNT_6ParamsE$_ZN4cute3eso3ESOILb0ELb0EJiiEEC2ERKiS4_)
        /*1df18*/ 	.word	0x00000000


	//----- nvinfo : EIATTR_FRAME_SIZE
	.align		4
.L_20452:
        /*1df1c*/ 	.byte	0x04, 0x11
        /*1df1e*/ 	.short	(.L_20454 - .L_20453)
	.align		4
.L_20453:
        /*1df20*/ 	.word	index@($_ZN7cutlass13device_kernelIN5flash19enable_sm80_to_sm89INS1_16FlashAttnBwdSm80INS1_25CollectiveMainloopBwdSm80ILi2ELi2EN4cute5tupleIJNS5_1CILi64EEENS7_ILi128EEES8_EEENS_10bfloat16_tEfNS_4arch4Sm80ELb1ELb0ELb1ELb0ELb1ELb0ELb0ELb0ELi2ELi2ELi4ELi2ELb1EEENS1_21CollectiveEpilogueBwdISA_SB_SD_Li256ELb0ELb0ELi2EEENS1_25SingleTileBwdLPTSchedulerILb0ELi128ELb1EEEEEEEEEvNT_6ParamsE$_ZN4cute3eso3ESOILb0ELb0EJNS_6LayoutINS_5tupleIJNS3_IJNS_1CILi8EEENS4_ILi1EEEEEENS4_ILi2EEES6_EEENS3_IJNS3_IJS6_NS4_ILi0EEEEEElSA_EEEEElEEC2ERKSD_RKl)
        /*1df24*/ 	.word	0x00000000


	//----- nvinfo : EIATTR_FRAME_SIZE
	.align		4
.L_20454:
        /*1df28*/ 	.byte	0x04, 0x11
        /*1df2a*/ 	.short	(.L_20456 - .L_20455)
	.align		4
.L_20455:
        /*1df2c*/ 	.word	index@($_ZN7cutlass13device_kernelIN5flash19enable_sm80_to_sm89INS1_16FlashAttnBwdSm80INS1_25CollectiveMainloopBwdSm80ILi2ELi2EN4cute5tupleIJNS5_1CILi64EEENS7_ILi128EEES8_EEENS_10bfloat16_tEfNS_4arch4Sm80ELb1ELb0ELb1ELb0ELb1ELb0ELb0ELb0ELi2ELi2ELi4ELi2ELb1EEENS1_21CollectiveEpilogueBwdISA_SB_SD_Li256ELb0ELb0ELi2EEENS1_25SingleTileBwdLPTSchedulerILb0ELi128ELb1EEEEEEEEEvNT_6ParamsE$_ZN4cute3eso3ESOILb0ELb0EJNS_6LayoutINS_5tupleIJNS3_IJNS_1CILi8EEENS4_ILi1EEEEEENS4_ILi2EEES6_EEENS3_IJNS3_IJS6_NS4_ILi0EEEEEElSA_EEEEENS_10ViewEngineINS_8gmem_ptrIPKN7cutlass10bfloat16_tEEEEEEEC2ERKSD_RKSL_)
        /*1df30*/ 	.word	0x00000000


	//----- nvinfo : EIATTR_FRAME_SIZE
	.align		4
.L_20456:
        /*1df34*/ 	.byte	0x04, 0x11
        /*1df36*/ 	.short	(.L_20458 - .L_20457)
	.align		4
.L_20457:
        /*1df38*/ 	.word	index@($_ZN7cutlass13device_kernelIN5flash19enable_sm80_to_sm89INS1_16FlashAttnBwdSm80INS1_25CollectiveMainloopBwdSm80ILi2ELi2EN4cute5tupleIJNS5_1CILi64EEENS7_ILi128EEES8_EEENS_10bfloat16_tEfNS_4arch4Sm80ELb1ELb0ELb1ELb0ELb1ELb0ELb0ELb0ELi2ELi2ELi4ELi2ELb1EEENS1_21CollectiveEpilogueBwdISA_SB_SD_Li256ELb0ELb0ELi2EEENS1_25SingleTileBwdLPTSchedulerILb0ELi128ELb1EEEEEEEEEvNT_6ParamsE$_ZN4cute3eso3ESOILb0ELb0EJNS_5tupleIJiiEEEiiiEEC2ERKS3_RKiS8_S8_)
        /*1df3c*/ 	.word	0x00000000


	//----- nvinfo : EIATTR_FRAME_SIZE
	.align		4
.L_20458:
        /*1df40*/ 	.byte	0x04, 0x11
        /*1df42*/ 	.short	(.L_20460 - .L_20459)
	.align		4
.L_20459:
        /*1df44*/ 	.word	index@($_ZN7cutlass13device_kernelIN5flash19enable_sm80_to_sm89INS1_16FlashAttnBwdSm80INS1_25CollectiveMainloopBwdSm80ILi2ELi2EN4cute5tupleIJNS5_1CILi64EEENS7_ILi128EEES8_EEENS_10bfloat16_tEfNS_4arch4Sm80ELb1ELb0ELb1ELb0ELb1ELb0ELb0ELb0ELi2ELi2ELi4ELi2ELb1EEENS1_21CollectiveEpilogueBwdISA_SB_SD_Li256ELb0ELb0ELi2EEENS1_25SingleTileBwdLPTSchedulerILb0ELi128ELb1EEEEEEEEEvNT_6ParamsE$_ZN4cute3eso3ESOILb0ELb0EJNS_15ArithmeticTupleIJiiEEEiiiEEC2ERKS3_RKiS8_S8_)
        /*1df48*/ 	.word	0x00000000


	//----- nvinfo : EIATTR_FRAME_SIZE
	.align		4
.L_20460:
        /*1df4c*/ 	.byte	0x04, 0x11
        /*1df4e*/ 	.short	(.L_20462 - .L_20461)
	.align		4
.L_20461:
        /*1df50*/ 	.word	index@($_ZN7cutlass13device_kernelIN5flash19enable_sm80_to_sm89INS1_16FlashAttnBwdSm80INS1_25CollectiveMainloopBwdSm80ILi2ELi2EN4cute5tupleIJNS5_1CILi64EEENS7_ILi128EEES8_EEENS_10bfloat16_tEfNS_4arch4Sm80ELb1ELb0ELb1ELb0ELb1ELb0ELb0ELb0ELi2ELi2ELi4ELi2ELb1EEENS1_21CollectiveEpilogueBwdISA_SB_SD_Li256ELb0ELb0ELi2EEENS1_25SingleTileBwdLPTSchedulerILb0ELi128ELb1EEEEEEEEEvNT_6ParamsE$_ZN4cute12iter_adaptorIPfNS_8smem_ptrIS1_EEEC2ES1_)
        /*1df54*/ 	.word	0x00000000


	//----- nvinfo : EIATTR_FRAME_SIZE
	.align		4
.L_20462:
        /*1df58*/ 	.byte	0x04, 0x11
        /*1df5a*/ 	.short	(.L_20464 - .L_20463)
	.align		4
.L_20463:
        /*1df5c*/ 	.word	index@($_ZN7cutlass13device_kernelIN5flash19enable_sm80_to_sm89INS1_16FlashAttnBwdSm80INS1_25CollectiveMainloopBwdSm80ILi2ELi2EN4cute5tupleIJNS5_1CILi64EEENS7_ILi128EEES8_EEENS_10bfloat16_tEfNS_4arch4Sm80ELb1ELb0ELb1ELb0ELb1ELb0ELb0ELb0ELi2ELi2ELi4ELi2ELb1EEENS1_21CollectiveEpilogueBwdISA_SB_SD_Li256ELb0ELb0ELi2EEENS1_25SingleTileBwdLPTSchedulerILb0ELi128ELb1EEEEEEEEEvNT_6ParamsE$_ZN4cute12iter_adaptorIPN7cutlass9uint128_tENS_8smem_ptrIS3_EEEC2ES3_)
        /*1df60*/ 	.word	0x00000000


	//----- nvinfo : EIATTR_FRAME_SIZE
	.align		4
.L_20464:
        /*1df64*/ 	.byte	0x04, 0x11
        /*1df66*/ 	.short	(.L_20466 - .L_20465)
	.align		4
.L_20465:
        /*1df68*/ 	.word	index@($_ZN7cutlass13device_kernelIN5flash19enable_sm80_to_sm89INS1_16FlashAttnBwdSm80INS1_25CollectiveMainloopBwdSm80ILi2ELi2EN4cute5tupleIJNS5_1CILi64EEENS7_ILi128EEES8_EEENS_10bfloat16_tEfNS_4arch4Sm80ELb1ELb0ELb1ELb0ELb1ELb0ELb0ELb0ELi2ELi2ELi4ELi2ELb1EEENS1_21CollectiveEpilogueBwdISA_SB_SD_Li256ELb0ELb0ELi2EEENS1_25SingleTileBwdLPTSchedulerILb0ELi128ELb1EEEEEEEEEvNT_6ParamsE$_ZN4cute12iter_adaptorIPN7cutlass10bfloat16_tENS_8smem_ptrIS3_EEEC2ES3_)
        /*1df6c*/ 	.word	0x00000000


	//----- nvinfo : EIATTR_FRAME_SIZE
	.align		4
.L_20466:
        /*1df70*/ 	.byte	0x04, 0x11
        /*1df72*/ 	.short	(.L_20468 - .L_20467)
	.align		4
.L_20467:
        /*1df74*/ 	.word	index@($_ZN7cutlass13device_kernelIN5flash19enable_sm80_to_sm89INS1_16FlashAttnBwdSm80INS1_25CollectiveMainloopBwdSm80ILi2ELi2EN4cute5tupleIJNS5_1CILi64EEENS7_ILi128EEES8_EEENS_10bfloat16_tEfNS_4arch4Sm80ELb1ELb0ELb1ELb0ELb1ELb0ELb0ELb0ELi2ELi2ELi4ELi2ELb1EEENS1_21CollectiveEpilogueBwdISA_SB_SD_Li256ELb0ELb0ELi2EEENS1_25SingleTileBwdLPTSchedulerILb0ELi128ELb1EEEEEEEEEvNT_6ParamsE$_ZN4cute12iter_adaptorIPKfNS_8gmem_ptrIS2_EEEC2ES2_)
        /*1df78*/ 	.word	0x00000000


	//----- nvinfo : EIATTR_FRAME_SIZE
	.align		4
.L_20468:
        /*1df7c*/ 	.byte	0x04, 0x11
        /*1df7e*/ 	.short	(.L_20470 - .L_20469)
	.align		4
.L_20469:
        /*1df80*/ 	.word	index@($_ZN7cutlass13device_kernelIN5flash19enable_sm80_to_sm89INS1_16FlashAttnBwdSm80INS1_25CollectiveMainloopBwdSm80ILi2ELi2EN4cute5tupleIJNS5_1CILi64EEENS7_ILi128EEES8_EEENS_10bfloat16_tEfNS_4arch4Sm80ELb1ELb0ELb1ELb0ELb1ELb0ELb0ELb0ELi2ELi2ELi4ELi2ELb1EEENS1_21CollectiveEpilogueBwdISA_SB_SD_Li256ELb0ELb0ELi2EEENS1_25SingleTileBwdLPTSchedulerILb0ELi128ELb1EEEEEEEEEvNT_6ParamsE$_ZN4cute12iter_adaptorIPKN7cutlass9uint128_tENS_8gmem_ptrIS4_EEEC2ES4_)
        /*1df84*/ 	.word	0x00000000


	//----- nvinfo : EIATTR_FRAME_SIZE
	.align		4
.L_20470:
        /*1df88*/ 	.byte	0x04, 0x11
        /*1df8a*/ 	.short	(.L_20472 - .L_20471)
	.align		4
.L_20471:
        /*1df8c*/ 	.word	index@($_ZN7cutlass13device_kernelIN5flash19enable_sm80_to_sm89INS1_16FlashAttnBwdSm80INS1_25CollectiveMainloopBwdSm80ILi2ELi2EN4cute5tupleIJNS5_1CILi64EEENS7_ILi128EEES8_EEENS_10bfloat16_tEfNS_4arch4Sm80ELb1ELb0ELb1ELb0ELb1ELb0ELb0ELb0ELi2ELi2ELi4ELi2ELb1EEENS1_21CollectiveEpilogueBwdISA_SB_SD_Li256ELb0ELb0ELi2EEENS1_25SingleTileBwdLPTSchedulerILb0ELi128ELb1EEEEEEEEEvNT_6ParamsE$_ZN4cute12iter_adaptorIPKN7cutlass10bfloat16_tENS_8gmem_ptrIS4_EEEC2ES4_)
        /*1df90*/ 	.word	0x00000000


	//----- nvinfo : EIATTR_FRAME_SIZE
	.align		4
.L_20472:
        /*1df94*/ 	.byte	0x04, 0x11
        /*1df96*/ 	.short	(.L_20474 - .L_20473)
	.align		4
.L_20473:
        /*1df98*/ 	.word	index@(_ZN7cutlass13device_kernelIN5flash19enable_sm80_to_sm89INS1_16FlashAttnBwdSm80INS1_25CollectiveMainloopBwdSm80ILi2ELi2EN4cute5tupleIJNS5_1CILi64EEENS7_ILi128EEES8_EEENS_10bfloat16_tEfNS_4arch4Sm80ELb1ELb0ELb1ELb0ELb1ELb0ELb0ELb0ELi2ELi2ELi4ELi2ELb1EEENS1_21CollectiveEpilogueBwdISA_SB_SD_Li256ELb0ELb0ELi2EEENS1_25SingleTileBwdLPTSchedulerILb0ELi128ELb1EEEEEEEEEvNT_6ParamsE)
        /*1df9c*/ 	.word	0x000001b0


	//----- nvinfo : EIATTR_REGCOUNT
	.align		4
.L_20474:
        /*1dfa0*/ 	.byte	0x04, 0x2f
        /*1dfa2*/ 	.short	(.L_20476 - .L_20475)
	.align		4
.L_20475:
        /*1dfa4*/ 	.word	index@(_ZN7cutlass13device_kernelIN5flash19enable_sm80_to_sm89INS1_16FlashAttnBwdSm80INS1_25CollectiveMainloopBwdSm80ILi2ELi2EN4cute5tupleIJNS5_1CILi64EEENS7_ILi128EEES8_EEENS_10bfloat16_tEfNS_4arch4Sm80ELb1ELb0ELb1ELb0ELb0ELb0ELb0ELb0ELi2ELi2ELi4ELi2ELb1EEENS1_21CollectiveEpilogueBwdISA_SB_SD_Li256ELb0ELb0ELi2EEENS1_25SingleTileBwdLPTSchedulerILb0ELi128ELb0EEEEEEEEEvNT_6ParamsE)
        /*1dfa8*/ 	.word	0x000000fc


	//----- nvinfo : EIATTR_FRAME_SIZE
	.align		4
.L_20476:
        /*1dfac*/ 	.byte	0x04, 0x11
        /*1dfae*/ 	.short	(.L_20478 - .L_20477)
	.align		4
.L_20477:
        /*1dfb0*/ 	.word	index@($_ZN7cutlass13device_kernelIN5flash19enable_sm80_to_sm89INS1_16FlashAttnBwdSm80INS1_25CollectiveMainloopBwdSm80ILi2ELi2EN4cute5tupleIJNS5_1CILi64EEENS7_ILi128EEES8_EEENS_10bfloat16_tEfNS_4arch4Sm80ELb1ELb0ELb1ELb0ELb0ELb0ELb0ELb0ELi2ELi2ELi4ELi2ELb1EEENS1_21CollectiveEpilogueBwdISA_SB_SD_Li256ELb0ELb0ELi2EEENS1_25SingleTileBwdLPTSchedulerILb0ELi128ELb0EEEEEEEEEvNT_6ParamsE$_ZZN5flash25CollectiveMainloopBwdSm80ILi2ELi2EN4cute5tupleIJNS1_1CILi64EEENS3_ILi128EEES4_EEEN7cutlass10bfloat16_tEfNS7_4arch4Sm80ELb1ELb0ELb1ELb0ELb0ELb0ELb0ELb0ELi2ELi2ELi4ELi2ELb1EE3mmaINS_16FlashAttnBwdSm80ISB_NS_21CollectiveEpilogueBwdIS6_S8_SA_Li256ELb0ELb0ELi2EEENS_25SingleTileBwdLPTSchedulerILb0ELi128ELb0EEEE13SharedStorageENS1_6TensorINS1_11ArrayEngineIfLm32EEENS1_6LayoutINS2_IJNS2_IJNS3_ILi2EEESO_EEESO_NS3_ILi4EEEEEENS2_IJNS2_IJNS3_ILi1EEESO_EEESQ_NS3_ILi8EEEEEEEEEEEEbRKNSB_6ParamsERT0_S12_iNS2_IJiiiEEERT_ENKUliiE_clEii)
        /*1dfb4*/ 	.word	0x00000000


	//----- nvinfo : EIATTR_FRAME_SIZE
	.align		4
.L_20478:
        /*1dfb8*/ 	.byte	0x04, 0x11
        /*1dfba*/ 	.short	(.L_20480 - .L_20479)
	.align		4
.L_20479:
        /*1dfbc*/ 	.word	index@($_ZN7cutlass13device_kernelIN5flash19enable_sm80_to_sm89INS1_16FlashAttnBwdSm80INS1_25CollectiveMainloopBwdSm80ILi2ELi2EN4cute5tupleIJNS5_1CILi64EEENS7_ILi128EEES8_EEENS_10bfloat16_tEfNS_4arch4Sm80ELb1ELb0ELb1ELb0ELb0ELb0ELb0ELb0ELi2ELi2ELi4ELi2ELb1EEENS1_21CollectiveEpilogueBwdISA_SB_SD_Li256ELb0ELb0ELi2EEENS1_25SingleTileBwdLPTSchedulerILb0ELi128ELb0EEEEEEEEEvNT_6ParamsE$_ZZN5flash25CollectiveMainloopBwdSm80ILi2ELi2EN4cute5tupleIJNS1_1CILi64EEENS3_ILi128EEES4_EEEN7cutlass10bfloat16_tEfNS7_4arch4Sm80ELb1ELb0ELb1ELb0ELb0ELb0ELb0ELb0ELi2ELi2ELi4ELi2ELb1EE3mmaINS_16FlashAttnBwdSm80ISB_NS_21CollectiveEpilogueBwdIS6_S8_SA_Li256ELb0ELb0ELi2EEENS_25SingleTileBwdLPTSchedulerILb0ELi128ELb0EEEE13SharedStorageENS1_6TensorINS1_11ArrayEngineIfLm32EEENS1_6LayoutINS2_IJNS2_IJNS3_ILi2EEESO_EEESO_NS3_ILi4EEEEEENS2_IJNS2_IJNS3_ILi1EEESO_EEESQ_NS3_ILi8EEEEEEEEEEEEbRKNSB_6ParamsERT0_S12_iNS2_IJiiiEEERT_ENKUliiE0_clEii)
        /*1dfc0*/ 	.word	0x00000000


	//----- nvinfo : EIATTR_FRAME_SIZE
	.align		4
.L_20480:
        /*1dfc4*/ 	.byte	0x04, 0x11
        /*1dfc6*/ 	.short	(.L_20482 - .L_20481)
	.align		4
.L_20481:
        /*1dfc8*/ 	.word	index@($_ZN7cutlass13device_kernelIN5flash19enable_sm80_to_sm89INS1_16FlashAttnBwdSm80INS1_25CollectiveMainloopBwdSm80ILi2ELi2EN4cute5tupleIJNS5_1CILi64EEENS7_ILi128EEES8_EEENS_10bfloat16_tEfNS_4arch4Sm80ELb1ELb0ELb1ELb0ELb0ELb0ELb0ELb0ELi2ELi2ELi4ELi2ELb1EEENS1_21CollectiveEpilogueBwdISA_SB_SD_Li256ELb0ELb0ELi2EEENS1_25SingleTileBwdLPTSchedulerILb0ELi128ELb0EEEEEEEEEvNT_6ParamsE$_ZZN4cuteplIJiiEJNS_1CILi0EEES2_EEEDaRKNS_15ArithmeticTupleIJDpT_EEERKNS3_IJDpT0_EEEENKUlDpRKT_E_clIJiiEEEDaSH_)
        /*1dfcc*/ 	.word	0x00000000


	//----- nvinfo : EIATTR_FRAME_SIZE
	.align		4
.L_20482:
        /*1dfd0*/ 	.byte	0x04, 0x11
        /*1dfd2*/ 	.short	(.L_20484 - .L_20483)
	.align		4
.L_20483:
        /*1dfd4*/ 	.word	index@($_ZN7cutlass13device_kernelIN5flash19enable_sm80_to_sm89INS1_16FlashAttnBwdSm80INS1_25CollectiveMainloopBwdSm80ILi2ELi2EN4cute5tupleIJNS5_1CILi64EEENS7_ILi128EEES8_EEENS_10bfloat16_tEfNS_4arch4Sm80ELb1ELb0ELb1ELb0ELb0ELb0ELb0ELb0ELi2ELi2ELi4ELi2ELb1EEENS1_21CollectiveEpilogueBwdISA_SB_SD_Li256ELb0ELb0ELi2EEENS1_25SingleTileBwdLPTSchedulerILb0ELi128ELb0EEEEEEEEEvNT_6ParamsE$_ZZN4cuteplIJiEJNS_1CILi0EEEiEEEDaRKNS_15ArithmeticTupleIJDpT_EEERKNS3_IJDpT0_EEEENKUlDpRKT_E_clIJiiEEEDaSH_)
        /*1dfd8*/ 	.word	0x00000000


	//----- nvinfo : EIATTR_FRAME_SIZE
	.align		4
.L_20484:
        /*1dfdc*/ 	.byte	0x04, 0x11
        /*1dfde*/ 	.short	(.L_20486 - .L_20485)
	.align		4
.L_20485:
        /*1dfe0*/ 	.word	index@($_ZN7cutlass13device_kernelIN5flash19enable_sm80_to_sm89INS1_16FlashAttnBwdSm80INS1_25CollectiveMainloopBwdSm80ILi2ELi2EN4cute5tupleIJNS5_1CILi64EEENS7_ILi128EEES8_EEENS_10bfloat16_tEfNS_4arch4Sm80ELb1ELb0ELb1ELb0ELb0ELb0ELb0ELb0ELi2ELi2ELi4ELi2ELb1EEENS1_21CollectiveEpilogueBwdISA_SB_SD_Li256ELb0ELb0ELi2EEENS1_25SingleTileBwdLPTSchedulerILb0ELi128ELb0EEEEEEEEEvNT_6ParamsE$_ZZN4cuteplIJiEJNS_1CILi0EEEEEEDaRKNS_15ArithmeticTupleIJDpT_EEERKNS3_IJDpT0_EEEENKUlDpRKT_E_clIJiEEEDaSH_)
        /*1dfe4*/ 	.word	0x00000000


	//----- nvinfo : EIATTR_FRAME_SIZE
	.align		4
.L_20486:
        /*1dfe8*/ 	.byte	0x04, 0x11
        /*1dfea*/ 	.short	(.L_20488 - .L_20487)
	.align		4
.L_20487:
        /*1dfec*/ 	.word	index@($_ZN7cutlass13device_kernelIN5flash19enable_sm80_to_sm89INS1_16FlashAttnBwdSm80INS1_25CollectiveMainloopBwdSm80ILi2ELi2EN4cute5tupleIJNS5_1CILi64EEENS7_ILi128EEES8_EEENS_10bfloat16_tEfNS_4arch4Sm80ELb1ELb0ELb1ELb0ELb0ELb0ELb0ELb0ELi2ELi2ELi4ELi2ELb1EEENS1_21CollectiveEpilogueBwdISA_SB_SD_Li256ELb0ELb0ELi2EEENS1_25SingleTileBwdLPTSchedulerILb0ELi128ELb0EEEEEEEEEvNT_6ParamsE$_ZZN4cuteplIJNS_1CILi0EEEiEJS2_S2_iiEEEDaRKNS_15ArithmeticTupleIJDpT_EEERKNS3_IJDpT0_EEEENKUlDpRKT_E_clIJS2_iiiEEEDaSH_)
        /*1dff0*/ 	.word	0x00000000


	//----- nvinfo : EIATTR_FRAME_SIZE
	.align		4
.L_20488:
        /*1dff4*/ 	.byte	0x04, 0x11
        /*1dff6*/ 	.short	(.L_20490 - .L_20489)
	.align		4
.L_20489:
        /*1dff8*/ 	.word	index@($_ZN7cutlass13device_kernelIN5flash19enable_sm80_to_sm89INS1_16FlashAttnBwdSm80INS1_25CollectiveMainloopBwdSm80ILi2ELi2EN4cute5tupleIJNS5_1CILi64EEENS7_ILi128EEES8_EEENS_10bfloat16_tEfNS_4arch4Sm80ELb1ELb0ELb1ELb0ELb0ELb0ELb0ELb0ELi2ELi2ELi4ELi2ELb1EEENS1_21CollectiveEpilogueBwdISA_SB_SD_Li256ELb0ELb0ELi2EEENS1_25SingleTileBwdLPTSchedulerILb0ELi128ELb0EEEEEEEEEvNT_6ParamsE$_ZZN4cuteplIJNS_1CILi0EEES2_iEJS2_S2_S2_iEEEDaRKNS_15ArithmeticTupleIJDpT_EEERKNS3_IJDpT0_EEEENKUlDpRKT_E_clIJS2_S2_iiEEEDaSH_)
        /*1dffc*/ 	.word	0x00000000


	//----- nvinfo : EIATTR_FRAME_SIZE
	.align		4
.L_20490:
        /*1e000*/ 	.byte	0x04, 0x11
        /*1e002*/ 	.short	(.L_20492 - .L_20491)
	.align		4
.L_20491:
        /*1e004*/ 	.word	index@($_ZN7cutlass13device_kernelIN5flash19enable_sm80_to_sm89INS1_16FlashAttnBwdSm80INS1_25CollectiveMainloopBwdSm80ILi2ELi2EN4cute5tupleIJNS5_1CILi64EEENS7_ILi128EEES8_EEENS_10bfloat16_tEfNS_4arch4Sm80ELb1ELb0ELb1ELb0ELb0ELb0ELb0ELb0ELi2ELi2ELi4ELi2ELb1EEENS1_21CollectiveEpilogueBwdISA_SB_SD_Li256ELb0ELb0ELi2EEENS1_25SingleTileBwdLPTSchedulerILb0ELi128ELb0EEEEEEEEEvNT_6ParamsE$_ZZN4cuteplIJNS_1CILi0EEES2_EJiS2_EEEDaRKNS_15ArithmeticTupleIJDpT_EEERKNS3_IJDpT0_EEEENKUlDpRKT_E_clIJiS2_EEEDaSH_)
        /*1e008*/ 	.word	0x00000000


	//----- nvinfo : EIATTR_FRAME_SIZE
	.align		4
.L_20492:
        /*1e00c*/ 	.byte	0x04, 0x11
        /*1e00e*/ 	.short	(.L_20494 - .L_20493)
	.align		4
.L_20493:
        /*1e010*/ 	.word	index@($_ZN7cutlass13device_kernelIN5flash19enable_sm80_to_sm89INS1_16FlashAttnBwdSm80INS1_25CollectiveMainloopBwdSm80ILi2ELi2EN4cute5tupleIJNS5_1CILi64EEENS7_ILi128EEES8_EEENS_10bfloat16_tEfNS_4arch4Sm80ELb1ELb0ELb1ELb0ELb0ELb0ELb0ELb0ELi2ELi2ELi4ELi2ELb1EEENS1_21CollectiveEpilogueBwdISA_SB_SD_Li256ELb0ELb0ELi2EEENS1_25SingleTileBwdLPTSchedulerILb0ELi128ELb0EEEEEEEEEvNT_6ParamsE$_ZZN4cuteplIJNS_1CILi0EEES2_EJiEEEDaRKNS_15ArithmeticTupleIJDpT_EEERKNS3_IJDpT0_EEEENKUlDpRKT_E_clIJiS2_EEEDaSH_)
        /*1e014*/ 	.word	0x00000000


	//----- nvinfo : EIATTR_FRAME_SIZE
	.align		4
.L_20494:
        /*1e018*/ 	.byte	0x04, 0x11
        /*1e01a*/ 	.short	(.L_20496 - .L_20495)
	.align		4
.L_20495:
        /*1e01c*/ 	.word	index@($_ZN7cutlass13device_kernelIN5flash19enable_sm80_to_sm89INS1_16FlashAttnBwdSm80INS1_25CollectiveMainloopBwdSm80ILi2ELi2EN4cute5tupleIJNS5_1CILi64EEENS7_ILi128EEES8_EEENS_10bfloat16_tEfNS_4arch4Sm80ELb1ELb0ELb1ELb0ELb0ELb0ELb0ELb0ELi2ELi2ELi4ELi2ELb1EEENS1_21CollectiveEpilogueBwdISA_SB_SD_Li256ELb0ELb0ELi2EEENS1_25SingleTileBwdLPTSchedulerILb0ELi128ELb0EEEEEEEEEvNT_6ParamsE$_ZZN4cuteplIJNS_15ArithmeticTupleIJiiEEEEJNS_1CILi0EEEiiiEEEDaRKNS1_IJDpT_EEERKNS1_IJDpT0_EEEENKUlDpRKT_E_clIJS2_iiiEEEDaSI_)
        /*1e020*/ 	.word	0x00000000


	//----- nvinfo : EIATTR_FRAME_SIZE
	.align		4
.L_20496:
        /*1e024*/ 	.byte	0x04, 0x11
        /*1e026*/ 	.short	(.L_20498 - .L_20497)
	.align		4
.L_20497:
        /*1e028*/ 	.word	index@($_ZN7cutlass13device_kernelIN5flash19enable_sm80_to_sm89INS1_16FlashAttnBwdSm80INS1_25CollectiveMainloopBwdSm80ILi2ELi2EN4cute5tupleIJNS5_1CILi64EEENS7_ILi128EEES8_EEENS_10bfloat16_tEfNS_4arch4Sm80ELb1ELb0ELb1ELb0ELb0ELb0ELb0ELb0ELi2ELi2ELi4ELi2ELb1EEENS1_21CollectiveEpilogueBwdISA_SB_SD_Li256ELb0ELb0ELi2EEENS1_25SingleTileBwdLPTSchedulerILb0ELi128ELb0EEEEEEEEEvNT_6ParamsE$_ZZN4cuteplIJNS_15ArithmeticTupleIJiEEEEJNS1_IJNS_1CILi0EEEiEEEEEEDaRKNS1_IJDpT_EEERKNS1_IJDpT0_EEEENKUlDpRKT_E_clIJNS1_IJiiEEEEEEDaSJ_)
        /*1e02c*/ 	.word	0x00000000


	//----- nvinfo : EIATTR_FRAME_SIZE
	.align		4
.L_20498:
        /*1e030*/ 	.byte	0x04, 0x11
        /*1e032*/ 	.short	(.L_20500 - .L_20499)
	.align		4
.L_20499:
        /*1e034*/ 	.word	index@($_ZN7cutlass13device_kernelIN5flash19enable_sm80_to_sm89INS1_16FlashAttnBwdSm80INS1_25CollectiveMainloopBwdSm80ILi2ELi2EN4cute5tupleIJNS5_1CILi64EEENS7_ILi128EEES8_EEENS_10bfloat16_tEfNS_4arch4Sm80ELb1ELb0ELb1ELb0ELb0ELb0ELb0ELb0ELi2ELi2ELi4ELi2ELb1EEENS1_21CollectiveEpilogueBwdISA_SB_SD_Li256ELb0ELb0ELi2EEENS1_25SingleTileBwdLPTSchedulerILb0ELi128ELb0EEEEEEEEEvNT_6ParamsE$_ZZN4cute9transformINS_15ArithmeticTupleIJiiEEEZNS_14transform_leafIS2_RNS_8identityEEEDaRKT_OT0_EUlRKT_E_EEDaS8_SA_ENKUlDpSD_E_clIJiiEEEDaSF_)
        /*1e038*/ 	.word	0x00000000


	//----- nvinfo : EIATTR_FRAME_SIZE
	.align		4
.L_20500:
        /*1e03c*/ 	.byte	0x04, 0x11
        /*1e03e*/ 	.short	(.L_20502 - .L_20501)
	.align		4
.L_20501:
        /*1e040*/ 	.word	index@($_ZN7cutlass13device_kernelIN5flash19enable_sm80_to_sm89INS1_16FlashAttnBwdSm80INS1_25CollectiveMainloopBwdSm80ILi2ELi2EN4cute5tupleIJNS5_1CILi64EEENS7_ILi128EEES8_EEENS_10bfloat16_tEfNS_4arch4Sm80ELb1ELb0ELb1ELb0ELb0ELb0ELb0ELb0ELi2ELi2ELi4ELi2ELb1EEENS1_21CollectiveEpilogueBwdISA_SB_SD_Li256ELb0ELb0ELi2EEENS1_25SingleTileBwdLPTSchedulerILb0ELi128ELb0EEEEEEEEEvNT_6ParamsE$_ZZN4cute9transformINS_15ArithmeticTupleIJNS1_IJiiEEEiiiEEEZNS_14transform_leafIS3_NS_8identityEEEDaRKT_OT0_EUlRKT_E_EEDaS8_SA_ENKUlDpSD_E_clIJNS_5tupleIJiiEEEiiiEEEDaSF_)
        /*1e044*/ 	.word	0x00000000


	//----- nvinfo : EIATTR_FRAME_SIZE
	.align		4
.L_20502:
        /*1e048*/ 	.byte	0x04, 0x11
        /*1e04a*/ 	.short	(.L_20504 - .L_20503)
	.align		4
.L_20503:
        /*1e04c*/ 	.word	index@($_ZN7cutlass13device_kernelIN5flash19enable_sm80_to_sm89INS1_16FlashAttnBwdSm80INS1_25CollectiveMainloopBwdSm80ILi2ELi2EN4cute5tupleIJNS5_1CILi64EEENS7_ILi128EEES8_EEENS_10bfloat16_tEfNS_4arch4Sm80ELb1ELb0ELb1ELb0ELb0ELb0ELb0ELb0ELi2ELi2ELi4ELi2ELb1EEENS1_21CollectiveEpilogueBwdISA_SB_SD_Li256ELb0ELb0ELi2EEENS1_25SingleTileBwdLPTSchedulerILb0ELi128ELb0EEEEEEEEEvNT_6ParamsE$_ZZN4cute7idx2crdINS_5tupleIJiEEENS1_IJNS1_IJNS1_IJNS_1CILi8EEENS3_ILi2EEEEEES5_S5_NS3_ILi4EEEEEEEEEEEDaRKT_RKT0_ENKUlRKT_RKT0_E_clIiS8_EEDaSI_SL_)
        /*1e050*/ 	.word	0x00000000


	//----- nvinfo : EIATTR_FRAME_SIZE
	.align		4
.L_20504:
        /*1e054*/ 	.byte	0x04, 0x11
        /*1e056*/ 	.short	(.L_20506 - .L_20505)
	.align		4
.L_20505:
        /*1e058*/ 	.word	index@($_ZN7cutlass13device_kernelIN5flash19enable_sm80_to_sm89INS1_16FlashAttnBwdSm80INS1_25CollectiveMainloopBwdSm80ILi2ELi2EN4cute5tupleIJNS5_1CILi64EEENS7_ILi128EEES8_EEENS_10bfloat16_tEfNS_4arch4Sm80ELb1ELb0ELb1ELb0ELb0ELb0ELb0ELb0ELi2ELi2ELi4ELi2ELb1EEENS1_21CollectiveEpilogueBwdISA_SB_SD_Li256ELb0ELb0ELi2EEENS1_25SingleTileBwdLPTSchedulerILb0ELi128ELb0EEEEEEEEEvNT_6ParamsE$_ZZN4cute7idx2crdINS_5tupleIJiEEENS1_IJNS1_IJNS1_IJNS_1CILi8EEENS3_ILi2EEEEEES5_NS3_ILi4EEES5_EEEEEEEEDaRKT_RKT0_ENKUlRKT_RKT0_E_clIiS8_EEDaSI_SL_)
        /*1e05c*/ 	.word	0x00000000


	//----- nvinfo : EIATTR_FRAME_SIZE
	.align		4
.L_20506:
        /*1e060*/ 	.byte	0x04, 0x11
        /*1e062*/ 	.short	(.L_20508 - .L_20507)
	.align		4
.L_20507:
        /*1e064*/ 	.word	index@($_ZN7cutlass13device_kernelIN5flash19enable_sm80_to_sm89INS1_16FlashAttnBwdSm80INS1_25CollectiveMainloopBwdSm80ILi2ELi2EN4cute5tupleIJNS5_1CILi64EEENS7_ILi128EEES8_EEENS_10bfloat16_tEfNS_4arch4Sm80ELb1ELb0ELb1ELb0ELb0ELb0ELb0ELb0ELi2ELi2ELi4ELi2ELb1EEENS1_21CollectiveEpilogueBwdISA_SB_SD_Li256ELb0ELb0ELi2EEENS1_25SingleTileBwdLPTSchedulerILb0ELi128ELb0EEEEEEEEEvNT_6ParamsE$_ZZN4cute5sliceINS_5tupleIJNS_10UnderscoreES2_S2_iEEENS1_IJNS1_IJNS_1CILi1EEENS4_ILi0EEEEEElS6_lEEEEEDaRKT_RKT0_ENKUlRKT_RKT0_E_clIS2_lEEDaSH_SK_)
        /*1e068*/ 	.word	0x00000000


	//----- nvinfo : EIATTR_FRAME_SIZE
	.align		4
.L_20508:
        /*1e06c*/ 	.byte	0x04, 0x11
        /*1e06e*/ 	.short	(.L_20510 - .L_20509)
	.align		4
.L_20509:
        /*1e070*/ 	.word	index@($_ZN7cutlass13device_kernelIN5flash19enable_sm80_to_sm89INS1_16FlashAttnBwdSm80INS1_25CollectiveMainloopBwdSm80ILi2ELi2EN4cute5tupleIJNS5_1CILi64EEENS7_ILi128EEES8_EEENS_10bfloat16_tEfNS_4arch4Sm80ELb1ELb0ELb1ELb0ELb0ELb0ELb0ELb0ELi2ELi2ELi4ELi2ELb1EEENS1_21CollectiveEpilogueBwdISA_SB_SD_Li256ELb0ELb0ELi2EEENS1_25SingleTileBwdLPTSchedulerILb0ELi128ELb0EEEEEEEEEvNT_6ParamsE$_ZZN4cute19as_arithmetic_tupleINS_15ArithmeticTupleIJiiEEEEEDaRKT_ENKUlRKT_E_clIiEEDaS8_)
        /*1e074*/ 	.word	0x00000000


	//----- nvinfo : EIATTR_FRAME_SIZE
	.align		4
.L_20510:
        /*1e078*/ 	.byte	0x04, 0x11
        /*1e07a*/ 	.short	(.L_20512 - .L_20511)
	.align		4
.L_20511:
        /*1e07c*/ 	.word	index@($_ZN7cutlass13device_kernelIN5flash19enable_sm80_to_sm89INS1_16FlashAttnBwdSm80INS1_25CollectiveMainloopBwdSm80ILi2ELi2EN4cute5tupleIJNS5_1CILi64EEENS7_ILi128EEES8_EEENS_10bfloat16_tEfNS_4arch4Sm80ELb1ELb0ELb1ELb0ELb0ELb0ELb0ELb0ELi2ELi2ELi4ELi2ELb1EEENS1_21CollectiveEpilogueBwdISA_SB_SD_Li256ELb0ELb0ELi2EEENS1_25SingleTileBwdLPTSchedulerILb0ELi128ELb0EEEEEEEEEvNT_6ParamsE$_ZZN4cute19as_arithmetic_tupleINS_15ArithmeticTupleIJiiEEEEEDaRKT_ENKUlDpRKT_E_clIJiiEEEDaS9_)
        /*1e080*/ 	.word	0x00000000


	//----- nvinfo : EIATTR_FRAME_SIZE
	.align		4
.L_20512:
        /*1e084*/ 	.byte	0x04, 0x11
        /*1e086*/ 	.short	(.L_20514 - .L_20513)
	.align		4
.L_20513:
        /*1e088*/ 	.word	index@($_ZN7cutlass13device_kernelIN5flash19enable_sm80_to_sm89INS1_16FlashAttnBwdSm80INS1_25CollectiveMainloopBwdSm80ILi2ELi2EN4cute5tupleIJNS5_1CILi64EEENS7_ILi128EEES8_EEENS_10bfloat16_tEfNS_4arch4Sm80ELb1ELb0ELb1ELb0ELb0ELb0ELb0ELb0ELi2ELi2ELi4ELi2ELb1EEENS1_21CollectiveEpilogueBwdISA_SB_SD_Li256ELb0ELb0ELi2EEENS1_25SingleTileBwdLPTSchedulerILb0ELi128ELb0EEEEEEEEEvNT_6ParamsE$_ZZN4cute19as_arithmetic_tupleINS_15ArithmeticTupleIJNS1_IJiiEEEiiiEEEEEDaRKT_ENKUlRKT_E_clIiEEDaS9_)
        /*1e08c*/ 	.word	0x00000000


	//----- nvinfo : EIATTR_FRAME_SIZE
	.align		4
.L_20514:
        /*1e090*/ 	.byte	0x04, 0x11
        /*1e092*/ 	.short	(.L_20516 - .L_20515)
	.align		4
.L_20515:
        /*1e094*/ 	.word	index@($_ZN7cutlass13device_kernelIN5flash19enable_sm80_to_sm89INS1_16FlashAttnBwdSm80INS1_25CollectiveMainloopBwdSm80ILi2ELi2EN4cute5tupleIJNS5_1CILi64EEENS7_ILi128EEES8_EEENS_10bfloat16_tEfNS_4arch4Sm80ELb1ELb0ELb1ELb0ELb0ELb0ELb0ELb0ELi2ELi2ELi4ELi2ELb1EEENS1_21CollectiveEpilogueBwdISA_SB_SD_Li256ELb0ELb0ELi2EEENS1_25SingleTileBwdLPTSchedulerILb0ELi128ELb0EEEEEEEEEvNT_6ParamsE$_ZZN4cute19as_arithmetic_tupleINS_15ArithmeticTupleIJNS1_IJiiEEEiiiEEEEEDaRKT_ENKUlRKT_E_clIS2_EEDaS9_)
        /*1e098*/ 	.word	0x00000000


	//----- nvinfo : EIATTR_FRAME_SIZE
	.align		4
.L_20516:
        /*1e09c*/ 	.byte	0x04, 0x11
        /*1e09e*/ 	.short	(.L_20518 - .L_20517)
	.align		4
.L_20517:
        /*1e0a0*/ 	.word	index@($_ZN7cutlass13device_kernelIN5flash19enable_sm80_to_sm89INS1_16FlashAttnBwdSm80INS1_25CollectiveMainloopBwdSm80ILi2ELi2EN4cute5tupleIJNS5_1CILi64EEENS7_ILi128EEES8_EEENS_10bfloat16_tEfNS_4arch4Sm80ELb1ELb0ELb1ELb0ELb0ELb0ELb0ELb0ELi2ELi2ELi4ELi2ELb1EEENS1_21CollectiveEpilogueBwdISA_SB_SD_Li256ELb0ELb0ELi2EEENS1_25SingleTileBwdLPTSchedulerILb0ELi128ELb0EEEEEEEEEvNT_6ParamsE$_ZZN4cute19as_arithmetic_tupleINS_15ArithmeticTupleIJNS1_IJiiEEEiiiEEEEEDaRKT_ENKUlDpRKT_E_clIJS2_iiiEEEDaSA_)
        /*1e0a4*/ 	.word	0x00000000


	//----- nvinfo : EIATTR_FRAME_SIZE
	.align		4
.L_20518:
        /*1e0a8*/ 	.byte	0x04, 0x11
        /*1e0aa*/ 	.short	(.L_20520 - .L_20519)
	.align		4
.L_20519:
        /*1e0ac*/ 	.word	index@($_ZN7cutlass13device_kernelIN5flash19enable_sm80_to_sm89INS1_16FlashAttnBwdSm80INS1_25CollectiveMainloopBwdSm80ILi2ELi2EN4cute5tupleIJNS5_1CILi64EEENS7_ILi128EEES8_EEENS_10bfloat16_tEfNS_4arch4Sm80ELb1ELb0ELb1ELb0ELb0ELb0ELb0ELb0ELi2ELi2ELi4ELi2ELb1EEENS1_21CollectiveEpilogueBwdISA_SB_SD_Li256ELb0ELb0ELi2EEENS1_25SingleTileBwdLPTSchedulerILb0ELi128ELb0EEEEEEEEEvNT_6ParamsE$_ZZN4cute14transform_leafINS_15ArithmeticTupleIJiiEEERNS_8identityEEEDaRKT_OT0_ENKUlRKT_E_clIiEEDaSC_)
        /*1e0b0*/ 	.word	0x00000000


	//----- nvinfo : EIATTR_FRAME_SIZE
	.align		4
.L_20520:
        /*1e0b4*/ 	.byte	0x04, 0x11
        /*1e0b6*/ 	.short	(.L_20522 - .L_20521)
	.align		4
.L_20521:
        /*1e0b8*/ 	.word	index@($_ZN7cutlass13device_kernelIN5flash19enable_sm80_to_sm89INS1_16FlashAttnBwdSm80INS1_25CollectiveMainloopBwdSm80ILi2ELi2EN4cute5tupleIJNS5_1CILi64EEENS7_ILi128EEES8_EEENS_10bfloat16_tEfNS_4arch4Sm80ELb1ELb0ELb1ELb0ELb0ELb0ELb0ELb0ELi2ELi2ELi4ELi2ELb1EEENS1_21CollectiveEpilogueBwdISA_SB_SD_Li256ELb0ELb0ELi2EEENS1_25SingleTileBwdLPTSchedulerILb0ELi128ELb0EEEEEEEEEvNT_6ParamsE$_ZZN4cute14transform_leafINS_15ArithmeticTupleIJNS1_IJiiEEEiiiEEENS_8identityEEEDaRKT_OT0_ENKUlRKT_E_clIiEEDaSC_)
        /*1e0bc*/ 	.word	0x00000000


	//----- nvinfo : EIATTR_FRAME_SIZE
	.align		4
.L_20522:
        /*1e0c0*/ 	.byte	0x04, 0x11
        /*1e0c2*/ 	.short	(.L_20524 - .L_20523)
	.align		4
.L_20523:
        /*1e0c4*/ 	.word	index@($_ZN7cutlass13device_kernelIN5flash19enable_sm80_to_sm89INS1_16FlashAttnBwdSm80INS1_25CollectiveMainloopBwdSm80ILi2ELi2EN4cute5tupleIJNS5_1CILi64EEENS7_ILi128EEES8_EEENS_10bfloat16_tEfNS_4arch4Sm80ELb1ELb0ELb1ELb0ELb0ELb0ELb0ELb0ELi2ELi2ELi4ELi2ELb1EEENS1_21CollectiveEpilogueBwdISA_SB_SD_Li256ELb0ELb0ELi2EEENS1_25SingleTileBwdLPTSchedulerILb0ELi128ELb0EEEEEEEEEvNT_6ParamsE$_ZZN4cute14transform_leafINS_15ArithmeticTupleIJNS1_IJiiEEEiiiEEENS_8identityEEEDaRKT_OT0_ENKUlRKT_E_clIS2_EEDaSC_)
        /*1e0c8*/ 	.word	0x00000000


	//----- nvinfo : EIATTR_FRAME_SIZE
	.align		4
.L_20524:
        /*1e0cc*/ 	.byte	0x04, 0x11
        /*1e0ce*/ 	.short	(.L_20526 - .L_20525)
	.align		4
.L_20525:
        /*1e0d0*/ 	.word	index@($_ZN7cutlass13device_kernelIN5flash19enable_sm80_to_sm89INS1_16FlashAttnBwdSm80INS1_25CollectiveMainloopBwdSm80ILi2ELi2EN4cute5tupleIJNS5_1CILi64EEENS7_ILi128EEES8_EEENS_10bfloat16_tEfNS_4arch4Sm80ELb1ELb0ELb1ELb0ELb0ELb0ELb0ELb0ELi2ELi2ELi4ELi2ELb1EEENS1_21CollectiveEpilogueBwdISA_SB_SD_Li256ELb0ELb0ELi2EEENS1_25SingleTileBwdLPTSchedulerILb0ELi128ELb0EEEEEEEEEvNT_6ParamsE$_ZZN4cute12filter_tupleINS_5tupleIJNS_10UnderscoreES2_S2_iEEENS1_IJNS1_IJNS_1CILi1EEENS4_ILi0EEEEEElS6_lEEEZNS_5sliceIS3_S8_EEDaRKT_RKT0_EUlRKT_RKT0_E_EEDaSC_SF_OT1_ENKUlDpSI_E_clIJNS1_IJS7_EEENS1_IJlEEENS1_IJS6_EEENS1_IJEEEEEEDaSP_)
        /*1e0d4*/ 	.word	0x00000000


	//----- nvinfo : EIATTR_FRAME_SIZE
	.align		4
.L_20526:
        /*1e0d8*/ 	.byte	0x04, 0x11
        /*1e0da*/ 	.short	(.L_20528 - .L_20527)
	.align		4
.L_20527:
        /*1e0dc*/ 	.word	index@($_ZN7cutlass13device_kernelIN5flash19enable_sm80_to_sm89INS1_16FlashAttnBwdSm80INS1_25CollectiveMainloopBwdSm80ILi2ELi2EN4cute5tupleIJNS5_1CILi64EEENS7_ILi128EEES8_EEENS_10bfloat16_tEfNS_4arch4Sm80ELb1ELb0ELb1ELb0ELb0ELb0ELb0ELb0ELi2ELi2ELi4ELi2ELb1EEENS1_21CollectiveEpilogueBwdISA_SB_SD_Li256ELb0ELb0ELi2EEENS1_25SingleTileBwdLPTSchedulerILb0ELi128ELb0EEEEEEEEEvNT_6ParamsE$_ZN73_INTERNAL_24fd9406_37_flash_bwd_hdim64_bf16_softcap_sm80_cu_3fbc093a_291824__cvta_generic_to_sharedEPKv)
        /*1e0e0*/ 	.word	0x00000000


	//----- nvinfo : EIATTR_FRAME_SIZE
	.align		4
.L_20528:
        /*1e0e4*/ 	.byte	0x04, 0x11
        /*1e0e6*/ 	.short	(.L_20530 - .L_20529)
	.align		4
.L_20529:
        /*1e0e8*/ 	.word	index@($_ZN7cutlass13device_kernelIN5flash19enable_sm80_to_sm89INS1_16FlashAttnBwdSm80INS1_25CollectiveMainloopBwdSm80ILi2ELi2EN4cute5tupleIJNS5_1CILi64EEENS7_ILi128EEES8_EEENS_10bfloat16_tEfNS_4arch4Sm80ELb1ELb0ELb1ELb0ELb0ELb0ELb0ELb0ELi2ELi2ELi4ELi2ELb1EEENS1_21CollectiveEpilogueBwdISA_SB_SD_Li256ELb0ELb0ELi2EEENS1_25SingleTileBwdLPTSchedulerILb0ELi128ELb0EEEEEEEEEvNT_6ParamsE$_ZN4cute8smem_ptrIPfECI1NS_12iter_adaptorIS1_S2_EEES1_)
        /*1e0ec*/ 	.word	0x00000000


	//----- nvinfo : EIATTR_FRAME_SIZE
	.align		4
.L_20530:
        /*1e0f0*/ 	.byte	0x04, 0x11
        /*1e0f2*/ 	.short	(.L_20532 - .L_20531)
	.align		4
.L_20531:
        /*1e0f4*/ 	.word	index@($_ZN7cutlass13device_kernelIN5flash19enable_sm80_to_sm89INS1_16FlashAttnBwdSm80INS1_25CollectiveMainloopBwdSm80ILi2ELi2EN4cute5tupleIJNS5_1CILi64EEENS7_ILi128EEES8_EEENS_10bfloat16_tEfNS_4arch4Sm80ELb1ELb0ELb1ELb0ELb0ELb0ELb0ELb0ELi2ELi2ELi4ELi2ELb1EEENS1_21CollectiveEpilogueBwdISA_SB_SD_Li256ELb0ELb0ELi2EEENS1_25SingleTileBwdLPTSchedulerILb0ELi128ELb0EEEEEEEEEvNT_6ParamsE$_ZN4cute8smem_ptrIPN7cutlass9uint128_tEECI1NS_12iter_adaptorIS3_S4_EEES3_)
        /*1e0f8*/ 	.word	0x00000000


	//----- nvinfo : EIATTR_FRAME_SIZE
	.align		4
.L_20532:
        /*1e0fc*/ 	.byte	0x04, 0x11
        /*1e0fe*/ 	.short	(.L_20534 - .L_20533)
	.align		4
.L_20533:
        /*1e100*/ 	.word	index@($_ZN7cutlass13device_kernelIN5flash19enable_sm80_to_sm89INS1_16FlashAttnBwdSm80INS1_25CollectiveMainloopBwdSm80ILi2ELi2EN4cute5tupleIJNS5_1CILi64EEENS7_ILi128EEES8_EEENS_10bfloat16_tEfNS_4arch4Sm80ELb1ELb0ELb1ELb0ELb0ELb0ELb0ELb0ELi2ELi2ELi4ELi2ELb1EEENS1_21CollectiveEpilogueBwdISA_SB_SD_Li256ELb0ELb0ELi2EEENS1_25SingleTileBwdLPTSchedulerILb0ELi128ELb0EEEEEEEEEvNT_6ParamsE$_ZN4cute8smem_ptrIPN7cutlass10bfloat16_tEECI1NS_12iter_adaptorIS3_S4_EEES3_)
        /*1e104*/ 	.word	0x00000000


	//----- nvinfo : EIATTR_FRAME_SIZE
	.align		4
.L_20534:
        /*1e108*/ 	.byte	0x04, 0x11
        /*1e10a*/ 	.short	(.L_20536 - .L_20535)
	.align		4
.L_20535:
        /*1e10c*/ 	.word	index@($_ZN7cutlass13device_kernelIN5flash19enable_sm80_to_sm89INS1_16FlashAttnBwdSm80INS1_25CollectiveMainloopBwdSm80ILi2ELi2EN4cute5tupleIJNS5_1CILi64EEENS7_ILi128EEES8_EEENS_10bfloat16_tEfNS_4arch4Sm80ELb1ELb0ELb1ELb0ELb0ELb0ELb0ELb0ELi2ELi2ELi4ELi2ELb1EEENS1_21CollectiveEpilogueBwdISA_SB_SD_Li256ELb0ELb0ELi2EEENS1_25SingleTileBwdLPTSchedulerILb0ELi128ELb0EEEEEEEEEvNT_6ParamsE$_ZN4cute8gmem_ptrIPKfECI1NS_12iter_adaptorIS2_S3_EEES2_)
        /*1e110*/ 	.word	0x00000000


	//----- nvinfo : EIATTR_FRAME_SIZE
	.align		4
.L_20536:
        /*1e114*/ 	.byte	0x04, 0x11
        /*1e116*/ 	.short	(.L_20538 - .L_20537)
	.align		4
.L_20537:
        /*1e118*/ 	.word	index@($_ZN7cutlass13device_kernelIN5flash19enable_sm80_to_sm89INS1_16FlashAttnBwdSm80INS1_25CollectiveMainloopBwdSm80ILi2ELi2EN4cute5tupleIJNS5_1CILi64EEENS7_ILi128EEES8_EEENS_10bfloat16_tEfNS_4arch4Sm80ELb1ELb0ELb1ELb0ELb0ELb0ELb0ELb0ELi2ELi2ELi4ELi2ELb1EEENS1_21CollectiveEpilogueBwdISA_SB_SD_Li256ELb0ELb0ELi2EEENS1_25SingleTileBwdLPTSchedulerILb0ELi128ELb0EEEEEEEEEvNT_6ParamsE$_ZN4cute8gmem_ptrIPKN7cutlass9uint128_tEECI1NS_12iter_adaptorIS4_S5_EEES4_)
        /*1e11c*/ 	.word	0x00000000


	//----- nvinfo : EIATTR_FRAME_SIZE
	.align		4
.L_20538:
        /*1e120*/ 	.byte	0x04, 0x11
        /*1e122*/ 	.short	(.L_20540 - .L_20539)
	.align		4
.L_20539:
        /*1e124*/ 	.word	index@($_ZN7cutlass13device_kernelIN5flash19enable_sm80_to_sm89INS1_16FlashAttnBwdSm80INS1_25CollectiveMainloopBwdSm80ILi2ELi2EN4cute5tupleIJNS5_1CILi64EEENS7_ILi128EEES8_EEENS_10bfloat16_tEfNS_4arch4Sm80ELb1ELb0ELb1ELb0ELb0ELb0ELb0ELb0ELi2ELi2ELi4ELi2ELb1EEENS1_21CollectiveEpilogueBwdISA_SB_SD_Li256ELb0ELb0ELi2EEENS1_25SingleTileBwdLPTSchedulerILb0ELi128ELb0EEEEEEEEEvNT_6ParamsE$_ZN4cute8gmem_ptrIPKN7cutlass10bfloat16_tEECI1NS_12iter_adaptorIS4_S5_EEES4_)
        /*1e128*/ 	.word	0x00000000


	//----- nvinfo : EIATTR_FRAME_SIZE
	.align		4
.L_20540:
        /*1e12c*/ 	.byte	0x04, 0x11
        /*1e12e*/ 	.short	(.L_20542 - .L_20541)
	.align		4
.L_20541:
        /*1e130*/ 	.word	index@($_ZN7cutlass13device_kernelIN5flash19enable_sm80_to_sm89INS1_16FlashAttnBwdSm80INS1_25CollectiveMainloopBwdSm80ILi2ELi2EN4cute5tupleIJNS5_1CILi64EEENS7_ILi128EEES8_EEENS_10bfloat16_tEfNS_4arch4Sm80ELb1ELb0ELb1ELb0ELb0ELb0ELb0ELb0ELi2ELi2ELi4ELi2ELb1EEENS1_21CollectiveEpilogueBwdISA_SB_SD_Li256ELb0ELb0ELi2EEENS1_25SingleTileBwdLPTSchedulerILb0ELi128ELb0EEEEEEEEEvNT_6ParamsE$_ZN4cute5tupleIJiiEEC2ERKiS3_)
        /*1e134*/ 	.word	0x00000000


	//----- nvinfo : EIATTR_FRAME_SIZE
	.align		4
.L_20542:
        /*1e138*/ 	.byte	0x04, 0x11
        /*1e13a*/ 	.short	(.L_20544 - .L_20543)
	.align		4
.L_20543:
        /*1e13c*/ 	.word	index@($_ZN7cutlass13device_kernelIN5flash19enable_sm80_to_sm89INS1_16FlashAttnBwdSm80INS1_25CollectiveMainloopBwdSm80ILi2ELi2EN4cute5tupleIJNS5_1CILi64EEENS7_ILi128EEES8_EEENS_10bfloat16_tEfNS_4arch4Sm80ELb1ELb0ELb1ELb0ELb0ELb0ELb0ELb0ELi2ELi2ELi4ELi2ELb1EEENS1_21CollectiveEpilogueBwdISA_SB_SD_Li256ELb0ELb0ELi2EEENS1_25SingleTileBwdLPTSchedulerILb0ELi128ELb0EEEEEEEEEvNT_6ParamsE$_ZN4cute5tupleIJiNS_1CILi0EEEEEC2ERKiRKS2_)
        /*1e140*/ 	.word	0x00000000


	//----- nvinfo : EIATTR_FRAME_SIZE
	.align		4
.L_20544:
        /*1e144*/ 	.byte	0x04, 0x11
        /*1e146*/ 	.short	(.L_20546 - .L_20545)
	.align		4
.L_20545:
        /*1e148*/ 	.word	index@($_ZN7cutlass13device_kernelIN5flash19enable_sm80_to_sm89INS1_16FlashAttnBwdSm80INS1_25CollectiveMainloopBwdSm80ILi2ELi2EN4cute5tupleIJNS5_1CILi64EEENS7_ILi128EEES8_EEENS_10bfloat16_tEfNS_4arch4Sm80ELb1ELb0ELb1ELb0ELb0ELb0ELb0ELb0ELi2ELi2ELi4ELi2ELb1EEENS1_21CollectiveEpilogueBwdISA_SB_SD_Li256ELb0ELb0ELi2EEENS1_25SingleTileBwdLPTSchedulerILb0ELi128ELb0EEEEEEEEEvNT_6ParamsE$_ZN4cute5tupleIJiEEC2ERKi)
        /*1e14c*/ 	.word	0x00000000


	//----- nvinfo : EIATTR_FRAME_SIZE
	.align		4
.L_20546:
        /*1e150*/ 	.byte	0x04, 0x11
        /*1e152*/ 	.short	(.L_20548 - .L_20547)
	.align		4
.L_20547:
        /*1e154*/ 	.word	index@($_ZN7cutlass13device_kernelIN5flash19enable_sm80_to_sm89INS1_16FlashAttnBwdSm80INS1_25CollectiveMainloopBwdSm80ILi2ELi2EN4cute5tupleIJNS5_1CILi64EEENS7_ILi128EEES8_EEENS_10bfloat16_tEfNS_4arch4Sm80ELb1ELb0ELb1ELb0ELb0ELb0ELb0ELb0ELi2ELi2ELi4ELi2ELb1EEENS1_21CollectiveEpilogueBwdISA_SB_SD_Li256ELb0ELb0ELi2EEENS1_25SingleTileBwdLPTSchedulerILb0ELi128ELb0EEEEEEEEEvNT_6ParamsE$_ZN4cute5tupleIJNS_1CILi0EEEiiiEEC2ERKS2_RKiS7_S7_)
        /*1e158*/ 	.word	0x00000000


	//----- nvinfo : EIATTR_FRAME_SIZE
	.align		4
.L_20548:
        /*1e15c*/ 	.byte	0x04, 0x11
        /*1e15e*/ 	.short	(.L_20550 - .L_20549)
	.align		4
.L_20549:
        /*1e160*/ 	.word	index@($_ZN7cutlass13device_kernelIN5flash19enable_sm80_to_sm89INS1_16FlashAttnBwdSm80INS1_25CollectiveMainloopBwdSm80ILi2ELi2EN4cute5tupleIJNS5_1CILi64EEENS7_ILi128EEES8_EEENS_10bfloat16_tEfNS_4arch4Sm80ELb1ELb0ELb1ELb0ELb0ELb0ELb0ELb0ELi2ELi2ELi4ELi2ELb1EEENS1_21CollectiveEpilogueBwdISA_SB_SD_Li256ELb0ELb0ELi2EEENS1_25SingleTileBwdLPTSchedulerILb0ELi128ELb0EEEEEEEEEvNT_6ParamsE$_ZN4cute5tupleIJNS_1CILi0EEEiEEC2ERKS2_RKi)
        /*1e164*/ 	.word	0x00000000


	//----- nvinfo : EIATTR_FRAME_SIZE
	.align		4
.L_20550:
        /*1e168*/ 	.byte	0x04, 0x11
        /*1e16a*/ 	.short	(.L_20552 - .L_20551)
	.align		4
.L_20551:
        /*1e16c*/ 	.word	index@($_ZN7cutlass13device_kernelIN5flash19enable_sm80_to_sm89INS1_16FlashAttnBwdSm80INS1_25CollectiveMainloopBwdSm80ILi2ELi2EN4cute5tupleIJNS5_1CILi64EEENS7_ILi128EEES8_EEENS_10bfloat16_tEfNS_4arch4Sm80ELb1ELb0ELb1ELb0ELb0ELb0ELb0ELb0ELi2ELi2ELi4ELi2ELb1EEENS1_21CollectiveEpilogueBwdISA_SB_SD_Li256ELb0ELb0ELi2EEENS1_25SingleTileBwdLPTSchedulerILb0ELi128ELb0EEEEEEEEEvNT_6ParamsE$_ZN4cute5tupleIJNS_1CILi0EEES2_iiEEC2ERKS2_S5_RKiS7_)
        /*1e170*/ 	.word	0x00000000


	//----- nvinfo : EIATTR_FRAME_SIZE
	.align		4
.L_20552:
        /*1e174*/ 	.byte	0x04, 0x11
        /*1e176*/ 	.short	(.L_20554 - .L_20553)
	.align		4
.L_20553:
        /*1e178*/ 	.word	index@($_ZN7cutlass13device_kernelIN5flash19enable_sm80_to_sm89INS1_16FlashAttnBwdSm80INS1_25CollectiveMainloopBwdSm80ILi2ELi2EN4cute5tupleIJNS5_1CILi64EEENS7_ILi128EEES8_EEENS_10bfloat16_tEfNS_4arch4Sm80ELb1ELb0ELb1ELb0ELb0ELb0ELb0ELb0ELi2ELi2ELi4ELi2ELb1EEENS1_21CollectiveEpilogueBwdISA_SB_SD_Li256ELb0ELb0ELi2EEENS1_25SingleTileBwdLPTSchedulerILb0ELi128ELb0EEEEEEEEEvNT_6ParamsE$_ZN4cute5tupleIJNS_1CILi0EEES2_iEEC2ERKS2_S5_RKi)
        /*1e17c*/ 	.word	0x00000000


	//----- nvinfo : EIATTR_FRAME_SIZE
	.align		4
.L_20554:
        /*1e180*/ 	.byte	0x04, 0x11
        /*1e182*/ 	.short	(.L_20556 - .L_20555)
	.align		4
.L_20555:
        /*1e184*/ 	.word	index@($_ZN7cutlass13device_kernelIN5flash19enable_sm80_to_sm89INS1_16FlashAttnBwdSm80INS1_25CollectiveMainloopBwdSm80ILi2ELi2EN4cute5tupleIJNS5_1CILi64EEENS7_ILi128EEES8_EEENS_10bfloat16_tEfNS_4arch4Sm80ELb1ELb0ELb1ELb0ELb0ELb0ELb0ELb0ELi2ELi2ELi4ELi2ELb1EEENS1_21CollectiveEpilogueBwdISA_SB_SD_Li256ELb0ELb0ELi2EEENS1_25SingleTileBwdLPTSchedulerILb0ELi128ELb0EEEEEEEEEvNT_6ParamsE$_ZN4cute5tupleIJNS_1CILi0EEES2_S2_iEEC2ERKS2_S5_S5_RKi)
        /*1e188*/ 	.word	0x00000000


	//----- nvinfo : EIATTR_FRAME_SIZE
	.align		4
.L_20556:
        /*1e18c*/ 	.byte	0x04, 0x11
        /*1e18e*/ 	.short	(.L_20558 - .L_20557)
	.align		4
.L_20557:
        /*1e190*/ 	.word	index@($_ZN7cutlass13device_kernelIN5flash19enable_sm80_to_sm89INS1_16FlashAttnBwdSm80INS1_25CollectiveMainloopBwdSm80ILi2ELi2EN4cute5tupleIJNS5_1CILi64EEENS7_ILi128EEES8_EEENS_10bfloat16_tEfNS_4arch4Sm80ELb1ELb0ELb1ELb0ELb0ELb0ELb0ELb0ELi2ELi2ELi4ELi2ELb1EEENS1_21CollectiveEpilogueBwdISA_SB_SD_Li256ELb0ELb0ELi2EEENS1_25SingleTileBwdLPTSchedulerILb0ELi128ELb0EEEEEEEEEvNT_6ParamsE$_ZN4cute5tupleIJNS_15ArithmeticTupleIJiiEEEiiiEEC2ERKS2_RKiS7_S7_)
        /*1e194*/ 	.word	0x00000000


	//----- nvinfo : EIATTR_FRAME_SIZE
	.align		4
.L_20558:
        /*1e198*/ 	.byte	0x04, 0x11
        /*1e19a*/ 	.short	(.L_20560 - .L_20559)
	.align		4
.L_20559:
        /*1e19c*/ 	.word	index@($_ZN7cutlass13device_kernelIN5flash19enable_sm80_to_sm89INS1_16FlashAttnBwdSm80INS1_25CollectiveMainloopBwdSm80ILi2ELi2EN4cute5tupleIJNS5_1CILi64EEENS7_ILi128EEES8_EEENS_10bfloat16_tEfNS_4arch4Sm80ELb1ELb0ELb1ELb0ELb0ELb0ELb0ELb0ELi2ELi2ELi4ELi2ELb1EEENS1_21CollectiveEpilogueBwdISA_SB_SD_Li256ELb0ELb0ELi2EEENS1_25SingleTileBwdLPTSchedulerILb0ELi128ELb0EEEEEEEEEvNT_6ParamsE$_ZN4cute5tupleIJNS_15ArithmeticTupleIJiiEEEEEC2ERKS2_)
        /*1e1a0*/ 	.word	0x00000000


	//----- nvinfo : EIATTR_FRAME_SIZE
	.align		4
.L_20560:
        /*1e1a4*/ 	.byte	0x04, 0x11
        /*1e1a6*/ 	.short	(.L_20562 - .L_20561)
	.align		4
.L_20561:
        /*1e1a8*/ 	.word	index@($_ZN7cutlass13device_kernelIN5flash19enable_sm80_to_sm89INS1_16FlashAttnBwdSm80INS1_25CollectiveMainloopBwdSm80ILi2ELi2EN4cute5tupleIJNS5_1CILi64EEENS7_ILi128EEES8_EEENS_10bfloat16_tEfNS_4arch4Sm80ELb1ELb0ELb1ELb0ELb0ELb0ELb0ELb0ELi2ELi2ELi4ELi2ELb1EEENS1_21CollectiveEpilogueBwdISA_SB_SD_Li256ELb0ELb0ELi2EEENS1_25SingleTileBwdLPTSchedulerILb0ELi128ELb0EEEEEEEEEvNT_6ParamsE$_ZN4cute5tupleIJNS_15ArithmeticTupleIJiEEEEEC2ERKS2_)
        /*1e1ac*/ 	.word	0x00000000


	//----- nvinfo : EIATTR_FRAME_SIZE
	.align		4
.L_20562:
        /*1e1b0*/ 	.byte	0x04, 0x11
        /*1e1b2*/ 	.short	(.L_20564 - .L_20563)
	.align		4
.L_20563:
        /*1e1b4*/ 	.word	index@($_ZN7cutlass13device_kernelIN5flash19enable_sm80_to_sm89INS1_16FlashAttnBwdSm80INS1_25CollectiveMainloopBwdSm80ILi2ELi2EN4cute5tupleIJNS5_1CILi64EEENS7_ILi128EEES8_EEENS_10bfloat16_tEfNS_4arch4Sm80ELb1ELb0ELb1ELb0ELb0ELb0ELb0ELb0ELi2ELi2ELi4ELi2ELb1EEENS1_21CollectiveEpilogueBwdISA_SB_SD_Li256ELb0ELb0ELi2EEENS1_25SingleTileBwdLPTSchedulerILb0ELi128ELb0EEEEEEEEEvNT_6ParamsE$_ZN4cute5tupleIJNS_15ArithmeticTupleIJNS_1CILi0EEEiEEEEEC2ERKS4_)
        /*1e1b8*/ 	.word	0x00000000


	//----- nvinfo : EIATTR_FRAME_SIZE
	.align		4
.L_20564:
        /*1e1bc*/ 	.byte	0x04, 0x11
        /*1e1be*/ 	.short	(.L_20566 - .L_20565)
	.align		4
.L_20565:
        /*1e1c0*/ 	.word	index@($_ZN7cutlass13device_kernelIN5flash19enable_sm80_to_sm89INS1_16FlashAttnBwdSm80INS1_25CollectiveMainloopBwdSm80ILi2ELi2EN4cute5tupleIJNS5_1CILi64EEENS7_ILi128EEES8_EEENS_10bfloat16_tEfNS_4arch4Sm80ELb1ELb0ELb1ELb0ELb0ELb0ELb0ELb0ELi2ELi2ELi4ELi2ELb1EEENS1_21CollectiveEpilogueBwdISA_SB_SD_Li256ELb0ELb0ELi2EEENS1_25SingleTileBwdLPTSchedulerILb0ELi128ELb0EEEEEEEEEvNT_6ParamsE$_ZN4cute5tupleIJNS0_IJNS0_IJNS_1CILi8EEENS1_ILi1EEEEEENS1_ILi2EEES3_EEENS0_IJNS0_IJS3_NS1_ILi0EEEEEElS7_EEEEEC2ERKS6_RKS9_)
        /*1e1c4*/ 	.word	0x00000000


	//----- nvinfo : EIATTR_FRAME_SIZE
	.align		4
.L_20566:
        /*1e1c8*/ 	.byte	0x04, 0x11
        /*1e1ca*/ 	.short	(.L_20568 - .L_20567)
	.align		4
.L_20567:
        /*1e1cc*/ 	.word	index@($_ZN7cutlass13device_kernelIN5flash19enable_sm80_to_sm89INS1_16FlashAttnBwdSm80INS1_25CollectiveMainloopBwdSm80ILi2ELi2EN4cute5tupleIJNS5_1CILi64EEENS7_ILi128EEES8_EEENS_10bfloat16_tEfNS_4arch4Sm80ELb1ELb0ELb1ELb0ELb0ELb0ELb0ELb0ELi2ELi2ELi4ELi2ELb1EEENS1_21CollectiveEpilogueBwdISA_SB_SD_Li256ELb0ELb0ELi2EEENS1_25SingleTileBwdLPTSchedulerILb0ELi128ELb0EEEEEEEEEvNT_6ParamsE$_ZN4cute3eso3ESOILb1ELb0EJNS_6LayoutINS_5tupleIJNS3_IJNS_1CILi8EEENS4_ILi1EEEEEENS4_ILi2EEES6_EEENS3_IJNS3_IJS6_NS4_ILi0EEEEEENS4_ILi2048EEESA_EEEEEiEEC2ERKSE_RKi)
        /*1e1d0*/ 	.word	0x00000000


	//----- nvinfo : EIATTR_FRAME_SIZE
	.align		4
.L_20568:
        /*1e1d4*/ 	.byte	0x04, 0x11
        /*1e1d6*/ 	.short	(.L_20570 - .L_20569)
	.align		4
.L_20569:
        /*1e1d8*/ 	.word	index@($_ZN7cutlass13device_kernelIN5flash19enable_sm80_to_sm89INS1_16FlashAttnBwdSm80INS1_25CollectiveMainloopBwdSm80ILi2ELi2EN4cute5tupleIJNS5_1CILi64EEENS7_ILi128EEES8_EEENS_10bfloat16_tEfNS_4arch4Sm80ELb1ELb0ELb1ELb0ELb0ELb0ELb0ELb0ELi2ELi2ELi4ELi2ELb1EEENS1_21CollectiveEpilogueBwdISA_SB_SD_Li256ELb0ELb0ELi2EEENS1_25SingleTileBwdLPTSchedulerILb0ELi128ELb0EEEEEEEEEvNT_6ParamsE$_ZN4cute3eso3ESOILb1ELb0EJNS_6LayoutINS_5tupleIJNS3_IJNS_1CILi8EEENS4_ILi1EEEEEENS4_ILi2EEES6_EEENS3_IJNS3_IJS6_NS4_ILi0EEEEEENS4_ILi2048EEESA_EEEEENS_10ViewEngineINS_8smem_ptrIPN7cutlass10bfloat16_tEEEEEEEC2ERKSE_RKSL_)
        /*1e1dc*/ 	.word	0x00000000


	//----- nvinfo : EIATTR_FRAME_SIZE
	.align		4
.L_20570:
        /*1e1e0*/ 	.byte	0x04, 0x11
        /*1e1e2*/ 	.short	(.L_20572 - .L_20571)
	.align		4
.L_20571:
        /*1e1e4*/ 	.word	index@($_ZN7cutlass13device_kernelIN5flash19enable_sm80_to_sm89INS1_16FlashAttnBwdSm80INS1_25CollectiveMainloopBwdSm80ILi2ELi2EN4cute5tupleIJNS5_1CILi64EEENS7_ILi128EEES8_EEENS_10bfloat16_tEfNS_4arch4Sm80ELb1ELb0ELb1ELb0ELb0ELb0ELb0ELb0ELi2ELi2ELi4ELi2ELb1EEENS1_21CollectiveEpilogueBwdISA_SB_SD_Li256ELb0ELb0ELi2EEENS1_25SingleTileBwdLPTSchedulerILb0ELi128ELb0EEEEEEEEEvNT_6ParamsE$_ZN4cute3eso3ESOILb1ELb0EJNS_6LayoutINS_5tupleIJNS3_IJNS_1CILi8EEENS4_ILi1EEEEEEEEENS3_IJNS3_IJS6_NS4_ILi0EEEEEEEEEEElEEC2ERKSC_RKl)
        /*1e1e8*/ 	.word	0x00000000


	//----- nvinfo : EIATTR_FRAME_SIZE
	.align		4
.L_20572:
        /*1e1ec*/ 	.byte	0x04, 0x11
        /*1e1ee*/ 	.short	(.L_20574 - .L_20573)
	.align		4
.L_20573:
        /*1e1f0*/ 	.word	index@($_ZN7cutlass13device_kernelIN5flash19enable_sm80_to_sm89INS1_16FlashAttnBwdSm80INS1_25CollectiveMainloopBwdSm80ILi2ELi2EN4cute5tupleIJNS5_1CILi64EEENS7_ILi128EEES8_EEENS_10bfloat16_tEfNS_4arch4Sm80ELb1ELb0ELb1ELb0ELb0ELb0ELb0ELb0ELi2ELi2ELi4ELi2ELb1EEENS1_21CollectiveEpilogueBwdISA_SB_SD_Li256ELb0ELb0ELi2EEENS1_25SingleTileBwdLPTSchedulerILb0ELi128ELb0EEEEEEEEEvNT_6ParamsE$_ZN4cute3eso3ESOILb1ELb0EJNS_6LayoutINS_5tupleIJNS3_IJNS_1CILi8EEENS4_ILi1EEEEEEEEENS3_IJNS3_IJS6_NS4_ILi0EEEEEEEEEEEiEEC2ERKSC_RKi)
        /*1e1f4*/ 	.word	0x00000000


	//----- nvinfo : EIATTR_FRAME_SIZE
	.align		4
.L_20574:
        /*1e1f8*/ 	.byte	0x04, 0x11
        /*1e1fa*/ 	.short	(.L_20576 - .L_20575)
	.align		4
.L_20575:
        /*1e1fc*/ 	.word	index@($_ZN7cutlass13device_kernelIN5flash19enable_sm80_to_sm89INS1_16FlashAttnBwdSm80INS1_25CollectiveMainloopBwdSm80ILi2ELi2EN4cute5tupleIJNS5_1CILi64EEENS7_ILi128EEES8_EEENS_10bfloat16_tEfNS_4arch4Sm80ELb1ELb0ELb1ELb0ELb0ELb0ELb0ELb0ELi2ELi2ELi4ELi2ELb1EEENS1_21CollectiveEpilogueBwdISA_SB_SD_Li256ELb0ELb0ELi2EEENS1_25SingleTileBwdLPTSchedulerILb0ELi128ELb0EEEEEEEEEvNT_6ParamsE$_ZN4cute3eso3ESOILb1ELb0EJNS_6LayoutINS_5tupleIJNS3_IJNS_1CILi8EEENS4_ILi1EEEEEEEEENS3_IJNS3_IJS6_NS4_ILi0EEEEEEEEEEENS_10ViewEngineINS_8smem_ptrIPN7cutlass10bfloat16_tEEEEEEEC2ERKSC_RKSJ_)
        /*1e200*/ 	.word	0x00000000


	//----- nvinfo : EIATTR_FRAME_SIZE
	.align		4
.L_20576:
        /*1e204*/ 	.byte	0x04, 0x11
        /*1e206*/ 	.short	(.L_20578 - .L_20577)
	.align		4
.L_20577:
        /*1e208*/ 	.word	index@($_ZN7cutlass13device_kernelIN5flash19enable_sm80_to_sm89INS1_16FlashAttnBwdSm80INS1_25CollectiveMainloopBwdSm80ILi2ELi2EN4cute5tupleIJNS5_1CILi64EEENS7_ILi128EEES8_EEENS_10bfloat16_tEfNS_4arch4Sm80ELb1ELb0ELb1ELb0ELb0ELb0ELb0ELb0ELi2ELi2ELi4ELi2ELb1EEENS1_21CollectiveEpilogueBwdISA_SB_SD_Li256ELb0ELb0ELi2EEENS1_25SingleTileBwdLPTSchedulerILb0ELi128ELb0EEEEEEEEEvNT_6ParamsE$_ZN4cute3eso3ESOILb1ELb0EJNS_6LayoutINS_5tupleIJNS3_IJNS_1CILi8EEENS4_ILi1EEEEEEEEENS3_IJNS3_IJS6_NS4_ILi0EEEEEEEEEEENS_10ViewEngineINS_8gmem_ptrIPKN7cutlass10bfloat16_tEEEEEEEC2ERKSC_RKSK_)
        /*1e20c*/ 	.word	0x00000000


	//----- nvinfo : EIATTR_FRAME_SIZE
	.align		4
.L_20578:
        /*1e210*/ 	.byte	0x04, 0x11
        /*1e212*/ 	.short	(.L_20580 - .L_20579)
	.align		4
.L_20579:
        /*1e214*/ 	.word	index@($_ZN7cutlass13device_kernelIN5flash19enable_sm80_to_sm89INS1_16FlashAttnBwdSm80INS1_25CollectiveMainloopBwdSm80ILi2ELi2EN4cute5tupleIJNS5_1CILi64EEENS7_ILi128EEES8_EEENS_10bfloat16_tEfNS_4arch4Sm80ELb1ELb0ELb1ELb0ELb0ELb0ELb0ELb0ELi2ELi2ELi4ELi2ELb1EEENS1_21CollectiveEpilogueBwdISA_SB_SD_Li256ELb0ELb0ELi2EEENS1_25SingleTileBwdLPTSchedulerILb0ELi128ELb0EEEEEEEEEvNT_6ParamsE$_ZN4cute3eso3ESOILb1ELb0EJNS_6LayoutINS_5tupleIJNS3_IJNS_1CILi4EEENS4_ILi1EEEEEES6_EEENS3_IJNS3_IJS6_NS4_ILi0EEEEEES9_EEEEEiEEC2ERKSC_RKi)
        /*1e218*/ 	.word	0x00000000


	//----- nvinfo : EIATTR_FRAME_SIZE
	.align		4
.L_20580:
        /*1e21c*/ 	.byte	0x04, 0x11
        /*1e21e*/ 	.short	(.L_20582 - .L_20581)
	.align		4
.L_20581:
        /*1e220*/ 	.word	index@($_ZN7cutlass13device_kernelIN5flash19enable_sm80_to_sm89INS1_16FlashAttnBwdSm80INS1_25CollectiveMainloopBwdSm80ILi2ELi2EN4cute5tupleIJNS5_1CILi64EEENS7_ILi128EEES8_EEENS_10bfloat16_tEfNS_4arch4Sm80ELb1ELb0ELb1ELb0ELb0ELb0ELb0ELb0ELi2ELi2ELi4ELi2ELb1EEENS1_21CollectiveEpilogueBwdISA_SB_SD_Li256ELb0ELb0ELi2EEENS1_25SingleTileBwdLPTSchedulerILb0ELi128ELb0EEEEEEEEEvNT_6ParamsE$_ZN4cute3eso3ESOILb1ELb0EJNS_6LayoutINS_5tupleIJNS3_IJNS_1CILi4EEENS4_ILi1EEEEEES6_EEENS3_IJNS3_IJS6_NS4_ILi0EEEEEES9_EEEEENS_10ViewEngineINS_8smem_ptrIPfEEEEEEC2ERKSC_RKSH_)
        /*1e224*/ 	.word	0x00000000


	//----- nvinfo : EIATTR_FRAME_SIZE
	.align		4
.L_20582:
        /*1e228*/ 	.byte	0x04, 0x11
        /*1e22a*/ 	.short	(.L_20584 - .L_20583)
	.align		4
.L_20583:
        /*1e22c*/ 	.word	index@($_ZN7cutlass13device_kernelIN5flash19enable_sm80_to_sm89INS1_16FlashAttnBwdSm80INS1_25CollectiveMainloopBwdSm80ILi2ELi2EN4cute5tupleIJNS5_1CILi64EEENS7_ILi128EEES8_EEENS_10bfloat16_tEfNS_4arch4Sm80ELb1ELb0ELb1ELb0ELb0ELb0ELb0ELb0ELi2ELi2ELi4ELi2ELb1EEENS1_21CollectiveEpilogueBwdISA_SB_SD_Li256ELb0ELb0ELi2EEENS1_25SingleTileBwdLPTSchedulerILb0ELi128ELb0EEEEEEEEEvNT_6ParamsE$_ZN4cute3eso3ESOILb1ELb0EJNS_6LayoutINS_5tupleIJNS3_IJNS_1CILi4EEENS4_ILi1EEEEEES6_EEENS3_IJNS3_IJS6_NS4_ILi0EEEEEES9_EEEEENS_10ViewEngineINS_8gmem_ptrIPKfEEEEEEC2ERKSC_RKSI_)
        /*1e230*/ 	.word	0x00000000


	//----- nvinfo : EIATTR_FRAME_SIZE
	.align		4
.L_20584:
        /*1e234*/ 	.byte	0x04, 0x11
        /*1e236*/ 	.short	(.L_20586 - .L_20585)
	.align		4
.L_20585:
        /*1e238*/ 	.word	index@($_ZN7cutlass13device_kernelIN5flash19enable_sm80_to_sm89INS1_16FlashAttnBwdSm80INS1_25CollectiveMainloopBwdSm80ILi2ELi2EN4cute5tupleIJNS5_1CILi64EEENS7_ILi128EEES8_EEENS_10bfloat16_tEfNS_4arch4Sm80ELb1ELb0ELb1ELb0ELb0ELb0ELb0ELb0ELi2ELi2ELi4ELi2ELb1EEENS1_21CollectiveEpilogueBwdISA_SB_SD_Li256ELb0ELb0ELi2EEENS1_25SingleTileBwdLPTSchedulerILb0ELi128ELb0EEEEEEEEEvNT_6ParamsE$_ZN4cute3eso3ESOILb1ELb0EJNS_6LayoutINS_5tupleIJNS3_IJNS_1CILi4EEENS4_ILi1EEEEEEEEENS3_IJNS3_IJS6_NS4_ILi0EEEEEEEEEEENS_10ViewEngineINS_8smem_ptrIPfEEEEEEC2ERKSC_RKSH_)
        /*1e23c*/ 	.word	0x00000000


	//----- nvinfo : EIATTR_FRAME_SIZE
	.align		4
.L_20586:
        /*1e240*/ 	.byte	0x04, 0x11
        /*1e242*/ 	.short	(.L_20588 - .L_20587)
	.align		4
.L_20587:
        /*1e244*/ 	.word	index@($_ZN7cutlass13device_kernelIN5flash19enable_sm80_to_sm89INS1_16FlashAttnBwdSm80INS1_25CollectiveMainloopBwdSm80ILi2ELi2EN4cute5tupleIJNS5_1CILi64EEENS7_ILi128EEES8_EEENS_10bfloat16_tEfNS_4arch4Sm80ELb1ELb0ELb1ELb0ELb0ELb0ELb0ELb0ELi2ELi2ELi4ELi2ELb1EEENS1_21CollectiveEpilogueBwdISA_SB_SD_Li256ELb0ELb0ELi2EEENS1_25SingleTileBwdLPTSchedulerILb0ELi128ELb0EEEEEEEEEvNT_6ParamsE$_ZN4cute3eso3ESOILb1ELb0EJNS_6LayoutINS_5tupleIJNS3_IJNS_1CILi4EEENS4_ILi1EEEEEEEEENS3_IJNS3_IJS6_NS4_ILi0EEEEEEEEEEENS_10ViewEngineINS_8gmem_ptrIPKfEEEEEEC2ERKSC_RKSI_)
        /*1e248*/ 	.word	0x00000000


	//----- nvinfo : EIATTR_FRAME_SIZE
	.align		4
.L_20588:
        /*1e24c*/ 	.byte	0x04, 0x11
        /*1e24e*/ 	.short	(.L_20590 - .L_20589)
	.align		4
.L_20589:
        /*1e250*/ 	.word	index@($_ZN7cutlass13device_kernelIN5flash19enable_sm80_to_sm89INS1_16FlashAttnBwdSm80INS1_25CollectiveMainloopBwdSm80ILi2ELi2EN4cute5tupleIJNS5_1CILi64EEENS7_ILi128EEES8_EEENS_10bfloat16_tEfNS_4arch4Sm80ELb1ELb0ELb1ELb0ELb0ELb0ELb0ELb0ELi2ELi2ELi4ELi2ELb1EEENS1_21CollectiveEpilogueBwdISA_SB_SD_Li256ELb0ELb0ELi2EEENS1_25SingleTileBwdLPTSchedulerILb0ELi128ELb0EEEEEEEEEvNT_6ParamsE$_ZN4cute3eso3ESOILb1ELb0EJNS_6LayoutINS_5tupleIJNS3_IJNS_1CILi1EEES5_EEEEEENS3_IJNS3_IJS5_NS4_ILi0EEEEEEEEEEENS_10ViewEngineINS_8smem_ptrIPN7cutlass9uint128_tEEEEEEEC2ERKSB_RKSI_)
        /*1e254*/ 	.word	0x00000000


	//----- nvinfo : EIATTR_FRAME_SIZE
	.align		4
.L_20590:
        /*1e258*/ 	.byte	0x04, 0x11
        /*1e25a*/ 	.short	(.L_20592 - .L_20591)
	.align		4
.L_20591:
        /*1e25c*/ 	.word	index@($_ZN7cutlass13device_kernelIN5flash19enable_sm80_to_sm89INS1_16FlashAttnBwdSm80INS1_25CollectiveMainloopBwdSm80ILi2ELi2EN4cute5tupleIJNS5_1CILi64EEENS7_ILi128EEES8_EEENS_10bfloat16_tEfNS_4arch4Sm80ELb1ELb0ELb1ELb0ELb0ELb0ELb0ELb0ELi2ELi2ELi4ELi2ELb1EEENS1_21CollectiveEpilogueBwdISA_SB_SD_Li256ELb0ELb0ELi2EEENS1_25SingleTileBwdLPTSchedulerILb0ELi128ELb0EEEEEEEEEvNT_6ParamsE$_ZN4cute3eso3ESOILb1ELb0EJNS_6LayoutINS_5tupleIJNS3_IJNS_1CILi1EEES5_EEEEEENS3_IJNS3_IJS5_NS4_ILi0EEEEEEEEEEENS_10ViewEngineINS_8gmem_ptrIPKN7cutlass9uint128_tEEEEEEEC2ERKSB_RKSJ_)
        /*1e260*/ 	.word	0x00000000


	//----- nvinfo : EIATTR_FRAME_SIZE
	.align		4
.L_20592:
        /*1e264*/ 	.byte	0x04, 0x11
        /*1e266*/ 	.short	(.L_20594 - .L_20593)
	.align		4
.L_20593:
        /*1e268*/ 	.word	index@($_ZN7cutlass13device_kernelIN5flash19enable_sm80_to_sm89INS1_16FlashAttnBwdSm80INS1_25CollectiveMainloopBwdSm80ILi2ELi2EN4cute5tupleIJNS5_1CILi64EEENS7_ILi128EEES8_EEENS_10bfloat16_tEfNS_4arch4Sm80ELb1ELb0ELb1ELb0ELb0ELb0ELb0ELb0ELi2ELi2ELi4ELi2ELb1EEENS1_21CollectiveEpilogueBwdISA_SB_SD_Li256ELb0ELb0ELi2EEENS1_25SingleTileBwdLPTSchedulerILb0ELi128ELb0EEEEEEEEEvNT_6ParamsE$_ZN4cute3eso3ESOILb1ELb0EJNS_5tupleIJNS_1CILi1EEENS3_ILi0EEEEEElS5_EEC2ERKS6_RKlRKS5_)
        /*1e26c*/ 	.word	0x00000000


	//----- nvinfo : EIATTR_FRAME_SIZE
	.align		4
.L_20594:
        /*1e270*/ 	.byte	0x04, 0x11
        /*1e272*/ 	.short	(.L_20596 - .L_20595)
	.align		4
.L_20595:
        /*1e274*/ 	.word	index@($_ZN7cutlass13device_kernelIN5flash19enable_sm80_to_sm89INS1_16FlashAttnBwdSm80INS1_25CollectiveMainloopBwdSm80ILi2ELi2EN4cute5tupleIJNS5_1CILi64EEENS7_ILi128EEES8_EEENS_10bfloat16_tEfNS_4arch4Sm80ELb1ELb0ELb1ELb0ELb0ELb0ELb0ELb0ELi2ELi2ELi4ELi2ELb1EEENS1_21CollectiveEpilogueBwdISA_SB_SD_Li256ELb0ELb0ELi2EEENS1_25SingleTileBwdLPTSchedulerILb0ELi128ELb0EEEEEEEEEvNT_6ParamsE$_ZN4cute3eso3ESOILb1ELb0EJNS_5tupleIJNS2_IJNS_1CILi8EEENS3_ILi1EEEEEENS3_ILi2EEES5_EEENS2_IJNS2_IJS5_NS3_ILi0EEEEEElS9_EEEEEC2ERKS8_RKSB_)
        /*1e278*/ 	.word	0x00000000


	//----- nvinfo : EIATTR_FRAME_SIZE
	.align		4
.L_20596:
        /*1e27c*/ 	.byte	0x04, 0x11
        /*1e27e*/ 	.short	(.L_20598 - .L_20597)
	.align		4
.L_20597:
        /*1e280*/ 	.word	index@($_ZN7cutlass13device_kernelIN5flash19enable_sm80_to_sm89INS1_16FlashAttnBwdSm80INS1_25CollectiveMainloopBwdSm80ILi2ELi2EN4cute5tupleIJNS5_1CILi64EEENS7_ILi128EEES8_EEENS_10bfloat16_tEfNS_4arch4Sm80ELb1ELb0ELb1ELb0ELb0ELb0ELb0ELb0ELi2ELi2ELi4ELi2ELb1EEENS1_21CollectiveEpilogueBwdISA_SB_SD_Li256ELb0ELb0ELi2EEENS1_25SingleTileBwdLPTSchedulerILb0ELi128ELb0EEEEEEEEEvNT_6ParamsE$_ZN4cute3eso3ESOILb1ELb0EJNS_1CILi0EEEiiiEEC2ERKS3_RKiS8_S8_)
        /*1e284*/ 	.word	0x00000000


	//----- nvinfo : EIATTR_FRAME_SIZE
	.align		4
.L_20598:
        /*1e288*/ 	.byte	0x04, 0x11
        /*1e28a*/ 	.short	(.L_20600 - .L_20599)
	.align		4
.L_20599:
        /*1e28c*/ 	.word	index@($_ZN7cutlass13device_kernelIN5flash19enable_sm80_to_sm89INS1_16FlashAttnBwdSm80INS1_25CollectiveMainloopBwdSm80ILi2ELi2EN4cute5tupleIJNS5_1CILi64EEENS7_ILi128EEES8_EEENS_10bfloat16_tEfNS_4arch4Sm80ELb1ELb0ELb1ELb0ELb0ELb0ELb0ELb0ELi2ELi2ELi4ELi2ELb1EEENS1_21CollectiveEpilogueBwdISA_SB_SD_Li256ELb0ELb0ELi2EEENS1_25SingleTileBwdLPTSchedulerILb0ELi128ELb0EEEEEEEEEvNT_6ParamsE$_ZN4cute3eso3ESOILb1ELb0EJNS_1CILi0EEEiS3_S3_EEC2ERKS3_RKiS6_S6_)
        /*1e290*/ 	.word	0x00000000


	//----- nvinfo : EIATTR_FRAME_SIZE
	.align		4
.L_20600:
        /*1e294*/ 	.byte	0x04, 0x11
        /*1e296*/ 	.short	(.L_20602 - .L_20601)
	.align		4
.L_20601:
        /*1e298*/ 	.word	index@($_ZN7cutlass13device_kernelIN5flash19enable_sm80_to_sm89INS1_16FlashAttnBwdSm80INS1_25CollectiveMainloopBwdSm80ILi2ELi2EN4cute5tupleIJNS5_1CILi64EEENS7_ILi128EEES8_EEENS_10bfloat16_tEfNS_4arch4Sm80ELb1ELb0ELb1ELb0ELb0ELb0ELb0ELb0ELi2ELi2ELi4ELi2ELb1EEENS1_21CollectiveEpilogueBwdISA_SB_SD_Li256ELb0ELb0ELi2EEENS1_25SingleTileBwdLPTSchedulerILb0ELi128ELb0EEEEEEEEEvNT_6ParamsE$_ZN4cute3eso3ESOILb1ELb0EJNS_1CILi0EEEiS3_EEC2ERKS3_RKiS6_)
        /*1e29c*/ 	.word	0x00000000


	//----- nvinfo : EIATTR_FRAME_SIZE
	.align		4
.L_20602:
        /*1e2a0*/ 	.byte	0x04, 0x11
        /*1e2a2*/ 	.short	(.L_20604 - .L_20603)
	.align		4
.L_20603:
        /*1e2a4*/ 	.word	index@($_ZN7cutlass13device_kernelIN5flash19enable_sm80_to_sm89INS1_16FlashAttnBwdSm80INS1_25CollectiveMainloopBwdSm80ILi2ELi2EN4cute5tupleIJNS5_1CILi64EEENS7_ILi128EEES8_EEENS_10bfloat16_tEfNS_4arch4Sm80ELb1ELb0ELb1ELb0ELb0ELb0ELb0ELb0ELi2ELi2ELi4ELi2ELb1EEENS1_21CollectiveEpilogueBwdISA_SB_SD_Li256ELb0ELb0ELi2EEENS1_25SingleTileBwdLPTSchedulerILb0ELi128ELb0EEEEEEEEEvNT_6ParamsE$_ZN4cute3eso3ESOILb1ELb0EJNS_1CILi0EEEiEEC2ERKS3_RKi)
        /*1e2a8*/ 	.word	0x00000000


	//----- nvinfo : EIATTR_FRAME_SIZE
	.align		4
.L_20604:
        /*1e2ac*/ 	.byte	0x04, 0x11
        /*1e2ae*/ 	.short	(.L_20606 - .L_20605)
	.align		4
.L_20605:
        /*1e2b0*/ 	.word	index@($_ZN7cutlass13device_kernelIN5flash19enable_sm80_to_sm89INS1_16FlashAttnBwdSm80INS1_25CollectiveMainloopBwdSm80ILi2ELi2EN4cute5tupleIJNS5_1CILi64EEENS7_ILi128EEES8_EEENS_10bfloat16_tEfNS_4arch4Sm80ELb1ELb0ELb1ELb0ELb0ELb0ELb0ELb0ELi2ELi2ELi4ELi2ELb1EEENS1_21CollectiveEpilogueBwdISA_SB_SD_Li256ELb0ELb0ELi2EEENS1_25SingleTileBwdLPTSchedulerILb0ELi128ELb0EEEEEEEEEvNT_6ParamsE$_ZN4cute3eso3ESOILb1ELb0EJNS_1CILi0EEES3_iiEEC2ERKS3_S6_RKiS8_)
        /*1e2b4*/ 	.word	0x00000000


	//----- nvinfo : EIATTR_FRAME_SIZE
	.align		4
.L_20606:
        /*1e2b8*/ 	.byte	0x04, 0x11
        /*1e2ba*/ 	.short	(.L_20608 - .L_20607)
	.align		4
.L_20607:
        /*1e2bc*/ 	.word	index@($_ZN7cutlass13device_kernelIN5flash19enable_sm80_to_sm89INS1_16FlashAttnBwdSm80INS1_25CollectiveMainloopBwdSm80ILi2ELi2EN4cute5tupleIJNS5_1CILi64EEENS7_ILi128EEES8_EEENS_10bfloat16_tEfNS_4arch4Sm80ELb1ELb0ELb1ELb0ELb0ELb0ELb0ELb0ELi2ELi2ELi4ELi2ELb1EEENS1_21CollectiveEpilogueBwdISA_SB_SD_Li256ELb0ELb0ELi2EEENS1_25SingleTileBwdLPTSchedulerILb0ELi128ELb0EEEEEEEEEvNT_6ParamsE$_ZN4cute3eso3ESOILb1ELb0EJNS_1CILi0EEES3_iS3_EEC2ERKS3_S6_RKiS6_)
        /*1e2c0*/ 	.word	0x00000000


	//----- nvinfo : EIATTR_FRAME_SIZE
	.align		4
.L_20608:
        /*1e2c4*/ 	.byte	0x04, 0x11
        /*1e2c6*/ 	.short	(.L_20610 - .L_20609)
	.align		4
.L_20609:
        /*1e2c8*/ 	.word	index@($_ZN7cutlass13device_kernelIN5flash19enable_sm80_to_sm89INS1_16FlashAttnBwdSm80INS1_25CollectiveMainloopBwdSm80ILi2ELi2EN4cute5tupleIJNS5_1CILi64EEENS7_ILi128EEES8_EEENS_10bfloat16_tEfNS_4arch4Sm80ELb1ELb0ELb1ELb0ELb0ELb0ELb0ELb0ELi2ELi2ELi4ELi2ELb1EEENS1_21CollectiveEpilogueBwdISA_SB_SD_Li256ELb0ELb0ELi2EEENS1_25SingleTileBwdLPTSchedulerILb0ELi128ELb0EEEEEEEEEvNT_6ParamsE$_ZN4cute3eso3ESOILb1ELb0EJNS_1CILi0EEES3_iEEC2ERKS3_S6_RKi)
        /*1e2cc*/ 	.word	0x00000000


	//----- nvinfo : EIATTR_FRAME_SIZE
	.align		4
.L_20610:
        /*1e2d0*/ 	.byte	0x04, 0x11
        /*1e2d2*/ 	.short	(.L_20612 - .L_20611)
	.align		4
.L_20611:
        /*1e2d4*/ 	.word	index@($_ZN7cutlass13device_kernelIN5flash19enable_sm80_to_sm89INS1_16FlashAttnBwdSm80INS1_25CollectiveMainloopBwdSm80ILi2ELi2EN4cute5tupleIJNS5_1CILi64EEENS7_ILi128EEES8_EEENS_10bfloat16_tEfNS_4arch4Sm80ELb1ELb0ELb1ELb0ELb0ELb0ELb0ELb0ELi2ELi2ELi4ELi2ELb1EEENS1_21CollectiveEpilogueBwdISA_SB_SD_Li256ELb0ELb0ELi2EEENS1_25SingleTileBwdLPTSchedulerILb0ELi128ELb0EEEEEEEEEvNT_6ParamsE$_ZN4cute3eso3ESOILb1ELb0EJNS_1CILi0EEES3_S3_iEEC2ERKS3_S6_S6_RKi)
        /*1e2d8*/ 	.word	0x00000000


	//----- nvinfo : EIATTR_FRAME_SIZE
	.align		4
.L_20612:
        /*1e2dc*/ 	.byte	0x04, 0x11
        /*1e2de*/ 	.short	(.L_20614 - .L_20613)
	.align		4
.L_20613:
        /*1e2e0*/ 	.word	index@($_ZN7cutlass13device_kernelIN5flash19enable_sm80_to_sm89INS1_16FlashAttnBwdSm80INS1_25CollectiveMainloopBwdSm80ILi2ELi2EN4cute5tupleIJNS5_1CILi64EEENS7_ILi128EEES8_EEENS_10bfloat16_tEfNS_4arch4Sm80ELb1ELb0ELb1ELb0ELb0ELb0ELb0ELb0ELi2ELi2ELi4ELi2ELb1EEENS1_21CollectiveEpilogueBwdISA_SB_SD_Li256ELb0ELb0ELi2EEENS1_25SingleTileBwdLPTSchedulerILb0ELi128ELb0EEEEEEEEEvNT_6ParamsE$_ZN4cute3eso3ESOILb1ELb0EJNS_10UnderscoreEiiEEC2ERKS2_RKiS7_)
        /*1e2e4*/ 	.word	0x00000000


	//----- nvinfo : EIATTR_FRAME_SIZE
	.align		4
.L_20614:
        /*1e2e8*/ 	.byte	0x04, 0x11
        /*1e2ea*/ 	.short	(.L_20616 - .L_20615)
	.align		4
.L_20615:
        /*1e2ec*/ 	.word	index@($_ZN7cutlass13device_kernelIN5flash19enable_sm80_to_sm89INS1_16FlashAttnBwdSm80INS1_25CollectiveMainloopBwdSm80ILi2ELi2EN4cute5tupleIJNS5_1CILi64EEENS7_ILi128EEES8_EEENS_10bfloat16_tEfNS_4arch4Sm80ELb1ELb0ELb1ELb0ELb0ELb0ELb0ELb0ELi2ELi2ELi4ELi2ELb1EEENS1_21CollectiveEpilogueBwdISA_SB_SD_Li256ELb0ELb0ELi2EEENS1_25SingleTileBwdLPTSchedulerILb0ELi128ELb0EEEEEEEEEvNT_6ParamsE$_ZN4cute3eso3ESOILb1ELb0EJNS_10UnderscoreEiEEC2ERKS2_RKi)
        /*1e2f0*/ 	.word	0x00000000


	//----- nvinfo : EIATTR_FRAME_SIZE
	.align		4
.L_20616:
        /*1e2f4*/ 	.byte	0x04, 0x11
        /*1e2f6*/ 	.short	(.L_20618 - .L_20617)
	.align		4
.L_20617:
        /*1e2f8*/ 	.word	index@($_ZN7cutlass13device_kernelIN5flash19enable_sm80_to_sm89INS1_16FlashAttnBwdSm80INS1_25CollectiveMainloopBwdSm80ILi2ELi2EN4cute5tupleIJNS5_1CILi64EEENS7_ILi128EEES8_EEENS_10bfloat16_tEfNS_4arch4Sm80ELb1ELb0ELb1ELb0ELb0ELb0ELb0ELb0ELi2ELi2ELi4ELi2ELb1EEENS1_21CollectiveEpilogueBwdISA_SB_SD_Li256ELb0ELb0ELi2EEENS1_25SingleTileBwdLPTSchedulerILb0ELi128ELb0EEEEEEEEEvNT_6ParamsE$_ZN4cute3eso3ESOILb1ELb0EJNS_10UnderscoreES2_iEEC2ERKS2_S5_RKi)
        /*1e2fc*/ 	.word	0x00000000


	//----- nvinfo : EIATTR_FRAME_SIZE
	.align		4
.L_20618:
        /*1e300*/ 	.byte	0x04, 0x11
        /*1e302*/ 	.short	(.L_20620 - .L_20619)
	.align		4
.L_20619:
        /*1e304*/ 	.word	index@($_ZN7cutlass13device_kernelIN5flash19enable_sm80_to_sm89INS1_16FlashAttnBwdSm80INS1_25CollectiveMainloopBwdSm80ILi2ELi2EN4cute5tupleIJNS5_1CILi64EEENS7_ILi128EEES8_EEENS_10bfloat16_tEfNS_4arch4Sm80ELb1ELb0ELb1ELb0ELb0ELb0ELb0ELb0ELi2ELi2ELi4ELi2ELb1EEENS1_21CollectiveEpilogueBwdISA_SB_SD_Li256ELb0ELb0ELi2EEENS1_25SingleTileBwdLPTSchedulerILb0ELi128ELb0EEEEEEEEEvNT_6ParamsE$_ZN4cute3eso3ESOILb1ELb0EJNS_10UnderscoreES2_S2_iEEC2ERKS2_S5_S5_RKi)
        /*1e308*/ 	.word	0x00000000


	//----- nvinfo : EIATTR_FRAME_SIZE
	.align		4
.L_20620:
        /*1e30c*/ 	.byte	0x04, 0x11
        /*1e30e*/ 	.short	(.L_20622 - .L_20621)
	.align		4
.L_20621:
        /*1e310*/ 	.word	index@($_ZN7cutlass13device_kernelIN5flash19enable_sm80_to_sm89INS1_16FlashAttnBwdSm80INS1_25CollectiveMainloopBwdSm80ILi2ELi2EN4cute5tupleIJNS5_1CILi64EEENS7_ILi128EEES8_EEENS_10bfloat16_tEfNS_4arch4Sm80ELb1ELb0ELb1ELb0ELb0ELb0ELb0ELb0ELi2ELi2ELi4ELi2ELb1EEENS1_21CollectiveEpilogueBwdISA_SB_SD_Li256ELb0ELb0ELi2EEENS1_25SingleTileBwdLPTSchedulerILb0ELi128ELb0EEEEEEEEEvNT_6ParamsE$_ZN4cute3eso3ESOILb0ELb1EJlEEC2ERKl)
        /*1e314*/ 	.word	0x00000000


	//----- nvinfo : EIATTR_FRAME_SIZE
	.align		4
.L_20622:
        /*1e318*/ 	.byte	0x04, 0x11
        /*1e31a*/ 	.short	(.L_20624 - .L_20623)
	.align		4
.L_20623:
        /*1e31c*/ 	.word	index@($_ZN7cutlass13device_kernelIN5flash19enable_sm80_to_sm89INS1_16FlashAttnBwdSm80INS1_25CollectiveMainloopBwdSm80ILi2ELi2EN4cute5tupleIJNS5_1CILi64EEENS7_ILi128EEES8_EEENS_10bfloat16_tEfNS_4arch4Sm80ELb1ELb0ELb1ELb0ELb0ELb0ELb0ELb0ELi2ELi2ELi4ELi2ELb1EEENS1_21CollectiveEpilogueBwdISA_SB_SD_Li256ELb0ELb0ELi2EEENS1_25SingleTileBwdLPTSchedulerILb0ELi128ELb0EEEEEEEEEvNT_6ParamsE$_ZN4cute3eso3ESOILb0ELb1EJiNS_1CILi0EEEEEC2ERKiRKS3_)
        /*1e320*/ 	.word	0x00000000


	//----- nvinfo : EIATTR_FRAME_SIZE
	.align		4
.L_20624:
        /*1e324*/ 	.byte	0x04, 0x11
        /*1e326*/ 	.short	(.L_20626 - .L_20625)
	.align		4
.L_20625:
        /*1e328*/ 	.word	index@($_ZN7cutlass13device_kernelIN5flash19enable_sm80_to_sm89INS1_16FlashAttnBwdSm80INS1_25CollectiveMainloopBwdSm80ILi2ELi2EN4cute5tupleIJNS5_1CILi64EEENS7_ILi128EEES8_EEENS_10bfloat16_tEfNS_4arch4Sm80ELb1ELb0ELb1ELb0ELb0ELb0ELb0ELb0ELi2ELi2ELi4ELi2ELb1EEENS1_21CollectiveEpilogueBwdISA_SB_SD_Li256ELb0ELb0ELi2EEENS1_25SingleTileBwdLPTSchedulerILb0ELi128ELb0EEEEEEEEEvNT_6ParamsE$_ZN4cute3eso3ESOILb0ELb1EJiEEC2ERKi)
        /*1e32c*/ 	.word	0x00000000


	//----- nvinfo : EIATTR_FRAME_SIZE
	.align		4
.L_20626:
        /*1e330*/ 	.byte	0x04, 0x11
        /*1e332*/ 	.short	(.L_20628 - .L_20627)
	.align		4
.L_20627:
        /*1e334*/ 	.word	index@($_ZN7cutlass13device_kernelIN5flash19enable_sm80_to_sm89INS1_16FlashAttnBwdSm80INS1_25CollectiveMainloopBwdSm80ILi2ELi2EN4cute5tupleIJNS5_1CILi64EEENS7_ILi128EEES8_EEENS_10bfloat16_tEfNS_4arch4Sm80ELb1ELb0ELb1ELb0ELb0ELb0ELb0ELb0ELi2ELi2ELi4ELi2ELb1EEENS1_21CollectiveEpilogueBwdISA_SB_SD_Li256ELb0ELb0ELi2EEENS1_25SingleTileBwdLPTSchedulerILb0ELi128ELb0EEEEEEEEEvNT_6ParamsE$_ZN4cute3eso3ESOILb0ELb1EJNS_15ArithmeticTupleIJiiEEENS_1CILi0EEES5_S5_EEC2ERKS3_RKS5_SA_SA_)
        /*1e338*/ 	.word	0x00000000


	//----- nvinfo : EIATTR_FRAME_SIZE
	.align		4
.L_20628:
        /*1e33c*/ 	.byte	0x04, 0x11
        /*1e33e*/ 	.short	(.L_20630 - .L_20629)
	.align		4
.L_20629:
        /*1e340*/ 	.word	index@($_ZN7cutlass13device_kernelIN5flash19enable_sm80_to_sm89INS1_16FlashAttnBwdSm80INS1_25CollectiveMainloopBwdSm80ILi2ELi2EN4cute5tupleIJNS5_1CILi64EEENS7_ILi128EEES8_EEENS_10bfloat16_tEfNS_4arch4Sm80ELb1ELb0ELb1ELb0ELb0ELb0ELb0ELb0ELi2ELi2ELi4ELi2ELb1EEENS1_21CollectiveEpilogueBwdISA_SB_SD_Li256ELb0ELb0ELi2EEENS1_25SingleTileBwdLPTSchedulerILb0ELi128ELb0EEEEEEEEEvNT_6ParamsE$_ZN4cute3eso3ESOILb0ELb1EJNS_15ArithmeticTupleIJiiEEEEEC2ERKS3_)
        /*1e344*/ 	.word	0x00000000


	//----- nvinfo : EIATTR_FRAME_SIZE
	.align		4
.L_20630:
        /*1e348*/ 	.byte	0x04, 0x11
        /*1e34a*/ 	.short	(.L_20632 - .L_20631)
	.align		4
.L_20631:
        /*1e34c*/ 	.word	index@($_ZN7cutlass13device_kernelIN5flash19enable_sm80_to_sm89INS1_16FlashAttnBwdSm80INS1_25CollectiveMainloopBwdSm80ILi2ELi2EN4cute5tupleIJNS5_1CILi64EEENS7_ILi128EEES8_EEENS_10bfloat16_tEfNS_4arch4Sm80ELb1ELb0ELb1ELb0ELb0ELb0ELb0ELb0ELi2ELi2ELi4ELi2ELb1EEENS1_21CollectiveEpilogueBwdISA_SB_SD_Li256ELb0ELb0ELi2EEENS1_25SingleTileBwdLPTSchedulerILb0ELi128ELb0EEEEEEEEEvNT_6ParamsE$_ZN4cute3eso3ESOILb0ELb1EJNS_15ArithmeticTupleIJiEEEEEC2ERKS3_)
        /*1e350*/ 	.word	0x00000000


	//----- nvinfo : EIATTR_FRAME_SIZE
	.align		4
.L_20632:
        /*1e354*/ 	.byte	0x04, 0x11
        /*1e356*/ 	.short	(.L_20634 - .L_20633)
	.align		4
.L_20633:
        /*1e358*/ 	.word	index@($_ZN7cutlass13device_kernelIN5flash19enable_sm80_to_sm89INS1_16FlashAttnBwdSm80INS1_25CollectiveMainloopBwdSm80ILi2ELi2EN4cute5tupleIJNS5_1CILi64EEENS7_ILi128EEES8_EEENS_10bfloat16_tEfNS_4arch4Sm80ELb1ELb0ELb1ELb0ELb0ELb0ELb0ELb0ELi2ELi2ELi4ELi2ELb1EEENS1_21CollectiveEpilogueBwdISA_SB_SD_Li256ELb0ELb0ELi2EEENS1_25SingleTileBwdLPTSchedulerILb0ELi128ELb0EEEEEEEEEvNT_6ParamsE$_ZN4cute3eso3ESOILb0ELb1EJNS_15ArithmeticTupleIJNS_1CILi0EEEiEEEEEC2ERKS5_)
        /*1e35c*/ 	.word	0x00000000


	//----- nvinfo : EIATTR_FRAME_SIZE
	.align		4
.L_20634:
        /*1e360*/ 	.byte	0x04, 0x11
        /*1e362*/ 	.short	(.L_20636 - .L_20635)
	.align		4
.L_20635:
        /*1e364*/ 	.word	index@($_ZN7cutlass13device_kernelIN5flash19enable_sm80_to_sm89INS1_16FlashAttnBwdSm80INS1_25CollectiveMainloopBwdSm80ILi2ELi2EN4cute5tupleIJNS5_1CILi64EEENS7_ILi128EEES8_EEENS_10bfloat16_tEfNS_4arch4Sm80ELb1ELb0ELb1ELb0ELb0ELb0ELb0ELb0ELi2ELi2ELi4ELi2ELb1EEENS1_21CollectiveEpilogueBwdISA_SB_SD_Li256ELb0ELb0ELi2EEENS1_25SingleTileBwdLPTSchedulerILb0ELi128ELb0EEEEEEEEEvNT_6ParamsE$_ZN4cute3eso3ESOILb0ELb0EJiiEEC2ERKiS4_)
        /*1e368*/ 	.word	0x00000000


	//----- nvinfo : EIATTR_FRAME_SIZE
	.align		4
.L_20636:
        /*1e36c*/ 	.byte	0x04, 0x11
        /*1e36e*/ 	.short	(.L_20638 - .L_20637)
	.align		4
.L_20637:
        /*1e370*/ 	.word	index@($_ZN7cutlass13device_kernelIN5flash19enable_sm80_to_sm89INS1_16FlashAttnBwdSm80INS1_25CollectiveMainloopBwdSm80ILi2ELi2EN4cute5tupleIJNS5_1CILi64EEENS7_ILi128EEES8_EEENS_10bfloat16_tEfNS_4arch4Sm80ELb1ELb0ELb1ELb0ELb0ELb0ELb0ELb0ELi2ELi2ELi4ELi2ELb1EEENS1_21CollectiveEpilogueBwdISA_SB_SD_Li256ELb0ELb0ELi2EEENS1_25SingleTileBwdLPTSchedulerILb0ELi128ELb0EEEEEEEEEvNT_6ParamsE$_ZN4cute3eso3ESOILb0ELb0EJNS_6LayoutINS_5tupleIJNS3_IJNS_1CILi8EEENS4_ILi1EEEEEENS4_ILi2EEES6_EEENS3_IJNS3_IJS6_NS4_ILi0EEEEEElSA_EEEEElEEC2ERKSD_RKl)
        /*1e374*/ 	.word	0x00000000


	//----- nvinfo : EIATTR_FRAME_SIZE
	.align		4
.L_20638:
        /*1e378*/ 	.byte	0x04, 0x11
        /*1e37a*/ 	.short	(.L_20640 - .L_20639)
	.align		4
.L_20639:
        /*1e37c*/ 	.word	index@($_ZN7cutlass13device_kernelIN5flash19enable_sm80_to_sm89INS1_16FlashAttnBwdSm80INS1_25CollectiveMainloopBwdSm80ILi2ELi2EN4cute5tupleIJNS5_1CILi64EEENS7_ILi128EEES8_EEENS_10bfloat16_tEfNS_4arch4Sm80ELb1ELb0ELb1ELb0ELb0ELb0ELb0ELb0ELi2ELi2ELi4ELi2ELb1EEENS1_21CollectiveEpilogueBwdISA_SB_SD_Li256ELb0ELb0ELi2EEENS1_25SingleTileBwdLPTSchedulerILb0ELi128ELb0EEEEEEEEEvNT_6ParamsE$_ZN4cute3eso3ESOILb0ELb0EJNS_6LayoutINS_5tupleIJNS3_IJNS_1CILi8EEENS4_ILi1EEEEEENS4_ILi2EEES6_EEENS3_IJNS3_IJS6_NS4_ILi0EEEEEElSA_EEEEENS_10ViewEngineINS_8gmem_ptrIPKN7cutlass10bfloat16_tEEEEEEEC2ERKSD_RKSL_)
        /*1e380*/ 	.word	0x00000000


	//----- nvinfo : EIATTR_FRAME_SIZE
	.align		4
.L_20640:
        /*1e384*/ 	.byte	0x04, 0x11
        /*1e386*/ 	.short	(.L_20642 - .L_20641)
	.align		4
.L_20641:
        /*1e388*/ 	.word	index@($_ZN7cutlass13device_kernelIN5flash19enable_sm80_to_sm89INS1_16FlashAttnBwdSm80INS1_25CollectiveMainloopBwdSm80ILi2ELi2EN4cute5tupleIJNS5_1CILi64EEENS7_ILi128EEES8_EEENS_10bfloat16_tEfNS_4arch4Sm80ELb1ELb0ELb1ELb0ELb0ELb0ELb0ELb0ELi2ELi2ELi4ELi2ELb1EEENS1_21CollectiveEpilogueBwdISA_SB_SD_Li256ELb0ELb0ELi2EEENS1_25SingleTileBwdLPTSchedulerILb0ELi128ELb0EEEEEEEEEvNT_6ParamsE$_ZN4cute3eso3ESOILb0ELb0EJNS_5tupleIJiiEEEiiiEEC2ERKS3_RKiS8_S8_)
        /*1e38c*/ 	.word	0x00000000


	//----- nvinfo : EIATTR_FRAME_SIZE
	.align		4
.L_20642:
        /*1e390*/ 	.byte	0x04, 0x11
        /*1e392*/ 	.short	(.L_20644 - .L_20643)
	.align		4
.L_20643:
        /*1e394*/ 	.word	index@($_ZN7cutlass13device_kernelIN5flash19enable_sm80_to_sm89INS1_16FlashAttnBwdSm80INS1_25CollectiveMainloopBwdSm80ILi2ELi2EN4cute5tupleIJNS5_1CILi64EEENS7_ILi128EEES8_EEENS_10bfloat16_tEfNS_4arch4Sm80ELb1ELb0ELb1ELb0ELb0ELb0ELb0ELb0ELi2ELi2ELi4ELi2ELb1EEENS1_21CollectiveEpilogueBwdISA_SB_SD_Li256ELb0ELb0ELi2EEENS1_25SingleTileBwdLPTSchedulerILb0ELi128ELb0EEEEEEEEEvNT_6ParamsE$_ZN4cute3eso3ESOILb0ELb0EJNS_15ArithmeticTupleIJiiEEEiiiEEC2ERKS3_RKiS8_S8_)
        /*1e398*/ 	.word	0x00000000


	//----- nvinfo : EIATTR_FRAME_SIZE
	.align		4
.L_20644:
        /*1e39c*/ 	.byte	0x04, 0x11
        /*1e39e*/ 	.short	(.L_20646 - .L_20645)
	.align		4
.L_20645:
        /*1e3a0*/ 	.word	index@($_ZN7cutlass13device_kernelIN5flash19enable_sm80_to_sm89INS1_16FlashAttnBwdSm80INS1_25CollectiveMainloopBwdSm80ILi2ELi2EN4cute5tupleIJNS5_1CILi64EEENS7_ILi128EEES8_EEENS_10bfloat16_tEfNS_4arch4Sm80ELb1ELb0ELb1ELb0ELb0ELb0ELb0ELb0ELi2ELi2ELi4ELi2ELb1EEENS1_21CollectiveEpilogueBwdISA_SB_SD_Li256ELb0ELb0ELi2EEENS1_25SingleTileBwdLPTSchedulerILb0ELi128ELb0EEEEEEEEEvNT_6ParamsE$_ZN4cute12iter_adaptorIPfNS_8smem_ptrIS1_EEEC2ES1_)
        /*1e3a4*/ 	.word	0x00000000


	//----- nvinfo : EIATTR_FRAME_SIZE
	.align		4
.L_20646:
        /*1e3a8*/ 	.byte	0x04, 0x11
        /*1e3aa*/ 	.short	(.L_20648 - .L_20647)
	.align		4
.L_20647:
        /*1e3ac*/ 	.word	index@($_ZN7cutlass13device_kernelIN5flash19enable_sm80_to_sm89INS1_16FlashAttnBwdSm80INS1_25CollectiveMainloopBwdSm80ILi2ELi2EN4cute5tupleIJNS5_1CILi64EEENS7_ILi128EEES8_EEENS_10bfloat16_tEfNS_4arch4Sm80ELb1ELb0ELb1ELb0ELb0ELb0ELb0ELb0ELi2ELi2ELi4ELi2ELb1EEENS1_21CollectiveEpilogueBwdISA_SB_SD_Li256ELb0ELb0ELi2EEENS1_25SingleTileBwdLPTSchedulerILb0ELi128ELb0EEEEEEEEEvNT_6ParamsE$_ZN4cute12iter_adaptorIPN7cutlass9uint128_tENS_8smem_ptrIS3_EEEC2ES3_)
        /*1e3b0*/ 	.word	0x00000000


	//----- nvinfo : EIATTR_FRAME_SIZE
	.align		4
.L_20648:
        /*1e3b4*/ 	.byte	0x04, 0x11
        /*1e3b6*/ 	.short	(.L_20650 - .L_20649)
	.align		4
.L_20649:
        /*1e3b8*/ 	.word	index@($_ZN7cutlass13device_kernelIN5flash19enable_sm80_to_sm89INS1_16FlashAttnBwdSm80INS1_25CollectiveMainloopBwdSm80ILi2ELi2EN4cute5tupleIJNS5_1CILi64EEENS7_ILi128EEES8_EEENS_10bfloat16_tEfNS_4arch4Sm80ELb1ELb0ELb1ELb0ELb0ELb0ELb0ELb0ELi2ELi2ELi4ELi2ELb1EEENS1_21CollectiveEpilogueBwdISA_SB_SD_Li256ELb0ELb0ELi2EEENS1_25SingleTileBwdLPTSchedulerILb0ELi128ELb0EEEEEEEEEvNT_6ParamsE$_ZN4cute12iter_adaptorIPN7cutlass10bfloat16_tENS_8smem_ptrIS3_EEEC2ES3_)
        /*1e3bc*/ 	.word	0x00000000


	//----- nvinfo : EIATTR_FRAME_SIZE
	.align		4
.L_20650:
        /*1e3c0*/ 	.byte	0x04, 0x11
        /*1e3c2*/ 	.short	(.L_20652 - .L_20651)
	.align		4
.L_20651:
        /*1e3c4*/ 	.word	index@($_ZN7cutlass13device_kernelIN5flash19enable_sm80_to_sm89INS1_16FlashAttnBwdSm80INS1_25CollectiveMainloopBwdSm80ILi2ELi2EN4cute5tupleIJNS5_1CILi64EEENS7_ILi128EEES8_EEENS_10bfloat16_tEfNS_4arch4Sm80ELb1ELb0ELb1ELb0ELb0ELb0ELb0ELb0ELi2ELi2ELi4ELi2ELb1EEENS1_21CollectiveEpilogueBwdISA_SB_SD_Li256ELb0ELb0ELi2EEENS1_25SingleTileBwdLPTSchedulerILb0ELi128ELb0EEEEEEEEEvNT_6ParamsE$_ZN4cute12iter_adaptorIPKfNS_8gmem_ptrIS2_EEEC2ES2_)
        /*1e3c8*/ 	.word	0x00000000


	//----- nvinfo : EIATTR_FRAME_SIZE
	.align		4
.L_20652:
        /*1e3cc*/ 	.byte	0x04, 0x11
        /*1e3ce*/ 	.short	(.L_20654 - .L_20653)
	.align		4
.L_20653:
        /*1e3d0*/ 	.word	index@($_ZN7cutlass13device_kernelIN5flash19enable_sm80_to_sm89INS1_16FlashAttnBwdSm80INS1_25CollectiveMainloopBwdSm80ILi2ELi2EN4cute5tupleIJNS5_1CILi64EEENS7_ILi128EEES8_EEENS_10bfloat16_tEfNS_4arch4Sm80ELb1ELb0ELb1ELb0ELb0ELb0ELb0ELb0ELi2ELi2ELi4ELi2ELb1EEENS1_21CollectiveEpilogueBwdISA_SB_SD_Li256ELb0ELb0ELi2EEENS1_25SingleTileBwdLPTSchedulerILb0ELi128ELb0EEEEEEEEEvNT_6ParamsE$_ZN4cute12iter_adaptorIPKN7cutlass9uint128_tENS_8gmem_ptrIS4_EEEC2ES4_)
        /*1e3d4*/ 	.word	0x00000000


	//----- nvinfo : EIATTR_FRAME_SIZE
	.align		4
.L_20654:
        /*1e3d8*/ 	.byte	0x04, 0x11
        /*1e3da*/ 	.short	(.L_20656 - .L_20655)
	.align		4
.L_20655:
        /*1e3dc*/ 	.word	index@($_ZN7cutlass13device_kernelIN5flash19enable_sm80_to_sm89INS1_16FlashAttnBwdSm80INS1_25CollectiveMainloopBwdSm80ILi2ELi2EN4cute5tupleIJNS5_1CILi64EEENS7_ILi128EEES8_EEENS_10bfloat16_tEfNS_4arch4Sm80ELb1ELb0ELb1ELb0ELb0ELb0ELb0ELb0ELi2ELi2ELi4ELi2ELb1EEENS1_21CollectiveEpilogueBwdISA_SB_SD_Li256ELb0ELb0ELi2EEENS1_25SingleTileBwdLPTSchedulerILb0ELi128ELb0EEEEEEEEEvNT_6ParamsE$_ZN4cute12iter_adaptorIPKN7cutlass10bfloat16_tENS_8gmem_ptrIS4_EEEC2ES4_)
        /*1e3e0*/ 	.word	0x00000000


	//----- nvinfo : EIATTR_FRAME_SIZE
	.align		4
.L_20656:
        /*1e3e4*/ 	.byte	0x04, 0x11
        /*1e3e6*/ 	.short	(.L_20658 - .L_20657)
	.align		4
.L_20657:
        /*1e3e8*/ 	.word	index@(_ZN7cutlass13device_kernelIN5flash19enable_sm80_to_sm89INS1_16FlashAttnBwdSm80INS1_25CollectiveMainloopBwdSm80ILi2ELi2EN4cute5tupleIJNS5_1CILi64EEENS7_ILi128EEES8_EEENS_10bfloat16_tEfNS_4arch4Sm80ELb1ELb0ELb1ELb0ELb0ELb0ELb0ELb0ELi2ELi2ELi4ELi2ELb1EEENS1_21CollectiveEpilogueBwdISA_SB_SD_Li256ELb0ELb0ELi2EEENS1_25SingleTileBwdLPTSchedulerILb0ELi128ELb0EEEEEEEEEvNT_6ParamsE)
        /*1e3ec*/ 	.word	0x000001b0


	//----- nvinfo : EIATTR_REGCOUNT
	.align		4
.L_20658:
        /*1e3f0*/ 	.byte	0x04, 0x2f
        /*1e3f2*/ 	.short	(.L_20660 - .L_20659)
	.align		4
.L_20659:
        /*1e3f4*/ 	.word	index@(_ZN7cutlass13device_kernelIN5flash19enable_sm80_to_sm89INS1_16FlashAttnBwdSm80INS1_25CollectiveMainloopBwdSm80ILi2ELi2EN4cute5tupleIJNS5_1CILi64EEENS7_ILi128EEES8_EEENS_10bfloat16_tEfNS_4arch4Sm80ELb0ELb1ELb1ELb1ELb1ELb0ELb0ELb0ELi2ELi2ELi4ELi2ELb1EEENS1_24CollectiveEpilogueBwdGQAISA_fSD_Li256ELb1ELb1EEENS1_19SingleTileSchedulerILb1ELb0ELb0ELi128EEEEEEEEEvNT_6ParamsE)
        /*1e3f8*/ 	.word	0x000000fe


	//----- nvinfo : EIATTR_FRAME_SIZE
	.align		4
.L_20660:
        /*1e3fc*/ 	.byte	0x04, 0x11
        /*1e3fe*/ 	.short	(.L_20662 - .L_20661)
	.align		4
.L_20661:
        /*1e400*/ 	.word	index@($__internal_3_$__cuda_sm70_warpsync)
        /*1e404*/ 	.word	0x00000000


	//----- nvinfo : EIATTR_FRAME_SIZE
	.align		4
.L_20662:
        /*1e408*/ 	.byte	0x04, 0x11
        /*1e40a*/ 	.short	(.L_20664 - .L_20663)
	.align		4
.L_20663:
        /*1e40c*/ 	.word	index@($_ZN7cutlass13device_kernelIN5flash19enable_sm80_to_sm89INS1_16FlashAttnBwdSm80INS1_25CollectiveMainloopBwdSm80ILi2ELi2EN4cute5tupleIJNS5_1CILi64EEENS7_ILi128EEES8_EEENS_10bfloat16_tEfNS_4arch4Sm80ELb0ELb1ELb1ELb1ELb1ELb0ELb0ELb0ELi2ELi2ELi4ELi2ELb1EEENS1_24CollectiveEpilogueBwdGQAISA_fSD_Li256ELb1ELb1EEENS1_19SingleTileSchedulerILb1ELb0ELb0ELi128EEEEEEEEEvNT_6ParamsE$_ZZN5flash25CollectiveMainloopBwdSm80ILi2ELi2EN4cute5tupleIJNS1_1CILi64EEENS3_ILi128EEES4_EEEN7cutlass10bfloat16_tEfNS7_4arch4Sm80ELb0ELb1ELb1ELb1ELb1ELb0ELb0ELb0ELi2ELi2ELi4ELi2ELb1EE3mmaINS_16FlashAttnBwdSm80ISB_NS_24CollectiveEpilogueBwdGQAIS6_fSA_Li256ELb1ELb1EEENS_19SingleTileSchedulerILb1ELb0ELb0ELi128EEEE13SharedStorageENS1_6TensorINS1_11ArrayEngineIfLm32EEENS1_6LayoutINS2_IJNS2_IJNS3_ILi2EEESO_EEESO_NS3_ILi4EEEEEENS2_IJNS2_IJNS3_ILi1EEESO_EEESQ_NS3_ILi8EEEEEEEEEEEEbRKNSB_6ParamsERT0_S12_iNS2_IJiiiEEERT_ENKUliiE_clEii)
        /*1e410*/ 	.word	0x00000000


	//----- nvinfo : EIATTR_FRAME_SIZE
	.align		4
.L_20664:
        /*1e414*/ 	.byte	0x04, 0x11
        /*1e416*/ 	.short	(.L_20666 - .L_20665)
	.align		4
.L_20665:
        /*1e418*/ 	.word	index@($_ZN7cutlass13device_kernelIN5flash19enable_sm80_to_sm89INS1_16FlashAttnBwdSm80INS1_25CollectiveMainloopBwdSm80ILi2ELi2EN4cute5tupleIJNS5_1CILi64EEENS7_ILi128EEES8_EEENS_10bfloat16_tEfNS_4arch4Sm80ELb0ELb1ELb1ELb1ELb1ELb0ELb0ELb0ELi2ELi2ELi4ELi2ELb1EEENS1_24CollectiveEpilogueBwdGQAISA_fSD_Li256ELb1ELb1EEENS1_19SingleTileSchedulerILb1ELb0ELb0ELi128EEEEEEEEEvNT_6ParamsE$_ZZN5flash25CollectiveMainloopBwdSm80ILi2ELi2EN4cute5tupleIJNS1_1CILi64EEENS3_ILi128EEES4_EEEN7cutlass10bfloat16_tEfNS7_4arch4Sm80ELb0ELb1ELb1ELb1ELb1ELb0ELb0ELb0ELi2ELi2ELi4ELi2ELb1EE3mmaINS_16FlashAttnBwdSm80ISB_NS_24CollectiveEpilogueBwdGQAIS6_fSA_Li256ELb1ELb1EEENS_19SingleTileSchedulerILb1ELb0ELb0ELi128EEEE13SharedStorageENS1_6TensorINS1_11ArrayEngineIfLm32EEENS1_6LayoutINS2_IJNS2_IJNS3_ILi2EEESO_EEESO_NS3_ILi4EEEEEENS2_IJNS2_IJNS3_ILi1EEESO_EEESQ_NS3_ILi8EEEEEEEEEEEEbRKNSB_6ParamsERT0_S12_iNS2_IJiiiEEERT_ENKUliiE0_clEii)
        /*1e41c*/ 	.word	0x00000000


	//----- nvinfo : EIATTR_FRAME_SIZE
	.align		4
.L_20666:
        /*1e420*/ 	.byte	0x04, 0x11
        /*1e422*/ 	.short	(.L_20668 - .L_20667)
	.align		4
.L_20667:
        /*1e424*/ 	.word	index@($_ZN7cutlass13device_kernelIN5flash19enable_sm80_to_sm89INS1_16FlashAttnBwdSm80INS1_25CollectiveMainloopBwdSm80ILi2ELi2EN4cute5tupleIJNS5_1CILi64EEENS7_ILi128EEES8_EEENS_10bfloat16_tEfNS_4arch4Sm80ELb0ELb1ELb1ELb1ELb1ELb0ELb0ELb0ELi2ELi2ELi4ELi2ELb1EEENS1_24CollectiveEpilogueBwdGQAISA_fSD_Li256ELb1ELb1EEENS1_19SingleTileSchedulerILb1ELb0ELb0ELi128EEEEEEEEEvNT_6ParamsE$_ZZN4cuteplIJiiEJNS_1CILi0EEES2_EEEDaRKNS_15ArithmeticTupleIJDpT_EEERKNS3_IJDpT0_EEEENKUlDpRKT_E_clIJiiEEEDaSH_)
        /*1e428*/ 	.word	0x00000000


	//----- nvinfo : EIATTR_FRAME_SIZE
	.align		4
.L_20668:
        /*1e42c*/ 	.byte	0x04, 0x11
        /*1e42e*/ 	.short	(.L_20670 - .L_20669)
	.align		4
.L_20669:
        /*1e430*/ 	.word	index@($_ZN7cutlass13device_kernelIN5flash19enable_sm80_to_sm89INS1_16FlashAttnBwdSm80INS1_25CollectiveMainloopBwdSm80ILi2ELi2EN4cute5tupleIJNS5_1CILi64EEENS7_ILi128EEES8_EEENS_10bfloat16_tEfNS_4arch4Sm80ELb0ELb1ELb1ELb1ELb1ELb0ELb0ELb0ELi2ELi2ELi4ELi2ELb1EEENS1_24CollectiveEpilogueBwdGQAISA_fSD_Li256ELb1ELb1EEENS1_19SingleTileSchedulerILb1ELb0ELb0ELi128EEEEEEEEEvNT_6ParamsE$_ZZN4cuteplIJiEJNS_1CILi0EEEiEEEDaRKNS_15ArithmeticTupleIJDpT_EEERKNS3_IJDpT0_EEEENKUlDpRKT_E_clIJiiEEEDaSH_)
        /*1e434*/ 	.word	0x00000000


	//----- nvinfo : EIATTR_FRAME_SIZE
	.align		4
.L_20670:
        /*1e438*/ 	.byte	0x04, 0x11
        /*1e43a*/ 	.short	(.L_20672 - .L_20671)
	.align		4
.L_20671:
        /*1e43c*/ 	.word	index@($_ZN7cutlass13device_kernelIN5flash19enable_sm80_to_sm89INS1_16FlashAttnBwdSm80INS1_25CollectiveMainloopBwdSm80ILi2ELi2EN4cute5tupleIJNS5_1CILi64EEENS7_ILi128EEES8_EEENS_10bfloat16_tEfNS_4arch4Sm80ELb0ELb1ELb1ELb1ELb1ELb0ELb0ELb0ELi2ELi2ELi4ELi2ELb1EEENS1_24CollectiveEpilogueBwdGQAISA_fSD_Li256ELb1ELb1EEENS1_19SingleTileSchedulerILb1ELb0ELb0ELi128EEEEEEEEEvNT_6ParamsE$_ZZN4cuteplIJiEJNS_1CILi0EEEEEEDaRKNS_15ArithmeticTupleIJDpT_EEERKNS3_IJDpT0_EEEENKUlDpRKT_E_clIJiEEEDaSH_)
        /*1e440*/ 	.word	0x00000000


	//----- nvinfo : EIATTR_FRAME_SIZE
	.align		4
.L_20672:
        /*1e444*/ 	.byte	0x04, 0x11
        /*1e446*/ 	.short	(.L_20674 - .L_20673)
	.align		4
.L_20673:
        /*1e448*/ 	.word	index@($_ZN7cutlass13device_kernelIN5flash19enable_sm80_to_sm89INS1_16FlashAttnBwdSm80INS1_25CollectiveMainloopBwdSm80ILi2ELi2EN4cute5tupleIJNS5_1CILi64EEENS7_ILi128EEES8_EEENS_10bfloat16_tEfNS_4arch4Sm80ELb0ELb1ELb1ELb1ELb1ELb0ELb0ELb0ELi2ELi2ELi4ELi2ELb1EEENS1_24CollectiveEpilogueBwdGQAISA_fSD_Li256ELb1ELb1EEENS1_19SingleTileSchedulerILb1ELb0ELb0ELi128EEEEEEEEEvNT_6ParamsE$_ZZN4cuteplIJNS_1CILi0EEEiEJS2_S2_iiEEEDaRKNS_15ArithmeticTupleIJDpT_EEERKNS3_IJDpT0_EEEENKUlDpRKT_E_clIJS2_iiiEEEDaSH_)
        /*1e44c*/ 	.word	0x00000000


	//----- nvinfo : EIATTR_FRAME_SIZE
	.align		4
.L_20674:
        /*1e450*/ 	.byte	0x04, 0x11
        /*1e452*/ 	.short	(.L_20676 - .L_20675)
	.align		4
.L_20675:
        /*1e454*/ 	.word	index@($_ZN7cutlass13device_kernelIN5flash19enable_sm80_to_sm89INS1_16FlashAttnBwdSm80INS1_25CollectiveMainloopBwdSm80ILi2ELi2EN4cute5tupleIJNS5_1CILi64EEENS7_ILi128EEES8_EEENS_10bfloat16_tEfNS_4arch4Sm80ELb0ELb1ELb1ELb1ELb1ELb0ELb0ELb0ELi2ELi2ELi4ELi2ELb1EEENS1_24CollectiveEpilogueBwdGQAISA_fSD_Li256ELb1ELb1EEENS1_19SingleTileSchedulerILb1ELb0ELb0ELi128EEEEEEEEEvNT_6ParamsE$_ZZN4cuteplIJNS_1CILi0EEES2_iEJS2_S2_S2_iEEEDaRKNS_15ArithmeticTupleIJDpT_EEERKNS3_IJDpT0_EEEENKUlDpRKT_E_clIJS2_S2_iiEEEDaSH_)
        /*1e458*/ 	.word	0x00000000


	//----- nvinfo : EIATTR_FRAME_SIZE
	.align		4
.L_20676:
        /*1e45c*/ 	.byte	0x04, 0x11
        /*1e45e*/ 	.short	(.L_20678 - .L_20677)
	.align		4
.L_20677:
        /*1e460*/ 	.word	index@($_ZN7cutlass13device_kernelIN5flash19enable_sm80_to_sm89INS1_16FlashAttnBwdSm80INS1_25CollectiveMainloopBwdSm80ILi2ELi2EN4cute5tupleIJNS5_1CILi64EEENS7_ILi128EEES8_EEENS_10bfloat16_tEfNS_4arch4Sm80ELb0ELb1ELb1ELb1ELb1ELb0ELb0ELb0ELi2ELi2ELi4ELi2ELb1EEENS1_24CollectiveEpilogueBwdGQAISA_fSD_Li256ELb1ELb1EEENS1_19SingleTileSchedulerILb1ELb0ELb0ELi128EEEEEEEEEvNT_6ParamsE$_ZZN4cuteplIJNS_1CILi0EEES2_EJiS2_EEEDaRKNS_15ArithmeticTupleIJDpT_EEERKNS3_IJDpT0_EEEENKUlDpRKT_E_clIJiS2_EEEDaSH_)
        /*1e464*/ 	.word	0x00000000


	//----- nvinfo : EIATTR_FRAME_SIZE
	.align		4
.L_20678:
        /*1e468*/ 	.byte	0x04, 0x11
        /*1e46a*/ 	.short	(.L_20680 - .L_20679)
	.align		4
.L_20679:
        /*1e46c*/ 	.word	index@($_ZN7cutlass13device_kernelIN5flash19enable_sm80_to_sm89INS1_16FlashAttnBwdSm80INS1_25CollectiveMainloopBwdSm80ILi2ELi2EN4cute5tupleIJNS5_1CILi64EEENS7_ILi128EEES8_EEENS_10bfloat16_tEfNS_4arch4Sm80ELb0ELb1ELb1ELb1ELb1ELb0ELb0ELb0ELi2ELi2ELi4ELi2ELb1EEENS1_24CollectiveEpilogueBwdGQAISA_fSD_Li256ELb1ELb1EEENS1_19SingleTileSchedulerILb1ELb0ELb0ELi128EEEEEEEEEvNT_6ParamsE$_ZZN4cuteplIJNS_1CILi0EEES2_EJiEEEDaRKNS_15ArithmeticTupleIJDpT_EEERKNS3_IJDpT0_EEEENKUlDpRKT_E_clIJiS2_EEEDaSH_)
        /*1e470*/ 	.word	0x00000000


	//----- nvinfo : EIATTR_FRAME_SIZE
	.align		4
.L_20680:
        /*1e474*/ 	.byte	0x04, 0x11
        /*1e476*/ 	.short	(.L_20682 - .L_20681)
	.align		4
.L_20681:
        /*1e478*/ 	.word	index@($_ZN7cutlass13device_kernelIN5flash19enable_sm80_to_sm89INS1_16FlashAttnBwdSm80INS1_25CollectiveMainloopBwdSm80ILi2ELi2EN4cute5tupleIJNS5_1CILi64EEENS7_ILi128EEES8_EEENS_10bfloat16_tEfNS_4arch4Sm80ELb0ELb1ELb1ELb1ELb1ELb0ELb0ELb0ELi2ELi2ELi4ELi2ELb1EEENS1_24CollectiveEpilogueBwdGQAISA_fSD_Li256ELb1ELb1EEENS1_19SingleTileSchedulerILb1ELb0ELb0ELi128EEEEEEEEEvNT_6ParamsE$_ZZN4cuteplIJNS_15ArithmeticTupleIJiiEEEEJNS_1CILi0EEEiiiEEEDaRKNS1_IJDpT_EEERKNS1_IJDpT0_EEEENKUlDpRKT_E_clIJS2_iiiEEEDaSI_)
        /*1e47c*/ 	.word	0x00000000


	//----- nvinfo : EIATTR_FRAME_SIZE
	.align		4
.L_20682:
        /*1e480*/ 	.byte	0x04, 0x11
        /*1e482*/ 	.short	(.L_20684 - .L_20683)
	.align		4
.L_20683:
        /*1e484*/ 	.word	index@($_ZN7cutlass13device_kernelIN5flash19enable_sm80_to_sm89INS1_16FlashAttnBwdSm80INS1_25CollectiveMainloopBwdSm80ILi2ELi2EN4cute5tupleIJNS5_1CILi64EEENS7_ILi128EEES8_EEENS_10bfloat16_tEfNS_4arch4Sm80ELb0ELb1ELb1ELb1ELb1ELb0ELb0ELb0ELi2ELi2ELi4ELi2ELb1EEENS1_24CollectiveEpilogueBwdGQAISA_fSD_Li256ELb1ELb1EEENS1_19SingleTileSchedulerILb1ELb0ELb0ELi128EEEEEEEEEvNT_6ParamsE$_ZZN4cuteplIJNS_15ArithmeticTupleIJiEEEEJNS1_IJNS_1CILi0EEEiEEEEEEDaRKNS1_IJDpT_EEERKNS1_IJDpT0_EEEENKUlDpRKT_E_clIJNS1_IJiiEEEEEEDaSJ_)
        /*1e488*/ 	.word	0x00000000


	//----- nvinfo : EIATTR_FRAME_SIZE
	.align		4
.L_20684:
        /*1e48c*/ 	.byte	0x04, 0x11
        /*1e48e*/ 	.short	(.L_20686 - .L_20685)
	.align		4
.L_20685:
        /*1e490*/ 	.word	index@($_ZN7cutlass13device_kernelIN5flash19enable_sm80_to_sm89INS1_16FlashAttnBwdSm80INS1_25CollectiveMainloopBwdSm80ILi2ELi2EN4cute5tupleIJNS5_1CILi64EEENS7_ILi128EEES8_EEENS_10bfloat16_tEfNS_4arch4Sm80ELb0ELb1ELb1ELb1ELb1ELb0ELb0ELb0ELi2ELi2ELi4ELi2ELb1EEENS1_24CollectiveEpilogueBwdGQAISA_fSD_Li256ELb1ELb1EEENS1_19SingleTileSchedulerILb1ELb0ELb0ELi128EEEEEEEEEvNT_6ParamsE$_ZZN4cute9transformINS_15ArithmeticTupleIJiiEEEZNS_14transform_leafIS2_RNS_8identityEEEDaRKT_OT0_EUlRKT_E_EEDaS8_SA_ENKUlDpSD_E_clIJiiEEEDaSF_)
        /*1e494*/ 	.word	0x00000000


	//----- nvinfo : EIATTR_FRAME_SIZE
	.align		4
.L_20686:
        /*1e498*/ 	.byte	0x04, 0x11
        /*1e49a*/ 	.short	(.L_20688 - .L_20687)
	.align		4
.L_20687:
        /*1e49c*/ 	.word	index@($_ZN7cutlass13device_kernelIN5flash19enable_sm80_to_sm89INS1_16FlashAttnBwdSm80INS1_25CollectiveMainloopBwdSm80ILi2ELi2EN4cute5tupleIJNS5_1CILi64EEENS7_ILi128EEES8_EEENS_10bfloat16_tEfNS_4arch4Sm80ELb0ELb1ELb1ELb1ELb1ELb0ELb0ELb0ELi2ELi2ELi4ELi2ELb1EEENS1_24CollectiveEpilogueBwdGQAISA_fSD_Li256ELb1ELb1EEENS1_19SingleTileSchedulerILb1ELb0ELb0ELi128EEEEEEEEEvNT_6ParamsE$_ZZN4cute9transformINS_15ArithmeticTupleIJNS1_IJiiEEEiiiEEEZNS_14transform_leafIS3_NS_8identityEEEDaRKT_OT0_EUlRKT_E_EEDaS8_SA_ENKUlDpSD_E_clIJNS_5tupleIJiiEEEiiiEEEDaSF_)
        /*1e4a0*/ 	.word	0x00000000


	//----- nvinfo : EIATTR_FRAME_SIZE
	.align		4
.L_20688:
        /*1e4a4*/ 	.byte	0x04, 0x11
        /*1e4a6*/ 	.short	(.L_20690 - .L_20689)
	.align		4
.L_20689:
        /*1e4a8*/ 	.word	index@($_ZN7cutlass13device_kernelIN5flash19enable_sm80_to_sm89INS1_16FlashAttnBwdSm80INS1_25CollectiveMainloopBwdSm80ILi2ELi2EN4cute5tupleIJNS5_1CILi64EEENS7_ILi128EEES8_EEENS_10bfloat16_tEfNS_4arch4Sm80ELb0ELb1ELb1ELb1ELb1ELb0ELb0ELb0ELi2ELi2ELi4ELi2ELb1EEENS1_24CollectiveEpilogueBwdGQAISA_fSD_Li256ELb1ELb1EEENS1_19SingleTileSchedulerILb1ELb0ELb0ELi128EEEEEEEEEvNT_6ParamsE$_ZZN4cute7idx2crdINS_5tupleIJiEEENS1_IJNS1_IJNS1_IJNS_1CILi8EEENS3_ILi2EEEEEES5_S5_NS3_ILi4EEEEEEEEEEEDaRKT_RKT0_ENKUlRKT_RKT0_E_clIiS8_EEDaSI_SL_)
        /*1e4ac*/ 	.word	0x00000000


	//----- nvinfo : EIATTR_FRAME_SIZE
	.align		4
.L_20690:
        /*1e4b0*/ 	.byte	0x04, 0x11
        /*1e4b2*/ 	.short	(.L_20692 - .L_20691)
	.align		4
.L_20691:
        /*1e4b4*/ 	.word	index@($_ZN7cutlass13device_kernelIN5flash19enable_sm80_to_sm89INS1_16FlashAttnBwdSm80INS1_25CollectiveMainloopBwdSm80ILi2ELi2EN4cute5tupleIJNS5_1CILi64EEENS7_ILi128EEES8_EEENS_10bfloat16_tEfNS_4arch4Sm80ELb0ELb1ELb1ELb1ELb1ELb0ELb0ELb0ELi2ELi2ELi4ELi2ELb1EEENS1_24CollectiveEpilogueBwdGQAISA_fSD_Li256ELb1ELb1EEENS1_19SingleTileSchedulerILb1ELb0ELb0ELi128EEEEEEEEEvNT_6ParamsE$_ZZN4cute7idx2crdINS_5tupleIJiEEENS1_IJNS1_IJNS1_IJNS_1CILi8EEENS3_ILi2EEEEEES5_NS3_ILi4EEES5_EEEEEEEEDaRKT_RKT0_ENKUlRKT_RKT0_E_clIiS8_EEDaSI_SL_)
        /*1e4b8*/ 	.word	0x00000000


	//----- nvinfo : EIATTR_FRAME_SIZE
	.align		4
.L_20692:
        /*1e4bc*/ 	.byte	0x04, 0x11
        /*1e4be*/ 	.short	(.L_20694 - .L_20693)
	.align		4
.L_20693:
        /*1e4c0*/ 	.word	index@($_ZN7cutlass13device_kernelIN5flash19enable_sm80_to_sm89INS1_16FlashAttnBwdSm80INS1_25CollectiveMainloopBwdSm80ILi2ELi2EN4cute5tupleIJNS5_1CILi64EEENS7_ILi128EEES8_EEENS_10bfloat16_tEfNS_4arch4Sm80ELb0ELb1ELb1ELb1ELb1ELb0ELb0ELb0ELi2ELi2ELi4ELi2ELb1EEENS1_24CollectiveEpilogueBwdGQAISA_fSD_Li256ELb1ELb1EEENS1_19SingleTileSchedulerILb1ELb0ELb0ELi128EEEEEEEEEvNT_6ParamsE$_ZZN4cute5sliceINS_5tupleIJNS_10UnderscoreES2_S2_iEEENS1_IJNS1_IJNS_1CILi1EEENS4_ILi0EEEEEElS6_lEEEEEDaRKT_RKT0_ENKUlRKT_RKT0_E_clIS2_lEEDaSH_SK_)
        /*1e4c4*/ 	.word	0x00000000


	//----- nvinfo : EIATTR_FRAME_SIZE
	.align		4
.L_20694:
        /*1e4c8*/ 	.byte	0x04, 0x11
        /*1e4ca*/ 	.short	(.L_20696 - .L_20695)
	.align		4
.L_20695:
        /*1e4cc*/ 	.word	index@($_ZN7cutlass13device_kernelIN5flash19enable_sm80_to_sm89INS1_16FlashAttnBwdSm80INS1_25CollectiveMainloopBwdSm80ILi2ELi2EN4cute5tupleIJNS5_1CILi64EEENS7_ILi128EEES8_EEENS_10bfloat16_tEfNS_4arch4Sm80ELb0ELb1ELb1ELb1ELb1ELb0ELb0ELb0ELi2ELi2ELi4ELi2ELb1EEENS1_24CollectiveEpilogueBwdGQAISA_fSD_Li256ELb1ELb1EEENS1_19SingleTileSchedulerILb1ELb0ELb0ELi128EEEEEEEEEvNT_6ParamsE$_ZZN4cute19as_arithmetic_tupleINS_15ArithmeticTupleIJiiEEEEEDaRKT_ENKUlRKT_E_clIiEEDaS8_)
        /*1e4d0*/ 	.word	0x00000000


	//----- nvinfo : EIATTR_FRAME_SIZE
	.align		4
.L_20696:
        /*1e4d4*/ 	.byte	0x04, 0x11
        /*1e4d6*/ 	.short	(.L_20698 - .L_20697)
	.align		4
.L_20697:
        /*1e4d8*/ 	.word	index@($_ZN7cutlass13device_kernelIN5flash19enable_sm80_to_sm89INS1_16FlashAttnBwdSm80INS1_25CollectiveMainloopBwdSm80ILi2ELi2EN4cute5tupleIJNS5_1CILi64EEENS7_ILi128EEES8_EEENS_10bfloat16_tEfNS_4arch4Sm80ELb0ELb1ELb1ELb1ELb1ELb0ELb0ELb0ELi2ELi2ELi4ELi2ELb1EEENS1_24CollectiveEpilogueBwdGQAISA_fSD_Li256ELb1ELb1EEENS1_19SingleTileSchedulerILb1ELb0ELb0ELi128EEEEEEEEEvNT_6ParamsE$_ZZN4cute19as_arithmetic_tupleINS_15ArithmeticTupleIJiiEEEEEDaRKT_ENKUlDpRKT_E_clIJiiEEEDaS9_)
        /*1e4dc*/ 	.word	0x00000000


	//----- nvinfo : EIATTR_FRAME_SIZE
	.align		4
.L_20698:
        /*1e4e0*/ 	.byte	0x04, 0x11
        /*1e4e2*/ 	.short	(.L_20700 - .L_20699)
	.align		4
.L_20699:
        /*1e4e4*/ 	.word	index@($_ZN7cutlass13device_kernelIN5flash19enable_sm80_to_sm89INS1_16FlashAttnBwdSm80INS1_25CollectiveMainloopBwdSm80ILi2ELi2EN4cute5tupleIJNS5_1CILi64EEENS7_ILi128EEES8_EEENS_10bfloat16_tEfNS_4arch4Sm80ELb0ELb1ELb1ELb1ELb1ELb0ELb0ELb0ELi2ELi2ELi4ELi2ELb1EEENS1_24CollectiveEpilogueBwdGQAISA_fSD_Li256ELb1ELb1EEENS1_19SingleTileSchedulerILb1ELb0ELb0ELi128EEEEEEEEEvNT_6ParamsE$_ZZN4cute19as_arithmetic_tupleINS_15ArithmeticTupleIJNS1_IJiiEEEiiiEEEEEDaRKT_ENKUlRKT_E_clIiEEDaS9_)
        /*1e4e8*/ 	.word	0x00000000


	//----- nvinfo : EIATTR_FRAME_SIZE
	.align		4
.L_20700:
        /*1e4ec*/ 	.byte	0x04, 0x11
        /*1e4ee*/ 	.short	(.L_20702 - .L_20701)
	.align		4
.L_20701:
        /*1e4f0*/ 	.word	index@($_ZN7cutlass13device_kernelIN5flash19enable_sm80_to_sm89INS1_16FlashAttnBwdSm80INS1_25CollectiveMainloopBwdSm80ILi2ELi2EN4cute5tupleIJNS5_1CILi64EEENS7_ILi128EEES8_EEENS_10bfloat16_tEfNS_4arch4Sm80ELb0ELb1ELb1ELb1ELb1ELb0ELb0ELb0ELi2ELi2ELi4ELi2ELb1EEENS1_24CollectiveEpilogueBwdGQAISA_fSD_Li256ELb1ELb1EEENS1_19SingleTileSchedulerILb1ELb0ELb0ELi128EEEEEEEEEvNT_6ParamsE$_ZZN4cute19as_arithmetic_tupleINS_15ArithmeticTupleIJNS1_IJiiEEEiiiEEEEEDaRKT_ENKUlRKT_E_clIS2_EEDaS9_)
        /*1e4f4*/ 	.word	0x00000000


	//----- nvinfo : EIATTR_FRAME_SIZE
	.align		4
.L_20702:
        /*1e4f8*/ 	.byte	0x04, 0x11
        /*1e4fa*/ 	.short	(.L_20704 - .L_20703)
	.align		4
.L_20703:
        /*1e4fc*/ 	.word	index@($_ZN7cutlass13device_kernelIN5flash19enable_sm80_to_sm89INS1_16FlashAttnBwdSm80INS1_25CollectiveMainloopBwdSm80ILi2ELi2EN4cute5tupleIJNS5_1CILi64EEENS7_ILi128EEES8_EEENS_10bfloat16_tEfNS_4arch4Sm80ELb0ELb1ELb1ELb1ELb1ELb0ELb0ELb0ELi2ELi2ELi4ELi2ELb1EEENS1_24CollectiveEpilogueBwdGQAISA_fSD_Li256ELb1ELb1EEENS1_19SingleTileSchedulerILb1ELb0ELb0ELi128EEEEEEEEEvNT_6ParamsE$_ZZN4cute19as_arithmetic_tupleINS_15ArithmeticTupleIJNS1_IJiiEEEiiiEEEEEDaRKT_ENKUlDpRKT_E_clIJS2_iiiEEEDaSA_)
        /*1e500*/ 	.word	0x00000000


	//----- nvinfo : EIATTR_FRAME_SIZE
	.align		4
.L_20704:
        /*1e504*/ 	.byte	0x04, 0x11
        /*1e506*/ 	.short	(.L_20706 - .L_20705)
	.align		4
.L_20705:
        /*1e508*/ 	.word	index@($_ZN7cutlass13device_kernelIN5flash19enable_sm80_to_sm89INS1_16FlashAttnBwdSm80INS1_25CollectiveMainloopBwdSm80ILi2ELi2EN4cute5tupleIJNS5_1CILi64EEENS7_ILi128EEES8_EEENS_10bfloat16_tEfNS_4arch4Sm80ELb0ELb1ELb1ELb1ELb1ELb0ELb0ELb0ELi2ELi2ELi4ELi2ELb1EEENS1_24CollectiveEpilogueBwdGQAISA_fSD_Li256ELb1ELb1EEENS1_19SingleTileSchedulerILb1ELb0ELb0ELi128EEEEEEEEEvNT_6ParamsE$_ZZN4cute14transform_leafINS_15ArithmeticTupleIJiiEEERNS_8identityEEEDaRKT_OT0_ENKUlRKT_E_clIiEEDaSC_)
        /*1e50c*/ 	.word	0x00000000


	//----- nvinfo : EIATTR_FRAME_SIZE
	.align		4
.L_20706:
        /*1e510*/ 	.byte	0x04, 0x11
        /*1e512*/ 	.short	(.L_20708 - .L_20707)
	.align		4
.L_20707:
        /*1e514*/ 	.word	index@($_ZN7cutlass13device_kernelIN5flash19enable_sm80_to_sm89INS1_16FlashAttnBwdSm80INS1_25CollectiveMainloopBwdSm80ILi2ELi2EN4cute5tupleIJNS5_1CILi64EEENS7_ILi128EEES8_EEENS_10bfloat16_tEfNS_4arch4Sm80ELb0ELb1ELb1ELb1ELb1ELb0ELb0ELb0ELi2ELi2ELi4ELi2ELb1EEENS1_24CollectiveEpilogueBwdGQAISA_fSD_Li256ELb1ELb1EEENS1_19SingleTileSchedulerILb1ELb0ELb0ELi128EEEEEEEEEvNT_6ParamsE$_ZZN4cute14transform_leafINS_15ArithmeticTupleIJNS1_IJiiEEEiiiEEENS_8identityEEEDaRKT_OT0_ENKUlRKT_E_clIiEEDaSC_)
        /*1e518*/ 	.word	0x00000000


	//----- nvinfo : EIATTR_FRAME_SIZE
	.align		4
.L_20708:
        /*1e51c*/ 	.byte	0x04, 0x11
        /*1e51e*/ 	.short	(.L_20710 - .L_20709)
	.align		4
.L_20709:
        /*1e520*/ 	.word	index@($_ZN7cutlass13device_kernelIN5flash19enable_sm80_to_sm89INS1_16FlashAttnBwdSm80INS1_25CollectiveMainloopBwdSm80ILi2ELi2EN4cute5tupleIJNS5_1CILi64EEENS7_ILi128EEES8_EEENS_10bfloat16_tEfNS_4arch4Sm80ELb0ELb1ELb1ELb1ELb1ELb0ELb0ELb0ELi2ELi2ELi4ELi2ELb1EEENS1_24CollectiveEpilogueBwdGQAISA_fSD_Li256ELb1ELb1EEENS1_19SingleTileSchedulerILb1ELb0ELb0ELi128EEEEEEEEEvNT_6ParamsE$_ZZN4cute14transform_leafINS_15ArithmeticTupleIJNS1_IJiiEEEiiiEEENS_8identityEEEDaRKT_OT0_ENKUlRKT_E_clIS2_EEDaSC_)
        /*1e524*/ 	.word	0x00000000


	//----- nvinfo : EIATTR_FRAME_SIZE
	.align		4
.L_20710:
        /*1e528*/ 	.byte	0x04, 0x11
        /*1e52a*/ 	.short	(.L_20712 - .L_20711)
	.align		4
.L_20711:
        /*1e52c*/ 	.word	index@($_ZN7cutlass13device_kernelIN5flash19enable_sm80_to_sm89INS1_16FlashAttnBwdSm80INS1_25CollectiveMainloopBwdSm80ILi2ELi2EN4cute5tupleIJNS5_1CILi64EEENS7_ILi128EEES8_EEENS_10bfloat16_tEfNS_4arch4Sm80ELb0ELb1ELb1ELb1ELb1ELb0ELb0ELb0ELi2ELi2ELi4ELi2ELb1EEENS1_24CollectiveEpilogueBwdGQAISA_fSD_Li256ELb1ELb1EEENS1_19SingleTileSchedulerILb1ELb0ELb0ELi128EEEEEEEEEvNT_6ParamsE$_ZZN4cute12filter_tupleINS_5tupleIJNS_10UnderscoreES2_S2_iEEENS1_IJNS1_IJNS_1CILi1EEENS4_ILi0EEEEEElS6_lEEEZNS_5sliceIS3_S8_EEDaRKT_RKT0_EUlRKT_RKT0_E_EEDaSC_SF_OT1_ENKUlDpSI_E_clIJNS1_IJS7_EEENS1_IJlEEENS1_IJS6_EEENS1_IJEEEEEEDaSP_)
        /*1e530*/ 	.word	0x00000000


	//----- nvinfo : EIATTR_FRAME_SIZE
	.align		4
.L_20712:
        /*1e534*/ 	.byte	0x04, 0x11
        /*1e536*/ 	.short	(.L_20714 - .L_20713)
	.align		4
.L_20713:
        /*1e538*/ 	.word	index@($_ZN7cutlass13device_kernelIN5flash19enable_sm80_to_sm89INS1_16FlashAttnBwdSm80INS1_25CollectiveMainloopBwdSm80ILi2ELi2EN4cute5tupleIJNS5_1CILi64EEENS7_ILi128EEES8_EEENS_10bfloat16_tEfNS_4arch4Sm80ELb0ELb1ELb1ELb1ELb1ELb0ELb0ELb0ELi2ELi2ELi4ELi2ELb1EEENS1_24CollectiveEpilogueBwdGQAISA_fSD_Li256ELb1ELb1EEENS1_19SingleTileSchedulerILb1ELb0ELb0ELi128EEEEEEEEEvNT_6ParamsE$_ZN73_INTERNAL_24fd9406_37_flash_bwd_hdim64_bf16_softcap_sm80_cu_3fbc093a_291824__cvta_generic_to_sharedEPKv)
        /*1e53c*/ 	.word	0x00000000


	//----- nvinfo : EIATTR_FRAME_SIZE
	.align		4
.L_20714:
        /*1e540*/ 	.byte	0x04, 0x11
        /*1e542*/ 	.short	(.L_20716 - .L_20715)
	.align		4
.L_20715:
        /*1e544*/ 	.word	index@($_ZN7cutlass13device_kernelIN5flash19enable_sm80_to_sm89INS1_16FlashAttnBwdSm80INS1_25CollectiveMainloopBwdSm80ILi2ELi2EN4cute5tupleIJNS5_1CILi64EEENS7_ILi128EEES8_EEENS_10bfloat16_tEfNS_4arch4Sm80ELb0ELb1ELb1ELb1ELb1ELb0ELb0ELb0ELi2ELi2ELi4ELi2ELb1EEENS1_24CollectiveEpilogueBwdGQAISA_fSD_Li256ELb1ELb1EEENS1_19SingleTileSchedulerILb1ELb0ELb0ELi128EEEEEEEEEvNT_6ParamsE$_ZN4cute8smem_ptrIPfECI1NS_12iter_adaptorIS1_S2_EEES1_)
        /*1e548*/ 	.word	0x00000000


	//----- nvinfo : EIATTR_FRAME_SIZE
	.align		4
.L_20716:
        /*1e54c*/ 	.byte	0x04, 0x11
        /*1e54e*/ 	.short	(.L_20718 - .L_20717)
	.align		4
.L_20717:
        /*1e550*/ 	.word	index@($_ZN7cutlass13device_kernelIN5flash19enable_sm80_to_sm89INS1_16FlashAttnBwdSm80INS1_25CollectiveMainloopBwdSm80ILi2ELi2EN4cute5tupleIJNS5_1CILi64EEENS7_ILi128EEES8_EEENS_10bfloat16_tEfNS_4arch4Sm80ELb0ELb1ELb1ELb1ELb1ELb0ELb0ELb0ELi2ELi2ELi4ELi2ELb1EEENS1_24CollectiveEpilogueBwdGQAISA_fSD_Li256ELb1ELb1EEENS1_19SingleTileSchedulerILb1ELb0ELb0ELi128EEEEEEEEEvNT_6ParamsE$_ZN4cute8smem_ptrIPN7cutlass9uint128_tEECI1NS_12iter_adaptorIS3_S4_EEES3_)
        /*1e554*/ 	.word	0x00000000


	//----- nvinfo : EIATTR_FRAME_SIZE
	.align		4
.L_20718:
        /*1e558*/ 	.byte	0x04, 0x11
        /*1e55a*/ 	.short	(.L_20720 - .L_20719)
	.align		4
.L_20719:
        /*1e55c*/ 	.word	index@($_ZN7cutlass13device_kernelIN5flash19enable_sm80_to_sm89INS1_16FlashAttnBwdSm80INS1_25CollectiveMainloopBwdSm80ILi2ELi2EN4cute5tupleIJNS5_1CILi64EEENS7_ILi128EEES8_EEENS_10bfloat16_tEfNS_4arch4Sm80ELb0ELb1ELb1ELb1ELb1ELb0ELb0ELb0ELi2ELi2ELi4ELi2ELb1EEENS1_24CollectiveEpilogueBwdGQAISA_fSD_Li256ELb1ELb1EEENS1_19SingleTileSchedulerILb1ELb0ELb0ELi128EEEEEEEEEvNT_6ParamsE$_ZN4cute8smem_ptrIPN7cutlass10bfloat16_tEECI1NS_12iter_adaptorIS3_S4_EEES3_)
        /*1e560*/ 	.word	0x00000000


	//----- nvinfo : EIATTR_FRAME_SIZE
	.align		4
.L_20720:
        /*1e564*/ 	.byte	0x04, 0x11
        /*1e566*/ 	.short	(.L_20722 - .L_20721)
	.align		4
.L_20721:
        /*1e568*/ 	.word	index@($_ZN7cutlass13device_kernelIN5flash19enable_sm80_to_sm89INS1_16FlashAttnBwdSm80INS1_25CollectiveMainloopBwdSm80ILi2ELi2EN4cute5tupleIJNS5_1CILi64EEENS7_ILi128EEES8_EEENS_10bfloat16_tEfNS_4arch4Sm80ELb0ELb1ELb1ELb1ELb1ELb0ELb0ELb0ELi2ELi2ELi4ELi2ELb1EEENS1_24CollectiveEpilogueBwdGQAISA_fSD_Li256ELb1ELb1EEENS1_19SingleTileSchedulerILb1ELb0ELb0ELi128EEEEEEEEEvNT_6ParamsE$_ZN4cute8gmem_ptrIPKfECI1NS_12iter_adaptorIS2_S3_EEES2_)
        /*1e56c*/ 	.word	0x00000000


	//----- nvinfo : EIATTR_FRAME_SIZE
	.align		4
.L_20722:
        /*1e570*/ 	.byte	0x04, 0x11
        /*1e572*/ 	.short	(.L_20724 - .L_20723)
	.align		4
.L_20723:
        /*1e574*/ 	.word	index@($_ZN7cutlass13device_kernelIN5flash19enable_sm80_to_sm89INS1_16FlashAttnBwdSm80INS1_25CollectiveMainloopBwdSm80ILi2ELi2EN4cute5tupleIJNS5_1CILi64EEENS7_ILi128EEES8_EEENS_10bfloat16_tEfNS_4arch4Sm80ELb0ELb1ELb1ELb1ELb1ELb0ELb0ELb0ELi2ELi2ELi4ELi2ELb1EEENS1_24CollectiveEpilogueBwdGQAISA_fSD_Li256ELb1ELb1EEENS1_19SingleTileSchedulerILb1ELb0ELb0ELi128EEEEEEEEEvNT_6ParamsE$_ZN4cute8gmem_ptrIPKN7cutlass9uint128_tEECI1NS_12iter_adaptorIS4_S5_EEES4_)
        /*1e578*/ 	.word	0x00000000


	//----- nvinfo : EIATTR_FRAME_SIZE
	.align		4
.L_20724:
        /*1e57c*/ 	.byte	0x04, 0x11
        /*1e57e*/ 	.short	(.L_20726 - .L_20725)
	.align		4
.L_20725:
        /*1e580*/ 	.word	index@($_ZN7cutlass13device_kernelIN5flash19enable_sm80_to_sm89INS1_16FlashAttnBwdSm80INS1_25CollectiveMainloopBwdSm80ILi2ELi2EN4cute5tupleIJNS5_1CILi64EEENS7_ILi128EEES8_EEENS_10bfloat16_tEfNS_4arch4Sm80ELb0ELb1ELb1ELb1ELb1ELb0ELb0ELb0ELi2ELi2ELi4ELi2ELb1EEENS1_24CollectiveEpilogueBwdGQAISA_fSD_Li256ELb1ELb1EEENS1_19SingleTileSchedulerILb1ELb0ELb0ELi128EEEEEEEEEvNT_6ParamsE$_ZN4cute8gmem_ptrIPKN7cutlass10bfloat16_tEECI1NS_12iter_adaptorIS4_S5_EEES4_)
        /*1e584*/ 	.word	0x00000000


	//----- nvinfo : EIATTR_FRAME_SIZE
	.align		4
.L_20726:
        /*1e588*/ 	.byte	0x04, 0x11
        /*1e58a*/ 	.short	(.L_20728 - .L_20727)
	.align		4
.L_20727:
        /*1e58c*/ 	.word	index@($_ZN7cutlass13device_kernelIN5flash19enable_sm80_to_sm89INS1_16FlashAttnBwdSm80INS1_25CollectiveMainloopBwdSm80ILi2ELi2EN4cute5tupleIJNS5_1CILi64EEENS7_ILi128EEES8_EEENS_10bfloat16_tEfNS_4arch4Sm80ELb0ELb1ELb1ELb1ELb1ELb0ELb0ELb0ELi2ELi2ELi4ELi2ELb1EEENS1_24CollectiveEpilogueBwdGQAISA_fSD_Li256ELb1ELb1EEENS1_19SingleTileSchedulerILb1ELb0ELb0ELi128EEEEEEEEEvNT_6ParamsE$_ZN4cute5tupleIJiiEEC2ERKiS3_)
        /*1e590*/ 	.word	0x00000000


	//----- nvinfo : EIATTR_FRAME_SIZE
	.align		4
.L_20728:
        /*1e594*/ 	.byte	0x04, 0x11
        /*1e596*/ 	.short	(.L_20730 - .L_20729)
	.align		4
.L_20729:
        /*1e598*/ 	.word	index@($_ZN7cutlass13device_kernelIN5flash19enable_sm80_to_sm89INS1_16FlashAttnBwdSm80INS1_25CollectiveMainloopBwdSm80ILi2ELi2EN4cute5tupleIJNS5_1CILi64EEENS7_ILi128EEES8_EEENS_10bfloat16_tEfNS_4arch4Sm80ELb0ELb1ELb1ELb1ELb1ELb0ELb0ELb0ELi2ELi2ELi4ELi2ELb1EEENS1_24CollectiveEpilogueBwdGQAISA_fSD_Li256ELb1ELb1EEENS1_19SingleTileSchedulerILb1ELb0ELb0ELi128EEEEEEEEEvNT_6ParamsE$_ZN4cute5tupleIJiNS_1CILi0EEEEEC2ERKiRKS2_)
        /*1e59c*/ 	.word	0x00000000


	//----- nvinfo : EIATTR_FRAME_SIZE
	.align		4
.L_20730:
        /*1e5a0*/ 	.byte	0x04, 0x11
        /*1e5a2*/ 	.short	(.L_20732 - .L_20731)
	.align		4
.L_20731:
        /*1e5a4*/ 	.word	index@($_ZN7cutlass13device_kernelIN5flash19enable_sm80_to_sm89INS1_16FlashAttnBwdSm80INS1_25CollectiveMainloopBwdSm80ILi2ELi2EN4cute5tupleIJNS5_1CILi64EEENS7_ILi128EEES8_EEENS_10bfloat16_tEfNS_4arch4Sm80ELb0ELb1ELb1ELb1ELb1ELb0ELb0ELb0ELi2ELi2ELi4ELi2ELb1EEENS1_24CollectiveEpilogueBwdGQAISA_fSD_Li256ELb1ELb1EEENS1_19SingleTileSchedulerILb1ELb0ELb0ELi128EEEEEEEEEvNT_6ParamsE$_ZN4cute5tupleIJiEEC2ERKi)
        /*1e5a8*/ 	.word	0x00000000


	//----- nvinfo : EIATTR_FRAME_SIZE
	.align		4
.L_20732:
        /*1e5ac*/ 	.byte	0x04, 0x11
        /*1e5ae*/ 	.short	(.L_20734 - .L_20733)
	.align		4
.L_20733:
        /*1e5b0*/ 	.word	index@($_ZN7cutlass13device_kernelIN5flash19enable_sm80_to_sm89INS1_16FlashAttnBwdSm80INS1_25CollectiveMainloopBwdSm80ILi2ELi2EN4cute5tupleIJNS5_1CILi64EEENS7_ILi128EEES8_EEENS_10bfloat16_tEfNS_4arch4Sm80ELb0ELb1ELb1ELb1ELb1ELb0ELb0ELb0ELi2ELi2ELi4ELi2ELb1EEENS1_24CollectiveEpilogueBwdGQAISA_fSD_Li256ELb1ELb1EEENS1_19SingleTileSchedulerILb1ELb0ELb0ELi128EEEEEEEEEvNT_6ParamsE$_ZN4cute5tupleIJNS_1CILi0EEEiiiEEC2ERKS2_RKiS7_S7_)
        /*1e5b4*/ 	.word	0x00000000


	//----- nvinfo : EIATTR_FRAME_SIZE
	.align		4
.L_20734:
        /*1e5b8*/ 	.byte	0x04, 0x11
        /*1e5ba*/ 	.short	(.L_20736 - .L_20735)
	.align		4
.L_20735:
        /*1e5bc*/ 	.word	index@($_ZN7cutlass13device_kernelIN5flash19enable_sm80_to_sm89INS1_16FlashAttnBwdSm80INS1_25CollectiveMainloopBwdSm80ILi2ELi2EN4cute5tupleIJNS5_1CILi64EEENS7_ILi128EEES8_EEENS_10bfloat16_tEfNS_4arch4Sm80ELb0ELb1ELb1ELb1ELb1ELb0ELb0ELb0ELi2ELi2ELi4ELi2ELb1EEENS1_24CollectiveEpilogueBwdGQAISA_fSD_Li256ELb1ELb1EEENS1_19SingleTileSchedulerILb1ELb0ELb0ELi128EEEEEEEEEvNT_6ParamsE$_ZN4cute5tupleIJNS_1CILi0EEEiEEC2ERKS2_RKi)
        /*1e5c0*/ 	.word	0x00000000


	//----- nvinfo : EIATTR_FRAME_SIZE
	.align		4
.L_20736:
        /*1e5c4*/ 	.byte	0x04, 0x11
        /*1e5c6*/ 	.short	(.L_20738 - .L_20737)
	.align		4
.L_20737:
        /*1e5c8*/ 	.word	index@($_ZN7cutlass13device_kernelIN5flash19enable_sm80_to_sm89INS1_16FlashAttnBwdSm80INS1_25CollectiveMainloopBwdSm80ILi2ELi2EN4cute5tupleIJNS5_1CILi64EEENS7_ILi128EEES8_EEENS_10bfloat16_tEfNS_4arch4Sm80ELb0ELb1ELb1ELb1ELb1ELb0ELb0ELb0ELi2ELi2ELi4ELi2ELb1EEENS1_24CollectiveEpilogueBwdGQAISA_fSD_Li256ELb1ELb1EEENS1_19SingleTileSchedulerILb1ELb0ELb0ELi128EEEEEEEEEvNT_6ParamsE$_ZN4cute5tupleIJNS_1CILi0EEES2_iiEEC2ERKS2_S5_RKiS7_)
        /*1e5cc*/ 	.word	0x00000000


	//----- nvinfo : EIATTR_FRAME_SIZE
	.align		4
.L_20738:
        /*1e5d0*/ 	.byte	0x04, 0x11
        /*1e5d2*/ 	.short	(.L_20740 - .L_20739)
	.align		4
.L_20739:
        /*1e5d4*/ 	.word	index@($_ZN7cutlass13device_kernelIN5flash19enable_sm80_to_sm89INS1_16FlashAttnBwdSm80INS1_25CollectiveMainloopBwdSm80ILi2ELi2EN4cute5tupleIJNS5_1CILi64EEENS7_ILi128EEES8_EEENS_10bfloat16_tEfNS_4arch4Sm80ELb0ELb1ELb1ELb1ELb1ELb0ELb0ELb0ELi2ELi2ELi4ELi2ELb1EEENS1_24CollectiveEpilogueBwdGQAISA_fSD_Li256ELb1ELb1EEENS1_19SingleTileSchedulerILb1ELb0ELb0ELi128EEEEEEEEEvNT_6ParamsE$_ZN4cute5tupleIJNS_1CILi0EEES2_iEEC2ERKS2_S5_RKi)
        /*1e5d8*/ 	.word	0x00000000


	//----- nvinfo : EIATTR_FRAME_SIZE
	.align		4
.L_20740:
        /*1e5dc*/ 	.byte	0x04, 0x11
        /*1e5de*/ 	.short	(.L_20742 - .L_20741)
	.align		4
.L_20741:
        /*1e5e0*/ 	.word	index@($_ZN7cutlass13device_kernelIN5flash19enable_sm80_to_sm89INS1_16FlashAttnBwdSm80INS1_25CollectiveMainloopBwdSm80ILi2ELi2EN4cute5tupleIJNS5_1CILi64EEENS7_ILi128EEES8_EEENS_10bfloat16_tEfNS_4arch4Sm80ELb0ELb1ELb1ELb1ELb1ELb0ELb0ELb0ELi2ELi2ELi4ELi2ELb1EEENS1_24CollectiveEpilogueBwdGQAISA_fSD_Li256ELb1ELb1EEENS1_19SingleTileSchedulerILb1ELb0ELb0ELi128EEEEEEEEEvNT_6ParamsE$_ZN4cute5tupleIJNS_1CILi0EEES2_S2_iEEC2ERKS2_S5_S5_RKi)
        /*1e5e4*/ 	.word	0x00000000


	//----- nvinfo : EIATTR_FRAME_SIZE
	.align		4
.L_20742:
        /*1e5e8*/ 	.byte	0x04, 0x11
        /*1e5ea*/ 	.short	(.L_20744 - .L_20743)
	.align		4
.L_20743:
        /*1e5ec*/ 	.word	index@($_ZN7cutlass13device_kernelIN5flash19enable_sm80_to_sm89INS1_16FlashAttnBwdSm80INS1_25CollectiveMainloopBwdSm80ILi2ELi2EN4cute5tupleIJNS5_1CILi64EEENS7_ILi128EEES8_EEENS_10bfloat16_tEfNS_4arch4Sm80ELb0ELb1ELb1ELb1ELb1ELb0ELb0ELb0ELi2ELi2ELi4ELi2ELb1EEENS1_24CollectiveEpilogueBwdGQAISA_fSD_Li256ELb1ELb1EEENS1_19SingleTileSchedulerILb1ELb0ELb0ELi128EEEEEEEEEvNT_6ParamsE$_ZN4cute5tupleIJNS_15ArithmeticTupleIJiiEEEiiiEEC2ERKS2_RKiS7_S7_)
        /*1e5f0*/ 	.word	0x00000000


	//----- nvinfo : EIATTR_FRAME_SIZE
	.align		4
.L_20744:
        /*1e5f4*/ 	.byte	0x04, 0x11
        /*1e5f6*/ 	.short	(.L_20746 - .L_20745)
	.align		4
.L_20745:
        /*1e5f8*/ 	.word	index@($_ZN7cutlass13device_kernelIN5flash19enable_sm80_to_sm89INS1_16FlashAttnBwdSm80INS1_25CollectiveMainloopBwdSm80ILi2ELi2EN4cute5tupleIJNS5_1CILi64EEENS7_ILi128EEES8_EEENS_10bfloat16_tEfNS_4arch4Sm80ELb0ELb1ELb1ELb1ELb1ELb0ELb0ELb0ELi2ELi2ELi4ELi2ELb1EEENS1_24CollectiveEpilogueBwdGQAISA_fSD_Li256ELb1ELb1EEENS1_19SingleTileSchedulerILb1ELb0ELb0ELi128EEEEEEEEEvNT_6ParamsE$_ZN4cute5tupleIJNS_15ArithmeticTupleIJiiEEEEEC2ERKS2_)
        /*1e5fc*/ 	.word	0x00000000


	//----- nvinfo : EIATTR_FRAME_SIZE
	.align		4
.L_20746:
        /*1e600*/ 	.byte	0x04, 0x11
        /*1e602*/ 	.short	(.L_20748 - .L_20747)
	.align		4
.L_20747:
        /*1e604*/ 	.word	index@($_ZN7cutlass13device_kernelIN5flash19enable_sm80_to_sm89INS1_16FlashAttnBwdSm80INS1_25CollectiveMainloopBwdSm80ILi2ELi2EN4cute5tupleIJNS5_1CILi64EEENS7_ILi128EEES8_EEENS_10bfloat16_tEfNS_4arch4Sm80ELb0ELb1ELb1ELb1ELb1ELb0ELb0ELb0ELi2ELi2ELi4ELi2ELb1EEENS1_24CollectiveEpilogueBwdGQAISA_fSD_Li256ELb1ELb1EEENS1_19SingleTileSchedulerILb1ELb0ELb0ELi128EEEEEEEEEvNT_6ParamsE$_ZN4cute5tupleIJNS_15ArithmeticTupleIJiEEEEEC2ERKS2_)
        /*1e608*/ 	.word	0x00000000


	//----- nvinfo : EIATTR_FRAME_SIZE
	.align		4
.L_20748:
        /*1e60c*/ 	.byte	0x04, 0x11
        /*1e60e*/ 	.short	(.L_20750 - .L_20749)
	.align		4
.L_20749:
        /*1e610*/ 	.word	index@($_ZN7cutlass13device_kernelIN5flash19enable_sm80_to_sm89INS1_16FlashAttnBwdSm80INS1_25CollectiveMainloopBwdSm80ILi2ELi2EN4cute5tupleIJNS5_1CILi64EEENS7_ILi128EEES8_EEENS_10bfloat16_tEfNS_4arch4Sm80ELb0ELb1ELb1ELb1ELb1ELb0ELb0ELb0ELi2ELi2ELi4ELi2ELb1EEENS1_24CollectiveEpilogueBwdGQAISA_fSD_Li256ELb1ELb1EEENS1_19SingleTileSchedulerILb1ELb0ELb0ELi128EEEEEEEEEvNT_6ParamsE$_ZN4cute5tupleIJNS_15ArithmeticTupleIJNS_1CILi0EEEiEEEEEC2ERKS4_)
        /*1e614*/ 	.word	0x00000000


	//----- nvinfo : EIATTR_FRAME_SIZE
	.align		4
.L_20750:
        /*1e618*/ 	.byte	0x04, 0x11
        /*1e61a*/ 	.short	(.L_20752 - .L_20751)
	.align		4
.L_20751:
        /*1e61c*/ 	.word	index@($_ZN7cutlass13device_kernelIN5flash19enable_sm80_to_sm89INS1_16FlashAttnBwdSm80INS1_25CollectiveMainloopBwdSm80ILi2ELi2EN4cute5tupleIJNS5_1CILi64EEENS7_ILi128EEES8_EEENS_10bfloat16_tEfNS_4arch4Sm80ELb0ELb1ELb1ELb1ELb1ELb0ELb0ELb0ELi2ELi2ELi4ELi2ELb1EEENS1_24CollectiveEpilogueBwdGQAISA_fSD_Li256ELb1ELb1EEENS1_19SingleTileSchedulerILb1ELb0ELb0ELi128EEEEEEEEEvNT_6ParamsE$_ZN4cute5tupleIJNS0_IJNS0_IJNS_1CILi8EEENS1_ILi1EEEEEENS1_ILi2EEES3_EEENS0_IJNS0_IJS3_NS1_ILi0EEEEEElS7_EEEEEC2ERKS6_RKS9_)
        /*1e620*/ 	.word	0x00000000


	//----- nvinfo : EIATTR_FRAME_SIZE
	.align		4
.L_20752:
        /*1e624*/ 	.byte	0x04, 0x11
        /*1e626*/ 	.short	(.L_20754 - .L_20753)
	.align		4
.L_20753:
        /*1e628*/ 	.word	index@($_ZN7cutlass13device_kernelIN5flash19enable_sm80_to_sm89INS1_16FlashAttnBwdSm80INS1_25CollectiveMainloopBwdSm80ILi2ELi2EN4cute5tupleIJNS5_1CILi64EEENS7_ILi128EEES8_EEENS_10bfloat16_tEfNS_4arch4Sm80ELb0ELb1ELb1ELb1ELb1ELb0ELb0ELb0ELi2ELi2ELi4ELi2ELb1EEENS1_24CollectiveEpilogueBwdGQAISA_fSD_Li256ELb1ELb1EEENS1_19SingleTileSchedulerILb1ELb0ELb0ELi128EEEEEEEEEvNT_6ParamsE$_ZN4cute3eso3ESOILb1ELb0EJNS_6LayoutINS_5tupleIJNS3_IJNS_1CILi8EEENS4_ILi1EEEEEENS4_ILi2EEES6_EEENS3_IJNS3_IJS6_NS4_ILi0EEEEEENS4_ILi2048EEESA_EEEEEiEEC2ERKSE_RKi)
        /*1e62c*/ 	.word	0x00000000


	//----- nvinfo : EIATTR_FRAME_SIZE
	.align		4
.L_20754:
        /*1e630*/ 	.byte	0x04, 0x11
        /*1e632*/ 	.short	(.L_20756 - .L_20755)
	.align		4
.L_20755:
        /*1e634*/ 	.word	index@($_ZN7cutlass13device_kernelIN5flash19enable_sm80_to_sm89INS1_16FlashAttnBwdSm80INS1_25CollectiveMainloopBwdSm80ILi2ELi2EN4cute5tupleIJNS5_1CILi64EEENS7_ILi128EEES8_EEENS_10bfloat16_tEfNS_4arch4Sm80ELb0ELb1ELb1ELb1ELb1ELb0ELb0ELb0ELi2ELi2ELi4ELi2ELb1EEENS1_24CollectiveEpilogueBwdGQAISA_fSD_Li256ELb1ELb1EEENS1_19SingleTileSchedulerILb1ELb0ELb0ELi128EEEEEEEEEvNT_6ParamsE$_ZN4cute3eso3ESOILb1ELb0EJNS_6LayoutINS_5tupleIJNS3_IJNS_1CILi8EEENS4_ILi1EEEEEENS4_ILi2EEES6_EEENS3_IJNS3_IJS6_NS4_ILi0EEEEEENS4_ILi2048EEESA_EEEEENS_10ViewEngineINS_8smem_ptrIPN7cutlass10bfloat16_tEEEEEEEC2ERKSE_RKSL_)
        /*1e638*/ 	.word	0x00000000


	//----- nvinfo : EIATTR_FRAME_SIZE
	.align		4
.L_20756:
        /*1e63c*/ 	.byte	0x04, 0x11
        /*1e63e*/ 	.short	(.L_20758 - .L_20757)
	.align		4
.L_20757:
        /*1e640*/ 	.word	index@($_ZN7cutlass13device_kernelIN5flash19enable_sm80_to_sm89INS1_16FlashAttnBwdSm80INS1_25CollectiveMainloopBwdSm80ILi2ELi2EN4cute5tupleIJNS5_1CILi64EEENS7_ILi128EEES8_EEENS_10bfloat16_tEfNS_4arch4Sm80ELb0ELb1ELb1ELb1ELb1ELb0ELb0ELb0ELi2ELi2ELi4ELi2ELb1EEENS1_24CollectiveEpilogueBwdGQAISA_fSD_Li256ELb1ELb1EEENS1_19SingleTileSchedulerILb1ELb0ELb0ELi128EEEEEEEEEvNT_6ParamsE$_ZN4cute3eso3ESOILb1ELb0EJNS_6LayoutINS_5tupleIJNS3_IJNS_1CILi8EEENS4_ILi1EEEEEEEEENS3_IJNS3_IJS6_NS4_ILi0EEEEEEEEEEElEEC2ERKSC_RKl)
        /*1e644*/ 	.word	0x00000000


	//----- nvinfo : EIATTR_FRAME_SIZE
	.align		4
.L_20758:
        /*1e648*/ 	.byte	0x04, 0x11
        /*1e64a*/ 	.short	(.L_20760 - .L_20759)
	.align		4
.L_20759:
        /*1e64c*/ 	.word	index@($_ZN7cutlass13device_kernelIN5flash19enable_sm80_to_sm89INS1_16FlashAttnBwdSm80INS1_25CollectiveMainloopBwdSm80ILi2ELi2EN4cute5tupleIJNS5_1CILi64EEENS7_ILi128EEES8_EEENS_10bfloat16_tEfNS_4arch4Sm80ELb0ELb1ELb1ELb1ELb1ELb0ELb0ELb0ELi2ELi2ELi4ELi2ELb1EEENS1_24CollectiveEpilogueBwdGQAISA_fSD_Li256ELb1ELb1EEENS1_19SingleTileSchedulerILb1ELb0ELb0ELi128EEEEEEEEEvNT_6ParamsE$_ZN4cute3eso3ESOILb1ELb0EJNS_6LayoutINS_5tupleIJNS3_IJNS_1CILi8EEENS4_ILi1EEEEEEEEENS3_IJNS3_IJS6_NS4_ILi0EEEEEEEEEEEiEEC2ERKSC_RKi)
        /*1e650*/ 	.word	0x00000000


	//----- nvinfo : EIATTR_FRAME_SIZE
	.align		4
.L_20760:
        /*1e654*/ 	.byte	0x04, 0x11
        /*1e656*/ 	.short	(.L_20762 - .L_20761)
	.align		4
.L_20761:
        /*1e658*/ 	.word	index@($_ZN7cutlass13device_kernelIN5flash19enable_sm80_to_sm89INS1_16FlashAttnBwdSm80INS1_25CollectiveMainloopBwdSm80ILi2ELi2EN4cute5tupleIJNS5_1CILi64EEENS7_ILi128EEES8_EEENS_10bfloat16_tEfNS_4arch4Sm80ELb0ELb1ELb1ELb1ELb1ELb0ELb0ELb0ELi2ELi2ELi4ELi2ELb1EEENS1_24CollectiveEpilogueBwdGQAISA_fSD_Li256ELb1ELb1EEENS1_19SingleTileSchedulerILb1ELb0ELb0ELi128EEEEEEEEEvNT_6ParamsE$_ZN4cute3eso3ESOILb1ELb0EJNS_6LayoutINS_5tupleIJNS3_IJNS_1CILi8EEENS4_ILi1EEEEEEEEENS3_IJNS3_IJS6_NS4_ILi0EEEEEEEEEEENS_10ViewEngineINS_8smem_ptrIPN7cutlass10bfloat16_tEEEEEEEC2ERKSC_RKSJ_)
        /*1e65c*/ 	.word	0x00000000


	//----- nvinfo : EIATTR_FRAME_SIZE
	.align		4
.L_20762:
        /*1e660*/ 	.byte	0x04, 0x11
        /*1e662*/ 	.short	(.L_20764 - .L_20763)
	.align		4
.L_20763:
        /*1e664*/ 	.word	index@($_ZN7cutlass13device_kernelIN5flash19enable_sm80_to_sm89INS1_16FlashAttnBwdSm80INS1_25CollectiveMainloopBwdSm80ILi2ELi2EN4cute5tupleIJNS5_1CILi64EEENS7_ILi128EEES8_EEENS_10bfloat16_tEfNS_4arch4Sm80ELb0ELb1ELb1ELb1ELb1ELb0ELb0ELb0ELi2ELi2ELi4ELi2ELb1EEENS1_24CollectiveEpilogueBwdGQAISA_fSD_Li256ELb1ELb1EEENS1_19SingleTileSchedulerILb1ELb0ELb0ELi128EEEEEEEEEvNT_6ParamsE$_ZN4cute3eso3ESOILb1ELb0EJNS_6LayoutINS_5tupleIJNS3_IJNS_1CILi8EEENS4_ILi1EEEEEEEEENS3_IJNS3_IJS6_NS4_ILi0EEEEEEEEEEENS_10ViewEngineINS_8gmem_ptrIPKN7cutlass10bfloat16_tEEEEEEEC2ERKSC_RKSK_)
        /*1e668*/ 	.word	0x00000000


	//----- nvinfo : EIATTR_FRAME_SIZE
	.align		4
.L_20764:
        /*1e66c*/ 	.byte	0x04, 0x11
        /*1e66e*/ 	.short	(.L_20766 - .L_20765)
	.align		4
.L_20765:
        /*1e670*/ 	.word	index@($_ZN7cutlass13device_kernelIN5flash19enable_sm80_to_sm89INS1_16FlashAttnBwdSm80INS1_25CollectiveMainloopBwdSm80ILi2ELi2EN4cute5tupleIJNS5_1CILi64EEENS7_ILi128EEES8_EEENS_10bfloat16_tEfNS_4arch4Sm80ELb0ELb1ELb1ELb1ELb1ELb0ELb0ELb0ELi2ELi2ELi4ELi2ELb1EEENS1_24CollectiveEpilogueBwdGQAISA_fSD_Li256ELb1ELb1EEENS1_19SingleTileSchedulerILb1ELb0ELb0ELi128EEEEEEEEEvNT_6ParamsE$_ZN4cute3eso3ESOILb1ELb0EJNS_6LayoutINS_5tupleIJNS3_IJNS_1CILi4EEENS4_ILi1EEEEEES6_EEENS3_IJNS3_IJS6_NS4_ILi0EEEEEES9_EEEEEiEEC2ERKSC_RKi)
        /*1e674*/ 	.word	0x00000000


	//----- nvinfo : EIATTR_FRAME_SIZE
	.align		4
.L_20766:
        /*1e678*/ 	.byte	0x04, 0x11
        /*1e67a*/ 	.short	(.L_20768 - .L_20767)
	.align		4
.L_20767:
        /*1e67c*/ 	.word	index@($_ZN7cutlass13device_kernelIN5flash19enable_sm80_to_sm89INS1_16FlashAttnBwdSm80INS1_25CollectiveMainloopBwdSm80ILi2ELi2EN4cute5tupleIJNS5_1CILi64EEENS7_ILi128EEES8_EEENS_10bfloat16_tEfNS_4arch4Sm80ELb0ELb1ELb1ELb1ELb1ELb0ELb0ELb0ELi2ELi2ELi4ELi2ELb1EEENS1_24CollectiveEpilogueBwdGQAISA_fSD_Li256ELb1ELb1EEENS1_19SingleTileSchedulerILb1ELb0ELb0ELi128EEEEEEEEEvNT_6ParamsE$_ZN4cute3eso3ESOILb1ELb0EJNS_6LayoutINS_5tupleIJNS3_IJNS_1CILi4EEENS4_ILi1EEEEEES6_EEENS3_IJNS3_IJS6_NS4_ILi0EEEEEES9_EEEEENS_10ViewEngineINS_8smem_ptrIPfEEEEEEC2ERKSC_RKSH_)
        /*1e680*/ 	.word	0x00000000


	//----- nvinfo : EIATTR_FRAME_SIZE
	.align		4
.L_20768:
        /*1e684*/ 	.byte	0x04, 0x11
        /*1e686*/ 	.short	(.L_20770 - .L_20769)
	.align		4
.L_20769:
        /*1e688*/ 	.word	index@($_ZN7cutlass13device_kernelIN5flash19enable_sm80_to_sm89INS1_16FlashAttnBwdSm80INS1_25CollectiveMainloopBwdSm80ILi2ELi2EN4cute5tupleIJNS5_1CILi64EEENS7_ILi128EEES8_EEENS_10bfloat16_tEfNS_4arch4Sm80ELb0ELb1ELb1ELb1ELb1ELb0ELb0ELb0ELi2ELi2ELi4ELi2ELb1EEENS1_24CollectiveEpilogueBwdGQAISA_fSD_Li256ELb1ELb1EEENS1_19SingleTileSchedulerILb1ELb0ELb0ELi128EEEEEEEEEvNT_6ParamsE$_ZN4cute3eso3ESOILb1ELb0EJNS_6LayoutINS_5tupleIJNS3_IJNS_1CILi4EEENS4_ILi1EEEEEES6_EEENS3_IJNS3_IJS6_NS4_ILi0EEEEEES9_EEEEENS_10ViewEngineINS_8gmem_ptrIPKfEEEEEEC2ERKSC_RKSI_)
        /*1e68c*/ 	.word	0x00000000


	//----- nvinfo : EIATTR_FRAME_SIZE
	.align		4
.L_20770:
        /*1e690*/ 	.byte	0x04, 0x11
        /*1e692*/ 	.short	(.L_20772 - .L_20771)
	.align		4
.L_20771:
        /*1e694*/ 	.word	index@($_ZN7cutlass13device_kernelIN5flash19enable_sm80_to_sm89INS1_16FlashAttnBwdSm80INS1_25CollectiveMainloopBwdSm80ILi2ELi2EN4cute5tupleIJNS5_1CILi64EEENS7_ILi128EEES8_EEENS_10bfloat16_tEfNS_4arch4Sm80ELb0ELb1ELb1ELb1ELb1ELb0ELb0ELb0ELi2ELi2ELi4ELi2ELb1EEENS1_24CollectiveEpilogueBwdGQAISA_fSD_Li256ELb1ELb1EEENS1_19SingleTileSchedulerILb1ELb0ELb0ELi128EEEEEEEEEvNT_6ParamsE$_ZN4cute3eso3ESOILb1ELb0EJNS_6LayoutINS_5tupleIJNS3_IJNS_1CILi4EEENS4_ILi1EEEEEEEEENS3_IJNS3_IJS6_NS4_ILi0EEEEEEEEEEENS_10ViewEngineINS_8smem_ptrIPfEEEEEEC2ERKSC_RKSH_)
        /*1e698*/ 	.word	0x00000000


	//----- nvinfo : EIATTR_FRAME_SIZE
	.align		4
.L_20772:
        /*1e69c*/ 	.byte	0x04, 0x11
        /*1e69e*/ 	.short	(.L_20774 - .L_20773)
	.align		4
.L_20773:
        /*1e6a0*/ 	.word	index@($_ZN7cutlass13device_kernelIN5flash19enable_sm80_to_sm89INS1_16FlashAttnBwdSm80INS1_25CollectiveMainloopBwdSm80ILi2ELi2EN4cute5tupleIJNS5_1CILi64EEENS7_ILi128EEES8_EEENS_10bfloat16_tEfNS_4arch4Sm80ELb0ELb1ELb1ELb1ELb1ELb0ELb0ELb0ELi2ELi2ELi4ELi2ELb1EEENS1_24CollectiveEpilogueBwdGQAISA_fSD_Li256ELb1ELb1EEENS1_19SingleTileSchedulerILb1ELb0ELb0ELi128EEEEEEEEEvNT_6ParamsE$_ZN4cute3eso3ESOILb1ELb0EJNS_6LayoutINS_5tupleIJNS3_IJNS_1CILi4EEENS4_ILi1EEEEEEEEENS3_IJNS3_IJS6_NS4_ILi0EEEEEEEEEEENS_10ViewEngineINS_8gmem_ptrIPKfEEEEEEC2ERKSC_RKSI_)
        /*1e6a4*/ 	.word	0x00000000


	//----- nvinfo : EIATTR_FRAME_SIZE
	.align		4
.L_20774:
        /*1e6a8*/ 	.byte	0x04, 0x11
        /*1e6aa*/ 	.short	(.L_20776 - .L_20775)
	.align		4
.L_20775:
        /*1e6ac*/ 	.word	index@($_ZN7cutlass13device_kernelIN5flash19enable_sm80_to_sm89INS1_16FlashAttnBwdSm80INS1_25CollectiveMainloopBwdSm80ILi2ELi2EN4cute5tupleIJNS5_1CILi64EEENS7_ILi128EEES8_EEENS_10bfloat16_tEfNS_4arch4Sm80ELb0ELb1ELb1ELb1ELb1ELb0ELb0ELb0ELi2ELi2ELi4ELi2ELb1EEENS1_24CollectiveEpilogueBwdGQAISA_fSD_Li256ELb1ELb1EEENS1_19SingleTileSchedulerILb1ELb0ELb0ELi128EEEEEEEEEvNT_6ParamsE$_ZN4cute3eso3ESOILb1ELb0EJNS_6LayoutINS_5tupleIJNS3_IJNS_1CILi1EEES5_EEEEEENS3_IJNS3_IJS5_NS4_ILi0EEEEEEEEEEENS_10ViewEngineINS_8smem_ptrIPN7cutlass9uint128_tEEEEEEEC2ERKSB_RKSI_)
        /*1e6b0*/ 	.word	0x00000000


	//----- nvinfo : EIATTR_FRAME_SIZE
	.align		4
.L_20776:
        /*1e6b4*/ 	.byte	0x04, 0x11
        /*1e6b6*/ 	.short	(.L_20778 - .L_20777)
	.align		4
.L_20777:
        /*1e6b8*/ 	.word	index@($_ZN7cutlass13device_kernelIN5flash19enable_sm80_to_sm89INS1_16FlashAttnBwdSm80INS1_25CollectiveMainloopBwdSm80ILi2ELi2EN4cute5tupleIJNS5_1CILi64EEENS7_ILi128EEES8_EEENS_10bfloat16_tEfNS_4arch4Sm80ELb0ELb1ELb1ELb1ELb1ELb0ELb0ELb0ELi2ELi2ELi4ELi2ELb1EEENS1_24CollectiveEpilogueBwdGQAISA_fSD_Li256ELb1ELb1EEENS1_19SingleTileSchedulerILb1ELb0ELb0ELi128EEEEEEEEEvNT_6ParamsE$_ZN4cute3eso3ESOILb1ELb0EJNS_6LayoutINS_5tupleIJNS3_IJNS_1CILi1EEES5_EEEEEENS3_IJNS3_IJS5_NS4_ILi0EEEEEEEEEEENS_10ViewEngineINS_8gmem_ptrIPKN7cutlass9uint128_tEEEEEEEC2ERKSB_RKSJ_)
        /*1e6bc*/ 	.word	0x00000000


	//----- nvinfo : EIATTR_FRAME_SIZE
	.align		4
.L_20778:
        /*1e6c0*/ 	.byte	0x04, 0x11
        /*1e6c2*/ 	.short	(.L_20780 - .L_20779)
	.align		4
.L_20779:
        /*1e6c4*/ 	.word	index@($_ZN7cutlass13device_kernelIN5flash19enable_sm80_to_sm89INS1_16FlashAttnBwdSm80INS1_25CollectiveMainloopBwdSm80ILi2ELi2EN4cute5tupleIJNS5_1CILi64EEENS7_ILi128EEES8_EEENS_10bfloat16_tEfNS_4arch4Sm80ELb0ELb1ELb1ELb1ELb1ELb0ELb0ELb0ELi2ELi2ELi4ELi2ELb1EEENS1_24CollectiveEpilogueBwdGQAISA_fSD_Li256ELb1ELb1EEENS1_19SingleTileSchedulerILb1ELb0ELb0ELi128EEEEEEEEEvNT_6ParamsE$_ZN4cute3eso3ESOILb1ELb0EJNS_5tupleIJNS_1CILi1EEENS3_ILi0EEEEEElS5_EEC2ERKS6_RKlRKS5_)
        /*1e6c8*/ 	.word	0x00000000


	//----- nvinfo : EIATTR_FRAME_SIZE
	.align		4
.L_20780:
        /*1e6cc*/ 	.byte	0x04, 0x11
        /*1e6ce*/ 	.short	(.L_20782 - .L_20781)
	.align		4
.L_20781:
        /*1e6d0*/ 	.word	index@($_ZN7cutlass13device_kernelIN5flash19enable_sm80_to_sm89INS1_16FlashAttnBwdSm80INS1_25CollectiveMainloopBwdSm80ILi2ELi2EN4cute5tupleIJNS5_1CILi64EEENS7_ILi128EEES8_EEENS_10bfloat16_tEfNS_4arch4Sm80ELb0ELb1ELb1ELb1ELb1ELb0ELb0ELb0ELi2ELi2ELi4ELi2ELb1EEENS1_24CollectiveEpilogueBwdGQAISA_fSD_Li256ELb1ELb1EEENS1_19SingleTileSchedulerILb1ELb0ELb0ELi128EEEEEEEEEvNT_6ParamsE$_ZN4cute3eso3ESOILb1ELb0EJNS_5tupleIJNS2_IJNS_1CILi8EEENS3_ILi1EEEEEENS3_ILi2EEES5_EEENS2_IJNS2_IJS5_NS3_ILi0EEEEEElS9_EEEEEC2ERKS8_RKSB_)
        /*1e6d4*/ 	.word	0x00000000


	//----- nvinfo : EIATTR_FRAME_SIZE
	.align		4
.L_20782:
        /*1e6d8*/ 	.byte	0x04, 0x11
        /*1e6da*/ 	.short	(.L_20784 - .L_20783)
	.align		4
.L_20783:
        /*1e6dc*/ 	.word	index@($_ZN7cutlass13device_kernelIN5flash19enable_sm80_to_sm89INS1_16FlashAttnBwdSm80INS1_25CollectiveMainloopBwdSm80ILi2ELi2EN4cute5tupleIJNS5_1CILi64EEENS7_ILi128EEES8_EEENS_10bfloat16_tEfNS_4arch4Sm80ELb0ELb1ELb1ELb1ELb1ELb0ELb0ELb0ELi2ELi2ELi4ELi2ELb1EEENS1_24CollectiveEpilogueBwdGQAISA_fSD_Li256ELb1ELb1EEENS1_19SingleTileSchedulerILb1ELb0ELb0ELi128EEEEEEEEEvNT_6ParamsE$_ZN4cute3eso3ESOILb1ELb0EJNS_1CILi0EEEiiiEEC2ERKS3_RKiS8_S8_)
        /*1e6e0*/ 	.word	0x00000000


	//----- nvinfo : EIATTR_FRAME_SIZE
	.align		4
.L_20784:
        /*1e6e4*/ 	.byte	0x04, 0x11
        /*1e6e6*/ 	.short	(.L_20786 - .L_20785)
	.align		4
.L_20785:
        /*1e6e8*/ 	.word	index@($_ZN7cutlass13device_kernelIN5flash19enable_sm80_to_sm89INS1_16FlashAttnBwdSm80INS1_25CollectiveMainloopBwdSm80ILi2ELi2EN4cute5tupleIJNS5_1CILi64EEENS7_ILi128EEES8_EEENS_10bfloat16_tEfNS_4arch4Sm80ELb0ELb1ELb1ELb1ELb1ELb0ELb0ELb0ELi2ELi2ELi4ELi2ELb1EEENS1_24CollectiveEpilogueBwdGQAISA_fSD_Li256ELb1ELb1EEENS1_19SingleTileSchedulerILb1ELb0ELb0ELi128EEEEEEEEEvNT_6ParamsE$_ZN4cute3eso3ESOILb1ELb0EJNS_1CILi0EEEiS3_S3_EEC2ERKS3_RKiS6_S6_)
        /*1e6ec*/ 	.word	0x00000000


	//----- nvinfo : EIATTR_FRAME_SIZE
	.align		4
.L_20786:
        /*1e6f0*/ 	.byte	0x04, 0x11
        /*1e6f2*/ 	.short	(.L_20788 - .L_20787)
	.align		4
.L_20787:
        /*1e6f4*/ 	.word	index@($_ZN7cutlass13device_kernelIN5flash19enable_sm80_to_sm89INS1_16FlashAttnBwdSm80INS1_25CollectiveMainloopBwdSm80ILi2ELi2EN4cute5tupleIJNS5_1CILi64EEENS7_ILi128EEES8_EEENS_10bfloat16_tEfNS_4arch4Sm80ELb0ELb1ELb1ELb1ELb1ELb0ELb0ELb0ELi2ELi2ELi4ELi2ELb1EEENS1_24CollectiveEpilogueBwdGQAISA_fSD_Li256ELb1ELb1EEENS1_19SingleTileSchedulerILb1ELb0ELb0ELi128EEEEEEEEEvNT_6ParamsE$_ZN4cute3eso3ESOILb1ELb0EJNS_1CILi0EEEiS3_EEC2ERKS3_RKiS6_)
        /*1e6f8*/ 	.word	0x00000000


	//----- nvinfo : EIATTR_FRAME_SIZE
	.align		4
.L_20788:
        /*1e6fc*/ 	.byte	0x04, 0x11
        /*1e6fe*/ 	.short	(.L_20790 - .L_20789)
	.align		4
.L_20789:
        /*1e700*/ 	.word	index@($_ZN7cutlass13device_kernelIN5flash19enable_sm80_to_sm89INS1_16FlashAttnBwdSm80INS1_25CollectiveMainloopBwdSm80ILi2ELi2EN4cute5tupleIJNS5_1CILi64EEENS7_ILi128EEES8_EEENS_10bfloat16_tEfNS_4arch4Sm80ELb0ELb1ELb1ELb1ELb1ELb0ELb0ELb0ELi2ELi2ELi4ELi2ELb1EEENS1_24CollectiveEpilogueBwdGQAISA_fSD_Li256ELb1ELb1EEENS1_19SingleTileSchedulerILb1ELb0ELb0ELi128EEEEEEEEEvNT_6ParamsE$_ZN4cute3eso3ESOILb1ELb0EJNS_1CILi0EEEiEEC2ERKS3_RKi)
        /*1e704*/ 	.word	0x00000000


	//----- nvinfo : EIATTR_FRAME_SIZE
	.align		4
.L_20790:
        /*1e708*/ 	.byte	0x04, 0x11
        /*1e70a*/ 	.short	(.L_20792 - .L_20791)
	.align		4
.L_20791:
        /*1e70c*/ 	.word	index@($_ZN7cutlass13device_kernelIN5flash19enable_sm80_to_sm89INS1_16FlashAttnBwdSm80INS1_25CollectiveMainloopBwdSm80ILi2ELi2EN4cute5tupleIJNS5_1CILi64EEENS7_ILi128EEES8_EEENS_10bfloat16_tEfNS_4arch4Sm80ELb0ELb1ELb1ELb1ELb1ELb0ELb0ELb0ELi2ELi2ELi4ELi2ELb1EEENS1_24CollectiveEpilogueBwdGQAISA_fSD_Li256ELb1ELb1EEENS1_19SingleTileSchedulerILb1ELb0ELb0ELi128EEEEEEEEEvNT_6ParamsE$_ZN4cute3eso3ESOILb1ELb0EJNS_1CILi0EEES3_iiEEC2ERKS3_S6_RKiS8_)
        /*1e710*/ 	.word	0x00000000


	//----- nvinfo : EIATTR_FRAME_SIZE
	.align		4
.L_20792:
        /*1e714*/ 	.byte	0x04, 0x11
        /*1e716*/ 	.short	(.L_20794 - .L_20793)
	.align		4
.L_20793:
        /*1e718*/ 	.word	index@($_ZN7cutlass13device_kernelIN5flash19enable_sm80_to_sm89INS1_16FlashAttnBwdSm80INS1_25CollectiveMainloopBwdSm80ILi2ELi2EN4cute5tupleIJNS5_1CILi64EEENS7_ILi128EEES8_EEENS_10bfloat16_tEfNS_4arch4Sm80ELb0ELb1ELb1ELb1ELb1ELb0ELb0ELb0ELi2ELi2ELi4ELi2ELb1EEENS1_24CollectiveEpilogueBwdGQAISA_fSD_Li256ELb1ELb1EEENS1_19SingleTileSchedulerILb1ELb0ELb0ELi128EEEEEEEEEvNT_6ParamsE$_ZN4cute3eso3ESOILb1ELb0EJNS_1CILi0EEES3_iS3_EEC2ERKS3_S6_RKiS6_)
        /*1e71c*/ 	.word	0x00000000


	//----- nvinfo : EIATTR_FRAME_SIZE
	.align		4
.L_20794:
        /*1e720*/ 	.byte	0x04, 0x11
        /*1e722*/ 	.short	(.L_20796 - .L_20795)
	.align		4
.L_20795:
        /*1e724*/ 	.word	index@($_ZN7cutlass13device_kernelIN5flash19enable_sm80_to_sm89INS1_16FlashAttnBwdSm80INS1_25CollectiveMainloopBwdSm80ILi2ELi2EN4cute5tupleIJNS5_1CILi64EEENS7_ILi128EEES8_EEENS_10bfloat16_tEfNS_4arch4Sm80ELb0ELb1ELb1ELb1ELb1ELb0ELb0ELb0ELi2ELi2ELi4ELi2ELb1EEENS1_24CollectiveEpilogueBwdGQAISA_fSD_Li256ELb1ELb1EEENS1_19SingleTileSchedulerILb1ELb0ELb0ELi128EEEEEEEEEvNT_6ParamsE$_ZN4cute3eso3ESOILb1ELb0EJNS_1CILi0EEES3_iEEC2ERKS3_S6_RKi)
        /*1e728*/ 	.word	0x00000000


	//----- nvinfo : EIATTR_FRAME_SIZE
	.align		4
.L_20796:
        /*1e72c*/ 	.byte	0x04, 0x11
        /*1e72e*/ 	.short	(.L_20798 - .L_20797)
	.align		4
.L_20797:
        /*1e730*/ 	.word	index@($_ZN7cutlass13device_kernelIN5flash19enable_sm80_to_sm89INS1_16FlashAttnBwdSm80INS1_25CollectiveMainloopBwdSm80ILi2ELi2EN4cute5tupleIJNS5_1CILi64EEENS7_ILi128EEES8_EEENS_10bfloat16_tEfNS_4arch4Sm80ELb0ELb1ELb1ELb1ELb1ELb0ELb0ELb0ELi2ELi2ELi4ELi2ELb1EEENS1_24CollectiveEpilogueBwdGQAISA_fSD_Li256ELb1ELb1EEENS1_19SingleTileSchedulerILb1ELb0ELb0ELi128EEEEEEEEEvNT_6ParamsE$_ZN4cute3eso3ESOILb1ELb0EJNS_1CILi0EEES3_S3_iEEC2ERKS3_S6_S6_RKi)
        /*1e734*/ 	.word	0x00000000


	//----- nvinfo : EIATTR_FRAME_SIZE
	.align		4
.L_20798:
        /*1e738*/ 	.byte	0x04, 0x11
        /*1e73a*/ 	.short	(.L_20800 - .L_20799)
	.align		4
.L_20799:
        /*1e73c*/ 	.word	index@($_ZN7cutlass13device_kernelIN5flash19enable_sm80_to_sm89INS1_16FlashAttnBwdSm80INS1_25CollectiveMainloopBwdSm80ILi2ELi2EN4cute5tupleIJNS5_1CILi64EEENS7_ILi128EEES8_EEENS_10bfloat16_tEfNS_4arch4Sm80ELb0ELb1ELb1ELb1ELb1ELb0ELb0ELb0ELi2ELi2ELi4ELi2ELb1EEENS1_24CollectiveEpilogueBwdGQAISA_fSD_Li256ELb1ELb1EEENS1_19SingleTileSchedulerILb1ELb0ELb0ELi128EEEEEEEEEvNT_6ParamsE$_ZN4cute3eso3ESOILb1ELb0EJNS_10UnderscoreEiiEEC2ERKS2_RKiS7_)
        /*1e740*/ 	.word	0x00000000


	//----- nvinfo : EIATTR_FRAME_SIZE
	.align		4
.L_20800:
        /*1e744*/ 	.byte	0x04, 0x11
        /*1e746*/ 	.short	(.L_20802 - .L_20801)
	.align		4
.L_20801:
        /*1e748*/ 	.word	index@($_ZN7cutlass13device_kernelIN5flash19enable_sm80_to_sm89INS1_16FlashAttnBwdSm80INS1_25CollectiveMainloopBwdSm80ILi2ELi2EN4cute5tupleIJNS5_1CILi64EEENS7_ILi128EEES8_EEENS_10bfloat16_tEfNS_4arch4Sm80ELb0ELb1ELb1ELb1ELb1ELb0ELb0ELb0ELi2ELi2ELi4ELi2ELb1EEENS1_24CollectiveEpilogueBwdGQAISA_fSD_Li256ELb1ELb1EEENS1_19SingleTileSchedulerILb1ELb0ELb0ELi128EEEEEEEEEvNT_6ParamsE$_ZN4cute3eso3ESOILb1ELb0EJNS_10UnderscoreEiEEC2ERKS2_RKi)
        /*1e74c*/ 	.word	0x00000000


	//----- nvinfo : EIATTR_FRAME_SIZE
	.align		4
.L_20802:
        /*1e750*/ 	.byte	0x04, 0x11
        /*1e752*/ 	.short	(.L_20804 - .L_20803)
	.align		4
.L_20803:
        /*1e754*/ 	.word	index@($_ZN7cutlass13device_kernelIN5flash19enable_sm80_to_sm89INS1_16FlashAttnBwdSm80INS1_25CollectiveMainloopBwdSm80ILi2ELi2EN4cute5tupleIJNS5_1CILi64EEENS7_ILi128EEES8_EEENS_10bfloat16_tEfNS_4arch4Sm80ELb0ELb1ELb1ELb1ELb1ELb0ELb0ELb0ELi2ELi2ELi4ELi2ELb1EEENS1_24CollectiveEpilogueBwdGQAISA_fSD_Li256ELb1ELb1EEENS1_19SingleTileSchedulerILb1ELb0ELb0ELi128EEEEEEEEEvNT_6ParamsE$_ZN4cute3eso3ESOILb1ELb0EJNS_10UnderscoreES2_iEEC2ERKS2_S5_RKi)
        /*1e758*/ 	.word	0x00000000


	//----- nvinfo : EIATTR_FRAME_SIZE
	.align		4
.L_20804:
        /*1e75c*/ 	.byte	0x04, 0x11
        /*1e75e*/ 	.short	(.L_20806 - .L_20805)
	.align		4
.L_20805:
        /*1e760*/ 	.word	index@($_ZN7cutlass13device_kernelIN5flash19enable_sm80_to_sm89INS1_16FlashAttnBwdSm80INS1_25CollectiveMainloopBwdSm80ILi2ELi2EN4cute5tupleIJNS5_1CILi64EEENS7_ILi128EEES8_EEENS_10bfloat16_tEfNS_4arch4Sm80ELb0ELb1ELb1ELb1ELb1ELb0ELb0ELb0ELi2ELi2ELi4ELi2ELb1EEENS1_24CollectiveEpilogueBwdGQAISA_fSD_Li256ELb1ELb1EEENS1_19SingleTileSchedulerILb1ELb0ELb0ELi128EEEEEEEEEvNT_6ParamsE$_ZN4cute3eso3ESOILb1ELb0EJNS_10UnderscoreES2_S2_iEEC2ERKS2_S5_S5_RKi)
        /*1e764*/ 	.word	0x00000000


	//----- nvinfo : EIATTR_FRAME_SIZE
	.align		4
.L_20806:
        /*1e768*/ 	.byte	0x04, 0x11
        /*1e76a*/ 	.short	(.L_20808 - .L_20807)
	.align		4
.L_20807:
        /*1e76c*/ 	.word	index@($_ZN7cutlass13device_kernelIN5flash19enable_sm80_to_sm89INS1_16FlashAttnBwdSm80INS1_25CollectiveMainloopBwdSm80ILi2ELi2EN4cute5tupleIJNS5_1CILi64EEENS7_ILi128EEES8_EEENS_10bfloat16_tEfNS_4arch4Sm80ELb0ELb1ELb1ELb1ELb1ELb0ELb0ELb0ELi2ELi2ELi4ELi2ELb1EEENS1_24CollectiveEpilogueBwdGQAISA_fSD_Li256ELb1ELb1EEENS1_19SingleTileSchedulerILb1ELb0ELb0ELi128EEEEEEEEEvNT_6ParamsE$_ZN4cute3eso3ESOILb0ELb1EJlEEC2ERKl)
        /*1e770*/ 	.word	0x00000000


	//----- nvinfo : EIATTR_FRAME_SIZE
	.align		4
.L_20808:
        /*1e774*/ 	.byte	0x04, 0x11
        /*1e776*/ 	.short	(.L_20810 - .L_20809)
	.align		4
.L_20809:
        /*1e778*/ 	.word	index@($_ZN7cutlass13device_kernelIN5flash19enable_sm80_to_sm89INS1_16FlashAttnBwdSm80INS1_25CollectiveMainloopBwdSm80ILi2ELi2EN4cute5tupleIJNS5_1CILi64EEENS7_ILi128EEES8_EEENS_10bfloat16_tEfNS_4arch4Sm80ELb0ELb1ELb1ELb1ELb1ELb0ELb0ELb0ELi2ELi2ELi4ELi2ELb1EEENS1_24CollectiveEpilogueBwdGQAISA_fSD_Li256ELb1ELb1EEENS1_19SingleTileSchedulerILb1ELb0ELb0ELi128EEEEEEEEEvNT_6ParamsE$_ZN4cute3eso3ESOILb0ELb1EJiNS_1CILi0EEEEEC2ERKiRKS3_)
        /*1e77c*/ 	.word	0x00000000


	//----- nvinfo : EIATTR_FRAME_SIZE
	.align		4
.L_20810:
        /*1e780*/ 	.byte	0x04, 0x11
        /*1e782*/ 	.short	(.L_20812 - .L_20811)
	.align		4
.L_20811:
        /*1e784*/ 	.word	index@($_ZN7cutlass13device_kernelIN5flash19enable_sm80_to_sm89INS1_16FlashAttnBwdSm80INS1_25CollectiveMainloopBwdSm80ILi2ELi2EN4cute5tupleIJNS5_1CILi64EEENS7_ILi128EEES8_EEENS_10bfloat16_tEfNS_4arch4Sm80ELb0ELb1ELb1ELb1ELb1ELb0ELb0ELb0ELi2ELi2ELi4ELi2ELb1EEENS1_24CollectiveEpilogueBwdGQAISA_fSD_Li256ELb1ELb1EEENS1_19SingleTileSchedulerILb1ELb0ELb0ELi128EEEEEEEEEvNT_6ParamsE$_ZN4cute3eso3ESOILb0ELb1EJiEEC2ERKi)
        /*1e788*/ 	.word	0x00000000


	//----- nvinfo : EIATTR_FRAME_SIZE
	.align		4
.L_20812:
        /*1e78c*/ 	.byte	0x04, 0x11
        /*1e78e*/ 	.short	(.L_20814 - .L_20813)
	.align		4
.L_20813:
        /*1e790*/ 	.word	index@($_ZN7cutlass13device_kernelIN5flash19enable_sm80_to_sm89INS1_16FlashAttnBwdSm80INS1_25CollectiveMainloopBwdSm80ILi2ELi2EN4cute5tupleIJNS5_1CILi64EEENS7_ILi128EEES8_EEENS_10bfloat16_tEfNS_4arch4Sm80ELb0ELb1ELb1ELb1ELb1ELb0ELb0ELb0ELi2ELi2ELi4ELi2ELb1EEENS1_24CollectiveEpilogueBwdGQAISA_fSD_Li256ELb1ELb1EEENS1_19SingleTileSchedulerILb1ELb0ELb0ELi128EEEEEEEEEvNT_6ParamsE$_ZN4cute3eso3ESOILb0ELb1EJNS_15ArithmeticTupleIJiiEEENS_1CILi0EEES5_S5_EEC2ERKS3_RKS5_SA_SA_)
        /*1e794*/ 	.word	0x00000000


	//----- nvinfo : EIATTR_FRAME_SIZE
	.align		4
.L_20814:
        /*1e798*/ 	.byte	0x04, 0x11
        /*1e79a*/ 	.short	(.L_20816 - .L_20815)
	.align		4
.L_20815:
        /*1e79c*/ 	.word	index@($_ZN7cutlass13device_kernelIN5flash19enable_sm80_to_sm89INS1_16FlashAttnBwdSm80INS1_25CollectiveMainloopBwdSm80ILi2ELi2EN4cute5tupleIJNS5_1CILi64EEENS7_ILi128EEES8_EEENS_10bfloat16_tEfNS_4arch4Sm80ELb0ELb1ELb1ELb1ELb1ELb0ELb0ELb0ELi2ELi2ELi4ELi2ELb1EEENS1_24CollectiveEpilogueBwdGQAISA_fSD_Li256ELb1ELb1EEENS1_19SingleTileSchedulerILb1ELb0ELb0ELi128EEEEEEEEEvNT_6ParamsE$_ZN4cute3eso3ESOILb0ELb1EJNS_15ArithmeticTupleIJiiEEEEEC2ERKS3_)
        /*1e7a0*/ 	.word	0x00000000


	//----- nvinfo : EIATTR_FRAME_SIZE
	.align		4
.L_20816:
        /*1e7a4*/ 	.byte	0x04, 0x11
        /*1e7a6*/ 	.short	(.L_20818 - .L_20817)
	.align		4
.L_20817:
        /*1e7a8*/ 	.word	index@($_ZN7cutlass13device_kernelIN5flash19enable_sm80_to_sm89INS1_16FlashAttnBwdSm80INS1_25CollectiveMainloopBwdSm80ILi2ELi2EN4cute5tupleIJNS5_1CILi64EEENS7_ILi128EEES8_EEENS_10bfloat16_tEfNS_4arch4Sm80ELb0ELb1ELb1ELb1ELb1ELb0ELb0ELb0ELi2ELi2ELi4ELi2ELb1EEENS1_24CollectiveEpilogueBwdGQAISA_fSD_Li256ELb1ELb1EEENS1_19SingleTileSchedulerILb1ELb0ELb0ELi128EEEEEEEEEvNT_6ParamsE$_ZN4cute3eso3ESOILb0ELb1EJNS_15ArithmeticTupleIJiEEEEEC2ERKS3_)
        /*1e7ac*/ 	.word	0x00000000


	//----- nvinfo : EIATTR_FRAME_SIZE
	.align		4
.L_20818:
        /*1e7b0*/ 	.byte	0x04, 0x11
        /*1e7b2*/ 	.short	(.L_20820 - .L_20819)
	.align		4
.L_20819:
        /*1e7b4*/ 	.word	index@($_ZN7cutlass13device_kernelIN5flash19enable_sm80_to_sm89INS1_16FlashAttnBwdSm80INS1_25CollectiveMainloopBwdSm80ILi2ELi2EN4cute5tupleIJNS5_1CILi64EEENS7_ILi128EEES8_EEENS_10bfloat16_tEfNS_4arch4Sm80ELb0ELb1ELb1ELb1ELb1ELb0ELb0ELb0ELi2ELi2ELi4ELi2ELb1EEENS1_24CollectiveEpilogueBwdGQAISA_fSD_Li256ELb1ELb1EEENS1_19SingleTileSchedulerILb1ELb0ELb0ELi128EEEEEEEEEvNT_6ParamsE$_ZN4cute3eso3ESOILb0ELb1EJNS_15ArithmeticTupleIJNS_1CILi0EEEiEEEEEC2ERKS5_)
        /*1e7b8*/ 	.word	0x00000000


	//----- nvinfo : EIATTR_FRAME_SIZE
	.align		4
.L_20820:
        /*1e7bc*/ 	.byte	0x04, 0x11
        /*1e7be*/ 	.short	(.L_20822 - .L_20821)
	.align		4
.L_20821:
        /*1e7c0*/ 	.word	index@($_ZN7cutlass13device_kernelIN5flash19enable_sm80_to_sm89INS1_16FlashAttnBwdSm80INS1_25CollectiveMainloopBwdSm80ILi2ELi2EN4cute5tupleIJNS5_1CILi64EEENS7_ILi128EEES8_EEENS_10bfloat16_tEfNS_4arch4Sm80ELb0ELb1ELb1ELb1ELb1ELb0ELb0ELb0ELi2ELi2ELi4ELi2ELb1EEENS1_24CollectiveEpilogueBwdGQAISA_fSD_Li256ELb1ELb1EEENS1_19SingleTileSchedulerILb1ELb0ELb0ELi128EEEEEEEEEvNT_6ParamsE$_ZN4cute3eso3ESOILb0ELb0EJiiEEC2ERKiS4_)
        /*1e7c4*/ 	.word	0x00000000


	//----- nvinfo : EIATTR_FRAME_SIZE
	.align		4
.L_20822:
        /*1e7c8*/ 	.byte	0x04, 0x11
        /*1e7ca*/ 	.short	(.L_20824 - .L_20823)
	.align		4
.L_20823:
        /*1e7cc*/ 	.word	index@($_ZN7cutlass13device_kernelIN5flash19enable_sm80_to_sm89INS1_16FlashAttnBwdSm80INS1_25CollectiveMainloopBwdSm80ILi2ELi2EN4cute5tupleIJNS5_1CILi64EEENS7_ILi128EEES8_EEENS_10bfloat16_tEfNS_4arch4Sm80ELb0ELb1ELb1ELb1ELb1ELb0ELb0ELb0ELi2ELi2ELi4ELi2ELb1EEENS1_24CollectiveEpilogueBwdGQAISA_fSD_Li256ELb1ELb1EEENS1_19SingleTileSchedulerILb1ELb0ELb0ELi128EEEEEEEEEvNT_6ParamsE$_ZN4cute3eso3ESOILb0ELb0EJNS_6LayoutINS_5tupleIJNS3_IJNS_1CILi8EEENS4_ILi1EEEEEENS4_ILi2EEES6_EEENS3_IJNS3_IJS6_NS4_ILi0EEEEEElSA_EEEEElEEC2ERKSD_RKl)
        /*1e7d0*/ 	.word	0x00000000


	//----- nvinfo : EIATTR_FRAME_SIZE
	.align		4
.L_20824:
        /*1e7d4*/ 	.byte	0x04, 0x11
        /*1e7d6*/ 	.short	(.L_20826 - .L_20825)
	.align		4
.L_20825:
        /*1e7d8*/ 	.word	index@($_ZN7cutlass13device_kernelIN5flash19enable_sm80_to_sm89INS1_16FlashAttnBwdSm80INS1_25CollectiveMainloopBwdSm80ILi2ELi2EN4cute5tupleIJNS5_1CILi64EEENS7_ILi128EEES8_EEENS_10bfloat16_tEfNS_4arch4Sm80ELb0ELb1ELb1ELb1ELb1ELb0ELb0ELb0ELi2ELi2ELi4ELi2ELb1EEENS1_24CollectiveEpilogueBwdGQAISA_fSD_Li256ELb1ELb1EEENS1_19SingleTileSchedulerILb1ELb0ELb0ELi128EEEEEEEEEvNT_6ParamsE$_ZN4cute3eso3ESOILb0ELb0EJNS_6LayoutINS_5tupleIJNS3_IJNS_1CILi8EEENS4_ILi1EEEEEENS4_ILi2EEES6_EEENS3_IJNS3_IJS6_NS4_ILi0EEEEEElSA_EEEEENS_10ViewEngineINS_8gmem_ptrIPKN7cutlass10bfloat16_tEEEEEEEC2ERKSD_RKSL_)
        /*1e7dc*/ 	.word	0x00000000


	//----- nvinfo : EIATTR_FRAME_SIZE
	.align		4
.L_20826:
        /*1e7e0*/ 	.byte	0x04, 0x11
        /*1e7e2*/ 	.short	(.L_20828 - .L_20827)
	.align		4
.L_20827:
        /*1e7e4*/ 	.word	index@($_ZN7cutlass13device_kernelIN5flash19enable_sm80_to_sm89INS1_16FlashAttnBwdSm80INS1_25CollectiveMainloopBwdSm80ILi2ELi2EN4cute5tupleIJNS5_1CILi64EEENS7_ILi128EEES8_EEENS_10bfloat16_tEfNS_4arch4Sm80ELb0ELb1ELb1ELb1ELb1ELb0ELb0ELb0ELi2ELi2ELi4ELi2ELb1EEENS1_24CollectiveEpilogueBwdGQAISA_fSD_Li256ELb1ELb1EEENS1_19SingleTileSchedulerILb1ELb0ELb0ELi128EEEEEEEEEvNT_6ParamsE$_ZN4cute3eso3ESOILb0ELb0EJNS_5tupleIJiiEEEiiiEEC2ERKS3_RKiS8_S8_)
        /*1e7e8*/ 	.word	0x00000000


	//----- nvinfo : EIATTR_FRAME_SIZE
	.align		4
.L_20828:
        /*1e7ec*/ 	.byte	0x04, 0x11
        /*1e7ee*/ 	.short	(.L_20830 - .L_20829)
	.align		4
.L_20829:
        /*1e7f0*/ 	.word	index@($_ZN7cutlass13device_kernelIN5flash19enable_sm80_to_sm89INS1_16FlashAttnBwdSm80INS1_25CollectiveMainloopBwdSm80ILi2ELi2EN4cute5tupleIJNS5_1CILi64EEENS7_ILi128EEES8_EEENS_10bfloat16_tEfNS_4arch4Sm80ELb0ELb1ELb1ELb1ELb1ELb0ELb0ELb0ELi2ELi2ELi4ELi2ELb1EEENS1_24CollectiveEpilogueBwdGQAISA_fSD_Li256ELb1ELb1EEENS1_19SingleTileSchedulerILb1ELb0ELb0ELi128EEEEEEEEEvNT_6ParamsE$_ZN4cute3eso3ESOILb0ELb0EJNS_15ArithmeticTupleIJiiEEEiiiEEC2ERKS3_RKiS8_S8_)
        /*1e7f4*/ 	.word	0x00000000


	//----- nvinfo : EIATTR_FRAME_SIZE
	.align		4
.L_20830:
        /*1e7f8*/ 	.byte	0x04, 0x11
        /*1e7fa*/ 	.short	(.L_20832 - .L_20831)
	.align		4
.L_20831:
        /*1e7fc*/ 	.word	index@($_ZN7cutlass13device_kernelIN5flash19enable_sm80_to_sm89INS1_16FlashAttnBwdSm80INS1_25CollectiveMainloopBwdSm80ILi2ELi2EN4cute5tupleIJNS5_1CILi64EEENS7_ILi128EEES8_EEENS_10bfloat16_tEfNS_4arch4Sm80ELb0ELb1ELb1ELb1ELb1ELb0ELb0ELb0ELi2ELi2ELi4ELi2ELb1EEENS1_24CollectiveEpilogueBwdGQAISA_fSD_Li256ELb1ELb1EEENS1_19SingleTileSchedulerILb1ELb0ELb0ELi128EEEEEEEEEvNT_6ParamsE$_ZN4cute12iter_adaptorIPfNS_8smem_ptrIS1_EEEC2ES1_)
        /*1e800*/ 	.word	0x00000000


	//----- nvinfo : EIATTR_FRAME_SIZE
	.align		4
.L_20832:
        /*1e804*/ 	.byte	0x04, 0x11
        /*1e806*/ 	.short	(.L_20834 - .L_20833)
	.align		4
.L_20833:
        /*1e808*/ 	.word	index@($_ZN7cutlass13device_kernelIN5flash19enable_sm80_to_sm89INS1_16FlashAttnBwdSm80INS1_25CollectiveMainloopBwdSm80ILi2ELi2EN4cute5tupleIJNS5_1CILi64EEENS7_ILi128EEES8_EEENS_10bfloat16_tEfNS_4arch4Sm80ELb0ELb1ELb1ELb1ELb1ELb0ELb0ELb0ELi2ELi2ELi4ELi2ELb1EEENS1_24CollectiveEpilogueBwdGQAISA_fSD_Li256ELb1ELb1EEENS1_19SingleTileSchedulerILb1ELb0ELb0ELi128EEEEEEEEEvNT_6ParamsE$_ZN4cute12iter_adaptorIPN7cutlass9uint128_tENS_8smem_ptrIS3_EEEC2ES3_)
        /*1e80c*/ 	.word	0x00000000


	//----- nvinfo : EIATTR_FRAME_SIZE
	.align		4
.L_20834:
        /*1e810*/ 	.byte	0x04, 0x11
        /*1e812*/ 	.short	(.L_20836 - .L_20835)
	.align		4
.L_20835:
        /*1e814*/ 	.word	index@($_ZN7cutlass13device_kernelIN5flash19enable_sm80_to_sm89INS1_16FlashAttnBwdSm80INS1_25CollectiveMainloopBwdSm80ILi2ELi2EN4cute5tupleIJNS5_1CILi64EEENS7_ILi128EEES8_EEENS_10bfloat16_tEfNS_4arch4Sm80ELb0ELb1ELb1ELb1ELb1ELb0ELb0ELb0ELi2ELi2ELi4ELi2ELb1EEENS1_24CollectiveEpilogueBwdGQAISA_fSD_Li256ELb1ELb1EEENS1_19SingleTileSchedulerILb1ELb0ELb0ELi128EEEEEEEEEvNT_6ParamsE$_ZN4cute12iter_adaptorIPN7cutlass10bfloat16_tENS_8smem_ptrIS3_EEEC2ES3_)
        /*1e818*/ 	.word	0x00000000


	//----- nvinfo : EIATTR_FRAME_SIZE
	.align		4
.L_20836:
        /*1e81c*/ 	.byte	0x04, 0x11
        /*1e81e*/ 	.short	(.L_20838 - .L_20837)
	.align		4
.L_20837:
        /*1e820*/ 	.word	index@($_ZN7cutlass13device_kernelIN5flash19enable_sm80_to_sm89INS1_16FlashAttnBwdSm80INS1_25CollectiveMainloopBwdSm80ILi2ELi2EN4cute5tupleIJNS5_1CILi64EEENS7_ILi128EEES8_EEENS_10bfloat16_tEfNS_4arch4Sm80ELb0ELb1ELb1ELb1ELb1ELb0ELb0ELb0ELi2ELi2ELi4ELi2ELb1EEENS1_24CollectiveEpilogueBwdGQAISA_fSD_Li256ELb1ELb1EEENS1_19SingleTileSchedulerILb1ELb0ELb0ELi128EEEEEEEEEvNT_6ParamsE$_ZN4cute12iter_adaptorIPKfNS_8gmem_ptrIS2_EEEC2ES2_)
        /*1e824*/ 	.word	0x00000000


	//----- nvinfo : EIATTR_FRAME_SIZE
	.align		4
.L_20838:
        /*1e828*/ 	.byte	0x04, 0x11
        /*1e82a*/ 	.short	(.L_20840 - .L_20839)
	.align		4
.L_20839:
        /*1e82c*/ 	.word	index@($_ZN7cutlass13device_kernelIN5flash19enable_sm80_to_sm89INS1_16FlashAttnBwdSm80INS1_25CollectiveMainloopBwdSm80ILi2ELi2EN4cute5tupleIJNS5_1CILi64EEENS7_ILi128EEES8_EEENS_10bfloat16_tEfNS_4arch4Sm80ELb0ELb1ELb1ELb1ELb1ELb0ELb0ELb0ELi2ELi2ELi4ELi2ELb1EEENS1_24CollectiveEpilogueBwdGQAISA_fSD_Li256ELb1ELb1EEENS1_19SingleTileSchedulerILb1ELb0ELb0ELi128EEEEEEEEEvNT_6ParamsE$_ZN4cute12iter_adaptorIPKN7cutlass9uint128_tENS_8gmem_ptrIS4_EEEC2ES4_)
        /*1e830*/ 	.word	0x00000000


	//----- nvinfo : EIATTR_FRAME_SIZE
	.align		4
.L_20840:
        /*1e834*/ 	.byte	0x04, 0x11
        /*1e836*/ 	.short	(.L_20842 - .L_20841)
	.align		4
.L_20841:
        /*1e838*/ 	.word	index@($_ZN7cutlass13device_kernelIN5flash19enable_sm80_to_sm89INS1_16FlashAttnBwdSm80INS1_25CollectiveMainloopBwdSm80ILi2ELi2EN4cute5tupleIJNS5_1CILi64EEENS7_ILi128EEES8_EEENS_10bfloat16_tEfNS_4arch4Sm80ELb0ELb1ELb1ELb1ELb1ELb0ELb0ELb0ELi2ELi2ELi4ELi2ELb1EEENS1_24CollectiveEpilogueBwdGQAISA_fSD_Li256ELb1ELb1EEENS1_19SingleTileSchedulerILb1ELb0ELb0ELi128EEEEEEEEEvNT_6ParamsE$_ZN4cute12iter_adaptorIPKN7cutlass10bfloat16_tENS_8gmem_ptrIS4_EEEC2ES4_)
        /*1e83c*/ 	.word	0x00000000


	//----- nvinfo : EIATTR_FRAME_SIZE
	.align		4
.L_20842:
        /*1e840*/ 	.byte	0x04, 0x11
        /*1e842*/ 	.short	(.L_20844 - .L_20843)
	.align		4
.L_20843:
        /*1e844*/ 	.word	index@(_ZN7cutlass13device_kernelIN5flash19enable_sm80_to_sm89INS1_16FlashAttnBwdSm80INS1_25CollectiveMainloopBwdSm80ILi2ELi2EN4cute5tupleIJNS5_1CILi64EEENS7_ILi128EEES8_EEENS_10bfloat16_tEfNS_4arch4Sm80ELb0ELb1ELb1ELb1ELb1ELb0ELb0ELb0ELi2ELi2ELi4ELi2ELb1EEENS1_24CollectiveEpilogueBwdGQAISA_fSD_Li256ELb1ELb1EEENS1_19SingleTileSchedulerILb1ELb0ELb0ELi128EEEEEEEEEvNT_6ParamsE)
        /*1e848*/ 	.word	0x000001b0


	//----- nvinfo : EIATTR_REGCOUNT
	.align		4
.L_20844:
        /*1e84c*/ 	.byte	0x04, 0x2f
        /*1e84e*/ 	.short	(.L_20846 - .L_20845)
	.align		4
.L_20845:
        /*1e850*/ 	.word	index@(_ZN7cutlass13device_kernelIN5flash19enable_sm80_to_sm89INS1_16FlashAttnBwdSm80INS1_25CollectiveMainloopBwdSm80ILi2ELi2EN4cute5tupleIJNS5_1CILi64EEENS7_ILi128EEES8_EEENS_10bfloat16_tEfNS_4arch4Sm80ELb0ELb1ELb1ELb1ELb0ELb0ELb0ELb0ELi2ELi2ELi4ELi2ELb1EEENS1_24CollectiveEpilogueBwdGQAISA_fSD_Li256ELb1ELb0EEENS1_19SingleTileSchedulerILb1ELb0ELb0ELi128EEEEEEEEEvNT_6ParamsE)
        /*1e854*/ 	.word	0x000000fe


	//----- nvinfo : EIATTR_FRAME_SIZE
	.align		4
.L_20846:
        /*1e858*/ 	.byte	0x04, 0x11
        /*1e85a*/ 	.short	(.L_20848 - .L_20847)
	.align		4
.L_20847:
        /*1e85c*/ 	.word	index@($_ZN7cutlass13device_kernelIN5flash19enable_sm80_to_sm89INS1_16FlashAttnBwdSm80INS1_25CollectiveMainloopBwdSm80ILi2ELi2EN4cute5tupleIJNS5_1CILi64EEENS7_ILi128EEES8_EEENS_10bfloat16_tEfNS_4arch4Sm80ELb0ELb1ELb1ELb1ELb0ELb0ELb0ELb0ELi2ELi2ELi4ELi2ELb1EEENS1_24CollectiveEpilogueBwdGQAISA_fSD_Li256ELb1ELb0EEENS1_19SingleTileSchedulerILb1ELb0ELb0ELi128EEEEEEEEEvNT_6ParamsE$_ZZN5flash25CollectiveMainloopBwdSm80ILi2ELi2EN4cute5tupleIJNS1_1CILi64EEENS3_ILi128EEES4_EEEN7cutlass10bfloat16_tEfNS7_4arch4Sm80ELb0ELb1ELb1ELb1ELb0ELb0ELb0ELb0ELi2ELi2ELi4ELi2ELb1EE3mmaINS_16FlashAttnBwdSm80ISB_NS_24CollectiveEpilogueBwdGQAIS6_fSA_Li256ELb1ELb0EEENS_19SingleTileSchedulerILb1ELb0ELb0ELi128EEEE13SharedStorageENS1_6TensorINS1_11ArrayEngineIfLm32EEENS1_6LayoutINS2_IJNS2_IJNS3_ILi2EEESO_EEESO_NS3_ILi4EEEEEENS2_IJNS2_IJNS3_ILi1EEESO_EEESQ_NS3_ILi8EEEEEEEEEEEEbRKNSB_6ParamsERT0_S12_iNS2_IJiiiEEERT_ENKUliiE_clEii)
        /*1e860*/ 	.word	0x00000000


	//----- nvinfo : EIATTR_FRAME_SIZE
	.align		4
.L_20848:
        /*1e864*/ 	.byte	0x04, 0x11
        /*1e866*/ 	.short	(.L_20850 - .L_20849)
	.align		4
.L_20849:
        /*1e868*/ 	.word	index@($_ZN7cutlass13device_kernelIN5flash19enable_sm80_to_sm89INS1_16FlashAttnBwdSm80INS1_25CollectiveMainloopBwdSm80ILi2ELi2EN4cute5tupleIJNS5_1CILi64EEENS7_ILi128EEES8_EEENS_10bfloat16_tEfNS_4arch4Sm80ELb0ELb1ELb1ELb1ELb0ELb0ELb0ELb0ELi2ELi2ELi4ELi2ELb1EEENS1_24CollectiveEpilogueBwdGQAISA_fSD_Li256ELb1ELb0EEENS1_19SingleTileSchedulerILb1ELb0ELb0ELi128EEEEEEEEEvNT_6ParamsE$_ZZN5flash25CollectiveMainloopBwdSm80ILi2ELi2EN4cute5tupleIJNS1_1CILi64EEENS3_ILi128EEES4_EEEN7cutlass10bfloat16_tEfNS7_4arch4Sm80ELb0ELb1ELb1ELb1ELb0ELb0ELb0ELb0ELi2ELi2ELi4ELi2ELb1EE3mmaINS_16FlashAttnBwdSm80ISB_NS_24CollectiveEpilogueBwdGQAIS6_fSA_Li256ELb1ELb0EEENS_19SingleTileSchedulerILb1ELb0ELb0ELi128EEEE13SharedStorageENS1_6TensorINS1_11ArrayEngineIfLm32EEENS1_6LayoutINS2_IJNS2_IJNS3_ILi2EEESO_EEESO_NS3_ILi4EEEEEENS2_IJNS2_IJNS3_ILi1EEESO_EEESQ_NS3_ILi8EEEEEEEEEEEEbRKNSB_6ParamsERT0_S12_iNS2_IJiiiEEERT_ENKUliiE0_clEii)
        /*1e86c*/ 	.word	0x00000000


	//----- nvinfo : EIATTR_FRAME_SIZE
	.align		4
.L_20850:
        /*1e870*/ 	.byte	0x04, 0x11
        /*1e872*/ 	.short	(.L_20852 - .L_20851)
	.align		4
.L_20851:
        /*1e874*/ 	.word	index@($_ZN7cutlass13device_kernelIN5flash19enable_sm80_to_sm89INS1_16FlashAttnBwdSm80INS1_25CollectiveMainloopBwdSm80ILi2ELi2EN4cute5tupleIJNS5_1CILi64EEENS7_ILi128EEES8_EEENS_10bfloat16_tEfNS_4arch4Sm80ELb0ELb1ELb1ELb1ELb0ELb0ELb0ELb0ELi2ELi2ELi4ELi2ELb1EEENS1_24CollectiveEpilogueBwdGQAISA_fSD_Li256ELb1ELb0EEENS1_19SingleTileSchedulerILb1ELb0ELb0ELi128EEEEEEEEEvNT_6ParamsE$_ZZN4cuteplIJiiEJNS_1CILi0EEES2_EEEDaRKNS_15ArithmeticTupleIJDpT_EEERKNS3_IJDpT0_EEEENKUlDpRKT_E_clIJiiEEEDaSH_)
        /*1e878*/ 	.word	0x00000000


	//----- nvinfo : EIATTR_FRAME_SIZE
	.align		4
.L_20852:
        /*1e87c*/ 	.byte	0x04, 0x11
        /*1e87e*/ 	.short	(.L_20854 - .L_20853)
	.align		4
.L_20853:
        /*1e880*/ 	.word	index@($_ZN7cutlass13device_kernelIN5flash19enable_sm80_to_sm89INS1_16FlashAttnBwdSm80INS1_25CollectiveMainloopBwdSm80ILi2ELi2EN4cute5tupleIJNS5_1CILi64EEENS7_ILi128EEES8_EEENS_10bfloat16_tEfNS_4arch4Sm80ELb0ELb1ELb1ELb1ELb0ELb0ELb0ELb0ELi2ELi2ELi4ELi2ELb1EEENS1_24CollectiveEpilogueBwdGQAISA_fSD_Li256ELb1ELb0EEENS1_19SingleTileSchedulerILb1ELb0ELb0ELi128EEEEEEEEEvNT_6ParamsE$_ZZN4cuteplIJiEJNS_1CILi0EEEiEEEDaRKNS_15ArithmeticTupleIJDpT_EEERKNS3_IJDpT0_EEEENKUlDpRKT_E_clIJiiEEEDaSH_)
        /*1e884*/ 	.word	0x00000000


	//----- nvinfo : EIATTR_FRAME_SIZE
	.align		4
.L_20854:
        /*1e888*/ 	.byte	0x04, 0x11
        /*1e88a*/ 	.short	(.L_20856 - .L_20855)
	.align		4
.L_20855:
        /*1e88c*/ 	.word	index@($_ZN7cutlass13device_kernelIN5flash19enable_sm80_to_sm89INS1_16FlashAttnBwdSm80INS1_25CollectiveMainloopBwdSm80ILi2ELi2EN4cute5tupleIJNS5_1CILi64EEENS7_ILi128EEES8_EEENS_10bfloat16_tEfNS_4arch4Sm80ELb0ELb1ELb1ELb1ELb0ELb0ELb0ELb0ELi2ELi2ELi4ELi2ELb1EEENS1_24CollectiveEpilogueBwdGQAISA_fSD_Li256ELb1ELb0EEENS1_19SingleTileSchedulerILb1ELb0ELb0ELi128EEEEEEEEEvNT_6ParamsE$_ZZN4cuteplIJiEJNS_1CILi0EEEEEEDaRKNS_15ArithmeticTupleIJDpT_EEERKNS3_IJDpT0_EEEENKUlDpRKT_E_clIJiEEEDaSH_)
        /*1e890*/ 	.word	0x00000000


	//----- nvinfo : EIATTR_FRAME_SIZE
	.align		4
.L_20856:
        /*1e894*/ 	.byte	0x04, 0x11
        /*1e896*/ 	.short	(.L_20858 - .L_20857)
	.align		4
.L_20857:
        /*1e898*/ 	.word	index@($_ZN7cutlass13device_kernelIN5flash19enable_sm80_to_sm89INS1_16FlashAttnBwdSm80INS1_25CollectiveMainloopBwdSm80ILi2ELi2EN4cute5tupleIJNS5_1CILi64EEENS7_ILi128EEES8_EEENS_10bfloat16_tEfNS_4arch4Sm80ELb0ELb1ELb1ELb1ELb0ELb0ELb0ELb0ELi2ELi2ELi4ELi2ELb1EEENS1_24CollectiveEpilogueBwdGQAISA_fSD_Li256ELb1ELb0EEENS1_19SingleTileSchedulerILb1ELb0ELb0ELi128EEEEEEEEEvNT_6ParamsE$_ZZN4cuteplIJNS_1CILi0EEEiEJS2_S2_iiEEEDaRKNS_15ArithmeticTupleIJDpT_EEERKNS3_IJDpT0_EEEENKUlDpRKT_E_clIJS2_iiiEEEDaSH_)
        /*1e89c*/ 	.word	0x00000000


	//----- nvinfo : EIATTR_FRAME_SIZE
	.align		4
.L_20858:
        /*1e8a0*/ 	.byte	0x04, 0x11
        /*1e8a2*/ 	.short	(.L_20860 - .L_20859)
	.align		4
.L_20859:
        /*1e8a4*/ 	.word	index@($_ZN7cutlass13device_kernelIN5flash19enable_sm80_to_sm89INS1_16FlashAttnBwdSm80INS1_25CollectiveMainloopBwdSm80ILi2ELi2EN4cute5tupleIJNS5_1CILi64EEENS7_ILi128EEES8_EEENS_10bfloat16_tEfNS_4arch4Sm80ELb0ELb1ELb1ELb1ELb0ELb0ELb0ELb0ELi2ELi2ELi4ELi2ELb1EEENS1_24CollectiveEpilogueBwdGQAISA_fSD_Li256ELb1ELb0EEENS1_19SingleTileSchedulerILb1ELb0ELb0ELi128EEEEEEEEEvNT_6ParamsE$_ZZN4cuteplIJNS_1CILi0EEES2_iEJS2_S2_S2_iEEEDaRKNS_15ArithmeticTupleIJDpT_EEERKNS3_IJDpT0_EEEENKUlDpRKT_E_clIJS2_S2_iiEEEDaSH_)
        /*1e8a8*/ 	.word	0x00000000


	//----- nvinfo : EIATTR_FRAME_SIZE
	.align		4
.L_20860:
        /*1e8ac*/ 	.byte	0x04, 0x11
        /*1e8ae*/ 	.short	(.L_20862 - .L_20861)
	.align		4
.L_20861:
        /*1e8b0*/ 	.word	index@($_ZN7cutlass13device_kernelIN5flash19enable_sm80_to_sm89INS1_16FlashAttnBwdSm80INS1_25CollectiveMainloopBwdSm80ILi2ELi2EN4cute5tupleIJNS5_1CILi64EEENS7_ILi128EEES8_EEENS_10bfloat16_tEfNS_4arch4Sm80ELb0ELb1ELb1ELb1ELb0ELb0ELb0ELb0ELi2ELi2ELi4ELi2ELb1EEENS1_24CollectiveEpilogueBwdGQAISA_fSD_Li256ELb1ELb0EEENS1_19SingleTileSchedulerILb1ELb0ELb0ELi128EEEEEEEEEvNT_6ParamsE$_ZZN4cuteplIJNS_1CILi0EEES2_EJiS2_EEEDaRKNS_15ArithmeticTupleIJDpT_EEERKNS3_IJDpT0_EEEENKUlDpRKT_E_clIJiS2_EEEDaSH_)
        /*1e8b4*/ 	.word	0x00000000


	//----- nvinfo : EIATTR_FRAME_SIZE
	.align		4
.L_20862:
        /*1e8b8*/ 	.byte	0x04, 0x11
        /*1e8ba*/ 	.short	(.L_20864 - .L_20863)
	.align		4
.L_20863:
        /*1e8bc*/ 	.word	index@($_ZN7cutlass13device_kernelIN5flash19enable_sm80_to_sm89INS1_16FlashAttnBwdSm80INS1_25CollectiveMainloopBwdSm80ILi2ELi2EN4cute5tupleIJNS5_1CILi64EEENS7_ILi128EEES8_EEENS_10bfloat16_tEfNS_4arch4Sm80ELb0ELb1ELb1ELb1ELb0ELb0ELb0ELb0ELi2ELi2ELi4ELi2ELb1EEENS1_24CollectiveEpilogueBwdGQAISA_fSD_Li256ELb1ELb0EEENS1_19SingleTileSchedulerILb1ELb0ELb0ELi128EEEEEEEEEvNT_6ParamsE$_ZZN4cuteplIJNS_1CILi0EEES2_EJiEEEDaRKNS_15ArithmeticTupleIJDpT_EEERKNS3_IJDpT0_EEEENKUlDpRKT_E_clIJiS2_EEEDaSH_)
        /*1e8c0*/ 	.word	0x00000000


	//----- nvinfo : EIATTR_FRAME_SIZE
	.align		4
.L_20864:
        /*1e8c4*/ 	.byte	0x04, 0x11
        /*1e8c6*/ 	.short	(.L_20866 - .L_20865)
	.align		4
.L_20865:
        /*1e8c8*/ 	.word	index@($_ZN7cutlass13device_kernelIN5flash19enable_sm80_to_sm89INS1_16FlashAttnBwdSm80INS1_25CollectiveMainloopBwdSm80ILi2ELi2EN4cute5tupleIJNS5_1CILi64EEENS7_ILi128EEES8_EEENS_10bfloat16_tEfNS_4arch4Sm80ELb0ELb1ELb1ELb1ELb0ELb0ELb0ELb0ELi2ELi2ELi4ELi2ELb1EEENS1_24CollectiveEpilogueBwdGQAISA_fSD_Li256ELb1ELb0EEENS1_19SingleTileSchedulerILb1ELb0ELb0ELi128EEEEEEEEEvNT_6ParamsE$_ZZN4cuteplIJNS_15ArithmeticTupleIJiiEEEEJNS_1CILi0EEEiiiEEEDaRKNS1_IJDpT_EEERKNS1_IJDpT0_EEEENKUlDpRKT_E_clIJS2_iiiEEEDaSI_)
        /*1e8cc*/ 	.word	0x00000000


	//----- nvinfo : EIATTR_FRAME_SIZE
	.align		4
.L_20866:
        /*1e8d0*/ 	.byte	0x04, 0x11
        /*1e8d2*/ 	.short	(.L_20868 - .L_20867)
	.align		4
.L_20867:
        /*1e8d4*/ 	.word	index@($_ZN7cutlass13device_kernelIN5flash19enable_sm80_to_sm89INS1_16FlashAttnBwdSm80INS1_25CollectiveMainloopBwdSm80ILi2ELi2EN4cute5tupleIJNS5_1CILi64EEENS7_ILi128EEES8_EEENS_10bfloat16_tEfNS_4arch4Sm80ELb0ELb1ELb1ELb1ELb0ELb0ELb0ELb0ELi2ELi2ELi4ELi2ELb1EEENS1_24CollectiveEpilogueBwdGQAISA_fSD_Li256ELb1ELb0EEENS1_19SingleTileSchedulerILb1ELb0ELb0ELi128EEEEEEEEEvNT_6ParamsE$_ZZN4cuteplIJNS_15ArithmeticTupleIJiEEEEJNS1_IJNS_1CILi0EEEiEEEEEEDaRKNS1_IJDpT_EEERKNS1_IJDpT0_EEEENKUlDpRKT_E_clIJNS1_IJiiEEEEEEDaSJ_)
        /*1e8d8*/ 	.word	0x00000000


	//----- nvinfo : EIATTR_FRAME_SIZE
	.align		4
.L_20868:
        /*1e8dc*/ 	.byte	0x04, 0x11
        /*1e8de*/ 	.short	(.L_20870 - .L_20869)
	.align		4
.L_20869:
        /*1e8e0*/ 	.word	index@($_ZN7cutlass13device_kernelIN5flash19enable_sm80_to_sm89INS1_16FlashAttnBwdSm80INS1_25CollectiveMainloopBwdSm80ILi2ELi2EN4cute5tupleIJNS5_1CILi64EEENS7_ILi128EEES8_EEENS_10bfloat16_tEfNS_4arch4Sm80ELb0ELb1ELb1ELb1ELb0ELb0ELb0ELb0ELi2ELi2ELi4ELi2ELb1EEENS1_24CollectiveEpilogueBwdGQAISA_fSD_Li256ELb1ELb0EEENS1_19SingleTileSchedulerILb1ELb0ELb0ELi128EEEEEEEEEvNT_6ParamsE$_ZZN4cute9transformINS_15ArithmeticTupleIJiiEEEZNS_14transform_leafIS2_RNS_8identityEEEDaRKT_OT0_EUlRKT_E_EEDaS8_SA_ENKUlDpSD_E_clIJiiEEEDaSF_)
        /*1e8e4*/ 	.word	0x00000000


	//----- nvinfo : EIATTR_FRAME_SIZE
	.align		4
.L_20870:
        /*1e8e8*/ 	.byte	0x04, 0x11
        /*1e8ea*/ 	.short	(.L_20872 - .L_20871)
	.align		4
.L_20871:
        /*1e8ec*/ 	.word	index@($_ZN7cutlass13device_kernelIN5flash19enable_sm80_to_sm89INS1_16FlashAttnBwdSm80INS1_25CollectiveMainloopBwdSm80ILi2ELi2EN4cute5tupleIJNS5_1CILi64EEENS7_ILi128EEES8_EEENS_10bfloat16_tEfNS_4arch4Sm80ELb0ELb1ELb1ELb1ELb0ELb0ELb0ELb0ELi2ELi2ELi4ELi2ELb1EEENS1_24CollectiveEpilogueBwdGQAISA_fSD_Li256ELb1ELb0EEENS1_19SingleTileSchedulerILb1ELb0ELb0ELi128EEEEEEEEEvNT_6ParamsE$_ZZN4cute9transformINS_15ArithmeticTupleIJNS1_IJiiEEEiiiEEEZNS_14transform_leafIS3_NS_8identityEEEDaRKT_OT0_EUlRKT_E_EEDaS8_SA_ENKUlDpSD_E_clIJNS_5tupleIJiiEEEiiiEEEDaSF_)
        /*1e8f0*/ 	.word	0x00000000


	//----- nvinfo : EIATTR_FRAME_SIZE
	.align		4
.L_20872:
        /*1e8f4*/ 	.byte	0x04, 0x11
        /*1e8f6*/ 	.short	(.L_20874 - .L_20873)
	.align		4
.L_20873:
        /*1e8f8*/ 	.word	index@($_ZN7cutlass13device_kernelIN5flash19enable_sm80_to_sm89INS1_16FlashAttnBwdSm80INS1_25CollectiveMainloopBwdSm80ILi2ELi2EN4cute5tupleIJNS5_1CILi64EEENS7_ILi128EEES8_EEENS_10bfloat16_tEfNS_4arch4Sm80ELb0ELb1ELb1ELb1ELb0ELb0ELb0ELb0ELi2ELi2ELi4ELi2ELb1EEENS1_24CollectiveEpilogueBwdGQAISA_fSD_Li256ELb1ELb0EEENS1_19SingleTileSchedulerILb1ELb0ELb0ELi128EEEEEEEEEvNT_6ParamsE$_ZZN4cute7idx2crdINS_5tupleIJiEEENS1_IJNS1_IJNS1_IJNS_1CILi8EEENS3_ILi2EEEEEES5_S5_NS3_ILi4EEEEEEEEEEEDaRKT_RKT0_ENKUlRKT_RKT0_E_clIiS8_EEDaSI_SL_)
        /*1e8fc*/ 	.word	0x00000000


	//----- nvinfo : EIATTR_FRAME_SIZE
	.align		4
.L_20874:
        /*1e900*/ 	.byte	0x04, 0x11
        /*1e902*/ 	.short	(.L_20876 - .L_20875)
	.align		4
.L_20875:
        /*1e904*/ 	.word	index@($_ZN7cutlass13device_kernelIN5flash19enable_sm80_to_sm89INS1_16FlashAttnBwdSm80INS1_25CollectiveMainloopBwdSm80ILi2ELi2EN4cute5tupleIJNS5_1CILi64EEENS7_ILi128EEES8_EEENS_10bfloat16_tEfNS_4arch4Sm80ELb0ELb1ELb1ELb1ELb0ELb0ELb0ELb0ELi2ELi2ELi4ELi2ELb1EEENS1_24CollectiveEpilogueBwdGQAISA_fSD_Li256ELb1ELb0EEENS1_19SingleTileSchedulerILb1ELb0ELb0ELi128EEEEEEEEEvNT_6ParamsE$_ZZN4cute7idx2crdINS_5tupleIJiEEENS1_IJNS1_IJNS1_IJNS_1CILi8EEENS3_ILi2EEEEEES5_NS3_ILi4EEES5_EEEEEEEEDaRKT_RKT0_ENKUlRKT_RKT0_E_clIiS8_EEDaSI_SL_)
        /*1e908*/ 	.word	0x00000000


	//----- nvinfo : EIATTR_FRAME_SIZE
	.align		4
.L_20876:
        /*1e90c*/ 	.byte	0x04, 0x11
        /*1e90e*/ 	.short	(.L_20878 - .L_20877)
	.align		4
.L_20877:
        /*1e910*/ 	.word	index@($_ZN7cutlass13device_kernelIN5flash19enable_sm80_to_sm89INS1_16FlashAttnBwdSm80INS1_25CollectiveMainloopBwdSm80ILi2ELi2EN4cute5tupleIJNS5_1CILi64EEENS7_ILi128EEES8_EEENS_10bfloat16_tEfNS_4arch4Sm80ELb0ELb1ELb1ELb1ELb0ELb0ELb0ELb0ELi2ELi2ELi4ELi2ELb1EEENS1_24CollectiveEpilogueBwdGQAISA_fSD_Li256ELb1ELb0EEENS1_19SingleTileSchedulerILb1ELb0ELb0ELi128EEEEEEEEEvNT_6ParamsE$_ZZN4cute5sliceINS_5tupleIJNS_10UnderscoreES2_S2_iEEENS1_IJNS1_IJNS_1CILi1EEENS4_ILi0EEEEEElS6_lEEEEEDaRKT_RKT0_ENKUlRKT_RKT0_E_clIS2_lEEDaSH_SK_)
        /*1e914*/ 	.word	0x00000000


	//----- nvinfo : EIATTR_FRAME_SIZE
	.align		4
.L_20878:
        /*1e918*/ 	.byte	0x04, 0x11
        /*1e91a*/ 	.short	(.L_20880 - .L_20879)
	.align		4
.L_20879:
        /*1e91c*/ 	.word	index@($_ZN7cutlass13device_kernelIN5flash19enable_sm80_to_sm89INS1_16FlashAttnBwdSm80INS1_25CollectiveMainloopBwdSm80ILi2ELi2EN4cute5tupleIJNS5_1CILi64EEENS7_ILi128EEES8_EEENS_10bfloat16_tEfNS_4arch4Sm80ELb0ELb1ELb1ELb1ELb0ELb0ELb0ELb0ELi2ELi2ELi4ELi2ELb1EEENS1_24CollectiveEpilogueBwdGQAISA_fSD_Li256ELb1ELb0EEENS1_19SingleTileSchedulerILb1ELb0ELb0ELi128EEEEEEEEEvNT_6ParamsE$_ZZN4cute19as_arithmetic_tupleINS_15ArithmeticTupleIJiiEEEEEDaRKT_ENKUlRKT_E_clIiEEDaS8_)
        /*1e920*/ 	.word	0x00000000


	//----- nvinfo : EIATTR_FRAME_SIZE
	.align		4
.L_20880:
        /*1e924*/ 	.byte	0x04, 0x11
        /*1e926*/ 	.short	(.L_20882 - .L_20881)
	.align		4
.L_20881:
        /*1e928*/ 	.word	index@($_ZN7cutlass13device_kernelIN5flash19enable_sm80_to_sm89INS1_16FlashAttnBwdSm80INS1_25CollectiveMainloopBwdSm80ILi2ELi2EN4cute5tupleIJNS5_1CILi64EEENS7_ILi128EEES8_EEENS_10bfloat16_tEfNS_4arch4Sm80ELb0ELb1ELb1ELb1ELb0ELb0ELb0ELb0ELi2ELi2ELi4ELi2ELb1EEENS1_24CollectiveEpilogueBwdGQAISA_fSD_Li256ELb1ELb0EEENS1_19SingleTileSchedulerILb1ELb0ELb0ELi128EEEEEEEEEvNT_6ParamsE$_ZZN4cute19as_arithmetic_tupleINS_15ArithmeticTupleIJiiEEEEEDaRKT_ENKUlDpRKT_E_clIJiiEEEDaS9_)
        /*1e92c*/ 	.word	0x00000000


	//----- nvinfo : EIATTR_FRAME_SIZE
	.align		4
.L_20882:
        /*1e930*/ 	.byte	0x04, 0x11
        /*1e932*/ 	.short	(.L_20884 - .L_20883)
	.align		4
.L_20883:
        /*1e934*/ 	.word	index@($_ZN7cutlass13device_kernelIN5flash19enable_sm80_to_sm89INS1_16FlashAttnBwdSm80INS1_25CollectiveMainloopBwdSm80ILi2ELi2EN4cute5tupleIJNS5_1CILi64EEENS7_ILi128EEES8_EEENS_10bfloat16_tEfNS_4arch4Sm80ELb0ELb1ELb1ELb1ELb0ELb0ELb0ELb0ELi2ELi2ELi4ELi2ELb1EEENS1_24CollectiveEpilogueBwdGQAISA_fSD_Li256ELb1ELb0EEENS1_19SingleTileSchedulerILb1ELb0ELb0ELi128EEEEEEEEEvNT_6ParamsE$_ZZN4cute19as_arithmetic_tupleINS_15ArithmeticTupleIJNS1_IJiiEEEiiiEEEEEDaRKT_ENKUlRKT_E_clIiEEDaS9_)
        /*1e938*/ 	.word	0x00000000


	//----- nvinfo : EIATTR_FRAME_SIZE
	.align		4
.L_20884:
        /*1e93c*/ 	.byte	0x04, 0x11
        /*1e93e*/ 	.short	(.L_20886 - .L_20885)
	.align		4
.L_20885:
        /*1e940*/ 	.word	index@($_ZN7cutlass13device_kernelIN5flash19enable_sm80_to_sm89INS1_16FlashAttnBwdSm80INS1_25CollectiveMainloopBwdSm80ILi2ELi2EN4cute5tupleIJNS5_1CILi64EEENS7_ILi128EEES8_EEENS_10bfloat16_tEfNS_4arch4Sm80ELb0ELb1ELb1ELb1ELb0ELb0ELb0ELb0ELi2ELi2ELi4ELi2ELb1EEENS1_24CollectiveEpilogueBwdGQAISA_fSD_Li256ELb1ELb0EEENS1_19SingleTileSchedulerILb1ELb0ELb0ELi128EEEEEEEEEvNT_6ParamsE$_ZZN4cute19as_arithmetic_tupleINS_15ArithmeticTupleIJNS1_IJiiEEEiiiEEEEEDaRKT_ENKUlRKT_E_clIS2_EEDaS9_)
        /*1e944*/ 	.word	0x00000000


	//----- nvinfo : EIATTR_FRAME_SIZE
	.align		4
.L_20886:
        /*1e948*/ 	.byte	0x04, 0x11
        /*1e94a*/ 	.short	(.L_20888 - .L_20887)
	.align		4
.L_20887:
        /*1e94c*/ 	.word	index@($_ZN7cutlass13device_kernelIN5flash19enable_sm80_to_sm89INS1_16FlashAttnBwdSm80INS1_25CollectiveMainloopBwdSm80ILi2ELi2EN4cute5tupleIJNS5_1CILi64EEENS7_ILi128EEES8_EEENS_10bfloat16_tEfNS_4arch4Sm80ELb0ELb1ELb1ELb1ELb0ELb0ELb0ELb0ELi2ELi2ELi4ELi2ELb1EEENS1_24CollectiveEpilogueBwdGQAISA_fSD_Li256ELb1ELb0EEENS1_19SingleTileSchedulerILb1ELb0ELb0ELi128EEEEEEEEEvNT_6ParamsE$_ZZN4cute19as_arithmetic_tupleINS_15ArithmeticTupleIJNS1_IJiiEEEiiiEEEEEDaRKT_ENKUlDpRKT_E_clIJS2_iiiEEEDaSA_)
        /*1e950*/ 	.word	0x00000000


	//----- nvinfo : EIATTR_FRAME_SIZE
	.align		4
.L_20888:
        /*1e954*/ 	.byte	0x04, 0x11
        /*1e956*/ 	.short	(.L_20890 - .L_20889)
	.align		4
.L_20889:
        /*1e958*/ 	.word	index@($_ZN7cutlass13device_kernelIN5flash19enable_sm80_to_sm89INS1_16FlashAttnBwdSm80INS1_25CollectiveMainloopBwdSm80ILi2ELi2EN4cute5tupleIJNS5_1CILi64EEENS7_ILi128EEES8_EEENS_10bfloat16_tEfNS_4arch4Sm80ELb0ELb1ELb1ELb1ELb0ELb0ELb0ELb0ELi2ELi2ELi4ELi2ELb1EEENS1_24CollectiveEpilogueBwdGQAISA_fSD_Li256ELb1ELb0EEENS1_19SingleTileSchedulerILb1ELb0ELb0ELi128EEEEEEEEEvNT_6ParamsE$_ZZN4cute14transform_leafINS_15ArithmeticTupleIJiiEEERNS_8identityEEEDaRKT_OT0_ENKUlRKT_E_clIiEEDaSC_)
        /*1e95c*/ 	.word	0x00000000


	//----- nvinfo : EIATTR_FRAME_SIZE
	.align		4
.L_20890:
        /*1e960*/ 	.byte	0x04, 0x11
        /*1e962*/ 	.short	(.L_20892 - .L_20891)
	.align		4
.L_20891:
        /*1e964*/ 	.word	index@($_ZN7cutlass13device_kernelIN5flash19enable_sm80_to_sm89INS1_16FlashAttnBwdSm80INS1_25CollectiveMainloopBwdSm80ILi2ELi2EN4cute5tupleIJNS5_1CILi64EEENS7_ILi128EEES8_EEENS_10bfloat16_tEfNS_4arch4Sm80ELb0ELb1ELb1ELb1ELb0ELb0ELb0ELb0ELi2ELi2ELi4ELi2ELb1EEENS1_24CollectiveEpilogueBwdGQAISA_fSD_Li256ELb1ELb0EEENS1_19SingleTileSchedulerILb1ELb0ELb0ELi128EEEEEEEEEvNT_6ParamsE$_ZZN4cute14transform_leafINS_15ArithmeticTupleIJNS1_IJiiEEEiiiEEENS_8identityEEEDaRKT_OT0_ENKUlRKT_E_clIiEEDaSC_)
        /*1e968*/ 	.word	0x00000000


	//----- nvinfo : EIATTR_FRAME_SIZE
	.align		4
.L_20892:
        /*1e96c*/ 	.byte	0x04, 0x11
        /*1e96e*/ 	.short	(.L_20894 - .L_20893)
	.align		4
.L_20893:
        /*1e970*/ 	.word	index@($_ZN7cutlass13device_kernelIN5flash19enable_sm80_to_sm89INS1_16FlashAttnBwdSm80INS1_25CollectiveMainloopBwdSm80ILi2ELi2EN4cute5tupleIJNS5_1CILi64EEENS7_ILi128EEES8_EEENS_10bfloat16_tEfNS_4arch4Sm80ELb0ELb1ELb1ELb1ELb0ELb0ELb0ELb0ELi2ELi2ELi4ELi2ELb1EEENS1_24CollectiveEpilogueBwdGQAISA_fSD_Li256ELb1ELb0EEENS1_19SingleTileSchedulerILb1ELb0ELb0ELi128EEEEEEEEEvNT_6ParamsE$_ZZN4cute14transform_leafINS_15ArithmeticTupleIJNS1_IJiiEEEiiiEEENS_8identityEEEDaRKT_OT0_ENKUlRKT_E_clIS2_EEDaSC_)
        /*1e974*/ 	.word	0x00000000


	//----- nvinfo : EIATTR_FRAME_SIZE
	.align		4
.L_20894:
        /*1e978*/ 	.byte	0x04, 0x11
        /*1e97a*/ 	.short	(.L_20896 - .L_20895)
	.align		4
.L_20895:
        /*1e97c*/ 	.word	index@($_ZN7cutlass13device_kernelIN5flash19enable_sm80_to_sm89INS1_16FlashAttnBwdSm80INS1_25CollectiveMainloopBwdSm80ILi2ELi2EN4cute5tupleIJNS5_1CILi64EEENS7_ILi128EEES8_EEENS_10bfloat16_tEfNS_4arch4Sm80ELb0ELb1ELb1ELb1ELb0ELb0ELb0ELb0ELi2ELi2ELi4ELi2ELb1EEENS1_24CollectiveEpilogueBwdGQAISA_fSD_Li256ELb1ELb0EEENS1_19SingleTileSchedulerILb1ELb0ELb0ELi128EEEEEEEEEvNT_6ParamsE$_ZZN4cute12filter_tupleINS_5tupleIJNS_10UnderscoreES2_S2_iEEENS1_IJNS1_IJNS_1CILi1EEENS4_ILi0EEEEEElS6_lEEEZNS_5sliceIS3_S8_EEDaRKT_RKT0_EUlRKT_RKT0_E_EEDaSC_SF_OT1_ENKUlDpSI_E_clIJNS1_IJS7_EEENS1_IJlEEENS1_IJS6_EEENS1_IJEEEEEEDaSP_)
        /*1e980*/ 	.word	0x00000000


	//----- nvinfo : EIATTR_FRAME_SIZE
	.align		4
.L_20896:
        /*1e984*/ 	.byte	0x04, 0x11
        /*1e986*/ 	.short	(.L_20898 - .L_20897)
	.align		4
.L_20897:
        /*1e988*/ 	.word	index@($_ZN7cutlass13device_kernelIN5flash19enable_sm80_to_sm89INS1_16FlashAttnBwdSm80INS1_25CollectiveMainloopBwdSm80ILi2ELi2EN4cute5tupleIJNS5_1CILi64EEENS7_ILi128EEES8_EEENS_10bfloat16_tEfNS_4arch4Sm80ELb0ELb1ELb1ELb1ELb0ELb0ELb0ELb0ELi2ELi2ELi4ELi2ELb1EEENS1_24CollectiveEpilogueBwdGQAISA_fSD_Li256ELb1ELb0EEENS1_19SingleTileSchedulerILb1ELb0ELb0ELi128EEEEEEEEEvNT_6ParamsE$_ZN73_INTERNAL_24fd9406_37_flash_bwd_hdim64_bf16_softcap_sm80_cu_3fbc093a_291824__cvta_generic_to_sharedEPKv)
        /*1e98c*/ 	.word	0x00000000


	//----- nvinfo : EIATTR_FRAME_SIZE
	.align		4
.L_20898:
        /*1e990*/ 	.byte	0x04, 0x11
        /*1e992*/ 	.short	(.L_20900 - .L_20899)
	.align		4
.L_20899:
        /*1e994*/ 	.word	index@($_ZN7cutlass13device_kernelIN5flash19enable_sm80_to_sm89INS1_16FlashAttnBwdSm80INS1_25CollectiveMainloopBwdSm80ILi2ELi2EN4cute5tupleIJNS5_1CILi64EEENS7_ILi128EEES8_EEENS_10bfloat16_tEfNS_4arch4Sm80ELb0ELb1ELb1ELb1ELb0ELb0ELb0ELb0ELi2ELi2ELi4ELi2ELb1EEENS1_24CollectiveEpilogueBwdGQAISA_fSD_Li256ELb1ELb0EEENS1_19SingleTileSchedulerILb1ELb0ELb0ELi128EEEEEEEEEvNT_6ParamsE$_ZN4cute8smem_ptrIPfECI1NS_12iter_adaptorIS1_S2_EEES1_)
        /*1e998*/ 	.word	0x00000000


	//----- nvinfo : EIATTR_FRAME_SIZE
	.align		4
.L_20900:
        /*1e99c*/ 	.byte	0x04, 0x11
        /*1e99e*/ 	.short	(.L_20902 - .L_20901)
	.align		4
.L_20901:
        /*1e9a0*/ 	.word	index@($_ZN7cutlass13device_kernelIN5flash19enable_sm80_to_sm89INS1_16FlashAttnBwdSm80INS1_25CollectiveMainloopBwdSm80ILi2ELi2EN4cute5tupleIJNS5_1CILi64EEENS7_ILi128EEES8_EEENS_10bfloat16_tEfNS_4arch4Sm80ELb0ELb1ELb1ELb1ELb0ELb0ELb0ELb0ELi2ELi2ELi4ELi2ELb1EEENS1_24CollectiveEpilogueBwdGQAISA_fSD_Li256ELb1ELb0EEENS1_19SingleTileSchedulerILb1ELb0ELb0ELi128EEEEEEEEEvNT_6ParamsE$_ZN4cute8smem_ptrIPN7cutlass9uint128_tEECI1NS_12iter_adaptorIS3_S4_EEES3_)
        /*1e9a4*/ 	.word	0x00000000


	//----- nvinfo : EIATTR_FRAME_SIZE
	.align		4
.L_20902:
        /*1e9a8*/ 	.byte	0x04, 0x11
        /*1e9aa*/ 	.short	(.L_20904 - .L_20903)
	.align		4
.L_20903:
        /*1e9ac*/ 	.word	index@($_ZN7cutlass13device_kernelIN5flash19enable_sm80_to_sm89INS1_16FlashAttnBwdSm80INS1_25CollectiveMainloopBwdSm80ILi2ELi2EN4cute5tupleIJNS5_1CILi64EEENS7_ILi128EEES8_EEENS_10bfloat16_tEfNS_4arch4Sm80ELb0ELb1ELb1ELb1ELb0ELb0ELb0ELb0ELi2ELi2ELi4ELi2ELb1EEENS1_24CollectiveEpilogueBwdGQAISA_fSD_Li256ELb1ELb0EEENS1_19SingleTileSchedulerILb1ELb0ELb0ELi128EEEEEEEEEvNT_6ParamsE$_ZN4cute8smem_ptrIPN7cutlass10bfloat16_tEECI1NS_12iter_adaptorIS3_S4_EEES3_)
        /*1e9b0*/ 	.word	0x00000000


	//----- nvinfo : EIATTR_FRAME_SIZE
	.align		4
.L_20904:
        /*1e9b4*/ 	.byte	0x04, 0x11
        /*1e9b6*/ 	.short	(.L_20906 - .L_20905)
	.align		4
.L_20905:
        /*1e9b8*/ 	.word	index@($_ZN7cutlass13device_kernelIN5flash19enable_sm80_to_sm89INS1_16FlashAttnBwdSm80INS1_25CollectiveMainloopBwdSm80ILi2ELi2EN4cute5tupleIJNS5_1CILi64EEENS7_ILi128EEES8_EEENS_10bfloat16_tEfNS_4arch4Sm80ELb0ELb1ELb1ELb1ELb0ELb0ELb0ELb0ELi2ELi2ELi4ELi2ELb1EEENS1_24CollectiveEpilogueBwdGQAISA_fSD_Li256ELb1ELb0EEENS1_19SingleTileSchedulerILb1ELb0ELb0ELi128EEEEEEEEEvNT_6ParamsE$_ZN4cute8gmem_ptrIPKfECI1NS_12iter_adaptorIS2_S3_EEES2_)
        /*1e9bc*/ 	.word	0x00000000


	//----- nvinfo : EIATTR_FRAME_SIZE
	.align		4
.L_20906:
        /*1e9c0*/ 	.byte	0x04, 0x11
        /*1e9c2*/ 	.short	(.L_20908 - .L_20907)
	.align		4
.L_20907:
        /*1e9c4*/ 	.word	index@($_ZN7cutlass13device_kernelIN5flash19enable_sm80_to_sm89INS1_16FlashAttnBwdSm80INS1_25CollectiveMainloopBwdSm80ILi2ELi2EN4cute5tupleIJNS5_1CILi64EEENS7_ILi128EEES8_EEENS_10bfloat16_tEfNS_4arch4Sm80ELb0ELb1ELb1ELb1ELb0ELb0ELb0ELb0ELi2ELi2ELi4ELi2ELb1EEENS1_24CollectiveEpilogueBwdGQAISA_fSD_Li256ELb1ELb0EEENS1_19SingleTileSchedulerILb1ELb0ELb0ELi128EEEEEEEEEvNT_6ParamsE$_ZN4cute8gmem_ptrIPKN7cutlass9uint128_tEECI1NS_12iter_adaptorIS4_S5_EEES4_)
        /*1e9c8*/ 	.word	0x00000000


	//----- nvinfo : EIATTR_FRAME_SIZE
	.align		4
.L_20908:
        /*1e9cc*/ 	.byte	0x04, 0x11
        /*1e9ce*/ 	.short	(.L_20910 - .L_20909)
	.align		4
.L_20909:
        /*1e9d0*/ 	.word	index@($_ZN7cutlass13device_kernelIN5flash19enable_sm80_to_sm89INS1_16FlashAttnBwdSm80INS1_25CollectiveMainloopBwdSm80ILi2ELi2EN4cute5tupleIJNS5_1CILi64EEENS7_ILi128EEES8_EEENS_10bfloat16_tEfNS_4arch4Sm80ELb0ELb1ELb1ELb1ELb0ELb0ELb0ELb0ELi2ELi2ELi4ELi2ELb1EEENS1_24CollectiveEpilogueBwdGQAISA_fSD_Li256ELb1ELb0EEENS1_19SingleTileSchedulerILb1ELb0ELb0ELi128EEEEEEEEEvNT_6ParamsE$_ZN4cute8gmem_ptrIPKN7cutlass10bfloat16_tEECI1NS_12iter_adaptorIS4_S5_EEES4_)
        /*1e9d4*/ 	.word	0x00000000


	//----- nvinfo : EIATTR_FRAME_SIZE
	.align		4
.L_20910:
        /*1e9d8*/ 	.byte	0x04, 0x11
        /*1e9da*/ 	.short	(.L_20912 - .L_20911)
	.align		4
.L_20911:
        /*1e9dc*/ 	.word	index@($_ZN7cutlass13device_kernelIN5flash19enable_sm80_to_sm89INS1_16FlashAttnBwdSm80INS1_25CollectiveMainloopBwdSm80ILi2ELi2EN4cute5tupleIJNS5_1CILi64EEENS7_ILi128EEES8_EEENS_10bfloat16_tEfNS_4arch4Sm80ELb0ELb1ELb1ELb1ELb0ELb0ELb0ELb0ELi2ELi2ELi4ELi2ELb1EEENS1_24CollectiveEpilogueBwdGQAISA_fSD_Li256ELb1ELb0EEENS1_19SingleTileSchedulerILb1ELb0ELb0ELi128EEEEEEEEEvNT_6ParamsE$_ZN4cute5tupleIJiiEEC2ERKiS3_)
        /*1e9e0*/ 	.word	0x00000000


	//----- nvinfo : EIATTR_FRAME_SIZE
	.align		4
.L_20912:
        /*1e9e4*/ 	.byte	0x04, 0x11
        /*1e9e6*/ 	.short	(.L_20914 - .L_20913)
	.align		4
.L_20913:
        /*1e9e8*/ 	.word	index@($_ZN7cutlass13device_kernelIN5flash19enable_sm80_to_sm89INS1_16FlashAttnBwdSm80INS1_25CollectiveMainloopBwdSm80ILi2ELi2EN4cute5tupleIJNS5_1CILi64EEENS7_ILi128EEES8_EEENS_10bfloat16_tEfNS_4arch4Sm80ELb0ELb1ELb1ELb1ELb0ELb0ELb0ELb0ELi2ELi2ELi4ELi2ELb1EEENS1_24CollectiveEpilogueBwdGQAISA_fSD_Li256ELb1ELb0EEENS1_19SingleTileSchedulerILb1ELb0ELb0ELi128EEEEEEEEEvNT_6ParamsE$_ZN4cute5tupleIJiNS_1CILi0EEEEEC2ERKiRKS2_)
        /*1e9ec*/ 	.word	0x00000000


	//----- nvinfo : EIATTR_FRAME_SIZE
	.align		4
.L_20914:
        /*1e9f0*/ 	.byte	0x04, 0x11
        /*1e9f2*/ 	.short	(.L_20916 - .L_20915)
	.align		4
.L_20915:
        /*1e9f4*/ 	.word	index@($_ZN7cutlass13device_kernelIN5flash19enable_sm80_to_sm89INS1_16FlashAttnBwdSm80INS1_25CollectiveMainloopBwdSm80ILi2ELi2EN4cute5tupleIJNS5_1CILi64EEENS7_ILi128EEES8_EEENS_10bfloat16_tEfNS_4arch4Sm80ELb0ELb1ELb1ELb1ELb0ELb0ELb0ELb0ELi2ELi2ELi4ELi2ELb1EEENS1_24CollectiveEpilogueBwdGQAISA_fSD_Li256ELb1ELb0EEENS1_19SingleTileSchedulerILb1ELb0ELb0ELi128EEEEEEEEEvNT_6ParamsE$_ZN4cute5tupleIJiEEC2ERKi)
        /*1e9f8*/ 	.word	0x00000000


	//----- nvinfo : EIATTR_FRAME_SIZE
	.align		4
.L_20916:
        /*1e9fc*/ 	.byte	0x04, 0x11
        /*1e9fe*/ 	.short	(.L_20918 - .L_20917)
	.align		4
.L_20917:
        /*1ea00*/ 	.word	index@($_ZN7cutlass13device_kernelIN5flash19enable_sm80_to_sm89INS1_16FlashAttnBwdSm80INS1_25CollectiveMainloopBwdSm80ILi2ELi2EN4cute5tupleIJNS5_1CILi64EEENS7_ILi128EEES8_EEENS_10bfloat16_tEfNS_4arch4Sm80ELb0ELb1ELb1ELb1ELb0ELb0ELb0ELb0ELi2ELi2ELi4ELi2ELb1EEENS1_24CollectiveEpilogueBwdGQAISA_fSD_Li256ELb1ELb0EEENS1_19SingleTileSchedulerILb1ELb0ELb0ELi128EEEEEEEEEvNT_6ParamsE$_ZN4cute5tupleIJNS_1CILi0EEEiiiEEC2ERKS2_RKiS7_S7_)
        /*1ea04*/ 	.word	0x00000000


	//----- nvinfo : EIATTR_FRAME_SIZE
	.align		4
.L_20918:
        /*1ea08*/ 	.byte	0x04, 0x11
        /*1ea0a*/ 	.short	(.L_20920 - .L_20919)
	.align		4
.L_20919:
        /*1ea0c*/ 	.word	index@($_ZN7cutlass13device_kernelIN5flash19enable_sm80_to_sm89INS1_16FlashAttnBwdSm80INS1_25CollectiveMainloopBwdSm80ILi2ELi2EN4cute5tupleIJNS5_1CILi64EEENS7_ILi128EEES8_EEENS_10bfloat16_tEfNS_4arch4Sm80ELb0ELb1ELb1ELb1ELb0ELb0ELb0ELb0ELi2ELi2ELi4ELi2ELb1EEENS1_24CollectiveEpilogueBwdGQAISA_fSD_Li256ELb1ELb0EEENS1_19SingleTileSchedulerILb1ELb0ELb0ELi128EEEEEEEEEvNT_6ParamsE$_ZN4cute5tupleIJNS_1CILi0EEEiEEC2ERKS2_RKi)
        /*1ea10*/ 	.word	0x00000000


	//----- nvinfo : EIATTR_FRAME_SIZE
	.align		4
.L_20920:
        /*1ea14*/ 	.byte	0x04, 0x11
        /*1ea16*/ 	.short	(.L_20922 - .L_20921)
	.align		4
.L_20921:
        /*1ea18*/ 	.word	index@($_ZN7cutlass13device_kernelIN5flash19enable_sm80_to_sm89INS1_16FlashAttnBwdSm80INS1_25CollectiveMainloopBwdSm80ILi2ELi2EN4cute5tupleIJNS5_1CILi64EEENS7_ILi128EEES8_EEENS_10bfloat16_tEfNS_4arch4Sm80ELb0ELb1ELb1ELb1ELb0ELb0ELb0ELb0ELi2ELi2ELi4ELi2ELb1EEENS1_24CollectiveEpilogueBwdGQAISA_fSD_Li256ELb1ELb0EEENS1_19SingleTileSchedulerILb1ELb0ELb0ELi128EEEEEEEEEvNT_6ParamsE$_ZN4cute5tupleIJNS_1CILi0EEES2_iiEEC2ERKS2_S5_RKiS7_)
        /*1ea1c*/ 	.word	0x00000000


	//----- nvinfo : EIATTR_FRAME_SIZE
	.align		4
.L_20922:
        /*1ea20*/ 	.byte	0x04, 0x11
        /*1ea22*/ 	.short	(.L_20924 - .L_20923)
	.align		4
.L_20923:
        /*1ea24*/ 	.word	index@($_ZN7cutlass13device_kernelIN5flash19enable_sm80_to_sm89INS1_16FlashAttnBwdSm80INS1_25CollectiveMainloopBwdSm80ILi2ELi2EN4cute5tupleIJNS5_1CILi64EEENS7_ILi128EEES8_EEENS_10bfloat16_tEfNS_4arch4Sm80ELb0ELb1ELb1ELb1ELb0ELb0ELb0ELb0ELi2ELi2ELi4ELi2ELb1EEENS1_24CollectiveEpilogueBwdGQAISA_fSD_Li256ELb1ELb0EEENS1_19SingleTileSchedulerILb1ELb0ELb0ELi128EEEEEEEEEvNT_6ParamsE$_ZN4cute5tupleIJNS_1CILi0EEES2_iEEC2ERKS2_S5_RKi)
        /*1ea28*/ 	.word	0x00000000


	//----- nvinfo : EIATTR_FRAME_SIZE
	.align		4
.L_20924:
        /*1ea2c*/ 	.byte	0x04, 0x11
        /*1ea2e*/ 	.short	(.L_20926 - .L_20925)
	.align		4
.L_20925:
        /*1ea30*/ 	.word	index@($_ZN7cutlass13device_kernelIN5flash19enable_sm80_to_sm89INS1_16FlashAttnBwdSm80INS1_25CollectiveMainloopBwdSm80ILi2ELi2EN4cute5tupleIJNS5_1CILi64EEENS7_ILi128EEES8_EEENS_10bfloat16_tEfNS_4arch4Sm80ELb0ELb1ELb1ELb1ELb0ELb0ELb0ELb0ELi2ELi2ELi4ELi2ELb1EEENS1_24CollectiveEpilogueBwdGQAISA_fSD_Li256ELb1ELb0EEENS1_19SingleTileSchedulerILb1ELb0ELb0ELi128EEEEEEEEEvNT_6ParamsE$_ZN4cute5tupleIJNS_1CILi0EEES2_S2_iEEC2ERKS2_S5_S5_RKi)
        /*1ea34*/ 	.word	0x00000000


	//----- nvinfo : EIATTR_FRAME_SIZE
	.align		4
.L_20926:
        /*1ea38*/ 	.byte	0x04, 0x11
        /*1ea3a*/ 	.short	(.L_20928 - .L_20927)
	.align		4
.L_20927:
        /*1ea3c*/ 	.word	index@($_ZN7cutlass13device_kernelIN5flash19enable_sm80_to_sm89INS1_16FlashAttnBwdSm80INS1_25CollectiveMainloopBwdSm80ILi2ELi2EN4cute5tupleIJNS5_1CILi64EEENS7_ILi128EEES8_EEENS_10bfloat16_tEfNS_4arch4Sm80ELb0ELb1ELb1ELb1ELb0ELb0ELb0ELb0ELi2ELi2ELi4ELi2ELb1EEENS1_24CollectiveEpilogueBwdGQAISA_fSD_Li256ELb1ELb0EEENS1_19SingleTileSchedulerILb1ELb0ELb0ELi128EEEEEEEEEvNT_6ParamsE$_ZN4cute5tupleIJNS_15ArithmeticTupleIJiiEEEiiiEEC2ERKS2_RKiS7_S7_)
        /*1ea40*/ 	.word	0x00000000


	//----- nvinfo : EIATTR_FRAME_SIZE
	.align		4
.L_20928:
        /*1ea44*/ 	.byte	0x04, 0x11
        /*1ea46*/ 	.short	(.L_20930 - .L_20929)
	.align		4
.L_20929:
        /*1ea48*/ 	.word	index@($_ZN7cutlass13device_kernelIN5flash19enable_sm80_to_sm89INS1_16FlashAttnBwdSm80INS1_25CollectiveMainloopBwdSm80ILi2ELi2EN4cute5tupleIJNS5_1CILi64EEENS7_ILi128EEES8_EEENS_10bfloat16_tEfNS_4arch4Sm80ELb0ELb1ELb1ELb1ELb0ELb0ELb0ELb0ELi2ELi2ELi4ELi2ELb1EEENS1_24CollectiveEpilogueBwdGQAISA_fSD_Li256ELb1ELb0EEENS1_19SingleTileSchedulerILb1ELb0ELb0ELi128EEEEEEEEEvNT_6ParamsE$_ZN4cute5tupleIJNS_15ArithmeticTupleIJiiEEEEEC2ERKS2_)
        /*1ea4c*/ 	.word	0x00000000


	//----- nvinfo : EIATTR_FRAME_SIZE
	.align		4
.L_20930:
        /*1ea50*/ 	.byte	0x04, 0x11
        /*1ea52*/ 	.short	(.L_20932 - .L_20931)
	.align		4
.L_20931:
        /*1ea54*/ 	.word	index@($_ZN7cutlass13device_kernelIN5flash19enable_sm80_to_sm89INS1_16FlashAttnBwdSm80INS1_25CollectiveMainloopBwdSm80ILi2ELi2EN4cute5tupleIJNS5_1CILi64EEENS7_ILi128EEES8_EEENS_10bfloat16_tEfNS_4arch4Sm80ELb0ELb1ELb1ELb1ELb0ELb0ELb0ELb0ELi2ELi2ELi4ELi2ELb1EEENS1_24CollectiveEpilogueBwdGQAISA_fSD_Li256ELb1ELb0EEENS1_19SingleTileSchedulerILb1ELb0ELb0ELi128EEEEEEEEEvNT_6ParamsE$_ZN4cute5tupleIJNS_15ArithmeticTupleIJiEEEEEC2ERKS2_)
        /*1ea58*/ 	.word	0x00000000


	//----- nvinfo : EIATTR_FRAME_SIZE
	.align		4
.L_20932:
        /*1ea5c*/ 	.byte	0x04, 0x11
        /*1ea5e*/ 	.short	(.L_20934 - .L_20933)
	.align		4
.L_20933:
        /*1ea60*/ 	.word	index@($_ZN7cutlass13device_kernelIN5flash19enable_sm80_to_sm89INS1_16FlashAttnBwdSm80INS1_25CollectiveMainloopBwdSm80ILi2ELi2EN4cute5tupleIJNS5_1CILi64EEENS7_ILi128EEES8_EEENS_10bfloat16_tEfNS_4arch4Sm80ELb0ELb1ELb1ELb1ELb0ELb0ELb0ELb0ELi2ELi2ELi4ELi2ELb1EEENS1_24CollectiveEpilogueBwdGQAISA_fSD_Li256ELb1ELb0EEENS1_19SingleTileSchedulerILb1ELb0ELb0ELi128EEEEEEEEEvNT_6ParamsE$_ZN4cute5tupleIJNS_15ArithmeticTupleIJNS_1CILi0EEEiEEEEEC2ERKS4_)
        /*1ea64*/ 	.word	0x00000000


	//----- nvinfo : EIATTR_FRAME_SIZE
	.align		4
.L_20934:
        /*1ea68*/ 	.byte	0x04, 0x11
        /*1ea6a*/ 	.short	(.L_20936 - .L_20935)
	.align		4
.L_20935:
        /*1ea6c*/ 	.word	index@($_ZN7cutlass13device_kernelIN5flash19enable_sm80_to_sm89INS1_16FlashAttnBwdSm80INS1_25CollectiveMainloopBwdSm80ILi2ELi2EN4cute5tupleIJNS5_1CILi64EEENS7_ILi128EEES8_EEENS_10bfloat16_tEfNS_4arch4Sm80ELb0ELb1ELb1ELb1ELb0ELb0ELb0ELb0ELi2ELi2ELi4ELi2ELb1EEENS1_24CollectiveEpilogueBwdGQAISA_fSD_Li256ELb1ELb0EEENS1_19SingleTileSchedulerILb1ELb0ELb0ELi128EEEEEEEEEvNT_6ParamsE$_ZN4cute5tupleIJNS0_IJNS0_IJNS_1CILi8EEENS1_ILi1EEEEEENS1_ILi2EEES3_EEENS0_IJNS0_IJS3_NS1_ILi0EEEEEElS7_EEEEEC2ERKS6_RKS9_)
        /*1ea70*/ 	.word	0x00000000


	//----- nvinfo : EIATTR_FRAME_SIZE
	.align		4
.L_20936:
        /*1ea74*/ 	.byte	0x04, 0x11
        /*1ea76*/ 	.short	(.L_20938 - .L_20937)
	.align		4
.L_20937:
        /*1ea78*/ 	.word	index@($_ZN7cutlass13device_kernelIN5flash19enable_sm80_to_sm89INS1_16FlashAttnBwdSm80INS1_25CollectiveMainloopBwdSm80ILi2ELi2EN4cute5tupleIJNS5_1CILi64EEENS7_ILi128EEES8_EEENS_10bfloat16_tEfNS_4arch4Sm80ELb0ELb1ELb1ELb1ELb0ELb0ELb0ELb0ELi2ELi2ELi4ELi2ELb1EEENS1_24CollectiveEpilogueBwdGQAISA_fSD_Li256ELb1ELb0EEENS1_19SingleTileSchedulerILb1ELb0ELb0ELi128EEEEEEEEEvNT_6ParamsE$_ZN4cute3eso3ESOILb1ELb0EJNS_6LayoutINS_5tupleIJNS3_IJNS_1CILi8EEENS4_ILi1EEEEEENS4_ILi2EEES6_EEENS3_IJNS3_IJS6_NS4_ILi0EEEEEENS4_ILi2048EEESA_EEEEEiEEC2ERKSE_RKi)
        /*1ea7c*/ 	.word	0x00000000


	//----- nvinfo : EIATTR_FRAME_SIZE
	.align		4
.L_20938:
        /*1ea80*/ 	.byte	0x04, 0x11
        /*1ea82*/ 	.short	(.L_20940 - .L_20939)
	.align		4
.L_20939:
        /*1ea84*/ 	.word	index@($_ZN7cutlass13device_kernelIN5flash19enable_sm80_to_sm89INS1_16FlashAttnBwdSm80INS1_25CollectiveMainloopBwdSm80ILi2ELi2EN4cute5tupleIJNS5_1CILi64EEENS7_ILi128EEES8_EEENS_10bfloat16_tEfNS_4arch4Sm80ELb0ELb1ELb1ELb1ELb0ELb0ELb0ELb0ELi2ELi2ELi4ELi2ELb1EEENS1_24CollectiveEpilogueBwdGQAISA_fSD_Li256ELb1ELb0EEENS1_19SingleTileSchedulerILb1ELb0ELb0ELi128EEEEEEEEEvNT_6ParamsE$_ZN4cute3eso3ESOILb1ELb0EJNS_6LayoutINS_5tupleIJNS3_IJNS_1CILi8EEENS4_ILi1EEEEEENS4_ILi2EEES6_EEENS3_IJNS3_IJS6_NS4_ILi0EEEEEENS4_ILi2048EEESA_EEEEENS_10ViewEngineINS_8smem_ptrIPN7cutlass10bfloat16_tEEEEEEEC2ERKSE_RKSL_)
        /*1ea88*/ 	.word	0x00000000


	//----- nvinfo : EIATTR_FRAME_SIZE
	.align		4
.L_20940:
        /*1ea8c*/ 	.byte	0x04, 0x11
        /*1ea8e*/ 	.short	(.L_20942 - .L_20941)
	.align		4
.L_20941:
        /*1ea90*/ 	.word	index@($_ZN7cutlass13device_kernelIN5flash19enable_sm80_to_sm89INS1_16FlashAttnBwdSm80INS1_25CollectiveMainloopBwdSm80ILi2ELi2EN4cute5tupleIJNS5_1CILi64EEENS7_ILi128EEES8_EEENS_10bfloat16_tEfNS_4arch4Sm80ELb0ELb1ELb1ELb1ELb0ELb0ELb0ELb0ELi2ELi2ELi4ELi2ELb1EEENS1_24CollectiveEpilogueBwdGQAISA_fSD_Li256ELb1ELb0EEENS1_19SingleTileSchedulerILb1ELb0ELb0ELi128EEEEEEEEEvNT_6ParamsE$_ZN4cute3eso3ESOILb1ELb0EJNS_6LayoutINS_5tupleIJNS3_IJNS_1CILi8EEENS4_ILi1EEEEEEEEENS3_IJNS3_IJS6_NS4_ILi0EEEEEEEEEEElEEC2ERKSC_RKl)
        /*1ea94*/ 	.word	0x00000000


	//----- nvinfo : EIATTR_FRAME_SIZE
	.align		4
.L_20942:
        /*1ea98*/ 	.byte	0x04, 0x11
        /*1ea9a*/ 	.short	(.L_20944 - .L_20943)
	.align		4
.L_20943:
        /*1ea9c*/ 	.word	index@($_ZN7cutlass13device_kernelIN5flash19enable_sm80_to_sm89INS1_16FlashAttnBwdSm80INS1_25CollectiveMainloopBwdSm80ILi2ELi2EN4cute5tupleIJNS5_1CILi64EEENS7_ILi128EEES8_EEENS_10bfloat16_tEfNS_4arch4Sm80ELb0ELb1ELb1ELb1ELb0ELb0ELb0ELb0ELi2ELi2ELi4ELi2ELb1EEENS1_24CollectiveEpilogueBwdGQAISA_fSD_Li256ELb1ELb0EEENS1_19SingleTileSchedulerILb1ELb0ELb0ELi128EEEEEEEEEvNT_6ParamsE$_ZN4cute3eso3ESOILb1ELb0EJNS_6LayoutINS_5tupleIJNS3_IJNS_1CILi8EEENS4_ILi1EEEEEEEEENS3_IJNS3_IJS6_NS4_ILi0EEEEEEEEEEEiEEC2ERKSC_RKi)
        /*1eaa0*/ 	.word	0x00000000


	//----- nvinfo : EIATTR_FRAME_SIZE
	.align		4
.L_20944:
        /*1eaa4*/ 	.byte	0x04, 0x11
        /*1eaa6*/ 	.short	(.L_20946 - .L_20945)
	.align		4
.L_20945:
        /*1eaa8*/ 	.word	index@($_ZN7cutlass13device_kernelIN5flash19enable_sm80_to_sm89INS1_16FlashAttnBwdSm80INS1_25CollectiveMainloopBwdSm80ILi2ELi2EN4cute5tupleIJNS5_1CILi64EEENS7_ILi128EEES8_EEENS_10bfloat16_tEfNS_4arch4Sm80ELb0ELb1ELb1ELb1ELb0ELb0ELb0ELb0ELi2ELi2ELi4ELi2ELb1EEENS1_24CollectiveEpilogueBwdGQAISA_fSD_Li256ELb1ELb0EEENS1_19SingleTileSchedulerILb1ELb0ELb0ELi128EEEEEEEEEvNT_6ParamsE$_ZN4cute3eso3ESOILb1ELb0EJNS_6LayoutINS_5tupleIJNS3_IJNS_1CILi8EEENS4_ILi1EEEEEEEEENS3_IJNS3_IJS6_NS4_ILi0EEEEEEEEEEENS_10ViewEngineINS_8smem_ptrIPN7cutlass10bfloat16_tEEEEEEEC2ERKSC_RKSJ_)
        /*1eaac*/ 	.word	0x00000000


	//----- nvinfo : EIATTR_FRAME_SIZE
	.align		4
.L_20946:
        /*1eab0*/ 	.byte	0x04, 0x11
        /*1eab2*/ 	.short	(.L_20948 - .L_20947)
	.align		4
.L_20947:
        /*1eab4*/ 	.word	index@($_ZN7cutlass13device_kernelIN5flash19enable_sm80_to_sm89INS1_16FlashAttnBwdSm80INS1_25CollectiveMainloopBwdSm80ILi2ELi2EN4cute5tupleIJNS5_1CILi64EEENS7_ILi128EEES8_EEENS_10bfloat16_tEfNS_4arch4Sm80ELb0ELb1ELb1ELb1ELb0ELb0ELb0ELb0ELi2ELi2ELi4ELi2ELb1EEENS1_24CollectiveEpilogueBwdGQAISA_fSD_Li256ELb1ELb0EEENS1_19SingleTileSchedulerILb1ELb0ELb0ELi128EEEEEEEEEvNT_6ParamsE$_ZN4cute3eso3ESOILb1ELb0EJNS_6LayoutINS_5tupleIJNS3_IJNS_1CILi8EEENS4_ILi1EEEEEEEEENS3_IJNS3_IJS6_NS4_ILi0EEEEEEEEEEENS_10ViewEngineINS_8gmem_ptrIPKN7cutlass10bfloat16_tEEEEEEEC2ERKSC_RKSK_)
        /*1eab8*/ 	.word	0x00000000


	//----- nvinfo : EIATTR_FRAME_SIZE
	.align		4
.L_20948:
        /*1eabc*/ 	.byte	0x04, 0x11
        /*1eabe*/ 	.short	(.L_20950 - .L_20949)
	.align		4
.L_20949:
        /*1eac0*/ 	.word	index@($_ZN7cutlass13device_kernelIN5flash19enable_sm80_to_sm89INS1_16FlashAttnBwdSm80INS1_25CollectiveMainloopBwdSm80ILi2ELi2EN4cute5tupleIJNS5_1CILi64EEENS7_ILi128EEES8_EEENS_10bfloat16_tEfNS_4arch4Sm80ELb0ELb1ELb1ELb1ELb0ELb0ELb0ELb0ELi2ELi2ELi4ELi2ELb1EEENS1_24CollectiveEpilogueBwdGQAISA_fSD_Li256ELb1ELb0EEENS1_19SingleTileSchedulerILb1ELb0ELb0ELi128EEEEEEEEEvNT_6ParamsE$_ZN4cute3eso3ESOILb1ELb0EJNS_6LayoutINS_5tupleIJNS3_IJNS_1CILi4EEENS4_ILi1EEEEEES6_EEENS3_IJNS3_IJS6_NS4_ILi0EEEEEES9_EEEEEiEEC2ERKSC_RKi)
        /*1eac4*/ 	.word	0x00000000


	//----- nvinfo : EIATTR_FRAME_SIZE
	.align		4
.L_20950:
        /*1eac8*/ 	.byte	0x04, 0x11
        /*1eaca*/ 	.short	(.L_20952 - .L_20951)
	.align		4
.L_20951:
        /*1eacc*/ 	.word	index@($_ZN7cutlass13device_kernelIN5flash19enable_sm80_to_sm89INS1_16FlashAttnBwdSm80INS1_25CollectiveMainloopBwdSm80ILi2ELi2EN4cute5tupleIJNS5_1CILi64EEENS7_ILi128EEES8_EEENS_10bfloat16_tEfNS_4arch4Sm80ELb0ELb1ELb1ELb1ELb0ELb0ELb0ELb0ELi2ELi2ELi4ELi2ELb1EEENS1_24CollectiveEpilogueBwdGQAISA_fSD_Li256ELb1ELb0EEENS1_19SingleTileSchedulerILb1ELb0ELb0ELi128EEEEEEEEEvNT_6ParamsE$_ZN4cute3eso3ESOILb1ELb0EJNS_6LayoutINS_5tupleIJNS3_IJNS_1CILi4EEENS4_ILi1EEEEEES6_EEENS3_IJNS3_IJS6_NS4_ILi0EEEEEES9_EEEEENS_10ViewEngineINS_8smem_ptrIPfEEEEEEC2ERKSC_RKSH_)
        /*1ead0*/ 	.word	0x00000000


	//----- nvinfo : EIATTR_FRAME_SIZE
	.align		4
.L_20952:
        /*1ead4*/ 	.byte	0x04, 0x11
        /*1ead6*/ 	.short	(.L_20954 - .L_20953)
	.align		4
.L_20953:
        /*1ead8*/ 	.word	index@($_ZN7cutlass13device_kernelIN5flash19enable_sm80_to_sm89INS1_16FlashAttnBwdSm80INS1_25CollectiveMainloopBwdSm80ILi2ELi2EN4cute5tupleIJNS5_1CILi64EEENS7_ILi128EEES8_EEENS_10bfloat16_tEfNS_4arch4Sm80ELb0ELb1ELb1ELb1ELb0ELb0ELb0ELb0ELi2ELi2ELi4ELi2ELb1EEENS1_24CollectiveEpilogueBwdGQAISA_fSD_Li256ELb1ELb0EEENS1_19SingleTileSchedulerILb1ELb0ELb0ELi128EEEEEEEEEvNT_6ParamsE$_ZN4cute3eso3ESOILb1ELb0EJNS_6LayoutINS_5tupleIJNS3_IJNS_1CILi4EEENS4_ILi1EEEEEES6_EEENS3_IJNS3_IJS6_NS4_ILi0EEEEEES9_EEEEENS_10ViewEngineINS_8gmem_ptrIPKfEEEEEEC2ERKSC_RKSI_)
        /*1eadc*/ 	.word	0x00000000


	//----- nvinfo : EIATTR_FRAME_SIZE
	.align		4
.L_20954:
        /*1eae0*/ 	.byte	0x04, 0x11
        /*1eae2*/ 	.short	(.L_20956 - .L_20955)
	.align		4
.L_20955:
        /*1eae4*/ 	.word	index@($_ZN7cutlass13device_kernelIN5flash19enable_sm80_to_sm89INS1_16FlashAttnBwdSm80INS1_25CollectiveMainloopBwdSm80ILi2ELi2EN4cute5tupleIJNS5_1CILi64EEENS7_ILi128EEES8_EEENS_10bfloat16_tEfNS_4arch4Sm80ELb0ELb1ELb1ELb1ELb0ELb0ELb0ELb0ELi2ELi2ELi4ELi2ELb1EEENS1_24CollectiveEpilogueBwdGQAISA_fSD_Li256ELb1ELb0EEENS1_19SingleTileSchedulerILb1ELb0ELb0ELi128EEEEEEEEEvNT_6ParamsE$_ZN4cute3eso3ESOILb1ELb0EJNS_6LayoutINS_5tupleIJNS3_IJNS_1CILi4EEENS4_ILi1EEEEEEEEENS3_IJNS3_IJS6_NS4_ILi0EEEEEEEEEEENS_10ViewEngineINS_8smem_ptrIPfEEEEEEC2ERKSC_RKSH_)
        /*1eae8*/ 	.word	0x00000000


	//----- nvinfo : EIATTR_FRAME_SIZE
	.align		4
.L_20956:
        /*1eaec*/ 	.byte	0x04, 0x11
        /*1eaee*/ 	.short	(.L_20958 - .L_20957)
	.align		4
.L_20957:
        /*1eaf0*/ 	.word	index@($_ZN7cutlass13device_kernelIN5flash19enable_sm80_to_sm89INS1_16FlashAttnBwdSm80INS1_25CollectiveMainloopBwdSm80ILi2ELi2EN4cute5tupleIJNS5_1CILi64EEENS7_ILi128EEES8_EEENS_10bfloat16_tEfNS_4arch4Sm80ELb0ELb1ELb1ELb1ELb0ELb0ELb0ELb0ELi2ELi2ELi4ELi2ELb1EEENS1_24CollectiveEpilogueBwdGQAISA_fSD_Li256ELb1ELb0EEENS1_19SingleTileSchedulerILb1ELb0ELb0ELi128EEEEEEEEEvNT_6ParamsE$_ZN4cute3eso3ESOILb1ELb0EJNS_6LayoutINS_5tupleIJNS3_IJNS_1CILi4EEENS4_ILi1EEEEEEEEENS3_IJNS3_IJS6_NS4_ILi0EEEEEEEEEEENS_10ViewEngineINS_8gmem_ptrIPKfEEEEEEC2ERKSC_RKSI_)
        /*1eaf4*/ 	.word	0x00000000


	//----- nvinfo : EIATTR_FRAME_SIZE
	.align		4
.L_20958:
        /*1eaf8*/ 	.byte	0x04, 0x11
        /*1eafa*/ 	.short	(.L_20960 - .L_20959)
	.align		4
.L_20959:
        /*1eafc*/ 	.word	index@($_ZN7cutlass13device_kernelIN5flash19enable_sm80_to_sm89INS1_16FlashAttnBwdSm80INS1_25CollectiveMainloopBwdSm80ILi2ELi2EN4cute5tupleIJNS5_1CILi64EEENS7_ILi128EEES8_EEENS_10bfloat16_tEfNS_4arch4Sm80ELb0ELb1ELb1ELb1ELb0ELb0ELb0ELb0ELi2ELi2ELi4ELi2ELb1EEENS1_24CollectiveEpilogueBwdGQAISA_fSD_Li256ELb1ELb0EEENS1_19SingleTileSchedulerILb1ELb0ELb0ELi128EEEEEEEEEvNT_6ParamsE$_ZN4cute3eso3ESOILb1ELb0EJNS_6LayoutINS_5tupleIJNS3_IJNS_1CILi1EEES5_EEEEEENS3_IJNS3_IJS5_NS4_ILi0EEEEEEEEEEENS_10ViewEngineINS_8smem_ptrIPN7cutlass9uint128_tEEEEEEEC2ERKSB_RKSI_)
        /*1eb00*/ 	.word	0x00000000


	//----- nvinfo : EIATTR_FRAME_SIZE
	.align		4
.L_20960:
        /*1eb04*/ 	.byte	0x04, 0x11
        /*1eb06*/ 	.short	(.L_20962 - .L_20961)
	.align		4
.L_20961:
        /*1eb08*/ 	.word	index@($_ZN7cutlass13device_kernelIN5flash19enable_sm80_to_sm89INS1_16FlashAttnBwdSm80INS1_25CollectiveMainloopBwdSm80ILi2ELi2EN4cute5tupleIJNS5_1CILi64EEENS7_ILi128EEES8_EEENS_10bfloat16_tEfNS_4arch4Sm80ELb0ELb1ELb1ELb1ELb0ELb0ELb0ELb0ELi2ELi2ELi4ELi2ELb1EEENS1_24CollectiveEpilogueBwdGQAISA_fSD_Li256ELb1ELb0EEENS1_19SingleTileSchedulerILb1ELb0ELb0ELi128EEEEEEEEEvNT_6ParamsE$_ZN4cute3eso3ESOILb1ELb0EJNS_6LayoutINS_5tupleIJNS3_IJNS_1CILi1EEES5_EEEEEENS3_IJNS3_IJS5_NS4_ILi0EEEEEEEEEEENS_10ViewEngineINS_8gmem_ptrIPKN7cutlass9uint128_tEEEEEEEC2ERKSB_RKSJ_)
        /*1eb0c*/ 	.word	0x00000000


	//----- nvinfo : EIATTR_FRAME_SIZE
	.align		4
.L_20962:
        /*1eb10*/ 	.byte	0x04, 0x11
        /*1eb12*/ 	.short	(.L_20964 - .L_20963)
	.align		4
.L_20963:
        /*1eb14*/ 	.word	index@($_ZN7cutlass13device_kernelIN5flash19enable_sm80_to_sm89INS1_16FlashAttnBwdSm80INS1_25CollectiveMainloopBwdSm80ILi2ELi2EN4cute5tupleIJNS5_1CILi64EEENS7_ILi128EEES8_EEENS_10bfloat16_tEfNS_4arch4Sm80ELb0ELb1ELb1ELb1ELb0ELb0ELb0ELb0ELi2ELi2ELi4ELi2ELb1EEENS1_24CollectiveEpilogueBwdGQAISA_fSD_Li256ELb1ELb0EEENS1_19SingleTileSchedulerILb1ELb0ELb0ELi128EEEEEEEEEvNT_6ParamsE$_ZN4cute3eso3ESOILb1ELb0EJNS_5tupleIJNS_1CILi1EEENS3_ILi0EEEEEElS5_EEC2ERKS6_RKlRKS5_)
        /*1eb18*/ 	.word	0x00000000


	//----- nvinfo : EIATTR_FRAME_SIZE
	.align		4
.L_20964:
        /*1eb1c*/ 	.byte	0x04, 0x11
        /*1eb1e*/ 	.short	(.L_20966 - .L_20965)
	.align		4
.L_20965:
        /*1eb20*/ 	.word	index@($_ZN7cutlass13device_kernelIN5flash19enable_sm80_to_sm89INS1_16FlashAttnBwdSm80INS1_25CollectiveMainloopBwdSm80ILi2ELi2EN4cute5tupleIJNS5_1CILi64EEENS7_ILi128EEES8_EEENS_10bfloat16_tEfNS_4arch4Sm80ELb0ELb1ELb1ELb1ELb0ELb0ELb0ELb0ELi2ELi2ELi4ELi2ELb1EEENS1_24CollectiveEpilogueBwdGQAISA_fSD_Li256ELb1ELb0EEENS1_19SingleTileSchedulerILb1ELb0ELb0ELi128EEEEEEEEEvNT_6ParamsE$_ZN4cute3eso3ESOILb1ELb0EJNS_5tupleIJNS2_IJNS_1CILi8EEENS3_ILi1EEEEEENS3_ILi2EEES5_EEENS2_IJNS2_IJS5_NS3_ILi0EEEEEElS9_EEEEEC2ERKS8_RKSB_)
        /*1eb24*/ 	.word	0x00000000


	//----- nvinfo : EIATTR_FRAME_SIZE
	.align		4
.L_20966:
        /*1eb28*/ 	.byte	0x04, 0x11
        /*1eb2a*/ 	.short	(.L_20968 - .L_20967)
	.align		4
.L_20967:
        /*1eb2c*/ 	.word	index@($_ZN7cutlass13device_kernelIN5flash19enable_sm80_to_sm89INS1_16FlashAttnBwdSm80INS1_25CollectiveMainloopBwdSm80ILi2ELi2EN4cute5tupleIJNS5_1CILi64EEENS7_ILi128EEES8_EEENS_10bfloat16_tEfNS_4arch4Sm80ELb0ELb1ELb1ELb1ELb0ELb0ELb0ELb0ELi2ELi2ELi4ELi2ELb1EEENS1_24CollectiveEpilogueBwdGQAISA_fSD_Li256ELb1ELb0EEENS1_19SingleTileSchedulerILb1ELb0ELb0ELi128EEEEEEEEEvNT_6ParamsE$_ZN4cute3eso3ESOILb1ELb0EJNS_1CILi0EEEiiiEEC2ERKS3_RKiS8_S8_)
        /*1eb30*/ 	.word	0x00000000


	//----- nvinfo : EIATTR_FRAME_SIZE
	.align		4
.L_20968:
        /*1eb34*/ 	.byte	0x04, 0x11
        /*1eb36*/ 	.short	(.L_20970 - .L_20969)
	.align		4
.L_20969:
        /*1eb38*/ 	.word	index@($_ZN7cutlass13device_kernelIN5flash19enable_sm80_to_sm89INS1_16FlashAttnBwdSm80INS1_25CollectiveMainloopBwdSm80ILi2ELi2EN4cute5tupleIJNS5_1CILi64EEENS7_ILi128EEES8_EEENS_10bfloat16_tEfNS_4arch4Sm80ELb0ELb1ELb1ELb1ELb0ELb0ELb0ELb0ELi2ELi2ELi4ELi2ELb1EEENS1_24CollectiveEpilogueBwdGQAISA_fSD_Li256ELb1ELb0EEENS1_19SingleTileSchedulerILb1ELb0ELb0ELi128EEEEEEEEEvNT_6ParamsE$_ZN4cute3eso3ESOILb1ELb0EJNS_1CILi0EEEiS3_S3_EEC2ERKS3_RKiS6_S6_)
        /*1eb3c*/ 	.word	0x00000000


	//----- nvinfo : EIATTR_FRAME_SIZE
	.align		4
.L_20970:
        /*1eb40*/ 	.byte	0x04, 0x11
        /*1eb42*/ 	.short	(.L_20972 - .L_20971)
	.align		4
.L_20971:
        /*1eb44*/ 	.word	index@($_ZN7cutlass13device_kernelIN5flash19enable_sm80_to_sm89INS1_16FlashAttnBwdSm80INS1_25CollectiveMainloopBwdSm80ILi2ELi2EN4cute5tupleIJNS5_1CILi64EEENS7_ILi128EEES8_EEENS_10bfloat16_tEfNS_4arch4Sm80ELb0ELb1ELb1ELb1ELb0ELb0ELb0ELb0ELi2ELi2ELi4ELi2ELb1EEENS1_24CollectiveEpilogueBwdGQAISA_fSD_Li256ELb1ELb0EEENS1_19SingleTileSchedulerILb1ELb0ELb0ELi128EEEEEEEEEvNT_6ParamsE$_ZN4cute3eso3ESOILb1ELb0EJNS_1CILi0EEEiS3_EEC2ERKS3_RKiS6_)
        /*1eb48*/ 	.word	0x00000000


	//----- nvinfo : EIATTR_FRAME_SIZE
	.align		4
.L_20972:
        /*1eb4c*/ 	.byte	0x04, 0x11
        /*1eb4e*/ 	.short	(.L_20974 - .L_20973)
	.align		4
.L_20973:
        /*1eb50*/ 	.word	index@($_ZN7cutlass13device_kernelIN5flash19enable_sm80_to_sm89INS1_16FlashAttnBwdSm80INS1_25CollectiveMainloopBwdSm80ILi2ELi2EN4cute5tupleIJNS5_1CILi64EEENS7_ILi128EEES8_EEENS_10bfloat16_tEfNS_4arch4Sm80ELb0ELb1ELb1ELb1ELb0ELb0ELb0ELb0ELi2ELi2ELi4ELi2ELb1EEENS1_24CollectiveEpilogueBwdGQAISA_fSD_Li256ELb1ELb0EEENS1_19SingleTileSchedulerILb1ELb0ELb0ELi128EEEEEEEEEvNT_6ParamsE$_ZN4cute3eso3ESOILb1ELb0EJNS_1CILi0EEEiEEC2ERKS3_RKi)
        /*1eb54*/ 	.word	0x00000000


	//----- nvinfo : EIATTR_FRAME_SIZE
	.align		4
.L_20974:
        /*1eb58*/ 	.byte	0x04, 0x11
        /*1eb5a*/ 	.short	(.L_20976 - .L_20975)
	.align		4
.L_20975:
        /*1eb5c*/ 	.word	index@($_ZN7cutlass13device_kernelIN5flash19enable_sm80_to_sm89INS1_16FlashAttnBwdSm80INS1_25CollectiveMainloopBwdSm80ILi2ELi2EN4cute5tupleIJNS5_1CILi64EEENS7_ILi128EEES8_EEENS_10bfloat16_tEfNS_4arch4Sm80ELb0ELb1ELb1ELb1ELb0ELb0ELb0ELb0ELi2ELi2ELi4ELi2ELb1EEENS1_24CollectiveEpilogueBwdGQAISA_fSD_Li256ELb1ELb0EEENS1_19SingleTileSchedulerILb1ELb0ELb0ELi128EEEEEEEEEvNT_6ParamsE$_ZN4cute3eso3ESOILb1ELb0EJNS_1CILi0EEES3_iiEEC2ERKS3_S6_RKiS8_)
        /*1eb60*/ 	.word	0x00000000


	//----- nvinfo : EIATTR_FRAME_SIZE
	.align		4
.L_20976:
        /*1eb64*/ 	.byte	0x04, 0x11
        /*1eb66*/ 	.short	(.L_20978 - .L_20977)
	.align		4
.L_20977:
        /*1eb68*/ 	.word	index@($_ZN7cutlass13device_kernelIN5flash19enable_sm80_to_sm89INS1_16FlashAttnBwdSm80INS1_25CollectiveMainloopBwdSm80ILi2ELi2EN4cute5tupleIJNS5_1CILi64EEENS7_ILi128EEES8_EEENS_10bfloat16_tEfNS_4arch4Sm80ELb0ELb1ELb1ELb1ELb0ELb0ELb0ELb0ELi2ELi2ELi4ELi2ELb1EEENS1_24CollectiveEpilogueBwdGQAISA_fSD_Li256ELb1ELb0EEENS1_19SingleTileSchedulerILb1ELb0ELb0ELi128EEEEEEEEEvNT_6ParamsE$_ZN4cute3eso3ESOILb1ELb0EJNS_1CILi0EEES3_iS3_EEC2ERKS3_S6_RKiS6_)
        /*1eb6c*/ 	.word	0x00000000


	//----- nvinfo : EIATTR_FRAME_SIZE
	.align		4
.L_20978:
        /*1eb70*/ 	.byte	0x04, 0x11
        /*1eb72*/ 	.short	(.L_20980 - .L_20979)
	.align		4
.L_20979:
        /*1eb74*/ 	.word	index@($_ZN7cutlass13device_kernelIN5flash19enable_sm80_to_sm89INS1_16FlashAttnBwdSm80INS1_25CollectiveMainloopBwdSm80ILi2ELi2EN4cute5tupleIJNS5_1CILi64EEENS7_ILi128EEES8_EEENS_10bfloat16_tEfNS_4arch4Sm80ELb0ELb1ELb1ELb1ELb0ELb0ELb0ELb0ELi2ELi2ELi4ELi2ELb1EEENS1_24CollectiveEpilogueBwdGQAISA_fSD_Li256ELb1ELb0EEENS1_19SingleTileSchedulerILb1ELb0ELb0ELi128EEEEEEEEEvNT_6ParamsE$_ZN4cute3eso3ESOILb1ELb0EJNS_1CILi0EEES3_iEEC2ERKS3_S6_RKi)
        /*1eb78*/ 	.word	0x00000000


	//----- nvinfo : EIATTR_FRAME_SIZE
	.align		4
.L_20980:
        /*1eb7c*/ 	.byte	0x04, 0x11
        /*1eb7e*/ 	.short	(.L_20982 - .L_20981)
	.align		4
.L_20981:
        /*1eb80*/ 	.word	index@($_ZN7cutlass13device_kernelIN5flash19enable_sm80_to_sm89INS1_16FlashAttnBwdSm80INS1_25CollectiveMainloopBwdSm80ILi2ELi2EN4cute5tupleIJNS5_1CILi64EEENS7_ILi128EEES8_EEENS_10bfloat16_tEfNS_4arch4Sm80ELb0ELb1ELb1ELb1ELb0ELb0ELb0ELb0ELi2ELi2ELi4ELi2ELb1EEENS1_24CollectiveEpilogueBwdGQAISA_fSD_Li256ELb1ELb0EEENS1_19SingleTileSchedulerILb1ELb0ELb0ELi128EEEEEEEEEvNT_6ParamsE$_ZN4cute3eso3ESOILb1ELb0EJNS_1CILi0EEES3_S3_iEEC2ERKS3_S6_S6_RKi)
        /*1eb84*/ 	.word	0x00000000


	//----- nvinfo : EIATTR_FRAME_SIZE
	.align		4
.L_20982:
        /*1eb88*/ 	.byte	0x04, 0x11
        /*1eb8a*/ 	.short	(.L_20984 - .L_20983)
	.align		4
.L_20983:
        /*1eb8c*/ 	.word	index@($_ZN7cutlass13device_kernelIN5flash19enable_sm80_to_sm89INS1_16FlashAttnBwdSm80INS1_25CollectiveMainloopBwdSm80ILi2ELi2EN4cute5tupleIJNS5_1CILi64EEENS7_ILi128EEES8_EEENS_10bfloat16_tEfNS_4arch4Sm80ELb0ELb1ELb1ELb1ELb0ELb0ELb0ELb0ELi2ELi2ELi4ELi2ELb1EEENS1_24CollectiveEpilogueBwdGQAISA_fSD_Li256ELb1ELb0EEENS1_19SingleTileSchedulerILb1ELb0ELb0ELi128EEEEEEEEEvNT_6ParamsE$_ZN4cute3eso3ESOILb1ELb0EJNS_10UnderscoreEiiEEC2ERKS2_RKiS7_)
        /*1eb90*/ 	.word	0x00000000


	//----- nvinfo : EIATTR_FRAME_SIZE
	.align		4
.L_20984:
        /*1eb94*/ 	.byte	0x04, 0x11
        /*1eb96*/ 	.short	(.L_20986 - .L_20985)
	.align		4
.L_20985:
        /*1eb98*/ 	.word	index@($_ZN7cutlass13device_kernelIN5flash19enable_sm80_to_sm89INS1_16FlashAttnBwdSm80INS1_25CollectiveMainloopBwdSm80ILi2ELi2EN4cute5tupleIJNS5_1CILi64EEENS7_ILi128EEES8_EEENS_10bfloat16_tEfNS_4arch4Sm80ELb0ELb1ELb1ELb1ELb0ELb0ELb0ELb0ELi2ELi2ELi4ELi2ELb1EEENS1_24CollectiveEpilogueBwdGQAISA_fSD_Li256ELb1ELb0EEENS1_19SingleTileSchedulerILb1ELb0ELb0ELi128EEEEEEEEEvNT_6ParamsE$_ZN4cute3eso3ESOILb1ELb0EJNS_10UnderscoreEiEEC2ERKS2_RKi)
        /*1eb9c*/ 	.word	0x00000000


	//----- nvinfo : EIATTR_FRAME_SIZE
	.align		4
.L_20986:
        /*1eba0*/ 	.byte	0x04, 0x11
        /*1eba2*/ 	.short	(.L_20988 - .L_20987)
	.align		4
.L_20987:
        /*1eba4*/ 	.word	index@($_ZN7cutlass13device_kernelIN5flash19enable_sm80_to_sm89INS1_16FlashAttnBwdSm80INS1_25CollectiveMainloopBwdSm80ILi2ELi2EN4cute5tupleIJNS5_1CILi64EEENS7_ILi128EEES8_EEENS_10bfloat16_tEfNS_4arch4Sm80ELb0ELb1ELb1ELb1ELb0ELb0ELb0ELb0ELi2ELi2ELi4ELi2ELb1EEENS1_24CollectiveEpilogueBwdGQAISA_fSD_Li256ELb1ELb0EEENS1_19SingleTileSchedulerILb1ELb0ELb0ELi128EEEEEEEEEvNT_6ParamsE$_ZN4cute3eso3ESOILb1ELb0EJNS_10UnderscoreES2_iEEC2ERKS2_S5_RKi)
        /*1eba8*/ 	.word	0x00000000


	//----- nvinfo : EIATTR_FRAME_SIZE
	.align		4
.L_20988:
        /*1ebac*/ 	.byte	0x04, 0x11
        /*1ebae*/ 	.short	(.L_20990 - .L_20989)
	.align		4
.L_20989:
        /*1ebb0*/ 	.word	index@($_ZN7cutlass13device_kernelIN5flash19enable_sm80_to_sm89INS1_16FlashAttnBwdSm80INS1_25CollectiveMainloopBwdSm80ILi2ELi2EN4cute5tupleIJNS5_1CILi64EEENS7_ILi128EEES8_EEENS_10bfloat16_tEfNS_4arch4Sm80ELb0ELb1ELb1ELb1ELb0ELb0ELb0ELb0ELi2ELi2ELi4ELi2ELb1EEENS1_24CollectiveEpilogueBwdGQAISA_fSD_Li256ELb1ELb0EEENS1_19SingleTileSchedulerILb1ELb0ELb0ELi128EEEEEEEEEvNT_6ParamsE$_ZN4cute3eso3ESOILb1ELb0EJNS_10UnderscoreES2_S2_iEEC2ERKS2_S5_S5_RKi)
        /*1ebb4*/ 	.word	0x00000000


	//----- nvinfo : EIATTR_FRAME_SIZE
	.align		4
.L_20990:
        /*1ebb8*/ 	.byte	0x04, 0x11
        /*1ebba*/ 	.short	(.L_20992 - .L_20991)
	.align		4
.L_20991:
        /*1ebbc*/ 	.word	index@($_ZN7cutlass13device_kernelIN5flash19enable_sm80_to_sm89INS1_16FlashAttnBwdSm80INS1_25CollectiveMainloopBwdSm80ILi2ELi2EN4cute5tupleIJNS5_1CILi64EEENS7_ILi128EEES8_EEENS_10bfloat16_tEfNS_4arch4Sm80ELb0ELb1ELb1ELb1ELb0ELb0ELb0ELb0ELi2ELi2ELi4ELi2ELb1EEENS1_24CollectiveEpilogueBwdGQAISA_fSD_Li256ELb1ELb0EEENS1_19SingleTileSchedulerILb1ELb0ELb0ELi128EEEEEEEEEvNT_6ParamsE$_ZN4cute3eso3ESOILb0ELb1EJlEEC2ERKl)
        /*1ebc0*/ 	.word	0x00000000


	//----- nvinfo : EIATTR_FRAME_SIZE
	.align		4
.L_20992:
        /*1ebc4*/ 	.byte	0x04, 0x11
        /*1ebc6*/ 	.short	(.L_20994 - .L_20993)
	.align		4
.L_20993:
        /*1ebc8*/ 	.word	index@($_ZN7cutlass13device_kernelIN5flash19enable_sm80_to_sm89INS1_16FlashAttnBwdSm80INS1_25CollectiveMainloopBwdSm80ILi2ELi2EN4cute5tupleIJNS5_1CILi64EEENS7_ILi128EEES8_EEENS_10bfloat16_tEfNS_4arch4Sm80ELb0ELb1ELb1ELb1ELb0ELb0ELb0ELb0ELi2ELi2ELi4ELi2ELb1EEENS1_24CollectiveEpilogueBwdGQAISA_fSD_Li256ELb1ELb0EEENS1_19SingleTileSchedulerILb1ELb0ELb0ELi128EEEEEEEEEvNT_6ParamsE$_ZN4cute3eso3ESOILb0ELb1EJiNS_1CILi0EEEEEC2ERKiRKS3_)
        /*1ebcc*/ 	.word	0x00000000


	//----- nvinfo : EIATTR_FRAME_SIZE
	.align		4
.L_20994:
        /*1ebd0*/ 	.byte	0x04, 0x11
        /*1ebd2*/ 	.short	(.L_20996 - .L_20995)
	.align		4
.L_20995:
        /*1ebd4*/ 	.word	index@($_ZN7cutlass13device_kernelIN5flash19enable_sm80_to_sm89INS1_16FlashAttnBwdSm80INS1_25CollectiveMainloopBwdSm80ILi2ELi2EN4cute5tupleIJNS5_1CILi64EEENS7_ILi128EEES8_EEENS_10bfloat16_tEfNS_4arch4Sm80ELb0ELb1ELb1ELb1ELb0ELb0ELb0ELb0ELi2ELi2ELi4ELi2ELb1EEENS1_24CollectiveEpilogueBwdGQAISA_fSD_Li256ELb1ELb0EEENS1_19SingleTileSchedulerILb1ELb0ELb0ELi128EEEEEEEEEvNT_6ParamsE$_ZN4cute3eso3ESOILb0ELb1EJiEEC2ERKi)
        /*1ebd8*/ 	.word	0x00000000


	//----- nvinfo : EIATTR_FRAME_SIZE
	.align		4
.L_20996:
        /*1ebdc*/ 	.byte	0x04, 0x11
        /*1ebde*/ 	.short	(.L_20998 - .L_20997)
	.align		4
.L_20997:
        /*1ebe0*/ 	.word	index@($_ZN7cutlass13device_kernelIN5flash19enable_sm80_to_sm89INS1_16FlashAttnBwdSm80INS1_25CollectiveMainloopBwdSm80ILi2ELi2EN4cute5tupleIJNS5_1CILi64EEENS7_ILi128EEES8_EEENS_10bfloat16_tEfNS_4arch4Sm80ELb0ELb1ELb1ELb1ELb0ELb0ELb0ELb0ELi2ELi2ELi4ELi2ELb1EEENS1_24CollectiveEpilogueBwdGQAISA_fSD_Li256ELb1ELb0EEENS1_19SingleTileSchedulerILb1ELb0ELb0ELi128EEEEEEEEEvNT_6ParamsE$_ZN4cute3eso3ESOILb0ELb1EJNS_15ArithmeticTupleIJiiEEENS_1CILi0EEES5_S5_EEC2ERKS3_RKS5_SA_SA_)
        /*1ebe4*/ 	.word	0x00000000


	//----- nvinfo : EIATTR_FRAME_SIZE
	.align		4
.L_20998:
        /*1ebe8*/ 	.byte	0x04, 0x11
        /*1ebea*/ 	.short	(.L_21000 - .L_20999)
	.align		4
.L_20999:
        /*1ebec*/ 	.word	index@($_ZN7cutlass13device_kernelIN5flash19enable_sm80_to_sm89INS1_16FlashAttnBwdSm80INS1_25CollectiveMainloopBwdSm80ILi2ELi2EN4cute5tupleIJNS5_1CILi64EEENS7_ILi128EEES8_EEENS_10bfloat16_tEfNS_4arch4Sm80ELb0ELb1ELb1ELb1ELb0ELb0ELb0ELb0ELi2ELi2ELi4ELi2ELb1EEENS1_24CollectiveEpilogueBwdGQAISA_fSD_Li256ELb1ELb0EEENS1_19SingleTileSchedulerILb1ELb0ELb0ELi128EEEEEEEEEvNT_6ParamsE$_ZN4cute3eso3ESOILb0ELb1EJNS_15ArithmeticTupleIJiiEEEEEC2ERKS3_)
        /*1ebf0*/ 	.word	0x00000000


	//----- nvinfo : EIATTR_FRAME_SIZE
	.align		4
.L_21000:
        /*1ebf4*/ 	.byte	0x04, 0x11
        /*1ebf6*/ 	.short	(.L_21002 - .L_21001)
	.align		4
.L_21001:
        /*1ebf8*/ 	.word	index@($_ZN7cutlass13device_kernelIN5flash19enable_sm80_to_sm89INS1_16FlashAttnBwdSm80INS1_25CollectiveMainloopBwdSm80ILi2ELi2EN4cute5tupleIJNS5_1CILi64EEENS7_ILi128EEES8_EEENS_10bfloat16_tEfNS_4arch4Sm80ELb0ELb1ELb1ELb1ELb0ELb0ELb0ELb0ELi2ELi2ELi4ELi2ELb1EEENS1_24CollectiveEpilogueBwdGQAISA_fSD_Li256ELb1ELb0EEENS1_19SingleTileSchedulerILb1ELb0ELb0ELi128EEEEEEEEEvNT_6ParamsE$_ZN4cute3eso3ESOILb0ELb1EJNS_15ArithmeticTupleIJiEEEEEC2ERKS3_)
        /*1ebfc*/ 	.word	0x00000000


	//----- nvinfo : EIATTR_FRAME_SIZE
	.align		4
.L_21002:
        /*1ec00*/ 	.byte	0x04, 0x11
        /*1ec02*/ 	.short	(.L_21004 - .L_21003)
	.align		4
.L_21003:
        /*1ec04*/ 	.word	index@($_ZN7cutlass13device_kernelIN5flash19enable_sm80_to_sm89INS1_16FlashAttnBwdSm80INS1_25CollectiveMainloopBwdSm80ILi2ELi2EN4cute5tupleIJNS5_1CILi64EEENS7_ILi128EEES8_EEENS_10bfloat16_tEfNS_4arch4Sm80ELb0ELb1ELb1ELb1ELb0ELb0ELb0ELb0ELi2ELi2ELi4ELi2ELb1EEENS1_24CollectiveEpilogueBwdGQAISA_fSD_Li256ELb1ELb0EEENS1_19SingleTileSchedulerILb1ELb0ELb0ELi128EEEEEEEEEvNT_6ParamsE$_ZN4cute3eso3ESOILb0ELb1EJNS_15ArithmeticTupleIJNS_1CILi0EEEiEEEEEC2ERKS5_)
        /*1ec08*/ 	.word	0x00000000


	//----- nvinfo : EIATTR_FRAME_SIZE
	.align		4
.L_21004:
        /*1ec0c*/ 	.byte	0x04, 0x11
        /*1ec0e*/ 	.short	(.L_21006 - .L_21005)
	.align		4
.L_21005:
        /*1ec10*/ 	.word	index@($_ZN7cutlass13device_kernelIN5flash19enable_sm80_to_sm89INS1_16FlashAttnBwdSm80INS1_25CollectiveMainloopBwdSm80ILi2ELi2EN4cute5tupleIJNS5_1CILi64EEENS7_ILi128EEES8_EEENS_10bfloat16_tEfNS_4arch4Sm80ELb0ELb1ELb1ELb1ELb0ELb0ELb0ELb0ELi2ELi2ELi4ELi2ELb1EEENS1_24CollectiveEpilogueBwdGQAISA_fSD_Li256ELb1ELb0EEENS1_19SingleTileSchedulerILb1ELb0ELb0ELi128EEEEEEEEEvNT_6ParamsE$_ZN4cute3eso3ESOILb0ELb0EJiiEEC2ERKiS4_)
        /*1ec14*/ 	.word	0x00000000


	//----- nvinfo : EIATTR_FRAME_SIZE
	.align		4
.L_21006:
        /*1ec18*/ 	.byte	0x04, 0x11
        /*1ec1a*/ 	.short	(.L_21008 - .L_21007)
	.align		4
.L_21007:
        /*1ec1c*/ 	.word	index@($_ZN7cutlass13device_kernelIN5flash19enable_sm80_to_sm89INS1_16FlashAttnBwdSm80INS1_25CollectiveMainloopBwdSm80ILi2ELi2EN4cute5tupleIJNS5_1CILi64EEENS7_ILi128EEES8_EEENS_10bfloat16_tEfNS_4arch4Sm80ELb0ELb1ELb1ELb1ELb0ELb0ELb0ELb0ELi2ELi2ELi4ELi2ELb1EEENS1_24CollectiveEpilogueBwdGQAISA_fSD_Li256ELb1ELb0EEENS1_19SingleTileSchedulerILb1ELb0ELb0ELi128EEEEEEEEEvNT_6ParamsE$_ZN4cute3eso3ESOILb0ELb0EJNS_6LayoutINS_5tupleIJNS3_IJNS_1CILi8EEENS4_ILi1EEEEEENS4_ILi2EEES6_EEENS3_IJNS3_IJS6_NS4_ILi0EEEEEElSA_EEEEElEEC2ERKSD_RKl)
        /*1ec20*/ 	.word	0x00000000


	//----- nvinfo : EIATTR_FRAME_SIZE
	.align		4
.L_21008:
        /*1ec24*/ 	.byte	0x04, 0x11
        /*1ec26*/ 	.short	(.L_21010 - .L_21009)
	.align		4
.L_21009:
        /*1ec28*/ 	.word	index@($_ZN7cutlass13device_kernelIN5flash19enable_sm80_to_sm89INS1_16FlashAttnBwdSm80INS1_25CollectiveMainloopBwdSm80ILi2ELi2EN4cute5tupleIJNS5_1CILi64EEENS7_ILi128EEES8_EEENS_10bfloat16_tEfNS_4arch4Sm80ELb0ELb1ELb1ELb1ELb0ELb0ELb0ELb0ELi2ELi2ELi4ELi2ELb1EEENS1_24CollectiveEpilogueBwdGQAISA_fSD_Li256ELb1ELb0EEENS1_19SingleTileSchedulerILb1ELb0ELb0ELi128EEEEEEEEEvNT_6ParamsE$_ZN4cute3eso3ESOILb0ELb0EJNS_6LayoutINS_5tupleIJNS3_IJNS_1CILi8EEENS4_ILi1EEEEEENS4_ILi2EEES6_EEENS3_IJNS3_IJS6_NS4_ILi0EEEEEElSA_EEEEENS_10ViewEngineINS_8gmem_ptrIPKN7cutlass10bfloat16_tEEEEEEEC2ERKSD_RKSL_)
        /*1ec2c*/ 	.word	0x00000000


	//----- nvinfo : EIATTR_FRAME_SIZE
	.align		4
.L_21010:
        /*1ec30*/ 	.byte	0x04, 0x11
        /*1ec32*/ 	.short	(.L_21012 - .L_21011)
	.align		4
.L_21011:
        /*1ec34*/ 	.word	index@($_ZN7cutlass13device_kernelIN5flash19enable_sm80_to_sm89INS1_16FlashAttnBwdSm80INS1_25CollectiveMainloopBwdSm80ILi2ELi2EN4cute5tupleIJNS5_1CILi64EEENS7_ILi128EEES8_EEENS_10bfloat16_tEfNS_4arch4Sm80ELb0ELb1ELb1ELb1ELb0ELb0ELb0ELb0ELi2ELi2ELi4ELi2ELb1EEENS1_24CollectiveEpilogueBwdGQAISA_fSD_Li256ELb1ELb0EEENS1_19SingleTileSchedulerILb1ELb0ELb0ELi128EEEEEEEEEvNT_6ParamsE$_ZN4cute3eso3ESOILb0ELb0EJNS_5tupleIJiiEEEiiiEEC2ERKS3_RKiS8_S8_)
        /*1ec38*/ 	.word	0x00000000


	//----- nvinfo : EIATTR_FRAME_SIZE
	.align		4
.L_21012:
        /*1ec3c*/ 	.byte	0x04, 0x11
        /*1ec3e*/ 	.short	(.L_21014 - .L_21013)
	.align		4
.L_21013:
        /*1ec40*/ 	.word	index@($_ZN7cutlass13device_kernelIN5flash19enable_sm80_to_sm89INS1_16FlashAttnBwdSm80INS1_25CollectiveMainloopBwdSm80ILi2ELi2EN4cute5tupleIJNS5_1CILi64EEENS7_ILi128EEES8_EEENS_10bfloat16_tEfNS_4arch4Sm80ELb0ELb1ELb1ELb1ELb0ELb0ELb0ELb0ELi2ELi2ELi4ELi2ELb1EEENS1_24CollectiveEpilogueBwdGQAISA_fSD_Li256ELb1ELb0EEENS1_19SingleTileSchedulerILb1ELb0ELb0ELi128EEEEEEEEEvNT_6ParamsE$_ZN4cute3eso3ESOILb0ELb0EJNS_15ArithmeticTupleIJiiEEEiiiEEC2ERKS3_RKiS8_S8_)
        /*1ec44*/ 	.word	0x00000000


	//----- nvinfo : EIATTR_FRAME_SIZE
	.align		4
.L_21014:
        /*1ec48*/ 	.byte	0x04, 0x11
        /*1ec4a*/ 	.short	(.L_21016 - .L_21015)
	.align		4
.L_21015:
        /*1ec4c*/ 	.word	index@($_ZN7cutlass13device_kernelIN5flash19enable_sm80_to_sm89INS1_16FlashAttnBwdSm80INS1_25CollectiveMainloopBwdSm80ILi2ELi2EN4cute5tupleIJNS5_1CILi64EEENS7_ILi128EEES8_EEENS_10bfloat16_tEfNS_4arch4Sm80ELb0ELb1ELb1ELb1ELb0ELb0ELb0ELb0ELi2ELi2ELi4ELi2ELb1EEENS1_24CollectiveEpilogueBwdGQAISA_fSD_Li256ELb1ELb0EEENS1_19SingleTileSchedulerILb1ELb0ELb0ELi128EEEEEEEEEvNT_6ParamsE$_ZN4cute12iter_adaptorIPfNS_8smem_ptrIS1_EEEC2ES1_)
        /*1ec50*/ 	.word	0x00000000


	//----- nvinfo : EIATTR_FRAME_SIZE
	.align		4
.L_21016:
        /*1ec54*/ 	.byte	0x04, 0x11
        /*1ec56*/ 	.short	(.L_21018 - .L_21017)
	.align		4
.L_21017:
        /*1ec58*/ 	.word	index@($_ZN7cutlass13device_kernelIN5flash19enable_sm80_to_sm89INS1_16FlashAttnBwdSm80INS1_25CollectiveMainloopBwdSm80ILi2ELi2EN4cute5tupleIJNS5_1CILi64EEENS7_ILi128EEES8_EEENS_10bfloat16_tEfNS_4arch4Sm80ELb0ELb1ELb1ELb1ELb0ELb0ELb0ELb0ELi2ELi2ELi4ELi2ELb1EEENS1_24CollectiveEpilogueBwdGQAISA_fSD_Li256ELb1ELb0EEENS1_19SingleTileSchedulerILb1ELb0ELb0ELi128EEEEEEEEEvNT_6ParamsE$_ZN4cute12iter_adaptorIPN7cutlass9uint128_tENS_8smem_ptrIS3_EEEC2ES3_)
        /*1ec5c*/ 	.word	0x00000000


	//----- nvinfo : EIATTR_FRAME_SIZE
	.align		4
.L_21018:
        /*1ec60*/ 	.byte	0x04, 0x11
        /*1ec62*/ 	.short	(.L_21020 - .L_21019)
	.align		4
.L_21019:
        /*1ec64*/ 	.word	index@($_ZN7cutlass13device_kernelIN5flash19enable_sm80_to_sm89INS1_16FlashAttnBwdSm80INS1_25CollectiveMainloopBwdSm80ILi2ELi2EN4cute5tupleIJNS5_1CILi64EEENS7_ILi128EEES8_EEENS_10bfloat16_tEfNS_4arch4Sm80ELb0ELb1ELb1ELb1ELb0ELb0ELb0ELb0ELi2ELi2ELi4ELi2ELb1EEENS1_24CollectiveEpilogueBwdGQAISA_fSD_Li256ELb1ELb0EEENS1_19SingleTileSchedulerILb1ELb0ELb0ELi128EEEEEEEEEvNT_6ParamsE$_ZN4cute12iter_adaptorIPN7cutlass10bfloat16_tENS_8smem_ptrIS3_EEEC2ES3_)
        /*1ec68*/ 	.word	0x00000000


	//----- nvinfo : EIATTR_FRAME_SIZE
	.align		4
.L_21020:
        /*1ec6c*/ 	.byte	0x04, 0x11
        /*1ec6e*/ 	.short	(.L_21022 - .L_21021)
	.align		4
.L_21021:
        /*1ec70*/ 	.word	index@($_ZN7cutlass13device_kernelIN5flash19enable_sm80_to_sm89INS1_16FlashAttnBwdSm80INS1_25CollectiveMainloopBwdSm80ILi2ELi2EN4cute5tupleIJNS5_1CILi64EEENS7_ILi128EEES8_EEENS_10bfloat16_tEfNS_4arch4Sm80ELb0ELb1ELb1ELb1ELb0ELb0ELb0ELb0ELi2ELi2ELi4ELi2ELb1EEENS1_24CollectiveEpilogueBwdGQAISA_fSD_Li256ELb1ELb0EEENS1_19SingleTileSchedulerILb1ELb0ELb0ELi128EEEEEEEEEvNT_6ParamsE$_ZN4cute12iter_adaptorIPKfNS_8gmem_ptrIS2_EEEC2ES2_)
        /*1ec74*/ 	.word	0x00000000


	//----- nvinfo : EIATTR_FRAME_SIZE
	.align		4
.L_21022:
        /*1ec78*/ 	.byte	0x04, 0x11
        /*1ec7a*/ 	.short	(.L_21024 - .L_21023)
	.align		4
.L_21023:
        /*1ec7c*/ 	.word	index@($_ZN7cutlass13device_kernelIN5flash19enable_sm80_to_sm89INS1_16FlashAttnBwdSm80INS1_25CollectiveMainloopBwdSm80ILi2ELi2EN4cute5tupleIJNS5_1CILi64EEENS7_ILi128EEES8_EEENS_10bfloat16_tEfNS_4arch4Sm80ELb0ELb1ELb1ELb1ELb0ELb0ELb0ELb0ELi2ELi2ELi4ELi2ELb1EEENS1_24CollectiveEpilogueBwdGQAISA_fSD_Li256ELb1ELb0EEENS1_19SingleTileSchedulerILb1ELb0ELb0ELi128EEEEEEEEEvNT_6ParamsE$_ZN4cute12iter_adaptorIPKN7cutlass9uint128_tENS_8gmem_ptrIS4_EEEC2ES4_)
        /*1ec80*/ 	.word	0x00000000


	//----- nvinfo : EIATTR_FRAME_SIZE
	.align		4
.L_21024:
        /*1ec84*/ 	.byte	0x04, 0x11
        /*1ec86*/ 	.short	(.L_21026 - .L_21025)
	.align		4
.L_21025:
        /*1ec88*/ 	.word	index@($_ZN7cutlass13device_kernelIN5flash19enable_sm80_to_sm89INS1_16FlashAttnBwdSm80INS1_25CollectiveMainloopBwdSm80ILi2ELi2EN4cute5tupleIJNS5_1CILi64EEENS7_ILi128EEES8_EEENS_10bfloat16_tEfNS_4arch4Sm80ELb0ELb1ELb1ELb1ELb0ELb0ELb0ELb0ELi2ELi2ELi4ELi2ELb1EEENS1_24CollectiveEpilogueBwdGQAISA_fSD_Li256ELb1ELb0EEENS1_19SingleTileSchedulerILb1ELb0ELb0ELi128EEEEEEEEEvNT_6ParamsE$_ZN4cute12iter_adaptorIPKN7cutlass10bfloat16_tENS_8gmem_ptrIS4_EEEC2ES4_)
        /*1ec8c*/ 	.word	0x00000000


	//----- nvinfo : EIATTR_FRAME_SIZE
	.align		4
.L_21026:
        /*1ec90*/ 	.byte	0x04, 0x11
        /*1ec92*/ 	.short	(.L_21028 - .L_21027)
	.align		4
.L_21027:
        /*1ec94*/ 	.word	index@(_ZN7cutlass13device_kernelIN5flash19enable_sm80_to_sm89INS1_16FlashAttnBwdSm80INS1_25CollectiveMainloopBwdSm80ILi2ELi2EN4cute5tupleIJNS5_1CILi64EEENS7_ILi128EEES8_EEENS_10bfloat16_tEfNS_4arch4Sm80ELb0ELb1ELb1ELb1ELb0ELb0ELb0ELb0ELi2ELi2ELi4ELi2ELb1EEENS1_24CollectiveEpilogueBwdGQAISA_fSD_Li256ELb1ELb0EEENS1_19SingleTileSchedulerILb1ELb0ELb0ELi128EEEEEEEEEvNT_6ParamsE)
        /*1ec98*/ 	.word	0x000001b0


	//----- nvinfo : EIATTR_REGCOUNT
	.align		4
.L_21028:
        /*1ec9c*/ 	.byte	0x04, 0x2f
        /*1ec9e*/ 	.short	(.L_21030 - .L_21029)
	.align		4
.L_21029:
        /*1eca0*/ 	.word	index@(_ZN7cutlass13device_kernelIN5flash19enable_sm80_to_sm89INS1_16FlashAttnBwdSm80INS1_25CollectiveMainloopBwdSm80ILi2ELi2EN4cute5tupleIJNS5_1CILi64EEENS7_ILi128EEES8_EEENS_10bfloat16_tEfNS_4arch4Sm80ELb0ELb1ELb1ELb1ELb1ELb0ELb0ELb0ELi2ELi2ELi4ELi2ELb1EEENS1_21CollectiveEpilogueBwdISA_SB_SD_Li256ELb1ELb0ELi2EEENS1_19SingleTileSchedulerILb1ELb0ELb0ELi128EEEEEEEEEvNT_6ParamsE)
        /*1eca4*/ 	.word	0x000000fe


	//----- nvinfo : EIATTR_FRAME_SIZE
	.align		4
.L_21030:
        /*1eca8*/ 	.byte	0x04, 0x11
        /*1ecaa*/ 	.short	(.L_21032 - .L_21031)
	.align		4
.L_21031:
        /*1ecac*/ 	.word	index@($_ZN7cutlass13device_kernelIN5flash19enable_sm80_to_sm89INS1_16FlashAttnBwdSm80INS1_25CollectiveMainloopBwdSm80ILi2ELi2EN4cute5tupleIJNS5_1CILi64EEENS7_ILi128EEES8_EEENS_10bfloat16_tEfNS_4arch4Sm80ELb0ELb1ELb1ELb1ELb1ELb0ELb0ELb0ELi2ELi2ELi4ELi2ELb1EEENS1_21CollectiveEpilogueBwdISA_SB_SD_Li256ELb1ELb0ELi2EEENS1_19SingleTileSchedulerILb1ELb0ELb0ELi128EEEEEEEEEvNT_6ParamsE$_ZZN5flash25CollectiveMainloopBwdSm80ILi2ELi2EN4cute5tupleIJNS1_1CILi64EEENS3_ILi128EEES4_EEEN7cutlass10bfloat16_tEfNS7_4arch4Sm80ELb0ELb1ELb1ELb1ELb1ELb0ELb0ELb0ELi2ELi2ELi4ELi2ELb1EE3mmaINS_16FlashAttnBwdSm80ISB_NS_21CollectiveEpilogueBwdIS6_S8_SA_Li256ELb1ELb0ELi2EEENS_19SingleTileSchedulerILb1ELb0ELb0ELi128EEEE13SharedStorageENS1_6TensorINS1_11ArrayEngineIfLm32EEENS1_6LayoutINS2_IJNS2_IJNS3_ILi2EEESO_EEESO_NS3_ILi4EEEEEENS2_IJNS2_IJNS3_ILi1EEESO_EEESQ_NS3_ILi8EEEEEEEEEEEEbRKNSB_6ParamsERT0_S12_iNS2_IJiiiEEERT_ENKUliiE_clEii)
        /*1ecb0*/ 	.word	0x00000000


	//----- nvinfo : EIATTR_FRAME_SIZE
	.align		4
.L_21032:
        /*1ecb4*/ 	.byte	0x04, 0x11
        /*1ecb6*/ 	.short	(.L_21034 - .L_21033)
	.align		4
.L_21033:
        /*1ecb8*/ 	.word	index@($_ZN7cutlass13device_kernelIN5flash19enable_sm80_to_sm89INS1_16FlashAttnBwdSm80INS1_25CollectiveMainloopBwdSm80ILi2ELi2EN4cute5tupleIJNS5_1CILi64EEENS7_ILi128EEES8_EEENS_10bfloat16_tEfNS_4arch4Sm80ELb0ELb1ELb1ELb1ELb1ELb0ELb0ELb0ELi2ELi2ELi4ELi2ELb1EEENS1_21CollectiveEpilogueBwdISA_SB_SD_Li256ELb1ELb0ELi2EEENS1_19SingleTileSchedulerILb1ELb0ELb0ELi128EEEEEEEEEvNT_6ParamsE$_ZZN5flash25CollectiveMainloopBwdSm80ILi2ELi2EN4cute5tupleIJNS1_1CILi64EEENS3_ILi128EEES4_EEEN7cutlass10bfloat16_tEfNS7_4arch4Sm80ELb0ELb1ELb1ELb1ELb1ELb0ELb0ELb0ELi2ELi2ELi4ELi2ELb1EE3mmaINS_16FlashAttnBwdSm80ISB_NS_21CollectiveEpilogueBwdIS6_S8_SA_Li256ELb1ELb0ELi2EEENS_19SingleTileSchedulerILb1ELb0ELb0ELi128EEEE13SharedStorageENS1_6TensorINS1_11ArrayEngineIfLm32EEENS1_6LayoutINS2_IJNS2_IJNS3_ILi2EEESO_EEESO_NS3_ILi4EEEEEENS2_IJNS2_IJNS3_ILi1EEESO_EEESQ_NS3_ILi8EEEEEEEEEEEEbRKNSB_6ParamsERT0_S12_iNS2_IJiiiEEERT_ENKUliiE0_clEii)
        /*1ecbc*/ 	.word	0x00000000


	//----- nvinfo : EIATTR_FRAME_SIZE
	.align		4
.L_21034:
        /*1ecc0*/ 	.byte	0x04, 0x11
        /*1ecc2*/ 	.short	(.L_21036 - .L_21035)
	.align		4
.L_21035:
        /*1ecc4*/ 	.word	index@($_ZN7cutlass13device_kernelIN5flash19enable_sm80_to_sm89INS1_16FlashAttnBwdSm80INS1_25CollectiveMainloopBwdSm80ILi2ELi2EN4cute5tupleIJNS5_1CILi64EEENS7_ILi128EEES8_EEENS_10bfloat16_tEfNS_4arch4Sm80ELb0ELb1ELb1ELb1ELb1ELb0ELb0ELb0ELi2ELi2ELi4ELi2ELb1EEENS1_21CollectiveEpilogueBwdISA_SB_SD_Li256ELb1ELb0ELi2EEENS1_19SingleTileSchedulerILb1ELb0ELb0ELi128EEEEEEEEEvNT_6ParamsE$_ZZN4cuteplIJiiEJNS_1CILi0EEES2_EEEDaRKNS_15ArithmeticTupleIJDpT_EEERKNS3_IJDpT0_EEEENKUlDpRKT_E_clIJiiEEEDaSH_)
        /*1ecc8*/ 	.word	0x00000000


	//----- nvinfo : EIATTR_FRAME_SIZE
	.align		4
.L_21036:
        /*1eccc*/ 	.byte	0x04, 0x11
        /*1ecce*/ 	.short	(.L_21038 - .L_21037)
	.align		4
.L_21037:
        /*1ecd0*/ 	.word	index@($_ZN7cutlass13device_kernelIN5flash19enable_sm80_to_sm89INS1_16FlashAttnBwdSm80INS1_25CollectiveMainloopBwdSm80ILi2ELi2EN4cute5tupleIJNS5_1CILi64EEENS7_ILi128EEES8_EEENS_10bfloat16_tEfNS_4arch4Sm80ELb0ELb1ELb1ELb1ELb1ELb0ELb0ELb0ELi2ELi2ELi4ELi2ELb1EEENS1_21CollectiveEpilogueBwdISA_SB_SD_Li256ELb1ELb0ELi2EEENS1_19SingleTileSchedulerILb1ELb0ELb0ELi128EEEEEEEEEvNT_6ParamsE$_ZZN4cuteplIJiEJNS_1CILi0EEEiEEEDaRKNS_15ArithmeticTupleIJDpT_EEERKNS3_IJDpT0_EEEENKUlDpRKT_E_clIJiiEEEDaSH_)
        /*1ecd4*/ 	.word	0x00000000


	//----- nvinfo : EIATTR_FRAME_SIZE
	.align		4
.L_21038:
        /*1ecd8*/ 	.byte	0x04, 0x11
        /*1ecda*/ 	.short	(.L_21040 - .L_21039)
	.align		4
.L_21039:
        /*1ecdc*/ 	.word	index@($_ZN7cutlass13device_kernelIN5flash19enable_sm80_to_sm89INS1_16FlashAttnBwdSm80INS1_25CollectiveMainloopBwdSm80ILi2ELi2EN4cute5tupleIJNS5_1CILi64EEENS7_ILi128EEES8_EEENS_10bfloat16_tEfNS_4arch4Sm80ELb0ELb1ELb1ELb1ELb1ELb0ELb0ELb0ELi2ELi2ELi4ELi2ELb1EEENS1_21CollectiveEpilogueBwdISA_SB_SD_Li256ELb1ELb0ELi2EEENS1_19SingleTileSchedulerILb1ELb0ELb0ELi128EEEEEEEEEvNT_6ParamsE$_ZZN4cuteplIJiEJNS_1CILi0EEEEEEDaRKNS_15ArithmeticTupleIJDpT_EEERKNS3_IJDpT0_EEEENKUlDpRKT_E_clIJiEEEDaSH_)
        /*1ece0*/ 	.word	0x00000000


	//----- nvinfo : EIATTR_FRAME_SIZE
	.align		4
.L_21040:
        /*1ece4*/ 	.byte	0x04, 0x11
        /*1ece6*/ 	.short	(.L_21042 - .L_21041)
	.align		4
.L_21041:
        /*1ece8*/ 	.word	index@($_ZN7cutlass13device_kernelIN5flash19enable_sm80_to_sm89INS1_16FlashAttnBwdSm80INS1_25CollectiveMainloopBwdSm80ILi2ELi2EN4cute5tupleIJNS5_1CILi64EEENS7_ILi128EEES8_EEENS_10bfloat16_tEfNS_4arch4Sm80ELb0ELb1ELb1ELb1ELb1ELb0ELb0ELb0ELi2ELi2ELi4ELi2ELb1EEENS1_21CollectiveEpilogueBwdISA_SB_SD_Li256ELb1ELb0ELi2EEENS1_19SingleTileSchedulerILb1ELb0ELb0ELi128EEEEEEEEEvNT_6ParamsE$_ZZN4cuteplIJNS_1CILi0EEEiEJS2_S2_iiEEEDaRKNS_15ArithmeticTupleIJDpT_EEERKNS3_IJDpT0_EEEENKUlDpRKT_E_clIJS2_iiiEEEDaSH_)
        /*1ecec*/ 	.word	0x00000000


	//----- nvinfo : EIATTR_FRAME_SIZE
	.align		4
.L_21042:
        /*1ecf0*/ 	.byte	0x04, 0x11
        /*1ecf2*/ 	.short	(.L_21044 - .L_21043)
	.align		4
.L_21043:
        /*1ecf4*/ 	.word	index@($_ZN7cutlass13device_kernelIN5flash19enable_sm80_to_sm89INS1_16FlashAttnBwdSm80INS1_25CollectiveMainloopBwdSm80ILi2ELi2EN4cute5tupleIJNS5_1CILi64EEENS7_ILi128EEES8_EEENS_10bfloat16_tEfNS_4arch4Sm80ELb0ELb1ELb1ELb1ELb1ELb0ELb0ELb0ELi2ELi2ELi4ELi2ELb1EEENS1_21CollectiveEpilogueBwdISA_SB_SD_Li256ELb1ELb0ELi2EEENS1_19SingleTileSchedulerILb1ELb0ELb0ELi128EEEEEEEEEvNT_6ParamsE$_ZZN4cuteplIJNS_1CILi0EEES2_iEJS2_S2_S2_iEEEDaRKNS_15ArithmeticTupleIJDpT_EEERKNS3_IJDpT0_EEEENKUlDpRKT_E_clIJS2_S2_iiEEEDaSH_)
        /*1ecf8*/ 	.word	0x00000000


	//----- nvinfo : EIATTR_FRAME_SIZE
	.align		4
.L_21044:
        /*1ecfc*/ 	.byte	0x04, 0x11
        /*1ecfe*/ 	.short	(.L_21046 - .L_21045)
	.align		4
.L_21045:
        /*1ed00*/ 	.word	index@($_ZN7cutlass13device_kernelIN5flash19enable_sm80_to_sm89INS1_16FlashAttnBwdSm80INS1_25CollectiveMainloopBwdSm80ILi2ELi2EN4cute5tupleIJNS5_1CILi64EEENS7_ILi128EEES8_EEENS_10bfloat16_tEfNS_4arch4Sm80ELb0ELb1ELb1ELb1ELb1ELb0ELb0ELb0ELi2ELi2ELi4ELi2ELb1EEENS1_21CollectiveEpilogueBwdISA_SB_SD_Li256ELb1ELb0ELi2EEENS1_19SingleTileSchedulerILb1ELb0ELb0ELi128EEEEEEEEEvNT_6ParamsE$_ZZN4cuteplIJNS_1CILi0EEES2_EJiS2_EEEDaRKNS_15ArithmeticTupleIJDpT_EEERKNS3_IJDpT0_EEEENKUlDpRKT_E_clIJiS2_EEEDaSH_)
        /*1ed04*/ 	.word	0x00000000


	//----- nvinfo : EIATTR_FRAME_SIZE
	.align		4
.L_21046:
        /*1ed08*/ 	.byte	0x04, 0x11
        /*1ed0a*/ 	.short	(.L_21048 - .L_21047)
	.align		4
.L_21047:
        /*1ed0c*/ 	.word	index@($_ZN7cutlass13device_kernelIN5flash19enable_sm80_to_sm89INS1_16FlashAttnBwdSm80INS1_25CollectiveMainloopBwdSm80ILi2ELi2EN4cute5tupleIJNS5_1CILi64EEENS7_ILi128EEES8_EEENS_10bfloat16_tEfNS_4arch4Sm80ELb0ELb1ELb1ELb1ELb1ELb0ELb0ELb0ELi2ELi2ELi4ELi2ELb1EEENS1_21CollectiveEpilogueBwdISA_SB_SD_Li256ELb1ELb0ELi2EEENS1_19SingleTileSchedulerILb1ELb0ELb0ELi128EEEEEEEEEvNT_6ParamsE$_ZZN4cuteplIJNS_1CILi0EEES2_EJiEEEDaRKNS_15ArithmeticTupleIJDpT_EEERKNS3_IJDpT0_EEEENKUlDpRKT_E_clIJiS2_EEEDaSH_)
        /*1ed10*/ 	.word	0x00000000


	//----- nvinfo : EIATTR_FRAME_SIZE
	.align		4
.L_21048:
        /*1ed14*/ 	.byte	0x04, 0x11
        /*1ed16*/ 	.short	(.L_21050 - .L_21049)
	.align		4
.L_21049:
        /*1ed18*/ 	.word	index@($_ZN7cutlass13device_kernelIN5flash19enable_sm80_to_sm89INS1_16FlashAttnBwdSm80INS1_25CollectiveMainloopBwdSm80ILi2ELi2EN4cute5tupleIJNS5_1CILi64EEENS7_ILi128EEES8_EEENS_10bfloat16_tEfNS_4arch4Sm80ELb0ELb1ELb1ELb1ELb1ELb0ELb0ELb0ELi2ELi2ELi4ELi2ELb1EEENS1_21CollectiveEpilogueBwdISA_SB_SD_Li256ELb1ELb0ELi2EEENS1_19SingleTileSchedulerILb1ELb0ELb0ELi128EEEEEEEEEvNT_6ParamsE$_ZZN4cuteplIJNS_15ArithmeticTupleIJiiEEEEJNS_1CILi0EEEiiiEEEDaRKNS1_IJDpT_EEERKNS1_IJDpT0_EEEENKUlDpRKT_E_clIJS2_iiiEEEDaSI_)
        /*1ed1c*/ 	.word	0x00000000


	//----- nvinfo : EIATTR_FRAME_SIZE
	.align		4
.L_21050:
        /*1ed20*/ 	.byte	0x04, 0x11
        /*1ed22*/ 	.short	(.L_21052 - .L_21051)
	.align		4
.L_21051:
        /*1ed24*/ 	.word	index@($_ZN7cutlass13device_kernelIN5flash19enable_sm80_to_sm89INS1_16FlashAttnBwdSm80INS1_25CollectiveMainloopBwdSm80ILi2ELi2EN4cute5tupleIJNS5_1CILi64EEENS7_ILi128EEES8_EEENS_10bfloat16_tEfNS_4arch4Sm80ELb0ELb1ELb1ELb1ELb1ELb0ELb0ELb0ELi2ELi2ELi4ELi2ELb1EEENS1_21CollectiveEpilogueBwdISA_SB_SD_Li256ELb1ELb0ELi2EEENS1_19SingleTileSchedulerILb1ELb0ELb0ELi128EEEEEEEEEvNT_6ParamsE$_ZZN4cuteplIJNS_15ArithmeticTupleIJiEEEEJNS1_IJNS_1CILi0EEEiEEEEEEDaRKNS1_IJDpT_EEERKNS1_IJDpT0_EEEENKUlDpRKT_E_clIJNS1_IJiiEEEEEEDaSJ_)
        /*1ed28*/ 	.word	0x00000000


	//----- nvinfo : EIATTR_FRAME_SIZE
	.align		4
.L_21052:
        /*1ed2c*/ 	.byte	0x04, 0x11
        /*1ed2e*/ 	.short	(.L_21054 - .L_21053)
	.align		4
.L_21053:
        /*1ed30*/ 	.word	index@($_ZN7cutlass13device_kernelIN5flash19enable_sm80_to_sm89INS1_16FlashAttnBwdSm80INS1_25CollectiveMainloopBwdSm80ILi2ELi2EN4cute5tupleIJNS5_1CILi64EEENS7_ILi128EEES8_EEENS_10bfloat16_tEfNS_4arch4Sm80ELb0ELb1ELb1ELb1ELb1ELb0ELb0ELb0ELi2ELi2ELi4ELi2ELb1EEENS1_21CollectiveEpilogueBwdISA_SB_SD_Li256ELb1ELb0ELi2EEENS1_19SingleTileSchedulerILb1ELb0ELb0ELi128EEEEEEEEEvNT_6ParamsE$_ZZN4cute9transformINS_15ArithmeticTupleIJiiEEEZNS_14transform_leafIS2_RNS_8identityEEEDaRKT_OT0_EUlRKT_E_EEDaS8_SA_ENKUlDpSD_E_clIJiiEEEDaSF_)
        /*1ed34*/ 	.word	0x00000000


	//----- nvinfo : EIATTR_FRAME_SIZE
	.align		4
.L_21054:
        /*1ed38*/ 	.byte	0x04, 0x11
        /*1ed3a*/ 	.short	(.L_21056 - .L_21055)
	.align		4
.L_21055:
        /*1ed3c*/ 	.word	index@($_ZN7cutlass13device_kernelIN5flash19enable_sm80_to_sm89INS1_16FlashAttnBwdSm80INS1_25CollectiveMainloopBwdSm80ILi2ELi2EN4cute5tupleIJNS5_1CILi64EEENS7_ILi128EEES8_EEENS_10bfloat16_tEfNS_4arch4Sm80ELb0ELb1ELb1ELb1ELb1ELb0ELb0ELb0ELi2ELi2ELi4ELi2ELb1EEENS1_21CollectiveEpilogueBwdISA_SB_SD_Li256ELb1ELb0ELi2EEENS1_19SingleTileSchedulerILb1ELb0ELb0ELi128EEEEEEEEEvNT_6ParamsE$_ZZN4cute9transformINS_15ArithmeticTupleIJNS1_IJiiEEEiiiEEEZNS_14transform_leafIS3_NS_8identityEEEDaRKT_OT0_EUlRKT_E_EEDaS8_SA_ENKUlDpSD_E_clIJNS_5tupleIJiiEEEiiiEEEDaSF_)
        /*1ed40*/ 	.word	0x00000000


	//----- nvinfo : EIATTR_FRAME_SIZE
	.align		4
.L_21056:
        /*1ed44*/ 	.byte	0x04, 0x11
        /*1ed46*/ 	.short	(.L_21058 - .L_21057)
	.align		4
.L_21057:
        /*1ed48*/ 	.word	index@($_ZN7cutlass13device_kernelIN5flash19enable_sm80_to_sm89INS1_16FlashAttnBwdSm80INS1_25CollectiveMainloopBwdSm80ILi2ELi2EN4cute5tupleIJNS5_1CILi64EEENS7_ILi128EEES8_EEENS_10bfloat16_tEfNS_4arch4Sm80ELb0ELb1ELb1ELb1ELb1ELb0ELb0ELb0ELi2ELi2ELi4ELi2ELb1EEENS1_21CollectiveEpilogueBwdISA_SB_SD_Li256ELb1ELb0ELi2EEENS1_19SingleTileSchedulerILb1ELb0ELb0ELi128EEEEEEEEEvNT_6ParamsE$_ZZN4cute7idx2crdINS_5tupleIJiEEENS1_IJNS1_IJNS1_IJNS_1CILi8EEENS3_ILi2EEEEEES5_S5_NS3_ILi4EEEEEEEEEEEDaRKT_RKT0_ENKUlRKT_RKT0_E_clIiS8_EEDaSI_SL_)
        /*1ed4c*/ 	.word	0x00000000


	//----- nvinfo : EIATTR_FRAME_SIZE
	.align		4
.L_21058:
        /*1ed50*/ 	.byte	0x04, 0x11
        /*1ed52*/ 	.short	(.L_21060 - .L_21059)
	.align		4
.L_21059:
        /*1ed54*/ 	.word	index@($_ZN7cutlass13device_kernelIN5flash19enable_sm80_to_sm89INS1_16FlashAttnBwdSm80INS1_25CollectiveMainloopBwdSm80ILi2ELi2EN4cute5tupleIJNS5_1CILi64EEENS7_ILi128EEES8_EEENS_10bfloat16_tEfNS_4arch4Sm80ELb0ELb1ELb1ELb1ELb1ELb0ELb0ELb0ELi2ELi2ELi4ELi2ELb1EEENS1_21CollectiveEpilogueBwdISA_SB_SD_Li256ELb1ELb0ELi2EEENS1_19SingleTileSchedulerILb1ELb0ELb0ELi128EEEEEEEEEvNT_6ParamsE$_ZZN4cute7idx2crdINS_5tupleIJiEEENS1_IJNS1_IJNS1_IJNS_1CILi8EEENS3_ILi2EEEEEES5_NS3_ILi4EEES5_EEEEEEEEDaRKT_RKT0_ENKUlRKT_RKT0_E_clIiS8_EEDaSI_SL_)
        /*1ed58*/ 	.word	0x00000000


	//----- nvinfo : EIATTR_FRAME_SIZE
	.align		4
.L_21060:
        /*1ed5c*/ 	.byte	0x04, 0x11
        /*1ed5e*/ 	.short	(.L_21062 - .L_21061)
	.align		4
.L_21061:
        /*1ed60*/ 	.word	index@($_ZN7cutlass13device_kernelIN5flash19enable_sm80_to_sm89INS1_16FlashAttnBwdSm80INS1_25CollectiveMainloopBwdSm80ILi2ELi2EN4cute5tupleIJNS5_1CILi64EEENS7_ILi128EEES8_EEENS_10bfloat16_tEfNS_4arch4Sm80ELb0ELb1ELb1ELb1ELb1ELb0ELb0ELb0ELi2ELi2ELi4ELi2ELb1EEENS1_21CollectiveEpilogueBwdISA_SB_SD_Li256ELb1ELb0ELi2EEENS1_19SingleTileSchedulerILb1ELb0ELb0ELi128EEEEEEEEEvNT_6ParamsE$_ZZN4cute5sliceINS_5tupleIJNS_10UnderscoreES2_S2_iEEENS1_IJNS1_IJNS_1CILi1EEENS4_ILi0EEEEEElS6_lEEEEEDaRKT_RKT0_ENKUlRKT_RKT0_E_clIS2_lEEDaSH_SK_)
        /*1ed64*/ 	.word	0x00000000


	//----- nvinfo : EIATTR_FRAME_SIZE
	.align		4
.L_21062:
        /*1ed68*/ 	.byte	0x04, 0x11
        /*1ed6a*/ 	.short	(.L_21064 - .L_21063)
	.align		4
.L_21063:
        /*1ed6c*/ 	.word	index@($_ZN7cutlass13device_kernelIN5flash19enable_sm80_to_sm89INS1_16FlashAttnBwdSm80INS1_25CollectiveMainloopBwdSm80ILi2ELi2EN4cute5tupleIJNS5_1CILi64EEENS7_ILi128EEES8_EEENS_10bfloat16_tEfNS_4arch4Sm80ELb0ELb1ELb1ELb1ELb1ELb0ELb0ELb0ELi2ELi2ELi4ELi2ELb1EEENS1_21CollectiveEpilogueBwdISA_SB_SD_Li256ELb1ELb0ELi2EEENS1_19SingleTileSchedulerILb1ELb0ELb0ELi128EEEEEEEEEvNT_6ParamsE$_ZZN4cute19as_arithmetic_tupleINS_15ArithmeticTupleIJiiEEEEEDaRKT_ENKUlRKT_E_clIiEEDaS8_)
        /*1ed70*/ 	.word	0x00000000


	//----- nvinfo : EIATTR_FRAME_SIZE
	.align		4
.L_21064:
        /*1ed74*/ 	.byte	0x04, 0x11
        /*1ed76*/ 	.short	(.L_21066 - .L_21065)
	.align		4
.L_21065:
        /*1ed78*/ 	.word	index@($_ZN7cutlass13device_kernelIN5flash19enable_sm80_to_sm89INS1_16FlashAttnBwdSm80INS1_25CollectiveMainloopBwdSm80ILi2ELi2EN4cute5tupleIJNS5_1CILi64EEENS7_ILi128EEES8_EEENS_10bfloat16_tEfNS_4arch4Sm80ELb0ELb1ELb1ELb1ELb1ELb0ELb0ELb0ELi2ELi2ELi4ELi2ELb1EEENS1_21CollectiveEpilogueBwdISA_SB_SD_Li256ELb1ELb0ELi2EEENS1_19SingleTileSchedulerILb1ELb0ELb0ELi128EEEEEEEEEvNT_6ParamsE$_ZZN4cute19as_arithmetic_tupleINS_15ArithmeticTupleIJiiEEEEEDaRKT_ENKUlDpRKT_E_clIJiiEEEDaS9_)
        /*1ed7c*/ 	.word	0x00000000


	//----- nvinfo : EIATTR_FRAME_SIZE
	.align		4
.L_21066:
        /*1ed80*/ 	.byte	0x04, 0x11
        /*1ed82*/ 	.short	(.L_21068 - .L_21067)
	.align		4
.L_21067:
        /*1ed84*/ 	.word	index@($_ZN7cutlass13device_kernelIN5flash19enable_sm80_to_sm89INS1_16FlashAttnBwdSm80INS1_25CollectiveMainloopBwdSm80ILi2ELi2EN4cute5tupleIJNS5_1CILi64EEENS7_ILi128EEES8_EEENS_10bfloat16_tEfNS_4arch4Sm80ELb0ELb1ELb1ELb1ELb1ELb0ELb0ELb0ELi2ELi2ELi4ELi2ELb1EEENS1_21CollectiveEpilogueBwdISA_SB_SD_Li256ELb1ELb0ELi2EEENS1_19SingleTileSchedulerILb1ELb0ELb0ELi128EEEEEEEEEvNT_6ParamsE$_ZZN4cute19as_arithmetic_tupleINS_15ArithmeticTupleIJNS1_IJiiEEEiiiEEEEEDaRKT_ENKUlRKT_E_clIiEEDaS9_)
        /*1ed88*/ 	.word	0x00000000


	//----- nvinfo : EIATTR_FRAME_SIZE
	.align		4
.L_21068:
        /*1ed8c*/ 	.byte	0x04, 0x11
        /*1ed8e*/ 	.short	(.L_21070 - .L_21069)
	.align		4
.L_21069:
        /*1ed90*/ 	.word	index@($_ZN7cutlass13device_kernelIN5flash19enable_sm80_to_sm89INS1_16FlashAttnBwdSm80INS1_25CollectiveMainloopBwdSm80ILi2ELi2EN4cute5tupleIJNS5_1CILi64EEENS7_ILi128EEES8_EEENS_10bfloat16_tEfNS_4arch4Sm80ELb0ELb1ELb1ELb1ELb1ELb0ELb0ELb0ELi2ELi2ELi4ELi2ELb1EEENS1_21CollectiveEpilogueBwdISA_SB_SD_Li256ELb1ELb0ELi2EEENS1_19SingleTileSchedulerILb1ELb0ELb0ELi128EEEEEEEEEvNT_6ParamsE$_ZZN4cute19as_arithmetic_tupleINS_15ArithmeticTupleIJNS1_IJiiEEEiiiEEEEEDaRKT_ENKUlRKT_E_clIS2_EEDaS9_)
        /*1ed94*/ 	.word	0x00000000


	//----- nvinfo : EIATTR_FRAME_SIZE
	.align		4
.L_21070:
        /*1ed98*/ 	.byte	0x04, 0x11
        /*1ed9a*/ 	.short	(.L_21072 - .L_21071)
	.align		4
.L_21071:
        /*1ed9c*/ 	.word	index@($_ZN7cutlass13device_kernelIN5flash19enable_sm80_to_sm89INS1_16FlashAttnBwdSm80INS1_25CollectiveMainloopBwdSm80ILi2ELi2EN4cute5tupleIJNS5_1CILi64EEENS7_ILi128EEES8_EEENS_10bfloat16_tEfNS_4arch4Sm80ELb0ELb1ELb1ELb1ELb1ELb0ELb0ELb0ELi2ELi2ELi4ELi2ELb1EEENS1_21CollectiveEpilogueBwdISA_SB_SD_Li256ELb1ELb0ELi2EEENS1_19SingleTileSchedulerILb1ELb0ELb0ELi128EEEEEEEEEvNT_6ParamsE$_ZZN4cute19as_arithmetic_tupleINS_15ArithmeticTupleIJNS1_IJiiEEEiiiEEEEEDaRKT_ENKUlDpRKT_E_clIJS2_iiiEEEDaSA_)
        /*1eda0*/ 	.word	0x00000000


	//----- nvinfo : EIATTR_FRAME_SIZE
	.align		4
.L_21072:
        /*1eda4*/ 	.byte	0x04, 0x11
        /*1eda6*/ 	.short	(.L_21074 - .L_21073)
	.align		4
.L_21073:
        /*1eda8*/ 	.word	index@($_ZN7cutlass13device_kernelIN5flash19enable_sm80_to_sm89INS1_16FlashAttnBwdSm80INS1_25CollectiveMainloopBwdSm80ILi2ELi2EN4cute5tupleIJNS5_1CILi64EEENS7_ILi128EEES8_EEENS_10bfloat16_tEfNS_4arch4Sm80ELb0ELb1ELb1ELb1ELb1ELb0ELb0ELb0ELi2ELi2ELi4ELi2ELb1EEENS1_21CollectiveEpilogueBwdISA_SB_SD_Li256ELb1ELb0ELi2EEENS1_19SingleTileSchedulerILb1ELb0ELb0ELi128EEEEEEEEEvNT_6ParamsE$_ZZN4cute14transform_leafINS_15ArithmeticTupleIJiiEEERNS_8identityEEEDaRKT_OT0_ENKUlRKT_E_clIiEEDaSC_)
        /*1edac*/ 	.word	0x00000000


	//----- nvinfo : EIATTR_FRAME_SIZE
	.align		4
.L_21074:
        /*1edb0*/ 	.byte	0x04, 0x11
        /*1edb2*/ 	.short	(.L_21076 - .L_21075)
	.align		4
.L_21075:
        /*1edb4*/ 	.word	index@($_ZN7cutlass13device_kernelIN5flash19enable_sm80_to_sm89INS1_16FlashAttnBwdSm80INS1_25CollectiveMainloopBwdSm80ILi2ELi2EN4cute5tupleIJNS5_1CILi64EEENS7_ILi128EEES8_EEENS_10bfloat16_tEfNS_4arch4Sm80ELb0ELb1ELb1ELb1ELb1ELb0ELb0ELb0ELi2ELi2ELi4ELi2ELb1EEENS1_21CollectiveEpilogueBwdISA_SB_SD_Li256ELb1ELb0ELi2EEENS1_19SingleTileSchedulerILb1ELb0ELb0ELi128EEEEEEEEEvNT_6ParamsE$_ZZN4cute14transform_leafINS_15ArithmeticTupleIJNS1_IJiiEEEiiiEEENS_8identityEEEDaRKT_OT0_ENKUlRKT_E_clIiEEDaSC_)
        /*1edb8*/ 	.word	0x00000000


	//----- nvinfo : EIATTR_FRAME_SIZE
	.align		4
.L_21076:
        /*1edbc*/ 	.byte	0x04, 0x11
        /*1edbe*/ 	.short	(.L_21078 - .L_21077)
	.align		4
.L_21077:
        /*1edc0*/ 	.word	index@($_ZN7cutlass13device_kernelIN5flash19enable_sm80_to_sm89INS1_16FlashAttnBwdSm80INS1_25CollectiveMainloopBwdSm80ILi2ELi2EN4cute5tupleIJNS5_1CILi64EEENS7_ILi128EEES8_EEENS_10bfloat16_tEfNS_4arch4Sm80ELb0ELb1ELb1ELb1ELb1ELb0ELb0ELb0ELi2ELi2ELi4ELi2ELb1EEENS1_21CollectiveEpilogueBwdISA_SB_SD_Li256ELb1ELb0ELi2EEENS1_19SingleTileSchedulerILb1ELb0ELb0ELi128EEEEEEEEEvNT_6ParamsE$_ZZN4cute14transform_leafINS_15ArithmeticTupleIJNS1_IJiiEEEiiiEEENS_8identityEEEDaRKT_OT0_ENKUlRKT_E_clIS2_EEDaSC_)
        /*1edc4*/ 	.word	0x00000000


	//----- nvinfo : EIATTR_FRAME_SIZE
	.align		4
.L_21078:
        /*1edc8*/ 	.byte	0x04, 0x11
        /*1edca*/ 	.short	(.L_21080 - .L_21079)
	.align		4
.L_21079:
        /*1edcc*/ 	.word	index@($_ZN7cutlass13device_kernelIN5flash19enable_sm80_to_sm89INS1_16FlashAttnBwdSm80INS1_25CollectiveMainloopBwdSm80ILi2ELi2EN4cute5tupleIJNS5_1CILi64EEENS7_ILi128EEES8_EEENS_10bfloat16_tEfNS_4arch4Sm80ELb0ELb1ELb1ELb1ELb1ELb0ELb0ELb0ELi2ELi2ELi4ELi2ELb1EEENS1_21CollectiveEpilogueBwdISA_SB_SD_Li256ELb1ELb0ELi2EEENS1_19SingleTileSchedulerILb1ELb0ELb0ELi128EEEEEEEEEvNT_6ParamsE$_ZZN4cute12filter_tupleINS_5tupleIJNS_10UnderscoreES2_S2_iEEENS1_IJNS1_IJNS_1CILi1EEENS4_ILi0EEEEEElS6_lEEEZNS_5sliceIS3_S8_EEDaRKT_RKT0_EUlRKT_RKT0_E_EEDaSC_SF_OT1_ENKUlDpSI_E_clIJNS1_IJS7_EEENS1_IJlEEENS1_IJS6_EEENS1_IJEEEEEEDaSP_)
        /*1edd0*/ 	.word	0x00000000


	//----- nvinfo : EIATTR_FRAME_SIZE
	.align		4
.L_21080:
        /*1edd4*/ 	.byte	0x04, 0x11
        /*1edd6*/ 	.short	(.L_21082 - .L_21081)
	.align		4
.L_21081:
        /*1edd8*/ 	.word	index@($_ZN7cutlass13device_kernelIN5flash19enable_sm80_to_sm89INS1_16FlashAttnBwdSm80INS1_25CollectiveMainloopBwdSm80ILi2ELi2EN4cute5tupleIJNS5_1CILi64EEENS7_ILi128EEES8_EEENS_10bfloat16_tEfNS_4arch4Sm80ELb0ELb1ELb1ELb1ELb1ELb0ELb0ELb0ELi2ELi2ELi4ELi2ELb1EEENS1_21CollectiveEpilogueBwdISA_SB_SD_Li256ELb1ELb0ELi2EEENS1_19SingleTileSchedulerILb1ELb0ELb0ELi128EEEEEEEEEvNT_6ParamsE$_ZN73_INTERNAL_24fd9406_37_flash_bwd_hdim64_bf16_softcap_sm80_cu_3fbc093a_291824__cvta_generic_to_sharedEPKv)
        /*1eddc*/ 	.word	0x00000000


	//----- nvinfo : EIATTR_FRAME_SIZE
	.align		4
.L_21082:
        /*1ede0*/ 	.byte	0x04, 0x11
        /*1ede2*/ 	.short	(.L_21084 - .L_21083)
	.align		4
.L_21083:
        /*1ede4*/ 	.word	index@($_ZN7cutlass13device_kernelIN5flash19enable_sm80_to_sm89INS1_16FlashAttnBwdSm80INS1_25CollectiveMainloopBwdSm80ILi2ELi2EN4cute5tupleIJNS5_1CILi64EEENS7_ILi128EEES8_EEENS_10bfloat16_tEfNS_4arch4Sm80ELb0ELb1ELb1ELb1ELb1ELb0ELb0ELb0ELi2ELi2ELi4ELi2ELb1EEENS1_21CollectiveEpilogueBwdISA_SB_SD_Li256ELb1ELb0ELi2EEENS1_19SingleTileSchedulerILb1ELb0ELb0ELi128EEEEEEEEEvNT_6ParamsE$_ZN4cute8smem_ptrIPfECI1NS_12iter_adaptorIS1_S2_EEES1_)
        /*1ede8*/ 	.word	0x00000000


	//----- nvinfo : EIATTR_FRAME_SIZE
	.align		4
.L_21084:
        /*1edec*/ 	.byte	0x04, 0x11
        /*1edee*/ 	.short	(.L_21086 - .L_21085)
	.align		4
.L_21085:
        /*1edf0*/ 	.word	index@($_ZN7cutlass13device_kernelIN5flash19enable_sm80_to_sm89INS1_16FlashAttnBwdSm80INS1_25CollectiveMainloopBwdSm80ILi2ELi2EN4cute5tupleIJNS5_1CILi64EEENS7_ILi128EEES8_EEENS_10bfloat16_tEfNS_4arch4Sm80ELb0ELb1ELb1ELb1ELb1ELb0ELb0ELb0ELi2ELi2ELi4ELi2ELb1EEENS1_21CollectiveEpilogueBwdISA_SB_SD_Li256ELb1ELb0ELi2EEENS1_19SingleTileSchedulerILb1ELb0ELb0ELi128EEEEEEEEEvNT_6ParamsE$_ZN4cute8smem_ptrIPN7cutlass9uint128_tEECI1NS_12iter_adaptorIS3_S4_EEES3_)
        /*1edf4*/ 	.word	0x00000000


	//----- nvinfo : EIATTR_FRAME_SIZE
	.align		4
.L_21086:
        /*1edf8*/ 	.byte	0x04, 0x11
        /*1edfa*/ 	.short	(.L_21088 - .L_21087)
	.align		4
.L_21087:
        /*1edfc*/ 	.word	index@($_ZN7cutlass13device_kernelIN5flash19enable_sm80_to_sm89INS1_16FlashAttnBwdSm80INS1_25CollectiveMainloopBwdSm80ILi2ELi2EN4cute5tupleIJNS5_1CILi64EEENS7_ILi128EEES8_EEENS_10bfloat16_tEfNS_4arch4Sm80ELb0ELb1ELb1ELb1ELb1ELb0ELb0ELb0ELi2ELi2ELi4ELi2ELb1EEENS1_21CollectiveEpilogueBwdISA_SB_SD_Li256ELb1ELb0ELi2EEENS1_19SingleTileSchedulerILb1ELb0ELb0ELi128EEEEEEEEEvNT_6ParamsE$_ZN4cute8smem_ptrIPN7cutlass10bfloat16_tEECI1NS_12iter_adaptorIS3_S4_EEES3_)
        /*1ee00*/ 	.word	0x00000000


	//----- nvinfo : EIATTR_FRAME_SIZE
	.align		4
.L_21088:
        /*1ee04*/ 	.byte	0x04, 0x11
        /*1ee06*/ 	.short	(.L_21090 - .L_21089)
	.align		4
.L_21089:
        /*1ee08*/ 	.word	index@($_ZN7cutlass13device_kernelIN5flash19enable_sm80_to_sm89INS1_16FlashAttnBwdSm80INS1_25CollectiveMainloopBwdSm80ILi2ELi2EN4cute5tupleIJNS5_1CILi64EEENS7_ILi128EEES8_EEENS_10bfloat16_tEfNS_4arch4Sm80ELb0ELb1ELb1ELb1ELb1ELb0ELb0ELb0ELi2ELi2ELi4ELi2ELb1EEENS1_21CollectiveEpilogueBwdISA_SB_SD_Li256ELb1ELb0ELi2EEENS1_19SingleTileSchedulerILb1ELb0ELb0ELi128EEEEEEEEEvNT_6ParamsE$_ZN4cute8gmem_ptrIPKfECI1NS_12iter_adaptorIS2_S3_EEES2_)
        /*1ee0c*/ 	.word	0x00000000


	//----- nvinfo : EIATTR_FRAME_SIZE
	.align		4
.L_21090:
        /*1ee10*/ 	.byte	0x04, 0x11
        /*1ee12*/ 	.short	(.L_21092 - .L_21091)
	.align		4
.L_21091:
        /*1ee14*/ 	.word	index@($_ZN7cutlass13device_kernelIN5flash19enable_sm80_to_sm89INS1_16FlashAttnBwdSm80INS1_25CollectiveMainloopBwdSm80ILi2ELi2EN4cute5tupleIJNS5_1CILi64EEENS7_ILi128EEES8_EEENS_10bfloat16_tEfNS_4arch4Sm80ELb0ELb1ELb1ELb1ELb1ELb0ELb0ELb0ELi2ELi2ELi4ELi2ELb1EEENS1_21CollectiveEpilogueBwdISA_SB_SD_Li256ELb1ELb0ELi2EEENS1_19SingleTileSchedulerILb1ELb0ELb0ELi128EEEEEEEEEvNT_6ParamsE$_ZN4cute8gmem_ptrIPKN7cutlass9uint128_tEECI1NS_12iter_adaptorIS4_S5_EEES4_)
        /*1ee18*/ 	.word	0x00000000


	//----- nvinfo : EIATTR_FRAME_SIZE
	.align		4
.L_21092:
        /*1ee1c*/ 	.byte	0x04, 0x11
        /*1ee1e*/ 	.short	(.L_21094 - .L_21093)
	.align		4
.L_21093:
        /*1ee20*/ 	.word	index@($_ZN7cutlass13device_kernelIN5flash19enable_sm80_to_sm89INS1_16FlashAttnBwdSm80INS1_25CollectiveMainloopBwdSm80ILi2ELi2EN4cute5tupleIJNS5_1CILi64EEENS7_ILi128EEES8_EEENS_10bfloat16_tEfNS_4arch4Sm80ELb0ELb1ELb1ELb1ELb1ELb0ELb0ELb0ELi2ELi2ELi4ELi2ELb1EEENS1_21CollectiveEpilogueBwdISA_SB_SD_Li256ELb1ELb0ELi2EEENS1_19SingleTileSchedulerILb1ELb0ELb0ELi128EEEEEEEEEvNT_6ParamsE$_ZN4cute8gmem_ptrIPKN7cutlass10bfloat16_tEECI1NS_12iter_adaptorIS4_S5_EEES4_)
        /*1ee24*/ 	.word	0x00000000


	//----- nvinfo : EIATTR_FRAME_SIZE
	.align		4
.L_21094:
        /*1ee28*/ 	.byte	0x04, 0x11
        /*1ee2a*/ 	.short	(.L_21096 - .L_21095)
	.align		4
.L_21095:
        /*1ee2c*/ 	.word	index@($_ZN7cutlass13device_kernelIN5flash19enable_sm80_to_sm89INS1_16FlashAttnBwdSm80INS1_25CollectiveMainloopBwdSm80ILi2ELi2EN4cute5tupleIJNS5_1CILi64EEENS7_ILi128EEES8_EEENS_10bfloat16_tEfNS_4arch4Sm80ELb0ELb1ELb1ELb1ELb1ELb0ELb0ELb0ELi2ELi2ELi4ELi2ELb1EEENS1_21CollectiveEpilogueBwdISA_SB_SD_Li256ELb1ELb0ELi2EEENS1_19SingleTileSchedulerILb1ELb0ELb0ELi128EEEEEEEEEvNT_6ParamsE$_ZN4cute5tupleIJiiEEC2ERKiS3_)
        /*1ee30*/ 	.word	0x00000000


	//----- nvinfo : EIATTR_FRAME_SIZE
	.align		4
.L_21096:
        /*1ee34*/ 	.byte	0x04, 0x11
        /*1ee36*/ 	.short	(.L_21098 - .L_21097)
	.align		4
.L_21097:
        /*1ee38*/ 	.word	index@($_ZN7cutlass13device_kernelIN5flash19enable_sm80_to_sm89INS1_16FlashAttnBwdSm80INS1_25CollectiveMainloopBwdSm80ILi2ELi2EN4cute5tupleIJNS5_1CILi64EEENS7_ILi128EEES8_EEENS_10bfloat16_tEfNS_4arch4Sm80ELb0ELb1ELb1ELb1ELb1ELb0ELb0ELb0ELi2ELi2ELi4ELi2ELb1EEENS1_21CollectiveEpilogueBwdISA_SB_SD_Li256ELb1ELb0ELi2EEENS1_19SingleTileSchedulerILb1ELb0ELb0ELi128EEEEEEEEEvNT_6ParamsE$_ZN4cute5tupleIJiNS_1CILi0EEEEEC2ERKiRKS2_)
        /*1ee3c*/ 	.word	0x00000000


	//----- nvinfo : EIATTR_FRAME_SIZE
	.align		4
.L_21098:
        /*1ee40*/ 	.byte	0x04, 0x11
        /*1ee42*/ 	.short	(.L_21100 - .L_21099)
	.align		4
.L_21099:
        /*1ee44*/ 	.word	index@($_ZN7cutlass13device_kernelIN5flash19enable_sm80_to_sm89INS1_16FlashAttnBwdSm80INS1_25CollectiveMainloopBwdSm80ILi2ELi2EN4cute5tupleIJNS5_1CILi64EEENS7_ILi128EEES8_EEENS_10bfloat16_tEfNS_4arch4Sm80ELb0ELb1ELb1ELb1ELb1ELb0ELb0ELb0ELi2ELi2ELi4ELi2ELb1EEENS1_21CollectiveEpilogueBwdISA_SB_SD_Li256ELb1ELb0ELi2EEENS1_19SingleTileSchedulerILb1ELb0ELb0ELi128EEEEEEEEEvNT_6ParamsE$_ZN4cute5tupleIJiEEC2ERKi)
        /*1ee48*/ 	.word	0x00000000


	//----- nvinfo : EIATTR_FRAME_SIZE
	.align		4
.L_21100:
        /*1ee4c*/ 	.byte	0x04, 0x11
        /*1ee4e*/ 	.short	(.L_21102 - .L_21101)
	.align		4
.L_21101:
        /*1ee50*/ 	.word	index@($_ZN7cutlass13device_kernelIN5flash19enable_sm80_to_sm89INS1_16FlashAttnBwdSm80INS1_25CollectiveMainloopBwdSm80ILi2ELi2EN4cute5tupleIJNS5_1CILi64EEENS7_ILi128EEES8_EEENS_10bfloat16_tEfNS_4arch4Sm80ELb0ELb1ELb1ELb1ELb1ELb0ELb0ELb0ELi2ELi2ELi4ELi2ELb1EEENS1_21CollectiveEpilogueBwdISA_SB_SD_Li256ELb1ELb0ELi2EEENS1_19SingleTileSchedulerILb1ELb0ELb0ELi128EEEEEEEEEvNT_6ParamsE$_ZN4cute5tupleIJNS_1CILi0EEEiiiEEC2ERKS2_RKiS7_S7_)
        /*1ee54*/ 	.word	0x00000000


	//----- nvinfo : EIATTR_FRAME_SIZE
	.align		4
.L_21102:
        /*1ee58*/ 	.byte	0x04, 0x11
        /*1ee5a*/ 	.short	(.L_21104 - .L_21103)
	.align		4
.L_21103:
        /*1ee5c*/ 	.word	index@($_ZN7cutlass13device_kernelIN5flash19enable_sm80_to_sm89INS1_16FlashAttnBwdSm80INS1_25CollectiveMainloopBwdSm80ILi2ELi2EN4cute5tupleIJNS5_1CILi64EEENS7_ILi128EEES8_EEENS_10bfloat16_tEfNS_4arch4Sm80ELb0ELb1ELb1ELb1ELb1ELb0ELb0ELb0ELi2ELi2ELi4ELi2ELb1EEENS1_21CollectiveEpilogueBwdISA_SB_SD_Li256ELb1ELb0ELi2EEENS1_19SingleTileSchedulerILb1ELb0ELb0ELi128EEEEEEEEEvNT_6ParamsE$_ZN4cute5tupleIJNS_1CILi0EEEiEEC2ERKS2_RKi)
        /*1ee60*/ 	.word	0x00000000


	//----- nvinfo : EIATTR_FRAME_SIZE
	.align		4
.L_21104:
        /*1ee64*/ 	.byte	0x04, 0x11
        /*1ee66*/ 	.short	(.L_21106 - .L_21105)
	.align		4
.L_21105:
        /*1ee68*/ 	.word	index@($_ZN7cutlass13device_kernelIN5flash19enable_sm80_to_sm89INS1_16FlashAttnBwdSm80INS1_25CollectiveMainloopBwdSm80ILi2ELi2EN4cute5tupleIJNS5_1CILi64EEENS7_ILi128EEES8_EEENS_10bfloat16_tEfNS_4arch4Sm80ELb0ELb1ELb1ELb1ELb1ELb0ELb0ELb0ELi2ELi2ELi4ELi2ELb1EEENS1_21CollectiveEpilogueBwdISA_SB_SD_Li256ELb1ELb0ELi2EEENS1_19SingleTileSchedulerILb1ELb0ELb0ELi128EEEEEEEEEvNT_6ParamsE$_ZN4cute5tupleIJNS_1CILi0EEES2_iiEEC2ERKS2_S5_RKiS7_)
        /*1ee6c*/ 	.word	0x00000000


	//----- nvinfo : EIATTR_FRAME_SIZE
	.align		4
.L_21106:
        /*1ee70*/ 	.byte	0x04, 0x11
        /*1ee72*/ 	.short	(.L_21108 - .L_21107)
	.align		4
.L_21107:
        /*1ee74*/ 	.word	index@($_ZN7cutlass13device_kernelIN5flash19enable_sm80_to_sm89INS1_16FlashAttnBwdSm80INS1_25CollectiveMainloopBwdSm80ILi2ELi2EN4cute5tupleIJNS5_1CILi64EEENS7_ILi128EEES8_EEENS_10bfloat16_tEfNS_4arch4Sm80ELb0ELb1ELb1ELb1ELb1ELb0ELb0ELb0ELi2ELi2ELi4ELi2ELb1EEENS1_21CollectiveEpilogueBwdISA_SB_SD_Li256ELb1ELb0ELi2EEENS1_19SingleTileSchedulerILb1ELb0ELb0ELi128EEEEEEEEEvNT_6ParamsE$_ZN4cute5tupleIJNS_1CILi0EEES2_iEEC2ERKS2_S5_RKi)
        /*1ee78*/ 	.word	0x00000000


	//----- nvinfo : EIATTR_FRAME_SIZE
	.align		4
.L_21108:
        /*1ee7c*/ 	.byte	0x04, 0x11
        /*1ee7e*/ 	.short	(.L_21110 - .L_21109)
	.align		4
.L_21109:
        /*1ee80*/ 	.word	index@($_ZN7cutlass13device_kernelIN5flash19enable_sm80_to_sm89INS1_16FlashAttnBwdSm80INS1_25CollectiveMainloopBwdSm80ILi2ELi2EN4cute5tupleIJNS5_1CILi64EEENS7_ILi128EEES8_EEENS_10bfloat16_tEfNS_4arch4Sm80ELb0ELb1ELb1ELb1ELb1ELb0ELb0ELb0ELi2ELi2ELi4ELi2ELb1EEENS1_21CollectiveEpilogueBwdISA_SB_SD_Li256ELb1ELb0ELi2EEENS1_19SingleTileSchedulerILb1ELb0ELb0ELi128EEEEEEEEEvNT_6ParamsE$_ZN4cute5tupleIJNS_1CILi0EEES2_S2_iEEC2ERKS2_S5_S5_RKi)
        /*1ee84*/ 	.word	0x00000000


	//----- nvinfo : EIATTR_FRAME_SIZE
	.align		4
.L_21110:
        /*1ee88*/ 	.byte	0x04, 0x11
        /*1ee8a*/ 	.short	(.L_21112 - .L_21111)
	.align		4
.L_21111:
        /*1ee8c*/ 	.word	index@($_ZN7cutlass13device_kernelIN5flash19enable_sm80_to_sm89INS1_16FlashAttnBwdSm80INS1_25CollectiveMainloopBwdSm80ILi2ELi2EN4cute5tupleIJNS5_1CILi64EEENS7_ILi128EEES8_EEENS_10bfloat16_tEfNS_4arch4Sm80ELb0ELb1ELb1ELb1ELb1ELb0ELb0ELb0ELi2ELi2ELi4ELi2ELb1EEENS1_21CollectiveEpilogueBwdISA_SB_SD_Li256ELb1ELb0ELi2EEENS1_19SingleTileSchedulerILb1ELb0ELb0ELi128EEEEEEEEEvNT_6ParamsE$_ZN4cute5tupleIJNS_15ArithmeticTupleIJiiEEEiiiEEC2ERKS2_RKiS7_S7_)
        /*1ee90*/ 	.word	0x00000000


	//----- nvinfo : EIATTR_FRAME_SIZE
	.align		4
.L_21112:
        /*1ee94*/ 	.byte	0x04, 0x11
        /*1ee96*/ 	.short	(.L_21114 - .L_21113)
	.align		4
.L_21113:
        /*1ee98*/ 	.word	index@($_ZN7cutlass13device_kernelIN5flash19enable_sm80_to_sm89INS1_16FlashAttnBwdSm80INS1_25CollectiveMainloopBwdSm80ILi2ELi2EN4cute5tupleIJNS5_1CILi64EEENS7_ILi128EEES8_EEENS_10bfloat16_tEfNS_4arch4Sm80ELb0ELb1ELb1ELb1ELb1ELb0ELb0ELb0ELi2ELi2ELi4ELi2ELb1EEENS1_21CollectiveEpilogueBwdISA_SB_SD_Li256ELb1ELb0ELi2EEENS1_19SingleTileSchedulerILb1ELb0ELb0ELi128EEEEEEEEEvNT_6ParamsE$_ZN4cute5tupleIJNS_15ArithmeticTupleIJiiEEEEEC2ERKS2_)
        /*1ee9c*/ 	.word	0x00000000


	//----- nvinfo : EIATTR_FRAME_SIZE
	.align		4
.L_21114:
        /*1eea0*/ 	.byte	0x04, 0x11
        /*1eea2*/ 	.short	(.L_21116 - .L_21115)
	.align		4
.L_21115:
        /*1eea4*/ 	.word	index@($_ZN7cutlass13device_kernelIN5flash19enable_sm80_to_sm89INS1_16FlashAttnBwdSm80INS1_25CollectiveMainloopBwdSm80ILi2ELi2EN4cute5tupleIJNS5_1CILi64EEENS7_ILi128EEES8_EEENS_10bfloat16_tEfNS_4arch4Sm80ELb0ELb1ELb1ELb1ELb1ELb0ELb0ELb0ELi2ELi2ELi4ELi2ELb1EEENS1_21CollectiveEpilogueBwdISA_SB_SD_Li256ELb1ELb0ELi2EEENS1_19SingleTileSchedulerILb1ELb0ELb0ELi128EEEEEEEEEvNT_6ParamsE$_ZN4cute5tupleIJNS_15ArithmeticTupleIJiEEEEEC2ERKS2_)
        /*1eea8*/ 	.word	0x00000000


	//----- nvinfo : EIATTR_FRAME_SIZE
	.align		4
.L_21116:
        /*1eeac*/ 	.byte	0x04, 0x11
        /*1eeae*/ 	.short	(.L_21118 - .L_21117)
	.align		4
.L_21117:
        /*1eeb0*/ 	.word	index@($_ZN7cutlass13device_kernelIN5flash19enable_sm80_to_sm89INS1_16FlashAttnBwdSm80INS1_25CollectiveMainloopBwdSm80ILi2ELi2EN4cute5tupleIJNS5_1CILi64EEENS7_ILi128EEES8_EEENS_10bfloat16_tEfNS_4arch4Sm80ELb0ELb1ELb1ELb1ELb1ELb0ELb0ELb0ELi2ELi2ELi4ELi2ELb1EEENS1_21CollectiveEpilogueBwdISA_SB_SD_Li256ELb1ELb0ELi2EEENS1_19SingleTileSchedulerILb1ELb0ELb0ELi128EEEEEEEEEvNT_6ParamsE$_ZN4cute5tupleIJNS_15ArithmeticTupleIJNS_1CILi0EEEiEEEEEC2ERKS4_)
        /*1eeb4*/ 	.word	0x00000000


	//----- nvinfo : EIATTR_FRAME_SIZE
	.align		4
.L_21118:
        /*1eeb8*/ 	.byte	0x04, 0x11
        /*1eeba*/ 	.short	(.L_21120 - .L_21119)
	.align		4
.L_21119:
        /*1eebc*/ 	.word	index@($_ZN7cutlass13device_kernelIN5flash19enable_sm80_to_sm89INS1_16FlashAttnBwdSm80INS1_25CollectiveMainloopBwdSm80ILi2ELi2EN4cute5tupleIJNS5_1CILi64EEENS7_ILi128EEES8_EEENS_10bfloat16_tEfNS_4arch4Sm80ELb0ELb1ELb1ELb1ELb1ELb0ELb0ELb0ELi2ELi2ELi4ELi2ELb1EEENS1_21CollectiveEpilogueBwdISA_SB_SD_Li256ELb1ELb0ELi2EEENS1_19SingleTileSchedulerILb1ELb0ELb0ELi128EEEEEEEEEvNT_6ParamsE$_ZN4cute5tupleIJNS0_IJNS0_IJNS_1CILi8EEENS1_ILi1EEEEEENS1_ILi2EEES3_EEENS0_IJNS0_IJS3_NS1_ILi0EEEEEElS7_EEEEEC2ERKS6_RKS9_)
        /*1eec0*/ 	.word	0x00000000


	//----- nvinfo : EIATTR_FRAME_SIZE
	.align		4
.L_21120:
        /*1eec4*/ 	.byte	0x04, 0x11
        /*1eec6*/ 	.short	(.L_21122 - .L_21121)
	.align		4
.L_21121:
        /*1eec8*/ 	.word	index@($_ZN7cutlass13device_kernelIN5flash19enable_sm80_to_sm89INS1_16FlashAttnBwdSm80INS1_25CollectiveMainloopBwdSm80ILi2ELi2EN4cute5tupleIJNS5_1CILi64EEENS7_ILi128EEES8_EEENS_10bfloat16_tEfNS_4arch4Sm80ELb0ELb1ELb1ELb1ELb1ELb0ELb0ELb0ELi2ELi2ELi4ELi2ELb1EEENS1_21CollectiveEpilogueBwdISA_SB_SD_Li256ELb1ELb0ELi2EEENS1_19SingleTileSchedulerILb1ELb0ELb0ELi128EEEEEEEEEvNT_6ParamsE$_ZN4cute3eso3ESOILb1ELb0EJNS_6LayoutINS_5tupleIJNS3_IJNS_1CILi8EEENS4_ILi1EEEEEENS4_ILi2EEES6_EEENS3_IJNS3_IJS6_NS4_ILi0EEEEEENS4_ILi2048EEESA_EEEEEiEEC2ERKSE_RKi)
        /*1eecc*/ 	.word	0x00000000


	//----- nvinfo : EIATTR_FRAME_SIZE
	.align		4
.L_21122:
        /*1eed0*/ 	.byte	0x04, 0x11
        /*1eed2*/ 	.short	(.L_21124 - .L_21123)
	.align		4
.L_21123:
        /*1eed4*/ 	.word	index@($_ZN7cutlass13device_kernelIN5flash19enable_sm80_to_sm89INS1_16FlashAttnBwdSm80INS1_25CollectiveMainloopBwdSm80ILi2ELi2EN4cute5tupleIJNS5_1CILi64EEENS7_ILi128EEES8_EEENS_10bfloat16_tEfNS_4arch4Sm80ELb0ELb1ELb1ELb1ELb1ELb0ELb0ELb0ELi2ELi2ELi4ELi2ELb1EEENS1_21CollectiveEpilogueBwdISA_SB_SD_Li256ELb1ELb0ELi2EEENS1_19SingleTileSchedulerILb1ELb0ELb0ELi128EEEEEEEEEvNT_6ParamsE$_ZN4cute3eso3ESOILb1ELb0EJNS_6LayoutINS_5tupleIJNS3_IJNS_1CILi8EEENS4_ILi1EEEEEENS4_ILi2EEES6_EEENS3_IJNS3_IJS6_NS4_ILi0EEEEEENS4_ILi2048EEESA_EEEEENS_10ViewEngineINS_8smem_ptrIPN7cutlass10bfloat16_tEEEEEEEC2ERKSE_RKSL_)
        /*1eed8*/ 	.word	0x00000000


	//----- nvinfo : EIATTR_FRAME_SIZE
	.align		4
.L_21124:
        /*1eedc*/ 	.byte	0x04, 0x11
        /*1eede*/ 	.short	(.L_21126 - .L_21125)
	.align		4
.L_21125:
        /*1eee0*/ 	.word	index@($_ZN7cutlass13device_kernelIN5flash19enable_sm80_to_sm89INS1_16FlashAttnBwdSm80INS1_25CollectiveMainloopBwdSm80ILi2ELi2EN4cute5tupleIJNS5_1CILi64EEENS7_ILi128EEES8_EEENS_10bfloat16_tEfNS_4arch4Sm80ELb0ELb1ELb1ELb1ELb1ELb0ELb0ELb0ELi2ELi2ELi4ELi2ELb1EEENS1_21CollectiveEpilogueBwdISA_SB_SD_Li256ELb1ELb0ELi2EEENS1_19SingleTileSchedulerILb1ELb0ELb0ELi128EEEEEEEEEvNT_6ParamsE$_ZN4cute3eso3ESOILb1ELb0EJNS_6LayoutINS_5tupleIJNS3_IJNS_1CILi8EEENS4_ILi1EEEEEEEEENS3_IJNS3_IJS6_NS4_ILi0EEEEEEEEEEElEEC2ERKSC_RKl)
        /*1eee4*/ 	.word	0x00000000


	//----- nvinfo : EIATTR_FRAME_SIZE
	.align		4
.L_21126:
        /*1eee8*/ 	.byte	0x04, 0x11
        /*1eeea*/ 	.short	(.L_21128 - .L_21127)
	.align		4
.L_21127:
        /*1eeec*/ 	.word	index@($_ZN7cutlass13device_kernelIN5flash19enable_sm80_to_sm89INS1_16FlashAttnBwdSm80INS1_25CollectiveMainloopBwdSm80ILi2ELi2EN4cute5tupleIJNS5_1CILi64EEENS7_ILi128EEES8_EEENS_10bfloat16_tEfNS_4arch4Sm80ELb0ELb1ELb1ELb1ELb1ELb0ELb0ELb0ELi2ELi2ELi4ELi2ELb1EEENS1_21CollectiveEpilogueBwdISA_SB_SD_Li256ELb1ELb0ELi2EEENS1_19SingleTileSchedulerILb1ELb0ELb0ELi128EEEEEEEEEvNT_6ParamsE$_ZN4cute3eso3ESOILb1ELb0EJNS_6LayoutINS_5tupleIJNS3_IJNS_1CILi8EEENS4_ILi1EEEEEEEEENS3_IJNS3_IJS6_NS4_ILi0EEEEEEEEEEEiEEC2ERKSC_RKi)
        /*1eef0*/ 	.word	0x00000000


	//----- nvinfo : EIATTR_FRAME_SIZE
	.align		4
.L_21128:
        /*1eef4*/ 	.byte	0x04, 0x11
        /*1eef6*/ 	.short	(.L_21130 - .L_21129)
	.align		4
.L_21129:
        /*1eef8*/ 	.word	index@($_ZN7cutlass13device_kernelIN5flash19enable_sm80_to_sm89INS1_16FlashAttnBwdSm80INS1_25CollectiveMainloopBwdSm80ILi2ELi2EN4cute5tupleIJNS5_1CILi64EEENS7_ILi128EEES8_EEENS_10bfloat16_tEfNS_4arch4Sm80ELb0ELb1ELb1ELb1ELb1ELb0ELb0ELb0ELi2ELi2ELi4ELi2ELb1EEENS1_21CollectiveEpilogueBwdISA_SB_SD_Li256ELb1ELb0ELi2EEENS1_19SingleTileSchedulerILb1ELb0ELb0ELi128EEEEEEEEEvNT_6ParamsE$_ZN4cute3eso3ESOILb1ELb0EJNS_6LayoutINS_5tupleIJNS3_IJNS_1CILi8EEENS4_ILi1EEEEEEEEENS3_IJNS3_IJS6_NS4_ILi0EEEEEEEEEEENS_10ViewEngineINS_8smem_ptrIPN7cutlass10bfloat16_tEEEEEEEC2ERKSC_RKSJ_)
        /*1eefc*/ 	.word	0x00000000


	//----- nvinfo : EIATTR_FRAME_SIZE
	.align		4
.L_21130:
        /*1ef00*/ 	.byte	0x04, 0x11
        /*1ef02*/ 	.short	(.L_21132 - .L_21131)
	.align		4
.L_21131:
        /*1ef04*/ 	.word	index@($_ZN7cutlass13device_kernelIN5flash19enable_sm80_to_sm89INS1_16FlashAttnBwdSm80INS1_25CollectiveMainloopBwdSm80ILi2ELi2EN4cute5tupleIJNS5_1CILi64EEENS7_ILi128EEES8_EEENS_10bfloat16_tEfNS_4arch4Sm80ELb0ELb1ELb1ELb1ELb1ELb0ELb0ELb0ELi2ELi2ELi4ELi2ELb1EEENS1_21CollectiveEpilogueBwdISA_SB_SD_Li256ELb1ELb0ELi2EEENS1_19SingleTileSchedulerILb1ELb0ELb0ELi128EEEEEEEEEvNT_6ParamsE$_ZN4cute3eso3ESOILb1ELb0EJNS_6LayoutINS_5tupleIJNS3_IJNS_1CILi8EEENS4_ILi1EEEEEEEEENS3_IJNS3_IJS6_NS4_ILi0EEEEEEEEEEENS_10ViewEngineINS_8gmem_ptrIPKN7cutlass10bfloat16_tEEEEEEEC2ERKSC_RKSK_)
        /*1ef08*/ 	.word	0x00000000


	//----- nvinfo : EIATTR_FRAME_SIZE
	.align		4
.L_21132:
        /*1ef0c*/ 	.byte	0x04, 0x11
        /*1ef0e*/ 	.short	(.L_21134 - .L_21133)
	.align		4
.L_21133:
        /*1ef10*/ 	.word	index@($_ZN7cutlass13device_kernelIN5flash19enable_sm80_to_sm89INS1_16FlashAttnBwdSm80INS1_25CollectiveMainloopBwdSm80ILi2ELi2EN4cute5tupleIJNS5_1CILi64EEENS7_ILi128EEES8_EEENS_10bfloat16_tEfNS_4arch4Sm80ELb0ELb1ELb1ELb1ELb1ELb0ELb0ELb0ELi2ELi2ELi4ELi2ELb1EEENS1_21CollectiveEpilogueBwdISA_SB_SD_Li256ELb1ELb0ELi2EEENS1_19SingleTileSchedulerILb1ELb0ELb0ELi128EEEEEEEEEvNT_6ParamsE$_ZN4cute3eso3ESOILb1ELb0EJNS_6LayoutINS_5tupleIJNS3_IJNS_1CILi4EEENS4_ILi1EEEEEES6_EEENS3_IJNS3_IJS6_NS4_ILi0EEEEEES9_EEEEEiEEC2ERKSC_RKi)
        /*1ef14*/ 	.word	0x00000000


	//----- nvinfo : EIATTR_FRAME_SIZE
	.align		4
.L_21134:
        /*1ef18*/ 	.byte	0x04, 0x11
        /*1ef1a*/ 	.short	(.L_21136 - .L_21135)
	.align		4
.L_21135:
        /*1ef1c*/ 	.word	index@($_ZN7cutlass13device_kernelIN5flash19enable_sm80_to_sm89INS1_16FlashAttnBwdSm80INS1_25CollectiveMainloopBwdSm80ILi2ELi2EN4cute5tupleIJNS5_1CILi64EEENS7_ILi128EEES8_EEENS_10bfloat16_tEfNS_4arch4Sm80ELb0ELb1ELb1ELb1ELb1ELb0ELb0ELb0ELi2ELi2ELi4ELi2ELb1EEENS1_21CollectiveEpilogueBwdISA_SB_SD_Li256ELb1ELb0ELi2EEENS1_19SingleTileSchedulerILb1ELb0ELb0ELi128EEEEEEEEEvNT_6ParamsE$_ZN4cute3eso3ESOILb1ELb0EJNS_6LayoutINS_5tupleIJNS3_IJNS_1CILi4EEENS4_ILi1EEEEEES6_EEENS3_IJNS3_IJS6_NS4_ILi0EEEEEES9_EEEEENS_10ViewEngineINS_8smem_ptrIPfEEEEEEC2ERKSC_RKSH_)
        /*1ef20*/ 	.word	0x00000000


	//----- nvinfo : EIATTR_FRAME_SIZE
	.align		4
.L_21136:
        /*1ef24*/ 	.byte	0x04, 0x11
        /*1ef26*/ 	.short	(.L_21138 - .L_21137)
	.align		4
.L_21137:
        /*1ef28*/ 	.word	index@($_ZN7cutlass13device_kernelIN5flash19enable_sm80_to_sm89INS1_16FlashAttnBwdSm80INS1_25CollectiveMainloopBwdSm80ILi2ELi2EN4cute5tupleIJNS5_1CILi64EEENS7_ILi128EEES8_EEENS_10bfloat16_tEfNS_4arch4Sm80ELb0ELb1ELb1ELb1ELb1ELb0ELb0ELb0ELi2ELi2ELi4ELi2ELb1EEENS1_21CollectiveEpilogueBwdISA_SB_SD_Li256ELb1ELb0ELi2EEENS1_19SingleTileSchedulerILb1ELb0ELb0ELi128EEEEEEEEEvNT_6ParamsE$_ZN4cute3eso3ESOILb1ELb0EJNS_6LayoutINS_5tupleIJNS3_IJNS_1CILi4EEENS4_ILi1EEEEEES6_EEENS3_IJNS3_IJS6_NS4_ILi0EEEEEES9_EEEEENS_10ViewEngineINS_8gmem_ptrIPKfEEEEEEC2ERKSC_RKSI_)
        /*1ef2c*/ 	.word	0x00000000


	//----- nvinfo : EIATTR_FRAME_SIZE
	.align		4
.L_21138:
        /*1ef30*/ 	.byte	0x04, 0x11
        /*1ef32*/ 	.short	(.L_21140 - .L_21139)
	.align		4
.L_21139:
        /*1ef34*/ 	.word	index@($_ZN7cutlass13device_kernelIN5flash19enable_sm80_to_sm89INS1_16FlashAttnBwdSm80INS1_25CollectiveMainloopBwdSm80ILi2ELi2EN4cute5tupleIJNS5_1CILi64EEENS7_ILi128EEES8_EEENS_10bfloat16_tEfNS_4arch4Sm80ELb0ELb1ELb1ELb1ELb1ELb0ELb0ELb0ELi2ELi2ELi4ELi2ELb1EEENS1_21CollectiveEpilogueBwdISA_SB_SD_Li256ELb1ELb0ELi2EEENS1_19SingleTileSchedulerILb1ELb0ELb0ELi128EEEEEEEEEvNT_6ParamsE$_ZN4cute3eso3ESOILb1ELb0EJNS_6LayoutINS_5tupleIJNS3_IJNS_1CILi4EEENS4_ILi1EEEEEEEEENS3_IJNS3_IJS6_NS4_ILi0EEEEEEEEEEENS_10ViewEngineINS_8smem_ptrIPfEEEEEEC2ERKSC_RKSH_)
        /*1ef38*/ 	.word	0x00000000


	//----- nvinfo : EIATTR_FRAME_SIZE
	.align		4
.L_21140:
        /*1ef3c*/ 	.byte	0x04, 0x11
        /*1ef3e*/ 	.short	(.L_21142 - .L_21141)
	.align		4
.L_21141:
        /*1ef40*/ 	.word	index@($_ZN7cutlass13device_kernelIN5flash19enable_sm80_to_sm89INS1_16FlashAttnBwdSm80INS1_25CollectiveMainloopBwdSm80ILi2ELi2EN4cute5tupleIJNS5_1CILi64EEENS7_ILi128EEES8_EEENS_10bfloat16_tEfNS_4arch4Sm80ELb0ELb1ELb1ELb1ELb1ELb0ELb0ELb0ELi2ELi2ELi4ELi2ELb1EEENS1_21CollectiveEpilogueBwdISA_SB_SD_Li256ELb1ELb0ELi2EEENS1_19SingleTileSchedulerILb1ELb0ELb0ELi128EEEEEEEEEvNT_6ParamsE$_ZN4cute3eso3ESOILb1ELb0EJNS_6LayoutINS_5tupleIJNS3_IJNS_1CILi4EEENS4_ILi1EEEEEEEEENS3_IJNS3_IJS6_NS4_ILi0EEEEEEEEEEENS_10ViewEngineINS_8gmem_ptrIPKfEEEEEEC2ERKSC_RKSI_)
        /*1ef44*/ 	.word	0x00000000


	//----- nvinfo : EIATTR_FRAME_SIZE
	.align		4
.L_21142:
        /*1ef48*/ 	.byte	0x04, 0x11
        /*1ef4a*/ 	.short	(.L_21144 - .L_21143)
	.align		4
.L_21143:
        /*1ef4c*/ 	.word	index@($_ZN7cutlass13device_kernelIN5flash19enable_sm80_to_sm89INS1_16FlashAttnBwdSm80INS1_25CollectiveMainloopBwdSm80ILi2ELi2EN4cute5tupleIJNS5_1CILi64EEENS7_ILi128EEES8_EEENS_10bfloat16_tEfNS_4arch4Sm80ELb0ELb1ELb1ELb1ELb1ELb0ELb0ELb0ELi2ELi2ELi4ELi2ELb1EEENS1_21CollectiveEpilogueBwdISA_SB_SD_Li256ELb1ELb0ELi2EEENS1_19SingleTileSchedulerILb1ELb0ELb0ELi128EEEEEEEEEvNT_6ParamsE$_ZN4cute3eso3ESOILb1ELb0EJNS_6LayoutINS_5tupleIJNS3_IJNS_1CILi1EEES5_EEEEEENS3_IJNS3_IJS5_NS4_ILi0EEEEEEEEEEENS_10ViewEngineINS_8smem_ptrIPN7cutlass9uint128_tEEEEEEEC2ERKSB_RKSI_)
        /*1ef50*/ 	.word	0x00000000


	//----- nvinfo : EIATTR_FRAME_SIZE
	.align		4
.L_21144:
        /*1ef54*/ 	.byte	0x04, 0x11
        /*1ef56*/ 	.short	(.L_21146 - .L_21145)
	.align		4
.L_21145:
        /*1ef58*/ 	.word	index@($_ZN7cutlass13device_kernelIN5flash19enable_sm80_to_sm89INS1_16FlashAttnBwdSm80INS1_25CollectiveMainloopBwdSm80ILi2ELi2EN4cute5tupleIJNS5_1CILi64EEENS7_ILi128EEES8_EEENS_10bfloat16_tEfNS_4arch4Sm80ELb0ELb1ELb1ELb1ELb1ELb0ELb0ELb0ELi2ELi2ELi4ELi2ELb1EEENS1_21CollectiveEpilogueBwdISA_SB_SD_Li256ELb1ELb0ELi2EEENS1_19SingleTileSchedulerILb1ELb0ELb0ELi128EEEEEEEEEvNT_6ParamsE$_ZN4cute3eso3ESOILb1ELb0EJNS_6LayoutINS_5tupleIJNS3_IJNS_1CILi1EEES5_EEEEEENS3_IJNS3_IJS5_NS4_ILi0EEEEEEEEEEENS_10ViewEngineINS_8gmem_ptrIPKN7cutlass9uint128_tEEEEEEEC2ERKSB_RKSJ_)
        /*1ef5c*/ 	.word	0x00000000


	//----- nvinfo : EIATTR_FRAME_SIZE
	.align		4
.L_21146:
        /*1ef60*/ 	.byte	0x04, 0x11
        /*1ef62*/ 	.short	(.L_21148 - .L_21147)
	.align		4
.L_21147:
        /*1ef64*/ 	.word	index@($_ZN7cutlass13device_kernelIN5flash19enable_sm80_to_sm89INS1_16FlashAttnBwdSm80INS1_25CollectiveMainloopBwdSm80ILi2ELi2EN4cute5tupleIJNS5_1CILi64EEENS7_ILi128EEES8_EEENS_10bfloat16_tEfNS_4arch4Sm80ELb0ELb1ELb1ELb1ELb1ELb0ELb0ELb0ELi2ELi2ELi4ELi2ELb1EEENS1_21CollectiveEpilogueBwdISA_SB_SD_Li256ELb1ELb0ELi2EEENS1_19SingleTileSchedulerILb1ELb0ELb0ELi128EEEEEEEEEvNT_6ParamsE$_ZN4cute3eso3ESOILb1ELb0EJNS_5tupleIJNS_1CILi1EEENS3_ILi0EEEEEElS5_EEC2ERKS6_RKlRKS5_)
        /*1ef68*/ 	.word	0x00000000


	//----- nvinfo : EIATTR_FRAME_SIZE
	.align		4
.L_21148:
        /*1ef6c*/ 	.byte	0x04, 0x11
        /*1ef6e*/ 	.short	(.L_21150 - .L_21149)
	.align		4
.L_21149:
        /*1ef70*/ 	.word	index@($_ZN7cutlass13device_kernelIN5flash19enable_sm80_to_sm89INS1_16FlashAttnBwdSm80INS1_25CollectiveMainloopBwdSm80ILi2ELi2EN4cute5tupleIJNS5_1CILi64EEENS7_ILi128EEES8_EEENS_10bfloat16_tEfNS_4arch4Sm80ELb0ELb1ELb1ELb1ELb1ELb0ELb0ELb0ELi2ELi2ELi4ELi2ELb1EEENS1_21CollectiveEpilogueBwdISA_SB_SD_Li256ELb1ELb0ELi2EEENS1_19SingleTileSchedulerILb1ELb0ELb0ELi128EEEEEEEEEvNT_6ParamsE$_ZN4cute3eso3ESOILb1ELb0EJNS_5tupleIJNS2_IJNS_1CILi8EEENS3_ILi1EEEEEENS3_ILi2EEES5_EEENS2_IJNS2_IJS5_NS3_ILi0EEEEEElS9_EEEEEC2ERKS8_RKSB_)
        /*1ef74*/ 	.word	0x00000000


	//----- nvinfo : EIATTR_FRAME_SIZE
	.align		4
.L_21150:
        /*1ef78*/ 	.byte	0x04, 0x11
        /*1ef7a*/ 	.short	(.L_21152 - .L_21151)
	.align		4
.L_21151:
        /*1ef7c*/ 	.word	index@($_ZN7cutlass13device_kernelIN5flash19enable_sm80_to_sm89INS1_16FlashAttnBwdSm80INS1_25CollectiveMainloopBwdSm80ILi2ELi2EN4cute5tupleIJNS5_1CILi64EEENS7_ILi128EEES8_EEENS_10bfloat16_tEfNS_4arch4Sm80ELb0ELb1ELb1ELb1ELb1ELb0ELb0ELb0ELi2ELi2ELi4ELi2ELb1EEENS1_21CollectiveEpilogueBwdISA_SB_SD_Li256ELb1ELb0ELi2EEENS1_19SingleTileSchedulerILb1ELb0ELb0ELi128EEEEEEEEEvNT_6ParamsE$_ZN4cute3eso3ESOILb1ELb0EJNS_1CILi0EEEiiiEEC2ERKS3_RKiS8_S8_)
        /*1ef80*/ 	.word	0x00000000


	//----- nvinfo : EIATTR_FRAME_SIZE
	.align		4
.L_21152:
        /*1ef84*/ 	.byte	0x04, 0x11
        /*1ef86*/ 	.short	(.L_21154 - .L_21153)
	.align		4
.L_21153:
        /*1ef88*/ 	.word	index@($_ZN7cutlass13device_kernelIN5flash19enable_sm80_to_sm89INS1_16FlashAttnBwdSm80INS1_25CollectiveMainloopBwdSm80ILi2ELi2EN4cute5tupleIJNS5_1CILi64EEENS7_ILi128EEES8_EEENS_10bfloat16_tEfNS_4arch4Sm80ELb0ELb1ELb1ELb1ELb1ELb0ELb0ELb0ELi2ELi2ELi4ELi2ELb1EEENS1_21CollectiveEpilogueBwdISA_SB_SD_Li256ELb1ELb0ELi2EEENS1_19SingleTileSchedulerILb1ELb0ELb0ELi128EEEEEEEEEvNT_6ParamsE$_ZN4cute3eso3ESOILb1ELb0EJNS_1CILi0EEEiS3_S3_EEC2ERKS3_RKiS6_S6_)
        /*1ef8c*/ 	.word	0x00000000


	//----- nvinfo : EIATTR_FRAME_SIZE
	.align		4
.L_21154:
        /*1ef90*/ 	.byte	0x04, 0x11
        /*1ef92*/ 	.short	(.L_21156 - .L_21155)
	.align		4
.L_21155:
        /*1ef94*/ 	.word	index@($_ZN7cutlass13device_kernelIN5flash19enable_sm80_to_sm89INS1_16FlashAttnBwdSm80INS1_25CollectiveMainloopBwdSm80ILi2ELi2EN4cute5tupleIJNS5_1CILi64EEENS7_ILi128EEES8_EEENS_10bfloat16_tEfNS_4arch4Sm80ELb0ELb1ELb1ELb1ELb1ELb0ELb0ELb0ELi2ELi2ELi4ELi2ELb1EEENS1_21CollectiveEpilogueBwdISA_SB_SD_Li256ELb1ELb0ELi2EEENS1_19SingleTileSchedulerILb1ELb0ELb0ELi128EEEEEEEEEvNT_6ParamsE$_ZN4cute3eso3ESOILb1ELb0EJNS_1CILi0EEEiS3_EEC2ERKS3_RKiS6_)
        /*1ef98*/ 	.word	0x00000000


	//----- nvinfo : EIATTR_FRAME_SIZE
	.align		4
.L_21156:
        /*1ef9c*/ 	.byte	0x04, 0x11
        /*1ef9e*/ 	.short	(.L_21158 - .L_21157)
	.align		4
.L_21157:
        /*1efa0*/ 	.word	index@($_ZN7cutlass13device_kernelIN5flash19enable_sm80_to_sm89INS1_16FlashAttnBwdSm80INS1_25CollectiveMainloopBwdSm80ILi2ELi2EN4cute5tupleIJNS5_1CILi64EEENS7_ILi128EEES8_EEENS_10bfloat16_tEfNS_4arch4Sm80ELb0ELb1ELb1ELb1ELb1ELb0ELb0ELb0ELi2ELi2ELi4ELi2ELb1EEENS1_21CollectiveEpilogueBwdISA_SB_SD_Li256ELb1ELb0ELi2EEENS1_19SingleTileSchedulerILb1ELb0ELb0ELi128EEEEEEEEEvNT_6ParamsE$_ZN4cute3eso3ESOILb1ELb0EJNS_1CILi0EEEiEEC2ERKS3_RKi)
        /*1efa4*/ 	.word	0x00000000


	//----- nvinfo : EIATTR_FRAME_SIZE
	.align		4
.L_21158:
        /*1efa8*/ 	.byte	0x04, 0x11
        /*1efaa*/ 	.short	(.L_21160 - .L_21159)
	.align		4
.L_21159:
        /*1efac*/ 	.word	index@($_ZN7cutlass13device_kernelIN5flash19enable_sm80_to_sm89INS1_16FlashAttnBwdSm80INS1_25CollectiveMainloopBwdSm80ILi2ELi2EN4cute5tupleIJNS5_1CILi64EEENS7_ILi128EEES8_EEENS_10bfloat16_tEfNS_4arch4Sm80ELb0ELb1ELb1ELb1ELb1ELb0ELb0ELb0ELi2ELi2ELi4ELi2ELb1EEENS1_21CollectiveEpilogueBwdISA_SB_SD_Li256ELb1ELb0ELi2EEENS1_19SingleTileSchedulerILb1ELb0ELb0ELi128EEEEEEEEEvNT_6ParamsE$_ZN4cute3eso3ESOILb1ELb0EJNS_1CILi0EEES3_iiEEC2ERKS3_S6_RKiS8_)
        /*1efb0*/ 	.word	0x00000000


	//----- nvinfo : EIATTR_FRAME_SIZE
	.align		4
.L_21160:
        /*1efb4*/ 	.byte	0x04, 0x11
        /*1efb6*/ 	.short	(.L_21162 - .L_21161)
	.align		4
.L_21161:
        /*1efb8*/ 	.word	index@($_ZN7cutlass13device_kernelIN5flash19enable_sm80_to_sm89INS1_16FlashAttnBwdSm80INS1_25CollectiveMainloopBwdSm80ILi2ELi2EN4cute5tupleIJNS5_1CILi64EEENS7_ILi128EEES8_EEENS_10bfloat16_tEfNS_4arch4Sm80ELb0ELb1ELb1ELb1ELb1ELb0ELb0ELb0ELi2ELi2ELi4ELi2ELb1EEENS1_21CollectiveEpilogueBwdISA_SB_SD_Li256ELb1ELb0ELi2EEENS1_19SingleTileSchedulerILb1ELb0ELb0ELi128EEEEEEEEEvNT_6ParamsE$_ZN4cute3eso3ESOILb1ELb0EJNS_1CILi0EEES3_iS3_EEC2ERKS3_S6_RKiS6_)
        /*1efbc*/ 	.word	0x00000000


	//----- nvinfo : EIATTR_FRAME_SIZE
	.align		4
.L_21162:
        /*1efc0*/ 	.byte	0x04, 0x11
        /*1efc2*/ 	.short	(.L_21164 - .L_21163)
	.align		4
.L_21163:
        /*1efc4*/ 	.word	index@($_ZN7cutlass13device_kernelIN5flash19enable_sm80_to_sm89INS1_16FlashAttnBwdSm80INS1_25CollectiveMainloopBwdSm80ILi2ELi2EN4cute5tupleIJNS5_1CILi64EEENS7_ILi128EEES8_EEENS_10bfloat16_tEfNS_4arch4Sm80ELb0ELb1ELb1ELb1ELb1ELb0ELb0ELb0ELi2ELi2ELi4ELi2ELb1EEENS1_21CollectiveEpilogueBwdISA_SB_SD_Li256ELb1ELb0ELi2EEENS1_19SingleTileSchedulerILb1ELb0ELb0ELi128EEEEEEEEEvNT_6ParamsE$_ZN4cute3eso3ESOILb1ELb0EJNS_1CILi0EEES3_iEEC2ERKS3_S6_RKi)
        /*1efc8*/ 	.word	0x00000000


	//----- nvinfo : EIATTR_FRAME_SIZE
	.align		4
.L_21164:
        /*1efcc*/ 	.byte	0x04, 0x11
        /*1efce*/ 	.short	(.L_21166 - .L_21165)
	.align		4
.L_21165:
        /*1efd0*/ 	.word	index@($_ZN7cutlass13device_kernelIN5flash19enable_sm80_to_sm89INS1_16FlashAttnBwdSm80INS1_25CollectiveMainloopBwdSm80ILi2ELi2EN4cute5tupleIJNS5_1CILi64EEENS7_ILi128EEES8_EEENS_10bfloat16_tEfNS_4arch4Sm80ELb0ELb1ELb1ELb1ELb1ELb0ELb0ELb0ELi2ELi2ELi4ELi2ELb1EEENS1_21CollectiveEpilogueBwdISA_SB_SD_Li256ELb1ELb0ELi2EEENS1_19SingleTileSchedulerILb1ELb0ELb0ELi128EEEEEEEEEvNT_6ParamsE$_ZN4cute3eso3ESOILb1ELb0EJNS_1CILi0EEES3_S3_iEEC2ERKS3_S6_S6_RKi)
        /*1efd4*/ 	.word	0x00000000


	//----- nvinfo : EIATTR_FRAME_SIZE
	.align		4
.L_21166:
        /*1efd8*/ 	.byte	0x04, 0x11
        /*1efda*/ 	.short	(.L_21168 - .L_21167)
	.align		4
.L_21167:
        /*1efdc*/ 	.word	index@($_ZN7cutlass13device_kernelIN5flash19enable_sm80_to_sm89INS1_16FlashAttnBwdSm80INS1_25CollectiveMainloopBwdSm80ILi2ELi2EN4cute5tupleIJNS5_1CILi64EEENS7_ILi128EEES8_EEENS_10bfloat16_tEfNS_4arch4Sm80ELb0ELb1ELb1ELb1ELb1ELb0ELb0ELb0ELi2ELi2ELi4ELi2ELb1EEENS1_21CollectiveEpilogueBwdISA_SB_SD_Li256ELb1ELb0ELi2EEENS1_19SingleTileSchedulerILb1ELb0ELb0ELi128EEEEEEEEEvNT_6ParamsE$_ZN4cute3eso3ESOILb1ELb0EJNS_10UnderscoreEiiEEC2ERKS2_RKiS7_)
        /*1efe0*/ 	.word	0x00000000


	//----- nvinfo : EIATTR_FRAME_SIZE
	.align		4
.L_21168:
        /*1efe4*/ 	.byte	0x04, 0x11
        /*1efe6*/ 	.short	(.L_21170 - .L_21169)
	.align		4
.L_21169:
        /*1efe8*/ 	.word	index@($_ZN7cutlass13device_kernelIN5flash19enable_sm80_to_sm89INS1_16FlashAttnBwdSm80INS1_25CollectiveMainloopBwdSm80ILi2ELi2EN4cute5tupleIJNS5_1CILi64EEENS7_ILi128EEES8_EEENS_10bfloat16_tEfNS_4arch4Sm80ELb0ELb1ELb1ELb1ELb1ELb0ELb0ELb0ELi2ELi2ELi4ELi2ELb1EEENS1_21CollectiveEpilogueBwdISA_SB_SD_Li256ELb1ELb0ELi2EEENS1_19SingleTileSchedulerILb1ELb0ELb0ELi128EEEEEEEEEvNT_6ParamsE$_ZN4cute3eso3ESOILb1ELb0EJNS_10UnderscoreEiEEC2ERKS2_RKi)
        /*1efec*/ 	.word	0x00000000


	//----- nvinfo : EIATTR_FRAME_SIZE
	.align		4
.L_21170:
        /*1eff0*/ 	.byte	0x04, 0x11
        /*1eff2*/ 	.short	(.L_21172 - .L_21171)
	.align		4
.L_21171:
        /*1eff4*/ 	.word	index@($_ZN7cutlass13device_kernelIN5flash19enable_sm80_to_sm89INS1_16FlashAttnBwdSm80INS1_25CollectiveMainloopBwdSm80ILi2ELi2EN4cute5tupleIJNS5_1CILi64EEENS7_ILi128EEES8_EEENS_10bfloat16_tEfNS_4arch4Sm80ELb0ELb1ELb1ELb1ELb1ELb0ELb0ELb0ELi2ELi2ELi4ELi2ELb1EEENS1_21CollectiveEpilogueBwdISA_SB_SD_Li256ELb1ELb0ELi2EEENS1_19SingleTileSchedulerILb1ELb0ELb0ELi128EEEEEEEEEvNT_6ParamsE$_ZN4cute3eso3ESOILb1ELb0EJNS_10UnderscoreES2_iEEC2ERKS2_S5_RKi)
        /*1eff8*/ 	.word	0x00000000


	//----- nvinfo : EIATTR_FRAME_SIZE
	.align		4
.L_21172:
        /*1effc*/ 	.byte	0x04, 0x11
        /*1effe*/ 	.short	(.L_21174 - .L_21173)
	.align		4
.L_21173:
        /*1f000*/ 	.word	index@($_ZN7cutlass13device_kernelIN5flash19enable_sm80_to_sm89INS1_16FlashAttnBwdSm80INS1_25CollectiveMainloopBwdSm80ILi2ELi2EN4cute5tupleIJNS5_1CILi64EEENS7_ILi128EEES8_EEENS_10bfloat16_tEfNS_4arch4Sm80ELb0ELb1ELb1ELb1ELb1ELb0ELb0ELb0ELi2ELi2ELi4ELi2ELb1EEENS1_21CollectiveEpilogueBwdISA_SB_SD_Li256ELb1ELb0ELi2EEENS1_19SingleTileSchedulerILb1ELb0ELb0ELi128EEEEEEEEEvNT_6ParamsE$_ZN4cute3eso3ESOILb1ELb0EJNS_10UnderscoreES2_S2_iEEC2ERKS2_S5_S5_RKi)
        /*1f004*/ 	.word	0x00000000


	//----- nvinfo : EIATTR_FRAME_SIZE
	.align		4
.L_21174:
        /*1f008*/ 	.byte	0x04, 0x11
        /*1f00a*/ 	.short	(.L_21176 - .L_21175)
	.align		4
.L_21175:
        /*1f00c*/ 	.word	index@($_ZN7cutlass13device_kernelIN5flash19enable_sm80_to_sm89INS1_16FlashAttnBwdSm80INS1_25CollectiveMainloopBwdSm80ILi2ELi2EN4cute5tupleIJNS5_1CILi64EEENS7_ILi128EEES8_EEENS_10bfloat16_tEfNS_4arch4Sm80ELb0ELb1ELb1ELb1ELb1ELb0ELb0ELb0ELi2ELi2ELi4ELi2ELb1EEENS1_21CollectiveEpilogueBwdISA_SB_SD_Li256ELb1ELb0ELi2EEENS1_19SingleTileSchedulerILb1ELb0ELb0ELi128EEEEEEEEEvNT_6ParamsE$_ZN4cute3eso3ESOILb0ELb1EJlEEC2ERKl)
        /*1f010*/ 	.word	0x00000000


	//----- nvinfo : EIATTR_FRAME_SIZE
	.align		4
.L_21176:
        /*1f014*/ 	.byte	0x04, 0x11
        /*1f016*/ 	.short	(.L_21178 - .L_21177)
	.align		4
.L_21177:
        /*1f018*/ 	.word	index@($_ZN7cutlass13device_kernelIN5flash19enable_sm80_to_sm89INS1_16FlashAttnBwdSm80INS1_25CollectiveMainloopBwdSm80ILi2ELi2EN4cute5tupleIJNS5_1CILi64EEENS7_ILi128EEES8_EEENS_10bfloat16_tEfNS_4arch4Sm80ELb0ELb1ELb1ELb1ELb1ELb0ELb0ELb0ELi2ELi2ELi4ELi2ELb1EEENS1_21CollectiveEpilogueBwdISA_SB_SD_Li256ELb1ELb0ELi2EEENS1_19SingleTileSchedulerILb1ELb0ELb0ELi128EEEEEEEEEvNT_6ParamsE$_ZN4cute3eso3ESOILb0ELb1EJiNS_1CILi0EEEEEC2ERKiRKS3_)
        /*1f01c*/ 	.word	0x00000000


	//----- nvinfo : EIATTR_FRAME_SIZE
	.align		4
.L_21178:
        /*1f020*/ 	.byte	0x04, 0x11
        /*1f022*/ 	.short	(.L_21180 - .L_21179)
	.align		4
.L_21179:
        /*1f024*/ 	.word	index@($_ZN7cutlass13device_kernelIN5flash19enable_sm80_to_sm89INS1_16FlashAttnBwdSm80INS1_25CollectiveMainloopBwdSm80ILi2ELi2EN4cute5tupleIJNS5_1CILi64EEENS7_ILi128EEES8_EEENS_10bfloat16_tEfNS_4arch4Sm80ELb0ELb1ELb1ELb1ELb1ELb0ELb0ELb0ELi2ELi2ELi4ELi2ELb1EEENS1_21CollectiveEpilogueBwdISA_SB_SD_Li256ELb1ELb0ELi2EEENS1_19SingleTileSchedulerILb1ELb0ELb0ELi128EEEEEEEEEvNT_6ParamsE$_ZN4cute3eso3ESOILb0ELb1EJiEEC2ERKi)
        /*1f028*/ 	.word	0x00000000


	//----- nvinfo : EIATTR_FRAME_SIZE
	.align		4
.L_21180:
        /*1f02c*/ 	.byte	0x04, 0x11
        /*1f02e*/ 	.short	(.L_21182 - .L_21181)
	.align		4
.L_21181:
        /*1f030*/ 	.word	index@($_ZN7cutlass13device_kernelIN5flash19enable_sm80_to_sm89INS1_16FlashAttnBwdSm80INS1_25CollectiveMainloopBwdSm80ILi2ELi2EN4cute5tupleIJNS5_1CILi64EEENS7_ILi128EEES8_EEENS_10bfloat16_tEfNS_4arch4Sm80ELb0ELb1ELb1ELb1ELb1ELb0ELb0ELb0ELi2ELi2ELi4ELi2ELb1EEENS1_21CollectiveEpilogueBwdISA_SB_SD_Li256ELb1ELb0ELi2EEENS1_19SingleTileSchedulerILb1ELb0ELb0ELi128EEEEEEEEEvNT_6ParamsE$_ZN4cute3eso3ESOILb0ELb1EJNS_15ArithmeticTupleIJiiEEENS_1CILi0EEES5_S5_EEC2ERKS3_RKS5_SA_SA_)
        /*1f034*/ 	.word	0x00000000


	//----- nvinfo : EIATTR_FRAME_SIZE
	.align		4
.L_21182:
        /*1f038*/ 	.byte	0x04, 0x11
        /*1f03a*/ 	.short	(.L_21184 - .L_21183)
	.align		4
.L_21183:
        /*1f03c*/ 	.word	index@($_ZN7cutlass13device_kernelIN5flash19enable_sm80_to_sm89INS1_16FlashAttnBwdSm80INS1_25CollectiveMainloopBwdSm80ILi2ELi2EN4cute5tupleIJNS5_1CILi64EEENS7_ILi128EEES8_EEENS_10bfloat16_tEfNS_4arch4Sm80ELb0ELb1ELb1ELb1ELb1ELb0ELb0ELb0ELi2ELi2ELi4ELi2ELb1EEENS1_21CollectiveEpilogueBwdISA_SB_SD_Li256ELb1ELb0ELi2EEENS1_19SingleTileSchedulerILb1ELb0ELb0ELi128EEEEEEEEEvNT_6ParamsE$_ZN4cute3eso3ESOILb0ELb1EJNS_15ArithmeticTupleIJiiEEEEEC2ERKS3_)
        /*1f040*/ 	.word	0x00000000


	//----- nvinfo : EIATTR_FRAME_SIZE
	.align		4
.L_21184:
        /*1f044*/ 	.byte	0x04, 0x11
        /*1f046*/ 	.short	(.L_21186 - .L_21185)
	.align		4
.L_21185:
        /*1f048*/ 	.word	index@($_ZN7cutlass13device_kernelIN5flash19enable_sm80_to_sm89INS1_16FlashAttnBwdSm80INS1_25CollectiveMainloopBwdSm80ILi2ELi2EN4cute5tupleIJNS5_1CILi64EEENS7_ILi128EEES8_EEENS_10bfloat16_tEfNS_4arch4Sm80ELb0ELb1ELb1ELb1ELb1ELb0ELb0ELb0ELi2ELi2ELi4ELi2ELb1EEENS1_21CollectiveEpilogueBwdISA_SB_SD_Li256ELb1ELb0ELi2EEENS1_19SingleTileSchedulerILb1ELb0ELb0ELi128EEEEEEEEEvNT_6ParamsE$_ZN4cute3eso3ESOILb0ELb1EJNS_15ArithmeticTupleIJiEEEEEC2ERKS3_)
        /*1f04c*/ 	.word	0x00000000


	//----- nvinfo : EIATTR_FRAME_SIZE
	.align		4
.L_21186:
        /*1f050*/ 	.byte	0x04, 0x11
        /*1f052*/ 	.short	(.L_21188 - .L_21187)
	.align		4
.L_21187:
        /*1f054*/ 	.word	index@($_ZN7cutlass13device_kernelIN5flash19enable_sm80_to_sm89INS1_16FlashAttnBwdSm80INS1_25CollectiveMainloopBwdSm80ILi2ELi2EN4cute5tupleIJNS5_1CILi64EEENS7_ILi128EEES8_EEENS_10bfloat16_tEfNS_4arch4Sm80ELb0ELb1ELb1ELb1ELb1ELb0ELb0ELb0ELi2ELi2ELi4ELi2ELb1EEENS1_21CollectiveEpilogueBwdISA_SB_SD_Li256ELb1ELb0ELi2EEENS1_19SingleTileSchedulerILb1ELb0ELb0ELi128EEEEEEEEEvNT_6ParamsE$_ZN4cute3eso3ESOILb0ELb1EJNS_15ArithmeticTupleIJNS_1CILi0EEEiEEEEEC2ERKS5_)
        /*1f058*/ 	.word	0x00000000


	//----- nvinfo : EIATTR_FRAME_SIZE
	.align		4
.L_21188:
        /*1f05c*/ 	.byte	0x04, 0x11
        /*1f05e*/ 	.short	(.L_21190 - .L_21189)
	.align		4
.L_21189:
        /*1f060*/ 	.word	index@($_ZN7cutlass13device_kernelIN5flash19enable_sm80_to_sm89INS1_16FlashAttnBwdSm80INS1_25CollectiveMainloopBwdSm80ILi2ELi2EN4cute5tupleIJNS5_1CILi64EEENS7_ILi128EEES8_EEENS_10bfloat16_tEfNS_4arch4Sm80ELb0ELb1ELb1ELb1ELb1ELb0ELb0ELb0ELi2ELi2ELi4ELi2ELb1EEENS1_21CollectiveEpilogueBwdISA_SB_SD_Li256ELb1ELb0ELi2EEENS1_19SingleTileSchedulerILb1ELb0ELb0ELi128EEEEEEEEEvNT_6ParamsE$_ZN4cute3eso3ESOILb0ELb0EJiiEEC2ERKiS4_)
        /*1f064*/ 	.word	0x00000000


	//----- nvinfo : EIATTR_FRAME_SIZE
	.align		4
.L_21190:
        /*1f068*/ 	.byte	0x04, 0x11
        /*1f06a*/ 	.short	(.L_21192 - .L_21191)
	.align		4
.L_21191:
        /*1f06c*/ 	.word	index@($_ZN7cutlass13device_kernelIN5flash19enable_sm80_to_sm89INS1_16FlashAttnBwdSm80INS1_25CollectiveMainloopBwdSm80ILi2ELi2EN4cute5tupleIJNS5_1CILi64EEENS7_ILi128EEES8_EEENS_10bfloat16_tEfNS_4arch4Sm80ELb0ELb1ELb1ELb1ELb1ELb0ELb0ELb0ELi2ELi2ELi4ELi2ELb1EEENS1_21CollectiveEpilogueBwdISA_SB_SD_Li256ELb1ELb0ELi2EEENS1_19SingleTileSchedulerILb1ELb0ELb0ELi128EEEEEEEEEvNT_6ParamsE$_ZN4cute3eso3ESOILb0ELb0EJNS_6LayoutINS_5tupleIJNS3_IJNS_1CILi8EEENS4_ILi1EEEEEENS4_ILi2EEES6_EEENS3_IJNS3_IJS6_NS4_ILi0EEEEEElSA_EEEEElEEC2ERKSD_RKl)
        /*1f070*/ 	.word	0x00000000


	//----- nvinfo : EIATTR_FRAME_SIZE
	.align		4
.L_21192:
        /*1f074*/ 	.byte	0x04, 0x11
        /*1f076*/ 	.short	(.L_21194 - .L_21193)
	.align		4
.L_21193:
        /*1f078*/ 	.word	index@($_ZN7cutlass13device_kernelIN5flash19enable_sm80_to_sm89INS1_16FlashAttnBwdSm80INS1_25CollectiveMainloopBwdSm80ILi2ELi2EN4cute5tupleIJNS5_1CILi64EEENS7_ILi128EEES8_EEENS_10bfloat16_tEfNS_4arch4Sm80ELb0ELb1ELb1ELb1ELb1ELb0ELb0ELb0ELi2ELi2ELi4ELi2ELb1EEENS1_21CollectiveEpilogueBwdISA_SB_SD_Li256ELb1ELb0ELi2EEENS1_19SingleTileSchedulerILb1ELb0ELb0ELi128EEEEEEEEEvNT_6ParamsE$_ZN4cute3eso3ESOILb0ELb0EJNS_6LayoutINS_5tupleIJNS3_IJNS_1CILi8EEENS4_ILi1EEEEEENS4_ILi2EEES6_EEENS3_IJNS3_IJS6_NS4_ILi0EEEEEElSA_EEEEENS_10ViewEngineINS_8gmem_ptrIPKN7cutlass10bfloat16_tEEEEEEEC2ERKSD_RKSL_)
        /*1f07c*/ 	.word	0x00000000


	//----- nvinfo : EIATTR_FRAME_SIZE
	.align		4
.L_21194:
        /*1f080*/ 	.byte	0x04, 0x11
        /*1f082*/ 	.short	(.L_21196 - .L_21195)
	.align		4
.L_21195:
        /*1f084*/ 	.word	index@($_ZN7cutlass13device_kernelIN5flash19enable_sm80_to_sm89INS1_16FlashAttnBwdSm80INS1_25CollectiveMainloopBwdSm80ILi2ELi2EN4cute5tupleIJNS5_1CILi64EEENS7_ILi128EEES8_EEENS_10bfloat16_tEfNS_4arch4Sm80ELb0ELb1ELb1ELb1ELb1ELb0ELb0ELb0ELi2ELi2ELi4ELi2ELb1EEENS1_21CollectiveEpilogueBwdISA_SB_SD_Li256ELb1ELb0ELi2EEENS1_19SingleTileSchedulerILb1ELb0ELb0ELi128EEEEEEEEEvNT_6ParamsE$_ZN4cute3eso3ESOILb0ELb0EJNS_5tupleIJiiEEEiiiEEC2ERKS3_RKiS8_S8_)
        /*1f088*/ 	.word	0x00000000


	//----- nvinfo : EIATTR_FRAME_SIZE
	.align		4
.L_21196:
        /*1f08c*/ 	.byte	0x04, 0x11
        /*1f08e*/ 	.short	(.L_21198 - .L_21197)
	.align		4
.L_21197:
        /*1f090*/ 	.word	index@($_ZN7cutlass13device_kernelIN5flash19enable_sm80_to_sm89INS1_16FlashAttnBwdSm80INS1_25CollectiveMainloopBwdSm80ILi2ELi2EN4cute5tupleIJNS5_1CILi64EEENS7_ILi128EEES8_EEENS_10bfloat16_tEfNS_4arch4Sm80ELb0ELb1ELb1ELb1ELb1ELb0ELb0ELb0ELi2ELi2ELi4ELi2ELb1EEENS1_21CollectiveEpilogueBwdISA_SB_SD_Li256ELb1ELb0ELi2EEENS1_19SingleTileSchedulerILb1ELb0ELb0ELi128EEEEEEEEEvNT_6ParamsE$_ZN4cute3eso3ESOILb0ELb0EJNS_15ArithmeticTupleIJiiEEEiiiEEC2ERKS3_RKiS8_S8_)
        /*1f094*/ 	.word	0x00000000


	//----- nvinfo : EIATTR_FRAME_SIZE
	.align		4
.L_21198:
        /*1f098*/ 	.byte	0x04, 0x11
        /*1f09a*/ 	.short	(.L_21200 - .L_21199)
	.align		4
.L_21199:
        /*1f09c*/ 	.word	index@($_ZN7cutlass13device_kernelIN5flash19enable_sm80_to_sm89INS1_16FlashAttnBwdSm80INS1_25CollectiveMainloopBwdSm80ILi2ELi2EN4cute5tupleIJNS5_1CILi64EEENS7_ILi128EEES8_EEENS_10bfloat16_tEfNS_4arch4Sm80ELb0ELb1ELb1ELb1ELb1ELb0ELb0ELb0ELi2ELi2ELi4ELi2ELb1EEENS1_21CollectiveEpilogueBwdISA_SB_SD_Li256ELb1ELb0ELi2EEENS1_19SingleTileSchedulerILb1ELb0ELb0ELi128EEEEEEEEEvNT_6ParamsE$_ZN4cute12iter_adaptorIPfNS_8smem_ptrIS1_EEEC2ES1_)
        /*1f0a0*/ 	.word	0x00000000


	//----- nvinfo : EIATTR_FRAME_SIZE
	.align		4
.L_21200:
        /*1f0a4*/ 	.byte	0x04, 0x11
        /*1f0a6*/ 	.short	(.L_21202 - .L_21201)
	.align		4
.L_21201:
        /*1f0a8*/ 	.word	index@($_ZN7cutlass13device_kernelIN5flash19enable_sm80_to_sm89INS1_16FlashAttnBwdSm80INS1_25CollectiveMainloopBwdSm80ILi2ELi2EN4cute5tupleIJNS5_1CILi64EEENS7_ILi128EEES8_EEENS_10bfloat16_tEfNS_4arch4Sm80ELb0ELb1ELb1ELb1ELb1ELb0ELb0ELb0ELi2ELi2ELi4ELi2ELb1EEENS1_21CollectiveEpilogueBwdISA_SB_SD_Li256ELb1ELb0ELi2EEENS1_19SingleTileSchedulerILb1ELb0ELb0ELi128EEEEEEEEEvNT_6ParamsE$_ZN4cute12iter_adaptorIPN7cutlass9uint128_tENS_8smem_ptrIS3_EEEC2ES3_)
        /*1f0ac*/ 	.word	0x00000000


	//----- nvinfo : EIATTR_FRAME_SIZE
	.align		4
.L_21202:
        /*1f0b0*/ 	.byte	0x04, 0x11
        /*1f0b2*/ 	.short	(.L_21204 - .L_21203)
	.align		4
.L_21203:
        /*1f0b4*/ 	.word	index@($_ZN7cutlass13device_kernelIN5flash19enable_sm80_to_sm89INS1_16FlashAttnBwdSm80INS1_25CollectiveMainloopBwdSm80ILi2ELi2EN4cute5tupleIJNS5_1CILi64EEENS7_ILi128EEES8_EEENS_10bfloat16_tEfNS_4arch4Sm80ELb0ELb1ELb1ELb1ELb1ELb0ELb0ELb0ELi2ELi2ELi4ELi2ELb1EEENS1_21CollectiveEpilogueBwdISA_SB_SD_Li256ELb1ELb0ELi2EEENS1_19SingleTileSchedulerILb1ELb0ELb0ELi128EEEEEEEEEvNT_6ParamsE$_ZN4cute12iter_adaptorIPN7cutlass10bfloat16_tENS_8smem_ptrIS3_EEEC2ES3_)
        /*1f0b8*/ 	.word	0x00000000


	//----- nvinfo : EIATTR_FRAME_SIZE
	.align		4
.L_21204:
        /*1f0bc*/ 	.byte	0x04, 0x11
        /*1f0be*/ 	.short	(.L_21206 - .L_21205)
	.align		4
.L_21205:
        /*1f0c0*/ 	.word	index@($_ZN7cutlass13device_kernelIN5flash19enable_sm80_to_sm89INS1_16FlashAttnBwdSm80INS1_25CollectiveMainloopBwdSm80ILi2ELi2EN4cute5tupleIJNS5_1CILi64EEENS7_ILi128EEES8_EEENS_10bfloat16_tEfNS_4arch4Sm80ELb0ELb1ELb1ELb1ELb1ELb0ELb0ELb0ELi2ELi2ELi4ELi2ELb1EEENS1_21CollectiveEpilogueBwdISA_SB_SD_Li256ELb1ELb0ELi2EEENS1_19SingleTileSchedulerILb1ELb0ELb0ELi128EEEEEEEEEvNT_6ParamsE$_ZN4cute12iter_adaptorIPKfNS_8gmem_ptrIS2_EEEC2ES2_)
        /*1f0c4*/ 	.word	0x00000000


	//----- nvinfo : EIATTR_FRAME_SIZE
	.align		4
.L_21206:
        /*1f0c8*/ 	.byte	0x04, 0x11
        /*1f0ca*/ 	.short	(.L_21208 - .L_21207)
	.align		4
.L_21207:
        /*1f0cc*/ 	.word	index@($_ZN7cutlass13device_kernelIN5flash19enable_sm80_to_sm89INS1_16FlashAttnBwdSm80INS1_25CollectiveMainloopBwdSm80ILi2ELi2EN4cute5tupleIJNS5_1CILi64EEENS7_ILi128EEES8_EEENS_10bfloat16_tEfNS_4arch4Sm80ELb0ELb1ELb1ELb1ELb1ELb0ELb0ELb0ELi2ELi2ELi4ELi2ELb1EEENS1_21CollectiveEpilogueBwdISA_SB_SD_Li256ELb1ELb0ELi2EEENS1_19SingleTileSchedulerILb1ELb0ELb0ELi128EEEEEEEEEvNT_6ParamsE$_ZN4cute12iter_adaptorIPKN7cutlass9uint128_tENS_8gmem_ptrIS4_EEEC2ES4_)
        /*1f0d0*/ 	.word	0x00000000


	//----- nvinfo : EIATTR_FRAME_SIZE
	.align		4
.L_21208:
        /*1f0d4*/ 	.byte	0x04, 0x11
        /*1f0d6*/ 	.short	(.L_21210 - .L_21209)
	.align		4
.L_21209:
        /*1f0d8*/ 	.word	index@($_ZN7cutlass13device_kernelIN5flash19enable_sm80_to_sm89INS1_16FlashAttnBwdSm80INS1_25CollectiveMainloopBwdSm80ILi2ELi2EN4cute5tupleIJNS5_1CILi64EEENS7_ILi128EEES8_EEENS_10bfloat16_tEfNS_4arch4Sm80ELb0ELb1ELb1ELb1ELb1ELb0ELb0ELb0ELi2ELi2ELi4ELi2ELb1EEENS1_21CollectiveEpilogueBwdISA_SB_SD_Li256ELb1ELb0ELi2EEENS1_19SingleTileSchedulerILb1ELb0ELb0ELi128EEEEEEEEEvNT_6ParamsE$_ZN4cute12iter_adaptorIPKN7cutlass10bfloat16_tENS_8gmem_ptrIS4_EEEC2ES4_)
        /*1f0dc*/ 	.word	0x00000000


	//----- nvinfo : EIATTR_FRAME_SIZE
	.align		4
.L_21210:
        /*1f0e0*/ 	.byte	0x04, 0x11
        /*1f0e2*/ 	.short	(.L_21212 - .L_21211)
	.align		4
.L_21211:
        /*1f0e4*/ 	.word	index@(_ZN7cutlass13device_kernelIN5flash19enable_sm80_to_sm89INS1_16FlashAttnBwdSm80INS1_25CollectiveMainloopBwdSm80ILi2ELi2EN4cute5tupleIJNS5_1CILi64EEENS7_ILi128EEES8_EEENS_10bfloat16_tEfNS_4arch4Sm80ELb0ELb1ELb1ELb1ELb1ELb0ELb0ELb0ELi2ELi2ELi4ELi2ELb1EEENS1_21CollectiveEpilogueBwdISA_SB_SD_Li256ELb1ELb0ELi2EEENS1_19SingleTileSchedulerILb1ELb0ELb0ELi128EEEEEEEEEvNT_6ParamsE)
        /*1f0e8*/ 	.word	0x000001b0


	//----- nvinfo : EIATTR_REGCOUNT
	.align		4
.L_21212:
        /*1f0ec*/ 	.byte	0x04, 0x2f
        /*1f0ee*/ 	.short	(.L_21214 - .L_21213)
	.align		4
.L_21213:
        /*1f0f0*/ 	.word	index@(_ZN7cutlass13device_kernelIN5flash19enable_sm80_to_sm89INS1_16FlashAttnBwdSm80INS1_25CollectiveMainloopBwdSm80ILi2ELi2EN4cute5tupleIJNS5_1CILi64EEENS7_ILi128EEES8_EEENS_10bfloat16_tEfNS_4arch4Sm80ELb0ELb1ELb1ELb1ELb0ELb0ELb0ELb0ELi2ELi2ELi4ELi2ELb1EEENS1_21CollectiveEpilogueBwdISA_SB_SD_Li256ELb1ELb0ELi2EEENS1_19SingleTileSchedulerILb1ELb0ELb0ELi128EEEEEEEEEvNT_6ParamsE)
        /*1f0f4*/ 	.word	0x000000fe


	//----- nvinfo : EIATTR_FRAME_SIZE
	.align		4
.L_21214:
        /*1f0f8*/ 	.byte	0x04, 0x11
        /*1f0fa*/ 	.short	(.L_21216 - .L_21215)
	.align		4
.L_21215:
        /*1f0fc*/ 	.word	index@($_ZN7cutlass13device_kernelIN5flash19enable_sm80_to_sm89INS1_16FlashAttnBwdSm80INS1_25CollectiveMainloopBwdSm80ILi2ELi2EN4cute5tupleIJNS5_1CILi64EEENS7_ILi128EEES8_EEENS_10bfloat16_tEfNS_4arch4Sm80ELb0ELb1ELb1ELb1ELb0ELb0ELb0ELb0ELi2ELi2ELi4ELi2ELb1EEENS1_21CollectiveEpilogueBwdISA_SB_SD_Li256ELb1ELb0ELi2EEENS1_19SingleTileSchedulerILb1ELb0ELb0ELi128EEEEEEEEEvNT_6ParamsE$_ZZN5flash25CollectiveMainloopBwdSm80ILi2ELi2EN4cute5tupleIJNS1_1CILi64EEENS3_ILi128EEES4_EEEN7cutlass10bfloat16_tEfNS7_4arch4Sm80ELb0ELb1ELb1ELb1ELb0ELb0ELb0ELb0ELi2ELi2ELi4ELi2ELb1EE3mmaINS_16FlashAttnBwdSm80ISB_NS_21CollectiveEpilogueBwdIS6_S8_SA_Li256ELb1ELb0ELi2EEENS_19SingleTileSchedulerILb1ELb0ELb0ELi128EEEE13SharedStorageENS1_6TensorINS1_11ArrayEngineIfLm32EEENS1_6LayoutINS2_IJNS2_IJNS3_ILi2EEESO_EEESO_NS3_ILi4EEEEEENS2_IJNS2_IJNS3_ILi1EEESO_EEESQ_NS3_ILi8EEEEEEEEEEEEbRKNSB_6ParamsERT0_S12_iNS2_IJiiiEEERT_ENKUliiE_clEii)
        /*1f100*/ 	.word	0x00000000


	//----- nvinfo : EIATTR_FRAME_SIZE
	.align		4
.L_21216:
        /*1f104*/ 	.byte	0x04, 0x11
        /*1f106*/ 	.short	(.L_21218 - .L_21217)
	.align		4
.L_21217:
        /*1f108*/ 	.word	index@($_ZN7cutlass13device_kernelIN5flash19enable_sm80_to_sm89INS1_16FlashAttnBwdSm80INS1_25CollectiveMainloopBwdSm80ILi2ELi2EN4cute5tupleIJNS5_1CILi64EEENS7_ILi128EEES8_EEENS_10bfloat16_tEfNS_4arch4Sm80ELb0ELb1ELb1ELb1ELb0ELb0ELb0ELb0ELi2ELi2ELi4ELi2ELb1EEENS1_21CollectiveEpilogueBwdISA_SB_SD_Li256ELb1ELb0ELi2EEENS1_19SingleTileSchedulerILb1ELb0ELb0ELi128EEEEEEEEEvNT_6ParamsE$_ZZN5flash25CollectiveMainloopBwdSm80ILi2ELi2EN4cute5tupleIJNS1_1CILi64EEENS3_ILi128EEES4_EEEN7cutlass10bfloat16_tEfNS7_4arch4Sm80ELb0ELb1ELb1ELb1ELb0ELb0ELb0ELb0ELi2ELi2ELi4ELi2ELb1EE3mmaINS_16FlashAttnBwdSm80ISB_NS_21CollectiveEpilogueBwdIS6_S8_SA_Li256ELb1ELb0ELi2EEENS_19SingleTileSchedulerILb1ELb0ELb0ELi128EEEE13SharedStorageENS1_6TensorINS1_11ArrayEngineIfLm32EEENS1_6LayoutINS2_IJNS2_IJNS3_ILi2EEESO_EEESO_NS3_ILi4EEEEEENS2_IJNS2_IJNS3_ILi1EEESO_EEESQ_NS3_ILi8EEEEEEEEEEEEbRKNSB_6ParamsERT0_S12_iNS2_IJiiiEEERT_ENKUliiE0_clEii)
        /*1f10c*/ 	.word	0x00000000


	//----- nvinfo : EIATTR_FRAME_SIZE
	.align		4
.L_21218:
        /*1f110*/ 	.byte	0x04, 0x11
        /*1f112*/ 	.short	(.L_21220 - .L_21219)
	.align		4
.L_21219:
        /*1f114*/ 	.word	index@($_ZN7cutlass13device_kernelIN5flash19enable_sm80_to_sm89INS1_16FlashAttnBwdSm80INS1_25CollectiveMainloopBwdSm80ILi2ELi2EN4cute5tupleIJNS5_1CILi64EEENS7_ILi128EEES8_EEENS_10bfloat16_tEfNS_4arch4Sm80ELb0ELb1ELb1ELb1ELb0ELb0ELb0ELb0ELi2ELi2ELi4ELi2ELb1EEENS1_21CollectiveEpilogueBwdISA_SB_SD_Li256ELb1ELb0ELi2EEENS1_19SingleTileSchedulerILb1ELb0ELb0ELi128EEEEEEEEEvNT_6ParamsE$_ZZN4cuteplIJiiEJNS_1CILi0EEES2_EEEDaRKNS_15ArithmeticTupleIJDpT_EEERKNS3_IJDpT0_EEEENKUlDpRKT_E_clIJiiEEEDaSH_)
        /*1f118*/ 	.word	0x00000000


	//----- nvinfo : EIATTR_FRAME_SIZE
	.align		4
.L_21220:
        /*1f11c*/ 	.byte	0x04, 0x11
        /*1f11e*/ 	.short	(.L_21222 - .L_21221)
	.align		4
.L_21221:
        /*1f120*/ 	.word	index@($_ZN7cutlass13device_kernelIN5flash19enable_sm80_to_sm89INS1_16FlashAttnBwdSm80INS1_25CollectiveMainloopBwdSm80ILi2ELi2EN4cute5tupleIJNS5_1CILi64EEENS7_ILi128EEES8_EEENS_10bfloat16_tEfNS_4arch4Sm80ELb0ELb1ELb1ELb1ELb0ELb0ELb0ELb0ELi2ELi2ELi4ELi2ELb1EEENS1_21CollectiveEpilogueBwdISA_SB_SD_Li256ELb1ELb0ELi2EEENS1_19SingleTileSchedulerILb1ELb0ELb0ELi128EEEEEEEEEvNT_6ParamsE$_ZZN4cuteplIJiEJNS_1CILi0EEEiEEEDaRKNS_15ArithmeticTupleIJDpT_EEERKNS3_IJDpT0_EEEENKUlDpRKT_E_clIJiiEEEDaSH_)
        /*1f124*/ 	.word	0x00000000


	//----- nvinfo : EIATTR_FRAME_SIZE
	.align		4
.L_21222:
        /*1f128*/ 	.byte	0x04, 0x11
        /*1f12a*/ 	.short	(.L_21224 - .L_21223)
	.align		4
.L_21223:
        /*1f12c*/ 	.word	index@($_ZN7cutlass13device_kernelIN5flash19enable_sm80_to_sm89INS1_16FlashAttnBwdSm80INS1_25CollectiveMainloopBwdSm80ILi2ELi2EN4cute5tupleIJNS5_1CILi64EEENS7_ILi128EEES8_EEENS_10bfloat16_tEfNS_4arch4Sm80ELb0ELb1ELb1ELb1ELb0ELb0ELb0ELb0ELi2ELi2ELi4ELi2ELb1EEENS1_21CollectiveEpilogueBwdISA_SB_SD_Li256ELb1ELb0ELi2EEENS1_19SingleTileSchedulerILb1ELb0ELb0ELi128EEEEEEEEEvNT_6ParamsE$_ZZN4cuteplIJiEJNS_1CILi0EEEEEEDaRKNS_15ArithmeticTupleIJDpT_EEERKNS3_IJDpT0_EEEENKUlDpRKT_E_clIJiEEEDaSH_)
        /*1f130*/ 	.word	0x00000000


	//----- nvinfo : EIATTR_FRAME_SIZE
	.align		4
.L_21224:
        /*1f134*/ 	.byte	0x04, 0x11
        /*1f136*/ 	.short	(.L_21226 - .L_21225)
	.align		4
.L_21225:
        /*1f138*/ 	.word	index@($_ZN7cutlass13device_kernelIN5flash19enable_sm80_to_sm89INS1_16FlashAttnBwdSm80INS1_25CollectiveMainloopBwdSm80ILi2ELi2EN4cute5tupleIJNS5_1CILi64EEENS7_ILi128EEES8_EEENS_10bfloat16_tEfNS_4arch4Sm80ELb0ELb1ELb1ELb1ELb0ELb0ELb0ELb0ELi2ELi2ELi4ELi2ELb1EEENS1_21CollectiveEpilogueBwdISA_SB_SD_Li256ELb1ELb0ELi2EEENS1_19SingleTileSchedulerILb1ELb0ELb0ELi128EEEEEEEEEvNT_6ParamsE$_ZZN4cuteplIJNS_1CILi0EEEiEJS2_S2_iiEEEDaRKNS_15ArithmeticTupleIJDpT_EEERKNS3_IJDpT0_EEEENKUlDpRKT_E_clIJS2_iiiEEEDaSH_)
        /*1f13c*/ 	.word	0x00000000


	//----- nvinfo : EIATTR_FRAME_SIZE
	.align		4
.L_21226:
        /*1f140*/ 	.byte	0x04, 0x11
        /*1f142*/ 	.short	(.L_21228 - .L_21227)
	.align		4
.L_21227:
        /*1f144*/ 	.word	index@($_ZN7cutlass13device_kernelIN5flash19enable_sm80_to_sm89INS1_16FlashAttnBwdSm80INS1_25CollectiveMainloopBwdSm80ILi2ELi2EN4cute5tupleIJNS5_1CILi64EEENS7_ILi128EEES8_EEENS_10bfloat16_tEfNS_4arch4Sm80ELb0ELb1ELb1ELb1ELb0ELb0ELb0ELb0ELi2ELi2ELi4ELi2ELb1EEENS1_21CollectiveEpilogueBwdISA_SB_SD_Li256ELb1ELb0ELi2EEENS1_19SingleTileSchedulerILb1ELb0ELb0ELi128EEEEEEEEEvNT_6ParamsE$_ZZN4cuteplIJNS_1CILi0EEES2_iEJS2_S2_S2_iEEEDaRKNS_15ArithmeticTupleIJDpT_EEERKNS3_IJDpT0_EEEENKUlDpRKT_E_clIJS2_S2_iiEEEDaSH_)
        /*1f148*/ 	.word	0x00000000


	//----- nvinfo : EIATTR_FRAME_SIZE
	.align		4
.L_21228:
        /*1f14c*/ 	.byte	0x04, 0x11
        /*1f14e*/ 	.short	(.L_21230 - .L_21229)
	.align		4
.L_21229:
        /*1f150*/ 	.word	index@($_ZN7cutlass13device_kernelIN5flash19enable_sm80_to_sm89INS1_16FlashAttnBwdSm80INS1_25CollectiveMainloopBwdSm80ILi2ELi2EN4cute5tupleIJNS5_1CILi64EEENS7_ILi128EEES8_EEENS_10bfloat16_tEfNS_4arch4Sm80ELb0ELb1ELb1ELb1ELb0ELb0ELb0ELb0ELi2ELi2ELi4ELi2ELb1EEENS1_21CollectiveEpilogueBwdISA_SB_SD_Li256ELb1ELb0ELi2EEENS1_19SingleTileSchedulerILb1ELb0ELb0ELi128EEEEEEEEEvNT_6ParamsE$_ZZN4cuteplIJNS_1CILi0EEES2_EJiS2_EEEDaRKNS_15ArithmeticTupleIJDpT_EEERKNS3_IJDpT0_EEEENKUlDpRKT_E_clIJiS2_EEEDaSH_)
        /*1f154*/ 	.word	0x00000000


	//----- nvinfo : EIATTR_FRAME_SIZE
	.align		4
.L_21230:
        /*1f158*/ 	.byte	0x04, 0x11
        /*1f15a*/ 	.short	(.L_21232 - .L_21231)
	.align		4
.L_21231:
        /*1f15c*/ 	.word	index@($_ZN7cutlass13device_kernelIN5flash19enable_sm80_to_sm89INS1_16FlashAttnBwdSm80INS1_25CollectiveMainloopBwdSm80ILi2ELi2EN4cute5tupleIJNS5_1CILi64EEENS7_ILi128EEES8_EEENS_10bfloat16_tEfNS_4arch4Sm80ELb0ELb1ELb1ELb1ELb0ELb0ELb0ELb0ELi2ELi2ELi4ELi2ELb1EEENS1_21CollectiveEpilogueBwdISA_SB_SD_Li256ELb1ELb0ELi2EEENS1_19SingleTileSchedulerILb1ELb0ELb0ELi128EEEEEEEEEvNT_6ParamsE$_ZZN4cuteplIJNS_1CILi0EEES2_EJiEEEDaRKNS_15ArithmeticTupleIJDpT_EEERKNS3_IJDpT0_EEEENKUlDpRKT_E_clIJiS2_EEEDaSH_)
        /*1f160*/ 	.word	0x00000000


	//----- nvinfo : EIATTR_FRAME_SIZE
	.align		4
.L_21232:
        /*1f164*/ 	.byte	0x04, 0x11
        /*1f166*/ 	.short	(.L_21234 - .L_21233)
	.align		4
.L_21233:
        /*1f168*/ 	.word	index@($_ZN7cutlass13device_kernelIN5flash19enable_sm80_to_sm89INS1_16FlashAttnBwdSm80INS1_25CollectiveMainloopBwdSm80ILi2ELi2EN4cute5tupleIJNS5_1CILi64EEENS7_ILi128EEES8_EEENS_10bfloat16_tEfNS_4arch4Sm80ELb0ELb1ELb1ELb1ELb0ELb0ELb0ELb0ELi2ELi2ELi4ELi2ELb1EEENS1_21CollectiveEpilogueBwdISA_SB_SD_Li256ELb1ELb0ELi2EEENS1_19SingleTileSchedulerILb1ELb0ELb0ELi128EEEEEEEEEvNT_6ParamsE$_ZZN4cuteplIJNS_15ArithmeticTupleIJiiEEEEJNS_1CILi0EEEiiiEEEDaRKNS1_IJDpT_EEERKNS1_IJDpT0_EEEENKUlDpRKT_E_clIJS2_iiiEEEDaSI_)
        /*1f16c*/ 	.word	0x00000000


	//----- nvinfo : EIATTR_FRAME_SIZE
	.align		4
.L_21234:
        /*1f170*/ 	.byte	0x04, 0x11
        /*1f172*/ 	.short	(.L_21236 - .L_21235)
	.align		4
.L_21235:
        /*1f174*/ 	.word	index@($_ZN7cutlass13device_kernelIN5flash19enable_sm80_to_sm89INS1_16FlashAttnBwdSm80INS1_25CollectiveMainloopBwdSm80ILi2ELi2EN4cute5tupleIJNS5_1CILi64EEENS7_ILi128EEES8_EEENS_10bfloat16_tEfNS_4arch4Sm80ELb0ELb1ELb1ELb1ELb0ELb0ELb0ELb0ELi2ELi2ELi4ELi2ELb1EEENS1_21CollectiveEpilogueBwdISA_SB_SD_Li256ELb1ELb0ELi2EEENS1_19SingleTileSchedulerILb1ELb0ELb0ELi128EEEEEEEEEvNT_6ParamsE$_ZZN4cuteplIJNS_15ArithmeticTupleIJiEEEEJNS1_IJNS_1CILi0EEEiEEEEEEDaRKNS1_IJDpT_EEERKNS1_IJDpT0_EEEENKUlDpRKT_E_clIJNS1_IJiiEEEEEEDaSJ_)
        /*1f178*/ 	.word	0x00000000


	//----- nvinfo : EIATTR_FRAME_SIZE
	.align		4
.L_21236:
        /*1f17c*/ 	.byte	0x04, 0x11
        /*1f17e*/ 	.short	(.L_21238 - .L_21237)
	.align		4
.L_21237:
        /*1f180*/ 	.word	index@($_ZN7cutlass13device_kernelIN5flash19enable_sm80_to_sm89INS1_16FlashAttnBwdSm80INS1_25CollectiveMainloopBwdSm80ILi2ELi2EN4cute5tupleIJNS5_1CILi64EEENS7_ILi128EEES8_EEENS_10bfloat16_tEfNS_4arch4Sm80ELb0ELb1ELb1ELb1ELb0ELb0ELb0ELb0ELi2ELi2ELi4ELi2ELb1EEENS1_21CollectiveEpilogueBwdISA_SB_SD_Li256ELb1ELb0ELi2EEENS1_19SingleTileSchedulerILb1ELb0ELb0ELi128EEEEEEEEEvNT_6ParamsE$_ZZN4cute9transformINS_15ArithmeticTupleIJiiEEEZNS_14transform_leafIS2_RNS_8identityEEEDaRKT_OT0_EUlRKT_E_EEDaS8_SA_ENKUlDpSD_E_clIJiiEEEDaSF_)
        /*1f184*/ 	.word	0x00000000


	//----- nvinfo : EIATTR_FRAME_SIZE
	.align		4
.L_21238:
        /*1f188*/ 	.byte	0x04, 0x11
        /*1f18a*/ 	.short	(.L_21240 - .L_21239)
	.align		4
.L_21239:
        /*1f18c*/ 	.word	index@($_ZN7cutlass13device_kernelIN5flash19enable_sm80_to_sm89INS1_16FlashAttnBwdSm80INS1_25CollectiveMainloopBwdSm80ILi2ELi2EN4cute5tupleIJNS5_1CILi64EEENS7_ILi128EEES8_EEENS_10bfloat16_tEfNS_4arch4Sm80ELb0ELb1ELb1ELb1ELb0ELb0ELb0ELb0ELi2ELi2ELi4ELi2ELb1EEENS1_21CollectiveEpilogueBwdISA_SB_SD_Li256ELb1ELb0ELi2EEENS1_19SingleTileSchedulerILb1ELb0ELb0ELi128EEEEEEEEEvNT_6ParamsE$_ZZN4cute9transformINS_15ArithmeticTupleIJNS1_IJiiEEEiiiEEEZNS_14transform_leafIS3_NS_8identityEEEDaRKT_OT0_EUlRKT_E_EEDaS8_SA_ENKUlDpSD_E_clIJNS_5tupleIJiiEEEiiiEEEDaSF_)
        /*1f190*/ 	.word	0x00000000


	//----- nvinfo : EIATTR_FRAME_SIZE
	.align		4
.L_21240:
        /*1f194*/ 	.byte	0x04, 0x11
        /*1f196*/ 	.short	(.L_21242 - .L_21241)
	.align		4
.L_21241:
        /*1f198*/ 	.word	index@($_ZN7cutlass13device_kernelIN5flash19enable_sm80_to_sm89INS1_16FlashAttnBwdSm80INS1_25CollectiveMainloopBwdSm80ILi2ELi2EN4cute5tupleIJNS5_1CILi64EEENS7_ILi128EEES8_EEENS_10bfloat16_tEfNS_4arch4Sm80ELb0ELb1ELb1ELb1ELb0ELb0ELb0ELb0ELi2ELi2ELi4ELi2ELb1EEENS1_21CollectiveEpilogueBwdISA_SB_SD_Li256ELb1ELb0ELi2EEENS1_19SingleTileSchedulerILb1ELb0ELb0ELi128EEEEEEEEEvNT_6ParamsE$_ZZN4cute7idx2crdINS_5tupleIJiEEENS1_IJNS1_IJNS1_IJNS_1CILi8EEENS3_ILi2EEEEEES5_S5_NS3_ILi4EEEEEEEEEEEDaRKT_RKT0_ENKUlRKT_RKT0_E_clIiS8_EEDaSI_SL_)
        /*1f19c*/ 	.word	0x00000000


	//----- nvinfo : EIATTR_FRAME_SIZE
	.align		4
.L_21242:
        /*1f1a0*/ 	.byte	0x04, 0x11
        /*1f1a2*/ 	.short	(.L_21244 - .L_21243)
	.align		4
.L_21243:
        /*1f1a4*/ 	.word	index@($_ZN7cutlass13device_kernelIN5flash19enable_sm80_to_sm89INS1_16FlashAttnBwdSm80INS1_25CollectiveMainloopBwdSm80ILi2ELi2EN4cute5tupleIJNS5_1CILi64EEENS7_ILi128EEES8_EEENS_10bfloat16_tEfNS_4arch4Sm80ELb0ELb1ELb1ELb1ELb0ELb0ELb0ELb0ELi2ELi2ELi4ELi2ELb1EEENS1_21CollectiveEpilogueBwdISA_SB_SD_Li256ELb1ELb0ELi2EEENS1_19SingleTileSchedulerILb1ELb0ELb0ELi128EEEEEEEEEvNT_6ParamsE$_ZZN4cute7idx2crdINS_5tupleIJiEEENS1_IJNS1_IJNS1_IJNS_1CILi8EEENS3_ILi2EEEEEES5_NS3_ILi4EEES5_EEEEEEEEDaRKT_RKT0_ENKUlRKT_RKT0_E_clIiS8_EEDaSI_SL_)
        /*1f1a8*/ 	.word	0x00000000


	//----- nvinfo : EIATTR_FRAME_SIZE
	.align		4
.L_21244:
        /*1f1ac*/ 	.byte	0x04, 0x11
        /*1f1ae*/ 	.short	(.L_21246 - .L_21245)
	.align		4
.L_21245:
        /*1f1b0*/ 	.word	index@($_ZN7cutlass13device_kernelIN5flash19enable_sm80_to_sm89INS1_16FlashAttnBwdSm80INS1_25CollectiveMainloopBwdSm80ILi2ELi2EN4cute5tupleIJNS5_1CILi64EEENS7_ILi128EEES8_EEENS_10bfloat16_tEfNS_4arch4Sm80ELb0ELb1ELb1ELb1ELb0ELb0ELb0ELb0ELi2ELi2ELi4ELi2ELb1EEENS1_21CollectiveEpilogueBwdISA_SB_SD_Li256ELb1ELb0ELi2EEENS1_19SingleTileSchedulerILb1ELb0ELb0ELi128EEEEEEEEEvNT_6ParamsE$_ZZN4cute5sliceINS_5tupleIJNS_10UnderscoreES2_S2_iEEENS1_IJNS1_IJNS_1CILi1EEENS4_ILi0EEEEEElS6_lEEEEEDaRKT_RKT0_ENKUlRKT_RKT0_E_clIS2_lEEDaSH_SK_)
        /*1f1b4*/ 	.word	0x00000000


	//----- nvinfo : EIATTR_FRAME_SIZE
	.align		4
.L_21246:
        /*1f1b8*/ 	.byte	0x04, 0x11
        /*1f1ba*/ 	.short	(.L_21248 - .L_21247)
	.align		4
.L_21247:
        /*1f1bc*/ 	.word	index@($_ZN7cutlass13device_kernelIN5flash19enable_sm80_to_sm89INS1_16FlashAttnBwdSm80INS1_25CollectiveMainloopBwdSm80ILi2ELi2EN4cute5tupleIJNS5_1CILi64EEENS7_ILi128EEES8_EEENS_10bfloat16_tEfNS_4arch4Sm80ELb0ELb1ELb1ELb1ELb0ELb0ELb0ELb0ELi2ELi2ELi4ELi2ELb1EEENS1_21CollectiveEpilogueBwdISA_SB_SD_Li256ELb1ELb0ELi2EEENS1_19SingleTileSchedulerILb1ELb0ELb0ELi128EEEEEEEEEvNT_6ParamsE$_ZZN4cute19as_arithmetic_tupleINS_15ArithmeticTupleIJiiEEEEEDaRKT_ENKUlRKT_E_clIiEEDaS8_)
        /*1f1c0*/ 	.word	0x00000000


	//----- nvinfo : EIATTR_FRAME_SIZE
	.align		4
.L_21248:
        /*1f1c4*/ 	.byte	0x04, 0x11
        /*1f1c6*/ 	.short	(.L_21250 - .L_21249)
	.align		4
.L_21249:
        /*1f1c8*/ 	.word	index@($_ZN7cutlass13device_kernelIN5flash19enable_sm80_to_sm89INS1_16FlashAttnBwdSm80INS1_25CollectiveMainloopBwdSm80ILi2ELi2EN4cute5tupleIJNS5_1CILi64EEENS7_ILi128EEES8_EEENS_10bfloat16_tEfNS_4arch4Sm80ELb0ELb1ELb1ELb1ELb0ELb0ELb0ELb0ELi2ELi2ELi4ELi2ELb1EEENS1_21CollectiveEpilogueBwdISA_SB_SD_Li256ELb1ELb0ELi2EEENS1_19SingleTileSchedulerILb1ELb0ELb0ELi128EEEEEEEEEvNT_6ParamsE$_ZZN4cute19as_arithmetic_tupleINS_15ArithmeticTupleIJiiEEEEEDaRKT_ENKUlDpRKT_E_clIJiiEEEDaS9_)
        /*1f1cc*/ 	.word	0x00000000


	//----- nvinfo : EIATTR_FRAME_SIZE
	.align		4
.L_21250:
        /*1f1d0*/ 	.byte	0x04, 0x11
        /*1f1d2*/ 	.short	(.L_21252 - .L_21251)
	.align		4
.L_21251:
        /*1f1d4*/ 	.word	index@($_ZN7cutlass13device_kernelIN5flash19enable_sm80_to_sm89INS1_16FlashAttnBwdSm80INS1_25CollectiveMainloopBwdSm80ILi2ELi2EN4cute5tupleIJNS5_1CILi64EEENS7_ILi128EEES8_EEENS_10bfloat16_tEfNS_4arch4Sm80ELb0ELb1ELb1ELb1ELb0ELb0ELb0ELb0ELi2ELi2ELi4ELi2ELb1EEENS1_21CollectiveEpilogueBwdISA_SB_SD_Li256ELb1ELb0ELi2EEENS1_19SingleTileSchedulerILb1ELb0ELb0ELi128EEEEEEEEEvNT_6ParamsE$_ZZN4cute19as_arithmetic_tupleINS_15ArithmeticTupleIJNS1_IJiiEEEiiiEEEEEDaRKT_ENKUlRKT_E_clIiEEDaS9_)
        /*1f1d8*/ 	.word	0x00000000


	//----- nvinfo : EIATTR_FRAME_SIZE
	.align		4
.L_21252:
        /*1f1dc*/ 	.byte	0x04, 0x11
        /*1f1de*/ 	.short	(.L_21254 - .L_21253)
	.align		4
.L_21253:
        /*1f1e0*/ 	.word	index@($_ZN7cutlass13device_kernelIN5flash19enable_sm80_to_sm89INS1_16FlashAttnBwdSm80INS1_25CollectiveMainloopBwdSm80ILi2ELi2EN4cute5tupleIJNS5_1CILi64EEENS7_ILi128EEES8_EEENS_10bfloat16_tEfNS_4arch4Sm80ELb0ELb1ELb1ELb1ELb0ELb0ELb0ELb0ELi2ELi2ELi4ELi2ELb1EEENS1_21CollectiveEpilogueBwdISA_SB_SD_Li256ELb1ELb0ELi2EEENS1_19SingleTileSchedulerILb1ELb0ELb0ELi128EEEEEEEEEvNT_6ParamsE$_ZZN4cute19as_arithmetic_tupleINS_15ArithmeticTupleIJNS1_IJiiEEEiiiEEEEEDaRKT_ENKUlRKT_E_clIS2_EEDaS9_)
        /*1f1e4*/ 	.word	0x00000000


	//----- nvinfo : EIATTR_FRAME_SIZE
	.align		4
.L_21254:
        /*1f1e8*/ 	.byte	0x04, 0x11
        /*1f1ea*/ 	.short	(.L_21256 - .L_21255)
	.align		4
.L_21255:
        /*1f1ec*/ 	.word	index@($_ZN7cutlass13device_kernelIN5flash19enable_sm80_to_sm89INS1_16FlashAttnBwdSm80INS1_25CollectiveMainloopBwdSm80ILi2ELi2EN4cute5tupleIJNS5_1CILi64EEENS7_ILi128EEES8_EEENS_10bfloat16_tEfNS_4arch4Sm80ELb0ELb1ELb1ELb1ELb0ELb0ELb0ELb0ELi2ELi2ELi4ELi2ELb1EEENS1_21CollectiveEpilogueBwdISA_SB_SD_Li256ELb1ELb0ELi2EEENS1_19SingleTileSchedulerILb1ELb0ELb0ELi128EEEEEEEEEvNT_6ParamsE$_ZZN4cute19as_arithmetic_tupleINS_15ArithmeticTupleIJNS1_IJiiEEEiiiEEEEEDaRKT_ENKUlDpRKT_E_clIJS2_iiiEEEDaSA_)
        /*1f1f0*/ 	.word	0x00000000


	//----- nvinfo : EIATTR_FRAME_SIZE
	.align		4
.L_21256:
        /*1f1f4*/ 	.byte	0x04, 0x11
        /*1f1f6*/ 	.short	(.L_21258 - .L_21257)
	.align		4
.L_21257:
        /*1f1f8*/ 	.word	index@($_ZN7cutlass13device_kernelIN5flash19enable_sm80_to_sm89INS1_16FlashAttnBwdSm80INS1_25CollectiveMainloopBwdSm80ILi2ELi2EN4cute5tupleIJNS5_1CILi64EEENS7_ILi128EEES8_EEENS_10bfloat16_tEfNS_4arch4Sm80ELb0ELb1ELb1ELb1ELb0ELb0ELb0ELb0ELi2ELi2ELi4ELi2ELb1EEENS1_21CollectiveEpilogueBwdISA_SB_SD_Li256ELb1ELb0ELi2EEENS1_19SingleTileSchedulerILb1ELb0ELb0ELi128EEEEEEEEEvNT_6ParamsE$_ZZN4cute14transform_leafINS_15ArithmeticTupleIJiiEEERNS_8identityEEEDaRKT_OT0_ENKUlRKT_E_clIiEEDaSC_)
        /*1f1fc*/ 	.word	0x00000000


	//----- nvinfo : EIATTR_FRAME_SIZE
	.align		4
.L_21258:
        /*1f200*/ 	.byte	0x04, 0x11
        /*1f202*/ 	.short	(.L_21260 - .L_21259)
	.align		4
.L_21259:
        /*1f204*/ 	.word	index@($_ZN7cutlass13device_kernelIN5flash19enable_sm80_to_sm89INS1_16FlashAttnBwdSm80INS1_25CollectiveMainloopBwdSm80ILi2ELi2EN4cute5tupleIJNS5_1CILi64EEENS7_ILi128EEES8_EEENS_10bfloat16_tEfNS_4arch4Sm80ELb0ELb1ELb1ELb1ELb0ELb0ELb0ELb0ELi2ELi2ELi4ELi2ELb1EEENS1_21CollectiveEpilogueBwdISA_SB_SD_Li256ELb1ELb0ELi2EEENS1_19SingleTileSchedulerILb1ELb0ELb0ELi128EEEEEEEEEvNT_6ParamsE$_ZZN4cute14transform_leafINS_15ArithmeticTupleIJNS1_IJiiEEEiiiEEENS_8identityEEEDaRKT_OT0_ENKUlRKT_E_clIiEEDaSC_)
        /*1f208*/ 	.word	0x00000000


	//----- nvinfo : EIATTR_FRAME_SIZE
	.align		4
.L_21260:
        /*1f20c*/ 	.byte	0x04, 0x11
        /*1f20e*/ 	.short	(.L_21262 - .L_21261)
	.align		4
.L_21261:
        /*1f210*/ 	.word	index@($_ZN7cutlass13device_kernelIN5flash19enable_sm80_to_sm89INS1_16FlashAttnBwdSm80INS1_25CollectiveMainloopBwdSm80ILi2ELi2EN4cute5tupleIJNS5_1CILi64EEENS7_ILi128EEES8_EEENS_10bfloat16_tEfNS_4arch4Sm80ELb0ELb1ELb1ELb1ELb0ELb0ELb0ELb0ELi2ELi2ELi4ELi2ELb1EEENS1_21CollectiveEpilogueBwdISA_SB_SD_Li256ELb1ELb0ELi2EEENS1_19SingleTileSchedulerILb1ELb0ELb0ELi128EEEEEEEEEvNT_6ParamsE$_ZZN4cute14transform_leafINS_15ArithmeticTupleIJNS1_IJiiEEEiiiEEENS_8identityEEEDaRKT_OT0_ENKUlRKT_E_clIS2_EEDaSC_)
        /*1f214*/ 	.word	0x00000000


	//----- nvinfo : EIATTR_FRAME_SIZE
	.align		4
.L_21262:
        /*1f218*/ 	.byte	0x04, 0x11
        /*1f21a*/ 	.short	(.L_21264 - .L_21263)
	.align		4
.L_21263:
        /*1f21c*/ 	.word	index@($_ZN7cutlass13device_kernelIN5flash19enable_sm80_to_sm89INS1_16FlashAttnBwdSm80INS1_25CollectiveMainloopBwdSm80ILi2ELi2EN4cute5tupleIJNS5_1CILi64EEENS7_ILi128EEES8_EEENS_10bfloat16_tEfNS_4arch4Sm80ELb0ELb1ELb1ELb1ELb0ELb0ELb0ELb0ELi2ELi2ELi4ELi2ELb1EEENS1_21CollectiveEpilogueBwdISA_SB_SD_Li256ELb1ELb0ELi2EEENS1_19SingleTileSchedulerILb1ELb0ELb0ELi128EEEEEEEEEvNT_6ParamsE$_ZZN4cute12filter_tupleINS_5tupleIJNS_10UnderscoreES2_S2_iEEENS1_IJNS1_IJNS_1CILi1EEENS4_ILi0EEEEEElS6_lEEEZNS_5sliceIS3_S8_EEDaRKT_RKT0_EUlRKT_RKT0_E_EEDaSC_SF_OT1_ENKUlDpSI_E_clIJNS1_IJS7_EEENS1_IJlEEENS1_IJS6_EEENS1_IJEEEEEEDaSP_)
        /*1f220*/ 	.word	0x00000000


	//----- nvinfo : EIATTR_FRAME_SIZE
	.align		4
.L_21264:
        /*1f224*/ 	.byte	0x04, 0x11
        /*1f226*/ 	.short	(.L_21266 - .L_21265)
	.align		4
.L_21265:
        /*1f228*/ 	.word	index@($_ZN7cutlass13device_kernelIN5flash19enable_sm80_to_sm89INS1_16FlashAttnBwdSm80INS1_25CollectiveMainloopBwdSm80ILi2ELi2EN4cute5tupleIJNS5_1CILi64EEENS7_ILi128EEES8_EEENS_10bfloat16_tEfNS_4arch4Sm80ELb0ELb1ELb1ELb1ELb0ELb0ELb0ELb0ELi2ELi2ELi4ELi2ELb1EEENS1_21CollectiveEpilogueBwdISA_SB_SD_Li256ELb1ELb0ELi2EEENS1_19SingleTileSchedulerILb1ELb0ELb0ELi128EEEEEEEEEvNT_6ParamsE$_ZN73_INTERNAL_24fd9406_37_flash_bwd_hdim64_bf16_softcap_sm80_cu_3fbc093a_291824__cvta_generic_to_sharedEPKv)
        /*1f22c*/ 	.word	0x00000000


	//----- nvinfo : EIATTR_FRAME_SIZE
	.align		4
.L_21266:
        /*1f230*/ 	.byte	0x04, 0x11
        /*1f232*/ 	.short	(.L_21268 - .L_21267)
	.align		4
.L_21267:
        /*1f234*/ 	.word	index@($_ZN7cutlass13device_kernelIN5flash19enable_sm80_to_sm89INS1_16FlashAttnBwdSm80INS1_25CollectiveMainloopBwdSm80ILi2ELi2EN4cute5tupleIJNS5_1CILi64EEENS7_ILi128EEES8_EEENS_10bfloat16_tEfNS_4arch4Sm80ELb0ELb1ELb1ELb1ELb0ELb0ELb0ELb0ELi2ELi2ELi4ELi2ELb1EEENS1_21CollectiveEpilogueBwdISA_SB_SD_Li256ELb1ELb0ELi2EEENS1_19SingleTileSchedulerILb1ELb0ELb0ELi128EEEEEEEEEvNT_6ParamsE$_ZN4cute8smem_ptrIPfECI1NS_12iter_adaptorIS1_S2_EEES1_)
        /*1f238*/ 	.word	0x00000000


	//----- nvinfo : EIATTR_FRAME_SIZE
	.align		4
.L_21268:
        /*1f23c*/ 	.byte	0x04, 0x11
        /*1f23e*/ 	.short	(.L_21270 - .L_21269)
	.align		4
.L_21269:
        /*1f240*/ 	.word	index@($_ZN7cutlass13device_kernelIN5flash19enable_sm80_to_sm89INS1_16FlashAttnBwdSm80INS1_25CollectiveMainloopBwdSm80ILi2ELi2EN4cute5tupleIJNS5_1CILi64EEENS7_ILi128EEES8_EEENS_10bfloat16_tEfNS_4arch4Sm80ELb0ELb1ELb1ELb1ELb0ELb0ELb0ELb0ELi2ELi2ELi4ELi2ELb1EEENS1_21CollectiveEpilogueBwdISA_SB_SD_Li256ELb1ELb0ELi2EEENS1_19SingleTileSchedulerILb1ELb0ELb0ELi128EEEEEEEEEvNT_6ParamsE$_ZN4cute8smem_ptrIPN7cutlass9uint128_tEECI1NS_12iter_adaptorIS3_S4_EEES3_)
        /*1f244*/ 	.word	0x00000000


	//----- nvinfo : EIATTR_FRAME_SIZE
	.align		4
.L_21270:
        /*1f248*/ 	.byte	0x04, 0x11
        /*1f24a*/ 	.short	(.L_21272 - .L_21271)
	.align		4
.L_21271:
        /*1f24c*/ 	.word	index@($_ZN7cutlass13device_kernelIN5flash19enable_sm80_to_sm89INS1_16FlashAttnBwdSm80INS1_25CollectiveMainloopBwdSm80ILi2ELi2EN4cute5tupleIJNS5_1CILi64EEENS7_ILi128EEES8_EEENS_10bfloat16_tEfNS_4arch4Sm80ELb0ELb1ELb1ELb1ELb0ELb0ELb0ELb0ELi2ELi2ELi4ELi2ELb1EEENS1_21CollectiveEpilogueBwdISA_SB_SD_Li256ELb1ELb0ELi2EEENS1_19SingleTileSchedulerILb1ELb0ELb0ELi128EEEEEEEEEvNT_6ParamsE$_ZN4cute8smem_ptrIPN7cutlass10bfloat16_tEECI1NS_12iter_adaptorIS3_S4_EEES3_)
        /*1f250*/ 	.word	0x00000000


	//----- nvinfo : EIATTR_FRAME_SIZE
	.align		4
.L_21272:
        /*1f254*/ 	.byte	0x04, 0x11
        /*1f256*/ 	.short	(.L_21274 - .L_21273)
	.align		4
.L_21273:
        /*1f258*/ 	.word	index@($_ZN7cutlass13device_kernelIN5flash19enable_sm80_to_sm89INS1_16FlashAttnBwdSm80INS1_25CollectiveMainloopBwdSm80ILi2ELi2EN4cute5tupleIJNS5_1CILi64EEENS7_ILi128EEES8_EEENS_10bfloat16_tEfNS_4arch4Sm80ELb0ELb1ELb1ELb1ELb0ELb0ELb0ELb0ELi2ELi2ELi4ELi2ELb1EEENS1_21CollectiveEpilogueBwdISA_SB_SD_Li256ELb1ELb0ELi2EEENS1_19SingleTileSchedulerILb1ELb0ELb0ELi128EEEEEEEEEvNT_6ParamsE$_ZN4cute8gmem_ptrIPKfECI1NS_12iter_adaptorIS2_S3_EEES2_)
        /*1f25c*/ 	.word	0x00000000


	//----- nvinfo : EIATTR_FRAME_SIZE
	.align		4
.L_21274:
        /*1f260*/ 	.byte	0x04, 0x11
        /*1f262*/ 	.short	(.L_21276 - .L_21275)
	.align		4
.L_21275:
        /*1f264*/ 	.word	index@($_ZN7cutlass13device_kernelIN5flash19enable_sm80_to_sm89INS1_16FlashAttnBwdSm80INS1_25CollectiveMainloopBwdSm80ILi2ELi2EN4cute5tupleIJNS5_1CILi64EEENS7_ILi128EEES8_EEENS_10bfloat16_tEfNS_4arch4Sm80ELb0ELb1ELb1ELb1ELb0ELb0ELb0ELb0ELi2ELi2ELi4ELi2ELb1EEENS1_21CollectiveEpilogueBwdISA_SB_SD_Li256ELb1ELb0ELi2EEENS1_19SingleTileSchedulerILb1ELb0ELb0ELi128EEEEEEEEEvNT_6ParamsE$_ZN4cute8gmem_ptrIPKN7cutlass9uint128_tEECI1NS_12iter_adaptorIS4_S5_EEES4_)
        /*1f268*/ 	.word	0x00000000


	//----- nvinfo : EIATTR_FRAME_SIZE
	.align		4
.L_21276:
        /*1f26c*/ 	.byte	0x04, 0x11
        /*1f26e*/ 	.short	(.L_21278 - .L_21277)
	.align		4
.L_21277:
        /*1f270*/ 	.word	index@($_ZN7cutlass13device_kernelIN5flash19enable_sm80_to_sm89INS1_16FlashAttnBwdSm80INS1_25CollectiveMainloopBwdSm80ILi2ELi2EN4cute5tupleIJNS5_1CILi64EEENS7_ILi128EEES8_EEENS_10bfloat16_tEfNS_4arch4Sm80ELb0ELb1ELb1ELb1ELb0ELb0ELb0ELb0ELi2ELi2ELi4ELi2ELb1EEENS1_21CollectiveEpilogueBwdISA_SB_SD_Li256ELb1ELb0ELi2EEENS1_19SingleTileSchedulerILb1ELb0ELb0ELi128EEEEEEEEEvNT_6ParamsE$_ZN4cute8gmem_ptrIPKN7cutlass10bfloat16_tEECI1NS_12iter_adaptorIS4_S5_EEES4_)
        /*1f274*/ 	.word	0x00000000


	//----- nvinfo : EIATTR_FRAME_SIZE
	.align		4
.L_21278:
        /*1f278*/ 	.byte	0x04, 0x11
        /*1f27a*/ 	.short	(.L_21280 - .L_21279)
	.align		4
.L_21279:
        /*1f27c*/ 	.word	index@($_ZN7cutlass13device_kernelIN5flash19enable_sm80_to_sm89INS1_16FlashAttnBwdSm80INS1_25CollectiveMainloopBwdSm80ILi2ELi2EN4cute5tupleIJNS5_1CILi64EEENS7_ILi128EEES8_EEENS_10bfloat16_tEfNS_4arch4Sm80ELb0ELb1ELb1ELb1ELb0ELb0ELb0ELb0ELi2ELi2ELi4ELi2ELb1EEENS1_21CollectiveEpilogueBwdISA_SB_SD_Li256ELb1ELb0ELi2EEENS1_19SingleTileSchedulerILb1ELb0ELb0ELi128EEEEEEEEEvNT_6ParamsE$_ZN4cute5tupleIJiiEEC2ERKiS3_)
        /*1f280*/ 	.word	0x00000000


	//----- nvinfo : EIATTR_FRAME_SIZE
	.align		4
.L_21280:
        /*1f284*/ 	.byte	0x04, 0x11
        /*1f286*/ 	.short	(.L_21282 - .L_21281)
	.align		4
.L_21281:
        /*1f288*/ 	.word	index@($_ZN7cutlass13device_kernelIN5flash19enable_sm80_to_sm89INS1_16FlashAttnBwdSm80INS1_25CollectiveMainloopBwdSm80ILi2ELi2EN4cute5tupleIJNS5_1CILi64EEENS7_ILi128EEES8_EEENS_10bfloat16_tEfNS_4arch4Sm80ELb0ELb1ELb1ELb1ELb0ELb0ELb0ELb0ELi2ELi2ELi4ELi2ELb1EEENS1_21CollectiveEpilogueBwdISA_SB_SD_Li256ELb1ELb0ELi2EEENS1_19SingleTileSchedulerILb1ELb0ELb0ELi128EEEEEEEEEvNT_6ParamsE$_ZN4cute5tupleIJiNS_1CILi0EEEEEC2ERKiRKS2_)
        /*1f28c*/ 	.word	0x00000000


	//----- nvinfo : EIATTR_FRAME_SIZE
	.align		4
.L_21282:
        /*1f290*/ 	.byte	0x04, 0x11
        /*1f292*/ 	.short	(.L_21284 - .L_21283)
	.align		4
.L_21283:
        /*1f294*/ 	.word	index@($_ZN7cutlass13device_kernelIN5flash19enable_sm80_to_sm89INS1_16FlashAttnBwdSm80INS1_25CollectiveMainloopBwdSm80ILi2ELi2EN4cute5tupleIJNS5_1CILi64EEENS7_ILi128EEES8_EEENS_10bfloat16_tEfNS_4arch4Sm80ELb0ELb1ELb1ELb1ELb0ELb0ELb0ELb0ELi2ELi2ELi4ELi2ELb1EEENS1_21CollectiveEpilogueBwdISA_SB_SD_Li256ELb1ELb0ELi2EEENS1_19SingleTileSchedulerILb1ELb0ELb0ELi128EEEEEEEEEvNT_6ParamsE$_ZN4cute5tupleIJiEEC2ERKi)
        /*1f298*/ 	.word	0x00000000


	//----- nvinfo : EIATTR_FRAME_SIZE
	.align		4
.L_21284:
        /*1f29c*/ 	.byte	0x04, 0x11
        /*1f29e*/ 	.short	(.L_21286 - .L_21285)
	.align		4
.L_21285:
        /*1f2a0*/ 	.word	index@($_ZN7cutlass13device_kernelIN5flash19enable_sm80_to_sm89INS1_16FlashAttnBwdSm80INS1_25CollectiveMainloopBwdSm80ILi2ELi2EN4cute5tupleIJNS5_1CILi64EEENS7_ILi128EEES8_EEENS_10bfloat16_tEfNS_4arch4Sm80ELb0ELb1ELb1ELb1ELb0ELb0ELb0ELb0ELi2ELi2ELi4ELi2ELb1EEENS1_21CollectiveEpilogueBwdISA_SB_SD_Li256ELb1ELb0ELi2EEENS1_19SingleTileSchedulerILb1ELb0ELb0ELi128EEEEEEEEEvNT_6ParamsE$_ZN4cute5tupleIJNS_1CILi0EEEiiiEEC2ERKS2_RKiS7_S7_)
        /*1f2a4*/ 	.word	0x00000000


	//----- nvinfo : EIATTR_FRAME_SIZE
	.align		4
.L_21286:
        /*1f2a8*/ 	.byte	0x04, 0x11
        /*1f2aa*/ 	.short	(.L_21288 - .L_21287)
	.align		4
.L_21287:
        /*1f2ac*/ 	.word	index@($_ZN7cutlass13device_kernelIN5flash19enable_sm80_to_sm89INS1_16FlashAttnBwdSm80INS1_25CollectiveMainloopBwdSm80ILi2ELi2EN4cute5tupleIJNS5_1CILi64EEENS7_ILi128EEES8_EEENS_10bfloat16_tEfNS_4arch4Sm80ELb0ELb1ELb1ELb1ELb0ELb0ELb0ELb0ELi2ELi2ELi4ELi2ELb1EEENS1_21CollectiveEpilogueBwdISA_SB_SD_Li256ELb1ELb0ELi2EEENS1_19SingleTileSchedulerILb1ELb0ELb0ELi128EEEEEEEEEvNT_6ParamsE$_ZN4cute5tupleIJNS_1CILi0EEEiEEC2ERKS2_RKi)
        /*1f2b0*/ 	.word	0x00000000


	//----- nvinfo : EIATTR_FRAME_SIZE
	.align		4
.L_21288:
        /*1f2b4*/ 	.byte	0x04, 0x11
        /*1f2b6*/ 	.short	(.L_21290 - .L_21289)
	.align		4
.L_21289:
        /*1f2b8*/ 	.word	index@($_ZN7cutlass13device_kernelIN5flash19enable_sm80_to_sm89INS1_16FlashAttnBwdSm80INS1_25CollectiveMainloopBwdSm80ILi2ELi2EN4cute5tupleIJNS5_1CILi64EEENS7_ILi128EEES8_EEENS_10bfloat16_tEfNS_4arch4Sm80ELb0ELb1ELb1ELb1ELb0ELb0ELb0ELb0ELi2ELi2ELi4ELi2ELb1EEENS1_21CollectiveEpilogueBwdISA_SB_SD_Li256ELb1ELb0ELi2EEENS1_19SingleTileSchedulerILb1ELb0ELb0ELi128EEEEEEEEEvNT_6ParamsE$_ZN4cute5tupleIJNS_1CILi0EEES2_iiEEC2ERKS2_S5_RKiS7_)
        /*1f2bc*/ 	.word	0x00000000


	//----- nvinfo : EIATTR_FRAME_SIZE
	.align		4
.L_21290:
        /*1f2c0*/ 	.byte	0x04, 0x11
        /*1f2c2*/ 	.short	(.L_21292 - .L_21291)
	.align		4
.L_21291:
        /*1f2c4*/ 	.word	index@($_ZN7cutlass13device_kernelIN5flash19enable_sm80_to_sm89INS1_16FlashAttnBwdSm80INS1_25CollectiveMainloopBwdSm80ILi2ELi2EN4cute5tupleIJNS5_1CILi64EEENS7_ILi128EEES8_EEENS_10bfloat16_tEfNS_4arch4Sm80ELb0ELb1ELb1ELb1ELb0ELb0ELb0ELb0ELi2ELi2ELi4ELi2ELb1EEENS1_21CollectiveEpilogueBwdISA_SB_SD_Li256ELb1ELb0ELi2EEENS1_19SingleTileSchedulerILb1ELb0ELb0ELi128EEEEEEEEEvNT_6ParamsE$_ZN4cute5tupleIJNS_1CILi0EEES2_iEEC2ERKS2_S5_RKi)
        /*1f2c8*/ 	.word	0x00000000


	//----- nvinfo : EIATTR_FRAME_SIZE
	.align		4
.L_21292:
        /*1f2cc*/ 	.byte	0x04, 0x11
        /*1f2ce*/ 	.short	(.L_21294 - .L_21293)
	.align		4
.L_21293:
        /*1f2d0*/ 	.word	index@($_ZN7cutlass13device_kernelIN5flash19enable_sm80_to_sm89INS1_16FlashAttnBwdSm80INS1_25CollectiveMainloopBwdSm80ILi2ELi2EN4cute5tupleIJNS5_1CILi64EEENS7_ILi128EEES8_EEENS_10bfloat16_tEfNS_4arch4Sm80ELb0ELb1ELb1ELb1ELb0ELb0ELb0ELb0ELi2ELi2ELi4ELi2ELb1EEENS1_21CollectiveEpilogueBwdISA_SB_SD_Li256ELb1ELb0ELi2EEENS1_19SingleTileSchedulerILb1ELb0ELb0ELi128EEEEEEEEEvNT_6ParamsE$_ZN4cute5tupleIJNS_1CILi0EEES2_S2_iEEC2ERKS2_S5_S5_RKi)
        /*1f2d4*/ 	.word	0x00000000


	//----- nvinfo : EIATTR_FRAME_SIZE
	.align		4
.L_21294:
        /*1f2d8*/ 	.byte	0x04, 0x11
        /*1f2da*/ 	.short	(.L_21296 - .L_21295)
	.align		4
.L_21295:
        /*1f2dc*/ 	.word	index@($_ZN7cutlass13device_kernelIN5flash19enable_sm80_to_sm89INS1_16FlashAttnBwdSm80INS1_25CollectiveMainloopBwdSm80ILi2ELi2EN4cute5tupleIJNS5_1CILi64EEENS7_ILi128EEES8_EEENS_10bfloat16_tEfNS_4arch4Sm80ELb0ELb1ELb1ELb1ELb0ELb0ELb0ELb0ELi2ELi2ELi4ELi2ELb1EEENS1_21CollectiveEpilogueBwdISA_SB_SD_Li256ELb1ELb0ELi2EEENS1_19SingleTileSchedulerILb1ELb0ELb0ELi128EEEEEEEEEvNT_6ParamsE$_ZN4cute5tupleIJNS_15ArithmeticTupleIJiiEEEiiiEEC2ERKS2_RKiS7_S7_)
        /*1f2e0*/ 	.word	0x00000000


	//----- nvinfo : EIATTR_FRAME_SIZE
	.align		4
.L_21296:
        /*1f2e4*/ 	.byte	0x04, 0x11
        /*1f2e6*/ 	.short	(.L_21298 - .L_21297)
	.align		4
.L_21297:
        /*1f2e8*/ 	.word	index@($_ZN7cutlass13device_kernelIN5flash19enable_sm80_to_sm89INS1_16FlashAttnBwdSm80INS1_25CollectiveMainloopBwdSm80ILi2ELi2EN4cute5tupleIJNS5_1CILi64EEENS7_ILi128EEES8_EEENS_10bfloat16_tEfNS_4arch4Sm80ELb0ELb1ELb1ELb1ELb0ELb0ELb0ELb0ELi2ELi2ELi4ELi2ELb1EEENS1_21CollectiveEpilogueBwdISA_SB_SD_Li256ELb1ELb0ELi2EEENS1_19SingleTileSchedulerILb1ELb0ELb0ELi128EEEEEEEEEvNT_6ParamsE$_ZN4cute5tupleIJNS_15ArithmeticTupleIJiiEEEEEC2ERKS2_)
        /*1f2ec*/ 	.word	0x00000000


	//----- nvinfo : EIATTR_FRAME_SIZE
	.align		4
.L_21298:
        /*1f2f0*/ 	.byte	0x04, 0x11
        /*1f2f2*/ 	.short	(.L_21300 - .L_21299)
	.align		4
.L_21299:
        /*1f2f4*/ 	.word	index@($_ZN7cutlass13device_kernelIN5flash19enable_sm80_to_sm89INS1_16FlashAttnBwdSm80INS1_25CollectiveMainloopBwdSm80ILi2ELi2EN4cute5tupleIJNS5_1CILi64EEENS7_ILi128EEES8_EEENS_10bfloat16_tEfNS_4arch4Sm80ELb0ELb1ELb1ELb1ELb0ELb0ELb0ELb0ELi2ELi2ELi4ELi2ELb1EEENS1_21CollectiveEpilogueBwdISA_SB_SD_Li256ELb1ELb0ELi2EEENS1_19SingleTileSchedulerILb1ELb0ELb0ELi128EEEEEEEEEvNT_6ParamsE$_ZN4cute5tupleIJNS_15ArithmeticTupleIJiEEEEEC2ERKS2_)
        /*1f2f8*/ 	.word	0x00000000


	//----- nvinfo : EIATTR_FRAME_SIZE
	.align		4
.L_21300:
        /*1f2fc*/ 	.byte	0x04, 0x11
        /*1f2fe*/ 	.short	(.L_21302 - .L_21301)
	.align		4
.L_21301:
        /*1f300*/ 	.word	index@($_ZN7cutlass13device_kernelIN5flash19enable_sm80_to_sm89INS1_16FlashAttnBwdSm80INS1_25CollectiveMainloopBwdSm80ILi2ELi2EN4cute5tupleIJNS5_1CILi64EEENS7_ILi128EEES8_EEENS_10bfloat16_tEfNS_4arch4Sm80ELb0ELb1ELb1ELb1ELb0ELb0ELb0ELb0ELi2ELi2ELi4ELi2ELb1EEENS1_21CollectiveEpilogueBwdISA_SB_SD_Li256ELb1ELb0ELi2EEENS1_19SingleTileSchedulerILb1ELb0ELb0ELi128EEEEEEEEEvNT_6ParamsE$_ZN4cute5tupleIJNS_15ArithmeticTupleIJNS_1CILi0EEEiEEEEEC2ERKS4_)
        /*1f304*/ 	.word	0x00000000


	//----- nvinfo : EIATTR_FRAME_SIZE
	.align		4
.L_21302:
        /*1f308*/ 	.byte	0x04, 0x11
        /*1f30a*/ 	.short	(.L_21304 - .L_21303)
	.align		4
.L_21303:
        /*1f30c*/ 	.word	index@($_ZN7cutlass13device_kernelIN5flash19enable_sm80_to_sm89INS1_16FlashAttnBwdSm80INS1_25CollectiveMainloopBwdSm80ILi2ELi2EN4cute5tupleIJNS5_1CILi64EEENS7_ILi128EEES8_EEENS_10bfloat16_tEfNS_4arch4Sm80ELb0ELb1ELb1ELb1ELb0ELb0ELb0ELb0ELi2ELi2ELi4ELi2ELb1EEENS1_21CollectiveEpilogueBwdISA_SB_SD_Li256ELb1ELb0ELi2EEENS1_19SingleTileSchedulerILb1ELb0ELb0ELi128EEEEEEEEEvNT_6ParamsE$_ZN4cute5tupleIJNS0_IJNS0_IJNS_1CILi8EEENS1_ILi1EEEEEENS1_ILi2EEES3_EEENS0_IJNS0_IJS3_NS1_ILi0EEEEEElS7_EEEEEC2ERKS6_RKS9_)
        /*1f310*/ 	.word	0x00000000


	//----- nvinfo : EIATTR_FRAME_SIZE
	.align		4
.L_21304:
        /*1f314*/ 	.byte	0x04, 0x11
        /*1f316*/ 	.short	(.L_21306 - .L_21305)
	.align		4
.L_21305:
        /*1f318*/ 	.word	index@($_ZN7cutlass13device_kernelIN5flash19enable_sm80_to_sm89INS1_16FlashAttnBwdSm80INS1_25CollectiveMainloopBwdSm80ILi2ELi2EN4cute5tupleIJNS5_1CILi64EEENS7_ILi128EEES8_EEENS_10bfloat16_tEfNS_4arch4Sm80ELb0ELb1ELb1ELb1ELb0ELb0ELb0ELb0ELi2ELi2ELi4ELi2ELb1EEENS1_21CollectiveEpilogueBwdISA_SB_SD_Li256ELb1ELb0ELi2EEENS1_19SingleTileSchedulerILb1ELb0ELb0ELi128EEEEEEEEEvNT_6ParamsE$_ZN4cute3eso3ESOILb1ELb0EJNS_6LayoutINS_5tupleIJNS3_IJNS_1CILi8EEENS4_ILi1EEEEEENS4_ILi2EEES6_EEENS3_IJNS3_IJS6_NS4_ILi0EEEEEENS4_ILi2048EEESA_EEEEEiEEC2ERKSE_RKi)
        /*1f31c*/ 	.word	0x00000000


	//----- nvinfo : EIATTR_FRAME_SIZE
	.align		4
.L_21306:
        /*1f320*/ 	.byte	0x04, 0x11
        /*1f322*/ 	.short	(.L_21308 - .L_21307)
	.align		4
.L_21307:
        /*1f324*/ 	.word	index@($_ZN7cutlass13device_kernelIN5flash19enable_sm80_to_sm89INS1_16FlashAttnBwdSm80INS1_25CollectiveMainloopBwdSm80ILi2ELi2EN4cute5tupleIJNS5_1CILi64EEENS7_ILi128EEES8_EEENS_10bfloat16_tEfNS_4arch4Sm80ELb0ELb1ELb1ELb1ELb0ELb0ELb0ELb0ELi2ELi2ELi4ELi2ELb1EEENS1_21CollectiveEpilogueBwdISA_SB_SD_Li256ELb1ELb0ELi2EEENS1_19SingleTileSchedulerILb1ELb0ELb0ELi128EEEEEEEEEvNT_6ParamsE$_ZN4cute3eso3ESOILb1ELb0EJNS_6LayoutINS_5tupleIJNS3_IJNS_1CILi8EEENS4_ILi1EEEEEENS4_ILi2EEES6_EEENS3_IJNS3_IJS6_NS4_ILi0EEEEEENS4_ILi2048EEESA_EEEEENS_10ViewEngineINS_8smem_ptrIPN7cutlass10bfloat16_tEEEEEEEC2ERKSE_RKSL_)
        /*1f328*/ 	.word	0x00000000


	//----- nvinfo : EIATTR_FRAME_SIZE
	.align		4
.L_21308:
        /*1f32c*/ 	.byte	0x04, 0x11
        /*1f32e*/ 	.short	(.L_21310 - .L_21309)
	.align		4
.L_21309:
        /*1f330*/ 	.word	index@($_ZN7cutlass13device_kernelIN5flash19enable_sm80_to_sm89INS1_16FlashAttnBwdSm80INS1_25CollectiveMainloopBwdSm80ILi2ELi2EN4cute5tupleIJNS5_1CILi64EEENS7_ILi128EEES8_EEENS_10bfloat16_tEfNS_4arch4Sm80ELb0ELb1ELb1ELb1ELb0ELb0ELb0ELb0ELi2ELi2ELi4ELi2ELb1EEENS1_21CollectiveEpilogueBwdISA_SB_SD_Li256ELb1ELb0ELi2EEENS1_19SingleTileSchedulerILb1ELb0ELb0ELi128EEEEEEEEEvNT_6ParamsE$_ZN4cute3eso3ESOILb1ELb0EJNS_6LayoutINS_5tupleIJNS3_IJNS_1CILi8EEENS4_ILi1EEEEEEEEENS3_IJNS3_IJS6_NS4_ILi0EEEEEEEEEEElEEC2ERKSC_RKl)
        /*1f334*/ 	.word	0x00000000


	//----- nvinfo : EIATTR_FRAME_SIZE
	.align		4
.L_21310:
        /*1f338*/ 	.byte	0x04, 0x11
        /*1f33a*/ 	.short	(.L_21312 - .L_21311)
	.align		4
.L_21311:
        /*1f33c*/ 	.word	index@($_ZN7cutlass13device_kernelIN5flash19enable_sm80_to_sm89INS1_16FlashAttnBwdSm80INS1_25CollectiveMainloopBwdSm80ILi2ELi2EN4cute5tupleIJNS5_1CILi64EEENS7_ILi128EEES8_EEENS_10bfloat16_tEfNS_4arch4Sm80ELb0ELb1ELb1ELb1ELb0ELb0ELb0ELb0ELi2ELi2ELi4ELi2ELb1EEENS1_21CollectiveEpilogueBwdISA_SB_SD_Li256ELb1ELb0ELi2EEENS1_19SingleTileSchedulerILb1ELb0ELb0ELi128EEEEEEEEEvNT_6ParamsE$_ZN4cute3eso3ESOILb1ELb0EJNS_6LayoutINS_5tupleIJNS3_IJNS_1CILi8EEENS4_ILi1EEEEEEEEENS3_IJNS3_IJS6_NS4_ILi0EEEEEEEEEEEiEEC2ERKSC_RKi)
        /*1f340*/ 	.word	0x00000000


	//----- nvinfo : EIATTR_FRAME_SIZE
	.align		4
.L_21312:
        /*1f344*/ 	.byte	0x04, 0x11
        /*1f346*/ 	.short	(.L_21314 - .L_21313)
	.align		4
.L_21313:
        /*1f348*/ 	.word	index@($_ZN7cutlass13device_kernelIN5flash19enable_sm80_to_sm89INS1_16FlashAttnBwdSm80INS1_25CollectiveMainloopBwdSm80ILi2ELi2EN4cute5tupleIJNS5_1CILi64EEENS7_ILi128EEES8_EEENS_10bfloat16_tEfNS_4arch4Sm80ELb0ELb1ELb1ELb1ELb0ELb0ELb0ELb0ELi2ELi2ELi4ELi2ELb1EEENS1_21CollectiveEpilogueBwdISA_SB_SD_Li256ELb1ELb0ELi2EEENS1_19SingleTileSchedulerILb1ELb0ELb0ELi128EEEEEEEEEvNT_6ParamsE$_ZN4cute3eso3ESOILb1ELb0EJNS_6LayoutINS_5tupleIJNS3_IJNS_1CILi8EEENS4_ILi1EEEEEEEEENS3_IJNS3_IJS6_NS4_ILi0EEEEEEEEEEENS_10ViewEngineINS_8smem_ptrIPN7cutlass10bfloat16_tEEEEEEEC2ERKSC_RKSJ_)
        /*1f34c*/ 	.word	0x00000000


	//----- nvinfo : EIATTR_FRAME_SIZE
	.align		4
.L_21314:
        /*1f350*/ 	.byte	0x04, 0x11
        /*1f352*/ 	.short	(.L_21316 - .L_21315)
	.align		4
.L_21315:
        /*1f354*/ 	.word	index@($_ZN7cutlass13device_kernelIN5flash19enable_sm80_to_sm89INS1_16FlashAttnBwdSm80INS1_25CollectiveMainloopBwdSm80ILi2ELi2EN4cute5tupleIJNS5_1CILi64EEENS7_ILi128EEES8_EEENS_10bfloat16_tEfNS_4arch4Sm80ELb0ELb1ELb1ELb1ELb0ELb0ELb0ELb0ELi2ELi2ELi4ELi2ELb1EEENS1_21CollectiveEpilogueBwdISA_SB_SD_Li256ELb1ELb0ELi2EEENS1_19SingleTileSchedulerILb1ELb0ELb0ELi128EEEEEEEEEvNT_6ParamsE$_ZN4cute3eso3ESOILb1ELb0EJNS_6LayoutINS_5tupleIJNS3_IJNS_1CILi8EEENS4_ILi1EEEEEEEEENS3_IJNS3_IJS6_NS4_ILi0EEEEEEEEEEENS_10ViewEngineINS_8gmem_ptrIPKN7cutlass10bfloat16_tEEEEEEEC2ERKSC_RKSK_)
        /*1f358*/ 	.word	0x00000000


	//----- nvinfo : EIATTR_FRAME_SIZE
	.align		4
.L_21316:
        /*1f35c*/ 	.byte	0x04, 0x11
        /*1f35e*/ 	.short	(.L_21318 - .L_21317)
	.align		4
.L_21317:
        /*1f360*/ 	.word	index@($_ZN7cutlass13device_kernelIN5flash19enable_sm80_to_sm89INS1_16FlashAttnBwdSm80INS1_25CollectiveMainloopBwdSm80ILi2ELi2EN4cute5tupleIJNS5_1CILi64EEENS7_ILi128EEES8_EEENS_10bfloat16_tEfNS_4arch4Sm80ELb0ELb1ELb1ELb1ELb0ELb0ELb0ELb0ELi2ELi2ELi4ELi2ELb1EEENS1_21CollectiveEpilogueBwdISA_SB_SD_Li256ELb1ELb0ELi2EEENS1_19SingleTileSchedulerILb1ELb0ELb0ELi128EEEEEEEEEvNT_6ParamsE$_ZN4cute3eso3ESOILb1ELb0EJNS_6LayoutINS_5tupleIJNS3_IJNS_1CILi4EEENS4_ILi1EEEEEES6_EEENS3_IJNS3_IJS6_NS4_ILi0EEEEEES9_EEEEEiEEC2ERKSC_RKi)
        /*1f364*/ 	.word	0x00000000


	//----- nvinfo : EIATTR_FRAME_SIZE
	.align		4
.L_21318:
        /*1f368*/ 	.byte	0x04, 0x11
        /*1f36a*/ 	.short	(.L_21320 - .L_21319)
	.align		4
.L_21319:
        /*1f36c*/ 	.word	index@($_ZN7cutlass13device_kernelIN5flash19enable_sm80_to_sm89INS1_16FlashAttnBwdSm80INS1_25CollectiveMainloopBwdSm80ILi2ELi2EN4cute5tupleIJNS5_1CILi64EEENS7_ILi128EEES8_EEENS_10bfloat16_tEfNS_4arch4Sm80ELb0ELb1ELb1ELb1ELb0ELb0ELb0ELb0ELi2ELi2ELi4ELi2ELb1EEENS1_21CollectiveEpilogueBwdISA_SB_SD_Li256ELb1ELb0ELi2EEENS1_19SingleTileSchedulerILb1ELb0ELb0ELi128EEEEEEEEEvNT_6ParamsE$_ZN4cute3eso3ESOILb1ELb0EJNS_6LayoutINS_5tupleIJNS3_IJNS_1CILi4EEENS4_ILi1EEEEEES6_EEENS3_IJNS3_IJS6_NS4_ILi0EEEEEES9_EEEEENS_10ViewEngineINS_8smem_ptrIPfEEEEEEC2ERKSC_RKSH_)
        /*1f370*/ 	.word	0x00000000


	//----- nvinfo : EIATTR_FRAME_SIZE
	.align		4
.L_21320:
        /*1f374*/ 	.byte	0x04, 0x11
        /*1f376*/ 	.short	(.L_21322 - .L_21321)
	.align		4
.L_21321:
        /*1f378*/ 	.word	index@($_ZN7cutlass13device_kernelIN5flash19enable_sm80_to_sm89INS1_16FlashAttnBwdSm80INS1_25CollectiveMainloopBwdSm80ILi2ELi2EN4cute5tupleIJNS5_1CILi64EEENS7_ILi128EEES8_EEENS_10bfloat16_tEfNS_4arch4Sm80ELb0ELb1ELb1ELb1ELb0ELb0ELb0ELb0ELi2ELi2ELi4ELi2ELb1EEENS1_21CollectiveEpilogueBwdISA_SB_SD_Li256ELb1ELb0ELi2EEENS1_19SingleTileSchedulerILb1ELb0ELb0ELi128EEEEEEEEEvNT_6ParamsE$_ZN4cute3eso3ESOILb1ELb0EJNS_6LayoutINS_5tupleIJNS3_IJNS_1CILi4EEENS4_ILi1EEEEEES6_EEENS3_IJNS3_IJS6_NS4_ILi0EEEEEES9_EEEEENS_10ViewEngineINS_8gmem_ptrIPKfEEEEEEC2ERKSC_RKSI_)
        /*1f37c*/ 	.word	0x00000000


	//----- nvinfo : EIATTR_FRAME_SIZE
	.align		4
.L_21322:
        /*1f380*/ 	.byte	0x04, 0x11
        /*1f382*/ 	.short	(.L_21324 - .L_21323)
	.align		4
.L_21323:
        /*1f384*/ 	.word	index@($_ZN7cutlass13device_kernelIN5flash19enable_sm80_to_sm89INS1_16FlashAttnBwdSm80INS1_25CollectiveMainloopBwdSm80ILi2ELi2EN4cute5tupleIJNS5_1CILi64EEENS7_ILi128EEES8_EEENS_10bfloat16_tEfNS_4arch4Sm80ELb0ELb1ELb1ELb1ELb0ELb0ELb0ELb0ELi2ELi2ELi4ELi2ELb1EEENS1_21CollectiveEpilogueBwdISA_SB_SD_Li256ELb1ELb0ELi2EEENS1_19SingleTileSchedulerILb1ELb0ELb0ELi128EEEEEEEEEvNT_6ParamsE$_ZN4cute3eso3ESOILb1ELb0EJNS_6LayoutINS_5tupleIJNS3_IJNS_1CILi4EEENS4_ILi1EEEEEEEEENS3_IJNS3_IJS6_NS4_ILi0EEEEEEEEEEENS_10ViewEngineINS_8smem_ptrIPfEEEEEEC2ERKSC_RKSH_)
        /*1f388*/ 	.word	0x00000000


	//----- nvinfo : EIATTR_FRAME_SIZE
	.align		4
.L_21324:
        /*1f38c*/ 	.byte	0x04, 0x11
        /*1f38e*/ 	.short	(.L_21326 - .L_21325)
	.align		4
.L_21325:
        /*1f390*/ 	.word	index@($_ZN7cutlass13device_kernelIN5flash19enable_sm80_to_sm89INS1_16FlashAttnBwdSm80INS1_25CollectiveMainloopBwdSm80ILi2ELi2EN4cute5tupleIJNS5_1CILi64EEENS7_ILi128EEES8_EEENS_10bfloat16_tEfNS_4arch4Sm80ELb0ELb1ELb1ELb1ELb0ELb0ELb0ELb0ELi2ELi2ELi4ELi2ELb1EEENS1_21CollectiveEpilogueBwdISA_SB_SD_Li256ELb1ELb0ELi2EEENS1_19SingleTileSchedulerILb1ELb0ELb0ELi128EEEEEEEEEvNT_6ParamsE$_ZN4cute3eso3ESOILb1ELb0EJNS_6LayoutINS_5tupleIJNS3_IJNS_1CILi4EEENS4_ILi1EEEEEEEEENS3_IJNS3_IJS6_NS4_ILi0EEEEEEEEEEENS_10ViewEngineINS_8gmem_ptrIPKfEEEEEEC2ERKSC_RKSI_)
        /*1f394*/ 	.word	0x00000000


	//----- nvinfo : EIATTR_FRAME_SIZE
	.align		4
.L_21326:
        /*1f398*/ 	.byte	0x04, 0x11
        /*1f39a*/ 	.short	(.L_21328 - .L_21327)
	.align		4
.L_21327:
        /*1f39c*/ 	.word	index@($_ZN7cutlass13device_kernelIN5flash19enable_sm80_to_sm89INS1_16FlashAttnBwdSm80INS1_25CollectiveMainloopBwdSm80ILi2ELi2EN4cute5tupleIJNS5_1CILi64EEENS7_ILi128EEES8_EEENS_10bfloat16_tEfNS_4arch4Sm80ELb0ELb1ELb1ELb1ELb0ELb0ELb0ELb0ELi2ELi2ELi4ELi2ELb1EEENS1_21CollectiveEpilogueBwdISA_SB_SD_Li256ELb1ELb0ELi2EEENS1_19SingleTileSchedulerILb1ELb0ELb0ELi128EEEEEEEEEvNT_6ParamsE$_ZN4cute3eso3ESOILb1ELb0EJNS_6LayoutINS_5tupleIJNS3_IJNS_1CILi1EEES5_EEEEEENS3_IJNS3_IJS5_NS4_ILi0EEEEEEEEEEENS_10ViewEngineINS_8smem_ptrIPN7cutlass9uint128_tEEEEEEEC2ERKSB_RKSI_)
        /*1f3a0*/ 	.word	0x00000000


	//----- nvinfo : EIATTR_FRAME_SIZE
	.align		4
.L_21328:
        /*1f3a4*/ 	.byte	0x04, 0x11
        /*1f3a6*/ 	.short	(.L_21330 - .L_21329)
	.align		4
.L_21329:
        /*1f3a8*/ 	.word	index@($_ZN7cutlass13device_kernelIN5flash19enable_sm80_to_sm89INS1_16FlashAttnBwdSm80INS1_25CollectiveMainloopBwdSm80ILi2ELi2EN4cute5tupleIJNS5_1CILi64EEENS7_ILi128EEES8_EEENS_10bfloat16_tEfNS_4arch4Sm80ELb0ELb1ELb1ELb1ELb0ELb0ELb0ELb0ELi2ELi2ELi4ELi2ELb1EEENS1_21CollectiveEpilogueBwdISA_SB_SD_Li256ELb1ELb0ELi2EEENS1_19SingleTileSchedulerILb1ELb0ELb0ELi128EEEEEEEEEvNT_6ParamsE$_ZN4cute3eso3ESOILb1ELb0EJNS_6LayoutINS_5tupleIJNS3_IJNS_1CILi1EEES5_EEEEEENS3_IJNS3_IJS5_NS4_ILi0EEEEEEEEEEENS_10ViewEngineINS_8gmem_ptrIPKN7cutlass9uint128_tEEEEEEEC2ERKSB_RKSJ_)
        /*1f3ac*/ 	.word	0x00000000


	//----- nvinfo : EIATTR_FRAME_SIZE
	.align		4
.L_21330:
        /*1f3b0*/ 	.byte	0x04, 0x11
        /*1f3b2*/ 	.short	(.L_21332 - .L_21331)
	.align		4
.L_21331:
        /*1f3b4*/ 	.word	index@($_ZN7cutlass13device_kernelIN5flash19enable_sm80_to_sm89INS1_16FlashAttnBwdSm80INS1_25CollectiveMainloopBwdSm80ILi2ELi2EN4cute5tupleIJNS5_1CILi64EEENS7_ILi128EEES8_EEENS_10bfloat16_tEfNS_4arch4Sm80ELb0ELb1ELb1ELb1ELb0ELb0ELb0ELb0ELi2ELi2ELi4ELi2ELb1EEENS1_21CollectiveEpilogueBwdISA_SB_SD_Li256ELb1ELb0ELi2EEENS1_19SingleTileSchedulerILb1ELb0ELb0ELi128EEEEEEEEEvNT_6ParamsE$_ZN4cute3eso3ESOILb1ELb0EJNS_5tupleIJNS_1CILi1EEENS3_ILi0EEEEEElS5_EEC2ERKS6_RKlRKS5_)
        /*1f3b8*/ 	.word	0x00000000


	//----- nvinfo : EIATTR_FRAME_SIZE
	.align		4
.L_21332:
        /*1f3bc*/ 	.byte	0x04, 0x11
        /*1f3be*/ 	.short	(.L_21334 - .L_21333)
	.align		4
.L_21333:
        /*1f3c0*/ 	.word	index@($_ZN7cutlass13device_kernelIN5flash19enable_sm80_to_sm89INS1_16FlashAttnBwdSm80INS1_25CollectiveMainloopBwdSm80ILi2ELi2EN4cute5tupleIJNS5_1CILi64EEENS7_ILi128EEES8_EEENS_10bfloat16_tEfNS_4arch4Sm80ELb0ELb1ELb1ELb1ELb0ELb0ELb0ELb0ELi2ELi2ELi4ELi2ELb1EEENS1_21CollectiveEpilogueBwdISA_SB_SD_Li256ELb1ELb0ELi2EEENS1_19SingleTileSchedulerILb1ELb0ELb0ELi128EEEEEEEEEvNT_6ParamsE$_ZN4cute3eso3ESOILb1ELb0EJNS_5tupleIJNS2_IJNS_1CILi8EEENS3_ILi1EEEEEENS3_ILi2EEES5_EEENS2_IJNS2_IJS5_NS3_ILi0EEEEEElS9_EEEEEC2ERKS8_RKSB_)
        /*1f3c4*/ 	.word	0x00000000


	//----- nvinfo : EIATTR_FRAME_SIZE
	.align		4
.L_21334:
        /*1f3c8*/ 	.byte	0x04, 0x11
        /*1f3ca*/ 	.short	(.L_21336 - .L_21335)
	.align		4
.L_21335:
        /*1f3cc*/ 	.word	index@($_ZN7cutlass13device_kernelIN5flash19enable_sm80_to_sm89INS1_16FlashAttnBwdSm80INS1_25CollectiveMainloopBwdSm80ILi2ELi2EN4cute5tupleIJNS5_1CILi64EEENS7_ILi128EEES8_EEENS_10bfloat16_tEfNS_4arch4Sm80ELb0ELb1ELb1ELb1ELb0ELb0ELb0ELb0ELi2ELi2ELi4ELi2ELb1EEENS1_21CollectiveEpilogueBwdISA_SB_SD_Li256ELb1ELb0ELi2EEENS1_19SingleTileSchedulerILb1ELb0ELb0ELi128EEEEEEEEEvNT_6ParamsE$_ZN4cute3eso3ESOILb1ELb0EJNS_1CILi0EEEiiiEEC2ERKS3_RKiS8_S8_)
        /*1f3d0*/ 	.word	0x00000000


	//----- nvinfo : EIATTR_FRAME_SIZE
	.align		4
.L_21336:
        /*1f3d4*/ 	.byte	0x04, 0x11
        /*1f3d6*/ 	.short	(.L_21338 - .L_21337)
	.align		4
.L_21337:
        /*1f3d8*/ 	.word	index@($_ZN7cutlass13device_kernelIN5flash19enable_sm80_to_sm89INS1_16FlashAttnBwdSm80INS1_25CollectiveMainloopBwdSm80ILi2ELi2EN4cute5tupleIJNS5_1CILi64EEENS7_ILi128EEES8_EEENS_10bfloat16_tEfNS_4arch4Sm80ELb0ELb1ELb1ELb1ELb0ELb0ELb0ELb0ELi2ELi2ELi4ELi2ELb1EEENS1_21CollectiveEpilogueBwdISA_SB_SD_Li256ELb1ELb0ELi2EEENS1_19SingleTileSchedulerILb1ELb0ELb0ELi128EEEEEEEEEvNT_6ParamsE$_ZN4cute3eso3ESOILb1ELb0EJNS_1CILi0EEEiS3_S3_EEC2ERKS3_RKiS6_S6_)
        /*1f3dc*/ 	.word	0x00000000


	//----- nvinfo : EIATTR_FRAME_SIZE
	.align		4
.L_21338:
        /*1f3e0*/ 	.byte	0x04, 0x11
        /*1f3e2*/ 	.short	(.L_21340 - .L_21339)
	.align		4
.L_21339:
        /*1f3e4*/ 	.word	index@($_ZN7cutlass13device_kernelIN5flash19enable_sm80_to_sm89INS1_16FlashAttnBwdSm80INS1_25CollectiveMainloopBwdSm80ILi2ELi2EN4cute5tupleIJNS5_1CILi64EEENS7_ILi128EEES8_EEENS_10bfloat16_tEfNS_4arch4Sm80ELb0ELb1ELb1ELb1ELb0ELb0ELb0ELb0ELi2ELi2ELi4ELi2ELb1EEENS1_21CollectiveEpilogueBwdISA_SB_SD_Li256ELb1ELb0ELi2EEENS1_19SingleTileSchedulerILb1ELb0ELb0ELi128EEEEEEEEEvNT_6ParamsE$_ZN4cute3eso3ESOILb1ELb0EJNS_1CILi0EEEiS3_EEC2ERKS3_RKiS6_)
        /*1f3e8*/ 	.word	0x00000000


	//----- nvinfo : EIATTR_FRAME_SIZE
	.align		4
.L_21340:
        /*1f3ec*/ 	.byte	0x04, 0x11
        /*1f3ee*/ 	.short	(.L_21342 - .L_21341)
	.align		4
.L_21341:
        /*1f3f0*/ 	.word	index@($_ZN7cutlass13device_kernelIN5flash19enable_sm80_to_sm89INS1_16FlashAttnBwdSm80INS1_25CollectiveMainloopBwdSm80ILi2ELi2EN4cute5tupleIJNS5_1CILi64EEENS7_ILi128EEES8_EEENS_10bfloat16_tEfNS_4arch4Sm80ELb0ELb1ELb1ELb1ELb0ELb0ELb0ELb0ELi2ELi2ELi4ELi2ELb1EEENS1_21CollectiveEpilogueBwdISA_SB_SD_Li256ELb1ELb0ELi2EEENS1_19SingleTileSchedulerILb1ELb0ELb0ELi128EEEEEEEEEvNT_6ParamsE$_ZN4cute3eso3ESOILb1ELb0EJNS_1CILi0EEEiEEC2ERKS3_RKi)
        /*1f3f4*/ 	.word	0x00000000


	//----- nvinfo : EIATTR_FRAME_SIZE
	.align		4
.L_21342:
        /*1f3f8*/ 	.byte	0x04, 0x11
        /*1f3fa*/ 	.short	(.L_21344 - .L_21343)
	.align		4
.L_21343:
        /*1f3fc*/ 	.word	index@($_ZN7cutlass13device_kernelIN5flash19enable_sm80_to_sm89INS1_16FlashAttnBwdSm80INS1_25CollectiveMainloopBwdSm80ILi2ELi2EN4cute5tupleIJNS5_1CILi64EEENS7_ILi128EEES8_EEENS_10bfloat16_tEfNS_4arch4Sm80ELb0ELb1ELb1ELb1ELb0ELb0ELb0ELb0ELi2ELi2ELi4ELi2ELb1EEENS1_21CollectiveEpilogueBwdISA_SB_SD_Li256ELb1ELb0ELi2EEENS1_19SingleTileSchedulerILb1ELb0ELb0ELi128EEEEEEEEEvNT_6ParamsE$_ZN4cute3eso3ESOILb1ELb0EJNS_1CILi0EEES3_iiEEC2ERKS3_S6_RKiS8_)
        /*1f400*/ 	.word	0x00000000


	//----- nvinfo : EIATTR_FRAME_SIZE
	.align		4
.L_21344:
        /*1f404*/ 	.byte	0x04, 0x11
        /*1f406*/ 	.short	(.L_21346 - .L_21345)
	.align		4
.L_21345:
        /*1f408*/ 	.word	index@($_ZN7cutlass13device_kernelIN5flash19enable_sm80_to_sm89INS1_16FlashAttnBwdSm80INS1_25CollectiveMainloopBwdSm80ILi2ELi2EN4cute5tupleIJNS5_1CILi64EEENS7_ILi128EEES8_EEENS_10bfloat16_tEfNS_4arch4Sm80ELb0ELb1ELb1ELb1ELb0ELb0ELb0ELb0ELi2ELi2ELi4ELi2ELb1EEENS1_21CollectiveEpilogueBwdISA_SB_SD_Li256ELb1ELb0ELi2EEENS1_19SingleTileSchedulerILb1ELb0ELb0ELi128EEEEEEEEEvNT_6ParamsE$_ZN4cute3eso3ESOILb1ELb0EJNS_1CILi0EEES3_iS3_EEC2ERKS3_S6_RKiS6_)
        /*1f40c*/ 	.word	0x00000000


	//----- nvinfo : EIATTR_FRAME_SIZE
	.align		4
.L_21346:
        /*1f410*/ 	.byte	0x04, 0x11
        /*1f412*/ 	.short	(.L_21348 - .L_21347)
	.align		4
.L_21347:
        /*1f414*/ 	.word	index@($_ZN7cutlass13device_kernelIN5flash19enable_sm80_to_sm89INS1_16FlashAttnBwdSm80INS1_25CollectiveMainloopBwdSm80ILi2ELi2EN4cute5tupleIJNS5_1CILi64EEENS7_ILi128EEES8_EEENS_10bfloat16_tEfNS_4arch4Sm80ELb0ELb1ELb1ELb1ELb0ELb0ELb0ELb0ELi2ELi2ELi4ELi2ELb1EEENS1_21CollectiveEpilogueBwdISA_SB_SD_Li256ELb1ELb0ELi2EEENS1_19SingleTileSchedulerILb1ELb0ELb0ELi128EEEEEEEEEvNT_6ParamsE$_ZN4cute3eso3ESOILb1ELb0EJNS_1CILi0EEES3_iEEC2ERKS3_S6_RKi)
        /*1f418*/ 	.word	0x00000000


	//----- nvinfo : EIATTR_FRAME_SIZE
	.align		4
.L_21348:
        /*1f41c*/ 	.byte	0x04, 0x11
        /*1f41e*/ 	.short	(.L_21350 - .L_21349)
	.align		4
.L_21349:
        /*1f420*/ 	.word	index@($_ZN7cutlass13device_kernelIN5flash19enable_sm80_to_sm89INS1_16FlashAttnBwdSm80INS1_25CollectiveMainloopBwdSm80ILi2ELi2EN4cute5tupleIJNS5_1CILi64EEENS7_ILi128EEES8_EEENS_10bfloat16_tEfNS_4arch4Sm80ELb0ELb1ELb1ELb1ELb0ELb0ELb0ELb0ELi2ELi2ELi4ELi2ELb1EEENS1_21CollectiveEpilogueBwdISA_SB_SD_Li256ELb1ELb0ELi2EEENS1_19SingleTileSchedulerILb1ELb0ELb0ELi128EEEEEEEEEvNT_6ParamsE$_ZN4cute3eso3ESOILb1ELb0EJNS_1CILi0EEES3_S3_iEEC2ERKS3_S6_S6_RKi)
        /*1f424*/ 	.word	0x00000000


	//----- nvinfo : EIATTR_FRAME_SIZE
	.align		4
.L_21350:
        /*1f428*/ 	.byte	0x04, 0x11
        /*1f42a*/ 	.short	(.L_21352 - .L_21351)
	.align		4
.L_21351:
        /*1f42c*/ 	.word	index@($_ZN7cutlass13device_kernelIN5flash19enable_sm80_to_sm89INS1_16FlashAttnBwdSm80INS1_25CollectiveMainloopBwdSm80ILi2ELi2EN4cute5tupleIJNS5_1CILi64EEENS7_ILi128EEES8_EEENS_10bfloat16_tEfNS_4arch4Sm80ELb0ELb1ELb1ELb1ELb0ELb0ELb0ELb0ELi2ELi2ELi4ELi2ELb1EEENS1_21CollectiveEpilogueBwdISA_SB_SD_Li256ELb1ELb0ELi2EEENS1_19SingleTileSchedulerILb1ELb0ELb0ELi128EEEEEEEEEvNT_6ParamsE$_ZN4cute3eso3ESOILb1ELb0EJNS_10UnderscoreEiiEEC2ERKS2_RKiS7_)
        /*1f430*/ 	.word	0x00000000


	//----- nvinfo : EIATTR_FRAME_SIZE
	.align		4
.L_21352:
        /*1f434*/ 	.byte	0x04, 0x11
        /*1f436*/ 	.short	(.L_21354 - .L_21353)
	.align		4
.L_21353:
        /*1f438*/ 	.word	index@($_ZN7cutlass13device_kernelIN5flash19enable_sm80_to_sm89INS1_16FlashAttnBwdSm80INS1_25CollectiveMainloopBwdSm80ILi2ELi2EN4cute5tupleIJNS5_1CILi64EEENS7_ILi128EEES8_EEENS_10bfloat16_tEfNS_4arch4Sm80ELb0ELb1ELb1ELb1ELb0ELb0ELb0ELb0ELi2ELi2ELi4ELi2ELb1EEENS1_21CollectiveEpilogueBwdISA_SB_SD_Li256ELb1ELb0ELi2EEENS1_19SingleTileSchedulerILb1ELb0ELb0ELi128EEEEEEEEEvNT_6ParamsE$_ZN4cute3eso3ESOILb1ELb0EJNS_10UnderscoreEiEEC2ERKS2_RKi)
        /*1f43c*/ 	.word	0x00000000


	//----- nvinfo : EIATTR_FRAME_SIZE
	.align		4
.L_21354:
        /*1f440*/ 	.byte	0x04, 0x11
        /*1f442*/ 	.short	(.L_21356 - .L_21355)
	.align		4
.L_21355:
        /*1f444*/ 	.word	index@($_ZN7cutlass13device_kernelIN5flash19enable_sm80_to_sm89INS1_16FlashAttnBwdSm80INS1_25CollectiveMainloopBwdSm80ILi2ELi2EN4cute5tupleIJNS5_1CILi64EEENS7_ILi128EEES8_EEENS_10bfloat16_tEfNS_4arch4Sm80ELb0ELb1ELb1ELb1ELb0ELb0ELb0ELb0ELi2ELi2ELi4ELi2ELb1EEENS1_21CollectiveEpilogueBwdISA_SB_SD_Li256ELb1ELb0ELi2EEENS1_19SingleTileSchedulerILb1ELb0ELb0ELi128EEEEEEEEEvNT_6ParamsE$_ZN4cute3eso3ESOILb1ELb0EJNS_10UnderscoreES2_iEEC2ERKS2_S5_RKi)
        /*1f448*/ 	.word	0x00000000


	//----- nvinfo : EIATTR_FRAME_SIZE
	.align		4
.L_21356:
        /*1f44c*/ 	.byte	0x04, 0x11
        /*1f44e*/ 	.short	(.L_21358 - .L_21357)
	.align		4
.L_21357:
        /*1f450*/ 	.word	index@($_ZN7cutlass13device_kernelIN5flash19enable_sm80_to_sm89INS1_16FlashAttnBwdSm80INS1_25CollectiveMainloopBwdSm80ILi2ELi2EN4cute5tupleIJNS5_1CILi64EEENS7_ILi128EEES8_EEENS_10bfloat16_tEfNS_4arch4Sm80ELb0ELb1ELb1ELb1ELb0ELb0ELb0ELb0ELi2ELi2ELi4ELi2ELb1EEENS1_21CollectiveEpilogueBwdISA_SB_SD_Li256ELb1ELb0ELi2EEENS1_19SingleTileSchedulerILb1ELb0ELb0ELi128EEEEEEEEEvNT_6ParamsE$_ZN4cute3eso3ESOILb1ELb0EJNS_10UnderscoreES2_S2_iEEC2ERKS2_S5_S5_RKi)
        /*1f454*/ 	.word	0x00000000


	//----- nvinfo : EIATTR_FRAME_SIZE
	.align		4
.L_21358:
        /*1f458*/ 	.byte	0x04, 0x11
        /*1f45a*/ 	.short	(.L_21360 - .L_21359)
	.align		4
.L_21359:
        /*1f45c*/ 	.word	index@($_ZN7cutlass13device_kernelIN5flash19enable_sm80_to_sm89INS1_16FlashAttnBwdSm80INS1_25CollectiveMainloopBwdSm80ILi2ELi2EN4cute5tupleIJNS5_1CILi64EEENS7_ILi128EEES8_EEENS_10bfloat16_tEfNS_4arch4Sm80ELb0ELb1ELb1ELb1ELb0ELb0ELb0ELb0ELi2ELi2ELi4ELi2ELb1EEENS1_21CollectiveEpilogueBwdISA_SB_SD_Li256ELb1ELb0ELi2EEENS1_19SingleTileSchedulerILb1ELb0ELb0ELi128EEEEEEEEEvNT_6ParamsE$_ZN4cute3eso3ESOILb0ELb1EJlEEC2ERKl)
        /*1f460*/ 	.word	0x00000000


	//----- nvinfo : EIATTR_FRAME_SIZE
	.align		4
.L_21360:
        /*1f464*/ 	.byte	0x04, 0x11
        /*1f466*/ 	.short	(.L_21362 - .L_21361)
	.align		4
.L_21361:
        /*1f468*/ 	.word	index@($_ZN7cutlass13device_kernelIN5flash19enable_sm80_to_sm89INS1_16FlashAttnBwdSm80INS1_25CollectiveMainloopBwdSm80ILi2ELi2EN4cute5tupleIJNS5_1CILi64EEENS7_ILi128EEES8_EEENS_10bfloat16_tEfNS_4arch4Sm80ELb0ELb1ELb1ELb1ELb0ELb0ELb0ELb0ELi2ELi2ELi4ELi2ELb1EEENS1_21CollectiveEpilogueBwdISA_SB_SD_Li256ELb1ELb0ELi2EEENS1_19SingleTileSchedulerILb1ELb0ELb0ELi128EEEEEEEEEvNT_6ParamsE$_ZN4cute3eso3ESOILb0ELb1EJiNS_1CILi0EEEEEC2ERKiRKS3_)
        /*1f46c*/ 	.word	0x00000000


	//----- nvinfo : EIATTR_FRAME_SIZE
	.align		4
.L_21362:
        /*1f470*/ 	.byte	0x04, 0x11
        /*1f472*/ 	.short	(.L_21364 - .L_21363)
	.align		4
.L_21363:
        /*1f474*/ 	.word	index@($_ZN7cutlass13device_kernelIN5flash19enable_sm80_to_sm89INS1_16FlashAttnBwdSm80INS1_25CollectiveMainloopBwdSm80ILi2ELi2EN4cute5tupleIJNS5_1CILi64EEENS7_ILi128EEES8_EEENS_10bfloat16_tEfNS_4arch4Sm80ELb0ELb1ELb1ELb1ELb0ELb0ELb0ELb0ELi2ELi2ELi4ELi2ELb1EEENS1_21CollectiveEpilogueBwdISA_SB_SD_Li256ELb1ELb0ELi2EEENS1_19SingleTileSchedulerILb1ELb0ELb0ELi128EEEEEEEEEvNT_6ParamsE$_ZN4cute3eso3ESOILb0ELb1EJiEEC2ERKi)
        /*1f478*/ 	.word	0x00000000


	//----- nvinfo : EIATTR_FRAME_SIZE
	.align		4
.L_21364:
        /*1f47c*/ 	.byte	0x04, 0x11
        /*1f47e*/ 	.short	(.L_21366 - .L_21365)
	.align		4
.L_21365:
        /*1f480*/ 	.word	index@($_ZN7cutlass13device_kernelIN5flash19enable_sm80_to_sm89INS1_16FlashAttnBwdSm80INS1_25CollectiveMainloopBwdSm80ILi2ELi2EN4cute5tupleIJNS5_1CILi64EEENS7_ILi128EEES8_EEENS_10bfloat16_tEfNS_4arch4Sm80ELb0ELb1ELb1ELb1ELb0ELb0ELb0ELb0ELi2ELi2ELi4ELi2ELb1EEENS1_21CollectiveEpilogueBwdISA_SB_SD_Li256ELb1ELb0ELi2EEENS1_19SingleTileSchedulerILb1ELb0ELb0ELi128EEEEEEEEEvNT_6ParamsE$_ZN4cute3eso3ESOILb0ELb1EJNS_15ArithmeticTupleIJiiEEENS_1CILi0EEES5_S5_EEC2ERKS3_RKS5_SA_SA_)
        /*1f484*/ 	.word	0x00000000


	//----- nvinfo : EIATTR_FRAME_SIZE
	.align		4
.L_21366:
        /*1f488*/ 	.byte	0x04, 0x11
        /*1f48a*/ 	.short	(.L_21368 - .L_21367)
	.align		4
.L_21367:
        /*1f48c*/ 	.word	index@($_ZN7cutlass13device_kernelIN5flash19enable_sm80_to_sm89INS1_16FlashAttnBwdSm80INS1_25CollectiveMainloopBwdSm80ILi2ELi2EN4cute5tupleIJNS5_1CILi64EEENS7_ILi128EEES8_EEENS_10bfloat16_tEfNS_4arch4Sm80ELb0ELb1ELb1ELb1ELb0ELb0ELb0ELb0ELi2ELi2ELi4ELi2ELb1EEENS1_21CollectiveEpilogueBwdISA_SB_SD_Li256ELb1ELb0ELi2EEENS1_19SingleTileSchedulerILb1ELb0ELb0ELi128EEEEEEEEEvNT_6ParamsE$_ZN4cute3eso3ESOILb0ELb1EJNS_15ArithmeticTupleIJiiEEEEEC2ERKS3_)
        /*1f490*/ 	.word	0x00000000


	//----- nvinfo : EIATTR_FRAME_SIZE
	.align		4
.L_21368:
        /*1f494*/ 	.byte	0x04, 0x11
        /*1f496*/ 	.short	(.L_21370 - .L_21369)
	.align		4
.L_21369:
        /*1f498*/ 	.word	index@($_ZN7cutlass13device_kernelIN5flash19enable_sm80_to_sm89INS1_16FlashAttnBwdSm80INS1_25CollectiveMainloopBwdSm80ILi2ELi2EN4cute5tupleIJNS5_1CILi64EEENS7_ILi128EEES8_EEENS_10bfloat16_tEfNS_4arch4Sm80ELb0ELb1ELb1ELb1ELb0ELb0ELb0ELb0ELi2ELi2ELi4ELi2ELb1EEENS1_21CollectiveEpilogueBwdISA_SB_SD_Li256ELb1ELb0ELi2EEENS1_19SingleTileSchedulerILb1ELb0ELb0ELi128EEEEEEEEEvNT_6ParamsE$_ZN4cute3eso3ESOILb0ELb1EJNS_15ArithmeticTupleIJiEEEEEC2ERKS3_)
        /*1f49c*/ 	.word	0x00000000


	//----- nvinfo : EIATTR_FRAME_SIZE
	.align		4
.L_21370:
        /*1f4a0*/ 	.byte	0x04, 0x11
        /*1f4a2*/ 	.short	(.L_21372 - .L_21371)
	.align		4
.L_21371:
        /*1f4a4*/ 	.word	index@($_ZN7cutlass13device_kernelIN5flash19enable_sm80_to_sm89INS1_16FlashAttnBwdSm80INS1_25CollectiveMainloopBwdSm80ILi2ELi2EN4cute5tupleIJNS5_1CILi64EEENS7_ILi128EEES8_EEENS_10bfloat16_tEfNS_4arch4Sm80ELb0ELb1ELb1ELb1ELb0ELb0ELb0ELb0ELi2ELi2ELi4ELi2ELb1EEENS1_21CollectiveEpilogueBwdISA_SB_SD_Li256ELb1ELb0ELi2EEENS1_19SingleTileSchedulerILb1ELb0ELb0ELi128EEEEEEEEEvNT_6ParamsE$_ZN4cute3eso3ESOILb0ELb1EJNS_15ArithmeticTupleIJNS_1CILi0EEEiEEEEEC2ERKS5_)
        /*1f4a8*/ 	.word	0x00000000


	//----- nvinfo : EIATTR_FRAME_SIZE
	.align		4
.L_21372:
        /*1f4ac*/ 	.byte	0x04, 0x11
        /*1f4ae*/ 	.short	(.L_21374 - .L_21373)
	.align		4
.L_21373:
        /*1f4b0*/ 	.word	index@($_ZN7cutlass13device_kernelIN5flash19enable_sm80_to_sm89INS1_16FlashAttnBwdSm80INS1_25CollectiveMainloopBwdSm80ILi2ELi2EN4cute5tupleIJNS5_1CILi64EEENS7_ILi128EEES8_EEENS_10bfloat16_tEfNS_4arch4Sm80ELb0ELb1ELb1ELb1ELb0ELb0ELb0ELb0ELi2ELi2ELi4ELi2ELb1EEENS1_21CollectiveEpilogueBwdISA_SB_SD_Li256ELb1ELb0ELi2EEENS1_19SingleTileSchedulerILb1ELb0ELb0ELi128EEEEEEEEEvNT_6ParamsE$_ZN4cute3eso3ESOILb0ELb0EJiiEEC2ERKiS4_)
        /*1f4b4*/ 	.word	0x00000000


	//----- nvinfo : EIATTR_FRAME_SIZE
	.align		4
.L_21374:
        /*1f4b8*/ 	.byte	0x04, 0x11
        /*1f4ba*/ 	.short	(.L_21376 - .L_21375)
	.align		4
.L_21375:
        /*1f4bc*/ 	.word	index@($_ZN7cutlass13device_kernelIN5flash19enable_sm80_to_sm89INS1_16FlashAttnBwdSm80INS1_25CollectiveMainloopBwdSm80ILi2ELi2EN4cute5tupleIJNS5_1CILi64EEENS7_ILi128EEES8_EEENS_10bfloat16_tEfNS_4arch4Sm80ELb0ELb1ELb1ELb1ELb0ELb0ELb0ELb0ELi2ELi2ELi4ELi2ELb1EEENS1_21CollectiveEpilogueBwdISA_SB_SD_Li256ELb1ELb0ELi2EEENS1_19SingleTileSchedulerILb1ELb0ELb0ELi128EEEEEEEEEvNT_6ParamsE$_ZN4cute3eso3ESOILb0ELb0EJNS_6LayoutINS_5tupleIJNS3_IJNS_1CILi8EEENS4_ILi1EEEEEENS4_ILi2EEES6_EEENS3_IJNS3_IJS6_NS4_ILi0EEEEEElSA_EEEEElEEC2ERKSD_RKl)
        /*1f4c0*/ 	.word	0x00000000


	//----- nvinfo : EIATTR_FRAME_SIZE
	.align		4
.L_21376:
        /*1f4c4*/ 	.byte	0x04, 0x11
        /*1f4c6*/ 	.short	(.L_21378 - .L_21377)
	.align		4
.L_21377:
        /*1f4c8*/ 	.word	index@($_ZN7cutlass13device_kernelIN5flash19enable_sm80_to_sm89INS1_16FlashAttnBwdSm80INS1_25CollectiveMainloopBwdSm80ILi2ELi2EN4cute5tupleIJNS5_1CILi64EEENS7_ILi128EEES8_EEENS_10bfloat16_tEfNS_4arch4Sm80ELb0ELb1ELb1ELb1ELb0ELb0ELb0ELb0ELi2ELi2ELi4ELi2ELb1EEENS1_21CollectiveEpilogueBwdISA_SB_SD_Li256ELb1ELb0ELi2EEENS1_19SingleTileSchedulerILb1ELb0ELb0ELi128EEEEEEEEEvNT_6ParamsE$_ZN4cute3eso3ESOILb0ELb0EJNS_6LayoutINS_5tupleIJNS3_IJNS_1CILi8EEENS4_ILi1EEEEEENS4_ILi2EEES6_EEENS3_IJNS3_IJS6_NS4_ILi0EEEEEElSA_EEEEENS_10ViewEngineINS_8gmem_ptrIPKN7cutlass10bfloat16_tEEEEEEEC2ERKSD_RKSL_)
        /*1f4cc*/ 	.word	0x00000000


	//----- nvinfo : EIATTR_FRAME_SIZE
	.align		4
.L_21378:
        /*1f4d0*/ 	.byte	0x04, 0x11
        /*1f4d2*/ 	.short	(.L_21380 - .L_21379)
	.align		4
.L_21379:
        /*1f4d4*/ 	.word	index@($_ZN7cutlass13device_kernelIN5flash19enable_sm80_to_sm89INS1_16FlashAttnBwdSm80INS1_25CollectiveMainloopBwdSm80ILi2ELi2EN4cute5tupleIJNS5_1CILi64EEENS7_ILi128EEES8_EEENS_10bfloat16_tEfNS_4arch4Sm80ELb0ELb1ELb1ELb1ELb0ELb0ELb0ELb0ELi2ELi2ELi4ELi2ELb1EEENS1_21CollectiveEpilogueBwdISA_SB_SD_Li256ELb1ELb0ELi2EEENS1_19SingleTileSchedulerILb1ELb0ELb0ELi128EEEEEEEEEvNT_6ParamsE$_ZN4cute3eso3ESOILb0ELb0EJNS_5tupleIJiiEEEiiiEEC2ERKS3_RKiS8_S8_)
        /*1f4d8*/ 	.word	0x00000000


	//----- nvinfo : EIATTR_FRAME_SIZE
	.align		4
.L_21380:
        /*1f4dc*/ 	.byte	0x04, 0x11
        /*1f4de*/ 	.short	(.L_21382 - .L_21381)
	.align		4
.L_21381:
        /*1f4e0*/ 	.word	index@($_ZN7cutlass13device_kernelIN5flash19enable_sm80_to_sm89INS1_16FlashAttnBwdSm80INS1_25CollectiveMainloopBwdSm80ILi2ELi2EN4cute5tupleIJNS5_1CILi64EEENS7_ILi128EEES8_EEENS_10bfloat16_tEfNS_4arch4Sm80ELb0ELb1ELb1ELb1ELb0ELb0ELb0ELb0ELi2ELi2ELi4ELi2ELb1EEENS1_21CollectiveEpilogueBwdISA_SB_SD_Li256ELb1ELb0ELi2EEENS1_19SingleTileSchedulerILb1ELb0ELb0ELi128EEEEEEEEEvNT_6ParamsE$_ZN4cute3eso3ESOILb0ELb0EJNS_15ArithmeticTupleIJiiEEEiiiEEC2ERKS3_RKiS8_S8_)
        /*1f4e4*/ 	.word	0x00000000


	//----- nvinfo : EIATTR_FRAME_SIZE
	.align		4
.L_21382:
        /*1f4e8*/ 	.byte	0x04, 0x11
        /*1f4ea*/ 	.short	(.L_21384 - .L_21383)
	.align		4
.L_21383:
        /*1f4ec*/ 	.word	index@($_ZN7cutlass13device_kernelIN5flash19enable_sm80_to_sm89INS1_16FlashAttnBwdSm80INS1_25CollectiveMainloopBwdSm80ILi2ELi2EN4cute5tupleIJNS5_1CILi64EEENS7_ILi128EEES8_EEENS_10bfloat16_tEfNS_4arch4Sm80ELb0ELb1ELb1ELb1ELb0ELb0ELb0ELb0ELi2ELi2ELi4ELi2ELb1EEENS1_21CollectiveEpilogueBwdISA_SB_SD_Li256ELb1ELb0ELi2EEENS1_19SingleTileSchedulerILb1ELb0ELb0ELi128EEEEEEEEEvNT_6ParamsE$_ZN4cute12iter_adaptorIPfNS_8smem_ptrIS1_EEEC2ES1_)
        /*1f4f0*/ 	.word	0x00000000


	//----- nvinfo : EIATTR_FRAME_SIZE
	.align		4
.L_21384:
        /*1f4f4*/ 	.byte	0x04, 0x11
        /*1f4f6*/ 	.short	(.L_21386 - .L_21385)
	.align		4
.L_21385:
        /*1f4f8*/ 	.word	index@($_ZN7cutlass13device_kernelIN5flash19enable_sm80_to_sm89INS1_16FlashAttnBwdSm80INS1_25CollectiveMainloopBwdSm80ILi2ELi2EN4cute5tupleIJNS5_1CILi64EEENS7_ILi128EEES8_EEENS_10bfloat16_tEfNS_4arch4Sm80ELb0ELb1ELb1ELb1ELb0ELb0ELb0ELb0ELi2ELi2ELi4ELi2ELb1EEENS1_21CollectiveEpilogueBwdISA_SB_SD_Li256ELb1ELb0ELi2EEENS1_19SingleTileSchedulerILb1ELb0ELb0ELi128EEEEEEEEEvNT_6ParamsE$_ZN4cute12iter_adaptorIPN7cutlass9uint128_tENS_8smem_ptrIS3_EEEC2ES3_)
        /*1f4fc*/ 	.word	0x00000000


	//----- nvinfo : EIATTR_FRAME_SIZE
	.align		4
.L_21386:
        /*1f500*/ 	.byte	0x04, 0x11
        /*1f502*/ 	.short	(.L_21388 - .L_21387)
	.align		4
.L_21387:
        /*1f504*/ 	.word	index@($_ZN7cutlass13device_kernelIN5flash19enable_sm80_to_sm89INS1_16FlashAttnBwdSm80INS1_25CollectiveMainloopBwdSm80ILi2ELi2EN4cute5tupleIJNS5_1CILi64EEENS7_ILi128EEES8_EEENS_10bfloat16_tEfNS_4arch4Sm80ELb0ELb1ELb1ELb1ELb0ELb0ELb0ELb0ELi2ELi2ELi4ELi2ELb1EEENS1_21CollectiveEpilogueBwdISA_SB_SD_Li256ELb1ELb0ELi2EEENS1_19SingleTileSchedulerILb1ELb0ELb0ELi128EEEEEEEEEvNT_6ParamsE$_ZN4cute12iter_adaptorIPN7cutlass10bfloat16_tENS_8smem_ptrIS3_EEEC2ES3_)
        /*1f508*/ 	.word	0x00000000


	//----- nvinfo : EIATTR_FRAME_SIZE
	.align		4
.L_21388:
        /*1f50c*/ 	.byte	0x04, 0x11
        /*1f50e*/ 	.short	(.L_21390 - .L_21389)
	.align		4
.L_21389:
        /*1f510*/ 	.word	index@($_ZN7cutlass13device_kernelIN5flash19enable_sm80_to_sm89INS1_16FlashAttnBwdSm80INS1_25CollectiveMainloopBwdSm80ILi2ELi2EN4cute5tupleIJNS5_1CILi64EEENS7_ILi128EEES8_EEENS_10bfloat16_tEfNS_4arch4Sm80ELb0ELb1ELb1ELb1ELb0ELb0ELb0ELb0ELi2ELi2ELi4ELi2ELb1EEENS1_21CollectiveEpilogueBwdISA_SB_SD_Li256ELb1ELb0ELi2EEENS1_19SingleTileSchedulerILb1ELb0ELb0ELi128EEEEEEEEEvNT_6ParamsE$_ZN4cute12iter_adaptorIPKfNS_8gmem_ptrIS2_EEEC2ES2_)
        /*1f514*/ 	.word	0x00000000


	//----- nvinfo : EIATTR_FRAME_SIZE
	.align		4
.L_21390:
        /*1f518*/ 	.byte	0x04, 0x11
        /*1f51a*/ 	.short	(.L_21392 - .L_21391)
	.align		4
.L_21391:
        /*1f51c*/ 	.word	index@($_ZN7cutlass13device_kernelIN5flash19enable_sm80_to_sm89INS1_16FlashAttnBwdSm80INS1_25CollectiveMainloopBwdSm80ILi2ELi2EN4cute5tupleIJNS5_1CILi64EEENS7_ILi128EEES8_EEENS_10bfloat16_tEfNS_4arch4Sm80ELb0ELb1ELb1ELb1ELb0ELb0ELb0ELb0ELi2ELi2ELi4ELi2ELb1EEENS1_21CollectiveEpilogueBwdISA_SB_SD_Li256ELb1ELb0ELi2EEENS1_19SingleTileSchedulerILb1ELb0ELb0ELi128EEEEEEEEEvNT_6ParamsE$_ZN4cute12iter_adaptorIPKN7cutlass9uint128_tENS_8gmem_ptrIS4_EEEC2ES4_)
        /*1f520*/ 	.word	0x00000000


	//----- nvinfo : EIATTR_FRAME_SIZE
	.align		4
.L_21392:
        /*1f524*/ 	.byte	0x04, 0x11
        /*1f526*/ 	.short	(.L_21394 - .L_21393)
	.align		4
.L_21393:
        /*1f528*/ 	.word	index@($_ZN7cutlass13device_kernelIN5flash19enable_sm80_to_sm89INS1_16FlashAttnBwdSm80INS1_25CollectiveMainloopBwdSm80ILi2ELi2EN4cute5tupleIJNS5_1CILi64EEENS7_ILi128EEES8_EEENS_10bfloat16_tEfNS_4arch4Sm80ELb0ELb1ELb1ELb1ELb0ELb0ELb0ELb0ELi2ELi2ELi4ELi2ELb1EEENS1_21CollectiveEpilogueBwdISA_SB_SD_Li256ELb1ELb0ELi2EEENS1_19SingleTileSchedulerILb1ELb0ELb0ELi128EEEEEEEEEvNT_6ParamsE$_ZN4cute12iter_adaptorIPKN7cutlass10bfloat16_tENS_8gmem_ptrIS4_EEEC2ES4_)
        /*1f52c*/ 	.word	0x00000000


	//----- nvinfo : EIATTR_FRAME_SIZE
	.align		4
.L_21394:
        /*1f530*/ 	.byte	0x04, 0x11
        /*1f532*/ 	.short	(.L_21396 - .L_21395)
	.align		4
.L_21395:
        /*1f534*/ 	.word	index@(_ZN7cutlass13device_kernelIN5flash19enable_sm80_to_sm89INS1_16FlashAttnBwdSm80INS1_25CollectiveMainloopBwdSm80ILi2ELi2EN4cute5tupleIJNS5_1CILi64EEENS7_ILi128EEES8_EEENS_10bfloat16_tEfNS_4arch4Sm80ELb0ELb1ELb1ELb1ELb0ELb0ELb0ELb0ELi2ELi2ELi4ELi2ELb1EEENS1_21CollectiveEpilogueBwdISA_SB_SD_Li256ELb1ELb0ELi2EEENS1_19SingleTileSchedulerILb1ELb0ELb0ELi128EEEEEEEEEvNT_6ParamsE)
        /*1f538*/ 	.word	0x000001b0


	//----- nvinfo : EIATTR_REGCOUNT
	.align		4
.L_21396:
        /*1f53c*/ 	.byte	0x04, 0x2f
        /*1f53e*/ 	.short	(.L_21398 - .L_21397)
	.align		4
.L_21397:
        /*1f540*/ 	.word	index@(_ZN7cutlass13device_kernelIN5flash19enable_sm80_to_sm89INS1_16FlashAttnBwdSm80INS1_25CollectiveMainloopBwdSm80ILi2ELi2EN4cute5tupleIJNS5_1CILi64EEENS7_ILi128EEES8_EEENS_10bfloat16_tEfNS_4arch4Sm80ELb0ELb1ELb1ELb0ELb1ELb0ELb0ELb0ELi2ELi2ELi4ELi2ELb1EEENS1_24CollectiveEpilogueBwdGQAISA_fSD_Li256ELb0ELb1EEENS1_19SingleTileSchedulerILb0ELb0ELb0ELi128EEEEEEEEEvNT_6ParamsE)
        /*1f544*/ 	.word	0x000000ff


	//----- nvinfo : EIATTR_FRAME_SIZE
	.align		4
.L_21398:
        /*1f548*/ 	.byte	0x04, 0x11
        /*1f54a*/ 	.short	(.L_21400 - .L_21399)
	.align		4
.L_21399:
        /*1f54c*/ 	.word	index@($__internal_2_$__cuda_sm70_warpsync)
        /*1f550*/ 	.word	0x00000000


	//----- nvinfo : EIATTR_FRAME_SIZE
	.align		4
.L_21400:
        /*1f554*/ 	.byte	0x04, 0x11
        /*1f556*/ 	.short	(.L_21402 - .L_21401)
	.align		4
.L_21401:
        /*1f558*/ 	.word	index@($_ZN7cutlass13device_kernelIN5flash19enable_sm80_to_sm89INS1_16FlashAttnBwdSm80INS1_25CollectiveMainloopBwdSm80ILi2ELi2EN4cute5tupleIJNS5_1CILi64EEENS7_ILi128EEES8_EEENS_10bfloat16_tEfNS_4arch4Sm80ELb0ELb1ELb1ELb0ELb1ELb0ELb0ELb0ELi2ELi2ELi4ELi2ELb1EEENS1_24CollectiveEpilogueBwdGQAISA_fSD_Li256ELb0ELb1EEENS1_19SingleTileSchedulerILb0ELb0ELb0ELi128EEEEEEEEEvNT_6ParamsE$_ZZN5flash25CollectiveMainloopBwdSm80ILi2ELi2EN4cute5tupleIJNS1_1CILi64EEENS3_ILi128EEES4_EEEN7cutlass10bfloat16_tEfNS7_4arch4Sm80ELb0ELb1ELb1ELb0ELb1ELb0ELb0ELb0ELi2ELi2ELi4ELi2ELb1EE3mmaINS_16FlashAttnBwdSm80ISB_NS_24CollectiveEpilogueBwdGQAIS6_fSA_Li256ELb0ELb1EEENS_19SingleTileSchedulerILb0ELb0ELb0ELi128EEEE13SharedStorageENS1_6TensorINS1_11ArrayEngineIfLm32EEENS1_6LayoutINS2_IJNS2_IJNS3_ILi2EEESO_EEESO_NS3_ILi4EEEEEENS2_IJNS2_IJNS3_ILi1EEESO_EEESQ_NS3_ILi8EEEEEEEEEEEEbRKNSB_6ParamsERT0_S12_iNS2_IJiiiEEERT_ENKUliiE_clEii)
        /*1f55c*/ 	.word	0x00000000


	//----- nvinfo : EIATTR_FRAME_SIZE
	.align		4
.L_21402:
        /*1f560*/ 	.byte	0x04, 0x11
        /*1f562*/ 	.short	(.L_21404 - .L_21403)
	.align		4
.L_21403:
        /*1f564*/ 	.word	index@($_ZN7cutlass13device_kernelIN5flash19enable_sm80_to_sm89INS1_16FlashAttnBwdSm80INS1_25CollectiveMainloopBwdSm80ILi2ELi2EN4cute5tupleIJNS5_1CILi64EEENS7_ILi128EEES8_EEENS_10bfloat16_tEfNS_4arch4Sm80ELb0ELb1ELb1ELb0ELb1ELb0ELb0ELb0ELi2ELi2ELi4ELi2ELb1EEENS1_24CollectiveEpilogueBwdGQAISA_fSD_Li256ELb0ELb1EEENS1_19SingleTileSchedulerILb0ELb0ELb0ELi128EEEEEEEEEvNT_6ParamsE$_ZZN5flash25CollectiveMainloopBwdSm80ILi2ELi2EN4cute5tupleIJNS1_1CILi64EEENS3_ILi128EEES4_EEEN7cutlass10bfloat16_tEfNS7_4arch4Sm80ELb0ELb1ELb1ELb0ELb1ELb0ELb0ELb0ELi2ELi2ELi4ELi2ELb1EE3mmaINS_16FlashAttnBwdSm80ISB_NS_24CollectiveEpilogueBwdGQAIS6_fSA_Li256ELb0ELb1EEENS_19SingleTileSchedulerILb0ELb0ELb0ELi128EEEE13SharedStorageENS1_6TensorINS1_11ArrayEngineIfLm32EEENS1_6LayoutINS2_IJNS2_IJNS3_ILi2EEESO_EEESO_NS3_ILi4EEEEEENS2_IJNS2_IJNS3_ILi1EEESO_EEESQ_NS3_ILi8EEEEEEEEEEEEbRKNSB_6ParamsERT0_S12_iNS2_IJiiiEEERT_ENKUliiE0_clEii)
        /*1f568*/ 	.word	0x00000000


	//----- nvinfo : EIATTR_FRAME_SIZE
	.align		4
.L_21404:
        /*1f56c*/ 	.byte	0x04, 0x11
        /*1f56e*/ 	.short	(.L_21406 - .L_21405)
	.align		4
.L_21405:
        /*1f570*/ 	.word	index@($_ZN7cutlass13device_kernelIN5flash19enable_sm80_to_sm89INS1_16FlashAttnBwdSm80INS1_25CollectiveMainloopBwdSm80ILi2ELi2EN4cute5tupleIJNS5_1CILi64EEENS7_ILi128EEES8_EEENS_10bfloat16_tEfNS_4arch4Sm80ELb0ELb1ELb1ELb0ELb1ELb0ELb0ELb0ELi2ELi2ELi4ELi2ELb1EEENS1_24CollectiveEpilogueBwdGQAISA_fSD_Li256ELb0ELb1EEENS1_19SingleTileSchedulerILb0ELb0ELb0ELi128EEEEEEEEEvNT_6ParamsE$_ZZN4cuteplIJiiEJNS_1CILi0EEES2_EEEDaRKNS_15ArithmeticTupleIJDpT_EEERKNS3_IJDpT0_EEEENKUlDpRKT_E_clIJiiEEEDaSH_)
        /*1f574*/ 	.word	0x00000000


	//----- nvinfo : EIATTR_FRAME_SIZE
	.align		4
.L_21406:
        /*1f578*/ 	.byte	0x04, 0x11
        /*1f57a*/ 	.short	(.L_21408 - .L_21407)
	.align		4
.L_21407:
        /*1f57c*/ 	.word	index@($_ZN7cutlass13device_kernelIN5flash19enable_sm80_to_sm89INS1_16FlashAttnBwdSm80INS1_25CollectiveMainloopBwdSm80ILi2ELi2EN4cute5tupleIJNS5_1CILi64EEENS7_ILi128EEES8_EEENS_10bfloat16_tEfNS_4arch4Sm80ELb0ELb1ELb1ELb0ELb1ELb0ELb0ELb0ELi2ELi2ELi4ELi2ELb1EEENS1_24CollectiveEpilogueBwdGQAISA_fSD_Li256ELb0ELb1EEENS1_19SingleTileSchedulerILb0ELb0ELb0ELi128EEEEEEEEEvNT_6ParamsE$_ZZN4cuteplIJiEJNS_1CILi0EEEiEEEDaRKNS_15ArithmeticTupleIJDpT_EEERKNS3_IJDpT0_EEEENKUlDpRKT_E_clIJiiEEEDaSH_)
        /*1f580*/ 	.word	0x00000000


	//----- nvinfo : EIATTR_FRAME_SIZE
	.align		4
.L_21408:
        /*1f584*/ 	.byte	0x04, 0x11
        /*1f586*/ 	.short	(.L_21410 - .L_21409)
	.align		4
.L_21409:
        /*1f588*/ 	.word	index@($_ZN7cutlass13device_kernelIN5flash19enable_sm80_to_sm89INS1_16FlashAttnBwdSm80INS1_25CollectiveMainloopBwdSm80ILi2ELi2EN4cute5tupleIJNS5_1CILi64EEENS7_ILi128EEES8_EEENS_10bfloat16_tEfNS_4arch4Sm80ELb0ELb1ELb1ELb0ELb1ELb0ELb0ELb0ELi2ELi2ELi4ELi2ELb1EEENS1_24CollectiveEpilogueBwdGQAISA_fSD_Li256ELb0ELb1EEENS1_19SingleTileSchedulerILb0ELb0ELb0ELi128EEEEEEEEEvNT_6ParamsE$_ZZN4cuteplIJiEJNS_1CILi0EEEEEEDaRKNS_15ArithmeticTupleIJDpT_EEERKNS3_IJDpT0_EEEENKUlDpRKT_E_clIJiEEEDaSH_)
        /*1f58c*/ 	.word	0x00000000


	//----- nvinfo : EIATTR_FRAME_SIZE
	.align		4
.L_21410:
        /*1f590*/ 	.byte	0x04, 0x11
        /*1f592*/ 	.short	(.L_21412 - .L_21411)
	.align		4
.L_21411:
        /*1f594*/ 	.word	index@($_ZN7cutlass13device_kernelIN5flash19enable_sm80_to_sm89INS1_16FlashAttnBwdSm80INS1_25CollectiveMainloopBwdSm80ILi2ELi2EN4cute5tupleIJNS5_1CILi64EEENS7_ILi128EEES8_EEENS_10bfloat16_tEfNS_4arch4Sm80ELb0ELb1ELb1ELb0ELb1ELb0ELb0ELb0ELi2ELi2ELi4ELi2ELb1EEENS1_24CollectiveEpilogueBwdGQAISA_fSD_Li256ELb0ELb1EEENS1_19SingleTileSchedulerILb0ELb0ELb0ELi128EEEEEEEEEvNT_6ParamsE$_ZZN4cuteplIJNS_1CILi0EEEiEJS2_S2_iiEEEDaRKNS_15ArithmeticTupleIJDpT_EEERKNS3_IJDpT0_EEEENKUlDpRKT_E_clIJS2_iiiEEEDaSH_)
        /*1f598*/ 	.word	0x00000000


	//----- nvinfo : EIATTR_FRAME_SIZE
	.align		4
.L_21412:
        /*1f59c*/ 	.byte	0x04, 0x11
        /*1f59e*/ 	.short	(.L_21414 - .L_21413)
	.align		4
.L_21413:
        /*1f5a0*/ 	.word	index@($_ZN7cutlass13device_kernelIN5flash19enable_sm80_to_sm89INS1_16FlashAttnBwdSm80INS1_25CollectiveMainloopBwdSm80ILi2ELi2EN4cute5tupleIJNS5_1CILi64EEENS7_ILi128EEES8_EEENS_10bfloat16_tEfNS_4arch4Sm80ELb0ELb1ELb1ELb0ELb1ELb0ELb0ELb0ELi2ELi2ELi4ELi2ELb1EEENS1_24CollectiveEpilogueBwdGQAISA_fSD_Li256ELb0ELb1EEENS1_19SingleTileSchedulerILb0ELb0ELb0ELi128EEEEEEEEEvNT_6ParamsE$_ZZN4cuteplIJNS_1CILi0EEES2_iEJS2_S2_S2_iEEEDaRKNS_15ArithmeticTupleIJDpT_EEERKNS3_IJDpT0_EEEENKUlDpRKT_E_clIJS2_S2_iiEEEDaSH_)
        /*1f5a4*/ 	.word	0x00000000


	//----- nvinfo : EIATTR_FRAME_SIZE
	.align		4
.L_21414:
        /*1f5a8*/ 	.byte	0x04, 0x11
        /*1f5aa*/ 	.short	(.L_21416 - .L_21415)
	.align		4
.L_21415:
        /*1f5ac*/ 	.word	index@($_ZN7cutlass13device_kernelIN5flash19enable_sm80_to_sm89INS1_16FlashAttnBwdSm80INS1_25CollectiveMainloopBwdSm80ILi2ELi2EN4cute5tupleIJNS5_1CILi64EEENS7_ILi128EEES8_EEENS_10bfloat16_tEfNS_4arch4Sm80ELb0ELb1ELb1ELb0ELb1ELb0ELb0ELb0ELi2ELi2ELi4ELi2ELb1EEENS1_24CollectiveEpilogueBwdGQAISA_fSD_Li256ELb0ELb1EEENS1_19SingleTileSchedulerILb0ELb0ELb0ELi128EEEEEEEEEvNT_6ParamsE$_ZZN4cuteplIJNS_1CILi0EEES2_EJiS2_EEEDaRKNS_15ArithmeticTupleIJDpT_EEERKNS3_IJDpT0_EEEENKUlDpRKT_E_clIJiS2_EEEDaSH_)
        /*1f5b0*/ 	.word	0x00000000


	//----- nvinfo : EIATTR_FRAME_SIZE
	.align		4
.L_21416:
        /*1f5b4*/ 	.byte	0x04, 0x11
        /*1f5b6*/ 	.short	(.L_21418 - .L_21417)
	.align		4
.L_21417:
        /*1f5b8*/ 	.word	index@($_ZN7cutlass13device_kernelIN5flash19enable_sm80_to_sm89INS1_16FlashAttnBwdSm80INS1_25CollectiveMainloopBwdSm80ILi2ELi2EN4cute5tupleIJNS5_1CILi64EEENS7_ILi128EEES8_EEENS_10bfloat16_tEfNS_4arch4Sm80ELb0ELb1ELb1ELb0ELb1ELb0ELb0ELb0ELi2ELi2ELi4ELi2ELb1EEENS1_24CollectiveEpilogueBwdGQAISA_fSD_Li256ELb0ELb1EEENS1_19SingleTileSchedulerILb0ELb0ELb0ELi128EEEEEEEEEvNT_6ParamsE$_ZZN4cuteplIJNS_1CILi0EEES2_EJiEEEDaRKNS_15ArithmeticTupleIJDpT_EEERKNS3_IJDpT0_EEEENKUlDpRKT_E_clIJiS2_EEEDaSH_)
        /*1f5bc*/ 	.word	0x00000000


	//----- nvinfo : EIATTR_FRAME_SIZE
	.align		4
.L_21418:
        /*1f5c0*/ 	.byte	0x04, 0x11
        /*1f5c2*/ 	.short	(.L_21420 - .L_21419)
	.align		4
.L_21419:
        /*1f5c4*/ 	.word	index@($_ZN7cutlass13device_kernelIN5flash19enable_sm80_to_sm89INS1_16FlashAttnBwdSm80INS1_25CollectiveMainloopBwdSm80ILi2ELi2EN4cute5tupleIJNS5_1CILi64EEENS7_ILi128EEES8_EEENS_10bfloat16_tEfNS_4arch4Sm80ELb0ELb1ELb1ELb0ELb1ELb0ELb0ELb0ELi2ELi2ELi4ELi2ELb1EEENS1_24CollectiveEpilogueBwdGQAISA_fSD_Li256ELb0ELb1EEENS1_19SingleTileSchedulerILb0ELb0ELb0ELi128EEEEEEEEEvNT_6ParamsE$_ZZN4cuteplIJNS_15ArithmeticTupleIJiiEEEEJNS_1CILi0EEEiiiEEEDaRKNS1_IJDpT_EEERKNS1_IJDpT0_EEEENKUlDpRKT_E_clIJS2_iiiEEEDaSI_)
        /*1f5c8*/ 	.word	0x00000000


	//----- nvinfo : EIATTR_FRAME_SIZE
	.align		4
.L_21420:
        /*1f5cc*/ 	.byte	0x04, 0x11
        /*1f5ce*/ 	.short	(.L_21422 - .L_21421)
	.align		4
.L_21421:
        /*1f5d0*/ 	.word	index@($_ZN7cutlass13device_kernelIN5flash19enable_sm80_to_sm89INS1_16FlashAttnBwdSm80INS1_25CollectiveMainloopBwdSm80ILi2ELi2EN4cute5tupleIJNS5_1CILi64EEENS7_ILi128EEES8_EEENS_10bfloat16_tEfNS_4arch4Sm80ELb0ELb1ELb1ELb0ELb1ELb0ELb0ELb0ELi2ELi2ELi4ELi2ELb1EEENS1_24CollectiveEpilogueBwdGQAISA_fSD_Li256ELb0ELb1EEENS1_19SingleTileSchedulerILb0ELb0ELb0ELi128EEEEEEEEEvNT_6ParamsE$_ZZN4cuteplIJNS_15ArithmeticTupleIJiEEEEJNS1_IJNS_1CILi0EEEiEEEEEEDaRKNS1_IJDpT_EEERKNS1_IJDpT0_EEEENKUlDpRKT_E_clIJNS1_IJiiEEEEEEDaSJ_)
        /*1f5d4*/ 	.word	0x00000000


	//----- nvinfo : EIATTR_FRAME_SIZE
	.align		4
.L_21422:
        /*1f5d8*/ 	.byte	0x04, 0x11
        /*1f5da*/ 	.short	(.L_21424 - .L_21423)
	.align		4
.L_21423:
        /*1f5dc*/ 	.word	index@($_ZN7cutlass13device_kernelIN5flash19enable_sm80_to_sm89INS1_16FlashAttnBwdSm80INS1_25CollectiveMainloopBwdSm80ILi2ELi2EN4cute5tupleIJNS5_1CILi64EEENS7_ILi128EEES8_EEENS_10bfloat16_tEfNS_4arch4Sm80ELb0ELb1ELb1ELb0ELb1ELb0ELb0ELb0ELi2ELi2ELi4ELi2ELb1EEENS1_24CollectiveEpilogueBwdGQAISA_fSD_Li256ELb0ELb1EEENS1_19SingleTileSchedulerILb0ELb0ELb0ELi128EEEEEEEEEvNT_6ParamsE$_ZZN4cute9transformINS_15ArithmeticTupleIJiiEEEZNS_14transform_leafIS2_RNS_8identityEEEDaRKT_OT0_EUlRKT_E_EEDaS8_SA_ENKUlDpSD_E_clIJiiEEEDaSF_)
        /*1f5e0*/ 	.word	0x00000000


	//----- nvinfo : EIATTR_FRAME_SIZE
	.align		4
.L_21424:
        /*1f5e4*/ 	.byte	0x04, 0x11
        /*1f5e6*/ 	.short	(.L_21426 - .L_21425)
	.align		4
.L_21425:
        /*1f5e8*/ 	.word	index@($_ZN7cutlass13device_kernelIN5flash19enable_sm80_to_sm89INS1_16FlashAttnBwdSm80INS1_25CollectiveMainloopBwdSm80ILi2ELi2EN4cute5tupleIJNS5_1CILi64EEENS7_ILi128EEES8_EEENS_10bfloat16_tEfNS_4arch4Sm80ELb0ELb1ELb1ELb0ELb1ELb0ELb0ELb0ELi2ELi2ELi4ELi2ELb1EEENS1_24CollectiveEpilogueBwdGQAISA_fSD_Li256ELb0ELb1EEENS1_19SingleTileSchedulerILb0ELb0ELb0ELi128EEEEEEEEEvNT_6ParamsE$_ZZN4cute9transformINS_15ArithmeticTupleIJNS1_IJiiEEEiiiEEEZNS_14transform_leafIS3_NS_8identityEEEDaRKT_OT0_EUlRKT_E_EEDaS8_SA_ENKUlDpSD_E_clIJNS_5tupleIJiiEEEiiiEEEDaSF_)
        /*1f5ec*/ 	.word	0x00000000


	//----- nvinfo : EIATTR_FRAME_SIZE
	.align		4
.L_21426:
        /*1f5f0*/ 	.byte	0x04, 0x11
        /*1f5f2*/ 	.short	(.L_21428 - .L_21427)
	.align		4
.L_21427:
        /*1f5f4*/ 	.word	index@($_ZN7cutlass13device_kernelIN5flash19enable_sm80_to_sm89INS1_16FlashAttnBwdSm80INS1_25CollectiveMainloopBwdSm80ILi2ELi2EN4cute5tupleIJNS5_1CILi64EEENS7_ILi128EEES8_EEENS_10bfloat16_tEfNS_4arch4Sm80ELb0ELb1ELb1ELb0ELb1ELb0ELb0ELb0ELi2ELi2ELi4ELi2ELb1EEENS1_24CollectiveEpilogueBwdGQAISA_fSD_Li256ELb0ELb1EEENS1_19SingleTileSchedulerILb0ELb0ELb0ELi128EEEEEEEEEvNT_6ParamsE$_ZZN4cute7idx2crdINS_5tupleIJiEEENS1_IJNS1_IJNS1_IJNS_1CILi8EEENS3_ILi2EEEEEES5_S5_NS3_ILi4EEEEEEEEEEEDaRKT_RKT0_ENKUlRKT_RKT0_E_clIiS8_EEDaSI_SL_)
        /*1f5f8*/ 	.word	0x00000000


	//----- nvinfo : EIATTR_FRAME_SIZE
	.align		4
.L_21428:
        /*1f5fc*/ 	.byte	0x04, 0x11
        /*1f5fe*/ 	.short	(.L_21430 - .L_21429)
	.align		4
.L_21429:
        /*1f600*/ 	.word	index@($_ZN7cutlass13device_kernelIN5flash19enable_sm80_to_sm89INS1_16FlashAttnBwdSm80INS1_25CollectiveMainloopBwdSm80ILi2ELi2EN4cute5tupleIJNS5_1CILi64EEENS7_ILi128EEES8_EEENS_10bfloat16_tEfNS_4arch4Sm80ELb0ELb1ELb1ELb0ELb1ELb0ELb0ELb0ELi2ELi2ELi4ELi2ELb1EEENS1_24CollectiveEpilogueBwdGQAISA_fSD_Li256ELb0ELb1EEENS1_19SingleTileSchedulerILb0ELb0ELb0ELi128EEEEEEEEEvNT_6ParamsE$_ZZN4cute7idx2crdINS_5tupleIJiEEENS1_IJNS1_IJNS1_IJNS_1CILi8EEENS3_ILi2EEEEEES5_NS3_ILi4EEES5_EEEEEEEEDaRKT_RKT0_ENKUlRKT_RKT0_E_clIiS8_EEDaSI_SL_)
        /*1f604*/ 	.word	0x00000000


	//----- nvinfo : EIATTR_FRAME_SIZE
	.align		4
.L_21430:
        /*1f608*/ 	.byte	0x04, 0x11
        /*1f60a*/ 	.short	(.L_21432 - .L_21431)
	.align		4
.L_21431:
        /*1f60c*/ 	.word	index@($_ZN7cutlass13device_kernelIN5flash19enable_sm80_to_sm89INS1_16FlashAttnBwdSm80INS1_25CollectiveMainloopBwdSm80ILi2ELi2EN4cute5tupleIJNS5_1CILi64EEENS7_ILi128EEES8_EEENS_10bfloat16_tEfNS_4arch4Sm80ELb0ELb1ELb1ELb0ELb1ELb0ELb0ELb0ELi2ELi2ELi4ELi2ELb1EEENS1_24CollectiveEpilogueBwdGQAISA_fSD_Li256ELb0ELb1EEENS1_19SingleTileSchedulerILb0ELb0ELb0ELi128EEEEEEEEEvNT_6ParamsE$_ZZN4cute5sliceINS_5tupleIJNS_10UnderscoreES2_S2_iEEENS1_IJNS1_IJNS_1CILi1EEENS4_ILi0EEEEEElS6_lEEEEEDaRKT_RKT0_ENKUlRKT_RKT0_E_clIS2_lEEDaSH_SK_)
        /*1f610*/ 	.word	0x00000000


	//----- nvinfo : EIATTR_FRAME_SIZE
	.align		4
.L_21432:
        /*1f614*/ 	.byte	0x04, 0x11
        /*1f616*/ 	.short	(.L_21434 - .L_21433)
	.align		4
.L_21433:
        /*1f618*/ 	.word	index@($_ZN7cutlass13device_kernelIN5flash19enable_sm80_to_sm89INS1_16FlashAttnBwdSm80INS1_25CollectiveMainloopBwdSm80ILi2ELi2EN4cute5tupleIJNS5_1CILi64EEENS7_ILi128EEES8_EEENS_10bfloat16_tEfNS_4arch4Sm80ELb0ELb1ELb1ELb0ELb1ELb0ELb0ELb0ELi2ELi2ELi4ELi2ELb1EEENS1_24CollectiveEpilogueBwdGQAISA_fSD_Li256ELb0ELb1EEENS1_19SingleTileSchedulerILb0ELb0ELb0ELi128EEEEEEEEEvNT_6ParamsE$_ZZN4cute19as_arithmetic_tupleINS_15ArithmeticTupleIJiiEEEEEDaRKT_ENKUlRKT_E_clIiEEDaS8_)
        /*1f61c*/ 	.word	0x00000000


	//----- nvinfo : EIATTR_FRAME_SIZE
	.align		4
.L_21434:
        /*1f620*/ 	.byte	0x04, 0x11
        /*1f622*/ 	.short	(.L_21436 - .L_21435)
	.align		4
.L_21435:
        /*1f624*/ 	.word	index@($_ZN7cutlass13device_kernelIN5flash19enable_sm80_to_sm89INS1_16FlashAttnBwdSm80INS1_25CollectiveMainloopBwdSm80ILi2ELi2EN4cute5tupleIJNS5_1CILi64EEENS7_ILi128EEES8_EEENS_10bfloat16_tEfNS_4arch4Sm80ELb0ELb1ELb1ELb0ELb1ELb0ELb0ELb0ELi2ELi2ELi4ELi2ELb1EEENS1_24CollectiveEpilogueBwdGQAISA_fSD_Li256ELb0ELb1EEENS1_19SingleTileSchedulerILb0ELb0ELb0ELi128EEEEEEEEEvNT_6ParamsE$_ZZN4cute19as_arithmetic_tupleINS_15ArithmeticTupleIJiiEEEEEDaRKT_ENKUlDpRKT_E_clIJiiEEEDaS9_)
        /*1f628*/ 	.word	0x00000000


	//----- nvinfo : EIATTR_FRAME_SIZE
	.align		4
.L_21436:
        /*1f62c*/ 	.byte	0x04, 0x11
        /*1f62e*/ 	.short	(.L_21438 - .L_21437)
	.align		4
.L_21437:
        /*1f630*/ 	.word	index@($_ZN7cutlass13device_kernelIN5flash19enable_sm80_to_sm89INS1_16FlashAttnBwdSm80INS1_25CollectiveMainloopBwdSm80ILi2ELi2EN4cute5tupleIJNS5_1CILi64EEENS7_ILi128EEES8_EEENS_10bfloat16_tEfNS_4arch4Sm80ELb0ELb1ELb1ELb0ELb1ELb0ELb0ELb0ELi2ELi2ELi4ELi2ELb1EEENS1_24CollectiveEpilogueBwdGQAISA_fSD_Li256ELb0ELb1EEENS1_19SingleTileSchedulerILb0ELb0ELb0ELi128EEEEEEEEEvNT_6ParamsE$_ZZN4cute19as_arithmetic_tupleINS_15ArithmeticTupleIJNS1_IJiiEEEiiiEEEEEDaRKT_ENKUlRKT_E_clIiEEDaS9_)
        /*1f634*/ 	.word	0x00000000


	//----- nvinfo : EIATTR_FRAME_SIZE
	.align		4
.L_21438:
        /*1f638*/ 	.byte	0x04, 0x11
        /*1f63a*/ 	.short	(.L_21440 - .L_21439)
	.align		4
.L_21439:
        /*1f63c*/ 	.word	index@($_ZN7cutlass13device_kernelIN5flash19enable_sm80_to_sm89INS1_16FlashAttnBwdSm80INS1_25CollectiveMainloopBwdSm80ILi2ELi2EN4cute5tupleIJNS5_1CILi64EEENS7_ILi128EEES8_EEENS_10bfloat16_tEfNS_4arch4Sm80ELb0ELb1ELb1ELb0ELb1ELb0ELb0ELb0ELi2ELi2ELi4ELi2ELb1EEENS1_24CollectiveEpilogueBwdGQAISA_fSD_Li256ELb0ELb1EEENS1_19SingleTileSchedulerILb0ELb0ELb0ELi128EEEEEEEEEvNT_6ParamsE$_ZZN4cute19as_arithmetic_tupleINS_15ArithmeticTupleIJNS1_IJiiEEEiiiEEEEEDaRKT_ENKUlRKT_E_clIS2_EEDaS9_)
        /*1f640*/ 	.word	0x00000000


	//----- nvinfo : EIATTR_FRAME_SIZE
	.align		4
.L_21440:
        /*1f644*/ 	.byte	0x04, 0x11
        /*1f646*/ 	.short	(.L_21442 - .L_21441)
	.align		4
.L_21441:
        /*1f648*/ 	.word	index@($_ZN7cutlass13device_kernelIN5flash19enable_sm80_to_sm89INS1_16FlashAttnBwdSm80INS1_25CollectiveMainloopBwdSm80ILi2ELi2EN4cute5tupleIJNS5_1CILi64EEENS7_ILi128EEES8_EEENS_10bfloat16_tEfNS_4arch4Sm80ELb0ELb1ELb1ELb0ELb1ELb0ELb0ELb0ELi2ELi2ELi4ELi2ELb1EEENS1_24CollectiveEpilogueBwdGQAISA_fSD_Li256ELb0ELb1EEENS1_19SingleTileSchedulerILb0ELb0ELb0ELi128EEEEEEEEEvNT_6ParamsE$_ZZN4cute19as_arithmetic_tupleINS_15ArithmeticTupleIJNS1_IJiiEEEiiiEEEEEDaRKT_ENKUlDpRKT_E_clIJS2_iiiEEEDaSA_)
        /*1f64c*/ 	.word	0x00000000


	//----- nvinfo : EIATTR_FRAME_SIZE
	.align		4
.L_21442:
        /*1f650*/ 	.byte	0x04, 0x11
        /*1f652*/ 	.short	(.L_21444 - .L_21443)
	.align		4
.L_21443:
        /*1f654*/ 	.word	index@($_ZN7cutlass13device_kernelIN5flash19enable_sm80_to_sm89INS1_16FlashAttnBwdSm80INS1_25CollectiveMainloopBwdSm80ILi2ELi2EN4cute5tupleIJNS5_1CILi64EEENS7_ILi128EEES8_EEENS_10bfloat16_tEfNS_4arch4Sm80ELb0ELb1ELb1ELb0ELb1ELb0ELb0ELb0ELi2ELi2ELi4ELi2ELb1EEENS1_24CollectiveEpilogueBwdGQAISA_fSD_Li256ELb0ELb1EEENS1_19SingleTileSchedulerILb0ELb0ELb0ELi128EEEEEEEEEvNT_6ParamsE$_ZZN4cute14transform_leafINS_15ArithmeticTupleIJiiEEERNS_8identityEEEDaRKT_OT0_ENKUlRKT_E_clIiEEDaSC_)
        /*1f658*/ 	.word	0x00000000


	//----- nvinfo : EIATTR_FRAME_SIZE
	.align		4
.L_21444:
        /*1f65c*/ 	.byte	0x04, 0x11
        /*1f65e*/ 	.short	(.L_21446 - .L_21445)
	.align		4
.L_21445:
        /*1f660*/ 	.word	index@($_ZN7cutlass13device_kernelIN5flash19enable_sm80_to_sm89INS1_16FlashAttnBwdSm80INS1_25CollectiveMainloopBwdSm80ILi2ELi2EN4cute5tupleIJNS5_1CILi64EEENS7_ILi128EEES8_EEENS_10bfloat16_tEfNS_4arch4Sm80ELb0ELb1ELb1ELb0ELb1ELb0ELb0ELb0ELi2ELi2ELi4ELi2ELb1EEENS1_24CollectiveEpilogueBwdGQAISA_fSD_Li256ELb0ELb1EEENS1_19SingleTileSchedulerILb0ELb0ELb0ELi128EEEEEEEEEvNT_6ParamsE$_ZZN4cute14transform_leafINS_15ArithmeticTupleIJNS1_IJiiEEEiiiEEENS_8identityEEEDaRKT_OT0_ENKUlRKT_E_clIiEEDaSC_)
        /*1f664*/ 	.word	0x00000000


	//----- nvinfo : EIATTR_FRAME_SIZE
	.align		4
.L_21446:
        /*1f668*/ 	.byte	0x04, 0x11
        /*1f66a*/ 	.short	(.L_21448 - .L_21447)
	.align		4
.L_21447:
        /*1f66c*/ 	.word	index@($_ZN7cutlass13device_kernelIN5flash19enable_sm80_to_sm89INS1_16FlashAttnBwdSm80INS1_25CollectiveMainloopBwdSm80ILi2ELi2EN4cute5tupleIJNS5_1CILi64EEENS7_ILi128EEES8_EEENS_10bfloat16_tEfNS_4arch4Sm80ELb0ELb1ELb1ELb0ELb1ELb0ELb0ELb0ELi2ELi2ELi4ELi2ELb1EEENS1_24CollectiveEpilogueBwdGQAISA_fSD_Li256ELb0ELb1EEENS1_19SingleTileSchedulerILb0ELb0ELb0ELi128EEEEEEEEEvNT_6ParamsE$_ZZN4cute14transform_leafINS_15ArithmeticTupleIJNS1_IJiiEEEiiiEEENS_8identityEEEDaRKT_OT0_ENKUlRKT_E_clIS2_EEDaSC_)
        /*1f670*/ 	.word	0x00000000


	//----- nvinfo : EIATTR_FRAME_SIZE
	.align		4
.L_21448:
        /*1f674*/ 	.byte	0x04, 0x11
        /*1f676*/ 	.short	(.L_21450 - .L_21449)
	.align		4
.L_21449:
        /*1f678*/ 	.word	index@($_ZN7cutlass13device_kernelIN5flash19enable_sm80_to_sm89INS1_16FlashAttnBwdSm80INS1_25CollectiveMainloopBwdSm80ILi2ELi2EN4cute5tupleIJNS5_1CILi64EEENS7_ILi128EEES8_EEENS_10bfloat16_tEfNS_4arch4Sm80ELb0ELb1ELb1ELb0ELb1ELb0ELb0ELb0ELi2ELi2ELi4ELi2ELb1EEENS1_24CollectiveEpilogueBwdGQAISA_fSD_Li256ELb0ELb1EEENS1_19SingleTileSchedulerILb0ELb0ELb0ELi128EEEEEEEEEvNT_6ParamsE$_ZZN4cute12filter_tupleINS_5tupleIJNS_10UnderscoreES2_S2_iEEENS1_IJNS1_IJNS_1CILi1EEENS4_ILi0EEEEEElS6_lEEEZNS_5sliceIS3_S8_EEDaRKT_RKT0_EUlRKT_RKT0_E_EEDaSC_SF_OT1_ENKUlDpSI_E_clIJNS1_IJS7_EEENS1_IJlEEENS1_IJS6_EEENS1_IJEEEEEEDaSP_)
        /*1f67c*/ 	.word	0x00000000


	//----- nvinfo : EIATTR_FRAME_SIZE
	.align		4
.L_21450:
        /*1f680*/ 	.byte	0x04, 0x11
        /*1f682*/ 	.short	(.L_21452 - .L_21451)
	.align		4
.L_21451:
        /*1f684*/ 	.word	index@($_ZN7cutlass13device_kernelIN5flash19enable_sm80_to_sm89INS1_16FlashAttnBwdSm80INS1_25CollectiveMainloopBwdSm80ILi2ELi2EN4cute5tupleIJNS5_1CILi64EEENS7_ILi128EEES8_EEENS_10bfloat16_tEfNS_4arch4Sm80ELb0ELb1ELb1ELb0ELb1ELb0ELb0ELb0ELi2ELi2ELi4ELi2ELb1EEENS1_24CollectiveEpilogueBwdGQAISA_fSD_Li256ELb0ELb1EEENS1_19SingleTileSchedulerILb0ELb0ELb0ELi128EEEEEEEEEvNT_6ParamsE$_ZN73_INTERNAL_24fd9406_37_flash_bwd_hdim64_bf16_softcap_sm80_cu_3fbc093a_291824__cvta_generic_to_sharedEPKv)
        /*1f688*/ 	.word	0x00000000


	//----- nvinfo : EIATTR_FRAME_SIZE
	.align		4
.L_21452:
        /*1f68c*/ 	.byte	0x04, 0x11
        /*1f68e*/ 	.short	(.L_21454 - .L_21453)
	.align		4
.L_21453:
        /*1f690*/ 	.word	index@($_ZN7cutlass13device_kernelIN5flash19enable_sm80_to_sm89INS1_16FlashAttnBwdSm80INS1_25CollectiveMainloopBwdSm80ILi2ELi2EN4cute5tupleIJNS5_1CILi64EEENS7_ILi128EEES8_EEENS_10bfloat16_tEfNS_4arch4Sm80ELb0ELb1ELb1ELb0ELb1ELb0ELb0ELb0ELi2ELi2ELi4ELi2ELb1EEENS1_24CollectiveEpilogueBwdGQAISA_fSD_Li256ELb0ELb1EEENS1_19SingleTileSchedulerILb0ELb0ELb0ELi128EEEEEEEEEvNT_6ParamsE$_ZN4cute8smem_ptrIPfECI1NS_12iter_adaptorIS1_S2_EEES1_)
        /*1f694*/ 	.word	0x00000000


	//----- nvinfo : EIATTR_FRAME_SIZE
	.align		4
.L_21454:
        /*1f698*/ 	.byte	0x04, 0x11
        /*1f69a*/ 	.short	(.L_21456 - .L_21455)
	.align		4
.L_21455:
        /*1f69c*/ 	.word	index@($_ZN7cutlass13device_kernelIN5flash19enable_sm80_to_sm89INS1_16FlashAttnBwdSm80INS1_25CollectiveMainloopBwdSm80ILi2ELi2EN4cute5tupleIJNS5_1CILi64EEENS7_ILi128EEES8_EEENS_10bfloat16_tEfNS_4arch4Sm80ELb0ELb1ELb1ELb0ELb1ELb0ELb0ELb0ELi2ELi2ELi4ELi2ELb1EEENS1_24CollectiveEpilogueBwdGQAISA_fSD_Li256ELb0ELb1EEENS1_19SingleTileSchedulerILb0ELb0ELb0ELi128EEEEEEEEEvNT_6ParamsE$_ZN4cute8smem_ptrIPN7cutlass9uint128_tEECI1NS_12iter_adaptorIS3_S4_EEES3_)
        /*1f6a0*/ 	.word	0x00000000


	//----- nvinfo : EIATTR_FRAME_SIZE
	.align		4
.L_21456:
        /*1f6a4*/ 	.byte	0x04, 0x11
        /*1f6a6*/ 	.short	(.L_21458 - .L_21457)
	.align		4
.L_21457:
        /*1f6a8*/ 	.word	index@($_ZN7cutlass13device_kernelIN5flash19enable_sm80_to_sm89INS1_16FlashAttnBwdSm80INS1_25CollectiveMainloopBwdSm80ILi2ELi2EN4cute5tupleIJNS5_1CILi64EEENS7_ILi128EEES8_EEENS_10bfloat16_tEfNS_4arch4Sm80ELb0ELb1ELb1ELb0ELb1ELb0ELb0ELb0ELi2ELi2ELi4ELi2ELb1EEENS1_24CollectiveEpilogueBwdGQAISA_fSD_Li256ELb0ELb1EEENS1_19SingleTileSchedulerILb0ELb0ELb0ELi128EEEEEEEEEvNT_6ParamsE$_ZN4cute8smem_ptrIPN7cutlass10bfloat16_tEECI1NS_12iter_adaptorIS3_S4_EEES3_)
        /*1f6ac*/ 	.word	0x00000000


	//----- nvinfo : EIATTR_FRAME_SIZE
	.align		4
.L_21458:
        /*1f6b0*/ 	.byte	0x04, 0x11
        /*1f6b2*/ 	.short	(.L_21460 - .L_21459)
	.align		4
.L_21459:
        /*1f6b4*/ 	.word	index@($_ZN7cutlass13device_kernelIN5flash19enable_sm80_to_sm89INS1_16FlashAttnBwdSm80INS1_25CollectiveMainloopBwdSm80ILi2ELi2EN4cute5tupleIJNS5_1CILi64EEENS7_ILi128EEES8_EEENS_10bfloat16_tEfNS_4arch4Sm80ELb0ELb1ELb1ELb0ELb1ELb0ELb0ELb0ELi2ELi2ELi4ELi2ELb1EEENS1_24CollectiveEpilogueBwdGQAISA_fSD_Li256ELb0ELb1EEENS1_19SingleTileSchedulerILb0ELb0ELb0ELi128EEEEEEEEEvNT_6ParamsE$_ZN4cute8gmem_ptrIPKfECI1NS_12iter_adaptorIS2_S3_EEES2_)
        /*1f6b8*/ 	.word	0x00000000


	//----- nvinfo : EIATTR_FRAME_SIZE
	.align		4
.L_21460:
        /*1f6bc*/ 	.byte	0x04, 0x11
        /*1f6be*/ 	.short	(.L_21462 - .L_21461)
	.align		4
.L_21461:
        /*1f6c0*/ 	.word	index@($_ZN7cutlass13device_kernelIN5flash19enable_sm80_to_sm89INS1_16FlashAttnBwdSm80INS1_25CollectiveMainloopBwdSm80ILi2ELi2EN4cute5tupleIJNS5_1CILi64EEENS7_ILi128EEES8_EEENS_10bfloat16_tEfNS_4arch4Sm80ELb0ELb1ELb1ELb0ELb1ELb0ELb0ELb0ELi2ELi2ELi4ELi2ELb1EEENS1_24CollectiveEpilogueBwdGQAISA_fSD_Li256ELb0ELb1EEENS1_19SingleTileSchedulerILb0ELb0ELb0ELi128EEEEEEEEEvNT_6ParamsE$_ZN4cute8gmem_ptrIPKN7cutlass9uint128_tEECI1NS_12iter_adaptorIS4_S5_EEES4_)
        /*1f6c4*/ 	.word	0x00000000


	//----- nvinfo : EIATTR_FRAME_SIZE
	.align		4
.L_21462:
        /*1f6c8*/ 	.byte	0x04, 0x11
        /*1f6ca*/ 	.short	(.L_21464 - .L_21463)
	.align		4
.L_21463:
        /*1f6cc*/ 	.word	index@($_ZN7cutlass13device_kernelIN5flash19enable_sm80_to_sm89INS1_16FlashAttnBwdSm80INS1_25CollectiveMainloopBwdSm80ILi2ELi2EN4cute5tupleIJNS5_1CILi64EEENS7_ILi128EEES8_EEENS_10bfloat16_tEfNS_4arch4Sm80ELb0ELb1ELb1ELb0ELb1ELb0ELb0ELb0ELi2ELi2ELi4ELi2ELb1EEENS1_24CollectiveEpilogueBwdGQAISA_fSD_Li256ELb0ELb1EEENS1_19SingleTileSchedulerILb0ELb0ELb0ELi128EEEEEEEEEvNT_6ParamsE$_ZN4cute8gmem_ptrIPKN7cutlass10bfloat16_tEECI1NS_12iter_adaptorIS4_S5_EEES4_)
        /*1f6d0*/ 	.word	0x00000000


	//----- nvinfo : EIATTR_FRAME_SIZE
	.align		4
.L_21464:
        /*1f6d4*/ 	.byte	0x04, 0x11
        /*1f6d6*/ 	.short	(.L_21466 - .L_21465)
	.align		4
.L_21465:
        /*1f6d8*/ 	.word	index@($_ZN7cutlass13device_kernelIN5flash19enable_sm80_to_sm89INS1_16FlashAttnBwdSm80INS1_25CollectiveMainloopBwdSm80ILi2ELi2EN4cute5tupleIJNS5_1CILi64EEENS7_ILi128EEES8_EEENS_10bfloat16_tEfNS_4arch4Sm80ELb0ELb1ELb1ELb0ELb1ELb0ELb0ELb0ELi2ELi2ELi4ELi2ELb1EEENS1_24CollectiveEpilogueBwdGQAISA_fSD_Li256ELb0ELb1EEENS1_19SingleTileSchedulerILb0ELb0ELb0ELi128EEEEEEEEEvNT_6ParamsE$_ZN4cute5tupleIJiiEEC2ERKiS3_)
        /*1f6dc*/ 	.word	0x00000000


	//----- nvinfo : EIATTR_FRAME_SIZE
	.align		4
.L_21466:
        /*1f6e0*/ 	.byte	0x04, 0x11
        /*1f6e2*/ 	.short	(.L_21468 - .L_21467)
	.align		4
.L_21467:
        /*1f6e4*/ 	.word	index@($_ZN7cutlass13device_kernelIN5flash19enable_sm80_to_sm89INS1_16FlashAttnBwdSm80INS1_25CollectiveMainloopBwdSm80ILi2ELi2EN4cute5tupleIJNS5_1CILi64EEENS7_ILi128EEES8_EEENS_10bfloat16_tEfNS_4arch4Sm80ELb0ELb1ELb1ELb0ELb1ELb0ELb0ELb0ELi2ELi2ELi4ELi2ELb1EEENS1_24CollectiveEpilogueBwdGQAISA_fSD_Li256ELb0ELb1EEENS1_19SingleTileSchedulerILb0ELb0ELb0ELi128EEEEEEEEEvNT_6ParamsE$_ZN4cute5tupleIJiNS_1CILi0EEEEEC2ERKiRKS2_)
        /*1f6e8*/ 	.word	0x00000000


	//----- nvinfo : EIATTR_FRAME_SIZE
	.align		4
.L_21468:
        /*1f6ec*/ 	.byte	0x04, 0x11
        /*1f6ee*/ 	.short	(.L_21470 - .L_21469)
	.align		4
.L_21469:
        /*1f6f0*/ 	.word	index@($_ZN7cutlass13device_kernelIN5flash19enable_sm80_to_sm89INS1_16FlashAttnBwdSm80INS1_25CollectiveMainloopBwdSm80ILi2ELi2EN4cute5tupleIJNS5_1CILi64EEENS7_ILi128EEES8_EEENS_10bfloat16_tEfNS_4arch4Sm80ELb0ELb1ELb1ELb0ELb1ELb0ELb0ELb0ELi2ELi2ELi4ELi2ELb1EEENS1_24CollectiveEpilogueBwdGQAISA_fSD_Li256ELb0ELb1EEENS1_19SingleTileSchedulerILb0ELb0ELb0ELi128EEEEEEEEEvNT_6ParamsE$_ZN4cute5tupleIJiEEC2ERKi)
        /*1f6f4*/ 	.word	0x00000000


	//----- nvinfo : EIATTR_FRAME_SIZE
	.align		4
.L_21470:
        /*1f6f8*/ 	.byte	0x04, 0x11
        /*1f6fa*/ 	.short	(.L_21472 - .L_21471)
	.align		4
.L_21471:
        /*1f6fc*/ 	.word	index@($_ZN7cutlass13device_kernelIN5flash19enable_sm80_to_sm89INS1_16FlashAttnBwdSm80INS1_25CollectiveMainloopBwdSm80ILi2ELi2EN4cute5tupleIJNS5_1CILi64EEENS7_ILi128EEES8_EEENS_10bfloat16_tEfNS_4arch4Sm80ELb0ELb1ELb1ELb0ELb1ELb0ELb0ELb0ELi2ELi2ELi4ELi2ELb1EEENS1_24CollectiveEpilogueBwdGQAISA_fSD_Li256ELb0ELb1EEENS1_19SingleTileSchedulerILb0ELb0ELb0ELi128EEEEEEEEEvNT_6ParamsE$_ZN4cute5tupleIJNS_1CILi0EEEiiiEEC2ERKS2_RKiS7_S7_)
        /*1f700*/ 	.word	0x00000000


	//----- nvinfo : EIATTR_FRAME_SIZE
	.align		4
.L_21472:
        /*1f704*/ 	.byte	0x04, 0x11
        /*1f706*/ 	.short	(.L_21474 - .L_21473)
	.align		4
.L_21473:
        /*1f708*/ 	.word	index@($_ZN7cutlass13device_kernelIN5flash19enable_sm80_to_sm89INS1_16FlashAttnBwdSm80INS1_25CollectiveMainloopBwdSm80ILi2ELi2EN4cute5tupleIJNS5_1CILi64EEENS7_ILi128EEES8_EEENS_10bfloat16_tEfNS_4arch4Sm80ELb0ELb1ELb1ELb0ELb1ELb0ELb0ELb0ELi2ELi2ELi4ELi2ELb1EEENS1_24CollectiveEpilogueBwdGQAISA_fSD_Li256ELb0ELb1EEENS1_19SingleTileSchedulerILb0ELb0ELb0ELi128EEEEEEEEEvNT_6ParamsE$_ZN4cute5tupleIJNS_1CILi0EEEiEEC2ERKS2_RKi)
        /*1f70c*/ 	.word	0x00000000


	//----- nvinfo : EIATTR_FRAME_SIZE
	.align		4
.L_21474:
        /*1f710*/ 	.byte	0x04, 0x11
        /*1f712*/ 	.short	(.L_21476 - .L_21475)
	.align		4
.L_21475:
        /*1f714*/ 	.word	index@($_ZN7cutlass13device_kernelIN5flash19enable_sm80_to_sm89INS1_16FlashAttnBwdSm80INS1_25CollectiveMainloopBwdSm80ILi2ELi2EN4cute5tupleIJNS5_1CILi64EEENS7_ILi128EEES8_EEENS_10bfloat16_tEfNS_4arch4Sm80ELb0ELb1ELb1ELb0ELb1ELb0ELb0ELb0ELi2ELi2ELi4ELi2ELb1EEENS1_24CollectiveEpilogueBwdGQAISA_fSD_Li256ELb0ELb1EEENS1_19SingleTileSchedulerILb0ELb0ELb0ELi128EEEEEEEEEvNT_6ParamsE$_ZN4cute5tupleIJNS_1CILi0EEES2_iiEEC2ERKS2_S5_RKiS7_)
        /*1f718*/ 	.word	0x00000000


	//----- nvinfo : EIATTR_FRAME_SIZE
	.align		4
.L_21476:
        /*1f71c*/ 	.byte	0x04, 0x11
        /*1f71e*/ 	.short	(.L_21478 - .L_21477)
	.align		4
.L_21477:
        /*1f720*/ 	.word	index@($_ZN7cutlass13device_kernelIN5flash19enable_sm80_to_sm89INS1_16FlashAttnBwdSm80INS1_25CollectiveMainloopBwdSm80ILi2ELi2EN4cute5tupleIJNS5_1CILi64EEENS7_ILi128EEES8_EEENS_10bfloat16_tEfNS_4arch4Sm80ELb0ELb1ELb1ELb0ELb1ELb0ELb0ELb0ELi2ELi2ELi4ELi2ELb1EEENS1_24CollectiveEpilogueBwdGQAISA_fSD_Li256ELb0ELb1EEENS1_19SingleTileSchedulerILb0ELb0ELb0ELi128EEEEEEEEEvNT_6ParamsE$_ZN4cute5tupleIJNS_1CILi0EEES2_iEEC2ERKS2_S5_RKi)
        /*1f724*/ 	.word	0x00000000


	//----- nvinfo : EIATTR_FRAME_SIZE
	.align		4
.L_21478:
        /*1f728*/ 	.byte	0x04, 0x11
        /*1f72a*/ 	.short	(.L_21480 - .L_21479)
	.align		4
.L_21479:
        /*1f72c*/ 	.word	index@($_ZN7cutlass13device_kernelIN5flash19enable_sm80_to_sm89INS1_16FlashAttnBwdSm80INS1_25CollectiveMainloopBwdSm80ILi2ELi2EN4cute5tupleIJNS5_1CILi64EEENS7_ILi128EEES8_EEENS_10bfloat16_tEfNS_4arch4Sm80ELb0ELb1ELb1ELb0ELb1ELb0ELb0ELb0ELi2ELi2ELi4ELi2ELb1EEENS1_24CollectiveEpilogueBwdGQAISA_fSD_Li256ELb0ELb1EEENS1_19SingleTileSchedulerILb0ELb0ELb0ELi128EEEEEEEEEvNT_6ParamsE$_ZN4cute5tupleIJNS_1CILi0EEES2_S2_iEEC2ERKS2_S5_S5_RKi)
        /*1f730*/ 	.word	0x00000000


	//----- nvinfo : EIATTR_FRAME_SIZE
	.align		4
.L_21480:
        /*1f734*/ 	.byte	0x04, 0x11
        /*1f736*/ 	.short	(.L_21482 - .L_21481)
	.align		4
.L_21481:
        /*1f738*/ 	.word	index@($_ZN7cutlass13device_kernelIN5flash19enable_sm80_to_sm89INS1_16FlashAttnBwdSm80INS1_25CollectiveMainloopBwdSm80ILi2ELi2EN4cute5tupleIJNS5_1CILi64EEENS7_ILi128EEES8_EEENS_10bfloat16_tEfNS_4arch4Sm80ELb0ELb1ELb1ELb0ELb1ELb0ELb0ELb0ELi2ELi2ELi4ELi2ELb1EEENS1_24CollectiveEpilogueBwdGQAISA_fSD_Li256ELb0ELb1EEENS1_19SingleTileSchedulerILb0ELb0ELb0ELi128EEEEEEEEEvNT_6ParamsE$_ZN4cute5tupleIJNS_15ArithmeticTupleIJiiEEEiiiEEC2ERKS2_RKiS7_S7_)
        /*1f73c*/ 	.word	0x00000000


	//----- nvinfo : EIATTR_FRAME_SIZE
	.align		4
.L_21482:
        /*1f740*/ 	.byte	0x04, 0x11
        /*1f742*/ 	.short	(.L_21484 - .L_21483)
	.align		4
.L_21483:
        /*1f744*/ 	.word	index@($_ZN7cutlass13device_kernelIN5flash19enable_sm80_to_sm89INS1_16FlashAttnBwdSm80INS1_25CollectiveMainloopBwdSm80ILi2ELi2EN4cute5tupleIJNS5_1CILi64EEENS7_ILi128EEES8_EEENS_10bfloat16_tEfNS_4arch4Sm80ELb0ELb1ELb1ELb0ELb1ELb0ELb0ELb0ELi2ELi2ELi4ELi2ELb1EEENS1_24CollectiveEpilogueBwdGQAISA_fSD_Li256ELb0ELb1EEENS1_19SingleTileSchedulerILb0ELb0ELb0ELi128EEEEEEEEEvNT_6ParamsE$_ZN4cute5tupleIJNS_15ArithmeticTupleIJiiEEEEEC2ERKS2_)
        /*1f748*/ 	.word	0x00000000


	//----- nvinfo : EIATTR_FRAME_SIZE
	.align		4
.L_21484:
        /*1f74c*/ 	.byte	0x04, 0x11
        /*1f74e*/ 	.short	(.L_21486 - .L_21485)
	.align		4
.L_21485:
        /*1f750*/ 	.word	index@($_ZN7cutlass13device_kernelIN5flash19enable_sm80_to_sm89INS1_16FlashAttnBwdSm80INS1_25CollectiveMainloopBwdSm80ILi2ELi2EN4cute5tupleIJNS5_1CILi64EEENS7_ILi128EEES8_EEENS_10bfloat16_tEfNS_4arch4Sm80ELb0ELb1ELb1ELb0ELb1ELb0ELb0ELb0ELi2ELi2ELi4ELi2ELb1EEENS1_24CollectiveEpilogueBwdGQAISA_fSD_Li256ELb0ELb1EEENS1_19SingleTileSchedulerILb0ELb0ELb0ELi128EEEEEEEEEvNT_6ParamsE$_ZN4cute5tupleIJNS_15ArithmeticTupleIJiEEEEEC2ERKS2_)
        /*1f754*/ 	.word	0x00000000


	//----- nvinfo : EIATTR_FRAME_SIZE
	.align		4
.L_21486:
        /*1f758*/ 	.byte	0x04, 0x11
        /*1f75a*/ 	.short	(.L_21488 - .L_21487)
	.align		4
.L_21487:
        /*1f75c*/ 	.word	index@($_ZN7cutlass13device_kernelIN5flash19enable_sm80_to_sm89INS1_16FlashAttnBwdSm80INS1_25CollectiveMainloopBwdSm80ILi2ELi2EN4cute5tupleIJNS5_1CILi64EEENS7_ILi128EEES8_EEENS_10bfloat16_tEfNS_4arch4Sm80ELb0ELb1ELb1ELb0ELb1ELb0ELb0ELb0ELi2ELi2ELi4ELi2ELb1EEENS1_24CollectiveEpilogueBwdGQAISA_fSD_Li256ELb0ELb1EEENS1_19SingleTileSchedulerILb0ELb0ELb0ELi128EEEEEEEEEvNT_6ParamsE$_ZN4cute5tupleIJNS_15ArithmeticTupleIJNS_1CILi0EEEiEEEEEC2ERKS4_)
        /*1f760*/ 	.word	0x00000000


	//----- nvinfo : EIATTR_FRAME_SIZE
	.align		4
.L_21488:
        /*1f764*/ 	.byte	0x04, 0x11
        /*1f766*/ 	.short	(.L_21490 - .L_21489)
	.align		4
.L_21489:
        /*1f768*/ 	.word	index@($_ZN7cutlass13device_kernelIN5flash19enable_sm80_to_sm89INS1_16FlashAttnBwdSm80INS1_25CollectiveMainloopBwdSm80ILi2ELi2EN4cute5tupleIJNS5_1CILi64EEENS7_ILi128EEES8_EEENS_10bfloat16_tEfNS_4arch4Sm80ELb0ELb1ELb1ELb0ELb1ELb0ELb0ELb0ELi2ELi2ELi4ELi2ELb1EEENS1_24CollectiveEpilogueBwdGQAISA_fSD_Li256ELb0ELb1EEENS1_19SingleTileSchedulerILb0ELb0ELb0ELi128EEEEEEEEEvNT_6ParamsE$_ZN4cute5tupleIJNS0_IJNS0_IJNS_1CILi8EEENS1_ILi1EEEEEENS1_ILi2EEES3_EEENS0_IJNS0_IJS3_NS1_ILi0EEEEEElS7_EEEEEC2ERKS6_RKS9_)
        /*1f76c*/ 	.word	0x00000000


	//----- nvinfo : EIATTR_FRAME_SIZE
	.align		4
.L_21490:
        /*1f770*/ 	.byte	0x04, 0x11
        /*1f772*/ 	.short	(.L_21492 - .L_21491)
	.align		4
.L_21491:
        /*1f774*/ 	.word	index@($_ZN7cutlass13device_kernelIN5flash19enable_sm80_to_sm89INS1_16FlashAttnBwdSm80INS1_25CollectiveMainloopBwdSm80ILi2ELi2EN4cute5tupleIJNS5_1CILi64EEENS7_ILi128EEES8_EEENS_10bfloat16_tEfNS_4arch4Sm80ELb0ELb1ELb1ELb0ELb1ELb0ELb0ELb0ELi2ELi2ELi4ELi2ELb1EEENS1_24CollectiveEpilogueBwdGQAISA_fSD_Li256ELb0ELb1EEENS1_19SingleTileSchedulerILb0ELb0ELb0ELi128EEEEEEEEEvNT_6ParamsE$_ZN4cute3eso3ESOILb1ELb0EJNS_6LayoutINS_5tupleIJNS3_IJNS_1CILi8EEENS4_ILi1EEEEEENS4_ILi2EEES6_EEENS3_IJNS3_IJS6_NS4_ILi0EEEEEENS4_ILi2048EEESA_EEEEEiEEC2ERKSE_RKi)
        /*1f778*/ 	.word	0x00000000


	//----- nvinfo : EIATTR_FRAME_SIZE
	.align		4
.L_21492:
        /*1f77c*/ 	.byte	0x04, 0x11
        /*1f77e*/ 	.short	(.L_21494 - .L_21493)
	.align		4
.L_21493:
        /*1f780*/ 	.word	index@($_ZN7cutlass13device_kernelIN5flash19enable_sm80_to_sm89INS1_16FlashAttnBwdSm80INS1_25CollectiveMainloopBwdSm80ILi2ELi2EN4cute5tupleIJNS5_1CILi64EEENS7_ILi128EEES8_EEENS_10bfloat16_tEfNS_4arch4Sm80ELb0ELb1ELb1ELb0ELb1ELb0ELb0ELb0ELi2ELi2ELi4ELi2ELb1EEENS1_24CollectiveEpilogueBwdGQAISA_fSD_Li256ELb0ELb1EEENS1_19SingleTileSchedulerILb0ELb0ELb0ELi128EEEEEEEEEvNT_6ParamsE$_ZN4cute3eso3ESOILb1ELb0EJNS_6LayoutINS_5tupleIJNS3_IJNS_1CILi8EEENS4_ILi1EEEEEENS4_ILi2EEES6_EEENS3_IJNS3_IJS6_NS4_ILi0EEEEEENS4_ILi2048EEESA_EEEEENS_10ViewEngineINS_8smem_ptrIPN7cutlass10bfloat16_tEEEEEEEC2ERKSE_RKSL_)
        /*1f784*/ 	.word	0x00000000


	//----- nvinfo : EIATTR_FRAME_SIZE
	.align		4
.L_21494:
        /*1f788*/ 	.byte	0x04, 0x11
        /*1f78a*/ 	.short	(.L_21496 - .L_21495)
	.align		4
.L_21495:
        /*1f78c*/ 	.word	index@($_ZN7cutlass13device_kernelIN5flash19enable_sm80_to_sm89INS1_16FlashAttnBwdSm80INS1_25CollectiveMainloopBwdSm80ILi2ELi2EN4cute5tupleIJNS5_1CILi64EEENS7_ILi128EEES8_EEENS_10bfloat16_tEfNS_4arch4Sm80ELb0ELb1ELb1ELb0ELb1ELb0ELb0ELb0ELi2ELi2ELi4ELi2ELb1EEENS1_24CollectiveEpilogueBwdGQAISA_fSD_Li256ELb0ELb1EEENS1_19SingleTileSchedulerILb0ELb0ELb0ELi128EEEEEEEEEvNT_6ParamsE$_ZN4cute3eso3ESOILb1ELb0EJNS_6LayoutINS_5tupleIJNS3_IJNS_1CILi8EEENS4_ILi1EEEEEEEEENS3_IJNS3_IJS6_NS4_ILi0EEEEEEEEEEElEEC2ERKSC_RKl)
        /*1f790*/ 	.word	0x00000000


	//----- nvinfo : EIATTR_FRAME_SIZE
	.align		4
.L_21496:
        /*1f794*/ 	.byte	0x04, 0x11
        /*1f796*/ 	.short	(.L_21498 - .L_21497)
	.align		4
.L_21497:
        /*1f798*/ 	.word	index@($_ZN7cutlass13device_kernelIN5flash19enable_sm80_to_sm89INS1_16FlashAttnBwdSm80INS1_25CollectiveMainloopBwdSm80ILi2ELi2EN4cute5tupleIJNS5_1CILi64EEENS7_ILi128EEES8_EEENS_10bfloat16_tEfNS_4arch4Sm80ELb0ELb1ELb1ELb0ELb1ELb0ELb0ELb0ELi2ELi2ELi4ELi2ELb1EEENS1_24CollectiveEpilogueBwdGQAISA_fSD_Li256ELb0ELb1EEENS1_19SingleTileSchedulerILb0ELb0ELb0ELi128EEEEEEEEEvNT_6ParamsE$_ZN4cute3eso3ESOILb1ELb0EJNS_6LayoutINS_5tupleIJNS3_IJNS_1CILi8EEENS4_ILi1EEEEEEEEENS3_IJNS3_IJS6_NS4_ILi0EEEEEEEEEEEiEEC2ERKSC_RKi)
        /*1f79c*/ 	.word	0x00000000


	//----- nvinfo : EIATTR_FRAME_SIZE
	.align		4
.L_21498:
        /*1f7a0*/ 	.byte	0x04, 0x11
        /*1f7a2*/ 	.short	(.L_21500 - .L_21499)
	.align		4
.L_21499:
        /*1f7a4*/ 	.word	index@($_ZN7cutlass13device_kernelIN5flash19enable_sm80_to_sm89INS1_16FlashAttnBwdSm80INS1_25CollectiveMainloopBwdSm80ILi2ELi2EN4cute5tupleIJNS5_1CILi64EEENS7_ILi128EEES8_EEENS_10bfloat16_tEfNS_4arch4Sm80ELb0ELb1ELb1ELb0ELb1ELb0ELb0ELb0ELi2ELi2ELi4ELi2ELb1EEENS1_24CollectiveEpilogueBwdGQAISA_fSD_Li256ELb0ELb1EEENS1_19SingleTileSchedulerILb0ELb0ELb0ELi128EEEEEEEEEvNT_6ParamsE$_ZN4cute3eso3ESOILb1ELb0EJNS_6LayoutINS_5tupleIJNS3_IJNS_1CILi8EEENS4_ILi1EEEEEEEEENS3_IJNS3_IJS6_NS4_ILi0EEEEEEEEEEENS_10ViewEngineINS_8smem_ptrIPN7cutlass10bfloat16_tEEEEEEEC2ERKSC_RKSJ_)
        /*1f7a8*/ 	.word	0x00000000


	//----- nvinfo : EIATTR_FRAME_SIZE
	.align		4
.L_21500:
        /*1f7ac*/ 	.byte	0x04, 0x11
        /*1f7ae*/ 	.short	(.L_21502 - .L_21501)
	.align		4
.L_21501:
        /*1f7b0*/ 	.word	index@($_ZN7cutlass13device_kernelIN5flash19enable_sm80_to_sm89INS1_16FlashAttnBwdSm80INS1_25CollectiveMainloopBwdSm80ILi2ELi2EN4cute5tupleIJNS5_1CILi64EEENS7_ILi128EEES8_EEENS_10bfloat16_tEfNS_4arch4Sm80ELb0ELb1ELb1ELb0ELb1ELb0ELb0ELb0ELi2ELi2ELi4ELi2ELb1EEENS1_24CollectiveEpilogueBwdGQAISA_fSD_Li256ELb0ELb1EEENS1_19SingleTileSchedulerILb0ELb0ELb0ELi128EEEEEEEEEvNT_6ParamsE$_ZN4cute3eso3ESOILb1ELb0EJNS_6LayoutINS_5tupleIJNS3_IJNS_1CILi8EEENS4_ILi1EEEEEEEEENS3_IJNS3_IJS6_NS4_ILi0EEEEEEEEEEENS_10ViewEngineINS_8gmem_ptrIPKN7cutlass10bfloat16_tEEEEEEEC2ERKSC_RKSK_)
        /*1f7b4*/ 	.word	0x00000000


	//----- nvinfo : EIATTR_FRAME_SIZE
	.align		4
.L_21502:
        /*1f7b8*/ 	.byte	0x04, 0x11
        /*1f7ba*/ 	.short	(.L_21504 - .L_21503)
	.align		4
.L_21503:
        /*1f7bc*/ 	.word	index@($_ZN7cutlass13device_kernelIN5flash19enable_sm80_to_sm89INS1_16FlashAttnBwdSm80INS1_25CollectiveMainloopBwdSm80ILi2ELi2EN4cute5tupleIJNS5_1CILi64EEENS7_ILi128EEES8_EEENS_10bfloat16_tEfNS_4arch4Sm80ELb0ELb1ELb1ELb0ELb1ELb0ELb0ELb0ELi2ELi2ELi4ELi2ELb1EEENS1_24CollectiveEpilogueBwdGQAISA_fSD_Li256ELb0ELb1EEENS1_19SingleTileSchedulerILb0ELb0ELb0ELi128EEEEEEEEEvNT_6ParamsE$_ZN4cute3eso3ESOILb1ELb0EJNS_6LayoutINS_5tupleIJNS3_IJNS_1CILi4EEENS4_ILi1EEEEEES6_EEENS3_IJNS3_IJS6_NS4_ILi0EEEEEES9_EEEEEiEEC2ERKSC_RKi)
        /*1f7c0*/ 	.word	0x00000000


	//----- nvinfo : EIATTR_FRAME_SIZE
	.align		4
.L_21504:
        /*1f7c4*/ 	.byte	0x04, 0x11
        /*1f7c6*/ 	.short	(.L_21506 - .L_21505)
	.align		4
.L_21505:
        /*1f7c8*/ 	.word	index@($_ZN7cutlass13device_kernelIN5flash19enable_sm80_to_sm89INS1_16FlashAttnBwdSm80INS1_25CollectiveMainloopBwdSm80ILi2ELi2EN4cute5tupleIJNS5_1CILi64EEENS7_ILi128EEES8_EEENS_10bfloat16_tEfNS_4arch4Sm80ELb0ELb1ELb1ELb0ELb1ELb0ELb0ELb0ELi2ELi2ELi4ELi2ELb1EEENS1_24CollectiveEpilogueBwdGQAISA_fSD_Li256ELb0ELb1EEENS1_19SingleTileSchedulerILb0ELb0ELb0ELi128EEEEEEEEEvNT_6ParamsE$_ZN4cute3eso3ESOILb1ELb0EJNS_6LayoutINS_5tupleIJNS3_IJNS_1CILi4EEENS4_ILi1EEEEEES6_EEENS3_IJNS3_IJS6_NS4_ILi0EEEEEES9_EEEEENS_10ViewEngineINS_8smem_ptrIPfEEEEEEC2ERKSC_RKSH_)
        /*1f7cc*/ 	.word	0x00000000


	//----- nvinfo : EIATTR_FRAME_SIZE
	.align		4
.L_21506:
        /*1f7d0*/ 	.byte	0x04, 0x11
        /*1f7d2*/ 	.short	(.L_21508 - .L_21507)
	.align		4
.L_21507:
        /*1f7d4*/ 	.word	index@($_ZN7cutlass13device_kernelIN5flash19enable_sm80_to_sm89INS1_16FlashAttnBwdSm80INS1_25CollectiveMainloopBwdSm80ILi2ELi2EN4cute5tupleIJNS5_1CILi64EEENS7_ILi128EEES8_EEENS_10bfloat16_tEfNS_4arch4Sm80ELb0ELb1ELb1ELb0ELb1ELb0ELb0ELb0ELi2ELi2ELi4ELi2ELb1EEENS1_24CollectiveEpilogueBwdGQAISA_fSD_Li256ELb0ELb1EEENS1_19SingleTileSchedulerILb0ELb0ELb0ELi128EEEEEEEEEvNT_6ParamsE$_ZN4cute3eso3ESOILb1ELb0EJNS_6LayoutINS_5tupleIJNS3_IJNS_1CILi4EEENS4_ILi1EEEEEES6_EEENS3_IJNS3_IJS6_NS4_ILi0EEEEEES9_EEEEENS_10ViewEngineINS_8gmem_ptrIPKfEEEEEEC2ERKSC_RKSI_)
        /*1f7d8*/ 	.word	0x00000000


	//----- nvinfo : EIATTR_FRAME_SIZE
	.align		4
.L_21508:
        /*1f7dc*/ 	.byte	0x04, 0x11
        /*1f7de*/ 	.short	(.L_21510 - .L_21509)
	.align		4
.L_21509:
        /*1f7e0*/ 	.word	index@($_ZN7cutlass13device_kernelIN5flash19enable_sm80_to_sm89INS1_16FlashAttnBwdSm80INS1_25CollectiveMainloopBwdSm80ILi2ELi2EN4cute5tupleIJNS5_1CILi64EEENS7_ILi128EEES8_EEENS_10bfloat16_tEfNS_4arch4Sm80ELb0ELb1ELb1ELb0ELb1ELb0ELb0ELb0ELi2ELi2ELi4ELi2ELb1EEENS1_24CollectiveEpilogueBwdGQAISA_fSD_Li256ELb0ELb1EEENS1_19SingleTileSchedulerILb0ELb0ELb0ELi128EEEEEEEEEvNT_6ParamsE$_ZN4cute3eso3ESOILb1ELb0EJNS_6LayoutINS_5tupleIJNS3_IJNS_1CILi4EEENS4_ILi1EEEEEEEEENS3_IJNS3_IJS6_NS4_ILi0EEEEEEEEEEENS_10ViewEngineINS_8smem_ptrIPfEEEEEEC2ERKSC_RKSH_)
        /*1f7e4*/ 	.word	0x00000000


	//----- nvinfo : EIATTR_FRAME_SIZE
	.align		4
.L_21510:
        /*1f7e8*/ 	.byte	0x04, 0x11
        /*1f7ea*/ 	.short	(.L_21512 - .L_21511)
	.align		4
.L_21511:
        /*1f7ec*/ 	.word	index@($_ZN7cutlass13device_kernelIN5flash19enable_sm80_to_sm89INS1_16FlashAttnBwdSm80INS1_25CollectiveMainloopBwdSm80ILi2ELi2EN4cute5tupleIJNS5_1CILi64EEENS7_ILi128EEES8_EEENS_10bfloat16_tEfNS_4arch4Sm80ELb0ELb1ELb1ELb0ELb1ELb0ELb0ELb0ELi2ELi2ELi4ELi2ELb1EEENS1_24CollectiveEpilogueBwdGQAISA_fSD_Li256ELb0ELb1EEENS1_19SingleTileSchedulerILb0ELb0ELb0ELi128EEEEEEEEEvNT_6ParamsE$_ZN4cute3eso3ESOILb1ELb0EJNS_6LayoutINS_5tupleIJNS3_IJNS_1CILi4EEENS4_ILi1EEEEEEEEENS3_IJNS3_IJS6_NS4_ILi0EEEEEEEEEEENS_10ViewEngineINS_8gmem_ptrIPKfEEEEEEC2ERKSC_RKSI_)
        /*1f7f0*/ 	.word	0x00000000


	//----- nvinfo : EIATTR_FRAME_SIZE
	.align		4
.L_21512:
        /*1f7f4*/ 	.byte	0x04, 0x11
        /*1f7f6*/ 	.short	(.L_21514 - .L_21513)
	.align		4
.L_21513:
        /*1f7f8*/ 	.word	index@($_ZN7cutlass13device_kernelIN5flash19enable_sm80_to_sm89INS1_16FlashAttnBwdSm80INS1_25CollectiveMainloopBwdSm80ILi2ELi2EN4cute5tupleIJNS5_1CILi64EEENS7_ILi128EEES8_EEENS_10bfloat16_tEfNS_4arch4Sm80ELb0ELb1ELb1ELb0ELb1ELb0ELb0ELb0ELi2ELi2ELi4ELi2ELb1EEENS1_24CollectiveEpilogueBwdGQAISA_fSD_Li256ELb0ELb1EEENS1_19SingleTileSchedulerILb0ELb0ELb0ELi128EEEEEEEEEvNT_6ParamsE$_ZN4cute3eso3ESOILb1ELb0EJNS_6LayoutINS_5tupleIJNS3_IJNS_1CILi1EEES5_EEEEEENS3_IJNS3_IJS5_NS4_ILi0EEEEEEEEEEENS_10ViewEngineINS_8smem_ptrIPN7cutlass9uint128_tEEEEEEEC2ERKSB_RKSI_)
        /*1f7fc*/ 	.word	0x00000000


	//----- nvinfo : EIATTR_FRAME_SIZE
	.align		4
.L_21514:
        /*1f800*/ 	.byte	0x04, 0x11
        /*1f802*/ 	.short	(.L_21516 - .L_21515)
	.align		4
.L_21515:
        /*1f804*/ 	.word	index@($_ZN7cutlass13device_kernelIN5flash19enable_sm80_to_sm89INS1_16FlashAttnBwdSm80INS1_25CollectiveMainloopBwdSm80ILi2ELi2EN4cute5tupleIJNS5_1CILi64EEENS7_ILi128EEES8_EEENS_10bfloat16_tEfNS_4arch4Sm80ELb0ELb1ELb1ELb0ELb1ELb0ELb0ELb0ELi2ELi2ELi4ELi2ELb1EEENS1_24CollectiveEpilogueBwdGQAISA_fSD_Li256ELb0ELb1EEENS1_19SingleTileSchedulerILb0ELb0ELb0ELi128EEEEEEEEEvNT_6ParamsE$_ZN4cute3eso3ESOILb1ELb0EJNS_6LayoutINS_5tupleIJNS3_IJNS_1CILi1EEES5_EEEEEENS3_IJNS3_IJS5_NS4_ILi0EEEEEEEEEEENS_10ViewEngineINS_8gmem_ptrIPKN7cutlass9uint128_tEEEEEEEC2ERKSB_RKSJ_)
        /*1f808*/ 	.word	0x00000000


	//----- nvinfo : EIATTR_FRAME_SIZE
	.align		4
.L_21516:
        /*1f80c*/ 	.byte	0x04, 0x11
        /*1f80e*/ 	.short	(.L_21518 - .L_21517)
	.align		4
.L_21517:
        /*1f810*/ 	.word	index@($_ZN7cutlass13device_kernelIN5flash19enable_sm80_to_sm89INS1_16FlashAttnBwdSm80INS1_25CollectiveMainloopBwdSm80ILi2ELi2EN4cute5tupleIJNS5_1CILi64EEENS7_ILi128EEES8_EEENS_10bfloat16_tEfNS_4arch4Sm80ELb0ELb1ELb1ELb0ELb1ELb0ELb0ELb0ELi2ELi2ELi4ELi2ELb1EEENS1_24CollectiveEpilogueBwdGQAISA_fSD_Li256ELb0ELb1EEENS1_19SingleTileSchedulerILb0ELb0ELb0ELi128EEEEEEEEEvNT_6ParamsE$_ZN4cute3eso3ESOILb1ELb0EJNS_5tupleIJNS_1CILi1EEENS3_ILi0EEEEEElS5_EEC2ERKS6_RKlRKS5_)
        /*1f814*/ 	.word	0x00000000


	//----- nvinfo : EIATTR_FRAME_SIZE
	.align		4
.L_21518:
        /*1f818*/ 	.byte	0x04, 0x11
        /*1f81a*/ 	.short	(.L_21520 - .L_21519)
	.align		4
.L_21519:
        /*1f81c*/ 	.word	index@($_ZN7cutlass13device_kernelIN5flash19enable_sm80_to_sm89INS1_16FlashAttnBwdSm80INS1_25CollectiveMainloopBwdSm80ILi2ELi2EN4cute5tupleIJNS5_1CILi64EEENS7_ILi128EEES8_EEENS_10bfloat16_tEfNS_4arch4Sm80ELb0ELb1ELb1ELb0ELb1ELb0ELb0ELb0ELi2ELi2ELi4ELi2ELb1EEENS1_24CollectiveEpilogueBwdGQAISA_fSD_Li256ELb0ELb1EEENS1_19SingleTileSchedulerILb0ELb0ELb0ELi128EEEEEEEEEvNT_6ParamsE$_ZN4cute3eso3ESOILb1ELb0EJNS_5tupleIJNS2_IJNS_1CILi8EEENS3_ILi1EEEEEENS3_ILi2EEES5_EEENS2_IJNS2_IJS5_NS3_ILi0EEEEEElS9_EEEEEC2ERKS8_RKSB_)
        /*1f820*/ 	.word	0x00000000


	//----- nvinfo : EIATTR_FRAME_SIZE
	.align		4
.L_21520:
        /*1f824*/ 	.byte	0x04, 0x11
        /*1f826*/ 	.short	(.L_21522 - .L_21521)
	.align		4
.L_21521:
        /*1f828*/ 	.word	index@($_ZN7cutlass13device_kernelIN5flash19enable_sm80_to_sm89INS1_16FlashAttnBwdSm80INS1_25CollectiveMainloopBwdSm80ILi2ELi2EN4cute5tupleIJNS5_1CILi64EEENS7_ILi128EEES8_EEENS_10bfloat16_tEfNS_4arch4Sm80ELb0ELb1ELb1ELb0ELb1ELb0ELb0ELb0ELi2ELi2ELi4ELi2ELb1EEENS1_24CollectiveEpilogueBwdGQAISA_fSD_Li256ELb0ELb1EEENS1_19SingleTileSchedulerILb0ELb0ELb0ELi128EEEEEEEEEvNT_6ParamsE$_ZN4cute3eso3ESOILb1ELb0EJNS_1CILi0EEEiiiEEC2ERKS3_RKiS8_S8_)
        /*1f82c*/ 	.word	0x00000000


	//----- nvinfo : EIATTR_FRAME_SIZE
	.align		4
.L_21522:
        /*1f830*/ 	.byte	0x04, 0x11
        /*1f832*/ 	.short	(.L_21524 - .L_21523)
	.align		4
.L_21523:
        /*1f834*/ 	.word	index@($_ZN7cutlass13device_kernelIN5flash19enable_sm80_to_sm89INS1_16FlashAttnBwdSm80INS1_25CollectiveMainloopBwdSm80ILi2ELi2EN4cute5tupleIJNS5_1CILi64EEENS7_ILi128EEES8_EEENS_10bfloat16_tEfNS_4arch4Sm80ELb0ELb1ELb1ELb0ELb1ELb0ELb0ELb0ELi2ELi2ELi4ELi2ELb1EEENS1_24CollectiveEpilogueBwdGQAISA_fSD_Li256ELb0ELb1EEENS1_19SingleTileSchedulerILb0ELb0ELb0ELi128EEEEEEEEEvNT_6ParamsE$_ZN4cute3eso3ESOILb1ELb0EJNS_1CILi0EEEiS3_S3_EEC2ERKS3_RKiS6_S6_)
        /*1f838*/ 	.word	0x00000000


	//----- nvinfo : EIATTR_FRAME_SIZE
	.align		4
.L_21524:
        /*1f83c*/ 	.byte	0x04, 0x11
        /*1f83e*/ 	.short	(.L_21526 - .L_21525)
	.align		4
.L_21525:
        /*1f840*/ 	.word	index@($_ZN7cutlass13device_kernelIN5flash19enable_sm80_to_sm89INS1_16FlashAttnBwdSm80INS1_25CollectiveMainloopBwdSm80ILi2ELi2EN4cute5tupleIJNS5_1CILi64EEENS7_ILi128EEES8_EEENS_10bfloat16_tEfNS_4arch4Sm80ELb0ELb1ELb1ELb0ELb1ELb0ELb0ELb0ELi2ELi2ELi4ELi2ELb1EEENS1_24CollectiveEpilogueBwdGQAISA_fSD_Li256ELb0ELb1EEENS1_19SingleTileSchedulerILb0ELb0ELb0ELi128EEEEEEEEEvNT_6ParamsE$_ZN4cute3eso3ESOILb1ELb0EJNS_1CILi0EEEiS3_EEC2ERKS3_RKiS6_)
        /*1f844*/ 	.word	0x00000000


	//----- nvinfo : EIATTR_FRAME_SIZE
	.align		4
.L_21526:
        /*1f848*/ 	.byte	0x04, 0x11
        /*1f84a*/ 	.short	(.L_21528 - .L_21527)
	.align		4
.L_21527:
        /*1f84c*/ 	.word	index@($_ZN7cutlass13device_kernelIN5flash19enable_sm80_to_sm89INS1_16FlashAttnBwdSm80INS1_25CollectiveMainloopBwdSm80ILi2ELi2EN4cute5tupleIJNS5_1CILi64EEENS7_ILi128EEES8_EEENS_10bfloat16_tEfNS_4arch4Sm80ELb0ELb1ELb1ELb0ELb1ELb0ELb0ELb0ELi2ELi2ELi4ELi2ELb1EEENS1_24CollectiveEpilogueBwdGQAISA_fSD_Li256ELb0ELb1EEENS1_19SingleTileSchedulerILb0ELb0ELb0ELi128EEEEEEEEEvNT_6ParamsE$_ZN4cute3eso3ESOILb1ELb0EJNS_1CILi0EEEiEEC2ERKS3_RKi)
        /*1f850*/ 	.word	0x00000000


	//----- nvinfo : EIATTR_FRAME_SIZE
	.align		4
.L_21528:
        /*1f854*/ 	.byte	0x04, 0x11
        /*1f856*/ 	.short	(.L_21530 - .L_21529)
	.align		4
.L_21529:
        /*1f858*/ 	.word	index@($_ZN7cutlass13device_kernelIN5flash19enable_sm80_to_sm89INS1_16FlashAttnBwdSm80INS1_25CollectiveMainloopBwdSm80ILi2ELi2EN4cute5tupleIJNS5_1CILi64EEENS7_ILi128EEES8_EEENS_10bfloat16_tEfNS_4arch4Sm80ELb0ELb1ELb1ELb0ELb1ELb0ELb0ELb0ELi2ELi2ELi4ELi2ELb1EEENS1_24CollectiveEpilogueBwdGQAISA_fSD_Li256ELb0ELb1EEENS1_19SingleTileSchedulerILb0ELb0ELb0ELi128EEEEEEEEEvNT_6ParamsE$_ZN4cute3eso3ESOILb1ELb0EJNS_1CILi0EEES3_iiEEC2ERKS3_S6_RKiS8_)
        /*1f85c*/ 	.word	0x00000000


	//----- nvinfo : EIATTR_FRAME_SIZE
	.align		4
.L_21530:
        /*1f860*/ 	.byte	0x04, 0x11
        /*1f862*/ 	.short	(.L_21532 - .L_21531)
	.align		4
.L_21531:
        /*1f864*/ 	.word	index@($_ZN7cutlass13device_kernelIN5flash19enable_sm80_to_sm89INS1_16FlashAttnBwdSm80INS1_25CollectiveMainloopBwdSm80ILi2ELi2EN4cute5tupleIJNS5_1CILi64EEENS7_ILi128EEES8_EEENS_10bfloat16_tEfNS_4arch4Sm80ELb0ELb1ELb1ELb0ELb1ELb0ELb0ELb0ELi2ELi2ELi4ELi2ELb1EEENS1_24CollectiveEpilogueBwdGQAISA_fSD_Li256ELb0ELb1EEENS1_19SingleTileSchedulerILb0ELb0ELb0ELi128EEEEEEEEEvNT_6ParamsE$_ZN4cute3eso3ESOILb1ELb0EJNS_1CILi0EEES3_iS3_EEC2ERKS3_S6_RKiS6_)
        /*1f868*/ 	.word	0x00000000


	//----- nvinfo : EIATTR_FRAME_SIZE
	.align		4
.L_21532:
        /*1f86c*/ 	.byte	0x04, 0x11
        /*1f86e*/ 	.short	(.L_21534 - .L_21533)
	.align		4
.L_21533:
        /*1f870*/ 	.word	index@($_ZN7cutlass13device_kernelIN5flash19enable_sm80_to_sm89INS1_16FlashAttnBwdSm80INS1_25CollectiveMainloopBwdSm80ILi2ELi2EN4cute5tupleIJNS5_1CILi64EEENS7_ILi128EEES8_EEENS_10bfloat16_tEfNS_4arch4Sm80ELb0ELb1ELb1ELb0ELb1ELb0ELb0ELb0ELi2ELi2ELi4ELi2ELb1EEENS1_24CollectiveEpilogueBwdGQAISA_fSD_Li256ELb0ELb1EEENS1_19SingleTileSchedulerILb0ELb0ELb0ELi128EEEEEEEEEvNT_6ParamsE$_ZN4cute3eso3ESOILb1ELb0EJNS_1CILi0EEES3_iEEC2ERKS3_S6_RKi)
        /*1f874*/ 	.word	0x00000000


	//----- nvinfo : EIATTR_FRAME_SIZE
	.align		4
.L_21534:
        /*1f878*/ 	.byte	0x04, 0x11
        /*1f87a*/ 	.short	(.L_21536 - .L_21535)
	.align		4
.L_21535:
        /*1f87c*/ 	.word	index@($_ZN7cutlass13device_kernelIN5flash19enable_sm80_to_sm89INS1_16FlashAttnBwdSm80INS1_25CollectiveMainloopBwdSm80ILi2ELi2EN4cute5tupleIJNS5_1CILi64EEENS7_ILi128EEES8_EEENS_10bfloat16_tEfNS_4arch4Sm80ELb0ELb1ELb1ELb0ELb1ELb0ELb0ELb0ELi2ELi2ELi4ELi2ELb1EEENS1_24CollectiveEpilogueBwdGQAISA_fSD_Li256ELb0ELb1EEENS1_19SingleTileSchedulerILb0ELb0ELb0ELi128EEEEEEEEEvNT_6ParamsE$_ZN4cute3eso3ESOILb1ELb0EJNS_1CILi0EEES3_S3_iEEC2ERKS3_S6_S6_RKi)
        /*1f880*/ 	.word	0x00000000


	//----- nvinfo : EIATTR_FRAME_SIZE
	.align		4
.L_21536:
        /*1f884*/ 	.byte	0x04, 0x11
        /*1f886*/ 	.short	(.L_21538 - .L_21537)
	.align		4
.L_21537:
        /*1f888*/ 	.word	index@($_ZN7cutlass13device_kernelIN5flash19enable_sm80_to_sm89INS1_16FlashAttnBwdSm80INS1_25CollectiveMainloopBwdSm80ILi2ELi2EN4cute5tupleIJNS5_1CILi64EEENS7_ILi128EEES8_EEENS_10bfloat16_tEfNS_4arch4Sm80ELb0ELb1ELb1ELb0ELb1ELb0ELb0ELb0ELi2ELi2ELi4ELi2ELb1EEENS1_24CollectiveEpilogueBwdGQAISA_fSD_Li256ELb0ELb1EEENS1_19SingleTileSchedulerILb0ELb0ELb0ELi128EEEEEEEEEvNT_6ParamsE$_ZN4cute3eso3ESOILb1ELb0EJNS_10UnderscoreEiiEEC2ERKS2_RKiS7_)
        /*1f88c*/ 	.word	0x00000000


	//----- nvinfo : EIATTR_FRAME_SIZE
	.align		4
.L_21538:
        /*1f890*/ 	.byte	0x04, 0x11
        /*1f892*/ 	.short	(.L_21540 - .L_21539)
	.align		4
.L_21539:
        /*1f894*/ 	.word	index@($_ZN7cutlass13device_kernelIN5flash19enable_sm80_to_sm89INS1_16FlashAttnBwdSm80INS1_25CollectiveMainloopBwdSm80ILi2ELi2EN4cute5tupleIJNS5_1CILi64EEENS7_ILi128EEES8_EEENS_10bfloat16_tEfNS_4arch4Sm80ELb0ELb1ELb1ELb0ELb1ELb0ELb0ELb0ELi2ELi2ELi4ELi2ELb1EEENS1_24CollectiveEpilogueBwdGQAISA_fSD_Li256ELb0ELb1EEENS1_19SingleTileSchedulerILb0ELb0ELb0ELi128EEEEEEEEEvNT_6ParamsE$_ZN4cute3eso3ESOILb1ELb0EJNS_10UnderscoreEiEEC2ERKS2_RKi)
        /*1f898*/ 	.word	0x00000000


	//----- nvinfo : EIATTR_FRAME_SIZE
	.align		4
.L_21540:
        /*1f89c*/ 	.byte	0x04, 0x11
        /*1f89e*/ 	.short	(.L_21542 - .L_21541)
	.align		4
.L_21541:
        /*1f8a0*/ 	.word	index@($_ZN7cutlass13device_kernelIN5flash19enable_sm80_to_sm89INS1_16FlashAttnBwdSm80INS1_25CollectiveMainloopBwdSm80ILi2ELi2EN4cute5tupleIJNS5_1CILi64EEENS7_ILi128EEES8_EEENS_10bfloat16_tEfNS_4arch4Sm80ELb0ELb1ELb1ELb0ELb1ELb0ELb0ELb0ELi2ELi2ELi4ELi2ELb1EEENS1_24CollectiveEpilogueBwdGQAISA_fSD_Li256ELb0ELb1EEENS1_19SingleTileSchedulerILb0ELb0ELb0ELi128EEEEEEEEEvNT_6ParamsE$_ZN4cute3eso3ESOILb1ELb0EJNS_10UnderscoreES2_iEEC2ERKS2_S5_RKi)
        /*1f8a4*/ 	.word	0x00000000


	//----- nvinfo : EIATTR_FRAME_SIZE
	.align		4
.L_21542:
        /*1f8a8*/ 	.byte	0x04, 0x11
        /*1f8aa*/ 	.short	(.L_21544 - .L_21543)
	.align		4
.L_21543:
        /*1f8ac*/ 	.word	index@($_ZN7cutlass13device_kernelIN5flash19enable_sm80_to_sm89INS1_16FlashAttnBwdSm80INS1_25CollectiveMainloopBwdSm80ILi2ELi2EN4cute5tupleIJNS5_1CILi64EEENS7_ILi128EEES8_EEENS_10bfloat16_tEfNS_4arch4Sm80ELb0ELb1ELb1ELb0ELb1ELb0ELb0ELb0ELi2ELi2ELi4ELi2ELb1EEENS1_24CollectiveEpilogueBwdGQAISA_fSD_Li256ELb0ELb1EEENS1_19SingleTileSchedulerILb0ELb0ELb0ELi128EEEEEEEEEvNT_6ParamsE$_ZN4cute3eso3ESOILb1ELb0EJNS_10UnderscoreES2_S2_iEEC2ERKS2_S5_S5_RKi)
        /*1f8b0*/ 	.word	0x00000000


	//----- nvinfo : EIATTR_FRAME_SIZE
	.align		4
.L_21544:
        /*1f8b4*/ 	.byte	0x04, 0x11
        /*1f8b6*/ 	.short	(.L_21546 - .L_21545)
	.align		4
.L_21545:
        /*1f8b8*/ 	.word	index@($_ZN7cutlass13device_kernelIN5flash19enable_sm80_to_sm89INS1_16FlashAttnBwdSm80INS1_25CollectiveMainloopBwdSm80ILi2ELi2EN4cute5tupleIJNS5_1CILi64EEENS7_ILi128EEES8_EEENS_10bfloat16_tEfNS_4arch4Sm80ELb0ELb1ELb1ELb0ELb1ELb0ELb0ELb0ELi2ELi2ELi4ELi2ELb1EEENS1_24CollectiveEpilogueBwdGQAISA_fSD_Li256ELb0ELb1EEENS1_19SingleTileSchedulerILb0ELb0ELb0ELi128EEEEEEEEEvNT_6ParamsE$_ZN4cute3eso3ESOILb0ELb1EJlEEC2ERKl)
        /*1f8bc*/ 	.word	0x00000000


	//----- nvinfo : EIATTR_FRAME_SIZE
	.align		4
.L_21546:
        /*1f8c0*/ 	.byte	0x04, 0x11
        /*1f8c2*/ 	.short	(.L_21548 - .L_21547)
	.align		4
.L_21547:
        /*1f8c4*/ 	.word	index@($_ZN7cutlass13device_kernelIN5flash19enable_sm80_to_sm89INS1_16FlashAttnBwdSm80INS1_25CollectiveMainloopBwdSm80ILi2ELi2EN4cute5tupleIJNS5_1CILi64EEENS7_ILi128EEES8_EEENS_10bfloat16_tEfNS_4arch4Sm80ELb0ELb1ELb1ELb0ELb1ELb0ELb0ELb0ELi2ELi2ELi4ELi2ELb1EEENS1_24CollectiveEpilogueBwdGQAISA_fSD_Li256ELb0ELb1EEENS1_19SingleTileSchedulerILb0ELb0ELb0ELi128EEEEEEEEEvNT_6ParamsE$_ZN4cute3eso3ESOILb0ELb1EJiNS_1CILi0EEEEEC2ERKiRKS3_)
        /*1f8c8*/ 	.word	0x00000000


	//----- nvinfo : EIATTR_FRAME_SIZE
	.align		4
.L_21548:
        /*1f8cc*/ 	.byte	0x04, 0x11
        /*1f8ce*/ 	.short	(.L_21550 - .L_21549)
	.align		4
.L_21549:
        /*1f8d0*/ 	.word	index@($_ZN7cutlass13device_kernelIN5flash19enable_sm80_to_sm89INS1_16FlashAttnBwdSm80INS1_25CollectiveMainloopBwdSm80ILi2ELi2EN4cute5tupleIJNS5_1CILi64EEENS7_ILi128EEES8_EEENS_10bfloat16_tEfNS_4arch4Sm80ELb0ELb1ELb1ELb0ELb1ELb0ELb0ELb0ELi2ELi2ELi4ELi2ELb1EEENS1_24CollectiveEpilogueBwdGQAISA_fSD_Li256ELb0ELb1EEENS1_19SingleTileSchedulerILb0ELb0ELb0ELi128EEEEEEEEEvNT_6ParamsE$_ZN4cute3eso3ESOILb0ELb1EJiEEC2ERKi)
        /*1f8d4*/ 	.word	0x00000000


	//----- nvinfo : EIATTR_FRAME_SIZE
	.align		4
.L_21550:
        /*1f8d8*/ 	.byte	0x04, 0x11
        /*1f8da*/ 	.short	(.L_21552 - .L_21551)
	.align		4
.L_21551:
        /*1f8dc*/ 	.word	index@($_ZN7cutlass13device_kernelIN5flash19enable_sm80_to_sm89INS1_16FlashAttnBwdSm80INS1_25CollectiveMainloopBwdSm80ILi2ELi2EN4cute5tupleIJNS5_1CILi64EEENS7_ILi128EEES8_EEENS_10bfloat16_tEfNS_4arch4Sm80ELb0ELb1ELb1ELb0ELb1ELb0ELb0ELb0ELi2ELi2ELi4ELi2ELb1EEENS1_24CollectiveEpilogueBwdGQAISA_fSD_Li256ELb0ELb1EEENS1_19SingleTileSchedulerILb0ELb0ELb0ELi128EEEEEEEEEvNT_6ParamsE$_ZN4cute3eso3ESOILb0ELb1EJNS_15ArithmeticTupleIJiiEEENS_1CILi0EEES5_S5_EEC2ERKS3_RKS5_SA_SA_)
        /*1f8e0*/ 	.word	0x00000000


	//----- nvinfo : EIATTR_FRAME_SIZE
	.align		4
.L_21552:
        /*1f8e4*/ 	.byte	0x04, 0x11
        /*1f8e6*/ 	.short	(.L_21554 - .L_21553)
	.align		4
.L_21553:
        /*1f8e8*/ 	.word	index@($_ZN7cutlass13device_kernelIN5flash19enable_sm80_to_sm89INS1_16FlashAttnBwdSm80INS1_25CollectiveMainloopBwdSm80ILi2ELi2EN4cute5tupleIJNS5_1CILi64EEENS7_ILi128EEES8_EEENS_10bfloat16_tEfNS_4arch4Sm80ELb0ELb1ELb1ELb0ELb1ELb0ELb0ELb0ELi2ELi2ELi4ELi2ELb1EEENS1_24CollectiveEpilogueBwdGQAISA_fSD_Li256ELb0ELb1EEENS1_19SingleTileSchedulerILb0ELb0ELb0ELi128EEEEEEEEEvNT_6ParamsE$_ZN4cute3eso3ESOILb0ELb1EJNS_15ArithmeticTupleIJiiEEEEEC2ERKS3_)
        /*1f8ec*/ 	.word	0x00000000


	//----- nvinfo : EIATTR_FRAME_SIZE
	.align		4
.L_21554:
        /*1f8f0*/ 	.byte	0x04, 0x11
        /*1f8f2*/ 	.short	(.L_21556 - .L_21555)
	.align		4
.L_21555:
        /*1f8f4*/ 	.word	index@($_ZN7cutlass13device_kernelIN5flash19enable_sm80_to_sm89INS1_16FlashAttnBwdSm80INS1_25CollectiveMainloopBwdSm80ILi2ELi2EN4cute5tupleIJNS5_1CILi64EEENS7_ILi128EEES8_EEENS_10bfloat16_tEfNS_4arch4Sm80ELb0ELb1ELb1ELb0ELb1ELb0ELb0ELb0ELi2ELi2ELi4ELi2ELb1EEENS1_24CollectiveEpilogueBwdGQAISA_fSD_Li256ELb0ELb1EEENS1_19SingleTileSchedulerILb0ELb0ELb0ELi128EEEEEEEEEvNT_6ParamsE$_ZN4cute3eso3ESOILb0ELb1EJNS_15ArithmeticTupleIJiEEEEEC2ERKS3_)
        /*1f8f8*/ 	.word	0x00000000


	//----- nvinfo : EIATTR_FRAME_SIZE
	.align		4
.L_21556:
        /*1f8fc*/ 	.byte	0x04, 0x11
        /*1f8fe*/ 	.short	(.L_21558 - .L_21557)
	.align		4
.L_21557:
        /*1f900*/ 	.word	index@($_ZN7cutlass13device_kernelIN5flash19enable_sm80_to_sm89INS1_16FlashAttnBwdSm80INS1_25CollectiveMainloopBwdSm80ILi2ELi2EN4cute5tupleIJNS5_1CILi64EEENS7_ILi128EEES8_EEENS_10bfloat16_tEfNS_4arch4Sm80ELb0ELb1ELb1ELb0ELb1ELb0ELb0ELb0ELi2ELi2ELi4ELi2ELb1EEENS1_24CollectiveEpilogueBwdGQAISA_fSD_Li256ELb0ELb1EEENS1_19SingleTileSchedulerILb0ELb0ELb0ELi128EEEEEEEEEvNT_6ParamsE$_ZN4cute3eso3ESOILb0ELb1EJNS_15ArithmeticTupleIJNS_1CILi0EEEiEEEEEC2ERKS5_)
        /*1f904*/ 	.word	0x00000000


	//----- nvinfo : EIATTR_FRAME_SIZE
	.align		4
.L_21558:
        /*1f908*/ 	.byte	0x04, 0x11
        /*1f90a*/ 	.short	(.L_21560 - .L_21559)
	.align		4
.L_21559:
        /*1f90c*/ 	.word	index@($_ZN7cutlass13device_kernelIN5flash19enable_sm80_to_sm89INS1_16FlashAttnBwdSm80INS1_25CollectiveMainloopBwdSm80ILi2ELi2EN4cute5tupleIJNS5_1CILi64EEENS7_ILi128EEES8_EEENS_10bfloat16_tEfNS_4arch4Sm80ELb0ELb1ELb1ELb0ELb1ELb0ELb0ELb0ELi2ELi2ELi4ELi2ELb1EEENS1_24CollectiveEpilogueBwdGQAISA_fSD_Li256ELb0ELb1EEENS1_19SingleTileSchedulerILb0ELb0ELb0ELi128EEEEEEEEEvNT_6ParamsE$_ZN4cute3eso3ESOILb0ELb0EJiiEEC2ERKiS4_)
        /*1f910*/ 	.word	0x00000000


	//----- nvinfo : EIATTR_FRAME_SIZE
	.align		4
.L_21560:
        /*1f914*/ 	.byte	0x04, 0x11
        /*1f916*/ 	.short	(.L_21562 - .L_21561)
	.align		4
.L_21561:
        /*1f918*/ 	.word	index@($_ZN7cutlass13device_kernelIN5flash19enable_sm80_to_sm89INS1_16FlashAttnBwdSm80INS1_25CollectiveMainloopBwdSm80ILi2ELi2EN4cute5tupleIJNS5_1CILi64EEENS7_ILi128EEES8_EEENS_10bfloat16_tEfNS_4arch4Sm80ELb0ELb1ELb1ELb0ELb1ELb0ELb0ELb0ELi2ELi2ELi4ELi2ELb1EEENS1_24CollectiveEpilogueBwdGQAISA_fSD_Li256ELb0ELb1EEENS1_19SingleTileSchedulerILb0ELb0ELb0ELi128EEEEEEEEEvNT_6ParamsE$_ZN4cute3eso3ESOILb0ELb0EJNS_6LayoutINS_5tupleIJNS3_IJNS_1CILi8EEENS4_ILi1EEEEEENS4_ILi2EEES6_EEENS3_IJNS3_IJS6_NS4_ILi0EEEEEElSA_EEEEElEEC2ERKSD_RKl)
        /*1f91c*/ 	.word	0x00000000


	//----- nvinfo : EIATTR_FRAME_SIZE
	.align		4
.L_21562:
        /*1f920*/ 	.byte	0x04, 0x11
        /*1f922*/ 	.short	(.L_21564 - .L_21563)
	.align		4
.L_21563:
        /*1f924*/ 	.word	index@($_ZN7cutlass13device_kernelIN5flash19enable_sm80_to_sm89INS1_16FlashAttnBwdSm80INS1_25CollectiveMainloopBwdSm80ILi2ELi2EN4cute5tupleIJNS5_1CILi64EEENS7_ILi128EEES8_EEENS_10bfloat16_tEfNS_4arch4Sm80ELb0ELb1ELb1ELb0ELb1ELb0ELb0ELb0ELi2ELi2ELi4ELi2ELb1EEENS1_24CollectiveEpilogueBwdGQAISA_fSD_Li256ELb0ELb1EEENS1_19SingleTileSchedulerILb0ELb0ELb0ELi128EEEEEEEEEvNT_6ParamsE$_ZN4cute3eso3ESOILb0ELb0EJNS_6LayoutINS_5tupleIJNS3_IJNS_1CILi8EEENS4_ILi1EEEEEENS4_ILi2EEES6_EEENS3_IJNS3_IJS6_NS4_ILi0EEEEEElSA_EEEEENS_10ViewEngineINS_8gmem_ptrIPKN7cutlass10bfloat16_tEEEEEEEC2ERKSD_RKSL_)
        /*1f928*/ 	.word	0x00000000


	//----- nvinfo : EIATTR_FRAME_SIZE
	.align		4
.L_21564:
        /*1f92c*/ 	.byte	0x04, 0x11
        /*1f92e*/ 	.short	(.L_21566 - .L_21565)
	.align		4
.L_21565:
        /*1f930*/ 	.word	index@($_ZN7cutlass13device_kernelIN5flash19enable_sm80_to_sm89INS1_16FlashAttnBwdSm80INS1_25CollectiveMainloopBwdSm80ILi2ELi2EN4cute5tupleIJNS5_1CILi64EEENS7_ILi128EEES8_EEENS_10bfloat16_tEfNS_4arch4Sm80ELb0ELb1ELb1ELb0ELb1ELb0ELb0ELb0ELi2ELi2ELi4ELi2ELb1EEENS1_24CollectiveEpilogueBwdGQAISA_fSD_Li256ELb0ELb1EEENS1_19SingleTileSchedulerILb0ELb0ELb0ELi128EEEEEEEEEvNT_6ParamsE$_ZN4cute3eso3ESOILb0ELb0EJNS_5tupleIJiiEEEiiiEEC2ERKS3_RKiS8_S8_)
        /*1f934*/ 	.word	0x00000000


	//----- nvinfo : EIATTR_FRAME_SIZE
	.align		4
.L_21566:
        /*1f938*/ 	.byte	0x04, 0x11
        /*1f93a*/ 	.short	(.L_21568 - .L_21567)
	.align		4
.L_21567:
        /*1f93c*/ 	.word	index@($_ZN7cutlass13device_kernelIN5flash19enable_sm80_to_sm89INS1_16FlashAttnBwdSm80INS1_25CollectiveMainloopBwdSm80ILi2ELi2EN4cute5tupleIJNS5_1CILi64EEENS7_ILi128EEES8_EEENS_10bfloat16_tEfNS_4arch4Sm80ELb0ELb1ELb1ELb0ELb1ELb0ELb0ELb0ELi2ELi2ELi4ELi2ELb1EEENS1_24CollectiveEpilogueBwdGQAISA_fSD_Li256ELb0ELb1EEENS1_19SingleTileSchedulerILb0ELb0ELb0ELi128EEEEEEEEEvNT_6ParamsE$_ZN4cute3eso3ESOILb0ELb0EJNS_15ArithmeticTupleIJiiEEEiiiEEC2ERKS3_RKiS8_S8_)
        /*1f940*/ 	.word	0x00000000


	//----- nvinfo : EIATTR_FRAME_SIZE
	.align		4
.L_21568:
        /*1f944*/ 	.byte	0x04, 0x11
        /*1f946*/ 	.short	(.L_21570 - .L_21569)
	.align		4
.L_21569:
        /*1f948*/ 	.word	index@($_ZN7cutlass13device_kernelIN5flash19enable_sm80_to_sm89INS1_16FlashAttnBwdSm80INS1_25CollectiveMainloopBwdSm80ILi2ELi2EN4cute5tupleIJNS5_1CILi64EEENS7_ILi128EEES8_EEENS_10bfloat16_tEfNS_4arch4Sm80ELb0ELb1ELb1ELb0ELb1ELb0ELb0ELb0ELi2ELi2ELi4ELi2ELb1EEENS1_24CollectiveEpilogueBwdGQAISA_fSD_Li256ELb0ELb1EEENS1_19SingleTileSchedulerILb0ELb0ELb0ELi128EEEEEEEEEvNT_6ParamsE$_ZN4cute12iter_adaptorIPfNS_8smem_ptrIS1_EEEC2ES1_)
        /*1f94c*/ 	.word	0x00000000


	//----- nvinfo : EIATTR_FRAME_SIZE
	.align		4
.L_21570:
        /*1f950*/ 	.byte	0x04, 0x11
        /*1f952*/ 	.short	(.L_21572 - .L_21571)
	.align		4
.L_21571:
        /*1f954*/ 	.word	index@($_ZN7cutlass13device_kernelIN5flash19enable_sm80_to_sm89INS1_16FlashAttnBwdSm80INS1_25CollectiveMainloopBwdSm80ILi2ELi2EN4cute5tupleIJNS5_1CILi64EEENS7_ILi128EEES8_EEENS_10bfloat16_tEfNS_4arch4Sm80ELb0ELb1ELb1ELb0ELb1ELb0ELb0ELb0ELi2ELi2ELi4ELi2ELb1EEENS1_24CollectiveEpilogueBwdGQAISA_fSD_Li256ELb0ELb1EEENS1_19SingleTileSchedulerILb0ELb0ELb0ELi128EEEEEEEEEvNT_6ParamsE$_ZN4cute12iter_adaptorIPN7cutlass9uint128_tENS_8smem_ptrIS3_EEEC2ES3_)
        /*1f958*/ 	.word	0x00000000


	//----- nvinfo : EIATTR_FRAME_SIZE
	.align		4
.L_21572:
        /*1f95c*/ 	.byte	0x04, 0x11
        /*1f95e*/ 	.short	(.L_21574 - .L_21573)
	.align		4
.L_21573:
        /*1f960*/ 	.word	index@($_ZN7cutlass13device_kernelIN5flash19enable_sm80_to_sm89INS1_16FlashAttnBwdSm80INS1_25CollectiveMainloopBwdSm80ILi2ELi2EN4cute5tupleIJNS5_1CILi64EEENS7_ILi128EEES8_EEENS_10bfloat16_tEfNS_4arch4Sm80ELb0ELb1ELb1ELb0ELb1ELb0ELb0ELb0ELi2ELi2ELi4ELi2ELb1EEENS1_24CollectiveEpilogueBwdGQAISA_fSD_Li256ELb0ELb1EEENS1_19SingleTileSchedulerILb0ELb0ELb0ELi128EEEEEEEEEvNT_6ParamsE$_ZN4cute12iter_adaptorIPN7cutlass10bfloat16_tENS_8smem_ptrIS3_EEEC2ES3_)
        /*1f964*/ 	.word	0x00000000


	//----- nvinfo : EIATTR_FRAME_SIZE
	.align		4
.L_21574:
        /*1f968*/ 	.byte	0x04, 0x11
        /*1f96a*/ 	.short	(.L_21576 - .L_21575)
	.align		4
.L_21575:
        /*1f96c*/ 	.word	index@($_ZN7cutlass13device_kernelIN5flash19enable_sm80_to_sm89INS1_16FlashAttnBwdSm80INS1_25CollectiveMainloopBwdSm80ILi2ELi2EN4cute5tupleIJNS5_1CILi64EEENS7_ILi128EEES8_EEENS_10bfloat16_tEfNS_4arch4Sm80ELb0ELb1ELb1ELb0ELb1ELb0ELb0ELb0ELi2ELi2ELi4ELi2ELb1EEENS1_24CollectiveEpilogueBwdGQAISA_fSD_Li256ELb0ELb1EEENS1_19SingleTileSchedulerILb0ELb0ELb0ELi128EEEEEEEEEvNT_6ParamsE$_ZN4cute12iter_adaptorIPKfNS_8gmem_ptrIS2_EEEC2ES2_)
        /*1f970*/ 	.word	0x00000000


	//----- nvinfo : EIATTR_FRAME_SIZE
	.align		4
.L_21576:
        /*1f974*/ 	.byte	0x04, 0x11
        /*1f976*/ 	.short	(.L_21578 - .L_21577)
	.align		4
.L_21577:
        /*1f978*/ 	.word	index@($_ZN7cutlass13device_kernelIN5flash19enable_sm80_to_sm89INS1_16FlashAttnBwdSm80INS1_25CollectiveMainloopBwdSm80ILi2ELi2EN4cute5tupleIJNS5_1CILi64EEENS7_ILi128EEES8_EEENS_10bfloat16_tEfNS_4arch4Sm80ELb0ELb1ELb1ELb0ELb1ELb0ELb0ELb0ELi2ELi2ELi4ELi2ELb1EEENS1_24CollectiveEpilogueBwdGQAISA_fSD_Li256ELb0ELb1EEENS1_19SingleTileSchedulerILb0ELb0ELb0ELi128EEEEEEEEEvNT_6ParamsE$_ZN4cute12iter_adaptorIPKN7cutlass9uint128_tENS_8gmem_ptrIS4_EEEC2ES4_)
        /*1f97c*/ 	.word	0x00000000


	//----- nvinfo : EIATTR_FRAME_SIZE
	.align		4
.L_21578:
        /*1f980*/ 	.byte	0x04, 0x11
        /*1f982*/ 	.short	(.L_21580 - .L_21579)
	.align		4
.L_21579:
        /*1f984*/ 	.word	index@($_ZN7cutlass13device_kernelIN5flash19enable_sm80_to_sm89INS1_16FlashAttnBwdSm80INS1_25CollectiveMainloopBwdSm80ILi2ELi2EN4cute5tupleIJNS5_1CILi64EEENS7_ILi128EEES8_EEENS_10bfloat16_tEfNS_4arch4Sm80ELb0ELb1ELb1ELb0ELb1ELb0ELb0ELb0ELi2ELi2ELi4ELi2ELb1EEENS1_24CollectiveEpilogueBwdGQAISA_fSD_Li256ELb0ELb1EEENS1_19SingleTileSchedulerILb0ELb0ELb0ELi128EEEEEEEEEvNT_6ParamsE$_ZN4cute12iter_adaptorIPKN7cutlass10bfloat16_tENS_8gmem_ptrIS4_EEEC2ES4_)
        /*1f988*/ 	.word	0x00000000


	//----- nvinfo : EIATTR_FRAME_SIZE
	.align		4
.L_21580:
        /*1f98c*/ 	.byte	0x04, 0x11
        /*1f98e*/ 	.short	(.L_21582 - .L_21581)
	.align		4
.L_21581:
        /*1f990*/ 	.word	index@(_ZN7cutlass13device_kernelIN5flash19enable_sm80_to_sm89INS1_16FlashAttnBwdSm80INS1_25CollectiveMainloopBwdSm80ILi2ELi2EN4cute5tupleIJNS5_1CILi64EEENS7_ILi128EEES8_EEENS_10bfloat16_tEfNS_4arch4Sm80ELb0ELb1ELb1ELb0ELb1ELb0ELb0ELb0ELi2ELi2ELi4ELi2ELb1EEENS1_24CollectiveEpilogueBwdGQAISA_fSD_Li256ELb0ELb1EEENS1_19SingleTileSchedulerILb0ELb0ELb0ELi128EEEEEEEEEvNT_6ParamsE)
        /*1f994*/ 	.word	0x000001b0


	//----- nvinfo : EIATTR_REGCOUNT
	.align		4
.L_21582:
        /*1f998*/ 	.byte	0x04, 0x2f
        /*1f99a*/ 	.short	(.L_21584 - .L_21583)
	.align		4
.L_21583:
        /*1f99c*/ 	.word	index@(_ZN7cutlass13device_kernelIN5flash19enable_sm80_to_sm89INS1_16FlashAttnBwdSm80INS1_25CollectiveMainloopBwdSm80ILi2ELi2EN4cute5tupleIJNS5_1CILi64EEENS7_ILi128EEES8_EEENS_10bfloat16_tEfNS_4arch4Sm80ELb0ELb1ELb1ELb0ELb0ELb0ELb0ELb0ELi2ELi2ELi4ELi2ELb1EEENS1_24CollectiveEpilogueBwdGQAISA_fSD_Li256ELb0ELb0EEENS1_19SingleTileSchedulerILb0ELb0ELb0ELi128EEEEEEEEEvNT_6ParamsE)
        /*1f9a0*/ 	.word	0x000000ff


	//----- nvinfo : EIATTR_FRAME_SIZE
	.align		4
.L_21584:
        /*1f9a4*/ 	.byte	0x04, 0x11
        /*1f9a6*/ 	.short	(.L_21586 - .L_21585)
	.align		4
.L_21585:
        /*1f9a8*/ 	.word	index@($_ZN7cutlass13device_kernelIN5flash19enable_sm80_to_sm89INS1_16FlashAttnBwdSm80INS1_25CollectiveMainloopBwdSm80ILi2ELi2EN4cute5tupleIJNS5_1CILi64EEENS7_ILi128EEES8_EEENS_10bfloat16_tEfNS_4arch4Sm80ELb0ELb1ELb1ELb0ELb0ELb0ELb0ELb0ELi2ELi2ELi4ELi2ELb1EEENS1_24CollectiveEpilogueBwdGQAISA_fSD_Li256ELb0ELb0EEENS1_19SingleTileSchedulerILb0ELb0ELb0ELi128EEEEEEEEEvNT_6ParamsE$_ZZN5flash25CollectiveMainloopBwdSm80ILi2ELi2EN4cute5tupleIJNS1_1CILi64EEENS3_ILi128EEES4_EEEN7cutlass10bfloat16_tEfNS7_4arch4Sm80ELb0ELb1ELb1ELb0ELb0ELb0ELb0ELb0ELi2ELi2ELi4ELi2ELb1EE3mmaINS_16FlashAttnBwdSm80ISB_NS_24CollectiveEpilogueBwdGQAIS6_fSA_Li256ELb0ELb0EEENS_19SingleTileSchedulerILb0ELb0ELb0ELi128EEEE13SharedStorageENS1_6TensorINS1_11ArrayEngineIfLm32EEENS1_6LayoutINS2_IJNS2_IJNS3_ILi2EEESO_EEESO_NS3_ILi4EEEEEENS2_IJNS2_IJNS3_ILi1EEESO_EEESQ_NS3_ILi8EEEEEEEEEEEEbRKNSB_6ParamsERT0_S12_iNS2_IJiiiEEERT_ENKUliiE_clEii)
        /*1f9ac*/ 	.word	0x00000000


	//----- nvinfo : EIATTR_FRAME_SIZE
	.align		4
.L_21586:
        /*1f9b0*/ 	.byte	0x04, 0x11
        /*1f9b2*/ 	.short	(.L_21588 - .L_21587)
	.align		4
.L_21587:
        /*1f9b4*/ 	.word	index@($_ZN7cutlass13device_kernelIN5flash19enable_sm80_to_sm89INS1_16FlashAttnBwdSm80INS1_25CollectiveMainloopBwdSm80ILi2ELi2EN4cute5tupleIJNS5_1CILi64EEENS7_ILi128EEES8_EEENS_10bfloat16_tEfNS_4arch4Sm80ELb0ELb1ELb1ELb0ELb0ELb0ELb0ELb0ELi2ELi2ELi4ELi2ELb1EEENS1_24CollectiveEpilogueBwdGQAISA_fSD_Li256ELb0ELb0EEENS1_19SingleTileSchedulerILb0ELb0ELb0ELi128EEEEEEEEEvNT_6ParamsE$_ZZN5flash25CollectiveMainloopBwdSm80ILi2ELi2EN4cute5tupleIJNS1_1CILi64EEENS3_ILi128EEES4_EEEN7cutlass10bfloat16_tEfNS7_4arch4Sm80ELb0ELb1ELb1ELb0ELb0ELb0ELb0ELb0ELi2ELi2ELi4ELi2ELb1EE3mmaINS_16FlashAttnBwdSm80ISB_NS_24CollectiveEpilogueBwdGQAIS6_fSA_Li256ELb0ELb0EEENS_19SingleTileSchedulerILb0ELb0ELb0ELi128EEEE13SharedStorageENS1_6TensorINS1_11ArrayEngineIfLm32EEENS1_6LayoutINS2_IJNS2_IJNS3_ILi2EEESO_EEESO_NS3_ILi4EEEEEENS2_IJNS2_IJNS3_ILi1EEESO_EEESQ_NS3_ILi8EEEEEEEEEEEEbRKNSB_6ParamsERT0_S12_iNS2_IJiiiEEERT_ENKUliiE0_clEii)
        /*1f9b8*/ 	.word	0x00000000


	//----- nvinfo : EIATTR_FRAME_SIZE
	.align		4
.L_21588:
        /*1f9bc*/ 	.byte	0x04, 0x11
        /*1f9be*/ 	.short	(.L_21590 - .L_21589)
	.align		4
.L_21589:
        /*1f9c0*/ 	.word	index@($_ZN7cutlass13device_kernelIN5flash19enable_sm80_to_sm89INS1_16FlashAttnBwdSm80INS1_25CollectiveMainloopBwdSm80ILi2ELi2EN4cute5tupleIJNS5_1CILi64EEENS7_ILi128EEES8_EEENS_10bfloat16_tEfNS_4arch4Sm80ELb0ELb1ELb1ELb0ELb0ELb0ELb0ELb0ELi2ELi2ELi4ELi2ELb1EEENS1_24CollectiveEpilogueBwdGQAISA_fSD_Li256ELb0ELb0EEENS1_19SingleTileSchedulerILb0ELb0ELb0ELi128EEEEEEEEEvNT_6ParamsE$_ZZN4cuteplIJiiEJNS_1CILi0EEES2_EEEDaRKNS_15ArithmeticTupleIJDpT_EEERKNS3_IJDpT0_EEEENKUlDpRKT_E_clIJiiEEEDaSH_)
        /*1f9c4*/ 	.word	0x00000000


	//----- nvinfo : EIATTR_FRAME_SIZE
	.align		4
.L_21590:
        /*1f9c8*/ 	.byte	0x04, 0x11
        /*1f9ca*/ 	.short	(.L_21592 - .L_21591)
	.align		4
.L_21591:
        /*1f9cc*/ 	.word	index@($_ZN7cutlass13device_kernelIN5flash19enable_sm80_to_sm89INS1_16FlashAttnBwdSm80INS1_25CollectiveMainloopBwdSm80ILi2ELi2EN4cute5tupleIJNS5_1CILi64EEENS7_ILi128EEES8_EEENS_10bfloat16_tEfNS_4arch4Sm80ELb0ELb1ELb1ELb0ELb0ELb0ELb0ELb0ELi2ELi2ELi4ELi2ELb1EEENS1_24CollectiveEpilogueBwdGQAISA_fSD_Li256ELb0ELb0EEENS1_19SingleTileSchedulerILb0ELb0ELb0ELi128EEEEEEEEEvNT_6ParamsE$_ZZN4cuteplIJiEJNS_1CILi0EEEiEEEDaRKNS_15ArithmeticTupleIJDpT_EEERKNS3_IJDpT0_EEEENKUlDpRKT_E_clIJiiEEEDaSH_)
        /*1f9d0*/ 	.word	0x00000000


	//----- nvinfo : EIATTR_FRAME_SIZE
	.align		4
.L_21592:
        /*1f9d4*/ 	.byte	0x04, 0x11
        /*1f9d6*/ 	.short	(.L_21594 - .L_21593)
	.align		4
.L_21593:
        /*1f9d8*/ 	.word	index@($_ZN7cutlass13device_kernelIN5flash19enable_sm80_to_sm89INS1_16FlashAttnBwdSm80INS1_25CollectiveMainloopBwdSm80ILi2ELi2EN4cute5tupleIJNS5_1CILi64EEENS7_ILi128EEES8_EEENS_10bfloat16_tEfNS_4arch4Sm80ELb0ELb1ELb1ELb0ELb0ELb0ELb0ELb0ELi2ELi2ELi4ELi2ELb1EEENS1_24CollectiveEpilogueBwdGQAISA_fSD_Li256ELb0ELb0EEENS1_19SingleTileSchedulerILb0ELb0ELb0ELi128EEEEEEEEEvNT_6ParamsE$_ZZN4cuteplIJiEJNS_1CILi0EEEEEEDaRKNS_15ArithmeticTupleIJDpT_EEERKNS3_IJDpT0_EEEENKUlDpRKT_E_clIJiEEEDaSH_)
        /*1f9dc*/ 	.word	0x00000000


	//----- nvinfo : EIATTR_FRAME_SIZE
	.align		4
.L_21594:
        /*1f9e0*/ 	.byte	0x04, 0x11
        /*1f9e2*/ 	.short	(.L_21596 - .L_21595)
	.align		4
.L_21595:
        /*1f9e4*/ 	.word	index@($_ZN7cutlass13device_kernelIN5flash19enable_sm80_to_sm89INS1_16FlashAttnBwdSm80INS1_25CollectiveMainloopBwdSm80ILi2ELi2EN4cute5tupleIJNS5_1CILi64EEENS7_ILi128EEES8_EEENS_10bfloat16_tEfNS_4arch4Sm80ELb0ELb1ELb1ELb0ELb0ELb0ELb0ELb0ELi2ELi2ELi4ELi2ELb1EEENS1_24CollectiveEpilogueBwdGQAISA_fSD_Li256ELb0ELb0EEENS1_19SingleTileSchedulerILb0ELb0ELb0ELi128EEEEEEEEEvNT_6ParamsE$_ZZN4cuteplIJNS_1CILi0EEEiEJS2_S2_iiEEEDaRKNS_15ArithmeticTupleIJDpT_EEERKNS3_IJDpT0_EEEENKUlDpRKT_E_clIJS2_iiiEEEDaSH_)
        /*1f9e8*/ 	.word	0x00000000


	//----- nvinfo : EIATTR_FRAME_SIZE
	.align		4
.L_21596:
        /*1f9ec*/ 	.byte	0x04, 0x11
        /*1f9ee*/ 	.short	(.L_21598 - .L_21597)
	.align		4
.L_21597:
        /*1f9f0*/ 	.word	index@($_ZN7cutlass13device_kernelIN5flash19enable_sm80_to_sm89INS1_16FlashAttnBwdSm80INS1_25CollectiveMainloopBwdSm80ILi2ELi2EN4cute5tupleIJNS5_1CILi64EEENS7_ILi128EEES8_EEENS_10bfloat16_tEfNS_4arch4Sm80ELb0ELb1ELb1ELb0ELb0ELb0ELb0ELb0ELi2ELi2ELi4ELi2ELb1EEENS1_24CollectiveEpilogueBwdGQAISA_fSD_Li256ELb0ELb0EEENS1_19SingleTileSchedulerILb0ELb0ELb0ELi128EEEEEEEEEvNT_6ParamsE$_ZZN4cuteplIJNS_1CILi0EEES2_iEJS2_S2_S2_iEEEDaRKNS_15ArithmeticTupleIJDpT_EEERKNS3_IJDpT0_EEEENKUlDpRKT_E_clIJS2_S2_iiEEEDaSH_)
        /*1f9f4*/ 	.word	0x00000000


	//----- nvinfo : EIATTR_FRAME_SIZE
	.align		4
.L_21598:
        /*1f9f8*/ 	.byte	0x04, 0x11
        /*1f9fa*/ 	.short	(.L_21600 - .L_21599)
	.align		4
.L_21599:
        /*1f9fc*/ 	.word	index@($_ZN7cutlass13device_kernelIN5flash19enable_sm80_to_sm89INS1_16FlashAttnBwdSm80INS1_25CollectiveMainloopBwdSm80ILi2ELi2EN4cute5tupleIJNS5_1CILi64EEENS7_ILi128EEES8_EEENS_10bfloat16_tEfNS_4arch4Sm80ELb0ELb1ELb1ELb0ELb0ELb0ELb0ELb0ELi2ELi2ELi4ELi2ELb1EEENS1_24CollectiveEpilogueBwdGQAISA_fSD_Li256ELb0ELb0EEENS1_19SingleTileSchedulerILb0ELb0ELb0ELi128EEEEEEEEEvNT_6ParamsE$_ZZN4cuteplIJNS_1CILi0EEES2_EJiS2_EEEDaRKNS_15ArithmeticTupleIJDpT_EEERKNS3_IJDpT0_EEEENKUlDpRKT_E_clIJiS2_EEEDaSH_)
        /*1fa00*/ 	.word	0x00000000


	//----- nvinfo : EIATTR_FRAME_SIZE
	.align		4
.L_21600:
        /*1fa04*/ 	.byte	0x04, 0x11
        /*1fa06*/ 	.short	(.L_21602 - .L_21601)
	.align		4
.L_21601:
        /*1fa08*/ 	.word	index@($_ZN7cutlass13device_kernelIN5flash19enable_sm80_to_sm89INS1_16FlashAttnBwdSm80INS1_25CollectiveMainloopBwdSm80ILi2ELi2EN4cute5tupleIJNS5_1CILi64EEENS7_ILi128EEES8_EEENS_10bfloat16_tEfNS_4arch4Sm80ELb0ELb1ELb1ELb0ELb0ELb0ELb0ELb0ELi2ELi2ELi4ELi2ELb1EEENS1_24CollectiveEpilogueBwdGQAISA_fSD_Li256ELb0ELb0EEENS1_19SingleTileSchedulerILb0ELb0ELb0ELi128EEEEEEEEEvNT_6ParamsE$_ZZN4cuteplIJNS_1CILi0EEES2_EJiEEEDaRKNS_15ArithmeticTupleIJDpT_EEERKNS3_IJDpT0_EEEENKUlDpRKT_E_clIJiS2_EEEDaSH_)
        /*1fa0c*/ 	.word	0x00000000


	//----- nvinfo : EIATTR_FRAME_SIZE
	.align		4
.L_21602:
        /*1fa10*/ 	.byte	0x04, 0x11
        /*1fa12*/ 	.short	(.L_21604 - .L_21603)
	.align		4
.L_21603:
        /*1fa14*/ 	.word	index@($_ZN7cutlass13device_kernelIN5flash19enable_sm80_to_sm89INS1_16FlashAttnBwdSm80INS1_25CollectiveMainloopBwdSm80ILi2ELi2EN4cute5tupleIJNS5_1CILi64EEENS7_ILi128EEES8_EEENS_10bfloat16_tEfNS_4arch4Sm80ELb0ELb1ELb1ELb0ELb0ELb0ELb0ELb0ELi2ELi2ELi4ELi2ELb1EEENS1_24CollectiveEpilogueBwdGQAISA_fSD_Li256ELb0ELb0EEENS1_19SingleTileSchedulerILb0ELb0ELb0ELi128EEEEEEEEEvNT_6ParamsE$_ZZN4cuteplIJNS_15ArithmeticTupleIJiiEEEEJNS_1CILi0EEEiiiEEEDaRKNS1_IJDpT_EEERKNS1_IJDpT0_EEEENKUlDpRKT_E_clIJS2_iiiEEEDaSI_)
        /*1fa18*/ 	.word	0x00000000


	//----- nvinfo : EIATTR_FRAME_SIZE
	.align		4
.L_21604:
        /*1fa1c*/ 	.byte	0x04, 0x11
        /*1fa1e*/ 	.short	(.L_21606 - .L_21605)
	.align		4
.L_21605:
        /*1fa20*/ 	.word	index@($_ZN7cutlass13device_kernelIN5flash19enable_sm80_to_sm89INS1_16FlashAttnBwdSm80INS1_25CollectiveMainloopBwdSm80ILi2ELi2EN4cute5tupleIJNS5_1CILi64EEENS7_ILi128EEES8_EEENS_10bfloat16_tEfNS_4arch4Sm80ELb0ELb1ELb1ELb0ELb0ELb0ELb0ELb0ELi2ELi2ELi4ELi2ELb1EEENS1_24CollectiveEpilogueBwdGQAISA_fSD_Li256ELb0ELb0EEENS1_19SingleTileSchedulerILb0ELb0ELb0ELi128EEEEEEEEEvNT_6ParamsE$_ZZN4cuteplIJNS_15ArithmeticTupleIJiEEEEJNS1_IJNS_1CILi0EEEiEEEEEEDaRKNS1_IJDpT_EEERKNS1_IJDpT0_EEEENKUlDpRKT_E_clIJNS1_IJiiEEEEEEDaSJ_)
        /*1fa24*/ 	.word	0x00000000


	//----- nvinfo : EIATTR_FRAME_SIZE
	.align		4
.L_21606:
        /*1fa28*/ 	.byte	0x04, 0x11
        /*1fa2a*/ 	.short	(.L_21608 - .L_21607)
	.align		4
.L_21607:
        /*1fa2c*/ 	.word	index@($_ZN7cutlass13device_kernelIN5flash19enable_sm80_to_sm89INS1_16FlashAttnBwdSm80INS1_25CollectiveMainloopBwdSm80ILi2ELi2EN4cute5tupleIJNS5_1CILi64EEENS7_ILi128EEES8_EEENS_10bfloat16_tEfNS_4arch4Sm80ELb0ELb1ELb1ELb0ELb0ELb0ELb0ELb0ELi2ELi2ELi4ELi2ELb1EEENS1_24CollectiveEpilogueBwdGQAISA_fSD_Li256ELb0ELb0EEENS1_19SingleTileSchedulerILb0ELb0ELb0ELi128EEEEEEEEEvNT_6ParamsE$_ZZN4cute9transformINS_15ArithmeticTupleIJiiEEEZNS_14transform_leafIS2_RNS_8identityEEEDaRKT_OT0_EUlRKT_E_EEDaS8_SA_ENKUlDpSD_E_clIJiiEEEDaSF_)
        /*1fa30*/ 	.word	0x00000000


	//----- nvinfo : EIATTR_FRAME_SIZE
	.align		4
.L_21608:
        /*1fa34*/ 	.byte	0x04, 0x11
        /*1fa36*/ 	.short	(.L_21610 - .L_21609)
	.align		4
.L_21609:
        /*1fa38*/ 	.word	index@($_ZN7cutlass13device_kernelIN5flash19enable_sm80_to_sm89INS1_16FlashAttnBwdSm80INS1_25CollectiveMainloopBwdSm80ILi2ELi2EN4cute5tupleIJNS5_1CILi64EEENS7_ILi128EEES8_EEENS_10bfloat16_tEfNS_4arch4Sm80ELb0ELb1ELb1ELb0ELb0ELb0ELb0ELb0ELi2ELi2ELi4ELi2ELb1EEENS1_24CollectiveEpilogueBwdGQAISA_fSD_Li256ELb0ELb0EEENS1_19SingleTileSchedulerILb0ELb0ELb0ELi128EEEEEEEEEvNT_6ParamsE$_ZZN4cute9transformINS_15ArithmeticTupleIJNS1_IJiiEEEiiiEEEZNS_14transform_leafIS3_NS_8identityEEEDaRKT_OT0_EUlRKT_E_EEDaS8_SA_ENKUlDpSD_E_clIJNS_5tupleIJiiEEEiiiEEEDaSF_)
        /*1fa3c*/ 	.word	0x00000000


	//----- nvinfo : EIATTR_FRAME_SIZE
	.align		4
.L_21610:
        /*1fa40*/ 	.byte	0x04, 0x11
        /*1fa42*/ 	.short	(.L_21612 - .L_21611)
	.align		4
.L_21611:
        /*1fa44*/ 	.word	index@($_ZN7cutlass13device_kernelIN5flash19enable_sm80_to_sm89INS1_16FlashAttnBwdSm80INS1_25CollectiveMainloopBwdSm80ILi2ELi2EN4cute5tupleIJNS5_1CILi64EEENS7_ILi128EEES8_EEENS_10bfloat16_tEfNS_4arch4Sm80ELb0ELb1ELb1ELb0ELb0ELb0ELb0ELb0ELi2ELi2ELi4ELi2ELb1EEENS1_24CollectiveEpilogueBwdGQAISA_fSD_Li256ELb0ELb0EEENS1_19SingleTileSchedulerILb0ELb0ELb0ELi128EEEEEEEEEvNT_6ParamsE$_ZZN4cute7idx2crdINS_5tupleIJiEEENS1_IJNS1_IJNS1_IJNS_1CILi8EEENS3_ILi2EEEEEES5_S5_NS3_ILi4EEEEEEEEEEEDaRKT_RKT0_ENKUlRKT_RKT0_E_clIiS8_EEDaSI_SL_)
        /*1fa48*/ 	.word	0x00000000


	//----- nvinfo : EIATTR_FRAME_SIZE
	.align		4
.L_21612:
        /*1fa4c*/ 	.byte	0x04, 0x11
        /*1fa4e*/ 	.short	(.L_21614 - .L_21613)
	.align		4
.L_21613:
        /*1fa50*/ 	.word	index@($_ZN7cutlass13device_kernelIN5flash19enable_sm80_to_sm89INS1_16FlashAttnBwdSm80INS1_25CollectiveMainloopBwdSm80ILi2ELi2EN4cute5tupleIJNS5_1CILi64EEENS7_ILi128EEES8_EEENS_10bfloat16_tEfNS_4arch4Sm80ELb0ELb1ELb1ELb0ELb0ELb0ELb0ELb0ELi2ELi2ELi4ELi2ELb1EEENS1_24CollectiveEpilogueBwdGQAISA_fSD_Li256ELb0ELb0EEENS1_19SingleTileSchedulerILb0ELb0ELb0ELi128EEEEEEEEEvNT_6ParamsE$_ZZN4cute7idx2crdINS_5tupleIJiEEENS1_IJNS1_IJNS1_IJNS_1CILi8EEENS3_ILi2EEEEEES5_NS3_ILi4EEES5_EEEEEEEEDaRKT_RKT0_ENKUlRKT_RKT0_E_clIiS8_EEDaSI_SL_)
        /*1fa54*/ 	.word	0x00000000


	//----- nvinfo : EIATTR_FRAME_SIZE
	.align		4
.L_21614:
        /*1fa58*/ 	.byte	0x04, 0x11
        /*1fa5a*/ 	.short	(.L_21616 - .L_21615)
	.align		4
.L_21615:
        /*1fa5c*/ 	.word	index@($_ZN7cutlass13device_kernelIN5flash19enable_sm80_to_sm89INS1_16FlashAttnBwdSm80INS1_25CollectiveMainloopBwdSm80ILi2ELi2EN4cute5tupleIJNS5_1CILi64EEENS7_ILi128EEES8_EEENS_10bfloat16_tEfNS_4arch4Sm80ELb0ELb1ELb1ELb0ELb0ELb0ELb0ELb0ELi2ELi2ELi4ELi2ELb1EEENS1_24CollectiveEpilogueBwdGQAISA_fSD_Li256ELb0ELb0EEENS1_19SingleTileSchedulerILb0ELb0ELb0ELi128EEEEEEEEEvNT_6ParamsE$_ZZN4cute5sliceINS_5tupleIJNS_10UnderscoreES2_S2_iEEENS1_IJNS1_IJNS_1CILi1EEENS4_ILi0EEEEEElS6_lEEEEEDaRKT_RKT0_ENKUlRKT_RKT0_E_clIS2_lEEDaSH_SK_)
        /*1fa60*/ 	.word	0x00000000


	//----- nvinfo : EIATTR_FRAME_SIZE
	.align		4
.L_21616:
        /*1fa64*/ 	.byte	0x04, 0x11
        /*1fa66*/ 	.short	(.L_21618 - .L_21617)
	.align		4
.L_21617:
        /*1fa68*/ 	.word	index@($_ZN7cutlass13device_kernelIN5flash19enable_sm80_to_sm89INS1_16FlashAttnBwdSm80INS1_25CollectiveMainloopBwdSm80ILi2ELi2EN4cute5tupleIJNS5_1CILi64EEENS7_ILi128EEES8_EEENS_10bfloat16_tEfNS_4arch4Sm80ELb0ELb1ELb1ELb0ELb0ELb0ELb0ELb0ELi2ELi2ELi4ELi2ELb1EEENS1_24CollectiveEpilogueBwdGQAISA_fSD_Li256ELb0ELb0EEENS1_19SingleTileSchedulerILb0ELb0ELb0ELi128EEEEEEEEEvNT_6ParamsE$_ZZN4cute19as_arithmetic_tupleINS_15ArithmeticTupleIJiiEEEEEDaRKT_ENKUlRKT_E_clIiEEDaS8_)
        /*1fa6c*/ 	.word	0x00000000


	//----- nvinfo : EIATTR_FRAME_SIZE
	.align		4
.L_21618:
        /*1fa70*/ 	.byte	0x04, 0x11
        /*1fa72*/ 	.short	(.L_21620 - .L_21619)
	.align		4
.L_21619:
        /*1fa74*/ 	.word	index@($_ZN7cutlass13device_kernelIN5flash19enable_sm80_to_sm89INS1_16FlashAttnBwdSm80INS1_25CollectiveMainloopBwdSm80ILi2ELi2EN4cute5tupleIJNS5_1CILi64EEENS7_ILi128EEES8_EEENS_10bfloat16_tEfNS_4arch4Sm80ELb0ELb1ELb1ELb0ELb0ELb0ELb0ELb0ELi2ELi2ELi4ELi2ELb1EEENS1_24CollectiveEpilogueBwdGQAISA_fSD_Li256ELb0ELb0EEENS1_19SingleTileSchedulerILb0ELb0ELb0ELi128EEEEEEEEEvNT_6ParamsE$_ZZN4cute19as_arithmetic_tupleINS_15ArithmeticTupleIJiiEEEEEDaRKT_ENKUlDpRKT_E_clIJiiEEEDaS9_)
        /*1fa78*/ 	.word	0x00000000


	//----- nvinfo : EIATTR_FRAME_SIZE
	.align		4
.L_21620:
        /*1fa7c*/ 	.byte	0x04, 0x11
        /*1fa7e*/ 	.short	(.L_21622 - .L_21621)
	.align		4
.L_21621:
        /*1fa80*/ 	.word	index@($_ZN7cutlass13device_kernelIN5flash19enable_sm80_to_sm89INS1_16FlashAttnBwdSm80INS1_25CollectiveMainloopBwdSm80ILi2ELi2EN4cute5tupleIJNS5_1CILi64EEENS7_ILi128EEES8_EEENS_10bfloat16_tEfNS_4arch4Sm80ELb0ELb1ELb1ELb0ELb0ELb0ELb0ELb0ELi2ELi2ELi4ELi2ELb1EEENS1_24CollectiveEpilogueBwdGQAISA_fSD_Li256ELb0ELb0EEENS1_19SingleTileSchedulerILb0ELb0ELb0ELi128EEEEEEEEEvNT_6ParamsE$_ZZN4cute19as_arithmetic_tupleINS_15ArithmeticTupleIJNS1_IJiiEEEiiiEEEEEDaRKT_ENKUlRKT_E_clIiEEDaS9_)
        /*1fa84*/ 	.word	0x00000000


	//----- nvinfo : EIATTR_FRAME_SIZE
	.align		4
.L_21622:
        /*1fa88*/ 	.byte	0x04, 0x11
        /*1fa8a*/ 	.short	(.L_21624 - .L_21623)
	.align		4
.L_21623:
        /*1fa8c*/ 	.word	index@($_ZN7cutlass13device_kernelIN5flash19enable_sm80_to_sm89INS1_16FlashAttnBwdSm80INS1_25CollectiveMainloopBwdSm80ILi2ELi2EN4cute5tupleIJNS5_1CILi64EEENS7_ILi128EEES8_EEENS_10bfloat16_tEfNS_4arch4Sm80ELb0ELb1ELb1ELb0ELb0ELb0ELb0ELb0ELi2ELi2ELi4ELi2ELb1EEENS1_24CollectiveEpilogueBwdGQAISA_fSD_Li256ELb0ELb0EEENS1_19SingleTileSchedulerILb0ELb0ELb0ELi128EEEEEEEEEvNT_6ParamsE$_ZZN4cute19as_arithmetic_tupleINS_15ArithmeticTupleIJNS1_IJiiEEEiiiEEEEEDaRKT_ENKUlRKT_E_clIS2_EEDaS9_)
        /*1fa90*/ 	.word	0x00000000


	//----- nvinfo : EIATTR_FRAME_SIZE
	.align		4
.L_21624:
        /*1fa94*/ 	.byte	0x04, 0x11
        /*1fa96*/ 	.short	(.L_21626 - .L_21625)
	.align		4
.L_21625:
        /*1fa98*/ 	.word	index@($_ZN7cutlass13device_kernelIN5flash19enable_sm80_to_sm89INS1_16FlashAttnBwdSm80INS1_25CollectiveMainloopBwdSm80ILi2ELi2EN4cute5tupleIJNS5_1CILi64EEENS7_ILi128EEES8_EEENS_10bfloat16_tEfNS_4arch4Sm80ELb0ELb1ELb1ELb0ELb0ELb0ELb0ELb0ELi2ELi2ELi4ELi2ELb1EEENS1_24CollectiveEpilogueBwdGQAISA_fSD_Li256ELb0ELb0EEENS1_19SingleTileSchedulerILb0ELb0ELb0ELi128EEEEEEEEEvNT_6ParamsE$_ZZN4cute19as_arithmetic_tupleINS_15ArithmeticTupleIJNS1_IJiiEEEiiiEEEEEDaRKT_ENKUlDpRKT_E_clIJS2_iiiEEEDaSA_)
        /*1fa9c*/ 	.word	0x00000000


	//----- nvinfo : EIATTR_FRAME_SIZE
	.align		4
.L_21626:
        /*1faa0*/ 	.byte	0x04, 0x11
        /*1faa2*/ 	.short	(.L_21628 - .L_21627)
	.align		4
.L_21627:
        /*1faa4*/ 	.word	index@($_ZN7cutlass13device_kernelIN5flash19enable_sm80_to_sm89INS1_16FlashAttnBwdSm80INS1_25CollectiveMainloopBwdSm80ILi2ELi2EN4cute5tupleIJNS5_1CILi64EEENS7_ILi128EEES8_EEENS_10bfloat16_tEfNS_4arch4Sm80ELb0ELb1ELb1ELb0ELb0ELb0ELb0ELb0ELi2ELi2ELi4ELi2ELb1EEENS1_24CollectiveEpilogueBwdGQAISA_fSD_Li256ELb0ELb0EEENS1_19SingleTileSchedulerILb0ELb0ELb0ELi128EEEEEEEEEvNT_6ParamsE$_ZZN4cute14transform_leafINS_15ArithmeticTupleIJiiEEERNS_8identityEEEDaRKT_OT0_ENKUlRKT_E_clIiEEDaSC_)
        /*1faa8*/ 	.word	0x00000000


	//----- nvinfo : EIATTR_FRAME_SIZE
	.align		4
.L_21628:
        /*1faac*/ 	.byte	0x04, 0x11
        /*1faae*/ 	.short	(.L_21630 - .L_21629)
	.align		4
.L_21629:
        /*1fab0*/ 	.word	index@($_ZN7cutlass13device_kernelIN5flash19enable_sm80_to_sm89INS1_16FlashAttnBwdSm80INS1_25CollectiveMainloopBwdSm80ILi2ELi2EN4cute5tupleIJNS5_1CILi64EEENS7_ILi128EEES8_EEENS_10bfloat16_tEfNS_4arch4Sm80ELb0ELb1ELb1ELb0ELb0ELb0ELb0ELb0ELi2ELi2ELi4ELi2ELb1EEENS1_24CollectiveEpilogueBwdGQAISA_fSD_Li256ELb0ELb0EEENS1_19SingleTileSchedulerILb0ELb0ELb0ELi128EEEEEEEEEvNT_6ParamsE$_ZZN4cute14transform_leafINS_15ArithmeticTupleIJNS1_IJiiEEEiiiEEENS_8identityEEEDaRKT_OT0_ENKUlRKT_E_clIiEEDaSC_)
        /*1fab4*/ 	.word	0x00000000


	//----- nvinfo : EIATTR_FRAME_SIZE
	.align		4
.L_21630:
        /*1fab8*/ 	.byte	0x04, 0x11
        /*1faba*/ 	.short	(.L_21632 - .L_21631)
	.align		4
.L_21631:
        /*1fabc*/ 	.word	index@($_ZN7cutlass13device_kernelIN5flash19enable_sm80_to_sm89INS1_16FlashAttnBwdSm80INS1_25CollectiveMainloopBwdSm80ILi2ELi2EN4cute5tupleIJNS5_1CILi64EEENS7_ILi128EEES8_EEENS_10bfloat16_tEfNS_4arch4Sm80ELb0ELb1ELb1ELb0ELb0ELb0ELb0ELb0ELi2ELi2ELi4ELi2ELb1EEENS1_24CollectiveEpilogueBwdGQAISA_fSD_Li256ELb0ELb0EEENS1_19SingleTileSchedulerILb0ELb0ELb0ELi128EEEEEEEEEvNT_6ParamsE$_ZZN4cute14transform_leafINS_15ArithmeticTupleIJNS1_IJiiEEEiiiEEENS_8identityEEEDaRKT_OT0_ENKUlRKT_E_clIS2_EEDaSC_)
        /*1fac0*/ 	.word	0x00000000


	//----- nvinfo : EIATTR_FRAME_SIZE
	.align		4
.L_21632:
        /*1fac4*/ 	.byte	0x04, 0x11
        /*1fac6*/ 	.short	(.L_21634 - .L_21633)
	.align		4
.L_21633:
        /*1fac8*/ 	.word	index@($_ZN7cutlass13device_kernelIN5flash19enable_sm80_to_sm89INS1_16FlashAttnBwdSm80INS1_25CollectiveMainloopBwdSm80ILi2ELi2EN4cute5tupleIJNS5_1CILi64EEENS7_ILi128EEES8_EEENS_10bfloat16_tEfNS_4arch4Sm80ELb0ELb1ELb1ELb0ELb0ELb0ELb0ELb0ELi2ELi2ELi4ELi2ELb1EEENS1_24CollectiveEpilogueBwdGQAISA_fSD_Li256ELb0ELb0EEENS1_19SingleTileSchedulerILb0ELb0ELb0ELi128EEEEEEEEEvNT_6ParamsE$_ZZN4cute12filter_tupleINS_5tupleIJNS_10UnderscoreES2_S2_iEEENS1_IJNS1_IJNS_1CILi1EEENS4_ILi0EEEEEElS6_lEEEZNS_5sliceIS3_S8_EEDaRKT_RKT0_EUlRKT_RKT0_E_EEDaSC_SF_OT1_ENKUlDpSI_E_clIJNS1_IJS7_EEENS1_IJlEEENS1_IJS6_EEENS1_IJEEEEEEDaSP_)
        /*1facc*/ 	.word	0x00000000


	//----- nvinfo : EIATTR_FRAME_SIZE
	.align		4
.L_21634:
        /*1fad0*/ 	.byte	0x04, 0x11
        /*1fad2*/ 	.short	(.L_21636 - .L_21635)
	.align		4
.L_21635:
        /*1fad4*/ 	.word	index@($_ZN7cutlass13device_kernelIN5flash19enable_sm80_to_sm89INS1_16FlashAttnBwdSm80INS1_25CollectiveMainloopBwdSm80ILi2ELi2EN4cute5tupleIJNS5_1CILi64EEENS7_ILi128EEES8_EEENS_10bfloat16_tEfNS_4arch4Sm80ELb0ELb1ELb1ELb0ELb0ELb0ELb0ELb0ELi2ELi2ELi4ELi2ELb1EEENS1_24CollectiveEpilogueBwdGQAISA_fSD_Li256ELb0ELb0EEENS1_19SingleTileSchedulerILb0ELb0ELb0ELi128EEEEEEEEEvNT_6ParamsE$_ZN73_INTERNAL_24fd9406_37_flash_bwd_hdim64_bf16_softcap_sm80_cu_3fbc093a_291824__cvta_generic_to_sharedEPKv)
        /*1fad8*/ 	.word	0x00000000


	//----- nvinfo : EIATTR_FRAME_SIZE
	.align		4
.L_21636:
        /*1fadc*/ 	.byte	0x04, 0x11
        /*1fade*/ 	.short	(.L_21638 - .L_21637)
	.align		4
.L_21637:
        /*1fae0*/ 	.word	index@($_ZN7cutlass13device_kernelIN5flash19enable_sm80_to_sm89INS1_16FlashAttnBwdSm80INS1_25CollectiveMainloopBwdSm80ILi2ELi2EN4cute5tupleIJNS5_1CILi64EEENS7_ILi128EEES8_EEENS_10bfloat16_tEfNS_4arch4Sm80ELb0ELb1ELb1ELb0ELb0ELb0ELb0ELb0ELi2ELi2ELi4ELi2ELb1EEENS1_24CollectiveEpilogueBwdGQAISA_fSD_Li256ELb0ELb0EEENS1_19SingleTileSchedulerILb0ELb0ELb0ELi128EEEEEEEEEvNT_6ParamsE$_ZN4cute8smem_ptrIPfECI1NS_12iter_adaptorIS1_S2_EEES1_)
        /*1fae4*/ 	.word	0x00000000


	//----- nvinfo : EIATTR_FRAME_SIZE
	.align		4
.L_21638:
        /*1fae8*/ 	.byte	0x04, 0x11
        /*1faea*/ 	.short	(.L_21640 - .L_21639)
	.align		4
.L_21639:
        /*1faec*/ 	.word	index@($_ZN7cutlass13device_kernelIN5flash19enable_sm80_to_sm89INS1_16FlashAttnBwdSm80INS1_25CollectiveMainloopBwdSm80ILi2ELi2EN4cute5tupleIJNS5_1CILi64EEENS7_ILi128EEES8_EEENS_10bfloat16_tEfNS_4arch4Sm80ELb0ELb1ELb1ELb0ELb0ELb0ELb0ELb0ELi2ELi2ELi4ELi2ELb1EEENS1_24CollectiveEpilogueBwdGQAISA_fSD_Li256ELb0ELb0EEENS1_19SingleTileSchedulerILb0ELb0ELb0ELi128EEEEEEEEEvNT_6ParamsE$_ZN4cute8smem_ptrIPN7cutlass9uint128_tEECI1NS_12iter_adaptorIS3_S4_EEES3_)
        /*1faf0*/ 	.word	0x00000000


	//----- nvinfo : EIATTR_FRAME_SIZE
	.align		4
.L_21640:
        /*1faf4*/ 	.byte	0x04, 0x11
        /*1faf6*/ 	.short	(.L_21642 - .L_21641)
	.align		4
.L_21641:
        /*1faf8*/ 	.word	index@($_ZN7cutlass13device_kernelIN5flash19enable_sm80_to_sm89INS1_16FlashAttnBwdSm80INS1_25CollectiveMainloopBwdSm80ILi2ELi2EN4cute5tupleIJNS5_1CILi64EEENS7_ILi128EEES8_EEENS_10bfloat16_tEfNS_4arch4Sm80ELb0ELb1ELb1ELb0ELb0ELb0ELb0ELb0ELi2ELi2ELi4ELi2ELb1EEENS1_24CollectiveEpilogueBwdGQAISA_fSD_Li256ELb0ELb0EEENS1_19SingleTileSchedulerILb0ELb0ELb0ELi128EEEEEEEEEvNT_6ParamsE$_ZN4cute8smem_ptrIPN7cutlass10bfloat16_tEECI1NS_12iter_adaptorIS3_S4_EEES3_)
        /*1fafc*/ 	.word	0x00000000


	//----- nvinfo : EIATTR_FRAME_SIZE
	.align		4
.L_21642:
        /*1fb00*/ 	.byte	0x04, 0x11
        /*1fb02*/ 	.short	(.L_21644 - .L_21643)
	.align		4
.L_21643:
        /*1fb04*/ 	.word	index@($_ZN7cutlass13device_kernelIN5flash19enable_sm80_to_sm89INS1_16FlashAttnBwdSm80INS1_25CollectiveMainloopBwdSm80ILi2ELi2EN4cute5tupleIJNS5_1CILi64EEENS7_ILi128EEES8_EEENS_10bfloat16_tEfNS_4arch4Sm80ELb0ELb1ELb1ELb0ELb0ELb0ELb0ELb0ELi2ELi2ELi4ELi2ELb1EEENS1_24CollectiveEpilogueBwdGQAISA_fSD_Li256ELb0ELb0EEENS1_19SingleTileSchedulerILb0ELb0ELb0ELi128EEEEEEEEEvNT_6ParamsE$_ZN4cute8gmem_ptrIPKfECI1NS_12iter_adaptorIS2_S3_EEES2_)
        /*1fb08*/ 	.word	0x00000000


	//----- nvinfo : EIATTR_FRAME_SIZE
	.align		4
.L_21644:
        /*1fb0c*/ 	.byte	0x04, 0x11
        /*1fb0e*/ 	.short	(.L_21646 - .L_21645)
	.align		4
.L_21645:
        /*1fb10*/ 	.word	index@($_ZN7cutlass13device_kernelIN5flash19enable_sm80_to_sm89INS1_16FlashAttnBwdSm80INS1_25CollectiveMainloopBwdSm80ILi2ELi2EN4cute5tupleIJNS5_1CILi64EEENS7_ILi128EEES8_EEENS_10bfloat16_tEfNS_4arch4Sm80ELb0ELb1ELb1ELb0ELb0ELb0ELb0ELb0ELi2ELi2ELi4ELi2ELb1EEENS1_24CollectiveEpilogueBwdGQAISA_fSD_Li256ELb0ELb0EEENS1_19SingleTileSchedulerILb0ELb0ELb0ELi128EEEEEEEEEvNT_6ParamsE$_ZN4cute8gmem_ptrIPKN7cutlass9uint128_tEECI1NS_12iter_adaptorIS4_S5_EEES4_)
        /*1fb14*/ 	.word	0x00000000


	//----- nvinfo : EIATTR_FRAME_SIZE
	.align		4
.L_21646:
        /*1fb18*/ 	.byte	0x04, 0x11
        /*1fb1a*/ 	.short	(.L_21648 - .L_21647)
	.align		4
.L_21647:
        /*1fb1c*/ 	.word	index@($_ZN7cutlass13device_kernelIN5flash19enable_sm80_to_sm89INS1_16FlashAttnBwdSm80INS1_25CollectiveMainloopBwdSm80ILi2ELi2EN4cute5tupleIJNS5_1CILi64EEENS7_ILi128EEES8_EEENS_10bfloat16_tEfNS_4arch4Sm80ELb0ELb1ELb1ELb0ELb0ELb0ELb0ELb0ELi2ELi2ELi4ELi2ELb1EEENS1_24CollectiveEpilogueBwdGQAISA_fSD_Li256ELb0ELb0EEENS1_19SingleTileSchedulerILb0ELb0ELb0ELi128EEEEEEEEEvNT_6ParamsE$_ZN4cute8gmem_ptrIPKN7cutlass10bfloat16_tEECI1NS_12iter_adaptorIS4_S5_EEES4_)
        /*1fb20*/ 	.word	0x00000000


	//----- nvinfo : EIATTR_FRAME_SIZE
	.align		4
.L_21648:
        /*1fb24*/ 	.byte	0x04, 0x11
        /*1fb26*/ 	.short	(.L_21650 - .L_21649)
	.align		4
.L_21649:
        /*1fb28*/ 	.word	index@($_ZN7cutlass13device_kernelIN5flash19enable_sm80_to_sm89INS1_16FlashAttnBwdSm80INS1_25CollectiveMainloopBwdSm80ILi2ELi2EN4cute5tupleIJNS5_1CILi64EEENS7_ILi128EEES8_EEENS_10bfloat16_tEfNS_4arch4Sm80ELb0ELb1ELb1ELb0ELb0ELb0ELb0ELb0ELi2ELi2ELi4ELi2ELb1EEENS1_24CollectiveEpilogueBwdGQAISA_fSD_Li256ELb0ELb0EEENS1_19SingleTileSchedulerILb0ELb0ELb0ELi128EEEEEEEEEvNT_6ParamsE$_ZN4cute5tupleIJiiEEC2ERKiS3_)
        /*1fb2c*/ 	.word	0x00000000


	//----- nvinfo : EIATTR_FRAME_SIZE
	.align		4
.L_21650:
        /*1fb30*/ 	.byte	0x04, 0x11
        /*1fb32*/ 	.short	(.L_21652 - .L_21651)
	.align		4
.L_21651:
        /*1fb34*/ 	.word	index@($_ZN7cutlass13device_kernelIN5flash19enable_sm80_to_sm89INS1_16FlashAttnBwdSm80INS1_25CollectiveMainloopBwdSm80ILi2ELi2EN4cute5tupleIJNS5_1CILi64EEENS7_ILi128EEES8_EEENS_10bfloat16_tEfNS_4arch4Sm80ELb0ELb1ELb1ELb0ELb0ELb0ELb0ELb0ELi2ELi2ELi4ELi2ELb1EEENS1_24CollectiveEpilogueBwdGQAISA_fSD_Li256ELb0ELb0EEENS1_19SingleTileSchedulerILb0ELb0ELb0ELi128EEEEEEEEEvNT_6ParamsE$_ZN4cute5tupleIJiNS_1CILi0EEEEEC2ERKiRKS2_)
        /*1fb38*/ 	.word	0x00000000


	//----- nvinfo : EIATTR_FRAME_SIZE
	.align		4
.L_21652:
        /*1fb3c*/ 	.byte	0x04, 0x11
        /*1fb3e*/ 	.short	(.L_21654 - .L_21653)
	.align		4
.L_21653:
        /*1fb40*/ 	.word	index@($_ZN7cutlass13device_kernelIN5flash19enable_sm80_to_sm89INS1_16FlashAttnBwdSm80INS1_25CollectiveMainloopBwdSm80ILi2ELi2EN4cute5tupleIJNS5_1CILi64EEENS7_ILi128EEES8_EEENS_10bfloat16_tEfNS_4arch4Sm80ELb0ELb1ELb1ELb0ELb0ELb0ELb0ELb0ELi2ELi2ELi4ELi2ELb1EEENS1_24CollectiveEpilogueBwdGQAISA_fSD_Li256ELb0ELb0EEENS1_19SingleTileSchedulerILb0ELb0ELb0ELi128EEEEEEEEEvNT_6ParamsE$_ZN4cute5tupleIJiEEC2ERKi)
        /*1fb44*/ 	.word	0x00000000


	//----- nvinfo : EIATTR_FRAME_SIZE
	.align		4
.L_21654:
        /*1fb48*/ 	.byte	0x04, 0x11
        /*1fb4a*/ 	.short	(.L_21656 - .L_21655)
	.align		4
.L_21655:
        /*1fb4c*/ 	.word	index@($_ZN7cutlass13device_kernelIN5flash19enable_sm80_to_sm89INS1_16FlashAttnBwdSm80INS1_25CollectiveMainloopBwdSm80ILi2ELi2EN4cute5tupleIJNS5_1CILi64EEENS7_ILi128EEES8_EEENS_10bfloat16_tEfNS_4arch4Sm80ELb0ELb1ELb1ELb0ELb0ELb0ELb0ELb0ELi2ELi2ELi4ELi2ELb1EEENS1_24CollectiveEpilogueBwdGQAISA_fSD_Li256ELb0ELb0EEENS1_19SingleTileSchedulerILb0ELb0ELb0ELi128EEEEEEEEEvNT_6ParamsE$_ZN4cute5tupleIJNS_1CILi0EEEiiiEEC2ERKS2_RKiS7_S7_)
        /*1fb50*/ 	.word	0x00000000


	//----- nvinfo : EIATTR_FRAME_SIZE
	.align		4
.L_21656:
        /*1fb54*/ 	.byte	0x04, 0x11
        /*1fb56*/ 	.short	(.L_21658 - .L_21657)
	.align		4
.L_21657:
        /*1fb58*/ 	.word	index@($_ZN7cutlass13device_kernelIN5flash19enable_sm80_to_sm89INS1_16FlashAttnBwdSm80INS1_25CollectiveMainloopBwdSm80ILi2ELi2EN4cute5tupleIJNS5_1CILi64EEENS7_ILi128EEES8_EEENS_10bfloat16_tEfNS_4arch4Sm80ELb0ELb1ELb1ELb0ELb0ELb0ELb0ELb0ELi2ELi2ELi4ELi2ELb1EEENS1_24CollectiveEpilogueBwdGQAISA_fSD_Li256ELb0ELb0EEENS1_19SingleTileSchedulerILb0ELb0ELb0ELi128EEEEEEEEEvNT_6ParamsE$_ZN4cute5tupleIJNS_1CILi0EEEiEEC2ERKS2_RKi)
        /*1fb5c*/ 	.word	0x00000000


	//----- nvinfo : EIATTR_FRAME_SIZE
	.align		4
.L_21658:
        /*1fb60*/ 	.byte	0x04, 0x11
        /*1fb62*/ 	.short	(.L_21660 - .L_21659)
	.align		4
.L_21659:
        /*1fb64*/ 	.word	index@($_ZN7cutlass13device_kernelIN5flash19enable_sm80_to_sm89INS1_16FlashAttnBwdSm80INS1_25CollectiveMainloopBwdSm80ILi2ELi2EN4cute5tupleIJNS5_1CILi64EEENS7_ILi128EEES8_EEENS_10bfloat16_tEfNS_4arch4Sm80ELb0ELb1ELb1ELb0ELb0ELb0ELb0ELb0ELi2ELi2ELi4ELi2ELb1EEENS1_24CollectiveEpilogueBwdGQAISA_fSD_Li256ELb0ELb0EEENS1_19SingleTileSchedulerILb0ELb0ELb0ELi128EEEEEEEEEvNT_6ParamsE$_ZN4cute5tupleIJNS_1CILi0EEES2_iiEEC2ERKS2_S5_RKiS7_)
        /*1fb68*/ 	.word	0x00000000


	//----- nvinfo : EIATTR_FRAME_SIZE
	.align		4
.L_21660:
        /*1fb6c*/ 	.byte	0x04, 0x11
        /*1fb6e*/ 	.short	(.L_21662 - .L_21661)
	.align		4
.L_21661:
        /*1fb70*/ 	.word	index@($_ZN7cutlass13device_kernelIN5flash19enable_sm80_to_sm89INS1_16FlashAttnBwdSm80INS1_25CollectiveMainloopBwdSm80ILi2ELi2EN4cute5tupleIJNS5_1CILi64EEENS7_ILi128EEES8_EEENS_10bfloat16_tEfNS_4arch4Sm80ELb0ELb1ELb1ELb0ELb0ELb0ELb0ELb0ELi2ELi2ELi4ELi2ELb1EEENS1_24CollectiveEpilogueBwdGQAISA_fSD_Li256ELb0ELb0EEENS1_19SingleTileSchedulerILb0ELb0ELb0ELi128EEEEEEEEEvNT_6ParamsE$_ZN4cute5tupleIJNS_1CILi0EEES2_iEEC2ERKS2_S5_RKi)
        /*1fb74*/ 	.word	0x00000000


	//----- nvinfo : EIATTR_FRAME_SIZE
	.align		4
.L_21662:
        /*1fb78*/ 	.byte	0x04, 0x11
        /*1fb7a*/ 	.short	(.L_21664 - .L_21663)
	.align		4
.L_21663:
        /*1fb7c*/ 	.word	index@($_ZN7cutlass13device_kernelIN5flash19enable_sm80_to_sm89INS1_16FlashAttnBwdSm80INS1_25CollectiveMainloopBwdSm80ILi2ELi2EN4cute5tupleIJNS5_1CILi64EEENS7_ILi128EEES8_EEENS_10bfloat16_tEfNS_4arch4Sm80ELb0ELb1ELb1ELb0ELb0ELb0ELb0ELb0ELi2ELi2ELi4ELi2ELb1EEENS1_24CollectiveEpilogueBwdGQAISA_fSD_Li256ELb0ELb0EEENS1_19SingleTileSchedulerILb0ELb0ELb0ELi128EEEEEEEEEvNT_6ParamsE$_ZN4cute5tupleIJNS_1CILi0EEES2_S2_iEEC2ERKS2_S5_S5_RKi)
        /*1fb80*/ 	.word	0x00000000


	//----- nvinfo : EIATTR_FRAME_SIZE
	.align		4
.L_21664:
        /*1fb84*/ 	.byte	0x04, 0x11
        /*1fb86*/ 	.short	(.L_21666 - .L_21665)
	.align		4
.L_21665:
        /*1fb88*/ 	.word	index@($_ZN7cutlass13device_kernelIN5flash19enable_sm80_to_sm89INS1_16FlashAttnBwdSm80INS1_25CollectiveMainloopBwdSm80ILi2ELi2EN4cute5tupleIJNS5_1CILi64EEENS7_ILi128EEES8_EEENS_10bfloat16_tEfNS_4arch4Sm80ELb0ELb1ELb1ELb0ELb0ELb0ELb0ELb0ELi2ELi2ELi4ELi2ELb1EEENS1_24CollectiveEpilogueBwdGQAISA_fSD_Li256ELb0ELb0EEENS1_19SingleTileSchedulerILb0ELb0ELb0ELi128EEEEEEEEEvNT_6ParamsE$_ZN4cute5tupleIJNS_15ArithmeticTupleIJiiEEEiiiEEC2ERKS2_RKiS7_S7_)
        /*1fb8c*/ 	.word	0x00000000


	//----- nvinfo : EIATTR_FRAME_SIZE
	.align		4
.L_21666:
        /*1fb90*/ 	.byte	0x04, 0x11
        /*1fb92*/ 	.short	(.L_21668 - .L_21667)
	.align		4
.L_21667:
        /*1fb94*/ 	.word	index@($_ZN7cutlass13device_kernelIN5flash19enable_sm80_to_sm89INS1_16FlashAttnBwdSm80INS1_25CollectiveMainloopBwdSm80ILi2ELi2EN4cute5tupleIJNS5_1CILi64EEENS7_ILi128EEES8_EEENS_10bfloat16_tEfNS_4arch4Sm80ELb0ELb1ELb1ELb0ELb0ELb0ELb0ELb0ELi2ELi2ELi4ELi2ELb1EEENS1_24CollectiveEpilogueBwdGQAISA_fSD_Li256ELb0ELb0EEENS1_19SingleTileSchedulerILb0ELb0ELb0ELi128EEEEEEEEEvNT_6ParamsE$_ZN4cute5tupleIJNS_15ArithmeticTupleIJiiEEEEEC2ERKS2_)
        /*1fb98*/ 	.word	0x00000000


	//----- nvinfo : EIATTR_FRAME_SIZE
	.align		4
.L_21668:
        /*1fb9c*/ 	.byte	0x04, 0x11
        /*1fb9e*/ 	.short	(.L_21670 - .L_21669)
	.align		4
.L_21669:
        /*1fba0*/ 	.word	index@($_ZN7cutlass13device_kernelIN5flash19enable_sm80_to_sm89INS1_16FlashAttnBwdSm80INS1_25CollectiveMainloopBwdSm80ILi2ELi2EN4cute5tupleIJNS5_1CILi64EEENS7_ILi128EEES8_EEENS_10bfloat16_tEfNS_4arch4Sm80ELb0ELb1ELb1ELb0ELb0ELb0ELb0ELb0ELi2ELi2ELi4ELi2ELb1EEENS1_24CollectiveEpilogueBwdGQAISA_fSD_Li256ELb0ELb0EEENS1_19SingleTileSchedulerILb0ELb0ELb0ELi128EEEEEEEEEvNT_6ParamsE$_ZN4cute5tupleIJNS_15ArithmeticTupleIJiEEEEEC2ERKS2_)
        /*1fba4*/ 	.word	0x00000000


	//----- nvinfo : EIATTR_FRAME_SIZE
	.align		4
.L_21670:
        /*1fba8*/ 	.byte	0x04, 0x11
        /*1fbaa*/ 	.short	(.L_21672 - .L_21671)
	.align		4
.L_21671:
        /*1fbac*/ 	.word	index@($_ZN7cutlass13device_kernelIN5flash19enable_sm80_to_sm89INS1_16FlashAttnBwdSm80INS1_25CollectiveMainloopBwdSm80ILi2ELi2EN4cute5tupleIJNS5_1CILi64EEENS7_ILi128EEES8_EEENS_10bfloat16_tEfNS_4arch4Sm80ELb0ELb1ELb1ELb0ELb0ELb0ELb0ELb0ELi2ELi2ELi4ELi2ELb1EEENS1_24CollectiveEpilogueBwdGQAISA_fSD_Li256ELb0ELb0EEENS1_19SingleTileSchedulerILb0ELb0ELb0ELi128EEEEEEEEEvNT_6ParamsE$_ZN4cute5tupleIJNS_15ArithmeticTupleIJNS_1CILi0EEEiEEEEEC2ERKS4_)
        /*1fbb0*/ 	.word	0x00000000


	//----- nvinfo : EIATTR_FRAME_SIZE
	.align		4
.L_21672:
        /*1fbb4*/ 	.byte	0x04, 0x11
        /*1fbb6*/ 	.short	(.L_21674 - .L_21673)
	.align		4
.L_21673:
        /*1fbb8*/ 	.word	index@($_ZN7cutlass13device_kernelIN5flash19enable_sm80_to_sm89INS1_16FlashAttnBwdSm80INS1_25CollectiveMainloopBwdSm80ILi2ELi2EN4cute5tupleIJNS5_1CILi64EEENS7_ILi128EEES8_EEENS_10bfloat16_tEfNS_4arch4Sm80ELb0ELb1ELb1ELb0ELb0ELb0ELb0ELb0ELi2ELi2ELi4ELi2ELb1EEENS1_24CollectiveEpilogueBwdGQAISA_fSD_Li256ELb0ELb0EEENS1_19SingleTileSchedulerILb0ELb0ELb0ELi128EEEEEEEEEvNT_6ParamsE$_ZN4cute5tupleIJNS0_IJNS0_IJNS_1CILi8EEENS1_ILi1EEEEEENS1_ILi2EEES3_EEENS0_IJNS0_IJS3_NS1_ILi0EEEEEElS7_EEEEEC2ERKS6_RKS9_)
        /*1fbbc*/ 	.word	0x00000000


	//----- nvinfo : EIATTR_FRAME_SIZE
	.align		4
.L_21674:
        /*1fbc0*/ 	.byte	0x04, 0x11
        /*1fbc2*/ 	.short	(.L_21676 - .L_21675)
	.align		4
.L_21675:
        /*1fbc4*/ 	.word	index@($_ZN7cutlass13device_kernelIN5flash19enable_sm80_to_sm89INS1_16FlashAttnBwdSm80INS1_25CollectiveMainloopBwdSm80ILi2ELi2EN4cute5tupleIJNS5_1CILi64EEENS7_ILi128EEES8_EEENS_10bfloat16_tEfNS_4arch4Sm80ELb0ELb1ELb1ELb0ELb0ELb0ELb0ELb0ELi2ELi2ELi4ELi2ELb1EEENS1_24CollectiveEpilogueBwdGQAISA_fSD_Li256ELb0ELb0EEENS1_19SingleTileSchedulerILb0ELb0ELb0ELi128EEEEEEEEEvNT_6ParamsE$_ZN4cute3eso3ESOILb1ELb0EJNS_6LayoutINS_5tupleIJNS3_IJNS_1CILi8EEENS4_ILi1EEEEEENS4_ILi2EEES6_EEENS3_IJNS3_IJS6_NS4_ILi0EEEEEENS4_ILi2048EEESA_EEEEEiEEC2ERKSE_RKi)
        /*1fbc8*/ 	.word	0x00000000


	//----- nvinfo : EIATTR_FRAME_SIZE
	.align		4
.L_21676:
        /*1fbcc*/ 	.byte	0x04, 0x11
        /*1fbce*/ 	.short	(.L_21678 - .L_21677)
	.align		4
.L_21677:
        /*1fbd0*/ 	.word	index@($_ZN7cutlass13device_kernelIN5flash19enable_sm80_to_sm89INS1_16FlashAttnBwdSm80INS1_25CollectiveMainloopBwdSm80ILi2ELi2EN4cute5tupleIJNS5_1CILi64EEENS7_ILi128EEES8_EEENS_10bfloat16_tEfNS_4arch4Sm80ELb0ELb1ELb1ELb0ELb0ELb0ELb0ELb0ELi2ELi2ELi4ELi2ELb1EEENS1_24CollectiveEpilogueBwdGQAISA_fSD_Li256ELb0ELb0EEENS1_19SingleTileSchedulerILb0ELb0ELb0ELi128EEEEEEEEEvNT_6ParamsE$_ZN4cute3eso3ESOILb1ELb0EJNS_6LayoutINS_5tupleIJNS3_IJNS_1CILi8EEENS4_ILi1EEEEEENS4_ILi2EEES6_EEENS3_IJNS3_IJS6_NS4_ILi0EEEEEENS4_ILi2048EEESA_EEEEENS_10ViewEngineINS_8smem_ptrIPN7cutlass10bfloat16_tEEEEEEEC2ERKSE_RKSL_)
        /*1fbd4*/ 	.word	0x00000000


	//----- nvinfo : EIATTR_FRAME_SIZE
	.align		4
.L_21678:
        /*1fbd8*/ 	.byte	0x04, 0x11
        /*1fbda*/ 	.short	(.L_21680 - .L_21679)
	.align		4
.L_21679:
        /*1fbdc*/ 	.word	index@($_ZN7cutlass13device_kernelIN5flash19enable_sm80_to_sm89INS1_16FlashAttnBwdSm80INS1_25CollectiveMainloopBwdSm80ILi2ELi2EN4cute5tupleIJNS5_1CILi64EEENS7_ILi128EEES8_EEENS_10bfloat16_tEfNS_4arch4Sm80ELb0ELb1ELb1ELb0ELb0ELb0ELb0ELb0ELi2ELi2ELi4ELi2ELb1EEENS1_24CollectiveEpilogueBwdGQAISA_fSD_Li256ELb0ELb0EEENS1_19SingleTileSchedulerILb0ELb0ELb0ELi128EEEEEEEEEvNT_6ParamsE$_ZN4cute3eso3ESOILb1ELb0EJNS_6LayoutINS_5tupleIJNS3_IJNS_1CILi8EEENS4_ILi1EEEEEEEEENS3_IJNS3_IJS6_NS4_ILi0EEEEEEEEEEElEEC2ERKSC_RKl)
        /*1fbe0*/ 	.word	0x00000000


	//----- nvinfo : EIATTR_FRAME_SIZE
	.align		4
.L_21680:
        /*1fbe4*/ 	.byte	0x04, 0x11
        /*1fbe6*/ 	.short	(.L_21682 - .L_21681)
	.align		4
.L_21681:
        /*1fbe8*/ 	.word	index@($_ZN7cutlass13device_kernelIN5flash19enable_sm80_to_sm89INS1_16FlashAttnBwdSm80INS1_25CollectiveMainloopBwdSm80ILi2ELi2EN4cute5tupleIJNS5_1CILi64EEENS7_ILi128EEES8_EEENS_10bfloat16_tEfNS_4arch4Sm80ELb0ELb1ELb1ELb0ELb0ELb0ELb0ELb0ELi2ELi2ELi4ELi2ELb1EEENS1_24CollectiveEpilogueBwdGQAISA_fSD_Li256ELb0ELb0EEENS1_19SingleTileSchedulerILb0ELb0ELb0ELi128EEEEEEEEEvNT_6ParamsE$_ZN4cute3eso3ESOILb1ELb0EJNS_6LayoutINS_5tupleIJNS3_IJNS_1CILi8EEENS4_ILi1EEEEEEEEENS3_IJNS3_IJS6_NS4_ILi0EEEEEEEEEEEiEEC2ERKSC_RKi)
        /*1fbec*/ 	.word	0x00000000


	//----- nvinfo : EIATTR_FRAME_SIZE
	.align		4
.L_21682:
        /*1fbf0*/ 	.byte	0x04, 0x11
        /*1fbf2*/ 	.short	(.L_21684 - .L_21683)
	.align		4
.L_21683:
        /*1fbf4*/ 	.word	index@($_ZN7cutlass13device_kernelIN5flash19enable_sm80_to_sm89INS1_16FlashAttnBwdSm80INS1_25CollectiveMainloopBwdSm80ILi2ELi2EN4cute5tupleIJNS5_1CILi64EEENS7_ILi128EEES8_EEENS_10bfloat16_tEfNS_4arch4Sm80ELb0ELb1ELb1ELb0ELb0ELb0ELb0ELb0ELi2ELi2ELi4ELi2ELb1EEENS1_24CollectiveEpilogueBwdGQAISA_fSD_Li256ELb0ELb0EEENS1_19SingleTileSchedulerILb0ELb0ELb0ELi128EEEEEEEEEvNT_6ParamsE$_ZN4cute3eso3ESOILb1ELb0EJNS_6LayoutINS_5tupleIJNS3_IJNS_1CILi8EEENS4_ILi1EEEEEEEEENS3_IJNS3_IJS6_NS4_ILi0EEEEEEEEEEENS_10ViewEngineINS_8smem_ptrIPN7cutlass10bfloat16_tEEEEEEEC2ERKSC_RKSJ_)
        /*1fbf8*/ 	.word	0x00000000


	//----- nvinfo : EIATTR_FRAME_SIZE
	.align		4
.L_21684:
        /*1fbfc*/ 	.byte	0x04, 0x11
        /*1fbfe*/ 	.short	(.L_21686 - .L_21685)
	.align		4
.L_21685:
        /*1fc00*/ 	.word	index@($_ZN7cutlass13device_kernelIN5flash19enable_sm80_to_sm89INS1_16FlashAttnBwdSm80INS1_25CollectiveMainloopBwdSm80ILi2ELi2EN4cute5tupleIJNS5_1CILi64EEENS7_ILi128EEES8_EEENS_10bfloat16_tEfNS_4arch4Sm80ELb0ELb1ELb1ELb0ELb0ELb0ELb0ELb0ELi2ELi2ELi4ELi2ELb1EEENS1_24CollectiveEpilogueBwdGQAISA_fSD_Li256ELb0ELb0EEENS1_19SingleTileSchedulerILb0ELb0ELb0ELi128EEEEEEEEEvNT_6ParamsE$_ZN4cute3eso3ESOILb1ELb0EJNS_6LayoutINS_5tupleIJNS3_IJNS_1CILi8EEENS4_ILi1EEEEEEEEENS3_IJNS3_IJS6_NS4_ILi0EEEEEEEEEEENS_10ViewEngineINS_8gmem_ptrIPKN7cutlass10bfloat16_tEEEEEEEC2ERKSC_RKSK_)
        /*1fc04*/ 	.word	0x00000000


	//----- nvinfo : EIATTR_FRAME_SIZE
	.align		4
.L_21686:
        /*1fc08*/ 	.byte	0x04, 0x11
        /*1fc0a*/ 	.short	(.L_21688 - .L_21687)
	.align		4
.L_21687:
        /*1fc0c*/ 	.word	index@($_ZN7cutlass13device_kernelIN5flash19enable_sm80_to_sm89INS1_16FlashAttnBwdSm80INS1_25CollectiveMainloopBwdSm80ILi2ELi2EN4cute5tupleIJNS5_1CILi64EEENS7_ILi128EEES8_EEENS_10bfloat16_tEfNS_4arch4Sm80ELb0ELb1ELb1ELb0ELb0ELb0ELb0ELb0ELi2ELi2ELi4ELi2ELb1EEENS1_24CollectiveEpilogueBwdGQAISA_fSD_Li256ELb0ELb0EEENS1_19SingleTileSchedulerILb0ELb0ELb0ELi128EEEEEEEEEvNT_6ParamsE$_ZN4cute3eso3ESOILb1ELb0EJNS_6LayoutINS_5tupleIJNS3_IJNS_1CILi4EEENS4_ILi1EEEEEES6_EEENS3_IJNS3_IJS6_NS4_ILi0EEEEEES9_EEEEEiEEC2ERKSC_RKi)
        /*1fc10*/ 	.word	0x00000000


	//----- nvinfo : EIATTR_FRAME_SIZE
	.align		4
.L_21688:
        /*1fc14*/ 	.byte	0x04, 0x11
        /*1fc16*/ 	.short	(.L_21690 - .L_21689)
	.align		4
.L_21689:
        /*1fc18*/ 	.word	index@($_ZN7cutlass13device_kernelIN5flash19enable_sm80_to_sm89INS1_16FlashAttnBwdSm80INS1_25CollectiveMainloopBwdSm80ILi2ELi2EN4cute5tupleIJNS5_1CILi64EEENS7_ILi128EEES8_EEENS_10bfloat16_tEfNS_4arch4Sm80ELb0ELb1ELb1ELb0ELb0ELb0ELb0ELb0ELi2ELi2ELi4ELi2ELb1EEENS1_24CollectiveEpilogueBwdGQAISA_fSD_Li256ELb0ELb0EEENS1_19SingleTileSchedulerILb0ELb0ELb0ELi128EEEEEEEEEvNT_6ParamsE$_ZN4cute3eso3ESOILb1ELb0EJNS_6LayoutINS_5tupleIJNS3_IJNS_1CILi4EEENS4_ILi1EEEEEES6_EEENS3_IJNS3_IJS6_NS4_ILi0EEEEEES9_EEEEENS_10ViewEngineINS_8smem_ptrIPfEEEEEEC2ERKSC_RKSH_)
        /*1fc1c*/ 	.word	0x00000000


	//----- nvinfo : EIATTR_FRAME_SIZE
	.align		4
.L_21690:
        /*1fc20*/ 	.byte	0x04, 0x11
        /*1fc22*/ 	.short	(.L_21692 - .L_21691)
	.align		4
.L_21691:
        /*1fc24*/ 	.word	index@($_ZN7cutlass13device_kernelIN5flash19enable_sm80_to_sm89INS1_16FlashAttnBwdSm80INS1_25CollectiveMainloopBwdSm80ILi2ELi2EN4cute5tupleIJNS5_1CILi64EEENS7_ILi128EEES8_EEENS_10bfloat16_tEfNS_4arch4Sm80ELb0ELb1ELb1ELb0ELb0ELb0ELb0ELb0ELi2ELi2ELi4ELi2ELb1EEENS1_24CollectiveEpilogueBwdGQAISA_fSD_Li256ELb0ELb0EEENS1_19SingleTileSchedulerILb0ELb0ELb0ELi128EEEEEEEEEvNT_6ParamsE$_ZN4cute3eso3ESOILb1ELb0EJNS_6LayoutINS_5tupleIJNS3_IJNS_1CILi4EEENS4_ILi1EEEEEES6_EEENS3_IJNS3_IJS6_NS4_ILi0EEEEEES9_EEEEENS_10ViewEngineINS_8gmem_ptrIPKfEEEEEEC2ERKSC_RKSI_)
        /*1fc28*/ 	.word	0x00000000


	//----- nvinfo : EIATTR_FRAME_SIZE
	.align		4
.L_21692:
        /*1fc2c*/ 	.byte	0x04, 0x11
        /*1fc2e*/ 	.short	(.L_21694 - .L_21693)
	.align		4
.L_21693:
        /*1fc30*/ 	.word	index@($_ZN7cutlass13device_kernelIN5flash19enable_sm80_to_sm89INS1_16FlashAttnBwdSm80INS1_25CollectiveMainloopBwdSm80ILi2ELi2EN4cute5tupleIJNS5_1CILi64EEENS7_ILi128EEES8_EEENS_10bfloat16_tEfNS_4arch4Sm80ELb0ELb1ELb1ELb0ELb0ELb0ELb0ELb0ELi2ELi2ELi4ELi2ELb1EEENS1_24CollectiveEpilogueBwdGQAISA_fSD_Li256ELb0ELb0EEENS1_19SingleTileSchedulerILb0ELb0ELb0ELi128EEEEEEEEEvNT_6ParamsE$_ZN4cute3eso3ESOILb1ELb0EJNS_6LayoutINS_5tupleIJNS3_IJNS_1CILi4EEENS4_ILi1EEEEEEEEENS3_IJNS3_IJS6_NS4_ILi0EEEEEEEEEEENS_10ViewEngineINS_8smem_ptrIPfEEEEEEC2ERKSC_RKSH_)
        /*1fc34*/ 	.word	0x00000000


	//----- nvinfo : EIATTR_FRAME_SIZE
	.align		4
.L_21694:
        /*1fc38*/ 	.byte	0x04, 0x11
        /*1fc3a*/ 	.short	(.L_21696 - .L_21695)
	.align		4
.L_21695:
        /*1fc3c*/ 	.word	index@($_ZN7cutlass13device_kernelIN5flash19enable_sm80_to_sm89INS1_16FlashAttnBwdSm80INS1_25CollectiveMainloopBwdSm80ILi2ELi2EN4cute5tupleIJNS5_1CILi64EEENS7_ILi128EEES8_EEENS_10bfloat16_tEfNS_4arch4Sm80ELb0ELb1ELb1ELb0ELb0ELb0ELb0ELb0ELi2ELi2ELi4ELi2ELb1EEENS1_24CollectiveEpilogueBwdGQAISA_fSD_Li256ELb0ELb0EEENS1_19SingleTileSchedulerILb0ELb0ELb0ELi128EEEEEEEEEvNT_6ParamsE$_ZN4cute3eso3ESOILb1ELb0EJNS_6LayoutINS_5tupleIJNS3_IJNS_1CILi4EEENS4_ILi1EEEEEEEEENS3_IJNS3_IJS6_NS4_ILi0EEEEEEEEEEENS_10ViewEngineINS_8gmem_ptrIPKfEEEEEEC2ERKSC_RKSI_)
        /*1fc40*/ 	.word	0x00000000


	//----- nvinfo : EIATTR_FRAME_SIZE
	.align		4
.L_21696:
        /*1fc44*/ 	.byte	0x04, 0x11
        /*1fc46*/ 	.short	(.L_21698 - .L_21697)
	.align		4
.L_21697:
        /*1fc48*/ 	.word	index@($_ZN7cutlass13device_kernelIN5flash19enable_sm80_to_sm89INS1_16FlashAttnBwdSm80INS1_25CollectiveMainloopBwdSm80ILi2ELi2EN4cute5tupleIJNS5_1CILi64EEENS7_ILi128EEES8_EEENS_10bfloat16_tEfNS_4arch4Sm80ELb0ELb1ELb1ELb0ELb0ELb0ELb0ELb0ELi2ELi2ELi4ELi2ELb1EEENS1_24CollectiveEpilogueBwdGQAISA_fSD_Li256ELb0ELb0EEENS1_19SingleTileSchedulerILb0ELb0ELb0ELi128EEEEEEEEEvNT_6ParamsE$_ZN4cute3eso3ESOILb1ELb0EJNS_6LayoutINS_5tupleIJNS3_IJNS_1CILi1EEES5_EEEEEENS3_IJNS3_IJS5_NS4_ILi0EEEEEEEEEEENS_10ViewEngineINS_8smem_ptrIPN7cutlass9uint128_tEEEEEEEC2ERKSB_RKSI_)
        /*1fc4c*/ 	.word	0x00000000


	//----- nvinfo : EIATTR_FRAME_SIZE
	.align		4
.L_21698:
        /*1fc50*/ 	.byte	0x04, 0x11
        /*1fc52*/ 	.short	(.L_21700 - .L_21699)
	.align		4
.L_21699:
        /*1fc54*/ 	.word	index@($_ZN7cutlass13device_kernelIN5flash19enable_sm80_to_sm89INS1_16FlashAttnBwdSm80INS1_25CollectiveMainloopBwdSm80ILi2ELi2EN4cute5tupleIJNS5_1CILi64EEENS7_ILi128EEES8_EEENS_10bfloat16_tEfNS_4arch4Sm80ELb0ELb1ELb1ELb0ELb0ELb0ELb0ELb0ELi2ELi2ELi4ELi2ELb1EEENS1_24CollectiveEpilogueBwdGQAISA_fSD_Li256ELb0ELb0EEENS1_19SingleTileSchedulerILb0ELb0ELb0ELi128EEEEEEEEEvNT_6ParamsE$_ZN4cute3eso3ESOILb1ELb0EJNS_6LayoutINS_5tupleIJNS3_IJNS_1CILi1EEES5_EEEEEENS3_IJNS3_IJS5_NS4_ILi0EEEEEEEEEEENS_10ViewEngineINS_8gmem_ptrIPKN7cutlass9uint128_tEEEEEEEC2ERKSB_RKSJ_)
        /*1fc58*/ 	.word	0x00000000


	//----- nvinfo : EIATTR_FRAME_SIZE
	.align		4
.L_21700:
        /*1fc5c*/ 	.byte	0x04, 0x11
        /*1fc5e*/ 	.short	(.L_21702 - .L_21701)
	.align		4
.L_21701:
        /*1fc60*/ 	.word	index@($_ZN7cutlass13device_kernelIN5flash19enable_sm80_to_sm89INS1_16FlashAttnBwdSm80INS1_25CollectiveMainloopBwdSm80ILi2ELi2EN4cute5tupleIJNS5_1CILi64EEENS7_ILi128EEES8_EEENS_10bfloat16_tEfNS_4arch4Sm80ELb0ELb1ELb1ELb0ELb0ELb0ELb0ELb0ELi2ELi2ELi4ELi2ELb1EEENS1_24CollectiveEpilogueBwdGQAISA_fSD_Li256ELb0ELb0EEENS1_19SingleTileSchedulerILb0ELb0ELb0ELi128EEEEEEEEEvNT_6ParamsE$_ZN4cute3eso3ESOILb1ELb0EJNS_5tupleIJNS_1CILi1EEENS3_ILi0EEEEEElS5_EEC2ERKS6_RKlRKS5_)
        /*1fc64*/ 	.word	0x00000000


	//----- nvinfo : EIATTR_FRAME_SIZE
	.align		4
.L_21702:
        /*1fc68*/ 	.byte	0x04, 0x11
        /*1fc6a*/ 	.short	(.L_21704 - .L_21703)
	.align		4
.L_21703:
        /*1fc6c*/ 	.word	index@($_ZN7cutlass13device_kernelIN5flash19enable_sm80_to_sm89INS1_16FlashAttnBwdSm80INS1_25CollectiveMainloopBwdSm80ILi2ELi2EN4cute5tupleIJNS5_1CILi64EEENS7_ILi128EEES8_EEENS_10bfloat16_tEfNS_4arch4Sm80ELb0ELb1ELb1ELb0ELb0ELb0ELb0ELb0ELi2ELi2ELi4ELi2ELb1EEENS1_24CollectiveEpilogueBwdGQAISA_fSD_Li256ELb0ELb0EEENS1_19SingleTileSchedulerILb0ELb0ELb0ELi128EEEEEEEEEvNT_6ParamsE$_ZN4cute3eso3ESOILb1ELb0EJNS_5tupleIJNS2_IJNS_1CILi8EEENS3_ILi1EEEEEENS3_ILi2EEES5_EEENS2_IJNS2_IJS5_NS3_ILi0EEEEEElS9_EEEEEC2ERKS8_RKSB_)
        /*1fc70*/ 	.word	0x00000000


	//----- nvinfo : EIATTR_FRAME_SIZE
	.align		4
.L_21704:
        /*1fc74*/ 	.byte	0x04, 0x11
        /*1fc76*/ 	.short	(.L_21706 - .L_21705)
	.align		4
.L_21705:
        /*1fc78*/ 	.word	index@($_ZN7cutlass13device_kernelIN5flash19enable_sm80_to_sm89INS1_16FlashAttnBwdSm80INS1_25CollectiveMainloopBwdSm80ILi2ELi2EN4cute5tupleIJNS5_1CILi64EEENS7_ILi128EEES8_EEENS_10bfloat16_tEfNS_4arch4Sm80ELb0ELb1ELb1ELb0ELb0ELb0ELb0ELb0ELi2ELi2ELi4ELi2ELb1EEENS1_24CollectiveEpilogueBwdGQAISA_fSD_Li256ELb0ELb0EEENS1_19SingleTileSchedulerILb0ELb0ELb0ELi128EEEEEEEEEvNT_6ParamsE$_ZN4cute3eso3ESOILb1ELb0EJNS_1CILi0EEEiiiEEC2ERKS3_RKiS8_S8_)
        /*1fc7c*/ 	.word	0x00000000


	//----- nvinfo : EIATTR_FRAME_SIZE
	.align		4
.L_21706:
        /*1fc80*/ 	.byte	0x04, 0x11
        /*1fc82*/ 	.short	(.L_21708 - .L_21707)
	.align		4
.L_21707:
        /*1fc84*/ 	.word	index@($_ZN7cutlass13device_kernelIN5flash19enable_sm80_to_sm89INS1_16FlashAttnBwdSm80INS1_25CollectiveMainloopBwdSm80ILi2ELi2EN4cute5tupleIJNS5_1CILi64EEENS7_ILi128EEES8_EEENS_10bfloat16_tEfNS_4arch4Sm80ELb0ELb1ELb1ELb0ELb0ELb0ELb0ELb0ELi2ELi2ELi4ELi2ELb1EEENS1_24CollectiveEpilogueBwdGQAISA_fSD_Li256ELb0ELb0EEENS1_19SingleTileSchedulerILb0ELb0ELb0ELi128EEEEEEEEEvNT_6ParamsE$_ZN4cute3eso3ESOILb1ELb0EJNS_1CILi0EEEiS3_S3_EEC2ERKS3_RKiS6_S6_)
        /*1fc88*/ 	.word	0x00000000


	//----- nvinfo : EIATTR_FRAME_SIZE
	.align		4
.L_21708:
        /*1fc8c*/ 	.byte	0x04, 0x11
        /*1fc8e*/ 	.short	(.L_21710 - .L_21709)
	.align		4
.L_21709:
        /*1fc90*/ 	.word	index@($_ZN7cutlass13device_kernelIN5flash19enable_sm80_to_sm89INS1_16FlashAttnBwdSm80INS1_25CollectiveMainloopBwdSm80ILi2ELi2EN4cute5tupleIJNS5_1CILi64EEENS7_ILi128EEES8_EEENS_10bfloat16_tEfNS_4arch4Sm80ELb0ELb1ELb1ELb0ELb0ELb0ELb0ELb0ELi2ELi2ELi4ELi2ELb1EEENS1_24CollectiveEpilogueBwdGQAISA_fSD_Li256ELb0ELb0EEENS1_19SingleTileSchedulerILb0ELb0ELb0ELi128EEEEEEEEEvNT_6ParamsE$_ZN4cute3eso3ESOILb1ELb0EJNS_1CILi0EEEiS3_EEC2ERKS3_RKiS6_)
        /*1fc94*/ 	.word	0x00000000


	//----- nvinfo : EIATTR_FRAME_SIZE
	.align		4
.L_21710:
        /*1fc98*/ 	.byte	0x04, 0x11
        /*1fc9a*/ 	.short	(.L_21712 - .L_21711)
	.align		4
.L_21711:
        /*1fc9c*/ 	.word	index@($_ZN7cutlass13device_kernelIN5flash19enable_sm80_to_sm89INS1_16FlashAttnBwdSm80INS1_25CollectiveMainloopBwdSm80ILi2ELi2EN4cute5tupleIJNS5_1CILi64EEENS7_ILi128EEES8_EEENS_10bfloat16_tEfNS_4arch4Sm80ELb0ELb1ELb1ELb0ELb0ELb0ELb0ELb0ELi2ELi2ELi4ELi2ELb1EEENS1_24CollectiveEpilogueBwdGQAISA_fSD_Li256ELb0ELb0EEENS1_19SingleTileSchedulerILb0ELb0ELb0ELi128EEEEEEEEEvNT_6ParamsE$_ZN4cute3eso3ESOILb1ELb0EJNS_1CILi0EEEiEEC2ERKS3_RKi)
        /*1fca0*/ 	.word	0x00000000


	//----- nvinfo : EIATTR_FRAME_SIZE
	.align		4
.L_21712:
        /*1fca4*/ 	.byte	0x04, 0x11
        /*1fca6*/ 	.short	(.L_21714 - .L_21713)
	.align		4
.L_21713:
        /*1fca8*/ 	.word	index@($_ZN7cutlass13device_kernelIN5flash19enable_sm80_to_sm89INS1_16FlashAttnBwdSm80INS1_25CollectiveMainloopBwdSm80ILi2ELi2EN4cute5tupleIJNS5_1CILi64EEENS7_ILi128EEES8_EEENS_10bfloat16_tEfNS_4arch4Sm80ELb0ELb1ELb1ELb0ELb0ELb0ELb0ELb0ELi2ELi2ELi4ELi2ELb1EEENS1_24CollectiveEpilogueBwdGQAISA_fSD_Li256ELb0ELb0EEENS1_19SingleTileSchedulerILb0ELb0ELb0ELi128EEEEEEEEEvNT_6ParamsE$_ZN4cute3eso3ESOILb1ELb0EJNS_1CILi0EEES3_iiEEC2ERKS3_S6_RKiS8_)
        /*1fcac*/ 	.word	0x00000000


	//----- nvinfo : EIATTR_FRAME_SIZE
	.align		4
.L_21714:
        /*1fcb0*/ 	.byte	0x04, 0x11
        /*1fcb2*/ 	.short	(.L_21716 - .L_21715)
	.align		4
.L_21715:
        /*1fcb4*/ 	.word	index@($_ZN7cutlass13device_kernelIN5flash19enable_sm80_to_sm89INS1_16FlashAttnBwdSm80INS1_25CollectiveMainloopBwdSm80ILi2ELi2EN4cute5tupleIJNS5_1CILi64EEENS7_ILi128EEES8_EEENS_10bfloat16_tEfNS_4arch4Sm80ELb0ELb1ELb1ELb0ELb0ELb0ELb0ELb0ELi2ELi2ELi4ELi2ELb1EEENS1_24CollectiveEpilogueBwdGQAISA_fSD_Li256ELb0ELb0EEENS1_19SingleTileSchedulerILb0ELb0ELb0ELi128EEEEEEEEEvNT_6ParamsE$_ZN4cute3eso3ESOILb1ELb0EJNS_1CILi0EEES3_iS3_EEC2ERKS3_S6_RKiS6_)
        /*1fcb8*/ 	.word	0x00000000


	//----- nvinfo : EIATTR_FRAME_SIZE
	.align		4
.L_21716:
        /*1fcbc*/ 	.byte	0x04, 0x11
        /*1fcbe*/ 	.short	(.L_21718 - .L_21717)
	.align		4
.L_21717:
        /*1fcc0*/ 	.word	index@($_ZN7cutlass13device_kernelIN5flash19enable_sm80_to_sm89INS1_16FlashAttnBwdSm80INS1_25CollectiveMainloopBwdSm80ILi2ELi2EN4cute5tupleIJNS5_1CILi64EEENS7_ILi128EEES8_EEENS_10bfloat16_tEfNS_4arch4Sm80ELb0ELb1ELb1ELb0ELb0ELb0ELb0ELb0ELi2ELi2ELi4ELi2ELb1EEENS1_24CollectiveEpilogueBwdGQAISA_fSD_Li256ELb0ELb0EEENS1_19SingleTileSchedulerILb0ELb0ELb0ELi128EEEEEEEEEvNT_6ParamsE$_ZN4cute3eso3ESOILb1ELb0EJNS_1CILi0EEES3_iEEC2ERKS3_S6_RKi)
        /*1fcc4*/ 	.word	0x00000000


	//----- nvinfo : EIATTR_FRAME_SIZE
	.align		4
.L_21718:
        /*1fcc8*/ 	.byte	0x04, 0x11
        /*1fcca*/ 	.short	(.L_21720 - .L_21719)
	.align		4
.L_21719:
        /*1fccc*/ 	.word	index@($_ZN7cutlass13device_kernelIN5flash19enable_sm80_to_sm89INS1_16FlashAttnBwdSm80INS1_25CollectiveMainloopBwdSm80ILi2ELi2EN4cute5tupleIJNS5_1CILi64EEENS7_ILi128EEES8_EEENS_10bfloat16_tEfNS_4arch4Sm80ELb0ELb1ELb1ELb0ELb0ELb0ELb0ELb0ELi2ELi2ELi4ELi2ELb1EEENS1_24CollectiveEpilogueBwdGQAISA_fSD_Li256ELb0ELb0EEENS1_19SingleTileSchedulerILb0ELb0ELb0ELi128EEEEEEEEEvNT_6ParamsE$_ZN4cute3eso3ESOILb1ELb0EJNS_1CILi0EEES3_S3_iEEC2ERKS3_S6_S6_RKi)
        /*1fcd0*/ 	.word	0x00000000


	//----- nvinfo : EIATTR_FRAME_SIZE
	.align		4
.L_21720:
        /*1fcd4*/ 	.byte	0x04, 0x11
        /*1fcd6*/ 	.short	(.L_21722 - .L_21721)
	.align		4
.L_21721:
        /*1fcd8*/ 	.word	index@($_ZN7cutlass13device_kernelIN5flash19enable_sm80_to_sm89INS1_16FlashAttnBwdSm80INS1_25CollectiveMainloopBwdSm80ILi2ELi2EN4cute5tupleIJNS5_1CILi64EEENS7_ILi128EEES8_EEENS_10bfloat16_tEfNS_4arch4Sm80ELb0ELb1ELb1ELb0ELb0ELb0ELb0ELb0ELi2ELi2ELi4ELi2ELb1EEENS1_24CollectiveEpilogueBwdGQAISA_fSD_Li256ELb0ELb0EEENS1_19SingleTileSchedulerILb0ELb0ELb0ELi128EEEEEEEEEvNT_6ParamsE$_ZN4cute3eso3ESOILb1ELb0EJNS_10UnderscoreEiiEEC2ERKS2_RKiS7_)
        /*1fcdc*/ 	.word	0x00000000


	//----- nvinfo : EIATTR_FRAME_SIZE
	.align		4
.L_21722:
        /*1fce0*/ 	.byte	0x04, 0x11
        /*1fce2*/ 	.short	(.L_21724 - .L_21723)
	.align		4
.L_21723:
        /*1fce4*/ 	.word	index@($_ZN7cutlass13device_kernelIN5flash19enable_sm80_to_sm89INS1_16FlashAttnBwdSm80INS1_25CollectiveMainloopBwdSm80ILi2ELi2EN4cute5tupleIJNS5_1CILi64EEENS7_ILi128EEES8_EEENS_10bfloat16_tEfNS_4arch4Sm80ELb0ELb1ELb1ELb0ELb0ELb0ELb0ELb0ELi2ELi2ELi4ELi2ELb1EEENS1_24CollectiveEpilogueBwdGQAISA_fSD_Li256ELb0ELb0EEENS1_19SingleTileSchedulerILb0ELb0ELb0ELi128EEEEEEEEEvNT_6ParamsE$_ZN4cute3eso3ESOILb1ELb0EJNS_10UnderscoreEiEEC2ERKS2_RKi)
        /*1fce8*/ 	.word	0x00000000


	//----- nvinfo : EIATTR_FRAME_SIZE
	.align		4
.L_21724:
        /*1fcec*/ 	.byte	0x04, 0x11
        /*1fcee*/ 	.short	(.L_21726 - .L_21725)
	.align		4
.L_21725:
        /*1fcf0*/ 	.word	index@($_ZN7cutlass13device_kernelIN5flash19enable_sm80_to_sm89INS1_16FlashAttnBwdSm80INS1_25CollectiveMainloopBwdSm80ILi2ELi2EN4cute5tupleIJNS5_1CILi64EEENS7_ILi128EEES8_EEENS_10bfloat16_tEfNS_4arch4Sm80ELb0ELb1ELb1ELb0ELb0ELb0ELb0ELb0ELi2ELi2ELi4ELi2ELb1EEENS1_24CollectiveEpilogueBwdGQAISA_fSD_Li256ELb0ELb0EEENS1_19SingleTileSchedulerILb0ELb0ELb0ELi128EEEEEEEEEvNT_6ParamsE$_ZN4cute3eso3ESOILb1ELb0EJNS_10UnderscoreES2_iEEC2ERKS2_S5_RKi)
        /*1fcf4*/ 	.word	0x00000000


	//----- nvinfo : EIATTR_FRAME_SIZE
	.align		4
.L_21726:
        /*1fcf8*/ 	.byte	0x04, 0x11
        /*1fcfa*/ 	.short	(.L_21728 - .L_21727)
	.align		4
.L_21727:
        /*1fcfc*/ 	.word	index@($_ZN7cutlass13device_kernelIN5flash19enable_sm80_to_sm89INS1_16FlashAttnBwdSm80INS1_25CollectiveMainloopBwdSm80ILi2ELi2EN4cute5tupleIJNS5_1CILi64EEENS7_ILi128EEES8_EEENS_10bfloat16_tEfNS_4arch4Sm80ELb0ELb1ELb1ELb0ELb0ELb0ELb0ELb0ELi2ELi2ELi4ELi2ELb1EEENS1_24CollectiveEpilogueBwdGQAISA_fSD_Li256ELb0ELb0EEENS1_19SingleTileSchedulerILb0ELb0ELb0ELi128EEEEEEEEEvNT_6ParamsE$_ZN4cute3eso3ESOILb1ELb0EJNS_10UnderscoreES2_S2_iEEC2ERKS2_S5_S5_RKi)
        /*1fd00*/ 	.word	0x00000000


	//----- nvinfo : EIATTR_FRAME_SIZE
	.align		4
.L_21728:
        /*1fd04*/ 	.byte	0x04, 0x11
        /*1fd06*/ 	.short	(.L_21730 - .L_21729)
	.align		4
.L_21729:
        /*1fd08*/ 	.word	index@($_ZN7cutlass13device_kernelIN5flash19enable_sm80_to_sm89INS1_16FlashAttnBwdSm80INS1_25CollectiveMainloopBwdSm80ILi2ELi2EN4cute5tupleIJNS5_1CILi64EEENS7_ILi128EEES8_EEENS_10bfloat16_tEfNS_4arch4Sm80ELb0ELb1ELb1ELb0ELb0ELb0ELb0ELb0ELi2ELi2ELi4ELi2ELb1EEENS1_24CollectiveEpilogueBwdGQAISA_fSD_Li256ELb0ELb0EEENS1_19SingleTileSchedulerILb0ELb0ELb0ELi128EEEEEEEEEvNT_6ParamsE$_ZN4cute3eso3ESOILb0ELb1EJlEEC2ERKl)
        /*1fd0c*/ 	.word	0x00000000


	//----- nvinfo : EIATTR_FRAME_SIZE
	.align		4
.L_21730:
        /*1fd10*/ 	.byte	0x04, 0x11
        /*1fd12*/ 	.short	(.L_21732 - .L_21731)
	.align		4
.L_21731:
        /*1fd14*/ 	.word	index@($_ZN7cutlass13device_kernelIN5flash19enable_sm80_to_sm89INS1_16FlashAttnBwdSm80INS1_25CollectiveMainloopBwdSm80ILi2ELi2EN4cute5tupleIJNS5_1CILi64EEENS7_ILi128EEES8_EEENS_10bfloat16_tEfNS_4arch4Sm80ELb0ELb1ELb1ELb0ELb0ELb0ELb0ELb0ELi2ELi2ELi4ELi2ELb1EEENS1_24CollectiveEpilogueBwdGQAISA_fSD_Li256ELb0ELb0EEENS1_19SingleTileSchedulerILb0ELb0ELb0ELi128EEEEEEEEEvNT_6ParamsE$_ZN4cute3eso3ESOILb0ELb1EJiNS_1CILi0EEEEEC2ERKiRKS3_)
        /*1fd18*/ 	.word	0x00000000


	//----- nvinfo : EIATTR_FRAME_SIZE
	.align		4
.L_21732:
        /*1fd1c*/ 	.byte	0x04, 0x11
        /*1fd1e*/ 	.short	(.L_21734 - .L_21733)
	.align		4
.L_21733:
        /*1fd20*/ 	.word	index@($_ZN7cutlass13device_kernelIN5flash19enable_sm80_to_sm89INS1_16FlashAttnBwdSm80INS1_25CollectiveMainloopBwdSm80ILi2ELi2EN4cute5tupleIJNS5_1CILi64EEENS7_ILi128EEES8_EEENS_10bfloat16_tEfNS_4arch4Sm80ELb0ELb1ELb1ELb0ELb0ELb0ELb0ELb0ELi2ELi2ELi4ELi2ELb1EEENS1_24CollectiveEpilogueBwdGQAISA_fSD_Li256ELb0ELb0EEENS1_19SingleTileSchedulerILb0ELb0ELb0ELi128EEEEEEEEEvNT_6ParamsE$_ZN4cute3eso3ESOILb0ELb1EJiEEC2ERKi)
        /*1fd24*/ 	.word	0x00000000


	//----- nvinfo : EIATTR_FRAME_SIZE
	.align		4
.L_21734:
        /*1fd28*/ 	.byte	0x04, 0x11
        /*1fd2a*/ 	.short	(.L_21736 - .L_21735)
	.align		4
.L_21735:
        /*1fd2c*/ 	.word	index@($_ZN7cutlass13device_kernelIN5flash19enable_sm80_to_sm89INS1_16FlashAttnBwdSm80INS1_25CollectiveMainloopBwdSm80ILi2ELi2EN4cute5tupleIJNS5_1CILi64EEENS7_ILi128EEES8_EEENS_10bfloat16_tEfNS_4arch4Sm80ELb0ELb1ELb1ELb0ELb0ELb0ELb0ELb0ELi2ELi2ELi4ELi2ELb1EEENS1_24CollectiveEpilogueBwdGQAISA_fSD_Li256ELb0ELb0EEENS1_19SingleTileSchedulerILb0ELb0ELb0ELi128EEEEEEEEEvNT_6ParamsE$_ZN4cute3eso3ESOILb0ELb1EJNS_15ArithmeticTupleIJiiEEENS_1CILi0EEES5_S5_EEC2ERKS3_RKS5_SA_SA_)
        /*1fd30*/ 	.word	0x00000000


	//----- nvinfo : EIATTR_FRAME_SIZE
	.align		4
.L_21736:
        /*1fd34*/ 	.byte	0x04, 0x11
        /*1fd36*/ 	.short	(.L_21738 - .L_21737)
	.align		4
.L_21737:
        /*1fd38*/ 	.word	index@($_ZN7cutlass13device_kernelIN5flash19enable_sm80_to_sm89INS1_16FlashAttnBwdSm80INS1_25CollectiveMainloopBwdSm80ILi2ELi2EN4cute5tupleIJNS5_1CILi64EEENS7_ILi128EEES8_EEENS_10bfloat16_tEfNS_4arch4Sm80ELb0ELb1ELb1ELb0ELb0ELb0ELb0ELb0ELi2ELi2ELi4ELi2ELb1EEENS1_24CollectiveEpilogueBwdGQAISA_fSD_Li256ELb0ELb0EEENS1_19SingleTileSchedulerILb0ELb0ELb0ELi128EEEEEEEEEvNT_6ParamsE$_ZN4cute3eso3ESOILb0ELb1EJNS_15ArithmeticTupleIJiiEEEEEC2ERKS3_)
        /*1fd3c*/ 	.word	0x00000000


	//----- nvinfo : EIATTR_FRAME_SIZE
	.align		4
.L_21738:
        /*1fd40*/ 	.byte	0x04, 0x11
        /*1fd42*/ 	.short	(.L_21740 - .L_21739)
	.align		4
.L_21739:
        /*1fd44*/ 	.word	index@($_ZN7cutlass13device_kernelIN5flash19enable_sm80_to_sm89INS1_16FlashAttnBwdSm80INS1_25CollectiveMainloopBwdSm80ILi2ELi2EN4cute5tupleIJNS5_1CILi64EEENS7_ILi128EEES8_EEENS_10bfloat16_tEfNS_4arch4Sm80ELb0ELb1ELb1ELb0ELb0ELb0ELb0ELb0ELi2ELi2ELi4ELi2ELb1EEENS1_24CollectiveEpilogueBwdGQAISA_fSD_Li256ELb0ELb0EEENS1_19SingleTileSchedulerILb0ELb0ELb0ELi128EEEEEEEEEvNT_6ParamsE$_ZN4cute3eso3ESOILb0ELb1EJNS_15ArithmeticTupleIJiEEEEEC2ERKS3_)
        /*1fd48*/ 	.word	0x00000000


	//----- nvinfo : EIATTR_FRAME_SIZE
	.align		4
.L_21740:
        /*1fd4c*/ 	.byte	0x04, 0x11
        /*1fd4e*/ 	.short	(.L_21742 - .L_21741)
	.align		4
.L_21741:
        /*1fd50*/ 	.word	index@($_ZN7cutlass13device_kernelIN5flash19enable_sm80_to_sm89INS1_16FlashAttnBwdSm80INS1_25CollectiveMainloopBwdSm80ILi2ELi2EN4cute5tupleIJNS5_1CILi64EEENS7_ILi128EEES8_EEENS_10bfloat16_tEfNS_4arch4Sm80ELb0ELb1ELb1ELb0ELb0ELb0ELb0ELb0ELi2ELi2ELi4ELi2ELb1EEENS1_24CollectiveEpilogueBwdGQAISA_fSD_Li256ELb0ELb0EEENS1_19SingleTileSchedulerILb0ELb0ELb0ELi128EEEEEEEEEvNT_6ParamsE$_ZN4cute3eso3ESOILb0ELb1EJNS_15ArithmeticTupleIJNS_1CILi0EEEiEEEEEC2ERKS5_)
        /*1fd54*/ 	.word	0x00000000


	//----- nvinfo : EIATTR_FRAME_SIZE
	.align		4
.L_21742:
        /*1fd58*/ 	.byte	0x04, 0x11
        /*1fd5a*/ 	.short	(.L_21744 - .L_21743)
	.align		4
.L_21743:
        /*1fd5c*/ 	.word	index@($_ZN7cutlass13device_kernelIN5flash19enable_sm80_to_sm89INS1_16FlashAttnBwdSm80INS1_25CollectiveMainloopBwdSm80ILi2ELi2EN4cute5tupleIJNS5_1CILi64EEENS7_ILi128EEES8_EEENS_10bfloat16_tEfNS_4arch4Sm80ELb0ELb1ELb1ELb0ELb0ELb0ELb0ELb0ELi2ELi2ELi4ELi2ELb1EEENS1_24CollectiveEpilogueBwdGQAISA_fSD_Li256ELb0ELb0EEENS1_19SingleTileSchedulerILb0ELb0ELb0ELi128EEEEEEEEEvNT_6ParamsE$_ZN4cute3eso3ESOILb0ELb0EJiiEEC2ERKiS4_)
        /*1fd60*/ 	.word	0x00000000


	//----- nvinfo : EIATTR_FRAME_SIZE
	.align		4
.L_21744:
        /*1fd64*/ 	.byte	0x04, 0x11
        /*1fd66*/ 	.short	(.L_21746 - .L_21745)
	.align		4
.L_21745:
        /*1fd68*/ 	.word	index@($_ZN7cutlass13device_kernelIN5flash19enable_sm80_to_sm89INS1_16FlashAttnBwdSm80INS1_25CollectiveMainloopBwdSm80ILi2ELi2EN4cute5tupleIJNS5_1CILi64EEENS7_ILi128EEES8_EEENS_10bfloat16_tEfNS_4arch4Sm80ELb0ELb1ELb1ELb0ELb0ELb0ELb0ELb0ELi2ELi2ELi4ELi2ELb1EEENS1_24CollectiveEpilogueBwdGQAISA_fSD_Li256ELb0ELb0EEENS1_19SingleTileSchedulerILb0ELb0ELb0ELi128EEEEEEEEEvNT_6ParamsE$_ZN4cute3eso3ESOILb0ELb0EJNS_6LayoutINS_5tupleIJNS3_IJNS_1CILi8EEENS4_ILi1EEEEEENS4_ILi2EEES6_EEENS3_IJNS3_IJS6_NS4_ILi0EEEEEElSA_EEEEElEEC2ERKSD_RKl)
        /*1fd6c*/ 	.word	0x00000000


	//----- nvinfo : EIATTR_FRAME_SIZE
	.align		4
.L_21746:
        /*1fd70*/ 	.byte	0x04, 0x11
        /*1fd72*/ 	.short	(.L_21748 - .L_21747)
	.align		4
.L_21747:
        /*1fd74*/ 	.word	index@($_ZN7cutlass13device_kernelIN5flash19enable_sm80_to_sm89INS1_16FlashAttnBwdSm80INS1_25CollectiveMainloopBwdSm80ILi2ELi2EN4cute5tupleIJNS5_1CILi64EEENS7_ILi128EEES8_EEENS_10bfloat16_tEfNS_4arch4Sm80ELb0ELb1ELb1ELb0ELb0ELb0ELb0ELb0ELi2ELi2ELi4ELi2ELb1EEENS1_24CollectiveEpilogueBwdGQAISA_fSD_Li256ELb0ELb0EEENS1_19SingleTileSchedulerILb0ELb0ELb0ELi128EEEEEEEEEvNT_6ParamsE$_ZN4cute3eso3ESOILb0ELb0EJNS_6LayoutINS_5tupleIJNS3_IJNS_1CILi8EEENS4_ILi1EEEEEENS4_ILi2EEES6_EEENS3_IJNS3_IJS6_NS4_ILi0EEEEEElSA_EEEEENS_10ViewEngineINS_8gmem_ptrIPKN7cutlass10bfloat16_tEEEEEEEC2ERKSD_RKSL_)
        /*1fd78*/ 	.word	0x00000000


	//----- nvinfo : EIATTR_FRAME_SIZE
	.align		4
.L_21748:
        /*1fd7c*/ 	.byte	0x04, 0x11
        /*1fd7e*/ 	.short	(.L_21750 - .L_21749)
	.align		4
.L_21749:
        /*1fd80*/ 	.word	index@($_ZN7cutlass13device_kernelIN5flash19enable_sm80_to_sm89INS1_16FlashAttnBwdSm80INS1_25CollectiveMainloopBwdSm80ILi2ELi2EN4cute5tupleIJNS5_1CILi64EEENS7_ILi128EEES8_EEENS_10bfloat16_tEfNS_4arch4Sm80ELb0ELb1ELb1ELb0ELb0ELb0ELb0ELb0ELi2ELi2ELi4ELi2ELb1EEENS1_24CollectiveEpilogueBwdGQAISA_fSD_Li256ELb0ELb0EEENS1_19SingleTileSchedulerILb0ELb0ELb0ELi128EEEEEEEEEvNT_6ParamsE$_ZN4cute3eso3ESOILb0ELb0EJNS_5tupleIJiiEEEiiiEEC2ERKS3_RKiS8_S8_)
        /*1fd84*/ 	.word	0x00000000


	//----- nvinfo : EIATTR_FRAME_SIZE
	.align		4
.L_21750:
        /*1fd88*/ 	.byte	0x04, 0x11
        /*1fd8a*/ 	.short	(.L_21752 - .L_21751)
	.align		4
.L_21751:
        /*1fd8c*/ 	.word	index@($_ZN7cutlass13device_kernelIN5flash19enable_sm80_to_sm89INS1_16FlashAttnBwdSm80INS1_25CollectiveMainloopBwdSm80ILi2ELi2EN4cute5tupleIJNS5_1CILi64EEENS7_ILi128EEES8_EEENS_10bfloat16_tEfNS_4arch4Sm80ELb0ELb1ELb1ELb0ELb0ELb0ELb0ELb0ELi2ELi2ELi4ELi2ELb1EEENS1_24CollectiveEpilogueBwdGQAISA_fSD_Li256ELb0ELb0EEENS1_19SingleTileSchedulerILb0ELb0ELb0ELi128EEEEEEEEEvNT_6ParamsE$_ZN4cute3eso3ESOILb0ELb0EJNS_15ArithmeticTupleIJiiEEEiiiEEC2ERKS3_RKiS8_S8_)
        /*1fd90*/ 	.word	0x00000000


	//----- nvinfo : EIATTR_FRAME_SIZE
	.align		4
.L_21752:
        /*1fd94*/ 	.byte	0x04, 0x11
        /*1fd96*/ 	.short	(.L_21754 - .L_21753)
	.align		4
.L_21753:
        /*1fd98*/ 	.word	index@($_ZN7cutlass13device_kernelIN5flash19enable_sm80_to_sm89INS1_16FlashAttnBwdSm80INS1_25CollectiveMainloopBwdSm80ILi2ELi2EN4cute5tupleIJNS5_1CILi64EEENS7_ILi128EEES8_EEENS_10bfloat16_tEfNS_4arch4Sm80ELb0ELb1ELb1ELb0ELb0ELb0ELb0ELb0ELi2ELi2ELi4ELi2ELb1EEENS1_24CollectiveEpilogueBwdGQAISA_fSD_Li256ELb0ELb0EEENS1_19SingleTileSchedulerILb0ELb0ELb0ELi128EEEEEEEEEvNT_6ParamsE$_ZN4cute12iter_adaptorIPfNS_8smem_ptrIS1_EEEC2ES1_)
        /*1fd9c*/ 	.word	0x00000000


	//----- nvinfo : EIATTR_FRAME_SIZE
	.align		4
.L_21754:
        /*1fda0*/ 	.byte	0x04, 0x11
        /*1fda2*/ 	.short	(.L_21756 - .L_21755)
	.align		4
.L_21755:
        /*1fda4*/ 	.word	index@($_ZN7cutlass13device_kernelIN5flash19enable_sm80_to_sm89INS1_16FlashAttnBwdSm80INS1_25CollectiveMainloopBwdSm80ILi2ELi2EN4cute5tupleIJNS5_1CILi64EEENS7_ILi128EEES8_EEENS_10bfloat16_tEfNS_4arch4Sm80ELb0ELb1ELb1ELb0ELb0ELb0ELb0ELb0ELi2ELi2ELi4ELi2ELb1EEENS1_24CollectiveEpilogueBwdGQAISA_fSD_Li256ELb0ELb0EEENS1_19SingleTileSchedulerILb0ELb0ELb0ELi128EEEEEEEEEvNT_6ParamsE$_ZN4cute12iter_adaptorIPN7cutlass9uint128_tENS_8smem_ptrIS3_EEEC2ES3_)
        /*1fda8*/ 	.word	0x00000000


	//----- nvinfo : EIATTR_FRAME_SIZE
	.align		4
.L_21756:
        /*1fdac*/ 	.byte	0x04, 0x11
        /*1fdae*/ 	.short	(.L_21758 - .L_21757)
	.align		4
.L_21757:
        /*1fdb0*/ 	.word	index@($_ZN7cutlass13device_kernelIN5flash19enable_sm80_to_sm89INS1_16FlashAttnBwdSm80INS1_25CollectiveMainloopBwdSm80ILi2ELi2EN4cute5tupleIJNS5_1CILi64EEENS7_ILi128EEES8_EEENS_10bfloat16_tEfNS_4arch4Sm80ELb0ELb1ELb1ELb0ELb0ELb0ELb0ELb0ELi2ELi2ELi4ELi2ELb1EEENS1_24CollectiveEpilogueBwdGQAISA_fSD_Li256ELb0ELb0EEENS1_19SingleTileSchedulerILb0ELb0ELb0ELi128EEEEEEEEEvNT_6ParamsE$_ZN4cute12iter_adaptorIPN7cutlass10bfloat16_tENS_8smem_ptrIS3_EEEC2ES3_)
        /*1fdb4*/ 	.word	0x00000000


	//----- nvinfo : EIATTR_FRAME_SIZE
	.align		4
.L_21758:
        /*1fdb8*/ 	.byte	0x04, 0x11
        /*1fdba*/ 	.short	(.L_21760 - .L_21759)
	.align		4
.L_21759:
        /*1fdbc*/ 	.word	index@($_ZN7cutlass13device_kernelIN5flash19enable_sm80_to_sm89INS1_16FlashAttnBwdSm80INS1_25CollectiveMainloopBwdSm80ILi2ELi2EN4cute5tupleIJNS5_1CILi64EEENS7_ILi128EEES8_EEENS_10bfloat16_tEfNS_4arch4Sm80ELb0ELb1ELb1ELb0ELb0ELb0ELb0ELb0ELi2ELi2ELi4ELi2ELb1EEENS1_24CollectiveEpilogueBwdGQAISA_fSD_Li256ELb0ELb0EEENS1_19SingleTileSchedulerILb0ELb0ELb0ELi128EEEEEEEEEvNT_6ParamsE$_ZN4cute12iter_adaptorIPKfNS_8gmem_ptrIS2_EEEC2ES2_)
        /*1fdc0*/ 	.word	0x00000000


	//----- nvinfo : EIATTR_FRAME_SIZE
	.align		4
.L_21760:
        /*1fdc4*/ 	.byte	0x04, 0x11
        /*1fdc6*/ 	.short	(.L_21762 - .L_21761)
	.align		4
.L_21761:
        /*1fdc8*/ 	.word	index@($_ZN7cutlass13device_kernelIN5flash19enable_sm80_to_sm89INS1_16FlashAttnBwdSm80INS1_25CollectiveMainloopBwdSm80ILi2ELi2EN4cute5tupleIJNS5_1CILi64EEENS7_ILi128EEES8_EEENS_10bfloat16_tEfNS_4arch4Sm80ELb0ELb1ELb1ELb0ELb0ELb0ELb0ELb0ELi2ELi2ELi4ELi2ELb1EEENS1_24CollectiveEpilogueBwdGQAISA_fSD_Li256ELb0ELb0EEENS1_19SingleTileSchedulerILb0ELb0ELb0ELi128EEEEEEEEEvNT_6ParamsE$_ZN4cute12iter_adaptorIPKN7cutlass9uint128_tENS_8gmem_ptrIS4_EEEC2ES4_)
        /*1fdcc*/ 	.word	0x00000000


	//----- nvinfo : EIATTR_FRAME_SIZE
	.align		4
.L_21762:
        /*1fdd0*/ 	.byte	0x04, 0x11
        /*1fdd2*/ 	.short	(.L_21764 - .L_21763)
	.align		4
.L_21763:
        /*1fdd4*/ 	.word	index@($_ZN7cutlass13device_kernelIN5flash19enable_sm80_to_sm89INS1_16FlashAttnBwdSm80INS1_25CollectiveMainloopBwdSm80ILi2ELi2EN4cute5tupleIJNS5_1CILi64EEENS7_ILi128EEES8_EEENS_10bfloat16_tEfNS_4arch4Sm80ELb0ELb1ELb1ELb0ELb0ELb0ELb0ELb0ELi2ELi2ELi4ELi2ELb1EEENS1_24CollectiveEpilogueBwdGQAISA_fSD_Li256ELb0ELb0EEENS1_19SingleTileSchedulerILb0ELb0ELb0ELi128EEEEEEEEEvNT_6ParamsE$_ZN4cute12iter_adaptorIPKN7cutlass10bfloat16_tENS_8gmem_ptrIS4_EEEC2ES4_)
        /*1fdd8*/ 	.word	0x00000000


	//----- nvinfo : EIATTR_FRAME_SIZE
	.align		4
.L_21764:
        /*1fddc*/ 	.byte	0x04, 0x11
        /*1fdde*/ 	.short	(.L_21766 - .L_21765)
	.align		4
.L_21765:
        /*1fde0*/ 	.word	index@(_ZN7cutlass13device_kernelIN5flash19enable_sm80_to_sm89INS1_16FlashAttnBwdSm80INS1_25CollectiveMainloopBwdSm80ILi2ELi2EN4cute5tupleIJNS5_1CILi64EEENS7_ILi128EEES8_EEENS_10bfloat16_tEfNS_4arch4Sm80ELb0ELb1ELb1ELb0ELb0ELb0ELb0ELb0ELi2ELi2ELi4ELi2ELb1EEENS1_24CollectiveEpilogueBwdGQAISA_fSD_Li256ELb0ELb0EEENS1_19SingleTileSchedulerILb0ELb0ELb0ELi128EEEEEEEEEvNT_6ParamsE)
        /*1fde4*/ 	.word	0x000001b0


	//----- nvinfo : EIATTR_REGCOUNT
	.align		4
.L_21766:
        /*1fde8*/ 	.byte	0x04, 0x2f
        /*1fdea*/ 	.short	(.L_21768 - .L_21767)
	.align		4
.L_21767:
        /*1fdec*/ 	.word	index@(_ZN7cutlass13device_kernelIN5flash19enable_sm80_to_sm89INS1_16FlashAttnBwdSm80INS1_25CollectiveMainloopBwdSm80ILi2ELi2EN4cute5tupleIJNS5_1CILi64EEENS7_ILi128EEES8_EEENS_10bfloat16_tEfNS_4arch4Sm80ELb0ELb1ELb1ELb0ELb1ELb0ELb0ELb0ELi2ELi2ELi4ELi2ELb1EEENS1_21CollectiveEpilogueBwdISA_SB_SD_Li256ELb0ELb0ELi2EEENS1_19SingleTileSchedulerILb0ELb0ELb0ELi128EEEEEEEEEvNT_6ParamsE)
        /*1fdf0*/ 	.word	0x000000ff


	//----- nvinfo : EIATTR_FRAME_SIZE
	.align		4
.L_21768:
        /*1fdf4*/ 	.byte	0x04, 0x11
        /*1fdf6*/ 	.short	(.L_21770 - .L_21769)
	.align		4
.L_21769:
        /*1fdf8*/ 	.word	index@($_ZN7cutlass13device_kernelIN5flash19enable_sm80_to_sm89INS1_16FlashAttnBwdSm80INS1_25CollectiveMainloopBwdSm80ILi2ELi2EN4cute5tupleIJNS5_1CILi64EEENS7_ILi128EEES8_EEENS_10bfloat16_tEfNS_4arch4Sm80ELb0ELb1ELb1ELb0ELb1ELb0ELb0ELb0ELi2ELi2ELi4ELi2ELb1EEENS1_21CollectiveEpilogueBwdISA_SB_SD_Li256ELb0ELb0ELi2EEENS1_19SingleTileSchedulerILb0ELb0ELb0ELi128EEEEEEEEEvNT_6ParamsE$_ZZN5flash25CollectiveMainloopBwdSm80ILi2ELi2EN4cute5tupleIJNS1_1CILi64EEENS3_ILi128EEES4_EEEN7cutlass10bfloat16_tEfNS7_4arch4Sm80ELb0ELb1ELb1ELb0ELb1ELb0ELb0ELb0ELi2ELi2ELi4ELi2ELb1EE3mmaINS_16FlashAttnBwdSm80ISB_NS_21CollectiveEpilogueBwdIS6_S8_SA_Li256ELb0ELb0ELi2EEENS_19SingleTileSchedulerILb0ELb0ELb0ELi128EEEE13SharedStorageENS1_6TensorINS1_11ArrayEngineIfLm32EEENS1_6LayoutINS2_IJNS2_IJNS3_ILi2EEESO_EEESO_NS3_ILi4EEEEEENS2_IJNS2_IJNS3_ILi1EEESO_EEESQ_NS3_ILi8EEEEEEEEEEEEbRKNSB_6ParamsERT0_S12_iNS2_IJiiiEEERT_ENKUliiE_clEii)
        /*1fdfc*/ 	.word	0x00000000


	//----- nvinfo : EIATTR_FRAME_SIZE
	.align		4
.L_21770:
        /*1fe00*/ 	.byte	0x04, 0x11
        /*1fe02*/ 	.short	(.L_21772 - .L_21771)
	.align		4
.L_21771:
        /*1fe04*/ 	.word	index@($_ZN7cutlass13device_kernelIN5flash19enable_sm80_to_sm89INS1_16FlashAttnBwdSm80INS1_25CollectiveMainloopBwdSm80ILi2ELi2EN4cute5tupleIJNS5_1CILi64EEENS7_ILi128EEES8_EEENS_10bfloat16_tEfNS_4arch4Sm80ELb0ELb1ELb1ELb0ELb1ELb0ELb0ELb0ELi2ELi2ELi4ELi2ELb1EEENS1_21CollectiveEpilogueBwdISA_SB_SD_Li256ELb0ELb0ELi2EEENS1_19SingleTileSchedulerILb0ELb0ELb0ELi128EEEEEEEEEvNT_6ParamsE$_ZZN5flash25CollectiveMainloopBwdSm80ILi2ELi2EN4cute5tupleIJNS1_1CILi64EEENS3_ILi128EEES4_EEEN7cutlass10bfloat16_tEfNS7_4arch4Sm80ELb0ELb1ELb1ELb0ELb1ELb0ELb0ELb0ELi2ELi2ELi4ELi2ELb1EE3mmaINS_16FlashAttnBwdSm80ISB_NS_21CollectiveEpilogueBwdIS6_S8_SA_Li256ELb0ELb0ELi2EEENS_19SingleTileSchedulerILb0ELb0ELb0ELi128EEEE13SharedStorageENS1_6TensorINS1_11ArrayEngineIfLm32EEENS1_6LayoutINS2_IJNS2_IJNS3_ILi2EEESO_EEESO_NS3_ILi4EEEEEENS2_IJNS2_IJNS3_ILi1EEESO_EEESQ_NS3_ILi8EEEEEEEEEEEEbRKNSB_6ParamsERT0_S12_iNS2_IJiiiEEERT_ENKUliiE0_clEii)
        /*1fe08*/ 	.word	0x00000000


	//----- nvinfo : EIATTR_FRAME_SIZE
	.align		4
.L_21772:
        /*1fe0c*/ 	.byte	0x04, 0x11
        /*1fe0e*/ 	.short	(.L_21774 - .L_21773)
	.align		4
.L_21773:
        /*1fe10*/ 	.word	index@($_ZN7cutlass13device_kernelIN5flash19enable_sm80_to_sm89INS1_16FlashAttnBwdSm80INS1_25CollectiveMainloopBwdSm80ILi2ELi2EN4cute5tupleIJNS5_1CILi64EEENS7_ILi128EEES8_EEENS_10bfloat16_tEfNS_4arch4Sm80ELb0ELb1ELb1ELb0ELb1ELb0ELb0ELb0ELi2ELi2ELi4ELi2ELb1EEENS1_21CollectiveEpilogueBwdISA_SB_SD_Li256ELb0ELb0ELi2EEENS1_19SingleTileSchedulerILb0ELb0ELb0ELi128EEEEEEEEEvNT_6ParamsE$_ZZN4cuteplIJiiEJNS_1CILi0EEES2_EEEDaRKNS_15ArithmeticTupleIJDpT_EEERKNS3_IJDpT0_EEEENKUlDpRKT_E_clIJiiEEEDaSH_)
        /*1fe14*/ 	.word	0x00000000


	//----- nvinfo : EIATTR_FRAME_SIZE
	.align		4
.L_21774:
        /*1fe18*/ 	.byte	0x04, 0x11
        /*1fe1a*/ 	.short	(.L_21776 - .L_21775)
	.align		4
.L_21775:
        /*1fe1c*/ 	.word	index@($_ZN7cutlass13device_kernelIN5flash19enable_sm80_to_sm89INS1_16FlashAttnBwdSm80INS1_25CollectiveMainloopBwdSm80ILi2ELi2EN4cute5tupleIJNS5_1CILi64EEENS7_ILi128EEES8_EEENS_10bfloat16_tEfNS_4arch4Sm80ELb0ELb1ELb1ELb0ELb1ELb0ELb0ELb0ELi2ELi2ELi4ELi2ELb1EEENS1_21CollectiveEpilogueBwdISA_SB_SD_Li256ELb0ELb0ELi2EEENS1_19SingleTileSchedulerILb0ELb0ELb0ELi128EEEEEEEEEvNT_6ParamsE$_ZZN4cuteplIJiEJNS_1CILi0EEEiEEEDaRKNS_15ArithmeticTupleIJDpT_EEERKNS3_IJDpT0_EEEENKUlDpRKT_E_clIJiiEEEDaSH_)
        /*1fe20*/ 	.word	0x00000000


	//----- nvinfo : EIATTR_FRAME_SIZE
	.align		4
.L_21776:
        /*1fe24*/ 	.byte	0x04, 0x11
        /*1fe26*/ 	.short	(.L_21778 - .L_21777)
	.align		4
.L_21777:
        /*1fe28*/ 	.word	index@($_ZN7cutlass13device_kernelIN5flash19enable_sm80_to_sm89INS1_16FlashAttnBwdSm80INS1_25CollectiveMainloopBwdSm80ILi2ELi2EN4cute5tupleIJNS5_1CILi64EEENS7_ILi128EEES8_EEENS_10bfloat16_tEfNS_4arch4Sm80ELb0ELb1ELb1ELb0ELb1ELb0ELb0ELb0ELi2ELi2ELi4ELi2ELb1EEENS1_21CollectiveEpilogueBwdISA_SB_SD_Li256ELb0ELb0ELi2EEENS1_19SingleTileSchedulerILb0ELb0ELb0ELi128EEEEEEEEEvNT_6ParamsE$_ZZN4cuteplIJiEJNS_1CILi0EEEEEEDaRKNS_15ArithmeticTupleIJDpT_EEERKNS3_IJDpT0_EEEENKUlDpRKT_E_clIJiEEEDaSH_)
        /*1fe2c*/ 	.word	0x00000000


	//----- nvinfo : EIATTR_FRAME_SIZE
	.align		4
.L_21778:
        /*1fe30*/ 	.byte	0x04, 0x11
        /*1fe32*/ 	.short	(.L_21780 - .L_21779)
	.align		4
.L_21779:
        /*1fe34*/ 	.word	index@($_ZN7cutlass13device_kernelIN5flash19enable_sm80_to_sm89INS1_16FlashAttnBwdSm80INS1_25CollectiveMainloopBwdSm80ILi2ELi2EN4cute5tupleIJNS5_1CILi64EEENS7_ILi128EEES8_EEENS_10bfloat16_tEfNS_4arch4Sm80ELb0ELb1ELb1ELb0ELb1ELb0ELb0ELb0ELi2ELi2ELi4ELi2ELb1EEENS1_21CollectiveEpilogueBwdISA_SB_SD_Li256ELb0ELb0ELi2EEENS1_19SingleTileSchedulerILb0ELb0ELb0ELi128EEEEEEEEEvNT_6ParamsE$_ZZN4cuteplIJNS_1CILi0EEEiEJS2_S2_iiEEEDaRKNS_15ArithmeticTupleIJDpT_EEERKNS3_IJDpT0_EEEENKUlDpRKT_E_clIJS2_iiiEEEDaSH_)
        /*1fe38*/ 	.word	0x00000000


	//----- nvinfo : EIATTR_FRAME_SIZE
	.align		4
.L_21780:
        /*1fe3c*/ 	.byte	0x04, 0x11
        /*1fe3e*/ 	.short	(.L_21782 - .L_21781)
	.align		4
.L_21781:
        /*1fe40*/ 	.word	index@($_ZN7cutlass13device_kernelIN5flash19enable_sm80_to_sm89INS1_16FlashAttnBwdSm80INS1_25CollectiveMainloopBwdSm80ILi2ELi2EN4cute5tupleIJNS5_1CILi64EEENS7_ILi128EEES8_EEENS_10bfloat16_tEfNS_4arch4Sm80ELb0ELb1ELb1ELb0ELb1ELb0ELb0ELb0ELi2ELi2ELi4ELi2ELb1EEENS1_21CollectiveEpilogueBwdISA_SB_SD_Li256ELb0ELb0ELi2EEENS1_19SingleTileSchedulerILb0ELb0ELb0ELi128EEEEEEEEEvNT_6ParamsE$_ZZN4cuteplIJNS_1CILi0EEES2_iEJS2_S2_S2_iEEEDaRKNS_15ArithmeticTupleIJDpT_EEERKNS3_IJDpT0_EEEENKUlDpRKT_E_clIJS2_S2_iiEEEDaSH_)
        /*1fe44*/ 	.word	0x00000000


	//----- nvinfo : EIATTR_FRAME_SIZE
	.align		4
.L_21782:
        /*1fe48*/ 	.byte	0x04, 0x11
        /*1fe4a*/ 	.short	(.L_21784 - .L_21783)
	.align		4
.L_21783:
        /*1fe4c*/ 	.word	index@($_ZN7cutlass13device_kernelIN5flash19enable_sm80_to_sm89INS1_16FlashAttnBwdSm80INS1_25CollectiveMainloopBwdSm80ILi2ELi2EN4cute5tupleIJNS5_1CILi64EEENS7_ILi128EEES8_EEENS_10bfloat16_tEfNS_4arch4Sm80ELb0ELb1ELb1ELb0ELb1ELb0ELb0ELb0ELi2ELi2ELi4ELi2ELb1EEENS1_21CollectiveEpilogueBwdISA_SB_SD_Li256ELb0ELb0ELi2EEENS1_19SingleTileSchedulerILb0ELb0ELb0ELi128EEEEEEEEEvNT_6ParamsE$_ZZN4cuteplIJNS_1CILi0EEES2_EJiS2_EEEDaRKNS_15ArithmeticTupleIJDpT_EEERKNS3_IJDpT0_EEEENKUlDpRKT_E_clIJiS2_EEEDaSH_)
        /*1fe50*/ 	.word	0x00000000


	//----- nvinfo : EIATTR_FRAME_SIZE
	.align		4
.L_21784:
        /*1fe54*/ 	.byte	0x04, 0x11
        /*1fe56*/ 	.short	(.L_21786 - .L_21785)
	.align		4
.L_21785:
        /*1fe58*/ 	.word	index@($_ZN7cutlass13device_kernelIN5flash19enable_sm80_to_sm89INS1_16FlashAttnBwdSm80INS1_25CollectiveMainloopBwdSm80ILi2ELi2EN4cute5tupleIJNS5_1CILi64EEENS7_ILi128EEES8_EEENS_10bfloat16_tEfNS_4arch4Sm80ELb0ELb1ELb1ELb0ELb1ELb0ELb0ELb0ELi2ELi2ELi4ELi2ELb1EEENS1_21CollectiveEpilogueBwdISA_SB_SD_Li256ELb0ELb0ELi2EEENS1_19SingleTileSchedulerILb0ELb0ELb0ELi128EEEEEEEEEvNT_6ParamsE$_ZZN4cuteplIJNS_1CILi0EEES2_EJiEEEDaRKNS_15ArithmeticTupleIJDpT_EEERKNS3_IJDpT0_EEEENKUlDpRKT_E_clIJiS2_EEEDaSH_)
        /*1fe5c*/ 	.word	0x00000000


	//----- nvinfo : EIATTR_FRAME_SIZE
	.align		4
.L_21786:
        /*1fe60*/ 	.byte	0x04, 0x11
        /*1fe62*/ 	.short	(.L_21788 - .L_21787)
	.align		4
.L_21787:
        /*1fe64*/ 	.word	index@($_ZN7cutlass13device_kernelIN5flash19enable_sm80_to_sm89INS1_16FlashAttnBwdSm80INS1_25CollectiveMainloopBwdSm80ILi2ELi2EN4cute5tupleIJNS5_1CILi64EEENS7_ILi128EEES8_EEENS_10bfloat16_tEfNS_4arch4Sm80ELb0ELb1ELb1ELb0ELb1ELb0ELb0ELb0ELi2ELi2ELi4ELi2ELb1EEENS1_21CollectiveEpilogueBwdISA_SB_SD_Li256ELb0ELb0ELi2EEENS1_19SingleTileSchedulerILb0ELb0ELb0ELi128EEEEEEEEEvNT_6ParamsE$_ZZN4cuteplIJNS_15ArithmeticTupleIJiiEEEEJNS_1CILi0EEEiiiEEEDaRKNS1_IJDpT_EEERKNS1_IJDpT0_EEEENKUlDpRKT_E_clIJS2_iiiEEEDaSI_)
        /*1fe68*/ 	.word	0x00000000


	//----- nvinfo : EIATTR_FRAME_SIZE
	.align		4
.L_21788:
        /*1fe6c*/ 	.byte	0x04, 0x11
        /*1fe6e*/ 	.short	(.L_21790 - .L_21789)
	.align		4
.L_21789:
        /*1fe70*/ 	.word	index@($_ZN7cutlass13device_kernelIN5flash19enable_sm80_to_sm89INS1_16FlashAttnBwdSm80INS1_25CollectiveMainloopBwdSm80ILi2ELi2EN4cute5tupleIJNS5_1CILi64EEENS7_ILi128EEES8_EEENS_10bfloat16_tEfNS_4arch4Sm80ELb0ELb1ELb1ELb0ELb1ELb0ELb0ELb0ELi2ELi2ELi4ELi2ELb1EEENS1_21CollectiveEpilogueBwdISA_SB_SD_Li256ELb0ELb0ELi2EEENS1_19SingleTileSchedulerILb0ELb0ELb0ELi128EEEEEEEEEvNT_6ParamsE$_ZZN4cuteplIJNS_15ArithmeticTupleIJiEEEEJNS1_IJNS_1CILi0EEEiEEEEEEDaRKNS1_IJDpT_EEERKNS1_IJDpT0_EEEENKUlDpRKT_E_clIJNS1_IJiiEEEEEEDaSJ_)
        /*1fe74*/ 	.word	0x00000000


	//----- nvinfo : EIATTR_FRAME_SIZE
	.align		4
.L_21790:
        /*1fe78*/ 	.byte	0x04, 0x11
        /*1fe7a*/ 	.short	(.L_21792 - .L_21791)
	.align		4
.L_21791:
        /*1fe7c*/ 	.word	index@($_ZN7cutlass13device_kernelIN5flash19enable_sm80_to_sm89INS1_16FlashAttnBwdSm80INS1_25CollectiveMainloopBwdSm80ILi2ELi2EN4cute5tupleIJNS5_1CILi64EEENS7_ILi128EEES8_EEENS_10bfloat16_tEfNS_4arch4Sm80ELb0ELb1ELb1ELb0ELb1ELb0ELb0ELb0ELi2ELi2ELi4ELi2ELb1EEENS1_21CollectiveEpilogueBwdISA_SB_SD_Li256ELb0ELb0ELi2EEENS1_19SingleTileSchedulerILb0ELb0ELb0ELi128EEEEEEEEEvNT_6ParamsE$_ZZN4cute9transformINS_15ArithmeticTupleIJiiEEEZNS_14transform_leafIS2_RNS_8identityEEEDaRKT_OT0_EUlRKT_E_EEDaS8_SA_ENKUlDpSD_E_clIJiiEEEDaSF_)
        /*1fe80*/ 	.word	0x00000000


	//----- nvinfo : EIATTR_FRAME_SIZE
	.align		4
.L_21792:
        /*1fe84*/ 	.byte	0x04, 0x11
        /*1fe86*/ 	.short	(.L_21794 - .L_21793)
	.align		4
.L_21793:
        /*1fe88*/ 	.word	index@($_ZN7cutlass13device_kernelIN5flash19enable_sm80_to_sm89INS1_16FlashAttnBwdSm80INS1_25CollectiveMainloopBwdSm80ILi2ELi2EN4cute5tupleIJNS5_1CILi64EEENS7_ILi128EEES8_EEENS_10bfloat16_tEfNS_4arch4Sm80ELb0ELb1ELb1ELb0ELb1ELb0ELb0ELb0ELi2ELi2ELi4ELi2ELb1EEENS1_21CollectiveEpilogueBwdISA_SB_SD_Li256ELb0ELb0ELi2EEENS1_19SingleTileSchedulerILb0ELb0ELb0ELi128EEEEEEEEEvNT_6ParamsE$_ZZN4cute9transformINS_15ArithmeticTupleIJNS1_IJiiEEEiiiEEEZNS_14transform_leafIS3_NS_8identityEEEDaRKT_OT0_EUlRKT_E_EEDaS8_SA_ENKUlDpSD_E_clIJNS_5tupleIJiiEEEiiiEEEDaSF_)
        /*1fe8c*/ 	.word	0x00000000


	//----- nvinfo : EIATTR_FRAME_SIZE
	.align		4
.L_21794:
        /*1fe90*/ 	.byte	0x04, 0x11
        /*1fe92*/ 	.short	(.L_21796 - .L_21795)
	.align		4
.L_21795:
        /*1fe94*/ 	.word	index@($_ZN7cutlass13device_kernelIN5flash19enable_sm80_to_sm89INS1_16FlashAttnBwdSm80INS1_25CollectiveMainloopBwdSm80ILi2ELi2EN4cute5tupleIJNS5_1CILi64EEENS7_ILi128EEES8_EEENS_10bfloat16_tEfNS_4arch4Sm80ELb0ELb1ELb1ELb0ELb1ELb0ELb0ELb0ELi2ELi2ELi4ELi2ELb1EEENS1_21CollectiveEpilogueBwdISA_SB_SD_Li256ELb0ELb0ELi2EEENS1_19SingleTileSchedulerILb0ELb0ELb0ELi128EEEEEEEEEvNT_6ParamsE$_ZZN4cute7idx2crdINS_5tupleIJiEEENS1_IJNS1_IJNS1_IJNS_1CILi8EEENS3_ILi2EEEEEES5_S5_NS3_ILi4EEEEEEEEEEEDaRKT_RKT0_ENKUlRKT_RKT0_E_clIiS8_EEDaSI_SL_)
        /*1fe98*/ 	.word	0x00000000


	//----- nvinfo : EIATTR_FRAME_SIZE
	.align		4
.L_21796:
        /*1fe9c*/ 	.byte	0x04, 0x11
        /*1fe9e*/ 	.short	(.L_21798 - .L_21797)
	.align		4
.L_21797:
        /*1fea0*/ 	.word	index@($_ZN7cutlass13device_kernelIN5flash19enable_sm80_to_sm89INS1_16FlashAttnBwdSm80INS1_25CollectiveMainloopBwdSm80ILi2ELi2EN4cute5tupleIJNS5_1CILi64EEENS7_ILi128EEES8_EEENS_10bfloat16_tEfNS_4arch4Sm80ELb0ELb1ELb1ELb0ELb1ELb0ELb0ELb0ELi2ELi2ELi4ELi2ELb1EEENS1_21CollectiveEpilogueBwdISA_SB_SD_Li256ELb0ELb0ELi2EEENS1_19SingleTileSchedulerILb0ELb0ELb0ELi128EEEEEEEEEvNT_6ParamsE$_ZZN4cute7idx2crdINS_5tupleIJiEEENS1_IJNS1_IJNS1_IJNS_1CILi8EEENS3_ILi2EEEEEES5_NS3_ILi4EEES5_EEEEEEEEDaRKT_RKT0_ENKUlRKT_RKT0_E_clIiS8_EEDaSI_SL_)
        /*1fea4*/ 	.word	0x00000000


	//----- nvinfo : EIATTR_FRAME_SIZE
	.align		4
.L_21798:
        /*1fea8*/ 	.byte	0x04, 0x11
        /*1feaa*/ 	.short	(.L_21800 - .L_21799)
	.align		4
.L_21799:
        /*1feac*/ 	.word	index@($_ZN7cutlass13device_kernelIN5flash19enable_sm80_to_sm89INS1_16FlashAttnBwdSm80INS1_25CollectiveMainloopBwdSm80ILi2ELi2EN4cute5tupleIJNS5_1CILi64EEENS7_ILi128EEES8_EEENS_10bfloat16_tEfNS_4arch4Sm80ELb0ELb1ELb1ELb0ELb1ELb0ELb0ELb0ELi2ELi2ELi4ELi2ELb1EEENS1_21CollectiveEpilogueBwdISA_SB_SD_Li256ELb0ELb0ELi2EEENS1_19SingleTileSchedulerILb0ELb0ELb0ELi128EEEEEEEEEvNT_6ParamsE$_ZZN4cute5sliceINS_5tupleIJNS_10UnderscoreES2_S2_iEEENS1_IJNS1_IJNS_1CILi1EEENS4_ILi0EEEEEElS6_lEEEEEDaRKT_RKT0_ENKUlRKT_RKT0_E_clIS2_lEEDaSH_SK_)
        /*1feb0*/ 	.word	0x00000000


	//----- nvinfo : EIATTR_FRAME_SIZE
	.align		4
.L_21800:
        /*1feb4*/ 	.byte	0x04, 0x11
        /*1feb6*/ 	.short	(.L_21802 - .L_21801)
	.align		4
.L_21801:
        /*1feb8*/ 	.word	index@($_ZN7cutlass13device_kernelIN5flash19enable_sm80_to_sm89INS1_16FlashAttnBwdSm80INS1_25CollectiveMainloopBwdSm80ILi2ELi2EN4cute5tupleIJNS5_1CILi64EEENS7_ILi128EEES8_EEENS_10bfloat16_tEfNS_4arch4Sm80ELb0ELb1ELb1ELb0ELb1ELb0ELb0ELb0ELi2ELi2ELi4ELi2ELb1EEENS1_21CollectiveEpilogueBwdISA_SB_SD_Li256ELb0ELb0ELi2EEENS1_19SingleTileSchedulerILb0ELb0ELb0ELi128EEEEEEEEEvNT_6ParamsE$_ZZN4cute19as_arithmetic_tupleINS_15ArithmeticTupleIJiiEEEEEDaRKT_ENKUlRKT_E_clIiEEDaS8_)
        /*1febc*/ 	.word	0x00000000


	//----- nvinfo : EIATTR_FRAME_SIZE
	.align		4
.L_21802:
        /*1fec0*/ 	.byte	0x04, 0x11
        /*1fec2*/ 	.short	(.L_21804 - .L_21803)
	.align		4
.L_21803:
        /*1fec4*/ 	.word	index@($_ZN7cutlass13device_kernelIN5flash19enable_sm80_to_sm89INS1_16FlashAttnBwdSm80INS1_25CollectiveMainloopBwdSm80ILi2ELi2EN4cute5tupleIJNS5_1CILi64EEENS7_ILi128EEES8_EEENS_10bfloat16_tEfNS_4arch4Sm80ELb0ELb1ELb1ELb0ELb1ELb0ELb0ELb0ELi2ELi2ELi4ELi2ELb1EEENS1_21CollectiveEpilogueBwdISA_SB_SD_Li256ELb0ELb0ELi2EEENS1_19SingleTileSchedulerILb0ELb0ELb0ELi128EEEEEEEEEvNT_6ParamsE$_ZZN4cute19as_arithmetic_tupleINS_15ArithmeticTupleIJiiEEEEEDaRKT_ENKUlDpRKT_E_clIJiiEEEDaS9_)
        /*1fec8*/ 	.word	0x00000000


	//----- nvinfo : EIATTR_FRAME_SIZE
	.align		4
.L_21804:
        /*1fecc*/ 	.byte	0x04, 0x11
        /*1fece*/ 	.short	(.L_21806 - .L_21805)
	.align		4
.L_21805:
        /*1fed0*/ 	.word	index@($_ZN7cutlass13device_kernelIN5flash19enable_sm80_to_sm89INS1_16FlashAttnBwdSm80INS1_25CollectiveMainloopBwdSm80ILi2ELi2EN4cute5tupleIJNS5_1CILi64EEENS7_ILi128EEES8_EEENS_10bfloat16_tEfNS_4arch4Sm80ELb0ELb1ELb1ELb0ELb1ELb0ELb0ELb0ELi2ELi2ELi4ELi2ELb1EEENS1_21CollectiveEpilogueBwdISA_SB_SD_Li256ELb0ELb0ELi2EEENS1_19SingleTileSchedulerILb0ELb0ELb0ELi128EEEEEEEEEvNT_6ParamsE$_ZZN4cute19as_arithmetic_tupleINS_15ArithmeticTupleIJNS1_IJiiEEEiiiEEEEEDaRKT_ENKUlRKT_E_clIiEEDaS9_)
        /*1fed4*/ 	.word	0x00000000


	//----- nvinfo : EIATTR_FRAME_SIZE
	.align		4
.L_21806:
        /*1fed8*/ 	.byte	0x04, 0x11
        /*1feda*/ 	.short	(.L_21808 - .L_21807)
	.align		4
.L_21807:
        /*1fedc*/ 	.word	index@($_ZN7cutlass13device_kernelIN5flash19enable_sm80_to_sm89INS1_16FlashAttnBwdSm80INS1_25CollectiveMainloopBwdSm80ILi2ELi2EN4cute5tupleIJNS5_1CILi64EEENS7_ILi128EEES8_EEENS_10bfloat16_tEfNS_4arch4Sm80ELb0ELb1ELb1ELb0ELb1ELb0ELb0ELb0ELi2ELi2ELi4ELi2ELb1EEENS1_21CollectiveEpilogueBwdISA_SB_SD_Li256ELb0ELb0ELi2EEENS1_19SingleTileSchedulerILb0ELb0ELb0ELi128EEEEEEEEEvNT_6ParamsE$_ZZN4cute19as_arithmetic_tupleINS_15ArithmeticTupleIJNS1_IJiiEEEiiiEEEEEDaRKT_ENKUlRKT_E_clIS2_EEDaS9_)
        /*1fee0*/ 	.word	0x00000000


	//----- nvinfo : EIATTR_FRAME_SIZE
	.align		4
.L_21808:
        /*1fee4*/ 	.byte	0x04, 0x11
        /*1fee6*/ 	.short	(.L_21810 - .L_21809)
	.align		4
.L_21809:
        /*1fee8*/ 	.word	index@($_ZN7cutlass13device_kernelIN5flash19enable_sm80_to_sm89INS1_16FlashAttnBwdSm80INS1_25CollectiveMainloopBwdSm80ILi2ELi2EN4cute5tupleIJNS5_1CILi64EEENS7_ILi128EEES8_EEENS_10bfloat16_tEfNS_4arch4Sm80ELb0ELb1ELb1ELb0ELb1ELb0ELb0ELb0ELi2ELi2ELi4ELi2ELb1EEENS1_21CollectiveEpilogueBwdISA_SB_SD_Li256ELb0ELb0ELi2EEENS1_19SingleTileSchedulerILb0ELb0ELb0ELi128EEEEEEEEEvNT_6ParamsE$_ZZN4cute19as_arithmetic_tupleINS_15ArithmeticTupleIJNS1_IJiiEEEiiiEEEEEDaRKT_ENKUlDpRKT_E_clIJS2_iiiEEEDaSA_)
        /*1feec*/ 	.word	0x00000000


	//----- nvinfo : EIATTR_FRAME_SIZE
	.align		4
.L_21810:
        /*1fef0*/ 	.byte	0x04, 0x11
        /*1fef2*/ 	.short	(.L_21812 - .L_21811)
	.align		4
.L_21811:
        /*1fef4*/ 	.word	index@($_ZN7cutlass13device_kernelIN5flash19enable_sm80_to_sm89INS1_16FlashAttnBwdSm80INS1_25CollectiveMainloopBwdSm80ILi2ELi2EN4cute5tupleIJNS5_1CILi64EEENS7_ILi128EEES8_EEENS_10bfloat16_tEfNS_4arch4Sm80ELb0ELb1ELb1ELb0ELb1ELb0ELb0ELb0ELi2ELi2ELi4ELi2ELb1EEENS1_21CollectiveEpilogueBwdISA_SB_SD_Li256ELb0ELb0ELi2EEENS1_19SingleTileSchedulerILb0ELb0ELb0ELi128EEEEEEEEEvNT_6ParamsE$_ZZN4cute14transform_leafINS_15ArithmeticTupleIJiiEEERNS_8identityEEEDaRKT_OT0_ENKUlRKT_E_clIiEEDaSC_)
        /*1fef8*/ 	.word	0x00000000


	//----- nvinfo : EIATTR_FRAME_SIZE
	.align		4
.L_21812:
        /*1fefc*/ 	.byte	0x04, 0x11
        /*1fefe*/ 	.short	(.L_21814 - .L_21813)
	.align		4
.L_21813:
        /*1ff00*/ 	.word	index@($_ZN7cutlass13device_kernelIN5flash19enable_sm80_to_sm89INS1_16FlashAttnBwdSm80INS1_25CollectiveMainloopBwdSm80ILi2ELi2EN4cute5tupleIJNS5_1CILi64EEENS7_ILi128EEES8_EEENS_10bfloat16_tEfNS_4arch4Sm80ELb0ELb1ELb1ELb0ELb1ELb0ELb0ELb0ELi2ELi2ELi4ELi2ELb1EEENS1_21CollectiveEpilogueBwdISA_SB_SD_Li256ELb0ELb0ELi2EEENS1_19SingleTileSchedulerILb0ELb0ELb0ELi128EEEEEEEEEvNT_6ParamsE$_ZZN4cute14transform_leafINS_15ArithmeticTupleIJNS1_IJiiEEEiiiEEENS_8identityEEEDaRKT_OT0_ENKUlRKT_E_clIiEEDaSC_)
        /*1ff04*/ 	.word	0x00000000


	//----- nvinfo : EIATTR_FRAME_SIZE
	.align		4
.L_21814:
        /*1ff08*/ 	.byte	0x04, 0x11
        /*1ff0a*/ 	.short	(.L_21816 - .L_21815)
	.align		4
.L_21815:
        /*1ff0c*/ 	.word	index@($_ZN7cutlass13device_kernelIN5flash19enable_sm80_to_sm89INS1_16FlashAttnBwdSm80INS1_25CollectiveMainloopBwdSm80ILi2ELi2EN4cute5tupleIJNS5_1CILi64EEENS7_ILi128EEES8_EEENS_10bfloat16_tEfNS_4arch4Sm80ELb0ELb1ELb1ELb0ELb1ELb0ELb0ELb0ELi2ELi2ELi4ELi2ELb1EEENS1_21CollectiveEpilogueBwdISA_SB_SD_Li256ELb0ELb0ELi2EEENS1_19SingleTileSchedulerILb0ELb0ELb0ELi128EEEEEEEEEvNT_6ParamsE$_ZZN4cute14transform_leafINS_15ArithmeticTupleIJNS1_IJiiEEEiiiEEENS_8identityEEEDaRKT_OT0_ENKUlRKT_E_clIS2_EEDaSC_)
        /*1ff10*/ 	.word	0x00000000


	//----- nvinfo : EIATTR_FRAME_SIZE
	.align		4
.L_21816:
        /*1ff14*/ 	.byte	0x04, 0x11
        /*1ff16*/ 	.short	(.L_21818 - .L_21817)
	.align		4
.L_21817:
        /*1ff18*/ 	.word	index@($_ZN7cutlass13device_kernelIN5flash19enable_sm80_to_sm89INS1_16FlashAttnBwdSm80INS1_25CollectiveMainloopBwdSm80ILi2ELi2EN4cute5tupleIJNS5_1CILi64EEENS7_ILi128EEES8_EEENS_10bfloat16_tEfNS_4arch4Sm80ELb0ELb1ELb1ELb0ELb1ELb0ELb0ELb0ELi2ELi2ELi4ELi2ELb1EEENS1_21CollectiveEpilogueBwdISA_SB_SD_Li256ELb0ELb0ELi2EEENS1_19SingleTileSchedulerILb0ELb0ELb0ELi128EEEEEEEEEvNT_6ParamsE$_ZZN4cute12filter_tupleINS_5tupleIJNS_10UnderscoreES2_S2_iEEENS1_IJNS1_IJNS_1CILi1EEENS4_ILi0EEEEEElS6_lEEEZNS_5sliceIS3_S8_EEDaRKT_RKT0_EUlRKT_RKT0_E_EEDaSC_SF_OT1_ENKUlDpSI_E_clIJNS1_IJS7_EEENS1_IJlEEENS1_IJS6_EEENS1_IJEEEEEEDaSP_)
        /*1ff1c*/ 	.word	0x00000000


	//----- nvinfo : EIATTR_FRAME_SIZE
	.align		4
.L_21818:
        /*1ff20*/ 	.byte	0x04, 0x11
        /*1ff22*/ 	.short	(.L_21820 - .L_21819)
	.align		4
.L_21819:
        /*1ff24*/ 	.word	index@($_ZN7cutlass13device_kernelIN5flash19enable_sm80_to_sm89INS1_16FlashAttnBwdSm80INS1_25CollectiveMainloopBwdSm80ILi2ELi2EN4cute5tupleIJNS5_1CILi64EEENS7_ILi128EEES8_EEENS_10bfloat16_tEfNS_4arch4Sm80ELb0ELb1ELb1ELb0ELb1ELb0ELb0ELb0ELi2ELi2ELi4ELi2ELb1EEENS1_21CollectiveEpilogueBwdISA_SB_SD_Li256ELb0ELb0ELi2EEENS1_19SingleTileSchedulerILb0ELb0ELb0ELi128EEEEEEEEEvNT_6ParamsE$_ZN73_INTERNAL_24fd9406_37_flash_bwd_hdim64_bf16_softcap_sm80_cu_3fbc093a_291824__cvta_generic_to_sharedEPKv)
        /*1ff28*/ 	.word	0x00000000


	//----- nvinfo : EIATTR_FRAME_SIZE
	.align		4
.L_21820:
        /*1ff2c*/ 	.byte	0x04, 0x11
        /*1ff2e*/ 	.short	(.L_21822 - .L_21821)
	.align		4
.L_21821:
        /*1ff30*/ 	.word	index@($_ZN7cutlass13device_kernelIN5flash19enable_sm80_to_sm89INS1_16FlashAttnBwdSm80INS1_25CollectiveMainloopBwdSm80ILi2ELi2EN4cute5tupleIJNS5_1CILi64EEENS7_ILi128EEES8_EEENS_10bfloat16_tEfNS_4arch4Sm80ELb0ELb1ELb1ELb0ELb1ELb0ELb0ELb0ELi2ELi2ELi4ELi2ELb1EEENS1_21CollectiveEpilogueBwdISA_SB_SD_Li256ELb0ELb0ELi2EEENS1_19SingleTileSchedulerILb0ELb0ELb0ELi128EEEEEEEEEvNT_6ParamsE$_ZN4cute8smem_ptrIPfECI1NS_12iter_adaptorIS1_S2_EEES1_)
        /*1ff34*/ 	.word	0x00000000


	//----- nvinfo : EIATTR_FRAME_SIZE
	.align		4
.L_21822:
        /*1ff38*/ 	.byte	0x04, 0x11
        /*1ff3a*/ 	.short	(.L_21824 - .L_21823)
	.align		4
.L_21823:
        /*1ff3c*/ 	.word	index@($_ZN7cutlass13device_kernelIN5flash19enable_sm80_to_sm89INS1_16FlashAttnBwdSm80INS1_25CollectiveMainloopBwdSm80ILi2ELi2EN4cute5tupleIJNS5_1CILi64EEENS7_ILi128EEES8_EEENS_10bfloat16_tEfNS_4arch4Sm80ELb0ELb1ELb1ELb0ELb1ELb0ELb0ELb0ELi2ELi2ELi4ELi2ELb1EEENS1_21CollectiveEpilogueBwdISA_SB_SD_Li256ELb0ELb0ELi2EEENS1_19SingleTileSchedulerILb0ELb0ELb0ELi128EEEEEEEEEvNT_6ParamsE$_ZN4cute8smem_ptrIPN7cutlass9uint128_tEECI1NS_12iter_adaptorIS3_S4_EEES3_)
        /*1ff40*/ 	.word	0x00000000


	//----- nvinfo : EIATTR_FRAME_SIZE
	.align		4
.L_21824:
        /*1ff44*/ 	.byte	0x04, 0x11
        /*1ff46*/ 	.short	(.L_21826 - .L_21825)
	.align		4
.L_21825:
        /*1ff48*/ 	.word	index@($_ZN7cutlass13device_kernelIN5flash19enable_sm80_to_sm89INS1_16FlashAttnBwdSm80INS1_25CollectiveMainloopBwdSm80ILi2ELi2EN4cute5tupleIJNS5_1CILi64EEENS7_ILi128EEES8_EEENS_10bfloat16_tEfNS_4arch4Sm80ELb0ELb1ELb1ELb0ELb1ELb0ELb0ELb0ELi2ELi2ELi4ELi2ELb1EEENS1_21CollectiveEpilogueBwdISA_SB_SD_Li256ELb0ELb0ELi2EEENS1_19SingleTileSchedulerILb0ELb0ELb0ELi128EEEEEEEEEvNT_6ParamsE$_ZN4cute8smem_ptrIPN7cutlass10bfloat16_tEECI1NS_12iter_adaptorIS3_S4_EEES3_)
        /*1ff4c*/ 	.word	0x00000000


	//----- nvinfo : EIATTR_FRAME_SIZE
	.align		4
.L_21826:
        /*1ff50*/ 	.byte	0x04, 0x11
        /*1ff52*/ 	.short	(.L_21828 - .L_21827)
	.align		4
.L_21827:
        /*1ff54*/ 	.word	index@($_ZN7cutlass13device_kernelIN5flash19enable_sm80_to_sm89INS1_16FlashAttnBwdSm80INS1_25CollectiveMainloopBwdSm80ILi2ELi2EN4cute5tupleIJNS5_1CILi64EEENS7_ILi128EEES8_EEENS_10bfloat16_tEfNS_4arch4Sm80ELb0ELb1ELb1ELb0ELb1ELb0ELb0ELb0ELi2ELi2ELi4ELi2ELb1EEENS1_21CollectiveEpilogueBwdISA_SB_SD_Li256ELb0ELb0ELi2EEENS1_19SingleTileSchedulerILb0ELb0ELb0ELi128EEEEEEEEEvNT_6ParamsE$_ZN4cute8gmem_ptrIPKfECI1NS_12iter_adaptorIS2_S3_EEES2_)
        /*1ff58*/ 	.word	0x00000000


	//----- nvinfo : EIATTR_FRAME_SIZE
	.align		4
.L_21828:
        /*1ff5c*/ 	.byte	0x04, 0x11
        /*1ff5e*/ 	.short	(.L_21830 - .L_21829)
	.align		4
.L_21829:
        /*1ff60*/ 	.word	index@($_ZN7cutlass13device_kernelIN5flash19enable_sm80_to_sm89INS1_16FlashAttnBwdSm80INS1_25CollectiveMainloopBwdSm80ILi2ELi2EN4cute5tupleIJNS5_1CILi64EEENS7_ILi128EEES8_EEENS_10bfloat16_tEfNS_4arch4Sm80ELb0ELb1ELb1ELb0ELb1ELb0ELb0ELb0ELi2ELi2ELi4ELi2ELb1EEENS1_21CollectiveEpilogueBwdISA_SB_SD_Li256ELb0ELb0ELi2EEENS1_19SingleTileSchedulerILb0ELb0ELb0ELi128EEEEEEEEEvNT_6ParamsE$_ZN4cute8gmem_ptrIPKN7cutlass9uint128_tEECI1NS_12iter_adaptorIS4_S5_EEES4_)
        /*1ff64*/ 	.word	0x00000000


	//----- nvinfo : EIATTR_FRAME_SIZE
	.align		4
.L_21830:
        /*1ff68*/ 	.byte	0x04, 0x11
        /*1ff6a*/ 	.short	(.L_21832 - .L_21831)
	.align		4
.L_21831:
        /*1ff6c*/ 	.word	index@($_ZN7cutlass13device_kernelIN5flash19enable_sm80_to_sm89INS1_16FlashAttnBwdSm80INS1_25CollectiveMainloopBwdSm80ILi2ELi2EN4cute5tupleIJNS5_1CILi64EEENS7_ILi128EEES8_EEENS_10bfloat16_tEfNS_4arch4Sm80ELb0ELb1ELb1ELb0ELb1ELb0ELb0ELb0ELi2ELi2ELi4ELi2ELb1EEENS1_21CollectiveEpilogueBwdISA_SB_SD_Li256ELb0ELb0ELi2EEENS1_19SingleTileSchedulerILb0ELb0ELb0ELi128EEEEEEEEEvNT_6ParamsE$_ZN4cute8gmem_ptrIPKN7cutlass10bfloat16_tEECI1NS_12iter_adaptorIS4_S5_EEES4_)
        /*1ff70*/ 	.word	0x00000000


	//----- nvinfo : EIATTR_FRAME_SIZE
	.align		4
.L_21832:
        /*1ff74*/ 	.byte	0x04, 0x11
        /*1ff76*/ 	.short	(.L_21834 - .L_21833)
	.align		4
.L_21833:
        /*1ff78*/ 	.word	index@($_ZN7cutlass13device_kernelIN5flash19enable_sm80_to_sm89INS1_16FlashAttnBwdSm80INS1_25CollectiveMainloopBwdSm80ILi2ELi2EN4cute5tupleIJNS5_1CILi64EEENS7_ILi128EEES8_EEENS_10bfloat16_tEfNS_4arch4Sm80ELb0ELb1ELb1ELb0ELb1ELb0ELb0ELb0ELi2ELi2ELi4ELi2ELb1EEENS1_21CollectiveEpilogueBwdISA_SB_SD_Li256ELb0ELb0ELi2EEENS1_19SingleTileSchedulerILb0ELb0ELb0ELi128EEEEEEEEEvNT_6ParamsE$_ZN4cute5tupleIJiiEEC2ERKiS3_)
        /*1ff7c*/ 	.word	0x00000000


	//----- nvinfo : EIATTR_FRAME_SIZE
	.align		4
.L_21834:
        /*1ff80*/ 	.byte	0x04, 0x11
        /*1ff82*/ 	.short	(.L_21836 - .L_21835)
	.align		4
.L_21835:
        /*1ff84*/ 	.word	index@($_ZN7cutlass13device_kernelIN5flash19enable_sm80_to_sm89INS1_16FlashAttnBwdSm80INS1_25CollectiveMainloopBwdSm80ILi2ELi2EN4cute5tupleIJNS5_1CILi64EEENS7_ILi128EEES8_EEENS_10bfloat16_tEfNS_4arch4Sm80ELb0ELb1ELb1ELb0ELb1ELb0ELb0ELb0ELi2ELi2ELi4ELi2ELb1EEENS1_21CollectiveEpilogueBwdISA_SB_SD_Li256ELb0ELb0ELi2EEENS1_19SingleTileSchedulerILb0ELb0ELb0ELi128EEEEEEEEEvNT_6ParamsE$_ZN4cute5tupleIJiNS_1CILi0EEEEEC2ERKiRKS2_)
        /*1ff88*/ 	.word	0x00000000


	//----- nvinfo : EIATTR_FRAME_SIZE
	.align		4
.L_21836:
        /*1ff8c*/ 	.byte	0x04, 0x11
        /*1ff8e*/ 	.short	(.L_21838 - .L_21837)
	.align		4
.L_21837:
        /*1ff90*/ 	.word	index@($_ZN7cutlass13device_kernelIN5flash19enable_sm80_to_sm89INS1_16FlashAttnBwdSm80INS1_25CollectiveMainloopBwdSm80ILi2ELi2EN4cute5tupleIJNS5_1CILi64EEENS7_ILi128EEES8_EEENS_10bfloat16_tEfNS_4arch4Sm80ELb0ELb1ELb1ELb0ELb1ELb0ELb0ELb0ELi2ELi2ELi4ELi2ELb1EEENS1_21CollectiveEpilogueBwdISA_SB_SD_Li256ELb0ELb0ELi2EEENS1_19SingleTileSchedulerILb0ELb0ELb0ELi128EEEEEEEEEvNT_6ParamsE$_ZN4cute5tupleIJiEEC2ERKi)
        /*1ff94*/ 	.word	0x00000000


	//----- nvinfo : EIATTR_FRAME_SIZE
	.align		4
.L_21838:
        /*1ff98*/ 	.byte	0x04, 0x11
        /*1ff9a*/ 	.short	(.L_21840 - .L_21839)
	.align		4
.L_21839:
        /*1ff9c*/ 	.word	index@($_ZN7cutlass13device_kernelIN5flash19enable_sm80_to_sm89INS1_16FlashAttnBwdSm80INS1_25CollectiveMainloopBwdSm80ILi2ELi2EN4cute5tupleIJNS5_1CILi64EEENS7_ILi128EEES8_EEENS_10bfloat16_tEfNS_4arch4Sm80ELb0ELb1ELb1ELb0ELb1ELb0ELb0ELb0ELi2ELi2ELi4ELi2ELb1EEENS1_21CollectiveEpilogueBwdISA_SB_SD_Li256ELb0ELb0ELi2EEENS1_19SingleTileSchedulerILb0ELb0ELb0ELi128EEEEEEEEEvNT_6ParamsE$_ZN4cute5tupleIJNS_1CILi0EEEiiiEEC2ERKS2_RKiS7_S7_)
        /*1ffa0*/ 	.word	0x00000000


	//----- nvinfo : EIATTR_FRAME_SIZE
	.align		4
.L_21840:
        /*1ffa4*/ 	.byte	0x04, 0x11
        /*1ffa6*/ 	.short	(.L_21842 - .L_21841)
	.align		4
.L_21841:
        /*1ffa8*/ 	.word	index@($_ZN7cutlass13device_kernelIN5flash19enable_sm80_to_sm89INS1_16FlashAttnBwdSm80INS1_25CollectiveMainloopBwdSm80ILi2ELi2EN4cute5tupleIJNS5_1CILi64EEENS7_ILi128EEES8_EEENS_10bfloat16_tEfNS_4arch4Sm80ELb0ELb1ELb1ELb0ELb1ELb0ELb0ELb0ELi2ELi2ELi4ELi2ELb1EEENS1_21CollectiveEpilogueBwdISA_SB_SD_Li256ELb0ELb0ELi2EEENS1_19SingleTileSchedulerILb0ELb0ELb0ELi128EEEEEEEEEvNT_6ParamsE$_ZN4cute5tupleIJNS_1CILi0EEEiEEC2ERKS2_RKi)
        /*1ffac*/ 	.word	0x00000000


	//----- nvinfo : EIATTR_FRAME_SIZE
	.align		4
.L_21842:
        /*1ffb0*/ 	.byte	0x04, 0x11
        /*1ffb2*/ 	.short	(.L_21844 - .L_21843)
	.align		4
.L_21843:
        /*1ffb4*/ 	.word	index@($_ZN7cutlass13device_kernelIN5flash19enable_sm80_to_sm89INS1_16FlashAttnBwdSm80INS1_25CollectiveMainloopBwdSm80ILi2ELi2EN4cute5tupleIJNS5_1CILi64EEENS7_ILi128EEES8_EEENS_10bfloat16_tEfNS_4arch4Sm80ELb0ELb1ELb1ELb0ELb1ELb0ELb0ELb0ELi2ELi2ELi4ELi2ELb1EEENS1_21CollectiveEpilogueBwdISA_SB_SD_Li256ELb0ELb0ELi2EEENS1_19SingleTileSchedulerILb0ELb0ELb0ELi128EEEEEEEEEvNT_6ParamsE$_ZN4cute5tupleIJNS_1CILi0EEES2_iiEEC2ERKS2_S5_RKiS7_)
        /*1ffb8*/ 	.word	0x00000000


	//----- nvinfo : EIATTR_FRAME_SIZE
	.align		4
.L_21844:
        /*1ffbc*/ 	.byte	0x04, 0x11
        /*1ffbe*/ 	.short	(.L_21846 - .L_21845)
	.align		4
.L_21845:
        /*1ffc0*/ 	.word	index@($_ZN7cutlass13device_kernelIN5flash19enable_sm80_to_sm89INS1_16FlashAttnBwdSm80INS1_25CollectiveMainloopBwdSm80ILi2ELi2EN4cute5tupleIJNS5_1CILi64EEENS7_ILi128EEES8_EEENS_10bfloat16_tEfNS_4arch4Sm80ELb0ELb1ELb1ELb0ELb1ELb0ELb0ELb0ELi2ELi2ELi4ELi2ELb1EEENS1_21CollectiveEpilogueBwdISA_SB_SD_Li256ELb0ELb0ELi2EEENS1_19SingleTileSchedulerILb0ELb0ELb0ELi128EEEEEEEEEvNT_6ParamsE$_ZN4cute5tupleIJNS_1CILi0EEES2_iEEC2ERKS2_S5_RKi)
        /*1ffc4*/ 	.word	0x00000000


	//----- nvinfo : EIATTR_FRAME_SIZE
	.align		4
.L_21846:
        /*1ffc8*/ 	.byte	0x04, 0x11
        /*1ffca*/ 	.short	(.L_21848 - .L_21847)
	.align		4
.L_21847:
        /*1ffcc*/ 	.word	index@($_ZN7cutlass13device_kernelIN5flash19enable_sm80_to_sm89INS1_16FlashAttnBwdSm80INS1_25CollectiveMainloopBwdSm80ILi2ELi2EN4cute5tupleIJNS5_1CILi64EEENS7_ILi128EEES8_EEENS_10bfloat16_tEfNS_4arch4Sm80ELb0ELb1ELb1ELb0ELb1ELb0ELb0ELb0ELi2ELi2ELi4ELi2ELb1EEENS1_21CollectiveEpilogueBwdISA_SB_SD_Li256ELb0ELb0ELi2EEENS1_19SingleTileSchedulerILb0ELb0ELb0ELi128EEEEEEEEEvNT_6ParamsE$_ZN4cute5tupleIJNS_1CILi0EEES2_S2_iEEC2ERKS2_S5_S5_RKi)
        /*1ffd0*/ 	.word	0x00000000


	//----- nvinfo : EIATTR_FRAME_SIZE
	.align		4
.L_21848:
        /*1ffd4*/ 	.byte	0x04, 0x11
        /*1ffd6*/ 	.short	(.L_21850 - .L_21849)
	.align		4
.L_21849:
        /*1ffd8*/ 	.word	index@($_ZN7cutlass13device_kernelIN5flash19enable_sm80_to_sm89INS1_16FlashAttnBwdSm80INS1_25CollectiveMainloopBwdSm80ILi2ELi2EN4cute5tupleIJNS5_1CILi64EEENS7_ILi128EEES8_EEENS_10bfloat16_tEfNS_4arch4Sm80ELb0ELb1ELb1ELb0ELb1ELb0ELb0ELb0ELi2ELi2ELi4ELi2ELb1EEENS1_21CollectiveEpilogueBwdISA_SB_SD_Li256ELb0ELb0ELi2EEENS1_19SingleTileSchedulerILb0ELb0ELb0ELi128EEEEEEEEEvNT_6ParamsE$_ZN4cute5tupleIJNS_15ArithmeticTupleIJiiEEEiiiEEC2ERKS2_RKiS7_S7_)
        /*1ffdc*/ 	.word	0x00000000


	//----- nvinfo : EIATTR_FRAME_SIZE
	.align		4
.L_21850:
        /*1ffe0*/ 	.byte	0x04, 0x11
        /*1ffe2*/ 	.short	(.L_21852 - .L_21851)
	.align		4
.L_21851:
        /*1ffe4*/ 	.word	index@($_ZN7cutlass13device_kernelIN5flash19enable_sm80_to_sm89INS1_16FlashAttnBwdSm80INS1_25CollectiveMainloopBwdSm80ILi2ELi2EN4cute5tupleIJNS5_1CILi64EEENS7_ILi128EEES8_EEENS_10bfloat16_tEfNS_4arch4Sm80ELb0ELb1ELb1ELb0ELb1ELb0ELb0ELb0ELi2ELi2ELi4ELi2ELb1EEENS1_21CollectiveEpilogueBwdISA_SB_SD_Li256ELb0ELb0ELi2EEENS1_19SingleTileSchedulerILb0ELb0ELb0ELi128EEEEEEEEEvNT_6ParamsE$_ZN4cute5tupleIJNS_15ArithmeticTupleIJiiEEEEEC2ERKS2_)
        /*1ffe8*/ 	.word	0x00000000


	//----- nvinfo : EIATTR_FRAME_SIZE
	.align		4
.L_21852:
        /*1ffec*/ 	.byte	0x04, 0x11
        /*1ffee*/ 	.short	(.L_21854 - .L_21853)
	.align		4
.L_21853:
        /*1fff0*/ 	.word	index@($_ZN7cutlass13device_kernelIN5flash19enable_sm80_to_sm89INS1_16FlashAttnBwdSm80INS1_25CollectiveMainloopBwdSm80ILi2ELi2EN4cute5tupleIJNS5_1CILi64EEENS7_ILi128EEES8_EEENS_10bfloat16_tEfNS_4arch4Sm80ELb0ELb1ELb1ELb0ELb1ELb0ELb0ELb0ELi2ELi2ELi4ELi2ELb1EEENS1_21CollectiveEpilogueBwdISA_SB_SD_Li256ELb0ELb0ELi2EEENS1_19SingleTileSchedulerILb0ELb0ELb0ELi128EEEEEEEEEvNT_6ParamsE$_ZN4cute5tupleIJNS_15ArithmeticTupleIJiEEEEEC2ERKS2_)
        /*1fff4*/ 	.word	0x00000000


	//----- nvinfo : EIATTR_FRAME_SIZE
	.align		4
.L_21854:
        /*1fff8*/ 	.byte	0x04, 0x11
        /*1fffa*/ 	.short	(.L_21856 - .L_21855)
	.align		4
.L_21855:
        /*1fffc*/ 	.word	index@($_ZN7cutlass13device_kernelIN5flash19enable_sm80_to_sm89INS1_16FlashAttnBwdSm80INS1_25CollectiveMainloopBwdSm80ILi2ELi2EN4cute5tupleIJNS5_1CILi64EEENS7_ILi128EEES8_EEENS_10bfloat16_tEfNS_4arch4Sm80ELb0ELb1ELb1ELb0ELb1ELb0ELb0ELb0ELi2ELi2ELi4ELi2ELb1EEENS1_21CollectiveEpilogueBwdISA_SB_SD_Li256ELb0ELb0ELi2EEENS1_19SingleTileSchedulerILb0ELb0ELb0ELi128EEEEEEEEEvNT_6ParamsE$_ZN4cute5tupleIJNS_15ArithmeticTupleIJNS_1CILi0EEEiEEEEEC2ERKS4_)
        /*20000*/ 	.word	0x00000000


	//----- nvinfo : EIATTR_FRAME_SIZE
	.align		4
.L_21856:
        /*20004*/ 	.byte	0x04, 0x11
        /*20006*/ 	.short	(.L_21858 - .L_21857)
	.align		4
.L_21857:
        /*20008*/ 	.word	index@($_ZN7cutlass13device_kernelIN5flash19enable_sm80_to_sm89INS1_16FlashAttnBwdSm80INS1_25CollectiveMainloopBwdSm80ILi2ELi2EN4cute5tupleIJNS5_1CILi64EEENS7_ILi128EEES8_EEENS_10bfloat16_tEfNS_4arch4Sm80ELb0ELb1ELb1ELb0ELb1ELb0ELb0ELb0ELi2ELi2ELi4ELi2ELb1EEENS1_21CollectiveEpilogueBwdISA_SB_SD_Li256ELb0ELb0ELi2EEENS1_19SingleTileSchedulerILb0ELb0ELb0ELi128EEEEEEEEEvNT_6ParamsE$_ZN4cute5tupleIJNS0_IJNS0_IJNS_1CILi8EEENS1_ILi1EEEEEENS1_ILi2EEES3_EEENS0_IJNS0_IJS3_NS1_ILi0EEEEEElS7_EEEEEC2ERKS6_RKS9_)
        /*2000c*/ 	.word	0x00000000


	//----- nvinfo : EIATTR_FRAME_SIZE
	.align		4
.L_21858:
        /*20010*/ 	.byte	0x04, 0x11
        /*20012*/ 	.short	(.L_21860 - .L_21859)
	.align		4
.L_21859:
        /*20014*/ 	.word	index@($_ZN7cutlass13device_kernelIN5flash19enable_sm80_to_sm89INS1_16FlashAttnBwdSm80INS1_25CollectiveMainloopBwdSm80ILi2ELi2EN4cute5tupleIJNS5_1CILi64EEENS7_ILi128EEES8_EEENS_10bfloat16_tEfNS_4arch4Sm80ELb0ELb1ELb1ELb0ELb1ELb0ELb0ELb0ELi2ELi2ELi4ELi2ELb1EEENS1_21CollectiveEpilogueBwdISA_SB_SD_Li256ELb0ELb0ELi2EEENS1_19SingleTileSchedulerILb0ELb0ELb0ELi128EEEEEEEEEvNT_6ParamsE$_ZN4cute3eso3ESOILb1ELb0EJNS_6LayoutINS_5tupleIJNS3_IJNS_1CILi8EEENS4_ILi1EEEEEENS4_ILi2EEES6_EEENS3_IJNS3_IJS6_NS4_ILi0EEEEEENS4_ILi2048EEESA_EEEEEiEEC2ERKSE_RKi)
        /*20018*/ 	.word	0x00000000


	//----- nvinfo : EIATTR_FRAME_SIZE
	.align		4
.L_21860:
        /*2001c*/ 	.byte	0x04, 0x11
        /*2001e*/ 	.short	(.L_21862 - .L_21861)
	.align		4
.L_21861:
        /*20020*/ 	.word	index@($_ZN7cutlass13device_kernelIN5flash19enable_sm80_to_sm89INS1_16FlashAttnBwdSm80INS1_25CollectiveMainloopBwdSm80ILi2ELi2EN4cute5tupleIJNS5_1CILi64EEENS7_ILi128EEES8_EEENS_10bfloat16_tEfNS_4arch4Sm80ELb0ELb1ELb1ELb0ELb1ELb0ELb0ELb0ELi2ELi2ELi4ELi2ELb1EEENS1_21CollectiveEpilogueBwdISA_SB_SD_Li256ELb0ELb0ELi2EEENS1_19SingleTileSchedulerILb0ELb0ELb0ELi128EEEEEEEEEvNT_6ParamsE$_ZN4cute3eso3ESOILb1ELb0EJNS_6LayoutINS_5tupleIJNS3_IJNS_1CILi8EEENS4_ILi1EEEEEENS4_ILi2EEES6_EEENS3_IJNS3_IJS6_NS4_ILi0EEEEEENS4_ILi2048EEESA_EEEEENS_10ViewEngineINS_8smem_ptrIPN7cutlass10bfloat16_tEEEEEEEC2ERKSE_RKSL_)
        /*20024*/ 	.word	0x00000000


	//----- nvinfo : EIATTR_FRAME_SIZE
	.align		4
.L_21862:
        /*20028*/ 	.byte	0x04, 0x11
        /*2002a*/ 	.short	(.L_21864 - .L_21863)
	.align		4
.L_21863:
        /*2002c*/ 	.word	index@($_ZN7cutlass13device_kernelIN5flash19enable_sm80_to_sm89INS1_16FlashAttnBwdSm80INS1_25CollectiveMainloopBwdSm80ILi2ELi2EN4cute5tupleIJNS5_1CILi64EEENS7_ILi128EEES8_EEENS_10bfloat16_tEfNS_4arch4Sm80ELb0ELb1ELb1ELb0ELb1ELb0ELb0ELb0ELi2ELi2ELi4ELi2ELb1EEENS1_21CollectiveEpilogueBwdISA_SB_SD_Li256ELb0ELb0ELi2EEENS1_19SingleTileSchedulerILb0ELb0ELb0ELi128EEEEEEEEEvNT_6ParamsE$_ZN4cute3eso3ESOILb1ELb0EJNS_6LayoutINS_5tupleIJNS3_IJNS_1CILi8EEENS4_ILi1EEEEEEEEENS3_IJNS3_IJS6_NS4_ILi0EEEEEEEEEEElEEC2ERKSC_RKl)
        /*20030*/ 	.word	0x00000000


	//----- nvinfo : EIATTR_FRAME_SIZE
	.align		4
.L_21864:
        /*20034*/ 	.byte	0x04, 0x11
        /*20036*/ 	.short	(.L_21866 - .L_21865)
	.align		4
.L_21865:
        /*20038*/ 	.word	index@($_ZN7cutlass13device_kernelIN5flash19enable_sm80_to_sm89INS1_16FlashAttnBwdSm80INS1_25CollectiveMainloopBwdSm80ILi2ELi2EN4cute5tupleIJNS5_1CILi64EEENS7_ILi128EEES8_EEENS_10bfloat16_tEfNS_4arch4Sm80ELb0ELb1ELb1ELb0ELb1ELb0ELb0ELb0ELi2ELi2ELi4ELi2ELb1EEENS1_21CollectiveEpilogueBwdISA_SB_SD_Li256ELb0ELb0ELi2EEENS1_19SingleTileSchedulerILb0ELb0ELb0ELi128EEEEEEEEEvNT_6ParamsE$_ZN4cute3eso3ESOILb1ELb0EJNS_6LayoutINS_5tupleIJNS3_IJNS_1CILi8EEENS4_ILi1EEEEEEEEENS3_IJNS3_IJS6_NS4_ILi0EEEEEEEEEEEiEEC2ERKSC_RKi)
        /*2003c*/ 	.word	0x00000000


	//----- nvinfo : EIATTR_FRAME_SIZE
	.align		4
.L_21866:
        /*20040*/ 	.byte	0x04, 0x11
        /*20042*/ 	.short	(.L_21868 - .L_21867)
	.align		4
.L_21867:
        /*20044*/ 	.word	index@($_ZN7cutlass13device_kernelIN5flash19enable_sm80_to_sm89INS1_16FlashAttnBwdSm80INS1_25CollectiveMainloopBwdSm80ILi2ELi2EN4cute5tupleIJNS5_1CILi64EEENS7_ILi128EEES8_EEENS_10bfloat16_tEfNS_4arch4Sm80ELb0ELb1ELb1ELb0ELb1ELb0ELb0ELb0ELi2ELi2ELi4ELi2ELb1EEENS1_21CollectiveEpilogueBwdISA_SB_SD_Li256ELb0ELb0ELi2EEENS1_19SingleTileSchedulerILb0ELb0ELb0ELi128EEEEEEEEEvNT_6ParamsE$_ZN4cute3eso3ESOILb1ELb0EJNS_6LayoutINS_5tupleIJNS3_IJNS_1CILi8EEENS4_ILi1EEEEEEEEENS3_IJNS3_IJS6_NS4_ILi0EEEEEEEEEEENS_10ViewEngineINS_8smem_ptrIPN7cutlass10bfloat16_tEEEEEEEC2ERKSC_RKSJ_)
        /*20048*/ 	.word	0x00000000


	//----- nvinfo : EIATTR_FRAME_SIZE
	.align		4
.L_21868:
        /*2004c*/ 	.byte	0x04, 0x11
        /*2004e*/ 	.short	(.L_21870 - .L_21869)
	.align		4
.L_21869:
        /*20050*/ 	.word	index@($_ZN7cutlass13device_kernelIN5flash19enable_sm80_to_sm89INS1_16FlashAttnBwdSm80INS1_25CollectiveMainloopBwdSm80ILi2ELi2EN4cute5tupleIJNS5_1CILi64EEENS7_ILi128EEES8_EEENS_10bfloat16_tEfNS_4arch4Sm80ELb0ELb1ELb1ELb0ELb1ELb0ELb0ELb0ELi2ELi2ELi4ELi2ELb1EEENS1_21CollectiveEpilogueBwdISA_SB_SD_Li256ELb0ELb0ELi2EEENS1_19SingleTileSchedulerILb0ELb0ELb0ELi128EEEEEEEEEvNT_6ParamsE$_ZN4cute3eso3ESOILb1ELb0EJNS_6LayoutINS_5tupleIJNS3_IJNS_1CILi8EEENS4_ILi1EEEEEEEEENS3_IJNS3_IJS6_NS4_ILi0EEEEEEEEEEENS_10ViewEngineINS_8gmem_ptrIPKN7cutlass10bfloat16_tEEEEEEEC2ERKSC_RKSK_)
        /*20054*/ 	.word	0x00000000


	//----- nvinfo : EIATTR_FRAME_SIZE
	.align		4
.L_21870:
        /*20058*/ 	.byte	0x04, 0x11
        /*2005a*/ 	.short	(.L_21872 - .L_21871)
	.align		4
.L_21871:
        /*2005c*/ 	.word	index@($_ZN7cutlass13device_kernelIN5flash19enable_sm80_to_sm89INS1_16FlashAttnBwdSm80INS1_25CollectiveMainloopBwdSm80ILi2ELi2EN4cute5tupleIJNS5_1CILi64EEENS7_ILi128EEES8_EEENS_10bfloat16_tEfNS_4arch4Sm80ELb0ELb1ELb1ELb0ELb1ELb0ELb0ELb0ELi2ELi2ELi4ELi2ELb1EEENS1_21CollectiveEpilogueBwdISA_SB_SD_Li256ELb0ELb0ELi2EEENS1_19SingleTileSchedulerILb0ELb0ELb0ELi128EEEEEEEEEvNT_6ParamsE$_ZN4cute3eso3ESOILb1ELb0EJNS_6LayoutINS_5tupleIJNS3_IJNS_1CILi4EEENS4_ILi1EEEEEES6_EEENS3_IJNS3_IJS6_NS4_ILi0EEEEEES9_EEEEEiEEC2ERKSC_RKi)
        /*20060*/ 	.word	0x00000000


	//----- nvinfo : EIATTR_FRAME_SIZE
	.align		4
.L_21872:
        /*20064*/ 	.byte	0x04, 0x11
        /*20066*/ 	.short	(.L_21874 - .L_21873)
	.align		4
.L_21873:
        /*20068*/ 	.word	index@($_ZN7cutlass13device_kernelIN5flash19enable_sm80_to_sm89INS1_16FlashAttnBwdSm80INS1_25CollectiveMainloopBwdSm80ILi2ELi2EN4cute5tupleIJNS5_1CILi64EEENS7_ILi128EEES8_EEENS_10bfloat16_tEfNS_4arch4Sm80ELb0ELb1ELb1ELb0ELb1ELb0ELb0ELb0ELi2ELi2ELi4ELi2ELb1EEENS1_21CollectiveEpilogueBwdISA_SB_SD_Li256ELb0ELb0ELi2EEENS1_19SingleTileSchedulerILb0ELb0ELb0ELi128EEEEEEEEEvNT_6ParamsE$_ZN4cute3eso3ESOILb1ELb0EJNS_6LayoutINS_5tupleIJNS3_IJNS_1CILi4EEENS4_ILi1EEEEEES6_EEENS3_IJNS3_IJS6_NS4_ILi0EEEEEES9_EEEEENS_10ViewEngineINS_8smem_ptrIPfEEEEEEC2ERKSC_RKSH_)
        /*2006c*/ 	.word	0x00000000


	//----- nvinfo : EIATTR_FRAME_SIZE
	.align		4
.L_21874:
        /*20070*/ 	.byte	0x04, 0x11
        /*20072*/ 	.short	(.L_21876 - .L_21875)
	.align		4
.L_21875:
        /*20074*/ 	.word	index@($_ZN7cutlass13device_kernelIN5flash19enable_sm80_to_sm89INS1_16FlashAttnBwdSm80INS1_25CollectiveMainloopBwdSm80ILi2ELi2EN4cute5tupleIJNS5_1CILi64EEENS7_ILi128EEES8_EEENS_10bfloat16_tEfNS_4arch4Sm80ELb0ELb1ELb1ELb0ELb1ELb0ELb0ELb0ELi2ELi2ELi4ELi2ELb1EEENS1_21CollectiveEpilogueBwdISA_SB_SD_Li256ELb0ELb0ELi2EEENS1_19SingleTileSchedulerILb0ELb0ELb0ELi128EEEEEEEEEvNT_6ParamsE$_ZN4cute3eso3ESOILb1ELb0EJNS_6LayoutINS_5tupleIJNS3_IJNS_1CILi4EEENS4_ILi1EEEEEES6_EEENS3_IJNS3_IJS6_NS4_ILi0EEEEEES9_EEEEENS_10ViewEngineINS_8gmem_ptrIPKfEEEEEEC2ERKSC_RKSI_)
        /*20078*/ 	.word	0x00000000


	//----- nvinfo : EIATTR_FRAME_SIZE
	.align		4
.L_21876:
        /*2007c*/ 	.byte	0x04, 0x11
        /*2007e*/ 	.short	(.L_21878 - .L_21877)
	.align		4
.L_21877:
        /*20080*/ 	.word	index@($_ZN7cutlass13device_kernelIN5flash19enable_sm80_to_sm89INS1_16FlashAttnBwdSm80INS1_25CollectiveMainloopBwdSm80ILi2ELi2EN4cute5tupleIJNS5_1CILi64EEENS7_ILi128EEES8_EEENS_10bfloat16_tEfNS_4arch4Sm80ELb0ELb1ELb1ELb0ELb1ELb0ELb0ELb0ELi2ELi2ELi4ELi2ELb1EEENS1_21CollectiveEpilogueBwdISA_SB_SD_Li256ELb0ELb0ELi2EEENS1_19SingleTileSchedulerILb0ELb0ELb0ELi128EEEEEEEEEvNT_6ParamsE$_ZN4cute3eso3ESOILb1ELb0EJNS_6LayoutINS_5tupleIJNS3_IJNS_1CILi4EEENS4_ILi1EEEEEEEEENS3_IJNS3_IJS6_NS4_ILi0EEEEEEEEEEENS_10ViewEngineINS_8smem_ptrIPfEEEEEEC2ERKSC_RKSH_)
        /*20084*/ 	.word	0x00000000


	//----- nvinfo : EIATTR_FRAME_SIZE
	.align		4
.L_21878:
        /*20088*/ 	.byte	0x04, 0x11
        /*2008a*/ 	.short	(.L_21880 - .L_21879)
	.align		4
.L_21879:
        /*2008c*/ 	.word	index@($_ZN7cutlass13device_kernelIN5flash19enable_sm80_to_sm89INS1_16FlashAttnBwdSm80INS1_25CollectiveMainloopBwdSm80ILi2ELi2EN4cute5tupleIJNS5_1CILi64EEENS7_ILi128EEES8_EEENS_10bfloat16_tEfNS_4arch4Sm80ELb0ELb1ELb1ELb0ELb1ELb0ELb0ELb0ELi2ELi2ELi4ELi2ELb1EEENS1_21CollectiveEpilogueBwdISA_SB_SD_Li256ELb0ELb0ELi2EEENS1_19SingleTileSchedulerILb0ELb0ELb0ELi128EEEEEEEEEvNT_6ParamsE$_ZN4cute3eso3ESOILb1ELb0EJNS_6LayoutINS_5tupleIJNS3_IJNS_1CILi4EEENS4_ILi1EEEEEEEEENS3_IJNS3_IJS6_NS4_ILi0EEEEEEEEEEENS_10ViewEngineINS_8gmem_ptrIPKfEEEEEEC2ERKSC_RKSI_)
        /*20090*/ 	.word	0x00000000


	//----- nvinfo : EIATTR_FRAME_SIZE
	.align		4
.L_21880:
        /*20094*/ 	.byte	0x04, 0x11
        /*20096*/ 	.short	(.L_21882 - .L_21881)
	.align		4
.L_21881:
        /*20098*/ 	.word	index@($_ZN7cutlass13device_kernelIN5flash19enable_sm80_to_sm89INS1_16FlashAttnBwdSm80INS1_25CollectiveMainloopBwdSm80ILi2ELi2EN4cute5tupleIJNS5_1CILi64EEENS7_ILi128EEES8_EEENS_10bfloat16_tEfNS_4arch4Sm80ELb0ELb1ELb1ELb0ELb1ELb0ELb0ELb0ELi2ELi2ELi4ELi2ELb1EEENS1_21CollectiveEpilogueBwdISA_SB_SD_Li256ELb0ELb0ELi2EEENS1_19SingleTileSchedulerILb0ELb0ELb0ELi128EEEEEEEEEvNT_6ParamsE$_ZN4cute3eso3ESOILb1ELb0EJNS_6LayoutINS_5tupleIJNS3_IJNS_1CILi1EEES5_EEEEEENS3_IJNS3_IJS5_NS4_ILi0EEEEEEEEEEENS_10ViewEngineINS_8smem_ptrIPN7cutlass9uint128_tEEEEEEEC2ERKSB_RKSI_)
        /*2009c*/ 	.word	0x00000000


	//----- nvinfo : EIATTR_FRAME_SIZE
	.align		4
.L_21882:
        /*200a0*/ 	.byte	0x04, 0x11
        /*200a2*/ 	.short	(.L_21884 - .L_21883)
	.align		4
.L_21883:
        /*200a4*/ 	.word	index@($_ZN7cutlass13device_kernelIN5flash19enable_sm80_to_sm89INS1_16FlashAttnBwdSm80INS1_25CollectiveMainloopBwdSm80ILi2ELi2EN4cute5tupleIJNS5_1CILi64EEENS7_ILi128EEES8_EEENS_10bfloat16_tEfNS_4arch4Sm80ELb0ELb1ELb1ELb0ELb1ELb0ELb0ELb0ELi2ELi2ELi4ELi2ELb1EEENS1_21CollectiveEpilogueBwdISA_SB_SD_Li256ELb0ELb0ELi2EEENS1_19SingleTileSchedulerILb0ELb0ELb0ELi128EEEEEEEEEvNT_6ParamsE$_ZN4cute3eso3ESOILb1ELb0EJNS_6LayoutINS_5tupleIJNS3_IJNS_1CILi1EEES5_EEEEEENS3_IJNS3_IJS5_NS4_ILi0EEEEEEEEEEENS_10ViewEngineINS_8gmem_ptrIPKN7cutlass9uint128_tEEEEEEEC2ERKSB_RKSJ_)
        /*200a8*/ 	.word	0x00000000


	//----- nvinfo : EIATTR_FRAME_SIZE
	.align		4
.L_21884:
        /*200ac*/ 	.byte	0x04, 0x11
        /*200ae*/ 	.short	(.L_21886 - .L_21885)
	.align		4
.L_21885:
        /*200b0*/ 	.word	index@($_ZN7cutlass13device_kernelIN5flash19enable_sm80_to_sm89INS1_16FlashAttnBwdSm80INS1_25CollectiveMainloopBwdSm80ILi2ELi2EN4cute5tupleIJNS5_1CILi64EEENS7_ILi128EEES8_EEENS_10bfloat16_tEfNS_4arch4Sm80ELb0ELb1ELb1ELb0ELb1ELb0ELb0ELb0ELi2ELi2ELi4ELi2ELb1EEENS1_21CollectiveEpilogueBwdISA_SB_SD_Li256ELb0ELb0ELi2EEENS1_19SingleTileSchedulerILb0ELb0ELb0ELi128EEEEEEEEEvNT_6ParamsE$_ZN4cute3eso3ESOILb1ELb0EJNS_5tupleIJNS_1CILi1EEENS3_ILi0EEEEEElS5_EEC2ERKS6_RKlRKS5_)
        /*200b4*/ 	.word	0x00000000


	//----- nvinfo : EIATTR_FRAME_SIZE
	.align		4
.L_21886:
        /*200b8*/ 	.byte	0x04, 0x11
        /*200ba*/ 	.short	(.L_21888 - .L_21887)
	.align		4
.L_21887:
        /*200bc*/ 	.word	index@($_ZN7cutlass13device_kernelIN5flash19enable_sm80_to_sm89INS1_16FlashAttnBwdSm80INS1_25CollectiveMainloopBwdSm80ILi2ELi2EN4cute5tupleIJNS5_1CILi64EEENS7_ILi128EEES8_EEENS_10bfloat16_tEfNS_4arch4Sm80ELb0ELb1ELb1ELb0ELb1ELb0ELb0ELb0ELi2ELi2ELi4ELi2ELb1EEENS1_21CollectiveEpilogueBwdISA_SB_SD_Li256ELb0ELb0ELi2EEENS1_19SingleTileSchedulerILb0ELb0ELb0ELi128EEEEEEEEEvNT_6ParamsE$_ZN4cute3eso3ESOILb1ELb0EJNS_5tupleIJNS2_IJNS_1CILi8EEENS3_ILi1EEEEEENS3_ILi2EEES5_EEENS2_IJNS2_IJS5_NS3_ILi0EEEEEElS9_EEEEEC2ERKS8_RKSB_)
        /*200c0*/ 	.word	0x00000000


	//----- nvinfo : EIATTR_FRAME_SIZE
	.align		4
.L_21888:
        /*200c4*/ 	.byte	0x04, 0x11
        /*200c6*/ 	.short	(.L_21890 - .L_21889)
	.align		4
.L_21889:
        /*200c8*/ 	.word	index@($_ZN7cutlass13device_kernelIN5flash19enable_sm80_to_sm89INS1_16FlashAttnBwdSm80INS1_25CollectiveMainloopBwdSm80ILi2ELi2EN4cute5tupleIJNS5_1CILi64EEENS7_ILi128EEES8_EEENS_10bfloat16_tEfNS_4arch4Sm80ELb0ELb1ELb1ELb0ELb1ELb0ELb0ELb0ELi2ELi2ELi4ELi2ELb1EEENS1_21CollectiveEpilogueBwdISA_SB_SD_Li256ELb0ELb0ELi2EEENS1_19SingleTileSchedulerILb0ELb0ELb0ELi128EEEEEEEEEvNT_6ParamsE$_ZN4cute3eso3ESOILb1ELb0EJNS_1CILi0EEEiiiEEC2ERKS3_RKiS8_S8_)
        /*200cc*/ 	.word	0x00000000


	//----- nvinfo : EIATTR_FRAME_SIZE
	.align		4
.L_21890:
        /*200d0*/ 	.byte	0x04, 0x11
        /*200d2*/ 	.short	(.L_21892 - .L_21891)
	.align		4
.L_21891:
        /*200d4*/ 	.word	index@($_ZN7cutlass13device_kernelIN5flash19enable_sm80_to_sm89INS1_16FlashAttnBwdSm80INS1_25CollectiveMainloopBwdSm80ILi2ELi2EN4cute5tupleIJNS5_1CILi64EEENS7_ILi128EEES8_EEENS_10bfloat16_tEfNS_4arch4Sm80ELb0ELb1ELb1ELb0ELb1ELb0ELb0ELb0ELi2ELi2ELi4ELi2ELb1EEENS1_21CollectiveEpilogueBwdISA_SB_SD_Li256ELb0ELb0ELi2EEENS1_19SingleTileSchedulerILb0ELb0ELb0ELi128EEEEEEEEEvNT_6ParamsE$_ZN4cute3eso3ESOILb1ELb0EJNS_1CILi0EEEiS3_S3_EEC2ERKS3_RKiS6_S6_)
        /*200d8*/ 	.word	0x00000000


	//----- nvinfo : EIATTR_FRAME_SIZE
	.align		4
.L_21892:
        /*200dc*/ 	.byte	0x04, 0x11
        /*200de*/ 	.short	(.L_21894 - .L_21893)
	.align		4
.L_21893:
        /*200e0*/ 	.word	index@($_ZN7cutlass13device_kernelIN5flash19enable_sm80_to_sm89INS1_16FlashAttnBwdSm80INS1_25CollectiveMainloopBwdSm80ILi2ELi2EN4cute5tupleIJNS5_1CILi64EEENS7_ILi128EEES8_EEENS_10bfloat16_tEfNS_4arch4Sm80ELb0ELb1ELb1ELb0ELb1ELb0ELb0ELb0ELi2ELi2ELi4ELi2ELb1EEENS1_21CollectiveEpilogueBwdISA_SB_SD_Li256ELb0ELb0ELi2EEENS1_19SingleTileSchedulerILb0ELb0ELb0ELi128EEEEEEEEEvNT_6ParamsE$_ZN4cute3eso3ESOILb1ELb0EJNS_1CILi0EEEiS3_EEC2ERKS3_RKiS6_)
        /*200e4*/ 	.word	0x00000000


	//----- nvinfo : EIATTR_FRAME_SIZE
	.align		4
.L_21894:
        /*200e8*/ 	.byte	0x04, 0x11
        /*200ea*/ 	.short	(.L_21896 - .L_21895)
	.align		4
.L_21895:
        /*200ec*/ 	.word	index@($_ZN7cutlass13device_kernelIN5flash19enable_sm80_to_sm89INS1_16FlashAttnBwdSm80INS1_25CollectiveMainloopBwdSm80ILi2ELi2EN4cute5tupleIJNS5_1CILi64EEENS7_ILi128EEES8_EEENS_10bfloat16_tEfNS_4arch4Sm80ELb0ELb1ELb1ELb0ELb1ELb0ELb0ELb0ELi2ELi2ELi4ELi2ELb1EEENS1_21CollectiveEpilogueBwdISA_SB_SD_Li256ELb0ELb0ELi2EEENS1_19SingleTileSchedulerILb0ELb0ELb0ELi128EEEEEEEEEvNT_6ParamsE$_ZN4cute3eso3ESOILb1ELb0EJNS_1CILi0EEEiEEC2ERKS3_RKi)
        /*200f0*/ 	.word	0x00000000


	//----- nvinfo : EIATTR_FRAME_SIZE
	.align		4
.L_21896:
        /*200f4*/ 	.byte	0x04, 0x11
        /*200f6*/ 	.short	(.L_21898 - .L_21897)
	.align		4
.L_21897:
        /*200f8*/ 	.word	index@($_ZN7cutlass13device_kernelIN5flash19enable_sm80_to_sm89INS1_16FlashAttnBwdSm80INS1_25CollectiveMainloopBwdSm80ILi2ELi2EN4cute5tupleIJNS5_1CILi64EEENS7_ILi128EEES8_EEENS_10bfloat16_tEfNS_4arch4Sm80ELb0ELb1ELb1ELb0ELb1ELb0ELb0ELb0ELi2ELi2ELi4ELi2ELb1EEENS1_21CollectiveEpilogueBwdISA_SB_SD_Li256ELb0ELb0ELi2EEENS1_19SingleTileSchedulerILb0ELb0ELb0ELi128EEEEEEEEEvNT_6ParamsE$_ZN4cute3eso3ESOILb1ELb0EJNS_1CILi0EEES3_iiEEC2ERKS3_S6_RKiS8_)
        /*200fc*/ 	.word	0x00000000


	//----- nvinfo : EIATTR_FRAME_SIZE
	.align		4
.L_21898:
        /*20100*/ 	.byte	0x04, 0x11
        /*20102*/ 	.short	(.L_21900 - .L_21899)
	.align		4
.L_21899:
        /*20104*/ 	.word	index@($_ZN7cutlass13device_kernelIN5flash19enable_sm80_to_sm89INS1_16FlashAttnBwdSm80INS1_25CollectiveMainloopBwdSm80ILi2ELi2EN4cute5tupleIJNS5_1CILi64EEENS7_ILi128EEES8_EEENS_10bfloat16_tEfNS_4arch4Sm80ELb0ELb1ELb1ELb0ELb1ELb0ELb0ELb0ELi2ELi2ELi4ELi2ELb1EEENS1_21CollectiveEpilogueBwdISA_SB_SD_Li256ELb0ELb0ELi2EEENS1_19SingleTileSchedulerILb0ELb0ELb0ELi128EEEEEEEEEvNT_6ParamsE$_ZN4cute3eso3ESOILb1ELb0EJNS_1CILi0EEES3_iS3_EEC2ERKS3_S6_RKiS6_)
        /*20108*/ 	.word	0x00000000


	//----- nvinfo : EIATTR_FRAME_SIZE
	.align		4
.L_21900:
        /*2010c*/ 	.byte	0x04, 0x11
        /*2010e*/ 	.short	(.L_21902 - .L_21901)
	.align		4
.L_21901:
        /*20110*/ 	.word	index@($_ZN7cutlass13device_kernelIN5flash19enable_sm80_to_sm89INS1_16FlashAttnBwdSm80INS1_25CollectiveMainloopBwdSm80ILi2ELi2EN4cute5tupleIJNS5_1CILi64EEENS7_ILi128EEES8_EEENS_10bfloat16_tEfNS_4arch4Sm80ELb0ELb1ELb1ELb0ELb1ELb0ELb0ELb0ELi2ELi2ELi4ELi2ELb1EEENS1_21CollectiveEpilogueBwdISA_SB_SD_Li256ELb0ELb0ELi2EEENS1_19SingleTileSchedulerILb0ELb0ELb0ELi128EEEEEEEEEvNT_6ParamsE$_ZN4cute3eso3ESOILb1ELb0EJNS_1CILi0EEES3_iEEC2ERKS3_S6_RKi)
        /*20114*/ 	.word	0x00000000


	//----- nvinfo : EIATTR_FRAME_SIZE
	.align		4
.L_21902:
        /*20118*/ 	.byte	0x04, 0x11
        /*2011a*/ 	.short	(.L_21904 - .L_21903)
	.align		4
.L_21903:
        /*2011c*/ 	.word	index@($_ZN7cutlass13device_kernelIN5flash19enable_sm80_to_sm89INS1_16FlashAttnBwdSm80INS1_25CollectiveMainloopBwdSm80ILi2ELi2EN4cute5tupleIJNS5_1CILi64EEENS7_ILi128EEES8_EEENS_10bfloat16_tEfNS_4arch4Sm80ELb0ELb1ELb1ELb0ELb1ELb0ELb0ELb0ELi2ELi2ELi4ELi2ELb1EEENS1_21CollectiveEpilogueBwdISA_SB_SD_Li256ELb0ELb0ELi2EEENS1_19SingleTileSchedulerILb0ELb0ELb0ELi128EEEEEEEEEvNT_6ParamsE$_ZN4cute3eso3ESOILb1ELb0EJNS_1CILi0EEES3_S3_iEEC2ERKS3_S6_S6_RKi)
        /*20120*/ 	.word	0x00000000


	//----- nvinfo : EIATTR_FRAME_SIZE
	.align		4
.L_21904:
        /*20124*/ 	.byte	0x04, 0x11
        /*20126*/ 	.short	(.L_21906 - .L_21905)
	.align		4
.L_21905:
        /*20128*/ 	.word	index@($_ZN7cutlass13device_kernelIN5flash19enable_sm80_to_sm89INS1_16FlashAttnBwdSm80INS1_25CollectiveMainloopBwdSm80ILi2ELi2EN4cute5tupleIJNS5_1CILi64EEENS7_ILi128EEES8_EEENS_10bfloat16_tEfNS_4arch4Sm80ELb0ELb1ELb1ELb0ELb1ELb0ELb0ELb0ELi2ELi2ELi4ELi2ELb1EEENS1_21CollectiveEpilogueBwdISA_SB_SD_Li256ELb0ELb0ELi2EEENS1_19SingleTileSchedulerILb0ELb0ELb0ELi128EEEEEEEEEvNT_6ParamsE$_ZN4cute3eso3ESOILb1ELb0EJNS_10UnderscoreEiiEEC2ERKS2_RKiS7_)
        /*2012c*/ 	.word	0x00000000


	//----- nvinfo : EIATTR_FRAME_SIZE
	.align		4
.L_21906:
        /*20130*/ 	.byte	0x04, 0x11
        /*20132*/ 	.short	(.L_21908 - .L_21907)
	.align		4
.L_21907:
        /*20134*/ 	.word	index@($_ZN7cutlass13device_kernelIN5flash19enable_sm80_to_sm89INS1_16FlashAttnBwdSm80INS1_25CollectiveMainloopBwdSm80ILi2ELi2EN4cute5tupleIJNS5_1CILi64EEENS7_ILi128EEES8_EEENS_10bfloat16_tEfNS_4arch4Sm80ELb0ELb1ELb1ELb0ELb1ELb0ELb0ELb0ELi2ELi2ELi4ELi2ELb1EEENS1_21CollectiveEpilogueBwdISA_SB_SD_Li256ELb0ELb0ELi2EEENS1_19SingleTileSchedulerILb0ELb0ELb0ELi128EEEEEEEEEvNT_6ParamsE$_ZN4cute3eso3ESOILb1ELb0EJNS_10UnderscoreEiEEC2ERKS2_RKi)
        /*20138*/ 	.word	0x00000000


	//----- nvinfo : EIATTR_FRAME_SIZE
	.align		4
.L_21908:
        /*2013c*/ 	.byte	0x04, 0x11
        /*2013e*/ 	.short	(.L_21910 - .L_21909)
	.align		4
.L_21909:
        /*20140*/ 	.word	index@($_ZN7cutlass13device_kernelIN5flash19enable_sm80_to_sm89INS1_16FlashAttnBwdSm80INS1_25CollectiveMainloopBwdSm80ILi2ELi2EN4cute5tupleIJNS5_1CILi64EEENS7_ILi128EEES8_EEENS_10bfloat16_tEfNS_4arch4Sm80ELb0ELb1ELb1ELb0ELb1ELb0ELb0ELb0ELi2ELi2ELi4ELi2ELb1EEENS1_21CollectiveEpilogueBwdISA_SB_SD_Li256ELb0ELb0ELi2EEENS1_19SingleTileSchedulerILb0ELb0ELb0ELi128EEEEEEEEEvNT_6ParamsE$_ZN4cute3eso3ESOILb1ELb0EJNS_10UnderscoreES2_iEEC2ERKS2_S5_RKi)
        /*20144*/ 	.word	0x00000000


	//----- nvinfo : EIATTR_FRAME_SIZE
	.align		4
.L_21910:
        /*20148*/ 	.byte	0x04, 0x11
        /*2014a*/ 	.short	(.L_21912 - .L_21911)
	.align		4
.L_21911:
        /*2014c*/ 	.word	index@($_ZN7cutlass13device_kernelIN5flash19enable_sm80_to_sm89INS1_16FlashAttnBwdSm80INS1_25CollectiveMainloopBwdSm80ILi2ELi2EN4cute5tupleIJNS5_1CILi64EEENS7_ILi128EEES8_EEENS_10bfloat16_tEfNS_4arch4Sm80ELb0ELb1ELb1ELb0ELb1ELb0ELb0ELb0ELi2ELi2ELi4ELi2ELb1EEENS1_21CollectiveEpilogueBwdISA_SB_SD_Li256ELb0ELb0ELi2EEENS1_19SingleTileSchedulerILb0ELb0ELb0ELi128EEEEEEEEEvNT_6ParamsE$_ZN4cute3eso3ESOILb1ELb0EJNS_10UnderscoreES2_S2_iEEC2ERKS2_S5_S5_RKi)
        /*20150*/ 	.word	0x00000000


	//----- nvinfo : EIATTR_FRAME_SIZE
	.align		4
.L_21912:
        /*20154*/ 	.byte	0x04, 0x11
        /*20156*/ 	.short	(.L_21914 - .L_21913)
	.align		4
.L_21913:
        /*20158*/ 	.word	index@($_ZN7cutlass13device_kernelIN5flash19enable_sm80_to_sm89INS1_16FlashAttnBwdSm80INS1_25CollectiveMainloopBwdSm80ILi2ELi2EN4cute5tupleIJNS5_1CILi64EEENS7_ILi128EEES8_EEENS_10bfloat16_tEfNS_4arch4Sm80ELb0ELb1ELb1ELb0ELb1ELb0ELb0ELb0ELi2ELi2ELi4ELi2ELb1EEENS1_21CollectiveEpilogueBwdISA_SB_SD_Li256ELb0ELb0ELi2EEENS1_19SingleTileSchedulerILb0ELb0ELb0ELi128EEEEEEEEEvNT_6ParamsE$_ZN4cute3eso3ESOILb0ELb1EJlEEC2ERKl)
        /*2015c*/ 	.word	0x00000000


	//----- nvinfo : EIATTR_FRAME_SIZE
	.align		4
.L_21914:
        /*20160*/ 	.byte	0x04, 0x11
        /*20162*/ 	.short	(.L_21916 - .L_21915)
	.align		4
.L_21915:
        /*20164*/ 	.word	index@($_ZN7cutlass13device_kernelIN5flash19enable_sm80_to_sm89INS1_16FlashAttnBwdSm80INS1_25CollectiveMainloopBwdSm80ILi2ELi2EN4cute5tupleIJNS5_1CILi64EEENS7_ILi128EEES8_EEENS_10bfloat16_tEfNS_4arch4Sm80ELb0ELb1ELb1ELb0ELb1ELb0ELb0ELb0ELi2ELi2ELi4ELi2ELb1EEENS1_21CollectiveEpilogueBwdISA_SB_SD_Li256ELb0ELb0ELi2EEENS1_19SingleTileSchedulerILb0ELb0ELb0ELi128EEEEEEEEEvNT_6ParamsE$_ZN4cute3eso3ESOILb0ELb1EJiNS_1CILi0EEEEEC2ERKiRKS3_)
        /*20168*/ 	.word	0x00000000


	//----- nvinfo : EIATTR_FRAME_SIZE
	.align		4
.L_21916:
        /*2016c*/ 	.byte	0x04, 0x11
        /*2016e*/ 	.short	(.L_21918 - .L_21917)
	.align		4
.L_21917:
        /*20170*/ 	.word	index@($_ZN7cutlass13device_kernelIN5flash19enable_sm80_to_sm89INS1_16FlashAttnBwdSm80INS1_25CollectiveMainloopBwdSm80ILi2ELi2EN4cute5tupleIJNS5_1CILi64EEENS7_ILi128EEES8_EEENS_10bfloat16_tEfNS_4arch4Sm80ELb0ELb1ELb1ELb0ELb1ELb0ELb0ELb0ELi2ELi2ELi4ELi2ELb1EEENS1_21CollectiveEpilogueBwdISA_SB_SD_Li256ELb0ELb0ELi2EEENS1_19SingleTileSchedulerILb0ELb0ELb0ELi128EEEEEEEEEvNT_6ParamsE$_ZN4cute3eso3ESOILb0ELb1EJiEEC2ERKi)
        /*20174*/ 	.word	0x00000000


	//----- nvinfo : EIATTR_FRAME_SIZE
	.align		4
.L_21918:
        /*20178*/ 	.byte	0x04, 0x11
        /*2017a*/ 	.short	(.L_21920 - .L_21919)
	.align		4
.L_21919:
        /*2017c*/ 	.word	index@($_ZN7cutlass13device_kernelIN5flash19enable_sm80_to_sm89INS1_16FlashAttnBwdSm80INS1_25CollectiveMainloopBwdSm80ILi2ELi2EN4cute5tupleIJNS5_1CILi64EEENS7_ILi128EEES8_EEENS_10bfloat16_tEfNS_4arch4Sm80ELb0ELb1ELb1ELb0ELb1ELb0ELb0ELb0ELi2ELi2ELi4ELi2ELb1EEENS1_21CollectiveEpilogueBwdISA_SB_SD_Li256ELb0ELb0ELi2EEENS1_19SingleTileSchedulerILb0ELb0ELb0ELi128EEEEEEEEEvNT_6ParamsE$_ZN4cute3eso3ESOILb0ELb1EJNS_15ArithmeticTupleIJiiEEENS_1CILi0EEES5_S5_EEC2ERKS3_RKS5_SA_SA_)
        /*20180*/ 	.word	0x00000000


	//----- nvinfo : EIATTR_FRAME_SIZE
	.align		4
.L_21920:
        /*20184*/ 	.byte	0x04, 0x11
        /*20186*/ 	.short	(.L_21922 - .L_21921)
	.align		4
.L_21921:
        /*20188*/ 	.word	index@($_ZN7cutlass13device_kernelIN5flash19enable_sm80_to_sm89INS1_16FlashAttnBwdSm80INS1_25CollectiveMainloopBwdSm80ILi2ELi2EN4cute5tupleIJNS5_1CILi64EEENS7_ILi128EEES8_EEENS_10bfloat16_tEfNS_4arch4Sm80ELb0ELb1ELb1ELb0ELb1ELb0ELb0ELb0ELi2ELi2ELi4ELi2ELb1EEENS1_21CollectiveEpilogueBwdISA_SB_SD_Li256ELb0ELb0ELi2EEENS1_19SingleTileSchedulerILb0ELb0ELb0ELi128EEEEEEEEEvNT_6ParamsE$_ZN4cute3eso3ESOILb0ELb1EJNS_15ArithmeticTupleIJiiEEEEEC2ERKS3_)
        /*2018c*/ 	.word	0x00000000


	//----- nvinfo : EIATTR_FRAME_SIZE
	.align		4
.L_21922:
        /*20190*/ 	.byte	0x04, 0x11
        /*20192*/ 	.short	(.L_21924 - .L_21923)
	.align		4
.L_21923:
        /*20194*/ 	.word	index@($_ZN7cutlass13device_kernelIN5flash19enable_sm80_to_sm89INS1_16FlashAttnBwdSm80INS1_25CollectiveMainloopBwdSm80ILi2ELi2EN4cute5tupleIJNS5_1CILi64EEENS7_ILi128EEES8_EEENS_10bfloat16_tEfNS_4arch4Sm80ELb0ELb1ELb1ELb0ELb1ELb0ELb0ELb0ELi2ELi2ELi4ELi2ELb1EEENS1_21CollectiveEpilogueBwdISA_SB_SD_Li256ELb0ELb0ELi2EEENS1_19SingleTileSchedulerILb0ELb0ELb0ELi128EEEEEEEEEvNT_6ParamsE$_ZN4cute3eso3ESOILb0ELb1EJNS_15ArithmeticTupleIJiEEEEEC2ERKS3_)
        /*20198*/ 	.word	0x00000000


	//----- nvinfo : EIATTR_FRAME_SIZE
	.align		4
.L_21924:
        /*2019c*/ 	.byte	0x04, 0x11
        /*2019e*/ 	.short	(.L_21926 - .L_21925)
	.align		4
.L_21925:
        /*201a0*/ 	.word	index@($_ZN7cutlass13device_kernelIN5flash19enable_sm80_to_sm89INS1_16FlashAttnBwdSm80INS1_25CollectiveMainloopBwdSm80ILi2ELi2EN4cute5tupleIJNS5_1CILi64EEENS7_ILi128EEES8_EEENS_10bfloat16_tEfNS_4arch4Sm80ELb0ELb1ELb1ELb0ELb1ELb0ELb0ELb0ELi2ELi2ELi4ELi2ELb1EEENS1_21CollectiveEpilogueBwdISA_SB_SD_Li256ELb0ELb0ELi2EEENS1_19SingleTileSchedulerILb0ELb0ELb0ELi128EEEEEEEEEvNT_6ParamsE$_ZN4cute3eso3ESOILb0ELb1EJNS_15ArithmeticTupleIJNS_1CILi0EEEiEEEEEC2ERKS5_)
        /*201a4*/ 	.word	0x00000000


	//----- nvinfo : EIATTR_FRAME_SIZE
	.align		4
.L_21926:
        /*201a8*/ 	.byte	0x04, 0x11
        /*201aa*/ 	.short	(.L_21928 - .L_21927)
	.align		4
.L_21927:
        /*201ac*/ 	.word	index@($_ZN7cutlass13device_kernelIN5flash19enable_sm80_to_sm89INS1_16FlashAttnBwdSm80INS1_25CollectiveMainloopBwdSm80ILi2ELi2EN4cute5tupleIJNS5_1CILi64EEENS7_ILi128EEES8_EEENS_10bfloat16_tEfNS_4arch4Sm80ELb0ELb1ELb1ELb0ELb1ELb0ELb0ELb0ELi2ELi2ELi4ELi2ELb1EEENS1_21CollectiveEpilogueBwdISA_SB_SD_Li256ELb0ELb0ELi2EEENS1_19SingleTileSchedulerILb0ELb0ELb0ELi128EEEEEEEEEvNT_6ParamsE$_ZN4cute3eso3ESOILb0ELb0EJiiEEC2ERKiS4_)
        /*201b0*/ 	.word	0x00000000


	//----- nvinfo : EIATTR_FRAME_SIZE
	.align		4
.L_21928:
        /*201b4*/ 	.byte	0x04, 0x11
        /*201b6*/ 	.short	(.L_21930 - .L_21929)
	.align		4
.L_21929:
        /*201b8*/ 	.word	index@($_ZN7cutlass13device_kernelIN5flash19enable_sm80_to_sm89INS1_16FlashAttnBwdSm80INS1_25CollectiveMainloopBwdSm80ILi2ELi2EN4cute5tupleIJNS5_1CILi64EEENS7_ILi128EEES8_EEENS_10bfloat16_tEfNS_4arch4Sm80ELb0ELb1ELb1ELb0ELb1ELb0ELb0ELb0ELi2ELi2ELi4ELi2ELb1EEENS1_21CollectiveEpilogueBwdISA_SB_SD_Li256ELb0ELb0ELi2EEENS1_19SingleTileSchedulerILb0ELb0ELb0ELi128EEEEEEEEEvNT_6ParamsE$_ZN4cute3eso3ESOILb0ELb0EJNS_6LayoutINS_5tupleIJNS3_IJNS_1CILi8EEENS4_ILi1EEEEEENS4_ILi2EEES6_EEENS3_IJNS3_IJS6_NS4_ILi0EEEEEElSA_EEEEElEEC2ERKSD_RKl)
        /*201bc*/ 	.word	0x00000000


	//----- nvinfo : EIATTR_FRAME_SIZE
	.align		4
.L_21930:
        /*201c0*/ 	.byte	0x04, 0x11
        /*201c2*/ 	.short	(.L_21932 - .L_21931)
	.align		4
.L_21931:
        /*201c4*/ 	.word	index@($_ZN7cutlass13device_kernelIN5flash19enable_sm80_to_sm89INS1_16FlashAttnBwdSm80INS1_25CollectiveMainloopBwdSm80ILi2ELi2EN4cute5tupleIJNS5_1CILi64EEENS7_ILi128EEES8_EEENS_10bfloat16_tEfNS_4arch4Sm80ELb0ELb1ELb1ELb0ELb1ELb0ELb0ELb0ELi2ELi2ELi4ELi2ELb1EEENS1_21CollectiveEpilogueBwdISA_SB_SD_Li256ELb0ELb0ELi2EEENS1_19SingleTileSchedulerILb0ELb0ELb0ELi128EEEEEEEEEvNT_6ParamsE$_ZN4cute3eso3ESOILb0ELb0EJNS_6LayoutINS_5tupleIJNS3_IJNS_1CILi8EEENS4_ILi1EEEEEENS4_ILi2EEES6_EEENS3_IJNS3_IJS6_NS4_ILi0EEEEEElSA_EEEEENS_10ViewEngineINS_8gmem_ptrIPKN7cutlass10bfloat16_tEEEEEEEC2ERKSD_RKSL_)
        /*201c8*/ 	.word	0x00000000


	//----- nvinfo : EIATTR_FRAME_SIZE
	.align		4
.L_21932:
        /*201cc*/ 	.byte	0x04, 0x11
        /*201ce*/ 	.short	(.L_21934 - .L_21933)
	.align		4
.L_21933:
        /*201d0*/ 	.word	index@($_ZN7cutlass13device_kernelIN5flash19enable_sm80_to_sm89INS1_16FlashAttnBwdSm80INS1_25CollectiveMainloopBwdSm80ILi2ELi2EN4cute5tupleIJNS5_1CILi64EEENS7_ILi128EEES8_EEENS_10bfloat16_tEfNS_4arch4Sm80ELb0ELb1ELb1ELb0ELb1ELb0ELb0ELb0ELi2ELi2ELi4ELi2ELb1EEENS1_21CollectiveEpilogueBwdISA_SB_SD_Li256ELb0ELb0ELi2EEENS1_19SingleTileSchedulerILb0ELb0ELb0ELi128EEEEEEEEEvNT_6ParamsE$_ZN4cute3eso3ESOILb0ELb0EJNS_5tupleIJiiEEEiiiEEC2ERKS3_RKiS8_S8_)
        /*201d4*/ 	.word	0x00000000


	//----- nvinfo : EIATTR_FRAME_SIZE
	.align		4
.L_21934:
        /*201d8*/ 	.byte	0x04, 0x11
        /*201da*/ 	.short	(.L_21936 - .L_21935)
	.align		4
.L_21935:
        /*201dc*/ 	.word	index@($_ZN7cutlass13device_kernelIN5flash19enable_sm80_to_sm89INS1_16FlashAttnBwdSm80INS1_25CollectiveMainloopBwdSm80ILi2ELi2EN4cute5tupleIJNS5_1CILi64EEENS7_ILi128EEES8_EEENS_10bfloat16_tEfNS_4arch4Sm80ELb0ELb1ELb1ELb0ELb1ELb0ELb0ELb0ELi2ELi2ELi4ELi2ELb1EEENS1_21CollectiveEpilogueBwdISA_SB_SD_Li256ELb0ELb0ELi2EEENS1_19SingleTileSchedulerILb0ELb0ELb0ELi128EEEEEEEEEvNT_6ParamsE$_ZN4cute3eso3ESOILb0ELb0EJNS_15ArithmeticTupleIJiiEEEiiiEEC2ERKS3_RKiS8_S8_)
        /*201e0*/ 	.word	0x00000000


	//----- nvinfo : EIATTR_FRAME_SIZE
	.align		4
.L_21936:
        /*201e4*/ 	.byte	0x04, 0x11
        /*201e6*/ 	.short	(.L_21938 - .L_21937)
	.align		4
.L_21937:
        /*201e8*/ 	.word	index@($_ZN7cutlass13device_kernelIN5flash19enable_sm80_to_sm89INS1_16FlashAttnBwdSm80INS1_25CollectiveMainloopBwdSm80ILi2ELi2EN4cute5tupleIJNS5_1CILi64EEENS7_ILi128EEES8_EEENS_10bfloat16_tEfNS_4arch4Sm80ELb0ELb1ELb1ELb0ELb1ELb0ELb0ELb0ELi2ELi2ELi4ELi2ELb1EEENS1_21CollectiveEpilogueBwdISA_SB_SD_Li256ELb0ELb0ELi2EEENS1_19SingleTileSchedulerILb0ELb0ELb0ELi128EEEEEEEEEvNT_6ParamsE$_ZN4cute12iter_adaptorIPfNS_8smem_ptrIS1_EEEC2ES1_)
        /*201ec*/ 	.word	0x00000000


	//----- nvinfo : EIATTR_FRAME_SIZE
	.align		4
.L_21938:
        /*201f0*/ 	.byte	0x04, 0x11
        /*201f2*/ 	.short	(.L_21940 - .L_21939)
	.align		4
.L_21939:
        /*201f4*/ 	.word	index@($_ZN7cutlass13device_kernelIN5flash19enable_sm80_to_sm89INS1_16FlashAttnBwdSm80INS1_25CollectiveMainloopBwdSm80ILi2ELi2EN4cute5tupleIJNS5_1CILi64EEENS7_ILi128EEES8_EEENS_10bfloat16_tEfNS_4arch4Sm80ELb0ELb1ELb1ELb0ELb1ELb0ELb0ELb0ELi2ELi2ELi4ELi2ELb1EEENS1_21CollectiveEpilogueBwdISA_SB_SD_Li256ELb0ELb0ELi2EEENS1_19SingleTileSchedulerILb0ELb0ELb0ELi128EEEEEEEEEvNT_6ParamsE$_ZN4cute12iter_adaptorIPN7cutlass9uint128_tENS_8smem_ptrIS3_EEEC2ES3_)
        /*201f8*/ 	.word	0x00000000


	//----- nvinfo : EIATTR_FRAME_SIZE
	.align		4
.L_21940:
        /*201fc*/ 	.byte	0x04, 0x11
        /*201fe*/ 	.short	(.L_21942 - .L_21941)
	.align		4
.L_21941:
        /*20200*/ 	.word	index@($_ZN7cutlass13device_kernelIN5flash19enable_sm80_to_sm89INS1_16FlashAttnBwdSm80INS1_25CollectiveMainloopBwdSm80ILi2ELi2EN4cute5tupleIJNS5_1CILi64EEENS7_ILi128EEES8_EEENS_10bfloat16_tEfNS_4arch4Sm80ELb0ELb1ELb1ELb0ELb1ELb0ELb0ELb0ELi2ELi2ELi4ELi2ELb1EEENS1_21CollectiveEpilogueBwdISA_SB_SD_Li256ELb0ELb0ELi2EEENS1_19SingleTileSchedulerILb0ELb0ELb0ELi128EEEEEEEEEvNT_6ParamsE$_ZN4cute12iter_adaptorIPN7cutlass10bfloat16_tENS_8smem_ptrIS3_EEEC2ES3_)
        /*20204*/ 	.word	0x00000000


	//----- nvinfo : EIATTR_FRAME_SIZE
	.align		4
.L_21942:
        /*20208*/ 	.byte	0x04, 0x11
        /*2020a*/ 	.short	(.L_21944 - .L_21943)
	.align		4
.L_21943:
        /*2020c*/ 	.word	index@($_ZN7cutlass13device_kernelIN5flash19enable_sm80_to_sm89INS1_16FlashAttnBwdSm80INS1_25CollectiveMainloopBwdSm80ILi2ELi2EN4cute5tupleIJNS5_1CILi64EEENS7_ILi128EEES8_EEENS_10bfloat16_tEfNS_4arch4Sm80ELb0ELb1ELb1ELb0ELb1ELb0ELb0ELb0ELi2ELi2ELi4ELi2ELb1EEENS1_21CollectiveEpilogueBwdISA_SB_SD_Li256ELb0ELb0ELi2EEENS1_19SingleTileSchedulerILb0ELb0ELb0ELi128EEEEEEEEEvNT_6ParamsE$_ZN4cute12iter_adaptorIPKfNS_8gmem_ptrIS2_EEEC2ES2_)
        /*20210*/ 	.word	0x00000000


	//----- nvinfo : EIATTR_FRAME_SIZE
	.align		4
.L_21944:
        /*20214*/ 	.byte	0x04, 0x11
        /*20216*/ 	.short	(.L_21946 - .L_21945)
	.align		4
.L_21945:
        /*20218*/ 	.word	index@($_ZN7cutlass13device_kernelIN5flash19enable_sm80_to_sm89INS1_16FlashAttnBwdSm80INS1_25CollectiveMainloopBwdSm80ILi2ELi2EN4cute5tupleIJNS5_1CILi64EEENS7_ILi128EEES8_EEENS_10bfloat16_tEfNS_4arch4Sm80ELb0ELb1ELb1ELb0ELb1ELb0ELb0ELb0ELi2ELi2ELi4ELi2ELb1EEENS1_21CollectiveEpilogueBwdISA_SB_SD_Li256ELb0ELb0ELi2EEENS1_19SingleTileSchedulerILb0ELb0ELb0ELi128EEEEEEEEEvNT_6ParamsE$_ZN4cute12iter_adaptorIPKN7cutlass9uint128_tENS_8gmem_ptrIS4_EEEC2ES4_)
        /*2021c*/ 	.word	0x00000000


	//----- nvinfo : EIATTR_FRAME_SIZE
	.align		4
.L_21946:
        /*20220*/ 	.byte	0x04, 0x11
        /*20222*/ 	.short	(.L_21948 - .L_21947)
	.align		4
.L_21947:
        /*20224*/ 	.word	index@($_ZN7cutlass13device_kernelIN5flash19enable_sm80_to_sm89INS1_16FlashAttnBwdSm80INS1_25CollectiveMainloopBwdSm80ILi2ELi2EN4cute5tupleIJNS5_1CILi64EEENS7_ILi128EEES8_EEENS_10bfloat16_tEfNS_4arch4Sm80ELb0ELb1ELb1ELb0ELb1ELb0ELb0ELb0ELi2ELi2ELi4ELi2ELb1EEENS1_21CollectiveEpilogueBwdISA_SB_SD_Li256ELb0ELb0ELi2EEENS1_19SingleTileSchedulerILb0ELb0ELb0ELi128EEEEEEEEEvNT_6ParamsE$_ZN4cute12iter_adaptorIPKN7cutlass10bfloat16_tENS_8gmem_ptrIS4_EEEC2ES4_)
        /*20228*/ 	.word	0x00000000


	//----- nvinfo : EIATTR_FRAME_SIZE
	.align		4
.L_21948:
        /*2022c*/ 	.byte	0x04, 0x11
        /*2022e*/ 	.short	(.L_21950 - .L_21949)
	.align		4
.L_21949:
        /*20230*/ 	.word	index@(_ZN7cutlass13device_kernelIN5flash19enable_sm80_to_sm89INS1_16FlashAttnBwdSm80INS1_25CollectiveMainloopBwdSm80ILi2ELi2EN4cute5tupleIJNS5_1CILi64EEENS7_ILi128EEES8_EEENS_10bfloat16_tEfNS_4arch4Sm80ELb0ELb1ELb1ELb0ELb1ELb0ELb0ELb0ELi2ELi2ELi4ELi2ELb1EEENS1_21CollectiveEpilogueBwdISA_SB_SD_Li256ELb0ELb0ELi2EEENS1_19SingleTileSchedulerILb0ELb0ELb0ELi128EEEEEEEEEvNT_6ParamsE)
        /*20234*/ 	.word	0x000001b0


	//----- nvinfo : EIATTR_REGCOUNT
	.align		4
.L_21950:
        /*20238*/ 	.byte	0x04, 0x2f
        /*2023a*/ 	.short	(.L_21952 - .L_21951)
	.align		4
.L_21951:
        /*2023c*/ 	.word	index@(_ZN7cutlass13device_kernelIN5flash19enable_sm80_to_sm89INS1_16FlashAttnBwdSm80INS1_25CollectiveMainloopBwdSm80ILi2ELi2EN4cute5tupleIJNS5_1CILi64EEENS7_ILi128EEES8_EEENS_10bfloat16_tEfNS_4arch4Sm80ELb0ELb1ELb1ELb0ELb0ELb0ELb0ELb0ELi2ELi2ELi4ELi2ELb1EEENS1_21CollectiveEpilogueBwdISA_SB_SD_Li256ELb0ELb0ELi2EEENS1_19SingleTileSchedulerILb0ELb0ELb0ELi128EEEEEEEEEvNT_6ParamsE)
        /*20240*/ 	.word	0x000000ff


	//----- nvinfo : EIATTR_FRAME_SIZE
	.align		4
.L_21952:
        /*20244*/ 	.byte	0x04, 0x11
        /*20246*/ 	.short	(.L_21954 - .L_21953)
	.align		4
.L_21953:
        /*20248*/ 	.word	index@($_ZN7cutlass13device_kernelIN5flash19enable_sm80_to_sm89INS1_16FlashAttnBwdSm80INS1_25CollectiveMainloopBwdSm80ILi2ELi2EN4cute5tupleIJNS5_1CILi64EEENS7_ILi128EEES8_EEENS_10bfloat16_tEfNS_4arch4Sm80ELb0ELb1ELb1ELb0ELb0ELb0ELb0ELb0ELi2ELi2ELi4ELi2ELb1EEENS1_21CollectiveEpilogueBwdISA_SB_SD_Li256ELb0ELb0ELi2EEENS1_19SingleTileSchedulerILb0ELb0ELb0ELi128EEEEEEEEEvNT_6ParamsE$_ZZN5flash25CollectiveMainloopBwdSm80ILi2ELi2EN4cute5tupleIJNS1_1CILi64EEENS3_ILi128EEES4_EEEN7cutlass10bfloat16_tEfNS7_4arch4Sm80ELb0ELb1ELb1ELb0ELb0ELb0ELb0ELb0ELi2ELi2ELi4ELi2ELb1EE3mmaINS_16FlashAttnBwdSm80ISB_NS_21CollectiveEpilogueBwdIS6_S8_SA_Li256ELb0ELb0ELi2EEENS_19SingleTileSchedulerILb0ELb0ELb0ELi128EEEE13SharedStorageENS1_6TensorINS1_11ArrayEngineIfLm32EEENS1_6LayoutINS2_IJNS2_IJNS3_ILi2EEESO_EEESO_NS3_ILi4EEEEEENS2_IJNS2_IJNS3_ILi1EEESO_EEESQ_NS3_ILi8EEEEEEEEEEEEbRKNSB_6ParamsERT0_S12_iNS2_IJiiiEEERT_ENKUliiE_clEii)
        /*2024c*/ 	.word	0x00000000


	//----- nvinfo : EIATTR_FRAME_SIZE
	.align		4
.L_21954:
        /*20250*/ 	.byte	0x04, 0x11
        /*20252*/ 	.short	(.L_21956 - .L_21955)
	.align		4
.L_21955:
        /*20254*/ 	.word	index@($_ZN7cutlass13device_kernelIN5flash19enable_sm80_to_sm89INS1_16FlashAttnBwdSm80INS1_25CollectiveMainloopBwdSm80ILi2ELi2EN4cute5tupleIJNS5_1CILi64EEENS7_ILi128EEES8_EEENS_10bfloat16_tEfNS_4arch4Sm80ELb0ELb1ELb1ELb0ELb0ELb0ELb0ELb0ELi2ELi2ELi4ELi2ELb1EEENS1_21CollectiveEpilogueBwdISA_SB_SD_Li256ELb0ELb0ELi2EEENS1_19SingleTileSchedulerILb0ELb0ELb0ELi128EEEEEEEEEvNT_6ParamsE$_ZZN5flash25CollectiveMainloopBwdSm80ILi2ELi2EN4cute5tupleIJNS1_1CILi64EEENS3_ILi128EEES4_EEEN7cutlass10bfloat16_tEfNS7_4arch4Sm80ELb0ELb1ELb1ELb0ELb0ELb0ELb0ELb0ELi2ELi2ELi4ELi2ELb1EE3mmaINS_16FlashAttnBwdSm80ISB_NS_21CollectiveEpilogueBwdIS6_S8_SA_Li256ELb0ELb0ELi2EEENS_19SingleTileSchedulerILb0ELb0ELb0ELi128EEEE13SharedStorageENS1_6TensorINS1_11ArrayEngineIfLm32EEENS1_6LayoutINS2_IJNS2_IJNS3_ILi2EEESO_EEESO_NS3_ILi4EEEEEENS2_IJNS2_IJNS3_ILi1EEESO_EEESQ_NS3_ILi8EEEEEEEEEEEEbRKNSB_6ParamsERT0_S12_iNS2_IJiiiEEERT_ENKUliiE0_clEii)
        /*20258*/ 	.word	0x00000000


	//----- nvinfo : EIATTR_FRAME_SIZE
	.align		4
.L_21956:
        /*2025c*/ 	.byte	0x04, 0x11
        /*2025e*/ 	.short	(.L_21958 - .L_21957)
	.align		4
.L_21957:
        /*20260*/ 	.word	index@($_ZN7cutlass13device_kernelIN5flash19enable_sm80_to_sm89INS1_16FlashAttnBwdSm80INS1_25CollectiveMainloopBwdSm80ILi2ELi2EN4cute5tupleIJNS5_1CILi64EEENS7_ILi128EEES8_EEENS_10bfloat16_tEfNS_4arch4Sm80ELb0ELb1ELb1ELb0ELb0ELb0ELb0ELb0ELi2ELi2ELi4ELi2ELb1EEENS1_21CollectiveEpilogueBwdISA_SB_SD_Li256ELb0ELb0ELi2EEENS1_19SingleTileSchedulerILb0ELb0ELb0ELi128EEEEEEEEEvNT_6ParamsE$_ZZN4cuteplIJiiEJNS_1CILi0EEES2_EEEDaRKNS_15ArithmeticTupleIJDpT_EEERKNS3_IJDpT0_EEEENKUlDpRKT_E_clIJiiEEEDaSH_)
        /*20264*/ 	.word	0x00000000


	//----- nvinfo : EIATTR_FRAME_SIZE
	.align		4
.L_21958:
        /*20268*/ 	.byte	0x04, 0x11
        /*2026a*/ 	.short	(.L_21960 - .L_21959)
	.align		4
.L_21959:
        /*2026c*/ 	.word	index@($_ZN7cutlass13device_kernelIN5flash19enable_sm80_to_sm89INS1_16FlashAttnBwdSm80INS1_25CollectiveMainloopBwdSm80ILi2ELi2EN4cute5tupleIJNS5_1CILi64EEENS7_ILi128EEES8_EEENS_10bfloat16_tEfNS_4arch4Sm80ELb0ELb1ELb1ELb0ELb0ELb0ELb0ELb0ELi2ELi2ELi4ELi2ELb1EEENS1_21CollectiveEpilogueBwdISA_SB_SD_Li256ELb0ELb0ELi2EEENS1_19SingleTileSchedulerILb0ELb0ELb0ELi128EEEEEEEEEvNT_6ParamsE$_ZZN4cuteplIJiEJNS_1CILi0EEEiEEEDaRKNS_15ArithmeticTupleIJDpT_EEERKNS3_IJDpT0_EEEENKUlDpRKT_E_clIJiiEEEDaSH_)
        /*20270*/ 	.word	0x00000000


	//----- nvinfo : EIATTR_FRAME_SIZE
	.align		4
.L_21960:
        /*20274*/ 	.byte	0x04, 0x11
        /*20276*/ 	.short	(.L_21962 - .L_21961)
	.align		4
.L_21961:
        /*20278*/ 	.word	index@($_ZN7cutlass13device_kernelIN5flash19enable_sm80_to_sm89INS1_16FlashAttnBwdSm80INS1_25CollectiveMainloopBwdSm80ILi2ELi2EN4cute5tupleIJNS5_1CILi64EEENS7_ILi128EEES8_EEENS_10bfloat16_tEfNS_4arch4Sm80ELb0ELb1ELb1ELb0ELb0ELb0ELb0ELb0ELi2ELi2ELi4ELi2ELb1EEENS1_21CollectiveEpilogueBwdISA_SB_SD_Li256ELb0ELb0ELi2EEENS1_19SingleTileSchedulerILb0ELb0ELb0ELi128EEEEEEEEEvNT_6ParamsE$_ZZN4cuteplIJiEJNS_1CILi0EEEEEEDaRKNS_15ArithmeticTupleIJDpT_EEERKNS3_IJDpT0_EEEENKUlDpRKT_E_clIJiEEEDaSH_)
        /*2027c*/ 	.word	0x00000000


	//----- nvinfo : EIATTR_FRAME_SIZE
	.align		4
.L_21962:
        /*20280*/ 	.byte	0x04, 0x11
        /*20282*/ 	.short	(.L_21964 - .L_21963)
	.align		4
.L_21963:
        /*20284*/ 	.word	index@($_ZN7cutlass13device_kernelIN5flash19enable_sm80_to_sm89INS1_16FlashAttnBwdSm80INS1_25CollectiveMainloopBwdSm80ILi2ELi2EN4cute5tupleIJNS5_1CILi64EEENS7_ILi128EEES8_EEENS_10bfloat16_tEfNS_4arch4Sm80ELb0ELb1ELb1ELb0ELb0ELb0ELb0ELb0ELi2ELi2ELi4ELi2ELb1EEENS1_21CollectiveEpilogueBwdISA_SB_SD_Li256ELb0ELb0ELi2EEENS1_19SingleTileSchedulerILb0ELb0ELb0ELi128EEEEEEEEEvNT_6ParamsE$_ZZN4cuteplIJNS_1CILi0EEEiEJS2_S2_iiEEEDaRKNS_15ArithmeticTupleIJDpT_EEERKNS3_IJDpT0_EEEENKUlDpRKT_E_clIJS2_iiiEEEDaSH_)
        /*20288*/ 	.word	0x00000000


	//----- nvinfo : EIATTR_FRAME_SIZE
	.align		4
.L_21964:
        /*2028c*/ 	.byte	0x04, 0x11
        /*2028e*/ 	.short	(.L_21966 - .L_21965)
	.align		4
.L_21965:
        /*20290*/ 	.word	index@($_ZN7cutlass13device_kernelIN5flash19enable_sm80_to_sm89INS1_16FlashAttnBwdSm80INS1_25CollectiveMainloopBwdSm80ILi2ELi2EN4cute5tupleIJNS5_1CILi64EEENS7_ILi128EEES8_EEENS_10bfloat16_tEfNS_4arch4Sm80ELb0ELb1ELb1ELb0ELb0ELb0ELb0ELb0ELi2ELi2ELi4ELi2ELb1EEENS1_21CollectiveEpilogueBwdISA_SB_SD_Li256ELb0ELb0ELi2EEENS1_19SingleTileSchedulerILb0ELb0ELb0ELi128EEEEEEEEEvNT_6ParamsE$_ZZN4cuteplIJNS_1CILi0EEES2_iEJS2_S2_S2_iEEEDaRKNS_15ArithmeticTupleIJDpT_EEERKNS3_IJDpT0_EEEENKUlDpRKT_E_clIJS2_S2_iiEEEDaSH_)
        /*20294*/ 	.word	0x00000000


	//----- nvinfo : EIATTR_FRAME_SIZE
	.align		4
.L_21966:
        /*20298*/ 	.byte	0x04, 0x11
        /*2029a*/ 	.short	(.L_21968 - .L_21967)
	.align		4
.L_21967:
        /*2029c*/ 	.word	index@($_ZN7cutlass13device_kernelIN5flash19enable_sm80_to_sm89INS1_16FlashAttnBwdSm80INS1_25CollectiveMainloopBwdSm80ILi2ELi2EN4cute5tupleIJNS5_1CILi64EEENS7_ILi128EEES8_EEENS_10bfloat16_tEfNS_4arch4Sm80ELb0ELb1ELb1ELb0ELb0ELb0ELb0ELb0ELi2ELi2ELi4ELi2ELb1EEENS1_21CollectiveEpilogueBwdISA_SB_SD_Li256ELb0ELb0ELi2EEENS1_19SingleTileSchedulerILb0ELb0ELb0ELi128EEEEEEEEEvNT_6ParamsE$_ZZN4cuteplIJNS_1CILi0EEES2_EJiS2_EEEDaRKNS_15ArithmeticTupleIJDpT_EEERKNS3_IJDpT0_EEEENKUlDpRKT_E_clIJiS2_EEEDaSH_)
        /*202a0*/ 	.word	0x00000000


	//----- nvinfo : EIATTR_FRAME_SIZE
	.align		4
.L_21968:
        /*202a4*/ 	.byte	0x04, 0x11
        /*202a6*/ 	.short	(.L_21970 - .L_21969)
	.align		4
.L_21969:
        /*202a8*/ 	.word	index@($_ZN7cutlass13device_kernelIN5flash19enable_sm80_to_sm89INS1_16FlashAttnBwdSm80INS1_25CollectiveMainloopBwdSm80ILi2ELi2EN4cute5tupleIJNS5_1CILi64EEENS7_ILi128EEES8_EEENS_10bfloat16_tEfNS_4arch4Sm80ELb0ELb1ELb1ELb0ELb0ELb0ELb0ELb0ELi2ELi2ELi4ELi2ELb1EEENS1_21CollectiveEpilogueBwdISA_SB_SD_Li256ELb0ELb0ELi2EEENS1_19SingleTileSchedulerILb0ELb0ELb0ELi128EEEEEEEEEvNT_6ParamsE$_ZZN4cuteplIJNS_1CILi0EEES2_EJiEEEDaRKNS_15ArithmeticTupleIJDpT_EEERKNS3_IJDpT0_EEEENKUlDpRKT_E_clIJiS2_EEEDaSH_)
        /*202ac*/ 	.word	0x00000000


	//----- nvinfo : EIATTR_FRAME_SIZE
	.align		4
.L_21970:
        /*202b0*/ 	.byte	0x04, 0x11
        /*202b2*/ 	.short	(.L_21972 - .L_21971)
	.align		4
.L_21971:
        /*202b4*/ 	.word	index@($_ZN7cutlass13device_kernelIN5flash19enable_sm80_to_sm89INS1_16FlashAttnBwdSm80INS1_25CollectiveMainloopBwdSm80ILi2ELi2EN4cute5tupleIJNS5_1CILi64EEENS7_ILi128EEES8_EEENS_10bfloat16_tEfNS_4arch4Sm80ELb0ELb1ELb1ELb0ELb0ELb0ELb0ELb0ELi2ELi2ELi4ELi2ELb1EEENS1_21CollectiveEpilogueBwdISA_SB_SD_Li256ELb0ELb0ELi2EEENS1_19SingleTileSchedulerILb0ELb0ELb0ELi128EEEEEEEEEvNT_6ParamsE$_ZZN4cuteplIJNS_15ArithmeticTupleIJiiEEEEJNS_1CILi0EEEiiiEEEDaRKNS1_IJDpT_EEERKNS1_IJDpT0_EEEENKUlDpRKT_E_clIJS2_iiiEEEDaSI_)
        /*202b8*/ 	.word	0x00000000


	//----- nvinfo : EIATTR_FRAME_SIZE
	.align		4
.L_21972:
        /*202bc*/ 	.byte	0x04, 0x11
        /*202be*/ 	.short	(.L_21974 - .L_21973)
	.align		4
.L_21973:
        /*202c0*/ 	.word	index@($_ZN7cutlass13device_kernelIN5flash19enable_sm80_to_sm89INS1_16FlashAttnBwdSm80INS1_25CollectiveMainloopBwdSm80ILi2ELi2EN4cute5tupleIJNS5_1CILi64EEENS7_ILi128EEES8_EEENS_10bfloat16_tEfNS_4arch4Sm80ELb0ELb1ELb1ELb0ELb0ELb0ELb0ELb0ELi2ELi2ELi4ELi2ELb1EEENS1_21CollectiveEpilogueBwdISA_SB_SD_Li256ELb0ELb0ELi2EEENS1_19SingleTileSchedulerILb0ELb0ELb0ELi128EEEEEEEEEvNT_6ParamsE$_ZZN4cuteplIJNS_15ArithmeticTupleIJiEEEEJNS1_IJNS_1CILi0EEEiEEEEEEDaRKNS1_IJDpT_EEERKNS1_IJDpT0_EEEENKUlDpRKT_E_clIJNS1_IJiiEEEEEEDaSJ_)
        /*202c4*/ 	.word	0x00000000


	//----- nvinfo : EIATTR_FRAME_SIZE
	.align		4
.L_21974:
        /*202c8*/ 	.byte	0x04, 0x11
        /*202ca*/ 	.short	(.L_21976 - .L_21975)
	.align		4
.L_21975:
        /*202cc*/ 	.word	index@($_ZN7cutlass13device_kernelIN5flash19enable_sm80_to_sm89INS1_16FlashAttnBwdSm80INS1_25CollectiveMainloopBwdSm80ILi2ELi2EN4cute5tupleIJNS5_1CILi64EEENS7_ILi128EEES8_EEENS_10bfloat16_tEfNS_4arch4Sm80ELb0ELb1ELb1ELb0ELb0ELb0ELb0ELb0ELi2ELi2ELi4ELi2ELb1EEENS1_21CollectiveEpilogueBwdISA_SB_SD_Li256ELb0ELb0ELi2EEENS1_19SingleTileSchedulerILb0ELb0ELb0ELi128EEEEEEEEEvNT_6ParamsE$_ZZN4cute9transformINS_15ArithmeticTupleIJiiEEEZNS_14transform_leafIS2_RNS_8identityEEEDaRKT_OT0_EUlRKT_E_EEDaS8_SA_ENKUlDpSD_E_clIJiiEEEDaSF_)
        /*202d0*/ 	.word	0x00000000


	//----- nvinfo : EIATTR_FRAME_SIZE
	.align		4
.L_21976:
        /*202d4*/ 	.byte	0x04, 0x11
        /*202d6*/ 	.short	(.L_21978 - .L_21977)
	.align		4
.L_21977:
        /*202d8*/ 	.word	index@($_ZN7cutlass13device_kernelIN5flash19enable_sm80_to_sm89INS1_16FlashAttnBwdSm80INS1_25CollectiveMainloopBwdSm80ILi2ELi2EN4cute5tupleIJNS5_1CILi64EEENS7_ILi128EEES8_EEENS_10bfloat16_tEfNS_4arch4Sm80ELb0ELb1ELb1ELb0ELb0ELb0ELb0ELb0ELi2ELi2ELi4ELi2ELb1EEENS1_21CollectiveEpilogueBwdISA_SB_SD_Li256ELb0ELb0ELi2EEENS1_19SingleTileSchedulerILb0ELb0ELb0ELi128EEEEEEEEEvNT_6ParamsE$_ZZN4cute9transformINS_15ArithmeticTupleIJNS1_IJiiEEEiiiEEEZNS_14transform_leafIS3_NS_8identityEEEDaRKT_OT0_EUlRKT_E_EEDaS8_SA_ENKUlDpSD_E_clIJNS_5tupleIJiiEEEiiiEEEDaSF_)
        /*202dc*/ 	.word	0x00000000


	//----- nvinfo : EIATTR_FRAME_SIZE
	.align		4
.L_21978:
        /*202e0*/ 	.byte	0x04, 0x11
        /*202e2*/ 	.short	(.L_21980 - .L_21979)
	.align		4
.L_21979:
        /*202e4*/ 	.word	index@($_ZN7cutlass13device_kernelIN5flash19enable_sm80_to_sm89INS1_16FlashAttnBwdSm80INS1_25CollectiveMainloopBwdSm80ILi2ELi2EN4cute5tupleIJNS5_1CILi64EEENS7_ILi128EEES8_EEENS_10bfloat16_tEfNS_4arch4Sm80ELb0ELb1ELb1ELb0ELb0ELb0ELb0ELb0ELi2ELi2ELi4ELi2ELb1EEENS1_21CollectiveEpilogueBwdISA_SB_SD_Li256ELb0ELb0ELi2EEENS1_19SingleTileSchedulerILb0ELb0ELb0ELi128EEEEEEEEEvNT_6ParamsE$_ZZN4cute7idx2crdINS_5tupleIJiEEENS1_IJNS1_IJNS1_IJNS_1CILi8EEENS3_ILi2EEEEEES5_S5_NS3_ILi4EEEEEEEEEEEDaRKT_RKT0_ENKUlRKT_RKT0_E_clIiS8_EEDaSI_SL_)
        /*202e8*/ 	.word	0x00000000


	//----- nvinfo : EIATTR_FRAME_SIZE
	.align		4
.L_21980:
        /*202ec*/ 	.byte	0x04, 0x11
        /*202ee*/ 	.short	(.L_21982 - .L_21981)
	.align		4
.L_21981:
        /*202f0*/ 	.word	index@($_ZN7cutlass13device_kernelIN5flash19enable_sm80_to_sm89INS1_16FlashAttnBwdSm80INS1_25CollectiveMainloopBwdSm80ILi2ELi2EN4cute5tupleIJNS5_1CILi64EEENS7_ILi128EEES8_EEENS_10bfloat16_tEfNS_4arch4Sm80ELb0ELb1ELb1ELb0ELb0ELb0ELb0ELb0ELi2ELi2ELi4ELi2ELb1EEENS1_21CollectiveEpilogueBwdISA_SB_SD_Li256ELb0ELb0ELi2EEENS1_19SingleTileSchedulerILb0ELb0ELb0ELi128EEEEEEEEEvNT_6ParamsE$_ZZN4cute7idx2crdINS_5tupleIJiEEENS1_IJNS1_IJNS1_IJNS_1CILi8EEENS3_ILi2EEEEEES5_NS3_ILi4EEES5_EEEEEEEEDaRKT_RKT0_ENKUlRKT_RKT0_E_clIiS8_EEDaSI_SL_)
        /*202f4*/ 	.word	0x00000000


	//----- nvinfo : EIATTR_FRAME_SIZE
	.align		4
.L_21982:
        /*202f8*/ 	.byte	0x04, 0x11
        /*202fa*/ 	.short	(.L_21984 - .L_21983)
	.align		4
.L_21983:
        /*202fc*/ 	.word	index@($_ZN7cutlass13device_kernelIN5flash19enable_sm80_to_sm89INS1_16FlashAttnBwdSm80INS1_25CollectiveMainloopBwdSm80ILi2ELi2EN4cute5tupleIJNS5_1CILi64EEENS7_ILi128EEES8_EEENS_10bfloat16_tEfNS_4arch4Sm80ELb0ELb1ELb1ELb0ELb0ELb0ELb0ELb0ELi2ELi2ELi4ELi2ELb1EEENS1_21CollectiveEpilogueBwdISA_SB_SD_Li256ELb0ELb0ELi2EEENS1_19SingleTileSchedulerILb0ELb0ELb0ELi128EEEEEEEEEvNT_6ParamsE$_ZZN4cute5sliceINS_5tupleIJNS_10UnderscoreES2_S2_iEEENS1_IJNS1_IJNS_1CILi1EEENS4_ILi0EEEEEElS6_lEEEEEDaRKT_RKT0_ENKUlRKT_RKT0_E_clIS2_lEEDaSH_SK_)
        /*20300*/ 	.word	0x00000000


	//----- nvinfo : EIATTR_FRAME_SIZE
	.align		4
.L_21984:
        /*20304*/ 	.byte	0x04, 0x11
        /*20306*/ 	.short	(.L_21986 - .L_21985)
	.align		4
.L_21985:
        /*20308*/ 	.word	index@($_ZN7cutlass13device_kernelIN5flash19enable_sm80_to_sm89INS1_16FlashAttnBwdSm80INS1_25CollectiveMainloopBwdSm80ILi2ELi2EN4cute5tupleIJNS5_1CILi64EEENS7_ILi128EEES8_EEENS_10bfloat16_tEfNS_4arch4Sm80ELb0ELb1ELb1ELb0ELb0ELb0ELb0ELb0ELi2ELi2ELi4ELi2ELb1EEENS1_21CollectiveEpilogueBwdISA_SB_SD_Li256ELb0ELb0ELi2EEENS1_19SingleTileSchedulerILb0ELb0ELb0ELi128EEEEEEEEEvNT_6ParamsE$_ZZN4cute19as_arithmetic_tupleINS_15ArithmeticTupleIJiiEEEEEDaRKT_ENKUlRKT_E_clIiEEDaS8_)
        /*2030c*/ 	.word	0x00000000


	//----- nvinfo : EIATTR_FRAME_SIZE
	.align		4
.L_21986:
        /*20310*/ 	.byte	0x04, 0x11
        /*20312*/ 	.short	(.L_21988 - .L_21987)
	.align		4
.L_21987:
        /*20314*/ 	.word	index@($_ZN7cutlass13device_kernelIN5flash19enable_sm80_to_sm89INS1_16FlashAttnBwdSm80INS1_25CollectiveMainloopBwdSm80ILi2ELi2EN4cute5tupleIJNS5_1CILi64EEENS7_ILi128EEES8_EEENS_10bfloat16_tEfNS_4arch4Sm80ELb0ELb1ELb1ELb0ELb0ELb0ELb0ELb0ELi2ELi2ELi4ELi2ELb1EEENS1_21CollectiveEpilogueBwdISA_SB_SD_Li256ELb0ELb0ELi2EEENS1_19SingleTileSchedulerILb0ELb0ELb0ELi128EEEEEEEEEvNT_6ParamsE$_ZZN4cute19as_arithmetic_tupleINS_15ArithmeticTupleIJiiEEEEEDaRKT_ENKUlDpRKT_E_clIJiiEEEDaS9_)
        /*20318*/ 	.word	0x00000000


	//----- nvinfo : EIATTR_FRAME_SIZE
	.align		4
.L_21988:
        /*2031c*/ 	.byte	0x04, 0x11
        /*2031e*/ 	.short	(.L_21990 - .L_21989)
	.align		4
.L_21989:
        /*20320*/ 	.word	index@($_ZN7cutlass13device_kernelIN5flash19enable_sm80_to_sm89INS1_16FlashAttnBwdSm80INS1_25CollectiveMainloopBwdSm80ILi2ELi2EN4cute5tupleIJNS5_1CILi64EEENS7_ILi128EEES8_EEENS_10bfloat16_tEfNS_4arch4Sm80ELb0ELb1ELb1ELb0ELb0ELb0ELb0ELb0ELi2ELi2ELi4ELi2ELb1EEENS1_21CollectiveEpilogueBwdISA_SB_SD_Li256ELb0ELb0ELi2EEENS1_19SingleTileSchedulerILb0ELb0ELb0ELi128EEEEEEEEEvNT_6ParamsE$_ZZN4cute19as_arithmetic_tupleINS_15ArithmeticTupleIJNS1_IJiiEEEiiiEEEEEDaRKT_ENKUlRKT_E_clIiEEDaS9_)
        /*20324*/ 	.word	0x00000000


	//----- nvinfo : EIATTR_FRAME_SIZE
	.align		4
.L_21990:
        /*20328*/ 	.byte	0x04, 0x11
        /*2032a*/ 	.short	(.L_21992 - .L_21991)
	.align		4
.L_21991:
        /*2032c*/ 	.word	index@($_ZN7cutlass13device_kernelIN5flash19enable_sm80_to_sm89INS1_16FlashAttnBwdSm80INS1_25CollectiveMainloopBwdSm80ILi2ELi2EN4cute5tupleIJNS5_1CILi64EEENS7_ILi128EEES8_EEENS_10bfloat16_tEfNS_4arch4Sm80ELb0ELb1ELb1ELb0ELb0ELb0ELb0ELb0ELi2ELi2ELi4ELi2ELb1EEENS1_21CollectiveEpilogueBwdISA_SB_SD_Li256ELb0ELb0ELi2EEENS1_19SingleTileSchedulerILb0ELb0ELb0ELi128EEEEEEEEEvNT_6ParamsE$_ZZN4cute19as_arithmetic_tupleINS_15ArithmeticTupleIJNS1_IJiiEEEiiiEEEEEDaRKT_ENKUlRKT_E_clIS2_EEDaS9_)
        /*20330*/ 	.word	0x00000000


	//----- nvinfo : EIATTR_FRAME_SIZE
	.align		4
.L_21992:
        /*20334*/ 	.byte	0x04, 0x11
        /*20336*/ 	.short	(.L_21994 - .L_21993)
	.align		4
.L_21993:
        /*20338*/ 	.word	index@($_ZN7cutlass13device_kernelIN5flash19enable_sm80_to_sm89INS1_16FlashAttnBwdSm80INS1_25CollectiveMainloopBwdSm80ILi2ELi2EN4cute5tupleIJNS5_1CILi64EEENS7_ILi128EEES8_EEENS_10bfloat16_tEfNS_4arch4Sm80ELb0ELb1ELb1ELb0ELb0ELb0ELb0ELb0ELi2ELi2ELi4ELi2ELb1EEENS1_21CollectiveEpilogueBwdISA_SB_SD_Li256ELb0ELb0ELi2EEENS1_19SingleTileSchedulerILb0ELb0ELb0ELi128EEEEEEEEEvNT_6ParamsE$_ZZN4cute19as_arithmetic_tupleINS_15ArithmeticTupleIJNS1_IJiiEEEiiiEEEEEDaRKT_ENKUlDpRKT_E_clIJS2_iiiEEEDaSA_)
        /*2033c*/ 	.word	0x00000000


	//----- nvinfo : EIATTR_FRAME_SIZE
	.align		4
.L_21994:
        /*20340*/ 	.byte	0x04, 0x11
        /*20342*/ 	.short	(.L_21996 - .L_21995)
	.align		4
.L_21995:
        /*20344*/ 	.word	index@($_ZN7cutlass13device_kernelIN5flash19enable_sm80_to_sm89INS1_16FlashAttnBwdSm80INS1_25CollectiveMainloopBwdSm80ILi2ELi2EN4cute5tupleIJNS5_1CILi64EEENS7_ILi128EEES8_EEENS_10bfloat16_tEfNS_4arch4Sm80ELb0ELb1ELb1ELb0ELb0ELb0ELb0ELb0ELi2ELi2ELi4ELi2ELb1EEENS1_21CollectiveEpilogueBwdISA_SB_SD_Li256ELb0ELb0ELi2EEENS1_19SingleTileSchedulerILb0ELb0ELb0ELi128EEEEEEEEEvNT_6ParamsE$_ZZN4cute14transform_leafINS_15ArithmeticTupleIJiiEEERNS_8identityEEEDaRKT_OT0_ENKUlRKT_E_clIiEEDaSC_)
        /*20348*/ 	.word	0x00000000


	//----- nvinfo : EIATTR_FRAME_SIZE
	.align		4
.L_21996:
        /*2034c*/ 	.byte	0x04, 0x11
        /*2034e*/ 	.short	(.L_21998 - .L_21997)
	.align		4
.L_21997:
        /*20350*/ 	.word	index@($_ZN7cutlass13device_kernelIN5flash19enable_sm80_to_sm89INS1_16FlashAttnBwdSm80INS1_25CollectiveMainloopBwdSm80ILi2ELi2EN4cute5tupleIJNS5_1CILi64EEENS7_ILi128EEES8_EEENS_10bfloat16_tEfNS_4arch4Sm80ELb0ELb1ELb1ELb0ELb0ELb0ELb0ELb0ELi2ELi2ELi4ELi2ELb1EEENS1_21CollectiveEpilogueBwdISA_SB_SD_Li256ELb0ELb0ELi2EEENS1_19SingleTileSchedulerILb0ELb0ELb0ELi128EEEEEEEEEvNT_6ParamsE$_ZZN4cute14transform_leafINS_15ArithmeticTupleIJNS1_IJiiEEEiiiEEENS_8identityEEEDaRKT_OT0_ENKUlRKT_E_clIiEEDaSC_)
        /*20354*/ 	.word	0x00000000


	//----- nvinfo : EIATTR_FRAME_SIZE
	.align		4
.L_21998:
        /*20358*/ 	.byte	0x04, 0x11
        /*2035a*/ 	.short	(.L_22000 - .L_21999)
	.align		4
.L_21999:
        /*2035c*/ 	.word	index@($_ZN7cutlass13device_kernelIN5flash19enable_sm80_to_sm89INS1_16FlashAttnBwdSm80INS1_25CollectiveMainloopBwdSm80ILi2ELi2EN4cute5tupleIJNS5_1CILi64EEENS7_ILi128EEES8_EEENS_10bfloat16_tEfNS_4arch4Sm80ELb0ELb1ELb1ELb0ELb0ELb0ELb0ELb0ELi2ELi2ELi4ELi2ELb1EEENS1_21CollectiveEpilogueBwdISA_SB_SD_Li256ELb0ELb0ELi2EEENS1_19SingleTileSchedulerILb0ELb0ELb0ELi128EEEEEEEEEvNT_6ParamsE$_ZZN4cute14transform_leafINS_15ArithmeticTupleIJNS1_IJiiEEEiiiEEENS_8identityEEEDaRKT_OT0_ENKUlRKT_E_clIS2_EEDaSC_)
        /*20360*/ 	.word	0x00000000


	//----- nvinfo : EIATTR_FRAME_SIZE
	.align		4
.L_22000:
        /*20364*/ 	.byte	0x04, 0x11
        /*20366*/ 	.short	(.L_22002 - .L_22001)
	.align		4
.L_22001:
        /*20368*/ 	.word	index@($_ZN7cutlass13device_kernelIN5flash19enable_sm80_to_sm89INS1_16FlashAttnBwdSm80INS1_25CollectiveMainloopBwdSm80ILi2ELi2EN4cute5tupleIJNS5_1CILi64EEENS7_ILi128EEES8_EEENS_10bfloat16_tEfNS_4arch4Sm80ELb0ELb1ELb1ELb0ELb0ELb0ELb0ELb0ELi2ELi2ELi4ELi2ELb1EEENS1_21CollectiveEpilogueBwdISA_SB_SD_Li256ELb0ELb0ELi2EEENS1_19SingleTileSchedulerILb0ELb0ELb0ELi128EEEEEEEEEvNT_6ParamsE$_ZZN4cute12filter_tupleINS_5tupleIJNS_10UnderscoreES2_S2_iEEENS1_IJNS1_IJNS_1CILi1EEENS4_ILi0EEEEEElS6_lEEEZNS_5sliceIS3_S8_EEDaRKT_RKT0_EUlRKT_RKT0_E_EEDaSC_SF_OT1_ENKUlDpSI_E_clIJNS1_IJS7_EEENS1_IJlEEENS1_IJS6_EEENS1_IJEEEEEEDaSP_)
        /*2036c*/ 	.word	0x00000000


	//----- nvinfo : EIATTR_FRAME_SIZE
	.align		4
.L_22002:
        /*20370*/ 	.byte	0x04, 0x11
        /*20372*/ 	.short	(.L_22004 - .L_22003)
	.align		4
.L_22003:
        /*20374*/ 	.word	index@($_ZN7cutlass13device_kernelIN5flash19enable_sm80_to_sm89INS1_16FlashAttnBwdSm80INS1_25CollectiveMainloopBwdSm80ILi2ELi2EN4cute5tupleIJNS5_1CILi64EEENS7_ILi128EEES8_EEENS_10bfloat16_tEfNS_4arch4Sm80ELb0ELb1ELb1ELb0ELb0ELb0ELb0ELb0ELi2ELi2ELi4ELi2ELb1EEENS1_21CollectiveEpilogueBwdISA_SB_SD_Li256ELb0ELb0ELi2EEENS1_19SingleTileSchedulerILb0ELb0ELb0ELi128EEEEEEEEEvNT_6ParamsE$_ZN73_INTERNAL_24fd9406_37_flash_bwd_hdim64_bf16_softcap_sm80_cu_3fbc093a_291824__cvta_generic_to_sharedEPKv)
        /*20378*/ 	.word	0x00000000


	//----- nvinfo : EIATTR_FRAME_SIZE
	.align		4
.L_22004:
        /*2037c*/ 	.byte	0x04, 0x11
        /*2037e*/ 	.short	(.L_22006 - .L_22005)
	.align		4
.L_22005:
        /*20380*/ 	.word	index@($_ZN7cutlass13device_kernelIN5flash19enable_sm80_to_sm89INS1_16FlashAttnBwdSm80INS1_25CollectiveMainloopBwdSm80ILi2ELi2EN4cute5tupleIJNS5_1CILi64EEENS7_ILi128EEES8_EEENS_10bfloat16_tEfNS_4arch4Sm80ELb0ELb1ELb1ELb0ELb0ELb0ELb0ELb0ELi2ELi2ELi4ELi2ELb1EEENS1_21CollectiveEpilogueBwdISA_SB_SD_Li256ELb0ELb0ELi2EEENS1_19SingleTileSchedulerILb0ELb0ELb0ELi128EEEEEEEEEvNT_6ParamsE$_ZN4cute8smem_ptrIPfECI1NS_12iter_adaptorIS1_S2_EEES1_)
        /*20384*/ 	.word	0x00000000


	//----- nvinfo : EIATTR_FRAME_SIZE
	.align		4
.L_22006:
        /*20388*/ 	.byte	0x04, 0x11
        /*2038a*/ 	.short	(.L_22008 - .L_22007)
	.align		4
.L_22007:
        /*2038c*/ 	.word	index@($_ZN7cutlass13device_kernelIN5flash19enable_sm80_to_sm89INS1_16FlashAttnBwdSm80INS1_25CollectiveMainloopBwdSm80ILi2ELi2EN4cute5tupleIJNS5_1CILi64EEENS7_ILi128EEES8_EEENS_10bfloat16_tEfNS_4arch4Sm80ELb0ELb1ELb1ELb0ELb0ELb0ELb0ELb0ELi2ELi2ELi4ELi2ELb1EEENS1_21CollectiveEpilogueBwdISA_SB_SD_Li256ELb0ELb0ELi2EEENS1_19SingleTileSchedulerILb0ELb0ELb0ELi128EEEEEEEEEvNT_6ParamsE$_ZN4cute8smem_ptrIPN7cutlass9uint128_tEECI1NS_12iter_adaptorIS3_S4_EEES3_)
        /*20390*/ 	.word	0x00000000


	//----- nvinfo : EIATTR_FRAME_SIZE
	.align		4
.L_22008:
        /*20394*/ 	.byte	0x04, 0x11
        /*20396*/ 	.short	(.L_22010 - .L_22009)
	.align		4
.L_22009:
        /*20398*/ 	.word	index@($_ZN7cutlass13device_kernelIN5flash19enable_sm80_to_sm89INS1_16FlashAttnBwdSm80INS1_25CollectiveMainloopBwdSm80ILi2ELi2EN4cute5tupleIJNS5_1CILi64EEENS7_ILi128EEES8_EEENS_10bfloat16_tEfNS_4arch4Sm80ELb0ELb1ELb1ELb0ELb0ELb0ELb0ELb0ELi2ELi2ELi4ELi2ELb1EEENS1_21CollectiveEpilogueBwdISA_SB_SD_Li256ELb0ELb0ELi2EEENS1_19SingleTileSchedulerILb0ELb0ELb0ELi128EEEEEEEEEvNT_6ParamsE$_ZN4cute8smem_ptrIPN7cutlass10bfloat16_tEECI1NS_12iter_adaptorIS3_S4_EEES3_)
        /*2039c*/ 	.word	0x00000000


	//----- nvinfo : EIATTR_FRAME_SIZE
	.align		4
.L_22010:
        /*203a0*/ 	.byte	0x04, 0x11
        /*203a2*/ 	.short	(.L_22012 - .L_22011)
	.align		4
.L_22011:
        /*203a4*/ 	.word	index@($_ZN7cutlass13device_kernelIN5flash19enable_sm80_to_sm89INS1_16FlashAttnBwdSm80INS1_25CollectiveMainloopBwdSm80ILi2ELi2EN4cute5tupleIJNS5_1CILi64EEENS7_ILi128EEES8_EEENS_10bfloat16_tEfNS_4arch4Sm80ELb0ELb1ELb1ELb0ELb0ELb0ELb0ELb0ELi2ELi2ELi4ELi2ELb1EEENS1_21CollectiveEpilogueBwdISA_SB_SD_Li256ELb0ELb0ELi2EEENS1_19SingleTileSchedulerILb0ELb0ELb0ELi128EEEEEEEEEvNT_6ParamsE$_ZN4cute8gmem_ptrIPKfECI1NS_12iter_adaptorIS2_S3_EEES2_)
        /*203a8*/ 	.word	0x00000000


	//----- nvinfo : EIATTR_FRAME_SIZE
	.align		4
.L_22012:
        /*203ac*/ 	.byte	0x04, 0x11
        /*203ae*/ 	.short	(.L_22014 - .L_22013)
	.align		4
.L_22013:
        /*203b0*/ 	.word	index@($_ZN7cutlass13device_kernelIN5flash19enable_sm80_to_sm89INS1_16FlashAttnBwdSm80INS1_25CollectiveMainloopBwdSm80ILi2ELi2EN4cute5tupleIJNS5_1CILi64EEENS7_ILi128EEES8_EEENS_10bfloat16_tEfNS_4arch4Sm80ELb0ELb1ELb1ELb0ELb0ELb0ELb0ELb0ELi2ELi2ELi4ELi2ELb1EEENS1_21CollectiveEpilogueBwdISA_SB_SD_Li256ELb0ELb0ELi2EEENS1_19SingleTileSchedulerILb0ELb0ELb0ELi128EEEEEEEEEvNT_6ParamsE$_ZN4cute8gmem_ptrIPKN7cutlass9uint128_tEECI1NS_12iter_adaptorIS4_S5_EEES4_)
        /*203b4*/ 	.word	0x00000000


	//----- nvinfo : EIATTR_FRAME_SIZE
	.align		4
.L_22014:
        /*203b8*/ 	.byte	0x04, 0x11
        /*203ba*/ 	.short	(.L_22016 - .L_22015)
	.align		4
.L_22015:
        /*203bc*/ 	.word	index@($_ZN7cutlass13device_kernelIN5flash19enable_sm80_to_sm89INS1_16FlashAttnBwdSm80INS1_25CollectiveMainloopBwdSm80ILi2ELi2EN4cute5tupleIJNS5_1CILi64EEENS7_ILi128EEES8_EEENS_10bfloat16_tEfNS_4arch4Sm80ELb0ELb1ELb1ELb0ELb0ELb0ELb0ELb0ELi2ELi2ELi4ELi2ELb1EEENS1_21CollectiveEpilogueBwdISA_SB_SD_Li256ELb0ELb0ELi2EEENS1_19SingleTileSchedulerILb0ELb0ELb0ELi128EEEEEEEEEvNT_6ParamsE$_ZN4cute8gmem_ptrIPKN7cutlass10bfloat16_tEECI1NS_12iter_adaptorIS4_S5_EEES4_)
        /*203c0*/ 	.word	0x00000000


	//----- nvinfo : EIATTR_FRAME_SIZE
	.align		4
.L_22016:
        /*203c4*/ 	.byte	0x04, 0x11
        /*203c6*/ 	.short	(.L_22018 - .L_22017)
	.align		4
.L_22017:
        /*203c8*/ 	.word	index@($_ZN7cutlass13device_kernelIN5flash19enable_sm80_to_sm89INS1_16FlashAttnBwdSm80INS1_25CollectiveMainloopBwdSm80ILi2ELi2EN4cute5tupleIJNS5_1CILi64EEENS7_ILi128EEES8_EEENS_10bfloat16_tEfNS_4arch4Sm80ELb0ELb1ELb1ELb0ELb0ELb0ELb0ELb0ELi2ELi2ELi4ELi2ELb1EEENS1_21CollectiveEpilogueBwdISA_SB_SD_Li256ELb0ELb0ELi2EEENS1_19SingleTileSchedulerILb0ELb0ELb0ELi128EEEEEEEEEvNT_6ParamsE$_ZN4cute5tupleIJiiEEC2ERKiS3_)
        /*203cc*/ 	.word	0x00000000


	//----- nvinfo : EIATTR_FRAME_SIZE
	.align		4
.L_22018:
        /*203d0*/ 	.byte	0x04, 0x11
        /*203d2*/ 	.short	(.L_22020 - .L_22019)
	.align		4
.L_22019:
        /*203d4*/ 	.word	index@($_ZN7cutlass13device_kernelIN5flash19enable_sm80_to_sm89INS1_16FlashAttnBwdSm80INS1_25CollectiveMainloopBwdSm80ILi2ELi2EN4cute5tupleIJNS5_1CILi64EEENS7_ILi128EEES8_EEENS_10bfloat16_tEfNS_4arch4Sm80ELb0ELb1ELb1ELb0ELb0ELb0ELb0ELb0ELi2ELi2ELi4ELi2ELb1EEENS1_21CollectiveEpilogueBwdISA_SB_SD_Li256ELb0ELb0ELi2EEENS1_19SingleTileSchedulerILb0ELb0ELb0ELi128EEEEEEEEEvNT_6ParamsE$_ZN4cute5tupleIJiNS_1CILi0EEEEEC2ERKiRKS2_)
        /*203d8*/ 	.word	0x00000000


	//----- nvinfo : EIATTR_FRAME_SIZE
	.align		4
.L_22020:
        /*203dc*/ 	.byte	0x04, 0x11
        /*203de*/ 	.short	(.L_22022 - .L_22021)
	.align		4
.L_22021:
        /*203e0*/ 	.word	index@($_ZN7cutlass13device_kernelIN5flash19enable_sm80_to_sm89INS1_16FlashAttnBwdSm80INS1_25CollectiveMainloopBwdSm80ILi2ELi2EN4cute5tupleIJNS5_1CILi64EEENS7_ILi128EEES8_EEENS_10bfloat16_tEfNS_4arch4Sm80ELb0ELb1ELb1ELb0ELb0ELb0ELb0ELb0ELi2ELi2ELi4ELi2ELb1EEENS1_21CollectiveEpilogueBwdISA_SB_SD_Li256ELb0ELb0ELi2EEENS1_19SingleTileSchedulerILb0ELb0ELb0ELi128EEEEEEEEEvNT_6ParamsE$_ZN4cute5tupleIJiEEC2ERKi)
        /*203e4*/ 	.word	0x00000000


	//----- nvinfo : EIATTR_FRAME_SIZE
	.align		4
.L_22022:
        /*203e8*/ 	.byte	0x04, 0x11
        /*203ea*/ 	.short	(.L_22024 - .L_22023)
	.align		4
.L_22023:
        /*203ec*/ 	.word	index@($_ZN7cutlass13device_kernelIN5flash19enable_sm80_to_sm89INS1_16FlashAttnBwdSm80INS1_25CollectiveMainloopBwdSm80ILi2ELi2EN4cute5tupleIJNS5_1CILi64EEENS7_ILi128EEES8_EEENS_10bfloat16_tEfNS_4arch4Sm80ELb0ELb1ELb1ELb0ELb0ELb0ELb0ELb0ELi2ELi2ELi4ELi2ELb1EEENS1_21CollectiveEpilogueBwdISA_SB_SD_Li256ELb0ELb0ELi2EEENS1_19SingleTileSchedulerILb0ELb0ELb0ELi128EEEEEEEEEvNT_6ParamsE$_ZN4cute5tupleIJNS_1CILi0EEEiiiEEC2ERKS2_RKiS7_S7_)
        /*203f0*/ 	.word	0x00000000


	//----- nvinfo : EIATTR_FRAME_SIZE
	.align		4
.L_22024:
        /*203f4*/ 	.byte	0x04, 0x11
        /*203f6*/ 	.short	(.L_22026 - .L_22025)
	.align		4
.L_22025:
        /*203f8*/ 	.word	index@($_ZN7cutlass13device_kernelIN5flash19enable_sm80_to_sm89INS1_16FlashAttnBwdSm80INS1_25CollectiveMainloopBwdSm80ILi2ELi2EN4cute5tupleIJNS5_1CILi64EEENS7_ILi128EEES8_EEENS_10bfloat16_tEfNS_4arch4Sm80ELb0ELb1ELb1ELb0ELb0ELb0ELb0ELb0ELi2ELi2ELi4ELi2ELb1EEENS1_21CollectiveEpilogueBwdISA_SB_SD_Li256ELb0ELb0ELi2EEENS1_19SingleTileSchedulerILb0ELb0ELb0ELi128EEEEEEEEEvNT_6ParamsE$_ZN4cute5tupleIJNS_1CILi0EEEiEEC2ERKS2_RKi)
        /*203fc*/ 	.word	0x00000000


	//----- nvinfo : EIATTR_FRAME_SIZE
	.align		4
.L_22026:
        /*20400*/ 	.byte	0x04, 0x11
        /*20402*/ 	.short	(.L_22028 - .L_22027)
	.align		4
.L_22027:
        /*20404*/ 	.word	index@($_ZN7cutlass13device_kernelIN5flash19enable_sm80_to_sm89INS1_16FlashAttnBwdSm80INS1_25CollectiveMainloopBwdSm80ILi2ELi2EN4cute5tupleIJNS5_1CILi64EEENS7_ILi128EEES8_EEENS_10bfloat16_tEfNS_4arch4Sm80ELb0ELb1ELb1ELb0ELb0ELb0ELb0ELb0ELi2ELi2ELi4ELi2ELb1EEENS1_21CollectiveEpilogueBwdISA_SB_SD_Li256ELb0ELb0ELi2EEENS1_19SingleTileSchedulerILb0ELb0ELb0ELi128EEEEEEEEEvNT_6ParamsE$_ZN4cute5tupleIJNS_1CILi0EEES2_iiEEC2ERKS2_S5_RKiS7_)
        /*20408*/ 	.word	0x00000000


	//----- nvinfo : EIATTR_FRAME_SIZE
	.align		4
.L_22028:
        /*2040c*/ 	.byte	0x04, 0x11
        /*2040e*/ 	.short	(.L_22030 - .L_22029)
	.align		4
.L_22029:
        /*20410*/ 	.word	index@($_ZN7cutlass13device_kernelIN5flash19enable_sm80_to_sm89INS1_16FlashAttnBwdSm80INS1_25CollectiveMainloopBwdSm80ILi2ELi2EN4cute5tupleIJNS5_1CILi64EEENS7_ILi128EEES8_EEENS_10bfloat16_tEfNS_4arch4Sm80ELb0ELb1ELb1ELb0ELb0ELb0ELb0ELb0ELi2ELi2ELi4ELi2ELb1EEENS1_21CollectiveEpilogueBwdISA_SB_SD_Li256ELb0ELb0ELi2EEENS1_19SingleTileSchedulerILb0ELb0ELb0ELi128EEEEEEEEEvNT_6ParamsE$_ZN4cute5tupleIJNS_1CILi0EEES2_iEEC2ERKS2_S5_RKi)
        /*20414*/ 	.word	0x00000000


	//----- nvinfo : EIATTR_FRAME_SIZE
	.align		4
.L_22030:
        /*20418*/ 	.byte	0x04, 0x11
        /*2041a*/ 	.short	(.L_22032 - .L_22031)
	.align		4
.L_22031:
        /*2041c*/ 	.word	index@($_ZN7cutlass13device_kernelIN5flash19enable_sm80_to_sm89INS1_16FlashAttnBwdSm80INS1_25CollectiveMainloopBwdSm80ILi2ELi2EN4cute5tupleIJNS5_1CILi64EEENS7_ILi128EEES8_EEENS_10bfloat16_tEfNS_4arch4Sm80ELb0ELb1ELb1ELb0ELb0ELb0ELb0ELb0ELi2ELi2ELi4ELi2ELb1EEENS1_21CollectiveEpilogueBwdISA_SB_SD_Li256ELb0ELb0ELi2EEENS1_19SingleTileSchedulerILb0ELb0ELb0ELi128EEEEEEEEEvNT_6ParamsE$_ZN4cute5tupleIJNS_1CILi0EEES2_S2_iEEC2ERKS2_S5_S5_RKi)
        /*20420*/ 	.word	0x00000000


	//----- nvinfo : EIATTR_FRAME_SIZE
	.align		4
.L_22032:
        /*20424*/ 	.byte	0x04, 0x11
        /*20426*/ 	.short	(.L_22034 - .L_22033)
	.align		4
.L_22033:
        /*20428*/ 	.word	index@($_ZN7cutlass13device_kernelIN5flash19enable_sm80_to_sm89INS1_16FlashAttnBwdSm80INS1_25CollectiveMainloopBwdSm80ILi2ELi2EN4cute5tupleIJNS5_1CILi64EEENS7_ILi128EEES8_EEENS_10bfloat16_tEfNS_4arch4Sm80ELb0ELb1ELb1ELb0ELb0ELb0ELb0ELb0ELi2ELi2ELi4ELi2ELb1EEENS1_21CollectiveEpilogueBwdISA_SB_SD_Li256ELb0ELb0ELi2EEENS1_19SingleTileSchedulerILb0ELb0ELb0ELi128EEEEEEEEEvNT_6ParamsE$_ZN4cute5tupleIJNS_15ArithmeticTupleIJiiEEEiiiEEC2ERKS2_RKiS7_S7_)
        /*2042c*/ 	.word	0x00000000


	//----- nvinfo : EIATTR_FRAME_SIZE
	.align		4
.L_22034:
        /*20430*/ 	.byte	0x04, 0x11
        /*20432*/ 	.short	(.L_22036 - .L_22035)
	.align		4
.L_22035:
        /*20434*/ 	.word	index@($_ZN7cutlass13device_kernelIN5flash19enable_sm80_to_sm89INS1_16FlashAttnBwdSm80INS1_25CollectiveMainloopBwdSm80ILi2ELi2EN4cute5tupleIJNS5_1CILi64EEENS7_ILi128EEES8_EEENS_10bfloat16_tEfNS_4arch4Sm80ELb0ELb1ELb1ELb0ELb0ELb0ELb0ELb0ELi2ELi2ELi4ELi2ELb1EEENS1_21CollectiveEpilogueBwdISA_SB_SD_Li256ELb0ELb0ELi2EEENS1_19SingleTileSchedulerILb0ELb0ELb0ELi128EEEEEEEEEvNT_6ParamsE$_ZN4cute5tupleIJNS_15ArithmeticTupleIJiiEEEEEC2ERKS2_)
        /*20438*/ 	.word	0x00000000


	//----- nvinfo : EIATTR_FRAME_SIZE
	.align		4
.L_22036:
        /*2043c*/ 	.byte	0x04, 0x11
        /*2043e*/ 	.short	(.L_22038 - .L_22037)
	.align		4
.L_22037:
        /*20440*/ 	.word	index@($_ZN7cutlass13device_kernelIN5flash19enable_sm80_to_sm89INS1_16FlashAttnBwdSm80INS1_25CollectiveMainloopBwdSm80ILi2ELi2EN4cute5tupleIJNS5_1CILi64EEENS7_ILi128EEES8_EEENS_10bfloat16_tEfNS_4arch4Sm80ELb0ELb1ELb1ELb0ELb0ELb0ELb0ELb0ELi2ELi2ELi4ELi2ELb1EEENS1_21CollectiveEpilogueBwdISA_SB_SD_Li256ELb0ELb0ELi2EEENS1_19SingleTileSchedulerILb0ELb0ELb0ELi128EEEEEEEEEvNT_6ParamsE$_ZN4cute5tupleIJNS_15ArithmeticTupleIJiEEEEEC2ERKS2_)
        /*20444*/ 	.word	0x00000000


	//----- nvinfo : EIATTR_FRAME_SIZE
	.align		4
.L_22038:
        /*20448*/ 	.byte	0x04, 0x11
        /*2044a*/ 	.short	(.L_22040 - .L_22039)
	.align		4
.L_22039:
        /*2044c*/ 	.word	index@($_ZN7cutlass13device_kernelIN5flash19enable_sm80_to_sm89INS1_16FlashAttnBwdSm80INS1_25CollectiveMainloopBwdSm80ILi2ELi2EN4cute5tupleIJNS5_1CILi64EEENS7_ILi128EEES8_EEENS_10bfloat16_tEfNS_4arch4Sm80ELb0ELb1ELb1ELb0ELb0ELb0ELb0ELb0ELi2ELi2ELi4ELi2ELb1EEENS1_21CollectiveEpilogueBwdISA_SB_SD_Li256ELb0ELb0ELi2EEENS1_19SingleTileSchedulerILb0ELb0ELb0ELi128EEEEEEEEEvNT_6ParamsE$_ZN4cute5tupleIJNS_15ArithmeticTupleIJNS_1CILi0EEEiEEEEEC2ERKS4_)
        /*20450*/ 	.word	0x00000000


	//----- nvinfo : EIATTR_FRAME_SIZE
	.align		4
.L_22040:
        /*20454*/ 	.byte	0x04, 0x11
        /*20456*/ 	.short	(.L_22042 - .L_22041)
	.align		4
.L_22041:
        /*20458*/ 	.word	index@($_ZN7cutlass13device_kernelIN5flash19enable_sm80_to_sm89INS1_16FlashAttnBwdSm80INS1_25CollectiveMainloopBwdSm80ILi2ELi2EN4cute5tupleIJNS5_1CILi64EEENS7_ILi128EEES8_EEENS_10bfloat16_tEfNS_4arch4Sm80ELb0ELb1ELb1ELb0ELb0ELb0ELb0ELb0ELi2ELi2ELi4ELi2ELb1EEENS1_21CollectiveEpilogueBwdISA_SB_SD_Li256ELb0ELb0ELi2EEENS1_19SingleTileSchedulerILb0ELb0ELb0ELi128EEEEEEEEEvNT_6ParamsE$_ZN4cute5tupleIJNS0_IJNS0_IJNS_1CILi8EEENS1_ILi1EEEEEENS1_ILi2EEES3_EEENS0_IJNS0_IJS3_NS1_ILi0EEEEEElS7_EEEEEC2ERKS6_RKS9_)
        /*2045c*/ 	.word	0x00000000


	//----- nvinfo : EIATTR_FRAME_SIZE
	.align		4
.L_22042:
        /*20460*/ 	.byte	0x04, 0x11
        /*20462*/ 	.short	(.L_22044 - .L_22043)
	.align		4
.L_22043:
        /*20464*/ 	.word	index@($_ZN7cutlass13device_kernelIN5flash19enable_sm80_to_sm89INS1_16FlashAttnBwdSm80INS1_25CollectiveMainloopBwdSm80ILi2ELi2EN4cute5tupleIJNS5_1CILi64EEENS7_ILi128EEES8_EEENS_10bfloat16_tEfNS_4arch4Sm80ELb0ELb1ELb1ELb0ELb0ELb0ELb0ELb0ELi2ELi2ELi4ELi2ELb1EEENS1_21CollectiveEpilogueBwdISA_SB_SD_Li256ELb0ELb0ELi2EEENS1_19SingleTileSchedulerILb0ELb0ELb0ELi128EEEEEEEEEvNT_6ParamsE$_ZN4cute3eso3ESOILb1ELb0EJNS_6LayoutINS_5tupleIJNS3_IJNS_1CILi8EEENS4_ILi1EEEEEENS4_ILi2EEES6_EEENS3_IJNS3_IJS6_NS4_ILi0EEEEEENS4_ILi2048EEESA_EEEEEiEEC2ERKSE_RKi)
        /*20468*/ 	.word	0x00000000


	//----- nvinfo : EIATTR_FRAME_SIZE
	.align		4
.L_22044:
        /*2046c*/ 	.byte	0x04, 0x11
        /*2046e*/ 	.short	(.L_22046 - .L_22045)
	.align		4
.L_22045:
        /*20470*/ 	.word	index@($_ZN7cutlass13device_kernelIN5flash19enable_sm80_to_sm89INS1_16FlashAttnBwdSm80INS1_25CollectiveMainloopBwdSm80ILi2ELi2EN4cute5tupleIJNS5_1CILi64EEENS7_ILi128EEES8_EEENS_10bfloat16_tEfNS_4arch4Sm80ELb0ELb1ELb1ELb0ELb0ELb0ELb0ELb0ELi2ELi2ELi4ELi2ELb1EEENS1_21CollectiveEpilogueBwdISA_SB_SD_Li256ELb0ELb0ELi2EEENS1_19SingleTileSchedulerILb0ELb0ELb0ELi128EEEEEEEEEvNT_6ParamsE$_ZN4cute3eso3ESOILb1ELb0EJNS_6LayoutINS_5tupleIJNS3_IJNS_1CILi8EEENS4_ILi1EEEEEENS4_ILi2EEES6_EEENS3_IJNS3_IJS6_NS4_ILi0EEEEEENS4_ILi2048EEESA_EEEEENS_10ViewEngineINS_8smem_ptrIPN7cutlass10bfloat16_tEEEEEEEC2ERKSE_RKSL_)
        /*20474*/ 	.word	0x00000000


	//----- nvinfo : EIATTR_FRAME_SIZE
	.align		4
.L_22046:
        /*20478*/ 	.byte	0x04, 0x11
        /*2047a*/ 	.short	(.L_22048 - .L_22047)
	.align		4
.L_22047:
        /*2047c*/ 	.word	index@($_ZN7cutlass13device_kernelIN5flash19enable_sm80_to_sm89INS1_16FlashAttnBwdSm80INS1_25CollectiveMainloopBwdSm80ILi2ELi2EN4cute5tupleIJNS5_1CILi64EEENS7_ILi128EEES8_EEENS_10bfloat16_tEfNS_4arch4Sm80ELb0ELb1ELb1ELb0ELb0ELb0ELb0ELb0ELi2ELi2ELi4ELi2ELb1EEENS1_21CollectiveEpilogueBwdISA_SB_SD_Li256ELb0ELb0ELi2EEENS1_19SingleTileSchedulerILb0ELb0ELb0ELi128EEEEEEEEEvNT_6ParamsE$_ZN4cute3eso3ESOILb1ELb0EJNS_6LayoutINS_5tupleIJNS3_IJNS_1CILi8EEENS4_ILi1EEEEEEEEENS3_IJNS3_IJS6_NS4_ILi0EEEEEEEEEEElEEC2ERKSC_RKl)
        /*20480*/ 	.word	0x00000000


	//----- nvinfo : EIATTR_FRAME_SIZE
	.align		4
.L_22048:
        /*20484*/ 	.byte	0x04, 0x11
        /*20486*/ 	.short	(.L_22050 - .L_22049)
	.align		4
.L_22049:
        /*20488*/ 	.word	index@($_ZN7cutlass13device_kernelIN5flash19enable_sm80_to_sm89INS1_16FlashAttnBwdSm80INS1_25CollectiveMainloopBwdSm80ILi2ELi2EN4cute5tupleIJNS5_1CILi64EEENS7_ILi128EEES8_EEENS_10bfloat16_tEfNS_4arch4Sm80ELb0ELb1ELb1ELb0ELb0ELb0ELb0ELb0ELi2ELi2ELi4ELi2ELb1EEENS1_21CollectiveEpilogueBwdISA_SB_SD_Li256ELb0ELb0ELi2EEENS1_19SingleTileSchedulerILb0ELb0ELb0ELi128EEEEEEEEEvNT_6ParamsE$_ZN4cute3eso3ESOILb1ELb0EJNS_6LayoutINS_5tupleIJNS3_IJNS_1CILi8EEENS4_ILi1EEEEEEEEENS3_IJNS3_IJS6_NS4_ILi0EEEEEEEEEEEiEEC2ERKSC_RKi)
        /*2048c*/ 	.word	0x00000000


	//----- nvinfo : EIATTR_FRAME_SIZE
	.align		4
.L_22050:
        /*20490*/ 	.byte	0x04, 0x11
        /*20492*/ 	.short	(.L_22052 - .L_22051)
	.align		4
.L_22051:
        /*20494*/ 	.word	index@($_ZN7cutlass13device_kernelIN5flash19enable_sm80_to_sm89INS1_16FlashAttnBwdSm80INS1_25CollectiveMainloopBwdSm80ILi2ELi2EN4cute5tupleIJNS5_1CILi64EEENS7_ILi128EEES8_EEENS_10bfloat16_tEfNS_4arch4Sm80ELb0ELb1ELb1ELb0ELb0ELb0ELb0ELb0ELi2ELi2ELi4ELi2ELb1EEENS1_21CollectiveEpilogueBwdISA_SB_SD_Li256ELb0ELb0ELi2EEENS1_19SingleTileSchedulerILb0ELb0ELb0ELi128EEEEEEEEEvNT_6ParamsE$_ZN4cute3eso3ESOILb1ELb0EJNS_6LayoutINS_5tupleIJNS3_IJNS_1CILi8EEENS4_ILi1EEEEEEEEENS3_IJNS3_IJS6_NS4_ILi0EEEEEEEEEEENS_10ViewEngineINS_8smem_ptrIPN7cutlass10bfloat16_tEEEEEEEC2ERKSC_RKSJ_)
        /*20498*/ 	.word	0x00000000


	//----- nvinfo : EIATTR_FRAME_SIZE
	.align		4
.L_22052:
        /*2049c*/ 	.byte	0x04, 0x11
        /*2049e*/ 	.short	(.L_22054 - .L_22053)
	.align		4
.L_22053:
        /*204a0*/ 	.word	index@($_ZN7cutlass13device_kernelIN5flash19enable_sm80_to_sm89INS1_16FlashAttnBwdSm80INS1_25CollectiveMainloopBwdSm80ILi2ELi2EN4cute5tupleIJNS5_1CILi64EEENS7_ILi128EEES8_EEENS_10bfloat16_tEfNS_4arch4Sm80ELb0ELb1ELb1ELb0ELb0ELb0ELb0ELb0ELi2ELi2ELi4ELi2ELb1EEENS1_21CollectiveEpilogueBwdISA_SB_SD_Li256ELb0ELb0ELi2EEENS1_19SingleTileSchedulerILb0ELb0ELb0ELi128EEEEEEEEEvNT_6ParamsE$_ZN4cute3eso3ESOILb1ELb0EJNS_6LayoutINS_5tupleIJNS3_IJNS_1CILi8EEENS4_ILi1EEEEEEEEENS3_IJNS3_IJS6_NS4_ILi0EEEEEEEEEEENS_10ViewEngineINS_8gmem_ptrIPKN7cutlass10bfloat16_tEEEEEEEC2ERKSC_RKSK_)
        /*204a4*/ 	.word	0x00000000


	//----- nvinfo : EIATTR_FRAME_SIZE
	.align		4
.L_22054:
        /*204a8*/ 	.byte	0x04, 0x11
        /*204aa*/ 	.short	(.L_22056 - .L_22055)
	.align		4
.L_22055:
        /*204ac*/ 	.word	index@($_ZN7cutlass13device_kernelIN5flash19enable_sm80_to_sm89INS1_16FlashAttnBwdSm80INS1_25CollectiveMainloopBwdSm80ILi2ELi2EN4cute5tupleIJNS5_1CILi64EEENS7_ILi128EEES8_EEENS_10bfloat16_tEfNS_4arch4Sm80ELb0ELb1ELb1ELb0ELb0ELb0ELb0ELb0ELi2ELi2ELi4ELi2ELb1EEENS1_21CollectiveEpilogueBwdISA_SB_SD_Li256ELb0ELb0ELi2EEENS1_19SingleTileSchedulerILb0ELb0ELb0ELi128EEEEEEEEEvNT_6ParamsE$_ZN4cute3eso3ESOILb1ELb0EJNS_6LayoutINS_5tupleIJNS3_IJNS_1CILi4EEENS4_ILi1EEEEEES6_EEENS3_IJNS3_IJS6_NS4_ILi0EEEEEES9_EEEEEiEEC2ERKSC_RKi)
        /*204b0*/ 	.word	0x00000000


	//----- nvinfo : EIATTR_FRAME_SIZE
	.align		4
.L_22056:
        /*204b4*/ 	.byte	0x04, 0x11
        /*204b6*/ 	.short	(.L_22058 - .L_22057)
	.align		4
.L_22057:
        /*204b8*/ 	.word	index@($_ZN7cutlass13device_kernelIN5flash19enable_sm80_to_sm89INS1_16FlashAttnBwdSm80INS1_25CollectiveMainloopBwdSm80ILi2ELi2EN4cute5tupleIJNS5_1CILi64EEENS7_ILi128EEES8_EEENS_10bfloat16_tEfNS_4arch4Sm80ELb0ELb1ELb1ELb0ELb0ELb0ELb0ELb0ELi2ELi2ELi4ELi2ELb1EEENS1_21CollectiveEpilogueBwdISA_SB_SD_Li256ELb0ELb0ELi2EEENS1_19SingleTileSchedulerILb0ELb0ELb0ELi128EEEEEEEEEvNT_6ParamsE$_ZN4cute3eso3ESOILb1ELb0EJNS_6LayoutINS_5tupleIJNS3_IJNS_1CILi4EEENS4_ILi1EEEEEES6_EEENS3_IJNS3_IJS6_NS4_ILi0EEEEEES9_EEEEENS_10ViewEngineINS_8smem_ptrIPfEEEEEEC2ERKSC_RKSH_)
        /*204bc*/ 	.word	0x00000000


	//----- nvinfo : EIATTR_FRAME_SIZE
	.align		4
.L_22058:
        /*204c0*/ 	.byte	0x04, 0x11
        /*204c2*/ 	.short	(.L_22060 - .L_22059)
	.align		4
.L_22059:
        /*204c4*/ 	.word	index@($_ZN7cutlass13device_kernelIN5flash19enable_sm80_to_sm89INS1_16FlashAttnBwdSm80INS1_25CollectiveMainloopBwdSm80ILi2ELi2EN4cute5tupleIJNS5_1CILi64EEENS7_ILi128EEES8_EEENS_10bfloat16_tEfNS_4arch4Sm80ELb0ELb1ELb1ELb0ELb0ELb0ELb0ELb0ELi2ELi2ELi4ELi2ELb1EEENS1_21CollectiveEpilogueBwdISA_SB_SD_Li256ELb0ELb0ELi2EEENS1_19SingleTileSchedulerILb0ELb0ELb0ELi128EEEEEEEEEvNT_6ParamsE$_ZN4cute3eso3ESOILb1ELb0EJNS_6LayoutINS_5tupleIJNS3_IJNS_1CILi4EEENS4_ILi1EEEEEES6_EEENS3_IJNS3_IJS6_NS4_ILi0EEEEEES9_EEEEENS_10ViewEngineINS_8gmem_ptrIPKfEEEEEEC2ERKSC_RKSI_)
        /*204c8*/ 	.word	0x00000000


	//----- nvinfo : EIATTR_FRAME_SIZE
	.align		4
.L_22060:
        /*204cc*/ 	.byte	0x04, 0x11
        /*204ce*/ 	.short	(.L_22062 - .L_22061)
	.align		4
.L_22061:
        /*204d0*/ 	.word	index@($_ZN7cutlass13device_kernelIN5flash19enable_sm80_to_sm89INS1_16FlashAttnBwdSm80INS1_25CollectiveMainloopBwdSm80ILi2ELi2EN4cute5tupleIJNS5_1CILi64EEENS7_ILi128EEES8_EEENS_10bfloat16_tEfNS_4arch4Sm80ELb0ELb1ELb1ELb0ELb0ELb0ELb0ELb0ELi2ELi2ELi4ELi2ELb1EEENS1_21CollectiveEpilogueBwdISA_SB_SD_Li256ELb0ELb0ELi2EEENS1_19SingleTileSchedulerILb0ELb0ELb0ELi128EEEEEEEEEvNT_6ParamsE$_ZN4cute3eso3ESOILb1ELb0EJNS_6LayoutINS_5tupleIJNS3_IJNS_1CILi4EEENS4_ILi1EEEEEEEEENS3_IJNS3_IJS6_NS4_ILi0EEEEEEEEEEENS_10ViewEngineINS_8smem_ptrIPfEEEEEEC2ERKSC_RKSH_)
        /*204d4*/ 	.word	0x00000000


	//----- nvinfo : EIATTR_FRAME_SIZE
	.align		4
.L_22062:
        /*204d8*/ 	.byte	0x04, 0x11
        /*204da*/ 	.short	(.L_22064 - .L_22063)
	.align		4
.L_22063:
        /*204dc*/ 	.word	index@($_ZN7cutlass13device_kernelIN5flash19enable_sm80_to_sm89INS1_16FlashAttnBwdSm80INS1_25CollectiveMainloopBwdSm80ILi2ELi2EN4cute5tupleIJNS5_1CILi64EEENS7_ILi128EEES8_EEENS_10bfloat16_tEfNS_4arch4Sm80ELb0ELb1ELb1ELb0ELb0ELb0ELb0ELb0ELi2ELi2ELi4ELi2ELb1EEENS1_21CollectiveEpilogueBwdISA_SB_SD_Li256ELb0ELb0ELi2EEENS1_19SingleTileSchedulerILb0ELb0ELb0ELi128EEEEEEEEEvNT_6ParamsE$_ZN4cute3eso3ESOILb1ELb0EJNS_6LayoutINS_5tupleIJNS3_IJNS_1CILi4EEENS4_ILi1EEEEEEEEENS3_IJNS3_IJS6_NS4_ILi0EEEEEEEEEEENS_10ViewEngineINS_8gmem_ptrIPKfEEEEEEC2ERKSC_RKSI_)
        /*204e0*/ 	.word	0x00000000


	//----- nvinfo : EIATTR_FRAME_SIZE
	.align		4
.L_22064:
        /*204e4*/ 	.byte	0x04, 0x11
        /*204e6*/ 	.short	(.L_22066 - .L_22065)
	.align		4
.L_22065:
        /*204e8*/ 	.word	index@($_ZN7cutlass13device_kernelIN5flash19enable_sm80_to_sm89INS1_16FlashAttnBwdSm80INS1_25CollectiveMainloopBwdSm80ILi2ELi2EN4cute5tupleIJNS5_1CILi64EEENS7_ILi128EEES8_EEENS_10bfloat16_tEfNS_4arch4Sm80ELb0ELb1ELb1ELb0ELb0ELb0ELb0ELb0ELi2ELi2ELi4ELi2ELb1EEENS1_21CollectiveEpilogueBwdISA_SB_SD_Li256ELb0ELb0ELi2EEENS1_19SingleTileSchedulerILb0ELb0ELb0ELi128EEEEEEEEEvNT_6ParamsE$_ZN4cute3eso3ESOILb1ELb0EJNS_6LayoutINS_5tupleIJNS3_IJNS_1CILi1EEES5_EEEEEENS3_IJNS3_IJS5_NS4_ILi0EEEEEEEEEEENS_10ViewEngineINS_8smem_ptrIPN7cutlass9uint128_tEEEEEEEC2ERKSB_RKSI_)
        /*204ec*/ 	.word	0x00000000


	//----- nvinfo : EIATTR_FRAME_SIZE
	.align		4
.L_22066:
        /*204f0*/ 	.byte	0x04, 0x11
        /*204f2*/ 	.short	(.L_22068 - .L_22067)
	.align		4
.L_22067:
        /*204f4*/ 	.word	index@($_ZN7cutlass13device_kernelIN5flash19enable_sm80_to_sm89INS1_16FlashAttnBwdSm80INS1_25CollectiveMainloopBwdSm80ILi2ELi2EN4cute5tupleIJNS5_1CILi64EEENS7_ILi128EEES8_EEENS_10bfloat16_tEfNS_4arch4Sm80ELb0ELb1ELb1ELb0ELb0ELb0ELb0ELb0ELi2ELi2ELi4ELi2ELb1EEENS1_21CollectiveEpilogueBwdISA_SB_SD_Li256ELb0ELb0ELi2EEENS1_19SingleTileSchedulerILb0ELb0ELb0ELi128EEEEEEEEEvNT_6ParamsE$_ZN4cute3eso3ESOILb1ELb0EJNS_6LayoutINS_5tupleIJNS3_IJNS_1CILi1EEES5_EEEEEENS3_IJNS3_IJS5_NS4_ILi0EEEEEEEEEEENS_10ViewEngineINS_8gmem_ptrIPKN7cutlass9uint128_tEEEEEEEC2ERKSB_RKSJ_)
        /*204f8*/ 	.word	0x00000000


	//----- nvinfo : EIATTR_FRAME_SIZE
	.align		4
.L_22068:
        /*204fc*/ 	.byte	0x04, 0x11
        /*204fe*/ 	.short	(.L_22070 - .L_22069)
	.align		4
.L_22069:
        /*20500*/ 	.word	index@($_ZN7cutlass13device_kernelIN5flash19enable_sm80_to_sm89INS1_16FlashAttnBwdSm80INS1_25CollectiveMainloopBwdSm80ILi2ELi2EN4cute5tupleIJNS5_1CILi64EEENS7_ILi128EEES8_EEENS_10bfloat16_tEfNS_4arch4Sm80ELb0ELb1ELb1ELb0ELb0ELb0ELb0ELb0ELi2ELi2ELi4ELi2ELb1EEENS1_21CollectiveEpilogueBwdISA_SB_SD_Li256ELb0ELb0ELi2EEENS1_19SingleTileSchedulerILb0ELb0ELb0ELi128EEEEEEEEEvNT_6ParamsE$_ZN4cute3eso3ESOILb1ELb0EJNS_5tupleIJNS_1CILi1EEENS3_ILi0EEEEEElS5_EEC2ERKS6_RKlRKS5_)
        /*20504*/ 	.word	0x00000000


	//----- nvinfo : EIATTR_FRAME_SIZE
	.align		4
.L_22070:
        /*20508*/ 	.byte	0x04, 0x11
        /*2050a*/ 	.short	(.L_22072 - .L_22071)
	.align		4
.L_22071:
        /*2050c*/ 	.word	index@($_ZN7cutlass13device_kernelIN5flash19enable_sm80_to_sm89INS1_16FlashAttnBwdSm80INS1_25CollectiveMainloopBwdSm80ILi2ELi2EN4cute5tupleIJNS5_1CILi64EEENS7_ILi128EEES8_EEENS_10bfloat16_tEfNS_4arch4Sm80ELb0ELb1ELb1ELb0ELb0ELb0ELb0ELb0ELi2ELi2ELi4ELi2ELb1EEENS1_21CollectiveEpilogueBwdISA_SB_SD_Li256ELb0ELb0ELi2EEENS1_19SingleTileSchedulerILb0ELb0ELb0ELi128EEEEEEEEEvNT_6ParamsE$_ZN4cute3eso3ESOILb1ELb0EJNS_5tupleIJNS2_IJNS_1CILi8EEENS3_ILi1EEEEEENS3_ILi2EEES5_EEENS2_IJNS2_IJS5_NS3_ILi0EEEEEElS9_EEEEEC2ERKS8_RKSB_)
        /*20510*/ 	.word	0x00000000


	//----- nvinfo : EIATTR_FRAME_SIZE
	.align		4
.L_22072:
        /*20514*/ 	.byte	0x04, 0x11
        /*20516*/ 	.short	(.L_22074 - .L_22073)
	.align		4
.L_22073:
        /*20518*/ 	.word	index@($_ZN7cutlass13device_kernelIN5flash19enable_sm80_to_sm89INS1_16FlashAttnBwdSm80INS1_25CollectiveMainloopBwdSm80ILi2ELi2EN4cute5tupleIJNS5_1CILi64EEENS7_ILi128EEES8_EEENS_10bfloat16_tEfNS_4arch4Sm80ELb0ELb1ELb1ELb0ELb0ELb0ELb0ELb0ELi2ELi2ELi4ELi2ELb1EEENS1_21CollectiveEpilogueBwdISA_SB_SD_Li256ELb0ELb0ELi2EEENS1_19SingleTileSchedulerILb0ELb0ELb0ELi128EEEEEEEEEvNT_6ParamsE$_ZN4cute3eso3ESOILb1ELb0EJNS_1CILi0EEEiiiEEC2ERKS3_RKiS8_S8_)
        /*2051c*/ 	.word	0x00000000


	//----- nvinfo : EIATTR_FRAME_SIZE
	.align		4
.L_22074:
        /*20520*/ 	.byte	0x04, 0x11
        /*20522*/ 	.short	(.L_22076 - .L_22075)
	.align		4
.L_22075:
        /*20524*/ 	.word	index@($_ZN7cutlass13device_kernelIN5flash19enable_sm80_to_sm89INS1_16FlashAttnBwdSm80INS1_25CollectiveMainloopBwdSm80ILi2ELi2EN4cute5tupleIJNS5_1CILi64EEENS7_ILi128EEES8_EEENS_10bfloat16_tEfNS_4arch4Sm80ELb0ELb1ELb1ELb0ELb0ELb0ELb0ELb0ELi2ELi2ELi4ELi2ELb1EEENS1_21CollectiveEpilogueBwdISA_SB_SD_Li256ELb0ELb0ELi2EEENS1_19SingleTileSchedulerILb0ELb0ELb0ELi128EEEEEEEEEvNT_6ParamsE$_ZN4cute3eso3ESOILb1ELb0EJNS_1CILi0EEEiS3_S3_EEC2ERKS3_RKiS6_S6_)
        /*20528*/ 	.word	0x00000000


	//----- nvinfo : EIATTR_FRAME_SIZE
	.align		4
.L_22076:
        /*2052c*/ 	.byte	0x04, 0x11
        /*2052e*/ 	.short	(.L_22078 - .L_22077)
	.align		4
.L_22077:
        /*20530*/ 	.word	index@($_ZN7cutlass13device_kernelIN5flash19enable_sm80_to_sm89INS1_16FlashAttnBwdSm80INS1_25CollectiveMainloopBwdSm80ILi2ELi2EN4cute5tupleIJNS5_1CILi64EEENS7_ILi128EEES8_EEENS_10bfloat16_tEfNS_4arch4Sm80ELb0ELb1ELb1ELb0ELb0ELb0ELb0ELb0ELi2ELi2ELi4ELi2ELb1EEENS1_21CollectiveEpilogueBwdISA_SB_SD_Li256ELb0ELb0ELi2EEENS1_19SingleTileSchedulerILb0ELb0ELb0ELi128EEEEEEEEEvNT_6ParamsE$_ZN4cute3eso3ESOILb1ELb0EJNS_1CILi0EEEiS3_EEC2ERKS3_RKiS6_)
        /*20534*/ 	.word	0x00000000


	//----- nvinfo : EIATTR_FRAME_SIZE
	.align		4
.L_22078:
        /*20538*/ 	.byte	0x04, 0x11
        /*2053a*/ 	.short	(.L_22080 - .L_22079)
	.align		4
.L_22079:
        /*2053c*/ 	.word	index@($_ZN7cutlass13device_kernelIN5flash19enable_sm80_to_sm89INS1_16FlashAttnBwdSm80INS1_25CollectiveMainloopBwdSm80ILi2ELi2EN4cute5tupleIJNS5_1CILi64EEENS7_ILi128EEES8_EEENS_10bfloat16_tEfNS_4arch4Sm80ELb0ELb1ELb1ELb0ELb0ELb0ELb0ELb0ELi2ELi2ELi4ELi2ELb1EEENS1_21CollectiveEpilogueBwdISA_SB_SD_Li256ELb0ELb0ELi2EEENS1_19SingleTileSchedulerILb0ELb0ELb0ELi128EEEEEEEEEvNT_6ParamsE$_ZN4cute3eso3ESOILb1ELb0EJNS_1CILi0EEEiEEC2ERKS3_RKi)
        /*20540*/ 	.word	0x00000000


	//----- nvinfo : EIATTR_FRAME_SIZE
	.align		4
.L_22080:
        /*20544*/ 	.byte	0x04, 0x11
        /*20546*/ 	.short	(.L_22082 - .L_22081)
	.align		4
.L_22081:
        /*20548*/ 	.word	index@($_ZN7cutlass13device_kernelIN5flash19enable_sm80_to_sm89INS1_16FlashAttnBwdSm80INS1_25CollectiveMainloopBwdSm80ILi2ELi2EN4cute5tupleIJNS5_1CILi64EEENS7_ILi128EEES8_EEENS_10bfloat16_tEfNS_4arch4Sm80ELb0ELb1ELb1ELb0ELb0ELb0ELb0ELb0ELi2ELi2ELi4ELi2ELb1EEENS1_21CollectiveEpilogueBwdISA_SB_SD_Li256ELb0ELb0ELi2EEENS1_19SingleTileSchedulerILb0ELb0ELb0ELi128EEEEEEEEEvNT_6ParamsE$_ZN4cute3eso3ESOILb1ELb0EJNS_1CILi0EEES3_iiEEC2ERKS3_S6_RKiS8_)
        /*2054c*/ 	.word	0x00000000


	//----- nvinfo : EIATTR_FRAME_SIZE
	.align		4
.L_22082:
        /*20550*/ 	.byte	0x04, 0x11
        /*20552*/ 	.short	(.L_22084 - .L_22083)
	.align		4
.L_22083:
        /*20554*/ 	.word	index@($_ZN7cutlass13device_kernelIN5flash19enable_sm80_to_sm89INS1_16FlashAttnBwdSm80INS1_25CollectiveMainloopBwdSm80ILi2ELi2EN4cute5tupleIJNS5_1CILi64EEENS7_ILi128EEES8_EEENS_10bfloat16_tEfNS_4arch4Sm80ELb0ELb1ELb1ELb0ELb0ELb0ELb0ELb0ELi2ELi2ELi4ELi2ELb1EEENS1_21CollectiveEpilogueBwdISA_SB_SD_Li256ELb0ELb0ELi2EEENS1_19SingleTileSchedulerILb0ELb0ELb0ELi128EEEEEEEEEvNT_6ParamsE$_ZN4cute3eso3ESOILb1ELb0EJNS_1CILi0EEES3_iS3_EEC2ERKS3_S6_RKiS6_)
        /*20558*/ 	.word	0x00000000


	//----- nvinfo : EIATTR_FRAME_SIZE
	.align		4
.L_22084:
        /*2055c*/ 	.byte	0x04, 0x11
        /*2055e*/ 	.short	(.L_22086 - .L_22085)
	.align		4
.L_22085:
        /*20560*/ 	.word	index@($_ZN7cutlass13device_kernelIN5flash19enable_sm80_to_sm89INS1_16FlashAttnBwdSm80INS1_25CollectiveMainloopBwdSm80ILi2ELi2EN4cute5tupleIJNS5_1CILi64EEENS7_ILi128EEES8_EEENS_10bfloat16_tEfNS_4arch4Sm80ELb0ELb1ELb1ELb0ELb0ELb0ELb0ELb0ELi2ELi2ELi4ELi2ELb1EEENS1_21CollectiveEpilogueBwdISA_SB_SD_Li256ELb0ELb0ELi2EEENS1_19SingleTileSchedulerILb0ELb0ELb0ELi128EEEEEEEEEvNT_6ParamsE$_ZN4cute3eso3ESOILb1ELb0EJNS_1CILi0EEES3_iEEC2ERKS3_S6_RKi)
        /*20564*/ 	.word	0x00000000


	//----- nvinfo : EIATTR_FRAME_SIZE
	.align		4
.L_22086:
        /*20568*/ 	.byte	0x04, 0x11
        /*2056a*/ 	.short	(.L_22088 - .L_22087)
	.align		4
.L_22087:
        /*2056c*/ 	.word	index@($_ZN7cutlass13device_kernelIN5flash19enable_sm80_to_sm89INS1_16FlashAttnBwdSm80INS1_25CollectiveMainloopBwdSm80ILi2ELi2EN4cute5tupleIJNS5_1CILi64EEENS7_ILi128EEES8_EEENS_10bfloat16_tEfNS_4arch4Sm80ELb0ELb1ELb1ELb0ELb0ELb0ELb0ELb0ELi2ELi2ELi4ELi2ELb1EEENS1_21CollectiveEpilogueBwdISA_SB_SD_Li256ELb0ELb0ELi2EEENS1_19SingleTileSchedulerILb0ELb0ELb0ELi128EEEEEEEEEvNT_6ParamsE$_ZN4cute3eso3ESOILb1ELb0EJNS_1CILi0EEES3_S3_iEEC2ERKS3_S6_S6_RKi)
        /*20570*/ 	.word	0x00000000


	//----- nvinfo : EIATTR_FRAME_SIZE
	.align		4
.L_22088:
        /*20574*/ 	.byte	0x04, 0x11
        /*20576*/ 	.short	(.L_22090 - .L_22089)
	.align		4
.L_22089:
        /*20578*/ 	.word	index@($_ZN7cutlass13device_kernelIN5flash19enable_sm80_to_sm89INS1_16FlashAttnBwdSm80INS1_25CollectiveMainloopBwdSm80ILi2ELi2EN4cute5tupleIJNS5_1CILi64EEENS7_ILi128EEES8_EEENS_10bfloat16_tEfNS_4arch4Sm80ELb0ELb1ELb1ELb0ELb0ELb0ELb0ELb0ELi2ELi2ELi4ELi2ELb1EEENS1_21CollectiveEpilogueBwdISA_SB_SD_Li256ELb0ELb0ELi2EEENS1_19SingleTileSchedulerILb0ELb0ELb0ELi128EEEEEEEEEvNT_6ParamsE$_ZN4cute3eso3ESOILb1ELb0EJNS_10UnderscoreEiiEEC2ERKS2_RKiS7_)
        /*2057c*/ 	.word	0x00000000


	//----- nvinfo : EIATTR_FRAME_SIZE
	.align		4
.L_22090:
        /*20580*/ 	.byte	0x04, 0x11
        /*20582*/ 	.short	(.L_22092 - .L_22091)
	.align		4
.L_22091:
        /*20584*/ 	.word	index@($_ZN7cutlass13device_kernelIN5flash19enable_sm80_to_sm89INS1_16FlashAttnBwdSm80INS1_25CollectiveMainloopBwdSm80ILi2ELi2EN4cute5tupleIJNS5_1CILi64EEENS7_ILi128EEES8_EEENS_10bfloat16_tEfNS_4arch4Sm80ELb0ELb1ELb1ELb0ELb0ELb0ELb0ELb0ELi2ELi2ELi4ELi2ELb1EEENS1_21CollectiveEpilogueBwdISA_SB_SD_Li256ELb0ELb0ELi2EEENS1_19SingleTileSchedulerILb0ELb0ELb0ELi128EEEEEEEEEvNT_6ParamsE$_ZN4cute3eso3ESOILb1ELb0EJNS_10UnderscoreEiEEC2ERKS2_RKi)
        /*20588*/ 	.word	0x00000000


	//----- nvinfo : EIATTR_FRAME_SIZE
	.align		4
.L_22092:
        /*2058c*/ 	.byte	0x04, 0x11
        /*2058e*/ 	.short	(.L_22094 - .L_22093)
	.align		4
.L_22093:
        /*20590*/ 	.word	index@($_ZN7cutlass13device_kernelIN5flash19enable_sm80_to_sm89INS1_16FlashAttnBwdSm80INS1_25CollectiveMainloopBwdSm80ILi2ELi2EN4cute5tupleIJNS5_1CILi64EEENS7_ILi128EEES8_EEENS_10bfloat16_tEfNS_4arch4Sm80ELb0ELb1ELb1ELb0ELb0ELb0ELb0ELb0ELi2ELi2ELi4ELi2ELb1EEENS1_21CollectiveEpilogueBwdISA_SB_SD_Li256ELb0ELb0ELi2EEENS1_19SingleTileSchedulerILb0ELb0ELb0ELi128EEEEEEEEEvNT_6ParamsE$_ZN4cute3eso3ESOILb1ELb0EJNS_10UnderscoreES2_iEEC2ERKS2_S5_RKi)
        /*20594*/ 	.word	0x00000000


	//----- nvinfo : EIATTR_FRAME_SIZE
	.align		4
.L_22094:
        /*20598*/ 	.byte	0x04, 0x11
        /*2059a*/ 	.short	(.L_22096 - .L_22095)
	.align		4
.L_22095:
        /*2059c*/ 	.word	index@($_ZN7cutlass13device_kernelIN5flash19enable_sm80_to_sm89INS1_16FlashAttnBwdSm80INS1_25CollectiveMainloopBwdSm80ILi2ELi2EN4cute5tupleIJNS5_1CILi64EEENS7_ILi128EEES8_EEENS_10bfloat16_tEfNS_4arch4Sm80ELb0ELb1ELb1ELb0ELb0ELb0ELb0ELb0ELi2ELi2ELi4ELi2ELb1EEENS1_21CollectiveEpilogueBwdISA_SB_SD_Li256ELb0ELb0ELi2EEENS1_19SingleTileSchedulerILb0ELb0ELb0ELi128EEEEEEEEEvNT_6ParamsE$_ZN4cute3eso3ESOILb1ELb0EJNS_10UnderscoreES2_S2_iEEC2ERKS2_S5_S5_RKi)
        /*205a0*/ 	.word	0x00000000


	//----- nvinfo : EIATTR_FRAME_SIZE
	.align		4
.L_22096:
        /*205a4*/ 	.byte	0x04, 0x11
        /*205a6*/ 	.short	(.L_22098 - .L_22097)
	.align		4
.L_22097:
        /*205a8*/ 	.word	index@($_ZN7cutlass13device_kernelIN5flash19enable_sm80_to_sm89INS1_16FlashAttnBwdSm80INS1_25CollectiveMainloopBwdSm80ILi2ELi2EN4cute5tupleIJNS5_1CILi64EEENS7_ILi128EEES8_EEENS_10bfloat16_tEfNS_4arch4Sm80ELb0ELb1ELb1ELb0ELb0ELb0ELb0ELb0ELi2ELi2ELi4ELi2ELb1EEENS1_21CollectiveEpilogueBwdISA_SB_SD_Li256ELb0ELb0ELi2EEENS1_19SingleTileSchedulerILb0ELb0ELb0ELi128EEEEEEEEEvNT_6ParamsE$_ZN4cute3eso3ESOILb0ELb1EJlEEC2ERKl)
        /*205ac*/ 	.word	0x00000000


	//----- nvinfo : EIATTR_FRAME_SIZE
	.align		4
.L_22098:
        /*205b0*/ 	.byte	0x04, 0x11
        /*205b2*/ 	.short	(.L_22100 - .L_22099)
	.align		4
.L_22099:
        /*205b4*/ 	.word	index@($_ZN7cutlass13device_kernelIN5flash19enable_sm80_to_sm89INS1_16FlashAttnBwdSm80INS1_25CollectiveMainloopBwdSm80ILi2ELi2EN4cute5tupleIJNS5_1CILi64EEENS7_ILi128EEES8_EEENS_10bfloat16_tEfNS_4arch4Sm80ELb0ELb1ELb1ELb0ELb0ELb0ELb0ELb0ELi2ELi2ELi4ELi2ELb1EEENS1_21CollectiveEpilogueBwdISA_SB_SD_Li256ELb0ELb0ELi2EEENS1_19SingleTileSchedulerILb0ELb0ELb0ELi128EEEEEEEEEvNT_6ParamsE$_ZN4cute3eso3ESOILb0ELb1EJiNS_1CILi0EEEEEC2ERKiRKS3_)
        /*205b8*/ 	.word	0x00000000


	//----- nvinfo : EIATTR_FRAME_SIZE
	.align		4
.L_22100:
        /*205bc*/ 	.byte	0x04, 0x11
        /*205be*/ 	.short	(.L_22102 - .L_22101)
	.align		4
.L_22101:
        /*205c0*/ 	.word	index@($_ZN7cutlass13device_kernelIN5flash19enable_sm80_to_sm89INS1_16FlashAttnBwdSm80INS1_25CollectiveMainloopBwdSm80ILi2ELi2EN4cute5tupleIJNS5_1CILi64EEENS7_ILi128EEES8_EEENS_10bfloat16_tEfNS_4arch4Sm80ELb0ELb1ELb1ELb0ELb0ELb0ELb0ELb0ELi2ELi2ELi4ELi2ELb1EEENS1_21CollectiveEpilogueBwdISA_SB_SD_Li256ELb0ELb0ELi2EEENS1_19SingleTileSchedulerILb0ELb0ELb0ELi128EEEEEEEEEvNT_6ParamsE$_ZN4cute3eso3ESOILb0ELb1EJiEEC2ERKi)
        /*205c4*/ 	.word	0x00000000


	//----- nvinfo : EIATTR_FRAME_SIZE
	.align		4
.L_22102:
        /*205c8*/ 	.byte	0x04, 0x11
        /*205ca*/ 	.short	(.L_22104 - .L_22103)
	.align		4
.L_22103:
        /*205cc*/ 	.word	index@($_ZN7cutlass13device_kernelIN5flash19enable_sm80_to_sm89INS1_16FlashAttnBwdSm80INS1_25CollectiveMainloopBwdSm80ILi2ELi2EN4cute5tupleIJNS5_1CILi64EEENS7_ILi128EEES8_EEENS_10bfloat16_tEfNS_4arch4Sm80ELb0ELb1ELb1ELb0ELb0ELb0ELb0ELb0ELi2ELi2ELi4ELi2ELb1EEENS1_21CollectiveEpilogueBwdISA_SB_SD_Li256ELb0ELb0ELi2EEENS1_19SingleTileSchedulerILb0ELb0ELb0ELi128EEEEEEEEEvNT_6ParamsE$_ZN4cute3eso3ESOILb0ELb1EJNS_15ArithmeticTupleIJiiEEENS_1CILi0EEES5_S5_EEC2ERKS3_RKS5_SA_SA_)
        /*205d0*/ 	.word	0x00000000


	//----- nvinfo : EIATTR_FRAME_SIZE
	.align		4
.L_22104:
        /*205d4*/ 	.byte	0x04, 0x11
        /*205d6*/ 	.short	(.L_22106 - .L_22105)
	.align		4
.L_22105:
        /*205d8*/ 	.word	index@($_ZN7cutlass13device_kernelIN5flash19enable_sm80_to_sm89INS1_16FlashAttnBwdSm80INS1_25CollectiveMainloopBwdSm80ILi2ELi2EN4cute5tupleIJNS5_1CILi64EEENS7_ILi128EEES8_EEENS_10bfloat16_tEfNS_4arch4Sm80ELb0ELb1ELb1ELb0ELb0ELb0ELb0ELb0ELi2ELi2ELi4ELi2ELb1EEENS1_21CollectiveEpilogueBwdISA_SB_SD_Li256ELb0ELb0ELi2EEENS1_19SingleTileSchedulerILb0ELb0ELb0ELi128EEEEEEEEEvNT_6ParamsE$_ZN4cute3eso3ESOILb0ELb1EJNS_15ArithmeticTupleIJiiEEEEEC2ERKS3_)
        /*205dc*/ 	.word	0x00000000


	//----- nvinfo : EIATTR_FRAME_SIZE
	.align		4
.L_22106:
        /*205e0*/ 	.byte	0x04, 0x11
        /*205e2*/ 	.short	(.L_22108 - .L_22107)
	.align		4
.L_22107:
        /*205e4*/ 	.word	index@($_ZN7cutlass13device_kernelIN5flash19enable_sm80_to_sm89INS1_16FlashAttnBwdSm80INS1_25CollectiveMainloopBwdSm80ILi2ELi2EN4cute5tupleIJNS5_1CILi64EEENS7_ILi128EEES8_EEENS_10bfloat16_tEfNS_4arch4Sm80ELb0ELb1ELb1ELb0ELb0ELb0ELb0ELb0ELi2ELi2ELi4ELi2ELb1EEENS1_21CollectiveEpilogueBwdISA_SB_SD_Li256ELb0ELb0ELi2EEENS1_19SingleTileSchedulerILb0ELb0ELb0ELi128EEEEEEEEEvNT_6ParamsE$_ZN4cute3eso3ESOILb0ELb1EJNS_15ArithmeticTupleIJiEEEEEC2ERKS3_)
        /*205e8*/ 	.word	0x00000000


	//----- nvinfo : EIATTR_FRAME_SIZE
	.align		4
.L_22108:
        /*205ec*/ 	.byte	0x04, 0x11
        /*205ee*/ 	.short	(.L_22110 - .L_22109)
	.align		4
.L_22109:
        /*205f0*/ 	.word	index@($_ZN7cutlass13device_kernelIN5flash19enable_sm80_to_sm89INS1_16FlashAttnBwdSm80INS1_25CollectiveMainloopBwdSm80ILi2ELi2EN4cute5tupleIJNS5_1CILi64EEENS7_ILi128EEES8_EEENS_10bfloat16_tEfNS_4arch4Sm80ELb0ELb1ELb1ELb0ELb0ELb0ELb0ELb0ELi2ELi2ELi4ELi2ELb1EEENS1_21CollectiveEpilogueBwdISA_SB_SD_Li256ELb0ELb0ELi2EEENS1_19SingleTileSchedulerILb0ELb0ELb0ELi128EEEEEEEEEvNT_6ParamsE$_ZN4cute3eso3ESOILb0ELb1EJNS_15ArithmeticTupleIJNS_1CILi0EEEiEEEEEC2ERKS5_)
        /*205f4*/ 	.word	0x00000000


	//----- nvinfo : EIATTR_FRAME_SIZE
	.align		4
.L_22110:
        /*205f8*/ 	.byte	0x04, 0x11
        /*205fa*/ 	.short	(.L_22112 - .L_22111)
	.align		4
.L_22111:
        /*205fc*/ 	.word	index@($_ZN7cutlass13device_kernelIN5flash19enable_sm80_to_sm89INS1_16FlashAttnBwdSm80INS1_25CollectiveMainloopBwdSm80ILi2ELi2EN4cute5tupleIJNS5_1CILi64EEENS7_ILi128EEES8_EEENS_10bfloat16_tEfNS_4arch4Sm80ELb0ELb1ELb1ELb0ELb0ELb0ELb0ELb0ELi2ELi2ELi4ELi2ELb1EEENS1_21CollectiveEpilogueBwdISA_SB_SD_Li256ELb0ELb0ELi2EEENS1_19SingleTileSchedulerILb0ELb0ELb0ELi128EEEEEEEEEvNT_6ParamsE$_ZN4cute3eso3ESOILb0ELb0EJiiEEC2ERKiS4_)
        /*20600*/ 	.word	0x00000000


	//----- nvinfo : EIATTR_FRAME_SIZE
	.align		4
.L_22112:
        /*20604*/ 	.byte	0x04, 0x11
        /*20606*/ 	.short	(.L_22114 - .L_22113)
	.align		4
.L_22113:
        /*20608*/ 	.word	index@($_ZN7cutlass13device_kernelIN5flash19enable_sm80_to_sm89INS1_16FlashAttnBwdSm80INS1_25CollectiveMainloopBwdSm80ILi2ELi2EN4cute5tupleIJNS5_1CILi64EEENS7_ILi128EEES8_EEENS_10bfloat16_tEfNS_4arch4Sm80ELb0ELb1ELb1ELb0ELb0ELb0ELb0ELb0ELi2ELi2ELi4ELi2ELb1EEENS1_21CollectiveEpilogueBwdISA_SB_SD_Li256ELb0ELb0ELi2EEENS1_19SingleTileSchedulerILb0ELb0ELb0ELi128EEEEEEEEEvNT_6ParamsE$_ZN4cute3eso3ESOILb0ELb0EJNS_6LayoutINS_5tupleIJNS3_IJNS_1CILi8EEENS4_ILi1EEEEEENS4_ILi2EEES6_EEENS3_IJNS3_IJS6_NS4_ILi0EEEEEElSA_EEEEElEEC2ERKSD_RKl)
        /*2060c*/ 	.word	0x00000000


	//----- nvinfo : EIATTR_FRAME_SIZE
	.align		4
.L_22114:
        /*20610*/ 	.byte	0x04, 0x11
        /*20612*/ 	.short	(.L_22116 - .L_22115)
	.align		4
.L_22115:
        /*20614*/ 	.word	index@($_ZN7cutlass13device_kernelIN5flash19enable_sm80_to_sm89INS1_16FlashAttnBwdSm80INS1_25CollectiveMainloopBwdSm80ILi2ELi2EN4cute5tupleIJNS5_1CILi64EEENS7_ILi128EEES8_EEENS_10bfloat16_tEfNS_4arch4Sm80ELb0ELb1ELb1ELb0ELb0ELb0ELb0ELb0ELi2ELi2ELi4ELi2ELb1EEENS1_21CollectiveEpilogueBwdISA_SB_SD_Li256ELb0ELb0ELi2EEENS1_19SingleTileSchedulerILb0ELb0ELb0ELi128EEEEEEEEEvNT_6ParamsE$_ZN4cute3eso3ESOILb0ELb0EJNS_6LayoutINS_5tupleIJNS3_IJNS_1CILi8EEENS4_ILi1EEEEEENS4_ILi2EEES6_EEENS3_IJNS3_IJS6_NS4_ILi0EEEEEElSA_EEEEENS_10ViewEngineINS_8gmem_ptrIPKN7cutlass10bfloat16_tEEEEEEEC2ERKSD_RKSL_)
        /*20618*/ 	.word	0x00000000


	//----- nvinfo : EIATTR_FRAME_SIZE
	.align		4
.L_22116:
        /*2061c*/ 	.byte	0x04, 0x11
        /*2061e*/ 	.short	(.L_22118 - .L_22117)
	.align		4
.L_22117:
        /*20620*/ 	.word	index@($_ZN7cutlass13device_kernelIN5flash19enable_sm80_to_sm89INS1_16FlashAttnBwdSm80INS1_25CollectiveMainloopBwdSm80ILi2ELi2EN4cute5tupleIJNS5_1CILi64EEENS7_ILi128EEES8_EEENS_10bfloat16_tEfNS_4arch4Sm80ELb0ELb1ELb1ELb0ELb0ELb0ELb0ELb0ELi2ELi2ELi4ELi2ELb1EEENS1_21CollectiveEpilogueBwdISA_SB_SD_Li256ELb0ELb0ELi2EEENS1_19SingleTileSchedulerILb0ELb0ELb0ELi128EEEEEEEEEvNT_6ParamsE$_ZN4cute3eso3ESOILb0ELb0EJNS_5tupleIJiiEEEiiiEEC2ERKS3_RKiS8_S8_)
        /*20624*/ 	.word	0x00000000


	//----- nvinfo : EIATTR_FRAME_SIZE
	.align		4
.L_22118:
        /*20628*/ 	.byte	0x04, 0x11
        /*2062a*/ 	.short	(.L_22120 - .L_22119)
	.align		4
.L_22119:
        /*2062c*/ 	.word	index@($_ZN7cutlass13device_kernelIN5flash19enable_sm80_to_sm89INS1_16FlashAttnBwdSm80INS1_25CollectiveMainloopBwdSm80ILi2ELi2EN4cute5tupleIJNS5_1CILi64EEENS7_ILi128EEES8_EEENS_10bfloat16_tEfNS_4arch4Sm80ELb0ELb1ELb1ELb0ELb0ELb0ELb0ELb0ELi2ELi2ELi4ELi2ELb1EEENS1_21CollectiveEpilogueBwdISA_SB_SD_Li256ELb0ELb0ELi2EEENS1_19SingleTileSchedulerILb0ELb0ELb0ELi128EEEEEEEEEvNT_6ParamsE$_ZN4cute3eso3ESOILb0ELb0EJNS_15ArithmeticTupleIJiiEEEiiiEEC2ERKS3_RKiS8_S8_)
        /*20630*/ 	.word	0x00000000


	//----- nvinfo : EIATTR_FRAME_SIZE
	.align		4
.L_22120:
        /*20634*/ 	.byte	0x04, 0x11
        /*20636*/ 	.short	(.L_22122 - .L_22121)
	.align		4
.L_22121:
        /*20638*/ 	.word	index@($_ZN7cutlass13device_kernelIN5flash19enable_sm80_to_sm89INS1_16FlashAttnBwdSm80INS1_25CollectiveMainloopBwdSm80ILi2ELi2EN4cute5tupleIJNS5_1CILi64EEENS7_ILi128EEES8_EEENS_10bfloat16_tEfNS_4arch4Sm80ELb0ELb1ELb1ELb0ELb0ELb0ELb0ELb0ELi2ELi2ELi4ELi2ELb1EEENS1_21CollectiveEpilogueBwdISA_SB_SD_Li256ELb0ELb0ELi2EEENS1_19SingleTileSchedulerILb0ELb0ELb0ELi128EEEEEEEEEvNT_6ParamsE$_ZN4cute12iter_adaptorIPfNS_8smem_ptrIS1_EEEC2ES1_)
        /*2063c*/ 	.word	0x00000000


	//----- nvinfo : EIATTR_FRAME_SIZE
	.align		4
.L_22122:
        /*20640*/ 	.byte	0x04, 0x11
        /*20642*/ 	.short	(.L_22124 - .L_22123)
	.align		4
.L_22123:
        /*20644*/ 	.word	index@($_ZN7cutlass13device_kernelIN5flash19enable_sm80_to_sm89INS1_16FlashAttnBwdSm80INS1_25CollectiveMainloopBwdSm80ILi2ELi2EN4cute5tupleIJNS5_1CILi64EEENS7_ILi128EEES8_EEENS_10bfloat16_tEfNS_4arch4Sm80ELb0ELb1ELb1ELb0ELb0ELb0ELb0ELb0ELi2ELi2ELi4ELi2ELb1EEENS1_21CollectiveEpilogueBwdISA_SB_SD_Li256ELb0ELb0ELi2EEENS1_19SingleTileSchedulerILb0ELb0ELb0ELi128EEEEEEEEEvNT_6ParamsE$_ZN4cute12iter_adaptorIPN7cutlass9uint128_tENS_8smem_ptrIS3_EEEC2ES3_)
        /*20648*/ 	.word	0x00000000


	//----- nvinfo : EIATTR_FRAME_SIZE
	.align		4
.L_22124:
        /*2064c*/ 	.byte	0x04, 0x11
        /*2064e*/ 	.short	(.L_22126 - .L_22125)
	.align		4
.L_22125:
        /*20650*/ 	.word	index@($_ZN7cutlass13device_kernelIN5flash19enable_sm80_to_sm89INS1_16FlashAttnBwdSm80INS1_25CollectiveMainloopBwdSm80ILi2ELi2EN4cute5tupleIJNS5_1CILi64EEENS7_ILi128EEES8_EEENS_10bfloat16_tEfNS_4arch4Sm80ELb0ELb1ELb1ELb0ELb0ELb0ELb0ELb0ELi2ELi2ELi4ELi2ELb1EEENS1_21CollectiveEpilogueBwdISA_SB_SD_Li256ELb0ELb0ELi2EEENS1_19SingleTileSchedulerILb0ELb0ELb0ELi128EEEEEEEEEvNT_6ParamsE$_ZN4cute12iter_adaptorIPN7cutlass10bfloat16_tENS_8smem_ptrIS3_EEEC2ES3_)
        /*20654*/ 	.word	0x00000000


	//----- nvinfo : EIATTR_FRAME_SIZE
	.align		4
.L_22126:
        /*20658*/ 	.byte	0x04, 0x11
        /*2065a*/ 	.short	(.L_22128 - .L_22127)
	.align		4
.L_22127:
        /*2065c*/ 	.word	index@($_ZN7cutlass13device_kernelIN5flash19enable_sm80_to_sm89INS1_16FlashAttnBwdSm80INS1_25CollectiveMainloopBwdSm80ILi2ELi2EN4cute5tupleIJNS5_1CILi64EEENS7_ILi128EEES8_EEENS_10bfloat16_tEfNS_4arch4Sm80ELb0ELb1ELb1ELb0ELb0ELb0ELb0ELb0ELi2ELi2ELi4ELi2ELb1EEENS1_21CollectiveEpilogueBwdISA_SB_SD_Li256ELb0ELb0ELi2EEENS1_19SingleTileSchedulerILb0ELb0ELb0ELi128EEEEEEEEEvNT_6ParamsE$_ZN4cute12iter_adaptorIPKfNS_8gmem_ptrIS2_EEEC2ES2_)
        /*20660*/ 	.word	0x00000000


	//----- nvinfo : EIATTR_FRAME_SIZE
	.align		4
.L_22128:
        /*20664*/ 	.byte	0x04, 0x11
        /*20666*/ 	.short	(.L_22130 - .L_22129)
	.align		4
.L_22129:
        /*20668*/ 	.word	index@($_ZN7cutlass13device_kernelIN5flash19enable_sm80_to_sm89INS1_16FlashAttnBwdSm80INS1_25CollectiveMainloopBwdSm80ILi2ELi2EN4cute5tupleIJNS5_1CILi64EEENS7_ILi128EEES8_EEENS_10bfloat16_tEfNS_4arch4Sm80ELb0ELb1ELb1ELb0ELb0ELb0ELb0ELb0ELi2ELi2ELi4ELi2ELb1EEENS1_21CollectiveEpilogueBwdISA_SB_SD_Li256ELb0ELb0ELi2EEENS1_19SingleTileSchedulerILb0ELb0ELb0ELi128EEEEEEEEEvNT_6ParamsE$_ZN4cute12iter_adaptorIPKN7cutlass9uint128_tENS_8gmem_ptrIS4_EEEC2ES4_)
        /*2066c*/ 	.word	0x00000000


	//----- nvinfo : EIATTR_FRAME_SIZE
	.align		4
.L_22130:
        /*20670*/ 	.byte	0x04, 0x11
        /*20672*/ 	.short	(.L_22132 - .L_22131)
	.align		4
.L_22131:
        /*20674*/ 	.word	index@($_ZN7cutlass13device_kernelIN5flash19enable_sm80_to_sm89INS1_16FlashAttnBwdSm80INS1_25CollectiveMainloopBwdSm80ILi2ELi2EN4cute5tupleIJNS5_1CILi64EEENS7_ILi128EEES8_EEENS_10bfloat16_tEfNS_4arch4Sm80ELb0ELb1ELb1ELb0ELb0ELb0ELb0ELb0ELi2ELi2ELi4ELi2ELb1EEENS1_21CollectiveEpilogueBwdISA_SB_SD_Li256ELb0ELb0ELi2EEENS1_19SingleTileSchedulerILb0ELb0ELb0ELi128EEEEEEEEEvNT_6ParamsE$_ZN4cute12iter_adaptorIPKN7cutlass10bfloat16_tENS_8gmem_ptrIS4_EEEC2ES4_)
        /*20678*/ 	.word	0x00000000


	//----- nvinfo : EIATTR_FRAME_SIZE
	.align		4
.L_22132:
        /*2067c*/ 	.byte	0x04, 0x11
        /*2067e*/ 	.short	(.L_22134 - .L_22133)
	.align		4
.L_22133:
        /*20680*/ 	.word	index@(_ZN7cutlass13device_kernelIN5flash19enable_sm80_to_sm89INS1_16FlashAttnBwdSm80INS1_25CollectiveMainloopBwdSm80ILi2ELi2EN4cute5tupleIJNS5_1CILi64EEENS7_ILi128EEES8_EEENS_10bfloat16_tEfNS_4arch4Sm80ELb0ELb1ELb1ELb0ELb0ELb0ELb0ELb0ELi2ELi2ELi4ELi2ELb1EEENS1_21CollectiveEpilogueBwdISA_SB_SD_Li256ELb0ELb0ELi2EEENS1_19SingleTileSchedulerILb0ELb0ELb0ELi128EEEEEEEEEvNT_6ParamsE)
        /*20684*/ 	.word	0x000001b0


	//----- nvinfo : EIATTR_REGCOUNT
	.align		4
.L_22134:
        /*20688*/ 	.byte	0x04, 0x2f
        /*2068a*/ 	.short	(.L_22136 - .L_22135)
	.align		4
.L_22135:
        /*2068c*/ 	.word	index@(_ZN7cutlass13device_kernelIN5flash19enable_sm80_to_sm89INS1_16FlashAttnBwdSm80INS1_25CollectiveMainloopBwdSm80ILi2ELi2EN4cute5tupleIJNS5_1CILi64EEENS7_ILi128EEES8_EEENS_10bfloat16_tEfNS_4arch4Sm80ELb0ELb0ELb1ELb1ELb1ELb0ELb0ELb0ELi2ELi2ELi4ELi2ELb1EEENS1_24CollectiveEpilogueBwdGQAISA_fSD_Li256ELb1ELb1EEENS1_19SingleTileSchedulerILb1ELb0ELb0ELi128EEEEEEEEEvNT_6ParamsE)
        /*20690*/ 	.word	0x000000f7


	//----- nvinfo : EIATTR_FRAME_SIZE
	.align		4
.L_22136:
        /*20694*/ 	.byte	0x04, 0x11
        /*20696*/ 	.short	(.L_22138 - .L_22137)
	.align		4
.L_22137:
        /*20698*/ 	.word	index@($__internal_1_$__cuda_sm70_warpsync)
        /*2069c*/ 	.word	0x00000000


	//----- nvinfo : EIATTR_FRAME_SIZE
	.align		4
.L_22138:
        /*206a0*/ 	.byte	0x04, 0x11
        /*206a2*/ 	.short	(.L_22140 - .L_22139)
	.align		4
.L_22139:
        /*206a4*/ 	.word	index@($_ZN7cutlass13device_kernelIN5flash19enable_sm80_to_sm89INS1_16FlashAttnBwdSm80INS1_25CollectiveMainloopBwdSm80ILi2ELi2EN4cute5tupleIJNS5_1CILi64EEENS7_ILi128EEES8_EEENS_10bfloat16_tEfNS_4arch4Sm80ELb0ELb0ELb1ELb1ELb1ELb0ELb0ELb0ELi2ELi2ELi4ELi2ELb1EEENS1_24CollectiveEpilogueBwdGQAISA_fSD_Li256ELb1ELb1EEENS1_19SingleTileSchedulerILb1ELb0ELb0ELi128EEEEEEEEEvNT_6ParamsE$_ZZN5flash25CollectiveMainloopBwdSm80ILi2ELi2EN4cute5tupleIJNS1_1CILi64EEENS3_ILi128EEES4_EEEN7cutlass10bfloat16_tEfNS7_4arch4Sm80ELb0ELb0ELb1ELb1ELb1ELb0ELb0ELb0ELi2ELi2ELi4ELi2ELb1EE3mmaINS_16FlashAttnBwdSm80ISB_NS_24CollectiveEpilogueBwdGQAIS6_fSA_Li256ELb1ELb1EEENS_19SingleTileSchedulerILb1ELb0ELb0ELi128EEEE13SharedStorageENS1_6TensorINS1_11ArrayEngineIfLm32EEENS1_6LayoutINS2_IJNS2_IJNS3_ILi2EEESO_EEESO_NS3_ILi4EEEEEENS2_IJNS2_IJNS3_ILi1EEESO_EEESQ_NS3_ILi8EEEEEEEEEEEEbRKNSB_6ParamsERT0_S12_iNS2_IJiiiEEERT_ENKUliiE_clEii)
        /*206a8*/ 	.word	0x00000000


	//----- nvinfo : EIATTR_FRAME_SIZE
	.align		4
.L_22140:
        /*206ac*/ 	.byte	0x04, 0x11
        /*206ae*/ 	.short	(.L_22142 - .L_22141)
	.align		4
.L_22141:
        /*206b0*/ 	.word	index@($_ZN7cutlass13device_kernelIN5flash19enable_sm80_to_sm89INS1_16FlashAttnBwdSm80INS1_25CollectiveMainloopBwdSm80ILi2ELi2EN4cute5tupleIJNS5_1CILi64EEENS7_ILi128EEES8_EEENS_10bfloat16_tEfNS_4arch4Sm80ELb0ELb0ELb1ELb1ELb1ELb0ELb0ELb0ELi2ELi2ELi4ELi2ELb1EEENS1_24CollectiveEpilogueBwdGQAISA_fSD_Li256ELb1ELb1EEENS1_19SingleTileSchedulerILb1ELb0ELb0ELi128EEEEEEEEEvNT_6ParamsE$_ZZN5flash25CollectiveMainloopBwdSm80ILi2ELi2EN4cute5tupleIJNS1_1CILi64EEENS3_ILi128EEES4_EEEN7cutlass10bfloat16_tEfNS7_4arch4Sm80ELb0ELb0ELb1ELb1ELb1ELb0ELb0ELb0ELi2ELi2ELi4ELi2ELb1EE3mmaINS_16FlashAttnBwdSm80ISB_NS_24CollectiveEpilogueBwdGQAIS6_fSA_Li256ELb1ELb1EEENS_19SingleTileSchedulerILb1ELb0ELb0ELi128EEEE13SharedStorageENS1_6TensorINS1_11ArrayEngineIfLm32EEENS1_6LayoutINS2_IJNS2_IJNS3_ILi2EEESO_EEESO_NS3_ILi4EEEEEENS2_IJNS2_IJNS3_ILi1EEESO_EEESQ_NS3_ILi8EEEEEEEEEEEEbRKNSB_6ParamsERT0_S12_iNS2_IJiiiEEERT_ENKUliiE0_clEii)
        /*206b4*/ 	.word	0x00000000


	//----- nvinfo : EIATTR_FRAME_SIZE
	.align		4
.L_22142:
        /*206b8*/ 	.byte	0x04, 0x11
        /*206ba*/ 	.short	(.L_22144 - .L_22143)
	.align		4
.L_22143:
        /*206bc*/ 	.word	index@($_ZN7cutlass13device_kernelIN5flash19enable_sm80_to_sm89INS1_16FlashAttnBwdSm80INS1_25CollectiveMainloopBwdSm80ILi2ELi2EN4cute5tupleIJNS5_1CILi64EEENS7_ILi128EEES8_EEENS_10bfloat16_tEfNS_4arch4Sm80ELb0ELb0ELb1ELb1ELb1ELb0ELb0ELb0ELi2ELi2ELi4ELi2ELb1EEENS1_24CollectiveEpilogueBwdGQAISA_fSD_Li256ELb1ELb1EEENS1_19SingleTileSchedulerILb1ELb0ELb0ELi128EEEEEEEEEvNT_6ParamsE$_ZZN4cuteplIJiiEJNS_1CILi0EEES2_EEEDaRKNS_15ArithmeticTupleIJDpT_EEERKNS3_IJDpT0_EEEENKUlDpRKT_E_clIJiiEEEDaSH_)
        /*206c0*/ 	.word	0x00000000


	//----- nvinfo : EIATTR_FRAME_SIZE
	.align		4
.L_22144:
        /*206c4*/ 	.byte	0x04, 0x11
        /*206c6*/ 	.short	(.L_22146 - .L_22145)
	.align		4
.L_22145:
        /*206c8*/ 	.word	index@($_ZN7cutlass13device_kernelIN5flash19enable_sm80_to_sm89INS1_16FlashAttnBwdSm80INS1_25CollectiveMainloopBwdSm80ILi2ELi2EN4cute5tupleIJNS5_1CILi64EEENS7_ILi128EEES8_EEENS_10bfloat16_tEfNS_4arch4Sm80ELb0ELb0ELb1ELb1ELb1ELb0ELb0ELb0ELi2ELi2ELi4ELi2ELb1EEENS1_24CollectiveEpilogueBwdGQAISA_fSD_Li256ELb1ELb1EEENS1_19SingleTileSchedulerILb1ELb0ELb0ELi128EEEEEEEEEvNT_6ParamsE$_ZZN4cuteplIJiEJNS_1CILi0EEEiEEEDaRKNS_15ArithmeticTupleIJDpT_EEERKNS3_IJDpT0_EEEENKUlDpRKT_E_clIJiiEEEDaSH_)
        /*206cc*/ 	.word	0x00000000


	//----- nvinfo : EIATTR_FRAME_SIZE
	.align		4
.L_22146:
        /*206d0*/ 	.byte	0x04, 0x11
        /*206d2*/ 	.short	(.L_22148 - .L_22147)
	.align		4
.L_22147:
        /*206d4*/ 	.word	index@($_ZN7cutlass13device_kernelIN5flash19enable_sm80_to_sm89INS1_16FlashAttnBwdSm80INS1_25CollectiveMainloopBwdSm80ILi2ELi2EN4cute5tupleIJNS5_1CILi64EEENS7_ILi128EEES8_EEENS_10bfloat16_tEfNS_4arch4Sm80ELb0ELb0ELb1ELb1ELb1ELb0ELb0ELb0ELi2ELi2ELi4ELi2ELb1EEENS1_24CollectiveEpilogueBwdGQAISA_fSD_Li256ELb1ELb1EEENS1_19SingleTileSchedulerILb1ELb0ELb0ELi128EEEEEEEEEvNT_6ParamsE$_ZZN4cuteplIJiEJNS_1CILi0EEEEEEDaRKNS_15ArithmeticTupleIJDpT_EEERKNS3_IJDpT0_EEEENKUlDpRKT_E_clIJiEEEDaSH_)
        /*206d8*/ 	.word	0x00000000


	//----- nvinfo : EIATTR_FRAME_SIZE
	.align		4
.L_22148:
        /*206dc*/ 	.byte	0x04, 0x11
        /*206de*/ 	.short	(.L_22150 - .L_22149)
	.align		4
.L_22149:
        /*206e0*/ 	.word	index@($_ZN7cutlass13device_kernelIN5flash19enable_sm80_to_sm89INS1_16FlashAttnBwdSm80INS1_25CollectiveMainloopBwdSm80ILi2ELi2EN4cute5tupleIJNS5_1CILi64EEENS7_ILi128EEES8_EEENS_10bfloat16_tEfNS_4arch4Sm80ELb0ELb0ELb1ELb1ELb1ELb0ELb0ELb0ELi2ELi2ELi4ELi2ELb1EEENS1_24CollectiveEpilogueBwdGQAISA_fSD_Li256ELb1ELb1EEENS1_19SingleTileSchedulerILb1ELb0ELb0ELi128EEEEEEEEEvNT_6ParamsE$_ZZN4cuteplIJNS_1CILi0EEEiEJS2_S2_iiEEEDaRKNS_15ArithmeticTupleIJDpT_EEERKNS3_IJDpT0_EEEENKUlDpRKT_E_clIJS2_iiiEEEDaSH_)
        /*206e4*/ 	.word	0x00000000


	//----- nvinfo : EIATTR_FRAME_SIZE
	.align		4
.L_22150:
        /*206e8*/ 	.byte	0x04, 0x11
        /*206ea*/ 	.short	(.L_22152 - .L_22151)
	.align		4
.L_22151:
        /*206ec*/ 	.word	index@($_ZN7cutlass13device_kernelIN5flash19enable_sm80_to_sm89INS1_16FlashAttnBwdSm80INS1_25CollectiveMainloopBwdSm80ILi2ELi2EN4cute5tupleIJNS5_1CILi64EEENS7_ILi128EEES8_EEENS_10bfloat16_tEfNS_4arch4Sm80ELb0ELb0ELb1ELb1ELb1ELb0ELb0ELb0ELi2ELi2ELi4ELi2ELb1EEENS1_24CollectiveEpilogueBwdGQAISA_fSD_Li256ELb1ELb1EEENS1_19SingleTileSchedulerILb1ELb0ELb0ELi128EEEEEEEEEvNT_6ParamsE$_ZZN4cuteplIJNS_1CILi0EEES2_iEJS2_S2_S2_iEEEDaRKNS_15ArithmeticTupleIJDpT_EEERKNS3_IJDpT0_EEEENKUlDpRKT_E_clIJS2_S2_iiEEEDaSH_)
        /*206f0*/ 	.word	0x00000000


	//----- nvinfo : EIATTR_FRAME_SIZE
	.align		4
.L_22152:
        /*206f4*/ 	.byte	0x04, 0x11
        /*206f6*/ 	.short	(.L_22154 - .L_22153)
	.align		4
.L_22153:
        /*206f8*/ 	.word	index@($_ZN7cutlass13device_kernelIN5flash19enable_sm80_to_sm89INS1_16FlashAttnBwdSm80INS1_25CollectiveMainloopBwdSm80ILi2ELi2EN4cute5tupleIJNS5_1CILi64EEENS7_ILi128EEES8_EEENS_10bfloat16_tEfNS_4arch4Sm80ELb0ELb0ELb1ELb1ELb1ELb0ELb0ELb0ELi2ELi2ELi4ELi2ELb1EEENS1_24CollectiveEpilogueBwdGQAISA_fSD_Li256ELb1ELb1EEENS1_19SingleTileSchedulerILb1ELb0ELb0ELi128EEEEEEEEEvNT_6ParamsE$_ZZN4cuteplIJNS_1CILi0EEES2_EJiS2_EEEDaRKNS_15ArithmeticTupleIJDpT_EEERKNS3_IJDpT0_EEEENKUlDpRKT_E_clIJiS2_EEEDaSH_)
        /*206fc*/ 	.word	0x00000000


	//----- nvinfo : EIATTR_FRAME_SIZE
	.align		4
.L_22154:
        /*20700*/ 	.byte	0x04, 0x11
        /*20702*/ 	.short	(.L_22156 - .L_22155)
	.align		4
.L_22155:
        /*20704*/ 	.word	index@($_ZN7cutlass13device_kernelIN5flash19enable_sm80_to_sm89INS1_16FlashAttnBwdSm80INS1_25CollectiveMainloopBwdSm80ILi2ELi2EN4cute5tupleIJNS5_1CILi64EEENS7_ILi128EEES8_EEENS_10bfloat16_tEfNS_4arch4Sm80ELb0ELb0ELb1ELb1ELb1ELb0ELb0ELb0ELi2ELi2ELi4ELi2ELb1EEENS1_24CollectiveEpilogueBwdGQAISA_fSD_Li256ELb1ELb1EEENS1_19SingleTileSchedulerILb1ELb0ELb0ELi128EEEEEEEEEvNT_6ParamsE$_ZZN4cuteplIJNS_1CILi0EEES2_EJiEEEDaRKNS_15ArithmeticTupleIJDpT_EEERKNS3_IJDpT0_EEEENKUlDpRKT_E_clIJiS2_EEEDaSH_)
        /*20708*/ 	.word	0x00000000


	//----- nvinfo : EIATTR_FRAME_SIZE
	.align		4
.L_22156:
        /*2070c*/ 	.byte	0x04, 0x11
        /*2070e*/ 	.short	(.L_22158 - .L_22157)
	.align		4
.L_22157:
        /*20710*/ 	.word	index@($_ZN7cutlass13device_kernelIN5flash19enable_sm80_to_sm89INS1_16FlashAttnBwdSm80INS1_25CollectiveMainloopBwdSm80ILi2ELi2EN4cute5tupleIJNS5_1CILi64EEENS7_ILi128EEES8_EEENS_10bfloat16_tEfNS_4arch4Sm80ELb0ELb0ELb1ELb1ELb1ELb0ELb0ELb0ELi2ELi2ELi4ELi2ELb1EEENS1_24CollectiveEpilogueBwdGQAISA_fSD_Li256ELb1ELb1EEENS1_19SingleTileSchedulerILb1ELb0ELb0ELi128EEEEEEEEEvNT_6ParamsE$_ZZN4cuteplIJNS_15ArithmeticTupleIJiiEEEEJNS_1CILi0EEEiiiEEEDaRKNS1_IJDpT_EEERKNS1_IJDpT0_EEEENKUlDpRKT_E_clIJS2_iiiEEEDaSI_)
        /*20714*/ 	.word	0x00000000


	//----- nvinfo : EIATTR_FRAME_SIZE
	.align		4
.L_22158:
        /*20718*/ 	.byte	0x04, 0x11
        /*2071a*/ 	.short	(.L_22160 - .L_22159)
	.align		4
.L_22159:
        /*2071c*/ 	.word	index@($_ZN7cutlass13device_kernelIN5flash19enable_sm80_to_sm89INS1_16FlashAttnBwdSm80INS1_25CollectiveMainloopBwdSm80ILi2ELi2EN4cute5tupleIJNS5_1CILi64EEENS7_ILi128EEES8_EEENS_10bfloat16_tEfNS_4arch4Sm80ELb0ELb0ELb1ELb1ELb1ELb0ELb0ELb0ELi2ELi2ELi4ELi2ELb1EEENS1_24CollectiveEpilogueBwdGQAISA_fSD_Li256ELb1ELb1EEENS1_19SingleTileSchedulerILb1ELb0ELb0ELi128EEEEEEEEEvNT_6ParamsE$_ZZN4cuteplIJNS_15ArithmeticTupleIJiEEEEJNS1_IJNS_1CILi0EEEiEEEEEEDaRKNS1_IJDpT_EEERKNS1_IJDpT0_EEEENKUlDpRKT_E_clIJNS1_IJiiEEEEEEDaSJ_)
        /*20720*/ 	.word	0x00000000


	//----- nvinfo : EIATTR_FRAME_SIZE
	.align		4
.L_22160:
        /*20724*/ 	.byte	0x04, 0x11
        /*20726*/ 	.short	(.L_22162 - .L_22161)
	.align		4
.L_22161:
        /*20728*/ 	.word	index@($_ZN7cutlass13device_kernelIN5flash19enable_sm80_to_sm89INS1_16FlashAttnBwdSm80INS1_25CollectiveMainloopBwdSm80ILi2ELi2EN4cute5tupleIJNS5_1CILi64EEENS7_ILi128EEES8_EEENS_10bfloat16_tEfNS_4arch4Sm80ELb0ELb0ELb1ELb1ELb1ELb0ELb0ELb0ELi2ELi2ELi4ELi2ELb1EEENS1_24CollectiveEpilogueBwdGQAISA_fSD_Li256ELb1ELb1EEENS1_19SingleTileSchedulerILb1ELb0ELb0ELi128EEEEEEEEEvNT_6ParamsE$_ZZN4cute9transformINS_15ArithmeticTupleIJiiEEEZNS_14transform_leafIS2_RNS_8identityEEEDaRKT_OT0_EUlRKT_E_EEDaS8_SA_ENKUlDpSD_E_clIJiiEEEDaSF_)
        /*2072c*/ 	.word	0x00000000


	//----- nvinfo : EIATTR_FRAME_SIZE
	.align		4
.L_22162:
        /*20730*/ 	.byte	0x04, 0x11
        /*20732*/ 	.short	(.L_22164 - .L_22163)
	.align		4
.L_22163:
        /*20734*/ 	.word	index@($_ZN7cutlass13device_kernelIN5flash19enable_sm80_to_sm89INS1_16FlashAttnBwdSm80INS1_25CollectiveMainloopBwdSm80ILi2ELi2EN4cute5tupleIJNS5_1CILi64EEENS7_ILi128EEES8_EEENS_10bfloat16_tEfNS_4arch4Sm80ELb0ELb0ELb1ELb1ELb1ELb0ELb0ELb0ELi2ELi2ELi4ELi2ELb1EEENS1_24CollectiveEpilogueBwdGQAISA_fSD_Li256ELb1ELb1EEENS1_19SingleTileSchedulerILb1ELb0ELb0ELi128EEEEEEEEEvNT_6ParamsE$_ZZN4cute9transformINS_15ArithmeticTupleIJNS1_IJiiEEEiiiEEEZNS_14transform_leafIS3_NS_8identityEEEDaRKT_OT0_EUlRKT_E_EEDaS8_SA_ENKUlDpSD_E_clIJNS_5tupleIJiiEEEiiiEEEDaSF_)
        /*20738*/ 	.word	0x00000000


	//----- nvinfo : EIATTR_FRAME_SIZE
	.align		4
.L_22164:
        /*2073c*/ 	.byte	0x04, 0x11
        /*2073e*/ 	.short	(.L_22166 - .L_22165)
	.align		4
.L_22165:
        /*20740*/ 	.word	index@($_ZN7cutlass13device_kernelIN5flash19enable_sm80_to_sm89INS1_16FlashAttnBwdSm80INS1_25CollectiveMainloopBwdSm80ILi2ELi2EN4cute5tupleIJNS5_1CILi64EEENS7_ILi128EEES8_EEENS_10bfloat16_tEfNS_4arch4Sm80ELb0ELb0ELb1ELb1ELb1ELb0ELb0ELb0ELi2ELi2ELi4ELi2ELb1EEENS1_24CollectiveEpilogueBwdGQAISA_fSD_Li256ELb1ELb1EEENS1_19SingleTileSchedulerILb1ELb0ELb0ELi128EEEEEEEEEvNT_6ParamsE$_ZZN4cute7idx2crdINS_5tupleIJiEEENS1_IJNS1_IJNS1_IJNS_1CILi8EEENS3_ILi2EEEEEES5_S5_NS3_ILi4EEEEEEEEEEEDaRKT_RKT0_ENKUlRKT_RKT0_E_clIiS8_EEDaSI_SL_)
        /*20744*/ 	.word	0x00000000


	//----- nvinfo : EIATTR_FRAME_SIZE
	.align		4
.L_22166:
        /*20748*/ 	.byte	0x04, 0x11
        /*2074a*/ 	.short	(.L_22168 - .L_22167)
	.align		4
.L_22167:
        /*2074c*/ 	.word	index@($_ZN7cutlass13device_kernelIN5flash19enable_sm80_to_sm89INS1_16FlashAttnBwdSm80INS1_25CollectiveMainloopBwdSm80ILi2ELi2EN4cute5tupleIJNS5_1CILi64EEENS7_ILi128EEES8_EEENS_10bfloat16_tEfNS_4arch4Sm80ELb0ELb0ELb1ELb1ELb1ELb0ELb0ELb0ELi2ELi2ELi4ELi2ELb1EEENS1_24CollectiveEpilogueBwdGQAISA_fSD_Li256ELb1ELb1EEENS1_19SingleTileSchedulerILb1ELb0ELb0ELi128EEEEEEEEEvNT_6ParamsE$_ZZN4cute7idx2crdINS_5tupleIJiEEENS1_IJNS1_IJNS1_IJNS_1CILi8EEENS3_ILi2EEEEEES5_NS3_ILi4EEES5_EEEEEEEEDaRKT_RKT0_ENKUlRKT_RKT0_E_clIiS8_EEDaSI_SL_)
        /*20750*/ 	.word	0x00000000


	//----- nvinfo : EIATTR_FRAME_SIZE
	.align		4
.L_22168:
        /*20754*/ 	.byte	0x04, 0x11
        /*20756*/ 	.short	(.L_22170 - .L_22169)
	.align		4
.L_22169:
        /*20758*/ 	.word	index@($_ZN7cutlass13device_kernelIN5flash19enable_sm80_to_sm89INS1_16FlashAttnBwdSm80INS1_25CollectiveMainloopBwdSm80ILi2ELi2EN4cute5tupleIJNS5_1CILi64EEENS7_ILi128EEES8_EEENS_10bfloat16_tEfNS_4arch4Sm80ELb0ELb0ELb1ELb1ELb1ELb0ELb0ELb0ELi2ELi2ELi4ELi2ELb1EEENS1_24CollectiveEpilogueBwdGQAISA_fSD_Li256ELb1ELb1EEENS1_19SingleTileSchedulerILb1ELb0ELb0ELi128EEEEEEEEEvNT_6ParamsE$_ZZN4cute5sliceINS_5tupleIJNS_10UnderscoreES2_S2_iEEENS1_IJNS1_IJNS_1CILi1EEENS4_ILi0EEEEEElS6_lEEEEEDaRKT_RKT0_ENKUlRKT_RKT0_E_clIS2_lEEDaSH_SK_)
        /*2075c*/ 	.word	0x00000000


	//----- nvinfo : EIATTR_FRAME_SIZE
	.align		4
.L_22170:
        /*20760*/ 	.byte	0x04, 0x11
        /*20762*/ 	.short	(.L_22172 - .L_22171)
	.align		4
.L_22171:
        /*20764*/ 	.word	index@($_ZN7cutlass13device_kernelIN5flash19enable_sm80_to_sm89INS1_16FlashAttnBwdSm80INS1_25CollectiveMainloopBwdSm80ILi2ELi2EN4cute5tupleIJNS5_1CILi64EEENS7_ILi128EEES8_EEENS_10bfloat16_tEfNS_4arch4Sm80ELb0ELb0ELb1ELb1ELb1ELb0ELb0ELb0ELi2ELi2ELi4ELi2ELb1EEENS1_24CollectiveEpilogueBwdGQAISA_fSD_Li256ELb1ELb1EEENS1_19SingleTileSchedulerILb1ELb0ELb0ELi128EEEEEEEEEvNT_6ParamsE$_ZZN4cute19as_arithmetic_tupleINS_15ArithmeticTupleIJiiEEEEEDaRKT_ENKUlRKT_E_clIiEEDaS8_)
        /*20768*/ 	.word	0x00000000


	//----- nvinfo : EIATTR_FRAME_SIZE
	.align		4
.L_22172:
        /*2076c*/ 	.byte	0x04, 0x11
        /*2076e*/ 	.short	(.L_22174 - .L_22173)
	.align		4
.L_22173:
        /*20770*/ 	.word	index@($_ZN7cutlass13device_kernelIN5flash19enable_sm80_to_sm89INS1_16FlashAttnBwdSm80INS1_25CollectiveMainloopBwdSm80ILi2ELi2EN4cute5tupleIJNS5_1CILi64EEENS7_ILi128EEES8_EEENS_10bfloat16_tEfNS_4arch4Sm80ELb0ELb0ELb1ELb1ELb1ELb0ELb0ELb0ELi2ELi2ELi4ELi2ELb1EEENS1_24CollectiveEpilogueBwdGQAISA_fSD_Li256ELb1ELb1EEENS1_19SingleTileSchedulerILb1ELb0ELb0ELi128EEEEEEEEEvNT_6ParamsE$_ZZN4cute19as_arithmetic_tupleINS_15ArithmeticTupleIJiiEEEEEDaRKT_ENKUlDpRKT_E_clIJiiEEEDaS9_)
        /*20774*/ 	.word	0x00000000


	//----- nvinfo : EIATTR_FRAME_SIZE
	.align		4
.L_22174:
        /*20778*/ 	.byte	0x04, 0x11
        /*2077a*/ 	.short	(.L_22176 - .L_22175)
	.align		4
.L_22175:
        /*2077c*/ 	.word	index@($_ZN7cutlass13device_kernelIN5flash19enable_sm80_to_sm89INS1_16FlashAttnBwdSm80INS1_25CollectiveMainloopBwdSm80ILi2ELi2EN4cute5tupleIJNS5_1CILi64EEENS7_ILi128EEES8_EEENS_10bfloat16_tEfNS_4arch4Sm80ELb0ELb0ELb1ELb1ELb1ELb0ELb0ELb0ELi2ELi2ELi4ELi2ELb1EEENS1_24CollectiveEpilogueBwdGQAISA_fSD_Li256ELb1ELb1EEENS1_19SingleTileSchedulerILb1ELb0ELb0ELi128EEEEEEEEEvNT_6ParamsE$_ZZN4cute19as_arithmetic_tupleINS_15ArithmeticTupleIJNS1_IJiiEEEiiiEEEEEDaRKT_ENKUlRKT_E_clIiEEDaS9_)
        /*20780*/ 	.word	0x00000000


	//----- nvinfo : EIATTR_FRAME_SIZE
	.align		4
.L_22176:
        /*20784*/ 	.byte	0x04, 0x11
        /*20786*/ 	.short	(.L_22178 - .L_22177)
	.align		4
.L_22177:
        /*20788*/ 	.word	index@($_ZN7cutlass13device_kernelIN5flash19enable_sm80_to_sm89INS1_16FlashAttnBwdSm80INS1_25CollectiveMainloopBwdSm80ILi2ELi2EN4cute5tupleIJNS5_1CILi64EEENS7_ILi128EEES8_EEENS_10bfloat16_tEfNS_4arch4Sm80ELb0ELb0ELb1ELb1ELb1ELb0ELb0ELb0ELi2ELi2ELi4ELi2ELb1EEENS1_24CollectiveEpilogueBwdGQAISA_fSD_Li256ELb1ELb1EEENS1_19SingleTileSchedulerILb1ELb0ELb0ELi128EEEEEEEEEvNT_6ParamsE$_ZZN4cute19as_arithmetic_tupleINS_15ArithmeticTupleIJNS1_IJiiEEEiiiEEEEEDaRKT_ENKUlRKT_E_clIS2_EEDaS9_)
        /*2078c*/ 	.word	0x00000000


	//----- nvinfo : EIATTR_FRAME_SIZE
	.align		4
.L_22178:
        /*20790*/ 	.byte	0x04, 0x11
        /*20792*/ 	.short	(.L_22180 - .L_22179)
	.align		4
.L_22179:
        /*20794*/ 	.word	index@($_ZN7cutlass13device_kernelIN5flash19enable_sm80_to_sm89INS1_16FlashAttnBwdSm80INS1_25CollectiveMainloopBwdSm80ILi2ELi2EN4cute5tupleIJNS5_1CILi64EEENS7_ILi128EEES8_EEENS_10bfloat16_tEfNS_4arch4Sm80ELb0ELb0ELb1ELb1ELb1ELb0ELb0ELb0ELi2ELi2ELi4ELi2ELb1EEENS1_24CollectiveEpilogueBwdGQAISA_fSD_Li256ELb1ELb1EEENS1_19SingleTileSchedulerILb1ELb0ELb0ELi128EEEEEEEEEvNT_6ParamsE$_ZZN4cute19as_arithmetic_tupleINS_15ArithmeticTupleIJNS1_IJiiEEEiiiEEEEEDaRKT_ENKUlDpRKT_E_clIJS2_iiiEEEDaSA_)
        /*20798*/ 	.word	0x00000000


	//----- nvinfo : EIATTR_FRAME_SIZE
	.align		4
.L_22180:
        /*2079c*/ 	.byte	0x04, 0x11
        /*2079e*/ 	.short	(.L_22182 - .L_22181)
	.align		4
.L_22181:
        /*207a0*/ 	.word	index@($_ZN7cutlass13device_kernelIN5flash19enable_sm80_to_sm89INS1_16FlashAttnBwdSm80INS1_25CollectiveMainloopBwdSm80ILi2ELi2EN4cute5tupleIJNS5_1CILi64EEENS7_ILi128EEES8_EEENS_10bfloat16_tEfNS_4arch4Sm80ELb0ELb0ELb1ELb1ELb1ELb0ELb0ELb0ELi2ELi2ELi4ELi2ELb1EEENS1_24CollectiveEpilogueBwdGQAISA_fSD_Li256ELb1ELb1EEENS1_19SingleTileSchedulerILb1ELb0ELb0ELi128EEEEEEEEEvNT_6ParamsE$_ZZN4cute14transform_leafINS_15ArithmeticTupleIJiiEEERNS_8identityEEEDaRKT_OT0_ENKUlRKT_E_clIiEEDaSC_)
        /*207a4*/ 	.word	0x00000000


	//----- nvinfo : EIATTR_FRAME_SIZE
	.align		4
.L_22182:
        /*207a8*/ 	.byte	0x04, 0x11
        /*207aa*/ 	.short	(.L_22184 - .L_22183)
	.align		4
.L_22183:
        /*207ac*/ 	.word	index@($_ZN7cutlass13device_kernelIN5flash19enable_sm80_to_sm89INS1_16FlashAttnBwdSm80INS1_25CollectiveMainloopBwdSm80ILi2ELi2EN4cute5tupleIJNS5_1CILi64EEENS7_ILi128EEES8_EEENS_10bfloat16_tEfNS_4arch4Sm80ELb0ELb0ELb1ELb1ELb1ELb0ELb0ELb0ELi2ELi2ELi4ELi2ELb1EEENS1_24CollectiveEpilogueBwdGQAISA_fSD_Li256ELb1ELb1EEENS1_19SingleTileSchedulerILb1ELb0ELb0ELi128EEEEEEEEEvNT_6ParamsE$_ZZN4cute14transform_leafINS_15ArithmeticTupleIJNS1_IJiiEEEiiiEEENS_8identityEEEDaRKT_OT0_ENKUlRKT_E_clIiEEDaSC_)
        /*207b0*/ 	.word	0x00000000


	//----- nvinfo : EIATTR_FRAME_SIZE
	.align		4
.L_22184:
        /*207b4*/ 	.byte	0x04, 0x11
        /*207b6*/ 	.short	(.L_22186 - .L_22185)
	.align		4
.L_22185:
        /*207b8*/ 	.word	index@($_ZN7cutlass13device_kernelIN5flash19enable_sm80_to_sm89INS1_16FlashAttnBwdSm80INS1_25CollectiveMainloopBwdSm80ILi2ELi2EN4cute5tupleIJNS5_1CILi64EEENS7_ILi128EEES8_EEENS_10bfloat16_tEfNS_4arch4Sm80ELb0ELb0ELb1ELb1ELb1ELb0ELb0ELb0ELi2ELi2ELi4ELi2ELb1EEENS1_24CollectiveEpilogueBwdGQAISA_fSD_Li256ELb1ELb1EEENS1_19SingleTileSchedulerILb1ELb0ELb0ELi128EEEEEEEEEvNT_6ParamsE$_ZZN4cute14transform_leafINS_15ArithmeticTupleIJNS1_IJiiEEEiiiEEENS_8identityEEEDaRKT_OT0_ENKUlRKT_E_clIS2_EEDaSC_)
        /*207bc*/ 	.word	0x00000000


	//----- nvinfo : EIATTR_FRAME_SIZE
	.align		4
.L_22186:
        /*207c0*/ 	.byte	0x04, 0x11
        /*207c2*/ 	.short	(.L_22188 - .L_22187)
	.align		4
.L_22187:
        /*207c4*/ 	.word	index@($_ZN7cutlass13device_kernelIN5flash19enable_sm80_to_sm89INS1_16FlashAttnBwdSm80INS1_25CollectiveMainloopBwdSm80ILi2ELi2EN4cute5tupleIJNS5_1CILi64EEENS7_ILi128EEES8_EEENS_10bfloat16_tEfNS_4arch4Sm80ELb0ELb0ELb1ELb1ELb1ELb0ELb0ELb0ELi2ELi2ELi4ELi2ELb1EEENS1_24CollectiveEpilogueBwdGQAISA_fSD_Li256ELb1ELb1EEENS1_19SingleTileSchedulerILb1ELb0ELb0ELi128EEEEEEEEEvNT_6ParamsE$_ZZN4cute12filter_tupleINS_5tupleIJNS_10UnderscoreES2_S2_iEEENS1_IJNS1_IJNS_1CILi1EEENS4_ILi0EEEEEElS6_lEEEZNS_5sliceIS3_S8_EEDaRKT_RKT0_EUlRKT_RKT0_E_EEDaSC_SF_OT1_ENKUlDpSI_E_clIJNS1_IJS7_EEENS1_IJlEEENS1_IJS6_EEENS1_IJEEEEEEDaSP_)
        /*207c8*/ 	.word	0x00000000


	//----- nvinfo : EIATTR_FRAME_SIZE
	.align		4
.L_22188:
        /*207cc*/ 	.byte	0x04, 0x11
        /*207ce*/ 	.short	(.L_22190 - .L_22189)
	.align		4
.L_22189:
        /*207d0*/ 	.word	index@($_ZN7cutlass13device_kernelIN5flash19enable_sm80_to_sm89INS1_16FlashAttnBwdSm80INS1_25CollectiveMainloopBwdSm80ILi2ELi2EN4cute5tupleIJNS5_1CILi64EEENS7_ILi128EEES8_EEENS_10bfloat16_tEfNS_4arch4Sm80ELb0ELb0ELb1ELb1ELb1ELb0ELb0ELb0ELi2ELi2ELi4ELi2ELb1EEENS1_24CollectiveEpilogueBwdGQAISA_fSD_Li256ELb1ELb1EEENS1_19SingleTileSchedulerILb1ELb0ELb0ELi128EEEEEEEEEvNT_6ParamsE$_ZN73_INTERNAL_24fd9406_37_flash_bwd_hdim64_bf16_softcap_sm80_cu_3fbc093a_291824__cvta_generic_to_sharedEPKv)
        /*207d4*/ 	.word	0x00000000


	//----- nvinfo : EIATTR_FRAME_SIZE
	.align		4
.L_22190:
        /*207d8*/ 	.byte	0x04, 0x11
        /*207da*/ 	.short	(.L_22192 - .L_22191)
	.align		4
.L_22191:
        /*207dc*/ 	.word	index@($_ZN7cutlass13device_kernelIN5flash19enable_sm80_to_sm89INS1_16FlashAttnBwdSm80INS1_25CollectiveMainloopBwdSm80ILi2ELi2EN4cute5tupleIJNS5_1CILi64EEENS7_ILi128EEES8_EEENS_10bfloat16_tEfNS_4arch4Sm80ELb0ELb0ELb1ELb1ELb1ELb0ELb0ELb0ELi2ELi2ELi4ELi2ELb1EEENS1_24CollectiveEpilogueBwdGQAISA_fSD_Li256ELb1ELb1EEENS1_19SingleTileSchedulerILb1ELb0ELb0ELi128EEEEEEEEEvNT_6ParamsE$_ZN4cute8smem_ptrIPfECI1NS_12iter_adaptorIS1_S2_EEES1_)
        /*207e0*/ 	.word	0x00000000


	//----- nvinfo : EIATTR_FRAME_SIZE
	.align		4
.L_22192:
        /*207e4*/ 	.byte	0x04, 0x11
        /*207e6*/ 	.short	(.L_22194 - .L_22193)
	.align		4
.L_22193:
        /*207e8*/ 	.word	index@($_ZN7cutlass13device_kernelIN5flash19enable_sm80_to_sm89INS1_16FlashAttnBwdSm80INS1_25CollectiveMainloopBwdSm80ILi2ELi2EN4cute5tupleIJNS5_1CILi64EEENS7_ILi128EEES8_EEENS_10bfloat16_tEfNS_4arch4Sm80ELb0ELb0ELb1ELb1ELb1ELb0ELb0ELb0ELi2ELi2ELi4ELi2ELb1EEENS1_24CollectiveEpilogueBwdGQAISA_fSD_Li256ELb1ELb1EEENS1_19SingleTileSchedulerILb1ELb0ELb0ELi128EEEEEEEEEvNT_6ParamsE$_ZN4cute8smem_ptrIPN7cutlass9uint128_tEECI1NS_12iter_adaptorIS3_S4_EEES3_)
        /*207ec*/ 	.word	0x00000000


	//----- nvinfo : EIATTR_FRAME_SIZE
	.align		4
.L_22194:
        /*207f0*/ 	.byte	0x04, 0x11
        /*207f2*/ 	.short	(.L_22196 - .L_22195)
	.align		4
.L_22195:
        /*207f4*/ 	.word	index@($_ZN7cutlass13device_kernelIN5flash19enable_sm80_to_sm89INS1_16FlashAttnBwdSm80INS1_25CollectiveMainloopBwdSm80ILi2ELi2EN4cute5tupleIJNS5_1CILi64EEENS7_ILi128EEES8_EEENS_10bfloat16_tEfNS_4arch4Sm80ELb0ELb0ELb1ELb1ELb1ELb0ELb0ELb0ELi2ELi2ELi4ELi2ELb1EEENS1_24CollectiveEpilogueBwdGQAISA_fSD_Li256ELb1ELb1EEENS1_19SingleTileSchedulerILb1ELb0ELb0ELi128EEEEEEEEEvNT_6ParamsE$_ZN4cute8smem_ptrIPN7cutlass10bfloat16_tEECI1NS_12iter_adaptorIS3_S4_EEES3_)
        /*207f8*/ 	.word	0x00000000


	//----- nvinfo : EIATTR_FRAME_SIZE
	.align		4
.L_22196:
        /*207fc*/ 	.byte	0x04, 0x11
        /*207fe*/ 	.short	(.L_22198 - .L_22197)
	.align		4
.L_22197:
        /*20800*/ 	.word	index@($_ZN7cutlass13device_kernelIN5flash19enable_sm80_to_sm89INS1_16FlashAttnBwdSm80INS1_25CollectiveMainloopBwdSm80ILi2ELi2EN4cute5tupleIJNS5_1CILi64EEENS7_ILi128EEES8_EEENS_10bfloat16_tEfNS_4arch4Sm80ELb0ELb0ELb1ELb1ELb1ELb0ELb0ELb0ELi2ELi2ELi4ELi2ELb1EEENS1_24CollectiveEpilogueBwdGQAISA_fSD_Li256ELb1ELb1EEENS1_19SingleTileSchedulerILb1ELb0ELb0ELi128EEEEEEEEEvNT_6ParamsE$_ZN4cute8gmem_ptrIPKfECI1NS_12iter_adaptorIS2_S3_EEES2_)
        /*20804*/ 	.word	0x00000000


	//----- nvinfo : EIATTR_FRAME_SIZE
	.align		4
.L_22198:
        /*20808*/ 	.byte	0x04, 0x11
        /*2080a*/ 	.short	(.L_22200 - .L_22199)
	.align		4
.L_22199:
        /*2080c*/ 	.word	index@($_ZN7cutlass13device_kernelIN5flash19enable_sm80_to_sm89INS1_16FlashAttnBwdSm80INS1_25CollectiveMainloopBwdSm80ILi2ELi2EN4cute5tupleIJNS5_1CILi64EEENS7_ILi128EEES8_EEENS_10bfloat16_tEfNS_4arch4Sm80ELb0ELb0ELb1ELb1ELb1ELb0ELb0ELb0ELi2ELi2ELi4ELi2ELb1EEENS1_24CollectiveEpilogueBwdGQAISA_fSD_Li256ELb1ELb1EEENS1_19SingleTileSchedulerILb1ELb0ELb0ELi128EEEEEEEEEvNT_6ParamsE$_ZN4cute8gmem_ptrIPKN7cutlass9uint128_tEECI1NS_12iter_adaptorIS4_S5_EEES4_)
        /*20810*/ 	.word	0x00000000


	//----- nvinfo : EIATTR_FRAME_SIZE
	.align		4
.L_22200:
        /*20814*/ 	.byte	0x04, 0x11
        /*20816*/ 	.short	(.L_22202 - .L_22201)
	.align		4
.L_22201:
        /*20818*/ 	.word	index@($_ZN7cutlass13device_kernelIN5flash19enable_sm80_to_sm89INS1_16FlashAttnBwdSm80INS1_25CollectiveMainloopBwdSm80ILi2ELi2EN4cute5tupleIJNS5_1CILi64EEENS7_ILi128EEES8_EEENS_10bfloat16_tEfNS_4arch4Sm80ELb0ELb0ELb1ELb1ELb1ELb0ELb0ELb0ELi2ELi2ELi4ELi2ELb1EEENS1_24CollectiveEpilogueBwdGQAISA_fSD_Li256ELb1ELb1EEENS1_19SingleTileSchedulerILb1ELb0ELb0ELi128EEEEEEEEEvNT_6ParamsE$_ZN4cute8gmem_ptrIPKN7cutlass10bfloat16_tEECI1NS_12iter_adaptorIS4_S5_EEES4_)
        /*2081c*/ 	.word	0x00000000


	//----- nvinfo : EIATTR_FRAME_SIZE
	.align		4
.L_22202:
        /*20820*/ 	.byte	0x04, 0x11
        /*20822*/ 	.short	(.L_22204 - .L_22203)
	.align		4
.L_22203:
        /*20824*/ 	.word	index@($_ZN7cutlass13device_kernelIN5flash19enable_sm80_to_sm89INS1_16FlashAttnBwdSm80INS1_25CollectiveMainloopBwdSm80ILi2ELi2EN4cute5tupleIJNS5_1CILi64EEENS7_ILi128EEES8_EEENS_10bfloat16_tEfNS_4arch4Sm80ELb0ELb0ELb1ELb1ELb1ELb0ELb0ELb0ELi2ELi2ELi4ELi2ELb1EEENS1_24CollectiveEpilogueBwdGQAISA_fSD_Li256ELb1ELb1EEENS1_19SingleTileSchedulerILb1ELb0ELb0ELi128EEEEEEEEEvNT_6ParamsE$_ZN4cute5tupleIJiiEEC2ERKiS3_)
        /*20828*/ 	.word	0x00000000


	//----- nvinfo : EIATTR_FRAME_SIZE
	.align		4
.L_22204:
        /*2082c*/ 	.byte	0x04, 0x11
        /*2082e*/ 	.short	(.L_22206 - .L_22205)
	.align		4
.L_22205:
        /*20830*/ 	.word	index@($_ZN7cutlass13device_kernelIN5flash19enable_sm80_to_sm89INS1_16FlashAttnBwdSm80INS1_25CollectiveMainloopBwdSm80ILi2ELi2EN4cute5tupleIJNS5_1CILi64EEENS7_ILi128EEES8_EEENS_10bfloat16_tEfNS_4arch4Sm80ELb0ELb0ELb1ELb1ELb1ELb0ELb0ELb0ELi2ELi2ELi4ELi2ELb1EEENS1_24CollectiveEpilogueBwdGQAISA_fSD_Li256ELb1ELb1EEENS1_19SingleTileSchedulerILb1ELb0ELb0ELi128EEEEEEEEEvNT_6ParamsE$_ZN4cute5tupleIJiNS_1CILi0EEEEEC2ERKiRKS2_)
        /*20834*/ 	.word	0x00000000


	//----- nvinfo : EIATTR_FRAME_SIZE
	.align		4
.L_22206:
        /*20838*/ 	.byte	0x04, 0x11
        /*2083a*/ 	.short	(.L_22208 - .L_22207)
	.align		4
.L_22207:
        /*2083c*/ 	.word	index@($_ZN7cutlass13device_kernelIN5flash19enable_sm80_to_sm89INS1_16FlashAttnBwdSm80INS1_25CollectiveMainloopBwdSm80ILi2ELi2EN4cute5tupleIJNS5_1CILi64EEENS7_ILi128EEES8_EEENS_10bfloat16_tEfNS_4arch4Sm80ELb0ELb0ELb1ELb1ELb1ELb0ELb0ELb0ELi2ELi2ELi4ELi2ELb1EEENS1_24CollectiveEpilogueBwdGQAISA_fSD_Li256ELb1ELb1EEENS1_19SingleTileSchedulerILb1ELb0ELb0ELi128EEEEEEEEEvNT_6ParamsE$_ZN4cute5tupleIJiEEC2ERKi)
        /*20840*/ 	.word	0x00000000


	//----- nvinfo : EIATTR_FRAME_SIZE
	.align		4
.L_22208:
        /*20844*/ 	.byte	0x04, 0x11
        /*20846*/ 	.short	(.L_22210 - .L_22209)
	.align		4
.L_22209:
        /*20848*/ 	.word	index@($_ZN7cutlass13device_kernelIN5flash19enable_sm80_to_sm89INS1_16FlashAttnBwdSm80INS1_25CollectiveMainloopBwdSm80ILi2ELi2EN4cute5tupleIJNS5_1CILi64EEENS7_ILi128EEES8_EEENS_10bfloat16_tEfNS_4arch4Sm80ELb0ELb0ELb1ELb1ELb1ELb0ELb0ELb0ELi2ELi2ELi4ELi2ELb1EEENS1_24CollectiveEpilogueBwdGQAISA_fSD_Li256ELb1ELb1EEENS1_19SingleTileSchedulerILb1ELb0ELb0ELi128EEEEEEEEEvNT_6ParamsE$_ZN4cute5tupleIJNS_1CILi0EEEiiiEEC2ERKS2_RKiS7_S7_)
        /*2084c*/ 	.word	0x00000000


	//----- nvinfo : EIATTR_FRAME_SIZE
	.align		4
.L_22210:
        /*20850*/ 	.byte	0x04, 0x11
        /*20852*/ 	.short	(.L_22212 - .L_22211)
	.align		4
.L_22211:
        /*20854*/ 	.word	index@($_ZN7cutlass13device_kernelIN5flash19enable_sm80_to_sm89INS1_16FlashAttnBwdSm80INS1_25CollectiveMainloopBwdSm80ILi2ELi2EN4cute5tupleIJNS5_1CILi64EEENS7_ILi128EEES8_EEENS_10bfloat16_tEfNS_4arch4Sm80ELb0ELb0ELb1ELb1ELb1ELb0ELb0ELb0ELi2ELi2ELi4ELi2ELb1EEENS1_24CollectiveEpilogueBwdGQAISA_fSD_Li256ELb1ELb1EEENS1_19SingleTileSchedulerILb1ELb0ELb0ELi128EEEEEEEEEvNT_6ParamsE$_ZN4cute5tupleIJNS_1CILi0EEEiEEC2ERKS2_RKi)
        /*20858*/ 	.word	0x00000000


	//----- nvinfo : EIATTR_FRAME_SIZE
	.align		4
.L_22212:
        /*2085c*/ 	.byte	0x04, 0x11
        /*2085e*/ 	.short	(.L_22214 - .L_22213)
	.align		4
.L_22213:
        /*20860*/ 	.word	index@($_ZN7cutlass13device_kernelIN5flash19enable_sm80_to_sm89INS1_16FlashAttnBwdSm80INS1_25CollectiveMainloopBwdSm80ILi2ELi2EN4cute5tupleIJNS5_1CILi64EEENS7_ILi128EEES8_EEENS_10bfloat16_tEfNS_4arch4Sm80ELb0ELb0ELb1ELb1ELb1ELb0ELb0ELb0ELi2ELi2ELi4ELi2ELb1EEENS1_24CollectiveEpilogueBwdGQAISA_fSD_Li256ELb1ELb1EEENS1_19SingleTileSchedulerILb1ELb0ELb0ELi128EEEEEEEEEvNT_6ParamsE$_ZN4cute5tupleIJNS_1CILi0EEES2_iiEEC2ERKS2_S5_RKiS7_)
        /*20864*/ 	.word	0x00000000


	//----- nvinfo : EIATTR_FRAME_SIZE
	.align		4
.L_22214:
        /*20868*/ 	.byte	0x04, 0x11
        /*2086a*/ 	.short	(.L_22216 - .L_22215)
	.align		4
.L_22215:
        /*2086c*/ 	.word	index@($_ZN7cutlass13device_kernelIN5flash19enable_sm80_to_sm89INS1_16FlashAttnBwdSm80INS1_25CollectiveMainloopBwdSm80ILi2ELi2EN4cute5tupleIJNS5_1CILi64EEENS7_ILi128EEES8_EEENS_10bfloat16_tEfNS_4arch4Sm80ELb0ELb0ELb1ELb1ELb1ELb0ELb0ELb0ELi2ELi2ELi4ELi2ELb1EEENS1_24CollectiveEpilogueBwdGQAISA_fSD_Li256ELb1ELb1EEENS1_19SingleTileSchedulerILb1ELb0ELb0ELi128EEEEEEEEEvNT_6ParamsE$_ZN4cute5tupleIJNS_1CILi0EEES2_iEEC2ERKS2_S5_RKi)
        /*20870*/ 	.word	0x00000000


	//----- nvinfo : EIATTR_FRAME_SIZE
	.align		4
.L_22216:
        /*20874*/ 	.byte	0x04, 0x11
        /*20876*/ 	.short	(.L_22218 - .L_22217)
	.align		4
.L_22217:
        /*20878*/ 	.word	index@($_ZN7cutlass13device_kernelIN5flash19enable_sm80_to_sm89INS1_16FlashAttnBwdSm80INS1_25CollectiveMainloopBwdSm80ILi2ELi2EN4cute5tupleIJNS5_1CILi64EEENS7_ILi128EEES8_EEENS_10bfloat16_tEfNS_4arch4Sm80ELb0ELb0ELb1ELb1ELb1ELb0ELb0ELb0ELi2ELi2ELi4ELi2ELb1EEENS1_24CollectiveEpilogueBwdGQAISA_fSD_Li256ELb1ELb1EEENS1_19SingleTileSchedulerILb1ELb0ELb0ELi128EEEEEEEEEvNT_6ParamsE$_ZN4cute5tupleIJNS_1CILi0EEES2_S2_iEEC2ERKS2_S5_S5_RKi)
        /*2087c*/ 	.word	0x00000000


	//----- nvinfo : EIATTR_FRAME_SIZE
	.align		4
.L_22218:
        /*20880*/ 	.byte	0x04, 0x11
        /*20882*/ 	.short	(.L_22220 - .L_22219)
	.align		4
.L_22219:
        /*20884*/ 	.word	index@($_ZN7cutlass13device_kernelIN5flash19enable_sm80_to_sm89INS1_16FlashAttnBwdSm80INS1_25CollectiveMainloopBwdSm80ILi2ELi2EN4cute5tupleIJNS5_1CILi64EEENS7_ILi128EEES8_EEENS_10bfloat16_tEfNS_4arch4Sm80ELb0ELb0ELb1ELb1ELb1ELb0ELb0ELb0ELi2ELi2ELi4ELi2ELb1EEENS1_24CollectiveEpilogueBwdGQAISA_fSD_Li256ELb1ELb1EEENS1_19SingleTileSchedulerILb1ELb0ELb0ELi128EEEEEEEEEvNT_6ParamsE$_ZN4cute5tupleIJNS_15ArithmeticTupleIJiiEEEiiiEEC2ERKS2_RKiS7_S7_)
        /*20888*/ 	.word	0x00000000


	//----- nvinfo : EIATTR_FRAME_SIZE
	.align		4
.L_22220:
        /*2088c*/ 	.byte	0x04, 0x11
        /*2088e*/ 	.short	(.L_22222 - .L_22221)
	.align		4
.L_22221:
        /*20890*/ 	.word	index@($_ZN7cutlass13device_kernelIN5flash19enable_sm80_to_sm89INS1_16FlashAttnBwdSm80INS1_25CollectiveMainloopBwdSm80ILi2ELi2EN4cute5tupleIJNS5_1CILi64EEENS7_ILi128EEES8_EEENS_10bfloat16_tEfNS_4arch4Sm80ELb0ELb0ELb1ELb1ELb1ELb0ELb0ELb0ELi2ELi2ELi4ELi2ELb1EEENS1_24CollectiveEpilogueBwdGQAISA_fSD_Li256ELb1ELb1EEENS1_19SingleTileSchedulerILb1ELb0ELb0ELi128EEEEEEEEEvNT_6ParamsE$_ZN4cute5tupleIJNS_15ArithmeticTupleIJiiEEEEEC2ERKS2_)
        /*20894*/ 	.word	0x00000000


	//----- nvinfo : EIATTR_FRAME_SIZE
	.align		4
.L_22222:
        /*20898*/ 	.byte	0x04, 0x11
        /*2089a*/ 	.short	(.L_22224 - .L_22223)
	.align		4
.L_22223:
        /*2089c*/ 	.word	index@($_ZN7cutlass13device_kernelIN5flash19enable_sm80_to_sm89INS1_16FlashAttnBwdSm80INS1_25CollectiveMainloopBwdSm80ILi2ELi2EN4cute5tupleIJNS5_1CILi64EEENS7_ILi128EEES8_EEENS_10bfloat16_tEfNS_4arch4Sm80ELb0ELb0ELb1ELb1ELb1ELb0ELb0ELb0ELi2ELi2ELi4ELi2ELb1EEENS1_24CollectiveEpilogueBwdGQAISA_fSD_Li256ELb1ELb1EEENS1_19SingleTileSchedulerILb1ELb0ELb0ELi128EEEEEEEEEvNT_6ParamsE$_ZN4cute5tupleIJNS_15ArithmeticTupleIJiEEEEEC2ERKS2_)
        /*208a0*/ 	.word	0x00000000


	//----- nvinfo : EIATTR_FRAME_SIZE
	.align		4
.L_22224:
        /*208a4*/ 	.byte	0x04, 0x11
        /*208a6*/ 	.short	(.L_22226 - .L_22225)
	.align		4
.L_22225:
        /*208a8*/ 	.word	index@($_ZN7cutlass13device_kernelIN5flash19enable_sm80_to_sm89INS1_16FlashAttnBwdSm80INS1_25CollectiveMainloopBwdSm80ILi2ELi2EN4cute5tupleIJNS5_1CILi64EEENS7_ILi128EEES8_EEENS_10bfloat16_tEfNS_4arch4Sm80ELb0ELb0ELb1ELb1ELb1ELb0ELb0ELb0ELi2ELi2ELi4ELi2ELb1EEENS1_24CollectiveEpilogueBwdGQAISA_fSD_Li256ELb1ELb1EEENS1_19SingleTileSchedulerILb1ELb0ELb0ELi128EEEEEEEEEvNT_6ParamsE$_ZN4cute5tupleIJNS_15ArithmeticTupleIJNS_1CILi0EEEiEEEEEC2ERKS4_)
        /*208ac*/ 	.word	0x00000000


	//----- nvinfo : EIATTR_FRAME_SIZE
	.align		4
.L_22226:
        /*208b0*/ 	.byte	0x04, 0x11
        /*208b2*/ 	.short	(.L_22228 - .L_22227)
	.align		4
.L_22227:
        /*208b4*/ 	.word	index@($_ZN7cutlass13device_kernelIN5flash19enable_sm80_to_sm89INS1_16FlashAttnBwdSm80INS1_25CollectiveMainloopBwdSm80ILi2ELi2EN4cute5tupleIJNS5_1CILi64EEENS7_ILi128EEES8_EEENS_10bfloat16_tEfNS_4arch4Sm80ELb0ELb0ELb1ELb1ELb1ELb0ELb0ELb0ELi2ELi2ELi4ELi2ELb1EEENS1_24CollectiveEpilogueBwdGQAISA_fSD_Li256ELb1ELb1EEENS1_19SingleTileSchedulerILb1ELb0ELb0ELi128EEEEEEEEEvNT_6ParamsE$_ZN4cute5tupleIJNS0_IJNS0_IJNS_1CILi8EEENS1_ILi1EEEEEENS1_ILi2EEES3_EEENS0_IJNS0_IJS3_NS1_ILi0EEEEEElS7_EEEEEC2ERKS6_RKS9_)
        /*208b8*/ 	.word	0x00000000


	//----- nvinfo : EIATTR_FRAME_SIZE
	.align		4
.L_22228:
        /*208bc*/ 	.byte	0x04, 0x11
        /*208be*/ 	.short	(.L_22230 - .L_22229)
	.align		4
.L_22229:
        /*208c0*/ 	.word	index@($_ZN7cutlass13device_kernelIN5flash19enable_sm80_to_sm89INS1_16FlashAttnBwdSm80INS1_25CollectiveMainloopBwdSm80ILi2ELi2EN4cute5tupleIJNS5_1CILi64EEENS7_ILi128EEES8_EEENS_10bfloat16_tEfNS_4arch4Sm80ELb0ELb0ELb1ELb1ELb1ELb0ELb0ELb0ELi2ELi2ELi4ELi2ELb1EEENS1_24CollectiveEpilogueBwdGQAISA_fSD_Li256ELb1ELb1EEENS1_19SingleTileSchedulerILb1ELb0ELb0ELi128EEEEEEEEEvNT_6ParamsE$_ZN4cute3eso3ESOILb1ELb0EJNS_6LayoutINS_5tupleIJNS3_IJNS_1CILi8EEENS4_ILi1EEEEEENS4_ILi2EEES6_EEENS3_IJNS3_IJS6_NS4_ILi0EEEEEENS4_ILi2048EEESA_EEEEEiEEC2ERKSE_RKi)
        /*208c4*/ 	.word	0x00000000


	//----- nvinfo : EIATTR_FRAME_SIZE
	.align		4
.L_22230:
        /*208c8*/ 	.byte	0x04, 0x11
        /*208ca*/ 	.short	(.L_22232 - .L_22231)
	.align		4
.L_22231:
        /*208cc*/ 	.word	index@($_ZN7cutlass13device_kernelIN5flash19enable_sm80_to_sm89INS1_16FlashAttnBwdSm80INS1_25CollectiveMainloopBwdSm80ILi2ELi2EN4cute5tupleIJNS5_1CILi64EEENS7_ILi128EEES8_EEENS_10bfloat16_tEfNS_4arch4Sm80ELb0ELb0ELb1ELb1ELb1ELb0ELb0ELb0ELi2ELi2ELi4ELi2ELb1EEENS1_24CollectiveEpilogueBwdGQAISA_fSD_Li256ELb1ELb1EEENS1_19SingleTileSchedulerILb1ELb0ELb0ELi128EEEEEEEEEvNT_6ParamsE$_ZN4cute3eso3ESOILb1ELb0EJNS_6LayoutINS_5tupleIJNS3_IJNS_1CILi8EEENS4_ILi1EEEEEENS4_ILi2EEES6_EEENS3_IJNS3_IJS6_NS4_ILi0EEEEEENS4_ILi2048EEESA_EEEEENS_10ViewEngineINS_8smem_ptrIPN7cutlass10bfloat16_tEEEEEEEC2ERKSE_RKSL_)
        /*208d0*/ 	.word	0x00000000


	//----- nvinfo : EIATTR_FRAME_SIZE
	.align		4
.L_22232:
        /*208d4*/ 	.byte	0x04, 0x11
        /*208d6*/ 	.short	(.L_22234 - .L_22233)
	.align		4
.L_22233:
        /*208d8*/ 	.word	index@($_ZN7cutlass13device_kernelIN5flash19enable_sm80_to_sm89INS1_16FlashAttnBwdSm80INS1_25CollectiveMainloopBwdSm80ILi2ELi2EN4cute5tupleIJNS5_1CILi64EEENS7_ILi128EEES8_EEENS_10bfloat16_tEfNS_4arch4Sm80ELb0ELb0ELb1ELb1ELb1ELb0ELb0ELb0ELi2ELi2ELi4ELi2ELb1EEENS1_24CollectiveEpilogueBwdGQAISA_fSD_Li256ELb1ELb1EEENS1_19SingleTileSchedulerILb1ELb0ELb0ELi128EEEEEEEEEvNT_6ParamsE$_ZN4cute3eso3ESOILb1ELb0EJNS_6LayoutINS_5tupleIJNS3_IJNS_1CILi8EEENS4_ILi1EEEEEEEEENS3_IJNS3_IJS6_NS4_ILi0EEEEEEEEEEElEEC2ERKSC_RKl)
        /*208dc*/ 	.word	0x00000000


	//----- nvinfo : EIATTR_FRAME_SIZE
	.align		4
.L_22234:
        /*208e0*/ 	.byte	0x04, 0x11
        /*208e2*/ 	.short	(.L_22236 - .L_22235)
	.align		4
.L_22235:
        /*208e4*/ 	.word	index@($_ZN7cutlass13device_kernelIN5flash19enable_sm80_to_sm89INS1_16FlashAttnBwdSm80INS1_25CollectiveMainloopBwdSm80ILi2ELi2EN4cute5tupleIJNS5_1CILi64EEENS7_ILi128EEES8_EEENS_10bfloat16_tEfNS_4arch4Sm80ELb0ELb0ELb1ELb1ELb1ELb0ELb0ELb0ELi2ELi2ELi4ELi2ELb1EEENS1_24CollectiveEpilogueBwdGQAISA_fSD_Li256ELb1ELb1EEENS1_19SingleTileSchedulerILb1ELb0ELb0ELi128EEEEEEEEEvNT_6ParamsE$_ZN4cute3eso3ESOILb1ELb0EJNS_6LayoutINS_5tupleIJNS3_IJNS_1CILi8EEENS4_ILi1EEEEEEEEENS3_IJNS3_IJS6_NS4_ILi0EEEEEEEEEEEiEEC2ERKSC_RKi)
        /*208e8*/ 	.word	0x00000000


	//----- nvinfo : EIATTR_FRAME_SIZE
	.align		4
.L_22236:
        /*208ec*/ 	.byte	0x04, 0x11
        /*208ee*/ 	.short	(.L_22238 - .L_22237)
	.align		4
.L_22237:
        /*208f0*/ 	.word	index@($_ZN7cutlass13device_kernelIN5flash19enable_sm80_to_sm89INS1_16FlashAttnBwdSm80INS1_25CollectiveMainloopBwdSm80ILi2ELi2EN4cute5tupleIJNS5_1CILi64EEENS7_ILi128EEES8_EEENS_10bfloat16_tEfNS_4arch4Sm80ELb0ELb0ELb1ELb1ELb1ELb0ELb0ELb0ELi2ELi2ELi4ELi2ELb1EEENS1_24CollectiveEpilogueBwdGQAISA_fSD_Li256ELb1ELb1EEENS1_19SingleTileSchedulerILb1ELb0ELb0ELi128EEEEEEEEEvNT_6ParamsE$_ZN4cute3eso3ESOILb1ELb0EJNS_6LayoutINS_5tupleIJNS3_IJNS_1CILi8EEENS4_ILi1EEEEEEEEENS3_IJNS3_IJS6_NS4_ILi0EEEEEEEEEEENS_10ViewEngineINS_8smem_ptrIPN7cutlass10bfloat16_tEEEEEEEC2ERKSC_RKSJ_)
        /*208f4*/ 	.word	0x00000000


	//----- nvinfo : EIATTR_FRAME_SIZE
	.align		4
.L_22238:
        /*208f8*/ 	.byte	0x04, 0x11
        /*208fa*/ 	.short	(.L_22240 - .L_22239)
	.align		4
.L_22239:
        /*208fc*/ 	.word	index@($_ZN7cutlass13device_kernelIN5flash19enable_sm80_to_sm89INS1_16FlashAttnBwdSm80INS1_25CollectiveMainloopBwdSm80ILi2ELi2EN4cute5tupleIJNS5_1CILi64EEENS7_ILi128EEES8_EEENS_10bfloat16_tEfNS_4arch4Sm80ELb0ELb0ELb1ELb1ELb1ELb0ELb0ELb0ELi2ELi2ELi4ELi2ELb1EEENS1_24CollectiveEpilogueBwdGQAISA_fSD_Li256ELb1ELb1EEENS1_19SingleTileSchedulerILb1ELb0ELb0ELi128EEEEEEEEEvNT_6ParamsE$_ZN4cute3eso3ESOILb1ELb0EJNS_6LayoutINS_5tupleIJNS3_IJNS_1CILi8EEENS4_ILi1EEEEEEEEENS3_IJNS3_IJS6_NS4_ILi0EEEEEEEEEEENS_10ViewEngineINS_8gmem_ptrIPKN7cutlass10bfloat16_tEEEEEEEC2ERKSC_RKSK_)
        /*20900*/ 	.word	0x00000000


	//----- nvinfo : EIATTR_FRAME_SIZE
	.align		4
.L_22240:
        /*20904*/ 	.byte	0x04, 0x11
        /*20906*/ 	.short	(.L_22242 - .L_22241)
	.align		4
.L_22241:
        /*20908*/ 	.word	index@($_ZN7cutlass13device_kernelIN5flash19enable_sm80_to_sm89INS1_16FlashAttnBwdSm80INS1_25CollectiveMainloopBwdSm80ILi2ELi2EN4cute5tupleIJNS5_1CILi64EEENS7_ILi128EEES8_EEENS_10bfloat16_tEfNS_4arch4Sm80ELb0ELb0ELb1ELb1ELb1ELb0ELb0ELb0ELi2ELi2ELi4ELi2ELb1EEENS1_24CollectiveEpilogueBwdGQAISA_fSD_Li256ELb1ELb1EEENS1_19SingleTileSchedulerILb1ELb0ELb0ELi128EEEEEEEEEvNT_6ParamsE$_ZN4cute3eso3ESOILb1ELb0EJNS_6LayoutINS_5tupleIJNS3_IJNS_1CILi4EEENS4_ILi1EEEEEES6_EEENS3_IJNS3_IJS6_NS4_ILi0EEEEEES9_EEEEEiEEC2ERKSC_RKi)
        /*2090c*/ 	.word	0x00000000


	//----- nvinfo : EIATTR_FRAME_SIZE
	.align		4
.L_22242:
        /*20910*/ 	.byte	0x04, 0x11
        /*20912*/ 	.short	(.L_22244 - .L_22243)
	.align		4
.L_22243:
        /*20914*/ 	.word	index@($_ZN7cutlass13device_kernelIN5flash19enable_sm80_to_sm89INS1_16FlashAttnBwdSm80INS1_25CollectiveMainloopBwdSm80ILi2ELi2EN4cute5tupleIJNS5_1CILi64EEENS7_ILi128EEES8_EEENS_10bfloat16_tEfNS_4arch4Sm80ELb0ELb0ELb1ELb1ELb1ELb0ELb0ELb0ELi2ELi2ELi4ELi2ELb1EEENS1_24CollectiveEpilogueBwdGQAISA_fSD_Li256ELb1ELb1EEENS1_19SingleTileSchedulerILb1ELb0ELb0ELi128EEEEEEEEEvNT_6ParamsE$_ZN4cute3eso3ESOILb1ELb0EJNS_6LayoutINS_5tupleIJNS3_IJNS_1CILi4EEENS4_ILi1EEEEEES6_EEENS3_IJNS3_IJS6_NS4_ILi0EEEEEES9_EEEEENS_10ViewEngineINS_8smem_ptrIPfEEEEEEC2ERKSC_RKSH_)
        /*20918*/ 	.word	0x00000000


	//----- nvinfo : EIATTR_FRAME_SIZE
	.align		4
.L_22244:
        /*2091c*/ 	.byte	0x04, 0x11
        /*2091e*/ 	.short	(.L_22246 - .L_22245)
	.align		4
.L_22245:
        /*20920*/ 	.word	index@($_ZN7cutlass13device_kernelIN5flash19enable_sm80_to_sm89INS1_16FlashAttnBwdSm80INS1_25CollectiveMainloopBwdSm80ILi2ELi2EN4cute5tupleIJNS5_1CILi64EEENS7_ILi128EEES8_EEENS_10bfloat16_tEfNS_4arch4Sm80ELb0ELb0ELb1ELb1ELb1ELb0ELb0ELb0ELi2ELi2ELi4ELi2ELb1EEENS1_24CollectiveEpilogueBwdGQAISA_fSD_Li256ELb1ELb1EEENS1_19SingleTileSchedulerILb1ELb0ELb0ELi128EEEEEEEEEvNT_6ParamsE$_ZN4cute3eso3ESOILb1ELb0EJNS_6LayoutINS_5tupleIJNS3_IJNS_1CILi4EEENS4_ILi1EEEEEES6_EEENS3_IJNS3_IJS6_NS4_ILi0EEEEEES9_EEEEENS_10ViewEngineINS_8gmem_ptrIPKfEEEEEEC2ERKSC_RKSI_)
        /*20924*/ 	.word	0x00000000


	//----- nvinfo : EIATTR_FRAME_SIZE
	.align		4
.L_22246:
        /*20928*/ 	.byte	0x04, 0x11
        /*2092a*/ 	.short	(.L_22248 - .L_22247)
	.align		4
.L_22247:
        /*2092c*/ 	.word	index@($_ZN7cutlass13device_kernelIN5flash19enable_sm80_to_sm89INS1_16FlashAttnBwdSm80INS1_25CollectiveMainloopBwdSm80ILi2ELi2EN4cute5tupleIJNS5_1CILi64EEENS7_ILi128EEES8_EEENS_10bfloat16_tEfNS_4arch4Sm80ELb0ELb0ELb1ELb1ELb1ELb0ELb0ELb0ELi2ELi2ELi4ELi2ELb1EEENS1_24CollectiveEpilogueBwdGQAISA_fSD_Li256ELb1ELb1EEENS1_19SingleTileSchedulerILb1ELb0ELb0ELi128EEEEEEEEEvNT_6ParamsE$_ZN4cute3eso3ESOILb1ELb0EJNS_6LayoutINS_5tupleIJNS3_IJNS_1CILi4EEENS4_ILi1EEEEEEEEENS3_IJNS3_IJS6_NS4_ILi0EEEEEEEEEEENS_10ViewEngineINS_8smem_ptrIPfEEEEEEC2ERKSC_RKSH_)
        /*20930*/ 	.word	0x00000000


	//----- nvinfo : EIATTR_FRAME_SIZE
	.align		4
.L_22248:
        /*20934*/ 	.byte	0x04, 0x11
        /*20936*/ 	.short	(.L_22250 - .L_22249)
	.align		4
.L_22249:
        /*20938*/ 	.word	index@($_ZN7cutlass13device_kernelIN5flash19enable_sm80_to_sm89INS1_16FlashAttnBwdSm80INS1_25CollectiveMainloopBwdSm80ILi2ELi2EN4cute5tupleIJNS5_1CILi64EEENS7_ILi128EEES8_EEENS_10bfloat16_tEfNS_4arch4Sm80ELb0ELb0ELb1ELb1ELb1ELb0ELb0ELb0ELi2ELi2ELi4ELi2ELb1EEENS1_24CollectiveEpilogueBwdGQAISA_fSD_Li256ELb1ELb1EEENS1_19SingleTileSchedulerILb1ELb0ELb0ELi128EEEEEEEEEvNT_6ParamsE$_ZN4cute3eso3ESOILb1ELb0EJNS_6LayoutINS_5tupleIJNS3_IJNS_1CILi4EEENS4_ILi1EEEEEEEEENS3_IJNS3_IJS6_NS4_ILi0EEEEEEEEEEENS_10ViewEngineINS_8gmem_ptrIPKfEEEEEEC2ERKSC_RKSI_)
        /*2093c*/ 	.word	0x00000000


	//----- nvinfo : EIATTR_FRAME_SIZE
	.align		4
.L_22250:
        /*20940*/ 	.byte	0x04, 0x11
        /*20942*/ 	.short	(.L_22252 - .L_22251)
	.align		4
.L_22251:
        /*20944*/ 	.word	index@($_ZN7cutlass13device_kernelIN5flash19enable_sm80_to_sm89INS1_16FlashAttnBwdSm80INS1_25CollectiveMainloopBwdSm80ILi2ELi2EN4cute5tupleIJNS5_1CILi64EEENS7_ILi128EEES8_EEENS_10bfloat16_tEfNS_4arch4Sm80ELb0ELb0ELb1ELb1ELb1ELb0ELb0ELb0ELi2ELi2ELi4ELi2ELb1EEENS1_24CollectiveEpilogueBwdGQAISA_fSD_Li256ELb1ELb1EEENS1_19SingleTileSchedulerILb1ELb0ELb0ELi128EEEEEEEEEvNT_6ParamsE$_ZN4cute3eso3ESOILb1ELb0EJNS_6LayoutINS_5tupleIJNS3_IJNS_1CILi1EEES5_EEEEEENS3_IJNS3_IJS5_NS4_ILi0EEEEEEEEEEENS_10ViewEngineINS_8smem_ptrIPN7cutlass9uint128_tEEEEEEEC2ERKSB_RKSI_)
        /*20948*/ 	.word	0x00000000


	//----- nvinfo : EIATTR_FRAME_SIZE
	.align		4
.L_22252:
        /*2094c*/ 	.byte	0x04, 0x11
        /*2094e*/ 	.short	(.L_22254 - .L_22253)
	.align		4
.L_22253:
        /*20950*/ 	.word	index@($_ZN7cutlass13device_kernelIN5flash19enable_sm80_to_sm89INS1_16FlashAttnBwdSm80INS1_25CollectiveMainloopBwdSm80ILi2ELi2EN4cute5tupleIJNS5_1CILi64EEENS7_ILi128EEES8_EEENS_10bfloat16_tEfNS_4arch4Sm80ELb0ELb0ELb1ELb1ELb1ELb0ELb0ELb0ELi2ELi2ELi4ELi2ELb1EEENS1_24CollectiveEpilogueBwdGQAISA_fSD_Li256ELb1ELb1EEENS1_19SingleTileSchedulerILb1ELb0ELb0ELi128EEEEEEEEEvNT_6ParamsE$_ZN4cute3eso3ESOILb1ELb0EJNS_6LayoutINS_5tupleIJNS3_IJNS_1CILi1EEES5_EEEEEENS3_IJNS3_IJS5_NS4_ILi0EEEEEEEEEEENS_10ViewEngineINS_8gmem_ptrIPKN7cutlass9uint128_tEEEEEEEC2ERKSB_RKSJ_)
        /*20954*/ 	.word	0x00000000


	//----- nvinfo : EIATTR_FRAME_SIZE
	.align		4
.L_22254:
        /*20958*/ 	.byte	0x04, 0x11
        /*2095a*/ 	.short	(.L_22256 - .L_22255)
	.align		4
.L_22255:
        /*2095c*/ 	.word	index@($_ZN7cutlass13device_kernelIN5flash19enable_sm80_to_sm89INS1_16FlashAttnBwdSm80INS1_25CollectiveMainloopBwdSm80ILi2ELi2EN4cute5tupleIJNS5_1CILi64EEENS7_ILi128EEES8_EEENS_10bfloat16_tEfNS_4arch4Sm80ELb0ELb0ELb1ELb1ELb1ELb0ELb0ELb0ELi2ELi2ELi4ELi2ELb1EEENS1_24CollectiveEpilogueBwdGQAISA_fSD_Li256ELb1ELb1EEENS1_19SingleTileSchedulerILb1ELb0ELb0ELi128EEEEEEEEEvNT_6ParamsE$_ZN4cute3eso3ESOILb1ELb0EJNS_5tupleIJNS_1CILi1EEENS3_ILi0EEEEEElS5_EEC2ERKS6_RKlRKS5_)
        /*20960*/ 	.word	0x00000000


	//----- nvinfo : EIATTR_FRAME_SIZE
	.align		4
.L_22256:
        /*20964*/ 	.byte	0x04, 0x11
        /*20966*/ 	.short	(.L_22258 - .L_22257)
	.align		4
.L_22257:
        /*20968*/ 	.word	index@($_ZN7cutlass13device_kernelIN5flash19enable_sm80_to_sm89INS1_16FlashAttnBwdSm80INS1_25CollectiveMainloopBwdSm80ILi2ELi2EN4cute5tupleIJNS5_1CILi64EEENS7_ILi128EEES8_EEENS_10bfloat16_tEfNS_4arch4Sm80ELb0ELb0ELb1ELb1ELb1ELb0ELb0ELb0ELi2ELi2ELi4ELi2ELb1EEENS1_24CollectiveEpilogueBwdGQAISA_fSD_Li256ELb1ELb1EEENS1_19SingleTileSchedulerILb1ELb0ELb0ELi128EEEEEEEEEvNT_6ParamsE$_ZN4cute3eso3ESOILb1ELb0EJNS_5tupleIJNS2_IJNS_1CILi8EEENS3_ILi1EEEEEENS3_ILi2EEES5_EEENS2_IJNS2_IJS5_NS3_ILi0EEEEEElS9_EEEEEC2ERKS8_RKSB_)
        /*2096c*/ 	.word	0x00000000


	//----- nvinfo : EIATTR_FRAME_SIZE
	.align		4
.L_22258:
        /*20970*/ 	.byte	0x04, 0x11
        /*20972*/ 	.short	(.L_22260 - .L_22259)
	.align		4
.L_22259:
        /*20974*/ 	.word	index@($_ZN7cutlass13device_kernelIN5flash19enable_sm80_to_sm89INS1_16FlashAttnBwdSm80INS1_25CollectiveMainloopBwdSm80ILi2ELi2EN4cute5tupleIJNS5_1CILi64EEENS7_ILi128EEES8_EEENS_10bfloat16_tEfNS_4arch4Sm80ELb0ELb0ELb1ELb1ELb1ELb0ELb0ELb0ELi2ELi2ELi4ELi2ELb1EEENS1_24CollectiveEpilogueBwdGQAISA_fSD_Li256ELb1ELb1EEENS1_19SingleTileSchedulerILb1ELb0ELb0ELi128EEEEEEEEEvNT_6ParamsE$_ZN4cute3eso3ESOILb1ELb0EJNS_1CILi0EEEiiiEEC2ERKS3_RKiS8_S8_)
        /*20978*/ 	.word	0x00000000


	//----- nvinfo : EIATTR_FRAME_SIZE
	.align		4
.L_22260:
        /*2097c*/ 	.byte	0x04, 0x11
        /*2097e*/ 	.short	(.L_22262 - .L_22261)
	.align		4
.L_22261:
        /*20980*/ 	.word	index@($_ZN7cutlass13device_kernelIN5flash19enable_sm80_to_sm89INS1_16FlashAttnBwdSm80INS1_25CollectiveMainloopBwdSm80ILi2ELi2EN4cute5tupleIJNS5_1CILi64EEENS7_ILi128EEES8_EEENS_10bfloat16_tEfNS_4arch4Sm80ELb0ELb0ELb1ELb1ELb1ELb0ELb0ELb0ELi2ELi2ELi4ELi2ELb1EEENS1_24CollectiveEpilogueBwdGQAISA_fSD_Li256ELb1ELb1EEENS1_19SingleTileSchedulerILb1ELb0ELb0ELi128EEEEEEEEEvNT_6ParamsE$_ZN4cute3eso3ESOILb1ELb0EJNS_1CILi0EEEiS3_S3_EEC2ERKS3_RKiS6_S6_)
        /*20984*/ 	.word	0x00000000


	//----- nvinfo : EIATTR_FRAME_SIZE
	.align		4
.L_22262:
        /*20988*/ 	.byte	0x04, 0x11
        /*2098a*/ 	.short	(.L_22264 - .L_22263)
	.align		4
.L_22263:
        /*2098c*/ 	.word	index@($_ZN7cutlass13device_kernelIN5flash19enable_sm80_to_sm89INS1_16FlashAttnBwdSm80INS1_25CollectiveMainloopBwdSm80ILi2ELi2EN4cute5tupleIJNS5_1CILi64EEENS7_ILi128EEES8_EEENS_10bfloat16_tEfNS_4arch4Sm80ELb0ELb0ELb1ELb1ELb1ELb0ELb0ELb0ELi2ELi2ELi4ELi2ELb1EEENS1_24CollectiveEpilogueBwdGQAISA_fSD_Li256ELb1ELb1EEENS1_19SingleTileSchedulerILb1ELb0ELb0ELi128EEEEEEEEEvNT_6ParamsE$_ZN4cute3eso3ESOILb1ELb0EJNS_1CILi0EEEiS3_EEC2ERKS3_RKiS6_)
        /*20990*/ 	.word	0x00000000


	//----- nvinfo : EIATTR_FRAME_SIZE
	.align		4
.L_22264:
        /*20994*/ 	.byte	0x04, 0x11
        /*20996*/ 	.short	(.L_22266 - .L_22265)
	.align		4
.L_22265:
        /*20998*/ 	.word	index@($_ZN7cutlass13device_kernelIN5flash19enable_sm80_to_sm89INS1_16FlashAttnBwdSm80INS1_25CollectiveMainloopBwdSm80ILi2ELi2EN4cute5tupleIJNS5_1CILi64EEENS7_ILi128EEES8_EEENS_10bfloat16_tEfNS_4arch4Sm80ELb0ELb0ELb1ELb1ELb1ELb0ELb0ELb0ELi2ELi2ELi4ELi2ELb1EEENS1_24CollectiveEpilogueBwdGQAISA_fSD_Li256ELb1ELb1EEENS1_19SingleTileSchedulerILb1ELb0ELb0ELi128EEEEEEEEEvNT_6ParamsE$_ZN4cute3eso3ESOILb1ELb0EJNS_1CILi0EEEiEEC2ERKS3_RKi)
        /*2099c*/ 	.word	0x00000000


	//----- nvinfo : EIATTR_FRAME_SIZE
	.align		4
.L_22266:
        /*209a0*/ 	.byte	0x04, 0x11
        /*209a2*/ 	.short	(.L_22268 - .L_22267)
	.align		4
.L_22267:
        /*209a4*/ 	.word	index@($_ZN7cutlass13device_kernelIN5flash19enable_sm80_to_sm89INS1_16FlashAttnBwdSm80INS1_25CollectiveMainloopBwdSm80ILi2ELi2EN4cute5tupleIJNS5_1CILi64EEENS7_ILi128EEES8_EEENS_10bfloat16_tEfNS_4arch4Sm80ELb0ELb0ELb1ELb1ELb1ELb0ELb0ELb0ELi2ELi2ELi4ELi2ELb1EEENS1_24CollectiveEpilogueBwdGQAISA_fSD_Li256ELb1ELb1EEENS1_19SingleTileSchedulerILb1ELb0ELb0ELi128EEEEEEEEEvNT_6ParamsE$_ZN4cute3eso3ESOILb1ELb0EJNS_1CILi0EEES3_iiEEC2ERKS3_S6_RKiS8_)
        /*209a8*/ 	.word	0x00000000


	//----- nvinfo : EIATTR_FRAME_SIZE
	.align		4
.L_22268:
        /*209ac*/ 	.byte	0x04, 0x11
        /*209ae*/ 	.short	(.L_22270 - .L_22269)
	.align		4
.L_22269:
        /*209b0*/ 	.word	index@($_ZN7cutlass13device_kernelIN5flash19enable_sm80_to_sm89INS1_16FlashAttnBwdSm80INS1_25CollectiveMainloopBwdSm80ILi2ELi2EN4cute5tupleIJNS5_1CILi64EEENS7_ILi128EEES8_EEENS_10bfloat16_tEfNS_4arch4Sm80ELb0ELb0ELb1ELb1ELb1ELb0ELb0ELb0ELi2ELi2ELi4ELi2ELb1EEENS1_24CollectiveEpilogueBwdGQAISA_fSD_Li256ELb1ELb1EEENS1_19SingleTileSchedulerILb1ELb0ELb0ELi128EEEEEEEEEvNT_6ParamsE$_ZN4cute3eso3ESOILb1ELb0EJNS_1CILi0EEES3_iS3_EEC2ERKS3_S6_RKiS6_)
        /*209b4*/ 	.word	0x00000000


	//----- nvinfo : EIATTR_FRAME_SIZE
	.align		4
.L_22270:
        /*209b8*/ 	.byte	0x04, 0x11
        /*209ba*/ 	.short	(.L_22272 - .L_22271)
	.align		4
.L_22271:
        /*209bc*/ 	.word	index@($_ZN7cutlass13device_kernelIN5flash19enable_sm80_to_sm89INS1_16FlashAttnBwdSm80INS1_25CollectiveMainloopBwdSm80ILi2ELi2EN4cute5tupleIJNS5_1CILi64EEENS7_ILi128EEES8_EEENS_10bfloat16_tEfNS_4arch4Sm80ELb0ELb0ELb1ELb1ELb1ELb0ELb0ELb0ELi2ELi2ELi4ELi2ELb1EEENS1_24CollectiveEpilogueBwdGQAISA_fSD_Li256ELb1ELb1EEENS1_19SingleTileSchedulerILb1ELb0ELb0ELi128EEEEEEEEEvNT_6ParamsE$_ZN4cute3eso3ESOILb1ELb0EJNS_1CILi0EEES3_iEEC2ERKS3_S6_RKi)
        /*209c0*/ 	.word	0x00000000


	//----- nvinfo : EIATTR_FRAME_SIZE
	.align		4
.L_22272:
        /*209c4*/ 	.byte	0x04, 0x11
        /*209c6*/ 	.short	(.L_22274 - .L_22273)
	.align		4
.L_22273:
        /*209c8*/ 	.word	index@($_ZN7cutlass13device_kernelIN5flash19enable_sm80_to_sm89INS1_16FlashAttnBwdSm80INS1_25CollectiveMainloopBwdSm80ILi2ELi2EN4cute5tupleIJNS5_1CILi64EEENS7_ILi128EEES8_EEENS_10bfloat16_tEfNS_4arch4Sm80ELb0ELb0ELb1ELb1ELb1ELb0ELb0ELb0ELi2ELi2ELi4ELi2ELb1EEENS1_24CollectiveEpilogueBwdGQAISA_fSD_Li256ELb1ELb1EEENS1_19SingleTileSchedulerILb1ELb0ELb0ELi128EEEEEEEEEvNT_6ParamsE$_ZN4cute3eso3ESOILb1ELb0EJNS_1CILi0EEES3_S3_iEEC2ERKS3_S6_S6_RKi)
        /*209cc*/ 	.word	0x00000000


	//----- nvinfo : EIATTR_FRAME_SIZE
	.align		4
.L_22274:
        /*209d0*/ 	.byte	0x04, 0x11
        /*209d2*/ 	.short	(.L_22276 - .L_22275)
	.align		4
.L_22275:
        /*209d4*/ 	.word	index@($_ZN7cutlass13device_kernelIN5flash19enable_sm80_to_sm89INS1_16FlashAttnBwdSm80INS1_25CollectiveMainloopBwdSm80ILi2ELi2EN4cute5tupleIJNS5_1CILi64EEENS7_ILi128EEES8_EEENS_10bfloat16_tEfNS_4arch4Sm80ELb0ELb0ELb1ELb1ELb1ELb0ELb0ELb0ELi2ELi2ELi4ELi2ELb1EEENS1_24CollectiveEpilogueBwdGQAISA_fSD_Li256ELb1ELb1EEENS1_19SingleTileSchedulerILb1ELb0ELb0ELi128EEEEEEEEEvNT_6ParamsE$_ZN4cute3eso3ESOILb1ELb0EJNS_10UnderscoreEiiEEC2ERKS2_RKiS7_)
        /*209d8*/ 	.word	0x00000000


	//----- nvinfo : EIATTR_FRAME_SIZE
	.align		4
.L_22276:
        /*209dc*/ 	.byte	0x04, 0x11
        /*209de*/ 	.short	(.L_22278 - .L_22277)
	.align		4
.L_22277:
        /*209e0*/ 	.word	index@($_ZN7cutlass13device_kernelIN5flash19enable_sm80_to_sm89INS1_16FlashAttnBwdSm80INS1_25CollectiveMainloopBwdSm80ILi2ELi2EN4cute5tupleIJNS5_1CILi64EEENS7_ILi128EEES8_EEENS_10bfloat16_tEfNS_4arch4Sm80ELb0ELb0ELb1ELb1ELb1ELb0ELb0ELb0ELi2ELi2ELi4ELi2ELb1EEENS1_24CollectiveEpilogueBwdGQAISA_fSD_Li256ELb1ELb1EEENS1_19SingleTileSchedulerILb1ELb0ELb0ELi128EEEEEEEEEvNT_6ParamsE$_ZN4cute3eso3ESOILb1ELb0EJNS_10UnderscoreEiEEC2ERKS2_RKi)
        /*209e4*/ 	.word	0x00000000


	//----- nvinfo : EIATTR_FRAME_SIZE
	.align		4
.L_22278:
        /*209e8*/ 	.byte	0x04, 0x11
        /*209ea*/ 	.short	(.L_22280 - .L_22279)
	.align		4
.L_22279:
        /*209ec*/ 	.word	index@($_ZN7cutlass13device_kernelIN5flash19enable_sm80_to_sm89INS1_16FlashAttnBwdSm80INS1_25CollectiveMainloopBwdSm80ILi2ELi2EN4cute5tupleIJNS5_1CILi64EEENS7_ILi128EEES8_EEENS_10bfloat16_tEfNS_4arch4Sm80ELb0ELb0ELb1ELb1ELb1ELb0ELb0ELb0ELi2ELi2ELi4ELi2ELb1EEENS1_24CollectiveEpilogueBwdGQAISA_fSD_Li256ELb1ELb1EEENS1_19SingleTileSchedulerILb1ELb0ELb0ELi128EEEEEEEEEvNT_6ParamsE$_ZN4cute3eso3ESOILb1ELb0EJNS_10UnderscoreES2_iEEC2ERKS2_S5_RKi)
        /*209f0*/ 	.word	0x00000000


	//----- nvinfo : EIATTR_FRAME_SIZE
	.align		4
.L_22280:
        /*209f4*/ 	.byte	0x04, 0x11
        /*209f6*/ 	.short	(.L_22282 - .L_22281)
	.align		4
.L_22281:
        /*209f8*/ 	.word	index@($_ZN7cutlass13device_kernelIN5flash19enable_sm80_to_sm89INS1_16FlashAttnBwdSm80INS1_25CollectiveMainloopBwdSm80ILi2ELi2EN4cute5tupleIJNS5_1CILi64EEENS7_ILi128EEES8_EEENS_10bfloat16_tEfNS_4arch4Sm80ELb0ELb0ELb1ELb1ELb1ELb0ELb0ELb0ELi2ELi2ELi4ELi2ELb1EEENS1_24CollectiveEpilogueBwdGQAISA_fSD_Li256ELb1ELb1EEENS1_19SingleTileSchedulerILb1ELb0ELb0ELi128EEEEEEEEEvNT_6ParamsE$_ZN4cute3eso3ESOILb1ELb0EJNS_10UnderscoreES2_S2_iEEC2ERKS2_S5_S5_RKi)
        /*209fc*/ 	.word	0x00000000


	//----- nvinfo : EIATTR_FRAME_SIZE
	.align		4
.L_22282:
        /*20a00*/ 	.byte	0x04, 0x11
        /*20a02*/ 	.short	(.L_22284 - .L_22283)
	.align		4
.L_22283:
        /*20a04*/ 	.word	index@($_ZN7cutlass13device_kernelIN5flash19enable_sm80_to_sm89INS1_16FlashAttnBwdSm80INS1_25CollectiveMainloopBwdSm80ILi2ELi2EN4cute5tupleIJNS5_1CILi64EEENS7_ILi128EEES8_EEENS_10bfloat16_tEfNS_4arch4Sm80ELb0ELb0ELb1ELb1ELb1ELb0ELb0ELb0ELi2ELi2ELi4ELi2ELb1EEENS1_24CollectiveEpilogueBwdGQAISA_fSD_Li256ELb1ELb1EEENS1_19SingleTileSchedulerILb1ELb0ELb0ELi128EEEEEEEEEvNT_6ParamsE$_ZN4cute3eso3ESOILb0ELb1EJlEEC2ERKl)
        /*20a08*/ 	.word	0x00000000


	//----- nvinfo : EIATTR_FRAME_SIZE
	.align		4
.L_22284:
        /*20a0c*/ 	.byte	0x04, 0x11
        /*20a0e*/ 	.short	(.L_22286 - .L_22285)
	.align		4
.L_22285:
        /*20a10*/ 	.word	index@($_ZN7cutlass13device_kernelIN5flash19enable_sm80_to_sm89INS1_16FlashAttnBwdSm80INS1_25CollectiveMainloopBwdSm80ILi2ELi2EN4cute5tupleIJNS5_1CILi64EEENS7_ILi128EEES8_EEENS_10bfloat16_tEfNS_4arch4Sm80ELb0ELb0ELb1ELb1ELb1ELb0ELb0ELb0ELi2ELi2ELi4ELi2ELb1EEENS1_24CollectiveEpilogueBwdGQAISA_fSD_Li256ELb1ELb1EEENS1_19SingleTileSchedulerILb1ELb0ELb0ELi128EEEEEEEEEvNT_6ParamsE$_ZN4cute3eso3ESOILb0ELb1EJiNS_1CILi0EEEEEC2ERKiRKS3_)
        /*20a14*/ 	.word	0x00000000


	//----- nvinfo : EIATTR_FRAME_SIZE
	.align		4
.L_22286:
        /*20a18*/ 	.byte	0x04, 0x11
        /*20a1a*/ 	.short	(.L_22288 - .L_22287)
	.align		4
.L_22287:
        /*20a1c*/ 	.word	index@($_ZN7cutlass13device_kernelIN5flash19enable_sm80_to_sm89INS1_16FlashAttnBwdSm80INS1_25CollectiveMainloopBwdSm80ILi2ELi2EN4cute5tupleIJNS5_1CILi64EEENS7_ILi128EEES8_EEENS_10bfloat16_tEfNS_4arch4Sm80ELb0ELb0ELb1ELb1ELb1ELb0ELb0ELb0ELi2ELi2ELi4ELi2ELb1EEENS1_24CollectiveEpilogueBwdGQAISA_fSD_Li256ELb1ELb1EEENS1_19SingleTileSchedulerILb1ELb0ELb0ELi128EEEEEEEEEvNT_6ParamsE$_ZN4cute3eso3ESOILb0ELb1EJiEEC2ERKi)
        /*20a20*/ 	.word	0x00000000


	//----- nvinfo : EIATTR_FRAME_SIZE
	.align		4
.L_22288:
        /*20a24*/ 	.byte	0x04, 0x11
        /*20a26*/ 	.short	(.L_22290 - .L_22289)
	.align		4
.L_22289:
        /*20a28*/ 	.word	index@($_ZN7cutlass13device_kernelIN5flash19enable_sm80_to_sm89INS1_16FlashAttnBwdSm80INS1_25CollectiveMainloopBwdSm80ILi2ELi2EN4cute5tupleIJNS5_1CILi64EEENS7_ILi128EEES8_EEENS_10bfloat16_tEfNS_4arch4Sm80ELb0ELb0ELb1ELb1ELb1ELb0ELb0ELb0ELi2ELi2ELi4ELi2ELb1EEENS1_24CollectiveEpilogueBwdGQAISA_fSD_Li256ELb1ELb1EEENS1_19SingleTileSchedulerILb1ELb0ELb0ELi128EEEEEEEEEvNT_6ParamsE$_ZN4cute3eso3ESOILb0ELb1EJNS_15ArithmeticTupleIJiiEEENS_1CILi0EEES5_S5_EEC2ERKS3_RKS5_SA_SA_)
        /*20a2c*/ 	.word	0x00000000


	//----- nvinfo : EIATTR_FRAME_SIZE
	.align		4
.L_22290:
        /*20a30*/ 	.byte	0x04, 0x11
        /*20a32*/ 	.short	(.L_22292 - .L_22291)
	.align		4
.L_22291:
        /*20a34*/ 	.word	index@($_ZN7cutlass13device_kernelIN5flash19enable_sm80_to_sm89INS1_16FlashAttnBwdSm80INS1_25CollectiveMainloopBwdSm80ILi2ELi2EN4cute5tupleIJNS5_1CILi64EEENS7_ILi128EEES8_EEENS_10bfloat16_tEfNS_4arch4Sm80ELb0ELb0ELb1ELb1ELb1ELb0ELb0ELb0ELi2ELi2ELi4ELi2ELb1EEENS1_24CollectiveEpilogueBwdGQAISA_fSD_Li256ELb1ELb1EEENS1_19SingleTileSchedulerILb1ELb0ELb0ELi128EEEEEEEEEvNT_6ParamsE$_ZN4cute3eso3ESOILb0ELb1EJNS_15ArithmeticTupleIJiiEEEEEC2ERKS3_)
        /*20a38*/ 	.word	0x00000000


	//----- nvinfo : EIATTR_FRAME_SIZE
	.align		4
.L_22292:
        /*20a3c*/ 	.byte	0x04, 0x11
        /*20a3e*/ 	.short	(.L_22294 - .L_22293)
	.align		4
.L_22293:
        /*20a40*/ 	.word	index@($_ZN7cutlass13device_kernelIN5flash19enable_sm80_to_sm89INS1_16FlashAttnBwdSm80INS1_25CollectiveMainloopBwdSm80ILi2ELi2EN4cute5tupleIJNS5_1CILi64EEENS7_ILi128EEES8_EEENS_10bfloat16_tEfNS_4arch4Sm80ELb0ELb0ELb1ELb1ELb1ELb0ELb0ELb0ELi2ELi2ELi4ELi2ELb1EEENS1_24CollectiveEpilogueBwdGQAISA_fSD_Li256ELb1ELb1EEENS1_19SingleTileSchedulerILb1ELb0ELb0ELi128EEEEEEEEEvNT_6ParamsE$_ZN4cute3eso3ESOILb0ELb1EJNS_15ArithmeticTupleIJiEEEEEC2ERKS3_)
        /*20a44*/ 	.word	0x00000000


	//----- nvinfo : EIATTR_FRAME_SIZE
	.align		4
.L_22294:
        /*20a48*/ 	.byte	0x04, 0x11
        /*20a4a*/ 	.short	(.L_22296 - .L_22295)
	.align		4
.L_22295:
        /*20a4c*/ 	.word	index@($_ZN7cutlass13device_kernelIN5flash19enable_sm80_to_sm89INS1_16FlashAttnBwdSm80INS1_25CollectiveMainloopBwdSm80ILi2ELi2EN4cute5tupleIJNS5_1CILi64EEENS7_ILi128EEES8_EEENS_10bfloat16_tEfNS_4arch4Sm80ELb0ELb0ELb1ELb1ELb1ELb0ELb0ELb0ELi2ELi2ELi4ELi2ELb1EEENS1_24CollectiveEpilogueBwdGQAISA_fSD_Li256ELb1ELb1EEENS1_19SingleTileSchedulerILb1ELb0ELb0ELi128EEEEEEEEEvNT_6ParamsE$_ZN4cute3eso3ESOILb0ELb1EJNS_15ArithmeticTupleIJNS_1CILi0EEEiEEEEEC2ERKS5_)
        /*20a50*/ 	.word	0x00000000


	//----- nvinfo : EIATTR_FRAME_SIZE
	.align		4
.L_22296:
        /*20a54*/ 	.byte	0x04, 0x11
        /*20a56*/ 	.short	(.L_22298 - .L_22297)
	.align		4
.L_22297:
        /*20a58*/ 	.word	index@($_ZN7cutlass13device_kernelIN5flash19enable_sm80_to_sm89INS1_16FlashAttnBwdSm80INS1_25CollectiveMainloopBwdSm80ILi2ELi2EN4cute5tupleIJNS5_1CILi64EEENS7_ILi128EEES8_EEENS_10bfloat16_tEfNS_4arch4Sm80ELb0ELb0ELb1ELb1ELb1ELb0ELb0ELb0ELi2ELi2ELi4ELi2ELb1EEENS1_24CollectiveEpilogueBwdGQAISA_fSD_Li256ELb1ELb1EEENS1_19SingleTileSchedulerILb1ELb0ELb0ELi128EEEEEEEEEvNT_6ParamsE$_ZN4cute3eso3ESOILb0ELb0EJiiEEC2ERKiS4_)
        /*20a5c*/ 	.word	0x00000000


	//----- nvinfo : EIATTR_FRAME_SIZE
	.align		4
.L_22298:
        /*20a60*/ 	.byte	0x04, 0x11
        /*20a62*/ 	.short	(.L_22300 - .L_22299)
	.align		4
.L_22299:
        /*20a64*/ 	.word	index@($_ZN7cutlass13device_kernelIN5flash19enable_sm80_to_sm89INS1_16FlashAttnBwdSm80INS1_25CollectiveMainloopBwdSm80ILi2ELi2EN4cute5tupleIJNS5_1CILi64EEENS7_ILi128EEES8_EEENS_10bfloat16_tEfNS_4arch4Sm80ELb0ELb0ELb1ELb1ELb1ELb0ELb0ELb0ELi2ELi2ELi4ELi2ELb1EEENS1_24CollectiveEpilogueBwdGQAISA_fSD_Li256ELb1ELb1EEENS1_19SingleTileSchedulerILb1ELb0ELb0ELi128EEEEEEEEEvNT_6ParamsE$_ZN4cute3eso3ESOILb0ELb0EJNS_6LayoutINS_5tupleIJNS3_IJNS_1CILi8EEENS4_ILi1EEEEEENS4_ILi2EEES6_EEENS3_IJNS3_IJS6_NS4_ILi0EEEEEElSA_EEEEElEEC2ERKSD_RKl)
        /*20a68*/ 	.word	0x00000000


	//----- nvinfo : EIATTR_FRAME_SIZE
	.align		4
.L_22300:
        /*20a6c*/ 	.byte	0x04, 0x11
        /*20a6e*/ 	.short	(.L_22302 - .L_22301)
	.align		4
.L_22301:
        /*20a70*/ 	.word	index@($_ZN7cutlass13device_kernelIN5flash19enable_sm80_to_sm89INS1_16FlashAttnBwdSm80INS1_25CollectiveMainloopBwdSm80ILi2ELi2EN4cute5tupleIJNS5_1CILi64EEENS7_ILi128EEES8_EEENS_10bfloat16_tEfNS_4arch4Sm80ELb0ELb0ELb1ELb1ELb1ELb0ELb0ELb0ELi2ELi2ELi4ELi2ELb1EEENS1_24CollectiveEpilogueBwdGQAISA_fSD_Li256ELb1ELb1EEENS1_19SingleTileSchedulerILb1ELb0ELb0ELi128EEEEEEEEEvNT_6ParamsE$_ZN4cute3eso3ESOILb0ELb0EJNS_6LayoutINS_5tupleIJNS3_IJNS_1CILi8EEENS4_ILi1EEEEEENS4_ILi2EEES6_EEENS3_IJNS3_IJS6_NS4_ILi0EEEEEElSA_EEEEENS_10ViewEngineINS_8gmem_ptrIPKN7cutlass10bfloat16_tEEEEEEEC2ERKSD_RKSL_)
        /*20a74*/ 	.word	0x00000000


	//----- nvinfo : EIATTR_FRAME_SIZE
	.align		4
.L_22302:
        /*20a78*/ 	.byte	0x04, 0x11
        /*20a7a*/ 	.short	(.L_22304 - .L_22303)
	.align		4
.L_22303:
        /*20a7c*/ 	.word	index@($_ZN7cutlass13device_kernelIN5flash19enable_sm80_to_sm89INS1_16FlashAttnBwdSm80INS1_25CollectiveMainloopBwdSm80ILi2ELi2EN4cute5tupleIJNS5_1CILi64EEENS7_ILi128EEES8_EEENS_10bfloat16_tEfNS_4arch4Sm80ELb0ELb0ELb1ELb1ELb1ELb0ELb0ELb0ELi2ELi2ELi4ELi2ELb1EEENS1_24CollectiveEpilogueBwdGQAISA_fSD_Li256ELb1ELb1EEENS1_19SingleTileSchedulerILb1ELb0ELb0ELi128EEEEEEEEEvNT_6ParamsE$_ZN4cute3eso3ESOILb0ELb0EJNS_5tupleIJiiEEEiiiEEC2ERKS3_RKiS8_S8_)
        /*20a80*/ 	.word	0x00000000


	//----- nvinfo : EIATTR_FRAME_SIZE
	.align		4
.L_22304:
        /*20a84*/ 	.byte	0x04, 0x11
        /*20a86*/ 	.short	(.L_22306 - .L_22305)
	.align		4
.L_22305:
        /*20a88*/ 	.word	index@($_ZN7cutlass13device_kernelIN5flash19enable_sm80_to_sm89INS1_16FlashAttnBwdSm80INS1_25CollectiveMainloopBwdSm80ILi2ELi2EN4cute5tupleIJNS5_1CILi64EEENS7_ILi128EEES8_EEENS_10bfloat16_tEfNS_4arch4Sm80ELb0ELb0ELb1ELb1ELb1ELb0ELb0ELb0ELi2ELi2ELi4ELi2ELb1EEENS1_24CollectiveEpilogueBwdGQAISA_fSD_Li256ELb1ELb1EEENS1_19SingleTileSchedulerILb1ELb0ELb0ELi128EEEEEEEEEvNT_6ParamsE$_ZN4cute3eso3ESOILb0ELb0EJNS_15ArithmeticTupleIJiiEEEiiiEEC2ERKS3_RKiS8_S8_)
        /*20a8c*/ 	.word	0x00000000


	//----- nvinfo : EIATTR_FRAME_SIZE
	.align		4
.L_22306:
        /*20a90*/ 	.byte	0x04, 0x11
        /*20a92*/ 	.short	(.L_22308 - .L_22307)
	.align		4
.L_22307:
        /*20a94*/ 	.word	index@($_ZN7cutlass13device_kernelIN5flash19enable_sm80_to_sm89INS1_16FlashAttnBwdSm80INS1_25CollectiveMainloopBwdSm80ILi2ELi2EN4cute5tupleIJNS5_1CILi64EEENS7_ILi128EEES8_EEENS_10bfloat16_tEfNS_4arch4Sm80ELb0ELb0ELb1ELb1ELb1ELb0ELb0ELb0ELi2ELi2ELi4ELi2ELb1EEENS1_24CollectiveEpilogueBwdGQAISA_fSD_Li256ELb1ELb1EEENS1_19SingleTileSchedulerILb1ELb0ELb0ELi128EEEEEEEEEvNT_6ParamsE$_ZN4cute12iter_adaptorIPfNS_8smem_ptrIS1_EEEC2ES1_)
        /*20a98*/ 	.word	0x00000000


	//----- nvinfo : EIATTR_FRAME_SIZE
	.align		4
.L_22308:
        /*20a9c*/ 	.byte	0x04, 0x11
        /*20a9e*/ 	.short	(.L_22310 - .L_22309)
	.align		4
.L_22309:
        /*20aa0*/ 	.word	index@($_ZN7cutlass13device_kernelIN5flash19enable_sm80_to_sm89INS1_16FlashAttnBwdSm80INS1_25CollectiveMainloopBwdSm80ILi2ELi2EN4cute5tupleIJNS5_1CILi64EEENS7_ILi128EEES8_EEENS_10bfloat16_tEfNS_4arch4Sm80ELb0ELb0ELb1ELb1ELb1ELb0ELb0ELb0ELi2ELi2ELi4ELi2ELb1EEENS1_24CollectiveEpilogueBwdGQAISA_fSD_Li256ELb1ELb1EEENS1_19SingleTileSchedulerILb1ELb0ELb0ELi128EEEEEEEEEvNT_6ParamsE$_ZN4cute12iter_adaptorIPN7cutlass9uint128_tENS_8smem_ptrIS3_EEEC2ES3_)
        /*20aa4*/ 	.word	0x00000000


	//----- nvinfo : EIATTR_FRAME_SIZE
	.align		4
.L_22310:
        /*20aa8*/ 	.byte	0x04, 0x11
        /*20aaa*/ 	.short	(.L_22312 - .L_22311)
	.align		4
.L_22311:
        /*20aac*/ 	.word	index@($_ZN7cutlass13device_kernelIN5flash19enable_sm80_to_sm89INS1_16FlashAttnBwdSm80INS1_25CollectiveMainloopBwdSm80ILi2ELi2EN4cute5tupleIJNS5_1CILi64EEENS7_ILi128EEES8_EEENS_10bfloat16_tEfNS_4arch4Sm80ELb0ELb0ELb1ELb1ELb1ELb0ELb0ELb0ELi2ELi2ELi4ELi2ELb1EEENS1_24CollectiveEpilogueBwdGQAISA_fSD_Li256ELb1ELb1EEENS1_19SingleTileSchedulerILb1ELb0ELb0ELi128EEEEEEEEEvNT_6ParamsE$_ZN4cute12iter_adaptorIPN7cutlass10bfloat16_tENS_8smem_ptrIS3_EEEC2ES3_)
        /*20ab0*/ 	.word	0x00000000


	//----- nvinfo : EIATTR_FRAME_SIZE
	.align		4
.L_22312:
        /*20ab4*/ 	.byte	0x04, 0x11
        /*20ab6*/ 	.short	(.L_22314 - .L_22313)
	.align		4
.L_22313:
        /*20ab8*/ 	.word	index@($_ZN7cutlass13device_kernelIN5flash19enable_sm80_to_sm89INS1_16FlashAttnBwdSm80INS1_25CollectiveMainloopBwdSm80ILi2ELi2EN4cute5tupleIJNS5_1CILi64EEENS7_ILi128EEES8_EEENS_10bfloat16_tEfNS_4arch4Sm80ELb0ELb0ELb1ELb1ELb1ELb0ELb0ELb0ELi2ELi2ELi4ELi2ELb1EEENS1_24CollectiveEpilogueBwdGQAISA_fSD_Li256ELb1ELb1EEENS1_19SingleTileSchedulerILb1ELb0ELb0ELi128EEEEEEEEEvNT_6ParamsE$_ZN4cute12iter_adaptorIPKfNS_8gmem_ptrIS2_EEEC2ES2_)
        /*20abc*/ 	.word	0x00000000


	//----- nvinfo : EIATTR_FRAME_SIZE
	.align		4
.L_22314:
        /*20ac0*/ 	.byte	0x04, 0x11
        /*20ac2*/ 	.short	(.L_22316 - .L_22315)
	.align		4
.L_22315:
        /*20ac4*/ 	.word	index@($_ZN7cutlass13device_kernelIN5flash19enable_sm80_to_sm89INS1_16FlashAttnBwdSm80INS1_25CollectiveMainloopBwdSm80ILi2ELi2EN4cute5tupleIJNS5_1CILi64EEENS7_ILi128EEES8_EEENS_10bfloat16_tEfNS_4arch4Sm80ELb0ELb0ELb1ELb1ELb1ELb0ELb0ELb0ELi2ELi2ELi4ELi2ELb1EEENS1_24CollectiveEpilogueBwdGQAISA_fSD_Li256ELb1ELb1EEENS1_19SingleTileSchedulerILb1ELb0ELb0ELi128EEEEEEEEEvNT_6ParamsE$_ZN4cute12iter_adaptorIPKN7cutlass9uint128_tENS_8gmem_ptrIS4_EEEC2ES4_)
        /*20ac8*/ 	.word	0x00000000


	//----- nvinfo : EIATTR_FRAME_SIZE
	.align		4
.L_22316:
        /*20acc*/ 	.byte	0x04, 0x11
        /*20ace*/ 	.short	(.L_22318 - .L_22317)
	.align		4
.L_22317:
        /*20ad0*/ 	.word	index@($_ZN7cutlass13device_kernelIN5flash19enable_sm80_to_sm89INS1_16FlashAttnBwdSm80INS1_25CollectiveMainloopBwdSm80ILi2ELi2EN4cute5tupleIJNS5_1CILi64EEENS7_ILi128EEES8_EEENS_10bfloat16_tEfNS_4arch4Sm80ELb0ELb0ELb1ELb1ELb1ELb0ELb0ELb0ELi2ELi2ELi4ELi2ELb1EEENS1_24CollectiveEpilogueBwdGQAISA_fSD_Li256ELb1ELb1EEENS1_19SingleTileSchedulerILb1ELb0ELb0ELi128EEEEEEEEEvNT_6ParamsE$_ZN4cute12iter_adaptorIPKN7cutlass10bfloat16_tENS_8gmem_ptrIS4_EEEC2ES4_)
        /*20ad4*/ 	.word	0x00000000


	//----- nvinfo : EIATTR_FRAME_SIZE
	.align		4
.L_22318:
        /*20ad8*/ 	.byte	0x04, 0x11
        /*20ada*/ 	.short	(.L_22320 - .L_22319)
	.align		4
.L_22319:
        /*20adc*/ 	.word	index@(_ZN7cutlass13device_kernelIN5flash19enable_sm80_to_sm89INS1_16FlashAttnBwdSm80INS1_25CollectiveMainloopBwdSm80ILi2ELi2EN4cute5tupleIJNS5_1CILi64EEENS7_ILi128EEES8_EEENS_10bfloat16_tEfNS_4arch4Sm80ELb0ELb0ELb1ELb1ELb1ELb0ELb0ELb0ELi2ELi2ELi4ELi2ELb1EEENS1_24CollectiveEpilogueBwdGQAISA_fSD_Li256ELb1ELb1EEENS1_19SingleTileSchedulerILb1ELb0ELb0ELi128EEEEEEEEEvNT_6ParamsE)
        /*20ae0*/ 	.word	0x000001b0


	//----- nvinfo : EIATTR_REGCOUNT
	.align		4
.L_22320:
        /*20ae4*/ 	.byte	0x04, 0x2f
        /*20ae6*/ 	.short	(.L_22322 - .L_22321)
	.align		4
.L_22321:
        /*20ae8*/ 	.word	index@(_ZN7cutlass13device_kernelIN5flash19enable_sm80_to_sm89INS1_16FlashAttnBwdSm80INS1_25CollectiveMainloopBwdSm80ILi2ELi2EN4cute5tupleIJNS5_1CILi64EEENS7_ILi128EEES8_EEENS_10bfloat16_tEfNS_4arch4Sm80ELb0ELb0ELb1ELb1ELb0ELb0ELb0ELb0ELi2ELi2ELi4ELi2ELb1EEENS1_24CollectiveEpilogueBwdGQAISA_fSD_Li256ELb1ELb0EEENS1_19SingleTileSchedulerILb1ELb0ELb0ELi128EEEEEEEEEvNT_6ParamsE)
        /*20aec*/ 	.word	0x000000f7


	//----- nvinfo : EIATTR_FRAME_SIZE
	.align		4
.L_22322:
        /*20af0*/ 	.byte	0x04, 0x11
        /*20af2*/ 	.short	(.L_22324 - .L_22323)
	.align		4
.L_22323:
        /*20af4*/ 	.word	index@($_ZN7cutlass13device_kernelIN5flash19enable_sm80_to_sm89INS1_16FlashAttnBwdSm80INS1_25CollectiveMainloopBwdSm80ILi2ELi2EN4cute5tupleIJNS5_1CILi64EEENS7_ILi128EEES8_EEENS_10bfloat16_tEfNS_4arch4Sm80ELb0ELb0ELb1ELb1ELb0ELb0ELb0ELb0ELi2ELi2ELi4ELi2ELb1EEENS1_24CollectiveEpilogueBwdGQAISA_fSD_Li256ELb1ELb0EEENS1_19SingleTileSchedulerILb1ELb0ELb0ELi128EEEEEEEEEvNT_6ParamsE$_ZZN5flash25CollectiveMainloopBwdSm80ILi2ELi2EN4cute5tupleIJNS1_1CILi64EEENS3_ILi128EEES4_EEEN7cutlass10bfloat16_tEfNS7_4arch4Sm80ELb0ELb0ELb1ELb1ELb0ELb0ELb0ELb0ELi2ELi2ELi4ELi2ELb1EE3mmaINS_16FlashAttnBwdSm80ISB_NS_24CollectiveEpilogueBwdGQAIS6_fSA_Li256ELb1ELb0EEENS_19SingleTileSchedulerILb1ELb0ELb0ELi128EEEE13SharedStorageENS1_6TensorINS1_11ArrayEngineIfLm32EEENS1_6LayoutINS2_IJNS2_IJNS3_ILi2EEESO_EEESO_NS3_ILi4EEEEEENS2_IJNS2_IJNS3_ILi1EEESO_EEESQ_NS3_ILi8EEEEEEEEEEEEbRKNSB_6ParamsERT0_S12_iNS2_IJiiiEEERT_ENKUliiE_clEii)
        /*20af8*/ 	.word	0x00000000


	//----- nvinfo : EIATTR_FRAME_SIZE
	.align		4
.L_22324:
        /*20afc*/ 	.byte	0x04, 0x11
        /*20afe*/ 	.short	(.L_22326 - .L_22325)
	.align		4
.L_22325:
        /*20b00*/ 	.word	index@($_ZN7cutlass13device_kernelIN5flash19enable_sm80_to_sm89INS1_16FlashAttnBwdSm80INS1_25CollectiveMainloopBwdSm80ILi2ELi2EN4cute5tupleIJNS5_1CILi64EEENS7_ILi128EEES8_EEENS_10bfloat16_tEfNS_4arch4Sm80ELb0ELb0ELb1ELb1ELb0ELb0ELb0ELb0ELi2ELi2ELi4ELi2ELb1EEENS1_24CollectiveEpilogueBwdGQAISA_fSD_Li256ELb1ELb0EEENS1_19SingleTileSchedulerILb1ELb0ELb0ELi128EEEEEEEEEvNT_6ParamsE$_ZZN5flash25CollectiveMainloopBwdSm80ILi2ELi2EN4cute5tupleIJNS1_1CILi64EEENS3_ILi128EEES4_EEEN7cutlass10bfloat16_tEfNS7_4arch4Sm80ELb0ELb0ELb1ELb1ELb0ELb0ELb0ELb0ELi2ELi2ELi4ELi2ELb1EE3mmaINS_16FlashAttnBwdSm80ISB_NS_24CollectiveEpilogueBwdGQAIS6_fSA_Li256ELb1ELb0EEENS_19SingleTileSchedulerILb1ELb0ELb0ELi128EEEE13SharedStorageENS1_6TensorINS1_11ArrayEngineIfLm32EEENS1_6LayoutINS2_IJNS2_IJNS3_ILi2EEESO_EEESO_NS3_ILi4EEEEEENS2_IJNS2_IJNS3_ILi1EEESO_EEESQ_NS3_ILi8EEEEEEEEEEEEbRKNSB_6ParamsERT0_S12_iNS2_IJiiiEEERT_ENKUliiE0_clEii)
        /*20b04*/ 	.word	0x00000000


	//----- nvinfo : EIATTR_FRAME_SIZE
	.align		4
.L_22326:
        /*20b08*/ 	.byte	0x04, 0x11
        /*20b0a*/ 	.short	(.L_22328 - .L_22327)
	.align		4
.L_22327:
        /*20b0c*/ 	.word	index@($_ZN7cutlass13device_kernelIN5flash19enable_sm80_to_sm89INS1_16FlashAttnBwdSm80INS1_25CollectiveMainloopBwdSm80ILi2ELi2EN4cute5tupleIJNS5_1CILi64EEENS7_ILi128EEES8_EEENS_10bfloat16_tEfNS_4arch4Sm80ELb0ELb0ELb1ELb1ELb0ELb0ELb0ELb0ELi2ELi2ELi4ELi2ELb1EEENS1_24CollectiveEpilogueBwdGQAISA_fSD_Li256ELb1ELb0EEENS1_19SingleTileSchedulerILb1ELb0ELb0ELi128EEEEEEEEEvNT_6ParamsE$_ZZN4cuteplIJiiEJNS_1CILi0EEES2_EEEDaRKNS_15ArithmeticTupleIJDpT_EEERKNS3_IJDpT0_EEEENKUlDpRKT_E_clIJiiEEEDaSH_)
        /*20b10*/ 	.word	0x00000000


	//----- nvinfo : EIATTR_FRAME_SIZE
	.align		4
.L_22328:
        /*20b14*/ 	.byte	0x04, 0x11
        /*20b16*/ 	.short	(.L_22330 - .L_22329)
	.align		4
.L_22329:
        /*20b18*/ 	.word	index@($_ZN7cutlass13device_kernelIN5flash19enable_sm80_to_sm89INS1_16FlashAttnBwdSm80INS1_25CollectiveMainloopBwdSm80ILi2ELi2EN4cute5tupleIJNS5_1CILi64EEENS7_ILi128EEES8_EEENS_10bfloat16_tEfNS_4arch4Sm80ELb0ELb0ELb1ELb1ELb0ELb0ELb0ELb0ELi2ELi2ELi4ELi2ELb1EEENS1_24CollectiveEpilogueBwdGQAISA_fSD_Li256ELb1ELb0EEENS1_19SingleTileSchedulerILb1ELb0ELb0ELi128EEEEEEEEEvNT_6ParamsE$_ZZN4cuteplIJiEJNS_1CILi0EEEiEEEDaRKNS_15ArithmeticTupleIJDpT_EEERKNS3_IJDpT0_EEEENKUlDpRKT_E_clIJiiEEEDaSH_)
        /*20b1c*/ 	.word	0x00000000


	//----- nvinfo : EIATTR_FRAME_SIZE
	.align		4
.L_22330:
        /*20b20*/ 	.byte	0x04, 0x11
        /*20b22*/ 	.short	(.L_22332 - .L_22331)
	.align		4
.L_22331:
        /*20b24*/ 	.word	index@($_ZN7cutlass13device_kernelIN5flash19enable_sm80_to_sm89INS1_16FlashAttnBwdSm80INS1_25CollectiveMainloopBwdSm80ILi2ELi2EN4cute5tupleIJNS5_1CILi64EEENS7_ILi128EEES8_EEENS_10bfloat16_tEfNS_4arch4Sm80ELb0ELb0ELb1ELb1ELb0ELb0ELb0ELb0ELi2ELi2ELi4ELi2ELb1EEENS1_24CollectiveEpilogueBwdGQAISA_fSD_Li256ELb1ELb0EEENS1_19SingleTileSchedulerILb1ELb0ELb0ELi128EEEEEEEEEvNT_6ParamsE$_ZZN4cuteplIJiEJNS_1CILi0EEEEEEDaRKNS_15ArithmeticTupleIJDpT_EEERKNS3_IJDpT0_EEEENKUlDpRKT_E_clIJiEEEDaSH_)
        /*20b28*/ 	.word	0x00000000


	//----- nvinfo : EIATTR_FRAME_SIZE
	.align		4
.L_22332:
        /*20b2c*/ 	.byte	0x04, 0x11
        /*20b2e*/ 	.short	(.L_22334 - .L_22333)
	.align		4
.L_22333:
        /*20b30*/ 	.word	index@($_ZN7cutlass13device_kernelIN5flash19enable_sm80_to_sm89INS1_16FlashAttnBwdSm80INS1_25CollectiveMainloopBwdSm80ILi2ELi2EN4cute5tupleIJNS5_1CILi64EEENS7_ILi128EEES8_EEENS_10bfloat16_tEfNS_4arch4Sm80ELb0ELb0ELb1ELb1ELb0ELb0ELb0ELb0ELi2ELi2ELi4ELi2ELb1EEENS1_24CollectiveEpilogueBwdGQAISA_fSD_Li256ELb1ELb0EEENS1_19SingleTileSchedulerILb1ELb0ELb0ELi128EEEEEEEEEvNT_6ParamsE$_ZZN4cuteplIJNS_1CILi0EEEiEJS2_S2_iiEEEDaRKNS_15ArithmeticTupleIJDpT_EEERKNS3_IJDpT0_EEEENKUlDpRKT_E_clIJS2_iiiEEEDaSH_)
        /*20b34*/ 	.word	0x00000000


	//----- nvinfo : EIATTR_FRAME_SIZE
	.align		4
.L_22334:
        /*20b38*/ 	.byte	0x04, 0x11
        /*20b3a*/ 	.short	(.L_22336 - .L_22335)
	.align		4
.L_22335:
        /*20b3c*/ 	.word	index@($_ZN7cutlass13device_kernelIN5flash19enable_sm80_to_sm89INS1_16FlashAttnBwdSm80INS1_25CollectiveMainloopBwdSm80ILi2ELi2EN4cute5tupleIJNS5_1CILi64EEENS7_ILi128EEES8_EEENS_10bfloat16_tEfNS_4arch4Sm80ELb0ELb0ELb1ELb1ELb0ELb0ELb0ELb0ELi2ELi2ELi4ELi2ELb1EEENS1_24CollectiveEpilogueBwdGQAISA_fSD_Li256ELb1ELb0EEENS1_19SingleTileSchedulerILb1ELb0ELb0ELi128EEEEEEEEEvNT_6ParamsE$_ZZN4cuteplIJNS_1CILi0EEES2_iEJS2_S2_S2_iEEEDaRKNS_15ArithmeticTupleIJDpT_EEERKNS3_IJDpT0_EEEENKUlDpRKT_E_clIJS2_S2_iiEEEDaSH_)
        /*20b40*/ 	.word	0x00000000


	//----- nvinfo : EIATTR_FRAME_SIZE
	.align		4
.L_22336:
        /*20b44*/ 	.byte	0x04, 0x11
        /*20b46*/ 	.short	(.L_22338 - .L_22337)
	.align		4
.L_22337:
        /*20b48*/ 	.word	index@($_ZN7cutlass13device_kernelIN5flash19enable_sm80_to_sm89INS1_16FlashAttnBwdSm80INS1_25CollectiveMainloopBwdSm80ILi2ELi2EN4cute5tupleIJNS5_1CILi64EEENS7_ILi128EEES8_EEENS_10bfloat16_tEfNS_4arch4Sm80ELb0ELb0ELb1ELb1ELb0ELb0ELb0ELb0ELi2ELi2ELi4ELi2ELb1EEENS1_24CollectiveEpilogueBwdGQAISA_fSD_Li256ELb1ELb0EEENS1_19SingleTileSchedulerILb1ELb0ELb0ELi128EEEEEEEEEvNT_6ParamsE$_ZZN4cuteplIJNS_1CILi0EEES2_EJiS2_EEEDaRKNS_15ArithmeticTupleIJDpT_EEERKNS3_IJDpT0_EEEENKUlDpRKT_E_clIJiS2_EEEDaSH_)
        /*20b4c*/ 	.word	0x00000000


	//----- nvinfo : EIATTR_FRAME_SIZE
	.align		4
.L_22338:
        /*20b50*/ 	.byte	0x04, 0x11
        /*20b52*/ 	.short	(.L_22340 - .L_22339)
	.align		4
.L_22339:
        /*20b54*/ 	.word	index@($_ZN7cutlass13device_kernelIN5flash19enable_sm80_to_sm89INS1_16FlashAttnBwdSm80INS1_25CollectiveMainloopBwdSm80ILi2ELi2EN4cute5tupleIJNS5_1CILi64EEENS7_ILi128EEES8_EEENS_10bfloat16_tEfNS_4arch4Sm80ELb0ELb0ELb1ELb1ELb0ELb0ELb0ELb0ELi2ELi2ELi4ELi2ELb1EEENS1_24CollectiveEpilogueBwdGQAISA_fSD_Li256ELb1ELb0EEENS1_19SingleTileSchedulerILb1ELb0ELb0ELi128EEEEEEEEEvNT_6ParamsE$_ZZN4cuteplIJNS_1CILi0EEES2_EJiEEEDaRKNS_15ArithmeticTupleIJDpT_EEERKNS3_IJDpT0_EEEENKUlDpRKT_E_clIJiS2_EEEDaSH_)
        /*20b58*/ 	.word	0x00000000


	//----- nvinfo : EIATTR_FRAME_SIZE
	.align		4
.L_22340:
        /*20b5c*/ 	.byte	0x04, 0x11
        /*20b5e*/ 	.short	(.L_22342 - .L_22341)
	.align		4
.L_22341:
        /*20b60*/ 	.word	index@($_ZN7cutlass13device_kernelIN5flash19enable_sm80_to_sm89INS1_16FlashAttnBwdSm80INS1_25CollectiveMainloopBwdSm80ILi2ELi2EN4cute5tupleIJNS5_1CILi64EEENS7_ILi128EEES8_EEENS_10bfloat16_tEfNS_4arch4Sm80ELb0ELb0ELb1ELb1ELb0ELb0ELb0ELb0ELi2ELi2ELi4ELi2ELb1EEENS1_24CollectiveEpilogueBwdGQAISA_fSD_Li256ELb1ELb0EEENS1_19SingleTileSchedulerILb1ELb0ELb0ELi128EEEEEEEEEvNT_6ParamsE$_ZZN4cuteplIJNS_15ArithmeticTupleIJiiEEEEJNS_1CILi0EEEiiiEEEDaRKNS1_IJDpT_EEERKNS1_IJDpT0_EEEENKUlDpRKT_E_clIJS2_iiiEEEDaSI_)
        /*20b64*/ 	.word	0x00000000


	//----- nvinfo : EIATTR_FRAME_SIZE
	.align		4
.L_22342:
        /*20b68*/ 	.byte	0x04, 0x11
        /*20b6a*/ 	.short	(.L_22344 - .L_22343)
	.align		4
.L_22343:
        /*20b6c*/ 	.word	index@($_ZN7cutlass13device_kernelIN5flash19enable_sm80_to_sm89INS1_16FlashAttnBwdSm80INS1_25CollectiveMainloopBwdSm80ILi2ELi2EN4cute5tupleIJNS5_1CILi64EEENS7_ILi128EEES8_EEENS_10bfloat16_tEfNS_4arch4Sm80ELb0ELb0ELb1ELb1ELb0ELb0ELb0ELb0ELi2ELi2ELi4ELi2ELb1EEENS1_24CollectiveEpilogueBwdGQAISA_fSD_Li256ELb1ELb0EEENS1_19SingleTileSchedulerILb1ELb0ELb0ELi128EEEEEEEEEvNT_6ParamsE$_ZZN4cuteplIJNS_15ArithmeticTupleIJiEEEEJNS1_IJNS_1CILi0EEEiEEEEEEDaRKNS1_IJDpT_EEERKNS1_IJDpT0_EEEENKUlDpRKT_E_clIJNS1_IJiiEEEEEEDaSJ_)
        /*20b70*/ 	.word	0x00000000


	//----- nvinfo : EIATTR_FRAME_SIZE
	.align		4
.L_22344:
        /*20b74*/ 	.byte	0x04, 0x11
        /*20b76*/ 	.short	(.L_22346 - .L_22345)
	.align		4
.L_22345:
        /*20b78*/ 	.word	index@($_ZN7cutlass13device_kernelIN5flash19enable_sm80_to_sm89INS1_16FlashAttnBwdSm80INS1_25CollectiveMainloopBwdSm80ILi2ELi2EN4cute5tupleIJNS5_1CILi64EEENS7_ILi128EEES8_EEENS_10bfloat16_tEfNS_4arch4Sm80ELb0ELb0ELb1ELb1ELb0ELb0ELb0ELb0ELi2ELi2ELi4ELi2ELb1EEENS1_24CollectiveEpilogueBwdGQAISA_fSD_Li256ELb1ELb0EEENS1_19SingleTileSchedulerILb1ELb0ELb0ELi128EEEEEEEEEvNT_6ParamsE$_ZZN4cute9transformINS_15ArithmeticTupleIJiiEEEZNS_14transform_leafIS2_RNS_8identityEEEDaRKT_OT0_EUlRKT_E_EEDaS8_SA_ENKUlDpSD_E_clIJiiEEEDaSF_)
        /*20b7c*/ 	.word	0x00000000


	//----- nvinfo : EIATTR_FRAME_SIZE
	.align		4
.L_22346:
        /*20b80*/ 	.byte	0x04, 0x11
        /*20b82*/ 	.short	(.L_22348 - .L_22347)
	.align		4
.L_22347:
        /*20b84*/ 	.word	index@($_ZN7cutlass13device_kernelIN5flash19enable_sm80_to_sm89INS1_16FlashAttnBwdSm80INS1_25CollectiveMainloopBwdSm80ILi2ELi2EN4cute5tupleIJNS5_1CILi64EEENS7_ILi128EEES8_EEENS_10bfloat16_tEfNS_4arch4Sm80ELb0ELb0ELb1ELb1ELb0ELb0ELb0ELb0ELi2ELi2ELi4ELi2ELb1EEENS1_24CollectiveEpilogueBwdGQAISA_fSD_Li256ELb1ELb0EEENS1_19SingleTileSchedulerILb1ELb0ELb0ELi128EEEEEEEEEvNT_6ParamsE$_ZZN4cute9transformINS_15ArithmeticTupleIJNS1_IJiiEEEiiiEEEZNS_14transform_leafIS3_NS_8identityEEEDaRKT_OT0_EUlRKT_E_EEDaS8_SA_ENKUlDpSD_E_clIJNS_5tupleIJiiEEEiiiEEEDaSF_)
        /*20b88*/ 	.word	0x00000000


	//----- nvinfo : EIATTR_FRAME_SIZE
	.align		4
.L_22348:
        /*20b8c*/ 	.byte	0x04, 0x11
        /*20b8e*/ 	.short	(.L_22350 - .L_22349)
	.align		4
.L_22349:
        /*20b90*/ 	.word	index@($_ZN7cutlass13device_kernelIN5flash19enable_sm80_to_sm89INS1_16FlashAttnBwdSm80INS1_25CollectiveMainloopBwdSm80ILi2ELi2EN4cute5tupleIJNS5_1CILi64EEENS7_ILi128EEES8_EEENS_10bfloat16_tEfNS_4arch4Sm80ELb0ELb0ELb1ELb1ELb0ELb0ELb0ELb0ELi2ELi2ELi4ELi2ELb1EEENS1_24CollectiveEpilogueBwdGQAISA_fSD_Li256ELb1ELb0EEENS1_19SingleTileSchedulerILb1ELb0ELb0ELi128EEEEEEEEEvNT_6ParamsE$_ZZN4cute7idx2crdINS_5tupleIJiEEENS1_IJNS1_IJNS1_IJNS_1CILi8EEENS3_ILi2EEEEEES5_S5_NS3_ILi4EEEEEEEEEEEDaRKT_RKT0_ENKUlRKT_RKT0_E_clIiS8_EEDaSI_SL_)
        /*20b94*/ 	.word	0x00000000


	//----- nvinfo : EIATTR_FRAME_SIZE
	.align		4
.L_22350:
        /*20b98*/ 	.byte	0x04, 0x11
        /*20b9a*/ 	.short	(.L_22352 - .L_22351)
	.align		4
.L_22351:
        /*20b9c*/ 	.word	index@($_ZN7cutlass13device_kernelIN5flash19enable_sm80_to_sm89INS1_16FlashAttnBwdSm80INS1_25CollectiveMainloopBwdSm80ILi2ELi2EN4cute5tupleIJNS5_1CILi64EEENS7_ILi128EEES8_EEENS_10bfloat16_tEfNS_4arch4Sm80ELb0ELb0ELb1ELb1ELb0ELb0ELb0ELb0ELi2ELi2ELi4ELi2ELb1EEENS1_24CollectiveEpilogueBwdGQAISA_fSD_Li256ELb1ELb0EEENS1_19SingleTileSchedulerILb1ELb0ELb0ELi128EEEEEEEEEvNT_6ParamsE$_ZZN4cute7idx2crdINS_5tupleIJiEEENS1_IJNS1_IJNS1_IJNS_1CILi8EEENS3_ILi2EEEEEES5_NS3_ILi4EEES5_EEEEEEEEDaRKT_RKT0_ENKUlRKT_RKT0_E_clIiS8_EEDaSI_SL_)
        /*20ba0*/ 	.word	0x00000000


	//----- nvinfo : EIATTR_FRAME_SIZE
	.align		4
.L_22352:
        /*20ba4*/ 	.byte	0x04, 0x11
        /*20ba6*/ 	.short	(.L_22354 - .L_22353)
	.align		4
.L_22353:
        /*20ba8*/ 	.word	index@($_ZN7cutlass13device_kernelIN5flash19enable_sm80_to_sm89INS1_16FlashAttnBwdSm80INS1_25CollectiveMainloopBwdSm80ILi2ELi2EN4cute5tupleIJNS5_1CILi64EEENS7_ILi128EEES8_EEENS_10bfloat16_tEfNS_4arch4Sm80ELb0ELb0ELb1ELb1ELb0ELb0ELb0ELb0ELi2ELi2ELi4ELi2ELb1EEENS1_24CollectiveEpilogueBwdGQAISA_fSD_Li256ELb1ELb0EEENS1_19SingleTileSchedulerILb1ELb0ELb0ELi128EEEEEEEEEvNT_6ParamsE$_ZZN4cute5sliceINS_5tupleIJNS_10UnderscoreES2_S2_iEEENS1_IJNS1_IJNS_1CILi1EEENS4_ILi0EEEEEElS6_lEEEEEDaRKT_RKT0_ENKUlRKT_RKT0_E_clIS2_lEEDaSH_SK_)
        /*20bac*/ 	.word	0x00000000


	//----- nvinfo : EIATTR_FRAME_SIZE
	.align		4
.L_22354:
        /*20bb0*/ 	.byte	0x04, 0x11
        /*20bb2*/ 	.short	(.L_22356 - .L_22355)
	.align		4
.L_22355:
        /*20bb4*/ 	.word	index@($_ZN7cutlass13device_kernelIN5flash19enable_sm80_to_sm89INS1_16FlashAttnBwdSm80INS1_25CollectiveMainloopBwdSm80ILi2ELi2EN4cute5tupleIJNS5_1CILi64EEENS7_ILi128EEES8_EEENS_10bfloat16_tEfNS_4arch4Sm80ELb0ELb0ELb1ELb1ELb0ELb0ELb0ELb0ELi2ELi2ELi4ELi2ELb1EEENS1_24CollectiveEpilogueBwdGQAISA_fSD_Li256ELb1ELb0EEENS1_19SingleTileSchedulerILb1ELb0ELb0ELi128EEEEEEEEEvNT_6ParamsE$_ZZN4cute19as_arithmetic_tupleINS_15ArithmeticTupleIJiiEEEEEDaRKT_ENKUlRKT_E_clIiEEDaS8_)
        /*20bb8*/ 	.word	0x00000000


	//----- nvinfo : EIATTR_FRAME_SIZE
	.align		4
.L_22356:
        /*20bbc*/ 	.byte	0x04, 0x11
        /*20bbe*/ 	.short	(.L_22358 - .L_22357)
	.align		4
.L_22357:
        /*20bc0*/ 	.word	index@($_ZN7cutlass13device_kernelIN5flash19enable_sm80_to_sm89INS1_16FlashAttnBwdSm80INS1_25CollectiveMainloopBwdSm80ILi2ELi2EN4cute5tupleIJNS5_1CILi64EEENS7_ILi128EEES8_EEENS_10bfloat16_tEfNS_4arch4Sm80ELb0ELb0ELb1ELb1ELb0ELb0ELb0ELb0ELi2ELi2ELi4ELi2ELb1EEENS1_24CollectiveEpilogueBwdGQAISA_fSD_Li256ELb1ELb0EEENS1_19SingleTileSchedulerILb1ELb0ELb0ELi128EEEEEEEEEvNT_6ParamsE$_ZZN4cute19as_arithmetic_tupleINS_15ArithmeticTupleIJiiEEEEEDaRKT_ENKUlDpRKT_E_clIJiiEEEDaS9_)
        /*20bc4*/ 	.word	0x00000000


	//----- nvinfo : EIATTR_FRAME_SIZE
	.align		4
.L_22358:
        /*20bc8*/ 	.byte	0x04, 0x11
        /*20bca*/ 	.short	(.L_22360 - .L_22359)
	.align		4
.L_22359:
        /*20bcc*/ 	.word	index@($_ZN7cutlass13device_kernelIN5flash19enable_sm80_to_sm89INS1_16FlashAttnBwdSm80INS1_25CollectiveMainloopBwdSm80ILi2ELi2EN4cute5tupleIJNS5_1CILi64EEENS7_ILi128EEES8_EEENS_10bfloat16_tEfNS_4arch4Sm80ELb0ELb0ELb1ELb1ELb0ELb0ELb0ELb0ELi2ELi2ELi4ELi2ELb1EEENS1_24CollectiveEpilogueBwdGQAISA_fSD_Li256ELb1ELb0EEENS1_19SingleTileSchedulerILb1ELb0ELb0ELi128EEEEEEEEEvNT_6ParamsE$_ZZN4cute19as_arithmetic_tupleINS_15ArithmeticTupleIJNS1_IJiiEEEiiiEEEEEDaRKT_ENKUlRKT_E_clIiEEDaS9_)
        /*20bd0*/ 	.word	0x00000000


	//----- nvinfo : EIATTR_FRAME_SIZE
	.align		4
.L_22360:
        /*20bd4*/ 	.byte	0x04, 0x11
        /*20bd6*/ 	.short	(.L_22362 - .L_22361)
	.align		4
.L_22361:
        /*20bd8*/ 	.word	index@($_ZN7cutlass13device_kernelIN5flash19enable_sm80_to_sm89INS1_16FlashAttnBwdSm80INS1_25CollectiveMainloopBwdSm80ILi2ELi2EN4cute5tupleIJNS5_1CILi64EEENS7_ILi128EEES8_EEENS_10bfloat16_tEfNS_4arch4Sm80ELb0ELb0ELb1ELb1ELb0ELb0ELb0ELb0ELi2ELi2ELi4ELi2ELb1EEENS1_24CollectiveEpilogueBwdGQAISA_fSD_Li256ELb1ELb0EEENS1_19SingleTileSchedulerILb1ELb0ELb0ELi128EEEEEEEEEvNT_6ParamsE$_ZZN4cute19as_arithmetic_tupleINS_15ArithmeticTupleIJNS1_IJiiEEEiiiEEEEEDaRKT_ENKUlRKT_E_clIS2_EEDaS9_)
        /*20bdc*/ 	.word	0x00000000


	//----- nvinfo : EIATTR_FRAME_SIZE
	.align		4
.L_22362:
        /*20be0*/ 	.byte	0x04, 0x11
        /*20be2*/ 	.short	(.L_22364 - .L_22363)
	.align		4
.L_22363:
        /*20be4*/ 	.word	index@($_ZN7cutlass13device_kernelIN5flash19enable_sm80_to_sm89INS1_16FlashAttnBwdSm80INS1_25CollectiveMainloopBwdSm80ILi2ELi2EN4cute5tupleIJNS5_1CILi64EEENS7_ILi128EEES8_EEENS_10bfloat16_tEfNS_4arch4Sm80ELb0ELb0ELb1ELb1ELb0ELb0ELb0ELb0ELi2ELi2ELi4ELi2ELb1EEENS1_24CollectiveEpilogueBwdGQAISA_fSD_Li256ELb1ELb0EEENS1_19SingleTileSchedulerILb1ELb0ELb0ELi128EEEEEEEEEvNT_6ParamsE$_ZZN4cute19as_arithmetic_tupleINS_15ArithmeticTupleIJNS1_IJiiEEEiiiEEEEEDaRKT_ENKUlDpRKT_E_clIJS2_iiiEEEDaSA_)
        /*20be8*/ 	.word	0x00000000


	//----- nvinfo : EIATTR_FRAME_SIZE
	.align		4
.L_22364:
        /*20bec*/ 	.byte	0x04, 0x11
        /*20bee*/ 	.short	(.L_22366 - .L_22365)
	.align		4
.L_22365:
        /*20bf0*/ 	.word	index@($_ZN7cutlass13device_kernelIN5flash19enable_sm80_to_sm89INS1_16FlashAttnBwdSm80INS1_25CollectiveMainloopBwdSm80ILi2ELi2EN4cute5tupleIJNS5_1CILi64EEENS7_ILi128EEES8_EEENS_10bfloat16_tEfNS_4arch4Sm80ELb0ELb0ELb1ELb1ELb0ELb0ELb0ELb0ELi2ELi2ELi4ELi2ELb1EEENS1_24CollectiveEpilogueBwdGQAISA_fSD_Li256ELb1ELb0EEENS1_19SingleTileSchedulerILb1ELb0ELb0ELi128EEEEEEEEEvNT_6ParamsE$_ZZN4cute14transform_leafINS_15ArithmeticTupleIJiiEEERNS_8identityEEEDaRKT_OT0_ENKUlRKT_E_clIiEEDaSC_)
        /*20bf4*/ 	.word	0x00000000


	//----- nvinfo : EIATTR_FRAME_SIZE
	.align		4
.L_22366:
        /*20bf8*/ 	.byte	0x04, 0x11
        /*20bfa*/ 	.short	(.L_22368 - .L_22367)
	.align		4
.L_22367:
        /*20bfc*/ 	.word	index@($_ZN7cutlass13device_kernelIN5flash19enable_sm80_to_sm89INS1_16FlashAttnBwdSm80INS1_25CollectiveMainloopBwdSm80ILi2ELi2EN4cute5tupleIJNS5_1CILi64EEENS7_ILi128EEES8_EEENS_10bfloat16_tEfNS_4arch4Sm80ELb0ELb0ELb1ELb1ELb0ELb0ELb0ELb0ELi2ELi2ELi4ELi2ELb1EEENS1_24CollectiveEpilogueBwdGQAISA_fSD_Li256ELb1ELb0EEENS1_19SingleTileSchedulerILb1ELb0ELb0ELi128EEEEEEEEEvNT_6ParamsE$_ZZN4cute14transform_leafINS_15ArithmeticTupleIJNS1_IJiiEEEiiiEEENS_8identityEEEDaRKT_OT0_ENKUlRKT_E_clIiEEDaSC_)
        /*20c00*/ 	.word	0x00000000


	//----- nvinfo : EIATTR_FRAME_SIZE
	.align		4
.L_22368:
        /*20c04*/ 	.byte	0x04, 0x11
        /*20c06*/ 	.short	(.L_22370 - .L_22369)
	.align		4
.L_22369:
        /*20c08*/ 	.word	index@($_ZN7cutlass13device_kernelIN5flash19enable_sm80_to_sm89INS1_16FlashAttnBwdSm80INS1_25CollectiveMainloopBwdSm80ILi2ELi2EN4cute5tupleIJNS5_1CILi64EEENS7_ILi128EEES8_EEENS_10bfloat16_tEfNS_4arch4Sm80ELb0ELb0ELb1ELb1ELb0ELb0ELb0ELb0ELi2ELi2ELi4ELi2ELb1EEENS1_24CollectiveEpilogueBwdGQAISA_fSD_Li256ELb1ELb0EEENS1_19SingleTileSchedulerILb1ELb0ELb0ELi128EEEEEEEEEvNT_6ParamsE$_ZZN4cute14transform_leafINS_15ArithmeticTupleIJNS1_IJiiEEEiiiEEENS_8identityEEEDaRKT_OT0_ENKUlRKT_E_clIS2_EEDaSC_)
        /*20c0c*/ 	.word	0x00000000


	//----- nvinfo : EIATTR_FRAME_SIZE
	.align		4
.L_22370:
        /*20c10*/ 	.byte	0x04, 0x11
        /*20c12*/ 	.short	(.L_22372 - .L_22371)
	.align		4
.L_22371:
        /*20c14*/ 	.word	index@($_ZN7cutlass13device_kernelIN5flash19enable_sm80_to_sm89INS1_16FlashAttnBwdSm80INS1_25CollectiveMainloopBwdSm80ILi2ELi2EN4cute5tupleIJNS5_1CILi64EEENS7_ILi128EEES8_EEENS_10bfloat16_tEfNS_4arch4Sm80ELb0ELb0ELb1ELb1ELb0ELb0ELb0ELb0ELi2ELi2ELi4ELi2ELb1EEENS1_24CollectiveEpilogueBwdGQAISA_fSD_Li256ELb1ELb0EEENS1_19SingleTileSchedulerILb1ELb0ELb0ELi128EEEEEEEEEvNT_6ParamsE$_ZZN4cute12filter_tupleINS_5tupleIJNS_10UnderscoreES2_S2_iEEENS1_IJNS1_IJNS_1CILi1EEENS4_ILi0EEEEEElS6_lEEEZNS_5sliceIS3_S8_EEDaRKT_RKT0_EUlRKT_RKT0_E_EEDaSC_SF_OT1_ENKUlDpSI_E_clIJNS1_IJS7_EEENS1_IJlEEENS1_IJS6_EEENS1_IJEEEEEEDaSP_)
        /*20c18*/ 	.word	0x00000000


	//----- nvinfo : EIATTR_FRAME_SIZE
	.align		4
.L_22372:
        /*20c1c*/ 	.byte	0x04, 0x11
        /*20c1e*/ 	.short	(.L_22374 - .L_22373)
	.align		4
.L_22373:
        /*20c20*/ 	.word	index@($_ZN7cutlass13device_kernelIN5flash19enable_sm80_to_sm89INS1_16FlashAttnBwdSm80INS1_25CollectiveMainloopBwdSm80ILi2ELi2EN4cute5tupleIJNS5_1CILi64EEENS7_ILi128EEES8_EEENS_10bfloat16_tEfNS_4arch4Sm80ELb0ELb0ELb1ELb1ELb0ELb0ELb0ELb0ELi2ELi2ELi4ELi2ELb1EEENS1_24CollectiveEpilogueBwdGQAISA_fSD_Li256ELb1ELb0EEENS1_19SingleTileSchedulerILb1ELb0ELb0ELi128EEEEEEEEEvNT_6ParamsE$_ZN73_INTERNAL_24fd9406_37_flash_bwd_hdim64_bf16_softcap_sm80_cu_3fbc093a_291824__cvta_generic_to_sharedEPKv)
        /*20c24*/ 	.word	0x00000000


	//----- nvinfo : EIATTR_FRAME_SIZE
	.align		4
.L_22374:
        /*20c28*/ 	.byte	0x04, 0x11
        /*20c2a*/ 	.short	(.L_22376 - .L_22375)
	.align		4
.L_22375:
        /*20c2c*/ 	.word	index@($_ZN7cutlass13device_kernelIN5flash19enable_sm80_to_sm89INS1_16FlashAttnBwdSm80INS1_25CollectiveMainloopBwdSm80ILi2ELi2EN4cute5tupleIJNS5_1CILi64EEENS7_ILi128EEES8_EEENS_10bfloat16_tEfNS_4arch4Sm80ELb0ELb0ELb1ELb1ELb0ELb0ELb0ELb0ELi2ELi2ELi4ELi2ELb1EEENS1_24CollectiveEpilogueBwdGQAISA_fSD_Li256ELb1ELb0EEENS1_19SingleTileSchedulerILb1ELb0ELb0ELi128EEEEEEEEEvNT_6ParamsE$_ZN4cute8smem_ptrIPfECI1NS_12iter_adaptorIS1_S2_EEES1_)
        /*20c30*/ 	.word	0x00000000


	//----- nvinfo : EIATTR_FRAME_SIZE
	.align		4
.L_22376:
        /*20c34*/ 	.byte	0x04, 0x11
        /*20c36*/ 	.short	(.L_22378 - .L_22377)
	.align		4
.L_22377:
        /*20c38*/ 	.word	index@($_ZN7cutlass13device_kernelIN5flash19enable_sm80_to_sm89INS1_16FlashAttnBwdSm80INS1_25CollectiveMainloopBwdSm80ILi2ELi2EN4cute5tupleIJNS5_1CILi64EEENS7_ILi128EEES8_EEENS_10bfloat16_tEfNS_4arch4Sm80ELb0ELb0ELb1ELb1ELb0ELb0ELb0ELb0ELi2ELi2ELi4ELi2ELb1EEENS1_24CollectiveEpilogueBwdGQAISA_fSD_Li256ELb1ELb0EEENS1_19SingleTileSchedulerILb1ELb0ELb0ELi128EEEEEEEEEvNT_6ParamsE$_ZN4cute8smem_ptrIPN7cutlass9uint128_tEECI1NS_12iter_adaptorIS3_S4_EEES3_)
        /*20c3c*/ 	.word	0x00000000


	//----- nvinfo : EIATTR_FRAME_SIZE
	.align		4
.L_22378:
        /*20c40*/ 	.byte	0x04, 0x11
        /*20c42*/ 	.short	(.L_22380 - .L_22379)
	.align		4
.L_22379:
        /*20c44*/ 	.word	index@($_ZN7cutlass13device_kernelIN5flash19enable_sm80_to_sm89INS1_16FlashAttnBwdSm80INS1_25CollectiveMainloopBwdSm80ILi2ELi2EN4cute5tupleIJNS5_1CILi64EEENS7_ILi128EEES8_EEENS_10bfloat16_tEfNS_4arch4Sm80ELb0ELb0ELb1ELb1ELb0ELb0ELb0ELb0ELi2ELi2ELi4ELi2ELb1EEENS1_24CollectiveEpilogueBwdGQAISA_fSD_Li256ELb1ELb0EEENS1_19SingleTileSchedulerILb1ELb0ELb0ELi128EEEEEEEEEvNT_6ParamsE$_ZN4cute8smem_ptrIPN7cutlass10bfloat16_tEECI1NS_12iter_adaptorIS3_S4_EEES3_)
        /*20c48*/ 	.word	0x00000000


	//----- nvinfo : EIATTR_FRAME_SIZE
	.align		4
.L_22380:
        /*20c4c*/ 	.byte	0x04, 0x11
        /*20c4e*/ 	.short	(.L_22382 - .L_22381)
	.align		4
.L_22381:
        /*20c50*/ 	.word	index@($_ZN7cutlass13device_kernelIN5flash19enable_sm80_to_sm89INS1_16FlashAttnBwdSm80INS1_25CollectiveMainloopBwdSm80ILi2ELi2EN4cute5tupleIJNS5_1CILi64EEENS7_ILi128EEES8_EEENS_10bfloat16_tEfNS_4arch4Sm80ELb0ELb0ELb1ELb1ELb0ELb0ELb0ELb0ELi2ELi2ELi4ELi2ELb1EEENS1_24CollectiveEpilogueBwdGQAISA_fSD_Li256ELb1ELb0EEENS1_19SingleTileSchedulerILb1ELb0ELb0ELi128EEEEEEEEEvNT_6ParamsE$_ZN4cute8gmem_ptrIPKfECI1NS_12iter_adaptorIS2_S3_EEES2_)
        /*20c54*/ 	.word	0x00000000


	//----- nvinfo : EIATTR_FRAME_SIZE
	.align		4
.L_22382:
        /*20c58*/ 	.byte	0x04, 0x11
        /*20c5a*/ 	.short	(.L_22384 - .L_22383)
	.align		4
.L_22383:
        /*20c5c*/ 	.word	index@($_ZN7cutlass13device_kernelIN5flash19enable_sm80_to_sm89INS1_16FlashAttnBwdSm80INS1_25CollectiveMainloopBwdSm80ILi2ELi2EN4cute5tupleIJNS5_1CILi64EEENS7_ILi128EEES8_EEENS_10bfloat16_tEfNS_4arch4Sm80ELb0ELb0ELb1ELb1ELb0ELb0ELb0ELb0ELi2ELi2ELi4ELi2ELb1EEENS1_24CollectiveEpilogueBwdGQAISA_fSD_Li256ELb1ELb0EEENS1_19SingleTileSchedulerILb1ELb0ELb0ELi128EEEEEEEEEvNT_6ParamsE$_ZN4cute8gmem_ptrIPKN7cutlass9uint128_tEECI1NS_12iter_adaptorIS4_S5_EEES4_)
        /*20c60*/ 	.word	0x00000000


	//----- nvinfo : EIATTR_FRAME_SIZE
	.align		4
.L_22384:
        /*20c64*/ 	.byte	0x04, 0x11
        /*20c66*/ 	.short	(.L_22386 - .L_22385)
	.align		4
.L_22385:
        /*20c68*/ 	.word	index@($_ZN7cutlass13device_kernelIN5flash19enable_sm80_to_sm89INS1_16FlashAttnBwdSm80INS1_25CollectiveMainloopBwdSm80ILi2ELi2EN4cute5tupleIJNS5_1CILi64EEENS7_ILi128EEES8_EEENS_10bfloat16_tEfNS_4arch4Sm80ELb0ELb0ELb1ELb1ELb0ELb0ELb0ELb0ELi2ELi2ELi4ELi2ELb1EEENS1_24CollectiveEpilogueBwdGQAISA_fSD_Li256ELb1ELb0EEENS1_19SingleTileSchedulerILb1ELb0ELb0ELi128EEEEEEEEEvNT_6ParamsE$_ZN4cute8gmem_ptrIPKN7cutlass10bfloat16_tEECI1NS_12iter_adaptorIS4_S5_EEES4_)
        /*20c6c*/ 	.word	0x00000000


	//----- nvinfo : EIATTR_FRAME_SIZE
	.align		4
.L_22386:
        /*20c70*/ 	.byte	0x04, 0x11
        /*20c72*/ 	.short	(.L_22388 - .L_22387)
	.align		4
.L_22387:
        /*20c74*/ 	.word	index@($_ZN7cutlass13device_kernelIN5flash19enable_sm80_to_sm89INS1_16FlashAttnBwdSm80INS1_25CollectiveMainloopBwdSm80ILi2ELi2EN4cute5tupleIJNS5_1CILi64EEENS7_ILi128EEES8_EEENS_10bfloat16_tEfNS_4arch4Sm80ELb0ELb0ELb1ELb1ELb0ELb0ELb0ELb0ELi2ELi2ELi4ELi2ELb1EEENS1_24CollectiveEpilogueBwdGQAISA_fSD_Li256ELb1ELb0EEENS1_19SingleTileSchedulerILb1ELb0ELb0ELi128EEEEEEEEEvNT_6ParamsE$_ZN4cute5tupleIJiiEEC2ERKiS3_)
        /*20c78*/ 	.word	0x00000000


	//----- nvinfo : EIATTR_FRAME_SIZE
	.align		4
.L_22388:
        /*20c7c*/ 	.byte	0x04, 0x11
        /*20c7e*/ 	.short	(.L_22390 - .L_22389)
	.align		4
.L_22389:
        /*20c80*/ 	.word	index@($_ZN7cutlass13device_kernelIN5flash19enable_sm80_to_sm89INS1_16FlashAttnBwdSm80INS1_25CollectiveMainloopBwdSm80ILi2ELi2EN4cute5tupleIJNS5_1CILi64EEENS7_ILi128EEES8_EEENS_10bfloat16_tEfNS_4arch4Sm80ELb0ELb0ELb1ELb1ELb0ELb0ELb0ELb0ELi2ELi2ELi4ELi2ELb1EEENS1_24CollectiveEpilogueBwdGQAISA_fSD_Li256ELb1ELb0EEENS1_19SingleTileSchedulerILb1ELb0ELb0ELi128EEEEEEEEEvNT_6ParamsE$_ZN4cute5tupleIJiNS_1CILi0EEEEEC2ERKiRKS2_)
        /*20c84*/ 	.word	0x00000000


	//----- nvinfo : EIATTR_FRAME_SIZE
	.align		4
.L_22390:
        /*20c88*/ 	.byte	0x04, 0x11
        /*20c8a*/ 	.short	(.L_22392 - .L_22391)
	.align		4
.L_22391:
        /*20c8c*/ 	.word	index@($_ZN7cutlass13device_kernelIN5flash19enable_sm80_to_sm89INS1_16FlashAttnBwdSm80INS1_25CollectiveMainloopBwdSm80ILi2ELi2EN4cute5tupleIJNS5_1CILi64EEENS7_ILi128EEES8_EEENS_10bfloat16_tEfNS_4arch4Sm80ELb0ELb0ELb1ELb1ELb0ELb0ELb0ELb0ELi2ELi2ELi4ELi2ELb1EEENS1_24CollectiveEpilogueBwdGQAISA_fSD_Li256ELb1ELb0EEENS1_19SingleTileSchedulerILb1ELb0ELb0ELi128EEEEEEEEEvNT_6ParamsE$_ZN4cute5tupleIJiEEC2ERKi)
        /*20c90*/ 	.word	0x00000000


	//----- nvinfo : EIATTR_FRAME_SIZE
	.align		4
.L_22392:
        /*20c94*/ 	.byte	0x04, 0x11
        /*20c96*/ 	.short	(.L_22394 - .L_22393)
	.align		4
.L_22393:
        /*20c98*/ 	.word	index@($_ZN7cutlass13device_kernelIN5flash19enable_sm80_to_sm89INS1_16FlashAttnBwdSm80INS1_25CollectiveMainloopBwdSm80ILi2ELi2EN4cute5tupleIJNS5_1CILi64EEENS7_ILi128EEES8_EEENS_10bfloat16_tEfNS_4arch4Sm80ELb0ELb0ELb1ELb1ELb0ELb0ELb0ELb0ELi2ELi2ELi4ELi2ELb1EEENS1_24CollectiveEpilogueBwdGQAISA_fSD_Li256ELb1ELb0EEENS1_19SingleTileSchedulerILb1ELb0ELb0ELi128EEEEEEEEEvNT_6ParamsE$_ZN4cute5tupleIJNS_1CILi0EEEiiiEEC2ERKS2_RKiS7_S7_)
        /*20c9c*/ 	.word	0x00000000


	//----- nvinfo : EIATTR_FRAME_SIZE
	.align		4
.L_22394:
        /*20ca0*/ 	.byte	0x04, 0x11
        /*20ca2*/ 	.short	(.L_22396 - .L_22395)
	.align		4
.L_22395:
        /*20ca4*/ 	.word	index@($_ZN7cutlass13device_kernelIN5flash19enable_sm80_to_sm89INS1_16FlashAttnBwdSm80INS1_25CollectiveMainloopBwdSm80ILi2ELi2EN4cute5tupleIJNS5_1CILi64EEENS7_ILi128EEES8_EEENS_10bfloat16_tEfNS_4arch4Sm80ELb0ELb0ELb1ELb1ELb0ELb0ELb0ELb0ELi2ELi2ELi4ELi2ELb1EEENS1_24CollectiveEpilogueBwdGQAISA_fSD_Li256ELb1ELb0EEENS1_19SingleTileSchedulerILb1ELb0ELb0ELi128EEEEEEEEEvNT_6ParamsE$_ZN4cute5tupleIJNS_1CILi0EEEiEEC2ERKS2_RKi)
        /*20ca8*/ 	.word	0x00000000


	//----- nvinfo : EIATTR_FRAME_SIZE
	.align		4
.L_22396:
        /*20cac*/ 	.byte	0x04, 0x11
        /*20cae*/ 	.short	(.L_22398 - .L_22397)
	.align		4
.L_22397:
        /*20cb0*/ 	.word	index@($_ZN7cutlass13device_kernelIN5flash19enable_sm80_to_sm89INS1_16FlashAttnBwdSm80INS1_25CollectiveMainloopBwdSm80ILi2ELi2EN4cute5tupleIJNS5_1CILi64EEENS7_ILi128EEES8_EEENS_10bfloat16_tEfNS_4arch4Sm80ELb0ELb0ELb1ELb1ELb0ELb0ELb0ELb0ELi2ELi2ELi4ELi2ELb1EEENS1_24CollectiveEpilogueBwdGQAISA_fSD_Li256ELb1ELb0EEENS1_19SingleTileSchedulerILb1ELb0ELb0ELi128EEEEEEEEEvNT_6ParamsE$_ZN4cute5tupleIJNS_1CILi0EEES2_iiEEC2ERKS2_S5_RKiS7_)
        /*20cb4*/ 	.word	0x00000000


	//----- nvinfo : EIATTR_FRAME_SIZE
	.align		4
.L_22398:
        /*20cb8*/ 	.byte	0x04, 0x11
        /*20cba*/ 	.short	(.L_22400 - .L_22399)
	.align		4
.L_22399:
        /*20cbc*/ 	.word	index@($_ZN7cutlass13device_kernelIN5flash19enable_sm80_to_sm89INS1_16FlashAttnBwdSm80INS1_25CollectiveMainloopBwdSm80ILi2ELi2EN4cute5tupleIJNS5_1CILi64EEENS7_ILi128EEES8_EEENS_10bfloat16_tEfNS_4arch4Sm80ELb0ELb0ELb1ELb1ELb0ELb0ELb0ELb0ELi2ELi2ELi4ELi2ELb1EEENS1_24CollectiveEpilogueBwdGQAISA_fSD_Li256ELb1ELb0EEENS1_19SingleTileSchedulerILb1ELb0ELb0ELi128EEEEEEEEEvNT_6ParamsE$_ZN4cute5tupleIJNS_1CILi0EEES2_iEEC2ERKS2_S5_RKi)
        /*20cc0*/ 	.word	0x00000000


	//----- nvinfo : EIATTR_FRAME_SIZE
	.align		4
.L_22400:
        /*20cc4*/ 	.byte	0x04, 0x11
        /*20cc6*/ 	.short	(.L_22402 - .L_22401)
	.align		4
.L_22401:
        /*20cc8*/ 	.word	index@($_ZN7cutlass13device_kernelIN5flash19enable_sm80_to_sm89INS1_16FlashAttnBwdSm80INS1_25CollectiveMainloopBwdSm80ILi2ELi2EN4cute5tupleIJNS5_1CILi64EEENS7_ILi128EEES8_EEENS_10bfloat16_tEfNS_4arch4Sm80ELb0ELb0ELb1ELb1ELb0ELb0ELb0ELb0ELi2ELi2ELi4ELi2ELb1EEENS1_24CollectiveEpilogueBwdGQAISA_fSD_Li256ELb1ELb0EEENS1_19SingleTileSchedulerILb1ELb0ELb0ELi128EEEEEEEEEvNT_6ParamsE$_ZN4cute5tupleIJNS_1CILi0EEES2_S2_iEEC2ERKS2_S5_S5_RKi)
        /*20ccc*/ 	.word	0x00000000


	//----- nvinfo : EIATTR_FRAME_SIZE
	.align		4
.L_22402:
        /*20cd0*/ 	.byte	0x04, 0x11
        /*20cd2*/ 	.short	(.L_22404 - .L_22403)
	.align		4
.L_22403:
        /*20cd4*/ 	.word	index@($_ZN7cutlass13device_kernelIN5flash19enable_sm80_to_sm89INS1_16FlashAttnBwdSm80INS1_25CollectiveMainloopBwdSm80ILi2ELi2EN4cute5tupleIJNS5_1CILi64EEENS7_ILi128EEES8_EEENS_10bfloat16_tEfNS_4arch4Sm80ELb0ELb0ELb1ELb1ELb0ELb0ELb0ELb0ELi2ELi2ELi4ELi2ELb1EEENS1_24CollectiveEpilogueBwdGQAISA_fSD_Li256ELb1ELb0EEENS1_19SingleTileSchedulerILb1ELb0ELb0ELi128EEEEEEEEEvNT_6ParamsE$_ZN4cute5tupleIJNS_15ArithmeticTupleIJiiEEEiiiEEC2ERKS2_RKiS7_S7_)
        /*20cd8*/ 	.word	0x00000000


	//----- nvinfo : EIATTR_FRAME_SIZE
	.align		4
.L_22404:
        /*20cdc*/ 	.byte	0x04, 0x11
        /*20cde*/ 	.short	(.L_22406 - .L_22405)
	.align		4
.L_22405:
        /*20ce0*/ 	.word	index@($_ZN7cutlass13device_kernelIN5flash19enable_sm80_to_sm89INS1_16FlashAttnBwdSm80INS1_25CollectiveMainloopBwdSm80ILi2ELi2EN4cute5tupleIJNS5_1CILi64EEENS7_ILi128EEES8_EEENS_10bfloat16_tEfNS_4arch4Sm80ELb0ELb0ELb1ELb1ELb0ELb0ELb0ELb0ELi2ELi2ELi4ELi2ELb1EEENS1_24CollectiveEpilogueBwdGQAISA_fSD_Li256ELb1ELb0EEENS1_19SingleTileSchedulerILb1ELb0ELb0ELi128EEEEEEEEEvNT_6ParamsE$_ZN4cute5tupleIJNS_15ArithmeticTupleIJiiEEEEEC2ERKS2_)
        /*20ce4*/ 	.word	0x00000000


	//----- nvinfo : EIATTR_FRAME_SIZE
	.align		4
.L_22406:
        /*20ce8*/ 	.byte	0x04, 0x11
        /*20cea*/ 	.short	(.L_22408 - .L_22407)
	.align		4
.L_22407:
        /*20cec*/ 	.word	index@($_ZN7cutlass13device_kernelIN5flash19enable_sm80_to_sm89INS1_16FlashAttnBwdSm80INS1_25CollectiveMainloopBwdSm80ILi2ELi2EN4cute5tupleIJNS5_1CILi64EEENS7_ILi128EEES8_EEENS_10bfloat16_tEfNS_4arch4Sm80ELb0ELb0ELb1ELb1ELb0ELb0ELb0ELb0ELi2ELi2ELi4ELi2ELb1EEENS1_24CollectiveEpilogueBwdGQAISA_fSD_Li256ELb1ELb0EEENS1_19SingleTileSchedulerILb1ELb0ELb0ELi128EEEEEEEEEvNT_6ParamsE$_ZN4cute5tupleIJNS_15ArithmeticTupleIJiEEEEEC2ERKS2_)
        /*20cf0*/ 	.word	0x00000000


	//----- nvinfo : EIATTR_FRAME_SIZE
	.align		4
.L_22408:
        /*20cf4*/ 	.byte	0x04, 0x11
        /*20cf6*/ 	.short	(.L_22410 - .L_22409)
	.align		4
.L_22409:
        /*20cf8*/ 	.word	index@($_ZN7cutlass13device_kernelIN5flash19enable_sm80_to_sm89INS1_16FlashAttnBwdSm80INS1_25CollectiveMainloopBwdSm80ILi2ELi2EN4cute5tupleIJNS5_1CILi64EEENS7_ILi128EEES8_EEENS_10bfloat16_tEfNS_4arch4Sm80ELb0ELb0ELb1ELb1ELb0ELb0ELb0ELb0ELi2ELi2ELi4ELi2ELb1EEENS1_24CollectiveEpilogueBwdGQAISA_fSD_Li256ELb1ELb0EEENS1_19SingleTileSchedulerILb1ELb0ELb0ELi128EEEEEEEEEvNT_6ParamsE$_ZN4cute5tupleIJNS_15ArithmeticTupleIJNS_1CILi0EEEiEEEEEC2ERKS4_)
        /*20cfc*/ 	.word	0x00000000


	//----- nvinfo : EIATTR_FRAME_SIZE
	.align		4
.L_22410:
        /*20d00*/ 	.byte	0x04, 0x11
        /*20d02*/ 	.short	(.L_22412 - .L_22411)
	.align		4
.L_22411:
        /*20d04*/ 	.word	index@($_ZN7cutlass13device_kernelIN5flash19enable_sm80_to_sm89INS1_16FlashAttnBwdSm80INS1_25CollectiveMainloopBwdSm80ILi2ELi2EN4cute5tupleIJNS5_1CILi64EEENS7_ILi128EEES8_EEENS_10bfloat16_tEfNS_4arch4Sm80ELb0ELb0ELb1ELb1ELb0ELb0ELb0ELb0ELi2ELi2ELi4ELi2ELb1EEENS1_24CollectiveEpilogueBwdGQAISA_fSD_Li256ELb1ELb0EEENS1_19SingleTileSchedulerILb1ELb0ELb0ELi128EEEEEEEEEvNT_6ParamsE$_ZN4cute5tupleIJNS0_IJNS0_IJNS_1CILi8EEENS1_ILi1EEEEEENS1_ILi2EEES3_EEENS0_IJNS0_IJS3_NS1_ILi0EEEEEElS7_EEEEEC2ERKS6_RKS9_)
        /*20d08*/ 	.word	0x00000000


	//----- nvinfo : EIATTR_FRAME_SIZE
	.align		4
.L_22412:
        /*20d0c*/ 	.byte	0x04, 0x11
        /*20d0e*/ 	.short	(.L_22414 - .L_22413)
	.align		4
.L_22413:
        /*20d10*/ 	.word	index@($_ZN7cutlass13device_kernelIN5flash19enable_sm80_to_sm89INS1_16FlashAttnBwdSm80INS1_25CollectiveMainloopBwdSm80ILi2ELi2EN4cute5tupleIJNS5_1CILi64EEENS7_ILi128EEES8_EEENS_10bfloat16_tEfNS_4arch4Sm80ELb0ELb0ELb1ELb1ELb0ELb0ELb0ELb0ELi2ELi2ELi4ELi2ELb1EEENS1_24CollectiveEpilogueBwdGQAISA_fSD_Li256ELb1ELb0EEENS1_19SingleTileSchedulerILb1ELb0ELb0ELi128EEEEEEEEEvNT_6ParamsE$_ZN4cute3eso3ESOILb1ELb0EJNS_6LayoutINS_5tupleIJNS3_IJNS_1CILi8EEENS4_ILi1EEEEEENS4_ILi2EEES6_EEENS3_IJNS3_IJS6_NS4_ILi0EEEEEENS4_ILi2048EEESA_EEEEEiEEC2ERKSE_RKi)
        /*20d14*/ 	.word	0x00000000


	//----- nvinfo : EIATTR_FRAME_SIZE
	.align		4
.L_22414:
        /*20d18*/ 	.byte	0x04, 0x11
        /*20d1a*/ 	.short	(.L_22416 - .L_22415)
	.align		4
.L_22415:
        /*20d1c*/ 	.word	index@($_ZN7cutlass13device_kernelIN5flash19enable_sm80_to_sm89INS1_16FlashAttnBwdSm80INS1_25CollectiveMainloopBwdSm80ILi2ELi2EN4cute5tupleIJNS5_1CILi64EEENS7_ILi128EEES8_EEENS_10bfloat16_tEfNS_4arch4Sm80ELb0ELb0ELb1ELb1ELb0ELb0ELb0ELb0ELi2ELi2ELi4ELi2ELb1EEENS1_24CollectiveEpilogueBwdGQAISA_fSD_Li256ELb1ELb0EEENS1_19SingleTileSchedulerILb1ELb0ELb0ELi128EEEEEEEEEvNT_6ParamsE$_ZN4cute3eso3ESOILb1ELb0EJNS_6LayoutINS_5tupleIJNS3_IJNS_1CILi8EEENS4_ILi1EEEEEENS4_ILi2EEES6_EEENS3_IJNS3_IJS6_NS4_ILi0EEEEEENS4_ILi2048EEESA_EEEEENS_10ViewEngineINS_8smem_ptrIPN7cutlass10bfloat16_tEEEEEEEC2ERKSE_RKSL_)
        /*20d20*/ 	.word	0x00000000


	//----- nvinfo : EIATTR_FRAME_SIZE
	.align		4
.L_22416:
        /*20d24*/ 	.byte	0x04, 0x11
        /*20d26*/ 	.short	(.L_22418 - .L_22417)
	.align		4
.L_22417:
        /*20d28*/ 	.word	index@($_ZN7cutlass13device_kernelIN5flash19enable_sm80_to_sm89INS1_16FlashAttnBwdSm80INS1_25CollectiveMainloopBwdSm80ILi2ELi2EN4cute5tupleIJNS5_1CILi64EEENS7_ILi128EEES8_EEENS_10bfloat16_tEfNS_4arch4Sm80ELb0ELb0ELb1ELb1ELb0ELb0ELb0ELb0ELi2ELi2ELi4ELi2ELb1EEENS1_24CollectiveEpilogueBwdGQAISA_fSD_Li256ELb1ELb0EEENS1_19SingleTileSchedulerILb1ELb0ELb0ELi128EEEEEEEEEvNT_6ParamsE$_ZN4cute3eso3ESOILb1ELb0EJNS_6LayoutINS_5tupleIJNS3_IJNS_1CILi8EEENS4_ILi1EEEEEEEEENS3_IJNS3_IJS6_NS4_ILi0EEEEEEEEEEElEEC2ERKSC_RKl)
        /*20d2c*/ 	.word	0x00000000


	//----- nvinfo : EIATTR_FRAME_SIZE
	.align		4
.L_22418:
        /*20d30*/ 	.byte	0x04, 0x11
        /*20d32*/ 	.short	(.L_22420 - .L_22419)
	.align		4
.L_22419:
        /*20d34*/ 	.word	index@($_ZN7cutlass13device_kernelIN5flash19enable_sm80_to_sm89INS1_16FlashAttnBwdSm80INS1_25CollectiveMainloopBwdSm80ILi2ELi2EN4cute5tupleIJNS5_1CILi64EEENS7_ILi128EEES8_EEENS_10bfloat16_tEfNS_4arch4Sm80ELb0ELb0ELb1ELb1ELb0ELb0ELb0ELb0ELi2ELi2ELi4ELi2ELb1EEENS1_24CollectiveEpilogueBwdGQAISA_fSD_Li256ELb1ELb0EEENS1_19SingleTileSchedulerILb1ELb0ELb0ELi128EEEEEEEEEvNT_6ParamsE$_ZN4cute3eso3ESOILb1ELb0EJNS_6LayoutINS_5tupleIJNS3_IJNS_1CILi8EEENS4_ILi1EEEEEEEEENS3_IJNS3_IJS6_NS4_ILi0EEEEEEEEEEEiEEC2ERKSC_RKi)
        /*20d38*/ 	.word	0x00000000


	//----- nvinfo : EIATTR_FRAME_SIZE
	.align		4
.L_22420:
        /*20d3c*/ 	.byte	0x04, 0x11
        /*20d3e*/ 	.short	(.L_22422 - .L_22421)
	.align		4
.L_22421:
        /*20d40*/ 	.word	index@($_ZN7cutlass13device_kernelIN5flash19enable_sm80_to_sm89INS1_16FlashAttnBwdSm80INS1_25CollectiveMainloopBwdSm80ILi2ELi2EN4cute5tupleIJNS5_1CILi64EEENS7_ILi128EEES8_EEENS_10bfloat16_tEfNS_4arch4Sm80ELb0ELb0ELb1ELb1ELb0ELb0ELb0ELb0ELi2ELi2ELi4ELi2ELb1EEENS1_24CollectiveEpilogueBwdGQAISA_fSD_Li256ELb1ELb0EEENS1_19SingleTileSchedulerILb1ELb0ELb0ELi128EEEEEEEEEvNT_6ParamsE$_ZN4cute3eso3ESOILb1ELb0EJNS_6LayoutINS_5tupleIJNS3_IJNS_1CILi8EEENS4_ILi1EEEEEEEEENS3_IJNS3_IJS6_NS4_ILi0EEEEEEEEEEENS_10ViewEngineINS_8smem_ptrIPN7cutlass10bfloat16_tEEEEEEEC2ERKSC_RKSJ_)
        /*20d44*/ 	.word	0x00000000


	//----- nvinfo : EIATTR_FRAME_SIZE
	.align		4
.L_22422:
        /*20d48*/ 	.byte	0x04, 0x11
        /*20d4a*/ 	.short	(.L_22424 - .L_22423)
	.align		4
.L_22423:
        /*20d4c*/ 	.word	index@($_ZN7cutlass13device_kernelIN5flash19enable_sm80_to_sm89INS1_16FlashAttnBwdSm80INS1_25CollectiveMainloopBwdSm80ILi2ELi2EN4cute5tupleIJNS5_1CILi64EEENS7_ILi128EEES8_EEENS_10bfloat16_tEfNS_4arch4Sm80ELb0ELb0ELb1ELb1ELb0ELb0ELb0ELb0ELi2ELi2ELi4ELi2ELb1EEENS1_24CollectiveEpilogueBwdGQAISA_fSD_Li256ELb1ELb0EEENS1_19SingleTileSchedulerILb1ELb0ELb0ELi128EEEEEEEEEvNT_6ParamsE$_ZN4cute3eso3ESOILb1ELb0EJNS_6LayoutINS_5tupleIJNS3_IJNS_1CILi8EEENS4_ILi1EEEEEEEEENS3_IJNS3_IJS6_NS4_ILi0EEEEEEEEEEENS_10ViewEngineINS_8gmem_ptrIPKN7cutlass10bfloat16_tEEEEEEEC2ERKSC_RKSK_)
        /*20d50*/ 	.word	0x00000000


	//----- nvinfo : EIATTR_FRAME_SIZE
	.align		4
.L_22424:
        /*20d54*/ 	.byte	0x04, 0x11
        /*20d56*/ 	.short	(.L_22426 - .L_22425)
	.align		4
.L_22425:
        /*20d58*/ 	.word	index@($_ZN7cutlass13device_kernelIN5flash19enable_sm80_to_sm89INS1_16FlashAttnBwdSm80INS1_25CollectiveMainloopBwdSm80ILi2ELi2EN4cute5tupleIJNS5_1CILi64EEENS7_ILi128EEES8_EEENS_10bfloat16_tEfNS_4arch4Sm80ELb0ELb0ELb1ELb1ELb0ELb0ELb0ELb0ELi2ELi2ELi4ELi2ELb1EEENS1_24CollectiveEpilogueBwdGQAISA_fSD_Li256ELb1ELb0EEENS1_19SingleTileSchedulerILb1ELb0ELb0ELi128EEEEEEEEEvNT_6ParamsE$_ZN4cute3eso3ESOILb1ELb0EJNS_6LayoutINS_5tupleIJNS3_IJNS_1CILi4EEENS4_ILi1EEEEEES6_EEENS3_IJNS3_IJS6_NS4_ILi0EEEEEES9_EEEEEiEEC2ERKSC_RKi)
        /*20d5c*/ 	.word	0x00000000


	//----- nvinfo : EIATTR_FRAME_SIZE
	.align		4
.L_22426:
        /*20d60*/ 	.byte	0x04, 0x11
        /*20d62*/ 	.short	(.L_22428 - .L_22427)
	.align		4
.L_22427:
        /*20d64*/ 	.word	index@($_ZN7cutlass13device_kernelIN5flash19enable_sm80_to_sm89INS1_16FlashAttnBwdSm80INS1_25CollectiveMainloopBwdSm80ILi2ELi2EN4cute5tupleIJNS5_1CILi64EEENS7_ILi128EEES8_EEENS_10bfloat16_tEfNS_4arch4Sm80ELb0ELb0ELb1ELb1ELb0ELb0ELb0ELb0ELi2ELi2ELi4ELi2ELb1EEENS1_24CollectiveEpilogueBwdGQAISA_fSD_Li256ELb1ELb0EEENS1_19SingleTileSchedulerILb1ELb0ELb0ELi128EEEEEEEEEvNT_6ParamsE$_ZN4cute3eso3ESOILb1ELb0EJNS_6LayoutINS_5tupleIJNS3_IJNS_1CILi4EEENS4_ILi1EEEEEES6_EEENS3_IJNS3_IJS6_NS4_ILi0EEEEEES9_EEEEENS_10ViewEngineINS_8smem_ptrIPfEEEEEEC2ERKSC_RKSH_)
        /*20d68*/ 	.word	0x00000000


	//----- nvinfo : EIATTR_FRAME_SIZE
	.align		4
.L_22428:
        /*20d6c*/ 	.byte	0x04, 0x11
        /*20d6e*/ 	.short	(.L_22430 - .L_22429)
	.align		4
.L_22429:
        /*20d70*/ 	.word	index@($_ZN7cutlass13device_kernelIN5flash19enable_sm80_to_sm89INS1_16FlashAttnBwdSm80INS1_25CollectiveMainloopBwdSm80ILi2ELi2EN4cute5tupleIJNS5_1CILi64EEENS7_ILi128EEES8_EEENS_10bfloat16_tEfNS_4arch4Sm80ELb0ELb0ELb1ELb1ELb0ELb0ELb0ELb0ELi2ELi2ELi4ELi2ELb1EEENS1_24CollectiveEpilogueBwdGQAISA_fSD_Li256ELb1ELb0EEENS1_19SingleTileSchedulerILb1ELb0ELb0ELi128EEEEEEEEEvNT_6ParamsE$_ZN4cute3eso3ESOILb1ELb0EJNS_6LayoutINS_5tupleIJNS3_IJNS_1CILi4EEENS4_ILi1EEEEEES6_EEENS3_IJNS3_IJS6_NS4_ILi0EEEEEES9_EEEEENS_10ViewEngineINS_8gmem_ptrIPKfEEEEEEC2ERKSC_RKSI_)
        /*20d74*/ 	.word	0x00000000


	//----- nvinfo : EIATTR_FRAME_SIZE
	.align		4
.L_22430:
        /*20d78*/ 	.byte	0x04, 0x11
        /*20d7a*/ 	.short	(.L_22432 - .L_22431)
	.align		4
.L_22431:
        /*20d7c*/ 	.word	index@($_ZN7cutlass13device_kernelIN5flash19enable_sm80_to_sm89INS1_16FlashAttnBwdSm80INS1_25CollectiveMainloopBwdSm80ILi2ELi2EN4cute5tupleIJNS5_1CILi64EEENS7_ILi128EEES8_EEENS_10bfloat16_tEfNS_4arch4Sm80ELb0ELb0ELb1ELb1ELb0ELb0ELb0ELb0ELi2ELi2ELi4ELi2ELb1EEENS1_24CollectiveEpilogueBwdGQAISA_fSD_Li256ELb1ELb0EEENS1_19SingleTileSchedulerILb1ELb0ELb0ELi128EEEEEEEEEvNT_6ParamsE$_ZN4cute3eso3ESOILb1ELb0EJNS_6LayoutINS_5tupleIJNS3_IJNS_1CILi4EEENS4_ILi1EEEEEEEEENS3_IJNS3_IJS6_NS4_ILi0EEEEEEEEEEENS_10ViewEngineINS_8smem_ptrIPfEEEEEEC2ERKSC_RKSH_)
        /*20d80*/ 	.word	0x00000000


	//----- nvinfo : EIATTR_FRAME_SIZE
	.align		4
.L_22432:
        /*20d84*/ 	.byte	0x04, 0x11
        /*20d86*/ 	.short	(.L_22434 - .L_22433)
	.align		4
.L_22433:
        /*20d88*/ 	.word	index@($_ZN7cutlass13device_kernelIN5flash19enable_sm80_to_sm89INS1_16FlashAttnBwdSm80INS1_25CollectiveMainloopBwdSm80ILi2ELi2EN4cute5tupleIJNS5_1CILi64EEENS7_ILi128EEES8_EEENS_10bfloat16_tEfNS_4arch4Sm80ELb0ELb0ELb1ELb1ELb0ELb0ELb0ELb0ELi2ELi2ELi4ELi2ELb1EEENS1_24CollectiveEpilogueBwdGQAISA_fSD_Li256ELb1ELb0EEENS1_19SingleTileSchedulerILb1ELb0ELb0ELi128EEEEEEEEEvNT_6ParamsE$_ZN4cute3eso3ESOILb1ELb0EJNS_6LayoutINS_5tupleIJNS3_IJNS_1CILi4EEENS4_ILi1EEEEEEEEENS3_IJNS3_IJS6_NS4_ILi0EEEEEEEEEEENS_10ViewEngineINS_8gmem_ptrIPKfEEEEEEC2ERKSC_RKSI_)
        /*20d8c*/ 	.word	0x00000000


	//----- nvinfo : EIATTR_FRAME_SIZE
	.align		4
.L_22434:
        /*20d90*/ 	.byte	0x04, 0x11
        /*20d92*/ 	.short	(.L_22436 - .L_22435)
	.align		4
.L_22435:
        /*20d94*/ 	.word	index@($_ZN7cutlass13device_kernelIN5flash19enable_sm80_to_sm89INS1_16FlashAttnBwdSm80INS1_25CollectiveMainloopBwdSm80ILi2ELi2EN4cute5tupleIJNS5_1CILi64EEENS7_ILi128EEES8_EEENS_10bfloat16_tEfNS_4arch4Sm80ELb0ELb0ELb1ELb1ELb0ELb0ELb0ELb0ELi2ELi2ELi4ELi2ELb1EEENS1_24CollectiveEpilogueBwdGQAISA_fSD_Li256ELb1ELb0EEENS1_19SingleTileSchedulerILb1ELb0ELb0ELi128EEEEEEEEEvNT_6ParamsE$_ZN4cute3eso3ESOILb1ELb0EJNS_6LayoutINS_5tupleIJNS3_IJNS_1CILi1EEES5_EEEEEENS3_IJNS3_IJS5_NS4_ILi0EEEEEEEEEEENS_10ViewEngineINS_8smem_ptrIPN7cutlass9uint128_tEEEEEEEC2ERKSB_RKSI_)
        /*20d98*/ 	.word	0x00000000


	//----- nvinfo : EIATTR_FRAME_SIZE
	.align		4
.L_22436:
        /*20d9c*/ 	.byte	0x04, 0x11
        /*20d9e*/ 	.short	(.L_22438 - .L_22437)
	.align		4
.L_22437:
        /*20da0*/ 	.word	index@($_ZN7cutlass13device_kernelIN5flash19enable_sm80_to_sm89INS1_16FlashAttnBwdSm80INS1_25CollectiveMainloopBwdSm80ILi2ELi2EN4cute5tupleIJNS5_1CILi64EEENS7_ILi128EEES8_EEENS_10bfloat16_tEfNS_4arch4Sm80ELb0ELb0ELb1ELb1ELb0ELb0ELb0ELb0ELi2ELi2ELi4ELi2ELb1EEENS1_24CollectiveEpilogueBwdGQAISA_fSD_Li256ELb1ELb0EEENS1_19SingleTileSchedulerILb1ELb0ELb0ELi128EEEEEEEEEvNT_6ParamsE$_ZN4cute3eso3ESOILb1ELb0EJNS_6LayoutINS_5tupleIJNS3_IJNS_1CILi1EEES5_EEEEEENS3_IJNS3_IJS5_NS4_ILi0EEEEEEEEEEENS_10ViewEngineINS_8gmem_ptrIPKN7cutlass9uint128_tEEEEEEEC2ERKSB_RKSJ_)
        /*20da4*/ 	.word	0x00000000


	//----- nvinfo : EIATTR_FRAME_SIZE
	.align		4
.L_22438:
        /*20da8*/ 	.byte	0x04, 0x11
        /*20daa*/ 	.short	(.L_22440 - .L_22439)
	.align		4
.L_22439:
        /*20dac*/ 	.word	index@($_ZN7cutlass13device_kernelIN5flash19enable_sm80_to_sm89INS1_16FlashAttnBwdSm80INS1_25CollectiveMainloopBwdSm80ILi2ELi2EN4cute5tupleIJNS5_1CILi64EEENS7_ILi128EEES8_EEENS_10bfloat16_tEfNS_4arch4Sm80ELb0ELb0ELb1ELb1ELb0ELb0ELb0ELb0ELi2ELi2ELi4ELi2ELb1EEENS1_24CollectiveEpilogueBwdGQAISA_fSD_Li256ELb1ELb0EEENS1_19SingleTileSchedulerILb1ELb0ELb0ELi128EEEEEEEEEvNT_6ParamsE$_ZN4cute3eso3ESOILb1ELb0EJNS_5tupleIJNS_1CILi1EEENS3_ILi0EEEEEElS5_EEC2ERKS6_RKlRKS5_)
        /*20db0*/ 	.word	0x00000000


	//----- nvinfo : EIATTR_FRAME_SIZE
	.align		4
.L_22440:
        /*20db4*/ 	.byte	0x04, 0x11
        /*20db6*/ 	.short	(.L_22442 - .L_22441)
	.align		4
.L_22441:
        /*20db8*/ 	.word	index@($_ZN7cutlass13device_kernelIN5flash19enable_sm80_to_sm89INS1_16FlashAttnBwdSm80INS1_25CollectiveMainloopBwdSm80ILi2ELi2EN4cute5tupleIJNS5_1CILi64EEENS7_ILi128EEES8_EEENS_10bfloat16_tEfNS_4arch4Sm80ELb0ELb0ELb1ELb1ELb0ELb0ELb0ELb0ELi2ELi2ELi4ELi2ELb1EEENS1_24CollectiveEpilogueBwdGQAISA_fSD_Li256ELb1ELb0EEENS1_19SingleTileSchedulerILb1ELb0ELb0ELi128EEEEEEEEEvNT_6ParamsE$_ZN4cute3eso3ESOILb1ELb0EJNS_5tupleIJNS2_IJNS_1CILi8EEENS3_ILi1EEEEEENS3_ILi2EEES5_EEENS2_IJNS2_IJS5_NS3_ILi0EEEEEElS9_EEEEEC2ERKS8_RKSB_)
        /*20dbc*/ 	.word	0x00000000


	//----- nvinfo : EIATTR_FRAME_SIZE
	.align		4
.L_22442:
        /*20dc0*/ 	.byte	0x04, 0x11
        /*20dc2*/ 	.short	(.L_22444 - .L_22443)
	.align		4
.L_22443:
        /*20dc4*/ 	.word	index@($_ZN7cutlass13device_kernelIN5flash19enable_sm80_to_sm89INS1_16FlashAttnBwdSm80INS1_25CollectiveMainloopBwdSm80ILi2ELi2EN4cute5tupleIJNS5_1CILi64EEENS7_ILi128EEES8_EEENS_10bfloat16_tEfNS_4arch4Sm80ELb0ELb0ELb1ELb1ELb0ELb0ELb0ELb0ELi2ELi2ELi4ELi2ELb1EEENS1_24CollectiveEpilogueBwdGQAISA_fSD_Li256ELb1ELb0EEENS1_19SingleTileSchedulerILb1ELb0ELb0ELi128EEEEEEEEEvNT_6ParamsE$_ZN4cute3eso3ESOILb1ELb0EJNS_1CILi0EEEiiiEEC2ERKS3_RKiS8_S8_)
        /*20dc8*/ 	.word	0x00000000


	//----- nvinfo : EIATTR_FRAME_SIZE
	.align		4
.L_22444:
        /*20dcc*/ 	.byte	0x04, 0x11
        /*20dce*/ 	.short	(.L_22446 - .L_22445)
	.align		4
.L_22445:
        /*20dd0*/ 	.word	index@($_ZN7cutlass13device_kernelIN5flash19enable_sm80_to_sm89INS1_16FlashAttnBwdSm80INS1_25CollectiveMainloopBwdSm80ILi2ELi2EN4cute5tupleIJNS5_1CILi64EEENS7_ILi128EEES8_EEENS_10bfloat16_tEfNS_4arch4Sm80ELb0ELb0ELb1ELb1ELb0ELb0ELb0ELb0ELi2ELi2ELi4ELi2ELb1EEENS1_24CollectiveEpilogueBwdGQAISA_fSD_Li256ELb1ELb0EEENS1_19SingleTileSchedulerILb1ELb0ELb0ELi128EEEEEEEEEvNT_6ParamsE$_ZN4cute3eso3ESOILb1ELb0EJNS_1CILi0EEEiS3_S3_EEC2ERKS3_RKiS6_S6_)
        /*20dd4*/ 	.word	0x00000000


	//----- nvinfo : EIATTR_FRAME_SIZE
	.align		4
.L_22446:
        /*20dd8*/ 	.byte	0x04, 0x11
        /*20dda*/ 	.short	(.L_22448 - .L_22447)
	.align		4
.L_22447:
        /*20ddc*/ 	.word	index@($_ZN7cutlass13device_kernelIN5flash19enable_sm80_to_sm89INS1_16FlashAttnBwdSm80INS1_25CollectiveMainloopBwdSm80ILi2ELi2EN4cute5tupleIJNS5_1CILi64EEENS7_ILi128EEES8_EEENS_10bfloat16_tEfNS_4arch4Sm80ELb0ELb0ELb1ELb1ELb0ELb0ELb0ELb0ELi2ELi2ELi4ELi2ELb1EEENS1_24CollectiveEpilogueBwdGQAISA_fSD_Li256ELb1ELb0EEENS1_19SingleTileSchedulerILb1ELb0ELb0ELi128EEEEEEEEEvNT_6ParamsE$_ZN4cute3eso3ESOILb1ELb0EJNS_1CILi0EEEiS3_EEC2ERKS3_RKiS6_)
        /*20de0*/ 	.word	0x00000000


	//----- nvinfo : EIATTR_FRAME_SIZE
	.align		4
.L_22448:
        /*20de4*/ 	.byte	0x04, 0x11
        /*20de6*/ 	.short	(.L_22450 - .L_22449)
	.align		4
.L_22449:
        /*20de8*/ 	.word	index@($_ZN7cutlass13device_kernelIN5flash19enable_sm80_to_sm89INS1_16FlashAttnBwdSm80INS1_25CollectiveMainloopBwdSm80ILi2ELi2EN4cute5tupleIJNS5_1CILi64EEENS7_ILi128EEES8_EEENS_10bfloat16_tEfNS_4arch4Sm80ELb0ELb0ELb1ELb1ELb0ELb0ELb0ELb0ELi2ELi2ELi4ELi2ELb1EEENS1_24CollectiveEpilogueBwdGQAISA_fSD_Li256ELb1ELb0EEENS1_19SingleTileSchedulerILb1ELb0ELb0ELi128EEEEEEEEEvNT_6ParamsE$_ZN4cute3eso3ESOILb1ELb0EJNS_1CILi0EEEiEEC2ERKS3_RKi)
        /*20dec*/ 	.word	0x00000000


	//----- nvinfo : EIATTR_FRAME_SIZE
	.align		4
.L_22450:
        /*20df0*/ 	.byte	0x04, 0x11
        /*20df2*/ 	.short	(.L_22452 - .L_22451)
	.align		4
.L_22451:
        /*20df4*/ 	.word	index@($_ZN7cutlass13device_kernelIN5flash19enable_sm80_to_sm89INS1_16FlashAttnBwdSm80INS1_25CollectiveMainloopBwdSm80ILi2ELi2EN4cute5tupleIJNS5_1CILi64EEENS7_ILi128EEES8_EEENS_10bfloat16_tEfNS_4arch4Sm80ELb0ELb0ELb1ELb1ELb0ELb0ELb0ELb0ELi2ELi2ELi4ELi2ELb1EEENS1_24CollectiveEpilogueBwdGQAISA_fSD_Li256ELb1ELb0EEENS1_19SingleTileSchedulerILb1ELb0ELb0ELi128EEEEEEEEEvNT_6ParamsE$_ZN4cute3eso3ESOILb1ELb0EJNS_1CILi0EEES3_iiEEC2ERKS3_S6_RKiS8_)
        /*20df8*/ 	.word	0x00000000


	//----- nvinfo : EIATTR_FRAME_SIZE
	.align		4
.L_22452:
        /*20dfc*/ 	.byte	0x04, 0x11
        /*20dfe*/ 	.short	(.L_22454 - .L_22453)
	.align		4
.L_22453:
        /*20e00*/ 	.word	index@($_ZN7cutlass13device_kernelIN5flash19enable_sm80_to_sm89INS1_16FlashAttnBwdSm80INS1_25CollectiveMainloopBwdSm80ILi2ELi2EN4cute5tupleIJNS5_1CILi64EEENS7_ILi128EEES8_EEENS_10bfloat16_tEfNS_4arch4Sm80ELb0ELb0ELb1ELb1ELb0ELb0ELb0ELb0ELi2ELi2ELi4ELi2ELb1EEENS1_24CollectiveEpilogueBwdGQAISA_fSD_Li256ELb1ELb0EEENS1_19SingleTileSchedulerILb1ELb0ELb0ELi128EEEEEEEEEvNT_6ParamsE$_ZN4cute3eso3ESOILb1ELb0EJNS_1CILi0EEES3_iS3_EEC2ERKS3_S6_RKiS6_)
        /*20e04*/ 	.word	0x00000000


	//----- nvinfo : EIATTR_FRAME_SIZE
	.align		4
.L_22454:
        /*20e08*/ 	.byte	0x04, 0x11
        /*20e0a*/ 	.short	(.L_22456 - .L_22455)
	.align		4
.L_22455:
        /*20e0c*/ 	.word	index@($_ZN7cutlass13device_kernelIN5flash19enable_sm80_to_sm89INS1_16FlashAttnBwdSm80INS1_25CollectiveMainloopBwdSm80ILi2ELi2EN4cute5tupleIJNS5_1CILi64EEENS7_ILi128EEES8_EEENS_10bfloat16_tEfNS_4arch4Sm80ELb0ELb0ELb1ELb1ELb0ELb0ELb0ELb0ELi2ELi2ELi4ELi2ELb1EEENS1_24CollectiveEpilogueBwdGQAISA_fSD_Li256ELb1ELb0EEENS1_19SingleTileSchedulerILb1ELb0ELb0ELi128EEEEEEEEEvNT_6ParamsE$_ZN4cute3eso3ESOILb1ELb0EJNS_1CILi0EEES3_iEEC2ERKS3_S6_RKi)
        /*20e10*/ 	.word	0x00000000


	//----- nvinfo : EIATTR_FRAME_SIZE
	.align		4
.L_22456:
        /*20e14*/ 	.byte	0x04, 0x11
        /*20e16*/ 	.short	(.L_22458 - .L_22457)
	.align		4
.L_22457:
        /*20e18*/ 	.word	index@($_ZN7cutlass13device_kernelIN5flash19enable_sm80_to_sm89INS1_16FlashAttnBwdSm80INS1_25CollectiveMainloopBwdSm80ILi2ELi2EN4cute5tupleIJNS5_1CILi64EEENS7_ILi128EEES8_EEENS_10bfloat16_tEfNS_4arch4Sm80ELb0ELb0ELb1ELb1ELb0ELb0ELb0ELb0ELi2ELi2ELi4ELi2ELb1EEENS1_24CollectiveEpilogueBwdGQAISA_fSD_Li256ELb1ELb0EEENS1_19SingleTileSchedulerILb1ELb0ELb0ELi128EEEEEEEEEvNT_6ParamsE$_ZN4cute3eso3ESOILb1ELb0EJNS_1CILi0EEES3_S3_iEEC2ERKS3_S6_S6_RKi)
        /*20e1c*/ 	.word	0x00000000


	//----- nvinfo : EIATTR_FRAME_SIZE
	.align		4
.L_22458:
        /*20e20*/ 	.byte	0x04, 0x11
        /*20e22*/ 	.short	(.L_22460 - .L_22459)
	.align		4
.L_22459:
        /*20e24*/ 	.word	index@($_ZN7cutlass13device_kernelIN5flash19enable_sm80_to_sm89INS1_16FlashAttnBwdSm80INS1_25CollectiveMainloopBwdSm80ILi2ELi2EN4cute5tupleIJNS5_1CILi64EEENS7_ILi128EEES8_EEENS_10bfloat16_tEfNS_4arch4Sm80ELb0ELb0ELb1ELb1ELb0ELb0ELb0ELb0ELi2ELi2ELi4ELi2ELb1EEENS1_24CollectiveEpilogueBwdGQAISA_fSD_Li256ELb1ELb0EEENS1_19SingleTileSchedulerILb1ELb0ELb0ELi128EEEEEEEEEvNT_6ParamsE$_ZN4cute3eso3ESOILb1ELb0EJNS_10UnderscoreEiiEEC2ERKS2_RKiS7_)
        /*20e28*/ 	.word	0x00000000


	//----- nvinfo : EIATTR_FRAME_SIZE
	.align		4
.L_22460:
        /*20e2c*/ 	.byte	0x04, 0x11
        /*20e2e*/ 	.short	(.L_22462 - .L_22461)
	.align		4
.L_22461:
        /*20e30*/ 	.word	index@($_ZN7cutlass13device_kernelIN5flash19enable_sm80_to_sm89INS1_16FlashAttnBwdSm80INS1_25CollectiveMainloopBwdSm80ILi2ELi2EN4cute5tupleIJNS5_1CILi64EEENS7_ILi128EEES8_EEENS_10bfloat16_tEfNS_4arch4Sm80ELb0ELb0ELb1ELb1ELb0ELb0ELb0ELb0ELi2ELi2ELi4ELi2ELb1EEENS1_24CollectiveEpilogueBwdGQAISA_fSD_Li256ELb1ELb0EEENS1_19SingleTileSchedulerILb1ELb0ELb0ELi128EEEEEEEEEvNT_6ParamsE$_ZN4cute3eso3ESOILb1ELb0EJNS_10UnderscoreEiEEC2ERKS2_RKi)
        /*20e34*/ 	.word	0x00000000


	//----- nvinfo : EIATTR_FRAME_SIZE
	.align		4
.L_22462:
        /*20e38*/ 	.byte	0x04, 0x11
        /*20e3a*/ 	.short	(.L_22464 - .L_22463)
	.align		4
.L_22463:
        /*20e3c*/ 	.word	index@($_ZN7cutlass13device_kernelIN5flash19enable_sm80_to_sm89INS1_16FlashAttnBwdSm80INS1_25CollectiveMainloopBwdSm80ILi2ELi2EN4cute5tupleIJNS5_1CILi64EEENS7_ILi128EEES8_EEENS_10bfloat16_tEfNS_4arch4Sm80ELb0ELb0ELb1ELb1ELb0ELb0ELb0ELb0ELi2ELi2ELi4ELi2ELb1EEENS1_24CollectiveEpilogueBwdGQAISA_fSD_Li256ELb1ELb0EEENS1_19SingleTileSchedulerILb1ELb0ELb0ELi128EEEEEEEEEvNT_6ParamsE$_ZN4cute3eso3ESOILb1ELb0EJNS_10UnderscoreES2_iEEC2ERKS2_S5_RKi)
        /*20e40*/ 	.word	0x00000000


	//----- nvinfo : EIATTR_FRAME_SIZE
	.align		4
.L_22464:
        /*20e44*/ 	.byte	0x04, 0x11
        /*20e46*/ 	.short	(.L_22466 - .L_22465)
	.align		4
.L_22465:
        /*20e48*/ 	.word	index@($_ZN7cutlass13device_kernelIN5flash19enable_sm80_to_sm89INS1_16FlashAttnBwdSm80INS1_25CollectiveMainloopBwdSm80ILi2ELi2EN4cute5tupleIJNS5_1CILi64EEENS7_ILi128EEES8_EEENS_10bfloat16_tEfNS_4arch4Sm80ELb0ELb0ELb1ELb1ELb0ELb0ELb0ELb0ELi2ELi2ELi4ELi2ELb1EEENS1_24CollectiveEpilogueBwdGQAISA_fSD_Li256ELb1ELb0EEENS1_19SingleTileSchedulerILb1ELb0ELb0ELi128EEEEEEEEEvNT_6ParamsE$_ZN4cute3eso3ESOILb1ELb0EJNS_10UnderscoreES2_S2_iEEC2ERKS2_S5_S5_RKi)
        /*20e4c*/ 	.word	0x00000000


	//----- nvinfo : EIATTR_FRAME_SIZE
	.align		4
.L_22466:
        /*20e50*/ 	.byte	0x04, 0x11
        /*20e52*/ 	.short	(.L_22468 - .L_22467)
	.align		4
.L_22467:
        /*20e54*/ 	.word	index@($_ZN7cutlass13device_kernelIN5flash19enable_sm80_to_sm89INS1_16FlashAttnBwdSm80INS1_25CollectiveMainloopBwdSm80ILi2ELi2EN4cute5tupleIJNS5_1CILi64EEENS7_ILi128EEES8_EEENS_10bfloat16_tEfNS_4arch4Sm80ELb0ELb0ELb1ELb1ELb0ELb0ELb0ELb0ELi2ELi2ELi4ELi2ELb1EEENS1_24CollectiveEpilogueBwdGQAISA_fSD_Li256ELb1ELb0EEENS1_19SingleTileSchedulerILb1ELb0ELb0ELi128EEEEEEEEEvNT_6ParamsE$_ZN4cute3eso3ESOILb0ELb1EJlEEC2ERKl)
        /*20e58*/ 	.word	0x00000000


	//----- nvinfo : EIATTR_FRAME_SIZE
	.align		4
.L_22468:
        /*20e5c*/ 	.byte	0x04, 0x11
        /*20e5e*/ 	.short	(.L_22470 - .L_22469)
	.align		4
.L_22469:
        /*20e60*/ 	.word	index@($_ZN7cutlass13device_kernelIN5flash19enable_sm80_to_sm89INS1_16FlashAttnBwdSm80INS1_25CollectiveMainloopBwdSm80ILi2ELi2EN4cute5tupleIJNS5_1CILi64EEENS7_ILi128EEES8_EEENS_10bfloat16_tEfNS_4arch4Sm80ELb0ELb0ELb1ELb1ELb0ELb0ELb0ELb0ELi2ELi2ELi4ELi2ELb1EEENS1_24CollectiveEpilogueBwdGQAISA_fSD_Li256ELb1ELb0EEENS1_19SingleTileSchedulerILb1ELb0ELb0ELi128EEEEEEEEEvNT_6ParamsE$_ZN4cute3eso3ESOILb0ELb1EJiNS_1CILi0EEEEEC2ERKiRKS3_)
        /*20e64*/ 	.word	0x00000000


	//----- nvinfo : EIATTR_FRAME_SIZE
	.align		4
.L_22470:
        /*20e68*/ 	.byte	0x04, 0x11
        /*20e6a*/ 	.short	(.L_22472 - .L_22471)
	.align		4
.L_22471:
        /*20e6c*/ 	.word	index@($_ZN7cutlass13device_kernelIN5flash19enable_sm80_to_sm89INS1_16FlashAttnBwdSm80INS1_25CollectiveMainloopBwdSm80ILi2ELi2EN4cute5tupleIJNS5_1CILi64EEENS7_ILi128EEES8_EEENS_10bfloat16_tEfNS_4arch4Sm80ELb0ELb0ELb1ELb1ELb0ELb0ELb0ELb0ELi2ELi2ELi4ELi2ELb1EEENS1_24CollectiveEpilogueBwdGQAISA_fSD_Li256ELb1ELb0EEENS1_19SingleTileSchedulerILb1ELb0ELb0ELi128EEEEEEEEEvNT_6ParamsE$_ZN4cute3eso3ESOILb0ELb1EJiEEC2ERKi)
        /*20e70*/ 	.word	0x00000000


	//----- nvinfo : EIATTR_FRAME_SIZE
	.align		4
.L_22472:
        /*20e74*/ 	.byte	0x04, 0x11
        /*20e76*/ 	.short	(.L_22474 - .L_22473)
	.align		4
.L_22473:
        /*20e78*/ 	.word	index@($_ZN7cutlass13device_kernelIN5flash19enable_sm80_to_sm89INS1_16FlashAttnBwdSm80INS1_25CollectiveMainloopBwdSm80ILi2ELi2EN4cute5tupleIJNS5_1CILi64EEENS7_ILi128EEES8_EEENS_10bfloat16_tEfNS_4arch4Sm80ELb0ELb0ELb1ELb1ELb0ELb0ELb0ELb0ELi2ELi2ELi4ELi2ELb1EEENS1_24CollectiveEpilogueBwdGQAISA_fSD_Li256ELb1ELb0EEENS1_19SingleTileSchedulerILb1ELb0ELb0ELi128EEEEEEEEEvNT_6ParamsE$_ZN4cute3eso3ESOILb0ELb1EJNS_15ArithmeticTupleIJiiEEENS_1CILi0EEES5_S5_EEC2ERKS3_RKS5_SA_SA_)
        /*20e7c*/ 	.word	0x00000000


	//----- nvinfo : EIATTR_FRAME_SIZE
	.align		4
.L_22474:
        /*20e80*/ 	.byte	0x04, 0x11
        /*20e82*/ 	.short	(.L_22476 - .L_22475)
	.align		4
.L_22475:
        /*20e84*/ 	.word	index@($_ZN7cutlass13device_kernelIN5flash19enable_sm80_to_sm89INS1_16FlashAttnBwdSm80INS1_25CollectiveMainloopBwdSm80ILi2ELi2EN4cute5tupleIJNS5_1CILi64EEENS7_ILi128EEES8_EEENS_10bfloat16_tEfNS_4arch4Sm80ELb0ELb0ELb1ELb1ELb0ELb0ELb0ELb0ELi2ELi2ELi4ELi2ELb1EEENS1_24CollectiveEpilogueBwdGQAISA_fSD_Li256ELb1ELb0EEENS1_19SingleTileSchedulerILb1ELb0ELb0ELi128EEEEEEEEEvNT_6ParamsE$_ZN4cute3eso3ESOILb0ELb1EJNS_15ArithmeticTupleIJiiEEEEEC2ERKS3_)
        /*20e88*/ 	.word	0x00000000


	//----- nvinfo : EIATTR_FRAME_SIZE
	.align		4
.L_22476:
        /*20e8c*/ 	.byte	0x04, 0x11
        /*20e8e*/ 	.short	(.L_22478 - .L_22477)
	.align		4
.L_22477:
        /*20e90*/ 	.word	index@($_ZN7cutlass13device_kernelIN5flash19enable_sm80_to_sm89INS1_16FlashAttnBwdSm80INS1_25CollectiveMainloopBwdSm80ILi2ELi2EN4cute5tupleIJNS5_1CILi64EEENS7_ILi128EEES8_EEENS_10bfloat16_tEfNS_4arch4Sm80ELb0ELb0ELb1ELb1ELb0ELb0ELb0ELb0ELi2ELi2ELi4ELi2ELb1EEENS1_24CollectiveEpilogueBwdGQAISA_fSD_Li256ELb1ELb0EEENS1_19SingleTileSchedulerILb1ELb0ELb0ELi128EEEEEEEEEvNT_6ParamsE$_ZN4cute3eso3ESOILb0ELb1EJNS_15ArithmeticTupleIJiEEEEEC2ERKS3_)
        /*20e94*/ 	.word	0x00000000


	//----- nvinfo : EIATTR_FRAME_SIZE
	.align		4
.L_22478:
        /*20e98*/ 	.byte	0x04, 0x11
        /*20e9a*/ 	.short	(.L_22480 - .L_22479)
	.align		4
.L_22479:
        /*20e9c*/ 	.word	index@($_ZN7cutlass13device_kernelIN5flash19enable_sm80_to_sm89INS1_16FlashAttnBwdSm80INS1_25CollectiveMainloopBwdSm80ILi2ELi2EN4cute5tupleIJNS5_1CILi64EEENS7_ILi128EEES8_EEENS_10bfloat16_tEfNS_4arch4Sm80ELb0ELb0ELb1ELb1ELb0ELb0ELb0ELb0ELi2ELi2ELi4ELi2ELb1EEENS1_24CollectiveEpilogueBwdGQAISA_fSD_Li256ELb1ELb0EEENS1_19SingleTileSchedulerILb1ELb0ELb0ELi128EEEEEEEEEvNT_6ParamsE$_ZN4cute3eso3ESOILb0ELb1EJNS_15ArithmeticTupleIJNS_1CILi0EEEiEEEEEC2ERKS5_)
        /*20ea0*/ 	.word	0x00000000


	//----- nvinfo : EIATTR_FRAME_SIZE
	.align		4
.L_22480:
        /*20ea4*/ 	.byte	0x04, 0x11
        /*20ea6*/ 	.short	(.L_22482 - .L_22481)
	.align		4
.L_22481:
        /*20ea8*/ 	.word	index@($_ZN7cutlass13device_kernelIN5flash19enable_sm80_to_sm89INS1_16FlashAttnBwdSm80INS1_25CollectiveMainloopBwdSm80ILi2ELi2EN4cute5tupleIJNS5_1CILi64EEENS7_ILi128EEES8_EEENS_10bfloat16_tEfNS_4arch4Sm80ELb0ELb0ELb1ELb1ELb0ELb0ELb0ELb0ELi2ELi2ELi4ELi2ELb1EEENS1_24CollectiveEpilogueBwdGQAISA_fSD_Li256ELb1ELb0EEENS1_19SingleTileSchedulerILb1ELb0ELb0ELi128EEEEEEEEEvNT_6ParamsE$_ZN4cute3eso3ESOILb0ELb0EJiiEEC2ERKiS4_)
        /*20eac*/ 	.word	0x00000000


	//----- nvinfo : EIATTR_FRAME_SIZE
	.align		4
.L_22482:
        /*20eb0*/ 	.byte	0x04, 0x11
        /*20eb2*/ 	.short	(.L_22484 - .L_22483)
	.align		4
.L_22483:
        /*20eb4*/ 	.word	index@($_ZN7cutlass13device_kernelIN5flash19enable_sm80_to_sm89INS1_16FlashAttnBwdSm80INS1_25CollectiveMainloopBwdSm80ILi2ELi2EN4cute5tupleIJNS5_1CILi64EEENS7_ILi128EEES8_EEENS_10bfloat16_tEfNS_4arch4Sm80ELb0ELb0ELb1ELb1ELb0ELb0ELb0ELb0ELi2ELi2ELi4ELi2ELb1EEENS1_24CollectiveEpilogueBwdGQAISA_fSD_Li256ELb1ELb0EEENS1_19SingleTileSchedulerILb1ELb0ELb0ELi128EEEEEEEEEvNT_6ParamsE$_ZN4cute3eso3ESOILb0ELb0EJNS_6LayoutINS_5tupleIJNS3_IJNS_1CILi8EEENS4_ILi1EEEEEENS4_ILi2EEES6_EEENS3_IJNS3_IJS6_NS4_ILi0EEEEEElSA_EEEEElEEC2ERKSD_RKl)
        /*20eb8*/ 	.word	0x00000000


	//----- nvinfo : EIATTR_FRAME_SIZE
	.align		4
.L_22484:
        /*20ebc*/ 	.byte	0x04, 0x11
        /*20ebe*/ 	.short	(.L_22486 - .L_22485)
	.align		4
.L_22485:
        /*20ec0*/ 	.word	index@($_ZN7cutlass13device_kernelIN5flash19enable_sm80_to_sm89INS1_16FlashAttnBwdSm80INS1_25CollectiveMainloopBwdSm80ILi2ELi2EN4cute5tupleIJNS5_1CILi64EEENS7_ILi128EEES8_EEENS_10bfloat16_tEfNS_4arch4Sm80ELb0ELb0ELb1ELb1ELb0ELb0ELb0ELb0ELi2ELi2ELi4ELi2ELb1EEENS1_24CollectiveEpilogueBwdGQAISA_fSD_Li256ELb1ELb0EEENS1_19SingleTileSchedulerILb1ELb0ELb0ELi128EEEEEEEEEvNT_6ParamsE$_ZN4cute3eso3ESOILb0ELb0EJNS_6LayoutINS_5tupleIJNS3_IJNS_1CILi8EEENS4_ILi1EEEEEENS4_ILi2EEES6_EEENS3_IJNS3_IJS6_NS4_ILi0EEEEEElSA_EEEEENS_10ViewEngineINS_8gmem_ptrIPKN7cutlass10bfloat16_tEEEEEEEC2ERKSD_RKSL_)
        /*20ec4*/ 	.word	0x00000000


	//----- nvinfo : EIATTR_FRAME_SIZE
	.align		4
.L_22486:
        /*20ec8*/ 	.byte	0x04, 0x11
        /*20eca*/ 	.short	(.L_22488 - .L_22487)
	.align		4
.L_22487:
        /*20ecc*/ 	.word	index@($_ZN7cutlass13device_kernelIN5flash19enable_sm80_to_sm89INS1_16FlashAttnBwdSm80INS1_25CollectiveMainloopBwdSm80ILi2ELi2EN4cute5tupleIJNS5_1CILi64EEENS7_ILi128EEES8_EEENS_10bfloat16_tEfNS_4arch4Sm80ELb0ELb0ELb1ELb1ELb0ELb0ELb0ELb0ELi2ELi2ELi4ELi2ELb1EEENS1_24CollectiveEpilogueBwdGQAISA_fSD_Li256ELb1ELb0EEENS1_19SingleTileSchedulerILb1ELb0ELb0ELi128EEEEEEEEEvNT_6ParamsE$_ZN4cute3eso3ESOILb0ELb0EJNS_5tupleIJiiEEEiiiEEC2ERKS3_RKiS8_S8_)
        /*20ed0*/ 	.word	0x00000000


	//----- nvinfo : EIATTR_FRAME_SIZE
	.align		4
.L_22488:
        /*20ed4*/ 	.byte	0x04, 0x11
        /*20ed6*/ 	.short	(.L_22490 - .L_22489)
	.align		4
.L_22489:
        /*20ed8*/ 	.word	index@($_ZN7cutlass13device_kernelIN5flash19enable_sm80_to_sm89INS1_16FlashAttnBwdSm80INS1_25CollectiveMainloopBwdSm80ILi2ELi2EN4cute5tupleIJNS5_1CILi64EEENS7_ILi128EEES8_EEENS_10bfloat16_tEfNS_4arch4Sm80ELb0ELb0ELb1ELb1ELb0ELb0ELb0ELb0ELi2ELi2ELi4ELi2ELb1EEENS1_24CollectiveEpilogueBwdGQAISA_fSD_Li256ELb1ELb0EEENS1_19SingleTileSchedulerILb1ELb0ELb0ELi128EEEEEEEEEvNT_6ParamsE$_ZN4cute3eso3ESOILb0ELb0EJNS_15ArithmeticTupleIJiiEEEiiiEEC2ERKS3_RKiS8_S8_)
        /*20edc*/ 	.word	0x00000000


	//----- nvinfo : EIATTR_FRAME_SIZE
	.align		4
.L_22490:
        /*20ee0*/ 	.byte	0x04, 0x11
        /*20ee2*/ 	.short	(.L_22492 - .L_22491)
	.align		4
.L_22491:
        /*20ee4*/ 	.word	index@($_ZN7cutlass13device_kernelIN5flash19enable_sm80_to_sm89INS1_16FlashAttnBwdSm80INS1_25CollectiveMainloopBwdSm80ILi2ELi2EN4cute5tupleIJNS5_1CILi64EEENS7_ILi128EEES8_EEENS_10bfloat16_tEfNS_4arch4Sm80ELb0ELb0ELb1ELb1ELb0ELb0ELb0ELb0ELi2ELi2ELi4ELi2ELb1EEENS1_24CollectiveEpilogueBwdGQAISA_fSD_Li256ELb1ELb0EEENS1_19SingleTileSchedulerILb1ELb0ELb0ELi128EEEEEEEEEvNT_6ParamsE$_ZN4cute12iter_adaptorIPfNS_8smem_ptrIS1_EEEC2ES1_)
        /*20ee8*/ 	.word	0x00000000


	//----- nvinfo : EIATTR_FRAME_SIZE
	.align		4
.L_22492:
        /*20eec*/ 	.byte	0x04, 0x11
        /*20eee*/ 	.short	(.L_22494 - .L_22493)
	.align		4
.L_22493:
        /*20ef0*/ 	.word	index@($_ZN7cutlass13device_kernelIN5flash19enable_sm80_to_sm89INS1_16FlashAttnBwdSm80INS1_25CollectiveMainloopBwdSm80ILi2ELi2EN4cute5tupleIJNS5_1CILi64EEENS7_ILi128EEES8_EEENS_10bfloat16_tEfNS_4arch4Sm80ELb0ELb0ELb1ELb1ELb0ELb0ELb0ELb0ELi2ELi2ELi4ELi2ELb1EEENS1_24CollectiveEpilogueBwdGQAISA_fSD_Li256ELb1ELb0EEENS1_19SingleTileSchedulerILb1ELb0ELb0ELi128EEEEEEEEEvNT_6ParamsE$_ZN4cute12iter_adaptorIPN7cutlass9uint128_tENS_8smem_ptrIS3_EEEC2ES3_)
        /*20ef4*/ 	.word	0x00000000


	//----- nvinfo : EIATTR_FRAME_SIZE
	.align		4
.L_22494:
        /*20ef8*/ 	.byte	0x04, 0x11
        /*20efa*/ 	.short	(.L_22496 - .L_22495)
	.align		4
.L_22495:
        /*20efc*/ 	.word	index@($_ZN7cutlass13device_kernelIN5flash19enable_sm80_to_sm89INS1_16FlashAttnBwdSm80INS1_25CollectiveMainloopBwdSm80ILi2ELi2EN4cute5tupleIJNS5_1CILi64EEENS7_ILi128EEES8_EEENS_10bfloat16_tEfNS_4arch4Sm80ELb0ELb0ELb1ELb1ELb0ELb0ELb0ELb0ELi2ELi2ELi4ELi2ELb1EEENS1_24CollectiveEpilogueBwdGQAISA_fSD_Li256ELb1ELb0EEENS1_19SingleTileSchedulerILb1ELb0ELb0ELi128EEEEEEEEEvNT_6ParamsE$_ZN4cute12iter_adaptorIPN7cutlass10bfloat16_tENS_8smem_ptrIS3_EEEC2ES3_)
        /*20f00*/ 	.word	0x00000000


	//----- nvinfo : EIATTR_FRAME_SIZE
	.align		4
.L_22496:
        /*20f04*/ 	.byte	0x04, 0x11
        /*20f06*/ 	.short	(.L_22498 - .L_22497)
	.align		4
.L_22497:
        /*20f08*/ 	.word	index@($_ZN7cutlass13device_kernelIN5flash19enable_sm80_to_sm89INS1_16FlashAttnBwdSm80INS1_25CollectiveMainloopBwdSm80ILi2ELi2EN4cute5tupleIJNS5_1CILi64EEENS7_ILi128EEES8_EEENS_10bfloat16_tEfNS_4arch4Sm80ELb0ELb0ELb1ELb1ELb0ELb0ELb0ELb0ELi2ELi2ELi4ELi2ELb1EEENS1_24CollectiveEpilogueBwdGQAISA_fSD_Li256ELb1ELb0EEENS1_19SingleTileSchedulerILb1ELb0ELb0ELi128EEEEEEEEEvNT_6ParamsE$_ZN4cute12iter_adaptorIPKfNS_8gmem_ptrIS2_EEEC2ES2_)
        /*20f0c*/ 	.word	0x00000000


	//----- nvinfo : EIATTR_FRAME_SIZE
	.align		4
.L_22498:
        /*20f10*/ 	.byte	0x04, 0x11
        /*20f12*/ 	.short	(.L_22500 - .L_22499)
	.align		4
.L_22499:
        /*20f14*/ 	.word	index@($_ZN7cutlass13device_kernelIN5flash19enable_sm80_to_sm89INS1_16FlashAttnBwdSm80INS1_25CollectiveMainloopBwdSm80ILi2ELi2EN4cute5tupleIJNS5_1CILi64EEENS7_ILi128EEES8_EEENS_10bfloat16_tEfNS_4arch4Sm80ELb0ELb0ELb1ELb1ELb0ELb0ELb0ELb0ELi2ELi2ELi4ELi2ELb1EEENS1_24CollectiveEpilogueBwdGQAISA_fSD_Li256ELb1ELb0EEENS1_19SingleTileSchedulerILb1ELb0ELb0ELi128EEEEEEEEEvNT_6ParamsE$_ZN4cute12iter_adaptorIPKN7cutlass9uint128_tENS_8gmem_ptrIS4_EEEC2ES4_)
        /*20f18*/ 	.word	0x00000000


	//----- nvinfo : EIATTR_FRAME_SIZE
	.align		4
.L_22500:
        /*20f1c*/ 	.byte	0x04, 0x11
        /*20f1e*/ 	.short	(.L_22502 - .L_22501)
	.align		4
.L_22501:
        /*20f20*/ 	.word	index@($_ZN7cutlass13device_kernelIN5flash19enable_sm80_to_sm89INS1_16FlashAttnBwdSm80INS1_25CollectiveMainloopBwdSm80ILi2ELi2EN4cute5tupleIJNS5_1CILi64EEENS7_ILi128EEES8_EEENS_10bfloat16_tEfNS_4arch4Sm80ELb0ELb0ELb1ELb1ELb0ELb0ELb0ELb0ELi2ELi2ELi4ELi2ELb1EEENS1_24CollectiveEpilogueBwdGQAISA_fSD_Li256ELb1ELb0EEENS1_19SingleTileSchedulerILb1ELb0ELb0ELi128EEEEEEEEEvNT_6ParamsE$_ZN4cute12iter_adaptorIPKN7cutlass10bfloat16_tENS_8gmem_ptrIS4_EEEC2ES4_)
        /*20f24*/ 	.word	0x00000000


	//----- nvinfo : EIATTR_FRAME_SIZE
	.align		4
.L_22502:
        /*20f28*/ 	.byte	0x04, 0x11
        /*20f2a*/ 	.short	(.L_22504 - .L_22503)
	.align		4
.L_22503:
        /*20f2c*/ 	.word	index@(_ZN7cutlass13device_kernelIN5flash19enable_sm80_to_sm89INS1_16FlashAttnBwdSm80INS1_25CollectiveMainloopBwdSm80ILi2ELi2EN4cute5tupleIJNS5_1CILi64EEENS7_ILi128EEES8_EEENS_10bfloat16_tEfNS_4arch4Sm80ELb0ELb0ELb1ELb1ELb0ELb0ELb0ELb0ELi2ELi2ELi4ELi2ELb1EEENS1_24CollectiveEpilogueBwdGQAISA_fSD_Li256ELb1ELb0EEENS1_19SingleTileSchedulerILb1ELb0ELb0ELi128EEEEEEEEEvNT_6ParamsE)
        /*20f30*/ 	.word	0x000001b0


	//----- nvinfo : EIATTR_REGCOUNT
	.align		4
.L_22504:
        /*20f34*/ 	.byte	0x04, 0x2f
        /*20f36*/ 	.short	(.L_22506 - .L_22505)
	.align		4
.L_22505:
        /*20f38*/ 	.word	index@(_ZN7cutlass13device_kernelIN5flash19enable_sm80_to_sm89INS1_16FlashAttnBwdSm80INS1_25CollectiveMainloopBwdSm80ILi2ELi2EN4cute5tupleIJNS5_1CILi64EEENS7_ILi128EEES8_EEENS_10bfloat16_tEfNS_4arch4Sm80ELb0ELb0ELb1ELb1ELb1ELb0ELb0ELb0ELi2ELi2ELi4ELi2ELb1EEENS1_21CollectiveEpilogueBwdISA_SB_SD_Li256ELb1ELb0ELi2EEENS1_19SingleTileSchedulerILb1ELb0ELb0ELi128EEEEEEEEEvNT_6ParamsE)
        /*20f3c*/ 	.word	0x000000f7


	//----- nvinfo : EIATTR_FRAME_SIZE
	.align		4
.L_22506:
        /*20f40*/ 	.byte	0x04, 0x11
        /*20f42*/ 	.short	(.L_22508 - .L_22507)
	.align		4
.L_22507:
        /*20f44*/ 	.word	index@($_ZN7cutlass13device_kernelIN5flash19enable_sm80_to_sm89INS1_16FlashAttnBwdSm80INS1_25CollectiveMainloopBwdSm80ILi2ELi2EN4cute5tupleIJNS5_1CILi64EEENS7_ILi128EEES8_EEENS_10bfloat16_tEfNS_4arch4Sm80ELb0ELb0ELb1ELb1ELb1ELb0ELb0ELb0ELi2ELi2ELi4ELi2ELb1EEENS1_21CollectiveEpilogueBwdISA_SB_SD_Li256ELb1ELb0ELi2EEENS1_19SingleTileSchedulerILb1ELb0ELb0ELi128EEEEEEEEEvNT_6ParamsE$_ZZN5flash25CollectiveMainloopBwdSm80ILi2ELi2EN4cute5tupleIJNS1_1CILi64EEENS3_ILi128EEES4_EEEN7cutlass10bfloat16_tEfNS7_4arch4Sm80ELb0ELb0ELb1ELb1ELb1ELb0ELb0ELb0ELi2ELi2ELi4ELi2ELb1EE3mmaINS_16FlashAttnBwdSm80ISB_NS_21CollectiveEpilogueBwdIS6_S8_SA_Li256ELb1ELb0ELi2EEENS_19SingleTileSchedulerILb1ELb0ELb0ELi128EEEE13SharedStorageENS1_6TensorINS1_11ArrayEngineIfLm32EEENS1_6LayoutINS2_IJNS2_IJNS3_ILi2EEESO_EEESO_NS3_ILi4EEEEEENS2_IJNS2_IJNS3_ILi1EEESO_EEESQ_NS3_ILi8EEEEEEEEEEEEbRKNSB_6ParamsERT0_S12_iNS2_IJiiiEEERT_ENKUliiE_clEii)
        /*20f48*/ 	.word	0x00000000


	//----- nvinfo : EIATTR_FRAME_SIZE
	.align		4
.L_22508:
        /*20f4c*/ 	.byte	0x04, 0x11
        /*20f4e*/ 	.short	(.L_22510 - .L_22509)
	.align		4
.L_22509:
        /*20f50*/ 	.word	index@($_ZN7cutlass13device_kernelIN5flash19enable_sm80_to_sm89INS1_16FlashAttnBwdSm80INS1_25CollectiveMainloopBwdSm80ILi2ELi2EN4cute5tupleIJNS5_1CILi64EEENS7_ILi128EEES8_EEENS_10bfloat16_tEfNS_4arch4Sm80ELb0ELb0ELb1ELb1ELb1ELb0ELb0ELb0ELi2ELi2ELi4ELi2ELb1EEENS1_21CollectiveEpilogueBwdISA_SB_SD_Li256ELb1ELb0ELi2EEENS1_19SingleTileSchedulerILb1ELb0ELb0ELi128EEEEEEEEEvNT_6ParamsE$_ZZN5flash25CollectiveMainloopBwdSm80ILi2ELi2EN4cute5tupleIJNS1_1CILi64EEENS3_ILi128EEES4_EEEN7cutlass10bfloat16_tEfNS7_4arch4Sm80ELb0ELb0ELb1ELb1ELb1ELb0ELb0ELb0ELi2ELi2ELi4ELi2ELb1EE3mmaINS_16FlashAttnBwdSm80ISB_NS_21CollectiveEpilogueBwdIS6_S8_SA_Li256ELb1ELb0ELi2EEENS_19SingleTileSchedulerILb1ELb0ELb0ELi128EEEE13SharedStorageENS1_6TensorINS1_11ArrayEngineIfLm32EEENS1_6LayoutINS2_IJNS2_IJNS3_ILi2EEESO_EEESO_NS3_ILi4EEEEEENS2_IJNS2_IJNS3_ILi1EEESO_EEESQ_NS3_ILi8EEEEEEEEEEEEbRKNSB_6ParamsERT0_S12_iNS2_IJiiiEEERT_ENKUliiE0_clEii)
        /*20f54*/ 	.word	0x00000000


	//----- nvinfo : EIATTR_FRAME_SIZE
	.align		4
.L_22510:
        /*20f58*/ 	.byte	0x04, 0x11
        /*20f5a*/ 	.short	(.L_22512 - .L_22511)
	.align		4
.L_22511:
        /*20f5c*/ 	.word	index@($_ZN7cutlass13device_kernelIN5flash19enable_sm80_to_sm89INS1_16FlashAttnBwdSm80INS1_25CollectiveMainloopBwdSm80ILi2ELi2EN4cute5tupleIJNS5_1CILi64EEENS7_ILi128EEES8_EEENS_10bfloat16_tEfNS_4arch4Sm80ELb0ELb0ELb1ELb1ELb1ELb0ELb0ELb0ELi2ELi2ELi4ELi2ELb1EEENS1_21CollectiveEpilogueBwdISA_SB_SD_Li256ELb1ELb0ELi2EEENS1_19SingleTileSchedulerILb1ELb0ELb0ELi128EEEEEEEEEvNT_6ParamsE$_ZZN4cuteplIJiiEJNS_1CILi0EEES2_EEEDaRKNS_15ArithmeticTupleIJDpT_EEERKNS3_IJDpT0_EEEENKUlDpRKT_E_clIJiiEEEDaSH_)
        /*20f60*/ 	.word	0x00000000


	//----- nvinfo : EIATTR_FRAME_SIZE
	.align		4
.L_22512:
        /*20f64*/ 	.byte	0x04, 0x11
        /*20f66*/ 	.short	(.L_22514 - .L_22513)
	.align		4
.L_22513:
        /*20f68*/ 	.word	index@($_ZN7cutlass13device_kernelIN5flash19enable_sm80_to_sm89INS1_16FlashAttnBwdSm80INS1_25CollectiveMainloopBwdSm80ILi2ELi2EN4cute5tupleIJNS5_1CILi64EEENS7_ILi128EEES8_EEENS_10bfloat16_tEfNS_4arch4Sm80ELb0ELb0ELb1ELb1ELb1ELb0ELb0ELb0ELi2ELi2ELi4ELi2ELb1EEENS1_21CollectiveEpilogueBwdISA_SB_SD_Li256ELb1ELb0ELi2EEENS1_19SingleTileSchedulerILb1ELb0ELb0ELi128EEEEEEEEEvNT_6ParamsE$_ZZN4cuteplIJiEJNS_1CILi0EEEiEEEDaRKNS_15ArithmeticTupleIJDpT_EEERKNS3_IJDpT0_EEEENKUlDpRKT_E_clIJiiEEEDaSH_)
        /*20f6c*/ 	.word	0x00000000


	//----- nvinfo : EIATTR_FRAME_SIZE
	.align		4
.L_22514:
        /*20f70*/ 	.byte	0x04, 0x11
        /*20f72*/ 	.short	(.L_22516 - .L_22515)
	.align		4
.L_22515:
        /*20f74*/ 	.word	index@($_ZN7cutlass13device_kernelIN5flash19enable_sm80_to_sm89INS1_16FlashAttnBwdSm80INS1_25CollectiveMainloopBwdSm80ILi2ELi2EN4cute5tupleIJNS5_1CILi64EEENS7_ILi128EEES8_EEENS_10bfloat16_tEfNS_4arch4Sm80ELb0ELb0ELb1ELb1ELb1ELb0ELb0ELb0ELi2ELi2ELi4ELi2ELb1EEENS1_21CollectiveEpilogueBwdISA_SB_SD_Li256ELb1ELb0ELi2EEENS1_19SingleTileSchedulerILb1ELb0ELb0ELi128EEEEEEEEEvNT_6ParamsE$_ZZN4cuteplIJiEJNS_1CILi0EEEEEEDaRKNS_15ArithmeticTupleIJDpT_EEERKNS3_IJDpT0_EEEENKUlDpRKT_E_clIJiEEEDaSH_)
        /*20f78*/ 	.word	0x00000000


	//----- nvinfo : EIATTR_FRAME_SIZE
	.align		4
.L_22516:
        /*20f7c*/ 	.byte	0x04, 0x11
        /*20f7e*/ 	.short	(.L_22518 - .L_22517)
	.align		4
.L_22517:
        /*20f80*/ 	.word	index@($_ZN7cutlass13device_kernelIN5flash19enable_sm80_to_sm89INS1_16FlashAttnBwdSm80INS1_25CollectiveMainloopBwdSm80ILi2ELi2EN4cute5tupleIJNS5_1CILi64EEENS7_ILi128EEES8_EEENS_10bfloat16_tEfNS_4arch4Sm80ELb0ELb0ELb1ELb1ELb1ELb0ELb0ELb0ELi2ELi2ELi4ELi2ELb1EEENS1_21CollectiveEpilogueBwdISA_SB_SD_Li256ELb1ELb0ELi2EEENS1_19SingleTileSchedulerILb1ELb0ELb0ELi128EEEEEEEEEvNT_6ParamsE$_ZZN4cuteplIJNS_1CILi0EEEiEJS2_S2_iiEEEDaRKNS_15ArithmeticTupleIJDpT_EEERKNS3_IJDpT0_EEEENKUlDpRKT_E_clIJS2_iiiEEEDaSH_)
        /*20f84*/ 	.word	0x00000000


	//----- nvinfo : EIATTR_FRAME_SIZE
	.align		4
.L_22518:
        /*20f88*/ 	.byte	0x04, 0x11
        /*20f8a*/ 	.short	(.L_22520 - .L_22519)
	.align		4
.L_22519:
        /*20f8c*/ 	.word	index@($_ZN7cutlass13device_kernelIN5flash19enable_sm80_to_sm89INS1_16FlashAttnBwdSm80INS1_25CollectiveMainloopBwdSm80ILi2ELi2EN4cute5tupleIJNS5_1CILi64EEENS7_ILi128EEES8_EEENS_10bfloat16_tEfNS_4arch4Sm80ELb0ELb0ELb1ELb1ELb1ELb0ELb0ELb0ELi2ELi2ELi4ELi2ELb1EEENS1_21CollectiveEpilogueBwdISA_SB_SD_Li256ELb1ELb0ELi2EEENS1_19SingleTileSchedulerILb1ELb0ELb0ELi128EEEEEEEEEvNT_6ParamsE$_ZZN4cuteplIJNS_1CILi0EEES2_iEJS2_S2_S2_iEEEDaRKNS_15ArithmeticTupleIJDpT_EEERKNS3_IJDpT0_EEEENKUlDpRKT_E_clIJS2_S2_iiEEEDaSH_)
        /*20f90*/ 	.word	0x00000000


	//----- nvinfo : EIATTR_FRAME_SIZE
	.align		4
.L_22520:
        /*20f94*/ 	.byte	0x04, 0x11
        /*20f96*/ 	.short	(.L_22522 - .L_22521)
	.align		4
.L_22521:
        /*20f98*/ 	.word	index@($_ZN7cutlass13device_kernelIN5flash19enable_sm80_to_sm89INS1_16FlashAttnBwdSm80INS1_25CollectiveMainloopBwdSm80ILi2ELi2EN4cute5tupleIJNS5_1CILi64EEENS7_ILi128EEES8_EEENS_10bfloat16_tEfNS_4arch4Sm80ELb0ELb0ELb1ELb1ELb1ELb0ELb0ELb0ELi2ELi2ELi4ELi2ELb1EEENS1_21CollectiveEpilogueBwdISA_SB_SD_Li256ELb1ELb0ELi2EEENS1_19SingleTileSchedulerILb1ELb0ELb0ELi128EEEEEEEEEvNT_6ParamsE$_ZZN4cuteplIJNS_1CILi0EEES2_EJiS2_EEEDaRKNS_15ArithmeticTupleIJDpT_EEERKNS3_IJDpT0_EEEENKUlDpRKT_E_clIJiS2_EEEDaSH_)
        /*20f9c*/ 	.word	0x00000000


	//----- nvinfo : EIATTR_FRAME_SIZE
	.align		4
.L_22522:
        /*20fa0*/ 	.byte	0x04, 0x11
        /*20fa2*/ 	.short	(.L_22524 - .L_22523)
	.align		4
.L_22523:
        /*20fa4*/ 	.word	index@($_ZN7cutlass13device_kernelIN5flash19enable_sm80_to_sm89INS1_16FlashAttnBwdSm80INS1_25CollectiveMainloopBwdSm80ILi2ELi2EN4cute5tupleIJNS5_1CILi64EEENS7_ILi128EEES8_EEENS_10bfloat16_tEfNS_4arch4Sm80ELb0ELb0ELb1ELb1ELb1ELb0ELb0ELb0ELi2ELi2ELi4ELi2ELb1EEENS1_21CollectiveEpilogueBwdISA_SB_SD_Li256ELb1ELb0ELi2EEENS1_19SingleTileSchedulerILb1ELb0ELb0ELi128EEEEEEEEEvNT_6ParamsE$_ZZN4cuteplIJNS_1CILi0EEES2_EJiEEEDaRKNS_15ArithmeticTupleIJDpT_EEERKNS3_IJDpT0_EEEENKUlDpRKT_E_clIJiS2_EEEDaSH_)
        /*20fa8*/ 	.word	0x00000000


	//----- nvinfo : EIATTR_FRAME_SIZE
	.align		4
.L_22524:
        /*20fac*/ 	.byte	0x04, 0x11
        /*20fae*/ 	.short	(.L_22526 - .L_22525)
	.align		4
.L_22525:
        /*20fb0*/ 	.word	index@($_ZN7cutlass13device_kernelIN5flash19enable_sm80_to_sm89INS1_16FlashAttnBwdSm80INS1_25CollectiveMainloopBwdSm80ILi2ELi2EN4cute5tupleIJNS5_1CILi64EEENS7_ILi128EEES8_EEENS_10bfloat16_tEfNS_4arch4Sm80ELb0ELb0ELb1ELb1ELb1ELb0ELb0ELb0ELi2ELi2ELi4ELi2ELb1EEENS1_21CollectiveEpilogueBwdISA_SB_SD_Li256ELb1ELb0ELi2EEENS1_19SingleTileSchedulerILb1ELb0ELb0ELi128EEEEEEEEEvNT_6ParamsE$_ZZN4cuteplIJNS_15ArithmeticTupleIJiiEEEEJNS_1CILi0EEEiiiEEEDaRKNS1_IJDpT_EEERKNS1_IJDpT0_EEEENKUlDpRKT_E_clIJS2_iiiEEEDaSI_)
        /*20fb4*/ 	.word	0x00000000


	//----- nvinfo : EIATTR_FRAME_SIZE
	.align		4
.L_22526:
        /*20fb8*/ 	.byte	0x04, 0x11
        /*20fba*/ 	.short	(.L_22528 - .L_22527)
	.align		4
.L_22527:
        /*20fbc*/ 	.word	index@($_ZN7cutlass13device_kernelIN5flash19enable_sm80_to_sm89INS1_16FlashAttnBwdSm80INS1_25CollectiveMainloopBwdSm80ILi2ELi2EN4cute5tupleIJNS5_1CILi64EEENS7_ILi128EEES8_EEENS_10bfloat16_tEfNS_4arch4Sm80ELb0ELb0ELb1ELb1ELb1ELb0ELb0ELb0ELi2ELi2ELi4ELi2ELb1EEENS1_21CollectiveEpilogueBwdISA_SB_SD_Li256ELb1ELb0ELi2EEENS1_19SingleTileSchedulerILb1ELb0ELb0ELi128EEEEEEEEEvNT_6ParamsE$_ZZN4cuteplIJNS_15ArithmeticTupleIJiEEEEJNS1_IJNS_1CILi0EEEiEEEEEEDaRKNS1_IJDpT_EEERKNS1_IJDpT0_EEEENKUlDpRKT_E_clIJNS1_IJiiEEEEEEDaSJ_)
        /*20fc0*/ 	.word	0x00000000


	//----- nvinfo : EIATTR_FRAME_SIZE
	.align		4
.L_22528:
        /*20fc4*/ 	.byte	0x04, 0x11
        /*20fc6*/ 	.short	(.L_22530 - .L_22529)
	.align		4
.L_22529:
        /*20fc8*/ 	.word	index@($_ZN7cutlass13device_kernelIN5flash19enable_sm80_to_sm89INS1_16FlashAttnBwdSm80INS1_25CollectiveMainloopBwdSm80ILi2ELi2EN4cute5tupleIJNS5_1CILi64EEENS7_ILi128EEES8_EEENS_10bfloat16_tEfNS_4arch4Sm80ELb0ELb0ELb1ELb1ELb1ELb0ELb0ELb0ELi2ELi2ELi4ELi2ELb1EEENS1_21CollectiveEpilogueBwdISA_SB_SD_Li256ELb1ELb0ELi2EEENS1_19SingleTileSchedulerILb1ELb0ELb0ELi128EEEEEEEEEvNT_6ParamsE$_ZZN4cute9transformINS_15ArithmeticTupleIJiiEEEZNS_14transform_leafIS2_RNS_8identityEEEDaRKT_OT0_EUlRKT_E_EEDaS8_SA_ENKUlDpSD_E_clIJiiEEEDaSF_)
        /*20fcc*/ 	.word	0x00000000


	//----- nvinfo : EIATTR_FRAME_SIZE
	.align		4
.L_22530:
        /*20fd0*/ 	.byte	0x04, 0x11
        /*20fd2*/ 	.short	(.L_22532 - .L_22531)
	.align		4
.L_22531:
        /*20fd4*/ 	.word	index@($_ZN7cutlass13device_kernelIN5flash19enable_sm80_to_sm89INS1_16FlashAttnBwdSm80INS1_25CollectiveMainloopBwdSm80ILi2ELi2EN4cute5tupleIJNS5_1CILi64EEENS7_ILi128EEES8_EEENS_10bfloat16_tEfNS_4arch4Sm80ELb0ELb0ELb1ELb1ELb1ELb0ELb0ELb0ELi2ELi2ELi4ELi2ELb1EEENS1_21CollectiveEpilogueBwdISA_SB_SD_Li256ELb1ELb0ELi2EEENS1_19SingleTileSchedulerILb1ELb0ELb0ELi128EEEEEEEEEvNT_6ParamsE$_ZZN4cute9transformINS_15ArithmeticTupleIJNS1_IJiiEEEiiiEEEZNS_14transform_leafIS3_NS_8identityEEEDaRKT_OT0_EUlRKT_E_EEDaS8_SA_ENKUlDpSD_E_clIJNS_5tupleIJiiEEEiiiEEEDaSF_)
        /*20fd8*/ 	.word	0x00000000


	//----- nvinfo : EIATTR_FRAME_SIZE
	.align		4
.L_22532:
        /*20fdc*/ 	.byte	0x04, 0x11
        /*20fde*/ 	.short	(.L_22534 - .L_22533)
	.align		4
.L_22533:
        /*20fe0*/ 	.word	index@($_ZN7cutlass13device_kernelIN5flash19enable_sm80_to_sm89INS1_16FlashAttnBwdSm80INS1_25CollectiveMainloopBwdSm80ILi2ELi2EN4cute5tupleIJNS5_1CILi64EEENS7_ILi128EEES8_EEENS_10bfloat16_tEfNS_4arch4Sm80ELb0ELb0ELb1ELb1ELb1ELb0ELb0ELb0ELi2ELi2ELi4ELi2ELb1EEENS1_21CollectiveEpilogueBwdISA_SB_SD_Li256ELb1ELb0ELi2EEENS1_19SingleTileSchedulerILb1ELb0ELb0ELi128EEEEEEEEEvNT_6ParamsE$_ZZN4cute7idx2crdINS_5tupleIJiEEENS1_IJNS1_IJNS1_IJNS_1CILi8EEENS3_ILi2EEEEEES5_S5_NS3_ILi4EEEEEEEEEEEDaRKT_RKT0_ENKUlRKT_RKT0_E_clIiS8_EEDaSI_SL_)
        /*20fe4*/ 	.word	0x00000000


	//----- nvinfo : EIATTR_FRAME_SIZE
	.align		4
.L_22534:
        /*20fe8*/ 	.byte	0x04, 0x11
        /*20fea*/ 	.short	(.L_22536 - .L_22535)
	.align		4
.L_22535:
        /*20fec*/ 	.word	index@($_ZN7cutlass13device_kernelIN5flash19enable_sm80_to_sm89INS1_16FlashAttnBwdSm80INS1_25CollectiveMainloopBwdSm80ILi2ELi2EN4cute5tupleIJNS5_1CILi64EEENS7_ILi128EEES8_EEENS_10bfloat16_tEfNS_4arch4Sm80ELb0ELb0ELb1ELb1ELb1ELb0ELb0ELb0ELi2ELi2ELi4ELi2ELb1EEENS1_21CollectiveEpilogueBwdISA_SB_SD_Li256ELb1ELb0ELi2EEENS1_19SingleTileSchedulerILb1ELb0ELb0ELi128EEEEEEEEEvNT_6ParamsE$_ZZN4cute7idx2crdINS_5tupleIJiEEENS1_IJNS1_IJNS1_IJNS_1CILi8EEENS3_ILi2EEEEEES5_NS3_ILi4EEES5_EEEEEEEEDaRKT_RKT0_ENKUlRKT_RKT0_E_clIiS8_EEDaSI_SL_)
        /*20ff0*/ 	.word	0x00000000


	//----- nvinfo : EIATTR_FRAME_SIZE
	.align		4
.L_22536:
        /*20ff4*/ 	.byte	0x04, 0x11
        /*20ff6*/ 	.short	(.L_22538 - .L_22537)
	.align		4
.L_22537:
        /*20ff8*/ 	.word	index@($_ZN7cutlass13device_kernelIN5flash19enable_sm80_to_sm89INS1_16FlashAttnBwdSm80INS1_25CollectiveMainloopBwdSm80ILi2ELi2EN4cute5tupleIJNS5_1CILi64EEENS7_ILi128EEES8_EEENS_10bfloat16_tEfNS_4arch4Sm80ELb0ELb0ELb1ELb1ELb1ELb0ELb0ELb0ELi2ELi2ELi4ELi2ELb1EEENS1_21CollectiveEpilogueBwdISA_SB_SD_Li256ELb1ELb0ELi2EEENS1_19SingleTileSchedulerILb1ELb0ELb0ELi128EEEEEEEEEvNT_6ParamsE$_ZZN4cute5sliceINS_5tupleIJNS_10UnderscoreES2_S2_iEEENS1_IJNS1_IJNS_1CILi1EEENS4_ILi0EEEEEElS6_lEEEEEDaRKT_RKT0_ENKUlRKT_RKT0_E_clIS2_lEEDaSH_SK_)
        /*20ffc*/ 	.word	0x00000000


	//----- nvinfo : EIATTR_FRAME_SIZE
	.align		4
.L_22538:
        /*21000*/ 	.byte	0x04, 0x11
        /*21002*/ 	.short	(.L_22540 - .L_22539)
	.align		4
.L_22539:
        /*21004*/ 	.word	index@($_ZN7cutlass13device_kernelIN5flash19enable_sm80_to_sm89INS1_16FlashAttnBwdSm80INS1_25CollectiveMainloopBwdSm80ILi2ELi2EN4cute5tupleIJNS5_1CILi64EEENS7_ILi128EEES8_EEENS_10bfloat16_tEfNS_4arch4Sm80ELb0ELb0ELb1ELb1ELb1ELb0ELb0ELb0ELi2ELi2ELi4ELi2ELb1EEENS1_21CollectiveEpilogueBwdISA_SB_SD_Li256ELb1ELb0ELi2EEENS1_19SingleTileSchedulerILb1ELb0ELb0ELi128EEEEEEEEEvNT_6ParamsE$_ZZN4cute19as_arithmetic_tupleINS_15ArithmeticTupleIJiiEEEEEDaRKT_ENKUlRKT_E_clIiEEDaS8_)
        /*21008*/ 	.word	0x00000000


	//----- nvinfo : EIATTR_FRAME_SIZE
	.align		4
.L_22540:
        /*2100c*/ 	.byte	0x04, 0x11
        /*2100e*/ 	.short	(.L_22542 - .L_22541)
	.align		4
.L_22541:
        /*21010*/ 	.word	index@($_ZN7cutlass13device_kernelIN5flash19enable_sm80_to_sm89INS1_16FlashAttnBwdSm80INS1_25CollectiveMainloopBwdSm80ILi2ELi2EN4cute5tupleIJNS5_1CILi64EEENS7_ILi128EEES8_EEENS_10bfloat16_tEfNS_4arch4Sm80ELb0ELb0ELb1ELb1ELb1ELb0ELb0ELb0ELi2ELi2ELi4ELi2ELb1EEENS1_21CollectiveEpilogueBwdISA_SB_SD_Li256ELb1ELb0ELi2EEENS1_19SingleTileSchedulerILb1ELb0ELb0ELi128EEEEEEEEEvNT_6ParamsE$_ZZN4cute19as_arithmetic_tupleINS_15ArithmeticTupleIJiiEEEEEDaRKT_ENKUlDpRKT_E_clIJiiEEEDaS9_)
        /*21014*/ 	.word	0x00000000


	//----- nvinfo : EIATTR_FRAME_SIZE
	.align		4
.L_22542:
        /*21018*/ 	.byte	0x04, 0x11
        /*2101a*/ 	.short	(.L_22544 - .L_22543)
	.align		4
.L_22543:
        /*2101c*/ 	.word	index@($_ZN7cutlass13device_kernelIN5flash19enable_sm80_to_sm89INS1_16FlashAttnBwdSm80INS1_25CollectiveMainloopBwdSm80ILi2ELi2EN4cute5tupleIJNS5_1CILi64EEENS7_ILi128EEES8_EEENS_10bfloat16_tEfNS_4arch4Sm80ELb0ELb0ELb1ELb1ELb1ELb0ELb0ELb0ELi2ELi2ELi4ELi2ELb1EEENS1_21CollectiveEpilogueBwdISA_SB_SD_Li256ELb1ELb0ELi2EEENS1_19SingleTileSchedulerILb1ELb0ELb0ELi128EEEEEEEEEvNT_6ParamsE$_ZZN4cute19as_arithmetic_tupleINS_15ArithmeticTupleIJNS1_IJiiEEEiiiEEEEEDaRKT_ENKUlRKT_E_clIiEEDaS9_)
        /*21020*/ 	.word	0x00000000


	//----- nvinfo : EIATTR_FRAME_SIZE
	.align		4
.L_22544:
        /*21024*/ 	.byte	0x04, 0x11
        /*21026*/ 	.short	(.L_22546 - .L_22545)
	.align		4
.L_22545:
        /*21028*/ 	.word	index@($_ZN7cutlass13device_kernelIN5flash19enable_sm80_to_sm89INS1_16FlashAttnBwdSm80INS1_25CollectiveMainloopBwdSm80ILi2ELi2EN4cute5tupleIJNS5_1CILi64EEENS7_ILi128EEES8_EEENS_10bfloat16_tEfNS_4arch4Sm80ELb0ELb0ELb1ELb1ELb1ELb0ELb0ELb0ELi2ELi2ELi4ELi2ELb1EEENS1_21CollectiveEpilogueBwdISA_SB_SD_Li256ELb1ELb0ELi2EEENS1_19SingleTileSchedulerILb1ELb0ELb0ELi128EEEEEEEEEvNT_6ParamsE$_ZZN4cute19as_arithmetic_tupleINS_15ArithmeticTupleIJNS1_IJiiEEEiiiEEEEEDaRKT_ENKUlRKT_E_clIS2_EEDaS9_)
        /*2102c*/ 	.word	0x00000000


	//----- nvinfo : EIATTR_FRAME_SIZE
	.align		4
.L_22546:
        /*21030*/ 	.byte	0x04, 0x11
        /*21032*/ 	.short	(.L_22548 - .L_22547)
	.align		4
.L_22547:
        /*21034*/ 	.word	index@($_ZN7cutlass13device_kernelIN5flash19enable_sm80_to_sm89INS1_16FlashAttnBwdSm80INS1_25CollectiveMainloopBwdSm80ILi2ELi2EN4cute5tupleIJNS5_1CILi64EEENS7_ILi128EEES8_EEENS_10bfloat16_tEfNS_4arch4Sm80ELb0ELb0ELb1ELb1ELb1ELb0ELb0ELb0ELi2ELi2ELi4ELi2ELb1EEENS1_21CollectiveEpilogueBwdISA_SB_SD_Li256ELb1ELb0ELi2EEENS1_19SingleTileSchedulerILb1ELb0ELb0ELi128EEEEEEEEEvNT_6ParamsE$_ZZN4cute19as_arithmetic_tupleINS_15ArithmeticTupleIJNS1_IJiiEEEiiiEEEEEDaRKT_ENKUlDpRKT_E_clIJS2_iiiEEEDaSA_)
        /*21038*/ 	.word	0x00000000


	//----- nvinfo : EIATTR_FRAME_SIZE
	.align		4
.L_22548:
        /*2103c*/ 	.byte	0x04, 0x11
        /*2103e*/ 	.short	(.L_22550 - .L_22549)
	.align		4
.L_22549:
        /*21040*/ 	.word	index@($_ZN7cutlass13device_kernelIN5flash19enable_sm80_to_sm89INS1_16FlashAttnBwdSm80INS1_25CollectiveMainloopBwdSm80ILi2ELi2EN4cute5tupleIJNS5_1CILi64EEENS7_ILi128EEES8_EEENS_10bfloat16_tEfNS_4arch4Sm80ELb0ELb0ELb1ELb1ELb1ELb0ELb0ELb0ELi2ELi2ELi4ELi2ELb1EEENS1_21CollectiveEpilogueBwdISA_SB_SD_Li256ELb1ELb0ELi2EEENS1_19SingleTileSchedulerILb1ELb0ELb0ELi128EEEEEEEEEvNT_6ParamsE$_ZZN4cute14transform_leafINS_15ArithmeticTupleIJiiEEERNS_8identityEEEDaRKT_OT0_ENKUlRKT_E_clIiEEDaSC_)
        /*21044*/ 	.word	0x00000000


	//----- nvinfo : EIATTR_FRAME_SIZE
	.align		4
.L_22550:
        /*21048*/ 	.byte	0x04, 0x11
        /*2104a*/ 	.short	(.L_22552 - .L_22551)
	.align		4
.L_22551:
        /*2104c*/ 	.word	index@($_ZN7cutlass13device_kernelIN5flash19enable_sm80_to_sm89INS1_16FlashAttnBwdSm80INS1_25CollectiveMainloopBwdSm80ILi2ELi2EN4cute5tupleIJNS5_1CILi64EEENS7_ILi128EEES8_EEENS_10bfloat16_tEfNS_4arch4Sm80ELb0ELb0ELb1ELb1ELb1ELb0ELb0ELb0ELi2ELi2ELi4ELi2ELb1EEENS1_21CollectiveEpilogueBwdISA_SB_SD_Li256ELb1ELb0ELi2EEENS1_19SingleTileSchedulerILb1ELb0ELb0ELi128EEEEEEEEEvNT_6ParamsE$_ZZN4cute14transform_leafINS_15ArithmeticTupleIJNS1_IJiiEEEiiiEEENS_8identityEEEDaRKT_OT0_ENKUlRKT_E_clIiEEDaSC_)
        /*21050*/ 	.word	0x00000000


	//----- nvinfo : EIATTR_FRAME_SIZE
	.align		4
.L_22552:
        /*21054*/ 	.byte	0x04, 0x11
        /*21056*/ 	.short	(.L_22554 - .L_22553)
	.align		4
.L_22553:
        /*21058*/ 	.word	index@($_ZN7cutlass13device_kernelIN5flash19enable_sm80_to_sm89INS1_16FlashAttnBwdSm80INS1_25CollectiveMainloopBwdSm80ILi2ELi2EN4cute5tupleIJNS5_1CILi64EEENS7_ILi128EEES8_EEENS_10bfloat16_tEfNS_4arch4Sm80ELb0ELb0ELb1ELb1ELb1ELb0ELb0ELb0ELi2ELi2ELi4ELi2ELb1EEENS1_21CollectiveEpilogueBwdISA_SB_SD_Li256ELb1ELb0ELi2EEENS1_19SingleTileSchedulerILb1ELb0ELb0ELi128EEEEEEEEEvNT_6ParamsE$_ZZN4cute14transform_leafINS_15ArithmeticTupleIJNS1_IJiiEEEiiiEEENS_8identityEEEDaRKT_OT0_ENKUlRKT_E_clIS2_EEDaSC_)
        /*2105c*/ 	.word	0x00000000


	//----- nvinfo : EIATTR_FRAME_SIZE
	.align		4
.L_22554:
        /*21060*/ 	.byte	0x04, 0x11
        /*21062*/ 	.short	(.L_22556 - .L_22555)
	.align		4
.L_22555:
        /*21064*/ 	.word	index@($_ZN7cutlass13device_kernelIN5flash19enable_sm80_to_sm89INS1_16FlashAttnBwdSm80INS1_25CollectiveMainloopBwdSm80ILi2ELi2EN4cute5tupleIJNS5_1CILi64EEENS7_ILi128EEES8_EEENS_10bfloat16_tEfNS_4arch4Sm80ELb0ELb0ELb1ELb1ELb1ELb0ELb0ELb0ELi2ELi2ELi4ELi2ELb1EEENS1_21CollectiveEpilogueBwdISA_SB_SD_Li256ELb1ELb0ELi2EEENS1_19SingleTileSchedulerILb1ELb0ELb0ELi128EEEEEEEEEvNT_6ParamsE$_ZZN4cute12filter_tupleINS_5tupleIJNS_10UnderscoreES2_S2_iEEENS1_IJNS1_IJNS_1CILi1EEENS4_ILi0EEEEEElS6_lEEEZNS_5sliceIS3_S8_EEDaRKT_RKT0_EUlRKT_RKT0_E_EEDaSC_SF_OT1_ENKUlDpSI_E_clIJNS1_IJS7_EEENS1_IJlEEENS1_IJS6_EEENS1_IJEEEEEEDaSP_)
        /*21068*/ 	.word	0x00000000


	//----- nvinfo : EIATTR_FRAME_SIZE
	.align		4
.L_22556:
        /*2106c*/ 	.byte	0x04, 0x11
        /*2106e*/ 	.short	(.L_22558 - .L_22557)
	.align		4
.L_22557:
        /*21070*/ 	.word	index@($_ZN7cutlass13device_kernelIN5flash19enable_sm80_to_sm89INS1_16FlashAttnBwdSm80INS1_25CollectiveMainloopBwdSm80ILi2ELi2EN4cute5tupleIJNS5_1CILi64EEENS7_ILi128EEES8_EEENS_10bfloat16_tEfNS_4arch4Sm80ELb0ELb0ELb1ELb1ELb1ELb0ELb0ELb0ELi2ELi2ELi4ELi2ELb1EEENS1_21CollectiveEpilogueBwdISA_SB_SD_Li256ELb1ELb0ELi2EEENS1_19SingleTileSchedulerILb1ELb0ELb0ELi128EEEEEEEEEvNT_6ParamsE$_ZN73_INTERNAL_24fd9406_37_flash_bwd_hdim64_bf16_softcap_sm80_cu_3fbc093a_291824__cvta_generic_to_sharedEPKv)
        /*21074*/ 	.word	0x00000000


	//----- nvinfo : EIATTR_FRAME_SIZE
	.align		4
.L_22558:
        /*21078*/ 	.byte	0x04, 0x11
        /*2107a*/ 	.short	(.L_22560 - .L_22559)
	.align		4
.L_22559:
        /*2107c*/ 	.word	index@($_ZN7cutlass13device_kernelIN5flash19enable_sm80_to_sm89INS1_16FlashAttnBwdSm80INS1_25CollectiveMainloopBwdSm80ILi2ELi2EN4cute5tupleIJNS5_1CILi64EEENS7_ILi128EEES8_EEENS_10bfloat16_tEfNS_4arch4Sm80ELb0ELb0ELb1ELb1ELb1ELb0ELb0ELb0ELi2ELi2ELi4ELi2ELb1EEENS1_21CollectiveEpilogueBwdISA_SB_SD_Li256ELb1ELb0ELi2EEENS1_19SingleTileSchedulerILb1ELb0ELb0ELi128EEEEEEEEEvNT_6ParamsE$_ZN4cute8smem_ptrIPfECI1NS_12iter_adaptorIS1_S2_EEES1_)
        /*21080*/ 	.word	0x00000000


	//----- nvinfo : EIATTR_FRAME_SIZE
	.align		4
.L_22560:
        /*21084*/ 	.byte	0x04, 0x11
        /*21086*/ 	.short	(.L_22562 - .L_22561)
	.align		4
.L_22561:
        /*21088*/ 	.word	index@($_ZN7cutlass13device_kernelIN5flash19enable_sm80_to_sm89INS1_16FlashAttnBwdSm80INS1_25CollectiveMainloopBwdSm80ILi2ELi2EN4cute5tupleIJNS5_1CILi64EEENS7_ILi128EEES8_EEENS_10bfloat16_tEfNS_4arch4Sm80ELb0ELb0ELb1ELb1ELb1ELb0ELb0ELb0ELi2ELi2ELi4ELi2ELb1EEENS1_21CollectiveEpilogueBwdISA_SB_SD_Li256ELb1ELb0ELi2EEENS1_19SingleTileSchedulerILb1ELb0ELb0ELi128EEEEEEEEEvNT_6ParamsE$_ZN4cute8smem_ptrIPN7cutlass9uint128_tEECI1NS_12iter_adaptorIS3_S4_EEES3_)
        /*2108c*/ 	.word	0x00000000


	//----- nvinfo : EIATTR_FRAME_SIZE
	.align		4
.L_22562:
        /*21090*/ 	.byte	0x04, 0x11
        /*21092*/ 	.short	(.L_22564 - .L_22563)
	.align		4
.L_22563:
        /*21094*/ 	.word	index@($_ZN7cutlass13device_kernelIN5flash19enable_sm80_to_sm89INS1_16FlashAttnBwdSm80INS1_25CollectiveMainloopBwdSm80ILi2ELi2EN4cute5tupleIJNS5_1CILi64EEENS7_ILi128EEES8_EEENS_10bfloat16_tEfNS_4arch4Sm80ELb0ELb0ELb1ELb1ELb1ELb0ELb0ELb0ELi2ELi2ELi4ELi2ELb1EEENS1_21CollectiveEpilogueBwdISA_SB_SD_Li256ELb1ELb0ELi2EEENS1_19SingleTileSchedulerILb1ELb0ELb0ELi128EEEEEEEEEvNT_6ParamsE$_ZN4cute8smem_ptrIPN7cutlass10bfloat16_tEECI1NS_12iter_adaptorIS3_S4_EEES3_)
        /*21098*/ 	.word	0x00000000


	//----- nvinfo : EIATTR_FRAME_SIZE
	.align		4
.L_22564:
        /*2109c*/ 	.byte	0x04, 0x11
        /*2109e*/ 	.short	(.L_22566 - .L_22565)
	.align		4
.L_22565:
        /*210a0*/ 	.word	index@($_ZN7cutlass13device_kernelIN5flash19enable_sm80_to_sm89INS1_16FlashAttnBwdSm80INS1_25CollectiveMainloopBwdSm80ILi2ELi2EN4cute5tupleIJNS5_1CILi64EEENS7_ILi128EEES8_EEENS_10bfloat16_tEfNS_4arch4Sm80ELb0ELb0ELb1ELb1ELb1ELb0ELb0ELb0ELi2ELi2ELi4ELi2ELb1EEENS1_21CollectiveEpilogueBwdISA_SB_SD_Li256ELb1ELb0ELi2EEENS1_19SingleTileSchedulerILb1ELb0ELb0ELi128EEEEEEEEEvNT_6ParamsE$_ZN4cute8gmem_ptrIPKfECI1NS_12iter_adaptorIS2_S3_EEES2_)
        /*210a4*/ 	.word	0x00000000


	//----- nvinfo : EIATTR_FRAME_SIZE
	.align		4
.L_22566:
        /*210a8*/ 	.byte	0x04, 0x11
        /*210aa*/ 	.short	(.L_22568 - .L_22567)
	.align		4
.L_22567:
        /*210ac*/ 	.word	index@($_ZN7cutlass13device_kernelIN5flash19enable_sm80_to_sm89INS1_16FlashAttnBwdSm80INS1_25CollectiveMainloopBwdSm80ILi2ELi2EN4cute5tupleIJNS5_1CILi64EEENS7_ILi128EEES8_EEENS_10bfloat16_tEfNS_4arch4Sm80ELb0ELb0ELb1ELb1ELb1ELb0ELb0ELb0ELi2ELi2ELi4ELi2ELb1EEENS1_21CollectiveEpilogueBwdISA_SB_SD_Li256ELb1ELb0ELi2EEENS1_19SingleTileSchedulerILb1ELb0ELb0ELi128EEEEEEEEEvNT_6ParamsE$_ZN4cute8gmem_ptrIPKN7cutlass9uint128_tEECI1NS_12iter_adaptorIS4_S5_EEES4_)
        /*210b0*/ 	.word	0x00000000


	//----- nvinfo : EIATTR_FRAME_SIZE
	.align		4
.L_22568:
        /*210b4*/ 	.byte	0x04, 0x11
        /*210b6*/ 	.short	(.L_22570 - .L_22569)
	.align		4
.L_22569:
        /*210b8*/ 	.word	index@($_ZN7cutlass13device_kernelIN5flash19enable_sm80_to_sm89INS1_16FlashAttnBwdSm80INS1_25CollectiveMainloopBwdSm80ILi2ELi2EN4cute5tupleIJNS5_1CILi64EEENS7_ILi128EEES8_EEENS_10bfloat16_tEfNS_4arch4Sm80ELb0ELb0ELb1ELb1ELb1ELb0ELb0ELb0ELi2ELi2ELi4ELi2ELb1EEENS1_21CollectiveEpilogueBwdISA_SB_SD_Li256ELb1ELb0ELi2EEENS1_19SingleTileSchedulerILb1ELb0ELb0ELi128EEEEEEEEEvNT_6ParamsE$_ZN4cute8gmem_ptrIPKN7cutlass10bfloat16_tEECI1NS_12iter_adaptorIS4_S5_EEES4_)
        /*210bc*/ 	.word	0x00000000


	//----- nvinfo : EIATTR_FRAME_SIZE
	.align		4
.L_22570:
        /*210c0*/ 	.byte	0x04, 0x11
        /*210c2*/ 	.short	(.L_22572 - .L_22571)
	.align		4
.L_22571:
        /*210c4*/ 	.word	index@($_ZN7cutlass13device_kernelIN5flash19enable_sm80_to_sm89INS1_16FlashAttnBwdSm80INS1_25CollectiveMainloopBwdSm80ILi2ELi2EN4cute5tupleIJNS5_1CILi64EEENS7_ILi128EEES8_EEENS_10bfloat16_tEfNS_4arch4Sm80ELb0ELb0ELb1ELb1ELb1ELb0ELb0ELb0ELi2ELi2ELi4ELi2ELb1EEENS1_21CollectiveEpilogueBwdISA_SB_SD_Li256ELb1ELb0ELi2EEENS1_19SingleTileSchedulerILb1ELb0ELb0ELi128EEEEEEEEEvNT_6ParamsE$_ZN4cute5tupleIJiiEEC2ERKiS3_)
        /*210c8*/ 	.word	0x00000000


	//----- nvinfo : EIATTR_FRAME_SIZE
	.align		4
.L_22572:
        /*210cc*/ 	.byte	0x04, 0x11
        /*210ce*/ 	.short	(.L_22574 - .L_22573)
	.align		4
.L_22573:
        /*210d0*/ 	.word	index@($_ZN7cutlass13device_kernelIN5flash19enable_sm80_to_sm89INS1_16FlashAttnBwdSm80INS1_25CollectiveMainloopBwdSm80ILi2ELi2EN4cute5tupleIJNS5_1CILi64EEENS7_ILi128EEES8_EEENS_10bfloat16_tEfNS_4arch4Sm80ELb0ELb0ELb1ELb1ELb1ELb0ELb0ELb0ELi2ELi2ELi4ELi2ELb1EEENS1_21CollectiveEpilogueBwdISA_SB_SD_Li256ELb1ELb0ELi2EEENS1_19SingleTileSchedulerILb1ELb0ELb0ELi128EEEEEEEEEvNT_6ParamsE$_ZN4cute5tupleIJiNS_1CILi0EEEEEC2ERKiRKS2_)
        /*210d4*/ 	.word	0x00000000


	//----- nvinfo : EIATTR_FRAME_SIZE
	.align		4
.L_22574:
        /*210d8*/ 	.byte	0x04, 0x11
        /*210da*/ 	.short	(.L_22576 - .L_22575)
	.align		4
.L_22575:
        /*210dc*/ 	.word	index@($_ZN7cutlass13device_kernelIN5flash19enable_sm80_to_sm89INS1_16FlashAttnBwdSm80INS1_25CollectiveMainloopBwdSm80ILi2ELi2EN4cute5tupleIJNS5_1CILi64EEENS7_ILi128EEES8_EEENS_10bfloat16_tEfNS_4arch4Sm80ELb0ELb0ELb1ELb1ELb1ELb0ELb0ELb0ELi2ELi2ELi4ELi2ELb1EEENS1_21CollectiveEpilogueBwdISA_SB_SD_Li256ELb1ELb0ELi2EEENS1_19SingleTileSchedulerILb1ELb0ELb0ELi128EEEEEEEEEvNT_6ParamsE$_ZN4cute5tupleIJiEEC2ERKi)
        /*210e0*/ 	.word	0x00000000


	//----- nvinfo : EIATTR_FRAME_SIZE
	.align		4
.L_22576:
        /*210e4*/ 	.byte	0x04, 0x11
        /*210e6*/ 	.short	(.L_22578 - .L_22577)
	.align		4
.L_22577:
        /*210e8*/ 	.word	index@($_ZN7cutlass13device_kernelIN5flash19enable_sm80_to_sm89INS1_16FlashAttnBwdSm80INS1_25CollectiveMainloopBwdSm80ILi2ELi2EN4cute5tupleIJNS5_1CILi64EEENS7_ILi128EEES8_EEENS_10bfloat16_tEfNS_4arch4Sm80ELb0ELb0ELb1ELb1ELb1ELb0ELb0ELb0ELi2ELi2ELi4ELi2ELb1EEENS1_21CollectiveEpilogueBwdISA_SB_SD_Li256ELb1ELb0ELi2EEENS1_19SingleTileSchedulerILb1ELb0ELb0ELi128EEEEEEEEEvNT_6ParamsE$_ZN4cute5tupleIJNS_1CILi0EEEiiiEEC2ERKS2_RKiS7_S7_)
        /*210ec*/ 	.word	0x00000000


	//----- nvinfo : EIATTR_FRAME_SIZE
	.align		4
.L_22578:
        /*210f0*/ 	.byte	0x04, 0x11
        /*210f2*/ 	.short	(.L_22580 - .L_22579)
	.align		4
.L_22579:
        /*210f4*/ 	.word	index@($_ZN7cutlass13device_kernelIN5flash19enable_sm80_to_sm89INS1_16FlashAttnBwdSm80INS1_25CollectiveMainloopBwdSm80ILi2ELi2EN4cute5tupleIJNS5_1CILi64EEENS7_ILi128EEES8_EEENS_10bfloat16_tEfNS_4arch4Sm80ELb0ELb0ELb1ELb1ELb1ELb0ELb0ELb0ELi2ELi2ELi4ELi2ELb1EEENS1_21CollectiveEpilogueBwdISA_SB_SD_Li256ELb1ELb0ELi2EEENS1_19SingleTileSchedulerILb1ELb0ELb0ELi128EEEEEEEEEvNT_6ParamsE$_ZN4cute5tupleIJNS_1CILi0EEEiEEC2ERKS2_RKi)
        /*210f8*/ 	.word	0x00000000


	//----- nvinfo : EIATTR_FRAME_SIZE
	.align		4
.L_22580:
        /*210fc*/ 	.byte	0x04, 0x11
        /*210fe*/ 	.short	(.L_22582 - .L_22581)
	.align		4
.L_22581:
        /*21100*/ 	.word	index@($_ZN7cutlass13device_kernelIN5flash19enable_sm80_to_sm89INS1_16FlashAttnBwdSm80INS1_25CollectiveMainloopBwdSm80ILi2ELi2EN4cute5tupleIJNS5_1CILi64EEENS7_ILi128EEES8_EEENS_10bfloat16_tEfNS_4arch4Sm80ELb0ELb0ELb1ELb1ELb1ELb0ELb0ELb0ELi2ELi2ELi4ELi2ELb1EEENS1_21CollectiveEpilogueBwdISA_SB_SD_Li256ELb1ELb0ELi2EEENS1_19SingleTileSchedulerILb1ELb0ELb0ELi128EEEEEEEEEvNT_6ParamsE$_ZN4cute5tupleIJNS_1CILi0EEES2_iiEEC2ERKS2_S5_RKiS7_)
        /*21104*/ 	.word	0x00000000


	//----- nvinfo : EIATTR_FRAME_SIZE
	.align		4
.L_22582:
        /*21108*/ 	.byte	0x04, 0x11
        /*2110a*/ 	.short	(.L_22584 - .L_22583)
	.align		4
.L_22583:
        /*2110c*/ 	.word	index@($_ZN7cutlass13device_kernelIN5flash19enable_sm80_to_sm89INS1_16FlashAttnBwdSm80INS1_25CollectiveMainloopBwdSm80ILi2ELi2EN4cute5tupleIJNS5_1CILi64EEENS7_ILi128EEES8_EEENS_10bfloat16_tEfNS_4arch4Sm80ELb0ELb0ELb1ELb1ELb1ELb0ELb0ELb0ELi2ELi2ELi4ELi2ELb1EEENS1_21CollectiveEpilogueBwdISA_SB_SD_Li256ELb1ELb0ELi2EEENS1_19SingleTileSchedulerILb1ELb0ELb0ELi128EEEEEEEEEvNT_6ParamsE$_ZN4cute5tupleIJNS_1CILi0EEES2_iEEC2ERKS2_S5_RKi)
        /*21110*/ 	.word	0x00000000


	//----- nvinfo : EIATTR_FRAME_SIZE
	.align		4
.L_22584:
        /*21114*/ 	.byte	0x04, 0x11
        /*21116*/ 	.short	(.L_22586 - .L_22585)
	.align		4
.L_22585:
        /*21118*/ 	.word	index@($_ZN7cutlass13device_kernelIN5flash19enable_sm80_to_sm89INS1_16FlashAttnBwdSm80INS1_25CollectiveMainloopBwdSm80ILi2ELi2EN4cute5tupleIJNS5_1CILi64EEENS7_ILi128EEES8_EEENS_10bfloat16_tEfNS_4arch4Sm80ELb0ELb0ELb1ELb1ELb1ELb0ELb0ELb0ELi2ELi2ELi4ELi2ELb1EEENS1_21CollectiveEpilogueBwdISA_SB_SD_Li256ELb1ELb0ELi2EEENS1_19SingleTileSchedulerILb1ELb0ELb0ELi128EEEEEEEEEvNT_6ParamsE$_ZN4cute5tupleIJNS_1CILi0EEES2_S2_iEEC2ERKS2_S5_S5_RKi)
        /*2111c*/ 	.word	0x00000000


	//----- nvinfo : EIATTR_FRAME_SIZE
	.align		4
.L_22586:
        /*21120*/ 	.byte	0x04, 0x11
        /*21122*/ 	.short	(.L_22588 - .L_22587)
	.align		4
.L_22587:
        /*21124*/ 	.word	index@($_ZN7cutlass13device_kernelIN5flash19enable_sm80_to_sm89INS1_16FlashAttnBwdSm80INS1_25CollectiveMainloopBwdSm80ILi2ELi2EN4cute5tupleIJNS5_1CILi64EEENS7_ILi128EEES8_EEENS_10bfloat16_tEfNS_4arch4Sm80ELb0ELb0ELb1ELb1ELb1ELb0ELb0ELb0ELi2ELi2ELi4ELi2ELb1EEENS1_21CollectiveEpilogueBwdISA_SB_SD_Li256ELb1ELb0ELi2EEENS1_19SingleTileSchedulerILb1ELb0ELb0ELi128EEEEEEEEEvNT_6ParamsE$_ZN4cute5tupleIJNS_15ArithmeticTupleIJiiEEEiiiEEC2ERKS2_RKiS7_S7_)
        /*21128*/ 	.word	0x00000000


	//----- nvinfo : EIATTR_FRAME_SIZE
	.align		4
.L_22588:
        /*2112c*/ 	.byte	0x04, 0x11
        /*2112e*/ 	.short	(.L_22590 - .L_22589)
	.align		4
.L_22589:
        /*21130*/ 	.word	index@($_ZN7cutlass13device_kernelIN5flash19enable_sm80_to_sm89INS1_16FlashAttnBwdSm80INS1_25CollectiveMainloopBwdSm80ILi2ELi2EN4cute5tupleIJNS5_1CILi64EEENS7_ILi128EEES8_EEENS_10bfloat16_tEfNS_4arch4Sm80ELb0ELb0ELb1ELb1ELb1ELb0ELb0ELb0ELi2ELi2ELi4ELi2ELb1EEENS1_21CollectiveEpilogueBwdISA_SB_SD_Li256ELb1ELb0ELi2EEENS1_19SingleTileSchedulerILb1ELb0ELb0ELi128EEEEEEEEEvNT_6ParamsE$_ZN4cute5tupleIJNS_15ArithmeticTupleIJiiEEEEEC2ERKS2_)
        /*21134*/ 	.word	0x00000000


	//----- nvinfo : EIATTR_FRAME_SIZE
	.align		4
.L_22590:
        /*21138*/ 	.byte	0x04, 0x11
        /*2113a*/ 	.short	(.L_22592 - .L_22591)
	.align		4
.L_22591:
        /*2113c*/ 	.word	index@($_ZN7cutlass13device_kernelIN5flash19enable_sm80_to_sm89INS1_16FlashAttnBwdSm80INS1_25CollectiveMainloopBwdSm80ILi2ELi2EN4cute5tupleIJNS5_1CILi64EEENS7_ILi128EEES8_EEENS_10bfloat16_tEfNS_4arch4Sm80ELb0ELb0ELb1ELb1ELb1ELb0ELb0ELb0ELi2ELi2ELi4ELi2ELb1EEENS1_21CollectiveEpilogueBwdISA_SB_SD_Li256ELb1ELb0ELi2EEENS1_19SingleTileSchedulerILb1ELb0ELb0ELi128EEEEEEEEEvNT_6ParamsE$_ZN4cute5tupleIJNS_15ArithmeticTupleIJiEEEEEC2ERKS2_)
        /*21140*/ 	.word	0x00000000


	//----- nvinfo : EIATTR_FRAME_SIZE
	.align		4
.L_22592:
        /*21144*/ 	.byte	0x04, 0x11
        /*21146*/ 	.short	(.L_22594 - .L_22593)
	.align		4
.L_22593:
        /*21148*/ 	.word	index@($_ZN7cutlass13device_kernelIN5flash19enable_sm80_to_sm89INS1_16FlashAttnBwdSm80INS1_25CollectiveMainloopBwdSm80ILi2ELi2EN4cute5tupleIJNS5_1CILi64EEENS7_ILi128EEES8_EEENS_10bfloat16_tEfNS_4arch4Sm80ELb0ELb0ELb1ELb1ELb1ELb0ELb0ELb0ELi2ELi2ELi4ELi2ELb1EEENS1_21CollectiveEpilogueBwdISA_SB_SD_Li256ELb1ELb0ELi2EEENS1_19SingleTileSchedulerILb1ELb0ELb0ELi128EEEEEEEEEvNT_6ParamsE$_ZN4cute5tupleIJNS_15ArithmeticTupleIJNS_1CILi0EEEiEEEEEC2ERKS4_)
        /*2114c*/ 	.word	0x00000000


	//----- nvinfo : EIATTR_FRAME_SIZE
	.align		4
.L_22594:
        /*21150*/ 	.byte	0x04, 0x11
        /*21152*/ 	.short	(.L_22596 - .L_22595)
	.align		4
.L_22595:
        /*21154*/ 	.word	index@($_ZN7cutlass13device_kernelIN5flash19enable_sm80_to_sm89INS1_16FlashAttnBwdSm80INS1_25CollectiveMainloopBwdSm80ILi2ELi2EN4cute5tupleIJNS5_1CILi64EEENS7_ILi128EEES8_EEENS_10bfloat16_tEfNS_4arch4Sm80ELb0ELb0ELb1ELb1ELb1ELb0ELb0ELb0ELi2ELi2ELi4ELi2ELb1EEENS1_21CollectiveEpilogueBwdISA_SB_SD_Li256ELb1ELb0ELi2EEENS1_19SingleTileSchedulerILb1ELb0ELb0ELi128EEEEEEEEEvNT_6ParamsE$_ZN4cute5tupleIJNS0_IJNS0_IJNS_1CILi8EEENS1_ILi1EEEEEENS1_ILi2EEES3_EEENS0_IJNS0_IJS3_NS1_ILi0EEEEEElS7_EEEEEC2ERKS6_RKS9_)
        /*21158*/ 	.word	0x00000000


	//----- nvinfo : EIATTR_FRAME_SIZE
	.align		4
.L_22596:
        /*2115c*/ 	.byte	0x04, 0x11
        /*2115e*/ 	.short	(.L_22598 - .L_22597)
	.align		4
.L_22597:
        /*21160*/ 	.word	index@($_ZN7cutlass13device_kernelIN5flash19enable_sm80_to_sm89INS1_16FlashAttnBwdSm80INS1_25CollectiveMainloopBwdSm80ILi2ELi2EN4cute5tupleIJNS5_1CILi64EEENS7_ILi128EEES8_EEENS_10bfloat16_tEfNS_4arch4Sm80ELb0ELb0ELb1ELb1ELb1ELb0ELb0ELb0ELi2ELi2ELi4ELi2ELb1EEENS1_21CollectiveEpilogueBwdISA_SB_SD_Li256ELb1ELb0ELi2EEENS1_19SingleTileSchedulerILb1ELb0ELb0ELi128EEEEEEEEEvNT_6ParamsE$_ZN4cute3eso3ESOILb1ELb0EJNS_6LayoutINS_5tupleIJNS3_IJNS_1CILi8EEENS4_ILi1EEEEEENS4_ILi2EEES6_EEENS3_IJNS3_IJS6_NS4_ILi0EEEEEENS4_ILi2048EEESA_EEEEEiEEC2ERKSE_RKi)
        /*21164*/ 	.word	0x00000000


	//----- nvinfo : EIATTR_FRAME_SIZE
	.align		4
.L_22598:
        /*21168*/ 	.byte	0x04, 0x11
        /*2116a*/ 	.short	(.L_22600 - .L_22599)
	.align		4
.L_22599:
        /*2116c*/ 	.word	index@($_ZN7cutlass13device_kernelIN5flash19enable_sm80_to_sm89INS1_16FlashAttnBwdSm80INS1_25CollectiveMainloopBwdSm80ILi2ELi2EN4cute5tupleIJNS5_1CILi64EEENS7_ILi128EEES8_EEENS_10bfloat16_tEfNS_4arch4Sm80ELb0ELb0ELb1ELb1ELb1ELb0ELb0ELb0ELi2ELi2ELi4ELi2ELb1EEENS1_21CollectiveEpilogueBwdISA_SB_SD_Li256ELb1ELb0ELi2EEENS1_19SingleTileSchedulerILb1ELb0ELb0ELi128EEEEEEEEEvNT_6ParamsE$_ZN4cute3eso3ESOILb1ELb0EJNS_6LayoutINS_5tupleIJNS3_IJNS_1CILi8EEENS4_ILi1EEEEEENS4_ILi2EEES6_EEENS3_IJNS3_IJS6_NS4_ILi0EEEEEENS4_ILi2048EEESA_EEEEENS_10ViewEngineINS_8smem_ptrIPN7cutlass10bfloat16_tEEEEEEEC2ERKSE_RKSL_)
        /*21170*/ 	.word	0x00000000


	//----- nvinfo : EIATTR_FRAME_SIZE
	.align		4
.L_22600:
        /*21174*/ 	.byte	0x04, 0x11
        /*21176*/ 	.short	(.L_22602 - .L_22601)
	.align		4
.L_22601:
        /*21178*/ 	.word	index@($_ZN7cutlass13device_kernelIN5flash19enable_sm80_to_sm89INS1_16FlashAttnBwdSm80INS1_25CollectiveMainloopBwdSm80ILi2ELi2EN4cute5tupleIJNS5_1CILi64EEENS7_ILi128EEES8_EEENS_10bfloat16_tEfNS_4arch4Sm80ELb0ELb0ELb1ELb1ELb1ELb0ELb0ELb0ELi2ELi2ELi4ELi2ELb1EEENS1_21CollectiveEpilogueBwdISA_SB_SD_Li256ELb1ELb0ELi2EEENS1_19SingleTileSchedulerILb1ELb0ELb0ELi128EEEEEEEEEvNT_6ParamsE$_ZN4cute3eso3ESOILb1ELb0EJNS_6LayoutINS_5tupleIJNS3_IJNS_1CILi8EEENS4_ILi1EEEEEEEEENS3_IJNS3_IJS6_NS4_ILi0EEEEEEEEEEElEEC2ERKSC_RKl)
        /*2117c*/ 	.word	0x00000000


	//----- nvinfo : EIATTR_FRAME_SIZE
	.align		4
.L_22602:
        /*21180*/ 	.byte	0x04, 0x11
        /*21182*/ 	.short	(.L_22604 - .L_22603)
	.align		4
.L_22603:
        /*21184*/ 	.word	index@($_ZN7cutlass13device_kernelIN5flash19enable_sm80_to_sm89INS1_16FlashAttnBwdSm80INS1_25CollectiveMainloopBwdSm80ILi2ELi2EN4cute5tupleIJNS5_1CILi64EEENS7_ILi128EEES8_EEENS_10bfloat16_tEfNS_4arch4Sm80ELb0ELb0ELb1ELb1ELb1ELb0ELb0ELb0ELi2ELi2ELi4ELi2ELb1EEENS1_21CollectiveEpilogueBwdISA_SB_SD_Li256ELb1ELb0ELi2EEENS1_19SingleTileSchedulerILb1ELb0ELb0ELi128EEEEEEEEEvNT_6ParamsE$_ZN4cute3eso3ESOILb1ELb0EJNS_6LayoutINS_5tupleIJNS3_IJNS_1CILi8EEENS4_ILi1EEEEEEEEENS3_IJNS3_IJS6_NS4_ILi0EEEEEEEEEEEiEEC2ERKSC_RKi)
        /*21188*/ 	.word	0x00000000


	//----- nvinfo : EIATTR_FRAME_SIZE
	.align		4
.L_22604:
        /*2118c*/ 	.byte	0x04, 0x11
        /*2118e*/ 	.short	(.L_22606 - .L_22605)
	.align		4
.L_22605:
        /*21190*/ 	.word	index@($_ZN7cutlass13device_kernelIN5flash19enable_sm80_to_sm89INS1_16FlashAttnBwdSm80INS1_25CollectiveMainloopBwdSm80ILi2ELi2EN4cute5tupleIJNS5_1CILi64EEENS7_ILi128EEES8_EEENS_10bfloat16_tEfNS_4arch4Sm80ELb0ELb0ELb1ELb1ELb1ELb0ELb0ELb0ELi2ELi2ELi4ELi2ELb1EEENS1_21CollectiveEpilogueBwdISA_SB_SD_Li256ELb1ELb0ELi2EEENS1_19SingleTileSchedulerILb1ELb0ELb0ELi128EEEEEEEEEvNT_6ParamsE$_ZN4cute3eso3ESOILb1ELb0EJNS_6LayoutINS_5tupleIJNS3_IJNS_1CILi8EEENS4_ILi1EEEEEEEEENS3_IJNS3_IJS6_NS4_ILi0EEEEEEEEEEENS_10ViewEngineINS_8smem_ptrIPN7cutlass10bfloat16_tEEEEEEEC2ERKSC_RKSJ_)
        /*21194*/ 	.word	0x00000000


	//----- nvinfo : EIATTR_FRAME_SIZE
	.align		4
.L_22606:
        /*21198*/ 	.byte	0x04, 0x11
        /*2119a*/ 	.short	(.L_22608 - .L_22607)
	.align		4
.L_22607:
        /*2119c*/ 	.word	index@($_ZN7cutlass13device_kernelIN5flash19enable_sm80_to_sm89INS1_16FlashAttnBwdSm80INS1_25CollectiveMainloopBwdSm80ILi2ELi2EN4cute5tupleIJNS5_1CILi64EEENS7_ILi128EEES8_EEENS_10bfloat16_tEfNS_4arch4Sm80ELb0ELb0ELb1ELb1ELb1ELb0ELb0ELb0ELi2ELi2ELi4ELi2ELb1EEENS1_21CollectiveEpilogueBwdISA_SB_SD_Li256ELb1ELb0ELi2EEENS1_19SingleTileSchedulerILb1ELb0ELb0ELi128EEEEEEEEEvNT_6ParamsE$_ZN4cute3eso3ESOILb1ELb0EJNS_6LayoutINS_5tupleIJNS3_IJNS_1CILi8EEENS4_ILi1EEEEEEEEENS3_IJNS3_IJS6_NS4_ILi0EEEEEEEEEEENS_10ViewEngineINS_8gmem_ptrIPKN7cutlass10bfloat16_tEEEEEEEC2ERKSC_RKSK_)
        /*211a0*/ 	.word	0x00000000


	//----- nvinfo : EIATTR_FRAME_SIZE
	.align		4
.L_22608:
        /*211a4*/ 	.byte	0x04, 0x11
        /*211a6*/ 	.short	(.L_22610 - .L_22609)
	.align		4
.L_22609:
        /*211a8*/ 	.word	index@($_ZN7cutlass13device_kernelIN5flash19enable_sm80_to_sm89INS1_16FlashAttnBwdSm80INS1_25CollectiveMainloopBwdSm80ILi2ELi2EN4cute5tupleIJNS5_1CILi64EEENS7_ILi128EEES8_EEENS_10bfloat16_tEfNS_4arch4Sm80ELb0ELb0ELb1ELb1ELb1ELb0ELb0ELb0ELi2ELi2ELi4ELi2ELb1EEENS1_21CollectiveEpilogueBwdISA_SB_SD_Li256ELb1ELb0ELi2EEENS1_19SingleTileSchedulerILb1ELb0ELb0ELi128EEEEEEEEEvNT_6ParamsE$_ZN4cute3eso3ESOILb1ELb0EJNS_6LayoutINS_5tupleIJNS3_IJNS_1CILi4EEENS4_ILi1EEEEEES6_EEENS3_IJNS3_IJS6_NS4_ILi0EEEEEES9_EEEEEiEEC2ERKSC_RKi)
        /*211ac*/ 	.word	0x00000000


	//----- nvinfo : EIATTR_FRAME_SIZE
	.align		4
.L_22610:
        /*211b0*/ 	.byte	0x04, 0x11
        /*211b2*/ 	.short	(.L_22612 - .L_22611)
	.align		4
.L_22611:
        /*211b4*/ 	.word	index@($_ZN7cutlass13device_kernelIN5flash19enable_sm80_to_sm89INS1_16FlashAttnBwdSm80INS1_25CollectiveMainloopBwdSm80ILi2ELi2EN4cute5tupleIJNS5_1CILi64EEENS7_ILi128EEES8_EEENS_10bfloat16_tEfNS_4arch4Sm80ELb0ELb0ELb1ELb1ELb1ELb0ELb0ELb0ELi2ELi2ELi4ELi2ELb1EEENS1_21CollectiveEpilogueBwdISA_SB_SD_Li256ELb1ELb0ELi2EEENS1_19SingleTileSchedulerILb1ELb0ELb0ELi128EEEEEEEEEvNT_6ParamsE$_ZN4cute3eso3ESOILb1ELb0EJNS_6LayoutINS_5tupleIJNS3_IJNS_1CILi4EEENS4_ILi1EEEEEES6_EEENS3_IJNS3_IJS6_NS4_ILi0EEEEEES9_EEEEENS_10ViewEngineINS_8smem_ptrIPfEEEEEEC2ERKSC_RKSH_)
        /*211b8*/ 	.word	0x00000000


	//----- nvinfo : EIATTR_FRAME_SIZE
	.align		4
.L_22612:
        /*211bc*/ 	.byte	0x04, 0x11
        /*211be*/ 	.short	(.L_22614 - .L_22613)
	.align		4
.L_22613:
        /*211c0*/ 	.word	index@($_ZN7cutlass13device_kernelIN5flash19enable_sm80_to_sm89INS1_16FlashAttnBwdSm80INS1_25CollectiveMainloopBwdSm80ILi2ELi2EN4cute5tupleIJNS5_1CILi64EEENS7_ILi128EEES8_EEENS_10bfloat16_tEfNS_4arch4Sm80ELb0ELb0ELb1ELb1ELb1ELb0ELb0ELb0ELi2ELi2ELi4ELi2ELb1EEENS1_21CollectiveEpilogueBwdISA_SB_SD_Li256ELb1ELb0ELi2EEENS1_19SingleTileSchedulerILb1ELb0ELb0ELi128EEEEEEEEEvNT_6ParamsE$_ZN4cute3eso3ESOILb1ELb0EJNS_6LayoutINS_5tupleIJNS3_IJNS_1CILi4EEENS4_ILi1EEEEEES6_EEENS3_IJNS3_IJS6_NS4_ILi0EEEEEES9_EEEEENS_10ViewEngineINS_8gmem_ptrIPKfEEEEEEC2ERKSC_RKSI_)
        /*211c4*/ 	.word	0x00000000


	//----- nvinfo : EIATTR_FRAME_SIZE
	.align		4
.L_22614:
        /*211c8*/ 	.byte	0x04, 0x11
        /*211ca*/ 	.short	(.L_22616 - .L_22615)
	.align		4
.L_22615:
        /*211cc*/ 	.word	index@($_ZN7cutlass13device_kernelIN5flash19enable_sm80_to_sm89INS1_16FlashAttnBwdSm80INS1_25CollectiveMainloopBwdSm80ILi2ELi2EN4cute5tupleIJNS5_1CILi64EEENS7_ILi128EEES8_EEENS_10bfloat16_tEfNS_4arch4Sm80ELb0ELb0ELb1ELb1ELb1ELb0ELb0ELb0ELi2ELi2ELi4ELi2ELb1EEENS1_21CollectiveEpilogueBwdISA_SB_SD_Li256ELb1ELb0ELi2EEENS1_19SingleTileSchedulerILb1ELb0ELb0ELi128EEEEEEEEEvNT_6ParamsE$_ZN4cute3eso3ESOILb1ELb0EJNS_6LayoutINS_5tupleIJNS3_IJNS_1CILi4EEENS4_ILi1EEEEEEEEENS3_IJNS3_IJS6_NS4_ILi0EEEEEEEEEEENS_10ViewEngineINS_8smem_ptrIPfEEEEEEC2ERKSC_RKSH_)
        /*211d0*/ 	.word	0x00000000


	//----- nvinfo : EIATTR_FRAME_SIZE
	.align		4
.L_22616:
        /*211d4*/ 	.byte	0x04, 0x11
        /*211d6*/ 	.short	(.L_22618 - .L_22617)
	.align		4
.L_22617:
        /*211d8*/ 	.word	index@($_ZN7cutlass13device_kernelIN5flash19enable_sm80_to_sm89INS1_16FlashAttnBwdSm80INS1_25CollectiveMainloopBwdSm80ILi2ELi2EN4cute5tupleIJNS5_1CILi64EEENS7_ILi128EEES8_EEENS_10bfloat16_tEfNS_4arch4Sm80ELb0ELb0ELb1ELb1ELb1ELb0ELb0ELb0ELi2ELi2ELi4ELi2ELb1EEENS1_21CollectiveEpilogueBwdISA_SB_SD_Li256ELb1ELb0ELi2EEENS1_19SingleTileSchedulerILb1ELb0ELb0ELi128EEEEEEEEEvNT_6ParamsE$_ZN4cute3eso3ESOILb1ELb0EJNS_6LayoutINS_5tupleIJNS3_IJNS_1CILi4EEENS4_ILi1EEEEEEEEENS3_IJNS3_IJS6_NS4_ILi0EEEEEEEEEEENS_10ViewEngineINS_8gmem_ptrIPKfEEEEEEC2ERKSC_RKSI_)
        /*211dc*/ 	.word	0x00000000


	//----- nvinfo : EIATTR_FRAME_SIZE
	.align		4
.L_22618:
        /*211e0*/ 	.byte	0x04, 0x11
        /*211e2*/ 	.short	(.L_22620 - .L_22619)
	.align		4
.L_22619:
        /*211e4*/ 	.word	index@($_ZN7cutlass13device_kernelIN5flash19enable_sm80_to_sm89INS1_16FlashAttnBwdSm80INS1_25CollectiveMainloopBwdSm80ILi2ELi2EN4cute5tupleIJNS5_1CILi64EEENS7_ILi128EEES8_EEENS_10bfloat16_tEfNS_4arch4Sm80ELb0ELb0ELb1ELb1ELb1ELb0ELb0ELb0ELi2ELi2ELi4ELi2ELb1EEENS1_21CollectiveEpilogueBwdISA_SB_SD_Li256ELb1ELb0ELi2EEENS1_19SingleTileSchedulerILb1ELb0ELb0ELi128EEEEEEEEEvNT_6ParamsE$_ZN4cute3eso3ESOILb1ELb0EJNS_6LayoutINS_5tupleIJNS3_IJNS_1CILi1EEES5_EEEEEENS3_IJNS3_IJS5_NS4_ILi0EEEEEEEEEEENS_10ViewEngineINS_8smem_ptrIPN7cutlass9uint128_tEEEEEEEC2ERKSB_RKSI_)
        /*211e8*/ 	.word	0x00000000


	//----- nvinfo : EIATTR_FRAME_SIZE
	.align		4
.L_22620:
        /*211ec*/ 	.byte	0x04, 0x11
        /*211ee*/ 	.short	(.L_22622 - .L_22621)
	.align		4
.L_22621:
        /*211f0*/ 	.word	index@($_ZN7cutlass13device_kernelIN5flash19enable_sm80_to_sm89INS1_16FlashAttnBwdSm80INS1_25CollectiveMainloopBwdSm80ILi2ELi2EN4cute5tupleIJNS5_1CILi64EEENS7_ILi128EEES8_EEENS_10bfloat16_tEfNS_4arch4Sm80ELb0ELb0ELb1ELb1ELb1ELb0ELb0ELb0ELi2ELi2ELi4ELi2ELb1EEENS1_21CollectiveEpilogueBwdISA_SB_SD_Li256ELb1ELb0ELi2EEENS1_19SingleTileSchedulerILb1ELb0ELb0ELi128EEEEEEEEEvNT_6ParamsE$_ZN4cute3eso3ESOILb1ELb0EJNS_6LayoutINS_5tupleIJNS3_IJNS_1CILi1EEES5_EEEEEENS3_IJNS3_IJS5_NS4_ILi0EEEEEEEEEEENS_10ViewEngineINS_8gmem_ptrIPKN7cutlass9uint128_tEEEEEEEC2ERKSB_RKSJ_)
        /*211f4*/ 	.word	0x00000000


	//----- nvinfo : EIATTR_FRAME_SIZE
	.align		4
.L_22622:
        /*211f8*/ 	.byte	0x04, 0x11
        /*211fa*/ 	.short	(.L_22624 - .L_22623)
	.align		4
.L_22623:
        /*211fc*/ 	.word	index@($_ZN7cutlass13device_kernelIN5flash19enable_sm80_to_sm89INS1_16FlashAttnBwdSm80INS1_25CollectiveMainloopBwdSm80ILi2ELi2EN4cute5tupleIJNS5_1CILi64EEENS7_ILi128EEES8_EEENS_10bfloat16_tEfNS_4arch4Sm80ELb0ELb0ELb1ELb1ELb1ELb0ELb0ELb0ELi2ELi2ELi4ELi2ELb1EEENS1_21CollectiveEpilogueBwdISA_SB_SD_Li256ELb1ELb0ELi2EEENS1_19SingleTileSchedulerILb1ELb0ELb0ELi128EEEEEEEEEvNT_6ParamsE$_ZN4cute3eso3ESOILb1ELb0EJNS_5tupleIJNS_1CILi1EEENS3_ILi0EEEEEElS5_EEC2ERKS6_RKlRKS5_)
        /*21200*/ 	.word	0x00000000


	//----- nvinfo : EIATTR_FRAME_SIZE
	.align		4
.L_22624:
        /*21204*/ 	.byte	0x04, 0x11
        /*21206*/ 	.short	(.L_22626 - .L_22625)
	.align		4
.L_22625:
        /*21208*/ 	.word	index@($_ZN7cutlass13device_kernelIN5flash19enable_sm80_to_sm89INS1_16FlashAttnBwdSm80INS1_25CollectiveMainloopBwdSm80ILi2ELi2EN4cute5tupleIJNS5_1CILi64EEENS7_ILi128EEES8_EEENS_10bfloat16_tEfNS_4arch4Sm80ELb0ELb0ELb1ELb1ELb1ELb0ELb0ELb0ELi2ELi2ELi4ELi2ELb1EEENS1_21CollectiveEpilogueBwdISA_SB_SD_Li256ELb1ELb0ELi2EEENS1_19SingleTileSchedulerILb1ELb0ELb0ELi128EEEEEEEEEvNT_6ParamsE$_ZN4cute3eso3ESOILb1ELb0EJNS_5tupleIJNS2_IJNS_1CILi8EEENS3_ILi1EEEEEENS3_ILi2EEES5_EEENS2_IJNS2_IJS5_NS3_ILi0EEEEEElS9_EEEEEC2ERKS8_RKSB_)
        /*2120c*/ 	.word	0x00000000


	//----- nvinfo : EIATTR_FRAME_SIZE
	.align		4
.L_22626:
        /*21210*/ 	.byte	0x04, 0x11
        /*21212*/ 	.short	(.L_22628 - .L_22627)
	.align		4
.L_22627:
        /*21214*/ 	.word	index@($_ZN7cutlass13device_kernelIN5flash19enable_sm80_to_sm89INS1_16FlashAttnBwdSm80INS1_25CollectiveMainloopBwdSm80ILi2ELi2EN4cute5tupleIJNS5_1CILi64EEENS7_ILi128EEES8_EEENS_10bfloat16_tEfNS_4arch4Sm80ELb0ELb0ELb1ELb1ELb1ELb0ELb0ELb0ELi2ELi2ELi4ELi2ELb1EEENS1_21CollectiveEpilogueBwdISA_SB_SD_Li256ELb1ELb0ELi2EEENS1_19SingleTileSchedulerILb1ELb0ELb0ELi128EEEEEEEEEvNT_6ParamsE$_ZN4cute3eso3ESOILb1ELb0EJNS_1CILi0EEEiiiEEC2ERKS3_RKiS8_S8_)
        /*21218*/ 	.word	0x00000000


	//----- nvinfo : EIATTR_FRAME_SIZE
	.align		4
.L_22628:
        /*2121c*/ 	.byte	0x04, 0x11
        /*2121e*/ 	.short	(.L_22630 - .L_22629)
	.align		4
.L_22629:
        /*21220*/ 	.word	index@($_ZN7cutlass13device_kernelIN5flash19enable_sm80_to_sm89INS1_16FlashAttnBwdSm80INS1_25CollectiveMainloopBwdSm80ILi2ELi2EN4cute5tupleIJNS5_1CILi64EEENS7_ILi128EEES8_EEENS_10bfloat16_tEfNS_4arch4Sm80ELb0ELb0ELb1ELb1ELb1ELb0ELb0ELb0ELi2ELi2ELi4ELi2ELb1EEENS1_21CollectiveEpilogueBwdISA_SB_SD_Li256ELb1ELb0ELi2EEENS1_19SingleTileSchedulerILb1ELb0ELb0ELi128EEEEEEEEEvNT_6ParamsE$_ZN4cute3eso3ESOILb1ELb0EJNS_1CILi0EEEiS3_S3_EEC2ERKS3_RKiS6_S6_)
        /*21224*/ 	.word	0x00000000


	//----- nvinfo : EIATTR_FRAME_SIZE
	.align		4
.L_22630:
        /*21228*/ 	.byte	0x04, 0x11
        /*2122a*/ 	.short	(.L_22632 - .L_22631)
	.align		4
.L_22631:
        /*2122c*/ 	.word	index@($_ZN7cutlass13device_kernelIN5flash19enable_sm80_to_sm89INS1_16FlashAttnBwdSm80INS1_25CollectiveMainloopBwdSm80ILi2ELi2EN4cute5tupleIJNS5_1CILi64EEENS7_ILi128EEES8_EEENS_10bfloat16_tEfNS_4arch4Sm80ELb0ELb0ELb1ELb1ELb1ELb0ELb0ELb0ELi2ELi2ELi4ELi2ELb1EEENS1_21CollectiveEpilogueBwdISA_SB_SD_Li256ELb1ELb0ELi2EEENS1_19SingleTileSchedulerILb1ELb0ELb0ELi128EEEEEEEEEvNT_6ParamsE$_ZN4cute3eso3ESOILb1ELb0EJNS_1CILi0EEEiS3_EEC2ERKS3_RKiS6_)
        /*21230*/ 	.word	0x00000000


	//----- nvinfo : EIATTR_FRAME_SIZE
	.align		4
.L_22632:
        /*21234*/ 	.byte	0x04, 0x11
        /*21236*/ 	.short	(.L_22634 - .L_22633)
	.align		4
.L_22633:
        /*21238*/ 	.word	index@($_ZN7cutlass13device_kernelIN5flash19enable_sm80_to_sm89INS1_16FlashAttnBwdSm80INS1_25CollectiveMainloopBwdSm80ILi2ELi2EN4cute5tupleIJNS5_1CILi64EEENS7_ILi128EEES8_EEENS_10bfloat16_tEfNS_4arch4Sm80ELb0ELb0ELb1ELb1ELb1ELb0ELb0ELb0ELi2ELi2ELi4ELi2ELb1EEENS1_21CollectiveEpilogueBwdISA_SB_SD_Li256ELb1ELb0ELi2EEENS1_19SingleTileSchedulerILb1ELb0ELb0ELi128EEEEEEEEEvNT_6ParamsE$_ZN4cute3eso3ESOILb1ELb0EJNS_1CILi0EEEiEEC2ERKS3_RKi)
        /*2123c*/ 	.word	0x00000000


	//----- nvinfo : EIATTR_FRAME_SIZE
	.align		4
.L_22634:
        /*21240*/ 	.byte	0x04, 0x11
        /*21242*/ 	.short	(.L_22636 - .L_22635)
	.align		4
.L_22635:
        /*21244*/ 	.word	index@($_ZN7cutlass13device_kernelIN5flash19enable_sm80_to_sm89INS1_16FlashAttnBwdSm80INS1_25CollectiveMainloopBwdSm80ILi2ELi2EN4cute5tupleIJNS5_1CILi64EEENS7_ILi128EEES8_EEENS_10bfloat16_tEfNS_4arch4Sm80ELb0ELb0ELb1ELb1ELb1ELb0ELb0ELb0ELi2ELi2ELi4ELi2ELb1EEENS1_21CollectiveEpilogueBwdISA_SB_SD_Li256ELb1ELb0ELi2EEENS1_19SingleTileSchedulerILb1ELb0ELb0ELi128EEEEEEEEEvNT_6ParamsE$_ZN4cute3eso3ESOILb1ELb0EJNS_1CILi0EEES3_iiEEC2ERKS3_S6_RKiS8_)
        /*21248*/ 	.word	0x00000000


	//----- nvinfo : EIATTR_FRAME_SIZE
	.align		4
.L_22636:
        /*2124c*/ 	.byte	0x04, 0x11
        /*2124e*/ 	.short	(.L_22638 - .L_22637)
	.align		4
.L_22637:
        /*21250*/ 	.word	index@($_ZN7cutlass13device_kernelIN5flash19enable_sm80_to_sm89INS1_16FlashAttnBwdSm80INS1_25CollectiveMainloopBwdSm80ILi2ELi2EN4cute5tupleIJNS5_1CILi64EEENS7_ILi128EEES8_EEENS_10bfloat16_tEfNS_4arch4Sm80ELb0ELb0ELb1ELb1ELb1ELb0ELb0ELb0ELi2ELi2ELi4ELi2ELb1EEENS1_21CollectiveEpilogueBwdISA_SB_SD_Li256ELb1ELb0ELi2EEENS1_19SingleTileSchedulerILb1ELb0ELb0ELi128EEEEEEEEEvNT_6ParamsE$_ZN4cute3eso3ESOILb1ELb0EJNS_1CILi0EEES3_iS3_EEC2ERKS3_S6_RKiS6_)
        /*21254*/ 	.word	0x00000000


	//----- nvinfo : EIATTR_FRAME_SIZE
	.align		4
.L_22638:
        /*21258*/ 	.byte	0x04, 0x11
        /*2125a*/ 	.short	(.L_22640 - .L_22639)
	.align		4
.L_22639:
        /*2125c*/ 	.word	index@($_ZN7cutlass13device_kernelIN5flash19enable_sm80_to_sm89INS1_16FlashAttnBwdSm80INS1_25CollectiveMainloopBwdSm80ILi2ELi2EN4cute5tupleIJNS5_1CILi64EEENS7_ILi128EEES8_EEENS_10bfloat16_tEfNS_4arch4Sm80ELb0ELb0ELb1ELb1ELb1ELb0ELb0ELb0ELi2ELi2ELi4ELi2ELb1EEENS1_21CollectiveEpilogueBwdISA_SB_SD_Li256ELb1ELb0ELi2EEENS1_19SingleTileSchedulerILb1ELb0ELb0ELi128EEEEEEEEEvNT_6ParamsE$_ZN4cute3eso3ESOILb1ELb0EJNS_1CILi0EEES3_iEEC2ERKS3_S6_RKi)
        /*21260*/ 	.word	0x00000000


	//----- nvinfo : EIATTR_FRAME_SIZE
	.align		4
.L_22640:
        /*21264*/ 	.byte	0x04, 0x11
        /*21266*/ 	.short	(.L_22642 - .L_22641)
	.align		4
.L_22641:
        /*21268*/ 	.word	index@($_ZN7cutlass13device_kernelIN5flash19enable_sm80_to_sm89INS1_16FlashAttnBwdSm80INS1_25CollectiveMainloopBwdSm80ILi2ELi2EN4cute5tupleIJNS5_1CILi64EEENS7_ILi128EEES8_EEENS_10bfloat16_tEfNS_4arch4Sm80ELb0ELb0ELb1ELb1ELb1ELb0ELb0ELb0ELi2ELi2ELi4ELi2ELb1EEENS1_21CollectiveEpilogueBwdISA_SB_SD_Li256ELb1ELb0ELi2EEENS1_19SingleTileSchedulerILb1ELb0ELb0ELi128EEEEEEEEEvNT_6ParamsE$_ZN4cute3eso3ESOILb1ELb0EJNS_1CILi0EEES3_S3_iEEC2ERKS3_S6_S6_RKi)
        /*2126c*/ 	.word	0x00000000


	//----- nvinfo : EIATTR_FRAME_SIZE
	.align		4
.L_22642:
        /*21270*/ 	.byte	0x04, 0x11
        /*21272*/ 	.short	(.L_22644 - .L_22643)
	.align		4
.L_22643:
        /*21274*/ 	.word	index@($_ZN7cutlass13device_kernelIN5flash19enable_sm80_to_sm89INS1_16FlashAttnBwdSm80INS1_25CollectiveMainloopBwdSm80ILi2ELi2EN4cute5tupleIJNS5_1CILi64EEENS7_ILi128EEES8_EEENS_10bfloat16_tEfNS_4arch4Sm80ELb0ELb0ELb1ELb1ELb1ELb0ELb0ELb0ELi2ELi2ELi4ELi2ELb1EEENS1_21CollectiveEpilogueBwdISA_SB_SD_Li256ELb1ELb0ELi2EEENS1_19SingleTileSchedulerILb1ELb0ELb0ELi128EEEEEEEEEvNT_6ParamsE$_ZN4cute3eso3ESOILb1ELb0EJNS_10UnderscoreEiiEEC2ERKS2_RKiS7_)
        /*21278*/ 	.word	0x00000000


	//----- nvinfo : EIATTR_FRAME_SIZE
	.align		4
.L_22644:
        /*2127c*/ 	.byte	0x04, 0x11
        /*2127e*/ 	.short	(.L_22646 - .L_22645)
	.align		4
.L_22645:
        /*21280*/ 	.word	index@($_ZN7cutlass13device_kernelIN5flash19enable_sm80_to_sm89INS1_16FlashAttnBwdSm80INS1_25CollectiveMainloopBwdSm80ILi2ELi2EN4cute5tupleIJNS5_1CILi64EEENS7_ILi128EEES8_EEENS_10bfloat16_tEfNS_4arch4Sm80ELb0ELb0ELb1ELb1ELb1ELb0ELb0ELb0ELi2ELi2ELi4ELi2ELb1EEENS1_21CollectiveEpilogueBwdISA_SB_SD_Li256ELb1ELb0ELi2EEENS1_19SingleTileSchedulerILb1ELb0ELb0ELi128EEEEEEEEEvNT_6ParamsE$_ZN4cute3eso3ESOILb1ELb0EJNS_10UnderscoreEiEEC2ERKS2_RKi)
        /*21284*/ 	.word	0x00000000


	//----- nvinfo : EIATTR_FRAME_SIZE
	.align		4
.L_22646:
        /*21288*/ 	.byte	0x04, 0x11
        /*2128a*/ 	.short	(.L_22648 - .L_22647)
	.align		4
.L_22647:
        /*2128c*/ 	.word	index@($_ZN7cutlass13device_kernelIN5flash19enable_sm80_to_sm89INS1_16FlashAttnBwdSm80INS1_25CollectiveMainloopBwdSm80ILi2ELi2EN4cute5tupleIJNS5_1CILi64EEENS7_ILi128EEES8_EEENS_10bfloat16_tEfNS_4arch4Sm80ELb0ELb0ELb1ELb1ELb1ELb0ELb0ELb0ELi2ELi2ELi4ELi2ELb1EEENS1_21CollectiveEpilogueBwdISA_SB_SD_Li256ELb1ELb0ELi2EEENS1_19SingleTileSchedulerILb1ELb0ELb0ELi128EEEEEEEEEvNT_6ParamsE$_ZN4cute3eso3ESOILb1ELb0EJNS_10UnderscoreES2_iEEC2ERKS2_S5_RKi)
        /*21290*/ 	.word	0x00000000


	//----- nvinfo : EIATTR_FRAME_SIZE
	.align		4
.L_22648:
        /*21294*/ 	.byte	0x04, 0x11
        /*21296*/ 	.short	(.L_22650 - .L_22649)
	.align		4
.L_22649:
        /*21298*/ 	.word	index@($_ZN7cutlass13device_kernelIN5flash19enable_sm80_to_sm89INS1_16FlashAttnBwdSm80INS1_25CollectiveMainloopBwdSm80ILi2ELi2EN4cute5tupleIJNS5_1CILi64EEENS7_ILi128EEES8_EEENS_10bfloat16_tEfNS_4arch4Sm80ELb0ELb0ELb1ELb1ELb1ELb0ELb0ELb0ELi2ELi2ELi4ELi2ELb1EEENS1_21CollectiveEpilogueBwdISA_SB_SD_Li256ELb1ELb0ELi2EEENS1_19SingleTileSchedulerILb1ELb0ELb0ELi128EEEEEEEEEvNT_6ParamsE$_ZN4cute3eso3ESOILb1ELb0EJNS_10UnderscoreES2_S2_iEEC2ERKS2_S5_S5_RKi)
        /*2129c*/ 	.word	0x00000000


	//----- nvinfo : EIATTR_FRAME_SIZE
	.align		4
.L_22650:
        /*212a0*/ 	.byte	0x04, 0x11
        /*212a2*/ 	.short	(.L_22652 - .L_22651)
	.align		4
.L_22651:
        /*212a4*/ 	.word	index@($_ZN7cutlass13device_kernelIN5flash19enable_sm80_to_sm89INS1_16FlashAttnBwdSm80INS1_25CollectiveMainloopBwdSm80ILi2ELi2EN4cute5tupleIJNS5_1CILi64EEENS7_ILi128EEES8_EEENS_10bfloat16_tEfNS_4arch4Sm80ELb0ELb0ELb1ELb1ELb1ELb0ELb0ELb0ELi2ELi2ELi4ELi2ELb1EEENS1_21CollectiveEpilogueBwdISA_SB_SD_Li256ELb1ELb0ELi2EEENS1_19SingleTileSchedulerILb1ELb0ELb0ELi128EEEEEEEEEvNT_6ParamsE$_ZN4cute3eso3ESOILb0ELb1EJlEEC2ERKl)
        /*212a8*/ 	.word	0x00000000


	//----- nvinfo : EIATTR_FRAME_SIZE
	.align		4
.L_22652:
        /*212ac*/ 	.byte	0x04, 0x11
        /*212ae*/ 	.short	(.L_22654 - .L_22653)
	.align		4
.L_22653:
        /*212b0*/ 	.word	index@($_ZN7cutlass13device_kernelIN5flash19enable_sm80_to_sm89INS1_16FlashAttnBwdSm80INS1_25CollectiveMainloopBwdSm80ILi2ELi2EN4cute5tupleIJNS5_1CILi64EEENS7_ILi128EEES8_EEENS_10bfloat16_tEfNS_4arch4Sm80ELb0ELb0ELb1ELb1ELb1ELb0ELb0ELb0ELi2ELi2ELi4ELi2ELb1EEENS1_21CollectiveEpilogueBwdISA_SB_SD_Li256ELb1ELb0ELi2EEENS1_19SingleTileSchedulerILb1ELb0ELb0ELi128EEEEEEEEEvNT_6ParamsE$_ZN4cute3eso3ESOILb0ELb1EJiNS_1CILi0EEEEEC2ERKiRKS3_)
        /*212b4*/ 	.word	0x00000000


	//----- nvinfo : EIATTR_FRAME_SIZE
	.align		4
.L_22654:
        /*212b8*/ 	.byte	0x04, 0x11
        /*212ba*/ 	.short	(.L_22656 - .L_22655)
	.align		4
.L_22655:
        /*212bc*/ 	.word	index@($_ZN7cutlass13device_kernelIN5flash19enable_sm80_to_sm89INS1_16FlashAttnBwdSm80INS1_25CollectiveMainloopBwdSm80ILi2ELi2EN4cute5tupleIJNS5_1CILi64EEENS7_ILi128EEES8_EEENS_10bfloat16_tEfNS_4arch4Sm80ELb0ELb0ELb1ELb1ELb1ELb0ELb0ELb0ELi2ELi2ELi4ELi2ELb1EEENS1_21CollectiveEpilogueBwdISA_SB_SD_Li256ELb1ELb0ELi2EEENS1_19SingleTileSchedulerILb1ELb0ELb0ELi128EEEEEEEEEvNT_6ParamsE$_ZN4cute3eso3ESOILb0ELb1EJiEEC2ERKi)
        /*212c0*/ 	.word	0x00000000


	//----- nvinfo : EIATTR_FRAME_SIZE
	.align		4
.L_22656:
        /*212c4*/ 	.byte	0x04, 0x11
        /*212c6*/ 	.short	(.L_22658 - .L_22657)
	.align		4
.L_22657:
        /*212c8*/ 	.word	index@($_ZN7cutlass13device_kernelIN5flash19enable_sm80_to_sm89INS1_16FlashAttnBwdSm80INS1_25CollectiveMainloopBwdSm80ILi2ELi2EN4cute5tupleIJNS5_1CILi64EEENS7_ILi128EEES8_EEENS_10bfloat16_tEfNS_4arch4Sm80ELb0ELb0ELb1ELb1ELb1ELb0ELb0ELb0ELi2ELi2ELi4ELi2ELb1EEENS1_21CollectiveEpilogueBwdISA_SB_SD_Li256ELb1ELb0ELi2EEENS1_19SingleTileSchedulerILb1ELb0ELb0ELi128EEEEEEEEEvNT_6ParamsE$_ZN4cute3eso3ESOILb0ELb1EJNS_15ArithmeticTupleIJiiEEENS_1CILi0EEES5_S5_EEC2ERKS3_RKS5_SA_SA_)
        /*212cc*/ 	.word	0x00000000


	//----- nvinfo : EIATTR_FRAME_SIZE
	.align		4
.L_22658:
        /*212d0*/ 	.byte	0x04, 0x11
        /*212d2*/ 	.short	(.L_22660 - .L_22659)
	.align		4
.L_22659:
        /*212d4*/ 	.word	index@($_ZN7cutlass13device_kernelIN5flash19enable_sm80_to_sm89INS1_16FlashAttnBwdSm80INS1_25CollectiveMainloopBwdSm80ILi2ELi2EN4cute5tupleIJNS5_1CILi64EEENS7_ILi128EEES8_EEENS_10bfloat16_tEfNS_4arch4Sm80ELb0ELb0ELb1ELb1ELb1ELb0ELb0ELb0ELi2ELi2ELi4ELi2ELb1EEENS1_21CollectiveEpilogueBwdISA_SB_SD_Li256ELb1ELb0ELi2EEENS1_19SingleTileSchedulerILb1ELb0ELb0ELi128EEEEEEEEEvNT_6ParamsE$_ZN4cute3eso3ESOILb0ELb1EJNS_15ArithmeticTupleIJiiEEEEEC2ERKS3_)
        /*212d8*/ 	.word	0x00000000


	//----- nvinfo : EIATTR_FRAME_SIZE
	.align		4
.L_22660:
        /*212dc*/ 	.byte	0x04, 0x11
        /*212de*/ 	.short	(.L_22662 - .L_22661)
	.align		4
.L_22661:
        /*212e0*/ 	.word	index@($_ZN7cutlass13device_kernelIN5flash19enable_sm80_to_sm89INS1_16FlashAttnBwdSm80INS1_25CollectiveMainloopBwdSm80ILi2ELi2EN4cute5tupleIJNS5_1CILi64EEENS7_ILi128EEES8_EEENS_10bfloat16_tEfNS_4arch4Sm80ELb0ELb0ELb1ELb1ELb1ELb0ELb0ELb0ELi2ELi2ELi4ELi2ELb1EEENS1_21CollectiveEpilogueBwdISA_SB_SD_Li256ELb1ELb0ELi2EEENS1_19SingleTileSchedulerILb1ELb0ELb0ELi128EEEEEEEEEvNT_6ParamsE$_ZN4cute3eso3ESOILb0ELb1EJNS_15ArithmeticTupleIJiEEEEEC2ERKS3_)
        /*212e4*/ 	.word	0x00000000


	//----- nvinfo : EIATTR_FRAME_SIZE
	.align		4
.L_22662:
        /*212e8*/ 	.byte	0x04, 0x11
        /*212ea*/ 	.short	(.L_22664 - .L_22663)
	.align		4
.L_22663:
        /*212ec*/ 	.word	index@($_ZN7cutlass13device_kernelIN5flash19enable_sm80_to_sm89INS1_16FlashAttnBwdSm80INS1_25CollectiveMainloopBwdSm80ILi2ELi2EN4cute5tupleIJNS5_1CILi64EEENS7_ILi128EEES8_EEENS_10bfloat16_tEfNS_4arch4Sm80ELb0ELb0ELb1ELb1ELb1ELb0ELb0ELb0ELi2ELi2ELi4ELi2ELb1EEENS1_21CollectiveEpilogueBwdISA_SB_SD_Li256ELb1ELb0ELi2EEENS1_19SingleTileSchedulerILb1ELb0ELb0ELi128EEEEEEEEEvNT_6ParamsE$_ZN4cute3eso3ESOILb0ELb1EJNS_15ArithmeticTupleIJNS_1CILi0EEEiEEEEEC2ERKS5_)
        /*212f0*/ 	.word	0x00000000


	//----- nvinfo : EIATTR_FRAME_SIZE
	.align		4
.L_22664:
        /*212f4*/ 	.byte	0x04, 0x11
        /*212f6*/ 	.short	(.L_22666 - .L_22665)
	.align		4
.L_22665:
        /*212f8*/ 	.word	index@($_ZN7cutlass13device_kernelIN5flash19enable_sm80_to_sm89INS1_16FlashAttnBwdSm80INS1_25CollectiveMainloopBwdSm80ILi2ELi2EN4cute5tupleIJNS5_1CILi64EEENS7_ILi128EEES8_EEENS_10bfloat16_tEfNS_4arch4Sm80ELb0ELb0ELb1ELb1ELb1ELb0ELb0ELb0ELi2ELi2ELi4ELi2ELb1EEENS1_21CollectiveEpilogueBwdISA_SB_SD_Li256ELb1ELb0ELi2EEENS1_19SingleTileSchedulerILb1ELb0ELb0ELi128EEEEEEEEEvNT_6ParamsE$_ZN4cute3eso3ESOILb0ELb0EJiiEEC2ERKiS4_)
        /*212fc*/ 	.word	0x00000000


	//----- nvinfo : EIATTR_FRAME_SIZE
	.align		4
.L_22666:
        /*21300*/ 	.byte	0x04, 0x11
        /*21302*/ 	.short	(.L_22668 - .L_22667)
	.align		4
.L_22667:
        /*21304*/ 	.word	index@($_ZN7cutlass13device_kernelIN5flash19enable_sm80_to_sm89INS1_16FlashAttnBwdSm80INS1_25CollectiveMainloopBwdSm80ILi2ELi2EN4cute5tupleIJNS5_1CILi64EEENS7_ILi128EEES8_EEENS_10bfloat16_tEfNS_4arch4Sm80ELb0ELb0ELb1ELb1ELb1ELb0ELb0ELb0ELi2ELi2ELi4ELi2ELb1EEENS1_21CollectiveEpilogueBwdISA_SB_SD_Li256ELb1ELb0ELi2EEENS1_19SingleTileSchedulerILb1ELb0ELb0ELi128EEEEEEEEEvNT_6ParamsE$_ZN4cute3eso3ESOILb0ELb0EJNS_6LayoutINS_5tupleIJNS3_IJNS_1CILi8EEENS4_ILi1EEEEEENS4_ILi2EEES6_EEENS3_IJNS3_IJS6_NS4_ILi0EEEEEElSA_EEEEElEEC2ERKSD_RKl)
        /*21308*/ 	.word	0x00000000


	//----- nvinfo : EIATTR_FRAME_SIZE
	.align		4
.L_22668:
        /*2130c*/ 	.byte	0x04, 0x11
        /*2130e*/ 	.short	(.L_22670 - .L_22669)
	.align		4
.L_22669:
        /*21310*/ 	.word	index@($_ZN7cutlass13device_kernelIN5flash19enable_sm80_to_sm89INS1_16FlashAttnBwdSm80INS1_25CollectiveMainloopBwdSm80ILi2ELi2EN4cute5tupleIJNS5_1CILi64EEENS7_ILi128EEES8_EEENS_10bfloat16_tEfNS_4arch4Sm80ELb0ELb0ELb1ELb1ELb1ELb0ELb0ELb0ELi2ELi2ELi4ELi2ELb1EEENS1_21CollectiveEpilogueBwdISA_SB_SD_Li256ELb1ELb0ELi2EEENS1_19SingleTileSchedulerILb1ELb0ELb0ELi128EEEEEEEEEvNT_6ParamsE$_ZN4cute3eso3ESOILb0ELb0EJNS_6LayoutINS_5tupleIJNS3_IJNS_1CILi8EEENS4_ILi1EEEEEENS4_ILi2EEES6_EEENS3_IJNS3_IJS6_NS4_ILi0EEEEEElSA_EEEEENS_10ViewEngineINS_8gmem_ptrIPKN7cutlass10bfloat16_tEEEEEEEC2ERKSD_RKSL_)
        /*21314*/ 	.word	0x00000000


	//----- nvinfo : EIATTR_FRAME_SIZE
	.align		4
.L_22670:
        /*21318*/ 	.byte	0x04, 0x11
        /*2131a*/ 	.short	(.L_22672 - .L_22671)
	.align		4
.L_22671:
        /*2131c*/ 	.word	index@($_ZN7cutlass13device_kernelIN5flash19enable_sm80_to_sm89INS1_16FlashAttnBwdSm80INS1_25CollectiveMainloopBwdSm80ILi2ELi2EN4cute5tupleIJNS5_1CILi64EEENS7_ILi128EEES8_EEENS_10bfloat16_tEfNS_4arch4Sm80ELb0ELb0ELb1ELb1ELb1ELb0ELb0ELb0ELi2ELi2ELi4ELi2ELb1EEENS1_21CollectiveEpilogueBwdISA_SB_SD_Li256ELb1ELb0ELi2EEENS1_19SingleTileSchedulerILb1ELb0ELb0ELi128EEEEEEEEEvNT_6ParamsE$_ZN4cute3eso3ESOILb0ELb0EJNS_5tupleIJiiEEEiiiEEC2ERKS3_RKiS8_S8_)
        /*21320*/ 	.word	0x00000000


	//----- nvinfo : EIATTR_FRAME_SIZE
	.align		4
.L_22672:
        /*21324*/ 	.byte	0x04, 0x11
        /*21326*/ 	.short	(.L_22674 - .L_22673)
	.align		4
.L_22673:
        /*21328*/ 	.word	index@($_ZN7cutlass13device_kernelIN5flash19enable_sm80_to_sm89INS1_16FlashAttnBwdSm80INS1_25CollectiveMainloopBwdSm80ILi2ELi2EN4cute5tupleIJNS5_1CILi64EEENS7_ILi128EEES8_EEENS_10bfloat16_tEfNS_4arch4Sm80ELb0ELb0ELb1ELb1ELb1ELb0ELb0ELb0ELi2ELi2ELi4ELi2ELb1EEENS1_21CollectiveEpilogueBwdISA_SB_SD_Li256ELb1ELb0ELi2EEENS1_19SingleTileSchedulerILb1ELb0ELb0ELi128EEEEEEEEEvNT_6ParamsE$_ZN4cute3eso3ESOILb0ELb0EJNS_15ArithmeticTupleIJiiEEEiiiEEC2ERKS3_RKiS8_S8_)
        /*2132c*/ 	.word	0x00000000


	//----- nvinfo : EIATTR_FRAME_SIZE
	.align		4
.L_22674:
        /*21330*/ 	.byte	0x04, 0x11
        /*21332*/ 	.short	(.L_22676 - .L_22675)
	.align		4
.L_22675:
        /*21334*/ 	.word	index@($_ZN7cutlass13device_kernelIN5flash19enable_sm80_to_sm89INS1_16FlashAttnBwdSm80INS1_25CollectiveMainloopBwdSm80ILi2ELi2EN4cute5tupleIJNS5_1CILi64EEENS7_ILi128EEES8_EEENS_10bfloat16_tEfNS_4arch4Sm80ELb0ELb0ELb1ELb1ELb1ELb0ELb0ELb0ELi2ELi2ELi4ELi2ELb1EEENS1_21CollectiveEpilogueBwdISA_SB_SD_Li256ELb1ELb0ELi2EEENS1_19SingleTileSchedulerILb1ELb0ELb0ELi128EEEEEEEEEvNT_6ParamsE$_ZN4cute12iter_adaptorIPfNS_8smem_ptrIS1_EEEC2ES1_)
        /*21338*/ 	.word	0x00000000


	//----- nvinfo : EIATTR_FRAME_SIZE
	.align		4
.L_22676:
        /*2133c*/ 	.byte	0x04, 0x11
        /*2133e*/ 	.short	(.L_22678 - .L_22677)
	.align		4
.L_22677:
        /*21340*/ 	.word	index@($_ZN7cutlass13device_kernelIN5flash19enable_sm80_to_sm89INS1_16FlashAttnBwdSm80INS1_25CollectiveMainloopBwdSm80ILi2ELi2EN4cute5tupleIJNS5_1CILi64EEENS7_ILi128EEES8_EEENS_10bfloat16_tEfNS_4arch4Sm80ELb0ELb0ELb1ELb1ELb1ELb0ELb0ELb0ELi2ELi2ELi4ELi2ELb1EEENS1_21CollectiveEpilogueBwdISA_SB_SD_Li256ELb1ELb0ELi2EEENS1_19SingleTileSchedulerILb1ELb0ELb0ELi128EEEEEEEEEvNT_6ParamsE$_ZN4cute12iter_adaptorIPN7cutlass9uint128_tENS_8smem_ptrIS3_EEEC2ES3_)
        /*21344*/ 	.word	0x00000000


	//----- nvinfo : EIATTR_FRAME_SIZE
	.align		4
.L_22678:
        /*21348*/ 	.byte	0x04, 0x11
        /*2134a*/ 	.short	(.L_22680 - .L_22679)
	.align		4
.L_22679:
        /*2134c*/ 	.word	index@($_ZN7cutlass13device_kernelIN5flash19enable_sm80_to_sm89INS1_16FlashAttnBwdSm80INS1_25CollectiveMainloopBwdSm80ILi2ELi2EN4cute5tupleIJNS5_1CILi64EEENS7_ILi128EEES8_EEENS_10bfloat16_tEfNS_4arch4Sm80ELb0ELb0ELb1ELb1ELb1ELb0ELb0ELb0ELi2ELi2ELi4ELi2ELb1EEENS1_21CollectiveEpilogueBwdISA_SB_SD_Li256ELb1ELb0ELi2EEENS1_19SingleTileSchedulerILb1ELb0ELb0ELi128EEEEEEEEEvNT_6ParamsE$_ZN4cute12iter_adaptorIPN7cutlass10bfloat16_tENS_8smem_ptrIS3_EEEC2ES3_)
        /*21350*/ 	.word	0x00000000


	//----- nvinfo : EIATTR_FRAME_SIZE
	.align		4
.L_22680:
        /*21354*/ 	.byte	0x04, 0x11
        /*21356*/ 	.short	(.L_22682 - .L_22681)
	.align		4
.L_22681:
        /*21358*/ 	.word	index@($_ZN7cutlass13device_kernelIN5flash19enable_sm80_to_sm89INS1_16FlashAttnBwdSm80INS1_25CollectiveMainloopBwdSm80ILi2ELi2EN4cute5tupleIJNS5_1CILi64EEENS7_ILi128EEES8_EEENS_10bfloat16_tEfNS_4arch4Sm80ELb0ELb0ELb1ELb1ELb1ELb0ELb0ELb0ELi2ELi2ELi4ELi2ELb1EEENS1_21CollectiveEpilogueBwdISA_SB_SD_Li256ELb1ELb0ELi2EEENS1_19SingleTileSchedulerILb1ELb0ELb0ELi128EEEEEEEEEvNT_6ParamsE$_ZN4cute12iter_adaptorIPKfNS_8gmem_ptrIS2_EEEC2ES2_)
        /*2135c*/ 	.word	0x00000000


	//----- nvinfo : EIATTR_FRAME_SIZE
	.align		4
.L_22682:
        /*21360*/ 	.byte	0x04, 0x11
        /*21362*/ 	.short	(.L_22684 - .L_22683)
	.align		4
.L_22683:
        /*21364*/ 	.word	index@($_ZN7cutlass13device_kernelIN5flash19enable_sm80_to_sm89INS1_16FlashAttnBwdSm80INS1_25CollectiveMainloopBwdSm80ILi2ELi2EN4cute5tupleIJNS5_1CILi64EEENS7_ILi128EEES8_EEENS_10bfloat16_tEfNS_4arch4Sm80ELb0ELb0ELb1ELb1ELb1ELb0ELb0ELb0ELi2ELi2ELi4ELi2ELb1EEENS1_21CollectiveEpilogueBwdISA_SB_SD_Li256ELb1ELb0ELi2EEENS1_19SingleTileSchedulerILb1ELb0ELb0ELi128EEEEEEEEEvNT_6ParamsE$_ZN4cute12iter_adaptorIPKN7cutlass9uint128_tENS_8gmem_ptrIS4_EEEC2ES4_)
        /*21368*/ 	.word	0x00000000


	//----- nvinfo : EIATTR_FRAME_SIZE
	.align		4
.L_22684:
        /*2136c*/ 	.byte	0x04, 0x11
        /*2136e*/ 	.short	(.L_22686 - .L_22685)
	.align		4
.L_22685:
        /*21370*/ 	.word	index@($_ZN7cutlass13device_kernelIN5flash19enable_sm80_to_sm89INS1_16FlashAttnBwdSm80INS1_25CollectiveMainloopBwdSm80ILi2ELi2EN4cute5tupleIJNS5_1CILi64EEENS7_ILi128EEES8_EEENS_10bfloat16_tEfNS_4arch4Sm80ELb0ELb0ELb1ELb1ELb1ELb0ELb0ELb0ELi2ELi2ELi4ELi2ELb1EEENS1_21CollectiveEpilogueBwdISA_SB_SD_Li256ELb1ELb0ELi2EEENS1_19SingleTileSchedulerILb1ELb0ELb0ELi128EEEEEEEEEvNT_6ParamsE$_ZN4cute12iter_adaptorIPKN7cutlass10bfloat16_tENS_8gmem_ptrIS4_EEEC2ES4_)
        /*21374*/ 	.word	0x00000000


	//----- nvinfo : EIATTR_FRAME_SIZE
	.align		4
.L_22686:
        /*21378*/ 	.byte	0x04, 0x11
        /*2137a*/ 	.short	(.L_22688 - .L_22687)
	.align		4
.L_22687:
        /*2137c*/ 	.word	index@(_ZN7cutlass13device_kernelIN5flash19enable_sm80_to_sm89INS1_16FlashAttnBwdSm80INS1_25CollectiveMainloopBwdSm80ILi2ELi2EN4cute5tupleIJNS5_1CILi64EEENS7_ILi128EEES8_EEENS_10bfloat16_tEfNS_4arch4Sm80ELb0ELb0ELb1ELb1ELb1ELb0ELb0ELb0ELi2ELi2ELi4ELi2ELb1EEENS1_21CollectiveEpilogueBwdISA_SB_SD_Li256ELb1ELb0ELi2EEENS1_19SingleTileSchedulerILb1ELb0ELb0ELi128EEEEEEEEEvNT_6ParamsE)
        /*21380*/ 	.word	0x000001b0


	//----- nvinfo : EIATTR_REGCOUNT
	.align		4
.L_22688:
        /*21384*/ 	.byte	0x04, 0x2f
        /*21386*/ 	.short	(.L_22690 - .L_22689)
	.align		4
.L_22689:
        /*21388*/ 	.word	index@(_ZN7cutlass13device_kernelIN5flash19enable_sm80_to_sm89INS1_16FlashAttnBwdSm80INS1_25CollectiveMainloopBwdSm80ILi2ELi2EN4cute5tupleIJNS5_1CILi64EEENS7_ILi128EEES8_EEENS_10bfloat16_tEfNS_4arch4Sm80ELb0ELb0ELb1ELb1ELb0ELb0ELb0ELb0ELi2ELi2ELi4ELi2ELb1EEENS1_21CollectiveEpilogueBwdISA_SB_SD_Li256ELb1ELb0ELi2EEENS1_19SingleTileSchedulerILb1ELb0ELb0ELi128EEEEEEEEEvNT_6ParamsE)
        /*2138c*/ 	.word	0x000000f7


	//----- nvinfo : EIATTR_FRAME_SIZE
	.align		4
.L_22690:
        /*21390*/ 	.byte	0x04, 0x11
        /*21392*/ 	.short	(.L_22692 - .L_22691)
	.align		4
.L_22691:
        /*21394*/ 	.word	index@($_ZN7cutlass13device_kernelIN5flash19enable_sm80_to_sm89INS1_16FlashAttnBwdSm80INS1_25CollectiveMainloopBwdSm80ILi2ELi2EN4cute5tupleIJNS5_1CILi64EEENS7_ILi128EEES8_EEENS_10bfloat16_tEfNS_4arch4Sm80ELb0ELb0ELb1ELb1ELb0ELb0ELb0ELb0ELi2ELi2ELi4ELi2ELb1EEENS1_21CollectiveEpilogueBwdISA_SB_SD_Li256ELb1ELb0ELi2EEENS1_19SingleTileSchedulerILb1ELb0ELb0ELi128EEEEEEEEEvNT_6ParamsE$_ZZN5flash25CollectiveMainloopBwdSm80ILi2ELi2EN4cute5tupleIJNS1_1CILi64EEENS3_ILi128EEES4_EEEN7cutlass10bfloat16_tEfNS7_4arch4Sm80ELb0ELb0ELb1ELb1ELb0ELb0ELb0ELb0ELi2ELi2ELi4ELi2ELb1EE3mmaINS_16FlashAttnBwdSm80ISB_NS_21CollectiveEpilogueBwdIS6_S8_SA_Li256ELb1ELb0ELi2EEENS_19SingleTileSchedulerILb1ELb0ELb0ELi128EEEE13SharedStorageENS1_6TensorINS1_11ArrayEngineIfLm32EEENS1_6LayoutINS2_IJNS2_IJNS3_ILi2EEESO_EEESO_NS3_ILi4EEEEEENS2_IJNS2_IJNS3_ILi1EEESO_EEESQ_NS3_ILi8EEEEEEEEEEEEbRKNSB_6ParamsERT0_S12_iNS2_IJiiiEEERT_ENKUliiE_clEii)
        /*21398*/ 	.word	0x00000000


	//----- nvinfo : EIATTR_FRAME_SIZE
	.align		4
.L_22692:
        /*2139c*/ 	.byte	0x04, 0x11
        /*2139e*/ 	.short	(.L_22694 - .L_22693)
	.align		4
.L_22693:
        /*213a0*/ 	.word	index@($_ZN7cutlass13device_kernelIN5flash19enable_sm80_to_sm89INS1_16FlashAttnBwdSm80INS1_25CollectiveMainloopBwdSm80ILi2ELi2EN4cute5tupleIJNS5_1CILi64EEENS7_ILi128EEES8_EEENS_10bfloat16_tEfNS_4arch4Sm80ELb0ELb0ELb1ELb1ELb0ELb0ELb0ELb0ELi2ELi2ELi4ELi2ELb1EEENS1_21CollectiveEpilogueBwdISA_SB_SD_Li256ELb1ELb0ELi2EEENS1_19SingleTileSchedulerILb1ELb0ELb0ELi128EEEEEEEEEvNT_6ParamsE$_ZZN5flash25CollectiveMainloopBwdSm80ILi2ELi2EN4cute5tupleIJNS1_1CILi64EEENS3_ILi128EEES4_EEEN7cutlass10bfloat16_tEfNS7_4arch4Sm80ELb0ELb0ELb1ELb1ELb0ELb0ELb0ELb0ELi2ELi2ELi4ELi2ELb1EE3mmaINS_16FlashAttnBwdSm80ISB_NS_21CollectiveEpilogueBwdIS6_S8_SA_Li256ELb1ELb0ELi2EEENS_19SingleTileSchedulerILb1ELb0ELb0ELi128EEEE13SharedStorageENS1_6TensorINS1_11ArrayEngineIfLm32EEENS1_6LayoutINS2_IJNS2_IJNS3_ILi2EEESO_EEESO_NS3_ILi4EEEEEENS2_IJNS2_IJNS3_ILi1EEESO_EEESQ_NS3_ILi8EEEEEEEEEEEEbRKNSB_6ParamsERT0_S12_iNS2_IJiiiEEERT_ENKUliiE0_clEii)
        /*213a4*/ 	.word	0x00000000


	//----- nvinfo : EIATTR_FRAME_SIZE
	.align		4
.L_22694:
        /*213a8*/ 	.byte	0x04, 0x11
        /*213aa*/ 	.short	(.L_22696 - .L_22695)
	.align		4
.L_22695:
        /*213ac*/ 	.word	index@($_ZN7cutlass13device_kernelIN5flash19enable_sm80_to_sm89INS1_16FlashAttnBwdSm80INS1_25CollectiveMainloopBwdSm80ILi2ELi2EN4cute5tupleIJNS5_1CILi64EEENS7_ILi128EEES8_EEENS_10bfloat16_tEfNS_4arch4Sm80ELb0ELb0ELb1ELb1ELb0ELb0ELb0ELb0ELi2ELi2ELi4ELi2ELb1EEENS1_21CollectiveEpilogueBwdISA_SB_SD_Li256ELb1ELb0ELi2EEENS1_19SingleTileSchedulerILb1ELb0ELb0ELi128EEEEEEEEEvNT_6ParamsE$_ZZN4cuteplIJiiEJNS_1CILi0EEES2_EEEDaRKNS_15ArithmeticTupleIJDpT_EEERKNS3_IJDpT0_EEEENKUlDpRKT_E_clIJiiEEEDaSH_)
        /*213b0*/ 	.word	0x00000000


	//----- nvinfo : EIATTR_FRAME_SIZE
	.align		4
.L_22696:
        /*213b4*/ 	.byte	0x04, 0x11
        /*213b6*/ 	.short	(.L_22698 - .L_22697)
	.align		4
.L_22697:
        /*213b8*/ 	.word	index@($_ZN7cutlass13device_kernelIN5flash19enable_sm80_to_sm89INS1_16FlashAttnBwdSm80INS1_25CollectiveMainloopBwdSm80ILi2ELi2EN4cute5tupleIJNS5_1CILi64EEENS7_ILi128EEES8_EEENS_10bfloat16_tEfNS_4arch4Sm80ELb0ELb0ELb1ELb1ELb0ELb0ELb0ELb0ELi2ELi2ELi4ELi2ELb1EEENS1_21CollectiveEpilogueBwdISA_SB_SD_Li256ELb1ELb0ELi2EEENS1_19SingleTileSchedulerILb1ELb0ELb0ELi128EEEEEEEEEvNT_6ParamsE$_ZZN4cuteplIJiEJNS_1CILi0EEEiEEEDaRKNS_15ArithmeticTupleIJDpT_EEERKNS3_IJDpT0_EEEENKUlDpRKT_E_clIJiiEEEDaSH_)
        /*213bc*/ 	.word	0x00000000


	//----- nvinfo : EIATTR_FRAME_SIZE
	.align		4
.L_22698:
        /*213c0*/ 	.byte	0x04, 0x11
        /*213c2*/ 	.short	(.L_22700 - .L_22699)
	.align		4
.L_22699:
        /*213c4*/ 	.word	index@($_ZN7cutlass13device_kernelIN5flash19enable_sm80_to_sm89INS1_16FlashAttnBwdSm80INS1_25CollectiveMainloopBwdSm80ILi2ELi2EN4cute5tupleIJNS5_1CILi64EEENS7_ILi128EEES8_EEENS_10bfloat16_tEfNS_4arch4Sm80ELb0ELb0ELb1ELb1ELb0ELb0ELb0ELb0ELi2ELi2ELi4ELi2ELb1EEENS1_21CollectiveEpilogueBwdISA_SB_SD_Li256ELb1ELb0ELi2EEENS1_19SingleTileSchedulerILb1ELb0ELb0ELi128EEEEEEEEEvNT_6ParamsE$_ZZN4cuteplIJiEJNS_1CILi0EEEEEEDaRKNS_15ArithmeticTupleIJDpT_EEERKNS3_IJDpT0_EEEENKUlDpRKT_E_clIJiEEEDaSH_)
        /*213c8*/ 	.word	0x00000000


	//----- nvinfo : EIATTR_FRAME_SIZE
	.align		4
.L_22700:
        /*213cc*/ 	.byte	0x04, 0x11
        /*213ce*/ 	.short	(.L_22702 - .L_22701)
	.align		4
.L_22701:
        /*213d0*/ 	.word	index@($_ZN7cutlass13device_kernelIN5flash19enable_sm80_to_sm89INS1_16FlashAttnBwdSm80INS1_25CollectiveMainloopBwdSm80ILi2ELi2EN4cute5tupleIJNS5_1CILi64EEENS7_ILi128EEES8_EEENS_10bfloat16_tEfNS_4arch4Sm80ELb0ELb0ELb1ELb1ELb0ELb0ELb0ELb0ELi2ELi2ELi4ELi2ELb1EEENS1_21CollectiveEpilogueBwdISA_SB_SD_Li256ELb1ELb0ELi2EEENS1_19SingleTileSchedulerILb1ELb0ELb0ELi128EEEEEEEEEvNT_6ParamsE$_ZZN4cuteplIJNS_1CILi0EEEiEJS2_S2_iiEEEDaRKNS_15ArithmeticTupleIJDpT_EEERKNS3_IJDpT0_EEEENKUlDpRKT_E_clIJS2_iiiEEEDaSH_)
        /*213d4*/ 	.word	0x00000000


	//----- nvinfo : EIATTR_FRAME_SIZE
	.align		4
.L_22702:
        /*213d8*/ 	.byte	0x04, 0x11
        /*213da*/ 	.short	(.L_22704 - .L_22703)
	.align		4
.L_22703:
        /*213dc*/ 	.word	index@($_ZN7cutlass13device_kernelIN5flash19enable_sm80_to_sm89INS1_16FlashAttnBwdSm80INS1_25CollectiveMainloopBwdSm80ILi2ELi2EN4cute5tupleIJNS5_1CILi64EEENS7_ILi128EEES8_EEENS_10bfloat16_tEfNS_4arch4Sm80ELb0ELb0ELb1ELb1ELb0ELb0ELb0ELb0ELi2ELi2ELi4ELi2ELb1EEENS1_21CollectiveEpilogueBwdISA_SB_SD_Li256ELb1ELb0ELi2EEENS1_19SingleTileSchedulerILb1ELb0ELb0ELi128EEEEEEEEEvNT_6ParamsE$_ZZN4cuteplIJNS_1CILi0EEES2_iEJS2_S2_S2_iEEEDaRKNS_15ArithmeticTupleIJDpT_EEERKNS3_IJDpT0_EEEENKUlDpRKT_E_clIJS2_S2_iiEEEDaSH_)
        /*213e0*/ 	.word	0x00000000


	//----- nvinfo : EIATTR_FRAME_SIZE
	.align		4
.L_22704:
        /*213e4*/ 	.byte	0x04, 0x11
        /*213e6*/ 	.short	(.L_22706 - .L_22705)
	.align		4
.L_22705:
        /*213e8*/ 	.word	index@($_ZN7cutlass13device_kernelIN5flash19enable_sm80_to_sm89INS1_16FlashAttnBwdSm80INS1_25CollectiveMainloopBwdSm80ILi2ELi2EN4cute5tupleIJNS5_1CILi64EEENS7_ILi128EEES8_EEENS_10bfloat16_tEfNS_4arch4Sm80ELb0ELb0ELb1ELb1ELb0ELb0ELb0ELb0ELi2ELi2ELi4ELi2ELb1EEENS1_21CollectiveEpilogueBwdISA_SB_SD_Li256ELb1ELb0ELi2EEENS1_19SingleTileSchedulerILb1ELb0ELb0ELi128EEEEEEEEEvNT_6ParamsE$_ZZN4cuteplIJNS_1CILi0EEES2_EJiS2_EEEDaRKNS_15ArithmeticTupleIJDpT_EEERKNS3_IJDpT0_EEEENKUlDpRKT_E_clIJiS2_EEEDaSH_)
        /*213ec*/ 	.word	0x00000000


	//----- nvinfo : EIATTR_FRAME_SIZE
	.align		4
.L_22706:
        /*213f0*/ 	.byte	0x04, 0x11
        /*213f2*/ 	.short	(.L_22708 - .L_22707)
	.align		4
.L_22707:
        /*213f4*/ 	.word	index@($_ZN7cutlass13device_kernelIN5flash19enable_sm80_to_sm89INS1_16FlashAttnBwdSm80INS1_25CollectiveMainloopBwdSm80ILi2ELi2EN4cute5tupleIJNS5_1CILi64EEENS7_ILi128EEES8_EEENS_10bfloat16_tEfNS_4arch4Sm80ELb0ELb0ELb1ELb1ELb0ELb0ELb0ELb0ELi2ELi2ELi4ELi2ELb1EEENS1_21CollectiveEpilogueBwdISA_SB_SD_Li256ELb1ELb0ELi2EEENS1_19SingleTileSchedulerILb1ELb0ELb0ELi128EEEEEEEEEvNT_6ParamsE$_ZZN4cuteplIJNS_1CILi0EEES2_EJiEEEDaRKNS_15ArithmeticTupleIJDpT_EEERKNS3_IJDpT0_EEEENKUlDpRKT_E_clIJiS2_EEEDaSH_)
        /*213f8*/ 	.word	0x00000000


	//----- nvinfo : EIATTR_FRAME_SIZE
	.align		4
.L_22708:
        /*213fc*/ 	.byte	0x04, 0x11
        /*213fe*/ 	.short	(.L_22710 - .L_22709)
	.align		4
.L_22709:
        /*21400*/ 	.word	index@($_ZN7cutlass13device_kernelIN5flash19enable_sm80_to_sm89INS1_16FlashAttnBwdSm80INS1_25CollectiveMainloopBwdSm80ILi2ELi2EN4cute5tupleIJNS5_1CILi64EEENS7_ILi128EEES8_EEENS_10bfloat16_tEfNS_4arch4Sm80ELb0ELb0ELb1ELb1ELb0ELb0ELb0ELb0ELi2ELi2ELi4ELi2ELb1EEENS1_21CollectiveEpilogueBwdISA_SB_SD_Li256ELb1ELb0ELi2EEENS1_19SingleTileSchedulerILb1ELb0ELb0ELi128EEEEEEEEEvNT_6ParamsE$_ZZN4cuteplIJNS_15ArithmeticTupleIJiiEEEEJNS_1CILi0EEEiiiEEEDaRKNS1_IJDpT_EEERKNS1_IJDpT0_EEEENKUlDpRKT_E_clIJS2_iiiEEEDaSI_)
        /*21404*/ 	.word	0x00000000


	//----- nvinfo : EIATTR_FRAME_SIZE
	.align		4
.L_22710:
        /*21408*/ 	.byte	0x04, 0x11
        /*2140a*/ 	.short	(.L_22712 - .L_22711)
	.align		4
.L_22711:
        /*2140c*/ 	.word	index@($_ZN7cutlass13device_kernelIN5flash19enable_sm80_to_sm89INS1_16FlashAttnBwdSm80INS1_25CollectiveMainloopBwdSm80ILi2ELi2EN4cute5tupleIJNS5_1CILi64EEENS7_ILi128EEES8_EEENS_10bfloat16_tEfNS_4arch4Sm80ELb0ELb0ELb1ELb1ELb0ELb0ELb0ELb0ELi2ELi2ELi4ELi2ELb1EEENS1_21CollectiveEpilogueBwdISA_SB_SD_Li256ELb1ELb0ELi2EEENS1_19SingleTileSchedulerILb1ELb0ELb0ELi128EEEEEEEEEvNT_6ParamsE$_ZZN4cuteplIJNS_15ArithmeticTupleIJiEEEEJNS1_IJNS_1CILi0EEEiEEEEEEDaRKNS1_IJDpT_EEERKNS1_IJDpT0_EEEENKUlDpRKT_E_clIJNS1_IJiiEEEEEEDaSJ_)
        /*21410*/ 	.word	0x00000000


	//----- nvinfo : EIATTR_FRAME_SIZE
	.align		4
.L_22712:
        /*21414*/ 	.byte	0x04, 0x11
        /*21416*/ 	.short	(.L_22714 - .L_22713)
	.align		4
.L_22713:
        /*21418*/ 	.word	index@($_ZN7cutlass13device_kernelIN5flash19enable_sm80_to_sm89INS1_16FlashAttnBwdSm80INS1_25CollectiveMainloopBwdSm80ILi2ELi2EN4cute5tupleIJNS5_1CILi64EEENS7_ILi128EEES8_EEENS_10bfloat16_tEfNS_4arch4Sm80ELb0ELb0ELb1ELb1ELb0ELb0ELb0ELb0ELi2ELi2ELi4ELi2ELb1EEENS1_21CollectiveEpilogueBwdISA_SB_SD_Li256ELb1ELb0ELi2EEENS1_19SingleTileSchedulerILb1ELb0ELb0ELi128EEEEEEEEEvNT_6ParamsE$_ZZN4cute9transformINS_15ArithmeticTupleIJiiEEEZNS_14transform_leafIS2_RNS_8identityEEEDaRKT_OT0_EUlRKT_E_EEDaS8_SA_ENKUlDpSD_E_clIJiiEEEDaSF_)
        /*2141c*/ 	.word	0x00000000


	//----- nvinfo : EIATTR_FRAME_SIZE
	.align		4
.L_22714:
        /*21420*/ 	.byte	0x04, 0x11
        /*21422*/ 	.short	(.L_22716 - .L_22715)
	.align		4
.L_22715:
        /*21424*/ 	.word	index@($_ZN7cutlass13device_kernelIN5flash19enable_sm80_to_sm89INS1_16FlashAttnBwdSm80INS1_25CollectiveMainloopBwdSm80ILi2ELi2EN4cute5tupleIJNS5_1CILi64EEENS7_ILi128EEES8_EEENS_10bfloat16_tEfNS_4arch4Sm80ELb0ELb0ELb1ELb1ELb0ELb0ELb0ELb0ELi2ELi2ELi4ELi2ELb1EEENS1_21CollectiveEpilogueBwdISA_SB_SD_Li256ELb1ELb0ELi2EEENS1_19SingleTileSchedulerILb1ELb0ELb0ELi128EEEEEEEEEvNT_6ParamsE$_ZZN4cute9transformINS_15ArithmeticTupleIJNS1_IJiiEEEiiiEEEZNS_14transform_leafIS3_NS_8identityEEEDaRKT_OT0_EUlRKT_E_EEDaS8_SA_ENKUlDpSD_E_clIJNS_5tupleIJiiEEEiiiEEEDaSF_)
        /*21428*/ 	.word	0x00000000


	//----- nvinfo : EIATTR_FRAME_SIZE
	.align		4
.L_22716:
        /*2142c*/ 	.byte	0x04, 0x11
        /*2142e*/ 	.short	(.L_22718 - .L_22717)
	.align		4
.L_22717:
        /*21430*/ 	.word	index@($_ZN7cutlass13device_kernelIN5flash19enable_sm80_to_sm89INS1_16FlashAttnBwdSm80INS1_25CollectiveMainloopBwdSm80ILi2ELi2EN4cute5tupleIJNS5_1CILi64EEENS7_ILi128EEES8_EEENS_10bfloat16_tEfNS_4arch4Sm80ELb0ELb0ELb1ELb1ELb0ELb0ELb0ELb0ELi2ELi2ELi4ELi2ELb1EEENS1_21CollectiveEpilogueBwdISA_SB_SD_Li256ELb1ELb0ELi2EEENS1_19SingleTileSchedulerILb1ELb0ELb0ELi128EEEEEEEEEvNT_6ParamsE$_ZZN4cute7idx2crdINS_5tupleIJiEEENS1_IJNS1_IJNS1_IJNS_1CILi8EEENS3_ILi2EEEEEES5_S5_NS3_ILi4EEEEEEEEEEEDaRKT_RKT0_ENKUlRKT_RKT0_E_clIiS8_EEDaSI_SL_)
        /*21434*/ 	.word	0x00000000


	//----- nvinfo : EIATTR_FRAME_SIZE
	.align		4
.L_22718:
        /*21438*/ 	.byte	0x04, 0x11
        /*2143a*/ 	.short	(.L_22720 - .L_22719)
	.align		4
.L_22719:
        /*2143c*/ 	.word	index@($_ZN7cutlass13device_kernelIN5flash19enable_sm80_to_sm89INS1_16FlashAttnBwdSm80INS1_25CollectiveMainloopBwdSm80ILi2ELi2EN4cute5tupleIJNS5_1CILi64EEENS7_ILi128EEES8_EEENS_10bfloat16_tEfNS_4arch4Sm80ELb0ELb0ELb1ELb1ELb0ELb0ELb0ELb0ELi2ELi2ELi4ELi2ELb1EEENS1_21CollectiveEpilogueBwdISA_SB_SD_Li256ELb1ELb0ELi2EEENS1_19SingleTileSchedulerILb1ELb0ELb0ELi128EEEEEEEEEvNT_6ParamsE$_ZZN4cute7idx2crdINS_5tupleIJiEEENS1_IJNS1_IJNS1_IJNS_1CILi8EEENS3_ILi2EEEEEES5_NS3_ILi4EEES5_EEEEEEEEDaRKT_RKT0_ENKUlRKT_RKT0_E_clIiS8_EEDaSI_SL_)
        /*21440*/ 	.word	0x00000000


	//----- nvinfo : EIATTR_FRAME_SIZE
	.align		4
.L_22720:
        /*21444*/ 	.byte	0x04, 0x11
        /*21446*/ 	.short	(.L_22722 - .L_22721)
	.align		4
.L_22721:
        /*21448*/ 	.word	index@($_ZN7cutlass13device_kernelIN5flash19enable_sm80_to_sm89INS1_16FlashAttnBwdSm80INS1_25CollectiveMainloopBwdSm80ILi2ELi2EN4cute5tupleIJNS5_1CILi64EEENS7_ILi128EEES8_EEENS_10bfloat16_tEfNS_4arch4Sm80ELb0ELb0ELb1ELb1ELb0ELb0ELb0ELb0ELi2ELi2ELi4ELi2ELb1EEENS1_21CollectiveEpilogueBwdISA_SB_SD_Li256ELb1ELb0ELi2EEENS1_19SingleTileSchedulerILb1ELb0ELb0ELi128EEEEEEEEEvNT_6ParamsE$_ZZN4cute5sliceINS_5tupleIJNS_10UnderscoreES2_S2_iEEENS1_IJNS1_IJNS_1CILi1EEENS4_ILi0EEEEEElS6_lEEEEEDaRKT_RKT0_ENKUlRKT_RKT0_E_clIS2_lEEDaSH_SK_)
        /*2144c*/ 	.word	0x00000000


	//----- nvinfo : EIATTR_FRAME_SIZE
	.align		4
.L_22722:
        /*21450*/ 	.byte	0x04, 0x11
        /*21452*/ 	.short	(.L_22724 - .L_22723)
	.align		4
.L_22723:
        /*21454*/ 	.word	index@($_ZN7cutlass13device_kernelIN5flash19enable_sm80_to_sm89INS1_16FlashAttnBwdSm80INS1_25CollectiveMainloopBwdSm80ILi2ELi2EN4cute5tupleIJNS5_1CILi64EEENS7_ILi128EEES8_EEENS_10bfloat16_tEfNS_4arch4Sm80ELb0ELb0ELb1ELb1ELb0ELb0ELb0ELb0ELi2ELi2ELi4ELi2ELb1EEENS1_21CollectiveEpilogueBwdISA_SB_SD_Li256ELb1ELb0ELi2EEENS1_19SingleTileSchedulerILb1ELb0ELb0ELi128EEEEEEEEEvNT_6ParamsE$_ZZN4cute19as_arithmetic_tupleINS_15ArithmeticTupleIJiiEEEEEDaRKT_ENKUlRKT_E_clIiEEDaS8_)
        /*21458*/ 	.word	0x00000000


	//----- nvinfo : EIATTR_FRAME_SIZE
	.align		4
.L_22724:
        /*2145c*/ 	.byte	0x04, 0x11
        /*2145e*/ 	.short	(.L_22726 - .L_22725)
	.align		4
.L_22725:
        /*21460*/ 	.word	index@($_ZN7cutlass13device_kernelIN5flash19enable_sm80_to_sm89INS1_16FlashAttnBwdSm80INS1_25CollectiveMainloopBwdSm80ILi2ELi2EN4cute5tupleIJNS5_1CILi64EEENS7_ILi128EEES8_EEENS_10bfloat16_tEfNS_4arch4Sm80ELb0ELb0ELb1ELb1ELb0ELb0ELb0ELb0ELi2ELi2ELi4ELi2ELb1EEENS1_21CollectiveEpilogueBwdISA_SB_SD_Li256ELb1ELb0ELi2EEENS1_19SingleTileSchedulerILb1ELb0ELb0ELi128EEEEEEEEEvNT_6ParamsE$_ZZN4cute19as_arithmetic_tupleINS_15ArithmeticTupleIJiiEEEEEDaRKT_ENKUlDpRKT_E_clIJiiEEEDaS9_)
        /*21464*/ 	.word	0x00000000


	//----- nvinfo : EIATTR_FRAME_SIZE
	.align		4
.L_22726:
        /*21468*/ 	.byte	0x04, 0x11
        /*2146a*/ 	.short	(.L_22728 - .L_22727)
	.align		4
.L_22727:
        /*2146c*/ 	.word	index@($_ZN7cutlass13device_kernelIN5flash19enable_sm80_to_sm89INS1_16FlashAttnBwdSm80INS1_25CollectiveMainloopBwdSm80ILi2ELi2EN4cute5tupleIJNS5_1CILi64EEENS7_ILi128EEES8_EEENS_10bfloat16_tEfNS_4arch4Sm80ELb0ELb0ELb1ELb1ELb0ELb0ELb0ELb0ELi2ELi2ELi4ELi2ELb1EEENS1_21CollectiveEpilogueBwdISA_SB_SD_Li256ELb1ELb0ELi2EEENS1_19SingleTileSchedulerILb1ELb0ELb0ELi128EEEEEEEEEvNT_6ParamsE$_ZZN4cute19as_arithmetic_tupleINS_15ArithmeticTupleIJNS1_IJiiEEEiiiEEEEEDaRKT_ENKUlRKT_E_clIiEEDaS9_)
        /*21470*/ 	.word	0x00000000


	//----- nvinfo : EIATTR_FRAME_SIZE
	.align		4
.L_22728:
        /*21474*/ 	.byte	0x04, 0x11
        /*21476*/ 	.short	(.L_22730 - .L_22729)
	.align		4
.L_22729:
        /*21478*/ 	.word	index@($_ZN7cutlass13device_kernelIN5flash19enable_sm80_to_sm89INS1_16FlashAttnBwdSm80INS1_25CollectiveMainloopBwdSm80ILi2ELi2EN4cute5tupleIJNS5_1CILi64EEENS7_ILi128EEES8_EEENS_10bfloat16_tEfNS_4arch4Sm80ELb0ELb0ELb1ELb1ELb0ELb0ELb0ELb0ELi2ELi2ELi4ELi2ELb1EEENS1_21CollectiveEpilogueBwdISA_SB_SD_Li256ELb1ELb0ELi2EEENS1_19SingleTileSchedulerILb1ELb0ELb0ELi128EEEEEEEEEvNT_6ParamsE$_ZZN4cute19as_arithmetic_tupleINS_15ArithmeticTupleIJNS1_IJiiEEEiiiEEEEEDaRKT_ENKUlRKT_E_clIS2_EEDaS9_)
        /*2147c*/ 	.word	0x00000000


	//----- nvinfo : EIATTR_FRAME_SIZE
	.align		4
.L_22730:
        /*21480*/ 	.byte	0x04, 0x11
        /*21482*/ 	.short	(.L_22732 - .L_22731)
	.align		4
.L_22731:
        /*21484*/ 	.word	index@($_ZN7cutlass13device_kernelIN5flash19enable_sm80_to_sm89INS1_16FlashAttnBwdSm80INS1_25CollectiveMainloopBwdSm80ILi2ELi2EN4cute5tupleIJNS5_1CILi64EEENS7_ILi128EEES8_EEENS_10bfloat16_tEfNS_4arch4Sm80ELb0ELb0ELb1ELb1ELb0ELb0ELb0ELb0ELi2ELi2ELi4ELi2ELb1EEENS1_21CollectiveEpilogueBwdISA_SB_SD_Li256ELb1ELb0ELi2EEENS1_19SingleTileSchedulerILb1ELb0ELb0ELi128EEEEEEEEEvNT_6ParamsE$_ZZN4cute19as_arithmetic_tupleINS_15ArithmeticTupleIJNS1_IJiiEEEiiiEEEEEDaRKT_ENKUlDpRKT_E_clIJS2_iiiEEEDaSA_)
        /*21488*/ 	.word	0x00000000


	//----- nvinfo : EIATTR_FRAME_SIZE
	.align		4
.L_22732:
        /*2148c*/ 	.byte	0x04, 0x11
        /*2148e*/ 	.short	(.L_22734 - .L_22733)
	.align		4
.L_22733:
        /*21490*/ 	.word	index@($_ZN7cutlass13device_kernelIN5flash19enable_sm80_to_sm89INS1_16FlashAttnBwdSm80INS1_25CollectiveMainloopBwdSm80ILi2ELi2EN4cute5tupleIJNS5_1CILi64EEENS7_ILi128EEES8_EEENS_10bfloat16_tEfNS_4arch4Sm80ELb0ELb0ELb1ELb1ELb0ELb0ELb0ELb0ELi2ELi2ELi4ELi2ELb1EEENS1_21CollectiveEpilogueBwdISA_SB_SD_Li256ELb1ELb0ELi2EEENS1_19SingleTileSchedulerILb1ELb0ELb0ELi128EEEEEEEEEvNT_6ParamsE$_ZZN4cute14transform_leafINS_15ArithmeticTupleIJiiEEERNS_8identityEEEDaRKT_OT0_ENKUlRKT_E_clIiEEDaSC_)
        /*21494*/ 	.word	0x00000000


	//----- nvinfo : EIATTR_FRAME_SIZE
	.align		4
.L_22734:
        /*21498*/ 	.byte	0x04, 0x11
        /*2149a*/ 	.short	(.L_22736 - .L_22735)
	.align		4
.L_22735:
        /*2149c*/ 	.word	index@($_ZN7cutlass13device_kernelIN5flash19enable_sm80_to_sm89INS1_16FlashAttnBwdSm80INS1_25CollectiveMainloopBwdSm80ILi2ELi2EN4cute5tupleIJNS5_1CILi64EEENS7_ILi128EEES8_EEENS_10bfloat16_tEfNS_4arch4Sm80ELb0ELb0ELb1ELb1ELb0ELb0ELb0ELb0ELi2ELi2ELi4ELi2ELb1EEENS1_21CollectiveEpilogueBwdISA_SB_SD_Li256ELb1ELb0ELi2EEENS1_19SingleTileSchedulerILb1ELb0ELb0ELi128EEEEEEEEEvNT_6ParamsE$_ZZN4cute14transform_leafINS_15ArithmeticTupleIJNS1_IJiiEEEiiiEEENS_8identityEEEDaRKT_OT0_ENKUlRKT_E_clIiEEDaSC_)
        /*214a0*/ 	.word	0x00000000


	//----- nvinfo : EIATTR_FRAME_SIZE
	.align		4
.L_22736:
        /*214a4*/ 	.byte	0x04, 0x11
        /*214a6*/ 	.short	(.L_22738 - .L_22737)
	.align		4
.L_22737:
        /*214a8*/ 	.word	index@($_ZN7cutlass13device_kernelIN5flash19enable_sm80_to_sm89INS1_16FlashAttnBwdSm80INS1_25CollectiveMainloopBwdSm80ILi2ELi2EN4cute5tupleIJNS5_1CILi64EEENS7_ILi128EEES8_EEENS_10bfloat16_tEfNS_4arch4Sm80ELb0ELb0ELb1ELb1ELb0ELb0ELb0ELb0ELi2ELi2ELi4ELi2ELb1EEENS1_21CollectiveEpilogueBwdISA_SB_SD_Li256ELb1ELb0ELi2EEENS1_19SingleTileSchedulerILb1ELb0ELb0ELi128EEEEEEEEEvNT_6ParamsE$_ZZN4cute14transform_leafINS_15ArithmeticTupleIJNS1_IJiiEEEiiiEEENS_8identityEEEDaRKT_OT0_ENKUlRKT_E_clIS2_EEDaSC_)
        /*214ac*/ 	.word	0x00000000


	//----- nvinfo : EIATTR_FRAME_SIZE
	.align		4
.L_22738:
        /*214b0*/ 	.byte	0x04, 0x11
        /*214b2*/ 	.short	(.L_22740 - .L_22739)
	.align		4
.L_22739:
        /*214b4*/ 	.word	index@($_ZN7cutlass13device_kernelIN5flash19enable_sm80_to_sm89INS1_16FlashAttnBwdSm80INS1_25CollectiveMainloopBwdSm80ILi2ELi2EN4cute5tupleIJNS5_1CILi64EEENS7_ILi128EEES8_EEENS_10bfloat16_tEfNS_4arch4Sm80ELb0ELb0ELb1ELb1ELb0ELb0ELb0ELb0ELi2ELi2ELi4ELi2ELb1EEENS1_21CollectiveEpilogueBwdISA_SB_SD_Li256ELb1ELb0ELi2EEENS1_19SingleTileSchedulerILb1ELb0ELb0ELi128EEEEEEEEEvNT_6ParamsE$_ZZN4cute12filter_tupleINS_5tupleIJNS_10UnderscoreES2_S2_iEEENS1_IJNS1_IJNS_1CILi1EEENS4_ILi0EEEEEElS6_lEEEZNS_5sliceIS3_S8_EEDaRKT_RKT0_EUlRKT_RKT0_E_EEDaSC_SF_OT1_ENKUlDpSI_E_clIJNS1_IJS7_EEENS1_IJlEEENS1_IJS6_EEENS1_IJEEEEEEDaSP_)
        /*214b8*/ 	.word	0x00000000


	//----- nvinfo : EIATTR_FRAME_SIZE
	.align		4
.L_22740:
        /*214bc*/ 	.byte	0x04, 0x11
        /*214be*/ 	.short	(.L_22742 - .L_22741)
	.align		4
.L_22741:
        /*214c0*/ 	.word	index@($_ZN7cutlass13device_kernelIN5flash19enable_sm80_to_sm89INS1_16FlashAttnBwdSm80INS1_25CollectiveMainloopBwdSm80ILi2ELi2EN4cute5tupleIJNS5_1CILi64EEENS7_ILi128EEES8_EEENS_10bfloat16_tEfNS_4arch4Sm80ELb0ELb0ELb1ELb1ELb0ELb0ELb0ELb0ELi2ELi2ELi4ELi2ELb1EEENS1_21CollectiveEpilogueBwdISA_SB_SD_Li256ELb1ELb0ELi2EEENS1_19SingleTileSchedulerILb1ELb0ELb0ELi128EEEEEEEEEvNT_6ParamsE$_ZN73_INTERNAL_24fd9406_37_flash_bwd_hdim64_bf16_softcap_sm80_cu_3fbc093a_291824__cvta_generic_to_sharedEPKv)
        /*214c4*/ 	.word	0x00000000


	//----- nvinfo : EIATTR_FRAME_SIZE
	.align		4
.L_22742:
        /*214c8*/ 	.byte	0x04, 0x11
        /*214ca*/ 	.short	(.L_22744 - .L_22743)
	.align		4
.L_22743:
        /*214cc*/ 	.word	index@($_ZN7cutlass13device_kernelIN5flash19enable_sm80_to_sm89INS1_16FlashAttnBwdSm80INS1_25CollectiveMainloopBwdSm80ILi2ELi2EN4cute5tupleIJNS5_1CILi64EEENS7_ILi128EEES8_EEENS_10bfloat16_tEfNS_4arch4Sm80ELb0ELb0ELb1ELb1ELb0ELb0ELb0ELb0ELi2ELi2ELi4ELi2ELb1EEENS1_21CollectiveEpilogueBwdISA_SB_SD_Li256ELb1ELb0ELi2EEENS1_19SingleTileSchedulerILb1ELb0ELb0ELi128EEEEEEEEEvNT_6ParamsE$_ZN4cute8smem_ptrIPfECI1NS_12iter_adaptorIS1_S2_EEES1_)
        /*214d0*/ 	.word	0x00000000


	//----- nvinfo : EIATTR_FRAME_SIZE
	.align		4
.L_22744:
        /*214d4*/ 	.byte	0x04, 0x11
        /*214d6*/ 	.short	(.L_22746 - .L_22745)
	.align		4
.L_22745:
        /*214d8*/ 	.word	index@($_ZN7cutlass13device_kernelIN5flash19enable_sm80_to_sm89INS1_16FlashAttnBwdSm80INS1_25CollectiveMainloopBwdSm80ILi2ELi2EN4cute5tupleIJNS5_1CILi64EEENS7_ILi128EEES8_EEENS_10bfloat16_tEfNS_4arch4Sm80ELb0ELb0ELb1ELb1ELb0ELb0ELb0ELb0ELi2ELi2ELi4ELi2ELb1EEENS1_21CollectiveEpilogueBwdISA_SB_SD_Li256ELb1ELb0ELi2EEENS1_19SingleTileSchedulerILb1ELb0ELb0ELi128EEEEEEEEEvNT_6ParamsE$_ZN4cute8smem_ptrIPN7cutlass9uint128_tEECI1NS_12iter_adaptorIS3_S4_EEES3_)
        /*214dc*/ 	.word	0x00000000


	//----- nvinfo : EIATTR_FRAME_SIZE
	.align		4
.L_22746:
        /*214e0*/ 	.byte	0x04, 0x11
        /*214e2*/ 	.short	(.L_22748 - .L_22747)
	.align		4
.L_22747:
        /*214e4*/ 	.word	index@($_ZN7cutlass13device_kernelIN5flash19enable_sm80_to_sm89INS1_16FlashAttnBwdSm80INS1_25CollectiveMainloopBwdSm80ILi2ELi2EN4cute5tupleIJNS5_1CILi64EEENS7_ILi128EEES8_EEENS_10bfloat16_tEfNS_4arch4Sm80ELb0ELb0ELb1ELb1ELb0ELb0ELb0ELb0ELi2ELi2ELi4ELi2ELb1EEENS1_21CollectiveEpilogueBwdISA_SB_SD_Li256ELb1ELb0ELi2EEENS1_19SingleTileSchedulerILb1ELb0ELb0ELi128EEEEEEEEEvNT_6ParamsE$_ZN4cute8smem_ptrIPN7cutlass10bfloat16_tEECI1NS_12iter_adaptorIS3_S4_EEES3_)
        /*214e8*/ 	.word	0x00000000


	//----- nvinfo : EIATTR_FRAME_SIZE
	.align		4
.L_22748:
        /*214ec*/ 	.byte	0x04, 0x11
        /*214ee*/ 	.short	(.L_22750 - .L_22749)
	.align		4
.L_22749:
        /*214f0*/ 	.word	index@($_ZN7cutlass13device_kernelIN5flash19enable_sm80_to_sm89INS1_16FlashAttnBwdSm80INS1_25CollectiveMainloopBwdSm80ILi2ELi2EN4cute5tupleIJNS5_1CILi64EEENS7_ILi128EEES8_EEENS_10bfloat16_tEfNS_4arch4Sm80ELb0ELb0ELb1ELb1ELb0ELb0ELb0ELb0ELi2ELi2ELi4ELi2ELb1EEENS1_21CollectiveEpilogueBwdISA_SB_SD_Li256ELb1ELb0ELi2EEENS1_19SingleTileSchedulerILb1ELb0ELb0ELi128EEEEEEEEEvNT_6ParamsE$_ZN4cute8gmem_ptrIPKfECI1NS_12iter_adaptorIS2_S3_EEES2_)
        /*214f4*/ 	.word	0x00000000


	//----- nvinfo : EIATTR_FRAME_SIZE
	.align		4
.L_22750:
        /*214f8*/ 	.byte	0x04, 0x11
        /*214fa*/ 	.short	(.L_22752 - .L_22751)
	.align		4
.L_22751:
        /*214fc*/ 	.word	index@($_ZN7cutlass13device_kernelIN5flash19enable_sm80_to_sm89INS1_16FlashAttnBwdSm80INS1_25CollectiveMainloopBwdSm80ILi2ELi2EN4cute5tupleIJNS5_1CILi64EEENS7_ILi128EEES8_EEENS_10bfloat16_tEfNS_4arch4Sm80ELb0ELb0ELb1ELb1ELb0ELb0ELb0ELb0ELi2ELi2ELi4ELi2ELb1EEENS1_21CollectiveEpilogueBwdISA_SB_SD_Li256ELb1ELb0ELi2EEENS1_19SingleTileSchedulerILb1ELb0ELb0ELi128EEEEEEEEEvNT_6ParamsE$_ZN4cute8gmem_ptrIPKN7cutlass9uint128_tEECI1NS_12iter_adaptorIS4_S5_EEES4_)
        /*21500*/ 	.word	0x00000000


	//----- nvinfo : EIATTR_FRAME_SIZE
	.align		4
.L_22752:
        /*21504*/ 	.byte	0x04, 0x11
        /*21506*/ 	.short	(.L_22754 - .L_22753)
	.align		4
.L_22753:
        /*21508*/ 	.word	index@($_ZN7cutlass13device_kernelIN5flash19enable_sm80_to_sm89INS1_16FlashAttnBwdSm80INS1_25CollectiveMainloopBwdSm80ILi2ELi2EN4cute5tupleIJNS5_1CILi64EEENS7_ILi128EEES8_EEENS_10bfloat16_tEfNS_4arch4Sm80ELb0ELb0ELb1ELb1ELb0ELb0ELb0ELb0ELi2ELi2ELi4ELi2ELb1EEENS1_21CollectiveEpilogueBwdISA_SB_SD_Li256ELb1ELb0ELi2EEENS1_19SingleTileSchedulerILb1ELb0ELb0ELi128EEEEEEEEEvNT_6ParamsE$_ZN4cute8gmem_ptrIPKN7cutlass10bfloat16_tEECI1NS_12iter_adaptorIS4_S5_EEES4_)
        /*2150c*/ 	.word	0x00000000


	//----- nvinfo : EIATTR_FRAME_SIZE
	.align		4
.L_22754:
        /*21510*/ 	.byte	0x04, 0x11
        /*21512*/ 	.short	(.L_22756 - .L_22755)
	.align		4
.L_22755:
        /*21514*/ 	.word	index@($_ZN7cutlass13device_kernelIN5flash19enable_sm80_to_sm89INS1_16FlashAttnBwdSm80INS1_25CollectiveMainloopBwdSm80ILi2ELi2EN4cute5tupleIJNS5_1CILi64EEENS7_ILi128EEES8_EEENS_10bfloat16_tEfNS_4arch4Sm80ELb0ELb0ELb1ELb1ELb0ELb0ELb0ELb0ELi2ELi2ELi4ELi2ELb1EEENS1_21CollectiveEpilogueBwdISA_SB_SD_Li256ELb1ELb0ELi2EEENS1_19SingleTileSchedulerILb1ELb0ELb0ELi128EEEEEEEEEvNT_6ParamsE$_ZN4cute5tupleIJiiEEC2ERKiS3_)
        /*21518*/ 	.word	0x00000000


	//----- nvinfo : EIATTR_FRAME_SIZE
	.align		4
.L_22756:
        /*2151c*/ 	.byte	0x04, 0x11
        /*2151e*/ 	.short	(.L_22758 - .L_22757)
	.align		4
.L_22757:
        /*21520*/ 	.word	index@($_ZN7cutlass13device_kernelIN5flash19enable_sm80_to_sm89INS1_16FlashAttnBwdSm80INS1_25CollectiveMainloopBwdSm80ILi2ELi2EN4cute5tupleIJNS5_1CILi64EEENS7_ILi128EEES8_EEENS_10bfloat16_tEfNS_4arch4Sm80ELb0ELb0ELb1ELb1ELb0ELb0ELb0ELb0ELi2ELi2ELi4ELi2ELb1EEENS1_21CollectiveEpilogueBwdISA_SB_SD_Li256ELb1ELb0ELi2EEENS1_19SingleTileSchedulerILb1ELb0ELb0ELi128EEEEEEEEEvNT_6ParamsE$_ZN4cute5tupleIJiNS_1CILi0EEEEEC2ERKiRKS2_)
        /*21524*/ 	.word	0x00000000


	//----- nvinfo : EIATTR_FRAME_SIZE
	.align		4
.L_22758:
        /*21528*/ 	.byte	0x04, 0x11
        /*2152a*/ 	.short	(.L_22760 - .L_22759)
	.align		4
.L_22759:
        /*2152c*/ 	.word	index@($_ZN7cutlass13device_kernelIN5flash19enable_sm80_to_sm89INS1_16FlashAttnBwdSm80INS1_25CollectiveMainloopBwdSm80ILi2ELi2EN4cute5tupleIJNS5_1CILi64EEENS7_ILi128EEES8_EEENS_10bfloat16_tEfNS_4arch4Sm80ELb0ELb0ELb1ELb1ELb0ELb0ELb0ELb0ELi2ELi2ELi4ELi2ELb1EEENS1_21CollectiveEpilogueBwdISA_SB_SD_Li256ELb1ELb0ELi2EEENS1_19SingleTileSchedulerILb1ELb0ELb0ELi128EEEEEEEEEvNT_6ParamsE$_ZN4cute5tupleIJiEEC2ERKi)
        /*21530*/ 	.word	0x00000000


	//----- nvinfo : EIATTR_FRAME_SIZE
	.align		4
.L_22760:
        /*21534*/ 	.byte	0x04, 0x11
        /*21536*/ 	.short	(.L_22762 - .L_22761)
	.align		4
.L_22761:
        /*21538*/ 	.word	index@($_ZN7cutlass13device_kernelIN5flash19enable_sm80_to_sm89INS1_16FlashAttnBwdSm80INS1_25CollectiveMainloopBwdSm80ILi2ELi2EN4cute5tupleIJNS5_1CILi64EEENS7_ILi128EEES8_EEENS_10bfloat16_tEfNS_4arch4Sm80ELb0ELb0ELb1ELb1ELb0ELb0ELb0ELb0ELi2ELi2ELi4ELi2ELb1EEENS1_21CollectiveEpilogueBwdISA_SB_SD_Li256ELb1ELb0ELi2EEENS1_19SingleTileSchedulerILb1ELb0ELb0ELi128EEEEEEEEEvNT_6ParamsE$_ZN4cute5tupleIJNS_1CILi0EEEiiiEEC2ERKS2_RKiS7_S7_)
        /*2153c*/ 	.word	0x00000000


	//----- nvinfo : EIATTR_FRAME_SIZE
	.align		4
.L_22762:
        /*21540*/ 	.byte	0x04, 0x11
        /*21542*/ 	.short	(.L_22764 - .L_22763)
	.align		4
.L_22763:
        /*21544*/ 	.word	index@($_ZN7cutlass13device_kernelIN5flash19enable_sm80_to_sm89INS1_16FlashAttnBwdSm80INS1_25CollectiveMainloopBwdSm80ILi2ELi2EN4cute5tupleIJNS5_1CILi64EEENS7_ILi128EEES8_EEENS_10bfloat16_tEfNS_4arch4Sm80ELb0ELb0ELb1ELb1ELb0ELb0ELb0ELb0ELi2ELi2ELi4ELi2ELb1EEENS1_21CollectiveEpilogueBwdISA_SB_SD_Li256ELb1ELb0ELi2EEENS1_19SingleTileSchedulerILb1ELb0ELb0ELi128EEEEEEEEEvNT_6ParamsE$_ZN4cute5tupleIJNS_1CILi0EEEiEEC2ERKS2_RKi)
        /*21548*/ 	.word	0x00000000


	//----- nvinfo : EIATTR_FRAME_SIZE
	.align		4
.L_22764:
        /*2154c*/ 	.byte	0x04, 0x11
        /*2154e*/ 	.short	(.L_22766 - .L_22765)
	.align		4
.L_22765:
        /*21550*/ 	.word	index@($_ZN7cutlass13device_kernelIN5flash19enable_sm80_to_sm89INS1_16FlashAttnBwdSm80INS1_25CollectiveMainloopBwdSm80ILi2ELi2EN4cute5tupleIJNS5_1CILi64EEENS7_ILi128EEES8_EEENS_10bfloat16_tEfNS_4arch4Sm80ELb0ELb0ELb1ELb1ELb0ELb0ELb0ELb0ELi2ELi2ELi4ELi2ELb1EEENS1_21CollectiveEpilogueBwdISA_SB_SD_Li256ELb1ELb0ELi2EEENS1_19SingleTileSchedulerILb1ELb0ELb0ELi128EEEEEEEEEvNT_6ParamsE$_ZN4cute5tupleIJNS_1CILi0EEES2_iiEEC2ERKS2_S5_RKiS7_)
        /*21554*/ 	.word	0x00000000


	//----- nvinfo : EIATTR_FRAME_SIZE
	.align		4
.L_22766:
        /*21558*/ 	.byte	0x04, 0x11
        /*2155a*/ 	.short	(.L_22768 - .L_22767)
	.align		4
.L_22767:
        /*2155c*/ 	.word	index@($_ZN7cutlass13device_kernelIN5flash19enable_sm80_to_sm89INS1_16FlashAttnBwdSm80INS1_25CollectiveMainloopBwdSm80ILi2ELi2EN4cute5tupleIJNS5_1CILi64EEENS7_ILi128EEES8_EEENS_10bfloat16_tEfNS_4arch4Sm80ELb0ELb0ELb1ELb1ELb0ELb0ELb0ELb0ELi2ELi2ELi4ELi2ELb1EEENS1_21CollectiveEpilogueBwdISA_SB_SD_Li256ELb1ELb0ELi2EEENS1_19SingleTileSchedulerILb1ELb0ELb0ELi128EEEEEEEEEvNT_6ParamsE$_ZN4cute5tupleIJNS_1CILi0EEES2_iEEC2ERKS2_S5_RKi)
        /*21560*/ 	.word	0x00000000


	//----- nvinfo : EIATTR_FRAME_SIZE
	.align		4
.L_22768:
        /*21564*/ 	.byte	0x04, 0x11
        /*21566*/ 	.short	(.L_22770 - .L_22769)
	.align		4
.L_22769:
        /*21568*/ 	.word	index@($_ZN7cutlass13device_kernelIN5flash19enable_sm80_to_sm89INS1_16FlashAttnBwdSm80INS1_25CollectiveMainloopBwdSm80ILi2ELi2EN4cute5tupleIJNS5_1CILi64EEENS7_ILi128EEES8_EEENS_10bfloat16_tEfNS_4arch4Sm80ELb0ELb0ELb1ELb1ELb0ELb0ELb0ELb0ELi2ELi2ELi4ELi2ELb1EEENS1_21CollectiveEpilogueBwdISA_SB_SD_Li256ELb1ELb0ELi2EEENS1_19SingleTileSchedulerILb1ELb0ELb0ELi128EEEEEEEEEvNT_6ParamsE$_ZN4cute5tupleIJNS_1CILi0EEES2_S2_iEEC2ERKS2_S5_S5_RKi)
        /*2156c*/ 	.word	0x00000000


	//----- nvinfo : EIATTR_FRAME_SIZE
	.align		4
.L_22770:
        /*21570*/ 	.byte	0x04, 0x11
        /*21572*/ 	.short	(.L_22772 - .L_22771)
	.align		4
.L_22771:
        /*21574*/ 	.word	index@($_ZN7cutlass13device_kernelIN5flash19enable_sm80_to_sm89INS1_16FlashAttnBwdSm80INS1_25CollectiveMainloopBwdSm80ILi2ELi2EN4cute5tupleIJNS5_1CILi64EEENS7_ILi128EEES8_EEENS_10bfloat16_tEfNS_4arch4Sm80ELb0ELb0ELb1ELb1ELb0ELb0ELb0ELb0ELi2ELi2ELi4ELi2ELb1EEENS1_21CollectiveEpilogueBwdISA_SB_SD_Li256ELb1ELb0ELi2EEENS1_19SingleTileSchedulerILb1ELb0ELb0ELi128EEEEEEEEEvNT_6ParamsE$_ZN4cute5tupleIJNS_15ArithmeticTupleIJiiEEEiiiEEC2ERKS2_RKiS7_S7_)
        /*21578*/ 	.word	0x00000000


	//----- nvinfo : EIATTR_FRAME_SIZE
	.align		4
.L_22772:
        /*2157c*/ 	.byte	0x04, 0x11
        /*2157e*/ 	.short	(.L_22774 - .L_22773)
	.align		4
.L_22773:
        /*21580*/ 	.word	index@($_ZN7cutlass13device_kernelIN5flash19enable_sm80_to_sm89INS1_16FlashAttnBwdSm80INS1_25CollectiveMainloopBwdSm80ILi2ELi2EN4cute5tupleIJNS5_1CILi64EEENS7_ILi128EEES8_EEENS_10bfloat16_tEfNS_4arch4Sm80ELb0ELb0ELb1ELb1ELb0ELb0ELb0ELb0ELi2ELi2ELi4ELi2ELb1EEENS1_21CollectiveEpilogueBwdISA_SB_SD_Li256ELb1ELb0ELi2EEENS1_19SingleTileSchedulerILb1ELb0ELb0ELi128EEEEEEEEEvNT_6ParamsE$_ZN4cute5tupleIJNS_15ArithmeticTupleIJiiEEEEEC2ERKS2_)
        /*21584*/ 	.word	0x00000000


	//----- nvinfo : EIATTR_FRAME_SIZE
	.align		4
.L_22774:
        /*21588*/ 	.byte	0x04, 0x11
        /*2158a*/ 	.short	(.L_22776 - .L_22775)
	.align		4
.L_22775:
        /*2158c*/ 	.word	index@($_ZN7cutlass13device_kernelIN5flash19enable_sm80_to_sm89INS1_16FlashAttnBwdSm80INS1_25CollectiveMainloopBwdSm80ILi2ELi2EN4cute5tupleIJNS5_1CILi64EEENS7_ILi128EEES8_EEENS_10bfloat16_tEfNS_4arch4Sm80ELb0ELb0ELb1ELb1ELb0ELb0ELb0ELb0ELi2ELi2ELi4ELi2ELb1EEENS1_21CollectiveEpilogueBwdISA_SB_SD_Li256ELb1ELb0ELi2EEENS1_19SingleTileSchedulerILb1ELb0ELb0ELi128EEEEEEEEEvNT_6ParamsE$_ZN4cute5tupleIJNS_15ArithmeticTupleIJiEEEEEC2ERKS2_)
        /*21590*/ 	.word	0x00000000


	//----- nvinfo : EIATTR_FRAME_SIZE
	.align		4
.L_22776:
        /*21594*/ 	.byte	0x04, 0x11
        /*21596*/ 	.short	(.L_22778 - .L_22777)
	.align		4
.L_22777:
        /*21598*/ 	.word	index@($_ZN7cutlass13device_kernelIN5flash19enable_sm80_to_sm89INS1_16FlashAttnBwdSm80INS1_25CollectiveMainloopBwdSm80ILi2ELi2EN4cute5tupleIJNS5_1CILi64EEENS7_ILi128EEES8_EEENS_10bfloat16_tEfNS_4arch4Sm80ELb0ELb0ELb1ELb1ELb0ELb0ELb0ELb0ELi2ELi2ELi4ELi2ELb1EEENS1_21CollectiveEpilogueBwdISA_SB_SD_Li256ELb1ELb0ELi2EEENS1_19SingleTileSchedulerILb1ELb0ELb0ELi128EEEEEEEEEvNT_6ParamsE$_ZN4cute5tupleIJNS_15ArithmeticTupleIJNS_1CILi0EEEiEEEEEC2ERKS4_)
        /*2159c*/ 	.word	0x00000000


	//----- nvinfo : EIATTR_FRAME_SIZE
	.align		4
.L_22778:
        /*215a0*/ 	.byte	0x04, 0x11
        /*215a2*/ 	.short	(.L_22780 - .L_22779)
	.align		4
.L_22779:
        /*215a4*/ 	.word	index@($_ZN7cutlass13device_kernelIN5flash19enable_sm80_to_sm89INS1_16FlashAttnBwdSm80INS1_25CollectiveMainloopBwdSm80ILi2ELi2EN4cute5tupleIJNS5_1CILi64EEENS7_ILi128EEES8_EEENS_10bfloat16_tEfNS_4arch4Sm80ELb0ELb0ELb1ELb1ELb0ELb0ELb0ELb0ELi2ELi2ELi4ELi2ELb1EEENS1_21CollectiveEpilogueBwdISA_SB_SD_Li256ELb1ELb0ELi2EEENS1_19SingleTileSchedulerILb1ELb0ELb0ELi128EEEEEEEEEvNT_6ParamsE$_ZN4cute5tupleIJNS0_IJNS0_IJNS_1CILi8EEENS1_ILi1EEEEEENS1_ILi2EEES3_EEENS0_IJNS0_IJS3_NS1_ILi0EEEEEElS7_EEEEEC2ERKS6_RKS9_)
        /*215a8*/ 	.word	0x00000000


	//----- nvinfo : EIATTR_FRAME_SIZE
	.align		4
.L_22780:
        /*215ac*/ 	.byte	0x04, 0x11
        /*215ae*/ 	.short	(.L_22782 - .L_22781)
	.align		4
.L_22781:
        /*215b0*/ 	.word	index@($_ZN7cutlass13device_kernelIN5flash19enable_sm80_to_sm89INS1_16FlashAttnBwdSm80INS1_25CollectiveMainloopBwdSm80ILi2ELi2EN4cute5tupleIJNS5_1CILi64EEENS7_ILi128EEES8_EEENS_10bfloat16_tEfNS_4arch4Sm80ELb0ELb0ELb1ELb1ELb0ELb0ELb0ELb0ELi2ELi2ELi4ELi2ELb1EEENS1_21CollectiveEpilogueBwdISA_SB_SD_Li256ELb1ELb0ELi2EEENS1_19SingleTileSchedulerILb1ELb0ELb0ELi128EEEEEEEEEvNT_6ParamsE$_ZN4cute3eso3ESOILb1ELb0EJNS_6LayoutINS_5tupleIJNS3_IJNS_1CILi8EEENS4_ILi1EEEEEENS4_ILi2EEES6_EEENS3_IJNS3_IJS6_NS4_ILi0EEEEEENS4_ILi2048EEESA_EEEEEiEEC2ERKSE_RKi)
        /*215b4*/ 	.word	0x00000000


	//----- nvinfo : EIATTR_FRAME_SIZE
	.align		4
.L_22782:
        /*215b8*/ 	.byte	0x04, 0x11
        /*215ba*/ 	.short	(.L_22784 - .L_22783)
	.align		4
.L_22783:
        /*215bc*/ 	.word	index@($_ZN7cutlass13device_kernelIN5flash19enable_sm80_to_sm89INS1_16FlashAttnBwdSm80INS1_25CollectiveMainloopBwdSm80ILi2ELi2EN4cute5tupleIJNS5_1CILi64EEENS7_ILi128EEES8_EEENS_10bfloat16_tEfNS_4arch4Sm80ELb0ELb0ELb1ELb1ELb0ELb0ELb0ELb0ELi2ELi2ELi4ELi2ELb1EEENS1_21CollectiveEpilogueBwdISA_SB_SD_Li256ELb1ELb0ELi2EEENS1_19SingleTileSchedulerILb1ELb0ELb0ELi128EEEEEEEEEvNT_6ParamsE$_ZN4cute3eso3ESOILb1ELb0EJNS_6LayoutINS_5tupleIJNS3_IJNS_1CILi8EEENS4_ILi1EEEEEENS4_ILi2EEES6_EEENS3_IJNS3_IJS6_NS4_ILi0EEEEEENS4_ILi2048EEESA_EEEEENS_10ViewEngineINS_8smem_ptrIPN7cutlass10bfloat16_tEEEEEEEC2ERKSE_RKSL_)
        /*215c0*/ 	.word	0x00000000


	//----- nvinfo : EIATTR_FRAME_SIZE
	.align		4
.L_22784:
        /*215c4*/ 	.byte	0x04, 0x11
        /*215c6*/ 	.short	(.L_22786 - .L_22785)
	.align		4
.L_22785:
        /*215c8*/ 	.word	index@($_ZN7cutlass13device_kernelIN5flash19enable_sm80_to_sm89INS1_16FlashAttnBwdSm80INS1_25CollectiveMainloopBwdSm80ILi2ELi2EN4cute5tupleIJNS5_1CILi64EEENS7_ILi128EEES8_EEENS_10bfloat16_tEfNS_4arch4Sm80ELb0ELb0ELb1ELb1ELb0ELb0ELb0ELb0ELi2ELi2ELi4ELi2ELb1EEENS1_21CollectiveEpilogueBwdISA_SB_SD_Li256ELb1ELb0ELi2EEENS1_19SingleTileSchedulerILb1ELb0ELb0ELi128EEEEEEEEEvNT_6ParamsE$_ZN4cute3eso3ESOILb1ELb0EJNS_6LayoutINS_5tupleIJNS3_IJNS_1CILi8EEENS4_ILi1EEEEEEEEENS3_IJNS3_IJS6_NS4_ILi0EEEEEEEEEEElEEC2ERKSC_RKl)
        /*215cc*/ 	.word	0x00000000


	//----- nvinfo : EIATTR_FRAME_SIZE
	.align		4
.L_22786:
        /*215d0*/ 	.byte	0x04, 0x11
        /*215d2*/ 	.short	(.L_22788 - .L_22787)
	.align		4
.L_22787:
        /*215d4*/ 	.word	index@($_ZN7cutlass13device_kernelIN5flash19enable_sm80_to_sm89INS1_16FlashAttnBwdSm80INS1_25CollectiveMainloopBwdSm80ILi2ELi2EN4cute5tupleIJNS5_1CILi64EEENS7_ILi128EEES8_EEENS_10bfloat16_tEfNS_4arch4Sm80ELb0ELb0ELb1ELb1ELb0ELb0ELb0ELb0ELi2ELi2ELi4ELi2ELb1EEENS1_21CollectiveEpilogueBwdISA_SB_SD_Li256ELb1ELb0ELi2EEENS1_19SingleTileSchedulerILb1ELb0ELb0ELi128EEEEEEEEEvNT_6ParamsE$_ZN4cute3eso3ESOILb1ELb0EJNS_6LayoutINS_5tupleIJNS3_IJNS_1CILi8EEENS4_ILi1EEEEEEEEENS3_IJNS3_IJS6_NS4_ILi0EEEEEEEEEEEiEEC2ERKSC_RKi)
        /*215d8*/ 	.word	0x00000000


	//----- nvinfo : EIATTR_FRAME_SIZE
	.align		4
.L_22788:
        /*215dc*/ 	.byte	0x04, 0x11
        /*215de*/ 	.short	(.L_22790 - .L_22789)
	.align		4
.L_22789:
        /*215e0*/ 	.word	index@($_ZN7cutlass13device_kernelIN5flash19enable_sm80_to_sm89INS1_16FlashAttnBwdSm80INS1_25CollectiveMainloopBwdSm80ILi2ELi2EN4cute5tupleIJNS5_1CILi64EEENS7_ILi128EEES8_EEENS_10bfloat16_tEfNS_4arch4Sm80ELb0ELb0ELb1ELb1ELb0ELb0ELb0ELb0ELi2ELi2ELi4ELi2ELb1EEENS1_21CollectiveEpilogueBwdISA_SB_SD_Li256ELb1ELb0ELi2EEENS1_19SingleTileSchedulerILb1ELb0ELb0ELi128EEEEEEEEEvNT_6ParamsE$_ZN4cute3eso3ESOILb1ELb0EJNS_6LayoutINS_5tupleIJNS3_IJNS_1CILi8EEENS4_ILi1EEEEEEEEENS3_IJNS3_IJS6_NS4_ILi0EEEEEEEEEEENS_10ViewEngineINS_8smem_ptrIPN7cutlass10bfloat16_tEEEEEEEC2ERKSC_RKSJ_)
        /*215e4*/ 	.word	0x00000000


	//----- nvinfo : EIATTR_FRAME_SIZE
	.align		4
.L_22790:
        /*215e8*/ 	.byte	0x04, 0x11
        /*215ea*/ 	.short	(.L_22792 - .L_22791)
	.align		4
.L_22791:
        /*215ec*/ 	.word	index@($_ZN7cutlass13device_kernelIN5flash19enable_sm80_to_sm89INS1_16FlashAttnBwdSm80INS1_25CollectiveMainloopBwdSm80ILi2ELi2EN4cute5tupleIJNS5_1CILi64EEENS7_ILi128EEES8_EEENS_10bfloat16_tEfNS_4arch4Sm80ELb0ELb0ELb1ELb1ELb0ELb0ELb0ELb0ELi2ELi2ELi4ELi2ELb1EEENS1_21CollectiveEpilogueBwdISA_SB_SD_Li256ELb1ELb0ELi2EEENS1_19SingleTileSchedulerILb1ELb0ELb0ELi128EEEEEEEEEvNT_6ParamsE$_ZN4cute3eso3ESOILb1ELb0EJNS_6LayoutINS_5tupleIJNS3_IJNS_1CILi8EEENS4_ILi1EEEEEEEEENS3_IJNS3_IJS6_NS4_ILi0EEEEEEEEEEENS_10ViewEngineINS_8gmem_ptrIPKN7cutlass10bfloat16_tEEEEEEEC2ERKSC_RKSK_)
        /*215f0*/ 	.word	0x00000000


	//----- nvinfo : EIATTR_FRAME_SIZE
	.align		4
.L_22792:
        /*215f4*/ 	.byte	0x04, 0x11
        /*215f6*/ 	.short	(.L_22794 - .L_22793)
	.align		4
.L_22793:
        /*215f8*/ 	.word	index@($_ZN7cutlass13device_kernelIN5flash19enable_sm80_to_sm89INS1_16FlashAttnBwdSm80INS1_25CollectiveMainloopBwdSm80ILi2ELi2EN4cute5tupleIJNS5_1CILi64EEENS7_ILi128EEES8_EEENS_10bfloat16_tEfNS_4arch4Sm80ELb0ELb0ELb1ELb1ELb0ELb0ELb0ELb0ELi2ELi2ELi4ELi2ELb1EEENS1_21CollectiveEpilogueBwdISA_SB_SD_Li256ELb1ELb0ELi2EEENS1_19SingleTileSchedulerILb1ELb0ELb0ELi128EEEEEEEEEvNT_6ParamsE$_ZN4cute3eso3ESOILb1ELb0EJNS_6LayoutINS_5tupleIJNS3_IJNS_1CILi4EEENS4_ILi1EEEEEES6_EEENS3_IJNS3_IJS6_NS4_ILi0EEEEEES9_EEEEEiEEC2ERKSC_RKi)
        /*215fc*/ 	.word	0x00000000


	//----- nvinfo : EIATTR_FRAME_SIZE
	.align		4
.L_22794:
        /*21600*/ 	.byte	0x04, 0x11
        /*21602*/ 	.short	(.L_22796 - .L_22795)
	.align		4
.L_22795:
        /*21604*/ 	.word	index@($_ZN7cutlass13device_kernelIN5flash19enable_sm80_to_sm89INS1_16FlashAttnBwdSm80INS1_25CollectiveMainloopBwdSm80ILi2ELi2EN4cute5tupleIJNS5_1CILi64EEENS7_ILi128EEES8_EEENS_10bfloat16_tEfNS_4arch4Sm80ELb0ELb0ELb1ELb1ELb0ELb0ELb0ELb0ELi2ELi2ELi4ELi2ELb1EEENS1_21CollectiveEpilogueBwdISA_SB_SD_Li256ELb1ELb0ELi2EEENS1_19SingleTileSchedulerILb1ELb0ELb0ELi128EEEEEEEEEvNT_6ParamsE$_ZN4cute3eso3ESOILb1ELb0EJNS_6LayoutINS_5tupleIJNS3_IJNS_1CILi4EEENS4_ILi1EEEEEES6_EEENS3_IJNS3_IJS6_NS4_ILi0EEEEEES9_EEEEENS_10ViewEngineINS_8smem_ptrIPfEEEEEEC2ERKSC_RKSH_)
        /*21608*/ 	.word	0x00000000


	//----- nvinfo : EIATTR_FRAME_SIZE
	.align		4
.L_22796:
        /*2160c*/ 	.byte	0x04, 0x11
        /*2160e*/ 	.short	(.L_22798 - .L_22797)
	.align		4
.L_22797:
        /*21610*/ 	.word	index@($_ZN7cutlass13device_kernelIN5flash19enable_sm80_to_sm89INS1_16FlashAttnBwdSm80INS1_25CollectiveMainloopBwdSm80ILi2ELi2EN4cute5tupleIJNS5_1CILi64EEENS7_ILi128EEES8_EEENS_10bfloat16_tEfNS_4arch4Sm80ELb0ELb0ELb1ELb1ELb0ELb0ELb0ELb0ELi2ELi2ELi4ELi2ELb1EEENS1_21CollectiveEpilogueBwdISA_SB_SD_Li256ELb1ELb0ELi2EEENS1_19SingleTileSchedulerILb1ELb0ELb0ELi128EEEEEEEEEvNT_6ParamsE$_ZN4cute3eso3ESOILb1ELb0EJNS_6LayoutINS_5tupleIJNS3_IJNS_1CILi4EEENS4_ILi1EEEEEES6_EEENS3_IJNS3_IJS6_NS4_ILi0EEEEEES9_EEEEENS_10ViewEngineINS_8gmem_ptrIPKfEEEEEEC2ERKSC_RKSI_)
        /*21614*/ 	.word	0x00000000


	//----- nvinfo : EIATTR_FRAME_SIZE
	.align		4
.L_22798:
        /*21618*/ 	.byte	0x04, 0x11
        /*2161a*/ 	.short	(.L_22800 - .L_22799)
	.align		4
.L_22799:
        /*2161c*/ 	.word	index@($_ZN7cutlass13device_kernelIN5flash19enable_sm80_to_sm89INS1_16FlashAttnBwdSm80INS1_25CollectiveMainloopBwdSm80ILi2ELi2EN4cute5tupleIJNS5_1CILi64EEENS7_ILi128EEES8_EEENS_10bfloat16_tEfNS_4arch4Sm80ELb0ELb0ELb1ELb1ELb0ELb0ELb0ELb0ELi2ELi2ELi4ELi2ELb1EEENS1_21CollectiveEpilogueBwdISA_SB_SD_Li256ELb1ELb0ELi2EEENS1_19SingleTileSchedulerILb1ELb0ELb0ELi128EEEEEEEEEvNT_6ParamsE$_ZN4cute3eso3ESOILb1ELb0EJNS_6LayoutINS_5tupleIJNS3_IJNS_1CILi4EEENS4_ILi1EEEEEEEEENS3_IJNS3_IJS6_NS4_ILi0EEEEEEEEEEENS_10ViewEngineINS_8smem_ptrIPfEEEEEEC2ERKSC_RKSH_)
        /*21620*/ 	.word	0x00000000


	//----- nvinfo : EIATTR_FRAME_SIZE
	.align		4
.L_22800:
        /*21624*/ 	.byte	0x04, 0x11
        /*21626*/ 	.short	(.L_22802 - .L_22801)
	.align		4
.L_22801:
        /*21628*/ 	.word	index@($_ZN7cutlass13device_kernelIN5flash19enable_sm80_to_sm89INS1_16FlashAttnBwdSm80INS1_25CollectiveMainloopBwdSm80ILi2ELi2EN4cute5tupleIJNS5_1CILi64EEENS7_ILi128EEES8_EEENS_10bfloat16_tEfNS_4arch4Sm80ELb0ELb0ELb1ELb1ELb0ELb0ELb0ELb0ELi2ELi2ELi4ELi2ELb1EEENS1_21CollectiveEpilogueBwdISA_SB_SD_Li256ELb1ELb0ELi2EEENS1_19SingleTileSchedulerILb1ELb0ELb0ELi128EEEEEEEEEvNT_6ParamsE$_ZN4cute3eso3ESOILb1ELb0EJNS_6LayoutINS_5tupleIJNS3_IJNS_1CILi4EEENS4_ILi1EEEEEEEEENS3_IJNS3_IJS6_NS4_ILi0EEEEEEEEEEENS_10ViewEngineINS_8gmem_ptrIPKfEEEEEEC2ERKSC_RKSI_)
        /*2162c*/ 	.word	0x00000000


	//----- nvinfo : EIATTR_FRAME_SIZE
	.align		4
.L_22802:
        /*21630*/ 	.byte	0x04, 0x11
        /*21632*/ 	.short	(.L_22804 - .L_22803)
	.align		4
.L_22803:
        /*21634*/ 	.word	index@($_ZN7cutlass13device_kernelIN5flash19enable_sm80_to_sm89INS1_16FlashAttnBwdSm80INS1_25CollectiveMainloopBwdSm80ILi2ELi2EN4cute5tupleIJNS5_1CILi64EEENS7_ILi128EEES8_EEENS_10bfloat16_tEfNS_4arch4Sm80ELb0ELb0ELb1ELb1ELb0ELb0ELb0ELb0ELi2ELi2ELi4ELi2ELb1EEENS1_21CollectiveEpilogueBwdISA_SB_SD_Li256ELb1ELb0ELi2EEENS1_19SingleTileSchedulerILb1ELb0ELb0ELi128EEEEEEEEEvNT_6ParamsE$_ZN4cute3eso3ESOILb1ELb0EJNS_6LayoutINS_5tupleIJNS3_IJNS_1CILi1EEES5_EEEEEENS3_IJNS3_IJS5_NS4_ILi0EEEEEEEEEEENS_10ViewEngineINS_8smem_ptrIPN7cutlass9uint128_tEEEEEEEC2ERKSB_RKSI_)
        /*21638*/ 	.word	0x00000000


	//----- nvinfo : EIATTR_FRAME_SIZE
	.align		4
.L_22804:
        /*2163c*/ 	.byte	0x04, 0x11
        /*2163e*/ 	.short	(.L_22806 - .L_22805)
	.align		4
.L_22805:
        /*21640*/ 	.word	index@($_ZN7cutlass13device_kernelIN5flash19enable_sm80_to_sm89INS1_16FlashAttnBwdSm80INS1_25CollectiveMainloopBwdSm80ILi2ELi2EN4cute5tupleIJNS5_1CILi64EEENS7_ILi128EEES8_EEENS_10bfloat16_tEfNS_4arch4Sm80ELb0ELb0ELb1ELb1ELb0ELb0ELb0ELb0ELi2ELi2ELi4ELi2ELb1EEENS1_21CollectiveEpilogueBwdISA_SB_SD_Li256ELb1ELb0ELi2EEENS1_19SingleTileSchedulerILb1ELb0ELb0ELi128EEEEEEEEEvNT_6ParamsE$_ZN4cute3eso3ESOILb1ELb0EJNS_6LayoutINS_5tupleIJNS3_IJNS_1CILi1EEES5_EEEEEENS3_IJNS3_IJS5_NS4_ILi0EEEEEEEEEEENS_10ViewEngineINS_8gmem_ptrIPKN7cutlass9uint128_tEEEEEEEC2ERKSB_RKSJ_)
        /*21644*/ 	.word	0x00000000


	//----- nvinfo : EIATTR_FRAME_SIZE
	.align		4
.L_22806:
        /*21648*/ 	.byte	0x04, 0x11
        /*2164a*/ 	.short	(.L_22808 - .L_22807)
	.align		4
.L_22807:
        /*2164c*/ 	.word	index@($_ZN7cutlass13device_kernelIN5flash19enable_sm80_to_sm89INS1_16FlashAttnBwdSm80INS1_25CollectiveMainloopBwdSm80ILi2ELi2EN4cute5tupleIJNS5_1CILi64EEENS7_ILi128EEES8_EEENS_10bfloat16_tEfNS_4arch4Sm80ELb0ELb0ELb1ELb1ELb0ELb0ELb0ELb0ELi2ELi2ELi4ELi2ELb1EEENS1_21CollectiveEpilogueBwdISA_SB_SD_Li256ELb1ELb0ELi2EEENS1_19SingleTileSchedulerILb1ELb0ELb0ELi128EEEEEEEEEvNT_6ParamsE$_ZN4cute3eso3ESOILb1ELb0EJNS_5tupleIJNS_1CILi1EEENS3_ILi0EEEEEElS5_EEC2ERKS6_RKlRKS5_)
        /*21650*/ 	.word	0x00000000


	//----- nvinfo : EIATTR_FRAME_SIZE
	.align		4
.L_22808:
        /*21654*/ 	.byte	0x04, 0x11
        /*21656*/ 	.short	(.L_22810 - .L_22809)
	.align		4
.L_22809:
        /*21658*/ 	.word	index@($_ZN7cutlass13device_kernelIN5flash19enable_sm80_to_sm89INS1_16FlashAttnBwdSm80INS1_25CollectiveMainloopBwdSm80ILi2ELi2EN4cute5tupleIJNS5_1CILi64EEENS7_ILi128EEES8_EEENS_10bfloat16_tEfNS_4arch4Sm80ELb0ELb0ELb1ELb1ELb0ELb0ELb0ELb0ELi2ELi2ELi4ELi2ELb1EEENS1_21CollectiveEpilogueBwdISA_SB_SD_Li256ELb1ELb0ELi2EEENS1_19SingleTileSchedulerILb1ELb0ELb0ELi128EEEEEEEEEvNT_6ParamsE$_ZN4cute3eso3ESOILb1ELb0EJNS_5tupleIJNS2_IJNS_1CILi8EEENS3_ILi1EEEEEENS3_ILi2EEES5_EEENS2_IJNS2_IJS5_NS3_ILi0EEEEEElS9_EEEEEC2ERKS8_RKSB_)
        /*2165c*/ 	.word	0x00000000


	//----- nvinfo : EIATTR_FRAME_SIZE
	.align		4
.L_22810:
        /*21660*/ 	.byte	0x04, 0x11
        /*21662*/ 	.short	(.L_22812 - .L_22811)
	.align		4
.L_22811:
        /*21664*/ 	.word	index@($_ZN7cutlass13device_kernelIN5flash19enable_sm80_to_sm89INS1_16FlashAttnBwdSm80INS1_25CollectiveMainloopBwdSm80ILi2ELi2EN4cute5tupleIJNS5_1CILi64EEENS7_ILi128EEES8_EEENS_10bfloat16_tEfNS_4arch4Sm80ELb0ELb0ELb1ELb1ELb0ELb0ELb0ELb0ELi2ELi2ELi4ELi2ELb1EEENS1_21CollectiveEpilogueBwdISA_SB_SD_Li256ELb1ELb0ELi2EEENS1_19SingleTileSchedulerILb1ELb0ELb0ELi128EEEEEEEEEvNT_6ParamsE$_ZN4cute3eso3ESOILb1ELb0EJNS_1CILi0EEEiiiEEC2ERKS3_RKiS8_S8_)
        /*21668*/ 	.word	0x00000000


	//----- nvinfo : EIATTR_FRAME_SIZE
	.align		4
.L_22812:
        /*2166c*/ 	.byte	0x04, 0x11
        /*2166e*/ 	.short	(.L_22814 - .L_22813)
	.align		4
.L_22813:
        /*21670*/ 	.word	index@($_ZN7cutlass13device_kernelIN5flash19enable_sm80_to_sm89INS1_16FlashAttnBwdSm80INS1_25CollectiveMainloopBwdSm80ILi2ELi2EN4cute5tupleIJNS5_1CILi64EEENS7_ILi128EEES8_EEENS_10bfloat16_tEfNS_4arch4Sm80ELb0ELb0ELb1ELb1ELb0ELb0ELb0ELb0ELi2ELi2ELi4ELi2ELb1EEENS1_21CollectiveEpilogueBwdISA_SB_SD_Li256ELb1ELb0ELi2EEENS1_19SingleTileSchedulerILb1ELb0ELb0ELi128EEEEEEEEEvNT_6ParamsE$_ZN4cute3eso3ESOILb1ELb0EJNS_1CILi0EEEiS3_S3_EEC2ERKS3_RKiS6_S6_)
        /*21674*/ 	.word	0x00000000


	//----- nvinfo : EIATTR_FRAME_SIZE
	.align		4
.L_22814:
        /*21678*/ 	.byte	0x04, 0x11
        /*2167a*/ 	.short	(.L_22816 - .L_22815)
	.align		4
.L_22815:
        /*2167c*/ 	.word	index@($_ZN7cutlass13device_kernelIN5flash19enable_sm80_to_sm89INS1_16FlashAttnBwdSm80INS1_25CollectiveMainloopBwdSm80ILi2ELi2EN4cute5tupleIJNS5_1CILi64EEENS7_ILi128EEES8_EEENS_10bfloat16_tEfNS_4arch4Sm80ELb0ELb0ELb1ELb1ELb0ELb0ELb0ELb0ELi2ELi2ELi4ELi2ELb1EEENS1_21CollectiveEpilogueBwdISA_SB_SD_Li256ELb1ELb0ELi2EEENS1_19SingleTileSchedulerILb1ELb0ELb0ELi128EEEEEEEEEvNT_6ParamsE$_ZN4cute3eso3ESOILb1ELb0EJNS_1CILi0EEEiS3_EEC2ERKS3_RKiS6_)
        /*21680*/ 	.word	0x00000000


	//----- nvinfo : EIATTR_FRAME_SIZE
	.align		4
.L_22816:
        /*21684*/ 	.byte	0x04, 0x11
        /*21686*/ 	.short	(.L_22818 - .L_22817)
	.align		4
.L_22817:
        /*21688*/ 	.word	index@($_ZN7cutlass13device_kernelIN5flash19enable_sm80_to_sm89INS1_16FlashAttnBwdSm80INS1_25CollectiveMainloopBwdSm80ILi2ELi2EN4cute5tupleIJNS5_1CILi64EEENS7_ILi128EEES8_EEENS_10bfloat16_tEfNS_4arch4Sm80ELb0ELb0ELb1ELb1ELb0ELb0ELb0ELb0ELi2ELi2ELi4ELi2ELb1EEENS1_21CollectiveEpilogueBwdISA_SB_SD_Li256ELb1ELb0ELi2EEENS1_19SingleTileSchedulerILb1ELb0ELb0ELi128EEEEEEEEEvNT_6ParamsE$_ZN4cute3eso3ESOILb1ELb0EJNS_1CILi0EEEiEEC2ERKS3_RKi)
        /*2168c*/ 	.word	0x00000000


	//----- nvinfo : EIATTR_FRAME_SIZE
	.align		4
.L_22818:
        /*21690*/ 	.byte	0x04, 0x11
        /*21692*/ 	.short	(.L_22820 - .L_22819)
	.align		4
.L_22819:
        /*21694*/ 	.word	index@($_ZN7cutlass13device_kernelIN5flash19enable_sm80_to_sm89INS1_16FlashAttnBwdSm80INS1_25CollectiveMainloopBwdSm80ILi2ELi2EN4cute5tupleIJNS5_1CILi64EEENS7_ILi128EEES8_EEENS_10bfloat16_tEfNS_4arch4Sm80ELb0ELb0ELb1ELb1ELb0ELb0ELb0ELb0ELi2ELi2ELi4ELi2ELb1EEENS1_21CollectiveEpilogueBwdISA_SB_SD_Li256ELb1ELb0ELi2EEENS1_19SingleTileSchedulerILb1ELb0ELb0ELi128EEEEEEEEEvNT_6ParamsE$_ZN4cute3eso3ESOILb1ELb0EJNS_1CILi0EEES3_iiEEC2ERKS3_S6_RKiS8_)
        /*21698*/ 	.word	0x00000000


	//----- nvinfo : EIATTR_FRAME_SIZE
	.align		4
.L_22820:
        /*2169c*/ 	.byte	0x04, 0x11
        /*2169e*/ 	.short	(.L_22822 - .L_22821)
	.align		4
.L_22821:
        /*216a0*/ 	.word	index@($_ZN7cutlass13device_kernelIN5flash19enable_sm80_to_sm89INS1_16FlashAttnBwdSm80INS1_25CollectiveMainloopBwdSm80ILi2ELi2EN4cute5tupleIJNS5_1CILi64EEENS7_ILi128EEES8_EEENS_10bfloat16_tEfNS_4arch4Sm80ELb0ELb0ELb1ELb1ELb0ELb0ELb0ELb0ELi2ELi2ELi4ELi2ELb1EEENS1_21CollectiveEpilogueBwdISA_SB_SD_Li256ELb1ELb0ELi2EEENS1_19SingleTileSchedulerILb1ELb0ELb0ELi128EEEEEEEEEvNT_6ParamsE$_ZN4cute3eso3ESOILb1ELb0EJNS_1CILi0EEES3_iS3_EEC2ERKS3_S6_RKiS6_)
        /*216a4*/ 	.word	0x00000000


	//----- nvinfo : EIATTR_FRAME_SIZE
	.align		4
.L_22822:
        /*216a8*/ 	.byte	0x04, 0x11
        /*216aa*/ 	.short	(.L_22824 - .L_22823)
	.align		4
.L_22823:
        /*216ac*/ 	.word	index@($_ZN7cutlass13device_kernelIN5flash19enable_sm80_to_sm89INS1_16FlashAttnBwdSm80INS1_25CollectiveMainloopBwdSm80ILi2ELi2EN4cute5tupleIJNS5_1CILi64EEENS7_ILi128EEES8_EEENS_10bfloat16_tEfNS_4arch4Sm80ELb0ELb0ELb1ELb1ELb0ELb0ELb0ELb0ELi2ELi2ELi4ELi2ELb1EEENS1_21CollectiveEpilogueBwdISA_SB_SD_Li256ELb1ELb0ELi2EEENS1_19SingleTileSchedulerILb1ELb0ELb0ELi128EEEEEEEEEvNT_6ParamsE$_ZN4cute3eso3ESOILb1ELb0EJNS_1CILi0EEES3_iEEC2ERKS3_S6_RKi)
        /*216b0*/ 	.word	0x00000000


	//----- nvinfo : EIATTR_FRAME_SIZE
	.align		4
.L_22824:
        /*216b4*/ 	.byte	0x04, 0x11
        /*216b6*/ 	.short	(.L_22826 - .L_22825)
	.align		4
.L_22825:
        /*216b8*/ 	.word	index@($_ZN7cutlass13device_kernelIN5flash19enable_sm80_to_sm89INS1_16FlashAttnBwdSm80INS1_25CollectiveMainloopBwdSm80ILi2ELi2EN4cute5tupleIJNS5_1CILi64EEENS7_ILi128EEES8_EEENS_10bfloat16_tEfNS_4arch4Sm80ELb0ELb0ELb1ELb1ELb0ELb0ELb0ELb0ELi2ELi2ELi4ELi2ELb1EEENS1_21CollectiveEpilogueBwdISA_SB_SD_Li256ELb1ELb0ELi2EEENS1_19SingleTileSchedulerILb1ELb0ELb0ELi128EEEEEEEEEvNT_6ParamsE$_ZN4cute3eso3ESOILb1ELb0EJNS_1CILi0EEES3_S3_iEEC2ERKS3_S6_S6_RKi)
        /*216bc*/ 	.word	0x00000000


	//----- nvinfo : EIATTR_FRAME_SIZE
	.align		4
.L_22826:
        /*216c0*/ 	.byte	0x04, 0x11
        /*216c2*/ 	.short	(.L_22828 - .L_22827)
	.align		4
.L_22827:
        /*216c4*/ 	.word	index@($_ZN7cutlass13device_kernelIN5flash19enable_sm80_to_sm89INS1_16FlashAttnBwdSm80INS1_25CollectiveMainloopBwdSm80ILi2ELi2EN4cute5tupleIJNS5_1CILi64EEENS7_ILi128EEES8_EEENS_10bfloat16_tEfNS_4arch4Sm80ELb0ELb0ELb1ELb1ELb0ELb0ELb0ELb0ELi2ELi2ELi4ELi2ELb1EEENS1_21CollectiveEpilogueBwdISA_SB_SD_Li256ELb1ELb0ELi2EEENS1_19SingleTileSchedulerILb1ELb0ELb0ELi128EEEEEEEEEvNT_6ParamsE$_ZN4cute3eso3ESOILb1ELb0EJNS_10UnderscoreEiiEEC2ERKS2_RKiS7_)
        /*216c8*/ 	.word	0x00000000


	//----- nvinfo : EIATTR_FRAME_SIZE
	.align		4
.L_22828:
        /*216cc*/ 	.byte	0x04, 0x11
        /*216ce*/ 	.short	(.L_22830 - .L_22829)
	.align		4
.L_22829:
        /*216d0*/ 	.word	index@($_ZN7cutlass13device_kernelIN5flash19enable_sm80_to_sm89INS1_16FlashAttnBwdSm80INS1_25CollectiveMainloopBwdSm80ILi2ELi2EN4cute5tupleIJNS5_1CILi64EEENS7_ILi128EEES8_EEENS_10bfloat16_tEfNS_4arch4Sm80ELb0ELb0ELb1ELb1ELb0ELb0ELb0ELb0ELi2ELi2ELi4ELi2ELb1EEENS1_21CollectiveEpilogueBwdISA_SB_SD_Li256ELb1ELb0ELi2EEENS1_19SingleTileSchedulerILb1ELb0ELb0ELi128EEEEEEEEEvNT_6ParamsE$_ZN4cute3eso3ESOILb1ELb0EJNS_10UnderscoreEiEEC2ERKS2_RKi)
        /*216d4*/ 	.word	0x00000000


	//----- nvinfo : EIATTR_FRAME_SIZE
	.align		4
.L_22830:
        /*216d8*/ 	.byte	0x04, 0x11
        /*216da*/ 	.short	(.L_22832 - .L_22831)
	.align		4
.L_22831:
        /*216dc*/ 	.word	index@($_ZN7cutlass13device_kernelIN5flash19enable_sm80_to_sm89INS1_16FlashAttnBwdSm80INS1_25CollectiveMainloopBwdSm80ILi2ELi2EN4cute5tupleIJNS5_1CILi64EEENS7_ILi128EEES8_EEENS_10bfloat16_tEfNS_4arch4Sm80ELb0ELb0ELb1ELb1ELb0ELb0ELb0ELb0ELi2ELi2ELi4ELi2ELb1EEENS1_21CollectiveEpilogueBwdISA_SB_SD_Li256ELb1ELb0ELi2EEENS1_19SingleTileSchedulerILb1ELb0ELb0ELi128EEEEEEEEEvNT_6ParamsE$_ZN4cute3eso3ESOILb1ELb0EJNS_10UnderscoreES2_iEEC2ERKS2_S5_RKi)
        /*216e0*/ 	.word	0x00000000


	//----- nvinfo : EIATTR_FRAME_SIZE
	.align		4
.L_22832:
        /*216e4*/ 	.byte	0x04, 0x11
        /*216e6*/ 	.short	(.L_22834 - .L_22833)
	.align		4
.L_22833:
        /*216e8*/ 	.word	index@($_ZN7cutlass13device_kernelIN5flash19enable_sm80_to_sm89INS1_16FlashAttnBwdSm80INS1_25CollectiveMainloopBwdSm80ILi2ELi2EN4cute5tupleIJNS5_1CILi64EEENS7_ILi128EEES8_EEENS_10bfloat16_tEfNS_4arch4Sm80ELb0ELb0ELb1ELb1ELb0ELb0ELb0ELb0ELi2ELi2ELi4ELi2ELb1EEENS1_21CollectiveEpilogueBwdISA_SB_SD_Li256ELb1ELb0ELi2EEENS1_19SingleTileSchedulerILb1ELb0ELb0ELi128EEEEEEEEEvNT_6ParamsE$_ZN4cute3eso3ESOILb1ELb0EJNS_10UnderscoreES2_S2_iEEC2ERKS2_S5_S5_RKi)
        /*216ec*/ 	.word	0x00000000


	//----- nvinfo : EIATTR_FRAME_SIZE
	.align		4
.L_22834:
        /*216f0*/ 	.byte	0x04, 0x11
        /*216f2*/ 	.short	(.L_22836 - .L_22835)
	.align		4
.L_22835:
        /*216f4*/ 	.word	index@($_ZN7cutlass13device_kernelIN5flash19enable_sm80_to_sm89INS1_16FlashAttnBwdSm80INS1_25CollectiveMainloopBwdSm80ILi2ELi2EN4cute5tupleIJNS5_1CILi64EEENS7_ILi128EEES8_EEENS_10bfloat16_tEfNS_4arch4Sm80ELb0ELb0ELb1ELb1ELb0ELb0ELb0ELb0ELi2ELi2ELi4ELi2ELb1EEENS1_21CollectiveEpilogueBwdISA_SB_SD_Li256ELb1ELb0ELi2EEENS1_19SingleTileSchedulerILb1ELb0ELb0ELi128EEEEEEEEEvNT_6ParamsE$_ZN4cute3eso3ESOILb0ELb1EJlEEC2ERKl)
        /*216f8*/ 	.word	0x00000000


	//----- nvinfo : EIATTR_FRAME_SIZE
	.align		4
.L_22836:
        /*216fc*/ 	.byte	0x04, 0x11
        /*216fe*/ 	.short	(.L_22838 - .L_22837)
	.align		4
.L_22837:
        /*21700*/ 	.word	index@($_ZN7cutlass13device_kernelIN5flash19enable_sm80_to_sm89INS1_16FlashAttnBwdSm80INS1_25CollectiveMainloopBwdSm80ILi2ELi2EN4cute5tupleIJNS5_1CILi64EEENS7_ILi128EEES8_EEENS_10bfloat16_tEfNS_4arch4Sm80ELb0ELb0ELb1ELb1ELb0ELb0ELb0ELb0ELi2ELi2ELi4ELi2ELb1EEENS1_21CollectiveEpilogueBwdISA_SB_SD_Li256ELb1ELb0ELi2EEENS1_19SingleTileSchedulerILb1ELb0ELb0ELi128EEEEEEEEEvNT_6ParamsE$_ZN4cute3eso3ESOILb0ELb1EJiNS_1CILi0EEEEEC2ERKiRKS3_)
        /*21704*/ 	.word	0x00000000


	//----- nvinfo : EIATTR_FRAME_SIZE
	.align		4
.L_22838:
        /*21708*/ 	.byte	0x04, 0x11
        /*2170a*/ 	.short	(.L_22840 - .L_22839)
	.align		4
.L_22839:
        /*2170c*/ 	.word	index@($_ZN7cutlass13device_kernelIN5flash19enable_sm80_to_sm89INS1_16FlashAttnBwdSm80INS1_25CollectiveMainloopBwdSm80ILi2ELi2EN4cute5tupleIJNS5_1CILi64EEENS7_ILi128EEES8_EEENS_10bfloat16_tEfNS_4arch4Sm80ELb0ELb0ELb1ELb1ELb0ELb0ELb0ELb0ELi2ELi2ELi4ELi2ELb1EEENS1_21CollectiveEpilogueBwdISA_SB_SD_Li256ELb1ELb0ELi2EEENS1_19SingleTileSchedulerILb1ELb0ELb0ELi128EEEEEEEEEvNT_6ParamsE$_ZN4cute3eso3ESOILb0ELb1EJiEEC2ERKi)
        /*21710*/ 	.word	0x00000000


	//----- nvinfo : EIATTR_FRAME_SIZE
	.align		4
.L_22840:
        /*21714*/ 	.byte	0x04, 0x11
        /*21716*/ 	.short	(.L_22842 - .L_22841)
	.align		4
.L_22841:
        /*21718*/ 	.word	index@($_ZN7cutlass13device_kernelIN5flash19enable_sm80_to_sm89INS1_16FlashAttnBwdSm80INS1_25CollectiveMainloopBwdSm80ILi2ELi2EN4cute5tupleIJNS5_1CILi64EEENS7_ILi128EEES8_EEENS_10bfloat16_tEfNS_4arch4Sm80ELb0ELb0ELb1ELb1ELb0ELb0ELb0ELb0ELi2ELi2ELi4ELi2ELb1EEENS1_21CollectiveEpilogueBwdISA_SB_SD_Li256ELb1ELb0ELi2EEENS1_19SingleTileSchedulerILb1ELb0ELb0ELi128EEEEEEEEEvNT_6ParamsE$_ZN4cute3eso3ESOILb0ELb1EJNS_15ArithmeticTupleIJiiEEENS_1CILi0EEES5_S5_EEC2ERKS3_RKS5_SA_SA_)
        /*2171c*/ 	.word	0x00000000


	//----- nvinfo : EIATTR_FRAME_SIZE
	.align		4
.L_22842:
        /*21720*/ 	.byte	0x04, 0x11
        /*21722*/ 	.short	(.L_22844 - .L_22843)
	.align		4
.L_22843:
        /*21724*/ 	.word	index@($_ZN7cutlass13device_kernelIN5flash19enable_sm80_to_sm89INS1_16FlashAttnBwdSm80INS1_25CollectiveMainloopBwdSm80ILi2ELi2EN4cute5tupleIJNS5_1CILi64EEENS7_ILi128EEES8_EEENS_10bfloat16_tEfNS_4arch4Sm80ELb0ELb0ELb1ELb1ELb0ELb0ELb0ELb0ELi2ELi2ELi4ELi2ELb1EEENS1_21CollectiveEpilogueBwdISA_SB_SD_Li256ELb1ELb0ELi2EEENS1_19SingleTileSchedulerILb1ELb0ELb0ELi128EEEEEEEEEvNT_6ParamsE$_ZN4cute3eso3ESOILb0ELb1EJNS_15ArithmeticTupleIJiiEEEEEC2ERKS3_)
        /*21728*/ 	.word	0x00000000


	//----- nvinfo : EIATTR_FRAME_SIZE
	.align		4
.L_22844:
        /*2172c*/ 	.byte	0x04, 0x11
        /*2172e*/ 	.short	(.L_22846 - .L_22845)
	.align		4
.L_22845:
        /*21730*/ 	.word	index@($_ZN7cutlass13device_kernelIN5flash19enable_sm80_to_sm89INS1_16FlashAttnBwdSm80INS1_25CollectiveMainloopBwdSm80ILi2ELi2EN4cute5tupleIJNS5_1CILi64EEENS7_ILi128EEES8_EEENS_10bfloat16_tEfNS_4arch4Sm80ELb0ELb0ELb1ELb1ELb0ELb0ELb0ELb0ELi2ELi2ELi4ELi2ELb1EEENS1_21CollectiveEpilogueBwdISA_SB_SD_Li256ELb1ELb0ELi2EEENS1_19SingleTileSchedulerILb1ELb0ELb0ELi128EEEEEEEEEvNT_6ParamsE$_ZN4cute3eso3ESOILb0ELb1EJNS_15ArithmeticTupleIJiEEEEEC2ERKS3_)
        /*21734*/ 	.word	0x00000000


	//----- nvinfo : EIATTR_FRAME_SIZE
	.align		4
.L_22846:
        /*21738*/ 	.byte	0x04, 0x11
        /*2173a*/ 	.short	(.L_22848 - .L_22847)
	.align		4
.L_22847:
        /*2173c*/ 	.word	index@($_ZN7cutlass13device_kernelIN5flash19enable_sm80_to_sm89INS1_16FlashAttnBwdSm80INS1_25CollectiveMainloopBwdSm80ILi2ELi2EN4cute5tupleIJNS5_1CILi64EEENS7_ILi128EEES8_EEENS_10bfloat16_tEfNS_4arch4Sm80ELb0ELb0ELb1ELb1ELb0ELb0ELb0ELb0ELi2ELi2ELi4ELi2ELb1EEENS1_21CollectiveEpilogueBwdISA_SB_SD_Li256ELb1ELb0ELi2EEENS1_19SingleTileSchedulerILb1ELb0ELb0ELi128EEEEEEEEEvNT_6ParamsE$_ZN4cute3eso3ESOILb0ELb1EJNS_15ArithmeticTupleIJNS_1CILi0EEEiEEEEEC2ERKS5_)
        /*21740*/ 	.word	0x00000000


	//----- nvinfo : EIATTR_FRAME_SIZE
	.align		4
.L_22848:
        /*21744*/ 	.byte	0x04, 0x11
        /*21746*/ 	.short	(.L_22850 - .L_22849)
	.align		4
.L_22849:
        /*21748*/ 	.word	index@($_ZN7cutlass13device_kernelIN5flash19enable_sm80_to_sm89INS1_16FlashAttnBwdSm80INS1_25CollectiveMainloopBwdSm80ILi2ELi2EN4cute5tupleIJNS5_1CILi64EEENS7_ILi128EEES8_EEENS_10bfloat16_tEfNS_4arch4Sm80ELb0ELb0ELb1ELb1ELb0ELb0ELb0ELb0ELi2ELi2ELi4ELi2ELb1EEENS1_21CollectiveEpilogueBwdISA_SB_SD_Li256ELb1ELb0ELi2EEENS1_19SingleTileSchedulerILb1ELb0ELb0ELi128EEEEEEEEEvNT_6ParamsE$_ZN4cute3eso3ESOILb0ELb0EJiiEEC2ERKiS4_)
        /*2174c*/ 	.word	0x00000000


	//----- nvinfo : EIATTR_FRAME_SIZE
	.align		4
.L_22850:
        /*21750*/ 	.byte	0x04, 0x11
        /*21752*/ 	.short	(.L_22852 - .L_22851)
	.align		4
.L_22851:
        /*21754*/ 	.word	index@($_ZN7cutlass13device_kernelIN5flash19enable_sm80_to_sm89INS1_16FlashAttnBwdSm80INS1_25CollectiveMainloopBwdSm80ILi2ELi2EN4cute5tupleIJNS5_1CILi64EEENS7_ILi128EEES8_EEENS_10bfloat16_tEfNS_4arch4Sm80ELb0ELb0ELb1ELb1ELb0ELb0ELb0ELb0ELi2ELi2ELi4ELi2ELb1EEENS1_21CollectiveEpilogueBwdISA_SB_SD_Li256ELb1ELb0ELi2EEENS1_19SingleTileSchedulerILb1ELb0ELb0ELi128EEEEEEEEEvNT_6ParamsE$_ZN4cute3eso3ESOILb0ELb0EJNS_6LayoutINS_5tupleIJNS3_IJNS_1CILi8EEENS4_ILi1EEEEEENS4_ILi2EEES6_EEENS3_IJNS3_IJS6_NS4_ILi0EEEEEElSA_EEEEElEEC2ERKSD_RKl)
        /*21758*/ 	.word	0x00000000


	//----- nvinfo : EIATTR_FRAME_SIZE
	.align		4
.L_22852:
        /*2175c*/ 	.byte	0x04, 0x11
        /*2175e*/ 	.short	(.L_22854 - .L_22853)
	.align		4
.L_22853:
        /*21760*/ 	.word	index@($_ZN7cutlass13device_kernelIN5flash19enable_sm80_to_sm89INS1_16FlashAttnBwdSm80INS1_25CollectiveMainloopBwdSm80ILi2ELi2EN4cute5tupleIJNS5_1CILi64EEENS7_ILi128EEES8_EEENS_10bfloat16_tEfNS_4arch4Sm80ELb0ELb0ELb1ELb1ELb0ELb0ELb0ELb0ELi2ELi2ELi4ELi2ELb1EEENS1_21CollectiveEpilogueBwdISA_SB_SD_Li256ELb1ELb0ELi2EEENS1_19SingleTileSchedulerILb1ELb0ELb0ELi128EEEEEEEEEvNT_6ParamsE$_ZN4cute3eso3ESOILb0ELb0EJNS_6LayoutINS_5tupleIJNS3_IJNS_1CILi8EEENS4_ILi1EEEEEENS4_ILi2EEES6_EEENS3_IJNS3_IJS6_NS4_ILi0EEEEEElSA_EEEEENS_10ViewEngineINS_8gmem_ptrIPKN7cutlass10bfloat16_tEEEEEEEC2ERKSD_RKSL_)
        /*21764*/ 	.word	0x00000000


	//----- nvinfo : EIATTR_FRAME_SIZE
	.align		4
.L_22854:
        /*21768*/ 	.byte	0x04, 0x11
        /*2176a*/ 	.short	(.L_22856 - .L_22855)
	.align		4
.L_22855:
        /*2176c*/ 	.word	index@($_ZN7cutlass13device_kernelIN5flash19enable_sm80_to_sm89INS1_16FlashAttnBwdSm80INS1_25CollectiveMainloopBwdSm80ILi2ELi2EN4cute5tupleIJNS5_1CILi64EEENS7_ILi128EEES8_EEENS_10bfloat16_tEfNS_4arch4Sm80ELb0ELb0ELb1ELb1ELb0ELb0ELb0ELb0ELi2ELi2ELi4ELi2ELb1EEENS1_21CollectiveEpilogueBwdISA_SB_SD_Li256ELb1ELb0ELi2EEENS1_19SingleTileSchedulerILb1ELb0ELb0ELi128EEEEEEEEEvNT_6ParamsE$_ZN4cute3eso3ESOILb0ELb0EJNS_5tupleIJiiEEEiiiEEC2ERKS3_RKiS8_S8_)
        /*21770*/ 	.word	0x00000000


	//----- nvinfo : EIATTR_FRAME_SIZE
	.align		4
.L_22856:
        /*21774*/ 	.byte	0x04, 0x11
        /*21776*/ 	.short	(.L_22858 - .L_22857)
	.align		4
.L_22857:
        /*21778*/ 	.word	index@($_ZN7cutlass13device_kernelIN5flash19enable_sm80_to_sm89INS1_16FlashAttnBwdSm80INS1_25CollectiveMainloopBwdSm80ILi2ELi2EN4cute5tupleIJNS5_1CILi64EEENS7_ILi128EEES8_EEENS_10bfloat16_tEfNS_4arch4Sm80ELb0ELb0ELb1ELb1ELb0ELb0ELb0ELb0ELi2ELi2ELi4ELi2ELb1EEENS1_21CollectiveEpilogueBwdISA_SB_SD_Li256ELb1ELb0ELi2EEENS1_19SingleTileSchedulerILb1ELb0ELb0ELi128EEEEEEEEEvNT_6ParamsE$_ZN4cute3eso3ESOILb0ELb0EJNS_15ArithmeticTupleIJiiEEEiiiEEC2ERKS3_RKiS8_S8_)
        /*2177c*/ 	.word	0x00000000


	//----- nvinfo : EIATTR_FRAME_SIZE
	.align		4
.L_22858:
        /*21780*/ 	.byte	0x04, 0x11
        /*21782*/ 	.short	(.L_22860 - .L_22859)
	.align		4
.L_22859:
        /*21784*/ 	.word	index@($_ZN7cutlass13device_kernelIN5flash19enable_sm80_to_sm89INS1_16FlashAttnBwdSm80INS1_25CollectiveMainloopBwdSm80ILi2ELi2EN4cute5tupleIJNS5_1CILi64EEENS7_ILi128EEES8_EEENS_10bfloat16_tEfNS_4arch4Sm80ELb0ELb0ELb1ELb1ELb0ELb0ELb0ELb0ELi2ELi2ELi4ELi2ELb1EEENS1_21CollectiveEpilogueBwdISA_SB_SD_Li256ELb1ELb0ELi2EEENS1_19SingleTileSchedulerILb1ELb0ELb0ELi128EEEEEEEEEvNT_6ParamsE$_ZN4cute12iter_adaptorIPfNS_8smem_ptrIS1_EEEC2ES1_)
        /*21788*/ 	.word	0x00000000


	//----- nvinfo : EIATTR_FRAME_SIZE
	.align		4
.L_22860:
        /*2178c*/ 	.byte	0x04, 0x11
        /*2178e*/ 	.short	(.L_22862 - .L_22861)
	.align		4
.L_22861:
        /*21790*/ 	.word	index@($_ZN7cutlass13device_kernelIN5flash19enable_sm80_to_sm89INS1_16FlashAttnBwdSm80INS1_25CollectiveMainloopBwdSm80ILi2ELi2EN4cute5tupleIJNS5_1CILi64EEENS7_ILi128EEES8_EEENS_10bfloat16_tEfNS_4arch4Sm80ELb0ELb0ELb1ELb1ELb0ELb0ELb0ELb0ELi2ELi2ELi4ELi2ELb1EEENS1_21CollectiveEpilogueBwdISA_SB_SD_Li256ELb1ELb0ELi2EEENS1_19SingleTileSchedulerILb1ELb0ELb0ELi128EEEEEEEEEvNT_6ParamsE$_ZN4cute12iter_adaptorIPN7cutlass9uint128_tENS_8smem_ptrIS3_EEEC2ES3_)
        /*21794*/ 	.word	0x00000000


	//----- nvinfo : EIATTR_FRAME_SIZE
	.align		4
.L_22862:
        /*21798*/ 	.byte	0x04, 0x11
        /*2179a*/ 	.short	(.L_22864 - .L_22863)
	.align		4
.L_22863:
        /*2179c*/ 	.word	index@($_ZN7cutlass13device_kernelIN5flash19enable_sm80_to_sm89INS1_16FlashAttnBwdSm80INS1_25CollectiveMainloopBwdSm80ILi2ELi2EN4cute5tupleIJNS5_1CILi64EEENS7_ILi128EEES8_EEENS_10bfloat16_tEfNS_4arch4Sm80ELb0ELb0ELb1ELb1ELb0ELb0ELb0ELb0ELi2ELi2ELi4ELi2ELb1EEENS1_21CollectiveEpilogueBwdISA_SB_SD_Li256ELb1ELb0ELi2EEENS1_19SingleTileSchedulerILb1ELb0ELb0ELi128EEEEEEEEEvNT_6ParamsE$_ZN4cute12iter_adaptorIPN7cutlass10bfloat16_tENS_8smem_ptrIS3_EEEC2ES3_)
        /*217a0*/ 	.word	0x00000000


	//----- nvinfo : EIATTR_FRAME_SIZE
	.align		4
.L_22864:
        /*217a4*/ 	.byte	0x04, 0x11
        /*217a6*/ 	.short	(.L_22866 - .L_22865)
	.align		4
.L_22865:
        /*217a8*/ 	.word	index@($_ZN7cutlass13device_kernelIN5flash19enable_sm80_to_sm89INS1_16FlashAttnBwdSm80INS1_25CollectiveMainloopBwdSm80ILi2ELi2EN4cute5tupleIJNS5_1CILi64EEENS7_ILi128EEES8_EEENS_10bfloat16_tEfNS_4arch4Sm80ELb0ELb0ELb1ELb1ELb0ELb0ELb0ELb0ELi2ELi2ELi4ELi2ELb1EEENS1_21CollectiveEpilogueBwdISA_SB_SD_Li256ELb1ELb0ELi2EEENS1_19SingleTileSchedulerILb1ELb0ELb0ELi128EEEEEEEEEvNT_6ParamsE$_ZN4cute12iter_adaptorIPKfNS_8gmem_ptrIS2_EEEC2ES2_)
        /*217ac*/ 	.word	0x00000000


	//----- nvinfo : EIATTR_FRAME_SIZE
	.align		4
.L_22866:
        /*217b0*/ 	.byte	0x04, 0x11
        /*217b2*/ 	.short	(.L_22868 - .L_22867)
	.align		4
.L_22867:
        /*217b4*/ 	.word	index@($_ZN7cutlass13device_kernelIN5flash19enable_sm80_to_sm89INS1_16FlashAttnBwdSm80INS1_25CollectiveMainloopBwdSm80ILi2ELi2EN4cute5tupleIJNS5_1CILi64EEENS7_ILi128EEES8_EEENS_10bfloat16_tEfNS_4arch4Sm80ELb0ELb0ELb1ELb1ELb0ELb0ELb0ELb0ELi2ELi2ELi4ELi2ELb1EEENS1_21CollectiveEpilogueBwdISA_SB_SD_Li256ELb1ELb0ELi2EEENS1_19SingleTileSchedulerILb1ELb0ELb0ELi128EEEEEEEEEvNT_6ParamsE$_ZN4cute12iter_adaptorIPKN7cutlass9uint128_tENS_8gmem_ptrIS4_EEEC2ES4_)
        /*217b8*/ 	.word	0x00000000


	//----- nvinfo : EIATTR_FRAME_SIZE
	.align		4
.L_22868:
        /*217bc*/ 	.byte	0x04, 0x11
        /*217be*/ 	.short	(.L_22870 - .L_22869)
	.align		4
.L_22869:
        /*217c0*/ 	.word	index@($_ZN7cutlass13device_kernelIN5flash19enable_sm80_to_sm89INS1_16FlashAttnBwdSm80INS1_25CollectiveMainloopBwdSm80ILi2ELi2EN4cute5tupleIJNS5_1CILi64EEENS7_ILi128EEES8_EEENS_10bfloat16_tEfNS_4arch4Sm80ELb0ELb0ELb1ELb1ELb0ELb0ELb0ELb0ELi2ELi2ELi4ELi2ELb1EEENS1_21CollectiveEpilogueBwdISA_SB_SD_Li256ELb1ELb0ELi2EEENS1_19SingleTileSchedulerILb1ELb0ELb0ELi128EEEEEEEEEvNT_6ParamsE$_ZN4cute12iter_adaptorIPKN7cutlass10bfloat16_tENS_8gmem_ptrIS4_EEEC2ES4_)
        /*217c4*/ 	.word	0x00000000


	//----- nvinfo : EIATTR_FRAME_SIZE
	.align		4
.L_22870:
        /*217c8*/ 	.byte	0x04, 0x11
        /*217ca*/ 	.short	(.L_22872 - .L_22871)
	.align		4
.L_22871:
        /*217cc*/ 	.word	index@(_ZN7cutlass13device_kernelIN5flash19enable_sm80_to_sm89INS1_16FlashAttnBwdSm80INS1_25CollectiveMainloopBwdSm80ILi2ELi2EN4cute5tupleIJNS5_1CILi64EEENS7_ILi128EEES8_EEENS_10bfloat16_tEfNS_4arch4Sm80ELb0ELb0ELb1ELb1ELb0ELb0ELb0ELb0ELi2ELi2ELi4ELi2ELb1EEENS1_21CollectiveEpilogueBwdISA_SB_SD_Li256ELb1ELb0ELi2EEENS1_19SingleTileSchedulerILb1ELb0ELb0ELi128EEEEEEEEEvNT_6ParamsE)
        /*217d0*/ 	.word	0x000001b0


	//----- nvinfo : EIATTR_REGCOUNT
	.align		4
.L_22872:
        /*217d4*/ 	.byte	0x04, 0x2f
        /*217d6*/ 	.short	(.L_22874 - .L_22873)
	.align		4
.L_22873:
        /*217d8*/ 	.word	index@(_ZN7cutlass13device_kernelIN5flash19enable_sm80_to_sm89INS1_16FlashAttnBwdSm80INS1_25CollectiveMainloopBwdSm80ILi2ELi2EN4cute5tupleIJNS5_1CILi64EEENS7_ILi128EEES8_EEENS_10bfloat16_tEfNS_4arch4Sm80ELb0ELb0ELb1ELb0ELb1ELb0ELb0ELb0ELi2ELi2ELi4ELi2ELb1EEENS1_24CollectiveEpilogueBwdGQAISA_fSD_Li256ELb0ELb1EEENS1_19SingleTileSchedulerILb0ELb0ELb0ELi128EEEEEEEEEvNT_6ParamsE)
        /*217dc*/ 	.word	0x000000f9


	//----- nvinfo : EIATTR_FRAME_SIZE
	.align		4
.L_22874:
        /*217e0*/ 	.byte	0x04, 0x11
        /*217e2*/ 	.short	(.L_22876 - .L_22875)
	.align		4
.L_22875:
        /*217e4*/ 	.word	index@($__internal_0_$__cuda_sm70_warpsync)
        /*217e8*/ 	.word	0x00000000


	//----- nvinfo : EIATTR_FRAME_SIZE
	.align		4
.L_22876:
        /*217ec*/ 	.byte	0x04, 0x11
        /*217ee*/ 	.short	(.L_22878 - .L_22877)
	.align		4
.L_22877:
        /*217f0*/ 	.word	index@($_ZN7cutlass13device_kernelIN5flash19enable_sm80_to_sm89INS1_16FlashAttnBwdSm80INS1_25CollectiveMainloopBwdSm80ILi2ELi2EN4cute5tupleIJNS5_1CILi64EEENS7_ILi128EEES8_EEENS_10bfloat16_tEfNS_4arch4Sm80ELb0ELb0ELb1ELb0ELb1ELb0ELb0ELb0ELi2ELi2ELi4ELi2ELb1EEENS1_24CollectiveEpilogueBwdGQAISA_fSD_Li256ELb0ELb1EEENS1_19SingleTileSchedulerILb0ELb0ELb0ELi128EEEEEEEEEvNT_6ParamsE$_ZZN5flash25CollectiveMainloopBwdSm80ILi2ELi2EN4cute5tupleIJNS1_1CILi64EEENS3_ILi128EEES4_EEEN7cutlass10bfloat16_tEfNS7_4arch4Sm80ELb0ELb0ELb1ELb0ELb1ELb0ELb0ELb0ELi2ELi2ELi4ELi2ELb1EE3mmaINS_16FlashAttnBwdSm80ISB_NS_24CollectiveEpilogueBwdGQAIS6_fSA_Li256ELb0ELb1EEENS_19SingleTileSchedulerILb0ELb0ELb0ELi128EEEE13SharedStorageENS1_6TensorINS1_11ArrayEngineIfLm32EEENS1_6LayoutINS2_IJNS2_IJNS3_ILi2EEESO_EEESO_NS3_ILi4EEEEEENS2_IJNS2_IJNS3_ILi1EEESO_EEESQ_NS3_ILi8EEEEEEEEEEEEbRKNSB_6ParamsERT0_S12_iNS2_IJiiiEEERT_ENKUliiE_clEii)
        /*217f4*/ 	.word	0x00000000


	//----- nvinfo : EIATTR_FRAME_SIZE
	.align		4
.L_22878:
        /*217f8*/ 	.byte	0x04, 0x11
        /*217fa*/ 	.short	(.L_22880 - .L_22879)
	.align		4
.L_22879:
        /*217fc*/ 	.word	index@($_ZN7cutlass13device_kernelIN5flash19enable_sm80_to_sm89INS1_16FlashAttnBwdSm80INS1_25CollectiveMainloopBwdSm80ILi2ELi2EN4cute5tupleIJNS5_1CILi64EEENS7_ILi128EEES8_EEENS_10bfloat16_tEfNS_4arch4Sm80ELb0ELb0ELb1ELb0ELb1ELb0ELb0ELb0ELi2ELi2ELi4ELi2ELb1EEENS1_24CollectiveEpilogueBwdGQAISA_fSD_Li256ELb0ELb1EEENS1_19SingleTileSchedulerILb0ELb0ELb0ELi128EEEEEEEEEvNT_6ParamsE$_ZZN5flash25CollectiveMainloopBwdSm80ILi2ELi2EN4cute5tupleIJNS1_1CILi64EEENS3_ILi128EEES4_EEEN7cutlass10bfloat16_tEfNS7_4arch4Sm80ELb0ELb0ELb1ELb0ELb1ELb0ELb0ELb0ELi2ELi2ELi4ELi2ELb1EE3mmaINS_16FlashAttnBwdSm80ISB_NS_24CollectiveEpilogueBwdGQAIS6_fSA_Li256ELb0ELb1EEENS_19SingleTileSchedulerILb0ELb0ELb0ELi128EEEE13SharedStorageENS1_6TensorINS1_11ArrayEngineIfLm32EEENS1_6LayoutINS2_IJNS2_IJNS3_ILi2EEESO_EEESO_NS3_ILi4EEEEEENS2_IJNS2_IJNS3_ILi1EEESO_EEESQ_NS3_ILi8EEEEEEEEEEEEbRKNSB_6ParamsERT0_S12_iNS2_IJiiiEEERT_ENKUliiE0_clEii)
        /*21800*/ 	.word	0x00000000


	//----- nvinfo : EIATTR_FRAME_SIZE
	.align		4
.L_22880:
        /*21804*/ 	.byte	0x04, 0x11
        /*21806*/ 	.short	(.L_22882 - .L_22881)
	.align		4
.L_22881:
        /*21808*/ 	.word	index@($_ZN7cutlass13device_kernelIN5flash19enable_sm80_to_sm89INS1_16FlashAttnBwdSm80INS1_25CollectiveMainloopBwdSm80ILi2ELi2EN4cute5tupleIJNS5_1CILi64EEENS7_ILi128EEES8_EEENS_10bfloat16_tEfNS_4arch4Sm80ELb0ELb0ELb1ELb0ELb1ELb0ELb0ELb0ELi2ELi2ELi4ELi2ELb1EEENS1_24CollectiveEpilogueBwdGQAISA_fSD_Li256ELb0ELb1EEENS1_19SingleTileSchedulerILb0ELb0ELb0ELi128EEEEEEEEEvNT_6ParamsE$_ZZN4cuteplIJiiEJNS_1CILi0EEES2_EEEDaRKNS_15ArithmeticTupleIJDpT_EEERKNS3_IJDpT0_EEEENKUlDpRKT_E_clIJiiEEEDaSH_)
        /*2180c*/ 	.word	0x00000000


	//----- nvinfo : EIATTR_FRAME_SIZE
	.align		4
.L_22882:
        /*21810*/ 	.byte	0x04, 0x11
        /*21812*/ 	.short	(.L_22884 - .L_22883)
	.align		4
.L_22883:
        /*21814*/ 	.word	index@($_ZN7cutlass13device_kernelIN5flash19enable_sm80_to_sm89INS1_16FlashAttnBwdSm80INS1_25CollectiveMainloopBwdSm80ILi2ELi2EN4cute5tupleIJNS5_1CILi64EEENS7_ILi128EEES8_EEENS_10bfloat16_tEfNS_4arch4Sm80ELb0ELb0ELb1ELb0ELb1ELb0ELb0ELb0ELi2ELi2ELi4ELi2ELb1EEENS1_24CollectiveEpilogueBwdGQAISA_fSD_Li256ELb0ELb1EEENS1_19SingleTileSchedulerILb0ELb0ELb0ELi128EEEEEEEEEvNT_6ParamsE$_ZZN4cuteplIJiEJNS_1CILi0EEEiEEEDaRKNS_15ArithmeticTupleIJDpT_EEERKNS3_IJDpT0_EEEENKUlDpRKT_E_clIJiiEEEDaSH_)
        /*21818*/ 	.word	0x00000000


	//----- nvinfo : EIATTR_FRAME_SIZE
	.align		4
.L_22884:
        /*2181c*/ 	.byte	0x04, 0x11
        /*2181e*/ 	.short	(.L_22886 - .L_22885)
	.align		4
.L_22885:
        /*21820*/ 	.word	index@($_ZN7cutlass13device_kernelIN5flash19enable_sm80_to_sm89INS1_16FlashAttnBwdSm80INS1_25CollectiveMainloopBwdSm80ILi2ELi2EN4cute5tupleIJNS5_1CILi64EEENS7_ILi128EEES8_EEENS_10bfloat16_tEfNS_4arch4Sm80ELb0ELb0ELb1ELb0ELb1ELb0ELb0ELb0ELi2ELi2ELi4ELi2ELb1EEENS1_24CollectiveEpilogueBwdGQAISA_fSD_Li256ELb0ELb1EEENS1_19SingleTileSchedulerILb0ELb0ELb0ELi128EEEEEEEEEvNT_6ParamsE$_ZZN4cuteplIJiEJNS_1CILi0EEEEEEDaRKNS_15ArithmeticTupleIJDpT_EEERKNS3_IJDpT0_EEEENKUlDpRKT_E_clIJiEEEDaSH_)
        /*21824*/ 	.word	0x00000000


	//----- nvinfo : EIATTR_FRAME_SIZE
	.align		4
.L_22886:
        /*21828*/ 	.byte	0x04, 0x11
        /*2182a*/ 	.short	(.L_22888 - .L_22887)
	.align		4
.L_22887:
        /*2182c*/ 	.word	index@($_ZN7cutlass13device_kernelIN5flash19enable_sm80_to_sm89INS1_16FlashAttnBwdSm80INS1_25CollectiveMainloopBwdSm80ILi2ELi2EN4cute5tupleIJNS5_1CILi64EEENS7_ILi128EEES8_EEENS_10bfloat16_tEfNS_4arch4Sm80ELb0ELb0ELb1ELb0ELb1ELb0ELb0ELb0ELi2ELi2ELi4ELi2ELb1EEENS1_24CollectiveEpilogueBwdGQAISA_fSD_Li256ELb0ELb1EEENS1_19SingleTileSchedulerILb0ELb0ELb0ELi128EEEEEEEEEvNT_6ParamsE$_ZZN4cuteplIJNS_1CILi0EEEiEJS2_S2_iiEEEDaRKNS_15ArithmeticTupleIJDpT_EEERKNS3_IJDpT0_EEEENKUlDpRKT_E_clIJS2_iiiEEEDaSH_)
        /*21830*/ 	.word	0x00000000


	//----- nvinfo : EIATTR_FRAME_SIZE
	.align		4
.L_22888:
        /*21834*/ 	.byte	0x04, 0x11
        /*21836*/ 	.short	(.L_22890 - .L_22889)
	.align		4
.L_22889:
        /*21838*/ 	.word	index@($_ZN7cutlass13device_kernelIN5flash19enable_sm80_to_sm89INS1_16FlashAttnBwdSm80INS1_25CollectiveMainloopBwdSm80ILi2ELi2EN4cute5tupleIJNS5_1CILi64EEENS7_ILi128EEES8_EEENS_10bfloat16_tEfNS_4arch4Sm80ELb0ELb0ELb1ELb0ELb1ELb0ELb0ELb0ELi2ELi2ELi4ELi2ELb1EEENS1_24CollectiveEpilogueBwdGQAISA_fSD_Li256ELb0ELb1EEENS1_19SingleTileSchedulerILb0ELb0ELb0ELi128EEEEEEEEEvNT_6ParamsE$_ZZN4cuteplIJNS_1CILi0EEES2_iEJS2_S2_S2_iEEEDaRKNS_15ArithmeticTupleIJDpT_EEERKNS3_IJDpT0_EEEENKUlDpRKT_E_clIJS2_S2_iiEEEDaSH_)
        /*2183c*/ 	.word	0x00000000


	//----- nvinfo : EIATTR_FRAME_SIZE
	.align		4
.L_22890:
        /*21840*/ 	.byte	0x04, 0x11
        /*21842*/ 	.short	(.L_22892 - .L_22891)
	.align		4
.L_22891:
        /*21844*/ 	.word	index@($_ZN7cutlass13device_kernelIN5flash19enable_sm80_to_sm89INS1_16FlashAttnBwdSm80INS1_25CollectiveMainloopBwdSm80ILi2ELi2EN4cute5tupleIJNS5_1CILi64EEENS7_ILi128EEES8_EEENS_10bfloat16_tEfNS_4arch4Sm80ELb0ELb0ELb1ELb0ELb1ELb0ELb0ELb0ELi2ELi2ELi4ELi2ELb1EEENS1_24CollectiveEpilogueBwdGQAISA_fSD_Li256ELb0ELb1EEENS1_19SingleTileSchedulerILb0ELb0ELb0ELi128EEEEEEEEEvNT_6ParamsE$_ZZN4cuteplIJNS_1CILi0EEES2_EJiS2_EEEDaRKNS_15ArithmeticTupleIJDpT_EEERKNS3_IJDpT0_EEEENKUlDpRKT_E_clIJiS2_EEEDaSH_)
        /*21848*/ 	.word	0x00000000


	//----- nvinfo : EIATTR_FRAME_SIZE
	.align		4
.L_22892:
        /*2184c*/ 	.byte	0x04, 0x11
        /*2184e*/ 	.short	(.L_22894 - .L_22893)
	.align		4
.L_22893:
        /*21850*/ 	.word	index@($_ZN7cutlass13device_kernelIN5flash19enable_sm80_to_sm89INS1_16FlashAttnBwdSm80INS1_25CollectiveMainloopBwdSm80ILi2ELi2EN4cute5tupleIJNS5_1CILi64EEENS7_ILi128EEES8_EEENS_10bfloat16_tEfNS_4arch4Sm80ELb0ELb0ELb1ELb0ELb1ELb0ELb0ELb0ELi2ELi2ELi4ELi2ELb1EEENS1_24CollectiveEpilogueBwdGQAISA_fSD_Li256ELb0ELb1EEENS1_19SingleTileSchedulerILb0ELb0ELb0ELi128EEEEEEEEEvNT_6ParamsE$_ZZN4cuteplIJNS_1CILi0EEES2_EJiEEEDaRKNS_15ArithmeticTupleIJDpT_EEERKNS3_IJDpT0_EEEENKUlDpRKT_E_clIJiS2_EEEDaSH_)
        /*21854*/ 	.word	0x00000000


	//----- nvinfo : EIATTR_FRAME_SIZE
	.align		4
.L_22894:
        /*21858*/ 	.byte	0x04, 0x11
        /*2185a*/ 	.short	(.L_22896 - .L_22895)
	.align		4
.L_22895:
        /*2185c*/ 	.word	index@($_ZN7cutlass13device_kernelIN5flash19enable_sm80_to_sm89INS1_16FlashAttnBwdSm80INS1_25CollectiveMainloopBwdSm80ILi2ELi2EN4cute5tupleIJNS5_1CILi64EEENS7_ILi128EEES8_EEENS_10bfloat16_tEfNS_4arch4Sm80ELb0ELb0ELb1ELb0ELb1ELb0ELb0ELb0ELi2ELi2ELi4ELi2ELb1EEENS1_24CollectiveEpilogueBwdGQAISA_fSD_Li256ELb0ELb1EEENS1_19SingleTileSchedulerILb0ELb0ELb0ELi128EEEEEEEEEvNT_6ParamsE$_ZZN4cuteplIJNS_15ArithmeticTupleIJiiEEEEJNS_1CILi0EEEiiiEEEDaRKNS1_IJDpT_EEERKNS1_IJDpT0_EEEENKUlDpRKT_E_clIJS2_iiiEEEDaSI_)
        /*21860*/ 	.word	0x00000000


	//----- nvinfo : EIATTR_FRAME_SIZE
	.align		4
.L_22896:
        /*21864*/ 	.byte	0x04, 0x11
        /*21866*/ 	.short	(.L_22898 - .L_22897)
	.align		4
.L_22897:
        /*21868*/ 	.word	index@($_ZN7cutlass13device_kernelIN5flash19enable_sm80_to_sm89INS1_16FlashAttnBwdSm80INS1_25CollectiveMainloopBwdSm80ILi2ELi2EN4cute5tupleIJNS5_1CILi64EEENS7_ILi128EEES8_EEENS_10bfloat16_tEfNS_4arch4Sm80ELb0ELb0ELb1ELb0ELb1ELb0ELb0ELb0ELi2ELi2ELi4ELi2ELb1EEENS1_24CollectiveEpilogueBwdGQAISA_fSD_Li256ELb0ELb1EEENS1_19SingleTileSchedulerILb0ELb0ELb0ELi128EEEEEEEEEvNT_6ParamsE$_ZZN4cuteplIJNS_15ArithmeticTupleIJiEEEEJNS1_IJNS_1CILi0EEEiEEEEEEDaRKNS1_IJDpT_EEERKNS1_IJDpT0_EEEENKUlDpRKT_E_clIJNS1_IJiiEEEEEEDaSJ_)
        /*2186c*/ 	.word	0x00000000


	//----- nvinfo : EIATTR_FRAME_SIZE
	.align		4
.L_22898:
        /*21870*/ 	.byte	0x04, 0x11
        /*21872*/ 	.short	(.L_22900 - .L_22899)
	.align		4
.L_22899:
        /*21874*/ 	.word	index@($_ZN7cutlass13device_kernelIN5flash19enable_sm80_to_sm89INS1_16FlashAttnBwdSm80INS1_25CollectiveMainloopBwdSm80ILi2ELi2EN4cute5tupleIJNS5_1CILi64EEENS7_ILi128EEES8_EEENS_10bfloat16_tEfNS_4arch4Sm80ELb0ELb0ELb1ELb0ELb1ELb0ELb0ELb0ELi2ELi2ELi4ELi2ELb1EEENS1_24CollectiveEpilogueBwdGQAISA_fSD_Li256ELb0ELb1EEENS1_19SingleTileSchedulerILb0ELb0ELb0ELi128EEEEEEEEEvNT_6ParamsE$_ZZN4cute9transformINS_15ArithmeticTupleIJiiEEEZNS_14transform_leafIS2_RNS_8identityEEEDaRKT_OT0_EUlRKT_E_EEDaS8_SA_ENKUlDpSD_E_clIJiiEEEDaSF_)
        /*21878*/ 	.word	0x00000000


	//----- nvinfo : EIATTR_FRAME_SIZE
	.align		4
.L_22900:
        /*2187c*/ 	.byte	0x04, 0x11
        /*2187e*/ 	.short	(.L_22902 - .L_22901)
	.align		4
.L_22901:
        /*21880*/ 	.word	index@($_ZN7cutlass13device_kernelIN5flash19enable_sm80_to_sm89INS1_16FlashAttnBwdSm80INS1_25CollectiveMainloopBwdSm80ILi2ELi2EN4cute5tupleIJNS5_1CILi64EEENS7_ILi128EEES8_EEENS_10bfloat16_tEfNS_4arch4Sm80ELb0ELb0ELb1ELb0ELb1ELb0ELb0ELb0ELi2ELi2ELi4ELi2ELb1EEENS1_24CollectiveEpilogueBwdGQAISA_fSD_Li256ELb0ELb1EEENS1_19SingleTileSchedulerILb0ELb0ELb0ELi128EEEEEEEEEvNT_6ParamsE$_ZZN4cute9transformINS_15ArithmeticTupleIJNS1_IJiiEEEiiiEEEZNS_14transform_leafIS3_NS_8identityEEEDaRKT_OT0_EUlRKT_E_EEDaS8_SA_ENKUlDpSD_E_clIJNS_5tupleIJiiEEEiiiEEEDaSF_)
        /*21884*/ 	.word	0x00000000


	//----- nvinfo : EIATTR_FRAME_SIZE
	.align		4
.L_22902:
        /*21888*/ 	.byte	0x04, 0x11
        /*2188a*/ 	.short	(.L_22904 - .L_22903)
	.align		4
.L_22903:
        /*2188c*/ 	.word	index@($_ZN7cutlass13device_kernelIN5flash19enable_sm80_to_sm89INS1_16FlashAttnBwdSm80INS1_25CollectiveMainloopBwdSm80ILi2ELi2EN4cute5tupleIJNS5_1CILi64EEENS7_ILi128EEES8_EEENS_10bfloat16_tEfNS_4arch4Sm80ELb0ELb0ELb1ELb0ELb1ELb0ELb0ELb0ELi2ELi2ELi4ELi2ELb1EEENS1_24CollectiveEpilogueBwdGQAISA_fSD_Li256ELb0ELb1EEENS1_19SingleTileSchedulerILb0ELb0ELb0ELi128EEEEEEEEEvNT_6ParamsE$_ZZN4cute7idx2crdINS_5tupleIJiEEENS1_IJNS1_IJNS1_IJNS_1CILi8EEENS3_ILi2EEEEEES5_S5_NS3_ILi4EEEEEEEEEEEDaRKT_RKT0_ENKUlRKT_RKT0_E_clIiS8_EEDaSI_SL_)
        /*21890*/ 	.word	0x00000000


	//----- nvinfo : EIATTR_FRAME_SIZE
	.align		4
.L_22904:
        /*21894*/ 	.byte	0x04, 0x11
        /*21896*/ 	.short	(.L_22906 - .L_22905)
	.align		4
.L_22905:
        /*21898*/ 	.word	index@($_ZN7cutlass13device_kernelIN5flash19enable_sm80_to_sm89INS1_16FlashAttnBwdSm80INS1_25CollectiveMainloopBwdSm80ILi2ELi2EN4cute5tupleIJNS5_1CILi64EEENS7_ILi128EEES8_EEENS_10bfloat16_tEfNS_4arch4Sm80ELb0ELb0ELb1ELb0ELb1ELb0ELb0ELb0ELi2ELi2ELi4ELi2ELb1EEENS1_24CollectiveEpilogueBwdGQAISA_fSD_Li256ELb0ELb1EEENS1_19SingleTileSchedulerILb0ELb0ELb0ELi128EEEEEEEEEvNT_6ParamsE$_ZZN4cute7idx2crdINS_5tupleIJiEEENS1_IJNS1_IJNS1_IJNS_1CILi8EEENS3_ILi2EEEEEES5_NS3_ILi4EEES5_EEEEEEEEDaRKT_RKT0_ENKUlRKT_RKT0_E_clIiS8_EEDaSI_SL_)
        /*2189c*/ 	.word	0x00000000


	//----- nvinfo : EIATTR_FRAME_SIZE
	.align		4
.L_22906:
        /*218a0*/ 	.byte	0x04, 0x11
        /*218a2*/ 	.short	(.L_22908 - .L_22907)
	.align		4
.L_22907:
        /*218a4*/ 	.word	index@($_ZN7cutlass13device_kernelIN5flash19enable_sm80_to_sm89INS1_16FlashAttnBwdSm80INS1_25CollectiveMainloopBwdSm80ILi2ELi2EN4cute5tupleIJNS5_1CILi64EEENS7_ILi128EEES8_EEENS_10bfloat16_tEfNS_4arch4Sm80ELb0ELb0ELb1ELb0ELb1ELb0ELb0ELb0ELi2ELi2ELi4ELi2ELb1EEENS1_24CollectiveEpilogueBwdGQAISA_fSD_Li256ELb0ELb1EEENS1_19SingleTileSchedulerILb0ELb0ELb0ELi128EEEEEEEEEvNT_6ParamsE$_ZZN4cute5sliceINS_5tupleIJNS_10UnderscoreES2_S2_iEEENS1_IJNS1_IJNS_1CILi1EEENS4_ILi0EEEEEElS6_lEEEEEDaRKT_RKT0_ENKUlRKT_RKT0_E_clIS2_lEEDaSH_SK_)
        /*218a8*/ 	.word	0x00000000


	//----- nvinfo : EIATTR_FRAME_SIZE
	.align		4
.L_22908:
        /*218ac*/ 	.byte	0x04, 0x11
        /*218ae*/ 	.short	(.L_22910 - .L_22909)
	.align		4
.L_22909:
        /*218b0*/ 	.word	index@($_ZN7cutlass13device_kernelIN5flash19enable_sm80_to_sm89INS1_16FlashAttnBwdSm80INS1_25CollectiveMainloopBwdSm80ILi2ELi2EN4cute5tupleIJNS5_1CILi64EEENS7_ILi128EEES8_EEENS_10bfloat16_tEfNS_4arch4Sm80ELb0ELb0ELb1ELb0ELb1ELb0ELb0ELb0ELi2ELi2ELi4ELi2ELb1EEENS1_24CollectiveEpilogueBwdGQAISA_fSD_Li256ELb0ELb1EEENS1_19SingleTileSchedulerILb0ELb0ELb0ELi128EEEEEEEEEvNT_6ParamsE$_ZZN4cute19as_arithmetic_tupleINS_15ArithmeticTupleIJiiEEEEEDaRKT_ENKUlRKT_E_clIiEEDaS8_)
        /*218b4*/ 	.word	0x00000000


	//----- nvinfo : EIATTR_FRAME_SIZE
	.align		4
.L_22910:
        /*218b8*/ 	.byte	0x04, 0x11
        /*218ba*/ 	.short	(.L_22912 - .L_22911)
	.align		4
.L_22911:
        /*218bc*/ 	.word	index@($_ZN7cutlass13device_kernelIN5flash19enable_sm80_to_sm89INS1_16FlashAttnBwdSm80INS1_25CollectiveMainloopBwdSm80ILi2ELi2EN4cute5tupleIJNS5_1CILi64EEENS7_ILi128EEES8_EEENS_10bfloat16_tEfNS_4arch4Sm80ELb0ELb0ELb1ELb0ELb1ELb0ELb0ELb0ELi2ELi2ELi4ELi2ELb1EEENS1_24CollectiveEpilogueBwdGQAISA_fSD_Li256ELb0ELb1EEENS1_19SingleTileSchedulerILb0ELb0ELb0ELi128EEEEEEEEEvNT_6ParamsE$_ZZN4cute19as_arithmetic_tupleINS_15ArithmeticTupleIJiiEEEEEDaRKT_ENKUlDpRKT_E_clIJiiEEEDaS9_)
        /*218c0*/ 	.word	0x00000000


	//----- nvinfo : EIATTR_FRAME_SIZE
	.align		4
.L_22912:
        /*218c4*/ 	.byte	0x04, 0x11
        /*218c6*/ 	.short	(.L_22914 - .L_22913)
	.align		4
.L_22913:
        /*218c8*/ 	.word	index@($_ZN7cutlass13device_kernelIN5flash19enable_sm80_to_sm89INS1_16FlashAttnBwdSm80INS1_25CollectiveMainloopBwdSm80ILi2ELi2EN4cute5tupleIJNS5_1CILi64EEENS7_ILi128EEES8_EEENS_10bfloat16_tEfNS_4arch4Sm80ELb0ELb0ELb1ELb0ELb1ELb0ELb0ELb0ELi2ELi2ELi4ELi2ELb1EEENS1_24CollectiveEpilogueBwdGQAISA_fSD_Li256ELb0ELb1EEENS1_19SingleTileSchedulerILb0ELb0ELb0ELi128EEEEEEEEEvNT_6ParamsE$_ZZN4cute19as_arithmetic_tupleINS_15ArithmeticTupleIJNS1_IJiiEEEiiiEEEEEDaRKT_ENKUlRKT_E_clIiEEDaS9_)
        /*218cc*/ 	.word	0x00000000


	//----- nvinfo : EIATTR_FRAME_SIZE
	.align		4
.L_22914:
        /*218d0*/ 	.byte	0x04, 0x11
        /*218d2*/ 	.short	(.L_22916 - .L_22915)
	.align		4
.L_22915:
        /*218d4*/ 	.word	index@($_ZN7cutlass13device_kernelIN5flash19enable_sm80_to_sm89INS1_16FlashAttnBwdSm80INS1_25CollectiveMainloopBwdSm80ILi2ELi2EN4cute5tupleIJNS5_1CILi64EEENS7_ILi128EEES8_EEENS_10bfloat16_tEfNS_4arch4Sm80ELb0ELb0ELb1ELb0ELb1ELb0ELb0ELb0ELi2ELi2ELi4ELi2ELb1EEENS1_24CollectiveEpilogueBwdGQAISA_fSD_Li256ELb0ELb1EEENS1_19SingleTileSchedulerILb0ELb0ELb0ELi128EEEEEEEEEvNT_6ParamsE$_ZZN4cute19as_arithmetic_tupleINS_15ArithmeticTupleIJNS1_IJiiEEEiiiEEEEEDaRKT_ENKUlRKT_E_clIS2_EEDaS9_)
        /*218d8*/ 	.word	0x00000000


	//----- nvinfo : EIATTR_FRAME_SIZE
	.align		4
.L_22916:
        /*218dc*/ 	.byte	0x04, 0x11
        /*218de*/ 	.short	(.L_22918 - .L_22917)
	.align		4
.L_22917:
        /*218e0*/ 	.word	index@($_ZN7cutlass13device_kernelIN5flash19enable_sm80_to_sm89INS1_16FlashAttnBwdSm80INS1_25CollectiveMainloopBwdSm80ILi2ELi2EN4cute5tupleIJNS5_1CILi64EEENS7_ILi128EEES8_EEENS_10bfloat16_tEfNS_4arch4Sm80ELb0ELb0ELb1ELb0ELb1ELb0ELb0ELb0ELi2ELi2ELi4ELi2ELb1EEENS1_24CollectiveEpilogueBwdGQAISA_fSD_Li256ELb0ELb1EEENS1_19SingleTileSchedulerILb0ELb0ELb0ELi128EEEEEEEEEvNT_6ParamsE$_ZZN4cute19as_arithmetic_tupleINS_15ArithmeticTupleIJNS1_IJiiEEEiiiEEEEEDaRKT_ENKUlDpRKT_E_clIJS2_iiiEEEDaSA_)
        /*218e4*/ 	.word	0x00000000


	//----- nvinfo : EIATTR_FRAME_SIZE
	.align		4
.L_22918:
        /*218e8*/ 	.byte	0x04, 0x11
        /*218ea*/ 	.short	(.L_22920 - .L_22919)
	.align		4
.L_22919:
        /*218ec*/ 	.word	index@($_ZN7cutlass13device_kernelIN5flash19enable_sm80_to_sm89INS1_16FlashAttnBwdSm80INS1_25CollectiveMainloopBwdSm80ILi2ELi2EN4cute5tupleIJNS5_1CILi64EEENS7_ILi128EEES8_EEENS_10bfloat16_tEfNS_4arch4Sm80ELb0ELb0ELb1ELb0ELb1ELb0ELb0ELb0ELi2ELi2ELi4ELi2ELb1EEENS1_24CollectiveEpilogueBwdGQAISA_fSD_Li256ELb0ELb1EEENS1_19SingleTileSchedulerILb0ELb0ELb0ELi128EEEEEEEEEvNT_6ParamsE$_ZZN4cute14transform_leafINS_15ArithmeticTupleIJiiEEERNS_8identityEEEDaRKT_OT0_ENKUlRKT_E_clIiEEDaSC_)
        /*218f0*/ 	.word	0x00000000


	//----- nvinfo : EIATTR_FRAME_SIZE
	.align		4
.L_22920:
        /*218f4*/ 	.byte	0x04, 0x11
        /*218f6*/ 	.short	(.L_22922 - .L_22921)
	.align		4
.L_22921:
        /*218f8*/ 	.word	index@($_ZN7cutlass13device_kernelIN5flash19enable_sm80_to_sm89INS1_16FlashAttnBwdSm80INS1_25CollectiveMainloopBwdSm80ILi2ELi2EN4cute5tupleIJNS5_1CILi64EEENS7_ILi128EEES8_EEENS_10bfloat16_tEfNS_4arch4Sm80ELb0ELb0ELb1ELb0ELb1ELb0ELb0ELb0ELi2ELi2ELi4ELi2ELb1EEENS1_24CollectiveEpilogueBwdGQAISA_fSD_Li256ELb0ELb1EEENS1_19SingleTileSchedulerILb0ELb0ELb0ELi128EEEEEEEEEvNT_6ParamsE$_ZZN4cute14transform_leafINS_15ArithmeticTupleIJNS1_IJiiEEEiiiEEENS_8identityEEEDaRKT_OT0_ENKUlRKT_E_clIiEEDaSC_)
        /*218fc*/ 	.word	0x00000000


	//----- nvinfo : EIATTR_FRAME_SIZE
	.align		4
.L_22922:
        /*21900*/ 	.byte	0x04, 0x11
        /*21902*/ 	.short	(.L_22924 - .L_22923)
	.align		4
.L_22923:
        /*21904*/ 	.word	index@($_ZN7cutlass13device_kernelIN5flash19enable_sm80_to_sm89INS1_16FlashAttnBwdSm80INS1_25CollectiveMainloopBwdSm80ILi2ELi2EN4cute5tupleIJNS5_1CILi64EEENS7_ILi128EEES8_EEENS_10bfloat16_tEfNS_4arch4Sm80ELb0ELb0ELb1ELb0ELb1ELb0ELb0ELb0ELi2ELi2ELi4ELi2ELb1EEENS1_24CollectiveEpilogueBwdGQAISA_fSD_Li256ELb0ELb1EEENS1_19SingleTileSchedulerILb0ELb0ELb0ELi128EEEEEEEEEvNT_6ParamsE$_ZZN4cute14transform_leafINS_15ArithmeticTupleIJNS1_IJiiEEEiiiEEENS_8identityEEEDaRKT_OT0_ENKUlRKT_E_clIS2_EEDaSC_)
        /*21908*/ 	.word	0x00000000


	//----- nvinfo : EIATTR_FRAME_SIZE
	.align		4
.L_22924:
        /*2190c*/ 	.byte	0x04, 0x11
        /*2190e*/ 	.short	(.L_22926 - .L_22925)
	.align		4
.L_22925:
        /*21910*/ 	.word	index@($_ZN7cutlass13device_kernelIN5flash19enable_sm80_to_sm89INS1_16FlashAttnBwdSm80INS1_25CollectiveMainloopBwdSm80ILi2ELi2EN4cute5tupleIJNS5_1CILi64EEENS7_ILi128EEES8_EEENS_10bfloat16_tEfNS_4arch4Sm80ELb0ELb0ELb1ELb0ELb1ELb0ELb0ELb0ELi2ELi2ELi4ELi2ELb1EEENS1_24CollectiveEpilogueBwdGQAISA_fSD_Li256ELb0ELb1EEENS1_19SingleTileSchedulerILb0ELb0ELb0ELi128EEEEEEEEEvNT_6ParamsE$_ZZN4cute12filter_tupleINS_5tupleIJNS_10UnderscoreES2_S2_iEEENS1_IJNS1_IJNS_1CILi1EEENS4_ILi0EEEEEElS6_lEEEZNS_5sliceIS3_S8_EEDaRKT_RKT0_EUlRKT_RKT0_E_EEDaSC_SF_OT1_ENKUlDpSI_E_clIJNS1_IJS7_EEENS1_IJlEEENS1_IJS6_EEENS1_IJEEEEEEDaSP_)
        /*21914*/ 	.word	0x00000000


	//----- nvinfo : EIATTR_FRAME_SIZE
	.align		4
.L_22926:
        /*21918*/ 	.byte	0x04, 0x11
        /*2191a*/ 	.short	(.L_22928 - .L_22927)
	.align		4
.L_22927:
        /*2191c*/ 	.word	index@($_ZN7cutlass13device_kernelIN5flash19enable_sm80_to_sm89INS1_16FlashAttnBwdSm80INS1_25CollectiveMainloopBwdSm80ILi2ELi2EN4cute5tupleIJNS5_1CILi64EEENS7_ILi128EEES8_EEENS_10bfloat16_tEfNS_4arch4Sm80ELb0ELb0ELb1ELb0ELb1ELb0ELb0ELb0ELi2ELi2ELi4ELi2ELb1EEENS1_24CollectiveEpilogueBwdGQAISA_fSD_Li256ELb0ELb1EEENS1_19SingleTileSchedulerILb0ELb0ELb0ELi128EEEEEEEEEvNT_6ParamsE$_ZN73_INTERNAL_24fd9406_37_flash_bwd_hdim64_bf16_softcap_sm80_cu_3fbc093a_291824__cvta_generic_to_sharedEPKv)
        /*21920*/ 	.word	0x00000000


	//----- nvinfo : EIATTR_FRAME_SIZE
	.align		4
.L_22928:
        /*21924*/ 	.byte	0x04, 0x11
        /*21926*/ 	.short	(.L_22930 - .L_22929)
	.align		4
.L_22929:
        /*21928*/ 	.word	index@($_ZN7cutlass13device_kernelIN5flash19enable_sm80_to_sm89INS1_16FlashAttnBwdSm80INS1_25CollectiveMainloopBwdSm80ILi2ELi2EN4cute5tupleIJNS5_1CILi64EEENS7_ILi128EEES8_EEENS_10bfloat16_tEfNS_4arch4Sm80ELb0ELb0ELb1ELb0ELb1ELb0ELb0ELb0ELi2ELi2ELi4ELi2ELb1EEENS1_24CollectiveEpilogueBwdGQAISA_fSD_Li256ELb0ELb1EEENS1_19SingleTileSchedulerILb0ELb0ELb0ELi128EEEEEEEEEvNT_6ParamsE$_ZN4cute8smem_ptrIPfECI1NS_12iter_adaptorIS1_S2_EEES1_)
        /*2192c*/ 	.word	0x00000000


	//----- nvinfo : EIATTR_FRAME_SIZE
	.align		4
.L_22930:
        /*21930*/ 	.byte	0x04, 0x11
        /*21932*/ 	.short	(.L_22932 - .L_22931)
	.align		4
.L_22931:
        /*21934*/ 	.word	index@($_ZN7cutlass13device_kernelIN5flash19enable_sm80_to_sm89INS1_16FlashAttnBwdSm80INS1_25CollectiveMainloopBwdSm80ILi2ELi2EN4cute5tupleIJNS5_1CILi64EEENS7_ILi128EEES8_EEENS_10bfloat16_tEfNS_4arch4Sm80ELb0ELb0ELb1ELb0ELb1ELb0ELb0ELb0ELi2ELi2ELi4ELi2ELb1EEENS1_24CollectiveEpilogueBwdGQAISA_fSD_Li256ELb0ELb1EEENS1_19SingleTileSchedulerILb0ELb0ELb0ELi128EEEEEEEEEvNT_6ParamsE$_ZN4cute8smem_ptrIPN7cutlass9uint128_tEECI1NS_12iter_adaptorIS3_S4_EEES3_)
        /*21938*/ 	.word	0x00000000


	//----- nvinfo : EIATTR_FRAME_SIZE
	.align		4
.L_22932:
        /*2193c*/ 	.byte	0x04, 0x11
        /*2193e*/ 	.short	(.L_22934 - .L_22933)
	.align		4
.L_22933:
        /*21940*/ 	.word	index@($_ZN7cutlass13device_kernelIN5flash19enable_sm80_to_sm89INS1_16FlashAttnBwdSm80INS1_25CollectiveMainloopBwdSm80ILi2ELi2EN4cute5tupleIJNS5_1CILi64EEENS7_ILi128EEES8_EEENS_10bfloat16_tEfNS_4arch4Sm80ELb0ELb0ELb1ELb0ELb1ELb0ELb0ELb0ELi2ELi2ELi4ELi2ELb1EEENS1_24CollectiveEpilogueBwdGQAISA_fSD_Li256ELb0ELb1EEENS1_19SingleTileSchedulerILb0ELb0ELb0ELi128EEEEEEEEEvNT_6ParamsE$_ZN4cute8smem_ptrIPN7cutlass10bfloat16_tEECI1NS_12iter_adaptorIS3_S4_EEES3_)
        /*21944*/ 	.word	0x00000000


	//----- nvinfo : EIATTR_FRAME_SIZE
	.align		4
.L_22934:
        /*21948*/ 	.byte	0x04, 0x11
        /*2194a*/ 	.short	(.L_22936 - .L_22935)
	.align		4
.L_22935:
        /*2194c*/ 	.word	index@($_ZN7cutlass13device_kernelIN5flash19enable_sm80_to_sm89INS1_16FlashAttnBwdSm80INS1_25CollectiveMainloopBwdSm80ILi2ELi2EN4cute5tupleIJNS5_1CILi64EEENS7_ILi128EEES8_EEENS_10bfloat16_tEfNS_4arch4Sm80ELb0ELb0ELb1ELb0ELb1ELb0ELb0ELb0ELi2ELi2ELi4ELi2ELb1EEENS1_24CollectiveEpilogueBwdGQAISA_fSD_Li256ELb0ELb1EEENS1_19SingleTileSchedulerILb0ELb0ELb0ELi128EEEEEEEEEvNT_6ParamsE$_ZN4cute8gmem_ptrIPKfECI1NS_12iter_adaptorIS2_S3_EEES2_)
        /*21950*/ 	.word	0x00000000


	//----- nvinfo : EIATTR_FRAME_SIZE
	.align		4
.L_22936:
        /*21954*/ 	.byte	0x04, 0x11
        /*21956*/ 	.short	(.L_22938 - .L_22937)
	.align		4
.L_22937:
        /*21958*/ 	.word	index@($_ZN7cutlass13device_kernelIN5flash19enable_sm80_to_sm89INS1_16FlashAttnBwdSm80INS1_25CollectiveMainloopBwdSm80ILi2ELi2EN4cute5tupleIJNS5_1CILi64EEENS7_ILi128EEES8_EEENS_10bfloat16_tEfNS_4arch4Sm80ELb0ELb0ELb1ELb0ELb1ELb0ELb0ELb0ELi2ELi2ELi4ELi2ELb1EEENS1_24CollectiveEpilogueBwdGQAISA_fSD_Li256ELb0ELb1EEENS1_19SingleTileSchedulerILb0ELb0ELb0ELi128EEEEEEEEEvNT_6ParamsE$_ZN4cute8gmem_ptrIPKN7cutlass9uint128_tEECI1NS_12iter_adaptorIS4_S5_EEES4_)
        /*2195c*/ 	.word	0x00000000


	//----- nvinfo : EIATTR_FRAME_SIZE
	.align		4
.L_22938:
        /*21960*/ 	.byte	0x04, 0x11
        /*21962*/ 	.short	(.L_22940 - .L_22939)
	.align		4
.L_22939:
        /*21964*/ 	.word	index@($_ZN7cutlass13device_kernelIN5flash19enable_sm80_to_sm89INS1_16FlashAttnBwdSm80INS1_25CollectiveMainloopBwdSm80ILi2ELi2EN4cute5tupleIJNS5_1CILi64EEENS7_ILi128EEES8_EEENS_10bfloat16_tEfNS_4arch4Sm80ELb0ELb0ELb1ELb0ELb1ELb0ELb0ELb0ELi2ELi2ELi4ELi2ELb1EEENS1_24CollectiveEpilogueBwdGQAISA_fSD_Li256ELb0ELb1EEENS1_19SingleTileSchedulerILb0ELb0ELb0ELi128EEEEEEEEEvNT_6ParamsE$_ZN4cute8gmem_ptrIPKN7cutlass10bfloat16_tEECI1NS_12iter_adaptorIS4_S5_EEES4_)
        /*21968*/ 	.word	0x00000000


	//----- nvinfo : EIATTR_FRAME_SIZE
	.align		4
.L_22940:
        /*2196c*/ 	.byte	0x04, 0x11
        /*2196e*/ 	.short	(.L_22942 - .L_22941)
	.align		4
.L_22941:
        /*21970*/ 	.word	index@($_ZN7cutlass13device_kernelIN5flash19enable_sm80_to_sm89INS1_16FlashAttnBwdSm80INS1_25CollectiveMainloopBwdSm80ILi2ELi2EN4cute5tupleIJNS5_1CILi64EEENS7_ILi128EEES8_EEENS_10bfloat16_tEfNS_4arch4Sm80ELb0ELb0ELb1ELb0ELb1ELb0ELb0ELb0ELi2ELi2ELi4ELi2ELb1EEENS1_24CollectiveEpilogueBwdGQAISA_fSD_Li256ELb0ELb1EEENS1_19SingleTileSchedulerILb0ELb0ELb0ELi128EEEEEEEEEvNT_6ParamsE$_ZN4cute5tupleIJiiEEC2ERKiS3_)
        /*21974*/ 	.word	0x00000000


	//----- nvinfo : EIATTR_FRAME_SIZE
	.align		4
.L_22942:
        /*21978*/ 	.byte	0x04, 0x11
        /*2197a*/ 	.short	(.L_22944 - .L_22943)
	.align		4
.L_22943:
        /*2197c*/ 	.word	index@($_ZN7cutlass13device_kernelIN5flash19enable_sm80_to_sm89INS1_16FlashAttnBwdSm80INS1_25CollectiveMainloopBwdSm80ILi2ELi2EN4cute5tupleIJNS5_1CILi64EEENS7_ILi128EEES8_EEENS_10bfloat16_tEfNS_4arch4Sm80ELb0ELb0ELb1ELb0ELb1ELb0ELb0ELb0ELi2ELi2ELi4ELi2ELb1EEENS1_24CollectiveEpilogueBwdGQAISA_fSD_Li256ELb0ELb1EEENS1_19SingleTileSchedulerILb0ELb0ELb0ELi128EEEEEEEEEvNT_6ParamsE$_ZN4cute5tupleIJiNS_1CILi0EEEEEC2ERKiRKS2_)
        /*21980*/ 	.word	0x00000000


	//----- nvinfo : EIATTR_FRAME_SIZE
	.align		4
.L_22944:
        /*21984*/ 	.byte	0x04, 0x11
        /*21986*/ 	.short	(.L_22946 - .L_22945)
	.align		4
.L_22945:
        /*21988*/ 	.word	index@($_ZN7cutlass13device_kernelIN5flash19enable_sm80_to_sm89INS1_16FlashAttnBwdSm80INS1_25CollectiveMainloopBwdSm80ILi2ELi2EN4cute5tupleIJNS5_1CILi64EEENS7_ILi128EEES8_EEENS_10bfloat16_tEfNS_4arch4Sm80ELb0ELb0ELb1ELb0ELb1ELb0ELb0ELb0ELi2ELi2ELi4ELi2ELb1EEENS1_24CollectiveEpilogueBwdGQAISA_fSD_Li256ELb0ELb1EEENS1_19SingleTileSchedulerILb0ELb0ELb0ELi128EEEEEEEEEvNT_6ParamsE$_ZN4cute5tupleIJiEEC2ERKi)
        /*2198c*/ 	.word	0x00000000


	//----- nvinfo : EIATTR_FRAME_SIZE
	.align		4
.L_22946:
        /*21990*/ 	.byte	0x04, 0x11
        /*21992*/ 	.short	(.L_22948 - .L_22947)
	.align		4
.L_22947:
        /*21994*/ 	.word	index@($_ZN7cutlass13device_kernelIN5flash19enable_sm80_to_sm89INS1_16FlashAttnBwdSm80INS1_25CollectiveMainloopBwdSm80ILi2ELi2EN4cute5tupleIJNS5_1CILi64EEENS7_ILi128EEES8_EEENS_10bfloat16_tEfNS_4arch4Sm80ELb0ELb0ELb1ELb0ELb1ELb0ELb0ELb0ELi2ELi2ELi4ELi2ELb1EEENS1_24CollectiveEpilogueBwdGQAISA_fSD_Li256ELb0ELb1EEENS1_19SingleTileSchedulerILb0ELb0ELb0ELi128EEEEEEEEEvNT_6ParamsE$_ZN4cute5tupleIJNS_1CILi0EEEiiiEEC2ERKS2_RKiS7_S7_)
        /*21998*/ 	.word	0x00000000


	//----- nvinfo : EIATTR_FRAME_SIZE
	.align		4
.L_22948:
        /*2199c*/ 	.byte	0x04, 0x11
        /*2199e*/ 	.short	(.L_22950 - .L_22949)
	.align		4
.L_22949:
        /*219a0*/ 	.word	index@($_ZN7cutlass13device_kernelIN5flash19enable_sm80_to_sm89INS1_16FlashAttnBwdSm80INS1_25CollectiveMainloopBwdSm80ILi2ELi2EN4cute5tupleIJNS5_1CILi64EEENS7_ILi128EEES8_EEENS_10bfloat16_tEfNS_4arch4Sm80ELb0ELb0ELb1ELb0ELb1ELb0ELb0ELb0ELi2ELi2ELi4ELi2ELb1EEENS1_24CollectiveEpilogueBwdGQAISA_fSD_Li256ELb0ELb1EEENS1_19SingleTileSchedulerILb0ELb0ELb0ELi128EEEEEEEEEvNT_6ParamsE$_ZN4cute5tupleIJNS_1CILi0EEEiEEC2ERKS2_RKi)
        /*219a4*/ 	.word	0x00000000


	//----- nvinfo : EIATTR_FRAME_SIZE
	.align		4
.L_22950:
        /*219a8*/ 	.byte	0x04, 0x11
        /*219aa*/ 	.short	(.L_22952 - .L_22951)
	.align		4
.L_22951:
        /*219ac*/ 	.word	index@($_ZN7cutlass13device_kernelIN5flash19enable_sm80_to_sm89INS1_16FlashAttnBwdSm80INS1_25CollectiveMainloopBwdSm80ILi2ELi2EN4cute5tupleIJNS5_1CILi64EEENS7_ILi128EEES8_EEENS_10bfloat16_tEfNS_4arch4Sm80ELb0ELb0ELb1ELb0ELb1ELb0ELb0ELb0ELi2ELi2ELi4ELi2ELb1EEENS1_24CollectiveEpilogueBwdGQAISA_fSD_Li256ELb0ELb1EEENS1_19SingleTileSchedulerILb0ELb0ELb0ELi128EEEEEEEEEvNT_6ParamsE$_ZN4cute5tupleIJNS_1CILi0EEES2_iiEEC2ERKS2_S5_RKiS7_)
        /*219b0*/ 	.word	0x00000000


	//----- nvinfo : EIATTR_FRAME_SIZE
	.align		4
.L_22952:
        /*219b4*/ 	.byte	0x04, 0x11
        /*219b6*/ 	.short	(.L_22954 - .L_22953)
	.align		4
.L_22953:
        /*219b8*/ 	.word	index@($_ZN7cutlass13device_kernelIN5flash19enable_sm80_to_sm89INS1_16FlashAttnBwdSm80INS1_25CollectiveMainloopBwdSm80ILi2ELi2EN4cute5tupleIJNS5_1CILi64EEENS7_ILi128EEES8_EEENS_10bfloat16_tEfNS_4arch4Sm80ELb0ELb0ELb1ELb0ELb1ELb0ELb0ELb0ELi2ELi2ELi4ELi2ELb1EEENS1_24CollectiveEpilogueBwdGQAISA_fSD_Li256ELb0ELb1EEENS1_19SingleTileSchedulerILb0ELb0ELb0ELi128EEEEEEEEEvNT_6ParamsE$_ZN4cute5tupleIJNS_1CILi0EEES2_iEEC2ERKS2_S5_RKi)
        /*219bc*/ 	.word	0x00000000


	//----- nvinfo : EIATTR_FRAME_SIZE
	.align		4
.L_22954:
        /*219c0*/ 	.byte	0x04, 0x11
        /*219c2*/ 	.short	(.L_22956 - .L_22955)
	.align		4
.L_22955:
        /*219c4*/ 	.word	index@($_ZN7cutlass13device_kernelIN5flash19enable_sm80_to_sm89INS1_16FlashAttnBwdSm80INS1_25CollectiveMainloopBwdSm80ILi2ELi2EN4cute5tupleIJNS5_1CILi64EEENS7_ILi128EEES8_EEENS_10bfloat16_tEfNS_4arch4Sm80ELb0ELb0ELb1ELb0ELb1ELb0ELb0ELb0ELi2ELi2ELi4ELi2ELb1EEENS1_24CollectiveEpilogueBwdGQAISA_fSD_Li256ELb0ELb1EEENS1_19SingleTileSchedulerILb0ELb0ELb0ELi128EEEEEEEEEvNT_6ParamsE$_ZN4cute5tupleIJNS_1CILi0EEES2_S2_iEEC2ERKS2_S5_S5_RKi)
        /*219c8*/ 	.word	0x00000000


	//----- nvinfo : EIATTR_FRAME_SIZE
	.align		4
.L_22956:
        /*219cc*/ 	.byte	0x04, 0x11
        /*219ce*/ 	.short	(.L_22958 - .L_22957)
	.align		4
.L_22957:
        /*219d0*/ 	.word	index@($_ZN7cutlass13device_kernelIN5flash19enable_sm80_to_sm89INS1_16FlashAttnBwdSm80INS1_25CollectiveMainloopBwdSm80ILi2ELi2EN4cute5tupleIJNS5_1CILi64EEENS7_ILi128EEES8_EEENS_10bfloat16_tEfNS_4arch4Sm80ELb0ELb0ELb1ELb0ELb1ELb0ELb0ELb0ELi2ELi2ELi4ELi2ELb1EEENS1_24CollectiveEpilogueBwdGQAISA_fSD_Li256ELb0ELb1EEENS1_19SingleTileSchedulerILb0ELb0ELb0ELi128EEEEEEEEEvNT_6ParamsE$_ZN4cute5tupleIJNS_15ArithmeticTupleIJiiEEEiiiEEC2ERKS2_RKiS7_S7_)
        /*219d4*/ 	.word	0x00000000


	//----- nvinfo : EIATTR_FRAME_SIZE
	.align		4
.L_22958:
        /*219d8*/ 	.byte	0x04, 0x11
        /*219da*/ 	.short	(.L_22960 - .L_22959)
	.align		4
.L_22959:
        /*219dc*/ 	.word	index@($_ZN7cutlass13device_kernelIN5flash19enable_sm80_to_sm89INS1_16FlashAttnBwdSm80INS1_25CollectiveMainloopBwdSm80ILi2ELi2EN4cute5tupleIJNS5_1CILi64EEENS7_ILi128EEES8_EEENS_10bfloat16_tEfNS_4arch4Sm80ELb0ELb0ELb1ELb0ELb1ELb0ELb0ELb0ELi2ELi2ELi4ELi2ELb1EEENS1_24CollectiveEpilogueBwdGQAISA_fSD_Li256ELb0ELb1EEENS1_19SingleTileSchedulerILb0ELb0ELb0ELi128EEEEEEEEEvNT_6ParamsE$_ZN4cute5tupleIJNS_15ArithmeticTupleIJiiEEEEEC2ERKS2_)
        /*219e0*/ 	.word	0x00000000


	//----- nvinfo : EIATTR_FRAME_SIZE
	.align		4
.L_22960:
        /*219e4*/ 	.byte	0x04, 0x11
        /*219e6*/ 	.short	(.L_22962 - .L_22961)
	.align		4
.L_22961:
        /*219e8*/ 	.word	index@($_ZN7cutlass13device_kernelIN5flash19enable_sm80_to_sm89INS1_16FlashAttnBwdSm80INS1_25CollectiveMainloopBwdSm80ILi2ELi2EN4cute5tupleIJNS5_1CILi64EEENS7_ILi128EEES8_EEENS_10bfloat16_tEfNS_4arch4Sm80ELb0ELb0ELb1ELb0ELb1ELb0ELb0ELb0ELi2ELi2ELi4ELi2ELb1EEENS1_24CollectiveEpilogueBwdGQAISA_fSD_Li256ELb0ELb1EEENS1_19SingleTileSchedulerILb0ELb0ELb0ELi128EEEEEEEEEvNT_6ParamsE$_ZN4cute5tupleIJNS_15ArithmeticTupleIJiEEEEEC2ERKS2_)
        /*219ec*/ 	.word	0x00000000


	//----- nvinfo : EIATTR_FRAME_SIZE
	.align		4
.L_22962:
        /*219f0*/ 	.byte	0x04, 0x11
        /*219f2*/ 	.short	(.L_22964 - .L_22963)
	.align		4
.L_22963:
        /*219f4*/ 	.word	index@($_ZN7cutlass13device_kernelIN5flash19enable_sm80_to_sm89INS1_16FlashAttnBwdSm80INS1_25CollectiveMainloopBwdSm80ILi2ELi2EN4cute5tupleIJNS5_1CILi64EEENS7_ILi128EEES8_EEENS_10bfloat16_tEfNS_4arch4Sm80ELb0ELb0ELb1ELb0ELb1ELb0ELb0ELb0ELi2ELi2ELi4ELi2ELb1EEENS1_24CollectiveEpilogueBwdGQAISA_fSD_Li256ELb0ELb1EEENS1_19SingleTileSchedulerILb0ELb0ELb0ELi128EEEEEEEEEvNT_6ParamsE$_ZN4cute5tupleIJNS_15ArithmeticTupleIJNS_1CILi0EEEiEEEEEC2ERKS4_)
        /*219f8*/ 	.word	0x00000000


	//----- nvinfo : EIATTR_FRAME_SIZE
	.align		4
.L_22964:
        /*219fc*/ 	.byte	0x04, 0x11
        /*219fe*/ 	.short	(.L_22966 - .L_22965)
	.align		4
.L_22965:
        /*21a00*/ 	.word	index@($_ZN7cutlass13device_kernelIN5flash19enable_sm80_to_sm89INS1_16FlashAttnBwdSm80INS1_25CollectiveMainloopBwdSm80ILi2ELi2EN4cute5tupleIJNS5_1CILi64EEENS7_ILi128EEES8_EEENS_10bfloat16_tEfNS_4arch4Sm80ELb0ELb0ELb1ELb0ELb1ELb0ELb0ELb0ELi2ELi2ELi4ELi2ELb1EEENS1_24CollectiveEpilogueBwdGQAISA_fSD_Li256ELb0ELb1EEENS1_19SingleTileSchedulerILb0ELb0ELb0ELi128EEEEEEEEEvNT_6ParamsE$_ZN4cute5tupleIJNS0_IJNS0_IJNS_1CILi8EEENS1_ILi1EEEEEENS1_ILi2EEES3_EEENS0_IJNS0_IJS3_NS1_ILi0EEEEEElS7_EEEEEC2ERKS6_RKS9_)
        /*21a04*/ 	.word	0x00000000


	//----- nvinfo : EIATTR_FRAME_SIZE
	.align		4
.L_22966:
        /*21a08*/ 	.byte	0x04, 0x11
        /*21a0a*/ 	.short	(.L_22968 - .L_22967)
	.align		4
.L_22967:
        /*21a0c*/ 	.word	index@($_ZN7cutlass13device_kernelIN5flash19enable_sm80_to_sm89INS1_16FlashAttnBwdSm80INS1_25CollectiveMainloopBwdSm80ILi2ELi2EN4cute5tupleIJNS5_1CILi64EEENS7_ILi128EEES8_EEENS_10bfloat16_tEfNS_4arch4Sm80ELb0ELb0ELb1ELb0ELb1ELb0ELb0ELb0ELi2ELi2ELi4ELi2ELb1EEENS1_24CollectiveEpilogueBwdGQAISA_fSD_Li256ELb0ELb1EEENS1_19SingleTileSchedulerILb0ELb0ELb0ELi128EEEEEEEEEvNT_6ParamsE$_ZN4cute3eso3ESOILb1ELb0EJNS_6LayoutINS_5tupleIJNS3_IJNS_1CILi8EEENS4_ILi1EEEEEENS4_ILi2EEES6_EEENS3_IJNS3_IJS6_NS4_ILi0EEEEEENS4_ILi2048EEESA_EEEEEiEEC2ERKSE_RKi)
        /*21a10*/ 	.word	0x00000000


	//----- nvinfo : EIATTR_FRAME_SIZE
	.align		4
.L_22968:
        /*21a14*/ 	.byte	0x04, 0x11
        /*21a16*/ 	.short	(.L_22970 - .L_22969)
	.align		4
.L_22969:
        /*21a18*/ 	.word	index@($_ZN7cutlass13device_kernelIN5flash19enable_sm80_to_sm89INS1_16FlashAttnBwdSm80INS1_25CollectiveMainloopBwdSm80ILi2ELi2EN4cute5tupleIJNS5_1CILi64EEENS7_ILi128EEES8_EEENS_10bfloat16_tEfNS_4arch4Sm80ELb0ELb0ELb1ELb0ELb1ELb0ELb0ELb0ELi2ELi2ELi4ELi2ELb1EEENS1_24CollectiveEpilogueBwdGQAISA_fSD_Li256ELb0ELb1EEENS1_19SingleTileSchedulerILb0ELb0ELb0ELi128EEEEEEEEEvNT_6ParamsE$_ZN4cute3eso3ESOILb1ELb0EJNS_6LayoutINS_5tupleIJNS3_IJNS_1CILi8EEENS4_ILi1EEEEEENS4_ILi2EEES6_EEENS3_IJNS3_IJS6_NS4_ILi0EEEEEENS4_ILi2048EEESA_EEEEENS_10ViewEngineINS_8smem_ptrIPN7cutlass10bfloat16_tEEEEEEEC2ERKSE_RKSL_)
        /*21a1c*/ 	.word	0x00000000


	//----- nvinfo : EIATTR_FRAME_SIZE
	.align		4
.L_22970:
        /*21a20*/ 	.byte	0x04, 0x11
        /*21a22*/ 	.short	(.L_22972 - .L_22971)
	.align		4
.L_22971:
        /*21a24*/ 	.word	index@($_ZN7cutlass13device_kernelIN5flash19enable_sm80_to_sm89INS1_16FlashAttnBwdSm80INS1_25CollectiveMainloopBwdSm80ILi2ELi2EN4cute5tupleIJNS5_1CILi64EEENS7_ILi128EEES8_EEENS_10bfloat16_tEfNS_4arch4Sm80ELb0ELb0ELb1ELb0ELb1ELb0ELb0ELb0ELi2ELi2ELi4ELi2ELb1EEENS1_24CollectiveEpilogueBwdGQAISA_fSD_Li256ELb0ELb1EEENS1_19SingleTileSchedulerILb0ELb0ELb0ELi128EEEEEEEEEvNT_6ParamsE$_ZN4cute3eso3ESOILb1ELb0EJNS_6LayoutINS_5tupleIJNS3_IJNS_1CILi8EEENS4_ILi1EEEEEEEEENS3_IJNS3_IJS6_NS4_ILi0EEEEEEEEEEElEEC2ERKSC_RKl)
        /*21a28*/ 	.word	0x00000000


	//----- nvinfo : EIATTR_FRAME_SIZE
	.align		4
.L_22972:
        /*21a2c*/ 	.byte	0x04, 0x11
        /*21a2e*/ 	.short	(.L_22974 - .L_22973)
	.align		4
.L_22973:
        /*21a30*/ 	.word	index@($_ZN7cutlass13device_kernelIN5flash19enable_sm80_to_sm89INS1_16FlashAttnBwdSm80INS1_25CollectiveMainloopBwdSm80ILi2ELi2EN4cute5tupleIJNS5_1CILi64EEENS7_ILi128EEES8_EEENS_10bfloat16_tEfNS_4arch4Sm80ELb0ELb0ELb1ELb0ELb1ELb0ELb0ELb0ELi2ELi2ELi4ELi2ELb1EEENS1_24CollectiveEpilogueBwdGQAISA_fSD_Li256ELb0ELb1EEENS1_19SingleTileSchedulerILb0ELb0ELb0ELi128EEEEEEEEEvNT_6ParamsE$_ZN4cute3eso3ESOILb1ELb0EJNS_6LayoutINS_5tupleIJNS3_IJNS_1CILi8EEENS4_ILi1EEEEEEEEENS3_IJNS3_IJS6_NS4_ILi0EEEEEEEEEEEiEEC2ERKSC_RKi)
        /*21a34*/ 	.word	0x00000000


	//----- nvinfo : EIATTR_FRAME_SIZE
	.align		4
.L_22974:
        /*21a38*/ 	.byte	0x04, 0x11
        /*21a3a*/ 	.short	(.L_22976 - .L_22975)
	.align		4
.L_22975:
        /*21a3c*/ 	.word	index@($_ZN7cutlass13device_kernelIN5flash19enable_sm80_to_sm89INS1_16FlashAttnBwdSm80INS1_25CollectiveMainloopBwdSm80ILi2ELi2EN4cute5tupleIJNS5_1CILi64EEENS7_ILi128EEES8_EEENS_10bfloat16_tEfNS_4arch4Sm80ELb0ELb0ELb1ELb0ELb1ELb0ELb0ELb0ELi2ELi2ELi4ELi2ELb1EEENS1_24CollectiveEpilogueBwdGQAISA_fSD_Li256ELb0ELb1EEENS1_19SingleTileSchedulerILb0ELb0ELb0ELi128EEEEEEEEEvNT_6ParamsE$_ZN4cute3eso3ESOILb1ELb0EJNS_6LayoutINS_5tupleIJNS3_IJNS_1CILi8EEENS4_ILi1EEEEEEEEENS3_IJNS3_IJS6_NS4_ILi0EEEEEEEEEEENS_10ViewEngineINS_8smem_ptrIPN7cutlass10bfloat16_tEEEEEEEC2ERKSC_RKSJ_)
        /*21a40*/ 	.word	0x00000000


	//----- nvinfo : EIATTR_FRAME_SIZE
	.align		4
.L_22976:
        /*21a44*/ 	.byte	0x04, 0x11
        /*21a46*/ 	.short	(.L_22978 - .L_22977)
	.align		4
.L_22977:
        /*21a48*/ 	.word	index@($_ZN7cutlass13device_kernelIN5flash19enable_sm80_to_sm89INS1_16FlashAttnBwdSm80INS1_25CollectiveMainloopBwdSm80ILi2ELi2EN4cute5tupleIJNS5_1CILi64EEENS7_ILi128EEES8_EEENS_10bfloat16_tEfNS_4arch4Sm80ELb0ELb0ELb1ELb0ELb1ELb0ELb0ELb0ELi2ELi2ELi4ELi2ELb1EEENS1_24CollectiveEpilogueBwdGQAISA_fSD_Li256ELb0ELb1EEENS1_19SingleTileSchedulerILb0ELb0ELb0ELi128EEEEEEEEEvNT_6ParamsE$_ZN4cute3eso3ESOILb1ELb0EJNS_6LayoutINS_5tupleIJNS3_IJNS_1CILi8EEENS4_ILi1EEEEEEEEENS3_IJNS3_IJS6_NS4_ILi0EEEEEEEEEEENS_10ViewEngineINS_8gmem_ptrIPKN7cutlass10bfloat16_tEEEEEEEC2ERKSC_RKSK_)
        /*21a4c*/ 	.word	0x00000000


	//----- nvinfo : EIATTR_FRAME_SIZE
	.align		4
.L_22978:
        /*21a50*/ 	.byte	0x04, 0x11
        /*21a52*/ 	.short	(.L_22980 - .L_22979)
	.align		4
.L_22979:
        /*21a54*/ 	.word	index@($_ZN7cutlass13device_kernelIN5flash19enable_sm80_to_sm89INS1_16FlashAttnBwdSm80INS1_25CollectiveMainloopBwdSm80ILi2ELi2EN4cute5tupleIJNS5_1CILi64EEENS7_ILi128EEES8_EEENS_10bfloat16_tEfNS_4arch4Sm80ELb0ELb0ELb1ELb0ELb1ELb0ELb0ELb0ELi2ELi2ELi4ELi2ELb1EEENS1_24CollectiveEpilogueBwdGQAISA_fSD_Li256ELb0ELb1EEENS1_19SingleTileSchedulerILb0ELb0ELb0ELi128EEEEEEEEEvNT_6ParamsE$_ZN4cute3eso3ESOILb1ELb0EJNS_6LayoutINS_5tupleIJNS3_IJNS_1CILi4EEENS4_ILi1EEEEEES6_EEENS3_IJNS3_IJS6_NS4_ILi0EEEEEES9_EEEEEiEEC2ERKSC_RKi)
        /*21a58*/ 	.word	0x00000000


	//----- nvinfo : EIATTR_FRAME_SIZE
	.align		4
.L_22980:
        /*21a5c*/ 	.byte	0x04, 0x11
        /*21a5e*/ 	.short	(.L_22982 - .L_22981)
	.align		4
.L_22981:
        /*21a60*/ 	.word	index@($_ZN7cutlass13device_kernelIN5flash19enable_sm80_to_sm89INS1_16FlashAttnBwdSm80INS1_25CollectiveMainloopBwdSm80ILi2ELi2EN4cute5tupleIJNS5_1CILi64EEENS7_ILi128EEES8_EEENS_10bfloat16_tEfNS_4arch4Sm80ELb0ELb0ELb1ELb0ELb1ELb0ELb0ELb0ELi2ELi2ELi4ELi2ELb1EEENS1_24CollectiveEpilogueBwdGQAISA_fSD_Li256ELb0ELb1EEENS1_19SingleTileSchedulerILb0ELb0ELb0ELi128EEEEEEEEEvNT_6ParamsE$_ZN4cute3eso3ESOILb1ELb0EJNS_6LayoutINS_5tupleIJNS3_IJNS_1CILi4EEENS4_ILi1EEEEEES6_EEENS3_IJNS3_IJS6_NS4_ILi0EEEEEES9_EEEEENS_10ViewEngineINS_8smem_ptrIPfEEEEEEC2ERKSC_RKSH_)
        /*21a64*/ 	.word	0x00000000


	//----- nvinfo : EIATTR_FRAME_SIZE
	.align		4
.L_22982:
        /*21a68*/ 	.byte	0x04, 0x11
        /*21a6a*/ 	.short	(.L_22984 - .L_22983)
	.align		4
.L_22983:
        /*21a6c*/ 	.word	index@($_ZN7cutlass13device_kernelIN5flash19enable_sm80_to_sm89INS1_16FlashAttnBwdSm80INS1_25CollectiveMainloopBwdSm80ILi2ELi2EN4cute5tupleIJNS5_1CILi64EEENS7_ILi128EEES8_EEENS_10bfloat16_tEfNS_4arch4Sm80ELb0ELb0ELb1ELb0ELb1ELb0ELb0ELb0ELi2ELi2ELi4ELi2ELb1EEENS1_24CollectiveEpilogueBwdGQAISA_fSD_Li256ELb0ELb1EEENS1_19SingleTileSchedulerILb0ELb0ELb0ELi128EEEEEEEEEvNT_6ParamsE$_ZN4cute3eso3ESOILb1ELb0EJNS_6LayoutINS_5tupleIJNS3_IJNS_1CILi4EEENS4_ILi1EEEEEES6_EEENS3_IJNS3_IJS6_NS4_ILi0EEEEEES9_EEEEENS_10ViewEngineINS_8gmem_ptrIPKfEEEEEEC2ERKSC_RKSI_)
        /*21a70*/ 	.word	0x00000000


	//----- nvinfo : EIATTR_FRAME_SIZE
	.align		4
.L_22984:
        /*21a74*/ 	.byte	0x04, 0x11
        /*21a76*/ 	.short	(.L_22986 - .L_22985)
	.align		4
.L_22985:
        /*21a78*/ 	.word	index@($_ZN7cutlass13device_kernelIN5flash19enable_sm80_to_sm89INS1_16FlashAttnBwdSm80INS1_25CollectiveMainloopBwdSm80ILi2ELi2EN4cute5tupleIJNS5_1CILi64EEENS7_ILi128EEES8_EEENS_10bfloat16_tEfNS_4arch4Sm80ELb0ELb0ELb1ELb0ELb1ELb0ELb0ELb0ELi2ELi2ELi4ELi2ELb1EEENS1_24CollectiveEpilogueBwdGQAISA_fSD_Li256ELb0ELb1EEENS1_19SingleTileSchedulerILb0ELb0ELb0ELi128EEEEEEEEEvNT_6ParamsE$_ZN4cute3eso3ESOILb1ELb0EJNS_6LayoutINS_5tupleIJNS3_IJNS_1CILi4EEENS4_ILi1EEEEEEEEENS3_IJNS3_IJS6_NS4_ILi0EEEEEEEEEEENS_10ViewEngineINS_8smem_ptrIPfEEEEEEC2ERKSC_RKSH_)
        /*21a7c*/ 	.word	0x00000000


	//----- nvinfo : EIATTR_FRAME_SIZE
	.align		4
.L_22986:
        /*21a80*/ 	.byte	0x04, 0x11
        /*21a82*/ 	.short	(.L_22988 - .L_22987)
	.align		4
.L_22987:
        /*21a84*/ 	.word	index@($_ZN7cutlass13device_kernelIN5flash19enable_sm80_to_sm89INS1_16FlashAttnBwdSm80INS1_25CollectiveMainloopBwdSm80ILi2ELi2EN4cute5tupleIJNS5_1CILi64EEENS7_ILi128EEES8_EEENS_10bfloat16_tEfNS_4arch4Sm80ELb0ELb0ELb1ELb0ELb1ELb0ELb0ELb0ELi2ELi2ELi4ELi2ELb1EEENS1_24CollectiveEpilogueBwdGQAISA_fSD_Li256ELb0ELb1EEENS1_19SingleTileSchedulerILb0ELb0ELb0ELi128EEEEEEEEEvNT_6ParamsE$_ZN4cute3eso3ESOILb1ELb0EJNS_6LayoutINS_5tupleIJNS3_IJNS_1CILi4EEENS4_ILi1EEEEEEEEENS3_IJNS3_IJS6_NS4_ILi0EEEEEEEEEEENS_10ViewEngineINS_8gmem_ptrIPKfEEEEEEC2ERKSC_RKSI_)
        /*21a88*/ 	.word	0x00000000


	//----- nvinfo : EIATTR_FRAME_SIZE
	.align		4
.L_22988:
        /*21a8c*/ 	.byte	0x04, 0x11
        /*21a8e*/ 	.short	(.L_22990 - .L_22989)
	.align		4
.L_22989:
        /*21a90*/ 	.word	index@($_ZN7cutlass13device_kernelIN5flash19enable_sm80_to_sm89INS1_16FlashAttnBwdSm80INS1_25CollectiveMainloopBwdSm80ILi2ELi2EN4cute5tupleIJNS5_1CILi64EEENS7_ILi128EEES8_EEENS_10bfloat16_tEfNS_4arch4Sm80ELb0ELb0ELb1ELb0ELb1ELb0ELb0ELb0ELi2ELi2ELi4ELi2ELb1EEENS1_24CollectiveEpilogueBwdGQAISA_fSD_Li256ELb0ELb1EEENS1_19SingleTileSchedulerILb0ELb0ELb0ELi128EEEEEEEEEvNT_6ParamsE$_ZN4cute3eso3ESOILb1ELb0EJNS_6LayoutINS_5tupleIJNS3_IJNS_1CILi1EEES5_EEEEEENS3_IJNS3_IJS5_NS4_ILi0EEEEEEEEEEENS_10ViewEngineINS_8smem_ptrIPN7cutlass9uint128_tEEEEEEEC2ERKSB_RKSI_)
        /*21a94*/ 	.word	0x00000000


	//----- nvinfo : EIATTR_FRAME_SIZE
	.align		4
.L_22990:
        /*21a98*/ 	.byte	0x04, 0x11
        /*21a9a*/ 	.short	(.L_22992 - .L_22991)
	.align		4
.L_22991:
        /*21a9c*/ 	.word	index@($_ZN7cutlass13device_kernelIN5flash19enable_sm80_to_sm89INS1_16FlashAttnBwdSm80INS1_25CollectiveMainloopBwdSm80ILi2ELi2EN4cute5tupleIJNS5_1CILi64EEENS7_ILi128EEES8_EEENS_10bfloat16_tEfNS_4arch4Sm80ELb0ELb0ELb1ELb0ELb1ELb0ELb0ELb0ELi2ELi2ELi4ELi2ELb1EEENS1_24CollectiveEpilogueBwdGQAISA_fSD_Li256ELb0ELb1EEENS1_19SingleTileSchedulerILb0ELb0ELb0ELi128EEEEEEEEEvNT_6ParamsE$_ZN4cute3eso3ESOILb1ELb0EJNS_6LayoutINS_5tupleIJNS3_IJNS_1CILi1EEES5_EEEEEENS3_IJNS3_IJS5_NS4_ILi0EEEEEEEEEEENS_10ViewEngineINS_8gmem_ptrIPKN7cutlass9uint128_tEEEEEEEC2ERKSB_RKSJ_)
        /*21aa0*/ 	.word	0x00000000


	//----- nvinfo : EIATTR_FRAME_SIZE
	.align		4
.L_22992:
        /*21aa4*/ 	.byte	0x04, 0x11
        /*21aa6*/ 	.short	(.L_22994 - .L_22993)
	.align		4
.L_22993:
        /*21aa8*/ 	.word	index@($_ZN7cutlass13device_kernelIN5flash19enable_sm80_to_sm89INS1_16FlashAttnBwdSm80INS1_25CollectiveMainloopBwdSm80ILi2ELi2EN4cute5tupleIJNS5_1CILi64EEENS7_ILi128EEES8_EEENS_10bfloat16_tEfNS_4arch4Sm80ELb0ELb0ELb1ELb0ELb1ELb0ELb0ELb0ELi2ELi2ELi4ELi2ELb1EEENS1_24CollectiveEpilogueBwdGQAISA_fSD_Li256ELb0ELb1EEENS1_19SingleTileSchedulerILb0ELb0ELb0ELi128EEEEEEEEEvNT_6ParamsE$_ZN4cute3eso3ESOILb1ELb0EJNS_5tupleIJNS_1CILi1EEENS3_ILi0EEEEEElS5_EEC2ERKS6_RKlRKS5_)
        /*21aac*/ 	.word	0x00000000


	//----- nvinfo : EIATTR_FRAME_SIZE
	.align		4
.L_22994:
        /*21ab0*/ 	.byte	0x04, 0x11
        /*21ab2*/ 	.short	(.L_22996 - .L_22995)
	.align		4
.L_22995:
        /*21ab4*/ 	.word	index@($_ZN7cutlass13device_kernelIN5flash19enable_sm80_to_sm89INS1_16FlashAttnBwdSm80INS1_25CollectiveMainloopBwdSm80ILi2ELi2EN4cute5tupleIJNS5_1CILi64EEENS7_ILi128EEES8_EEENS_10bfloat16_tEfNS_4arch4Sm80ELb0ELb0ELb1ELb0ELb1ELb0ELb0ELb0ELi2ELi2ELi4ELi2ELb1EEENS1_24CollectiveEpilogueBwdGQAISA_fSD_Li256ELb0ELb1EEENS1_19SingleTileSchedulerILb0ELb0ELb0ELi128EEEEEEEEEvNT_6ParamsE$_ZN4cute3eso3ESOILb1ELb0EJNS_5tupleIJNS2_IJNS_1CILi8EEENS3_ILi1EEEEEENS3_ILi2EEES5_EEENS2_IJNS2_IJS5_NS3_ILi0EEEEEElS9_EEEEEC2ERKS8_RKSB_)
        /*21ab8*/ 	.word	0x00000000


	//----- nvinfo : EIATTR_FRAME_SIZE
	.align		4
.L_22996:
        /*21abc*/ 	.byte	0x04, 0x11
        /*21abe*/ 	.short	(.L_22998 - .L_22997)
	.align		4
.L_22997:
        /*21ac0*/ 	.word	index@($_ZN7cutlass13device_kernelIN5flash19enable_sm80_to_sm89INS1_16FlashAttnBwdSm80INS1_25CollectiveMainloopBwdSm80ILi2ELi2EN4cute5tupleIJNS5_1CILi64EEENS7_ILi128EEES8_EEENS_10bfloat16_tEfNS_4arch4Sm80ELb0ELb0ELb1ELb0ELb1ELb0ELb0ELb0ELi2ELi2ELi4ELi2ELb1EEENS1_24CollectiveEpilogueBwdGQAISA_fSD_Li256ELb0ELb1EEENS1_19SingleTileSchedulerILb0ELb0ELb0ELi128EEEEEEEEEvNT_6ParamsE$_ZN4cute3eso3ESOILb1ELb0EJNS_1CILi0EEEiiiEEC2ERKS3_RKiS8_S8_)
        /*21ac4*/ 	.word	0x00000000


	//----- nvinfo : EIATTR_FRAME_SIZE
	.align		4
.L_22998:
        /*21ac8*/ 	.byte	0x04, 0x11
        /*21aca*/ 	.short	(.L_23000 - .L_22999)
	.align		4
.L_22999:
        /*21acc*/ 	.word	index@($_ZN7cutlass13device_kernelIN5flash19enable_sm80_to_sm89INS1_16FlashAttnBwdSm80INS1_25CollectiveMainloopBwdSm80ILi2ELi2EN4cute5tupleIJNS5_1CILi64EEENS7_ILi128EEES8_EEENS_10bfloat16_tEfNS_4arch4Sm80ELb0ELb0ELb1ELb0ELb1ELb0ELb0ELb0ELi2ELi2ELi4ELi2ELb1EEENS1_24CollectiveEpilogueBwdGQAISA_fSD_Li256ELb0ELb1EEENS1_19SingleTileSchedulerILb0ELb0ELb0ELi128EEEEEEEEEvNT_6ParamsE$_ZN4cute3eso3ESOILb1ELb0EJNS_1CILi0EEEiS3_S3_EEC2ERKS3_RKiS6_S6_)
        /*21ad0*/ 	.word	0x00000000


	//----- nvinfo : EIATTR_FRAME_SIZE
	.align		4
.L_23000:
        /*21ad4*/ 	.byte	0x04, 0x11
        /*21ad6*/ 	.short	(.L_23002 - .L_23001)
	.align		4
.L_23001:
        /*21ad8*/ 	.word	index@($_ZN7cutlass13device_kernelIN5flash19enable_sm80_to_sm89INS1_16FlashAttnBwdSm80INS1_25CollectiveMainloopBwdSm80ILi2ELi2EN4cute5tupleIJNS5_1CILi64EEENS7_ILi128EEES8_EEENS_10bfloat16_tEfNS_4arch4Sm80ELb0ELb0ELb1ELb0ELb1ELb0ELb0ELb0ELi2ELi2ELi4ELi2ELb1EEENS1_24CollectiveEpilogueBwdGQAISA_fSD_Li256ELb0ELb1EEENS1_19SingleTileSchedulerILb0ELb0ELb0ELi128EEEEEEEEEvNT_6ParamsE$_ZN4cute3eso3ESOILb1ELb0EJNS_1CILi0EEEiS3_EEC2ERKS3_RKiS6_)
        /*21adc*/ 	.word	0x00000000


	//----- nvinfo : EIATTR_FRAME_SIZE
	.align		4
.L_23002:
        /*21ae0*/ 	.byte	0x04, 0x11
        /*21ae2*/ 	.short	(.L_23004 - .L_23003)
	.align		4
.L_23003:
        /*21ae4*/ 	.word	index@($_ZN7cutlass13device_kernelIN5flash19enable_sm80_to_sm89INS1_16FlashAttnBwdSm80INS1_25CollectiveMainloopBwdSm80ILi2ELi2EN4cute5tupleIJNS5_1CILi64EEENS7_ILi128EEES8_EEENS_10bfloat16_tEfNS_4arch4Sm80ELb0ELb0ELb1ELb0ELb1ELb0ELb0ELb0ELi2ELi2ELi4ELi2ELb1EEENS1_24CollectiveEpilogueBwdGQAISA_fSD_Li256ELb0ELb1EEENS1_19SingleTileSchedulerILb0ELb0ELb0ELi128EEEEEEEEEvNT_6ParamsE$_ZN4cute3eso3ESOILb1ELb0EJNS_1CILi0EEEiEEC2ERKS3_RKi)
        /*21ae8*/ 	.word	0x00000000


	//----- nvinfo : EIATTR_FRAME_SIZE
	.align		4
.L_23004:
        /*21aec*/ 	.byte	0x04, 0x11
        /*21aee*/ 	.short	(.L_23006 - .L_23005)
	.align		4
.L_23005:
        /*21af0*/ 	.word	index@($_ZN7cutlass13device_kernelIN5flash19enable_sm80_to_sm89INS1_16FlashAttnBwdSm80INS1_25CollectiveMainloopBwdSm80ILi2ELi2EN4cute5tupleIJNS5_1CILi64EEENS7_ILi128EEES8_EEENS_10bfloat16_tEfNS_4arch4Sm80ELb0ELb0ELb1ELb0ELb1ELb0ELb0ELb0ELi2ELi2ELi4ELi2ELb1EEENS1_24CollectiveEpilogueBwdGQAISA_fSD_Li256ELb0ELb1EEENS1_19SingleTileSchedulerILb0ELb0ELb0ELi128EEEEEEEEEvNT_6ParamsE$_ZN4cute3eso3ESOILb1ELb0EJNS_1CILi0EEES3_iiEEC2ERKS3_S6_RKiS8_)
        /*21af4*/ 	.word	0x00000000


	//----- nvinfo : EIATTR_FRAME_SIZE
	.align		4
.L_23006:
        /*21af8*/ 	.byte	0x04, 0x11
        /*21afa*/ 	.short	(.L_23008 - .L_23007)
	.align		4
.L_23007:
        /*21afc*/ 	.word	index@($_ZN7cutlass13device_kernelIN5flash19enable_sm80_to_sm89INS1_16FlashAttnBwdSm80INS1_25CollectiveMainloopBwdSm80ILi2ELi2EN4cute5tupleIJNS5_1CILi64EEENS7_ILi128EEES8_EEENS_10bfloat16_tEfNS_4arch4Sm80ELb0ELb0ELb1ELb0ELb1ELb0ELb0ELb0ELi2ELi2ELi4ELi2ELb1EEENS1_24CollectiveEpilogueBwdGQAISA_fSD_Li256ELb0ELb1EEENS1_19SingleTileSchedulerILb0ELb0ELb0ELi128EEEEEEEEEvNT_6ParamsE$_ZN4cute3eso3ESOILb1ELb0EJNS_1CILi0EEES3_iS3_EEC2ERKS3_S6_RKiS6_)
        /*21b00*/ 	.word	0x00000000


	//----- nvinfo : EIATTR_FRAME_SIZE
	.align		4
.L_23008:
        /*21b04*/ 	.byte	0x04, 0x11
        /*21b06*/ 	.short	(.L_23010 - .L_23009)
	.align		4
.L_23009:
        /*21b08*/ 	.word	index@($_ZN7cutlass13device_kernelIN5flash19enable_sm80_to_sm89INS1_16FlashAttnBwdSm80INS1_25CollectiveMainloopBwdSm80ILi2ELi2EN4cute5tupleIJNS5_1CILi64EEENS7_ILi128EEES8_EEENS_10bfloat16_tEfNS_4arch4Sm80ELb0ELb0ELb1ELb0ELb1ELb0ELb0ELb0ELi2ELi2ELi4ELi2ELb1EEENS1_24CollectiveEpilogueBwdGQAISA_fSD_Li256ELb0ELb1EEENS1_19SingleTileSchedulerILb0ELb0ELb0ELi128EEEEEEEEEvNT_6ParamsE$_ZN4cute3eso3ESOILb1ELb0EJNS_1CILi0EEES3_iEEC2ERKS3_S6_RKi)
        /*21b0c*/ 	.word	0x00000000


	//----- nvinfo : EIATTR_FRAME_SIZE
	.align		4
.L_23010:
        /*21b10*/ 	.byte	0x04, 0x11
        /*21b12*/ 	.short	(.L_23012 - .L_23011)
	.align		4
.L_23011:
        /*21b14*/ 	.word	index@($_ZN7cutlass13device_kernelIN5flash19enable_sm80_to_sm89INS1_16FlashAttnBwdSm80INS1_25CollectiveMainloopBwdSm80ILi2ELi2EN4cute5tupleIJNS5_1CILi64EEENS7_ILi128EEES8_EEENS_10bfloat16_tEfNS_4arch4Sm80ELb0ELb0ELb1ELb0ELb1ELb0ELb0ELb0ELi2ELi2ELi4ELi2ELb1EEENS1_24CollectiveEpilogueBwdGQAISA_fSD_Li256ELb0ELb1EEENS1_19SingleTileSchedulerILb0ELb0ELb0ELi128EEEEEEEEEvNT_6ParamsE$_ZN4cute3eso3ESOILb1ELb0EJNS_1CILi0EEES3_S3_iEEC2ERKS3_S6_S6_RKi)
        /*21b18*/ 	.word	0x00000000


	//----- nvinfo : EIATTR_FRAME_SIZE
	.align		4
.L_23012:
        /*21b1c*/ 	.byte	0x04, 0x11
        /*21b1e*/ 	.short	(.L_23014 - .L_23013)
	.align		4
.L_23013:
        /*21b20*/ 	.word	index@($_ZN7cutlass13device_kernelIN5flash19enable_sm80_to_sm89INS1_16FlashAttnBwdSm80INS1_25CollectiveMainloopBwdSm80ILi2ELi2EN4cute5tupleIJNS5_1CILi64EEENS7_ILi128EEES8_EEENS_10bfloat16_tEfNS_4arch4Sm80ELb0ELb0ELb1ELb0ELb1ELb0ELb0ELb0ELi2ELi2ELi4ELi2ELb1EEENS1_24CollectiveEpilogueBwdGQAISA_fSD_Li256ELb0ELb1EEENS1_19SingleTileSchedulerILb0ELb0ELb0ELi128EEEEEEEEEvNT_6ParamsE$_ZN4cute3eso3ESOILb1ELb0EJNS_10UnderscoreEiiEEC2ERKS2_RKiS7_)
        /*21b24*/ 	.word	0x00000000


	//----- nvinfo : EIATTR_FRAME_SIZE
	.align		4
.L_23014:
        /*21b28*/ 	.byte	0x04, 0x11
        /*21b2a*/ 	.short	(.L_23016 - .L_23015)
	.align		4
.L_23015:
        /*21b2c*/ 	.word	index@($_ZN7cutlass13device_kernelIN5flash19enable_sm80_to_sm89INS1_16FlashAttnBwdSm80INS1_25CollectiveMainloopBwdSm80ILi2ELi2EN4cute5tupleIJNS5_1CILi64EEENS7_ILi128EEES8_EEENS_10bfloat16_tEfNS_4arch4Sm80ELb0ELb0ELb1ELb0ELb1ELb0ELb0ELb0ELi2ELi2ELi4ELi2ELb1EEENS1_24CollectiveEpilogueBwdGQAISA_fSD_Li256ELb0ELb1EEENS1_19SingleTileSchedulerILb0ELb0ELb0ELi128EEEEEEEEEvNT_6ParamsE$_ZN4cute3eso3ESOILb1ELb0EJNS_10UnderscoreEiEEC2ERKS2_RKi)
        /*21b30*/ 	.word	0x00000000


	//----- nvinfo : EIATTR_FRAME_SIZE
	.align		4
.L_23016:
        /*21b34*/ 	.byte	0x04, 0x11
        /*21b36*/ 	.short	(.L_23018 - .L_23017)
	.align		4
.L_23017:
        /*21b38*/ 	.word	index@($_ZN7cutlass13device_kernelIN5flash19enable_sm80_to_sm89INS1_16FlashAttnBwdSm80INS1_25CollectiveMainloopBwdSm80ILi2ELi2EN4cute5tupleIJNS5_1CILi64EEENS7_ILi128EEES8_EEENS_10bfloat16_tEfNS_4arch4Sm80ELb0ELb0ELb1ELb0ELb1ELb0ELb0ELb0ELi2ELi2ELi4ELi2ELb1EEENS1_24CollectiveEpilogueBwdGQAISA_fSD_Li256ELb0ELb1EEENS1_19SingleTileSchedulerILb0ELb0ELb0ELi128EEEEEEEEEvNT_6ParamsE$_ZN4cute3eso3ESOILb1ELb0EJNS_10UnderscoreES2_iEEC2ERKS2_S5_RKi)
        /*21b3c*/ 	.word	0x00000000


	//----- nvinfo : EIATTR_FRAME_SIZE
	.align		4
.L_23018:
        /*21b40*/ 	.byte	0x04, 0x11
        /*21b42*/ 	.short	(.L_23020 - .L_23019)
	.align		4
.L_23019:
        /*21b44*/ 	.word	index@($_ZN7cutlass13device_kernelIN5flash19enable_sm80_to_sm89INS1_16FlashAttnBwdSm80INS1_25CollectiveMainloopBwdSm80ILi2ELi2EN4cute5tupleIJNS5_1CILi64EEENS7_ILi128EEES8_EEENS_10bfloat16_tEfNS_4arch4Sm80ELb0ELb0ELb1ELb0ELb1ELb0ELb0ELb0ELi2ELi2ELi4ELi2ELb1EEENS1_24CollectiveEpilogueBwdGQAISA_fSD_Li256ELb0ELb1EEENS1_19SingleTileSchedulerILb0ELb0ELb0ELi128EEEEEEEEEvNT_6ParamsE$_ZN4cute3eso3ESOILb1ELb0EJNS_10UnderscoreES2_S2_iEEC2ERKS2_S5_S5_RKi)
        /*21b48*/ 	.word	0x00000000


	//----- nvinfo : EIATTR_FRAME_SIZE
	.align		4
.L_23020:
        /*21b4c*/ 	.byte	0x04, 0x11
        /*21b4e*/ 	.short	(.L_23022 - .L_23021)
	.align		4
.L_23021:
        /*21b50*/ 	.word	index@($_ZN7cutlass13device_kernelIN5flash19enable_sm80_to_sm89INS1_16FlashAttnBwdSm80INS1_25CollectiveMainloopBwdSm80ILi2ELi2EN4cute5tupleIJNS5_1CILi64EEENS7_ILi128EEES8_EEENS_10bfloat16_tEfNS_4arch4Sm80ELb0ELb0ELb1ELb0ELb1ELb0ELb0ELb0ELi2ELi2ELi4ELi2ELb1EEENS1_24CollectiveEpilogueBwdGQAISA_fSD_Li256ELb0ELb1EEENS1_19SingleTileSchedulerILb0ELb0ELb0ELi128EEEEEEEEEvNT_6ParamsE$_ZN4cute3eso3ESOILb0ELb1EJlEEC2ERKl)
        /*21b54*/ 	.word	0x00000000


	//----- nvinfo : EIATTR_FRAME_SIZE
	.align		4
.L_23022:
        /*21b58*/ 	.byte	0x04, 0x11
        /*21b5a*/ 	.short	(.L_23024 - .L_23023)
	.align		4
.L_23023:
        /*21b5c*/ 	.word	index@($_ZN7cutlass13device_kernelIN5flash19enable_sm80_to_sm89INS1_16FlashAttnBwdSm80INS1_25CollectiveMainloopBwdSm80ILi2ELi2EN4cute5tupleIJNS5_1CILi64EEENS7_ILi128EEES8_EEENS_10bfloat16_tEfNS_4arch4Sm80ELb0ELb0ELb1ELb0ELb1ELb0ELb0ELb0ELi2ELi2ELi4ELi2ELb1EEENS1_24CollectiveEpilogueBwdGQAISA_fSD_Li256ELb0ELb1EEENS1_19SingleTileSchedulerILb0ELb0ELb0ELi128EEEEEEEEEvNT_6ParamsE$_ZN4cute3eso3ESOILb0ELb1EJiNS_1CILi0EEEEEC2ERKiRKS3_)
        /*21b60*/ 	.word	0x00000000


	//----- nvinfo : EIATTR_FRAME_SIZE
	.align		4
.L_23024:
        /*21b64*/ 	.byte	0x04, 0x11
        /*21b66*/ 	.short	(.L_23026 - .L_23025)
	.align		4
.L_23025:
        /*21b68*/ 	.word	index@($_ZN7cutlass13device_kernelIN5flash19enable_sm80_to_sm89INS1_16FlashAttnBwdSm80INS1_25CollectiveMainloopBwdSm80ILi2ELi2EN4cute5tupleIJNS5_1CILi64EEENS7_ILi128EEES8_EEENS_10bfloat16_tEfNS_4arch4Sm80ELb0ELb0ELb1ELb0ELb1ELb0ELb0ELb0ELi2ELi2ELi4ELi2ELb1EEENS1_24CollectiveEpilogueBwdGQAISA_fSD_Li256ELb0ELb1EEENS1_19SingleTileSchedulerILb0ELb0ELb0ELi128EEEEEEEEEvNT_6ParamsE$_ZN4cute3eso3ESOILb0ELb1EJiEEC2ERKi)
        /*21b6c*/ 	.word	0x00000000


	//----- nvinfo : EIATTR_FRAME_SIZE
	.align		4
.L_23026:
        /*21b70*/ 	.byte	0x04, 0x11
        /*21b72*/ 	.short	(.L_23028 - .L_23027)
	.align		4
.L_23027:
        /*21b74*/ 	.word	index@($_ZN7cutlass13device_kernelIN5flash19enable_sm80_to_sm89INS1_16FlashAttnBwdSm80INS1_25CollectiveMainloopBwdSm80ILi2ELi2EN4cute5tupleIJNS5_1CILi64EEENS7_ILi128EEES8_EEENS_10bfloat16_tEfNS_4arch4Sm80ELb0ELb0ELb1ELb0ELb1ELb0ELb0ELb0ELi2ELi2ELi4ELi2ELb1EEENS1_24CollectiveEpilogueBwdGQAISA_fSD_Li256ELb0ELb1EEENS1_19SingleTileSchedulerILb0ELb0ELb0ELi128EEEEEEEEEvNT_6ParamsE$_ZN4cute3eso3ESOILb0ELb1EJNS_15ArithmeticTupleIJiiEEENS_1CILi0EEES5_S5_EEC2ERKS3_RKS5_SA_SA_)
        /*21b78*/ 	.word	0x00000000


	//----- nvinfo : EIATTR_FRAME_SIZE
	.align		4
.L_23028:
        /*21b7c*/ 	.byte	0x04, 0x11
        /*21b7e*/ 	.short	(.L_23030 - .L_23029)
	.align		4
.L_23029:
        /*21b80*/ 	.word	index@($_ZN7cutlass13device_kernelIN5flash19enable_sm80_to_sm89INS1_16FlashAttnBwdSm80INS1_25CollectiveMainloopBwdSm80ILi2ELi2EN4cute5tupleIJNS5_1CILi64EEENS7_ILi128EEES8_EEENS_10bfloat16_tEfNS_4arch4Sm80ELb0ELb0ELb1ELb0ELb1ELb0ELb0ELb0ELi2ELi2ELi4ELi2ELb1EEENS1_24CollectiveEpilogueBwdGQAISA_fSD_Li256ELb0ELb1EEENS1_19SingleTileSchedulerILb0ELb0ELb0ELi128EEEEEEEEEvNT_6ParamsE$_ZN4cute3eso3ESOILb0ELb1EJNS_15ArithmeticTupleIJiiEEEEEC2ERKS3_)
        /*21b84*/ 	.word	0x00000000


	//----- nvinfo : EIATTR_FRAME_SIZE
	.align		4
.L_23030:
        /*21b88*/ 	.byte	0x04, 0x11
        /*21b8a*/ 	.short	(.L_23032 - .L_23031)
	.align		4
.L_23031:
        /*21b8c*/ 	.word	index@($_ZN7cutlass13device_kernelIN5flash19enable_sm80_to_sm89INS1_16FlashAttnBwdSm80INS1_25CollectiveMainloopBwdSm80ILi2ELi2EN4cute5tupleIJNS5_1CILi64EEENS7_ILi128EEES8_EEENS_10bfloat16_tEfNS_4arch4Sm80ELb0ELb0ELb1ELb0ELb1ELb0ELb0ELb0ELi2ELi2ELi4ELi2ELb1EEENS1_24CollectiveEpilogueBwdGQAISA_fSD_Li256ELb0ELb1EEENS1_19SingleTileSchedulerILb0ELb0ELb0ELi128EEEEEEEEEvNT_6ParamsE$_ZN4cute3eso3ESOILb0ELb1EJNS_15ArithmeticTupleIJiEEEEEC2ERKS3_)
        /*21b90*/ 	.word	0x00000000


	//----- nvinfo : EIATTR_FRAME_SIZE
	.align		4
.L_23032:
        /*21b94*/ 	.byte	0x04, 0x11
        /*21b96*/ 	.short	(.L_23034 - .L_23033)
	.align		4
.L_23033:
        /*21b98*/ 	.word	index@($_ZN7cutlass13device_kernelIN5flash19enable_sm80_to_sm89INS1_16FlashAttnBwdSm80INS1_25CollectiveMainloopBwdSm80ILi2ELi2EN4cute5tupleIJNS5_1CILi64EEENS7_ILi128EEES8_EEENS_10bfloat16_tEfNS_4arch4Sm80ELb0ELb0ELb1ELb0ELb1ELb0ELb0ELb0ELi2ELi2ELi4ELi2ELb1EEENS1_24CollectiveEpilogueBwdGQAISA_fSD_Li256ELb0ELb1EEENS1_19SingleTileSchedulerILb0ELb0ELb0ELi128EEEEEEEEEvNT_6ParamsE$_ZN4cute3eso3ESOILb0ELb1EJNS_15ArithmeticTupleIJNS_1CILi0EEEiEEEEEC2ERKS5_)
        /*21b9c*/ 	.word	0x00000000


	//----- nvinfo : EIATTR_FRAME_SIZE
	.align		4
.L_23034:
        /*21ba0*/ 	.byte	0x04, 0x11
        /*21ba2*/ 	.short	(.L_23036 - .L_23035)
	.align		4
.L_23035:
        /*21ba4*/ 	.word	index@($_ZN7cutlass13device_kernelIN5flash19enable_sm80_to_sm89INS1_16FlashAttnBwdSm80INS1_25CollectiveMainloopBwdSm80ILi2ELi2EN4cute5tupleIJNS5_1CILi64EEENS7_ILi128EEES8_EEENS_10bfloat16_tEfNS_4arch4Sm80ELb0ELb0ELb1ELb0ELb1ELb0ELb0ELb0ELi2ELi2ELi4ELi2ELb1EEENS1_24CollectiveEpilogueBwdGQAISA_fSD_Li256ELb0ELb1EEENS1_19SingleTileSchedulerILb0ELb0ELb0ELi128EEEEEEEEEvNT_6ParamsE$_ZN4cute3eso3ESOILb0ELb0EJiiEEC2ERKiS4_)
        /*21ba8*/ 	.word	0x00000000


	//----- nvinfo : EIATTR_FRAME_SIZE
	.align		4
.L_23036:
        /*21bac*/ 	.byte	0x04, 0x11
        /*21bae*/ 	.short	(.L_23038 - .L_23037)
	.align		4
.L_23037:
        /*21bb0*/ 	.word	index@($_ZN7cutlass13device_kernelIN5flash19enable_sm80_to_sm89INS1_16FlashAttnBwdSm80INS1_25CollectiveMainloopBwdSm80ILi2ELi2EN4cute5tupleIJNS5_1CILi64EEENS7_ILi128EEES8_EEENS_10bfloat16_tEfNS_4arch4Sm80ELb0ELb0ELb1ELb0ELb1ELb0ELb0ELb0ELi2ELi2ELi4ELi2ELb1EEENS1_24CollectiveEpilogueBwdGQAISA_fSD_Li256ELb0ELb1EEENS1_19SingleTileSchedulerILb0ELb0ELb0ELi128EEEEEEEEEvNT_6ParamsE$_ZN4cute3eso3ESOILb0ELb0EJNS_6LayoutINS_5tupleIJNS3_IJNS_1CILi8EEENS4_ILi1EEEEEENS4_ILi2EEES6_EEENS3_IJNS3_IJS6_NS4_ILi0EEEEEElSA_EEEEElEEC2ERKSD_RKl)
        /*21bb4*/ 	.word	0x00000000


	//----- nvinfo : EIATTR_FRAME_SIZE
	.align		4
.L_23038:
        /*21bb8*/ 	.byte	0x04, 0x11
        /*21bba*/ 	.short	(.L_23040 - .L_23039)
	.align		4
.L_23039:
        /*21bbc*/ 	.word	index@($_ZN7cutlass13device_kernelIN5flash19enable_sm80_to_sm89INS1_16FlashAttnBwdSm80INS1_25CollectiveMainloopBwdSm80ILi2ELi2EN4cute5tupleIJNS5_1CILi64EEENS7_ILi128EEES8_EEENS_10bfloat16_tEfNS_4arch4Sm80ELb0ELb0ELb1ELb0ELb1ELb0ELb0ELb0ELi2ELi2ELi4ELi2ELb1EEENS1_24CollectiveEpilogueBwdGQAISA_fSD_Li256ELb0ELb1EEENS1_19SingleTileSchedulerILb0ELb0ELb0ELi128EEEEEEEEEvNT_6ParamsE$_ZN4cute3eso3ESOILb0ELb0EJNS_6LayoutINS_5tupleIJNS3_IJNS_1CILi8EEENS4_ILi1EEEEEENS4_ILi2EEES6_EEENS3_IJNS3_IJS6_NS4_ILi0EEEEEElSA_EEEEENS_10ViewEngineINS_8gmem_ptrIPKN7cutlass10bfloat16_tEEEEEEEC2ERKSD_RKSL_)
        /*21bc0*/ 	.word	0x00000000


	//----- nvinfo : EIATTR_FRAME_SIZE
	.align		4
.L_23040:
        /*21bc4*/ 	.byte	0x04, 0x11
        /*21bc6*/ 	.short	(.L_23042 - .L_23041)
	.align		4
.L_23041:
        /*21bc8*/ 	.word	index@($_ZN7cutlass13device_kernelIN5flash19enable_sm80_to_sm89INS1_16FlashAttnBwdSm80INS1_25CollectiveMainloopBwdSm80ILi2ELi2EN4cute5tupleIJNS5_1CILi64EEENS7_ILi128EEES8_EEENS_10bfloat16_tEfNS_4arch4Sm80ELb0ELb0ELb1ELb0ELb1ELb0ELb0ELb0ELi2ELi2ELi4ELi2ELb1EEENS1_24CollectiveEpilogueBwdGQAISA_fSD_Li256ELb0ELb1EEENS1_19SingleTileSchedulerILb0ELb0ELb0ELi128EEEEEEEEEvNT_6ParamsE$_ZN4cute3eso3ESOILb0ELb0EJNS_5tupleIJiiEEEiiiEEC2ERKS3_RKiS8_S8_)
        /*21bcc*/ 	.word	0x00000000


	//----- nvinfo : EIATTR_FRAME_SIZE
	.align		4
.L_23042:
        /*21bd0*/ 	.byte	0x04, 0x11
        /*21bd2*/ 	.short	(.L_23044 - .L_23043)
	.align		4
.L_23043:
        /*21bd4*/ 	.word	index@($_ZN7cutlass13device_kernelIN5flash19enable_sm80_to_sm89INS1_16FlashAttnBwdSm80INS1_25CollectiveMainloopBwdSm80ILi2ELi2EN4cute5tupleIJNS5_1CILi64EEENS7_ILi128EEES8_EEENS_10bfloat16_tEfNS_4arch4Sm80ELb0ELb0ELb1ELb0ELb1ELb0ELb0ELb0ELi2ELi2ELi4ELi2ELb1EEENS1_24CollectiveEpilogueBwdGQAISA_fSD_Li256ELb0ELb1EEENS1_19SingleTileSchedulerILb0ELb0ELb0ELi128EEEEEEEEEvNT_6ParamsE$_ZN4cute3eso3ESOILb0ELb0EJNS_15ArithmeticTupleIJiiEEEiiiEEC2ERKS3_RKiS8_S8_)
        /*21bd8*/ 	.word	0x00000000


	//----- nvinfo : EIATTR_FRAME_SIZE
	.align		4
.L_23044:
        /*21bdc*/ 	.byte	0x04, 0x11
        /*21bde*/ 	.short	(.L_23046 - .L_23045)
	.align		4
.L_23045:
        /*21be0*/ 	.word	index@($_ZN7cutlass13device_kernelIN5flash19enable_sm80_to_sm89INS1_16FlashAttnBwdSm80INS1_25CollectiveMainloopBwdSm80ILi2ELi2EN4cute5tupleIJNS5_1CILi64EEENS7_ILi128EEES8_EEENS_10bfloat16_tEfNS_4arch4Sm80ELb0ELb0ELb1ELb0ELb1ELb0ELb0ELb0ELi2ELi2ELi4ELi2ELb1EEENS1_24CollectiveEpilogueBwdGQAISA_fSD_Li256ELb0ELb1EEENS1_19SingleTileSchedulerILb0ELb0ELb0ELi128EEEEEEEEEvNT_6ParamsE$_ZN4cute12iter_adaptorIPfNS_8smem_ptrIS1_EEEC2ES1_)
        /*21be4*/ 	.word	0x00000000


	//----- nvinfo : EIATTR_FRAME_SIZE
	.align		4
.L_23046:
        /*21be8*/ 	.byte	0x04, 0x11
        /*21bea*/ 	.short	(.L_23048 - .L_23047)
	.align		4
.L_23047:
        /*21bec*/ 	.word	index@($_ZN7cutlass13device_kernelIN5flash19enable_sm80_to_sm89INS1_16FlashAttnBwdSm80INS1_25CollectiveMainloopBwdSm80ILi2ELi2EN4cute5tupleIJNS5_1CILi64EEENS7_ILi128EEES8_EEENS_10bfloat16_tEfNS_4arch4Sm80ELb0ELb0ELb1ELb0ELb1ELb0ELb0ELb0ELi2ELi2ELi4ELi2ELb1EEENS1_24CollectiveEpilogueBwdGQAISA_fSD_Li256ELb0ELb1EEENS1_19SingleTileSchedulerILb0ELb0ELb0ELi128EEEEEEEEEvNT_6ParamsE$_ZN4cute12iter_adaptorIPN7cutlass9uint128_tENS_8smem_ptrIS3_EEEC2ES3_)
        /*21bf0*/ 	.word	0x00000000


	//----- nvinfo : EIATTR_FRAME_SIZE
	.align		4
.L_23048:
        /*21bf4*/ 	.byte	0x04, 0x11
        /*21bf6*/ 	.short	(.L_23050 - .L_23049)
	.align		4
.L_23049:
        /*21bf8*/ 	.word	index@($_ZN7cutlass13device_kernelIN5flash19enable_sm80_to_sm89INS1_16FlashAttnBwdSm80INS1_25CollectiveMainloopBwdSm80ILi2ELi2EN4cute5tupleIJNS5_1CILi64EEENS7_ILi128EEES8_EEENS_10bfloat16_tEfNS_4arch4Sm80ELb0ELb0ELb1ELb0ELb1ELb0ELb0ELb0ELi2ELi2ELi4ELi2ELb1EEENS1_24CollectiveEpilogueBwdGQAISA_fSD_Li256ELb0ELb1EEENS1_19SingleTileSchedulerILb0ELb0ELb0ELi128EEEEEEEEEvNT_6ParamsE$_ZN4cute12iter_adaptorIPN7cutlass10bfloat16_tENS_8smem_ptrIS3_EEEC2ES3_)
        /*21bfc*/ 	.word	0x00000000


	//----- nvinfo : EIATTR_FRAME_SIZE
	.align		4
.L_23050:
        /*21c00*/ 	.byte	0x04, 0x11
        /*21c02*/ 	.short	(.L_23052 - .L_23051)
	.align		4
.L_23051:
        /*21c04*/ 	.word	index@($_ZN7cutlass13device_kernelIN5flash19enable_sm80_to_sm89INS1_16FlashAttnBwdSm80INS1_25CollectiveMainloopBwdSm80ILi2ELi2EN4cute5tupleIJNS5_1CILi64EEENS7_ILi128EEES8_EEENS_10bfloat16_tEfNS_4arch4Sm80ELb0ELb0ELb1ELb0ELb1ELb0ELb0ELb0ELi2ELi2ELi4ELi2ELb1EEENS1_24CollectiveEpilogueBwdGQAISA_fSD_Li256ELb0ELb1EEENS1_19SingleTileSchedulerILb0ELb0ELb0ELi128EEEEEEEEEvNT_6ParamsE$_ZN4cute12iter_adaptorIPKfNS_8gmem_ptrIS2_EEEC2ES2_)
        /*21c08*/ 	.word	0x00000000


	//----- nvinfo : EIATTR_FRAME_SIZE
	.align		4
.L_23052:
        /*21c0c*/ 	.byte	0x04, 0x11
        /*21c0e*/ 	.short	(.L_23054 - .L_23053)
	.align		4
.L_23053:
        /*21c10*/ 	.word	index@($_ZN7cutlass13device_kernelIN5flash19enable_sm80_to_sm89INS1_16FlashAttnBwdSm80INS1_25CollectiveMainloopBwdSm80ILi2ELi2EN4cute5tupleIJNS5_1CILi64EEENS7_ILi128EEES8_EEENS_10bfloat16_tEfNS_4arch4Sm80ELb0ELb0ELb1ELb0ELb1ELb0ELb0ELb0ELi2ELi2ELi4ELi2ELb1EEENS1_24CollectiveEpilogueBwdGQAISA_fSD_Li256ELb0ELb1EEENS1_19SingleTileSchedulerILb0ELb0ELb0ELi128EEEEEEEEEvNT_6ParamsE$_ZN4cute12iter_adaptorIPKN7cutlass9uint128_tENS_8gmem_ptrIS4_EEEC2ES4_)
        /*21c14*/ 	.word	0x00000000


	//----- nvinfo : EIATTR_FRAME_SIZE
	.align		4
.L_23054:
        /*21c18*/ 	.byte	0x04, 0x11
        /*21c1a*/ 	.short	(.L_23056 - .L_23055)
	.align		4
.L_23055:
        /*21c1c*/ 	.word	index@($_ZN7cutlass13device_kernelIN5flash19enable_sm80_to_sm89INS1_16FlashAttnBwdSm80INS1_25CollectiveMainloopBwdSm80ILi2ELi2EN4cute5tupleIJNS5_1CILi64EEENS7_ILi128EEES8_EEENS_10bfloat16_tEfNS_4arch4Sm80ELb0ELb0ELb1ELb0ELb1ELb0ELb0ELb0ELi2ELi2ELi4ELi2ELb1EEENS1_24CollectiveEpilogueBwdGQAISA_fSD_Li256ELb0ELb1EEENS1_19SingleTileSchedulerILb0ELb0ELb0ELi128EEEEEEEEEvNT_6ParamsE$_ZN4cute12iter_adaptorIPKN7cutlass10bfloat16_tENS_8gmem_ptrIS4_EEEC2ES4_)
        /*21c20*/ 	.word	0x00000000


	//----- nvinfo : EIATTR_FRAME_SIZE
	.align		4
.L_23056:
        /*21c24*/ 	.byte	0x04, 0x11
        /*21c26*/ 	.short	(.L_23058 - .L_23057)
	.align		4
.L_23057:
        /*21c28*/ 	.word	index@(_ZN7cutlass13device_kernelIN5flash19enable_sm80_to_sm89INS1_16FlashAttnBwdSm80INS1_25CollectiveMainloopBwdSm80ILi2ELi2EN4cute5tupleIJNS5_1CILi64EEENS7_ILi128EEES8_EEENS_10bfloat16_tEfNS_4arch4Sm80ELb0ELb0ELb1ELb0ELb1ELb0ELb0ELb0ELi2ELi2ELi4ELi2ELb1EEENS1_24CollectiveEpilogueBwdGQAISA_fSD_Li256ELb0ELb1EEENS1_19SingleTileSchedulerILb0ELb0ELb0ELi128EEEEEEEEEvNT_6ParamsE)
        /*21c2c*/ 	.word	0x000001b0


	//----- nvinfo : EIATTR_REGCOUNT
	.align		4
.L_23058:
        /*21c30*/ 	.byte	0x04, 0x2f
        /*21c32*/ 	.short	(.L_23060 - .L_23059)
	.align		4
.L_23059:
        /*21c34*/ 	.word	index@(_ZN7cutlass13device_kernelIN5flash19enable_sm80_to_sm89INS1_16FlashAttnBwdSm80INS1_25CollectiveMainloopBwdSm80ILi2ELi2EN4cute5tupleIJNS5_1CILi64EEENS7_ILi128EEES8_EEENS_10bfloat16_tEfNS_4arch4Sm80ELb0ELb0ELb1ELb0ELb0ELb0ELb0ELb0ELi2ELi2ELi4ELi2ELb1EEENS1_24CollectiveEpilogueBwdGQAISA_fSD_Li256ELb0ELb0EEENS1_19SingleTileSchedulerILb0ELb0ELb0ELi128EEEEEEEEEvNT_6ParamsE)
        /*21c38*/ 	.word	0x000000f9


	//----- nvinfo : EIATTR_FRAME_SIZE
	.align		4
.L_23060:
        /*21c3c*/ 	.byte	0x04, 0x11
        /*21c3e*/ 	.short	(.L_23062 - .L_23061)
	.align		4
.L_23061:
        /*21c40*/ 	.word	index@($_ZN7cutlass13device_kernelIN5flash19enable_sm80_to_sm89INS1_16FlashAttnBwdSm80INS1_25CollectiveMainloopBwdSm80ILi2ELi2EN4cute5tupleIJNS5_1CILi64EEENS7_ILi128EEES8_EEENS_10bfloat16_tEfNS_4arch4Sm80ELb0ELb0ELb1ELb0ELb0ELb0ELb0ELb0ELi2ELi2ELi4ELi2ELb1EEENS1_24CollectiveEpilogueBwdGQAISA_fSD_Li256ELb0ELb0EEENS1_19SingleTileSchedulerILb0ELb0ELb0ELi128EEEEEEEEEvNT_6ParamsE$_ZZN5flash25CollectiveMainloopBwdSm80ILi2ELi2EN4cute5tupleIJNS1_1CILi64EEENS3_ILi128EEES4_EEEN7cutlass10bfloat16_tEfNS7_4arch4Sm80ELb0ELb0ELb1ELb0ELb0ELb0ELb0ELb0ELi2ELi2ELi4ELi2ELb1EE3mmaINS_16FlashAttnBwdSm80ISB_NS_24CollectiveEpilogueBwdGQAIS6_fSA_Li256ELb0ELb0EEENS_19SingleTileSchedulerILb0ELb0ELb0ELi128EEEE13SharedStorageENS1_6TensorINS1_11ArrayEngineIfLm32EEENS1_6LayoutINS2_IJNS2_IJNS3_ILi2EEESO_EEESO_NS3_ILi4EEEEEENS2_IJNS2_IJNS3_ILi1EEESO_EEESQ_NS3_ILi8EEEEEEEEEEEEbRKNSB_6ParamsERT0_S12_iNS2_IJiiiEEERT_ENKUliiE_clEii)
        /*21c44*/ 	.word	0x00000000


	//----- nvinfo : EIATTR_FRAME_SIZE
	.align		4
.L_23062:
        /*21c48*/ 	.byte	0x04, 0x11
        /*21c4a*/ 	.short	(.L_23064 - .L_23063)
	.align		4
.L_23063:
        /*21c4c*/ 	.word	index@($_ZN7cutlass13device_kernelIN5flash19enable_sm80_to_sm89INS1_16FlashAttnBwdSm80INS1_25CollectiveMainloopBwdSm80ILi2ELi2EN4cute5tupleIJNS5_1CILi64EEENS7_ILi128EEES8_EEENS_10bfloat16_tEfNS_4arch4Sm80ELb0ELb0ELb1ELb0ELb0ELb0ELb0ELb0ELi2ELi2ELi4ELi2ELb1EEENS1_24CollectiveEpilogueBwdGQAISA_fSD_Li256ELb0ELb0EEENS1_19SingleTileSchedulerILb0ELb0ELb0ELi128EEEEEEEEEvNT_6ParamsE$_ZZN5flash25CollectiveMainloopBwdSm80ILi2ELi2EN4cute5tupleIJNS1_1CILi64EEENS3_ILi128EEES4_EEEN7cutlass10bfloat16_tEfNS7_4arch4Sm80ELb0ELb0ELb1ELb0ELb0ELb0ELb0ELb0ELi2ELi2ELi4ELi2ELb1EE3mmaINS_16FlashAttnBwdSm80ISB_NS_24CollectiveEpilogueBwdGQAIS6_fSA_Li256ELb0ELb0EEENS_19SingleTileSchedulerILb0ELb0ELb0ELi128EEEE13SharedStorageENS1_6TensorINS1_11ArrayEngineIfLm32EEENS1_6LayoutINS2_IJNS2_IJNS3_ILi2EEESO_EEESO_NS3_ILi4EEEEEENS2_IJNS2_IJNS3_ILi1EEESO_EEESQ_NS3_ILi8EEEEEEEEEEEEbRKNSB_6ParamsERT0_S12_iNS2_IJiiiEEERT_ENKUliiE0_clEii)
        /*21c50*/ 	.word	0x00000000


	//----- nvinfo : EIATTR_FRAME_SIZE
	.align		4
.L_23064:
        /*21c54*/ 	.byte	0x04, 0x11
        /*21c56*/ 	.short	(.L_23066 - .L_23065)
	.align		4
.L_23065:
        /*21c58*/ 	.word	index@($_ZN7cutlass13device_kernelIN5flash19enable_sm80_to_sm89INS1_16FlashAttnBwdSm80INS1_25CollectiveMainloopBwdSm80ILi2ELi2EN4cute5tupleIJNS5_1CILi64EEENS7_ILi128EEES8_EEENS_10bfloat16_tEfNS_4arch4Sm80ELb0ELb0ELb1ELb0ELb0ELb0ELb0ELb0ELi2ELi2ELi4ELi2ELb1EEENS1_24CollectiveEpilogueBwdGQAISA_fSD_Li256ELb0ELb0EEENS1_19SingleTileSchedulerILb0ELb0ELb0ELi128EEEEEEEEEvNT_6ParamsE$_ZZN4cuteplIJiiEJNS_1CILi0EEES2_EEEDaRKNS_15ArithmeticTupleIJDpT_EEERKNS3_IJDpT0_EEEENKUlDpRKT_E_clIJiiEEEDaSH_)
        /*21c5c*/ 	.word	0x00000000


	//----- nvinfo : EIATTR_FRAME_SIZE
	.align		4
.L_23066:
        /*21c60*/ 	.byte	0x04, 0x11
        /*21c62*/ 	.short	(.L_23068 - .L_23067)
	.align		4
.L_23067:
        /*21c64*/ 	.word	index@($_ZN7cutlass13device_kernelIN5flash19enable_sm80_to_sm89INS1_16FlashAttnBwdSm80INS1_25CollectiveMainloopBwdSm80ILi2ELi2EN4cute5tupleIJNS5_1CILi64EEENS7_ILi128EEES8_EEENS_10bfloat16_tEfNS_4arch4Sm80ELb0ELb0ELb1ELb0ELb0ELb0ELb0ELb0ELi2ELi2ELi4ELi2ELb1EEENS1_24CollectiveEpilogueBwdGQAISA_fSD_Li256ELb0ELb0EEENS1_19SingleTileSchedulerILb0ELb0ELb0ELi128EEEEEEEEEvNT_6ParamsE$_ZZN4cuteplIJiEJNS_1CILi0EEEiEEEDaRKNS_15ArithmeticTupleIJDpT_EEERKNS3_IJDpT0_EEEENKUlDpRKT_E_clIJiiEEEDaSH_)
        /*21c68*/ 	.word	0x00000000


	//----- nvinfo : EIATTR_FRAME_SIZE
	.align		4
.L_23068:
        /*21c6c*/ 	.byte	0x04, 0x11
        /*21c6e*/ 	.short	(.L_23070 - .L_23069)
	.align		4
.L_23069:
        /*21c70*/ 	.word	index@($_ZN7cutlass13device_kernelIN5flash19enable_sm80_to_sm89INS1_16FlashAttnBwdSm80INS1_25CollectiveMainloopBwdSm80ILi2ELi2EN4cute5tupleIJNS5_1CILi64EEENS7_ILi128EEES8_EEENS_10bfloat16_tEfNS_4arch4Sm80ELb0ELb0ELb1ELb0ELb0ELb0ELb0ELb0ELi2ELi2ELi4ELi2ELb1EEENS1_24CollectiveEpilogueBwdGQAISA_fSD_Li256ELb0ELb0EEENS1_19SingleTileSchedulerILb0ELb0ELb0ELi128EEEEEEEEEvNT_6ParamsE$_ZZN4cuteplIJiEJNS_1CILi0EEEEEEDaRKNS_15ArithmeticTupleIJDpT_EEERKNS3_IJDpT0_EEEENKUlDpRKT_E_clIJiEEEDaSH_)
        /*21c74*/ 	.word	0x00000000


	//----- nvinfo : EIATTR_FRAME_SIZE
	.align		4
.L_23070:
        /*21c78*/ 	.byte	0x04, 0x11
        /*21c7a*/ 	.short	(.L_23072 - .L_23071)
	.align		4
.L_23071:
        /*21c7c*/ 	.word	index@($_ZN7cutlass13device_kernelIN5flash19enable_sm80_to_sm89INS1_16FlashAttnBwdSm80INS1_25CollectiveMainloopBwdSm80ILi2ELi2EN4cute5tupleIJNS5_1CILi64EEENS7_ILi128EEES8_EEENS_10bfloat16_tEfNS_4arch4Sm80ELb0ELb0ELb1ELb0ELb0ELb0ELb0ELb0ELi2ELi2ELi4ELi2ELb1EEENS1_24CollectiveEpilogueBwdGQAISA_fSD_Li256ELb0ELb0EEENS1_19SingleTileSchedulerILb0ELb0ELb0ELi128EEEEEEEEEvNT_6ParamsE$_ZZN4cuteplIJNS_1CILi0EEEiEJS2_S2_iiEEEDaRKNS_15ArithmeticTupleIJDpT_EEERKNS3_IJDpT0_EEEENKUlDpRKT_E_clIJS2_iiiEEEDaSH_)
        /*21c80*/ 	.word	0x00000000


	//----- nvinfo : EIATTR_FRAME_SIZE
	.align		4
.L_23072:
        /*21c84*/ 	.byte	0x04, 0x11
        /*21c86*/ 	.short	(.L_23074 - .L_23073)
	.align		4
.L_23073:
        /*21c88*/ 	.word	index@($_ZN7cutlass13device_kernelIN5flash19enable_sm80_to_sm89INS1_16FlashAttnBwdSm80INS1_25CollectiveMainloopBwdSm80ILi2ELi2EN4cute5tupleIJNS5_1CILi64EEENS7_ILi128EEES8_EEENS_10bfloat16_tEfNS_4arch4Sm80ELb0ELb0ELb1ELb0ELb0ELb0ELb0ELb0ELi2ELi2ELi4ELi2ELb1EEENS1_24CollectiveEpilogueBwdGQAISA_fSD_Li256ELb0ELb0EEENS1_19SingleTileSchedulerILb0ELb0ELb0ELi128EEEEEEEEEvNT_6ParamsE$_ZZN4cuteplIJNS_1CILi0EEES2_iEJS2_S2_S2_iEEEDaRKNS_15ArithmeticTupleIJDpT_EEERKNS3_IJDpT0_EEEENKUlDpRKT_E_clIJS2_S2_iiEEEDaSH_)
        /*21c8c*/ 	.word	0x00000000


	//----- nvinfo : EIATTR_FRAME_SIZE
	.align		4
.L_23074:
        /*21c90*/ 	.byte	0x04, 0x11
        /*21c92*/ 	.short	(.L_23076 - .L_23075)
	.align		4
.L_23075:
        /*21c94*/ 	.word	index@($_ZN7cutlass13device_kernelIN5flash19enable_sm80_to_sm89INS1_16FlashAttnBwdSm80INS1_25CollectiveMainloopBwdSm80ILi2ELi2EN4cute5tupleIJNS5_1CILi64EEENS7_ILi128EEES8_EEENS_10bfloat16_tEfNS_4arch4Sm80ELb0ELb0ELb1ELb0ELb0ELb0ELb0ELb0ELi2ELi2ELi4ELi2ELb1EEENS1_24CollectiveEpilogueBwdGQAISA_fSD_Li256ELb0ELb0EEENS1_19SingleTileSchedulerILb0ELb0ELb0ELi128EEEEEEEEEvNT_6ParamsE$_ZZN4cuteplIJNS_1CILi0EEES2_EJiS2_EEEDaRKNS_15ArithmeticTupleIJDpT_EEERKNS3_IJDpT0_EEEENKUlDpRKT_E_clIJiS2_EEEDaSH_)
        /*21c98*/ 	.word	0x00000000


	//----- nvinfo : EIATTR_FRAME_SIZE
	.align		4
.L_23076:
        /*21c9c*/ 	.byte	0x04, 0x11
        /*21c9e*/ 	.short	(.L_23078 - .L_23077)
	.align		4
.L_23077:
        /*21ca0*/ 	.word	index@($_ZN7cutlass13device_kernelIN5flash19enable_sm80_to_sm89INS1_16FlashAttnBwdSm80INS1_25CollectiveMainloopBwdSm80ILi2ELi2EN4cute5tupleIJNS5_1CILi64EEENS7_ILi128EEES8_EEENS_10bfloat16_tEfNS_4arch4Sm80ELb0ELb0ELb1ELb0ELb0ELb0ELb0ELb0ELi2ELi2ELi4ELi2ELb1EEENS1_24CollectiveEpilogueBwdGQAISA_fSD_Li256ELb0ELb0EEENS1_19SingleTileSchedulerILb0ELb0ELb0ELi128EEEEEEEEEvNT_6ParamsE$_ZZN4cuteplIJNS_1CILi0EEES2_EJiEEEDaRKNS_15ArithmeticTupleIJDpT_EEERKNS3_IJDpT0_EEEENKUlDpRKT_E_clIJiS2_EEEDaSH_)
        /*21ca4*/ 	.word	0x00000000


	//----- nvinfo : EIATTR_FRAME_SIZE
	.align		4
.L_23078:
        /*21ca8*/ 	.byte	0x04, 0x11
        /*21caa*/ 	.short	(.L_23080 - .L_23079)
	.align		4
.L_23079:
        /*21cac*/ 	.word	index@($_ZN7cutlass13device_kernelIN5flash19enable_sm80_to_sm89INS1_16FlashAttnBwdSm80INS1_25CollectiveMainloopBwdSm80ILi2ELi2EN4cute5tupleIJNS5_1CILi64EEENS7_ILi128EEES8_EEENS_10bfloat16_tEfNS_4arch4Sm80ELb0ELb0ELb1ELb0ELb0ELb0ELb0ELb0ELi2ELi2ELi4ELi2ELb1EEENS1_24CollectiveEpilogueBwdGQAISA_fSD_Li256ELb0ELb0EEENS1_19SingleTileSchedulerILb0ELb0ELb0ELi128EEEEEEEEEvNT_6ParamsE$_ZZN4cuteplIJNS_15ArithmeticTupleIJiiEEEEJNS_1CILi0EEEiiiEEEDaRKNS1_IJDpT_EEERKNS1_IJDpT0_EEEENKUlDpRKT_E_clIJS2_iiiEEEDaSI_)
        /*21cb0*/ 	.word	0x00000000


	//----- nvinfo : EIATTR_FRAME_SIZE
	.align		4
.L_23080:
        /*21cb4*/ 	.byte	0x04, 0x11
        /*21cb6*/ 	.short	(.L_23082 - .L_23081)
	.align		4
.L_23081:
        /*21cb8*/ 	.word	index@($_ZN7cutlass13device_kernelIN5flash19enable_sm80_to_sm89INS1_16FlashAttnBwdSm80INS1_25CollectiveMainloopBwdSm80ILi2ELi2EN4cute5tupleIJNS5_1CILi64EEENS7_ILi128EEES8_EEENS_10bfloat16_tEfNS_4arch4Sm80ELb0ELb0ELb1ELb0ELb0ELb0ELb0ELb0ELi2ELi2ELi4ELi2ELb1EEENS1_24CollectiveEpilogueBwdGQAISA_fSD_Li256ELb0ELb0EEENS1_19SingleTileSchedulerILb0ELb0ELb0ELi128EEEEEEEEEvNT_6ParamsE$_ZZN4cuteplIJNS_15ArithmeticTupleIJiEEEEJNS1_IJNS_1CILi0EEEiEEEEEEDaRKNS1_IJDpT_EEERKNS1_IJDpT0_EEEENKUlDpRKT_E_clIJNS1_IJiiEEEEEEDaSJ_)
        /*21cbc*/ 	.word	0x00000000


	//----- nvinfo : EIATTR_FRAME_SIZE
	.align		4
.L_23082:
        /*21cc0*/ 	.byte	0x04, 0x11
        /*21cc2*/ 	.short	(.L_23084 - .L_23083)
	.align		4
.L_23083:
        /*21cc4*/ 	.word	index@($_ZN7cutlass13device_kernelIN5flash19enable_sm80_to_sm89INS1_16FlashAttnBwdSm80INS1_25CollectiveMainloopBwdSm80ILi2ELi2EN4cute5tupleIJNS5_1CILi64EEENS7_ILi128EEES8_EEENS_10bfloat16_tEfNS_4arch4Sm80ELb0ELb0ELb1ELb0ELb0ELb0ELb0ELb0ELi2ELi2ELi4ELi2ELb1EEENS1_24CollectiveEpilogueBwdGQAISA_fSD_Li256ELb0ELb0EEENS1_19SingleTileSchedulerILb0ELb0ELb0ELi128EEEEEEEEEvNT_6ParamsE$_ZZN4cute9transformINS_15ArithmeticTupleIJiiEEEZNS_14transform_leafIS2_RNS_8identityEEEDaRKT_OT0_EUlRKT_E_EEDaS8_SA_ENKUlDpSD_E_clIJiiEEEDaSF_)
        /*21cc8*/ 	.word	0x00000000


	//----- nvinfo : EIATTR_FRAME_SIZE
	.align		4
.L_23084:
        /*21ccc*/ 	.byte	0x04, 0x11
        /*21cce*/ 	.short	(.L_23086 - .L_23085)
	.align		4
.L_23085:
        /*21cd0*/ 	.word	index@($_ZN7cutlass13device_kernelIN5flash19enable_sm80_to_sm89INS1_16FlashAttnBwdSm80INS1_25CollectiveMainloopBwdSm80ILi2ELi2EN4cute5tupleIJNS5_1CILi64EEENS7_ILi128EEES8_EEENS_10bfloat16_tEfNS_4arch4Sm80ELb0ELb0ELb1ELb0ELb0ELb0ELb0ELb0ELi2ELi2ELi4ELi2ELb1EEENS1_24CollectiveEpilogueBwdGQAISA_fSD_Li256ELb0ELb0EEENS1_19SingleTileSchedulerILb0ELb0ELb0ELi128EEEEEEEEEvNT_6ParamsE$_ZZN4cute9transformINS_15ArithmeticTupleIJNS1_IJiiEEEiiiEEEZNS_14transform_leafIS3_NS_8identityEEEDaRKT_OT0_EUlRKT_E_EEDaS8_SA_ENKUlDpSD_E_clIJNS_5tupleIJiiEEEiiiEEEDaSF_)
        /*21cd4*/ 	.word	0x00000000


	//----- nvinfo : EIATTR_FRAME_SIZE
	.align		4
.L_23086:
        /*21cd8*/ 	.byte	0x04, 0x11
        /*21cda*/ 	.short	(.L_23088 - .L_23087)
	.align		4
.L_23087:
        /*21cdc*/ 	.word	index@($_ZN7cutlass13device_kernelIN5flash19enable_sm80_to_sm89INS1_16FlashAttnBwdSm80INS1_25CollectiveMainloopBwdSm80ILi2ELi2EN4cute5tupleIJNS5_1CILi64EEENS7_ILi128EEES8_EEENS_10bfloat16_tEfNS_4arch4Sm80ELb0ELb0ELb1ELb0ELb0ELb0ELb0ELb0ELi2ELi2ELi4ELi2ELb1EEENS1_24CollectiveEpilogueBwdGQAISA_fSD_Li256ELb0ELb0EEENS1_19SingleTileSchedulerILb0ELb0ELb0ELi128EEEEEEEEEvNT_6ParamsE$_ZZN4cute7idx2crdINS_5tupleIJiEEENS1_IJNS1_IJNS1_IJNS_1CILi8EEENS3_ILi2EEEEEES5_S5_NS3_ILi4EEEEEEEEEEEDaRKT_RKT0_ENKUlRKT_RKT0_E_clIiS8_EEDaSI_SL_)
        /*21ce0*/ 	.word	0x00000000


	//----- nvinfo : EIATTR_FRAME_SIZE
	.align		4
.L_23088:
        /*21ce4*/ 	.byte	0x04, 0x11
        /*21ce6*/ 	.short	(.L_23090 - .L_23089)
	.align		4
.L_23089:
        /*21ce8*/ 	.word	index@($_ZN7cutlass13device_kernelIN5flash19enable_sm80_to_sm89INS1_16FlashAttnBwdSm80INS1_25CollectiveMainloopBwdSm80ILi2ELi2EN4cute5tupleIJNS5_1CILi64EEENS7_ILi128EEES8_EEENS_10bfloat16_tEfNS_4arch4Sm80ELb0ELb0ELb1ELb0ELb0ELb0ELb0ELb0ELi2ELi2ELi4ELi2ELb1EEENS1_24CollectiveEpilogueBwdGQAISA_fSD_Li256ELb0ELb0EEENS1_19SingleTileSchedulerILb0ELb0ELb0ELi128EEEEEEEEEvNT_6ParamsE$_ZZN4cute7idx2crdINS_5tupleIJiEEENS1_IJNS1_IJNS1_IJNS_1CILi8EEENS3_ILi2EEEEEES5_NS3_ILi4EEES5_EEEEEEEEDaRKT_RKT0_ENKUlRKT_RKT0_E_clIiS8_EEDaSI_SL_)
        /*21cec*/ 	.word	0x00000000


	//----- nvinfo : EIATTR_FRAME_SIZE
	.align		4
.L_23090:
        /*21cf0*/ 	.byte	0x04, 0x11
        /*21cf2*/ 	.short	(.L_23092 - .L_23091)
	.align		4
.L_23091:
        /*21cf4*/ 	.word	index@($_ZN7cutlass13device_kernelIN5flash19enable_sm80_to_sm89INS1_16FlashAttnBwdSm80INS1_25CollectiveMainloopBwdSm80ILi2ELi2EN4cute5tupleIJNS5_1CILi64EEENS7_ILi128EEES8_EEENS_10bfloat16_tEfNS_4arch4Sm80ELb0ELb0ELb1ELb0ELb0ELb0ELb0ELb0ELi2ELi2ELi4ELi2ELb1EEENS1_24CollectiveEpilogueBwdGQAISA_fSD_Li256ELb0ELb0EEENS1_19SingleTileSchedulerILb0ELb0ELb0ELi128EEEEEEEEEvNT_6ParamsE$_ZZN4cute5sliceINS_5tupleIJNS_10UnderscoreES2_S2_iEEENS1_IJNS1_IJNS_1CILi1EEENS4_ILi0EEEEEElS6_lEEEEEDaRKT_RKT0_ENKUlRKT_RKT0_E_clIS2_lEEDaSH_SK_)
        /*21cf8*/ 	.word	0x00000000


	//----- nvinfo : EIATTR_FRAME_SIZE
	.align		4
.L_23092:
        /*21cfc*/ 	.byte	0x04, 0x11
        /*21cfe*/ 	.short	(.L_23094 - .L_23093)
	.align		4
.L_23093:
        /*21d00*/ 	.word	index@($_ZN7cutlass13device_kernelIN5flash19enable_sm80_to_sm89INS1_16FlashAttnBwdSm80INS1_25CollectiveMainloopBwdSm80ILi2ELi2EN4cute5tupleIJNS5_1CILi64EEENS7_ILi128EEES8_EEENS_10bfloat16_tEfNS_4arch4Sm80ELb0ELb0ELb1ELb0ELb0ELb0ELb0ELb0ELi2ELi2ELi4ELi2ELb1EEENS1_24CollectiveEpilogueBwdGQAISA_fSD_Li256ELb0ELb0EEENS1_19SingleTileSchedulerILb0ELb0ELb0ELi128EEEEEEEEEvNT_6ParamsE$_ZZN4cute19as_arithmetic_tupleINS_15ArithmeticTupleIJiiEEEEEDaRKT_ENKUlRKT_E_clIiEEDaS8_)
        /*21d04*/ 	.word	0x00000000


	//----- nvinfo : EIATTR_FRAME_SIZE
	.align		4
.L_23094:
        /*21d08*/ 	.byte	0x04, 0x11
        /*21d0a*/ 	.short	(.L_23096 - .L_23095)
	.align		4
.L_23095:
        /*21d0c*/ 	.word	index@($_ZN7cutlass13device_kernelIN5flash19enable_sm80_to_sm89INS1_16FlashAttnBwdSm80INS1_25CollectiveMainloopBwdSm80ILi2ELi2EN4cute5tupleIJNS5_1CILi64EEENS7_ILi128EEES8_EEENS_10bfloat16_tEfNS_4arch4Sm80ELb0ELb0ELb1ELb0ELb0ELb0ELb0ELb0ELi2ELi2ELi4ELi2ELb1EEENS1_24CollectiveEpilogueBwdGQAISA_fSD_Li256ELb0ELb0EEENS1_19SingleTileSchedulerILb0ELb0ELb0ELi128EEEEEEEEEvNT_6ParamsE$_ZZN4cute19as_arithmetic_tupleINS_15ArithmeticTupleIJiiEEEEEDaRKT_ENKUlDpRKT_E_clIJiiEEEDaS9_)
        /*21d10*/ 	.word	0x00000000


	//----- nvinfo : EIATTR_FRAME_SIZE
	.align		4
.L_23096:
        /*21d14*/ 	.byte	0x04, 0x11
        /*21d16*/ 	.short	(.L_23098 - .L_23097)
	.align		4
.L_23097:
        /*21d18*/ 	.word	index@($_ZN7cutlass13device_kernelIN5flash19enable_sm80_to_sm89INS1_16FlashAttnBwdSm80INS1_25CollectiveMainloopBwdSm80ILi2ELi2EN4cute5tupleIJNS5_1CILi64EEENS7_ILi128EEES8_EEENS_10bfloat16_tEfNS_4arch4Sm80ELb0ELb0ELb1ELb0ELb0ELb0ELb0ELb0ELi2ELi2ELi4ELi2ELb1EEENS1_24CollectiveEpilogueBwdGQAISA_fSD_Li256ELb0ELb0EEENS1_19SingleTileSchedulerILb0ELb0ELb0ELi128EEEEEEEEEvNT_6ParamsE$_ZZN4cute19as_arithmetic_tupleINS_15ArithmeticTupleIJNS1_IJiiEEEiiiEEEEEDaRKT_ENKUlRKT_E_clIiEEDaS9_)
        /*21d1c*/ 	.word	0x00000000


	//----- nvinfo : EIATTR_FRAME_SIZE
	.align		4
.L_23098:
        /*21d20*/ 	.byte	0x04, 0x11
        /*21d22*/ 	.short	(.L_23100 - .L_23099)
	.align		4
.L_23099:
        /*21d24*/ 	.word	index@($_ZN7cutlass13device_kernelIN5flash19enable_sm80_to_sm89INS1_16FlashAttnBwdSm80INS1_25CollectiveMainloopBwdSm80ILi2ELi2EN4cute5tupleIJNS5_1CILi64EEENS7_ILi128EEES8_EEENS_10bfloat16_tEfNS_4arch4Sm80ELb0ELb0ELb1ELb0ELb0ELb0ELb0ELb0ELi2ELi2ELi4ELi2ELb1EEENS1_24CollectiveEpilogueBwdGQAISA_fSD_Li256ELb0ELb0EEENS1_19SingleTileSchedulerILb0ELb0ELb0ELi128EEEEEEEEEvNT_6ParamsE$_ZZN4cute19as_arithmetic_tupleINS_15ArithmeticTupleIJNS1_IJiiEEEiiiEEEEEDaRKT_ENKUlRKT_E_clIS2_EEDaS9_)
        /*21d28*/ 	.word	0x00000000


	//----- nvinfo : EIATTR_FRAME_SIZE
	.align		4
.L_23100:
        /*21d2c*/ 	.byte	0x04, 0x11
        /*21d2e*/ 	.short	(.L_23102 - .L_23101)
	.align		4
.L_23101:
        /*21d30*/ 	.word	index@($_ZN7cutlass13device_kernelIN5flash19enable_sm80_to_sm89INS1_16FlashAttnBwdSm80INS1_25CollectiveMainloopBwdSm80ILi2ELi2EN4cute5tupleIJNS5_1CILi64EEENS7_ILi128EEES8_EEENS_10bfloat16_tEfNS_4arch4Sm80ELb0ELb0ELb1ELb0ELb0ELb0ELb0ELb0ELi2ELi2ELi4ELi2ELb1EEENS1_24CollectiveEpilogueBwdGQAISA_fSD_Li256ELb0ELb0EEENS1_19SingleTileSchedulerILb0ELb0ELb0ELi128EEEEEEEEEvNT_6ParamsE$_ZZN4cute19as_arithmetic_tupleINS_15ArithmeticTupleIJNS1_IJiiEEEiiiEEEEEDaRKT_ENKUlDpRKT_E_clIJS2_iiiEEEDaSA_)
        /*21d34*/ 	.word	0x00000000


	//----- nvinfo : EIATTR_FRAME_SIZE
	.align		4
.L_23102:
        /*21d38*/ 	.byte	0x04, 0x11
        /*21d3a*/ 	.short	(.L_23104 - .L_23103)
	.align		4
.L_23103:
        /*21d3c*/ 	.word	index@($_ZN7cutlass13device_kernelIN5flash19enable_sm80_to_sm89INS1_16FlashAttnBwdSm80INS1_25CollectiveMainloopBwdSm80ILi2ELi2EN4cute5tupleIJNS5_1CILi64EEENS7_ILi128EEES8_EEENS_10bfloat16_tEfNS_4arch4Sm80ELb0ELb0ELb1ELb0ELb0ELb0ELb0ELb0ELi2ELi2ELi4ELi2ELb1EEENS1_24CollectiveEpilogueBwdGQAISA_fSD_Li256ELb0ELb0EEENS1_19SingleTileSchedulerILb0ELb0ELb0ELi128EEEEEEEEEvNT_6ParamsE$_ZZN4cute14transform_leafINS_15ArithmeticTupleIJiiEEERNS_8identityEEEDaRKT_OT0_ENKUlRKT_E_clIiEEDaSC_)
        /*21d40*/ 	.word	0x00000000


	//----- nvinfo : EIATTR_FRAME_SIZE
	.align		4
.L_23104:
        /*21d44*/ 	.byte	0x04, 0x11
        /*21d46*/ 	.short	(.L_23106 - .L_23105)
	.align		4
.L_23105:
        /*21d48*/ 	.word	index@($_ZN7cutlass13device_kernelIN5flash19enable_sm80_to_sm89INS1_16FlashAttnBwdSm80INS1_25CollectiveMainloopBwdSm80ILi2ELi2EN4cute5tupleIJNS5_1CILi64EEENS7_ILi128EEES8_EEENS_10bfloat16_tEfNS_4arch4Sm80ELb0ELb0ELb1ELb0ELb0ELb0ELb0ELb0ELi2ELi2ELi4ELi2ELb1EEENS1_24CollectiveEpilogueBwdGQAISA_fSD_Li256ELb0ELb0EEENS1_19SingleTileSchedulerILb0ELb0ELb0ELi128EEEEEEEEEvNT_6ParamsE$_ZZN4cute14transform_leafINS_15ArithmeticTupleIJNS1_IJiiEEEiiiEEENS_8identityEEEDaRKT_OT0_ENKUlRKT_E_clIiEEDaSC_)
        /*21d4c*/ 	.word	0x00000000


	//----- nvinfo : EIATTR_FRAME_SIZE
	.align		4
.L_23106:
        /*21d50*/ 	.byte	0x04, 0x11
        /*21d52*/ 	.short	(.L_23108 - .L_23107)
	.align		4
.L_23107:
        /*21d54*/ 	.word	index@($_ZN7cutlass13device_kernelIN5flash19enable_sm80_to_sm89INS1_16FlashAttnBwdSm80INS1_25CollectiveMainloopBwdSm80ILi2ELi2EN4cute5tupleIJNS5_1CILi64EEENS7_ILi128EEES8_EEENS_10bfloat16_tEfNS_4arch4Sm80ELb0ELb0ELb1ELb0ELb0ELb0ELb0ELb0ELi2ELi2ELi4ELi2ELb1EEENS1_24CollectiveEpilogueBwdGQAISA_fSD_Li256ELb0ELb0EEENS1_19SingleTileSchedulerILb0ELb0ELb0ELi128EEEEEEEEEvNT_6ParamsE$_ZZN4cute14transform_leafINS_15ArithmeticTupleIJNS1_IJiiEEEiiiEEENS_8identityEEEDaRKT_OT0_ENKUlRKT_E_clIS2_EEDaSC_)
        /*21d58*/ 	.word	0x00000000


	//----- nvinfo : EIATTR_FRAME_SIZE
	.align		4
.L_23108:
        /*21d5c*/ 	.byte	0x04, 0x11
        /*21d5e*/ 	.short	(.L_23110 - .L_23109)
	.align		4
.L_23109:
        /*21d60*/ 	.word	index@($_ZN7cutlass13device_kernelIN5flash19enable_sm80_to_sm89INS1_16FlashAttnBwdSm80INS1_25CollectiveMainloopBwdSm80ILi2ELi2EN4cute5tupleIJNS5_1CILi64EEENS7_ILi128EEES8_EEENS_10bfloat16_tEfNS_4arch4Sm80ELb0ELb0ELb1ELb0ELb0ELb0ELb0ELb0ELi2ELi2ELi4ELi2ELb1EEENS1_24CollectiveEpilogueBwdGQAISA_fSD_Li256ELb0ELb0EEENS1_19SingleTileSchedulerILb0ELb0ELb0ELi128EEEEEEEEEvNT_6ParamsE$_ZZN4cute12filter_tupleINS_5tupleIJNS_10UnderscoreES2_S2_iEEENS1_IJNS1_IJNS_1CILi1EEENS4_ILi0EEEEEElS6_lEEEZNS_5sliceIS3_S8_EEDaRKT_RKT0_EUlRKT_RKT0_E_EEDaSC_SF_OT1_ENKUlDpSI_E_clIJNS1_IJS7_EEENS1_IJlEEENS1_IJS6_EEENS1_IJEEEEEEDaSP_)
        /*21d64*/ 	.word	0x00000000


	//----- nvinfo : EIATTR_FRAME_SIZE
	.align		4
.L_23110:
        /*21d68*/ 	.byte	0x04, 0x11
        /*21d6a*/ 	.short	(.L_23112 - .L_23111)
	.align		4
.L_23111:
        /*21d6c*/ 	.word	index@($_ZN7cutlass13device_kernelIN5flash19enable_sm80_to_sm89INS1_16FlashAttnBwdSm80INS1_25CollectiveMainloopBwdSm80ILi2ELi2EN4cute5tupleIJNS5_1CILi64EEENS7_ILi128EEES8_EEENS_10bfloat16_tEfNS_4arch4Sm80ELb0ELb0ELb1ELb0ELb0ELb0ELb0ELb0ELi2ELi2ELi4ELi2ELb1EEENS1_24CollectiveEpilogueBwdGQAISA_fSD_Li256ELb0ELb0EEENS1_19SingleTileSchedulerILb0ELb0ELb0ELi128EEEEEEEEEvNT_6ParamsE$_ZN73_INTERNAL_24fd9406_37_flash_bwd_hdim64_bf16_softcap_sm80_cu_3fbc093a_291824__cvta_generic_to_sharedEPKv)
        /*21d70*/ 	.word	0x00000000


	//----- nvinfo : EIATTR_FRAME_SIZE
	.align		4
.L_23112:
        /*21d74*/ 	.byte	0x04, 0x11
        /*21d76*/ 	.short	(.L_23114 - .L_23113)
	.align		4
.L_23113:
        /*21d78*/ 	.word	index@($_ZN7cutlass13device_kernelIN5flash19enable_sm80_to_sm89INS1_16FlashAttnBwdSm80INS1_25CollectiveMainloopBwdSm80ILi2ELi2EN4cute5tupleIJNS5_1CILi64EEENS7_ILi128EEES8_EEENS_10bfloat16_tEfNS_4arch4Sm80ELb0ELb0ELb1ELb0ELb0ELb0ELb0ELb0ELi2ELi2ELi4ELi2ELb1EEENS1_24CollectiveEpilogueBwdGQAISA_fSD_Li256ELb0ELb0EEENS1_19SingleTileSchedulerILb0ELb0ELb0ELi128EEEEEEEEEvNT_6ParamsE$_ZN4cute8smem_ptrIPfECI1NS_12iter_adaptorIS1_S2_EEES1_)
        /*21d7c*/ 	.word	0x00000000


	//----- nvinfo : EIATTR_FRAME_SIZE
	.align		4
.L_23114:
        /*21d80*/ 	.byte	0x04, 0x11
        /*21d82*/ 	.short	(.L_23116 - .L_23115)
	.align		4
.L_23115:
        /*21d84*/ 	.word	index@($_ZN7cutlass13device_kernelIN5flash19enable_sm80_to_sm89INS1_16FlashAttnBwdSm80INS1_25CollectiveMainloopBwdSm80ILi2ELi2EN4cute5tupleIJNS5_1CILi64EEENS7_ILi128EEES8_EEENS_10bfloat16_tEfNS_4arch4Sm80ELb0ELb0ELb1ELb0ELb0ELb0ELb0ELb0ELi2ELi2ELi4ELi2ELb1EEENS1_24CollectiveEpilogueBwdGQAISA_fSD_Li256ELb0ELb0EEENS1_19SingleTileSchedulerILb0ELb0ELb0ELi128EEEEEEEEEvNT_6ParamsE$_ZN4cute8smem_ptrIPN7cutlass9uint128_tEECI1NS_12iter_adaptorIS3_S4_EEES3_)
        /*21d88*/ 	.word	0x00000000


	//----- nvinfo : EIATTR_FRAME_SIZE
	.align		4
.L_23116:
        /*21d8c*/ 	.byte	0x04, 0x11
        /*21d8e*/ 	.short	(.L_23118 - .L_23117)
	.align		4
.L_23117:
        /*21d90*/ 	.word	index@($_ZN7cutlass13device_kernelIN5flash19enable_sm80_to_sm89INS1_16FlashAttnBwdSm80INS1_25CollectiveMainloopBwdSm80ILi2ELi2EN4cute5tupleIJNS5_1CILi64EEENS7_ILi128EEES8_EEENS_10bfloat16_tEfNS_4arch4Sm80ELb0ELb0ELb1ELb0ELb0ELb0ELb0ELb0ELi2ELi2ELi4ELi2ELb1EEENS1_24CollectiveEpilogueBwdGQAISA_fSD_Li256ELb0ELb0EEENS1_19SingleTileSchedulerILb0ELb0ELb0ELi128EEEEEEEEEvNT_6ParamsE$_ZN4cute8smem_ptrIPN7cutlass10bfloat16_tEECI1NS_12iter_adaptorIS3_S4_EEES3_)
        /*21d94*/ 	.word	0x00000000


	//----- nvinfo : EIATTR_FRAME_SIZE
	.align		4
.L_23118:
        /*21d98*/ 	.byte	0x04, 0x11
        /*21d9a*/ 	.short	(.L_23120 - .L_23119)
	.align		4
.L_23119:
        /*21d9c*/ 	.word	index@($_ZN7cutlass13device_kernelIN5flash19enable_sm80_to_sm89INS1_16FlashAttnBwdSm80INS1_25CollectiveMainloopBwdSm80ILi2ELi2EN4cute5tupleIJNS5_1CILi64EEENS7_ILi128EEES8_EEENS_10bfloat16_tEfNS_4arch4Sm80ELb0ELb0ELb1ELb0ELb0ELb0ELb0ELb0ELi2ELi2ELi4ELi2ELb1EEENS1_24CollectiveEpilogueBwdGQAISA_fSD_Li256ELb0ELb0EEENS1_19SingleTileSchedulerILb0ELb0ELb0ELi128EEEEEEEEEvNT_6ParamsE$_ZN4cute8gmem_ptrIPKfECI1NS_12iter_adaptorIS2_S3_EEES2_)
        /*21da0*/ 	.word	0x00000000


	//----- nvinfo : EIATTR_FRAME_SIZE
	.align		4
.L_23120:
        /*21da4*/ 	.byte	0x04, 0x11
        /*21da6*/ 	.short	(.L_23122 - .L_23121)
	.align		4
.L_23121:
        /*21da8*/ 	.word	index@($_ZN7cutlass13device_kernelIN5flash19enable_sm80_to_sm89INS1_16FlashAttnBwdSm80INS1_25CollectiveMainloopBwdSm80ILi2ELi2EN4cute5tupleIJNS5_1CILi64EEENS7_ILi128EEES8_EEENS_10bfloat16_tEfNS_4arch4Sm80ELb0ELb0ELb1ELb0ELb0ELb0ELb0ELb0ELi2ELi2ELi4ELi2ELb1EEENS1_24CollectiveEpilogueBwdGQAISA_fSD_Li256ELb0ELb0EEENS1_19SingleTileSchedulerILb0ELb0ELb0ELi128EEEEEEEEEvNT_6ParamsE$_ZN4cute8gmem_ptrIPKN7cutlass9uint128_tEECI1NS_12iter_adaptorIS4_S5_EEES4_)
        /*21dac*/ 	.word	0x00000000


	//----- nvinfo : EIATTR_FRAME_SIZE
	.align		4
.L_23122:
        /*21db0*/ 	.byte	0x04, 0x11
        /*21db2*/ 	.short	(.L_23124 - .L_23123)
	.align		4
.L_23123:
        /*21db4*/ 	.word	index@($_ZN7cutlass13device_kernelIN5flash19enable_sm80_to_sm89INS1_16FlashAttnBwdSm80INS1_25CollectiveMainloopBwdSm80ILi2ELi2EN4cute5tupleIJNS5_1CILi64EEENS7_ILi128EEES8_EEENS_10bfloat16_tEfNS_4arch4Sm80ELb0ELb0ELb1ELb0ELb0ELb0ELb0ELb0ELi2ELi2ELi4ELi2ELb1EEENS1_24CollectiveEpilogueBwdGQAISA_fSD_Li256ELb0ELb0EEENS1_19SingleTileSchedulerILb0ELb0ELb0ELi128EEEEEEEEEvNT_6ParamsE$_ZN4cute8gmem_ptrIPKN7cutlass10bfloat16_tEECI1NS_12iter_adaptorIS4_S5_EEES4_)
        /*21db8*/ 	.word	0x00000000


	//----- nvinfo : EIATTR_FRAME_SIZE
	.align		4
.L_23124:
        /*21dbc*/ 	.byte	0x04, 0x11
        /*21dbe*/ 	.short	(.L_23126 - .L_23125)
	.align		4
.L_23125:
        /*21dc0*/ 	.word	index@($_ZN7cutlass13device_kernelIN5flash19enable_sm80_to_sm89INS1_16FlashAttnBwdSm80INS1_25CollectiveMainloopBwdSm80ILi2ELi2EN4cute5tupleIJNS5_1CILi64EEENS7_ILi128EEES8_EEENS_10bfloat16_tEfNS_4arch4Sm80ELb0ELb0ELb1ELb0ELb0ELb0ELb0ELb0ELi2ELi2ELi4ELi2ELb1EEENS1_24CollectiveEpilogueBwdGQAISA_fSD_Li256ELb0ELb0EEENS1_19SingleTileSchedulerILb0ELb0ELb0ELi128EEEEEEEEEvNT_6ParamsE$_ZN4cute5tupleIJiiEEC2ERKiS3_)
        /*21dc4*/ 	.word	0x00000000


	//----- nvinfo : EIATTR_FRAME_SIZE
	.align		4
.L_23126:
        /*21dc8*/ 	.byte	0x04, 0x11
        /*21dca*/ 	.short	(.L_23128 - .L_23127)
	.align		4
.L_23127:
        /*21dcc*/ 	.word	index@($_ZN7cutlass13device_kernelIN5flash19enable_sm80_to_sm89INS1_16FlashAttnBwdSm80INS1_25CollectiveMainloopBwdSm80ILi2ELi2EN4cute5tupleIJNS5_1CILi64EEENS7_ILi128EEES8_EEENS_10bfloat16_tEfNS_4arch4Sm80ELb0ELb0ELb1ELb0ELb0ELb0ELb0ELb0ELi2ELi2ELi4ELi2ELb1EEENS1_24CollectiveEpilogueBwdGQAISA_fSD_Li256ELb0ELb0EEENS1_19SingleTileSchedulerILb0ELb0ELb0ELi128EEEEEEEEEvNT_6ParamsE$_ZN4cute5tupleIJiNS_1CILi0EEEEEC2ERKiRKS2_)
        /*21dd0*/ 	.word	0x00000000


	//----- nvinfo : EIATTR_FRAME_SIZE
	.align		4
.L_23128:
        /*21dd4*/ 	.byte	0x04, 0x11
        /*21dd6*/ 	.short	(.L_23130 - .L_23129)
	.align		4
.L_23129:
        /*21dd8*/ 	.word	index@($_ZN7cutlass13device_kernelIN5flash19enable_sm80_to_sm89INS1_16FlashAttnBwdSm80INS1_25CollectiveMainloopBwdSm80ILi2ELi2EN4cute5tupleIJNS5_1CILi64EEENS7_ILi128EEES8_EEENS_10bfloat16_tEfNS_4arch4Sm80ELb0ELb0ELb1ELb0ELb0ELb0ELb0ELb0ELi2ELi2ELi4ELi2ELb1EEENS1_24CollectiveEpilogueBwdGQAISA_fSD_Li256ELb0ELb0EEENS1_19SingleTileSchedulerILb0ELb0ELb0ELi128EEEEEEEEEvNT_6ParamsE$_ZN4cute5tupleIJiEEC2ERKi)
        /*21ddc*/ 	.word	0x00000000


	//----- nvinfo : EIATTR_FRAME_SIZE
	.align		4
.L_23130:
        /*21de0*/ 	.byte	0x04, 0x11
        /*21de2*/ 	.short	(.L_23132 - .L_23131)
	.align		4
.L_23131:
        /*21de4*/ 	.word	index@($_ZN7cutlass13device_kernelIN5flash19enable_sm80_to_sm89INS1_16FlashAttnBwdSm80INS1_25CollectiveMainloopBwdSm80ILi2ELi2EN4cute5tupleIJNS5_1CILi64EEENS7_ILi128EEES8_EEENS_10bfloat16_tEfNS_4arch4Sm80ELb0ELb0ELb1ELb0ELb0ELb0ELb0ELb0ELi2ELi2ELi4ELi2ELb1EEENS1_24CollectiveEpilogueBwdGQAISA_fSD_Li256ELb0ELb0EEENS1_19SingleTileSchedulerILb0ELb0ELb0ELi128EEEEEEEEEvNT_6ParamsE$_ZN4cute5tupleIJNS_1CILi0EEEiiiEEC2ERKS2_RKiS7_S7_)
        /*21de8*/ 	.word	0x00000000


	//----- nvinfo : EIATTR_FRAME_SIZE
	.align		4
.L_23132:
        /*21dec*/ 	.byte	0x04, 0x11
        /*21dee*/ 	.short	(.L_23134 - .L_23133)
	.align		4
.L_23133:
        /*21df0*/ 	.word	index@($_ZN7cutlass13device_kernelIN5flash19enable_sm80_to_sm89INS1_16FlashAttnBwdSm80INS1_25CollectiveMainloopBwdSm80ILi2ELi2EN4cute5tupleIJNS5_1CILi64EEENS7_ILi128EEES8_EEENS_10bfloat16_tEfNS_4arch4Sm80ELb0ELb0ELb1ELb0ELb0ELb0ELb0ELb0ELi2ELi2ELi4ELi2ELb1EEENS1_24CollectiveEpilogueBwdGQAISA_fSD_Li256ELb0ELb0EEENS1_19SingleTileSchedulerILb0ELb0ELb0ELi128EEEEEEEEEvNT_6ParamsE$_ZN4cute5tupleIJNS_1CILi0EEEiEEC2ERKS2_RKi)
        /*21df4*/ 	.word	0x00000000


	//----- nvinfo : EIATTR_FRAME_SIZE
	.align		4
.L_23134:
        /*21df8*/ 	.byte	0x04, 0x11
        /*21dfa*/ 	.short	(.L_23136 - .L_23135)
	.align		4
.L_23135:
        /*21dfc*/ 	.word	index@($_ZN7cutlass13device_kernelIN5flash19enable_sm80_to_sm89INS1_16FlashAttnBwdSm80INS1_25CollectiveMainloopBwdSm80ILi2ELi2EN4cute5tupleIJNS5_1CILi64EEENS7_ILi128EEES8_EEENS_10bfloat16_tEfNS_4arch4Sm80ELb0ELb0ELb1ELb0ELb0ELb0ELb0ELb0ELi2ELi2ELi4ELi2ELb1EEENS1_24CollectiveEpilogueBwdGQAISA_fSD_Li256ELb0ELb0EEENS1_19SingleTileSchedulerILb0ELb0ELb0ELi128EEEEEEEEEvNT_6ParamsE$_ZN4cute5tupleIJNS_1CILi0EEES2_iiEEC2ERKS2_S5_RKiS7_)
        /*21e00*/ 	.word	0x00000000


	//----- nvinfo : EIATTR_FRAME_SIZE
	.align		4
.L_23136:
        /*21e04*/ 	.byte	0x04, 0x11
        /*21e06*/ 	.short	(.L_23138 - .L_23137)
	.align		4
.L_23137:
        /*21e08*/ 	.word	index@($_ZN7cutlass13device_kernelIN5flash19enable_sm80_to_sm89INS1_16FlashAttnBwdSm80INS1_25CollectiveMainloopBwdSm80ILi2ELi2EN4cute5tupleIJNS5_1CILi64EEENS7_ILi128EEES8_EEENS_10bfloat16_tEfNS_4arch4Sm80ELb0ELb0ELb1ELb0ELb0ELb0ELb0ELb0ELi2ELi2ELi4ELi2ELb1EEENS1_24CollectiveEpilogueBwdGQAISA_fSD_Li256ELb0ELb0EEENS1_19SingleTileSchedulerILb0ELb0ELb0ELi128EEEEEEEEEvNT_6ParamsE$_ZN4cute5tupleIJNS_1CILi0EEES2_iEEC2ERKS2_S5_RKi)
        /*21e0c*/ 	.word	0x00000000


	//----- nvinfo : EIATTR_FRAME_SIZE
	.align		4
.L_23138:
        /*21e10*/ 	.byte	0x04, 0x11
        /*21e12*/ 	.short	(.L_23140 - .L_23139)
	.align		4
.L_23139:
        /*21e14*/ 	.word	index@($_ZN7cutlass13device_kernelIN5flash19enable_sm80_to_sm89INS1_16FlashAttnBwdSm80INS1_25CollectiveMainloopBwdSm80ILi2ELi2EN4cute5tupleIJNS5_1CILi64EEENS7_ILi128EEES8_EEENS_10bfloat16_tEfNS_4arch4Sm80ELb0ELb0ELb1ELb0ELb0ELb0ELb0ELb0ELi2ELi2ELi4ELi2ELb1EEENS1_24CollectiveEpilogueBwdGQAISA_fSD_Li256ELb0ELb0EEENS1_19SingleTileSchedulerILb0ELb0ELb0ELi128EEEEEEEEEvNT_6ParamsE$_ZN4cute5tupleIJNS_1CILi0EEES2_S2_iEEC2ERKS2_S5_S5_RKi)
        /*21e18*/ 	.word	0x00000000


	//----- nvinfo : EIATTR_FRAME_SIZE
	.align		4
.L_23140:
        /*21e1c*/ 	.byte	0x04, 0x11
        /*21e1e*/ 	.short	(.L_23142 - .L_23141)
	.align		4
.L_23141:
        /*21e20*/ 	.word	index@($_ZN7cutlass13device_kernelIN5flash19enable_sm80_to_sm89INS1_16FlashAttnBwdSm80INS1_25CollectiveMainloopBwdSm80ILi2ELi2EN4cute5tupleIJNS5_1CILi64EEENS7_ILi128EEES8_EEENS_10bfloat16_tEfNS_4arch4Sm80ELb0ELb0ELb1ELb0ELb0ELb0ELb0ELb0ELi2ELi2ELi4ELi2ELb1EEENS1_24CollectiveEpilogueBwdGQAISA_fSD_Li256ELb0ELb0EEENS1_19SingleTileSchedulerILb0ELb0ELb0ELi128EEEEEEEEEvNT_6ParamsE$_ZN4cute5tupleIJNS_15ArithmeticTupleIJiiEEEiiiEEC2ERKS2_RKiS7_S7_)
        /*21e24*/ 	.word	0x00000000


	//----- nvinfo : EIATTR_FRAME_SIZE
	.align		4
.L_23142:
        /*21e28*/ 	.byte	0x04, 0x11
        /*21e2a*/ 	.short	(.L_23144 - .L_23143)
	.align		4
.L_23143:
        /*21e2c*/ 	.word	index@($_ZN7cutlass13device_kernelIN5flash19enable_sm80_to_sm89INS1_16FlashAttnBwdSm80INS1_25CollectiveMainloopBwdSm80ILi2ELi2EN4cute5tupleIJNS5_1CILi64EEENS7_ILi128EEES8_EEENS_10bfloat16_tEfNS_4arch4Sm80ELb0ELb0ELb1ELb0ELb0ELb0ELb0ELb0ELi2ELi2ELi4ELi2ELb1EEENS1_24CollectiveEpilogueBwdGQAISA_fSD_Li256ELb0ELb0EEENS1_19SingleTileSchedulerILb0ELb0ELb0ELi128EEEEEEEEEvNT_6ParamsE$_ZN4cute5tupleIJNS_15ArithmeticTupleIJiiEEEEEC2ERKS2_)
        /*21e30*/ 	.word	0x00000000


	//----- nvinfo : EIATTR_FRAME_SIZE
	.align		4
.L_23144:
        /*21e34*/ 	.byte	0x04, 0x11
        /*21e36*/ 	.short	(.L_23146 - .L_23145)
	.align		4
.L_23145:
        /*21e38*/ 	.word	index@($_ZN7cutlass13device_kernelIN5flash19enable_sm80_to_sm89INS1_16FlashAttnBwdSm80INS1_25CollectiveMainloopBwdSm80ILi2ELi2EN4cute5tupleIJNS5_1CILi64EEENS7_ILi128EEES8_EEENS_10bfloat16_tEfNS_4arch4Sm80ELb0ELb0ELb1ELb0ELb0ELb0ELb0ELb0ELi2ELi2ELi4ELi2ELb1EEENS1_24CollectiveEpilogueBwdGQAISA_fSD_Li256ELb0ELb0EEENS1_19SingleTileSchedulerILb0ELb0ELb0ELi128EEEEEEEEEvNT_6ParamsE$_ZN4cute5tupleIJNS_15ArithmeticTupleIJiEEEEEC2ERKS2_)
        /*21e3c*/ 	.word	0x00000000


	//----- nvinfo : EIATTR_FRAME_SIZE
	.align		4
.L_23146:
        /*21e40*/ 	.byte	0x04, 0x11
        /*21e42*/ 	.short	(.L_23148 - .L_23147)
	.align		4
.L_23147:
        /*21e44*/ 	.word	index@($_ZN7cutlass13device_kernelIN5flash19enable_sm80_to_sm89INS1_16FlashAttnBwdSm80INS1_25CollectiveMainloopBwdSm80ILi2ELi2EN4cute5tupleIJNS5_1CILi64EEENS7_ILi128EEES8_EEENS_10bfloat16_tEfNS_4arch4Sm80ELb0ELb0ELb1ELb0ELb0ELb0ELb0ELb0ELi2ELi2ELi4ELi2ELb1EEENS1_24CollectiveEpilogueBwdGQAISA_fSD_Li256ELb0ELb0EEENS1_19SingleTileSchedulerILb0ELb0ELb0ELi128EEEEEEEEEvNT_6ParamsE$_ZN4cute5tupleIJNS_15ArithmeticTupleIJNS_1CILi0EEEiEEEEEC2ERKS4_)
        /*21e48*/ 	.word	0x00000000


	//----- nvinfo : EIATTR_FRAME_SIZE
	.align		4
.L_23148:
        /*21e4c*/ 	.byte	0x04, 0x11
        /*21e4e*/ 	.short	(.L_23150 - .L_23149)
	.align		4
.L_23149:
        /*21e50*/ 	.word	index@($_ZN7cutlass13device_kernelIN5flash19enable_sm80_to_sm89INS1_16FlashAttnBwdSm80INS1_25CollectiveMainloopBwdSm80ILi2ELi2EN4cute5tupleIJNS5_1CILi64EEENS7_ILi128EEES8_EEENS_10bfloat16_tEfNS_4arch4Sm80ELb0ELb0ELb1ELb0ELb0ELb0ELb0ELb0ELi2ELi2ELi4ELi2ELb1EEENS1_24CollectiveEpilogueBwdGQAISA_fSD_Li256ELb0ELb0EEENS1_19SingleTileSchedulerILb0ELb0ELb0ELi128EEEEEEEEEvNT_6ParamsE$_ZN4cute5tupleIJNS0_IJNS0_IJNS_1CILi8EEENS1_ILi1EEEEEENS1_ILi2EEES3_EEENS0_IJNS0_IJS3_NS1_ILi0EEEEEElS7_EEEEEC2ERKS6_RKS9_)
        /*21e54*/ 	.word	0x00000000


	//----- nvinfo : EIATTR_FRAME_SIZE
	.align		4
.L_23150:
        /*21e58*/ 	.byte	0x04, 0x11
        /*21e5a*/ 	.short	(.L_23152 - .L_23151)
	.align		4
.L_23151:
        /*21e5c*/ 	.word	index@($_ZN7cutlass13device_kernelIN5flash19enable_sm80_to_sm89INS1_16FlashAttnBwdSm80INS1_25CollectiveMainloopBwdSm80ILi2ELi2EN4cute5tupleIJNS5_1CILi64EEENS7_ILi128EEES8_EEENS_10bfloat16_tEfNS_4arch4Sm80ELb0ELb0ELb1ELb0ELb0ELb0ELb0ELb0ELi2ELi2ELi4ELi2ELb1EEENS1_24CollectiveEpilogueBwdGQAISA_fSD_Li256ELb0ELb0EEENS1_19SingleTileSchedulerILb0ELb0ELb0ELi128EEEEEEEEEvNT_6ParamsE$_ZN4cute3eso3ESOILb1ELb0EJNS_6LayoutINS_5tupleIJNS3_IJNS_1CILi8EEENS4_ILi1EEEEEENS4_ILi2EEES6_EEENS3_IJNS3_IJS6_NS4_ILi0EEEEEENS4_ILi2048EEESA_EEEEEiEEC2ERKSE_RKi)
        /*21e60*/ 	.word	0x00000000


	//----- nvinfo : EIATTR_FRAME_SIZE
	.align		4
.L_23152:
        /*21e64*/ 	.byte	0x04, 0x11
        /*21e66*/ 	.short	(.L_23154 - .L_23153)
	.align		4
.L_23153:
        /*21e68*/ 	.word	index@($_ZN7cutlass13device_kernelIN5flash19enable_sm80_to_sm89INS1_16FlashAttnBwdSm80INS1_25CollectiveMainloopBwdSm80ILi2ELi2EN4cute5tupleIJNS5_1CILi64EEENS7_ILi128EEES8_EEENS_10bfloat16_tEfNS_4arch4Sm80ELb0ELb0ELb1ELb0ELb0ELb0ELb0ELb0ELi2ELi2ELi4ELi2ELb1EEENS1_24CollectiveEpilogueBwdGQAISA_fSD_Li256ELb0ELb0EEENS1_19SingleTileSchedulerILb0ELb0ELb0ELi128EEEEEEEEEvNT_6ParamsE$_ZN4cute3eso3ESOILb1ELb0EJNS_6LayoutINS_5tupleIJNS3_IJNS_1CILi8EEENS4_ILi1EEEEEENS4_ILi2EEES6_EEENS3_IJNS3_IJS6_NS4_ILi0EEEEEENS4_ILi2048EEESA_EEEEENS_10ViewEngineINS_8smem_ptrIPN7cutlass10bfloat16_tEEEEEEEC2ERKSE_RKSL_)
        /*21e6c*/ 	.word	0x00000000


	//----- nvinfo : EIATTR_FRAME_SIZE
	.align		4
.L_23154:
        /*21e70*/ 	.byte	0x04, 0x11
        /*21e72*/ 	.short	(.L_23156 - .L_23155)
	.align		4
.L_23155:
        /*21e74*/ 	.word	index@($_ZN7cutlass13device_kernelIN5flash19enable_sm80_to_sm89INS1_16FlashAttnBwdSm80INS1_25CollectiveMainloopBwdSm80ILi2ELi2EN4cute5tupleIJNS5_1CILi64EEENS7_ILi128EEES8_EEENS_10bfloat16_tEfNS_4arch4Sm80ELb0ELb0ELb1ELb0ELb0ELb0ELb0ELb0ELi2ELi2ELi4ELi2ELb1EEENS1_24CollectiveEpilogueBwdGQAISA_fSD_Li256ELb0ELb0EEENS1_19SingleTileSchedulerILb0ELb0ELb0ELi128EEEEEEEEEvNT_6ParamsE$_ZN4cute3eso3ESOILb1ELb0EJNS_6LayoutINS_5tupleIJNS3_IJNS_1CILi8EEENS4_ILi1EEEEEEEEENS3_IJNS3_IJS6_NS4_ILi0EEEEEEEEEEElEEC2ERKSC_RKl)
        /*21e78*/ 	.word	0x00000000


	//----- nvinfo : EIATTR_FRAME_SIZE
	.align		4
.L_23156:
        /*21e7c*/ 	.byte	0x04, 0x11
        /*21e7e*/ 	.short	(.L_23158 - .L_23157)
	.align		4
.L_23157:
        /*21e80*/ 	.word	index@($_ZN7cutlass13device_kernelIN5flash19enable_sm80_to_sm89INS1_16FlashAttnBwdSm80INS1_25CollectiveMainloopBwdSm80ILi2ELi2EN4cute5tupleIJNS5_1CILi64EEENS7_ILi128EEES8_EEENS_10bfloat16_tEfNS_4arch4Sm80ELb0ELb0ELb1ELb0ELb0ELb0ELb0ELb0ELi2ELi2ELi4ELi2ELb1EEENS1_24CollectiveEpilogueBwdGQAISA_fSD_Li256ELb0ELb0EEENS1_19SingleTileSchedulerILb0ELb0ELb0ELi128EEEEEEEEEvNT_6ParamsE$_ZN4cute3eso3ESOILb1ELb0EJNS_6LayoutINS_5tupleIJNS3_IJNS_1CILi8EEENS4_ILi1EEEEEEEEENS3_IJNS3_IJS6_NS4_ILi0EEEEEEEEEEEiEEC2ERKSC_RKi)
        /*21e84*/ 	.word	0x00000000


	//----- nvinfo : EIATTR_FRAME_SIZE
	.align		4
.L_23158:
        /*21e88*/ 	.byte	0x04, 0x11
        /*21e8a*/ 	.short	(.L_23160 - .L_23159)
	.align		4
.L_23159:
        /*21e8c*/ 	.word	index@($_ZN7cutlass13device_kernelIN5flash19enable_sm80_to_sm89INS1_16FlashAttnBwdSm80INS1_25CollectiveMainloopBwdSm80ILi2ELi2EN4cute5tupleIJNS5_1CILi64EEENS7_ILi128EEES8_EEENS_10bfloat16_tEfNS_4arch4Sm80ELb0ELb0ELb1ELb0ELb0ELb0ELb0ELb0ELi2ELi2ELi4ELi2ELb1EEENS1_24CollectiveEpilogueBwdGQAISA_fSD_Li256ELb0ELb0EEENS1_19SingleTileSchedulerILb0ELb0ELb0ELi128EEEEEEEEEvNT_6ParamsE$_ZN4cute3eso3ESOILb1ELb0EJNS_6LayoutINS_5tupleIJNS3_IJNS_1CILi8EEENS4_ILi1EEEEEEEEENS3_IJNS3_IJS6_NS4_ILi0EEEEEEEEEEENS_10ViewEngineINS_8smem_ptrIPN7cutlass10bfloat16_tEEEEEEEC2ERKSC_RKSJ_)
        /*21e90*/ 	.word	0x00000000


	//----- nvinfo : EIATTR_FRAME_SIZE
	.align		4
.L_23160:
        /*21e94*/ 	.byte	0x04, 0x11
        /*21e96*/ 	.short	(.L_23162 - .L_23161)
	.align		4
.L_23161:
        /*21e98*/ 	.word	index@($_ZN7cutlass13device_kernelIN5flash19enable_sm80_to_sm89INS1_16FlashAttnBwdSm80INS1_25CollectiveMainloopBwdSm80ILi2ELi2EN4cute5tupleIJNS5_1CILi64EEENS7_ILi128EEES8_EEENS_10bfloat16_tEfNS_4arch4Sm80ELb0ELb0ELb1ELb0ELb0ELb0ELb0ELb0ELi2ELi2ELi4ELi2ELb1EEENS1_24CollectiveEpilogueBwdGQAISA_fSD_Li256ELb0ELb0EEENS1_19SingleTileSchedulerILb0ELb0ELb0ELi128EEEEEEEEEvNT_6ParamsE$_ZN4cute3eso3ESOILb1ELb0EJNS_6LayoutINS_5tupleIJNS3_IJNS_1CILi8EEENS4_ILi1EEEEEEEEENS3_IJNS3_IJS6_NS4_ILi0EEEEEEEEEEENS_10ViewEngineINS_8gmem_ptrIPKN7cutlass10bfloat16_tEEEEEEEC2ERKSC_RKSK_)
        /*21e9c*/ 	.word	0x00000000


	//----- nvinfo : EIATTR_FRAME_SIZE
	.align		4
.L_23162:
        /*21ea0*/ 	.byte	0x04, 0x11
        /*21ea2*/ 	.short	(.L_23164 - .L_23163)
	.align		4
.L_23163:
        /*21ea4*/ 	.word	index@($_ZN7cutlass13device_kernelIN5flash19enable_sm80_to_sm89INS1_16FlashAttnBwdSm80INS1_25CollectiveMainloopBwdSm80ILi2ELi2EN4cute5tupleIJNS5_1CILi64EEENS7_ILi128EEES8_EEENS_10bfloat16_tEfNS_4arch4Sm80ELb0ELb0ELb1ELb0ELb0ELb0ELb0ELb0ELi2ELi2ELi4ELi2ELb1EEENS1_24CollectiveEpilogueBwdGQAISA_fSD_Li256ELb0ELb0EEENS1_19SingleTileSchedulerILb0ELb0ELb0ELi128EEEEEEEEEvNT_6ParamsE$_ZN4cute3eso3ESOILb1ELb0EJNS_6LayoutINS_5tupleIJNS3_IJNS_1CILi4EEENS4_ILi1EEEEEES6_EEENS3_IJNS3_IJS6_NS4_ILi0EEEEEES9_EEEEEiEEC2ERKSC_RKi)
        /*21ea8*/ 	.word	0x00000000


	//----- nvinfo : EIATTR_FRAME_SIZE
	.align		4
.L_23164:
        /*21eac*/ 	.byte	0x04, 0x11
        /*21eae*/ 	.short	(.L_23166 - .L_23165)
	.align		4
.L_23165:
        /*21eb0*/ 	.word	index@($_ZN7cutlass13device_kernelIN5flash19enable_sm80_to_sm89INS1_16FlashAttnBwdSm80INS1_25CollectiveMainloopBwdSm80ILi2ELi2EN4cute5tupleIJNS5_1CILi64EEENS7_ILi128EEES8_EEENS_10bfloat16_tEfNS_4arch4Sm80ELb0ELb0ELb1ELb0ELb0ELb0ELb0ELb0ELi2ELi2ELi4ELi2ELb1EEENS1_24CollectiveEpilogueBwdGQAISA_fSD_Li256ELb0ELb0EEENS1_19SingleTileSchedulerILb0ELb0ELb0ELi128EEEEEEEEEvNT_6ParamsE$_ZN4cute3eso3ESOILb1ELb0EJNS_6LayoutINS_5tupleIJNS3_IJNS_1CILi4EEENS4_ILi1EEEEEES6_EEENS3_IJNS3_IJS6_NS4_ILi0EEEEEES9_EEEEENS_10ViewEngineINS_8smem_ptrIPfEEEEEEC2ERKSC_RKSH_)
        /*21eb4*/ 	.word	0x00000000


	//----- nvinfo : EIATTR_FRAME_SIZE
	.align		4
.L_23166:
        /*21eb8*/ 	.byte	0x04, 0x11
        /*21eba*/ 	.short	(.L_23168 - .L_23167)
	.align		4
.L_23167:
        /*21ebc*/ 	.word	index@($_ZN7cutlass13device_kernelIN5flash19enable_sm80_to_sm89INS1_16FlashAttnBwdSm80INS1_25CollectiveMainloopBwdSm80ILi2ELi2EN4cute5tupleIJNS5_1CILi64EEENS7_ILi128EEES8_EEENS_10bfloat16_tEfNS_4arch4Sm80ELb0ELb0ELb1ELb0ELb0ELb0ELb0ELb0ELi2ELi2ELi4ELi2ELb1EEENS1_24CollectiveEpilogueBwdGQAISA_fSD_Li256ELb0ELb0EEENS1_19SingleTileSchedulerILb0ELb0ELb0ELi128EEEEEEEEEvNT_6ParamsE$_ZN4cute3eso3ESOILb1ELb0EJNS_6LayoutINS_5tupleIJNS3_IJNS_1CILi4EEENS4_ILi1EEEEEES6_EEENS3_IJNS3_IJS6_NS4_ILi0EEEEEES9_EEEEENS_10ViewEngineINS_8gmem_ptrIPKfEEEEEEC2ERKSC_RKSI_)
        /*21ec0*/ 	.word	0x00000000


	//----- nvinfo : EIATTR_FRAME_SIZE
	.align		4
.L_23168:
        /*21ec4*/ 	.byte	0x04, 0x11
        /*21ec6*/ 	.short	(.L_23170 - .L_23169)
	.align		4
.L_23169:
        /*21ec8*/ 	.word	index@($_ZN7cutlass13device_kernelIN5flash19enable_sm80_to_sm89INS1_16FlashAttnBwdSm80INS1_25CollectiveMainloopBwdSm80ILi2ELi2EN4cute5tupleIJNS5_1CILi64EEENS7_ILi128EEES8_EEENS_10bfloat16_tEfNS_4arch4Sm80ELb0ELb0ELb1ELb0ELb0ELb0ELb0ELb0ELi2ELi2ELi4ELi2ELb1EEENS1_24CollectiveEpilogueBwdGQAISA_fSD_Li256ELb0ELb0EEENS1_19SingleTileSchedulerILb0ELb0ELb0ELi128EEEEEEEEEvNT_6ParamsE$_ZN4cute3eso3ESOILb1ELb0EJNS_6LayoutINS_5tupleIJNS3_IJNS_1CILi4EEENS4_ILi1EEEEEEEEENS3_IJNS3_IJS6_NS4_ILi0EEEEEEEEEEENS_10ViewEngineINS_8smem_ptrIPfEEEEEEC2ERKSC_RKSH_)
        /*21ecc*/ 	.word	0x00000000


	//----- nvinfo : EIATTR_FRAME_SIZE
	.align		4
.L_23170:
        /*21ed0*/ 	.byte	0x04, 0x11
        /*21ed2*/ 	.short	(.L_23172 - .L_23171)
	.align		4
.L_23171:
        /*21ed4*/ 	.word	index@($_ZN7cutlass13device_kernelIN5flash19enable_sm80_to_sm89INS1_16FlashAttnBwdSm80INS1_25CollectiveMainloopBwdSm80ILi2ELi2EN4cute5tupleIJNS5_1CILi64EEENS7_ILi128EEES8_EEENS_10bfloat16_tEfNS_4arch4Sm80ELb0ELb0ELb1ELb0ELb0ELb0ELb0ELb0ELi2ELi2ELi4ELi2ELb1EEENS1_24CollectiveEpilogueBwdGQAISA_fSD_Li256ELb0ELb0EEENS1_19SingleTileSchedulerILb0ELb0ELb0ELi128EEEEEEEEEvNT_6ParamsE$_ZN4cute3eso3ESOILb1ELb0EJNS_6LayoutINS_5tupleIJNS3_IJNS_1CILi4EEENS4_ILi1EEEEEEEEENS3_IJNS3_IJS6_NS4_ILi0EEEEEEEEEEENS_10ViewEngineINS_8gmem_ptrIPKfEEEEEEC2ERKSC_RKSI_)
        /*21ed8*/ 	.word	0x00000000


	//----- nvinfo : EIATTR_FRAME_SIZE
	.align		4
.L_23172:
        /*21edc*/ 	.byte	0x04, 0x11
        /*21ede*/ 	.short	(.L_23174 - .L_23173)
	.align		4
.L_23173:
        /*21ee0*/ 	.word	index@($_ZN7cutlass13device_kernelIN5flash19enable_sm80_to_sm89INS1_16FlashAttnBwdSm80INS1_25CollectiveMainloopBwdSm80ILi2ELi2EN4cute5tupleIJNS5_1CILi64EEENS7_ILi128EEES8_EEENS_10bfloat16_tEfNS_4arch4Sm80ELb0ELb0ELb1ELb0ELb0ELb0ELb0ELb0ELi2ELi2ELi4ELi2ELb1EEENS1_24CollectiveEpilogueBwdGQAISA_fSD_Li256ELb0ELb0EEENS1_19SingleTileSchedulerILb0ELb0ELb0ELi128EEEEEEEEEvNT_6ParamsE$_ZN4cute3eso3ESOILb1ELb0EJNS_6LayoutINS_5tupleIJNS3_IJNS_1CILi1EEES5_EEEEEENS3_IJNS3_IJS5_NS4_ILi0EEEEEEEEEEENS_10ViewEngineINS_8smem_ptrIPN7cutlass9uint128_tEEEEEEEC2ERKSB_RKSI_)
        /*21ee4*/ 	.word	0x00000000


	//----- nvinfo : EIATTR_FRAME_SIZE
	.align		4
.L_23174:
        /*21ee8*/ 	.byte	0x04, 0x11
        /*21eea*/ 	.short	(.L_23176 - .L_23175)
	.align		4
.L_23175:
        /*21eec*/ 	.word	index@($_ZN7cutlass13device_kernelIN5flash19enable_sm80_to_sm89INS1_16FlashAttnBwdSm80INS1_25CollectiveMainloopBwdSm80ILi2ELi2EN4cute5tupleIJNS5_1CILi64EEENS7_ILi128EEES8_EEENS_10bfloat16_tEfNS_4arch4Sm80ELb0ELb0ELb1ELb0ELb0ELb0ELb0ELb0ELi2ELi2ELi4ELi2ELb1EEENS1_24CollectiveEpilogueBwdGQAISA_fSD_Li256ELb0ELb0EEENS1_19SingleTileSchedulerILb0ELb0ELb0ELi128EEEEEEEEEvNT_6ParamsE$_ZN4cute3eso3ESOILb1ELb0EJNS_6LayoutINS_5tupleIJNS3_IJNS_1CILi1EEES5_EEEEEENS3_IJNS3_IJS5_NS4_ILi0EEEEEEEEEEENS_10ViewEngineINS_8gmem_ptrIPKN7cutlass9uint128_tEEEEEEEC2ERKSB_RKSJ_)
        /*21ef0*/ 	.word	0x00000000


	//----- nvinfo : EIATTR_FRAME_SIZE
	.align		4
.L_23176:
        /*21ef4*/ 	.byte	0x04, 0x11
        /*21ef6*/ 	.short	(.L_23178 - .L_23177)
	.align		4
.L_23177:
        /*21ef8*/ 	.word	index@($_ZN7cutlass13device_kernelIN5flash19enable_sm80_to_sm89INS1_16FlashAttnBwdSm80INS1_25CollectiveMainloopBwdSm80ILi2ELi2EN4cute5tupleIJNS5_1CILi64EEENS7_ILi128EEES8_EEENS_10bfloat16_tEfNS_4arch4Sm80ELb0ELb0ELb1ELb0ELb0ELb0ELb0ELb0ELi2ELi2ELi4ELi2ELb1EEENS1_24CollectiveEpilogueBwdGQAISA_fSD_Li256ELb0ELb0EEENS1_19SingleTileSchedulerILb0ELb0ELb0ELi128EEEEEEEEEvNT_6ParamsE$_ZN4cute3eso3ESOILb1ELb0EJNS_5tupleIJNS_1CILi1EEENS3_ILi0EEEEEElS5_EEC2ERKS6_RKlRKS5_)
        /*21efc*/ 	.word	0x00000000


	//----- nvinfo : EIATTR_FRAME_SIZE
	.align		4
.L_23178:
        /*21f00*/ 	.byte	0x04, 0x11
        /*21f02*/ 	.short	(.L_23180 - .L_23179)
	.align		4
.L_23179:
        /*21f04*/ 	.word	index@($_ZN7cutlass13device_kernelIN5flash19enable_sm80_to_sm89INS1_16FlashAttnBwdSm80INS1_25CollectiveMainloopBwdSm80ILi2ELi2EN4cute5tupleIJNS5_1CILi64EEENS7_ILi128EEES8_EEENS_10bfloat16_tEfNS_4arch4Sm80ELb0ELb0ELb1ELb0ELb0ELb0ELb0ELb0ELi2ELi2ELi4ELi2ELb1EEENS1_24CollectiveEpilogueBwdGQAISA_fSD_Li256ELb0ELb0EEENS1_19SingleTileSchedulerILb0ELb0ELb0ELi128EEEEEEEEEvNT_6ParamsE$_ZN4cute3eso3ESOILb1ELb0EJNS_5tupleIJNS2_IJNS_1CILi8EEENS3_ILi1EEEEEENS3_ILi2EEES5_EEENS2_IJNS2_IJS5_NS3_ILi0EEEEEElS9_EEEEEC2ERKS8_RKSB_)
        /*21f08*/ 	.word	0x00000000


	//----- nvinfo : EIATTR_FRAME_SIZE
	.align		4
.L_23180:
        /*21f0c*/ 	.byte	0x04, 0x11
        /*21f0e*/ 	.short	(.L_23182 - .L_23181)
	.align		4
.L_23181:
        /*21f10*/ 	.word	index@($_ZN7cutlass13device_kernelIN5flash19enable_sm80_to_sm89INS1_16FlashAttnBwdSm80INS1_25CollectiveMainloopBwdSm80ILi2ELi2EN4cute5tupleIJNS5_1CILi64EEENS7_ILi128EEES8_EEENS_10bfloat16_tEfNS_4arch4Sm80ELb0ELb0ELb1ELb0ELb0ELb0ELb0ELb0ELi2ELi2ELi4ELi2ELb1EEENS1_24CollectiveEpilogueBwdGQAISA_fSD_Li256ELb0ELb0EEENS1_19SingleTileSchedulerILb0ELb0ELb0ELi128EEEEEEEEEvNT_6ParamsE$_ZN4cute3eso3ESOILb1ELb0EJNS_1CILi0EEEiiiEEC2ERKS3_RKiS8_S8_)
        /*21f14*/ 	.word	0x00000000


	//----- nvinfo : EIATTR_FRAME_SIZE
	.align		4
.L_23182:
        /*21f18*/ 	.byte	0x04, 0x11
        /*21f1a*/ 	.short	(.L_23184 - .L_23183)
	.align		4
.L_23183:
        /*21f1c*/ 	.word	index@($_ZN7cutlass13device_kernelIN5flash19enable_sm80_to_sm89INS1_16FlashAttnBwdSm80INS1_25CollectiveMainloopBwdSm80ILi2ELi2EN4cute5tupleIJNS5_1CILi64EEENS7_ILi128EEES8_EEENS_10bfloat16_tEfNS_4arch4Sm80ELb0ELb0ELb1ELb0ELb0ELb0ELb0ELb0ELi2ELi2ELi4ELi2ELb1EEENS1_24CollectiveEpilogueBwdGQAISA_fSD_Li256ELb0ELb0EEENS1_19SingleTileSchedulerILb0ELb0ELb0ELi128EEEEEEEEEvNT_6ParamsE$_ZN4cute3eso3ESOILb1ELb0EJNS_1CILi0EEEiS3_S3_EEC2ERKS3_RKiS6_S6_)
        /*21f20*/ 	.word	0x00000000


	//----- nvinfo : EIATTR_FRAME_SIZE
	.align		4
.L_23184:
        /*21f24*/ 	.byte	0x04, 0x11
        /*21f26*/ 	.short	(.L_23186 - .L_23185)
	.align		4
.L_23185:
        /*21f28*/ 	.word	index@($_ZN7cutlass13device_kernelIN5flash19enable_sm80_to_sm89INS1_16FlashAttnBwdSm80INS1_25CollectiveMainloopBwdSm80ILi2ELi2EN4cute5tupleIJNS5_1CILi64EEENS7_ILi128EEES8_EEENS_10bfloat16_tEfNS_4arch4Sm80ELb0ELb0ELb1ELb0ELb0ELb0ELb0ELb0ELi2ELi2ELi4ELi2ELb1EEENS1_24CollectiveEpilogueBwdGQAISA_fSD_Li256ELb0ELb0EEENS1_19SingleTileSchedulerILb0ELb0ELb0ELi128EEEEEEEEEvNT_6ParamsE$_ZN4cute3eso3ESOILb1ELb0EJNS_1CILi0EEEiS3_EEC2ERKS3_RKiS6_)
        /*21f2c*/ 	.word	0x00000000


	//----- nvinfo : EIATTR_FRAME_SIZE
	.align		4
.L_23186:
        /*21f30*/ 	.byte	0x04, 0x11
        /*21f32*/ 	.short	(.L_23188 - .L_23187)
	.align		4
.L_23187:
        /*21f34*/ 	.word	index@($_ZN7cutlass13device_kernelIN5flash19enable_sm80_to_sm89INS1_16FlashAttnBwdSm80INS1_25CollectiveMainloopBwdSm80ILi2ELi2EN4cute5tupleIJNS5_1CILi64EEENS7_ILi128EEES8_EEENS_10bfloat16_tEfNS_4arch4Sm80ELb0ELb0ELb1ELb0ELb0ELb0ELb0ELb0ELi2ELi2ELi4ELi2ELb1EEENS1_24CollectiveEpilogueBwdGQAISA_fSD_Li256ELb0ELb0EEENS1_19SingleTileSchedulerILb0ELb0ELb0ELi128EEEEEEEEEvNT_6ParamsE$_ZN4cute3eso3ESOILb1ELb0EJNS_1CILi0EEEiEEC2ERKS3_RKi)
        /*21f38*/ 	.word	0x00000000


	//----- nvinfo : EIATTR_FRAME_SIZE
	.align		4
.L_23188:
        /*21f3c*/ 	.byte	0x04, 0x11
        /*21f3e*/ 	.short	(.L_23190 - .L_23189)
	.align		4
.L_23189:
        /*21f40*/ 	.word	index@($_ZN7cutlass13device_kernelIN5flash19enable_sm80_to_sm89INS1_16FlashAttnBwdSm80INS1_25CollectiveMainloopBwdSm80ILi2ELi2EN4cute5tupleIJNS5_1CILi64EEENS7_ILi128EEES8_EEENS_10bfloat16_tEfNS_4arch4Sm80ELb0ELb0ELb1ELb0ELb0ELb0ELb0ELb0ELi2ELi2ELi4ELi2ELb1EEENS1_24CollectiveEpilogueBwdGQAISA_fSD_Li256ELb0ELb0EEENS1_19SingleTileSchedulerILb0ELb0ELb0ELi128EEEEEEEEEvNT_6ParamsE$_ZN4cute3eso3ESOILb1ELb0EJNS_1CILi0EEES3_iiEEC2ERKS3_S6_RKiS8_)
        /*21f44*/ 	.word	0x00000000


	//----- nvinfo : EIATTR_FRAME_SIZE
	.align		4
.L_23190:
        /*21f48*/ 	.byte	0x04, 0x11
        /*21f4a*/ 	.short	(.L_23192 - .L_23191)
	.align		4
.L_23191:
        /*21f4c*/ 	.word	index@($_ZN7cutlass13device_kernelIN5flash19enable_sm80_to_sm89INS1_16FlashAttnBwdSm80INS1_25CollectiveMainloopBwdSm80ILi2ELi2EN4cute5tupleIJNS5_1CILi64EEENS7_ILi128EEES8_EEENS_10bfloat16_tEfNS_4arch4Sm80ELb0ELb0ELb1ELb0ELb0ELb0ELb0ELb0ELi2ELi2ELi4ELi2ELb1EEENS1_24CollectiveEpilogueBwdGQAISA_fSD_Li256ELb0ELb0EEENS1_19SingleTileSchedulerILb0ELb0ELb0ELi128EEEEEEEEEvNT_6ParamsE$_ZN4cute3eso3ESOILb1ELb0EJNS_1CILi0EEES3_iS3_EEC2ERKS3_S6_RKiS6_)
        /*21f50*/ 	.word	0x00000000


	//----- nvinfo : EIATTR_FRAME_SIZE
	.align		4
.L_23192:
        /*21f54*/ 	.byte	0x04, 0x11
        /*21f56*/ 	.short	(.L_23194 - .L_23193)
	.align		4
.L_23193:
        /*21f58*/ 	.word	index@($_ZN7cutlass13device_kernelIN5flash19enable_sm80_to_sm89INS1_16FlashAttnBwdSm80INS1_25CollectiveMainloopBwdSm80ILi2ELi2EN4cute5tupleIJNS5_1CILi64EEENS7_ILi128EEES8_EEENS_10bfloat16_tEfNS_4arch4Sm80ELb0ELb0ELb1ELb0ELb0ELb0ELb0ELb0ELi2ELi2ELi4ELi2ELb1EEENS1_24CollectiveEpilogueBwdGQAISA_fSD_Li256ELb0ELb0EEENS1_19SingleTileSchedulerILb0ELb0ELb0ELi128EEEEEEEEEvNT_6ParamsE$_ZN4cute3eso3ESOILb1ELb0EJNS_1CILi0EEES3_iEEC2ERKS3_S6_RKi)
        /*21f5c*/ 	.word	0x00000000


	//----- nvinfo : EIATTR_FRAME_SIZE
	.align		4
.L_23194:
        /*21f60*/ 	.byte	0x04, 0x11
        /*21f62*/ 	.short	(.L_23196 - .L_23195)
	.align		4
.L_23195:
        /*21f64*/ 	.word	index@($_ZN7cutlass13device_kernelIN5flash19enable_sm80_to_sm89INS1_16FlashAttnBwdSm80INS1_25CollectiveMainloopBwdSm80ILi2ELi2EN4cute5tupleIJNS5_1CILi64EEENS7_ILi128EEES8_EEENS_10bfloat16_tEfNS_4arch4Sm80ELb0ELb0ELb1ELb0ELb0ELb0ELb0ELb0ELi2ELi2ELi4ELi2ELb1EEENS1_24CollectiveEpilogueBwdGQAISA_fSD_Li256ELb0ELb0EEENS1_19SingleTileSchedulerILb0ELb0ELb0ELi128EEEEEEEEEvNT_6ParamsE$_ZN4cute3eso3ESOILb1ELb0EJNS_1CILi0EEES3_S3_iEEC2ERKS3_S6_S6_RKi)
        /*21f68*/ 	.word	0x00000000


	//----- nvinfo : EIATTR_FRAME_SIZE
	.align		4
.L_23196:
        /*21f6c*/ 	.byte	0x04, 0x11
        /*21f6e*/ 	.short	(.L_23198 - .L_23197)
	.align		4
.L_23197:
        /*21f70*/ 	.word	index@($_ZN7cutlass13device_kernelIN5flash19enable_sm80_to_sm89INS1_16FlashAttnBwdSm80INS1_25CollectiveMainloopBwdSm80ILi2ELi2EN4cute5tupleIJNS5_1CILi64EEENS7_ILi128EEES8_EEENS_10bfloat16_tEfNS_4arch4Sm80ELb0ELb0ELb1ELb0ELb0ELb0ELb0ELb0ELi2ELi2ELi4ELi2ELb1EEENS1_24CollectiveEpilogueBwdGQAISA_fSD_Li256ELb0ELb0EEENS1_19SingleTileSchedulerILb0ELb0ELb0ELi128EEEEEEEEEvNT_6ParamsE$_ZN4cute3eso3ESOILb1ELb0EJNS_10UnderscoreEiiEEC2ERKS2_RKiS7_)
        /*21f74*/ 	.word	0x00000000


	//----- nvinfo : EIATTR_FRAME_SIZE
	.align		4
.L_23198:
        /*21f78*/ 	.byte	0x04, 0x11
        /*21f7a*/ 	.short	(.L_23200 - .L_23199)
	.align		4
.L_23199:
        /*21f7c*/ 	.word	index@($_ZN7cutlass13device_kernelIN5flash19enable_sm80_to_sm89INS1_16FlashAttnBwdSm80INS1_25CollectiveMainloopBwdSm80ILi2ELi2EN4cute5tupleIJNS5_1CILi64EEENS7_ILi128EEES8_EEENS_10bfloat16_tEfNS_4arch4Sm80ELb0ELb0ELb1ELb0ELb0ELb0ELb0ELb0ELi2ELi2ELi4ELi2ELb1EEENS1_24CollectiveEpilogueBwdGQAISA_fSD_Li256ELb0ELb0EEENS1_19SingleTileSchedulerILb0ELb0ELb0ELi128EEEEEEEEEvNT_6ParamsE$_ZN4cute3eso3ESOILb1ELb0EJNS_10UnderscoreEiEEC2ERKS2_RKi)
        /*21f80*/ 	.word	0x00000000


	//----- nvinfo : EIATTR_FRAME_SIZE
	.align		4
.L_23200:
        /*21f84*/ 	.byte	0x04, 0x11
        /*21f86*/ 	.short	(.L_23202 - .L_23201)
	.align		4
.L_23201:
        /*21f88*/ 	.word	index@($_ZN7cutlass13device_kernelIN5flash19enable_sm80_to_sm89INS1_16FlashAttnBwdSm80INS1_25CollectiveMainloopBwdSm80ILi2ELi2EN4cute5tupleIJNS5_1CILi64EEENS7_ILi128EEES8_EEENS_10bfloat16_tEfNS_4arch4Sm80ELb0ELb0ELb1ELb0ELb0ELb0ELb0ELb0ELi2ELi2ELi4ELi2ELb1EEENS1_24CollectiveEpilogueBwdGQAISA_fSD_Li256ELb0ELb0EEENS1_19SingleTileSchedulerILb0ELb0ELb0ELi128EEEEEEEEEvNT_6ParamsE$_ZN4cute3eso3ESOILb1ELb0EJNS_10UnderscoreES2_iEEC2ERKS2_S5_RKi)
        /*21f8c*/ 	.word	0x00000000


	//----- nvinfo : EIATTR_FRAME_SIZE
	.align		4
.L_23202:
        /*21f90*/ 	.byte	0x04, 0x11
        /*21f92*/ 	.short	(.L_23204 - .L_23203)
	.align		4
.L_23203:
        /*21f94*/ 	.word	index@($_ZN7cutlass13device_kernelIN5flash19enable_sm80_to_sm89INS1_16FlashAttnBwdSm80INS1_25CollectiveMainloopBwdSm80ILi2ELi2EN4cute5tupleIJNS5_1CILi64EEENS7_ILi128EEES8_EEENS_10bfloat16_tEfNS_4arch4Sm80ELb0ELb0ELb1ELb0ELb0ELb0ELb0ELb0ELi2ELi2ELi4ELi2ELb1EEENS1_24CollectiveEpilogueBwdGQAISA_fSD_Li256ELb0ELb0EEENS1_19SingleTileSchedulerILb0ELb0ELb0ELi128EEEEEEEEEvNT_6ParamsE$_ZN4cute3eso3ESOILb1ELb0EJNS_10UnderscoreES2_S2_iEEC2ERKS2_S5_S5_RKi)
        /*21f98*/ 	.word	0x00000000


	//----- nvinfo : EIATTR_FRAME_SIZE
	.align		4
.L_23204:
        /*21f9c*/ 	.byte	0x04, 0x11
        /*21f9e*/ 	.short	(.L_23206 - .L_23205)
	.align		4
.L_23205:
        /*21fa0*/ 	.word	index@($_ZN7cutlass13device_kernelIN5flash19enable_sm80_to_sm89INS1_16FlashAttnBwdSm80INS1_25CollectiveMainloopBwdSm80ILi2ELi2EN4cute5tupleIJNS5_1CILi64EEENS7_ILi128EEES8_EEENS_10bfloat16_tEfNS_4arch4Sm80ELb0ELb0ELb1ELb0ELb0ELb0ELb0ELb0ELi2ELi2ELi4ELi2ELb1EEENS1_24CollectiveEpilogueBwdGQAISA_fSD_Li256ELb0ELb0EEENS1_19SingleTileSchedulerILb0ELb0ELb0ELi128EEEEEEEEEvNT_6ParamsE$_ZN4cute3eso3ESOILb0ELb1EJlEEC2ERKl)
        /*21fa4*/ 	.word	0x00000000


	//----- nvinfo : EIATTR_FRAME_SIZE
	.align		4
.L_23206:
        /*21fa8*/ 	.byte	0x04, 0x11
        /*21faa*/ 	.short	(.L_23208 - .L_23207)
	.align		4
.L_23207:
        /*21fac*/ 	.word	index@($_ZN7cutlass13device_kernelIN5flash19enable_sm80_to_sm89INS1_16FlashAttnBwdSm80INS1_25CollectiveMainloopBwdSm80ILi2ELi2EN4cute5tupleIJNS5_1CILi64EEENS7_ILi128EEES8_EEENS_10bfloat16_tEfNS_4arch4Sm80ELb0ELb0ELb1ELb0ELb0ELb0ELb0ELb0ELi2ELi2ELi4ELi2ELb1EEENS1_24CollectiveEpilogueBwdGQAISA_fSD_Li256ELb0ELb0EEENS1_19SingleTileSchedulerILb0ELb0ELb0ELi128EEEEEEEEEvNT_6ParamsE$_ZN4cute3eso3ESOILb0ELb1EJiNS_1CILi0EEEEEC2ERKiRKS3_)
        /*21fb0*/ 	.word	0x00000000


	//----- nvinfo : EIATTR_FRAME_SIZE
	.align		4
.L_23208:
        /*21fb4*/ 	.byte	0x04, 0x11
        /*21fb6*/ 	.short	(.L_23210 - .L_23209)
	.align		4
.L_23209:
        /*21fb8*/ 	.word	index@($_ZN7cutlass13device_kernelIN5flash19enable_sm80_to_sm89INS1_16FlashAttnBwdSm80INS1_25CollectiveMainloopBwdSm80ILi2ELi2EN4cute5tupleIJNS5_1CILi64EEENS7_ILi128EEES8_EEENS_10bfloat16_tEfNS_4arch4Sm80ELb0ELb0ELb1ELb0ELb0ELb0ELb0ELb0ELi2ELi2ELi4ELi2ELb1EEENS1_24CollectiveEpilogueBwdGQAISA_fSD_Li256ELb0ELb0EEENS1_19SingleTileSchedulerILb0ELb0ELb0ELi128EEEEEEEEEvNT_6ParamsE$_ZN4cute3eso3ESOILb0ELb1EJiEEC2ERKi)
        /*21fbc*/ 	.word	0x00000000


	//----- nvinfo : EIATTR_FRAME_SIZE
	.align		4
.L_23210:
        /*21fc0*/ 	.byte	0x04, 0x11
        /*21fc2*/ 	.short	(.L_23212 - .L_23211)
	.align		4
.L_23211:
        /*21fc4*/ 	.word	index@($_ZN7cutlass13device_kernelIN5flash19enable_sm80_to_sm89INS1_16FlashAttnBwdSm80INS1_25CollectiveMainloopBwdSm80ILi2ELi2EN4cute5tupleIJNS5_1CILi64EEENS7_ILi128EEES8_EEENS_10bfloat16_tEfNS_4arch4Sm80ELb0ELb0ELb1ELb0ELb0ELb0ELb0ELb0ELi2ELi2ELi4ELi2ELb1EEENS1_24CollectiveEpilogueBwdGQAISA_fSD_Li256ELb0ELb0EEENS1_19SingleTileSchedulerILb0ELb0ELb0ELi128EEEEEEEEEvNT_6ParamsE$_ZN4cute3eso3ESOILb0ELb1EJNS_15ArithmeticTupleIJiiEEENS_1CILi0EEES5_S5_EEC2ERKS3_RKS5_SA_SA_)
        /*21fc8*/ 	.word	0x00000000


	//----- nvinfo : EIATTR_FRAME_SIZE
	.align		4
.L_23212:
        /*21fcc*/ 	.byte	0x04, 0x11
        /*21fce*/ 	.short	(.L_23214 - .L_23213)
	.align		4
.L_23213:
        /*21fd0*/ 	.word	index@($_ZN7cutlass13device_kernelIN5flash19enable_sm80_to_sm89INS1_16FlashAttnBwdSm80INS1_25CollectiveMainloopBwdSm80ILi2ELi2EN4cute5tupleIJNS5_1CILi64EEENS7_ILi128EEES8_EEENS_10bfloat16_tEfNS_4arch4Sm80ELb0ELb0ELb1ELb0ELb0ELb0ELb0ELb0ELi2ELi2ELi4ELi2ELb1EEENS1_24CollectiveEpilogueBwdGQAISA_fSD_Li256ELb0ELb0EEENS1_19SingleTileSchedulerILb0ELb0ELb0ELi128EEEEEEEEEvNT_6ParamsE$_ZN4cute3eso3ESOILb0ELb1EJNS_15ArithmeticTupleIJiiEEEEEC2ERKS3_)
        /*21fd4*/ 	.word	0x00000000


	//----- nvinfo : EIATTR_FRAME_SIZE
	.align		4
.L_23214:
        /*21fd8*/ 	.byte	0x04, 0x11
        /*21fda*/ 	.short	(.L_23216 - .L_23215)
	.align		4
.L_23215:
        /*21fdc*/ 	.word	index@($_ZN7cutlass13device_kernelIN5flash19enable_sm80_to_sm89INS1_16FlashAttnBwdSm80INS1_25CollectiveMainloopBwdSm80ILi2ELi2EN4cute5tupleIJNS5_1CILi64EEENS7_ILi128EEES8_EEENS_10bfloat16_tEfNS_4arch4Sm80ELb0ELb0ELb1ELb0ELb0ELb0ELb0ELb0ELi2ELi2ELi4ELi2ELb1EEENS1_24CollectiveEpilogueBwdGQAISA_fSD_Li256ELb0ELb0EEENS1_19SingleTileSchedulerILb0ELb0ELb0ELi128EEEEEEEEEvNT_6ParamsE$_ZN4cute3eso3ESOILb0ELb1EJNS_15ArithmeticTupleIJiEEEEEC2ERKS3_)
        /*21fe0*/ 	.word	0x00000000


	//----- nvinfo : EIATTR_FRAME_SIZE
	.align		4
.L_23216:
        /*21fe4*/ 	.byte	0x04, 0x11
        /*21fe6*/ 	.short	(.L_23218 - .L_23217)
	.align		4
.L_23217:
        /*21fe8*/ 	.word	index@($_ZN7cutlass13device_kernelIN5flash19enable_sm80_to_sm89INS1_16FlashAttnBwdSm80INS1_25CollectiveMainloopBwdSm80ILi2ELi2EN4cute5tupleIJNS5_1CILi64EEENS7_ILi128EEES8_EEENS_10bfloat16_tEfNS_4arch4Sm80ELb0ELb0ELb1ELb0ELb0ELb0ELb0ELb0ELi2ELi2ELi4ELi2ELb1EEENS1_24CollectiveEpilogueBwdGQAISA_fSD_Li256ELb0ELb0EEENS1_19SingleTileSchedulerILb0ELb0ELb0ELi128EEEEEEEEEvNT_6ParamsE$_ZN4cute3eso3ESOILb0ELb1EJNS_15ArithmeticTupleIJNS_1CILi0EEEiEEEEEC2ERKS5_)
        /*21fec*/ 	.word	0x00000000


	//----- nvinfo : EIATTR_FRAME_SIZE
	.align		4
.L_23218:
        /*21ff0*/ 	.byte	0x04, 0x11
        /*21ff2*/ 	.short	(.L_23220 - .L_23219)
	.align		4
.L_23219:
        /*21ff4*/ 	.word	index@($_ZN7cutlass13device_kernelIN5flash19enable_sm80_to_sm89INS1_16FlashAttnBwdSm80INS1_25CollectiveMainloopBwdSm80ILi2ELi2EN4cute5tupleIJNS5_1CILi64EEENS7_ILi128EEES8_EEENS_10bfloat16_tEfNS_4arch4Sm80ELb0ELb0ELb1ELb0ELb0ELb0ELb0ELb0ELi2ELi2ELi4ELi2ELb1EEENS1_24CollectiveEpilogueBwdGQAISA_fSD_Li256ELb0ELb0EEENS1_19SingleTileSchedulerILb0ELb0ELb0ELi128EEEEEEEEEvNT_6ParamsE$_ZN4cute3eso3ESOILb0ELb0EJiiEEC2ERKiS4_)
        /*21ff8*/ 	.word	0x00000000


	//----- nvinfo : EIATTR_FRAME_SIZE
	.align		4
.L_23220:
        /*21ffc*/ 	.byte	0x04, 0x11
        /*21ffe*/ 	.short	(.L_23222 - .L_23221)
	.align		4
.L_23221:
        /*22000*/ 	.word	index@($_ZN7cutlass13device_kernelIN5flash19enable_sm80_to_sm89INS1_16FlashAttnBwdSm80INS1_25CollectiveMainloopBwdSm80ILi2ELi2EN4cute5tupleIJNS5_1CILi64EEENS7_ILi128EEES8_EEENS_10bfloat16_tEfNS_4arch4Sm80ELb0ELb0ELb1ELb0ELb0ELb0ELb0ELb0ELi2ELi2ELi4ELi2ELb1EEENS1_24CollectiveEpilogueBwdGQAISA_fSD_Li256ELb0ELb0EEENS1_19SingleTileSchedulerILb0ELb0ELb0ELi128EEEEEEEEEvNT_6ParamsE$_ZN4cute3eso3ESOILb0ELb0EJNS_6LayoutINS_5tupleIJNS3_IJNS_1CILi8EEENS4_ILi1EEEEEENS4_ILi2EEES6_EEENS3_IJNS3_IJS6_NS4_ILi0EEEEEElSA_EEEEElEEC2ERKSD_RKl)
        /*22004*/ 	.word	0x00000000


	//----- nvinfo : EIATTR_FRAME_SIZE
	.align		4
.L_23222:
        /*22008*/ 	.byte	0x04, 0x11
        /*2200a*/ 	.short	(.L_23224 - .L_23223)
	.align		4
.L_23223:
        /*2200c*/ 	.word	index@($_ZN7cutlass13device_kernelIN5flash19enable_sm80_to_sm89INS1_16FlashAttnBwdSm80INS1_25CollectiveMainloopBwdSm80ILi2ELi2EN4cute5tupleIJNS5_1CILi64EEENS7_ILi128EEES8_EEENS_10bfloat16_tEfNS_4arch4Sm80ELb0ELb0ELb1ELb0ELb0ELb0ELb0ELb0ELi2ELi2ELi4ELi2ELb1EEENS1_24CollectiveEpilogueBwdGQAISA_fSD_Li256ELb0ELb0EEENS1_19SingleTileSchedulerILb0ELb0ELb0ELi128EEEEEEEEEvNT_6ParamsE$_ZN4cute3eso3ESOILb0ELb0EJNS_6LayoutINS_5tupleIJNS3_IJNS_1CILi8EEENS4_ILi1EEEEEENS4_ILi2EEES6_EEENS3_IJNS3_IJS6_NS4_ILi0EEEEEElSA_EEEEENS_10ViewEngineINS_8gmem_ptrIPKN7cutlass10bfloat16_tEEEEEEEC2ERKSD_RKSL_)
        /*22010*/ 	.word	0x00000000


	//----- nvinfo : EIATTR_FRAME_SIZE
	.align		4
.L_23224:
        /*22014*/ 	.byte	0x04, 0x11
        /*22016*/ 	.short	(.L_23226 - .L_23225)
	.align		4
.L_23225:
        /*22018*/ 	.word	index@($_ZN7cutlass13device_kernelIN5flash19enable_sm80_to_sm89INS1_16FlashAttnBwdSm80INS1_25CollectiveMainloopBwdSm80ILi2ELi2EN4cute5tupleIJNS5_1CILi64EEENS7_ILi128EEES8_EEENS_10bfloat16_tEfNS_4arch4Sm80ELb0ELb0ELb1ELb0ELb0ELb0ELb0ELb0ELi2ELi2ELi4ELi2ELb1EEENS1_24CollectiveEpilogueBwdGQAISA_fSD_Li256ELb0ELb0EEENS1_19SingleTileSchedulerILb0ELb0ELb0ELi128EEEEEEEEEvNT_6ParamsE$_ZN4cute3eso3ESOILb0ELb0EJNS_5tupleIJiiEEEiiiEEC2ERKS3_RKiS8_S8_)
        /*2201c*/ 	.word	0x00000000


	//----- nvinfo : EIATTR_FRAME_SIZE
	.align		4
.L_23226:
        /*22020*/ 	.byte	0x04, 0x11
        /*22022*/ 	.short	(.L_23228 - .L_23227)
	.align		4
.L_23227:
        /*22024*/ 	.word	index@($_ZN7cutlass13device_kernelIN5flash19enable_sm80_to_sm89INS1_16FlashAttnBwdSm80INS1_25CollectiveMainloopBwdSm80ILi2ELi2EN4cute5tupleIJNS5_1CILi64EEENS7_ILi128EEES8_EEENS_10bfloat16_tEfNS_4arch4Sm80ELb0ELb0ELb1ELb0ELb0ELb0ELb0ELb0ELi2ELi2ELi4ELi2ELb1EEENS1_24CollectiveEpilogueBwdGQAISA_fSD_Li256ELb0ELb0EEENS1_19SingleTileSchedulerILb0ELb0ELb0ELi128EEEEEEEEEvNT_6ParamsE$_ZN4cute3eso3ESOILb0ELb0EJNS_15ArithmeticTupleIJiiEEEiiiEEC2ERKS3_RKiS8_S8_)
        /*22028*/ 	.word	0x00000000


	//----- nvinfo : EIATTR_FRAME_SIZE
	.align		4
.L_23228:
        /*2202c*/ 	.byte	0x04, 0x11
        /*2202e*/ 	.short	(.L_23230 - .L_23229)
	.align		4
.L_23229:
        /*22030*/ 	.word	index@($_ZN7cutlass13device_kernelIN5flash19enable_sm80_to_sm89INS1_16FlashAttnBwdSm80INS1_25CollectiveMainloopBwdSm80ILi2ELi2EN4cute5tupleIJNS5_1CILi64EEENS7_ILi128EEES8_EEENS_10bfloat16_tEfNS_4arch4Sm80ELb0ELb0ELb1ELb0ELb0ELb0ELb0ELb0ELi2ELi2ELi4ELi2ELb1EEENS1_24CollectiveEpilogueBwdGQAISA_fSD_Li256ELb0ELb0EEENS1_19SingleTileSchedulerILb0ELb0ELb0ELi128EEEEEEEEEvNT_6ParamsE$_ZN4cute12iter_adaptorIPfNS_8smem_ptrIS1_EEEC2ES1_)
        /*22034*/ 	.word	0x00000000


	//----- nvinfo : EIATTR_FRAME_SIZE
	.align		4
.L_23230:
        /*22038*/ 	.byte	0x04, 0x11
        /*2203a*/ 	.short	(.L_23232 - .L_23231)
	.align		4
.L_23231:
        /*2203c*/ 	.word	index@($_ZN7cutlass13device_kernelIN5flash19enable_sm80_to_sm89INS1_16FlashAttnBwdSm80INS1_25CollectiveMainloopBwdSm80ILi2ELi2EN4cute5tupleIJNS5_1CILi64EEENS7_ILi128EEES8_EEENS_10bfloat16_tEfNS_4arch4Sm80ELb0ELb0ELb1ELb0ELb0ELb0ELb0ELb0ELi2ELi2ELi4ELi2ELb1EEENS1_24CollectiveEpilogueBwdGQAISA_fSD_Li256ELb0ELb0EEENS1_19SingleTileSchedulerILb0ELb0ELb0ELi128EEEEEEEEEvNT_6ParamsE$_ZN4cute12iter_adaptorIPN7cutlass9uint128_tENS_8smem_ptrIS3_EEEC2ES3_)
        /*22040*/ 	.word	0x00000000


	//----- nvinfo : EIATTR_FRAME_SIZE
	.align		4
.L_23232:
        /*22044*/ 	.byte	0x04, 0x11
        /*22046*/ 	.short	(.L_23234 - .L_23233)
	.align		4
.L_23233:
        /*22048*/ 	.word	index@($_ZN7cutlass13device_kernelIN5flash19enable_sm80_to_sm89INS1_16FlashAttnBwdSm80INS1_25CollectiveMainloopBwdSm80ILi2ELi2EN4cute5tupleIJNS5_1CILi64EEENS7_ILi128EEES8_EEENS_10bfloat16_tEfNS_4arch4Sm80ELb0ELb0ELb1ELb0ELb0ELb0ELb0ELb0ELi2ELi2ELi4ELi2ELb1EEENS1_24CollectiveEpilogueBwdGQAISA_fSD_Li256ELb0ELb0EEENS1_19SingleTileSchedulerILb0ELb0ELb0ELi128EEEEEEEEEvNT_6ParamsE$_ZN4cute12iter_adaptorIPN7cutlass10bfloat16_tENS_8smem_ptrIS3_EEEC2ES3_)
        /*2204c*/ 	.word	0x00000000


	//----- nvinfo : EIATTR_FRAME_SIZE
	.align		4
.L_23234:
        /*22050*/ 	.byte	0x04, 0x11
        /*22052*/ 	.short	(.L_23236 - .L_23235)
	.align		4
.L_23235:
        /*22054*/ 	.word	index@($_ZN7cutlass13device_kernelIN5flash19enable_sm80_to_sm89INS1_16FlashAttnBwdSm80INS1_25CollectiveMainloopBwdSm80ILi2ELi2EN4cute5tupleIJNS5_1CILi64EEENS7_ILi128EEES8_EEENS_10bfloat16_tEfNS_4arch4Sm80ELb0ELb0ELb1ELb0ELb0ELb0ELb0ELb0ELi2ELi2ELi4ELi2ELb1EEENS1_24CollectiveEpilogueBwdGQAISA_fSD_Li256ELb0ELb0EEENS1_19SingleTileSchedulerILb0ELb0ELb0ELi128EEEEEEEEEvNT_6ParamsE$_ZN4cute12iter_adaptorIPKfNS_8gmem_ptrIS2_EEEC2ES2_)
        /*22058*/ 	.word	0x00000000


	//----- nvinfo : EIATTR_FRAME_SIZE
	.align		4
.L_23236:
        /*2205c*/ 	.byte	0x04, 0x11
        /*2205e*/ 	.short	(.L_23238 - .L_23237)
	.align		4
.L_23237:
        /*22060*/ 	.word	index@($_ZN7cutlass13device_kernelIN5flash19enable_sm80_to_sm89INS1_16FlashAttnBwdSm80INS1_25CollectiveMainloopBwdSm80ILi2ELi2EN4cute5tupleIJNS5_1CILi64EEENS7_ILi128EEES8_EEENS_10bfloat16_tEfNS_4arch4Sm80ELb0ELb0ELb1ELb0ELb0ELb0ELb0ELb0ELi2ELi2ELi4ELi2ELb1EEENS1_24CollectiveEpilogueBwdGQAISA_fSD_Li256ELb0ELb0EEENS1_19SingleTileSchedulerILb0ELb0ELb0ELi128EEEEEEEEEvNT_6ParamsE$_ZN4cute12iter_adaptorIPKN7cutlass9uint128_tENS_8gmem_ptrIS4_EEEC2ES4_)
        /*22064*/ 	.word	0x00000000


	//----- nvinfo : EIATTR_FRAME_SIZE
	.align		4
.L_23238:
        /*22068*/ 	.byte	0x04, 0x11
        /*2206a*/ 	.short	(.L_23240 - .L_23239)
	.align		4
.L_23239:
        /*2206c*/ 	.word	index@($_ZN7cutlass13device_kernelIN5flash19enable_sm80_to_sm89INS1_16FlashAttnBwdSm80INS1_25CollectiveMainloopBwdSm80ILi2ELi2EN4cute5tupleIJNS5_1CILi64EEENS7_ILi128EEES8_EEENS_10bfloat16_tEfNS_4arch4Sm80ELb0ELb0ELb1ELb0ELb0ELb0ELb0ELb0ELi2ELi2ELi4ELi2ELb1EEENS1_24CollectiveEpilogueBwdGQAISA_fSD_Li256ELb0ELb0EEENS1_19SingleTileSchedulerILb0ELb0ELb0ELi128EEEEEEEEEvNT_6ParamsE$_ZN4cute12iter_adaptorIPKN7cutlass10bfloat16_tENS_8gmem_ptrIS4_EEEC2ES4_)
        /*22070*/ 	.word	0x00000000


	//----- nvinfo : EIATTR_FRAME_SIZE
	.align		4
.L_23240:
        /*22074*/ 	.byte	0x04, 0x11
        /*22076*/ 	.short	(.L_23242 - .L_23241)
	.align		4
.L_23241:
        /*22078*/ 	.word	index@(_ZN7cutlass13device_kernelIN5flash19enable_sm80_to_sm89INS1_16FlashAttnBwdSm80INS1_25CollectiveMainloopBwdSm80ILi2ELi2EN4cute5tupleIJNS5_1CILi64EEENS7_ILi128EEES8_EEENS_10bfloat16_tEfNS_4arch4Sm80ELb0ELb0ELb1ELb0ELb0ELb0ELb0ELb0ELi2ELi2ELi4ELi2ELb1EEENS1_24CollectiveEpilogueBwdGQAISA_fSD_Li256ELb0ELb0EEENS1_19SingleTileSchedulerILb0ELb0ELb0ELi128EEEEEEEEEvNT_6ParamsE)
        /*2207c*/ 	.word	0x000001b0


	//----- nvinfo : EIATTR_REGCOUNT
	.align		4
.L_23242:
        /*22080*/ 	.byte	0x04, 0x2f
        /*22082*/ 	.short	(.L_23244 - .L_23243)
	.align		4
.L_23243:
        /*22084*/ 	.word	index@(_ZN7cutlass13device_kernelIN5flash19enable_sm80_to_sm89INS1_16FlashAttnBwdSm80INS1_25CollectiveMainloopBwdSm80ILi2ELi2EN4cute5tupleIJNS5_1CILi64EEENS7_ILi128EEES8_EEENS_10bfloat16_tEfNS_4arch4Sm80ELb0ELb0ELb1ELb0ELb1ELb0ELb0ELb0ELi2ELi2ELi4ELi2ELb1EEENS1_21CollectiveEpilogueBwdISA_SB_SD_Li256ELb0ELb0ELi2EEENS1_19SingleTileSchedulerILb0ELb0ELb0ELi128EEEEEEEEEvNT_6ParamsE)
        /*22088*/ 	.word	0x000000fd


	//----- nvinfo : EIATTR_FRAME_SIZE
	.align		4
.L_23244:
        /*2208c*/ 	.byte	0x04, 0x11
        /*2208e*/ 	.short	(.L_23246 - .L_23245)
	.align		4
.L_23245:
        /*22090*/ 	.word	index@($_ZN7cutlass13device_kernelIN5flash19enable_sm80_to_sm89INS1_16FlashAttnBwdSm80INS1_25CollectiveMainloopBwdSm80ILi2ELi2EN4cute5tupleIJNS5_1CILi64EEENS7_ILi128EEES8_EEENS_10bfloat16_tEfNS_4arch4Sm80ELb0ELb0ELb1ELb0ELb1ELb0ELb0ELb0ELi2ELi2ELi4ELi2ELb1EEENS1_21CollectiveEpilogueBwdISA_SB_SD_Li256ELb0ELb0ELi2EEENS1_19SingleTileSchedulerILb0ELb0ELb0ELi128EEEEEEEEEvNT_6ParamsE$_ZZN5flash25CollectiveMainloopBwdSm80ILi2ELi2EN4cute5tupleIJNS1_1CILi64EEENS3_ILi128EEES4_EEEN7cutlass10bfloat16_tEfNS7_4arch4Sm80ELb0ELb0ELb1ELb0ELb1ELb0ELb0ELb0ELi2ELi2ELi4ELi2ELb1EE3mmaINS_16FlashAttnBwdSm80ISB_NS_21CollectiveEpilogueBwdIS6_S8_SA_Li256ELb0ELb0ELi2EEENS_19SingleTileSchedulerILb0ELb0ELb0ELi128EEEE13SharedStorageENS1_6TensorINS1_11ArrayEngineIfLm32EEENS1_6LayoutINS2_IJNS2_IJNS3_ILi2EEESO_EEESO_NS3_ILi4EEEEEENS2_IJNS2_IJNS3_ILi1EEESO_EEESQ_NS3_ILi8EEEEEEEEEEEEbRKNSB_6ParamsERT0_S12_iNS2_IJiiiEEERT_ENKUliiE_clEii)
        /*22094*/ 	.word	0x00000000


	//----- nvinfo : EIATTR_FRAME_SIZE
	.align		4
.L_23246:
        /*22098*/ 	.byte	0x04, 0x11
        /*2209a*/ 	.short	(.L_23248 - .L_23247)
	.align		4
.L_23247:
        /*2209c*/ 	.word	index@($_ZN7cutlass13device_kernelIN5flash19enable_sm80_to_sm89INS1_16FlashAttnBwdSm80INS1_25CollectiveMainloopBwdSm80ILi2ELi2EN4cute5tupleIJNS5_1CILi64EEENS7_ILi128EEES8_EEENS_10bfloat16_tEfNS_4arch4Sm80ELb0ELb0ELb1ELb0ELb1ELb0ELb0ELb0ELi2ELi2ELi4ELi2ELb1EEENS1_21CollectiveEpilogueBwdISA_SB_SD_Li256ELb0ELb0ELi2EEENS1_19SingleTileSchedulerILb0ELb0ELb0ELi128EEEEEEEEEvNT_6ParamsE$_ZZN5flash25CollectiveMainloopBwdSm80ILi2ELi2EN4cute5tupleIJNS1_1CILi64EEENS3_ILi128EEES4_EEEN7cutlass10bfloat16_tEfNS7_4arch4Sm80ELb0ELb0ELb1ELb0ELb1ELb0ELb0ELb0ELi2ELi2ELi4ELi2ELb1EE3mmaINS_16FlashAttnBwdSm80ISB_NS_21CollectiveEpilogueBwdIS6_S8_SA_Li256ELb0ELb0ELi2EEENS_19SingleTileSchedulerILb0ELb0ELb0ELi128EEEE13SharedStorageENS1_6TensorINS1_11ArrayEngineIfLm32EEENS1_6LayoutINS2_IJNS2_IJNS3_ILi2EEESO_EEESO_NS3_ILi4EEEEEENS2_IJNS2_IJNS3_ILi1EEESO_EEESQ_NS3_ILi8EEEEEEEEEEEEbRKNSB_6ParamsERT0_S12_iNS2_IJiiiEEERT_ENKUliiE0_clEii)
        /*220a0*/ 	.word	0x00000000


	//----- nvinfo : EIATTR_FRAME_SIZE
	.align		4
.L_23248:
        /*220a4*/ 	.byte	0x04, 0x11
        /*220a6*/ 	.short	(.L_23250 - .L_23249)
	.align		4
.L_23249:
        /*220a8*/ 	.word	index@($_ZN7cutlass13device_kernelIN5flash19enable_sm80_to_sm89INS1_16FlashAttnBwdSm80INS1_25CollectiveMainloopBwdSm80ILi2ELi2EN4cute5tupleIJNS5_1CILi64EEENS7_ILi128EEES8_EEENS_10bfloat16_tEfNS_4arch4Sm80ELb0ELb0ELb1ELb0ELb1ELb0ELb0ELb0ELi2ELi2ELi4ELi2ELb1EEENS1_21CollectiveEpilogueBwdISA_SB_SD_Li256ELb0ELb0ELi2EEENS1_19SingleTileSchedulerILb0ELb0ELb0ELi128EEEEEEEEEvNT_6ParamsE$_ZZN4cuteplIJiiEJNS_1CILi0EEES2_EEEDaRKNS_15ArithmeticTupleIJDpT_EEERKNS3_IJDpT0_EEEENKUlDpRKT_E_clIJiiEEEDaSH_)
        /*220ac*/ 	.word	0x00000000


	//----- nvinfo : EIATTR_FRAME_SIZE
	.align		4
.L_23250:
        /*220b0*/ 	.byte	0x04, 0x11
        /*220b2*/ 	.short	(.L_23252 - .L_23251)
	.align		4
.L_23251:
        /*220b4*/ 	.word	index@($_ZN7cutlass13device_kernelIN5flash19enable_sm80_to_sm89INS1_16FlashAttnBwdSm80INS1_25CollectiveMainloopBwdSm80ILi2ELi2EN4cute5tupleIJNS5_1CILi64EEENS7_ILi128EEES8_EEENS_10bfloat16_tEfNS_4arch4Sm80ELb0ELb0ELb1ELb0ELb1ELb0ELb0ELb0ELi2ELi2ELi4ELi2ELb1EEENS1_21CollectiveEpilogueBwdISA_SB_SD_Li256ELb0ELb0ELi2EEENS1_19SingleTileSchedulerILb0ELb0ELb0ELi128EEEEEEEEEvNT_6ParamsE$_ZZN4cuteplIJiEJNS_1CILi0EEEiEEEDaRKNS_15ArithmeticTupleIJDpT_EEERKNS3_IJDpT0_EEEENKUlDpRKT_E_clIJiiEEEDaSH_)
        /*220b8*/ 	.word	0x00000000


	//----- nvinfo : EIATTR_FRAME_SIZE
	.align		4
.L_23252:
        /*220bc*/ 	.byte	0x04, 0x11
        /*220be*/ 	.short	(.L_23254 - .L_23253)
	.align		4
.L_23253:
        /*220c0*/ 	.word	index@($_ZN7cutlass13device_kernelIN5flash19enable_sm80_to_sm89INS1_16FlashAttnBwdSm80INS1_25CollectiveMainloopBwdSm80ILi2ELi2EN4cute5tupleIJNS5_1CILi64EEENS7_ILi128EEES8_EEENS_10bfloat16_tEfNS_4arch4Sm80ELb0ELb0ELb1ELb0ELb1ELb0ELb0ELb0ELi2ELi2ELi4ELi2ELb1EEENS1_21CollectiveEpilogueBwdISA_SB_SD_Li256ELb0ELb0ELi2EEENS1_19SingleTileSchedulerILb0ELb0ELb0ELi128EEEEEEEEEvNT_6ParamsE$_ZZN4cuteplIJiEJNS_1CILi0EEEEEEDaRKNS_15ArithmeticTupleIJDpT_EEERKNS3_IJDpT0_EEEENKUlDpRKT_E_clIJiEEEDaSH_)
        /*220c4*/ 	.word	0x00000000


	//----- nvinfo : EIATTR_FRAME_SIZE
	.align		4
.L_23254:
        /*220c8*/ 	.byte	0x04, 0x11
        /*220ca*/ 	.short	(.L_23256 - .L_23255)
	.align		4
.L_23255:
        /*220cc*/ 	.word	index@($_ZN7cutlass13device_kernelIN5flash19enable_sm80_to_sm89INS1_16FlashAttnBwdSm80INS1_25CollectiveMainloopBwdSm80ILi2ELi2EN4cute5tupleIJNS5_1CILi64EEENS7_ILi128EEES8_EEENS_10bfloat16_tEfNS_4arch4Sm80ELb0ELb0ELb1ELb0ELb1ELb0ELb0ELb0ELi2ELi2ELi4ELi2ELb1EEENS1_21CollectiveEpilogueBwdISA_SB_SD_Li256ELb0ELb0ELi2EEENS1_19SingleTileSchedulerILb0ELb0ELb0ELi128EEEEEEEEEvNT_6ParamsE$_ZZN4cuteplIJNS_1CILi0EEEiEJS2_S2_iiEEEDaRKNS_15ArithmeticTupleIJDpT_EEERKNS3_IJDpT0_EEEENKUlDpRKT_E_clIJS2_iiiEEEDaSH_)
        /*220d0*/ 	.word	0x00000000


	//----- nvinfo : EIATTR_FRAME_SIZE
	.align		4
.L_23256:
        /*220d4*/ 	.byte	0x04, 0x11
        /*220d6*/ 	.short	(.L_23258 - .L_23257)
	.align		4
.L_23257:
        /*220d8*/ 	.word	index@($_ZN7cutlass13device_kernelIN5flash19enable_sm80_to_sm89INS1_16FlashAttnBwdSm80INS1_25CollectiveMainloopBwdSm80ILi2ELi2EN4cute5tupleIJNS5_1CILi64EEENS7_ILi128EEES8_EEENS_10bfloat16_tEfNS_4arch4Sm80ELb0ELb0ELb1ELb0ELb1ELb0ELb0ELb0ELi2ELi2ELi4ELi2ELb1EEENS1_21CollectiveEpilogueBwdISA_SB_SD_Li256ELb0ELb0ELi2EEENS1_19SingleTileSchedulerILb0ELb0ELb0ELi128EEEEEEEEEvNT_6ParamsE$_ZZN4cuteplIJNS_1CILi0EEES2_iEJS2_S2_S2_iEEEDaRKNS_15ArithmeticTupleIJDpT_EEERKNS3_IJDpT0_EEEENKUlDpRKT_E_clIJS2_S2_iiEEEDaSH_)
        /*220dc*/ 	.word	0x00000000


	//----- nvinfo : EIATTR_FRAME_SIZE
	.align		4
.L_23258:
        /*220e0*/ 	.byte	0x04, 0x11
        /*220e2*/ 	.short	(.L_23260 - .L_23259)
	.align		4
.L_23259:
        /*220e4*/ 	.word	index@($_ZN7cutlass13device_kernelIN5flash19enable_sm80_to_sm89INS1_16FlashAttnBwdSm80INS1_25CollectiveMainloopBwdSm80ILi2ELi2EN4cute5tupleIJNS5_1CILi64EEENS7_ILi128EEES8_EEENS_10bfloat16_tEfNS_4arch4Sm80ELb0ELb0ELb1ELb0ELb1ELb0ELb0ELb0ELi2ELi2ELi4ELi2ELb1EEENS1_21CollectiveEpilogueBwdISA_SB_SD_Li256ELb0ELb0ELi2EEENS1_19SingleTileSchedulerILb0ELb0ELb0ELi128EEEEEEEEEvNT_6ParamsE$_ZZN4cuteplIJNS_1CILi0EEES2_EJiS2_EEEDaRKNS_15ArithmeticTupleIJDpT_EEERKNS3_IJDpT0_EEEENKUlDpRKT_E_clIJiS2_EEEDaSH_)
        /*220e8*/ 	.word	0x00000000


	//----- nvinfo : EIATTR_FRAME_SIZE
	.align		4
.L_23260:
        /*220ec*/ 	.byte	0x04, 0x11
        /*220ee*/ 	.short	(.L_23262 - .L_23261)
	.align		4
.L_23261:
        /*220f0*/ 	.word	index@($_ZN7cutlass13device_kernelIN5flash19enable_sm80_to_sm89INS1_16FlashAttnBwdSm80INS1_25CollectiveMainloopBwdSm80ILi2ELi2EN4cute5tupleIJNS5_1CILi64EEENS7_ILi128EEES8_EEENS_10bfloat16_tEfNS_4arch4Sm80ELb0ELb0ELb1ELb0ELb1ELb0ELb0ELb0ELi2ELi2ELi4ELi2ELb1EEENS1_21CollectiveEpilogueBwdISA_SB_SD_Li256ELb0ELb0ELi2EEENS1_19SingleTileSchedulerILb0ELb0ELb0ELi128EEEEEEEEEvNT_6ParamsE$_ZZN4cuteplIJNS_1CILi0EEES2_EJiEEEDaRKNS_15ArithmeticTupleIJDpT_EEERKNS3_IJDpT0_EEEENKUlDpRKT_E_clIJiS2_EEEDaSH_)
        /*220f4*/ 	.word	0x00000000


	//----- nvinfo : EIATTR_FRAME_SIZE
	.align		4
.L_23262:
        /*220f8*/ 	.byte	0x04, 0x11
        /*220fa*/ 	.short	(.L_23264 - .L_23263)
	.align		4
.L_23263:
        /*220fc*/ 	.word	index@($_ZN7cutlass13device_kernelIN5flash19enable_sm80_to_sm89INS1_16FlashAttnBwdSm80INS1_25CollectiveMainloopBwdSm80ILi2ELi2EN4cute5tupleIJNS5_1CILi64EEENS7_ILi128EEES8_EEENS_10bfloat16_tEfNS_4arch4Sm80ELb0ELb0ELb1ELb0ELb1ELb0ELb0ELb0ELi2ELi2ELi4ELi2ELb1EEENS1_21CollectiveEpilogueBwdISA_SB_SD_Li256ELb0ELb0ELi2EEENS1_19SingleTileSchedulerILb0ELb0ELb0ELi128EEEEEEEEEvNT_6ParamsE$_ZZN4cuteplIJNS_15ArithmeticTupleIJiiEEEEJNS_1CILi0EEEiiiEEEDaRKNS1_IJDpT_EEERKNS1_IJDpT0_EEEENKUlDpRKT_E_clIJS2_iiiEEEDaSI_)
        /*22100*/ 	.word	0x00000000


	//----- nvinfo : EIATTR_FRAME_SIZE
	.align		4
.L_23264:
        /*22104*/ 	.byte	0x04, 0x11
        /*22106*/ 	.short	(.L_23266 - .L_23265)
	.align		4
.L_23265:
        /*22108*/ 	.word	index@($_ZN7cutlass13device_kernelIN5flash19enable_sm80_to_sm89INS1_16FlashAttnBwdSm80INS1_25CollectiveMainloopBwdSm80ILi2ELi2EN4cute5tupleIJNS5_1CILi64EEENS7_ILi128EEES8_EEENS_10bfloat16_tEfNS_4arch4Sm80ELb0ELb0ELb1ELb0ELb1ELb0ELb0ELb0ELi2ELi2ELi4ELi2ELb1EEENS1_21CollectiveEpilogueBwdISA_SB_SD_Li256ELb0ELb0ELi2EEENS1_19SingleTileSchedulerILb0ELb0ELb0ELi128EEEEEEEEEvNT_6ParamsE$_ZZN4cuteplIJNS_15ArithmeticTupleIJiEEEEJNS1_IJNS_1CILi0EEEiEEEEEEDaRKNS1_IJDpT_EEERKNS1_IJDpT0_EEEENKUlDpRKT_E_clIJNS1_IJiiEEEEEEDaSJ_)
        /*2210c*/ 	.word	0x00000000


	//----- nvinfo : EIATTR_FRAME_SIZE
	.align		4
.L_23266:
        /*22110*/ 	.byte	0x04, 0x11
        /*22112*/ 	.short	(.L_23268 - .L_23267)
	.align		4
.L_23267:
        /*22114*/ 	.word	index@($_ZN7cutlass13device_kernelIN5flash19enable_sm80_to_sm89INS1_16FlashAttnBwdSm80INS1_25CollectiveMainloopBwdSm80ILi2ELi2EN4cute5tupleIJNS5_1CILi64EEENS7_ILi128EEES8_EEENS_10bfloat16_tEfNS_4arch4Sm80ELb0ELb0ELb1ELb0ELb1ELb0ELb0ELb0ELi2ELi2ELi4ELi2ELb1EEENS1_21CollectiveEpilogueBwdISA_SB_SD_Li256ELb0ELb0ELi2EEENS1_19SingleTileSchedulerILb0ELb0ELb0ELi128EEEEEEEEEvNT_6ParamsE$_ZZN4cute9transformINS_15ArithmeticTupleIJiiEEEZNS_14transform_leafIS2_RNS_8identityEEEDaRKT_OT0_EUlRKT_E_EEDaS8_SA_ENKUlDpSD_E_clIJiiEEEDaSF_)
        /*22118*/ 	.word	0x00000000


	//----- nvinfo : EIATTR_FRAME_SIZE
	.align		4
.L_23268:
        /*2211c*/ 	.byte	0x04, 0x11
        /*2211e*/ 	.short	(.L_23270 - .L_23269)
	.align		4
.L_23269:
        /*22120*/ 	.word	index@($_ZN7cutlass13device_kernelIN5flash19enable_sm80_to_sm89INS1_16FlashAttnBwdSm80INS1_25CollectiveMainloopBwdSm80ILi2ELi2EN4cute5tupleIJNS5_1CILi64EEENS7_ILi128EEES8_EEENS_10bfloat16_tEfNS_4arch4Sm80ELb0ELb0ELb1ELb0ELb1ELb0ELb0ELb0ELi2ELi2ELi4ELi2ELb1EEENS1_21CollectiveEpilogueBwdISA_SB_SD_Li256ELb0ELb0ELi2EEENS1_19SingleTileSchedulerILb0ELb0ELb0ELi128EEEEEEEEEvNT_6ParamsE$_ZZN4cute9transformINS_15ArithmeticTupleIJNS1_IJiiEEEiiiEEEZNS_14transform_leafIS3_NS_8identityEEEDaRKT_OT0_EUlRKT_E_EEDaS8_SA_ENKUlDpSD_E_clIJNS_5tupleIJiiEEEiiiEEEDaSF_)
        /*22124*/ 	.word	0x00000000


	//----- nvinfo : EIATTR_FRAME_SIZE
	.align		4
.L_23270:
        /*22128*/ 	.byte	0x04, 0x11
        /*2212a*/ 	.short	(.L_23272 - .L_23271)
	.align		4
.L_23271:
        /*2212c*/ 	.word	index@($_ZN7cutlass13device_kernelIN5flash19enable_sm80_to_sm89INS1_16FlashAttnBwdSm80INS1_25CollectiveMainloopBwdSm80ILi2ELi2EN4cute5tupleIJNS5_1CILi64EEENS7_ILi128EEES8_EEENS_10bfloat16_tEfNS_4arch4Sm80ELb0ELb0ELb1ELb0ELb1ELb0ELb0ELb0ELi2ELi2ELi4ELi2ELb1EEENS1_21CollectiveEpilogueBwdISA_SB_SD_Li256ELb0ELb0ELi2EEENS1_19SingleTileSchedulerILb0ELb0ELb0ELi128EEEEEEEEEvNT_6ParamsE$_ZZN4cute7idx2crdINS_5tupleIJiEEENS1_IJNS1_IJNS1_IJNS_1CILi8EEENS3_ILi2EEEEEES5_S5_NS3_ILi4EEEEEEEEEEEDaRKT_RKT0_ENKUlRKT_RKT0_E_clIiS8_EEDaSI_SL_)
        /*22130*/ 	.word	0x00000000


	//----- nvinfo : EIATTR_FRAME_SIZE
	.align		4
.L_23272:
        /*22134*/ 	.byte	0x04, 0x11
        /*22136*/ 	.short	(.L_23274 - .L_23273)
	.align		4
.L_23273:
        /*22138*/ 	.word	index@($_ZN7cutlass13device_kernelIN5flash19enable_sm80_to_sm89INS1_16FlashAttnBwdSm80INS1_25CollectiveMainloopBwdSm80ILi2ELi2EN4cute5tupleIJNS5_1CILi64EEENS7_ILi128EEES8_EEENS_10bfloat16_tEfNS_4arch4Sm80ELb0ELb0ELb1ELb0ELb1ELb0ELb0ELb0ELi2ELi2ELi4ELi2ELb1EEENS1_21CollectiveEpilogueBwdISA_SB_SD_Li256ELb0ELb0ELi2EEENS1_19SingleTileSchedulerILb0ELb0ELb0ELi128EEEEEEEEEvNT_6ParamsE$_ZZN4cute7idx2crdINS_5tupleIJiEEENS1_IJNS1_IJNS1_IJNS_1CILi8EEENS3_ILi2EEEEEES5_NS3_ILi4EEES5_EEEEEEEEDaRKT_RKT0_ENKUlRKT_RKT0_E_clIiS8_EEDaSI_SL_)
        /*2213c*/ 	.word	0x00000000


	//----- nvinfo : EIATTR_FRAME_SIZE
	.align		4
.L_23274:
        /*22140*/ 	.byte	0x04, 0x11
        /*22142*/ 	.short	(.L_23276 - .L_23275)
	.align		4
.L_23275:
        /*22144*/ 	.word	index@($_ZN7cutlass13device_kernelIN5flash19enable_sm80_to_sm89INS1_16FlashAttnBwdSm80INS1_25CollectiveMainloopBwdSm80ILi2ELi2EN4cute5tupleIJNS5_1CILi64EEENS7_ILi128EEES8_EEENS_10bfloat16_tEfNS_4arch4Sm80ELb0ELb0ELb1ELb0ELb1ELb0ELb0ELb0ELi2ELi2ELi4ELi2ELb1EEENS1_21CollectiveEpilogueBwdISA_SB_SD_Li256ELb0ELb0ELi2EEENS1_19SingleTileSchedulerILb0ELb0ELb0ELi128EEEEEEEEEvNT_6ParamsE$_ZZN4cute5sliceINS_5tupleIJNS_10UnderscoreES2_S2_iEEENS1_IJNS1_IJNS_1CILi1EEENS4_ILi0EEEEEElS6_lEEEEEDaRKT_RKT0_ENKUlRKT_RKT0_E_clIS2_lEEDaSH_SK_)
        /*22148*/ 	.word	0x00000000


	//----- nvinfo : EIATTR_FRAME_SIZE
	.align		4
.L_23276:
        /*2214c*/ 	.byte	0x04, 0x11
        /*2214e*/ 	.short	(.L_23278 - .L_23277)
	.align		4
.L_23277:
        /*22150*/ 	.word	index@($_ZN7cutlass13device_kernelIN5flash19enable_sm80_to_sm89INS1_16FlashAttnBwdSm80INS1_25CollectiveMainloopBwdSm80ILi2ELi2EN4cute5tupleIJNS5_1CILi64EEENS7_ILi128EEES8_EEENS_10bfloat16_tEfNS_4arch4Sm80ELb0ELb0ELb1ELb0ELb1ELb0ELb0ELb0ELi2ELi2ELi4ELi2ELb1EEENS1_21CollectiveEpilogueBwdISA_SB_SD_Li256ELb0ELb0ELi2EEENS1_19SingleTileSchedulerILb0ELb0ELb0ELi128EEEEEEEEEvNT_6ParamsE$_ZZN4cute19as_arithmetic_tupleINS_15ArithmeticTupleIJiiEEEEEDaRKT_ENKUlRKT_E_clIiEEDaS8_)
        /*22154*/ 	.word	0x00000000


	//----- nvinfo : EIATTR_FRAME_SIZE
	.align		4
.L_23278:
        /*22158*/ 	.byte	0x04, 0x11
        /*2215a*/ 	.short	(.L_23280 - .L_23279)
	.align		4
.L_23279:
        /*2215c*/ 	.word	index@($_ZN7cutlass13device_kernelIN5flash19enable_sm80_to_sm89INS1_16FlashAttnBwdSm80INS1_25CollectiveMainloopBwdSm80ILi2ELi2EN4cute5tupleIJNS5_1CILi64EEENS7_ILi128EEES8_EEENS_10bfloat16_tEfNS_4arch4Sm80ELb0ELb0ELb1ELb0ELb1ELb0ELb0ELb0ELi2ELi2ELi4ELi2ELb1EEENS1_21CollectiveEpilogueBwdISA_SB_SD_Li256ELb0ELb0ELi2EEENS1_19SingleTileSchedulerILb0ELb0ELb0ELi128EEEEEEEEEvNT_6ParamsE$_ZZN4cute19as_arithmetic_tupleINS_15ArithmeticTupleIJiiEEEEEDaRKT_ENKUlDpRKT_E_clIJiiEEEDaS9_)
        /*22160*/ 	.word	0x00000000


	//----- nvinfo : EIATTR_FRAME_SIZE
	.align		4
.L_23280:
        /*22164*/ 	.byte	0x04, 0x11
        /*22166*/ 	.short	(.L_23282 - .L_23281)
	.align		4
.L_23281:
        /*22168*/ 	.word	index@($_ZN7cutlass13device_kernelIN5flash19enable_sm80_to_sm89INS1_16FlashAttnBwdSm80INS1_25CollectiveMainloopBwdSm80ILi2ELi2EN4cute5tupleIJNS5_1CILi64EEENS7_ILi128EEES8_EEENS_10bfloat16_tEfNS_4arch4Sm80ELb0ELb0ELb1ELb0ELb1ELb0ELb0ELb0ELi2ELi2ELi4ELi2ELb1EEENS1_21CollectiveEpilogueBwdISA_SB_SD_Li256ELb0ELb0ELi2EEENS1_19SingleTileSchedulerILb0ELb0ELb0ELi128EEEEEEEEEvNT_6ParamsE$_ZZN4cute19as_arithmetic_tupleINS_15ArithmeticTupleIJNS1_IJiiEEEiiiEEEEEDaRKT_ENKUlRKT_E_clIiEEDaS9_)
        /*2216c*/ 	.word	0x00000000


	//----- nvinfo : EIATTR_FRAME_SIZE
	.align		4
.L_23282:
        /*22170*/ 	.byte	0x04, 0x11
        /*22172*/ 	.short	(.L_23284 - .L_23283)
	.align		4
.L_23283:
        /*22174*/ 	.word	index@($_ZN7cutlass13device_kernelIN5flash19enable_sm80_to_sm89INS1_16FlashAttnBwdSm80INS1_25CollectiveMainloopBwdSm80ILi2ELi2EN4cute5tupleIJNS5_1CILi64EEENS7_ILi128EEES8_EEENS_10bfloat16_tEfNS_4arch4Sm80ELb0ELb0ELb1ELb0ELb1ELb0ELb0ELb0ELi2ELi2ELi4ELi2ELb1EEENS1_21CollectiveEpilogueBwdISA_SB_SD_Li256ELb0ELb0ELi2EEENS1_19SingleTileSchedulerILb0ELb0ELb0ELi128EEEEEEEEEvNT_6ParamsE$_ZZN4cute19as_arithmetic_tupleINS_15ArithmeticTupleIJNS1_IJiiEEEiiiEEEEEDaRKT_ENKUlRKT_E_clIS2_EEDaS9_)
        /*22178*/ 	.word	0x00000000


	//----- nvinfo : EIATTR_FRAME_SIZE
	.align		4
.L_23284:
        /*2217c*/ 	.byte	0x04, 0x11
        /*2217e*/ 	.short	(.L_23286 - .L_23285)
	.align		4
.L_23285:
        /*22180*/ 	.word	index@($_ZN7cutlass13device_kernelIN5flash19enable_sm80_to_sm89INS1_16FlashAttnBwdSm80INS1_25CollectiveMainloopBwdSm80ILi2ELi2EN4cute5tupleIJNS5_1CILi64EEENS7_ILi128EEES8_EEENS_10bfloat16_tEfNS_4arch4Sm80ELb0ELb0ELb1ELb0ELb1ELb0ELb0ELb0ELi2ELi2ELi4ELi2ELb1EEENS1_21CollectiveEpilogueBwdISA_SB_SD_Li256ELb0ELb0ELi2EEENS1_19SingleTileSchedulerILb0ELb0ELb0ELi128EEEEEEEEEvNT_6ParamsE$_ZZN4cute19as_arithmetic_tupleINS_15ArithmeticTupleIJNS1_IJiiEEEiiiEEEEEDaRKT_ENKUlDpRKT_E_clIJS2_iiiEEEDaSA_)
        /*22184*/ 	.word	0x00000000


	//----- nvinfo : EIATTR_FRAME_SIZE
	.align		4
.L_23286:
        /*22188*/ 	.byte	0x04, 0x11
        /*2218a*/ 	.short	(.L_23288 - .L_23287)
	.align		4
.L_23287:
        /*2218c*/ 	.word	index@($_ZN7cutlass13device_kernelIN5flash19enable_sm80_to_sm89INS1_16FlashAttnBwdSm80INS1_25CollectiveMainloopBwdSm80ILi2ELi2EN4cute5tupleIJNS5_1CILi64EEENS7_ILi128EEES8_EEENS_10bfloat16_tEfNS_4arch4Sm80ELb0ELb0ELb1ELb0ELb1ELb0ELb0ELb0ELi2ELi2ELi4ELi2ELb1EEENS1_21CollectiveEpilogueBwdISA_SB_SD_Li256ELb0ELb0ELi2EEENS1_19SingleTileSchedulerILb0ELb0ELb0ELi128EEEEEEEEEvNT_6ParamsE$_ZZN4cute14transform_leafINS_15ArithmeticTupleIJiiEEERNS_8identityEEEDaRKT_OT0_ENKUlRKT_E_clIiEEDaSC_)
        /*22190*/ 	.word	0x00000000


	//----- nvinfo : EIATTR_FRAME_SIZE
	.align		4
.L_23288:
        /*22194*/ 	.byte	0x04, 0x11
        /*22196*/ 	.short	(.L_23290 - .L_23289)
	.align		4
.L_23289:
        /*22198*/ 	.word	index@($_ZN7cutlass13device_kernelIN5flash19enable_sm80_to_sm89INS1_16FlashAttnBwdSm80INS1_25CollectiveMainloopBwdSm80ILi2ELi2EN4cute5tupleIJNS5_1CILi64EEENS7_ILi128EEES8_EEENS_10bfloat16_tEfNS_4arch4Sm80ELb0ELb0ELb1ELb0ELb1ELb0ELb0ELb0ELi2ELi2ELi4ELi2ELb1EEENS1_21CollectiveEpilogueBwdISA_SB_SD_Li256ELb0ELb0ELi2EEENS1_19SingleTileSchedulerILb0ELb0ELb0ELi128EEEEEEEEEvNT_6ParamsE$_ZZN4cute14transform_leafINS_15ArithmeticTupleIJNS1_IJiiEEEiiiEEENS_8identityEEEDaRKT_OT0_ENKUlRKT_E_clIiEEDaSC_)
        /*2219c*/ 	.word	0x00000000


	//----- nvinfo : EIATTR_FRAME_SIZE
	.align		4
.L_23290:
        /*221a0*/ 	.byte	0x04, 0x11
        /*221a2*/ 	.short	(.L_23292 - .L_23291)
	.align		4
.L_23291:
        /*221a4*/ 	.word	index@($_ZN7cutlass13device_kernelIN5flash19enable_sm80_to_sm89INS1_16FlashAttnBwdSm80INS1_25CollectiveMainloopBwdSm80ILi2ELi2EN4cute5tupleIJNS5_1CILi64EEENS7_ILi128EEES8_EEENS_10bfloat16_tEfNS_4arch4Sm80ELb0ELb0ELb1ELb0ELb1ELb0ELb0ELb0ELi2ELi2ELi4ELi2ELb1EEENS1_21CollectiveEpilogueBwdISA_SB_SD_Li256ELb0ELb0ELi2EEENS1_19SingleTileSchedulerILb0ELb0ELb0ELi128EEEEEEEEEvNT_6ParamsE$_ZZN4cute14transform_leafINS_15ArithmeticTupleIJNS1_IJiiEEEiiiEEENS_8identityEEEDaRKT_OT0_ENKUlRKT_E_clIS2_EEDaSC_)
        /*221a8*/ 	.word	0x00000000


	//----- nvinfo : EIATTR_FRAME_SIZE
	.align		4
.L_23292:
        /*221ac*/ 	.byte	0x04, 0x11
        /*221ae*/ 	.short	(.L_23294 - .L_23293)
	.align		4
.L_23293:
        /*221b0*/ 	.word	index@($_ZN7cutlass13device_kernelIN5flash19enable_sm80_to_sm89INS1_16FlashAttnBwdSm80INS1_25CollectiveMainloopBwdSm80ILi2ELi2EN4cute5tupleIJNS5_1CILi64EEENS7_ILi128EEES8_EEENS_10bfloat16_tEfNS_4arch4Sm80ELb0ELb0ELb1ELb0ELb1ELb0ELb0ELb0ELi2ELi2ELi4ELi2ELb1EEENS1_21CollectiveEpilogueBwdISA_SB_SD_Li256ELb0ELb0ELi2EEENS1_19SingleTileSchedulerILb0ELb0ELb0ELi128EEEEEEEEEvNT_6ParamsE$_ZZN4cute12filter_tupleINS_5tupleIJNS_10UnderscoreES2_S2_iEEENS1_IJNS1_IJNS_1CILi1EEENS4_ILi0EEEEEElS6_lEEEZNS_5sliceIS3_S8_EEDaRKT_RKT0_EUlRKT_RKT0_E_EEDaSC_SF_OT1_ENKUlDpSI_E_clIJNS1_IJS7_EEENS1_IJlEEENS1_IJS6_EEENS1_IJEEEEEEDaSP_)
        /*221b4*/ 	.word	0x00000000


	//----- nvinfo : EIATTR_FRAME_SIZE
	.align		4
.L_23294:
        /*221b8*/ 	.byte	0x04, 0x11
        /*221ba*/ 	.short	(.L_23296 - .L_23295)
	.align		4
.L_23295:
        /*221bc*/ 	.word	index@($_ZN7cutlass13device_kernelIN5flash19enable_sm80_to_sm89INS1_16FlashAttnBwdSm80INS1_25CollectiveMainloopBwdSm80ILi2ELi2EN4cute5tupleIJNS5_1CILi64EEENS7_ILi128EEES8_EEENS_10bfloat16_tEfNS_4arch4Sm80ELb0ELb0ELb1ELb0ELb1ELb0ELb0ELb0ELi2ELi2ELi4ELi2ELb1EEENS1_21CollectiveEpilogueBwdISA_SB_SD_Li256ELb0ELb0ELi2EEENS1_19SingleTileSchedulerILb0ELb0ELb0ELi128EEEEEEEEEvNT_6ParamsE$_ZN73_INTERNAL_24fd9406_37_flash_bwd_hdim64_bf16_softcap_sm80_cu_3fbc093a_291824__cvta_generic_to_sharedEPKv)
        /*221c0*/ 	.word	0x00000000


	//----- nvinfo : EIATTR_FRAME_SIZE
	.align		4
.L_23296:
        /*221c4*/ 	.byte	0x04, 0x11
        /*221c6*/ 	.short	(.L_23298 - .L_23297)
	.align		4
.L_23297:
        /*221c8*/ 	.word	index@($_ZN7cutlass13device_kernelIN5flash19enable_sm80_to_sm89INS1_16FlashAttnBwdSm80INS1_25CollectiveMainloopBwdSm80ILi2ELi2EN4cute5tupleIJNS5_1CILi64EEENS7_ILi128EEES8_EEENS_10bfloat16_tEfNS_4arch4Sm80ELb0ELb0ELb1ELb0ELb1ELb0ELb0ELb0ELi2ELi2ELi4ELi2ELb1EEENS1_21CollectiveEpilogueBwdISA_SB_SD_Li256ELb0ELb0ELi2EEENS1_19SingleTileSchedulerILb0ELb0ELb0ELi128EEEEEEEEEvNT_6ParamsE$_ZN4cute8smem_ptrIPfECI1NS_12iter_adaptorIS1_S2_EEES1_)
        /*221cc*/ 	.word	0x00000000


	//----- nvinfo : EIATTR_FRAME_SIZE
	.align		4
.L_23298:
        /*221d0*/ 	.byte	0x04, 0x11
        /*221d2*/ 	.short	(.L_23300 - .L_23299)
	.align		4
.L_23299:
        /*221d4*/ 	.word	index@($_ZN7cutlass13device_kernelIN5flash19enable_sm80_to_sm89INS1_16FlashAttnBwdSm80INS1_25CollectiveMainloopBwdSm80ILi2ELi2EN4cute5tupleIJNS5_1CILi64EEENS7_ILi128EEES8_EEENS_10bfloat16_tEfNS_4arch4Sm80ELb0ELb0ELb1ELb0ELb1ELb0ELb0ELb0ELi2ELi2ELi4ELi2ELb1EEENS1_21CollectiveEpilogueBwdISA_SB_SD_Li256ELb0ELb0ELi2EEENS1_19SingleTileSchedulerILb0ELb0ELb0ELi128EEEEEEEEEvNT_6ParamsE$_ZN4cute8smem_ptrIPN7cutlass9uint128_tEECI1NS_12iter_adaptorIS3_S4_EEES3_)
        /*221d8*/ 	.word	0x00000000


	//----- nvinfo : EIATTR_FRAME_SIZE
	.align		4
.L_23300:
        /*221dc*/ 	.byte	0x04, 0x11
        /*221de*/ 	.short	(.L_23302 - .L_23301)
	.align		4
.L_23301:
        /*221e0*/ 	.word	index@($_ZN7cutlass13device_kernelIN5flash19enable_sm80_to_sm89INS1_16FlashAttnBwdSm80INS1_25CollectiveMainloopBwdSm80ILi2ELi2EN4cute5tupleIJNS5_1CILi64EEENS7_ILi128EEES8_EEENS_10bfloat16_tEfNS_4arch4Sm80ELb0ELb0ELb1ELb0ELb1ELb0ELb0ELb0ELi2ELi2ELi4ELi2ELb1EEENS1_21CollectiveEpilogueBwdISA_SB_SD_Li256ELb0ELb0ELi2EEENS1_19SingleTileSchedulerILb0ELb0ELb0ELi128EEEEEEEEEvNT_6ParamsE$_ZN4cute8smem_ptrIPN7cutlass10bfloat16_tEECI1NS_12iter_adaptorIS3_S4_EEES3_)
        /*221e4*/ 	.word	0x00000000


	//----- nvinfo : EIATTR_FRAME_SIZE
	.align		4
.L_23302:
        /*221e8*/ 	.byte	0x04, 0x11
        /*221ea*/ 	.short	(.L_23304 - .L_23303)
	.align		4
.L_23303:
        /*221ec*/ 	.word	index@($_ZN7cutlass13device_kernelIN5flash19enable_sm80_to_sm89INS1_16FlashAttnBwdSm80INS1_25CollectiveMainloopBwdSm80ILi2ELi2EN4cute5tupleIJNS5_1CILi64EEENS7_ILi128EEES8_EEENS_10bfloat16_tEfNS_4arch4Sm80ELb0ELb0ELb1ELb0ELb1ELb0ELb0ELb0ELi2ELi2ELi4ELi2ELb1EEENS1_21CollectiveEpilogueBwdISA_SB_SD_Li256ELb0ELb0ELi2EEENS1_19SingleTileSchedulerILb0ELb0ELb0ELi128EEEEEEEEEvNT_6ParamsE$_ZN4cute8gmem_ptrIPKfECI1NS_12iter_adaptorIS2_S3_EEES2_)
        /*221f0*/ 	.word	0x00000000


	//----- nvinfo : EIATTR_FRAME_SIZE
	.align		4
.L_23304:
        /*221f4*/ 	.byte	0x04, 0x11
        /*221f6*/ 	.short	(.L_23306 - .L_23305)
	.align		4
.L_23305:
        /*221f8*/ 	.word	index@($_ZN7cutlass13device_kernelIN5flash19enable_sm80_to_sm89INS1_16FlashAttnBwdSm80INS1_25CollectiveMainloopBwdSm80ILi2ELi2EN4cute5tupleIJNS5_1CILi64EEENS7_ILi128EEES8_EEENS_10bfloat16_tEfNS_4arch4Sm80ELb0ELb0ELb1ELb0ELb1ELb0ELb0ELb0ELi2ELi2ELi4ELi2ELb1EEENS1_21CollectiveEpilogueBwdISA_SB_SD_Li256ELb0ELb0ELi2EEENS1_19SingleTileSchedulerILb0ELb0ELb0ELi128EEEEEEEEEvNT_6ParamsE$_ZN4cute8gmem_ptrIPKN7cutlass9uint128_tEECI1NS_12iter_adaptorIS4_S5_EEES4_)
        /*221fc*/ 	.word	0x00000000


	//----- nvinfo : EIATTR_FRAME_SIZE
	.align		4
.L_23306:
        /*22200*/ 	.byte	0x04, 0x11
        /*22202*/ 	.short	(.L_23308 - .L_23307)
	.align		4
.L_23307:
        /*22204*/ 	.word	index@($_ZN7cutlass13device_kernelIN5flash19enable_sm80_to_sm89INS1_16FlashAttnBwdSm80INS1_25CollectiveMainloopBwdSm80ILi2ELi2EN4cute5tupleIJNS5_1CILi64EEENS7_ILi128EEES8_EEENS_10bfloat16_tEfNS_4arch4Sm80ELb0ELb0ELb1ELb0ELb1ELb0ELb0ELb0ELi2ELi2ELi4ELi2ELb1EEENS1_21CollectiveEpilogueBwdISA_SB_SD_Li256ELb0ELb0ELi2EEENS1_19SingleTileSchedulerILb0ELb0ELb0ELi128EEEEEEEEEvNT_6ParamsE$_ZN4cute8gmem_ptrIPKN7cutlass10bfloat16_tEECI1NS_12iter_adaptorIS4_S5_EEES4_)
        /*22208*/ 	.word	0x00000000


	//----- nvinfo : EIATTR_FRAME_SIZE
	.align		4
.L_23308:
        /*2220c*/ 	.byte	0x04, 0x11
        /*2220e*/ 	.short	(.L_23310 - .L_23309)
	.align		4
.L_23309:
        /*22210*/ 	.word	index@($_ZN7cutlass13device_kernelIN5flash19enable_sm80_to_sm89INS1_16FlashAttnBwdSm80INS1_25CollectiveMainloopBwdSm80ILi2ELi2EN4cute5tupleIJNS5_1CILi64EEENS7_ILi128EEES8_EEENS_10bfloat16_tEfNS_4arch4Sm80ELb0ELb0ELb1ELb0ELb1ELb0ELb0ELb0ELi2ELi2ELi4ELi2ELb1EEENS1_21CollectiveEpilogueBwdISA_SB_SD_Li256ELb0ELb0ELi2EEENS1_19SingleTileSchedulerILb0ELb0ELb0ELi128EEEEEEEEEvNT_6ParamsE$_ZN4cute5tupleIJiiEEC2ERKiS3_)
        /*22214*/ 	.word	0x00000000


	//----- nvinfo : EIATTR_FRAME_SIZE
	.align		4
.L_23310:
        /*22218*/ 	.byte	0x04, 0x11
        /*2221a*/ 	.short	(.L_23312 - .L_23311)
	.align		4
.L_23311:
        /*2221c*/ 	.word	index@($_ZN7cutlass13device_kernelIN5flash19enable_sm80_to_sm89INS1_16FlashAttnBwdSm80INS1_25CollectiveMainloopBwdSm80ILi2ELi2EN4cute5tupleIJNS5_1CILi64EEENS7_ILi128EEES8_EEENS_10bfloat16_tEfNS_4arch4Sm80ELb0ELb0ELb1ELb0ELb1ELb0ELb0ELb0ELi2ELi2ELi4ELi2ELb1EEENS1_21CollectiveEpilogueBwdISA_SB_SD_Li256ELb0ELb0ELi2EEENS1_19SingleTileSchedulerILb0ELb0ELb0ELi128EEEEEEEEEvNT_6ParamsE$_ZN4cute5tupleIJiNS_1CILi0EEEEEC2ERKiRKS2_)
        /*22220*/ 	.word	0x00000000


	//----- nvinfo : EIATTR_FRAME_SIZE
	.align		4
.L_23312:
        /*22224*/ 	.byte	0x04, 0x11
        /*22226*/ 	.short	(.L_23314 - .L_23313)
	.align		4
.L_23313:
        /*22228*/ 	.word	index@($_ZN7cutlass13device_kernelIN5flash19enable_sm80_to_sm89INS1_16FlashAttnBwdSm80INS1_25CollectiveMainloopBwdSm80ILi2ELi2EN4cute5tupleIJNS5_1CILi64EEENS7_ILi128EEES8_EEENS_10bfloat16_tEfNS_4arch4Sm80ELb0ELb0ELb1ELb0ELb1ELb0ELb0ELb0ELi2ELi2ELi4ELi2ELb1EEENS1_21CollectiveEpilogueBwdISA_SB_SD_Li256ELb0ELb0ELi2EEENS1_19SingleTileSchedulerILb0ELb0ELb0ELi128EEEEEEEEEvNT_6ParamsE$_ZN4cute5tupleIJiEEC2ERKi)
        /*2222c*/ 	.word	0x00000000


	//----- nvinfo : EIATTR_FRAME_SIZE
	.align		4
.L_23314:
        /*22230*/ 	.byte	0x04, 0x11
        /*22232*/ 	.short	(.L_23316 - .L_23315)
	.align		4
.L_23315:
        /*22234*/ 	.word	index@($_ZN7cutlass13device_kernelIN5flash19enable_sm80_to_sm89INS1_16FlashAttnBwdSm80INS1_25CollectiveMainloopBwdSm80ILi2ELi2EN4cute5tupleIJNS5_1CILi64EEENS7_ILi128EEES8_EEENS_10bfloat16_tEfNS_4arch4Sm80ELb0ELb0ELb1ELb0ELb1ELb0ELb0ELb0ELi2ELi2ELi4ELi2ELb1EEENS1_21CollectiveEpilogueBwdISA_SB_SD_Li256ELb0ELb0ELi2EEENS1_19SingleTileSchedulerILb0ELb0ELb0ELi128EEEEEEEEEvNT_6ParamsE$_ZN4cute5tupleIJNS_1CILi0EEEiiiEEC2ERKS2_RKiS7_S7_)
        /*22238*/ 	.word	0x00000000


	//----- nvinfo : EIATTR_FRAME_SIZE
	.align		4
.L_23316:
        /*2223c*/ 	.byte	0x04, 0x11
        /*2223e*/ 	.short	(.L_23318 - .L_23317)
	.align		4
.L_23317:
        /*22240*/ 	.word	index@($_ZN7cutlass13device_kernelIN5flash19enable_sm80_to_sm89INS1_16FlashAttnBwdSm80INS1_25CollectiveMainloopBwdSm80ILi2ELi2EN4cute5tupleIJNS5_1CILi64EEENS7_ILi128EEES8_EEENS_10bfloat16_tEfNS_4arch4Sm80ELb0ELb0ELb1ELb0ELb1ELb0ELb0ELb0ELi2ELi2ELi4ELi2ELb1EEENS1_21CollectiveEpilogueBwdISA_SB_SD_Li256ELb0ELb0ELi2EEENS1_19SingleTileSchedulerILb0ELb0ELb0ELi128EEEEEEEEEvNT_6ParamsE$_ZN4cute5tupleIJNS_1CILi0EEEiEEC2ERKS2_RKi)
        /*22244*/ 	.word	0x00000000


	//----- nvinfo : EIATTR_FRAME_SIZE
	.align		4
.L_23318:
        /*22248*/ 	.byte	0x04, 0x11
        /*2224a*/ 	.short	(.L_23320 - .L_23319)
	.align		4
.L_23319:
        /*2224c*/ 	.word	index@($_ZN7cutlass13device_kernelIN5flash19enable_sm80_to_sm89INS1_16FlashAttnBwdSm80INS1_25CollectiveMainloopBwdSm80ILi2ELi2EN4cute5tupleIJNS5_1CILi64EEENS7_ILi128EEES8_EEENS_10bfloat16_tEfNS_4arch4Sm80ELb0ELb0ELb1ELb0ELb1ELb0ELb0ELb0ELi2ELi2ELi4ELi2ELb1EEENS1_21CollectiveEpilogueBwdISA_SB_SD_Li256ELb0ELb0ELi2EEENS1_19SingleTileSchedulerILb0ELb0ELb0ELi128EEEEEEEEEvNT_6ParamsE$_ZN4cute5tupleIJNS_1CILi0EEES2_iiEEC2ERKS2_S5_RKiS7_)
        /*22250*/ 	.word	0x00000000


	//----- nvinfo : EIATTR_FRAME_SIZE
	.align		4
.L_23320:
        /*22254*/ 	.byte	0x04, 0x11
        /*22256*/ 	.short	(.L_23322 - .L_23321)
	.align		4
.L_23321:
        /*22258*/ 	.word	index@($_ZN7cutlass13device_kernelIN5flash19enable_sm80_to_sm89INS1_16FlashAttnBwdSm80INS1_25CollectiveMainloopBwdSm80ILi2ELi2EN4cute5tupleIJNS5_1CILi64EEENS7_ILi128EEES8_EEENS_10bfloat16_tEfNS_4arch4Sm80ELb0ELb0ELb1ELb0ELb1ELb0ELb0ELb0ELi2ELi2ELi4ELi2ELb1EEENS1_21CollectiveEpilogueBwdISA_SB_SD_Li256ELb0ELb0ELi2EEENS1_19SingleTileSchedulerILb0ELb0ELb0ELi128EEEEEEEEEvNT_6ParamsE$_ZN4cute5tupleIJNS_1CILi0EEES2_iEEC2ERKS2_S5_RKi)
        /*2225c*/ 	.word	0x00000000


	//----- nvinfo : EIATTR_FRAME_SIZE
	.align		4
.L_23322:
        /*22260*/ 	.byte	0x04, 0x11
        /*22262*/ 	.short	(.L_23324 - .L_23323)
	.align		4
.L_23323:
        /*22264*/ 	.word	index@($_ZN7cutlass13device_kernelIN5flash19enable_sm80_to_sm89INS1_16FlashAttnBwdSm80INS1_25CollectiveMainloopBwdSm80ILi2ELi2EN4cute5tupleIJNS5_1CILi64EEENS7_ILi128EEES8_EEENS_10bfloat16_tEfNS_4arch4Sm80ELb0ELb0ELb1ELb0ELb1ELb0ELb0ELb0ELi2ELi2ELi4ELi2ELb1EEENS1_21CollectiveEpilogueBwdISA_SB_SD_Li256ELb0ELb0ELi2EEENS1_19SingleTileSchedulerILb0ELb0ELb0ELi128EEEEEEEEEvNT_6ParamsE$_ZN4cute5tupleIJNS_1CILi0EEES2_S2_iEEC2ERKS2_S5_S5_RKi)
        /*22268*/ 	.word	0x00000000


	//----- nvinfo : EIATTR_FRAME_SIZE
	.align		4
.L_23324:
        /*2226c*/ 	.byte	0x04, 0x11
        /*2226e*/ 	.short	(.L_23326 - .L_23325)
	.align		4
.L_23325:
        /*22270*/ 	.word	index@($_ZN7cutlass13device_kernelIN5flash19enable_sm80_to_sm89INS1_16FlashAttnBwdSm80INS1_25CollectiveMainloopBwdSm80ILi2ELi2EN4cute5tupleIJNS5_1CILi64EEENS7_ILi128EEES8_EEENS_10bfloat16_tEfNS_4arch4Sm80ELb0ELb0ELb1ELb0ELb1ELb0ELb0ELb0ELi2ELi2ELi4ELi2ELb1EEENS1_21CollectiveEpilogueBwdISA_SB_SD_Li256ELb0ELb0ELi2EEENS1_19SingleTileSchedulerILb0ELb0ELb0ELi128EEEEEEEEEvNT_6ParamsE$_ZN4cute5tupleIJNS_15ArithmeticTupleIJiiEEEiiiEEC2ERKS2_RKiS7_S7_)
        /*22274*/ 	.word	0x00000000


	//----- nvinfo : EIATTR_FRAME_SIZE
	.align		4
.L_23326:
        /*22278*/ 	.byte	0x04, 0x11
        /*2227a*/ 	.short	(.L_23328 - .L_23327)
	.align		4
.L_23327:
        /*2227c*/ 	.word	index@($_ZN7cutlass13device_kernelIN5flash19enable_sm80_to_sm89INS1_16FlashAttnBwdSm80INS1_25CollectiveMainloopBwdSm80ILi2ELi2EN4cute5tupleIJNS5_1CILi64EEENS7_ILi128EEES8_EEENS_10bfloat16_tEfNS_4arch4Sm80ELb0ELb0ELb1ELb0ELb1ELb0ELb0ELb0ELi2ELi2ELi4ELi2ELb1EEENS1_21CollectiveEpilogueBwdISA_SB_SD_Li256ELb0ELb0ELi2EEENS1_19SingleTileSchedulerILb0ELb0ELb0ELi128EEEEEEEEEvNT_6ParamsE$_ZN4cute5tupleIJNS_15ArithmeticTupleIJiiEEEEEC2ERKS2_)
        /*22280*/ 	.word	0x00000000


	//----- nvinfo : EIATTR_FRAME_SIZE
	.align		4
.L_23328:
        /*22284*/ 	.byte	0x04, 0x11
        /*22286*/ 	.short	(.L_23330 - .L_23329)
	.align		4
.L_23329:
        /*22288*/ 	.word	index@($_ZN7cutlass13device_kernelIN5flash19enable_sm80_to_sm89INS1_16FlashAttnBwdSm80INS1_25CollectiveMainloopBwdSm80ILi2ELi2EN4cute5tupleIJNS5_1CILi64EEENS7_ILi128EEES8_EEENS_10bfloat16_tEfNS_4arch4Sm80ELb0ELb0ELb1ELb0ELb1ELb0ELb0ELb0ELi2ELi2ELi4ELi2ELb1EEENS1_21CollectiveEpilogueBwdISA_SB_SD_Li256ELb0ELb0ELi2EEENS1_19SingleTileSchedulerILb0ELb0ELb0ELi128EEEEEEEEEvNT_6ParamsE$_ZN4cute5tupleIJNS_15ArithmeticTupleIJiEEEEEC2ERKS2_)
        /*2228c*/ 	.word	0x00000000


	//----- nvinfo : EIATTR_FRAME_SIZE
	.align		4
.L_23330:
        /*22290*/ 	.byte	0x04, 0x11
        /*22292*/ 	.short	(.L_23332 - .L_23331)
	.align		4
.L_23331:
        /*22294*/ 	.word	index@($_ZN7cutlass13device_kernelIN5flash19enable_sm80_to_sm89INS1_16FlashAttnBwdSm80INS1_25CollectiveMainloopBwdSm80ILi2ELi2EN4cute5tupleIJNS5_1CILi64EEENS7_ILi128EEES8_EEENS_10bfloat16_tEfNS_4arch4Sm80ELb0ELb0ELb1ELb0ELb1ELb0ELb0ELb0ELi2ELi2ELi4ELi2ELb1EEENS1_21CollectiveEpilogueBwdISA_SB_SD_Li256ELb0ELb0ELi2EEENS1_19SingleTileSchedulerILb0ELb0ELb0ELi128EEEEEEEEEvNT_6ParamsE$_ZN4cute5tupleIJNS_15ArithmeticTupleIJNS_1CILi0EEEiEEEEEC2ERKS4_)
        /*22298*/ 	.word	0x00000000


	//----- nvinfo : EIATTR_FRAME_SIZE
	.align		4
.L_23332:
        /*2229c*/ 	.byte	0x04, 0x11
        /*2229e*/ 	.short	(.L_23334 - .L_23333)
	.align		4
.L_23333:
        /*222a0*/ 	.word	index@($_ZN7cutlass13device_kernelIN5flash19enable_sm80_to_sm89INS1_16FlashAttnBwdSm80INS1_25CollectiveMainloopBwdSm80ILi2ELi2EN4cute5tupleIJNS5_1CILi64EEENS7_ILi128EEES8_EEENS_10bfloat16_tEfNS_4arch4Sm80ELb0ELb0ELb1ELb0ELb1ELb0ELb0ELb0ELi2ELi2ELi4ELi2ELb1EEENS1_21CollectiveEpilogueBwdISA_SB_SD_Li256ELb0ELb0ELi2EEENS1_19SingleTileSchedulerILb0ELb0ELb0ELi128EEEEEEEEEvNT_6ParamsE$_ZN4cute5tupleIJNS0_IJNS0_IJNS_1CILi8EEENS1_ILi1EEEEEENS1_ILi2EEES3_EEENS0_IJNS0_IJS3_NS1_ILi0EEEEEElS7_EEEEEC2ERKS6_RKS9_)
        /*222a4*/ 	.word	0x00000000


	//----- nvinfo : EIATTR_FRAME_SIZE
	.align		4
.L_23334:
        /*222a8*/ 	.byte	0x04, 0x11
        /*222aa*/ 	.short	(.L_23336 - .L_23335)
	.align		4
.L_23335:
        /*222ac*/ 	.word	index@($_ZN7cutlass13device_kernelIN5flash19enable_sm80_to_sm89INS1_16FlashAttnBwdSm80INS1_25CollectiveMainloopBwdSm80ILi2ELi2EN4cute5tupleIJNS5_1CILi64EEENS7_ILi128EEES8_EEENS_10bfloat16_tEfNS_4arch4Sm80ELb0ELb0ELb1ELb0ELb1ELb0ELb0ELb0ELi2ELi2ELi4ELi2ELb1EEENS1_21CollectiveEpilogueBwdISA_SB_SD_Li256ELb0ELb0ELi2EEENS1_19SingleTileSchedulerILb0ELb0ELb0ELi128EEEEEEEEEvNT_6ParamsE$_ZN4cute3eso3ESOILb1ELb0EJNS_6LayoutINS_5tupleIJNS3_IJNS_1CILi8EEENS4_ILi1EEEEEENS4_ILi2EEES6_EEENS3_IJNS3_IJS6_NS4_ILi0EEEEEENS4_ILi2048EEESA_EEEEEiEEC2ERKSE_RKi)
        /*222b0*/ 	.word	0x00000000


	//----- nvinfo : EIATTR_FRAME_SIZE
	.align		4
.L_23336:
        /*222b4*/ 	.byte	0x04, 0x11
        /*222b6*/ 	.short	(.L_23338 - .L_23337)
	.align		4
.L_23337:
        /*222b8*/ 	.word	index@($_ZN7cutlass13device_kernelIN5flash19enable_sm80_to_sm89INS1_16FlashAttnBwdSm80INS1_25CollectiveMainloopBwdSm80ILi2ELi2EN4cute5tupleIJNS5_1CILi64EEENS7_ILi128EEES8_EEENS_10bfloat16_tEfNS_4arch4Sm80ELb0ELb0ELb1ELb0ELb1ELb0ELb0ELb0ELi2ELi2ELi4ELi2ELb1EEENS1_21CollectiveEpilogueBwdISA_SB_SD_Li256ELb0ELb0ELi2EEENS1_19SingleTileSchedulerILb0ELb0ELb0ELi128EEEEEEEEEvNT_6ParamsE$_ZN4cute3eso3ESOILb1ELb0EJNS_6LayoutINS_5tupleIJNS3_IJNS_1CILi8EEENS4_ILi1EEEEEENS4_ILi2EEES6_EEENS3_IJNS3_IJS6_NS4_ILi0EEEEEENS4_ILi2048EEESA_EEEEENS_10ViewEngineINS_8smem_ptrIPN7cutlass10bfloat16_tEEEEEEEC2ERKSE_RKSL_)
        /*222bc*/ 	.word	0x00000000


	//----- nvinfo : EIATTR_FRAME_SIZE
	.align		4
.L_23338:
        /*222c0*/ 	.byte	0x04, 0x11
        /*222c2*/ 	.short	(.L_23340 - .L_23339)
	.align		4
.L_23339:
        /*222c4*/ 	.word	index@($_ZN7cutlass13device_kernelIN5flash19enable_sm80_to_sm89INS1_16FlashAttnBwdSm80INS1_25CollectiveMainloopBwdSm80ILi2ELi2EN4cute5tupleIJNS5_1CILi64EEENS7_ILi128EEES8_EEENS_10bfloat16_tEfNS_4arch4Sm80ELb0ELb0ELb1ELb0ELb1ELb0ELb0ELb0ELi2ELi2ELi4ELi2ELb1EEENS1_21CollectiveEpilogueBwdISA_SB_SD_Li256ELb0ELb0ELi2EEENS1_19SingleTileSchedulerILb0ELb0ELb0ELi128EEEEEEEEEvNT_6ParamsE$_ZN4cute3eso3ESOILb1ELb0EJNS_6LayoutINS_5tupleIJNS3_IJNS_1CILi8EEENS4_ILi1EEEEEEEEENS3_IJNS3_IJS6_NS4_ILi0EEEEEEEEEEElEEC2ERKSC_RKl)
        /*222c8*/ 	.word	0x00000000


	//----- nvinfo : EIATTR_FRAME_SIZE
	.align		4
.L_23340:
        /*222cc*/ 	.byte	0x04, 0x11
        /*222ce*/ 	.short	(.L_23342 - .L_23341)
	.align		4
.L_23341:
        /*222d0*/ 	.word	index@($_ZN7cutlass13device_kernelIN5flash19enable_sm80_to_sm89INS1_16FlashAttnBwdSm80INS1_25CollectiveMainloopBwdSm80ILi2ELi2EN4cute5tupleIJNS5_1CILi64EEENS7_ILi128EEES8_EEENS_10bfloat16_tEfNS_4arch4Sm80ELb0ELb0ELb1ELb0ELb1ELb0ELb0ELb0ELi2ELi2ELi4ELi2ELb1EEENS1_21CollectiveEpilogueBwdISA_SB_SD_Li256ELb0ELb0ELi2EEENS1_19SingleTileSchedulerILb0ELb0ELb0ELi128EEEEEEEEEvNT_6ParamsE$_ZN4cute3eso3ESOILb1ELb0EJNS_6LayoutINS_5tupleIJNS3_IJNS_1CILi8EEENS4_ILi1EEEEEEEEENS3_IJNS3_IJS6_NS4_ILi0EEEEEEEEEEEiEEC2ERKSC_RKi)
        /*222d4*/ 	.word	0x00000000


	//----- nvinfo : EIATTR_FRAME_SIZE
	.align		4
.L_23342:
        /*222d8*/ 	.byte	0x04, 0x11
        /*222da*/ 	.short	(.L_23344 - .L_23343)
	.align		4
.L_23343:
        /*222dc*/ 	.word	index@($_ZN7cutlass13device_kernelIN5flash19enable_sm80_to_sm89INS1_16FlashAttnBwdSm80INS1_25CollectiveMainloopBwdSm80ILi2ELi2EN4cute5tupleIJNS5_1CILi64EEENS7_ILi128EEES8_EEENS_10bfloat16_tEfNS_4arch4Sm80ELb0ELb0ELb1ELb0ELb1ELb0ELb0ELb0ELi2ELi2ELi4ELi2ELb1EEENS1_21CollectiveEpilogueBwdISA_SB_SD_Li256ELb0ELb0ELi2EEENS1_19SingleTileSchedulerILb0ELb0ELb0ELi128EEEEEEEEEvNT_6ParamsE$_ZN4cute3eso3ESOILb1ELb0EJNS_6LayoutINS_5tupleIJNS3_IJNS_1CILi8EEENS4_ILi1EEEEEEEEENS3_IJNS3_IJS6_NS4_ILi0EEEEEEEEEEENS_10ViewEngineINS_8smem_ptrIPN7cutlass10bfloat16_tEEEEEEEC2ERKSC_RKSJ_)
        /*222e0*/ 	.word	0x00000000


	//----- nvinfo : EIATTR_FRAME_SIZE
	.align		4
.L_23344:
        /*222e4*/ 	.byte	0x04, 0x11
        /*222e6*/ 	.short	(.L_23346 - .L_23345)
	.align		4
.L_23345:
        /*222e8*/ 	.word	index@($_ZN7cutlass13device_kernelIN5flash19enable_sm80_to_sm89INS1_16FlashAttnBwdSm80INS1_25CollectiveMainloopBwdSm80ILi2ELi2EN4cute5tupleIJNS5_1CILi64EEENS7_ILi128EEES8_EEENS_10bfloat16_tEfNS_4arch4Sm80ELb0ELb0ELb1ELb0ELb1ELb0ELb0ELb0ELi2ELi2ELi4ELi2ELb1EEENS1_21CollectiveEpilogueBwdISA_SB_SD_Li256ELb0ELb0ELi2EEENS1_19SingleTileSchedulerILb0ELb0ELb0ELi128EEEEEEEEEvNT_6ParamsE$_ZN4cute3eso3ESOILb1ELb0EJNS_6LayoutINS_5tupleIJNS3_IJNS_1CILi8EEENS4_ILi1EEEEEEEEENS3_IJNS3_IJS6_NS4_ILi0EEEEEEEEEEENS_10ViewEngineINS_8gmem_ptrIPKN7cutlass10bfloat16_tEEEEEEEC2ERKSC_RKSK_)
        /*222ec*/ 	.word	0x00000000


	//----- nvinfo : EIATTR_FRAME_SIZE
	.align		4
.L_23346:
        /*222f0*/ 	.byte	0x04, 0x11
        /*222f2*/ 	.short	(.L_23348 - .L_23347)
	.align		4
.L_23347:
        /*222f4*/ 	.word	index@($_ZN7cutlass13device_kernelIN5flash19enable_sm80_to_sm89INS1_16FlashAttnBwdSm80INS1_25CollectiveMainloopBwdSm80ILi2ELi2EN4cute5tupleIJNS5_1CILi64EEENS7_ILi128EEES8_EEENS_10bfloat16_tEfNS_4arch4Sm80ELb0ELb0ELb1ELb0ELb1ELb0ELb0ELb0ELi2ELi2ELi4ELi2ELb1EEENS1_21CollectiveEpilogueBwdISA_SB_SD_Li256ELb0ELb0ELi2EEENS1_19SingleTileSchedulerILb0ELb0ELb0ELi128EEEEEEEEEvNT_6ParamsE$_ZN4cute3eso3ESOILb1ELb0EJNS_6LayoutINS_5tupleIJNS3_IJNS_1CILi4EEENS4_ILi1EEEEEES6_EEENS3_IJNS3_IJS6_NS4_ILi0EEEEEES9_EEEEEiEEC2ERKSC_RKi)
        /*222f8*/ 	.word	0x00000000


	//----- nvinfo : EIATTR_FRAME_SIZE
	.align		4
.L_23348:
        /*222fc*/ 	.byte	0x04, 0x11
        /*222fe*/ 	.short	(.L_23350 - .L_23349)
	.align		4
.L_23349:
        /*22300*/ 	.word	index@($_ZN7cutlass13device_kernelIN5flash19enable_sm80_to_sm89INS1_16FlashAttnBwdSm80INS1_25CollectiveMainloopBwdSm80ILi2ELi2EN4cute5tupleIJNS5_1CILi64EEENS7_ILi128EEES8_EEENS_10bfloat16_tEfNS_4arch4Sm80ELb0ELb0ELb1ELb0ELb1ELb0ELb0ELb0ELi2ELi2ELi4ELi2ELb1EEENS1_21CollectiveEpilogueBwdISA_SB_SD_Li256ELb0ELb0ELi2EEENS1_19SingleTileSchedulerILb0ELb0ELb0ELi128EEEEEEEEEvNT_6ParamsE$_ZN4cute3eso3ESOILb1ELb0EJNS_6LayoutINS_5tupleIJNS3_IJNS_1CILi4EEENS4_ILi1EEEEEES6_EEENS3_IJNS3_IJS6_NS4_ILi0EEEEEES9_EEEEENS_10ViewEngineINS_8smem_ptrIPfEEEEEEC2ERKSC_RKSH_)
        /*22304*/ 	.word	0x00000000


	//----- nvinfo : EIATTR_FRAME_SIZE
	.align		4
.L_23350:
        /*22308*/ 	.byte	0x04, 0x11
        /*2230a*/ 	.short	(.L_23352 - .L_23351)
	.align		4
.L_23351:
        /*2230c*/ 	.word	index@($_ZN7cutlass13device_kernelIN5flash19enable_sm80_to_sm89INS1_16FlashAttnBwdSm80INS1_25CollectiveMainloopBwdSm80ILi2ELi2EN4cute5tupleIJNS5_1CILi64EEENS7_ILi128EEES8_EEENS_10bfloat16_tEfNS_4arch4Sm80ELb0ELb0ELb1ELb0ELb1ELb0ELb0ELb0ELi2ELi2ELi4ELi2ELb1EEENS1_21CollectiveEpilogueBwdISA_SB_SD_Li256ELb0ELb0ELi2EEENS1_19SingleTileSchedulerILb0ELb0ELb0ELi128EEEEEEEEEvNT_6ParamsE$_ZN4cute3eso3ESOILb1ELb0EJNS_6LayoutINS_5tupleIJNS3_IJNS_1CILi4EEENS4_ILi1EEEEEES6_EEENS3_IJNS3_IJS6_NS4_ILi0EEEEEES9_EEEEENS_10ViewEngineINS_8gmem_ptrIPKfEEEEEEC2ERKSC_RKSI_)
        /*22310*/ 	.word	0x00000000


	//----- nvinfo : EIATTR_FRAME_SIZE
	.align		4
.L_23352:
        /*22314*/ 	.byte	0x04, 0x11
        /*22316*/ 	.short	(.L_23354 - .L_23353)
	.align		4
.L_23353:
        /*22318*/ 	.word	index@($_ZN7cutlass13device_kernelIN5flash19enable_sm80_to_sm89INS1_16FlashAttnBwdSm80INS1_25CollectiveMainloopBwdSm80ILi2ELi2EN4cute5tupleIJNS5_1CILi64EEENS7_ILi128EEES8_EEENS_10bfloat16_tEfNS_4arch4Sm80ELb0ELb0ELb1ELb0ELb1ELb0ELb0ELb0ELi2ELi2ELi4ELi2ELb1EEENS1_21CollectiveEpilogueBwdISA_SB_SD_Li256ELb0ELb0ELi2EEENS1_19SingleTileSchedulerILb0ELb0ELb0ELi128EEEEEEEEEvNT_6ParamsE$_ZN4cute3eso3ESOILb1ELb0EJNS_6LayoutINS_5tupleIJNS3_IJNS_1CILi4EEENS4_ILi1EEEEEEEEENS3_IJNS3_IJS6_NS4_ILi0EEEEEEEEEEENS_10ViewEngineINS_8smem_ptrIPfEEEEEEC2ERKSC_RKSH_)
        /*2231c*/ 	.word	0x00000000


	//----- nvinfo : EIATTR_FRAME_SIZE
	.align		4
.L_23354:
        /*22320*/ 	.byte	0x04, 0x11
        /*22322*/ 	.short	(.L_23356 - .L_23355)
	.align		4
.L_23355:
        /*22324*/ 	.word	index@($_ZN7cutlass13device_kernelIN5flash19enable_sm80_to_sm89INS1_16FlashAttnBwdSm80INS1_25CollectiveMainloopBwdSm80ILi2ELi2EN4cute5tupleIJNS5_1CILi64EEENS7_ILi128EEES8_EEENS_10bfloat16_tEfNS_4arch4Sm80ELb0ELb0ELb1ELb0ELb1ELb0ELb0ELb0ELi2ELi2ELi4ELi2ELb1EEENS1_21CollectiveEpilogueBwdISA_SB_SD_Li256ELb0ELb0ELi2EEENS1_19SingleTileSchedulerILb0ELb0ELb0ELi128EEEEEEEEEvNT_6ParamsE$_ZN4cute3eso3ESOILb1ELb0EJNS_6LayoutINS_5tupleIJNS3_IJNS_1CILi4EEENS4_ILi1EEEEEEEEENS3_IJNS3_IJS6_NS4_ILi0EEEEEEEEEEENS_10ViewEngineINS_8gmem_ptrIPKfEEEEEEC2ERKSC_RKSI_)
        /*22328*/ 	.word	0x00000000


	//----- nvinfo : EIATTR_FRAME_SIZE
	.align		4
.L_23356:
        /*2232c*/ 	.byte	0x04, 0x11
        /*2232e*/ 	.short	(.L_23358 - .L_23357)
	.align		4
.L_23357:
        /*22330*/ 	.word	index@($_ZN7cutlass13device_kernelIN5flash19enable_sm80_to_sm89INS1_16FlashAttnBwdSm80INS1_25CollectiveMainloopBwdSm80ILi2ELi2EN4cute5tupleIJNS5_1CILi64EEENS7_ILi128EEES8_EEENS_10bfloat16_tEfNS_4arch4Sm80ELb0ELb0ELb1ELb0ELb1ELb0ELb0ELb0ELi2ELi2ELi4ELi2ELb1EEENS1_21CollectiveEpilogueBwdISA_SB_SD_Li256ELb0ELb0ELi2EEENS1_19SingleTileSchedulerILb0ELb0ELb0ELi128EEEEEEEEEvNT_6ParamsE$_ZN4cute3eso3ESOILb1ELb0EJNS_6LayoutINS_5tupleIJNS3_IJNS_1CILi1EEES5_EEEEEENS3_IJNS3_IJS5_NS4_ILi0EEEEEEEEEEENS_10ViewEngineINS_8smem_ptrIPN7cutlass9uint128_tEEEEEEEC2ERKSB_RKSI_)
        /*22334*/ 	.word	0x00000000


	//----- nvinfo : EIATTR_FRAME_SIZE
	.align		4
.L_23358:
        /*22338*/ 	.byte	0x04, 0x11
        /*2233a*/ 	.short	(.L_23360 - .L_23359)
	.align		4
.L_23359:
        /*2233c*/ 	.word	index@($_ZN7cutlass13device_kernelIN5flash19enable_sm80_to_sm89INS1_16FlashAttnBwdSm80INS1_25CollectiveMainloopBwdSm80ILi2ELi2EN4cute5tupleIJNS5_1CILi64EEENS7_ILi128EEES8_EEENS_10bfloat16_tEfNS_4arch4Sm80ELb0ELb0ELb1ELb0ELb1ELb0ELb0ELb0ELi2ELi2ELi4ELi2ELb1EEENS1_21CollectiveEpilogueBwdISA_SB_SD_Li256ELb0ELb0ELi2EEENS1_19SingleTileSchedulerILb0ELb0ELb0ELi128EEEEEEEEEvNT_6ParamsE$_ZN4cute3eso3ESOILb1ELb0EJNS_6LayoutINS_5tupleIJNS3_IJNS_1CILi1EEES5_EEEEEENS3_IJNS3_IJS5_NS4_ILi0EEEEEEEEEEENS_10ViewEngineINS_8gmem_ptrIPKN7cutlass9uint128_tEEEEEEEC2ERKSB_RKSJ_)
        /*22340*/ 	.word	0x00000000


	//----- nvinfo : EIATTR_FRAME_SIZE
	.align		4
.L_23360:
        /*22344*/ 	.byte	0x04, 0x11
        /*22346*/ 	.short	(.L_23362 - .L_23361)
	.align		4
.L_23361:
        /*22348*/ 	.word	index@($_ZN7cutlass13device_kernelIN5flash19enable_sm80_to_sm89INS1_16FlashAttnBwdSm80INS1_25CollectiveMainloopBwdSm80ILi2ELi2EN4cute5tupleIJNS5_1CILi64EEENS7_ILi128EEES8_EEENS_10bfloat16_tEfNS_4arch4Sm80ELb0ELb0ELb1ELb0ELb1ELb0ELb0ELb0ELi2ELi2ELi4ELi2ELb1EEENS1_21CollectiveEpilogueBwdISA_SB_SD_Li256ELb0ELb0ELi2EEENS1_19SingleTileSchedulerILb0ELb0ELb0ELi128EEEEEEEEEvNT_6ParamsE$_ZN4cute3eso3ESOILb1ELb0EJNS_5tupleIJNS_1CILi1EEENS3_ILi0EEEEEElS5_EEC2ERKS6_RKlRKS5_)
        /*2234c*/ 	.word	0x00000000


	//----- nvinfo : EIATTR_FRAME_SIZE
	.align		4
.L_23362:
        /*22350*/ 	.byte	0x04, 0x11
        /*22352*/ 	.short	(.L_23364 - .L_23363)
	.align		4
.L_23363:
        /*22354*/ 	.word	index@($_ZN7cutlass13device_kernelIN5flash19enable_sm80_to_sm89INS1_16FlashAttnBwdSm80INS1_25CollectiveMainloopBwdSm80ILi2ELi2EN4cute5tupleIJNS5_1CILi64EEENS7_ILi128EEES8_EEENS_10bfloat16_tEfNS_4arch4Sm80ELb0ELb0ELb1ELb0ELb1ELb0ELb0ELb0ELi2ELi2ELi4ELi2ELb1EEENS1_21CollectiveEpilogueBwdISA_SB_SD_Li256ELb0ELb0ELi2EEENS1_19SingleTileSchedulerILb0ELb0ELb0ELi128EEEEEEEEEvNT_6ParamsE$_ZN4cute3eso3ESOILb1ELb0EJNS_5tupleIJNS2_IJNS_1CILi8EEENS3_ILi1EEEEEENS3_ILi2EEES5_EEENS2_IJNS2_IJS5_NS3_ILi0EEEEEElS9_EEEEEC2ERKS8_RKSB_)
        /*22358*/ 	.word	0x00000000


	//----- nvinfo : EIATTR_FRAME_SIZE
	.align		4
.L_23364:
        /*2235c*/ 	.byte	0x04, 0x11
        /*2235e*/ 	.short	(.L_23366 - .L_23365)
	.align		4
.L_23365:
        /*22360*/ 	.word	index@($_ZN7cutlass13device_kernelIN5flash19enable_sm80_to_sm89INS1_16FlashAttnBwdSm80INS1_25CollectiveMainloopBwdSm80ILi2ELi2EN4cute5tupleIJNS5_1CILi64EEENS7_ILi128EEES8_EEENS_10bfloat16_tEfNS_4arch4Sm80ELb0ELb0ELb1ELb0ELb1ELb0ELb0ELb0ELi2ELi2ELi4ELi2ELb1EEENS1_21CollectiveEpilogueBwdISA_SB_SD_Li256ELb0ELb0ELi2EEENS1_19SingleTileSchedulerILb0ELb0ELb0ELi128EEEEEEEEEvNT_6ParamsE$_ZN4cute3eso3ESOILb1ELb0EJNS_1CILi0EEEiiiEEC2ERKS3_RKiS8_S8_)
        /*22364*/ 	.word	0x00000000


	//----- nvinfo : EIATTR_FRAME_SIZE
	.align		4
.L_23366:
        /*22368*/ 	.byte	0x04, 0x11
        /*2236a*/ 	.short	(.L_23368 - .L_23367)
	.align		4
.L_23367:
        /*2236c*/ 	.word	index@($_ZN7cutlass13device_kernelIN5flash19enable_sm80_to_sm89INS1_16FlashAttnBwdSm80INS1_25CollectiveMainloopBwdSm80ILi2ELi2EN4cute5tupleIJNS5_1CILi64EEENS7_ILi128EEES8_EEENS_10bfloat16_tEfNS_4arch4Sm80ELb0ELb0ELb1ELb0ELb1ELb0ELb0ELb0ELi2ELi2ELi4ELi2ELb1EEENS1_21CollectiveEpilogueBwdISA_SB_SD_Li256ELb0ELb0ELi2EEENS1_19SingleTileSchedulerILb0ELb0ELb0ELi128EEEEEEEEEvNT_6ParamsE$_ZN4cute3eso3ESOILb1ELb0EJNS_1CILi0EEEiS3_S3_EEC2ERKS3_RKiS6_S6_)
        /*22370*/ 	.word	0x00000000


	//----- nvinfo : EIATTR_FRAME_SIZE
	.align		4
.L_23368:
        /*22374*/ 	.byte	0x04, 0x11
        /*22376*/ 	.short	(.L_23370 - .L_23369)
	.align		4
.L_23369:
        /*22378*/ 	.word	index@($_ZN7cutlass13device_kernelIN5flash19enable_sm80_to_sm89INS1_16FlashAttnBwdSm80INS1_25CollectiveMainloopBwdSm80ILi2ELi2EN4cute5tupleIJNS5_1CILi64EEENS7_ILi128EEES8_EEENS_10bfloat16_tEfNS_4arch4Sm80ELb0ELb0ELb1ELb0ELb1ELb0ELb0ELb0ELi2ELi2ELi4ELi2ELb1EEENS1_21CollectiveEpilogueBwdISA_SB_SD_Li256ELb0ELb0ELi2EEENS1_19SingleTileSchedulerILb0ELb0ELb0ELi128EEEEEEEEEvNT_6ParamsE$_ZN4cute3eso3ESOILb1ELb0EJNS_1CILi0EEEiS3_EEC2ERKS3_RKiS6_)
        /*2237c*/ 	.word	0x00000000


	//----- nvinfo : EIATTR_FRAME_SIZE
	.align		4
.L_23370:
        /*22380*/ 	.byte	0x04, 0x11
        /*22382*/ 	.short	(.L_23372 - .L_23371)
	.align		4
.L_23371:
        /*22384*/ 	.word	index@($_ZN7cutlass13device_kernelIN5flash19enable_sm80_to_sm89INS1_16FlashAttnBwdSm80INS1_25CollectiveMainloopBwdSm80ILi2ELi2EN4cute5tupleIJNS5_1CILi64EEENS7_ILi128EEES8_EEENS_10bfloat16_tEfNS_4arch4Sm80ELb0ELb0ELb1ELb0ELb1ELb0ELb0ELb0ELi2ELi2ELi4ELi2ELb1EEENS1_21CollectiveEpilogueBwdISA_SB_SD_Li256ELb0ELb0ELi2EEENS1_19SingleTileSchedulerILb0ELb0ELb0ELi128EEEEEEEEEvNT_6ParamsE$_ZN4cute3eso3ESOILb1ELb0EJNS_1CILi0EEEiEEC2ERKS3_RKi)
        /*22388*/ 	.word	0x00000000


	//----- nvinfo : EIATTR_FRAME_SIZE
	.align		4
.L_23372:
        /*2238c*/ 	.byte	0x04, 0x11
        /*2238e*/ 	.short	(.L_23374 - .L_23373)
	.align		4
.L_23373:
        /*22390*/ 	.word	index@($_ZN7cutlass13device_kernelIN5flash19enable_sm80_to_sm89INS1_16FlashAttnBwdSm80INS1_25CollectiveMainloopBwdSm80ILi2ELi2EN4cute5tupleIJNS5_1CILi64EEENS7_ILi128EEES8_EEENS_10bfloat16_tEfNS_4arch4Sm80ELb0ELb0ELb1ELb0ELb1ELb0ELb0ELb0ELi2ELi2ELi4ELi2ELb1EEENS1_21CollectiveEpilogueBwdISA_SB_SD_Li256ELb0ELb0ELi2EEENS1_19SingleTileSchedulerILb0ELb0ELb0ELi128EEEEEEEEEvNT_6ParamsE$_ZN4cute3eso3ESOILb1ELb0EJNS_1CILi0EEES3_iiEEC2ERKS3_S6_RKiS8_)
        /*22394*/ 	.word	0x00000000


	//----- nvinfo : EIATTR_FRAME_SIZE
	.align		4
.L_23374:
        /*22398*/ 	.byte	0x04, 0x11
        /*2239a*/ 	.short	(.L_23376 - .L_23375)
	.align		4
.L_23375:
        /*2239c*/ 	.word	index@($_ZN7cutlass13device_kernelIN5flash19enable_sm80_to_sm89INS1_16FlashAttnBwdSm80INS1_25CollectiveMainloopBwdSm80ILi2ELi2EN4cute5tupleIJNS5_1CILi64EEENS7_ILi128EEES8_EEENS_10bfloat16_tEfNS_4arch4Sm80ELb0ELb0ELb1ELb0ELb1ELb0ELb0ELb0ELi2ELi2ELi4ELi2ELb1EEENS1_21CollectiveEpilogueBwdISA_SB_SD_Li256ELb0ELb0ELi2EEENS1_19SingleTileSchedulerILb0ELb0ELb0ELi128EEEEEEEEEvNT_6ParamsE$_ZN4cute3eso3ESOILb1ELb0EJNS_1CILi0EEES3_iS3_EEC2ERKS3_S6_RKiS6_)
        /*223a0*/ 	.word	0x00000000


	//----- nvinfo : EIATTR_FRAME_SIZE
	.align		4
.L_23376:
        /*223a4*/ 	.byte	0x04, 0x11
        /*223a6*/ 	.short	(.L_23378 - .L_23377)
	.align		4
.L_23377:
        /*223a8*/ 	.word	index@($_ZN7cutlass13device_kernelIN5flash19enable_sm80_to_sm89INS1_16FlashAttnBwdSm80INS1_25CollectiveMainloopBwdSm80ILi2ELi2EN4cute5tupleIJNS5_1CILi64EEENS7_ILi128EEES8_EEENS_10bfloat16_tEfNS_4arch4Sm80ELb0ELb0ELb1ELb0ELb1ELb0ELb0ELb0ELi2ELi2ELi4ELi2ELb1EEENS1_21CollectiveEpilogueBwdISA_SB_SD_Li256ELb0ELb0ELi2EEENS1_19SingleTileSchedulerILb0ELb0ELb0ELi128EEEEEEEEEvNT_6ParamsE$_ZN4cute3eso3ESOILb1ELb0EJNS_1CILi0EEES3_iEEC2ERKS3_S6_RKi)
        /*223ac*/ 	.word	0x00000000


	//----- nvinfo : EIATTR_FRAME_SIZE
	.align		4
.L_23378:
        /*223b0*/ 	.byte	0x04, 0x11
        /*223b2*/ 	.short	(.L_23380 - .L_23379)
	.align		4
.L_23379:
        /*223b4*/ 	.word	index@($_ZN7cutlass13device_kernelIN5flash19enable_sm80_to_sm89INS1_16FlashAttnBwdSm80INS1_25CollectiveMainloopBwdSm80ILi2ELi2EN4cute5tupleIJNS5_1CILi64EEENS7_ILi128EEES8_EEENS_10bfloat16_tEfNS_4arch4Sm80ELb0ELb0ELb1ELb0ELb1ELb0ELb0ELb0ELi2ELi2ELi4ELi2ELb1EEENS1_21CollectiveEpilogueBwdISA_SB_SD_Li256ELb0ELb0ELi2EEENS1_19SingleTileSchedulerILb0ELb0ELb0ELi128EEEEEEEEEvNT_6ParamsE$_ZN4cute3eso3ESOILb1ELb0EJNS_1CILi0EEES3_S3_iEEC2ERKS3_S6_S6_RKi)
        /*223b8*/ 	.word	0x00000000


	//----- nvinfo : EIATTR_FRAME_SIZE
	.align		4
.L_23380:
        /*223bc*/ 	.byte	0x04, 0x11
        /*223be*/ 	.short	(.L_23382 - .L_23381)
	.align		4
.L_23381:
        /*223c0*/ 	.word	index@($_ZN7cutlass13device_kernelIN5flash19enable_sm80_to_sm89INS1_16FlashAttnBwdSm80INS1_25CollectiveMainloopBwdSm80ILi2ELi2EN4cute5tupleIJNS5_1CILi64EEENS7_ILi128EEES8_EEENS_10bfloat16_tEfNS_4arch4Sm80ELb0ELb0ELb1ELb0ELb1ELb0ELb0ELb0ELi2ELi2ELi4ELi2ELb1EEENS1_21CollectiveEpilogueBwdISA_SB_SD_Li256ELb0ELb0ELi2EEENS1_19SingleTileSchedulerILb0ELb0ELb0ELi128EEEEEEEEEvNT_6ParamsE$_ZN4cute3eso3ESOILb1ELb0EJNS_10UnderscoreEiiEEC2ERKS2_RKiS7_)
        /*223c4*/ 	.word	0x00000000


	//----- nvinfo : EIATTR_FRAME_SIZE
	.align		4
.L_23382:
        /*223c8*/ 	.byte	0x04, 0x11
        /*223ca*/ 	.short	(.L_23384 - .L_23383)
	.align		4
.L_23383:
        /*223cc*/ 	.word	index@($_ZN7cutlass13device_kernelIN5flash19enable_sm80_to_sm89INS1_16FlashAttnBwdSm80INS1_25CollectiveMainloopBwdSm80ILi2ELi2EN4cute5tupleIJNS5_1CILi64EEENS7_ILi128EEES8_EEENS_10bfloat16_tEfNS_4arch4Sm80ELb0ELb0ELb1ELb0ELb1ELb0ELb0ELb0ELi2ELi2ELi4ELi2ELb1EEENS1_21CollectiveEpilogueBwdISA_SB_SD_Li256ELb0ELb0ELi2EEENS1_19SingleTileSchedulerILb0ELb0ELb0ELi128EEEEEEEEEvNT_6ParamsE$_ZN4cute3eso3ESOILb1ELb0EJNS_10UnderscoreEiEEC2ERKS2_RKi)
        /*223d0*/ 	.word	0x00000000


	//----- nvinfo : EIATTR_FRAME_SIZE
	.align		4
.L_23384:
        /*223d4*/ 	.byte	0x04, 0x11
        /*223d6*/ 	.short	(.L_23386 - .L_23385)
	.align		4
.L_23385:
        /*223d8*/ 	.word	index@($_ZN7cutlass13device_kernelIN5flash19enable_sm80_to_sm89INS1_16FlashAttnBwdSm80INS1_25CollectiveMainloopBwdSm80ILi2ELi2EN4cute5tupleIJNS5_1CILi64EEENS7_ILi128EEES8_EEENS_10bfloat16_tEfNS_4arch4Sm80ELb0ELb0ELb1ELb0ELb1ELb0ELb0ELb0ELi2ELi2ELi4ELi2ELb1EEENS1_21CollectiveEpilogueBwdISA_SB_SD_Li256ELb0ELb0ELi2EEENS1_19SingleTileSchedulerILb0ELb0ELb0ELi128EEEEEEEEEvNT_6ParamsE$_ZN4cute3eso3ESOILb1ELb0EJNS_10UnderscoreES2_iEEC2ERKS2_S5_RKi)
        /*223dc*/ 	.word	0x00000000


	//----- nvinfo : EIATTR_FRAME_SIZE
	.align		4
.L_23386:
        /*223e0*/ 	.byte	0x04, 0x11
        /*223e2*/ 	.short	(.L_23388 - .L_23387)
	.align		4
.L_23387:
        /*223e4*/ 	.word	index@($_ZN7cutlass13device_kernelIN5flash19enable_sm80_to_sm89INS1_16FlashAttnBwdSm80INS1_25CollectiveMainloopBwdSm80ILi2ELi2EN4cute5tupleIJNS5_1CILi64EEENS7_ILi128EEES8_EEENS_10bfloat16_tEfNS_4arch4Sm80ELb0ELb0ELb1ELb0ELb1ELb0ELb0ELb0ELi2ELi2ELi4ELi2ELb1EEENS1_21CollectiveEpilogueBwdISA_SB_SD_Li256ELb0ELb0ELi2EEENS1_19SingleTileSchedulerILb0ELb0ELb0ELi128EEEEEEEEEvNT_6ParamsE$_ZN4cute3eso3ESOILb1ELb0EJNS_10UnderscoreES2_S2_iEEC2ERKS2_S5_S5_RKi)
        /*223e8*/ 	.word	0x00000000


	//----- nvinfo : EIATTR_FRAME_SIZE
	.align		4
.L_23388:
        /*223ec*/ 	.byte	0x04, 0x11
        /*223ee*/ 	.short	(.L_23390 - .L_23389)
	.align		4
.L_23389:
        /*223f0*/ 	.word	index@($_ZN7cutlass13device_kernelIN5flash19enable_sm80_to_sm89INS1_16FlashAttnBwdSm80INS1_25CollectiveMainloopBwdSm80ILi2ELi2EN4cute5tupleIJNS5_1CILi64EEENS7_ILi128EEES8_EEENS_10bfloat16_tEfNS_4arch4Sm80ELb0ELb0ELb1ELb0ELb1ELb0ELb0ELb0ELi2ELi2ELi4ELi2ELb1EEENS1_21CollectiveEpilogueBwdISA_SB_SD_Li256ELb0ELb0ELi2EEENS1_19SingleTileSchedulerILb0ELb0ELb0ELi128EEEEEEEEEvNT_6ParamsE$_ZN4cute3eso3ESOILb0ELb1EJlEEC2ERKl)
        /*223f4*/ 	.word	0x00000000


	//----- nvinfo : EIATTR_FRAME_SIZE
	.align		4
.L_23390:
        /*223f8*/ 	.byte	0x04, 0x11
        /*223fa*/ 	.short	(.L_23392 - .L_23391)
	.align		4
.L_23391:
        /*223fc*/ 	.word	index@($_ZN7cutlass13device_kernelIN5flash19enable_sm80_to_sm89INS1_16FlashAttnBwdSm80INS1_25CollectiveMainloopBwdSm80ILi2ELi2EN4cute5tupleIJNS5_1CILi64EEENS7_ILi128EEES8_EEENS_10bfloat16_tEfNS_4arch4Sm80ELb0ELb0ELb1ELb0ELb1ELb0ELb0ELb0ELi2ELi2ELi4ELi2ELb1EEENS1_21CollectiveEpilogueBwdISA_SB_SD_Li256ELb0ELb0ELi2EEENS1_19SingleTileSchedulerILb0ELb0ELb0ELi128EEEEEEEEEvNT_6ParamsE$_ZN4cute3eso3ESOILb0ELb1EJiNS_1CILi0EEEEEC2ERKiRKS3_)
        /*22400*/ 	.word	0x00000000


	//----- nvinfo : EIATTR_FRAME_SIZE
	.align		4
.L_23392:
        /*22404*/ 	.byte	0x04, 0x11
        /*22406*/ 	.short	(.L_23394 - .L_23393)
	.align		4
.L_23393:
        /*22408*/ 	.word	index@($_ZN7cutlass13device_kernelIN5flash19enable_sm80_to_sm89INS1_16FlashAttnBwdSm80INS1_25CollectiveMainloopBwdSm80ILi2ELi2EN4cute5tupleIJNS5_1CILi64EEENS7_ILi128EEES8_EEENS_10bfloat16_tEfNS_4arch4Sm80ELb0ELb0ELb1ELb0ELb1ELb0ELb0ELb0ELi2ELi2ELi4ELi2ELb1EEENS1_21CollectiveEpilogueBwdISA_SB_SD_Li256ELb0ELb0ELi2EEENS1_19SingleTileSchedulerILb0ELb0ELb0ELi128EEEEEEEEEvNT_6ParamsE$_ZN4cute3eso3ESOILb0ELb1EJiEEC2ERKi)
        /*2240c*/ 	.word	0x00000000


	//----- nvinfo : EIATTR_FRAME_SIZE
	.align		4
.L_23394:
        /*22410*/ 	.byte	0x04, 0x11
        /*22412*/ 	.short	(.L_23396 - .L_23395)
	.align		4
.L_23395:
        /*22414*/ 	.word	index@($_ZN7cutlass13device_kernelIN5flash19enable_sm80_to_sm89INS1_16FlashAttnBwdSm80INS1_25CollectiveMainloopBwdSm80ILi2ELi2EN4cute5tupleIJNS5_1CILi64EEENS7_ILi128EEES8_EEENS_10bfloat16_tEfNS_4arch4Sm80ELb0ELb0ELb1ELb0ELb1ELb0ELb0ELb0ELi2ELi2ELi4ELi2ELb1EEENS1_21CollectiveEpilogueBwdISA_SB_SD_Li256ELb0ELb0ELi2EEENS1_19SingleTileSchedulerILb0ELb0ELb0ELi128EEEEEEEEEvNT_6ParamsE$_ZN4cute3eso3ESOILb0ELb1EJNS_15ArithmeticTupleIJiiEEENS_1CILi0EEES5_S5_EEC2ERKS3_RKS5_SA_SA_)
        /*22418*/ 	.word	0x00000000


	//----- nvinfo : EIATTR_FRAME_SIZE
	.align		4
.L_23396:
        /*2241c*/ 	.byte	0x04, 0x11
        /*2241e*/ 	.short	(.L_23398 - .L_23397)
	.align		4
.L_23397:
        /*22420*/ 	.word	index@($_ZN7cutlass13device_kernelIN5flash19enable_sm80_to_sm89INS1_16FlashAttnBwdSm80INS1_25CollectiveMainloopBwdSm80ILi2ELi2EN4cute5tupleIJNS5_1CILi64EEENS7_ILi128EEES8_EEENS_10bfloat16_tEfNS_4arch4Sm80ELb0ELb0ELb1ELb0ELb1ELb0ELb0ELb0ELi2ELi2ELi4ELi2ELb1EEENS1_21CollectiveEpilogueBwdISA_SB_SD_Li256ELb0ELb0ELi2EEENS1_19SingleTileSchedulerILb0ELb0ELb0ELi128EEEEEEEEEvNT_6ParamsE$_ZN4cute3eso3ESOILb0ELb1EJNS_15ArithmeticTupleIJiiEEEEEC2ERKS3_)
        /*22424*/ 	.word	0x00000000


	//----- nvinfo : EIATTR_FRAME_SIZE
	.align		4
.L_23398:
        /*22428*/ 	.byte	0x04, 0x11
        /*2242a*/ 	.short	(.L_23400 - .L_23399)
	.align		4
.L_23399:
        /*2242c*/ 	.word	index@($_ZN7cutlass13device_kernelIN5flash19enable_sm80_to_sm89INS1_16FlashAttnBwdSm80INS1_25CollectiveMainloopBwdSm80ILi2ELi2EN4cute5tupleIJNS5_1CILi64EEENS7_ILi128EEES8_EEENS_10bfloat16_tEfNS_4arch4Sm80ELb0ELb0ELb1ELb0ELb1ELb0ELb0ELb0ELi2ELi2ELi4ELi2ELb1EEENS1_21CollectiveEpilogueBwdISA_SB_SD_Li256ELb0ELb0ELi2EEENS1_19SingleTileSchedulerILb0ELb0ELb0ELi128EEEEEEEEEvNT_6ParamsE$_ZN4cute3eso3ESOILb0ELb1EJNS_15ArithmeticTupleIJiEEEEEC2ERKS3_)
        /*22430*/ 	.word	0x00000000


	//----- nvinfo : EIATTR_FRAME_SIZE
	.align		4
.L_23400:
        /*22434*/ 	.byte	0x04, 0x11
        /*22436*/ 	.short	(.L_23402 - .L_23401)
	.align		4
.L_23401:
        /*22438*/ 	.word	index@($_ZN7cutlass13device_kernelIN5flash19enable_sm80_to_sm89INS1_16FlashAttnBwdSm80INS1_25CollectiveMainloopBwdSm80ILi2ELi2EN4cute5tupleIJNS5_1CILi64EEENS7_ILi128EEES8_EEENS_10bfloat16_tEfNS_4arch4Sm80ELb0ELb0ELb1ELb0ELb1ELb0ELb0ELb0ELi2ELi2ELi4ELi2ELb1EEENS1_21CollectiveEpilogueBwdISA_SB_SD_Li256ELb0ELb0ELi2EEENS1_19SingleTileSchedulerILb0ELb0ELb0ELi128EEEEEEEEEvNT_6ParamsE$_ZN4cute3eso3ESOILb0ELb1EJNS_15ArithmeticTupleIJNS_1CILi0EEEiEEEEEC2ERKS5_)
        /*2243c*/ 	.word	0x00000000


	//----- nvinfo : EIATTR_FRAME_SIZE
	.align		4
.L_23402:
        /*22440*/ 	.byte	0x04, 0x11
        /*22442*/ 	.short	(.L_23404 - .L_23403)
	.align		4
.L_23403:
        /*22444*/ 	.word	index@($_ZN7cutlass13device_kernelIN5flash19enable_sm80_to_sm89INS1_16FlashAttnBwdSm80INS1_25CollectiveMainloopBwdSm80ILi2ELi2EN4cute5tupleIJNS5_1CILi64EEENS7_ILi128EEES8_EEENS_10bfloat16_tEfNS_4arch4Sm80ELb0ELb0ELb1ELb0ELb1ELb0ELb0ELb0ELi2ELi2ELi4ELi2ELb1EEENS1_21CollectiveEpilogueBwdISA_SB_SD_Li256ELb0ELb0ELi2EEENS1_19SingleTileSchedulerILb0ELb0ELb0ELi128EEEEEEEEEvNT_6ParamsE$_ZN4cute3eso3ESOILb0ELb0EJiiEEC2ERKiS4_)
        /*22448*/ 	.word	0x00000000


	//----- nvinfo : EIATTR_FRAME_SIZE
	.align		4
.L_23404:
        /*2244c*/ 	.byte	0x04, 0x11
        /*2244e*/ 	.short	(.L_23406 - .L_23405)
	.align		4
.L_23405:
        /*22450*/ 	.word	index@($_ZN7cutlass13device_kernelIN5flash19enable_sm80_to_sm89INS1_16FlashAttnBwdSm80INS1_25CollectiveMainloopBwdSm80ILi2ELi2EN4cute5tupleIJNS5_1CILi64EEENS7_ILi128EEES8_EEENS_10bfloat16_tEfNS_4arch4Sm80ELb0ELb0ELb1ELb0ELb1ELb0ELb0ELb0ELi2ELi2ELi4ELi2ELb1EEENS1_21CollectiveEpilogueBwdISA_SB_SD_Li256ELb0ELb0ELi2EEENS1_19SingleTileSchedulerILb0ELb0ELb0ELi128EEEEEEEEEvNT_6ParamsE$_ZN4cute3eso3ESOILb0ELb0EJNS_6LayoutINS_5tupleIJNS3_IJNS_1CILi8EEENS4_ILi1EEEEEENS4_ILi2EEES6_EEENS3_IJNS3_IJS6_NS4_ILi0EEEEEElSA_EEEEElEEC2ERKSD_RKl)
        /*22454*/ 	.word	0x00000000


	//----- nvinfo : EIATTR_FRAME_SIZE
	.align		4
.L_23406:
        /*22458*/ 	.byte	0x04, 0x11
        /*2245a*/ 	.short	(.L_23408 - .L_23407)
	.align		4
.L_23407:
        /*2245c*/ 	.word	index@($_ZN7cutlass13device_kernelIN5flash19enable_sm80_to_sm89INS1_16FlashAttnBwdSm80INS1_25CollectiveMainloopBwdSm80ILi2ELi2EN4cute5tupleIJNS5_1CILi64EEENS7_ILi128EEES8_EEENS_10bfloat16_tEfNS_4arch4Sm80ELb0ELb0ELb1ELb0ELb1ELb0ELb0ELb0ELi2ELi2ELi4ELi2ELb1EEENS1_21CollectiveEpilogueBwdISA_SB_SD_Li256ELb0ELb0ELi2EEENS1_19SingleTileSchedulerILb0ELb0ELb0ELi128EEEEEEEEEvNT_6ParamsE$_ZN4cute3eso3ESOILb0ELb0EJNS_6LayoutINS_5tupleIJNS3_IJNS_1CILi8EEENS4_ILi1EEEEEENS4_ILi2EEES6_EEENS3_IJNS3_IJS6_NS4_ILi0EEEEEElSA_EEEEENS_10ViewEngineINS_8gmem_ptrIPKN7cutlass10bfloat16_tEEEEEEEC2ERKSD_RKSL_)
        /*22460*/ 	.word	0x00000000


	//----- nvinfo : EIATTR_FRAME_SIZE
	.align		4
.L_23408:
        /*22464*/ 	.byte	0x04, 0x11
        /*22466*/ 	.short	(.L_23410 - .L_23409)
	.align		4
.L_23409:
        /*22468*/ 	.word	index@($_ZN7cutlass13device_kernelIN5flash19enable_sm80_to_sm89INS1_16FlashAttnBwdSm80INS1_25CollectiveMainloopBwdSm80ILi2ELi2EN4cute5tupleIJNS5_1CILi64EEENS7_ILi128EEES8_EEENS_10bfloat16_tEfNS_4arch4Sm80ELb0ELb0ELb1ELb0ELb1ELb0ELb0ELb0ELi2ELi2ELi4ELi2ELb1EEENS1_21CollectiveEpilogueBwdISA_SB_SD_Li256ELb0ELb0ELi2EEENS1_19SingleTileSchedulerILb0ELb0ELb0ELi128EEEEEEEEEvNT_6ParamsE$_ZN4cute3eso3ESOILb0ELb0EJNS_5tupleIJiiEEEiiiEEC2ERKS3_RKiS8_S8_)
        /*2246c*/ 	.word	0x00000000


	//----- nvinfo : EIATTR_FRAME_SIZE
	.align		4
.L_23410:
        /*22470*/ 	.byte	0x04, 0x11
        /*22472*/ 	.short	(.L_23412 - .L_23411)
	.align		4
.L_23411:
        /*22474*/ 	.word	index@($_ZN7cutlass13device_kernelIN5flash19enable_sm80_to_sm89INS1_16FlashAttnBwdSm80INS1_25CollectiveMainloopBwdSm80ILi2ELi2EN4cute5tupleIJNS5_1CILi64EEENS7_ILi128EEES8_EEENS_10bfloat16_tEfNS_4arch4Sm80ELb0ELb0ELb1ELb0ELb1ELb0ELb0ELb0ELi2ELi2ELi4ELi2ELb1EEENS1_21CollectiveEpilogueBwdISA_SB_SD_Li256ELb0ELb0ELi2EEENS1_19SingleTileSchedulerILb0ELb0ELb0ELi128EEEEEEEEEvNT_6ParamsE$_ZN4cute3eso3ESOILb0ELb0EJNS_15ArithmeticTupleIJiiEEEiiiEEC2ERKS3_RKiS8_S8_)
        /*22478*/ 	.word	0x00000000


	//----- nvinfo : EIATTR_FRAME_SIZE
	.align		4
.L_23412:
        /*2247c*/ 	.byte	0x04, 0x11
        /*2247e*/ 	.short	(.L_23414 - .L_23413)
	.align		4
.L_23413:
        /*22480*/ 	.word	index@($_ZN7cutlass13device_kernelIN5flash19enable_sm80_to_sm89INS1_16FlashAttnBwdSm80INS1_25CollectiveMainloopBwdSm80ILi2ELi2EN4cute5tupleIJNS5_1CILi64EEENS7_ILi128EEES8_EEENS_10bfloat16_tEfNS_4arch4Sm80ELb0ELb0ELb1ELb0ELb1ELb0ELb0ELb0ELi2ELi2ELi4ELi2ELb1EEENS1_21CollectiveEpilogueBwdISA_SB_SD_Li256ELb0ELb0ELi2EEENS1_19SingleTileSchedulerILb0ELb0ELb0ELi128EEEEEEEEEvNT_6ParamsE$_ZN4cute12iter_adaptorIPfNS_8smem_ptrIS1_EEEC2ES1_)
        /*22484*/ 	.word	0x00000000


	//----- nvinfo : EIATTR_FRAME_SIZE
	.align		4
.L_23414:
        /*22488*/ 	.byte	0x04, 0x11
        /*2248a*/ 	.short	(.L_23416 - .L_23415)
	.align		4
.L_23415:
        /*2248c*/ 	.word	index@($_ZN7cutlass13device_kernelIN5flash19enable_sm80_to_sm89INS1_16FlashAttnBwdSm80INS1_25CollectiveMainloopBwdSm80ILi2ELi2EN4cute5tupleIJNS5_1CILi64EEENS7_ILi128EEES8_EEENS_10bfloat16_tEfNS_4arch4Sm80ELb0ELb0ELb1ELb0ELb1ELb0ELb0ELb0ELi2ELi2ELi4ELi2ELb1EEENS1_21CollectiveEpilogueBwdISA_SB_SD_Li256ELb0ELb0ELi2EEENS1_19SingleTileSchedulerILb0ELb0ELb0ELi128EEEEEEEEEvNT_6ParamsE$_ZN4cute12iter_adaptorIPN7cutlass9uint128_tENS_8smem_ptrIS3_EEEC2ES3_)
        /*22490*/ 	.word	0x00000000


	//----- nvinfo : EIATTR_FRAME_SIZE
	.align		4
.L_23416:
        /*22494*/ 	.byte	0x04, 0x11
        /*22496*/ 	.short	(.L_23418 - .L_23417)
	.align		4
.L_23417:
        /*22498*/ 	.word	index@($_ZN7cutlass13device_kernelIN5flash19enable_sm80_to_sm89INS1_16FlashAttnBwdSm80INS1_25CollectiveMainloopBwdSm80ILi2ELi2EN4cute5tupleIJNS5_1CILi64EEENS7_ILi128EEES8_EEENS_10bfloat16_tEfNS_4arch4Sm80ELb0ELb0ELb1ELb0ELb1ELb0ELb0ELb0ELi2ELi2ELi4ELi2ELb1EEENS1_21CollectiveEpilogueBwdISA_SB_SD_Li256ELb0ELb0ELi2EEENS1_19SingleTileSchedulerILb0ELb0ELb0ELi128EEEEEEEEEvNT_6ParamsE$_ZN4cute12iter_adaptorIPN7cutlass10bfloat16_tENS_8smem_ptrIS3_EEEC2ES3_)
        /*2249c*/ 	.word	0x00000000


	//----- nvinfo : EIATTR_FRAME_SIZE
	.align		4
.L_23418:
        /*224a0*/ 	.byte	0x04, 0x11
        /*224a2*/ 	.short	(.L_23420 - .L_23419)
	.align		4
.L_23419:
        /*224a4*/ 	.word	index@($_ZN7cutlass13device_kernelIN5flash19enable_sm80_to_sm89INS1_16FlashAttnBwdSm80INS1_25CollectiveMainloopBwdSm80ILi2ELi2EN4cute5tupleIJNS5_1CILi64EEENS7_ILi128EEES8_EEENS_10bfloat16_tEfNS_4arch4Sm80ELb0ELb0ELb1ELb0ELb1ELb0ELb0ELb0ELi2ELi2ELi4ELi2ELb1EEENS1_21CollectiveEpilogueBwdISA_SB_SD_Li256ELb0ELb0ELi2EEENS1_19SingleTileSchedulerILb0ELb0ELb0ELi128EEEEEEEEEvNT_6ParamsE$_ZN4cute12iter_adaptorIPKfNS_8gmem_ptrIS2_EEEC2ES2_)
        /*224a8*/ 	.word	0x00000000


	//----- nvinfo : EIATTR_FRAME_SIZE
	.align		4
.L_23420:
        /*224ac*/ 	.byte	0x04, 0x11
        /*224ae*/ 	.short	(.L_23422 - .L_23421)
	.align		4
.L_23421:
        /*224b0*/ 	.word	index@($_ZN7cutlass13device_kernelIN5flash19enable_sm80_to_sm89INS1_16FlashAttnBwdSm80INS1_25CollectiveMainloopBwdSm80ILi2ELi2EN4cute5tupleIJNS5_1CILi64EEENS7_ILi128EEES8_EEENS_10bfloat16_tEfNS_4arch4Sm80ELb0ELb0ELb1ELb0ELb1ELb0ELb0ELb0ELi2ELi2ELi4ELi2ELb1EEENS1_21CollectiveEpilogueBwdISA_SB_SD_Li256ELb0ELb0ELi2EEENS1_19SingleTileSchedulerILb0ELb0ELb0ELi128EEEEEEEEEvNT_6ParamsE$_ZN4cute12iter_adaptorIPKN7cutlass9uint128_tENS_8gmem_ptrIS4_EEEC2ES4_)
        /*224b4*/ 	.word	0x00000000


	//----- nvinfo : EIATTR_FRAME_SIZE
	.align		4
.L_23422:
        /*224b8*/ 	.byte	0x04, 0x11
        /*224ba*/ 	.short	(.L_23424 - .L_23423)
	.align		4
.L_23423:
        /*224bc*/ 	.word	index@($_ZN7cutlass13device_kernelIN5flash19enable_sm80_to_sm89INS1_16FlashAttnBwdSm80INS1_25CollectiveMainloopBwdSm80ILi2ELi2EN4cute5tupleIJNS5_1CILi64EEENS7_ILi128EEES8_EEENS_10bfloat16_tEfNS_4arch4Sm80ELb0ELb0ELb1ELb0ELb1ELb0ELb0ELb0ELi2ELi2ELi4ELi2ELb1EEENS1_21CollectiveEpilogueBwdISA_SB_SD_Li256ELb0ELb0ELi2EEENS1_19SingleTileSchedulerILb0ELb0ELb0ELi128EEEEEEEEEvNT_6ParamsE$_ZN4cute12iter_adaptorIPKN7cutlass10bfloat16_tENS_8gmem_ptrIS4_EEEC2ES4_)
        /*224c0*/ 	.word	0x00000000


	//----- nvinfo : EIATTR_FRAME_SIZE
	.align		4
.L_23424:
        /*224c4*/ 	.byte	0x04, 0x11
        /*224c6*/ 	.short	(.L_23426 - .L_23425)
	.align		4
.L_23425:
        /*224c8*/ 	.word	index@(_ZN7cutlass13device_kernelIN5flash19enable_sm80_to_sm89INS1_16FlashAttnBwdSm80INS1_25CollectiveMainloopBwdSm80ILi2ELi2EN4cute5tupleIJNS5_1CILi64EEENS7_ILi128EEES8_EEENS_10bfloat16_tEfNS_4arch4Sm80ELb0ELb0ELb1ELb0ELb1ELb0ELb0ELb0ELi2ELi2ELi4ELi2ELb1EEENS1_21CollectiveEpilogueBwdISA_SB_SD_Li256ELb0ELb0ELi2EEENS1_19SingleTileSchedulerILb0ELb0ELb0ELi128EEEEEEEEEvNT_6ParamsE)
        /*224cc*/ 	.word	0x000001b0


	//----- nvinfo : EIATTR_REGCOUNT
	.align		4
.L_23426:
        /*224d0*/ 	.byte	0x04, 0x2f
        /*224d2*/ 	.short	(.L_23428 - .L_23427)
	.align		4
.L_23427:
        /*224d4*/ 	.word	index@(_ZN7cutlass13device_kernelIN5flash19enable_sm80_to_sm89INS1_16FlashAttnBwdSm80INS1_25CollectiveMainloopBwdSm80ILi2ELi2EN4cute5tupleIJNS5_1CILi64EEENS7_ILi128EEES8_EEENS_10bfloat16_tEfNS_4arch4Sm80ELb0ELb0ELb1ELb0ELb0ELb0ELb0ELb0ELi2ELi2ELi4ELi2ELb1EEENS1_21CollectiveEpilogueBwdISA_SB_SD_Li256ELb0ELb0ELi2EEENS1_19SingleTileSchedulerILb0ELb0ELb0ELi128EEEEEEEEEvNT_6ParamsE)
        /*224d8*/ 	.word	0x000000fd


	//----- nvinfo : EIATTR_FRAME_SIZE
	.align		4
.L_23428:
        /*224dc*/ 	.byte	0x04, 0x11
        /*224de*/ 	.short	(.L_23430 - .L_23429)
	.align		4
.L_23429:
        /*224e0*/ 	.word	index@($_ZN7cutlass13device_kernelIN5flash19enable_sm80_to_sm89INS1_16FlashAttnBwdSm80INS1_25CollectiveMainloopBwdSm80ILi2ELi2EN4cute5tupleIJNS5_1CILi64EEENS7_ILi128EEES8_EEENS_10bfloat16_tEfNS_4arch4Sm80ELb0ELb0ELb1ELb0ELb0ELb0ELb0ELb0ELi2ELi2ELi4ELi2ELb1EEENS1_21CollectiveEpilogueBwdISA_SB_SD_Li256ELb0ELb0ELi2EEENS1_19SingleTileSchedulerILb0ELb0ELb0ELi128EEEEEEEEEvNT_6ParamsE$_ZZN5flash25CollectiveMainloopBwdSm80ILi2ELi2EN4cute5tupleIJNS1_1CILi64EEENS3_ILi128EEES4_EEEN7cutlass10bfloat16_tEfNS7_4arch4Sm80ELb0ELb0ELb1ELb0ELb0ELb0ELb0ELb0ELi2ELi2ELi4ELi2ELb1EE3mmaINS_16FlashAttnBwdSm80ISB_NS_21CollectiveEpilogueBwdIS6_S8_SA_Li256ELb0ELb0ELi2EEENS_19SingleTileSchedulerILb0ELb0ELb0ELi128EEEE13SharedStorageENS1_6TensorINS1_11ArrayEngineIfLm32EEENS1_6LayoutINS2_IJNS2_IJNS3_ILi2EEESO_EEESO_NS3_ILi4EEEEEENS2_IJNS2_IJNS3_ILi1EEESO_EEESQ_NS3_ILi8EEEEEEEEEEEEbRKNSB_6ParamsERT0_S12_iNS2_IJiiiEEERT_ENKUliiE_clEii)
        /*224e4*/ 	.word	0x00000000


	//----- nvinfo : EIATTR_FRAME_SIZE
	.align		4
.L_23430:
        /*224e8*/ 	.byte	0x04, 0x11
        /*224ea*/ 	.short	(.L_23432 - .L_23431)
	.align		4
.L_23431:
        /*224ec*/ 	.word	index@($_ZN7cutlass13device_kernelIN5flash19enable_sm80_to_sm89INS1_16FlashAttnBwdSm80INS1_25CollectiveMainloopBwdSm80ILi2ELi2EN4cute5tupleIJNS5_1CILi64EEENS7_ILi128EEES8_EEENS_10bfloat16_tEfNS_4arch4Sm80ELb0ELb0ELb1ELb0ELb0ELb0ELb0ELb0ELi2ELi2ELi4ELi2ELb1EEENS1_21CollectiveEpilogueBwdISA_SB_SD_Li256ELb0ELb0ELi2EEENS1_19SingleTileSchedulerILb0ELb0ELb0ELi128EEEEEEEEEvNT_6ParamsE$_ZZN5flash25CollectiveMainloopBwdSm80ILi2ELi2EN4cute5tupleIJNS1_1CILi64EEENS3_ILi128EEES4_EEEN7cutlass10bfloat16_tEfNS7_4arch4Sm80ELb0ELb0ELb1ELb0ELb0ELb0ELb0ELb0ELi2ELi2ELi4ELi2ELb1EE3mmaINS_16FlashAttnBwdSm80ISB_NS_21CollectiveEpilogueBwdIS6_S8_SA_Li256ELb0ELb0ELi2EEENS_19SingleTileSchedulerILb0ELb0ELb0ELi128EEEE13SharedStorageENS1_6TensorINS1_11ArrayEngineIfLm32EEENS1_6LayoutINS2_IJNS2_IJNS3_ILi2EEESO_EEESO_NS3_ILi4EEEEEENS2_IJNS2_IJNS3_ILi1EEESO_EEESQ_NS3_ILi8EEEEEEEEEEEEbRKNSB_6ParamsERT0_S12_iNS2_IJiiiEEERT_ENKUliiE0_clEii)
        /*224f0*/ 	.word	0x00000000


	//----- nvinfo : EIATTR_FRAME_SIZE
	.align		4
.L_23432:
        /*224f4*/ 	.byte	0x04, 0x11
        /*224f6*/ 	.short	(.L_23434 - .L_23433)
	.align		4
.L_23433:
        /*224f8*/ 	.word	index@($_ZN7cutlass13device_kernelIN5flash19enable_sm80_to_sm89INS1_16FlashAttnBwdSm80INS1_25CollectiveMainloopBwdSm80ILi2ELi2EN4cute5tupleIJNS5_1CILi64EEENS7_ILi128EEES8_EEENS_10bfloat16_tEfNS_4arch4Sm80ELb0ELb0ELb1ELb0ELb0ELb0ELb0ELb0ELi2ELi2ELi4ELi2ELb1EEENS1_21CollectiveEpilogueBwdISA_SB_SD_Li256ELb0ELb0ELi2EEENS1_19SingleTileSchedulerILb0ELb0ELb0ELi128EEEEEEEEEvNT_6ParamsE$_ZZN4cuteplIJiiEJNS_1CILi0EEES2_EEEDaRKNS_15ArithmeticTupleIJDpT_EEERKNS3_IJDpT0_EEEENKUlDpRKT_E_clIJiiEEEDaSH_)
        /*224fc*/ 	.word	0x00000000


	//----- nvinfo : EIATTR_FRAME_SIZE
	.align		4
.L_23434:
        /*22500*/ 	.byte	0x04, 0x11
        /*22502*/ 	.short	(.L_23436 - .L_23435)
	.align		4
.L_23435:
        /*22504*/ 	.word	index@($_ZN7cutlass13device_kernelIN5flash19enable_sm80_to_sm89INS1_16FlashAttnBwdSm80INS1_25CollectiveMainloopBwdSm80ILi2ELi2EN4cute5tupleIJNS5_1CILi64EEENS7_ILi128EEES8_EEENS_10bfloat16_tEfNS_4arch4Sm80ELb0ELb0ELb1ELb0ELb0ELb0ELb0ELb0ELi2ELi2ELi4ELi2ELb1EEENS1_21CollectiveEpilogueBwdISA_SB_SD_Li256ELb0ELb0ELi2EEENS1_19SingleTileSchedulerILb0ELb0ELb0ELi128EEEEEEEEEvNT_6ParamsE$_ZZN4cuteplIJiEJNS_1CILi0EEEiEEEDaRKNS_15ArithmeticTupleIJDpT_EEERKNS3_IJDpT0_EEEENKUlDpRKT_E_clIJiiEEEDaSH_)
        /*22508*/ 	.word	0x00000000


	//----- nvinfo : EIATTR_FRAME_SIZE
	.align		4
.L_23436:
        /*2250c*/ 	.byte	0x04, 0x11
        /*2250e*/ 	.short	(.L_23438 - .L_23437)
	.align		4
.L_23437:
        /*22510*/ 	.word	index@($_ZN7cutlass13device_kernelIN5flash19enable_sm80_to_sm89INS1_16FlashAttnBwdSm80INS1_25CollectiveMainloopBwdSm80ILi2ELi2EN4cute5tupleIJNS5_1CILi64EEENS7_ILi128EEES8_EEENS_10bfloat16_tEfNS_4arch4Sm80ELb0ELb0ELb1ELb0ELb0ELb0ELb0ELb0ELi2ELi2ELi4ELi2ELb1EEENS1_21CollectiveEpilogueBwdISA_SB_SD_Li256ELb0ELb0ELi2EEENS1_19SingleTileSchedulerILb0ELb0ELb0ELi128EEEEEEEEEvNT_6ParamsE$_ZZN4cuteplIJiEJNS_1CILi0EEEEEEDaRKNS_15ArithmeticTupleIJDpT_EEERKNS3_IJDpT0_EEEENKUlDpRKT_E_clIJiEEEDaSH_)
        /*22514*/ 	.word	0x00000000


	//----- nvinfo : EIATTR_FRAME_SIZE
	.align		4
.L_23438:
        /*22518*/ 	.byte	0x04, 0x11
        /*2251a*/ 	.short	(.L_23440 - .L_23439)
	.align		4
.L_23439:
        /*2251c*/ 	.word	index@($_ZN7cutlass13device_kernelIN5flash19enable_sm80_to_sm89INS1_16FlashAttnBwdSm80INS1_25CollectiveMainloopBwdSm80ILi2ELi2EN4cute5tupleIJNS5_1CILi64EEENS7_ILi128EEES8_EEENS_10bfloat16_tEfNS_4arch4Sm80ELb0ELb0ELb1ELb0ELb0ELb0ELb0ELb0ELi2ELi2ELi4ELi2ELb1EEENS1_21CollectiveEpilogueBwdISA_SB_SD_Li256ELb0ELb0ELi2EEENS1_19SingleTileSchedulerILb0ELb0ELb0ELi128EEEEEEEEEvNT_6ParamsE$_ZZN4cuteplIJNS_1CILi0EEEiEJS2_S2_iiEEEDaRKNS_15ArithmeticTupleIJDpT_EEERKNS3_IJDpT0_EEEENKUlDpRKT_E_clIJS2_iiiEEEDaSH_)
        /*22520*/ 	.word	0x00000000


	//----- nvinfo : EIATTR_FRAME_SIZE
	.align		4
.L_23440:
        /*22524*/ 	.byte	0x04, 0x11
        /*22526*/ 	.short	(.L_23442 - .L_23441)
	.align		4
.L_23441:
        /*22528*/ 	.word	index@($_ZN7cutlass13device_kernelIN5flash19enable_sm80_to_sm89INS1_16FlashAttnBwdSm80INS1_25CollectiveMainloopBwdSm80ILi2ELi2EN4cute5tupleIJNS5_1CILi64EEENS7_ILi128EEES8_EEENS_10bfloat16_tEfNS_4arch4Sm80ELb0ELb0ELb1ELb0ELb0ELb0ELb0ELb0ELi2ELi2ELi4ELi2ELb1EEENS1_21CollectiveEpilogueBwdISA_SB_SD_Li256ELb0ELb0ELi2EEENS1_19SingleTileSchedulerILb0ELb0ELb0ELi128EEEEEEEEEvNT_6ParamsE$_ZZN4cuteplIJNS_1CILi0EEES2_iEJS2_S2_S2_iEEEDaRKNS_15ArithmeticTupleIJDpT_EEERKNS3_IJDpT0_EEEENKUlDpRKT_E_clIJS2_S2_iiEEEDaSH_)
        /*2252c*/ 	.word	0x00000000


	//----- nvinfo : EIATTR_FRAME_SIZE
	.align		4
.L_23442:
        /*22530*/ 	.byte	0x04, 0x11
        /*22532*/ 	.short	(.L_23444 - .L_23443)
	.align		4
.L_23443:
        /*22534*/ 	.word	index@($_ZN7cutlass13device_kernelIN5flash19enable_sm80_to_sm89INS1_16FlashAttnBwdSm80INS1_25CollectiveMainloopBwdSm80ILi2ELi2EN4cute5tupleIJNS5_1CILi64EEENS7_ILi128EEES8_EEENS_10bfloat16_tEfNS_4arch4Sm80ELb0ELb0ELb1ELb0ELb0ELb0ELb0ELb0ELi2ELi2ELi4ELi2ELb1EEENS1_21CollectiveEpilogueBwdISA_SB_SD_Li256ELb0ELb0ELi2EEENS1_19SingleTileSchedulerILb0ELb0ELb0ELi128EEEEEEEEEvNT_6ParamsE$_ZZN4cuteplIJNS_1CILi0EEES2_EJiS2_EEEDaRKNS_15ArithmeticTupleIJDpT_EEERKNS3_IJDpT0_EEEENKUlDpRKT_E_clIJiS2_EEEDaSH_)
        /*22538*/ 	.word	0x00000000


	//----- nvinfo : EIATTR_FRAME_SIZE
	.align		4
.L_23444:
        /*2253c*/ 	.byte	0x04, 0x11
        /*2253e*/ 	.short	(.L_23446 - .L_23445)
	.align		4
.L_23445:
        /*22540*/ 	.word	index@($_ZN7cutlass13device_kernelIN5flash19enable_sm80_to_sm89INS1_16FlashAttnBwdSm80INS1_25CollectiveMainloopBwdSm80ILi2ELi2EN4cute5tupleIJNS5_1CILi64EEENS7_ILi128EEES8_EEENS_10bfloat16_tEfNS_4arch4Sm80ELb0ELb0ELb1ELb0ELb0ELb0ELb0ELb0ELi2ELi2ELi4ELi2ELb1EEENS1_21CollectiveEpilogueBwdISA_SB_SD_Li256ELb0ELb0ELi2EEENS1_19SingleTileSchedulerILb0ELb0ELb0ELi128EEEEEEEEEvNT_6ParamsE$_ZZN4cuteplIJNS_1CILi0EEES2_EJiEEEDaRKNS_15ArithmeticTupleIJDpT_EEERKNS3_IJDpT0_EEEENKUlDpRKT_E_clIJiS2_EEEDaSH_)
        /*22544*/ 	.word	0x00000000


	//----- nvinfo : EIATTR_FRAME_SIZE
	.align		4
.L_23446:
        /*22548*/ 	.byte	0x04, 0x11
        /*2254a*/ 	.short	(.L_23448 - .L_23447)
	.align		4
.L_23447:
        /*2254c*/ 	.word	index@($_ZN7cutlass13device_kernelIN5flash19enable_sm80_to_sm89INS1_16FlashAttnBwdSm80INS1_25CollectiveMainloopBwdSm80ILi2ELi2EN4cute5tupleIJNS5_1CILi64EEENS7_ILi128EEES8_EEENS_10bfloat16_tEfNS_4arch4Sm80ELb0ELb0ELb1ELb0ELb0ELb0ELb0ELb0ELi2ELi2ELi4ELi2ELb1EEENS1_21CollectiveEpilogueBwdISA_SB_SD_Li256ELb0ELb0ELi2EEENS1_19SingleTileSchedulerILb0ELb0ELb0ELi128EEEEEEEEEvNT_6ParamsE$_ZZN4cuteplIJNS_15ArithmeticTupleIJiiEEEEJNS_1CILi0EEEiiiEEEDaRKNS1_IJDpT_EEERKNS1_IJDpT0_EEEENKUlDpRKT_E_clIJS2_iiiEEEDaSI_)
        /*22550*/ 	.word	0x00000000


	//----- nvinfo : EIATTR_FRAME_SIZE
	.align		4
.L_23448:
        /*22554*/ 	.byte	0x04, 0x11
        /*22556*/ 	.short	(.L_23450 - .L_23449)
	.align		4
.L_23449:
        /*22558*/ 	.word	index@($_ZN7cutlass13device_kernelIN5flash19enable_sm80_to_sm89INS1_16FlashAttnBwdSm80INS1_25CollectiveMainloopBwdSm80ILi2ELi2EN4cute5tupleIJNS5_1CILi64EEENS7_ILi128EEES8_EEENS_10bfloat16_tEfNS_4arch4Sm80ELb0ELb0ELb1ELb0ELb0ELb0ELb0ELb0ELi2ELi2ELi4ELi2ELb1EEENS1_21CollectiveEpilogueBwdISA_SB_SD_Li256ELb0ELb0ELi2EEENS1_19SingleTileSchedulerILb0ELb0ELb0ELi128EEEEEEEEEvNT_6ParamsE$_ZZN4cuteplIJNS_15ArithmeticTupleIJiEEEEJNS1_IJNS_1CILi0EEEiEEEEEEDaRKNS1_IJDpT_EEERKNS1_IJDpT0_EEEENKUlDpRKT_E_clIJNS1_IJiiEEEEEEDaSJ_)
        /*2255c*/ 	.word	0x00000000


	//----- nvinfo : EIATTR_FRAME_SIZE
	.align		4
.L_23450:
        /*22560*/ 	.byte	0x04, 0x11
        /*22562*/ 	.short	(.L_23452 - .L_23451)
	.align		4
.L_23451:
        /*22564*/ 	.word	index@($_ZN7cutlass13device_kernelIN5flash19enable_sm80_to_sm89INS1_16FlashAttnBwdSm80INS1_25CollectiveMainloopBwdSm80ILi2ELi2EN4cute5tupleIJNS5_1CILi64EEENS7_ILi128EEES8_EEENS_10bfloat16_tEfNS_4arch4Sm80ELb0ELb0ELb1ELb0ELb0ELb0ELb0ELb0ELi2ELi2ELi4ELi2ELb1EEENS1_21CollectiveEpilogueBwdISA_SB_SD_Li256ELb0ELb0ELi2EEENS1_19SingleTileSchedulerILb0ELb0ELb0ELi128EEEEEEEEEvNT_6ParamsE$_ZZN4cute9transformINS_15ArithmeticTupleIJiiEEEZNS_14transform_leafIS2_RNS_8identityEEEDaRKT_OT0_EUlRKT_E_EEDaS8_SA_ENKUlDpSD_E_clIJiiEEEDaSF_)
        /*22568*/ 	.word	0x00000000


	//----- nvinfo : EIATTR_FRAME_SIZE
	.align		4
.L_23452:
        /*2256c*/ 	.byte	0x04, 0x11
        /*2256e*/ 	.short	(.L_23454 - .L_23453)
	.align		4
.L_23453:
        /*22570*/ 	.word	index@($_ZN7cutlass13device_kernelIN5flash19enable_sm80_to_sm89INS1_16FlashAttnBwdSm80INS1_25CollectiveMainloopBwdSm80ILi2ELi2EN4cute5tupleIJNS5_1CILi64EEENS7_ILi128EEES8_EEENS_10bfloat16_tEfNS_4arch4Sm80ELb0ELb0ELb1ELb0ELb0ELb0ELb0ELb0ELi2ELi2ELi4ELi2ELb1EEENS1_21CollectiveEpilogueBwdISA_SB_SD_Li256ELb0ELb0ELi2EEENS1_19SingleTileSchedulerILb0ELb0ELb0ELi128EEEEEEEEEvNT_6ParamsE$_ZZN4cute9transformINS_15ArithmeticTupleIJNS1_IJiiEEEiiiEEEZNS_14transform_leafIS3_NS_8identityEEEDaRKT_OT0_EUlRKT_E_EEDaS8_SA_ENKUlDpSD_E_clIJNS_5tupleIJiiEEEiiiEEEDaSF_)
        /*22574*/ 	.word	0x00000000


	//----- nvinfo : EIATTR_FRAME_SIZE
	.align		4
.L_23454:
        /*22578*/ 	.byte	0x04, 0x11
        /*2257a*/ 	.short	(.L_23456 - .L_23455)
	.align		4
.L_23455:
        /*2257c*/ 	.word	index@($_ZN7cutlass13device_kernelIN5flash19enable_sm80_to_sm89INS1_16FlashAttnBwdSm80INS1_25CollectiveMainloopBwdSm80ILi2ELi2EN4cute5tupleIJNS5_1CILi64EEENS7_ILi128EEES8_EEENS_10bfloat16_tEfNS_4arch4Sm80ELb0ELb0ELb1ELb0ELb0ELb0ELb0ELb0ELi2ELi2ELi4ELi2ELb1EEENS1_21CollectiveEpilogueBwdISA_SB_SD_Li256ELb0ELb0ELi2EEENS1_19SingleTileSchedulerILb0ELb0ELb0ELi128EEEEEEEEEvNT_6ParamsE$_ZZN4cute7idx2crdINS_5tupleIJiEEENS1_IJNS1_IJNS1_IJNS_1CILi8EEENS3_ILi2EEEEEES5_S5_NS3_ILi4EEEEEEEEEEEDaRKT_RKT0_ENKUlRKT_RKT0_E_clIiS8_EEDaSI_SL_)
        /*22580*/ 	.word	0x00000000


	//----- nvinfo : EIATTR_FRAME_SIZE
	.align		4
.L_23456:
        /*22584*/ 	.byte	0x04, 0x11
        /*22586*/ 	.short	(.L_23458 - .L_23457)
	.align		4
.L_23457:
        /*22588*/ 	.word	index@($_ZN7cutlass13device_kernelIN5flash19enable_sm80_to_sm89INS1_16FlashAttnBwdSm80INS1_25CollectiveMainloopBwdSm80ILi2ELi2EN4cute5tupleIJNS5_1CILi64EEENS7_ILi128EEES8_EEENS_10bfloat16_tEfNS_4arch4Sm80ELb0ELb0ELb1ELb0ELb0ELb0ELb0ELb0ELi2ELi2ELi4ELi2ELb1EEENS1_21CollectiveEpilogueBwdISA_SB_SD_Li256ELb0ELb0ELi2EEENS1_19SingleTileSchedulerILb0ELb0ELb0ELi128EEEEEEEEEvNT_6ParamsE$_ZZN4cute7idx2crdINS_5tupleIJiEEENS1_IJNS1_IJNS1_IJNS_1CILi8EEENS3_ILi2EEEEEES5_NS3_ILi4EEES5_EEEEEEEEDaRKT_RKT0_ENKUlRKT_RKT0_E_clIiS8_EEDaSI_SL_)
        /*2258c*/ 	.word	0x00000000


	//----- nvinfo : EIATTR_FRAME_SIZE
	.align		4
.L_23458:
        /*22590*/ 	.byte	0x04, 0x11
        /*22592*/ 	.short	(.L_23460 - .L_23459)
	.align		4
.L_23459:
        /*22594*/ 	.word	index@($_ZN7cutlass13device_kernelIN5flash19enable_sm80_to_sm89INS1_16FlashAttnBwdSm80INS1_25CollectiveMainloopBwdSm80ILi2ELi2EN4cute5tupleIJNS5_1CILi64EEENS7_ILi128EEES8_EEENS_10bfloat16_tEfNS_4arch4Sm80ELb0ELb0ELb1ELb0ELb0ELb0ELb0ELb0ELi2ELi2ELi4ELi2ELb1EEENS1_21CollectiveEpilogueBwdISA_SB_SD_Li256ELb0ELb0ELi2EEENS1_19SingleTileSchedulerILb0ELb0ELb0ELi128EEEEEEEEEvNT_6ParamsE$_ZZN4cute5sliceINS_5tupleIJNS_10UnderscoreES2_S2_iEEENS1_IJNS1_IJNS_1CILi1EEENS4_ILi0EEEEEElS6_lEEEEEDaRKT_RKT0_ENKUlRKT_RKT0_E_clIS2_lEEDaSH_SK_)
        /*22598*/ 	.word	0x00000000


	//----- nvinfo : EIATTR_FRAME_SIZE
	.align		4
.L_23460:
        /*2259c*/ 	.byte	0x04, 0x11
        /*2259e*/ 	.short	(.L_23462 - .L_23461)
	.align		4
.L_23461:
        /*225a0*/ 	.word	index@($_ZN7cutlass13device_kernelIN5flash19enable_sm80_to_sm89INS1_16FlashAttnBwdSm80INS1_25CollectiveMainloopBwdSm80ILi2ELi2EN4cute5tupleIJNS5_1CILi64EEENS7_ILi128EEES8_EEENS_10bfloat16_tEfNS_4arch4Sm80ELb0ELb0ELb1ELb0ELb0ELb0ELb0ELb0ELi2ELi2ELi4ELi2ELb1EEENS1_21CollectiveEpilogueBwdISA_SB_SD_Li256ELb0ELb0ELi2EEENS1_19SingleTileSchedulerILb0ELb0ELb0ELi128EEEEEEEEEvNT_6ParamsE$_ZZN4cute19as_arithmetic_tupleINS_15ArithmeticTupleIJiiEEEEEDaRKT_ENKUlRKT_E_clIiEEDaS8_)
        /*225a4*/ 	.word	0x00000000


	//----- nvinfo : EIATTR_FRAME_SIZE
	.align		4
.L_23462:
        /*225a8*/ 	.byte	0x04, 0x11
        /*225aa*/ 	.short	(.L_23464 - .L_23463)
	.align		4
.L_23463:
        /*225ac*/ 	.word	index@($_ZN7cutlass13device_kernelIN5flash19enable_sm80_to_sm89INS1_16FlashAttnBwdSm80INS1_25CollectiveMainloopBwdSm80ILi2ELi2EN4cute5tupleIJNS5_1CILi64EEENS7_ILi128EEES8_EEENS_10bfloat16_tEfNS_4arch4Sm80ELb0ELb0ELb1ELb0ELb0ELb0ELb0ELb0ELi2ELi2ELi4ELi2ELb1EEENS1_21CollectiveEpilogueBwdISA_SB_SD_Li256ELb0ELb0ELi2EEENS1_19SingleTileSchedulerILb0ELb0ELb0ELi128EEEEEEEEEvNT_6ParamsE$_ZZN4cute19as_arithmetic_tupleINS_15ArithmeticTupleIJiiEEEEEDaRKT_ENKUlDpRKT_E_clIJiiEEEDaS9_)
        /*225b0*/ 	.word	0x00000000


	//----- nvinfo : EIATTR_FRAME_SIZE
	.align		4
.L_23464:
        /*225b4*/ 	.byte	0x04, 0x11
        /*225b6*/ 	.short	(.L_23466 - .L_23465)
	.align		4
.L_23465:
        /*225b8*/ 	.word	index@($_ZN7cutlass13device_kernelIN5flash19enable_sm80_to_sm89INS1_16FlashAttnBwdSm80INS1_25CollectiveMainloopBwdSm80ILi2ELi2EN4cute5tupleIJNS5_1CILi64EEENS7_ILi128EEES8_EEENS_10bfloat16_tEfNS_4arch4Sm80ELb0ELb0ELb1ELb0ELb0ELb0ELb0ELb0ELi2ELi2ELi4ELi2ELb1EEENS1_21CollectiveEpilogueBwdISA_SB_SD_Li256ELb0ELb0ELi2EEENS1_19SingleTileSchedulerILb0ELb0ELb0ELi128EEEEEEEEEvNT_6ParamsE$_ZZN4cute19as_arithmetic_tupleINS_15ArithmeticTupleIJNS1_IJiiEEEiiiEEEEEDaRKT_ENKUlRKT_E_clIiEEDaS9_)
        /*225bc*/ 	.word	0x00000000


	//----- nvinfo : EIATTR_FRAME_SIZE
	.align		4
.L_23466:
        /*225c0*/ 	.byte	0x04, 0x11
        /*225c2*/ 	.short	(.L_23468 - .L_23467)
	.align		4
.L_23467:
        /*225c4*/ 	.word	index@($_ZN7cutlass13device_kernelIN5flash19enable_sm80_to_sm89INS1_16FlashAttnBwdSm80INS1_25CollectiveMainloopBwdSm80ILi2ELi2EN4cute5tupleIJNS5_1CILi64EEENS7_ILi128EEES8_EEENS_10bfloat16_tEfNS_4arch4Sm80ELb0ELb0ELb1ELb0ELb0ELb0ELb0ELb0ELi2ELi2ELi4ELi2ELb1EEENS1_21CollectiveEpilogueBwdISA_SB_SD_Li256ELb0ELb0ELi2EEENS1_19SingleTileSchedulerILb0ELb0ELb0ELi128EEEEEEEEEvNT_6ParamsE$_ZZN4cute19as_arithmetic_tupleINS_15ArithmeticTupleIJNS1_IJiiEEEiiiEEEEEDaRKT_ENKUlRKT_E_clIS2_EEDaS9_)
        /*225c8*/ 	.word	0x00000000


	//----- nvinfo : EIATTR_FRAME_SIZE
	.align		4
.L_23468:
        /*225cc*/ 	.byte	0x04, 0x11
        /*225ce*/ 	.short	(.L_23470 - .L_23469)
	.align		4
.L_23469:
        /*225d0*/ 	.word	index@($_ZN7cutlass13device_kernelIN5flash19enable_sm80_to_sm89INS1_16FlashAttnBwdSm80INS1_25CollectiveMainloopBwdSm80ILi2ELi2EN4cute5tupleIJNS5_1CILi64EEENS7_ILi128EEES8_EEENS_10bfloat16_tEfNS_4arch4Sm80ELb0ELb0ELb1ELb0ELb0ELb0ELb0ELb0ELi2ELi2ELi4ELi2ELb1EEENS1_21CollectiveEpilogueBwdISA_SB_SD_Li256ELb0ELb0ELi2EEENS1_19SingleTileSchedulerILb0ELb0ELb0ELi128EEEEEEEEEvNT_6ParamsE$_ZZN4cute19as_arithmetic_tupleINS_15ArithmeticTupleIJNS1_IJiiEEEiiiEEEEEDaRKT_ENKUlDpRKT_E_clIJS2_iiiEEEDaSA_)
        /*225d4*/ 	.word	0x00000000


	//----- nvinfo : EIATTR_FRAME_SIZE
	.align		4
.L_23470:
        /*225d8*/ 	.byte	0x04, 0x11
        /*225da*/ 	.short	(.L_23472 - .L_23471)
	.align		4
.L_23471:
        /*225dc*/ 	.word	index@($_ZN7cutlass13device_kernelIN5flash19enable_sm80_to_sm89INS1_16FlashAttnBwdSm80INS1_25CollectiveMainloopBwdSm80ILi2ELi2EN4cute5tupleIJNS5_1CILi64EEENS7_ILi128EEES8_EEENS_10bfloat16_tEfNS_4arch4Sm80ELb0ELb0ELb1ELb0ELb0ELb0ELb0ELb0ELi2ELi2ELi4ELi2ELb1EEENS1_21CollectiveEpilogueBwdISA_SB_SD_Li256ELb0ELb0ELi2EEENS1_19SingleTileSchedulerILb0ELb0ELb0ELi128EEEEEEEEEvNT_6ParamsE$_ZZN4cute14transform_leafINS_15ArithmeticTupleIJiiEEERNS_8identityEEEDaRKT_OT0_ENKUlRKT_E_clIiEEDaSC_)
        /*225e0*/ 	.word	0x00000000


	//----- nvinfo : EIATTR_FRAME_SIZE
	.align		4
.L_23472:
        /*225e4*/ 	.byte	0x04, 0x11
        /*225e6*/ 	.short	(.L_23474 - .L_23473)
	.align		4
.L_23473:
        /*225e8*/ 	.word	index@($_ZN7cutlass13device_kernelIN5flash19enable_sm80_to_sm89INS1_16FlashAttnBwdSm80INS1_25CollectiveMainloopBwdSm80ILi2ELi2EN4cute5tupleIJNS5_1CILi64EEENS7_ILi128EEES8_EEENS_10bfloat16_tEfNS_4arch4Sm80ELb0ELb0ELb1ELb0ELb0ELb0ELb0ELb0ELi2ELi2ELi4ELi2ELb1EEENS1_21CollectiveEpilogueBwdISA_SB_SD_Li256ELb0ELb0ELi2EEENS1_19SingleTileSchedulerILb0ELb0ELb0ELi128EEEEEEEEEvNT_6ParamsE$_ZZN4cute14transform_leafINS_15ArithmeticTupleIJNS1_IJiiEEEiiiEEENS_8identityEEEDaRKT_OT0_ENKUlRKT_E_clIiEEDaSC_)
        /*225ec*/ 	.word	0x00000000


	//----- nvinfo : EIATTR_FRAME_SIZE
	.align		4
.L_23474:
        /*225f0*/ 	.byte	0x04, 0x11
        /*225f2*/ 	.short	(.L_23476 - .L_23475)
	.align		4
.L_23475:
        /*225f4*/ 	.word	index@($_ZN7cutlass13device_kernelIN5flash19enable_sm80_to_sm89INS1_16FlashAttnBwdSm80INS1_25CollectiveMainloopBwdSm80ILi2ELi2EN4cute5tupleIJNS5_1CILi64EEENS7_ILi128EEES8_EEENS_10bfloat16_tEfNS_4arch4Sm80ELb0ELb0ELb1ELb0ELb0ELb0ELb0ELb0ELi2ELi2ELi4ELi2ELb1EEENS1_21CollectiveEpilogueBwdISA_SB_SD_Li256ELb0ELb0ELi2EEENS1_19SingleTileSchedulerILb0ELb0ELb0ELi128EEEEEEEEEvNT_6ParamsE$_ZZN4cute14transform_leafINS_15ArithmeticTupleIJNS1_IJiiEEEiiiEEENS_8identityEEEDaRKT_OT0_ENKUlRKT_E_clIS2_EEDaSC_)
        /*225f8*/ 	.word	0x00000000


	//----- nvinfo : EIATTR_FRAME_SIZE
	.align		4
.L_23476:
        /*225fc*/ 	.byte	0x04, 0x11
        /*225fe*/ 	.short	(.L_23478 - .L_23477)
	.align		4
.L_23477:
        /*22600*/ 	.word	index@($_ZN7cutlass13device_kernelIN5flash19enable_sm80_to_sm89INS1_16FlashAttnBwdSm80INS1_25CollectiveMainloopBwdSm80ILi2ELi2EN4cute5tupleIJNS5_1CILi64EEENS7_ILi128EEES8_EEENS_10bfloat16_tEfNS_4arch4Sm80ELb0ELb0ELb1ELb0ELb0ELb0ELb0ELb0ELi2ELi2ELi4ELi2ELb1EEENS1_21CollectiveEpilogueBwdISA_SB_SD_Li256ELb0ELb0ELi2EEENS1_19SingleTileSchedulerILb0ELb0ELb0ELi128EEEEEEEEEvNT_6ParamsE$_ZZN4cute12filter_tupleINS_5tupleIJNS_10UnderscoreES2_S2_iEEENS1_IJNS1_IJNS_1CILi1EEENS4_ILi0EEEEEElS6_lEEEZNS_5sliceIS3_S8_EEDaRKT_RKT0_EUlRKT_RKT0_E_EEDaSC_SF_OT1_ENKUlDpSI_E_clIJNS1_IJS7_EEENS1_IJlEEENS1_IJS6_EEENS1_IJEEEEEEDaSP_)
        /*22604*/ 	.word	0x00000000


	//----- nvinfo : EIATTR_FRAME_SIZE
	.align		4
.L_23478:
        /*22608*/ 	.byte	0x04, 0x11
        /*2260a*/ 	.short	(.L_23480 - .L_23479)
	.align		4
.L_23479:
        /*2260c*/ 	.word	index@($_ZN7cutlass13device_kernelIN5flash19enable_sm80_to_sm89INS1_16FlashAttnBwdSm80INS1_25CollectiveMainloopBwdSm80ILi2ELi2EN4cute5tupleIJNS5_1CILi64EEENS7_ILi128EEES8_EEENS_10bfloat16_tEfNS_4arch4Sm80ELb0ELb0ELb1ELb0ELb0ELb0ELb0ELb0ELi2ELi2ELi4ELi2ELb1EEENS1_21CollectiveEpilogueBwdISA_SB_SD_Li256ELb0ELb0ELi2EEENS1_19SingleTileSchedulerILb0ELb0ELb0ELi128EEEEEEEEEvNT_6ParamsE$_ZN73_INTERNAL_24fd9406_37_flash_bwd_hdim64_bf16_softcap_sm80_cu_3fbc093a_291824__cvta_generic_to_sharedEPKv)
        /*22610*/ 	.word	0x00000000


	//----- nvinfo : EIATTR_FRAME_SIZE
	.align		4
.L_23480:
        /*22614*/ 	.byte	0x04, 0x11
        /*22616*/ 	.short	(.L_23482 - .L_23481)
	.align		4
.L_23481:
        /*22618*/ 	.word	index@($_ZN7cutlass13device_kernelIN5flash19enable_sm80_to_sm89INS1_16FlashAttnBwdSm80INS1_25CollectiveMainloopBwdSm80ILi2ELi2EN4cute5tupleIJNS5_1CILi64EEENS7_ILi128EEES8_EEENS_10bfloat16_tEfNS_4arch4Sm80ELb0ELb0ELb1ELb0ELb0ELb0ELb0ELb0ELi2ELi2ELi4ELi2ELb1EEENS1_21CollectiveEpilogueBwdISA_SB_SD_Li256ELb0ELb0ELi2EEENS1_19SingleTileSchedulerILb0ELb0ELb0ELi128EEEEEEEEEvNT_6ParamsE$_ZN4cute8smem_ptrIPfECI1NS_12iter_adaptorIS1_S2_EEES1_)
        /*2261c*/ 	.word	0x00000000


	//----- nvinfo : EIATTR_FRAME_SIZE
	.align		4
.L_23482:
        /*22620*/ 	.byte	0x04, 0x11
        /*22622*/ 	.short	(.L_23484 - .L_23483)
	.align		4
.L_23483:
        /*22624*/ 	.word	index@($_ZN7cutlass13device_kernelIN5flash19enable_sm80_to_sm89INS1_16FlashAttnBwdSm80INS1_25CollectiveMainloopBwdSm80ILi2ELi2EN4cute5tupleIJNS5_1CILi64EEENS7_ILi128EEES8_EEENS_10bfloat16_tEfNS_4arch4Sm80ELb0ELb0ELb1ELb0ELb0ELb0ELb0ELb0ELi2ELi2ELi4ELi2ELb1EEENS1_21CollectiveEpilogueBwdISA_SB_SD_Li256ELb0ELb0ELi2EEENS1_19SingleTileSchedulerILb0ELb0ELb0ELi128EEEEEEEEEvNT_6ParamsE$_ZN4cute8smem_ptrIPN7cutlass9uint128_tEECI1NS_12iter_adaptorIS3_S4_EEES3_)
        /*22628*/ 	.word	0x00000000


	//----- nvinfo : EIATTR_FRAME_SIZE
	.align		4
.L_23484:
        /*2262c*/ 	.byte	0x04, 0x11
        /*2262e*/ 	.short	(.L_23486 - .L_23485)
	.align		4
.L_23485:
        /*22630*/ 	.word	index@($_ZN7cutlass13device_kernelIN5flash19enable_sm80_to_sm89INS1_16FlashAttnBwdSm80INS1_25CollectiveMainloopBwdSm80ILi2ELi2EN4cute5tupleIJNS5_1CILi64EEENS7_ILi128EEES8_EEENS_10bfloat16_tEfNS_4arch4Sm80ELb0ELb0ELb1ELb0ELb0ELb0ELb0ELb0ELi2ELi2ELi4ELi2ELb1EEENS1_21CollectiveEpilogueBwdISA_SB_SD_Li256ELb0ELb0ELi2EEENS1_19SingleTileSchedulerILb0ELb0ELb0ELi128EEEEEEEEEvNT_6ParamsE$_ZN4cute8smem_ptrIPN7cutlass10bfloat16_tEECI1NS_12iter_adaptorIS3_S4_EEES3_)
        /*22634*/ 	.word	0x00000000


	//----- nvinfo : EIATTR_FRAME_SIZE
	.align		4
.L_23486:
        /*22638*/ 	.byte	0x04, 0x11
        /*2263a*/ 	.short	(.L_23488 - .L_23487)
	.align		4
.L_23487:
        /*2263c*/ 	.word	index@($_ZN7cutlass13device_kernelIN5flash19enable_sm80_to_sm89INS1_16FlashAttnBwdSm80INS1_25CollectiveMainloopBwdSm80ILi2ELi2EN4cute5tupleIJNS5_1CILi64EEENS7_ILi128EEES8_EEENS_10bfloat16_tEfNS_4arch4Sm80ELb0ELb0ELb1ELb0ELb0ELb0ELb0ELb0ELi2ELi2ELi4ELi2ELb1EEENS1_21CollectiveEpilogueBwdISA_SB_SD_Li256ELb0ELb0ELi2EEENS1_19SingleTileSchedulerILb0ELb0ELb0ELi128EEEEEEEEEvNT_6ParamsE$_ZN4cute8gmem_ptrIPKfECI1NS_12iter_adaptorIS2_S3_EEES2_)
        /*22640*/ 	.word	0x00000000


	//----- nvinfo : EIATTR_FRAME_SIZE
	.align		4
.L_23488:
        /*22644*/ 	.byte	0x04, 0x11
        /*22646*/ 	.short	(.L_23490 - .L_23489)
	.align		4
.L_23489:
        /*22648*/ 	.word	index@($_ZN7cutlass13device_kernelIN5flash19enable_sm80_to_sm89INS1_16FlashAttnBwdSm80INS1_25CollectiveMainloopBwdSm80ILi2ELi2EN4cute5tupleIJNS5_1CILi64EEENS7_ILi128EEES8_EEENS_10bfloat16_tEfNS_4arch4Sm80ELb0ELb0ELb1ELb0ELb0ELb0ELb0ELb0ELi2ELi2ELi4ELi2ELb1EEENS1_21CollectiveEpilogueBwdISA_SB_SD_Li256ELb0ELb0ELi2EEENS1_19SingleTileSchedulerILb0ELb0ELb0ELi128EEEEEEEEEvNT_6ParamsE$_ZN4cute8gmem_ptrIPKN7cutlass9uint128_tEECI1NS_12iter_adaptorIS4_S5_EEES4_)
        /*2264c*/ 	.word	0x00000000


	//----- nvinfo : EIATTR_FRAME_SIZE
	.align		4
.L_23490:
        /*22650*/ 	.byte	0x04, 0x11
        /*22652*/ 	.short	(.L_23492 - .L_23491)
	.align		4
.L_23491:
        /*22654*/ 	.word	index@($_ZN7cutlass13device_kernelIN5flash19enable_sm80_to_sm89INS1_16FlashAttnBwdSm80INS1_25CollectiveMainloopBwdSm80ILi2ELi2EN4cute5tupleIJNS5_1CILi64EEENS7_ILi128EEES8_EEENS_10bfloat16_tEfNS_4arch4Sm80ELb0ELb0ELb1ELb0ELb0ELb0ELb0ELb0ELi2ELi2ELi4ELi2ELb1EEENS1_21CollectiveEpilogueBwdISA_SB_SD_Li256ELb0ELb0ELi2EEENS1_19SingleTileSchedulerILb0ELb0ELb0ELi128EEEEEEEEEvNT_6ParamsE$_ZN4cute8gmem_ptrIPKN7cutlass10bfloat16_tEECI1NS_12iter_adaptorIS4_S5_EEES4_)
        /*22658*/ 	.word	0x00000000


	//----- nvinfo : EIATTR_FRAME_SIZE
	.align		4
.L_23492:
        /*2265c*/ 	.byte	0x04, 0x11
        /*2265e*/ 	.short	(.L_23494 - .L_23493)
	.align		4
.L_23493:
        /*22660*/ 	.word	index@($_ZN7cutlass13device_kernelIN5flash19enable_sm80_to_sm89INS1_16FlashAttnBwdSm80INS1_25CollectiveMainloopBwdSm80ILi2ELi2EN4cute5tupleIJNS5_1CILi64EEENS7_ILi128EEES8_EEENS_10bfloat16_tEfNS_4arch4Sm80ELb0ELb0ELb1ELb0ELb0ELb0ELb0ELb0ELi2ELi2ELi4ELi2ELb1EEENS1_21CollectiveEpilogueBwdISA_SB_SD_Li256ELb0ELb0ELi2EEENS1_19SingleTileSchedulerILb0ELb0ELb0ELi128EEEEEEEEEvNT_6ParamsE$_ZN4cute5tupleIJiiEEC2ERKiS3_)
        /*22664*/ 	.word	0x00000000


	//----- nvinfo : EIATTR_FRAME_SIZE
	.align		4
.L_23494:
        /*22668*/ 	.byte	0x04, 0x11
        /*2266a*/ 	.short	(.L_23496 - .L_23495)
	.align		4
.L_23495:
        /*2266c*/ 	.word	index@($_ZN7cutlass13device_kernelIN5flash19enable_sm80_to_sm89INS1_16FlashAttnBwdSm80INS1_25CollectiveMainloopBwdSm80ILi2ELi2EN4cute5tupleIJNS5_1CILi64EEENS7_ILi128EEES8_EEENS_10bfloat16_tEfNS_4arch4Sm80ELb0ELb0ELb1ELb0ELb0ELb0ELb0ELb0ELi2ELi2ELi4ELi2ELb1EEENS1_21CollectiveEpilogueBwdISA_SB_SD_Li256ELb0ELb0ELi2EEENS1_19SingleTileSchedulerILb0ELb0ELb0ELi128EEEEEEEEEvNT_6ParamsE$_ZN4cute5tupleIJiNS_1CILi0EEEEEC2ERKiRKS2_)
        /*22670*/ 	.word	0x00000000


	//----- nvinfo : EIATTR_FRAME_SIZE
	.align		4
.L_23496:
        /*22674*/ 	.byte	0x04, 0x11
        /*22676*/ 	.short	(.L_23498 - .L_23497)
	.align		4
.L_23497:
        /*22678*/ 	.word	index@($_ZN7cutlass13device_kernelIN5flash19enable_sm80_to_sm89INS1_16FlashAttnBwdSm80INS1_25CollectiveMainloopBwdSm80ILi2ELi2EN4cute5tupleIJNS5_1CILi64EEENS7_ILi128EEES8_EEENS_10bfloat16_tEfNS_4arch4Sm80ELb0ELb0ELb1ELb0ELb0ELb0ELb0ELb0ELi2ELi2ELi4ELi2ELb1EEENS1_21CollectiveEpilogueBwdISA_SB_SD_Li256ELb0ELb0ELi2EEENS1_19SingleTileSchedulerILb0ELb0ELb0ELi128EEEEEEEEEvNT_6ParamsE$_ZN4cute5tupleIJiEEC2ERKi)
        /*2267c*/ 	.word	0x00000000


	//----- nvinfo : EIATTR_FRAME_SIZE
	.align		4
.L_23498:
        /*22680*/ 	.byte	0x04, 0x11
        /*22682*/ 	.short	(.L_23500 - .L_23499)
	.align		4
.L_23499:
        /*22684*/ 	.word	index@($_ZN7cutlass13device_kernelIN5flash19enable_sm80_to_sm89INS1_16FlashAttnBwdSm80INS1_25CollectiveMainloopBwdSm80ILi2ELi2EN4cute5tupleIJNS5_1CILi64EEENS7_ILi128EEES8_EEENS_10bfloat16_tEfNS_4arch4Sm80ELb0ELb0ELb1ELb0ELb0ELb0ELb0ELb0ELi2ELi2ELi4ELi2ELb1EEENS1_21CollectiveEpilogueBwdISA_SB_SD_Li256ELb0ELb0ELi2EEENS1_19SingleTileSchedulerILb0ELb0ELb0ELi128EEEEEEEEEvNT_6ParamsE$_ZN4cute5tupleIJNS_1CILi0EEEiiiEEC2ERKS2_RKiS7_S7_)
        /*22688*/ 	.word	0x00000000


	//----- nvinfo : EIATTR_FRAME_SIZE
	.align		4
.L_23500:
        /*2268c*/ 	.byte	0x04, 0x11
        /*2268e*/ 	.short	(.L_23502 - .L_23501)
	.align		4
.L_23501:
        /*22690*/ 	.word	index@($_ZN7cutlass13device_kernelIN5flash19enable_sm80_to_sm89INS1_16FlashAttnBwdSm80INS1_25CollectiveMainloopBwdSm80ILi2ELi2EN4cute5tupleIJNS5_1CILi64EEENS7_ILi128EEES8_EEENS_10bfloat16_tEfNS_4arch4Sm80ELb0ELb0ELb1ELb0ELb0ELb0ELb0ELb0ELi2ELi2ELi4ELi2ELb1EEENS1_21CollectiveEpilogueBwdISA_SB_SD_Li256ELb0ELb0ELi2EEENS1_19SingleTileSchedulerILb0ELb0ELb0ELi128EEEEEEEEEvNT_6ParamsE$_ZN4cute5tupleIJNS_1CILi0EEEiEEC2ERKS2_RKi)
        /*22694*/ 	.word	0x00000000


	//----- nvinfo : EIATTR_FRAME_SIZE
	.align		4
.L_23502:
        /*22698*/ 	.byte	0x04, 0x11
        /*2269a*/ 	.short	(.L_23504 - .L_23503)
	.align		4
.L_23503:
        /*2269c*/ 	.word	index@($_ZN7cutlass13device_kernelIN5flash19enable_sm80_to_sm89INS1_16FlashAttnBwdSm80INS1_25CollectiveMainloopBwdSm80ILi2ELi2EN4cute5tupleIJNS5_1CILi64EEENS7_ILi128EEES8_EEENS_10bfloat16_tEfNS_4arch4Sm80ELb0ELb0ELb1ELb0ELb0ELb0ELb0ELb0ELi2ELi2ELi4ELi2ELb1EEENS1_21CollectiveEpilogueBwdISA_SB_SD_Li256ELb0ELb0ELi2EEENS1_19SingleTileSchedulerILb0ELb0ELb0ELi128EEEEEEEEEvNT_6ParamsE$_ZN4cute5tupleIJNS_1CILi0EEES2_iiEEC2ERKS2_S5_RKiS7_)
        /*226a0*/ 	.word	0x00000000


	//----- nvinfo : EIATTR_FRAME_SIZE
	.align		4
.L_23504:
        /*226a4*/ 	.byte	0x04, 0x11
        /*226a6*/ 	.short	(.L_23506 - .L_23505)
	.align		4
.L_23505:
        /*226a8*/ 	.word	index@($_ZN7cutlass13device_kernelIN5flash19enable_sm80_to_sm89INS1_16FlashAttnBwdSm80INS1_25CollectiveMainloopBwdSm80ILi2ELi2EN4cute5tupleIJNS5_1CILi64EEENS7_ILi128EEES8_EEENS_10bfloat16_tEfNS_4arch4Sm80ELb0ELb0ELb1ELb0ELb0ELb0ELb0ELb0ELi2ELi2ELi4ELi2ELb1EEENS1_21CollectiveEpilogueBwdISA_SB_SD_Li256ELb0ELb0ELi2EEENS1_19SingleTileSchedulerILb0ELb0ELb0ELi128EEEEEEEEEvNT_6ParamsE$_ZN4cute5tupleIJNS_1CILi0EEES2_iEEC2ERKS2_S5_RKi)
        /*226ac*/ 	.word	0x00000000


	//----- nvinfo : EIATTR_FRAME_SIZE
	.align		4
.L_23506:
        /*226b0*/ 	.byte	0x04, 0x11
        /*226b2*/ 	.short	(.L_23508 - .L_23507)
	.align		4
.L_23507:
        /*226b4*/ 	.word	index@($_ZN7cutlass13device_kernelIN5flash19enable_sm80_to_sm89INS1_16FlashAttnBwdSm80INS1_25CollectiveMainloopBwdSm80ILi2ELi2EN4cute5tupleIJNS5_1CILi64EEENS7_ILi128EEES8_EEENS_10bfloat16_tEfNS_4arch4Sm80ELb0ELb0ELb1ELb0ELb0ELb0ELb0ELb0ELi2ELi2ELi4ELi2ELb1EEENS1_21CollectiveEpilogueBwdISA_SB_SD_Li256ELb0ELb0ELi2EEENS1_19SingleTileSchedulerILb0ELb0ELb0ELi128EEEEEEEEEvNT_6ParamsE$_ZN4cute5tupleIJNS_1CILi0EEES2_S2_iEEC2ERKS2_S5_S5_RKi)
        /*226b8*/ 	.word	0x00000000


	//----- nvinfo : EIATTR_FRAME_SIZE
	.align		4
.L_23508:
        /*226bc*/ 	.byte	0x04, 0x11
        /*226be*/ 	.short	(.L_23510 - .L_23509)
	.align		4
.L_23509:
        /*226c0*/ 	.word	index@($_ZN7cutlass13device_kernelIN5flash19enable_sm80_to_sm89INS1_16FlashAttnBwdSm80INS1_25CollectiveMainloopBwdSm80ILi2ELi2EN4cute5tupleIJNS5_1CILi64EEENS7_ILi128EEES8_EEENS_10bfloat16_tEfNS_4arch4Sm80ELb0ELb0ELb1ELb0ELb0ELb0ELb0ELb0ELi2ELi2ELi4ELi2ELb1EEENS1_21CollectiveEpilogueBwdISA_SB_SD_Li256ELb0ELb0ELi2EEENS1_19SingleTileSchedulerILb0ELb0ELb0ELi128EEEEEEEEEvNT_6ParamsE$_ZN4cute5tupleIJNS_15ArithmeticTupleIJiiEEEiiiEEC2ERKS2_RKiS7_S7_)
        /*226c4*/ 	.word	0x00000000


	//----- nvinfo : EIATTR_FRAME_SIZE
	.align		4
.L_23510:
        /*226c8*/ 	.byte	0x04, 0x11
        /*226ca*/ 	.short	(.L_23512 - .L_23511)
	.align		4
.L_23511:
        /*226cc*/ 	.word	index@($_ZN7cutlass13device_kernelIN5flash19enable_sm80_to_sm89INS1_16FlashAttnBwdSm80INS1_25CollectiveMainloopBwdSm80ILi2ELi2EN4cute5tupleIJNS5_1CILi64EEENS7_ILi128EEES8_EEENS_10bfloat16_tEfNS_4arch4Sm80ELb0ELb0ELb1ELb0ELb0ELb0ELb0ELb0ELi2ELi2ELi4ELi2ELb1EEENS1_21CollectiveEpilogueBwdISA_SB_SD_Li256ELb0ELb0ELi2EEENS1_19SingleTileSchedulerILb0ELb0ELb0ELi128EEEEEEEEEvNT_6ParamsE$_ZN4cute5tupleIJNS_15ArithmeticTupleIJiiEEEEEC2ERKS2_)
        /*226d0*/ 	.word	0x00000000


	//----- nvinfo : EIATTR_FRAME_SIZE
	.align		4
.L_23512:
        /*226d4*/ 	.byte	0x04, 0x11
        /*226d6*/ 	.short	(.L_23514 - .L_23513)
	.align		4
.L_23513:
        /*226d8*/ 	.word	index@($_ZN7cutlass13device_kernelIN5flash19enable_sm80_to_sm89INS1_16FlashAttnBwdSm80INS1_25CollectiveMainloopBwdSm80ILi2ELi2EN4cute5tupleIJNS5_1CILi64EEENS7_ILi128EEES8_EEENS_10bfloat16_tEfNS_4arch4Sm80ELb0ELb0ELb1ELb0ELb0ELb0ELb0ELb0ELi2ELi2ELi4ELi2ELb1EEENS1_21CollectiveEpilogueBwdISA_SB_SD_Li256ELb0ELb0ELi2EEENS1_19SingleTileSchedulerILb0ELb0ELb0ELi128EEEEEEEEEvNT_6ParamsE$_ZN4cute5tupleIJNS_15ArithmeticTupleIJiEEEEEC2ERKS2_)
        /*226dc*/ 	.word	0x00000000


	//----- nvinfo : EIATTR_FRAME_SIZE
	.align		4
.L_23514:
        /*226e0*/ 	.byte	0x04, 0x11
        /*226e2*/ 	.short	(.L_23516 - .L_23515)
	.align		4
.L_23515:
        /*226e4*/ 	.word	index@($_ZN7cutlass13device_kernelIN5flash19enable_sm80_to_sm89INS1_16FlashAttnBwdSm80INS1_25CollectiveMainloopBwdSm80ILi2ELi2EN4cute5tupleIJNS5_1CILi64EEENS7_ILi128EEES8_EEENS_10bfloat16_tEfNS_4arch4Sm80ELb0ELb0ELb1ELb0ELb0ELb0ELb0ELb0ELi2ELi2ELi4ELi2ELb1EEENS1_21CollectiveEpilogueBwdISA_SB_SD_Li256ELb0ELb0ELi2EEENS1_19SingleTileSchedulerILb0ELb0ELb0ELi128EEEEEEEEEvNT_6ParamsE$_ZN4cute5tupleIJNS_15ArithmeticTupleIJNS_1CILi0EEEiEEEEEC2ERKS4_)
        /*226e8*/ 	.word	0x00000000


	//----- nvinfo : EIATTR_FRAME_SIZE
	.align		4
.L_23516:
        /*226ec*/ 	.byte	0x04, 0x11
        /*226ee*/ 	.short	(.L_23518 - .L_23517)
	.align		4
.L_23517:
        /*226f0*/ 	.word	index@($_ZN7cutlass13device_kernelIN5flash19enable_sm80_to_sm89INS1_16FlashAttnBwdSm80INS1_25CollectiveMainloopBwdSm80ILi2ELi2EN4cute5tupleIJNS5_1CILi64EEENS7_ILi128EEES8_EEENS_10bfloat16_tEfNS_4arch4Sm80ELb0ELb0ELb1ELb0ELb0ELb0ELb0ELb0ELi2ELi2ELi4ELi2ELb1EEENS1_21CollectiveEpilogueBwdISA_SB_SD_Li256ELb0ELb0ELi2EEENS1_19SingleTileSchedulerILb0ELb0ELb0ELi128EEEEEEEEEvNT_6ParamsE$_ZN4cute5tupleIJNS0_IJNS0_IJNS_1CILi8EEENS1_ILi1EEEEEENS1_ILi2EEES3_EEENS0_IJNS0_IJS3_NS1_ILi0EEEEEElS7_EEEEEC2ERKS6_RKS9_)
        /*226f4*/ 	.word	0x00000000


	//----- nvinfo : EIATTR_FRAME_SIZE
	.align		4
.L_23518:
        /*226f8*/ 	.byte	0x04, 0x11
        /*226fa*/ 	.short	(.L_23520 - .L_23519)
	.align		4
.L_23519:
        /*226fc*/ 	.word	index@($_ZN7cutlass13device_kernelIN5flash19enable_sm80_to_sm89INS1_16FlashAttnBwdSm80INS1_25CollectiveMainloopBwdSm80ILi2ELi2EN4cute5tupleIJNS5_1CILi64EEENS7_ILi128EEES8_EEENS_10bfloat16_tEfNS_4arch4Sm80ELb0ELb0ELb1ELb0ELb0ELb0ELb0ELb0ELi2ELi2ELi4ELi2ELb1EEENS1_21CollectiveEpilogueBwdISA_SB_SD_Li256ELb0ELb0ELi2EEENS1_19SingleTileSchedulerILb0ELb0ELb0ELi128EEEEEEEEEvNT_6ParamsE$_ZN4cute3eso3ESOILb1ELb0EJNS_6LayoutINS_5tupleIJNS3_IJNS_1CILi8EEENS4_ILi1EEEEEENS4_ILi2EEES6_EEENS3_IJNS3_IJS6_NS4_ILi0EEEEEENS4_ILi2048EEESA_EEEEEiEEC2ERKSE_RKi)
        /*22700*/ 	.word	0x00000000


	//----- nvinfo : EIATTR_FRAME_SIZE
	.align		4
.L_23520:
        /*22704*/ 	.byte	0x04, 0x11
        /*22706*/ 	.short	(.L_23522 - .L_23521)
	.align		4
.L_23521:
        /*22708*/ 	.word	index@($_ZN7cutlass13device_kernelIN5flash19enable_sm80_to_sm89INS1_16FlashAttnBwdSm80INS1_25CollectiveMainloopBwdSm80ILi2ELi2EN4cute5tupleIJNS5_1CILi64EEENS7_ILi128EEES8_EEENS_10bfloat16_tEfNS_4arch4Sm80ELb0ELb0ELb1ELb0ELb0ELb0ELb0ELb0ELi2ELi2ELi4ELi2ELb1EEENS1_21CollectiveEpilogueBwdISA_SB_SD_Li256ELb0ELb0ELi2EEENS1_19SingleTileSchedulerILb0ELb0ELb0ELi128EEEEEEEEEvNT_6ParamsE$_ZN4cute3eso3ESOILb1ELb0EJNS_6LayoutINS_5tupleIJNS3_IJNS_1CILi8EEENS4_ILi1EEEEEENS4_ILi2EEES6_EEENS3_IJNS3_IJS6_NS4_ILi0EEEEEENS4_ILi2048EEESA_EEEEENS_10ViewEngineINS_8smem_ptrIPN7cutlass10bfloat16_tEEEEEEEC2ERKSE_RKSL_)
        /*2270c*/ 	.word	0x00000000


	//----- nvinfo : EIATTR_FRAME_SIZE
	.align		4
.L_23522:
        /*22710*/ 	.byte	0x04, 0x11
        /*22712*/ 	.short	(.L_23524 - .L_23523)
	.align		4
.L_23523:
        /*22714*/ 	.word	index@($_ZN7cutlass13device_kernelIN5flash19enable_sm80_to_sm89INS1_16FlashAttnBwdSm80INS1_25CollectiveMainloopBwdSm80ILi2ELi2EN4cute5tupleIJNS5_1CILi64EEENS7_ILi128EEES8_EEENS_10bfloat16_tEfNS_4arch4Sm80ELb0ELb0ELb1ELb0ELb0ELb0ELb0ELb0ELi2ELi2ELi4ELi2ELb1EEENS1_21CollectiveEpilogueBwdISA_SB_SD_Li256ELb0ELb0ELi2EEENS1_19SingleTileSchedulerILb0ELb0ELb0ELi128EEEEEEEEEvNT_6ParamsE$_ZN4cute3eso3ESOILb1ELb0EJNS_6LayoutINS_5tupleIJNS3_IJNS_1CILi8EEENS4_ILi1EEEEEEEEENS3_IJNS3_IJS6_NS4_ILi0EEEEEEEEEEElEEC2ERKSC_RKl)
        /*22718*/ 	.word	0x00000000


	//----- nvinfo : EIATTR_FRAME_SIZE
	.align		4
.L_23524:
        /*2271c*/ 	.byte	0x04, 0x11
        /*2271e*/ 	.short	(.L_23526 - .L_23525)
	.align		4
.L_23525:
        /*22720*/ 	.word	index@($_ZN7cutlass13device_kernelIN5flash19enable_sm80_to_sm89INS1_16FlashAttnBwdSm80INS1_25CollectiveMainloopBwdSm80ILi2ELi2EN4cute5tupleIJNS5_1CILi64EEENS7_ILi128EEES8_EEENS_10bfloat16_tEfNS_4arch4Sm80ELb0ELb0ELb1ELb0ELb0ELb0ELb0ELb0ELi2ELi2ELi4ELi2ELb1EEENS1_21CollectiveEpilogueBwdISA_SB_SD_Li256ELb0ELb0ELi2EEENS1_19SingleTileSchedulerILb0ELb0ELb0ELi128EEEEEEEEEvNT_6ParamsE$_ZN4cute3eso3ESOILb1ELb0EJNS_6LayoutINS_5tupleIJNS3_IJNS_1CILi8EEENS4_ILi1EEEEEEEEENS3_IJNS3_IJS6_NS4_ILi0EEEEEEEEEEEiEEC2ERKSC_RKi)
        /*22724*/ 	.word	0x00000000


	//----- nvinfo : EIATTR_FRAME_SIZE
	.align		4
.L_23526:
        /*22728*/ 	.byte	0x04, 0x11
        /*2272a*/ 	.short	(.L_23528 - .L_23527)
	.align		4
.L_23527:
        /*2272c*/ 	.word	index@($_ZN7cutlass13device_kernelIN5flash19enable_sm80_to_sm89INS1_16FlashAttnBwdSm80INS1_25CollectiveMainloopBwdSm80ILi2ELi2EN4cute5tupleIJNS5_1CILi64EEENS7_ILi128EEES8_EEENS_10bfloat16_tEfNS_4arch4Sm80ELb0ELb0ELb1ELb0ELb0ELb0ELb0ELb0ELi2ELi2ELi4ELi2ELb1EEENS1_21CollectiveEpilogueBwdISA_SB_SD_Li256ELb0ELb0ELi2EEENS1_19SingleTileSchedulerILb0ELb0ELb0ELi128EEEEEEEEEvNT_6ParamsE$_ZN4cute3eso3ESOILb1ELb0EJNS_6LayoutINS_5tupleIJNS3_IJNS_1CILi8EEENS4_ILi1EEEEEEEEENS3_IJNS3_IJS6_NS4_ILi0EEEEEEEEEEENS_10ViewEngineINS_8smem_ptrIPN7cutlass10bfloat16_tEEEEEEEC2ERKSC_RKSJ_)
        /*22730*/ 	.word	0x00000000


	//----- nvinfo : EIATTR_FRAME_SIZE
	.align		4
.L_23528:
        /*22734*/ 	.byte	0x04, 0x11
        /*22736*/ 	.short	(.L_23530 - .L_23529)
	.align		4
.L_23529:
        /*22738*/ 	.word	index@($_ZN7cutlass13device_kernelIN5flash19enable_sm80_to_sm89INS1_16FlashAttnBwdSm80INS1_25CollectiveMainloopBwdSm80ILi2ELi2EN4cute5tupleIJNS5_1CILi64EEENS7_ILi128EEES8_EEENS_10bfloat16_tEfNS_4arch4Sm80ELb0ELb0ELb1ELb0ELb0ELb0ELb0ELb0ELi2ELi2ELi4ELi2ELb1EEENS1_21CollectiveEpilogueBwdISA_SB_SD_Li256ELb0ELb0ELi2EEENS1_19SingleTileSchedulerILb0ELb0ELb0ELi128EEEEEEEEEvNT_6ParamsE$_ZN4cute3eso3ESOILb1ELb0EJNS_6LayoutINS_5tupleIJNS3_IJNS_1CILi8EEENS4_ILi1EEEEEEEEENS3_IJNS3_IJS6_NS4_ILi0EEEEEEEEEEENS_10ViewEngineINS_8gmem_ptrIPKN7cutlass10bfloat16_tEEEEEEEC2ERKSC_RKSK_)
        /*2273c*/ 	.word	0x00000000


	//----- nvinfo : EIATTR_FRAME_SIZE
	.align		4
.L_23530:
        /*22740*/ 	.byte	0x04, 0x11
        /*22742*/ 	.short	(.L_23532 - .L_23531)
	.align		4
.L_23531:
        /*22744*/ 	.word	index@($_ZN7cutlass13device_kernelIN5flash19enable_sm80_to_sm89INS1_16FlashAttnBwdSm80INS1_25CollectiveMainloopBwdSm80ILi2ELi2EN4cute5tupleIJNS5_1CILi64EEENS7_ILi128EEES8_EEENS_10bfloat16_tEfNS_4arch4Sm80ELb0ELb0ELb1ELb0ELb0ELb0ELb0ELb0ELi2ELi2ELi4ELi2ELb1EEENS1_21CollectiveEpilogueBwdISA_SB_SD_Li256ELb0ELb0ELi2EEENS1_19SingleTileSchedulerILb0ELb0ELb0ELi128EEEEEEEEEvNT_6ParamsE$_ZN4cute3eso3ESOILb1ELb0EJNS_6LayoutINS_5tupleIJNS3_IJNS_1CILi4EEENS4_ILi1EEEEEES6_EEENS3_IJNS3_IJS6_NS4_ILi0EEEEEES9_EEEEEiEEC2ERKSC_RKi)
        /*22748*/ 	.word	0x00000000


	//----- nvinfo : EIATTR_FRAME_SIZE
	.align		4
.L_23532:
        /*2274c*/ 	.byte	0x04, 0x11
        /*2274e*/ 	.short	(.L_23534 - .L_23533)
	.align		4
.L_23533:
        /*22750*/ 	.word	index@($_ZN7cutlass13device_kernelIN5flash19enable_sm80_to_sm89INS1_16FlashAttnBwdSm80INS1_25CollectiveMainloopBwdSm80ILi2ELi2EN4cute5tupleIJNS5_1CILi64EEENS7_ILi128EEES8_EEENS_10bfloat16_tEfNS_4arch4Sm80ELb0ELb0ELb1ELb0ELb0ELb0ELb0ELb0ELi2ELi2ELi4ELi2ELb1EEENS1_21CollectiveEpilogueBwdISA_SB_SD_Li256ELb0ELb0ELi2EEENS1_19SingleTileSchedulerILb0ELb0ELb0ELi128EEEEEEEEEvNT_6ParamsE$_ZN4cute3eso3ESOILb1ELb0EJNS_6LayoutINS_5tupleIJNS3_IJNS_1CILi4EEENS4_ILi1EEEEEES6_EEENS3_IJNS3_IJS6_NS4_ILi0EEEEEES9_EEEEENS_10ViewEngineINS_8smem_ptrIPfEEEEEEC2ERKSC_RKSH_)
        /*22754*/ 	.word	0x00000000


	//----- nvinfo : EIATTR_FRAME_SIZE
	.align		4
.L_23534:
        /*22758*/ 	.byte	0x04, 0x11
        /*2275a*/ 	.short	(.L_23536 - .L_23535)
	.align		4
.L_23535:
        /*2275c*/ 	.word	index@($_ZN7cutlass13device_kernelIN5flash19enable_sm80_to_sm89INS1_16FlashAttnBwdSm80INS1_25CollectiveMainloopBwdSm80ILi2ELi2EN4cute5tupleIJNS5_1CILi64EEENS7_ILi128EEES8_EEENS_10bfloat16_tEfNS_4arch4Sm80ELb0ELb0ELb1ELb0ELb0ELb0ELb0ELb0ELi2ELi2ELi4ELi2ELb1EEENS1_21CollectiveEpilogueBwdISA_SB_SD_Li256ELb0ELb0ELi2EEENS1_19SingleTileSchedulerILb0ELb0ELb0ELi128EEEEEEEEEvNT_6ParamsE$_ZN4cute3eso3ESOILb1ELb0EJNS_6LayoutINS_5tupleIJNS3_IJNS_1CILi4EEENS4_ILi1EEEEEES6_EEENS3_IJNS3_IJS6_NS4_ILi0EEEEEES9_EEEEENS_10ViewEngineINS_8gmem_ptrIPKfEEEEEEC2ERKSC_RKSI_)
        /*22760*/ 	.word	0x00000000


	//----- nvinfo : EIATTR_FRAME_SIZE
	.align		4
.L_23536:
        /*22764*/ 	.byte	0x04, 0x11
        /*22766*/ 	.short	(.L_23538 - .L_23537)
	.align		4
.L_23537:
        /*22768*/ 	.word	index@($_ZN7cutlass13device_kernelIN5flash19enable_sm80_to_sm89INS1_16FlashAttnBwdSm80INS1_25CollectiveMainloopBwdSm80ILi2ELi2EN4cute5tupleIJNS5_1CILi64EEENS7_ILi128EEES8_EEENS_10bfloat16_tEfNS_4arch4Sm80ELb0ELb0ELb1ELb0ELb0ELb0ELb0ELb0ELi2ELi2ELi4ELi2ELb1EEENS1_21CollectiveEpilogueBwdISA_SB_SD_Li256ELb0ELb0ELi2EEENS1_19SingleTileSchedulerILb0ELb0ELb0ELi128EEEEEEEEEvNT_6ParamsE$_ZN4cute3eso3ESOILb1ELb0EJNS_6LayoutINS_5tupleIJNS3_IJNS_1CILi4EEENS4_ILi1EEEEEEEEENS3_IJNS3_IJS6_NS4_ILi0EEEEEEEEEEENS_10ViewEngineINS_8smem_ptrIPfEEEEEEC2ERKSC_RKSH_)
        /*2276c*/ 	.word	0x00000000


	//----- nvinfo : EIATTR_FRAME_SIZE
	.align		4
.L_23538:
        /*22770*/ 	.byte	0x04, 0x11
        /*22772*/ 	.short	(.L_23540 - .L_23539)
	.align		4
.L_23539:
        /*22774*/ 	.word	index@($_ZN7cutlass13device_kernelIN5flash19enable_sm80_to_sm89INS1_16FlashAttnBwdSm80INS1_25CollectiveMainloopBwdSm80ILi2ELi2EN4cute5tupleIJNS5_1CILi64EEENS7_ILi128EEES8_EEENS_10bfloat16_tEfNS_4arch4Sm80ELb0ELb0ELb1ELb0ELb0ELb0ELb0ELb0ELi2ELi2ELi4ELi2ELb1EEENS1_21CollectiveEpilogueBwdISA_SB_SD_Li256ELb0ELb0ELi2EEENS1_19SingleTileSchedulerILb0ELb0ELb0ELi128EEEEEEEEEvNT_6ParamsE$_ZN4cute3eso3ESOILb1ELb0EJNS_6LayoutINS_5tupleIJNS3_IJNS_1CILi4EEENS4_ILi1EEEEEEEEENS3_IJNS3_IJS6_NS4_ILi0EEEEEEEEEEENS_10ViewEngineINS_8gmem_ptrIPKfEEEEEEC2ERKSC_RKSI_)
        /*22778*/ 	.word	0x00000000


	//----- nvinfo : EIATTR_FRAME_SIZE
	.align		4
.L_23540:
        /*2277c*/ 	.byte	0x04, 0x11
        /*2277e*/ 	.short	(.L_23542 - .L_23541)
	.align		4
.L_23541:
        /*22780*/ 	.word	index@($_ZN7cutlass13device_kernelIN5flash19enable_sm80_to_sm89INS1_16FlashAttnBwdSm80INS1_25CollectiveMainloopBwdSm80ILi2ELi2EN4cute5tupleIJNS5_1CILi64EEENS7_ILi128EEES8_EEENS_10bfloat16_tEfNS_4arch4Sm80ELb0ELb0ELb1ELb0ELb0ELb0ELb0ELb0ELi2ELi2ELi4ELi2ELb1EEENS1_21CollectiveEpilogueBwdISA_SB_SD_Li256ELb0ELb0ELi2EEENS1_19SingleTileSchedulerILb0ELb0ELb0ELi128EEEEEEEEEvNT_6ParamsE$_ZN4cute3eso3ESOILb1ELb0EJNS_6LayoutINS_5tupleIJNS3_IJNS_1CILi1EEES5_EEEEEENS3_IJNS3_IJS5_NS4_ILi0EEEEEEEEEEENS_10ViewEngineINS_8smem_ptrIPN7cutlass9uint128_tEEEEEEEC2ERKSB_RKSI_)
        /*22784*/ 	.word	0x00000000


	//----- nvinfo : EIATTR_FRAME_SIZE
	.align		4
.L_23542:
        /*22788*/ 	.byte	0x04, 0x11
        /*2278a*/ 	.short	(.L_23544 - .L_23543)
	.align		4
.L_23543:
        /*2278c*/ 	.word	index@($_ZN7cutlass13device_kernelIN5flash19enable_sm80_to_sm89INS1_16FlashAttnBwdSm80INS1_25CollectiveMainloopBwdSm80ILi2ELi2EN4cute5tupleIJNS5_1CILi64EEENS7_ILi128EEES8_EEENS_10bfloat16_tEfNS_4arch4Sm80ELb0ELb0ELb1ELb0ELb0ELb0ELb0ELb0ELi2ELi2ELi4ELi2ELb1EEENS1_21CollectiveEpilogueBwdISA_SB_SD_Li256ELb0ELb0ELi2EEENS1_19SingleTileSchedulerILb0ELb0ELb0ELi128EEEEEEEEEvNT_6ParamsE$_ZN4cute3eso3ESOILb1ELb0EJNS_6LayoutINS_5tupleIJNS3_IJNS_1CILi1EEES5_EEEEEENS3_IJNS3_IJS5_NS4_ILi0EEEEEEEEEEENS_10ViewEngineINS_8gmem_ptrIPKN7cutlass9uint128_tEEEEEEEC2ERKSB_RKSJ_)
        /*22790*/ 	.word	0x00000000


	//----- nvinfo : EIATTR_FRAME_SIZE
	.align		4
.L_23544:
        /*22794*/ 	.byte	0x04, 0x11
        /*22796*/ 	.short	(.L_23546 - .L_23545)
	.align		4
.L_23545:
        /*22798*/ 	.word	index@($_ZN7cutlass13device_kernelIN5flash19enable_sm80_to_sm89INS1_16FlashAttnBwdSm80INS1_25CollectiveMainloopBwdSm80ILi2ELi2EN4cute5tupleIJNS5_1CILi64EEENS7_ILi128EEES8_EEENS_10bfloat16_tEfNS_4arch4Sm80ELb0ELb0ELb1ELb0ELb0ELb0ELb0ELb0ELi2ELi2ELi4ELi2ELb1EEENS1_21CollectiveEpilogueBwdISA_SB_SD_Li256ELb0ELb0ELi2EEENS1_19SingleTileSchedulerILb0ELb0ELb0ELi128EEEEEEEEEvNT_6ParamsE$_ZN4cute3eso3ESOILb1ELb0EJNS_5tupleIJNS_1CILi1EEENS3_ILi0EEEEEElS5_EEC2ERKS6_RKlRKS5_)
        /*2279c*/ 	.word	0x00000000


	//----- nvinfo : EIATTR_FRAME_SIZE
	.align		4
.L_23546:
        /*227a0*/ 	.byte	0x04, 0x11
        /*227a2*/ 	.short	(.L_23548 - .L_23547)
	.align		4
.L_23547:
        /*227a4*/ 	.word	index@($_ZN7cutlass13device_kernelIN5flash19enable_sm80_to_sm89INS1_16FlashAttnBwdSm80INS1_25CollectiveMainloopBwdSm80ILi2ELi2EN4cute5tupleIJNS5_1CILi64EEENS7_ILi128EEES8_EEENS_10bfloat16_tEfNS_4arch4Sm80ELb0ELb0ELb1ELb0ELb0ELb0ELb0ELb0ELi2ELi2ELi4ELi2ELb1EEENS1_21CollectiveEpilogueBwdISA_SB_SD_Li256ELb0ELb0ELi2EEENS1_19SingleTileSchedulerILb0ELb0ELb0ELi128EEEEEEEEEvNT_6ParamsE$_ZN4cute3eso3ESOILb1ELb0EJNS_5tupleIJNS2_IJNS_1CILi8EEENS3_ILi1EEEEEENS3_ILi2EEES5_EEENS2_IJNS2_IJS5_NS3_ILi0EEEEEElS9_EEEEEC2ERKS8_RKSB_)
        /*227a8*/ 	.word	0x00000000


	//----- nvinfo : EIATTR_FRAME_SIZE
	.align		4
.L_23548:
        /*227ac*/ 	.byte	0x04, 0x11
        /*227ae*/ 	.short	(.L_23550 - .L_23549)
	.align		4
.L_23549:
        /*227b0*/ 	.word	index@($_ZN7cutlass13device_kernelIN5flash19enable_sm80_to_sm89INS1_16FlashAttnBwdSm80INS1_25CollectiveMainloopBwdSm80ILi2ELi2EN4cute5tupleIJNS5_1CILi64EEENS7_ILi128EEES8_EEENS_10bfloat16_tEfNS_4arch4Sm80ELb0ELb0ELb1ELb0ELb0ELb0ELb0ELb0ELi2ELi2ELi4ELi2ELb1EEENS1_21CollectiveEpilogueBwdISA_SB_SD_Li256ELb0ELb0ELi2EEENS1_19SingleTileSchedulerILb0ELb0ELb0ELi128EEEEEEEEEvNT_6ParamsE$_ZN4cute3eso3ESOILb1ELb0EJNS_1CILi0EEEiiiEEC2ERKS3_RKiS8_S8_)
        /*227b4*/ 	.word	0x00000000


	//----- nvinfo : EIATTR_FRAME_SIZE
	.align		4
.L_23550:
        /*227b8*/ 	.byte	0x04, 0x11
        /*227ba*/ 	.short	(.L_23552 - .L_23551)
	.align		4
.L_23551:
        /*227bc*/ 	.word	index@($_ZN7cutlass13device_kernelIN5flash19enable_sm80_to_sm89INS1_16FlashAttnBwdSm80INS1_25CollectiveMainloopBwdSm80ILi2ELi2EN4cute5tupleIJNS5_1CILi64EEENS7_ILi128EEES8_EEENS_10bfloat16_tEfNS_4arch4Sm80ELb0ELb0ELb1ELb0ELb0ELb0ELb0ELb0ELi2ELi2ELi4ELi2ELb1EEENS1_21CollectiveEpilogueBwdISA_SB_SD_Li256ELb0ELb0ELi2EEENS1_19SingleTileSchedulerILb0ELb0ELb0ELi128EEEEEEEEEvNT_6ParamsE$_ZN4cute3eso3ESOILb1ELb0EJNS_1CILi0EEEiS3_S3_EEC2ERKS3_RKiS6_S6_)
        /*227c0*/ 	.word	0x00000000


	//----- nvinfo : EIATTR_FRAME_SIZE
	.align		4
.L_23552:
        /*227c4*/ 	.byte	0x04, 0x11
        /*227c6*/ 	.short	(.L_23554 - .L_23553)
	.align		4
.L_23553:
        /*227c8*/ 	.word	index@($_ZN7cutlass13device_kernelIN5flash19enable_sm80_to_sm89INS1_16FlashAttnBwdSm80INS1_25CollectiveMainloopBwdSm80ILi2ELi2EN4cute5tupleIJNS5_1CILi64EEENS7_ILi128EEES8_EEENS_10bfloat16_tEfNS_4arch4Sm80ELb0ELb0ELb1ELb0ELb0ELb0ELb0ELb0ELi2ELi2ELi4ELi2ELb1EEENS1_21CollectiveEpilogueBwdISA_SB_SD_Li256ELb0ELb0ELi2EEENS1_19SingleTileSchedulerILb0ELb0ELb0ELi128EEEEEEEEEvNT_6ParamsE$_ZN4cute3eso3ESOILb1ELb0EJNS_1CILi0EEEiS3_EEC2ERKS3_RKiS6_)
        /*227cc*/ 	.word	0x00000000


	//----- nvinfo : EIATTR_FRAME_SIZE
	.align		4
.L_23554:
        /*227d0*/ 	.byte	0x04, 0x11
        /*227d2*/ 	.short	(.L_23556 - .L_23555)
	.align		4
.L_23555:
        /*227d4*/ 	.word	index@($_ZN7cutlass13device_kernelIN5flash19enable_sm80_to_sm89INS1_16FlashAttnBwdSm80INS1_25CollectiveMainloopBwdSm80ILi2ELi2EN4cute5tupleIJNS5_1CILi64EEENS7_ILi128EEES8_EEENS_10bfloat16_tEfNS_4arch4Sm80ELb0ELb0ELb1ELb0ELb0ELb0ELb0ELb0ELi2ELi2ELi4ELi2ELb1EEENS1_21CollectiveEpilogueBwdISA_SB_SD_Li256ELb0ELb0ELi2EEENS1_19SingleTileSchedulerILb0ELb0ELb0ELi128EEEEEEEEEvNT_6ParamsE$_ZN4cute3eso3ESOILb1ELb0EJNS_1CILi0EEEiEEC2ERKS3_RKi)
        /*227d8*/ 	.word	0x00000000


	//----- nvinfo : EIATTR_FRAME_SIZE
	.align		4
.L_23556:
        /*227dc*/ 	.byte	0x04, 0x11
        /*227de*/ 	.short	(.L_23558 - .L_23557)
	.align		4
.L_23557:
        /*227e0*/ 	.word	index@($_ZN7cutlass13device_kernelIN5flash19enable_sm80_to_sm89INS1_16FlashAttnBwdSm80INS1_25CollectiveMainloopBwdSm80ILi2ELi2EN4cute5tupleIJNS5_1CILi64EEENS7_ILi128EEES8_EEENS_10bfloat16_tEfNS_4arch4Sm80ELb0ELb0ELb1ELb0ELb0ELb0ELb0ELb0ELi2ELi2ELi4ELi2ELb1EEENS1_21CollectiveEpilogueBwdISA_SB_SD_Li256ELb0ELb0ELi2EEENS1_19SingleTileSchedulerILb0ELb0ELb0ELi128EEEEEEEEEvNT_6ParamsE$_ZN4cute3eso3ESOILb1ELb0EJNS_1CILi0EEES3_iiEEC2ERKS3_S6_RKiS8_)
        /*227e4*/ 	.word	0x00000000


	//----- nvinfo : EIATTR_FRAME_SIZE
	.align		4
.L_23558:
        /*227e8*/ 	.byte	0x04, 0x11
        /*227ea*/ 	.short	(.L_23560 - .L_23559)
	.align		4
.L_23559:
        /*227ec*/ 	.word	index@($_ZN7cutlass13device_kernelIN5flash19enable_sm80_to_sm89INS1_16FlashAttnBwdSm80INS1_25CollectiveMainloopBwdSm80ILi2ELi2EN4cute5tupleIJNS5_1CILi64EEENS7_ILi128EEES8_EEENS_10bfloat16_tEfNS_4arch4Sm80ELb0ELb0ELb1ELb0ELb0ELb0ELb0ELb0ELi2ELi2ELi4ELi2ELb1EEENS1_21CollectiveEpilogueBwdISA_SB_SD_Li256ELb0ELb0ELi2EEENS1_19SingleTileSchedulerILb0ELb0ELb0ELi128EEEEEEEEEvNT_6ParamsE$_ZN4cute3eso3ESOILb1ELb0EJNS_1CILi0EEES3_iS3_EEC2ERKS3_S6_RKiS6_)
        /*227f0*/ 	.word	0x00000000


	//----- nvinfo : EIATTR_FRAME_SIZE
	.align		4
.L_23560:
        /*227f4*/ 	.byte	0x04, 0x11
        /*227f6*/ 	.short	(.L_23562 - .L_23561)
	.align		4
.L_23561:
        /*227f8*/ 	.word	index@($_ZN7cutlass13device_kernelIN5flash19enable_sm80_to_sm89INS1_16FlashAttnBwdSm80INS1_25CollectiveMainloopBwdSm80ILi2ELi2EN4cute5tupleIJNS5_1CILi64EEENS7_ILi128EEES8_EEENS_10bfloat16_tEfNS_4arch4Sm80ELb0ELb0ELb1ELb0ELb0ELb0ELb0ELb0ELi2ELi2ELi4ELi2ELb1EEENS1_21CollectiveEpilogueBwdISA_SB_SD_Li256ELb0ELb0ELi2EEENS1_19SingleTileSchedulerILb0ELb0ELb0ELi128EEEEEEEEEvNT_6ParamsE$_ZN4cute3eso3ESOILb1ELb0EJNS_1CILi0EEES3_iEEC2ERKS3_S6_RKi)
        /*227fc*/ 	.word	0x00000000


	//----- nvinfo : EIATTR_FRAME_SIZE
	.align		4
.L_23562:
        /*22800*/ 	.byte	0x04, 0x11
        /*22802*/ 	.short	(.L_23564 - .L_23563)
	.align		4
.L_23563:
        /*22804*/ 	.word	index@($_ZN7cutlass13device_kernelIN5flash19enable_sm80_to_sm89INS1_16FlashAttnBwdSm80INS1_25CollectiveMainloopBwdSm80ILi2ELi2EN4cute5tupleIJNS5_1CILi64EEENS7_ILi128EEES8_EEENS_10bfloat16_tEfNS_4arch4Sm80ELb0ELb0ELb1ELb0ELb0ELb0ELb0ELb0ELi2ELi2ELi4ELi2ELb1EEENS1_21CollectiveEpilogueBwdISA_SB_SD_Li256ELb0ELb0ELi2EEENS1_19SingleTileSchedulerILb0ELb0ELb0ELi128EEEEEEEEEvNT_6ParamsE$_ZN4cute3eso3ESOILb1ELb0EJNS_1CILi0EEES3_S3_iEEC2ERKS3_S6_S6_RKi)
        /*22808*/ 	.word	0x00000000


	//----- nvinfo : EIATTR_FRAME_SIZE
	.align		4
.L_23564:
        /*2280c*/ 	.byte	0x04, 0x11
        /*2280e*/ 	.short	(.L_23566 - .L_23565)
	.align		4
.L_23565:
        /*22810*/ 	.word	index@($_ZN7cutlass13device_kernelIN5flash19enable_sm80_to_sm89INS1_16FlashAttnBwdSm80INS1_25CollectiveMainloopBwdSm80ILi2ELi2EN4cute5tupleIJNS5_1CILi64EEENS7_ILi128EEES8_EEENS_10bfloat16_tEfNS_4arch4Sm80ELb0ELb0ELb1ELb0ELb0ELb0ELb0ELb0ELi2ELi2ELi4ELi2ELb1EEENS1_21CollectiveEpilogueBwdISA_SB_SD_Li256ELb0ELb0ELi2EEENS1_19SingleTileSchedulerILb0ELb0ELb0ELi128EEEEEEEEEvNT_6ParamsE$_ZN4cute3eso3ESOILb1ELb0EJNS_10UnderscoreEiiEEC2ERKS2_RKiS7_)
        /*22814*/ 	.word	0x00000000


	//----- nvinfo : EIATTR_FRAME_SIZE
	.align		4
.L_23566:
        /*22818*/ 	.byte	0x04, 0x11
        /*2281a*/ 	.short	(.L_23568 - .L_23567)
	.align		4
.L_23567:
        /*2281c*/ 	.word	index@($_ZN7cutlass13device_kernelIN5flash19enable_sm80_to_sm89INS1_16FlashAttnBwdSm80INS1_25CollectiveMainloopBwdSm80ILi2ELi2EN4cute5tupleIJNS5_1CILi64EEENS7_ILi128EEES8_EEENS_10bfloat16_tEfNS_4arch4Sm80ELb0ELb0ELb1ELb0ELb0ELb0ELb0ELb0ELi2ELi2ELi4ELi2ELb1EEENS1_21CollectiveEpilogueBwdISA_SB_SD_Li256ELb0ELb0ELi2EEENS1_19SingleTileSchedulerILb0ELb0ELb0ELi128EEEEEEEEEvNT_6ParamsE$_ZN4cute3eso3ESOILb1ELb0EJNS_10UnderscoreEiEEC2ERKS2_RKi)
        /*22820*/ 	.word	0x00000000


	//----- nvinfo : EIATTR_FRAME_SIZE
	.align		4
.L_23568:
        /*22824*/ 	.byte	0x04, 0x11
        /*22826*/ 	.short	(.L_23570 - .L_23569)
	.align		4
.L_23569:
        /*22828*/ 	.word	index@($_ZN7cutlass13device_kernelIN5flash19enable_sm80_to_sm89INS1_16FlashAttnBwdSm80INS1_25CollectiveMainloopBwdSm80ILi2ELi2EN4cute5tupleIJNS5_1CILi64EEENS7_ILi128EEES8_EEENS_10bfloat16_tEfNS_4arch4Sm80ELb0ELb0ELb1ELb0ELb0ELb0ELb0ELb0ELi2ELi2ELi4ELi2ELb1EEENS1_21CollectiveEpilogueBwdISA_SB_SD_Li256ELb0ELb0ELi2EEENS1_19SingleTileSchedulerILb0ELb0ELb0ELi128EEEEEEEEEvNT_6ParamsE$_ZN4cute3eso3ESOILb1ELb0EJNS_10UnderscoreES2_iEEC2ERKS2_S5_RKi)
        /*2282c*/ 	.word	0x00000000


	//----- nvinfo : EIATTR_FRAME_SIZE
	.align		4
.L_23570:
        /*22830*/ 	.byte	0x04, 0x11
        /*22832*/ 	.short	(.L_23572 - .L_23571)
	.align		4
.L_23571:
        /*22834*/ 	.word	index@($_ZN7cutlass13device_kernelIN5flash19enable_sm80_to_sm89INS1_16FlashAttnBwdSm80INS1_25CollectiveMainloopBwdSm80ILi2ELi2EN4cute5tupleIJNS5_1CILi64EEENS7_ILi128EEES8_EEENS_10bfloat16_tEfNS_4arch4Sm80ELb0ELb0ELb1ELb0ELb0ELb0ELb0ELb0ELi2ELi2ELi4ELi2ELb1EEENS1_21CollectiveEpilogueBwdISA_SB_SD_Li256ELb0ELb0ELi2EEENS1_19SingleTileSchedulerILb0ELb0ELb0ELi128EEEEEEEEEvNT_6ParamsE$_ZN4cute3eso3ESOILb1ELb0EJNS_10UnderscoreES2_S2_iEEC2ERKS2_S5_S5_RKi)
        /*22838*/ 	.word	0x00000000


	//----- nvinfo : EIATTR_FRAME_SIZE
	.align		4
.L_23572:
        /*2283c*/ 	.byte	0x04, 0x11
        /*2283e*/ 	.short	(.L_23574 - .L_23573)
	.align		4
.L_23573:
        /*22840*/ 	.word	index@($_ZN7cutlass13device_kernelIN5flash19enable_sm80_to_sm89INS1_16FlashAttnBwdSm80INS1_25CollectiveMainloopBwdSm80ILi2ELi2EN4cute5tupleIJNS5_1CILi64EEENS7_ILi128EEES8_EEENS_10bfloat16_tEfNS_4arch4Sm80ELb0ELb0ELb1ELb0ELb0ELb0ELb0ELb0ELi2ELi2ELi4ELi2ELb1EEENS1_21CollectiveEpilogueBwdISA_SB_SD_Li256ELb0ELb0ELi2EEENS1_19SingleTileSchedulerILb0ELb0ELb0ELi128EEEEEEEEEvNT_6ParamsE$_ZN4cute3eso3ESOILb0ELb1EJlEEC2ERKl)
        /*22844*/ 	.word	0x00000000


	//----- nvinfo : EIATTR_FRAME_SIZE
	.align		4
.L_23574:
        /*22848*/ 	.byte	0x04, 0x11
        /*2284a*/ 	.short	(.L_23576 - .L_23575)
	.align		4
.L_23575:
        /*2284c*/ 	.word	index@($_ZN7cutlass13device_kernelIN5flash19enable_sm80_to_sm89INS1_16FlashAttnBwdSm80INS1_25CollectiveMainloopBwdSm80ILi2ELi2EN4cute5tupleIJNS5_1CILi64EEENS7_ILi128EEES8_EEENS_10bfloat16_tEfNS_4arch4Sm80ELb0ELb0ELb1ELb0ELb0ELb0ELb0ELb0ELi2ELi2ELi4ELi2ELb1EEENS1_21CollectiveEpilogueBwdISA_SB_SD_Li256ELb0ELb0ELi2EEENS1_19SingleTileSchedulerILb0ELb0ELb0ELi128EEEEEEEEEvNT_6ParamsE$_ZN4cute3eso3ESOILb0ELb1EJiNS_1CILi0EEEEEC2ERKiRKS3_)
        /*22850*/ 	.word	0x00000000


	//----- nvinfo : EIATTR_FRAME_SIZE
	.align		4
.L_23576:
        /*22854*/ 	.byte	0x04, 0x11
        /*22856*/ 	.short	(.L_23578 - .L_23577)
	.align		4
.L_23577:
        /*22858*/ 	.word	index@($_ZN7cutlass13device_kernelIN5flash19enable_sm80_to_sm89INS1_16FlashAttnBwdSm80INS1_25CollectiveMainloopBwdSm80ILi2ELi2EN4cute5tupleIJNS5_1CILi64EEENS7_ILi128EEES8_EEENS_10bfloat16_tEfNS_4arch4Sm80ELb0ELb0ELb1ELb0ELb0ELb0ELb0ELb0ELi2ELi2ELi4ELi2ELb1EEENS1_21CollectiveEpilogueBwdISA_SB_SD_Li256ELb0ELb0ELi2EEENS1_19SingleTileSchedulerILb0ELb0ELb0ELi128EEEEEEEEEvNT_6ParamsE$_ZN4cute3eso3ESOILb0ELb1EJiEEC2ERKi)
        /*2285c*/ 	.word	0x00000000


	//----- nvinfo : EIATTR_FRAME_SIZE
	.align		4
.L_23578:
        /*22860*/ 	.byte	0x04, 0x11
        /*22862*/ 	.short	(.L_23580 - .L_23579)
	.align		4
.L_23579:
        /*22864*/ 	.word	index@($_ZN7cutlass13device_kernelIN5flash19enable_sm80_to_sm89INS1_16FlashAttnBwdSm80INS1_25CollectiveMainloopBwdSm80ILi2ELi2EN4cute5tupleIJNS5_1CILi64EEENS7_ILi128EEES8_EEENS_10bfloat16_tEfNS_4arch4Sm80ELb0ELb0ELb1ELb0ELb0ELb0ELb0ELb0ELi2ELi2ELi4ELi2ELb1EEENS1_21CollectiveEpilogueBwdISA_SB_SD_Li256ELb0ELb0ELi2EEENS1_19SingleTileSchedulerILb0ELb0ELb0ELi128EEEEEEEEEvNT_6ParamsE$_ZN4cute3eso3ESOILb0ELb1EJNS_15ArithmeticTupleIJiiEEENS_1CILi0EEES5_S5_EEC2ERKS3_RKS5_SA_SA_)
        /*22868*/ 	.word	0x00000000


	//----- nvinfo : EIATTR_FRAME_SIZE
	.align		4
.L_23580:
        /*2286c*/ 	.byte	0x04, 0x11
        /*2286e*/ 	.short	(.L_23582 - .L_23581)
	.align		4
.L_23581:
        /*22870*/ 	.word	index@($_ZN7cutlass13device_kernelIN5flash19enable_sm80_to_sm89INS1_16FlashAttnBwdSm80INS1_25CollectiveMainloopBwdSm80ILi2ELi2EN4cute5tupleIJNS5_1CILi64EEENS7_ILi128EEES8_EEENS_10bfloat16_tEfNS_4arch4Sm80ELb0ELb0ELb1ELb0ELb0ELb0ELb0ELb0ELi2ELi2ELi4ELi2ELb1EEENS1_21CollectiveEpilogueBwdISA_SB_SD_Li256ELb0ELb0ELi2EEENS1_19SingleTileSchedulerILb0ELb0ELb0ELi128EEEEEEEEEvNT_6ParamsE$_ZN4cute3eso3ESOILb0ELb1EJNS_15ArithmeticTupleIJiiEEEEEC2ERKS3_)
        /*22874*/ 	.word	0x00000000


	//----- nvinfo : EIATTR_FRAME_SIZE
	.align		4
.L_23582:
        /*22878*/ 	.byte	0x04, 0x11
        /*2287a*/ 	.short	(.L_23584 - .L_23583)
	.align		4
.L_23583:
        /*2287c*/ 	.word	index@($_ZN7cutlass13device_kernelIN5flash19enable_sm80_to_sm89INS1_16FlashAttnBwdSm80INS1_25CollectiveMainloopBwdSm80ILi2ELi2EN4cute5tupleIJNS5_1CILi64EEENS7_ILi128EEES8_EEENS_10bfloat16_tEfNS_4arch4Sm80ELb0ELb0ELb1ELb0ELb0ELb0ELb0ELb0ELi2ELi2ELi4ELi2ELb1EEENS1_21CollectiveEpilogueBwdISA_SB_SD_Li256ELb0ELb0ELi2EEENS1_19SingleTileSchedulerILb0ELb0ELb0ELi128EEEEEEEEEvNT_6ParamsE$_ZN4cute3eso3ESOILb0ELb1EJNS_15ArithmeticTupleIJiEEEEEC2ERKS3_)
        /*22880*/ 	.word	0x00000000


	//----- nvinfo : EIATTR_FRAME_SIZE
	.align		4
.L_23584:
        /*22884*/ 	.byte	0x04, 0x11
        /*22886*/ 	.short	(.L_23586 - .L_23585)
	.align		4
.L_23585:
        /*22888*/ 	.word	index@($_ZN7cutlass13device_kernelIN5flash19enable_sm80_to_sm89INS1_16FlashAttnBwdSm80INS1_25CollectiveMainloopBwdSm80ILi2ELi2EN4cute5tupleIJNS5_1CILi64EEENS7_ILi128EEES8_EEENS_10bfloat16_tEfNS_4arch4Sm80ELb0ELb0ELb1ELb0ELb0ELb0ELb0ELb0ELi2ELi2ELi4ELi2ELb1EEENS1_21CollectiveEpilogueBwdISA_SB_SD_Li256ELb0ELb0ELi2EEENS1_19SingleTileSchedulerILb0ELb0ELb0ELi128EEEEEEEEEvNT_6ParamsE$_ZN4cute3eso3ESOILb0ELb1EJNS_15ArithmeticTupleIJNS_1CILi0EEEiEEEEEC2ERKS5_)
        /*2288c*/ 	.word	0x00000000


	//----- nvinfo : EIATTR_FRAME_SIZE
	.align		4
.L_23586:
        /*22890*/ 	.byte	0x04, 0x11
        /*22892*/ 	.short	(.L_23588 - .L_23587)
	.align		4
.L_23587:
        /*22894*/ 	.word	index@($_ZN7cutlass13device_kernelIN5flash19enable_sm80_to_sm89INS1_16FlashAttnBwdSm80INS1_25CollectiveMainloopBwdSm80ILi2ELi2EN4cute5tupleIJNS5_1CILi64EEENS7_ILi128EEES8_EEENS_10bfloat16_tEfNS_4arch4Sm80ELb0ELb0ELb1ELb0ELb0ELb0ELb0ELb0ELi2ELi2ELi4ELi2ELb1EEENS1_21CollectiveEpilogueBwdISA_SB_SD_Li256ELb0ELb0ELi2EEENS1_19SingleTileSchedulerILb0ELb0ELb0ELi128EEEEEEEEEvNT_6ParamsE$_ZN4cute3eso3ESOILb0ELb0EJiiEEC2ERKiS4_)
        /*22898*/ 	.word	0x00000000


	//----- nvinfo : EIATTR_FRAME_SIZE
	.align		4
.L_23588:
        /*2289c*/ 	.byte	0x04, 0x11
        /*2289e*/ 	.short	(.L_23590 - .L_23589)
	.align		4
.L_23589:
        /*228a0*/ 	.word	index@($_ZN7cutlass13device_kernelIN5flash19enable_sm80_to_sm89INS1_16FlashAttnBwdSm80INS1_25CollectiveMainloopBwdSm80ILi2ELi2EN4cute5tupleIJNS5_1CILi64EEENS7_ILi128EEES8_EEENS_10bfloat16_tEfNS_4arch4Sm80ELb0ELb0ELb1ELb0ELb0ELb0ELb0ELb0ELi2ELi2ELi4ELi2ELb1EEENS1_21CollectiveEpilogueBwdISA_SB_SD_Li256ELb0ELb0ELi2EEENS1_19SingleTileSchedulerILb0ELb0ELb0ELi128EEEEEEEEEvNT_6ParamsE$_ZN4cute3eso3ESOILb0ELb0EJNS_6LayoutINS_5tupleIJNS3_IJNS_1CILi8EEENS4_ILi1EEEEEENS4_ILi2EEES6_EEENS3_IJNS3_IJS6_NS4_ILi0EEEEEElSA_EEEEElEEC2ERKSD_RKl)
        /*228a4*/ 	.word	0x00000000


	//----- nvinfo : EIATTR_FRAME_SIZE
	.align		4
.L_23590:
        /*228a8*/ 	.byte	0x04, 0x11
        /*228aa*/ 	.short	(.L_23592 - .L_23591)
	.align		4
.L_23591:
        /*228ac*/ 	.word	index@($_ZN7cutlass13device_kernelIN5flash19enable_sm80_to_sm89INS1_16FlashAttnBwdSm80INS1_25CollectiveMainloopBwdSm80ILi2ELi2EN4cute5tupleIJNS5_1CILi64EEENS7_ILi128EEES8_EEENS_10bfloat16_tEfNS_4arch4Sm80ELb0ELb0ELb1ELb0ELb0ELb0ELb0ELb0ELi2ELi2ELi4ELi2ELb1EEENS1_21CollectiveEpilogueBwdISA_SB_SD_Li256ELb0ELb0ELi2EEENS1_19SingleTileSchedulerILb0ELb0ELb0ELi128EEEEEEEEEvNT_6ParamsE$_ZN4cute3eso3ESOILb0ELb0EJNS_6LayoutINS_5tupleIJNS3_IJNS_1CILi8EEENS4_ILi1EEEEEENS4_ILi2EEES6_EEENS3_IJNS3_IJS6_NS4_ILi0EEEEEElSA_EEEEENS_10ViewEngineINS_8gmem_ptrIPKN7cutlass10bfloat16_tEEEEEEEC2ERKSD_RKSL_)
        /*228b0*/ 	.word	0x00000000


	//----- nvinfo : EIATTR_FRAME_SIZE
	.align		4
.L_23592:
        /*228b4*/ 	.byte	0x04, 0x11
        /*228b6*/ 	.short	(.L_23594 - .L_23593)
	.align		4
.L_23593:
        /*228b8*/ 	.word	index@($_ZN7cutlass13device_kernelIN5flash19enable_sm80_to_sm89INS1_16FlashAttnBwdSm80INS1_25CollectiveMainloopBwdSm80ILi2ELi2EN4cute5tupleIJNS5_1CILi64EEENS7_ILi128EEES8_EEENS_10bfloat16_tEfNS_4arch4Sm80ELb0ELb0ELb1ELb0ELb0ELb0ELb0ELb0ELi2ELi2ELi4ELi2ELb1EEENS1_21CollectiveEpilogueBwdISA_SB_SD_Li256ELb0ELb0ELi2EEENS1_19SingleTileSchedulerILb0ELb0ELb0ELi128EEEEEEEEEvNT_6ParamsE$_ZN4cute3eso3ESOILb0ELb0EJNS_5tupleIJiiEEEiiiEEC2ERKS3_RKiS8_S8_)
        /*228bc*/ 	.word	0x00000000


	//----- nvinfo : EIATTR_FRAME_SIZE
	.align		4
.L_23594:
        /*228c0*/ 	.byte	0x04, 0x11
        /*228c2*/ 	.short	(.L_23596 - .L_23595)
	.align		4
.L_23595:
        /*228c4*/ 	.word	index@($_ZN7cutlass13device_kernelIN5flash19enable_sm80_to_sm89INS1_16FlashAttnBwdSm80INS1_25CollectiveMainloopBwdSm80ILi2ELi2EN4cute5tupleIJNS5_1CILi64EEENS7_ILi128EEES8_EEENS_10bfloat16_tEfNS_4arch4Sm80ELb0ELb0ELb1ELb0ELb0ELb0ELb0ELb0ELi2ELi2ELi4ELi2ELb1EEENS1_21CollectiveEpilogueBwdISA_SB_SD_Li256ELb0ELb0ELi2EEENS1_19SingleTileSchedulerILb0ELb0ELb0ELi128EEEEEEEEEvNT_6ParamsE$_ZN4cute3eso3ESOILb0ELb0EJNS_15ArithmeticTupleIJiiEEEiiiEEC2ERKS3_RKiS8_S8_)
        /*228c8*/ 	.word	0x00000000


	//----- nvinfo : EIATTR_FRAME_SIZE
	.align		4
.L_23596:
        /*228cc*/ 	.byte	0x04, 0x11
        /*228ce*/ 	.short	(.L_23598 - .L_23597)
	.align		4
.L_23597:
        /*228d0*/ 	.word	index@($_ZN7cutlass13device_kernelIN5flash19enable_sm80_to_sm89INS1_16FlashAttnBwdSm80INS1_25CollectiveMainloopBwdSm80ILi2ELi2EN4cute5tupleIJNS5_1CILi64EEENS7_ILi128EEES8_EEENS_10bfloat16_tEfNS_4arch4Sm80ELb0ELb0ELb1ELb0ELb0ELb0ELb0ELb0ELi2ELi2ELi4ELi2ELb1EEENS1_21CollectiveEpilogueBwdISA_SB_SD_Li256ELb0ELb0ELi2EEENS1_19SingleTileSchedulerILb0ELb0ELb0ELi128EEEEEEEEEvNT_6ParamsE$_ZN4cute12iter_adaptorIPfNS_8smem_ptrIS1_EEEC2ES1_)
        /*228d4*/ 	.word	0x00000000


	//----- nvinfo : EIATTR_FRAME_SIZE
	.align		4
.L_23598:
        /*228d8*/ 	.byte	0x04, 0x11
        /*228da*/ 	.short	(.L_23600 - .L_23599)
	.align		4
.L_23599:
        /*228dc*/ 	.word	index@($_ZN7cutlass13device_kernelIN5flash19enable_sm80_to_sm89INS1_16FlashAttnBwdSm80INS1_25CollectiveMainloopBwdSm80ILi2ELi2EN4cute5tupleIJNS5_1CILi64EEENS7_ILi128EEES8_EEENS_10bfloat16_tEfNS_4arch4Sm80ELb0ELb0ELb1ELb0ELb0ELb0ELb0ELb0ELi2ELi2ELi4ELi2ELb1EEENS1_21CollectiveEpilogueBwdISA_SB_SD_Li256ELb0ELb0ELi2EEENS1_19SingleTileSchedulerILb0ELb0ELb0ELi128EEEEEEEEEvNT_6ParamsE$_ZN4cute12iter_adaptorIPN7cutlass9uint128_tENS_8smem_ptrIS3_EEEC2ES3_)
        /*228e0*/ 	.word	0x00000000


	//----- nvinfo : EIATTR_FRAME_SIZE
	.align		4
.L_23600:
        /*228e4*/ 	.byte	0x04, 0x11
        /*228e6*/ 	.short	(.L_23602 - .L_23601)
	.align		4
.L_23601:
        /*228e8*/ 	.word	index@($_ZN7cutlass13device_kernelIN5flash19enable_sm80_to_sm89INS1_16FlashAttnBwdSm80INS1_25CollectiveMainloopBwdSm80ILi2ELi2EN4cute5tupleIJNS5_1CILi64EEENS7_ILi128EEES8_EEENS_10bfloat16_tEfNS_4arch4Sm80ELb0ELb0ELb1ELb0ELb0ELb0ELb0ELb0ELi2ELi2ELi4ELi2ELb1EEENS1_21CollectiveEpilogueBwdISA_SB_SD_Li256ELb0ELb0ELi2EEENS1_19SingleTileSchedulerILb0ELb0ELb0ELi128EEEEEEEEEvNT_6ParamsE$_ZN4cute12iter_adaptorIPN7cutlass10bfloat16_tENS_8smem_ptrIS3_EEEC2ES3_)
        /*228ec*/ 	.word	0x00000000


	//----- nvinfo : EIATTR_FRAME_SIZE
	.align		4
.L_23602:
        /*228f0*/ 	.byte	0x04, 0x11
        /*228f2*/ 	.short	(.L_23604 - .L_23603)
	.align		4
.L_23603:
        /*228f4*/ 	.word	index@($_ZN7cutlass13device_kernelIN5flash19enable_sm80_to_sm89INS1_16FlashAttnBwdSm80INS1_25CollectiveMainloopBwdSm80ILi2ELi2EN4cute5tupleIJNS5_1CILi64EEENS7_ILi128EEES8_EEENS_10bfloat16_tEfNS_4arch4Sm80ELb0ELb0ELb1ELb0ELb0ELb0ELb0ELb0ELi2ELi2ELi4ELi2ELb1EEENS1_21CollectiveEpilogueBwdISA_SB_SD_Li256ELb0ELb0ELi2EEENS1_19SingleTileSchedulerILb0ELb0ELb0ELi128EEEEEEEEEvNT_6ParamsE$_ZN4cute12iter_adaptorIPKfNS_8gmem_ptrIS2_EEEC2ES2_)
        /*228f8*/ 	.word	0x00000000


	//----- nvinfo : EIATTR_FRAME_SIZE
	.align		4
.L_23604:
        /*228fc*/ 	.byte	0x04, 0x11
        /*228fe*/ 	.short	(.L_23606 - .L_23605)
	.align		4
.L_23605:
        /*22900*/ 	.word	index@($_ZN7cutlass13device_kernelIN5flash19enable_sm80_to_sm89INS1_16FlashAttnBwdSm80INS1_25CollectiveMainloopBwdSm80ILi2ELi2EN4cute5tupleIJNS5_1CILi64EEENS7_ILi128EEES8_EEENS_10bfloat16_tEfNS_4arch4Sm80ELb0ELb0ELb1ELb0ELb0ELb0ELb0ELb0ELi2ELi2ELi4ELi2ELb1EEENS1_21CollectiveEpilogueBwdISA_SB_SD_Li256ELb0ELb0ELi2EEENS1_19SingleTileSchedulerILb0ELb0ELb0ELi128EEEEEEEEEvNT_6ParamsE$_ZN4cute12iter_adaptorIPKN7cutlass9uint128_tENS_8gmem_ptrIS4_EEEC2ES4_)
        /*22904*/ 	.word	0x00000000


	//----- nvinfo : EIATTR_FRAME_SIZE
	.align		4
.L_23606:
        /*22908*/ 	.byte	0x04, 0x11
        /*2290a*/ 	.short	(.L_23608 - .L_23607)
	.align		4
.L_23607:
        /*2290c*/ 	.word	index@($_ZN7cutlass13device_kernelIN5flash19enable_sm80_to_sm89INS1_16FlashAttnBwdSm80INS1_25CollectiveMainloopBwdSm80ILi2ELi2EN4cute5tupleIJNS5_1CILi64EEENS7_ILi128EEES8_EEENS_10bfloat16_tEfNS_4arch4Sm80ELb0ELb0ELb1ELb0ELb0ELb0ELb0ELb0ELi2ELi2ELi4ELi2ELb1EEENS1_21CollectiveEpilogueBwdISA_SB_SD_Li256ELb0ELb0ELi2EEENS1_19SingleTileSchedulerILb0ELb0ELb0ELi128EEEEEEEEEvNT_6ParamsE$_ZN4cute12iter_adaptorIPKN7cutlass10bfloat16_tENS_8gmem_ptrIS4_EEEC2ES4_)
        /*22910*/ 	.word	0x00000000


	//----- nvinfo : EIATTR_FRAME_SIZE
	.align		4
.L_23608:
        /*22914*/ 	.byte	0x04, 0x11
        /*22916*/ 	.short	(.L_23610 - .L_23609)
	.align		4
.L_23609:
        /*22918*/ 	.word	index@(_ZN7cutlass13device_kernelIN5flash19enable_sm80_to_sm89INS1_16FlashAttnBwdSm80INS1_25CollectiveMainloopBwdSm80ILi2ELi2EN4cute5tupleIJNS5_1CILi64EEENS7_ILi128EEES8_EEENS_10bfloat16_tEfNS_4arch4Sm80ELb0ELb0ELb1ELb0ELb0ELb0ELb0ELb0ELi2ELi2ELi4ELi2ELb1EEENS1_21CollectiveEpilogueBwdISA_SB_SD_Li256ELb0ELb0ELi2EEENS1_19SingleTileSchedulerILb0ELb0ELb0ELi128EEEEEEEEEvNT_6ParamsE)
        /*2291c*/ 	.word	0x000001b0


	//----- nvinfo : EIATTR_MIN_STACK_SIZE
	.align		4
.L_23610:
        /*22920*/ 	.byte	0x04, 0x12
        /*22922*/ 	.short	(.L_23612 - .L_23611)
	.align		4
.L_23611:
        /*22924*/ 	.word	index@(_ZN7cutlass13device_kernelIN5flash19enable_sm80_to_sm89INS1_16FlashAttnBwdSm80INS1_25CollectiveMainloopBwdSm80ILi2ELi2EN4cute5tupleIJNS5_1CILi64EEENS7_ILi128EEES8_EEENS_10bfloat16_tEfNS_4arch4Sm80ELb0ELb0ELb1ELb0ELb0ELb0ELb0ELb0ELi2ELi2ELi4ELi2ELb1EEENS1_21CollectiveEpilogueBwdISA_SB_SD_Li256ELb0ELb0ELi2EEENS1_19SingleTileSchedulerILb0ELb0ELb0ELi128EEEEEEEEEvNT_6ParamsE)
        /*22928*/ 	.word	0x000001b0


	//----- nvinfo : EIATTR_MIN_STACK_SIZE
	.align		4
.L_23612:
        /*2292c*/ 	.byte	0x04, 0x12
        /*2292e*/ 	.short	(.L_23614 - .L_23613)
	.align		4
.L_23613:
        /*22930*/ 	.word	index@(_ZN7cutlass13device_kernelIN5flash19enable_sm80_to_sm89INS1_16FlashAttnBwdSm80INS1_25CollectiveMainloopBwdSm80ILi2ELi2EN4cute5tupleIJNS5_1CILi64EEENS7_ILi128EEES8_EEENS_10bfloat16_tEfNS_4arch4Sm80ELb0ELb0ELb1ELb0ELb1ELb0ELb0ELb0ELi2ELi2ELi4ELi2ELb1EEENS1_21CollectiveEpilogueBwdISA_SB_SD_Li256ELb0ELb0ELi2EEENS1_19SingleTileSchedulerILb0ELb0ELb0ELi128EEEEEEEEEvNT_6ParamsE)
        /*22934*/ 	.word	0x000001b0


	//----- nvinfo : EIATTR_MIN_STACK_SIZE
	.align		4
.L_23614:
        /*22938*/ 	.byte	0x04, 0x12
        /*2293a*/ 	.short	(.L_23616 - .L_23615)
	.align		4
.L_23615:
        /*2293c*/ 	.word	index@(_ZN7cutlass13device_kernelIN5flash19enable_sm80_to_sm89INS1_16FlashAttnBwdSm80INS1_25CollectiveMainloopBwdSm80ILi2ELi2EN4cute5tupleIJNS5_1CILi64EEENS7_ILi128EEES8_EEENS_10bfloat16_tEfNS_4arch4Sm80ELb0ELb0ELb1ELb0ELb0ELb0ELb0ELb0ELi2ELi2ELi4ELi2ELb1EEENS1_24CollectiveEpilogueBwdGQAISA_fSD_Li256ELb0ELb0EEENS1_19SingleTileSchedulerILb0ELb0ELb0ELi128EEEEEEEEEvNT_6ParamsE)
        /*22940*/ 	.word	0x000001b0


	//----- nvinfo : EIATTR_MIN_STACK_SIZE
	.align		4
.L_23616:
        /*22944*/ 	.byte	0x04, 0x12
        /*22946*/ 	.short	(.L_23618 - .L_23617)
	.align		4
.L_23617:
        /*22948*/ 	.word	index@(_ZN7cutlass13device_kernelIN5flash19enable_sm80_to_sm89INS1_16FlashAttnBwdSm80INS1_25CollectiveMainloopBwdSm80ILi2ELi2EN4cute5tupleIJNS5_1CILi64EEENS7_ILi128EEES8_EEENS_10bfloat16_tEfNS_4arch4Sm80ELb0ELb0ELb1ELb0ELb1ELb0ELb0ELb0ELi2ELi2ELi4ELi2ELb1EEENS1_24CollectiveEpilogueBwdGQAISA_fSD_Li256ELb0ELb1EEENS1_19SingleTileSchedulerILb0ELb0ELb0ELi128EEEEEEEEEvNT_6ParamsE)
        /*2294c*/ 	.word	0x000001b0


	//----- nvinfo : EIATTR_MIN_STACK_SIZE
	.align		4
.L_23618:
        /*22950*/ 	.byte	0x04, 0x12
        /*22952*/ 	.short	(.L_23620 - .L_23619)
	.align		4
.L_23619:
        /*22954*/ 	.word	index@(_ZN7cutlass13device_kernelIN5flash19enable_sm80_to_sm89INS1_16FlashAttnBwdSm80INS1_25CollectiveMainloopBwdSm80ILi2ELi2EN4cute5tupleIJNS5_1CILi64EEENS7_ILi128EEES8_EEENS_10bfloat16_tEfNS_4arch4Sm80ELb0ELb0ELb1ELb1ELb0ELb0ELb0ELb0ELi2ELi2ELi4ELi2ELb1EEENS1_21CollectiveEpilogueBwdISA_SB_SD_Li256ELb1ELb0ELi2EEENS1_19SingleTileSchedulerILb1ELb0ELb0ELi128EEEEEEEEEvNT_6ParamsE)
        /*22958*/ 	.word	0x000001b0


	//----- nvinfo : EIATTR_MIN_STACK_SIZE
	.align		4
.L_23620:
        /*2295c*/ 	.byte	0x04, 0x12
        /*2295e*/ 	.short	(.L_23622 - .L_23621)
	.align		4
.L_23621:
        /*22960*/ 	.word	index@(_ZN7cutlass13device_kernelIN5flash19enable_sm80_to_sm89INS1_16FlashAttnBwdSm80INS1_25CollectiveMainloopBwdSm80ILi2ELi2EN4cute5tupleIJNS5_1CILi64EEENS7_ILi128EEES8_EEENS_10bfloat16_tEfNS_4arch4Sm80ELb0ELb0ELb1ELb1ELb1ELb0ELb0ELb0ELi2ELi2ELi4ELi2ELb1EEENS1_21CollectiveEpilogueBwdISA_SB_SD_Li256ELb1ELb0ELi2EEENS1_19SingleTileSchedulerILb1ELb0ELb0ELi128EEEEEEEEEvNT_6ParamsE)
        /*22964*/ 	.word	0x000001b0


	//----- nvinfo : EIATTR_MIN_STACK_SIZE
	.align		4
.L_23622:
        /*22968*/ 	.byte	0x04, 0x12
        /*2296a*/ 	.short	(.L_23624 - .L_23623)
	.align		4
.L_23623:
        /*2296c*/ 	.word	index@(_ZN7cutlass13device_kernelIN5flash19enable_sm80_to_sm89INS1_16FlashAttnBwdSm80INS1_25CollectiveMainloopBwdSm80ILi2ELi2EN4cute5tupleIJNS5_1CILi64EEENS7_ILi128EEES8_EEENS_10bfloat16_tEfNS_4arch4Sm80ELb0ELb0ELb1ELb1ELb0ELb0ELb0ELb0ELi2ELi2ELi4ELi2ELb1EEENS1_24CollectiveEpilogueBwdGQAISA_fSD_Li256ELb1ELb0EEENS1_19SingleTileSchedulerILb1ELb0ELb0ELi128EEEEEEEEEvNT_6ParamsE)
        /*22970*/ 	.word	0x000001b0


	//----- nvinfo : EIATTR_MIN_STACK_SIZE
	.align		4
.L_23624:
        /*22974*/ 	.byte	0x04, 0x12
        /*22976*/ 	.short	(.L_23626 - .L_23625)
	.align		4
.L_23625:
        /*22978*/ 	.word	index@(_ZN7cutlass13device_kernelIN5flash19enable_sm80_to_sm89INS1_16FlashAttnBwdSm80INS1_25CollectiveMainloopBwdSm80ILi2ELi2EN4cute5tupleIJNS5_1CILi64EEENS7_ILi128EEES8_EEENS_10bfloat16_tEfNS_4arch4Sm80ELb0ELb0ELb1ELb1ELb1ELb0ELb0ELb0ELi2ELi2ELi4ELi2ELb1EEENS1_24CollectiveEpilogueBwdGQAISA_fSD_Li256ELb1ELb1EEENS1_19SingleTileSchedulerILb1ELb0ELb0ELi128EEEEEEEEEvNT_6ParamsE)
        /*2297c*/ 	.word	0x000001b0


	//----- nvinfo : EIATTR_MIN_STACK_SIZE
	.align		4
.L_23626:
        /*22980*/ 	.byte	0x04, 0x12
        /*22982*/ 	.short	(.L_23628 - .L_23627)
	.align		4
.L_23627:
        /*22984*/ 	.word	index@(_ZN7cutlass13device_kernelIN5flash19enable_sm80_to_sm89INS1_16FlashAttnBwdSm80INS1_25CollectiveMainloopBwdSm80ILi2ELi2EN4cute5tupleIJNS5_1CILi64EEENS7_ILi128EEES8_EEENS_10bfloat16_tEfNS_4arch4Sm80ELb0ELb1ELb1ELb0ELb0ELb0ELb0ELb0ELi2ELi2ELi4ELi2ELb1EEENS1_21CollectiveEpilogueBwdISA_SB_SD_Li256ELb0ELb0ELi2EEENS1_19SingleTileSchedulerILb0ELb0ELb0ELi128EEEEEEEEEvNT_6ParamsE)
        /*22988*/ 	.word	0x000001b0


	//----- nvinfo : EIATTR_MIN_STACK_SIZE
	.align		4
.L_23628:
        /*2298c*/ 	.byte	0x04, 0x12
        /*2298e*/ 	.short	(.L_23630 - .L_23629)
	.align		4
.L_23629:
        /*22990*/ 	.word	index@(_ZN7cutlass13device_kernelIN5flash19enable_sm80_to_sm89INS1_16FlashAttnBwdSm80INS1_25CollectiveMainloopBwdSm80ILi2ELi2EN4cute5tupleIJNS5_1CILi64EEENS7_ILi128EEES8_EEENS_10bfloat16_tEfNS_4arch4Sm80ELb0ELb1ELb1ELb0ELb1ELb0ELb0ELb0ELi2ELi2ELi4ELi2ELb1EEENS1_21CollectiveEpilogueBwdISA_SB_SD_Li256ELb0ELb0ELi2EEENS1_19SingleTileSchedulerILb0ELb0ELb0ELi128EEEEEEEEEvNT_6ParamsE)
        /*22994*/ 	.word	0x000001b0


	//----- nvinfo : EIATTR_MIN_STACK_SIZE
	.align		4
.L_23630:
        /*22998*/ 	.byte	0x04, 0x12
        /*2299a*/ 	.short	(.L_23632 - .L_23631)
	.align		4
.L_23631:
        /*2299c*/ 	.word	index@(_ZN7cutlass13device_kernelIN5flash19enable_sm80_to_sm89INS1_16FlashAttnBwdSm80INS1_25CollectiveMainloopBwdSm80ILi2ELi2EN4cute5tupleIJNS5_1CILi64EEENS7_ILi128EEES8_EEENS_10bfloat16_tEfNS_4arch4Sm80ELb0ELb1ELb1ELb0ELb0ELb0ELb0ELb0ELi2ELi2ELi4ELi2ELb1EEENS1_24CollectiveEpilogueBwdGQAISA_fSD_Li256ELb0ELb0EEENS1_19SingleTileSchedulerILb0ELb0ELb0ELi128EEEEEEEEEvNT_6ParamsE)
        /*229a0*/ 	.word	0x000001b0


	//----- nvinfo : EIATTR_MIN_STACK_SIZE
	.align		4
.L_23632:
        /*229a4*/ 	.byte	0x04, 0x12
        /*229a6*/ 	.short	(.L_23634 - .L_23633)
	.align		4
.L_23633:
        /*229a8*/ 	.word	index@(_ZN7cutlass13device_kernelIN5flash19enable_sm80_to_sm89INS1_16FlashAttnBwdSm80INS1_25CollectiveMainloopBwdSm80ILi2ELi2EN4cute5tupleIJNS5_1CILi64EEENS7_ILi128EEES8_EEENS_10bfloat16_tEfNS_4arch4Sm80ELb0ELb1ELb1ELb0ELb1ELb0ELb0ELb0ELi2ELi2ELi4ELi2ELb1EEENS1_24CollectiveEpilogueBwdGQAISA_fSD_Li256ELb0ELb1EEENS1_19SingleTileSchedulerILb0ELb0ELb0ELi128EEEEEEEEEvNT_6ParamsE)
        /*229ac*/ 	.word	0x000001b0


	//----- nvinfo : EIATTR_MIN_STACK_SIZE
	.align		4
.L_23634:
        /*229b0*/ 	.byte	0x04, 0x12
        /*229b2*/ 	.short	(.L_23636 - .L_23635)
	.align		4
.L_23635:
        /*229b4*/ 	.word	index@(_ZN7cutlass13device_kernelIN5flash19enable_sm80_to_sm89INS1_16FlashAttnBwdSm80INS1_25CollectiveMainloopBwdSm80ILi2ELi2EN4cute5tupleIJNS5_1CILi64EEENS7_ILi128EEES8_EEENS_10bfloat16_tEfNS_4arch4Sm80ELb0ELb1ELb1ELb1ELb0ELb0ELb0ELb0ELi2ELi2ELi4ELi2ELb1EEENS1_21CollectiveEpilogueBwdISA_SB_SD_Li256ELb1ELb0ELi2EEENS1_19SingleTileSchedulerILb1ELb0ELb0ELi128EEEEEEEEEvNT_6ParamsE)
        /*229b8*/ 	.word	0x000001b0


	//----- nvinfo : EIATTR_MIN_STACK_SIZE
	.align		4
.L_23636:
        /*229bc*/ 	.byte	0x04, 0x12
        /*229be*/ 	.short	(.L_23638 - .L_23637)
	.align		4
.L_23637:
        /*229c0*/ 	.word	index@(_ZN7cutlass13device_kernelIN5flash19enable_sm80_to_sm89INS1_16FlashAttnBwdSm80INS1_25CollectiveMainloopBwdSm80ILi2ELi2EN4cute5tupleIJNS5_1CILi64EEENS7_ILi128EEES8_EEENS_10bfloat16_tEfNS_4arch4Sm80ELb0ELb1ELb1ELb1ELb1ELb0ELb0ELb0ELi2ELi2ELi4ELi2ELb1EEENS1_21CollectiveEpilogueBwdISA_SB_SD_Li256ELb1ELb0ELi2EEENS1_19SingleTileSchedulerILb1ELb0ELb0ELi128EEEEEEEEEvNT_6ParamsE)
        /*229c4*/ 	.word	0x000001b0


	//----- nvinfo : EIATTR_MIN_STACK_SIZE
	.align		4
.L_23638:
        /*229c8*/ 	.byte	0x04, 0x12
        /*229ca*/ 	.short	(.L_23640 - .L_23639)
	.align		4
.L_23639:
        /*229cc*/ 	.word	index@(_ZN7cutlass13device_kernelIN5flash19enable_sm80_to_sm89INS1_16FlashAttnBwdSm80INS1_25CollectiveMainloopBwdSm80ILi2ELi2EN4cute5tupleIJNS5_1CILi64EEENS7_ILi128EEES8_EEENS_10bfloat16_tEfNS_4arch4Sm80ELb0ELb1ELb1ELb1ELb0ELb0ELb0ELb0ELi2ELi2ELi4ELi2ELb1EEENS1_24CollectiveEpilogueBwdGQAISA_fSD_Li256ELb1ELb0EEENS1_19SingleTileSchedulerILb1ELb0ELb0ELi128EEEEEEEEEvNT_6ParamsE)
        /*229d0*/ 	.word	0x000001b0


	//----- nvinfo : EIATTR_MIN_STACK_SIZE
	.align		4
.L_23640:
        /*229d4*/ 	.byte	0x04, 0x12
        /*229d6*/ 	.short	(.L_23642 - .L_23641)
	.align		4
.L_23641:
        /*229d8*/ 	.word	index@(_ZN7cutlass13device_kernelIN5flash19enable_sm80_to_sm89INS1_16FlashAttnBwdSm80INS1_25CollectiveMainloopBwdSm80ILi2ELi2EN4cute5tupleIJNS5_1CILi64EEENS7_ILi128EEES8_EEENS_10bfloat16_tEfNS_4arch4Sm80ELb0ELb1ELb1ELb1ELb1ELb0ELb0ELb0ELi2ELi2ELi4ELi2ELb1EEENS1_24CollectiveEpilogueBwdGQAISA_fSD_Li256ELb1ELb1EEENS1_19SingleTileSchedulerILb1ELb0ELb0ELi128EEEEEEEEEvNT_6ParamsE)
        /*229dc*/ 	.word	0x000001b0


	//----- nvinfo : EIATTR_MIN_STACK_SIZE
	.align		4
.L_23642:
        /*229e0*/ 	.byte	0x04, 0x12
        /*229e2*/ 	.short	(.L_23644 - .L_23643)
	.align		4
.L_23643:
        /*229e4*/ 	.word	index@(_ZN7cutlass13device_kernelIN5flash19enable_sm80_to_sm89INS1_16FlashAttnBwdSm80INS1_25CollectiveMainloopBwdSm80ILi2ELi2EN4cute5tupleIJNS5_1CILi64EEENS7_ILi128EEES8_EEENS_10bfloat16_tEfNS_4arch4Sm80ELb1ELb0ELb1ELb0ELb0ELb0ELb0ELb0ELi2ELi2ELi4ELi2ELb1EEENS1_21CollectiveEpilogueBwdISA_SB_SD_Li256ELb0ELb0ELi2EEENS1_25SingleTileBwdLPTSchedulerILb0ELi128ELb0EEEEEEEEEvNT_6ParamsE)
        /*229e8*/ 	.word	0x000001b0


	//----- nvinfo : EIATTR_MIN_STACK_SIZE
	.align		4
.L_23644:
        /*229ec*/ 	.byte	0x04, 0x12
        /*229ee*/ 	.short	(.L_23646 - .L_23645)
	.align		4
.L_23645:
        /*229f0*/ 	.word	index@(_ZN7cutlass13device_kernelIN5flash19enable_sm80_to_sm89INS1_16FlashAttnBwdSm80INS1_25CollectiveMainloopBwdSm80ILi2ELi2EN4cute5tupleIJNS5_1CILi64EEENS7_ILi128EEES8_EEENS_10bfloat16_tEfNS_4arch4Sm80ELb1ELb0ELb1ELb0ELb1ELb0ELb0ELb0ELi2ELi2ELi4ELi2ELb1EEENS1_21CollectiveEpilogueBwdISA_SB_SD_Li256ELb0ELb0ELi2EEENS1_25SingleTileBwdLPTSchedulerILb0ELi128ELb1EEEEEEEEEvNT_6ParamsE)
        /*229f4*/ 	.word	0x000001b0


	//----- nvinfo : EIATTR_MIN_STACK_SIZE
	.align		4
.L_23646:
        /*229f8*/ 	.byte	0x04, 0x12
        /*229fa*/ 	.short	(.L_23648 - .L_23647)
	.align		4
.L_23647:
        /*229fc*/ 	.word	index@(_ZN7cutlass13device_kernelIN5flash19enable_sm80_to_sm89INS1_16FlashAttnBwdSm80INS1_25CollectiveMainloopBwdSm80ILi2ELi2EN4cute5tupleIJNS5_1CILi64EEENS7_ILi128EEES8_EEENS_10bfloat16_tEfNS_4arch4Sm80ELb1ELb0ELb1ELb0ELb0ELb0ELb0ELb0ELi2ELi2ELi4ELi2ELb1EEENS1_24CollectiveEpilogueBwdGQAISA_fSD_Li256ELb0ELb0EEENS1_25SingleTileBwdLPTSchedulerILb0ELi128ELb0EEEEEEEEEvNT_6ParamsE)
        /*22a00*/ 	.word	0x000001b0


	//----- nvinfo : EIATTR_MIN_STACK_SIZE
	.align		4
.L_23648:
        /*22a04*/ 	.byte	0x04, 0x12
        /*22a06*/ 	.short	(.L_23650 - .L_23649)
	.align		4
.L_23649:
        /*22a08*/ 	.word	index@(_ZN7cutlass13device_kernelIN5flash19enable_sm80_to_sm89INS1_16FlashAttnBwdSm80INS1_25CollectiveMainloopBwdSm80ILi2ELi2EN4cute5tupleIJNS5_1CILi64EEENS7_ILi128EEES8_EEENS_10bfloat16_tEfNS_4arch4Sm80ELb1ELb0ELb1ELb0ELb1ELb0ELb0ELb0ELi2ELi2ELi4ELi2ELb1EEENS1_24CollectiveEpilogueBwdGQAISA_fSD_Li256ELb0ELb1EEENS1_25SingleTileBwdLPTSchedulerILb0ELi128ELb1EEEEEEEEEvNT_6ParamsE)
        /*22a0c*/ 	.word	0x000001b0


	//----- nvinfo : EIATTR_MIN_STACK_SIZE
	.align		4
.L_23650:
        /*22a10*/ 	.byte	0x04, 0x12
        /*22a12*/ 	.short	(.L_23652 - .L_23651)
	.align		4
.L_23651:
        /*22a14*/ 	.word	index@(_ZN7cutlass13device_kernelIN5flash22FlashAttnBwdPreprocessIN4cute5tupleIJNS3_1CILi64EEES6_EEENS_10bfloat16_tEfNS_4arch4Sm80ELb1ELb0EEEEEvNT_6ParamsE)
        /*22a18*/ 	.word	0x00000000


	//----- nvinfo : EIATTR_MIN_STACK_SIZE
	.align		4
.L_23652:
        /*22a1c*/ 	.byte	0x04, 0x12
        /*22a1e*/ 	.short	(.L_23654 - .L_23653)
	.align		4
.L_23653:
        /*22a20*/ 	.word	index@(_ZN7cutlass13device_kernelIN5flash19enable_sm80_to_sm89INS1_16FlashAttnBwdSm80INS1_25CollectiveMainloopBwdSm80ILi2ELi2EN4cute5tupleIJNS5_1CILi64EEENS7_ILi128EEES8_EEENS_10bfloat16_tEfNS_4arch4Sm80ELb1ELb0ELb1ELb1ELb0ELb0ELb0ELb0ELi2ELi2ELi4ELi2ELb1EEENS1_21CollectiveEpilogueBwdISA_SB_SD_Li256ELb1ELb0ELi2EEENS1_25SingleTileBwdLPTSchedulerILb1ELi128ELb0EEEEEEEEEvNT_6ParamsE)
        /*22a24*/ 	.word	0x000001b0


	//----- nvinfo : EIATTR_MIN_STACK_SIZE
	.align		4
.L_23654:
        /*22a28*/ 	.byte	0x04, 0x12
        /*22a2a*/ 	.short	(.L_23656 - .L_23655)
	.align		4
.L_23655:
        /*22a2c*/ 	.word	index@(_ZN7cutlass13device_kernelIN5flash19enable_sm80_to_sm89INS1_16FlashAttnBwdSm80INS1_25CollectiveMainloopBwdSm80ILi2ELi2EN4cute5tupleIJNS5_1CILi64EEENS7_ILi128EEES8_EEENS_10bfloat16_tEfNS_4arch4Sm80ELb1ELb0ELb1ELb1ELb1ELb0ELb0ELb0ELi2ELi2ELi4ELi2ELb1EEENS1_21CollectiveEpilogueBwdISA_SB_SD_Li256ELb1ELb0ELi2EEENS1_25SingleTileBwdLPTSchedulerILb1ELi128ELb1EEEEEEEEEvNT_6ParamsE)
        /*22a30*/ 	.word	0x000001b0


	//----- nvinfo : EIATTR_MIN_STACK_SIZE
	.align		4
.L_23656:
        /*22a34*/ 	.byte	0x04, 0x12
        /*22a36*/ 	.short	(.L_23658 - .L_23657)
	.align		4
.L_23657:
        /*22a38*/ 	.word	index@(_ZN7cutlass13device_kernelIN5flash19enable_sm80_to_sm89INS1_16FlashAttnBwdSm80INS1_25CollectiveMainloopBwdSm80ILi2ELi2EN4cute5tupleIJNS5_1CILi64EEENS7_ILi128EEES8_EEENS_10bfloat16_tEfNS_4arch4Sm80ELb1ELb0ELb1ELb1ELb0ELb0ELb0ELb0ELi2ELi2ELi4ELi2ELb1EEENS1_24CollectiveEpilogueBwdGQAISA_fSD_Li256ELb1ELb0EEENS1_25SingleTileBwdLPTSchedulerILb1ELi128ELb0EEEEEEEEEvNT_6ParamsE)
        /*22a3c*/ 	.word	0x000001b0


	//----- nvinfo : EIATTR_MIN_STACK_SIZE
	.align		4
.L_23658:
        /*22a40*/ 	.byte	0x04, 0x12
        /*22a42*/ 	.short	(.L_23660 - .L_23659)
	.align		4
.L_23659:
        /*22a44*/ 	.word	index@(_ZN7cutlass13device_kernelIN5flash32FlashAttnBwdPostprocessConvertdQIN4cute5tupleIJNS3_1CILi64EEES6_EEENS_10bfloat16_tEfNS_4arch4Sm80ELi256ENS3_8TiledMMAINS3_8MMA_AtomIJNS3_30SM80_16x8x16_F32BF16BF16F32_TNEEEENS3_6LayoutINS4_IJNS5_ILi2EEENS5_ILi4EEENS5_ILi1EEEEEENS4_IJSI_SG_NS5_ILi0EEEEEEEENS4_IJNS5_ILi32EEES6_NS5_ILi16EEEEEEEELb0EEEEEvNT_6ParamsE)
        /*22a48*/ 	.word	0x00000000


	//----- nvinfo : EIATTR_MIN_STACK_SIZE
	.align		4
.L_23660:
        /*22a4c*/ 	.byte	0x04, 0x12
        /*22a4e*/ 	.short	(.L_23662 - .L_23661)
	.align		4
.L_23661:
        /*22a50*/ 	.word	index@(_ZN7cutlass13device_kernelIN5flash19enable_sm80_to_sm89INS1_16FlashAttnBwdSm80INS1_25CollectiveMainloopBwdSm80ILi2ELi2EN4cute5tupleIJNS5_1CILi64EEENS7_ILi128EEES8_EEENS_10bfloat16_tEfNS_4arch4Sm80ELb1ELb0ELb1ELb1ELb1ELb0ELb0ELb0ELi2ELi2ELi4ELi2ELb1EEENS1_24CollectiveEpilogueBwdGQAISA_fSD_Li256ELb1ELb1EEENS1_25SingleTileBwdLPTSchedulerILb1ELi128ELb1EEEEEEEEEvNT_6ParamsE)
        /*22a54*/ 	.word	0x000001b0


	//----- nvinfo : EIATTR_MIN_STACK_SIZE
	.align		4
.L_23662:
        /*22a58*/ 	.byte	0x04, 0x12
        /*22a5a*/ 	.short	(.L_23664 - .L_23663)
	.align		4
.L_23663:
        /*22a5c*/ 	.word	index@(_ZN7cutlass13device_kernelIN5flash22FlashAttnBwdPreprocessIN4cute5tupleIJNS3_1CILi64EEES6_EEENS_10bfloat16_tEfNS_4arch4Sm80ELb1ELb1EEEEEvNT_6ParamsE)
        /*22a60*/ 	.word	0x00000000


	//----- nvinfo : EIATTR_MIN_STACK_SIZE
	.align		4
.L_23664:
        /*22a64*/ 	.byte	0x04, 0x12
        /*22a66*/ 	.short	(.L_23666 - .L_23665)
	.align		4
.L_23665:
        /*22a68*/ 	.word	index@(_ZN7cutlass13device_kernelIN5flash19enable_sm80_to_sm89INS1_16FlashAttnBwdSm80INS1_25CollectiveMainloopBwdSm80ILi2ELi2EN4cute5tupleIJNS5_1CILi128EEES8_NS7_ILi64EEEEEENS_10bfloat16_tEfNS_4arch4Sm80ELb0ELb0ELb1ELb0ELb0ELb0ELb0ELb0ELi2ELi4ELi4ELi4ELb0EEENS1_21CollectiveEpilogueBwdISA_SB_SD_Li256ELb0ELb0ELi2EEENS1_19SingleTileSchedulerILb0ELb0ELb0ELi128EEEEEEEEEvNT_6ParamsE)
        /*22a6c*/ 	.word	0x000016e0


	//----- nvinfo : EIATTR_MIN_STACK_SIZE
	.align		4
.L_23666:
        /*22a70*/ 	.byte	0x04, 0x12
        /*22a72*/ 	.short	(.L_23668 - .L_23667)
	.align		4
.L_23667:
        /*22a74*/ 	.word	index@(_ZN7cutlass13device_kernelIN5flash19enable_sm80_to_sm89INS1_16FlashAttnBwdSm80INS1_25CollectiveMainloopBwdSm80ILi2ELi2EN4cute5tupleIJNS5_1CILi128EEES8_NS7_ILi64EEEEEENS_10bfloat16_tEfNS_4arch4Sm80ELb0ELb0ELb1ELb0ELb1ELb0ELb0ELb0ELi2ELi4ELi4ELi4ELb0EEENS1_21CollectiveEpilogueBwdISA_SB_SD_Li256ELb0ELb0ELi2EEENS1_19SingleTileSchedulerILb0ELb0ELb0ELi128EEEEEEEEEvNT_6ParamsE)
        /*22a78*/ 	.word	0x000016e0


	//----- nvinfo : EIATTR_MIN_STACK_SIZE
	.align		4
.L_23668:
        /*22a7c*/ 	.byte	0x04, 0x12
        /*22a7e*/ 	.short	(.L_23670 - .L_23669)
	.align		4
.L_23669:
        /*22a80*/ 	.word	index@(_ZN7cutlass13device_kernelIN5flash19enable_sm80_to_sm89INS1_16FlashAttnBwdSm80INS1_25CollectiveMainloopBwdSm80ILi2ELi2EN4cute5tupleIJNS5_1CILi128EEES8_NS7_ILi64EEEEEENS_10bfloat16_tEfNS_4arch4Sm80ELb0ELb0ELb1ELb0ELb0ELb0ELb0ELb0ELi2ELi4ELi4ELi4ELb0EEENS1_24CollectiveEpilogueBwdGQAISA_fSD_Li256ELb0ELb0EEENS1_19SingleTileSchedulerILb0ELb0ELb0ELi128EEEEEEEEEvNT_6ParamsE)
        /*22a84*/ 	.word	0x000016e0


	//----- nvinfo : EIATTR_MIN_STACK_SIZE
	.align		4
.L_23670:
        /*22a88*/ 	.byte	0x04, 0x12
        /*22a8a*/ 	.short	(.L_23672 - .L_23671)
	.align		4
.L_23671:
        /*22a8c*/ 	.word	index@(_ZN7cutlass13device_kernelIN5flash19enable_sm80_to_sm89INS1_16FlashAttnBwdSm80INS1_25CollectiveMainloopBwdSm80ILi2ELi2EN4cute5tupleIJNS5_1CILi128EEES8_NS7_ILi64EEEEEENS_10bfloat16_tEfNS_4arch4Sm80ELb0ELb0ELb1ELb0ELb1ELb0ELb0ELb0ELi2ELi4ELi4ELi4ELb0EEENS1_24CollectiveEpilogueBwdGQAISA_fSD_Li256ELb0ELb1EEENS1_19SingleTileSchedulerILb0ELb0ELb0ELi128EEEEEEEEEvNT_6ParamsE)
        /*22a90*/ 	.word	0x000016e0


	//----- nvinfo : EIATTR_MIN_STACK_SIZE
	.align		4
.L_23672:
        /*22a94*/ 	.byte	0x04, 0x12
        /*22a96*/ 	.short	(.L_23674 - .L_23673)
	.align		4
.L_23673:
        /*22a98*/ 	.word	index@(_ZN7cutlass13device_kernelIN5flash19enable_sm80_to_sm89INS1_16FlashAttnBwdSm80INS1_25CollectiveMainloopBwdSm80ILi2ELi2EN4cute5tupleIJNS5_1CILi128EEES8_NS7_ILi64EEEEEENS_10bfloat16_tEfNS_4arch4Sm80ELb0ELb0ELb1ELb1ELb0ELb0ELb0ELb0ELi2ELi4ELi4ELi4ELb0EEENS1_21CollectiveEpilogueBwdISA_SB_SD_Li256ELb1ELb0ELi2EEENS1_19SingleTileSchedulerILb1ELb0ELb0ELi128EEEEEEEEEvNT_6ParamsE)
        /*22a9c*/ 	.word	0x000016e0


	//----- nvinfo : EIATTR_MIN_STACK_SIZE
	.align		4
.L_23674:
        /*22aa0*/ 	.byte	0x04, 0x12
        /*22aa2*/ 	.short	(.L_23676 - .L_23675)
	.align		4
.L_23675:
        /*22aa4*/ 	.word	index@(_ZN7cutlass13device_kernelIN5flash19enable_sm80_to_sm89INS1_16FlashAttnBwdSm80INS1_25CollectiveMainloopBwdSm80ILi2ELi2EN4cute5tupleIJNS5_1CILi128EEES8_NS7_ILi64EEEEEENS_10bfloat16_tEfNS_4arch4Sm80ELb0ELb0ELb1ELb1ELb1ELb0ELb0ELb0ELi2ELi4ELi4ELi4ELb0EEENS1_21CollectiveEpilogueBwdISA_SB_SD_Li256ELb1ELb0ELi2EEENS1_19SingleTileSchedulerILb1ELb0ELb0ELi128EEEEEEEEEvNT_6ParamsE)
        /*22aa8*/ 	.word	0x000016e0


	//----- nvinfo : EIATTR_MIN_STACK_SIZE
	.align		4
.L_23676:
        /*22aac*/ 	.byte	0x04, 0x12
        /*22aae*/ 	.short	(.L_23678 - .L_23677)
	.align		4
.L_23677:
        /*22ab0*/ 	.word	index@(_ZN7cutlass13device_kernelIN5flash19enable_sm80_to_sm89INS1_16FlashAttnBwdSm80INS1_25CollectiveMainloopBwdSm80ILi2ELi2EN4cute5tupleIJNS5_1CILi128EEES8_NS7_ILi64EEEEEENS_10bfloat16_tEfNS_4arch4Sm80ELb0ELb0ELb1ELb1ELb0ELb0ELb0ELb0ELi2ELi4ELi4ELi4ELb0EEENS1_24CollectiveEpilogueBwdGQAISA_fSD_Li256ELb1ELb0EEENS1_19SingleTileSchedulerILb1ELb0ELb0ELi128EEEEEEEEEvNT_6ParamsE)
        /*22ab4*/ 	.word	0x000016e0


	//----- nvinfo : EIATTR_MIN_STACK_SIZE
	.align		4
.L_23678:
        /*22ab8*/ 	.byte	0x04, 0x12
        /*22aba*/ 	.short	(.L_23680 - .L_23679)
	.align		4
.L_23679:
        /*22abc*/ 	.word	index@(_ZN7cutlass13device_kernelIN5flash19enable_sm80_to_sm89INS1_16FlashAttnBwdSm80INS1_25CollectiveMainloopBwdSm80ILi2ELi2EN4cute5tupleIJNS5_1CILi128EEES8_NS7_ILi64EEEEEENS_10bfloat16_tEfNS_4arch4Sm80ELb0ELb0ELb1ELb1ELb1ELb0ELb0ELb0ELi2ELi4ELi4ELi4ELb0EEENS1_24CollectiveEpilogueBwdGQAISA_fSD_Li256ELb1ELb1EEENS1_19SingleTileSchedulerILb1ELb0ELb0ELi128EEEEEEEEEvNT_6ParamsE)
        /*22ac0*/ 	.word	0x000016e0


	//----- nvinfo : EIATTR_MIN_STACK_SIZE
	.align		4
.L_23680:
        /*22ac4*/ 	.byte	0x04, 0x12
        /*22ac6*/ 	.short	(.L_23682 - .L_23681)
	.align		4
.L_23681:
        /*22ac8*/ 	.word	index@(_ZN7cutlass13device_kernelIN5flash19enable_sm80_to_sm89INS1_16FlashAttnBwdSm80INS1_25CollectiveMainloopBwdSm80ILi2ELi2EN4cute5tupleIJNS5_1CILi128EEES8_NS7_ILi64EEEEEENS_10bfloat16_tEfNS_4arch4Sm80ELb0ELb1ELb1ELb0ELb0ELb0ELb0ELb0ELi2ELi4ELi4ELi4ELb0EEENS1_21CollectiveEpilogueBwdISA_SB_SD_Li256ELb0ELb0ELi2EEENS1_19SingleTileSchedulerILb0ELb0ELb0ELi128EEEEEEEEEvNT_6ParamsE)
        /*22acc*/ 	.word	0x000016e0


	//----- nvinfo : EIATTR_MIN_STACK_SIZE
	.align		4
.L_23682:
        /*22ad0*/ 	.byte	0x04, 0x12
        /*22ad2*/ 	.short	(.L_23684 - .L_23683)
	.align		4
.L_23683:
        /*22ad4*/ 	.word	index@(_ZN7cutlass13device_kernelIN5flash19enable_sm80_to_sm89INS1_16FlashAttnBwdSm80INS1_25CollectiveMainloopBwdSm80ILi2ELi2EN4cute5tupleIJNS5_1CILi128EEES8_NS7_ILi64EEEEEENS_10bfloat16_tEfNS_4arch4Sm80ELb0ELb1ELb1ELb0ELb1ELb0ELb0ELb0ELi2ELi4ELi4ELi4ELb0EEENS1_21CollectiveEpilogueBwdISA_SB_SD_Li256ELb0ELb0ELi2EEENS1_19SingleTileSchedulerILb0ELb0ELb0ELi128EEEEEEEEEvNT_6ParamsE)
        /*22ad8*/ 	.word	0x000016e0


	//----- nvinfo : EIATTR_MIN_STACK_SIZE
	.align		4
.L_23684:
        /*22adc*/ 	.byte	0x04, 0x12
        /*22ade*/ 	.short	(.L_23686 - .L_23685)
	.align		4
.L_23685:
        /*22ae0*/ 	.word	index@(_ZN7cutlass13device_kernelIN5flash19enable_sm80_to_sm89INS1_16FlashAttnBwdSm80INS1_25CollectiveMainloopBwdSm80ILi2ELi2EN4cute5tupleIJNS5_1CILi128EEES8_NS7_ILi64EEEEEENS_10bfloat16_tEfNS_4arch4Sm80ELb0ELb1ELb1ELb0ELb0ELb0ELb0ELb0ELi2ELi4ELi4ELi4ELb0EEENS1_24CollectiveEpilogueBwdGQAISA_fSD_Li256ELb0ELb0EEENS1_19SingleTileSchedulerILb0ELb0ELb0ELi128EEEEEEEEEvNT_6ParamsE)
        /*22ae4*/ 	.word	0x000016e0


	//----- nvinfo : EIATTR_MIN_STACK_SIZE
	.align		4
.L_23686:
        /*22ae8*/ 	.byte	0x04, 0x12
        /*22aea*/ 	.short	(.L_23688 - .L_23687)
	.align		4
.L_23687:
        /*22aec*/ 	.word	index@(_ZN7cutlass13device_kernelIN5flash19enable_sm80_to_sm89INS1_16FlashAttnBwdSm80INS1_25CollectiveMainloopBwdSm80ILi2ELi2EN4cute5tupleIJNS5_1CILi128EEES8_NS7_ILi64EEEEEENS_10bfloat16_tEfNS_4arch4Sm80ELb0ELb1ELb1ELb0ELb1ELb0ELb0ELb0ELi2ELi4ELi4ELi4ELb0EEENS1_24CollectiveEpilogueBwdGQAISA_fSD_Li256ELb0ELb1EEENS1_19SingleTileSchedulerILb0ELb0ELb0ELi128EEEEEEEEEvNT_6ParamsE)
        /*22af0*/ 	.word	0x000016e0


	//----- nvinfo : EIATTR_MIN_STACK_SIZE
	.align		4
.L_23688:
        /*22af4*/ 	.byte	0x04, 0x12
        /*22af6*/ 	.short	(.L_23690 - .L_23689)
	.align		4
.L_23689:
        /*22af8*/ 	.word	index@(_ZN7cutlass13device_kernelIN5flash19enable_sm80_to_sm89INS1_16FlashAttnBwdSm80INS1_25CollectiveMainloopBwdSm80ILi2ELi2EN4cute5tupleIJNS5_1CILi128EEES8_NS7_ILi64EEEEEENS_10bfloat16_tEfNS_4arch4Sm80ELb0ELb1ELb1ELb1ELb0ELb0ELb0ELb0ELi2ELi4ELi4ELi4ELb0EEENS1_21CollectiveEpilogueBwdISA_SB_SD_Li256ELb1ELb0ELi2EEENS1_19SingleTileSchedulerILb1ELb0ELb0ELi128EEEEEEEEEvNT_6ParamsE)
        /*22afc*/ 	.word	0x000016e0


	//----- nvinfo : EIATTR_MIN_STACK_SIZE
	.align		4
.L_23690:
        /*22b00*/ 	.byte	0x04, 0x12
        /*22b02*/ 	.short	(.L_23692 - .L_23691)
	.align		4
.L_23691:
        /*22b04*/ 	.word	index@(_ZN7cutlass13device_kernelIN5flash19enable_sm80_to_sm89INS1_16FlashAttnBwdSm80INS1_25CollectiveMainloopBwdSm80ILi2ELi2EN4cute5tupleIJNS5_1CILi128EEES8_NS7_ILi64EEEEEENS_10bfloat16_tEfNS_4arch4Sm80ELb0ELb1ELb1ELb1ELb1ELb0ELb0ELb0ELi2ELi4ELi4ELi4ELb0EEENS1_21CollectiveEpilogueBwdISA_SB_SD_Li256ELb1ELb0ELi2EEENS1_19SingleTileSchedulerILb1ELb0ELb0ELi128EEEEEEEEEvNT_6ParamsE)
        /*22b08*/ 	.word	0x000016e0


	//----- nvinfo : EIATTR_MIN_STACK_SIZE
	.align		4
.L_23692:
        /*22b0c*/ 	.byte	0x04, 0x12
        /*22b0e*/ 	.short	(.L_23694 - .L_23693)
	.align		4
.L_23693:
        /*22b10*/ 	.word	index@(_ZN7cutlass13device_kernelIN5flash19enable_sm80_to_sm89INS1_16FlashAttnBwdSm80INS1_25CollectiveMainloopBwdSm80ILi2ELi2EN4cute5tupleIJNS5_1CILi128EEES8_NS7_ILi64EEEEEENS_10bfloat16_tEfNS_4arch4Sm80ELb0ELb1ELb1ELb1ELb0ELb0ELb0ELb0ELi2ELi4ELi4ELi4ELb0EEENS1_24CollectiveEpilogueBwdGQAISA_fSD_Li256ELb1ELb0EEENS1_19SingleTileSchedulerILb1ELb0ELb0ELi128EEEEEEEEEvNT_6ParamsE)
        /*22b14*/ 	.word	0x000016e0


	//----- nvinfo : EIATTR_MIN_STACK_SIZE
	.align		4
.L_23694:
        /*22b18*/ 	.byte	0x04, 0x12
        /*22b1a*/ 	.short	(.L_23696 - .L_23695)
	.align		4
.L_23695:
        /*22b1c*/ 	.word	index@(_ZN7cutlass13device_kernelIN5flash19enable_sm80_to_sm89INS1_16FlashAttnBwdSm80INS1_25CollectiveMainloopBwdSm80ILi2ELi2EN4cute5tupleIJNS5_1CILi128EEES8_NS7_ILi64EEEEEENS_10bfloat16_tEfNS_4arch4Sm80ELb0ELb1ELb1ELb1ELb1ELb0ELb0ELb0ELi2ELi4ELi4ELi4ELb0EEENS1_24CollectiveEpilogueBwdGQAISA_fSD_Li256ELb1ELb1EEENS1_19SingleTileSchedulerILb1ELb0ELb0ELi128EEEEEEEEEvNT_6ParamsE)
        /*22b20*/ 	.word	0x000016e0


	//----- nvinfo : EIATTR_MIN_STACK_SIZE
	.align		4
.L_23696:
        /*22b24*/ 	.byte	0x04, 0x12
        /*22b26*/ 	.short	(.L_23698 - .L_23697)
	.align		4
.L_23697:
        /*22b28*/ 	.word	index@(_ZN7cutlass13device_kernelIN5flash19enable_sm80_to_sm89INS1_16FlashAttnBwdSm80INS1_25CollectiveMainloopBwdSm80ILi2ELi2EN4cute5tupleIJNS5_1CILi128EEES8_NS7_ILi64EEEEEENS_10bfloat16_tEfNS_4arch4Sm80ELb1ELb0ELb1ELb0ELb0ELb0ELb0ELb0ELi2ELi4ELi4ELi4ELb0EEENS1_21CollectiveEpilogueBwdISA_SB_SD_Li256ELb0ELb0ELi2EEENS1_25SingleTileBwdLPTSchedulerILb0ELi128ELb0EEEEEEEEEvNT_6ParamsE)
        /*22b2c*/ 	.word	0x000016e0


	//----- nvinfo : EIATTR_MIN_STACK_SIZE
	.align		4
.L_23698:
        /*22b30*/ 	.byte	0x04, 0x12
        /*22b32*/ 	.short	(.L_23700 - .L_23699)
	.align		4
.L_23699:
        /*22b34*/ 	.word	index@(_ZN7cutlass13device_kernelIN5flash19enable_sm80_to_sm89INS1_16FlashAttnBwdSm80INS1_25CollectiveMainloopBwdSm80ILi2ELi2EN4cute5tupleIJNS5_1CILi128EEES8_NS7_ILi64EEEEEENS_10bfloat16_tEfNS_4arch4Sm80ELb1ELb0ELb1ELb0ELb1ELb0ELb0ELb0ELi2ELi4ELi4ELi4ELb0EEENS1_21CollectiveEpilogueBwdISA_SB_SD_Li256ELb0ELb0ELi2EEENS1_25SingleTileBwdLPTSchedulerILb0ELi128ELb1EEEEEEEEEvNT_6ParamsE)
        /*22b38*/ 	.word	0x000016e0


	//----- nvinfo : EIATTR_MIN_STACK_SIZE
	.align		4
.L_23700:
        /*22b3c*/ 	.byte	0x04, 0x12
        /*22b3e*/ 	.short	(.L_23702 - .L_23701)
	.align		4
.L_23701:
        /*22b40*/ 	.word	index@(_ZN7cutlass13device_kernelIN5flash19enable_sm80_to_sm89INS1_16FlashAttnBwdSm80INS1_25CollectiveMainloopBwdSm80ILi2ELi2EN4cute5tupleIJNS5_1CILi128EEES8_NS7_ILi64EEEEEENS_10bfloat16_tEfNS_4arch4Sm80ELb1ELb0ELb1ELb0ELb0ELb0ELb0ELb0ELi2ELi4ELi4ELi4ELb0EEENS1_24CollectiveEpilogueBwdGQAISA_fSD_Li256ELb0ELb0EEENS1_25SingleTileBwdLPTSchedulerILb0ELi128ELb0EEEEEEEEEvNT_6ParamsE)
        /*22b44*/ 	.word	0x000016e0


	//----- nvinfo : EIATTR_MIN_STACK_SIZE
	.align		4
.L_23702:
        /*22b48*/ 	.byte	0x04, 0x12
        /*22b4a*/ 	.short	(.L_23704 - .L_23703)
	.align		4
.L_23703:
        /*22b4c*/ 	.word	index@(_ZN7cutlass13device_kernelIN5flash19enable_sm80_to_sm89INS1_16FlashAttnBwdSm80INS1_25CollectiveMainloopBwdSm80ILi2ELi2EN4cute5tupleIJNS5_1CILi128EEES8_NS7_ILi64EEEEEENS_10bfloat16_tEfNS_4arch4Sm80ELb1ELb0ELb1ELb0ELb1ELb0ELb0ELb0ELi2ELi4ELi4ELi4ELb0EEENS1_24CollectiveEpilogueBwdGQAISA_fSD_Li256ELb0ELb1EEENS1_25SingleTileBwdLPTSchedulerILb0ELi128ELb1EEEEEEEEEvNT_6ParamsE)
        /*22b50*/ 	.word	0x000016e0


	//----- nvinfo : EIATTR_MIN_STACK_SIZE
	.align		4
.L_23704:
        /*22b54*/ 	.byte	0x04, 0x12
        /*22b56*/ 	.short	(.L_23706 - .L_23705)
	.align		4
.L_23705:
        /*22b58*/ 	.word	index@(_ZN7cutlass13device_kernelIN5flash22FlashAttnBwdPreprocessIN4cute5tupleIJNS3_1CILi128EEENS5_ILi64EEEEEENS_10bfloat16_tEfNS_4arch4Sm80ELb1ELb0EEEEEvNT_6ParamsE)
        /*22b5c*/ 	.word	0x00000000


	//----- nvinfo : EIATTR_MIN_STACK_SIZE
	.align		4
.L_23706:
        /*22b60*/ 	.byte	0x04, 0x12
        /*22b62*/ 	.short	(.L_23708 - .L_23707)
	.align		4
.L_23707:
        /*22b64*/ 	.word	index@(_ZN7cutlass13device_kernelIN5flash19enable_sm80_to_sm89INS1_16FlashAttnBwdSm80INS1_25CollectiveMainloopBwdSm80ILi2ELi2EN4cute5tupleIJNS5_1CILi128EEES8_NS7_ILi64EEEEEENS_10bfloat16_tEfNS_4arch4Sm80ELb1ELb0ELb1ELb1ELb0ELb0ELb0ELb0ELi2ELi4ELi4ELi4ELb0EEENS1_21CollectiveEpilogueBwdISA_SB_SD_Li256ELb1ELb0ELi2EEENS1_25SingleTileBwdLPTSchedulerILb1ELi128ELb0EEEEEEEEEvNT_6ParamsE)
        /*22b68*/ 	.word	0x000016e0


	//----- nvinfo : EIATTR_MIN_STACK_SIZE
	.align		4
.L_23708:
        /*22b6c*/ 	.byte	0x04, 0x12
        /*22b6e*/ 	.short	(.L_23710 - .L_23709)
	.align		4
.L_23709:
        /*22b70*/ 	.word	index@(_ZN7cutlass13device_kernelIN5flash19enable_sm80_to_sm89INS1_16FlashAttnBwdSm80INS1_25CollectiveMainloopBwdSm80ILi2ELi2EN4cute5tupleIJNS5_1CILi128EEES8_NS7_ILi64EEEEEENS_10bfloat16_tEfNS_4arch4Sm80ELb1ELb0ELb1ELb1ELb1ELb0ELb0ELb0ELi2ELi4ELi4ELi4ELb0EEENS1_21CollectiveEpilogueBwdISA_SB_SD_Li256ELb1ELb0ELi2EEENS1_25SingleTileBwdLPTSchedulerILb1ELi128ELb1EEEEEEEEEvNT_6ParamsE)
        /*22b74*/ 	.word	0x000016e0


	//----- nvinfo : EIATTR_MIN_STACK_SIZE
	.align		4
.L_23710:
        /*22b78*/ 	.byte	0x04, 0x12
        /*22b7a*/ 	.short	(.L_23712 - .L_23711)
	.align		4
.L_23711:
        /*22b7c*/ 	.word	index@(_ZN7cutlass13device_kernelIN5flash19enable_sm80_to_sm89INS1_16FlashAttnBwdSm80INS1_25CollectiveMainloopBwdSm80ILi2ELi2EN4cute5tupleIJNS5_1CILi128EEES8_NS7_ILi64EEEEEENS_10bfloat16_tEfNS_4arch4Sm80ELb1ELb0ELb1ELb1ELb0ELb0ELb0ELb0ELi2ELi4ELi4ELi4ELb0EEENS1_24CollectiveEpilogueBwdGQAISA_fSD_Li256ELb1ELb0EEENS1_25SingleTileBwdLPTSchedulerILb1ELi128ELb0EEEEEEEEEvNT_6ParamsE)
        /*22b80*/ 	.word	0x000016e0


	//----- nvinfo : EIATTR_MIN_STACK_SIZE
	.align		4
.L_23712:
        /*22b84*/ 	.byte	0x04, 0x12
        /*22b86*/ 	.short	(.L_23714 - .L_23713)
	.align		4
.L_23713:
        /*22b88*/ 	.word	index@(_ZN7cutlass13device_kernelIN5flash32FlashAttnBwdPostprocessConvertdQIN4cute5tupleIJNS3_1CILi128EEENS5_ILi64EEEEEENS_10bfloat16_tEfNS_4arch4Sm80ELi256ENS3_8TiledMMAINS3_8MMA_AtomIJNS3_30SM80_16x8x16_F32BF16BF16F32_TNEEEENS3_6LayoutINS4_IJNS5_ILi4EEENS5_ILi2EEENS5_ILi1EEEEEENS4_IJSJ_SH_NS5_ILi0EEEEEEEENS4_IJS7_NS5_ILi32EEENS5_ILi16EEEEEEEELb0EEEEEvNT_6ParamsE)
        /*22b8c*/ 	.word	0x00000000


	//----- nvinfo : EIATTR_MIN_STACK_SIZE
	.align		4
.L_23714:
        /*22b90*/ 	.byte	0x04, 0x12
        /*22b92*/ 	.short	(.L_23716 - .L_23715)
	.align		4
.L_23715:
        /*22b94*/ 	.word	index@(_ZN7cutlass13device_kernelIN5flash19enable_sm80_to_sm89INS1_16FlashAttnBwdSm80INS1_25CollectiveMainloopBwdSm80ILi2ELi2EN4cute5tupleIJNS5_1CILi128EEES8_NS7_ILi64EEEEEENS_10bfloat16_tEfNS_4arch4Sm80ELb1ELb0ELb1ELb1ELb1ELb0ELb0ELb0ELi2ELi4ELi4ELi4ELb0EEENS1_24CollectiveEpilogueBwdGQAISA_fSD_Li256ELb1ELb1EEENS1_25SingleTileBwdLPTSchedulerILb1ELi128ELb1EEEEEEEEEvNT_6ParamsE)
        /*22b98*/ 	.word	0x000016e0


	//----- nvinfo : EIATTR_MIN_STACK_SIZE
	.align		4
.L_23716:
        /*22b9c*/ 	.byte	0x04, 0x12
        /*22b9e*/ 	.short	(.L_23718 - .L_23717)
	.align		4
.L_23717:
        /*22ba0*/ 	.word	index@(_ZN7cutlass13device_kernelIN5flash22FlashAttnBwdPreprocessIN4cute5tupleIJNS3_1CILi128EEENS5_ILi64EEEEEENS_10bfloat16_tEfNS_4arch4Sm80ELb1ELb1EEEEEvNT_6ParamsE)
        /*22ba4*/ 	.word	0x00000000
.L_23718:


//--------------------- .nv.info._ZN7cutlass13device_kernelIN5flash19enable_sm80_to_sm89INS1_16FlashAttnBwdSm80INS1_25CollectiveMainloopBwdSm80ILi2ELi2EN4cute5tupleIJNS5_1CILi64EEENS7_ILi128EEES8_EEENS_10bfloat16_tEfNS_4arch4Sm80ELb0ELb0ELb1ELb0ELb0ELb0ELb0ELb0ELi2ELi2ELi4ELi2ELb1EEENS1_21CollectiveEpilogueBwdISA_SB_SD_Li256ELb0ELb0ELi2EEENS1_19SingleTileSchedulerILb0ELb0ELb0ELi128EEEEEEEEEvNT_6ParamsE --------------------------
	.section	.nv.info._ZN7cutlass13device_kernelIN5flash19enable_sm80_to_sm89INS1_16FlashAttnBwdSm80INS1_25CollectiveMainloopBwdSm80ILi2ELi2EN4cute5tupleIJNS5_1CILi64EEENS7_ILi128EEES8_EEENS_10bfloat16_tEfNS_4arch4Sm80ELb0ELb0ELb1ELb0ELb0ELb0ELb0ELb0ELi2ELi2ELi4ELi2ELb1EEENS1_21CollectiveEpilogueBwdISA_SB_SD_Li256ELb0ELb0ELi2EEENS1_19SingleTileSchedulerILb0ELb0ELb0ELi128EEEEEEEEEvNT_6ParamsE,"",@"SHT_CUDA_INFO"
	.sectionflags	@""
	.align	4


	//----- nvinfo : EIATTR_CUDA_API_VERSION
	.align		4
        /*0000*/ 	.byte	0x04, 0x37
        /*0002*/ 	.short	(.L_23720 - .L_23719)
.L_23719:
        /*0004*/ 	.word	0x00000082


	//----- nvinfo : EIATTR_SW2861232_WAR
	.align		4
.L_23720:
        /*0008*/ 	.byte	0x01, 0x35
	.zero		2


	//----- nvinfo : EIATTR_PARAM_CBANK
	.align		4
        /*000c*/ 	.byte	0x04, 0x0a
        /*000e*/ 	.short	(.L_23722 - .L_23721)
	.align		4
.L_23721:
        /*0010*/ 	.word	index@(.nv.constant0._ZN7cutlass13device_kernelIN5flash19enable_sm80_to_sm89INS1_16FlashAttnBwdSm80INS1_25CollectiveMainloopBwdSm80ILi2ELi2EN4cute5tupleIJNS5_1CILi64EEENS7_ILi128EEES8_EEENS_10bfloat16_tEfNS_4arch4Sm80ELb0ELb0ELb1ELb0ELb0ELb0ELb0ELb0ELi2ELi2ELi4ELi2ELb1EEENS1_21CollectiveEpilogueBwdISA_SB_SD_Li256ELb0ELb0ELi2EEENS1_19SingleTileSchedulerILb0ELb0ELb0ELi128EEEEEEEEEvNT_6ParamsE)
        /*0014*/ 	.short	0x0160
        /*0016*/ 	.short	0x0270


	//----- nvinfo : EIATTR_CBANK_PARAM_SIZE
	.align		4
.L_23722:
        /*0018*/ 	.byte	0x03, 0x19
        /*001a*/ 	.short	0x0270


	//----- nvinfo : EIATTR_KPARAM_INFO
	.align		4
        /*001c*/ 	.byte	0x04, 0x17
        /*001e*/ 	.short	(.L_23724 - .L_23723)
.L_23723:
        /*0020*/ 	.word	0x00000000
        /*0024*/ 	.short	0x0000
        /*0026*/ 	.short	0x0000
        /*0028*/ 	.byte	0x00, 0xf0, 0xc1, 0x09


	//----- nvinfo : EIATTR_MAXREG_COUNT
	.align		4
.L_23724:
        /*002c*/ 	.byte	0x03, 0x1b
        /*002e*/ 	.short	0x00ff


	//----- nvinfo : EIATTR_NUM_BARRIERS
	.align		4
        /*0030*/ 	.byte	0x02, 0x4c
        /*0032*/ 	.byte	0x02
	.zero		1


	//----- nvinfo : EIATTR_MERCURY_ISA_VERSION
	.align		4
        /*0034*/ 	.byte	0x03, 0x5f
        /*0036*/ 	.short	0x0000


	//----- nvinfo : EIATTR_EXIT_INSTR_OFFSETS
	.align		4
        /*0038*/ 	.byte	0x04, 0x1c
        /*003a*/ 	.short	(.L_23726 - .L_23725)


	//   ....[0]....
.L_23725:
        /*003c*/ 	.word	0x00000100


	//   ....[1]....
        /*0040*/ 	.word	0x00006760


	//   ....[2]....
        /*0044*/ 	.word	0x00006820


	//----- nvinfo : EIATTR_CTAIDZ_USED
	.align		4
.L_23726:
        /*0048*/ 	.byte	0x01, 0x04
	.zero		2


	//----- nvinfo : EIATTR_MAX_THREADS
	.align		4
        /*004c*/ 	.byte	0x04, 0x05
        /*004e*/ 	.short	(.L_23728 - .L_23727)
.L_23727:
        /*0050*/ 	.word	0x00000100
        /*0054*/ 	.word	0x00000001
        /*0058*/ 	.word	0x00000001


	//----- nvinfo : EIATTR_CRS_STACK_SIZE
	.align		4
.L_23728:
        /*005c*/ 	.byte	0x04, 0x1e
        /*005e*/ 	.short	(.L_23730 - .L_23729)
.L_23729:
        /*0060*/ 	.word	0x00000000
.L_23730:


//--------------------- .nv.info._ZN7cutlass13device_kernelIN5flash19enable_sm80_to_sm89INS1_16FlashAttnBwdSm80INS1_25CollectiveMainloopBwdSm80ILi2ELi2EN4cute5tupleIJNS5_1CILi64EEENS7_ILi128EEES8_EEENS_10bfloat16_tEfNS_4arch4Sm80ELb0ELb0ELb1ELb0ELb1ELb0ELb0ELb0ELi2ELi2ELi4ELi2ELb1EEENS1_21CollectiveEpilogueBwdISA_SB_SD_Li256ELb0ELb0ELi2EEENS1_19SingleTileSchedulerILb0ELb0ELb0ELi128EEEEEEEEEvNT_6ParamsE --------------------------
	.section	.nv.info._ZN7cutlass13device_kernelIN5flash19enable_sm80_to_sm89INS1_16FlashAttnBwdSm80INS1_25CollectiveMainloopBwdSm80ILi2ELi2EN4cute5tupleIJNS5_1CILi64EEENS7_ILi128EEES8_EEENS_10bfloat16_tEfNS_4arch4Sm80ELb0ELb0ELb1ELb0ELb1ELb0ELb0ELb0ELi2ELi2ELi4ELi2ELb1EEENS1_21CollectiveEpilogueBwdISA_SB_SD_Li256ELb0ELb0ELi2EEENS1_19SingleTileSchedulerILb0ELb0ELb0ELi128EEEEEEEEEvNT_6ParamsE,"",@"SHT_CUDA_INFO"
	.sectionflags	@""
	.align	4


	//----- nvinfo : EIATTR_CUDA_API_VERSION
	.align		4
        /*0000*/ 	.byte	0x04, 0x37
        /*0002*/ 	.short	(.L_23732 - .L_23731)
.L_23731:
        /*0004*/ 	.word	0x00000082


	//----- nvinfo : EIATTR_SW2861232_WAR
	.align		4
.L_23732:
        /*0008*/ 	.byte	0x01, 0x35
	.zero		2


	//----- nvinfo : EIATTR_PARAM_CBANK
	.align		4
        /*000c*/ 	.byte	0x04, 0x0a
        /*000e*/ 	.short	(.L_23734 - .L_23733)
	.align		4
.L_23733:
        /*0010*/ 	.word	index@(.nv.constant0._ZN7cutlass13device_kernelIN5flash19enable_sm80_to_sm89INS1_16FlashAttnBwdSm80INS1_25CollectiveMainloopBwdSm80ILi2ELi2EN4cute5tupleIJNS5_1CILi64EEENS7_ILi128EEES8_EEENS_10bfloat16_tEfNS_4arch4Sm80ELb0ELb0ELb1ELb0ELb1ELb0ELb0ELb0ELi2ELi2ELi4ELi2ELb1EEENS1_21CollectiveEpilogueBwdISA_SB_SD_Li256ELb0ELb0ELi2EEENS1_19SingleTileSchedulerILb0ELb0ELb0ELi128EEEEEEEEEvNT_6ParamsE)
        /*0014*/ 	.short	0x0160
        /*0016*/ 	.short	0x0270


	//----- nvinfo : EIATTR_CBANK_PARAM_SIZE
	.align		4
.L_23734:
        /*0018*/ 	.byte	0x03, 0x19
        /*001a*/ 	.short	0x0270


	//----- nvinfo : EIATTR_KPARAM_INFO
	.align		4
        /*001c*/ 	.byte	0x04, 0x17
        /*001e*/ 	.short	(.L_23736 - .L_23735)
.L_23735:
        /*0020*/ 	.word	0x00000000
        /*0024*/ 	.short	0x0000
        /*0026*/ 	.short	0x0000
        /*0028*/ 	.byte	0x00, 0xf0, 0xc1, 0x09


	//----- nvinfo : EIATTR_MAXREG_COUNT
	.align		4
.L_23736:
        /*002c*/ 	.byte	0x03, 0x1b
        /*002e*/ 	.short	0x00ff


	//----- nvinfo : EIATTR_NUM_BARRIERS
	.align		4
        /*0030*/ 	.byte	0x02, 0x4c
        /*0032*/ 	.byte	0x02
	.zero		1


	//----- nvinfo : EIATTR_MERCURY_ISA_VERSION
	.align		4
        /*0034*/ 	.byte	0x03, 0x5f
        /*0036*/ 	.short	0x0000


	//----- nvinfo : EIATTR_EXIT_INSTR_OFFSETS
	.align		4
        /*0038*/ 	.byte	0x04, 0x1c
        /*003a*/ 	.short	(.L_23738 - .L_23737)


	//   ....[0]....
.L_23737:
        /*003c*/ 	.word	0x00000100


	//   ....[1]....
        /*0040*/ 	.word	0x00006760


	//   ....[2]....
        /*0044*/ 	.word	0x00006820


	//----- nvinfo : EIATTR_CTAIDZ_USED
	.align		4
.L_23738:
        /*0048*/ 	.byte	0x01, 0x04
	.zero		2


	//----- nvinfo : EIATTR_MAX_THREADS
	.align		4
        /*004c*/ 	.byte	0x04, 0x05
        /*004e*/ 	.short	(.L_23740 - .L_23739)
.L_23739:
        /*0050*/ 	.word	0x00000100
        /*0054*/ 	.word	0x00000001
        /*0058*/ 	.word	0x00000001


	//----- nvinfo : EIATTR_CRS_STACK_SIZE
	.align		4
.L_23740:
        /*005c*/ 	.byte	0x04, 0x1e
        /*005e*/ 	.short	(.L_23742 - .L_23741)
.L_23741:
        /*0060*/ 	.word	0x00000000
.L_23742:


//--------------------- .nv.info._ZN7cutlass13device_kernelIN5flash19enable_sm80_to_sm89INS1_16FlashAttnBwdSm80INS1_25CollectiveMainloopBwdSm80ILi2ELi2EN4cute5tupleIJNS5_1CILi64EEENS7_ILi128EEES8_EEENS_10bfloat16_tEfNS_4arch4Sm80ELb0ELb0ELb1ELb0ELb0ELb0ELb0ELb0ELi2ELi2ELi4ELi2ELb1EEENS1_24CollectiveEpilogueBwdGQAISA_fSD_Li256ELb0ELb0EEENS1_19SingleTileSchedulerILb0ELb0ELb0ELi128EEEEEEEEEvNT_6ParamsE --------------------------
	.section	.nv.info._ZN7cutlass13device_kernelIN5flash19enable_sm80_to_sm89INS1_16FlashAttnBwdSm80INS1_25CollectiveMainloopBwdSm80ILi2ELi2EN4cute5tupleIJNS5_1CILi64EEENS7_ILi128EEES8_EEENS_10bfloat16_tEfNS_4arch4Sm80ELb0ELb0ELb1ELb0ELb0ELb0ELb0ELb0ELi2ELi2ELi4ELi2ELb1EEENS1_24CollectiveEpilogueBwdGQAISA_fSD_Li256ELb0ELb0EEENS1_19SingleTileSchedulerILb0ELb0ELb0ELi128EEEEEEEEEvNT_6ParamsE,"",@"SHT_CUDA_INFO"
	.sectionflags	@""
	.align	4


	//----- nvinfo : EIATTR_CUDA_API_VERSION
	.align		4
        /*0000*/ 	.byte	0x04, 0x37
        /*0002*/ 	.short	(.L_23744 - .L_23743)
.L_23743:
        /*0004*/ 	.word	0x00000082


	//----- nvinfo : EIATTR_SW2861232_WAR
	.align		4
.L_23744:
        /*0008*/ 	.byte	0x01, 0x35
	.zero		2


	//----- nvinfo : EIATTR_PARAM_CBANK
	.align		4
        /*000c*/ 	.byte	0x04, 0x0a
        /*000e*/ 	.short	(.L_23746 - .L_23745)
	.align		4
.L_23745:
        /*0010*/ 	.word	index@(.nv.constant0._ZN7cutlass13device_kernelIN5flash19enable_sm80_to_sm89INS1_16FlashAttnBwdSm80INS1_25CollectiveMainloopBwdSm80ILi2ELi2EN4cute5tupleIJNS5_1CILi64EEENS7_ILi128EEES8_EEENS_10bfloat16_tEfNS_4arch4Sm80ELb0ELb0ELb1ELb0ELb0ELb0ELb0ELb0ELi2ELi2ELi4ELi2ELb1EEENS1_24CollectiveEpilogueBwdGQAISA_fSD_Li256ELb0ELb0EEENS1_19SingleTileSchedulerILb0ELb0ELb0ELi128EEEEEEEEEvNT_6ParamsE)
        /*0014*/ 	.short	0x0160
        /*0016*/ 	.short	0x0278


	//----- nvinfo : EIATTR_CBANK_PARAM_SIZE
	.align		4
.L_23746:
        /*0018*/ 	.byte	0x03, 0x19
        /*001a*/ 	.short	0x0278


	//----- nvinfo : EIATTR_KPARAM_INFO
	.align		4
        /*001c*/ 	.byte	0x04, 0x17
        /*001e*/ 	.short	(.L_23748 - .L_23747)
.L_23747:
        /*0020*/ 	.word	0x00000000
        /*0024*/ 	.short	0x0000
        /*0026*/ 	.short	0x0000
        /*0028*/ 	.byte	0x00, 0xf0, 0xe1, 0x09


	//----- nvinfo : EIATTR_MAXREG_COUNT
	.align		4
.L_23748:
        /*002c*/ 	.byte	0x03, 0x1b
        /*002e*/ 	.short	0x00ff


	//----- nvinfo : EIATTR_NUM_BARRIERS
	.align		4
        /*0030*/ 	.byte	0x02, 0x4c
        /*0032*/ 	.byte	0x02
	.zero		1


	//----- nvinfo : EIATTR_MERCURY_ISA_VERSION
	.align		4
        /*0034*/ 	.byte	0x03, 0x5f
        /*0036*/ 	.short	0x0000


	//----- nvinfo : EIATTR_EXIT_INSTR_OFFSETS
	.align		4
        /*0038*/ 	.byte	0x04, 0x1c
        /*003a*/ 	.short	(.L_23750 - .L_23749)


	//   ....[0]....
.L_23749:
        /*003c*/ 	.word	0x00000060


	//   ....[1]....
        /*0040*/ 	.word	0x000059b0


	//----- nvinfo : EIATTR_CTAIDZ_USED
	.align		4
.L_23750:
        /*0044*/ 	.byte	0x01, 0x04
	.zero		2


	//----- nvinfo : EIATTR_MAX_THREADS
	.align		4
        /*0048*/ 	.byte	0x04, 0x05
        /*004a*/ 	.short	(.L_23752 - .L_23751)
.L_23751:
        /*004c*/ 	.word	0x00000100
        /*0050*/ 	.word	0x00000001
        /*0054*/ 	.word	0x00000001


	//----- nvinfo : EIATTR_CRS_STACK_SIZE
	.align		4
.L_23752:
        /*0058*/ 	.byte	0x04, 0x1e
        /*005a*/ 	.short	(.L_23754 - .L_23753)
.L_23753:
        /*005c*/ 	.word	0x00000000
.L_23754:


//--------------------- .nv.info._ZN7cutlass13device_kernelIN5flash19enable_sm80_to_sm89INS1_16FlashAttnBwdSm80INS1_25CollectiveMainloopBwdSm80ILi2ELi2EN4cute5tupleIJNS5_1CILi64EEENS7_ILi128EEES8_EEENS_10bfloat16_tEfNS_4arch4Sm80ELb0ELb0ELb1ELb0ELb1ELb0ELb0ELb0ELi2ELi2ELi4ELi2ELb1EEENS1_24CollectiveEpilogueBwdGQAISA_fSD_Li256ELb0ELb1EEENS1_19SingleTileSchedulerILb0ELb0ELb0ELi128EEEEEEEEEvNT_6ParamsE --------------------------
	.section	.nv.info._ZN7cutlass13device_kernelIN5flash19enable_sm80_to_sm89INS1_16FlashAttnBwdSm80INS1_25CollectiveMainloopBwdSm80ILi2ELi2EN4cute5tupleIJNS5_1CILi64EEENS7_ILi128EEES8_EEENS_10bfloat16_tEfNS_4arch4Sm80ELb0ELb0ELb1ELb0ELb1ELb0ELb0ELb0ELi2ELi2ELi4ELi2ELb1EEENS1_24CollectiveEpilogueBwdGQAISA_fSD_Li256ELb0ELb1EEENS1_19SingleTileSchedulerILb0ELb0ELb0ELi128EEEEEEEEEvNT_6ParamsE,"",@"SHT_CUDA_INFO"
	.sectionflags	@""
	.align	4


	//----- nvinfo : EIATTR_CUDA_API_VERSION
	.align		4
        /*0000*/ 	.byte	0x04, 0x37
        /*0002*/ 	.short	(.L_23756 - .L_23755)
.L_23755:
        /*0004*/ 	.word	0x00000082


	//----- nvinfo : EIATTR_SW2861232_WAR
	.align		4
.L_23756:
        /*0008*/ 	.byte	0x01, 0x35
	.zero		2


	//----- nvinfo : EIATTR_PARAM_CBANK
	.align		4
        /*000c*/ 	.byte	0x04, 0x0a
        /*000e*/ 	.short	(.L_23758 - .L_23757)
	.align		4
.L_23757:
        /*0010*/ 	.word	index@(.nv.constant0._ZN7cutlass13device_kernelIN5flash19enable_sm80_to_sm89INS1_16FlashAttnBwdSm80INS1_25CollectiveMainloopBwdSm80ILi2ELi2EN4cute5tupleIJNS5_1CILi64EEENS7_ILi128EEES8_EEENS_10bfloat16_tEfNS_4arch4Sm80ELb0ELb0ELb1ELb0ELb1ELb0ELb0ELb0ELi2ELi2ELi4ELi2ELb1EEENS1_24CollectiveEpilogueBwdGQAISA_fSD_Li256ELb0ELb1EEENS1_19SingleTileSchedulerILb0ELb0ELb0ELi128EEEEEEEEEvNT_6ParamsE)
        /*0014*/ 	.short	0x0160
        /*0016*/ 	.short	0x0278


	//----- nvinfo : EIATTR_CBANK_PARAM_SIZE
	.align		4
.L_23758:
        /*0018*/ 	.byte	0x03, 0x19
        /*001a*/ 	.short	0x0278


	//----- nvinfo : EIATTR_KPARAM_INFO
	.align		4
        /*001c*/ 	.byte	0x04, 0x17
        /*001e*/ 	.short	(.L_23760 - .L_23759)
.L_23759:
        /*0020*/ 	.word	0x00000000
        /*0024*/ 	.short	0x0000
        /*0026*/ 	.short	0x0000
        /*0028*/ 	.byte	0x00, 0xf0, 0xe1, 0x09


	//----- nvinfo : EIATTR_MAXREG_COUNT
	.align		4
.L_23760:
        /*002c*/ 	.byte	0x03, 0x1b
        /*002e*/ 	.short	0x00ff


	//----- nvinfo : EIATTR_NUM_BARRIERS
	.align		4
        /*0030*/ 	.byte	0x02, 0x4c
        /*0032*/ 	.byte	0x02
	.zero		1


	//----- nvinfo : EIATTR_MERCURY_ISA_VERSION
	.align		4
        /*0034*/ 	.byte	0x03, 0x5f
        /*0036*/ 	.short	0x0000


	//----- nvinfo : EIATTR_COOP_GROUP_MASK_REGIDS
	.align		4
        /*0038*/ 	.byte	0x04, 0x29
        /*003a*/ 	.short	(.L_23762 - .L_23761)


	//   ....[0]....
.L_23761:
        /*003c*/ 	.word	0xffffffff


	//   ....[1]....
        /*0040*/ 	.word	0xffffffff


	//   ....[2]....
        /*0044*/ 	.word	0xffffffff


	//   ....[3]....
        /*0048*/ 	.word	0xffffffff


	//   ....[4]....
        /*004c*/ 	.word	0xffffffff


	//   ....[5]....
        /*0050*/ 	.word	0xffffffff


	//   ....[6]....
        /*0054*/ 	.word	0xffffffff


	//   ....[7]....
        /*0058*/ 	.word	0xffffffff


	//----- nvinfo : EIATTR_COOP_GROUP_INSTR_OFFSETS
	.align		4
.L_23762:
        /*005c*/ 	.byte	0x04, 0x28
        /*005e*/ 	.short	(.L_23764 - .L_23763)


	//   ....[0]....
.L_23763:
        /*0060*/ 	.word	0x00005600


	//   ....[1]....
        /*0064*/ 	.word	0x00005630


	//   ....[2]....
        /*0068*/ 	.word	0x00005920


	//   ....[3]....
        /*006c*/ 	.word	0x00005930


	//   ....[4]....
        /*0070*/ 	.word	0x00005ac0


	//   ....[5]....
        /*0074*/ 	.word	0x00005b10


	//   ....[6]....
        /*0078*/ 	.word	0x00005dc0


	//   ....[7]....
        /*007c*/ 	.word	0x00005dd0


	//----- nvinfo : EIATTR_EXIT_INSTR_OFFSETS
	.align		4
.L_23764:
        /*0080*/ 	.byte	0x04, 0x1c
        /*0082*/ 	.short	(.L_23766 - .L_23765)


	//   ....[0]....
.L_23765:
        /*0084*/ 	.word	0x00000060


	//   ....[1]....
        /*0088*/ 	.word	0x00005de0


	//   ....[2]....
        /*008c*/ 	.word	0x00005e80


	//----- nvinfo : EIATTR_CTAIDZ_USED
	.align		4
.L_23766:
        /*0090*/ 	.byte	0x01, 0x04
	.zero		2


	//----- nvinfo : EIATTR_MAX_THREADS
	.align		4
        /*0094*/ 	.byte	0x04, 0x05
        /*0096*/ 	.short	(.L_23768 - .L_23767)
.L_23767:
        /*0098*/ 	.word	0x00000100
        /*009c*/ 	.word	0x00000001
        /*00a0*/ 	.word	0x00000001


	//----- nvinfo : EIATTR_CRS_STACK_SIZE
	.align		4
.L_23768:
        /*00a4*/ 	.byte	0x04, 0x1e
        /*00a6*/ 	.short	(.L_23770 - .L_23769)
.L_23769:
        /*00a8*/ 	.word	0x00000000
.L_23770:


//--------------------- .nv.info._ZN7cutlass13device_kernelIN5flash19enable_sm80_to_sm89INS1_16FlashAttnBwdSm80INS1_25CollectiveMainloopBwdSm80ILi2ELi2EN4cute5tupleIJNS5_1CILi64EEENS7_ILi128EEES8_EEENS_10bfloat16_tEfNS_4arch4Sm80ELb0ELb0ELb1ELb1ELb0ELb0ELb0ELb0ELi2ELi2ELi4ELi2ELb1EEENS1_21CollectiveEpilogueBwdISA_SB_SD_Li256ELb1ELb0ELi2EEENS1_19SingleTileSchedulerILb1ELb0ELb0ELi128EEEEEEEEEvNT_6ParamsE --------------------------
	.section	.nv.info._ZN7cutlass13device_kernelIN5flash19enable_sm80_to_sm89INS1_16FlashAttnBwdSm80INS1_25CollectiveMainloopBwdSm80ILi2ELi2EN4cute5tupleIJNS5_1CILi64EEENS7_ILi128EEES8_EEENS_10bfloat16_tEfNS_4arch4Sm80ELb0ELb0ELb1ELb1ELb0ELb0ELb0ELb0ELi2ELi2ELi4ELi2ELb1EEENS1_21CollectiveEpilogueBwdISA_SB_SD_Li256ELb1ELb0ELi2EEENS1_19SingleTileSchedulerILb1ELb0ELb0ELi128EEEEEEEEEvNT_6ParamsE,"",@"SHT_CUDA_INFO"
	.sectionflags	@""
	.align	4


	//----- nvinfo : EIATTR_CUDA_API_VERSION
	.align		4
        /*0000*/ 	.byte	0x04, 0x37
        /*0002*/ 	.short	(.L_23772 - .L_23771)
.L_23771:
        /*0004*/ 	.word	0x00000082


	//----- nvinfo : EIATTR_SW2861232_WAR
	.align		4
.L_23772:
        /*0008*/ 	.byte	0x01, 0x35
	.zero		2


	//----- nvinfo : EIATTR_PARAM_CBANK
	.align		4
        /*000c*/ 	.byte	0x04, 0x0a
        /*000e*/ 	.short	(.L_23774 - .L_23773)
	.align		4
.L_23773:
        /*0010*/ 	.word	index@(.nv.constant0._ZN7cutlass13device_kernelIN5flash19enable_sm80_to_sm89INS1_16FlashAttnBwdSm80INS1_25CollectiveMainloopBwdSm80ILi2ELi2EN4cute5tupleIJNS5_1CILi64EEENS7_ILi128EEES8_EEENS_10bfloat16_tEfNS_4arch4Sm80ELb0ELb0ELb1ELb1ELb0ELb0ELb0ELb0ELi2ELi2ELi4ELi2ELb1EEENS1_21CollectiveEpilogueBwdISA_SB_SD_Li256ELb1ELb0ELi2EEENS1_19SingleTileSchedulerILb1ELb0ELb0ELi128EEEEEEEEEvNT_6ParamsE)
        /*0014*/ 	.short	0x0160
        /*0016*/ 	.short	0x0270


	//----- nvinfo : EIATTR_CBANK_PARAM_SIZE
	.align		4
.L_23774:
        /*0018*/ 	.byte	0x03, 0x19
        /*001a*/ 	.short	0x0270


	//----- nvinfo : EIATTR_KPARAM_INFO
	.align		4
        /*001c*/ 	.byte	0x04, 0x17
        /*001e*/ 	.short	(.L_23776 - .L_23775)
.L_23775:
        /*0020*/ 	.word	0x00000000
        /*0024*/ 	.short	0x0000
        /*0026*/ 	.short	0x0000
        /*0028*/ 	.byte	0x00, 0xf0, 0xc1, 0x09


	//----- nvinfo : EIATTR_MAXREG_COUNT
	.align		4
.L_23776:
        /*002c*/ 	.byte	0x03, 0x1b
        /*002e*/ 	.short	0x00ff


	//----- nvinfo : EIATTR_NUM_BARRIERS
	.align		4
        /*0030*/ 	.byte	0x02, 0x4c
        /*0032*/ 	.byte	0x02
	.zero		1


	//----- nvinfo : EIATTR_MERCURY_ISA_VERSION
	.align		4
        /*0034*/ 	.byte	0x03, 0x5f
        /*0036*/ 	.short	0x0000


	//----- nvinfo : EIATTR_COOP_GROUP_MASK_REGIDS
	.align		4
        /*0038*/ 	.byte	0x04, 0x29
        /*003a*/ 	.short	(.L_23778 - .L_23777)


	//   ....[0]....
.L_23777:
        /*003c*/ 	.word	0xffffffff


	//----- nvinfo : EIATTR_COOP_GROUP_INSTR_OFFSETS
	.align		4
.L_23778:
        /*0040*/ 	.byte	0x04, 0x28
        /*0042*/ 	.short	(.L_23780 - .L_23779)


	//   ....[0]....
.L_23779:
        /*0044*/ 	.word	0x000000c0


	//----- nvinfo : EIATTR_EXIT_INSTR_OFFSETS
	.align		4
.L_23780:
        /*0048*/ 	.byte	0x04, 0x1c
        /*004a*/ 	.short	(.L_23782 - .L_23781)


	//   ....[0]....
.L_23781:
        /*004c*/ 	.word	0x00000330


	//   ....[1]....
        /*0050*/ 	.word	0x00006a80


	//   ....[2]....
        /*0054*/ 	.word	0x00006b40


	//   ....[3]....
        /*0058*/ 	.word	0x00007550


	//   ....[4]....
        /*005c*/ 	.word	0x00007600


	//----- nvinfo : EIATTR_CTAIDZ_USED
	.align		4
.L_23782:
        /*0060*/ 	.byte	0x01, 0x04
	.zero		2


	//----- nvinfo : EIATTR_MAX_THREADS
	.align		4
        /*0064*/ 	.byte	0x04, 0x05
        /*0066*/ 	.short	(.L_23784 - .L_23783)
.L_23783:
        /*0068*/ 	.word	0x00000100
        /*006c*/ 	.word	0x00000001
        /*0070*/ 	.word	0x00000001


	//----- nvinfo : EIATTR_CRS_STACK_SIZE
	.align		4
.L_23784:
        /*0074*/ 	.byte	0x04, 0x1e
        /*0076*/ 	.short	(.L_23786 - .L_23785)
.L_23785:
        /*0078*/ 	.word	0x00000000
.L_23786:


//--------------------- .nv.info._ZN7cutlass13device_kernelIN5flash19enable_sm80_to_sm89INS1_16FlashAttnBwdSm80INS1_25CollectiveMainloopBwdSm80ILi2ELi2EN4cute5tupleIJNS5_1CILi64EEENS7_ILi128EEES8_EEENS_10bfloat16_tEfNS_4arch4Sm80ELb0ELb0ELb1ELb1ELb1ELb0ELb0ELb0ELi2ELi2ELi4ELi2ELb1EEENS1_21CollectiveEpilogueBwdISA_SB_SD_Li256ELb1ELb0ELi2EEENS1_19SingleTileSchedulerILb1ELb0ELb0ELi128EEEEEEEEEvNT_6ParamsE --------------------------
	.section	.nv.info._ZN7cutlass13device_kernelIN5flash19enable_sm80_to_sm89INS1_16FlashAttnBwdSm80INS1_25CollectiveMainloopBwdSm80ILi2ELi2EN4cute5tupleIJNS5_1CILi64EEENS7_ILi128EEES8_EEENS_10bfloat16_tEfNS_4arch4Sm80ELb0ELb0ELb1ELb1ELb1ELb0ELb0ELb0ELi2ELi2ELi4ELi2ELb1EEENS1_21CollectiveEpilogueBwdISA_SB_SD_Li256ELb1ELb0ELi2EEENS1_19SingleTileSchedulerILb1ELb0ELb0ELi128EEEEEEEEEvNT_6ParamsE,"",@"SHT_CUDA_INFO"
	.sectionflags	@""
	.align	4


	//----- nvinfo : EIATTR_CUDA_API_VERSION
	.align		4
        /*0000*/ 	.byte	0x04, 0x37
        /*0002*/ 	.short	(.L_23788 - .L_23787)
.L_23787:
        /*0004*/ 	.word	0x00000082


	//----- nvinfo : EIATTR_SW2861232_WAR
	.align		4
.L_23788:
        /*0008*/ 	.byte	0x01, 0x35
	.zero		2


	//----- nvinfo : EIATTR_PARAM_CBANK
	.align		4
        /*000c*/ 	.byte	0x04, 0x0a
        /*000e*/ 	.short	(.L_23790 - .L_23789)
	.align		4
.L_23789:
        /*0010*/ 	.word	index@(.nv.constant0._ZN7cutlass13device_kernelIN5flash19enable_sm80_to_sm89INS1_16FlashAttnBwdSm80INS1_25CollectiveMainloopBwdSm80ILi2ELi2EN4cute5tupleIJNS5_1CILi64EEENS7_ILi128EEES8_EEENS_10bfloat16_tEfNS_4arch4Sm80ELb0ELb0ELb1ELb1ELb1ELb0ELb0ELb0ELi2ELi2ELi4ELi2ELb1EEENS1_21CollectiveEpilogueBwdISA_SB_SD_Li256ELb1ELb0ELi2EEENS1_19SingleTileSchedulerILb1ELb0ELb0ELi128EEEEEEEEEvNT_6ParamsE)
        /*0014*/ 	.short	0x0160
        /*0016*/ 	.short	0x0270


	//----- nvinfo : EIATTR_CBANK_PARAM_SIZE
	.align		4
.L_23790:
        /*0018*/ 	.byte	0x03, 0x19
        /*001a*/ 	.short	0x0270


	//----- nvinfo : EIATTR_KPARAM_INFO
	.align		4
        /*001c*/ 	.byte	0x04, 0x17
        /*001e*/ 	.short	(.L_23792 - .L_23791)
.L_23791:
        /*0020*/ 	.word	0x00000000
        /*0024*/ 	.short	0x0000
        /*0026*/ 	.short	0x0000
        /*0028*/ 	.byte	0x00, 0xf0, 0xc1, 0x09


	//----- nvinfo : EIATTR_MAXREG_COUNT
	.align		4
.L_23792:
        /*002c*/ 	.byte	0x03, 0x1b
        /*002e*/ 	.short	0x00ff


	//----- nvinfo : EIATTR_NUM_BARRIERS
	.align		4
        /*0030*/ 	.byte	0x02, 0x4c
        /*0032*/ 	.byte	0x02
	.zero		1


	//----- nvinfo : EIATTR_MERCURY_ISA_VERSION
	.align		4
        /*0034*/ 	.byte	0x03, 0x5f
        /*0036*/ 	.short	0x0000


	//----- nvinfo : EIATTR_COOP_GROUP_MASK_REGIDS
	.align		4
        /*0038*/ 	.byte	0x04, 0x29
        /*003a*/ 	.short	(.L_23794 - .L_23793)


	//   ....[0]....
.L_23793:
        /*003c*/ 	.word	0xffffffff


	//----- nvinfo : EIATTR_COOP_GROUP_INSTR_OFFSETS
	.align		4
.L_23794:
        /*0040*/ 	.byte	0x04, 0x28
        /*0042*/ 	.short	(.L_23796 - .L_23795)


	//   ....[0]....
.L_23795:
        /*0044*/ 	.word	0x000000c0


	//----- nvinfo : EIATTR_EXIT_INSTR_OFFSETS
	.align		4
.L_23796:
        /*0048*/ 	.byte	0x04, 0x1c
        /*004a*/ 	.short	(.L_23798 - .L_23797)


	//   ....[0]....
.L_23797:
        /*004c*/ 	.word	0x00000330


	//   ....[1]....
        /*0050*/ 	.word	0x00006a80


	//   ....[2]....
        /*0054*/ 	.word	0x00006b40


	//   ....[3]....
        /*0058*/ 	.word	0x00007550


	//   ....[4]....
        /*005c*/ 	.word	0x00007600


	//----- nvinfo : EIATTR_CTAIDZ_USED
	.align		4
.L_23798:
        /*0060*/ 	.byte	0x01, 0x04
	.zero		2


	//----- nvinfo : EIATTR_MAX_THREADS
	.align		4
        /*0064*/ 	.byte	0x04, 0x05
        /*0066*/ 	.short	(.L_23800 - .L_23799)
.L_23799:
        /*0068*/ 	.word	0x00000100
        /*006c*/ 	.word	0x00000001
        /*0070*/ 	.word	0x00000001


	//----- nvinfo : EIATTR_CRS_STACK_SIZE
	.align		4
.L_23800:
        /*0074*/ 	.byte	0x04, 0x1e
        /*0076*/ 	.short	(.L_23802 - .L_23801)
.L_23801:
        /*0078*/ 	.word	0x00000000
.L_23802:


//--------------------- .nv.info._ZN7cutlass13device_kernelIN5flash19enable_sm80_to_sm89INS1_16FlashAttnBwdSm80INS1_25CollectiveMainloopBwdSm80ILi2ELi2EN4cute5tupleIJNS5_1CILi64EEENS7_ILi128EEES8_EEENS_10bfloat16_tEfNS_4arch4Sm80ELb0ELb0ELb1ELb1ELb0ELb0ELb0ELb0ELi2ELi2ELi4ELi2ELb1EEENS1_24CollectiveEpilogueBwdGQAISA_fSD_Li256ELb1ELb0EEENS1_19SingleTileSchedulerILb1ELb0ELb0ELi128EEEEEEEEEvNT_6ParamsE --------------------------
	.section	.nv.info._ZN7cutlass13device_kernelIN5flash19enable_sm80_to_sm89INS1_16FlashAttnBwdSm80INS1_25CollectiveMainloopBwdSm80ILi2ELi2EN4cute5tupleIJNS5_1CILi64EEENS7_ILi128EEES8_EEENS_10bfloat16_tEfNS_4arch4Sm80ELb0ELb0ELb1ELb1ELb0ELb0ELb0ELb0ELi2ELi2ELi4ELi2ELb1EEENS1_24CollectiveEpilogueBwdGQAISA_fSD_Li256ELb1ELb0EEENS1_19SingleTileSchedulerILb1ELb0ELb0ELi128EEEEEEEEEvNT_6ParamsE,"",@"SHT_CUDA_INFO"
	.sectionflags	@""
	.align	4


	//----- nvinfo : EIATTR_CUDA_API_VERSION
	.align		4
        /*0000*/ 	.byte	0x04, 0x37
        /*0002*/ 	.short	(.L_23804 - .L_23803)
.L_23803:
        /*0004*/ 	.word	0x00000082


	//----- nvinfo : EIATTR_SW2861232_WAR
	.align		4
.L_23804:
        /*0008*/ 	.byte	0x01, 0x35
	.zero		2


	//----- nvinfo : EIATTR_PARAM_CBANK
	.align		4
        /*000c*/ 	.byte	0x04, 0x0a
        /*000e*/ 	.short	(.L_23806 - .L_23805)
	.align		4
.L_23805:
        /*0010*/ 	.word	index@(.nv.constant0._ZN7cutlass13device_kernelIN5flash19enable_sm80_to_sm89INS1_16FlashAttnBwdSm80INS1_25CollectiveMainloopBwdSm80ILi2ELi2EN4cute5tupleIJNS5_1CILi64EEENS7_ILi128EEES8_EEENS_10bfloat16_tEfNS_4arch4Sm80ELb0ELb0ELb1ELb1ELb0ELb0ELb0ELb0ELi2ELi2ELi4ELi2ELb1EEENS1_24CollectiveEpilogueBwdGQAISA_fSD_Li256ELb1ELb0EEENS1_19SingleTileSchedulerILb1ELb0ELb0ELi128EEEEEEEEEvNT_6ParamsE)
        /*0014*/ 	.short	0x0160
        /*0016*/ 	.short	0x0278


	//----- nvinfo : EIATTR_CBANK_PARAM_SIZE
	.align		4
.L_23806:
        /*0018*/ 	.byte	0x03, 0x19
        /*001a*/ 	.short	0x0278


	//----- nvinfo : EIATTR_KPARAM_INFO
	.align		4
        /*001c*/ 	.byte	0x04, 0x17
        /*001e*/ 	.short	(.L_23808 - .L_23807)
.L_23807:
        /*0020*/ 	.word	0x00000000
        /*0024*/ 	.short	0x0000
        /*0026*/ 	.short	0x0000
        /*0028*/ 	.byte	0x00, 0xf0, 0xe1, 0x09


	//----- nvinfo : EIATTR_MAXREG_COUNT
	.align		4
.L_23808:
        /*002c*/ 	.byte	0x03, 0x1b
        /*002e*/ 	.short	0x00ff


	//----- nvinfo : EIATTR_NUM_BARRIERS
	.align		4
        /*0030*/ 	.byte	0x02, 0x4c
        /*0032*/ 	.byte	0x02
	.zero		1


	//----- nvinfo : EIATTR_MERCURY_ISA_VERSION
	.align		4
        /*0034*/ 	.byte	0x03, 0x5f
        /*0036*/ 	.short	0x0000


	//----- nvinfo : EIATTR_COOP_GROUP_MASK_REGIDS
	.align		4
        /*0038*/ 	.byte	0x04, 0x29
        /*003a*/ 	.short	(.L_23810 - .L_23809)


	//   ....[0]....
.L_23809:
        /*003c*/ 	.word	0xffffffff


	//----- nvinfo : EIATTR_COOP_GROUP_INSTR_OFFSETS
	.align		4
.L_23810:
        /*0040*/ 	.byte	0x04, 0x28
        /*0042*/ 	.short	(.L_23812 - .L_23811)


	//   ....[0]....
.L_23811:
        /*0044*/ 	.word	0x000000c0


	//----- nvinfo : EIATTR_EXIT_INSTR_OFFSETS
	.align		4
.L_23812:
        /*0048*/ 	.byte	0x04, 0x1c
        /*004a*/ 	.short	(.L_23814 - .L_23813)


	//   ....[0]....
.L_23813:
        /*004c*/ 	.word	0x00000330


	//   ....[1]....
        /*0050*/ 	.word	0x00005940


	//   ....[2]....
        /*0054*/ 	.word	0x00006060


	//----- nvinfo : EIATTR_CTAIDZ_USED
	.align		4
.L_23814:
        /*0058*/ 	.byte	0x01, 0x04
	.zero		2


	//----- nvinfo : EIATTR_MAX_THREADS
	.align		4
        /*005c*/ 	.byte	0x04, 0x05
        /*005e*/ 	.short	(.L_23816 - .L_23815)
.L_23815:
        /*0060*/ 	.word	0x00000100
        /*0064*/ 	.word	0x00000001
        /*0068*/ 	.word	0x00000001


	//----- nvinfo : EIATTR_CRS_STACK_SIZE
	.align		4
.L_23816:
        /*006c*/ 	.byte	0x04, 0x1e
        /*006e*/ 	.short	(.L_23818 - .L_23817)
.L_23817:
        /*0070*/ 	.word	0x00000000
.L_23818:


//--------------------- .nv.info._ZN7cutlass13device_kernelIN5flash19enable_sm80_to_sm89INS1_16FlashAttnBwdSm80INS1_25CollectiveMainloopBwdSm80ILi2ELi2EN4cute5tupleIJNS5_1CILi64EEENS7_ILi128EEES8_EEENS_10bfloat16_tEfNS_4arch4Sm80ELb0ELb0ELb1ELb1ELb1ELb0ELb0ELb0ELi2ELi2ELi4ELi2ELb1EEENS1_24CollectiveEpilogueBwdGQAISA_fSD_Li256ELb1ELb1EEENS1_19SingleTileSchedulerILb1ELb0ELb0ELi128EEEEEEEEEvNT_6ParamsE --------------------------
	.section	.nv.info._ZN7cutlass13device_kernelIN5flash19enable_sm80_to_sm89INS1_16FlashAttnBwdSm80INS1_25CollectiveMainloopBwdSm80ILi2ELi2EN4cute5tupleIJNS5_1CILi64EEENS7_ILi128EEES8_EEENS_10bfloat16_tEfNS_4arch4Sm80ELb0ELb0ELb1ELb1ELb1ELb0ELb0ELb0ELi2ELi2ELi4ELi2ELb1EEENS1_24CollectiveEpilogueBwdGQAISA_fSD_Li256ELb1ELb1EEENS1_19SingleTileSchedulerILb1ELb0ELb0ELi128EEEEEEEEEvNT_6ParamsE,"",@"SHT_CUDA_INFO"
	.sectionflags	@""
	.align	4


	//----- nvinfo : EIATTR_CUDA_API_VERSION
	.align		4
        /*0000*/ 	.byte	0x04, 0x37
        /*0002*/ 	.short	(.L_23820 - .L_23819)
.L_23819:
        /*0004*/ 	.word	0x00000082


	//----- nvinfo : EIATTR_SW2861232_WAR
	.align		4
.L_23820:
        /*0008*/ 	.byte	0x01, 0x35
	.zero		2


	//----- nvinfo : EIATTR_PARAM_CBANK
	.align		4
        /*000c*/ 	.byte	0x04, 0x0a
        /*000e*/ 	.short	(.L_23822 - .L_23821)
	.align		4
.L_23821:
        /*0010*/ 	.word	index@(.nv.constant0._ZN7cutlass13device_kernelIN5flash19enable_sm80_to_sm89INS1_16FlashAttnBwdSm80INS1_25CollectiveMainloopBwdSm80ILi2ELi2EN4cute5tupleIJNS5_1CILi64EEENS7_ILi128EEES8_EEENS_10bfloat16_tEfNS_4arch4Sm80ELb0ELb0ELb1ELb1ELb1ELb0ELb0ELb0ELi2ELi2ELi4ELi2ELb1EEENS1_24CollectiveEpilogueBwdGQAISA_fSD_Li256ELb1ELb1EEENS1_19SingleTileSchedulerILb1ELb0ELb0ELi128EEEEEEEEEvNT_6ParamsE)
        /*0014*/ 	.short	0x0160
        /*0016*/ 	.short	0x0278


	//----- nvinfo : EIATTR_CBANK_PARAM_SIZE
	.align		4
.L_23822:
        /*0018*/ 	.byte	0x03, 0x19
        /*001a*/ 	.short	0x0278


	//----- nvinfo : EIATTR_KPARAM_INFO
	.align		4
        /*001c*/ 	.byte	0x04, 0x17
        /*001e*/ 	.short	(.L_23824 - .L_23823)
.L_23823:
        /*0020*/ 	.word	0x00000000
        /*0024*/ 	.short	0x0000
        /*0026*/ 	.short	0x0000
        /*0028*/ 	.byte	0x00, 0xf0, 0xe1, 0x09


	//----- nvinfo : EIATTR_MAXREG_COUNT
	.align		4
.L_23824:
        /*002c*/ 	.byte	0x03, 0x1b
        /*002e*/ 	.short	0x00ff


	//----- nvinfo : EIATTR_NUM_BARRIERS
	.align		4
        /*0030*/ 	.byte	0x02, 0x4c
        /*0032*/ 	.byte	0x02
	.zero		1


	//----- nvinfo : EIATTR_MERCURY_ISA_VERSION
	.align		4
        /*0034*/ 	.byte	0x03, 0x5f
        /*0036*/ 	.short	0x0000


	//----- nvinfo : EIATTR_COOP_GROUP_MASK_REGIDS
	.align		4
        /*0038*/ 	.byte	0x04, 0x29
        /*003a*/ 	.short	(.L_23826 - .L_23825)


	//   ....[0]....
.L_23825:
        /*003c*/ 	.word	0xffffffff


	//   ....[1]....
        /*0040*/ 	.word	0xffffffff


	//   ....[2]....
        /*0044*/ 	.word	0xffffffff


	//   ....[3]....
        /*0048*/ 	.word	0xffffffff


	//   ....[4]....
        /*004c*/ 	.word	0xffffffff


	//   ....[5]....
        /*0050*/ 	.word	0xffffffff


	//   ....[6]....
        /*0054*/ 	.word	0xffffffff


	//   ....[7]....
        /*0058*/ 	.word	0xffffffff


	//   ....[8]....
        /*005c*/ 	.word	0xffffffff


	//----- nvinfo : EIATTR_COOP_GROUP_INSTR_OFFSETS
	.align		4
.L_23826:
        /*0060*/ 	.byte	0x04, 0x28
        /*0062*/ 	.short	(.L_23828 - .L_23827)


	//   ....[0]....
.L_23827:
        /*0064*/ 	.word	0x000000c0


	//   ....[1]....
        /*0068*/ 	.word	0x00005c90


	//   ....[2]....
        /*006c*/ 	.word	0x00005cc0


	//   ....[3]....
        /*0070*/ 	.word	0x00005fc0


	//   ....[4]....
        /*0074*/ 	.word	0x00005fd0


	//   ....[5]....
        /*0078*/ 	.word	0x00006160


	//   ....[6]....
        /*007c*/ 	.word	0x000061b0


	//   ....[7]....
        /*0080*/ 	.word	0x00006460


	//   ....[8]....
        /*0084*/ 	.word	0x00006470


	//----- nvinfo : EIATTR_EXIT_INSTR_OFFSETS
	.align		4
.L_23828:
        /*0088*/ 	.byte	0x04, 0x1c
        /*008a*/ 	.short	(.L_23830 - .L_23829)


	//   ....[0]....
.L_23829:
        /*008c*/ 	.word	0x00000330


	//   ....[1]....
        /*0090*/ 	.word	0x00005940


	//   ....[2]....
        /*0094*/ 	.word	0x00006480


	//   ....[3]....
        /*0098*/ 	.word	0x00006520


	//----- nvinfo : EIATTR_CTAIDZ_USED
	.align		4
.L_23830:
        /*009c*/ 	.byte	0x01, 0x04
	.zero		2


	//----- nvinfo : EIATTR_MAX_THREADS
	.align		4
        /*00a0*/ 	.byte	0x04, 0x05
        /*00a2*/ 	.short	(.L_23832 - .L_23831)
.L_23831:
        /*00a4*/ 	.word	0x00000100
        /*00a8*/ 	.word	0x00000001
        /*00ac*/ 	.word	0x00000001


	//----- nvinfo : EIATTR_CRS_STACK_SIZE
	.align		4
.L_23832:
        /*00b0*/ 	.byte	0x04, 0x1e
        /*00b2*/ 	.short	(.L_23834 - .L_23833)
.L_23833:
        /*00b4*/ 	.word	0x00000000
.L_23834:


//--------------------- .nv.info._ZN7cutlass13device_kernelIN5flash19enable_sm80_to_sm89INS1_16FlashAttnBwdSm80INS1_25CollectiveMainloopBwdSm80ILi2ELi2EN4cute5tupleIJNS5_1CILi64EEENS7_ILi128EEES8_EEENS_10bfloat16_tEfNS_4arch4Sm80ELb0ELb1ELb1ELb0ELb0ELb0ELb0ELb0ELi2ELi2ELi4ELi2ELb1EEENS1_21CollectiveEpilogueBwdISA_SB_SD_Li256ELb0ELb0ELi2EEENS1_19SingleTileSchedulerILb0ELb0ELb0ELi128EEEEEEEEEvNT_6ParamsE --------------------------
	.section	.nv.info._ZN7cutlass13device_kernelIN5flash19enable_sm80_to_sm89INS1_16FlashAttnBwdSm80INS1_25CollectiveMainloopBwdSm80ILi2ELi2EN4cute5tupleIJNS5_1CILi64EEENS7_ILi128EEES8_EEENS_10bfloat16_tEfNS_4arch4Sm80ELb0ELb1ELb1ELb0ELb0ELb0ELb0ELb0ELi2ELi2ELi4ELi2ELb1EEENS1_21CollectiveEpilogueBwdISA_SB_SD_Li256ELb0ELb0ELi2EEENS1_19SingleTileSchedulerILb0ELb0ELb0ELi128EEEEEEEEEvNT_6ParamsE,"",@"SHT_CUDA_INFO"
	.sectionflags	@""
	.align	4


	//----- nvinfo : EIATTR_CUDA_API_VERSION
	.align		4
        /*0000*/ 	.byte	0x04, 0x37
        /*0002*/ 	.short	(.L_23836 - .L_23835)
.L_23835:
        /*0004*/ 	.word	0x00000082


	//----- nvinfo : EIATTR_SW2861232_WAR
	.align		4
.L_23836:
        /*0008*/ 	.byte	0x01, 0x35
	.zero		2


	//----- nvinfo : EIATTR_PARAM_CBANK
	.align		4
        /*000c*/ 	.byte	0x04, 0x0a
        /*000e*/ 	.short	(.L_23838 - .L_23837)
	.align		4
.L_23837:
        /*0010*/ 	.word	index@(.nv.constant0._ZN7cutlass13device_kernelIN5flash19enable_sm80_to_sm89INS1_16FlashAttnBwdSm80INS1_25CollectiveMainloopBwdSm80ILi2ELi2EN4cute5tupleIJNS5_1CILi64EEENS7_ILi128EEES8_EEENS_10bfloat16_tEfNS_4arch4Sm80ELb0ELb1ELb1ELb0ELb0ELb0ELb0ELb0ELi2ELi2ELi4ELi2ELb1EEENS1_21CollectiveEpilogueBwdISA_SB_SD_Li256ELb0ELb0ELi2EEENS1_19SingleTileSchedulerILb0ELb0ELb0ELi128EEEEEEEEEvNT_6ParamsE)
        /*0014*/ 	.short	0x0160
        /*0016*/ 	.short	0x0270


	//----- nvinfo : EIATTR_CBANK_PARAM_SIZE
	.align		4
.L_23838:
        /*0018*/ 	.byte	0x03, 0x19
        /*001a*/ 	.short	0x0270


	//----- nvinfo : EIATTR_KPARAM_INFO
	.align		4
        /*001c*/ 	.byte	0x04, 0x17
        /*001e*/ 	.short	(.L_23840 - .L_23839)
.L_23839:
        /*0020*/ 	.word	0x00000000
        /*0024*/ 	.short	0x0000
        /*0026*/ 	.short	0x0000
        /*0028*/ 	.byte	0x00, 0xf0, 0xc1, 0x09


	//----- nvinfo : EIATTR_MAXREG_COUNT
	.align		4
.L_23840:
        /*002c*/ 	.byte	0x03, 0x1b
        /*002e*/ 	.short	0x00ff


	//----- nvinfo : EIATTR_NUM_BARRIERS
	.align		4
        /*0030*/ 	.byte	0x02, 0x4c
        /*0032*/ 	.byte	0x02
	.zero		1


	//----- nvinfo : EIATTR_MERCURY_ISA_VERSION
	.align		4
        /*0034*/ 	.byte	0x03, 0x5f
        /*0036*/ 	.short	0x0000


	//----- nvinfo : EIATTR_EXIT_INSTR_OFFSETS
	.align		4
        /*0038*/ 	.byte	0x04, 0x1c
        /*003a*/ 	.short	(.L_23842 - .L_23841)


	//   ....[0]....
.L_23841:
        /*003c*/ 	.word	0x00000100


	//   ....[1]....
        /*0040*/ 	.word	0x00007420


	//   ....[2]....
        /*0044*/ 	.word	0x000074e0


	//   ....[3]....
        /*0048*/ 	.word	0x00007da0


	//   ....[4]....
        /*004c*/ 	.word	0x00007e60


	//----- nvinfo : EIATTR_CTAIDZ_USED
	.align		4
.L_23842:
        /*0050*/ 	.byte	0x01, 0x04
	.zero		2


	//----- nvinfo : EIATTR_MAX_THREADS
	.align		4
        /*0054*/ 	.byte	0x04, 0x05
        /*0056*/ 	.short	(.L_23844 - .L_23843)
.L_23843:
        /*0058*/ 	.word	0x00000100
        /*005c*/ 	.word	0x00000001
        /*0060*/ 	.word	0x00000001


	//----- nvinfo : EIATTR_CRS_STACK_SIZE
	.align		4
.L_23844:
        /*0064*/ 	.byte	0x04, 0x1e
        /*0066*/ 	.short	(.L_23846 - .L_23845)
.L_23845:
        /*0068*/ 	.word	0x00000000
.L_23846:


//--------------------- .nv.info._ZN7cutlass13device_kernelIN5flash19enable_sm80_to_sm89INS1_16FlashAttnBwdSm80INS1_25CollectiveMainloopBwdSm80ILi2ELi2EN4cute5tupleIJNS5_1CILi64EEENS7_ILi128EEES8_EEENS_10bfloat16_tEfNS_4arch4Sm80ELb0ELb1ELb1ELb0ELb1ELb0ELb0ELb0ELi2ELi2ELi4ELi2ELb1EEENS1_21CollectiveEpilogueBwdISA_SB_SD_Li256ELb0ELb0ELi2EEENS1_19SingleTileSchedulerILb0ELb0ELb0ELi128EEEEEEEEEvNT_6ParamsE --------------------------
	.section	.nv.info._ZN7cutlass13device_kernelIN5flash19enable_sm80_to_sm89INS1_16FlashAttnBwdSm80INS1_25CollectiveMainloopBwdSm80ILi2ELi2EN4cute5tupleIJNS5_1CILi64EEENS7_ILi128EEES8_EEENS_10bfloat16_tEfNS_4arch4Sm80ELb0ELb1ELb1ELb0ELb1ELb0ELb0ELb0ELi2ELi2ELi4ELi2ELb1EEENS1_21CollectiveEpilogueBwdISA_SB_SD_Li256ELb0ELb0ELi2EEENS1_19SingleTileSchedulerILb0ELb0ELb0ELi128EEEEEEEEEvNT_6ParamsE,"",@"SHT_CUDA_INFO"
	.sectionflags	@""
	.align	4


	//----- nvinfo : EIATTR_CUDA_API_VERSION
	.align		4
        /*0000*/ 	.byte	0x04, 0x37
        /*0002*/ 	.short	(.L_23848 - .L_23847)
.L_23847:
        /*0004*/ 	.word	0x00000082


	//----- nvinfo : EIATTR_SW2861232_WAR
	.align		4
.L_23848:
        /*0008*/ 	.byte	0x01, 0x35
	.zero		2


	//----- nvinfo : EIATTR_PARAM_CBANK
	.align		4
        /*000c*/ 	.byte	0x04, 0x0a
        /*000e*/ 	.short	(.L_23850 - .L_23849)
	.align		4
.L_23849:
        /*0010*/ 	.word	index@(.nv.constant0._ZN7cutlass13device_kernelIN5flash19enable_sm80_to_sm89INS1_16FlashAttnBwdSm80INS1_25CollectiveMainloopBwdSm80ILi2ELi2EN4cute5tupleIJNS5_1CILi64EEENS7_ILi128EEES8_EEENS_10bfloat16_tEfNS_4arch4Sm80ELb0ELb1ELb1ELb0ELb1ELb0ELb0ELb0ELi2ELi2ELi4ELi2ELb1EEENS1_21CollectiveEpilogueBwdISA_SB_SD_Li256ELb0ELb0ELi2EEENS1_19SingleTileSchedulerILb0ELb0ELb0ELi128EEEEEEEEEvNT_6ParamsE)
        /*0014*/ 	.short	0x0160
        /*0016*/ 	.short	0x0270


	//----- nvinfo : EIATTR_CBANK_PARAM_SIZE
	.align		4
.L_23850:
        /*0018*/ 	.byte	0x03, 0x19
        /*001a*/ 	.short	0x0270


	//----- nvinfo : EIATTR_KPARAM_INFO
	.align		4
        /*001c*/ 	.byte	0x04, 0x17
        /*001e*/ 	.short	(.L_23852 - .L_23851)
.L_23851:
        /*0020*/ 	.word	0x00000000
        /*0024*/ 	.short	0x0000
        /*0026*/ 	.short	0x0000
        /*0028*/ 	.byte	0x00, 0xf0, 0xc1, 0x09


	//----- nvinfo : EIATTR_MAXREG_COUNT
	.align		4
.L_23852:
        /*002c*/ 	.byte	0x03, 0x1b
        /*002e*/ 	.short	0x00ff


	//----- nvinfo : EIATTR_NUM_BARRIERS
	.align		4
        /*0030*/ 	.byte	0x02, 0x4c
        /*0032*/ 	.byte	0x02
	.zero		1


	//----- nvinfo : EIATTR_MERCURY_ISA_VERSION
	.align		4
        /*0034*/ 	.byte	0x03, 0x5f
        /*0036*/ 	.short	0x0000


	//----- nvinfo : EIATTR_EXIT_INSTR_OFFSETS
	.align		4
        /*0038*/ 	.byte	0x04, 0x1c
        /*003a*/ 	.short	(.L_23854 - .L_23853)


	//   ....[0]....
.L_23853:
        /*003c*/ 	.word	0x00000100


	//   ....[1]....
        /*0040*/ 	.word	0x00007420


	//   ....[2]....
        /*0044*/ 	.word	0x000074e0


	//   ....[3]....
        /*0048*/ 	.word	0x00007da0


	//   ....[4]....
        /*004c*/ 	.word	0x00007e60


	//----- nvinfo : EIATTR_CTAIDZ_USED
	.align		4
.L_23854:
        /*0050*/ 	.byte	0x01, 0x04
	.zero		2


	//----- nvinfo : EIATTR_MAX_THREADS
	.align		4
        /*0054*/ 	.byte	0x04, 0x05
        /*0056*/ 	.short	(.L_23856 - .L_23855)
.L_23855:
        /*0058*/ 	.word	0x00000100
        /*005c*/ 	.word	0x00000001
        /*0060*/ 	.word	0x00000001


	//----- nvinfo : EIATTR_CRS_STACK_SIZE
	.align		4
.L_23856:
        /*0064*/ 	.byte	0x04, 0x1e
        /*0066*/ 	.short	(.L_23858 - .L_23857)
.L_23857:
        /*0068*/ 	.word	0x00000000
.L_23858:


//--------------------- .nv.info._ZN7cutlass13device_kernelIN5flash19enable_sm80_to_sm89INS1_16FlashAttnBwdSm80INS1_25CollectiveMainloopBwdSm80ILi2ELi2EN4cute5tupleIJNS5_1CILi64EEENS7_ILi128EEES8_EEENS_10bfloat16_tEfNS_4arch4Sm80ELb0ELb1ELb1ELb0ELb0ELb0ELb0ELb0ELi2ELi2ELi4ELi2ELb1EEENS1_24CollectiveEpilogueBwdGQAISA_fSD_Li256ELb0ELb0EEENS1_19SingleTileSchedulerILb0ELb0ELb0ELi128EEEEEEEEEvNT_6ParamsE --------------------------
	.section	.nv.info._ZN7cutlass13device_kernelIN5flash19enable_sm80_to_sm89INS1_16FlashAttnBwdSm80INS1_25CollectiveMainloopBwdSm80ILi2ELi2EN4cute5tupleIJNS5_1CILi64EEENS7_ILi128EEES8_EEENS_10bfloat16_tEfNS_4arch4Sm80ELb0ELb1ELb1ELb0ELb0ELb0ELb0ELb0ELi2ELi2ELi4ELi2ELb1EEENS1_24CollectiveEpilogueBwdGQAISA_fSD_Li256ELb0ELb0EEENS1_19SingleTileSchedulerILb0ELb0ELb0ELi128EEEEEEEEEvNT_6ParamsE,"",@"SHT_CUDA_INFO"
	.sectionflags	@""
	.align	4


	//----- nvinfo : EIATTR_CUDA_API_VERSION
	.align		4
        /*0000*/ 	.byte	0x04, 0x37
        /*0002*/ 	.short	(.L_23860 - .L_23859)
.L_23859:
        /*0004*/ 	.word	0x00000082


	//----- nvinfo : EIATTR_SW2861232_WAR
	.align		4
.L_23860:
        /*0008*/ 	.byte	0x01, 0x35
	.zero		2


	//----- nvinfo : EIATTR_PARAM_CBANK
	.align		4
        /*000c*/ 	.byte	0x04, 0x0a
        /*000e*/ 	.short	(.L_23862 - .L_23861)
	.align		4
.L_23861:
        /*0010*/ 	.word	index@(.nv.constant0._ZN7cutlass13device_kernelIN5flash19enable_sm80_to_sm89INS1_16FlashAttnBwdSm80INS1_25CollectiveMainloopBwdSm80ILi2ELi2EN4cute5tupleIJNS5_1CILi64EEENS7_ILi128EEES8_EEENS_10bfloat16_tEfNS_4arch4Sm80ELb0ELb1ELb1ELb0ELb0ELb0ELb0ELb0ELi2ELi2ELi4ELi2ELb1EEENS1_24CollectiveEpilogueBwdGQAISA_fSD_Li256ELb0ELb0EEENS1_19SingleTileSchedulerILb0ELb0ELb0ELi128EEEEEEEEEvNT_6ParamsE)
        /*0014*/ 	.short	0x0160
        /*0016*/ 	.short	0x0278


	//----- nvinfo : EIATTR_CBANK_PARAM_SIZE
	.align		4
.L_23862:
        /*0018*/ 	.byte	0x03, 0x19
        /*001a*/ 	.short	0x0278


	//----- nvinfo : EIATTR_KPARAM_INFO
	.align		4
        /*001c*/ 	.byte	0x04, 0x17
        /*001e*/ 	.short	(.L_23864 - .L_23863)
.L_23863:
        /*0020*/ 	.word	0x00000000
        /*0024*/ 	.short	0x0000
        /*0026*/ 	.short	0x0000
        /*0028*/ 	.byte	0x00, 0xf0, 0xe1, 0x09


	//----- nvinfo : EIATTR_MAXREG_COUNT
	.align		4
.L_23864:
        /*002c*/ 	.byte	0x03, 0x1b
        /*002e*/ 	.short	0x00ff


	//----- nvinfo : EIATTR_NUM_BARRIERS
	.align		4
        /*0030*/ 	.byte	0x02, 0x4c
        /*0032*/ 	.byte	0x02
	.zero		1


	//----- nvinfo : EIATTR_MERCURY_ISA_VERSION
	.align		4
        /*0034*/ 	.byte	0x03, 0x5f
        /*0036*/ 	.short	0x0000


	//----- nvinfo : EIATTR_EXIT_INSTR_OFFSETS
	.align		4
        /*0038*/ 	.byte	0x04, 0x1c
        /*003a*/ 	.short	(.L_23866 - .L_23865)


	//   ....[0]....
.L_23865:
        /*003c*/ 	.word	0x00000100


	//   ....[1]....
        /*0040*/ 	.word	0x000063c0


	//   ....[2]....
        /*0044*/ 	.word	0x00006a40


	//----- nvinfo : EIATTR_CTAIDZ_USED
	.align		4
.L_23866:
        /*0048*/ 	.byte	0x01, 0x04
	.zero		2


	//----- nvinfo : EIATTR_MAX_THREADS
	.align		4
        /*004c*/ 	.byte	0x04, 0x05
        /*004e*/ 	.short	(.L_23868 - .L_23867)
.L_23867:
        /*0050*/ 	.word	0x00000100
        /*0054*/ 	.word	0x00000001
        /*0058*/ 	.word	0x00000001


	//----- nvinfo : EIATTR_CRS_STACK_SIZE
	.align		4
.L_23868:
        /*005c*/ 	.byte	0x04, 0x1e
        /*005e*/ 	.short	(.L_23870 - .L_23869)
.L_23869:
        /*0060*/ 	.word	0x00000000
.L_23870:


//--------------------- .nv.info._ZN7cutlass13device_kernelIN5flash19enable_sm80_to_sm89INS1_16FlashAttnBwdSm80INS1_25CollectiveMainloopBwdSm80ILi2ELi2EN4cute5tupleIJNS5_1CILi64EEENS7_ILi128EEES8_EEENS_10bfloat16_tEfNS_4arch4Sm80ELb0ELb1ELb1ELb0ELb1ELb0ELb0ELb0ELi2ELi2ELi4ELi2ELb1EEENS1_24CollectiveEpilogueBwdGQAISA_fSD_Li256ELb0ELb1EEENS1_19SingleTileSchedulerILb0ELb0ELb0ELi128EEEEEEEEEvNT_6ParamsE --------------------------
	.section	.nv.info._ZN7cutlass13device_kernelIN5flash19enable_sm80_to_sm89INS1_16FlashAttnBwdSm80INS1_25CollectiveMainloopBwdSm80ILi2ELi2EN4cute5tupleIJNS5_1CILi64EEENS7_ILi128EEES8_EEENS_10bfloat16_tEfNS_4arch4Sm80ELb0ELb1ELb1ELb0ELb1ELb0ELb0ELb0ELi2ELi2ELi4ELi2ELb1EEENS1_24CollectiveEpilogueBwdGQAISA_fSD_Li256ELb0ELb1EEENS1_19SingleTileSchedulerILb0ELb0ELb0ELi128EEEEEEEEEvNT_6ParamsE,"",@"SHT_CUDA_INFO"
	.sectionflags	@""
	.align	4


	//----- nvinfo : EIATTR_CUDA_API_VERSION
	.align		4
        /*0000*/ 	.byte	0x04, 0x37
        /*0002*/ 	.short	(.L_23872 - .L_23871)
.L_23871:
        /*0004*/ 	.word	0x00000082


	//----- nvinfo : EIATTR_SW2861232_WAR
	.align		4
.L_23872:
        /*0008*/ 	.byte	0x01, 0x35
	.zero		2


	//----- nvinfo : EIATTR_PARAM_CBANK
	.align		4
        /*000c*/ 	.byte	0x04, 0x0a
        /*000e*/ 	.short	(.L_23874 - .L_23873)
	.align		4
.L_23873:
        /*0010*/ 	.word	index@(.nv.constant0._ZN7cutlass13device_kernelIN5flash19enable_sm80_to_sm89INS1_16FlashAttnBwdSm80INS1_25CollectiveMainloopBwdSm80ILi2ELi2EN4cute5tupleIJNS5_1CILi64EEENS7_ILi128EEES8_EEENS_10bfloat16_tEfNS_4arch4Sm80ELb0ELb1ELb1ELb0ELb1ELb0ELb0ELb0ELi2ELi2ELi4ELi2ELb1EEENS1_24CollectiveEpilogueBwdGQAISA_fSD_Li256ELb0ELb1EEENS1_19SingleTileSchedulerILb0ELb0ELb0ELi128EEEEEEEEEvNT_6ParamsE)
        /*0014*/ 	.short	0x0160
        /*0016*/ 	.short	0x0278


	//----- nvinfo : EIATTR_CBANK_PARAM_SIZE
	.align		4
.L_23874:
        /*0018*/ 	.byte	0x03, 0x19
        /*001a*/ 	.short	0x0278


	//----- nvinfo : EIATTR_KPARAM_INFO
	.align		4
        /*001c*/ 	.byte	0x04, 0x17
        /*001e*/ 	.short	(.L_23876 - .L_23875)
.L_23875:
        /*0020*/ 	.word	0x00000000
        /*0024*/ 	.short	0x0000
        /*0026*/ 	.short	0x0000
        /*0028*/ 	.byte	0x00, 0xf0, 0xe1, 0x09


	//----- nvinfo : EIATTR_MAXREG_COUNT
	.align		4
.L_23876:
        /*002c*/ 	.byte	0x03, 0x1b
        /*002e*/ 	.short	0x00ff


	//----- nvinfo : EIATTR_NUM_BARRIERS
	.align		4
        /*0030*/ 	.byte	0x02, 0x4c
        /*0032*/ 	.byte	0x02
	.zero		1


	//----- nvinfo : EIATTR_MERCURY_ISA_VERSION
	.align		4
        /*0034*/ 	.byte	0x03, 0x5f
        /*0036*/ 	.short	0x0000


	//----- nvinfo : EIATTR_COOP_GROUP_MASK_REGIDS
	.align		4
        /*0038*/ 	.byte	0x04, 0x29
        /*003a*/ 	.short	(.L_23878 - .L_23877)


	//   ....[0]....
.L_23877:
        /*003c*/ 	.word	0xffffffff


	//   ....[1]....
        /*0040*/ 	.word	0xffffffff


	//   ....[2]....
        /*0044*/ 	.word	0xffffffff


	//   ....[3]....
        /*0048*/ 	.word	0xffffffff


	//   ....[4]....
        /*004c*/ 	.word	0xffffffff


	//   ....[5]....
        /*0050*/ 	.word	0xffffffff


	//   ....[6]....
        /*0054*/ 	.word	0xffffffff


	//   ....[7]....
        /*0058*/ 	.word	0xffffffff


	//----- nvinfo : EIATTR_COOP_GROUP_INSTR_OFFSETS
	.align		4
.L_23878:
        /*005c*/ 	.byte	0x04, 0x28
        /*005e*/ 	.short	(.L_23880 - .L_23879)


	//   ....[0]....
.L_23879:
        /*0060*/ 	.word	0x00006670


	//   ....[1]....
        /*0064*/ 	.word	0x00006780


	//   ....[2]....
        /*0068*/ 	.word	0x000069b0


	//   ....[3]....
        /*006c*/ 	.word	0x000069c0


	//   ....[4]....
        /*0070*/ 	.word	0x00006b50


	//   ....[5]....
        /*0074*/ 	.word	0x00006c40


	//   ....[6]....
        /*0078*/ 	.word	0x00006e70


	//   ....[7]....
        /*007c*/ 	.word	0x00006e80


	//----- nvinfo : EIATTR_EXIT_INSTR_OFFSETS
	.align		4
.L_23880:
        /*0080*/ 	.byte	0x04, 0x1c
        /*0082*/ 	.short	(.L_23882 - .L_23881)


	//   ....[0]....
.L_23881:
        /*0084*/ 	.word	0x00000100


	//   ....[1]....
        /*0088*/ 	.word	0x00006420


	//   ....[2]....
        /*008c*/ 	.word	0x00006e90


	//   ....[3]....
        /*0090*/ 	.word	0x00006f30


	//----- nvinfo : EIATTR_CTAIDZ_USED
	.align		4
.L_23882:
        /*0094*/ 	.byte	0x01, 0x04
	.zero		2


	//----- nvinfo : EIATTR_MAX_THREADS
	.align		4
        /*0098*/ 	.byte	0x04, 0x05
        /*009a*/ 	.short	(.L_23884 - .L_23883)
.L_23883:
        /*009c*/ 	.word	0x00000100
        /*00a0*/ 	.word	0x00000001
        /*00a4*/ 	.word	0x00000001


	//----- nvinfo : EIATTR_CRS_STACK_SIZE
	.align		4
.L_23884:
        /*00a8*/ 	.byte	0x04, 0x1e
        /*00aa*/ 	.short	(.L_23886 - .L_23885)
.L_23885:
        /*00ac*/ 	.word	0x00000000
.L_23886:


//--------------------- .nv.info._ZN7cutlass13device_kernelIN5flash19enable_sm80_to_sm89INS1_16FlashAttnBwdSm80INS1_25CollectiveMainloopBwdSm80ILi2ELi2EN4cute5tupleIJNS5_1CILi64EEENS7_ILi128EEES8_EEENS_10bfloat16_tEfNS_4arch4Sm80ELb0ELb1ELb1ELb1ELb0ELb0ELb0ELb0ELi2ELi2ELi4ELi2ELb1EEENS1_21CollectiveEpilogueBwdISA_SB_SD_Li256ELb1ELb0ELi2EEENS1_19SingleTileSchedulerILb1ELb0ELb0ELi128EEEEEEEEEvNT_6ParamsE --------------------------
	.section	.nv.info._ZN7cutlass13device_kernelIN5flash19enable_sm80_to_sm89INS1_16FlashAttnBwdSm80INS1_25CollectiveMainloopBwdSm80ILi2ELi2EN4cute5tupleIJNS5_1CILi64EEENS7_ILi128EEES8_EEENS_10bfloat16_tEfNS_4arch4Sm80ELb0ELb1ELb1ELb1ELb0ELb0ELb0ELb0ELi2ELi2ELi4ELi2ELb1EEENS1_21CollectiveEpilogueBwdISA_SB_SD_Li256ELb1ELb0ELi2EEENS1_19SingleTileSchedulerILb1ELb0ELb0ELi128EEEEEEEEEvNT_6ParamsE,"",@"SHT_CUDA_INFO"
	.sectionflags	@""
	.align	4


	//----- nvinfo : EIATTR_CUDA_API_VERSION
	.align		4
        /*0000*/ 	.byte	0x04, 0x37
        /*0002*/ 	.short	(.L_23888 - .L_23887)
.L_23887:
        /*0004*/ 	.word	0x00000082


	//----- nvinfo : EIATTR_SW2861232_WAR
	.align		4
.L_23888:
        /*0008*/ 	.byte	0x01, 0x35
	.zero		2


	//----- nvinfo : EIATTR_PARAM_CBANK
	.align		4
        /*000c*/ 	.byte	0x04, 0x0a
        /*000e*/ 	.short	(.L_23890 - .L_23889)
	.align		4
.L_23889:
        /*0010*/ 	.word	index@(.nv.constant0._ZN7cutlass13device_kernelIN5flash19enable_sm80_to_sm89INS1_16FlashAttnBwdSm80INS1_25CollectiveMainloopBwdSm80ILi2ELi2EN4cute5tupleIJNS5_1CILi64EEENS7_ILi128EEES8_EEENS_10bfloat16_tEfNS_4arch4Sm80ELb0ELb1ELb1ELb1ELb0ELb0ELb0ELb0ELi2ELi2ELi4ELi2ELb1EEENS1_21CollectiveEpilogueBwdISA_SB_SD_Li256ELb1ELb0ELi2EEENS1_19SingleTileSchedulerILb1ELb0ELb0ELi128EEEEEEEEEvNT_6ParamsE)
        /*0014*/ 	.short	0x0160
        /*0016*/ 	.short	0x0270


	//----- nvinfo : EIATTR_CBANK_PARAM_SIZE
	.align		4
.L_23890:
        /*0018*/ 	.byte	0x03, 0x19
        /*001a*/ 	.short	0x0270


	//----- nvinfo : EIATTR_KPARAM_INFO
	.align		4
        /*001c*/ 	.byte	0x04, 0x17
        /*001e*/ 	.short	(.L_23892 - .L_23891)
.L_23891:
        /*0020*/ 	.word	0x00000000
        /*0024*/ 	.short	0x0000
        /*0026*/ 	.short	0x0000
        /*0028*/ 	.byte	0x00, 0xf0, 0xc1, 0x09


	//----- nvinfo : EIATTR_MAXREG_COUNT
	.align		4
.L_23892:
        /*002c*/ 	.byte	0x03, 0x1b
        /*002e*/ 	.short	0x00ff


	//----- nvinfo : EIATTR_NUM_BARRIERS
	.align		4
        /*0030*/ 	.byte	0x02, 0x4c
        /*0032*/ 	.byte	0x02
	.zero		1


	//----- nvinfo : EIATTR_MERCURY_ISA_VERSION
	.align		4
        /*0034*/ 	.byte	0x03, 0x5f
        /*0036*/ 	.short	0x0000


	//----- nvinfo : EIATTR_COOP_GROUP_MASK_REGIDS
	.align		4
        /*0038*/ 	.byte	0x04, 0x29
        /*003a*/ 	.short	(.L_23894 - .L_23893)


	//   ....[0]....
.L_23893:
        /*003c*/ 	.word	0xffffffff


	//----- nvinfo : EIATTR_COOP_GROUP_INSTR_OFFSETS
	.align		4
.L_23894:
        /*0040*/ 	.byte	0x04, 0x28
        /*0042*/ 	.short	(.L_23896 - .L_23895)


	//   ....[0]....
.L_23895:
        /*0044*/ 	.word	0x000000c0


	//----- nvinfo : EIATTR_EXIT_INSTR_OFFSETS
	.align		4
.L_23896:
        /*0048*/ 	.byte	0x04, 0x1c
        /*004a*/ 	.short	(.L_23898 - .L_23897)


	//   ....[0]....
.L_23897:
        /*004c*/ 	.word	0x00000330


	//   ....[1]....
        /*0050*/ 	.word	0x000076b0


	//   ....[2]....
        /*0054*/ 	.word	0x00007770


	//   ....[3]....
        /*0058*/ 	.word	0x00008160


	//   ....[4]....
        /*005c*/ 	.word	0x00008210


	//----- nvinfo : EIATTR_CTAIDZ_USED
	.align		4
.L_23898:
        /*0060*/ 	.byte	0x01, 0x04
	.zero		2


	//----- nvinfo : EIATTR_MAX_THREADS
	.align		4
        /*0064*/ 	.byte	0x04, 0x05
        /*0066*/ 	.short	(.L_23900 - .L_23899)
.L_23899:
        /*0068*/ 	.word	0x00000100
        /*006c*/ 	.word	0x00000001
        /*0070*/ 	.word	0x00000001


	//----- nvinfo : EIATTR_CRS_STACK_SIZE
	.align		4
.L_23900:
        /*0074*/ 	.byte	0x04, 0x1e
        /*0076*/ 	.short	(.L_23902 - .L_23901)
.L_23901:
        /*0078*/ 	.word	0x00000000
.L_23902:


//--------------------- .nv.info._ZN7cutlass13device_kernelIN5flash19enable_sm80_to_sm89INS1_16FlashAttnBwdSm80INS1_25CollectiveMainloopBwdSm80ILi2ELi2EN4cute5tupleIJNS5_1CILi64EEENS7_ILi128EEES8_EEENS_10bfloat16_tEfNS_4arch4Sm80ELb0ELb1ELb1ELb1ELb1ELb0ELb0ELb0ELi2ELi2ELi4ELi2ELb1EEENS1_21CollectiveEpilogueBwdISA_SB_SD_Li256ELb1ELb0ELi2EEENS1_19SingleTileSchedulerILb1ELb0ELb0ELi128EEEEEEEEEvNT_6ParamsE --------------------------
	.section	.nv.info._ZN7cutlass13device_kernelIN5flash19enable_sm80_to_sm89INS1_16FlashAttnBwdSm80INS1_25CollectiveMainloopBwdSm80ILi2ELi2EN4cute5tupleIJNS5_1CILi64EEENS7_ILi128EEES8_EEENS_10bfloat16_tEfNS_4arch4Sm80ELb0ELb1ELb1ELb1ELb1ELb0ELb0ELb0ELi2ELi2ELi4ELi2ELb1EEENS1_21CollectiveEpilogueBwdISA_SB_SD_Li256ELb1ELb0ELi2EEENS1_19SingleTileSchedulerILb1ELb0ELb0ELi128EEEEEEEEEvNT_6ParamsE,"",@"SHT_CUDA_INFO"
	.sectionflags	@""
	.align	4


	//----- nvinfo : EIATTR_CUDA_API_VERSION
	.align		4
        /*0000*/ 	.byte	0x04, 0x37
        /*0002*/ 	.short	(.L_23904 - .L_23903)
.L_23903:
        /*0004*/ 	.word	0x00000082


	//----- nvinfo : EIATTR_SW2861232_WAR
	.align		4
.L_23904:
        /*0008*/ 	.byte	0x01, 0x35
	.zero		2


	//----- nvinfo : EIATTR_PARAM_CBANK
	.align		4
        /*000c*/ 	.byte	0x04, 0x0a
        /*000e*/ 	.short	(.L_23906 - .L_23905)
	.align		4
.L_23905:
        /*0010*/ 	.word	index@(.nv.constant0._ZN7cutlass13device_kernelIN5flash19enable_sm80_to_sm89INS1_16FlashAttnBwdSm80INS1_25CollectiveMainloopBwdSm80ILi2ELi2EN4cute5tupleIJNS5_1CILi64EEENS7_ILi128EEES8_EEENS_10bfloat16_tEfNS_4arch4Sm80ELb0ELb1ELb1ELb1ELb1ELb0ELb0ELb0ELi2ELi2ELi4ELi2ELb1EEENS1_21CollectiveEpilogueBwdISA_SB_SD_Li256ELb1ELb0ELi2EEENS1_19SingleTileSchedulerILb1ELb0ELb0ELi128EEEEEEEEEvNT_6ParamsE)
        /*0014*/ 	.short	0x0160
        /*0016*/ 	.short	0x0270


	//----- nvinfo : EIATTR_CBANK_PARAM_SIZE
	.align		4
.L_23906:
        /*0018*/ 	.byte	0x03, 0x19
        /*001a*/ 	.short	0x0270


	//----- nvinfo : EIATTR_KPARAM_INFO
	.align		4
        /*001c*/ 	.byte	0x04, 0x17
        /*001e*/ 	.short	(.L_23908 - .L_23907)
.L_23907:
        /*0020*/ 	.word	0x00000000
        /*0024*/ 	.short	0x0000
        /*0026*/ 	.short	0x0000
        /*0028*/ 	.byte	0x00, 0xf0, 0xc1, 0x09


	//----- nvinfo : EIATTR_MAXREG_COUNT
	.align		4
.L_23908:
        /*002c*/ 	.byte	0x03, 0x1b
        /*002e*/ 	.short	0x00ff


	//----- nvinfo : EIATTR_NUM_BARRIERS
	.align		4
        /*0030*/ 	.byte	0x02, 0x4c
        /*0032*/ 	.byte	0x02
	.zero		1


	//----- nvinfo : EIATTR_MERCURY_ISA_VERSION
	.align		4
        /*0034*/ 	.byte	0x03, 0x5f
        /*0036*/ 	.short	0x0000


	//----- nvinfo : EIATTR_COOP_GROUP_MASK_REGIDS
	.align		4
        /*0038*/ 	.byte	0x04, 0x29
        /*003a*/ 	.short	(.L_23910 - .L_23909)


	//   ....[0]....
.L_23909:
        /*003c*/ 	.word	0xffffffff


	//----- nvinfo : EIATTR_COOP_GROUP_INSTR_OFFSETS
	.align		4
.L_23910:
        /*0040*/ 	.byte	0x04, 0x28
        /*0042*/ 	.short	(.L_23912 - .L_23911)


	//   ....[0]....
.L_23911:
        /*0044*/ 	.word	0x000000c0


	//----- nvinfo : EIATTR_EXIT_INSTR_OFFSETS
	.align		4
.L_23912:
        /*0048*/ 	.byte	0x04, 0x1c
        /*004a*/ 	.short	(.L_23914 - .L_23913)


	//   ....[0]....
.L_23913:
        /*004c*/ 	.word	0x00000330


	//   ....[1]....
        /*0050*/ 	.word	0x000076b0


	//   ....[2]....
        /*0054*/ 	.word	0x00007770


	//   ....[3]....
        /*0058*/ 	.word	0x00008160


	//   ....[4]....
        /*005c*/ 	.word	0x00008210


	//----- nvinfo : EIATTR_CTAIDZ_USED
	.align		4
.L_23914:
        /*0060*/ 	.byte	0x01, 0x04
	.zero		2


	//----- nvinfo : EIATTR_MAX_THREADS
	.align		4
        /*0064*/ 	.byte	0x04, 0x05
        /*0066*/ 	.short	(.L_23916 - .L_23915)
.L_23915:
        /*0068*/ 	.word	0x00000100
        /*006c*/ 	.word	0x00000001
        /*0070*/ 	.word	0x00000001


	//----- nvinfo : EIATTR_CRS_STACK_SIZE
	.align		4
.L_23916:
        /*0074*/ 	.byte	0x04, 0x1e
        /*0076*/ 	.short	(.L_23918 - .L_23917)
.L_23917:
        /*0078*/ 	.word	0x00000000
.L_23918:


//--------------------- .nv.info._ZN7cutlass13device_kernelIN5flash19enable_sm80_to_sm89INS1_16FlashAttnBwdSm80INS1_25CollectiveMainloopBwdSm80ILi2ELi2EN4cute5tupleIJNS5_1CILi64EEENS7_ILi128EEES8_EEENS_10bfloat16_tEfNS_4arch4Sm80ELb0ELb1ELb1ELb1ELb0ELb0ELb0ELb0ELi2ELi2ELi4ELi2ELb1EEENS1_24CollectiveEpilogueBwdGQAISA_fSD_Li256ELb1ELb0EEENS1_19SingleTileSchedulerILb1ELb0ELb0ELi128EEEEEEEEEvNT_6ParamsE --------------------------
	.section	.nv.info._ZN7cutlass13device_kernelIN5flash19enable_sm80_to_sm89INS1_16FlashAttnBwdSm80INS1_25CollectiveMainloopBwdSm80ILi2ELi2EN4cute5tupleIJNS5_1CILi64EEENS7_ILi128EEES8_EEENS_10bfloat16_tEfNS_4arch4Sm80ELb0ELb1ELb1ELb1ELb0ELb0ELb0ELb0ELi2ELi2ELi4ELi2ELb1EEENS1_24CollectiveEpilogueBwdGQAISA_fSD_Li256ELb1ELb0EEENS1_19SingleTileSchedulerILb1ELb0ELb0ELi128EEEEEEEEEvNT_6ParamsE,"",@"SHT_CUDA_INFO"
	.sectionflags	@""
	.align	4


	//----- nvinfo : EIATTR_CUDA_API_VERSION
	.align		4
        /*0000*/ 	.byte	0x04, 0x37
        /*0002*/ 	.short	(.L_23920 - .L_23919)
.L_23919:
        /*0004*/ 	.word	0x00000082


	//----- nvinfo : EIATTR_SW2861232_WAR
	.align		4
.L_23920:
        /*0008*/ 	.byte	0x01, 0x35
	.zero		2


	//----- nvinfo : EIATTR_PARAM_CBANK
	.align		4
        /*000c*/ 	.byte	0x04, 0x0a
        /*000e*/ 	.short	(.L_23922 - .L_23921)
	.align		4
.L_23921:
        /*0010*/ 	.word	index@(.nv.constant0._ZN7cutlass13device_kernelIN5flash19enable_sm80_to_sm89INS1_16FlashAttnBwdSm80INS1_25CollectiveMainloopBwdSm80ILi2ELi2EN4cute5tupleIJNS5_1CILi64EEENS7_ILi128EEES8_EEENS_10bfloat16_tEfNS_4arch4Sm80ELb0ELb1ELb1ELb1ELb0ELb0ELb0ELb0ELi2ELi2ELi4ELi2ELb1EEENS1_24CollectiveEpilogueBwdGQAISA_fSD_Li256ELb1ELb0EEENS1_19SingleTileSchedulerILb1ELb0ELb0ELi128EEEEEEEEEvNT_6ParamsE)
        /*0014*/ 	.short	0x0160
        /*0016*/ 	.short	0x0278


	//----- nvinfo : EIATTR_CBANK_PARAM_SIZE
	.align		4
.L_23922:
        /*0018*/ 	.byte	0x03, 0x19
        /*001a*/ 	.short	0x0278


	//----- nvinfo : EIATTR_KPARAM_INFO
	.align		4
        /*001c*/ 	.byte	0x04, 0x17
        /*001e*/ 	.short	(.L_23924 - .L_23923)
.L_23923:
        /*0020*/ 	.word	0x00000000
        /*0024*/ 	.short	0x0000
        /*0026*/ 	.short	0x0000
        /*0028*/ 	.byte	0x00, 0xf0, 0xe1, 0x09


	//----- nvinfo : EIATTR_MAXREG_COUNT
	.align		4
.L_23924:
        /*002c*/ 	.byte	0x03, 0x1b
        /*002e*/ 	.short	0x00ff


	//----- nvinfo : EIATTR_NUM_BARRIERS
	.align		4
        /*0030*/ 	.byte	0x02, 0x4c
        /*0032*/ 	.byte	0x02
	.zero		1


	//----- nvinfo : EIATTR_MERCURY_ISA_VERSION
	.align		4
        /*0034*/ 	.byte	0x03, 0x5f
        /*0036*/ 	.short	0x0000


	//----- nvinfo : EIATTR_COOP_GROUP_MASK_REGIDS
	.align		4
        /*0038*/ 	.byte	0x04, 0x29
        /*003a*/ 	.short	(.L_23926 - .L_23925)


	//   ....[0]....
.L_23925:
        /*003c*/ 	.word	0xffffffff


	//----- nvinfo : EIATTR_COOP_GROUP_INSTR_OFFSETS
	.align		4
.L_23926:
        /*0040*/ 	.byte	0x04, 0x28
        /*0042*/ 	.short	(.L_23928 - .L_23927)


	//   ....[0]....
.L_23927:
        /*0044*/ 	.word	0x000000c0


	//----- nvinfo : EIATTR_EXIT_INSTR_OFFSETS
	.align		4
.L_23928:
        /*0048*/ 	.byte	0x04, 0x1c
        /*004a*/ 	.short	(.L_23930 - .L_23929)


	//   ....[0]....
.L_23929:
        /*004c*/ 	.word	0x00000330


	//   ....[1]....
        /*0050*/ 	.word	0x00006590


	//   ....[2]....
        /*0054*/ 	.word	0x00006cb0


	//----- nvinfo : EIATTR_CTAIDZ_USED
	.align		4
.L_23930:
        /*0058*/ 	.byte	0x01, 0x04
	.zero		2


	//----- nvinfo : EIATTR_MAX_THREADS
	.align		4
        /*005c*/ 	.byte	0x04, 0x05
        /*005e*/ 	.short	(.L_23932 - .L_23931)
.L_23931:
        /*0060*/ 	.word	0x00000100
        /*0064*/ 	.word	0x00000001
        /*0068*/ 	.word	0x00000001


	//----- nvinfo : EIATTR_CRS_STACK_SIZE
	.align		4
.L_23932:
        /*006c*/ 	.byte	0x04, 0x1e
        /*006e*/ 	.short	(.L_23934 - .L_23933)
.L_23933:
        /*0070*/ 	.word	0x00000000
.L_23934:


//--------------------- .nv.info._ZN7cutlass13device_kernelIN5flash19enable_sm80_to_sm89INS1_16FlashAttnBwdSm80INS1_25CollectiveMainloopBwdSm80ILi2ELi2EN4cute5tupleIJNS5_1CILi64EEENS7_ILi128EEES8_EEENS_10bfloat16_tEfNS_4arch4Sm80ELb0ELb1ELb1ELb1ELb1ELb0ELb0ELb0ELi2ELi2ELi4ELi2ELb1EEENS1_24CollectiveEpilogueBwdGQAISA_fSD_Li256ELb1ELb1EEENS1_19SingleTileSchedulerILb1ELb0ELb0ELi128EEEEEEEEEvNT_6ParamsE --------------------------
	.section	.nv.info._ZN7cutlass13device_kernelIN5flash19enable_sm80_to_sm89INS1_16FlashAttnBwdSm80INS1_25CollectiveMainloopBwdSm80ILi2ELi2EN4cute5tupleIJNS5_1CILi64EEENS7_ILi128EEES8_EEENS_10bfloat16_tEfNS_4arch4Sm80ELb0ELb1ELb1ELb1ELb1ELb0ELb0ELb0ELi2ELi2ELi4ELi2ELb1EEENS1_24CollectiveEpilogueBwdGQAISA_fSD_Li256ELb1ELb1EEENS1_19SingleTileSchedulerILb1ELb0ELb0ELi128EEEEEEEEEvNT_6ParamsE,"",@"SHT_CUDA_INFO"
	.sectionflags	@""
	.align	4


	//----- nvinfo : EIATTR_CUDA_API_VERSION
	.align		4
        /*0000*/ 	.byte	0x04, 0x37
        /*0002*/ 	.short	(.L_23936 - .L_23935)
.L_23935:
        /*0004*/ 	.word	0x00000082


	//----- nvinfo : EIATTR_SW2861232_WAR
	.align		4
.L_23936:
        /*0008*/ 	.byte	0x01, 0x35
	.zero		2


	//----- nvinfo : EIATTR_PARAM_CBANK
	.align		4
        /*000c*/ 	.byte	0x04, 0x0a
        /*000e*/ 	.short	(.L_23938 - .L_23937)
	.align		4
.L_23937:
        /*0010*/ 	.word	index@(.nv.constant0._ZN7cutlass13device_kernelIN5flash19enable_sm80_to_sm89INS1_16FlashAttnBwdSm80INS1_25CollectiveMainloopBwdSm80ILi2ELi2EN4cute5tupleIJNS5_1CILi64EEENS7_ILi128EEES8_EEENS_10bfloat16_tEfNS_4arch4Sm80ELb0ELb1ELb1ELb1ELb1ELb0ELb0ELb0ELi2ELi2ELi4ELi2ELb1EEENS1_24CollectiveEpilogueBwdGQAISA_fSD_Li256ELb1ELb1EEENS1_19SingleTileSchedulerILb1ELb0ELb0ELi128EEEEEEEEEvNT_6ParamsE)
        /*0014*/ 	.short	0x0160
        /*0016*/ 	.short	0x0278


	//----- nvinfo : EIATTR_CBANK_PARAM_SIZE
	.align		4
.L_23938:
        /*0018*/ 	.byte	0x03, 0x19
        /*001a*/ 	.short	0x0278


	//----- nvinfo : EIATTR_KPARAM_INFO
	.align		4
        /*001c*/ 	.byte	0x04, 0x17
        /*001e*/ 	.short	(.L_23940 - .L_23939)
.L_23939:
        /*0020*/ 	.word	0x00000000
        /*0024*/ 	.short	0x0000
        /*0026*/ 	.short	0x0000
        /*0028*/ 	.byte	0x00, 0xf0, 0xe1, 0x09


	//----- nvinfo : EIATTR_MAXREG_COUNT
	.align		4
.L_23940:
        /*002c*/ 	.byte	0x03, 0x1b
        /*002e*/ 	.short	0x00ff


	//----- nvinfo : EIATTR_NUM_BARRIERS
	.align		4
        /*0030*/ 	.byte	0x02, 0x4c
        /*0032*/ 	.byte	0x02
	.zero		1


	//----- nvinfo : EIATTR_MERCURY_ISA_VERSION
	.align		4
        /*0034*/ 	.byte	0x03, 0x5f
        /*0036*/ 	.short	0x0000


	//----- nvinfo : EIATTR_COOP_GROUP_MASK_REGIDS
	.align		4
        /*0038*/ 	.byte	0x04, 0x29
        /*003a*/ 	.short	(.L_23942 - .L_23941)


	//   ....[0]....
.L_23941:
        /*003c*/ 	.word	0xffffffff


	//   ....[1]....
        /*0040*/ 	.word	0xffffffff


	//   ....[2]....
        /*0044*/ 	.word	0xffffffff


	//   ....[3]....
        /*0048*/ 	.word	0xffffffff


	//   ....[4]....
        /*004c*/ 	.word	0xffffffff


	//   ....[5]....
        /*0050*/ 	.word	0xffffffff


	//   ....[6]....
        /*0054*/ 	.word	0xffffffff


	//   ....[7]....
        /*0058*/ 	.word	0xffffffff


	//   ....[8]....
        /*005c*/ 	.word	0xffffffff


	//----- nvinfo : EIATTR_COOP_GROUP_INSTR_OFFSETS
	.align		4
.L_23942:
        /*0060*/ 	.byte	0x04, 0x28
        /*0062*/ 	.short	(.L_23944 - .L_23943)


	//   ....[0]....
.L_23943:
        /*0064*/ 	.word	0x000000c0


	//   ....[1]....
        /*0068*/ 	.word	0x000068b0


	//   ....[2]....
        /*006c*/ 	.word	0x000068d0


	//   ....[3]....
        /*0070*/ 	.word	0x00006be0


	//   ....[4]....
        /*0074*/ 	.word	0x00006bf0


	//   ....[5]....
        /*0078*/ 	.word	0x00006d80


	//   ....[6]....
        /*007c*/ 	.word	0x00006dc0


	//   ....[7]....
        /*0080*/ 	.word	0x00007080


	//   ....[8]....
        /*0084*/ 	.word	0x00007090


	//----- nvinfo : EIATTR_EXIT_INSTR_OFFSETS
	.align		4
.L_23944:
        /*0088*/ 	.byte	0x04, 0x1c
        /*008a*/ 	.short	(.L_23946 - .L_23945)


	//   ....[0]....
.L_23945:
        /*008c*/ 	.word	0x00000330


	//   ....[1]....
        /*0090*/ 	.word	0x00006590


	//   ....[2]....
        /*0094*/ 	.word	0x000070a0


	//   ....[3]....
        /*0098*/ 	.word	0x00007140


	//----- nvinfo : EIATTR_CTAIDZ_USED
	.align		4
.L_23946:
        /*009c*/ 	.byte	0x01, 0x04
	.zero		2


	//----- nvinfo : EIATTR_MAX_THREADS
	.align		4
        /*00a0*/ 	.byte	0x04, 0x05
        /*00a2*/ 	.short	(.L_23948 - .L_23947)
.L_23947:
        /*00a4*/ 	.word	0x00000100
        /*00a8*/ 	.word	0x00000001
        /*00ac*/ 	.word	0x00000001


	//----- nvinfo : EIATTR_CRS_STACK_SIZE
	.align		4
.L_23948:
        /*00b0*/ 	.byte	0x04, 0x1e
        /*00b2*/ 	.short	(.L_23950 - .L_23949)
.L_23949:
        /*00b4*/ 	.word	0x00000000
.L_23950:


//--------------------- .nv.info._ZN7cutlass13device_kernelIN5flash19enable_sm80_to_sm89INS1_16FlashAttnBwdSm80INS1_25CollectiveMainloopBwdSm80ILi2ELi2EN4cute5tupleIJNS5_1CILi64EEENS7_ILi128EEES8_EEENS_10bfloat16_tEfNS_4arch4Sm80ELb1ELb0ELb1ELb0ELb0ELb0ELb0ELb0ELi2ELi2ELi4ELi2ELb1EEENS1_21CollectiveEpilogueBwdISA_SB_SD_Li256ELb0ELb0ELi2EEENS1_25SingleTileBwdLPTSchedulerILb0ELi128ELb0EEEEEEEEEvNT_6ParamsE --------------------------
	.section	.nv.info._ZN7cutlass13device_kernelIN5flash19enable_sm80_to_sm89INS1_16FlashAttnBwdSm80INS1_25CollectiveMainloopBwdSm80ILi2ELi2EN4cute5tupleIJNS5_1CILi64EEENS7_ILi128EEES8_EEENS_10bfloat16_tEfNS_4arch4Sm80ELb1ELb0ELb1ELb0ELb0ELb0ELb0ELb0ELi2ELi2ELi4ELi2ELb1EEENS1_21CollectiveEpilogueBwdISA_SB_SD_Li256ELb0ELb0ELi2EEENS1_25SingleTileBwdLPTSchedulerILb0ELi128ELb0EEEEEEEEEvNT_6ParamsE,"",@"SHT_CUDA_INFO"
	.sectionflags	@""
	.align	4


	//----- nvinfo : EIATTR_CUDA_API_VERSION
	.align		4
        /*0000*/ 	.byte	0x04, 0x37
        /*0002*/ 	.short	(.L_23952 - .L_23951)
.L_23951:
        /*0004*/ 	.word	0x00000082


	//----- nvinfo : EIATTR_SW2861232_WAR
	.align		4
.L_23952:
        /*0008*/ 	.byte	0x01, 0x35
	.zero		2


	//----- nvinfo : EIATTR_PARAM_CBANK
	.align		4
        /*000c*/ 	.byte	0x04, 0x0a
        /*000e*/ 	.short	(.L_23954 - .L_23953)
	.align		4
.L_23953:
        /*0010*/ 	.word	index@(.nv.constant0._ZN7cutlass13device_kernelIN5flash19enable_sm80_to_sm89INS1_16FlashAttnBwdSm80INS1_25CollectiveMainloopBwdSm80ILi2ELi2EN4cute5tupleIJNS5_1CILi64EEENS7_ILi128EEES8_EEENS_10bfloat16_tEfNS_4arch4Sm80ELb1ELb0ELb1ELb0ELb0ELb0ELb0ELb0ELi2ELi2ELi4ELi2ELb1EEENS1_21CollectiveEpilogueBwdISA_SB_SD_Li256ELb0ELb0ELi2EEENS1_25SingleTileBwdLPTSchedulerILb0ELi128ELb0EEEEEEEEEvNT_6ParamsE)
        /*0014*/ 	.short	0x0160
        /*0016*/ 	.short	0x0288


	//----- nvinfo : EIATTR_CBANK_PARAM_SIZE
	.align		4
.L_23954:
        /*0018*/ 	.byte	0x03, 0x19
        /*001a*/ 	.short	0x0288


	//----- nvinfo : EIATTR_KPARAM_INFO
	.align		4
        /*001c*/ 	.byte	0x04, 0x17
        /*001e*/ 	.short	(.L_23956 - .L_23955)
.L_23955:
        /*0020*/ 	.word	0x00000000
        /*0024*/ 	.short	0x0000
        /*0026*/ 	.short	0x0000
        /*0028*/ 	.byte	0x00, 0xf0, 0x21, 0x0a


	//----- nvinfo : EIATTR_MAXREG_COUNT
	.align		4
.L_23956:
        /*002c*/ 	.byte	0x03, 0x1b
        /*002e*/ 	.short	0x00ff


	//----- nvinfo : EIATTR_NUM_BARRIERS
	.align		4
        /*0030*/ 	.byte	0x02, 0x4c
        /*0032*/ 	.byte	0x02
	.zero		1


	//----- nvinfo : EIATTR_MERCURY_ISA_VERSION
	.align		4
        /*0034*/ 	.byte	0x03, 0x5f
        /*0036*/ 	.short	0x0000


	//----- nvinfo : EIATTR_COOP_GROUP_MASK_REGIDS
	.align		4
        /*0038*/ 	.byte	0x04, 0x29
        /*003a*/ 	.short	(.L_23958 - .L_23957)


	//   ....[0]....
.L_23957:
        /*003c*/ 	.word	0xffffffff


	//----- nvinfo : EIATTR_COOP_GROUP_INSTR_OFFSETS
	.align		4
.L_23958:
        /*0040*/ 	.byte	0x04, 0x28
        /*0042*/ 	.short	(.L_23960 - .L_23959)


	//   ....[0]....
.L_23959:
        /*0044*/ 	.word	0x00000070


	//----- nvinfo : EIATTR_EXIT_INSTR_OFFSETS
	.align		4
.L_23960:
        /*0048*/ 	.byte	0x04, 0x1c
        /*004a*/ 	.short	(.L_23962 - .L_23961)


	//   ....[0]....
.L_23961:
        /*004c*/ 	.word	0x000004a0


	//   ....[1]....
        /*0050*/ 	.word	0x00006a80


	//   ....[2]....
        /*0054*/ 	.word	0x00006b40


	//   ....[3]....
        /*0058*/ 	.word	0x000073e0


	//   ....[4]....
        /*005c*/ 	.word	0x000074a0


	//----- nvinfo : EIATTR_MAX_THREADS
	.align		4
.L_23962:
        /*0060*/ 	.byte	0x04, 0x05
        /*0062*/ 	.short	(.L_23964 - .L_23963)
.L_23963:
        /*0064*/ 	.word	0x00000100
        /*0068*/ 	.word	0x00000001
        /*006c*/ 	.word	0x00000001


	//----- nvinfo : EIATTR_CRS_STACK_SIZE
	.align		4
.L_23964:
        /*0070*/ 	.byte	0x04, 0x1e
        /*0072*/ 	.short	(.L_23966 - .L_23965)
.L_23965:
        /*0074*/ 	.word	0x00000000
.L_23966:


//--------------------- .nv.info._ZN7cutlass13device_kernelIN5flash19enable_sm80_to_sm89INS1_16FlashAttnBwdSm80INS1_25CollectiveMainloopBwdSm80ILi2ELi2EN4cute5tupleIJNS5_1CILi64EEENS7_ILi128EEES8_EEENS_10bfloat16_tEfNS_4arch4Sm80ELb1ELb0ELb1ELb0ELb1ELb0ELb0ELb0ELi2ELi2ELi4ELi2ELb1EEENS1_21CollectiveEpilogueBwdISA_SB_SD_Li256ELb0ELb0ELi2EEENS1_25SingleTileBwdLPTSchedulerILb0ELi128ELb1EEEEEEEEEvNT_6ParamsE --------------------------
	.section	.nv.info._ZN7cutlass13device_kernelIN5flash19enable_sm80_to_sm89INS1_16FlashAttnBwdSm80INS1_25CollectiveMainloopBwdSm80ILi2ELi2EN4cute5tupleIJNS5_1CILi64EEENS7_ILi128EEES8_EEENS_10bfloat16_tEfNS_4arch4Sm80ELb1ELb0ELb1ELb0ELb1ELb0ELb0ELb0ELi2ELi2ELi4ELi2ELb1EEENS1_21CollectiveEpilogueBwdISA_SB_SD_Li256ELb0ELb0ELi2EEENS1_25SingleTileBwdLPTSchedulerILb0ELi128ELb1EEEEEEEEEvNT_6ParamsE,"",@"SHT_CUDA_INFO"
	.sectionflags	@""
	.align	4


	//----- nvinfo : EIATTR_CUDA_API_VERSION
	.align		4
        /*0000*/ 	.byte	0x04, 0x37
        /*0002*/ 	.short	(.L_23968 - .L_23967)
.L_23967:
        /*0004*/ 	.word	0x00000082


	//----- nvinfo : EIATTR_SW2861232_WAR
	.align		4
.L_23968:
        /*0008*/ 	.byte	0x01, 0x35
	.zero		2


	//----- nvinfo : EIATTR_PARAM_CBANK
	.align		4
        /*000c*/ 	.byte	0x04, 0x0a
        /*000e*/ 	.short	(.L_23970 - .L_23969)
	.align		4
.L_23969:
        /*0010*/ 	.word	index@(.nv.constant0._ZN7cutlass13device_kernelIN5flash19enable_sm80_to_sm89INS1_16FlashAttnBwdSm80INS1_25CollectiveMainloopBwdSm80ILi2ELi2EN4cute5tupleIJNS5_1CILi64EEENS7_ILi128EEES8_EEENS_10bfloat16_tEfNS_4arch4Sm80ELb1ELb0ELb1ELb0ELb1ELb0ELb0ELb0ELi2ELi2ELi4ELi2ELb1EEENS1_21CollectiveEpilogueBwdISA_SB_SD_Li256ELb0ELb0ELi2EEENS1_25SingleTileBwdLPTSchedulerILb0ELi128ELb1EEEEEEEEEvNT_6ParamsE)
        /*0014*/ 	.short	0x0160
        /*0016*/ 	.short	0x0288


	//----- nvinfo : EIATTR_CBANK_PARAM_SIZE
	.align		4
.L_23970:
        /*0018*/ 	.byte	0x03, 0x19
        /*001a*/ 	.short	0x0288


	//----- nvinfo : EIATTR_KPARAM_INFO
	.align		4
        /*001c*/ 	.byte	0x04, 0x17
        /*001e*/ 	.short	(.L_23972 - .L_23971)
.L_23971:
        /*0020*/ 	.word	0x00000000
        /*0024*/ 	.short	0x0000
        /*0026*/ 	.short	0x0000
        /*0028*/ 	.byte	0x00, 0xf0, 0x21, 0x0a


	//----- nvinfo : EIATTR_MAXREG_COUNT
	.align		4
.L_23972:
        /*002c*/ 	.byte	0x03, 0x1b
        /*002e*/ 	.short	0x00ff


	//----- nvinfo : EIATTR_NUM_BARRIERS
	.align		4
        /*0030*/ 	.byte	0x02, 0x4c
        /*0032*/ 	.byte	0x02
	.zero		1


	//----- nvinfo : EIATTR_MERCURY_ISA_VERSION
	.align		4
        /*0034*/ 	.byte	0x03, 0x5f
        /*0036*/ 	.short	0x0000


	//----- nvinfo : EIATTR_COOP_GROUP_MASK_REGIDS
	.align		4
        /*0038*/ 	.byte	0x04, 0x29
        /*003a*/ 	.short	(.L_23974 - .L_23973)


	//   ....[0]....
.L_23973:
        /*003c*/ 	.word	0xffffffff


	//----- nvinfo : EIATTR_COOP_GROUP_INSTR_OFFSETS
	.align		4
.L_23974:
        /*0040*/ 	.byte	0x04, 0x28
        /*0042*/ 	.short	(.L_23976 - .L_23975)


	//   ....[0]....
.L_23975:
        /*0044*/ 	.word	0x00000070


	//----- nvinfo : EIATTR_EXIT_INSTR_OFFSETS
	.align		4
.L_23976:
        /*0048*/ 	.byte	0x04, 0x1c
        /*004a*/ 	.short	(.L_23978 - .L_23977)


	//   ....[0]....
.L_23977:
        /*004c*/ 	.word	0x000004e0


	//   ....[1]....
        /*0050*/ 	.word	0x00006ae0


	//   ....[2]....
        /*0054*/ 	.word	0x00006ba0


	//   ....[3]....
        /*0058*/ 	.word	0x00007430


	//   ....[4]....
        /*005c*/ 	.word	0x000074f0


	//----- nvinfo : EIATTR_MAX_THREADS
	.align		4
.L_23978:
        /*0060*/ 	.byte	0x04, 0x05
        /*0062*/ 	.short	(.L_23980 - .L_23979)
.L_23979:
        /*0064*/ 	.word	0x00000100
        /*0068*/ 	.word	0x00000001
        /*006c*/ 	.word	0x00000001


	//----- nvinfo : EIATTR_CRS_STACK_SIZE
	.align		4
.L_23980:
        /*0070*/ 	.byte	0x04, 0x1e
        /*0072*/ 	.short	(.L_23982 - .L_23981)
.L_23981:
        /*0074*/ 	.word	0x00000000
.L_23982:


//--------------------- .nv.info._ZN7cutlass13device_kernelIN5flash19enable_sm80_to_sm89INS1_16FlashAttnBwdSm80INS1_25CollectiveMainloopBwdSm80ILi2ELi2EN4cute5tupleIJNS5_1CILi64EEENS7_ILi128EEES8_EEENS_10bfloat16_tEfNS_4arch4Sm80ELb1ELb0ELb1ELb0ELb0ELb0ELb0ELb0ELi2ELi2ELi4ELi2ELb1EEENS1_24CollectiveEpilogueBwdGQAISA_fSD_Li256ELb0ELb0EEENS1_25SingleTileBwdLPTSchedulerILb0ELi128ELb0EEEEEEEEEvNT_6ParamsE --------------------------
	.section	.nv.info._ZN7cutlass13device_kernelIN5flash19enable_sm80_to_sm89INS1_16FlashAttnBwdSm80INS1_25CollectiveMainloopBwdSm80ILi2ELi2EN4cute5tupleIJNS5_1CILi64EEENS7_ILi128EEES8_EEENS_10bfloat16_tEfNS_4arch4Sm80ELb1ELb0ELb1ELb0ELb0ELb0ELb0ELb0ELi2ELi2ELi4ELi2ELb1EEENS1_24CollectiveEpilogueBwdGQAISA_fSD_Li256ELb0ELb0EEENS1_25SingleTileBwdLPTSchedulerILb0ELi128ELb0EEEEEEEEEvNT_6ParamsE,"",@"SHT_CUDA_INFO"
	.sectionflags	@""
	.align	4


	//----- nvinfo : EIATTR_CUDA_API_VERSION
	.align		4
        /*0000*/ 	.byte	0x04, 0x37
        /*0002*/ 	.short	(.L_23984 - .L_23983)
.L_23983:
        /*0004*/ 	.word	0x00000082


	//----- nvinfo : EIATTR_SW2861232_WAR
	.align		4
.L_23984:
        /*0008*/ 	.byte	0x01, 0x35
	.zero		2


	//----- nvinfo : EIATTR_PARAM_CBANK
	.align		4
        /*000c*/ 	.byte	0x04, 0x0a
        /*000e*/ 	.short	(.L_23986 - .L_23985)
	.align		4
.L_23985:
        /*0010*/ 	.word	index@(.nv.constant0._ZN7cutlass13device_kernelIN5flash19enable_sm80_to_sm89INS1_16FlashAttnBwdSm80INS1_25CollectiveMainloopBwdSm80ILi2ELi2EN4cute5tupleIJNS5_1CILi64EEENS7_ILi128EEES8_EEENS_10bfloat16_tEfNS_4arch4Sm80ELb1ELb0ELb1ELb0ELb0ELb0ELb0ELb0ELi2ELi2ELi4ELi2ELb1EEENS1_24CollectiveEpilogueBwdGQAISA_fSD_Li256ELb0ELb0EEENS1_25SingleTileBwdLPTSchedulerILb0ELi128ELb0EEEEEEEEEvNT_6ParamsE)
        /*0014*/ 	.short	0x0160
        /*0016*/ 	.short	0x0290


	//----- nvinfo : EIATTR_CBANK_PARAM_SIZE
	.align		4
.L_23986:
        /*0018*/ 	.byte	0x03, 0x19
        /*001a*/ 	.short	0x0290


	//----- nvinfo : EIATTR_KPARAM_INFO
	.align		4
        /*001c*/ 	.byte	0x04, 0x17
        /*001e*/ 	.short	(.L_23988 - .L_23987)
.L_23987:
        /*0020*/ 	.word	0x00000000
        /*0024*/ 	.short	0x0000
        /*0026*/ 	.short	0x0000
        /*0028*/ 	.byte	0x00, 0xf0, 0x41, 0x0a


	//----- nvinfo : EIATTR_MAXREG_COUNT
	.align		4
.L_23988:
        /*002c*/ 	.byte	0x03, 0x1b
        /*002e*/ 	.short	0x00ff


	//----- nvinfo : EIATTR_NUM_BARRIERS
	.align		4
        /*0030*/ 	.byte	0x02, 0x4c
        /*0032*/ 	.byte	0x02
	.zero		1


	//----- nvinfo : EIATTR_MERCURY_ISA_VERSION
	.align		4
        /*0034*/ 	.byte	0x03, 0x5f
        /*0036*/ 	.short	0x0000


	//----- nvinfo : EIATTR_COOP_GROUP_MASK_REGIDS
	.align		4
        /*0038*/ 	.byte	0x04, 0x29
        /*003a*/ 	.short	(.L_23990 - .L_23989)


	//   ....[0]....
.L_23989:
        /*003c*/ 	.word	0xffffffff


	//----- nvinfo : EIATTR_COOP_GROUP_INSTR_OFFSETS
	.align		4
.L_23990:
        /*0040*/ 	.byte	0x04, 0x28
        /*0042*/ 	.short	(.L_23992 - .L_23991)


	//   ....[0]....
.L_23991:
        /*0044*/ 	.word	0x00000070


	//----- nvinfo : EIATTR_EXIT_INSTR_OFFSETS
	.align		4
.L_23992:
        /*0048*/ 	.byte	0x04, 0x1c
        /*004a*/ 	.short	(.L_23994 - .L_23993)


	//   ....[0]....
.L_23993:
        /*004c*/ 	.word	0x000004a0


	//   ....[1]....
        /*0050*/ 	.word	0x00005ab0


	//   ....[2]....
        /*0054*/ 	.word	0x000060c0


	//----- nvinfo : EIATTR_MAX_THREADS
	.align		4
.L_23994:
        /*0058*/ 	.byte	0x04, 0x05
        /*005a*/ 	.short	(.L_23996 - .L_23995)
.L_23995:
        /*005c*/ 	.word	0x00000100
        /*0060*/ 	.word	0x00000001
        /*0064*/ 	.word	0x00000001


	//----- nvinfo : EIATTR_CRS_STACK_SIZE
	.align		4
.L_23996:
        /*0068*/ 	.byte	0x04, 0x1e
        /*006a*/ 	.short	(.L_23998 - .L_23997)
.L_23997:
        /*006c*/ 	.word	0x00000000
.L_23998:


//--------------------- .nv.info._ZN7cutlass13device_kernelIN5flash19enable_sm80_to_sm89INS1_16FlashAttnBwdSm80INS1_25CollectiveMainloopBwdSm80ILi2ELi2EN4cute5tupleIJNS5_1CILi64EEENS7_ILi128EEES8_EEENS_10bfloat16_tEfNS_4arch4Sm80ELb1ELb0ELb1ELb0ELb1ELb0ELb0ELb0ELi2ELi2ELi4ELi2ELb1EEENS1_24CollectiveEpilogueBwdGQAISA_fSD_Li256ELb0ELb1EEENS1_25SingleTileBwdLPTSchedulerILb0ELi128ELb1EEEEEEEEEvNT_6ParamsE --------------------------
	.section	.nv.info._ZN7cutlass13device_kernelIN5flash19enable_sm80_to_sm89INS1_16FlashAttnBwdSm80INS1_25CollectiveMainloopBwdSm80ILi2ELi2EN4cute5tupleIJNS5_1CILi64EEENS7_ILi128EEES8_EEENS_10bfloat16_tEfNS_4arch4Sm80ELb1ELb0ELb1ELb0ELb1ELb0ELb0ELb0ELi2ELi2ELi4ELi2ELb1EEENS1_24CollectiveEpilogueBwdGQAISA_fSD_Li256ELb0ELb1EEENS1_25SingleTileBwdLPTSchedulerILb0ELi128ELb1EEEEEEEEEvNT_6ParamsE,"",@"SHT_CUDA_INFO"
	.sectionflags	@""
	.align	4


	//----- nvinfo : EIATTR_CUDA_API_VERSION
	.align		4
        /*0000*/ 	.byte	0x04, 0x37
        /*0002*/ 	.short	(.L_24000 - .L_23999)
.L_23999:
        /*0004*/ 	.word	0x00000082


	//----- nvinfo : EIATTR_SW2861232_WAR
	.align		4
.L_24000:
        /*0008*/ 	.byte	0x01, 0x35
	.zero		2


	//----- nvinfo : EIATTR_PARAM_CBANK
	.align		4
        /*000c*/ 	.byte	0x04, 0x0a
        /*000e*/ 	.short	(.L_24002 - .L_24001)
	.align		4
.L_24001:
        /*0010*/ 	.word	index@(.nv.constant0._ZN7cutlass13device_kernelIN5flash19enable_sm80_to_sm89INS1_16FlashAttnBwdSm80INS1_25CollectiveMainloopBwdSm80ILi2ELi2EN4cute5tupleIJNS5_1CILi64EEENS7_ILi128EEES8_EEENS_10bfloat16_tEfNS_4arch4Sm80ELb1ELb0ELb1ELb0ELb1ELb0ELb0ELb0ELi2ELi2ELi4ELi2ELb1EEENS1_24CollectiveEpilogueBwdGQAISA_fSD_Li256ELb0ELb1EEENS1_25SingleTileBwdLPTSchedulerILb0ELi128ELb1EEEEEEEEEvNT_6ParamsE)
        /*0014*/ 	.short	0x0160
        /*0016*/ 	.short	0x0290


	//----- nvinfo : EIATTR_CBANK_PARAM_SIZE
	.align		4
.L_24002:
        /*0018*/ 	.byte	0x03, 0x19
        /*001a*/ 	.short	0x0290


	//----- nvinfo : EIATTR_KPARAM_INFO
	.align		4
        /*001c*/ 	.byte	0x04, 0x17
        /*001e*/ 	.short	(.L_24004 - .L_24003)
.L_24003:
        /*0020*/ 	.word	0x00000000
        /*0024*/ 	.short	0x0000
        /*0026*/ 	.short	0x0000
        /*0028*/ 	.byte	0x00, 0xf0, 0x41, 0x0a


	//----- nvinfo : EIATTR_MAXREG_COUNT
	.align		4
.L_24004:
        /*002c*/ 	.byte	0x03, 0x1b
        /*002e*/ 	.short	0x00ff


	//----- nvinfo : EIATTR_NUM_BARRIERS
	.align		4
        /*0030*/ 	.byte	0x02, 0x4c
        /*0032*/ 	.byte	0x02
	.zero		1


	//----- nvinfo : EIATTR_MERCURY_ISA_VERSION
	.align		4
        /*0034*/ 	.byte	0x03, 0x5f
        /*0036*/ 	.short	0x0000


	//----- nvinfo : EIATTR_COOP_GROUP_MASK_REGIDS
	.align		4
        /*0038*/ 	.byte	0x04, 0x29
        /*003a*/ 	.short	(.L_24006 - .L_24005)


	//   ....[0]....
.L_24005:
        /*003c*/ 	.word	0xffffffff


	//   ....[1]....
        /*0040*/ 	.word	0xffffffff


	//   ....[2]....
        /*0044*/ 	.word	0xffffffff


	//   ....[3]....
        /*0048*/ 	.word	0xffffffff


	//   ....[4]....
        /*004c*/ 	.word	0xffffffff


	//   ....[5]....
        /*0050*/ 	.word	0xffffffff


	//   ....[6]....
        /*0054*/ 	.word	0xffffffff


	//   ....[7]....
        /*0058*/ 	.word	0xffffffff


	//   ....[8]....
        /*005c*/ 	.word	0xffffffff


	//----- nvinfo : EIATTR_COOP_GROUP_INSTR_OFFSETS
	.align		4
.L_24006:
        /*0060*/ 	.byte	0x04, 0x28
        /*0062*/ 	.short	(.L_24008 - .L_24007)


	//   ....[0]....
.L_24007:
        /*0064*/ 	.word	0x00000070


	//   ....[1]....
        /*0068*/ 	.word	0x00005d30


	//   ....[2]....
        /*006c*/ 	.word	0x00005d60


	//   ....[3]....
        /*0070*/ 	.word	0x00006050


	//   ....[4]....
        /*0074*/ 	.word	0x00006060


	//   ....[5]....
        /*0078*/ 	.word	0x000061f0


	//   ....[6]....
        /*007c*/ 	.word	0x00006240


	//   ....[7]....
        /*0080*/ 	.word	0x000064f0


	//   ....[8]....
        /*0084*/ 	.word	0x00006500


	//----- nvinfo : EIATTR_EXIT_INSTR_OFFSETS
	.align		4
.L_24008:
        /*0088*/ 	.byte	0x04, 0x1c
        /*008a*/ 	.short	(.L_24010 - .L_24009)


	//   ....[0]....
.L_24009:
        /*008c*/ 	.word	0x000004e0


	//   ....[1]....
        /*0090*/ 	.word	0x00005b10


	//   ....[2]....
        /*0094*/ 	.word	0x00006510


	//   ....[3]....
        /*0098*/ 	.word	0x000065b0


	//----- nvinfo : EIATTR_MAX_THREADS
	.align		4
.L_24010:
        /*009c*/ 	.byte	0x04, 0x05
        /*009e*/ 	.short	(.L_24012 - .L_24011)
.L_24011:
        /*00a0*/ 	.word	0x00000100
        /*00a4*/ 	.word	0x00000001
        /*00a8*/ 	.word	0x00000001


	//----- nvinfo : EIATTR_CRS_STACK_SIZE
	.align		4
.L_24012:
        /*00ac*/ 	.byte	0x04, 0x1e
        /*00ae*/ 	.short	(.L_24014 - .L_24013)
.L_24013:
        /*00b0*/ 	.word	0x00000000
.L_24014:


//--------------------- .nv.info._ZN7cutlass13device_kernelIN5flash22FlashAttnBwdPreprocessIN4cute5tupleIJNS3_1CILi64EEES6_EEENS_10bfloat16_tEfNS_4arch4Sm80ELb1ELb0EEEEEvNT_6ParamsE --------------------------
	.section	.nv.info._ZN7cutlass13device_kernelIN5flash22FlashAttnBwdPreprocessIN4cute5tupleIJNS3_1CILi64EEES6_EEENS_10bfloat16_tEfNS_4arch4Sm80ELb1ELb0EEEEEvNT_6ParamsE,"",@"SHT_CUDA_INFO"
	.sectionflags	@""
	.align	4


	//----- nvinfo : EIATTR_CUDA_API_VERSION
	.align		4
        /*0000*/ 	.byte	0x04, 0x37
        /*0002*/ 	.short	(.L_24016 - .L_24015)
.L_24015:
        /*0004*/ 	.word	0x00000082


	//----- nvinfo : EIATTR_SW2861232_WAR
	.align		4
.L_24016:
        /*0008*/ 	.byte	0x01, 0x35
	.zero		2


	//----- nvinfo : EIATTR_PARAM_CBANK
	.align		4
        /*000c*/ 	.byte	0x04, 0x0a
        /*000e*/ 	.short	(.L_24018 - .L_24017)
	.align		4
.L_24017:
        /*0010*/ 	.word	index@(.nv.constant0._ZN7cutlass13device_kernelIN5flash22FlashAttnBwdPreprocessIN4cute5tupleIJNS3_1CILi64EEES6_EEENS_10bfloat16_tEfNS_4arch4Sm80ELb1ELb0EEEEEvNT_6ParamsE)
        /*0014*/ 	.short	0x0160
        /*0016*/ 	.short	0x00f0


	//----- nvinfo : EIATTR_CBANK_PARAM_SIZE
	.align		4
.L_24018:
        /*0018*/ 	.byte	0x03, 0x19
        /*001a*/ 	.short	0x00f0


	//----- nvinfo : EIATTR_KPARAM_INFO
	.align		4
        /*001c*/ 	.byte	0x04, 0x17
        /*001e*/ 	.short	(.L_24020 - .L_24019)
.L_24019:
        /*0020*/ 	.word	0x00000000
        /*0024*/ 	.short	0x0000
        /*0026*/ 	.short	0x0000
        /*0028*/ 	.byte	0x00, 0xf0, 0xc1, 0x03


	//----- nvinfo : EIATTR_MAXREG_COUNT
	.align		4
.L_24020:
        /*002c*/ 	.byte	0x03, 0x1b
        /*002e*/ 	.short	0x0080


	//----- nvinfo : EIATTR_MERCURY_ISA_VERSION
	.align		4
        /*0030*/ 	.byte	0x03, 0x5f
        /*0032*/ 	.short	0x0000


	//----- nvinfo : EIATTR_COOP_GROUP_MASK_REGIDS
	.align		4
        /*0034*/ 	.byte	0x04, 0x29
        /*0036*/ 	.short	(.L_24022 - .L_24021)


	//   ....[0]....
.L_24021:
        /*0038*/ 	.word	0xffffffff


	//   ....[1]....
        /*003c*/ 	.word	0xffffffff


	//   ....[2]....
        /*0040*/ 	.word	0xffffffff


	//   ....[3]....
        /*0044*/ 	.word	0xffffffff


	//   ....[4]....
        /*0048*/ 	.word	0xffffffff


	//   ....[5]....
        /*004c*/ 	.word	0xffffffff


	//----- nvinfo : EIATTR_COOP_GROUP_INSTR_OFFSETS
	.align		4
.L_24022:
        /*0050*/ 	.byte	0x04, 0x28
        /*0052*/ 	.short	(.L_24024 - .L_24023)


	//   ....[0]....
.L_24023:
        /*0054*/ 	.word	0x000009f0


	//   ....[1]....
        /*0058*/ 	.word	0x00000a20


	//   ....[2]....
        /*005c*/ 	.word	0x00000a80


	//   ....[3]....
        /*0060*/ 	.word	0x00000ac0


	//   ....[4]....
        /*0064*/ 	.word	0x00000b40


	//   ....[5]....
        /*0068*/ 	.word	0x00000b60


	//----- nvinfo : EIATTR_EXIT_INSTR_OFFSETS
	.align		4
.L_24024:
        /*006c*/ 	.byte	0x04, 0x1c
        /*006e*/ 	.short	(.L_24026 - .L_24025)


	//   ....[0]....
.L_24025:
        /*0070*/ 	.word	0x00000e40


	//   ....[1]....
        /*0074*/ 	.word	0x00000ea0


	//----- nvinfo : EIATTR_CTAIDZ_USED
	.align		4
.L_24026:
        /*0078*/ 	.byte	0x01, 0x04
	.zero		2


	//----- nvinfo : EIATTR_MAX_THREADS
	.align		4
        /*007c*/ 	.byte	0x04, 0x05
        /*007e*/ 	.short	(.L_24028 - .L_24027)
.L_24027:
        /*0080*/ 	.word	0x00000100
        /*0084*/ 	.word	0x00000001
        /*0088*/ 	.word	0x00000001


	//----- nvinfo : EIATTR_CRS_STACK_SIZE
	.align		4
.L_24028:
        /*008c*/ 	.byte	0x04, 0x1e
        /*008e*/ 	.short	(.L_24030 - .L_24029)
.L_24029:
        /*0090*/ 	.word	0x00000000
.L_24030:


//--------------------- .nv.info._ZN7cutlass13device_kernelIN5flash19enable_sm80_to_sm89INS1_16FlashAttnBwdSm80INS1_25CollectiveMainloopBwdSm80ILi2ELi2EN4cute5tupleIJNS5_1CILi64EEENS7_ILi128EEES8_EEENS_10bfloat16_tEfNS_4arch4Sm80ELb1ELb0ELb1ELb1ELb0ELb0ELb0ELb0ELi2ELi2ELi4ELi2ELb1EEENS1_21CollectiveEpilogueBwdISA_SB_SD_Li256ELb1ELb0ELi2EEENS1_25SingleTileBwdLPTSchedulerILb1ELi128ELb0EEEEEEEEEvNT_6ParamsE --------------------------
	.section	.nv.info._ZN7cutlass13device_kernelIN5flash19enable_sm80_to_sm89INS1_16FlashAttnBwdSm80INS1_25CollectiveMainloopBwdSm80ILi2ELi2EN4cute5tupleIJNS5_1CILi64EEENS7_ILi128EEES8_EEENS_10bfloat16_tEfNS_4arch4Sm80ELb1ELb0ELb1ELb1ELb0ELb0ELb0ELb0ELi2ELi2ELi4ELi2ELb1EEENS1_21CollectiveEpilogueBwdISA_SB_SD_Li256ELb1ELb0ELi2EEENS1_25SingleTileBwdLPTSchedulerILb1ELi128ELb0EEEEEEEEEvNT_6ParamsE,"",@"SHT_CUDA_INFO"
	.sectionflags	@""
	.align	4


	//----- nvinfo : EIATTR_CUDA_API_VERSION
	.align		4
        /*0000*/ 	.byte	0x04, 0x37
        /*0002*/ 	.short	(.L_24032 - .L_24031)
.L_24031:
        /*0004*/ 	.word	0x00000082


	//----- nvinfo : EIATTR_SW2861232_WAR
	.align		4
.L_24032:
        /*0008*/ 	.byte	0x01, 0x35
	.zero		2


	//----- nvinfo : EIATTR_PARAM_CBANK
	.align		4
        /*000c*/ 	.byte	0x04, 0x0a
        /*000e*/ 	.short	(.L_24034 - .L_24033)
	.align		4
.L_24033:
        /*0010*/ 	.word	index@(.nv.constant0._ZN7cutlass13device_kernelIN5flash19enable_sm80_to_sm89INS1_16FlashAttnBwdSm80INS1_25CollectiveMainloopBwdSm80ILi2ELi2EN4cute5tupleIJNS5_1CILi64EEENS7_ILi128EEES8_EEENS_10bfloat16_tEfNS_4arch4Sm80ELb1ELb0ELb1ELb1ELb0ELb0ELb0ELb0ELi2ELi2ELi4ELi2ELb1EEENS1_21CollectiveEpilogueBwdISA_SB_SD_Li256ELb1ELb0ELi2EEENS1_25SingleTileBwdLPTSchedulerILb1ELi128ELb0EEEEEEEEEvNT_6ParamsE)
        /*0014*/ 	.short	0x0160
        /*0016*/ 	.short	0x0288


	//----- nvinfo : EIATTR_CBANK_PARAM_SIZE
	.align		4
.L_24034:
        /*0018*/ 	.byte	0x03, 0x19
        /*001a*/ 	.short	0x0288


	//----- nvinfo : EIATTR_KPARAM_INFO
	.align		4
        /*001c*/ 	.byte	0x04, 0x17
        /*001e*/ 	.short	(.L_24036 - .L_24035)
.L_24035:
        /*0020*/ 	.word	0x00000000
        /*0024*/ 	.short	0x0000
        /*0026*/ 	.short	0x0000
        /*0028*/ 	.byte	0x00, 0xf0, 0x21, 0x0a


	//----- nvinfo : EIATTR_MAXREG_COUNT
	.align		4
.L_24036:
        /*002c*/ 	.byte	0x03, 0x1b
        /*002e*/ 	.short	0x00ff


	//----- nvinfo : EIATTR_NUM_BARRIERS
	.align		4
        /*0030*/ 	.byte	0x02, 0x4c
        /*0032*/ 	.byte	0x02
	.zero		1


	//----- nvinfo : EIATTR_MERCURY_ISA_VERSION
	.align		4
        /*0034*/ 	.byte	0x03, 0x5f
        /*0036*/ 	.short	0x0000


	//----- nvinfo : EIATTR_COOP_GROUP_MASK_REGIDS
	.align		4
        /*0038*/ 	.byte	0x04, 0x29
        /*003a*/ 	.short	(.L_24038 - .L_24037)


	//   ....[0]....
.L_24037:
        /*003c*/ 	.word	0xffffffff


	//----- nvinfo : EIATTR_COOP_GROUP_INSTR_OFFSETS
	.align		4
.L_24038:
        /*0040*/ 	.byte	0x04, 0x28
        /*0042*/ 	.short	(.L_24040 - .L_24039)


	//   ....[0]....
.L_24039:
        /*0044*/ 	.word	0x00000080


	//----- nvinfo : EIATTR_EXIT_INSTR_OFFSETS
	.align		4
.L_24040:
        /*0048*/ 	.byte	0x04, 0x1c
        /*004a*/ 	.short	(.L_24042 - .L_24041)


	//   ....[0]....
.L_24041:
        /*004c*/ 	.word	0x00000790


	//   ....[1]....
        /*0050*/ 	.word	0x00007200


	//   ....[2]....
        /*0054*/ 	.word	0x000072c0


	//   ....[3]....
        /*0058*/ 	.word	0x00007cb0


	//   ....[4]....
        /*005c*/ 	.word	0x00007d60


	//----- nvinfo : EIATTR_MAX_THREADS
	.align		4
.L_24042:
        /*0060*/ 	.byte	0x04, 0x05
        /*0062*/ 	.short	(.L_24044 - .L_24043)
.L_24043:
        /*0064*/ 	.word	0x00000100
        /*0068*/ 	.word	0x00000001
        /*006c*/ 	.word	0x00000001


	//----- nvinfo : EIATTR_CRS_STACK_SIZE
	.align		4
.L_24044:
        /*0070*/ 	.byte	0x04, 0x1e
        /*0072*/ 	.short	(.L_24046 - .L_24045)
.L_24045:
        /*0074*/ 	.word	0x00000000
.L_24046:


//--------------------- .nv.info._ZN7cutlass13device_kernelIN5flash19enable_sm80_to_sm89INS1_16FlashAttnBwdSm80INS1_25CollectiveMainloopBwdSm80ILi2ELi2EN4cute5tupleIJNS5_1CILi64EEENS7_ILi128EEES8_EEENS_10bfloat16_tEfNS_4arch4Sm80ELb1ELb0ELb1ELb1ELb1ELb0ELb0ELb0ELi2ELi2ELi4ELi2ELb1EEENS1_21CollectiveEpilogueBwdISA_SB_SD_Li256ELb1ELb0ELi2EEENS1_25SingleTileBwdLPTSchedulerILb1ELi128ELb1EEEEEEEEEvNT_6ParamsE --------------------------
	.section	.nv.info._ZN7cutlass13device_kernelIN5flash19enable_sm80_to_sm89INS1_16FlashAttnBwdSm80INS1_25CollectiveMainloopBwdSm80ILi2ELi2EN4cute5tupleIJNS5_1CILi64EEENS7_ILi128EEES8_EEENS_10bfloat16_tEfNS_4arch4Sm80ELb1ELb0ELb1ELb1ELb1ELb0ELb0ELb0ELi2ELi2ELi4ELi2ELb1EEENS1_21CollectiveEpilogueBwdISA_SB_SD_Li256ELb1ELb0ELi2EEENS1_25SingleTileBwdLPTSchedulerILb1ELi128ELb1EEEEEEEEEvNT_6ParamsE,"",@"SHT_CUDA_INFO"
	.sectionflags	@""
	.align	4


	//----- nvinfo : EIATTR_CUDA_API_VERSION
	.align		4
        /*0000*/ 	.byte	0x04, 0x37
        /*0002*/ 	.short	(.L_24048 - .L_24047)
.L_24047:
        /*0004*/ 	.word	0x00000082


	//----- nvinfo : EIATTR_SW2861232_WAR
	.align		4
.L_24048:
        /*0008*/ 	.byte	0x01, 0x35
	.zero		2


	//----- nvinfo : EIATTR_PARAM_CBANK
	.align		4
        /*000c*/ 	.byte	0x04, 0x0a
        /*000e*/ 	.short	(.L_24050 - .L_24049)
	.align		4
.L_24049:
        /*0010*/ 	.word	index@(.nv.constant0._ZN7cutlass13device_kernelIN5flash19enable_sm80_to_sm89INS1_16FlashAttnBwdSm80INS1_25CollectiveMainloopBwdSm80ILi2ELi2EN4cute5tupleIJNS5_1CILi64EEENS7_ILi128EEES8_EEENS_10bfloat16_tEfNS_4arch4Sm80ELb1ELb0ELb1ELb1ELb1ELb0ELb0ELb0ELi2ELi2ELi4ELi2ELb1EEENS1_21CollectiveEpilogueBwdISA_SB_SD_Li256ELb1ELb0ELi2EEENS1_25SingleTileBwdLPTSchedulerILb1ELi128ELb1EEEEEEEEEvNT_6ParamsE)
        /*0014*/ 	.short	0x0160
        /*0016*/ 	.short	0x0288


	//----- nvinfo : EIATTR_CBANK_PARAM_SIZE
	.align		4
.L_24050:
        /*0018*/ 	.byte	0x03, 0x19
        /*001a*/ 	.short	0x0288


	//----- nvinfo : EIATTR_KPARAM_INFO
	.align		4
        /*001c*/ 	.byte	0x04, 0x17
        /*001e*/ 	.short	(.L_24052 - .L_24051)
.L_24051:
        /*0020*/ 	.word	0x00000000
        /*0024*/ 	.short	0x0000
        /*0026*/ 	.short	0x0000
        /*0028*/ 	.byte	0x00, 0xf0, 0x21, 0x0a


	//----- nvinfo : EIATTR_MAXREG_COUNT
	.align		4
.L_24052:
        /*002c*/ 	.byte	0x03, 0x1b
        /*002e*/ 	.short	0x00ff


	//----- nvinfo : EIATTR_NUM_BARRIERS
	.align		4
        /*0030*/ 	.byte	0x02, 0x4c
        /*0032*/ 	.byte	0x02
	.zero		1


	//----- nvinfo : EIATTR_MERCURY_ISA_VERSION
	.align		4
        /*0034*/ 	.byte	0x03, 0x5f
        /*0036*/ 	.short	0x0000


	//----- nvinfo : EIATTR_COOP_GROUP_MASK_REGIDS
	.align		4
        /*0038*/ 	.byte	0x04, 0x29
        /*003a*/ 	.short	(.L_24054 - .L_24053)


	//   ....[0]....
.L_24053:
        /*003c*/ 	.word	0xffffffff


	//----- nvinfo : EIATTR_COOP_GROUP_INSTR_OFFSETS
	.align		4
.L_24054:
        /*0040*/ 	.byte	0x04, 0x28
        /*0042*/ 	.short	(.L_24056 - .L_24055)


	//   ....[0]....
.L_24055:
        /*0044*/ 	.word	0x00000080


	//----- nvinfo : EIATTR_EXIT_INSTR_OFFSETS
	.align		4
.L_24056:
        /*0048*/ 	.byte	0x04, 0x1c
        /*004a*/ 	.short	(.L_24058 - .L_24057)


	//   ....[0]....
.L_24057:
        /*004c*/ 	.word	0x000007d0


	//   ....[1]....
        /*0050*/ 	.word	0x00007240


	//   ....[2]....
        /*0054*/ 	.word	0x00007300


	//   ....[3]....
        /*0058*/ 	.word	0x00007ce0


	//   ....[4]....
        /*005c*/ 	.word	0x00007d90


	//----- nvinfo : EIATTR_MAX_THREADS
	.align		4
.L_24058:
        /*0060*/ 	.byte	0x04, 0x05
        /*0062*/ 	.short	(.L_24060 - .L_24059)
.L_24059:
        /*0064*/ 	.word	0x00000100
        /*0068*/ 	.word	0x00000001
        /*006c*/ 	.word	0x00000001


	//----- nvinfo : EIATTR_CRS_STACK_SIZE
	.align		4
.L_24060:
        /*0070*/ 	.byte	0x04, 0x1e
        /*0072*/ 	.short	(.L_24062 - .L_24061)
.L_24061:
        /*0074*/ 	.word	0x00000000
.L_24062:


//--------------------- .nv.info._ZN7cutlass13device_kernelIN5flash19enable_sm80_to_sm89INS1_16FlashAttnBwdSm80INS1_25CollectiveMainloopBwdSm80ILi2ELi2EN4cute5tupleIJNS5_1CILi64EEENS7_ILi128EEES8_EEENS_10bfloat16_tEfNS_4arch4Sm80ELb1ELb0ELb1ELb1ELb0ELb0ELb0ELb0ELi2ELi2ELi4ELi2ELb1EEENS1_24CollectiveEpilogueBwdGQAISA_fSD_Li256ELb1ELb0EEENS1_25SingleTileBwdLPTSchedulerILb1ELi128ELb0EEEEEEEEEvNT_6ParamsE --------------------------
	.section	.nv.info._ZN7cutlass13device_kernelIN5flash19enable_sm80_to_sm89INS1_16FlashAttnBwdSm80INS1_25CollectiveMainloopBwdSm80ILi2ELi2EN4cute5tupleIJNS5_1CILi64EEENS7_ILi128EEES8_EEENS_10bfloat16_tEfNS_4arch4Sm80ELb1ELb0ELb1ELb1ELb0ELb0ELb0ELb0ELi2ELi2ELi4ELi2ELb1EEENS1_24CollectiveEpilogueBwdGQAISA_fSD_Li256ELb1ELb0EEENS1_25SingleTileBwdLPTSchedulerILb1ELi128ELb0EEEEEEEEEvNT_6ParamsE,"",@"SHT_CUDA_INFO"
	.sectionflags	@""
	.align	4


	//----- nvinfo : EIATTR_CUDA_API_VERSION
	.align		4
        /*0000*/ 	.byte	0x04, 0x37
        /*0002*/ 	.short	(.L_24064 - .L_24063)
.L_24063:
        /*0004*/ 	.word	0x00000082


	//----- nvinfo : EIATTR_SW2861232_WAR
	.align		4
.L_24064:
        /*0008*/ 	.byte	0x01, 0x35
	.zero		2


	//----- nvinfo : EIATTR_PARAM_CBANK
	.align		4
        /*000c*/ 	.byte	0x04, 0x0a
        /*000e*/ 	.short	(.L_24066 - .L_24065)
	.align		4
.L_24065:
        /*0010*/ 	.word	index@(.nv.constant0._ZN7cutlass13device_kernelIN5flash19enable_sm80_to_sm89INS1_16FlashAttnBwdSm80INS1_25CollectiveMainloopBwdSm80ILi2ELi2EN4cute5tupleIJNS5_1CILi64EEENS7_ILi128EEES8_EEENS_10bfloat16_tEfNS_4arch4Sm80ELb1ELb0ELb1ELb1ELb0ELb0ELb0ELb0ELi2ELi2ELi4ELi2ELb1EEENS1_24CollectiveEpilogueBwdGQAISA_fSD_Li256ELb1ELb0EEENS1_25SingleTileBwdLPTSchedulerILb1ELi128ELb0EEEEEEEEEvNT_6ParamsE)
        /*0014*/ 	.short	0x0160
        /*0016*/ 	.short	0x0290


	//----- nvinfo : EIATTR_CBANK_PARAM_SIZE
	.align		4
.L_24066:
        /*0018*/ 	.byte	0x03, 0x19
        /*001a*/ 	.short	0x0290


	//----- nvinfo : EIATTR_KPARAM_INFO
	.align		4
        /*001c*/ 	.byte	0x04, 0x17
        /*001e*/ 	.short	(.L_24068 - .L_24067)
.L_24067:
        /*0020*/ 	.word	0x00000000
        /*0024*/ 	.short	0x0000
        /*0026*/ 	.short	0x0000
        /*0028*/ 	.byte	0x00, 0xf0, 0x41, 0x0a


	//----- nvinfo : EIATTR_MAXREG_COUNT
	.align		4
.L_24068:
        /*002c*/ 	.byte	0x03, 0x1b
        /*002e*/ 	.short	0x00ff


	//----- nvinfo : EIATTR_NUM_BARRIERS
	.align		4
        /*0030*/ 	.byte	0x02, 0x4c
        /*0032*/ 	.byte	0x02
	.zero		1


	//----- nvinfo : EIATTR_MERCURY_ISA_VERSION
	.align		4
        /*0034*/ 	.byte	0x03, 0x5f
        /*0036*/ 	.short	0x0000


	//----- nvinfo : EIATTR_COOP_GROUP_MASK_REGIDS
	.align		4
        /*0038*/ 	.byte	0x04, 0x29
        /*003a*/ 	.short	(.L_24070 - .L_24069)


	//   ....[0]....
.L_24069:
        /*003c*/ 	.word	0xffffffff


	//----- nvinfo : EIATTR_COOP_GROUP_INSTR_OFFSETS
	.align		4
.L_24070:
        /*0040*/ 	.byte	0x04, 0x28
        /*0042*/ 	.short	(.L_24072 - .L_24071)


	//   ....[0]....
.L_24071:
        /*0044*/ 	.word	0x00000080


	//----- nvinfo : EIATTR_EXIT_INSTR_OFFSETS
	.align		4
.L_24072:
        /*0048*/ 	.byte	0x04, 0x1c
        /*004a*/ 	.short	(.L_24074 - .L_24073)


	//   ....[0]....
.L_24073:
        /*004c*/ 	.word	0x00000790


	//   ....[1]....
        /*0050*/ 	.word	0x000060d0


	//   ....[2]....
        /*0054*/ 	.word	0x000067d0


	//----- nvinfo : EIATTR_MAX_THREADS
	.align		4
.L_24074:
        /*0058*/ 	.byte	0x04, 0x05
        /*005a*/ 	.short	(.L_24076 - .L_24075)
.L_24075:
        /*005c*/ 	.word	0x00000100
        /*0060*/ 	.word	0x00000001
        /*0064*/ 	.word	0x00000001


	//----- nvinfo : EIATTR_CRS_STACK_SIZE
	.align		4
.L_24076:
        /*0068*/ 	.byte	0x04, 0x1e
        /*006a*/ 	.short	(.L_24078 - .L_24077)
.L_24077:
        /*006c*/ 	.word	0x00000000
.L_24078:


//--------------------- .nv.info._ZN7cutlass13device_kernelIN5flash32FlashAttnBwdPostprocessConvertdQIN4cute5tupleIJNS3_1CILi64EEES6_EEENS_10bfloat16_tEfNS_4arch4Sm80ELi256ENS3_8TiledMMAINS3_8MMA_AtomIJNS3_30SM80_16x8x16_F32BF16BF16F32_TNEEEENS3_6LayoutINS4_IJNS5_ILi2EEENS5_ILi4EEENS5_ILi1EEEEEENS4_IJSI_SG_NS5_ILi0EEEEEEEENS4_IJNS5_ILi32EEES6_NS5_ILi16EEEEEEEELb0EEEEEvNT_6ParamsE --------------------------
	.section	.nv.info._ZN7cutlass13device_kernelIN5flash32FlashAttnBwdPostprocessConvertdQIN4cute5tupleIJNS3_1CILi64EEES6_EEENS_10bfloat16_tEfNS_4arch4Sm80ELi256ENS3_8TiledMMAINS3_8MMA_AtomIJNS3_30SM80_16x8x16_F32BF16BF16F32_TNEEEENS3_6LayoutINS4_IJNS5_ILi2EEENS5_ILi4EEENS5_ILi1EEEEEENS4_IJSI_SG_NS5_ILi0EEEEEEEENS4_IJNS5_ILi32EEES6_NS5_ILi16EEEEEEEELb0EEEEEvNT_6ParamsE,"",@"SHT_CUDA_INFO"
	.sectionflags	@""
	.align	4


	//----- nvinfo : EIATTR_CUDA_API_VERSION
	.align		4
        /*0000*/ 	.byte	0x04, 0x37
        /*0002*/ 	.short	(.L_24080 - .L_24079)
.L_24079:
        /*0004*/ 	.word	0x00000082


	//----- nvinfo : EIATTR_SW2861232_WAR
	.align		4
.L_24080:
        /*0008*/ 	.byte	0x01, 0x35
	.zero		2


	//----- nvinfo : EIATTR_PARAM_CBANK
	.align		4
        /*000c*/ 	.byte	0x04, 0x0a
        /*000e*/ 	.short	(.L_24082 - .L_24081)
	.align		4
.L_24081:
        /*0010*/ 	.word	index@(.nv.constant0._ZN7cutlass13device_kernelIN5flash32FlashAttnBwdPostprocessConvertdQIN4cute5tupleIJNS3_1CILi64EEES6_EEENS_10bfloat16_tEfNS_4arch4Sm80ELi256ENS3_8TiledMMAINS3_8MMA_AtomIJNS3_30SM80_16x8x16_F32BF16BF16F32_TNEEEENS3_6LayoutINS4_IJNS5_ILi2EEENS5_ILi4EEENS5_ILi1EEEEEENS4_IJSI_SG_NS5_ILi0EEEEEEEENS4_IJNS5_ILi32EEES6_NS5_ILi16EEEEEEEELb0EEEEEvNT_6ParamsE)
        /*0014*/ 	.short	0x0160
        /*0016*/ 	.short	0x0070


	//----- nvinfo : EIATTR_CBANK_PARAM_SIZE
	.align		4
.L_24082:
        /*0018*/ 	.byte	0x03, 0x19
        /*001a*/ 	.short	0x0070


	//----- nvinfo : EIATTR_KPARAM_INFO
	.align		4
        /*001c*/ 	.byte	0x04, 0x17
        /*001e*/ 	.short	(.L_24084 - .L_24083)
.L_24083:
        /*0020*/ 	.word	0x00000000
        /*0024*/ 	.short	0x0000
        /*0026*/ 	.short	0x0000
        /*0028*/ 	.byte	0x00, 0xf0, 0xc1, 0x01


	//----- nvinfo : EIATTR_MAXREG_COUNT
	.align		4
.L_24084:
        /*002c*/ 	.byte	0x03, 0x1b
        /*002e*/ 	.short	0x0080


	//----- nvinfo : EIATTR_NUM_BARRIERS
	.align		4
        /*0030*/ 	.byte	0x02, 0x4c
        /*0032*/ 	.byte	0x01
	.zero		1


	//----- nvinfo : EIATTR_MERCURY_ISA_VERSION
	.align		4
        /*0034*/ 	.byte	0x03, 0x5f
        /*0036*/ 	.short	0x0000


	//----- nvinfo : EIATTR_EXIT_INSTR_OFFSETS
	.align		4
        /*0038*/ 	.byte	0x04, 0x1c
        /*003a*/ 	.short	(.L_24086 - .L_24085)


	//   ....[0]....
.L_24085:
        /*003c*/ 	.word	0x00000180


	//   ....[1]....
        /*0040*/ 	.word	0x00000ca0


	//   ....[2]....
        /*0044*/ 	.word	0x00000d60


	//----- nvinfo : EIATTR_CTAIDZ_USED
	.align		4
.L_24086:
        /*0048*/ 	.byte	0x01, 0x04
	.zero		2


	//----- nvinfo : EIATTR_MAX_THREADS
	.align		4
        /*004c*/ 	.byte	0x04, 0x05
        /*004e*/ 	.short	(.L_24088 - .L_24087)
.L_24087:
        /*0050*/ 	.word	0x00000100
        /*0054*/ 	.word	0x00000001
        /*0058*/ 	.word	0x00000001


	//----- nvinfo : EIATTR_CRS_STACK_SIZE
	.align		4
.L_24088:
        /*005c*/ 	.byte	0x04, 0x1e
        /*005e*/ 	.short	(.L_24090 - .L_24089)
.L_24089:
        /*0060*/ 	.word	0x00000000
.L_24090:


//--------------------- .nv.info._ZN7cutlass13device_kernelIN5flash19enable_sm80_to_sm89INS1_16FlashAttnBwdSm80INS1_25CollectiveMainloopBwdSm80ILi2ELi2EN4cute5tupleIJNS5_1CILi64EEENS7_ILi128EEES8_EEENS_10bfloat16_tEfNS_4arch4Sm80ELb1ELb0ELb1ELb1ELb1ELb0ELb0ELb0ELi2ELi2ELi4ELi2ELb1EEENS1_24CollectiveEpilogueBwdGQAISA_fSD_Li256ELb1ELb1EEENS1_25SingleTileBwdLPTSchedulerILb1ELi128ELb1EEEEEEEEEvNT_6ParamsE --------------------------
	.section	.nv.info._ZN7cutlass13device_kernelIN5flash19enable_sm80_to_sm89INS1_16FlashAttnBwdSm80INS1_25CollectiveMainloopBwdSm80ILi2ELi2EN4cute5tupleIJNS5_1CILi64EEENS7_ILi128EEES8_EEENS_10bfloat16_tEfNS_4arch4Sm80ELb1ELb0ELb1ELb1ELb1ELb0ELb0ELb0ELi2ELi2ELi4ELi2ELb1EEENS1_24CollectiveEpilogueBwdGQAISA_fSD_Li256ELb1ELb1EEENS1_25SingleTileBwdLPTSchedulerILb1ELi128ELb1EEEEEEEEEvNT_6ParamsE,"",@"SHT_CUDA_INFO"
	.sectionflags	@""
	.align	4


	//----- nvinfo : EIATTR_CUDA_API_VERSION
	.align		4
        /*0000*/ 	.byte	0x04, 0x37
        /*0002*/ 	.short	(.L_24092 - .L_24091)
.L_24091:
        /*0004*/ 	.word	0x00000082


	//----- nvinfo : EIATTR_SW2861232_WAR
	.align		4
.L_24092:
        /*0008*/ 	.byte	0x01, 0x35
	.zero		2


	//----- nvinfo : EIATTR_PARAM_CBANK
	.align		4
        /*000c*/ 	.byte	0x04, 0x0a
        /*000e*/ 	.short	(.L_24094 - .L_24093)
	.align		4
.L_24093:
        /*0010*/ 	.word	index@(.nv.constant0._ZN7cutlass13device_kernelIN5flash19enable_sm80_to_sm89INS1_16FlashAttnBwdSm80INS1_25CollectiveMainloopBwdSm80ILi2ELi2EN4cute5tupleIJNS5_1CILi64EEENS7_ILi128EEES8_EEENS_10bfloat16_tEfNS_4arch4Sm80ELb1ELb0ELb1ELb1ELb1ELb0ELb0ELb0ELi2ELi2ELi4ELi2ELb1EEENS1_24CollectiveEpilogueBwdGQAISA_fSD_Li256ELb1ELb1EEENS1_25SingleTileBwdLPTSchedulerILb1ELi128ELb1EEEEEEEEEvNT_6ParamsE)
        /*0014*/ 	.short	0x0160
        /*0016*/ 	.short	0x0290


	//----- nvinfo : EIATTR_CBANK_PARAM_SIZE
	.align		4
.L_24094:
        /*0018*/ 	.byte	0x03, 0x19
        /*001a*/ 	.short	0x0290


	//----- nvinfo : EIATTR_KPARAM_INFO
	.align		4
        /*001c*/ 	.byte	0x04, 0x17
        /*001e*/ 	.short	(.L_24096 - .L_24095)
.L_24095:
        /*0020*/ 	.word	0x00000000
        /*0024*/ 	.short	0x0000
        /*0026*/ 	.short	0x0000
        /*0028*/ 	.byte	0x00, 0xf0, 0x41, 0x0a


	//----- nvinfo : EIATTR_MAXREG_COUNT
	.align		4
.L_24096:
        /*002c*/ 	.byte	0x03, 0x1b
        /*002e*/ 	.short	0x00ff


	//----- nvinfo : EIATTR_NUM_BARRIERS
	.align		4
        /*0030*/ 	.byte	0x02, 0x4c
        /*0032*/ 	.byte	0x02
	.zero		1


	//----- nvinfo : EIATTR_MERCURY_ISA_VERSION
	.align		4
        /*0034*/ 	.byte	0x03, 0x5f
        /*0036*/ 	.short	0x0000


	//----- nvinfo : EIATTR_COOP_GROUP_MASK_REGIDS
	.align		4
        /*0038*/ 	.byte	0x04, 0x29
        /*003a*/ 	.short	(.L_24098 - .L_24097)


	//   ....[0]....
.L_24097:
        /*003c*/ 	.word	0xffffffff


	//   ....[1]....
        /*0040*/ 	.word	0xffffffff


	//   ....[2]....
        /*0044*/ 	.word	0xffffffff


	//   ....[3]....
        /*0048*/ 	.word	0xffffffff


	//   ....[4]....
        /*004c*/ 	.word	0xffffffff


	//   ....[5]....
        /*0050*/ 	.word	0xffffffff


	//   ....[6]....
        /*0054*/ 	.word	0xffffffff


	//   ....[7]....
        /*0058*/ 	.word	0xffffffff


	//   ....[8]....
        /*005c*/ 	.word	0xffffffff


	//----- nvinfo : EIATTR_COOP_GROUP_INSTR_OFFSETS
	.align		4
.L_24098:
        /*0060*/ 	.byte	0x04, 0x28
        /*0062*/ 	.short	(.L_24100 - .L_24099)


	//   ....[0]....
.L_24099:
        /*0064*/ 	.word	0x00000080


	//   ....[1]....
        /*0068*/ 	.word	0x00006420


	//   ....[2]....
        /*006c*/ 	.word	0x00006440


	//   ....[3]....
        /*0070*/ 	.word	0x00006750


	//   ....[4]....
        /*0074*/ 	.word	0x00006760


	//   ....[5]....
        /*0078*/ 	.word	0x000068f0


	//   ....[6]....
        /*007c*/ 	.word	0x00006940


	//   ....[7]....
        /*0080*/ 	.word	0x00006bf0


	//   ....[8]....
        /*0084*/ 	.word	0x00006c00


	//----- nvinfo : EIATTR_EXIT_INSTR_OFFSETS
	.align		4
.L_24100:
        /*0088*/ 	.byte	0x04, 0x1c
        /*008a*/ 	.short	(.L_24102 - .L_24101)


	//   ....[0]....
.L_24101:
        /*008c*/ 	.word	0x000007d0


	//   ....[1]....
        /*0090*/ 	.word	0x00006110


	//   ....[2]....
        /*0094*/ 	.word	0x00006c10


	//   ....[3]....
        /*0098*/ 	.word	0x00006cb0


	//----- nvinfo : EIATTR_MAX_THREADS
	.align		4
.L_24102:
        /*009c*/ 	.byte	0x04, 0x05
        /*009e*/ 	.short	(.L_24104 - .L_24103)
.L_24103:
        /*00a0*/ 	.word	0x00000100
        /*00a4*/ 	.word	0x00000001
        /*00a8*/ 	.word	0x00000001


	//----- nvinfo : EIATTR_CRS_STACK_SIZE
	.align		4
.L_24104:
        /*00ac*/ 	.byte	0x04, 0x1e
        /*00ae*/ 	.short	(.L_24106 - .L_24105)
.L_24105:
        /*00b0*/ 	.word	0x00000000
.L_24106:


//--------------------- .nv.info._ZN7cutlass13device_kernelIN5flash22FlashAttnBwdPreprocessIN4cute5tupleIJNS3_1CILi64EEES6_EEENS_10bfloat16_tEfNS_4arch4Sm80ELb1ELb1EEEEEvNT_6ParamsE --------------------------
	.section	.nv.info._ZN7cutlass13device_kernelIN5flash22FlashAttnBwdPreprocessIN4cute5tupleIJNS3_1CILi64EEES6_EEENS_10bfloat16_tEfNS_4arch4Sm80ELb1ELb1EEEEEvNT_6ParamsE,"",@"SHT_CUDA_INFO"
	.sectionflags	@""
	.align	4


	//----- nvinfo : EIATTR_CUDA_API_VERSION
	.align		4
        /*0000*/ 	.byte	0x04, 0x37
        /*0002*/ 	.short	(.L_24108 - .L_24107)
.L_24107:
        /*0004*/ 	.word	0x00000082


	//----- nvinfo : EIATTR_SW2861232_WAR
	.align		4
.L_24108:
        /*0008*/ 	.byte	0x01, 0x35
	.zero		2


	//----- nvinfo : EIATTR_PARAM_CBANK
	.align		4
        /*000c*/ 	.byte	0x04, 0x0a
        /*000e*/ 	.short	(.L_24110 - .L_24109)
	.align		4
.L_24109:
        /*0010*/ 	.word	index@(.nv.constant0._ZN7cutlass13device_kernelIN5flash22FlashAttnBwdPreprocessIN4cute5tupleIJNS3_1CILi64EEES6_EEENS_10bfloat16_tEfNS_4arch4Sm80ELb1ELb1EEEEEvNT_6ParamsE)
        /*0014*/ 	.short	0x0160
        /*0016*/ 	.short	0x00f0


	//----- nvinfo : EIATTR_CBANK_PARAM_SIZE
	.align		4
.L_24110:
        /*0018*/ 	.byte	0x03, 0x19
        /*001a*/ 	.short	0x00f0


	//----- nvinfo : EIATTR_KPARAM_INFO
	.align		4
        /*001c*/ 	.byte	0x04, 0x17
        /*001e*/ 	.short	(.L_24112 - .L_24111)
.L_24111:
        /*0020*/ 	.word	0x00000000
        /*0024*/ 	.short	0x0000
        /*0026*/ 	.short	0x0000
        /*0028*/ 	.byte	0x00, 0xf0, 0xc1, 0x03


	//----- nvinfo : EIATTR_MAXREG_COUNT
	.align		4
.L_24112:
        /*002c*/ 	.byte	0x03, 0x1b
        /*002e*/ 	.short	0x0080


	//----- nvinfo : EIATTR_MERCURY_ISA_VERSION
	.align		4
        /*0030*/ 	.byte	0x03, 0x5f
        /*0032*/ 	.short	0x0000


	//----- nvinfo : EIATTR_COOP_GROUP_MASK_REGIDS
	.align		4
        /*0034*/ 	.byte	0x04, 0x29
        /*0036*/ 	.short	(.L_24114 - .L_24113)


	//   ....[0]....
.L_24113:
        /*0038*/ 	.word	0xffffffff


	//   ....[1]....
        /*003c*/ 	.word	0xffffffff


	//   ....[2]....
        /*0040*/ 	.word	0xffffffff


	//   ....[3]....
        /*0044*/ 	.word	0xffffffff


	//   ....[4]....
        /*0048*/ 	.word	0xffffffff


	//   ....[5]....
        /*004c*/ 	.word	0xffffffff


	//----- nvinfo : EIATTR_COOP_GROUP_INSTR_OFFSETS
	.align		4
.L_24114:
        /*0050*/ 	.byte	0x04, 0x28
        /*0052*/ 	.short	(.L_24116 - .L_24115)


	//   ....[0]....
.L_24115:
        /*0054*/ 	.word	0x00000af0


	//   ....[1]....
        /*0058*/ 	.word	0x00000b00


	//   ....[2]....
        /*005c*/ 	.word	0x00000b30


	//   ....[3]....
        /*0060*/ 	.word	0x00000b50


	//   ....[4]....
        /*0064*/ 	.word	0x00000bc0


	//   ....[5]....
        /*0068*/ 	.word	0x00000be0


	//----- nvinfo : EIATTR_EXIT_INSTR_OFFSETS
	.align		4
.L_24116:
        /*006c*/ 	.byte	0x04, 0x1c
        /*006e*/ 	.short	(.L_24118 - .L_24117)


	//   ....[0]....
.L_24117:
        /*0070*/ 	.word	0x00000180


	//   ....[1]....
        /*0074*/ 	.word	0x00001090


	//   ....[2]....
        /*0078*/ 	.word	0x000010e0


	//----- nvinfo : EIATTR_CTAIDZ_USED
	.align		4
.L_24118:
        /*007c*/ 	.byte	0x01, 0x04
	.zero		2


	//----- nvinfo : EIATTR_MAX_THREADS
	.align		4
        /*0080*/ 	.byte	0x04, 0x05
        /*0082*/ 	.short	(.L_24120 - .L_24119)
.L_24119:
        /*0084*/ 	.word	0x00000100
        /*0088*/ 	.word	0x00000001
        /*008c*/ 	.word	0x00000001


	//----- nvinfo : EIATTR_CRS_STACK_SIZE
	.align		4
.L_24120:
        /*0090*/ 	.byte	0x04, 0x1e
        /*0092*/ 	.short	(.L_24122 - .L_24121)
.L_24121:
        /*0094*/ 	.word	0x00000000
.L_24122:


//--------------------- .nv.info._ZN7cutlass13device_kernelIN5flash19enable_sm80_to_sm89INS1_16FlashAttnBwdSm80INS1_25CollectiveMainloopBwdSm80ILi2ELi2EN4cute5tupleIJNS5_1CILi128EEES8_NS7_ILi64EEEEEENS_10bfloat16_tEfNS_4arch4Sm80ELb0ELb0ELb1ELb0ELb0ELb0ELb0ELb0ELi2ELi4ELi4ELi4ELb0EEENS1_21CollectiveEpilogueBwdISA_SB_SD_Li256ELb0ELb0ELi2EEENS1_19SingleTileSchedulerILb0ELb0ELb0ELi128EEEEEEEEEvNT_6ParamsE --------------------------
	.section	.nv.info._ZN7cutlass13device_kernelIN5flash19enable_sm80_to_sm89INS1_16FlashAttnBwdSm80INS1_25CollectiveMainloopBwdSm80ILi2ELi2EN4cute5tupleIJNS5_1CILi128EEES8_NS7_ILi64EEEEEENS_10bfloat16_tEfNS_4arch4Sm80ELb0ELb0ELb1ELb0ELb0ELb0ELb0ELb0ELi2ELi4ELi4ELi4ELb0EEENS1_21CollectiveEpilogueBwdISA_SB_SD_Li256ELb0ELb0ELi2EEENS1_19SingleTileSchedulerILb0ELb0ELb0ELi128EEEEEEEEEvNT_6ParamsE,"",@"SHT_CUDA_INFO"
	.sectionflags	@""
	.align	4


	//----- nvinfo : EIATTR_CUDA_API_VERSION
	.align		4
        /*0000*/ 	.byte	0x04, 0x37
        /*0002*/ 	.short	(.L_24124 - .L_24123)
.L_24123:
        /*0004*/ 	.word	0x00000082


	//----- nvinfo : EIATTR_SW2861232_WAR
	.align		4
.L_24124:
        /*0008*/ 	.byte	0x01, 0x35
	.zero		2


	//----- nvinfo : EIATTR_PARAM_CBANK
	.align		4
        /*000c*/ 	.byte	0x04, 0x0a
        /*000e*/ 	.short	(.L_24126 - .L_24125)
	.align		4
.L_24125:
        /*0010*/ 	.word	index@(.nv.constant0._ZN7cutlass13device_kernelIN5flash19enable_sm80_to_sm89INS1_16FlashAttnBwdSm80INS1_25CollectiveMainloopBwdSm80ILi2ELi2EN4cute5tupleIJNS5_1CILi128EEES8_NS7_ILi64EEEEEENS_10bfloat16_tEfNS_4arch4Sm80ELb0ELb0ELb1ELb0ELb0ELb0ELb0ELb0ELi2ELi4ELi4ELi4ELb0EEENS1_21CollectiveEpilogueBwdISA_SB_SD_Li256ELb0ELb0ELi2EEENS1_19SingleTileSchedulerILb0ELb0ELb0ELi128EEEEEEEEEvNT_6ParamsE)
        /*0014*/ 	.short	0x0160
        /*0016*/ 	.short	0x0270


	//----- nvinfo : EIATTR_CBANK_PARAM_SIZE
	.align		4
.L_24126:
        /*0018*/ 	.byte	0x03, 0x19
        /*001a*/ 	.short	0x0270


	//----- nvinfo : EIATTR_KPARAM_INFO
	.align		4
        /*001c*/ 	.byte	0x04, 0x17
        /*001e*/ 	.short	(.L_24128 - .L_24127)
.L_24127:
        /*0020*/ 	.word	0x00000000
        /*0024*/ 	.short	0x0000
        /*0026*/ 	.short	0x0000
        /*0028*/ 	.byte	0x00, 0xf0, 0xc1, 0x09


	//----- nvinfo : EIATTR_MAXREG_COUNT
	.align		4
.L_24128:
        /*002c*/ 	.byte	0x03, 0x1b
        /*002e*/ 	.short	0x00ff


	//----- nvinfo : EIATTR_NUM_BARRIERS
	.align		4
        /*0030*/ 	.byte	0x02, 0x4c
        /*0032*/ 	.byte	0x02
	.zero		1


	//----- nvinfo : EIATTR_MERCURY_ISA_VERSION
	.align		4
        /*0034*/ 	.byte	0x03, 0x5f
        /*0036*/ 	.short	0x0000


	//----- nvinfo : EIATTR_EXIT_INSTR_OFFSETS
	.align		4
        /*0038*/ 	.byte	0x04, 0x1c
        /*003a*/ 	.short	(.L_24130 - .L_24129)


	//   ....[0]....
.L_24129:
        /*003c*/ 	.word	0x00000060


	//   ....[1]....
        /*0040*/ 	.word	0x000055c0


	//   ....[2]....
        /*0044*/ 	.word	0x00005680


	//----- nvinfo : EIATTR_CTAIDZ_USED
	.align		4
.L_24130:
        /*0048*/ 	.byte	0x01, 0x04
	.zero		2


	//----- nvinfo : EIATTR_MAX_THREADS
	.align		4
        /*004c*/ 	.byte	0x04, 0x05
        /*004e*/ 	.short	(.L_24132 - .L_24131)
.L_24131:
        /*0050*/ 	.word	0x00000100
        /*0054*/ 	.word	0x00000001
        /*0058*/ 	.word	0x00000001


	//----- nvinfo : EIATTR_CRS_STACK_SIZE
	.align		4
.L_24132:
        /*005c*/ 	.byte	0x04, 0x1e
        /*005e*/ 	.short	(.L_24134 - .L_24133)
.L_24133:
        /*0060*/ 	.word	0x00000000
.L_24134:


//--------------------- .nv.info._ZN7cutlass13device_kernelIN5flash19enable_sm80_to_sm89INS1_16FlashAttnBwdSm80INS1_25CollectiveMainloopBwdSm80ILi2ELi2EN4cute5tupleIJNS5_1CILi128EEES8_NS7_ILi64EEEEEENS_10bfloat16_tEfNS_4arch4Sm80ELb0ELb0ELb1ELb0ELb1ELb0ELb0ELb0ELi2ELi4ELi4ELi4ELb0EEENS1_21CollectiveEpilogueBwdISA_SB_SD_Li256ELb0ELb0ELi2EEENS1_19SingleTileSchedulerILb0ELb0ELb0ELi128EEEEEEEEEvNT_6ParamsE --------------------------
	.section	.nv.info._ZN7cutlass13device_kernelIN5flash19enable_sm80_to_sm89INS1_16FlashAttnBwdSm80INS1_25CollectiveMainloopBwdSm80ILi2ELi2EN4cute5tupleIJNS5_1CILi128EEES8_NS7_ILi64EEEEEENS_10bfloat16_tEfNS_4arch4Sm80ELb0ELb0ELb1ELb0ELb1ELb0ELb0ELb0ELi2ELi4ELi4ELi4ELb0EEENS1_21CollectiveEpilogueBwdISA_SB_SD_Li256ELb0ELb0ELi2EEENS1_19SingleTileSchedulerILb0ELb0ELb0ELi128EEEEEEEEEvNT_6ParamsE,"",@"SHT_CUDA_INFO"
	.sectionflags	@""
	.align	4


	//----- nvinfo : EIATTR_CUDA_API_VERSION
	.align		4
        /*0000*/ 	.byte	0x04, 0x37
        /*0002*/ 	.short	(.L_24136 - .L_24135)
.L_24135:
        /*0004*/ 	.word	0x00000082


	//----- nvinfo : EIATTR_SW2861232_WAR
	.align		4
.L_24136:
        /*0008*/ 	.byte	0x01, 0x35
	.zero		2


	//----- nvinfo : EIATTR_PARAM_CBANK
	.align		4
        /*000c*/ 	.byte	0x04, 0x0a
        /*000e*/ 	.short	(.L_24138 - .L_24137)
	.align		4
.L_24137:
        /*0010*/ 	.word	index@(.nv.constant0._ZN7cutlass13device_kernelIN5flash19enable_sm80_to_sm89INS1_16FlashAttnBwdSm80INS1_25CollectiveMainloopBwdSm80ILi2ELi2EN4cute5tupleIJNS5_1CILi128EEES8_NS7_ILi64EEEEEENS_10bfloat16_tEfNS_4arch4Sm80ELb0ELb0ELb1ELb0ELb1ELb0ELb0ELb0ELi2ELi4ELi4ELi4ELb0EEENS1_21CollectiveEpilogueBwdISA_SB_SD_Li256ELb0ELb0ELi2EEENS1_19SingleTileSchedulerILb0ELb0ELb0ELi128EEEEEEEEEvNT_6ParamsE)
        /*0014*/ 	.short	0x0160
        /*0016*/ 	.short	0x0270


	//----- nvinfo : EIATTR_CBANK_PARAM_SIZE
	.align		4
.L_24138:
        /*0018*/ 	.byte	0x03, 0x19
        /*001a*/ 	.short	0x0270


	//----- nvinfo : EIATTR_KPARAM_INFO
	.align		4
        /*001c*/ 	.byte	0x04, 0x17
        /*001e*/ 	.short	(.L_24140 - .L_24139)
.L_24139:
        /*0020*/ 	.word	0x00000000
        /*0024*/ 	.short	0x0000
        /*0026*/ 	.short	0x0000
        /*0028*/ 	.byte	0x00, 0xf0, 0xc1, 0x09


	//----- nvinfo : EIATTR_MAXREG_COUNT
	.align		4
.L_24140:
        /*002c*/ 	.byte	0x03, 0x1b
        /*002e*/ 	.short	0x00ff


	//----- nvinfo : EIATTR_NUM_BARRIERS
	.align		4
        /*0030*/ 	.byte	0x02, 0x4c
        /*0032*/ 	.byte	0x02
	.zero		1


	//----- nvinfo : EIATTR_MERCURY_ISA_VERSION
	.align		4
        /*0034*/ 	.byte	0x03, 0x5f
        /*0036*/ 	.short	0x0000


	//----- nvinfo : EIATTR_EXIT_INSTR_OFFSETS
	.align		4
        /*0038*/ 	.byte	0x04, 0x1c
        /*003a*/ 	.short	(.L_24142 - .L_24141)


	//   ....[0]....
.L_24141:
        /*003c*/ 	.word	0x00000060


	//   ....[1]....
        /*0040*/ 	.word	0x000055c0


	//   ....[2]....
        /*0044*/ 	.word	0x00005680


	//----- nvinfo : EIATTR_CTAIDZ_USED
	.align		4
.L_24142:
        /*0048*/ 	.byte	0x01, 0x04
	.zero		2


	//----- nvinfo : EIATTR_MAX_THREADS
	.align		4
        /*004c*/ 	.byte	0x04, 0x05
        /*004e*/ 	.short	(.L_24144 - .L_24143)
.L_24143:
        /*0050*/ 	.word	0x00000100
        /*0054*/ 	.word	0x00000001
        /*0058*/ 	.word	0x00000001


	//----- nvinfo : EIATTR_CRS_STACK_SIZE
	.align		4
.L_24144:
        /*005c*/ 	.byte	0x04, 0x1e
        /*005e*/ 	.short	(.L_24146 - .L_24145)
.L_24145:
        /*0060*/ 	.word	0x00000000
.L_24146:


//--------------------- .nv.info._ZN7cutlass13device_kernelIN5flash19enable_sm80_to_sm89INS1_16FlashAttnBwdSm80INS1_25CollectiveMainloopBwdSm80ILi2ELi2EN4cute5tupleIJNS5_1CILi128EEES8_NS7_ILi64EEEEEENS_10bfloat16_tEfNS_4arch4Sm80ELb0ELb0ELb1ELb0ELb0ELb0ELb0ELb0ELi2ELi4ELi4ELi4ELb0EEENS1_24CollectiveEpilogueBwdGQAISA_fSD_Li256ELb0ELb0EEENS1_19SingleTileSchedulerILb0ELb0ELb0ELi128EEEEEEEEEvNT_6ParamsE --------------------------
	.section	.nv.info._ZN7cutlass13device_kernelIN5flash19enable_sm80_to_sm89INS1_16FlashAttnBwdSm80INS1_25CollectiveMainloopBwdSm80ILi2ELi2EN4cute5tupleIJNS5_1CILi128EEES8_NS7_ILi64EEEEEENS_10bfloat16_tEfNS_4arch4Sm80ELb0ELb0ELb1ELb0ELb0ELb0ELb0ELb0ELi2ELi4ELi4ELi4ELb0EEENS1_24CollectiveEpilogueBwdGQAISA_fSD_Li256ELb0ELb0EEENS1_19SingleTileSchedulerILb0ELb0ELb0ELi128EEEEEEEEEvNT_6ParamsE,"",@"SHT_CUDA_INFO"
	.sectionflags	@""
	.align	4


	//----- nvinfo : EIATTR_CUDA_API_VERSION
	.align		4
        /*0000*/ 	.byte	0x04, 0x37
        /*0002*/ 	.short	(.L_24148 - .L_24147)
.L_24147:
        /*0004*/ 	.word	0x00000082


	//----- nvinfo : EIATTR_SW2861232_WAR
	.align		4
.L_24148:
        /*0008*/ 	.byte	0x01, 0x35
	.zero		2


	//----- nvinfo : EIATTR_PARAM_CBANK
	.align		4
        /*000c*/ 	.byte	0x04, 0x0a
        /*000e*/ 	.short	(.L_24150 - .L_24149)
	.align		4
.L_24149:
        /*0010*/ 	.word	index@(.nv.constant0._ZN7cutlass13device_kernelIN5flash19enable_sm80_to_sm89INS1_16FlashAttnBwdSm80INS1_25CollectiveMainloopBwdSm80ILi2ELi2EN4cute5tupleIJNS5_1CILi128EEES8_NS7_ILi64EEEEEENS_10bfloat16_tEfNS_4arch4Sm80ELb0ELb0ELb1ELb0ELb0ELb0ELb0ELb0ELi2ELi4ELi4ELi4ELb0EEENS1_24CollectiveEpilogueBwdGQAISA_fSD_Li256ELb0ELb0EEENS1_19SingleTileSchedulerILb0ELb0ELb0ELi128EEEEEEEEEvNT_6ParamsE)
        /*0014*/ 	.short	0x0160
        /*0016*/ 	.short	0x0278


	//----- nvinfo : EIATTR_CBANK_PARAM_SIZE
	.align		4
.L_24150:
        /*0018*/ 	.byte	0x03, 0x19
        /*001a*/ 	.short	0x0278


	//----- nvinfo : EIATTR_KPARAM_INFO
	.align		4
        /*001c*/ 	.byte	0x04, 0x17
        /*001e*/ 	.short	(.L_24152 - .L_24151)
.L_24151:
        /*0020*/ 	.word	0x00000000
        /*0024*/ 	.short	0x0000
        /*0026*/ 	.short	0x0000
        /*0028*/ 	.byte	0x00, 0xf0, 0xe1, 0x09


	//----- nvinfo : EIATTR_MAXREG_COUNT
	.align		4
.L_24152:
        /*002c*/ 	.byte	0x03, 0x1b
        /*002e*/ 	.short	0x00ff


	//----- nvinfo : EIATTR_NUM_BARRIERS
	.align		4
        /*0030*/ 	.byte	0x02, 0x4c
        /*0032*/ 	.byte	0x02
	.zero		1


	//----- nvinfo : EIATTR_MERCURY_ISA_VERSION
	.align		4
        /*0034*/ 	.byte	0x03, 0x5f
        /*0036*/ 	.short	0x0000


	//----- nvinfo : EIATTR_EXIT_INSTR_OFFSETS
	.align		4
        /*0038*/ 	.byte	0x04, 0x1c
        /*003a*/ 	.short	(.L_24154 - .L_24153)


	//   ....[0]....
.L_24153:
        /*003c*/ 	.word	0x00000060


	//   ....[1]....
        /*0040*/ 	.word	0x00004e10


	//----- nvinfo : EIATTR_CTAIDZ_USED
	.align		4
.L_24154:
        /*0044*/ 	.byte	0x01, 0x04
	.zero		2


	//----- nvinfo : EIATTR_MAX_THREADS
	.align		4
        /*0048*/ 	.byte	0x04, 0x05
        /*004a*/ 	.short	(.L_24156 - .L_24155)
.L_24155:
        /*004c*/ 	.word	0x00000100
        /*0050*/ 	.word	0x00000001
        /*0054*/ 	.word	0x00000001


	//----- nvinfo : EIATTR_CRS_STACK_SIZE
	.align		4
.L_24156:
        /*0058*/ 	.byte	0x04, 0x1e
        /*005a*/ 	.short	(.L_24158 - .L_24157)
.L_24157:
        /*005c*/ 	.word	0x00000000
.L_24158:


//--------------------- .nv.info._ZN7cutlass13device_kernelIN5flash19enable_sm80_to_sm89INS1_16FlashAttnBwdSm80INS1_25CollectiveMainloopBwdSm80ILi2ELi2EN4cute5tupleIJNS5_1CILi128EEES8_NS7_ILi64EEEEEENS_10bfloat16_tEfNS_4arch4Sm80ELb0ELb0ELb1ELb0ELb1ELb0ELb0ELb0ELi2ELi4ELi4ELi4ELb0EEENS1_24CollectiveEpilogueBwdGQAISA_fSD_Li256ELb0ELb1EEENS1_19SingleTileSchedulerILb0ELb0ELb0ELi128EEEEEEEEEvNT_6ParamsE --------------------------
	.section	.nv.info._ZN7cutlass13device_kernelIN5flash19enable_sm80_to_sm89INS1_16FlashAttnBwdSm80INS1_25CollectiveMainloopBwdSm80ILi2ELi2EN4cute5tupleIJNS5_1CILi128EEES8_NS7_ILi64EEEEEENS_10bfloat16_tEfNS_4arch4Sm80ELb0ELb0ELb1ELb0ELb1ELb0ELb0ELb0ELi2ELi4ELi4ELi4ELb0EEENS1_24CollectiveEpilogueBwdGQAISA_fSD_Li256ELb0ELb1EEENS1_19SingleTileSchedulerILb0ELb0ELb0ELi128EEEEEEEEEvNT_6ParamsE,"",@"SHT_CUDA_INFO"
	.sectionflags	@""
	.align	4


	//----- nvinfo : EIATTR_CUDA_API_VERSION
	.align		4
        /*0000*/ 	.byte	0x04, 0x37
        /*0002*/ 	.short	(.L_24160 - .L_24159)
.L_24159:
        /*0004*/ 	.word	0x00000082


	//----- nvinfo : EIATTR_SW2861232_WAR
	.align		4
.L_24160:
        /*0008*/ 	.byte	0x01, 0x35
	.zero		2


	//----- nvinfo : EIATTR_PARAM_CBANK
	.align		4
        /*000c*/ 	.byte	0x04, 0x0a
        /*000e*/ 	.short	(.L_24162 - .L_24161)
	.align		4
.L_24161:
        /*0010*/ 	.word	index@(.nv.constant0._ZN7cutlass13device_kernelIN5flash19enable_sm80_to_sm89INS1_16FlashAttnBwdSm80INS1_25CollectiveMainloopBwdSm80ILi2ELi2EN4cute5tupleIJNS5_1CILi128EEES8_NS7_ILi64EEEEEENS_10bfloat16_tEfNS_4arch4Sm80ELb0ELb0ELb1ELb0ELb1ELb0ELb0ELb0ELi2ELi4ELi4ELi4ELb0EEENS1_24CollectiveEpilogueBwdGQAISA_fSD_Li256ELb0ELb1EEENS1_19SingleTileSchedulerILb0ELb0ELb0ELi128EEEEEEEEEvNT_6ParamsE)
        /*0014*/ 	.short	0x0160
        /*0016*/ 	.short	0x0278


	//----- nvinfo : EIATTR_CBANK_PARAM_SIZE
	.align		4
.L_24162:
        /*0018*/ 	.byte	0x03, 0x19
        /*001a*/ 	.short	0x0278


	//----- nvinfo : EIATTR_KPARAM_INFO
	.align		4
        /*001c*/ 	.byte	0x04, 0x17
        /*001e*/ 	.short	(.L_24164 - .L_24163)
.L_24163:
        /*0020*/ 	.word	0x00000000
        /*0024*/ 	.short	0x0000
        /*0026*/ 	.short	0x0000
        /*0028*/ 	.byte	0x00, 0xf0, 0xe1, 0x09


	//----- nvinfo : EIATTR_MAXREG_COUNT
	.align		4
.L_24164:
        /*002c*/ 	.byte	0x03, 0x1b
        /*002e*/ 	.short	0x00ff


	//----- nvinfo : EIATTR_NUM_BARRIERS
	.align		4
        /*0030*/ 	.byte	0x02, 0x4c
        /*0032*/ 	.byte	0x02
	.zero		1


	//----- nvinfo : EIATTR_MERCURY_ISA_VERSION
	.align		4
        /*0034*/ 	.byte	0x03, 0x5f
        /*0036*/ 	.short	0x0000


	//----- nvinfo : EIATTR_COOP_GROUP_MASK_REGIDS
	.align		4
        /*0038*/ 	.byte	0x04, 0x29
        /*003a*/ 	.short	(.L_24166 - .L_24165)


	//   ....[0]....
.L_24165:
        /*003c*/ 	.word	0xffffffff


	//   ....[1]....
        /*0040*/ 	.word	0xffffffff


	//   ....[2]....
        /*0044*/ 	.word	0xffffffff


	//   ....[3]....
        /*0048*/ 	.word	0xffffffff


	//   ....[4]....
        /*004c*/ 	.word	0xffffffff


	//   ....[5]....
        /*0050*/ 	.word	0xffffffff


	//   ....[6]....
        /*0054*/ 	.word	0xffffffff


	//   ....[7]....
        /*0058*/ 	.word	0xffffffff


	//----- nvinfo : EIATTR_COOP_GROUP_INSTR_OFFSETS
	.align		4
.L_24166:
        /*005c*/ 	.byte	0x04, 0x28
        /*005e*/ 	.short	(.L_24168 - .L_24167)


	//   ....[0]....
.L_24167:
        /*0060*/ 	.word	0x00004960


	//   ....[1]....
        /*0064*/ 	.word	0x00004970


	//   ....[2]....
        /*0068*/ 	.word	0x00004d00


	//   ....[3]....
        /*006c*/ 	.word	0x00004d10


	//   ....[4]....
        /*0070*/ 	.word	0x00004ea0


	//   ....[5]....
        /*0074*/ 	.word	0x00004eb0


	//   ....[6]....
        /*0078*/ 	.word	0x00005210


	//   ....[7]....
        /*007c*/ 	.word	0x00005220


	//----- nvinfo : EIATTR_EXIT_INSTR_OFFSETS
	.align		4
.L_24168:
        /*0080*/ 	.byte	0x04, 0x1c
        /*0082*/ 	.short	(.L_24170 - .L_24169)


	//   ....[0]....
.L_24169:
        /*0084*/ 	.word	0x00000060


	//   ....[1]....
        /*0088*/ 	.word	0x00005230


	//   ....[2]....
        /*008c*/ 	.word	0x000052d0


	//----- nvinfo : EIATTR_CTAIDZ_USED
	.align		4
.L_24170:
        /*0090*/ 	.byte	0x01, 0x04
	.zero		2


	//----- nvinfo : EIATTR_MAX_THREADS
	.align		4
        /*0094*/ 	.byte	0x04, 0x05
        /*0096*/ 	.short	(.L_24172 - .L_24171)
.L_24171:
        /*0098*/ 	.word	0x00000100
        /*009c*/ 	.word	0x00000001
        /*00a0*/ 	.word	0x00000001


	//----- nvinfo : EIATTR_CRS_STACK_SIZE
	.align		4
.L_24172:
        /*00a4*/ 	.byte	0x04, 0x1e
        /*00a6*/ 	.short	(.L_24174 - .L_24173)
.L_24173:
        /*00a8*/ 	.word	0x00000000
.L_24174:


//--------------------- .nv.info._ZN7cutlass13device_kernelIN5flash19enable_sm80_to_sm89INS1_16FlashAttnBwdSm80INS1_25CollectiveMainloopBwdSm80ILi2ELi2EN4cute5tupleIJNS5_1CILi128EEES8_NS7_ILi64EEEEEENS_10bfloat16_tEfNS_4arch4Sm80ELb0ELb0ELb1ELb1ELb0ELb0ELb0ELb0ELi2ELi4ELi4ELi4ELb0EEENS1_21CollectiveEpilogueBwdISA_SB_SD_Li256ELb1ELb0ELi2EEENS1_19SingleTileSchedulerILb1ELb0ELb0ELi128EEEEEEEEEvNT_6ParamsE --------------------------
	.section	.nv.info._ZN7cutlass13device_kernelIN5flash19enable_sm80_to_sm89INS1_16FlashAttnBwdSm80INS1_25CollectiveMainloopBwdSm80ILi2ELi2EN4cute5tupleIJNS5_1CILi128EEES8_NS7_ILi64EEEEEENS_10bfloat16_tEfNS_4arch4Sm80ELb0ELb0ELb1ELb1ELb0ELb0ELb0ELb0ELi2ELi4ELi4ELi4ELb0EEENS1_21CollectiveEpilogueBwdISA_SB_SD_Li256ELb1ELb0ELi2EEENS1_19SingleTileSchedulerILb1ELb0ELb0ELi128EEEEEEEEEvNT_6ParamsE,"",@"SHT_CUDA_INFO"
	.sectionflags	@""
	.align	4


	//----- nvinfo : EIATTR_CUDA_API_VERSION
	.align		4
        /*0000*/ 	.byte	0x04, 0x37
        /*0002*/ 	.short	(.L_24176 - .L_24175)
.L_24175:
        /*0004*/ 	.word	0x00000082


	//----- nvinfo : EIATTR_SW2861232_WAR
	.align		4
.L_24176:
        /*0008*/ 	.byte	0x01, 0x35
	.zero		2


	//----- nvinfo : EIATTR_PARAM_CBANK
	.align		4
        /*000c*/ 	.byte	0x04, 0x0a
        /*000e*/ 	.short	(.L_24178 - .L_24177)
	.align		4
.L_24177:
        /*0010*/ 	.word	index@(.nv.constant0._ZN7cutlass13device_kernelIN5flash19enable_sm80_to_sm89INS1_16FlashAttnBwdSm80INS1_25CollectiveMainloopBwdSm80ILi2ELi2EN4cute5tupleIJNS5_1CILi128EEES8_NS7_ILi64EEEEEENS_10bfloat16_tEfNS_4arch4Sm80ELb0ELb0ELb1ELb1ELb0ELb0ELb0ELb0ELi2ELi4ELi4ELi4ELb0EEENS1_21CollectiveEpilogueBwdISA_SB_SD_Li256ELb1ELb0ELi2EEENS1_19SingleTileSchedulerILb1ELb0ELb0ELi128EEEEEEEEEvNT_6ParamsE)
        /*0014*/ 	.short	0x0160
        /*0016*/ 	.short	0x0270


	//----- nvinfo : EIATTR_CBANK_PARAM_SIZE
	.align		4
.L_24178:
        /*0018*/ 	.byte	0x03, 0x19
        /*001a*/ 	.short	0x0270


	//----- nvinfo : EIATTR_KPARAM_INFO
	.align		4
        /*001c*/ 	.byte	0x04, 0x17
        /*001e*/ 	.short	(.L_24180 - .L_24179)
.L_24179:
        /*0020*/ 	.word	0x00000000
        /*0024*/ 	.short	0x0000
        /*0026*/ 	.short	0x0000
        /*0028*/ 	.byte	0x00, 0xf0, 0xc1, 0x09


	//----- nvinfo : EIATTR_MAXREG_COUNT
	.align		4
.L_24180:
        /*002c*/ 	.byte	0x03, 0x1b
        /*002e*/ 	.short	0x00ff


	//----- nvinfo : EIATTR_NUM_BARRIERS
	.align		4
        /*0030*/ 	.byte	0x02, 0x4c
        /*0032*/ 	.byte	0x02
	.zero		1


	//----- nvinfo : EIATTR_MERCURY_ISA_VERSION
	.align		4
        /*0034*/ 	.byte	0x03, 0x5f
        /*0036*/ 	.short	0x0000


	//----- nvinfo : EIATTR_COOP_GROUP_MASK_REGIDS
	.align		4
        /*0038*/ 	.byte	0x04, 0x29
        /*003a*/ 	.short	(.L_24182 - .L_24181)


	//   ....[0]....
.L_24181:
        /*003c*/ 	.word	0xffffffff


	//----- nvinfo : EIATTR_COOP_GROUP_INSTR_OFFSETS
	.align		4
.L_24182:
        /*0040*/ 	.byte	0x04, 0x28
        /*0042*/ 	.short	(.L_24184 - .L_24183)


	//   ....[0]....
.L_24183:
        /*0044*/ 	.word	0x000000a0


	//----- nvinfo : EIATTR_EXIT_INSTR_OFFSETS
	.align		4
.L_24184:
        /*0048*/ 	.byte	0x04, 0x1c
        /*004a*/ 	.short	(.L_24186 - .L_24185)


	//   ....[0]....
.L_24185:
        /*004c*/ 	.word	0x00000330


	//   ....[1]....
        /*0050*/ 	.word	0x000061c0


	//   ....[2]....
        /*0054*/ 	.word	0x00006280


	//   ....[3]....
        /*0058*/ 	.word	0x00006c60


	//   ....[4]....
        /*005c*/ 	.word	0x00006d10


	//----- nvinfo : EIATTR_CTAIDZ_USED
	.align		4
.L_24186:
        /*0060*/ 	.byte	0x01, 0x04
	.zero		2


	//----- nvinfo : EIATTR_MAX_THREADS
	.align		4
        /*0064*/ 	.byte	0x04, 0x05
        /*0066*/ 	.short	(.L_24188 - .L_24187)
.L_24187:
        /*0068*/ 	.word	0x00000100
        /*006c*/ 	.word	0x00000001
        /*0070*/ 	.word	0x00000001


	//----- nvinfo : EIATTR_CRS_STACK_SIZE
	.align		4
.L_24188:
        /*0074*/ 	.byte	0x04, 0x1e
        /*0076*/ 	.short	(.L_24190 - .L_24189)
.L_24189:
        /*0078*/ 	.word	0x00000000
.L_24190:


//--------------------- .nv.info._ZN7cutlass13device_kernelIN5flash19enable_sm80_to_sm89INS1_16FlashAttnBwdSm80INS1_25CollectiveMainloopBwdSm80ILi2ELi2EN4cute5tupleIJNS5_1CILi128EEES8_NS7_ILi64EEEEEENS_10bfloat16_tEfNS_4arch4Sm80ELb0ELb0ELb1ELb1ELb1ELb0ELb0ELb0ELi2ELi4ELi4ELi4ELb0EEENS1_21CollectiveEpilogueBwdISA_SB_SD_Li256ELb1ELb0ELi2EEENS1_19SingleTileSchedulerILb1ELb0ELb0ELi128EEEEEEEEEvNT_6ParamsE --------------------------
	.section	.nv.info._ZN7cutlass13device_kernelIN5flash19enable_sm80_to_sm89INS1_16FlashAttnBwdSm80INS1_25CollectiveMainloopBwdSm80ILi2ELi2EN4cute5tupleIJNS5_1CILi128EEES8_NS7_ILi64EEEEEENS_10bfloat16_tEfNS_4arch4Sm80ELb0ELb0ELb1ELb1ELb1ELb0ELb0ELb0ELi2ELi4ELi4ELi4ELb0EEENS1_21CollectiveEpilogueBwdISA_SB_SD_Li256ELb1ELb0ELi2EEENS1_19SingleTileSchedulerILb1ELb0ELb0ELi128EEEEEEEEEvNT_6ParamsE,"",@"SHT_CUDA_INFO"
	.sectionflags	@""
	.align	4


	//----- nvinfo : EIATTR_CUDA_API_VERSION
	.align		4
        /*0000*/ 	.byte	0x04, 0x37
        /*0002*/ 	.short	(.L_24192 - .L_24191)
.L_24191:
        /*0004*/ 	.word	0x00000082


	//----- nvinfo : EIATTR_SW2861232_WAR
	.align		4
.L_24192:
        /*0008*/ 	.byte	0x01, 0x35
	.zero		2


	//----- nvinfo : EIATTR_PARAM_CBANK
	.align		4
        /*000c*/ 	.byte	0x04, 0x0a
        /*000e*/ 	.short	(.L_24194 - .L_24193)
	.align		4
.L_24193:
        /*0010*/ 	.word	index@(.nv.constant0._ZN7cutlass13device_kernelIN5flash19enable_sm80_to_sm89INS1_16FlashAttnBwdSm80INS1_25CollectiveMainloopBwdSm80ILi2ELi2EN4cute5tupleIJNS5_1CILi128EEES8_NS7_ILi64EEEEEENS_10bfloat16_tEfNS_4arch4Sm80ELb0ELb0ELb1ELb1ELb1ELb0ELb0ELb0ELi2ELi4ELi4ELi4ELb0EEENS1_21CollectiveEpilogueBwdISA_SB_SD_Li256ELb1ELb0ELi2EEENS1_19SingleTileSchedulerILb1ELb0ELb0ELi128EEEEEEEEEvNT_6ParamsE)
        /*0014*/ 	.short	0x0160
        /*0016*/ 	.short	0x0270


	//----- nvinfo : EIATTR_CBANK_PARAM_SIZE
	.align		4
.L_24194:
        /*0018*/ 	.byte	0x03, 0x19
        /*001a*/ 	.short	0x0270


	//----- nvinfo : EIATTR_KPARAM_INFO
	.align		4
        /*001c*/ 	.byte	0x04, 0x17
        /*001e*/ 	.short	(.L_24196 - .L_24195)
.L_24195:
        /*0020*/ 	.word	0x00000000
        /*0024*/ 	.short	0x0000
        /*0026*/ 	.short	0x0000
        /*0028*/ 	.byte	0x00, 0xf0, 0xc1, 0x09


	//----- nvinfo : EIATTR_MAXREG_COUNT
	.align		4
.L_24196:
        /*002c*/ 	.byte	0x03, 0x1b
        /*002e*/ 	.short	0x00ff


	//----- nvinfo : EIATTR_NUM_BARRIERS
	.align		4
        /*0030*/ 	.byte	0x02, 0x4c
        /*0032*/ 	.byte	0x02
	.zero		1


	//----- nvinfo : EIATTR_MERCURY_ISA_VERSION
	.align		4
        /*0034*/ 	.byte	0x03, 0x5f
        /*0036*/ 	.short	0x0000


	//----- nvinfo : EIATTR_COOP_GROUP_MASK_REGIDS
	.align		4
        /*0038*/ 	.byte	0x04, 0x29
        /*003a*/ 	.short	(.L_24198 - .L_24197)


	//   ....[0]....
.L_24197:
        /*003c*/ 	.word	0xffffffff


	//----- nvinfo : EIATTR_COOP_GROUP_INSTR_OFFSETS
	.align		4
.L_24198:
        /*0040*/ 	.byte	0x04, 0x28
        /*0042*/ 	.short	(.L_24200 - .L_24199)


	//   ....[0]....
.L_24199:
        /*0044*/ 	.word	0x000000a0


	//----- nvinfo : EIATTR_EXIT_INSTR_OFFSETS
	.align		4
.L_24200:
        /*0048*/ 	.byte	0x04, 0x1c
        /*004a*/ 	.short	(.L_24202 - .L_24201)


	//   ....[0]....
.L_24201:
        /*004c*/ 	.word	0x00000330


	//   ....[1]....
        /*0050*/ 	.word	0x000061c0


	//   ....[2]....
        /*0054*/ 	.word	0x00006280


	//   ....[3]....
        /*0058*/ 	.word	0x00006c60


	//   ....[4]....
        /*005c*/ 	.word	0x00006d10


	//----- nvinfo : EIATTR_CTAIDZ_USED
	.align		4
.L_24202:
        /*0060*/ 	.byte	0x01, 0x04
	.zero		2


	//----- nvinfo : EIATTR_MAX_THREADS
	.align		4
        /*0064*/ 	.byte	0x04, 0x05
        /*0066*/ 	.short	(.L_24204 - .L_24203)
.L_24203:
        /*0068*/ 	.word	0x00000100
        /*006c*/ 	.word	0x00000001
        /*0070*/ 	.word	0x00000001


	//----- nvinfo : EIATTR_CRS_STACK_SIZE
	.align		4
.L_24204:
        /*0074*/ 	.byte	0x04, 0x1e
        /*0076*/ 	.short	(.L_24206 - .L_24205)
.L_24205:
        /*0078*/ 	.word	0x00000000
.L_24206:


//--------------------- .nv.info._ZN7cutlass13device_kernelIN5flash19enable_sm80_to_sm89INS1_16FlashAttnBwdSm80INS1_25CollectiveMainloopBwdSm80ILi2ELi2EN4cute5tupleIJNS5_1CILi128EEES8_NS7_ILi64EEEEEENS_10bfloat16_tEfNS_4arch4Sm80ELb0ELb0ELb1ELb1ELb0ELb0ELb0ELb0ELi2ELi4ELi4ELi4ELb0EEENS1_24CollectiveEpilogueBwdGQAISA_fSD_Li256ELb1ELb0EEENS1_19SingleTileSchedulerILb1ELb0ELb0ELi128EEEEEEEEEvNT_6ParamsE --------------------------
	.section	.nv.info._ZN7cutlass13device_kernelIN5flash19enable_sm80_to_sm89INS1_16FlashAttnBwdSm80INS1_25CollectiveMainloopBwdSm80ILi2ELi2EN4cute5tupleIJNS5_1CILi128EEES8_NS7_ILi64EEEEEENS_10bfloat16_tEfNS_4arch4Sm80ELb0ELb0ELb1ELb1ELb0ELb0ELb0ELb0ELi2ELi4ELi4ELi4ELb0EEENS1_24CollectiveEpilogueBwdGQAISA_fSD_Li256ELb1ELb0EEENS1_19SingleTileSchedulerILb1ELb0ELb0ELi128EEEEEEEEEvNT_6ParamsE,"",@"SHT_CUDA_INFO"
	.sectionflags	@""
	.align	4


	//----- nvinfo : EIATTR_CUDA_API_VERSION
	.align		4
        /*0000*/ 	.byte	0x04, 0x37
        /*0002*/ 	.short	(.L_24208 - .L_24207)
.L_24207:
        /*0004*/ 	.word	0x00000082


	//----- nvinfo : EIATTR_SW2861232_WAR
	.align		4
.L_24208:
        /*0008*/ 	.byte	0x01, 0x35
	.zero		2


	//----- nvinfo : EIATTR_PARAM_CBANK
	.align		4
        /*000c*/ 	.byte	0x04, 0x0a
        /*000e*/ 	.short	(.L_24210 - .L_24209)
	.align		4
.L_24209:
        /*0010*/ 	.word	index@(.nv.constant0._ZN7cutlass13device_kernelIN5flash19enable_sm80_to_sm89INS1_16FlashAttnBwdSm80INS1_25CollectiveMainloopBwdSm80ILi2ELi2EN4cute5tupleIJNS5_1CILi128EEES8_NS7_ILi64EEEEEENS_10bfloat16_tEfNS_4arch4Sm80ELb0ELb0ELb1ELb1ELb0ELb0ELb0ELb0ELi2ELi4ELi4ELi4ELb0EEENS1_24CollectiveEpilogueBwdGQAISA_fSD_Li256ELb1ELb0EEENS1_19SingleTileSchedulerILb1ELb0ELb0ELi128EEEEEEEEEvNT_6ParamsE)
        /*0014*/ 	.short	0x0160
        /*0016*/ 	.short	0x0278


	//----- nvinfo : EIATTR_CBANK_PARAM_SIZE
	.align		4
.L_24210:
        /*0018*/ 	.byte	0x03, 0x19
        /*001a*/ 	.short	0x0278


	//----- nvinfo : EIATTR_KPARAM_INFO
	.align		4
        /*001c*/ 	.byte	0x04, 0x17
        /*001e*/ 	.short	(.L_24212 - .L_24211)
.L_24211:
        /*0020*/ 	.word	0x00000000
        /*0024*/ 	.short	0x0000
        /*0026*/ 	.short	0x0000
        /*0028*/ 	.byte	0x00, 0xf0, 0xe1, 0x09


	//----- nvinfo : EIATTR_MAXREG_COUNT
	.align		4
.L_24212:
        /*002c*/ 	.byte	0x03, 0x1b
        /*002e*/ 	.short	0x00ff


	//----- nvinfo : EIATTR_NUM_BARRIERS
	.align		4
        /*0030*/ 	.byte	0x02, 0x4c
        /*0032*/ 	.byte	0x02
	.zero		1


	//----- nvinfo : EIATTR_MERCURY_ISA_VERSION
	.align		4
        /*0034*/ 	.byte	0x03, 0x5f
        /*0036*/ 	.short	0x0000


	//----- nvinfo : EIATTR_COOP_GROUP_MASK_REGIDS
	.align		4
        /*0038*/ 	.byte	0x04, 0x29
        /*003a*/ 	.short	(.L_24214 - .L_24213)


	//   ....[0]....
.L_24213:
        /*003c*/ 	.word	0xffffffff


	//----- nvinfo : EIATTR_COOP_GROUP_INSTR_OFFSETS
	.align		4
.L_24214:
        /*0040*/ 	.byte	0x04, 0x28
        /*0042*/ 	.short	(.L_24216 - .L_24215)


	//   ....[0]....
.L_24215:
        /*0044*/ 	.word	0x000000a0


	//----- nvinfo : EIATTR_EXIT_INSTR_OFFSETS
	.align		4
.L_24216:
        /*0048*/ 	.byte	0x04, 0x1c
        /*004a*/ 	.short	(.L_24218 - .L_24217)


	//   ....[0]....
.L_24217:
        /*004c*/ 	.word	0x00000330


	//   ....[1]....
        /*0050*/ 	.word	0x00004db0


	//   ....[2]....
        /*0054*/ 	.word	0x000055e0


	//----- nvinfo : EIATTR_CTAIDZ_USED
	.align		4
.L_24218:
        /*0058*/ 	.byte	0x01, 0x04
	.zero		2


	//----- nvinfo : EIATTR_MAX_THREADS
	.align		4
        /*005c*/ 	.byte	0x04, 0x05
        /*005e*/ 	.short	(.L_24220 - .L_24219)
.L_24219:
        /*0060*/ 	.word	0x00000100
        /*0064*/ 	.word	0x00000001
        /*0068*/ 	.word	0x00000001


	//----- nvinfo : EIATTR_CRS_STACK_SIZE
	.align		4
.L_24220:
        /*006c*/ 	.byte	0x04, 0x1e
        /*006e*/ 	.short	(.L_24222 - .L_24221)
.L_24221:
        /*0070*/ 	.word	0x00000000
.L_24222:


//--------------------- .nv.info._ZN7cutlass13device_kernelIN5flash19enable_sm80_to_sm89INS1_16FlashAttnBwdSm80INS1_25CollectiveMainloopBwdSm80ILi2ELi2EN4cute5tupleIJNS5_1CILi128EEES8_NS7_ILi64EEEEEENS_10bfloat16_tEfNS_4arch4Sm80ELb0ELb0ELb1ELb1ELb1ELb0ELb0ELb0ELi2ELi4ELi4ELi4ELb0EEENS1_24CollectiveEpilogueBwdGQAISA_fSD_Li256ELb1ELb1EEENS1_19SingleTileSchedulerILb1ELb0ELb0ELi128EEEEEEEEEvNT_6ParamsE --------------------------
	.section	.nv.info._ZN7cutlass13device_kernelIN5flash19enable_sm80_to_sm89INS1_16FlashAttnBwdSm80INS1_25CollectiveMainloopBwdSm80ILi2ELi2EN4cute5tupleIJNS5_1CILi128EEES8_NS7_ILi64EEEEEENS_10bfloat16_tEfNS_4arch4Sm80ELb0ELb0ELb1ELb1ELb1ELb0ELb0ELb0ELi2ELi4ELi4ELi4ELb0EEENS1_24CollectiveEpilogueBwdGQAISA_fSD_Li256ELb1ELb1EEENS1_19SingleTileSchedulerILb1ELb0ELb0ELi128EEEEEEEEEvNT_6ParamsE,"",@"SHT_CUDA_INFO"
	.sectionflags	@""
	.align	4


	//----- nvinfo : EIATTR_CUDA_API_VERSION
	.align		4
        /*0000*/ 	.byte	0x04, 0x37
        /*0002*/ 	.short	(.L_24224 - .L_24223)
.L_24223:
        /*0004*/ 	.word	0x00000082


	//----- nvinfo : EIATTR_SW2861232_WAR
	.align		4
.L_24224:
        /*0008*/ 	.byte	0x01, 0x35
	.zero		2


	//----- nvinfo : EIATTR_PARAM_CBANK
	.align		4
        /*000c*/ 	.byte	0x04, 0x0a
        /*000e*/ 	.short	(.L_24226 - .L_24225)
	.align		4
.L_24225:
        /*0010*/ 	.word	index@(.nv.constant0._ZN7cutlass13device_kernelIN5flash19enable_sm80_to_sm89INS1_16FlashAttnBwdSm80INS1_25CollectiveMainloopBwdSm80ILi2ELi2EN4cute5tupleIJNS5_1CILi128EEES8_NS7_ILi64EEEEEENS_10bfloat16_tEfNS_4arch4Sm80ELb0ELb0ELb1ELb1ELb1ELb0ELb0ELb0ELi2ELi4ELi4ELi4ELb0EEENS1_24CollectiveEpilogueBwdGQAISA_fSD_Li256ELb1ELb1EEENS1_19SingleTileSchedulerILb1ELb0ELb0ELi128EEEEEEEEEvNT_6ParamsE)
        /*0014*/ 	.short	0x0160
        /*0016*/ 	.short	0x0278


	//----- nvinfo : EIATTR_CBANK_PARAM_SIZE
	.align		4
.L_24226:
        /*0018*/ 	.byte	0x03, 0x19
        /*001a*/ 	.short	0x0278


	//----- nvinfo : EIATTR_KPARAM_INFO
	.align		4
        /*001c*/ 	.byte	0x04, 0x17
        /*001e*/ 	.short	(.L_24228 - .L_24227)
.L_24227:
        /*0020*/ 	.word	0x00000000
        /*0024*/ 	.short	0x0000
        /*0026*/ 	.short	0x0000
        /*0028*/ 	.byte	0x00, 0xf0, 0xe1, 0x09


	//----- nvinfo : EIATTR_MAXREG_COUNT
	.align		4
.L_24228:
        /*002c*/ 	.byte	0x03, 0x1b
        /*002e*/ 	.short	0x00ff


	//----- nvinfo : EIATTR_NUM_BARRIERS
	.align		4
        /*0030*/ 	.byte	0x02, 0x4c
        /*0032*/ 	.byte	0x02
	.zero		1


	//----- nvinfo : EIATTR_MERCURY_ISA_VERSION
	.align		4
        /*0034*/ 	.byte	0x03, 0x5f
        /*0036*/ 	.short	0x0000


	//----- nvinfo : EIATTR_COOP_GROUP_MASK_REGIDS
	.align		4
        /*0038*/ 	.byte	0x04, 0x29
        /*003a*/ 	.short	(.L_24230 - .L_24229)


	//   ....[0]....
.L_24229:
        /*003c*/ 	.word	0xffffffff


	//   ....[1]....
        /*0040*/ 	.word	0xffffffff


	//   ....[2]....
        /*0044*/ 	.word	0xffffffff


	//   ....[3]....
        /*0048*/ 	.word	0xffffffff


	//   ....[4]....
        /*004c*/ 	.word	0xffffffff


	//   ....[5]....
        /*0050*/ 	.word	0xffffffff


	//   ....[6]....
        /*0054*/ 	.word	0xffffffff


	//   ....[7]....
        /*0058*/ 	.word	0xffffffff


	//   ....[8]....
        /*005c*/ 	.word	0xffffffff


	//----- nvinfo : EIATTR_COOP_GROUP_INSTR_OFFSETS
	.align		4
.L_24230:
        /*0060*/ 	.byte	0x04, 0x28
        /*0062*/ 	.short	(.L_24232 - .L_24231)


	//   ....[0]....
.L_24231:
        /*0064*/ 	.word	0x000000a0


	//   ....[1]....
        /*0068*/ 	.word	0x00005100


	//   ....[2]....
        /*006c*/ 	.word	0x00005110


	//   ....[3]....
        /*0070*/ 	.word	0x000054c0


	//   ....[4]....
        /*0074*/ 	.word	0x000054d0


	//   ....[5]....
        /*0078*/ 	.word	0x00005660


	//   ....[6]....
        /*007c*/ 	.word	0x00005670


	//   ....[7]....
        /*0080*/ 	.word	0x000059e0


	//   ....[8]....
        /*0084*/ 	.word	0x000059f0


	//----- nvinfo : EIATTR_EXIT_INSTR_OFFSETS
	.align		4
.L_24232:
        /*0088*/ 	.byte	0x04, 0x1c
        /*008a*/ 	.short	(.L_24234 - .L_24233)


	//   ....[0]....
.L_24233:
        /*008c*/ 	.word	0x00000330


	//   ....[1]....
        /*0090*/ 	.word	0x00004de0


	//   ....[2]....
        /*0094*/ 	.word	0x00005a00


	//   ....[3]....
        /*0098*/ 	.word	0x00005aa0


	//----- nvinfo : EIATTR_CTAIDZ_USED
	.align		4
.L_24234:
        /*009c*/ 	.byte	0x01, 0x04
	.zero		2


	//----- nvinfo : EIATTR_MAX_THREADS
	.align		4
        /*00a0*/ 	.byte	0x04, 0x05
        /*00a2*/ 	.short	(.L_24236 - .L_24235)
.L_24235:
        /*00a4*/ 	.word	0x00000100
        /*00a8*/ 	.word	0x00000001
        /*00ac*/ 	.word	0x00000001


	//----- nvinfo : EIATTR_CRS_STACK_SIZE
	.align		4
.L_24236:
        /*00b0*/ 	.byte	0x04, 0x1e
        /*00b2*/ 	.short	(.L_24238 - .L_24237)
.L_24237:
        /*00b4*/ 	.word	0x00000000
.L_24238:


//--------------------- .nv.info._ZN7cutlass13device_kernelIN5flash19enable_sm80_to_sm89INS1_16FlashAttnBwdSm80INS1_25CollectiveMainloopBwdSm80ILi2ELi2EN4cute5tupleIJNS5_1CILi128EEES8_NS7_ILi64EEEEEENS_10bfloat16_tEfNS_4arch4Sm80ELb0ELb1ELb1ELb0ELb0ELb0ELb0ELb0ELi2ELi4ELi4ELi4ELb0EEENS1_21CollectiveEpilogueBwdISA_SB_SD_Li256ELb0ELb0ELi2EEENS1_19SingleTileSchedulerILb0ELb0ELb0ELi128EEEEEEEEEvNT_6ParamsE --------------------------
	.section	.nv.info._ZN7cutlass13device_kernelIN5flash19enable_sm80_to_sm89INS1_16FlashAttnBwdSm80INS1_25CollectiveMainloopBwdSm80ILi2ELi2EN4cute5tupleIJNS5_1CILi128EEES8_NS7_ILi64EEEEEENS_10bfloat16_tEfNS_4arch4Sm80ELb0ELb1ELb1ELb0ELb0ELb0ELb0ELb0ELi2ELi4ELi4ELi4ELb0EEENS1_21CollectiveEpilogueBwdISA_SB_SD_Li256ELb0ELb0ELi2EEENS1_19SingleTileSchedulerILb0ELb0ELb0ELi128EEEEEEEEEvNT_6ParamsE,"",@"SHT_CUDA_INFO"
	.sectionflags	@""
	.align	4


	//----- nvinfo : EIATTR_CUDA_API_VERSION
	.align		4
        /*0000*/ 	.byte	0x04, 0x37
        /*0002*/ 	.short	(.L_24240 - .L_24239)
.L_24239:
        /*0004*/ 	.word	0x00000082


	//----- nvinfo : EIATTR_SW2861232_WAR
	.align		4
.L_24240:
        /*0008*/ 	.byte	0x01, 0x35
	.zero		2


	//----- nvinfo : EIATTR_PARAM_CBANK
	.align		4
        /*000c*/ 	.byte	0x04, 0x0a
        /*000e*/ 	.short	(.L_24242 - .L_24241)
	.align		4
.L_24241:
        /*0010*/ 	.word	index@(.nv.constant0._ZN7cutlass13device_kernelIN5flash19enable_sm80_to_sm89INS1_16FlashAttnBwdSm80INS1_25CollectiveMainloopBwdSm80ILi2ELi2EN4cute5tupleIJNS5_1CILi128EEES8_NS7_ILi64EEEEEENS_10bfloat16_tEfNS_4arch4Sm80ELb0ELb1ELb1ELb0ELb0ELb0ELb0ELb0ELi2ELi4ELi4ELi4ELb0EEENS1_21CollectiveEpilogueBwdISA_SB_SD_Li256ELb0ELb0ELi2EEENS1_19SingleTileSchedulerILb0ELb0ELb0ELi128EEEEEEEEEvNT_6ParamsE)
        /*0014*/ 	.short	0x0160
        /*0016*/ 	.short	0x0270


	//----- nvinfo : EIATTR_CBANK_PARAM_SIZE
	.align		4
.L_24242:
        /*0018*/ 	.byte	0x03, 0x19
        /*001a*/ 	.short	0x0270


	//----- nvinfo : EIATTR_KPARAM_INFO
	.align		4
        /*001c*/ 	.byte	0x04, 0x17
        /*001e*/ 	.short	(.L_24244 - .L_24243)
.L_24243:
        /*0020*/ 	.word	0x00000000
        /*0024*/ 	.short	0x0000
        /*0026*/ 	.short	0x0000
        /*0028*/ 	.byte	0x00, 0xf0, 0xc1, 0x09


	//----- nvinfo : EIATTR_MAXREG_COUNT
	.align		4
.L_24244:
        /*002c*/ 	.byte	0x03, 0x1b
        /*002e*/ 	.short	0x00ff


	//----- nvinfo : EIATTR_NUM_BARRIERS
	.align		4
        /*0030*/ 	.byte	0x02, 0x4c
        /*0032*/ 	.byte	0x02
	.zero		1


	//----- nvinfo : EIATTR_MERCURY_ISA_VERSION
	.align		4
        /*0034*/ 	.byte	0x03, 0x5f
        /*0036*/ 	.short	0x0000


	//----- nvinfo : EIATTR_EXIT_INSTR_OFFSETS
	.align		4
        /*0038*/ 	.byte	0x04, 0x1c
        /*003a*/ 	.short	(.L_24246 - .L_24245)


	//   ....[0]....
.L_24245:
        /*003c*/ 	.word	0x00000060


	//   ....[1]....
        /*0040*/ 	.word	0x00005ba0


	//   ....[2]....
        /*0044*/ 	.word	0x00005c50


	//   ....[3]....
        /*0048*/ 	.word	0x000064f0


	//   ....[4]....
        /*004c*/ 	.word	0x000065a0


	//----- nvinfo : EIATTR_CTAIDZ_USED
	.align		4
.L_24246:
        /*0050*/ 	.byte	0x01, 0x04
	.zero		2


	//----- nvinfo : EIATTR_MAX_THREADS
	.align		4
        /*0054*/ 	.byte	0x04, 0x05
        /*0056*/ 	.short	(.L_24248 - .L_24247)
.L_24247:
        /*0058*/ 	.word	0x00000100
        /*005c*/ 	.word	0x00000001
        /*0060*/ 	.word	0x00000001


	//----- nvinfo : EIATTR_CRS_STACK_SIZE
	.align		4
.L_24248:
        /*0064*/ 	.byte	0x04, 0x1e
        /*0066*/ 	.short	(.L_24250 - .L_24249)
.L_24249:
        /*0068*/ 	.word	0x00000000
.L_24250:


//--------------------- .nv.info._ZN7cutlass13device_kernelIN5flash19enable_sm80_to_sm89INS1_16FlashAttnBwdSm80INS1_25CollectiveMainloopBwdSm80ILi2ELi2EN4cute5tupleIJNS5_1CILi128EEES8_NS7_ILi64EEEEEENS_10bfloat16_tEfNS_4arch4Sm80ELb0ELb1ELb1ELb0ELb1ELb0ELb0ELb0ELi2ELi4ELi4ELi4ELb0EEENS1_21CollectiveEpilogueBwdISA_SB_SD_Li256ELb0ELb0ELi2EEENS1_19SingleTileSchedulerILb0ELb0ELb0ELi128EEEEEEEEEvNT_6ParamsE --------------------------
	.section	.nv.info._ZN7cutlass13device_kernelIN5flash19enable_sm80_to_sm89INS1_16FlashAttnBwdSm80INS1_25CollectiveMainloopBwdSm80ILi2ELi2EN4cute5tupleIJNS5_1CILi128EEES8_NS7_ILi64EEEEEENS_10bfloat16_tEfNS_4arch4Sm80ELb0ELb1ELb1ELb0ELb1ELb0ELb0ELb0ELi2ELi4ELi4ELi4ELb0EEENS1_21CollectiveEpilogueBwdISA_SB_SD_Li256ELb0ELb0ELi2EEENS1_19SingleTileSchedulerILb0ELb0ELb0ELi128EEEEEEEEEvNT_6ParamsE,"",@"SHT_CUDA_INFO"
	.sectionflags	@""
	.align	4


	//----- nvinfo : EIATTR_CUDA_API_VERSION
	.align		4
        /*0000*/ 	.byte	0x04, 0x37
        /*0002*/ 	.short	(.L_24252 - .L_24251)
.L_24251:
        /*0004*/ 	.word	0x00000082


	//----- nvinfo : EIATTR_SW2861232_WAR
	.align		4
.L_24252:
        /*0008*/ 	.byte	0x01, 0x35
	.zero		2


	//----- nvinfo : EIATTR_PARAM_CBANK
	.align		4
        /*000c*/ 	.byte	0x04, 0x0a
        /*000e*/ 	.short	(.L_24254 - .L_24253)
	.align		4
.L_24253:
        /*0010*/ 	.word	index@(.nv.constant0._ZN7cutlass13device_kernelIN5flash19enable_sm80_to_sm89INS1_16FlashAttnBwdSm80INS1_25CollectiveMainloopBwdSm80ILi2ELi2EN4cute5tupleIJNS5_1CILi128EEES8_NS7_ILi64EEEEEENS_10bfloat16_tEfNS_4arch4Sm80ELb0ELb1ELb1ELb0ELb1ELb0ELb0ELb0ELi2ELi4ELi4ELi4ELb0EEENS1_21CollectiveEpilogueBwdISA_SB_SD_Li256ELb0ELb0ELi2EEENS1_19SingleTileSchedulerILb0ELb0ELb0ELi128EEEEEEEEEvNT_6ParamsE)
        /*0014*/ 	.short	0x0160
        /*0016*/ 	.short	0x0270


	//----- nvinfo : EIATTR_CBANK_PARAM_SIZE
	.align		4
.L_24254:
        /*0018*/ 	.byte	0x03, 0x19
        /*001a*/ 	.short	0x0270


	//----- nvinfo : EIATTR_KPARAM_INFO
	.align		4
        /*001c*/ 	.byte	0x04, 0x17
        /*001e*/ 	.short	(.L_24256 - .L_24255)
.L_24255:
        /*0020*/ 	.word	0x00000000
        /*0024*/ 	.short	0x0000
        /*0026*/ 	.short	0x0000
        /*0028*/ 	.byte	0x00, 0xf0, 0xc1, 0x09


	//----- nvinfo : EIATTR_MAXREG_COUNT
	.align		4
.L_24256:
        /*002c*/ 	.byte	0x03, 0x1b
        /*002e*/ 	.short	0x00ff


	//----- nvinfo : EIATTR_NUM_BARRIERS
	.align		4
        /*0030*/ 	.byte	0x02, 0x4c
        /*0032*/ 	.byte	0x02
	.zero		1


	//----- nvinfo : EIATTR_MERCURY_ISA_VERSION
	.align		4
        /*0034*/ 	.byte	0x03, 0x5f
        /*0036*/ 	.short	0x0000


	//----- nvinfo : EIATTR_EXIT_INSTR_OFFSETS
	.align		4
        /*0038*/ 	.byte	0x04, 0x1c
        /*003a*/ 	.short	(.L_24258 - .L_24257)


	//   ....[0]....
.L_24257:
        /*003c*/ 	.word	0x00000060


	//   ....[1]....
        /*0040*/ 	.word	0x00005ba0


	//   ....[2]....
        /*0044*/ 	.word	0x00005c50


	//   ....[3]....
        /*0048*/ 	.word	0x000064f0


	//   ....[4]....
        /*004c*/ 	.word	0x000065a0


	//----- nvinfo : EIATTR_CTAIDZ_USED
	.align		4
.L_24258:
        /*0050*/ 	.byte	0x01, 0x04
	.zero		2


	//----- nvinfo : EIATTR_MAX_THREADS
	.align		4
        /*0054*/ 	.byte	0x04, 0x05
        /*0056*/ 	.short	(.L_24260 - .L_24259)
.L_24259:
        /*0058*/ 	.word	0x00000100
        /*005c*/ 	.word	0x00000001
        /*0060*/ 	.word	0x00000001


	//----- nvinfo : EIATTR_CRS_STACK_SIZE
	.align		4
.L_24260:
        /*0064*/ 	.byte	0x04, 0x1e
        /*0066*/ 	.short	(.L_24262 - .L_24261)
.L_24261:
        /*0068*/ 	.word	0x00000000
.L_24262:


//--------------------- .nv.info._ZN7cutlass13device_kernelIN5flash19enable_sm80_to_sm89INS1_16FlashAttnBwdSm80INS1_25CollectiveMainloopBwdSm80ILi2ELi2EN4cute5tupleIJNS5_1CILi128EEES8_NS7_ILi64EEEEEENS_10bfloat16_tEfNS_4arch4Sm80ELb0ELb1ELb1ELb0ELb0ELb0ELb0ELb0ELi2ELi4ELi4ELi4ELb0EEENS1_24CollectiveEpilogueBwdGQAISA_fSD_Li256ELb0ELb0EEENS1_19SingleTileSchedulerILb0ELb0ELb0ELi128EEEEEEEEEvNT_6ParamsE --------------------------
	.section	.nv.info._ZN7cutlass13device_kernelIN5flash19enable_sm80_to_sm89INS1_16FlashAttnBwdSm80INS1_25CollectiveMainloopBwdSm80ILi2ELi2EN4cute5tupleIJNS5_1CILi128EEES8_NS7_ILi64EEEEEENS_10bfloat16_tEfNS_4arch4Sm80ELb0ELb1ELb1ELb0ELb0ELb0ELb0ELb0ELi2ELi4ELi4ELi4ELb0EEENS1_24CollectiveEpilogueBwdGQAISA_fSD_Li256ELb0ELb0EEENS1_19SingleTileSchedulerILb0ELb0ELb0ELi128EEEEEEEEEvNT_6ParamsE,"",@"SHT_CUDA_INFO"
	.sectionflags	@""
	.align	4


	//----- nvinfo : EIATTR_CUDA_API_VERSION
	.align		4
        /*0000*/ 	.byte	0x04, 0x37
        /*0002*/ 	.short	(.L_24264 - .L_24263)
.L_24263:
        /*0004*/ 	.word	0x00000082


	//----- nvinfo : EIATTR_SW2861232_WAR
	.align		4
.L_24264:
        /*0008*/ 	.byte	0x01, 0x35
	.zero		2


	//----- nvinfo : EIATTR_PARAM_CBANK
	.align		4
        /*000c*/ 	.byte	0x04, 0x0a
        /*000e*/ 	.short	(.L_24266 - .L_24265)
	.align		4
.L_24265:
        /*0010*/ 	.word	index@(.nv.constant0._ZN7cutlass13device_kernelIN5flash19enable_sm80_to_sm89INS1_16FlashAttnBwdSm80INS1_25CollectiveMainloopBwdSm80ILi2ELi2EN4cute5tupleIJNS5_1CILi128EEES8_NS7_ILi64EEEEEENS_10bfloat16_tEfNS_4arch4Sm80ELb0ELb1ELb1ELb0ELb0ELb0ELb0ELb0ELi2ELi4ELi4ELi4ELb0EEENS1_24CollectiveEpilogueBwdGQAISA_fSD_Li256ELb0ELb0EEENS1_19SingleTileSchedulerILb0ELb0ELb0ELi128EEEEEEEEEvNT_6ParamsE)
        /*0014*/ 	.short	0x0160
        /*0016*/ 	.short	0x0278


	//----- nvinfo : EIATTR_CBANK_PARAM_SIZE
	.align		4
.L_24266:
        /*0018*/ 	.byte	0x03, 0x19
        /*001a*/ 	.short	0x0278


	//----- nvinfo : EIATTR_KPARAM_INFO
	.align		4
        /*001c*/ 	.byte	0x04, 0x17
        /*001e*/ 	.short	(.L_24268 - .L_24267)
.L_24267:
        /*0020*/ 	.word	0x00000000
        /*0024*/ 	.short	0x0000
        /*0026*/ 	.short	0x0000
        /*0028*/ 	.byte	0x00, 0xf0, 0xe1, 0x09


	//----- nvinfo : EIATTR_MAXREG_COUNT
	.align		4
.L_24268:
        /*002c*/ 	.byte	0x03, 0x1b
        /*002e*/ 	.short	0x00ff


	//----- nvinfo : EIATTR_NUM_BARRIERS
	.align		4
        /*0030*/ 	.byte	0x02, 0x4c
        /*0032*/ 	.byte	0x02
	.zero		1


	//----- nvinfo : EIATTR_MERCURY_ISA_VERSION
	.align		4
        /*0034*/ 	.byte	0x03, 0x5f
        /*0036*/ 	.short	0x0000


	//----- nvinfo : EIATTR_EXIT_INSTR_OFFSETS
	.align		4
        /*0038*/ 	.byte	0x04, 0x1c
        /*003a*/ 	.short	(.L_24270 - .L_24269)


	//   ....[0]....
.L_24269:
        /*003c*/ 	.word	0x00000060


	//   ....[1]....
        /*0040*/ 	.word	0x000049c0


	//   ....[2]....
        /*0044*/ 	.word	0x00005110


	//----- nvinfo : EIATTR_CTAIDZ_USED
	.align		4
.L_24270:
        /*0048*/ 	.byte	0x01, 0x04
	.zero		2


	//----- nvinfo : EIATTR_MAX_THREADS
	.align		4
        /*004c*/ 	.byte	0x04, 0x05
        /*004e*/ 	.short	(.L_24272 - .L_24271)
.L_24271:
        /*0050*/ 	.word	0x00000100
        /*0054*/ 	.word	0x00000001
        /*0058*/ 	.word	0x00000001


	//----- nvinfo : EIATTR_CRS_STACK_SIZE
	.align		4
.L_24272:
        /*005c*/ 	.byte	0x04, 0x1e
        /*005e*/ 	.short	(.L_24274 - .L_24273)
.L_24273:
        /*0060*/ 	.word	0x00000000
.L_24274:


//--------------------- .nv.info._ZN7cutlass13device_kernelIN5flash19enable_sm80_to_sm89INS1_16FlashAttnBwdSm80INS1_25CollectiveMainloopBwdSm80ILi2ELi2EN4cute5tupleIJNS5_1CILi128EEES8_NS7_ILi64EEEEEENS_10bfloat16_tEfNS_4arch4Sm80ELb0ELb1ELb1ELb0ELb1ELb0ELb0ELb0ELi2ELi4ELi4ELi4ELb0EEENS1_24CollectiveEpilogueBwdGQAISA_fSD_Li256ELb0ELb1EEENS1_19SingleTileSchedulerILb0ELb0ELb0ELi128EEEEEEEEEvNT_6ParamsE --------------------------
	.section	.nv.info._ZN7cutlass13device_kernelIN5flash19enable_sm80_to_sm89INS1_16FlashAttnBwdSm80INS1_25CollectiveMainloopBwdSm80ILi2ELi2EN4cute5tupleIJNS5_1CILi128EEES8_NS7_ILi64EEEEEENS_10bfloat16_tEfNS_4arch4Sm80ELb0ELb1ELb1ELb0ELb1ELb0ELb0ELb0ELi2ELi4ELi4ELi4ELb0EEENS1_24CollectiveEpilogueBwdGQAISA_fSD_Li256ELb0ELb1EEENS1_19SingleTileSchedulerILb0ELb0ELb0ELi128EEEEEEEEEvNT_6ParamsE,"",@"SHT_CUDA_INFO"
	.sectionflags	@""
	.align	4


	//----- nvinfo : EIATTR_CUDA_API_VERSION
	.align		4
        /*0000*/ 	.byte	0x04, 0x37
        /*0002*/ 	.short	(.L_24276 - .L_24275)
.L_24275:
        /*0004*/ 	.word	0x00000082


	//----- nvinfo : EIATTR_SW2861232_WAR
	.align		4
.L_24276:
        /*0008*/ 	.byte	0x01, 0x35
	.zero		2


	//----- nvinfo : EIATTR_PARAM_CBANK
	.align		4
        /*000c*/ 	.byte	0x04, 0x0a
        /*000e*/ 	.short	(.L_24278 - .L_24277)
	.align		4
.L_24277:
        /*0010*/ 	.word	index@(.nv.constant0._ZN7cutlass13device_kernelIN5flash19enable_sm80_to_sm89INS1_16FlashAttnBwdSm80INS1_25CollectiveMainloopBwdSm80ILi2ELi2EN4cute5tupleIJNS5_1CILi128EEES8_NS7_ILi64EEEEEENS_10bfloat16_tEfNS_4arch4Sm80ELb0ELb1ELb1ELb0ELb1ELb0ELb0ELb0ELi2ELi4ELi4ELi4ELb0EEENS1_24CollectiveEpilogueBwdGQAISA_fSD_Li256ELb0ELb1EEENS1_19SingleTileSchedulerILb0ELb0ELb0ELi128EEEEEEEEEvNT_6ParamsE)
        /*0014*/ 	.short	0x0160
        /*0016*/ 	.short	0x0278


	//----- nvinfo : EIATTR_CBANK_PARAM_SIZE
	.align		4
.L_24278:
        /*0018*/ 	.byte	0x03, 0x19
        /*001a*/ 	.short	0x0278


	//----- nvinfo : EIATTR_KPARAM_INFO
	.align		4
        /*001c*/ 	.byte	0x04, 0x17
        /*001e*/ 	.short	(.L_24280 - .L_24279)
.L_24279:
        /*0020*/ 	.word	0x00000000
        /*0024*/ 	.short	0x0000
        /*0026*/ 	.short	0x0000
        /*0028*/ 	.byte	0x00, 0xf0, 0xe1, 0x09


	//----- nvinfo : EIATTR_MAXREG_COUNT
	.align		4
.L_24280:
        /*002c*/ 	.byte	0x03, 0x1b
        /*002e*/ 	.short	0x00ff


	//----- nvinfo : EIATTR_NUM_BARRIERS
	.align		4
        /*0030*/ 	.byte	0x02, 0x4c
        /*0032*/ 	.byte	0x02
	.zero		1


	//----- nvinfo : EIATTR_MERCURY_ISA_VERSION
	.align		4
        /*0034*/ 	.byte	0x03, 0x5f
        /*0036*/ 	.short	0x0000


	//----- nvinfo : EIATTR_COOP_GROUP_MASK_REGIDS
	.align		4
        /*0038*/ 	.byte	0x04, 0x29
        /*003a*/ 	.short	(.L_24282 - .L_24281)


	//   ....[0]....
.L_24281:
        /*003c*/ 	.word	0xffffffff


	//   ....[1]....
        /*0040*/ 	.word	0xffffffff


	//   ....[2]....
        /*0044*/ 	.word	0xffffffff


	//   ....[3]....
        /*0048*/ 	.word	0xffffffff


	//   ....[4]....
        /*004c*/ 	.word	0xffffffff


	//   ....[5]....
        /*0050*/ 	.word	0xffffffff


	//   ....[6]....
        /*0054*/ 	.word	0xffffffff


	//   ....[7]....
        /*0058*/ 	.word	0xffffffff


	//----- nvinfo : EIATTR_COOP_GROUP_INSTR_OFFSETS
	.align		4
.L_24282:
        /*005c*/ 	.byte	0x04, 0x28
        /*005e*/ 	.short	(.L_24284 - .L_24283)


	//   ....[0]....
.L_24283:
        /*0060*/ 	.word	0x00004c50


	//   ....[1]....
        /*0064*/ 	.word	0x00004c60


	//   ....[2]....
        /*0068*/ 	.word	0x00005000


	//   ....[3]....
        /*006c*/ 	.word	0x00005010


	//   ....[4]....
        /*0070*/ 	.word	0x000051a0


	//   ....[5]....
        /*0074*/ 	.word	0x000051b0


	//   ....[6]....
        /*0078*/ 	.word	0x00005500


	//   ....[7]....
        /*007c*/ 	.word	0x00005510


	//----- nvinfo : EIATTR_EXIT_INSTR_OFFSETS
	.align		4
.L_24284:
        /*0080*/ 	.byte	0x04, 0x1c
        /*0082*/ 	.short	(.L_24286 - .L_24285)


	//   ....[0]....
.L_24285:
        /*0084*/ 	.word	0x00000060


	//   ....[1]....
        /*0088*/ 	.word	0x00004a00


	//   ....[2]....
        /*008c*/ 	.word	0x00005520


	//   ....[3]....
        /*0090*/ 	.word	0x000055c0


	//----- nvinfo : EIATTR_CTAIDZ_USED
	.align		4
.L_24286:
        /*0094*/ 	.byte	0x01, 0x04
	.zero		2


	//----- nvinfo : EIATTR_MAX_THREADS
	.align		4
        /*0098*/ 	.byte	0x04, 0x05
        /*009a*/ 	.short	(.L_24288 - .L_24287)
.L_24287:
        /*009c*/ 	.word	0x00000100
        /*00a0*/ 	.word	0x00000001
        /*00a4*/ 	.word	0x00000001


	//----- nvinfo : EIATTR_CRS_STACK_SIZE
	.align		4
.L_24288:
        /*00a8*/ 	.byte	0x04, 0x1e
        /*00aa*/ 	.short	(.L_24290 - .L_24289)
.L_24289:
        /*00ac*/ 	.word	0x00000000
.L_24290:


//--------------------- .nv.info._ZN7cutlass13device_kernelIN5flash19enable_sm80_to_sm89INS1_16FlashAttnBwdSm80INS1_25CollectiveMainloopBwdSm80ILi2ELi2EN4cute5tupleIJNS5_1CILi128EEES8_NS7_ILi64EEEEEENS_10bfloat16_tEfNS_4arch4Sm80ELb0ELb1ELb1ELb1ELb0ELb0ELb0ELb0ELi2ELi4ELi4ELi4ELb0EEENS1_21CollectiveEpilogueBwdISA_SB_SD_Li256ELb1ELb0ELi2EEENS1_19SingleTileSchedulerILb1ELb0ELb0ELi128EEEEEEEEEvNT_6ParamsE --------------------------
	.section	.nv.info._ZN7cutlass13device_kernelIN5flash19enable_sm80_to_sm89INS1_16FlashAttnBwdSm80INS1_25CollectiveMainloopBwdSm80ILi2ELi2EN4cute5tupleIJNS5_1CILi128EEES8_NS7_ILi64EEEEEENS_10bfloat16_tEfNS_4arch4Sm80ELb0ELb1ELb1ELb1ELb0ELb0ELb0ELb0ELi2ELi4ELi4ELi4ELb0EEENS1_21CollectiveEpilogueBwdISA_SB_SD_Li256ELb1ELb0ELi2EEENS1_19SingleTileSchedulerILb1ELb0ELb0ELi128EEEEEEEEEvNT_6ParamsE,"",@"SHT_CUDA_INFO"
	.sectionflags	@""
	.align	4


	//----- nvinfo : EIATTR_CUDA_API_VERSION
	.align		4
        /*0000*/ 	.byte	0x04, 0x37
        /*0002*/ 	.short	(.L_24292 - .L_24291)
.L_24291:
        /*0004*/ 	.word	0x00000082


	//----- nvinfo : EIATTR_SW2861232_WAR
	.align		4
.L_24292:
        /*0008*/ 	.byte	0x01, 0x35
	.zero		2


	//----- nvinfo : EIATTR_PARAM_CBANK
	.align		4
        /*000c*/ 	.byte	0x04, 0x0a
        /*000e*/ 	.short	(.L_24294 - .L_24293)
	.align		4
.L_24293:
        /*0010*/ 	.word	index@(.nv.constant0._ZN7cutlass13device_kernelIN5flash19enable_sm80_to_sm89INS1_16FlashAttnBwdSm80INS1_25CollectiveMainloopBwdSm80ILi2ELi2EN4cute5tupleIJNS5_1CILi128EEES8_NS7_ILi64EEEEEENS_10bfloat16_tEfNS_4arch4Sm80ELb0ELb1ELb1ELb1ELb0ELb0ELb0ELb0ELi2ELi4ELi4ELi4ELb0EEENS1_21CollectiveEpilogueBwdISA_SB_SD_Li256ELb1ELb0ELi2EEENS1_19SingleTileSchedulerILb1ELb0ELb0ELi128EEEEEEEEEvNT_6ParamsE)
        /*0014*/ 	.short	0x0160
        /*0016*/ 	.short	0x0270


	//----- nvinfo : EIATTR_CBANK_PARAM_SIZE
	.align		4
.L_24294:
        /*0018*/ 	.byte	0x03, 0x19
        /*001a*/ 	.short	0x0270


	//----- nvinfo : EIATTR_KPARAM_INFO
	.align		4
        /*001c*/ 	.byte	0x04, 0x17
        /*001e*/ 	.short	(.L_24296 - .L_24295)
.L_24295:
        /*0020*/ 	.word	0x00000000
        /*0024*/ 	.short	0x0000
        /*0026*/ 	.short	0x0000
        /*0028*/ 	.byte	0x00, 0xf0, 0xc1, 0x09


	//----- nvinfo : EIATTR_MAXREG_COUNT
	.align		4
.L_24296:
        /*002c*/ 	.byte	0x03, 0x1b
        /*002e*/ 	.short	0x00ff


	//----- nvinfo : EIATTR_NUM_BARRIERS
	.align		4
        /*0030*/ 	.byte	0x02, 0x4c
        /*0032*/ 	.byte	0x02
	.zero		1


	//----- nvinfo : EIATTR_MERCURY_ISA_VERSION
	.align		4
        /*0034*/ 	.byte	0x03, 0x5f
        /*0036*/ 	.short	0x0000


	//----- nvinfo : EIATTR_COOP_GROUP_MASK_REGIDS
	.align		4
        /*0038*/ 	.byte	0x04, 0x29
        /*003a*/ 	.short	(.L_24298 - .L_24297)


	//   ....[0]....
.L_24297:
        /*003c*/ 	.word	0xffffffff


	//----- nvinfo : EIATTR_COOP_GROUP_INSTR_OFFSETS
	.align		4
.L_24298:
        /*0040*/ 	.byte	0x04, 0x28
        /*0042*/ 	.short	(.L_24300 - .L_24299)


	//   ....[0]....
.L_24299:
        /*0044*/ 	.word	0x000000b0


	//----- nvinfo : EIATTR_EXIT_INSTR_OFFSETS
	.align		4
.L_24300:
        /*0048*/ 	.byte	0x04, 0x1c
        /*004a*/ 	.short	(.L_24302 - .L_24301)


	//   ....[0]....
.L_24301:
        /*004c*/ 	.word	0x00000320


	//   ....[1]....
        /*0050*/ 	.word	0x00006390


	//   ....[2]....
        /*0054*/ 	.word	0x00006450


	//   ....[3]....
        /*0058*/ 	.word	0x00006e30


	//   ....[4]....
        /*005c*/ 	.word	0x00006ee0


	//----- nvinfo : EIATTR_CTAIDZ_USED
	.align		4
.L_24302:
        /*0060*/ 	.byte	0x01, 0x04
	.zero		2


	//----- nvinfo : EIATTR_MAX_THREADS
	.align		4
        /*0064*/ 	.byte	0x04, 0x05
        /*0066*/ 	.short	(.L_24304 - .L_24303)
.L_24303:
        /*0068*/ 	.word	0x00000100
        /*006c*/ 	.word	0x00000001
        /*0070*/ 	.word	0x00000001


	//----- nvinfo : EIATTR_CRS_STACK_SIZE
	.align		4
.L_24304:
        /*0074*/ 	.byte	0x04, 0x1e
        /*0076*/ 	.short	(.L_24306 - .L_24305)
.L_24305:
        /*0078*/ 	.word	0x00000000
.L_24306:


//--------------------- .nv.info._ZN7cutlass13device_kernelIN5flash19enable_sm80_to_sm89INS1_16FlashAttnBwdSm80INS1_25CollectiveMainloopBwdSm80ILi2ELi2EN4cute5tupleIJNS5_1CILi128EEES8_NS7_ILi64EEEEEENS_10bfloat16_tEfNS_4arch4Sm80ELb0ELb1ELb1ELb1ELb1ELb0ELb0ELb0ELi2ELi4ELi4ELi4ELb0EEENS1_21CollectiveEpilogueBwdISA_SB_SD_Li256ELb1ELb0ELi2EEENS1_19SingleTileSchedulerILb1ELb0ELb0ELi128EEEEEEEEEvNT_6ParamsE --------------------------
	.section	.nv.info._ZN7cutlass13device_kernelIN5flash19enable_sm80_to_sm89INS1_16FlashAttnBwdSm80INS1_25CollectiveMainloopBwdSm80ILi2ELi2EN4cute5tupleIJNS5_1CILi128EEES8_NS7_ILi64EEEEEENS_10bfloat16_tEfNS_4arch4Sm80ELb0ELb1ELb1ELb1ELb1ELb0ELb0ELb0ELi2ELi4ELi4ELi4ELb0EEENS1_21CollectiveEpilogueBwdISA_SB_SD_Li256ELb1ELb0ELi2EEENS1_19SingleTileSchedulerILb1ELb0ELb0ELi128EEEEEEEEEvNT_6ParamsE,"",@"SHT_CUDA_INFO"
	.sectionflags	@""
	.align	4


	//----- nvinfo : EIATTR_CUDA_API_VERSION
	.align		4
        /*0000*/ 	.byte	0x04, 0x37
        /*0002*/ 	.short	(.L_24308 - .L_24307)
.L_24307:
        /*0004*/ 	.word	0x00000082


	//----- nvinfo : EIATTR_SW2861232_WAR
	.align		4
.L_24308:
        /*0008*/ 	.byte	0x01, 0x35
	.zero		2


	//----- nvinfo : EIATTR_PARAM_CBANK
	.align		4
        /*000c*/ 	.byte	0x04, 0x0a
        /*000e*/ 	.short	(.L_24310 - .L_24309)
	.align		4
.L_24309:
        /*0010*/ 	.word	index@(.nv.constant0._ZN7cutlass13device_kernelIN5flash19enable_sm80_to_sm89INS1_16FlashAttnBwdSm80INS1_25CollectiveMainloopBwdSm80ILi2ELi2EN4cute5tupleIJNS5_1CILi128EEES8_NS7_ILi64EEEEEENS_10bfloat16_tEfNS_4arch4Sm80ELb0ELb1ELb1ELb1ELb1ELb0ELb0ELb0ELi2ELi4ELi4ELi4ELb0EEENS1_21CollectiveEpilogueBwdISA_SB_SD_Li256ELb1ELb0ELi2EEENS1_19SingleTileSchedulerILb1ELb0ELb0ELi128EEEEEEEEEvNT_6ParamsE)
        /*0014*/ 	.short	0x0160
        /*0016*/ 	.short	0x0270


	//----- nvinfo : EIATTR_CBANK_PARAM_SIZE
	.align		4
.L_24310:
        /*0018*/ 	.byte	0x03, 0x19
        /*001a*/ 	.short	0x0270


	//----- nvinfo : EIATTR_KPARAM_INFO
	.align		4
        /*001c*/ 	.byte	0x04, 0x17
        /*001e*/ 	.short	(.L_24312 - .L_24311)
.L_24311:
        /*0020*/ 	.word	0x00000000
        /*0024*/ 	.short	0x0000
        /*0026*/ 	.short	0x0000
        /*0028*/ 	.byte	0x00, 0xf0, 0xc1, 0x09


	//----- nvinfo : EIATTR_MAXREG_COUNT
	.align		4
.L_24312:
        /*002c*/ 	.byte	0x03, 0x1b
        /*002e*/ 	.short	0x00ff


	//----- nvinfo : EIATTR_NUM_BARRIERS
	.align		4
        /*0030*/ 	.byte	0x02, 0x4c
        /*0032*/ 	.byte	0x02
	.zero		1


	//----- nvinfo : EIATTR_MERCURY_ISA_VERSION
	.align		4
        /*0034*/ 	.byte	0x03, 0x5f
        /*0036*/ 	.short	0x0000


	//----- nvinfo : EIATTR_COOP_GROUP_MASK_REGIDS
	.align		4
        /*0038*/ 	.byte	0x04, 0x29
        /*003a*/ 	.short	(.L_24314 - .L_24313)


	//   ....[0]....
.L_24313:
        /*003c*/ 	.word	0xffffffff


	//----- nvinfo : EIATTR_COOP_GROUP_INSTR_OFFSETS
	.align		4
.L_24314:
        /*0040*/ 	.byte	0x04, 0x28
        /*0042*/ 	.short	(.L_24316 - .L_24315)


	//   ....[0]....
.L_24315:
        /*0044*/ 	.word	0x000000b0


	//----- nvinfo : EIATTR_EXIT_INSTR_OFFSETS
	.align		4
.L_24316:
        /*0048*/ 	.byte	0x04, 0x1c
        /*004a*/ 	.short	(.L_24318 - .L_24317)


	//   ....[0]....
.L_24317:
        /*004c*/ 	.word	0x00000320


	//   ....[1]....
        /*0050*/ 	.word	0x00006390


	//   ....[2]....
        /*0054*/ 	.word	0x00006450


	//   ....[3]....
        /*0058*/ 	.word	0x00006e30


	//   ....[4]....
        /*005c*/ 	.word	0x00006ee0


	//----- nvinfo : EIATTR_CTAIDZ_USED
	.align		4
.L_24318:
        /*0060*/ 	.byte	0x01, 0x04
	.zero		2


	//----- nvinfo : EIATTR_MAX_THREADS
	.align		4
        /*0064*/ 	.byte	0x04, 0x05
        /*0066*/ 	.short	(.L_24320 - .L_24319)
.L_24319:
        /*0068*/ 	.word	0x00000100
        /*006c*/ 	.word	0x00000001
        /*0070*/ 	.word	0x00000001


	//----- nvinfo : EIATTR_CRS_STACK_SIZE
	.align		4
.L_24320:
        /*0074*/ 	.byte	0x04, 0x1e
        /*0076*/ 	.short	(.L_24322 - .L_24321)
.L_24321:
        /*0078*/ 	.word	0x00000000
.L_24322:


//--------------------- .nv.info._ZN7cutlass13device_kernelIN5flash19enable_sm80_to_sm89INS1_16FlashAttnBwdSm80INS1_25CollectiveMainloopBwdSm80ILi2ELi2EN4cute5tupleIJNS5_1CILi128EEES8_NS7_ILi64EEEEEENS_10bfloat16_tEfNS_4arch4Sm80ELb0ELb1ELb1ELb1ELb0ELb0ELb0ELb0ELi2ELi4ELi4ELi4ELb0EEENS1_24CollectiveEpilogueBwdGQAISA_fSD_Li256ELb1ELb0EEENS1_19SingleTileSchedulerILb1ELb0ELb0ELi128EEEEEEEEEvNT_6ParamsE --------------------------
	.section	.nv.info._ZN7cutlass13device_kernelIN5flash19enable_sm80_to_sm89INS1_16FlashAttnBwdSm80INS1_25CollectiveMainloopBwdSm80ILi2ELi2EN4cute5tupleIJNS5_1CILi128EEES8_NS7_ILi64EEEEEENS_10bfloat16_tEfNS_4arch4Sm80ELb0ELb1ELb1ELb1ELb0ELb0ELb0ELb0ELi2ELi4ELi4ELi4ELb0EEENS1_24CollectiveEpilogueBwdGQAISA_fSD_Li256ELb1ELb0EEENS1_19SingleTileSchedulerILb1ELb0ELb0ELi128EEEEEEEEEvNT_6ParamsE,"",@"SHT_CUDA_INFO"
	.sectionflags	@""
	.align	4


	//----- nvinfo : EIATTR_CUDA_API_VERSION
	.align		4
        /*0000*/ 	.byte	0x04, 0x37
        /*0002*/ 	.short	(.L_24324 - .L_24323)
.L_24323:
        /*0004*/ 	.word	0x00000082


	//----- nvinfo : EIATTR_SW2861232_WAR
	.align		4
.L_24324:
        /*0008*/ 	.byte	0x01, 0x35
	.zero		2


	//----- nvinfo : EIATTR_PARAM_CBANK
	.align		4
        /*000c*/ 	.byte	0x04, 0x0a
        /*000e*/ 	.short	(.L_24326 - .L_24325)
	.align		4
.L_24325:
        /*0010*/ 	.word	index@(.nv.constant0._ZN7cutlass13device_kernelIN5flash19enable_sm80_to_sm89INS1_16FlashAttnBwdSm80INS1_25CollectiveMainloopBwdSm80ILi2ELi2EN4cute5tupleIJNS5_1CILi128EEES8_NS7_ILi64EEEEEENS_10bfloat16_tEfNS_4arch4Sm80ELb0ELb1ELb1ELb1ELb0ELb0ELb0ELb0ELi2ELi4ELi4ELi4ELb0EEENS1_24CollectiveEpilogueBwdGQAISA_fSD_Li256ELb1ELb0EEENS1_19SingleTileSchedulerILb1ELb0ELb0ELi128EEEEEEEEEvNT_6ParamsE)
        /*0014*/ 	.short	0x0160
        /*0016*/ 	.short	0x0278


	//----- nvinfo : EIATTR_CBANK_PARAM_SIZE
	.align		4
.L_24326:
        /*0018*/ 	.byte	0x03, 0x19
        /*001a*/ 	.short	0x0278


	//----- nvinfo : EIATTR_KPARAM_INFO
	.align		4
        /*001c*/ 	.byte	0x04, 0x17
        /*001e*/ 	.short	(.L_24328 - .L_24327)
.L_24327:
        /*0020*/ 	.word	0x00000000
        /*0024*/ 	.short	0x0000
        /*0026*/ 	.short	0x0000
        /*0028*/ 	.byte	0x00, 0xf0, 0xe1, 0x09


	//----- nvinfo : EIATTR_MAXREG_COUNT
	.align		4
.L_24328:
        /*002c*/ 	.byte	0x03, 0x1b
        /*002e*/ 	.short	0x00ff


	//----- nvinfo : EIATTR_NUM_BARRIERS
	.align		4
        /*0030*/ 	.byte	0x02, 0x4c
        /*0032*/ 	.byte	0x02
	.zero		1


	//----- nvinfo : EIATTR_MERCURY_ISA_VERSION
	.align		4
        /*0034*/ 	.byte	0x03, 0x5f
        /*0036*/ 	.short	0x0000


	//----- nvinfo : EIATTR_COOP_GROUP_MASK_REGIDS
	.align		4
        /*0038*/ 	.byte	0x04, 0x29
        /*003a*/ 	.short	(.L_24330 - .L_24329)


	//   ....[0]....
.L_24329:
        /*003c*/ 	.word	0xffffffff


	//----- nvinfo : EIATTR_COOP_GROUP_INSTR_OFFSETS
	.align		4
.L_24330:
        /*0040*/ 	.byte	0x04, 0x28
        /*0042*/ 	.short	(.L_24332 - .L_24331)


	//   ....[0]....
.L_24331:
        /*0044*/ 	.word	0x000000a0


	//----- nvinfo : EIATTR_EXIT_INSTR_OFFSETS
	.align		4
.L_24332:
        /*0048*/ 	.byte	0x04, 0x1c
        /*004a*/ 	.short	(.L_24334 - .L_24333)


	//   ....[0]....
.L_24333:
        /*004c*/ 	.word	0x00000330


	//   ....[1]....
        /*0050*/ 	.word	0x00004f90


	//   ....[2]....
        /*0054*/ 	.word	0x000057c0


	//----- nvinfo : EIATTR_CTAIDZ_USED
	.align		4
.L_24334:
        /*0058*/ 	.byte	0x01, 0x04
	.zero		2


	//----- nvinfo : EIATTR_MAX_THREADS
	.align		4
        /*005c*/ 	.byte	0x04, 0x05
        /*005e*/ 	.short	(.L_24336 - .L_24335)
.L_24335:
        /*0060*/ 	.word	0x00000100
        /*0064*/ 	.word	0x00000001
        /*0068*/ 	.word	0x00000001


	//----- nvinfo : EIATTR_CRS_STACK_SIZE
	.align		4
.L_24336:
        /*006c*/ 	.byte	0x04, 0x1e
        /*006e*/ 	.short	(.L_24338 - .L_24337)
.L_24337:
        /*0070*/ 	.word	0x00000000
.L_24338:


//--------------------- .nv.info._ZN7cutlass13device_kernelIN5flash19enable_sm80_to_sm89INS1_16FlashAttnBwdSm80INS1_25CollectiveMainloopBwdSm80ILi2ELi2EN4cute5tupleIJNS5_1CILi128EEES8_NS7_ILi64EEEEEENS_10bfloat16_tEfNS_4arch4Sm80ELb0ELb1ELb1ELb1ELb1ELb0ELb0ELb0ELi2ELi4ELi4ELi4ELb0EEENS1_24CollectiveEpilogueBwdGQAISA_fSD_Li256ELb1ELb1EEENS1_19SingleTileSchedulerILb1ELb0ELb0ELi128EEEEEEEEEvNT_6ParamsE --------------------------
	.section	.nv.info._ZN7cutlass13device_kernelIN5flash19enable_sm80_to_sm89INS1_16FlashAttnBwdSm80INS1_25CollectiveMainloopBwdSm80ILi2ELi2EN4cute5tupleIJNS5_1CILi128EEES8_NS7_ILi64EEEEEENS_10bfloat16_tEfNS_4arch4Sm80ELb0ELb1ELb1ELb1ELb1ELb0ELb0ELb0ELi2ELi4ELi4ELi4ELb0EEENS1_24CollectiveEpilogueBwdGQAISA_fSD_Li256ELb1ELb1EEENS1_19SingleTileSchedulerILb1ELb0ELb0ELi128EEEEEEEEEvNT_6ParamsE,"",@"SHT_CUDA_INFO"
	.sectionflags	@""
	.align	4


	//----- nvinfo : EIATTR_CUDA_API_VERSION
	.align		4
        /*0000*/ 	.byte	0x04, 0x37
        /*0002*/ 	.short	(.L_24340 - .L_24339)
.L_24339:
        /*0004*/ 	.word	0x00000082


	//----- nvinfo : EIATTR_SW2861232_WAR
	.align		4
.L_24340:
        /*0008*/ 	.byte	0x01, 0x35
	.zero		2


	//----- nvinfo : EIATTR_PARAM_CBANK
	.align		4
        /*000c*/ 	.byte	0x04, 0x0a
        /*000e*/ 	.short	(.L_24342 - .L_24341)
	.align		4
.L_24341:
        /*0010*/ 	.word	index@(.nv.constant0._ZN7cutlass13device_kernelIN5flash19enable_sm80_to_sm89INS1_16FlashAttnBwdSm80INS1_25CollectiveMainloopBwdSm80ILi2ELi2EN4cute5tupleIJNS5_1CILi128EEES8_NS7_ILi64EEEEEENS_10bfloat16_tEfNS_4arch4Sm80ELb0ELb1ELb1ELb1ELb1ELb0ELb0ELb0ELi2ELi4ELi4ELi4ELb0EEENS1_24CollectiveEpilogueBwdGQAISA_fSD_Li256ELb1ELb1EEENS1_19SingleTileSchedulerILb1ELb0ELb0ELi128EEEEEEEEEvNT_6ParamsE)
        /*0014*/ 	.short	0x0160
        /*0016*/ 	.short	0x0278


	//----- nvinfo : EIATTR_CBANK_PARAM_SIZE
	.align		4
.L_24342:
        /*0018*/ 	.byte	0x03, 0x19
        /*001a*/ 	.short	0x0278


	//----- nvinfo : EIATTR_KPARAM_INFO
	.align		4
        /*001c*/ 	.byte	0x04, 0x17
        /*001e*/ 	.short	(.L_24344 - .L_24343)
.L_24343:
        /*0020*/ 	.word	0x00000000
        /*0024*/ 	.short	0x0000
        /*0026*/ 	.short	0x0000
        /*0028*/ 	.byte	0x00, 0xf0, 0xe1, 0x09


	//----- nvinfo : EIATTR_MAXREG_COUNT
	.align		4
.L_24344:
        /*002c*/ 	.byte	0x03, 0x1b
        /*002e*/ 	.short	0x00ff


	//----- nvinfo : EIATTR_NUM_BARRIERS
	.align		4
        /*0030*/ 	.byte	0x02, 0x4c
        /*0032*/ 	.byte	0x02
	.zero		1


	//----- nvinfo : EIATTR_MERCURY_ISA_VERSION
	.align		4
        /*0034*/ 	.byte	0x03, 0x5f
        /*0036*/ 	.short	0x0000


	//----- nvinfo : EIATTR_COOP_GROUP_MASK_REGIDS
	.align		4
        /*0038*/ 	.byte	0x04, 0x29
        /*003a*/ 	.short	(.L_24346 - .L_24345)


	//   ....[0]....
.L_24345:
        /*003c*/ 	.word	0xffffffff


	//   ....[1]....
        /*0040*/ 	.word	0xffffffff


	//   ....[2]....
        /*0044*/ 	.word	0xffffffff


	//   ....[3]....
        /*0048*/ 	.word	0xffffffff


	//   ....[4]....
        /*004c*/ 	.word	0xffffffff


	//   ....[5]....
        /*0050*/ 	.word	0xffffffff


	//   ....[6]....
        /*0054*/ 	.word	0xffffffff


	//   ....[7]....
        /*0058*/ 	.word	0xffffffff


	//   ....[8]....
        /*005c*/ 	.word	0xffffffff


	//----- nvinfo : EIATTR_COOP_GROUP_INSTR_OFFSETS
	.align		4
.L_24346:
        /*0060*/ 	.byte	0x04, 0x28
        /*0062*/ 	.short	(.L_24348 - .L_24347)


	//   ....[0]....
.L_24347:
        /*0064*/ 	.word	0x000000a0


	//   ....[1]....
        /*0068*/ 	.word	0x000052f0


	//   ....[2]....
        /*006c*/ 	.word	0x00005300


	//   ....[3]....
        /*0070*/ 	.word	0x000056b0


	//   ....[4]....
        /*0074*/ 	.word	0x000056c0


	//   ....[5]....
        /*0078*/ 	.word	0x00005850


	//   ....[6]....
        /*007c*/ 	.word	0x00005860


	//   ....[7]....
        /*0080*/ 	.word	0x00005bd0


	//   ....[8]....
        /*0084*/ 	.word	0x00005be0


	//----- nvinfo : EIATTR_EXIT_INSTR_OFFSETS
	.align		4
.L_24348:
        /*0088*/ 	.byte	0x04, 0x1c
        /*008a*/ 	.short	(.L_24350 - .L_24349)


	//   ....[0]....
.L_24349:
        /*008c*/ 	.word	0x00000330


	//   ....[1]....
        /*0090*/ 	.word	0x00004fd0


	//   ....[2]....
        /*0094*/ 	.word	0x00005bf0


	//   ....[3]....
        /*0098*/ 	.word	0x00005c90


	//----- nvinfo : EIATTR_CTAIDZ_USED
	.align		4
.L_24350:
        /*009c*/ 	.byte	0x01, 0x04
	.zero		2


	//----- nvinfo : EIATTR_MAX_THREADS
	.align		4
        /*00a0*/ 	.byte	0x04, 0x05
        /*00a2*/ 	.short	(.L_24352 - .L_24351)
.L_24351:
        /*00a4*/ 	.word	0x00000100
        /*00a8*/ 	.word	0x00000001
        /*00ac*/ 	.word	0x00000001


	//----- nvinfo : EIATTR_CRS_STACK_SIZE
	.align		4
.L_24352:
        /*00b0*/ 	.byte	0x04, 0x1e
        /*00b2*/ 	.short	(.L_24354 - .L_24353)
.L_24353:
        /*00b4*/ 	.word	0x00000000
.L_24354:


//--------------------- .nv.info._ZN7cutlass13device_kernelIN5flash19enable_sm80_to_sm89INS1_16FlashAttnBwdSm80INS1_25CollectiveMainloopBwdSm80ILi2ELi2EN4cute5tupleIJNS5_1CILi128EEES8_NS7_ILi64EEEEEENS_10bfloat16_tEfNS_4arch4Sm80ELb1ELb0ELb1ELb0ELb0ELb0ELb0ELb0ELi2ELi4ELi4ELi4ELb0EEENS1_21CollectiveEpilogueBwdISA_SB_SD_Li256ELb0ELb0ELi2EEENS1_25SingleTileBwdLPTSchedulerILb0ELi128ELb0EEEEEEEEEvNT_6ParamsE --------------------------
	.section	.nv.info._ZN7cutlass13device_kernelIN5flash19enable_sm80_to_sm89INS1_16FlashAttnBwdSm80INS1_25CollectiveMainloopBwdSm80ILi2ELi2EN4cute5tupleIJNS5_1CILi128EEES8_NS7_ILi64EEEEEENS_10bfloat16_tEfNS_4arch4Sm80ELb1ELb0ELb1ELb0ELb0ELb0ELb0ELb0ELi2ELi4ELi4ELi4ELb0EEENS1_21CollectiveEpilogueBwdISA_SB_SD_Li256ELb0ELb0ELi2EEENS1_25SingleTileBwdLPTSchedulerILb0ELi128ELb0EEEEEEEEEvNT_6ParamsE,"",@"SHT_CUDA_INFO"
	.sectionflags	@""
	.align	4


	//----- nvinfo : EIATTR_CUDA_API_VERSION
	.align		4
        /*0000*/ 	.byte	0x04, 0x37
        /*0002*/ 	.short	(.L_24356 - .L_24355)
.L_24355:
        /*0004*/ 	.word	0x00000082


	//----- nvinfo : EIATTR_SW2861232_WAR
	.align		4
.L_24356:
        /*0008*/ 	.byte	0x01, 0x35
	.zero		2


	//----- nvinfo : EIATTR_PARAM_CBANK
	.align		4
        /*000c*/ 	.byte	0x04, 0x0a
        /*000e*/ 	.short	(.L_24358 - .L_24357)
	.align		4
.L_24357:
        /*0010*/ 	.word	index@(.nv.constant0._ZN7cutlass13device_kernelIN5flash19enable_sm80_to_sm89INS1_16FlashAttnBwdSm80INS1_25CollectiveMainloopBwdSm80ILi2ELi2EN4cute5tupleIJNS5_1CILi128EEES8_NS7_ILi64EEEEEENS_10bfloat16_tEfNS_4arch4Sm80ELb1ELb0ELb1ELb0ELb0ELb0ELb0ELb0ELi2ELi4ELi4ELi4ELb0EEENS1_21CollectiveEpilogueBwdISA_SB_SD_Li256ELb0ELb0ELi2EEENS1_25SingleTileBwdLPTSchedulerILb0ELi128ELb0EEEEEEEEEvNT_6ParamsE)
        /*0014*/ 	.short	0x0160
        /*0016*/ 	.short	0x0288


	//----- nvinfo : EIATTR_CBANK_PARAM_SIZE
	.align		4
.L_24358:
        /*0018*/ 	.byte	0x03, 0x19
        /*001a*/ 	.short	0x0288


	//----- nvinfo : EIATTR_KPARAM_INFO
	.align		4
        /*001c*/ 	.byte	0x04, 0x17
        /*001e*/ 	.short	(.L_24360 - .L_24359)
.L_24359:
        /*0020*/ 	.word	0x00000000
        /*0024*/ 	.short	0x0000
        /*0026*/ 	.short	0x0000
        /*0028*/ 	.byte	0x00, 0xf0, 0x21, 0x0a


	//----- nvinfo : EIATTR_MAXREG_COUNT
	.align		4
.L_24360:
        /*002c*/ 	.byte	0x03, 0x1b
        /*002e*/ 	.short	0x00ff


	//----- nvinfo : EIATTR_NUM_BARRIERS
	.align		4
        /*0030*/ 	.byte	0x02, 0x4c
        /*0032*/ 	.byte	0x02
	.zero		1


	//----- nvinfo : EIATTR_MERCURY_ISA_VERSION
	.align		4
        /*0034*/ 	.byte	0x03, 0x5f
        /*0036*/ 	.short	0x0000


	//----- nvinfo : EIATTR_COOP_GROUP_MASK_REGIDS
	.align		4
        /*0038*/ 	.byte	0x04, 0x29
        /*003a*/ 	.short	(.L_24362 - .L_24361)


	//   ....[0]....
.L_24361:
        /*003c*/ 	.word	0xffffffff


	//----- nvinfo : EIATTR_COOP_GROUP_INSTR_OFFSETS
	.align		4
.L_24362:
        /*0040*/ 	.byte	0x04, 0x28
        /*0042*/ 	.short	(.L_24364 - .L_24363)


	//   ....[0]....
.L_24363:
        /*0044*/ 	.word	0x00000070


	//----- nvinfo : EIATTR_EXIT_INSTR_OFFSETS
	.align		4
.L_24364:
        /*0048*/ 	.byte	0x04, 0x1c
        /*004a*/ 	.short	(.L_24366 - .L_24365)


	//   ....[0]....
.L_24365:
        /*004c*/ 	.word	0x000004a0


	//   ....[1]....
        /*0050*/ 	.word	0x00005f20


	//   ....[2]....
        /*0054*/ 	.word	0x00005fd0


	//   ....[3]....
        /*0058*/ 	.word	0x00006860


	//   ....[4]....
        /*005c*/ 	.word	0x00006920


	//----- nvinfo : EIATTR_MAX_THREADS
	.align		4
.L_24366:
        /*0060*/ 	.byte	0x04, 0x05
        /*0062*/ 	.short	(.L_24368 - .L_24367)
.L_24367:
        /*0064*/ 	.word	0x00000100
        /*0068*/ 	.word	0x00000001
        /*006c*/ 	.word	0x00000001


	//----- nvinfo : EIATTR_CRS_STACK_SIZE
	.align		4
.L_24368:
        /*0070*/ 	.byte	0x04, 0x1e
        /*0072*/ 	.short	(.L_24370 - .L_24369)
.L_24369:
        /*0074*/ 	.word	0x00000000
.L_24370:


//--------------------- .nv.info._ZN7cutlass13device_kernelIN5flash19enable_sm80_to_sm89INS1_16FlashAttnBwdSm80INS1_25CollectiveMainloopBwdSm80ILi2ELi2EN4cute5tupleIJNS5_1CILi128EEES8_NS7_ILi64EEEEEENS_10bfloat16_tEfNS_4arch4Sm80ELb1ELb0ELb1ELb0ELb1ELb0ELb0ELb0ELi2ELi4ELi4ELi4ELb0EEENS1_21CollectiveEpilogueBwdISA_SB_SD_Li256ELb0ELb0ELi2EEENS1_25SingleTileBwdLPTSchedulerILb0ELi128ELb1EEEEEEEEEvNT_6ParamsE --------------------------
	.section	.nv.info._ZN7cutlass13device_kernelIN5flash19enable_sm80_to_sm89INS1_16FlashAttnBwdSm80INS1_25CollectiveMainloopBwdSm80ILi2ELi2EN4cute5tupleIJNS5_1CILi128EEES8_NS7_ILi64EEEEEENS_10bfloat16_tEfNS_4arch4Sm80ELb1ELb0ELb1ELb0ELb1ELb0ELb0ELb0ELi2ELi4ELi4ELi4ELb0EEENS1_21CollectiveEpilogueBwdISA_SB_SD_Li256ELb0ELb0ELi2EEENS1_25SingleTileBwdLPTSchedulerILb0ELi128ELb1EEEEEEEEEvNT_6ParamsE,"",@"SHT_CUDA_INFO"
	.sectionflags	@""
	.align	4


	//----- nvinfo : EIATTR_CUDA_API_VERSION
	.align		4
        /*0000*/ 	.byte	0x04, 0x37
        /*0002*/ 	.short	(.L_24372 - .L_24371)
.L_24371:
        /*0004*/ 	.word	0x00000082


	//----- nvinfo : EIATTR_SW2861232_WAR
	.align		4
.L_24372:
        /*0008*/ 	.byte	0x01, 0x35
	.zero		2


	//----- nvinfo : EIATTR_PARAM_CBANK
	.align		4
        /*000c*/ 	.byte	0x04, 0x0a
        /*000e*/ 	.short	(.L_24374 - .L_24373)
	.align		4
.L_24373:
        /*0010*/ 	.word	index@(.nv.constant0._ZN7cutlass13device_kernelIN5flash19enable_sm80_to_sm89INS1_16FlashAttnBwdSm80INS1_25CollectiveMainloopBwdSm80ILi2ELi2EN4cute5tupleIJNS5_1CILi128EEES8_NS7_ILi64EEEEEENS_10bfloat16_tEfNS_4arch4Sm80ELb1ELb0ELb1ELb0ELb1ELb0ELb0ELb0ELi2ELi4ELi4ELi4ELb0EEENS1_21CollectiveEpilogueBwdISA_SB_SD_Li256ELb0ELb0ELi2EEENS1_25SingleTileBwdLPTSchedulerILb0ELi128ELb1EEEEEEEEEvNT_6ParamsE)
        /*0014*/ 	.short	0x0160
        /*0016*/ 	.short	0x0288


	//----- nvinfo : EIATTR_CBANK_PARAM_SIZE
	.align		4
.L_24374:
        /*0018*/ 	.byte	0x03, 0x19
        /*001a*/ 	.short	0x0288


	//----- nvinfo : EIATTR_KPARAM_INFO
	.align		4
        /*001c*/ 	.byte	0x04, 0x17
        /*001e*/ 	.short	(.L_24376 - .L_24375)
.L_24375:
        /*0020*/ 	.word	0x00000000
        /*0024*/ 	.short	0x0000
        /*0026*/ 	.short	0x0000
        /*0028*/ 	.byte	0x00, 0xf0, 0x21, 0x0a


	//----- nvinfo : EIATTR_MAXREG_COUNT
	.align		4
.L_24376:
        /*002c*/ 	.byte	0x03, 0x1b
        /*002e*/ 	.short	0x00ff


	//----- nvinfo : EIATTR_NUM_BARRIERS
	.align		4
        /*0030*/ 	.byte	0x02, 0x4c
        /*0032*/ 	.byte	0x02
	.zero		1


	//----- nvinfo : EIATTR_MERCURY_ISA_VERSION
	.align		4
        /*0034*/ 	.byte	0x03, 0x5f
        /*0036*/ 	.short	0x0000


	//----- nvinfo : EIATTR_COOP_GROUP_MASK_REGIDS
	.align		4
        /*0038*/ 	.byte	0x04, 0x29
        /*003a*/ 	.short	(.L_24378 - .L_24377)


	//   ....[0]....
.L_24377:
        /*003c*/ 	.word	0xffffffff


	//----- nvinfo : EIATTR_COOP_GROUP_INSTR_OFFSETS
	.align		4
.L_24378:
        /*0040*/ 	.byte	0x04, 0x28
        /*0042*/ 	.short	(.L_24380 - .L_24379)


	//   ....[0]....
.L_24379:
        /*0044*/ 	.word	0x00000070


	//----- nvinfo : EIATTR_EXIT_INSTR_OFFSETS
	.align		4
.L_24380:
        /*0048*/ 	.byte	0x04, 0x1c
        /*004a*/ 	.short	(.L_24382 - .L_24381)


	//   ....[0]....
.L_24381:
        /*004c*/ 	.word	0x000004e0


	//   ....[1]....
        /*0050*/ 	.word	0x00005f60


	//   ....[2]....
        /*0054*/ 	.word	0x00006010


	//   ....[3]....
        /*0058*/ 	.word	0x000068a0


	//   ....[4]....
        /*005c*/ 	.word	0x00006960


	//----- nvinfo : EIATTR_MAX_THREADS
	.align		4
.L_24382:
        /*0060*/ 	.byte	0x04, 0x05
        /*0062*/ 	.short	(.L_24384 - .L_24383)
.L_24383:
        /*0064*/ 	.word	0x00000100
        /*0068*/ 	.word	0x00000001
        /*006c*/ 	.word	0x00000001


	//----- nvinfo : EIATTR_CRS_STACK_SIZE
	.align		4
.L_24384:
        /*0070*/ 	.byte	0x04, 0x1e
        /*0072*/ 	.short	(.L_24386 - .L_24385)
.L_24385:
        /*0074*/ 	.word	0x00000000
.L_24386:


//--------------------- .nv.info._ZN7cutlass13device_kernelIN5flash19enable_sm80_to_sm89INS1_16FlashAttnBwdSm80INS1_25CollectiveMainloopBwdSm80ILi2ELi2EN4cute5tupleIJNS5_1CILi128EEES8_NS7_ILi64EEEEEENS_10bfloat16_tEfNS_4arch4Sm80ELb1ELb0ELb1ELb0ELb0ELb0ELb0ELb0ELi2ELi4ELi4ELi4ELb0EEENS1_24CollectiveEpilogueBwdGQAISA_fSD_Li256ELb0ELb0EEENS1_25SingleTileBwdLPTSchedulerILb0ELi128ELb0EEEEEEEEEvNT_6ParamsE --------------------------
	.section	.nv.info._ZN7cutlass13device_kernelIN5flash19enable_sm80_to_sm89INS1_16FlashAttnBwdSm80INS1_25CollectiveMainloopBwdSm80ILi2ELi2EN4cute5tupleIJNS5_1CILi128EEES8_NS7_ILi64EEEEEENS_10bfloat16_tEfNS_4arch4Sm80ELb1ELb0ELb1ELb0ELb0ELb0ELb0ELb0ELi2ELi4ELi4ELi4ELb0EEENS1_24CollectiveEpilogueBwdGQAISA_fSD_Li256ELb0ELb0EEENS1_25SingleTileBwdLPTSchedulerILb0ELi128ELb0EEEEEEEEEvNT_6ParamsE,"",@"SHT_CUDA_INFO"
	.sectionflags	@""
	.align	4


	//----- nvinfo : EIATTR_CUDA_API_VERSION
	.align		4
        /*0000*/ 	.byte	0x04, 0x37
        /*0002*/ 	.short	(.L_24388 - .L_24387)
.L_24387:
        /*0004*/ 	.word	0x00000082


	//----- nvinfo : EIATTR_SW2861232_WAR
	.align		4
.L_24388:
        /*0008*/ 	.byte	0x01, 0x35
	.zero		2


	//----- nvinfo : EIATTR_PARAM_CBANK
	.align		4
        /*000c*/ 	.byte	0x04, 0x0a
        /*000e*/ 	.short	(.L_24390 - .L_24389)
	.align		4
.L_24389:
        /*0010*/ 	.word	index@(.nv.constant0._ZN7cutlass13device_kernelIN5flash19enable_sm80_to_sm89INS1_16FlashAttnBwdSm80INS1_25CollectiveMainloopBwdSm80ILi2ELi2EN4cute5tupleIJNS5_1CILi128EEES8_NS7_ILi64EEEEEENS_10bfloat16_tEfNS_4arch4Sm80ELb1ELb0ELb1ELb0ELb0ELb0ELb0ELb0ELi2ELi4ELi4ELi4ELb0EEENS1_24CollectiveEpilogueBwdGQAISA_fSD_Li256ELb0ELb0EEENS1_25SingleTileBwdLPTSchedulerILb0ELi128ELb0EEEEEEEEEvNT_6ParamsE)
        /*0014*/ 	.short	0x0160
        /*0016*/ 	.short	0x0290


	//----- nvinfo : EIATTR_CBANK_PARAM_SIZE
	.align		4
.L_24390:
        /*0018*/ 	.byte	0x03, 0x19
        /*001a*/ 	.short	0x0290


	//----- nvinfo : EIATTR_KPARAM_INFO
	.align		4
        /*001c*/ 	.byte	0x04, 0x17
        /*001e*/ 	.short	(.L_24392 - .L_24391)
.L_24391:
        /*0020*/ 	.word	0x00000000
        /*0024*/ 	.short	0x0000
        /*0026*/ 	.short	0x0000
        /*0028*/ 	.byte	0x00, 0xf0, 0x41, 0x0a


	//----- nvinfo : EIATTR_MAXREG_COUNT
	.align		4
.L_24392:
        /*002c*/ 	.byte	0x03, 0x1b
        /*002e*/ 	.short	0x00ff


	//----- nvinfo : EIATTR_NUM_BARRIERS
	.align		4
        /*0030*/ 	.byte	0x02, 0x4c
        /*0032*/ 	.byte	0x02
	.zero		1


	//----- nvinfo : EIATTR_MERCURY_ISA_VERSION
	.align		4
        /*0034*/ 	.byte	0x03, 0x5f
        /*0036*/ 	.short	0x0000


	//----- nvinfo : EIATTR_COOP_GROUP_MASK_REGIDS
	.align		4
        /*0038*/ 	.byte	0x04, 0x29
        /*003a*/ 	.short	(.L_24394 - .L_24393)


	//   ....[0]....
.L_24393:
        /*003c*/ 	.word	0xffffffff


	//----- nvinfo : EIATTR_COOP_GROUP_INSTR_OFFSETS
	.align		4
.L_24394:
        /*0040*/ 	.byte	0x04, 0x28
        /*0042*/ 	.short	(.L_24396 - .L_24395)


	//   ....[0]....
.L_24395:
        /*0044*/ 	.word	0x00000070


	//----- nvinfo : EIATTR_EXIT_INSTR_OFFSETS
	.align		4
.L_24396:
        /*0048*/ 	.byte	0x04, 0x1c
        /*004a*/ 	.short	(.L_24398 - .L_24397)


	//   ....[0]....
.L_24397:
        /*004c*/ 	.word	0x000004a0


	//   ....[1]....
        /*0050*/ 	.word	0x00004cc0


	//   ....[2]....
        /*0054*/ 	.word	0x000053e0


	//----- nvinfo : EIATTR_MAX_THREADS
	.align		4
.L_24398:
        /*0058*/ 	.byte	0x04, 0x05
        /*005a*/ 	.short	(.L_24400 - .L_24399)
.L_24399:
        /*005c*/ 	.word	0x00000100
        /*0060*/ 	.word	0x00000001
        /*0064*/ 	.word	0x00000001


	//----- nvinfo : EIATTR_CRS_STACK_SIZE
	.align		4
.L_24400:
        /*0068*/ 	.byte	0x04, 0x1e
        /*006a*/ 	.short	(.L_24402 - .L_24401)
.L_24401:
        /*006c*/ 	.word	0x00000000
.L_24402:


//--------------------- .nv.info._ZN7cutlass13device_kernelIN5flash19enable_sm80_to_sm89INS1_16FlashAttnBwdSm80INS1_25CollectiveMainloopBwdSm80ILi2ELi2EN4cute5tupleIJNS5_1CILi128EEES8_NS7_ILi64EEEEEENS_10bfloat16_tEfNS_4arch4Sm80ELb1ELb0ELb1ELb0ELb1ELb0ELb0ELb0ELi2ELi4ELi4ELi4ELb0EEENS1_24CollectiveEpilogueBwdGQAISA_fSD_Li256ELb0ELb1EEENS1_25SingleTileBwdLPTSchedulerILb0ELi128ELb1EEEEEEEEEvNT_6ParamsE --------------------------
	.section	.nv.info._ZN7cutlass13device_kernelIN5flash19enable_sm80_to_sm89INS1_16FlashAttnBwdSm80INS1_25CollectiveMainloopBwdSm80ILi2ELi2EN4cute5tupleIJNS5_1CILi128EEES8_NS7_ILi64EEEEEENS_10bfloat16_tEfNS_4arch4Sm80ELb1ELb0ELb1ELb0ELb1ELb0ELb0ELb0ELi2ELi4ELi4ELi4ELb0EEENS1_24CollectiveEpilogueBwdGQAISA_fSD_Li256ELb0ELb1EEENS1_25SingleTileBwdLPTSchedulerILb0ELi128ELb1EEEEEEEEEvNT_6ParamsE,"",@"SHT_CUDA_INFO"
	.sectionflags	@""
	.align	4


	//----- nvinfo : EIATTR_CUDA_API_VERSION
	.align		4
        /*0000*/ 	.byte	0x04, 0x37
        /*0002*/ 	.short	(.L_24404 - .L_24403)
.L_24403:
        /*0004*/ 	.word	0x00000082


	//----- nvinfo : EIATTR_SW2861232_WAR
	.align		4
.L_24404:
        /*0008*/ 	.byte	0x01, 0x35
	.zero		2


	//----- nvinfo : EIATTR_PARAM_CBANK
	.align		4
        /*000c*/ 	.byte	0x04, 0x0a
        /*000e*/ 	.short	(.L_24406 - .L_24405)
	.align		4
.L_24405:
        /*0010*/ 	.word	index@(.nv.constant0._ZN7cutlass13device_kernelIN5flash19enable_sm80_to_sm89INS1_16FlashAttnBwdSm80INS1_25CollectiveMainloopBwdSm80ILi2ELi2EN4cute5tupleIJNS5_1CILi128EEES8_NS7_ILi64EEEEEENS_10bfloat16_tEfNS_4arch4Sm80ELb1ELb0ELb1ELb0ELb1ELb0ELb0ELb0ELi2ELi4ELi4ELi4ELb0EEENS1_24CollectiveEpilogueBwdGQAISA_fSD_Li256ELb0ELb1EEENS1_25SingleTileBwdLPTSchedulerILb0ELi128ELb1EEEEEEEEEvNT_6ParamsE)
        /*0014*/ 	.short	0x0160
        /*0016*/ 	.short	0x0290


	//----- nvinfo : EIATTR_CBANK_PARAM_SIZE
	.align		4
.L_24406:
        /*0018*/ 	.byte	0x03, 0x19
        /*001a*/ 	.short	0x0290


	//----- nvinfo : EIATTR_KPARAM_INFO
	.align		4
        /*001c*/ 	.byte	0x04, 0x17
        /*001e*/ 	.short	(.L_24408 - .L_24407)
.L_24407:
        /*0020*/ 	.word	0x00000000
        /*0024*/ 	.short	0x0000
        /*0026*/ 	.short	0x0000
        /*0028*/ 	.byte	0x00, 0xf0, 0x41, 0x0a


	//----- nvinfo : EIATTR_MAXREG_COUNT
	.align		4
.L_24408:
        /*002c*/ 	.byte	0x03, 0x1b
        /*002e*/ 	.short	0x00ff


	//----- nvinfo : EIATTR_NUM_BARRIERS
	.align		4
        /*0030*/ 	.byte	0x02, 0x4c
        /*0032*/ 	.byte	0x02
	.zero		1


	//----- nvinfo : EIATTR_MERCURY_ISA_VERSION
	.align		4
        /*0034*/ 	.byte	0x03, 0x5f
        /*0036*/ 	.short	0x0000


	//----- nvinfo : EIATTR_COOP_GROUP_MASK_REGIDS
	.align		4
        /*0038*/ 	.byte	0x04, 0x29
        /*003a*/ 	.short	(.L_24410 - .L_24409)


	//   ....[0]....
.L_24409:
        /*003c*/ 	.word	0xffffffff


	//   ....[1]....
        /*0040*/ 	.word	0xffffffff


	//   ....[2]....
        /*0044*/ 	.word	0xffffffff


	//   ....[3]....
        /*0048*/ 	.word	0xffffffff


	//   ....[4]....
        /*004c*/ 	.word	0xffffffff


	//   ....[5]....
        /*0050*/ 	.word	0xffffffff


	//   ....[6]....
        /*0054*/ 	.word	0xffffffff


	//   ....[7]....
        /*0058*/ 	.word	0xffffffff


	//   ....[8]....
        /*005c*/ 	.word	0xffffffff


	//----- nvinfo : EIATTR_COOP_GROUP_INSTR_OFFSETS
	.align		4
.L_24410:
        /*0060*/ 	.byte	0x04, 0x28
        /*0062*/ 	.short	(.L_24412 - .L_24411)


	//   ....[0]....
.L_24411:
        /*0064*/ 	.word	0x00000070


	//   ....[1]....
        /*0068*/ 	.word	0x00004f30


	//   ....[2]....
        /*006c*/ 	.word	0x00004f40


	//   ....[3]....
        /*0070*/ 	.word	0x000052e0


	//   ....[4]....
        /*0074*/ 	.word	0x000052f0


	//   ....[5]....
        /*0078*/ 	.word	0x00005480


	//   ....[6]....
        /*007c*/ 	.word	0x00005490


	//   ....[7]....
        /*0080*/ 	.word	0x00005800


	//   ....[8]....
        /*0084*/ 	.word	0x00005810


	//----- nvinfo : EIATTR_EXIT_INSTR_OFFSETS
	.align		4
.L_24412:
        /*0088*/ 	.byte	0x04, 0x1c
        /*008a*/ 	.short	(.L_24414 - .L_24413)


	//   ....[0]....
.L_24413:
        /*008c*/ 	.word	0x000004e0


	//   ....[1]....
        /*0090*/ 	.word	0x00004d00


	//   ....[2]....
        /*0094*/ 	.word	0x00005820


	//   ....[3]....
        /*0098*/ 	.word	0x000058c0


	//----- nvinfo : EIATTR_MAX_THREADS
	.align		4
.L_24414:
        /*009c*/ 	.byte	0x04, 0x05
        /*009e*/ 	.short	(.L_24416 - .L_24415)
.L_24415:
        /*00a0*/ 	.word	0x00000100
        /*00a4*/ 	.word	0x00000001
        /*00a8*/ 	.word	0x00000001


	//----- nvinfo : EIATTR_CRS_STACK_SIZE
	.align		4
.L_24416:
        /*00ac*/ 	.byte	0x04, 0x1e
        /*00ae*/ 	.short	(.L_24418 - .L_24417)
.L_24417:
        /*00b0*/ 	.word	0x00000000
.L_24418:


//--------------------- .nv.info._ZN7cutlass13device_kernelIN5flash22FlashAttnBwdPreprocessIN4cute5tupleIJNS3_1CILi128EEENS5_ILi64EEEEEENS_10bfloat16_tEfNS_4arch4Sm80ELb1ELb0EEEEEvNT_6ParamsE --------------------------
	.section	.nv.info._ZN7cutlass13device_kernelIN5flash22FlashAttnBwdPreprocessIN4cute5tupleIJNS3_1CILi128EEENS5_ILi64EEEEEENS_10bfloat16_tEfNS_4arch4Sm80ELb1ELb0EEEEEvNT_6ParamsE,"",@"SHT_CUDA_INFO"
	.sectionflags	@""
	.align	4


	//----- nvinfo : EIATTR_CUDA_API_VERSION
	.align		4
        /*0000*/ 	.byte	0x04, 0x37
        /*0002*/ 	.short	(.L_24420 - .L_24419)
.L_24419:
        /*0004*/ 	.word	0x00000082


	//----- nvinfo : EIATTR_SW2861232_WAR
	.align		4
.L_24420:
        /*0008*/ 	.byte	0x01, 0x35
	.zero		2


	//----- nvinfo : EIATTR_PARAM_CBANK
	.align		4
        /*000c*/ 	.byte	0x04, 0x0a
        /*000e*/ 	.short	(.L_24422 - .L_24421)
	.align		4
.L_24421:
        /*0010*/ 	.word	index@(.nv.constant0._ZN7cutlass13device_kernelIN5flash22FlashAttnBwdPreprocessIN4cute5tupleIJNS3_1CILi128EEENS5_ILi64EEEEEENS_10bfloat16_tEfNS_4arch4Sm80ELb1ELb0EEEEEvNT_6ParamsE)
        /*0014*/ 	.short	0x0160
        /*0016*/ 	.short	0x00f0


	//----- nvinfo : EIATTR_CBANK_PARAM_SIZE
	.align		4
.L_24422:
        /*0018*/ 	.byte	0x03, 0x19
        /*001a*/ 	.short	0x00f0


	//----- nvinfo : EIATTR_KPARAM_INFO
	.align		4
        /*001c*/ 	.byte	0x04, 0x17
        /*001e*/ 	.short	(.L_24424 - .L_24423)
.L_24423:
        /*0020*/ 	.word	0x00000000
        /*0024*/ 	.short	0x0000
        /*0026*/ 	.short	0x0000
        /*0028*/ 	.byte	0x00, 0xf0, 0xc1, 0x03


	//----- nvinfo : EIATTR_MAXREG_COUNT
	.align		4
.L_24424:
        /*002c*/ 	.byte	0x03, 0x1b
        /*002e*/ 	.short	0x0080


	//----- nvinfo : EIATTR_MERCURY_ISA_VERSION
	.align		4
        /*0030*/ 	.byte	0x03, 0x5f
        /*0032*/ 	.short	0x0000


	//----- nvinfo : EIATTR_COOP_GROUP_MASK_REGIDS
	.align		4
        /*0034*/ 	.byte	0x04, 0x29
        /*0036*/ 	.short	(.L_24426 - .L_24425)


	//   ....[0]....
.L_24425:
        /*0038*/ 	.word	0xffffffff


	//   ....[1]....
        /*003c*/ 	.word	0xffffffff


	//   ....[2]....
        /*0040*/ 	.word	0xffffffff


	//   ....[3]....
        /*0044*/ 	.word	0xffffffff


	//   ....[4]....
        /*0048*/ 	.word	0xffffffff


	//   ....[5]....
        /*004c*/ 	.word	0xffffffff


	//   ....[6]....
        /*0050*/ 	.word	0xffffffff


	//   ....[7]....
        /*0054*/ 	.word	0xffffffff


	//   ....[8]....
        /*0058*/ 	.word	0xffffffff


	//   ....[9]....
        /*005c*/ 	.word	0xffffffff


	//   ....[10]....
        /*0060*/ 	.word	0xffffffff


	//   ....[11]....
        /*0064*/ 	.word	0xffffffff


	//----- nvinfo : EIATTR_COOP_GROUP_INSTR_OFFSETS
	.align		4
.L_24426:
        /*0068*/ 	.byte	0x04, 0x28
        /*006a*/ 	.short	(.L_24428 - .L_24427)


	//   ....[0]....
.L_24427:
        /*006c*/ 	.word	0x00000fb0


	//   ....[1]....
        /*0070*/ 	.word	0x00000fc0


	//   ....[2]....
        /*0074*/ 	.word	0x00000fd0


	//   ....[3]....
        /*0078*/ 	.word	0x00000fe0


	//   ....[4]....
        /*007c*/ 	.word	0x00001010


	//   ....[5]....
        /*0080*/ 	.word	0x00001030


	//   ....[6]....
        /*0084*/ 	.word	0x00001050


	//   ....[7]....
        /*0088*/ 	.word	0x00001060


	//   ....[8]....
        /*008c*/ 	.word	0x00001090


	//   ....[9]....
        /*0090*/ 	.word	0x00001100


	//   ....[10]....
        /*0094*/ 	.word	0x00001120


	//   ....[11]....
        /*0098*/ 	.word	0x00001140


	//----- nvinfo : EIATTR_EXIT_INSTR_OFFSETS
	.align		4
.L_24428:
        /*009c*/ 	.byte	0x04, 0x1c
        /*009e*/ 	.short	(.L_24430 - .L_24429)


	//   ....[0]....
.L_24429:
        /*00a0*/ 	.word	0x00001610


	//   ....[1]....
        /*00a4*/ 	.word	0x00001670


	//----- nvinfo : EIATTR_CTAIDZ_USED
	.align		4
.L_24430:
        /*00a8*/ 	.byte	0x01, 0x04
	.zero		2


	//----- nvinfo : EIATTR_MAX_THREADS
	.align		4
        /*00ac*/ 	.byte	0x04, 0x05
        /*00ae*/ 	.short	(.L_24432 - .L_24431)
.L_24431:
        /*00b0*/ 	.word	0x00000100
        /*00b4*/ 	.word	0x00000001
        /*00b8*/ 	.word	0x00000001


	//----- nvinfo : EIATTR_CRS_STACK_SIZE
	.align		4
.L_24432:
        /*00bc*/ 	.byte	0x04, 0x1e
        /*00be*/ 	.short	(.L_24434 - .L_24433)
.L_24433:
        /*00c0*/ 	.word	0x00000000
.L_24434:


//--------------------- .nv.info._ZN7cutlass13device_kernelIN5flash19enable_sm80_to_sm89INS1_16FlashAttnBwdSm80INS1_25CollectiveMainloopBwdSm80ILi2ELi2EN4cute5tupleIJNS5_1CILi128EEES8_NS7_ILi64EEEEEENS_10bfloat16_tEfNS_4arch4Sm80ELb1ELb0ELb1ELb1ELb0ELb0ELb0ELb0ELi2ELi4ELi4ELi4ELb0EEENS1_21CollectiveEpilogueBwdISA_SB_SD_Li256ELb1ELb0ELi2EEENS1_25SingleTileBwdLPTSchedulerILb1ELi128ELb0EEEEEEEEEvNT_6ParamsE --------------------------
	.section	.nv.info._ZN7cutlass13device_kernelIN5flash19enable_sm80_to_sm89INS1_16FlashAttnBwdSm80INS1_25CollectiveMainloopBwdSm80ILi2ELi2EN4cute5tupleIJNS5_1CILi128EEES8_NS7_ILi64EEEEEENS_10bfloat16_tEfNS_4arch4Sm80ELb1ELb0ELb1ELb1ELb0ELb0ELb0ELb0ELi2ELi4ELi4ELi4ELb0EEENS1_21CollectiveEpilogueBwdISA_SB_SD_Li256ELb1ELb0ELi2EEENS1_25SingleTileBwdLPTSchedulerILb1ELi128ELb0EEEEEEEEEvNT_6ParamsE,"",@"SHT_CUDA_INFO"
	.sectionflags	@""
	.align	4


	//----- nvinfo : EIATTR_CUDA_API_VERSION
	.align		4
        /*0000*/ 	.byte	0x04, 0x37
        /*0002*/ 	.short	(.L_24436 - .L_24435)
.L_24435:
        /*0004*/ 	.word	0x00000082


	//----- nvinfo : EIATTR_SW2861232_WAR
	.align		4
.L_24436:
        /*0008*/ 	.byte	0x01, 0x35
	.zero		2


	//----- nvinfo : EIATTR_PARAM_CBANK
	.align		4
        /*000c*/ 	.byte	0x04, 0x0a
        /*000e*/ 	.short	(.L_24438 - .L_24437)
	.align		4
.L_24437:
        /*0010*/ 	.word	index@(.nv.constant0._ZN7cutlass13device_kernelIN5flash19enable_sm80_to_sm89INS1_16FlashAttnBwdSm80INS1_25CollectiveMainloopBwdSm80ILi2ELi2EN4cute5tupleIJNS5_1CILi128EEES8_NS7_ILi64EEEEEENS_10bfloat16_tEfNS_4arch4Sm80ELb1ELb0ELb1ELb1ELb0ELb0ELb0ELb0ELi2ELi4ELi4ELi4ELb0EEENS1_21CollectiveEpilogueBwdISA_SB_SD_Li256ELb1ELb0ELi2EEENS1_25SingleTileBwdLPTSchedulerILb1ELi128ELb0EEEEEEEEEvNT_6ParamsE)
        /*0014*/ 	.short	0x0160
        /*0016*/ 	.short	0x0288


	//----- nvinfo : EIATTR_CBANK_PARAM_SIZE
	.align		4
.L_24438:
        /*0018*/ 	.byte	0x03, 0x19
        /*001a*/ 	.short	0x0288


	//----- nvinfo : EIATTR_KPARAM_INFO
	.align		4
        /*001c*/ 	.byte	0x04, 0x17
        /*001e*/ 	.short	(.L_24440 - .L_24439)
.L_24439:
        /*0020*/ 	.word	0x00000000
        /*0024*/ 	.short	0x0000
        /*0026*/ 	.short	0x0000
        /*0028*/ 	.byte	0x00, 0xf0, 0x21, 0x0a


	//----- nvinfo : EIATTR_MAXREG_COUNT
	.align		4
.L_24440:
        /*002c*/ 	.byte	0x03, 0x1b
        /*002e*/ 	.short	0x00ff


	//----- nvinfo : EIATTR_NUM_BARRIERS
	.align		4
        /*0030*/ 	.byte	0x02, 0x4c
        /*0032*/ 	.byte	0x02
	.zero		1


	//----- nvinfo : EIATTR_MERCURY_ISA_VERSION
	.align		4
        /*0034*/ 	.byte	0x03, 0x5f
        /*0036*/ 	.short	0x0000


	//----- nvinfo : EIATTR_COOP_GROUP_MASK_REGIDS
	.align		4
        /*0038*/ 	.byte	0x04, 0x29
        /*003a*/ 	.short	(.L_24442 - .L_24441)


	//   ....[0]....
.L_24441:
        /*003c*/ 	.word	0xffffffff


	//----- nvinfo : EIATTR_COOP_GROUP_INSTR_OFFSETS
	.align		4
.L_24442:
        /*0040*/ 	.byte	0x04, 0x28
        /*0042*/ 	.short	(.L_24444 - .L_24443)


	//   ....[0]....
.L_24443:
        /*0044*/ 	.word	0x00000080


	//----- nvinfo : EIATTR_EXIT_INSTR_OFFSETS
	.align		4
.L_24444:
        /*0048*/ 	.byte	0x04, 0x1c
        /*004a*/ 	.short	(.L_24446 - .L_24445)


	//   ....[0]....
.L_24445:
        /*004c*/ 	.word	0x00000790


	//   ....[1]....
        /*0050*/ 	.word	0x00006700


	//   ....[2]....
        /*0054*/ 	.word	0x000067c0


	//   ....[3]....
        /*0058*/ 	.word	0x000071a0


	//   ....[4]....
        /*005c*/ 	.word	0x00007250


	//----- nvinfo : EIATTR_MAX_THREADS
	.align		4
.L_24446:
        /*0060*/ 	.byte	0x04, 0x05
        /*0062*/ 	.short	(.L_24448 - .L_24447)
.L_24447:
        /*0064*/ 	.word	0x00000100
        /*0068*/ 	.word	0x00000001
        /*006c*/ 	.word	0x00000001


	//----- nvinfo : EIATTR_CRS_STACK_SIZE
	.align		4
.L_24448:
        /*0070*/ 	.byte	0x04, 0x1e
        /*0072*/ 	.short	(.L_24450 - .L_24449)
.L_24449:
        /*0074*/ 	.word	0x00000000
.L_24450:


//--------------------- .nv.info._ZN7cutlass13device_kernelIN5flash19enable_sm80_to_sm89INS1_16FlashAttnBwdSm80INS1_25CollectiveMainloopBwdSm80ILi2ELi2EN4cute5tupleIJNS5_1CILi128EEES8_NS7_ILi64EEEEEENS_10bfloat16_tEfNS_4arch4Sm80ELb1ELb0ELb1ELb1ELb1ELb0ELb0ELb0ELi2ELi4ELi4ELi4ELb0EEENS1_21CollectiveEpilogueBwdISA_SB_SD_Li256ELb1ELb0ELi2EEENS1_25SingleTileBwdLPTSchedulerILb1ELi128ELb1EEEEEEEEEvNT_6ParamsE --------------------------
	.section	.nv.info._ZN7cutlass13device_kernelIN5flash19enable_sm80_to_sm89INS1_16FlashAttnBwdSm80INS1_25CollectiveMainloopBwdSm80ILi2ELi2EN4cute5tupleIJNS5_1CILi128EEES8_NS7_ILi64EEEEEENS_10bfloat16_tEfNS_4arch4Sm80ELb1ELb0ELb1ELb1ELb1ELb0ELb0ELb0ELi2ELi4ELi4ELi4ELb0EEENS1_21CollectiveEpilogueBwdISA_SB_SD_Li256ELb1ELb0ELi2EEENS1_25SingleTileBwdLPTSchedulerILb1ELi128ELb1EEEEEEEEEvNT_6ParamsE,"",@"SHT_CUDA_INFO"
	.sectionflags	@""
	.align	4


	//----- nvinfo : EIATTR_CUDA_API_VERSION
	.align		4
        /*0000*/ 	.byte	0x04, 0x37
        /*0002*/ 	.short	(.L_24452 - .L_24451)
.L_24451:
        /*0004*/ 	.word	0x00000082


	//----- nvinfo : EIATTR_SW2861232_WAR
	.align		4
.L_24452:
        /*0008*/ 	.byte	0x01, 0x35
	.zero		2


	//----- nvinfo : EIATTR_PARAM_CBANK
	.align		4
        /*000c*/ 	.byte	0x04, 0x0a
        /*000e*/ 	.short	(.L_24454 - .L_24453)
	.align		4
.L_24453:
        /*0010*/ 	.word	index@(.nv.constant0._ZN7cutlass13device_kernelIN5flash19enable_sm80_to_sm89INS1_16FlashAttnBwdSm80INS1_25CollectiveMainloopBwdSm80ILi2ELi2EN4cute5tupleIJNS5_1CILi128EEES8_NS7_ILi64EEEEEENS_10bfloat16_tEfNS_4arch4Sm80ELb1ELb0ELb1ELb1ELb1ELb0ELb0ELb0ELi2ELi4ELi4ELi4ELb0EEENS1_21CollectiveEpilogueBwdISA_SB_SD_Li256ELb1ELb0ELi2EEENS1_25SingleTileBwdLPTSchedulerILb1ELi128ELb1EEEEEEEEEvNT_6ParamsE)
        /*0014*/ 	.short	0x0160
        /*0016*/ 	.short	0x0288


	//----- nvinfo : EIATTR_CBANK_PARAM_SIZE
	.align		4
.L_24454:
        /*0018*/ 	.byte	0x03, 0x19
        /*001a*/ 	.short	0x0288


	//----- nvinfo : EIATTR_KPARAM_INFO
	.align		4
        /*001c*/ 	.byte	0x04, 0x17
        /*001e*/ 	.short	(.L_24456 - .L_24455)
.L_24455:
        /*0020*/ 	.word	0x00000000
        /*0024*/ 	.short	0x0000
        /*0026*/ 	.short	0x0000
        /*0028*/ 	.byte	0x00, 0xf0, 0x21, 0x0a


	//----- nvinfo : EIATTR_MAXREG_COUNT
	.align		4
.L_24456:
        /*002c*/ 	.byte	0x03, 0x1b
        /*002e*/ 	.short	0x00ff


	//----- nvinfo : EIATTR_NUM_BARRIERS
	.align		4
        /*0030*/ 	.byte	0x02, 0x4c
        /*0032*/ 	.byte	0x02
	.zero		1


	//----- nvinfo : EIATTR_MERCURY_ISA_VERSION
	.align		4
        /*0034*/ 	.byte	0x03, 0x5f
        /*0036*/ 	.short	0x0000


	//----- nvinfo : EIATTR_COOP_GROUP_MASK_REGIDS
	.align		4
        /*0038*/ 	.byte	0x04, 0x29
        /*003a*/ 	.short	(.L_24458 - .L_24457)


	//   ....[0]....
.L_24457:
        /*003c*/ 	.word	0xffffffff


	//----- nvinfo : EIATTR_COOP_GROUP_INSTR_OFFSETS
	.align		4
.L_24458:
        /*0040*/ 	.byte	0x04, 0x28
        /*0042*/ 	.short	(.L_24460 - .L_24459)


	//   ....[0]....
.L_24459:
        /*0044*/ 	.word	0x00000080


	//----- nvinfo : EIATTR_EXIT_INSTR_OFFSETS
	.align		4
.L_24460:
        /*0048*/ 	.byte	0x04, 0x1c
        /*004a*/ 	.short	(.L_24462 - .L_24461)


	//   ....[0]....
.L_24461:
        /*004c*/ 	.word	0x000007d0


	//   ....[1]....
        /*0050*/ 	.word	0x00006740


	//   ....[2]....
        /*0054*/ 	.word	0x00006800


	//   ....[3]....
        /*0058*/ 	.word	0x000071d0


	//   ....[4]....
        /*005c*/ 	.word	0x00007280


	//----- nvinfo : EIATTR_MAX_THREADS
	.align		4
.L_24462:
        /*0060*/ 	.byte	0x04, 0x05
        /*0062*/ 	.short	(.L_24464 - .L_24463)
.L_24463:
        /*0064*/ 	.word	0x00000100
        /*0068*/ 	.word	0x00000001
        /*006c*/ 	.word	0x00000001


	//----- nvinfo : EIATTR_CRS_STACK_SIZE
	.align		4
.L_24464:
        /*0070*/ 	.byte	0x04, 0x1e
        /*0072*/ 	.short	(.L_24466 - .L_24465)
.L_24465:
        /*0074*/ 	.word	0x00000000
.L_24466:


//--------------------- .nv.info._ZN7cutlass13device_kernelIN5flash19enable_sm80_to_sm89INS1_16FlashAttnBwdSm80INS1_25CollectiveMainloopBwdSm80ILi2ELi2EN4cute5tupleIJNS5_1CILi128EEES8_NS7_ILi64EEEEEENS_10bfloat16_tEfNS_4arch4Sm80ELb1ELb0ELb1ELb1ELb0ELb0ELb0ELb0ELi2ELi4ELi4ELi4ELb0EEENS1_24CollectiveEpilogueBwdGQAISA_fSD_Li256ELb1ELb0EEENS1_25SingleTileBwdLPTSchedulerILb1ELi128ELb0EEEEEEEEEvNT_6ParamsE --------------------------
	.section	.nv.info._ZN7cutlass13device_kernelIN5flash19enable_sm80_to_sm89INS1_16FlashAttnBwdSm80INS1_25CollectiveMainloopBwdSm80ILi2ELi2EN4cute5tupleIJNS5_1CILi128EEES8_NS7_ILi64EEEEEENS_10bfloat16_tEfNS_4arch4Sm80ELb1ELb0ELb1ELb1ELb0ELb0ELb0ELb0ELi2ELi4ELi4ELi4ELb0EEENS1_24CollectiveEpilogueBwdGQAISA_fSD_Li256ELb1ELb0EEENS1_25SingleTileBwdLPTSchedulerILb1ELi128ELb0EEEEEEEEEvNT_6ParamsE,"",@"SHT_CUDA_INFO"
	.sectionflags	@""
	.align	4


	//----- nvinfo : EIATTR_CUDA_API_VERSION
	.align		4
        /*0000*/ 	.byte	0x04, 0x37
        /*0002*/ 	.short	(.L_24468 - .L_24467)
.L_24467:
        /*0004*/ 	.word	0x00000082


	//----- nvinfo : EIATTR_SW2861232_WAR
	.align		4
.L_24468:
        /*0008*/ 	.byte	0x01, 0x35
	.zero		2


	//----- nvinfo : EIATTR_PARAM_CBANK
	.align		4
        /*000c*/ 	.byte	0x04, 0x0a
        /*000e*/ 	.short	(.L_24470 - .L_24469)
	.align		4
.L_24469:
        /*0010*/ 	.word	index@(.nv.constant0._ZN7cutlass13device_kernelIN5flash19enable_sm80_to_sm89INS1_16FlashAttnBwdSm80INS1_25CollectiveMainloopBwdSm80ILi2ELi2EN4cute5tupleIJNS5_1CILi128EEES8_NS7_ILi64EEEEEENS_10bfloat16_tEfNS_4arch4Sm80ELb1ELb0ELb1ELb1ELb0ELb0ELb0ELb0ELi2ELi4ELi4ELi4ELb0EEENS1_24CollectiveEpilogueBwdGQAISA_fSD_Li256ELb1ELb0EEENS1_25SingleTileBwdLPTSchedulerILb1ELi128ELb0EEEEEEEEEvNT_6ParamsE)
        /*0014*/ 	.short	0x0160
        /*0016*/ 	.short	0x0290


	//----- nvinfo : EIATTR_CBANK_PARAM_SIZE
	.align		4
.L_24470:
        /*0018*/ 	.byte	0x03, 0x19
        /*001a*/ 	.short	0x0290


	//----- nvinfo : EIATTR_KPARAM_INFO
	.align		4
        /*001c*/ 	.byte	0x04, 0x17
        /*001e*/ 	.short	(.L_24472 - .L_24471)
.L_24471:
        /*0020*/ 	.word	0x00000000
        /*0024*/ 	.short	0x0000
        /*0026*/ 	.short	0x0000
        /*0028*/ 	.byte	0x00, 0xf0, 0x41, 0x0a


	//----- nvinfo : EIATTR_MAXREG_COUNT
	.align		4
.L_24472:
        /*002c*/ 	.byte	0x03, 0x1b
        /*002e*/ 	.short	0x00ff


	//----- nvinfo : EIATTR_NUM_BARRIERS
	.align		4
        /*0030*/ 	.byte	0x02, 0x4c
        /*0032*/ 	.byte	0x02
	.zero		1


	//----- nvinfo : EIATTR_MERCURY_ISA_VERSION
	.align		4
        /*0034*/ 	.byte	0x03, 0x5f
        /*0036*/ 	.short	0x0000


	//----- nvinfo : EIATTR_COOP_GROUP_MASK_REGIDS
	.align		4
        /*0038*/ 	.byte	0x04, 0x29
        /*003a*/ 	.short	(.L_24474 - .L_24473)


	//   ....[0]....
.L_24473:
        /*003c*/ 	.word	0xffffffff


	//----- nvinfo : EIATTR_COOP_GROUP_INSTR_OFFSETS
	.align		4
.L_24474:
        /*0040*/ 	.byte	0x04, 0x28
        /*0042*/ 	.short	(.L_24476 - .L_24475)


	//   ....[0]....
.L_24475:
        /*0044*/ 	.word	0x00000080


	//----- nvinfo : EIATTR_EXIT_INSTR_OFFSETS
	.align		4
.L_24476:
        /*0048*/ 	.byte	0x04, 0x1c
        /*004a*/ 	.short	(.L_24478 - .L_24477)


	//   ....[0]....
.L_24477:
        /*004c*/ 	.word	0x00000790


	//   ....[1]....
        /*0050*/ 	.word	0x00005320


	//   ....[2]....
        /*0054*/ 	.word	0x00005b50


	//----- nvinfo : EIATTR_MAX_THREADS
	.align		4
.L_24478:
        /*0058*/ 	.byte	0x04, 0x05
        /*005a*/ 	.short	(.L_24480 - .L_24479)
.L_24479:
        /*005c*/ 	.word	0x00000100
        /*0060*/ 	.word	0x00000001
        /*0064*/ 	.word	0x00000001


	//----- nvinfo : EIATTR_CRS_STACK_SIZE
	.align		4
.L_24480:
        /*0068*/ 	.byte	0x04, 0x1e
        /*006a*/ 	.short	(.L_24482 - .L_24481)
.L_24481:
        /*006c*/ 	.word	0x00000000
.L_24482:


//--------------------- .nv.info._ZN7cutlass13device_kernelIN5flash32FlashAttnBwdPostprocessConvertdQIN4cute5tupleIJNS3_1CILi128EEENS5_ILi64EEEEEENS_10bfloat16_tEfNS_4arch4Sm80ELi256ENS3_8TiledMMAINS3_8MMA_AtomIJNS3_30SM80_16x8x16_F32BF16BF16F32_TNEEEENS3_6LayoutINS4_IJNS5_ILi4EEENS5_ILi2EEENS5_ILi1EEEEEENS4_IJSJ_SH_NS5_ILi0EEEEEEEENS4_IJS7_NS5_ILi32EEENS5_ILi16EEEEEEEELb0EEEEEvNT_6ParamsE --------------------------
	.section	.nv.info._ZN7cutlass13device_kernelIN5flash32FlashAttnBwdPostprocessConvertdQIN4cute5tupleIJNS3_1CILi128EEENS5_ILi64EEEEEENS_10bfloat16_tEfNS_4arch4Sm80ELi256ENS3_8TiledMMAINS3_8MMA_AtomIJNS3_30SM80_16x8x16_F32BF16BF16F32_TNEEEENS3_6LayoutINS4_IJNS5_ILi4EEENS5_ILi2EEENS5_ILi1EEEEEENS4_IJSJ_SH_NS5_ILi0EEEEEEEENS4_IJS7_NS5_ILi32EEENS5_ILi16EEEEEEEELb0EEEEEvNT_6ParamsE,"",@"SHT_CUDA_INFO"
	.sectionflags	@""
	.align	4


	//----- nvinfo : EIATTR_CUDA_API_VERSION
	.align		4
        /*0000*/ 	.byte	0x04, 0x37
        /*0002*/ 	.short	(.L_24484 - .L_24483)
.L_24483:
        /*0004*/ 	.word	0x00000082


	//----- nvinfo : EIATTR_SW2861232_WAR
	.align		4
.L_24484:
        /*0008*/ 	.byte	0x01, 0x35
	.zero		2


	//----- nvinfo : EIATTR_PARAM_CBANK
	.align		4
        /*000c*/ 	.byte	0x04, 0x0a
        /*000e*/ 	.short	(.L_24486 - .L_24485)
	.align		4
.L_24485:
        /*0010*/ 	.word	index@(.nv.constant0._ZN7cutlass13device_kernelIN5flash32FlashAttnBwdPostprocessConvertdQIN4cute5tupleIJNS3_1CILi128EEENS5_ILi64EEEEEENS_10bfloat16_tEfNS_4arch4Sm80ELi256ENS3_8TiledMMAINS3_8MMA_AtomIJNS3_30SM80_16x8x16_F32BF16BF16F32_TNEEEENS3_6LayoutINS4_IJNS5_ILi4EEENS5_ILi2EEENS5_ILi1EEEEEENS4_IJSJ_SH_NS5_ILi0EEEEEEEENS4_IJS7_NS5_ILi32EEENS5_ILi16EEEEEEEELb0EEEEEvNT_6ParamsE)
        /*0014*/ 	.short	0x0160
        /*0016*/ 	.short	0x0070


	//----- nvinfo : EIATTR_CBANK_PARAM_SIZE
	.align		4
.L_24486:
        /*0018*/ 	.byte	0x03, 0x19
        /*001a*/ 	.short	0x0070


	//----- nvinfo : EIATTR_KPARAM_INFO
	.align		4
        /*001c*/ 	.byte	0x04, 0x17
        /*001e*/ 	.short	(.L_24488 - .L_24487)
.L_24487:
        /*0020*/ 	.word	0x00000000
        /*0024*/ 	.short	0x0000
        /*0026*/ 	.short	0x0000
        /*0028*/ 	.byte	0x00, 0xf0, 0xc1, 0x01


	//----- nvinfo : EIATTR_MAXREG_COUNT
	.align		4
.L_24488:
        /*002c*/ 	.byte	0x03, 0x1b
        /*002e*/ 	.short	0x0080


	//----- nvinfo : EIATTR_NUM_BARRIERS
	.align		4
        /*0030*/ 	.byte	0x02, 0x4c
        /*0032*/ 	.byte	0x01
	.zero		1


	//----- nvinfo : EIATTR_MERCURY_ISA_VERSION
	.align		4
        /*0034*/ 	.byte	0x03, 0x5f
        /*0036*/ 	.short	0x0000


	//----- nvinfo : EIATTR_EXIT_INSTR_OFFSETS
	.align		4
        /*0038*/ 	.byte	0x04, 0x1c
        /*003a*/ 	.short	(.L_24490 - .L_24489)


	//   ....[0]....
.L_24489:
        /*003c*/ 	.word	0x00000180


	//   ....[1]....
        /*0040*/ 	.word	0x00001220


	//   ....[2]....
        /*0044*/ 	.word	0x000012e0


	//----- nvinfo : EIATTR_CTAIDZ_USED
	.align		4
.L_24490:
        /*0048*/ 	.byte	0x01, 0x04
	.zero		2


	//----- nvinfo : EIATTR_MAX_THREADS
	.align		4
        /*004c*/ 	.byte	0x04, 0x05
        /*004e*/ 	.short	(.L_24492 - .L_24491)
.L_24491:
        /*0050*/ 	.word	0x00000100
        /*0054*/ 	.word	0x00000001
        /*0058*/ 	.word	0x00000001


	//----- nvinfo : EIATTR_CRS_STACK_SIZE
	.align		4
.L_24492:
        /*005c*/ 	.byte	0x04, 0x1e
        /*005e*/ 	.short	(.L_24494 - .L_24493)
.L_24493:
        /*0060*/ 	.word	0x00000000
.L_24494:


//--------------------- .nv.info._ZN7cutlass13device_kernelIN5flash19enable_sm80_to_sm89INS1_16FlashAttnBwdSm80INS1_25CollectiveMainloopBwdSm80ILi2ELi2EN4cute5tupleIJNS5_1CILi128EEES8_NS7_ILi64EEEEEENS_10bfloat16_tEfNS_4arch4Sm80ELb1ELb0ELb1ELb1ELb1ELb0ELb0ELb0ELi2ELi4ELi4ELi4ELb0EEENS1_24CollectiveEpilogueBwdGQAISA_fSD_Li256ELb1ELb1EEENS1_25SingleTileBwdLPTSchedulerILb1ELi128ELb1EEEEEEEEEvNT_6ParamsE --------------------------
	.section	.nv.info._ZN7cutlass13device_kernelIN5flash19enable_sm80_to_sm89INS1_16FlashAttnBwdSm80INS1_25CollectiveMainloopBwdSm80ILi2ELi2EN4cute5tupleIJNS5_1CILi128EEES8_NS7_ILi64EEEEEENS_10bfloat16_tEfNS_4arch4Sm80ELb1ELb0ELb1ELb1ELb1ELb0ELb0ELb0ELi2ELi4ELi4ELi4ELb0EEENS1_24CollectiveEpilogueBwdGQAISA_fSD_Li256ELb1ELb1EEENS1_25SingleTileBwdLPTSchedulerILb1ELi128ELb1EEEEEEEEEvNT_6ParamsE,"",@"SHT_CUDA_INFO"
	.sectionflags	@""
	.align	4


	//----- nvinfo : EIATTR_CUDA_API_VERSION
	.align		4
        /*0000*/ 	.byte	0x04, 0x37
        /*0002*/ 	.short	(.L_24496 - .L_24495)
.L_24495:
        /*0004*/ 	.word	0x00000082


	//----- nvinfo : EIATTR_SW2861232_WAR
	.align		4
.L_24496:
        /*0008*/ 	.byte	0x01, 0x35
	.zero		2


	//----- nvinfo : EIATTR_PARAM_CBANK
	.align		4
        /*000c*/ 	.byte	0x04, 0x0a
        /*000e*/ 	.short	(.L_24498 - .L_24497)
	.align		4
.L_24497:
        /*0010*/ 	.word	index@(.nv.constant0._ZN7cutlass13device_kernelIN5flash19enable_sm80_to_sm89INS1_16FlashAttnBwdSm80INS1_25CollectiveMainloopBwdSm80ILi2ELi2EN4cute5tupleIJNS5_1CILi128EEES8_NS7_ILi64EEEEEENS_10bfloat16_tEfNS_4arch4Sm80ELb1ELb0ELb1ELb1ELb1ELb0ELb0ELb0ELi2ELi4ELi4ELi4ELb0EEENS1_24CollectiveEpilogueBwdGQAISA_fSD_Li256ELb1ELb1EEENS1_25SingleTileBwdLPTSchedulerILb1ELi128ELb1EEEEEEEEEvNT_6ParamsE)
        /*0014*/ 	.short	0x0160
        /*0016*/ 	.short	0x0290


	//----- nvinfo : EIATTR_CBANK_PARAM_SIZE
	.align		4
.L_24498:
        /*0018*/ 	.byte	0x03, 0x19
        /*001a*/ 	.short	0x0290


	//----- nvinfo : EIATTR_KPARAM_INFO
	.align		4
        /*001c*/ 	.byte	0x04, 0x17
        /*001e*/ 	.short	(.L_24500 - .L_24499)
.L_24499:
        /*0020*/ 	.word	0x00000000
        /*0024*/ 	.short	0x0000
        /*0026*/ 	.short	0x0000
        /*0028*/ 	.byte	0x00, 0xf0, 0x41, 0x0a


	//----- nvinfo : EIATTR_MAXREG_COUNT
	.align		4
.L_24500:
        /*002c*/ 	.byte	0x03, 0x1b
        /*002e*/ 	.short	0x00ff


	//----- nvinfo : EIATTR_NUM_BARRIERS
	.align		4
        /*0030*/ 	.byte	0x02, 0x4c
        /*0032*/ 	.byte	0x02
	.zero		1


	//----- nvinfo : EIATTR_MERCURY_ISA_VERSION
	.align		4
        /*0034*/ 	.byte	0x03, 0x5f
        /*0036*/ 	.short	0x0000


	//----- nvinfo : EIATTR_COOP_GROUP_MASK_REGIDS
	.align		4
        /*0038*/ 	.byte	0x04, 0x29
        /*003a*/ 	.short	(.L_24502 - .L_24501)


	//   ....[0]....
.L_24501:
        /*003c*/ 	.word	0xffffffff


	//   ....[1]....
        /*0040*/ 	.word	0xffffffff


	//   ....[2]....
        /*0044*/ 	.word	0xffffffff


	//   ....[3]....
        /*0048*/ 	.word	0xffffffff


	//   ....[4]....
        /*004c*/ 	.word	0xffffffff


	//   ....[5]....
        /*0050*/ 	.word	0xffffffff


	//   ....[6]....
        /*0054*/ 	.word	0xffffffff


	//   ....[7]....
        /*0058*/ 	.word	0xffffffff


	//   ....[8]....
        /*005c*/ 	.word	0xffffffff


	//----- nvinfo : EIATTR_COOP_GROUP_INSTR_OFFSETS
	.align		4
.L_24502:
        /*0060*/ 	.byte	0x04, 0x28
        /*0062*/ 	.short	(.L_24504 - .L_24503)


	//   ....[0]....
.L_24503:
        /*0064*/ 	.word	0x00000080


	//   ....[1]....
        /*0068*/ 	.word	0x000056b0


	//   ....[2]....
        /*006c*/ 	.word	0x000056c0


	//   ....[3]....
        /*0070*/ 	.word	0x00005a70


	//   ....[4]....
        /*0074*/ 	.word	0x00005a80


	//   ....[5]....
        /*0078*/ 	.word	0x00005c10


	//   ....[6]....
        /*007c*/ 	.word	0x00005c20


	//   ....[7]....
        /*0080*/ 	.word	0x00005f70


	//   ....[8]....
        /*0084*/ 	.word	0x00005f80


	//----- nvinfo : EIATTR_EXIT_INSTR_OFFSETS
	.align		4
.L_24504:
        /*0088*/ 	.byte	0x04, 0x1c
        /*008a*/ 	.short	(.L_24506 - .L_24505)


	//   ....[0]....
.L_24505:
        /*008c*/ 	.word	0x000007d0


	//   ....[1]....
        /*0090*/ 	.word	0x000053a0


	//   ....[2]....
        /*0094*/ 	.word	0x00005f90


	//   ....[3]....
        /*0098*/ 	.word	0x00006030


	//----- nvinfo : EIATTR_MAX_THREADS
	.align		4
.L_24506:
        /*009c*/ 	.byte	0x04, 0x05
        /*009e*/ 	.short	(.L_24508 - .L_24507)
.L_24507:
        /*00a0*/ 	.word	0x00000100
        /*00a4*/ 	.word	0x00000001
        /*00a8*/ 	.word	0x00000001


	//----- nvinfo : EIATTR_CRS_STACK_SIZE
	.align		4
.L_24508:
        /*00ac*/ 	.byte	0x04, 0x1e
        /*00ae*/ 	.short	(.L_24510 - .L_24509)
.L_24509:
        /*00b0*/ 	.word	0x00000000
.L_24510:


//--------------------- .nv.info._ZN7cutlass13device_kernelIN5flash22FlashAttnBwdPreprocessIN4cute5tupleIJNS3_1CILi128EEENS5_ILi64EEEEEENS_10bfloat16_tEfNS_4arch4Sm80ELb1ELb1EEEEEvNT_6ParamsE --------------------------
	.section	.nv.info._ZN7cutlass13device_kernelIN5flash22FlashAttnBwdPreprocessIN4cute5tupleIJNS3_1CILi128EEENS5_ILi64EEEEEENS_10bfloat16_tEfNS_4arch4Sm80ELb1ELb1EEEEEvNT_6ParamsE,"",@"SHT_CUDA_INFO"
	.sectionflags	@""
	.align	4


	//----- nvinfo : EIATTR_CUDA_API_VERSION
	.align		4
        /*0000*/ 	.byte	0x04, 0x37
        /*0002*/ 	.short	(.L_24512 - .L_24511)
.L_24511:
        /*0004*/ 	.word	0x00000082


	//----- nvinfo : EIATTR_SW2861232_WAR
	.align		4
.L_24512:
        /*0008*/ 	.byte	0x01, 0x35
	.zero		2


	//----- nvinfo : EIATTR_PARAM_CBANK
	.align		4
        /*000c*/ 	.byte	0x04, 0x0a
        /*000e*/ 	.short	(.L_24514 - .L_24513)
	.align		4
.L_24513:
        /*0010*/ 	.word	index@(.nv.constant0._ZN7cutlass13device_kernelIN5flash22FlashAttnBwdPreprocessIN4cute5tupleIJNS3_1CILi128EEENS5_ILi64EEEEEENS_10bfloat16_tEfNS_4arch4Sm80ELb1ELb1EEEEEvNT_6ParamsE)
        /*0014*/ 	.short	0x0160
        /*0016*/ 	.short	0x00f0


	//----- nvinfo : EIATTR_CBANK_PARAM_SIZE
	.align		4
.L_24514:
        /*0018*/ 	.byte	0x03, 0x19
        /*001a*/ 	.short	0x00f0


	//----- nvinfo : EIATTR_KPARAM_INFO
	.align		4
        /*001c*/ 	.byte	0x04, 0x17
        /*001e*/ 	.short	(.L_24516 - .L_24515)
.L_24515:
        /*0020*/ 	.word	0x00000000
        /*0024*/ 	.short	0x0000
        /*0026*/ 	.short	0x0000
        /*0028*/ 	.byte	0x00, 0xf0, 0xc1, 0x03


	//----- nvinfo : EIATTR_MAXREG_COUNT
	.align		4
.L_24516:
        /*002c*/ 	.byte	0x03, 0x1b
        /*002e*/ 	.short	0x0080


	//----- nvinfo : EIATTR_MERCURY_ISA_VERSION
	.align		4
        /*0030*/ 	.byte	0x03, 0x5f
        /*0032*/ 	.short	0x0000


	//----- nvinfo : EIATTR_COOP_GROUP_MASK_REGIDS
	.align		4
        /*0034*/ 	.byte	0x04, 0x29
        /*0036*/ 	.short	(.L_24518 - .L_24517)


	//   ....[0]....
.L_24517:
        /*0038*/ 	.word	0xffffffff


	//   ....[1]....
        /*003c*/ 	.word	0xffffffff


	//   ....[2]....
        /*0040*/ 	.word	0xffffffff


	//   ....[3]....
        /*0044*/ 	.word	0xffffffff


	//   ....[4]....
        /*0048*/ 	.word	0xffffffff


	//   ....[5]....
        /*004c*/ 	.word	0xffffffff


	//   ....[6]....
        /*0050*/ 	.word	0xffffffff


	//   ....[7]....
        /*0054*/ 	.word	0xffffffff


	//   ....[8]....
        /*0058*/ 	.word	0xffffffff


	//   ....[9]....
        /*005c*/ 	.word	0xffffffff


	//   ....[10]....
        /*0060*/ 	.word	0xffffffff


	//   ....[11]....
        /*0064*/ 	.word	0xffffffff


	//----- nvinfo : EIATTR_COOP_GROUP_INSTR_OFFSETS
	.align		4
.L_24518:
        /*0068*/ 	.byte	0x04, 0x28
        /*006a*/ 	.short	(.L_24520 - .L_24519)


	//   ....[0]....
.L_24519:
        /*006c*/ 	.word	0x00001150


	//   ....[1]....
        /*0070*/ 	.word	0x00001170


	//   ....[2]....
        /*0074*/ 	.word	0x00001180


	//   ....[3]....
        /*0078*/ 	.word	0x00001190


	//   ....[4]....
        /*007c*/ 	.word	0x000011c0


	//   ....[5]....
        /*0080*/ 	.word	0x000011f0


	//   ....[6]....
        /*0084*/ 	.word	0x00001200


	//   ....[7]....
        /*0088*/ 	.word	0x00001210


	//   ....[8]....
        /*008c*/ 	.word	0x00001260


	//   ....[9]....
        /*0090*/ 	.word	0x00001290


	//   ....[10]....
        /*0094*/ 	.word	0x000012b0


	//   ....[11]....
        /*0098*/ 	.word	0x000012c0


	//----- nvinfo : EIATTR_EXIT_INSTR_OFFSETS
	.align		4
.L_24520:
        /*009c*/ 	.byte	0x04, 0x1c
        /*009e*/ 	.short	(.L_24522 - .L_24521)


	//   ....[0]....
.L_24521:
        /*00a0*/ 	.word	0x00000180


	//   ....[1]....
        /*00a4*/ 	.word	0x00001880


	//   ....[2]....
        /*00a8*/ 	.word	0x000018d0


	//----- nvinfo : EIATTR_CTAIDZ_USED
	.align		4
.L_24522:
        /*00ac*/ 	.byte	0x01, 0x04
	.zero		2


	//----- nvinfo : EIATTR_MAX_THREADS
	.align		4
        /*00b0*/ 	.byte	0x04, 0x05
        /*00b2*/ 	.short	(.L_24524 - .L_24523)
.L_24523:
        /*00b4*/ 	.word	0x00000100
        /*00b8*/ 	.word	0x00000001
        /*00bc*/ 	.word	0x00000001


	//----- nvinfo : EIATTR_CRS_STACK_SIZE
	.align		4
.L_24524:
        /*00c0*/ 	.byte	0x04, 0x1e
        /*00c2*/ 	.short	(.L_24526 - .L_24525)
.L_24525:
        /*00c4*/ 	.word	0x00000000
.L_24526:


//--------------------- .nv.callgraph             --------------------------
	.section	.nv.callgraph,"",@"SHT_CUDA_CALLGRAPH"
	.align	4
	.sectionentsize	8
	.align		4
        /*0000*/ 	.word	0x00000000
	.align		4
        /*0004*/ 	.word	0xffffffff
	.align		4
        /*0008*/ 	.word	0x00000000
	.align		4
        /*000c*/ 	.word	0xfffffffe
	.align		4
        /*0010*/ 	.word	0x00000000
	.align		4
        /*0014*/ 	.word	0xfffffffd
	.align		4
        /*0018*/ 	.word	0x00000000
	.align		4
        /*001c*/ 	.word	0xfffffffc


//--------------------- .nv.rel.action            --------------------------
	.section	.nv.rel.action,"",@"SHT_CUDA_RELOCINFO"
	.align	8
	.sectionentsize	8
        /*0000*/ 	.byte	0x73, 0x00, 0x00, 0x00, 0x00, 0x00, 0x00, 0x00, 0x00, 0x00, 0x00, 0x11, 0x25, 0x00, 0x05, 0x36


//--------------------- .nv.constant4             --------------------------
	.section	.nv.constant4,"a",@progbits
	.align	8
	.align		8
.nv.constant4:
        /*0000*/ 	.dword	_ZN73_INTERNAL_24fd9406_37_flash_bwd_hdim64_bf16_softcap_sm80_cu_3fbc093a_29184cuda3std3__45__cpo5beginE
	.align		8
        /*0008*/ 	.dword	_ZN73_INTERNAL_24fd9406_37_flash_bwd_hdim64_bf16_softcap_sm80_cu_3fbc093a_29184cuda3std3__45__cpo3endE
	.align		8
        /*0010*/ 	.dword	_ZN73_INTERNAL_24fd9406_37_flash_bwd_hdim64_bf16_softcap_sm80_cu_3fbc093a_29184cuda3std3__45__cpo6cbeginE
	.align		8
        /*0018*/ 	.dword	_ZN73_INTERNAL_24fd9406_37_flash_bwd_hdim64_bf16_softcap_sm80_cu_3fbc093a_29184cuda3std3__45__cpo4cendE
	.align		8
        /*0020*/ 	.dword	_ZN73_INTERNAL_24fd9406_37_flash_bwd_hdim64_bf16_softcap_sm80_cu_3fbc093a_29184cuda3std3__475_GLOBAL__N__24fd9406_37_flash_bwd_hdim64_bf16_softcap_sm80_cu_3fbc093a_29186ignoreE
	.align		8
        /*0028*/ 	.dword	_ZN73_INTERNAL_24fd9406_37_flash_bwd_hdim64_bf16_softcap_sm80_cu_3fbc093a_29184cuda3std3__419piecewise_constructE
	.align		8
        /*0030*/ 	.dword	_ZN73_INTERNAL_24fd9406_37_flash_bwd_hdim64_bf16_softcap_sm80_cu_3fbc093a_29184cuda3std3__48in_placeE
	.align		8
        /*0038*/ 	.dword	_ZN73_INTERNAL_24fd9406_37_flash_bwd_hdim64_bf16_softcap_sm80_cu_3fbc093a_29184cuda3std6ranges3__45__cpo4swapE
	.align		8
        /*0040*/ 	.dword	_ZN73_INTERNAL_24fd9406_37_flash_bwd_hdim64_bf16_softcap_sm80_cu_3fbc093a_29184cuda3std6ranges3__45__cpo9iter_moveE
	.align		8
        /*0048*/ 	.dword	_ZN73_INTERNAL_24fd9406_37_flash_bwd_hdim64_bf16_softcap_sm80_cu_3fbc093a_29184cute7productE
	.align		8
        /*0050*/ 	.dword	_ZN73_INTERNAL_24fd9406_37_flash_bwd_hdim64_bf16_softcap_sm80_cu_3fbc093a_29184cute1_E


//--------------------- .nv.constant0._ZN7cutlass13device_kernelIN5flash19enable_sm80_to_sm89INS1_16FlashAttnBwdSm80INS1_25CollectiveMainloopBwdSm80ILi2ELi2EN4cute5tupleIJNS5_1CILi64EEENS7_ILi128EEES8_EEENS_10bfloat16_tEfNS_4arch4Sm80ELb0ELb0ELb1ELb0ELb0ELb0ELb0ELb0ELi2ELi2ELi4ELi2ELb1EEENS1_21CollectiveEpilogueBwdISA_SB_SD_Li256ELb0ELb0ELi2EEENS1_19SingleTileSchedulerILb0ELb0ELb0ELi128EEEEEEEEEvNT_6ParamsE --------------------------
	.section	.nv.constant0._ZN7cutlass13device_kernelIN5flash19enable_sm80_to_sm89INS1_16FlashAttnBwdSm80INS1_25CollectiveMainloopBwdSm80ILi2ELi2EN4cute5tupleIJNS5_1CILi64EEENS7_ILi128EEES8_EEENS_10bfloat16_tEfNS_4arch4Sm80ELb0ELb0ELb1ELb0ELb0ELb0ELb0ELb0ELi2ELi2ELi4ELi2ELb1EEENS1_21CollectiveEpilogueBwdISA_SB_SD_Li256ELb0ELb0ELi2EEENS1_19SingleTileSchedulerILb0ELb0ELb0ELi128EEEEEEEEEvNT_6ParamsE,"a",@progbits
	.sectionflags	@""
	.align	4
.nv.constant0._ZN7cutlass13device_kernelIN5flash19enable_sm80_to_sm89INS1_16FlashAttnBwdSm80INS1_25CollectiveMainloopBwdSm80ILi2ELi2EN4cute5tupleIJNS5_1CILi64EEENS7_ILi128EEES8_EEENS_10bfloat16_tEfNS_4arch4Sm80ELb0ELb0ELb1ELb0ELb0ELb0ELb0ELb0ELi2ELi2ELi4ELi2ELb1EEENS1_21CollectiveEpilogueBwdISA_SB_SD_Li256ELb0ELb0ELi2EEENS1_19SingleTileSchedulerILb0ELb0ELb0ELi128EEEEEEEEEvNT_6ParamsE:
	.zero		976


//--------------------- .nv.constant0._ZN7cutlass13device_kernelIN5flash19enable_sm80_to_sm89INS1_16FlashAttnBwdSm80INS1_25CollectiveMainloopBwdSm80ILi2ELi2EN4cute5tupleIJNS5_1CILi64EEENS7_ILi128EEES8_EEENS_10bfloat16_tEfNS_4arch4Sm80ELb0ELb0ELb1ELb0ELb1ELb0ELb0ELb0ELi2ELi2ELi4ELi2ELb1EEENS1_21CollectiveEpilogueBwdISA_SB_SD_Li256ELb0ELb0ELi2EEENS1_19SingleTileSchedulerILb0ELb0ELb0ELi128EEEEEEEEEvNT_6ParamsE --------------------------
	.section	.nv.constant0._ZN7cutlass13device_kernelIN5flash19enable_sm80_to_sm89INS1_16FlashAttnBwdSm80INS1_25CollectiveMainloopBwdSm80ILi2ELi2EN4cute5tupleIJNS5_1CILi64EEENS7_ILi128EEES8_EEENS_10bfloat16_tEfNS_4arch4Sm80ELb0ELb0ELb1ELb0ELb1ELb0ELb0ELb0ELi2ELi2ELi4ELi2ELb1EEENS1_21CollectiveEpilogueBwdISA_SB_SD_Li256ELb0ELb0ELi2EEENS1_19SingleTileSchedulerILb0ELb0ELb0ELi128EEEEEEEEEvNT_6ParamsE,"a",@progbits
	.sectionflags	@""
	.align	4
.nv.constant0._ZN7cutlass13device_kernelIN5flash19enable_sm80_to_sm89INS1_16FlashAttnBwdSm80INS1_25CollectiveMainloopBwdSm80ILi2ELi2EN4cute5tupleIJNS5_1CILi64EEENS7_ILi128EEES8_EEENS_10bfloat16_tEfNS_4arch4Sm80ELb0ELb0ELb1ELb0ELb1ELb0ELb0ELb0ELi2ELi2ELi4ELi2ELb1EEENS1_21CollectiveEpilogueBwdISA_SB_SD_Li256ELb0ELb0ELi2EEENS1_19SingleTileSchedulerILb0ELb0ELb0ELi128EEEEEEEEEvNT_6ParamsE:
	.zero		976


//--------------------- .nv.constant0._ZN7cutlass13device_kernelIN5flash19enable_sm80_to_sm89INS1_16FlashAttnBwdSm80INS1_25CollectiveMainloopBwdSm80ILi2ELi2EN4cute5tupleIJNS5_1CILi64EEENS7_ILi128EEES8_EEENS_10bfloat16_tEfNS_4arch4Sm80ELb0ELb0ELb1ELb0ELb0ELb0ELb0ELb0ELi2ELi2ELi4ELi2ELb1EEENS1_24CollectiveEpilogueBwdGQAISA_fSD_Li256ELb0ELb0EEENS1_19SingleTileSchedulerILb0ELb0ELb0ELi128EEEEEEEEEvNT_6ParamsE --------------------------
	.section	.nv.constant0._ZN7cutlass13device_kernelIN5flash19enable_sm80_to_sm89INS1_16FlashAttnBwdSm80INS1_25CollectiveMainloopBwdSm80ILi2ELi2EN4cute5tupleIJNS5_1CILi64EEENS7_ILi128EEES8_EEENS_10bfloat16_tEfNS_4arch4Sm80ELb0ELb0ELb1ELb0ELb0ELb0ELb0ELb0ELi2ELi2ELi4ELi2ELb1EEENS1_24CollectiveEpilogueBwdGQAISA_fSD_Li256ELb0ELb0EEENS1_19SingleTileSchedulerILb0ELb0ELb0ELi128EEEEEEEEEvNT_6ParamsE,"a",@progbits
	.sectionflags	@""
	.align	4
.nv.constant0._ZN7cutlass13device_kernelIN5flash19enable_sm80_to_sm89INS1_16FlashAttnBwdSm80INS1_25CollectiveMainloopBwdSm80ILi2ELi2EN4cute5tupleIJNS5_1CILi64EEENS7_ILi128EEES8_EEENS_10bfloat16_tEfNS_4arch4Sm80ELb0ELb0ELb1ELb0ELb0ELb0ELb0ELb0ELi2ELi2ELi4ELi2ELb1EEENS1_24CollectiveEpilogueBwdGQAISA_fSD_Li256ELb0ELb0EEENS1_19SingleTileSchedulerILb0ELb0ELb0ELi128EEEEEEEEEvNT_6ParamsE:
	.zero		984


//--------------------- .nv.constant0._ZN7cutlass13device_kernelIN5flash19enable_sm80_to_sm89INS1_16FlashAttnBwdSm80INS1_25CollectiveMainloopBwdSm80ILi2ELi2EN4cute5tupleIJNS5_1CILi64EEENS7_ILi128EEES8_EEENS_10bfloat16_tEfNS_4arch4Sm80ELb0ELb0ELb1ELb0ELb1ELb0ELb0ELb0ELi2ELi2ELi4ELi2ELb1EEENS1_24CollectiveEpilogueBwdGQAISA_fSD_Li256ELb0ELb1EEENS1_19SingleTileSchedulerILb0ELb0ELb0ELi128EEEEEEEEEvNT_6ParamsE --------------------------
	.section	.nv.constant0._ZN7cutlass13device_kernelIN5flash19enable_sm80_to_sm89INS1_16FlashAttnBwdSm80INS1_25CollectiveMainloopBwdSm80ILi2ELi2EN4cute5tupleIJNS5_1CILi64EEENS7_ILi128EEES8_EEENS_10bfloat16_tEfNS_4arch4Sm80ELb0ELb0ELb1ELb0ELb1ELb0ELb0ELb0ELi2ELi2ELi4ELi2ELb1EEENS1_24CollectiveEpilogueBwdGQAISA_fSD_Li256ELb0ELb1EEENS1_19SingleTileSchedulerILb0ELb0ELb0ELi128EEEEEEEEEvNT_6ParamsE,"a",@progbits
	.sectionflags	@""
	.align	4
.nv.constant0._ZN7cutlass13device_kernelIN5flash19enable_sm80_to_sm89INS1_16FlashAttnBwdSm80INS1_25CollectiveMainloopBwdSm80ILi2ELi2EN4cute5tupleIJNS5_1CILi64EEENS7_ILi128EEES8_EEENS_10bfloat16_tEfNS_4arch4Sm80ELb0ELb0ELb1ELb0ELb1ELb0ELb0ELb0ELi2ELi2ELi4ELi2ELb1EEENS1_24CollectiveEpilogueBwdGQAISA_fSD_Li256ELb0ELb1EEENS1_19SingleTileSchedulerILb0ELb0ELb0ELi128EEEEEEEEEvNT_6ParamsE:
	.zero		984


//--------------------- .nv.constant0._ZN7cutlass13device_kernelIN5flash19enable_sm80_to_sm89INS1_16FlashAttnBwdSm80INS1_25CollectiveMainloopBwdSm80ILi2ELi2EN4cute5tupleIJNS5_1CILi64EEENS7_ILi128EEES8_EEENS_10bfloat16_tEfNS_4arch4Sm80ELb0ELb0ELb1ELb1ELb0ELb0ELb0ELb0ELi2ELi2ELi4ELi2ELb1EEENS1_21CollectiveEpilogueBwdISA_SB_SD_Li256ELb1ELb0ELi2EEENS1_19SingleTileSchedulerILb1ELb0ELb0ELi128EEEEEEEEEvNT_6ParamsE --------------------------
	.section	.nv.constant0._ZN7cutlass13device_kernelIN5flash19enable_sm80_to_sm89INS1_16FlashAttnBwdSm80INS1_25CollectiveMainloopBwdSm80ILi2ELi2EN4cute5tupleIJNS5_1CILi64EEENS7_ILi128EEES8_EEENS_10bfloat16_tEfNS_4arch4Sm80ELb0ELb0ELb1ELb1ELb0ELb0ELb0ELb0ELi2ELi2ELi4ELi2ELb1EEENS1_21CollectiveEpilogueBwdISA_SB_SD_Li256ELb1ELb0ELi2EEENS1_19SingleTileSchedulerILb1ELb0ELb0ELi128EEEEEEEEEvNT_6ParamsE,"a",@progbits
	.sectionflags	@""
	.align	4
.nv.constant0._ZN7cutlass13device_kernelIN5flash19enable_sm80_to_sm89INS1_16FlashAttnBwdSm80INS1_25CollectiveMainloopBwdSm80ILi2ELi2EN4cute5tupleIJNS5_1CILi64EEENS7_ILi128EEES8_EEENS_10bfloat16_tEfNS_4arch4Sm80ELb0ELb0ELb1ELb1ELb0ELb0ELb0ELb0ELi2ELi2ELi4ELi2ELb1EEENS1_21CollectiveEpilogueBwdISA_SB_SD_Li256ELb1ELb0ELi2EEENS1_19SingleTileSchedulerILb1ELb0ELb0ELi128EEEEEEEEEvNT_6ParamsE:
	.zero		976


//--------------------- .nv.constant0._ZN7cutlass13device_kernelIN5flash19enable_sm80_to_sm89INS1_16FlashAttnBwdSm80INS1_25CollectiveMainloopBwdSm80ILi2ELi2EN4cute5tupleIJNS5_1CILi64EEENS7_ILi128EEES8_EEENS_10bfloat16_tEfNS_4arch4Sm80ELb0ELb0ELb1ELb1ELb1ELb0ELb0ELb0ELi2ELi2ELi4ELi2ELb1EEENS1_21CollectiveEpilogueBwdISA_SB_SD_Li256ELb1ELb0ELi2EEENS1_19SingleTileSchedulerILb1ELb0ELb0ELi128EEEEEEEEEvNT_6ParamsE --------------------------
	.section	.nv.constant0._ZN7cutlass13device_kernelIN5flash19enable_sm80_to_sm89INS1_16FlashAttnBwdSm80INS1_25CollectiveMainloopBwdSm80ILi2ELi2EN4cute5tupleIJNS5_1CILi64EEENS7_ILi128EEES8_EEENS_10bfloat16_tEfNS_4arch4Sm80ELb0ELb0ELb1ELb1ELb1ELb0ELb0ELb0ELi2ELi2ELi4ELi2ELb1EEENS1_21CollectiveEpilogueBwdISA_SB_SD_Li256ELb1ELb0ELi2EEENS1_19SingleTileSchedulerILb1ELb0ELb0ELi128EEEEEEEEEvNT_6ParamsE,"a",@progbits
	.sectionflags	@""
	.align	4
.nv.constant0._ZN7cutlass13device_kernelIN5flash19enable_sm80_to_sm89INS1_16FlashAttnBwdSm80INS1_25CollectiveMainloopBwdSm80ILi2ELi2EN4cute5tupleIJNS5_1CILi64EEENS7_ILi128EEES8_EEENS_10bfloat16_tEfNS_4arch4Sm80ELb0ELb0ELb1ELb1ELb1ELb0ELb0ELb0ELi2ELi2ELi4ELi2ELb1EEENS1_21CollectiveEpilogueBwdISA_SB_SD_Li256ELb1ELb0ELi2EEENS1_19SingleTileSchedulerILb1ELb0ELb0ELi128EEEEEEEEEvNT_6ParamsE:
	.zero		976


//--------------------- .nv.constant0._ZN7cutlass13device_kernelIN5flash19enable_sm80_to_sm89INS1_16FlashAttnBwdSm80INS1_25CollectiveMainloopBwdSm80ILi2ELi2EN4cute5tupleIJNS5_1CILi64EEENS7_ILi128EEES8_EEENS_10bfloat16_tEfNS_4arch4Sm80ELb0ELb0ELb1ELb1ELb0ELb0ELb0ELb0ELi2ELi2ELi4ELi2ELb1EEENS1_24CollectiveEpilogueBwdGQAISA_fSD_Li256ELb1ELb0EEENS1_19SingleTileSchedulerILb1ELb0ELb0ELi128EEEEEEEEEvNT_6ParamsE --------------------------
	.section	.nv.constant0._ZN7cutlass13device_kernelIN5flash19enable_sm80_to_sm89INS1_16FlashAttnBwdSm80INS1_25CollectiveMainloopBwdSm80ILi2ELi2EN4cute5tupleIJNS5_1CILi64EEENS7_ILi128EEES8_EEENS_10bfloat16_tEfNS_4arch4Sm80ELb0ELb0ELb1ELb1ELb0ELb0ELb0ELb0ELi2ELi2ELi4ELi2ELb1EEENS1_24CollectiveEpilogueBwdGQAISA_fSD_Li256ELb1ELb0EEENS1_19SingleTileSchedulerILb1ELb0ELb0ELi128EEEEEEEEEvNT_6ParamsE,"a",@progbits
	.sectionflags	@""
	.align	4
.nv.constant0._ZN7cutlass13device_kernelIN5flash19enable_sm80_to_sm89INS1_16FlashAttnBwdSm80INS1_25CollectiveMainloopBwdSm80ILi2ELi2EN4cute5tupleIJNS5_1CILi64EEENS7_ILi128EEES8_EEENS_10bfloat16_tEfNS_4arch4Sm80ELb0ELb0ELb1ELb1ELb0ELb0ELb0ELb0ELi2ELi2ELi4ELi2ELb1EEENS1_24CollectiveEpilogueBwdGQAISA_fSD_Li256ELb1ELb0EEENS1_19SingleTileSchedulerILb1ELb0ELb0ELi128EEEEEEEEEvNT_6ParamsE:
	.zero		984


//--------------------- .nv.constant0._ZN7cutlass13device_kernelIN5flash19enable_sm80_to_sm89INS1_16FlashAttnBwdSm80INS1_25CollectiveMainloopBwdSm80ILi2ELi2EN4cute5tupleIJNS5_1CILi64EEENS7_ILi128EEES8_EEENS_10bfloat16_tEfNS_4arch4Sm80ELb0ELb0ELb1ELb1ELb1ELb0ELb0ELb0ELi2ELi2ELi4ELi2ELb1EEENS1_24CollectiveEpilogueBwdGQAISA_fSD_Li256ELb1ELb1EEENS1_19SingleTileSchedulerILb1ELb0ELb0ELi128EEEEEEEEEvNT_6ParamsE --------------------------
	.section	.nv.constant0._ZN7cutlass13device_kernelIN5flash19enable_sm80_to_sm89INS1_16FlashAttnBwdSm80INS1_25CollectiveMainloopBwdSm80ILi2ELi2EN4cute5tupleIJNS5_1CILi64EEENS7_ILi128EEES8_EEENS_10bfloat16_tEfNS_4arch4Sm80ELb0ELb0ELb1ELb1ELb1ELb0ELb0ELb0ELi2ELi2ELi4ELi2ELb1EEENS1_24CollectiveEpilogueBwdGQAISA_fSD_Li256ELb1ELb1EEENS1_19SingleTileSchedulerILb1ELb0ELb0ELi128EEEEEEEEEvNT_6ParamsE,"a",@progbits
	.sectionflags	@""
	.align	4
.nv.constant0._ZN7cutlass13device_kernelIN5flash19enable_sm80_to_sm89INS1_16FlashAttnBwdSm80INS1_25CollectiveMainloopBwdSm80ILi2ELi2EN4cute5tupleIJNS5_1CILi64EEENS7_ILi128EEES8_EEENS_10bfloat16_tEfNS_4arch4Sm80ELb0ELb0ELb1ELb1ELb1ELb0ELb0ELb0ELi2ELi2ELi4ELi2ELb1EEENS1_24CollectiveEpilogueBwdGQAISA_fSD_Li256ELb1ELb1EEENS1_19SingleTileSchedulerILb1ELb0ELb0ELi128EEEEEEEEEvNT_6ParamsE:
	.zero		984


//--------------------- .nv.constant0._ZN7cutlass13device_kernelIN5flash19enable_sm80_to_sm89INS1_16FlashAttnBwdSm80INS1_25CollectiveMainloopBwdSm80ILi2ELi2EN4cute5tupleIJNS5_1CILi64EEENS7_ILi128EEES8_EEENS_10bfloat16_tEfNS_4arch4Sm80ELb0ELb1ELb1ELb0ELb0ELb0ELb0ELb0ELi2ELi2ELi4ELi2ELb1EEENS1_21CollectiveEpilogueBwdISA_SB_SD_Li256ELb0ELb0ELi2EEENS1_19SingleTileSchedulerILb0ELb0ELb0ELi128EEEEEEEEEvNT_6ParamsE --------------------------
	.section	.nv.constant0._ZN7cutlass13device_kernelIN5flash19enable_sm80_to_sm89INS1_16FlashAttnBwdSm80INS1_25CollectiveMainloopBwdSm80ILi2ELi2EN4cute5tupleIJNS5_1CILi64EEENS7_ILi128EEES8_EEENS_10bfloat16_tEfNS_4arch4Sm80ELb0ELb1ELb1ELb0ELb0ELb0ELb0ELb0ELi2ELi2ELi4ELi2ELb1EEENS1_21CollectiveEpilogueBwdISA_SB_SD_Li256ELb0ELb0ELi2EEENS1_19SingleTileSchedulerILb0ELb0ELb0ELi128EEEEEEEEEvNT_6ParamsE,"a",@progbits
	.sectionflags	@""
	.align	4
.nv.constant0._ZN7cutlass13device_kernelIN5flash19enable_sm80_to_sm89INS1_16FlashAttnBwdSm80INS1_25CollectiveMainloopBwdSm80ILi2ELi2EN4cute5tupleIJNS5_1CILi64EEENS7_ILi128EEES8_EEENS_10bfloat16_tEfNS_4arch4Sm80ELb0ELb1ELb1ELb0ELb0ELb0ELb0ELb0ELi2ELi2ELi4ELi2ELb1EEENS1_21CollectiveEpilogueBwdISA_SB_SD_Li256ELb0ELb0ELi2EEENS1_19SingleTileSchedulerILb0ELb0ELb0ELi128EEEEEEEEEvNT_6ParamsE:
	.zero		976


//--------------------- .nv.constant0._ZN7cutlass13device_kernelIN5flash19enable_sm80_to_sm89INS1_16FlashAttnBwdSm80INS1_25CollectiveMainloopBwdSm80ILi2ELi2EN4cute5tupleIJNS5_1CILi64EEENS7_ILi128EEES8_EEENS_10bfloat16_tEfNS_4arch4Sm80ELb0ELb1ELb1ELb0ELb1ELb0ELb0ELb0ELi2ELi2ELi4ELi2ELb1EEENS1_21CollectiveEpilogueBwdISA_SB_SD_Li256ELb0ELb0ELi2EEENS1_19SingleTileSchedulerILb0ELb0ELb0ELi128EEEEEEEEEvNT_6ParamsE --------------------------
	.section	.nv.constant0._ZN7cutlass13device_kernelIN5flash19enable_sm80_to_sm89INS1_16FlashAttnBwdSm80INS1_25CollectiveMainloopBwdSm80ILi2ELi2EN4cute5tupleIJNS5_1CILi64EEENS7_ILi128EEES8_EEENS_10bfloat16_tEfNS_4arch4Sm80ELb0ELb1ELb1ELb0ELb1ELb0ELb0ELb0ELi2ELi2ELi4ELi2ELb1EEENS1_21CollectiveEpilogueBwdISA_SB_SD_Li256ELb0ELb0ELi2EEENS1_19SingleTileSchedulerILb0ELb0ELb0ELi128EEEEEEEEEvNT_6ParamsE,"a",@progbits
	.sectionflags	@""
	.align	4
.nv.constant0._ZN7cutlass13device_kernelIN5flash19enable_sm80_to_sm89INS1_16FlashAttnBwdSm80INS1_25CollectiveMainloopBwdSm80ILi2ELi2EN4cute5tupleIJNS5_1CILi64EEENS7_ILi128EEES8_EEENS_10bfloat16_tEfNS_4arch4Sm80ELb0ELb1ELb1ELb0ELb1ELb0ELb0ELb0ELi2ELi2ELi4ELi2ELb1EEENS1_21CollectiveEpilogueBwdISA_SB_SD_Li256ELb0ELb0ELi2EEENS1_19SingleTileSchedulerILb0ELb0ELb0ELi128EEEEEEEEEvNT_6ParamsE:
	.zero		976


//--------------------- .nv.constant0._ZN7cutlass13device_kernelIN5flash19enable_sm80_to_sm89INS1_16FlashAttnBwdSm80INS1_25CollectiveMainloopBwdSm80ILi2ELi2EN4cute5tupleIJNS5_1CILi64EEENS7_ILi128EEES8_EEENS_10bfloat16_tEfNS_4arch4Sm80ELb0ELb1ELb1ELb0ELb0ELb0ELb0ELb0ELi2ELi2ELi4ELi2ELb1EEENS1_24CollectiveEpilogueBwdGQAISA_fSD_Li256ELb0ELb0EEENS1_19SingleTileSchedulerILb0ELb0ELb0ELi128EEEEEEEEEvNT_6ParamsE --------------------------
	.section	.nv.constant0._ZN7cutlass13device_kernelIN5flash19enable_sm80_to_sm89INS1_16FlashAttnBwdSm80INS1_25CollectiveMainloopBwdSm80ILi2ELi2EN4cute5tupleIJNS5_1CILi64EEENS7_ILi128EEES8_EEENS_10bfloat16_tEfNS_4arch4Sm80ELb0ELb1ELb1ELb0ELb0ELb0ELb0ELb0ELi2ELi2ELi4ELi2ELb1EEENS1_24CollectiveEpilogueBwdGQAISA_fSD_Li256ELb0ELb0EEENS1_19SingleTileSchedulerILb0ELb0ELb0ELi128EEEEEEEEEvNT_6ParamsE,"a",@progbits
	.sectionflags	@""
	.align	4
.nv.constant0._ZN7cutlass13device_kernelIN5flash19enable_sm80_to_sm89INS1_16FlashAttnBwdSm80INS1_25CollectiveMainloopBwdSm80ILi2ELi2EN4cute5tupleIJNS5_1CILi64EEENS7_ILi128EEES8_EEENS_10bfloat16_tEfNS_4arch4Sm80ELb0ELb1ELb1ELb0ELb0ELb0ELb0ELb0ELi2ELi2ELi4ELi2ELb1EEENS1_24CollectiveEpilogueBwdGQAISA_fSD_Li256ELb0ELb0EEENS1_19SingleTileSchedulerILb0ELb0ELb0ELi128EEEEEEEEEvNT_6ParamsE:
	.zero		984


//--------------------- .nv.constant0._ZN7cutlass13device_kernelIN5flash19enable_sm80_to_sm89INS1_16FlashAttnBwdSm80INS1_25CollectiveMainloopBwdSm80ILi2ELi2EN4cute5tupleIJNS5_1CILi64EEENS7_ILi128EEES8_EEENS_10bfloat16_tEfNS_4arch4Sm80ELb0ELb1ELb1ELb0ELb1ELb0ELb0ELb0ELi2ELi2ELi4ELi2ELb1EEENS1_24CollectiveEpilogueBwdGQAISA_fSD_Li256ELb0ELb1EEENS1_19SingleTileSchedulerILb0ELb0ELb0ELi128EEEEEEEEEvNT_6ParamsE --------------------------
	.section	.nv.constant0._ZN7cutlass13device_kernelIN5flash19enable_sm80_to_sm89INS1_16FlashAttnBwdSm80INS1_25CollectiveMainloopBwdSm80ILi2ELi2EN4cute5tupleIJNS5_1CILi64EEENS7_ILi128EEES8_EEENS_10bfloat16_tEfNS_4arch4Sm80ELb0ELb1ELb1ELb0ELb1ELb0ELb0ELb0ELi2ELi2ELi4ELi2ELb1EEENS1_24CollectiveEpilogueBwdGQAISA_fSD_Li256ELb0ELb1EEENS1_19SingleTileSchedulerILb0ELb0ELb0ELi128EEEEEEEEEvNT_6ParamsE,"a",@progbits
	.sectionflags	@""
	.align	4
.nv.constant0._ZN7cutlass13device_kernelIN5flash19enable_sm80_to_sm89INS1_16FlashAttnBwdSm80INS1_25CollectiveMainloopBwdSm80ILi2ELi2EN4cute5tupleIJNS5_1CILi64EEENS7_ILi128EEES8_EEENS_10bfloat16_tEfNS_4arch4Sm80ELb0ELb1ELb1ELb0ELb1ELb0ELb0ELb0ELi2ELi2ELi4ELi2ELb1EEENS1_24CollectiveEpilogueBwdGQAISA_fSD_Li256ELb0ELb1EEENS1_19SingleTileSchedulerILb0ELb0ELb0ELi128EEEEEEEEEvNT_6ParamsE:
	.zero		984


//--------------------- .nv.constant0._ZN7cutlass13device_kernelIN5flash19enable_sm80_to_sm89INS1_16FlashAttnBwdSm80INS1_25CollectiveMainloopBwdSm80ILi2ELi2EN4cute5tupleIJNS5_1CILi64EEENS7_ILi128EEES8_EEENS_10bfloat16_tEfNS_4arch4Sm80ELb0ELb1ELb1ELb1ELb0ELb0ELb0ELb0ELi2ELi2ELi4ELi2ELb1EEENS1_21CollectiveEpilogueBwdISA_SB_SD_Li256ELb1ELb0ELi2EEENS1_19SingleTileSchedulerILb1ELb0ELb0ELi128EEEEEEEEEvNT_6ParamsE --------------------------
	.section	.nv.constant0._ZN7cutlass13device_kernelIN5flash19enable_sm80_to_sm89INS1_16FlashAttnBwdSm80INS1_25CollectiveMainloopBwdSm80ILi2ELi2EN4cute5tupleIJNS5_1CILi64EEENS7_ILi128EEES8_EEENS_10bfloat16_tEfNS_4arch4Sm80ELb0ELb1ELb1ELb1ELb0ELb0ELb0ELb0ELi2ELi2ELi4ELi2ELb1EEENS1_21CollectiveEpilogueBwdISA_SB_SD_Li256ELb1ELb0ELi2EEENS1_19SingleTileSchedulerILb1ELb0ELb0ELi128EEEEEEEEEvNT_6ParamsE,"a",@progbits
	.sectionflags	@""
	.align	4
.nv.constant0._ZN7cutlass13device_kernelIN5flash19enable_sm80_to_sm89INS1_16FlashAttnBwdSm80INS1_25CollectiveMainloopBwdSm80ILi2ELi2EN4cute5tupleIJNS5_1CILi64EEENS7_ILi128EEES8_EEENS_10bfloat16_tEfNS_4arch4Sm80ELb0ELb1ELb1ELb1ELb0ELb0ELb0ELb0ELi2ELi2ELi4ELi2ELb1EEENS1_21CollectiveEpilogueBwdISA_SB_SD_Li256ELb1ELb0ELi2EEENS1_19SingleTileSchedulerILb1ELb0ELb0ELi128EEEEEEEEEvNT_6ParamsE:
	.zero		976


//--------------------- .nv.constant0._ZN7cutlass13device_kernelIN5flash19enable_sm80_to_sm89INS1_16FlashAttnBwdSm80INS1_25CollectiveMainloopBwdSm80ILi2ELi2EN4cute5tupleIJNS5_1CILi64EEENS7_ILi128EEES8_EEENS_10bfloat16_tEfNS_4arch4Sm80ELb0ELb1ELb1ELb1ELb1ELb0ELb0ELb0ELi2ELi2ELi4ELi2ELb1EEENS1_21CollectiveEpilogueBwdISA_SB_SD_Li256ELb1ELb0ELi2EEENS1_19SingleTileSchedulerILb1ELb0ELb0ELi128EEEEEEEEEvNT_6ParamsE --------------------------
	.section	.nv.constant0._ZN7cutlass13device_kernelIN5flash19enable_sm80_to_sm89INS1_16FlashAttnBwdSm80INS1_25CollectiveMainloopBwdSm80ILi2ELi2EN4cute5tupleIJNS5_1CILi64EEENS7_ILi128EEES8_EEENS_10bfloat16_tEfNS_4arch4Sm80ELb0ELb1ELb1ELb1ELb1ELb0ELb0ELb0ELi2ELi2ELi4ELi2ELb1EEENS1_21CollectiveEpilogueBwdISA_SB_SD_Li256ELb1ELb0ELi2EEENS1_19SingleTileSchedulerILb1ELb0ELb0ELi128EEEEEEEEEvNT_6ParamsE,"a",@progbits
	.sectionflags	@""
	.align	4
.nv.constant0._ZN7cutlass13device_kernelIN5flash19enable_sm80_to_sm89INS1_16FlashAttnBwdSm80INS1_25CollectiveMainloopBwdSm80ILi2ELi2EN4cute5tupleIJNS5_1CILi64EEENS7_ILi128EEES8_EEENS_10bfloat16_tEfNS_4arch4Sm80ELb0ELb1ELb1ELb1ELb1ELb0ELb0ELb0ELi2ELi2ELi4ELi2ELb1EEENS1_21CollectiveEpilogueBwdISA_SB_SD_Li256ELb1ELb0ELi2EEENS1_19SingleTileSchedulerILb1ELb0ELb0ELi128EEEEEEEEEvNT_6ParamsE:
	.zero		976


//--------------------- .nv.constant0._ZN7cutlass13device_kernelIN5flash19enable_sm80_to_sm89INS1_16FlashAttnBwdSm80INS1_25CollectiveMainloopBwdSm80ILi2ELi2EN4cute5tupleIJNS5_1CILi64EEENS7_ILi128EEES8_EEENS_10bfloat16_tEfNS_4arch4Sm80ELb0ELb1ELb1ELb1ELb0ELb0ELb0ELb0ELi2ELi2ELi4ELi2ELb1EEENS1_24CollectiveEpilogueBwdGQAISA_fSD_Li256ELb1ELb0EEENS1_19SingleTileSchedulerILb1ELb0ELb0ELi128EEEEEEEEEvNT_6ParamsE --------------------------
	.section	.nv.constant0._ZN7cutlass13device_kernelIN5flash19enable_sm80_to_sm89INS1_16FlashAttnBwdSm80INS1_25CollectiveMainloopBwdSm80ILi2ELi2EN4cute5tupleIJNS5_1CILi64EEENS7_ILi128EEES8_EEENS_10bfloat16_tEfNS_4arch4Sm80ELb0ELb1ELb1ELb1ELb0ELb0ELb0ELb0ELi2ELi2ELi4ELi2ELb1EEENS1_24CollectiveEpilogueBwdGQAISA_fSD_Li256ELb1ELb0EEENS1_19SingleTileSchedulerILb1ELb0ELb0ELi128EEEEEEEEEvNT_6ParamsE,"a",@progbits
	.sectionflags	@""
	.align	4
.nv.constant0._ZN7cutlass13device_kernelIN5flash19enable_sm80_to_sm89INS1_16FlashAttnBwdSm80INS1_25CollectiveMainloopBwdSm80ILi2ELi2EN4cute5tupleIJNS5_1CILi64EEENS7_ILi128EEES8_EEENS_10bfloat16_tEfNS_4arch4Sm80ELb0ELb1ELb1ELb1ELb0ELb0ELb0ELb0ELi2ELi2ELi4ELi2ELb1EEENS1_24CollectiveEpilogueBwdGQAISA_fSD_Li256ELb1ELb0EEENS1_19SingleTileSchedulerILb1ELb0ELb0ELi128EEEEEEEEEvNT_6ParamsE:
	.zero		984


//--------------------- .nv.constant0._ZN7cutlass13device_kernelIN5flash19enable_sm80_to_sm89INS1_16FlashAttnBwdSm80INS1_25CollectiveMainloopBwdSm80ILi2ELi2EN4cute5tupleIJNS5_1CILi64EEENS7_ILi128EEES8_EEENS_10bfloat16_tEfNS_4arch4Sm80ELb0ELb1ELb1ELb1ELb1ELb0ELb0ELb0ELi2ELi2ELi4ELi2ELb1EEENS1_24CollectiveEpilogueBwdGQAISA_fSD_Li256ELb1ELb1EEENS1_19SingleTileSchedulerILb1ELb0ELb0ELi128EEEEEEEEEvNT_6ParamsE --------------------------
	.section	.nv.constant0._ZN7cutlass13device_kernelIN5flash19enable_sm80_to_sm89INS1_16FlashAttnBwdSm80INS1_25CollectiveMainloopBwdSm80ILi2ELi2EN4cute5tupleIJNS5_1CILi64EEENS7_ILi128EEES8_EEENS_10bfloat16_tEfNS_4arch4Sm80ELb0ELb1ELb1ELb1ELb1ELb0ELb0ELb0ELi2ELi2ELi4ELi2ELb1EEENS1_24CollectiveEpilogueBwdGQAISA_fSD_Li256ELb1ELb1EEENS1_19SingleTileSchedulerILb1ELb0ELb0ELi128EEEEEEEEEvNT_6ParamsE,"a",@progbits
	.sectionflags	@""
	.align	4
.nv.constant0._ZN7cutlass13device_kernelIN5flash19enable_sm80_to_sm89INS1_16FlashAttnBwdSm80INS1_25CollectiveMainloopBwdSm80ILi2ELi2EN4cute5tupleIJNS5_1CILi64EEENS7_ILi128EEES8_EEENS_10bfloat16_tEfNS_4arch4Sm80ELb0ELb1ELb1ELb1ELb1ELb0ELb0ELb0ELi2ELi2ELi4ELi2ELb1EEENS1_24CollectiveEpilogueBwdGQAISA_fSD_Li256ELb1ELb1EEENS1_19SingleTileSchedulerILb1ELb0ELb0ELi128EEEEEEEEEvNT_6ParamsE:
	.zero		984


//--------------------- .nv.constant0._ZN7cutlass13device_kernelIN5flash19enable_sm80_to_sm89INS1_16FlashAttnBwdSm80INS1_25CollectiveMainloopBwdSm80ILi2ELi2EN4cute5tupleIJNS5_1CILi64EEENS7_ILi128EEES8_EEENS_10bfloat16_tEfNS_4arch4Sm80ELb1ELb0ELb1ELb0ELb0ELb0ELb0ELb0ELi2ELi2ELi4ELi2ELb1EEENS1_21CollectiveEpilogueBwdISA_SB_SD_Li256ELb0ELb0ELi2EEENS1_25SingleTileBwdLPTSchedulerILb0ELi128ELb0EEEEEEEEEvNT_6ParamsE --------------------------
	.section	.nv.constant0._ZN7cutlass13device_kernelIN5flash19enable_sm80_to_sm89INS1_16FlashAttnBwdSm80INS1_25CollectiveMainloopBwdSm80ILi2ELi2EN4cute5tupleIJNS5_1CILi64EEENS7_ILi128EEES8_EEENS_10bfloat16_tEfNS_4arch4Sm80ELb1ELb0ELb1ELb0ELb0ELb0ELb0ELb0ELi2ELi2ELi4ELi2ELb1EEENS1_21CollectiveEpilogueBwdISA_SB_SD_Li256ELb0ELb0ELi2EEENS1_25SingleTileBwdLPTSchedulerILb0ELi128ELb0EEEEEEEEEvNT_6ParamsE,"a",@progbits
	.sectionflags	@""
	.align	4
.nv.constant0._ZN7cutlass13device_kernelIN5flash19enable_sm80_to_sm89INS1_16FlashAttnBwdSm80INS1_25CollectiveMainloopBwdSm80ILi2ELi2EN4cute5tupleIJNS5_1CILi64EEENS7_ILi128EEES8_EEENS_10bfloat16_tEfNS_4arch4Sm80ELb1ELb0ELb1ELb0ELb0ELb0ELb0ELb0ELi2ELi2ELi4ELi2ELb1EEENS1_21CollectiveEpilogueBwdISA_SB_SD_Li256ELb0ELb0ELi2EEENS1_25SingleTileBwdLPTSchedulerILb0ELi128ELb0EEEEEEEEEvNT_6ParamsE:
	.zero		1000


//--------------------- .nv.constant0._ZN7cutlass13device_kernelIN5flash19enable_sm80_to_sm89INS1_16FlashAttnBwdSm80INS1_25CollectiveMainloopBwdSm80ILi2ELi2EN4cute5tupleIJNS5_1CILi64EEENS7_ILi128EEES8_EEENS_10bfloat16_tEfNS_4arch4Sm80ELb1ELb0ELb1ELb0ELb1ELb0ELb0ELb0ELi2ELi2ELi4ELi2ELb1EEENS1_21CollectiveEpilogueBwdISA_SB_SD_Li256ELb0ELb0ELi2EEENS1_25SingleTileBwdLPTSchedulerILb0ELi128ELb1EEEEEEEEEvNT_6ParamsE --------------------------
	.section	.nv.constant0._ZN7cutlass13device_kernelIN5flash19enable_sm80_to_sm89INS1_16FlashAttnBwdSm80INS1_25CollectiveMainloopBwdSm80ILi2ELi2EN4cute5tupleIJNS5_1CILi64EEENS7_ILi128EEES8_EEENS_10bfloat16_tEfNS_4arch4Sm80ELb1ELb0ELb1ELb0ELb1ELb0ELb0ELb0ELi2ELi2ELi4ELi2ELb1EEENS1_21CollectiveEpilogueBwdISA_SB_SD_Li256ELb0ELb0ELi2EEENS1_25SingleTileBwdLPTSchedulerILb0ELi128ELb1EEEEEEEEEvNT_6ParamsE,"a",@progbits
	.sectionflags	@""
	.align	4
.nv.constant0._ZN7cutlass13device_kernelIN5flash19enable_sm80_to_sm89INS1_16FlashAttnBwdSm80INS1_25CollectiveMainloopBwdSm80ILi2ELi2EN4cute5tupleIJNS5_1CILi64EEENS7_ILi128EEES8_EEENS_10bfloat16_tEfNS_4arch4Sm80ELb1ELb0ELb1ELb0ELb1ELb0ELb0ELb0ELi2ELi2ELi4ELi2ELb1EEENS1_21CollectiveEpilogueBwdISA_SB_SD_Li256ELb0ELb0ELi2EEENS1_25SingleTileBwdLPTSchedulerILb0ELi128ELb1EEEEEEEEEvNT_6ParamsE:
	.zero		1000


//--------------------- .nv.constant0._ZN7cutlass13device_kernelIN5flash19enable_sm80_to_sm89INS1_16FlashAttnBwdSm80INS1_25CollectiveMainloopBwdSm80ILi2ELi2EN4cute5tupleIJNS5_1CILi64EEENS7_ILi128EEES8_EEENS_10bfloat16_tEfNS_4arch4Sm80ELb1ELb0ELb1ELb0ELb0ELb0ELb0ELb0ELi2ELi2ELi4ELi2ELb1EEENS1_24CollectiveEpilogueBwdGQAISA_fSD_Li256ELb0ELb0EEENS1_25SingleTileBwdLPTSchedulerILb0ELi128ELb0EEEEEEEEEvNT_6ParamsE --------------------------
	.section	.nv.constant0._ZN7cutlass13device_kernelIN5flash19enable_sm80_to_sm89INS1_16FlashAttnBwdSm80INS1_25CollectiveMainloopBwdSm80ILi2ELi2EN4cute5tupleIJNS5_1CILi64EEENS7_ILi128EEES8_EEENS_10bfloat16_tEfNS_4arch4Sm80ELb1ELb0ELb1ELb0ELb0ELb0ELb0ELb0ELi2ELi2ELi4ELi2ELb1EEENS1_24CollectiveEpilogueBwdGQAISA_fSD_Li256ELb0ELb0EEENS1_25SingleTileBwdLPTSchedulerILb0ELi128ELb0EEEEEEEEEvNT_6ParamsE,"a",@progbits
	.sectionflags	@""
	.align	4
.nv.constant0._ZN7cutlass13device_kernelIN5flash19enable_sm80_to_sm89INS1_16FlashAttnBwdSm80INS1_25CollectiveMainloopBwdSm80ILi2ELi2EN4cute5tupleIJNS5_1CILi64EEENS7_ILi128EEES8_EEENS_10bfloat16_tEfNS_4arch4Sm80ELb1ELb0ELb1ELb0ELb0ELb0ELb0ELb0ELi2ELi2ELi4ELi2ELb1EEENS1_24CollectiveEpilogueBwdGQAISA_fSD_Li256ELb0ELb0EEENS1_25SingleTileBwdLPTSchedulerILb0ELi128ELb0EEEEEEEEEvNT_6ParamsE:
	.zero		1008


//--------------------- .nv.constant0._ZN7cutlass13device_kernelIN5flash19enable_sm80_to_sm89INS1_16FlashAttnBwdSm80INS1_25CollectiveMainloopBwdSm80ILi2ELi2EN4cute5tupleIJNS5_1CILi64EEENS7_ILi128EEES8_EEENS_10bfloat16_tEfNS_4arch4Sm80ELb1ELb0ELb1ELb0ELb1ELb0ELb0ELb0ELi2ELi2ELi4ELi2ELb1EEENS1_24CollectiveEpilogueBwdGQAISA_fSD_Li256ELb0ELb1EEENS1_25SingleTileBwdLPTSchedulerILb0ELi128ELb1EEEEEEEEEvNT_6ParamsE --------------------------
	.section	.nv.constant0._ZN7cutlass13device_kernelIN5flash19enable_sm80_to_sm89INS1_16FlashAttnBwdSm80INS1_25CollectiveMainloopBwdSm80ILi2ELi2EN4cute5tupleIJNS5_1CILi64EEENS7_ILi128EEES8_EEENS_10bfloat16_tEfNS_4arch4Sm80ELb1ELb0ELb1ELb0ELb1ELb0ELb0ELb0ELi2ELi2ELi4ELi2ELb1EEENS1_24CollectiveEpilogueBwdGQAISA_fSD_Li256ELb0ELb1EEENS1_25SingleTileBwdLPTSchedulerILb0ELi128ELb1EEEEEEEEEvNT_6ParamsE,"a",@progbits
	.sectionflags	@""
	.align	4
.nv.constant0._ZN7cutlass13device_kernelIN5flash19enable_sm80_to_sm89INS1_16FlashAttnBwdSm80INS1_25CollectiveMainloopBwdSm80ILi2ELi2EN4cute5tupleIJNS5_1CILi64EEENS7_ILi128EEES8_EEENS_10bfloat16_tEfNS_4arch4Sm80ELb1ELb0ELb1ELb0ELb1ELb0ELb0ELb0ELi2ELi2ELi4ELi2ELb1EEENS1_24CollectiveEpilogueBwdGQAISA_fSD_Li256ELb0ELb1EEENS1_25SingleTileBwdLPTSchedulerILb0ELi128ELb1EEEEEEEEEvNT_6ParamsE:
	.zero		1008


//--------------------- .nv.constant0._ZN7cutlass13device_kernelIN5flash22FlashAttnBwdPreprocessIN4cute5tupleIJNS3_1CILi64EEES6_EEENS_10bfloat16_tEfNS_4arch4Sm80ELb1ELb0EEEEEvNT_6ParamsE --------------------------
	.section	.nv.constant0._ZN7cutlass13device_kernelIN5flash22FlashAttnBwdPreprocessIN4cute5tupleIJNS3_1CILi64EEES6_EEENS_10bfloat16_tEfNS_4arch4Sm80ELb1ELb0EEEEEvNT_6ParamsE,"a",@progbits
	.sectionflags	@""
	.align	4
.nv.constant0._ZN7cutlass13device_kernelIN5flash22FlashAttnBwdPreprocessIN4cute5tupleIJNS3_1CILi64EEES6_EEENS_10bfloat16_tEfNS_4arch4Sm80ELb1ELb0EEEEEvNT_6ParamsE:
	.zero		592


//--------------------- .nv.constant0._ZN7cutlass13device_kernelIN5flash19enable_sm80_to_sm89INS1_16FlashAttnBwdSm80INS1_25CollectiveMainloopBwdSm80ILi2ELi2EN4cute5tupleIJNS5_1CILi64EEENS7_ILi128EEES8_EEENS_10bfloat16_tEfNS_4arch4Sm80ELb1ELb0ELb1ELb1ELb0ELb0ELb0ELb0ELi2ELi2ELi4ELi2ELb1EEENS1_21CollectiveEpilogueBwdISA_SB_SD_Li256ELb1ELb0ELi2EEENS1_25SingleTileBwdLPTSchedulerILb1ELi128ELb0EEEEEEEEEvNT_6ParamsE --------------------------
	.section	.nv.constant0._ZN7cutlass13device_kernelIN5flash19enable_sm80_to_sm89INS1_16FlashAttnBwdSm80INS1_25CollectiveMainloopBwdSm80ILi2ELi2EN4cute5tupleIJNS5_1CILi64EEENS7_ILi128EEES8_EEENS_10bfloat16_tEfNS_4arch4Sm80ELb1ELb0ELb1ELb1ELb0ELb0ELb0ELb0ELi2ELi2ELi4ELi2ELb1EEENS1_21CollectiveEpilogueBwdISA_SB_SD_Li256ELb1ELb0ELi2EEENS1_25SingleTileBwdLPTSchedulerILb1ELi128ELb0EEEEEEEEEvNT_6ParamsE,"a",@progbits
	.sectionflags	@""
	.align	4
.nv.constant0._ZN7cutlass13device_kernelIN5flash19enable_sm80_to_sm89INS1_16FlashAttnBwdSm80INS1_25CollectiveMainloopBwdSm80ILi2ELi2EN4cute5tupleIJNS5_1CILi64EEENS7_ILi128EEES8_EEENS_10bfloat16_tEfNS_4arch4Sm80ELb1ELb0ELb1ELb1ELb0ELb0ELb0ELb0ELi2ELi2ELi4ELi2ELb1EEENS1_21CollectiveEpilogueBwdISA_SB_SD_Li256ELb1ELb0ELi2EEENS1_25SingleTileBwdLPTSchedulerILb1ELi128ELb0EEEEEEEEEvNT_6ParamsE:
	.zero		1000


//--------------------- .nv.constant0._ZN7cutlass13device_kernelIN5flash19enable_sm80_to_sm89INS1_16FlashAttnBwdSm80INS1_25CollectiveMainloopBwdSm80ILi2ELi2EN4cute5tupleIJNS5_1CILi64EEENS7_ILi128EEES8_EEENS_10bfloat16_tEfNS_4arch4Sm80ELb1ELb0ELb1ELb1ELb1ELb0ELb0ELb0ELi2ELi2ELi4ELi2ELb1EEENS1_21CollectiveEpilogueBwdISA_SB_SD_Li256ELb1ELb0ELi2EEENS1_25SingleTileBwdLPTSchedulerILb1ELi128ELb1EEEEEEEEEvNT_6ParamsE --------------------------
	.section	.nv.constant0._ZN7cutlass13device_kernelIN5flash19enable_sm80_to_sm89INS1_16FlashAttnBwdSm80INS1_25CollectiveMainloopBwdSm80ILi2ELi2EN4cute5tupleIJNS5_1CILi64EEENS7_ILi128EEES8_EEENS_10bfloat16_tEfNS_4arch4Sm80ELb1ELb0ELb1ELb1ELb1ELb0ELb0ELb0ELi2ELi2ELi4ELi2ELb1EEENS1_21CollectiveEpilogueBwdISA_SB_SD_Li256ELb1ELb0ELi2EEENS1_25SingleTileBwdLPTSchedulerILb1ELi128ELb1EEEEEEEEEvNT_6ParamsE,"a",@progbits
	.sectionflags	@""
	.align	4
.nv.constant0._ZN7cutlass13device_kernelIN5flash19enable_sm80_to_sm89INS1_16FlashAttnBwdSm80INS1_25CollectiveMainloopBwdSm80ILi2ELi2EN4cute5tupleIJNS5_1CILi64EEENS7_ILi128EEES8_EEENS_10bfloat16_tEfNS_4arch4Sm80ELb1ELb0ELb1ELb1ELb1ELb0ELb0ELb0ELi2ELi2ELi4ELi2ELb1EEENS1_21CollectiveEpilogueBwdISA_SB_SD_Li256ELb1ELb0ELi2EEENS1_25SingleTileBwdLPTSchedulerILb1ELi128ELb1EEEEEEEEEvNT_6ParamsE:
	.zero		1000


//--------------------- .nv.constant0._ZN7cutlass13device_kernelIN5flash19enable_sm80_to_sm89INS1_16FlashAttnBwdSm80INS1_25CollectiveMainloopBwdSm80ILi2ELi2EN4cute5tupleIJNS5_1CILi64EEENS7_ILi128EEES8_EEENS_10bfloat16_tEfNS_4arch4Sm80ELb1ELb0ELb1ELb1ELb0ELb0ELb0ELb0ELi2ELi2ELi4ELi2ELb1EEENS1_24CollectiveEpilogueBwdGQAISA_fSD_Li256ELb1ELb0EEENS1_25SingleTileBwdLPTSchedulerILb1ELi128ELb0EEEEEEEEEvNT_6ParamsE --------------------------
	.section	.nv.constant0._ZN7cutlass13device_kernelIN5flash19enable_sm80_to_sm89INS1_16FlashAttnBwdSm80INS1_25CollectiveMainloopBwdSm80ILi2ELi2EN4cute5tupleIJNS5_1CILi64EEENS7_ILi128EEES8_EEENS_10bfloat16_tEfNS_4arch4Sm80ELb1ELb0ELb1ELb1ELb0ELb0ELb0ELb0ELi2ELi2ELi4ELi2ELb1EEENS1_24CollectiveEpilogueBwdGQAISA_fSD_Li256ELb1ELb0EEENS1_25SingleTileBwdLPTSchedulerILb1ELi128ELb0EEEEEEEEEvNT_6ParamsE,"a",@progbits
	.sectionflags	@""
	.align	4
.nv.constant0._ZN7cutlass13device_kernelIN5flash19enable_sm80_to_sm89INS1_16FlashAttnBwdSm80INS1_25CollectiveMainloopBwdSm80ILi2ELi2EN4cute5tupleIJNS5_1CILi64EEENS7_ILi128EEES8_EEENS_10bfloat16_tEfNS_4arch4Sm80ELb1ELb0ELb1ELb1ELb0ELb0ELb0ELb0ELi2ELi2ELi4ELi2ELb1EEENS1_24CollectiveEpilogueBwdGQAISA_fSD_Li256ELb1ELb0EEENS1_25SingleTileBwdLPTSchedulerILb1ELi128ELb0EEEEEEEEEvNT_6ParamsE:
	.zero		1008


//--------------------- .nv.constant0._ZN7cutlass13device_kernelIN5flash32FlashAttnBwdPostprocessConvertdQIN4cute5tupleIJNS3_1CILi64EEES6_EEENS_10bfloat16_tEfNS_4arch4Sm80ELi256ENS3_8TiledMMAINS3_8MMA_AtomIJNS3_30SM80_16x8x16_F32BF16BF16F32_TNEEEENS3_6LayoutINS4_IJNS5_ILi2EEENS5_ILi4EEENS5_ILi1EEEEEENS4_IJSI_SG_NS5_ILi0EEEEEEEENS4_IJNS5_ILi32EEES6_NS5_ILi16EEEEEEEELb0EEEEEvNT_6ParamsE --------------------------
	.section	.nv.constant0._ZN7cutlass13device_kernelIN5flash32FlashAttnBwdPostprocessConvertdQIN4cute5tupleIJNS3_1CILi64EEES6_EEENS_10bfloat16_tEfNS_4arch4Sm80ELi256ENS3_8TiledMMAINS3_8MMA_AtomIJNS3_30SM80_16x8x16_F32BF16BF16F32_TNEEEENS3_6LayoutINS4_IJNS5_ILi2EEENS5_ILi4EEENS5_ILi1EEEEEENS4_IJSI_SG_NS5_ILi0EEEEEEEENS4_IJNS5_ILi32EEES6_NS5_ILi16EEEEEEEELb0EEEEEvNT_6ParamsE,"a",@progbits
	.sectionflags	@""
	.align	4
.nv.constant0._ZN7cutlass13device_kernelIN5flash32FlashAttnBwdPostprocessConvertdQIN4cute5tupleIJNS3_1CILi64EEES6_EEENS_10bfloat16_tEfNS_4arch4Sm80ELi256ENS3_8TiledMMAINS3_8MMA_AtomIJNS3_30SM80_16x8x16_F32BF16BF16F32_TNEEEENS3_6LayoutINS4_IJNS5_ILi2EEENS5_ILi4EEENS5_ILi1EEEEEENS4_IJSI_SG_NS5_ILi0EEEEEEEENS4_IJNS5_ILi32EEES6_NS5_ILi16EEEEEEEELb0EEEEEvNT_6ParamsE:
	.zero		464


//--------------------- .nv.constant0._ZN7cutlass13device_kernelIN5flash19enable_sm80_to_sm89INS1_16FlashAttnBwdSm80INS1_25CollectiveMainloopBwdSm80ILi2ELi2EN4cute5tupleIJNS5_1CILi64EEENS7_ILi128EEES8_EEENS_10bfloat16_tEfNS_4arch4Sm80ELb1ELb0ELb1ELb1ELb1ELb0ELb0ELb0ELi2ELi2ELi4ELi2ELb1EEENS1_24CollectiveEpilogueBwdGQAISA_fSD_Li256ELb1ELb1EEENS1_25SingleTileBwdLPTSchedulerILb1ELi128ELb1EEEEEEEEEvNT_6ParamsE --------------------------
	.section	.nv.constant0._ZN7cutlass13device_kernelIN5flash19enable_sm80_to_sm89INS1_16FlashAttnBwdSm80INS1_25CollectiveMainloopBwdSm80ILi2ELi2EN4cute5tupleIJNS5_1CILi64EEENS7_ILi128EEES8_EEENS_10bfloat16_tEfNS_4arch4Sm80ELb1ELb0ELb1ELb1ELb1ELb0ELb0ELb0ELi2ELi2ELi4ELi2ELb1EEENS1_24CollectiveEpilogueBwdGQAISA_fSD_Li256ELb1ELb1EEENS1_25SingleTileBwdLPTSchedulerILb1ELi128ELb1EEEEEEEEEvNT_6ParamsE,"a",@progbits
	.sectionflags	@""
	.align	4
.nv.constant0._ZN7cutlass13device_kernelIN5flash19enable_sm80_to_sm89INS1_16FlashAttnBwdSm80INS1_25CollectiveMainloopBwdSm80ILi2ELi2EN4cute5tupleIJNS5_1CILi64EEENS7_ILi128EEES8_EEENS_10bfloat16_tEfNS_4arch4Sm80ELb1ELb0ELb1ELb1ELb1ELb0ELb0ELb0ELi2ELi2ELi4ELi2ELb1EEENS1_24CollectiveEpilogueBwdGQAISA_fSD_Li256ELb1ELb1EEENS1_25SingleTileBwdLPTSchedulerILb1ELi128ELb1EEEEEEEEEvNT_6ParamsE:
	.zero		1008


//--------------------- .nv.constant0._ZN7cutlass13device_kernelIN5flash22FlashAttnBwdPreprocessIN4cute5tupleIJNS3_1CILi64EEES6_EEENS_10bfloat16_tEfNS_4arch4Sm80ELb1ELb1EEEEEvNT_6ParamsE --------------------------
	.section	.nv.constant0._ZN7cutlass13device_kernelIN5flash22FlashAttnBwdPreprocessIN4cute5tupleIJNS3_1CILi64EEES6_EEENS_10bfloat16_tEfNS_4arch4Sm80ELb1ELb1EEEEEvNT_6ParamsE,"a",@progbits
	.sectionflags	@""
	.align	4
.nv.constant0._ZN7cutlass13device_kernelIN5flash22FlashAttnBwdPreprocessIN4cute5tupleIJNS3_1CILi64EEES6_EEENS_10bfloat16_tEfNS_4arch4Sm80ELb1ELb1EEEEEvNT_6ParamsE:
	.zero		592


//--------------------- .nv.constant0._ZN7cutlass13device_kernelIN5flash19enable_sm80_to_sm89INS1_16FlashAttnBwdSm80INS1_25CollectiveMainloopBwdSm80ILi2ELi2EN4cute5tupleIJNS5_1CILi128EEES8_NS7_ILi64EEEEEENS_10bfloat16_tEfNS_4arch4Sm80ELb0ELb0ELb1ELb0ELb0ELb0ELb0ELb0ELi2ELi4ELi4ELi4ELb0EEENS1_21CollectiveEpilogueBwdISA_SB_SD_Li256ELb0ELb0ELi2EEENS1_19SingleTileSchedulerILb0ELb0ELb0ELi128EEEEEEEEEvNT_6ParamsE --------------------------
	.section	.nv.constant0._ZN7cutlass13device_kernelIN5flash19enable_sm80_to_sm89INS1_16FlashAttnBwdSm80INS1_25CollectiveMainloopBwdSm80ILi2ELi2EN4cute5tupleIJNS5_1CILi128EEES8_NS7_ILi64EEEEEENS_10bfloat16_tEfNS_4arch4Sm80ELb0ELb0ELb1ELb0ELb0ELb0ELb0ELb0ELi2ELi4ELi4ELi4ELb0EEENS1_21CollectiveEpilogueBwdISA_SB_SD_Li256ELb0ELb0ELi2EEENS1_19SingleTileSchedulerILb0ELb0ELb0ELi128EEEEEEEEEvNT_6ParamsE,"a",@progbits
	.sectionflags	@""
	.align	4
.nv.constant0._ZN7cutlass13device_kernelIN5flash19enable_sm80_to_sm89INS1_16FlashAttnBwdSm80INS1_25CollectiveMainloopBwdSm80ILi2ELi2EN4cute5tupleIJNS5_1CILi128EEES8_NS7_ILi64EEEEEENS_10bfloat16_tEfNS_4arch4Sm80ELb0ELb0ELb1ELb0ELb0ELb0ELb0ELb0ELi2ELi4ELi4ELi4ELb0EEENS1_21CollectiveEpilogueBwdISA_SB_SD_Li256ELb0ELb0ELi2EEENS1_19SingleTileSchedulerILb0ELb0ELb0ELi128EEEEEEEEEvNT_6ParamsE:
	.zero		976


//--------------------- .nv.constant0._ZN7cutlass13device_kernelIN5flash19enable_sm80_to_sm89INS1_16FlashAttnBwdSm80INS1_25CollectiveMainloopBwdSm80ILi2ELi2EN4cute5tupleIJNS5_1CILi128EEES8_NS7_ILi64EEEEEENS_10bfloat16_tEfNS_4arch4Sm80ELb0ELb0ELb1ELb0ELb1ELb0ELb0ELb0ELi2ELi4ELi4ELi4ELb0EEENS1_21CollectiveEpilogueBwdISA_SB_SD_Li256ELb0ELb0ELi2EEENS1_19SingleTileSchedulerILb0ELb0ELb0ELi128EEEEEEEEEvNT_6ParamsE --------------------------
	.section	.nv.constant0._ZN7cutlass13device_kernelIN5flash19enable_sm80_to_sm89INS1_16FlashAttnBwdSm80INS1_25CollectiveMainloopBwdSm80ILi2ELi2EN4cute5tupleIJNS5_1CILi128EEES8_NS7_ILi64EEEEEENS_10bfloat16_tEfNS_4arch4Sm80ELb0ELb0ELb1ELb0ELb1ELb0ELb0ELb0ELi2ELi4ELi4ELi4ELb0EEENS1_21CollectiveEpilogueBwdISA_SB_SD_Li256ELb0ELb0ELi2EEENS1_19SingleTileSchedulerILb0ELb0ELb0ELi128EEEEEEEEEvNT_6ParamsE,"a",@progbits
	.sectionflags	@""
	.align	4
.nv.constant0._ZN7cutlass13device_kernelIN5flash19enable_sm80_to_sm89INS1_16FlashAttnBwdSm80INS1_25CollectiveMainloopBwdSm80ILi2ELi2EN4cute5tupleIJNS5_1CILi128EEES8_NS7_ILi64EEEEEENS_10bfloat16_tEfNS_4arch4Sm80ELb0ELb0ELb1ELb0ELb1ELb0ELb0ELb0ELi2ELi4ELi4ELi4ELb0EEENS1_21CollectiveEpilogueBwdISA_SB_SD_Li256ELb0ELb0ELi2EEENS1_19SingleTileSchedulerILb0ELb0ELb0ELi128EEEEEEEEEvNT_6ParamsE:
	.zero		976


//--------------------- .nv.constant0._ZN7cutlass13device_kernelIN5flash19enable_sm80_to_sm89INS1_16FlashAttnBwdSm80INS1_25CollectiveMainloopBwdSm80ILi2ELi2EN4cute5tupleIJNS5_1CILi128EEES8_NS7_ILi64EEEEEENS_10bfloat16_tEfNS_4arch4Sm80ELb0ELb0ELb1ELb0ELb0ELb0ELb0ELb0ELi2ELi4ELi4ELi4ELb0EEENS1_24CollectiveEpilogueBwdGQAISA_fSD_Li256ELb0ELb0EEENS1_19SingleTileSchedulerILb0ELb0ELb0ELi128EEEEEEEEEvNT_6ParamsE --------------------------
	.section	.nv.constant0._ZN7cutlass13device_kernelIN5flash19enable_sm80_to_sm89INS1_16FlashAttnBwdSm80INS1_25CollectiveMainloopBwdSm80ILi2ELi2EN4cute5tupleIJNS5_1CILi128EEES8_NS7_ILi64EEEEEENS_10bfloat16_tEfNS_4arch4Sm80ELb0ELb0ELb1ELb0ELb0ELb0ELb0ELb0ELi2ELi4ELi4ELi4ELb0EEENS1_24CollectiveEpilogueBwdGQAISA_fSD_Li256ELb0ELb0EEENS1_19SingleTileSchedulerILb0ELb0ELb0ELi128EEEEEEEEEvNT_6ParamsE,"a",@progbits
	.sectionflags	@""
	.align	4
.nv.constant0._ZN7cutlass13device_kernelIN5flash19enable_sm80_to_sm89INS1_16FlashAttnBwdSm80INS1_25CollectiveMainloopBwdSm80ILi2ELi2EN4cute5tupleIJNS5_1CILi128EEES8_NS7_ILi64EEEEEENS_10bfloat16_tEfNS_4arch4Sm80ELb0ELb0ELb1ELb0ELb0ELb0ELb0ELb0ELi2ELi4ELi4ELi4ELb0EEENS1_24CollectiveEpilogueBwdGQAISA_fSD_Li256ELb0ELb0EEENS1_19SingleTileSchedulerILb0ELb0ELb0ELi128EEEEEEEEEvNT_6ParamsE:
	.zero		984


//--------------------- .nv.constant0._ZN7cutlass13device_kernelIN5flash19enable_sm80_to_sm89INS1_16FlashAttnBwdSm80INS1_25CollectiveMainloopBwdSm80ILi2ELi2EN4cute5tupleIJNS5_1CILi128EEES8_NS7_ILi64EEEEEENS_10bfloat16_tEfNS_4arch4Sm80ELb0ELb0ELb1ELb0ELb1ELb0ELb0ELb0ELi2ELi4ELi4ELi4ELb0EEENS1_24CollectiveEpilogueBwdGQAISA_fSD_Li256ELb0ELb1EEENS1_19SingleTileSchedulerILb0ELb0ELb0ELi128EEEEEEEEEvNT_6ParamsE --------------------------
	.section	.nv.constant0._ZN7cutlass13device_kernelIN5flash19enable_sm80_to_sm89INS1_16FlashAttnBwdSm80INS1_25CollectiveMainloopBwdSm80ILi2ELi2EN4cute5tupleIJNS5_1CILi128EEES8_NS7_ILi64EEEEEENS_10bfloat16_tEfNS_4arch4Sm80ELb0ELb0ELb1ELb0ELb1ELb0ELb0ELb0ELi2ELi4ELi4ELi4ELb0EEENS1_24CollectiveEpilogueBwdGQAISA_fSD_Li256ELb0ELb1EEENS1_19SingleTileSchedulerILb0ELb0ELb0ELi128EEEEEEEEEvNT_6ParamsE,"a",@progbits
	.sectionflags	@""
	.align	4
.nv.constant0._ZN7cutlass13device_kernelIN5flash19enable_sm80_to_sm89INS1_16FlashAttnBwdSm80INS1_25CollectiveMainloopBwdSm80ILi2ELi2EN4cute5tupleIJNS5_1CILi128EEES8_NS7_ILi64EEEEEENS_10bfloat16_tEfNS_4arch4Sm80ELb0ELb0ELb1ELb0ELb1ELb0ELb0ELb0ELi2ELi4ELi4ELi4ELb0EEENS1_24CollectiveEpilogueBwdGQAISA_fSD_Li256ELb0ELb1EEENS1_19SingleTileSchedulerILb0ELb0ELb0ELi128EEEEEEEEEvNT_6ParamsE:
	.zero		984


//--------------------- .nv.constant0._ZN7cutlass13device_kernelIN5flash19enable_sm80_to_sm89INS1_16FlashAttnBwdSm80INS1_25CollectiveMainloopBwdSm80ILi2ELi2EN4cute5tupleIJNS5_1CILi128EEES8_NS7_ILi64EEEEEENS_10bfloat16_tEfNS_4arch4Sm80ELb0ELb0ELb1ELb1ELb0ELb0ELb0ELb0ELi2ELi4ELi4ELi4ELb0EEENS1_21CollectiveEpilogueBwdISA_SB_SD_Li256ELb1ELb0ELi2EEENS1_19SingleTileSchedulerILb1ELb0ELb0ELi128EEEEEEEEEvNT_6ParamsE --------------------------
	.section	.nv.constant0._ZN7cutlass13device_kernelIN5flash19enable_sm80_to_sm89INS1_16FlashAttnBwdSm80INS1_25CollectiveMainloopBwdSm80ILi2ELi2EN4cute5tupleIJNS5_1CILi128EEES8_NS7_ILi64EEEEEENS_10bfloat16_tEfNS_4arch4Sm80ELb0ELb0ELb1ELb1ELb0ELb0ELb0ELb0ELi2ELi4ELi4ELi4ELb0EEENS1_21CollectiveEpilogueBwdISA_SB_SD_Li256ELb1ELb0ELi2EEENS1_19SingleTileSchedulerILb1ELb0ELb0ELi128EEEEEEEEEvNT_6ParamsE,"a",@progbits
	.sectionflags	@""
	.align	4
.nv.constant0._ZN7cutlass13device_kernelIN5flash19enable_sm80_to_sm89INS1_16FlashAttnBwdSm80INS1_25CollectiveMainloopBwdSm80ILi2ELi2EN4cute5tupleIJNS5_1CILi128EEES8_NS7_ILi64EEEEEENS_10bfloat16_tEfNS_4arch4Sm80ELb0ELb0ELb1ELb1ELb0ELb0ELb0ELb0ELi2ELi4ELi4ELi4ELb0EEENS1_21CollectiveEpilogueBwdISA_SB_SD_Li256ELb1ELb0ELi2EEENS1_19SingleTileSchedulerILb1ELb0ELb0ELi128EEEEEEEEEvNT_6ParamsE:
	.zero		976


//--------------------- .nv.constant0._ZN7cutlass13device_kernelIN5flash19enable_sm80_to_sm89INS1_16FlashAttnBwdSm80INS1_25CollectiveMainloopBwdSm80ILi2ELi2EN4cute5tupleIJNS5_1CILi128EEES8_NS7_ILi64EEEEEENS_10bfloat16_tEfNS_4arch4Sm80ELb0ELb0ELb1ELb1ELb1ELb0ELb0ELb0ELi2ELi4ELi4ELi4ELb0EEENS1_21CollectiveEpilogueBwdISA_SB_SD_Li256ELb1ELb0ELi2EEENS1_19SingleTileSchedulerILb1ELb0ELb0ELi128EEEEEEEEEvNT_6ParamsE --------------------------
	.section	.nv.constant0._ZN7cutlass13device_kernelIN5flash19enable_sm80_to_sm89INS1_16FlashAttnBwdSm80INS1_25CollectiveMainloopBwdSm80ILi2ELi2EN4cute5tupleIJNS5_1CILi128EEES8_NS7_ILi64EEEEEENS_10bfloat16_tEfNS_4arch4Sm80ELb0ELb0ELb1ELb1ELb1ELb0ELb0ELb0ELi2ELi4ELi4ELi4ELb0EEENS1_21CollectiveEpilogueBwdISA_SB_SD_Li256ELb1ELb0ELi2EEENS1_19SingleTileSchedulerILb1ELb0ELb0ELi128EEEEEEEEEvNT_6ParamsE,"a",@progbits
	.sectionflags	@""
	.align	4
.nv.constant0._ZN7cutlass13device_kernelIN5flash19enable_sm80_to_sm89INS1_16FlashAttnBwdSm80INS1_25CollectiveMainloopBwdSm80ILi2ELi2EN4cute5tupleIJNS5_1CILi128EEES8_NS7_ILi64EEEEEENS_10bfloat16_tEfNS_4arch4Sm80ELb0ELb0ELb1ELb1ELb1ELb0ELb0ELb0ELi2ELi4ELi4ELi4ELb0EEENS1_21CollectiveEpilogueBwdISA_SB_SD_Li256ELb1ELb0ELi2EEENS1_19SingleTileSchedulerILb1ELb0ELb0ELi128EEEEEEEEEvNT_6ParamsE:
	.zero		976


//--------------------- .nv.constant0._ZN7cutlass13device_kernelIN5flash19enable_sm80_to_sm89INS1_16FlashAttnBwdSm80INS1_25CollectiveMainloopBwdSm80ILi2ELi2EN4cute5tupleIJNS5_1CILi128EEES8_NS7_ILi64EEEEEENS_10bfloat16_tEfNS_4arch4Sm80ELb0ELb0ELb1ELb1ELb0ELb0ELb0ELb0ELi2ELi4ELi4ELi4ELb0EEENS1_24CollectiveEpilogueBwdGQAISA_fSD_Li256ELb1ELb0EEENS1_19SingleTileSchedulerILb1ELb0ELb0ELi128EEEEEEEEEvNT_6ParamsE --------------------------
	.section	.nv.constant0._ZN7cutlass13device_kernelIN5flash19enable_sm80_to_sm89INS1_16FlashAttnBwdSm80INS1_25CollectiveMainloopBwdSm80ILi2ELi2EN4cute5tupleIJNS5_1CILi128EEES8_NS7_ILi64EEEEEENS_10bfloat16_tEfNS_4arch4Sm80ELb0ELb0ELb1ELb1ELb0ELb0ELb0ELb0ELi2ELi4ELi4ELi4ELb0EEENS1_24CollectiveEpilogueBwdGQAISA_fSD_Li256ELb1ELb0EEENS1_19SingleTileSchedulerILb1ELb0ELb0ELi128EEEEEEEEEvNT_6ParamsE,"a",@progbits
	.sectionflags	@""
	.align	4
.nv.constant0._ZN7cutlass13device_kernelIN5flash19enable_sm80_to_sm89INS1_16FlashAttnBwdSm80INS1_25CollectiveMainloopBwdSm80ILi2ELi2EN4cute5tupleIJNS5_1CILi128EEES8_NS7_ILi64EEEEEENS_10bfloat16_tEfNS_4arch4Sm80ELb0ELb0ELb1ELb1ELb0ELb0ELb0ELb0ELi2ELi4ELi4ELi4ELb0EEENS1_24CollectiveEpilogueBwdGQAISA_fSD_Li256ELb1ELb0EEENS1_19SingleTileSchedulerILb1ELb0ELb0ELi128EEEEEEEEEvNT_6ParamsE:
	.zero		984


//--------------------- .nv.constant0._ZN7cutlass13device_kernelIN5flash19enable_sm80_to_sm89INS1_16FlashAttnBwdSm80INS1_25CollectiveMainloopBwdSm80ILi2ELi2EN4cute5tupleIJNS5_1CILi128EEES8_NS7_ILi64EEEEEENS_10bfloat16_tEfNS_4arch4Sm80ELb0ELb0ELb1ELb1ELb1ELb0ELb0ELb0ELi2ELi4ELi4ELi4ELb0EEENS1_24CollectiveEpilogueBwdGQAISA_fSD_Li256ELb1ELb1EEENS1_19SingleTileSchedulerILb1ELb0ELb0ELi128EEEEEEEEEvNT_6ParamsE --------------------------
	.section	.nv.constant0._ZN7cutlass13device_kernelIN5flash19enable_sm80_to_sm89INS1_16FlashAttnBwdSm80INS1_25CollectiveMainloopBwdSm80ILi2ELi2EN4cute5tupleIJNS5_1CILi128EEES8_NS7_ILi64EEEEEENS_10bfloat16_tEfNS_4arch4Sm80ELb0ELb0ELb1ELb1ELb1ELb0ELb0ELb0ELi2ELi4ELi4ELi4ELb0EEENS1_24CollectiveEpilogueBwdGQAISA_fSD_Li256ELb1ELb1EEENS1_19SingleTileSchedulerILb1ELb0ELb0ELi128EEEEEEEEEvNT_6ParamsE,"a",@progbits
	.sectionflags	@""
	.align	4
.nv.constant0._ZN7cutlass13device_kernelIN5flash19enable_sm80_to_sm89INS1_16FlashAttnBwdSm80INS1_25CollectiveMainloopBwdSm80ILi2ELi2EN4cute5tupleIJNS5_1CILi128EEES8_NS7_ILi64EEEEEENS_10bfloat16_tEfNS_4arch4Sm80ELb0ELb0ELb1ELb1ELb1ELb0ELb0ELb0ELi2ELi4ELi4ELi4ELb0EEENS1_24CollectiveEpilogueBwdGQAISA_fSD_Li256ELb1ELb1EEENS1_19SingleTileSchedulerILb1ELb0ELb0ELi128EEEEEEEEEvNT_6ParamsE:
	.zero		984


//--------------------- .nv.constant0._ZN7cutlass13device_kernelIN5flash19enable_sm80_to_sm89INS1_16FlashAttnBwdSm80INS1_25CollectiveMainloopBwdSm80ILi2ELi2EN4cute5tupleIJNS5_1CILi128EEES8_NS7_ILi64EEEEEENS_10bfloat16_tEfNS_4arch4Sm80ELb0ELb1ELb1ELb0ELb0ELb0ELb0ELb0ELi2ELi4ELi4ELi4ELb0EEENS1_21CollectiveEpilogueBwdISA_SB_SD_Li256ELb0ELb0ELi2EEENS1_19SingleTileSchedulerILb0ELb0ELb0ELi128EEEEEEEEEvNT_6ParamsE --------------------------
	.section	.nv.constant0._ZN7cutlass13device_kernelIN5flash19enable_sm80_to_sm89INS1_16FlashAttnBwdSm80INS1_25CollectiveMainloopBwdSm80ILi2ELi2EN4cute5tupleIJNS5_1CILi128EEES8_NS7_ILi64EEEEEENS_10bfloat16_tEfNS_4arch4Sm80ELb0ELb1ELb1ELb0ELb0ELb0ELb0ELb0ELi2ELi4ELi4ELi4ELb0EEENS1_21CollectiveEpilogueBwdISA_SB_SD_Li256ELb0ELb0ELi2EEENS1_19SingleTileSchedulerILb0ELb0ELb0ELi128EEEEEEEEEvNT_6ParamsE,"a",@progbits
	.sectionflags	@""
	.align	4
.nv.constant0._ZN7cutlass13device_kernelIN5flash19enable_sm80_to_sm89INS1_16FlashAttnBwdSm80INS1_25CollectiveMainloopBwdSm80ILi2ELi2EN4cute5tupleIJNS5_1CILi128EEES8_NS7_ILi64EEEEEENS_10bfloat16_tEfNS_4arch4Sm80ELb0ELb1ELb1ELb0ELb0ELb0ELb0ELb0ELi2ELi4ELi4ELi4ELb0EEENS1_21CollectiveEpilogueBwdISA_SB_SD_Li256ELb0ELb0ELi2EEENS1_19SingleTileSchedulerILb0ELb0ELb0ELi128EEEEEEEEEvNT_6ParamsE:
	.zero		976


//--------------------- .nv.constant0._ZN7cutlass13device_kernelIN5flash19enable_sm80_to_sm89INS1_16FlashAttnBwdSm80INS1_25CollectiveMainloopBwdSm80ILi2ELi2EN4cute5tupleIJNS5_1CILi128EEES8_NS7_ILi64EEEEEENS_10bfloat16_tEfNS_4arch4Sm80ELb0ELb1ELb1ELb0ELb1ELb0ELb0ELb0ELi2ELi4ELi4ELi4ELb0EEENS1_21CollectiveEpilogueBwdISA_SB_SD_Li256ELb0ELb0ELi2EEENS1_19SingleTileSchedulerILb0ELb0ELb0ELi128EEEEEEEEEvNT_6ParamsE --------------------------
	.section	.nv.constant0._ZN7cutlass13device_kernelIN5flash19enable_sm80_to_sm89INS1_16FlashAttnBwdSm80INS1_25CollectiveMainloopBwdSm80ILi2ELi2EN4cute5tupleIJNS5_1CILi128EEES8_NS7_ILi64EEEEEENS_10bfloat16_tEfNS_4arch4Sm80ELb0ELb1ELb1ELb0ELb1ELb0ELb0ELb0ELi2ELi4ELi4ELi4ELb0EEENS1_21CollectiveEpilogueBwdISA_SB_SD_Li256ELb0ELb0ELi2EEENS1_19SingleTileSchedulerILb0ELb0ELb0ELi128EEEEEEEEEvNT_6ParamsE,"a",@progbits
	.sectionflags	@""
	.align	4
.nv.constant0._ZN7cutlass13device_kernelIN5flash19enable_sm80_to_sm89INS1_16FlashAttnBwdSm80INS1_25CollectiveMainloopBwdSm80ILi2ELi2EN4cute5tupleIJNS5_1CILi128EEES8_NS7_ILi64EEEEEENS_10bfloat16_tEfNS_4arch4Sm80ELb0ELb1ELb1ELb0ELb1ELb0ELb0ELb0ELi2ELi4ELi4ELi4ELb0EEENS1_21CollectiveEpilogueBwdISA_SB_SD_Li256ELb0ELb0ELi2EEENS1_19SingleTileSchedulerILb0ELb0ELb0ELi128EEEEEEEEEvNT_6ParamsE:
	.zero		976


//--------------------- .nv.constant0._ZN7cutlass13device_kernelIN5flash19enable_sm80_to_sm89INS1_16FlashAttnBwdSm80INS1_25CollectiveMainloopBwdSm80ILi2ELi2EN4cute5tupleIJNS5_1CILi128EEES8_NS7_ILi64EEEEEENS_10bfloat16_tEfNS_4arch4Sm80ELb0ELb1ELb1ELb0ELb0ELb0ELb0ELb0ELi2ELi4ELi4ELi4ELb0EEENS1_24CollectiveEpilogueBwdGQAISA_fSD_Li256ELb0ELb0EEENS1_19SingleTileSchedulerILb0ELb0ELb0ELi128EEEEEEEEEvNT_6ParamsE --------------------------
	.section	.nv.constant0._ZN7cutlass13device_kernelIN5flash19enable_sm80_to_sm89INS1_16FlashAttnBwdSm80INS1_25CollectiveMainloopBwdSm80ILi2ELi2EN4cute5tupleIJNS5_1CILi128EEES8_NS7_ILi64EEEEEENS_10bfloat16_tEfNS_4arch4Sm80ELb0ELb1ELb1ELb0ELb0ELb0ELb0ELb0ELi2ELi4ELi4ELi4ELb0EEENS1_24CollectiveEpilogueBwdGQAISA_fSD_Li256ELb0ELb0EEENS1_19SingleTileSchedulerILb0ELb0ELb0ELi128EEEEEEEEEvNT_6ParamsE,"a",@progbits
	.sectionflags	@""
	.align	4
.nv.constant0._ZN7cutlass13device_kernelIN5flash19enable_sm80_to_sm89INS1_16FlashAttnBwdSm80INS1_25CollectiveMainloopBwdSm80ILi2ELi2EN4cute5tupleIJNS5_1CILi128EEES8_NS7_ILi64EEEEEENS_10bfloat16_tEfNS_4arch4Sm80ELb0ELb1ELb1ELb0ELb0ELb0ELb0ELb0ELi2ELi4ELi4ELi4ELb0EEENS1_24CollectiveEpilogueBwdGQAISA_fSD_Li256ELb0ELb0EEENS1_19SingleTileSchedulerILb0ELb0ELb0ELi128EEEEEEEEEvNT_6ParamsE:
	.zero		984


//--------------------- .nv.constant0._ZN7cutlass13device_kernelIN5flash19enable_sm80_to_sm89INS1_16FlashAttnBwdSm80INS1_25CollectiveMainloopBwdSm80ILi2ELi2EN4cute5tupleIJNS5_1CILi128EEES8_NS7_ILi64EEEEEENS_10bfloat16_tEfNS_4arch4Sm80ELb0ELb1ELb1ELb0ELb1ELb0ELb0ELb0ELi2ELi4ELi4ELi4ELb0EEENS1_24CollectiveEpilogueBwdGQAISA_fSD_Li256ELb0ELb1EEENS1_19SingleTileSchedulerILb0ELb0ELb0ELi128EEEEEEEEEvNT_6ParamsE --------------------------
	.section	.nv.constant0._ZN7cutlass13device_kernelIN5flash19enable_sm80_to_sm89INS1_16FlashAttnBwdSm80INS1_25CollectiveMainloopBwdSm80ILi2ELi2EN4cute5tupleIJNS5_1CILi128EEES8_NS7_ILi64EEEEEENS_10bfloat16_tEfNS_4arch4Sm80ELb0ELb1ELb1ELb0ELb1ELb0ELb0ELb0ELi2ELi4ELi4ELi4ELb0EEENS1_24CollectiveEpilogueBwdGQAISA_fSD_Li256ELb0ELb1EEENS1_19SingleTileSchedulerILb0ELb0ELb0ELi128EEEEEEEEEvNT_6ParamsE,"a",@progbits
	.sectionflags	@""
	.align	4
.nv.constant0._ZN7cutlass13device_kernelIN5flash19enable_sm80_to_sm89INS1_16FlashAttnBwdSm80INS1_25CollectiveMainloopBwdSm80ILi2ELi2EN4cute5tupleIJNS5_1CILi128EEES8_NS7_ILi64EEEEEENS_10bfloat16_tEfNS_4arch4Sm80ELb0ELb1ELb1ELb0ELb1ELb0ELb0ELb0ELi2ELi4ELi4ELi4ELb0EEENS1_24CollectiveEpilogueBwdGQAISA_fSD_Li256ELb0ELb1EEENS1_19SingleTileSchedulerILb0ELb0ELb0ELi128EEEEEEEEEvNT_6ParamsE:
	.zero		984


//--------------------- .nv.constant0._ZN7cutlass13device_kernelIN5flash19enable_sm80_to_sm89INS1_16FlashAttnBwdSm80INS1_25CollectiveMainloopBwdSm80ILi2ELi2EN4cute5tupleIJNS5_1CILi128EEES8_NS7_ILi64EEEEEENS_10bfloat16_tEfNS_4arch4Sm80ELb0ELb1ELb1ELb1ELb0ELb0ELb0ELb0ELi2ELi4ELi4ELi4ELb0EEENS1_21CollectiveEpilogueBwdISA_SB_SD_Li256ELb1ELb0ELi2EEENS1_19SingleTileSchedulerILb1ELb0ELb0ELi128EEEEEEEEEvNT_6ParamsE --------------------------
	.section	.nv.constant0._ZN7cutlass13device_kernelIN5flash19enable_sm80_to_sm89INS1_16FlashAttnBwdSm80INS1_25CollectiveMainloopBwdSm80ILi2ELi2EN4cute5tupleIJNS5_1CILi128EEES8_NS7_ILi64EEEEEENS_10bfloat16_tEfNS_4arch4Sm80ELb0ELb1ELb1ELb1ELb0ELb0ELb0ELb0ELi2ELi4ELi4ELi4ELb0EEENS1_21CollectiveEpilogueBwdISA_SB_SD_Li256ELb1ELb0ELi2EEENS1_19SingleTileSchedulerILb1ELb0ELb0ELi128EEEEEEEEEvNT_6ParamsE,"a",@progbits
	.sectionflags	@""
	.align	4
.nv.constant0._ZN7cutlass13device_kernelIN5flash19enable_sm80_to_sm89INS1_16FlashAttnBwdSm80INS1_25CollectiveMainloopBwdSm80ILi2ELi2EN4cute5tupleIJNS5_1CILi128EEES8_NS7_ILi64EEEEEENS_10bfloat16_tEfNS_4arch4Sm80ELb0ELb1ELb1ELb1ELb0ELb0ELb0ELb0ELi2ELi4ELi4ELi4ELb0EEENS1_21CollectiveEpilogueBwdISA_SB_SD_Li256ELb1ELb0ELi2EEENS1_19SingleTileSchedulerILb1ELb0ELb0ELi128EEEEEEEEEvNT_6ParamsE:
	.zero		976


//--------------------- .nv.constant0._ZN7cutlass13device_kernelIN5flash19enable_sm80_to_sm89INS1_16FlashAttnBwdSm80INS1_25CollectiveMainloopBwdSm80ILi2ELi2EN4cute5tupleIJNS5_1CILi128EEES8_NS7_ILi64EEEEEENS_10bfloat16_tEfNS_4arch4Sm80ELb0ELb1ELb1ELb1ELb1ELb0ELb0ELb0ELi2ELi4ELi4ELi4ELb0EEENS1_21CollectiveEpilogueBwdISA_SB_SD_Li256ELb1ELb0ELi2EEENS1_19SingleTileSchedulerILb1ELb0ELb0ELi128EEEEEEEEEvNT_6ParamsE --------------------------
	.section	.nv.constant0._ZN7cutlass13device_kernelIN5flash19enable_sm80_to_sm89INS1_16FlashAttnBwdSm80INS1_25CollectiveMainloopBwdSm80ILi2ELi2EN4cute5tupleIJNS5_1CILi128EEES8_NS7_ILi64EEEEEENS_10bfloat16_tEfNS_4arch4Sm80ELb0ELb1ELb1ELb1ELb1ELb0ELb0ELb0ELi2ELi4ELi4ELi4ELb0EEENS1_21CollectiveEpilogueBwdISA_SB_SD_Li256ELb1ELb0ELi2EEENS1_19SingleTileSchedulerILb1ELb0ELb0ELi128EEEEEEEEEvNT_6ParamsE,"a",@progbits
	.sectionflags	@""
	.align	4
.nv.constant0._ZN7cutlass13device_kernelIN5flash19enable_sm80_to_sm89INS1_16FlashAttnBwdSm80INS1_25CollectiveMainloopBwdSm80ILi2ELi2EN4cute5tupleIJNS5_1CILi128EEES8_NS7_ILi64EEEEEENS_10bfloat16_tEfNS_4arch4Sm80ELb0ELb1ELb1ELb1ELb1ELb0ELb0ELb0ELi2ELi4ELi4ELi4ELb0EEENS1_21CollectiveEpilogueBwdISA_SB_SD_Li256ELb1ELb0ELi2EEENS1_19SingleTileSchedulerILb1ELb0ELb0ELi128EEEEEEEEEvNT_6ParamsE:
	.zero		976


//--------------------- .nv.constant0._ZN7cutlass13device_kernelIN5flash19enable_sm80_to_sm89INS1_16FlashAttnBwdSm80INS1_25CollectiveMainloopBwdSm80ILi2ELi2EN4cute5tupleIJNS5_1CILi128EEES8_NS7_ILi64EEEEEENS_10bfloat16_tEfNS_4arch4Sm80ELb0ELb1ELb1ELb1ELb0ELb0ELb0ELb0ELi2ELi4ELi4ELi4ELb0EEENS1_24CollectiveEpilogueBwdGQAISA_fSD_Li256ELb1ELb0EEENS1_19SingleTileSchedulerILb1ELb0ELb0ELi128EEEEEEEEEvNT_6ParamsE --------------------------
	.section	.nv.constant0._ZN7cutlass13device_kernelIN5flash19enable_sm80_to_sm89INS1_16FlashAttnBwdSm80INS1_25CollectiveMainloopBwdSm80ILi2ELi2EN4cute5tupleIJNS5_1CILi128EEES8_NS7_ILi64EEEEEENS_10bfloat16_tEfNS_4arch4Sm80ELb0ELb1ELb1ELb1ELb0ELb0ELb0ELb0ELi2ELi4ELi4ELi4ELb0EEENS1_24CollectiveEpilogueBwdGQAISA_fSD_Li256ELb1ELb0EEENS1_19SingleTileSchedulerILb1ELb0ELb0ELi128EEEEEEEEEvNT_6ParamsE,"a",@progbits
	.sectionflags	@""
	.align	4
.nv.constant0._ZN7cutlass13device_kernelIN5flash19enable_sm80_to_sm89INS1_16FlashAttnBwdSm80INS1_25CollectiveMainloopBwdSm80ILi2ELi2EN4cute5tupleIJNS5_1CILi128EEES8_NS7_ILi64EEEEEENS_10bfloat16_tEfNS_4arch4Sm80ELb0ELb1ELb1ELb1ELb0ELb0ELb0ELb0ELi2ELi4ELi4ELi4ELb0EEENS1_24CollectiveEpilogueBwdGQAISA_fSD_Li256ELb1ELb0EEENS1_19SingleTileSchedulerILb1ELb0ELb0ELi128EEEEEEEEEvNT_6ParamsE:
	.zero		984


//--------------------- .nv.constant0._ZN7cutlass13device_kernelIN5flash19enable_sm80_to_sm89INS1_16FlashAttnBwdSm80INS1_25CollectiveMainloopBwdSm80ILi2ELi2EN4cute5tupleIJNS5_1CILi128EEES8_NS7_ILi64EEEEEENS_10bfloat16_tEfNS_4arch4Sm80ELb0ELb1ELb1ELb1ELb1ELb0ELb0ELb0ELi2ELi4ELi4ELi4ELb0EEENS1_24CollectiveEpilogueBwdGQAISA_fSD_Li256ELb1ELb1EEENS1_19SingleTileSchedulerILb1ELb0ELb0ELi128EEEEEEEEEvNT_6ParamsE --------------------------
	.section	.nv.constant0._ZN7cutlass13device_kernelIN5flash19enable_sm80_to_sm89INS1_16FlashAttnBwdSm80INS1_25CollectiveMainloopBwdSm80ILi2ELi2EN4cute5tupleIJNS5_1CILi128EEES8_NS7_ILi64EEEEEENS_10bfloat16_tEfNS_4arch4Sm80ELb0ELb1ELb1ELb1ELb1ELb0ELb0ELb0ELi2ELi4ELi4ELi4ELb0EEENS1_24CollectiveEpilogueBwdGQAISA_fSD_Li256ELb1ELb1EEENS1_19SingleTileSchedulerILb1ELb0ELb0ELi128EEEEEEEEEvNT_6ParamsE,"a",@progbits
	.sectionflags	@""
	.align	4
.nv.constant0._ZN7cutlass13device_kernelIN5flash19enable_sm80_to_sm89INS1_16FlashAttnBwdSm80INS1_25CollectiveMainloopBwdSm80ILi2ELi2EN4cute5tupleIJNS5_1CILi128EEES8_NS7_ILi64EEEEEENS_10bfloat16_tEfNS_4arch4Sm80ELb0ELb1ELb1ELb1ELb1ELb0ELb0ELb0ELi2ELi4ELi4ELi4ELb0EEENS1_24CollectiveEpilogueBwdGQAISA_fSD_Li256ELb1ELb1EEENS1_19SingleTileSchedulerILb1ELb0ELb0ELi128EEEEEEEEEvNT_6ParamsE:
	.zero		984


//--------------------- .nv.constant0._ZN7cutlass13device_kernelIN5flash19enable_sm80_to_sm89INS1_16FlashAttnBwdSm80INS1_25CollectiveMainloopBwdSm80ILi2ELi2EN4cute5tupleIJNS5_1CILi128EEES8_NS7_ILi64EEEEEENS_10bfloat16_tEfNS_4arch4Sm80ELb1ELb0ELb1ELb0ELb0ELb0ELb0ELb0ELi2ELi4ELi4ELi4ELb0EEENS1_21CollectiveEpilogueBwdISA_SB_SD_Li256ELb0ELb0ELi2EEENS1_25SingleTileBwdLPTSchedulerILb0ELi128ELb0EEEEEEEEEvNT_6ParamsE --------------------------
	.section	.nv.constant0._ZN7cutlass13device_kernelIN5flash19enable_sm80_to_sm89INS1_16FlashAttnBwdSm80INS1_25CollectiveMainloopBwdSm80ILi2ELi2EN4cute5tupleIJNS5_1CILi128EEES8_NS7_ILi64EEEEEENS_10bfloat16_tEfNS_4arch4Sm80ELb1ELb0ELb1ELb0ELb0ELb0ELb0ELb0ELi2ELi4ELi4ELi4ELb0EEENS1_21CollectiveEpilogueBwdISA_SB_SD_Li256ELb0ELb0ELi2EEENS1_25SingleTileBwdLPTSchedulerILb0ELi128ELb0EEEEEEEEEvNT_6ParamsE,"a",@progbits
	.sectionflags	@""
	.align	4
.nv.constant0._ZN7cutlass13device_kernelIN5flash19enable_sm80_to_sm89INS1_16FlashAttnBwdSm80INS1_25CollectiveMainloopBwdSm80ILi2ELi2EN4cute5tupleIJNS5_1CILi128EEES8_NS7_ILi64EEEEEENS_10bfloat16_tEfNS_4arch4Sm80ELb1ELb0ELb1ELb0ELb0ELb0ELb0ELb0ELi2ELi4ELi4ELi4ELb0EEENS1_21CollectiveEpilogueBwdISA_SB_SD_Li256ELb0ELb0ELi2EEENS1_25SingleTileBwdLPTSchedulerILb0ELi128ELb0EEEEEEEEEvNT_6ParamsE:
	.zero		1000


//--------------------- .nv.constant0._ZN7cutlass13device_kernelIN5flash19enable_sm80_to_sm89INS1_16FlashAttnBwdSm80INS1_25CollectiveMainloopBwdSm80ILi2ELi2EN4cute5tupleIJNS5_1CILi128EEES8_NS7_ILi64EEEEEENS_10bfloat16_tEfNS_4arch4Sm80ELb1ELb0ELb1ELb0ELb1ELb0ELb0ELb0ELi2ELi4ELi4ELi4ELb0EEENS1_21CollectiveEpilogueBwdISA_SB_SD_Li256ELb0ELb0ELi2EEENS1_25SingleTileBwdLPTSchedulerILb0ELi128ELb1EEEEEEEEEvNT_6ParamsE --------------------------
	.section	.nv.constant0._ZN7cutlass13device_kernelIN5flash19enable_sm80_to_sm89INS1_16FlashAttnBwdSm80INS1_25CollectiveMainloopBwdSm80ILi2ELi2EN4cute5tupleIJNS5_1CILi128EEES8_NS7_ILi64EEEEEENS_10bfloat16_tEfNS_4arch4Sm80ELb1ELb0ELb1ELb0ELb1ELb0ELb0ELb0ELi2ELi4ELi4ELi4ELb0EEENS1_21CollectiveEpilogueBwdISA_SB_SD_Li256ELb0ELb0ELi2EEENS1_25SingleTileBwdLPTSchedulerILb0ELi128ELb1EEEEEEEEEvNT_6ParamsE,"a",@progbits
	.sectionflags	@""
	.align	4
.nv.constant0._ZN7cutlass13device_kernelIN5flash19enable_sm80_to_sm89INS1_16FlashAttnBwdSm80INS1_25CollectiveMainloopBwdSm80ILi2ELi2EN4cute5tupleIJNS5_1CILi128EEES8_NS7_ILi64EEEEEENS_10bfloat16_tEfNS_4arch4Sm80ELb1ELb0ELb1ELb0ELb1ELb0ELb0ELb0ELi2ELi4ELi4ELi4ELb0EEENS1_21CollectiveEpilogueBwdISA_SB_SD_Li256ELb0ELb0ELi2EEENS1_25SingleTileBwdLPTSchedulerILb0ELi128ELb1EEEEEEEEEvNT_6ParamsE:
	.zero		1000


//--------------------- .nv.constant0._ZN7cutlass13device_kernelIN5flash19enable_sm80_to_sm89INS1_16FlashAttnBwdSm80INS1_25CollectiveMainloopBwdSm80ILi2ELi2EN4cute5tupleIJNS5_1CILi128EEES8_NS7_ILi64EEEEEENS_10bfloat16_tEfNS_4arch4Sm80ELb1ELb0ELb1ELb0ELb0ELb0ELb0ELb0ELi2ELi4ELi4ELi4ELb0EEENS1_24CollectiveEpilogueBwdGQAISA_fSD_Li256ELb0ELb0EEENS1_25SingleTileBwdLPTSchedulerILb0ELi128ELb0EEEEEEEEEvNT_6ParamsE --------------------------
	.section	.nv.constant0._ZN7cutlass13device_kernelIN5flash19enable_sm80_to_sm89INS1_16FlashAttnBwdSm80INS1_25CollectiveMainloopBwdSm80ILi2ELi2EN4cute5tupleIJNS5_1CILi128EEES8_NS7_ILi64EEEEEENS_10bfloat16_tEfNS_4arch4Sm80ELb1ELb0ELb1ELb0ELb0ELb0ELb0ELb0ELi2ELi4ELi4ELi4ELb0EEENS1_24CollectiveEpilogueBwdGQAISA_fSD_Li256ELb0ELb0EEENS1_25SingleTileBwdLPTSchedulerILb0ELi128ELb0EEEEEEEEEvNT_6ParamsE,"a",@progbits
	.sectionflags	@""
	.align	4
.nv.constant0._ZN7cutlass13device_kernelIN5flash19enable_sm80_to_sm89INS1_16FlashAttnBwdSm80INS1_25CollectiveMainloopBwdSm80ILi2ELi2EN4cute5tupleIJNS5_1CILi128EEES8_NS7_ILi64EEEEEENS_10bfloat16_tEfNS_4arch4Sm80ELb1ELb0ELb1ELb0ELb0ELb0ELb0ELb0ELi2ELi4ELi4ELi4ELb0EEENS1_24CollectiveEpilogueBwdGQAISA_fSD_Li256ELb0ELb0EEENS1_25SingleTileBwdLPTSchedulerILb0ELi128ELb0EEEEEEEEEvNT_6ParamsE:
	.zero		1008


//--------------------- .nv.constant0._ZN7cutlass13device_kernelIN5flash19enable_sm80_to_sm89INS1_16FlashAttnBwdSm80INS1_25CollectiveMainloopBwdSm80ILi2ELi2EN4cute5tupleIJNS5_1CILi128EEES8_NS7_ILi64EEEEEENS_10bfloat16_tEfNS_4arch4Sm80ELb1ELb0ELb1ELb0ELb1ELb0ELb0ELb0ELi2ELi4ELi4ELi4ELb0EEENS1_24CollectiveEpilogueBwdGQAISA_fSD_Li256ELb0ELb1EEENS1_25SingleTileBwdLPTSchedulerILb0ELi128ELb1EEEEEEEEEvNT_6ParamsE --------------------------
	.section	.nv.constant0._ZN7cutlass13device_kernelIN5flash19enable_sm80_to_sm89INS1_16FlashAttnBwdSm80INS1_25CollectiveMainloopBwdSm80ILi2ELi2EN4cute5tupleIJNS5_1CILi128EEES8_NS7_ILi64EEEEEENS_10bfloat16_tEfNS_4arch4Sm80ELb1ELb0ELb1ELb0ELb1ELb0ELb0ELb0ELi2ELi4ELi4ELi4ELb0EEENS1_24CollectiveEpilogueBwdGQAISA_fSD_Li256ELb0ELb1EEENS1_25SingleTileBwdLPTSchedulerILb0ELi128ELb1EEEEEEEEEvNT_6ParamsE,"a",@progbits
	.sectionflags	@""
	.align	4
.nv.constant0._ZN7cutlass13device_kernelIN5flash19enable_sm80_to_sm89INS1_16FlashAttnBwdSm80INS1_25CollectiveMainloopBwdSm80ILi2ELi2EN4cute5tupleIJNS5_1CILi128EEES8_NS7_ILi64EEEEEENS_10bfloat16_tEfNS_4arch4Sm80ELb1ELb0ELb1ELb0ELb1ELb0ELb0ELb0ELi2ELi4ELi4ELi4ELb0EEENS1_24CollectiveEpilogueBwdGQAISA_fSD_Li256ELb0ELb1EEENS1_25SingleTileBwdLPTSchedulerILb0ELi128ELb1EEEEEEEEEvNT_6ParamsE:
	.zero		1008


//--------------------- .nv.constant0._ZN7cutlass13device_kernelIN5flash22FlashAttnBwdPreprocessIN4cute5tupleIJNS3_1CILi128EEENS5_ILi64EEEEEENS_10bfloat16_tEfNS_4arch4Sm80ELb1ELb0EEEEEvNT_6ParamsE --------------------------
	.section	.nv.constant0._ZN7cutlass13device_kernelIN5flash22FlashAttnBwdPreprocessIN4cute5tupleIJNS3_1CILi128EEENS5_ILi64EEEEEENS_10bfloat16_tEfNS_4arch4Sm80ELb1ELb0EEEEEvNT_6ParamsE,"a",@progbits
	.sectionflags	@""
	.align	4
.nv.constant0._ZN7cutlass13device_kernelIN5flash22FlashAttnBwdPreprocessIN4cute5tupleIJNS3_1CILi128EEENS5_ILi64EEEEEENS_10bfloat16_tEfNS_4arch4Sm80ELb1ELb0EEEEEvNT_6ParamsE:
	.zero		592


//--------------------- .nv.constant0._ZN7cutlass13device_kernelIN5flash19enable_sm80_to_sm89INS1_16FlashAttnBwdSm80INS1_25CollectiveMainloopBwdSm80ILi2ELi2EN4cute5tupleIJNS5_1CILi128EEES8_NS7_ILi64EEEEEENS_10bfloat16_tEfNS_4arch4Sm80ELb1ELb0ELb1ELb1ELb0ELb0ELb0ELb0ELi2ELi4ELi4ELi4ELb0EEENS1_21CollectiveEpilogueBwdISA_SB_SD_Li256ELb1ELb0ELi2EEENS1_25SingleTileBwdLPTSchedulerILb1ELi128ELb0EEEEEEEEEvNT_6ParamsE --------------------------
	.section	.nv.constant0._ZN7cutlass13device_kernelIN5flash19enable_sm80_to_sm89INS1_16FlashAttnBwdSm80INS1_25CollectiveMainloopBwdSm80ILi2ELi2EN4cute5tupleIJNS5_1CILi128EEES8_NS7_ILi64EEEEEENS_10bfloat16_tEfNS_4arch4Sm80ELb1ELb0ELb1ELb1ELb0ELb0ELb0ELb0ELi2ELi4ELi4ELi4ELb0EEENS1_21CollectiveEpilogueBwdISA_SB_SD_Li256ELb1ELb0ELi2EEENS1_25SingleTileBwdLPTSchedulerILb1ELi128ELb0EEEEEEEEEvNT_6ParamsE,"a",@progbits
	.sectionflags	@""
	.align	4
.nv.constant0._ZN7cutlass13device_kernelIN5flash19enable_sm80_to_sm89INS1_16FlashAttnBwdSm80INS1_25CollectiveMainloopBwdSm80ILi2ELi2EN4cute5tupleIJNS5_1CILi128EEES8_NS7_ILi64EEEEEENS_10bfloat16_tEfNS_4arch4Sm80ELb1ELb0ELb1ELb1ELb0ELb0ELb0ELb0ELi2ELi4ELi4ELi4ELb0EEENS1_21CollectiveEpilogueBwdISA_SB_SD_Li256ELb1ELb0ELi2EEENS1_25SingleTileBwdLPTSchedulerILb1ELi128ELb0EEEEEEEEEvNT_6ParamsE:
	.zero		1000


//--------------------- .nv.constant0._ZN7cutlass13device_kernelIN5flash19enable_sm80_to_sm89INS1_16FlashAttnBwdSm80INS1_25CollectiveMainloopBwdSm80ILi2ELi2EN4cute5tupleIJNS5_1CILi128EEES8_NS7_ILi64EEEEEENS_10bfloat16_tEfNS_4arch4Sm80ELb1ELb0ELb1ELb1ELb1ELb0ELb0ELb0ELi2ELi4ELi4ELi4ELb0EEENS1_21CollectiveEpilogueBwdISA_SB_SD_Li256ELb1ELb0ELi2EEENS1_25SingleTileBwdLPTSchedulerILb1ELi128ELb1EEEEEEEEEvNT_6ParamsE --------------------------
	.section	.nv.constant0._ZN7cutlass13device_kernelIN5flash19enable_sm80_to_sm89INS1_16FlashAttnBwdSm80INS1_25CollectiveMainloopBwdSm80ILi2ELi2EN4cute5tupleIJNS5_1CILi128EEES8_NS7_ILi64EEEEEENS_10bfloat16_tEfNS_4arch4Sm80ELb1ELb0ELb1ELb1ELb1ELb0ELb0ELb0ELi2ELi4ELi4ELi4ELb0EEENS1_21CollectiveEpilogueBwdISA_SB_SD_Li256ELb1ELb0ELi2EEENS1_25SingleTileBwdLPTSchedulerILb1ELi128ELb1EEEEEEEEEvNT_6ParamsE,"a",@progbits
	.sectionflags	@""
	.align	4
.nv.constant0._ZN7cutlass13device_kernelIN5flash19enable_sm80_to_sm89INS1_16FlashAttnBwdSm80INS1_25CollectiveMainloopBwdSm80ILi2ELi2EN4cute5tupleIJNS5_1CILi128EEES8_NS7_ILi64EEEEEENS_10bfloat16_tEfNS_4arch4Sm80ELb1ELb0ELb1ELb1ELb1ELb0ELb0ELb0ELi2ELi4ELi4ELi4ELb0EEENS1_21CollectiveEpilogueBwdISA_SB_SD_Li256ELb1ELb0ELi2EEENS1_25SingleTileBwdLPTSchedulerILb1ELi128ELb1EEEEEEEEEvNT_6ParamsE:
	.zero		1000


//--------------------- .nv.constant0._ZN7cutlass13device_kernelIN5flash19enable_sm80_to_sm89INS1_16FlashAttnBwdSm80INS1_25CollectiveMainloopBwdSm80ILi2ELi2EN4cute5tupleIJNS5_1CILi128EEES8_NS7_ILi64EEEEEENS_10bfloat16_tEfNS_4arch4Sm80ELb1ELb0ELb1ELb1ELb0ELb0ELb0ELb0ELi2ELi4ELi4ELi4ELb0EEENS1_24CollectiveEpilogueBwdGQAISA_fSD_Li256ELb1ELb0EEENS1_25SingleTileBwdLPTSchedulerILb1ELi128ELb0EEEEEEEEEvNT_6ParamsE --------------------------
	.section	.nv.constant0._ZN7cutlass13device_kernelIN5flash19enable_sm80_to_sm89INS1_16FlashAttnBwdSm80INS1_25CollectiveMainloopBwdSm80ILi2ELi2EN4cute5tupleIJNS5_1CILi128EEES8_NS7_ILi64EEEEEENS_10bfloat16_tEfNS_4arch4Sm80ELb1ELb0ELb1ELb1ELb0ELb0ELb0ELb0ELi2ELi4ELi4ELi4ELb0EEENS1_24CollectiveEpilogueBwdGQAISA_fSD_Li256ELb1ELb0EEENS1_25SingleTileBwdLPTSchedulerILb1ELi128ELb0EEEEEEEEEvNT_6ParamsE,"a",@progbits
	.sectionflags	@""
	.align	4
.nv.constant0._ZN7cutlass13device_kernelIN5flash19enable_sm80_to_sm89INS1_16FlashAttnBwdSm80INS1_25CollectiveMainloopBwdSm80ILi2ELi2EN4cute5tupleIJNS5_1CILi128EEES8_NS7_ILi64EEEEEENS_10bfloat16_tEfNS_4arch4Sm80ELb1ELb0ELb1ELb1ELb0ELb0ELb0ELb0ELi2ELi4ELi4ELi4ELb0EEENS1_24CollectiveEpilogueBwdGQAISA_fSD_Li256ELb1ELb0EEENS1_25SingleTileBwdLPTSchedulerILb1ELi128ELb0EEEEEEEEEvNT_6ParamsE:
	.zero		1008


//--------------------- .nv.constant0._ZN7cutlass13device_kernelIN5flash32FlashAttnBwdPostprocessConvertdQIN4cute5tupleIJNS3_1CILi128EEENS5_ILi64EEEEEENS_10bfloat16_tEfNS_4arch4Sm80ELi256ENS3_8TiledMMAINS3_8MMA_AtomIJNS3_30SM80_16x8x16_F32BF16BF16F32_TNEEEENS3_6LayoutINS4_IJNS5_ILi4EEENS5_ILi2EEENS5_ILi1EEEEEENS4_IJSJ_SH_NS5_ILi0EEEEEEEENS4_IJS7_NS5_ILi32EEENS5_ILi16EEEEEEEELb0EEEEEvNT_6ParamsE --------------------------
	.section	.nv.constant0._ZN7cutlass13device_kernelIN5flash32FlashAttnBwdPostprocessConvertdQIN4cute5tupleIJNS3_1CILi128EEENS5_ILi64EEEEEENS_10bfloat16_tEfNS_4arch4Sm80ELi256ENS3_8TiledMMAINS3_8MMA_AtomIJNS3_30SM80_16x8x16_F32BF16BF16F32_TNEEEENS3_6LayoutINS4_IJNS5_ILi4EEENS5_ILi2EEENS5_ILi1EEEEEENS4_IJSJ_SH_NS5_ILi0EEEEEEEENS4_IJS7_NS5_ILi32EEENS5_ILi16EEEEEEEELb0EEEEEvNT_6ParamsE,"a",@progbits
	.sectionflags	@""
	.align	4
.nv.constant0._ZN7cutlass13device_kernelIN5flash32FlashAttnBwdPostprocessConvertdQIN4cute5tupleIJNS3_1CILi128EEENS5_ILi64EEEEEENS_10bfloat16_tEfNS_4arch4Sm80ELi256ENS3_8TiledMMAINS3_8MMA_AtomIJNS3_30SM80_16x8x16_F32BF16BF16F32_TNEEEENS3_6LayoutINS4_IJNS5_ILi4EEENS5_ILi2EEENS5_ILi1EEEEEENS4_IJSJ_SH_NS5_ILi0EEEEEEEENS4_IJS7_NS5_ILi32EEENS5_ILi16EEEEEEEELb0EEEEEvNT_6ParamsE:
	.zero		464


//--------------------- .nv.constant0._ZN7cutlass13device_kernelIN5flash19enable_sm80_to_sm89INS1_16FlashAttnBwdSm80INS1_25CollectiveMainloopBwdSm80ILi2ELi2EN4cute5tupleIJNS5_1CILi128EEES8_NS7_ILi64EEEEEENS_10bfloat16_tEfNS_4arch4Sm80ELb1ELb0ELb1ELb1ELb1ELb0ELb0ELb0ELi2ELi4ELi4ELi4ELb0EEENS1_24CollectiveEpilogueBwdGQAISA_fSD_Li256ELb1ELb1EEENS1_25SingleTileBwdLPTSchedulerILb1ELi128ELb1EEEEEEEEEvNT_6ParamsE --------------------------
	.section	.nv.constant0._ZN7cutlass13device_kernelIN5flash19enable_sm80_to_sm89INS1_16FlashAttnBwdSm80INS1_25CollectiveMainloopBwdSm80ILi2ELi2EN4cute5tupleIJNS5_1CILi128EEES8_NS7_ILi64EEEEEENS_10bfloat16_tEfNS_4arch4Sm80ELb1ELb0ELb1ELb1ELb1ELb0ELb0ELb0ELi2ELi4ELi4ELi4ELb0EEENS1_24CollectiveEpilogueBwdGQAISA_fSD_Li256ELb1ELb1EEENS1_25SingleTileBwdLPTSchedulerILb1ELi128ELb1EEEEEEEEEvNT_6ParamsE,"a",@progbits
	.sectionflags	@""
	.align	4
.nv.constant0._ZN7cutlass13device_kernelIN5flash19enable_sm80_to_sm89INS1_16FlashAttnBwdSm80INS1_25CollectiveMainloopBwdSm80ILi2ELi2EN4cute5tupleIJNS5_1CILi128EEES8_NS7_ILi64EEEEEENS_10bfloat16_tEfNS_4arch4Sm80ELb1ELb0ELb1ELb1ELb1ELb0ELb0ELb0ELi2ELi4ELi4ELi4ELb0EEENS1_24CollectiveEpilogueBwdGQAISA_fSD_Li256ELb1ELb1EEENS1_25SingleTileBwdLPTSchedulerILb1ELi128ELb1EEEEEEEEEvNT_6ParamsE:
	.zero		1008


//--------------------- .nv.constant0._ZN7cutlass13device_kernelIN5flash22FlashAttnBwdPreprocessIN4cute5tupleIJNS3_1CILi128EEENS5_ILi64EEEEEENS_10bfloat16_tEfNS_4arch4Sm80ELb1ELb1EEEEEvNT_6ParamsE --------------------------
	.section	.nv.constant0._ZN7cutlass13device_kernelIN5flash22FlashAttnBwdPreprocessIN4cute5tupleIJNS3_1CILi128EEENS5_ILi64EEEEEENS_10bfloat16_tEfNS_4arch4Sm80ELb1ELb1EEEEEvNT_6ParamsE,"a",@progbits
	.sectionflags	@""
	.align	4
.nv.constant0._ZN7cutlass13device_kernelIN5flash22FlashAttnBwdPreprocessIN4cute5tupleIJNS3_1CILi128EEENS5_ILi64EEEEEENS_10bfloat16_tEfNS_4arch4Sm80ELb1ELb1EEEEEvNT_6ParamsE:
	.zero		592


//--------------------- .text._ZN7cutlass13device_kernelIN5flash19enable_sm80_to_sm89INS1_16FlashAttnBwdSm80INS1_25CollectiveMainloopBwdSm80ILi2ELi2EN4cute5tupleIJNS5_1CILi64EEENS7_ILi128EEES8_EEENS_10bfloat16_tEfNS_4arch4Sm80ELb0ELb0ELb1ELb0ELb0ELb0ELb0ELb0ELi2ELi2ELi4ELi2ELb1EEENS1_21CollectiveEpilogueBwdISA_SB_SD_Li256ELb0ELb0ELi2EEENS1_19SingleTileSchedulerILb0ELb0ELb0ELi128EEEEEEEEEvNT_6ParamsE --------------------------
	.section	.text._ZN7cutlass13device_kernelIN5flash19enable_sm80_to_sm89INS1_16FlashAttnBwdSm80INS1_25CollectiveMainloopBwdSm80ILi2ELi2EN4cute5tupleIJNS5_1CILi64EEENS7_ILi128EEES8_EEENS_10bfloat16_tEfNS_4arch4Sm80ELb0ELb0ELb1ELb0ELb0ELb0ELb0ELb0ELi2ELi2ELi4ELi2ELb1EEENS1_21CollectiveEpilogueBwdISA_SB_SD_Li256ELb0ELb0ELi2EEENS1_19SingleTileSchedulerILb0ELb0ELb0ELi128EEEEEEEEEvNT_6ParamsE,"ax",@progbits
	.sectioninfo	@"SHI_REGISTERS=253"
	.align	128
.text._ZN7cutlass13device_kernelIN5flash19enable_sm80_to_sm89INS1_16FlashAttnBwdSm80INS1_25CollectiveMainloopBwdSm80ILi2ELi2EN4cute5tupleIJNS5_1CILi64EEENS7_ILi128EEES8_EEENS_10bfloat16_tEfNS_4arch4Sm80ELb0ELb0ELb1ELb0ELb0ELb0ELb0ELb0ELi2ELi2ELi4ELi2ELb1EEENS1_21CollectiveEpilogueBwdISA_SB_SD_Li256ELb0ELb0ELi2EEENS1_19SingleTileSchedulerILb0ELb0ELb0ELi128EEEEEEEEEvNT_6ParamsE:
        .type           _ZN7cutlass13device_kernelIN5flash19enable_sm80_to_sm89INS1_16FlashAttnBwdSm80INS1_25CollectiveMainloopBwdSm80ILi2ELi2EN4cute5tupleIJNS5_1CILi64EEENS7_ILi128EEES8_EEENS_10bfloat16_tEfNS_4arch4Sm80ELb0ELb0ELb1ELb0ELb0ELb0ELb0ELb0ELi2ELi2ELi4ELi2ELb1EEENS1_21CollectiveEpilogueBwdISA_SB_SD_Li256ELb0ELb0ELi2EEENS1_19SingleTileSchedulerILb0ELb0ELb0ELi128EEEEEEEEEvNT_6ParamsE,@function
        .size           _ZN7cutlass13device_kernelIN5flash19enable_sm80_to_sm89INS1_16FlashAttnBwdSm80INS1_25CollectiveMainloopBwdSm80ILi2ELi2EN4cute5tupleIJNS5_1CILi64EEENS7_ILi128EEES8_EEENS_10bfloat16_tEfNS_4arch4Sm80ELb0ELb0ELb1ELb0ELb0ELb0ELb0ELb0ELi2ELi2ELi4ELi2ELb1EEENS1_21CollectiveEpilogueBwdISA_SB_SD_Li256ELb0ELb0ELi2EEENS1_19SingleTileSchedulerILb0ELb0ELb0ELi128EEEEEEEEEvNT_6ParamsE,(.L_x_3090 - _ZN7cutlass13device_kernelIN5flash19enable_sm80_to_sm89INS1_16FlashAttnBwdSm80INS1_25CollectiveMainloopBwdSm80ILi2ELi2EN4cute5tupleIJNS5_1CILi64EEENS7_ILi128EEES8_EEENS_10bfloat16_tEfNS_4arch4Sm80ELb0ELb0ELb1ELb0ELb0ELb0ELb0ELb0ELi2ELi2ELi4ELi2ELb1EEENS1_21CollectiveEpilogueBwdISA_SB_SD_Li256ELb0ELb0ELi2EEENS1_19SingleTileSchedulerILb0ELb0ELb0ELi128EEEEEEEEEvNT_6ParamsE)
        .other          _ZN7cutlass13device_kernelIN5flash19enable_sm80_to_sm89INS1_16FlashAttnBwdSm80INS1_25CollectiveMainloopBwdSm80ILi2ELi2EN4cute5tupleIJNS5_1CILi64EEENS7_ILi128EEES8_EEENS_10bfloat16_tEfNS_4arch4Sm80ELb0ELb0ELb1ELb0ELb0ELb0ELb0ELb0ELi2ELi2ELi4ELi2ELb1EEENS1_21CollectiveEpilogueBwdISA_SB_SD_Li256ELb0ELb0ELi2EEENS1_19SingleTileSchedulerILb0ELb0ELb0ELi128EEEEEEEEEvNT_6ParamsE,@"STO_CUDA_ENTRY STV_DEFAULT"
_ZN7cutlass13device_kernelIN5flash19enable_sm80_to_sm89INS1_16FlashAttnBwdSm80INS1_25CollectiveMainloopBwdSm80ILi2ELi2EN4cute5tupleIJNS5_1CILi64EEENS7_ILi128EEES8_EEENS_10bfloat16_tEfNS_4arch4Sm80ELb0ELb0ELb1ELb0ELb0ELb0ELb0ELb0ELi2ELi2ELi4ELi2ELb1EEENS1_21CollectiveEpilogueBwdISA_SB_SD_Li256ELb0ELb0ELi2EEENS1_19SingleTileSchedulerILb0ELb0ELb0ELi128EEEEEEEEEvNT_6ParamsE:
[----:B------:R-:W-:-:S03]  /*0000*/  MOV R1, c[0x0][0x28] ;  /* 0x00000a0000017a02 */ /* 0x000fc60000000f00 */
[----:B------:R-:W1:Y:S01]  /*0010*/  S2UR UR10, SR_CTAID.Z ;  /* 0x00000000000a79c3 */ /* 0x000e620000002700 */
[----:B------:R-:W-:Y:S01]  /*0020*/  IADD3 R1, R1, -0x1b0, RZ ;  /* 0xfffffe5001017810 */ /* 0x000fe20007ffe0ff */
[----:B------:R-:W-:Y:S02]  /*0030*/  ULDC UR15, c[0x0][0x20] ;  /* 0x00000800000f7ab9 */ /* 0x000fe40000000800 */
[----:B------:R-:W-:-:S04]  /*0040*/  ULDC UR14, c[0x0][0x24] ;  /* 0x00000900000e7ab9 */ /* 0x000fc80000000800 */
[----:B------:R-:W2:Y:S08]  /*0050*/  R2UR UR9, R1 ;  /* 0x00000000010973c2 */ /* 0x000eb000000e0000 */
[----:B------:R3:W4:Y:S01]  /*0060*/  R2UR UR6, R1 ;  /* 0x00000000010673c2 */ /* 0x00072200000e0000 */
[----:B-1----:R-:W-:-:S07]  /*0070*/  ISETP.LE.AND P0, PT, RZ, UR10, PT ;  /* 0x0000000aff007c0c */ /* 0x002fce000bf03270 */
[----:B------:R3:W1:Y:S01]  /*0080*/  R2UR UR7, R1 ;  /* 0x00000000010773c2 */ /* 0x00066200000e0000 */
[----:B--2---:R-:W-:-:S07]  /*0090*/  UIADD3 UR15, UP0, UR9, UR15, URZ ;  /* 0x0000000f090f7290 */ /* 0x004fce000ff1e03f */
[----:B------:R3:W2:Y:S01]  /*00a0*/  R2UR UR8, R1 ;  /* 0x00000000010873c2 */ /* 0x0006a200000e0000 */
[----:B------:R-:W-:-:S07]  /*00b0*/  UIADD3.X UR14, URZ, UR14, URZ, UP0, !UPT ;  /* 0x0000000e3f0e7290 */ /* 0x000fce00087fe43f */
[----:B------:R3:W1:Y:S08]  /*00c0*/  R2UR UR4, R1 ;  /* 0x00000000010473c2 */ /* 0x00067000000e0000 */
[----:B------:R3:W1:Y:S08]  /*00d0*/  R2UR UR5, R1 ;  /* 0x00000000010573c2 */ /* 0x00067000000e0000 */
[----:B------:R3:W1:Y:S08]  /*00e0*/  R2UR UR12, R1 ;  /* 0x00000000010c73c2 */ /* 0x00067000000e0000 */
[----:B------:R3:W1:Y:S01]  /*00f0*/  R2UR UR13, R1 ;  /* 0x00000000010d73c2 */ /* 0x00066200000e0000 */
[----:B------:R-:W-:Y:S05]  /*0100*/  @!P0 EXIT ;  /* 0x000000000000894d */ /* 0x000fea0003800000 */
[----:B--2-4-:R-:W2:Y:S01]  /*0110*/  S2UR UR29, SR_CTAID.Y ;  /* 0x00000000001d79c3 */ /* 0x014ea20000002600 */
[----:B------:R-:W4:Y:S01]  /*0120*/  S2R R196, SR_TID.X ;  /* 0x0000000000c47919 */ /* 0x000f220000002100 */
[----:B------:R-:W-:Y:S01]  /*0130*/  IMAD.MOV.U32 R5, RZ, RZ, c[0x0][0x1f8] ;  /* 0x00007e00ff057624 */ /* 0x000fe200078e00ff */
[----:B------:R-:W-:Y:S01]  /*0140*/  MOV R6, c[0x0][0x260] ;  /* 0x0000980000067a02 */ /* 0x000fe20000000f00 */
[----:B------:R-:W-:Y:S01]  /*0150*/  IMAD.MOV.U32 R3, RZ, RZ, c[0x0][0x168] ;  /* 0x00005a00ff037624 */ /* 0x000fe200078e00ff */
[----:B------:R-:W-:Y:S01]  /*0160*/  UMOV UR11, 0x6 ;  /* 0x00000006000b7882 */ /* 0x000fe20000000000 */
[----:B------:R-:W-:Y:S01]  /*0170*/  IMAD.MOV.U32 R2, RZ, RZ, RZ ;  /* 0x000000ffff027224 */ /* 0x000fe200078e00ff */
[----:B------:R-:W-:Y:S01]  /*0180*/  IADD3 R5, R5, 0x3f, RZ ;  /* 0x0000003f05057810 */ /* 0x000fe20007ffe0ff */
[----:B------:R-:W-:Y:S01]  /*0190*/  IMAD.MOV.U32 R0, RZ, RZ, 0x1 ;  /* 0x00000001ff007424 */ /* 0x000fe200078e00ff */
[----:B------:R-:W-:Y:S01]  /*01a0*/  ULDC.64 UR16, c[0x0][0x178] ;  /* 0x00005e0000107ab9 */ /* 0x000fe20000000a00 */
[----:B------:R-:W5:Y:S01]  /*01b0*/  S2R R17, SR_CTAID.Y ;  /* 0x0000000000117919 */ /* 0x000f620000002600 */
[----:B------:R-:W-:Y:S01]  /*01c0*/  UMOV UR9, 0x5 ;  /* 0x0000000500097882 */ /* 0x000fe20000000000 */
[----:B------:R-:W-:Y:S01]  /*01d0*/  IMAD.MOV.U32 R4, RZ, RZ, c[0x0][0x198] ;  /* 0x00006600ff047624 */ /* 0x000fe200078e00ff */
[----:B------:R-:W-:Y:S01]  /*01e0*/  USHF.L.U64.HI UR20, UR16, UR11, UR17 ;  /* 0x0000000b10147299 */ /* 0x000fe20008010211 */
[----:B------:R3:W-:Y:S01]  /*01f0*/  STL.64 [R1+0x8], R2 ;  /* 0x0000080201007387 */ /* 0x0007e20000100a00 */
[----:B------:R-:W-:Y:S01]  /*0200*/  USHF.L.U64.HI UR18, UR16, UR9, UR17 ;  /* 0x0000000910127299 */ /* 0x000fe20008010211 */
[----:B------:R-:W1:Y:S01]  /*0210*/  S2UR UR34, SR_CTAID.X ;  /* 0x00000000002279c3 */ /* 0x000e620000002500 */
[----:B------:R-:W-:Y:S01]  /*0220*/  USHF.L.U32 UR22, UR16, 0x6, URZ ;  /* 0x0000000610167899 */ /* 0x000fe2000800063f */
[----:B------:R-:W-:Y:S01]  /*0230*/  STL.U8 [R1+0x14], R0 ;  /* 0x0000140001007387 */ /* 0x000fe20000100000 */
[----:B------:R-:W-:-:S02]  /*0240*/  USHF.L.U32 UR19, UR16, 0x5, URZ ;  /* 0x0000000510137899 */ /* 0x000fc4000800063f */
[----:B------:R-:W-:Y:S01]  /*0250*/  ULDC UR21, c[0x0][0x20c] ;  /* 0x0000830000157ab9 */ /* 0x000fe20000000800 */
[----:B------:R1:W-:Y:S01]  /*0260*/  STL.U8 [R1+0x15], R0 ;  /* 0x0000150001007387 */ /* 0x0003e20000100000 */
[----:B------:R-:W-:Y:S01]  /*0270*/  ULDC.64 UR16, c[0x0][0x208] ;  /* 0x0000820000107ab9 */ /* 0x000fe20000000a00 */
[----:B------:R-:W-:Y:S01]  /*0280*/  IMAD.U32 R7, RZ, RZ, UR18 ;  /* 0x00000012ff077e24 */ /* 0x000fe2000f8e00ff */
[----:B------:R-:W-:Y:S01]  /*0290*/  USHF.L.U64.HI UR21, UR16, UR9, UR21 ;  /* 0x0000000910157299 */ /* 0x000fe20008010215 */
[----:B------:R2:W-:Y:S01]  /*02a0*/  STL [R1+0x10], R4 ;  /* 0x0000100401007387 */ /* 0x0005e20000100800 */
[----:B------:R-:W-:Y:S01]  /*02b0*/  USHF.L.U64.HI UR11, UR16, UR11, UR17 ;  /* 0x0000000b100b7299 */ /* 0x000fe20008010211 */
[----:B----4-:R-:W-:Y:S01]  /*02c0*/  IMAD.SHL.U32 R14, R196, 0x4, RZ ;  /* 0x00000004c40e7824 */ /* 0x010fe200078e00ff */
[----:B------:R-:W-:Y:S01]  /*02d0*/  USHF.L.U32 UR9, UR16, 0x6, URZ ;  /* 0x0000000610097899 */ /* 0x000fe2000800063f */
[----:B------:R-:W-:Y:S01]  /*02e0*/  STL.64 [R1], RZ ;  /* 0x000000ff01007387 */ /* 0x000fe20000100a00 */
[----:B------:R-:W-:Y:S01]  /*02f0*/  USHF.L.U32 UR18, UR16, 0x5, URZ ;  /* 0x0000000510127899 */ /* 0x000fe2000800063f */
[----:B------:R-:W-:Y:S01]  /*0300*/  MOV R13, UR21 ;  /* 0x00000015000d7c02 */ /* 0x000fe20008000f00 */
[----:B------:R-:W-:Y:S01]  /*0310*/  IMAD.U32 R9, RZ, RZ, UR11 ;  /* 0x0000000bff097e24 */ /* 0x000fe2000f8e00ff */
[----:B------:R-:W-:Y:S01]  /*0320*/  ULDC.64 UR16, c[0x0][0x270] ;  /* 0x00009c0000107ab9 */ /* 0x000fe20000000a00 */
[----:B------:R-:W-:Y:S01]  /*0330*/  IMAD.U32 R8, RZ, RZ, UR9 ;  /* 0x00000009ff087e24 */ /* 0x000fe2000f8e00ff */
[----:B------:R-:W-:Y:S01]  /*0340*/  ULDC UR11, c[0x0][0x168] ;  /* 0x00005a00000b7ab9 */ /* 0x000fe20000000800 */
[----:B------:R-:W-:Y:S01]  /*0350*/  SHF.R.S32.HI R15, RZ, 0x1f, R14 ;  /* 0x0000001fff0f7819 */ /* 0x000fe2000001140e */
[----:B------:R-:W-:Y:S01]  /*0360*/  IMAD.U32 R12, RZ, RZ, UR18 ;  /* 0x00000012ff0c7e24 */ /* 0x000fe2000f8e00ff */
[----:B------:R-:W-:Y:S01]  /*0370*/  UIADD3 UR11, UR11, 0x3f, URZ ;  /* 0x0000003f0b0b7890 */ /* 0x000fe2000fffe03f */
[----:B------:R5:W-:Y:S01]  /*0380*/  STL.64 [R1+0x50], R8 ;  /* 0x0000500801007387 */ /* 0x000be20000100a00 */
[----:B---3--:R-:W-:Y:S01]  /*0390*/  IADD3 R3, R6, 0x3f, RZ ;  /* 0x0000003f06037810 */ /* 0x008fe20007ffe0ff */
[----:B------:R-:W-:Y:S01]  /*03a0*/  IMAD.U32 R6, RZ, RZ, UR19 ;  /* 0x00000013ff067e24 */ /* 0x000fe2000f8e00ff */
[----:B------:R-:W-:Y:S01]  /*03b0*/  SHF.R.S32.HI R2, RZ, 0x1f, R5 ;  /* 0x0000001fff027819 */ /* 0x000fe20000011405 */
[----:B------:R-:W-:Y:S01]  /*03c0*/  STL.64 [R1+0x48], R12 ;  /* 0x0000480c01007387 */ /* 0x000fe20000100a00 */
[----:B-1----:R-:W-:-:S03]  /*03d0*/  SHF.R.S32.HI R0, RZ, 0x1f, R3 ;  /* 0x0000001fff007819 */ /* 0x002fc60000011403 */
[----:B------:R-:W-:Y:S01]  /*03e0*/  STL.64 [R1+0x20], R6 ;  /* 0x0000200601007387 */ /* 0x000fe20000100a00 */
[----:B------:R-:W-:Y:S01]  /*03f0*/  LEA.HI R2, R2, R5, RZ, 0x6 ;  /* 0x0000000502027211 */ /* 0x000fe200078f30ff */
[----:B------:R-:W-:Y:S01]  /*0400*/  IMAD.U32 R5, RZ, RZ, UR20 ;  /* 0x00000014ff057e24 */ /* 0x000fe2000f8e00ff */
[----:B--2---:R-:W-:Y:S01]  /*0410*/  USHF.R.S32.HI UR20, URZ, 0x1f, UR29 ;  /* 0x0000001f3f147899 */ /* 0x004fe2000801141d */
[----:B------:R-:W-:Y:S01]  /*0420*/  IMAD.U32 R4, RZ, RZ, UR22 ;  /* 0x00000016ff047e24 */ /* 0x000fe2000f8e00ff */
[----:B------:R-:W-:Y:S01]  /*0430*/  LEA.HI R0, R0, R3, RZ, 0x6 ;  /* 0x0000000300007211 */ /* 0x000fe200078f30ff */
[----:B------:R-:W-:Y:S01]  /*0440*/  IMAD.MOV.U32 R3, RZ, RZ, 0x4 ;  /* 0x00000004ff037424 */ /* 0x000fe200078e00ff */
[----:B------:R-:W-:Y:S01]  /*0450*/  UIMAD UR16, UR20, UR16, URZ ;  /* 0x00000010141072a4 */ /* 0x000fe2000f8e023f */
[----:B------:R-:W-:Y:S01]  /*0460*/  SHF.R.S32.HI R2, RZ, 0x6, R2 ;  /* 0x00000006ff027819 */ /* 0x000fe20000011402 */
[----:B------:R1:W-:Y:S01]  /*0470*/  STL.64 [R1+0x28], R4 ;  /* 0x0000280401007387 */ /* 0x0003e20000100a00 */
[----:B------:R-:W-:Y:S01]  /*0480*/  SHF.R.S32.HI R0, RZ, 0x6, R0 ;  /* 0x00000006ff007819 */ /* 0x000fe20000011400 */
[----:B------:R-:W-:-:S02]  /*0490*/  UIMAD UR9, UR29, UR17, UR16 ;  /* 0x000000111d0972a4 */ /* 0x000fc4000f8e0210 */
[----:B------:R2:W-:Y:S01]  /*04a0*/  STL [R1+0x40], R2 ;  /* 0x0000400201007387 */ /* 0x0005e20000100800 */
[----:B------:R-:W-:Y:S02]  /*04b0*/  ULDC.64 UR16, c[0x0][0x288] ;  /* 0x0000a20000107ab9 */ /* 0x000fe40000000a00 */
[----:B------:R-:W-:Y:S01]  /*04c0*/  UIMAD UR18, UR20, UR16, URZ ;  /* 0x00000010141272a4 */ /* 0x000fe2000f8e023f */
[----:B------:R-:W-:Y:S01]  /*04d0*/  STL [R1+0x68], R0 ;  /* 0x0000680001007387 */ /* 0x000fe20000100800 */
[----:B------:R-:W-:Y:S01]  /*04e0*/  USHF.R.S32.HI UR16, URZ, 0x1f, UR11 ;  /* 0x0000001f3f107899 */ /* 0x000fe2000801140b */
[----:B-----5:R-:W-:Y:S01]  /*04f0*/  IMAD.WIDE.U32 R8, R17, c[0x0][0x270], R14 ;  /* 0x00009c0011087a25 */ /* 0x020fe200078e000e */
[----:B------:R-:W-:Y:S01]  /*0500*/  UIMAD UR17, UR29, UR17, UR18 ;  /* 0x000000111d1172a4 */ /* 0x000fe2000f8e0212 */
[----:B------:R3:W-:Y:S01]  /*0510*/  STL [R1+0x80], R0 ;  /* 0x0000800001007387 */ /* 0x0007e20000100800 */
[----:B------:R-:W-:Y:S02]  /*0520*/  ULEA.HI UR11, UR16, UR11, URZ, 0x6 ;  /* 0x0000000b100b7291 */ /* 0x000fe4000f8f303f */
[----:B------:R-:W-:-:S02]  /*0530*/  ULDC.64 UR18, c[0x0][0x278] ;  /* 0x00009e0000127ab9 */ /* 0x000fc40000000a00 */
[----:B------:R-:W-:Y:S01]  /*0540*/  USHF.R.S32.HI UR11, URZ, 0x6, UR11 ;  /* 0x000000063f0b7899 */ /* 0x000fe2000801140b */
[----:B-1----:R-:W-:Y:S01]  /*0550*/  IMAD.WIDE R4, R14, R3, c[0x0][0x18] ;  /* 0x000006000e047625 */ /* 0x002fe200078e0203 */
[----:B------:R-:W-:Y:S01]  /*0560*/  IADD3 R3, R9, UR9, RZ ;  /* 0x0000000909037c10 */ /* 0x000fe2000fffe0ff */
[----:B------:R-:W-:Y:S02]  /*0570*/  USHF.R.S32.HI UR9, URZ, 0x1f, UR10 ;  /* 0x0000001f3f097899 */ /* 0x000fe4000801140a */
[----:B--2---:R-:W-:Y:S01]  /*0580*/  IMAD.MOV.U32 R2, RZ, RZ, R8 ;  /* 0x000000ffff027224 */ /* 0x004fe200078e0008 */
[C---:B------:R-:W-:Y:S01]  /*0590*/  IADD3 R6, P1, R4.reuse, 0xc080, RZ ;  /* 0x0000c08004067810 */ /* 0x040fe20007f3e0ff */
[----:B------:R-:W-:Y:S01]  /*05a0*/  IMAD.U32 R8, RZ, RZ, UR10 ;  /* 0x0000000aff087e24 */ /* 0x000fe2000f8e00ff */
[----:B------:R-:W-:Y:S01]  /*05b0*/  IADD3 R10, P0, R4, 0xc280, RZ ;  /* 0x0000c280040a7810 */ /* 0x000fe20007f1e0ff */
[----:B------:R-:W-:Y:S01]  /*05c0*/  UIMAD UR18, UR9, UR18, URZ ;  /* 0x00000012091272a4 */ /* 0x000fe2000f8e023f */
[----:B------:R-:W-:Y:S01]  /*05d0*/  IADD3.X R7, RZ, R5, RZ, P1, !PT ;  /* 0x00000005ff077210 */ /* 0x000fe20000ffe4ff */
[----:B------:R-:W-:-:S02]  /*05e0*/  IMAD.WIDE.U32 R8, R8, c[0x0][0x278], R2 ;  /* 0x00009e0008087a25 */ /* 0x000fc400078e0002 */
[----:B------:R-:W-:Y:S02]  /*05f0*/  UIMAD UR19, UR10, UR19, UR18 ;  /* 0x000000130a1372a4 */ /* 0x000fe4000f8e0212 */
[----:B------:R-:W-:Y:S01]  /*0600*/  IMAD.X R11, RZ, RZ, R5, P0 ;  /* 0x000000ffff0b7224 */ /* 0x000fe200000e0605 */
[----:B------:R1:W-:Y:S01]  /*0610*/  STL.64 [R1+0x78], R6 ;  /* 0x0000780601007387 */ /* 0x0003e20000100a00 */
[----:B------:R-:W-:Y:S01]  /*0620*/  IMAD.WIDE.U32 R4, R17, c[0x0][0x288], R14 ;  /* 0x0000a20011047a25 */ /* 0x000fe200078e000e */
[----:B------:R-:W-:Y:S02]  /*0630*/  LEA R20, P1, R8, c[0x0][0x258], 0x2 ;  /* 0x0000960008147a11 */ /* 0x000fe400078210ff */
[----:B------:R-:W-:Y:S01]  /*0640*/  STL.64 [R1+0x90], R10 ;  /* 0x0000900a01007387 */ /* 0x000fe20000100a00 */
[----:B---3--:R-:W-:Y:S01]  /*0650*/  IMAD.U32 R0, RZ, RZ, UR11 ;  /* 0x0000000bff007e24 */ /* 0x008fe2000f8e00ff */
[----:B------:R-:W-:Y:S01]  /*0660*/  IADD3 R5, R5, UR17, RZ ;  /* 0x0000001105057c10 */ /* 0x000fe2000fffe0ff */
[----:B------:R-:W-:-:S02]  /*0670*/  ULDC.64 UR16, c[0x0][0x290] ;  /* 0x0000a40000107ab9 */ /* 0x000fc40000000a00 */
[----:B------:R-:W-:Y:S01]  /*0680*/  UIMAD UR16, UR9, UR16, URZ ;  /* 0x00000010091072a4 */ /* 0x000fe2000f8e023f */
[----:B------:R2:W-:Y:S03]  /*0690*/  STL [R1+0x18], R0 ;  /* 0x0000180001007387 */ /* 0x0005e60000100800 */
[----:B------:R-:W-:-:S03]  /*06a0*/  UIMAD UR18, UR10, UR17, UR16 ;  /* 0x000000110a1272a4 */ /* 0x000fc6000f8e0210 */
[----:B------:R-:W-:Y:S02]  /*06b0*/  ULDC.64 UR16, c[0x0][0x180] ;  /* 0x0000600000107ab9 */ /* 0x000fe40000000a00 */
[----:B------:R-:W-:-:S04]  /*06c0*/  UIMAD UR16, UR20, UR16, URZ ;  /* 0x00000010141072a4 */ /* 0x000fc8000f8e023f */
[----:B------:R-:W-:-:S03]  /*06d0*/  UIMAD UR21, UR29, UR17, UR16 ;  /* 0x000000111d1572a4 */ /* 0x000fc6000f8e0210 */
[----:B------:R-:W-:Y:S01]  /*06e0*/  ULDC.64 UR16, c[0x0][0x210] ;  /* 0x0000840000107ab9 */ /* 0x000fe20000000a00 */
[----:B-1----:R-:W-:Y:S01]  /*06f0*/  SHF.R.S32.HI R7, RZ, 0x1f, R196 ;  /* 0x0000001fff077819 */ /* 0x002fe200000114c4 */
[----:B------:R-:W-:Y:S01]  /*0700*/  UIMAD UR16, UR20, UR16, URZ ;  /* 0x00000010141072a4 */ /* 0x000fe2000f8e023f */
[----:B------:R-:W-:Y:S02]  /*0710*/  IMAD.U32 R6, RZ, RZ, UR10 ;  /* 0x0000000aff067e24 */ /* 0x000fe4000f8e00ff */
[CC--:B------:R-:W-:Y:S01]  /*0720*/  LEA.HI R41, R7.reuse, R196.reuse, RZ, 0x3 ;  /* 0x000000c407297211 */ /* 0x0c0fe200078f18ff */
[----:B------:R-:W-:Y:S01]  /*0730*/  UIMAD UR16, UR29, UR17, UR16 ;  /* 0x000000111d1072a4 */ /* 0x000fe2000f8e0210 */
[----:B------:R-:W-:Y:S01]  /*0740*/  LEA.HI R40, R7, R196, RZ, 0x6 ;  /* 0x000000c407287211 */ /* 0x000fe200078f30ff */
[----:B------:R-:W-:Y:S01]  /*0750*/  IMAD.WIDE.U32 R6, R6, c[0x0][0x290], R4 ;  /* 0x0000a40006067a25 */ /* 0x000fe200078e0004 */
[----:B------:R-:W-:Y:S02]  /*0760*/  LOP3.LUT R3, R41, 0xfffffff8, RZ, 0xc0, !PT ;  /* 0xfffffff829037812 */ /* 0x000fe400078ec0ff */
[----:B------:R-:W-:-:S02]  /*0770*/  SHF.R.S32.HI R190, RZ, 0x3, R41 ;  /* 0x00000003ffbe7819 */ /* 0x000fc40000011429 */
[----:B------:R-:W-:Y:S01]  /*0780*/  SHF.R.S32.HI R40, RZ, 0x6, R40 ;  /* 0x00000006ff287819 */ /* 0x000fe20000011428 */
[----:B------:R-:W-:Y:S01]  /*0790*/  IMAD.IADD R2, R196, 0x1, -R3 ;  /* 0x00000001c4027824 */ /* 0x000fe200078e0a03 */
[----:B------:R-:W-:Y:S01]  /*07a0*/  SHF.L.U32 R192, R190, 0x6, RZ ;  /* 0x00000006bec07819 */ /* 0x000fe200000006ff */
[----:B------:R-:W-:Y:S01]  /*07b0*/  IMAD.MOV.U32 R3, RZ, RZ, 0x2 ;  /* 0x00000002ff037424 */ /* 0x000fe200078e00ff */
[----:B------:R-:W-:Y:S01]  /*07c0*/  IADD3 R4, R9, UR19, RZ ;  /* 0x0000001309047c10 */ /* 0x000fe2000fffe0ff */
[----:B------:R-:W-:Y:S01]  /*07d0*/  IMAD.SHL.U32 R191, R2, 0x8, RZ ;  /* 0x0000000802bf7824 */ /* 0x000fe200078e00ff */
[----:B------:R-:W-:Y:S01]  /*07e0*/  LOP3.LUT R192, R192, 0x1c0, RZ, 0xc0, !PT ;  /* 0x000001c0c0c07812 */ /* 0x000fe200078ec0ff */
[----:B------:R-:W-:Y:S01]  /*07f0*/  IMAD.SHL.U32 R185, R40, 0x200, RZ ;  /* 0x0000020028b97824 */ /* 0x000fe200078e00ff */
[----:B------:R-:W-:Y:S02]  /*0800*/  LEA R18, P0, R6, c[0x0][0x280], 0x2 ;  /* 0x0000a00006127a11 */ /* 0x000fe400078010ff */
[----:B------:R-:W-:-:S02]  /*0810*/  SHF.R.S32.HI R199, RZ, 0x1f, R191 ;  /* 0x0000001fffc77819 */ /* 0x000fc400000114bf */
[----:B------:R-:W-:Y:S02]  /*0820*/  MOV R198, R191 ;  /* 0x000000bf00c67202 */ /* 0x000fe40000000f00 */
[----:B--2---:R-:W-:Y:S02]  /*0830*/  LOP3.LUT R0, R192, 0x38, R191, 0xf8, !PT ;  /* 0x00000038c0007812 */ /* 0x004fe400078ef8bf */
[----:B------:R-:W-:Y:S01]  /*0840*/  SHF.R.U32.HI R192, RZ, 0x3, R192 ;  /* 0x00000003ffc07819 */ /* 0x000fe200000116c0 */
[----:B------:R-:W-:Y:S01]  /*0850*/  IMAD.WIDE.U32 R10, R17, c[0x0][0x180], R198 ;  /* 0x00006000110a7a25 */ /* 0x000fe200078e00c6 */
[----:B------:R-:W-:Y:S02]  /*0860*/  LEA.HI.X R21, R8, c[0x0][0x25c], R4, 0x2, P1 ;  /* 0x0000970008157a11 */ /* 0x000fe400008f1404 */
[----:B------:R-:W-:Y:S01]  /*0870*/  LOP3.LUT R192, R185, R0, R192, 0xf6, !PT ;  /* 0x00000000b9c07212 */ /* 0x000fe200078ef6c0 */
[----:B------:R-:W-:Y:S01]  /*0880*/  IMAD.WIDE.U32 R16, R17, c[0x0][0x210], R198 ;  /* 0x0000840011107a25 */ /* 0x000fe200078e00c6 */
[----:B------:R-:W-:Y:S01]  /*0890*/  IADD3 R0, R7, UR18, RZ ;  /* 0x0000001207007c10 */ /* 0x000fe2000fffe0ff */
[----:B------:R-:W-:Y:S01]  /*08a0*/  STL.64 [R1+0x70], R20 ;  /* 0x0000701401007387 */ /* 0x000fe20000100a00 */
[----:B------:R-:W-:Y:S01]  /*08b0*/  IADD3 R5, R11, UR21, RZ ;  /* 0x000000150b057c10 */ /* 0x000fe2000fffe0ff */
[----:B------:R-:W-:Y:S01]  /*08c0*/  IMAD.MOV.U32 R4, RZ, RZ, R10 ;  /* 0x000000ffff047224 */ /* 0x000fe200078e000a */
[----:B------:R-:W-:Y:S01]  /*08d0*/  IADD3 R17, R17, UR16, RZ ;  /* 0x0000001011117c10 */ /* 0x000fe2000fffe0ff */
[----:B------:R-:W-:Y:S01]  /*08e0*/  ULDC.64 UR16, c[0x0][0x188] ;  /* 0x0000620000107ab9 */ /* 0x000fe20000000a00 */
[----:B------:R-:W-:Y:S01]  /*08f0*/  LEA.HI.X R19, R6, c[0x0][0x284], R0, 0x2, P0 ;  /* 0x0000a10006137a11 */ /* 0x000fe200000f1400 */
[----:B------:R-:W-:Y:S01]  /*0900*/  UIMAD UR16, UR9, UR16, URZ ;  /* 0x00000010091072a4 */ /* 0x000fe2000f8e023f */
[----:B------:R-:W-:Y:S01]  /*0910*/  IMAD.U32 R0, RZ, RZ, UR10 ;  /* 0x0000000aff007e24 */ /* 0x000fe2000f8e00ff */
[----:B------:R-:W-:Y:S01]  /*0920*/  SHF.R.S32.HI R11, RZ, 0x1f, R190 ;  /* 0x0000001fff0b7819 */ /* 0x000fe200000114be */
[----:B------:R-:W-:Y:S01]  /*0930*/  IMAD.WIDE.U32 R6, R192, R3, c[0x0][0x18] ;  /* 0x00000600c0067625 */ /* 0x000fe200078e0003 */
[----:B------:R-:W-:Y:S01]  /*0940*/  UIMAD UR18, UR10, UR17, UR16 ;  /* 0x000000110a1272a4 */ /* 0x000fe2000f8e0210 */
[----:B------:R1:W-:Y:S02]  /*0950*/  STL.64 [R1+0x88], R18 ;  /* 0x0000881201007387 */ /* 0x0003e40000100a00 */
[----:B------:R-:W-:Y:S01]  /*0960*/  ULDC.64 UR16, c[0x0][0x218] ;  /* 0x0000860000107ab9 */ /* 0x000fe20000000a00 */
[----:B------:R-:W-:Y:S01]  /*0970*/  IMAD.WIDE.U32 R12, R0, c[0x0][0x188], R4 ;  /* 0x00006200000c7a25 */ /* 0x000fe200078e0004 */
[----:B------:R-:W-:Y:S01]  /*0980*/  UIMAD UR16, UR9, UR16, URZ ;  /* 0x00000010091072a4 */ /* 0x000fe2000f8e023f */
[----:B------:R-:W-:-:S02]  /*0990*/  IADD3 R8, P1, R6, 0x4080, RZ ;  /* 0x0000408006087810 */ /* 0x000fc40007f3e0ff */
[----:B------:R-:W-:Y:S01]  /*09a0*/  IMAD.WIDE.U32 R16, R0, c[0x0][0x218], R16 ;  /* 0x0000860000107a25 */ /* 0x000fe200078e0010 */
[----:B------:R-:W-:Y:S01]  /*09b0*/  UIMAD UR16, UR10, UR17, UR16 ;  /* 0x000000110a1072a4 */ /* 0x000fe2000f8e0210 */
[----:B------:R-:W-:Y:S02]  /*09c0*/  IADD3 R13, R13, UR18, RZ ;  /* 0x000000120d0d7c10 */ /* 0x000fe4000fffe0ff */
[C---:B------:R-:W-:Y:S01]  /*09d0*/  IMAD R3, R11.reuse, c[0x0][0x178], RZ ;  /* 0x00005e000b037a24 */ /* 0x040fe200078e02ff */
[----:B------:R-:W-:Y:S01]  /*09e0*/  IADD3 R6, P0, R6, 0x8080, RZ ;  /* 0x0000808006067810 */ /* 0x000fe20007f1e0ff */
[----:B------:R-:W-:Y:S01]  /*09f0*/  IMAD R5, R11, c[0x0][0x208], RZ ;  /* 0x000082000b057a24 */ /* 0x000fe200078e02ff */
[----:B------:R-:W-:Y:S01]  /*0a00*/  IADD3 R17, R17, UR16, RZ ;  /* 0x0000001011117c10 */ /* 0x000fe2000fffe0ff */
[C---:B------:R-:W-:Y:S01]  /*0a10*/  IMAD R3, R190.reuse, c[0x0][0x17c], R3 ;  /* 0x00005f00be037a24 */ /* 0x040fe200078e0203 */
[----:B------:R-:W-:Y:S01]  /*0a20*/  ULDC.64 UR16, c[0x0][0x248] ;  /* 0x0000920000107ab9 */ /* 0x000fe20000000a00 */
[----:B------:R-:W-:Y:S01]  /*0a30*/  IMAD.WIDE.U32 R12, R190, c[0x0][0x178], R12 ;  /* 0x00005e00be0c7a25 */ /* 0x000fe200078e000c */
[----:B------:R-:W-:-:S02]  /*0a40*/  UISETP.NE.AND UP0, UPT, UR16, 0x1, UPT ;  /* 0x000000011000788c */ /* 0x000fc4000bf05270 */
[----:B------:R-:W-:Y:S01]  /*0a50*/  UIMAD.WIDE.U32 UR18, UR29, UR17, URZ ;  /* 0x000000111d1272a5 */ /* 0x000fe2000f8e003f */
[C---:B------:R-:W-:Y:S01]  /*0a60*/  IMAD R0, R190.reuse, c[0x0][0x20c], R5 ;  /* 0x00008300be007a24 */ /* 0x040fe200078e0205 */
[----:B------:R-:W-:Y:S01]  /*0a70*/  ULDC UR16, c[0x0][0x250] ;  /* 0x0000940000107ab9 */ /* 0x000fe20000000800 */
[----:B------:R-:W-:-:S04]  /*0a80*/  IMAD.WIDE.U32 R16, R190, c[0x0][0x208], R16 ;  /* 0x00008200be107a25 */ /* 0x000fc800078e0010 */
[----:B------:R-:W-:Y:S01]  /*0a90*/  IMAD.X R9, RZ, RZ, R7, P1 ;  /* 0x000000ffff097224 */ /* 0x000fe200008e0607 */
[----:B------:R-:W-:Y:S01]  /*0aa0*/  IADD3.X R7, RZ, R7, RZ, P0, !PT ;  /* 0x00000007ff077210 */ /* 0x000fe200007fe4ff */
[----:B------:R-:W-:Y:S01]  /*0ab0*/  IMAD.IADD R3, R13, 0x1, R3 ;  /* 0x000000010d037824 */ /* 0x000fe200078e0203 */
[----:B------:R-:W-:Y:S01]  /*0ac0*/  LEA R4, P1, R12, c[0x0][0x160], 0x1 ;  /* 0x000058000c047a11 */ /* 0x000fe200078208ff */
[----:B------:R-:W-:Y:S01]  /*0ad0*/  IMAD.IADD R0, R17, 0x1, R0 ;  /* 0x0000000111007824 */ /* 0x000fe200078e0200 */
[----:B-1----:R-:W-:Y:S01]  /*0ae0*/  LEA R18, P0, R16, c[0x0][0x1f0], 0x1 ;  /* 0x00007c0010127a11 */ /* 0x002fe200078008ff */
[----:B------:R1:W-:Y:S01]  /*0af0*/  STL.64 [R1+0x38], R8 ;  /* 0x0000380801007387 */ /* 0x0003e20000100a00 */
[----:B------:R-:W-:Y:S01]  /*0b00*/  LEA.HI.X R5, R12, c[0x0][0x164], R3, 0x1, P1 ;  /* 0x000059000c057a11 */ /* 0x000fe200008f0c03 */
[----:B------:R-:W-:Y:S01]  /*0b10*/  @UP0 USHF.R.U32.HI UR29, URZ, UR16, UR19 ;  /* 0x000000103f1d0299 */ /* 0x000fe20008011613 */
[----:B------:R-:W-:Y:S01]  /*0b20*/  LEA.HI.X R19, R16, c[0x0][0x1f4], R0, 0x1, P0 ;  /* 0x00007d0010137a11 */ /* 0x000fe200000f0c00 */
[----:B------:R1:W-:Y:S01]  /*0b30*/  STL.64 [R1+0x60], R6 ;  /* 0x0000600601007387 */ /* 0x0003e20000100a00 */
[----:B------:R-:W-:Y:S01]  /*0b40*/  IMAD.MOV.U32 R20, RZ, RZ, R196 ;  /* 0x000000ffff147224 */ /* 0x000fe200078e00c4 */
[----:B------:R-:W-:Y:S01]  /*0b50*/  MOV R0, 0xba0 ;  /* 0x00000ba000007802 */ /* 0x000fe20000000f00 */
[----:B------:R-:W-:Y:S01]  /*0b60*/  USHF.R.S32.HI UR28, URZ, 0x1f, UR29 ;  /* 0x0000001f3f1c7899 */ /* 0x000fe2000801141d */
[----:B------:R1:W-:Y:S04]  /*0b70*/  STL.64 [R1+0x30], R4 ;  /* 0x0000300401007387 */ /* 0x0003e80000100a00 */
[----:B------:R1:W-:Y:S04]  /*0b80*/  STL.64 [R1+0x58], R18 ;  /* 0x0000581201007387 */ /* 0x0003e80000100a00 */
[----:B-1----:R-:W-:Y:S05]  /*0b90*/  CALL.REL.NOINC `($_ZN7cutlass13device_kernelIN5flash19enable_sm80_to_sm89INS1_16FlashAttnBwdSm80INS1_25CollectiveMainloopBwdSm80ILi2ELi2EN4cute5tupleIJNS5_1CILi64EEENS7_ILi128EEES8_EEENS_10bfloat16_tEfNS_4arch4Sm80ELb0ELb0ELb1ELb0ELb0ELb0ELb0ELb0ELi2ELi2ELi4ELi2ELb1EEENS1_21CollectiveEpilogueBwdISA_SB_SD_Li256ELb0ELb0ELi2EEENS1_19SingleTileSchedulerILb0ELb0ELb0ELi128EEEEEEEEEvNT_6ParamsE$_ZZN4cute7idx2crdINS_5tupleIJiEEENS1_IJNS1_IJNS1_IJNS_1CILi8EEENS3_ILi2EEEEEES5_S5_NS3_ILi4EEEEEEEEEEEDaRKT_RKT0_ENKUlRKT_RKT0_E_clIiS8_EEDaSI_SL_) ;  /* 0x000083f000007944 */ /* 0x002fea0003c00000 */
[----:B------:R-:W-:Y:S01]  /*0ba0*/  SHF.R.S32.HI R27, RZ, 0x1f, R196 ;  /* 0x0000001fff1b7819 */ /* 0x000fe200000114c4 */
[----:B------:R-:W-:Y:S01]  /*0bb0*/  IMAD.MOV.U32 R195, RZ, RZ, R3 ;  /* 0x000000ffffc37224 */ /* 0x000fe200078e0003 */
[----:B------:R-:W-:Y:S01]  /*0bc0*/  MOV R0, 0xc20 ;  /* 0x00000c2000007802 */ /* 0x000fe20000000f00 */
[----:B------:R-:W-:Y:S01]  /*0bd0*/  IMAD.MOV.U32 R25, RZ, RZ, R28 ;  /* 0x000000ffff197224 */ /* 0x000fe200078e001c */
[----:B------:R-:W-:Y:S01]  /*0be0*/  LEA.HI R39, R27, R196, RZ, 0x5 ;  /* 0x000000c41b277211 */ /* 0x000fe200078f28ff */
[----:B------:R-:W-:-:S03]  /*0bf0*/  IMAD.MOV.U32 R20, RZ, RZ, R196 ;  /* 0x000000ffff147224 */ /* 0x000fc600078e00c4 */
[----:B------:R-:W-:Y:S02]  /*0c00*/  SHF.R.S32.HI R32, RZ, 0x5, R39 ;  /* 0x00000005ff207819 */ /* 0x000fe40000011427 */
[----:B--2---:R-:W-:Y:S05]  /*0c10*/  CALL.REL.NOINC `($_ZN7cutlass13device_kernelIN5flash19enable_sm80_to_sm89INS1_16FlashAttnBwdSm80INS1_25CollectiveMainloopBwdSm80ILi2ELi2EN4cute5tupleIJNS5_1CILi64EEENS7_ILi128EEES8_EEENS_10bfloat16_tEfNS_4arch4Sm80ELb0ELb0ELb1ELb0ELb0ELb0ELb0ELb0ELi2ELi2ELi4ELi2ELb1EEENS1_21CollectiveEpilogueBwdISA_SB_SD_Li256ELb0ELb0ELi2EEENS1_19SingleTileSchedulerILb0ELb0ELb0ELi128EEEEEEEEEvNT_6ParamsE$_ZZN4cute7idx2crdINS_5tupleIJiEEENS1_IJNS1_IJNS1_IJNS_1CILi8EEENS3_ILi2EEEEEES5_S5_NS3_ILi4EEEEEEEEEEEDaRKT_RKT0_ENKUlRKT_RKT0_E_clIiS8_EEDaSI_SL_) ;  /* 0x0000837000007944 */ /* 0x004fea0003c00000 */
[CC--:B------:R-:W-:Y:S01]  /*0c20*/  LEA.HI R37, R27.reuse, R196.reuse, RZ, 0x4 ;  /* 0x000000c41b257211 */ /* 0x0c0fe200078f20ff */
[----:B------:R-:W-:Y:S01]  /*0c30*/  IMAD.SHL.U32 R38, R2, 0x40, RZ ;  /* 0x0000004002267824 */ /* 0x000fe200078e00ff */
[----:B------:R-:W-:Y:S01]  /*0c40*/  LEA.HI R194, R27, R196, RZ, 0x2 ;  /* 0x000000c41bc27211 */ /* 0x000fe200078f10ff */
[----:B------:R-:W-:Y:S01]  /*0c50*/  IMAD.MOV.U32 R186, RZ, RZ, R3 ;  /* 0x000000ffffba7224 */ /* 0x000fe200078e0003 */
[----:B------:R-:W-:Y:S01]  /*0c60*/  SHF.R.S32.HI R0, RZ, 0x4, R37 ;  /* 0x00000004ff007819 */ /* 0x000fe20000011425 */
[----:B------:R-:W-:Y:S01]  /*0c70*/  IMAD.MOV.U32 R24, RZ, RZ, R28 ;  /* 0x000000ffff187224 */ /* 0x000fe200078e001c */
[----:B------:R-:W-:Y:S01]  /*0c80*/  SHF.R.S32.HI R5, RZ, 0x2, R194 ;  /* 0x00000002ff057819 */ /* 0x000fe200000114c2 */
[----:B------:R-:W-:Y:S01]  /*0c90*/  IMAD.MOV.U32 R16, RZ, RZ, R196 ;  /* 0x000000ffff107224 */ /* 0x000fe200078e00c4 */
[----:B------:R-:W-:Y:S02]  /*0ca0*/  SHF.R.S32.HI R194, RZ, 0x1f, R194 ;  /* 0x0000001fffc27819 */ /* 0x000fe400000114c2 */
[----:B------:R-:W-:-:S02]  /*0cb0*/  LEA.HI R184, R37, R0, RZ, 0x1 ;  /* 0x0000000025b87211 */ /* 0x000fc400078f08ff */
[----:B------:R-:W-:Y:S02]  /*0cc0*/  SHF.R.S32.HI R193, RZ, 0x1f, R39 ;  /* 0x0000001fffc17819 */ /* 0x000fe40000011427 */
[----:B------:R-:W-:Y:S02]  /*0cd0*/  LEA.HI R194, R194, R5, RZ, 0x3 ;  /* 0x00000005c2c27211 */ /* 0x000fe400078f18ff */
[----:B------:R-:W-:Y:S02]  /*0ce0*/  LOP3.LUT R184, R184, 0xfffffffe, RZ, 0xc0, !PT ;  /* 0xfffffffeb8b87812 */ /* 0x000fe400078ec0ff */
[----:B------:R-:W-:Y:S02]  /*0cf0*/  LEA.HI R193, R193, R32, RZ, 0x2 ;  /* 0x00000020c1c17211 */ /* 0x000fe400078f10ff */
[----:B------:R-:W-:Y:S01]  /*0d00*/  LOP3.LUT R194, R194, 0xfffffff8, RZ, 0xc0, !PT ;  /* 0xfffffff8c2c27812 */ /* 0x000fe200078ec0ff */
[----:B------:R-:W-:Y:S01]  /*0d10*/  IMAD.IADD R184, R0, 0x1, -R184 ;  /* 0x0000000100b87824 */ /* 0x000fe200078e0ab8 */
[----:B------:R-:W-:-:S02]  /*0d20*/  LOP3.LUT R193, R193, 0xfffffffc, RZ, 0xc0, !PT ;  /* 0xfffffffcc1c17812 */ /* 0x000fc400078ec0ff */
[----:B------:R-:W-:Y:S01]  /*0d30*/  LOP3.LUT R38, R38, 0x1c0, RZ, 0xc0, !PT ;  /* 0x000001c026267812 */ /* 0x000fe200078ec0ff */
[----:B------:R-:W-:Y:S01]  /*0d40*/  IMAD.IADD R194, R5, 0x1, -R194 ;  /* 0x0000000105c27824 */ /* 0x000fe200078e0ac2 */
[----:B------:R-:W-:Y:S01]  /*0d50*/  MOV R0, 0xda0 ;  /* 0x00000da000007802 */ /* 0x000fe20000000f00 */
[----:B------:R-:W-:Y:S01]  /*0d60*/  IMAD.IADD R193, R32, 0x1, -R193 ;  /* 0x0000000120c17824 */ /* 0x000fe200078e0ac1 */
[----:B------:R-:W-:Y:S01]  /*0d70*/  SHF.R.U32.HI R36, RZ, 0x3, R38 ;  /* 0x00000003ff247819 */ /* 0x000fe20000011626 */
[----:B------:R-:W-:Y:S02]  /*0d80*/  IMAD R185, R184, 0x800, R185 ;  /* 0x00000800b8b97824 */ /* 0x000fe400078e02b9 */
[----:B--2---:R-:W-:Y:S05]  /*0d90*/  CALL.REL.NOINC `($_ZN7cutlass13device_kernelIN5flash19enable_sm80_to_sm89INS1_16FlashAttnBwdSm80INS1_25CollectiveMainloopBwdSm80ILi2ELi2EN4cute5tupleIJNS5_1CILi64EEENS7_ILi128EEES8_EEENS_10bfloat16_tEfNS_4arch4Sm80ELb0ELb0ELb1ELb0ELb0ELb0ELb0ELb0ELi2ELi2ELi4ELi2ELb1EEENS1_21CollectiveEpilogueBwdISA_SB_SD_Li256ELb0ELb0ELi2EEENS1_19SingleTileSchedulerILb0ELb0ELb0ELi128EEEEEEEEEvNT_6ParamsE$_ZZN4cute7idx2crdINS_5tupleIJiEEENS1_IJNS1_IJNS1_IJNS_1CILi8EEENS3_ILi2EEEEEES5_NS3_ILi4EEES5_EEEEEEEEDaRKT_RKT0_ENKUlRKT_RKT0_E_clIiS8_EEDaSI_SL_) ;  /* 0x0000753000007944 */ /* 0x004fea0003c00000 */
[----:B------:R-:W-:Y:S01]  /*0da0*/  IMAD.MOV.U32 R35, RZ, RZ, R31 ;  /* 0x000000ffff237224 */ /* 0x000fe200078e001f */
[----:B------:R-:W-:Y:S01]  /*0db0*/  MOV R33, R29 ;  /* 0x0000001d00217202 */ /* 0x000fe20000000f00 */
[----:B------:R-:W-:Y:S01]  /*0dc0*/  IMAD.MOV.U32 R34, RZ, RZ, R30 ;  /* 0x000000ffff227224 */ /* 0x000fe200078e001e */
[----:B------:R-:W-:Y:S02]  /*0dd0*/  MOV R16, R196 ;  /* 0x000000c400107202 */ /* 0x000fe40000000f00 */
[----:B------:R-:W-:-:S02]  /*0de0*/  MOV R0, 0xe00 ;  /* 0x00000e0000007802 */ /* 0x000fc40000000f00 */
[----:B--2---:R-:W-:Y:S05]  /*0df0*/  CALL.REL.NOINC `($_ZN7cutlass13device_kernelIN5flash19enable_sm80_to_sm89INS1_16FlashAttnBwdSm80INS1_25CollectiveMainloopBwdSm80ILi2ELi2EN4cute5tupleIJNS5_1CILi64EEENS7_ILi128EEES8_EEENS_10bfloat16_tEfNS_4arch4Sm80ELb0ELb0ELb1ELb0ELb0ELb0ELb0ELb0ELi2ELi2ELi4ELi2ELb1EEENS1_21CollectiveEpilogueBwdISA_SB_SD_Li256ELb0ELb0ELi2EEENS1_19SingleTileSchedulerILb0ELb0ELb0ELi128EEEEEEEEEvNT_6ParamsE$_ZZN4cute7idx2crdINS_5tupleIJiEEENS1_IJNS1_IJNS1_IJNS_1CILi8EEENS3_ILi2EEEEEES5_NS3_ILi4EEES5_EEEEEEEEDaRKT_RKT0_ENKUlRKT_RKT0_E_clIiS8_EEDaSI_SL_) ;  /* 0x000074d000007944 */ /* 0x004fea0003c00000 */
[----:B------:R-:W-:Y:S02]  /*0e00*/  MOV R20, R196 ;  /* 0x000000c400147202 */ /* 0x000fe40000000f00 */
[----:B------:R-:W-:-:S02]  /*0e10*/  MOV R0, 0xe30 ;  /* 0x00000e3000007802 */ /* 0x000fc40000000f00 */
[----:B--2---:R-:W-:Y:S05]  /*0e20*/  CALL.REL.NOINC `($_ZN7cutlass13device_kernelIN5flash19enable_sm80_to_sm89INS1_16FlashAttnBwdSm80INS1_25CollectiveMainloopBwdSm80ILi2ELi2EN4cute5tupleIJNS5_1CILi64EEENS7_ILi128EEES8_EEENS_10bfloat16_tEfNS_4arch4Sm80ELb0ELb0ELb1ELb0ELb0ELb0ELb0ELb0ELi2ELi2ELi4ELi2ELb1EEENS1_21CollectiveEpilogueBwdISA_SB_SD_Li256ELb0ELb0ELi2EEENS1_19SingleTileSchedulerILb0ELb0ELb0ELi128EEEEEEEEEvNT_6ParamsE$_ZZN4cute7idx2crdINS_5tupleIJiEEENS1_IJNS1_IJNS1_IJNS_1CILi8EEENS3_ILi2EEEEEES5_S5_NS3_ILi4EEEEEEEEEEEDaRKT_RKT0_ENKUlRKT_RKT0_E_clIiS8_EEDaSI_SL_) ;  /* 0x0000816000007944 */ /* 0x004fea0003c00000 */
[----:B------:R-:W-:Y:S01]  /*0e30*/  UIADD3 UR31, UP2, UR15, 0x18, URZ ;  /* 0x000000180f1f7890 */ /* 0x000fe2000ff5e03f */
[----:B------:R-:W-:Y:S01]  /*0e40*/  LOP3.LUT R5, R38, 0x8, R41, 0xf8, !PT ;  /* 0x0000000826057812 */ /* 0x000fe200078ef829 */
[----:B------:R-:W-:Y:S01]  /*0e50*/  UIADD3 UR36, UP3, UR15, 0x14, URZ ;  /* 0x000000140f247890 */ /* 0x000fe2000ff7e03f */
[----:B------:R-:W-:Y:S01]  /*0e60*/  IMAD.MOV.U32 R23, RZ, RZ, R3 ;  /* 0x000000ffff177224 */ /* 0x000fe200078e0003 */
[----:B------:R-:W-:Y:S01]  /*0e70*/  UIADD3.X UR30, URZ, UR14, URZ, UP2, !UPT ;  /* 0x0000000e3f1e7290 */ /* 0x000fe200097fe43f */
[----:B------:R-:W-:Y:S01]  /*0e80*/  LOP3.LUT R0, R5, R36, RZ, 0x3c, !PT ;  /* 0x0000002405007212 */ /* 0x000fe200078e3cff */
[----:B------:R-:W-:Y:S01]  /*0e90*/  UIADD3 UR13, UP2, UR15, 0x15, URZ ;  /* 0x000000150f0d7890 */ /* 0x000fe2000ff5e03f */
[----:B------:R-:W-:Y:S01]  /*0ea0*/  MOV R22, R28 ;  /* 0x0000001c00167202 */ /* 0x000fe20000000f00 */
[----:B------:R-:W-:Y:S01]  /*0eb0*/  UIADD3 UR33, UP1, UR15, 0x38, URZ ;  /* 0x000000380f217890 */ /* 0x000fe2000ff3e03f */
[----:B------:R-:W-:Y:S01]  /*0ec0*/  IMAD.MOV.U32 R20, RZ, RZ, R196 ;  /* 0x000000ffff147224 */ /* 0x000fe200078e00c4 */
[----:B------:R-:W-:Y:S01]  /*0ed0*/  UIADD3 UR17, UP0, UR15, 0x40, URZ ;  /* 0x000000400f117890 */ /* 0x000fe2000ff1e03f */
[----:B------:R-:W-:Y:S01]  /*0ee0*/  IMAD.IADD R185, R185, 0x1, R0 ;  /* 0x00000001b9b97824 */ /* 0x000fe200078e0200 */
[----:B------:R-:W-:Y:S01]  /*0ef0*/  UIADD3.X UR35, URZ, UR14, URZ, UP3, !UPT ;  /* 0x0000000e3f237290 */ /* 0x000fe20009ffe43f */
[----:B------:R-:W-:Y:S01]  /*0f00*/  MOV R18, UR36 ;  /* 0x0000002400127c02 */ /* 0x000fe20008000f00 */
[----:B------:R-:W-:Y:S01]  /*0f10*/  UIADD3.X UR12, URZ, UR14, URZ, UP2, !UPT ;  /* 0x0000000e3f0c7290 */ /* 0x000fe200097fe43f */
[----:B------:R-:W-:Y:S01]  /*0f20*/  MOV R0, 0x1040 ;  /* 0x0000104000007802 */ /* 0x000fe20000000f00 */
[----:B------:R-:W-:Y:S01]  /*0f30*/  UIADD3.X UR32, URZ, UR14, URZ, UP1, !UPT ;  /* 0x0000000e3f207290 */ /* 0x000fe20008ffe43f */
[----:B------:R-:W-:Y:S01]  /*0f40*/  IMAD.U32 R16, RZ, RZ, UR13 ;  /* 0x0000000dff107e24 */ /* 0x000fe2000f8e00ff */
[----:B------:R-:W-:Y:S01]  /*0f50*/  UIADD3.X UR16, URZ, UR14, URZ, UP0, !UPT ;  /* 0x0000000e3f107290 */ /* 0x000fe200087fe43f */
[----:B------:R-:W-:Y:S01]  /*0f60*/  MOV R19, UR35 ;  /* 0x0000002300137c02 */ /* 0x000fe20008000f00 */
[----:B------:R-:W-:Y:S01]  /*0f70*/  UIADD3 UR19, UP6, UR15, 0x60, URZ ;  /* 0x000000600f137890 */ /* 0x000fe2000ffde03f */
[----:B------:R-:W-:Y:S01]  /*0f80*/  IMAD.U32 R17, RZ, RZ, UR12 ;  /* 0x0000000cff117e24 */ /* 0x000fe2000f8e00ff */
[----:B------:R-:W-:-:S02]  /*0f90*/  UIADD3 UR21, UP5, UR15, 0x68, URZ ;  /* 0x000000680f157890 */ /* 0x000fc4000ffbe03f */
[----:B------:R-:W-:Y:S02]  /*0fa0*/  UIADD3 UR23, UP4, UR15, 0x78, URZ ;  /* 0x000000780f177890 */ /* 0x000fe4000ff9e03f */
[----:B------:R-:W-:Y:S02]  /*0fb0*/  UIADD3 UR25, UP1, UR15, 0x80, URZ ;  /* 0x000000800f197890 */ /* 0x000fe4000ff3e03f */
[----:B------:R-:W-:Y:S02]  /*0fc0*/  UIADD3 UR27, UP0, UR15, 0x90, URZ ;  /* 0x000000900f1b7890 */ /* 0x000fe4000ff1e03f */
[----:B------:R-:W-:Y:S02]  /*0fd0*/  UIADD3.X UR18, URZ, UR14, URZ, UP6, !UPT ;  /* 0x0000000e3f127290 */ /* 0x000fe4000b7fe43f */
[----:B------:R-:W-:Y:S02]  /*0fe0*/  UIADD3.X UR20, URZ, UR14, URZ, UP5, !UPT ;  /* 0x0000000e3f147290 */ /* 0x000fe4000affe43f */
[----:B------:R-:W-:-:S02]  /*0ff0*/  UIADD3.X UR22, URZ, UR14, URZ, UP4, !UPT ;  /* 0x0000000e3f167290 */ /* 0x000fc4000a7fe43f */
[----:B------:R-:W-:Y:S02]  /*1000*/  UIADD3.X UR24, URZ, UR14, URZ, UP1, !UPT ;  /* 0x0000000e3f187290 */ /* 0x000fe40008ffe43f */
[----:B------:R-:W-:Y:S02]  /*1010*/  UIADD3.X UR26, URZ, UR14, URZ, UP0, !UPT ;  /* 0x0000000e3f1a7290 */ /* 0x000fe400087fe43f */
[----:B------:R-:W-:-:S05]  /*1020*/  ULDC.64 UR12, c[0x0][0x118] ;  /* 0x00004600000c7ab9 */ /* 0x000fca0000000a00 */
[----:B--2---:R-:W-:Y:S05]  /*1030*/  CALL.REL.NOINC `($_ZN7cutlass13device_kernelIN5flash19enable_sm80_to_sm89INS1_16FlashAttnBwdSm80INS1_25CollectiveMainloopBwdSm80ILi2ELi2EN4cute5tupleIJNS5_1CILi64EEENS7_ILi128EEES8_EEENS_10bfloat16_tEfNS_4arch4Sm80ELb0ELb0ELb1ELb0ELb0ELb0ELb0ELb0ELi2ELi2ELi4ELi2ELb1EEENS1_21CollectiveEpilogueBwdISA_SB_SD_Li256ELb0ELb0ELi2EEENS1_19SingleTileSchedulerILb0ELb0ELb0ELi128EEEEEEEEEvNT_6ParamsE$_ZZN4cute7idx2crdINS_5tupleIJiEEENS1_IJNS1_IJNS1_IJNS_1CILi8EEENS3_ILi2EEEEEES5_S5_NS3_ILi4EEEEEEEEEEEDaRKT_RKT0_ENKUlRKT_RKT0_E_clIiS8_EEDaSI_SL_) ;  /* 0x00007f5000007944 */ /* 0x004fea0003c00000 */
[----:B------:R-:W-:Y:S01]  /*1040*/  ULDC.64 UR4, c[0x0][0x1e0] ;  /* 0x0000780000047ab9 */ /* 0x000fe20000000a00 */
[----:B------:R-:W-:Y:S01]  /*1050*/  IMAD.U32 R0, RZ, RZ, UR29 ;  /* 0x0000001dff007e24 */ /* 0x000fe2000f8e00ff */
[----:B------:R-:W-:Y:S01]  /*1060*/  UIMAD UR4, UR28, UR4, URZ ;  /* 0x000000041c0472a4 */ /* 0x000fe2000f8e023f */
[----:B------:R-:W-:Y:S01]  /*1070*/  IMAD.MOV.U32 R4, RZ, RZ, R191 ;  /* 0x000000ffff047224 */ /* 0x000fe200078e00bf */
[----:B------:R-:W-:Y:S01]  /*1080*/  MOV R201, UR34 ;  /* 0x0000002200c97c02 */ /* 0x000fe20008000f00 */
[----:B------:R-:W-:Y:S01]  /*1090*/  IMAD.MOV.U32 R5, RZ, RZ, R199 ;  /* 0x000000ffff057224 */ /* 0x000fe200078e00c7 */
[----:B------:R-:W-:Y:S01]  /*10a0*/  UIMAD UR35, UR29, UR5, UR4 ;  /* 0x000000051d2372a4 */ /* 0x000fe2000f8e0204 */
[----:B------:R-:W-:Y:S01]  /*10b0*/  IMAD.U32 R8, RZ, RZ, UR10 ;  /* 0x0000000aff087e24 */ /* 0x000fe2000f8e00ff */
[----:B------:R-:W-:Y:S01]  /*10c0*/  STL.64 [R1+0x100], R16 ;  /* 0x0001001001007387 */ /* 0x000fe20000100a00 */
[----:B------:R-:W-:Y:S01]  /*10d0*/  IMAD.WIDE.U32 R6, R0, c[0x0][0x1e0], R4 ;  /* 0x0000780000067a25 */ /* 0x000fe200078e0004 */
[----:B------:R-:W-:Y:S01]  /*10e0*/  ULDC.64 UR4, c[0x0][0x1e8] ;  /* 0x00007a0000047ab9 */ /* 0x000fe20000000a00 */
[----:B------:R-:W-:Y:S01]  /*10f0*/  LOP3.LUT P6, RZ, R2, 0x4, RZ, 0xc0, !PT ;  /* 0x0000000402ff7812 */ /* 0x000fe200078cc0ff */
[----:B------:R-:W-:Y:S01]  /*1100*/  UIMAD UR4, UR9, UR4, URZ ;  /* 0x00000004090472a4 */ /* 0x000fe2000f8e023f */
[----:B------:R-:W-:Y:S01]  /*1110*/  IMAD.MOV.U32 R10, RZ, RZ, R190 ;  /* 0x000000ffff0a7224 */ /* 0x000fe200078e00be */
[----:B------:R-:W-:Y:S01]  /*1120*/  IADD3 R7, R7, UR35, RZ ;  /* 0x0000002307077c10 */ /* 0x000fe2000fffe0ff */
[----:B------:R-:W-:Y:S01]  /*1130*/  UMOV UR35, 0xffffff80 ;  /* 0xffffff8000237882 */ /* 0x000fe20000000000 */
[----:B------:R-:W-:Y:S01]  /*1140*/  IMAD.SHL.U32 R192, R192, 0x2, RZ ;  /* 0x00000002c0c07824 */ /* 0x000fe200078e00ff */
[----:B------:R-:W-:Y:S01]  /*1150*/  UIMAD UR5, UR10, UR5, UR4 ;  /* 0x000000050a0572a4 */ /* 0x000fe2000f8e0204 */
[----:B------:R-:W-:Y:S01]  /*1160*/  IMAD.WIDE R200, R201, 0x80, R10 ;  /* 0x00000080c9c87825 */ /* 0x000fe200078e020a */
[----:B------:R-:W-:Y:S01]  /*1170*/  STL.64 [R1+0x158], R16 ;  /* 0x0001581001007387 */ /* 0x000fe20000100a00 */
[----:B------:R-:W-:Y:S01]  /*1180*/  ULDC UR4, c[0x0][0x198] ;  /* 0x0000660000047ab9 */ /* 0x000fe20000000800 */
[----:B------:R-:W-:Y:S01]  /*1190*/  LOP3.LUT P5, RZ, R2, 0x2, RZ, 0xc0, !PT ;  /* 0x0000000202ff7812 */ /* 0x000fe200078ac0ff */
[----:B------:R-:W-:Y:S01]  /*11a0*/  IMAD.WIDE.U32 R8, R8, c[0x0][0x1e8], R6 ;  /* 0x00007a0008087a25 */ /* 0x000fe200078e0006 */
[----:B------:R-:W-:Y:S01]  /*11b0*/  UIMAD UR34, UR34, UR35, UR4 ;  /* 0x00000023222272a4 */ /* 0x000fe2000f8e0204 */
[----:B------:R-:W-:Y:S01]  /*11c0*/  STL.64 [R1+0xd8], R18 ;  /* 0x0000d81201007387 */ /* 0x000fe20000100a00 */
[----:B------:R-:W-:Y:S01]  /*11d0*/  BSSY B0, `(.L_x_0) ;  /* 0x00000a0000007945 */ /* 0x000fe20003800000 */
[----:B------:R-:W-:Y:S01]  /*11e0*/  IMAD.WIDE.U32 R10, R0, c[0x0][0x1b0], R4 ;  /* 0x00006c00000a7a25 */ /* 0x000fe200078e0004 */
[----:B------:R-:W-:Y:S01]  /*11f0*/  IADD3 R9, R9, UR5, RZ ;  /* 0x0000000509097c10 */ /* 0x000fe2000fffe0ff */
[----:B------:R-:W-:Y:S01]  /*1200*/  ULDC.64 UR4, c[0x0][0x1d8] ;  /* 0x0000760000047ab9 */ /* 0x000fe20000000a00 */
[----:B------:R-:W-:Y:S01]  /*1210*/  IADD3 R0, -R190, UR34, RZ ;  /* 0x00000022be007c10 */ /* 0x000fe2000fffe1ff */
[----:B------:R-:W-:Y:S01]  /*1220*/  IMAD R5, R201, c[0x0][0x1d8], RZ ;  /* 0x00007600c9057a24 */ /* 0x000fe200078e02ff */
[----:B------:R1:W-:Y:S01]  /*1230*/  STL.64 [R1+0x130], R18 ;  /* 0x0001301201007387 */ /* 0x0003e20000100a00 */
[----:B------:R-:W-:Y:S01]  /*1240*/  IMAD.WIDE.U32 R12, R200, c[0x0][0x1d8], R8 ;  /* 0x00007600c80c7a25 */ /* 0x000fe200078e0008 */
[----:B------:R-:W-:-:S02]  /*1250*/  ISETP.GE.AND P4, PT, R0, 0x1, PT ;  /* 0x000000010000780c */ /* 0x000fc40003f86270 */
[----:B------:R-:W-:Y:S01]  /*1260*/  ISETP.GE.AND P3, PT, R0, 0x21, PT ;  /* 0x000000210000780c */ /* 0x000fe20003f66270 */
[----:B------:R-:W-:Y:S01]  /*1270*/  IMAD R5, R200, c[0x0][0x1dc], R5 ;  /* 0x00007700c8057a24 */ /* 0x000fe200078e0205 */
[C---:B------:R-:W-:Y:S01]  /*1280*/  LEA R4, P0, R12.reuse, c[0x0][0x1c0], 0x1 ;  /* 0x000070000c047a11 */ /* 0x040fe200078008ff */
[----:B------:R-:W-:Y:S01]  /*1290*/  IMAD.U32 R6, RZ, RZ, UR33 ;  /* 0x00000021ff067e24 */ /* 0x000fe2000f8e00ff */
[----:B------:R-:W-:Y:S01]  /*12a0*/  ISETP.GE.OR P2, PT, R191, c[0x0][0x1cc], !P4 ;  /* 0x00007300bf007a0c */ /* 0x000fe20006746670 */
[----:B------:R-:W-:Y:S01]  /*12b0*/  IMAD.IADD R5, R13, 0x1, R5 ;  /* 0x000000010d057824 */ /* 0x000fe200078e0205 */
[----:B------:R-:W-:Y:S01]  /*12c0*/  MOV R9, UR30 ;  /* 0x0000001e00097c02 */ /* 0x000fe20008000f00 */
[----:B------:R-:W-:Y:S01]  /*12d0*/  IMAD.U32 R7, RZ, RZ, UR32 ;  /* 0x00000020ff077e24 */ /* 0x000fe2000f8e00ff */
[----:B------:R-:W-:Y:S01]  /*12e0*/  USHF.L.U32 UR30, UR4, 0x6, URZ ;  /* 0x00000006041e7899 */ /* 0x000fe2000800063f */
[----:B------:R-:W-:Y:S01]  /*12f0*/  IMAD.U32 R8, RZ, RZ, UR31 ;  /* 0x0000001fff087e24 */ /* 0x000fe2000f8e00ff */
[----:B------:R-:W-:Y:S01]  /*1300*/  LEA.HI.X R5, R12, c[0x0][0x1c4], R5, 0x1, P0 ;  /* 0x000071000c057a11 */ /* 0x000fe200000f0c05 */
[----:B------:R-:W-:Y:S01]  /*1310*/  UMOV UR32, 0x6 ;  /* 0x0000000600207882 */ /* 0x000fe20000000000 */
[C---:B------:R-:W-:Y:S01]  /*1320*/  ISETP.GE.OR P0, PT, R191.reuse, c[0x0][0x1cc], !P3 ;  /* 0x00007300bf007a0c */ /* 0x040fe20005f06670 */
[----:B------:R-:W-:Y:S01]  /*1330*/  USHF.L.U64.HI UR31, UR4, UR32, UR5 ;  /* 0x00000020041f7299 */ /* 0x000fe20008010205 */
[----:B------:R3:W-:Y:S01]  /*1340*/  STL.64 [R1+0xb0], R6 ;  /* 0x0000b00601007387 */ /* 0x0007e20000100a00 */
[----:B------:R-:W-:Y:S01]  /*1350*/  IMAD.U32 R2, RZ, RZ, UR10 ;  /* 0x0000000aff027e24 */ /* 0x000fe2000f8e00ff */
[----:B------:R-:W-:Y:S01]  /*1360*/  ULDC.64 UR4, c[0x0][0x1b0] ;  /* 0x00006c0000047ab9 */ /* 0x000fe20000000a00 */
[----:B------:R-:W-:Y:S01]  /*1370*/  IMAD.U32 R12, RZ, RZ, UR15 ;  /* 0x0000000fff0c7e24 */ /* 0x000fe2000f8e00ff */
[----:B------:R-:W-:Y:S01]  /*1380*/  @!PT LDS RZ, [RZ] ;  /* 0x00000000fffff984 */ /* 0x000fe20000000800 */
[----:B------:R-:W-:Y:S01]  /*1390*/  @!PT LDS RZ, [RZ] ;  /* 0x00000000fffff984 */ /* 0x000fe20000000800 */
[----:B------:R-:W-:Y:S01]  /*13a0*/  @!PT LDS RZ, [RZ] ;  /* 0x00000000fffff984 */ /* 0x000fe20000000800 */
[----:B------:R4:W-:Y:S01]  /*13b0*/  LDGSTS.E.BYPASS.LTC128B.128 [R192+0x4080], [R4.64], !P2 ;  /* 0x0408000004c07fae */ /* 0x0009e2000d101d4c */
[----:B------:R-:W-:Y:S01]  /*13c0*/  ISETP.GE.AND P2, PT, R0, 0x41, PT ;  /* 0x000000410000780c */ /* 0x000fe20003f46270 */
[----:B------:R-:W-:Y:S01]  /*13d0*/  UIMAD UR4, UR28, UR4, URZ ;  /* 0x000000041c0472a4 */ /* 0x000fe2000f8e023f */
[----:B------:R-:W-:Y:S01]  /*13e0*/  IMAD.U32 R13, RZ, RZ, UR14 ;  /* 0x0000000eff0d7e24 */ /* 0x000fe2000f8e00ff */
[----:B------:R5:W-:Y:S01]  /*13f0*/  STL.64 [R1+0xb8], R8 ;  /* 0x0000b80801007387 */ /* 0x000be20000100a00 */
[C---:B------:R-:W-:Y:S01]  /*1400*/  ISETP.GE.OR P4, PT, R191.reuse, c[0x0][0x19c], !P4 ;  /* 0x00006700bf007a0c */ /* 0x040fe20006786670 */
[----:B------:R-:W-:Y:S01]  /*1410*/  UIMAD UR4, UR29, UR5, UR4 ;  /* 0x000000051d0472a4 */ /* 0x000fe2000f8e0204 */
[----:B------:R-:W-:Y:S01]  /*1420*/  ISETP.GE.OR P3, PT, R191, c[0x0][0x19c], !P3 ;  /* 0x00006700bf007a0c */ /* 0x000fe20005f66670 */
[----:B------:R-:W-:Y:S01]  /*1430*/  STL.64 [R1+0xc0], R12 ;  /* 0x0000c00c01007387 */ /* 0x000fe20000100a00 */
[----:B-1----:R-:W-:Y:S01]  /*1440*/  IMAD.U32 R19, RZ, RZ, UR20 ;  /* 0x00000014ff137e24 */ /* 0x002fe2000f8e00ff */
[----:B------:R-:W-:Y:S01]  /*1450*/  UIADD3 UR20, UP1, UR15, 0xa8, URZ ;  /* 0x000000a80f147890 */ /* 0x000fe2000ff3e03f */
[----:B------:R-:W-:Y:S01]  /*1460*/  IMAD.SHL.U32 R185, R185, 0x2, RZ ;  /* 0x00000002b9b97824 */ /* 0x000fe200078e00ff */
[----:B------:R-:W-:Y:S01]  /*1470*/  IADD3 R11, R11, UR4, RZ ;  /* 0x000000040b0b7c10 */ /* 0x000fe2000fffe0ff */
[----:B------:R-:W-:Y:S01]  /*1480*/  ULDC.64 UR4, c[0x0][0x1b8] ;  /* 0x00006e0000047ab9 */ /* 0x000fe20000000a00 */
[----:B------:R1:W-:Y:S01]  /*1490*/  STL.64 [R1+0x118], R12 ;  /* 0x0001180c01007387 */ /* 0x0003e20000100a00 */
[----:B------:R-:W-:Y:S01]  /*14a0*/  UIMAD UR4, UR9, UR4, URZ ;  /* 0x00000004090472a4 */ /* 0x000fe2000f8e023f */
[----:B------:R-:W-:Y:S01]  /*14b0*/  MOV R18, UR21 ;  /* 0x0000001500127c02 */ /* 0x000fe20008000f00 */
[----:B------:R-:W-:Y:S01]  /*14c0*/  IMAD.WIDE.U32 R10, R2, c[0x0][0x1b8], R10 ;  /* 0x00006e00020a7a25 */ /* 0x000fe200078e000a */
[----:B------:R2:W-:Y:S01]  /*14d0*/  STL [R1+0xa4], R14 ;  /* 0x0000a40e01007387 */ /* 0x0005e20000100800 */
[----:B------:R-:W-:-:S02]  /*14e0*/  UIMAD UR4, UR10, UR5, UR4 ;  /* 0x000000050a0472a4 */ /* 0x000fc4000f8e0204 */
[----:B------:R-:W-:Y:S01]  /*14f0*/  IMAD.U32 R15, RZ, RZ, UR22 ;  /* 0x00000016ff0f7e24 */ /* 0x000fe2000f8e00ff */
[----:B------:R-:W-:Y:S01]  /*1500*/  STL.64 [R1+0xe8], R18 ;  /* 0x0000e81201007387 */ /* 0x000fe20000100a00 */
[----:B---3--:R-:W-:Y:S02]  /*1510*/  IADD3 R6, P1, R4, UR30, RZ ;  /* 0x0000001e04067c10 */ /* 0x008fe4000ff3e0ff */
[----:B------:R-:W-:Y:S01]  /*1520*/  IADD3 R11, R11, UR4, RZ ;  /* 0x000000040b0b7c10 */ /* 0x000fe2000fffe0ff */
[----:B------:R-:W-:Y:S01]  /*1530*/  ULDC.64 UR4, c[0x0][0x1a8] ;  /* 0x00006a0000047ab9 */ /* 0x000fe20000000a00 */
[----:B------:R-:W-:Y:S01]  /*1540*/  IADD3.X R7, R5, UR31, RZ, P1, !PT ;  /* 0x0000001f05077c10 */ /* 0x000fe20008ffe4ff */
[----:B------:R-:W-:Y:S01]  /*1550*/  USHF.L.U64.HI UR5, UR4, UR32, UR5 ;  /* 0x0000002004057299 */ /* 0x000fe20008010205 */
[----:B----4-:R-:W-:Y:S01]  /*1560*/  IADD3 R4, P1, R6, UR30, RZ ;  /* 0x0000001e06047c10 */ /* 0x010fe2000ff3e0ff */
[----:B------:R-:W-:Y:S01]  /*1570*/  IMAD.WIDE.U32 R10, R200, c[0x0][0x1a8], R10 ;  /* 0x00006a00c80a7a25 */ /* 0x000fe200078e000a */
[----:B------:R-:W-:Y:S02]  /*1580*/  STL.64 [R1+0x98], R190 ;  /* 0x000098be01007387 */ /* 0x000fe40000100a00 */
[----:B------:R-:W-:Y:S01]  /*1590*/  IADD3.X R5, R7, UR31, RZ, P1, !PT ;  /* 0x0000001f07057c10 */ /* 0x000fe20008ffe4ff */
[----:B-----5:R-:W-:Y:S01]  /*15a0*/  IMAD.U32 R9, RZ, RZ, UR16 ;  /* 0x00000010ff097e24 */ /* 0x020fe2000f8e00ff */
[----:B------:R3:W-:Y:S01]  /*15b0*/  LDGSTS.E.BYPASS.LTC128B.128 [R192+0x5080], [R6.64], !P0 ;  /* 0x0508000006c07fae */ /* 0x0007e2000c101d4c */
[C---:B------:R-:W-:Y:S01]  /*15c0*/  ISETP.GE.OR P0, PT, R191.reuse, c[0x0][0x1cc], !P2 ;  /* 0x00007300bf007a0c */ /* 0x040fe20005706670 */
[----:B------:R-:W-:Y:S01]  /*15d0*/  USHF.L.U32 UR16, UR4, 0x6, URZ ;  /* 0x0000000604107899 */ /* 0x000fe2000800063f */
[----:B------:R-:W-:Y:S01]  /*15e0*/  ISETP.GE.AND P1, PT, R0, 0x61, PT ;  /* 0x000000610000780c */ /* 0x000fe20003f26270 */
[----:B------:R-:W-:Y:S01]  /*15f0*/  IMAD.U32 R8, RZ, RZ, UR17 ;  /* 0x00000011ff087e24 */ /* 0x000fe2000f8e00ff */
[----:B------:R-:W-:Y:S01]  /*1600*/  ISETP.GE.OR P2, PT, R191, c[0x0][0x19c], !P2 ;  /* 0x00006700bf007a0c */ /* 0x000fe20005746670 */
[----:B-1----:R-:W-:Y:S01]  /*1610*/  IMAD.U32 R12, RZ, RZ, UR19 ;  /* 0x00000013ff0c7e24 */ /* 0x002fe2000f8e00ff */
[----:B------:R-:W-:Y:S01]  /*1620*/  MOV R13, UR18 ;  /* 0x00000012000d7c02 */ /* 0x000fe20008000f00 */
[----:B------:R-:W-:Y:S01]  /*1630*/  UIADD3 UR18, UP0, UR15, 0x98, URZ ;  /* 0x000000980f127890 */ /* 0x000fe2000ff1e03f */
[----:B------:R-:W-:Y:S01]  /*1640*/  STL.64 [R1+0x110], R8 ;  /* 0x0001100801007387 */ /* 0x000fe20000100a00 */
[----:B------:R-:W-:Y:S01]  /*1650*/  UIADD3 UR19, UP3, UR15, 0xa1, URZ ;  /* 0x000000a10f137890 */ /* 0x000fe2000ff7e03f */
[----:B--2---:R-:W-:Y:S01]  /*1660*/  IMAD.U32 R14, RZ, RZ, UR23 ;  /* 0x00000017ff0e7e24 */ /* 0x004fe2000f8e00ff */
[----:B------:R-:W-:Y:S01]  /*1670*/  UIADD3.X UR17, URZ, UR14, URZ, UP0, !UPT ;  /* 0x0000000e3f117290 */ /* 0x000fe200087fe43f */
[----:B------:R1:W-:Y:S01]  /*1680*/  STL.64 [R1+0x108], R12 ;  /* 0x0001080c01007387 */ /* 0x0003e20000100a00 */
[----:B------:R-:W-:-:S03]  /*1690*/  UIADD3 UR4, UP0, UR15, 0xa0, URZ ;  /* 0x000000a00f047890 */ /* 0x000fc6000ff1e03f */
[----:B------:R2:W-:Y:S01]  /*16a0*/  LDGSTS.E.BYPASS.LTC128B.128 [R192+0x6080], [R4.64], !P0 ;  /* 0x0608000004c07fae */ /* 0x0005e2000c101d4c */
[----:B------:R-:W-:-:S03]  /*16b0*/  IADD3 R16, P0, R4, UR30, RZ ;  /* 0x0000001e04107c10 */ /* 0x000fc6000ff1e0ff */
[----:B------:R-:W-:Y:S01]  /*16c0*/  STL.64 [R1+0xf0], R14 ;  /* 0x0000f00e01007387 */ /* 0x000fe20000100a00 */
[----:B------:R-:W-:Y:S02]  /*16d0*/  IADD3.X R17, R5, UR31, RZ, P0, !PT ;  /* 0x0000001f05117c10 */ /* 0x000fe400087fe4ff */
[C---:B------:R-:W-:Y:S02]  /*16e0*/  ISETP.GE.OR P0, PT, R191.reuse, c[0x0][0x1cc], !P1 ;  /* 0x00007300bf007a0c */ /* 0x040fe40004f06670 */
[----:B------:R-:W-:Y:S01]  /*16f0*/  ISETP.GE.OR P1, PT, R191, c[0x0][0x19c], !P1 ;  /* 0x00006700bf007a0c */ /* 0x000fe20004f26670 */
[----:B---3--:R-:W-:Y:S01]  /*1700*/  IMAD.U32 R6, RZ, RZ, UR25 ;  /* 0x00000019ff067e24 */ /* 0x008fe2000f8e00ff */
[----:B------:R-:W-:Y:S01]  /*1710*/  UMOV UR25, URZ ;  /* 0x0000003f00197c82 */ /* 0x000fe20008000000 */
[----:B------:R-:W-:-:S05]  /*1720*/  IMAD.U32 R7, RZ, RZ, UR24 ;  /* 0x00000018ff077e24 */ /* 0x000fca000f8e00ff */
[----:B------:R3:W-:Y:S04]  /*1730*/  STL.64 [R1+0x140], R6 ;  /* 0x0001400601007387 */ /* 0x0007e80000100a00 */
[----:B------:R4:W-:Y:S01]  /*1740*/  LDGSTS.E.BYPASS.LTC128B.128 [R192+0x7080], [R16.64], !P0 ;  /* 0x0708000010c07fae */ /* 0x0009e2000c101d4c */
[----:B-1----:R-:W-:-:S03]  /*1750*/  LEA R12, P0, R10, c[0x0][0x190], 0x1 ;  /* 0x000064000a0c7a11 */ /* 0x002fc600078008ff */
[----:B------:R-:W0:Y:S01]  /*1760*/  LDGDEPBAR ;  /* 0x00000000000079af */ /* 0x000e220000000000 */
[----:B--2---:R-:W-:Y:S01]  /*1770*/  IMAD R5, R201, c[0x0][0x1a8], RZ ;  /* 0x00006a00c9057a24 */ /* 0x004fe200078e02ff */
[----:B------:R-:W-:-:S03]  /*1780*/  MOV R4, UR27 ;  /* 0x0000001b00047c02 */ /* 0x000fc60008000f00 */
[----:B------:R-:W-:Y:S02]  /*1790*/  IMAD R0, R200, c[0x0][0x1ac], R5 ;  /* 0x00006b00c8007a24 */ /* 0x000fe400078e0205 */
[----:B------:R-:W-:Y:S02]  /*17a0*/  IMAD.U32 R5, RZ, RZ, UR26 ;  /* 0x0000001aff057e24 */ /* 0x000fe4000f8e00ff */
[----:B------:R-:W-:Y:S02]  /*17b0*/  IMAD.IADD R0, R11, 0x1, R0 ;  /* 0x000000010b007824 */ /* 0x000fe400078e0200 */
[----:B------:R-:W-:Y:S01]  /*17c0*/  IMAD.U32 R11, RZ, RZ, UR17 ;  /* 0x00000011ff0b7e24 */ /* 0x000fe2000f8e00ff */
[----:B------:R1:W-:Y:S02]  /*17d0*/  STL.64 [R1+0x148], R4 ;  /* 0x0001480401007387 */ /* 0x0003e40000100a00 */
[----:B------:R-:W-:Y:S02]  /*17e0*/  LEA.HI.X R13, R10, c[0x0][0x194], R0, 0x1, P0 ;  /* 0x000065000a0d7a11 */ /* 0x000fe400000f0c00 */
[----:B------:R-:W-:-:S02]  /*17f0*/  ISETP.GE.AND P0, PT, R191, c[0x0][0x16c], PT ;  /* 0x00005b00bf007a0c */ /* 0x000fc40003f06270 */
[----:B------:R-:W-:Y:S01]  /*1800*/  MOV R10, UR18 ;  /* 0x00000012000a7c02 */ /* 0x000fe20008000f00 */
[----:B------:R4:W-:Y:S01]  /*1810*/  LDGSTS.E.BYPASS.LTC128B.128 [R192+0x80], [R12.64], !P4 ;  /* 0x000800000cc07fae */ /* 0x0009e2000e101d4c */
[----:B------:R-:W-:Y:S02]  /*1820*/  SEL R2, RZ, 0x1, P0 ;  /* 0x00000001ff027807 */ /* 0x000fe40000000000 */
[----:B---3--:R-:W-:Y:S01]  /*1830*/  IADD3 R6, P0, R12, UR16, RZ ;  /* 0x000000100c067c10 */ /* 0x008fe2000ff1e0ff */
[----:B------:R-:W-:Y:S01]  /*1840*/  STL.64 [R1+0xc8], R10 ;  /* 0x0000c80a01007387 */ /* 0x000fe20000100a00 */
[----:B------:R-:W-:Y:S02]  /*1850*/  ISETP.GE.AND P4, PT, R191, c[0x0][0x1fc], PT ;  /* 0x00007f00bf007a0c */ /* 0x000fe40003f86270 */
[----:B------:R-:W-:Y:S01]  /*1860*/  IADD3.X R7, R13, UR5, RZ, P0, !PT ;  /* 0x000000050d077c10 */ /* 0x000fe200087fe4ff */
[----:B------:R2:W-:Y:S01]  /*1870*/  STL.U8 [R1+0xa1], R2 ;  /* 0x0000a10201007387 */ /* 0x0005e20000100000 */
[----:B------:R-:W-:-:S03]  /*1880*/  SEL R0, RZ, 0x1, P4 ;  /* 0x00000001ff007807 */ /* 0x000fc60002000000 */
[----:B------:R3:W-:Y:S04]  /*1890*/  LDGSTS.E.BYPASS.LTC128B.128 [R192+0x1080], [R6.64], !P3 ;  /* 0x0108000006c07fae */ /* 0x0007e8000d901d4c */
[----:B------:R5:W-:Y:S01]  /*18a0*/  STL.U8 [R1+0xa8], R0 ;  /* 0x0000a80001007387 */ /* 0x000be20000100000 */
[----:B-1----:R-:W-:-:S03]  /*18b0*/  IADD3 R4, P0, R6, UR16, RZ ;  /* 0x0000001006047c10 */ /* 0x002fc6000ff1e0ff */
[----:B------:R1:W-:Y:S01]  /*18c0*/  STL.64 [R1+0x120], R10 ;  /* 0x0001200a01007387 */ /* 0x0003e20000100a00 */
[----:B------:R-:W-:Y:S02]  /*18d0*/  IADD3.X R5, R7, UR5, RZ, P0, !PT ;  /* 0x0000000507057c10 */ /* 0x000fe400087fe4ff */
[----:B------:R-:W-:Y:S01]  /*18e0*/  IADD3 R8, P0, R4, UR16, RZ ;  /* 0x0000001004087c10 */ /* 0x000fe2000ff1e0ff */
[----:B------:R-:W-:Y:S02]  /*18f0*/  UIADD3 UR16, UP2, UR15, 0xa4, URZ ;  /* 0x000000a40f107890 */ /* 0x000fe4000ff5e03f */
[----:B------:R4:W-:Y:S01]  /*1900*/  LDGSTS.E.BYPASS.LTC128B.128 [R192+0x2080], [R4.64], !P2 ;  /* 0x0208000004c07fae */ /* 0x0009e2000d101d4c */
[----:B------:R-:W-:Y:S01]  /*1910*/  IADD3.X R9, R5, UR5, RZ, P0, !PT ;  /* 0x0000000505097c10 */ /* 0x000fe200087fe4ff */
[----:B------:R-:W-:Y:S01]  /*1920*/  UIADD3.X UR5, URZ, UR14, URZ, UP2, !UPT ;  /* 0x0000000e3f057290 */ /* 0x000fe200097fe43f */
[----:B--2---:R-:W-:-:S03]  /*1930*/  IMAD.MOV.U32 R2, RZ, RZ, 0x40 ;  /* 0x00000040ff027424 */ /* 0x004fc600078e00ff */
[----:B------:R2:W-:Y:S02]  /*1940*/  LDGSTS.E.BYPASS.LTC128B.128 [R192+0x3080], [R8.64], !P1 ;  /* 0x0308000008c07fae */ /* 0x0005e4000c901d4c */
[----:B------:R-:W-:Y:S02]  /*1950*/  SEL R2, R2, 0xffffffc0, !P6 ;  /* 0xffffffc002027807 */ /* 0x000fe40007000000 */
[----:B------:R-:W0:Y:S01]  /*1960*/  LDGDEPBAR ;  /* 0x00000000000079af */ /* 0x000e220000000000 */
[----:B-----5:R-:W-:-:S05]  /*1970*/  IMAD.MOV.U32 R0, RZ, RZ, 0x20 ;  /* 0x00000020ff007424 */ /* 0x020fca00078e00ff */
[----:B------:R-:W-:Y:S01]  /*1980*/  SEL R0, R0, 0xffffffe0, !P5 ;  /* 0xffffffe000007807 */ /* 0x000fe20006800000 */
[----:B-1----:R-:W-:-:S04]  /*1990*/  IMAD.U32 R10, RZ, RZ, UR4 ;  /* 0x00000004ff0a7e24 */ /* 0x002fc8000f8e00ff */
[C---:B---3--:R-:W-:Y:S01]  /*19a0*/  IMAD.IADD R6, R185.reuse, 0x1, R0 ;  /* 0x00000001b9067824 */ /* 0x048fe200078e0200 */
[----:B----4-:R-:W-:-:S05]  /*19b0*/  IADD3 R5, R185, R2, RZ ;  /* 0x00000002b9057210 */ /* 0x010fca0007ffe0ff */
[----:B------:R-:W-:Y:S01]  /*19c0*/  IMAD.IADD R4, R0, 0x1, R5 ;  /* 0x0000000100047824 */ /* 0x000fe200078e0205 */
[----:B------:R-:W-:-:S04]  /*19d0*/  DEPBAR.LE SB0, 0x1 ;  /* 0x000080400000791a */ /* 0x000fc80000000000 */
[----:B------:R-:W-:Y:S01]  /*19e0*/  BAR.SYNC.DEFER_BLOCKING 0x0 ;  /* 0x0000000000007b1d */ /* 0x000fe20000010000 */
[----:B--2---:R-:W-:Y:S01]  /*19f0*/  IMAD.U32 R8, RZ, RZ, UR16 ;  /* 0x00000010ff087e24 */ /* 0x004fe2000f8e00ff */
[----:B------:R-:W-:Y:S01]  /*1a00*/  UIADD3.X UR16, URZ, UR14, URZ, UP3, !UPT ;  /* 0x0000000e3f107290 */ /* 0x000fe20009ffe43f */
[----:B------:R-:W-:Y:S01]  /*1a10*/  IMAD.U32 R9, RZ, RZ, UR5 ;  /* 0x00000005ff097e24 */ /* 0x000fe2000f8e00ff */
[----:B------:R-:W-:Y:S02]  /*1a20*/  UIADD3.X UR5, URZ, UR14, URZ, UP0, !UPT ;  /* 0x0000000e3f057290 */ /* 0x000fe400087fe43f */
[----:B------:R-:W-:Y:S02]  /*1a30*/  UIADD3.X UR14, URZ, UR14, URZ, UP1, !UPT ;  /* 0x0000000e3f0e7290 */ /* 0x000fe40008ffe43f */
[----:B------:R-:W-:Y:S02]  /*1a40*/  STL.64 [R1+0xf8], R8 ;  /* 0x0000f80801007387 */ /* 0x000fe40000100a00 */
[----:B------:R-:W-:-:S02]  /*1a50*/  IMAD.U32 R11, RZ, RZ, UR5 ;  /* 0x00000005ff0b7e24 */ /* 0x000fc4000f8e00ff */
[----:B------:R1:W-:Y:S01]  /*1a60*/  STL.64 [R1+0x150], R8 ;  /* 0x0001500801007387 */ /* 0x0003e20000100a00 */
[----:B------:R-:W-:Y:S01]  /*1a70*/  IMAD.U32 R7, RZ, RZ, UR14 ;  /* 0x0000000eff077e24 */ /* 0x000fe2000f8e00ff */
[----:B------:R-:W-:Y:S02]  /*1a80*/  UIADD3 UR14, UR15, 0xb0, URZ ;  /* 0x000000b00f0e7890 */ /* 0x000fe4000fffe03f */
[----:B------:R-:W-:Y:S01]  /*1a90*/  STL.64 [R1+0xd0], R10 ;  /* 0x0000d00a01007387 */ /* 0x000fe20000100a00 */
[----:B------:R-:W-:-:S03]  /*1aa0*/  UIADD3 UR15, UR15, 0x108, URZ ;  /* 0x000001080f0f7890 */ /* 0x000fc6000fffe03f */
[----:B------:R2:W-:Y:S04]  /*1ab0*/  STL.64 [R1+0x128], R10 ;  /* 0x0001280a01007387 */ /* 0x0005e80000100a00 */
[----:B------:R-:W3:Y:S04]  /*1ac0*/  LDSM.16.M88.4 R148, [R6+0x4080] ;  /* 0x004080000694783b */ /* 0x000ee80000000200 */
[----:B------:R4:W3:Y:S04]  /*1ad0*/  LDSM.16.M88.4 R152, [R6+0x6080] ;  /* 0x006080000698783b */ /* 0x0008e80000000200 */
[----:B------:R3:W3:Y:S04]  /*1ae0*/  LDSM.16.M88.4 R156, [R5+0x4080] ;  /* 0x00408000059c783b */ /* 0x0006e80000000200 */
[----:B------:R3:W3:Y:S01]  /*1af0*/  LDSM.16.M88.4 R160, [R5+0x6080] ;  /* 0x0060800005a0783b */ /* 0x0006e20000000200 */
[----:B-1----:R-:W-:Y:S01]  /*1b00*/  MOV R8, UR19 ;  /* 0x0000001300087c02 */ /* 0x002fe20008000f00 */
[----:B------:R-:W-:-:S02]  /*1b10*/  IMAD.U32 R9, RZ, RZ, UR16 ;  /* 0x00000010ff097e24 */ /* 0x000fc4000f8e00ff */
[----:B------:R1:W1:Y:S01]  /*1b20*/  LDSM.16.M88.4 R164, [R4+0x4080] ;  /* 0x0040800004a4783b */ /* 0x0002620000000200 */
[----:B------:R-:W-:-:S03]  /*1b30*/  UMOV UR19, URZ ;  /* 0x0000003f00137c82 */ /* 0x000fc60008000000 */
[----:B------:R1:W1:Y:S01]  /*1b40*/  LDSM.16.M88.4 R168, [R4+0x6080] ;  /* 0x0060800004a8783b */ /* 0x0002620000000200 */
[----:B--2---:R-:W-:-:S03]  /*1b50*/  MOV R10, 0x1bd0 ;  /* 0x00001bd0000a7802 */ /* 0x004fc60000000f00 */
[----:B------:R2:W1:Y:S01]  /*1b60*/  LDSM.16.M88.4 R140, [R185+0x4080] ;  /* 0x00408000b98c783b */ /* 0x0004620000000200 */
[----:B----4-:R-:W-:-:S03]  /*1b70*/  IMAD.U32 R6, RZ, RZ, UR20 ;  /* 0x00000014ff067e24 */ /* 0x010fc6000f8e00ff */
[----:B------:R2:W4:Y:S04]  /*1b80*/  LDSM.16.M88.4 R144, [R185+0x6080] ;  /* 0x00608000b990783b */ /* 0x0005280000000200 */
[----:B------:R2:W-:Y:S04]  /*1b90*/  STL.64 [R1+0xe0], R8 ;  /* 0x0000e00801007387 */ /* 0x0005e80000100a00 */
[----:B------:R2:W-:Y:S04]  /*1ba0*/  STL.64 [R1+0x138], R6 ;  /* 0x0001380601007387 */ /* 0x0005e80000100a00 */
[----:B------:R-:W-:Y:S06]  /*1bb0*/  BAR.SYNC.DEFER_BLOCKING 0x0 ;  /* 0x0000000000007b1d */ /* 0x000fec0000010000 */
[----:B-1234-:R-:W-:Y:S05]  /*1bc0*/  CALL.REL.NOINC `($_ZN7cutlass13device_kernelIN5flash19enable_sm80_to_sm89INS1_16FlashAttnBwdSm80INS1_25CollectiveMainloopBwdSm80ILi2ELi2EN4cute5tupleIJNS5_1CILi64EEENS7_ILi128EEES8_EEENS_10bfloat16_tEfNS_4arch4Sm80ELb0ELb0ELb1ELb0ELb0ELb0ELb0ELb0ELi2ELi2ELi4ELi2ELb1EEENS1_21CollectiveEpilogueBwdISA_SB_SD_Li256ELb0ELb0ELi2EEENS1_19SingleTileSchedulerILb0ELb0ELb0ELi128EEEEEEEEEvNT_6ParamsE$_ZZN5flash25CollectiveMainloopBwdSm80ILi2ELi2EN4cute5tupleIJNS1_1CILi64EEENS3_ILi128EEES4_EEEN7cutlass10bfloat16_tEfNS7_4arch4Sm80ELb0ELb0ELb1ELb0ELb0ELb0ELb0ELb0ELi2ELi2ELi4ELi2ELb1EE3mmaINS_16FlashAttnBwdSm80ISB_NS_21CollectiveEpilogueBwdIS6_S8_SA_Li256ELb0ELb0ELi2EEENS_19SingleTileSchedulerILb0ELb0ELb0ELi128EEEE13SharedStorageENS1_6TensorINS1_11ArrayEngineIfLm32EEENS1_6LayoutINS2_IJNS2_IJNS3_ILi2EEESO_EEESO_NS3_ILi4EEEEEENS2_IJNS2_IJNS3_ILi1EEESO_EEESQ_NS3_ILi8EEEEEEEEEEEEbRKNSB_6ParamsERT0_S12_iNS2_IJiiiEEERT_ENKUliiE_clEii) ;  /* 0x00009c8000007944 */ /* 0x01efea0003c00000 */
[----:B------:R-:W-:Y:S05]  /*1bd0*/  BSYNC B0 ;  /* 0x0000000000007941 */ /* 0x000fea0003800000 */
.L_x_0:
[----:B------:R-:W0:Y:S01]  /*1be0*/  LDGDEPBAR ;  /* 0x00000000000079af */ /* 0x000e220000000000 */
[----:B------:R-:W-:Y:S01]  /*1bf0*/  BSSY B0, `(.L_x_1) ;  /* 0x0000005000007945 */ /* 0x000fe20003800000 */
[----:B------:R-:W-:Y:S01]  /*1c00*/  MOV R10, 0x1c40 ;  /* 0x00001c40000a7802 */ /* 0x000fe20000000f00 */
[----:B------:R-:W-:-:S02]  /*1c10*/  UMOV UR25, URZ ;  /* 0x0000003f00197c82 */ /* 0x000fc40008000000 */
[----:B------:R-:W-:Y:S02]  /*1c20*/  UMOV UR17, URZ ;  /* 0x0000003f00117c82 */ /* 0x000fe40008000000 */
[----:B-1----:R-:W-:Y:S05]  /*1c30*/  CALL.REL.NOINC `($_ZN7cutlass13device_kernelIN5flash19enable_sm80_to_sm89INS1_16FlashAttnBwdSm80INS1_25CollectiveMainloopBwdSm80ILi2ELi2EN4cute5tupleIJNS5_1CILi64EEENS7_ILi128EEES8_EEENS_10bfloat16_tEfNS_4arch4Sm80ELb0ELb0ELb1ELb0ELb0ELb0ELb0ELb0ELi2ELi2ELi4ELi2ELb1EEENS1_21CollectiveEpilogueBwdISA_SB_SD_Li256ELb0ELb0ELi2EEENS1_19SingleTileSchedulerILb0ELb0ELb0ELi128EEEEEEEEEvNT_6ParamsE$_ZZN5flash25CollectiveMainloopBwdSm80ILi2ELi2EN4cute5tupleIJNS1_1CILi64EEENS3_ILi128EEES4_EEEN7cutlass10bfloat16_tEfNS7_4arch4Sm80ELb0ELb0ELb1ELb0ELb0ELb0ELb0ELb0ELi2ELi2ELi4ELi2ELb1EE3mmaINS_16FlashAttnBwdSm80ISB_NS_21CollectiveEpilogueBwdIS6_S8_SA_Li256ELb0ELb0ELi2EEENS_19SingleTileSchedulerILb0ELb0ELb0ELi128EEEE13SharedStorageENS1_6TensorINS1_11ArrayEngineIfLm32EEENS1_6LayoutINS2_IJNS2_IJNS3_ILi2EEESO_EEESO_NS3_ILi4EEEEEENS2_IJNS2_IJNS3_ILi1EEESO_EEESQ_NS3_ILi8EEEEEEEEEEEEbRKNSB_6ParamsERT0_S12_iNS2_IJiiiEEERT_ENKUliiE0_clEii) ;  /* 0x0000850000007944 */ /* 0x002fea0003c00000 */
[----:B------:R-:W-:Y:S05]  /*1c40*/  BSYNC B0 ;  /* 0x0000000000007941 */ /* 0x000fea0003800000 */
.L_x_1:
[----:B-1----:R-:W-:Y:S01]  /*1c50*/  MOV R4, c[0x0][0x168] ;  /* 0x00005a0000047a02 */ /* 0x002fe20000000f00 */
[----:B------:R-:W0:Y:S03]  /*1c60*/  LDGDEPBAR ;  /* 0x00000000000079af */ /* 0x000e260000000000 */
[----:B------:R-:W-:Y:S01]  /*1c70*/  ISETP.GE.AND P0, PT, R4, 0x41, PT ;  /* 0x000000410400780c */ /* 0x000fe20003f06270 */
[----:B------:R-:W0:-:S12]  /*1c80*/  LDGDEPBAR ;  /* 0x00000000000079af */ /* 0x000e180000000000 */
[----:B------:R-:W-:Y:S05]  /*1c90*/  @!P0 BRA `(.L_x_2) ;  /* 0x0000021000008947 */ /* 0x000fea0003800000 */
[----:B------:R-:W2:Y:S04]  /*1ca0*/  LDL R4, [R1+0xa4] ;  /* 0x0000a40001047983 */ /* 0x000ea80000100800 */
[----:B------:R-:W3:Y:S04]  /*1cb0*/  LDL.U8 R7, [R1+0xa8] ;  /* 0x0000a80001077983 */ /* 0x000ee80000100000 */
[----:B------:R-:W4:Y:S04]  /*1cc0*/  LDL.U8 R6, [R1+0xa8] ;  /* 0x0000a80001067983 */ /* 0x000f280000100000 */
[----:B------:R-:W5:Y:S04]  /*1cd0*/  LDL R9, [R1+0xc] ;  /* 0x00000c0001097983 */ /* 0x000f680000100800 */
[----:B------:R-:W5:Y:S04]  /*1ce0*/  LDL R8, [R1+0x98] ;  /* 0x0000980001087983 */ /* 0x000f680000100800 */
[----:B------:R-:W3:Y:S04]  /*1cf0*/  LDL.64 R16, [R1+0x58] ;  /* 0x0000580001107983 */ /* 0x000ee80000100a00 */
[----:B------:R-:W4:Y:S04]  /*1d00*/  LDL.64 R14, [R1+0x50] ;  /* 0x00005000010e7983 */ /* 0x000f280000100a00 */
[----:B------:R-:W5:Y:S04]  /*1d10*/  LDL.64 R18, [R1+0x48] ;  /* 0x0000480001127983 */ /* 0x000f680000100a00 */
[----:B------:R-:W5:Y:S01]  /*1d20*/  LDL R10, [R1+0x60] ;  /* 0x00006000010a7983 */ /* 0x000f620000100800 */
[----:B--2---:R-:W-:-:S13]  /*1d30*/  ISETP.GT.AND P2, PT, R4, 0x3f, PT ;  /* 0x0000003f0400780c */ /* 0x004fda0003f44270 */
[----:B------:R-:W2:Y:S04]  /*1d40*/  @!P2 LDL.U8 R4, [R1+0x15] ;  /* 0x000015000104a983 */ /* 0x000ea80000100000 */
[----:B------:R-:W2:Y:S04]  /*1d50*/  @!P2 LDL R5, [R1+0x90] ;  /* 0x000090000105a983 */ /* 0x000ea80000100800 */
[----:B------:R-:W2:Y:S01]  /*1d60*/  @!P2 LDL.64 R12, [R1+0x88] ;  /* 0x00008800010ca983 */ /* 0x000ea20000100a00 */
[----:B---3--:R-:W-:Y:S02]  /*1d70*/  LOP3.LUT R7, R7, 0x1, RZ, 0xc0, !PT ;  /* 0x0000000107077812 */ /* 0x008fe400078ec0ff */
[----:B----4-:R-:W-:-:S02]  /*1d80*/  LOP3.LUT R6, R6, 0x1, RZ, 0xc0, !PT ;  /* 0x0000000106067812 */ /* 0x010fc400078ec0ff */
[----:B-----5:R-:W-:Y:S02]  /*1d90*/  IADD3 R8, -R8, -0x40, R9 ;  /* 0xffffffc008087810 */ /* 0x020fe40007ffe109 */
[----:B------:R-:W-:Y:S02]  /*1da0*/  ISETP.NE.U32.AND P4, PT, R7, 0x1, PT ;  /* 0x000000010700780c */ /* 0x000fe40003f85070 */
[----:B------:R-:W-:Y:S02]  /*1db0*/  ISETP.NE.U32.AND P3, PT, R6, 0x1, PT ;  /* 0x000000010600780c */ /* 0x000fe40003f65070 */
[----:B------:R-:W-:Y:S02]  /*1dc0*/  LEA R6, P0, R14, R16, 0x1 ;  /* 0x000000100e067211 */ /* 0x000fe400078008ff */
[C---:B------:R-:W-:Y:S02]  /*1dd0*/  ISETP.LT.OR P4, PT, R8.reuse, 0x1, P4 ;  /* 0x000000010800780c */ /* 0x040fe40002781670 */
[----:B------:R-:W-:-:S02]  /*1de0*/  ISETP.LT.OR P3, PT, R8, 0x21, P3 ;  /* 0x000000210800780c */ /* 0x000fc40001f61670 */
[----:B------:R-:W-:Y:S02]  /*1df0*/  LEA.HI.X R7, R14, R17, R15, 0x1, P0 ;  /* 0x000000110e077211 */ /* 0x000fe400000f0c0f */
[----:B------:R-:W-:Y:S02]  /*1e00*/  LEA R8, P0, R18, R6, 0x1 ;  /* 0x0000000612087211 */ /* 0x000fe400078008ff */
[----:B------:R-:W-:Y:S02]  /*1e10*/  IADD3 R10, R10, -c[0x0][0x18], RZ ;  /* 0x800006000a0a7a10 */ /* 0x000fe40007ffe0ff */
[----:B------:R-:W-:-:S03]  /*1e20*/  LEA.HI.X R9, R18, R7, R19, 0x1, P0 ;  /* 0x0000000712097211 */ /* 0x000fc600000f0c13 */
[----:B------:R-:W-:Y:S01]  /*1e30*/  @!PT LDS RZ, [RZ] ;  /* 0x00000000fffff984 */ /* 0x000fe20000000800 */
[----:B------:R-:W-:Y:S01]  /*1e40*/  @!PT LDS RZ, [RZ] ;  /* 0x00000000fffff984 */ /* 0x000fe20000000800 */
[----:B------:R-:W-:Y:S01]  /*1e50*/  @!PT LDS RZ, [RZ] ;  /* 0x00000000fffff984 */ /* 0x000fe20000000800 */
[----:B------:R1:W-:Y:S04]  /*1e60*/  LDGSTS.E.BYPASS.LTC128B.128 [R10+0x2000], [R6.64], !P4 ;  /* 0x02000000060a7fae */ /* 0x0003e8000e101d4c */
[----:B------:R1:W-:Y:S01]  /*1e70*/  LDGSTS.E.BYPASS.LTC128B.128 [R10+0x3000], [R8.64], !P3 ;  /* 0x03000000080a7fae */ /* 0x0003e2000d901d4c */
[----:B--2---:R-:W-:Y:S02]  /*1e80*/  @!P2 ISETP.NE.AND P1, PT, R4, RZ, PT ;  /* 0x000000ff0400a20c */ /* 0x004fe40003f25270 */
[----:B------:R-:W-:-:S11]  /*1e90*/  @!P2 IADD3 R5, R5, -c[0x0][0x18], RZ ;  /* 0x800006000505aa10 */ /* 0x000fd60007ffe0ff */
[----:B------:R1:W-:Y:S02]  /*1ea0*/  @!P2 LDGSTS.E.BYPASS.LTC128B.128 [R5+0x100], [R12.64+0x100], P1 ;  /* 0x001001000c05afae */ /* 0x0003e40008901d4c */
.L_x_2:
[----:B------:R-:W-:Y:S01]  /*1eb0*/  ISETP.LT.AND P0, PT, RZ, c[0x0][0x168], PT ;  /* 0x00005a00ff007a0c */ /* 0x000fe20003f01270 */
[----:B------:R-:W0:Y:S01]  /*1ec0*/  LDGDEPBAR ;  /* 0x00000000000079af */ /* 0x000e220000000000 */
[----:B------:R-:W-:-:S04]  /*1ed0*/  LEA.HI R27, R27, R196, RZ, 0x2 ;  /* 0x000000c41b1b7211 */ /* 0x000fc800078f10ff */
[----:B------:R-:W-:-:S05]  /*1ee0*/  LOP3.LUT R27, R27, 0x7ffffffc, RZ, 0xc0, !PT ;  /* 0x7ffffffc1b1b7812 */ /* 0x000fca00078ec0ff */
[----:B------:R-:W-:Y:S02]  /*1ef0*/  IMAD.IADD R4, R196, 0x1, -R27 ;  /* 0x00000001c4047824 */ /* 0x000fe400078e0a1b */
[----:B------:R-:W-:Y:S05]  /*1f00*/  @P0 BRA `(.L_x_3) ;  /* 0x0000021000000947 */ /* 0x000fea0003800000 */
[----:B------:R-:W-:Y:S01]  /*1f10*/  CS2R R94, SRZ ;  /* 0x00000000005e7805 */ /* 0x000fe2000001ff00 */
        /* <DEDUP_REMOVED lines=31> */
[----:B------:R-:W-:Y:S05]  /*2110*/  BRA `(.L_x_4) ;  /* 0x0000355000007947 */ /* 0x000fea0003800000 */
.L_x_3:
[----:B------:R-:W-:Y:S01]  /*2120*/  IMAD.SHL.U32 R3, R3, 0x40, RZ ;  /* 0x0000004003037824 */ /* 0x000fe200078e00ff */
[----:B------:R-:W-:Y:S01]  /*2130*/  LOP3.LUT R11, R37, 0xfffffff0, RZ, 0xc0, !PT ;  /* 0xfffffff0250b7812 */ /* 0x000fe200078ec0ff */
[----:B-1----:R-:W-:Y:S01]  /*2140*/  IMAD.SHL.U32 R7, R193, 0x10, RZ ;  /* 0x00000010c1077824 */ /* 0x002fe200078e00ff */
[----:B------:R-:W-:Y:S01]  /*2150*/  LEA.HI R5, R32, R32, RZ, 0x1 ;  /* 0x0000002020057211 */ /* 0x000fe200078f08ff */
[----:B------:R-:W-:Y:S01]  /*2160*/  IMAD.SHL.U32 R10, R28, 0x20, RZ ;  /* 0x000000201c0a7824 */ /* 0x000fe200078e00ff */
[----:B------:R-:W-:Y:S01]  /*2170*/  LOP3.LUT R3, R3, 0x1c0, RZ, 0xc0, !PT ;  /* 0x000001c003037812 */ /* 0x000fe200078ec0ff */
[----:B------:R-:W-:Y:S01]  /*2180*/  IMAD.IADD R11, R196, 0x1, -R11 ;  /* 0x00000001c40b7824 */ /* 0x000fe200078e0a0b */
[----:B------:R-:W-:Y:S01]  /*2190*/  LOP3.LUT R38, R38, 0x30, R7, 0xf8, !PT ;  /* 0x0000003026267812 */ /* 0x000fe200078ef807 */
[----:B------:R-:W-:Y:S01]  /*21a0*/  IMAD.SHL.U32 R7, R26, 0x8, RZ ;  /* 0x000000081a077824 */ /* 0x000fe200078e00ff */
[----:B------:R-:W-:Y:S01]  /*21b0*/  LOP3.LUT R5, R5, 0xfffffffe, RZ, 0xc0, !PT ;  /* 0xfffffffe05057812 */ /* 0x000fe200078ec0ff */
[----:B------:R-:W-:Y:S01]  /*21c0*/  IMAD.SHL.U32 R205, R194, 0x40, RZ ;  /* 0x00000040c2cd7824 */ /* 0x000fe200078e00ff */
[----:B------:R-:W-:Y:S01]  /*21d0*/  LOP3.LUT R10, R3, 0x20, R10, 0xf8, !PT ;  /* 0x00000020030a7812 */ /* 0x000fe200078ef80a */
[----:B------:R-:W-:Y:S01]  /*21e0*/  IMAD.SHL.U32 R6, R40, 0x8, RZ ;  /* 0x0000000828067824 */ /* 0x000fe200078e00ff */
[----:B------:R-:W-:Y:S01]  /*21f0*/  SHF.R.S32.HI R8, RZ, 0x1f, R11 ;  /* 0x0000001fff087819 */ /* 0x000fe2000001140b */
[----:B------:R-:W-:Y:S01]  /*2200*/  IMAD.IADD R32, R32, 0x1, -R5 ;  /* 0x0000000120207824 */ /* 0x000fe200078e0a05 */
[----:B------:R-:W-:Y:S01]  /*2210*/  LOP3.LUT R7, R10, 0x18, R7, 0xf8, !PT ;  /* 0x000000180a077812 */ /* 0x000fe200078ef807 */
[----:B------:R-:W-:Y:S01]  /*2220*/  IMAD.SHL.U32 R10, R31, 0x40, RZ ;  /* 0x000000401f0a7824 */ /* 0x000fe200078e00ff */
[----:B------:R-:W-:Y:S01]  /*2230*/  SHF.R.S32.HI R5, RZ, 0x1f, R40 ;  /* 0x0000001fff057819 */ /* 0x000fe20000011428 */
[----:B------:R-:W-:Y:S01]  /*2240*/  IMAD.SHL.U32 R175, R35, 0x40, RZ ;  /* 0x0000004023af7824 */ /* 0x000fe200078e00ff */
[----:B------:R-:W-:Y:S01]  /*2250*/  LEA.HI R8, R8, R11, RZ, 0x3 ;  /* 0x0000000b08087211 */ /* 0x000fe200078f18ff */
[----:B------:R-:W-:Y:S01]  /*2260*/  IMAD.SHL.U32 R11, R30, 0x10, RZ ;  /* 0x000000101e0b7824 */ /* 0x000fe200078e00ff */
[----:B------:R-:W-:Y:S01]  /*2270*/  LOP3.LUT R205, R205, 0x1c0, RZ, 0xc0, !PT ;  /* 0x000001c0cdcd7812 */ /* 0x000fe200078ec0ff */
[----:B------:R-:W-:Y:S01]  /*2280*/  IMAD.SHL.U32 R12, R34, 0x10, RZ ;  /* 0x00000010220c7824 */ /* 0x000fe200078e00ff */
[----:B------:R-:W-:Y:S01]  /*2290*/  LEA.HI R5, R5, R40, RZ, 0x2 ;  /* 0x0000002805057211 */ /* 0x000fe200078f10ff */
[----:B------:R-:W-:Y:S01]  /*22a0*/  IMAD.SHL.U32 R8, R8, 0x40, RZ ;  /* 0x0000004008087824 */ /* 0x000fe200078e00ff */
[----:B------:R-:W-:Y:S01]  /*22b0*/  LOP3.LUT R10, R10, 0x1c0, RZ, 0xc0, !PT ;  /* 0x000001c00a0a7812 */ /* 0x000fe200078ec0ff */
[----:B------:R-:W-:Y:S01]  /*22c0*/  IMAD.SHL.U32 R29, R29, 0x8, RZ ;  /* 0x000000081d1d7824 */ /* 0x000fe200078e00ff */
[----:B------:R-:W-:Y:S01]  /*22d0*/  LOP3.LUT R6, R205, 0x18, R6, 0xf8, !PT ;  /* 0x00000018cd067812 */ /* 0x000fe200078ef806 */
[----:B------:R-:W-:Y:S01]  /*22e0*/  IMAD.SHL.U32 R181, R23, 0x40, RZ ;  /* 0x0000004017b57824 */ /* 0x000fe200078e00ff */
[----:B------:R-:W-:Y:S01]  /*22f0*/  SHF.R.U32.HI R205, RZ, 0x3, R205 ;  /* 0x00000003ffcd7819 */ /* 0x000fe200000116cd */
[----:B------:R-:W-:Y:S01]  /*2300*/  IMAD.SHL.U32 R176, R186, 0x40, RZ ;  /* 0x00000040bab07824 */ /* 0x000fe200078e00ff */
[----:B------:R-:W-:Y:S01]  /*2310*/  LOP3.LUT R5, R5, 0xfffffffc, RZ, 0xc0, !PT ;  /* 0xfffffffc05057812 */ /* 0x000fe200078ec0ff */
[----:B------:R-:W-:Y:S01]  /*2320*/  IMAD.MOV.U32 R172, RZ, RZ, 0x40 ;  /* 0x00000040ffac7424 */ /* 0x000fe200078e00ff */
[----:B------:R-:W-:Y:S01]  /*2330*/  LOP3.LUT R174, R10, 0x10, R11, 0xf8, !PT ;  /* 0x000000100aae7812 */ /* 0x000fe200078ef80b */
[----:B------:R-:W-:Y:S01]  /*2340*/  IMAD.SHL.U32 R11, R32, 0x400, RZ ;  /* 0x00000400200b7824 */ /* 0x000fe200078e00ff */
[----:B------:R-:W-:Y:S01]  /*2350*/  LOP3.LUT R175, R175, 0x1c0, RZ, 0xc0, !PT ;  /* 0x000001c0afaf7812 */ /* 0x000fe200078ec0ff */
[----:B------:R-:W-:Y:S01]  /*2360*/  IMAD.IADD R204, R40, 0x1, -R5 ;  /* 0x0000000128cc7824 */ /* 0x000fe200078e0a05 */
[----:B------:R-:W-:Y:S01]  /*2370*/  LOP3.LUT R205, R6, R205, RZ, 0x3c, !PT ;  /* 0x000000cd06cd7212 */ /* 0x000fe200078e3cff */
[----:B------:R-:W-:Y:S01]  /*2380*/  IMAD R4, R4, 0x2, R11 ;  /* 0x0000000204047824 */ /* 0x000fe200078e020b */
[----:B------:R-:W-:Y:S01]  /*2390*/  LOP3.LUT R39, R39, 0xffffffe0, RZ, 0xc0, !PT ;  /* 0xffffffe027277812 */ /* 0x000fe200078ec0ff */
[----:B------:R-:W-:Y:S01]  /*23a0*/  IMAD.SHL.U32 R5, R33, 0x8, RZ ;  /* 0x0000000821057824 */ /* 0x000fe200078e00ff */
[----:B------:R-:W-:Y:S01]  /*23b0*/  LOP3.LUT R14, R175, 0x10, R12, 0xf8, !PT ;  /* 0x00000010af0e7812 */ /* 0x000fe200078ef80c */
[----:B------:R-:W-:Y:S01]  /*23c0*/  IMAD.IADD R205, R4, 0x1, R205 ;  /* 0x0000000104cd7824 */ /* 0x000fe200078e02cd */
[----:B------:R-:W-:Y:S01]  /*23d0*/  SHF.R.U32.HI R182, RZ, 0x3, R3 ;  /* 0x00000003ffb67819 */ /* 0x000fe20000011603 */
[----:B------:R-:W-:Y:S01]  /*23e0*/  IMAD.IADD R6, R196, 0x1, -R39 ;  /* 0x00000001c4067824 */ /* 0x000fe200078e0a27 */
[----:B------:R-:W-:Y:S01]  /*23f0*/  LOP3.LUT R4, R8, 0xfffffe00, RZ, 0xc0, !PT ;  /* 0xfffffe0008047812 */ /* 0x000fe200078ec0ff */
[----:B------:R-:W-:Y:S01]  /*2400*/  IMAD.SHL.U32 R8, R22, 0x8, RZ ;  /* 0x0000000816087824 */ /* 0x000fe200078e00ff */
[----:B------:R-:W-:Y:S01]  /*2410*/  LOP3.LUT R5, R14, 0x8, R5, 0xf8, !PT ;  /* 0x000000080e057812 */ /* 0x000fe200078ef805 */
[----:B------:R-:W-:Y:S01]  /*2420*/  IMAD.IADD R2, R185, 0x1, R2 ;  /* 0x00000001b9027824 */ /* 0x000fe200078e0202 */
[----:B------:R-:W-:Y:S01]  /*2430*/  LOP3.LUT R174, R174, 0x8, R29, 0xf8, !PT ;  /* 0x00000008aeae7812 */ /* 0x000fe200078ef81d */
[----:B------:R-:W-:Y:S01]  /*2440*/  CS2R R94, SRZ ;  /* 0x00000000005e7805 */ /* 0x000fe2000001ff00 */
[----:B------:R-:W-:Y:S01]  /*2450*/  SHF.R.U32.HI R175, RZ, 0x3, R175 ;  /* 0x00000003ffaf7819 */ /* 0x000fe200000116af */
[----:B------:R-:W-:Y:S01]  /*2460*/  CS2R R92, SRZ ;  /* 0x00000000005c7805 */ /* 0x000fe2000001ff00 */
[----:B------:R-:W-:Y:S01]  /*2470*/  SHF.R.U32.HI R3, RZ, 0x3, R10 ;  /* 0x00000003ff037819 */ /* 0x000fe2000001160a */
[----:B------:R-:W-:Y:S01]  /*2480*/  IMAD.SHL.U32 R10, R195, 0x40, RZ ;  /* 0x00000040c30a7824 */ /* 0x000fe200078e00ff */
[----:B------:R-:W-:Y:S01]  /*2490*/  LOP3.LUT R181, R181, 0x1c0, RZ, 0xc0, !PT ;  /* 0x000001c0b5b57812 */ /* 0x000fe200078ec0ff */
[----:B------:R-:W-:Y:S01]  /*24a0*/  CS2R R98, SRZ ;  /* 0x0000000000627805 */ /* 0x000fe2000001ff00 */
[----:B------:R-:W-:Y:S01]  /*24b0*/  LOP3.LUT P3, RZ, R35, 0x4, RZ, 0xc0, !PT ;  /* 0x0000000423ff7812 */ /* 0x000fe2000786c0ff */
[----:B------:R-:W-:Y:S01]  /*24c0*/  CS2R R96, SRZ ;  /* 0x0000000000607805 */ /* 0x000fe2000001ff00 */
[----:B------:R-:W-:Y:S01]  /*24d0*/  LOP3.LUT P0, RZ, R31, 0x4, RZ, 0xc0, !PT ;  /* 0x000000041fff7812 */ /* 0x000fe2000780c0ff */
[----:B------:R-:W-:Y:S01]  /*24e0*/  CS2R R90, SRZ ;  /* 0x00000000005a7805 */ /* 0x000fe2000001ff00 */
[----:B------:R-:W-:Y:S01]  /*24f0*/  SHF.R.S32.HI R13, RZ, 0x1f, R6 ;  /* 0x0000001fff0d7819 */ /* 0x000fe20000011406 */
[----:B------:R-:W-:Y:S01]  /*2500*/  CS2R R88, SRZ ;  /* 0x0000000000587805 */ /* 0x000fe2000001ff00 */
[C---:B------:R-:W-:Y:S01]  /*2510*/  LOP3.LUT R182, R4.reuse, R7, R182, 0xf6, !PT ;  /* 0x0000000704b67212 */ /* 0x040fe200078ef6b6 */
[----:B------:R-:W-:Y:S01]  /*2520*/  IMAD.MOV.U32 R7, RZ, RZ, -0x2 ;  /* 0xfffffffeff077424 */ /* 0x000fe200078e00ff */
[C---:B------:R-:W-:Y:S01]  /*2530*/  LOP3.LUT R175, R4.reuse, R5, R175, 0xf6, !PT ;  /* 0x0000000504af7212 */ /* 0x040fe200078ef6af */
[----:B------:R-:W-:Y:S01]  /*2540*/  IMAD.SHL.U32 R5, R25, 0x8, RZ ;  /* 0x0000000819057824 */ /* 0x000fe200078e00ff */
[C---:B------:R-:W-:Y:S01]  /*2550*/  LOP3.LUT R174, R4.reuse, R174, R3, 0xf6, !PT ;  /* 0x000000ae04ae7212 */ /* 0x040fe200078ef603 */
[----:B------:R-:W-:Y:S01]  /*2560*/  IMAD.IADD R4, R4, 0x1, R11 ;  /* 0x0000000104047824 */ /* 0x000fe200078e020b */
[----:B------:R-:W-:Y:S01]  /*2570*/  LOP3.LUT R8, R181, 0x8, R8, 0xf8, !PT ;  /* 0x00000008b5087812 */ /* 0x000fe200078ef808 */
[----:B------:R-:W-:Y:S01]  /*2580*/  IMAD.SHL.U32 R3, R24, 0x8, RZ ;  /* 0x0000000818037824 */ /* 0x000fe200078e00ff */
[----:B------:R-:W-:Y:S01]  /*2590*/  R2P PR, R23, 0x6 ;  /* 0x0000000617007804 */ /* 0x000fe20000000000 */
[----:B------:R-:W-:Y:S01]  /*25a0*/  CS2R R86, SRZ ;  /* 0x0000000000567805 */ /* 0x000fe2000001ff00 */
[----:B------:R-:W-:Y:S01]  /*25b0*/  SHF.R.U32.HI R181, RZ, 0x3, R181 ;  /* 0x00000003ffb57819 */ /* 0x000fe200000116b5 */
[----:B------:R-:W-:Y:S01]  /*25c0*/  CS2R R84, SRZ ;  /* 0x0000000000547805 */ /* 0x000fe2000001ff00 */
[----:B------:R-:W-:Y:S01]  /*25d0*/  LEA.HI R12, R13, R6, RZ, 0x2 ;  /* 0x000000060d0c7211 */ /* 0x000fe200078f10ff */
[----:B------:R-:W-:Y:S01]  /*25e0*/  CS2R R78, SRZ ;  /* 0x00000000004e7805 */ /* 0x000fe2000001ff00 */
[----:B------:R-:W-:Y:S01]  /*25f0*/  LOP3.LUT R181, R4, R8, R181, 0xf6, !PT ;  /* 0x0000000804b57212 */ /* 0x000fe200078ef6b5 */
[----:B------:R-:W-:Y:S01]  /*2600*/  CS2R R76, SRZ ;  /* 0x00000000004c7805 */ /* 0x000fe2000001ff00 */
[----:B------:R-:W-:Y:S01]  /*2610*/  LOP3.LUT R9, R38, 0x8, R41, 0xf8, !PT ;  /* 0x0000000826097812 */ /* 0x000fe200078ef829 */
[----:B------:R-:W-:Y:S01]  /*2620*/  CS2R R82, SRZ ;  /* 0x0000000000527805 */ /* 0x000fe2000001ff00 */
[----:B------:R-:W-:Y:S01]  /*2630*/  LOP3.LUT R13, R12, 0xfffffffc, RZ, 0xc0, !PT ;  /* 0xfffffffc0c0d7812 */ /* 0x000fe200078ec0ff */
[----:B------:R-:W-:Y:S01]  /*2640*/  CS2R R80, SRZ ;  /* 0x0000000000507805 */ /* 0x000fe2000001ff00 */
[----:B------:R-:W-:Y:S01]  /*2650*/  LOP3.LUT R176, R176, 0x1c0, RZ, 0xc0, !PT ;  /* 0x000001c0b0b07812 */ /* 0x000fe200078ec0ff */
[----:B------:R-:W-:Y:S01]  /*2660*/  CS2R R74, SRZ ;  /* 0x00000000004a7805 */ /* 0x000fe2000001ff00 */
[----:B------:R-:W-:Y:S01]  /*2670*/  LEA R181, R181, 0x10480, 0x1 ;  /* 0x00010480b5b57811 */ /* 0x000fe200078e08ff */
[----:B------:R-:W-:Y:S01]  /*2680*/  IMAD.IADD R6, R6, 0x1, -R13 ;  /* 0x0000000106067824 */ /* 0x000fe200078e0a0d */
[----:B------:R-:W-:Y:S01]  /*2690*/  LOP3.LUT R9, R9, R36, RZ, 0x3c, !PT ;  /* 0x0000002409097212 */ /* 0x000fe200078e3cff */
[----:B------:R-:W-:Y:S01]  /*26a0*/  CS2R R72, SRZ ;  /* 0x0000000000487805 */ /* 0x000fe2000001ff00 */
[----:B------:R-:W-:Y:S01]  /*26b0*/  LOP3.LUT R10, R10, 0x1c0, RZ, 0xc0, !PT ;  /* 0x000001c00a0a7812 */ /* 0x000fe200078ec0ff */
[----:B------:R-:W-:Y:S01]  /*26c0*/  IMAD R7, R6, R7, UR34 ;  /* 0x0000002206077e24 */ /* 0x000fe2000f8e0207 */
[----:B------:R-:W-:Y:S01]  /*26d0*/  LOP3.LUT R3, R176, 0x8, R3, 0xf8, !PT ;  /* 0x00000008b0037812 */ /* 0x000fe200078ef803 */
[----:B------:R-:W-:Y:S01]  /*26e0*/  IMAD R184, R184, 0x200, R9 ;  /* 0x00000200b8b87824 */ /* 0x000fe200078e0209 */
[----:B------:R-:W-:Y:S01]  /*26f0*/  SHF.R.U32.HI R176, RZ, 0x3, R176 ;  /* 0x00000003ffb07819 */ /* 0x000fe200000116b0 */
[----:B------:R-:W-:Y:S01]  /*2700*/  IMAD R204, R204, -0x8, R7 ;  /* 0xfffffff8cccc7824 */ /* 0x000fe200078e0207 */
[----:B------:R-:W-:Y:S01]  /*2710*/  SEL R178, R172, 0xffffffc0, !P2 ;  /* 0xffffffc0acb27807 */ /* 0x000fe20005000000 */
[----:B------:R-:W-:Y:S01]  /*2720*/  CS2R R70, SRZ ;  /* 0x0000000000467805 */ /* 0x000fe2000001ff00 */
[C---:B------:R-:W-:Y:S01]  /*2730*/  IADD3 R183, R181.reuse, 0x20, RZ ;  /* 0x00000020b5b77810 */ /* 0x040fe20007ffe0ff */
[----:B------:R-:W-:Y:S01]  /*2740*/  CS2R R68, SRZ ;  /* 0x0000000000447805 */ /* 0x000fe2000001ff00 */
[----:B------:R-:W-:Y:S01]  /*2750*/  SHF.R.S32.HI R203, RZ, 0x2, R12 ;  /* 0x00000002ffcb7819 */ /* 0x000fe2000001140c */
[C---:B------:R-:W-:Y:S01]  /*2760*/  IMAD.IADD R179, R181.reuse, 0x1, R178 ;  /* 0x00000001b5b37824 */ /* 0x040fe200078e02b2 */
[----:B------:R-:W-:Y:S01]  /*2770*/  @P1 IADD3 R183, R181, -0x20, RZ ;  /* 0xffffffe0b5b71810 */ /* 0x000fe20007ffe0ff */
[----:B------:R-:W-:Y:S01]  /*2780*/  CS2R R62, SRZ ;  /* 0x00000000003e7805 */ /* 0x000fe2000001ff00 */
[----:B------:R-:W-:Y:S01]  /*2790*/  LOP3.LUT R5, R10, 0x8, R5, 0xf8, !PT ;  /* 0x000000080a057812 */ /* 0x000fe200078ef805 */
[----:B------:R-:W-:Y:S01]  /*27a0*/  IMAD R203, R32, 0x10, R203 ;  /* 0x0000001020cb7824 */ /* 0x000fe200078e02cb */
[----:B------:R-:W-:Y:S01]  /*27b0*/  SHF.R.U32.HI R177, RZ, 0x3, R10 ;  /* 0x00000003ffb17819 */ /* 0x000fe2000001160a */
[----:B------:R-:W-:Y:S01]  /*27c0*/  CS2R R60, SRZ ;  /* 0x00000000003c7805 */ /* 0x000fe2000001ff00 */
[----:B------:R-:W-:Y:S01]  /*27d0*/  LOP3.LUT R176, R4, R3, R176, 0xf6, !PT ;  /* 0x0000000304b07212 */ /* 0x000fe200078ef6b0 */
[----:B------:R-:W-:Y:S01]  /*27e0*/  IMAD.IADD R3, R185, 0x1, R0 ;  /* 0x00000001b9037824 */ /* 0x000fe200078e0200 */
[----:B------:R-:W-:Y:S01]  /*27f0*/  SEL R173, R172, 0xffffffc0, !P3 ;  /* 0xffffffc0acad7807 */ /* 0x000fe20005800000 */
[----:B------:R-:W-:Y:S01]  /*2800*/  CS2R R66, SRZ ;  /* 0x0000000000427805 */ /* 0x000fe2000001ff00 */
[----:B------:R-:W-:Y:S01]  /*2810*/  LOP3.LUT R177, R4, R5, R177, 0xf6, !PT ;  /* 0x0000000504b17212 */ /* 0x000fe200078ef6b1 */
        /* <DEDUP_REMOVED lines=13> */
[----:B------:R-:W-:Y:S01]  /*28f0*/  IMAD.IADD R0, R0, 0x1, R2 ;  /* 0x0000000100007824 */ /* 0x000fe200078e0202 */
[----:B------:R-:W-:Y:S01]  /*2900*/  SEL R172, R172, 0xffffffc0, !P0 ;  /* 0xffffffc0acac7807 */ /* 0x000fe20004000000 */
[----:B------:R-:W-:Y:S01]  /*2910*/  IMAD.SHL.U32 R184, R184, 0x2, RZ ;  /* 0x00000002b8b87824 */ /* 0x000fe200078e00ff */
[----:B------:R-:W-:Y:S01]  /*2920*/  LEA R205, R205, 0xc480, 0x1 ;  /* 0x0000c480cdcd7811 */ /* 0x000fe200078e08ff */
[----:B------:R-:W-:Y:S01]  /*2930*/  IMAD.IADD R178, R178, 0x1, R183 ;  /* 0x00000001b2b27824 */ /* 0x000fe200078e02b7 */
[----:B------:R-:W-:Y:S01]  /*2940*/  LEA R182, R182, 0x80, 0x1 ;  /* 0x00000080b6b67811 */ /* 0x000fe200078e08ff */
[----:B------:R-:W-:Y:S01]  /*2950*/  UMOV UR19, 0x1 ;  /* 0x0000000100137882 */ /* 0x000fe20000000000 */
[----:B------:R-:W-:Y:S01]  /*2960*/  IADD3 R180, R183, 0x1000, RZ ;  /* 0x00001000b7b47810 */ /* 0x000fe20007ffe0ff */
[----:B------:R-:W-:-:S02]  /*2970*/  UMOV UR18, URZ ;  /* 0x0000003f00127c82 */ /* 0x000fc40008000000 */
[----:B------:R-:W-:Y:S02]  /*2980*/  UMOV UR17, URZ ;  /* 0x0000003f00117c82 */ /* 0x000fe40008000000 */
[----:B------:R-:W-:Y:S02]  /*2990*/  UMOV UR5, URZ ;  /* 0x0000003f00057c82 */ /* 0x000fe40008000000 */
.L_x_7:
[----:B------:R-:W-:Y:S04]  /*29a0*/  DEPBAR.LE SB0, 0x1 ;  /* 0x000080400000791a */ /* 0x000fe80000000000 */
[----:B------:R-:W-:Y:S01]  /*29b0*/  BAR.SYNC.DEFER_BLOCKING 0x0 ;  /* 0x0000000000007b1d */ /* 0x000fe20000010000 */
[----:B------:R-:W-:Y:S01]  /*29c0*/  USHF.L.U32 UR4, UR5, 0xc, URZ ;  /* 0x0000000c05047899 */ /* 0x000fe2000800063f */
[----:B------:R-:W-:Y:S01]  /*29d0*/  R2P PR, R195, 0x6 ;  /* 0x00000006c3007804 */ /* 0x000fe20000000000 */
[----:B------:R-:W-:Y:S01]  /*29e0*/  UIADD3 UR25, UR18, 0x1, URZ ;  /* 0x0000000112197890 */ /* 0x000fe2000fffe03f */
[----:B------:R-:W-:Y:S02]  /*29f0*/  LOP3.LUT P0, RZ, R186, 0x2, RZ, 0xc0, !PT ;  /* 0x00000002baff7812 */ /* 0x000fe4000780c0ff */
[----:B------:R-:W-:Y:S01]  /*2a00*/  MOV R187, 0x40 ;  /* 0x0000004000bb7802 */ /* 0x000fe20000000f00 */
[----:B------:R-:W-:Y:S01]  /*2a10*/  UISETP.GE.AND UP0, UPT, UR25, UR11, UPT ;  /* 0x0000000b1900728c */ /* 0x000fe2000bf06270 */
[----:B------:R-:W-:Y:S02]  /*2a20*/  IADD3 R100, R177, UR4, RZ ;  /* 0x00000004b1647c10 */ /* 0x000fe4000fffe0ff */
[----:B------:R-:W-:Y:S02]  /*2a30*/  SEL R187, R187, 0xffffffc0, !P2 ;  /* 0xffffffc0bbbb7807 */ /* 0x000fe40005000000 */
[----:B------:R-:W-:Y:S02]  /*2a40*/  SHF.L.U32 R132, R100, 0x1, RZ ;  /* 0x0000000164847819 */ /* 0x000fe400000006ff */
[----:B------:R-:W-:Y:S02]  /*2a50*/  MOV R234, UR5 ;  /* 0x0000000500ea7c02 */ /* 0x000fe40008000f00 */
[C---:B------:R-:W-:Y:S02]  /*2a60*/  IADD3 R206, R132.reuse, 0x4080, RZ ;  /* 0x0000408084ce7810 */ /* 0x040fe40007ffe0ff */
[----:B------:R-:W-:Y:S02]  /*2a70*/  IADD3 R188, R132, 0x40a0, RZ ;  /* 0x000040a084bc7810 */ /* 0x000fe40007ffe0ff */
[----:B------:R-:W-:Y:S02]  /*2a80*/  @P1 IADD3 R188, R206, -0x20, RZ ;  /* 0xffffffe0cebc1810 */ /* 0x000fe40007ffe0ff */
[----:B------:R-:W-:Y:S01]  /*2a90*/  IADD3 R189, R132, R187, RZ ;  /* 0x000000bb84bd7210 */ /* 0x000fe20007ffe0ff */
[----:B------:R-:W-:Y:S01]  /*2aa0*/  LDSM.16.M88.4 R104, [R185+0x80] ;  /* 0x00008000b968783b */ /* 0x000fe20000000200 */
[----:B------:R-:W-:Y:S02]  /*2ab0*/  IADD3 R187, R187, R188, RZ ;  /* 0x000000bcbbbb7210 */ /* 0x000fe40007ffe0ff */
[----:B------:R-:W-:Y:S04]  /*2ac0*/  LEA R234, R234, R203, 0x6 ;  /* 0x000000cbeaea7211 */ /* 0x000fe800078e30ff */
[----:B------:R-:W-:Y:S01]  /*2ad0*/  SHF.L.U32 R233, R234, 0x2, RZ ;  /* 0x00000002eae97819 */ /* 0x000fe200000006ff */
[----:B------:R-:W1:Y:S08]  /*2ae0*/  LDSM.16.M88.4 R100, [R132+0x4080] ;  /* 0x004080008464783b */ /* 0x000e700000000200 */
[----:B------:R-:W2:Y:S08]  /*2af0*/  LDSM.16.M88.4 R108, [R132+0x5080] ;  /* 0x00508000846c783b */ /* 0x000eb00000000200 */
[----:B------:R-:W3:Y:S08]  /*2b00*/  LDSM.16.M88.4 R112, [R185+0x2080] ;  /* 0x00208000b970783b */ /* 0x000ef00000000200 */
[----:B------:R-:W-:Y:S08]  /*2b10*/  LDSM.16.M88.4 R120, [R3+0x80] ;  /* 0x000080000378783b */ /* 0x000ff00000000200 */
[----:B------:R-:W4:Y:S08]  /*2b20*/  LDSM.16.M88.4 R116, [R188] ;  /* 0x00000000bc74783b */ /* 0x000f300000000200 */
[----:B------:R-:W5:Y:S08]  /*2b30*/  LDSM.16.M88.4 R124, [R188+0x1000] ;  /* 0x00100000bc7c783b */ /* 0x000f700000000200 */
[----:B------:R-:W2:Y:S08]  /*2b40*/  LDSM.16.M88.4 R128, [R3+0x2080] ;  /* 0x002080000380783b */ /* 0x000eb00000000200 */
[----:B------:R-:W-:Y:S08]  /*2b50*/  LDSM.16.M88.4 R136, [R2+0x80] ;  /* 0x000080000288783b */ /* 0x000ff00000000200 */
[----:B------:R-:W3:Y:S08]  /*2b60*/  LDSM.16.M88.4 R132, [R189+0x4080] ;  /* 0x00408000bd84783b */ /* 0x000ef00000000200 */
[----:B------:R-:W-:Y:S04]  /*2b70*/  LDS R242, [R233+0xc080] ;  /* 0x00c08000e9f27984 */ /* 0x000fe80000000800 */
[----:B------:R-:W-:Y:S04]  /*2b80*/  LDS R241, [R233+0xc0a0] ;  /* 0x00c0a000e9f17984 */ /* 0x000fe80000000800 */
[----:B------:R-:W-:Y:S04]  /*2b90*/  LDS R240, [R233+0xc100] ;  /* 0x00c10000e9f07984 */ /* 0x000fe80000000800 */
[----:B------:R-:W-:Y:S01]  /*2ba0*/  LDS R239, [R233+0xc120] ;  /* 0x00c12000e9ef7984 */ /* 0x000fe20000000800 */
[-C--:B-1----:R-:W-:Y:S08]  /*2bb0*/  HMMA.16816.F32.BF16 R4, R100, R104.reuse, RZ ;  /* 0x000000686404723c */ /* 0x082ff000000418ff */
[C---:B--2---:R-:W-:Y:S08]  /*2bc0*/  HMMA.16816.F32.BF16 R8, R108.reuse, R104, RZ ;  /* 0x000000686c08723c */ /* 0x044ff000000418ff */
[-C--:B------:R-:W-:Y:S08]  /*2bd0*/  HMMA.16816.F32.BF16 R12, R108, R106.reuse, RZ ;  /* 0x0000006a6c0c723c */ /* 0x080ff000000418ff */
[C---:B------:R-:W-:Y:S01]  /*2be0*/  HMMA.16816.F32.BF16 R16, R100.reuse, R106, RZ ;  /* 0x0000006a6410723c */ /* 0x040fe200000418ff */
[----:B------:R-:W-:Y:S07]  /*2bf0*/  LDSM.16.M88.4 R104, [R2+0x2080] ;  /* 0x002080000268783b */ /* 0x000fee0000000200 */
[-C--:B---3--:R-:W-:Y:S08]  /*2c00*/  HMMA.16816.F32.BF16 R20, R100, R112.reuse, RZ ;  /* 0x000000706414723c */ /* 0x088ff000000418ff */
[C---:B------:R-:W-:Y:S08]  /*2c10*/  HMMA.16816.F32.BF16 R24, R108.reuse, R112, RZ ;  /* 0x000000706c18723c */ /* 0x040ff000000418ff */
[-C--:B------:R-:W-:Y:S01]  /*2c20*/  HMMA.16816.F32.BF16 R28, R108, R114.reuse, RZ ;  /* 0x000000726c1c723c */ /* 0x080fe200000418ff */
[----:B------:R-:W-:Y:S07]  /*2c30*/  LDSM.16.M88.4 R108, [R187] ;  /* 0x00000000bb6c783b */ /* 0x000fee0000000200 */
[----:B------:R-:W-:Y:S01]  /*2c40*/  HMMA.16816.F32.BF16 R32, R100, R114, RZ ;  /* 0x000000726420723c */ /* 0x000fe200000418ff */
[----:B------:R-:W1:Y:S07]  /*2c50*/  LDSM.16.M88.4 R100, [R189+0x5080] ;  /* 0x00508000bd64783b */ /* 0x000e6e0000000200 */
[-C--:B----4-:R-:W-:Y:S01]  /*2c60*/  HMMA.16816.F32.BF16 R4, R116, R120.reuse, R4 ;  /* 0x000000787404723c */ /* 0x090fe20000041804 */
[----:B------:R-:W2:Y:S07]  /*2c70*/  LDSM.16.M88.4 R112, [R0+0x80] ;  /* 0x000080000070783b */ /* 0x000eae0000000200 */
[C---:B-----5:R-:W-:Y:S08]  /*2c80*/  HMMA.16816.F32.BF16 R8, R124.reuse, R120, R8 ;  /* 0x000000787c08723c */ /* 0x060ff00000041808 */
[-C--:B------:R-:W-:Y:S08]  /*2c90*/  HMMA.16816.F32.BF16 R12, R124, R122.reuse, R12 ;  /* 0x0000007a7c0c723c */ /* 0x080ff0000004180c */
[C---:B------:R-:W-:Y:S08]  /*2ca0*/  HMMA.16816.F32.BF16 R16, R116.reuse, R122, R16 ;  /* 0x0000007a7410723c */ /* 0x040ff00000041810 */
[-C--:B------:R-:W-:Y:S08]  /*2cb0*/  HMMA.16816.F32.BF16 R20, R116, R128.reuse, R20 ;  /* 0x000000807414723c */ /* 0x080ff00000041814 */
[C---:B------:R-:W-:Y:S08]  /*2cc0*/  HMMA.16816.F32.BF16 R24, R124.reuse, R128, R24 ;  /* 0x000000807c18723c */ /* 0x040ff00000041818 */
[-C--:B------:R-:W-:Y:S08]  /*2cd0*/  HMMA.16816.F32.BF16 R28, R124, R130.reuse, R28 ;  /* 0x000000827c1c723c */ /* 0x080ff0000004181c */
[----:B------:R-:W-:Y:S01]  /*2ce0*/  HMMA.16816.F32.BF16 R32, R116, R130, R32 ;  /* 0x000000827420723c */ /* 0x000fe20000041820 */
[----:B------:R-:W3:Y:S07]  /*2cf0*/  LDSM.16.M88.4 R116, [R187+0x1000] ;  /* 0x00100000bb74783b */ /* 0x000eee0000000200 */
[-C--:B------:R-:W-:Y:S08]  /*2d00*/  HMMA.16816.F32.BF16 R4, R132, R136.reuse, R4 ;  /* 0x000000888404723c */ /* 0x080ff00000041804 */
[C---:B-1----:R-:W-:Y:S08]  /*2d10*/  HMMA.16816.F32.BF16 R8, R100.reuse, R136, R8 ;  /* 0x000000886408723c */ /* 0x042ff00000041808 */
[-C--:B------:R-:W-:Y:S08]  /*2d20*/  HMMA.16816.F32.BF16 R12, R100, R138.reuse, R12 ;  /* 0x0000008a640c723c */ /* 0x080ff0000004180c */
[C---:B------:R-:W-:Y:S08]  /*2d30*/  HMMA.16816.F32.BF16 R16, R132.reuse, R138, R16 ;  /* 0x0000008a8410723c */ /* 0x040ff00000041810 */
[-C--:B------:R-:W-:Y:S08]  /*2d40*/  HMMA.16816.F32.BF16 R20, R132, R104.reuse, R20 ;  /* 0x000000688414723c */ /* 0x080ff00000041814 */
[C---:B------:R-:W-:Y:S08]  /*2d50*/  HMMA.16816.F32.BF16 R24, R100.reuse, R104, R24 ;  /* 0x000000686418723c */ /* 0x040ff00000041818 */
[-C--:B------:R-:W-:Y:S01]  /*2d60*/  HMMA.16816.F32.BF16 R28, R100, R106.reuse, R28 ;  /* 0x0000006a641c723c */ /* 0x080fe2000004181c */
[----:B------:R-:W1:Y:S01]  /*2d70*/  LDSM.16.M88.4 R100, [R0+0x2080] ;  /* 0x002080000064783b */ /* 0x000e620000000200 */
[----:B------:R-:W-:Y:S06]  /*2d80*/  DEPBAR.LE SB0, 0x1 ;  /* 0x000080400000791a */ /* 0x000fec0000000000 */
[----:B------:R-:W-:Y:S01]  /*2d90*/  HMMA.16816.F32.BF16 R32, R132, R106, R32 ;  /* 0x0000006a8420723c */ /* 0x000fe20000041820 */
[----:B------:R-:W-:Y:S07]  /*2da0*/  BAR.SYNC.DEFER_BLOCKING 0x0 ;  /* 0x0000000000007b1d */ /* 0x000fee0000010000 */
[-C--:B--2---:R-:W-:Y:S08]  /*2db0*/  HMMA.16816.F32.BF16 R4, R108, R112.reuse, R4 ;  /* 0x000000706c04723c */ /* 0x084ff00000041804 */
[C---:B---3--:R-:W-:Y:S08]  /*2dc0*/  HMMA.16816.F32.BF16 R8, R116.reuse, R112, R8 ;  /* 0x000000707408723c */ /* 0x048ff00000041808 */
[-C--:B------:R-:W-:Y:S08]  /*2dd0*/  HMMA.16816.F32.BF16 R12, R116, R114.reuse, R12 ;  /* 0x00000072740c723c */ /* 0x080ff0000004180c */
[C---:B------:R-:W-:Y:S04]  /*2de0*/  HMMA.16816.F32.BF16 R16, R108.reuse, R114, R16 ;  /* 0x000000726c10723c */ /* 0x040fe80000041810 */
[----:B------:R-:W-:Y:S02]  /*2df0*/  FMUL.FTZ R206, R4, c[0x0][0x2b4] ;  /* 0x0000ad0004ce7a20 */ /* 0x000fe40000410000 */
[----:B------:R-:W-:Y:S02]  /*2e00*/  FMUL.FTZ R207, R5, c[0x0][0x2b4] ;  /* 0x0000ad0005cf7a20 */ /* 0x000fe40000410000 */
[-C--:B-1----:R-:W-:Y:S02]  /*2e10*/  HMMA.16816.F32.BF16 R20, R108, R100.reuse, R20 ;  /* 0x000000646c14723c */ /* 0x082fe40000041814 */
[----:B------:R-:W1:Y:S02]  /*2e20*/  MUFU.TANH R206, R206 ;  /* 0x000000ce00ce7308 */ /* 0x000e640000002400 */
[----:B------:R-:W-:Y:S02]  /*2e30*/  FMUL.FTZ R208, R6, c[0x0][0x2b4] ;  /* 0x0000ad0006d07a20 */ /* 0x000fe40000410000 */
[----:B------:R-:W-:Y:S02]  /*2e40*/  FMUL.FTZ R209, R7, c[0x0][0x2b4] ;  /* 0x0000ad0007d17a20 */ /* 0x000fe40000410000 */
[C---:B------:R-:W-:Y:S04]  /*2e50*/  HMMA.16816.F32.BF16 R24, R116.reuse, R100, R24 ;  /* 0x000000647418723c */ /* 0x040fe80000041818 */
[----:B------:R-:W2:Y:S01]  /*2e60*/  MUFU.TANH R207, R207 ;  /* 0x000000cf00cf7308 */ /* 0x000ea20000002400 */
[----:B------:R-:W-:Y:S02]  /*2e70*/  FMUL.FTZ R210, R8, c[0x0][0x2b4] ;  /* 0x0000ad0008d27a20 */ /* 0x000fe40000410000 */
[----:B------:R-:W-:Y:S01]  /*2e80*/  FMUL.FTZ R211, R9, c[0x0][0x2b4] ;  /* 0x0000ad0009d37a20 */ /* 0x000fe20000410000 */
[-C--:B------:R-:W-:Y:S04]  /*2e90*/  HMMA.16816.F32.BF16 R28, R116, R102.reuse, R28 ;  /* 0x00000066741c723c */ /* 0x080fe8000004181c */
[----:B------:R-:W-:Y:S02]  /*2ea0*/  FMUL.FTZ R212, R10, c[0x0][0x2b4] ;  /* 0x0000ad000ad47a20 */ /* 0x000fe40000410000 */
[----:B------:R-:W3:Y:S01]  /*2eb0*/  MUFU.TANH R208, R208 ;  /* 0x000000d000d07308 */ /* 0x000ee20000002400 */
[----:B------:R-:W-:Y:S01]  /*2ec0*/  IADD3 R118, R176, UR4, RZ ;  /* 0x00000004b0767c10 */ /* 0x000fe2000fffe0ff */
[----:B------:R-:W-:Y:S04]  /*2ed0*/  HMMA.16816.F32.BF16 R32, R108, R102, R32 ;  /* 0x000000666c20723c */ /* 0x000fe80000041820 */
[----:B------:R-:W-:Y:S01]  /*2ee0*/  SHF.L.U32 R118, R118, 0x1, RZ ;  /* 0x0000000176767819 */ /* 0x000fe200000006ff */
[----:B------:R-:W-:Y:S02]  /*2ef0*/  FMUL.FTZ R213, R11, c[0x0][0x2b4] ;  /* 0x0000ad000bd57a20 */ /* 0x000fe40000410000 */
[----:B------:R-:W-:Y:S01]  /*2f00*/  FMUL.FTZ R214, R12, c[0x0][0x2b4] ;  /* 0x0000ad000cd67a20 */ /* 0x000fe20000410000 */
[----:B------:R-:W4:Y:S01]  /*2f10*/  MUFU.TANH R209, R209 ;  /* 0x000000d100d17308 */ /* 0x000f220000002400 */
[----:B------:R1:W1:Y:S03]  /*2f20*/  LDSM.16.M88.4 R100, [R118+0x8080] ;  /* 0x008080007664783b */ /* 0x0002660000000200 */
[C---:B------:R-:W-:Y:S01]  /*2f30*/  IADD3 R234, R118.reuse, 0x8080, RZ ;  /* 0x0000808076ea7810 */ /* 0x040fe20007ffe0ff */
[----:B------:R-:W-:Y:S01]  /*2f40*/  FMUL.FTZ R215, R13, c[0x0][0x2b4] ;  /* 0x0000ad000dd77a20 */ /* 0x000fe20000410000 */
[----:B------:R-:W-:Y:S01]  /*2f50*/  IADD3 R116, R118, 0x80a0, RZ ;  /* 0x000080a076747810 */ /* 0x000fe20007ffe0ff */
[----:B------:R-:W-:Y:S01]  /*2f60*/  FMUL.FTZ R216, R14, c[0x0][0x2b4] ;  /* 0x0000ad000ed87a20 */ /* 0x000fe20000410000 */
[----:B------:R-:W-:Y:S01]  /*2f70*/  @P0 IADD3 R116, R234, -0x20, RZ ;  /* 0xffffffe0ea740810 */ /* 0x000fe20007ffe0ff */
[----:B------:R1:W1:Y:S01]  /*2f80*/  LDSM.16.M88.4 R104, [R118+0x9080] ;  /* 0x009080007668783b */ /* 0x0002620000000200 */
[----:B------:R-:W1:Y:S01]  /*2f90*/  MUFU.TANH R210, R210 ;  /* 0x000000d200d27308 */ /* 0x000e620000002400 */
[----:B------:R-:W-:Y:S01]  /*2fa0*/  PLOP3.LUT P0, PT, PT, PT, UP0, 0x80, 0x0 ;  /* 0x000000000000781c */ /* 0x000fe20003f0f008 */
[----:B------:R-:W-:Y:S02]  /*2fb0*/  FMUL.FTZ R236, R31, c[0x0][0x2b4] ;  /* 0x0000ad001fec7a20 */ /* 0x000fe40000410000 */
[----:B------:R-:W-:Y:S02]  /*2fc0*/  FMUL.FTZ R217, R15, c[0x0][0x2b4] ;  /* 0x0000ad000fd97a20 */ /* 0x000fe40000410000 */
[----:B------:R-:W-:Y:S01]  /*2fd0*/  FMUL.FTZ R218, R16, c[0x0][0x2b4] ;  /* 0x0000ad0010da7a20 */ /* 0x000fe20000410000 */
[----:B------:R1:W1:Y:S01]  /*2fe0*/  LDSM.16.M88.4 R108, [R116] ;  /* 0x00000000746c783b */ /* 0x0002620000000200 */
[----:B------:R-:W-:Y:S02]  /*2ff0*/  FMUL.FTZ R219, R17, c[0x0][0x2b4] ;  /* 0x0000ad0011db7a20 */ /* 0x000fe40000410000 */
[----:B------:R5:W1:Y:S01]  /*3000*/  MUFU.TANH R234, R236 ;  /* 0x000000ec00ea7308 */ /* 0x000a620000002400 */
[----:B------:R-:W-:Y:S02]  /*3010*/  FMUL.FTZ R220, R18, c[0x0][0x2b4] ;  /* 0x0000ad0012dc7a20 */ /* 0x000fe40000410000 */
[----:B------:R-:W-:Y:S02]  /*3020*/  FMUL.FTZ R221, R19, c[0x0][0x2b4] ;  /* 0x0000ad0013dd7a20 */ /* 0x000fe40000410000 */
[----:B------:R1:W1:Y:S01]  /*3030*/  LDSM.16.M88.4 R112, [R116+0x1000] ;  /* 0x001000007470783b */ /* 0x0002620000000200 */
[----:B------:R-:W-:Y:S02]  /*3040*/  FMUL.FTZ R222, R20, c[0x0][0x2b4] ;  /* 0x0000ad0014de7a20 */ /* 0x000fe40000410000 */
[----:B------:R-:W-:Y:S02]  /*3050*/  FMUL.FTZ R223, R21, c[0x0][0x2b4] ;  /* 0x0000ad0015df7a20 */ /* 0x000fe40000410000 */
[----:B------:R-:W1:Y:S01]  /*3060*/  MUFU.TANH R211, R211 ;  /* 0x000000d300d37308 */ /* 0x000e620000002400 */
[----:B------:R-:W-:Y:S02]  /*3070*/  FMUL.FTZ R224, R22, c[0x0][0x2b4] ;  /* 0x0000ad0016e07a20 */ /* 0x000fe40000410000 */
[----:B------:R-:W-:Y:S02]  /*3080*/  FMUL.FTZ R225, R23, c[0x0][0x2b4] ;  /* 0x0000ad0017e17a20 */ /* 0x000fe40000410000 */
[----:B------:R-:W-:Y:S02]  /*3090*/  FMUL.FTZ R226, R24, c[0x0][0x2b4] ;  /* 0x0000ad0018e27a20 */ /* 0x000fe40000410000 */
[----:B------:R-:W-:Y:S02]  /*30a0*/  FMUL.FTZ R227, R25, c[0x0][0x2b4] ;  /* 0x0000ad0019e37a20 */ /* 0x000fe40000410000 */
[----:B------:R-:W-:Y:S01]  /*30b0*/  FMUL.FTZ R228, R26, c[0x0][0x2b4] ;  /* 0x0000ad001ae47a20 */ /* 0x000fe20000410000 */
[----:B------:R-:W1:Y:S01]  /*30c0*/  MUFU.TANH R212, R212 ;  /* 0x000000d400d47308 */ /* 0x000e620000002400 */
[----:B------:R-:W-:Y:S02]  /*30d0*/  FMUL.FTZ R229, R27, c[0x0][0x2b4] ;  /* 0x0000ad001be57a20 */ /* 0x000fe40000410000 */
[----:B------:R-:W-:Y:S02]  /*30e0*/  FMUL.FTZ R230, R28, c[0x0][0x2b4] ;  /* 0x0000ad001ce67a20 */ /* 0x000fe40000410000 */
[----:B------:R-:W-:Y:S02]  /*30f0*/  FMUL.FTZ R231, R29, c[0x0][0x2b4] ;  /* 0x0000ad001de77a20 */ /* 0x000fe40000410000 */
[----:B------:R-:W-:Y:S02]  /*3100*/  FMUL.FTZ R232, R30, c[0x0][0x2b4] ;  /* 0x0000ad001ee87a20 */ /* 0x000fe40000410000 */
[----:B------:R-:W-:Y:S01]  /*3110*/  FMUL.FTZ R235, R32, c[0x0][0x2b4] ;  /* 0x0000ad0020eb7a20 */ /* 0x000fe20000410000 */
[----:B------:R-:W1:Y:S01]  /*3120*/  MUFU.TANH R213, R213 ;  /* 0x000000d500d57308 */ /* 0x000e620000002400 */
[----:B-----5:R-:W-:Y:S02]  /*3130*/  FMUL.FTZ R236, R33, c[0x0][0x2b4] ;  /* 0x0000ad0021ec7a20 */ /* 0x020fe40000410000 */
[----:B------:R-:W-:Y:S02]  /*3140*/  FMUL.FTZ R237, R34, c[0x0][0x2b4] ;  /* 0x0000ad0022ed7a20 */ /* 0x000fe40000410000 */
[----:B------:R-:W-:Y:S05]  /*3150*/  FMUL.FTZ R238, R35, c[0x0][0x2b4] ;  /* 0x0000ad0023ee7a20 */ /* 0x000fea0000410000 */
[----:B------:R-:W1:Y:S10]  /*3160*/  MUFU.TANH R214, R214 ;  /* 0x000000d600d67308 */ /* 0x000e740000002400 */
        /* <DEDUP_REMOVED lines=21> */
[----:B------:R-:W1:Y:S01]  /*32c0*/  MUFU.TANH R238, R238 ;  /* 0x000000ee00ee7308 */ /* 0x000e620000002400 */
[----:B------:R-:W-:-:S05]  /*32d0*/  @P0 BRA `(.L_x_5) ;  /* 0x0000004000000947 */ /* 0x000fca0003800000 */
[----:B--234-:R-:W-:Y:S01]  /*32e0*/  MOV R10, 0x3310 ;  /* 0x00003310000a7802 */ /* 0x01cfe20000000f00 */
[----:B------:R-:W-:Y:S02]  /*32f0*/  BSSY B0, `(.L_x_5) ;  /* 0x0000002000007945 */ /* 0x000fe40003800000 */
[----:B-1----:R-:W-:Y:S05]  /*3300*/  CALL.REL.NOINC `($_ZN7cutlass13device_kernelIN5flash19enable_sm80_to_sm89INS1_16FlashAttnBwdSm80INS1_25CollectiveMainloopBwdSm80ILi2ELi2EN4cute5tupleIJNS5_1CILi64EEENS7_ILi128EEES8_EEENS_10bfloat16_tEfNS_4arch4Sm80ELb0ELb0ELb1ELb0ELb0ELb0ELb0ELb0ELi2ELi2ELi4ELi2ELb1EEENS1_21CollectiveEpilogueBwdISA_SB_SD_Li256ELb0ELb0ELi2EEENS1_19SingleTileSchedulerILb0ELb0ELb0ELi128EEEEEEEEEvNT_6ParamsE$_ZZN5flash25CollectiveMainloopBwdSm80ILi2ELi2EN4cute5tupleIJNS1_1CILi64EEENS3_ILi128EEES4_EEEN7cutlass10bfloat16_tEfNS7_4arch4Sm80ELb0ELb0ELb1ELb0ELb0ELb0ELb0ELb0ELi2ELi2ELi4ELi2ELb1EE3mmaINS_16FlashAttnBwdSm80ISB_NS_21CollectiveEpilogueBwdIS6_S8_SA_Li256ELb0ELb0ELi2EEENS_19SingleTileSchedulerILb0ELb0ELb0ELi128EEEE13SharedStorageENS1_6TensorINS1_11ArrayEngineIfLm32EEENS1_6LayoutINS2_IJNS2_IJNS3_ILi2EEESO_EEESO_NS3_ILi4EEEEEENS2_IJNS2_IJNS3_ILi1EEESO_EEESQ_NS3_ILi8EEEEEEEEEEEEbRKNSB_6ParamsERT0_S12_iNS2_IJiiiEEERT_ENKUliiE_clEii) ;  /* 0x0000854000007944 */ /* 0x002fea0003c00000 */
[----:B------:R-:W-:Y:S05]  /*3310*/  BSYNC B0 ;  /* 0x0000000000007941 */ /* 0x000fea0003800000 */
.L_x_5:
[-C--:B-1234-:R-:W-:Y:S01]  /*3320*/  HMMA.16816.F32.BF16 R4, R100, R140.reuse, RZ ;  /* 0x0000008c6404723c */ /* 0x09efe200000418ff */
[----:B------:R-:W0:Y:S01]  /*3330*/  LDGDEPBAR ;  /* 0x00000000000079af */ /* 0x000e220000000000 */
[----:B------:R-:W-:Y:S01]  /*3340*/  UIADD3 UR25, UR18, 0x2, URZ ;  /* 0x0000000212197890 */ /* 0x000fe2000fffe03f */
[----:B------:R-:W-:Y:S02]  /*3350*/  ISETP.GT.AND P3, PT, R204, RZ, PT ;  /* 0x000000ffcc00720c */ /* 0x000fe40003f64270 */
[----:B------:R-:W-:Y:S01]  /*3360*/  LOP3.LUT P0, RZ, R186, 0x4, RZ, 0xc0, !PT ;  /* 0x00000004baff7812 */ /* 0x000fe2000780c0ff */
[----:B------:R-:W-:Y:S01]  /*3370*/  UISETP.GE.AND UP0, UPT, UR25, UR11, UPT ;  /* 0x0000000b1900728c */ /* 0x000fe2000bf06270 */
[----:B------:R-:W-:Y:S01]  /*3380*/  FSEL R117, R206, -INF , P3 ;  /* 0xff800000ce757808 */ /* 0x000fe20001800000 */
[C---:B------:R-:W-:Y:S02]  /*3390*/  HMMA.16816.F32.BF16 R8, R104.reuse, R140, RZ ;  /* 0x0000008c6808723c */ /* 0x040fe400000418ff */
[C---:B------:R-:W-:Y:S02]  /*33a0*/  ISETP.GT.AND P2, PT, R204.reuse, 0x1, PT ;  /* 0x00000001cc00780c */ /* 0x040fe40003f44270 */
[--C-:B------:R-:W-:Y:S01]  /*33b0*/  FFMA.FTZ R119, R117, c[0x0][0x29c], -R242.reuse ;  /* 0x0000a70075777a23 */ /* 0x100fe200000108f2 */
[----:B------:R-:W-:Y:S02]  /*33c0*/  MOV R117, 0x40 ;  /* 0x0000004000757802 */ /* 0x000fe40000000f00 */
[----:B------:R-:W-:Y:S01]  /*33d0*/  FSEL R121, R207, -INF , P2 ;  /* 0xff800000cf797808 */ /* 0x000fe20001000000 */
[-C--:B------:R-:W-:Y:S01]  /*33e0*/  HMMA.16816.F32.BF16 R12, R104, R142.reuse, RZ ;  /* 0x0000008e680c723c */ /* 0x080fe200000418ff */
[----:B------:R-:W-:Y:S01]  /*33f0*/  SEL R117, R117, 0xffffffc0, !P0 ;  /* 0xffffffc075757807 */ /* 0x000fe20004000000 */
[----:B------:R-:W-:Y:S01]  /*3400*/  MUFU.EX2 R119, R119 ;  /* 0x0000007700777308 */ /* 0x000fe20000000800 */
[----:B------:R-:W-:Y:S01]  /*3410*/  ISETP.GT.AND P0, PT, R204, 0x60, PT ;  /* 0x00000060cc00780c */ /* 0x000fe20003f04270 */
[--C-:B------:R-:W-:Y:S01]  /*3420*/  FFMA.FTZ R120, R121, c[0x0][0x29c], -R242.reuse ;  /* 0x0000a70079787a23 */ /* 0x100fe200000108f2 */
[-C--:B------:R-:W-:Y:S02]  /*3430*/  IADD3 R118, R118, R117.reuse, RZ ;  /* 0x0000007576767210 */ /* 0x080fe40007ffe0ff */
[----:B------:R-:W-:Y:S01]  /*3440*/  IADD3 R116, R116, R117, RZ ;  /* 0x0000007574747210 */ /* 0x000fe20007ffe0ff */
[C---:B------:R-:W-:Y:S02]  /*3450*/  HMMA.16816.F32.BF16 R16, R100.reuse, R142, RZ ;  /* 0x0000008e6410723c */ /* 0x040fe400000418ff */
[C---:B------:R-:W-:Y:S02]  /*3460*/  ISETP.GT.AND P1, PT, R204.reuse, 0x20, PT ;  /* 0x00000020cc00780c */ /* 0x040fe40003f24270 */
[----:B------:R-:W1:Y:S01]  /*3470*/  MUFU.EX2 R120, R120 ;  /* 0x0000007800787308 */ /* 0x000e620000000800 */
[----:B------:R-:W-:Y:S02]  /*3480*/  ISETP.GT.AND P5, PT, R204, 0x40, PT ;  /* 0x00000040cc00780c */ /* 0x000fe40003fa4270 */
[----:B------:R-:W-:Y:S01]  /*3490*/  FSEL R121, R218, -INF , P1 ;  /* 0xff800000da797808 */ /* 0x000fe20000800000 */
[-C--:B------:R-:W-:Y:S01]  /*34a0*/  HMMA.16816.F32.BF16 R20, R100, R144.reuse, RZ ;  /* 0x000000906414723c */ /* 0x080fe200000418ff */
[C---:B------:R-:W-:Y:S02]  /*34b0*/  ISETP.GT.AND P4, PT, R204.reuse, 0x41, PT ;  /* 0x00000041cc00780c */ /* 0x040fe40003f84270 */
[----:B------:R-:W-:Y:S01]  /*34c0*/  ISETP.GT.AND P6, PT, R204, 0x21, PT ;  /* 0x00000021cc00780c */ /* 0x000fe20003fc4270 */
[--C-:B------:R-:W-:Y:S01]  /*34d0*/  FFMA.FTZ R124, R121, c[0x0][0x29c], -R242.reuse ;  /* 0x0000a700797c7a23 */ /* 0x100fe200000108f2 */
[----:B------:R-:W-:Y:S02]  /*34e0*/  FSEL R243, R227, -INF , P4 ;  /* 0xff800000e3f37808 */ /* 0x000fe40002000000 */
[----:B------:R-:W-:Y:S01]  /*34f0*/  FSEL R123, R219, -INF , P6 ;  /* 0xff800000db7b7808 */ /* 0x000fe20003000000 */
[C---:B------:R-:W-:Y:S01]  /*3500*/  HMMA.16816.F32.BF16 R24, R104.reuse, R144, RZ ;  /* 0x000000906818723c */ /* 0x040fe200000418ff */
[----:B------:R2:W-:Y:S03]  /*3510*/  MUFU.EX2 R121, R124 ;  /* 0x0000007c00797308 */ /* 0x0005e60000000800 */
[--C-:B------:R-:W-:Y:S01]  /*3520*/  FFMA.FTZ R122, R123, c[0x0][0x29c], -R242.reuse ;  /* 0x0000a7007b7a7a23 */ /* 0x100fe200000108f2 */
[----:B------:R-:W-:Y:S02]  /*3530*/  FSEL R123, R222, -INF , P5 ;  /* 0xff800000de7b7808 */ /* 0x000fe40002800000 */
[----:B------:R-:W-:Y:S01]  /*3540*/  FSEL R125, R223, -INF , P4 ;  /* 0xff800000df7d7808 */ /* 0x000fe20002000000 */
[-C--:B------:R-:W-:Y:S01]  /*3550*/  HMMA.16816.F32.BF16 R28, R104, R146.reuse, RZ ;  /* 0x00000092681c723c */ /* 0x080fe200000418ff */
[----:B------:R-:W-:Y:S02]  /*3560*/  LDSM.16.M88.4 R104, [R118+0x9080] ;  /* 0x009080007668783b */ /* 0x000fe40000000200 */
[----:B------:R-:W3:Y:S01]  /*3570*/  MUFU.EX2 R122, R122 ;  /* 0x0000007a007a7308 */ /* 0x000ee20000000800 */
[--C-:B------:R-:W-:Y:S01]  /*3580*/  FFMA.FTZ R127, R123, c[0x0][0x29c], -R242.reuse ;  /* 0x0000a7007b7f7a23 */ /* 0x100fe200000108f2 */
[----:B------:R-:W-:Y:S02]  /*3590*/  FSEL R126, R212, -INF , P3 ;  /* 0xff800000d47e7808 */ /* 0x000fe40001800000 */
[----:B------:R-:W-:Y:S01]  /*35a0*/  FSEL R130, R209, -INF , P2 ;  /* 0xff800000d1827808 */ /* 0x000fe20001000000 */
[----:B------:R-:W-:Y:S01]  /*35b0*/  HMMA.16816.F32.BF16 R32, R100, R146, RZ ;  /* 0x000000926420723c */ /* 0x000fe200000418ff */
[----:B------:R-:W4:Y:S03]  /*35c0*/  LDSM.16.M88.4 R100, [R118+0x8080] ;  /* 0x008080007664783b */ /* 0x000f260000000200 */
[--C-:B------:R-:W-:Y:S01]  /*35d0*/  FFMA.FTZ R128, R130, c[0x0][0x29c], -R241.reuse ;  /* 0x0000a70082807a23 */ /* 0x100fe200000108f1 */
[----:B------:R5:W-:Y:S01]  /*35e0*/  MUFU.EX2 R123, R127 ;  /* 0x0000007f007b7308 */ /* 0x000be20000000800 */
[C---:B------:R-:W-:Y:S01]  /*35f0*/  FSEL R130, R220.reuse, -INF , P1 ;  /* 0xff800000dc827808 */ /* 0x040fe20000800000 */
[----:B------:R-:W-:Y:S01]  /*3600*/  FFMA.FTZ R220, -R220, R220, 1 ;  /* 0x3f800000dcdc7423 */ /* 0x000fe200000101dc */
[-C--:B------:R-:W-:Y:S05]  /*3610*/  HMMA.16816.F32.BF16 R4, R108, R148.reuse, R4 ;  /* 0x000000946c04723c */ /* 0x080fea0000041804 */
[--C-:B------:R-:W-:Y:S01]  /*3620*/  FFMA.FTZ R131, R130, c[0x0][0x29c], -R241.reuse ;  /* 0x0000a70082837a23 */ /* 0x100fe200000108f1 */
[----:B------:R-:W-:Y:S01]  /*3630*/  FSEL R189, R230, -INF , P0 ;  /* 0xff800000e6bd7808 */ /* 0x000fe20000000000 */
[----:B--2---:R-:W-:Y:S01]  /*3640*/  FFMA.FTZ R124, R125, c[0x0][0x29c], -R242 ;  /* 0x0000a7007d7c7a23 */ /* 0x004fe200000108f2 */
[C---:B------:R-:W-:Y:S01]  /*3650*/  HMMA.16816.F32.BF16 R8, R112.reuse, R148, R8 ;  /* 0x000000947008723c */ /* 0x040fe20000041808 */
[----:B------:R-:W-:Y:S03]  /*3660*/  MUFU.EX2 R128, R128 ;  /* 0x0000008000807308 */ /* 0x000fe60000000800 */
[----:B------:R-:W-:Y:S02]  /*3670*/  FSEL R125, R210, -INF , P3 ;  /* 0xff800000d27d7808 */ /* 0x000fe40001800000 */
[----:B------:R-:W-:Y:S02]  /*3680*/  FSEL R246, R228, -INF , P5 ;  /* 0xff800000e4f67808 */ /* 0x000fe40002800000 */
[-C--:B------:R-:W-:Y:S03]  /*3690*/  HMMA.16816.F32.BF16 R12, R112, R150.reuse, R12 ;  /* 0x00000096700c723c */ /* 0x080fe6000004180c */
[----:B------:R-:W2:Y:S01]  /*36a0*/  MUFU.EX2 R124, R124 ;  /* 0x0000007c007c7308 */ /* 0x000ea20000000800 */
[--C-:B------:R-:W-:Y:S01]  /*36b0*/  FFMA.FTZ R139, R125, c[0x0][0x29c], -R240.reuse ;  /* 0x0000a7007d8b7a23 */ /* 0x100fe200000108f0 */
[----:B------:R-:W-:Y:S01]  /*36c0*/  FSEL R132, R221, -INF , P6 ;  /* 0xff800000dd847808 */ /* 0x000fe20003000000 */
[--C-:B------:R-:W-:Y:S01]  /*36d0*/  FFMA.FTZ R125, R189, c[0x0][0x29c], -R240.reuse ;  /* 0x0000a700bd7d7a23 */ /* 0x100fe200000108f0 */
[----:B------:R-:W-:Y:S01]  /*36e0*/  FSEL R247, R211, -INF , P2 ;  /* 0xff800000d3f77808 */ /* 0x000fe20001000000 */
[C---:B------:R-:W-:Y:S04]  /*36f0*/  HMMA.16816.F32.BF16 R16, R108.reuse, R150, R16 ;  /* 0x000000966c10723c */ /* 0x040fe80000041810 */
[--C-:B------:R-:W-:Y:S01]  /*3700*/  FFMA.FTZ R129, R132, c[0x0][0x29c], -R241.reuse ;  /* 0x0000a70084817a23 */ /* 0x100fe200000108f1 */
[----:B------:R-:W-:Y:S01]  /*3710*/  MUFU.EX2 R139, R139 ;  /* 0x0000008b008b7308 */ /* 0x000fe20000000800 */
[--C-:B------:R-:W-:Y:S01]  /*3720*/  FFMA.FTZ R138, R247, c[0x0][0x29c], -R240.reuse ;  /* 0x0000a700f78a7a23 */ /* 0x100fe200000108f0 */
[----:B------:R-:W-:Y:S01]  /*3730*/  FSEL R132, R224, -INF , P5 ;  /* 0xff800000e0847808 */ /* 0x000fe20002800000 */
[-C--:B------:R-:W-:Y:S04]  /*3740*/  HMMA.16816.F32.BF16 R20, R108, R152.reuse, R20 ;  /* 0x000000986c14723c */ /* 0x080fe80000041814 */
[--C-:B------:R-:W-:Y:S01]  /*3750*/  FFMA.FTZ R130, R132, c[0x0][0x29c], -R241.reuse ;  /* 0x0000a70084827a23 */ /* 0x100fe200000108f1 */
[----:B------:R-:W-:Y:S01]  /*3760*/  FSEL R132, R225, -INF , P4 ;  /* 0xff800000e1847808 */ /* 0x000fe20002000000 */
[----:B------:R-:W-:Y:S01]  /*3770*/  FFMA.FTZ R221, -R221, R221, 1 ;  /* 0x3f800000dddd7423 */ /* 0x000fe200000101dd */
[----:B------:R-:W-:Y:S01]  /*3780*/  MUFU.EX2 R129, R129 ;  /* 0x0000008100817308 */ /* 0x000fe20000000800 */
[C---:B------:R-:W-:Y:S04]  /*3790*/  HMMA.16816.F32.BF16 R24, R112.reuse, R152, R24 ;  /* 0x000000987018723c */ /* 0x040fe80000041818 */
[----:B------:R-:W-:Y:S01]  /*37a0*/  FFMA.FTZ R133, R132, c[0x0][0x29c], -R241 ;  /* 0x0000a70084857a23 */ /* 0x000fe200000108f1 */
[----:B------:R-:W-:Y:S01]  /*37b0*/  FSEL R132, R237, -INF , P0 ;  /* 0xff800000ed847808 */ /* 0x000fe20000000000 */
[----:B------:R-:W-:Y:S01]  /*37c0*/  FFMA.FTZ R189, R126, c[0x0][0x29c], -R239 ;  /* 0x0000a7007ebd7a23 */ /* 0x000fe200000108ef */
[----:B------:R-:W-:Y:S01]  /*37d0*/  FSEL R137, R214, -INF , P1 ;  /* 0xff800000d6897808 */ /* 0x000fe20000800000 */
[-C--:B------:R-:W-:Y:S01]  /*37e0*/  HMMA.16816.F32.BF16 R28, R112, R154.reuse, R28 ;  /* 0x0000009a701c723c */ /* 0x080fe2000004181c */
[----:B------:R-:W-:Y:S03]  /*37f0*/  MUFU.EX2 R130, R130 ;  /* 0x0000008200827308 */ /* 0x000fe60000000800 */
[--C-:B------:R-:W-:Y:S01]  /*3800*/  FFMA.FTZ R132, R132, c[0x0][0x29c], -R241.reuse ;  /* 0x0000a70084847a23 */ /* 0x100fe200000108f1 */
[----:B------:R-:W-:Y:S01]  /*3810*/  FSEL R135, R215, -INF , P6 ;  /* 0xff800000d7877808 */ /* 0x000fe20003000000 */
[--C-:B------:R-:W-:Y:S01]  /*3820*/  FFMA.FTZ R137, R137, c[0x0][0x29c], -R240.reuse ;  /* 0x0000a70089897a23 */ /* 0x100fe200000108f0 */
[----:B------:R-:W-:Y:S01]  /*3830*/  FSEL R112, R208, -INF , P3 ;  /* 0xff800000d0707808 */ /* 0x000fe20001800000 */
[----:B------:R-:W-:Y:S03]  /*3840*/  HMMA.16816.F32.BF16 R32, R108, R154, R32 ;  /* 0x0000009a6c20723c */ /* 0x000fe60000041820 */
[----:B------:R-:W-:Y:S01]  /*3850*/  MUFU.EX2 R132, R132 ;  /* 0x0000008400847308 */ /* 0x000fe20000000800 */
[----:B------:R-:W-:Y:S01]  /*3860*/  FSEL R113, R235, -INF , P0 ;  /* 0xff800000eb717808 */ /* 0x000fe20000000000 */
[--C-:B-----5:R-:W-:Y:S01]  /*3870*/  FFMA.FTZ R127, R112, c[0x0][0x29c], -R241.reuse ;  /* 0x0000a700707f7a23 */ /* 0x120fe200000108f1 */
[----:B------:R-:W-:Y:S01]  /*3880*/  ISETP.GT.AND P3, PT, R204, 0x61, PT ;  /* 0x00000061cc00780c */ /* 0x000fe20003f64270 */
[----:B------:R-:W-:Y:S01]  /*3890*/  FFMA.FTZ R136, R135, c[0x0][0x29c], -R240 ;  /* 0x0000a70087887a23 */ /* 0x000fe200000108f0 */
[-C--:B----4-:R-:W-:Y:S05]  /*38a0*/  HMMA.16816.F32.BF16 R4, R100, R156.reuse, R4 ;  /* 0x0000009c6404723c */ /* 0x090fea0000041804 */
[----:B------:R-:W-:Y:S01]  /*38b0*/  FSEL R109, R236, -INF , P3 ;  /* 0xff800000ec6d7808 */ /* 0x000fe20001800000 */
[--C-:B------:R-:W-:Y:S01]  /*38c0*/  FFMA.FTZ R118, R113, c[0x0][0x29c], -R242.reuse ;  /* 0x0000a70071767a23 */ /* 0x100fe200000108f2 */
[----:B------:R-:W4:Y:S01]  /*38d0*/  MUFU.EX2 R127, R127 ;  /* 0x0000007f007f7308 */ /* 0x000f220000000800 */
[C---:B------:R-:W-:Y:S01]  /*38e0*/  HMMA.16816.F32.BF16 R8, R104.reuse, R156, R8 ;  /* 0x0000009c6808723c */ /* 0x040fe20000041808 */
[----:B------:R-:W-:Y:S03]  /*38f0*/  LDSM.16.M88.4 R112, [R116+0x1000] ;  /* 0x001000007470783b */ /* 0x000fe60000000200 */
[----:B------:R-:W-:Y:S01]  /*3900*/  FFMA.FTZ R242, R109, c[0x0][0x29c], -R242 ;  /* 0x0000a7006df27a23 */ /* 0x000fe200000108f2 */
[----:B------:R-:W-:Y:S01]  /*3910*/  FSEL R134, R238, -INF , P3 ;  /* 0xff800000ee867808 */ /* 0x000fe20001800000 */
[----:B------:R-:W-:Y:S01]  /*3920*/  FFMA.FTZ R237, -R237, R237, 1 ;  /* 0x3f800000eded7423 */ /* 0x000fe200000101ed */
[C---:B------:R-:W-:Y:S01]  /*3930*/  FSEL R244, R234.reuse, -INF , P3 ;  /* 0xff800000eaf47808 */ /* 0x040fe20001800000 */
[-C--:B------:R-:W-:Y:S01]  /*3940*/  HMMA.16816.F32.BF16 R12, R104, R158.reuse, R12 ;  /* 0x0000009e680c723c */ /* 0x080fe2000004180c */
[----:B------:R5:W1:Y:S01]  /*3950*/  LDSM.16.M88.4 R108, [R116] ;  /* 0x00000000746c783b */ /* 0x000a620000000200 */
[----:B------:R2:W-:Y:S02]  /*3960*/  MUFU.EX2 R117, R242 ;  /* 0x000000f200757308 */ /* 0x0005e40000000800 */
[----:B------:R-:W-:Y:S01]  /*3970*/  FFMA.FTZ R234, -R234, R234, 1 ;  /* 0x3f800000eaea7423 */ /* 0x000fe200000101ea */
[----:B------:R-:W-:Y:S01]  /*3980*/  FSEL R245, R226, -INF , P5 ;  /* 0xff800000e2f57808 */ /* 0x000fe20002800000 */
[----:B------:R-:W-:Y:S01]  /*3990*/  FFMA.FTZ R241, R134, c[0x0][0x29c], -R241 ;  /* 0x0000a70086f17a23 */ /* 0x000fe200000108f1 */
[----:B------:R-:W-:Y:S01]  /*39a0*/  FSEL R187, R231, -INF , P3 ;  /* 0xff800000e7bb7808 */ /* 0x000fe20001800000 */
[C---:B------:R-:W-:Y:S04]  /*39b0*/  HMMA.16816.F32.BF16 R16, R100.reuse, R158, R16 ;  /* 0x0000009e6410723c */ /* 0x040fe80000041810 */
[----:B------:R-:W1:Y:S01]  /*39c0*/  MUFU.EX2 R118, R118 ;  /* 0x0000007600767308 */ /* 0x000e620000000800 */
[--C-:B------:R-:W-:Y:S01]  /*39d0*/  FFMA.FTZ R134, R243, c[0x0][0x29c], -R240.reuse ;  /* 0x0000a700f3867a23 */ /* 0x100fe200000108f0 */
[----:B------:R-:W-:Y:S01]  /*39e0*/  FSEL R188, R213, -INF , P2 ;  /* 0xff800000d5bc7808 */ /* 0x000fe20001000000 */
[--C-:B------:R-:W-:Y:S01]  /*39f0*/  FFMA.FTZ R135, R245, c[0x0][0x29c], -R240.reuse ;  /* 0x0000a700f5877a23 */ /* 0x100fe200000108f0 */
[-C--:B------:R-:W-:Y:S04]  /*3a00*/  HMMA.16816.F32.BF16 R20, R100, R160.reuse, R20 ;  /* 0x000000a06414723c */ /* 0x080fe80000041814 */
[----:B------:R-:W-:Y:S01]  /*3a10*/  FFMA.FTZ R240, R187, c[0x0][0x29c], -R240 ;  /* 0x0000a700bbf07a23 */ /* 0x000fe200000108f0 */
[----:B------:R-:W-:Y:S01]  /*3a20*/  FSEL R250, R216, -INF , P1 ;  /* 0xff800000d8fa7808 */ /* 0x000fe20000800000 */
[----:B------:R-:W-:Y:S01]  /*3a30*/  MUFU.EX2 R241, R241 ;  /* 0x000000f100f17308 */ /* 0x000fe20000000800 */
[--C-:B------:R-:W-:Y:S01]  /*3a40*/  FFMA.FTZ R188, R188, c[0x0][0x29c], -R239.reuse ;  /* 0x0000a700bcbc7a23 */ /* 0x100fe200000108ef */
[C---:B------:R-:W-:Y:S04]  /*3a50*/  HMMA.16816.F32.BF16 R24, R104.reuse, R160, R24 ;  /* 0x000000a06818723c */ /* 0x040fe80000041818 */
[----:B--2---:R-:W-:Y:S01]  /*3a60*/  FSEL R242, R232, -INF , P0 ;  /* 0xff800000e8f27808 */ /* 0x004fe20000000000 */
[--C-:B------:R-:W-:Y:S01]  /*3a70*/  FFMA.FTZ R187, R250, c[0x0][0x29c], -R239.reuse ;  /* 0x0000a700fabb7a23 */ /* 0x100fe200000108ef */
[----:B------:R-:W-:Y:S01]  /*3a80*/  LOP3.LUT P0, RZ, R194, 0x4, RZ, 0xc0, !PT ;  /* 0x00000004c2ff7812 */ /* 0x000fe2000780c0ff */
[----:B------:R-:W-:Y:S01]  /*3a90*/  FFMA.FTZ R224, -R224, R224, 1 ;  /* 0x3f800000e0e07423 */ /* 0x000fe200000101e0 */
[-C--:B------:R-:W-:Y:S01]  /*3aa0*/  HMMA.16816.F32.BF16 R28, R104, R162.reuse, R28 ;  /* 0x000000a2681c723c */ /* 0x080fe2000004181c */
[----:B-----5:R2:W5:Y:S03]  /*3ab0*/  MUFU.EX2 R116, R131 ;  /* 0x0000008300747308 */ /* 0x0205660000000800 */
[----:B------:R-:W-:Y:S01]  /*3ac0*/  FFMA.FTZ R225, -R225, R225, 1 ;  /* 0x3f800000e1e17423 */ /* 0x000fe200000101e1 */
[----:B------:R-:W-:Y:S03]  /*3ad0*/  FSEL R248, R217, -INF , P6 ;  /* 0xff800000d9f87808 */ /* 0x000fe60003000000 */
[----:B------:R-:W-:Y:S03]  /*3ae0*/  HMMA.16816.F32.BF16 R32, R100, R162, R32 ;  /* 0x000000a26420723c */ /* 0x000fe60000041820 */
[----:B------:R-:W3:Y:S01]  /*3af0*/  MUFU.EX2 R133, R133 ;  /* 0x0000008500857308 */ /* 0x000ee20000000800 */
[----:B------:R-:W-:Y:S04]  /*3b00*/  FFMA.FTZ R126, R248, c[0x0][0x29c], -R239 ;  /* 0x0000a700f87e7a23 */ /* 0x000fe800000108ef */
[-C--:B-1----:R-:W-:Y:S05]  /*3b10*/  HMMA.16816.F32.BF16 R4, R108, R164.reuse, R4 ;  /* 0x000000a46c04723c */ /* 0x082fea0000041804 */
[----:B------:R-:W1:Y:S03]  /*3b20*/  MUFU.EX2 R138, R138 ;  /* 0x0000008a008a7308 */ /* 0x000e660000000800 */
[C---:B------:R-:W-:Y:S01]  /*3b30*/  HMMA.16816.F32.BF16 R8, R112.reuse, R164, R8 ;  /* 0x000000a47008723c */ /* 0x040fe20000041808 */
[----:B--2---:R-:W2:Y:S06]  /*3b40*/  LDS R131, [R233+0xc280] ;  /* 0x00c28000e9837984 */ /* 0x004eac0000000800 */
[----:B------:R-:W-:Y:S01]  /*3b50*/  MUFU.EX2 R137, R137 ;  /* 0x0000008900897308 */ /* 0x000fe20000000800 */
[-C--:B------:R-:W-:Y:S08]  /*3b60*/  HMMA.16816.F32.BF16 R12, R112, R166.reuse, R12 ;  /* 0x000000a6700c723c */ /* 0x080ff0000004180c */
[C---:B------:R-:W-:Y:S01]  /*3b70*/  HMMA.16816.F32.BF16 R16, R108.reuse, R166, R16 ;  /* 0x000000a66c10723c */ /* 0x040fe20000041810 */
[----:B------:R-:W1:Y:S07]  /*3b80*/  MUFU.EX2 R136, R136 ;  /* 0x0000008800887308 */ /* 0x000e6e0000000800 */
[-C--:B------:R-:W-:Y:S03]  /*3b90*/  HMMA.16816.F32.BF16 R20, R108, R168.reuse, R20 ;  /* 0x000000a86c14723c */ /* 0x080fe60000041814 */
[----:B------:R-:W1:Y:S05]  /*3ba0*/  MUFU.EX2 R135, R135 ;  /* 0x0000008700877308 */ /* 0x000e6a0000000800 */
[C---:B------:R-:W-:Y:S05]  /*3bb0*/  HMMA.16816.F32.BF16 R24, R112.reuse, R168, R24 ;  /* 0x000000a87018723c */ /* 0x040fea0000041818 */
[----:B------:R-:W1:Y:S03]  /*3bc0*/  MUFU.EX2 R134, R134 ;  /* 0x0000008600867308 */ /* 0x000e660000000800 */
[-C--:B------:R-:W-:Y:S01]  /*3bd0*/  HMMA.16816.F32.BF16 R28, R112, R170.reuse, R28 ;  /* 0x000000aa701c723c */ /* 0x080fe2000004181c */
[----:B------:R-:W1:Y:S03]  /*3be0*/  LDS R112, [R233+0xc2a0] ;  /* 0x00c2a000e9707984 */ /* 0x000e660000000800 */
[----:B--2---:R-:W-:Y:S03]  /*3bf0*/  FADD.FTZ R243, R5, -R131 ;  /* 0x8000008305f37221 */ /* 0x004fe60000010000 */
[----:B------:R-:W-:Y:S01]  /*3c00*/  FFMA.FTZ R113, R242, c[0x0][0x29c], -R239 ;  /* 0x0000a700f2717a23 */ /* 0x000fe200000108ef */
[----:B------:R-:W-:Y:S01]  /*3c10*/  HMMA.16816.F32.BF16 R32, R108, R170, R32 ;  /* 0x000000aa6c20723c */ /* 0x000fe20000041820 */
[----:B------:R-:W2:Y:S03]  /*3c20*/  MUFU.EX2 R240, R240 ;  /* 0x000000f000f07308 */ /* 0x000ea60000000800 */
[--C-:B------:R-:W-:Y:S01]  /*3c30*/  FADD.FTZ R242, R4, -R131.reuse ;  /* 0x8000008304f27221 */ /* 0x100fe20000010000 */
[----:B------:R-:W-:Y:S01]  /*3c40*/  FSEL R114, R229, -INF , P4 ;  /* 0xff800000e5727808 */ /* 0x000fe20002000000 */
[C---:B------:R-:W-:Y:S01]  /*3c50*/  FMUL.FTZ R243, R120.reuse, R243 ;  /* 0x000000f378f37220 */ /* 0x040fe20000410000 */
[----:B------:R-:W-:Y:S01]  /*3c60*/  F2FP.BF16.PACK_AB R108, R120, R119 ;  /* 0x00000077786c723e */ /* 0x000fe200000010ff */
[--C-:B------:R-:W-:Y:S03]  /*3c70*/  FADD.FTZ R111, R17, -R131.reuse ;  /* 0x80000083116f7221 */ /* 0x100fe60000010000 */
[----:B------:R-:W2:Y:S01]  /*3c80*/  MUFU.EX2 R125, R125 ;  /* 0x0000007d007d7308 */ /* 0x000ea20000000800 */
[----:B------:R-:W-:Y:S02]  /*3c90*/  FFMA.FTZ R110, -R207, R207, 1 ;  /* 0x3f800000cf6e7423 */ /* 0x000fe400000101cf */
[--C-:B------:R-:W-:Y:S02]  /*3ca0*/  FADD.FTZ R207, R21, -R131.reuse ;  /* 0x8000008315cf7221 */ /* 0x100fe40000010000 */
[----:B---3--:R-:W-:Y:S02]  /*3cb0*/  FMUL.FTZ R111, R122, R111 ;  /* 0x0000006f7a6f7220 */ /* 0x008fe40000410000 */
[----:B------:R-:W-:Y:S02]  /*3cc0*/  FMUL.FTZ R242, R119, R242 ;  /* 0x000000f277f27220 */ /* 0x000fe40000410000 */
[----:B------:R-:W-:Y:S01]  /*3cd0*/  FFMA.FTZ R119, -R218, R218, 1 ;  /* 0x3f800000da777423 */ /* 0x000fe200000101da */
[----:B------:R-:W-:Y:S01]  /*3ce0*/  F2FP.BF16.PACK_AB R218, R124, R123 ;  /* 0x0000007b7cda723e */ /* 0x000fe200000010ff */
[----:B------:R-:W-:Y:S01]  /*3cf0*/  FFMA.FTZ R109, -R206, R206, 1 ;  /* 0x3f800000ce6d7423 */ /* 0x000fe200000101ce */
[----:B------:R-:W-:Y:S01]  /*3d00*/  MUFU.EX2 R189, R189 ;  /* 0x000000bd00bd7308 */ /* 0x000fe20000000800 */
[----:B------:R-:W-:Y:S02]  /*3d10*/  FFMA.FTZ R206, -R219, R219, 1 ;  /* 0x3f800000dbce7423 */ /* 0x000fe400000101db */
[----:B------:R-:W-:Y:S02]  /*3d20*/  FMUL.FTZ R207, R124, R207 ;  /* 0x000000cf7ccf7220 */ /* 0x000fe40000410000 */
[----:B------:R-:W-:Y:S02]  /*3d30*/  FMUL.FTZ R206, R111, R206 ;  /* 0x000000ce6fce7220 */ /* 0x000fe40000410000 */
[----:B------:R-:W-:Y:S01]  /*3d40*/  FFMA.FTZ R111, -R222, R222, 1 ;  /* 0x3f800000de6f7423 */ /* 0x000fe200000101de */
[----:B----4-:R-:W-:Y:S01]  /*3d50*/  F2FP.BF16.PACK_AB R222, R128, R127 ;  /* 0x0000007f80de723e */ /* 0x010fe200000010ff */
[--C-:B------:R-:W-:Y:S01]  /*3d60*/  FADD.FTZ R120, R16, -R131.reuse ;  /* 0x8000008310787221 */ /* 0x100fe20000010000 */
[----:B------:R-:W3:Y:S01]  /*3d70*/  MUFU.EX2 R188, R188 ;  /* 0x000000bc00bc7308 */ /* 0x000ee20000000800 */
[--C-:B-1----:R-:W-:Y:S02]  /*3d80*/  FADD.FTZ R124, R6, -R112.reuse ;  /* 0x80000070067c7221 */ /* 0x102fe40000010000 */
[----:B------:R-:W-:Y:S01]  /*3d90*/  FMUL.FTZ R120, R121, R120 ;  /* 0x0000007879787220 */ /* 0x000fe20000410000 */
[----:B------:R-:W-:Y:S01]  /*3da0*/  F2FP.BF16.PACK_AB R121, R122, R121 ;  /* 0x000000797a79723e */ /* 0x000fe200000010ff */
[----:B------:R-:W-:Y:S02]  /*3db0*/  FMUL.FTZ R124, R127, R124 ;  /* 0x0000007c7f7c7220 */ /* 0x000fe40000410000 */
[----:B------:R-:W1:Y:S01]  /*3dc0*/  LDS R127, [R233+0xc300] ;  /* 0x00c30000e97f7984 */ /* 0x000e620000000800 */
[--C-:B------:R-:W-:Y:S02]  /*3dd0*/  FADD.FTZ R122, R20, -R131.reuse ;  /* 0x80000083147a7221 */ /* 0x100fe40000010000 */
[----:B------:R-:W-:Y:S01]  /*3de0*/  FMUL.FTZ R119, R120, R119 ;  /* 0x0000007778777220 */ /* 0x000fe20000410000 */
[----:B------:R-:W4:Y:S01]  /*3df0*/  LDS R233, [R233+0xc320] ;  /* 0x00c32000e9e97984 */ /* 0x000f220000000800 */
[----:B------:R-:W-:Y:S01]  /*3e00*/  FMUL.FTZ R122, R123, R122 ;  /* 0x0000007a7b7a7220 */ /* 0x000fe20000410000 */
[----:B------:R-:W-:Y:S01]  /*3e10*/  MUFU.EX2 R187, R187 ;  /* 0x000000bb00bb7308 */ /* 0x000fe20000000800 */
[--C-:B------:R-:W-:Y:S01]  /*3e20*/  FADD.FTZ R123, R32, -R131.reuse ;  /* 0x80000083207b7221 */ /* 0x100fe20000010000 */
[----:B------:R1:W-:Y:S01]  /*3e30*/  STS [R205], R108 ;  /* 0x0000006ccd007388 */ /* 0x0003e20000000800 */
[----:B------:R-:W-:Y:S01]  /*3e40*/  FADD.FTZ R32, R33, -R131 ;  /* 0x8000008321207221 */ /* 0x000fe20000010000 */
[----:B------:R-:W-:Y:S01]  /*3e50*/  F2FP.BF16.PACK_AB R119, R206, R119 ;  /* 0x00000077ce77723e */ /* 0x000fe200000010ff */
[--C-:B------:R-:W-:Y:S01]  /*3e60*/  FADD.FTZ R33, R7, -R112.reuse ;  /* 0x8000007007217221 */ /* 0x100fe20000010000 */
[----:B------:R-:W-:Y:S01]  /*3e70*/  STS [R205+0x400], R222 ;  /* 0x000400decd007388 */ /* 0x000fe20000000800 */
[----:B------:R-:W-:Y:S02]  /*3e80*/  FMUL.FTZ R111, R122, R111 ;  /* 0x0000006f7a6f7220 */ /* 0x000fe40000410000 */
[----:B------:R-:W-:Y:S01]  /*3e90*/  FMUL.FTZ R123, R118, R123 ;  /* 0x0000007b767b7220 */ /* 0x000fe20000410000 */
[----:B------:R-:W-:Y:S01]  /*3ea0*/  F2FP.BF16.PACK_AB R118, R117, R118 ;  /* 0x000000767576723e */ /* 0x000fe200000010ff */
[----:B------:R-:W-:Y:S01]  /*3eb0*/  FFMA.FTZ R120, -R223, R223, 1 ;  /* 0x3f800000df787423 */ /* 0x000fe200000101df */
[----:B------:R-:W1:Y:S01]  /*3ec0*/  MUFU.EX2 R126, R126 ;  /* 0x0000007e007e7308 */ /* 0x000e620000000800 */
[----:B------:R-:W-:Y:S02]  /*3ed0*/  FMUL.FTZ R32, R117, R32 ;  /* 0x0000002075207220 */ /* 0x000fe40000410000 */
[----:B------:R-:W-:Y:S02]  /*3ee0*/  FFMA.FTZ R122, -R235, R235, 1 ;  /* 0x3f800000eb7a7423 */ /* 0x000fe400000101eb */
[----:B------:R-:W-:Y:S02]  /*3ef0*/  FFMA.FTZ R117, -R236, R236, 1 ;  /* 0x3f800000ec757423 */ /* 0x000fe400000101ec */
[----:B------:R-:W-:Y:S02]  /*3f00*/  FMUL.FTZ R33, R128, R33 ;  /* 0x0000002180217220 */ /* 0x000fe40000410000 */
[----:B------:R-:W-:Y:S01]  /*3f10*/  FFMA.FTZ R128, -R209, R209, 1 ;  /* 0x3f800000d1807423 */ /* 0x000fe200000101d1 */
[----:B------:R-:W-:Y:S01]  /*3f20*/  MUFU.EX2 R113, R113 ;  /* 0x0000007100717308 */ /* 0x000fe20000000800 */
[----:B------:R-:W-:Y:S02]  /*3f30*/  FMUL.FTZ R109, R242, R109 ;  /* 0x0000006df26d7220 */ /* 0x000fe40000410000 */
[----:B------:R-:W-:Y:S02]  /*3f40*/  FMUL.FTZ R110, R243, R110 ;  /* 0x0000006ef36e7220 */ /* 0x000fe40000410000 */
[----:B------:R-:W-:Y:S02]  /*3f50*/  FMUL.FTZ R120, R207, R120 ;  /* 0x00000078cf787220 */ /* 0x000fe40000410000 */
[----:B------:R-:W-:Y:S01]  /*3f60*/  FMUL.FTZ R122, R123, R122 ;  /* 0x0000007a7b7a7220 */ /* 0x000fe20000410000 */
[----:B------:R-:W-:Y:S01]  /*3f70*/  F2FP.BF16.PACK_AB R110, R110, R109 ;  /* 0x0000006d6e6e723e */ /* 0x000fe200000010ff */
[----:B------:R-:W-:Y:S01]  /*3f80*/  FMUL.FTZ R117, R32, R117 ;  /* 0x0000007520757220 */ /* 0x000fe20000410000 */
[----:B------:R-:W-:Y:S01]  /*3f90*/  F2FP.BF16.PACK_AB R120, R120, R111 ;  /* 0x0000006f7878723e */ /* 0x000fe200000010ff */
[----:B------:R-:W-:Y:S02]  /*3fa0*/  FMUL.FTZ R128, R33, R128 ;  /* 0x0000008021807220 */ /* 0x000fe40000410000 */
[--C-:B------:R-:W-:Y:S01]  /*3fb0*/  FADD.FTZ R33, R18, -R112.reuse ;  /* 0x8000007012217221 */ /* 0x100fe20000010000 */
[----:B------:R-:W-:Y:S01]  /*3fc0*/  F2FP.BF16.PACK_AB R117, R117, R122 ;  /* 0x0000007a7575723e */ /* 0x000fe200000010ff */
[--C-:B------:R-:W-:Y:S02]  /*3fd0*/  FADD.FTZ R32, R19, -R112.reuse ;  /* 0x8000007013207221 */ /* 0x100fe40000010000 */
[----:B-----5:R-:W-:Y:S01]  /*3fe0*/  FMUL.FTZ R33, R116, R33 ;  /* 0x0000002174217220 */ /* 0x020fe20000410000 */
[C---:B------:R-:W-:Y:S01]  /*3ff0*/  F2FP.BF16.PACK_AB R116, R129.reuse, R116 ;  /* 0x000000748174723e */ /* 0x040fe200000010ff */
[----:B------:R-:W-:Y:S02]  /*4000*/  FMUL.FTZ R32, R129, R32 ;  /* 0x0000002081207220 */ /* 0x000fe40000410000 */
[--C-:B------:R-:W-:Y:S02]  /*4010*/  FADD.FTZ R109, R22, -R112.reuse ;  /* 0x80000070166d7221 */ /* 0x100fe40000010000 */
[--C-:B------:R-:W-:Y:S02]  /*4020*/  FADD.FTZ R111, R34, -R112.reuse ;  /* 0x80000070226f7221 */ /* 0x100fe40000010000 */
[--C-:B------:R-:W-:Y:S02]  /*4030*/  FADD.FTZ R122, R23, -R112.reuse ;  /* 0x80000070177a7221 */ /* 0x100fe40000010000 */
[----:B------:R-:W-:Y:S02]  /*4040*/  FADD.FTZ R112, R35, -R112 ;  /* 0x8000007023707221 */ /* 0x000fe40000010000 */
[----:B------:R-:W-:Y:S02]  /*4050*/  FMUL.FTZ R33, R33, R220 ;  /* 0x000000dc21217220 */ /* 0x000fe40000410000 */
[----:B------:R-:W-:Y:S02]  /*4060*/  FMUL.FTZ R32, R32, R221 ;  /* 0x000000dd20207220 */ /* 0x000fe40000410000 */
[----:B------:R-:W-:Y:S01]  /*4070*/  FMUL.FTZ R34, R132, R111 ;  /* 0x0000006f84227220 */ /* 0x000fe20000410000 */
[C---:B------:R-:W-:Y:S01]  /*4080*/  F2FP.BF16.PACK_AB R132, R241.reuse, R132 ;  /* 0x00000084f184723e */ /* 0x040fe200000010ff */
[----:B------:R-:W-:Y:S01]  /*4090*/  FMUL.FTZ R112, R241, R112 ;  /* 0x00000070f1707220 */ /* 0x000fe20000410000 */
[----:B------:R-:W-:Y:S01]  /*40a0*/  F2FP.BF16.PACK_AB R32, R32, R33 ;  /* 0x000000212020723e */ /* 0x000fe200000010ff */
[----:B------:R-:W-:Y:S02]  /*40b0*/  FFMA.FTZ R123, -R208, R208, 1 ;  /* 0x3f800000d07b7423 */ /* 0x000fe400000101d0 */
[----:B------:R-:W-:Y:S02]  /*40c0*/  FFMA.FTZ R35, -R238, R238, 1 ;  /* 0x3f800000ee237423 */ /* 0x000fe400000101ee */
[----:B------:R-:W-:Y:S02]  /*40d0*/  FMUL.FTZ R123, R124, R123 ;  /* 0x0000007b7c7b7220 */ /* 0x000fe40000410000 */
[----:B------:R-:W-:Y:S01]  /*40e0*/  FMUL.FTZ R109, R130, R109 ;  /* 0x0000006d826d7220 */ /* 0x000fe20000410000 */
[C---:B------:R-:W-:Y:S01]  /*40f0*/  F2FP.BF16.PACK_AB R130, R133.reuse, R130 ;  /* 0x000000828582723e */ /* 0x040fe200000010ff */
[----:B------:R-:W-:Y:S01]  /*4100*/  FMUL.FTZ R34, R34, R237 ;  /* 0x000000ed22227220 */ /* 0x000fe20000410000 */
[----:B------:R-:W-:Y:S01]  /*4110*/  F2FP.BF16.PACK_AB R128, R128, R123 ;  /* 0x0000007b8080723e */ /* 0x000fe200000010ff */
[----:B------:R-:W-:Y:S01]  /*4120*/  FMUL.FTZ R35, R112, R35 ;  /* 0x0000002370237220 */ /* 0x000fe20000410000 */
[----:B------:R-:W-:Y:S01]  /*4130*/  F2FP.BF16.PACK_AB R112, R138, R139 ;  /* 0x0000008b8a70723e */ /* 0x000fe200000010ff */
[----:B------:R-:W-:Y:S02]  /*4140*/  FMUL.FTZ R122, R133, R122 ;  /* 0x0000007a857a7220 */ /* 0x000fe40000410000 */
[--C-:B-1----:R-:W-:Y:S01]  /*4150*/  FADD.FTZ R33, R9, -R127.reuse ;  /* 0x8000007f09217221 */ /* 0x102fe20000010000 */
[----:B------:R-:W-:Y:S01]  /*4160*/  F2FP.BF16.PACK_AB R129, R35, R34 ;  /* 0x000000222381723e */ /* 0x000fe200000010ff */
[--C-:B------:R-:W-:Y:S02]  /*4170*/  FADD.FTZ R124, R8, -R127.reuse ;  /* 0x8000007f087c7221 */ /* 0x100fe40000010000 */
[----:B------:R-:W-:Y:S02]  /*4180*/  FMUL.FTZ R109, R109, R224 ;  /* 0x000000e06d6d7220 */ /* 0x000fe40000410000 */
[----:B------:R-:W-:Y:S02]  /*4190*/  FMUL.FTZ R122, R122, R225 ;  /* 0x000000e17a7a7220 */ /* 0x000fe40000410000 */
[--C-:B------:R-:W-:Y:S02]  /*41a0*/  FADD.FTZ R123, R13, -R127.reuse ;  /* 0x8000007f0d7b7221 */ /* 0x100fe40000010000 */
[--C-:B------:R-:W-:Y:S01]  /*41b0*/  FADD.FTZ R34, R24, -R127.reuse ;  /* 0x8000007f18227221 */ /* 0x100fe20000010000 */
[----:B------:R-:W-:Y:S01]  /*41c0*/  F2FP.BF16.PACK_AB R122, R122, R109 ;  /* 0x0000006d7a7a723e */ /* 0x000fe200000010ff */
[--C-:B------:R-:W-:Y:S02]  /*41d0*/  FADD.FTZ R35, R25, -R127.reuse ;  /* 0x8000007f19237221 */ /* 0x100fe40000010000 */
[----:B------:R-:W-:Y:S02]  /*41e0*/  FMUL.FTZ R33, R138, R33 ;  /* 0x000000218a217220 */ /* 0x000fe40000410000 */
[----:B------:R-:W-:Y:S02]  /*41f0*/  FADD.FTZ R138, R12, -R127 ;  /* 0x8000007f0c8a7221 */ /* 0x000fe40000010000 */
[----:B------:R-:W-:Y:S02]  /*4200*/  FMUL.FTZ R124, R139, R124 ;  /* 0x0000007c8b7c7220 */ /* 0x000fe40000410000 */
[----:B------:R-:W-:Y:S02]  /*4210*/  FFMA.FTZ R111, -R210, R210, 1 ;  /* 0x3f800000d26f7423 */ /* 0x000fe400000101d2 */
[----:B------:R-:W-:Y:S02]  /*4220*/  FFMA.FTZ R206, -R211, R211, 1 ;  /* 0x3f800000d3ce7423 */ /* 0x000fe400000101d3 */
[C---:B------:R-:W-:Y:S02]  /*4230*/  FMUL.FTZ R123, R136.reuse, R123 ;  /* 0x0000007b887b7220 */ /* 0x040fe40000410000 */
[----:B------:R-:W-:Y:S01]  /*4240*/  FMUL.FTZ R138, R137, R138 ;  /* 0x0000008a898a7220 */ /* 0x000fe20000410000 */
[----:B------:R-:W-:Y:S01]  /*4250*/  F2FP.BF16.PACK_AB R137, R136, R137 ;  /* 0x000000898889723e */ /* 0x000fe200000010ff */
[----:B------:R-:W-:Y:S01]  /*4260*/  FMUL.FTZ R34, R135, R34 ;  /* 0x0000002287227220 */ /* 0x000fe20000410000 */
[C---:B------:R-:W-:Y:S01]  /*4270*/  F2FP.BF16.PACK_AB R136, R134.reuse, R135 ;  /* 0x000000878688723e */ /* 0x040fe200000010ff */
[----:B------:R-:W-:Y:S02]  /*4280*/  FMUL.FTZ R35, R134, R35 ;  /* 0x0000002386237220 */ /* 0x000fe40000410000 */
[----:B------:R-:W-:Y:S02]  /*4290*/  FFMA.FTZ R109, -R226, R226, 1 ;  /* 0x3f800000e26d7423 */ /* 0x000fe400000101e2 */
[----:B------:R-:W-:Y:S02]  /*42a0*/  FFMA.FTZ R134, -R227, R227, 1 ;  /* 0x3f800000e3867423 */ /* 0x000fe400000101e3 */
[--C-:B------:R-:W-:Y:S02]  /*42b0*/  FFMA.FTZ R115, R246, c[0x0][0x29c], -R239.reuse ;  /* 0x0000a700f6737a23 */ /* 0x100fe400000108ef */
[----:B------:R-:W-:Y:S02]  /*42c0*/  FFMA.FTZ R114, R114, c[0x0][0x29c], -R239 ;  /* 0x0000a70072727a23 */ /* 0x000fe400000108ef */
[----:B------:R-:W-:Y:S02]  /*42d0*/  FMUL.FTZ R111, R124, R111 ;  /* 0x0000006f7c6f7220 */ /* 0x000fe40000410000 */
[----:B------:R-:W-:Y:S01]  /*42e0*/  FMUL.FTZ R206, R33, R206 ;  /* 0x000000ce21ce7220 */ /* 0x000fe20000410000 */
[----:B------:R-:W-:Y:S01]  /*42f0*/  MUFU.EX2 R115, R115 ;  /* 0x0000007300737308 */ /* 0x000fe20000000800 */
[--C-:B------:R-:W-:Y:S02]  /*4300*/  FADD.FTZ R29, R29, -R127.reuse ;  /* 0x8000007f1d1d7221 */ /* 0x100fe40000010000 */
[----:B------:R-:W-:Y:S01]  /*4310*/  FFMA.FTZ R33, -R214, R214, 1 ;  /* 0x3f800000d6217423 */ /* 0x000fe200000101d6 */
[----:B------:R-:W-:Y:S01]  /*4320*/  F2FP.BF16.PACK_AB R206, R206, R111 ;  /* 0x0000006fcece723e */ /* 0x000fe200000010ff */
[----:B------:R-:W-:Y:S02]  /*4330*/  FADD.FTZ R28, R28, -R127 ;  /* 0x8000007f1c1c7221 */ /* 0x000fe40000010000 */
[----:B------:R-:W-:Y:S02]  /*4340*/  FMUL.FTZ R34, R34, R109 ;  /* 0x0000006d22227220 */ /* 0x000fe40000410000 */
[----:B------:R-:W-:Y:S01]  /*4350*/  FMUL.FTZ R35, R35, R134 ;  /* 0x0000008623237220 */ /* 0x000fe20000410000 */
[----:B------:R-:W1:Y:S01]  /*4360*/  MUFU.EX2 R114, R114 ;  /* 0x0000007200727308 */ /* 0x000e620000000800 */
[----:B------:R-:W-:Y:S01]  /*4370*/  FMUL.FTZ R33, R138, R33 ;  /* 0x000000218a217220 */ /* 0x000fe20000410000 */
[----:B------:R-:W-:Y:S01]  /*4380*/  IADD3 R134, R205, 0x40, RZ ;  /* 0x00000040cd867810 */ /* 0x000fe20007ffe0ff */
[----:B------:R-:W-:Y:S01]  /*4390*/  FFMA.FTZ R138, -R231, R231, 1 ;  /* 0x3f800000e78a7423 */ /* 0x000fe200000101e7 */
[----:B------:R-:W-:Y:S01]  /*43a0*/  @P0 IADD3 R134, R205, -0x40, RZ ;  /* 0xffffffc0cd860810 */ /* 0x000fe20007ffe0ff */
[C---:B--2---:R-:W-:Y:S01]  /*43b0*/  FMUL.FTZ R29, R240.reuse, R29 ;  /* 0x0000001df01d7220 */ /* 0x044fe20000410000 */
[----:B------:R-:W-:Y:S01]  /*43c0*/  PLOP3.LUT P0, PT, PT, PT, UP0, 0x80, 0x0 ;  /* 0x000000000000781c */ /* 0x000fe20003f0f008 */
[----:B------:R-:W-:Y:S01]  /*43d0*/  FMUL.FTZ R28, R125, R28 ;  /* 0x0000001c7d1c7220 */ /* 0x000fe20000410000 */
[----:B------:R-:W-:Y:S01]  /*43e0*/  F2FP.BF16.PACK_AB R125, R240, R125 ;  /* 0x0000007df07d723e */ /* 0x000fe200000010ff */
[----:B------:R-:W-:Y:S01]  /*43f0*/  STS [R134], R121 ;  /* 0x0000007986007388 */ /* 0x000fe20000000800 */
[----:B------:R-:W-:Y:S02]  /*4400*/  FFMA.FTZ R111, -R230, R230, 1 ;  /* 0x3f800000e66f7423 */ /* 0x000fe400000101e6 */
[----:B------:R-:W-:Y:S01]  /*4410*/  FFMA.FTZ R239, R244, c[0x0][0x29c], -R239 ;  /* 0x0000a700f4ef7a23 */ /* 0x000fe200000108ef */
[----:B------:R-:W-:Y:S01]  /*4420*/  STS [R134+0x400], R116 ;  /* 0x0004007486007388 */ /* 0x000fe20000000800 */
[----:B------:R-:W-:Y:S01]  /*4430*/  FMUL.FTZ R29, R29, R138 ;  /* 0x0000008a1d1d7220 */ /* 0x000fe20000410000 */
[----:B------:R-:W-:Y:S01]  /*4440*/  F2FP.BF16.PACK_AB R138, R35, R34 ;  /* 0x00000022238a723e */ /* 0x000fe200000010ff */
[----:B------:R-:W-:Y:S01]  /*4450*/  FMUL.FTZ R28, R28, R111 ;  /* 0x0000006f1c1c7220 */ /* 0x000fe20000410000 */
[----:B------:R2:W-:Y:S01]  /*4460*/  STS [R205+0x1000], R112 ;  /* 0x00100070cd007388 */ /* 0x0005e20000000800 */
[----:B------:R-:W5:Y:S01]  /*4470*/  MUFU.EX2 R34, R239 ;  /* 0x000000ef00227308 */ /* 0x000f620000000800 */
[----:B------:R-:W-:Y:S02]  /*4480*/  FFMA.FTZ R124, -R215, R215, 1 ;  /* 0x3f800000d77c7423 */ /* 0x000fe400000101d7 */
[----:B------:R-:W-:Y:S01]  /*4490*/  F2FP.BF16.PACK_AB R127, R29, R28 ;  /* 0x0000001c1d7f723e */ /* 0x000fe200000010ff */
[--C-:B----4-:R-:W-:Y:S01]  /*44a0*/  FADD.FTZ R35, R11, -R233.reuse ;  /* 0x800000e90b237221 */ /* 0x110fe20000010000 */
[----:B---3--:R-:W-:Y:S01]  /*44b0*/  F2FP.BF16.PACK_AB R28, R188, R189 ;  /* 0x000000bdbc1c723e */ /* 0x008fe200000010ff */
[----:B------:R-:W-:Y:S01]  /*44c0*/  FMUL.FTZ R124, R123, R124 ;  /* 0x0000007c7b7c7220 */ /* 0x000fe20000410000 */
[----:B------:R-:W-:Y:S01]  /*44d0*/  F2FP.BF16.PACK_AB R29, R126, R187 ;  /* 0x000000bb7e1d723e */ /* 0x000fe200000010ff */
[--C-:B------:R-:W-:Y:S01]  /*44e0*/  FADD.FTZ R30, R30, -R233.reuse ;  /* 0x800000e91e1e7221 */ /* 0x100fe20000010000 */
[----:B-1----:R-:W-:Y:S01]  /*44f0*/  F2FP.BF16.PACK_AB R108, R114, R115 ;  /* 0x00000073726c723e */ /* 0x002fe200000010ff */
[----:B------:R1:W-:Y:S01]  /*4500*/  STS [R205+0x1400], R28 ;  /* 0x0014001ccd007388 */ /* 0x0003e20000000800 */
[----:B------:R-:W-:Y:S01]  /*4510*/  F2FP.BF16.PACK_AB R33, R124, R33 ;  /* 0x000000217c21723e */ /* 0x000fe200000010ff */
[----:B------:R-:W-:Y:S02]  /*4520*/  FMUL.FTZ R30, R113, R30 ;  /* 0x0000001e711e7220 */ /* 0x000fe40000410000 */
[----:B------:R-:W-:Y:S01]  /*4530*/  STS [R134+0x1000], R137 ;  /* 0x0010008986007388 */ /* 0x000fe20000000800 */
[--C-:B------:R-:W-:Y:S02]  /*4540*/  FADD.FTZ R31, R31, -R233.reuse ;  /* 0x800000e91f1f7221 */ /* 0x100fe40000010000 */
[--C-:B------:R-:W-:Y:S01]  /*4550*/  FADD.FTZ R124, R10, -R233.reuse ;  /* 0x800000e90a7c7221 */ /* 0x100fe20000010000 */
[----:B------:R3:W-:Y:S01]  /*4560*/  STS [R134+0x1400], R29 ;  /* 0x0014001d86007388 */ /* 0x0007e20000000800 */
[----:B------:R-:W-:Y:S02]  /*4570*/  FMUL.FTZ R35, R188, R35 ;  /* 0x00000023bc237220 */ /* 0x000fe40000410000 */
[----:B------:R-:W-:Y:S01]  /*4580*/  FMUL.FTZ R124, R189, R124 ;  /* 0x0000007cbd7c7220 */ /* 0x000fe20000410000 */
[----:B------:R-:W-:Y:S01]  /*4590*/  STS [R205+0x2000], R218 ;  /* 0x002000dacd007388 */ /* 0x000fe20000000800 */
[----:B------:R-:W-:Y:S01]  /*45a0*/  FFMA.FTZ R109, -R212, R212, 1 ;  /* 0x3f800000d46d7423 */ /* 0x000fe200000101d4 */
[C---:B-----5:R-:W-:Y:S01]  /*45b0*/  F2FP.BF16.PACK_AB R111, R34.reuse, R113 ;  /* 0x00000071226f723e */ /* 0x060fe200000010ff */
[----:B------:R-:W-:Y:S01]  /*45c0*/  FMUL.FTZ R31, R34, R31 ;  /* 0x0000001f221f7220 */ /* 0x000fe20000410000 */
[----:B------:R-:W-:Y:S01]  /*45d0*/  STS [R205+0x2400], R130 ;  /* 0x00240082cd007388 */ /* 0x000fe20000000800 */
[----:B------:R-:W-:Y:S02]  /*45e0*/  FMUL.FTZ R109, R124, R109 ;  /* 0x0000006d7c6d7220 */ /* 0x000fe40000410000 */
[----:B------:R-:W-:Y:S01]  /*45f0*/  FMUL.FTZ R31, R31, R234 ;  /* 0x000000ea1f1f7220 */ /* 0x000fe20000410000 */
[----:B------:R-:W-:Y:S01]  /*4600*/  STS [R134+0x2000], R118 ;  /* 0x0020007686007388 */ /* 0x000fe20000000800 */
[----:B--2---:R-:W-:Y:S03]  /*4610*/  FFMA.FTZ R112, -R213, R213, 1 ;  /* 0x3f800000d5707423 */ /* 0x004fe600000101d5 */
[----:B------:R-:W-:Y:S01]  /*4620*/  STS [R134+0x2400], R132 ;  /* 0x0024008486007388 */ /* 0x000fe20000000800 */
[----:B------:R-:W-:Y:S02]  /*4630*/  FMUL.FTZ R112, R35, R112 ;  /* 0x0000007023707220 */ /* 0x000fe40000410000 */
[----:B------:R-:W-:Y:S01]  /*4640*/  FFMA.FTZ R35, -R216, R216, 1 ;  /* 0x3f800000d8237423 */ /* 0x000fe200000101d8 */
[----:B------:R-:W-:Y:S01]  /*4650*/  STS [R205+0x3000], R136 ;  /* 0x00300088cd007388 */ /* 0x000fe20000000800 */
[--C-:B-1----:R-:W-:Y:S01]  /*4660*/  FADD.FTZ R28, R14, -R233.reuse ;  /* 0x800000e90e1c7221 */ /* 0x102fe20000010000 */
[----:B------:R-:W-:Y:S01]  /*4670*/  F2FP.BF16.PACK_AB R112, R112, R109 ;  /* 0x0000006d7070723e */ /* 0x000fe200000010ff */
[----:B------:R-:W-:Y:S01]  /*4680*/  FFMA.FTZ R109, -R228, R228, 1 ;  /* 0x3f800000e46d7423 */ /* 0x000fe200000101e4 */
[----:B------:R1:W-:Y:S01]  /*4690*/  STS [R205+0x3400], R108 ;  /* 0x0034006ccd007388 */ /* 0x0003e20000000800 */
[--C-:B---3--:R-:W-:Y:S02]  /*46a0*/  FADD.FTZ R29, R15, -R233.reuse ;  /* 0x800000e90f1d7221 */ /* 0x108fe40000010000 */
[----:B------:R-:W-:Y:S01]  /*46b0*/  FMUL.FTZ R28, R187, R28 ;  /* 0x0000001cbb1c7220 */ /* 0x000fe20000410000 */
[----:B------:R2:W-:Y:S01]  /*46c0*/  STS [R134+0x3000], R125 ;  /* 0x0030007d86007388 */ /* 0x0005e20000000800 */
[----:B------:R-:W-:Y:S02]  /*46d0*/  FMUL.FTZ R29, R126, R29 ;  /* 0x0000001d7e1d7220 */ /* 0x000fe40000410000 */
[----:B------:R-:W-:Y:S01]  /*46e0*/  FMUL.FTZ R28, R28, R35 ;  /* 0x000000231c1c7220 */ /* 0x000fe20000410000 */
[----:B------:R-:W-:Y:S01]  /*46f0*/  STS [R134+0x3400], R111 ;  /* 0x0034006f86007388 */ /* 0x000fe20000000800 */
[--C-:B------:R-:W-:Y:S03]  /*4700*/  FADD.FTZ R35, R27, -R233.reuse ;  /* 0x800000e91b237221 */ /* 0x100fe60000010000 */
[----:B------:R-:W-:Y:S01]  /*4710*/  BAR.SYNC.DEFER_BLOCKING 0x0 ;  /* 0x0000000000007b1d */ /* 0x000fe20000010000 */
[----:B------:R-:W-:Y:S02]  /*4720*/  FMUL.FTZ R35, R114, R35 ;  /* 0x0000002372237220 */ /* 0x000fe40000410000 */
[----:B-1----:R-:W-:Y:S04]  /*4730*/  FFMA.FTZ R108, -R217, R217, 1 ;  /* 0x3f800000d96c7423 */ /* 0x002fe800000101d9 */
[----:B------:R-:W-:Y:S02]  /*4740*/  FMUL.FTZ R29, R29, R108 ;  /* 0x0000006c1d1d7220 */ /* 0x000fe40000410000 */
[----:B------:R-:W-:Y:S03]  /*4750*/  FFMA.FTZ R108, -R229, R229, 1 ;  /* 0x3f800000e56c7423 */ /* 0x000fe600000101e5 */
[----:B------:R-:W-:Y:S01]  /*4760*/  F2FP.BF16.PACK_AB R29, R29, R28 ;  /* 0x0000001c1d1d723e */ /* 0x000fe200000010ff */
[----:B------:R-:W-:Y:S01]  /*4770*/  FADD.FTZ R28, R26, -R233 ;  /* 0x800000e91a1c7221 */ /* 0x000fe20000010000 */
[----:B------:R1:W-:Y:S01]  /*4780*/  STS [R205+0x4400], R128 ;  /* 0x00440080cd007388 */ /* 0x0003e20000000800 */
[----:B------:R-:W-:Y:S02]  /*4790*/  FMUL.FTZ R35, R35, R108 ;  /* 0x0000006c23237220 */ /* 0x000fe40000410000 */
[----:B------:R-:W-:Y:S01]  /*47a0*/  FMUL.FTZ R28, R115, R28 ;  /* 0x0000001c731c7220 */ /* 0x000fe20000410000 */
[----:B------:R-:W-:Y:S03]  /*47b0*/  STS [R205+0x4000], R110 ;  /* 0x0040006ecd007388 */ /* 0x000fe60000000800 */
[----:B------:R-:W-:Y:S01]  /*47c0*/  FMUL.FTZ R28, R28, R109 ;  /* 0x0000006d1c1c7220 */ /* 0x000fe20000410000 */
[----:B------:R-:W-:Y:S01]  /*47d0*/  STS [R134+0x4000], R119 ;  /* 0x0040007786007388 */ /* 0x000fe20000000800 */
[----:B------:R-:W-:Y:S03]  /*47e0*/  FFMA.FTZ R109, -R232, R232, 1 ;  /* 0x3f800000e86d7423 */ /* 0x000fe600000101e8 */
[----:B------:R-:W-:Y:S01]  /*47f0*/  STS [R134+0x4400], R32 ;  /* 0x0044002086007388 */ /* 0x000fe20000000800 */
[----:B------:R-:W-:Y:S03]  /*4800*/  FMUL.FTZ R30, R30, R109 ;  /* 0x0000006d1e1e7220 */ /* 0x000fe60000410000 */
[----:B------:R-:W-:Y:S02]  /*4810*/  STS [R205+0x5000], R206 ;  /* 0x005000cecd007388 */ /* 0x000fe40000000800 */
[----:B--2---:R-:W-:Y:S02]  /*4820*/  F2FP.BF16.PACK_AB R125, R31, R30 ;  /* 0x0000001e1f7d723e */ /* 0x004fe400000010ff */
[----:B------:R-:W-:Y:S04]  /*4830*/  STS [R205+0x5400], R112 ;  /* 0x00540070cd007388 */ /* 0x000fe80000000800 */
[----:B------:R-:W-:Y:S01]  /*4840*/  STS [R134+0x5000], R33 ;  /* 0x0050002186007388 */ /* 0x000fe20000000800 */
[----:B-1----:R-:W-:Y:S02]  /*4850*/  F2FP.BF16.PACK_AB R128, R35, R28 ;  /* 0x0000001c2380723e */ /* 0x002fe400000010ff */
[----:B------:R-:W-:Y:S01]  /*4860*/  MOV R28, UR5 ;  /* 0x00000005001c7c02 */ /* 0x000fe20008000f00 */
[----:B------:R-:W-:Y:S03]  /*4870*/  STS [R134+0x5400], R29 ;  /* 0x0054001d86007388 */ /* 0x000fe60000000800 */
[----:B------:R-:W-:Y:S01]  /*4880*/  LEA R28, R28, R175, 0xc ;  /* 0x000000af1c1c7211 */ /* 0x000fe200078e60ff */
[----:B------:R-:W-:Y:S03]  /*4890*/  STS [R205+0x6000], R120 ;  /* 0x00600078cd007388 */ /* 0x000fe60000000800 */
[----:B------:R-:W-:Y:S01]  /*48a0*/  SHF.L.U32 R126, R28, 0x1, RZ ;  /* 0x000000011c7e7819 */ /* 0x000fe200000006ff */
[----:B------:R-:W-:Y:S03]  /*48b0*/  STS [R205+0x6400], R122 ;  /* 0x0064007acd007388 */ /* 0x000fe60000000800 */
[----:B------:R-:W-:Y:S01]  /*48c0*/  IADD3 R124, R173, R126, RZ ;  /* 0x0000007ead7c7210 */ /* 0x000fe20007ffe0ff */
[----:B------:R-:W-:Y:S04]  /*48d0*/  STS [R134+0x6000], R117 ;  /* 0x0060007586007388 */ /* 0x000fe80000000800 */
[----:B------:R-:W-:Y:S04]  /*48e0*/  STS [R134+0x6400], R129 ;  /* 0x0064008186007388 */ /* 0x000fe80000000800 */
[----:B------:R-:W-:Y:S04]  /*48f0*/  STS [R205+0x7000], R138 ;  /* 0x0070008acd007388 */ /* 0x000fe80000000800 */
[----:B------:R-:W-:Y:S04]  /*4900*/  STS [R205+0x7400], R128 ;  /* 0x00740080cd007388 */ /* 0x000fe80000000800 */
[----:B------:R-:W-:Y:S04]  /*4910*/  STS [R134+0x7000], R127 ;  /* 0x0070007f86007388 */ /* 0x000fe80000000800 */
[----:B------:R-:W-:Y:S04]  /*4920*/  STS [R134+0x7400], R125 ;  /* 0x0074007d86007388 */ /* 0x000fe80000000800 */
[----:B------:R-:W-:Y:S08]  /*4930*/  LDSM.16.MT88.4 R28, [R184+0xc480] ;  /* 0x00c48000b81c783b */ /* 0x000ff00000004200 */
[----:B------:R-:W1:Y:S08]  /*4940*/  LDSM.16.MT88.4 R32, [R126+0x8080] ;  /* 0x008080007e20783b */ /* 0x000e700000004200 */
[----:B------:R-:W2:Y:S08]  /*4950*/  LDSM.16.MT88.4 R100, [R184+0xe480] ;  /* 0x00e48000b864783b */ /* 0x000eb00000004200 */
[----:B------:R-:W3:Y:S08]  /*4960*/  LDSM.16.MT88.4 R104, [R124+0x8080] ;  /* 0x008080007c68783b */ /* 0x000ef00000004200 */
[----:B------:R-:W-:Y:S08]  /*4970*/  LDSM.16.MT88.4 R108, [R184+0xcc80] ;  /* 0x00cc8000b86c783b */ /* 0x000ff00000004200 */
[----:B------:R-:W4:Y:S01]  /*4980*/  LDSM.16.MT88.4 R112, [R126+0x8880] ;  /* 0x008880007e70783b */ /* 0x000f220000004200 */
[-C--:B-1----:R-:W-:Y:S07]  /*4990*/  HMMA.16816.F32.BF16 R36, R28, R32.reuse, R36 ;  /* 0x000000201c24723c */ /* 0x082fee0000041824 */
[----:B------:R-:W1:Y:S01]  /*49a0*/  LDSM.16.MT88.4 R116, [R184+0xec80] ;  /* 0x00ec8000b874783b */ /* 0x000e620000004200 */
[C---:B--2---:R-:W-:Y:S07]  /*49b0*/  HMMA.16816.F32.BF16 R40, R100.reuse, R32, R40 ;  /* 0x000000206428723c */ /* 0x044fee0000041828 */
[----:B------:R-:W2:Y:S01]  /*49c0*/  LDSM.16.MT88.4 R120, [R124+0x8880] ;  /* 0x008880007c78783b */ /* 0x000ea20000004200 */
[-C--:B------:R-:W-:Y:S08]  /*49d0*/  HMMA.16816.F32.BF16 R44, R100, R34.reuse, R44 ;  /* 0x00000022642c723c */ /* 0x080ff0000004182c */
[C---:B------:R-:W-:Y:S01]  /*49e0*/  HMMA.16816.F32.BF16 R48, R28.reuse, R34, R48 ;  /* 0x000000221c30723c */ /* 0x040fe20000041830 */
[----:B------:R-:W-:Y:S07]  /*49f0*/  LDSM.16.MT88.4 R32, [R126+0x9080] ;  /* 0x009080007e20783b */ /* 0x000fee0000004200 */
[-C--:B---3--:R-:W-:Y:S08]  /*4a00*/  HMMA.16816.F32.BF16 R52, R28, R104.reuse, R52 ;  /* 0x000000681c34723c */ /* 0x088ff00000041834 */
[C---:B------:R-:W-:Y:S08]  /*4a10*/  HMMA.16816.F32.BF16 R56, R100.reuse, R104, R56 ;  /* 0x000000686438723c */ /* 0x040ff00000041838 */
[-C--:B------:R-:W-:Y:S01]  /*4a20*/  HMMA.16816.F32.BF16 R60, R100, R106.reuse, R60 ;  /* 0x0000006a643c723c */ /* 0x080fe2000004183c */
[----:B------:R-:W-:Y:S07]  /*4a30*/  LDSM.16.MT88.4 R100, [R184+0xf480] ;  /* 0x00f48000b864783b */ /* 0x000fee0000004200 */
[----:B------:R-:W-:Y:S01]  /*4a40*/  HMMA.16816.F32.BF16 R64, R28, R106, R64 ;  /* 0x0000006a1c40723c */ /* 0x000fe20000041840 */
[----:B------:R-:W3:Y:S07]  /*4a50*/  LDSM.16.MT88.4 R28, [R184+0xd480] ;  /* 0x00d48000b81c783b */ /* 0x000eee0000004200 */
[-C--:B----4-:R-:W-:Y:S01]  /*4a60*/  HMMA.16816.F32.BF16 R36, R108, R112.reuse, R36 ;  /* 0x000000706c24723c */ /* 0x090fe20000041824 */
[----:B------:R-:W4:Y:S07]  /*4a70*/  LDSM.16.MT88.4 R104, [R124+0x9080] ;  /* 0x009080007c68783b */ /* 0x000f2e0000004200 */
[C---:B-1----:R-:W-:Y:S08]  /*4a80*/  HMMA.16816.F32.BF16 R40, R116.reuse, R112, R40 ;  /* 0x000000707428723c */ /* 0x042ff00000041828 */
[-C--:B------:R-:W-:Y:S08]  /*4a90*/  HMMA.16816.F32.BF16 R44, R116, R114.reuse, R44 ;  /* 0x00000072742c723c */ /* 0x080ff0000004182c */
[C---:B------:R-:W-:Y:S01]  /*4aa0*/  HMMA.16816.F32.BF16 R48, R108.reuse, R114, R48 ;  /* 0x000000726c30723c */ /* 0x040fe20000041830 */
[----:B------:R-:W-:Y:S07]  /*4ab0*/  LDSM.16.MT88.4 R112, [R126+0x9880] ;  /* 0x009880007e70783b */ /* 0x000fee0000004200 */
[-C--:B--2---:R-:W-:Y:S08]  /*4ac0*/  HMMA.16816.F32.BF16 R52, R108, R120.reuse, R52 ;  /* 0x000000786c34723c */ /* 0x084ff00000041834 */
[C---:B------:R-:W-:Y:S08]  /*4ad0*/  HMMA.16816.F32.BF16 R56, R116.reuse, R120, R56 ;  /* 0x000000787438723c */ /* 0x040ff00000041838 */
[-C--:B------:R-:W-:Y:S01]  /*4ae0*/  HMMA.16816.F32.BF16 R60, R116, R122.reuse, R60 ;  /* 0x0000007a743c723c */ /* 0x080fe2000004183c */
[----:B------:R-:W-:Y:S07]  /*4af0*/  LDSM.16.MT88.4 R116, [R184+0xfc80] ;  /* 0x00fc8000b874783b */ /* 0x000fee0000004200 */
[----:B------:R-:W-:Y:S01]  /*4b00*/  HMMA.16816.F32.BF16 R64, R108, R122, R64 ;  /* 0x0000007a6c40723c */ /* 0x000fe20000041840 */
[----:B------:R-:W1:Y:S07]  /*4b10*/  LDSM.16.MT88.4 R108, [R184+0xdc80] ;  /* 0x00dc8000b86c783b */ /* 0x000e6e0000004200 */
[-C--:B---3--:R-:W-:Y:S01]  /*4b20*/  HMMA.16816.F32.BF16 R36, R28, R32.reuse, R36 ;  /* 0x000000201c24723c */ /* 0x088fe20000041824 */
[----:B------:R-:W2:Y:S07]  /*4b30*/  LDSM.16.MT88.4 R120, [R124+0x9880] ;  /* 0x009880007c78783b */ /* 0x000eae0000004200 */
[C---:B------:R-:W-:Y:S01]  /*4b40*/  HMMA.16816.F32.BF16 R40, R100.reuse, R32, R40 ;  /* 0x000000206428723c */ /* 0x040fe20000041828 */
[----:B------:R-:W-:Y:S07]  /*4b50*/  BAR.SYNC.DEFER_BLOCKING 0x0 ;  /* 0x0000000000007b1d */ /* 0x000fee0000010000 */
[-C--:B------:R-:W-:Y:S08]  /*4b60*/  HMMA.16816.F32.BF16 R44, R100, R34.reuse, R44 ;  /* 0x00000022642c723c */ /* 0x080ff0000004182c */
[C---:B------:R-:W-:Y:S08]  /*4b70*/  HMMA.16816.F32.BF16 R48, R28.reuse, R34, R48 ;  /* 0x000000221c30723c */ /* 0x040ff00000041830 */
[-C--:B----4-:R-:W-:Y:S01]  /*4b80*/  HMMA.16816.F32.BF16 R52, R28, R104.reuse, R52 ;  /* 0x000000681c34723c */ /* 0x090fe20000041834 */
[----:B------:R3:W4:Y:S07]  /*4b90*/  LDSM.16.MT88.4 R32, [R182] ;  /* 0x00000000b620783b */ /* 0x00072e0000004200 */
[C---:B------:R-:W-:Y:S01]  /*4ba0*/  HMMA.16816.F32.BF16 R56, R100.reuse, R104, R56 ;  /* 0x000000686438723c */ /* 0x040fe20000041838 */
[----:B------:R3:W2:Y:S07]  /*4bb0*/  LDSM.16.M88.4 R128, [R180] ;  /* 0x00000000b480783b */ /* 0x0006ae0000000200 */
[-C--:B------:R-:W-:Y:S01]  /*4bc0*/  HMMA.16816.F32.BF16 R60, R100, R106.reuse, R60 ;  /* 0x0000006a643c723c */ /* 0x080fe2000004183c */
[----:B------:R3:W2:Y:S07]  /*4bd0*/  LDSM.16.M88.4 R100, [R181+0x1000] ;  /* 0x00100000b564783b */ /* 0x0006ae0000000200 */
[----:B------:R-:W-:Y:S01]  /*4be0*/  HMMA.16816.F32.BF16 R64, R28, R106, R64 ;  /* 0x0000006a1c40723c */ /* 0x000fe20000041840 */
[----:B------:R3:W3:Y:S07]  /*4bf0*/  LDSM.16.M88.4 R28, [R181] ;  /* 0x00000000b51c783b */ /* 0x0006ee0000000200 */
[-C--:B-1----:R-:W-:Y:S01]  /*4c00*/  HMMA.16816.F32.BF16 R36, R108, R112.reuse, R36 ;  /* 0x000000706c24723c */ /* 0x082fe20000041824 */
[----:B------:R1:W1:Y:S07]  /*4c10*/  LDSM.16.M88.4 R104, [R183] ;  /* 0x00000000b768783b */ /* 0x00026e0000000200 */
[C---:B------:R-:W-:Y:S01]  /*4c20*/  HMMA.16816.F32.BF16 R40, R116.reuse, R112, R40 ;  /* 0x000000707428723c */ /* 0x040fe20000041828 */
[----:B------:R1:W1:Y:S07]  /*4c30*/  LDSM.16.MT88.4 R124, [R182+0x800] ;  /* 0x00080000b67c783b */ /* 0x00026e0000004200 */
[-C--:B------:R-:W-:Y:S08]  /*4c40*/  HMMA.16816.F32.BF16 R44, R116, R114.reuse, R44 ;  /* 0x00000072742c723c */ /* 0x080ff0000004182c */
[C---:B------:R-:W-:Y:S08]  /*4c50*/  HMMA.16816.F32.BF16 R48, R108.reuse, R114, R48 ;  /* 0x000000726c30723c */ /* 0x040ff00000041830 */
[-C--:B--2---:R-:W-:Y:S08]  /*4c60*/  HMMA.16816.F32.BF16 R52, R108, R120.reuse, R52 ;  /* 0x000000786c34723c */ /* 0x084ff00000041834 */
[C---:B------:R-:W-:Y:S08]  /*4c70*/  HMMA.16816.F32.BF16 R56, R116.reuse, R120, R56 ;  /* 0x000000787438723c */ /* 0x040ff00000041838 */
[-C--:B------:R-:W-:Y:S08]  /*4c80*/  HMMA.16816.F32.BF16 R60, R116, R122.reuse, R60 ;  /* 0x0000007a743c723c */ /* 0x080ff0000004183c */
[----:B------:R-:W-:Y:S01]  /*4c90*/  HMMA.16816.F32.BF16 R64, R108, R122, R64 ;  /* 0x0000007a6c40723c */ /* 0x000fe20000041840 */
[----:B------:R-:W-:Y:S05]  /*4ca0*/  @!UPT UIADD3 URZ, URZ, URZ, URZ ;  /* 0x0000003f3f3ff290 */ /* 0x000fea000fffe03f */
[----:B------:R-:W-:-:S11]  /*4cb0*/  @P0 BRA `(.L_x_6) ;  /* 0x0000004000000947 */ /* 0x000fd60003800000 */
[----:B-1-34-:R-:W-:Y:S01]  /*4cc0*/  MOV R10, 0x4cf0 ;  /* 0x00004cf0000a7802 */ /* 0x01afe20000000f00 */
[----:B------:R-:W-:Y:S06]  /*4cd0*/  BSSY B0, `(.L_x_6) ;  /* 0x0000002000007945 */ /* 0x000fec0003800000 */
[----:B------:R-:W-:Y:S05]  /*4ce0*/  CALL.REL.NOINC `($_ZN7cutlass13device_kernelIN5flash19enable_sm80_to_sm89INS1_16FlashAttnBwdSm80INS1_25CollectiveMainloopBwdSm80ILi2ELi2EN4cute5tupleIJNS5_1CILi64EEENS7_ILi128EEES8_EEENS_10bfloat16_tEfNS_4arch4Sm80ELb0ELb0ELb1ELb0ELb0ELb0ELb0ELb0ELi2ELi2ELi4ELi2ELb1EEENS1_21CollectiveEpilogueBwdISA_SB_SD_Li256ELb0ELb0ELi2EEENS1_19SingleTileSchedulerILb0ELb0ELb0ELi128EEEEEEEEEvNT_6ParamsE$_ZZN5flash25CollectiveMainloopBwdSm80ILi2ELi2EN4cute5tupleIJNS1_1CILi64EEENS3_ILi128EEES4_EEEN7cutlass10bfloat16_tEfNS7_4arch4Sm80ELb0ELb0ELb1ELb0ELb0ELb0ELb0ELb0ELi2ELi2ELi4ELi2ELb1EE3mmaINS_16FlashAttnBwdSm80ISB_NS_21CollectiveEpilogueBwdIS6_S8_SA_Li256ELb0ELb0ELi2EEENS_19SingleTileSchedulerILb0ELb0ELb0ELi128EEEE13SharedStorageENS1_6TensorINS1_11ArrayEngineIfLm32EEENS1_6LayoutINS2_IJNS2_IJNS3_ILi2EEESO_EEESO_NS3_ILi4EEEEEENS2_IJNS2_IJNS3_ILi1EEESO_EEESQ_NS3_ILi8EEEEEEEEEEEEbRKNSB_6ParamsERT0_S12_iNS2_IJiiiEEERT_ENKUliiE0_clEii) ;  /* 0x0000545000007944 */ /* 0x000fea0003c00000 */
[----:B------:R-:W-:Y:S05]  /*4cf0*/  BSYNC B0 ;  /* 0x0000000000007941 */ /* 0x000fea0003800000 */
.L_x_6:
[-C--:B-1-34-:R-:W-:Y:S01]  /*4d00*/  HMMA.16816.F32.BF16 R4, R28, R32.reuse, RZ ;  /* 0x000000201c04723c */ /* 0x09afe200000418ff */
[----:B------:R-:W-:Y:S01]  /*4d10*/  LDSM.16.M88.4 R20, [R179] ;  /* 0x00000000b314783b */ /* 0x000fe20000000200 */
[----:B------:R-:W-:Y:S02]  /*4d20*/  ULDC.64 UR20, c[0x0][0x240] ;  /* 0x0000900000147ab9 */ /* 0x000fe40000000a00 */
[--C-:B------:R-:W-:Y:S01]  /*4d30*/  SHF.R.S32.HI R197, RZ, 0x1f, R196.reuse ;  /* 0x0000001fffc57819 */ /* 0x100fe200000114c4 */
[----:B------:R-:W1:Y:S01]  /*4d40*/  LDSM.16.MT88.4 R24, [R182+0x1000] ;  /* 0x00100000b618783b */ /* 0x000e620000004200 */
[----:B------:R-:W-:Y:S02]  /*4d50*/  USHF.L.U32 UR16, UR18, 0xc, URZ ;  /* 0x0000000c12107899 */ /* 0x000fe4000800063f */
[C---:B------:R-:W-:Y:S01]  /*4d60*/  HMMA.16816.F32.BF16 R8, R100.reuse, R32, RZ ;  /* 0x000000206408723c */ /* 0x040fe200000418ff */
[----:B------:R-:W-:Y:S01]  /*4d70*/  LDSM.16.M88.4 R108, [R178+0x1000] ;  /* 0x00100000b26c783b */ /* 0x000fe20000000200 */
[----:B------:R-:W-:Y:S02]  /*4d80*/  USHF.R.S32.HI UR4, URZ, 0x1f, UR16 ;  /* 0x0000001f3f047899 */ /* 0x000fe40008011410 */
[----:B------:R-:W-:Y:S01]  /*4d90*/  UIMAD UR20, UR9, UR20, URZ ;  /* 0x00000014091472a4 */ /* 0x000fe2000f8e023f */
[----:B------:R-:W-:Y:S01]  /*4da0*/  LDSM.16.M88.4 R112, [R181+0x3000] ;  /* 0x00300000b570783b */ /* 0x000fe20000000200 */
[----:B------:R-:W-:Y:S02]  /*4db0*/  UIADD3 UR18, UR18, 0x1, URZ ;  /* 0x0000000112127890 */ /* 0x000fe4000fffe03f */
[-C--:B------:R-:W-:Y:S01]  /*4dc0*/  HMMA.16816.F32.BF16 R12, R100, R34.reuse, RZ ;  /* 0x00000022640c723c */ /* 0x080fe200000418ff */
[----:B------:R-:W2:Y:S01]  /*4dd0*/  LDSM.16.M88.4 R100, [R179+0x1000] ;  /* 0x00100000b364783b */ /* 0x000ea20000000200 */
[----:B------:R-:W-:Y:S02]  /*4de0*/  UIMAD UR21, UR10, UR21, UR20 ;  /* 0x000000150a1572a4 */ /* 0x000fe4000f8e0214 */
[----:B------:R-:W-:Y:S01]  /*4df0*/  UISETP.GE.AND UP0, UPT, UR18, UR11, UPT ;  /* 0x0000000b1200728c */ /* 0x000fe2000bf06270 */
[----:B------:R-:W0:Y:S01]  /*4e00*/  LDGDEPBAR ;  /* 0x00000000000079af */ /* 0x000e220000000000 */
[----:B------:R-:W-:Y:S02]  /*4e10*/  UIADD3 UR20, UR5, 0x1, URZ ;  /* 0x0000000105147890 */ /* 0x000fe4000fffe03f */
[----:B------:R-:W-:Y:S01]  /*4e20*/  HMMA.16816.F32.BF16 R16, R28, R34, RZ ;  /* 0x000000221c10723c */ /* 0x000fe200000418ff */
[----:B------:R-:W-:Y:S01]  /*4e30*/  LDSM.16.M88.4 R28, [R178] ;  /* 0x00000000b21c783b */ /* 0x000fe20000000200 */
[----:B------:R-:W-:Y:S02]  /*4e40*/  UISETP.GE.AND UP3, UPT, UR5, 0x1, UPT ;  /* 0x000000010500788c */ /* 0x000fe4000bf66270 */
[----:B------:R-:W-:Y:S01]  /*4e50*/  UISETP.GE.AND UP2, UPT, UR19, 0x1, UPT ;  /* 0x000000011300788c */ /* 0x000fe2000bf46270 */
[----:B------:R-:W3:Y:S01]  /*4e60*/  LDSM.16.MT88.4 R32, [R182+0x1800] ;  /* 0x00180000b620783b */ /* 0x000ee20000004200 */
[----:B------:R-:W-:Y:S02]  /*4e70*/  UISETP.GE.AND UP1, UPT, UR17, 0x1, UPT ;  /* 0x000000011100788c */ /* 0x000fe4000bf26270 */
[-C--:B------:R-:W-:Y:S08]  /*4e80*/  HMMA.16816.F32.BF16 R4, R104, R124.reuse, R4 ;  /* 0x0000007c6804723c */ /* 0x080ff00000041804 */
[C---:B------:R-:W-:Y:S08]  /*4e90*/  HMMA.16816.F32.BF16 R8, R128.reuse, R124, R8 ;  /* 0x0000007c8008723c */ /* 0x040ff00000041808 */
[-C--:B------:R-:W-:Y:S08]  /*4ea0*/  HMMA.16816.F32.BF16 R12, R128, R126.reuse, R12 ;  /* 0x0000007e800c723c */ /* 0x080ff0000004180c */
[----:B------:R-:W-:Y:S01]  /*4eb0*/  HMMA.16816.F32.BF16 R16, R104, R126, R16 ;  /* 0x0000007e6810723c */ /* 0x000fe20000041810 */
[----:B------:R-:W-:Y:S07]  /*4ec0*/  LDSM.16.MT88.4 R104, [R182+0x2000] ;  /* 0x00200000b668783b */ /* 0x000fee0000004200 */
[-C--:B-1----:R-:W-:Y:S08]  /*4ed0*/  HMMA.16816.F32.BF16 R4, R20, R24.reuse, R4 ;  /* 0x000000181404723c */ /* 0x082ff00000041804 */
[C---:B--2---:R-:W-:Y:S08]  /*4ee0*/  HMMA.16816.F32.BF16 R8, R100.reuse, R24, R8 ;  /* 0x000000186408723c */ /* 0x044ff00000041808 */
[-C--:B------:R-:W-:Y:S01]  /*4ef0*/  HMMA.16816.F32.BF16 R12, R100, R26.reuse, R12 ;  /* 0x0000001a640c723c */ /* 0x080fe2000004180c */
[----:B------:R-:W1:Y:S07]  /*4f00*/  LDSM.16.M88.4 R100, [R181+0x2000] ;  /* 0x00200000b564783b */ /* 0x000e6e0000000200 */
[----:B------:R-:W-:Y:S01]  /*4f10*/  HMMA.16816.F32.BF16 R16, R20, R26, R16 ;  /* 0x0000001a1410723c */ /* 0x000fe20000041810 */
[----:B------:R-:W-:Y:S04]  /*4f20*/  LDSM.16.M88.4 R20, [R183+0x2000] ;  /* 0x00200000b714783b */ /* 0x000fe80000000200 */
[----:B------:R-:W2:Y:S03]  /*4f30*/  LDSM.16.MT88.4 R24, [R182+0x2800] ;  /* 0x00280000b618783b */ /* 0x000ea60000004200 */
[-C--:B---3--:R-:W-:Y:S08]  /*4f40*/  HMMA.16816.F32.BF16 R4, R28, R32.reuse, R4 ;  /* 0x000000201c04723c */ /* 0x088ff00000041804 */
[C---:B------:R-:W-:Y:S08]  /*4f50*/  HMMA.16816.F32.BF16 R8, R108.reuse, R32, R8 ;  /* 0x000000206c08723c */ /* 0x040ff00000041808 */
[-C--:B------:R-:W-:Y:S01]  /*4f60*/  HMMA.16816.F32.BF16 R12, R108, R34.reuse, R12 ;  /* 0x000000226c0c723c */ /* 0x080fe2000004180c */
[----:B------:R-:W3:Y:S07]  /*4f70*/  LDSM.16.M88.4 R108, [R183+0x3000] ;  /* 0x00300000b76c783b */ /* 0x000eee0000000200 */
[----:B------:R-:W-:Y:S01]  /*4f80*/  HMMA.16816.F32.BF16 R16, R28, R34, R16 ;  /* 0x000000221c10723c */ /* 0x000fe20000041810 */
[----:B------:R-:W-:Y:S04]  /*4f90*/  LDSM.16.M88.4 R28, [R179+0x2000] ;  /* 0x00200000b31c783b */ /* 0x000fe80000000200 */
[----:B------:R-:W4:Y:S03]  /*4fa0*/  LDSM.16.MT88.4 R32, [R182+0x3000] ;  /* 0x00300000b620783b */ /* 0x000f260000004200 */
[-C--:B-1----:R-:W-:Y:S08]  /*4fb0*/  HMMA.16816.F32.BF16 R4, R100, R104.reuse, R4 ;  /* 0x000000686404723c */ /* 0x082ff00000041804 */
[C---:B------:R-:W-:Y:S08]  /*4fc0*/  HMMA.16816.F32.BF16 R8, R112.reuse, R104, R8 ;  /* 0x000000687008723c */ /* 0x040ff00000041808 */
[-C--:B------:R-:W-:Y:S08]  /*4fd0*/  HMMA.16816.F32.BF16 R12, R112, R106.reuse, R12 ;  /* 0x0000006a700c723c */ /* 0x080ff0000004180c */
[----:B------:R-:W-:Y:S01]  /*4fe0*/  HMMA.16816.F32.BF16 R16, R100, R106, R16 ;  /* 0x0000006a6410723c */ /* 0x000fe20000041810 */
[----:B------:R-:W1:Y:S04]  /*4ff0*/  LDSM.16.M88.4 R100, [R179+0x3000] ;  /* 0x00300000b364783b */ /* 0x000e680000000200 */
[----:B------:R-:W-:Y:S03]  /*5000*/  LDSM.16.M88.4 R104, [R178+0x2000] ;  /* 0x00200000b268783b */ /* 0x000fe60000000200 */
[-C--:B--2---:R-:W-:Y:S08]  /*5010*/  HMMA.16816.F32.BF16 R4, R20, R24.reuse, R4 ;  /* 0x000000181404723c */ /* 0x084ff00000041804 */
[C---:B---3--:R-:W-:Y:S01]  /*5020*/  HMMA.16816.F32.BF16 R8, R108.reuse, R24, R8 ;  /* 0x000000186c08723c */ /* 0x048fe20000041808 */
[----:B------:R-:W2:Y:S07]  /*5030*/  S2R R25, SR_CTAID.Y ;  /* 0x0000000000197919 */ /* 0x000eae0000002600 */
[-C--:B------:R-:W-:Y:S01]  /*5040*/  HMMA.16816.F32.BF16 R12, R108, R26.reuse, R12 ;  /* 0x0000001a6c0c723c */ /* 0x080fe2000004180c */
[----:B------:R-:W3:Y:S07]  /*5050*/  LDSM.16.MT88.4 R108, [R182+0x3800] ;  /* 0x00380000b66c783b */ /* 0x000eee0000004200 */
[----:B------:R-:W-:Y:S01]  /*5060*/  HMMA.16816.F32.BF16 R16, R20, R26, R16 ;  /* 0x0000001a1410723c */ /* 0x000fe20000041810 */
[----:B------:R-:W5:Y:S07]  /*5070*/  LDSM.16.M88.4 R20, [R178+0x3000] ;  /* 0x00300000b214783b */ /* 0x000f6e0000000200 */
[-C--:B----4-:R-:W-:Y:S05]  /*5080*/  HMMA.16816.F32.BF16 R4, R28, R32.reuse, R4 ;  /* 0x000000201c04723c */ /* 0x090fea0000041804 */
[----:B--2---:R-:W-:Y:S01]  /*5090*/  SHF.R.S32.HI R24, RZ, 0x1f, R25 ;  /* 0x0000001fff187819 */ /* 0x004fe20000011419 */
[C---:B------:R-:W-:Y:S02]  /*50a0*/  IMAD.WIDE.U32 R26, R25.reuse, c[0x0][0x238], R196 ;  /* 0x00008e00191a7a25 */ /* 0x040fe400078e00c4 */
[C---:B-1----:R-:W-:Y:S04]  /*50b0*/  HMMA.16816.F32.BF16 R8, R100.reuse, R32, R8 ;  /* 0x000000206408723c */ /* 0x042fe80000041808 */
[----:B------:R-:W-:Y:S04]  /*50c0*/  IMAD R24, R24, c[0x0][0x238], RZ ;  /* 0x00008e0018187a24 */ /* 0x000fe800078e02ff */
[-C--:B------:R-:W-:Y:S04]  /*50d0*/  HMMA.16816.F32.BF16 R12, R100, R34.reuse, R12 ;  /* 0x00000022640c723c */ /* 0x080fe8000004180c */
[----:B------:R-:W-:Y:S04]  /*50e0*/  IMAD R24, R25, c[0x0][0x23c], R24 ;  /* 0x00008f0019187a24 */ /* 0x000fe800078e0218 */
[----:B------:R-:W-:Y:S01]  /*50f0*/  HMMA.16816.F32.BF16 R16, R28, R34, R16 ;  /* 0x000000221c10723c */ /* 0x000fe20000041810 */
[----:B------:R-:W-:Y:S03]  /*5100*/  LDSM.16.MT88.4 R28, [R184+0x10c80] ;  /* 0x010c8000b81c783b */ /* 0x000fe60000004200 */
[----:B------:R-:W-:Y:S04]  /*5110*/  IMAD.IADD R27, R27, 0x1, R24 ;  /* 0x000000011b1b7824 */ /* 0x000fe800078e0218 */
[-C--:B---3--:R-:W-:Y:S08]  /*5120*/  HMMA.16816.F32.BF16 R4, R104, R108.reuse, R4 ;  /* 0x0000006c6804723c */ /* 0x088ff00000041804 */
[C---:B-----5:R-:W-:Y:S08]  /*5130*/  HMMA.16816.F32.BF16 R8, R20.reuse, R108, R8 ;  /* 0x0000006c1408723c */ /* 0x060ff00000041808 */
[-C--:B------:R-:W-:Y:S07]  /*5140*/  HMMA.16816.F32.BF16 R12, R20, R110.reuse, R12 ;  /* 0x0000006e140c723c */ /* 0x080fee000004180c */
[----:B------:R-:W-:Y:S01]  /*5150*/  IMAD.U32 R21, RZ, RZ, UR10 ;  /* 0x0000000aff157e24 */ /* 0x000fe2000f8e00ff */
[----:B------:R-:W-:Y:S04]  /*5160*/  HMMA.16816.F32.BF16 R16, R104, R110, R16 ;  /* 0x0000006e6810723c */ /* 0x000fe80000041810 */
[----:B------:R-:W-:Y:S01]  /*5170*/  IMAD.WIDE.U32 R26, R21, c[0x0][0x240], R26 ;  /* 0x00009000151a7a25 */ /* 0x000fe200078e001a */
[----:B------:R-:W-:Y:S04]  /*5180*/  MOV R21, UR21 ;  /* 0x0000001500157c02 */ /* 0x000fe80008000f00 */
[----:B------:R-:W-:Y:S01]  /*5190*/  IADD3 R20, P0, R26, UR16, RZ ;  /* 0x000000101a147c10 */ /* 0x000fe2000ff1e0ff */
[----:B------:R-:W-:Y:S03]  /*51a0*/  UIADD3 UR16, UR19, 0x1, URZ ;  /* 0x0000000113107890 */ /* 0x000fe6000fffe03f */
[----:B------:R-:W-:Y:S01]  /*51b0*/  IADD3.X R21, R27, UR4, R21, P0, !PT ;  /* 0x000000041b157c10 */ /* 0x000fe200087fe415 */
[----:B------:R-:W-:Y:S01]  /*51c0*/  UIADD3 UR4, UR17, 0x1, URZ ;  /* 0x0000000111047890 */ /* 0x000fe2000fffe03f */
[C---:B------:R-:W-:Y:S01]  /*51d0*/  LEA R100, P0, R20.reuse, c[0x0][0x220], 0x2 ;  /* 0x0000880014647a11 */ /* 0x040fe200078010ff */
[----:B------:R-:W-:Y:S02]  /*51e0*/  USEL UR19, UR16, URZ, !UP2 ;  /* 0x0000003f10137287 */ /* 0x000fe4000d000000 */
[----:B------:R-:W-:Y:S01]  /*51f0*/  USEL UR17, UR4, URZ, !UP1 ;  /* 0x0000003f04117287 */ /* 0x000fe2000c800000 */
[----:B------:R-:W-:Y:S02]  /*5200*/  LEA.HI.X R101, R20, c[0x0][0x224], R21, 0x2, P0 ;  /* 0x0000890014657a11 */ /* 0x000fe400000f1415 */
[----:B------:R-:W-:Y:S03]  /*5210*/  PLOP3.LUT P0, PT, PT, PT, UP0, 0x80, 0x0 ;  /* 0x000000000000781c */ /* 0x000fe60003f0f008 */
[----:B------:R-:W-:Y:S04]  /*5220*/  RED.E.ADD.F32.FTZ.RN.STRONG.GPU [R100.64], R4 ;  /* 0x000000046400798e */ /* 0x000fe8000c10e78c */
[----:B------:R-:W-:Y:S04]  /*5230*/  RED.E.ADD.F32.FTZ.RN.STRONG.GPU [R100.64+0x400], R5 ;  /* 0x000400056400798e */ /* 0x000fe8000c10e78c */
[----:B------:R-:W-:Y:S04]  /*5240*/  RED.E.ADD.F32.FTZ.RN.STRONG.GPU [R100.64+0x800], R6 ;  /* 0x000800066400798e */ /* 0x000fe8000c10e78c */
[----:B------:R-:W-:Y:S04]  /*5250*/  RED.E.ADD.F32.FTZ.RN.STRONG.GPU [R100.64+0xc00], R7 ;  /* 0x000c00076400798e */ /* 0x000fe8000c10e78c */
[----:B------:R-:W-:Y:S04]  /*5260*/  RED.E.ADD.F32.FTZ.RN.STRONG.GPU [R100.64+0x1000], R8 ;  /* 0x001000086400798e */ /* 0x000fe8000c10e78c */
[----:B------:R1:W-:Y:S04]  /*5270*/  RED.E.ADD.F32.FTZ.RN.STRONG.GPU [R100.64+0x1400], R9 ;  /* 0x001400096400798e */ /* 0x0003e8000c10e78c */
[----:B------:R-:W-:Y:S04]  /*5280*/  RED.E.ADD.F32.FTZ.RN.STRONG.GPU [R100.64+0x1800], R10 ;  /* 0x0018000a6400798e */ /* 0x000fe8000c10e78c */
[----:B------:R-:W-:Y:S04]  /*5290*/  RED.E.ADD.F32.FTZ.RN.STRONG.GPU [R100.64+0x1c00], R11 ;  /* 0x001c000b6400798e */ /* 0x000fe8000c10e78c */
[----:B------:R-:W-:Y:S04]  /*52a0*/  RED.E.ADD.F32.FTZ.RN.STRONG.GPU [R100.64+0x2000], R16 ;  /* 0x002000106400798e */ /* 0x000fe8000c10e78c */
[----:B------:R-:W-:Y:S04]  /*52b0*/  RED.E.ADD.F32.FTZ.RN.STRONG.GPU [R100.64+0x2400], R17 ;  /* 0x002400116400798e */ /* 0x000fe8000c10e78c */
[----:B------:R-:W-:Y:S04]  /*52c0*/  RED.E.ADD.F32.FTZ.RN.STRONG.GPU [R100.64+0x2800], R18 ;  /* 0x002800126400798e */ /* 0x000fe8000c10e78c */
[----:B------:R-:W-:Y:S01]  /*52d0*/  RED.E.ADD.F32.FTZ.RN.STRONG.GPU [R100.64+0x2c00], R19 ;  /* 0x002c00136400798e */ /* 0x000fe2000c10e78c */
[----:B-1----:R-:W-:Y:S03]  /*52e0*/  IMAD.U32 R9, RZ, RZ, UR5 ;  /* 0x00000005ff097e24 */ /* 0x002fe6000f8e00ff */
[----:B------:R-:W-:Y:S01]  /*52f0*/  RED.E.ADD.F32.FTZ.RN.STRONG.GPU [R100.64+0x3000], R12 ;  /* 0x0030000c6400798e */ /* 0x000fe2000c10e78c */
[----:B------:R-:W-:Y:S01]  /*5300*/  USEL UR5, UR20, URZ, !UP3 ;  /* 0x0000003f14057287 */ /* 0x000fe2000d800000 */
[----:B------:R-:W-:Y:S02]  /*5310*/  LEA R9, R9, R174, 0xc ;  /* 0x000000ae09097211 */ /* 0x000fe400078e60ff */
[----:B------:R-:W-:Y:S03]  /*5320*/  RED.E.ADD.F32.FTZ.RN.STRONG.GPU [R100.64+0x3400], R13 ;  /* 0x0034000d6400798e */ /* 0x000fe6000c10e78c */
[----:B------:R-:W-:Y:S01]  /*5330*/  IMAD.SHL.U32 R105, R9, 0x2, RZ ;  /* 0x0000000209697824 */ /* 0x000fe200078e00ff */
[----:B------:R-:W-:Y:S04]  /*5340*/  RED.E.ADD.F32.FTZ.RN.STRONG.GPU [R100.64+0x3800], R14 ;  /* 0x0038000e6400798e */ /* 0x000fe8000c10e78c */
[----:B------:R-:W-:Y:S01]  /*5350*/  LDSM.16.MT88.4 R8, [R184+0x10480] ;  /* 0x01048000b808783b */ /* 0x000fe20000004200 */
[----:B------:R-:W-:Y:S03]  /*5360*/  IADD3 R104, R172, R105, RZ ;  /* 0x00000069ac687210 */ /* 0x000fe60007ffe0ff */
[----:B------:R-:W1:Y:S04]  /*5370*/  LDSM.16.MT88.4 R20, [R105+0x4080] ;  /* 0x004080006914783b */ /* 0x000e680000004200 */
[----:B------:R-:W2:Y:S04]  /*5380*/  LDSM.16.MT88.4 R16, [R184+0x12480] ;  /* 0x01248000b810783b */ /* 0x000ea80000004200 */
[----:B------:R-:W-:Y:S04]  /*5390*/  RED.E.ADD.F32.FTZ.RN.STRONG.GPU [R100.64+0x3c00], R15 ;  /* 0x003c000f6400798e */ /* 0x000fe8000c10e78c */
[----:B------:R-:W3:Y:S04]  /*53a0*/  LDSM.16.MT88.4 R24, [R104+0x4080] ;  /* 0x004080006818783b */ /* 0x000ee80000004200 */
[----:B------:R-:W4:Y:S04]  /*53b0*/  LDSM.16.MT88.4 R32, [R105+0x4880] ;  /* 0x004880006920783b */ /* 0x000f280000004200 */
[----:B------:R-:W5:Y:S04]  /*53c0*/  LDSM.16.MT88.4 R12, [R184+0x12c80] ;  /* 0x012c8000b80c783b */ /* 0x000f680000004200 */
[----:B------:R-:W3:Y:S01]  /*53d0*/  LDSM.16.MT88.4 R100, [R104+0x4880] ;  /* 0x004880006864783b */ /* 0x000ee20000004200 */
[-C--:B-1----:R-:W-:Y:S08]  /*53e0*/  HMMA.16816.F32.BF16 R68, R8, R20.reuse, R68 ;  /* 0x000000140844723c */ /* 0x082ff00000041844 */
[C---:B--2---:R-:W-:Y:S08]  /*53f0*/  HMMA.16816.F32.BF16 R72, R16.reuse, R20, R72 ;  /* 0x000000141048723c */ /* 0x044ff00000041848 */
        /* <DEDUP_REMOVED lines=8> */
[----:B------:R-:W1:Y:S04]  /*5480*/  LDSM.16.MT88.4 R8, [R184+0x11480] ;  /* 0x01148000b808783b */ /* 0x000e680000004200 */
[----:B------:R-:W2:Y:S03]  /*5490*/  LDSM.16.MT88.4 R24, [R104+0x5080] ;  /* 0x005080006818783b */ /* 0x000ea60000004200 */
[-C--:B----4-:R-:W-:Y:S08]  /*54a0*/  HMMA.16816.F32.BF16 R68, R28, R32.reuse, R68 ;  /* 0x000000201c44723c */ /* 0x090ff00000041844 */
[C---:B-----5:R-:W-:Y:S08]  /*54b0*/  HMMA.16816.F32.BF16 R72, R12.reuse, R32, R72 ;  /* 0x000000200c48723c */ /* 0x060ff00000041848 */
[-C--:B------:R-:W-:Y:S08]  /*54c0*/  HMMA.16816.F32.BF16 R76, R12, R34.reuse, R76 ;  /* 0x000000220c4c723c */ /* 0x080ff0000004184c */
[C---:B------:R-:W-:Y:S01]  /*54d0*/  HMMA.16816.F32.BF16 R80, R28.reuse, R34, R80 ;  /* 0x000000221c50723c */ /* 0x040fe20000041850 */
[----:B------:R-:W-:Y:S07]  /*54e0*/  LDSM.16.MT88.4 R32, [R184+0x13c80] ;  /* 0x013c8000b820783b */ /* 0x000fee0000004200 */
[-C--:B------:R-:W-:Y:S08]  /*54f0*/  HMMA.16816.F32.BF16 R84, R28, R100.reuse, R84 ;  /* 0x000000641c54723c */ /* 0x080ff00000041854 */
[C---:B------:R-:W-:Y:S08]  /*5500*/  HMMA.16816.F32.BF16 R88, R12.reuse, R100, R88 ;  /* 0x000000640c58723c */ /* 0x040ff00000041858 */
[-C--:B------:R-:W-:Y:S01]  /*5510*/  HMMA.16816.F32.BF16 R92, R12, R102.reuse, R92 ;  /* 0x000000660c5c723c */ /* 0x080fe2000004185c */
[----:B------:R-:W-:Y:S07]  /*5520*/  LDSM.16.MT88.4 R12, [R184+0x11c80] ;  /* 0x011c8000b80c783b */ /* 0x000fee0000004200 */
[----:B------:R-:W-:Y:S01]  /*5530*/  HMMA.16816.F32.BF16 R96, R28, R102, R96 ;  /* 0x000000661c60723c */ /* 0x000fe20000041860 */
[----:B------:R-:W3:Y:S04]  /*5540*/  LDSM.16.MT88.4 R28, [R105+0x5880] ;  /* 0x00588000691c783b */ /* 0x000ee80000004200 */
[----:B------:R-:W4:Y:S03]  /*5550*/  LDSM.16.MT88.4 R100, [R104+0x5880] ;  /* 0x005880006864783b */ /* 0x000f260000004200 */
[-C--:B-1----:R-:W-:Y:S08]  /*5560*/  HMMA.16816.F32.BF16 R68, R8, R16.reuse, R68 ;  /* 0x000000100844723c */ /* 0x082ff00000041844 */
[C---:B------:R-:W-:Y:S08]  /*5570*/  HMMA.16816.F32.BF16 R72, R20.reuse, R16, R72 ;  /* 0x000000101448723c */ /* 0x040ff00000041848 */
[-C--:B------:R-:W-:Y:S08]  /*5580*/  HMMA.16816.F32.BF16 R76, R20, R18.reuse, R76 ;  /* 0x00000012144c723c */ /* 0x080ff0000004184c */
[C---:B------:R-:W-:Y:S08]  /*5590*/  HMMA.16816.F32.BF16 R80, R8.reuse, R18, R80 ;  /* 0x000000120850723c */ /* 0x040ff00000041850 */
[-C--:B--2---:R-:W-:Y:S08]  /*55a0*/  HMMA.16816.F32.BF16 R84, R8, R24.reuse, R84 ;  /* 0x000000180854723c */ /* 0x084ff00000041854 */
[C---:B------:R-:W-:Y:S08]  /*55b0*/  HMMA.16816.F32.BF16 R88, R20.reuse, R24, R88 ;  /* 0x000000181458723c */ /* 0x040ff00000041858 */
[-C--:B------:R-:W-:Y:S08]  /*55c0*/  HMMA.16816.F32.BF16 R92, R20, R26.reuse, R92 ;  /* 0x0000001a145c723c */ /* 0x080ff0000004185c */
[----:B------:R-:W-:Y:S08]  /*55d0*/  HMMA.16816.F32.BF16 R96, R8, R26, R96 ;  /* 0x0000001a0860723c */ /* 0x000ff00000041860 */
[-C--:B---3--:R-:W-:Y:S08]  /*55e0*/  HMMA.16816.F32.BF16 R68, R12, R28.reuse, R68 ;  /* 0x0000001c0c44723c */ /* 0x088ff00000041844 */
[C---:B------:R-:W-:Y:S08]  /*55f0*/  HMMA.16816.F32.BF16 R72, R32.reuse, R28, R72 ;  /* 0x0000001c2048723c */ /* 0x040ff00000041848 */
[-C--:B------:R-:W-:Y:S08]  /*5600*/  HMMA.16816.F32.BF16 R76, R32, R30.reuse, R76 ;  /* 0x0000001e204c723c */ /* 0x080ff0000004184c */
[C---:B------:R-:W-:Y:S08]  /*5610*/  HMMA.16816.F32.BF16 R80, R12.reuse, R30, R80 ;  /* 0x0000001e0c50723c */ /* 0x040ff00000041850 */
[-C--:B----4-:R-:W-:Y:S08]  /*5620*/  HMMA.16816.F32.BF16 R84, R12, R100.reuse, R84 ;  /* 0x000000640c54723c */ /* 0x090ff00000041854 */
[C---:B------:R-:W-:Y:S08]  /*5630*/  HMMA.16816.F32.BF16 R88, R32.reuse, R100, R88 ;  /* 0x000000642058723c */ /* 0x040ff00000041858 */
[-C--:B------:R-:W-:Y:S08]  /*5640*/  HMMA.16816.F32.BF16 R92, R32, R102.reuse, R92 ;  /* 0x00000066205c723c */ /* 0x080ff0000004185c */
[----:B------:R-:W-:Y:S01]  /*5650*/  HMMA.16816.F32.BF16 R96, R12, R102, R96 ;  /* 0x000000660c60723c */ /* 0x000fe20000041860 */
[----:B------:R-:W-:-:S07]  /*5660*/  @!P0 BRA `(.L_x_7) ;  /* 0xffffd33000008947 */ /* 0x000fce000383ffff */
.L_x_4:
[----:B------:R-:W-:Y:S01]  /*5670*/  SHF.R.S32.HI R3, RZ, 0x1f, R196 ;  /* 0x0000001fff037819 */ /* 0x000fe200000114c4 */
[----:B------:R-:W-:Y:S01]  /*5680*/  BAR.SYNC.DEFER_BLOCKING 0x1, 0x100 ;  /* 0x0044000000007b1d */ /* 0x000fe20000010000 */
[C---:B------:R-:W-:Y:S01]  /*5690*/  R2P PR, R194.reuse, 0x6 ;  /* 0x00000006c2007804 */ /* 0x040fe20000000000 */
[----:B------:R-:W-:Y:S01]  /*56a0*/  IMAD.SHL.U32 R194, R194, 0x40, RZ ;  /* 0x00000040c2c27824 */ /* 0x000fe200078e00ff */
[CC--:B------:R-:W-:Y:S01]  /*56b0*/  LEA.HI R0, R3.reuse, R196.reuse, RZ, 0x2 ;  /* 0x000000c403007211 */ /* 0x0c0fe200078f10ff */
[----:B------:R-:W-:Y:S01]  /*56c0*/  FMUL.FTZ R68, R68, c[0x0][0x298] ;  /* 0x0000a60044447a20 */ /* 0x000fe20000410000 */
[----:B------:R-:W-:Y:S01]  /*56d0*/  LEA.HI R3, R3, R196, RZ, 0x7 ;  /* 0x000000c403037211 */ /* 0x000fe200078f38ff */
[----:B------:R-:W-:Y:S01]  /*56e0*/  FMUL.FTZ R69, R69, c[0x0][0x298] ;  /* 0x0000a60045457a20 */ /* 0x000fe20000410000 */
[----:B------:R-:W-:Y:S01]  /*56f0*/  LOP3.LUT R194, R194, 0x1c0, RZ, 0xc0, !PT ;  /* 0x000001c0c2c27812 */ /* 0x000fe200078ec0ff */
[----:B------:R-:W-:Y:S01]  /*5700*/  FMUL.FTZ R70, R70, c[0x0][0x298] ;  /* 0x0000a60046467a20 */ /* 0x000fe20000410000 */
[----:B------:R-:W-:Y:S01]  /*5710*/  SHF.R.U32.HI R3, RZ, 0x4, R3 ;  /* 0x00000004ff037819 */ /* 0x000fe20000011603 */
[----:B------:R-:W-:Y:S01]  /*5720*/  FMUL.FTZ R71, R71, c[0x0][0x298] ;  /* 0x0000a60047477a20 */ /* 0x000fe20000410000 */
[----:B-1----:R-:W-:Y:S01]  /*5730*/  LOP3.LUT R5, R0, 0x7ffffffc, RZ, 0xc0, !PT ;  /* 0x7ffffffc00057812 */ /* 0x002fe200078ec0ff */
[----:B------:R-:W-:Y:S01]  /*5740*/  IMAD.MOV.U32 R0, RZ, RZ, 0x20 ;  /* 0x00000020ff007424 */ /* 0x000fe200078e00ff */
[----:B------:R-:W-:Y:S01]  /*5750*/  LOP3.LUT R3, R194, 0x8, R3, 0xf8, !PT ;  /* 0x00000008c2037812 */ /* 0x000fe200078ef803 */
[----:B------:R-:W-:Y:S01]  /*5760*/  FMUL.FTZ R80, R80, c[0x0][0x298] ;  /* 0x0000a60050507a20 */ /* 0x000fe20000410000 */
[----:B------:R-:W-:Y:S01]  /*5770*/  SHF.R.U32.HI R194, RZ, 0x3, R194 ;  /* 0x00000003ffc27819 */ /* 0x000fe200000116c2 */
[----:B------:R-:W-:Y:S01]  /*5780*/  IMAD.IADD R196, R196, 0x1, -R5 ;  /* 0x00000001c4c47824 */ /* 0x000fe200078e0a05 */
[----:B------:R-:W-:Y:S01]  /*5790*/  SEL R0, R0, 0xffffffe0, !P1 ;  /* 0xffffffe000007807 */ /* 0x000fe20004800000 */
[----:B------:R-:W-:Y:S01]  /*57a0*/  FMUL.FTZ R81, R81, c[0x0][0x298] ;  /* 0x0000a60051517a20 */ /* 0x000fe20000410000 */
[----:B------:R-:W-:Y:S01]  /*57b0*/  LOP3.LUT R3, R3, R194, RZ, 0x3c, !PT ;  /* 0x000000c203037212 */ /* 0x000fe200078e3cff */
[----:B------:R-:W-:Y:S01]  /*57c0*/  IMAD R196, R193, 0x200, R196 ;  /* 0x00000200c1c47824 */ /* 0x000fe200078e02c4 */
[----:B------:R-:W-:Y:S01]  /*57d0*/  F2FP.BF16.PACK_AB R36, R37, R36 ;  /* 0x000000242524723e */ /* 0x000fe200000010ff */
[----:B------:R-:W-:Y:S01]  /*57e0*/  FMUL.FTZ R82, R82, c[0x0][0x298] ;  /* 0x0000a60052527a20 */ /* 0x000fe20000410000 */
[----:B------:R-:W-:Y:S01]  /*57f0*/  F2FP.BF16.PACK_AB R38, R39, R38 ;  /* 0x000000262726723e */ /* 0x000fe200000010ff */
[----:B------:R-:W-:Y:S01]  /*5800*/  IMAD.U32 R3, R196, 0x2, R3 ;  /* 0x00000002c4037824 */ /* 0x000fe200078e0003 */
[----:B------:R-:W-:Y:S01]  /*5810*/  F2FP.BF16.PACK_AB R48, R49, R48 ;  /* 0x000000303130723e */ /* 0x000fe200000010ff */
[----:B------:R-:W-:Y:S01]  /*5820*/  FMUL.FTZ R83, R83, c[0x0][0x298] ;  /* 0x0000a60053537a20 */ /* 0x000fe20000410000 */
[----:B------:R-:W-:Y:S01]  /*5830*/  F2FP.BF16.PACK_AB R50, R51, R50 ;  /* 0x000000323332723e */ /* 0x000fe200000010ff */
[----:B------:R-:W-:Y:S01]  /*5840*/  IMAD.SHL.U32 R3, R3, 0x2, RZ ;  /* 0x0000000203037824 */ /* 0x000fe200078e00ff */
[----:B------:R-:W-:Y:S01]  /*5850*/  F2FP.BF16.PACK_AB R40, R41, R40 ;  /* 0x000000282928723e */ /* 0x000fe200000010ff */
[----:B------:R-:W-:Y:S01]  /*5860*/  FMUL.FTZ R72, R72, c[0x0][0x298] ;  /* 0x0000a60048487a20 */ /* 0x000fe20000410000 */
[----:B------:R-:W-:Y:S01]  /*5870*/  F2FP.BF16.PACK_AB R42, R43, R42 ;  /* 0x0000002a2b2a723e */ /* 0x000fe200000010ff */
[C---:B------:R-:W-:Y:S01]  /*5880*/  IMAD.IADD R5, R3.reuse, 0x1, R0 ;  /* 0x0000000103057824 */ /* 0x040fe200078e0200 */
[C---:B------:R-:W-:Y:S01]  /*5890*/  IADD3 R7, R3.reuse, 0x40, RZ ;  /* 0x0000004003077810 */ /* 0x040fe20007ffe0ff */
[----:B------:R-:W-:Y:S01]  /*58a0*/  STS [R3+0x4080], R36 ;  /* 0x0040802403007388 */ /* 0x000fe20000000800 */
[----:B------:R-:W-:Y:S01]  /*58b0*/  @P2 IADD3 R7, R3, -0x40, RZ ;  /* 0xffffffc003072810 */ /* 0x000fe20007ffe0ff */
[----:B------:R-:W-:Y:S01]  /*58c0*/  FMUL.FTZ R73, R73, c[0x0][0x298] ;  /* 0x0000a60049497a20 */ /* 0x000fe20000410000 */
[C---:B------:R-:W-:Y:S01]  /*58d0*/  IADD3 R9, R3.reuse, 0x440, RZ ;  /* 0x0000044003097810 */ /* 0x040fe20007ffe0ff */
[----:B------:R-:W-:Y:S01]  /*58e0*/  STS [R3+0x4480], R38 ;  /* 0x0044802603007388 */ /* 0x000fe20000000800 */
[----:B------:R-:W-:Y:S01]  /*58f0*/  @P2 IADD3 R9, R3, 0x3c0, RZ ;  /* 0x000003c003092810 */ /* 0x000fe20007ffe0ff */
[C---:B------:R-:W-:Y:S01]  /*5900*/  IMAD.IADD R37, R0.reuse, 0x1, R7 ;  /* 0x0000000100257824 */ /* 0x040fe200078e0207 */
[----:B------:R-:W-:Y:S01]  /*5910*/  F2FP.BF16.PACK_AB R44, R45, R44 ;  /* 0x0000002c2d2c723e */ /* 0x000fe200000010ff */
[----:B------:R-:W-:Y:S01]  /*5920*/  STS [R5+0x4080], R48 ;  /* 0x0040803005007388 */ /* 0x000fe20000000800 */
[----:B------:R-:W-:Y:S01]  /*5930*/  F2FP.BF16.PACK_AB R46, R47, R46 ;  /* 0x0000002e2f2e723e */ /* 0x000fe200000010ff */
[----:B------:R-:W-:Y:S01]  /*5940*/  IMAD.IADD R39, R0, 0x1, R9 ;  /* 0x0000000100277824 */ /* 0x000fe200078e0209 */
[----:B------:R-:W-:Y:S01]  /*5950*/  F2FP.BF16.PACK_AB R52, R53, R52 ;  /* 0x000000343534723e */ /* 0x000fe200000010ff */
[----:B------:R-:W-:Y:S01]  /*5960*/  STS [R5+0x4480], R50 ;  /* 0x0044803205007388 */ /* 0x000fe20000000800 */
[----:B------:R-:W-:Y:S01]  /*5970*/  F2FP.BF16.PACK_AB R54, R55, R54 ;  /* 0x000000363736723e */ /* 0x000fe200000010ff */
[----:B------:R-:W-:Y:S01]  /*5980*/  FMUL.FTZ R74, R74, c[0x0][0x298] ;  /* 0x0000a6004a4a7a20 */ /* 0x000fe20000410000 */
[----:B------:R-:W-:Y:S01]  /*5990*/  F2FP.BF16.PACK_AB R64, R65, R64 ;  /* 0x000000404140723e */ /* 0x000fe200000010ff */
[----:B------:R-:W-:Y:S01]  /*59a0*/  STS [R3+0x6080], R40 ;  /* 0x0060802803007388 */ /* 0x000fe20000000800 */
[----:B------:R-:W-:Y:S01]  /*59b0*/  F2FP.BF16.PACK_AB R66, R67, R66 ;  /* 0x000000424342723e */ /* 0x000fe200000010ff */
[----:B------:R-:W-:Y:S01]  /*59c0*/  FMUL.FTZ R75, R75, c[0x0][0x298] ;  /* 0x0000a6004b4b7a20 */ /* 0x000fe20000410000 */
[----:B------:R-:W-:Y:S01]  /*59d0*/  IADD3 R35, R3, 0x2040, RZ ;  /* 0x0000204003237810 */ /* 0x000fe20007ffe0ff */
[----:B------:R-:W-:Y:S01]  /*59e0*/  STS [R3+0x6480], R42 ;  /* 0x0064802a03007388 */ /* 0x000fe20000000800 */
[----:B------:R-:W-:Y:S01]  /*59f0*/  F2FP.BF16.PACK_AB R56, R57, R56 ;  /* 0x000000383938723e */ /* 0x000fe200000010ff */
[----:B------:R-:W-:Y:S01]  /*5a00*/  FMUL.FTZ R76, R76, c[0x0][0x298] ;  /* 0x0000a6004c4c7a20 */ /* 0x000fe20000410000 */
[C---:B------:R-:W-:Y:S01]  /*5a10*/  IADD3 R33, R3.reuse, 0x2440, RZ ;  /* 0x0000244003217810 */ /* 0x040fe20007ffe0ff */
[----:B------:R-:W-:Y:S01]  /*5a20*/  STS [R5+0x6080], R44 ;  /* 0x0060802c05007388 */ /* 0x000fe20000000800 */
[----:B------:R-:W-:Y:S01]  /*5a30*/  @P2 IADD3 R35, R3, 0x1fc0, RZ ;  /* 0x00001fc003232810 */ /* 0x000fe20007ffe0ff */
[----:B------:R-:W-:Y:S01]  /*5a40*/  FMUL.FTZ R77, R77, c[0x0][0x298] ;  /* 0x0000a6004d4d7a20 */ /* 0x000fe20000410000 */
[----:B------:R-:W-:Y:S01]  /*5a50*/  F2FP.BF16.PACK_AB R58, R59, R58 ;  /* 0x0000003a3b3a723e */ /* 0x000fe200000010ff */
[----:B------:R-:W-:Y:S01]  /*5a60*/  STS [R5+0x6480], R46 ;  /* 0x0064802e05007388 */ /* 0x000fe20000000800 */
[----:B------:R-:W-:Y:S01]  /*5a70*/  @P2 IADD3 R33, R3, 0x23c0, RZ ;  /* 0x000023c003212810 */ /* 0x000fe20007ffe0ff */
[----:B------:R-:W-:Y:S01]  /*5a80*/  FMUL.FTZ R78, R78, c[0x0][0x298] ;  /* 0x0000a6004e4e7a20 */ /* 0x000fe20000410000 */
[----:B------:R-:W-:Y:S01]  /*5a90*/  F2FP.BF16.PACK_AB R60, R61, R60 ;  /* 0x0000003c3d3c723e */ /* 0x000fe200000010ff */
[----:B------:R-:W-:Y:S01]  /*5aa0*/  STS [R7+0x4080], R52 ;  /* 0x0040803407007388 */ /* 0x000fe20000000800 */
[----:B------:R-:W-:Y:S01]  /*5ab0*/  FMUL.FTZ R79, R79, c[0x0][0x298] ;  /* 0x0000a6004f4f7a20 */ /* 0x000fe20000410000 */
[----:B------:R-:W-:Y:S01]  /*5ac0*/  F2FP.BF16.PACK_AB R62, R63, R62 ;  /* 0x0000003e3f3e723e */ /* 0x000fe200000010ff */
[----:B------:R-:W-:Y:S01]  /*5ad0*/  FMUL.FTZ R84, R84, c[0x0][0x298] ;  /* 0x0000a60054547a20 */ /* 0x000fe20000410000 */
        /* <DEDUP_REMOVED lines=12> */
[----:B------:R-:W-:Y:S01]  /*5ba0*/  F2FP.BF16.PACK_AB R82, R83, R82 ;  /* 0x000000525352723e */ /* 0x000fe200000010ff */
        /* <DEDUP_REMOVED lines=21> */
[----:B------:R-:W1:Y:S01]  /*5d00*/  S2UR UR6, SR_CTAID.X ;  /* 0x00000000000679c3 */ /* 0x000e620000002500 */
[----:B------:R-:W-:Y:S01]  /*5d10*/  STS [R3+0x480], R70 ;  /* 0x0004804603007388 */ /* 0x000fe20000000800 */
[----:B------:R-:W-:Y:S01]  /*5d20*/  F2FP.BF16.PACK_AB R98, R99, R98 ;  /* 0x000000626362723e */ /* 0x000fe200000010ff */
[----:B------:R-:W-:Y:S01]  /*5d30*/  UMOV UR5, 0xffffff80 ;  /* 0xffffff8000057882 */ /* 0x000fe20000000000 */
[----:B------:R-:W-:Y:S01]  /*5d40*/  F2FP.BF16.PACK_AB R88, R89, R88 ;  /* 0x000000585958723e */ /* 0x000fe200000010ff */
[----:B------:R-:W-:Y:S01]  /*5d50*/  STS [R5+0x80], R80 ;  /* 0x0000805005007388 */ /* 0x000fe20000000800 */
[----:B------:R-:W-:Y:S01]  /*5d60*/  F2FP.BF16.PACK_AB R90, R91, R90 ;  /* 0x0000005a5b5a723e */ /* 0x000fe200000010ff */
[----:B------:R-:W-:Y:S01]  /*5d70*/  ULDC UR4, c[0x0][0x2f0] ;  /* 0x0000bc0000047ab9 */ /* 0x000fe20000000800 */
[----:B------:R-:W-:Y:S01]  /*5d80*/  F2FP.BF16.PACK_AB R92, R93, R92 ;  /* 0x0000005c5d5c723e */ /* 0x000fe200000010ff */
[----:B------:R-:W-:Y:S01]  /*5d90*/  STS [R5+0x480], R82 ;  /* 0x0004805205007388 */ /* 0x000fe20000000800 */
[----:B------:R-:W-:Y:S01]  /*5da0*/  F2FP.BF16.PACK_AB R94, R95, R94 ;  /* 0x0000005e5f5e723e */ /* 0x000fe200000010ff */
[----:B------:R-:W-:Y:S01]  /*5db0*/  IMAD.MOV.U32 R34, RZ, RZ, R191 ;  /* 0x000000ffff227224 */ /* 0x000fe200078e00bf */
[----:B------:R-:W-:Y:S01]  /*5dc0*/  BSSY B0, `(.L_x_8) ;  /* 0x0000031000007945 */ /* 0x000fe20003800000 */
[----:B------:R-:W-:Y:S04]  /*5dd0*/  STS [R3+0x2080], R72 ;  /* 0x0020804803007388 */ /* 0x000fe80000000800 */
[----:B------:R-:W-:Y:S04]  /*5de0*/  STS [R3+0x2480], R74 ;  /* 0x0024804a03007388 */ /* 0x000fe80000000800 */
[----:B------:R-:W-:Y:S01]  /*5df0*/  STS [R5+0x2080], R76 ;  /* 0x0020804c05007388 */ /* 0x000fe20000000800 */
[----:B-1----:R-:W-:-:S03]  /*5e00*/  UIMAD UR6, UR6, UR5, UR4 ;  /* 0x00000005060672a4 */ /* 0x002fc6000f8e0204 */
[----:B------:R-:W-:Y:S01]  /*5e10*/  STS [R5+0x2480], R78 ;  /* 0x0024804e05007388 */ /* 0x000fe20000000800 */
[----:B------:R-:W-:-:S03]  /*5e20*/  ULDC.64 UR4, c[0x0][0x340] ;  /* 0x0000d00000047ab9 */ /* 0x000fc60000000a00 */
[----:B------:R-:W-:Y:S01]  /*5e30*/  STS [R7+0x80], R84 ;  /* 0x0000805407007388 */ /* 0x000fe20000000800 */
[----:B------:R-:W-:Y:S02]  /*5e40*/  UISETP.LT.AND UP0, UPT, UR6, 0x80, UPT ;  /* 0x000000800600788c */ /* 0x000fe4000bf01270 */
[----:B------:R-:W-:Y:S01]  /*5e50*/  UIMAD UR4, UR9, UR4, URZ ;  /* 0x00000004090472a4 */ /* 0x000fe2000f8e023f */
[----:B------:R-:W-:Y:S01]  /*5e60*/  STS [R9+0x80], R86 ;  /* 0x0000805609007388 */ /* 0x000fe20000000800 */
[----:B------:R-:W-:Y:S02]  /*5e70*/  USEL UR6, UR6, 0x80, UP0 ;  /* 0x0000008006067887 */ /* 0x000fe40008000000 */
[----:B------:R-:W-:Y:S01]  /*5e80*/  UIMAD UR4, UR10, UR5, UR4 ;  /* 0x000000050a0472a4 */ /* 0x000fe2000f8e0204 */
[----:B------:R-:W-:Y:S03]  /*5e90*/  STS [R37+0x80], R96 ;  /* 0x0000806025007388 */ /* 0x000fe60000000800 */
[----:B------:R-:W-:Y:S01]  /*5ea0*/  ISETP.GE.AND P4, PT, R190, UR6, PT ;  /* 0x00000006be007c0c */ /* 0x000fe2000bf86270 */
[----:B------:R-:W-:Y:S03]  /*5eb0*/  STS [R39+0x80], R98 ;  /* 0x0000806227007388 */ /* 0x000fe60000000800 */
[----:B------:R-:W-:Y:S01]  /*5ec0*/  ISETP.GE.OR P0, PT, R191, c[0x0][0x324], P4 ;  /* 0x0000c900bf007a0c */ /* 0x000fe20002706670 */
[----:B------:R1:W-:Y:S04]  /*5ed0*/  STS [R35+0x80], R88 ;  /* 0x0000805823007388 */ /* 0x0003e80000000800 */
[----:B------:R2:W-:Y:S04]  /*5ee0*/  STS [R33+0x80], R90 ;  /* 0x0000805a21007388 */ /* 0x0005e80000000800 */
[----:B------:R-:W-:Y:S04]  /*5ef0*/  STS [R37+0x2080], R92 ;  /* 0x0020805c25007388 */ /* 0x000fe80000000800 */
[----:B------:R3:W-:Y:S04]  /*5f00*/  STS [R39+0x2080], R94 ;  /* 0x0020805e27007388 */ /* 0x0007e80000000800 */
[----:B------:R-:W-:Y:S06]  /*5f10*/  BAR.SYNC.DEFER_BLOCKING 0x1, 0x100 ;  /* 0x0044000000007b1d */ /* 0x000fec0000010000 */
[----:B------:R-:W4:Y:S01]  /*5f20*/  S2R R0, SR_CTAID.Y ;  /* 0x0000000000007919 */ /* 0x000f220000002600 */
[----:B-1----:R-:W-:-:S03]  /*5f30*/  IMAD.MOV.U32 R35, RZ, RZ, R199 ;  /* 0x000000ffff237224 */ /* 0x002fc600078e00c7 */
[----:B------:R1:W1:Y:S04]  /*5f40*/  LDS.128 R28, [R192+0x5080] ;  /* 0x00508000c01c7984 */ /* 0x0002680000000c00 */
[----:B------:R1:W1:Y:S01]  /*5f50*/  LDS.128 R24, [R192+0x6080] ;  /* 0x00608000c0187984 */ /* 0x0002620000000c00 */
[----:B----4-:R-:W-:Y:S01]  /*5f60*/  SHF.R.S32.HI R2, RZ, 0x1f, R0 ;  /* 0x0000001fff027819 */ /* 0x010fe20000011400 */
[----:B--2---:R-:W-:Y:S02]  /*5f70*/  IMAD.WIDE.U32 R32, R0, c[0x0][0x338], R34 ;  /* 0x0000ce0000207a25 */ /* 0x004fe400078e0022 */
[----:B------:R2:W4:Y:S02]  /*5f80*/  LDS.128 R20, [R192+0x7080] ;  /* 0x00708000c0147984 */ /* 0x0005240000000c00 */
[----:B------:R-:W-:-:S02]  /*5f90*/  IMAD R3, R2, c[0x0][0x338], RZ ;  /* 0x0000ce0002037a24 */ /* 0x000fc400078e02ff */
[----:B------:R2:W1:Y:S02]  /*5fa0*/  LDS.128 R16, [R192+0x80] ;  /* 0x00008000c0107984 */ /* 0x0004640000000c00 */
[----:B------:R-:W-:Y:S02]  /*5fb0*/  IMAD R3, R0, c[0x0][0x33c], R3 ;  /* 0x0000cf0000037a24 */ /* 0x000fe400078e0203 */
[----:B------:R2:W1:Y:S02]  /*5fc0*/  LDS.128 R12, [R192+0x1080] ;  /* 0x00108000c00c7984 */ /* 0x0004640000000c00 */
[----:B------:R-:W-:Y:S02]  /*5fd0*/  IMAD.IADD R33, R33, 0x1, R3 ;  /* 0x0000000121217824 */ /* 0x000fe400078e0203 */
[----:B------:R2:W1:Y:S01]  /*5fe0*/  LDS.128 R8, [R192+0x2080] ;  /* 0x00208000c0087984 */ /* 0x0004620000000c00 */
[----:B------:R-:W-:-:S03]  /*5ff0*/  IMAD.U32 R3, RZ, RZ, UR10 ;  /* 0x0000000aff037e24 */ /* 0x000fc6000f8e00ff */
[----:B------:R2:W1:Y:S01]  /*6000*/  LDS.128 R4, [R192+0x3080] ;  /* 0x00308000c0047984 */ /* 0x0004620000000c00 */
[----:B---3--:R-:W-:-:S05]  /*6010*/  IMAD.WIDE.U32 R38, R3, c[0x0][0x340], R32 ;  /* 0x0000d00003267a25 */ /* 0x008fca00078e0020 */
[----:B------:R-:W-:Y:S01]  /*6020*/  IADD3 R37, R39, UR4, RZ ;  /* 0x0000000427257c10 */ /* 0x000fe2000fffe0ff */
[----:B------:R-:W-:Y:S05]  /*6030*/  @P0 BRA `(.L_x_9) ;  /* 0x0000009000000947 */ /* 0x000fea0003800000 */
[----:B-12---:R-:W1:Y:S01]  /*6040*/  LDS.128 R192, [R192+0x4080] ;  /* 0x00408000c0c07984 */ /* 0x006e620000000c00 */
[----:B------:R-:W-:Y:S01]  /*6050*/  MOV R36, R38 ;  /* 0x0000002600247202 */ /* 0x000fe20000000f00 */
[----:B------:R-:W-:-:S04]  /*6060*/  IMAD R3, R201, c[0x0][0x330], RZ ;  /* 0x0000cc00c9037a24 */ /* 0x000fc800078e02ff */
[----:B------:R-:W-:-:S04]  /*6070*/  IMAD.WIDE.U32 R32, R200, c[0x0][0x330], R36 ;  /* 0x0000cc00c8207a25 */ /* 0x000fc800078e0024 */
[----:B------:R-:W-:Y:S01]  /*6080*/  IMAD R3, R200, c[0x0][0x334], R3 ;  /* 0x0000cd00c8037a24 */ /* 0x000fe200078e0203 */
[----:B------:R-:W-:-:S04]  /*6090*/  LEA R40, P0, R32, c[0x0][0x318], 0x1 ;  /* 0x0000c60020287a11 */ /* 0x000fc800078008ff */
[----:B------:R-:W-:-:S04]  /*60a0*/  IADD3 R3, R33, R3, RZ ;  /* 0x0000000321037210 */ /* 0x000fc80007ffe0ff */
[----:B------:R-:W-:-:S05]  /*60b0*/  LEA.HI.X R41, R32, c[0x0][0x31c], R3, 0x1, P0 ;  /* 0x0000c70020297a11 */ /* 0x000fca00000f0c03 */
[----:B-1----:R1:W-:Y:S02]  /*60c0*/  STG.E.128 [R40.64], R192 ;  /* 0x000000c028007986 */ /* 0x0023e4000c101d0c */
.L_x_9:
[----:B------:R-:W-:Y:S05]  /*60d0*/  BSYNC B0 ;  /* 0x0000000000007941 */ /* 0x000fea0003800000 */
.L_x_8:
[----:B------:R-:W-:Y:S01]  /*60e0*/  IADD3 R3, R190, 0x20, RZ ;  /* 0x00000020be037810 */ /* 0x000fe20007ffe0ff */
[----:B------:R-:W-:Y:S03]  /*60f0*/  BSSY B0, `(.L_x_10) ;  /* 0x000000f000007945 */ /* 0x000fe60003800000 */
[----:B------:R-:W-:-:S04]  /*6100*/  ISETP.GE.AND P3, PT, R3, UR6, PT ;  /* 0x0000000603007c0c */ /* 0x000fc8000bf66270 */
[----:B------:R-:W-:-:S13]  /*6110*/  ISETP.GE.OR P0, PT, R191, c[0x0][0x324], P3 ;  /* 0x0000c900bf007a0c */ /* 0x000fda0001f06670 */
[----:B------:R-:W-:Y:S05]  /*6120*/  @P0 BRA `(.L_x_11) ;  /* 0x000000b000000947 */ /* 0x000fea0003800000 */
[----:B------:R-:W-:Y:S01]  /*6130*/  IADD3 R32, P0, R200, 0x20, RZ ;  /* 0x00000020c8207810 */ /* 0x000fe20007f1e0ff */
[----:B-1----:R-:W-:Y:S01]  /*6140*/  IMAD.MOV.U32 R40, RZ, RZ, R38 ;  /* 0x000000ffff287224 */ /* 0x002fe200078e0026 */
[----:B------:R-:W-:-:S03]  /*6150*/  MOV R41, R37 ;  /* 0x0000002500297202 */ /* 0x000fc60000000f00 */
[----:B------:R-:W-:Y:S02]  /*6160*/  IMAD.X R3, RZ, RZ, R201, P0 ;  /* 0x000000ffff037224 */ /* 0x000fe400000e06c9 */
[----:B------:R-:W-:-:S04]  /*6170*/  IMAD.WIDE.U32 R40, R32, c[0x0][0x330], R40 ;  /* 0x0000cc0020287a25 */ /* 0x000fc800078e0028 */
[----:B------:R-:W-:-:S04]  /*6180*/  IMAD R3, R3, c[0x0][0x330], RZ ;  /* 0x0000cc0003037a24 */ /* 0x000fc800078e02ff */
[----:B------:R-:W-:Y:S01]  /*6190*/  IMAD R3, R32, c[0x0][0x334], R3 ;  /* 0x0000cd0020037a24 */ /* 0x000fe200078e0203 */
[----:B------:R-:W-:-:S04]  /*61a0*/  LEA R32, P0, R40, c[0x0][0x318], 0x1 ;  /* 0x0000c60028207a11 */ /* 0x000fc800078008ff */
[----:B------:R-:W-:-:S04]  /*61b0*/  IADD3 R3, R41, R3, RZ ;  /* 0x0000000329037210 */ /* 0x000fc80007ffe0ff */
[----:B------:R-:W-:-:S05]  /*61c0*/  LEA.HI.X R33, R40, c[0x0][0x31c], R3, 0x1, P0 ;  /* 0x0000c70028217a11 */ /* 0x000fca00000f0c03 */
[----:B------:R1:W-:Y:S02]  /*61d0*/  STG.E.128 [R32.64], R28 ;  /* 0x0000001c20007986 */ /* 0x0003e4000c101d0c */
.L_x_11:
[----:B------:R-:W-:Y:S05]  /*61e0*/  BSYNC B0 ;  /* 0x0000000000007941 */ /* 0x000fea0003800000 */
.L_x_10:
[----:B------:R-:W-:Y:S01]  /*61f0*/  IADD3 R3, R190, 0x40, RZ ;  /* 0x00000040be037810 */ /* 0x000fe20007ffe0ff */
[----:B------:R-:W-:Y:S03]  /*6200*/  BSSY B0, `(.L_x_12) ;  /* 0x000000f000007945 */ /* 0x000fe60003800000 */
[----:B------:R-:W-:-:S04]  /*6210*/  ISETP.GE.AND P2, PT, R3, UR6, PT ;  /* 0x0000000603007c0c */ /* 0x000fc8000bf46270 */
[----:B------:R-:W-:-:S13]  /*6220*/  ISETP.GE.OR P0, PT, R191, c[0x0][0x324], P2 ;  /* 0x0000c900bf007a0c */ /* 0x000fda0001706670 */
[----:B------:R-:W-:Y:S05]  /*6230*/  @P0 BRA `(.L_x_13) ;  /* 0x000000b000000947 */ /* 0x000fea0003800000 */
[----:B-1----:R-:W-:Y:S01]  /*6240*/  IADD3 R28, P0, R200, 0x40, RZ ;  /* 0x00000040c81c7810 */ /* 0x002fe20007f1e0ff */
[----:B------:R-:W-:Y:S01]  /*6250*/  IMAD.MOV.U32 R30, RZ, RZ, R38 ;  /* 0x000000ffff1e7224 */ /* 0x000fe200078e0026 */
        /* <DEDUP_REMOVED lines=9> */
.L_x_13:
[----:B------:R-:W-:Y:S05]  /*62f0*/  BSYNC B0 ;  /* 0x0000000000007941 */ /* 0x000fea0003800000 */
.L_x_12:
        /* <DEDUP_REMOVED lines=15> */
[----:B----4-:R1:W-:Y:S02]  /*63f0*/  STG.E.128 [R24.64], R20 ;  /* 0x0000001418007986 */ /* 0x0103e4000c101d0c */
.L_x_15:
[----:B------:R-:W-:Y:S05]  /*6400*/  BSYNC B0 ;  /* 0x0000000000007941 */ /* 0x000fea0003800000 */
.L_x_14:
[----:B------:R-:W-:Y:S01]  /*6410*/  IMAD R3, R2, c[0x0][0x308], RZ ;  /* 0x0000c20002037a24 */ /* 0x000fe200078e02ff */
[----:B------:R-:W-:Y:S01]  /*6420*/  ULDC.64 UR4, c[0x0][0x310] ;  /* 0x0000c40000047ab9 */ /* 0x000fe20000000a00 */
[C---:B-1--4-:R-:W-:Y:S01]  /*6430*/  IMAD.WIDE.U32 R20, R0.reuse, c[0x0][0x308], R34 ;  /* 0x0000c20000147a25 */ /* 0x052fe200078e0022 */
[----:B------:R-:W-:Y:S01]  /*6440*/  ISETP.GE.OR P4, PT, R191, c[0x0][0x2f4], P4 ;  /* 0x0000bd00bf007a0c */ /* 0x000fe20002786670 */
[----:B------:R-:W-:Y:S01]  /*6450*/  UIMAD UR4, UR9, UR4, URZ ;  /* 0x00000004090472a4 */ /* 0x000fe2000f8e023f */
[----:B------:R-:W-:Y:S01]  /*6460*/  BSSY B0, `(.L_x_16) ;  /* 0x0000010000007945 */ /* 0x000fe20003800000 */
[----:B------:R-:W-:Y:S01]  /*6470*/  IMAD R3, R0, c[0x0][0x30c], R3 ;  /* 0x0000c30000037a24 */ /* 0x000fe200078e0203 */
[----:B------:R-:W-:Y:S01]  /*6480*/  MOV R0, UR10 ;  /* 0x0000000a00007c02 */ /* 0x000fe20008000f00 */
[----:B------:R-:W-:-:S03]  /*6490*/  UIMAD UR4, UR10, UR5, UR4 ;  /* 0x000000050a0472a4 */ /* 0x000fc6000f8e0204 */
[----:B------:R-:W-:-:S05]  /*64a0*/  IADD3 R21, R21, R3, RZ ;  /* 0x0000000315157210 */ /* 0x000fca0007ffe0ff */
[----:B------:R-:W-:-:S05]  /*64b0*/  IMAD.WIDE.U32 R22, R0, c[0x0][0x310], R20 ;  /* 0x0000c40000167a25 */ /* 0x000fca00078e0014 */
[----:B------:R-:W-:Y:S01]  /*64c0*/  IADD3 R21, R23, UR4, RZ ;  /* 0x0000000417157c10 */ /* 0x000fe2000fffe0ff */
[----:B------:R-:W-:Y:S05]  /*64d0*/  @P4 BRA `(.L_x_17) ;  /* 0x0000008000004947 */ /* 0x000fea0003800000 */
[----:B------:R-:W-:Y:S01]  /*64e0*/  MOV R20, R22 ;  /* 0x0000001600147202 */ /* 0x000fe20000000f00 */
[----:B------:R-:W-:-:S04]  /*64f0*/  IMAD R3, R201, c[0x0][0x300], RZ ;  /* 0x0000c000c9037a24 */ /* 0x000fc800078e02ff */
[----:B------:R-:W-:-:S04]  /*6500*/  IMAD.WIDE.U32 R24, R200, c[0x0][0x300], R20 ;  /* 0x0000c000c8187a25 */ /* 0x000fc800078e0014 */
[----:B------:R-:W-:Y:S01]  /*6510*/  IMAD R0, R200, c[0x0][0x304], R3 ;  /* 0x0000c100c8007a24 */ /* 0x000fe200078e0203 */
[----:B------:R-:W-:-:S04]  /*6520*/  LEA R2, P0, R24, c[0x0][0x2e8], 0x1 ;  /* 0x0000ba0018027a11 */ /* 0x000fc800078008ff */
[----:B------:R-:W-:-:S04]  /*6530*/  IADD3 R0, R25, R0, RZ ;  /* 0x0000000019007210 */ /* 0x000fc80007ffe0ff */
[----:B------:R-:W-:-:S05]  /*6540*/  LEA.HI.X R3, R24, c[0x0][0x2ec], R0, 0x1, P0 ;  /* 0x0000bb0018037a11 */ /* 0x000fca00000f0c00 */
[----:B------:R1:W-:Y:S02]  /*6550*/  STG.E.128 [R2.64], R16 ;  /* 0x0000001002007986 */ /* 0x0003e4000c101d0c */
.L_x_17:
[----:B------:R-:W-:Y:S05]  /*6560*/  BSYNC B0 ;  /* 0x0000000000007941 */ /* 0x000fea0003800000 */
.L_x_16:
[----:B------:R-:W-:Y:S01]  /*6570*/  ISETP.GE.OR P3, PT, R191, c[0x0][0x2f4], P3 ;  /* 0x0000bd00bf007a0c */ /* 0x000fe20001f66670 */
[----:B------:R-:W-:-:S12]  /*6580*/  BSSY B0, `(.L_x_18) ;  /* 0x000000d000007945 */ /* 0x000fd80003800000 */
        /* <DEDUP_REMOVED lines=12> */
.L_x_19:
[----:B------:R-:W-:Y:S05]  /*6650*/  BSYNC B0 ;  /* 0x0000000000007941 */ /* 0x000fea0003800000 */
.L_x_18:
        /* <DEDUP_REMOVED lines=14> */
.L_x_21:
[----:B------:R-:W-:Y:S05]  /*6740*/  BSYNC B0 ;  /* 0x0000000000007941 */ /* 0x000fea0003800000 */
.L_x_20:
[----:B------:R-:W-:-:S13]  /*6750*/  ISETP.GE.OR P1, PT, R191, c[0x0][0x2f4], P1 ;  /* 0x0000bd00bf007a0c */ /* 0x000fda0000f26670 */
[----:B------:R-:W-:Y:S05]  /*6760*/  @P1 EXIT ;  /* 0x000000000000194d */ /* 0x000fea0003800000 */
[----:B------:R-:W-:Y:S01]  /*6770*/  IADD3 R0, P0, R200, 0x60, RZ ;  /* 0x00000060c8007810 */ /* 0x000fe20007f1e0ff */
[----:B-1----:R-:W-:Y:S01]  /*6780*/  IMAD.MOV.U32 R8, RZ, RZ, R22 ;  /* 0x000000ffff087224 */ /* 0x002fe200078e0016 */
[----:B------:R-:W-:-:S03]  /*6790*/  MOV R9, R21 ;  /* 0x0000001500097202 */ /* 0x000fc60000000f00 */
[----:B------:R-:W-:Y:S02]  /*67a0*/  IMAD.X R200, RZ, RZ, R201, P0 ;  /* 0x000000ffffc87224 */ /* 0x000fe400000e06c9 */
[----:B------:R-:W-:-:S04]  /*67b0*/  IMAD.WIDE.U32 R8, R0, c[0x0][0x300], R8 ;  /* 0x0000c00000087a25 */ /* 0x000fc800078e0008 */
[----:B------:R-:W-:Y:S01]  /*67c0*/  IMAD R3, R200, c[0x0][0x300], RZ ;  /* 0x0000c000c8037a24 */ /* 0x000fe200078e02ff */
[----:B------:R-:W-:-:S03]  /*67d0*/  LEA R2, P0, R8, c[0x0][0x2e8], 0x1 ;  /* 0x0000ba0008027a11 */ /* 0x000fc600078008ff */
[----:B------:R-:W-:-:S05]  /*67e0*/  IMAD R3, R0, c[0x0][0x304], R3 ;  /* 0x0000c10000037a24 */ /* 0x000fca00078e0203 */
[----:B------:R-:W-:-:S04]  /*67f0*/  IADD3 R3, R9, R3, RZ ;  /* 0x0000000309037210 */ /* 0x000fc80007ffe0ff */
[----:B------:R-:W-:-:S05]  /*6800*/  LEA.HI.X R3, R8, c[0x0][0x2ec], R3, 0x1, P0 ;  /* 0x0000bb0008037a11 */ /* 0x000fca00000f0c03 */
[----:B------:R-:W-:Y:S01]  /*6810*/  STG.E.128 [R2.64], R4 ;  /* 0x0000000402007986 */ /* 0x000fe2000c101d0c */
[----:B------:R-:W-:Y:S05]  /*6820*/  EXIT ;  /* 0x000000000000794d */ /* 0x000fea0003800000 */
        .type           $_ZN7cutlass13device_kernelIN5flash19enable_sm80_to_sm89INS1_16FlashAttnBwdSm80INS1_25CollectiveMainloopBwdSm80ILi2ELi2EN4cute5tupleIJNS5_1CILi64EEENS7_ILi128EEES8_EEENS_10bfloat16_tEfNS_4arch4Sm80ELb0ELb0ELb1ELb0ELb0ELb0ELb0ELb0ELi2ELi2ELi4ELi2ELb1EEENS1_21CollectiveEpilogueBwdISA_SB_SD_Li256ELb0ELb0ELi2EEENS1_19SingleTileSchedulerILb0ELb0ELb0ELi128EEEEEEEEEvNT_6ParamsE$_ZN4cute12iter_adaptorIPKN7cutlass10bfloat16_tENS_8gmem_ptrIS4_EEEC2ES4_,@function
        .size           $_ZN7cutlass13device_kernelIN5flash19enable_sm80_to_sm89INS1_16FlashAttnBwdSm80INS1_25CollectiveMainloopBwdSm80ILi2ELi2EN4cute5tupleIJNS5_1CILi64EEENS7_ILi128EEES8_EEENS_10bfloat16_tEfNS_4arch4Sm80ELb0ELb0ELb1ELb0ELb0ELb0ELb0ELb0ELi2ELi2ELi4ELi2ELb1EEENS1_21CollectiveEpilogueBwdISA_SB_SD_Li256ELb0ELb0ELi2EEENS1_19SingleTileSchedulerILb0ELb0ELb0ELi128EEEEEEEEEvNT_6ParamsE$_ZN4cute12iter_adaptorIPKN7cutlass10bfloat16_tENS_8gmem_ptrIS4_EEEC2ES4_,($_ZN7cutlass13device_kernelIN5flash19enable_sm80_to_sm89INS1_16FlashAttnBwdSm80INS1_25CollectiveMainloopBwdSm80ILi2ELi2EN4cute5tupleIJNS5_1CILi64EEENS7_ILi128EEES8_EEENS_10bfloat16_tEfNS_4arch4Sm80ELb0ELb0ELb1ELb0ELb0ELb0ELb0ELb0ELi2ELi2ELi4ELi2ELb1EEENS1_21CollectiveEpilogueBwdISA_SB_SD_Li256ELb0ELb0ELi2EEENS1_19SingleTileSchedulerILb0ELb0ELb0ELi128EEEEEEEEEvNT_6ParamsE$_ZN4cute12iter_adaptorIPKN7cutlass9uint128_tENS_8gmem_ptrIS4_EEEC2ES4_ - $_ZN7cutlass13device_kernelIN5flash19enable_sm80_to_sm89INS1_16FlashAttnBwdSm80INS1_25CollectiveMainloopBwdSm80ILi2ELi2EN4cute5tupleIJNS5_1CILi64EEENS7_ILi128EEES8_EEENS_10bfloat16_tEfNS_4arch4Sm80ELb0ELb0ELb1ELb0ELb0ELb0ELb0ELb0ELi2ELi2ELi4ELi2ELb1EEENS1_21CollectiveEpilogueBwdISA_SB_SD_Li256ELb0ELb0ELi2EEENS1_19SingleTileSchedulerILb0ELb0ELb0ELi128EEEEEEEEEvNT_6ParamsE$_ZN4cute12iter_adaptorIPKN7cutlass10bfloat16_tENS_8gmem_ptrIS4_EEEC2ES4_)
$_ZN7cutlass13device_kernelIN5flash19enable_sm80_to_sm89INS1_16FlashAttnBwdSm80INS1_25CollectiveMainloopBwdSm80ILi2ELi2EN4cute5tupleIJNS5_1CILi64EEENS7_ILi128EEES8_EEENS_10bfloat16_tEfNS_4arch4Sm80ELb0ELb0ELb1ELb0ELb0ELb0ELb0ELb0ELi2ELi2ELi4ELi2ELb1EEENS1_21CollectiveEpilogueBwdISA_SB_SD_Li256ELb0ELb0ELi2EEENS1_19SingleTileSchedulerILb0ELb0ELb0ELi128EEEEEEEEEvNT_6ParamsE$_ZN4cute12iter_adaptorIPKN7cutlass10bfloat16_tENS_8gmem_ptrIS4_EEEC2ES4_:
[----:B------:R-:W-:Y:S01]  /*6830*/  ULDC UR26, c[0x0][0x20] ;  /* 0x00000800001a7ab9 */ /* 0x000fe20000000800 */
[----:B------:R-:W-:Y:S01]  /*6840*/  MOV R15, 0x0 ;  /* 0x00000000000f7802 */ /* 0x000fe20000000f00 */
[----:B------:R-:W-:-:S09]  /*6850*/  UIADD3 UR26, UR16, -UR26, URZ ;  /* 0x8000001a101a7290 */ /* 0x000fd2000fffe03f */
[----:B------:R1:W-:Y:S01]  /*6860*/  STL.64 [UR26], R8 ;  /* 0x00000008ff007987 */ /* 0x0003e20008100a1a */
[----:B------:R-:W-:Y:S05]  /*6870*/  RET.REL.NODEC R14 `(_ZN7cutlass13device_kernelIN5flash19enable_sm80_to_sm89INS1_16FlashAttnBwdSm80INS1_25CollectiveMainloopBwdSm80ILi2ELi2EN4cute5tupleIJNS5_1CILi64EEENS7_ILi128EEES8_EEENS_10bfloat16_tEfNS_4arch4Sm80ELb0ELb0ELb1ELb0ELb0ELb0ELb0ELb0ELi2ELi2ELi4ELi2ELb1EEENS1_21CollectiveEpilogueBwdISA_SB_SD_Li256ELb0ELb0ELi2EEENS1_19SingleTileSchedulerILb0ELb0ELb0ELi128EEEEEEEEEvNT_6ParamsE) ;  /* 0xffff97800e007950 */ /* 0x000fea0003c3ffff */
        .type           $_ZN7cutlass13device_kernelIN5flash19enable_sm80_to_sm89INS1_16FlashAttnBwdSm80INS1_25CollectiveMainloopBwdSm80ILi2ELi2EN4cute5tupleIJNS5_1CILi64EEENS7_ILi128EEES8_EEENS_10bfloat16_tEfNS_4arch4Sm80ELb0ELb0ELb1ELb0ELb0ELb0ELb0ELb0ELi2ELi2ELi4ELi2ELb1EEENS1_21CollectiveEpilogueBwdISA_SB_SD_Li256ELb0ELb0ELi2EEENS1_19SingleTileSchedulerILb0ELb0ELb0ELi128EEEEEEEEEvNT_6ParamsE$_ZN4cute12iter_adaptorIPKN7cutlass9uint128_tENS_8gmem_ptrIS4_EEEC2ES4_,@function
        .size           $_ZN7cutlass13device_kernelIN5flash19enable_sm80_to_sm89INS1_16FlashAttnBwdSm80INS1_25CollectiveMainloopBwdSm80ILi2ELi2EN4cute5tupleIJNS5_1CILi64EEENS7_ILi128EEES8_EEENS_10bfloat16_tEfNS_4arch4Sm80ELb0ELb0ELb1ELb0ELb0ELb0ELb0ELb0ELi2ELi2ELi4ELi2ELb1EEENS1_21CollectiveEpilogueBwdISA_SB_SD_Li256ELb0ELb0ELi2EEENS1_19SingleTileSchedulerILb0ELb0ELb0ELi128EEEEEEEEEvNT_6ParamsE$_ZN4cute12iter_adaptorIPKN7cutlass9uint128_tENS_8gmem_ptrIS4_EEEC2ES4_,($_ZN7cutlass13device_kernelIN5flash19enable_sm80_to_sm89INS1_16FlashAttnBwdSm80INS1_25CollectiveMainloopBwdSm80ILi2ELi2EN4cute5tupleIJNS5_1CILi64EEENS7_ILi128EEES8_EEENS_10bfloat16_tEfNS_4arch4Sm80ELb0ELb0ELb1ELb0ELb0ELb0ELb0ELb0ELi2ELi2ELi4ELi2ELb1EEENS1_21CollectiveEpilogueBwdISA_SB_SD_Li256ELb0ELb0ELi2EEENS1_19SingleTileSchedulerILb0ELb0ELb0ELi128EEEEEEEEEvNT_6ParamsE$_ZN4cute12iter_adaptorIPKfNS_8gmem_ptrIS2_EEEC2ES2_ - $_ZN7cutlass13device_kernelIN5flash19enable_sm80_to_sm89INS1_16FlashAttnBwdSm80INS1_25CollectiveMainloopBwdSm80ILi2ELi2EN4cute5tupleIJNS5_1CILi64EEENS7_ILi128EEES8_EEENS_10bfloat16_tEfNS_4arch4Sm80ELb0ELb0ELb1ELb0ELb0ELb0ELb0ELb0ELi2ELi2ELi4ELi2ELb1EEENS1_21CollectiveEpilogueBwdISA_SB_SD_Li256ELb0ELb0ELi2EEENS1_19SingleTileSchedulerILb0ELb0ELb0ELi128EEEEEEEEEvNT_6ParamsE$_ZN4cute12iter_adaptorIPKN7cutlass9uint128_tENS_8gmem_ptrIS4_EEEC2ES4_)
$_ZN7cutlass13device_kernelIN5flash19enable_sm80_to_sm89INS1_16FlashAttnBwdSm80INS1_25CollectiveMainloopBwdSm80ILi2ELi2EN4cute5tupleIJNS5_1CILi64EEENS7_ILi128EEES8_EEENS_10bfloat16_tEfNS_4arch4Sm80ELb0ELb0ELb1ELb0ELb0ELb0ELb0ELb0ELi2ELi2ELi4ELi2ELb1EEENS1_21CollectiveEpilogueBwdISA_SB_SD_Li256ELb0ELb0ELi2EEENS1_19SingleTileSchedulerILb0ELb0ELb0ELi128EEEEEEEEEvNT_6ParamsE$_ZN4cute12iter_adaptorIPKN7cutlass9uint128_tENS_8gmem_ptrIS4_EEEC2ES4_:
[----:B------:R-:W-:Y:S02]  /*6880*/  IADD3 R8, R8, -c[0x0][0x20], RZ ;  /* 0x8000080008087a10 */ /* 0x000fe40007ffe0ff */
[----:B------:R-:W-:-:S03]  /*6890*/  MOV R15, 0x0 ;  /* 0x00000000000f7802 */ /* 0x000fc60000000f00 */
[----:B------:R1:W-:Y:S01]  /*68a0*/  STL.64 [R8], R4 ;  /* 0x0000000408007387 */ /* 0x0003e20000100a00 */
[----:B------:R-:W-:Y:S05]  /*68b0*/  RET.REL.NODEC R14 `(_ZN7cutlass13device_kernelIN5flash19enable_sm80_to_sm89INS1_16FlashAttnBwdSm80INS1_25CollectiveMainloopBwdSm80ILi2ELi2EN4cute5tupleIJNS5_1CILi64EEENS7_ILi128EEES8_EEENS_10bfloat16_tEfNS_4arch4Sm80ELb0ELb0ELb1ELb0ELb0ELb0ELb0ELb0ELi2ELi2ELi4ELi2ELb1EEENS1_21CollectiveEpilogueBwdISA_SB_SD_Li256ELb0ELb0ELi2EEENS1_19SingleTileSchedulerILb0ELb0ELb0ELi128EEEEEEEEEvNT_6ParamsE) ;  /* 0xffff97400e007950 */ /* 0x000fea0003c3ffff */
        .type           $_ZN7cutlass13device_kernelIN5flash19enable_sm80_to_sm89INS1_16FlashAttnBwdSm80INS1_25CollectiveMainloopBwdSm80ILi2ELi2EN4cute5tupleIJNS5_1CILi64EEENS7_ILi128EEES8_EEENS_10bfloat16_tEfNS_4arch4Sm80ELb0ELb0ELb1ELb0ELb0ELb0ELb0ELb0ELi2ELi2ELi4ELi2ELb1EEENS1_21CollectiveEpilogueBwdISA_SB_SD_Li256ELb0ELb0ELi2EEENS1_19SingleTileSchedulerILb0ELb0ELb0ELi128EEEEEEEEEvNT_6ParamsE$_ZN4cute12iter_adaptorIPKfNS_8gmem_ptrIS2_EEEC2ES2_,@function
        .size           $_ZN7cutlass13device_kernelIN5flash19enable_sm80_to_sm89INS1_16FlashAttnBwdSm80INS1_25CollectiveMainloopBwdSm80ILi2ELi2EN4cute5tupleIJNS5_1CILi64EEENS7_ILi128EEES8_EEENS_10bfloat16_tEfNS_4arch4Sm80ELb0ELb0ELb1ELb0ELb0ELb0ELb0ELb0ELi2ELi2ELi4ELi2ELb1EEENS1_21CollectiveEpilogueBwdISA_SB_SD_Li256ELb0ELb0ELi2EEENS1_19SingleTileSchedulerILb0ELb0ELb0ELi128EEEEEEEEEvNT_6ParamsE$_ZN4cute12iter_adaptorIPKfNS_8gmem_ptrIS2_EEEC2ES2_,($_ZN7cutlass13device_kernelIN5flash19enable_sm80_to_sm89INS1_16FlashAttnBwdSm80INS1_25CollectiveMainloopBwdSm80ILi2ELi2EN4cute5tupleIJNS5_1CILi64EEENS7_ILi128EEES8_EEENS_10bfloat16_tEfNS_4arch4Sm80ELb0ELb0ELb1ELb0ELb0ELb0ELb0ELb0ELi2ELi2ELi4ELi2ELb1EEENS1_21CollectiveEpilogueBwdISA_SB_SD_Li256ELb0ELb0ELi2EEENS1_19SingleTileSchedulerILb0ELb0ELb0ELi128EEEEEEEEEvNT_6ParamsE$_ZN4cute12iter_adaptorIPN7cutlass10bfloat16_tENS_8smem_ptrIS3_EEEC2ES3_ - $_ZN7cutlass13device_kernelIN5flash19enable_sm80_to_sm89INS1_16FlashAttnBwdSm80INS1_25CollectiveMainloopBwdSm80ILi2ELi2EN4cute5tupleIJNS5_1CILi64EEENS7_ILi128EEES8_EEENS_10bfloat16_tEfNS_4arch4Sm80ELb0ELb0ELb1ELb0ELb0ELb0ELb0ELb0ELi2ELi2ELi4ELi2ELb1EEENS1_21CollectiveEpilogueBwdISA_SB_SD_Li256ELb0ELb0ELi2EEENS1_19SingleTileSchedulerILb0ELb0ELb0ELi128EEEEEEEEEvNT_6ParamsE$_ZN4cute12iter_adaptorIPKfNS_8gmem_ptrIS2_EEEC2ES2_)
$_ZN7cutlass13device_kernelIN5flash19enable_sm80_to_sm89INS1_16FlashAttnBwdSm80INS1_25CollectiveMainloopBwdSm80ILi2ELi2EN4cute5tupleIJNS5_1CILi64EEENS7_ILi128EEES8_EEENS_10bfloat16_tEfNS_4arch4Sm80ELb0ELb0ELb1ELb0ELb0ELb0ELb0ELb0ELi2ELi2ELi4ELi2ELb1EEENS1_21CollectiveEpilogueBwdISA_SB_SD_Li256ELb0ELb0ELi2EEENS1_19SingleTileSchedulerILb0ELb0ELb0ELi128EEEEEEEEEvNT_6ParamsE$_ZN4cute12iter_adaptorIPKfNS_8gmem_ptrIS2_EEEC2ES2_:
[----:B------:R-:W-:Y:S02]  /*68c0*/  IADD3 R4, R4, -c[0x0][0x20], RZ ;  /* 0x8000080004047a10 */ /* 0x000fe40007ffe0ff */
[----:B------:R-:W-:-:S03]  /*68d0*/  MOV R15, 0x0 ;  /* 0x00000000000f7802 */ /* 0x000fc60000000f00 */
[----:B------:R1:W-:Y:S01]  /*68e0*/  STL.64 [R4], R8 ;  /* 0x0000000804007387 */ /* 0x0003e20000100a00 */
[----:B------:R-:W-:Y:S05]  /*68f0*/  RET.REL.NODEC R14 `(_ZN7cutlass13device_kernelIN5flash19enable_sm80_to_sm89INS1_16FlashAttnBwdSm80INS1_25CollectiveMainloopBwdSm80ILi2ELi2EN4cute5tupleIJNS5_1CILi64EEENS7_ILi128EEES8_EEENS_10bfloat16_tEfNS_4arch4Sm80ELb0ELb0ELb1ELb0ELb0ELb0ELb0ELb0ELi2ELi2ELi4ELi2ELb1EEENS1_21CollectiveEpilogueBwdISA_SB_SD_Li256ELb0ELb0ELi2EEENS1_19SingleTileSchedulerILb0ELb0ELb0ELi128EEEEEEEEEvNT_6ParamsE) ;  /* 0xffff97000e007950 */ /* 0x000fea0003c3ffff */
        .type           $_ZN7cutlass13device_kernelIN5flash19enable_sm80_to_sm89INS1_16FlashAttnBwdSm80INS1_25CollectiveMainloopBwdSm80ILi2ELi2EN4cute5tupleIJNS5_1CILi64EEENS7_ILi128EEES8_EEENS_10bfloat16_tEfNS_4arch4Sm80ELb0ELb0ELb1ELb0ELb0ELb0ELb0ELb0ELi2ELi2ELi4ELi2ELb1EEENS1_21CollectiveEpilogueBwdISA_SB_SD_Li256ELb0ELb0ELi2EEENS1_19SingleTileSchedulerILb0ELb0ELb0ELi128EEEEEEEEEvNT_6ParamsE$_ZN4cute12iter_adaptorIPN7cutlass10bfloat16_tENS_8smem_ptrIS3_EEEC2ES3_,@function
        .size           $_ZN7cutlass13device_kernelIN5flash19enable_sm80_to_sm89INS1_16FlashAttnBwdSm80INS1_25CollectiveMainloopBwdSm80ILi2ELi2EN4cute5tupleIJNS5_1CILi64EEENS7_ILi128EEES8_EEENS_10bfloat16_tEfNS_4arch4Sm80ELb0ELb0ELb1ELb0ELb0ELb0ELb0ELb0ELi2ELi2ELi4ELi2ELb1EEENS1_21CollectiveEpilogueBwdISA_SB_SD_Li256ELb0ELb0ELi2EEENS1_19SingleTileSchedulerILb0ELb0ELb0ELi128EEEEEEEEEvNT_6ParamsE$_ZN4cute12iter_adaptorIPN7cutlass10bfloat16_tENS_8smem_ptrIS3_EEEC2ES3_,($_ZN7cutlass13device_kernelIN5flash19enable_sm80_to_sm89INS1_16FlashAttnBwdSm80INS1_25CollectiveMainloopBwdSm80ILi2ELi2EN4cute5tupleIJNS5_1CILi64EEENS7_ILi128EEES8_EEENS_10bfloat16_tEfNS_4arch4Sm80ELb0ELb0ELb1ELb0ELb0ELb0ELb0ELb0ELi2ELi2ELi4ELi2ELb1EEENS1_21CollectiveEpilogueBwdISA_SB_SD_Li256ELb0ELb0ELi2EEENS1_19SingleTileSchedulerILb0ELb0ELb0ELi128EEEEEEEEEvNT_6ParamsE$_ZN4cute12iter_adaptorIPN7cutlass9uint128_tENS_8smem_ptrIS3_EEEC2ES3_ - $_ZN7cutlass13device_kernelIN5flash19enable_sm80_to_sm89INS1_16FlashAttnBwdSm80INS1_25CollectiveMainloopBwdSm80ILi2ELi2EN4cute5tupleIJNS5_1CILi64EEENS7_ILi128EEES8_EEENS_10bfloat16_tEfNS_4arch4Sm80ELb0ELb0ELb1ELb0ELb0ELb0ELb0ELb0ELi2ELi2ELi4ELi2ELb1EEENS1_21CollectiveEpilogueBwdISA_SB_SD_Li256ELb0ELb0ELi2EEENS1_19SingleTileSchedulerILb0ELb0ELb0ELi128EEEEEEEEEvNT_6ParamsE$_ZN4cute12iter_adaptorIPN7cutlass10bfloat16_tENS_8smem_ptrIS3_EEEC2ES3_)
$_ZN7cutlass13device_kernelIN5flash19enable_sm80_to_sm89INS1_16FlashAttnBwdSm80INS1_25CollectiveMainloopBwdSm80ILi2ELi2EN4cute5tupleIJNS5_1CILi64EEENS7_ILi128EEES8_EEENS_10bfloat16_tEfNS_4arch4Sm80ELb0ELb0ELb1ELb0ELb0ELb0ELb0ELb0ELi2ELi2ELi4ELi2ELb1EEENS1_21CollectiveEpilogueBwdISA_SB_SD_Li256ELb0ELb0ELi2EEENS1_19SingleTileSchedulerILb0ELb0ELb0ELi128EEEEEEEEEvNT_6ParamsE$_ZN4cute12iter_adaptorIPN7cutlass10bfloat16_tENS_8smem_ptrIS3_EEEC2ES3_:
[----:B------:R-:W-:Y:S01]  /*6900*/  ULDC UR26, c[0x0][0x20] ;  /* 0x00000800001a7ab9 */ /* 0x000fe20000000800 */
[----:B------:R-:W-:Y:S01]  /*6910*/  MOV R13, 0x0 ;  /* 0x00000000000d7802 */ /* 0x000fe20000000f00 */
[----:B------:R-:W-:-:S09]  /*6920*/  UIADD3 UR26, UR16, -UR26, URZ ;  /* 0x8000001a101a7290 */ /* 0x000fd2000fffe03f */
[----:B------:R1:W-:Y:S01]  /*6930*/  STL.64 [UR26], R6 ;  /* 0x00000006ff007987 */ /* 0x0003e20008100a1a */
[----:B------:R-:W-:Y:S05]  /*6940*/  RET.REL.NODEC R12 `(_ZN7cutlass13device_kernelIN5flash19enable_sm80_to_sm89INS1_16FlashAttnBwdSm80INS1_25CollectiveMainloopBwdSm80ILi2ELi2EN4cute5tupleIJNS5_1CILi64EEENS7_ILi128EEES8_EEENS_10bfloat16_tEfNS_4arch4Sm80ELb0ELb0ELb1ELb0ELb0ELb0ELb0ELb0ELi2ELi2ELi4ELi2ELb1EEENS1_21CollectiveEpilogueBwdISA_SB_SD_Li256ELb0ELb0ELi2EEENS1_19SingleTileSchedulerILb0ELb0ELb0ELi128EEEEEEEEEvNT_6ParamsE) ;  /* 0xffff96b00c007950 */ /* 0x000fea0003c3ffff */
        .type           $_ZN7cutlass13device_kernelIN5flash19enable_sm80_to_sm89INS1_16FlashAttnBwdSm80INS1_25CollectiveMainloopBwdSm80ILi2ELi2EN4cute5tupleIJNS5_1CILi64EEENS7_ILi128EEES8_EEENS_10bfloat16_tEfNS_4arch4Sm80ELb0ELb0ELb1ELb0ELb0ELb0ELb0ELb0ELi2ELi2ELi4ELi2ELb1EEENS1_21CollectiveEpilogueBwdISA_SB_SD_Li256ELb0ELb0ELi2EEENS1_19SingleTileSchedulerILb0ELb0ELb0ELi128EEEEEEEEEvNT_6ParamsE$_ZN4cute12iter_adaptorIPN7cutlass9uint128_tENS_8smem_ptrIS3_EEEC2ES3_,@function
        .size           $_ZN7cutlass13device_kernelIN5flash19enable_sm80_to_sm89INS1_16FlashAttnBwdSm80INS1_25CollectiveMainloopBwdSm80ILi2ELi2EN4cute5tupleIJNS5_1CILi64EEENS7_ILi128EEES8_EEENS_10bfloat16_tEfNS_4arch4Sm80ELb0ELb0ELb1ELb0ELb0ELb0ELb0ELb0ELi2ELi2ELi4ELi2ELb1EEENS1_21CollectiveEpilogueBwdISA_SB_SD_Li256ELb0ELb0ELi2EEENS1_19SingleTileSchedulerILb0ELb0ELb0ELi128EEEEEEEEEvNT_6ParamsE$_ZN4cute12iter_adaptorIPN7cutlass9uint128_tENS_8smem_ptrIS3_EEEC2ES3_,($_ZN7cutlass13device_kernelIN5flash19enable_sm80_to_sm89INS1_16FlashAttnBwdSm80INS1_25CollectiveMainloopBwdSm80ILi2ELi2EN4cute5tupleIJNS5_1CILi64EEENS7_ILi128EEES8_EEENS_10bfloat16_tEfNS_4arch4Sm80ELb0ELb0ELb1ELb0ELb0ELb0ELb0ELb0ELi2ELi2ELi4ELi2ELb1EEENS1_21CollectiveEpilogueBwdISA_SB_SD_Li256ELb0ELb0ELi2EEENS1_19SingleTileSchedulerILb0ELb0ELb0ELi128EEEEEEEEEvNT_6ParamsE$_ZN4cute12iter_adaptorIPfNS_8smem_ptrIS1_EEEC2ES1_ - $_ZN7cutlass13device_kernelIN5flash19enable_sm80_to_sm89INS1_16FlashAttnBwdSm80INS1_25CollectiveMainloopBwdSm80ILi2ELi2EN4cute5tupleIJNS5_1CILi64EEENS7_ILi128EEES8_EEENS_10bfloat16_tEfNS_4arch4Sm80ELb0ELb0ELb1ELb0ELb0ELb0ELb0ELb0ELi2ELi2ELi4ELi2ELb1EEENS1_21CollectiveEpilogueBwdISA_SB_SD_Li256ELb0ELb0ELi2EEENS1_19SingleTileSchedulerILb0ELb0ELb0ELi128EEEEEEEEEvNT_6ParamsE$_ZN4cute12iter_adaptorIPN7cutlass9uint128_tENS_8smem_ptrIS3_EEEC2ES3_)
$_ZN7cutlass13device_kernelIN5flash19enable_sm80_to_sm89INS1_16FlashAttnBwdSm80INS1_25CollectiveMainloopBwdSm80ILi2ELi2EN4cute5tupleIJNS5_1CILi64EEENS7_ILi128EEES8_EEENS_10bfloat16_tEfNS_4arch4Sm80ELb0ELb0ELb1ELb0ELb0ELb0ELb0ELb0ELi2ELi2ELi4ELi2ELb1EEENS1_21CollectiveEpilogueBwdISA_SB_SD_Li256ELb0ELb0ELi2EEENS1_19SingleTileSchedulerILb0ELb0ELb0ELi128EEEEEEEEEvNT_6ParamsE$_ZN4cute12iter_adaptorIPN7cutlass9uint128_tENS_8smem_ptrIS3_EEEC2ES3_:
[----:B------:R-:W-:Y:S02]  /*6950*/  IADD3 R6, R6, -c[0x0][0x20], RZ ;  /* 0x8000080006067a10 */ /* 0x000fe40007ffe0ff */
[----:B------:R-:W-:-:S03]  /*6960*/  MOV R13, 0x0 ;  /* 0x00000000000d7802 */ /* 0x000fc60000000f00 */
[----:B------:R1:W-:Y:S01]  /*6970*/  STL.64 [R6], R4 ;  /* 0x0000000406007387 */ /* 0x0003e20000100a00 */
[----:B------:R-:W-:Y:S05]  /*6980*/  RET.REL.NODEC R12 `(_ZN7cutlass13device_kernelIN5flash19enable_sm80_to_sm89INS1_16FlashAttnBwdSm80INS1_25CollectiveMainloopBwdSm80ILi2ELi2EN4cute5tupleIJNS5_1CILi64EEENS7_ILi128EEES8_EEENS_10bfloat16_tEfNS_4arch4Sm80ELb0ELb0ELb1ELb0ELb0ELb0ELb0ELb0ELi2ELi2ELi4ELi2ELb1EEENS1_21CollectiveEpilogueBwdISA_SB_SD_Li256ELb0ELb0ELi2EEENS1_19SingleTileSchedulerILb0ELb0ELb0ELi128EEEEEEEEEvNT_6ParamsE) ;  /* 0xffff96700c007950 */ /* 0x000fea0003c3ffff */
        .type           $_ZN7cutlass13device_kernelIN5flash19enable_sm80_to_sm89INS1_16FlashAttnBwdSm80INS1_25CollectiveMainloopBwdSm80ILi2ELi2EN4cute5tupleIJNS5_1CILi64EEENS7_ILi128EEES8_EEENS_10bfloat16_tEfNS_4arch4Sm80ELb0ELb0ELb1ELb0ELb0ELb0ELb0ELb0ELi2ELi2ELi4ELi2ELb1EEENS1_21CollectiveEpilogueBwdISA_SB_SD_Li256ELb0ELb0ELi2EEENS1_19SingleTileSchedulerILb0ELb0ELb0ELi128EEEEEEEEEvNT_6ParamsE$_ZN4cute12iter_adaptorIPfNS_8smem_ptrIS1_EEEC2ES1_,@function
        .size           $_ZN7cutlass13device_kernelIN5flash19enable_sm80_to_sm89INS1_16FlashAttnBwdSm80INS1_25CollectiveMainloopBwdSm80ILi2ELi2EN4cute5tupleIJNS5_1CILi64EEENS7_ILi128EEES8_EEENS_10bfloat16_tEfNS_4arch4Sm80ELb0ELb0ELb1ELb0ELb0ELb0ELb0ELb0ELi2ELi2ELi4ELi2ELb1EEENS1_21CollectiveEpilogueBwdISA_SB_SD_Li256ELb0ELb0ELi2EEENS1_19SingleTileSchedulerILb0ELb0ELb0ELi128EEEEEEEEEvNT_6ParamsE$_ZN4cute12iter_adaptorIPfNS_8smem_ptrIS1_EEEC2ES1_,($_ZN7cutlass13device_kernelIN5flash19enable_sm80_to_sm89INS1_16FlashAttnBwdSm80INS1_25CollectiveMainloopBwdSm80ILi2ELi2EN4cute5tupleIJNS5_1CILi64EEENS7_ILi128EEES8_EEENS_10bfloat16_tEfNS_4arch4Sm80ELb0ELb0ELb1ELb0ELb0ELb0ELb0ELb0ELi2ELi2ELi4ELi2ELb1EEENS1_21CollectiveEpilogueBwdISA_SB_SD_Li256ELb0ELb0ELi2EEENS1_19SingleTileSchedulerILb0ELb0ELb0ELi128EEEEEEEEEvNT_6ParamsE$_ZN4cute3eso3ESOILb0ELb0EJNS_15ArithmeticTupleIJiiEEEiiiEEC2ERKS3_RKiS8_S8_ - $_ZN7cutlass13device_kernelIN5flash19enable_sm80_to_sm89INS1_16FlashAttnBwdSm80INS1_25CollectiveMainloopBwdSm80ILi2ELi2EN4cute5tupleIJNS5_1CILi64EEENS7_ILi128EEES8_EEENS_10bfloat16_tEfNS_4arch4Sm80ELb0ELb0ELb1ELb0ELb0ELb0ELb0ELb0ELi2ELi2ELi4ELi2ELb1EEENS1_21CollectiveEpilogueBwdISA_SB_SD_Li256ELb0ELb0ELi2EEENS1_19SingleTileSchedulerILb0ELb0ELb0ELi128EEEEEEEEEvNT_6ParamsE$_ZN4cute12iter_adaptorIPfNS_8smem_ptrIS1_EEEC2ES1_)
$_ZN7cutlass13device_kernelIN5flash19enable_sm80_to_sm89INS1_16FlashAttnBwdSm80INS1_25CollectiveMainloopBwdSm80ILi2ELi2EN4cute5tupleIJNS5_1CILi64EEENS7_ILi128EEES8_EEENS_10bfloat16_tEfNS_4arch4Sm80ELb0ELb0ELb1ELb0ELb0ELb0ELb0ELb0ELi2ELi2ELi4ELi2ELb1EEENS1_21CollectiveEpilogueBwdISA_SB_SD_Li256ELb0ELb0ELi2EEENS1_19SingleTileSchedulerILb0ELb0ELb0ELi128EEEEEEEEEvNT_6ParamsE$_ZN4cute12iter_adaptorIPfNS_8smem_ptrIS1_EEEC2ES1_:
[----:B------:R-:W-:Y:S02]  /*6990*/  IADD3 R4, R4, -c[0x0][0x20], RZ ;  /* 0x8000080004047a10 */ /* 0x000fe40007ffe0ff */
[----:B------:R-:W-:-:S03]  /*69a0*/  MOV R15, 0x0 ;  /* 0x00000000000f7802 */ /* 0x000fc60000000f00 */
[----:B------:R1:W-:Y:S01]  /*69b0*/  STL.64 [R4], R6 ;  /* 0x0000000604007387 */ /* 0x0003e20000100a00 */
[----:B------:R-:W-:Y:S05]  /*69c0*/  RET.REL.NODEC R14 `(_ZN7cutlass13device_kernelIN5flash19enable_sm80_to_sm89INS1_16FlashAttnBwdSm80INS1_25CollectiveMainloopBwdSm80ILi2ELi2EN4cute5tupleIJNS5_1CILi64EEENS7_ILi128EEES8_EEENS_10bfloat16_tEfNS_4arch4Sm80ELb0ELb0ELb1ELb0ELb0ELb0ELb0ELb0ELi2ELi2ELi4ELi2ELb1EEENS1_21CollectiveEpilogueBwdISA_SB_SD_Li256ELb0ELb0ELi2EEENS1_19SingleTileSchedulerILb0ELb0ELb0ELi128EEEEEEEEEvNT_6ParamsE) ;  /* 0xffff96300e007950 */ /* 0x000fea0003c3ffff */
        .type           $_ZN7cutlass13device_kernelIN5flash19enable_sm80_to_sm89INS1_16FlashAttnBwdSm80INS1_25CollectiveMainloopBwdSm80ILi2ELi2EN4cute5tupleIJNS5_1CILi64EEENS7_ILi128EEES8_EEENS_10bfloat16_tEfNS_4arch4Sm80ELb0ELb0ELb1ELb0ELb0ELb0ELb0ELb0ELi2ELi2ELi4ELi2ELb1EEENS1_21CollectiveEpilogueBwdISA_SB_SD_Li256ELb0ELb0ELi2EEENS1_19SingleTileSchedulerILb0ELb0ELb0ELi128EEEEEEEEEvNT_6ParamsE$_ZN4cute3eso3ESOILb0ELb0EJNS_15ArithmeticTupleIJiiEEEiiiEEC2ERKS3_RKiS8_S8_,@function
        .size           $_ZN7cutlass13device_kernelIN5flash19enable_sm80_to_sm89INS1_16FlashAttnBwdSm80INS1_25CollectiveMainloopBwdSm80ILi2ELi2EN4cute5tupleIJNS5_1CILi64EEENS7_ILi128EEES8_EEENS_10bfloat16_tEfNS_4arch4Sm80ELb0ELb0ELb1ELb0ELb0ELb0ELb0ELb0ELi2ELi2ELi4ELi2ELb1EEENS1_21CollectiveEpilogueBwdISA_SB_SD_Li256ELb0ELb0ELi2EEENS1_19SingleTileSchedulerILb0ELb0ELb0ELi128EEEEEEEEEvNT_6ParamsE$_ZN4cute3eso3ESOILb0ELb0EJNS_15ArithmeticTupleIJiiEEEiiiEEC2ERKS3_RKiS8_S8_,($_ZN7cutlass13device_kernelIN5flash19enable_sm80_to_sm89INS1_16FlashAttnBwdSm80INS1_25CollectiveMainloopBwdSm80ILi2ELi2EN4cute5tupleIJNS5_1CILi64EEENS7_ILi128EEES8_EEENS_10bfloat16_tEfNS_4arch4Sm80ELb0ELb0ELb1ELb0ELb0ELb0ELb0ELb0ELi2ELi2ELi4ELi2ELb1EEENS1_21CollectiveEpilogueBwdISA_SB_SD_Li256ELb0ELb0ELi2EEENS1_19SingleTileSchedulerILb0ELb0ELb0ELi128EEEEEEEEEvNT_6ParamsE$_ZN4cute3eso3ESOILb0ELb0EJNS_5tupleIJiiEEEiiiEEC2ERKS3_RKiS8_S8_ - $_ZN7cutlass13device_kernelIN5flash19enable_sm80_to_sm89INS1_16FlashAttnBwdSm80INS1_25CollectiveMainloopBwdSm80ILi2ELi2EN4cute5tupleIJNS5_1CILi64EEENS7_ILi128EEES8_EEENS_10bfloat16_tEfNS_4arch4Sm80ELb0ELb0ELb1ELb0ELb0ELb0ELb0ELb0ELi2ELi2ELi4ELi2ELb1EEENS1_21CollectiveEpilogueBwdISA_SB_SD_Li256ELb0ELb0ELi2EEENS1_19SingleTileSchedulerILb0ELb0ELb0ELi128EEEEEEEEEvNT_6ParamsE$_ZN4cute3eso3ESOILb0ELb0EJNS_15ArithmeticTupleIJiiEEEiiiEEC2ERKS3_RKiS8_S8_)
$_ZN7cutlass13device_kernelIN5flash19enable_sm80_to_sm89INS1_16FlashAttnBwdSm80INS1_25CollectiveMainloopBwdSm80ILi2ELi2EN4cute5tupleIJNS5_1CILi64EEENS7_ILi128EEES8_EEENS_10bfloat16_tEfNS_4arch4Sm80ELb0ELb0ELb1ELb0ELb0ELb0ELb0ELb0ELi2ELi2ELi4ELi2ELb1EEENS1_21CollectiveEpilogueBwdISA_SB_SD_Li256ELb0ELb0ELi2EEENS1_19SingleTileSchedulerILb0ELb0ELb0ELi128EEEEEEEEEvNT_6ParamsE$_ZN4cute3eso3ESOILb0ELb0EJNS_15ArithmeticTupleIJiiEEEiiiEEC2ERKS3_RKiS8_S8_:
[----:B------:R-:W-:Y:S01]  /*69d0*/  ULDC UR35, c[0x0][0x20] ;  /* 0x0000080000237ab9 */ /* 0x000fe20000000800 */
[----:B------:R-:W-:Y:S01]  /*69e0*/  IADD3 R5, R5, -c[0x0][0x20], RZ ;  /* 0x8000080005057a10 */ /* 0x000fe20007ffe0ff */
[----:B------:R-:W-:-:S04]  /*69f0*/  UIADD3 UR37, UR37, -UR35, URZ ;  /* 0x8000002325257290 */ /* 0x000fc8000fffe03f */
[----:B------:R1:W-:Y:S04]  /*6a00*/  STL [R5], R6 ;  /* 0x0000000605007387 */ /* 0x0003e80000100800 */
[----:B------:R1:W-:Y:S04]  /*6a10*/  STL [R5+0x4], R7 ;  /* 0x0000040705007387 */ /* 0x0003e80000100800 */
[----:B------:R-:W2:Y:S01]  /*6a20*/  LDL R46, [UR37] ;  /* 0x00000025ff2e7983 */ /* 0x000ea20008100800 */
[----:B------:R-:W-:Y:S02]  /*6a30*/  UIADD3 UR42, UR42, -UR35, URZ ;  /* 0x800000232a2a7290 */ /* 0x000fe4000fffe03f */
[----:B------:R-:W-:Y:S01]  /*6a40*/  UIADD3 UR41, UR41, -UR35, URZ ;  /* 0x8000002329297290 */ /* 0x000fe2000fffe03f */
[----:B--2---:R1:W-:Y:S06]  /*6a50*/  STL [R5+0x8], R46 ;  /* 0x0000082e05007387 */ /* 0x0043ec0000100800 */
[----:B------:R-:W2:Y:S01]  /*6a60*/  LDL R44, [UR42] ;  /* 0x0000002aff2c7983 */ /* 0x000ea20008100800 */
[----:B------:R-:W-:Y:S01]  /*6a70*/  IMAD.MOV.U32 R48, RZ, RZ, R4 ;  /* 0x000000ffff307224 */ /* 0x000fe200078e0004 */
[----:B------:R-:W-:-:S02]  /*6a80*/  MOV R49, 0x0 ;  /* 0x0000000000317802 */ /* 0x000fc40000000f00 */
[----:B--2---:R1:W-:Y:S04]  /*6a90*/  STL [R5+0xc], R44 ;  /* 0x00000c2c05007387 */ /* 0x0043e80000100800 */
[----:B------:R-:W2:Y:S04]  /*6aa0*/  LDL R42, [UR41] ;  /* 0x00000029ff2a7983 */ /* 0x000ea80008100800 */
[----:B--2---:R1:W-:Y:S01]  /*6ab0*/  STL [R5+0x10], R42 ;  /* 0x0000102a05007387 */ /* 0x0043e20000100800 */
[----:B------:R-:W-:Y:S05]  /*6ac0*/  RET.REL.NODEC R48 `(_ZN7cutlass13device_kernelIN5flash19enable_sm80_to_sm89INS1_16FlashAttnBwdSm80INS1_25CollectiveMainloopBwdSm80ILi2ELi2EN4cute5tupleIJNS5_1CILi64EEENS7_ILi128EEES8_EEENS_10bfloat16_tEfNS_4arch4Sm80ELb0ELb0ELb1ELb0ELb0ELb0ELb0ELb0ELi2ELi2ELi4ELi2ELb1EEENS1_21CollectiveEpilogueBwdISA_SB_SD_Li256ELb0ELb0ELi2EEENS1_19SingleTileSchedulerILb0ELb0ELb0ELi128EEEEEEEEEvNT_6ParamsE) ;  /* 0xffff953030007950 */ /* 0x000fea0003c3ffff */
        .type           $_ZN7cutlass13device_kernelIN5flash19enable_sm80_to_sm89INS1_16FlashAttnBwdSm80INS1_25CollectiveMainloopBwdSm80ILi2ELi2EN4cute5tupleIJNS5_1CILi64EEENS7_ILi128EEES8_EEENS_10bfloat16_tEfNS_4arch4Sm80ELb0ELb0ELb1ELb0ELb0ELb0ELb0ELb0ELi2ELi2ELi4ELi2ELb1EEENS1_21CollectiveEpilogueBwdISA_SB_SD_Li256ELb0ELb0ELi2EEENS1_19SingleTileSchedulerILb0ELb0ELb0ELi128EEEEEEEEEvNT_6ParamsE$_ZN4cute3eso3ESOILb0ELb0EJNS_5tupleIJiiEEEiiiEEC2ERKS3_RKiS8_S8_,@function
        .size           $_ZN7cutlass13device_kernelIN5flash19enable_sm80_to_sm89INS1_16FlashAttnBwdSm80INS1_25CollectiveMainloopBwdSm80ILi2ELi2EN4cute5tupleIJNS5_1CILi64EEENS7_ILi128EEES8_EEENS_10bfloat16_tEfNS_4arch4Sm80ELb0ELb0ELb1ELb0ELb0ELb0ELb0ELb0ELi2ELi2ELi4ELi2ELb1EEENS1_21CollectiveEpilogueBwdISA_SB_SD_Li256ELb0ELb0ELi2EEENS1_19SingleTileSchedulerILb0ELb0ELb0ELi128EEEEEEEEEvNT_6ParamsE$_ZN4cute3eso3ESOILb0ELb0EJNS_5tupleIJiiEEEiiiEEC2ERKS3_RKiS8_S8_,($_ZN7cutlass13device_kernelIN5flash19enable_sm80_to_sm89INS1_16FlashAttnBwdSm80INS1_25CollectiveMainloopBwdSm80ILi2ELi2EN4cute5tupleIJNS5_1CILi64EEENS7_ILi128EEES8_EEENS_10bfloat16_tEfNS_4arch4Sm80ELb0ELb0ELb1ELb0ELb0ELb0ELb0ELb0ELi2ELi2ELi4ELi2ELb1EEENS1_21CollectiveEpilogueBwdISA_SB_SD_Li256ELb0ELb0ELi2EEENS1_19SingleTileSchedulerILb0ELb0ELb0ELi128EEEEEEEEEvNT_6ParamsE$_ZN4cute3eso3ESOILb0ELb0EJNS_6LayoutINS_5tupleIJNS3_IJNS_1CILi8EEENS4_ILi1EEEEEENS4_ILi2EEES6_EEENS3_IJNS3_IJS6_NS4_ILi0EEEEEElSA_EEEEENS_10ViewEngineINS_8gmem_ptrIPKN7cutlass10bfloat16_tEEEEEEEC2ERKSD_RKSL_ - $_ZN7cutlass13device_kernelIN5flash19enable_sm80_to_sm89INS1_16FlashAttnBwdSm80INS1_25CollectiveMainloopBwdSm80ILi2ELi2EN4cute5tupleIJNS5_1CILi64EEENS7_ILi128EEES8_EEENS_10bfloat16_tEfNS_4arch4Sm80ELb0ELb0ELb1ELb0ELb0ELb0ELb0ELb0ELi2ELi2ELi4ELi2ELb1EEENS1_21CollectiveEpilogueBwdISA_SB_SD_Li256ELb0ELb0ELi2EEENS1_19SingleTileSchedulerILb0ELb0ELb0ELi128EEEEEEEEEvNT_6ParamsE$_ZN4cute3eso3ESOILb0ELb0EJNS_5tupleIJiiEEEiiiEEC2ERKS3_RKiS8_S8_)
$_ZN7cutlass13device_kernelIN5flash19enable_sm80_to_sm89INS1_16FlashAttnBwdSm80INS1_25CollectiveMainloopBwdSm80ILi2ELi2EN4cute5tupleIJNS5_1CILi64EEENS7_ILi128EEES8_EEENS_10bfloat16_tEfNS_4arch4Sm80ELb0ELb0ELb1ELb0ELb0ELb0ELb0ELb0ELi2ELi2ELi4ELi2ELb1EEENS1_21CollectiveEpilogueBwdISA_SB_SD_Li256ELb0ELb0ELi2EEENS1_19SingleTileSchedulerILb0ELb0ELb0ELi128EEEEEEEEEvNT_6ParamsE$_ZN4cute3eso3ESOILb0ELb0EJNS_5tupleIJiiEEEiiiEEC2ERKS3_RKiS8_S8_:
        /* <DEDUP_REMOVED lines=16> */
        .type           $_ZN7cutlass13device_kernelIN5flash19enable_sm80_to_sm89INS1_16FlashAttnBwdSm80INS1_25CollectiveMainloopBwdSm80ILi2ELi2EN4cute5tupleIJNS5_1CILi64EEENS7_ILi128EEES8_EEENS_10bfloat16_tEfNS_4arch4Sm80ELb0ELb0ELb1ELb0ELb0ELb0ELb0ELb0ELi2ELi2ELi4ELi2ELb1EEENS1_21CollectiveEpilogueBwdISA_SB_SD_Li256ELb0ELb0ELi2EEENS1_19SingleTileSchedulerILb0ELb0ELb0ELi128EEEEEEEEEvNT_6ParamsE$_ZN4cute3eso3ESOILb0ELb0EJNS_6LayoutINS_5tupleIJNS3_IJNS_1CILi8EEENS4_ILi1EEEEEENS4_ILi2EEES6_EEENS3_IJNS3_IJS6_NS4_ILi0EEEEEElSA_EEEEENS_10ViewEngineINS_8gmem_ptrIPKN7cutlass10bfloat16_tEEEEEEEC2ERKSD_RKSL_,@function
        .size           $_ZN7cutlass13device_kernelIN5flash19enable_sm80_to_sm89INS1_16FlashAttnBwdSm80INS1_25CollectiveMainloopBwdSm80ILi2ELi2EN4cute5tupleIJNS5_1CILi64EEENS7_ILi128EEES8_EEENS_10bfloat16_tEfNS_4arch4Sm80ELb0ELb0ELb1ELb0ELb0ELb0ELb0ELb0ELi2ELi2ELi4ELi2ELb1EEENS1_21CollectiveEpilogueBwdISA_SB_SD_Li256ELb0ELb0ELi2EEENS1_19SingleTileSchedulerILb0ELb0ELb0ELi128EEEEEEEEEvNT_6ParamsE$_ZN4cute3eso3ESOILb0ELb0EJNS_6LayoutINS_5tupleIJNS3_IJNS_1CILi8EEENS4_ILi1EEEEEENS4_ILi2EEES6_EEENS3_IJNS3_IJS6_NS4_ILi0EEEEEElSA_EEEEENS_10ViewEngineINS_8gmem_ptrIPKN7cutlass10bfloat16_tEEEEEEEC2ERKSD_RKSL_,($_ZN7cutlass13device_kernelIN5flash19enable_sm80_to_sm89INS1_16FlashAttnBwdSm80INS1_25CollectiveMainloopBwdSm80ILi2ELi2EN4cute5tupleIJNS5_1CILi64EEENS7_ILi128EEES8_EEENS_10bfloat16_tEfNS_4arch4Sm80ELb0ELb0ELb1ELb0ELb0ELb0ELb0ELb0ELi2ELi2ELi4ELi2ELb1EEENS1_21CollectiveEpilogueBwdISA_SB_SD_Li256ELb0ELb0ELi2EEENS1_19SingleTileSchedulerILb0ELb0ELb0ELi128EEEEEEEEEvNT_6ParamsE$_ZN4cute3eso3ESOILb0ELb0EJNS_6LayoutINS_5tupleIJNS3_IJNS_1CILi8EEENS4_ILi1EEEEEENS4_ILi2EEES6_EEENS3_IJNS3_IJS6_NS4_ILi0EEEEEElSA_EEEEElEEC2ERKSD_RKl - $_ZN7cutlass13device_kernelIN5flash19enable_sm80_to_sm89INS1_16FlashAttnBwdSm80INS1_25CollectiveMainloopBwdSm80ILi2ELi2EN4cute5tupleIJNS5_1CILi64EEENS7_ILi128EEES8_EEENS_10bfloat16_tEfNS_4arch4Sm80ELb0ELb0ELb1ELb0ELb0ELb0ELb0ELb0ELi2ELi2ELi4ELi2ELb1EEENS1_21CollectiveEpilogueBwdISA_SB_SD_Li256ELb0ELb0ELi2EEENS1_19SingleTileSchedulerILb0ELb0ELb0ELi128EEEEEEEEEvNT_6ParamsE$_ZN4cute3eso3ESOILb0ELb0EJNS_6LayoutINS_5tupleIJNS3_IJNS_1CILi8EEENS4_ILi1EEEEEENS4_ILi2EEES6_EEENS3_IJNS3_IJS6_NS4_ILi0EEEEEElSA_EEEEENS_10ViewEngineINS_8gmem_ptrIPKN7cutlass10bfloat16_tEEEEEEEC2ERKSD_RKSL_)
$_ZN7cutlass13device_kernelIN5flash19enable_sm80_to_sm89INS1_16FlashAttnBwdSm80INS1_25CollectiveMainloopBwdSm80ILi2ELi2EN4cute5tupleIJNS5_1CILi64EEENS7_ILi128EEES8_EEENS_10bfloat16_tEfNS_4arch4Sm80ELb0ELb0ELb1ELb0ELb0ELb0ELb0ELb0ELi2ELi2ELi4ELi2ELb1EEENS1_21CollectiveEpilogueBwdISA_SB_SD_Li256ELb0ELb0ELi2EEENS1_19SingleTileSchedulerILb0ELb0ELb0ELi128EEEEEEEEEvNT_6ParamsE$_ZN4cute3eso3ESOILb0ELb0EJNS_6LayoutINS_5tupleIJNS3_IJNS_1CILi8EEENS4_ILi1EEEEEENS4_ILi2EEES6_EEENS3_IJNS3_IJS6_NS4_ILi0EEEEEElSA_EEEEENS_10ViewEngineINS_8gmem_ptrIPKN7cutlass10bfloat16_tEEEEEEEC2ERKSD_RKSL_:
[----:B------:R-:W-:Y:S02]  /*6bd0*/  ULDC UR26, c[0x0][0x20] ;  /* 0x00000800001a7ab9 */ /* 0x000fe40000000800 */
[----:B------:R-:W-:-:S02]  /*6be0*/  UIADD3 UR27, UR16, -UR26, URZ ;  /* 0x8000001a101b7290 */ /* 0x000fc4000fffe03f */
[----:B------:R-:W-:-:S07]  /*6bf0*/  UIADD3 UR26, UR21, -UR26, URZ ;  /* 0x8000001a151a7290 */ /* 0x000fce000fffe03f */
[----:B------:R1:W-:Y:S04]  /*6c00*/  STL.64 [UR27], R4 ;  /* 0x00000004ff007987 */ /* 0x0003e80008100a1b */
[----:B-1----:R-:W2:Y:S01]  /*6c10*/  LDL.64 R4, [UR26] ;  /* 0x0000001aff047983 */ /* 0x002ea20008100a00 */
[----:B------:R-:W-:-:S03]  /*6c20*/  MOV R7, 0x0 ;  /* 0x0000000000077802 */ /* 0x000fc60000000f00 */
[----:B--2---:R1:W-:Y:S01]  /*6c30*/  STL.64 [UR27+0x8], R4 ;  /* 0x00000804ff007987 */ /* 0x0043e20008100a1b */
[----:B------:R-:W-:Y:S05]  /*6c40*/  RET.REL.NODEC R6 `(_ZN7cutlass13device_kernelIN5flash19enable_sm80_to_sm89INS1_16FlashAttnBwdSm80INS1_25CollectiveMainloopBwdSm80ILi2ELi2EN4cute5tupleIJNS5_1CILi64EEENS7_ILi128EEES8_EEENS_10bfloat16_tEfNS_4arch4Sm80ELb0ELb0ELb1ELb0ELb0ELb0ELb0ELb0ELi2ELi2ELi4ELi2ELb1EEENS1_21CollectiveEpilogueBwdISA_SB_SD_Li256ELb0ELb0ELi2EEENS1_19SingleTileSchedulerILb0ELb0ELb0ELi128EEEEEEEEEvNT_6ParamsE) ;  /* 0xffff93b006007950 */ /* 0x000fea0003c3ffff */
        .type           $_ZN7cutlass13device_kernelIN5flash19enable_sm80_to_sm89INS1_16FlashAttnBwdSm80INS1_25CollectiveMainloopBwdSm80ILi2ELi2EN4cute5tupleIJNS5_1CILi64EEENS7_ILi128EEES8_EEENS_10bfloat16_tEfNS_4arch4Sm80ELb0ELb0ELb1ELb0ELb0ELb0ELb0ELb0ELi2ELi2ELi4ELi2ELb1EEENS1_21CollectiveEpilogueBwdISA_SB_SD_Li256ELb0ELb0ELi2EEENS1_19SingleTileSchedulerILb0ELb0ELb0ELi128EEEEEEEEEvNT_6ParamsE$_ZN4cute3eso3ESOILb0ELb0EJNS_6LayoutINS_5tupleIJNS3_IJNS_1CILi8EEENS4_ILi1EEEEEENS4_ILi2EEES6_EEENS3_IJNS3_IJS6_NS4_ILi0EEEEEElSA_EEEEElEEC2ERKSD_RKl,@function
        .size           $_ZN7cutlass13device_kernelIN5flash19enable_sm80_to_sm89INS1_16FlashAttnBwdSm80INS1_25CollectiveMainloopBwdSm80ILi2ELi2EN4cute5tupleIJNS5_1CILi64EEENS7_ILi128EEES8_EEENS_10bfloat16_tEfNS_4arch4Sm80ELb0ELb0ELb1ELb0ELb0ELb0ELb0ELb0ELi2ELi2ELi4ELi2ELb1EEENS1_21CollectiveEpilogueBwdISA_SB_SD_Li256ELb0ELb0ELi2EEENS1_19SingleTileSchedulerILb0ELb0ELb0ELi128EEEEEEEEEvNT_6ParamsE$_ZN4cute3eso3ESOILb0ELb0EJNS_6LayoutINS_5tupleIJNS3_IJNS_1CILi8EEENS4_ILi1EEEEEENS4_ILi2EEES6_EEENS3_IJNS3_IJS6_NS4_ILi0EEEEEElSA_EEEEElEEC2ERKSD_RKl,($_ZN7cutlass13device_kernelIN5flash19enable_sm80_to_sm89INS1_16FlashAttnBwdSm80INS1_25CollectiveMainloopBwdSm80ILi2ELi2EN4cute5tupleIJNS5_1CILi64EEENS7_ILi128EEES8_EEENS_10bfloat16_tEfNS_4arch4Sm80ELb0ELb0ELb1ELb0ELb0ELb0ELb0ELb0ELi2ELi2ELi4ELi2ELb1EEENS1_21CollectiveEpilogueBwdISA_SB_SD_Li256ELb0ELb0ELi2EEENS1_19SingleTileSchedulerILb0ELb0ELb0ELi128EEEEEEEEEvNT_6ParamsE$_ZN4cute3eso3ESOILb0ELb0EJiiEEC2ERKiS4_ - $_ZN7cutlass13device_kernelIN5flash19enable_sm80_to_sm89INS1_16FlashAttnBwdSm80INS1_25CollectiveMainloopBwdSm80ILi2ELi2EN4cute5tupleIJNS5_1CILi64EEENS7_ILi128EEES8_EEENS_10bfloat16_tEfNS_4arch4Sm80ELb0ELb0ELb1ELb0ELb0ELb0ELb0ELb0ELi2ELi2ELi4ELi2ELb1EEENS1_21CollectiveEpilogueBwdISA_SB_SD_Li256ELb0ELb0ELi2EEENS1_19SingleTileSchedulerILb0ELb0ELb0ELi128EEEEEEEEEvNT_6ParamsE$_ZN4cute3eso3ESOILb0ELb0EJNS_6LayoutINS_5tupleIJNS3_IJNS_1CILi8EEENS4_ILi1EEEEEENS4_ILi2EEES6_EEENS3_IJNS3_IJS6_NS4_ILi0EEEEEElSA_EEEEElEEC2ERKSD_RKl)
$_ZN7cutlass13device_kernelIN5flash19enable_sm80_to_sm89INS1_16FlashAttnBwdSm80INS1_25CollectiveMainloopBwdSm80ILi2ELi2EN4cute5tupleIJNS5_1CILi64EEENS7_ILi128EEES8_EEENS_10bfloat16_tEfNS_4arch4Sm80ELb0ELb0ELb1ELb0ELb0ELb0ELb0ELb0ELi2ELi2ELi4ELi2ELb1EEENS1_21CollectiveEpilogueBwdISA_SB_SD_Li256ELb0ELb0ELi2EEENS1_19SingleTileSchedulerILb0ELb0ELb0ELi128EEEEEEEEEvNT_6ParamsE$_ZN4cute3eso3ESOILb0ELb0EJNS_6LayoutINS_5tupleIJNS3_IJNS_1CILi8EEENS4_ILi1EEEEEENS4_ILi2EEES6_EEENS3_IJNS3_IJS6_NS4_ILi0EEEEEElSA_EEEEElEEC2ERKSD_RKl:
[----:B------:R-:W-:Y:S02]  /*6c50*/  ULDC UR26, c[0x0][0x20] ;  /* 0x00000800001a7ab9 */ /* 0x000fe40000000800 */
[----:B------:R-:W-:Y:S02]  /*6c60*/  UIADD3 UR27, UR16, -UR26, URZ ;  /* 0x8000001a101b7290 */ /* 0x000fe4000fffe03f */
[----:B------:R-:W-:-:S07]  /*6c70*/  UIADD3 UR26, UR21, -UR26, URZ ;  /* 0x8000001a151a7290 */ /* 0x000fce000fffe03f */
[----:B------:R1:W-:Y:S04]  /*6c80*/  STL.64 [UR27], R4 ;  /* 0x00000004ff007987 */ /* 0x0003e80008100a1b */
[----:B-1----:R-:W2:Y:S01]  /*6c90*/  LDL.64 R4, [UR26] ;  /* 0x0000001aff047983 */ /* 0x002ea20008100a00 */
[----:B------:R-:W-:-:S03]  /*6ca0*/  MOV R7, 0x0 ;  /* 0x0000000000077802 */ /* 0x000fc60000000f00 */
[----:B--2---:R1:W-:Y:S01]  /*6cb0*/  STL.64 [UR27+0x8], R4 ;  /* 0x00000804ff007987 */ /* 0x0043e20008100a1b */
[----:B------:R-:W-:Y:S05]  /*6cc0*/  RET.REL.NODEC R6 `(_ZN7cutlass13device_kernelIN5flash19enable_sm80_to_sm89INS1_16FlashAttnBwdSm80INS1_25CollectiveMainloopBwdSm80ILi2ELi2EN4cute5tupleIJNS5_1CILi64EEENS7_ILi128EEES8_EEENS_10bfloat16_tEfNS_4arch4Sm80ELb0ELb0ELb1ELb0ELb0ELb0ELb0ELb0ELi2ELi2ELi4ELi2ELb1EEENS1_21CollectiveEpilogueBwdISA_SB_SD_Li256ELb0ELb0ELi2EEENS1_19SingleTileSchedulerILb0ELb0ELb0ELi128EEEEEEEEEvNT_6ParamsE) ;  /* 0xffff933006007950 */ /* 0x000fea0003c3ffff */
        .type           $_ZN7cutlass13device_kernelIN5flash19enable_sm80_to_sm89INS1_16FlashAttnBwdSm80INS1_25CollectiveMainloopBwdSm80ILi2ELi2EN4cute5tupleIJNS5_1CILi64EEENS7_ILi128EEES8_EEENS_10bfloat16_tEfNS_4arch4Sm80ELb0ELb0ELb1ELb0ELb0ELb0ELb0ELb0ELi2ELi2ELi4ELi2ELb1EEENS1_21CollectiveEpilogueBwdISA_SB_SD_Li256ELb0ELb0ELi2EEENS1_19SingleTileSchedulerILb0ELb0ELb0ELi128EEEEEEEEEvNT_6ParamsE$_ZN4cute3eso3ESOILb0ELb0EJiiEEC2ERKiS4_,@function
        .size           $_ZN7cutlass13device_kernelIN5flash19enable_sm80_to_sm89INS1_16FlashAttnBwdSm80INS1_25CollectiveMainloopBwdSm80ILi2ELi2EN4cute5tupleIJNS5_1CILi64EEENS7_ILi128EEES8_EEENS_10bfloat16_tEfNS_4arch4Sm80ELb0ELb0ELb1ELb0ELb0ELb0ELb0ELb0ELi2ELi2ELi4ELi2ELb1EEENS1_21CollectiveEpilogueBwdISA_SB_SD_Li256ELb0ELb0ELi2EEENS1_19SingleTileSchedulerILb0ELb0ELb0ELi128EEEEEEEEEvNT_6ParamsE$_ZN4cute3eso3ESOILb0ELb0EJiiEEC2ERKiS4_,($_ZN7cutlass13device_kernelIN5flash19enable_sm80_to_sm89INS1_16FlashAttnBwdSm80INS1_25CollectiveMainloopBwdSm80ILi2ELi2EN4cute5tupleIJNS5_1CILi64EEENS7_ILi128EEES8_EEENS_10bfloat16_tEfNS_4arch4Sm80ELb0ELb0ELb1ELb0ELb0ELb0ELb0ELb0ELi2ELi2ELi4ELi2ELb1EEENS1_21CollectiveEpilogueBwdISA_SB_SD_Li256ELb0ELb0ELi2EEENS1_19SingleTileSchedulerILb0ELb0ELb0ELi128EEEEEEEEEvNT_6ParamsE$_ZN4cute3eso3ESOILb0ELb1EJNS_15ArithmeticTupleIJNS_1CILi0EEEiEEEEEC2ERKS5_ - $_ZN7cutlass13device_kernelIN5flash19enable_sm80_to_sm89INS1_16FlashAttnBwdSm80INS1_25CollectiveMainloopBwdSm80ILi2ELi2EN4cute5tupleIJNS5_1CILi64EEENS7_ILi128EEES8_EEENS_10bfloat16_tEfNS_4arch4Sm80ELb0ELb0ELb1ELb0ELb0ELb0ELb0ELb0ELi2ELi2ELi4ELi2ELb1EEENS1_21CollectiveEpilogueBwdISA_SB_SD_Li256ELb0ELb0ELi2EEENS1_19SingleTileSchedulerILb0ELb0ELb0ELi128EEEEEEEEEvNT_6ParamsE$_ZN4cute3eso3ESOILb0ELb0EJiiEEC2ERKiS4_)
$_ZN7cutlass13device_kernelIN5flash19enable_sm80_to_sm89INS1_16FlashAttnBwdSm80INS1_25CollectiveMainloopBwdSm80ILi2ELi2EN4cute5tupleIJNS5_1CILi64EEENS7_ILi128EEES8_EEENS_10bfloat16_tEfNS_4arch4Sm80ELb0ELb0ELb1ELb0ELb0ELb0ELb0ELb0ELi2ELi2ELi4ELi2ELb1EEENS1_21CollectiveEpilogueBwdISA_SB_SD_Li256ELb0ELb0ELi2EEENS1_19SingleTileSchedulerILb0ELb0ELb0ELi128EEEEEEEEEvNT_6ParamsE$_ZN4cute3eso3ESOILb0ELb0EJiiEEC2ERKiS4_:
[----:B------:R-:W-:Y:S02]  /*6cd0*/  IADD3 R5, R5, -c[0x0][0x20], RZ ;  /* 0x8000080005057a10 */ /* 0x000fe40007ffe0ff */
[----:B------:R-:W-:-:S03]  /*6ce0*/  IADD3 R4, R4, -c[0x0][0x20], RZ ;  /* 0x8000080004047a10 */ /* 0x000fc60007ffe0ff */
[----:B------:R1:W-:Y:S04]  /*6cf0*/  STL [R5], R12 ;  /* 0x0000000c05007387 */ /* 0x0003e80000100800 */
[----:B------:R-:W2:Y:S01]  /*6d00*/  LDL R4, [R4] ;  /* 0x0000000004047983 */ /* 0x000ea20000100800 */
[----:B------:R-:W-:-:S03]  /*6d10*/  IMAD.MOV.U32 R9, RZ, RZ, 0x0 ;  /* 0x00000000ff097424 */ /* 0x000fc600078e00ff */
[----:B--2---:R1:W-:Y:S01]  /*6d20*/  STL [R5+0x4], R4 ;  /* 0x0000040405007387 */ /* 0x0043e20000100800 */
[----:B------:R-:W-:Y:S05]  /*6d30*/  RET.REL.NODEC R8 `(_ZN7cutlass13device_kernelIN5flash19enable_sm80_to_sm89INS1_16FlashAttnBwdSm80INS1_25CollectiveMainloopBwdSm80ILi2ELi2EN4cute5tupleIJNS5_1CILi64EEENS7_ILi128EEES8_EEENS_10bfloat16_tEfNS_4arch4Sm80ELb0ELb0ELb1ELb0ELb0ELb0ELb0ELb0ELi2ELi2ELi4ELi2ELb1EEENS1_21CollectiveEpilogueBwdISA_SB_SD_Li256ELb0ELb0ELi2EEENS1_19SingleTileSchedulerILb0ELb0ELb0ELi128EEEEEEEEEvNT_6ParamsE) ;  /* 0xffff92c008007950 */ /* 0x000fea0003c3ffff */
        .type           $_ZN7cutlass13device_kernelIN5flash19enable_sm80_to_sm89INS1_16FlashAttnBwdSm80INS1_25CollectiveMainloopBwdSm80ILi2ELi2EN4cute5tupleIJNS5_1CILi64EEENS7_ILi128EEES8_EEENS_10bfloat16_tEfNS_4arch4Sm80ELb0ELb0ELb1ELb0ELb0ELb0ELb0ELb0ELi2ELi2ELi4ELi2ELb1EEENS1_21CollectiveEpilogueBwdISA_SB_SD_Li256ELb0ELb0ELi2EEENS1_19SingleTileSchedulerILb0ELb0ELb0ELi128EEEEEEEEEvNT_6ParamsE$_ZN4cute3eso3ESOILb0ELb1EJNS_15ArithmeticTupleIJNS_1CILi0EEEiEEEEEC2ERKS5_,@function
        .size           $_ZN7cutlass13device_kernelIN5flash19enable_sm80_to_sm89INS1_16FlashAttnBwdSm80INS1_25CollectiveMainloopBwdSm80ILi2ELi2EN4cute5tupleIJNS5_1CILi64EEENS7_ILi128EEES8_EEENS_10bfloat16_tEfNS_4arch4Sm80ELb0ELb0ELb1ELb0ELb0ELb0ELb0ELb0ELi2ELi2ELi4ELi2ELb1EEENS1_21CollectiveEpilogueBwdISA_SB_SD_Li256ELb0ELb0ELi2EEENS1_19SingleTileSchedulerILb0ELb0ELb0ELi128EEEEEEEEEvNT_6ParamsE$_ZN4cute3eso3ESOILb0ELb1EJNS_15ArithmeticTupleIJNS_1CILi0EEEiEEEEEC2ERKS5_,($_ZN7cutlass13device_kernelIN5flash19enable_sm80_to_sm89INS1_16FlashAttnBwdSm80INS1_25CollectiveMainloopBwdSm80ILi2ELi2EN4cute5tupleIJNS5_1CILi64EEENS7_ILi128EEES8_EEENS_10bfloat16_tEfNS_4arch4Sm80ELb0ELb0ELb1ELb0ELb0ELb0ELb0ELb0ELi2ELi2ELi4ELi2ELb1EEENS1_21CollectiveEpilogueBwdISA_SB_SD_Li256ELb0ELb0ELi2EEENS1_19SingleTileSchedulerILb0ELb0ELb0ELi128EEEEEEEEEvNT_6ParamsE$_ZN4cute3eso3ESOILb0ELb1EJNS_15ArithmeticTupleIJiEEEEEC2ERKS3_ - $_ZN7cutlass13device_kernelIN5flash19enable_sm80_to_sm89INS1_16FlashAttnBwdSm80INS1_25CollectiveMainloopBwdSm80ILi2ELi2EN4cute5tupleIJNS5_1CILi64EEENS7_ILi128EEES8_EEENS_10bfloat16_tEfNS_4arch4Sm80ELb0ELb0ELb1ELb0ELb0ELb0ELb0ELb0ELi2ELi2ELi4ELi2ELb1EEENS1_21CollectiveEpilogueBwdISA_SB_SD_Li256ELb0ELb0ELi2EEENS1_19SingleTileSchedulerILb0ELb0ELb0ELi128EEEEEEEEEvNT_6ParamsE$_ZN4cute3eso3ESOILb0ELb1EJNS_15ArithmeticTupleIJNS_1CILi0EEEiEEEEEC2ERKS5_)
$_ZN7cutlass13device_kernelIN5flash19enable_sm80_to_sm89INS1_16FlashAttnBwdSm80INS1_25CollectiveMainloopBwdSm80ILi2ELi2EN4cute5tupleIJNS5_1CILi64EEENS7_ILi128EEES8_EEENS_10bfloat16_tEfNS_4arch4Sm80ELb0ELb0ELb1ELb0ELb0ELb0ELb0ELb0ELi2ELi2ELi4ELi2ELb1EEENS1_21CollectiveEpilogueBwdISA_SB_SD_Li256ELb0ELb0ELi2EEENS1_19SingleTileSchedulerILb0ELb0ELb0ELi128EEEEEEEEEvNT_6ParamsE$_ZN4cute3eso3ESOILb0ELb1EJNS_15ArithmeticTupleIJNS_1CILi0EEEiEEEEEC2ERKS5_:
[----:B------:R-:W-:Y:S02]  /*6d40*/  ULDC UR35, c[0x0][0x20] ;  /* 0x0000080000237ab9 */ /* 0x000fe40000000800 */
[----:B------:R-:W-:-:S09]  /*6d50*/  UIADD3 UR35, UR38, -UR35, URZ ;  /* 0x8000002326237290 */ /* 0x000fd2000fffe03f */
[----:B------:R1:W-:Y:S02]  /*6d60*/  STL [UR35], R5 ;  /* 0x00000005ff007987 */ /* 0x0003e40008100823 */
[----:B-1----:R-:W-:-:S04]  /*6d70*/  MOV R5, 0x0 ;  /* 0x0000000000057802 */ /* 0x002fc80000000f00 */
[----:B------:R-:W-:Y:S05]  /*6d80*/  RET.REL.NODEC R4 `(_ZN7cutlass13device_kernelIN5flash19enable_sm80_to_sm89INS1_16FlashAttnBwdSm80INS1_25CollectiveMainloopBwdSm80ILi2ELi2EN4cute5tupleIJNS5_1CILi64EEENS7_ILi128EEES8_EEENS_10bfloat16_tEfNS_4arch4Sm80ELb0ELb0ELb1ELb0ELb0ELb0ELb0ELb0ELi2ELi2ELi4ELi2ELb1EEENS1_21CollectiveEpilogueBwdISA_SB_SD_Li256ELb0ELb0ELi2EEENS1_19SingleTileSchedulerILb0ELb0ELb0ELi128EEEEEEEEEvNT_6ParamsE) ;  /* 0xffff927004007950 */ /* 0x000fea0003c3ffff */
        .type           $_ZN7cutlass13device_kernelIN5flash19enable_sm80_to_sm89INS1_16FlashAttnBwdSm80INS1_25CollectiveMainloopBwdSm80ILi2ELi2EN4cute5tupleIJNS5_1CILi64EEENS7_ILi128EEES8_EEENS_10bfloat16_tEfNS_4arch4Sm80ELb0ELb0ELb1ELb0ELb0ELb0ELb0ELb0ELi2ELi2ELi4ELi2ELb1EEENS1_21CollectiveEpilogueBwdISA_SB_SD_Li256ELb0ELb0ELi2EEENS1_19SingleTileSchedulerILb0ELb0ELb0ELi128EEEEEEEEEvNT_6ParamsE$_ZN4cute3eso3ESOILb0ELb1EJNS_15ArithmeticTupleIJiEEEEEC2ERKS3_,@function
        .size           $_ZN7cutlass13device_kernelIN5flash19enable_sm80_to_sm89INS1_16FlashAttnBwdSm80INS1_25CollectiveMainloopBwdSm80ILi2ELi2EN4cute5tupleIJNS5_1CILi64EEENS7_ILi128EEES8_EEENS_10bfloat16_tEfNS_4arch4Sm80ELb0ELb0ELb1ELb0ELb0ELb0ELb0ELb0ELi2ELi2ELi4ELi2ELb1EEENS1_21CollectiveEpilogueBwdISA_SB_SD_Li256ELb0ELb0ELi2EEENS1_19SingleTileSchedulerILb0ELb0ELb0ELi128EEEEEEEEEvNT_6ParamsE$_ZN4cute3eso3ESOILb0ELb1EJNS_15ArithmeticTupleIJiEEEEEC2ERKS3_,($_ZN7cutlass13device_kernelIN5flash19enable_sm80_to_sm89INS1_16FlashAttnBwdSm80INS1_25CollectiveMainloopBwdSm80ILi2ELi2EN4cute5tupleIJNS5_1CILi64EEENS7_ILi128EEES8_EEENS_10bfloat16_tEfNS_4arch4Sm80ELb0ELb0ELb1ELb0ELb0ELb0ELb0ELb0ELi2ELi2ELi4ELi2ELb1EEENS1_21CollectiveEpilogueBwdISA_SB_SD_Li256ELb0ELb0ELi2EEENS1_19SingleTileSchedulerILb0ELb0ELb0ELi128EEEEEEEEEvNT_6ParamsE$_ZN4cute3eso3ESOILb0ELb1EJNS_15ArithmeticTupleIJiiEEEEEC2ERKS3_ - $_ZN7cutlass13device_kernelIN5flash19enable_sm80_to_sm89INS1_16FlashAttnBwdSm80INS1_25CollectiveMainloopBwdSm80ILi2ELi2EN4cute5tupleIJNS5_1CILi64EEENS7_ILi128EEES8_EEENS_10bfloat16_tEfNS_4arch4Sm80ELb0ELb0ELb1ELb0ELb0ELb0ELb0ELb0ELi2ELi2ELi4ELi2ELb1EEENS1_21CollectiveEpilogueBwdISA_SB_SD_Li256ELb0ELb0ELi2EEENS1_19SingleTileSchedulerILb0ELb0ELb0ELi128EEEEEEEEEvNT_6ParamsE$_ZN4cute3eso3ESOILb0ELb1EJNS_15ArithmeticTupleIJiEEEEEC2ERKS3_)
$_ZN7cutlass13device_kernelIN5flash19enable_sm80_to_sm89INS1_16FlashAttnBwdSm80INS1_25CollectiveMainloopBwdSm80ILi2ELi2EN4cute5tupleIJNS5_1CILi64EEENS7_ILi128EEES8_EEENS_10bfloat16_tEfNS_4arch4Sm80ELb0ELb0ELb1ELb0ELb0ELb0ELb0ELb0ELi2ELi2ELi4ELi2ELb1EEENS1_21CollectiveEpilogueBwdISA_SB_SD_Li256ELb0ELb0ELi2EEENS1_19SingleTileSchedulerILb0ELb0ELb0ELi128EEEEEEEEEvNT_6ParamsE$_ZN4cute3eso3ESOILb0ELb1EJNS_15ArithmeticTupleIJiEEEEEC2ERKS3_:
[----:B------:R-:W-:Y:S02]  /*6d90*/  ULDC UR35, c[0x0][0x20] ;  /* 0x0000080000237ab9 */ /* 0x000fe40000000800 */
[----:B------:R-:W-:-:S09]  /*6da0*/  UIADD3 UR35, UR38, -UR35, URZ ;  /* 0x8000002326237290 */ /* 0x000fd2000fffe03f */
[----:B------:R1:W-:Y:S02]  /*6db0*/  STL [UR35], R5 ;  /* 0x00000005ff007987 */ /* 0x0003e40008100823 */
[----:B-1----:R-:W-:-:S04]  /*6dc0*/  MOV R5, 0x0 ;  /* 0x0000000000057802 */ /* 0x002fc80000000f00 */
[----:B------:R-:W-:Y:S05]  /*6dd0*/  RET.REL.NODEC R4 `(_ZN7cutlass13device_kernelIN5flash19enable_sm80_to_sm89INS1_16FlashAttnBwdSm80INS1_25CollectiveMainloopBwdSm80ILi2ELi2EN4cute5tupleIJNS5_1CILi64EEENS7_ILi128EEES8_EEENS_10bfloat16_tEfNS_4arch4Sm80ELb0ELb0ELb1ELb0ELb0ELb0ELb0ELb0ELi2ELi2ELi4ELi2ELb1EEENS1_21CollectiveEpilogueBwdISA_SB_SD_Li256ELb0ELb0ELi2EEENS1_19SingleTileSchedulerILb0ELb0ELb0ELi128EEEEEEEEEvNT_6ParamsE) ;  /* 0xffff922004007950 */ /* 0x000fea0003c3ffff */
        .type           $_ZN7cutlass13device_kernelIN5flash19enable_sm80_to_sm89INS1_16FlashAttnBwdSm80INS1_25CollectiveMainloopBwdSm80ILi2ELi2EN4cute5tupleIJNS5_1CILi64EEENS7_ILi128EEES8_EEENS_10bfloat16_tEfNS_4arch4Sm80ELb0ELb0ELb1ELb0ELb0ELb0ELb0ELb0ELi2ELi2ELi4ELi2ELb1EEENS1_21CollectiveEpilogueBwdISA_SB_SD_Li256ELb0ELb0ELi2EEENS1_19SingleTileSchedulerILb0ELb0ELb0ELi128EEEEEEEEEvNT_6ParamsE$_ZN4cute3eso3ESOILb0ELb1EJNS_15ArithmeticTupleIJiiEEEEEC2ERKS3_,@function
        .size           $_ZN7cutlass13device_kernelIN5flash19enable_sm80_to_sm89INS1_16FlashAttnBwdSm80INS1_25CollectiveMainloopBwdSm80ILi2ELi2EN4cute5tupleIJNS5_1CILi64EEENS7_ILi128EEES8_EEENS_10bfloat16_tEfNS_4arch4Sm80ELb0ELb0ELb1ELb0ELb0ELb0ELb0ELb0ELi2ELi2ELi4ELi2ELb1EEENS1_21CollectiveEpilogueBwdISA_SB_SD_Li256ELb0ELb0ELi2EEENS1_19SingleTileSchedulerILb0ELb0ELb0ELi128EEEEEEEEEvNT_6ParamsE$_ZN4cute3eso3ESOILb0ELb1EJNS_15ArithmeticTupleIJiiEEEEEC2ERKS3_,($_ZN7cutlass13device_kernelIN5flash19enable_sm80_to_sm89INS1_16FlashAttnBwdSm80INS1_25CollectiveMainloopBwdSm80ILi2ELi2EN4cute5tupleIJNS5_1CILi64EEENS7_ILi128EEES8_EEENS_10bfloat16_tEfNS_4arch4Sm80ELb0ELb0ELb1ELb0ELb0ELb0ELb0ELb0ELi2ELi2ELi4ELi2ELb1EEENS1_21CollectiveEpilogueBwdISA_SB_SD_Li256ELb0ELb0ELi2EEENS1_19SingleTileSchedulerILb0ELb0ELb0ELi128EEEEEEEEEvNT_6ParamsE$_ZN4cute3eso3ESOILb0ELb1EJNS_15ArithmeticTupleIJiiEEENS_1CILi0EEES5_S5_EEC2ERKS3_RKS5_SA_SA_ - $_ZN7cutlass13device_kernelIN5flash19enable_sm80_to_sm89INS1_16FlashAttnBwdSm80INS1_25CollectiveMainloopBwdSm80ILi2ELi2EN4cute5tupleIJNS5_1CILi64EEENS7_ILi128EEES8_EEENS_10bfloat16_tEfNS_4arch4Sm80ELb0ELb0ELb1ELb0ELb0ELb0ELb0ELb0ELi2ELi2ELi4ELi2ELb1EEENS1_21CollectiveEpilogueBwdISA_SB_SD_Li256ELb0ELb0ELi2EEENS1_19SingleTileSchedulerILb0ELb0ELb0ELi128EEEEEEEEEvNT_6ParamsE$_ZN4cute3eso3ESOILb0ELb1EJNS_15ArithmeticTupleIJiiEEEEEC2ERKS3_)
$_ZN7cutlass13device_kernelIN5flash19enable_sm80_to_sm89INS1_16FlashAttnBwdSm80INS1_25CollectiveMainloopBwdSm80ILi2ELi2EN4cute5tupleIJNS5_1CILi64EEENS7_ILi128EEES8_EEENS_10bfloat16_tEfNS_4arch4Sm80ELb0ELb0ELb1ELb0ELb0ELb0ELb0ELb0ELi2ELi2ELi4ELi2ELb1EEENS1_21CollectiveEpilogueBwdISA_SB_SD_Li256ELb0ELb0ELi2EEENS1_19SingleTileSchedulerILb0ELb0ELb0ELi128EEEEEEEEEvNT_6ParamsE$_ZN4cute3eso3ESOILb0ELb1EJNS_15ArithmeticTupleIJiiEEEEEC2ERKS3_:
[----:B------:R-:W-:Y:S02]  /*6de0*/  IADD3 R5, R5, -c[0x0][0x20], RZ ;  /* 0x8000080005057a10 */ /* 0x000fe40007ffe0ff */
[----:B------:R-:W-:-:S03]  /*6df0*/  MOV R7, 0x0 ;  /* 0x0000000000077802 */ /* 0x000fc60000000f00 */
[----:B------:R1:W-:Y:S04]  /*6e00*/  STL [R5], R42 ;  /* 0x0000002a05007387 */ /* 0x0003e80000100800 */
[----:B------:R1:W-:Y:S01]  /*6e10*/  STL [R5+0x4], R12 ;  /* 0x0000040c05007387 */ /* 0x0003e20000100800 */
[----:B------:R-:W-:Y:S05]  /*6e20*/  RET.REL.NODEC R6 `(_ZN7cutlass13device_kernelIN5flash19enable_sm80_to_sm89INS1_16FlashAttnBwdSm80INS1_25CollectiveMainloopBwdSm80ILi2ELi2EN4cute5tupleIJNS5_1CILi64EEENS7_ILi128EEES8_EEENS_10bfloat16_tEfNS_4arch4Sm80ELb0ELb0ELb1ELb0ELb0ELb0ELb0ELb0ELi2ELi2ELi4ELi2ELb1EEENS1_21CollectiveEpilogueBwdISA_SB_SD_Li256ELb0ELb0ELi2EEENS1_19SingleTileSchedulerILb0ELb0ELb0ELi128EEEEEEEEEvNT_6ParamsE) ;  /* 0xffff91d006007950 */ /* 0x000fea0003c3ffff */
        .type           $_ZN7cutlass13device_kernelIN5flash19enable_sm80_to_sm89INS1_16FlashAttnBwdSm80INS1_25CollectiveMainloopBwdSm80ILi2ELi2EN4cute5tupleIJNS5_1CILi64EEENS7_ILi128EEES8_EEENS_10bfloat16_tEfNS_4arch4Sm80ELb0ELb0ELb1ELb0ELb0ELb0ELb0ELb0ELi2ELi2ELi4ELi2ELb1EEENS1_21CollectiveEpilogueBwdISA_SB_SD_Li256ELb0ELb0ELi2EEENS1_19SingleTileSchedulerILb0ELb0ELb0ELi128EEEEEEEEEvNT_6ParamsE$_ZN4cute3eso3ESOILb0ELb1EJNS_15ArithmeticTupleIJiiEEENS_1CILi0EEES5_S5_EEC2ERKS3_RKS5_SA_SA_,@function
        .size           $_ZN7cutlass13device_kernelIN5flash19enable_sm80_to_sm89INS1_16FlashAttnBwdSm80INS1_25CollectiveMainloopBwdSm80ILi2ELi2EN4cute5tupleIJNS5_1CILi64EEENS7_ILi128EEES8_EEENS_10bfloat16_tEfNS_4arch4Sm80ELb0ELb0ELb1ELb0ELb0ELb0ELb0ELb0ELi2ELi2ELi4ELi2ELb1EEENS1_21CollectiveEpilogueBwdISA_SB_SD_Li256ELb0ELb0ELi2EEENS1_19SingleTileSchedulerILb0ELb0ELb0ELi128EEEEEEEEEvNT_6ParamsE$_ZN4cute3eso3ESOILb0ELb1EJNS_15ArithmeticTupleIJiiEEENS_1CILi0EEES5_S5_EEC2ERKS3_RKS5_SA_SA_,($_ZN7cutlass13device_kernelIN5flash19enable_sm80_to_sm89INS1_16FlashAttnBwdSm80INS1_25CollectiveMainloopBwdSm80ILi2ELi2EN4cute5tupleIJNS5_1CILi64EEENS7_ILi128EEES8_EEENS_10bfloat16_tEfNS_4arch4Sm80ELb0ELb0ELb1ELb0ELb0ELb0ELb0ELb0ELi2ELi2ELi4ELi2ELb1EEENS1_21CollectiveEpilogueBwdISA_SB_SD_Li256ELb0ELb0ELi2EEENS1_19SingleTileSchedulerILb0ELb0ELb0ELi128EEEEEEEEEvNT_6ParamsE$_ZN4cute3eso3ESOILb0ELb1EJiEEC2ERKi - $_ZN7cutlass13device_kernelIN5flash19enable_sm80_to_sm89INS1_16FlashAttnBwdSm80INS1_25CollectiveMainloopBwdSm80ILi2ELi2EN4cute5tupleIJNS5_1CILi64EEENS7_ILi128EEES8_EEENS_10bfloat16_tEfNS_4arch4Sm80ELb0ELb0ELb1ELb0ELb0ELb0ELb0ELb0ELi2ELi2ELi4ELi2ELb1EEENS1_21CollectiveEpilogueBwdISA_SB_SD_Li256ELb0ELb0ELi2EEENS1_19SingleTileSchedulerILb0ELb0ELb0ELi128EEEEEEEEEvNT_6ParamsE$_ZN4cute3eso3ESOILb0ELb1EJNS_15ArithmeticTupleIJiiEEENS_1CILi0EEES5_S5_EEC2ERKS3_RKS5_SA_SA_)
$_ZN7cutlass13device_kernelIN5flash19enable_sm80_to_sm89INS1_16FlashAttnBwdSm80INS1_25CollectiveMainloopBwdSm80ILi2ELi2EN4cute5tupleIJNS5_1CILi64EEENS7_ILi128EEES8_EEENS_10bfloat16_tEfNS_4arch4Sm80ELb0ELb0ELb1ELb0ELb0ELb0ELb0ELb0ELi2ELi2ELi4ELi2ELb1EEENS1_21CollectiveEpilogueBwdISA_SB_SD_Li256ELb0ELb0ELi2EEENS1_19SingleTileSchedulerILb0ELb0ELb0ELi128EEEEEEEEEvNT_6ParamsE$_ZN4cute3eso3ESOILb0ELb1EJNS_15ArithmeticTupleIJiiEEENS_1CILi0EEES5_S5_EEC2ERKS3_RKS5_SA_SA_:
[----:B------:R-:W-:Y:S01]  /*6e30*/  ULDC UR35, c[0x0][0x20] ;  /* 0x0000080000237ab9 */ /* 0x000fe20000000800 */
[----:B------:R-:W-:Y:S01]  /*6e40*/  MOV R13, 0x0 ;  /* 0x00000000000d7802 */ /* 0x000fe20000000f00 */
[----:B------:R-:W-:-:S09]  /*6e50*/  UIADD3 UR35, UR38, -UR35, URZ ;  /* 0x8000002326237290 */ /* 0x000fd2000fffe03f */
[----:B------:R1:W-:Y:S04]  /*6e60*/  STL [UR35], R6 ;  /* 0x00000006ff007987 */ /* 0x0003e80008100823 */
[----:B------:R1:W-:Y:S01]  /*6e70*/  STL [UR35+0x4], R7 ;  /* 0x00000407ff007987 */ /* 0x0003e20008100823 */
[----:B------:R-:W-:Y:S05]  /*6e80*/  RET.REL.NODEC R12 `(_ZN7cutlass13device_kernelIN5flash19enable_sm80_to_sm89INS1_16FlashAttnBwdSm80INS1_25CollectiveMainloopBwdSm80ILi2ELi2EN4cute5tupleIJNS5_1CILi64EEENS7_ILi128EEES8_EEENS_10bfloat16_tEfNS_4arch4Sm80ELb0ELb0ELb1ELb0ELb0ELb0ELb0ELb0ELi2ELi2ELi4ELi2ELb1EEENS1_21CollectiveEpilogueBwdISA_SB_SD_Li256ELb0ELb0ELi2EEENS1_19SingleTileSchedulerILb0ELb0ELb0ELi128EEEEEEEEEvNT_6ParamsE) ;  /* 0xffff91700c007950 */ /* 0x000fea0003c3ffff */
        .type           $_ZN7cutlass13device_kernelIN5flash19enable_sm80_to_sm89INS1_16FlashAttnBwdSm80INS1_25CollectiveMainloopBwdSm80ILi2ELi2EN4cute5tupleIJNS5_1CILi64EEENS7_ILi128EEES8_EEENS_10bfloat16_tEfNS_4arch4Sm80ELb0ELb0ELb1ELb0ELb0ELb0ELb0ELb0ELi2ELi2ELi4ELi2ELb1EEENS1_21CollectiveEpilogueBwdISA_SB_SD_Li256ELb0ELb0ELi2EEENS1_19SingleTileSchedulerILb0ELb0ELb0ELi128EEEEEEEEEvNT_6ParamsE$_ZN4cute3eso3ESOILb0ELb1EJiEEC2ERKi,@function
        .size           $_ZN7cutlass13device_kernelIN5flash19enable_sm80_to_sm89INS1_16FlashAttnBwdSm80INS1_25CollectiveMainloopBwdSm80ILi2ELi2EN4cute5tupleIJNS5_1CILi64EEENS7_ILi128EEES8_EEENS_10bfloat16_tEfNS_4arch4Sm80ELb0ELb0ELb1ELb0ELb0ELb0ELb0ELb0ELi2ELi2ELi4ELi2ELb1EEENS1_21CollectiveEpilogueBwdISA_SB_SD_Li256ELb0ELb0ELi2EEENS1_19SingleTileSchedulerILb0ELb0ELb0ELi128EEEEEEEEEvNT_6ParamsE$_ZN4cute3eso3ESOILb0ELb1EJiEEC2ERKi,($_ZN7cutlass13device_kernelIN5flash19enable_sm80_to_sm89INS1_16FlashAttnBwdSm80INS1_25CollectiveMainloopBwdSm80ILi2ELi2EN4cute5tupleIJNS5_1CILi64EEENS7_ILi128EEES8_EEENS_10bfloat16_tEfNS_4arch4Sm80ELb0ELb0ELb1ELb0ELb0ELb0ELb0ELb0ELi2ELi2ELi4ELi2ELb1EEENS1_21CollectiveEpilogueBwdISA_SB_SD_Li256ELb0ELb0ELi2EEENS1_19SingleTileSchedulerILb0ELb0ELb0ELi128EEEEEEEEEvNT_6ParamsE$_ZN4cute3eso3ESOILb0ELb1EJiNS_1CILi0EEEEEC2ERKiRKS3_ - $_ZN7cutlass13device_kernelIN5flash19enable_sm80_to_sm89INS1_16FlashAttnBwdSm80INS1_25CollectiveMainloopBwdSm80ILi2ELi2EN4cute5tupleIJNS5_1CILi64EEENS7_ILi128EEES8_EEENS_10bfloat16_tEfNS_4arch4Sm80ELb0ELb0ELb1ELb0ELb0ELb0ELb0ELb0ELi2ELi2ELi4ELi2ELb1EEENS1_21CollectiveEpilogueBwdISA_SB_SD_Li256ELb0ELb0ELi2EEENS1_19SingleTileSchedulerILb0ELb0ELb0ELi128EEEEEEEEEvNT_6ParamsE$_ZN4cute3eso3ESOILb0ELb1EJiEEC2ERKi)
$_ZN7cutlass13device_kernelIN5flash19enable_sm80_to_sm89INS1_16FlashAttnBwdSm80INS1_25CollectiveMainloopBwdSm80ILi2ELi2EN4cute5tupleIJNS5_1CILi64EEENS7_ILi128EEES8_EEENS_10bfloat16_tEfNS_4arch4Sm80ELb0ELb0ELb1ELb0ELb0ELb0ELb0ELb0ELi2ELi2ELi4ELi2ELb1EEENS1_21CollectiveEpilogueBwdISA_SB_SD_Li256ELb0ELb0ELi2EEENS1_19SingleTileSchedulerILb0ELb0ELb0ELi128EEEEEEEEEvNT_6ParamsE$_ZN4cute3eso3ESOILb0ELb1EJiEEC2ERKi:
[----:B------:R-:W-:Y:S01]  /*6e90*/  ULDC UR35, c[0x0][0x20] ;  /* 0x0000080000237ab9 */ /* 0x000fe20000000800 */
[----:B------:R-:W-:Y:S01]  /*6ea0*/  MOV R13, 0x0 ;  /* 0x00000000000d7802 */ /* 0x000fe20000000f00 */
[----:B------:R-:W-:-:S09]  /*6eb0*/  UIADD3 UR35, UR37, -UR35, URZ ;  /* 0x8000002325237290 */ /* 0x000fd2000fffe03f */
[----:B------:R1:W-:Y:S01]  /*6ec0*/  STL [UR35], R5 ;  /* 0x00000005ff007987 */ /* 0x0003e20008100823 */
[----:B------:R-:W-:Y:S05]  /*6ed0*/  RET.REL.NODEC R12 `(_ZN7cutlass13device_kernelIN5flash19enable_sm80_to_sm89INS1_16FlashAttnBwdSm80INS1_25CollectiveMainloopBwdSm80ILi2ELi2EN4cute5tupleIJNS5_1CILi64EEENS7_ILi128EEES8_EEENS_10bfloat16_tEfNS_4arch4Sm80ELb0ELb0ELb1ELb0ELb0ELb0ELb0ELb0ELi2ELi2ELi4ELi2ELb1EEENS1_21CollectiveEpilogueBwdISA_SB_SD_Li256ELb0ELb0ELi2EEENS1_19SingleTileSchedulerILb0ELb0ELb0ELi128EEEEEEEEEvNT_6ParamsE) ;  /* 0xffff91200c007950 */ /* 0x000fea0003c3ffff */
        .type           $_ZN7cutlass13device_kernelIN5flash19enable_sm80_to_sm89INS1_16FlashAttnBwdSm80INS1_25CollectiveMainloopBwdSm80ILi2ELi2EN4cute5tupleIJNS5_1CILi64EEENS7_ILi128EEES8_EEENS_10bfloat16_tEfNS_4arch4Sm80ELb0ELb0ELb1ELb0ELb0ELb0ELb0ELb0ELi2ELi2ELi4ELi2ELb1EEENS1_21CollectiveEpilogueBwdISA_SB_SD_Li256ELb0ELb0ELi2EEENS1_19SingleTileSchedulerILb0ELb0ELb0ELi128EEEEEEEEEvNT_6ParamsE$_ZN4cute3eso3ESOILb0ELb1EJiNS_1CILi0EEEEEC2ERKiRKS3_,@function
        .size           $_ZN7cutlass13device_kernelIN5flash19enable_sm80_to_sm89INS1_16FlashAttnBwdSm80INS1_25CollectiveMainloopBwdSm80ILi2ELi2EN4cute5tupleIJNS5_1CILi64EEENS7_ILi128EEES8_EEENS_10bfloat16_tEfNS_4arch4Sm80ELb0ELb0ELb1ELb0ELb0ELb0ELb0ELb0ELi2ELi2ELi4ELi2ELb1EEENS1_21CollectiveEpilogueBwdISA_SB_SD_Li256ELb0ELb0ELi2EEENS1_19SingleTileSchedulerILb0ELb0ELb0ELi128EEEEEEEEEvNT_6ParamsE$_ZN4cute3eso3ESOILb0ELb1EJiNS_1CILi0EEEEEC2ERKiRKS3_,($_ZN7cutlass13device_kernelIN5flash19enable_sm80_to_sm89INS1_16FlashAttnBwdSm80INS1_25CollectiveMainloopBwdSm80ILi2ELi2EN4cute5tupleIJNS5_1CILi64EEENS7_ILi128EEES8_EEENS_10bfloat16_tEfNS_4arch4Sm80ELb0ELb0ELb1ELb0ELb0ELb0ELb0ELb0ELi2ELi2ELi4ELi2ELb1EEENS1_21CollectiveEpilogueBwdISA_SB_SD_Li256ELb0ELb0ELi2EEENS1_19SingleTileSchedulerILb0ELb0ELb0ELi128EEEEEEEEEvNT_6ParamsE$_ZN4cute3eso3ESOILb0ELb1EJlEEC2ERKl - $_ZN7cutlass13device_kernelIN5flash19enable_sm80_to_sm89INS1_16FlashAttnBwdSm80INS1_25CollectiveMainloopBwdSm80ILi2ELi2EN4cute5tupleIJNS5_1CILi64EEENS7_ILi128EEES8_EEENS_10bfloat16_tEfNS_4arch4Sm80ELb0ELb0ELb1ELb0ELb0ELb0ELb0ELb0ELi2ELi2ELi4ELi2ELb1EEENS1_21CollectiveEpilogueBwdISA_SB_SD_Li256ELb0ELb0ELi2EEENS1_19SingleTileSchedulerILb0ELb0ELb0ELi128EEEEEEEEEvNT_6ParamsE$_ZN4cute3eso3ESOILb0ELb1EJiNS_1CILi0EEEEEC2ERKiRKS3_)
$_ZN7cutlass13device_kernelIN5flash19enable_sm80_to_sm89INS1_16FlashAttnBwdSm80INS1_25CollectiveMainloopBwdSm80ILi2ELi2EN4cute5tupleIJNS5_1CILi64EEENS7_ILi128EEES8_EEENS_10bfloat16_tEfNS_4arch4Sm80ELb0ELb0ELb1ELb0ELb0ELb0ELb0ELb0ELi2ELi2ELi4ELi2ELb1EEENS1_21CollectiveEpilogueBwdISA_SB_SD_Li256ELb0ELb0ELi2EEENS1_19SingleTileSchedulerILb0ELb0ELb0ELi128EEEEEEEEEvNT_6ParamsE$_ZN4cute3eso3ESOILb0ELb1EJiNS_1CILi0EEEEEC2ERKiRKS3_:
[----:B------:R-:W-:Y:S02]  /*6ee0*/  IADD3 R4, R4, -c[0x0][0x20], RZ ;  /* 0x8000080004047a10 */ /* 0x000fe40007ffe0ff */
[----:B------:R-:W-:-:S03]  /*6ef0*/  MOV R7, 0x0 ;  /* 0x0000000000077802 */ /* 0x000fc60000000f00 */
[----:B------:R1:W-:Y:S01]  /*6f00*/  STL [R4], R5 ;  /* 0x0000000504007387 */ /* 0x0003e20000100800 */
[----:B------:R-:W-:Y:S05]  /*6f10*/  RET.REL.NODEC R6 `(_ZN7cutlass13device_kernelIN5flash19enable_sm80_to_sm89INS1_16FlashAttnBwdSm80INS1_25CollectiveMainloopBwdSm80ILi2ELi2EN4cute5tupleIJNS5_1CILi64EEENS7_ILi128EEES8_EEENS_10bfloat16_tEfNS_4arch4Sm80ELb0ELb0ELb1ELb0ELb0ELb0ELb0ELb0ELi2ELi2ELi4ELi2ELb1EEENS1_21CollectiveEpilogueBwdISA_SB_SD_Li256ELb0ELb0ELi2EEENS1_19SingleTileSchedulerILb0ELb0ELb0ELi128EEEEEEEEEvNT_6ParamsE) ;  /* 0xffff90e006007950 */ /* 0x000fea0003c3ffff */
        .type           $_ZN7cutlass13device_kernelIN5flash19enable_sm80_to_sm89INS1_16FlashAttnBwdSm80INS1_25CollectiveMainloopBwdSm80ILi2ELi2EN4cute5tupleIJNS5_1CILi64EEENS7_ILi128EEES8_EEENS_10bfloat16_tEfNS_4arch4Sm80ELb0ELb0ELb1ELb0ELb0ELb0ELb0ELb0ELi2ELi2ELi4ELi2ELb1EEENS1_21CollectiveEpilogueBwdISA_SB_SD_Li256ELb0ELb0ELi2EEENS1_19SingleTileSchedulerILb0ELb0ELb0ELi128EEEEEEEEEvNT_6ParamsE$_ZN4cute3eso3ESOILb0ELb1EJlEEC2ERKl,@function
        .size           $_ZN7cutlass13device_kernelIN5flash19enable_sm80_to_sm89INS1_16FlashAttnBwdSm80INS1_25CollectiveMainloopBwdSm80ILi2ELi2EN4cute5tupleIJNS5_1CILi64EEENS7_ILi128EEES8_EEENS_10bfloat16_tEfNS_4arch4Sm80ELb0ELb0ELb1ELb0ELb0ELb0ELb0ELb0ELi2ELi2ELi4ELi2ELb1EEENS1_21CollectiveEpilogueBwdISA_SB_SD_Li256ELb0ELb0ELi2EEENS1_19SingleTileSchedulerILb0ELb0ELb0ELi128EEEEEEEEEvNT_6ParamsE$_ZN4cute3eso3ESOILb0ELb1EJlEEC2ERKl,($_ZN7cutlass13device_kernelIN5flash19enable_sm80_to_sm89INS1_16FlashAttnBwdSm80INS1_25CollectiveMainloopBwdSm80ILi2ELi2EN4cute5tupleIJNS5_1CILi64EEENS7_ILi128EEES8_EEENS_10bfloat16_tEfNS_4arch4Sm80ELb0ELb0ELb1ELb0ELb0ELb0ELb0ELb0ELi2ELi2ELi4ELi2ELb1EEENS1_21CollectiveEpilogueBwdISA_SB_SD_Li256ELb0ELb0ELi2EEENS1_19SingleTileSchedulerILb0ELb0ELb0ELi128EEEEEEEEEvNT_6ParamsE$_ZN4cute3eso3ESOILb1ELb0EJNS_10UnderscoreES2_S2_iEEC2ERKS2_S5_S5_RKi - $_ZN7cutlass13device_kernelIN5flash19enable_sm80_to_sm89INS1_16FlashAttnBwdSm80INS1_25CollectiveMainloopBwdSm80ILi2ELi2EN4cute5tupleIJNS5_1CILi64EEENS7_ILi128EEES8_EEENS_10bfloat16_tEfNS_4arch4Sm80ELb0ELb0ELb1ELb0ELb0ELb0ELb0ELb0ELi2ELi2ELi4ELi2ELb1EEENS1_21CollectiveEpilogueBwdISA_SB_SD_Li256ELb0ELb0ELi2EEENS1_19SingleTileSchedulerILb0ELb0ELb0ELi128EEEEEEEEEvNT_6ParamsE$_ZN4cute3eso3ESOILb0ELb1EJlEEC2ERKl)
$_ZN7cutlass13device_kernelIN5flash19enable_sm80_to_sm89INS1_16FlashAttnBwdSm80INS1_25CollectiveMainloopBwdSm80ILi2ELi2EN4cute5tupleIJNS5_1CILi64EEENS7_ILi128EEES8_EEENS_10bfloat16_tEfNS_4arch4Sm80ELb0ELb0ELb1ELb0ELb0ELb0ELb0ELb0ELi2ELi2ELi4ELi2ELb1EEENS1_21CollectiveEpilogueBwdISA_SB_SD_Li256ELb0ELb0ELi2EEENS1_19SingleTileSchedulerILb0ELb0ELb0ELi128EEEEEEEEEvNT_6ParamsE$_ZN4cute3eso3ESOILb0ELb1EJlEEC2ERKl:
[----:B------:R-:W-:Y:S01]  /*6f20*/  IADD3 R7, R7, -c[0x0][0x20], RZ ;  /* 0x8000080007077a10 */ /* 0x000fe20007ffe0ff */
[----:B------:R-:W-:Y:S01]  /*6f30*/  IMAD.MOV.U32 R12, RZ, RZ, R8 ;  /* 0x000000ffff0c7224 */ /* 0x000fe200078e0008 */
[----:B------:R-:W-:-:S03]  /*6f40*/  MOV R13, 0x0 ;  /* 0x00000000000d7802 */ /* 0x000fc60000000f00 */
[----:B------:R1:W-:Y:S01]  /*6f50*/  STL.64 [R7], R4 ;  /* 0x0000000407007387 */ /* 0x0003e20000100a00 */
[----:B------:R-:W-:Y:S05]  /*6f60*/  RET.REL.NODEC R12 `(_ZN7cutlass13device_kernelIN5flash19enable_sm80_to_sm89INS1_16FlashAttnBwdSm80INS1_25CollectiveMainloopBwdSm80ILi2ELi2EN4cute5tupleIJNS5_1CILi64EEENS7_ILi128EEES8_EEENS_10bfloat16_tEfNS_4arch4Sm80ELb0ELb0ELb1ELb0ELb0ELb0ELb0ELb0ELi2ELi2ELi4ELi2ELb1EEENS1_21CollectiveEpilogueBwdISA_SB_SD_Li256ELb0ELb0ELi2EEENS1_19SingleTileSchedulerILb0ELb0ELb0ELi128EEEEEEEEEvNT_6ParamsE) ;  /* 0xffff90900c007950 */ /* 0x000fea0003c3ffff */
        .type           $_ZN7cutlass13device_kernelIN5flash19enable_sm80_to_sm89INS1_16FlashAttnBwdSm80INS1_25CollectiveMainloopBwdSm80ILi2ELi2EN4cute5tupleIJNS5_1CILi64EEENS7_ILi128EEES8_EEENS_10bfloat16_tEfNS_4arch4Sm80ELb0ELb0ELb1ELb0ELb0ELb0ELb0ELb0ELi2ELi2ELi4ELi2ELb1EEENS1_21CollectiveEpilogueBwdISA_SB_SD_Li256ELb0ELb0ELi2EEENS1_19SingleTileSchedulerILb0ELb0ELb0ELi128EEEEEEEEEvNT_6ParamsE$_ZN4cute3eso3ESOILb1ELb0EJNS_10UnderscoreES2_S2_iEEC2ERKS2_S5_S5_RKi,@function
        .size           $_ZN7cutlass13device_kernelIN5flash19enable_sm80_to_sm89INS1_16FlashAttnBwdSm80INS1_25CollectiveMainloopBwdSm80ILi2ELi2EN4cute5tupleIJNS5_1CILi64EEENS7_ILi128EEES8_EEENS_10bfloat16_tEfNS_4arch4Sm80ELb0ELb0ELb1ELb0ELb0ELb0ELb0ELb0ELi2ELi2ELi4ELi2ELb1EEENS1_21CollectiveEpilogueBwdISA_SB_SD_Li256ELb0ELb0ELi2EEENS1_19SingleTileSchedulerILb0ELb0ELb0ELi128EEEEEEEEEvNT_6ParamsE$_ZN4cute3eso3ESOILb1ELb0EJNS_10UnderscoreES2_S2_iEEC2ERKS2_S5_S5_RKi,($_ZN7cutlass13device_kernelIN5flash19enable_sm80_to_sm89INS1_16FlashAttnBwdSm80INS1_25CollectiveMainloopBwdSm80ILi2ELi2EN4cute5tupleIJNS5_1CILi64EEENS7_ILi128EEES8_EEENS_10bfloat16_tEfNS_4arch4Sm80ELb0ELb0ELb1ELb0ELb0ELb0ELb0ELb0ELi2ELi2ELi4ELi2ELb1EEENS1_21CollectiveEpilogueBwdISA_SB_SD_Li256ELb0ELb0ELi2EEENS1_19SingleTileSchedulerILb0ELb0ELb0ELi128EEEEEEEEEvNT_6ParamsE$_ZN4cute3eso3ESOILb1ELb0EJNS_10UnderscoreES2_iEEC2ERKS2_S5_RKi - $_ZN7cutlass13device_kernelIN5flash19enable_sm80_to_sm89INS1_16FlashAttnBwdSm80INS1_25CollectiveMainloopBwdSm80ILi2ELi2EN4cute5tupleIJNS5_1CILi64EEENS7_ILi128EEES8_EEENS_10bfloat16_tEfNS_4arch4Sm80ELb0ELb0ELb1ELb0ELb0ELb0ELb0ELb0ELi2ELi2ELi4ELi2ELb1EEENS1_21CollectiveEpilogueBwdISA_SB_SD_Li256ELb0ELb0ELi2EEENS1_19SingleTileSchedulerILb0ELb0ELb0ELi128EEEEEEEEEvNT_6ParamsE$_ZN4cute3eso3ESOILb1ELb0EJNS_10UnderscoreES2_S2_iEEC2ERKS2_S5_S5_RKi)
$_ZN7cutlass13device_kernelIN5flash19enable_sm80_to_sm89INS1_16FlashAttnBwdSm80INS1_25CollectiveMainloopBwdSm80ILi2ELi2EN4cute5tupleIJNS5_1CILi64EEENS7_ILi128EEES8_EEENS_10bfloat16_tEfNS_4arch4Sm80ELb0ELb0ELb1ELb0ELb0ELb0ELb0ELb0ELi2ELi2ELi4ELi2ELb1EEENS1_21CollectiveEpilogueBwdISA_SB_SD_Li256ELb0ELb0ELi2EEENS1_19SingleTileSchedulerILb0ELb0ELb0ELi128EEEEEEEEEvNT_6ParamsE$_ZN4cute3eso3ESOILb1ELb0EJNS_10UnderscoreES2_S2_iEEC2ERKS2_S5_S5_RKi:
[----:B------:R-:W-:Y:S02]  /*6f70*/  ULDC UR26, c[0x0][0x20] ;  /* 0x00000800001a7ab9 */ /* 0x000fe40000000800 */
[----:B------:R-:W-:-:S09]  /*6f80*/  UIADD3 UR26, UR16, -UR26, URZ ;  /* 0x8000001a101a7290 */ /* 0x000fd2000fffe03f */
[----:B------:R1:W-:Y:S02]  /*6f90*/  STL [UR26], R5 ;  /* 0x00000005ff007987 */ /* 0x0003e4000810081a */
[----:B-1----:R-:W-:-:S04]  /*6fa0*/  MOV R5, 0x0 ;  /* 0x0000000000057802 */ /* 0x002fc80000000f00 */
[----:B------:R-:W-:Y:S05]  /*6fb0*/  RET.REL.NODEC R4 `(_ZN7cutlass13device_kernelIN5flash19enable_sm80_to_sm89INS1_16FlashAttnBwdSm80INS1_25CollectiveMainloopBwdSm80ILi2ELi2EN4cute5tupleIJNS5_1CILi64EEENS7_ILi128EEES8_EEENS_10bfloat16_tEfNS_4arch4Sm80ELb0ELb0ELb1ELb0ELb0ELb0ELb0ELb0ELi2ELi2ELi4ELi2ELb1EEENS1_21CollectiveEpilogueBwdISA_SB_SD_Li256ELb0ELb0ELi2EEENS1_19SingleTileSchedulerILb0ELb0ELb0ELi128EEEEEEEEEvNT_6ParamsE) ;  /* 0xffff904004007950 */ /* 0x000fea0003c3ffff */
        .type           $_ZN7cutlass13device_kernelIN5flash19enable_sm80_to_sm89INS1_16FlashAttnBwdSm80INS1_25CollectiveMainloopBwdSm80ILi2ELi2EN4cute5tupleIJNS5_1CILi64EEENS7_ILi128EEES8_EEENS_10bfloat16_tEfNS_4arch4Sm80ELb0ELb0ELb1ELb0ELb0ELb0ELb0ELb0ELi2ELi2ELi4ELi2ELb1EEENS1_21CollectiveEpilogueBwdISA_SB_SD_Li256ELb0ELb0ELi2EEENS1_19SingleTileSchedulerILb0ELb0ELb0ELi128EEEEEEEEEvNT_6ParamsE$_ZN4cute3eso3ESOILb1ELb0EJNS_10UnderscoreES2_iEEC2ERKS2_S5_RKi,@function
        .size           $_ZN7cutlass13device_kernelIN5flash19enable_sm80_to_sm89INS1_16FlashAttnBwdSm80INS1_25CollectiveMainloopBwdSm80ILi2ELi2EN4cute5tupleIJNS5_1CILi64EEENS7_ILi128EEES8_EEENS_10bfloat16_tEfNS_4arch4Sm80ELb0ELb0ELb1ELb0ELb0ELb0ELb0ELb0ELi2ELi2ELi4ELi2ELb1EEENS1_21CollectiveEpilogueBwdISA_SB_SD_Li256ELb0ELb0ELi2EEENS1_19SingleTileSchedulerILb0ELb0ELb0ELi128EEEEEEEEEvNT_6ParamsE$_ZN4cute3eso3ESOILb1ELb0EJNS_10UnderscoreES2_iEEC2ERKS2_S5_RKi,($_ZN7cutlass13device_kernelIN5flash19enable_sm80_to_sm89INS1_16FlashAttnBwdSm80INS1_25CollectiveMainloopBwdSm80ILi2ELi2EN4cute5tupleIJNS5_1CILi64EEENS7_ILi128EEES8_EEENS_10bfloat16_tEfNS_4arch4Sm80ELb0ELb0ELb1ELb0ELb0ELb0ELb0ELb0ELi2ELi2ELi4ELi2ELb1EEENS1_21CollectiveEpilogueBwdISA_SB_SD_Li256ELb0ELb0ELi2EEENS1_19SingleTileSchedulerILb0ELb0ELb0ELi128EEEEEEEEEvNT_6ParamsE$_ZN4cute3eso3ESOILb1ELb0EJNS_10UnderscoreEiEEC2ERKS2_RKi - $_ZN7cutlass13device_kernelIN5flash19enable_sm80_to_sm89INS1_16FlashAttnBwdSm80INS1_25CollectiveMainloopBwdSm80ILi2ELi2EN4cute5tupleIJNS5_1CILi64EEENS7_ILi128EEES8_EEENS_10bfloat16_tEfNS_4arch4Sm80ELb0ELb0ELb1ELb0ELb0ELb0ELb0ELb0ELi2ELi2ELi4ELi2ELb1EEENS1_21CollectiveEpilogueBwdISA_SB_SD_Li256ELb0ELb0ELi2EEENS1_19SingleTileSchedulerILb0ELb0ELb0ELi128EEEEEEEEEvNT_6ParamsE$_ZN4cute3eso3ESOILb1ELb0EJNS_10UnderscoreES2_iEEC2ERKS2_S5_RKi)
$_ZN7cutlass13device_kernelIN5flash19enable_sm80_to_sm89INS1_16FlashAttnBwdSm80INS1_25CollectiveMainloopBwdSm80ILi2ELi2EN4cute5tupleIJNS5_1CILi64EEENS7_ILi128EEES8_EEENS_10bfloat16_tEfNS_4arch4Sm80ELb0ELb0ELb1ELb0ELb0ELb0ELb0ELb0ELi2ELi2ELi4ELi2ELb1EEENS1_21CollectiveEpilogueBwdISA_SB_SD_Li256ELb0ELb0ELi2EEENS1_19SingleTileSchedulerILb0ELb0ELb0ELi128EEEEEEEEEvNT_6ParamsE$_ZN4cute3eso3ESOILb1ELb0EJNS_10UnderscoreES2_iEEC2ERKS2_S5_RKi:
[----:B------:R-:W-:Y:S01]  /*6fc0*/  ULDC UR21, c[0x0][0x20] ;  /* 0x0000080000157ab9 */ /* 0x000fe20000000800 */
[----:B------:R-:W-:Y:S01]  /*6fd0*/  MOV R4, UR25 ;  /* 0x0000001900047c02 */ /* 0x000fe20008000f00 */
[----:B------:R-:W-:Y:S01]  /*6fe0*/  UIADD3 UR21, UR16, -UR21, URZ ;  /* 0x8000001510157290 */ /* 0x000fe2000fffe03f */
[----:B------:R-:W-:-:S08]  /*6ff0*/  MOV R7, 0x0 ;  /* 0x0000000000077802 */ /* 0x000fd00000000f00 */
[----:B------:R1:W-:Y:S01]  /*7000*/  STL [UR21], R4 ;  /* 0x00000004ff007987 */ /* 0x0003e20008100815 */
[----:B------:R-:W-:Y:S05]  /*7010*/  RET.REL.NODEC R6 `(_ZN7cutlass13device_kernelIN5flash19enable_sm80_to_sm89INS1_16FlashAttnBwdSm80INS1_25CollectiveMainloopBwdSm80ILi2ELi2EN4cute5tupleIJNS5_1CILi64EEENS7_ILi128EEES8_EEENS_10bfloat16_tEfNS_4arch4Sm80ELb0ELb0ELb1ELb0ELb0ELb0ELb0ELb0ELi2ELi2ELi4ELi2ELb1EEENS1_21CollectiveEpilogueBwdISA_SB_SD_Li256ELb0ELb0ELi2EEENS1_19SingleTileSchedulerILb0ELb0ELb0ELi128EEEEEEEEEvNT_6ParamsE) ;  /* 0xffff8fe006007950 */ /* 0x000fea0003c3ffff */
        .type           $_ZN7cutlass13device_kernelIN5flash19enable_sm80_to_sm89INS1_16FlashAttnBwdSm80INS1_25CollectiveMainloopBwdSm80ILi2ELi2EN4cute5tupleIJNS5_1CILi64EEENS7_ILi128EEES8_EEENS_10bfloat16_tEfNS_4arch4Sm80ELb0ELb0ELb1ELb0ELb0ELb0ELb0ELb0ELi2ELi2ELi4ELi2ELb1EEENS1_21CollectiveEpilogueBwdISA_SB_SD_Li256ELb0ELb0ELi2EEENS1_19SingleTileSchedulerILb0ELb0ELb0ELi128EEEEEEEEEvNT_6ParamsE$_ZN4cute3eso3ESOILb1ELb0EJNS_10UnderscoreEiEEC2ERKS2_RKi,@function
        .size           $_ZN7cutlass13device_kernelIN5flash19enable_sm80_to_sm89INS1_16FlashAttnBwdSm80INS1_25CollectiveMainloopBwdSm80ILi2ELi2EN4cute5tupleIJNS5_1CILi64EEENS7_ILi128EEES8_EEENS_10bfloat16_tEfNS_4arch4Sm80ELb0ELb0ELb1ELb0ELb0ELb0ELb0ELb0ELi2ELi2ELi4ELi2ELb1EEENS1_21CollectiveEpilogueBwdISA_SB_SD_Li256ELb0ELb0ELi2EEENS1_19SingleTileSchedulerILb0ELb0ELb0ELi128EEEEEEEEEvNT_6ParamsE$_ZN4cute3eso3ESOILb1ELb0EJNS_10UnderscoreEiEEC2ERKS2_RKi,($_ZN7cutlass13device_kernelIN5flash19enable_sm80_to_sm89INS1_16FlashAttnBwdSm80INS1_25CollectiveMainloopBwdSm80ILi2ELi2EN4cute5tupleIJNS5_1CILi64EEENS7_ILi128EEES8_EEENS_10bfloat16_tEfNS_4arch4Sm80ELb0ELb0ELb1ELb0ELb0ELb0ELb0ELb0ELi2ELi2ELi4ELi2ELb1EEENS1_21CollectiveEpilogueBwdISA_SB_SD_Li256ELb0ELb0ELi2EEENS1_19SingleTileSchedulerILb0ELb0ELb0ELi128EEEEEEEEEvNT_6ParamsE$_ZN4cute3eso3ESOILb1ELb0EJNS_10UnderscoreEiiEEC2ERKS2_RKiS7_ - $_ZN7cutlass13device_kernelIN5flash19enable_sm80_to_sm89INS1_16FlashAttnBwdSm80INS1_25CollectiveMainloopBwdSm80ILi2ELi2EN4cute5tupleIJNS5_1CILi64EEENS7_ILi128EEES8_EEENS_10bfloat16_tEfNS_4arch4Sm80ELb0ELb0ELb1ELb0ELb0ELb0ELb0ELb0ELi2ELi2ELi4ELi2ELb1EEENS1_21CollectiveEpilogueBwdISA_SB_SD_Li256ELb0ELb0ELi2EEENS1_19SingleTileSchedulerILb0ELb0ELb0ELi128EEEEEEEEEvNT_6ParamsE$_ZN4cute3eso3ESOILb1ELb0EJNS_10UnderscoreEiEEC2ERKS2_RKi)
$_ZN7cutlass13device_kernelIN5flash19enable_sm80_to_sm89INS1_16FlashAttnBwdSm80INS1_25CollectiveMainloopBwdSm80ILi2ELi2EN4cute5tupleIJNS5_1CILi64EEENS7_ILi128EEES8_EEENS_10bfloat16_tEfNS_4arch4Sm80ELb0ELb0ELb1ELb0ELb0ELb0ELb0ELb0ELi2ELi2ELi4ELi2ELb1EEENS1_21CollectiveEpilogueBwdISA_SB_SD_Li256ELb0ELb0ELi2EEENS1_19SingleTileSchedulerILb0ELb0ELb0ELi128EEEEEEEEEvNT_6ParamsE$_ZN4cute3eso3ESOILb1ELb0EJNS_10UnderscoreEiEEC2ERKS2_RKi:
[----:B------:R-:W-:Y:S02]  /*7020*/  IADD3 R4, R4, -c[0x0][0x20], RZ ;  /* 0x8000080004047a10 */ /* 0x000fe40007ffe0ff */
[----:B------:R-:W-:-:S03]  /*7030*/  MOV R13, 0x0 ;  /* 0x00000000000d7802 */ /* 0x000fc60000000f00 */
[----:B------:R1:W-:Y:S01]  /*7040*/  STL [R4], R5 ;  /* 0x0000000504007387 */ /* 0x0003e20000100800 */
[----:B------:R-:W-:Y:S05]  /*7050*/  RET.REL.NODEC R12 `(_ZN7cutlass13device_kernelIN5flash19enable_sm80_to_sm89INS1_16FlashAttnBwdSm80INS1_25CollectiveMainloopBwdSm80ILi2ELi2EN4cute5tupleIJNS5_1CILi64EEENS7_ILi128EEES8_EEENS_10bfloat16_tEfNS_4arch4Sm80ELb0ELb0ELb1ELb0ELb0ELb0ELb0ELb0ELi2ELi2ELi4ELi2ELb1EEENS1_21CollectiveEpilogueBwdISA_SB_SD_Li256ELb0ELb0ELi2EEENS1_19SingleTileSchedulerILb0ELb0ELb0ELi128EEEEEEEEEvNT_6ParamsE) ;  /* 0xffff8fa00c007950 */ /* 0x000fea0003c3ffff */
        .type           $_ZN7cutlass13device_kernelIN5flash19enable_sm80_to_sm89INS1_16FlashAttnBwdSm80INS1_25CollectiveMainloopBwdSm80ILi2ELi2EN4cute5tupleIJNS5_1CILi64EEENS7_ILi128EEES8_EEENS_10bfloat16_tEfNS_4arch4Sm80ELb0ELb0ELb1ELb0ELb0ELb0ELb0ELb0ELi2ELi2ELi4ELi2ELb1EEENS1_21CollectiveEpilogueBwdISA_SB_SD_Li256ELb0ELb0ELi2EEENS1_19SingleTileSchedulerILb0ELb0ELb0ELi128EEEEEEEEEvNT_6ParamsE$_ZN4cute3eso3ESOILb1ELb0EJNS_10UnderscoreEiiEEC2ERKS2_RKiS7_,@function
        .size           $_ZN7cutlass13device_kernelIN5flash19enable_sm80_to_sm89INS1_16FlashAttnBwdSm80INS1_25CollectiveMainloopBwdSm80ILi2ELi2EN4cute5tupleIJNS5_1CILi64EEENS7_ILi128EEES8_EEENS_10bfloat16_tEfNS_4arch4Sm80ELb0ELb0ELb1ELb0ELb0ELb0ELb0ELb0ELi2ELi2ELi4ELi2ELb1EEENS1_21CollectiveEpilogueBwdISA_SB_SD_Li256ELb0ELb0ELi2EEENS1_19SingleTileSchedulerILb0ELb0ELb0ELi128EEEEEEEEEvNT_6ParamsE$_ZN4cute3eso3ESOILb1ELb0EJNS_10UnderscoreEiiEEC2ERKS2_RKiS7_,($_ZN7cutlass13device_kernelIN5flash19enable_sm80_to_sm89INS1_16FlashAttnBwdSm80INS1_25CollectiveMainloopBwdSm80ILi2ELi2EN4cute5tupleIJNS5_1CILi64EEENS7_ILi128EEES8_EEENS_10bfloat16_tEfNS_4arch4Sm80ELb0ELb0ELb1ELb0ELb0ELb0ELb0ELb0ELi2ELi2ELi4ELi2ELb1EEENS1_21CollectiveEpilogueBwdISA_SB_SD_Li256ELb0ELb0ELi2EEENS1_19SingleTileSchedulerILb0ELb0ELb0ELi128EEEEEEEEEvNT_6ParamsE$_ZN4cute3eso3ESOILb1ELb0EJNS_1CILi0EEES3_S3_iEEC2ERKS3_S6_S6_RKi - $_ZN7cutlass13device_kernelIN5flash19enable_sm80_to_sm89INS1_16FlashAttnBwdSm80INS1_25CollectiveMainloopBwdSm80ILi2ELi2EN4cute5tupleIJNS5_1CILi64EEENS7_ILi128EEES8_EEENS_10bfloat16_tEfNS_4arch4Sm80ELb0ELb0ELb1ELb0ELb0ELb0ELb0ELb0ELi2ELi2ELi4ELi2ELb1EEENS1_21CollectiveEpilogueBwdISA_SB_SD_Li256ELb0ELb0ELi2EEENS1_19SingleTileSchedulerILb0ELb0ELb0ELi128EEEEEEEEEvNT_6ParamsE$_ZN4cute3eso3ESOILb1ELb0EJNS_10UnderscoreEiiEEC2ERKS2_RKiS7_)
$_ZN7cutlass13device_kernelIN5flash19enable_sm80_to_sm89INS1_16FlashAttnBwdSm80INS1_25CollectiveMainloopBwdSm80ILi2ELi2EN4cute5tupleIJNS5_1CILi64EEENS7_ILi128EEES8_EEENS_10bfloat16_tEfNS_4arch4Sm80ELb0ELb0ELb1ELb0ELb0ELb0ELb0ELb0ELi2ELi2ELi4ELi2ELb1EEENS1_21CollectiveEpilogueBwdISA_SB_SD_Li256ELb0ELb0ELi2EEENS1_19SingleTileSchedulerILb0ELb0ELb0ELi128EEEEEEEEEvNT_6ParamsE$_ZN4cute3eso3ESOILb1ELb0EJNS_10UnderscoreEiiEEC2ERKS2_RKiS7_:
[----:B------:R-:W-:Y:S02]  /*7060*/  ULDC UR26, c[0x0][0x20] ;  /* 0x00000800001a7ab9 */ /* 0x000fe40000000800 */
[----:B------:R-:W-:Y:S02]  /*7070*/  UIADD3 UR27, UR16, -UR26, URZ ;  /* 0x8000001a101b7290 */ /* 0x000fe4000fffe03f */
[----:B------:R-:W-:-:S07]  /*7080*/  UIADD3 UR26, UR24, -UR26, URZ ;  /* 0x8000001a181a7290 */ /* 0x000fce000fffe03f */
[----:B------:R1:W-:Y:S04]  /*7090*/  STL [UR27], R5 ;  /* 0x00000005ff007987 */ /* 0x0003e8000810081b */
[----:B------:R-:W2:Y:S01]  /*70a0*/  LDL R6, [UR26] ;  /* 0x0000001aff067983 */ /* 0x000ea20008100800 */
[----:B-1----:R-:W-:-:S03]  /*70b0*/  MOV R5, 0x0 ;  /* 0x0000000000057802 */ /* 0x002fc60000000f00 */
[----:B--2---:R1:W-:Y:S01]  /*70c0*/  STL [UR27+0x4], R6 ;  /* 0x00000406ff007987 */ /* 0x0043e2000810081b */
[----:B------:R-:W-:Y:S05]  /*70d0*/  RET.REL.NODEC R4 `(_ZN7cutlass13device_kernelIN5flash19enable_sm80_to_sm89INS1_16FlashAttnBwdSm80INS1_25CollectiveMainloopBwdSm80ILi2ELi2EN4cute5tupleIJNS5_1CILi64EEENS7_ILi128EEES8_EEENS_10bfloat16_tEfNS_4arch4Sm80ELb0ELb0ELb1ELb0ELb0ELb0ELb0ELb0ELi2ELi2ELi4ELi2ELb1EEENS1_21CollectiveEpilogueBwdISA_SB_SD_Li256ELb0ELb0ELi2EEENS1_19SingleTileSchedulerILb0ELb0ELb0ELi128EEEEEEEEEvNT_6ParamsE) ;  /* 0xffff8f2004007950 */ /* 0x000fea0003c3ffff */
        .type           $_ZN7cutlass13device_kernelIN5flash19enable_sm80_to_sm89INS1_16FlashAttnBwdSm80INS1_25CollectiveMainloopBwdSm80ILi2ELi2EN4cute5tupleIJNS5_1CILi64EEENS7_ILi128EEES8_EEENS_10bfloat16_tEfNS_4arch4Sm80ELb0ELb0ELb1ELb0ELb0ELb0ELb0ELb0ELi2ELi2ELi4ELi2ELb1EEENS1_21CollectiveEpilogueBwdISA_SB_SD_Li256ELb0ELb0ELi2EEENS1_19SingleTileSchedulerILb0ELb0ELb0ELi128EEEEEEEEEvNT_6ParamsE$_ZN4cute3eso3ESOILb1ELb0EJNS_1CILi0EEES3_S3_iEEC2ERKS3_S6_S6_RKi,@function
        .size           $_ZN7cutlass13device_kernelIN5flash19enable_sm80_to_sm89INS1_16FlashAttnBwdSm80INS1_25CollectiveMainloopBwdSm80ILi2ELi2EN4cute5tupleIJNS5_1CILi64EEENS7_ILi128EEES8_EEENS_10bfloat16_tEfNS_4arch4Sm80ELb0ELb0ELb1ELb0ELb0ELb0ELb0ELb0ELi2ELi2ELi4ELi2ELb1EEENS1_21CollectiveEpilogueBwdISA_SB_SD_Li256ELb0ELb0ELi2EEENS1_19SingleTileSchedulerILb0ELb0ELb0ELi128EEEEEEEEEvNT_6ParamsE$_ZN4cute3eso3ESOILb1ELb0EJNS_1CILi0EEES3_S3_iEEC2ERKS3_S6_S6_RKi,($_ZN7cutlass13device_kernelIN5flash19enable_sm80_to_sm89INS1_16FlashAttnBwdSm80INS1_25CollectiveMainloopBwdSm80ILi2ELi2EN4cute5tupleIJNS5_1CILi64EEENS7_ILi128EEES8_EEENS_10bfloat16_tEfNS_4arch4Sm80ELb0ELb0ELb1ELb0ELb0ELb0ELb0ELb0ELi2ELi2ELi4ELi2ELb1EEENS1_21CollectiveEpilogueBwdISA_SB_SD_Li256ELb0ELb0ELi2EEENS1_19SingleTileSchedulerILb0ELb0ELb0ELi128EEEEEEEEEvNT_6ParamsE$_ZN4cute3eso3ESOILb1ELb0EJNS_1CILi0EEES3_iEEC2ERKS3_S6_RKi - $_ZN7cutlass13device_kernelIN5flash19enable_sm80_to_sm89INS1_16FlashAttnBwdSm80INS1_25CollectiveMainloopBwdSm80ILi2ELi2EN4cute5tupleIJNS5_1CILi64EEENS7_ILi128EEES8_EEENS_10bfloat16_tEfNS_4arch4Sm80ELb0ELb0ELb1ELb0ELb0ELb0ELb0ELb0ELi2ELi2ELi4ELi2ELb1EEENS1_21CollectiveEpilogueBwdISA_SB_SD_Li256ELb0ELb0ELi2EEENS1_19SingleTileSchedulerILb0ELb0ELb0ELi128EEEEEEEEEvNT_6ParamsE$_ZN4cute3eso3ESOILb1ELb0EJNS_1CILi0EEES3_S3_iEEC2ERKS3_S6_S6_RKi)
$_ZN7cutlass13device_kernelIN5flash19enable_sm80_to_sm89INS1_16FlashAttnBwdSm80INS1_25CollectiveMainloopBwdSm80ILi2ELi2EN4cute5tupleIJNS5_1CILi64EEENS7_ILi128EEES8_EEENS_10bfloat16_tEfNS_4arch4Sm80ELb0ELb0ELb1ELb0ELb0ELb0ELb0ELb0ELi2ELi2ELi4ELi2ELb1EEENS1_21CollectiveEpilogueBwdISA_SB_SD_Li256ELb0ELb0ELi2EEENS1_19SingleTileSchedulerILb0ELb0ELb0ELi128EEEEEEEEEvNT_6ParamsE$_ZN4cute3eso3ESOILb1ELb0EJNS_1CILi0EEES3_S3_iEEC2ERKS3_S6_S6_RKi:
[----:B------:R-:W-:Y:S02]  /*70e0*/  ULDC UR35, c[0x0][0x20] ;  /* 0x0000080000237ab9 */ /* 0x000fe40000000800 */
[----:B------:R-:W-:-:S09]  /*70f0*/  UIADD3 UR35, UR38, -UR35, URZ ;  /* 0x8000002326237290 */ /* 0x000fd2000fffe03f */
[----:B------:R1:W-:Y:S02]  /*7100*/  STL [UR35], R5 ;  /* 0x00000005ff007987 */ /* 0x0003e40008100823 */
[----:B-1----:R-:W-:-:S04]  /*7110*/  MOV R5, 0x0 ;  /* 0x0000000000057802 */ /* 0x002fc80000000f00 */
[----:B------:R-:W-:Y:S05]  /*7120*/  RET.REL.NODEC R4 `(_ZN7cutlass13device_kernelIN5flash19enable_sm80_to_sm89INS1_16FlashAttnBwdSm80INS1_25CollectiveMainloopBwdSm80ILi2ELi2EN4cute5tupleIJNS5_1CILi64EEENS7_ILi128EEES8_EEENS_10bfloat16_tEfNS_4arch4Sm80ELb0ELb0ELb1ELb0ELb0ELb0ELb0ELb0ELi2ELi2ELi4ELi2ELb1EEENS1_21CollectiveEpilogueBwdISA_SB_SD_Li256ELb0ELb0ELi2EEENS1_19SingleTileSchedulerILb0ELb0ELb0ELi128EEEEEEEEEvNT_6ParamsE) ;  /* 0xffff8ed004007950 */ /* 0x000fea0003c3ffff */
        .type           $_ZN7cutlass13device_kernelIN5flash19enable_sm80_to_sm89INS1_16FlashAttnBwdSm80INS1_25CollectiveMainloopBwdSm80ILi2ELi2EN4cute5tupleIJNS5_1CILi64EEENS7_ILi128EEES8_EEENS_10bfloat16_tEfNS_4arch4Sm80ELb0ELb0ELb1ELb0ELb0ELb0ELb0ELb0ELi2ELi2ELi4ELi2ELb1EEENS1_21CollectiveEpilogueBwdISA_SB_SD_Li256ELb0ELb0ELi2EEENS1_19SingleTileSchedulerILb0ELb0ELb0ELi128EEEEEEEEEvNT_6ParamsE$_ZN4cute3eso3ESOILb1ELb0EJNS_1CILi0EEES3_iEEC2ERKS3_S6_RKi,@function
        .size           $_ZN7cutlass13device_kernelIN5flash19enable_sm80_to_sm89INS1_16FlashAttnBwdSm80INS1_25CollectiveMainloopBwdSm80ILi2ELi2EN4cute5tupleIJNS5_1CILi64EEENS7_ILi128EEES8_EEENS_10bfloat16_tEfNS_4arch4Sm80ELb0ELb0ELb1ELb0ELb0ELb0ELb0ELb0ELi2ELi2ELi4ELi2ELb1EEENS1_21CollectiveEpilogueBwdISA_SB_SD_Li256ELb0ELb0ELi2EEENS1_19SingleTileSchedulerILb0ELb0ELb0ELi128EEEEEEEEEvNT_6ParamsE$_ZN4cute3eso3ESOILb1ELb0EJNS_1CILi0EEES3_iEEC2ERKS3_S6_RKi,($_ZN7cutlass13device_kernelIN5flash19enable_sm80_to_sm89INS1_16FlashAttnBwdSm80INS1_25CollectiveMainloopBwdSm80ILi2ELi2EN4cute5tupleIJNS5_1CILi64EEENS7_ILi128EEES8_EEENS_10bfloat16_tEfNS_4arch4Sm80ELb0ELb0ELb1ELb0ELb0ELb0ELb0ELb0ELi2ELi2ELi4ELi2ELb1EEENS1_21CollectiveEpilogueBwdISA_SB_SD_Li256ELb0ELb0ELi2EEENS1_19SingleTileSchedulerILb0ELb0ELb0ELi128EEEEEEEEEvNT_6ParamsE$_ZN4cute3eso3ESOILb1ELb0EJNS_1CILi0EEES3_iS3_EEC2ERKS3_S6_RKiS6_ - $_ZN7cutlass13device_kernelIN5flash19enable_sm80_to_sm89INS1_16FlashAttnBwdSm80INS1_25CollectiveMainloopBwdSm80ILi2ELi2EN4cute5tupleIJNS5_1CILi64EEENS7_ILi128EEES8_EEENS_10bfloat16_tEfNS_4arch4Sm80ELb0ELb0ELb1ELb0ELb0ELb0ELb0ELb0ELi2ELi2ELi4ELi2ELb1EEENS1_21CollectiveEpilogueBwdISA_SB_SD_Li256ELb0ELb0ELi2EEENS1_19SingleTileSchedulerILb0ELb0ELb0ELi128EEEEEEEEEvNT_6ParamsE$_ZN4cute3eso3ESOILb1ELb0EJNS_1CILi0EEES3_iEEC2ERKS3_S6_RKi)
$_ZN7cutlass13device_kernelIN5flash19enable_sm80_to_sm89INS1_16FlashAttnBwdSm80INS1_25CollectiveMainloopBwdSm80ILi2ELi2EN4cute5tupleIJNS5_1CILi64EEENS7_ILi128EEES8_EEENS_10bfloat16_tEfNS_4arch4Sm80ELb0ELb0ELb1ELb0ELb0ELb0ELb0ELb0ELi2ELi2ELi4ELi2ELb1EEENS1_21CollectiveEpilogueBwdISA_SB_SD_Li256ELb0ELb0ELi2EEENS1_19SingleTileSchedulerILb0ELb0ELb0ELi128EEEEEEEEEvNT_6ParamsE$_ZN4cute3eso3ESOILb1ELb0EJNS_1CILi0EEES3_iEEC2ERKS3_S6_RKi:
[----:B------:R-:W-:Y:S02]  /*7130*/  ULDC UR35, c[0x0][0x20] ;  /* 0x0000080000237ab9 */ /* 0x000fe40000000800 */
[----:B------:R-:W-:-:S09]  /*7140*/  UIADD3 UR35, UR38, -UR35, URZ ;  /* 0x8000002326237290 */ /* 0x000fd2000fffe03f */
[----:B------:R1:W-:Y:S02]  /*7150*/  STL [UR35], R5 ;  /* 0x00000005ff007987 */ /* 0x0003e40008100823 */
[----:B-1----:R-:W-:-:S04]  /*7160*/  MOV R5, 0x0 ;  /* 0x0000000000057802 */ /* 0x002fc80000000f00 */
[----:B------:R-:W-:Y:S05]  /*7170*/  RET.REL.NODEC R4 `(_ZN7cutlass13device_kernelIN5flash19enable_sm80_to_sm89INS1_16FlashAttnBwdSm80INS1_25CollectiveMainloopBwdSm80ILi2ELi2EN4cute5tupleIJNS5_1CILi64EEENS7_ILi128EEES8_EEENS_10bfloat16_tEfNS_4arch4Sm80ELb0ELb0ELb1ELb0ELb0ELb0ELb0ELb0ELi2ELi2ELi4ELi2ELb1EEENS1_21CollectiveEpilogueBwdISA_SB_SD_Li256ELb0ELb0ELi2EEENS1_19SingleTileSchedulerILb0ELb0ELb0ELi128EEEEEEEEEvNT_6ParamsE) ;  /* 0xffff8e8004007950 */ /* 0x000fea0003c3ffff */
        .type           $_ZN7cutlass13device_kernelIN5flash19enable_sm80_to_sm89INS1_16FlashAttnBwdSm80INS1_25CollectiveMainloopBwdSm80ILi2ELi2EN4cute5tupleIJNS5_1CILi64EEENS7_ILi128EEES8_EEENS_10bfloat16_tEfNS_4arch4Sm80ELb0ELb0ELb1ELb0ELb0ELb0ELb0ELb0ELi2ELi2ELi4ELi2ELb1EEENS1_21CollectiveEpilogueBwdISA_SB_SD_Li256ELb0ELb0ELi2EEENS1_19SingleTileSchedulerILb0ELb0ELb0ELi128EEEEEEEEEvNT_6ParamsE$_ZN4cute3eso3ESOILb1ELb0EJNS_1CILi0EEES3_iS3_EEC2ERKS3_S6_RKiS6_,@function
        .size           $_ZN7cutlass13device_kernelIN5flash19enable_sm80_to_sm89INS1_16FlashAttnBwdSm80INS1_25CollectiveMainloopBwdSm80ILi2ELi2EN4cute5tupleIJNS5_1CILi64EEENS7_ILi128EEES8_EEENS_10bfloat16_tEfNS_4arch4Sm80ELb0ELb0ELb1ELb0ELb0ELb0ELb0ELb0ELi2ELi2ELi4ELi2ELb1EEENS1_21CollectiveEpilogueBwdISA_SB_SD_Li256ELb0ELb0ELi2EEENS1_19SingleTileSchedulerILb0ELb0ELb0ELi128EEEEEEEEEvNT_6ParamsE$_ZN4cute3eso3ESOILb1ELb0EJNS_1CILi0EEES3_iS3_EEC2ERKS3_S6_RKiS6_,($_ZN7cutlass13device_kernelIN5flash19enable_sm80_to_sm89INS1_16FlashAttnBwdSm80INS1_25CollectiveMainloopBwdSm80ILi2ELi2EN4cute5tupleIJNS5_1CILi64EEENS7_ILi128EEES8_EEENS_10bfloat16_tEfNS_4arch4Sm80ELb0ELb0ELb1ELb0ELb0ELb0ELb0ELb0ELi2ELi2ELi4ELi2ELb1EEENS1_21CollectiveEpilogueBwdISA_SB_SD_Li256ELb0ELb0ELi2EEENS1_19SingleTileSchedulerILb0ELb0ELb0ELi128EEEEEEEEEvNT_6ParamsE$_ZN4cute3eso3ESOILb1ELb0EJNS_1CILi0EEES3_iiEEC2ERKS3_S6_RKiS8_ - $_ZN7cutlass13device_kernelIN5flash19enable_sm80_to_sm89INS1_16FlashAttnBwdSm80INS1_25CollectiveMainloopBwdSm80ILi2ELi2EN4cute5tupleIJNS5_1CILi64EEENS7_ILi128EEES8_EEENS_10bfloat16_tEfNS_4arch4Sm80ELb0ELb0ELb1ELb0ELb0ELb0ELb0ELb0ELi2ELi2ELi4ELi2ELb1EEENS1_21CollectiveEpilogueBwdISA_SB_SD_Li256ELb0ELb0ELi2EEENS1_19SingleTileSchedulerILb0ELb0ELb0ELi128EEEEEEEEEvNT_6ParamsE$_ZN4cute3eso3ESOILb1ELb0EJNS_1CILi0EEES3_iS3_EEC2ERKS3_S6_RKiS6_)
$_ZN7cutlass13device_kernelIN5flash19enable_sm80_to_sm89INS1_16FlashAttnBwdSm80INS1_25CollectiveMainloopBwdSm80ILi2ELi2EN4cute5tupleIJNS5_1CILi64EEENS7_ILi128EEES8_EEENS_10bfloat16_tEfNS_4arch4Sm80ELb0ELb0ELb1ELb0ELb0ELb0ELb0ELb0ELi2ELi2ELi4ELi2ELb1EEENS1_21CollectiveEpilogueBwdISA_SB_SD_Li256ELb0ELb0ELi2EEENS1_19SingleTileSchedulerILb0ELb0ELb0ELi128EEEEEEEEEvNT_6ParamsE$_ZN4cute3eso3ESOILb1ELb0EJNS_1CILi0EEES3_iS3_EEC2ERKS3_S6_RKiS6_:
[----:B------:R-:W-:Y:S02]  /*7180*/  ULDC UR35, c[0x0][0x20] ;  /* 0x0000080000237ab9 */ /* 0x000fe40000000800 */
[----:B------:R-:W-:-:S09]  /*7190*/  UIADD3 UR35, UR38, -UR35, URZ ;  /* 0x8000002326237290 */ /* 0x000fd2000fffe03f */
[----:B------:R1:W-:Y:S02]  /*71a0*/  STL [UR35], R5 ;  /* 0x00000005ff007987 */ /* 0x0003e40008100823 */
[----:B-1----:R-:W-:-:S04]  /*71b0*/  MOV R5, 0x0 ;  /* 0x0000000000057802 */ /* 0x002fc80000000f00 */
[----:B------:R-:W-:Y:S05]  /*71c0*/  RET.REL.NODEC R4 `(_ZN7cutlass13device_kernelIN5flash19enable_sm80_to_sm89INS1_16FlashAttnBwdSm80INS1_25CollectiveMainloopBwdSm80ILi2ELi2EN4cute5tupleIJNS5_1CILi64EEENS7_ILi128EEES8_EEENS_10bfloat16_tEfNS_4arch4Sm80ELb0ELb0ELb1ELb0ELb0ELb0ELb0ELb0ELi2ELi2ELi4ELi2ELb1EEENS1_21CollectiveEpilogueBwdISA_SB_SD_Li256ELb0ELb0ELi2EEENS1_19SingleTileSchedulerILb0ELb0ELb0ELi128EEEEEEEEEvNT_6ParamsE) ;  /* 0xffff8e3004007950 */ /* 0x000fea0003c3ffff */
        .type           $_ZN7cutlass13device_kernelIN5flash19enable_sm80_to_sm89INS1_16FlashAttnBwdSm80INS1_25CollectiveMainloopBwdSm80ILi2ELi2EN4cute5tupleIJNS5_1CILi64EEENS7_ILi128EEES8_EEENS_10bfloat16_tEfNS_4arch4Sm80ELb0ELb0ELb1ELb0ELb0ELb0ELb0ELb0ELi2ELi2ELi4ELi2ELb1EEENS1_21CollectiveEpilogueBwdISA_SB_SD_Li256ELb0ELb0ELi2EEENS1_19SingleTileSchedulerILb0ELb0ELb0ELi128EEEEEEEEEvNT_6ParamsE$_ZN4cute3eso3ESOILb1ELb0EJNS_1CILi0EEES3_iiEEC2ERKS3_S6_RKiS8_,@function
        .size           $_ZN7cutlass13device_kernelIN5flash19enable_sm80_to_sm89INS1_16FlashAttnBwdSm80INS1_25CollectiveMainloopBwdSm80ILi2ELi2EN4cute5tupleIJNS5_1CILi64EEENS7_ILi128EEES8_EEENS_10bfloat16_tEfNS_4arch4Sm80ELb0ELb0ELb1ELb0ELb0ELb0ELb0ELb0ELi2ELi2ELi4ELi2ELb1EEENS1_21CollectiveEpilogueBwdISA_SB_SD_Li256ELb0ELb0ELi2EEENS1_19SingleTileSchedulerILb0ELb0ELb0ELi128EEEEEEEEEvNT_6ParamsE$_ZN4cute3eso3ESOILb1ELb0EJNS_1CILi0EEES3_iiEEC2ERKS3_S6_RKiS8_,($_ZN7cutlass13device_kernelIN5flash19enable_sm80_to_sm89INS1_16FlashAttnBwdSm80INS1_25CollectiveMainloopBwdSm80ILi2ELi2EN4cute5tupleIJNS5_1CILi64EEENS7_ILi128EEES8_EEENS_10bfloat16_tEfNS_4arch4Sm80ELb0ELb0ELb1ELb0ELb0ELb0ELb0ELb0ELi2ELi2ELi4ELi2ELb1EEENS1_21CollectiveEpilogueBwdISA_SB_SD_Li256ELb0ELb0ELi2EEENS1_19SingleTileSchedulerILb0ELb0ELb0ELi128EEEEEEEEEvNT_6ParamsE$_ZN4cute3eso3ESOILb1ELb0EJNS_1CILi0EEEiEEC2ERKS3_RKi - $_ZN7cutlass13device_kernelIN5flash19enable_sm80_to_sm89INS1_16FlashAttnBwdSm80INS1_25CollectiveMainloopBwdSm80ILi2ELi2EN4cute5tupleIJNS5_1CILi64EEENS7_ILi128EEES8_EEENS_10bfloat16_tEfNS_4arch4Sm80ELb0ELb0ELb1ELb0ELb0ELb0ELb0ELb0ELi2ELi2ELi4ELi2ELb1EEENS1_21CollectiveEpilogueBwdISA_SB_SD_Li256ELb0ELb0ELi2EEENS1_19SingleTileSchedulerILb0ELb0ELb0ELi128EEEEEEEEEvNT_6ParamsE$_ZN4cute3eso3ESOILb1ELb0EJNS_1CILi0EEES3_iiEEC2ERKS3_S6_RKiS8_)
$_ZN7cutlass13device_kernelIN5flash19enable_sm80_to_sm89INS1_16FlashAttnBwdSm80INS1_25CollectiveMainloopBwdSm80ILi2ELi2EN4cute5tupleIJNS5_1CILi64EEENS7_ILi128EEES8_EEENS_10bfloat16_tEfNS_4arch4Sm80ELb0ELb0ELb1ELb0ELb0ELb0ELb0ELb0ELi2ELi2ELi4ELi2ELb1EEENS1_21CollectiveEpilogueBwdISA_SB_SD_Li256ELb0ELb0ELi2EEENS1_19SingleTileSchedulerILb0ELb0ELb0ELi128EEEEEEEEEvNT_6ParamsE$_ZN4cute3eso3ESOILb1ELb0EJNS_1CILi0EEES3_iiEEC2ERKS3_S6_RKiS8_:
[----:B------:R-:W-:Y:S01]  /*71d0*/  ULDC UR35, c[0x0][0x20] ;  /* 0x0000080000237ab9 */ /* 0x000fe20000000800 */
[----:B------:R-:W-:Y:S01]  /*71e0*/  IADD3 R5, R5, -c[0x0][0x20], RZ ;  /* 0x8000080005057a10 */ /* 0x000fe20007ffe0ff */
[----:B------:R-:W-:-:S04]  /*71f0*/  UIADD3 UR35, UR37, -UR35, URZ ;  /* 0x8000002325237290 */ /* 0x000fc8000fffe03f */
[----:B------:R1:W-:Y:S05]  /*7200*/  STL [R5], R20 ;  /* 0x0000001405007387 */ /* 0x0003ea0000100800 */
[----:B------:R-:W2:Y:S01]  /*7210*/  LDL R42, [UR35] ;  /* 0x00000023ff2a7983 */ /* 0x000ea20008100800 */
[----:B------:R-:W-:Y:S01]  /*7220*/  IMAD.MOV.U32 R44, RZ, RZ, R8 ;  /* 0x000000ffff2c7224 */ /* 0x000fe200078e0008 */
[----:B------:R-:W-:Y:S02]  /*7230*/  MOV R45, 0x0 ;  /* 0x00000000002d7802 */ /* 0x000fe40000000f00 */
[----:B--2---:R1:W-:Y:S02]  /*7240*/  STL [R5+0x4], R42 ;  /* 0x0000042a05007387 */ /* 0x0043e40000100800 */
[----:B------:R-:W-:Y:S05]  /*7250*/  RET.REL.NODEC R44 `(_ZN7cutlass13device_kernelIN5flash19enable_sm80_to_sm89INS1_16FlashAttnBwdSm80INS1_25CollectiveMainloopBwdSm80ILi2ELi2EN4cute5tupleIJNS5_1CILi64EEENS7_ILi128EEES8_EEENS_10bfloat16_tEfNS_4arch4Sm80ELb0ELb0ELb1ELb0ELb0ELb0ELb0ELb0ELi2ELi2ELi4ELi2ELb1EEENS1_21CollectiveEpilogueBwdISA_SB_SD_Li256ELb0ELb0ELi2EEENS1_19SingleTileSchedulerILb0ELb0ELb0ELi128EEEEEEEEEvNT_6ParamsE) ;  /* 0xffff8da02c007950 */ /* 0x000fea0003c3ffff */
        .type           $_ZN7cutlass13device_kernelIN5flash19enable_sm80_to_sm89INS1_16FlashAttnBwdSm80INS1_25CollectiveMainloopBwdSm80ILi2ELi2EN4cute5tupleIJNS5_1CILi64EEENS7_ILi128EEES8_EEENS_10bfloat16_tEfNS_4arch4Sm80ELb0ELb0ELb1ELb0ELb0ELb0ELb0ELb0ELi2ELi2ELi4ELi2ELb1EEENS1_21CollectiveEpilogueBwdISA_SB_SD_Li256ELb0ELb0ELi2EEENS1_19SingleTileSchedulerILb0ELb0ELb0ELi128EEEEEEEEEvNT_6ParamsE$_ZN4cute3eso3ESOILb1ELb0EJNS_1CILi0EEEiEEC2ERKS3_RKi,@function
        .size           $_ZN7cutlass13device_kernelIN5flash19enable_sm80_to_sm89INS1_16FlashAttnBwdSm80INS1_25CollectiveMainloopBwdSm80ILi2ELi2EN4cute5tupleIJNS5_1CILi64EEENS7_ILi128EEES8_EEENS_10bfloat16_tEfNS_4arch4Sm80ELb0ELb0ELb1ELb0ELb0ELb0ELb0ELb0ELi2ELi2ELi4ELi2ELb1EEENS1_21CollectiveEpilogueBwdISA_SB_SD_Li256ELb0ELb0ELi2EEENS1_19SingleTileSchedulerILb0ELb0ELb0ELi128EEEEEEEEEvNT_6ParamsE$_ZN4cute3eso3ESOILb1ELb0EJNS_1CILi0EEEiEEC2ERKS3_RKi,($_ZN7cutlass13device_kernelIN5flash19enable_sm80_to_sm89INS1_16FlashAttnBwdSm80INS1_25CollectiveMainloopBwdSm80ILi2ELi2EN4cute5tupleIJNS5_1CILi64EEENS7_ILi128EEES8_EEENS_10bfloat16_tEfNS_4arch4Sm80ELb0ELb0ELb1ELb0ELb0ELb0ELb0ELb0ELi2ELi2ELi4ELi2ELb1EEENS1_21CollectiveEpilogueBwdISA_SB_SD_Li256ELb0ELb0ELi2EEENS1_19SingleTileSchedulerILb0ELb0ELb0ELi128EEEEEEEEEvNT_6ParamsE$_ZN4cute3eso3ESOILb1ELb0EJNS_1CILi0EEEiS3_EEC2ERKS3_RKiS6_ - $_ZN7cutlass13device_kernelIN5flash19enable_sm80_to_sm89INS1_16FlashAttnBwdSm80INS1_25CollectiveMainloopBwdSm80ILi2ELi2EN4cute5tupleIJNS5_1CILi64EEENS7_ILi128EEES8_EEENS_10bfloat16_tEfNS_4arch4Sm80ELb0ELb0ELb1ELb0ELb0ELb0ELb0ELb0ELi2ELi2ELi4ELi2ELb1EEENS1_21CollectiveEpilogueBwdISA_SB_SD_Li256ELb0ELb0ELi2EEENS1_19SingleTileSchedulerILb0ELb0ELb0ELi128EEEEEEEEEvNT_6ParamsE$_ZN4cute3eso3ESOILb1ELb0EJNS_1CILi0EEEiEEC2ERKS3_RKi)
$_ZN7cutlass13device_kernelIN5flash19enable_sm80_to_sm89INS1_16FlashAttnBwdSm80INS1_25CollectiveMainloopBwdSm80ILi2ELi2EN4cute5tupleIJNS5_1CILi64EEENS7_ILi128EEES8_EEENS_10bfloat16_tEfNS_4arch4Sm80ELb0ELb0ELb1ELb0ELb0ELb0ELb0ELb0ELi2ELi2ELi4ELi2ELb1EEENS1_21CollectiveEpilogueBwdISA_SB_SD_Li256ELb0ELb0ELi2EEENS1_19SingleTileSchedulerILb0ELb0ELb0ELi128EEEEEEEEEvNT_6ParamsE$_ZN4cute3eso3ESOILb1ELb0EJNS_1CILi0EEEiEEC2ERKS3_RKi:
[----:B------:R-:W-:Y:S02]  /*7260*/  ULDC UR35, c[0x0][0x20] ;  /* 0x0000080000237ab9 */ /* 0x000fe40000000800 */
[----:B------:R-:W-:-:S09]  /*7270*/  UIADD3 UR35, UR37, -UR35, URZ ;  /* 0x8000002325237290 */ /* 0x000fd2000fffe03f */
[----:B------:R1:W-:Y:S02]  /*7280*/  STL [UR35], R5 ;  /* 0x00000005ff007987 */ /* 0x0003e40008100823 */
[----:B-1----:R-:W-:-:S04]  /*7290*/  MOV R5, 0x0 ;  /* 0x0000000000057802 */ /* 0x002fc80000000f00 */
[----:B------:R-:W-:Y:S05]  /*72a0*/  RET.REL.NODEC R4 `(_ZN7cutlass13device_kernelIN5flash19enable_sm80_to_sm89INS1_16FlashAttnBwdSm80INS1_25CollectiveMainloopBwdSm80ILi2ELi2EN4cute5tupleIJNS5_1CILi64EEENS7_ILi128EEES8_EEENS_10bfloat16_tEfNS_4arch4Sm80ELb0ELb0ELb1ELb0ELb0ELb0ELb0ELb0ELi2ELi2ELi4ELi2ELb1EEENS1_21CollectiveEpilogueBwdISA_SB_SD_Li256ELb0ELb0ELi2EEENS1_19SingleTileSchedulerILb0ELb0ELb0ELi128EEEEEEEEEvNT_6ParamsE) ;  /* 0xffff8d5004007950 */ /* 0x000fea0003c3ffff */
        .type           $_ZN7cutlass13device_kernelIN5flash19enable_sm80_to_sm89INS1_16FlashAttnBwdSm80INS1_25CollectiveMainloopBwdSm80ILi2ELi2EN4cute5tupleIJNS5_1CILi64EEENS7_ILi128EEES8_EEENS_10bfloat16_tEfNS_4arch4Sm80ELb0ELb0ELb1ELb0ELb0ELb0ELb0ELb0ELi2ELi2ELi4ELi2ELb1EEENS1_21CollectiveEpilogueBwdISA_SB_SD_Li256ELb0ELb0ELi2EEENS1_19SingleTileSchedulerILb0ELb0ELb0ELi128EEEEEEEEEvNT_6ParamsE$_ZN4cute3eso3ESOILb1ELb0EJNS_1CILi0EEEiS3_EEC2ERKS3_RKiS6_,@function
        .size           $_ZN7cutlass13device_kernelIN5flash19enable_sm80_to_sm89INS1_16FlashAttnBwdSm80INS1_25CollectiveMainloopBwdSm80ILi2ELi2EN4cute5tupleIJNS5_1CILi64EEENS7_ILi128EEES8_EEENS_10bfloat16_tEfNS_4arch4Sm80ELb0ELb0ELb1ELb0ELb0ELb0ELb0ELb0ELi2ELi2ELi4ELi2ELb1EEENS1_21CollectiveEpilogueBwdISA_SB_SD_Li256ELb0ELb0ELi2EEENS1_19SingleTileSchedulerILb0ELb0ELb0ELi128EEEEEEEEEvNT_6ParamsE$_ZN4cute3eso3ESOILb1ELb0EJNS_1CILi0EEEiS3_EEC2ERKS3_RKiS6_,($_ZN7cutlass13device_kernelIN5flash19enable_sm80_to_sm89INS1_16FlashAttnBwdSm80INS1_25CollectiveMainloopBwdSm80ILi2ELi2EN4cute5tupleIJNS5_1CILi64EEENS7_ILi128EEES8_EEENS_10bfloat16_tEfNS_4arch4Sm80ELb0ELb0ELb1ELb0ELb0ELb0ELb0ELb0ELi2ELi2ELi4ELi2ELb1EEENS1_21CollectiveEpilogueBwdISA_SB_SD_Li256ELb0ELb0ELi2EEENS1_19SingleTileSchedulerILb0ELb0ELb0ELi128EEEEEEEEEvNT_6ParamsE$_ZN4cute3eso3ESOILb1ELb0EJNS_1CILi0EEEiS3_S3_EEC2ERKS3_RKiS6_S6_ - $_ZN7cutlass13device_kernelIN5flash19enable_sm80_to_sm89INS1_16FlashAttnBwdSm80INS1_25CollectiveMainloopBwdSm80ILi2ELi2EN4cute5tupleIJNS5_1CILi64EEENS7_ILi128EEES8_EEENS_10bfloat16_tEfNS_4arch4Sm80ELb0ELb0ELb1ELb0ELb0ELb0ELb0ELb0ELi2ELi2ELi4ELi2ELb1EEENS1_21CollectiveEpilogueBwdISA_SB_SD_Li256ELb0ELb0ELi2EEENS1_19SingleTileSchedulerILb0ELb0ELb0ELi128EEEEEEEEEvNT_6ParamsE$_ZN4cute3eso3ESOILb1ELb0EJNS_1CILi0EEEiS3_EEC2ERKS3_RKiS6_)
$_ZN7cutlass13device_kernelIN5flash19enable_sm80_to_sm89INS1_16FlashAttnBwdSm80INS1_25CollectiveMainloopBwdSm80ILi2ELi2EN4cute5tupleIJNS5_1CILi64EEENS7_ILi128EEES8_EEENS_10bfloat16_tEfNS_4arch4Sm80ELb0ELb0ELb1ELb0ELb0ELb0ELb0ELb0ELi2ELi2ELi4ELi2ELb1EEENS1_21CollectiveEpilogueBwdISA_SB_SD_Li256ELb0ELb0ELi2EEENS1_19SingleTileSchedulerILb0ELb0ELb0ELi128EEEEEEEEEvNT_6ParamsE$_ZN4cute3eso3ESOILb1ELb0EJNS_1CILi0EEEiS3_EEC2ERKS3_RKiS6_:
[----:B------:R-:W-:Y:S02]  /*72b0*/  ULDC UR26, c[0x0][0x20] ;  /* 0x00000800001a7ab9 */ /* 0x000fe40000000800 */
[----:B------:R-:W-:-:S09]  /*72c0*/  UIADD3 UR26, UR16, -UR26, URZ ;  /* 0x8000001a101a7290 */ /* 0x000fd2000fffe03f */
[----:B------:R1:W-:Y:S02]  /*72d0*/  STL [UR26], R5 ;  /* 0x00000005ff007987 */ /* 0x0003e4000810081a */
[----:B-1----:R-:W-:-:S04]  /*72e0*/  MOV R5, 0x0 ;  /* 0x0000000000057802 */ /* 0x002fc80000000f00 */
[----:B------:R-:W-:Y:S05]  /*72f0*/  RET.REL.NODEC R4 `(_ZN7cutlass13device_kernelIN5flash19enable_sm80_to_sm89INS1_16FlashAttnBwdSm80INS1_25CollectiveMainloopBwdSm80ILi2ELi2EN4cute5tupleIJNS5_1CILi64EEENS7_ILi128EEES8_EEENS_10bfloat16_tEfNS_4arch4Sm80ELb0ELb0ELb1ELb0ELb0ELb0ELb0ELb0ELi2ELi2ELi4ELi2ELb1EEENS1_21CollectiveEpilogueBwdISA_SB_SD_Li256ELb0ELb0ELi2EEENS1_19SingleTileSchedulerILb0ELb0ELb0ELi128EEEEEEEEEvNT_6ParamsE) ;  /* 0xffff8d0004007950 */ /* 0x000fea0003c3ffff */
        .type           $_ZN7cutlass13device_kernelIN5flash19enable_sm80_to_sm89INS1_16FlashAttnBwdSm80INS1_25CollectiveMainloopBwdSm80ILi2ELi2EN4cute5tupleIJNS5_1CILi64EEENS7_ILi128EEES8_EEENS_10bfloat16_tEfNS_4arch4Sm80ELb0ELb0ELb1ELb0ELb0ELb0ELb0ELb0ELi2ELi2ELi4ELi2ELb1EEENS1_21CollectiveEpilogueBwdISA_SB_SD_Li256ELb0ELb0ELi2EEENS1_19SingleTileSchedulerILb0ELb0ELb0ELi128EEEEEEEEEvNT_6ParamsE$_ZN4cute3eso3ESOILb1ELb0EJNS_1CILi0EEEiS3_S3_EEC2ERKS3_RKiS6_S6_,@function
        .size           $_ZN7cutlass13device_kernelIN5flash19enable_sm80_to_sm89INS1_16FlashAttnBwdSm80INS1_25CollectiveMainloopBwdSm80ILi2ELi2EN4cute5tupleIJNS5_1CILi64EEENS7_ILi128EEES8_EEENS_10bfloat16_tEfNS_4arch4Sm80ELb0ELb0ELb1ELb0ELb0ELb0ELb0ELb0ELi2ELi2ELi4ELi2ELb1EEENS1_21CollectiveEpilogueBwdISA_SB_SD_Li256ELb0ELb0ELi2EEENS1_19SingleTileSchedulerILb0ELb0ELb0ELi128EEEEEEEEEvNT_6ParamsE$_ZN4cute3eso3ESOILb1ELb0EJNS_1CILi0EEEiS3_S3_EEC2ERKS3_RKiS6_S6_,($_ZN7cutlass13device_kernelIN5flash19enable_sm80_to_sm89INS1_16FlashAttnBwdSm80INS1_25CollectiveMainloopBwdSm80ILi2ELi2EN4cute5tupleIJNS5_1CILi64EEENS7_ILi128EEES8_EEENS_10bfloat16_tEfNS_4arch4Sm80ELb0ELb0ELb1ELb0ELb0ELb0ELb0ELb0ELi2ELi2ELi4ELi2ELb1EEENS1_21CollectiveEpilogueBwdISA_SB_SD_Li256ELb0ELb0ELi2EEENS1_19SingleTileSchedulerILb0ELb0ELb0ELi128EEEEEEEEEvNT_6ParamsE$_ZN4cute3eso3ESOILb1ELb0EJNS_1CILi0EEEiiiEEC2ERKS3_RKiS8_S8_ - $_ZN7cutlass13device_kernelIN5flash19enable_sm80_to_sm89INS1_16FlashAttnBwdSm80INS1_25CollectiveMainloopBwdSm80ILi2ELi2EN4cute5tupleIJNS5_1CILi64EEENS7_ILi128EEES8_EEENS_10bfloat16_tEfNS_4arch4Sm80ELb0ELb0ELb1ELb0ELb0ELb0ELb0ELb0ELi2ELi2ELi4ELi2ELb1EEENS1_21CollectiveEpilogueBwdISA_SB_SD_Li256ELb0ELb0ELi2EEENS1_19SingleTileSchedulerILb0ELb0ELb0ELi128EEEEEEEEEvNT_6ParamsE$_ZN4cute3eso3ESOILb1ELb0EJNS_1CILi0EEEiS3_S3_EEC2ERKS3_RKiS6_S6_)
$_ZN7cutlass13device_kernelIN5flash19enable_sm80_to_sm89INS1_16FlashAttnBwdSm80INS1_25CollectiveMainloopBwdSm80ILi2ELi2EN4cute5tupleIJNS5_1CILi64EEENS7_ILi128EEES8_EEENS_10bfloat16_tEfNS_4arch4Sm80ELb0ELb0ELb1ELb0ELb0ELb0ELb0ELb0ELi2ELi2ELi4ELi2ELb1EEENS1_21CollectiveEpilogueBwdISA_SB_SD_Li256ELb0ELb0ELi2EEENS1_19SingleTileSchedulerILb0ELb0ELb0ELi128EEEEEEEEEvNT_6ParamsE$_ZN4cute3eso3ESOILb1ELb0EJNS_1CILi0EEEiS3_S3_EEC2ERKS3_RKiS6_S6_:
[----:B------:R-:W-:Y:S02]  /*7300*/  ULDC UR35, c[0x0][0x20] ;  /* 0x0000080000237ab9 */ /* 0x000fe40000000800 */
[----:B------:R-:W-:-:S09]  /*7310*/  UIADD3 UR35, UR38, -UR35, URZ ;  /* 0x8000002326237290 */ /* 0x000fd2000fffe03f */
[----:B------:R1:W-:Y:S02]  /*7320*/  STL [UR35], R5 ;  /* 0x00000005ff007987 */ /* 0x0003e40008100823 */
[----:B-1----:R-:W-:-:S04]  /*7330*/  MOV R5, 0x0 ;  /* 0x0000000000057802 */ /* 0x002fc80000000f00 */
[----:B------:R-:W-:Y:S05]  /*7340*/  RET.REL.NODEC R4 `(_ZN7cutlass13device_kernelIN5flash19enable_sm80_to_sm89INS1_16FlashAttnBwdSm80INS1_25CollectiveMainloopBwdSm80ILi2ELi2EN4cute5tupleIJNS5_1CILi64EEENS7_ILi128EEES8_EEENS_10bfloat16_tEfNS_4arch4Sm80ELb0ELb0ELb1ELb0ELb0ELb0ELb0ELb0ELi2ELi2ELi4ELi2ELb1EEENS1_21CollectiveEpilogueBwdISA_SB_SD_Li256ELb0ELb0ELi2EEENS1_19SingleTileSchedulerILb0ELb0ELb0ELi128EEEEEEEEEvNT_6ParamsE) ;  /* 0xffff8cb004007950 */ /* 0x000fea0003c3ffff */
        .type           $_ZN7cutlass13device_kernelIN5flash19enable_sm80_to_sm89INS1_16FlashAttnBwdSm80INS1_25CollectiveMainloopBwdSm80ILi2ELi2EN4cute5tupleIJNS5_1CILi64EEENS7_ILi128EEES8_EEENS_10bfloat16_tEfNS_4arch4Sm80ELb0ELb0ELb1ELb0ELb0ELb0ELb0ELb0ELi2ELi2ELi4ELi2ELb1EEENS1_21CollectiveEpilogueBwdISA_SB_SD_Li256ELb0ELb0ELi2EEENS1_19SingleTileSchedulerILb0ELb0ELb0ELi128EEEEEEEEEvNT_6ParamsE$_ZN4cute3eso3ESOILb1ELb0EJNS_1CILi0EEEiiiEEC2ERKS3_RKiS8_S8_,@function
        .size           $_ZN7cutlass13device_kernelIN5flash19enable_sm80_to_sm89INS1_16FlashAttnBwdSm80INS1_25CollectiveMainloopBwdSm80ILi2ELi2EN4cute5tupleIJNS5_1CILi64EEENS7_ILi128EEES8_EEENS_10bfloat16_tEfNS_4arch4Sm80ELb0ELb0ELb1ELb0ELb0ELb0ELb0ELb0ELi2ELi2ELi4ELi2ELb1EEENS1_21CollectiveEpilogueBwdISA_SB_SD_Li256ELb0ELb0ELi2EEENS1_19SingleTileSchedulerILb0ELb0ELb0ELi128EEEEEEEEEvNT_6ParamsE$_ZN4cute3eso3ESOILb1ELb0EJNS_1CILi0EEEiiiEEC2ERKS3_RKiS8_S8_,($_ZN7cutlass13device_kernelIN5flash19enable_sm80_to_sm89INS1_16FlashAttnBwdSm80INS1_25CollectiveMainloopBwdSm80ILi2ELi2EN4cute5tupleIJNS5_1CILi64EEENS7_ILi128EEES8_EEENS_10bfloat16_tEfNS_4arch4Sm80ELb0ELb0ELb1ELb0ELb0ELb0ELb0ELb0ELi2ELi2ELi4ELi2ELb1EEENS1_21CollectiveEpilogueBwdISA_SB_SD_Li256ELb0ELb0ELi2EEENS1_19SingleTileSchedulerILb0ELb0ELb0ELi128EEEEEEEEEvNT_6ParamsE$_ZN4cute3eso3ESOILb1ELb0EJNS_5tupleIJNS2_IJNS_1CILi8EEENS3_ILi1EEEEEENS3_ILi2EEES5_EEENS2_IJNS2_IJS5_NS3_ILi0EEEEEElS9_EEEEEC2ERKS8_RKSB_ - $_ZN7cutlass13device_kernelIN5flash19enable_sm80_to_sm89INS1_16FlashAttnBwdSm80INS1_25CollectiveMainloopBwdSm80ILi2ELi2EN4cute5tupleIJNS5_1CILi64EEENS7_ILi128EEES8_EEENS_10bfloat16_tEfNS_4arch4Sm80ELb0ELb0ELb1ELb0ELb0ELb0ELb0ELb0ELi2ELi2ELi4ELi2ELb1EEENS1_21CollectiveEpilogueBwdISA_SB_SD_Li256ELb0ELb0ELi2EEENS1_19SingleTileSchedulerILb0ELb0ELb0ELi128EEEEEEEEEvNT_6ParamsE$_ZN4cute3eso3ESOILb1ELb0EJNS_1CILi0EEEiiiEEC2ERKS3_RKiS8_S8_)
$_ZN7cutlass13device_kernelIN5flash19enable_sm80_to_sm89INS1_16FlashAttnBwdSm80INS1_25CollectiveMainloopBwdSm80ILi2ELi2EN4cute5tupleIJNS5_1CILi64EEENS7_ILi128EEES8_EEENS_10bfloat16_tEfNS_4arch4Sm80ELb0ELb0ELb1ELb0ELb0ELb0ELb0ELb0ELi2ELi2ELi4ELi2ELb1EEENS1_21CollectiveEpilogueBwdISA_SB_SD_Li256ELb0ELb0ELi2EEENS1_19SingleTileSchedulerILb0ELb0ELb0ELi128EEEEEEEEEvNT_6ParamsE$_ZN4cute3eso3ESOILb1ELb0EJNS_1CILi0EEEiiiEEC2ERKS3_RKiS8_S8_:
[----:B------:R-:W-:Y:S01]  /*7350*/  ULDC UR35, c[0x0][0x20] ;  /* 0x0000080000237ab9 */ /* 0x000fe20000000800 */
[----:B------:R-:W-:Y:S01]  /*7360*/  IADD3 R4, R4, -c[0x0][0x20], RZ ;  /* 0x8000080004047a10 */ /* 0x000fe20007ffe0ff */
[----:B------:R-:W-:-:S04]  /*7370*/  UIADD3 UR37, UR37, -UR35, URZ ;  /* 0x8000002325257290 */ /* 0x000fc8000fffe03f */
[----:B------:R1:W-:Y:S05]  /*7380*/  STL [R4], R5 ;  /* 0x0000000504007387 */ /* 0x0003ea0000100800 */
[----:B------:R-:W2:Y:S01]  /*7390*/  LDL R13, [UR37] ;  /* 0x00000025ff0d7983 */ /* 0x000ea20008100800 */
[----:B------:R-:W-:Y:S01]  /*73a0*/  UIADD3 UR40, UR40, -UR35, URZ ;  /* 0x8000002328287290 */ /* 0x000fe2000fffe03f */
[----:B------:R-:W-:Y:S02]  /*73b0*/  IMAD.MOV.U32 R42, RZ, RZ, R8 ;  /* 0x000000ffff2a7224 */ /* 0x000fe400078e0008 */
[----:B--2---:R1:W-:Y:S06]  /*73c0*/  STL [R4+0x4], R13 ;  /* 0x0000040d04007387 */ /* 0x0043ec0000100800 */
[----:B------:R-:W2:Y:S01]  /*73d0*/  LDL R9, [UR40] ;  /* 0x00000028ff097983 */ /* 0x000ea20008100800 */
[----:B------:R-:W-:-:S03]  /*73e0*/  MOV R43, 0x0 ;  /* 0x00000000002b7802 */ /* 0x000fc60000000f00 */
[----:B--2---:R1:W-:Y:S01]  /*73f0*/  STL [R4+0x8], R9 ;  /* 0x0000080904007387 */ /* 0x0043e20000100800 */
[----:B------:R-:W-:Y:S05]  /*7400*/  RET.REL.NODEC R42 `(_ZN7cutlass13device_kernelIN5flash19enable_sm80_to_sm89INS1_16FlashAttnBwdSm80INS1_25CollectiveMainloopBwdSm80ILi2ELi2EN4cute5tupleIJNS5_1CILi64EEENS7_ILi128EEES8_EEENS_10bfloat16_tEfNS_4arch4Sm80ELb0ELb0ELb1ELb0ELb0ELb0ELb0ELb0ELi2ELi2ELi4ELi2ELb1EEENS1_21CollectiveEpilogueBwdISA_SB_SD_Li256ELb0ELb0ELi2EEENS1_19SingleTileSchedulerILb0ELb0ELb0ELi128EEEEEEEEEvNT_6ParamsE) ;  /* 0xffff8bf02a007950 */ /* 0x000fea0003c3ffff */
        .type           $_ZN7cutlass13device_kernelIN5flash19enable_sm80_to_sm89INS1_16FlashAttnBwdSm80INS1_25CollectiveMainloopBwdSm80ILi2ELi2EN4cute5tupleIJNS5_1CILi64EEENS7_ILi128EEES8_EEENS_10bfloat16_tEfNS_4arch4Sm80ELb0ELb0ELb1ELb0ELb0ELb0ELb0ELb0ELi2ELi2ELi4ELi2ELb1EEENS1_21CollectiveEpilogueBwdISA_SB_SD_Li256ELb0ELb0ELi2EEENS1_19SingleTileSchedulerILb0ELb0ELb0ELi128EEEEEEEEEvNT_6ParamsE$_ZN4cute3eso3ESOILb1ELb0EJNS_5tupleIJNS2_IJNS_1CILi8EEENS3_ILi1EEEEEENS3_ILi2EEES5_EEENS2_IJNS2_IJS5_NS3_ILi0EEEEEElS9_EEEEEC2ERKS8_RKSB_,@function
        .size           $_ZN7cutlass13device_kernelIN5flash19enable_sm80_to_sm89INS1_16FlashAttnBwdSm80INS1_25CollectiveMainloopBwdSm80ILi2ELi2EN4cute5tupleIJNS5_1CILi64EEENS7_ILi128EEES8_EEENS_10bfloat16_tEfNS_4arch4Sm80ELb0ELb0ELb1ELb0ELb0ELb0ELb0ELb0ELi2ELi2ELi4ELi2ELb1EEENS1_21CollectiveEpilogueBwdISA_SB_SD_Li256ELb0ELb0ELi2EEENS1_19SingleTileSchedulerILb0ELb0ELb0ELi128EEEEEEEEEvNT_6ParamsE$_ZN4cute3eso3ESOILb1ELb0EJNS_5tupleIJNS2_IJNS_1CILi8EEENS3_ILi1EEEEEENS3_ILi2EEES5_EEENS2_IJNS2_IJS5_NS3_ILi0EEEEEElS9_EEEEEC2ERKS8_RKSB_,($_ZN7cutlass13device_kernelIN5flash19enable_sm80_to_sm89INS1_16FlashAttnBwdSm80INS1_25CollectiveMainloopBwdSm80ILi2ELi2EN4cute5tupleIJNS5_1CILi64EEENS7_ILi128EEES8_EEENS_10bfloat16_tEfNS_4arch4Sm80ELb0ELb0ELb1ELb0ELb0ELb0ELb0ELb0ELi2ELi2ELi4ELi2ELb1EEENS1_21CollectiveEpilogueBwdISA_SB_SD_Li256ELb0ELb0ELi2EEENS1_19SingleTileSchedulerILb0ELb0ELb0ELi128EEEEEEEEEvNT_6ParamsE$_ZN4cute3eso3ESOILb1ELb0EJNS_5tupleIJNS_1CILi1EEENS3_ILi0EEEEEElS5_EEC2ERKS6_RKlRKS5_ - $_ZN7cutlass13device_kernelIN5flash19enable_sm80_to_sm89INS1_16FlashAttnBwdSm80INS1_25CollectiveMainloopBwdSm80ILi2ELi2EN4cute5tupleIJNS5_1CILi64EEENS7_ILi128EEES8_EEENS_10bfloat16_tEfNS_4arch4Sm80ELb0ELb0ELb1ELb0ELb0ELb0ELb0ELb0ELi2ELi2ELi4ELi2ELb1EEENS1_21CollectiveEpilogueBwdISA_SB_SD_Li256ELb0ELb0ELi2EEENS1_19SingleTileSchedulerILb0ELb0ELb0ELi128EEEEEEEEEvNT_6ParamsE$_ZN4cute3eso3ESOILb1ELb0EJNS_5tupleIJNS2_IJNS_1CILi8EEENS3_ILi1EEEEEENS3_ILi2EEES5_EEENS2_IJNS2_IJS5_NS3_ILi0EEEEEElS9_EEEEEC2ERKS8_RKSB_)
$_ZN7cutlass13device_kernelIN5flash19enable_sm80_to_sm89INS1_16FlashAttnBwdSm80INS1_25CollectiveMainloopBwdSm80ILi2ELi2EN4cute5tupleIJNS5_1CILi64EEENS7_ILi128EEES8_EEENS_10bfloat16_tEfNS_4arch4Sm80ELb0ELb0ELb1ELb0ELb0ELb0ELb0ELb0ELi2ELi2ELi4ELi2ELb1EEENS1_21CollectiveEpilogueBwdISA_SB_SD_Li256ELb0ELb0ELi2EEENS1_19SingleTileSchedulerILb0ELb0ELb0ELi128EEEEEEEEEvNT_6ParamsE$_ZN4cute3eso3ESOILb1ELb0EJNS_5tupleIJNS2_IJNS_1CILi8EEENS3_ILi1EEEEEENS3_ILi2EEES5_EEENS2_IJNS2_IJS5_NS3_ILi0EEEEEElS9_EEEEEC2ERKS8_RKSB_:
[----:B------:R-:W-:Y:S01]  /*7410*/  ULDC UR26, c[0x0][0x20] ;  /* 0x00000800001a7ab9 */ /* 0x000fe20000000800 */
[----:B------:R-:W-:Y:S01]  /*7420*/  MOV R12, R8 ;  /* 0x00000008000c7202 */ /* 0x000fe20000000f00 */
[----:B------:R-:W-:Y:S01]  /*7430*/  UIADD3 UR26, UR16, -UR26, URZ ;  /* 0x8000001a101a7290 */ /* 0x000fe2000fffe03f */
[----:B------:R-:W-:-:S08]  /*7440*/  MOV R13, 0x0 ;  /* 0x00000000000d7802 */ /* 0x000fd00000000f00 */
[----:B------:R1:W-:Y:S01]  /*7450*/  STL.64 [UR26], R4 ;  /* 0x00000004ff007987 */ /* 0x0003e20008100a1a */
[----:B------:R-:W-:Y:S05]  /*7460*/  RET.REL.NODEC R12 `(_ZN7cutlass13device_kernelIN5flash19enable_sm80_to_sm89INS1_16FlashAttnBwdSm80INS1_25CollectiveMainloopBwdSm80ILi2ELi2EN4cute5tupleIJNS5_1CILi64EEENS7_ILi128EEES8_EEENS_10bfloat16_tEfNS_4arch4Sm80ELb0ELb0ELb1ELb0ELb0ELb0ELb0ELb0ELi2ELi2ELi4ELi2ELb1EEENS1_21CollectiveEpilogueBwdISA_SB_SD_Li256ELb0ELb0ELi2EEENS1_19SingleTileSchedulerILb0ELb0ELb0ELi128EEEEEEEEEvNT_6ParamsE) ;  /* 0xffff8b900c007950 */ /* 0x000fea0003c3ffff */
        .type           $_ZN7cutlass13device_kernelIN5flash19enable_sm80_to_sm89INS1_16FlashAttnBwdSm80INS1_25CollectiveMainloopBwdSm80ILi2ELi2EN4cute5tupleIJNS5_1CILi64EEENS7_ILi128EEES8_EEENS_10bfloat16_tEfNS_4arch4Sm80ELb0ELb0ELb1ELb0ELb0ELb0ELb0ELb0ELi2ELi2ELi4ELi2ELb1EEENS1_21CollectiveEpilogueBwdISA_SB_SD_Li256ELb0ELb0ELi2EEENS1_19SingleTileSchedulerILb0ELb0ELb0ELi128EEEEEEEEEvNT_6ParamsE$_ZN4cute3eso3ESOILb1ELb0EJNS_5tupleIJNS_1CILi1EEENS3_ILi0EEEEEElS5_EEC2ERKS6_RKlRKS5_,@function
        .size           $_ZN7cutlass13device_kernelIN5flash19enable_sm80_to_sm89INS1_16FlashAttnBwdSm80INS1_25CollectiveMainloopBwdSm80ILi2ELi2EN4cute5tupleIJNS5_1CILi64EEENS7_ILi128EEES8_EEENS_10bfloat16_tEfNS_4arch4Sm80ELb0ELb0ELb1ELb0ELb0ELb0ELb0ELb0ELi2ELi2ELi4ELi2ELb1EEENS1_21CollectiveEpilogueBwdISA_SB_SD_Li256ELb0ELb0ELi2EEENS1_19SingleTileSchedulerILb0ELb0ELb0ELi128EEEEEEEEEvNT_6ParamsE$_ZN4cute3eso3ESOILb1ELb0EJNS_5tupleIJNS_1CILi1EEENS3_ILi0EEEEEElS5_EEC2ERKS6_RKlRKS5_,($_ZN7cutlass13device_kernelIN5flash19enable_sm80_to_sm89INS1_16FlashAttnBwdSm80INS1_25CollectiveMainloopBwdSm80ILi2ELi2EN4cute5tupleIJNS5_1CILi64EEENS7_ILi128EEES8_EEENS_10bfloat16_tEfNS_4arch4Sm80ELb0ELb0ELb1ELb0ELb0ELb0ELb0ELb0ELi2ELi2ELi4ELi2ELb1EEENS1_21CollectiveEpilogueBwdISA_SB_SD_Li256ELb0ELb0ELi2EEENS1_19SingleTileSchedulerILb0ELb0ELb0ELi128EEEEEEEEEvNT_6ParamsE$_ZN4cute3eso3ESOILb1ELb0EJNS_6LayoutINS_5tupleIJNS3_IJNS_1CILi1EEES5_EEEEEENS3_IJNS3_IJS5_NS4_ILi0EEEEEEEEEEENS_10ViewEngineINS_8gmem_ptrIPKN7cutlass9uint128_tEEEEEEEC2ERKSB_RKSJ_ - $_ZN7cutlass13device_kernelIN5flash19enable_sm80_to_sm89INS1_16FlashAttnBwdSm80INS1_25CollectiveMainloopBwdSm80ILi2ELi2EN4cute5tupleIJNS5_1CILi64EEENS7_ILi128EEES8_EEENS_10bfloat16_tEfNS_4arch4Sm80ELb0ELb0ELb1ELb0ELb0ELb0ELb0ELb0ELi2ELi2ELi4ELi2ELb1EEENS1_21CollectiveEpilogueBwdISA_SB_SD_Li256ELb0ELb0ELi2EEENS1_19SingleTileSchedulerILb0ELb0ELb0ELi128EEEEEEEEEvNT_6ParamsE$_ZN4cute3eso3ESOILb1ELb0EJNS_5tupleIJNS_1CILi1EEENS3_ILi0EEEEEElS5_EEC2ERKS6_RKlRKS5_)
$_ZN7cutlass13device_kernelIN5flash19enable_sm80_to_sm89INS1_16FlashAttnBwdSm80INS1_25CollectiveMainloopBwdSm80ILi2ELi2EN4cute5tupleIJNS5_1CILi64EEENS7_ILi128EEES8_EEENS_10bfloat16_tEfNS_4arch4Sm80ELb0ELb0ELb1ELb0ELb0ELb0ELb0ELb0ELi2ELi2ELi4ELi2ELb1EEENS1_21CollectiveEpilogueBwdISA_SB_SD_Li256ELb0ELb0ELi2EEENS1_19SingleTileSchedulerILb0ELb0ELb0ELi128EEEEEEEEEvNT_6ParamsE$_ZN4cute3eso3ESOILb1ELb0EJNS_5tupleIJNS_1CILi1EEENS3_ILi0EEEEEElS5_EEC2ERKS6_RKlRKS5_:
[----:B------:R-:W-:Y:S01]  /*7470*/  IADD3 R5, R5, -c[0x0][0x20], RZ ;  /* 0x8000080005057a10 */ /* 0x000fe20007ffe0ff */
[----:B------:R-:W-:Y:S01]  /*7480*/  IMAD.MOV.U32 R12, RZ, RZ, R4 ;  /* 0x000000ffff0c7224 */ /* 0x000fe200078e0004 */
[----:B------:R-:W-:Y:S01]  /*7490*/  MOV R18, R8 ;  /* 0x0000000800127202 */ /* 0x000fe20000000f00 */
[----:B------:R-:W-:Y:S01]  /*74a0*/  IMAD.MOV.U32 R13, RZ, RZ, R7 ;  /* 0x000000ffff0d7224 */ /* 0x000fe200078e0007 */
[----:B------:R-:W-:-:S04]  /*74b0*/  MOV R19, 0x0 ;  /* 0x0000000000137802 */ /* 0x000fc80000000f00 */
[----:B------:R1:W-:Y:S01]  /*74c0*/  STL.64 [R5], R12 ;  /* 0x0000000c05007387 */ /* 0x0003e20000100a00 */
[----:B------:R-:W-:Y:S05]  /*74d0*/  RET.REL.NODEC R18 `(_ZN7cutlass13device_kernelIN5flash19enable_sm80_to_sm89INS1_16FlashAttnBwdSm80INS1_25CollectiveMainloopBwdSm80ILi2ELi2EN4cute5tupleIJNS5_1CILi64EEENS7_ILi128EEES8_EEENS_10bfloat16_tEfNS_4arch4Sm80ELb0ELb0ELb1ELb0ELb0ELb0ELb0ELb0ELi2ELi2ELi4ELi2ELb1EEENS1_21CollectiveEpilogueBwdISA_SB_SD_Li256ELb0ELb0ELi2EEENS1_19SingleTileSchedulerILb0ELb0ELb0ELi128EEEEEEEEEvNT_6ParamsE) ;  /* 0xffff8b2012007950 */ /* 0x000fea0003c3ffff */
        .type           $_ZN7cutlass13device_kernelIN5flash19enable_sm80_to_sm89INS1_16FlashAttnBwdSm80INS1_25CollectiveMainloopBwdSm80ILi2ELi2EN4cute5tupleIJNS5_1CILi64EEENS7_ILi128EEES8_EEENS_10bfloat16_tEfNS_4arch4Sm80ELb0ELb0ELb1ELb0ELb0ELb0ELb0ELb0ELi2ELi2ELi4ELi2ELb1EEENS1_21CollectiveEpilogueBwdISA_SB_SD_Li256ELb0ELb0ELi2EEENS1_19SingleTileSchedulerILb0ELb0ELb0ELi128EEEEEEEEEvNT_6ParamsE$_ZN4cute3eso3ESOILb1ELb0EJNS_6LayoutINS_5tupleIJNS3_IJNS_1CILi1EEES5_EEEEEENS3_IJNS3_IJS5_NS4_ILi0EEEEEEEEEEENS_10ViewEngineINS_8gmem_ptrIPKN7cutlass9uint128_tEEEEEEEC2ERKSB_RKSJ_,@function
        .size           $_ZN7cutlass13device_kernelIN5flash19enable_sm80_to_sm89INS1_16FlashAttnBwdSm80INS1_25CollectiveMainloopBwdSm80ILi2ELi2EN4cute5tupleIJNS5_1CILi64EEENS7_ILi128EEES8_EEENS_10bfloat16_tEfNS_4arch4Sm80ELb0ELb0ELb1ELb0ELb0ELb0ELb0ELb0ELi2ELi2ELi4ELi2ELb1EEENS1_21CollectiveEpilogueBwdISA_SB_SD_Li256ELb0ELb0ELi2EEENS1_19SingleTileSchedulerILb0ELb0ELb0ELi128EEEEEEEEEvNT_6ParamsE$_ZN4cute3eso3ESOILb1ELb0EJNS_6LayoutINS_5tupleIJNS3_IJNS_1CILi1EEES5_EEEEEENS3_IJNS3_IJS5_NS4_ILi0EEEEEEEEEEENS_10ViewEngineINS_8gmem_ptrIPKN7cutlass9uint128_tEEEEEEEC2ERKSB_RKSJ_,($_ZN7cutlass13device_kernelIN5flash19enable_sm80_to_sm89INS1_16FlashAttnBwdSm80INS1_25CollectiveMainloopBwdSm80ILi2ELi2EN4cute5tupleIJNS5_1CILi64EEENS7_ILi128EEES8_EEENS_10bfloat16_tEfNS_4arch4Sm80ELb0ELb0ELb1ELb0ELb0ELb0ELb0ELb0ELi2ELi2ELi4ELi2ELb1EEENS1_21CollectiveEpilogueBwdISA_SB_SD_Li256ELb0ELb0ELi2EEENS1_19SingleTileSchedulerILb0ELb0ELb0ELi128EEEEEEEEEvNT_6ParamsE$_ZN4cute3eso3ESOILb1ELb0EJNS_6LayoutINS_5tupleIJNS3_IJNS_1CILi1EEES5_EEEEEENS3_IJNS3_IJS5_NS4_ILi0EEEEEEEEEEENS_10ViewEngineINS_8smem_ptrIPN7cutlass9uint128_tEEEEEEEC2ERKSB_RKSI_ - $_ZN7cutlass13device_kernelIN5flash19enable_sm80_to_sm89INS1_16FlashAttnBwdSm80INS1_25CollectiveMainloopBwdSm80ILi2ELi2EN4cute5tupleIJNS5_1CILi64EEENS7_ILi128EEES8_EEENS_10bfloat16_tEfNS_4arch4Sm80ELb0ELb0ELb1ELb0ELb0ELb0ELb0ELb0ELi2ELi2ELi4ELi2ELb1EEENS1_21CollectiveEpilogueBwdISA_SB_SD_Li256ELb0ELb0ELi2EEENS1_19SingleTileSchedulerILb0ELb0ELb0ELi128EEEEEEEEEvNT_6ParamsE$_ZN4cute3eso3ESOILb1ELb0EJNS_6LayoutINS_5tupleIJNS3_IJNS_1CILi1EEES5_EEEEEENS3_IJNS3_IJS5_NS4_ILi0EEEEEEEEEEENS_10ViewEngineINS_8gmem_ptrIPKN7cutlass9uint128_tEEEEEEEC2ERKSB_RKSJ_)
$_ZN7cutlass13device_kernelIN5flash19enable_sm80_to_sm89INS1_16FlashAttnBwdSm80INS1_25CollectiveMainloopBwdSm80ILi2ELi2EN4cute5tupleIJNS5_1CILi64EEENS7_ILi128EEES8_EEENS_10bfloat16_tEfNS_4arch4Sm80ELb0ELb0ELb1ELb0ELb0ELb0ELb0ELb0ELi2ELi2ELi4ELi2ELb1EEENS1_21CollectiveEpilogueBwdISA_SB_SD_Li256ELb0ELb0ELi2EEENS1_19SingleTileSchedulerILb0ELb0ELb0ELi128EEEEEEEEEvNT_6ParamsE$_ZN4cute3eso3ESOILb1ELb0EJNS_6LayoutINS_5tupleIJNS3_IJNS_1CILi1EEES5_EEEEEENS3_IJNS3_IJS5_NS4_ILi0EEEEEEEEEEENS_10ViewEngineINS_8gmem_ptrIPKN7cutlass9uint128_tEEEEEEEC2ERKSB_RKSJ_:
[----:B------:R-:W-:Y:S02]  /*74e0*/  IADD3 R8, R8, -c[0x0][0x20], RZ ;  /* 0x8000080008087a10 */ /* 0x000fe40007ffe0ff */
[----:B------:R-:W-:-:S03]  /*74f0*/  MOV R13, 0x0 ;  /* 0x00000000000d7802 */ /* 0x000fc60000000f00 */
[----:B------:R1:W-:Y:S01]  /*7500*/  STL.64 [R8], R4 ;  /* 0x0000000408007387 */ /* 0x0003e20000100a00 */
[----:B------:R-:W-:Y:S05]  /*7510*/  RET.REL.NODEC R12 `(_ZN7cutlass13device_kernelIN5flash19enable_sm80_to_sm89INS1_16FlashAttnBwdSm80INS1_25CollectiveMainloopBwdSm80ILi2ELi2EN4cute5tupleIJNS5_1CILi64EEENS7_ILi128EEES8_EEENS_10bfloat16_tEfNS_4arch4Sm80ELb0ELb0ELb1ELb0ELb0ELb0ELb0ELb0ELi2ELi2ELi4ELi2ELb1EEENS1_21CollectiveEpilogueBwdISA_SB_SD_Li256ELb0ELb0ELi2EEENS1_19SingleTileSchedulerILb0ELb0ELb0ELi128EEEEEEEEEvNT_6ParamsE) ;  /* 0xffff8ae00c007950 */ /* 0x000fea0003c3ffff */
        .type           $_ZN7cutlass13device_kernelIN5flash19enable_sm80_to_sm89INS1_16FlashAttnBwdSm80INS1_25CollectiveMainloopBwdSm80ILi2ELi2EN4cute5tupleIJNS5_1CILi64EEENS7_ILi128EEES8_EEENS_10bfloat16_tEfNS_4arch4Sm80ELb0ELb0ELb1ELb0ELb0ELb0ELb0ELb0ELi2ELi2ELi4ELi2ELb1EEENS1_21CollectiveEpilogueBwdISA_SB_SD_Li256ELb0ELb0ELi2EEENS1_19SingleTileSchedulerILb0ELb0ELb0ELi128EEEEEEEEEvNT_6ParamsE$_ZN4cute3eso3ESOILb1ELb0EJNS_6LayoutINS_5tupleIJNS3_IJNS_1CILi1EEES5_EEEEEENS3_IJNS3_IJS5_NS4_ILi0EEEEEEEEEEENS_10ViewEngineINS_8smem_ptrIPN7cutlass9uint128_tEEEEEEEC2ERKSB_RKSI_,@function
        .size           $_ZN7cutlass13device_kernelIN5flash19enable_sm80_to_sm89INS1_16FlashAttnBwdSm80INS1_25CollectiveMainloopBwdSm80ILi2ELi2EN4cute5tupleIJNS5_1CILi64EEENS7_ILi128EEES8_EEENS_10bfloat16_tEfNS_4arch4Sm80ELb0ELb0ELb1ELb0ELb0ELb0ELb0ELb0ELi2ELi2ELi4ELi2ELb1EEENS1_21CollectiveEpilogueBwdISA_SB_SD_Li256ELb0ELb0ELi2EEENS1_19SingleTileSchedulerILb0ELb0ELb0ELi128EEEEEEEEEvNT_6ParamsE$_ZN4cute3eso3ESOILb1ELb0EJNS_6LayoutINS_5tupleIJNS3_IJNS_1CILi1EEES5_EEEEEENS3_IJNS3_IJS5_NS4_ILi0EEEEEEEEEEENS_10ViewEngineINS_8smem_ptrIPN7cutlass9uint128_tEEEEEEEC2ERKSB_RKSI_,($_ZN7cutlass13device_kernelIN5flash19enable_sm80_to_sm89INS1_16FlashAttnBwdSm80INS1_25CollectiveMainloopBwdSm80ILi2ELi2EN4cute5tupleIJNS5_1CILi64EEENS7_ILi128EEES8_EEENS_10bfloat16_tEfNS_4arch4Sm80ELb0ELb0ELb1ELb0ELb0ELb0ELb0ELb0ELi2ELi2ELi4ELi2ELb1EEENS1_21CollectiveEpilogueBwdISA_SB_SD_Li256ELb0ELb0ELi2EEENS1_19SingleTileSchedulerILb0ELb0ELb0ELi128EEEEEEEEEvNT_6ParamsE$_ZN4cute3eso3ESOILb1ELb0EJNS_6LayoutINS_5tupleIJNS3_IJNS_1CILi4EEENS4_ILi1EEEEEEEEENS3_IJNS3_IJS6_NS4_ILi0EEEEEEEEEEENS_10ViewEngineINS_8gmem_ptrIPKfEEEEEEC2ERKSC_RKSI_ - $_ZN7cutlass13device_kernelIN5flash19enable_sm80_to_sm89INS1_16FlashAttnBwdSm80INS1_25CollectiveMainloopBwdSm80ILi2ELi2EN4cute5tupleIJNS5_1CILi64EEENS7_ILi128EEES8_EEENS_10bfloat16_tEfNS_4arch4Sm80ELb0ELb0ELb1ELb0ELb0ELb0ELb0ELb0ELi2ELi2ELi4ELi2ELb1EEENS1_21CollectiveEpilogueBwdISA_SB_SD_Li256ELb0ELb0ELi2EEENS1_19SingleTileSchedulerILb0ELb0ELb0ELi128EEEEEEEEEvNT_6ParamsE$_ZN4cute3eso3ESOILb1ELb0EJNS_6LayoutINS_5tupleIJNS3_IJNS_1CILi1EEES5_EEEEEENS3_IJNS3_IJS5_NS4_ILi0EEEEEEEEEEENS_10ViewEngineINS_8smem_ptrIPN7cutlass9uint128_tEEEEEEEC2ERKSB_RKSI_)
$_ZN7cutlass13device_kernelIN5flash19enable_sm80_to_sm89INS1_16FlashAttnBwdSm80INS1_25CollectiveMainloopBwdSm80ILi2ELi2EN4cute5tupleIJNS5_1CILi64EEENS7_ILi128EEES8_EEENS_10bfloat16_tEfNS_4arch4Sm80ELb0ELb0ELb1ELb0ELb0ELb0ELb0ELb0ELi2ELi2ELi4ELi2ELb1EEENS1_21CollectiveEpilogueBwdISA_SB_SD_Li256ELb0ELb0ELi2EEENS1_19SingleTileSchedulerILb0ELb0ELb0ELi128EEEEEEEEEvNT_6ParamsE$_ZN4cute3eso3ESOILb1ELb0EJNS_6LayoutINS_5tupleIJNS3_IJNS_1CILi1EEES5_EEEEEENS3_IJNS3_IJS5_NS4_ILi0EEEEEEEEEEENS_10ViewEngineINS_8smem_ptrIPN7cutlass9uint128_tEEEEEEEC2ERKSB_RKSI_:
[----:B------:R-:W-:Y:S02]  /*7520*/  IADD3 R6, R6, -c[0x0][0x20], RZ ;  /* 0x8000080006067a10 */ /* 0x000fe40007ffe0ff */
[----:B------:R-:W-:-:S03]  /*7530*/  MOV R9, 0x0 ;  /* 0x0000000000097802 */ /* 0x000fc60000000f00 */
[----:B------:R1:W-:Y:S01]  /*7540*/  STL.64 [R6], R4 ;  /* 0x0000000406007387 */ /* 0x0003e20000100a00 */
[----:B------:R-:W-:Y:S05]  /*7550*/  RET.REL.NODEC R8 `(_ZN7cutlass13device_kernelIN5flash19enable_sm80_to_sm89INS1_16FlashAttnBwdSm80INS1_25CollectiveMainloopBwdSm80ILi2ELi2EN4cute5tupleIJNS5_1CILi64EEENS7_ILi128EEES8_EEENS_10bfloat16_tEfNS_4arch4Sm80ELb0ELb0ELb1ELb0ELb0ELb0ELb0ELb0ELi2ELi2ELi4ELi2ELb1EEENS1_21CollectiveEpilogueBwdISA_SB_SD_Li256ELb0ELb0ELi2EEENS1_19SingleTileSchedulerILb0ELb0ELb0ELi128EEEEEEEEEvNT_6ParamsE) ;  /* 0xffff8aa008007950 */ /* 0x000fea0003c3ffff */
        .type           $_ZN7cutlass13device_kernelIN5flash19enable_sm80_to_sm89INS1_16FlashAttnBwdSm80INS1_25CollectiveMainloopBwdSm80ILi2ELi2EN4cute5tupleIJNS5_1CILi64EEENS7_ILi128EEES8_EEENS_10bfloat16_tEfNS_4arch4Sm80ELb0ELb0ELb1ELb0ELb0ELb0ELb0ELb0ELi2ELi2ELi4ELi2ELb1EEENS1_21CollectiveEpilogueBwdISA_SB_SD_Li256ELb0ELb0ELi2EEENS1_19SingleTileSchedulerILb0ELb0ELb0ELi128EEEEEEEEEvNT_6ParamsE$_ZN4cute3eso3ESOILb1ELb0EJNS_6LayoutINS_5tupleIJNS3_IJNS_1CILi4EEENS4_ILi1EEEEEEEEENS3_IJNS3_IJS6_NS4_ILi0EEEEEEEEEEENS_10ViewEngineINS_8gmem_ptrIPKfEEEEEEC2ERKSC_RKSI_,@function
        .size           $_ZN7cutlass13device_kernelIN5flash19enable_sm80_to_sm89INS1_16FlashAttnBwdSm80INS1_25CollectiveMainloopBwdSm80ILi2ELi2EN4cute5tupleIJNS5_1CILi64EEENS7_ILi128EEES8_EEENS_10bfloat16_tEfNS_4arch4Sm80ELb0ELb0ELb1ELb0ELb0ELb0ELb0ELb0ELi2ELi2ELi4ELi2ELb1EEENS1_21CollectiveEpilogueBwdISA_SB_SD_Li256ELb0ELb0ELi2EEENS1_19SingleTileSchedulerILb0ELb0ELb0ELi128EEEEEEEEEvNT_6ParamsE$_ZN4cute3eso3ESOILb1ELb0EJNS_6LayoutINS_5tupleIJNS3_IJNS_1CILi4EEENS4_ILi1EEEEEEEEENS3_IJNS3_IJS6_NS4_ILi0EEEEEEEEEEENS_10ViewEngineINS_8gmem_ptrIPKfEEEEEEC2ERKSC_RKSI_,($_ZN7cutlass13device_kernelIN5flash19enable_sm80_to_sm89INS1_16FlashAttnBwdSm80INS1_25CollectiveMainloopBwdSm80ILi2ELi2EN4cute5tupleIJNS5_1CILi64EEENS7_ILi128EEES8_EEENS_10bfloat16_tEfNS_4arch4Sm80ELb0ELb0ELb1ELb0ELb0ELb0ELb0ELb0ELi2ELi2ELi4ELi2ELb1EEENS1_21CollectiveEpilogueBwdISA_SB_SD_Li256ELb0ELb0ELi2EEENS1_19SingleTileSchedulerILb0ELb0ELb0ELi128EEEEEEEEEvNT_6ParamsE$_ZN4cute3eso3ESOILb1ELb0EJNS_6LayoutINS_5tupleIJNS3_IJNS_1CILi4EEENS4_ILi1EEEEEEEEENS3_IJNS3_IJS6_NS4_ILi0EEEEEEEEEEENS_10ViewEngineINS_8smem_ptrIPfEEEEEEC2ERKSC_RKSH_ - $_ZN7cutlass13device_kernelIN5flash19enable_sm80_to_sm89INS1_16FlashAttnBwdSm80INS1_25CollectiveMainloopBwdSm80ILi2ELi2EN4cute5tupleIJNS5_1CILi64EEENS7_ILi128EEES8_EEENS_10bfloat16_tEfNS_4arch4Sm80ELb0ELb0ELb1ELb0ELb0ELb0ELb0ELb0ELi2ELi2ELi4ELi2ELb1EEENS1_21CollectiveEpilogueBwdISA_SB_SD_Li256ELb0ELb0ELi2EEENS1_19SingleTileSchedulerILb0ELb0ELb0ELi128EEEEEEEEEvNT_6ParamsE$_ZN4cute3eso3ESOILb1ELb0EJNS_6LayoutINS_5tupleIJNS3_IJNS_1CILi4EEENS4_ILi1EEEEEEEEENS3_IJNS3_IJS6_NS4_ILi0EEEEEEEEEEENS_10ViewEngineINS_8gmem_ptrIPKfEEEEEEC2ERKSC_RKSI_)
$_ZN7cutlass13device_kernelIN5flash19enable_sm80_to_sm89INS1_16FlashAttnBwdSm80INS1_25CollectiveMainloopBwdSm80ILi2ELi2EN4cute5tupleIJNS5_1CILi64EEENS7_ILi128EEES8_EEENS_10bfloat16_tEfNS_4arch4Sm80ELb0ELb0ELb1ELb0ELb0ELb0ELb0ELb0ELi2ELi2ELi4ELi2ELb1EEENS1_21CollectiveEpilogueBwdISA_SB_SD_Li256ELb0ELb0ELi2EEENS1_19SingleTileSchedulerILb0ELb0ELb0ELi128EEEEEEEEEvNT_6ParamsE$_ZN4cute3eso3ESOILb1ELb0EJNS_6LayoutINS_5tupleIJNS3_IJNS_1CILi4EEENS4_ILi1EEEEEEEEENS3_IJNS3_IJS6_NS4_ILi0EEEEEEEEEEENS_10ViewEngineINS_8gmem_ptrIPKfEEEEEEC2ERKSC_RKSI_:
[----:B------:R-:W-:Y:S02]  /*7560*/  IADD3 R8, R8, -c[0x0][0x20], RZ ;  /* 0x8000080008087a10 */ /* 0x000fe40007ffe0ff */
[----:B------:R-:W-:-:S03]  /*7570*/  MOV R13, 0x0 ;  /* 0x00000000000d7802 */ /* 0x000fc60000000f00 */
[----:B------:R1:W-:Y:S01]  /*7580*/  STL.64 [R8], R4 ;  /* 0x0000000408007387 */ /* 0x0003e20000100a00 */
[----:B------:R-:W-:Y:S05]  /*7590*/  RET.REL.NODEC R12 `(_ZN7cutlass13device_kernelIN5flash19enable_sm80_to_sm89INS1_16FlashAttnBwdSm80INS1_25CollectiveMainloopBwdSm80ILi2ELi2EN4cute5tupleIJNS5_1CILi64EEENS7_ILi128EEES8_EEENS_10bfloat16_tEfNS_4arch4Sm80ELb0ELb0ELb1ELb0ELb0ELb0ELb0ELb0ELi2ELi2ELi4ELi2ELb1EEENS1_21CollectiveEpilogueBwdISA_SB_SD_Li256ELb0ELb0ELi2EEENS1_19SingleTileSchedulerILb0ELb0ELb0ELi128EEEEEEEEEvNT_6ParamsE) ;  /* 0xffff8a600c007950 */ /* 0x000fea0003c3ffff */
        .type           $_ZN7cutlass13device_kernelIN5flash19enable_sm80_to_sm89INS1_16FlashAttnBwdSm80INS1_25CollectiveMainloopBwdSm80ILi2ELi2EN4cute5tupleIJNS5_1CILi64EEENS7_ILi128EEES8_EEENS_10bfloat16_tEfNS_4arch4Sm80ELb0ELb0ELb1ELb0ELb0ELb0ELb0ELb0ELi2ELi2ELi4ELi2ELb1EEENS1_21CollectiveEpilogueBwdISA_SB_SD_Li256ELb0ELb0ELi2EEENS1_19SingleTileSchedulerILb0ELb0ELb0ELi128EEEEEEEEEvNT_6ParamsE$_ZN4cute3eso3ESOILb1ELb0EJNS_6LayoutINS_5tupleIJNS3_IJNS_1CILi4EEENS4_ILi1EEEEEEEEENS3_IJNS3_IJS6_NS4_ILi0EEEEEEEEEEENS_10ViewEngineINS_8smem_ptrIPfEEEEEEC2ERKSC_RKSH_,@function
        .size           $_ZN7cutlass13device_kernelIN5flash19enable_sm80_to_sm89INS1_16FlashAttnBwdSm80INS1_25CollectiveMainloopBwdSm80ILi2ELi2EN4cute5tupleIJNS5_1CILi64EEENS7_ILi128EEES8_EEENS_10bfloat16_tEfNS_4arch4Sm80ELb0ELb0ELb1ELb0ELb0ELb0ELb0ELb0ELi2ELi2ELi4ELi2ELb1EEENS1_21CollectiveEpilogueBwdISA_SB_SD_Li256ELb0ELb0ELi2EEENS1_19SingleTileSchedulerILb0ELb0ELb0ELi128EEEEEEEEEvNT_6ParamsE$_ZN4cute3eso3ESOILb1ELb0EJNS_6LayoutINS_5tupleIJNS3_IJNS_1CILi4EEENS4_ILi1EEEEEEEEENS3_IJNS3_IJS6_NS4_ILi0EEEEEEEEEEENS_10ViewEngineINS_8smem_ptrIPfEEEEEEC2ERKSC_RKSH_,($_ZN7cutlass13device_kernelIN5flash19enable_sm80_to_sm89INS1_16FlashAttnBwdSm80INS1_25CollectiveMainloopBwdSm80ILi2ELi2EN4cute5tupleIJNS5_1CILi64EEENS7_ILi128EEES8_EEENS_10bfloat16_tEfNS_4arch4Sm80ELb0ELb0ELb1ELb0ELb0ELb0ELb0ELb0ELi2ELi2ELi4ELi2ELb1EEENS1_21CollectiveEpilogueBwdISA_SB_SD_Li256ELb0ELb0ELi2EEENS1_19SingleTileSchedulerILb0ELb0ELb0ELi128EEEEEEEEEvNT_6ParamsE$_ZN4cute3eso3ESOILb1ELb0EJNS_6LayoutINS_5tupleIJNS3_IJNS_1CILi4EEENS4_ILi1EEEEEES6_EEENS3_IJNS3_IJS6_NS4_ILi0EEEEEES9_EEEEENS_10ViewEngineINS_8gmem_ptrIPKfEEEEEEC2ERKSC_RKSI_ - $_ZN7cutlass13device_kernelIN5flash19enable_sm80_to_sm89INS1_16FlashAttnBwdSm80INS1_25CollectiveMainloopBwdSm80ILi2ELi2EN4cute5tupleIJNS5_1CILi64EEENS7_ILi128EEES8_EEENS_10bfloat16_tEfNS_4arch4Sm80ELb0ELb0ELb1ELb0ELb0ELb0ELb0ELb0ELi2ELi2ELi4ELi2ELb1EEENS1_21CollectiveEpilogueBwdISA_SB_SD_Li256ELb0ELb0ELi2EEENS1_19SingleTileSchedulerILb0ELb0ELb0ELi128EEEEEEEEEvNT_6ParamsE$_ZN4cute3eso3ESOILb1ELb0EJNS_6LayoutINS_5tupleIJNS3_IJNS_1CILi4EEENS4_ILi1EEEEEEEEENS3_IJNS3_IJS6_NS4_ILi0EEEEEEEEEEENS_10ViewEngineINS_8smem_ptrIPfEEEEEEC2ERKSC_RKSH_)
$_ZN7cutlass13device_kernelIN5flash19enable_sm80_to_sm89INS1_16FlashAttnBwdSm80INS1_25CollectiveMainloopBwdSm80ILi2ELi2EN4cute5tupleIJNS5_1CILi64EEENS7_ILi128EEES8_EEENS_10bfloat16_tEfNS_4arch4Sm80ELb0ELb0ELb1ELb0ELb0ELb0ELb0ELb0ELi2ELi2ELi4ELi2ELb1EEENS1_21CollectiveEpilogueBwdISA_SB_SD_Li256ELb0ELb0ELi2EEENS1_19SingleTileSchedulerILb0ELb0ELb0ELi128EEEEEEEEEvNT_6ParamsE$_ZN4cute3eso3ESOILb1ELb0EJNS_6LayoutINS_5tupleIJNS3_IJNS_1CILi4EEENS4_ILi1EEEEEEEEENS3_IJNS3_IJS6_NS4_ILi0EEEEEEEEEEENS_10ViewEngineINS_8smem_ptrIPfEEEEEEC2ERKSC_RKSH_:
[----:B------:R-:W-:Y:S02]  /*75a0*/  IADD3 R6, R6, -c[0x0][0x20], RZ ;  /* 0x8000080006067a10 */ /* 0x000fe40007ffe0ff */
[----:B------:R-:W-:-:S03]  /*75b0*/  MOV R13, 0x0 ;  /* 0x00000000000d7802 */ /* 0x000fc60000000f00 */
[----:B------:R1:W-:Y:S01]  /*75c0*/  STL.64 [R6], R4 ;  /* 0x0000000406007387 */ /* 0x0003e20000100a00 */
[----:B------:R-:W-:Y:S05]  /*75d0*/  RET.REL.NODEC R12 `(_ZN7cutlass13device_kernelIN5flash19enable_sm80_to_sm89INS1_16FlashAttnBwdSm80INS1_25CollectiveMainloopBwdSm80ILi2ELi2EN4cute5tupleIJNS5_1CILi64EEENS7_ILi128EEES8_EEENS_10bfloat16_tEfNS_4arch4Sm80ELb0ELb0ELb1ELb0ELb0ELb0ELb0ELb0ELi2ELi2ELi4ELi2ELb1EEENS1_21CollectiveEpilogueBwdISA_SB_SD_Li256ELb0ELb0ELi2EEENS1_19SingleTileSchedulerILb0ELb0ELb0ELi128EEEEEEEEEvNT_6ParamsE) ;  /* 0xffff8a200c007950 */ /* 0x000fea0003c3ffff */
        .type           $_ZN7cutlass13device_kernelIN5flash19enable_sm80_to_sm89INS1_16FlashAttnBwdSm80INS1_25CollectiveMainloopBwdSm80ILi2ELi2EN4cute5tupleIJNS5_1CILi64EEENS7_ILi128EEES8_EEENS_10bfloat16_tEfNS_4arch4Sm80ELb0ELb0ELb1ELb0ELb0ELb0ELb0ELb0ELi2ELi2ELi4ELi2ELb1EEENS1_21CollectiveEpilogueBwdISA_SB_SD_Li256ELb0ELb0ELi2EEENS1_19SingleTileSchedulerILb0ELb0ELb0ELi128EEEEEEEEEvNT_6ParamsE$_ZN4cute3eso3ESOILb1ELb0EJNS_6LayoutINS_5tupleIJNS3_IJNS_1CILi4EEENS4_ILi1EEEEEES6_EEENS3_IJNS3_IJS6_NS4_ILi0EEEEEES9_EEEEENS_10ViewEngineINS_8gmem_ptrIPKfEEEEEEC2ERKSC_RKSI_,@function
        .size           $_ZN7cutlass13device_kernelIN5flash19enable_sm80_to_sm89INS1_16FlashAttnBwdSm80INS1_25CollectiveMainloopBwdSm80ILi2ELi2EN4cute5tupleIJNS5_1CILi64EEENS7_ILi128EEES8_EEENS_10bfloat16_tEfNS_4arch4Sm80ELb0ELb0ELb1ELb0ELb0ELb0ELb0ELb0ELi2ELi2ELi4ELi2ELb1EEENS1_21CollectiveEpilogueBwdISA_SB_SD_Li256ELb0ELb0ELi2EEENS1_19SingleTileSchedulerILb0ELb0ELb0ELi128EEEEEEEEEvNT_6ParamsE$_ZN4cute3eso3ESOILb1ELb0EJNS_6LayoutINS_5tupleIJNS3_IJNS_1CILi4EEENS4_ILi1EEEEEES6_EEENS3_IJNS3_IJS6_NS4_ILi0EEEEEES9_EEEEENS_10ViewEngineINS_8gmem_ptrIPKfEEEEEEC2ERKSC_RKSI_,($_ZN7cutlass13device_kernelIN5flash19enable_sm80_to_sm89INS1_16FlashAttnBwdSm80INS1_25CollectiveMainloopBwdSm80ILi2ELi2EN4cute5tupleIJNS5_1CILi64EEENS7_ILi128EEES8_EEENS_10bfloat16_tEfNS_4arch4Sm80ELb0ELb0ELb1ELb0ELb0ELb0ELb0ELb0ELi2ELi2ELi4ELi2ELb1EEENS1_21CollectiveEpilogueBwdISA_SB_SD_Li256ELb0ELb0ELi2EEENS1_19SingleTileSchedulerILb0ELb0ELb0ELi128EEEEEEEEEvNT_6ParamsE$_ZN4cute3eso3ESOILb1ELb0EJNS_6LayoutINS_5tupleIJNS3_IJNS_1CILi4EEENS4_ILi1EEEEEES6_EEENS3_IJNS3_IJS6_NS4_ILi0EEEEEES9_EEEEENS_10ViewEngineINS_8smem_ptrIPfEEEEEEC2ERKSC_RKSH_ - $_ZN7cutlass13device_kernelIN5flash19enable_sm80_to_sm89INS1_16FlashAttnBwdSm80INS1_25CollectiveMainloopBwdSm80ILi2ELi2EN4cute5tupleIJNS5_1CILi64EEENS7_ILi128EEES8_EEENS_10bfloat16_tEfNS_4arch4Sm80ELb0ELb0ELb1ELb0ELb0ELb0ELb0ELb0ELi2ELi2ELi4ELi2ELb1EEENS1_21CollectiveEpilogueBwdISA_SB_SD_Li256ELb0ELb0ELi2EEENS1_19SingleTileSchedulerILb0ELb0ELb0ELi128EEEEEEEEEvNT_6ParamsE$_ZN4cute3eso3ESOILb1ELb0EJNS_6LayoutINS_5tupleIJNS3_IJNS_1CILi4EEENS4_ILi1EEEEEES6_EEENS3_IJNS3_IJS6_NS4_ILi0EEEEEES9_EEEEENS_10ViewEngineINS_8gmem_ptrIPKfEEEEEEC2ERKSC_RKSI_)
$_ZN7cutlass13device_kernelIN5flash19enable_sm80_to_sm89INS1_16FlashAttnBwdSm80INS1_25CollectiveMainloopBwdSm80ILi2ELi2EN4cute5tupleIJNS5_1CILi64EEENS7_ILi128EEES8_EEENS_10bfloat16_tEfNS_4arch4Sm80ELb0ELb0ELb1ELb0ELb0ELb0ELb0ELb0ELi2ELi2ELi4ELi2ELb1EEENS1_21CollectiveEpilogueBwdISA_SB_SD_Li256ELb0ELb0ELi2EEENS1_19SingleTileSchedulerILb0ELb0ELb0ELi128EEEEEEEEEvNT_6ParamsE$_ZN4cute3eso3ESOILb1ELb0EJNS_6LayoutINS_5tupleIJNS3_IJNS_1CILi4EEENS4_ILi1EEEEEES6_EEENS3_IJNS3_IJS6_NS4_ILi0EEEEEES9_EEEEENS_10ViewEngineINS_8gmem_ptrIPKfEEEEEEC2ERKSC_RKSI_:
[----:B------:R-:W-:Y:S01]  /*75e0*/  ULDC UR21, c[0x0][0x20] ;  /* 0x0000080000157ab9 */ /* 0x000fe20000000800 */
[----:B------:R-:W-:Y:S01]  /*75f0*/  MOV R7, 0x0 ;  /* 0x0000000000077802 */ /* 0x000fe20000000f00 */
[----:B------:R-:W-:-:S09]  /*7600*/  UIADD3 UR21, UR16, -UR21, URZ ;  /* 0x8000001510157290 */ /* 0x000fd2000fffe03f */
[----:B------:R1:W-:Y:S01]  /*7610*/  STL.64 [UR21], R4 ;  /* 0x00000004ff007987 */ /* 0x0003e20008100a15 */
[----:B------:R-:W-:Y:S05]  /*7620*/  RET.REL.NODEC R6 `(_ZN7cutlass13device_kernelIN5flash19enable_sm80_to_sm89INS1_16FlashAttnBwdSm80INS1_25CollectiveMainloopBwdSm80ILi2ELi2EN4cute5tupleIJNS5_1CILi64EEENS7_ILi128EEES8_EEENS_10bfloat16_tEfNS_4arch4Sm80ELb0ELb0ELb1ELb0ELb0ELb0ELb0ELb0ELi2ELi2ELi4ELi2ELb1EEENS1_21CollectiveEpilogueBwdISA_SB_SD_Li256ELb0ELb0ELi2EEENS1_19SingleTileSchedulerILb0ELb0ELb0ELi128EEEEEEEEEvNT_6ParamsE) ;  /* 0xffff89d006007950 */ /* 0x000fea0003c3ffff */
        .type           $_ZN7cutlass13device_kernelIN5flash19enable_sm80_to_sm89INS1_16FlashAttnBwdSm80INS1_25CollectiveMainloopBwdSm80ILi2ELi2EN4cute5tupleIJNS5_1CILi64EEENS7_ILi128EEES8_EEENS_10bfloat16_tEfNS_4arch4Sm80ELb0ELb0ELb1ELb0ELb0ELb0ELb0ELb0ELi2ELi2ELi4ELi2ELb1EEENS1_21CollectiveEpilogueBwdISA_SB_SD_Li256ELb0ELb0ELi2EEENS1_19SingleTileSchedulerILb0ELb0ELb0ELi128EEEEEEEEEvNT_6ParamsE$_ZN4cute3eso3ESOILb1ELb0EJNS_6LayoutINS_5tupleIJNS3_IJNS_1CILi4EEENS4_ILi1EEEEEES6_EEENS3_IJNS3_IJS6_NS4_ILi0EEEEEES9_EEEEENS_10ViewEngineINS_8smem_ptrIPfEEEEEEC2ERKSC_RKSH_,@function
        .size           $_ZN7cutlass13device_kernelIN5flash19enable_sm80_to_sm89INS1_16FlashAttnBwdSm80INS1_25CollectiveMainloopBwdSm80ILi2ELi2EN4cute5tupleIJNS5_1CILi64EEENS7_ILi128EEES8_EEENS_10bfloat16_tEfNS_4arch4Sm80ELb0ELb0ELb1ELb0ELb0ELb0ELb0ELb0ELi2ELi2ELi4ELi2ELb1EEENS1_21CollectiveEpilogueBwdISA_SB_SD_Li256ELb0ELb0ELi2EEENS1_19SingleTileSchedulerILb0ELb0ELb0ELi128EEEEEEEEEvNT_6ParamsE$_ZN4cute3eso3ESOILb1ELb0EJNS_6LayoutINS_5tupleIJNS3_IJNS_1CILi4EEENS4_ILi1EEEEEES6_EEENS3_IJNS3_IJS6_NS4_ILi0EEEEEES9_EEEEENS_10ViewEngineINS_8smem_ptrIPfEEEEEEC2ERKSC_RKSH_,($_ZN7cutlass13device_kernelIN5flash19enable_sm80_to_sm89INS1_16FlashAttnBwdSm80INS1_25CollectiveMainloopBwdSm80ILi2ELi2EN4cute5tupleIJNS5_1CILi64EEENS7_ILi128EEES8_EEENS_10bfloat16_tEfNS_4arch4Sm80ELb0ELb0ELb1ELb0ELb0ELb0ELb0ELb0ELi2ELi2ELi4ELi2ELb1EEENS1_21CollectiveEpilogueBwdISA_SB_SD_Li256ELb0ELb0ELi2EEENS1_19SingleTileSchedulerILb0ELb0ELb0ELi128EEEEEEEEEvNT_6ParamsE$_ZN4cute3eso3ESOILb1ELb0EJNS_6LayoutINS_5tupleIJNS3_IJNS_1CILi4EEENS4_ILi1EEEEEES6_EEENS3_IJNS3_IJS6_NS4_ILi0EEEEEES9_EEEEEiEEC2ERKSC_RKi - $_ZN7cutlass13device_kernelIN5flash19enable_sm80_to_sm89INS1_16FlashAttnBwdSm80INS1_25CollectiveMainloopBwdSm80ILi2ELi2EN4cute5tupleIJNS5_1CILi64EEENS7_ILi128EEES8_EEENS_10bfloat16_tEfNS_4arch4Sm80ELb0ELb0ELb1ELb0ELb0ELb0ELb0ELb0ELi2ELi2ELi4ELi2ELb1EEENS1_21CollectiveEpilogueBwdISA_SB_SD_Li256ELb0ELb0ELi2EEENS1_19SingleTileSchedulerILb0ELb0ELb0ELi128EEEEEEEEEvNT_6ParamsE$_ZN4cute3eso3ESOILb1ELb0EJNS_6LayoutINS_5tupleIJNS3_IJNS_1CILi4EEENS4_ILi1EEEEEES6_EEENS3_IJNS3_IJS6_NS4_ILi0EEEEEES9_EEEEENS_10ViewEngineINS_8smem_ptrIPfEEEEEEC2ERKSC_RKSH_)
$_ZN7cutlass13device_kernelIN5flash19enable_sm80_to_sm89INS1_16FlashAttnBwdSm80INS1_25CollectiveMainloopBwdSm80ILi2ELi2EN4cute5tupleIJNS5_1CILi64EEENS7_ILi128EEES8_EEENS_10bfloat16_tEfNS_4arch4Sm80ELb0ELb0ELb1ELb0ELb0ELb0ELb0ELb0ELi2ELi2ELi4ELi2ELb1EEENS1_21CollectiveEpilogueBwdISA_SB_SD_Li256ELb0ELb0ELi2EEENS1_19SingleTileSchedulerILb0ELb0ELb0ELi128EEEEEEEEEvNT_6ParamsE$_ZN4cute3eso3ESOILb1ELb0EJNS_6LayoutINS_5tupleIJNS3_IJNS_1CILi4EEENS4_ILi1EEEEEES6_EEENS3_IJNS3_IJS6_NS4_ILi0EEEEEES9_EEEEENS_10ViewEngineINS_8smem_ptrIPfEEEEEEC2ERKSC_RKSH_:
[----:B------:R-:W-:Y:S01]  /*7630*/  ULDC UR21, c[0x0][0x20] ;  /* 0x0000080000157ab9 */ /* 0x000fe20000000800 */
[----:B------:R-:W-:Y:S01]  /*7640*/  MOV R7, 0x0 ;  /* 0x0000000000077802 */ /* 0x000fe20000000f00 */
[----:B------:R-:W-:-:S09]  /*7650*/  UIADD3 UR21, UR16, -UR21, URZ ;  /* 0x8000001510157290 */ /* 0x000fd2000fffe03f */
[----:B------:R1:W-:Y:S01]  /*7660*/  STL.64 [UR21], R4 ;  /* 0x00000004ff007987 */ /* 0x0003e20008100a15 */
[----:B------:R-:W-:Y:S05]  /*7670*/  RET.REL.NODEC R6 `(_ZN7cutlass13device_kernelIN5flash19enable_sm80_to_sm89INS1_16FlashAttnBwdSm80INS1_25CollectiveMainloopBwdSm80ILi2ELi2EN4cute5tupleIJNS5_1CILi64EEENS7_ILi128EEES8_EEENS_10bfloat16_tEfNS_4arch4Sm80ELb0ELb0ELb1ELb0ELb0ELb0ELb0ELb0ELi2ELi2ELi4ELi2ELb1EEENS1_21CollectiveEpilogueBwdISA_SB_SD_Li256ELb0ELb0ELi2EEENS1_19SingleTileSchedulerILb0ELb0ELb0ELi128EEEEEEEEEvNT_6ParamsE) ;  /* 0xffff898006007950 */ /* 0x000fea0003c3ffff */
        .type           $_ZN7cutlass13device_kernelIN5flash19enable_sm80_to_sm89INS1_16FlashAttnBwdSm80INS1_25CollectiveMainloopBwdSm80ILi2ELi2EN4cute5tupleIJNS5_1CILi64EEENS7_ILi128EEES8_EEENS_10bfloat16_tEfNS_4arch4Sm80ELb0ELb0ELb1ELb0ELb0ELb0ELb0ELb0ELi2ELi2ELi4ELi2ELb1EEENS1_21CollectiveEpilogueBwdISA_SB_SD_Li256ELb0ELb0ELi2EEENS1_19SingleTileSchedulerILb0ELb0ELb0ELi128EEEEEEEEEvNT_6ParamsE$_ZN4cute3eso3ESOILb1ELb0EJNS_6LayoutINS_5tupleIJNS3_IJNS_1CILi4EEENS4_ILi1EEEEEES6_EEENS3_IJNS3_IJS6_NS4_ILi0EEEEEES9_EEEEEiEEC2ERKSC_RKi,@function
        .size           $_ZN7cutlass13device_kernelIN5flash19enable_sm80_to_sm89INS1_16FlashAttnBwdSm80INS1_25CollectiveMainloopBwdSm80ILi2ELi2EN4cute5tupleIJNS5_1CILi64EEENS7_ILi128EEES8_EEENS_10bfloat16_tEfNS_4arch4Sm80ELb0ELb0ELb1ELb0ELb0ELb0ELb0ELb0ELi2ELi2ELi4ELi2ELb1EEENS1_21CollectiveEpilogueBwdISA_SB_SD_Li256ELb0ELb0ELi2EEENS1_19SingleTileSchedulerILb0ELb0ELb0ELi128EEEEEEEEEvNT_6ParamsE$_ZN4cute3eso3ESOILb1ELb0EJNS_6LayoutINS_5tupleIJNS3_IJNS_1CILi4EEENS4_ILi1EEEEEES6_EEENS3_IJNS3_IJS6_NS4_ILi0EEEEEES9_EEEEEiEEC2ERKSC_RKi,($_ZN7cutlass13device_kernelIN5flash19enable_sm80_to_sm89INS1_16FlashAttnBwdSm80INS1_25CollectiveMainloopBwdSm80ILi2ELi2EN4cute5tupleIJNS5_1CILi64EEENS7_ILi128EEES8_EEENS_10bfloat16_tEfNS_4arch4Sm80ELb0ELb0ELb1ELb0ELb0ELb0ELb0ELb0ELi2ELi2ELi4ELi2ELb1EEENS1_21CollectiveEpilogueBwdISA_SB_SD_Li256ELb0ELb0ELi2EEENS1_19SingleTileSchedulerILb0ELb0ELb0ELi128EEEEEEEEEvNT_6ParamsE$_ZN4cute3eso3ESOILb1ELb0EJNS_6LayoutINS_5tupleIJNS3_IJNS_1CILi8EEENS4_ILi1EEEEEEEEENS3_IJNS3_IJS6_NS4_ILi0EEEEEEEEEEENS_10ViewEngineINS_8gmem_ptrIPKN7cutlass10bfloat16_tEEEEEEEC2ERKSC_RKSK_ - $_ZN7cutlass13device_kernelIN5flash19enable_sm80_to_sm89INS1_16FlashAttnBwdSm80INS1_25CollectiveMainloopBwdSm80ILi2ELi2EN4cute5tupleIJNS5_1CILi64EEENS7_ILi128EEES8_EEENS_10bfloat16_tEfNS_4arch4Sm80ELb0ELb0ELb1ELb0ELb0ELb0ELb0ELb0ELi2ELi2ELi4ELi2ELb1EEENS1_21CollectiveEpilogueBwdISA_SB_SD_Li256ELb0ELb0ELi2EEENS1_19SingleTileSchedulerILb0ELb0ELb0ELi128EEEEEEEEEvNT_6ParamsE$_ZN4cute3eso3ESOILb1ELb0EJNS_6LayoutINS_5tupleIJNS3_IJNS_1CILi4EEENS4_ILi1EEEEEES6_EEENS3_IJNS3_IJS6_NS4_ILi0EEEEEES9_EEEEEiEEC2ERKSC_RKi)
$_ZN7cutlass13device_kernelIN5flash19enable_sm80_to_sm89INS1_16FlashAttnBwdSm80INS1_25CollectiveMainloopBwdSm80ILi2ELi2EN4cute5tupleIJNS5_1CILi64EEENS7_ILi128EEES8_EEENS_10bfloat16_tEfNS_4arch4Sm80ELb0ELb0ELb1ELb0ELb0ELb0ELb0ELb0ELi2ELi2ELi4ELi2ELb1EEENS1_21CollectiveEpilogueBwdISA_SB_SD_Li256ELb0ELb0ELi2EEENS1_19SingleTileSchedulerILb0ELb0ELb0ELi128EEEEEEEEEvNT_6ParamsE$_ZN4cute3eso3ESOILb1ELb0EJNS_6LayoutINS_5tupleIJNS3_IJNS_1CILi4EEENS4_ILi1EEEEEES6_EEENS3_IJNS3_IJS6_NS4_ILi0EEEEEES9_EEEEEiEEC2ERKSC_RKi:
[----:B------:R-:W-:Y:S02]  /*7680*/  ULDC UR21, c[0x0][0x20] ;  /* 0x0000080000157ab9 */ /* 0x000fe40000000800 */
[----:B------:R-:W-:-:S09]  /*7690*/  UIADD3 UR21, UR16, -UR21, URZ ;  /* 0x8000001510157290 */ /* 0x000fd2000fffe03f */
[----:B------:R1:W-:Y:S02]  /*76a0*/  STL [UR21], R5 ;  /* 0x00000005ff007987 */ /* 0x0003e40008100815 */
[----:B-1----:R-:W-:-:S04]  /*76b0*/  MOV R5, 0x0 ;  /* 0x0000000000057802 */ /* 0x002fc80000000f00 */
[----:B------:R-:W-:Y:S05]  /*76c0*/  RET.REL.NODEC R4 `(_ZN7cutlass13device_kernelIN5flash19enable_sm80_to_sm89INS1_16FlashAttnBwdSm80INS1_25CollectiveMainloopBwdSm80ILi2ELi2EN4cute5tupleIJNS5_1CILi64EEENS7_ILi128EEES8_EEENS_10bfloat16_tEfNS_4arch4Sm80ELb0ELb0ELb1ELb0ELb0ELb0ELb0ELb0ELi2ELi2ELi4ELi2ELb1EEENS1_21CollectiveEpilogueBwdISA_SB_SD_Li256ELb0ELb0ELi2EEENS1_19SingleTileSchedulerILb0ELb0ELb0ELi128EEEEEEEEEvNT_6ParamsE) ;  /* 0xffff893004007950 */ /* 0x000fea0003c3ffff */
        .type           $_ZN7cutlass13device_kernelIN5flash19enable_sm80_to_sm89INS1_16FlashAttnBwdSm80INS1_25CollectiveMainloopBwdSm80ILi2ELi2EN4cute5tupleIJNS5_1CILi64EEENS7_ILi128EEES8_EEENS_10bfloat16_tEfNS_4arch4Sm80ELb0ELb0ELb1ELb0ELb0ELb0ELb0ELb0ELi2ELi2ELi4ELi2ELb1EEENS1_21CollectiveEpilogueBwdISA_SB_SD_Li256ELb0ELb0ELi2EEENS1_19SingleTileSchedulerILb0ELb0ELb0ELi128EEEEEEEEEvNT_6ParamsE$_ZN4cute3eso3ESOILb1ELb0EJNS_6LayoutINS_5tupleIJNS3_IJNS_1CILi8EEENS4_ILi1EEEEEEEEENS3_IJNS3_IJS6_NS4_ILi0EEEEEEEEEEENS_10ViewEngineINS_8gmem_ptrIPKN7cutlass10bfloat16_tEEEEEEEC2ERKSC_RKSK_,@function
        .size           $_ZN7cutlass13device_kernelIN5flash19enable_sm80_to_sm89INS1_16FlashAttnBwdSm80INS1_25CollectiveMainloopBwdSm80ILi2ELi2EN4cute5tupleIJNS5_1CILi64EEENS7_ILi128EEES8_EEENS_10bfloat16_tEfNS_4arch4Sm80ELb0ELb0ELb1ELb0ELb0ELb0ELb0ELb0ELi2ELi2ELi4ELi2ELb1EEENS1_21CollectiveEpilogueBwdISA_SB_SD_Li256ELb0ELb0ELi2EEENS1_19SingleTileSchedulerILb0ELb0ELb0ELi128EEEEEEEEEvNT_6ParamsE$_ZN4cute3eso3ESOILb1ELb0EJNS_6LayoutINS_5tupleIJNS3_IJNS_1CILi8EEENS4_ILi1EEEEEEEEENS3_IJNS3_IJS6_NS4_ILi0EEEEEEEEEEENS_10ViewEngineINS_8gmem_ptrIPKN7cutlass10bfloat16_tEEEEEEEC2ERKSC_RKSK_,($_ZN7cutlass13device_kernelIN5flash19enable_sm80_to_sm89INS1_16FlashAttnBwdSm80INS1_25CollectiveMainloopBwdSm80ILi2ELi2EN4cute5tupleIJNS5_1CILi64EEENS7_ILi128EEES8_EEENS_10bfloat16_tEfNS_4arch4Sm80ELb0ELb0ELb1ELb0ELb0ELb0ELb0ELb0ELi2ELi2ELi4ELi2ELb1EEENS1_21CollectiveEpilogueBwdISA_SB_SD_Li256ELb0ELb0ELi2EEENS1_19SingleTileSchedulerILb0ELb0ELb0ELi128EEEEEEEEEvNT_6ParamsE$_ZN4cute3eso3ESOILb1ELb0EJNS_6LayoutINS_5tupleIJNS3_IJNS_1CILi8EEENS4_ILi1EEEEEEEEENS3_IJNS3_IJS6_NS4_ILi0EEEEEEEEEEENS_10ViewEngineINS_8smem_ptrIPN7cutlass10bfloat16_tEEEEEEEC2ERKSC_RKSJ_ - $_ZN7cutlass13device_kernelIN5flash19enable_sm80_to_sm89INS1_16FlashAttnBwdSm80INS1_25CollectiveMainloopBwdSm80ILi2ELi2EN4cute5tupleIJNS5_1CILi64EEENS7_ILi128EEES8_EEENS_10bfloat16_tEfNS_4arch4Sm80ELb0ELb0ELb1ELb0ELb0ELb0ELb0ELb0ELi2ELi2ELi4ELi2ELb1EEENS1_21CollectiveEpilogueBwdISA_SB_SD_Li256ELb0ELb0ELi2EEENS1_19SingleTileSchedulerILb0ELb0ELb0ELi128EEEEEEEEEvNT_6ParamsE$_ZN4cute3eso3ESOILb1ELb0EJNS_6LayoutINS_5tupleIJNS3_IJNS_1CILi8EEENS4_ILi1EEEEEEEEENS3_IJNS3_IJS6_NS4_ILi0EEEEEEEEEEENS_10ViewEngineINS_8gmem_ptrIPKN7cutlass10bfloat16_tEEEEEEEC2ERKSC_RKSK_)
$_ZN7cutlass13device_kernelIN5flash19enable_sm80_to_sm89INS1_16FlashAttnBwdSm80INS1_25CollectiveMainloopBwdSm80ILi2ELi2EN4cute5tupleIJNS5_1CILi64EEENS7_ILi128EEES8_EEENS_10bfloat16_tEfNS_4arch4Sm80ELb0ELb0ELb1ELb0ELb0ELb0ELb0ELb0ELi2ELi2ELi4ELi2ELb1EEENS1_21CollectiveEpilogueBwdISA_SB_SD_Li256ELb0ELb0ELi2EEENS1_19SingleTileSchedulerILb0ELb0ELb0ELi128EEEEEEEEEvNT_6ParamsE$_ZN4cute3eso3ESOILb1ELb0EJNS_6LayoutINS_5tupleIJNS3_IJNS_1CILi8EEENS4_ILi1EEEEEEEEENS3_IJNS3_IJS6_NS4_ILi0EEEEEEEEEEENS_10ViewEngineINS_8gmem_ptrIPKN7cutlass10bfloat16_tEEEEEEEC2ERKSC_RKSK_:
[----:B------:R-:W-:Y:S01]  /*76d0*/  ULDC UR26, c[0x0][0x20] ;  /* 0x00000800001a7ab9 */ /* 0x000fe20000000800 */
[----:B------:R-:W-:Y:S01]  /*76e0*/  MOV R7, 0x0 ;  /* 0x0000000000077802 */ /* 0x000fe20000000f00 */
[----:B------:R-:W-:-:S09]  /*76f0*/  UIADD3 UR26, UR16, -UR26, URZ ;  /* 0x8000001a101a7290 */ /* 0x000fd2000fffe03f */
[----:B------:R1:W-:Y:S01]  /*7700*/  STL.64 [UR26], R4 ;  /* 0x00000004ff007987 */ /* 0x0003e20008100a1a */
[----:B------:R-:W-:Y:S05]  /*7710*/  RET.REL.NODEC R6 `(_ZN7cutlass13device_kernelIN5flash19enable_sm80_to_sm89INS1_16FlashAttnBwdSm80INS1_25CollectiveMainloopBwdSm80ILi2ELi2EN4cute5tupleIJNS5_1CILi64EEENS7_ILi128EEES8_EEENS_10bfloat16_tEfNS_4arch4Sm80ELb0ELb0ELb1ELb0ELb0ELb0ELb0ELb0ELi2ELi2ELi4ELi2ELb1EEENS1_21CollectiveEpilogueBwdISA_SB_SD_Li256ELb0ELb0ELi2EEENS1_19SingleTileSchedulerILb0ELb0ELb0ELi128EEEEEEEEEvNT_6ParamsE) ;  /* 0xffff88e006007950 */ /* 0x000fea0003c3ffff */
        .type           $_ZN7cutlass13device_kernelIN5flash19enable_sm80_to_sm89INS1_16FlashAttnBwdSm80INS1_25CollectiveMainloopBwdSm80ILi2ELi2EN4cute5tupleIJNS5_1CILi64EEENS7_ILi128EEES8_EEENS_10bfloat16_tEfNS_4arch4Sm80ELb0ELb0ELb1ELb0ELb0ELb0ELb0ELb0ELi2ELi2ELi4ELi2ELb1EEENS1_21CollectiveEpilogueBwdISA_SB_SD_Li256ELb0ELb0ELi2EEENS1_19SingleTileSchedulerILb0ELb0ELb0ELi128EEEEEEEEEvNT_6ParamsE$_ZN4cute3eso3ESOILb1ELb0EJNS_6LayoutINS_5tupleIJNS3_IJNS_1CILi8EEENS4_ILi1EEEEEEEEENS3_IJNS3_IJS6_NS4_ILi0EEEEEEEEEEENS_10ViewEngineINS_8smem_ptrIPN7cutlass10bfloat16_tEEEEEEEC2ERKSC_RKSJ_,@function
        .size           $_ZN7cutlass13device_kernelIN5flash19enable_sm80_to_sm89INS1_16FlashAttnBwdSm80INS1_25CollectiveMainloopBwdSm80ILi2ELi2EN4cute5tupleIJNS5_1CILi64EEENS7_ILi128EEES8_EEENS_10bfloat16_tEfNS_4arch4Sm80ELb0ELb0ELb1ELb0ELb0ELb0ELb0ELb0ELi2ELi2ELi4ELi2ELb1EEENS1_21CollectiveEpilogueBwdISA_SB_SD_Li256ELb0ELb0ELi2EEENS1_19SingleTileSchedulerILb0ELb0ELb0ELi128EEEEEEEEEvNT_6ParamsE$_ZN4cute3eso3ESOILb1ELb0EJNS_6LayoutINS_5tupleIJNS3_IJNS_1CILi8EEENS4_ILi1EEEEEEEEENS3_IJNS3_IJS6_NS4_ILi0EEEEEEEEEEENS_10ViewEngineINS_8smem_ptrIPN7cutlass10bfloat16_tEEEEEEEC2ERKSC_RKSJ_,($_ZN7cutlass13device_kernelIN5flash19enable_sm80_to_sm89INS1_16FlashAttnBwdSm80INS1_25CollectiveMainloopBwdSm80ILi2ELi2EN4cute5tupleIJNS5_1CILi64EEENS7_ILi128EEES8_EEENS_10bfloat16_tEfNS_4arch4Sm80ELb0ELb0ELb1ELb0ELb0ELb0ELb0ELb0ELi2ELi2ELi4ELi2ELb1EEENS1_21CollectiveEpilogueBwdISA_SB_SD_Li256ELb0ELb0ELi2EEENS1_19SingleTileSchedulerILb0ELb0ELb0ELi128EEEEEEEEEvNT_6ParamsE$_ZN4cute3eso3ESOILb1ELb0EJNS_6LayoutINS_5tupleIJNS3_IJNS_1CILi8EEENS4_ILi1EEEEEEEEENS3_IJNS3_IJS6_NS4_ILi0EEEEEEEEEEEiEEC2ERKSC_RKi - $_ZN7cutlass13device_kernelIN5flash19enable_sm80_to_sm89INS1_16FlashAttnBwdSm80INS1_25CollectiveMainloopBwdSm80ILi2ELi2EN4cute5tupleIJNS5_1CILi64EEENS7_ILi128EEES8_EEENS_10bfloat16_tEfNS_4arch4Sm80ELb0ELb0ELb1ELb0ELb0ELb0ELb0ELb0ELi2ELi2ELi4ELi2ELb1EEENS1_21CollectiveEpilogueBwdISA_SB_SD_Li256ELb0ELb0ELi2EEENS1_19SingleTileSchedulerILb0ELb0ELb0ELi128EEEEEEEEEvNT_6ParamsE$_ZN4cute3eso3ESOILb1ELb0EJNS_6LayoutINS_5tupleIJNS3_IJNS_1CILi8EEENS4_ILi1EEEEEEEEENS3_IJNS3_IJS6_NS4_ILi0EEEEEEEEEEENS_10ViewEngineINS_8smem_ptrIPN7cutlass10bfloat16_tEEEEEEEC2ERKSC_RKSJ_)
$_ZN7cutlass13device_kernelIN5flash19enable_sm80_to_sm89INS1_16FlashAttnBwdSm80INS1_25CollectiveMainloopBwdSm80ILi2ELi2EN4cute5tupleIJNS5_1CILi64EEENS7_ILi128EEES8_EEENS_10bfloat16_tEfNS_4arch4Sm80ELb0ELb0ELb1ELb0ELb0ELb0ELb0ELb0ELi2ELi2ELi4ELi2ELb1EEENS1_21CollectiveEpilogueBwdISA_SB_SD_Li256ELb0ELb0ELi2EEENS1_19SingleTileSchedulerILb0ELb0ELb0ELi128EEEEEEEEEvNT_6ParamsE$_ZN4cute3eso3ESOILb1ELb0EJNS_6LayoutINS_5tupleIJNS3_IJNS_1CILi8EEENS4_ILi1EEEEEEEEENS3_IJNS3_IJS6_NS4_ILi0EEEEEEEEEEENS_10ViewEngineINS_8smem_ptrIPN7cutlass10bfloat16_tEEEEEEEC2ERKSC_RKSJ_:
[----:B------:R-:W-:Y:S01]  /*7720*/  ULDC UR26, c[0x0][0x20] ;  /* 0x00000800001a7ab9 */ /* 0x000fe20000000800 */
[----:B------:R-:W-:Y:S01]  /*7730*/  MOV R7, 0x0 ;  /* 0x0000000000077802 */ /* 0x000fe20000000f00 */
[----:B------:R-:W-:-:S09]  /*7740*/  UIADD3 UR26, UR16, -UR26, URZ ;  /* 0x8000001a101a7290 */ /* 0x000fd2000fffe03f */
[----:B------:R1:W-:Y:S01]  /*7750*/  STL.64 [UR26], R4 ;  /* 0x00000004ff007987 */ /* 0x0003e20008100a1a */
[----:B------:R-:W-:Y:S05]  /*7760*/  RET.REL.NODEC R6 `(_ZN7cutlass13device_kernelIN5flash19enable_sm80_to_sm89INS1_16FlashAttnBwdSm80INS1_25CollectiveMainloopBwdSm80ILi2ELi2EN4cute5tupleIJNS5_1CILi64EEENS7_ILi128EEES8_EEENS_10bfloat16_tEfNS_4arch4Sm80ELb0ELb0ELb1ELb0ELb0ELb0ELb0ELb0ELi2ELi2ELi4ELi2ELb1EEENS1_21CollectiveEpilogueBwdISA_SB_SD_Li256ELb0ELb0ELi2EEENS1_19SingleTileSchedulerILb0ELb0ELb0ELi128EEEEEEEEEvNT_6ParamsE) ;  /* 0xffff889006007950 */ /* 0x000fea0003c3ffff */
        .type           $_ZN7cutlass13device_kernelIN5flash19enable_sm80_to_sm89INS1_16FlashAttnBwdSm80INS1_25CollectiveMainloopBwdSm80ILi2ELi2EN4cute5tupleIJNS5_1CILi64EEENS7_ILi128EEES8_EEENS_10bfloat16_tEfNS_4arch4Sm80ELb0ELb0ELb1ELb0ELb0ELb0ELb0ELb0ELi2ELi2ELi4ELi2ELb1EEENS1_21CollectiveEpilogueBwdISA_SB_SD_Li256ELb0ELb0ELi2EEENS1_19SingleTileSchedulerILb0ELb0ELb0ELi128EEEEEEEEEvNT_6ParamsE$_ZN4cute3eso3ESOILb1ELb0EJNS_6LayoutINS_5tupleIJNS3_IJNS_1CILi8EEENS4_ILi1EEEEEEEEENS3_IJNS3_IJS6_NS4_ILi0EEEEEEEEEEEiEEC2ERKSC_RKi,@function
        .size           $_ZN7cutlass13device_kernelIN5flash19enable_sm80_to_sm89INS1_16FlashAttnBwdSm80INS1_25CollectiveMainloopBwdSm80ILi2ELi2EN4cute5tupleIJNS5_1CILi64EEENS7_ILi128EEES8_EEENS_10bfloat16_tEfNS_4arch4Sm80ELb0ELb0ELb1ELb0ELb0ELb0ELb0ELb0ELi2ELi2ELi4ELi2ELb1EEENS1_21CollectiveEpilogueBwdISA_SB_SD_Li256ELb0ELb0ELi2EEENS1_19SingleTileSchedulerILb0ELb0ELb0ELi128EEEEEEEEEvNT_6ParamsE$_ZN4cute3eso3ESOILb1ELb0EJNS_6LayoutINS_5tupleIJNS3_IJNS_1CILi8EEENS4_ILi1EEEEEEEEENS3_IJNS3_IJS6_NS4_ILi0EEEEEEEEEEEiEEC2ERKSC_RKi,($_ZN7cutlass13device_kernelIN5flash19enable_sm80_to_sm89INS1_16FlashAttnBwdSm80INS1_25CollectiveMainloopBwdSm80ILi2ELi2EN4cute5tupleIJNS5_1CILi64EEENS7_ILi128EEES8_EEENS_10bfloat16_tEfNS_4arch4Sm80ELb0ELb0ELb1ELb0ELb0ELb0ELb0ELb0ELi2ELi2ELi4ELi2ELb1EEENS1_21CollectiveEpilogueBwdISA_SB_SD_Li256ELb0ELb0ELi2EEENS1_19SingleTileSchedulerILb0ELb0ELb0ELi128EEEEEEEEEvNT_6ParamsE$_ZN4cute3eso3ESOILb1ELb0EJNS_6LayoutINS_5tupleIJNS3_IJNS_1CILi8EEENS4_ILi1EEEEEEEEENS3_IJNS3_IJS6_NS4_ILi0EEEEEEEEEEElEEC2ERKSC_RKl - $_ZN7cutlass13device_kernelIN5flash19enable_sm80_to_sm89INS1_16FlashAttnBwdSm80INS1_25CollectiveMainloopBwdSm80ILi2ELi2EN4cute5tupleIJNS5_1CILi64EEENS7_ILi128EEES8_EEENS_10bfloat16_tEfNS_4arch4Sm80ELb0ELb0ELb1ELb0ELb0ELb0ELb0ELb0ELi2ELi2ELi4ELi2ELb1EEENS1_21CollectiveEpilogueBwdISA_SB_SD_Li256ELb0ELb0ELi2EEENS1_19SingleTileSchedulerILb0ELb0ELb0ELi128EEEEEEEEEvNT_6ParamsE$_ZN4cute3eso3ESOILb1ELb0EJNS_6LayoutINS_5tupleIJNS3_IJNS_1CILi8EEENS4_ILi1EEEEEEEEENS3_IJNS3_IJS6_NS4_ILi0EEEEEEEEEEEiEEC2ERKSC_RKi)
$_ZN7cutlass13device_kernelIN5flash19enable_sm80_to_sm89INS1_16FlashAttnBwdSm80INS1_25CollectiveMainloopBwdSm80ILi2ELi2EN4cute5tupleIJNS5_1CILi64EEENS7_ILi128EEES8_EEENS_10bfloat16_tEfNS_4arch4Sm80ELb0ELb0ELb1ELb0ELb0ELb0ELb0ELb0ELi2ELi2ELi4ELi2ELb1EEENS1_21CollectiveEpilogueBwdISA_SB_SD_Li256ELb0ELb0ELi2EEENS1_19SingleTileSchedulerILb0ELb0ELb0ELi128EEEEEEEEEvNT_6ParamsE$_ZN4cute3eso3ESOILb1ELb0EJNS_6LayoutINS_5tupleIJNS3_IJNS_1CILi8EEENS4_ILi1EEEEEEEEENS3_IJNS3_IJS6_NS4_ILi0EEEEEEEEEEEiEEC2ERKSC_RKi:
[----:B------:R-:W-:Y:S02]  /*7770*/  ULDC UR26, c[0x0][0x20] ;  /* 0x00000800001a7ab9 */ /* 0x000fe40000000800 */
[----:B------:R-:W-:-:S09]  /*7780*/  UIADD3 UR26, UR16, -UR26, URZ ;  /* 0x8000001a101a7290 */ /* 0x000fd2000fffe03f */
[----:B------:R1:W-:Y:S02]  /*7790*/  STL [UR26], R5 ;  /* 0x00000005ff007987 */ /* 0x0003e4000810081a */
[----:B-1----:R-:W-:-:S04]  /*77a0*/  MOV R5, 0x0 ;  /* 0x0000000000057802 */ /* 0x002fc80000000f00 */
[----:B------:R-:W-:Y:S05]  /*77b0*/  RET.REL.NODEC R4 `(_ZN7cutlass13device_kernelIN5flash19enable_sm80_to_sm89INS1_16FlashAttnBwdSm80INS1_25CollectiveMainloopBwdSm80ILi2ELi2EN4cute5tupleIJNS5_1CILi64EEENS7_ILi128EEES8_EEENS_10bfloat16_tEfNS_4arch4Sm80ELb0ELb0ELb1ELb0ELb0ELb0ELb0ELb0ELi2ELi2ELi4ELi2ELb1EEENS1_21CollectiveEpilogueBwdISA_SB_SD_Li256ELb0ELb0ELi2EEENS1_19SingleTileSchedulerILb0ELb0ELb0ELi128EEEEEEEEEvNT_6ParamsE) ;  /* 0xffff884004007950 */ /* 0x000fea0003c3ffff */
        .type           $_ZN7cutlass13device_kernelIN5flash19enable_sm80_to_sm89INS1_16FlashAttnBwdSm80INS1_25CollectiveMainloopBwdSm80ILi2ELi2EN4cute5tupleIJNS5_1CILi64EEENS7_ILi128EEES8_EEENS_10bfloat16_tEfNS_4arch4Sm80ELb0ELb0ELb1ELb0ELb0ELb0ELb0ELb0ELi2ELi2ELi4ELi2ELb1EEENS1_21CollectiveEpilogueBwdISA_SB_SD_Li256ELb0ELb0ELi2EEENS1_19SingleTileSchedulerILb0ELb0ELb0ELi128EEEEEEEEEvNT_6ParamsE$_ZN4cute3eso3ESOILb1ELb0EJNS_6LayoutINS_5tupleIJNS3_IJNS_1CILi8EEENS4_ILi1EEEEEEEEENS3_IJNS3_IJS6_NS4_ILi0EEEEEEEEEEElEEC2ERKSC_RKl,@function
        .size           $_ZN7cutlass13device_kernelIN5flash19enable_sm80_to_sm89INS1_16FlashAttnBwdSm80INS1_25CollectiveMainloopBwdSm80ILi2ELi2EN4cute5tupleIJNS5_1CILi64EEENS7_ILi128EEES8_EEENS_10bfloat16_tEfNS_4arch4Sm80ELb0ELb0ELb1ELb0ELb0ELb0ELb0ELb0ELi2ELi2ELi4ELi2ELb1EEENS1_21CollectiveEpilogueBwdISA_SB_SD_Li256ELb0ELb0ELi2EEENS1_19SingleTileSchedulerILb0ELb0ELb0ELi128EEEEEEEEEvNT_6ParamsE$_ZN4cute3eso3ESOILb1ELb0EJNS_6LayoutINS_5tupleIJNS3_IJNS_1CILi8EEENS4_ILi1EEEEEEEEENS3_IJNS3_IJS6_NS4_ILi0EEEEEEEEEEElEEC2ERKSC_RKl,($_ZN7cutlass13device_kernelIN5flash19enable_sm80_to_sm89INS1_16FlashAttnBwdSm80INS1_25CollectiveMainloopBwdSm80ILi2ELi2EN4cute5tupleIJNS5_1CILi64EEENS7_ILi128EEES8_EEENS_10bfloat16_tEfNS_4arch4Sm80ELb0ELb0ELb1ELb0ELb0ELb0ELb0ELb0ELi2ELi2ELi4ELi2ELb1EEENS1_21CollectiveEpilogueBwdISA_SB_SD_Li256ELb0ELb0ELi2EEENS1_19SingleTileSchedulerILb0ELb0ELb0ELi128EEEEEEEEEvNT_6ParamsE$_ZN4cute3eso3ESOILb1ELb0EJNS_6LayoutINS_5tupleIJNS3_IJNS_1CILi8EEENS4_ILi1EEEEEENS4_ILi2EEES6_EEENS3_IJNS3_IJS6_NS4_ILi0EEEEEENS4_ILi2048EEESA_EEEEENS_10ViewEngineINS_8smem_ptrIPN7cutlass10bfloat16_tEEEEEEEC2ERKSE_RKSL_ - $_ZN7cutlass13device_kernelIN5flash19enable_sm80_to_sm89INS1_16FlashAttnBwdSm80INS1_25CollectiveMainloopBwdSm80ILi2ELi2EN4cute5tupleIJNS5_1CILi64EEENS7_ILi128EEES8_EEENS_10bfloat16_tEfNS_4arch4Sm80ELb0ELb0ELb1ELb0ELb0ELb0ELb0ELb0ELi2ELi2ELi4ELi2ELb1EEENS1_21CollectiveEpilogueBwdISA_SB_SD_Li256ELb0ELb0ELi2EEENS1_19SingleTileSchedulerILb0ELb0ELb0ELi128EEEEEEEEEvNT_6ParamsE$_ZN4cute3eso3ESOILb1ELb0EJNS_6LayoutINS_5tupleIJNS3_IJNS_1CILi8EEENS4_ILi1EEEEEEEEENS3_IJNS3_IJS6_NS4_ILi0EEEEEEEEEEElEEC2ERKSC_RKl)
$_ZN7cutlass13device_kernelIN5flash19enable_sm80_to_sm89INS1_16FlashAttnBwdSm80INS1_25CollectiveMainloopBwdSm80ILi2ELi2EN4cute5tupleIJNS5_1CILi64EEENS7_ILi128EEES8_EEENS_10bfloat16_tEfNS_4arch4Sm80ELb0ELb0ELb1ELb0ELb0ELb0ELb0ELb0ELi2ELi2ELi4ELi2ELb1EEENS1_21CollectiveEpilogueBwdISA_SB_SD_Li256ELb0ELb0ELi2EEENS1_19SingleTileSchedulerILb0ELb0ELb0ELi128EEEEEEEEEvNT_6ParamsE$_ZN4cute3eso3ESOILb1ELb0EJNS_6LayoutINS_5tupleIJNS3_IJNS_1CILi8EEENS4_ILi1EEEEEEEEENS3_IJNS3_IJS6_NS4_ILi0EEEEEEEEEEElEEC2ERKSC_RKl:
[----:B------:R-:W-:Y:S01]  /*77c0*/  ULDC UR26, c[0x0][0x20] ;  /* 0x00000800001a7ab9 */ /* 0x000fe20000000800 */
[----:B------:R-:W-:Y:S01]  /*77d0*/  MOV R7, R5 ;  /* 0x0000000500077202 */ /* 0x000fe20000000f00 */
[----:B------:R-:W-:Y:S01]  /*77e0*/  UIADD3 UR26, UR16, -UR26, URZ ;  /* 0x8000001a101a7290 */ /* 0x000fe2000fffe03f */
[----:B------:R-:W-:-:S08]  /*77f0*/  MOV R5, 0x0 ;  /* 0x0000000000057802 */ /* 0x000fd00000000f00 */
[----:B------:R1:W-:Y:S01]  /*7800*/  STL.64 [UR26], R6 ;  /* 0x00000006ff007987 */ /* 0x0003e20008100a1a */
[----:B------:R-:W-:Y:S05]  /*7810*/  RET.REL.NODEC R4 `(_ZN7cutlass13device_kernelIN5flash19enable_sm80_to_sm89INS1_16FlashAttnBwdSm80INS1_25CollectiveMainloopBwdSm80ILi2ELi2EN4cute5tupleIJNS5_1CILi64EEENS7_ILi128EEES8_EEENS_10bfloat16_tEfNS_4arch4Sm80ELb0ELb0ELb1ELb0ELb0ELb0ELb0ELb0ELi2ELi2ELi4ELi2ELb1EEENS1_21CollectiveEpilogueBwdISA_SB_SD_Li256ELb0ELb0ELi2EEENS1_19SingleTileSchedulerILb0ELb0ELb0ELi128EEEEEEEEEvNT_6ParamsE) ;  /* 0xffff87e004007950 */ /* 0x000fea0003c3ffff */
        .type           $_ZN7cutlass13device_kernelIN5flash19enable_sm80_to_sm89INS1_16FlashAttnBwdSm80INS1_25CollectiveMainloopBwdSm80ILi2ELi2EN4cute5tupleIJNS5_1CILi64EEENS7_ILi128EEES8_EEENS_10bfloat16_tEfNS_4arch4Sm80ELb0ELb0ELb1ELb0ELb0ELb0ELb0ELb0ELi2ELi2ELi4ELi2ELb1EEENS1_21CollectiveEpilogueBwdISA_SB_SD_Li256ELb0ELb0ELi2EEENS1_19SingleTileSchedulerILb0ELb0ELb0ELi128EEEEEEEEEvNT_6ParamsE$_ZN4cute3eso3ESOILb1ELb0EJNS_6LayoutINS_5tupleIJNS3_IJNS_1CILi8EEENS4_ILi1EEEEEENS4_ILi2EEES6_EEENS3_IJNS3_IJS6_NS4_ILi0EEEEEENS4_ILi2048EEESA_EEEEENS_10ViewEngineINS_8smem_ptrIPN7cutlass10bfloat16_tEEEEEEEC2ERKSE_RKSL_,@function
        .size           $_ZN7cutlass13device_kernelIN5flash19enable_sm80_to_sm89INS1_16FlashAttnBwdSm80INS1_25CollectiveMainloopBwdSm80ILi2ELi2EN4cute5tupleIJNS5_1CILi64EEENS7_ILi128EEES8_EEENS_10bfloat16_tEfNS_4arch4Sm80ELb0ELb0ELb1ELb0ELb0ELb0ELb0ELb0ELi2ELi2ELi4ELi2ELb1EEENS1_21CollectiveEpilogueBwdISA_SB_SD_Li256ELb0ELb0ELi2EEENS1_19SingleTileSchedulerILb0ELb0ELb0ELi128EEEEEEEEEvNT_6ParamsE$_ZN4cute3eso3ESOILb1ELb0EJNS_6LayoutINS_5tupleIJNS3_IJNS_1CILi8EEENS4_ILi1EEEEEENS4_ILi2EEES6_EEENS3_IJNS3_IJS6_NS4_ILi0EEEEEENS4_ILi2048EEESA_EEEEENS_10ViewEngineINS_8smem_ptrIPN7cutlass10bfloat16_tEEEEEEEC2ERKSE_RKSL_,($_ZN7cutlass13device_kernelIN5flash19enable_sm80_to_sm89INS1_16FlashAttnBwdSm80INS1_25CollectiveMainloopBwdSm80ILi2ELi2EN4cute5tupleIJNS5_1CILi64EEENS7_ILi128EEES8_EEENS_10bfloat16_tEfNS_4arch4Sm80ELb0ELb0ELb1ELb0ELb0ELb0ELb0ELb0ELi2ELi2ELi4ELi2ELb1EEENS1_21CollectiveEpilogueBwdISA_SB_SD_Li256ELb0ELb0ELi2EEENS1_19SingleTileSchedulerILb0ELb0ELb0ELi128EEEEEEEEEvNT_6ParamsE$_ZN4cute3eso3ESOILb1ELb0EJNS_6LayoutINS_5tupleIJNS3_IJNS_1CILi8EEENS4_ILi1EEEEEENS4_ILi2EEES6_EEENS3_IJNS3_IJS6_NS4_ILi0EEEEEENS4_ILi2048EEESA_EEEEEiEEC2ERKSE_RKi - $_ZN7cutlass13device_kernelIN5flash19enable_sm80_to_sm89INS1_16FlashAttnBwdSm80INS1_25CollectiveMainloopBwdSm80ILi2ELi2EN4cute5tupleIJNS5_1CILi64EEENS7_ILi128EEES8_EEENS_10bfloat16_tEfNS_4arch4Sm80ELb0ELb0ELb1ELb0ELb0ELb0ELb0ELb0ELi2ELi2ELi4ELi2ELb1EEENS1_21CollectiveEpilogueBwdISA_SB_SD_Li256ELb0ELb0ELi2EEENS1_19SingleTileSchedulerILb0ELb0ELb0ELi128EEEEEEEEEvNT_6ParamsE$_ZN4cute3eso3ESOILb1ELb0EJNS_6LayoutINS_5tupleIJNS3_IJNS_1CILi8EEENS4_ILi1EEEEEENS4_ILi2EEES6_EEENS3_IJNS3_IJS6_NS4_ILi0EEEEEENS4_ILi2048EEESA_EEEEENS_10ViewEngineINS_8smem_ptrIPN7cutlass10bfloat16_tEEEEEEEC2ERKSE_RKSL_)
$_ZN7cutlass13device_kernelIN5flash19enable_sm80_to_sm89INS1_16FlashAttnBwdSm80INS1_25CollectiveMainloopBwdSm80ILi2ELi2EN4cute5tupleIJNS5_1CILi64EEENS7_ILi128EEES8_EEENS_10bfloat16_tEfNS_4arch4Sm80ELb0ELb0ELb1ELb0ELb0ELb0ELb0ELb0ELi2ELi2ELi4ELi2ELb1EEENS1_21CollectiveEpilogueBwdISA_SB_SD_Li256ELb0ELb0ELi2EEENS1_19SingleTileSchedulerILb0ELb0ELb0ELi128EEEEEEEEEvNT_6ParamsE$_ZN4cute3eso3ESOILb1ELb0EJNS_6LayoutINS_5tupleIJNS3_IJNS_1CILi8EEENS4_ILi1EEEEEENS4_ILi2EEES6_EEENS3_IJNS3_IJS6_NS4_ILi0EEEEEENS4_ILi2048EEESA_EEEEENS_10ViewEngineINS_8smem_ptrIPN7cutlass10bfloat16_tEEEEEEEC2ERKSE_RKSL_:
[----:B------:R-:W-:Y:S01]  /*7820*/  ULDC UR26, c[0x0][0x20] ;  /* 0x00000800001a7ab9 */ /* 0x000fe20000000800 */
[----:B------:R-:W-:Y:S01]  /*7830*/  MOV R7, 0x0 ;  /* 0x0000000000077802 */ /* 0x000fe20000000f00 */
[----:B------:R-:W-:-:S09]  /*7840*/  UIADD3 UR26, UR16, -UR26, URZ ;  /* 0x8000001a101a7290 */ /* 0x000fd2000fffe03f */
[----:B------:R1:W-:Y:S01]  /*7850*/  STL.64 [UR26], R4 ;  /* 0x00000004ff007987 */ /* 0x0003e20008100a1a */
[----:B------:R-:W-:Y:S05]  /*7860*/  RET.REL.NODEC R6 `(_ZN7cutlass13device_kernelIN5flash19enable_sm80_to_sm89INS1_16FlashAttnBwdSm80INS1_25CollectiveMainloopBwdSm80ILi2ELi2EN4cute5tupleIJNS5_1CILi64EEENS7_ILi128EEES8_EEENS_10bfloat16_tEfNS_4arch4Sm80ELb0ELb0ELb1ELb0ELb0ELb0ELb0ELb0ELi2ELi2ELi4ELi2ELb1EEENS1_21CollectiveEpilogueBwdISA_SB_SD_Li256ELb0ELb0ELi2EEENS1_19SingleTileSchedulerILb0ELb0ELb0ELi128EEEEEEEEEvNT_6ParamsE) ;  /* 0xffff879006007950 */ /* 0x000fea0003c3ffff */
        .type           $_ZN7cutlass13device_kernelIN5flash19enable_sm80_to_sm89INS1_16FlashAttnBwdSm80INS1_25CollectiveMainloopBwdSm80ILi2ELi2EN4cute5tupleIJNS5_1CILi64EEENS7_ILi128EEES8_EEENS_10bfloat16_tEfNS_4arch4Sm80ELb0ELb0ELb1ELb0ELb0ELb0ELb0ELb0ELi2ELi2ELi4ELi2ELb1EEENS1_21CollectiveEpilogueBwdISA_SB_SD_Li256ELb0ELb0ELi2EEENS1_19SingleTileSchedulerILb0ELb0ELb0ELi128EEEEEEEEEvNT_6ParamsE$_ZN4cute3eso3ESOILb1ELb0EJNS_6LayoutINS_5tupleIJNS3_IJNS_1CILi8EEENS4_ILi1EEEEEENS4_ILi2EEES6_EEENS3_IJNS3_IJS6_NS4_ILi0EEEEEENS4_ILi2048EEESA_EEEEEiEEC2ERKSE_RKi,@function
        .size           $_ZN7cutlass13device_kernelIN5flash19enable_sm80_to_sm89INS1_16FlashAttnBwdSm80INS1_25CollectiveMainloopBwdSm80ILi2ELi2EN4cute5tupleIJNS5_1CILi64EEENS7_ILi128EEES8_EEENS_10bfloat16_tEfNS_4arch4Sm80ELb0ELb0ELb1ELb0ELb0ELb0ELb0ELb0ELi2ELi2ELi4ELi2ELb1EEENS1_21CollectiveEpilogueBwdISA_SB_SD_Li256ELb0ELb0ELi2EEENS1_19SingleTileSchedulerILb0ELb0ELb0ELi128EEEEEEEEEvNT_6ParamsE$_ZN4cute3eso3ESOILb1ELb0EJNS_6LayoutINS_5tupleIJNS3_IJNS_1CILi8EEENS4_ILi1EEEEEENS4_ILi2EEES6_EEENS3_IJNS3_IJS6_NS4_ILi0EEEEEENS4_ILi2048EEESA_EEEEEiEEC2ERKSE_RKi,($_ZN7cutlass13device_kernelIN5flash19enable_sm80_to_sm89INS1_16FlashAttnBwdSm80INS1_25CollectiveMainloopBwdSm80ILi2ELi2EN4cute5tupleIJNS5_1CILi64EEENS7_ILi128EEES8_EEENS_10bfloat16_tEfNS_4arch4Sm80ELb0ELb0ELb1ELb0ELb0ELb0ELb0ELb0ELi2ELi2ELi4ELi2ELb1EEENS1_21CollectiveEpilogueBwdISA_SB_SD_Li256ELb0ELb0ELi2EEENS1_19SingleTileSchedulerILb0ELb0ELb0ELi128EEEEEEEEEvNT_6ParamsE$_ZN4cute5tupleIJNS0_IJNS0_IJNS_1CILi8EEENS1_ILi1EEEEEENS1_ILi2EEES3_EEENS0_IJNS0_IJS3_NS1_ILi0EEEEEElS7_EEEEEC2ERKS6_RKS9_ - $_ZN7cutlass13device_kernelIN5flash19enable_sm80_to_sm89INS1_16FlashAttnBwdSm80INS1_25CollectiveMainloopBwdSm80ILi2ELi2EN4cute5tupleIJNS5_1CILi64EEENS7_ILi128EEES8_EEENS_10bfloat16_tEfNS_4arch4Sm80ELb0ELb0ELb1ELb0ELb0ELb0ELb0ELb0ELi2ELi2ELi4ELi2ELb1EEENS1_21CollectiveEpilogueBwdISA_SB_SD_Li256ELb0ELb0ELi2EEENS1_19SingleTileSchedulerILb0ELb0ELb0ELi128EEEEEEEEEvNT_6ParamsE$_ZN4cute3eso3ESOILb1ELb0EJNS_6LayoutINS_5tupleIJNS3_IJNS_1CILi8EEENS4_ILi1EEEEEENS4_ILi2EEES6_EEENS3_IJNS3_IJS6_NS4_ILi0EEEEEENS4_ILi2048EEESA_EEEEEiEEC2ERKSE_RKi)
$_ZN7cutlass13device_kernelIN5flash19enable_sm80_to_sm89INS1_16FlashAttnBwdSm80INS1_25CollectiveMainloopBwdSm80ILi2ELi2EN4cute5tupleIJNS5_1CILi64EEENS7_ILi128EEES8_EEENS_10bfloat16_tEfNS_4arch4Sm80ELb0ELb0ELb1ELb0ELb0ELb0ELb0ELb0ELi2ELi2ELi4ELi2ELb1EEENS1_21CollectiveEpilogueBwdISA_SB_SD_Li256ELb0ELb0ELi2EEENS1_19SingleTileSchedulerILb0ELb0ELb0ELi128EEEEEEEEEvNT_6ParamsE$_ZN4cute3eso3ESOILb1ELb0EJNS_6LayoutINS_5tupleIJNS3_IJNS_1CILi8EEENS4_ILi1EEEEEENS4_ILi2EEES6_EEENS3_IJNS3_IJS6_NS4_ILi0EEEEEENS4_ILi2048EEESA_EEEEEiEEC2ERKSE_RKi:
[----:B------:R-:W-:Y:S02]  /*7870*/  ULDC UR26, c[0x0][0x20] ;  /* 0x00000800001a7ab9 */ /* 0x000fe40000000800 */
[----:B------:R-:W-:-:S09]  /*7880*/  UIADD3 UR26, UR16, -UR26, URZ ;  /* 0x8000001a101a7290 */ /* 0x000fd2000fffe03f */
[----:B------:R1:W-:Y:S02]  /*7890*/  STL [UR26], R5 ;  /* 0x00000005ff007987 */ /* 0x0003e4000810081a */
[----:B-1----:R-:W-:-:S04]  /*78a0*/  MOV R5, 0x0 ;  /* 0x0000000000057802 */ /* 0x002fc80000000f00 */
[----:B------:R-:W-:Y:S05]  /*78b0*/  RET.REL.NODEC R4 `(_ZN7cutlass13device_kernelIN5flash19enable_sm80_to_sm89INS1_16FlashAttnBwdSm80INS1_25CollectiveMainloopBwdSm80ILi2ELi2EN4cute5tupleIJNS5_1CILi64EEENS7_ILi128EEES8_EEENS_10bfloat16_tEfNS_4arch4Sm80ELb0ELb0ELb1ELb0ELb0ELb0ELb0ELb0ELi2ELi2ELi4ELi2ELb1EEENS1_21CollectiveEpilogueBwdISA_SB_SD_Li256ELb0ELb0ELi2EEENS1_19SingleTileSchedulerILb0ELb0ELb0ELi128EEEEEEEEEvNT_6ParamsE) ;  /* 0xffff874004007950 */ /* 0x000fea0003c3ffff */
        .type           $_ZN7cutlass13device_kernelIN5flash19enable_sm80_to_sm89INS1_16FlashAttnBwdSm80INS1_25CollectiveMainloopBwdSm80ILi2ELi2EN4cute5tupleIJNS5_1CILi64EEENS7_ILi128EEES8_EEENS_10bfloat16_tEfNS_4arch4Sm80ELb0ELb0ELb1ELb0ELb0ELb0ELb0ELb0ELi2ELi2ELi4ELi2ELb1EEENS1_21CollectiveEpilogueBwdISA_SB_SD_Li256ELb0ELb0ELi2EEENS1_19SingleTileSchedulerILb0ELb0ELb0ELi128EEEEEEEEEvNT_6ParamsE$_ZN4cute5tupleIJNS0_IJNS0_IJNS_1CILi8EEENS1_ILi1EEEEEENS1_ILi2EEES3_EEENS0_IJNS0_IJS3_NS1_ILi0EEEEEElS7_EEEEEC2ERKS6_RKS9_,@function
        .size           $_ZN7cutlass13device_kernelIN5flash19enable_sm80_to_sm89INS1_16FlashAttnBwdSm80INS1_25CollectiveMainloopBwdSm80ILi2ELi2EN4cute5tupleIJNS5_1CILi64EEENS7_ILi128EEES8_EEENS_10bfloat16_tEfNS_4arch4Sm80ELb0ELb0ELb1ELb0ELb0ELb0ELb0ELb0ELi2ELi2ELi4ELi2ELb1EEENS1_21CollectiveEpilogueBwdISA_SB_SD_Li256ELb0ELb0ELi2EEENS1_19SingleTileSchedulerILb0ELb0ELb0ELi128EEEEEEEEEvNT_6ParamsE$_ZN4cute5tupleIJNS0_IJNS0_IJNS_1CILi8EEENS1_ILi1EEEEEENS1_ILi2EEES3_EEENS0_IJNS0_IJS3_NS1_ILi0EEEEEElS7_EEEEEC2ERKS6_RKS9_,($_ZN7cutlass13device_kernelIN5flash19enable_sm80_to_sm89INS1_16FlashAttnBwdSm80INS1_25CollectiveMainloopBwdSm80ILi2ELi2EN4cute5tupleIJNS5_1CILi64EEENS7_ILi128EEES8_EEENS_10bfloat16_tEfNS_4arch4Sm80ELb0ELb0ELb1ELb0ELb0ELb0ELb0ELb0ELi2ELi2ELi4ELi2ELb1EEENS1_21CollectiveEpilogueBwdISA_SB_SD_Li256ELb0ELb0ELi2EEENS1_19SingleTileSchedulerILb0ELb0ELb0ELi128EEEEEEEEEvNT_6ParamsE$_ZN4cute5tupleIJNS_15ArithmeticTupleIJNS_1CILi0EEEiEEEEEC2ERKS4_ - $_ZN7cutlass13device_kernelIN5flash19enable_sm80_to_sm89INS1_16FlashAttnBwdSm80INS1_25CollectiveMainloopBwdSm80ILi2ELi2EN4cute5tupleIJNS5_1CILi64EEENS7_ILi128EEES8_EEENS_10bfloat16_tEfNS_4arch4Sm80ELb0ELb0ELb1ELb0ELb0ELb0ELb0ELb0ELi2ELi2ELi4ELi2ELb1EEENS1_21CollectiveEpilogueBwdISA_SB_SD_Li256ELb0ELb0ELi2EEENS1_19SingleTileSchedulerILb0ELb0ELb0ELi128EEEEEEEEEvNT_6ParamsE$_ZN4cute5tupleIJNS0_IJNS0_IJNS_1CILi8EEENS1_ILi1EEEEEENS1_ILi2EEES3_EEENS0_IJNS0_IJS3_NS1_ILi0EEEEEElS7_EEEEEC2ERKS6_RKS9_)
$_ZN7cutlass13device_kernelIN5flash19enable_sm80_to_sm89INS1_16FlashAttnBwdSm80INS1_25CollectiveMainloopBwdSm80ILi2ELi2EN4cute5tupleIJNS5_1CILi64EEENS7_ILi128EEES8_EEENS_10bfloat16_tEfNS_4arch4Sm80ELb0ELb0ELb1ELb0ELb0ELb0ELb0ELb0ELi2ELi2ELi4ELi2ELb1EEENS1_21CollectiveEpilogueBwdISA_SB_SD_Li256ELb0ELb0ELi2EEENS1_19SingleTileSchedulerILb0ELb0ELb0ELi128EEEEEEEEEvNT_6ParamsE$_ZN4cute5tupleIJNS0_IJNS0_IJNS_1CILi8EEENS1_ILi1EEEEEENS1_ILi2EEES3_EEENS0_IJNS0_IJS3_NS1_ILi0EEEEEElS7_EEEEEC2ERKS6_RKS9_:
[----:B------:R-:W-:Y:S02]  /*78c0*/  MOV R8, 0x78e0 ;  /* 0x000078e000087802 */ /* 0x000fe40000000f00 */
[----:B------:R-:W-:Y:S05]  /*78d0*/  CALL.REL.NOINC `($_ZN7cutlass13device_kernelIN5flash19enable_sm80_to_sm89INS1_16FlashAttnBwdSm80INS1_25CollectiveMainloopBwdSm80ILi2ELi2EN4cute5tupleIJNS5_1CILi64EEENS7_ILi128EEES8_EEENS_10bfloat16_tEfNS_4arch4Sm80ELb0ELb0ELb1ELb0ELb0ELb0ELb0ELb0ELi2ELi2ELi4ELi2ELb1EEENS1_21CollectiveEpilogueBwdISA_SB_SD_Li256ELb0ELb0ELi2EEENS1_19SingleTileSchedulerILb0ELb0ELb0ELi128EEEEEEEEEvNT_6ParamsE$_ZN4cute3eso3ESOILb1ELb0EJNS_5tupleIJNS2_IJNS_1CILi8EEENS3_ILi1EEEEEENS3_ILi2EEES5_EEENS2_IJNS2_IJS5_NS3_ILi0EEEEEElS9_EEEEEC2ERKS8_RKSB_) ;  /* 0xfffffb3000007944 */ /* 0x000fea0003c3ffff */
[----:B------:R-:W-:-:S04]  /*78e0*/  MOV R7, 0x0 ;  /* 0x0000000000077802 */ /* 0x000fc80000000f00 */
[----:B------:R-:W-:Y:S05]  /*78f0*/  RET.REL.NODEC R6 `(_ZN7cutlass13device_kernelIN5flash19enable_sm80_to_sm89INS1_16FlashAttnBwdSm80INS1_25CollectiveMainloopBwdSm80ILi2ELi2EN4cute5tupleIJNS5_1CILi64EEENS7_ILi128EEES8_EEENS_10bfloat16_tEfNS_4arch4Sm80ELb0ELb0ELb1ELb0ELb0ELb0ELb0ELb0ELi2ELi2ELi4ELi2ELb1EEENS1_21CollectiveEpilogueBwdISA_SB_SD_Li256ELb0ELb0ELi2EEENS1_19SingleTileSchedulerILb0ELb0ELb0ELi128EEEEEEEEEvNT_6ParamsE) ;  /* 0xffff870006007950 */ /* 0x000fea0003c3ffff */
        .type           $_ZN7cutlass13device_kernelIN5flash19enable_sm80_to_sm89INS1_16FlashAttnBwdSm80INS1_25CollectiveMainloopBwdSm80ILi2ELi2EN4cute5tupleIJNS5_1CILi64EEENS7_ILi128EEES8_EEENS_10bfloat16_tEfNS_4arch4Sm80ELb0ELb0ELb1ELb0ELb0ELb0ELb0ELb0ELi2ELi2ELi4ELi2ELb1EEENS1_21CollectiveEpilogueBwdISA_SB_SD_Li256ELb0ELb0ELi2EEENS1_19SingleTileSchedulerILb0ELb0ELb0ELi128EEEEEEEEEvNT_6ParamsE$_ZN4cute5tupleIJNS_15ArithmeticTupleIJNS_1CILi0EEEiEEEEEC2ERKS4_,@function
        .size           $_ZN7cutlass13device_kernelIN5flash19enable_sm80_to_sm89INS1_16FlashAttnBwdSm80INS1_25CollectiveMainloopBwdSm80ILi2ELi2EN4cute5tupleIJNS5_1CILi64EEENS7_ILi128EEES8_EEENS_10bfloat16_tEfNS_4arch4Sm80ELb0ELb0ELb1ELb0ELb0ELb0ELb0ELb0ELi2ELi2ELi4ELi2ELb1EEENS1_21CollectiveEpilogueBwdISA_SB_SD_Li256ELb0ELb0ELi2EEENS1_19SingleTileSchedulerILb0ELb0ELb0ELi128EEEEEEEEEvNT_6ParamsE$_ZN4cute5tupleIJNS_15ArithmeticTupleIJNS_1CILi0EEEiEEEEEC2ERKS4_,($_ZN7cutlass13device_kernelIN5flash19enable_sm80_to_sm89INS1_16FlashAttnBwdSm80INS1_25CollectiveMainloopBwdSm80ILi2ELi2EN4cute5tupleIJNS5_1CILi64EEENS7_ILi128EEES8_EEENS_10bfloat16_tEfNS_4arch4Sm80ELb0ELb0ELb1ELb0ELb0ELb0ELb0ELb0ELi2ELi2ELi4ELi2ELb1EEENS1_21CollectiveEpilogueBwdISA_SB_SD_Li256ELb0ELb0ELi2EEENS1_19SingleTileSchedulerILb0ELb0ELb0ELi128EEEEEEEEEvNT_6ParamsE$_ZN4cute5tupleIJNS_15ArithmeticTupleIJiEEEEEC2ERKS2_ - $_ZN7cutlass13device_kernelIN5flash19enable_sm80_to_sm89INS1_16FlashAttnBwdSm80INS1_25CollectiveMainloopBwdSm80ILi2ELi2EN4cute5tupleIJNS5_1CILi64EEENS7_ILi128EEES8_EEENS_10bfloat16_tEfNS_4arch4Sm80ELb0ELb0ELb1ELb0ELb0ELb0ELb0ELb0ELi2ELi2ELi4ELi2ELb1EEENS1_21CollectiveEpilogueBwdISA_SB_SD_Li256ELb0ELb0ELi2EEENS1_19SingleTileSchedulerILb0ELb0ELb0ELi128EEEEEEEEEvNT_6ParamsE$_ZN4cute5tupleIJNS_15ArithmeticTupleIJNS_1CILi0EEEiEEEEEC2ERKS4_)
$_ZN7cutlass13device_kernelIN5flash19enable_sm80_to_sm89INS1_16FlashAttnBwdSm80INS1_25CollectiveMainloopBwdSm80ILi2ELi2EN4cute5tupleIJNS5_1CILi64EEENS7_ILi128EEES8_EEENS_10bfloat16_tEfNS_4arch4Sm80ELb0ELb0ELb1ELb0ELb0ELb0ELb0ELb0ELi2ELi2ELi4ELi2ELb1EEENS1_21CollectiveEpilogueBwdISA_SB_SD_Li256ELb0ELb0ELi2EEENS1_19SingleTileSchedulerILb0ELb0ELb0ELi128EEEEEEEEEvNT_6ParamsE$_ZN4cute5tupleIJNS_15ArithmeticTupleIJNS_1CILi0EEEiEEEEEC2ERKS4_:
[----:B------:R-:W-:Y:S02]  /*7900*/  MOV R4, 0x7920 ;  /* 0x0000792000047802 */ /* 0x000fe40000000f00 */
[----:B------:R-:W-:Y:S05]  /*7910*/  CALL.REL.NOINC `($_ZN7cutlass13device_kernelIN5flash19enable_sm80_to_sm89INS1_16FlashAttnBwdSm80INS1_25CollectiveMainloopBwdSm80ILi2ELi2EN4cute5tupleIJNS5_1CILi64EEENS7_ILi128EEES8_EEENS_10bfloat16_tEfNS_4arch4Sm80ELb0ELb0ELb1ELb0ELb0ELb0ELb0ELb0ELi2ELi2ELi4ELi2ELb1EEENS1_21CollectiveEpilogueBwdISA_SB_SD_Li256ELb0ELb0ELi2EEENS1_19SingleTileSchedulerILb0ELb0ELb0ELi128EEEEEEEEEvNT_6ParamsE$_ZN4cute3eso3ESOILb0ELb1EJNS_15ArithmeticTupleIJNS_1CILi0EEEiEEEEEC2ERKS5_) ;  /* 0xfffff42000007944 */ /* 0x000fea0003c3ffff */
[----:B------:R-:W-:-:S04]  /*7920*/  MOV R9, 0x0 ;  /* 0x0000000000097802 */ /* 0x000fc80000000f00 */
[----:B------:R-:W-:Y:S05]  /*7930*/  RET.REL.NODEC R8 `(_ZN7cutlass13device_kernelIN5flash19enable_sm80_to_sm89INS1_16FlashAttnBwdSm80INS1_25CollectiveMainloopBwdSm80ILi2ELi2EN4cute5tupleIJNS5_1CILi64EEENS7_ILi128EEES8_EEENS_10bfloat16_tEfNS_4arch4Sm80ELb0ELb0ELb1ELb0ELb0ELb0ELb0ELb0ELi2ELi2ELi4ELi2ELb1EEENS1_21CollectiveEpilogueBwdISA_SB_SD_Li256ELb0ELb0ELi2EEENS1_19SingleTileSchedulerILb0ELb0ELb0ELi128EEEEEEEEEvNT_6ParamsE) ;  /* 0xffff86c008007950 */ /* 0x000fea0003c3ffff */
        .type           $_ZN7cutlass13device_kernelIN5flash19enable_sm80_to_sm89INS1_16FlashAttnBwdSm80INS1_25CollectiveMainloopBwdSm80ILi2ELi2EN4cute5tupleIJNS5_1CILi64EEENS7_ILi128EEES8_EEENS_10bfloat16_tEfNS_4arch4Sm80ELb0ELb0ELb1ELb0ELb0ELb0ELb0ELb0ELi2ELi2ELi4ELi2ELb1EEENS1_21CollectiveEpilogueBwdISA_SB_SD_Li256ELb0ELb0ELi2EEENS1_19SingleTileSchedulerILb0ELb0ELb0ELi128EEEEEEEEEvNT_6ParamsE$_ZN4cute5tupleIJNS_15ArithmeticTupleIJiEEEEEC2ERKS2_,@function
        .size           $_ZN7cutlass13device_kernelIN5flash19enable_sm80_to_sm89INS1_16FlashAttnBwdSm80INS1_25CollectiveMainloopBwdSm80ILi2ELi2EN4cute5tupleIJNS5_1CILi64EEENS7_ILi128EEES8_EEENS_10bfloat16_tEfNS_4arch4Sm80ELb0ELb0ELb1ELb0ELb0ELb0ELb0ELb0ELi2ELi2ELi4ELi2ELb1EEENS1_21CollectiveEpilogueBwdISA_SB_SD_Li256ELb0ELb0ELi2EEENS1_19SingleTileSchedulerILb0ELb0ELb0ELi128EEEEEEEEEvNT_6ParamsE$_ZN4cute5tupleIJNS_15ArithmeticTupleIJiEEEEEC2ERKS2_,($_ZN7cutlass13device_kernelIN5flash19enable_sm80_to_sm89INS1_16FlashAttnBwdSm80INS1_25CollectiveMainloopBwdSm80ILi2ELi2EN4cute5tupleIJNS5_1CILi64EEENS7_ILi128EEES8_EEENS_10bfloat16_tEfNS_4arch4Sm80ELb0ELb0ELb1ELb0ELb0ELb0ELb0ELb0ELi2ELi2ELi4ELi2ELb1EEENS1_21CollectiveEpilogueBwdISA_SB_SD_Li256ELb0ELb0ELi2EEENS1_19SingleTileSchedulerILb0ELb0ELb0ELi128EEEEEEEEEvNT_6ParamsE$_ZN4cute5tupleIJNS_15ArithmeticTupleIJiiEEEEEC2ERKS2_ - $_ZN7cutlass13device_kernelIN5flash19enable_sm80_to_sm89INS1_16FlashAttnBwdSm80INS1_25CollectiveMainloopBwdSm80ILi2ELi2EN4cute5tupleIJNS5_1CILi64EEENS7_ILi128EEES8_EEENS_10bfloat16_tEfNS_4arch4Sm80ELb0ELb0ELb1ELb0ELb0ELb0ELb0ELb0ELi2ELi2ELi4ELi2ELb1EEENS1_21CollectiveEpilogueBwdISA_SB_SD_Li256ELb0ELb0ELi2EEENS1_19SingleTileSchedulerILb0ELb0ELb0ELi128EEEEEEEEEvNT_6ParamsE$_ZN4cute5tupleIJNS_15ArithmeticTupleIJiEEEEEC2ERKS2_)
$_ZN7cutlass13device_kernelIN5flash19enable_sm80_to_sm89INS1_16FlashAttnBwdSm80INS1_25CollectiveMainloopBwdSm80ILi2ELi2EN4cute5tupleIJNS5_1CILi64EEENS7_ILi128EEES8_EEENS_10bfloat16_tEfNS_4arch4Sm80ELb0ELb0ELb1ELb0ELb0ELb0ELb0ELb0ELi2ELi2ELi4ELi2ELb1EEENS1_21CollectiveEpilogueBwdISA_SB_SD_Li256ELb0ELb0ELi2EEENS1_19SingleTileSchedulerILb0ELb0ELb0ELi128EEEEEEEEEvNT_6ParamsE$_ZN4cute5tupleIJNS_15ArithmeticTupleIJiEEEEEC2ERKS2_:
[----:B------:R-:W-:Y:S02]  /*7940*/  MOV R4, 0x7960 ;  /* 0x0000796000047802 */ /* 0x000fe40000000f00 */
[----:B------:R-:W-:Y:S05]  /*7950*/  CALL.REL.NOINC `($_ZN7cutlass13device_kernelIN5flash19enable_sm80_to_sm89INS1_16FlashAttnBwdSm80INS1_25CollectiveMainloopBwdSm80ILi2ELi2EN4cute5tupleIJNS5_1CILi64EEENS7_ILi128EEES8_EEENS_10bfloat16_tEfNS_4arch4Sm80ELb0ELb0ELb1ELb0ELb0ELb0ELb0ELb0ELi2ELi2ELi4ELi2ELb1EEENS1_21CollectiveEpilogueBwdISA_SB_SD_Li256ELb0ELb0ELi2EEENS1_19SingleTileSchedulerILb0ELb0ELb0ELi128EEEEEEEEEvNT_6ParamsE$_ZN4cute3eso3ESOILb0ELb1EJNS_15ArithmeticTupleIJiEEEEEC2ERKS3_) ;  /* 0xfffff43000007944 */ /* 0x000fea0003c3ffff */
[----:B------:R-:W-:Y:S02]  /*7960*/  MOV R4, R6 ;  /* 0x0000000600047202 */ /* 0x000fe40000000f00 */
[----:B------:R-:W-:-:S04]  /*7970*/  MOV R5, 0x0 ;  /* 0x0000000000057802 */ /* 0x000fc80000000f00 */
[----:B------:R-:W-:Y:S05]  /*7980*/  RET.REL.NODEC R4 `(_ZN7cutlass13device_kernelIN5flash19enable_sm80_to_sm89INS1_16FlashAttnBwdSm80INS1_25CollectiveMainloopBwdSm80ILi2ELi2EN4cute5tupleIJNS5_1CILi64EEENS7_ILi128EEES8_EEENS_10bfloat16_tEfNS_4arch4Sm80ELb0ELb0ELb1ELb0ELb0ELb0ELb0ELb0ELi2ELi2ELi4ELi2ELb1EEENS1_21CollectiveEpilogueBwdISA_SB_SD_Li256ELb0ELb0ELi2EEENS1_19SingleTileSchedulerILb0ELb0ELb0ELi128EEEEEEEEEvNT_6ParamsE) ;  /* 0xffff867004007950 */ /* 0x000fea0003c3ffff */
        .type           $_ZN7cutlass13device_kernelIN5flash19enable_sm80_to_sm89INS1_16FlashAttnBwdSm80INS1_25CollectiveMainloopBwdSm80ILi2ELi2EN4cute5tupleIJNS5_1CILi64EEENS7_ILi128EEES8_EEENS_10bfloat16_tEfNS_4arch4Sm80ELb0ELb0ELb1ELb0ELb0ELb0ELb0ELb0ELi2ELi2ELi4ELi2ELb1EEENS1_21CollectiveEpilogueBwdISA_SB_SD_Li256ELb0ELb0ELi2EEENS1_19SingleTileSchedulerILb0ELb0ELb0ELi128EEEEEEEEEvNT_6ParamsE$_ZN4cute5tupleIJNS_15ArithmeticTupleIJiiEEEEEC2ERKS2_,@function
        .size           $_ZN7cutlass13device_kernelIN5flash19enable_sm80_to_sm89INS1_16FlashAttnBwdSm80INS1_25CollectiveMainloopBwdSm80ILi2ELi2EN4cute5tupleIJNS5_1CILi64EEENS7_ILi128EEES8_EEENS_10bfloat16_tEfNS_4arch4Sm80ELb0ELb0ELb1ELb0ELb0ELb0ELb0ELb0ELi2ELi2ELi4ELi2ELb1EEENS1_21CollectiveEpilogueBwdISA_SB_SD_Li256ELb0ELb0ELi2EEENS1_19SingleTileSchedulerILb0ELb0ELb0ELi128EEEEEEEEEvNT_6ParamsE$_ZN4cute5tupleIJNS_15ArithmeticTupleIJiiEEEEEC2ERKS2_,($_ZN7cutlass13device_kernelIN5flash19enable_sm80_to_sm89INS1_16FlashAttnBwdSm80INS1_25CollectiveMainloopBwdSm80ILi2ELi2EN4cute5tupleIJNS5_1CILi64EEENS7_ILi128EEES8_EEENS_10bfloat16_tEfNS_4arch4Sm80ELb0ELb0ELb1ELb0ELb0ELb0ELb0ELb0ELi2ELi2ELi4ELi2ELb1EEENS1_21CollectiveEpilogueBwdISA_SB_SD_Li256ELb0ELb0ELi2EEENS1_19SingleTileSchedulerILb0ELb0ELb0ELi128EEEEEEEEEvNT_6ParamsE$_ZN4cute5tupleIJNS_15ArithmeticTupleIJiiEEEiiiEEC2ERKS2_RKiS7_S7_ - $_ZN7cutlass13device_kernelIN5flash19enable_sm80_to_sm89INS1_16FlashAttnBwdSm80INS1_25CollectiveMainloopBwdSm80ILi2ELi2EN4cute5tupleIJNS5_1CILi64EEENS7_ILi128EEES8_EEENS_10bfloat16_tEfNS_4arch4Sm80ELb0ELb0ELb1ELb0ELb0ELb0ELb0ELb0ELi2ELi2ELi4ELi2ELb1EEENS1_21CollectiveEpilogueBwdISA_SB_SD_Li256ELb0ELb0ELi2EEENS1_19SingleTileSchedulerILb0ELb0ELb0ELi128EEEEEEEEEvNT_6ParamsE$_ZN4cute5tupleIJNS_15ArithmeticTupleIJiiEEEEEC2ERKS2_)
$_ZN7cutlass13device_kernelIN5flash19enable_sm80_to_sm89INS1_16FlashAttnBwdSm80INS1_25CollectiveMainloopBwdSm80ILi2ELi2EN4cute5tupleIJNS5_1CILi64EEENS7_ILi128EEES8_EEENS_10bfloat16_tEfNS_4arch4Sm80ELb0ELb0ELb1ELb0ELb0ELb0ELb0ELb0ELi2ELi2ELi4ELi2ELb1EEENS1_21CollectiveEpilogueBwdISA_SB_SD_Li256ELb0ELb0ELi2EEENS1_19SingleTileSchedulerILb0ELb0ELb0ELi128EEEEEEEEEvNT_6ParamsE$_ZN4cute5tupleIJNS_15ArithmeticTupleIJiiEEEEEC2ERKS2_:
[----:B------:R-:W-:Y:S02]  /*7990*/  MOV R6, 0x79b0 ;  /* 0x000079b000067802 */ /* 0x000fe40000000f00 */
[----:B------:R-:W-:Y:S05]  /*79a0*/  CALL.REL.NOINC `($_ZN7cutlass13device_kernelIN5flash19enable_sm80_to_sm89INS1_16FlashAttnBwdSm80INS1_25CollectiveMainloopBwdSm80ILi2ELi2EN4cute5tupleIJNS5_1CILi64EEENS7_ILi128EEES8_EEENS_10bfloat16_tEfNS_4arch4Sm80ELb0ELb0ELb1ELb0ELb0ELb0ELb0ELb0ELi2ELi2ELi4ELi2ELb1EEENS1_21CollectiveEpilogueBwdISA_SB_SD_Li256ELb0ELb0ELi2EEENS1_19SingleTileSchedulerILb0ELb0ELb0ELi128EEEEEEEEEvNT_6ParamsE$_ZN4cute3eso3ESOILb0ELb1EJNS_15ArithmeticTupleIJiiEEEEEC2ERKS3_) ;  /* 0xfffff43000007944 */ /* 0x000fea0003c3ffff */
[----:B------:R-:W-:-:S04]  /*79b0*/  MOV R9, 0x0 ;  /* 0x0000000000097802 */ /* 0x000fc80000000f00 */
[----:B------:R-:W-:Y:S05]  /*79c0*/  RET.REL.NODEC R8 `(_ZN7cutlass13device_kernelIN5flash19enable_sm80_to_sm89INS1_16FlashAttnBwdSm80INS1_25CollectiveMainloopBwdSm80ILi2ELi2EN4cute5tupleIJNS5_1CILi64EEENS7_ILi128EEES8_EEENS_10bfloat16_tEfNS_4arch4Sm80ELb0ELb0ELb1ELb0ELb0ELb0ELb0ELb0ELi2ELi2ELi4ELi2ELb1EEENS1_21CollectiveEpilogueBwdISA_SB_SD_Li256ELb0ELb0ELi2EEENS1_19SingleTileSchedulerILb0ELb0ELb0ELi128EEEEEEEEEvNT_6ParamsE) ;  /* 0xffff863008007950 */ /* 0x000fea0003c3ffff */
        .type           $_ZN7cutlass13device_kernelIN5flash19enable_sm80_to_sm89INS1_16FlashAttnBwdSm80INS1_25CollectiveMainloopBwdSm80ILi2ELi2EN4cute5tupleIJNS5_1CILi64EEENS7_ILi128EEES8_EEENS_10bfloat16_tEfNS_4arch4Sm80ELb0ELb0ELb1ELb0ELb0ELb0ELb0ELb0ELi2ELi2ELi4ELi2ELb1EEENS1_21CollectiveEpilogueBwdISA_SB_SD_Li256ELb0ELb0ELi2EEENS1_19SingleTileSchedulerILb0ELb0ELb0ELi128EEEEEEEEEvNT_6ParamsE$_ZN4cute5tupleIJNS_15ArithmeticTupleIJiiEEEiiiEEC2ERKS2_RKiS7_S7_,@function
        .size           $_ZN7cutlass13device_kernelIN5flash19enable_sm80_to_sm89INS1_16FlashAttnBwdSm80INS1_25CollectiveMainloopBwdSm80ILi2ELi2EN4cute5tupleIJNS5_1CILi64EEENS7_ILi128EEES8_EEENS_10bfloat16_tEfNS_4arch4Sm80ELb0ELb0ELb1ELb0ELb0ELb0ELb0ELb0ELi2ELi2ELi4ELi2ELb1EEENS1_21CollectiveEpilogueBwdISA_SB_SD_Li256ELb0ELb0ELi2EEENS1_19SingleTileSchedulerILb0ELb0ELb0ELi128EEEEEEEEEvNT_6ParamsE$_ZN4cute5tupleIJNS_15ArithmeticTupleIJiiEEEiiiEEC2ERKS2_RKiS7_S7_,($_ZN7cutlass13device_kernelIN5flash19enable_sm80_to_sm89INS1_16FlashAttnBwdSm80INS1_25CollectiveMainloopBwdSm80ILi2ELi2EN4cute5tupleIJNS5_1CILi64EEENS7_ILi128EEES8_EEENS_10bfloat16_tEfNS_4arch4Sm80ELb0ELb0ELb1ELb0ELb0ELb0ELb0ELb0ELi2ELi2ELi4ELi2ELb1EEENS1_21CollectiveEpilogueBwdISA_SB_SD_Li256ELb0ELb0ELi2EEENS1_19SingleTileSchedulerILb0ELb0ELb0ELi128EEEEEEEEEvNT_6ParamsE$_ZN4cute5tupleIJNS_1CILi0EEES2_S2_iEEC2ERKS2_S5_S5_RKi - $_ZN7cutlass13device_kernelIN5flash19enable_sm80_to_sm89INS1_16FlashAttnBwdSm80INS1_25CollectiveMainloopBwdSm80ILi2ELi2EN4cute5tupleIJNS5_1CILi64EEENS7_ILi128EEES8_EEENS_10bfloat16_tEfNS_4arch4Sm80ELb0ELb0ELb1ELb0ELb0ELb0ELb0ELb0ELi2ELi2ELi4ELi2ELb1EEENS1_21CollectiveEpilogueBwdISA_SB_SD_Li256ELb0ELb0ELi2EEENS1_19SingleTileSchedulerILb0ELb0ELb0ELi128EEEEEEEEEvNT_6ParamsE$_ZN4cute5tupleIJNS_15ArithmeticTupleIJiiEEEiiiEEC2ERKS2_RKiS7_S7_)
$_ZN7cutlass13device_kernelIN5flash19enable_sm80_to_sm89INS1_16FlashAttnBwdSm80INS1_25CollectiveMainloopBwdSm80ILi2ELi2EN4cute5tupleIJNS5_1CILi64EEENS7_ILi128EEES8_EEENS_10bfloat16_tEfNS_4arch4Sm80ELb0ELb0ELb1ELb0ELb0ELb0ELb0ELb0ELi2ELi2ELi4ELi2ELb1EEENS1_21CollectiveEpilogueBwdISA_SB_SD_Li256ELb0ELb0ELi2EEENS1_19SingleTileSchedulerILb0ELb0ELb0ELi128EEEEEEEEEvNT_6ParamsE$_ZN4cute5tupleIJNS_15ArithmeticTupleIJiiEEEiiiEEC2ERKS2_RKiS7_S7_:
[----:B------:R-:W-:Y:S02]  /*79d0*/  MOV R4, 0x79f0 ;  /* 0x000079f000047802 */ /* 0x000fe40000000f00 */
[----:B------:R-:W-:Y:S05]  /*79e0*/  CALL.REL.NOINC `($_ZN7cutlass13device_kernelIN5flash19enable_sm80_to_sm89INS1_16FlashAttnBwdSm80INS1_25CollectiveMainloopBwdSm80ILi2ELi2EN4cute5tupleIJNS5_1CILi64EEENS7_ILi128EEES8_EEENS_10bfloat16_tEfNS_4arch4Sm80ELb0ELb0ELb1ELb0ELb0ELb0ELb0ELb0ELi2ELi2ELi4ELi2ELb1EEENS1_21CollectiveEpilogueBwdISA_SB_SD_Li256ELb0ELb0ELi2EEENS1_19SingleTileSchedulerILb0ELb0ELb0ELi128EEEEEEEEEvNT_6ParamsE$_ZN4cute3eso3ESOILb0ELb0EJNS_15ArithmeticTupleIJiiEEEiiiEEC2ERKS3_RKiS8_S8_) ;  /* 0xffffefe000007944 */ /* 0x000fea0003c3ffff */
[----:B------:R-:W-:-:S04]  /*79f0*/  MOV R21, 0x0 ;  /* 0x0000000000157802 */ /* 0x000fc80000000f00 */
[----:B------:R-:W-:Y:S05]  /*7a00*/  RET.REL.NODEC R20 `(_ZN7cutlass13device_kernelIN5flash19enable_sm80_to_sm89INS1_16FlashAttnBwdSm80INS1_25CollectiveMainloopBwdSm80ILi2ELi2EN4cute5tupleIJNS5_1CILi64EEENS7_ILi128EEES8_EEENS_10bfloat16_tEfNS_4arch4Sm80ELb0ELb0ELb1ELb0ELb0ELb0ELb0ELb0ELi2ELi2ELi4ELi2ELb1EEENS1_21CollectiveEpilogueBwdISA_SB_SD_Li256ELb0ELb0ELi2EEENS1_19SingleTileSchedulerILb0ELb0ELb0ELi128EEEEEEEEEvNT_6ParamsE) ;  /* 0xffff85f014007950 */ /* 0x000fea0003c3ffff */
        .type           $_ZN7cutlass13device_kernelIN5flash19enable_sm80_to_sm89INS1_16FlashAttnBwdSm80INS1_25CollectiveMainloopBwdSm80ILi2ELi2EN4cute5tupleIJNS5_1CILi64EEENS7_ILi128EEES8_EEENS_10bfloat16_tEfNS_4arch4Sm80ELb0ELb0ELb1ELb0ELb0ELb0ELb0ELb0ELi2ELi2ELi4ELi2ELb1EEENS1_21CollectiveEpilogueBwdISA_SB_SD_Li256ELb0ELb0ELi2EEENS1_19SingleTileSchedulerILb0ELb0ELb0ELi128EEEEEEEEEvNT_6ParamsE$_ZN4cute5tupleIJNS_1CILi0EEES2_S2_iEEC2ERKS2_S5_S5_RKi,@function
        .size           $_ZN7cutlass13device_kernelIN5flash19enable_sm80_to_sm89INS1_16FlashAttnBwdSm80INS1_25CollectiveMainloopBwdSm80ILi2ELi2EN4cute5tupleIJNS5_1CILi64EEENS7_ILi128EEES8_EEENS_10bfloat16_tEfNS_4arch4Sm80ELb0ELb0ELb1ELb0ELb0ELb0ELb0ELb0ELi2ELi2ELi4ELi2ELb1EEENS1_21CollectiveEpilogueBwdISA_SB_SD_Li256ELb0ELb0ELi2EEENS1_19SingleTileSchedulerILb0ELb0ELb0ELi128EEEEEEEEEvNT_6ParamsE$_ZN4cute5tupleIJNS_1CILi0EEES2_S2_iEEC2ERKS2_S5_S5_RKi,($_ZN7cutlass13device_kernelIN5flash19enable_sm80_to_sm89INS1_16FlashAttnBwdSm80INS1_25CollectiveMainloopBwdSm80ILi2ELi2EN4cute5tupleIJNS5_1CILi64EEENS7_ILi128EEES8_EEENS_10bfloat16_tEfNS_4arch4Sm80ELb0ELb0ELb1ELb0ELb0ELb0ELb0ELb0ELi2ELi2ELi4ELi2ELb1EEENS1_21CollectiveEpilogueBwdISA_SB_SD_Li256ELb0ELb0ELi2EEENS1_19SingleTileSchedulerILb0ELb0ELb0ELi128EEEEEEEEEvNT_6ParamsE$_ZN4cute5tupleIJNS_1CILi0EEES2_iEEC2ERKS2_S5_RKi - $_ZN7cutlass13device_kernelIN5flash19enable_sm80_to_sm89INS1_16FlashAttnBwdSm80INS1_25CollectiveMainloopBwdSm80ILi2ELi2EN4cute5tupleIJNS5_1CILi64EEENS7_ILi128EEES8_EEENS_10bfloat16_tEfNS_4arch4Sm80ELb0ELb0ELb1ELb0ELb0ELb0ELb0ELb0ELi2ELi2ELi4ELi2ELb1EEENS1_21CollectiveEpilogueBwdISA_SB_SD_Li256ELb0ELb0ELi2EEENS1_19SingleTileSchedulerILb0ELb0ELb0ELi128EEEEEEEEEvNT_6ParamsE$_ZN4cute5tupleIJNS_1CILi0EEES2_S2_iEEC2ERKS2_S5_S5_RKi)
$_ZN7cutlass13device_kernelIN5flash19enable_sm80_to_sm89INS1_16FlashAttnBwdSm80INS1_25CollectiveMainloopBwdSm80ILi2ELi2EN4cute5tupleIJNS5_1CILi64EEENS7_ILi128EEES8_EEENS_10bfloat16_tEfNS_4arch4Sm80ELb0ELb0ELb1ELb0ELb0ELb0ELb0ELb0ELi2ELi2ELi4ELi2ELb1EEENS1_21CollectiveEpilogueBwdISA_SB_SD_Li256ELb0ELb0ELi2EEENS1_19SingleTileSchedulerILb0ELb0ELb0ELi128EEEEEEEEEvNT_6ParamsE$_ZN4cute5tupleIJNS_1CILi0EEES2_S2_iEEC2ERKS2_S5_S5_RKi:
[----:B------:R-:W-:Y:S02]  /*7a10*/  MOV R4, 0x7a30 ;  /* 0x00007a3000047802 */ /* 0x000fe40000000f00 */
[----:B------:R-:W-:Y:S05]  /*7a20*/  CALL.REL.NOINC `($_ZN7cutlass13device_kernelIN5flash19enable_sm80_to_sm89INS1_16FlashAttnBwdSm80INS1_25CollectiveMainloopBwdSm80ILi2ELi2EN4cute5tupleIJNS5_1CILi64EEENS7_ILi128EEES8_EEENS_10bfloat16_tEfNS_4arch4Sm80ELb0ELb0ELb1ELb0ELb0ELb0ELb0ELb0ELi2ELi2ELi4ELi2ELb1EEENS1_21CollectiveEpilogueBwdISA_SB_SD_Li256ELb0ELb0ELi2EEENS1_19SingleTileSchedulerILb0ELb0ELb0ELi128EEEEEEEEEvNT_6ParamsE$_ZN4cute3eso3ESOILb1ELb0EJNS_1CILi0EEES3_S3_iEEC2ERKS3_S6_S6_RKi) ;  /* 0xfffff6b000007944 */ /* 0x000fea0003c3ffff */
[----:B------:R-:W-:Y:S02]  /*7a30*/  MOV R4, R8 ;  /* 0x0000000800047202 */ /* 0x000fe40000000f00 */
[----:B------:R-:W-:-:S04]  /*7a40*/  MOV R5, 0x0 ;  /* 0x0000000000057802 */ /* 0x000fc80000000f00 */
[----:B------:R-:W-:Y:S05]  /*7a50*/  RET.REL.NODEC R4 `(_ZN7cutlass13device_kernelIN5flash19enable_sm80_to_sm89INS1_16FlashAttnBwdSm80INS1_25CollectiveMainloopBwdSm80ILi2ELi2EN4cute5tupleIJNS5_1CILi64EEENS7_ILi128EEES8_EEENS_10bfloat16_tEfNS_4arch4Sm80ELb0ELb0ELb1ELb0ELb0ELb0ELb0ELb0ELi2ELi2ELi4ELi2ELb1EEENS1_21CollectiveEpilogueBwdISA_SB_SD_Li256ELb0ELb0ELi2EEENS1_19SingleTileSchedulerILb0ELb0ELb0ELi128EEEEEEEEEvNT_6ParamsE) ;  /* 0xffff85a004007950 */ /* 0x000fea0003c3ffff */
        .type           $_ZN7cutlass13device_kernelIN5flash19enable_sm80_to_sm89INS1_16FlashAttnBwdSm80INS1_25CollectiveMainloopBwdSm80ILi2ELi2EN4cute5tupleIJNS5_1CILi64EEENS7_ILi128EEES8_EEENS_10bfloat16_tEfNS_4arch4Sm80ELb0ELb0ELb1ELb0ELb0ELb0ELb0ELb0ELi2ELi2ELi4ELi2ELb1EEENS1_21CollectiveEpilogueBwdISA_SB_SD_Li256ELb0ELb0ELi2EEENS1_19SingleTileSchedulerILb0ELb0ELb0ELi128EEEEEEEEEvNT_6ParamsE$_ZN4cute5tupleIJNS_1CILi0EEES2_iEEC2ERKS2_S5_RKi,@function
        .size           $_ZN7cutlass13device_kernelIN5flash19enable_sm80_to_sm89INS1_16FlashAttnBwdSm80INS1_25CollectiveMainloopBwdSm80ILi2ELi2EN4cute5tupleIJNS5_1CILi64EEENS7_ILi128EEES8_EEENS_10bfloat16_tEfNS_4arch4Sm80ELb0ELb0ELb1ELb0ELb0ELb0ELb0ELb0ELi2ELi2ELi4ELi2ELb1EEENS1_21CollectiveEpilogueBwdISA_SB_SD_Li256ELb0ELb0ELi2EEENS1_19SingleTileSchedulerILb0ELb0ELb0ELi128EEEEEEEEEvNT_6ParamsE$_ZN4cute5tupleIJNS_1CILi0EEES2_iEEC2ERKS2_S5_RKi,($_ZN7cutlass13device_kernelIN5flash19enable_sm80_to_sm89INS1_16FlashAttnBwdSm80INS1_25CollectiveMainloopBwdSm80ILi2ELi2EN4cute5tupleIJNS5_1CILi64EEENS7_ILi128EEES8_EEENS_10bfloat16_tEfNS_4arch4Sm80ELb0ELb0ELb1ELb0ELb0ELb0ELb0ELb0ELi2ELi2ELi4ELi2ELb1EEENS1_21CollectiveEpilogueBwdISA_SB_SD_Li256ELb0ELb0ELi2EEENS1_19SingleTileSchedulerILb0ELb0ELb0ELi128EEEEEEEEEvNT_6ParamsE$_ZN4cute5tupleIJNS_1CILi0EEES2_iiEEC2ERKS2_S5_RKiS7_ - $_ZN7cutlass13device_kernelIN5flash19enable_sm80_to_sm89INS1_16FlashAttnBwdSm80INS1_25CollectiveMainloopBwdSm80ILi2ELi2EN4cute5tupleIJNS5_1CILi64EEENS7_ILi128EEES8_EEENS_10bfloat16_tEfNS_4arch4Sm80ELb0ELb0ELb1ELb0ELb0ELb0ELb0ELb0ELi2ELi2ELi4ELi2ELb1EEENS1_21CollectiveEpilogueBwdISA_SB_SD_Li256ELb0ELb0ELi2EEENS1_19SingleTileSchedulerILb0ELb0ELb0ELi128EEEEEEEEEvNT_6ParamsE$_ZN4cute5tupleIJNS_1CILi0EEES2_iEEC2ERKS2_S5_RKi)
$_ZN7cutlass13device_kernelIN5flash19enable_sm80_to_sm89INS1_16FlashAttnBwdSm80INS1_25CollectiveMainloopBwdSm80ILi2ELi2EN4cute5tupleIJNS5_1CILi64EEENS7_ILi128EEES8_EEENS_10bfloat16_tEfNS_4arch4Sm80ELb0ELb0ELb1ELb0ELb0ELb0ELb0ELb0ELi2ELi2ELi4ELi2ELb1EEENS1_21CollectiveEpilogueBwdISA_SB_SD_Li256ELb0ELb0ELi2EEENS1_19SingleTileSchedulerILb0ELb0ELb0ELi128EEEEEEEEEvNT_6ParamsE$_ZN4cute5tupleIJNS_1CILi0EEES2_iEEC2ERKS2_S5_RKi:
[----:B------:R-:W-:Y:S02]  /*7a60*/  MOV R4, 0x7a80 ;  /* 0x00007a8000047802 */ /* 0x000fe40000000f00 */
[----:B------:R-:W-:Y:S05]  /*7a70*/  CALL.REL.NOINC `($_ZN7cutlass13device_kernelIN5flash19enable_sm80_to_sm89INS1_16FlashAttnBwdSm80INS1_25CollectiveMainloopBwdSm80ILi2ELi2EN4cute5tupleIJNS5_1CILi64EEENS7_ILi128EEES8_EEENS_10bfloat16_tEfNS_4arch4Sm80ELb0ELb0ELb1ELb0ELb0ELb0ELb0ELb0ELi2ELi2ELi4ELi2ELb1EEENS1_21CollectiveEpilogueBwdISA_SB_SD_Li256ELb0ELb0ELi2EEENS1_19SingleTileSchedulerILb0ELb0ELb0ELi128EEEEEEEEEvNT_6ParamsE$_ZN4cute3eso3ESOILb1ELb0EJNS_1CILi0EEES3_iEEC2ERKS3_S6_RKi) ;  /* 0xfffff6b000007944 */ /* 0x000fea0003c3ffff */
[----:B------:R-:W-:-:S04]  /*7a80*/  MOV R13, 0x0 ;  /* 0x00000000000d7802 */ /* 0x000fc80000000f00 */
[----:B------:R-:W-:Y:S05]  /*7a90*/  RET.REL.NODEC R12 `(_ZN7cutlass13device_kernelIN5flash19enable_sm80_to_sm89INS1_16FlashAttnBwdSm80INS1_25CollectiveMainloopBwdSm80ILi2ELi2EN4cute5tupleIJNS5_1CILi64EEENS7_ILi128EEES8_EEENS_10bfloat16_tEfNS_4arch4Sm80ELb0ELb0ELb1ELb0ELb0ELb0ELb0ELb0ELi2ELi2ELi4ELi2ELb1EEENS1_21CollectiveEpilogueBwdISA_SB_SD_Li256ELb0ELb0ELi2EEENS1_19SingleTileSchedulerILb0ELb0ELb0ELi128EEEEEEEEEvNT_6ParamsE) ;  /* 0xffff85600c007950 */ /* 0x000fea0003c3ffff */
        .type           $_ZN7cutlass13device_kernelIN5flash19enable_sm80_to_sm89INS1_16FlashAttnBwdSm80INS1_25CollectiveMainloopBwdSm80ILi2ELi2EN4cute5tupleIJNS5_1CILi64EEENS7_ILi128EEES8_EEENS_10bfloat16_tEfNS_4arch4Sm80ELb0ELb0ELb1ELb0ELb0ELb0ELb0ELb0ELi2ELi2ELi4ELi2ELb1EEENS1_21CollectiveEpilogueBwdISA_SB_SD_Li256ELb0ELb0ELi2EEENS1_19SingleTileSchedulerILb0ELb0ELb0ELi128EEEEEEEEEvNT_6ParamsE$_ZN4cute5tupleIJNS_1CILi0EEES2_iiEEC2ERKS2_S5_RKiS7_,@function
        .size           $_ZN7cutlass13device_kernelIN5flash19enable_sm80_to_sm89INS1_16FlashAttnBwdSm80INS1_25CollectiveMainloopBwdSm80ILi2ELi2EN4cute5tupleIJNS5_1CILi64EEENS7_ILi128EEES8_EEENS_10bfloat16_tEfNS_4arch4Sm80ELb0ELb0ELb1ELb0ELb0ELb0ELb0ELb0ELi2ELi2ELi4ELi2ELb1EEENS1_21CollectiveEpilogueBwdISA_SB_SD_Li256ELb0ELb0ELi2EEENS1_19SingleTileSchedulerILb0ELb0ELb0ELi128EEEEEEEEEvNT_6ParamsE$_ZN4cute5tupleIJNS_1CILi0EEES2_iiEEC2ERKS2_S5_RKiS7_,($_ZN7cutlass13device_kernelIN5flash19enable_sm80_to_sm89INS1_16FlashAttnBwdSm80INS1_25CollectiveMainloopBwdSm80ILi2ELi2EN4cute5tupleIJNS5_1CILi64EEENS7_ILi128EEES8_EEENS_10bfloat16_tEfNS_4arch4Sm80ELb0ELb0ELb1ELb0ELb0ELb0ELb0ELb0ELi2ELi2ELi4ELi2ELb1EEENS1_21CollectiveEpilogueBwdISA_SB_SD_Li256ELb0ELb0ELi2EEENS1_19SingleTileSchedulerILb0ELb0ELb0ELi128EEEEEEEEEvNT_6ParamsE$_ZN4cute5tupleIJNS_1CILi0EEEiEEC2ERKS2_RKi - $_ZN7cutlass13device_kernelIN5flash19enable_sm80_to_sm89INS1_16FlashAttnBwdSm80INS1_25CollectiveMainloopBwdSm80ILi2ELi2EN4cute5tupleIJNS5_1CILi64EEENS7_ILi128EEES8_EEENS_10bfloat16_tEfNS_4arch4Sm80ELb0ELb0ELb1ELb0ELb0ELb0ELb0ELb0ELi2ELi2ELi4ELi2ELb1EEENS1_21CollectiveEpilogueBwdISA_SB_SD_Li256ELb0ELb0ELi2EEENS1_19SingleTileSchedulerILb0ELb0ELb0ELi128EEEEEEEEEvNT_6ParamsE$_ZN4cute5tupleIJNS_1CILi0EEES2_iiEEC2ERKS2_S5_RKiS7_)
$_ZN7cutlass13device_kernelIN5flash19enable_sm80_to_sm89INS1_16FlashAttnBwdSm80INS1_25CollectiveMainloopBwdSm80ILi2ELi2EN4cute5tupleIJNS5_1CILi64EEENS7_ILi128EEES8_EEENS_10bfloat16_tEfNS_4arch4Sm80ELb0ELb0ELb1ELb0ELb0ELb0ELb0ELb0ELi2ELi2ELi4ELi2ELb1EEENS1_21CollectiveEpilogueBwdISA_SB_SD_Li256ELb0ELb0ELi2EEENS1_19SingleTileSchedulerILb0ELb0ELb0ELi128EEEEEEEEEvNT_6ParamsE$_ZN4cute5tupleIJNS_1CILi0EEES2_iiEEC2ERKS2_S5_RKiS7_:
[----:B------:R-:W-:Y:S02]  /*7aa0*/  MOV R8, 0x7ac0 ;  /* 0x00007ac000087802 */ /* 0x000fe40000000f00 */
[----:B------:R-:W-:Y:S05]  /*7ab0*/  CALL.REL.NOINC `($_ZN7cutlass13device_kernelIN5flash19enable_sm80_to_sm89INS1_16FlashAttnBwdSm80INS1_25CollectiveMainloopBwdSm80ILi2ELi2EN4cute5tupleIJNS5_1CILi64EEENS7_ILi128EEES8_EEENS_10bfloat16_tEfNS_4arch4Sm80ELb0ELb0ELb1ELb0ELb0ELb0ELb0ELb0ELi2ELi2ELi4ELi2ELb1EEENS1_21CollectiveEpilogueBwdISA_SB_SD_Li256ELb0ELb0ELi2EEENS1_19SingleTileSchedulerILb0ELb0ELb0ELi128EEEEEEEEEvNT_6ParamsE$_ZN4cute3eso3ESOILb1ELb0EJNS_1CILi0EEES3_iiEEC2ERKS3_S6_RKiS8_) ;  /* 0xfffff71000007944 */ /* 0x000fea0003c3ffff */
[----:B------:R-:W-:-:S04]  /*7ac0*/  MOV R13, 0x0 ;  /* 0x00000000000d7802 */ /* 0x000fc80000000f00 */
[----:B------:R-:W-:Y:S05]  /*7ad0*/  RET.REL.NODEC R12 `(_ZN7cutlass13device_kernelIN5flash19enable_sm80_to_sm89INS1_16FlashAttnBwdSm80INS1_25CollectiveMainloopBwdSm80ILi2ELi2EN4cute5tupleIJNS5_1CILi64EEENS7_ILi128EEES8_EEENS_10bfloat16_tEfNS_4arch4Sm80ELb0ELb0ELb1ELb0ELb0ELb0ELb0ELb0ELi2ELi2ELi4ELi2ELb1EEENS1_21CollectiveEpilogueBwdISA_SB_SD_Li256ELb0ELb0ELi2EEENS1_19SingleTileSchedulerILb0ELb0ELb0ELi128EEEEEEEEEvNT_6ParamsE) ;  /* 0xffff85200c007950 */ /* 0x000fea0003c3ffff */
        .type           $_ZN7cutlass13device_kernelIN5flash19enable_sm80_to_sm89INS1_16FlashAttnBwdSm80INS1_25CollectiveMainloopBwdSm80ILi2ELi2EN4cute5tupleIJNS5_1CILi64EEENS7_ILi128EEES8_EEENS_10bfloat16_tEfNS_4arch4Sm80ELb0ELb0ELb1ELb0ELb0ELb0ELb0ELb0ELi2ELi2ELi4ELi2ELb1EEENS1_21CollectiveEpilogueBwdISA_SB_SD_Li256ELb0ELb0ELi2EEENS1_19SingleTileSchedulerILb0ELb0ELb0ELi128EEEEEEEEEvNT_6ParamsE$_ZN4cute5tupleIJNS_1CILi0EEEiEEC2ERKS2_RKi,@function
        .size           $_ZN7cutlass13device_kernelIN5flash19enable_sm80_to_sm89INS1_16FlashAttnBwdSm80INS1_25CollectiveMainloopBwdSm80ILi2ELi2EN4cute5tupleIJNS5_1CILi64EEENS7_ILi128EEES8_EEENS_10bfloat16_tEfNS_4arch4Sm80ELb0ELb0ELb1ELb0ELb0ELb0ELb0ELb0ELi2ELi2ELi4ELi2ELb1EEENS1_21CollectiveEpilogueBwdISA_SB_SD_Li256ELb0ELb0ELi2EEENS1_19SingleTileSchedulerILb0ELb0ELb0ELi128EEEEEEEEEvNT_6ParamsE$_ZN4cute5tupleIJNS_1CILi0EEEiEEC2ERKS2_RKi,($_ZN7cutlass13device_kernelIN5flash19enable_sm80_to_sm89INS1_16FlashAttnBwdSm80INS1_25CollectiveMainloopBwdSm80ILi2ELi2EN4cute5tupleIJNS5_1CILi64EEENS7_ILi128EEES8_EEENS_10bfloat16_tEfNS_4arch4Sm80ELb0ELb0ELb1ELb0ELb0ELb0ELb0ELb0ELi2ELi2ELi4ELi2ELb1EEENS1_21CollectiveEpilogueBwdISA_SB_SD_Li256ELb0ELb0ELi2EEENS1_19SingleTileSchedulerILb0ELb0ELb0ELi128EEEEEEEEEvNT_6ParamsE$_ZN4cute5tupleIJNS_1CILi0EEEiiiEEC2ERKS2_RKiS7_S7_ - $_ZN7cutlass13device_kernelIN5flash19enable_sm80_to_sm89INS1_16FlashAttnBwdSm80INS1_25CollectiveMainloopBwdSm80ILi2ELi2EN4cute5tupleIJNS5_1CILi64EEENS7_ILi128EEES8_EEENS_10bfloat16_tEfNS_4arch4Sm80ELb0ELb0ELb1ELb0ELb0ELb0ELb0ELb0ELi2ELi2ELi4ELi2ELb1EEENS1_21CollectiveEpilogueBwdISA_SB_SD_Li256ELb0ELb0ELi2EEENS1_19SingleTileSchedulerILb0ELb0ELb0ELi128EEEEEEEEEvNT_6ParamsE$_ZN4cute5tupleIJNS_1CILi0EEEiEEC2ERKS2_RKi)
$_ZN7cutlass13device_kernelIN5flash19enable_sm80_to_sm89INS1_16FlashAttnBwdSm80INS1_25CollectiveMainloopBwdSm80ILi2ELi2EN4cute5tupleIJNS5_1CILi64EEENS7_ILi128EEES8_EEENS_10bfloat16_tEfNS_4arch4Sm80ELb0ELb0ELb1ELb0ELb0ELb0ELb0ELb0ELi2ELi2ELi4ELi2ELb1EEENS1_21CollectiveEpilogueBwdISA_SB_SD_Li256ELb0ELb0ELi2EEENS1_19SingleTileSchedulerILb0ELb0ELb0ELi128EEEEEEEEEvNT_6ParamsE$_ZN4cute5tupleIJNS_1CILi0EEEiEEC2ERKS2_RKi:
[----:B------:R-:W-:Y:S01]  /*7ae0*/  MOV R4, 0x7b10 ;  /* 0x00007b1000047802 */ /* 0x000fe20000000f00 */
[----:B------:R-:W-:Y:S02]  /*7af0*/  UMOV UR37, UR38 ;  /* 0x0000002600257c82 */ /* 0x000fe40008000000 */
[----:B------:R-:W-:Y:S05]  /*7b00*/  CALL.REL.NOINC `($_ZN7cutlass13device_kernelIN5flash19enable_sm80_to_sm89INS1_16FlashAttnBwdSm80INS1_25CollectiveMainloopBwdSm80ILi2ELi2EN4cute5tupleIJNS5_1CILi64EEENS7_ILi128EEES8_EEENS_10bfloat16_tEfNS_4arch4Sm80ELb0ELb0ELb1ELb0ELb0ELb0ELb0ELb0ELi2ELi2ELi4ELi2ELb1EEENS1_21CollectiveEpilogueBwdISA_SB_SD_Li256ELb0ELb0ELi2EEENS1_19SingleTileSchedulerILb0ELb0ELb0ELi128EEEEEEEEEvNT_6ParamsE$_ZN4cute3eso3ESOILb1ELb0EJNS_1CILi0EEEiEEC2ERKS3_RKi) ;  /* 0xfffff75000007944 */ /* 0x000fea0003c3ffff */
[----:B------:R-:W-:-:S04]  /*7b10*/  MOV R13, 0x0 ;  /* 0x00000000000d7802 */ /* 0x000fc80000000f00 */
[----:B------:R-:W-:Y:S05]  /*7b20*/  RET.REL.NODEC R12 `(_ZN7cutlass13device_kernelIN5flash19enable_sm80_to_sm89INS1_16FlashAttnBwdSm80INS1_25CollectiveMainloopBwdSm80ILi2ELi2EN4cute5tupleIJNS5_1CILi64EEENS7_ILi128EEES8_EEENS_10bfloat16_tEfNS_4arch4Sm80ELb0ELb0ELb1ELb0ELb0ELb0ELb0ELb0ELi2ELi2ELi4ELi2ELb1EEENS1_21CollectiveEpilogueBwdISA_SB_SD_Li256ELb0ELb0ELi2EEENS1_19SingleTileSchedulerILb0ELb0ELb0ELi128EEEEEEEEEvNT_6ParamsE) ;  /* 0xffff84d00c007950 */ /* 0x000fea0003c3ffff */
        .type           $_ZN7cutlass13device_kernelIN5flash19enable_sm80_to_sm89INS1_16FlashAttnBwdSm80INS1_25CollectiveMainloopBwdSm80ILi2ELi2EN4cute5tupleIJNS5_1CILi64EEENS7_ILi128EEES8_EEENS_10bfloat16_tEfNS_4arch4Sm80ELb0ELb0ELb1ELb0ELb0ELb0ELb0ELb0ELi2ELi2ELi4ELi2ELb1EEENS1_21CollectiveEpilogueBwdISA_SB_SD_Li256ELb0ELb0ELi2EEENS1_19SingleTileSchedulerILb0ELb0ELb0ELi128EEEEEEEEEvNT_6ParamsE$_ZN4cute5tupleIJNS_1CILi0EEEiiiEEC2ERKS2_RKiS7_S7_,@function
        .size           $_ZN7cutlass13device_kernelIN5flash19enable_sm80_to_sm89INS1_16FlashAttnBwdSm80INS1_25CollectiveMainloopBwdSm80ILi2ELi2EN4cute5tupleIJNS5_1CILi64EEENS7_ILi128EEES8_EEENS_10bfloat16_tEfNS_4arch4Sm80ELb0ELb0ELb1ELb0ELb0ELb0ELb0ELb0ELi2ELi2ELi4ELi2ELb1EEENS1_21CollectiveEpilogueBwdISA_SB_SD_Li256ELb0ELb0ELi2EEENS1_19SingleTileSchedulerILb0ELb0ELb0ELi128EEEEEEEEEvNT_6ParamsE$_ZN4cute5tupleIJNS_1CILi0EEEiiiEEC2ERKS2_RKiS7_S7_,($_ZN7cutlass13device_kernelIN5flash19enable_sm80_to_sm89INS1_16FlashAttnBwdSm80INS1_25CollectiveMainloopBwdSm80ILi2ELi2EN4cute5tupleIJNS5_1CILi64EEENS7_ILi128EEES8_EEENS_10bfloat16_tEfNS_4arch4Sm80ELb0ELb0ELb1ELb0ELb0ELb0ELb0ELb0ELi2ELi2ELi4ELi2ELb1EEENS1_21CollectiveEpilogueBwdISA_SB_SD_Li256ELb0ELb0ELi2EEENS1_19SingleTileSchedulerILb0ELb0ELb0ELi128EEEEEEEEEvNT_6ParamsE$_ZN4cute5tupleIJiEEC2ERKi - $_ZN7cutlass13device_kernelIN5flash19enable_sm80_to_sm89INS1_16FlashAttnBwdSm80INS1_25CollectiveMainloopBwdSm80ILi2ELi2EN4cute5tupleIJNS5_1CILi64EEENS7_ILi128EEES8_EEENS_10bfloat16_tEfNS_4arch4Sm80ELb0ELb0ELb1ELb0ELb0ELb0ELb0ELb0ELi2ELi2ELi4ELi2ELb1EEENS1_21CollectiveEpilogueBwdISA_SB_SD_Li256ELb0ELb0ELi2EEENS1_19SingleTileSchedulerILb0ELb0ELb0ELi128EEEEEEEEEvNT_6ParamsE$_ZN4cute5tupleIJNS_1CILi0EEEiiiEEC2ERKS2_RKiS7_S7_)
$_ZN7cutlass13device_kernelIN5flash19enable_sm80_to_sm89INS1_16FlashAttnBwdSm80INS1_25CollectiveMainloopBwdSm80ILi2ELi2EN4cute5tupleIJNS5_1CILi64EEENS7_ILi128EEES8_EEENS_10bfloat16_tEfNS_4arch4Sm80ELb0ELb0ELb1ELb0ELb0ELb0ELb0ELb0ELi2ELi2ELi4ELi2ELb1EEENS1_21CollectiveEpilogueBwdISA_SB_SD_Li256ELb0ELb0ELi2EEENS1_19SingleTileSchedulerILb0ELb0ELb0ELi128EEEEEEEEEvNT_6ParamsE$_ZN4cute5tupleIJNS_1CILi0EEEiiiEEC2ERKS2_RKiS7_S7_:
[----:B------:R-:W-:Y:S02]  /*7b30*/  MOV R8, 0x7b50 ;  /* 0x00007b5000087802 */ /* 0x000fe40000000f00 */
[----:B------:R-:W-:Y:S05]  /*7b40*/  CALL.REL.NOINC `($_ZN7cutlass13device_kernelIN5flash19enable_sm80_to_sm89INS1_16FlashAttnBwdSm80INS1_25CollectiveMainloopBwdSm80ILi2ELi2EN4cute5tupleIJNS5_1CILi64EEENS7_ILi128EEES8_EEENS_10bfloat16_tEfNS_4arch4Sm80ELb0ELb0ELb1ELb0ELb0ELb0ELb0ELb0ELi2ELi2ELi4ELi2ELb1EEENS1_21CollectiveEpilogueBwdISA_SB_SD_Li256ELb0ELb0ELi2EEENS1_19SingleTileSchedulerILb0ELb0ELb0ELi128EEEEEEEEEvNT_6ParamsE$_ZN4cute3eso3ESOILb1ELb0EJNS_1CILi0EEEiiiEEC2ERKS3_RKiS8_S8_) ;  /* 0xfffff80000007944 */ /* 0x000fea0003c3ffff */
[----:B------:R-:W-:-:S04]  /*7b50*/  MOV R21, 0x0 ;  /* 0x0000000000157802 */ /* 0x000fc80000000f00 */
[----:B------:R-:W-:Y:S05]  /*7b60*/  RET.REL.NODEC R20 `(_ZN7cutlass13device_kernelIN5flash19enable_sm80_to_sm89INS1_16FlashAttnBwdSm80INS1_25CollectiveMainloopBwdSm80ILi2ELi2EN4cute5tupleIJNS5_1CILi64EEENS7_ILi128EEES8_EEENS_10bfloat16_tEfNS_4arch4Sm80ELb0ELb0ELb1ELb0ELb0ELb0ELb0ELb0ELi2ELi2ELi4ELi2ELb1EEENS1_21CollectiveEpilogueBwdISA_SB_SD_Li256ELb0ELb0ELi2EEENS1_19SingleTileSchedulerILb0ELb0ELb0ELi128EEEEEEEEEvNT_6ParamsE) ;  /* 0xffff849014007950 */ /* 0x000fea0003c3ffff */
        .type           $_ZN7cutlass13device_kernelIN5flash19enable_sm80_to_sm89INS1_16FlashAttnBwdSm80INS1_25CollectiveMainloopBwdSm80ILi2ELi2EN4cute5tupleIJNS5_1CILi64EEENS7_ILi128EEES8_EEENS_10bfloat16_tEfNS_4arch4Sm80ELb0ELb0ELb1ELb0ELb0ELb0ELb0ELb0ELi2ELi2ELi4ELi2ELb1EEENS1_21CollectiveEpilogueBwdISA_SB_SD_Li256ELb0ELb0ELi2EEENS1_19SingleTileSchedulerILb0ELb0ELb0ELi128EEEEEEEEEvNT_6ParamsE$_ZN4cute5tupleIJiEEC2ERKi,@function
        .size           $_ZN7cutlass13device_kernelIN5flash19enable_sm80_to_sm89INS1_16FlashAttnBwdSm80INS1_25CollectiveMainloopBwdSm80ILi2ELi2EN4cute5tupleIJNS5_1CILi64EEENS7_ILi128EEES8_EEENS_10bfloat16_tEfNS_4arch4Sm80ELb0ELb0ELb1ELb0ELb0ELb0ELb0ELb0ELi2ELi2ELi4ELi2ELb1EEENS1_21CollectiveEpilogueBwdISA_SB_SD_Li256ELb0ELb0ELi2EEENS1_19SingleTileSchedulerILb0ELb0ELb0ELi128EEEEEEEEEvNT_6ParamsE$_ZN4cute5tupleIJiEEC2ERKi,($_ZN7cutlass13device_kernelIN5flash19enable_sm80_to_sm89INS1_16FlashAttnBwdSm80INS1_25CollectiveMainloopBwdSm80ILi2ELi2EN4cute5tupleIJNS5_1CILi64EEENS7_ILi128EEES8_EEENS_10bfloat16_tEfNS_4arch4Sm80ELb0ELb0ELb1ELb0ELb0ELb0ELb0ELb0ELi2ELi2ELi4ELi2ELb1EEENS1_21CollectiveEpilogueBwdISA_SB_SD_Li256ELb0ELb0ELi2EEENS1_19SingleTileSchedulerILb0ELb0ELb0ELi128EEEEEEEEEvNT_6ParamsE$_ZN4cute5tupleIJiNS_1CILi0EEEEEC2ERKiRKS2_ - $_ZN7cutlass13device_kernelIN5flash19enable_sm80_to_sm89INS1_16FlashAttnBwdSm80INS1_25CollectiveMainloopBwdSm80ILi2ELi2EN4cute5tupleIJNS5_1CILi64EEENS7_ILi128EEES8_EEENS_10bfloat16_tEfNS_4arch4Sm80ELb0ELb0ELb1ELb0ELb0ELb0ELb0ELb0ELi2ELi2ELi4ELi2ELb1EEENS1_21CollectiveEpilogueBwdISA_SB_SD_Li256ELb0ELb0ELi2EEENS1_19SingleTileSchedulerILb0ELb0ELb0ELi128EEEEEEEEEvNT_6ParamsE$_ZN4cute5tupleIJiEEC2ERKi)
$_ZN7cutlass13device_kernelIN5flash19enable_sm80_to_sm89INS1_16FlashAttnBwdSm80INS1_25CollectiveMainloopBwdSm80ILi2ELi2EN4cute5tupleIJNS5_1CILi64EEENS7_ILi128EEES8_EEENS_10bfloat16_tEfNS_4arch4Sm80ELb0ELb0ELb1ELb0ELb0ELb0ELb0ELb0ELi2ELi2ELi4ELi2ELb1EEENS1_21CollectiveEpilogueBwdISA_SB_SD_Li256ELb0ELb0ELi2EEENS1_19SingleTileSchedulerILb0ELb0ELb0ELi128EEEEEEEEEvNT_6ParamsE$_ZN4cute5tupleIJiEEC2ERKi:
[----:B------:R-:W-:Y:S02]  /*7b70*/  MOV R12, 0x7b90 ;  /* 0x00007b90000c7802 */ /* 0x000fe40000000f00 */
[----:B------:R-:W-:Y:S05]  /*7b80*/  CALL.REL.NOINC `($_ZN7cutlass13device_kernelIN5flash19enable_sm80_to_sm89INS1_16FlashAttnBwdSm80INS1_25CollectiveMainloopBwdSm80ILi2ELi2EN4cute5tupleIJNS5_1CILi64EEENS7_ILi128EEES8_EEENS_10bfloat16_tEfNS_4arch4Sm80ELb0ELb0ELb1ELb0ELb0ELb0ELb0ELb0ELi2ELi2ELi4ELi2ELb1EEENS1_21CollectiveEpilogueBwdISA_SB_SD_Li256ELb0ELb0ELi2EEENS1_19SingleTileSchedulerILb0ELb0ELb0ELi128EEEEEEEEEvNT_6ParamsE$_ZN4cute3eso3ESOILb0ELb1EJiEEC2ERKi) ;  /* 0xfffff30000007944 */ /* 0x000fea0003c3ffff */
[----:B-1----:R-:W-:-:S04]  /*7b90*/  MOV R5, 0x0 ;  /* 0x0000000000057802 */ /* 0x002fc80000000f00 */
[----:B------:R-:W-:Y:S05]  /*7ba0*/  RET.REL.NODEC R4 `(_ZN7cutlass13device_kernelIN5flash19enable_sm80_to_sm89INS1_16FlashAttnBwdSm80INS1_25CollectiveMainloopBwdSm80ILi2ELi2EN4cute5tupleIJNS5_1CILi64EEENS7_ILi128EEES8_EEENS_10bfloat16_tEfNS_4arch4Sm80ELb0ELb0ELb1ELb0ELb0ELb0ELb0ELb0ELi2ELi2ELi4ELi2ELb1EEENS1_21CollectiveEpilogueBwdISA_SB_SD_Li256ELb0ELb0ELi2EEENS1_19SingleTileSchedulerILb0ELb0ELb0ELi128EEEEEEEEEvNT_6ParamsE) ;  /* 0xffff845004007950 */ /* 0x000fea0003c3ffff */
        .type           $_ZN7cutlass13device_kernelIN5flash19enable_sm80_to_sm89INS1_16FlashAttnBwdSm80INS1_25CollectiveMainloopBwdSm80ILi2ELi2EN4cute5tupleIJNS5_1CILi64EEENS7_ILi128EEES8_EEENS_10bfloat16_tEfNS_4arch4Sm80ELb0ELb0ELb1ELb0ELb0ELb0ELb0ELb0ELi2ELi2ELi4ELi2ELb1EEENS1_21CollectiveEpilogueBwdISA_SB_SD_Li256ELb0ELb0ELi2EEENS1_19SingleTileSchedulerILb0ELb0ELb0ELi128EEEEEEEEEvNT_6ParamsE$_ZN4cute5tupleIJiNS_1CILi0EEEEEC2ERKiRKS2_,@function
        .size           $_ZN7cutlass13device_kernelIN5flash19enable_sm80_to_sm89INS1_16FlashAttnBwdSm80INS1_25CollectiveMainloopBwdSm80ILi2ELi2EN4cute5tupleIJNS5_1CILi64EEENS7_ILi128EEES8_EEENS_10bfloat16_tEfNS_4arch4Sm80ELb0ELb0ELb1ELb0ELb0ELb0ELb0ELb0ELi2ELi2ELi4ELi2ELb1EEENS1_21CollectiveEpilogueBwdISA_SB_SD_Li256ELb0ELb0ELi2EEENS1_19SingleTileSchedulerILb0ELb0ELb0ELi128EEEEEEEEEvNT_6ParamsE$_ZN4cute5tupleIJiNS_1CILi0EEEEEC2ERKiRKS2_,($_ZN7cutlass13device_kernelIN5flash19enable_sm80_to_sm89INS1_16FlashAttnBwdSm80INS1_25CollectiveMainloopBwdSm80ILi2ELi2EN4cute5tupleIJNS5_1CILi64EEENS7_ILi128EEES8_EEENS_10bfloat16_tEfNS_4arch4Sm80ELb0ELb0ELb1ELb0ELb0ELb0ELb0ELb0ELi2ELi2ELi4ELi2ELb1EEENS1_21CollectiveEpilogueBwdISA_SB_SD_Li256ELb0ELb0ELi2EEENS1_19SingleTileSchedulerILb0ELb0ELb0ELi128EEEEEEEEEvNT_6ParamsE$_ZN4cute5tupleIJiiEEC2ERKiS3_ - $_ZN7cutlass13device_kernelIN5flash19enable_sm80_to_sm89INS1_16FlashAttnBwdSm80INS1_25CollectiveMainloopBwdSm80ILi2ELi2EN4cute5tupleIJNS5_1CILi64EEENS7_ILi128EEES8_EEENS_10bfloat16_tEfNS_4arch4Sm80ELb0ELb0ELb1ELb0ELb0ELb0ELb0ELb0ELi2ELi2ELi4ELi2ELb1EEENS1_21CollectiveEpilogueBwdISA_SB_SD_Li256ELb0ELb0ELi2EEENS1_19SingleTileSchedulerILb0ELb0ELb0ELi128EEEEEEEEEvNT_6ParamsE$_ZN4cute5tupleIJiNS_1CILi0EEEEEC2ERKiRKS2_)
$_ZN7cutlass13device_kernelIN5flash19enable_sm80_to_sm89INS1_16FlashAttnBwdSm80INS1_25CollectiveMainloopBwdSm80ILi2ELi2EN4cute5tupleIJNS5_1CILi64EEENS7_ILi128EEES8_EEENS_10bfloat16_tEfNS_4arch4Sm80ELb0ELb0ELb1ELb0ELb0ELb0ELb0ELb0ELi2ELi2ELi4ELi2ELb1EEENS1_21CollectiveEpilogueBwdISA_SB_SD_Li256ELb0ELb0ELi2EEENS1_19SingleTileSchedulerILb0ELb0ELb0ELi128EEEEEEEEEvNT_6ParamsE$_ZN4cute5tupleIJiNS_1CILi0EEEEEC2ERKiRKS2_:
[----:B------:R-:W-:Y:S02]  /*7bb0*/  MOV R6, 0x7bd0 ;  /* 0x00007bd000067802 */ /* 0x000fe40000000f00 */
[----:B------:R-:W-:Y:S05]  /*7bc0*/  CALL.REL.NOINC `($_ZN7cutlass13device_kernelIN5flash19enable_sm80_to_sm89INS1_16FlashAttnBwdSm80INS1_25CollectiveMainloopBwdSm80ILi2ELi2EN4cute5tupleIJNS5_1CILi64EEENS7_ILi128EEES8_EEENS_10bfloat16_tEfNS_4arch4Sm80ELb0ELb0ELb1ELb0ELb0ELb0ELb0ELb0ELi2ELi2ELi4ELi2ELb1EEENS1_21CollectiveEpilogueBwdISA_SB_SD_Li256ELb0ELb0ELi2EEENS1_19SingleTileSchedulerILb0ELb0ELb0ELi128EEEEEEEEEvNT_6ParamsE$_ZN4cute3eso3ESOILb0ELb1EJiNS_1CILi0EEEEEC2ERKiRKS3_) ;  /* 0xfffff31000007944 */ /* 0x000fea0003c3ffff */
[----:B------:R-:W-:-:S04]  /*7bd0*/  MOV R13, 0x0 ;  /* 0x00000000000d7802 */ /* 0x000fc80000000f00 */
[----:B------:R-:W-:Y:S05]  /*7be0*/  RET.REL.NODEC R12 `(_ZN7cutlass13device_kernelIN5flash19enable_sm80_to_sm89INS1_16FlashAttnBwdSm80INS1_25CollectiveMainloopBwdSm80ILi2ELi2EN4cute5tupleIJNS5_1CILi64EEENS7_ILi128EEES8_EEENS_10bfloat16_tEfNS_4arch4Sm80ELb0ELb0ELb1ELb0ELb0ELb0ELb0ELb0ELi2ELi2ELi4ELi2ELb1EEENS1_21CollectiveEpilogueBwdISA_SB_SD_Li256ELb0ELb0ELi2EEENS1_19SingleTileSchedulerILb0ELb0ELb0ELi128EEEEEEEEEvNT_6ParamsE) ;  /* 0xffff84100c007950 */ /* 0x000fea0003c3ffff */
        .type           $_ZN7cutlass13device_kernelIN5flash19enable_sm80_to_sm89INS1_16FlashAttnBwdSm80INS1_25CollectiveMainloopBwdSm80ILi2ELi2EN4cute5tupleIJNS5_1CILi64EEENS7_ILi128EEES8_EEENS_10bfloat16_tEfNS_4arch4Sm80ELb0ELb0ELb1ELb0ELb0ELb0ELb0ELb0ELi2ELi2ELi4ELi2ELb1EEENS1_21CollectiveEpilogueBwdISA_SB_SD_Li256ELb0ELb0ELi2EEENS1_19SingleTileSchedulerILb0ELb0ELb0ELi128EEEEEEEEEvNT_6ParamsE$_ZN4cute5tupleIJiiEEC2ERKiS3_,@function
        .size           $_ZN7cutlass13device_kernelIN5flash19enable_sm80_to_sm89INS1_16FlashAttnBwdSm80INS1_25CollectiveMainloopBwdSm80ILi2ELi2EN4cute5tupleIJNS5_1CILi64EEENS7_ILi128EEES8_EEENS_10bfloat16_tEfNS_4arch4Sm80ELb0ELb0ELb1ELb0ELb0ELb0ELb0ELb0ELi2ELi2ELi4ELi2ELb1EEENS1_21CollectiveEpilogueBwdISA_SB_SD_Li256ELb0ELb0ELi2EEENS1_19SingleTileSchedulerILb0ELb0ELb0ELi128EEEEEEEEEvNT_6ParamsE$_ZN4cute5tupleIJiiEEC2ERKiS3_,($_ZN7cutlass13device_kernelIN5flash19enable_sm80_to_sm89INS1_16FlashAttnBwdSm80INS1_25CollectiveMainloopBwdSm80ILi2ELi2EN4cute5tupleIJNS5_1CILi64EEENS7_ILi128EEES8_EEENS_10bfloat16_tEfNS_4arch4Sm80ELb0ELb0ELb1ELb0ELb0ELb0ELb0ELb0ELi2ELi2ELi4ELi2ELb1EEENS1_21CollectiveEpilogueBwdISA_SB_SD_Li256ELb0ELb0ELi2EEENS1_19SingleTileSchedulerILb0ELb0ELb0ELi128EEEEEEEEEvNT_6ParamsE$_ZN4cute8gmem_ptrIPKN7cutlass10bfloat16_tEECI1NS_12iter_adaptorIS4_S5_EEES4_ - $_ZN7cutlass13device_kernelIN5flash19enable_sm80_to_sm89INS1_16FlashAttnBwdSm80INS1_25CollectiveMainloopBwdSm80ILi2ELi2EN4cute5tupleIJNS5_1CILi64EEENS7_ILi128EEES8_EEENS_10bfloat16_tEfNS_4arch4Sm80ELb0ELb0ELb1ELb0ELb0ELb0ELb0ELb0ELi2ELi2ELi4ELi2ELb1EEENS1_21CollectiveEpilogueBwdISA_SB_SD_Li256ELb0ELb0ELi2EEENS1_19SingleTileSchedulerILb0ELb0ELb0ELi128EEEEEEEEEvNT_6ParamsE$_ZN4cute5tupleIJiiEEC2ERKiS3_)
$_ZN7cutlass13device_kernelIN5flash19enable_sm80_to_sm89INS1_16FlashAttnBwdSm80INS1_25CollectiveMainloopBwdSm80ILi2ELi2EN4cute5tupleIJNS5_1CILi64EEENS7_ILi128EEES8_EEENS_10bfloat16_tEfNS_4arch4Sm80ELb0ELb0ELb1ELb0ELb0ELb0ELb0ELb0ELi2ELi2ELi4ELi2ELb1EEENS1_21CollectiveEpilogueBwdISA_SB_SD_Li256ELb0ELb0ELi2EEENS1_19SingleTileSchedulerILb0ELb0ELb0ELi128EEEEEEEEEvNT_6ParamsE$_ZN4cute5tupleIJiiEEC2ERKiS3_:
[----:B------:R-:W-:Y:S02]  /*7bf0*/  MOV R8, 0x7c10 ;  /* 0x00007c1000087802 */ /* 0x000fe40000000f00 */
[----:B------:R-:W-:Y:S05]  /*7c00*/  CALL.REL.NOINC `($_ZN7cutlass13device_kernelIN5flash19enable_sm80_to_sm89INS1_16FlashAttnBwdSm80INS1_25CollectiveMainloopBwdSm80ILi2ELi2EN4cute5tupleIJNS5_1CILi64EEENS7_ILi128EEES8_EEENS_10bfloat16_tEfNS_4arch4Sm80ELb0ELb0ELb1ELb0ELb0ELb0ELb0ELb0ELi2ELi2ELi4ELi2ELb1EEENS1_21CollectiveEpilogueBwdISA_SB_SD_Li256ELb0ELb0ELi2EEENS1_19SingleTileSchedulerILb0ELb0ELb0ELi128EEEEEEEEEvNT_6ParamsE$_ZN4cute3eso3ESOILb0ELb0EJiiEEC2ERKiS4_) ;  /* 0xfffff0c000007944 */ /* 0x000fea0003c3ffff */
[----:B------:R-:W-:-:S04]  /*7c10*/  MOV R7, 0x0 ;  /* 0x0000000000077802 */ /* 0x000fc80000000f00 */
[----:B------:R-:W-:Y:S05]  /*7c20*/  RET.REL.NODEC R6 `(_ZN7cutlass13device_kernelIN5flash19enable_sm80_to_sm89INS1_16FlashAttnBwdSm80INS1_25CollectiveMainloopBwdSm80ILi2ELi2EN4cute5tupleIJNS5_1CILi64EEENS7_ILi128EEES8_EEENS_10bfloat16_tEfNS_4arch4Sm80ELb0ELb0ELb1ELb0ELb0ELb0ELb0ELb0ELi2ELi2ELi4ELi2ELb1EEENS1_21CollectiveEpilogueBwdISA_SB_SD_Li256ELb0ELb0ELi2EEENS1_19SingleTileSchedulerILb0ELb0ELb0ELi128EEEEEEEEEvNT_6ParamsE) ;  /* 0xffff83d006007950 */ /* 0x000fea0003c3ffff */
        .type           $_ZN7cutlass13device_kernelIN5flash19enable_sm80_to_sm89INS1_16FlashAttnBwdSm80INS1_25CollectiveMainloopBwdSm80ILi2ELi2EN4cute5tupleIJNS5_1CILi64EEENS7_ILi128EEES8_EEENS_10bfloat16_tEfNS_4arch4Sm80ELb0ELb0ELb1ELb0ELb0ELb0ELb0ELb0ELi2ELi2ELi4ELi2ELb1EEENS1_21CollectiveEpilogueBwdISA_SB_SD_Li256ELb0ELb0ELi2EEENS1_19SingleTileSchedulerILb0ELb0ELb0ELi128EEEEEEEEEvNT_6ParamsE$_ZN4cute8gmem_ptrIPKN7cutlass10bfloat16_tEECI1NS_12iter_adaptorIS4_S5_EEES4_,@function
        .size           $_ZN7cutlass13device_kernelIN5flash19enable_sm80_to_sm89INS1_16FlashAttnBwdSm80INS1_25CollectiveMainloopBwdSm80ILi2ELi2EN4cute5tupleIJNS5_1CILi64EEENS7_ILi128EEES8_EEENS_10bfloat16_tEfNS_4arch4Sm80ELb0ELb0ELb1ELb0ELb0ELb0ELb0ELb0ELi2ELi2ELi4ELi2ELb1EEENS1_21CollectiveEpilogueBwdISA_SB_SD_Li256ELb0ELb0ELi2EEENS1_19SingleTileSchedulerILb0ELb0ELb0ELi128EEEEEEEEEvNT_6ParamsE$_ZN4cute8gmem_ptrIPKN7cutlass10bfloat16_tEECI1NS_12iter_adaptorIS4_S5_EEES4_,($_ZN7cutlass13device_kernelIN5flash19enable_sm80_to_sm89INS1_16FlashAttnBwdSm80INS1_25CollectiveMainloopBwdSm80ILi2ELi2EN4cute5tupleIJNS5_1CILi64EEENS7_ILi128EEES8_EEENS_10bfloat16_tEfNS_4arch4Sm80ELb0ELb0ELb1ELb0ELb0ELb0ELb0ELb0ELi2ELi2ELi4ELi2ELb1EEENS1_21CollectiveEpilogueBwdISA_SB_SD_Li256ELb0ELb0ELi2EEENS1_19SingleTileSchedulerILb0ELb0ELb0ELi128EEEEEEEEEvNT_6ParamsE$_ZN4cute8gmem_ptrIPKN7cutlass9uint128_tEECI1NS_12iter_adaptorIS4_S5_EEES4_ - $_ZN7cutlass13device_kernelIN5flash19enable_sm80_to_sm89INS1_16FlashAttnBwdSm80INS1_25CollectiveMainloopBwdSm80ILi2ELi2EN4cute5tupleIJNS5_1CILi64EEENS7_ILi128EEES8_EEENS_10bfloat16_tEfNS_4arch4Sm80ELb0ELb0ELb1ELb0ELb0ELb0ELb0ELb0ELi2ELi2ELi4ELi2ELb1EEENS1_21CollectiveEpilogueBwdISA_SB_SD_Li256ELb0ELb0ELi2EEENS1_19SingleTileSchedulerILb0ELb0ELb0ELi128EEEEEEEEEvNT_6ParamsE$_ZN4cute8gmem_ptrIPKN7cutlass10bfloat16_tEECI1NS_12iter_adaptorIS4_S5_EEES4_)
$_ZN7cutlass13device_kernelIN5flash19enable_sm80_to_sm89INS1_16FlashAttnBwdSm80INS1_25CollectiveMainloopBwdSm80ILi2ELi2EN4cute5tupleIJNS5_1CILi64EEENS7_ILi128EEES8_EEENS_10bfloat16_tEfNS_4arch4Sm80ELb0ELb0ELb1ELb0ELb0ELb0ELb0ELb0ELi2ELi2ELi4ELi2ELb1EEENS1_21CollectiveEpilogueBwdISA_SB_SD_Li256ELb0ELb0ELi2EEENS1_19SingleTileSchedulerILb0ELb0ELb0ELi128EEEEEEEEEvNT_6ParamsE$_ZN4cute8gmem_ptrIPKN7cutlass10bfloat16_tEECI1NS_12iter_adaptorIS4_S5_EEES4_:
[----:B------:R-:W-:Y:S02]  /*7c30*/  MOV R14, 0x7c50 ;  /* 0x00007c50000e7802 */ /* 0x000fe40000000f00 */
[----:B------:R-:W-:Y:S05]  /*7c40*/  CALL.REL.NOINC `($_ZN7cutlass13device_kernelIN5flash19enable_sm80_to_sm89INS1_16FlashAttnBwdSm80INS1_25CollectiveMainloopBwdSm80ILi2ELi2EN4cute5tupleIJNS5_1CILi64EEENS7_ILi128EEES8_EEENS_10bfloat16_tEfNS_4arch4Sm80ELb0ELb0ELb1ELb0ELb0ELb0ELb0ELb0ELi2ELi2ELi4ELi2ELb1EEENS1_21CollectiveEpilogueBwdISA_SB_SD_Li256ELb0ELb0ELi2EEENS1_19SingleTileSchedulerILb0ELb0ELb0ELi128EEEEEEEEEvNT_6ParamsE$_ZN4cute12iter_adaptorIPKN7cutlass10bfloat16_tENS_8gmem_ptrIS4_EEEC2ES4_) ;  /* 0xffffebe000007944 */ /* 0x000fea0003c3ffff */
[----:B------:R-:W-:-:S04]  /*7c50*/  MOV R13, 0x0 ;  /* 0x00000000000d7802 */ /* 0x000fc80000000f00 */
[----:B------:R-:W-:Y:S05]  /*7c60*/  RET.REL.NODEC R12 `(_ZN7cutlass13device_kernelIN5flash19enable_sm80_to_sm89INS1_16FlashAttnBwdSm80INS1_25CollectiveMainloopBwdSm80ILi2ELi2EN4cute5tupleIJNS5_1CILi64EEENS7_ILi128EEES8_EEENS_10bfloat16_tEfNS_4arch4Sm80ELb0ELb0ELb1ELb0ELb0ELb0ELb0ELb0ELi2ELi2ELi4ELi2ELb1EEENS1_21CollectiveEpilogueBwdISA_SB_SD_Li256ELb0ELb0ELi2EEENS1_19SingleTileSchedulerILb0ELb0ELb0ELi128EEEEEEEEEvNT_6ParamsE) ;  /* 0xffff83900c007950 */ /* 0x000fea0003c3ffff */
        .type           $_ZN7cutlass13device_kernelIN5flash19enable_sm80_to_sm89INS1_16FlashAttnBwdSm80INS1_25CollectiveMainloopBwdSm80ILi2ELi2EN4cute5tupleIJNS5_1CILi64EEENS7_ILi128EEES8_EEENS_10bfloat16_tEfNS_4arch4Sm80ELb0ELb0ELb1ELb0ELb0ELb0ELb0ELb0ELi2ELi2ELi4ELi2ELb1EEENS1_21CollectiveEpilogueBwdISA_SB_SD_Li256ELb0ELb0ELi2EEENS1_19SingleTileSchedulerILb0ELb0ELb0ELi128EEEEEEEEEvNT_6ParamsE$_ZN4cute8gmem_ptrIPKN7cutlass9uint128_tEECI1NS_12iter_adaptorIS4_S5_EEES4_,@function
        .size           $_ZN7cutlass13device_kernelIN5flash19enable_sm80_to_sm89INS1_16FlashAttnBwdSm80INS1_25CollectiveMainloopBwdSm80ILi2ELi2EN4cute5tupleIJNS5_1CILi64EEENS7_ILi128EEES8_EEENS_10bfloat16_tEfNS_4arch4Sm80ELb0ELb0ELb1ELb0ELb0ELb0ELb0ELb0ELi2ELi2ELi4ELi2ELb1EEENS1_21CollectiveEpilogueBwdISA_SB_SD_Li256ELb0ELb0ELi2EEENS1_19SingleTileSchedulerILb0ELb0ELb0ELi128EEEEEEEEEvNT_6ParamsE$_ZN4cute8gmem_ptrIPKN7cutlass9uint128_tEECI1NS_12iter_adaptorIS4_S5_EEES4_,($_ZN7cutlass13device_kernelIN5flash19enable_sm80_to_sm89INS1_16FlashAttnBwdSm80INS1_25CollectiveMainloopBwdSm80ILi2ELi2EN4cute5tupleIJNS5_1CILi64EEENS7_ILi128EEES8_EEENS_10bfloat16_tEfNS_4arch4Sm80ELb0ELb0ELb1ELb0ELb0ELb0ELb0ELb0ELi2ELi2ELi4ELi2ELb1EEENS1_21CollectiveEpilogueBwdISA_SB_SD_Li256ELb0ELb0ELi2EEENS1_19SingleTileSchedulerILb0ELb0ELb0ELi128EEEEEEEEEvNT_6ParamsE$_ZN4cute8gmem_ptrIPKfECI1NS_12iter_adaptorIS2_S3_EEES2_ - $_ZN7cutlass13device_kernelIN5flash19enable_sm80_to_sm89INS1_16FlashAttnBwdSm80INS1_25CollectiveMainloopBwdSm80ILi2ELi2EN4cute5tupleIJNS5_1CILi64EEENS7_ILi128EEES8_EEENS_10bfloat16_tEfNS_4arch4Sm80ELb0ELb0ELb1ELb0ELb0ELb0ELb0ELb0ELi2ELi2ELi4ELi2ELb1EEENS1_21CollectiveEpilogueBwdISA_SB_SD_Li256ELb0ELb0ELi2EEENS1_19SingleTileSchedulerILb0ELb0ELb0ELi128EEEEEEEEEvNT_6ParamsE$_ZN4cute8gmem_ptrIPKN7cutlass9uint128_tEECI1NS_12iter_adaptorIS4_S5_EEES4_)
$_ZN7cutlass13device_kernelIN5flash19enable_sm80_to_sm89INS1_16FlashAttnBwdSm80INS1_25CollectiveMainloopBwdSm80ILi2ELi2EN4cute5tupleIJNS5_1CILi64EEENS7_ILi128EEES8_EEENS_10bfloat16_tEfNS_4arch4Sm80ELb0ELb0ELb1ELb0ELb0ELb0ELb0ELb0ELi2ELi2ELi4ELi2ELb1EEENS1_21CollectiveEpilogueBwdISA_SB_SD_Li256ELb0ELb0ELi2EEENS1_19SingleTileSchedulerILb0ELb0ELb0ELi128EEEEEEEEEvNT_6ParamsE$_ZN4cute8gmem_ptrIPKN7cutlass9uint128_tEECI1NS_12iter_adaptorIS4_S5_EEES4_:
[----:B------:R-:W-:Y:S02]  /*7c70*/  MOV R14, 0x7c90 ;  /* 0x00007c90000e7802 */ /* 0x000fe40000000f00 */
[----:B------:R-:W-:Y:S05]  /*7c80*/  CALL.REL.NOINC `($_ZN7cutlass13device_kernelIN5flash19enable_sm80_to_sm89INS1_16FlashAttnBwdSm80INS1_25CollectiveMainloopBwdSm80ILi2ELi2EN4cute5tupleIJNS5_1CILi64EEENS7_ILi128EEES8_EEENS_10bfloat16_tEfNS_4arch4Sm80ELb0ELb0ELb1ELb0ELb0ELb0ELb0ELb0ELi2ELi2ELi4ELi2ELb1EEENS1_21CollectiveEpilogueBwdISA_SB_SD_Li256ELb0ELb0ELi2EEENS1_19SingleTileSchedulerILb0ELb0ELb0ELi128EEEEEEEEEvNT_6ParamsE$_ZN4cute12iter_adaptorIPKN7cutlass9uint128_tENS_8gmem_ptrIS4_EEEC2ES4_) ;  /* 0xffffebf000007944 */ /* 0x000fea0003c3ffff */
[----:B------:R-:W-:-:S04]  /*7c90*/  MOV R13, 0x0 ;  /* 0x00000000000d7802 */ /* 0x000fc80000000f00 */
[----:B------:R-:W-:Y:S05]  /*7ca0*/  RET.REL.NODEC R12 `(_ZN7cutlass13device_kernelIN5flash19enable_sm80_to_sm89INS1_16FlashAttnBwdSm80INS1_25CollectiveMainloopBwdSm80ILi2ELi2EN4cute5tupleIJNS5_1CILi64EEENS7_ILi128EEES8_EEENS_10bfloat16_tEfNS_4arch4Sm80ELb0ELb0ELb1ELb0ELb0ELb0ELb0ELb0ELi2ELi2ELi4ELi2ELb1EEENS1_21CollectiveEpilogueBwdISA_SB_SD_Li256ELb0ELb0ELi2EEENS1_19SingleTileSchedulerILb0ELb0ELb0ELi128EEEEEEEEEvNT_6ParamsE) ;  /* 0xffff83500c007950 */ /* 0x000fea0003c3ffff */
        .type           $_ZN7cutlass13device_kernelIN5flash19enable_sm80_to_sm89INS1_16FlashAttnBwdSm80INS1_25CollectiveMainloopBwdSm80ILi2ELi2EN4cute5tupleIJNS5_1CILi64EEENS7_ILi128EEES8_EEENS_10bfloat16_tEfNS_4arch4Sm80ELb0ELb0ELb1ELb0ELb0ELb0ELb0ELb0ELi2ELi2ELi4ELi2ELb1EEENS1_21CollectiveEpilogueBwdISA_SB_SD_Li256ELb0ELb0ELi2EEENS1_19SingleTileSchedulerILb0ELb0ELb0ELi128EEEEEEEEEvNT_6ParamsE$_ZN4cute8gmem_ptrIPKfECI1NS_12iter_adaptorIS2_S3_EEES2_,@function
        .size           $_ZN7cutlass13device_kernelIN5flash19enable_sm80_to_sm89INS1_16FlashAttnBwdSm80INS1_25CollectiveMainloopBwdSm80ILi2ELi2EN4cute5tupleIJNS5_1CILi64EEENS7_ILi128EEES8_EEENS_10bfloat16_tEfNS_4arch4Sm80ELb0ELb0ELb1ELb0ELb0ELb0ELb0ELb0ELi2ELi2ELi4ELi2ELb1EEENS1_21CollectiveEpilogueBwdISA_SB_SD_Li256ELb0ELb0ELi2EEENS1_19SingleTileSchedulerILb0ELb0ELb0ELi128EEEEEEEEEvNT_6ParamsE$_ZN4cute8gmem_ptrIPKfECI1NS_12iter_adaptorIS2_S3_EEES2_,($_ZN7cutlass13device_kernelIN5flash19enable_sm80_to_sm89INS1_16FlashAttnBwdSm80INS1_25CollectiveMainloopBwdSm80ILi2ELi2EN4cute5tupleIJNS5_1CILi64EEENS7_ILi128EEES8_EEENS_10bfloat16_tEfNS_4arch4Sm80ELb0ELb0ELb1ELb0ELb0ELb0ELb0ELb0ELi2ELi2ELi4ELi2ELb1EEENS1_21CollectiveEpilogueBwdISA_SB_SD_Li256ELb0ELb0ELi2EEENS1_19SingleTileSchedulerILb0ELb0ELb0ELi128EEEEEEEEEvNT_6ParamsE$_ZN4cute8smem_ptrIPN7cutlass10bfloat16_tEECI1NS_12iter_adaptorIS3_S4_EEES3_ - $_ZN7cutlass13device_kernelIN5flash19enable_sm80_to_sm89INS1_16FlashAttnBwdSm80INS1_25CollectiveMainloopBwdSm80ILi2ELi2EN4cute5tupleIJNS5_1CILi64EEENS7_ILi128EEES8_EEENS_10bfloat16_tEfNS_4arch4Sm80ELb0ELb0ELb1ELb0ELb0ELb0ELb0ELb0ELi2ELi2ELi4ELi2ELb1EEENS1_21CollectiveEpilogueBwdISA_SB_SD_Li256ELb0ELb0ELi2EEENS1_19SingleTileSchedulerILb0ELb0ELb0ELi128EEEEEEEEEvNT_6ParamsE$_ZN4cute8gmem_ptrIPKfECI1NS_12iter_adaptorIS2_S3_EEES2_)
$_ZN7cutlass13device_kernelIN5flash19enable_sm80_to_sm89INS1_16FlashAttnBwdSm80INS1_25CollectiveMainloopBwdSm80ILi2ELi2EN4cute5tupleIJNS5_1CILi64EEENS7_ILi128EEES8_EEENS_10bfloat16_tEfNS_4arch4Sm80ELb0ELb0ELb1ELb0ELb0ELb0ELb0ELb0ELi2ELi2ELi4ELi2ELb1EEENS1_21CollectiveEpilogueBwdISA_SB_SD_Li256ELb0ELb0ELi2EEENS1_19SingleTileSchedulerILb0ELb0ELb0ELi128EEEEEEEEEvNT_6ParamsE$_ZN4cute8gmem_ptrIPKfECI1NS_12iter_adaptorIS2_S3_EEES2_:
[----:B------:R-:W-:Y:S02]  /*7cb0*/  MOV R14, 0x7cd0 ;  /* 0x00007cd0000e7802 */ /* 0x000fe40000000f00 */
[----:B------:R-:W-:Y:S05]  /*7cc0*/  CALL.REL.NOINC `($_ZN7cutlass13device_kernelIN5flash19enable_sm80_to_sm89INS1_16FlashAttnBwdSm80INS1_25CollectiveMainloopBwdSm80ILi2ELi2EN4cute5tupleIJNS5_1CILi64EEENS7_ILi128EEES8_EEENS_10bfloat16_tEfNS_4arch4Sm80ELb0ELb0ELb1ELb0ELb0ELb0ELb0ELb0ELi2ELi2ELi4ELi2ELb1EEENS1_21CollectiveEpilogueBwdISA_SB_SD_Li256ELb0ELb0ELi2EEENS1_19SingleTileSchedulerILb0ELb0ELb0ELi128EEEEEEEEEvNT_6ParamsE$_ZN4cute12iter_adaptorIPKfNS_8gmem_ptrIS2_EEEC2ES2_) ;  /* 0xffffebf000007944 */ /* 0x000fea0003c3ffff */
[----:B------:R-:W-:-:S04]  /*7cd0*/  MOV R13, 0x0 ;  /* 0x00000000000d7802 */ /* 0x000fc80000000f00 */
[----:B------:R-:W-:Y:S05]  /*7ce0*/  RET.REL.NODEC R12 `(_ZN7cutlass13device_kernelIN5flash19enable_sm80_to_sm89INS1_16FlashAttnBwdSm80INS1_25CollectiveMainloopBwdSm80ILi2ELi2EN4cute5tupleIJNS5_1CILi64EEENS7_ILi128EEES8_EEENS_10bfloat16_tEfNS_4arch4Sm80ELb0ELb0ELb1ELb0ELb0ELb0ELb0ELb0ELi2ELi2ELi4ELi2ELb1EEENS1_21CollectiveEpilogueBwdISA_SB_SD_Li256ELb0ELb0ELi2EEENS1_19SingleTileSchedulerILb0ELb0ELb0ELi128EEEEEEEEEvNT_6ParamsE) ;  /* 0xffff83100c007950 */ /* 0x000fea0003c3ffff */
        .type           $_ZN7cutlass13device_kernelIN5flash19enable_sm80_to_sm89INS1_16FlashAttnBwdSm80INS1_25CollectiveMainloopBwdSm80ILi2ELi2EN4cute5tupleIJNS5_1CILi64EEENS7_ILi128EEES8_EEENS_10bfloat16_tEfNS_4arch4Sm80ELb0ELb0ELb1ELb0ELb0ELb0ELb0ELb0ELi2ELi2ELi4ELi2ELb1EEENS1_21CollectiveEpilogueBwdISA_SB_SD_Li256ELb0ELb0ELi2EEENS1_19SingleTileSchedulerILb0ELb0ELb0ELi128EEEEEEEEEvNT_6ParamsE$_ZN4cute8smem_ptrIPN7cutlass10bfloat16_tEECI1NS_12iter_adaptorIS3_S4_EEES3_,@function
        .size           $_ZN7cutlass13device_kernelIN5flash19enable_sm80_to_sm89INS1_16FlashAttnBwdSm80INS1_25CollectiveMainloopBwdSm80ILi2ELi2EN4cute5tupleIJNS5_1CILi64EEENS7_ILi128EEES8_EEENS_10bfloat16_tEfNS_4arch4Sm80ELb0ELb0ELb1ELb0ELb0ELb0ELb0ELb0ELi2ELi2ELi4ELi2ELb1EEENS1_21CollectiveEpilogueBwdISA_SB_SD_Li256ELb0ELb0ELi2EEENS1_19SingleTileSchedulerILb0ELb0ELb0ELi128EEEEEEEEEvNT_6ParamsE$_ZN4cute8smem_ptrIPN7cutlass10bfloat16_tEECI1NS_12iter_adaptorIS3_S4_EEES3_,($_ZN7cutlass13device_kernelIN5flash19enable_sm80_to_sm89INS1_16FlashAttnBwdSm80INS1_25CollectiveMainloopBwdSm80ILi2ELi2EN4cute5tupleIJNS5_1CILi64EEENS7_ILi128EEES8_EEENS_10bfloat16_tEfNS_4arch4Sm80ELb0ELb0ELb1ELb0ELb0ELb0ELb0ELb0ELi2ELi2ELi4ELi2ELb1EEENS1_21CollectiveEpilogueBwdISA_SB_SD_Li256ELb0ELb0ELi2EEENS1_19SingleTileSchedulerILb0ELb0ELb0ELi128EEEEEEEEEvNT_6ParamsE$_ZN4cute8smem_ptrIPN7cutlass9uint128_tEECI1NS_12iter_adaptorIS3_S4_EEES3_ - $_ZN7cutlass13device_kernelIN5flash19enable_sm80_to_sm89INS1_16FlashAttnBwdSm80INS1_25CollectiveMainloopBwdSm80ILi2ELi2EN4cute5tupleIJNS5_1CILi64EEENS7_ILi128EEES8_EEENS_10bfloat16_tEfNS_4arch4Sm80ELb0ELb0ELb1ELb0ELb0ELb0ELb0ELb0ELi2ELi2ELi4ELi2ELb1EEENS1_21CollectiveEpilogueBwdISA_SB_SD_Li256ELb0ELb0ELi2EEENS1_19SingleTileSchedulerILb0ELb0ELb0ELi128EEEEEEEEEvNT_6ParamsE$_ZN4cute8smem_ptrIPN7cutlass10bfloat16_tEECI1NS_12iter_adaptorIS3_S4_EEES3_)
$_ZN7cutlass13device_kernelIN5flash19enable_sm80_to_sm89INS1_16FlashAttnBwdSm80INS1_25CollectiveMainloopBwdSm80ILi2ELi2EN4cute5tupleIJNS5_1CILi64EEENS7_ILi128EEES8_EEENS_10bfloat16_tEfNS_4arch4Sm80ELb0ELb0ELb1ELb0ELb0ELb0ELb0ELb0ELi2ELi2ELi4ELi2ELb1EEENS1_21CollectiveEpilogueBwdISA_SB_SD_Li256ELb0ELb0ELi2EEENS1_19SingleTileSchedulerILb0ELb0ELb0ELi128EEEEEEEEEvNT_6ParamsE$_ZN4cute8smem_ptrIPN7cutlass10bfloat16_tEECI1NS_12iter_adaptorIS3_S4_EEES3_:
[----:B------:R-:W-:Y:S02]  /*7cf0*/  MOV R12, 0x7d10 ;  /* 0x00007d10000c7802 */ /* 0x000fe40000000f00 */
[----:B------:R-:W-:Y:S05]  /*7d00*/  CALL.REL.NOINC `($_ZN7cutlass13device_kernelIN5flash19enable_sm80_to_sm89INS1_16FlashAttnBwdSm80INS1_25CollectiveMainloopBwdSm80ILi2ELi2EN4cute5tupleIJNS5_1CILi64EEENS7_ILi128EEES8_EEENS_10bfloat16_tEfNS_4arch4Sm80ELb0ELb0ELb1ELb0ELb0ELb0ELb0ELb0ELi2ELi2ELi4ELi2ELb1EEENS1_21CollectiveEpilogueBwdISA_SB_SD_Li256ELb0ELb0ELi2EEENS1_19SingleTileSchedulerILb0ELb0ELb0ELi128EEEEEEEEEvNT_6ParamsE$_ZN4cute12iter_adaptorIPN7cutlass10bfloat16_tENS_8smem_ptrIS3_EEEC2ES3_) ;  /* 0xffffebf000007944 */ /* 0x000fea0003c3ffff */
[----:B------:R-:W-:-:S04]  /*7d10*/  MOV R5, 0x0 ;  /* 0x0000000000057802 */ /* 0x000fc80000000f00 */
[----:B------:R-:W-:Y:S05]  /*7d20*/  RET.REL.NODEC R4 `(_ZN7cutlass13device_kernelIN5flash19enable_sm80_to_sm89INS1_16FlashAttnBwdSm80INS1_25CollectiveMainloopBwdSm80ILi2ELi2EN4cute5tupleIJNS5_1CILi64EEENS7_ILi128EEES8_EEENS_10bfloat16_tEfNS_4arch4Sm80ELb0ELb0ELb1ELb0ELb0ELb0ELb0ELb0ELi2ELi2ELi4ELi2ELb1EEENS1_21CollectiveEpilogueBwdISA_SB_SD_Li256ELb0ELb0ELi2EEENS1_19SingleTileSchedulerILb0ELb0ELb0ELi128EEEEEEEEEvNT_6ParamsE) ;  /* 0xffff82d004007950 */ /* 0x000fea0003c3ffff */
        .type           $_ZN7cutlass13device_kernelIN5flash19enable_sm80_to_sm89INS1_16FlashAttnBwdSm80INS1_25CollectiveMainloopBwdSm80ILi2ELi2EN4cute5tupleIJNS5_1CILi64EEENS7_ILi128EEES8_EEENS_10bfloat16_tEfNS_4arch4Sm80ELb0ELb0ELb1ELb0ELb0ELb0ELb0ELb0ELi2ELi2ELi4ELi2ELb1EEENS1_21CollectiveEpilogueBwdISA_SB_SD_Li256ELb0ELb0ELi2EEENS1_19SingleTileSchedulerILb0ELb0ELb0ELi128EEEEEEEEEvNT_6ParamsE$_ZN4cute8smem_ptrIPN7cutlass9uint128_tEECI1NS_12iter_adaptorIS3_S4_EEES3_,@function
        .size           $_ZN7cutlass13device_kernelIN5flash19enable_sm80_to_sm89INS1_16FlashAttnBwdSm80INS1_25CollectiveMainloopBwdSm80ILi2ELi2EN4cute5tupleIJNS5_1CILi64EEENS7_ILi128EEES8_EEENS_10bfloat16_tEfNS_4arch4Sm80ELb0ELb0ELb1ELb0ELb0ELb0ELb0ELb0ELi2ELi2ELi4ELi2ELb1EEENS1_21CollectiveEpilogueBwdISA_SB_SD_Li256ELb0ELb0ELi2EEENS1_19SingleTileSchedulerILb0ELb0ELb0ELi128EEEEEEEEEvNT_6ParamsE$_ZN4cute8smem_ptrIPN7cutlass9uint128_tEECI1NS_12iter_adaptorIS3_S4_EEES3_,($_ZN7cutlass13device_kernelIN5flash19enable_sm80_to_sm89INS1_16FlashAttnBwdSm80INS1_25CollectiveMainloopBwdSm80ILi2ELi2EN4cute5tupleIJNS5_1CILi64EEENS7_ILi128EEES8_EEENS_10bfloat16_tEfNS_4arch4Sm80ELb0ELb0ELb1ELb0ELb0ELb0ELb0ELb0ELi2ELi2ELi4ELi2ELb1EEENS1_21CollectiveEpilogueBwdISA_SB_SD_Li256ELb0ELb0ELi2EEENS1_19SingleTileSchedulerILb0ELb0ELb0ELi128EEEEEEEEEvNT_6ParamsE$_ZN4cute8smem_ptrIPfECI1NS_12iter_adaptorIS1_S2_EEES1_ - $_ZN7cutlass13device_kernelIN5flash19enable_sm80_to_sm89INS1_16FlashAttnBwdSm80INS1_25CollectiveMainloopBwdSm80ILi2ELi2EN4cute5tupleIJNS5_1CILi64EEENS7_ILi128EEES8_EEENS_10bfloat16_tEfNS_4arch4Sm80ELb0ELb0ELb1ELb0ELb0ELb0ELb0ELb0ELi2ELi2ELi4ELi2ELb1EEENS1_21CollectiveEpilogueBwdISA_SB_SD_Li256ELb0ELb0ELi2EEENS1_19SingleTileSchedulerILb0ELb0ELb0ELi128EEEEEEEEEvNT_6ParamsE$_ZN4cute8smem_ptrIPN7cutlass9uint128_tEECI1NS_12iter_adaptorIS3_S4_EEES3_)
$_ZN7cutlass13device_kernelIN5flash19enable_sm80_to_sm89INS1_16FlashAttnBwdSm80INS1_25CollectiveMainloopBwdSm80ILi2ELi2EN4cute5tupleIJNS5_1CILi64EEENS7_ILi128EEES8_EEENS_10bfloat16_tEfNS_4arch4Sm80ELb0ELb0ELb1ELb0ELb0ELb0ELb0ELb0ELi2ELi2ELi4ELi2ELb1EEENS1_21CollectiveEpilogueBwdISA_SB_SD_Li256ELb0ELb0ELi2EEENS1_19SingleTileSchedulerILb0ELb0ELb0ELi128EEEEEEEEEvNT_6ParamsE$_ZN4cute8smem_ptrIPN7cutlass9uint128_tEECI1NS_12iter_adaptorIS3_S4_EEES3_:
[----:B------:R-:W-:Y:S02]  /*7d30*/  MOV R12, 0x7d50 ;  /* 0x00007d50000c7802 */ /* 0x000fe40000000f00 */
[----:B------:R-:W-:Y:S05]  /*7d40*/  CALL.REL.NOINC `($_ZN7cutlass13device_kernelIN5flash19enable_sm80_to_sm89INS1_16FlashAttnBwdSm80INS1_25CollectiveMainloopBwdSm80ILi2ELi2EN4cute5tupleIJNS5_1CILi64EEENS7_ILi128EEES8_EEENS_10bfloat16_tEfNS_4arch4Sm80ELb0ELb0ELb1ELb0ELb0ELb0ELb0ELb0ELi2ELi2ELi4ELi2ELb1EEENS1_21CollectiveEpilogueBwdISA_SB_SD_Li256ELb0ELb0ELi2EEENS1_19SingleTileSchedulerILb0ELb0ELb0ELi128EEEEEEEEEvNT_6ParamsE$_ZN4cute12iter_adaptorIPN7cutlass9uint128_tENS_8smem_ptrIS3_EEEC2ES3_) ;  /* 0xffffec0000007944 */ /* 0x000fea0003c3ffff */
[----:B------:R-:W-:-:S04]  /*7d50*/  MOV R9, 0x0 ;  /* 0x0000000000097802 */ /* 0x000fc80000000f00 */
[----:B------:R-:W-:Y:S05]  /*7d60*/  RET.REL.NODEC R8 `(_ZN7cutlass13device_kernelIN5flash19enable_sm80_to_sm89INS1_16FlashAttnBwdSm80INS1_25CollectiveMainloopBwdSm80ILi2ELi2EN4cute5tupleIJNS5_1CILi64EEENS7_ILi128EEES8_EEENS_10bfloat16_tEfNS_4arch4Sm80ELb0ELb0ELb1ELb0ELb0ELb0ELb0ELb0ELi2ELi2ELi4ELi2ELb1EEENS1_21CollectiveEpilogueBwdISA_SB_SD_Li256ELb0ELb0ELi2EEENS1_19SingleTileSchedulerILb0ELb0ELb0ELi128EEEEEEEEEvNT_6ParamsE) ;  /* 0xffff829008007950 */ /* 0x000fea0003c3ffff */
        .type           $_ZN7cutlass13device_kernelIN5flash19enable_sm80_to_sm89INS1_16FlashAttnBwdSm80INS1_25CollectiveMainloopBwdSm80ILi2ELi2EN4cute5tupleIJNS5_1CILi64EEENS7_ILi128EEES8_EEENS_10bfloat16_tEfNS_4arch4Sm80ELb0ELb0ELb1ELb0ELb0ELb0ELb0ELb0ELi2ELi2ELi4ELi2ELb1EEENS1_21CollectiveEpilogueBwdISA_SB_SD_Li256ELb0ELb0ELi2EEENS1_19SingleTileSchedulerILb0ELb0ELb0ELi128EEEEEEEEEvNT_6ParamsE$_ZN4cute8smem_ptrIPfECI1NS_12iter_adaptorIS1_S2_EEES1_,@function
        .size           $_ZN7cutlass13device_kernelIN5flash19enable_sm80_to_sm89INS1_16FlashAttnBwdSm80INS1_25CollectiveMainloopBwdSm80ILi2ELi2EN4cute5tupleIJNS5_1CILi64EEENS7_ILi128EEES8_EEENS_10bfloat16_tEfNS_4arch4Sm80ELb0ELb0ELb1ELb0ELb0ELb0ELb0ELb0ELi2ELi2ELi4ELi2ELb1EEENS1_21CollectiveEpilogueBwdISA_SB_SD_Li256ELb0ELb0ELi2EEENS1_19SingleTileSchedulerILb0ELb0ELb0ELi128EEEEEEEEEvNT_6ParamsE$_ZN4cute8smem_ptrIPfECI1NS_12iter_adaptorIS1_S2_EEES1_,($_ZN7cutlass13device_kernelIN5flash19enable_sm80_to_sm89INS1_16FlashAttnBwdSm80INS1_25CollectiveMainloopBwdSm80ILi2ELi2EN4cute5tupleIJNS5_1CILi64EEENS7_ILi128EEES8_EEENS_10bfloat16_tEfNS_4arch4Sm80ELb0ELb0ELb1ELb0ELb0ELb0ELb0ELb0ELi2ELi2ELi4ELi2ELb1EEENS1_21CollectiveEpilogueBwdISA_SB_SD_Li256ELb0ELb0ELi2EEENS1_19SingleTileSchedulerILb0ELb0ELb0ELi128EEEEEEEEEvNT_6ParamsE$_ZN73_INTERNAL_24fd9406_37_flash_bwd_hdim64_bf16_softcap_sm80_cu_3fbc093a_291824__cvta_generic_to_sharedEPKv - $_ZN7cutlass13device_kernelIN5flash19enable_sm80_to_sm89INS1_16FlashAttnBwdSm80INS1_25CollectiveMainloopBwdSm80ILi2ELi2EN4cute5tupleIJNS5_1CILi64EEENS7_ILi128EEES8_EEENS_10bfloat16_tEfNS_4arch4Sm80ELb0ELb0ELb1ELb0ELb0ELb0ELb0ELb0ELi2ELi2ELi4ELi2ELb1EEENS1_21CollectiveEpilogueBwdISA_SB_SD_Li256ELb0ELb0ELi2EEENS1_19SingleTileSchedulerILb0ELb0ELb0ELi128EEEEEEEEEvNT_6ParamsE$_ZN4cute8smem_ptrIPfECI1NS_12iter_adaptorIS1_S2_EEES1_)
$_ZN7cutlass13device_kernelIN5flash19enable_sm80_to_sm89INS1_16FlashAttnBwdSm80INS1_25CollectiveMainloopBwdSm80ILi2ELi2EN4cute5tupleIJNS5_1CILi64EEENS7_ILi128EEES8_EEENS_10bfloat16_tEfNS_4arch4Sm80ELb0ELb0ELb1ELb0ELb0ELb0ELb0ELb0ELi2ELi2ELi4ELi2ELb1EEENS1_21CollectiveEpilogueBwdISA_SB_SD_Li256ELb0ELb0ELi2EEENS1_19SingleTileSchedulerILb0ELb0ELb0ELi128EEEEEEEEEvNT_6ParamsE$_ZN4cute8smem_ptrIPfECI1NS_12iter_adaptorIS1_S2_EEES1_:
[----:B------:R-:W-:Y:S02]  /*7d70*/  MOV R14, 0x7d90 ;  /* 0x00007d90000e7802 */ /* 0x000fe40000000f00 */
[----:B------:R-:W-:Y:S05]  /*7d80*/  CALL.REL.NOINC `($_ZN7cutlass13device_kernelIN5flash19enable_sm80_to_sm89INS1_16FlashAttnBwdSm80INS1_25CollectiveMainloopBwdSm80ILi2ELi2EN4cute5tupleIJNS5_1CILi64EEENS7_ILi128EEES8_EEENS_10bfloat16_tEfNS_4arch4Sm80ELb0ELb0ELb1ELb0ELb0ELb0ELb0ELb0ELi2ELi2ELi4ELi2ELb1EEENS1_21CollectiveEpilogueBwdISA_SB_SD_Li256ELb0ELb0ELi2EEENS1_19SingleTileSchedulerILb0ELb0ELb0ELi128EEEEEEEEEvNT_6ParamsE$_ZN4cute12iter_adaptorIPfNS_8smem_ptrIS1_EEEC2ES1_) ;  /* 0xffffec0000007944 */ /* 0x000fea0003c3ffff */
[----:B------:R-:W-:-:S04]  /*7d90*/  MOV R13, 0x0 ;  /* 0x00000000000d7802 */ /* 0x000fc80000000f00 */
[----:B------:R-:W-:Y:S05]  /*7da0*/  RET.REL.NODEC R12 `(_ZN7cutlass13device_kernelIN5flash19enable_sm80_to_sm89INS1_16FlashAttnBwdSm80INS1_25CollectiveMainloopBwdSm80ILi2ELi2EN4cute5tupleIJNS5_1CILi64EEENS7_ILi128EEES8_EEENS_10bfloat16_tEfNS_4arch4Sm80ELb0ELb0ELb1ELb0ELb0ELb0ELb0ELb0ELi2ELi2ELi4ELi2ELb1EEENS1_21CollectiveEpilogueBwdISA_SB_SD_Li256ELb0ELb0ELi2EEENS1_19SingleTileSchedulerILb0ELb0ELb0ELi128EEEEEEEEEvNT_6ParamsE) ;  /* 0xffff82500c007950 */ /* 0x000fea0003c3ffff */
        .type           $_ZN7cutlass13device_kernelIN5flash19enable_sm80_to_sm89INS1_16FlashAttnBwdSm80INS1_25CollectiveMainloopBwdSm80ILi2ELi2EN4cute5tupleIJNS5_1CILi64EEENS7_ILi128EEES8_EEENS_10bfloat16_tEfNS_4arch4Sm80ELb0ELb0ELb1ELb0ELb0ELb0ELb0ELb0ELi2ELi2ELi4ELi2ELb1EEENS1_21CollectiveEpilogueBwdISA_SB_SD_Li256ELb0ELb0ELi2EEENS1_19SingleTileSchedulerILb0ELb0ELb0ELi128EEEEEEEEEvNT_6ParamsE$_ZN73_INTERNAL_24fd9406_37_flash_bwd_hdim64_bf16_softcap_sm80_cu_3fbc093a_291824__cvta_generic_to_sharedEPKv,@function
        .size           $_ZN7cutlass13device_kernelIN5flash19enable_sm80_to_sm89INS1_16FlashAttnBwdSm80INS1_25CollectiveMainloopBwdSm80ILi2ELi2EN4cute5tupleIJNS5_1CILi64EEENS7_ILi128EEES8_EEENS_10bfloat16_tEfNS_4arch4Sm80ELb0ELb0ELb1ELb0ELb0ELb0ELb0ELb0ELi2ELi2ELi4ELi2ELb1EEENS1_21CollectiveEpilogueBwdISA_SB_SD_Li256ELb0ELb0ELi2EEENS1_19SingleTileSchedulerILb0ELb0ELb0ELi128EEEEEEEEEvNT_6ParamsE$_ZN73_INTERNAL_24fd9406_37_flash_bwd_hdim64_bf16_softcap_sm80_cu_3fbc093a_291824__cvta_generic_to_sharedEPKv,($_ZN7cutlass13device_kernelIN5flash19enable_sm80_to_sm89INS1_16FlashAttnBwdSm80INS1_25CollectiveMainloopBwdSm80ILi2ELi2EN4cute5tupleIJNS5_1CILi64EEENS7_ILi128EEES8_EEENS_10bfloat16_tEfNS_4arch4Sm80ELb0ELb0ELb1ELb0ELb0ELb0ELb0ELb0ELi2ELi2ELi4ELi2ELb1EEENS1_21CollectiveEpilogueBwdISA_SB_SD_Li256ELb0ELb0ELi2EEENS1_19SingleTileSchedulerILb0ELb0ELb0ELi128EEEEEEEEEvNT_6ParamsE$_ZZN4cute12filter_tupleINS_5tupleIJNS_10UnderscoreES2_S2_iEEENS1_IJNS1_IJNS_1CILi1EEENS4_ILi0EEEEEElS6_lEEEZNS_5sliceIS3_S8_EEDaRKT_RKT0_EUlRKT_RKT0_E_EEDaSC_SF_OT1_ENKUlDpSI_E_clIJNS1_IJS7_EEENS1_IJlEEENS1_IJS6_EEENS1_IJEEEEEEDaSP_ - $_ZN7cutlass13device_kernelIN5flash19enable_sm80_to_sm89INS1_16FlashAttnBwdSm80INS1_25CollectiveMainloopBwdSm80ILi2ELi2EN4cute5tupleIJNS5_1CILi64EEENS7_ILi128EEES8_EEENS_10bfloat16_tEfNS_4arch4Sm80ELb0ELb0ELb1ELb0ELb0ELb0ELb0ELb0ELi2ELi2ELi4ELi2ELb1EEENS1_21CollectiveEpilogueBwdISA_SB_SD_Li256ELb0ELb0ELi2EEENS1_19SingleTileSchedulerILb0ELb0ELb0ELi128EEEEEEEEEvNT_6ParamsE$_ZN73_INTERNAL_24fd9406_37_flash_bwd_hdim64_bf16_softcap_sm80_cu_3fbc093a_291824__cvta_generic_to_sharedEPKv)
$_ZN7cutlass13device_kernelIN5flash19enable_sm80_to_sm89INS1_16FlashAttnBwdSm80INS1_25CollectiveMainloopBwdSm80ILi2ELi2EN4cute5tupleIJNS5_1CILi64EEENS7_ILi128EEES8_EEENS_10bfloat16_tEfNS_4arch4Sm80ELb0ELb0ELb1ELb0ELb0ELb0ELb0ELb0ELi2ELi2ELi4ELi2ELb1EEENS1_21CollectiveEpilogueBwdISA_SB_SD_Li256ELb0ELb0ELi2EEENS1_19SingleTileSchedulerILb0ELb0ELb0ELi128EEEEEEEEEvNT_6ParamsE$_ZN73_INTERNAL_24fd9406_37_flash_bwd_hdim64_bf16_softcap_sm80_cu_3fbc093a_291824__cvta_generic_to_sharedEPKv:
[----:B------:R-:W-:Y:S02]  /*7db0*/  MOV R7, 0x0 ;  /* 0x0000000000077802 */ /* 0x000fe40000000f00 */
[----:B------:R-:W-:Y:S02]  /*7dc0*/  IADD3 R4, R4, -c[0x0][0x18], RZ ;  /* 0x8000060004047a10 */ /* 0x000fe40007ffe0ff */
[----:B------:R-:W-:Y:S05]  /*7dd0*/  RET.REL.NODEC R6 `(_ZN7cutlass13device_kernelIN5flash19enable_sm80_to_sm89INS1_16FlashAttnBwdSm80INS1_25CollectiveMainloopBwdSm80ILi2ELi2EN4cute5tupleIJNS5_1CILi64EEENS7_ILi128EEES8_EEENS_10bfloat16_tEfNS_4arch4Sm80ELb0ELb0ELb1ELb0ELb0ELb0ELb0ELb0ELi2ELi2ELi4ELi2ELb1EEENS1_21CollectiveEpilogueBwdISA_SB_SD_Li256ELb0ELb0ELi2EEENS1_19SingleTileSchedulerILb0ELb0ELb0ELi128EEEEEEEEEvNT_6ParamsE) ;  /* 0xffff822006007950 */ /* 0x000fea0003c3ffff */
        .type           $_ZN7cutlass13device_kernelIN5flash19enable_sm80_to_sm89INS1_16FlashAttnBwdSm80INS1_25CollectiveMainloopBwdSm80ILi2ELi2EN4cute5tupleIJNS5_1CILi64EEENS7_ILi128EEES8_EEENS_10bfloat16_tEfNS_4arch4Sm80ELb0ELb0ELb1ELb0ELb0ELb0ELb0ELb0ELi2ELi2ELi4ELi2ELb1EEENS1_21CollectiveEpilogueBwdISA_SB_SD_Li256ELb0ELb0ELi2EEENS1_19SingleTileSchedulerILb0ELb0ELb0ELi128EEEEEEEEEvNT_6ParamsE$_ZZN4cute12filter_tupleINS_5tupleIJNS_10UnderscoreES2_S2_iEEENS1_IJNS1_IJNS_1CILi1EEENS4_ILi0EEEEEElS6_lEEEZNS_5sliceIS3_S8_EEDaRKT_RKT0_EUlRKT_RKT0_E_EEDaSC_SF_OT1_ENKUlDpSI_E_clIJNS1_IJS7_EEENS1_IJlEEENS1_IJS6_EEENS1_IJEEEEEEDaSP_,@function
        .size           $_ZN7cutlass13device_kernelIN5flash19enable_sm80_to_sm89INS1_16FlashAttnBwdSm80INS1_25CollectiveMainloopBwdSm80ILi2ELi2EN4cute5tupleIJNS5_1CILi64EEENS7_ILi128EEES8_EEENS_10bfloat16_tEfNS_4arch4Sm80ELb0ELb0ELb1ELb0ELb0ELb0ELb0ELb0ELi2ELi2ELi4ELi2ELb1EEENS1_21CollectiveEpilogueBwdISA_SB_SD_Li256ELb0ELb0ELi2EEENS1_19SingleTileSchedulerILb0ELb0ELb0ELi128EEEEEEEEEvNT_6ParamsE$_ZZN4cute12filter_tupleINS_5tupleIJNS_10UnderscoreES2_S2_iEEENS1_IJNS1_IJNS_1CILi1EEENS4_ILi0EEEEEElS6_lEEEZNS_5sliceIS3_S8_EEDaRKT_RKT0_EUlRKT_RKT0_E_EEDaSC_SF_OT1_ENKUlDpSI_E_clIJNS1_IJS7_EEENS1_IJlEEENS1_IJS6_EEENS1_IJEEEEEEDaSP_,($_ZN7cutlass13device_kernelIN5flash19enable_sm80_to_sm89INS1_16FlashAttnBwdSm80INS1_25CollectiveMainloopBwdSm80ILi2ELi2EN4cute5tupleIJNS5_1CILi64EEENS7_ILi128EEES8_EEENS_10bfloat16_tEfNS_4arch4Sm80ELb0ELb0ELb1ELb0ELb0ELb0ELb0ELb0ELi2ELi2ELi4ELi2ELb1EEENS1_21CollectiveEpilogueBwdISA_SB_SD_Li256ELb0ELb0ELi2EEENS1_19SingleTileSchedulerILb0ELb0ELb0ELi128EEEEEEEEEvNT_6ParamsE$_ZZN4cute14transform_leafINS_15ArithmeticTupleIJNS1_IJiiEEEiiiEEENS_8identityEEEDaRKT_OT0_ENKUlRKT_E_clIS2_EEDaSC_ - $_ZN7cutlass13device_kernelIN5flash19enable_sm80_to_sm89INS1_16FlashAttnBwdSm80INS1_25CollectiveMainloopBwdSm80ILi2ELi2EN4cute5tupleIJNS5_1CILi64EEENS7_ILi128EEES8_EEENS_10bfloat16_tEfNS_4arch4Sm80ELb0ELb0ELb1ELb0ELb0ELb0ELb0ELb0ELi2ELi2ELi4ELi2ELb1EEENS1_21CollectiveEpilogueBwdISA_SB_SD_Li256ELb0ELb0ELi2EEENS1_19SingleTileSchedulerILb0ELb0ELb0ELi128EEEEEEEEEvNT_6ParamsE$_ZZN4cute12filter_tupleINS_5tupleIJNS_10UnderscoreES2_S2_iEEENS1_IJNS1_IJNS_1CILi1EEENS4_ILi0EEEEEElS6_lEEEZNS_5sliceIS3_S8_EEDaRKT_RKT0_EUlRKT_RKT0_E_EEDaSC_SF_OT1_ENKUlDpSI_E_clIJNS1_IJS7_EEENS1_IJlEEENS1_IJS6_EEENS1_IJEEEEEEDaSP_)
$_ZN7cutlass13device_kernelIN5flash19enable_sm80_to_sm89INS1_16FlashAttnBwdSm80INS1_25CollectiveMainloopBwdSm80ILi2ELi2EN4cute5tupleIJNS5_1CILi64EEENS7_ILi128EEES8_EEENS_10bfloat16_tEfNS_4arch4Sm80ELb0ELb0ELb1ELb0ELb0ELb0ELb0ELb0ELi2ELi2ELi4ELi2ELb1EEENS1_21CollectiveEpilogueBwdISA_SB_SD_Li256ELb0ELb0ELi2EEENS1_19SingleTileSchedulerILb0ELb0ELb0ELi128EEEEEEEEEvNT_6ParamsE$_ZZN4cute12filter_tupleINS_5tupleIJNS_10UnderscoreES2_S2_iEEENS1_IJNS1_IJNS_1CILi1EEENS4_ILi0EEEEEElS6_lEEEZNS_5sliceIS3_S8_EEDaRKT_RKT0_EUlRKT_RKT0_E_EEDaSC_SF_OT1_ENKUlDpSI_E_clIJNS1_IJS7_EEENS1_IJlEEENS1_IJS6_EEENS1_IJEEEEEEDaSP_:
[----:B------:R-:W-:Y:S02]  /*7de0*/  IADD3 R5, R1, 0x188, RZ ;  /* 0x0000018801057810 */ /* 0x000fe40007ffe0ff */
[----:B------:R-:W-:Y:S02]  /*7df0*/  MOV R8, 0x7e20 ;  /* 0x00007e2000087802 */ /* 0x000fe40000000f00 */
[----:B------:R-:W-:Y:S02]  /*7e00*/  IADD3 R5, R5, c[0x0][0x20], RZ ;  /* 0x0000080005057a10 */ /* 0x000fe40007ffe0ff */
[----:B------:R-:W-:Y:S05]  /*7e10*/  CALL.REL.NOINC `($_ZN7cutlass13device_kernelIN5flash19enable_sm80_to_sm89INS1_16FlashAttnBwdSm80INS1_25CollectiveMainloopBwdSm80ILi2ELi2EN4cute5tupleIJNS5_1CILi64EEENS7_ILi128EEES8_EEENS_10bfloat16_tEfNS_4arch4Sm80ELb0ELb0ELb1ELb0ELb0ELb0ELb0ELb0ELi2ELi2ELi4ELi2ELb1EEENS1_21CollectiveEpilogueBwdISA_SB_SD_Li256ELb0ELb0ELi2EEENS1_19SingleTileSchedulerILb0ELb0ELb0ELi128EEEEEEEEEvNT_6ParamsE$_ZN4cute3eso3ESOILb1ELb0EJNS_5tupleIJNS_1CILi1EEENS3_ILi0EEEEEElS5_EEC2ERKS6_RKlRKS5_) ;  /* 0xfffff65000007944 */ /* 0x000fea0003c3ffff */
[----:B-1----:R1:W5:Y:S01]  /*7e20*/  LDL.64 R4, [R1+0x188] ;  /* 0x0001880001047983 */ /* 0x0023620000100a00 */
[----:B------:R-:W-:-:S04]  /*7e30*/  MOV R7, 0x0 ;  /* 0x0000000000077802 */ /* 0x000fc80000000f00 */
[----:B------:R-:W-:Y:S05]  /*7e40*/  RET.REL.NODEC R6 `(_ZN7cutlass13device_kernelIN5flash19enable_sm80_to_sm89INS1_16FlashAttnBwdSm80INS1_25CollectiveMainloopBwdSm80ILi2ELi2EN4cute5tupleIJNS5_1CILi64EEENS7_ILi128EEES8_EEENS_10bfloat16_tEfNS_4arch4Sm80ELb0ELb0ELb1ELb0ELb0ELb0ELb0ELb0ELi2ELi2ELi4ELi2ELb1EEENS1_21CollectiveEpilogueBwdISA_SB_SD_Li256ELb0ELb0ELi2EEENS1_19SingleTileSchedulerILb0ELb0ELb0ELi128EEEEEEEEEvNT_6ParamsE) ;  /* 0xffff81b006007950 */ /* 0x000fea0003c3ffff */
        .type           $_ZN7cutlass13device_kernelIN5flash19enable_sm80_to_sm89INS1_16FlashAttnBwdSm80INS1_25CollectiveMainloopBwdSm80ILi2ELi2EN4cute5tupleIJNS5_1CILi64EEENS7_ILi128EEES8_EEENS_10bfloat16_tEfNS_4arch4Sm80ELb0ELb0ELb1ELb0ELb0ELb0ELb0ELb0ELi2ELi2ELi4ELi2ELb1EEENS1_21CollectiveEpilogueBwdISA_SB_SD_Li256ELb0ELb0ELi2EEENS1_19SingleTileSchedulerILb0ELb0ELb0ELi128EEEEEEEEEvNT_6ParamsE$_ZZN4cute14transform_leafINS_15ArithmeticTupleIJNS1_IJiiEEEiiiEEENS_8identityEEEDaRKT_OT0_ENKUlRKT_E_clIS2_EEDaSC_,@function
        .size           $_ZN7cutlass13device_kernelIN5flash19enable_sm80_to_sm89INS1_16FlashAttnBwdSm80INS1_25CollectiveMainloopBwdSm80ILi2ELi2EN4cute5tupleIJNS5_1CILi64EEENS7_ILi128EEES8_EEENS_10bfloat16_tEfNS_4arch4Sm80ELb0ELb0ELb1ELb0ELb0ELb0ELb0ELb0ELi2ELi2ELi4ELi2ELb1EEENS1_21CollectiveEpilogueBwdISA_SB_SD_Li256ELb0ELb0ELi2EEENS1_19SingleTileSchedulerILb0ELb0ELb0ELi128EEEEEEEEEvNT_6ParamsE$_ZZN4cute14transform_leafINS_15ArithmeticTupleIJNS1_IJiiEEEiiiEEENS_8identityEEEDaRKT_OT0_ENKUlRKT_E_clIS2_EEDaSC_,($_ZN7cutlass13device_kernelIN5flash19enable_sm80_to_sm89INS1_16FlashAttnBwdSm80INS1_25CollectiveMainloopBwdSm80ILi2ELi2EN4cute5tupleIJNS5_1CILi64EEENS7_ILi128EEES8_EEENS_10bfloat16_tEfNS_4arch4Sm80ELb0ELb0ELb1ELb0ELb0ELb0ELb0ELb0ELi2ELi2ELi4ELi2ELb1EEENS1_21CollectiveEpilogueBwdISA_SB_SD_Li256ELb0ELb0ELi2EEENS1_19SingleTileSchedulerILb0ELb0ELb0ELi128EEEEEEEEEvNT_6ParamsE$_ZZN4cute14transform_leafINS_15ArithmeticTupleIJNS1_IJiiEEEiiiEEENS_8identityEEEDaRKT_OT0_ENKUlRKT_E_clIiEEDaSC_ - $_ZN7cutlass13device_kernelIN5flash19enable_sm80_to_sm89INS1_16FlashAttnBwdSm80INS1_25CollectiveMainloopBwdSm80ILi2ELi2EN4cute5tupleIJNS5_1CILi64EEENS7_ILi128EEES8_EEENS_10bfloat16_tEfNS_4arch4Sm80ELb0ELb0ELb1ELb0ELb0ELb0ELb0ELb0ELi2ELi2ELi4ELi2ELb1EEENS1_21CollectiveEpilogueBwdISA_SB_SD_Li256ELb0ELb0ELi2EEENS1_19SingleTileSchedulerILb0ELb0ELb0ELi128EEEEEEEEEvNT_6ParamsE$_ZZN4cute14transform_leafINS_15ArithmeticTupleIJNS1_IJiiEEEiiiEEENS_8identityEEEDaRKT_OT0_ENKUlRKT_E_clIS2_EEDaSC_)
$_ZN7cutlass13device_kernelIN5flash19enable_sm80_to_sm89INS1_16FlashAttnBwdSm80INS1_25CollectiveMainloopBwdSm80ILi2ELi2EN4cute5tupleIJNS5_1CILi64EEENS7_ILi128EEES8_EEENS_10bfloat16_tEfNS_4arch4Sm80ELb0ELb0ELb1ELb0ELb0ELb0ELb0ELb0ELi2ELi2ELi4ELi2ELb1EEENS1_21CollectiveEpilogueBwdISA_SB_SD_Li256ELb0ELb0ELi2EEENS1_19SingleTileSchedulerILb0ELb0ELb0ELi128EEEEEEEEEvNT_6ParamsE$_ZZN4cute14transform_leafINS_15ArithmeticTupleIJNS1_IJiiEEEiiiEEENS_8identityEEEDaRKT_OT0_ENKUlRKT_E_clIS2_EEDaSC_:
[----:B------:R-:W-:Y:S02]  /*7e50*/  ULDC UR35, c[0x0][0x20] ;  /* 0x0000080000237ab9 */ /* 0x000fe40000000800 */
[----:B------:R-:W-:-:S09]  /*7e60*/  UIADD3 UR35, UR40, -UR35, URZ ;  /* 0x8000002328237290 */ /* 0x000fd2000fffe03f */
[----:B------:R-:W5:Y:S01]  /*7e70*/  LDL R5, [UR35] ;  /* 0x00000023ff057983 */ /* 0x000f620008100800 */
[----:B------:R-:W-:-:S03]  /*7e80*/  MOV R6, 0x7ea0 ;  /* 0x00007ea000067802 */ /* 0x000fc60000000f00 */
[----:B-----5:R-:W-:Y:S05]  /*7e90*/  CALL.REL.NOINC `($_ZN7cutlass13device_kernelIN5flash19enable_sm80_to_sm89INS1_16FlashAttnBwdSm80INS1_25CollectiveMainloopBwdSm80ILi2ELi2EN4cute5tupleIJNS5_1CILi64EEENS7_ILi128EEES8_EEENS_10bfloat16_tEfNS_4arch4Sm80ELb0ELb0ELb1ELb0ELb0ELb0ELb0ELb0ELi2ELi2ELi4ELi2ELb1EEENS1_21CollectiveEpilogueBwdISA_SB_SD_Li256ELb0ELb0ELi2EEENS1_19SingleTileSchedulerILb0ELb0ELb0ELi128EEEEEEEEEvNT_6ParamsE$_ZZN4cute14transform_leafINS_15ArithmeticTupleIJiiEEERNS_8identityEEEDaRKT_OT0_ENKUlRKT_E_clIiEEDaSC_) ;  /* 0x0000010000007944 */ /* 0x020fea0003c00000 */
[----:B------:R-:W5:Y:S01]  /*7ea0*/  LDL R5, [UR35+0x4] ;  /* 0x00000423ff057983 */ /* 0x000f620008100800 */
[----:B------:R-:W-:Y:S01]  /*7eb0*/  IADD3 R4, R1, 0x19c, RZ ;  /* 0x0000019c01047810 */ /* 0x000fe20007ffe0ff */
[----:B------:R-:W-:Y:S01]  /*7ec0*/  IMAD.MOV.U32 R12, RZ, RZ, R8 ;  /* 0x000000ffff0c7224 */ /* 0x000fe200078e0008 */
[----:B------:R-:W-:Y:S02]  /*7ed0*/  MOV R6, 0x7f00 ;  /* 0x00007f0000067802 */ /* 0x000fe40000000f00 */
[----:B------:R-:W-:Y:S02]  /*7ee0*/  IADD3 R4, R4, c[0x0][0x20], RZ ;  /* 0x0000080004047a10 */ /* 0x000fe40007ffe0ff */
[----:B-----5:R-:W-:Y:S05]  /*7ef0*/  CALL.REL.NOINC `($_ZN7cutlass13device_kernelIN5flash19enable_sm80_to_sm89INS1_16FlashAttnBwdSm80INS1_25CollectiveMainloopBwdSm80ILi2ELi2EN4cute5tupleIJNS5_1CILi64EEENS7_ILi128EEES8_EEENS_10bfloat16_tEfNS_4arch4Sm80ELb0ELb0ELb1ELb0ELb0ELb0ELb0ELb0ELi2ELi2ELi4ELi2ELb1EEENS1_21CollectiveEpilogueBwdISA_SB_SD_Li256ELb0ELb0ELi2EEENS1_19SingleTileSchedulerILb0ELb0ELb0ELi128EEEEEEEEEvNT_6ParamsE$_ZZN4cute14transform_leafINS_15ArithmeticTupleIJiiEEERNS_8identityEEEDaRKT_OT0_ENKUlRKT_E_clIiEEDaSC_) ;  /* 0x000000a000007944 */ /* 0x020fea0003c00000 */
[----:B------:R1:W-:Y:S01]  /*7f00*/  STL [R1+0x19c], R8 ;  /* 0x00019c0801007387 */ /* 0x0003e20000100800 */
[----:B------:R-:W-:-:S03]  /*7f10*/  MOV R6, 0x7f30 ;  /* 0x00007f3000067802 */ /* 0x000fc60000000f00 */
[----:B-1----:R-:W-:Y:S05]  /*7f20*/  CALL.REL.NOINC `($_ZN7cutlass13device_kernelIN5flash19enable_sm80_to_sm89INS1_16FlashAttnBwdSm80INS1_25CollectiveMainloopBwdSm80ILi2ELi2EN4cute5tupleIJNS5_1CILi64EEENS7_ILi128EEES8_EEENS_10bfloat16_tEfNS_4arch4Sm80ELb0ELb0ELb1ELb0ELb0ELb0ELb0ELb0ELi2ELi2ELi4ELi2ELb1EEENS1_21CollectiveEpilogueBwdISA_SB_SD_Li256ELb0ELb0ELi2EEENS1_19SingleTileSchedulerILb0ELb0ELb0ELi128EEEEEEEEEvNT_6ParamsE$_ZZN4cute9transformINS_15ArithmeticTupleIJiiEEEZNS_14transform_leafIS2_RNS_8identityEEEDaRKT_OT0_EUlRKT_E_EEDaS8_SA_ENKUlDpSD_E_clIJiiEEEDaSF_) ;  /* 0x00001d0000007944 */ /* 0x002fea0003c00000 */
[----:B------:R-:W-:Y:S02]  /*7f30*/  MOV R21, 0x0 ;  /* 0x0000000000157802 */ /* 0x000fe40000000f00 */
[----:B-----5:R-:W-:Y:S02]  /*7f40*/  MOV R7, R4 ;  /* 0x0000000400077202 */ /* 0x020fe40000000f00 */
[----:B------:R-:W-:Y:S05]  /*7f50*/  RET.REL.NODEC R20 `(_ZN7cutlass13device_kernelIN5flash19enable_sm80_to_sm89INS1_16FlashAttnBwdSm80INS1_25CollectiveMainloopBwdSm80ILi2ELi2EN4cute5tupleIJNS5_1CILi64EEENS7_ILi128EEES8_EEENS_10bfloat16_tEfNS_4arch4Sm80ELb0ELb0ELb1ELb0ELb0ELb0ELb0ELb0ELi2ELi2ELi4ELi2ELb1EEENS1_21CollectiveEpilogueBwdISA_SB_SD_Li256ELb0ELb0ELi2EEENS1_19SingleTileSchedulerILb0ELb0ELb0ELi128EEEEEEEEEvNT_6ParamsE) ;  /* 0xffff80a014007950 */ /* 0x000fea0003c3ffff */
        .type           $_ZN7cutlass13device_kernelIN5flash19enable_sm80_to_sm89INS1_16FlashAttnBwdSm80INS1_25CollectiveMainloopBwdSm80ILi2ELi2EN4cute5tupleIJNS5_1CILi64EEENS7_ILi128EEES8_EEENS_10bfloat16_tEfNS_4arch4Sm80ELb0ELb0ELb1ELb0ELb0ELb0ELb0ELb0ELi2ELi2ELi4ELi2ELb1EEENS1_21CollectiveEpilogueBwdISA_SB_SD_Li256ELb0ELb0ELi2EEENS1_19SingleTileSchedulerILb0ELb0ELb0ELi128EEEEEEEEEvNT_6ParamsE$_ZZN4cute14transform_leafINS_15ArithmeticTupleIJNS1_IJiiEEEiiiEEENS_8identityEEEDaRKT_OT0_ENKUlRKT_E_clIiEEDaSC_,@function
        .size           $_ZN7cutlass13device_kernelIN5flash19enable_sm80_to_sm89INS1_16FlashAttnBwdSm80INS1_25CollectiveMainloopBwdSm80ILi2ELi2EN4cute5tupleIJNS5_1CILi64EEENS7_ILi128EEES8_EEENS_10bfloat16_tEfNS_4arch4Sm80ELb0ELb0ELb1ELb0ELb0ELb0ELb0ELb0ELi2ELi2ELi4ELi2ELb1EEENS1_21CollectiveEpilogueBwdISA_SB_SD_Li256ELb0ELb0ELi2EEENS1_19SingleTileSchedulerILb0ELb0ELb0ELi128EEEEEEEEEvNT_6ParamsE$_ZZN4cute14transform_leafINS_15ArithmeticTupleIJNS1_IJiiEEEiiiEEENS_8identityEEEDaRKT_OT0_ENKUlRKT_E_clIiEEDaSC_,($_ZN7cutlass13device_kernelIN5flash19enable_sm80_to_sm89INS1_16FlashAttnBwdSm80INS1_25CollectiveMainloopBwdSm80ILi2ELi2EN4cute5tupleIJNS5_1CILi64EEENS7_ILi128EEES8_EEENS_10bfloat16_tEfNS_4arch4Sm80ELb0ELb0ELb1ELb0ELb0ELb0ELb0ELb0ELi2ELi2ELi4ELi2ELb1EEENS1_21CollectiveEpilogueBwdISA_SB_SD_Li256ELb0ELb0ELi2EEENS1_19SingleTileSchedulerILb0ELb0ELb0ELi128EEEEEEEEEvNT_6ParamsE$_ZZN4cute14transform_leafINS_15ArithmeticTupleIJiiEEERNS_8identityEEEDaRKT_OT0_ENKUlRKT_E_clIiEEDaSC_ - $_ZN7cutlass13device_kernelIN5flash19enable_sm80_to_sm89INS1_16FlashAttnBwdSm80INS1_25CollectiveMainloopBwdSm80ILi2ELi2EN4cute5tupleIJNS5_1CILi64EEENS7_ILi128EEES8_EEENS_10bfloat16_tEfNS_4arch4Sm80ELb0ELb0ELb1ELb0ELb0ELb0ELb0ELb0ELi2ELi2ELi4ELi2ELb1EEENS1_21CollectiveEpilogueBwdISA_SB_SD_Li256ELb0ELb0ELi2EEENS1_19SingleTileSchedulerILb0ELb0ELb0ELi128EEEEEEEEEvNT_6ParamsE$_ZZN4cute14transform_leafINS_15ArithmeticTupleIJNS1_IJiiEEEiiiEEENS_8identityEEEDaRKT_OT0_ENKUlRKT_E_clIiEEDaSC_)
$_ZN7cutlass13device_kernelIN5flash19enable_sm80_to_sm89INS1_16FlashAttnBwdSm80INS1_25CollectiveMainloopBwdSm80ILi2ELi2EN4cute5tupleIJNS5_1CILi64EEENS7_ILi128EEES8_EEENS_10bfloat16_tEfNS_4arch4Sm80ELb0ELb0ELb1ELb0ELb0ELb0ELb0ELb0ELi2ELi2ELi4ELi2ELb1EEENS1_21CollectiveEpilogueBwdISA_SB_SD_Li256ELb0ELb0ELi2EEENS1_19SingleTileSchedulerILb0ELb0ELb0ELi128EEEEEEEEEvNT_6ParamsE$_ZZN4cute14transform_leafINS_15ArithmeticTupleIJNS1_IJiiEEEiiiEEENS_8identityEEEDaRKT_OT0_ENKUlRKT_E_clIiEEDaSC_:
[----:B------:R-:W-:Y:S02]  /*7f60*/  MOV R6, R8 ;  /* 0x0000000800067202 */ /* 0x000fe40000000f00 */
[----:B------:R-:W-:-:S02]  /*7f70*/  MOV R8, R4 ;  /* 0x0000000400087202 */ /* 0x000fc40000000f00 */
[----:B------:R-:W-:-:S04]  /*7f80*/  MOV R9, 0x0 ;  /* 0x0000000000097802 */ /* 0x000fc80000000f00 */
[----:B------:R-:W-:Y:S05]  /*7f90*/  RET.REL.NODEC R8 `(_ZN7cutlass13device_kernelIN5flash19enable_sm80_to_sm89INS1_16FlashAttnBwdSm80INS1_25CollectiveMainloopBwdSm80ILi2ELi2EN4cute5tupleIJNS5_1CILi64EEENS7_ILi128EEES8_EEENS_10bfloat16_tEfNS_4arch4Sm80ELb0ELb0ELb1ELb0ELb0ELb0ELb0ELb0ELi2ELi2ELi4ELi2ELb1EEENS1_21CollectiveEpilogueBwdISA_SB_SD_Li256ELb0ELb0ELi2EEENS1_19SingleTileSchedulerILb0ELb0ELb0ELi128EEEEEEEEEvNT_6ParamsE) ;  /* 0xffff806008007950 */ /* 0x000fea0003c3ffff */
        .type           $_ZN7cutlass13device_kernelIN5flash19enable_sm80_to_sm89INS1_16FlashAttnBwdSm80INS1_25CollectiveMainloopBwdSm80ILi2ELi2EN4cute5tupleIJNS5_1CILi64EEENS7_ILi128EEES8_EEENS_10bfloat16_tEfNS_4arch4Sm80ELb0ELb0ELb1ELb0ELb0ELb0ELb0ELb0ELi2ELi2ELi4ELi2ELb1EEENS1_21CollectiveEpilogueBwdISA_SB_SD_Li256ELb0ELb0ELi2EEENS1_19SingleTileSchedulerILb0ELb0ELb0ELi128EEEEEEEEEvNT_6ParamsE$_ZZN4cute14transform_leafINS_15ArithmeticTupleIJiiEEERNS_8identityEEEDaRKT_OT0_ENKUlRKT_E_clIiEEDaSC_,@function
        .size           $_ZN7cutlass13device_kernelIN5flash19enable_sm80_to_sm89INS1_16FlashAttnBwdSm80INS1_25CollectiveMainloopBwdSm80ILi2ELi2EN4cute5tupleIJNS5_1CILi64EEENS7_ILi128EEES8_EEENS_10bfloat16_tEfNS_4arch4Sm80ELb0ELb0ELb1ELb0ELb0ELb0ELb0ELb0ELi2ELi2ELi4ELi2ELb1EEENS1_21CollectiveEpilogueBwdISA_SB_SD_Li256ELb0ELb0ELi2EEENS1_19SingleTileSchedulerILb0ELb0ELb0ELi128EEEEEEEEEvNT_6ParamsE$_ZZN4cute14transform_leafINS_15ArithmeticTupleIJiiEEERNS_8identityEEEDaRKT_OT0_ENKUlRKT_E_clIiEEDaSC_,($_ZN7cutlass13device_kernelIN5flash19enable_sm80_to_sm89INS1_16FlashAttnBwdSm80INS1_25CollectiveMainloopBwdSm80ILi2ELi2EN4cute5tupleIJNS5_1CILi64EEENS7_ILi128EEES8_EEENS_10bfloat16_tEfNS_4arch4Sm80ELb0ELb0ELb1ELb0ELb0ELb0ELb0ELb0ELi2ELi2ELi4ELi2ELb1EEENS1_21CollectiveEpilogueBwdISA_SB_SD_Li256ELb0ELb0ELi2EEENS1_19SingleTileSchedulerILb0ELb0ELb0ELi128EEEEEEEEEvNT_6ParamsE$_ZZN4cute19as_arithmetic_tupleINS_15ArithmeticTupleIJNS1_IJiiEEEiiiEEEEEDaRKT_ENKUlDpRKT_E_clIJS2_iiiEEEDaSA_ - $_ZN7cutlass13device_kernelIN5flash19enable_sm80_to_sm89INS1_16FlashAttnBwdSm80INS1_25CollectiveMainloopBwdSm80ILi2ELi2EN4cute5tupleIJNS5_1CILi64EEENS7_ILi128EEES8_EEENS_10bfloat16_tEfNS_4arch4Sm80ELb0ELb0ELb1ELb0ELb0ELb0ELb0ELb0ELi2ELi2ELi4ELi2ELb1EEENS1_21CollectiveEpilogueBwdISA_SB_SD_Li256ELb0ELb0ELi2EEENS1_19SingleTileSchedulerILb0ELb0ELb0ELi128EEEEEEEEEvNT_6ParamsE$_ZZN4cute14transform_leafINS_15ArithmeticTupleIJiiEEERNS_8identityEEEDaRKT_OT0_ENKUlRKT_E_clIiEEDaSC_)
$_ZN7cutlass13device_kernelIN5flash19enable_sm80_to_sm89INS1_16FlashAttnBwdSm80INS1_25CollectiveMainloopBwdSm80ILi2ELi2EN4cute5tupleIJNS5_1CILi64EEENS7_ILi128EEES8_EEENS_10bfloat16_tEfNS_4arch4Sm80ELb0ELb0ELb1ELb0ELb0ELb0ELb0ELb0ELi2ELi2ELi4ELi2ELb1EEENS1_21CollectiveEpilogueBwdISA_SB_SD_Li256ELb0ELb0ELi2EEENS1_19SingleTileSchedulerILb0ELb0ELb0ELi128EEEEEEEEEvNT_6ParamsE$_ZZN4cute14transform_leafINS_15ArithmeticTupleIJiiEEERNS_8identityEEEDaRKT_OT0_ENKUlRKT_E_clIiEEDaSC_:
[----:B------:R-:W-:Y:S02]  /*7fa0*/  MOV R7, 0x0 ;  /* 0x0000000000077802 */ /* 0x000fe40000000f00 */
[----:B------:R-:W-:Y:S02]  /*7fb0*/  MOV R8, R5 ;  /* 0x0000000500087202 */ /* 0x000fe40000000f00 */
[----:B------:R-:W-:Y:S05]  /*7fc0*/  RET.REL.NODEC R6 `(_ZN7cutlass13device_kernelIN5flash19enable_sm80_to_sm89INS1_16FlashAttnBwdSm80INS1_25CollectiveMainloopBwdSm80ILi2ELi2EN4cute5tupleIJNS5_1CILi64EEENS7_ILi128EEES8_EEENS_10bfloat16_tEfNS_4arch4Sm80ELb0ELb0ELb1ELb0ELb0ELb0ELb0ELb0ELi2ELi2ELi4ELi2ELb1EEENS1_21CollectiveEpilogueBwdISA_SB_SD_Li256ELb0ELb0ELi2EEENS1_19SingleTileSchedulerILb0ELb0ELb0ELi128EEEEEEEEEvNT_6ParamsE) ;  /* 0xffff803006007950 */ /* 0x000fea0003c3ffff */
        .type           $_ZN7cutlass13device_kernelIN5flash19enable_sm80_to_sm89INS1_16FlashAttnBwdSm80INS1_25CollectiveMainloopBwdSm80ILi2ELi2EN4cute5tupleIJNS5_1CILi64EEENS7_ILi128EEES8_EEENS_10bfloat16_tEfNS_4arch4Sm80ELb0ELb0ELb1ELb0ELb0ELb0ELb0ELb0ELi2ELi2ELi4ELi2ELb1EEENS1_21CollectiveEpilogueBwdISA_SB_SD_Li256ELb0ELb0ELi2EEENS1_19SingleTileSchedulerILb0ELb0ELb0ELi128EEEEEEEEEvNT_6ParamsE$_ZZN4cute19as_arithmetic_tupleINS_15ArithmeticTupleIJNS1_IJiiEEEiiiEEEEEDaRKT_ENKUlDpRKT_E_clIJS2_iiiEEEDaSA_,@function
        .size           $_ZN7cutlass13device_kernelIN5flash19enable_sm80_to_sm89INS1_16FlashAttnBwdSm80INS1_25CollectiveMainloopBwdSm80ILi2ELi2EN4cute5tupleIJNS5_1CILi64EEENS7_ILi128EEES8_EEENS_10bfloat16_tEfNS_4arch4Sm80ELb0ELb0ELb1ELb0ELb0ELb0ELb0ELb0ELi2ELi2ELi4ELi2ELb1EEENS1_21CollectiveEpilogueBwdISA_SB_SD_Li256ELb0ELb0ELi2EEENS1_19SingleTileSchedulerILb0ELb0ELb0ELi128EEEEEEEEEvNT_6ParamsE$_ZZN4cute19as_arithmetic_tupleINS_15ArithmeticTupleIJNS1_IJiiEEEiiiEEEEEDaRKT_ENKUlDpRKT_E_clIJS2_iiiEEEDaSA_,($_ZN7cutlass13device_kernelIN5flash19enable_sm80_to_sm89INS1_16FlashAttnBwdSm80INS1_25CollectiveMainloopBwdSm80ILi2ELi2EN4cute5tupleIJNS5_1CILi64EEENS7_ILi128EEES8_EEENS_10bfloat16_tEfNS_4arch4Sm80ELb0ELb0ELb1ELb0ELb0ELb0ELb0ELb0ELi2ELi2ELi4ELi2ELb1EEENS1_21CollectiveEpilogueBwdISA_SB_SD_Li256ELb0ELb0ELi2EEENS1_19SingleTileSchedulerILb0ELb0ELb0ELi128EEEEEEEEEvNT_6ParamsE$_ZZN4cute19as_arithmetic_tupleINS_15ArithmeticTupleIJNS1_IJiiEEEiiiEEEEEDaRKT_ENKUlRKT_E_clIS2_EEDaS9_ - $_ZN7cutlass13device_kernelIN5flash19enable_sm80_to_sm89INS1_16FlashAttnBwdSm80INS1_25CollectiveMainloopBwdSm80ILi2ELi2EN4cute5tupleIJNS5_1CILi64EEENS7_ILi128EEES8_EEENS_10bfloat16_tEfNS_4arch4Sm80ELb0ELb0ELb1ELb0ELb0ELb0ELb0ELb0ELi2ELi2ELi4ELi2ELb1EEENS1_21CollectiveEpilogueBwdISA_SB_SD_Li256ELb0ELb0ELi2EEENS1_19SingleTileSchedulerILb0ELb0ELb0ELi128EEEEEEEEEvNT_6ParamsE$_ZZN4cute19as_arithmetic_tupleINS_15ArithmeticTupleIJNS1_IJiiEEEiiiEEEEEDaRKT_ENKUlDpRKT_E_clIJS2_iiiEEEDaSA_)
$_ZN7cutlass13device_kernelIN5flash19enable_sm80_to_sm89INS1_16FlashAttnBwdSm80INS1_25CollectiveMainloopBwdSm80ILi2ELi2EN4cute5tupleIJNS5_1CILi64EEENS7_ILi128EEES8_EEENS_10bfloat16_tEfNS_4arch4Sm80ELb0ELb0ELb1ELb0ELb0ELb0ELb0ELb0ELi2ELi2ELi4ELi2ELb1EEENS1_21CollectiveEpilogueBwdISA_SB_SD_Li256ELb0ELb0ELi2EEENS1_19SingleTileSchedulerILb0ELb0ELb0ELi128EEEEEEEEEvNT_6ParamsE$_ZZN4cute19as_arithmetic_tupleINS_15ArithmeticTupleIJNS1_IJiiEEEiiiEEEEEDaRKT_ENKUlDpRKT_E_clIJS2_iiiEEEDaSA_:
[----:B------:R-:W-:Y:S01]  /*7fd0*/  IADD3 R5, R1, 0x19c, RZ ;  /* 0x0000019c01057810 */ /* 0x000fe20007ffe0ff */
[----:B------:R-:W-:Y:S01]  /*7fe0*/  IMAD.MOV.U32 R6, RZ, RZ, R4 ;  /* 0x000000ffff067224 */ /* 0x000fe200078e0004 */
[----:B------:R-:W-:Y:S01]  /*7ff0*/  MOV R20, 0x8040 ;  /* 0x0000804000147802 */ /* 0x000fe20000000f00 */
[----:B------:R-:W-:Y:S01]  /*8000*/  UMOV UR42, UR36 ;  /* 0x00000024002a7c82 */ /* 0x000fe20008000000 */
[----:B------:R-:W-:Y:S01]  /*8010*/  IADD3 R5, R5, c[0x0][0x20], RZ ;  /* 0x0000080005057a10 */ /* 0x000fe20007ffe0ff */
[----:B------:R-:W-:Y:S02]  /*8020*/  UMOV UR41, UR39 ;  /* 0x0000002700297c82 */ /* 0x000fe40008000000 */
[----:B------:R-:W-:Y:S05]  /*8030*/  CALL.REL.NOINC `($_ZN7cutlass13device_kernelIN5flash19enable_sm80_to_sm89INS1_16FlashAttnBwdSm80INS1_25CollectiveMainloopBwdSm80ILi2ELi2EN4cute5tupleIJNS5_1CILi64EEENS7_ILi128EEES8_EEENS_10bfloat16_tEfNS_4arch4Sm80ELb0ELb0ELb1ELb0ELb0ELb0ELb0ELb0ELi2ELi2ELi4ELi2ELb1EEENS1_21CollectiveEpilogueBwdISA_SB_SD_Li256ELb0ELb0ELi2EEENS1_19SingleTileSchedulerILb0ELb0ELb0ELi128EEEEEEEEEvNT_6ParamsE$_ZN4cute5tupleIJNS_15ArithmeticTupleIJiiEEEiiiEEC2ERKS2_RKiS7_S7_) ;  /* 0xfffff99000007944 */ /* 0x000fea0003c3ffff */
[----:B------:R2:W5:Y:S04]  /*8040*/  LDL R8, [R1+0x19c] ;  /* 0x00019c0001087983 */ /* 0x0005680000100800 */
[----:B-1----:R2:W5:Y:S04]  /*8050*/  LDL.64 R6, [R1+0x1a8] ;  /* 0x0001a80001067983 */ /* 0x0025680000100a00 */
[----:B------:R2:W5:Y:S01]  /*8060*/  LDL.64 R4, [R1+0x1a0] ;  /* 0x0001a00001047983 */ /* 0x0005620000100a00 */
[----:B------:R-:W-:-:S04]  /*8070*/  MOV R13, 0x0 ;  /* 0x00000000000d7802 */ /* 0x000fc80000000f00 */
[----:B------:R-:W-:Y:S05]  /*8080*/  RET.REL.NODEC R12 `(_ZN7cutlass13device_kernelIN5flash19enable_sm80_to_sm89INS1_16FlashAttnBwdSm80INS1_25CollectiveMainloopBwdSm80ILi2ELi2EN4cute5tupleIJNS5_1CILi64EEENS7_ILi128EEES8_EEENS_10bfloat16_tEfNS_4arch4Sm80ELb0ELb0ELb1ELb0ELb0ELb0ELb0ELb0ELi2ELi2ELi4ELi2ELb1EEENS1_21CollectiveEpilogueBwdISA_SB_SD_Li256ELb0ELb0ELi2EEENS1_19SingleTileSchedulerILb0ELb0ELb0ELi128EEEEEEEEEvNT_6ParamsE) ;  /* 0xffff7f700c007950 */ /* 0x000fea0003c3ffff */
        .type           $_ZN7cutlass13device_kernelIN5flash19enable_sm80_to_sm89INS1_16FlashAttnBwdSm80INS1_25CollectiveMainloopBwdSm80ILi2ELi2EN4cute5tupleIJNS5_1CILi64EEENS7_ILi128EEES8_EEENS_10bfloat16_tEfNS_4arch4Sm80ELb0ELb0ELb1ELb0ELb0ELb0ELb0ELb0ELi2ELi2ELi4ELi2ELb1EEENS1_21CollectiveEpilogueBwdISA_SB_SD_Li256ELb0ELb0ELi2EEENS1_19SingleTileSchedulerILb0ELb0ELb0ELi128EEEEEEEEEvNT_6ParamsE$_ZZN4cute19as_arithmetic_tupleINS_15ArithmeticTupleIJNS1_IJiiEEEiiiEEEEEDaRKT_ENKUlRKT_E_clIS2_EEDaS9_,@function
        .size           $_ZN7cutlass13device_kernelIN5flash19enable_sm80_to_sm89INS1_16FlashAttnBwdSm80INS1_25CollectiveMainloopBwdSm80ILi2ELi2EN4cute5tupleIJNS5_1CILi64EEENS7_ILi128EEES8_EEENS_10bfloat16_tEfNS_4arch4Sm80ELb0ELb0ELb1ELb0ELb0ELb0ELb0ELb0ELi2ELi2ELi4ELi2ELb1EEENS1_21CollectiveEpilogueBwdISA_SB_SD_Li256ELb0ELb0ELi2EEENS1_19SingleTileSchedulerILb0ELb0ELb0ELi128EEEEEEEEEvNT_6ParamsE$_ZZN4cute19as_arithmetic_tupleINS_15ArithmeticTupleIJNS1_IJiiEEEiiiEEEEEDaRKT_ENKUlRKT_E_clIS2_EEDaS9_,($_ZN7cutlass13device_kernelIN5flash19enable_sm80_to_sm89INS1_16FlashAttnBwdSm80INS1_25CollectiveMainloopBwdSm80ILi2ELi2EN4cute5tupleIJNS5_1CILi64EEENS7_ILi128EEES8_EEENS_10bfloat16_tEfNS_4arch4Sm80ELb0ELb0ELb1ELb0ELb0ELb0ELb0ELb0ELi2ELi2ELi4ELi2ELb1EEENS1_21CollectiveEpilogueBwdISA_SB_SD_Li256ELb0ELb0ELi2EEENS1_19SingleTileSchedulerILb0ELb0ELb0ELi128EEEEEEEEEvNT_6ParamsE$_ZZN4cute19as_arithmetic_tupleINS_15ArithmeticTupleIJNS1_IJiiEEEiiiEEEEEDaRKT_ENKUlRKT_E_clIiEEDaS9_ - $_ZN7cutlass13device_kernelIN5flash19enable_sm80_to_sm89INS1_16FlashAttnBwdSm80INS1_25CollectiveMainloopBwdSm80ILi2ELi2EN4cute5tupleIJNS5_1CILi64EEENS7_ILi128EEES8_EEENS_10bfloat16_tEfNS_4arch4Sm80ELb0ELb0ELb1ELb0ELb0ELb0ELb0ELb0ELi2ELi2ELi4ELi2ELb1EEENS1_21CollectiveEpilogueBwdISA_SB_SD_Li256ELb0ELb0ELi2EEENS1_19SingleTileSchedulerILb0ELb0ELb0ELi128EEEEEEEEEvNT_6ParamsE$_ZZN4cute19as_arithmetic_tupleINS_15ArithmeticTupleIJNS1_IJiiEEEiiiEEEEEDaRKT_ENKUlRKT_E_clIS2_EEDaS9_)
$_ZN7cutlass13device_kernelIN5flash19enable_sm80_to_sm89INS1_16FlashAttnBwdSm80INS1_25CollectiveMainloopBwdSm80ILi2ELi2EN4cute5tupleIJNS5_1CILi64EEENS7_ILi128EEES8_EEENS_10bfloat16_tEfNS_4arch4Sm80ELb0ELb0ELb1ELb0ELb0ELb0ELb0ELb0ELi2ELi2ELi4ELi2ELb1EEENS1_21CollectiveEpilogueBwdISA_SB_SD_Li256ELb0ELb0ELi2EEENS1_19SingleTileSchedulerILb0ELb0ELb0ELi128EEEEEEEEEvNT_6ParamsE$_ZZN4cute19as_arithmetic_tupleINS_15ArithmeticTupleIJNS1_IJiiEEEiiiEEEEEDaRKT_ENKUlRKT_E_clIS2_EEDaS9_:
[----:B------:R-:W-:Y:S02]  /*8090*/  ULDC UR35, c[0x0][0x20] ;  /* 0x0000080000237ab9 */ /* 0x000fe40000000800 */
[----:B------:R-:W-:-:S09]  /*80a0*/  UIADD3 UR35, UR40, -UR35, URZ ;  /* 0x8000002328237290 */ /* 0x000fd2000fffe03f */
[----:B------:R-:W5:Y:S01]  /*80b0*/  LDL R5, [UR35] ;  /* 0x00000023ff057983 */ /* 0x000f620008100800 */
[----:B------:R-:W-:-:S03]  /*80c0*/  MOV R6, 0x80e0 ;  /* 0x000080e000067802 */ /* 0x000fc60000000f00 */
[----:B-----5:R-:W-:Y:S05]  /*80d0*/  CALL.REL.NOINC `($_ZN7cutlass13device_kernelIN5flash19enable_sm80_to_sm89INS1_16FlashAttnBwdSm80INS1_25CollectiveMainloopBwdSm80ILi2ELi2EN4cute5tupleIJNS5_1CILi64EEENS7_ILi128EEES8_EEENS_10bfloat16_tEfNS_4arch4Sm80ELb0ELb0ELb1ELb0ELb0ELb0ELb0ELb0ELi2ELi2ELi4ELi2ELb1EEENS1_21CollectiveEpilogueBwdISA_SB_SD_Li256ELb0ELb0ELi2EEENS1_19SingleTileSchedulerILb0ELb0ELb0ELi128EEEEEEEEEvNT_6ParamsE$_ZZN4cute19as_arithmetic_tupleINS_15ArithmeticTupleIJiiEEEEEDaRKT_ENKUlRKT_E_clIiEEDaS8_) ;  /* 0x0000015000007944 */ /* 0x020fea0003c00000 */
[----:B------:R-:W5:Y:S01]  /*80e0*/  LDL R5, [UR35+0x4] ;  /* 0x00000423ff057983 */ /* 0x000f620008100800 */
[----:B------:R-:W-:Y:S01]  /*80f0*/  IADD3 R4, R1, 0x19c, RZ ;  /* 0x0000019c01047810 */ /* 0x000fe20007ffe0ff */
[----:B------:R-:W-:Y:S01]  /*8100*/  IMAD.MOV.U32 R12, RZ, RZ, R8 ;  /* 0x000000ffff0c7224 */ /* 0x000fe200078e0008 */
[----:B------:R-:W-:Y:S02]  /*8110*/  MOV R6, 0x8140 ;  /* 0x0000814000067802 */ /* 0x000fe40000000f00 */
[----:B------:R-:W-:Y:S02]  /*8120*/  IADD3 R4, R4, c[0x0][0x20], RZ ;  /* 0x0000080004047a10 */ /* 0x000fe40007ffe0ff */
[----:B-----5:R-:W-:Y:S05]  /*8130*/  CALL.REL.NOINC `($_ZN7cutlass13device_kernelIN5flash19enable_sm80_to_sm89INS1_16FlashAttnBwdSm80INS1_25CollectiveMainloopBwdSm80ILi2ELi2EN4cute5tupleIJNS5_1CILi64EEENS7_ILi128EEES8_EEENS_10bfloat16_tEfNS_4arch4Sm80ELb0ELb0ELb1ELb0ELb0ELb0ELb0ELb0ELi2ELi2ELi4ELi2ELb1EEENS1_21CollectiveEpilogueBwdISA_SB_SD_Li256ELb0ELb0ELi2EEENS1_19SingleTileSchedulerILb0ELb0ELb0ELi128EEEEEEEEEvNT_6ParamsE$_ZZN4cute19as_arithmetic_tupleINS_15ArithmeticTupleIJiiEEEEEDaRKT_ENKUlRKT_E_clIiEEDaS8_) ;  /* 0x000000f000007944 */ /* 0x020fea0003c00000 */
[----:B------:R1:W-:Y:S01]  /*8140*/  STL [R1+0x19c], R8 ;  /* 0x00019c0801007387 */ /* 0x0003e20000100800 */
[----:B------:R-:W-:-:S03]  /*8150*/  MOV R20, 0x8170 ;  /* 0x0000817000147802 */ /* 0x000fc60000000f00 */
[----:B-1----:R-:W-:Y:S05]  /*8160*/  CALL.REL.NOINC `($_ZN7cutlass13device_kernelIN5flash19enable_sm80_to_sm89INS1_16FlashAttnBwdSm80INS1_25CollectiveMainloopBwdSm80ILi2ELi2EN4cute5tupleIJNS5_1CILi64EEENS7_ILi128EEES8_EEENS_10bfloat16_tEfNS_4arch4Sm80ELb0ELb0ELb1ELb0ELb0ELb0ELb0ELb0ELi2ELi2ELi4ELi2ELb1EEENS1_21CollectiveEpilogueBwdISA_SB_SD_Li256ELb0ELb0ELi2EEENS1_19SingleTileSchedulerILb0ELb0ELb0ELi128EEEEEEEEEvNT_6ParamsE$_ZZN4cute19as_arithmetic_tupleINS_15ArithmeticTupleIJiiEEEEEDaRKT_ENKUlDpRKT_E_clIJiiEEEDaS9_) ;  /* 0x0000005000007944 */ /* 0x002fea0003c00000 */
[----:B------:R-:W-:-:S04]  /*8170*/  MOV R43, 0x0 ;  /* 0x00000000002b7802 */ /* 0x000fc80000000f00 */
[----:B------:R-:W-:Y:S05]  /*8180*/  RET.REL.NODEC R42 `(_ZN7cutlass13device_kernelIN5flash19enable_sm80_to_sm89INS1_16FlashAttnBwdSm80INS1_25CollectiveMainloopBwdSm80ILi2ELi2EN4cute5tupleIJNS5_1CILi64EEENS7_ILi128EEES8_EEENS_10bfloat16_tEfNS_4arch4Sm80ELb0ELb0ELb1ELb0ELb0ELb0ELb0ELb0ELi2ELi2ELi4ELi2ELb1EEENS1_21CollectiveEpilogueBwdISA_SB_SD_Li256ELb0ELb0ELi2EEENS1_19SingleTileSchedulerILb0ELb0ELb0ELi128EEEEEEEEEvNT_6ParamsE) ;  /* 0xffff7e702a007950 */ /* 0x000fea0003c3ffff */
        .type           $_ZN7cutlass13device_kernelIN5flash19enable_sm80_to_sm89INS1_16FlashAttnBwdSm80INS1_25CollectiveMainloopBwdSm80ILi2ELi2EN4cute5tupleIJNS5_1CILi64EEENS7_ILi128EEES8_EEENS_10bfloat16_tEfNS_4arch4Sm80ELb0ELb0ELb1ELb0ELb0ELb0ELb0ELb0ELi2ELi2ELi4ELi2ELb1EEENS1_21CollectiveEpilogueBwdISA_SB_SD_Li256ELb0ELb0ELi2EEENS1_19SingleTileSchedulerILb0ELb0ELb0ELi128EEEEEEEEEvNT_6ParamsE$_ZZN4cute19as_arithmetic_tupleINS_15ArithmeticTupleIJNS1_IJiiEEEiiiEEEEEDaRKT_ENKUlRKT_E_clIiEEDaS9_,@function
        .size           $_ZN7cutlass13device_kernelIN5flash19enable_sm80_to_sm89INS1_16FlashAttnBwdSm80INS1_25CollectiveMainloopBwdSm80ILi2ELi2EN4cute5tupleIJNS5_1CILi64EEENS7_ILi128EEES8_EEENS_10bfloat16_tEfNS_4arch4Sm80ELb0ELb0ELb1ELb0ELb0ELb0ELb0ELb0ELi2ELi2ELi4ELi2ELb1EEENS1_21CollectiveEpilogueBwdISA_SB_SD_Li256ELb0ELb0ELi2EEENS1_19SingleTileSchedulerILb0ELb0ELb0ELi128EEEEEEEEEvNT_6ParamsE$_ZZN4cute19as_arithmetic_tupleINS_15ArithmeticTupleIJNS1_IJiiEEEiiiEEEEEDaRKT_ENKUlRKT_E_clIiEEDaS9_,($_ZN7cutlass13device_kernelIN5flash19enable_sm80_to_sm89INS1_16FlashAttnBwdSm80INS1_25CollectiveMainloopBwdSm80ILi2ELi2EN4cute5tupleIJNS5_1CILi64EEENS7_ILi128EEES8_EEENS_10bfloat16_tEfNS_4arch4Sm80ELb0ELb0ELb1ELb0ELb0ELb0ELb0ELb0ELi2ELi2ELi4ELi2ELb1EEENS1_21CollectiveEpilogueBwdISA_SB_SD_Li256ELb0ELb0ELi2EEENS1_19SingleTileSchedulerILb0ELb0ELb0ELi128EEEEEEEEEvNT_6ParamsE$_ZZN4cute19as_arithmetic_tupleINS_15ArithmeticTupleIJiiEEEEEDaRKT_ENKUlDpRKT_E_clIJiiEEEDaS9_ - $_ZN7cutlass13device_kernelIN5flash19enable_sm80_to_sm89INS1_16FlashAttnBwdSm80INS1_25CollectiveMainloopBwdSm80ILi2ELi2EN4cute5tupleIJNS5_1CILi64EEENS7_ILi128EEES8_EEENS_10bfloat16_tEfNS_4arch4Sm80ELb0ELb0ELb1ELb0ELb0ELb0ELb0ELb0ELi2ELi2ELi4ELi2ELb1EEENS1_21CollectiveEpilogueBwdISA_SB_SD_Li256ELb0ELb0ELi2EEENS1_19SingleTileSchedulerILb0ELb0ELb0ELi128EEEEEEEEEvNT_6ParamsE$_ZZN4cute19as_arithmetic_tupleINS_15ArithmeticTupleIJNS1_IJiiEEEiiiEEEEEDaRKT_ENKUlRKT_E_clIiEEDaS9_)
$_ZN7cutlass13device_kernelIN5flash19enable_sm80_to_sm89INS1_16FlashAttnBwdSm80INS1_25CollectiveMainloopBwdSm80ILi2ELi2EN4cute5tupleIJNS5_1CILi64EEENS7_ILi128EEES8_EEENS_10bfloat16_tEfNS_4arch4Sm80ELb0ELb0ELb1ELb0ELb0ELb0ELb0ELb0ELi2ELi2ELi4ELi2ELb1EEENS1_21CollectiveEpilogueBwdISA_SB_SD_Li256ELb0ELb0ELi2EEENS1_19SingleTileSchedulerILb0ELb0ELb0ELi128EEEEEEEEEvNT_6ParamsE$_ZZN4cute19as_arithmetic_tupleINS_15ArithmeticTupleIJNS1_IJiiEEEiiiEEEEEDaRKT_ENKUlRKT_E_clIiEEDaS9_:
[----:B------:R-:W-:Y:S02]  /*8190*/  MOV R8, R7 ;  /* 0x0000000700087202 */ /* 0x000fe40000000f00 */
[----:B------:R-:W-:-:S04]  /*81a0*/  MOV R7, 0x0 ;  /* 0x0000000000077802 */ /* 0x000fc80000000f00 */
[----:B------:R-:W-:Y:S05]  /*81b0*/  RET.REL.NODEC R6 `(_ZN7cutlass13device_kernelIN5flash19enable_sm80_to_sm89INS1_16FlashAttnBwdSm80INS1_25CollectiveMainloopBwdSm80ILi2ELi2EN4cute5tupleIJNS5_1CILi64EEENS7_ILi128EEES8_EEENS_10bfloat16_tEfNS_4arch4Sm80ELb0ELb0ELb1ELb0ELb0ELb0ELb0ELb0ELi2ELi2ELi4ELi2ELb1EEENS1_21CollectiveEpilogueBwdISA_SB_SD_Li256ELb0ELb0ELi2EEENS1_19SingleTileSchedulerILb0ELb0ELb0ELi128EEEEEEEEEvNT_6ParamsE) ;  /* 0xffff7e4006007950 */ /* 0x000fea0003c3ffff */
        .type           $_ZN7cutlass13device_kernelIN5flash19enable_sm80_to_sm89INS1_16FlashAttnBwdSm80INS1_25CollectiveMainloopBwdSm80ILi2ELi2EN4cute5tupleIJNS5_1CILi64EEENS7_ILi128EEES8_EEENS_10bfloat16_tEfNS_4arch4Sm80ELb0ELb0ELb1ELb0ELb0ELb0ELb0ELb0ELi2ELi2ELi4ELi2ELb1EEENS1_21CollectiveEpilogueBwdISA_SB_SD_Li256ELb0ELb0ELi2EEENS1_19SingleTileSchedulerILb0ELb0ELb0ELi128EEEEEEEEEvNT_6ParamsE$_ZZN4cute19as_arithmetic_tupleINS_15ArithmeticTupleIJiiEEEEEDaRKT_ENKUlDpRKT_E_clIJiiEEEDaS9_,@function
        .size           $_ZN7cutlass13device_kernelIN5flash19enable_sm80_to_sm89INS1_16FlashAttnBwdSm80INS1_25CollectiveMainloopBwdSm80ILi2ELi2EN4cute5tupleIJNS5_1CILi64EEENS7_ILi128EEES8_EEENS_10bfloat16_tEfNS_4arch4Sm80ELb0ELb0ELb1ELb0ELb0ELb0ELb0ELb0ELi2ELi2ELi4ELi2ELb1EEENS1_21CollectiveEpilogueBwdISA_SB_SD_Li256ELb0ELb0ELi2EEENS1_19SingleTileSchedulerILb0ELb0ELb0ELi128EEEEEEEEEvNT_6ParamsE$_ZZN4cute19as_arithmetic_tupleINS_15ArithmeticTupleIJiiEEEEEDaRKT_ENKUlDpRKT_E_clIJiiEEEDaS9_,($_ZN7cutlass13device_kernelIN5flash19enable_sm80_to_sm89INS1_16FlashAttnBwdSm80INS1_25CollectiveMainloopBwdSm80ILi2ELi2EN4cute5tupleIJNS5_1CILi64EEENS7_ILi128EEES8_EEENS_10bfloat16_tEfNS_4arch4Sm80ELb0ELb0ELb1ELb0ELb0ELb0ELb0ELb0ELi2ELi2ELi4ELi2ELb1EEENS1_21CollectiveEpilogueBwdISA_SB_SD_Li256ELb0ELb0ELi2EEENS1_19SingleTileSchedulerILb0ELb0ELb0ELi128EEEEEEEEEvNT_6ParamsE$_ZZN4cute19as_arithmetic_tupleINS_15ArithmeticTupleIJiiEEEEEDaRKT_ENKUlRKT_E_clIiEEDaS8_ - $_ZN7cutlass13device_kernelIN5flash19enable_sm80_to_sm89INS1_16FlashAttnBwdSm80INS1_25CollectiveMainloopBwdSm80ILi2ELi2EN4cute5tupleIJNS5_1CILi64EEENS7_ILi128EEES8_EEENS_10bfloat16_tEfNS_4arch4Sm80ELb0ELb0ELb1ELb0ELb0ELb0ELb0ELb0ELi2ELi2ELi4ELi2ELb1EEENS1_21CollectiveEpilogueBwdISA_SB_SD_Li256ELb0ELb0ELi2EEENS1_19SingleTileSchedulerILb0ELb0ELb0ELi128EEEEEEEEEvNT_6ParamsE$_ZZN4cute19as_arithmetic_tupleINS_15ArithmeticTupleIJiiEEEEEDaRKT_ENKUlDpRKT_E_clIJiiEEEDaS9_)
$_ZN7cutlass13device_kernelIN5flash19enable_sm80_to_sm89INS1_16FlashAttnBwdSm80INS1_25CollectiveMainloopBwdSm80ILi2ELi2EN4cute5tupleIJNS5_1CILi64EEENS7_ILi128EEES8_EEENS_10bfloat16_tEfNS_4arch4Sm80ELb0ELb0ELb1ELb0ELb0ELb0ELb0ELb0ELi2ELi2ELi4ELi2ELb1EEENS1_21CollectiveEpilogueBwdISA_SB_SD_Li256ELb0ELb0ELi2EEENS1_19SingleTileSchedulerILb0ELb0ELb0ELi128EEEEEEEEEvNT_6ParamsE$_ZZN4cute19as_arithmetic_tupleINS_15ArithmeticTupleIJiiEEEEEDaRKT_ENKUlDpRKT_E_clIJiiEEEDaS9_:
[----:B------:R-:W-:Y:S02]  /*81c0*/  IADD3 R5, R1, 0x1a0, RZ ;  /* 0x000001a001057810 */ /* 0x000fe40007ffe0ff */
[----:B------:R-:W-:Y:S02]  /*81d0*/  MOV R6, 0x8200 ;  /* 0x0000820000067802 */ /* 0x000fe40000000f00 */
[----:B------:R-:W-:Y:S02]  /*81e0*/  IADD3 R5, R5, c[0x0][0x20], RZ ;  /* 0x0000080005057a10 */ /* 0x000fe40007ffe0ff */
[----:B------:R-:W-:Y:S05]  /*81f0*/  CALL.REL.NOINC `($_ZN7cutlass13device_kernelIN5flash19enable_sm80_to_sm89INS1_16FlashAttnBwdSm80INS1_25CollectiveMainloopBwdSm80ILi2ELi2EN4cute5tupleIJNS5_1CILi64EEENS7_ILi128EEES8_EEENS_10bfloat16_tEfNS_4arch4Sm80ELb0ELb0ELb1ELb0ELb0ELb0ELb0ELb0ELi2ELi2ELi4ELi2ELb1EEENS1_21CollectiveEpilogueBwdISA_SB_SD_Li256ELb0ELb0ELi2EEENS1_19SingleTileSchedulerILb0ELb0ELb0ELi128EEEEEEEEEvNT_6ParamsE$_ZN4cute5tupleIJiiEEC2ERKiS3_) ;  /* 0xfffff9f000007944 */ /* 0x000fea0003c3ffff */
[----:B-1----:R1:W5:Y:S01]  /*8200*/  LDL.64 R4, [R1+0x1a0] ;  /* 0x0001a00001047983 */ /* 0x0023620000100a00 */
[----:B------:R-:W-:-:S04]  /*8210*/  MOV R21, 0x0 ;  /* 0x0000000000157802 */ /* 0x000fc80000000f00 */
[----:B------:R-:W-:Y:S05]  /*8220*/  RET.REL.NODEC R20 `(_ZN7cutlass13device_kernelIN5flash19enable_sm80_to_sm89INS1_16FlashAttnBwdSm80INS1_25CollectiveMainloopBwdSm80ILi2ELi2EN4cute5tupleIJNS5_1CILi64EEENS7_ILi128EEES8_EEENS_10bfloat16_tEfNS_4arch4Sm80ELb0ELb0ELb1ELb0ELb0ELb0ELb0ELb0ELi2ELi2ELi4ELi2ELb1EEENS1_21CollectiveEpilogueBwdISA_SB_SD_Li256ELb0ELb0ELi2EEENS1_19SingleTileSchedulerILb0ELb0ELb0ELi128EEEEEEEEEvNT_6ParamsE) ;  /* 0xffff7dd014007950 */ /* 0x000fea0003c3ffff */
        .type           $_ZN7cutlass13device_kernelIN5flash19enable_sm80_to_sm89INS1_16FlashAttnBwdSm80INS1_25CollectiveMainloopBwdSm80ILi2ELi2EN4cute5tupleIJNS5_1CILi64EEENS7_ILi128EEES8_EEENS_10bfloat16_tEfNS_4arch4Sm80ELb0ELb0ELb1ELb0ELb0ELb0ELb0ELb0ELi2ELi2ELi4ELi2ELb1EEENS1_21CollectiveEpilogueBwdISA_SB_SD_Li256ELb0ELb0ELi2EEENS1_19SingleTileSchedulerILb0ELb0ELb0ELi128EEEEEEEEEvNT_6ParamsE$_ZZN4cute19as_arithmetic_tupleINS_15ArithmeticTupleIJiiEEEEEDaRKT_ENKUlRKT_E_clIiEEDaS8_,@function
        .size           $_ZN7cutlass13device_kernelIN5flash19enable_sm80_to_sm89INS1_16FlashAttnBwdSm80INS1_25CollectiveMainloopBwdSm80ILi2ELi2EN4cute5tupleIJNS5_1CILi64EEENS7_ILi128EEES8_EEENS_10bfloat16_tEfNS_4arch4Sm80ELb0ELb0ELb1ELb0ELb0ELb0ELb0ELb0ELi2ELi2ELi4ELi2ELb1EEENS1_21CollectiveEpilogueBwdISA_SB_SD_Li256ELb0ELb0ELi2EEENS1_19SingleTileSchedulerILb0ELb0ELb0ELi128EEEEEEEEEvNT_6ParamsE$_ZZN4cute19as_arithmetic_tupleINS_15ArithmeticTupleIJiiEEEEEDaRKT_ENKUlRKT_E_clIiEEDaS8_,($_ZN7cutlass13device_kernelIN5flash19enable_sm80_to_sm89INS1_16FlashAttnBwdSm80INS1_25CollectiveMainloopBwdSm80ILi2ELi2EN4cute5tupleIJNS5_1CILi64EEENS7_ILi128EEES8_EEENS_10bfloat16_tEfNS_4arch4Sm80ELb0ELb0ELb1ELb0ELb0ELb0ELb0ELb0ELi2ELi2ELi4ELi2ELb1EEENS1_21CollectiveEpilogueBwdISA_SB_SD_Li256ELb0ELb0ELi2EEENS1_19SingleTileSchedulerILb0ELb0ELb0ELi128EEEEEEEEEvNT_6ParamsE$_ZZN4cute5sliceINS_5tupleIJNS_10UnderscoreES2_S2_iEEENS1_IJNS1_IJNS_1CILi1EEENS4_ILi0EEEEEElS6_lEEEEEDaRKT_RKT0_ENKUlRKT_RKT0_E_clIS2_lEEDaSH_SK_ - $_ZN7cutlass13device_kernelIN5flash19enable_sm80_to_sm89INS1_16FlashAttnBwdSm80INS1_25CollectiveMainloopBwdSm80ILi2ELi2EN4cute5tupleIJNS5_1CILi64EEENS7_ILi128EEES8_EEENS_10bfloat16_tEfNS_4arch4Sm80ELb0ELb0ELb1ELb0ELb0ELb0ELb0ELb0ELi2ELi2ELi4ELi2ELb1EEENS1_21CollectiveEpilogueBwdISA_SB_SD_Li256ELb0ELb0ELi2EEENS1_19SingleTileSchedulerILb0ELb0ELb0ELi128EEEEEEEEEvNT_6ParamsE$_ZZN4cute19as_arithmetic_tupleINS_15ArithmeticTupleIJiiEEEEEDaRKT_ENKUlRKT_E_clIiEEDaS8_)
$_ZN7cutlass13device_kernelIN5flash19enable_sm80_to_sm89INS1_16FlashAttnBwdSm80INS1_25CollectiveMainloopBwdSm80ILi2ELi2EN4cute5tupleIJNS5_1CILi64EEENS7_ILi128EEES8_EEENS_10bfloat16_tEfNS_4arch4Sm80ELb0ELb0ELb1ELb0ELb0ELb0ELb0ELb0ELi2ELi2ELi4ELi2ELb1EEENS1_21CollectiveEpilogueBwdISA_SB_SD_Li256ELb0ELb0ELi2EEENS1_19SingleTileSchedulerILb0ELb0ELb0ELi128EEEEEEEEEvNT_6ParamsE$_ZZN4cute19as_arithmetic_tupleINS_15ArithmeticTupleIJiiEEEEEDaRKT_ENKUlRKT_E_clIiEEDaS8_:
[----:B------:R-:W-:Y:S02]  /*8230*/  MOV R7, 0x0 ;  /* 0x0000000000077802 */ /* 0x000fe40000000f00 */
[----:B------:R-:W-:Y:S02]  /*8240*/  MOV R8, R5 ;  /* 0x0000000500087202 */ /* 0x000fe40000000f00 */
[----:B------:R-:W-:Y:S05]  /*8250*/  RET.REL.NODEC R6 `(_ZN7cutlass13device_kernelIN5flash19enable_sm80_to_sm89INS1_16FlashAttnBwdSm80INS1_25CollectiveMainloopBwdSm80ILi2ELi2EN4cute5tupleIJNS5_1CILi64EEENS7_ILi128EEES8_EEENS_10bfloat16_tEfNS_4arch4Sm80ELb0ELb0ELb1ELb0ELb0ELb0ELb0ELb0ELi2ELi2ELi4ELi2ELb1EEENS1_21CollectiveEpilogueBwdISA_SB_SD_Li256ELb0ELb0ELi2EEENS1_19SingleTileSchedulerILb0ELb0ELb0ELi128EEEEEEEEEvNT_6ParamsE) ;  /* 0xffff7da006007950 */ /* 0x000fea0003c3ffff */
        .type           $_ZN7cutlass13device_kernelIN5flash19enable_sm80_to_sm89INS1_16FlashAttnBwdSm80INS1_25CollectiveMainloopBwdSm80ILi2ELi2EN4cute5tupleIJNS5_1CILi64EEENS7_ILi128EEES8_EEENS_10bfloat16_tEfNS_4arch4Sm80ELb0ELb0ELb1ELb0ELb0ELb0ELb0ELb0ELi2ELi2ELi4ELi2ELb1EEENS1_21CollectiveEpilogueBwdISA_SB_SD_Li256ELb0ELb0ELi2EEENS1_19SingleTileSchedulerILb0ELb0ELb0ELi128EEEEEEEEEvNT_6ParamsE$_ZZN4cute5sliceINS_5tupleIJNS_10UnderscoreES2_S2_iEEENS1_IJNS1_IJNS_1CILi1EEENS4_ILi0EEEEEElS6_lEEEEEDaRKT_RKT0_ENKUlRKT_RKT0_E_clIS2_lEEDaSH_SK_,@function
        .size           $_ZN7cutlass13device_kernelIN5flash19enable_sm80_to_sm89INS1_16FlashAttnBwdSm80INS1_25CollectiveMainloopBwdSm80ILi2ELi2EN4cute5tupleIJNS5_1CILi64EEENS7_ILi128EEES8_EEENS_10bfloat16_tEfNS_4arch4Sm80ELb0ELb0ELb1ELb0ELb0ELb0ELb0ELb0ELi2ELi2ELi4ELi2ELb1EEENS1_21CollectiveEpilogueBwdISA_SB_SD_Li256ELb0ELb0ELi2EEENS1_19SingleTileSchedulerILb0ELb0ELb0ELi128EEEEEEEEEvNT_6ParamsE$_ZZN4cute5sliceINS_5tupleIJNS_10UnderscoreES2_S2_iEEENS1_IJNS1_IJNS_1CILi1EEENS4_ILi0EEEEEElS6_lEEEEEDaRKT_RKT0_ENKUlRKT_RKT0_E_clIS2_lEEDaSH_SK_,($_ZN7cutlass13device_kernelIN5flash19enable_sm80_to_sm89INS1_16FlashAttnBwdSm80INS1_25CollectiveMainloopBwdSm80ILi2ELi2EN4cute5tupleIJNS5_1CILi64EEENS7_ILi128EEES8_EEENS_10bfloat16_tEfNS_4arch4Sm80ELb0ELb0ELb1ELb0ELb0ELb0ELb0ELb0ELi2ELi2ELi4ELi2ELb1EEENS1_21CollectiveEpilogueBwdISA_SB_SD_Li256ELb0ELb0ELi2EEENS1_19SingleTileSchedulerILb0ELb0ELb0ELi128EEEEEEEEEvNT_6ParamsE$_ZZN4cute7idx2crdINS_5tupleIJiEEENS1_IJNS1_IJNS1_IJNS_1CILi8EEENS3_ILi2EEEEEES5_NS3_ILi4EEES5_EEEEEEEEDaRKT_RKT0_ENKUlRKT_RKT0_E_clIiS8_EEDaSI_SL_ - $_ZN7cutlass13device_kernelIN5flash19enable_sm80_to_sm89INS1_16FlashAttnBwdSm80INS1_25CollectiveMainloopBwdSm80ILi2ELi2EN4cute5tupleIJNS5_1CILi64EEENS7_ILi128EEES8_EEENS_10bfloat16_tEfNS_4arch4Sm80ELb0ELb0ELb1ELb0ELb0ELb0ELb0ELb0ELi2ELi2ELi4ELi2ELb1EEENS1_21CollectiveEpilogueBwdISA_SB_SD_Li256ELb0ELb0ELi2EEENS1_19SingleTileSchedulerILb0ELb0ELb0ELi128EEEEEEEEEvNT_6ParamsE$_ZZN4cute5sliceINS_5tupleIJNS_10UnderscoreES2_S2_iEEENS1_IJNS1_IJNS_1CILi1EEENS4_ILi0EEEEEElS6_lEEEEEDaRKT_RKT0_ENKUlRKT_RKT0_E_clIS2_lEEDaSH_SK_)
$_ZN7cutlass13device_kernelIN5flash19enable_sm80_to_sm89INS1_16FlashAttnBwdSm80INS1_25CollectiveMainloopBwdSm80ILi2ELi2EN4cute5tupleIJNS5_1CILi64EEENS7_ILi128EEES8_EEENS_10bfloat16_tEfNS_4arch4Sm80ELb0ELb0ELb1ELb0ELb0ELb0ELb0ELb0ELi2ELi2ELi4ELi2ELb1EEENS1_21CollectiveEpilogueBwdISA_SB_SD_Li256ELb0ELb0ELi2EEENS1_19SingleTileSchedulerILb0ELb0ELb0ELi128EEEEEEEEEvNT_6ParamsE$_ZZN4cute5sliceINS_5tupleIJNS_10UnderscoreES2_S2_iEEENS1_IJNS1_IJNS_1CILi1EEENS4_ILi0EEEEEElS6_lEEEEEDaRKT_RKT0_ENKUlRKT_RKT0_E_clIS2_lEEDaSH_SK_:
[----:B------:R-:W-:Y:S02]  /*8260*/  IADD3 R7, R1, 0x188, RZ ;  /* 0x0000018801077810 */ /* 0x000fe40007ffe0ff */
[----:B------:R-:W-:Y:S02]  /*8270*/  MOV R8, 0x82a0 ;  /* 0x000082a000087802 */ /* 0x000fe40000000f00 */
[----:B------:R-:W-:Y:S02]  /*8280*/  IADD3 R7, R7, c[0x0][0x20], RZ ;  /* 0x0000080007077a10 */ /* 0x000fe40007ffe0ff */
[----:B------:R-:W-:Y:S05]  /*8290*/  CALL.REL.NOINC `($_ZN7cutlass13device_kernelIN5flash19enable_sm80_to_sm89INS1_16FlashAttnBwdSm80INS1_25CollectiveMainloopBwdSm80ILi2ELi2EN4cute5tupleIJNS5_1CILi64EEENS7_ILi128EEES8_EEENS_10bfloat16_tEfNS_4arch4Sm80ELb0ELb0ELb1ELb0ELb0ELb0ELb0ELb0ELi2ELi2ELi4ELi2ELb1EEENS1_21CollectiveEpilogueBwdISA_SB_SD_Li256ELb0ELb0ELi2EEENS1_19SingleTileSchedulerILb0ELb0ELb0ELi128EEEEEEEEEvNT_6ParamsE$_ZN4cute3eso3ESOILb0ELb1EJlEEC2ERKl) ;  /* 0xffffec8000007944 */ /* 0x000fea0003c3ffff */
[----:B-1----:R1:W5:Y:S01]  /*82a0*/  LDL.64 R4, [R1+0x188] ;  /* 0x0001880001047983 */ /* 0x0023620000100a00 */
[----:B------:R-:W-:-:S04]  /*82b0*/  MOV R7, 0x0 ;  /* 0x0000000000077802 */ /* 0x000fc80000000f00 */
[----:B------:R-:W-:Y:S05]  /*82c0*/  RET.REL.NODEC R6 `(_ZN7cutlass13device_kernelIN5flash19enable_sm80_to_sm89INS1_16FlashAttnBwdSm80INS1_25CollectiveMainloopBwdSm80ILi2ELi2EN4cute5tupleIJNS5_1CILi64EEENS7_ILi128EEES8_EEENS_10bfloat16_tEfNS_4arch4Sm80ELb0ELb0ELb1ELb0ELb0ELb0ELb0ELb0ELi2ELi2ELi4ELi2ELb1EEENS1_21CollectiveEpilogueBwdISA_SB_SD_Li256ELb0ELb0ELi2EEENS1_19SingleTileSchedulerILb0ELb0ELb0ELi128EEEEEEEEEvNT_6ParamsE) ;  /* 0xffff7d3006007950 */ /* 0x000fea0003c3ffff */
        .type           $_ZN7cutlass13device_kernelIN5flash19enable_sm80_to_sm89INS1_16FlashAttnBwdSm80INS1_25CollectiveMainloopBwdSm80ILi2ELi2EN4cute5tupleIJNS5_1CILi64EEENS7_ILi128EEES8_EEENS_10bfloat16_tEfNS_4arch4Sm80ELb0ELb0ELb1ELb0ELb0ELb0ELb0ELb0ELi2ELi2ELi4ELi2ELb1EEENS1_21CollectiveEpilogueBwdISA_SB_SD_Li256ELb0ELb0ELi2EEENS1_19SingleTileSchedulerILb0ELb0ELb0ELi128EEEEEEEEEvNT_6ParamsE$_ZZN4cute7idx2crdINS_5tupleIJiEEENS1_IJNS1_IJNS1_IJNS_1CILi8EEENS3_ILi2EEEEEES5_NS3_ILi4EEES5_EEEEEEEEDaRKT_RKT0_ENKUlRKT_RKT0_E_clIiS8_EEDaSI_SL_,@function
        .size           $_ZN7cutlass13device_kernelIN5flash19enable_sm80_to_sm89INS1_16FlashAttnBwdSm80INS1_25CollectiveMainloopBwdSm80ILi2ELi2EN4cute5tupleIJNS5_1CILi64EEENS7_ILi128EEES8_EEENS_10bfloat16_tEfNS_4arch4Sm80ELb0ELb0ELb1ELb0ELb0ELb0ELb0ELb0ELi2ELi2ELi4ELi2ELb1EEENS1_21CollectiveEpilogueBwdISA_SB_SD_Li256ELb0ELb0ELi2EEENS1_19SingleTileSchedulerILb0ELb0ELb0ELi128EEEEEEEEEvNT_6ParamsE$_ZZN4cute7idx2crdINS_5tupleIJiEEENS1_IJNS1_IJNS1_IJNS_1CILi8EEENS3_ILi2EEEEEES5_NS3_ILi4EEES5_EEEEEEEEDaRKT_RKT0_ENKUlRKT_RKT0_E_clIiS8_EEDaSI_SL_,($_ZN7cutlass13device_kernelIN5flash19enable_sm80_to_sm89INS1_16FlashAttnBwdSm80INS1_25CollectiveMainloopBwdSm80ILi2ELi2EN4cute5tupleIJNS5_1CILi64EEENS7_ILi128EEES8_EEENS_10bfloat16_tEfNS_4arch4Sm80ELb0ELb0ELb1ELb0ELb0ELb0ELb0ELb0ELi2ELi2ELi4ELi2ELb1EEENS1_21CollectiveEpilogueBwdISA_SB_SD_Li256ELb0ELb0ELi2EEENS1_19SingleTileSchedulerILb0ELb0ELb0ELi128EEEEEEEEEvNT_6ParamsE$_ZZN4cute7idx2crdINS_5tupleIJiEEENS1_IJNS1_IJNS1_IJNS_1CILi8EEENS3_ILi2EEEEEES5_S5_NS3_ILi4EEEEEEEEEEEDaRKT_RKT0_ENKUlRKT_RKT0_E_clIiS8_EEDaSI_SL_ - $_ZN7cutlass13device_kernelIN5flash19enable_sm80_to_sm89INS1_16FlashAttnBwdSm80INS1_25CollectiveMainloopBwdSm80ILi2ELi2EN4cute5tupleIJNS5_1CILi64EEENS7_ILi128EEES8_EEENS_10bfloat16_tEfNS_4arch4Sm80ELb0ELb0ELb1ELb0ELb0ELb0ELb0ELb0ELi2ELi2ELi4ELi2ELb1EEENS1_21CollectiveEpilogueBwdISA_SB_SD_Li256ELb0ELb0ELi2EEENS1_19SingleTileSchedulerILb0ELb0ELb0ELi128EEEEEEEEEvNT_6ParamsE$_ZZN4cute7idx2crdINS_5tupleIJiEEENS1_IJNS1_IJNS1_IJNS_1CILi8EEENS3_ILi2EEEEEES5_NS3_ILi4EEES5_EEEEEEEEDaRKT_RKT0_ENKUlRKT_RKT0_E_clIiS8_EEDaSI_SL_)
$_ZN7cutlass13device_kernelIN5flash19enable_sm80_to_sm89INS1_16FlashAttnBwdSm80INS1_25CollectiveMainloopBwdSm80ILi2ELi2EN4cute5tupleIJNS5_1CILi64EEENS7_ILi128EEES8_EEENS_10bfloat16_tEfNS_4arch4Sm80ELb0ELb0ELb1ELb0ELb0ELb0ELb0ELb0ELi2ELi2ELi4ELi2ELb1EEENS1_21CollectiveEpilogueBwdISA_SB_SD_Li256ELb0ELb0ELi2EEENS1_19SingleTileSchedulerILb0ELb0ELb0ELi128EEEEEEEEEvNT_6ParamsE$_ZZN4cute7idx2crdINS_5tupleIJiEEENS1_IJNS1_IJNS1_IJNS_1CILi8EEENS3_ILi2EEEEEES5_NS3_ILi4EEES5_EEEEEEEEDaRKT_RKT0_ENKUlRKT_RKT0_E_clIiS8_EEDaSI_SL_:
[----:B------:R-:W-:Y:S01]  /*82d0*/  SHF.R.S32.HI R19, RZ, 0x1f, R16 ;  /* 0x0000001fff137819 */ /* 0x000fe20000011410 */
[----:B------:R1:W-:Y:S01]  /*82e0*/  STL.U8 [R1+0x198], RZ ;  /* 0x000198ff01007387 */ /* 0x0003e20000100000 */
[----:B------:R-:W-:Y:S02]  /*82f0*/  UIADD3 UR17, UR13, 0x160, URZ ;  /* 0x000001600d117890 */ /* 0x000fe4000fffe03f */
[----:B------:R-:W-:Y:S01]  /*8300*/  LEA.HI R17, R19, R16, RZ, 0x4 ;  /* 0x0000001013117211 */ /* 0x000fe200078f20ff */
[----:B------:R-:W-:Y:S02]  /*8310*/  ULDC UR16, c[0x0][0x20] ;  /* 0x0000080000107ab9 */ /* 0x000fe40000000800 */
[----:B------:R-:W-:Y:S01]  /*8320*/  UIADD3 UR16, UR17, UR16, URZ ;  /* 0x0000001011107290 */ /* 0x000fe2000fffe03f */
[----:B------:R-:W-:-:S03]  /*8330*/  LOP3.LUT R5, R17, 0xfffffff0, RZ, 0xc0, !PT ;  /* 0xfffffff011057812 */ /* 0x000fc600078ec0ff */
[----:B------:R-:W-:Y:S02]  /*8340*/  UIADD3 UR16, UR16, 0x8, URZ ;  /* 0x0000000810107890 */ /* 0x000fe4000fffe03f */
[----:B------:R-:W-:-:S05]  /*8350*/  IMAD.IADD R4, R16, 0x1, -R5 ;  /* 0x0000000110047824 */ /* 0x000fca00078e0a05 */
[----:B------:R-:W-:Y:S01]  /*8360*/  SHF.R.S32.HI R7, RZ, 0x1f, R4 ;  /* 0x0000001fff077819 */ /* 0x000fe20000011404 */
[----:B------:R-:W-:-:S03]  /*8370*/  UMOV UR37, UR16 ;  /* 0x0000001000257c82 */ /* 0x000fc60008000000 */
[----:B------:R-:W-:-:S04]  /*8380*/  LEA.HI R7, R7, R4, RZ, 0x3 ;  /* 0x0000000407077211 */ /* 0x000fc800078f18ff */
[----:B------:R-:W-:Y:S02]  /*8390*/  LOP3.LUT R5, R7, 0xfffffff8, RZ, 0xc0, !PT ;  /* 0xfffffff807057812 */ /* 0x000fe400078ec0ff */
[----:B------:R-:W-:-:S03]  /*83a0*/  SHF.R.S32.HI R7, RZ, 0x3, R7 ;  /* 0x00000003ff077819 */ /* 0x000fc60000011407 */
[----:B------:R-:W-:Y:S01]  /*83b0*/  IMAD.IADD R5, R4, 0x1, -R5 ;  /* 0x0000000104057824 */ /* 0x000fe200078e0a05 */
[----:B------:R-:W-:Y:S02]  /*83c0*/  MOV R4, 0x83e0 ;  /* 0x000083e000047802 */ /* 0x000fe40000000f00 */
[----:B-1----:R-:W-:Y:S05]  /*83d0*/  CALL.REL.NOINC `($_ZN7cutlass13device_kernelIN5flash19enable_sm80_to_sm89INS1_16FlashAttnBwdSm80INS1_25CollectiveMainloopBwdSm80ILi2ELi2EN4cute5tupleIJNS5_1CILi64EEENS7_ILi128EEES8_EEENS_10bfloat16_tEfNS_4arch4Sm80ELb0ELb0ELb1ELb0ELb0ELb0ELb0ELb0ELi2ELi2ELi4ELi2ELb1EEENS1_21CollectiveEpilogueBwdISA_SB_SD_Li256ELb0ELb0ELi2EEENS1_19SingleTileSchedulerILb0ELb0ELb0ELi128EEEEEEEEEvNT_6ParamsE$_ZN4cute5tupleIJiEEC2ERKi) ;  /* 0xfffff79000007944 */ /* 0x002fea0003c3ffff */
[----:B------:R1:W5:Y:S01]  /*83e0*/  LDL R6, [R1+0x168] ;  /* 0x0001680001067983 */ /* 0x0003620000100800 */
[----:B------:R-:W-:Y:S01]  /*83f0*/  UIADD3 UR17, UR12, 0x160, URZ ;  /* 0x000001600c117890 */ /* 0x000fe2000fffe03f */
[----:B------:R-:W-:Y:S01]  /*8400*/  MOV R5, R7 ;  /* 0x0000000700057202 */ /* 0x000fe20000000f00 */
[----:B------:R-:W-:Y:S01]  /*8410*/  ULDC UR36, c[0x0][0x20] ;  /* 0x0000080000247ab9 */ /* 0x000fe20000000800 */
[----:B------:R-:W-:Y:S01]  /*8420*/  MOV R4, 0x8470 ;  /* 0x0000847000047802 */ /* 0x000fe20000000f00 */
[----:B------:R-:W-:Y:S02]  /*8430*/  UIADD3 UR36, UR17, UR36, URZ ;  /* 0x0000002411247290 */ /* 0x000fe4000fffe03f */
[----:B------:R-:W-:Y:S02]  /*8440*/  UMOV UR37, UR16 ;  /* 0x0000001000257c82 */ /* 0x000fe40008000000 */
[----:B------:R-:W-:-:S07]  /*8450*/  UIADD3 UR39, UR36, 0x4, URZ ;  /* 0x0000000424277890 */ /* 0x000fce000fffe03f */
[----:B-1---5:R-:W-:Y:S05]  /*8460*/  CALL.REL.NOINC `($_ZN7cutlass13device_kernelIN5flash19enable_sm80_to_sm89INS1_16FlashAttnBwdSm80INS1_25CollectiveMainloopBwdSm80ILi2ELi2EN4cute5tupleIJNS5_1CILi64EEENS7_ILi128EEES8_EEENS_10bfloat16_tEfNS_4arch4Sm80ELb0ELb0ELb1ELb0ELb0ELb0ELb0ELb0ELi2ELi2ELi4ELi2ELb1EEENS1_21CollectiveEpilogueBwdISA_SB_SD_Li256ELb0ELb0ELi2EEENS1_19SingleTileSchedulerILb0ELb0ELb0ELi128EEEEEEEEEvNT_6ParamsE$_ZN4cute5tupleIJiEEC2ERKi) ;  /* 0xfffff70000007944 */ /* 0x022fea0003c3ffff */
[----:B------:R1:W5:Y:S01]  /*8470*/  LDL R7, [R1+0x168] ;  /* 0x0001680001077983 */ /* 0x0003620000100800 */
[----:B------:R-:W-:Y:S01]  /*8480*/  MOV R5, R6 ;  /* 0x0000000600057202 */ /* 0x000fe20000000f00 */
[----:B------:R-:W-:Y:S01]  /*8490*/  UMOV UR37, UR39 ;  /* 0x0000002700257c82 */ /* 0x000fe20008000000 */
[----:B------:R-:W-:-:S02]  /*84a0*/  MOV R4, 0x84c0 ;  /* 0x000084c000047802 */ /* 0x000fc40000000f00 */
[----:B-1---5:R-:W-:Y:S05]  /*84b0*/  CALL.REL.NOINC `($_ZN7cutlass13device_kernelIN5flash19enable_sm80_to_sm89INS1_16FlashAttnBwdSm80INS1_25CollectiveMainloopBwdSm80ILi2ELi2EN4cute5tupleIJNS5_1CILi64EEENS7_ILi128EEES8_EEENS_10bfloat16_tEfNS_4arch4Sm80ELb0ELb0ELb1ELb0ELb0ELb0ELb0ELb0ELi2ELi2ELi4ELi2ELb1EEENS1_21CollectiveEpilogueBwdISA_SB_SD_Li256ELb0ELb0ELi2EEENS1_19SingleTileSchedulerILb0ELb0ELb0ELi128EEEEEEEEEvNT_6ParamsE$_ZN4cute5tupleIJiEEC2ERKi) ;  /* 0xfffff6b000007944 */ /* 0x022fea0003c3ffff */
[----:B------:R1:W5:Y:S01]  /*84c0*/  LDL R5, [R1+0x164] ;  /* 0x0001640001057983 */ /* 0x0003620000100800 */
[----:B------:R-:W-:Y:S01]  /*84d0*/  MOV R4, 0x8500 ;  /* 0x0000850000047802 */ /* 0x000fe20000000f00 */
[----:B------:R-:W-:-:S02]  /*84e0*/  UMOV UR37, UR36 ;  /* 0x0000002400257c82 */ /* 0x000fc40008000000 */
        /* <DEDUP_REMOVED lines=8> */
[----:B-1---5:R-:W-:Y:S05]  /*8570*/  CALL.REL.NOINC `($_ZN7cutlass13device_kernelIN5flash19enable_sm80_to_sm89INS1_16FlashAttnBwdSm80INS1_25CollectiveMainloopBwdSm80ILi2ELi2EN4cute5tupleIJNS5_1CILi64EEENS7_ILi128EEES8_EEENS_10bfloat16_tEfNS_4arch4Sm80ELb0ELb0ELb1ELb0ELb0ELb0ELb0ELb0ELi2ELi2ELi4ELi2ELb1EEENS1_21CollectiveEpilogueBwdISA_SB_SD_Li256ELb0ELb0ELi2EEENS1_19SingleTileSchedulerILb0ELb0ELb0ELi128EEEEEEEEEvNT_6ParamsE$_ZN4cute5tupleIJNS_15ArithmeticTupleIJiEEEEEC2ERKS2_) ;  /* 0xfffff3c000007944 */ /* 0x022fea0003c3ffff */
        /* <DEDUP_REMOVED lines=12> */
[----:B-1---5:R-:W-:Y:S05]  /*8640*/  CALL.REL.NOINC `($_ZN7cutlass13device_kernelIN5flash19enable_sm80_to_sm89INS1_16FlashAttnBwdSm80INS1_25CollectiveMainloopBwdSm80ILi2ELi2EN4cute5tupleIJNS5_1CILi64EEENS7_ILi128EEES8_EEENS_10bfloat16_tEfNS_4arch4Sm80ELb0ELb0ELb1ELb0ELb0ELb0ELb0ELb0ELi2ELi2ELi4ELi2ELb1EEENS1_21CollectiveEpilogueBwdISA_SB_SD_Li256ELb0ELb0ELi2EEENS1_19SingleTileSchedulerILb0ELb0ELb0ELi128EEEEEEEEEvNT_6ParamsE$_ZN4cute5tupleIJNS_1CILi0EEEiEEC2ERKS2_RKi) ;  /* 0xfffff49000007944 */ /* 0x022fea0003c3ffff */
[----:B------:R1:W5:Y:S01]  /*8650*/  LDL R5, [R1+0x168] ;  /* 0x0001680001057983 */ /* 0x0003620000100800 */
[----:B------:R-:W-:Y:S01]  /*8660*/  MOV R8, 0x8690 ;  /* 0x0000869000087802 */ /* 0x000fe20000000f00 */
[----:B------:R-:W-:-:S02]  /*8670*/  UMOV UR38, UR16 ;  /* 0x0000001000267c82 */ /* 0x000fc40008000000 */
[----:B-1---5:R-:W-:Y:S05]  /*8680*/  CALL.REL.NOINC `($_ZN7cutlass13device_kernelIN5flash19enable_sm80_to_sm89INS1_16FlashAttnBwdSm80INS1_25CollectiveMainloopBwdSm80ILi2ELi2EN4cute5tupleIJNS5_1CILi64EEENS7_ILi128EEES8_EEENS_10bfloat16_tEfNS_4arch4Sm80ELb0ELb0ELb1ELb0ELb0ELb0ELb0ELb0ELi2ELi2ELi4ELi2ELb1EEENS1_21CollectiveEpilogueBwdISA_SB_SD_Li256ELb0ELb0ELi2EEENS1_19SingleTileSchedulerILb0ELb0ELb0ELi128EEEEEEEEEvNT_6ParamsE$_ZN4cute5tupleIJNS_15ArithmeticTupleIJNS_1CILi0EEEiEEEEEC2ERKS4_) ;  /* 0xfffff27000007944 */ /* 0x022fea0003c3ffff */
[----:B------:R1:W5:Y:S01]  /*8690*/  LDL R8, [R1+0x168] ;  /* 0x0001680001087983 */ /* 0x0003620000100800 */
[----:B------:R-:W-:Y:S01]  /*86a0*/  IMAD.MOV.U32 R5, RZ, RZ, R6 ;  /* 0x000000ffff057224 */ /* 0x000fe200078e0006 */
[----:B------:R-:W-:-:S02]  /*86b0*/  MOV R4, UR16 ;  /* 0x0000001000047c02 */ /* 0x000fc40008000f00 */
[----:B------:R-:W-:Y:S02]  /*86c0*/  MOV R6, 0x86e0 ;  /* 0x000086e000067802 */ /* 0x000fe40000000f00 */
[----:B-1---5:R-:W-:Y:S05]  /*86d0*/  CALL.REL.NOINC `($_ZN7cutlass13device_kernelIN5flash19enable_sm80_to_sm89INS1_16FlashAttnBwdSm80INS1_25CollectiveMainloopBwdSm80ILi2ELi2EN4cute5tupleIJNS5_1CILi64EEENS7_ILi128EEES8_EEENS_10bfloat16_tEfNS_4arch4Sm80ELb0ELb0ELb1ELb0ELb0ELb0ELb0ELb0ELi2ELi2ELi4ELi2ELb1EEENS1_21CollectiveEpilogueBwdISA_SB_SD_Li256ELb0ELb0ELi2EEENS1_19SingleTileSchedulerILb0ELb0ELb0ELi128EEEEEEEEEvNT_6ParamsE$_ZN4cute3eso3ESOILb0ELb1EJiNS_1CILi0EEEEEC2ERKiRKS3_) ;  /* 0xffffe80000007944 */ /* 0x022fea0003c3ffff */
[----:B------:R2:W5:Y:S01]  /*86e0*/  LDL R12, [R1+0x168] ;  /* 0x00016800010c7983 */ /* 0x0005620000100800 */
[----:B-1----:R-:W-:Y:S02]  /*86f0*/  MOV R4, UR16 ;  /* 0x0000001000047c02 */ /* 0x002fe40008000f00 */
[----:B------:R-:W-:Y:S01]  /*8700*/  MOV R42, 0x8730 ;  /* 0x00008730002a7802 */ /* 0x000fe20000000f00 */
[----:B------:R2:W-:Y:S04]  /*8710*/  STL [R1+0x168], R8 ;  /* 0x0001680801007387 */ /* 0x0005e80000100800 */
[----:B--2--5:R-:W-:Y:S05]  /*8720*/  CALL.REL.NOINC `($_ZN7cutlass13device_kernelIN5flash19enable_sm80_to_sm89INS1_16FlashAttnBwdSm80INS1_25CollectiveMainloopBwdSm80ILi2ELi2EN4cute5tupleIJNS5_1CILi64EEENS7_ILi128EEES8_EEENS_10bfloat16_tEfNS_4arch4Sm80ELb0ELb0ELb1ELb0ELb0ELb0ELb0ELb0ELi2ELi2ELi4ELi2ELb1EEENS1_21CollectiveEpilogueBwdISA_SB_SD_Li256ELb0ELb0ELi2EEENS1_19SingleTileSchedulerILb0ELb0ELb0ELi128EEEEEEEEEvNT_6ParamsE$_ZZN4cuteplIJiEJNS_1CILi0EEEiEEEDaRKNS_15ArithmeticTupleIJDpT_EEERKNS3_IJDpT0_EEEENKUlDpRKT_E_clIJiiEEEDaSH_) ;  /* 0x0000191000007944 */ /* 0x024fea0003c00000 */
[----:B-----5:R-:W-:Y:S02]  /*8730*/  MOV R42, R4 ;  /* 0x00000004002a7202 */ /* 0x020fe40000000f00 */
[----:B------:R-:W-:Y:S02]  /*8740*/  MOV R4, 0x8760 ;  /* 0x0000876000047802 */ /* 0x000fe40000000f00 */
[----:B-1----:R-:W-:Y:S05]  /*8750*/  CALL.REL.NOINC `($_ZN7cutlass13device_kernelIN5flash19enable_sm80_to_sm89INS1_16FlashAttnBwdSm80INS1_25CollectiveMainloopBwdSm80ILi2ELi2EN4cute5tupleIJNS5_1CILi64EEENS7_ILi128EEES8_EEENS_10bfloat16_tEfNS_4arch4Sm80ELb0ELb0ELb1ELb0ELb0ELb0ELb0ELb0ELi2ELi2ELi4ELi2ELb1EEENS1_21CollectiveEpilogueBwdISA_SB_SD_Li256ELb0ELb0ELi2EEENS1_19SingleTileSchedulerILb0ELb0ELb0ELi128EEEEEEEEEvNT_6ParamsE$_ZZN4cuteplIJNS_15ArithmeticTupleIJiEEEEJNS1_IJNS_1CILi0EEEiEEEEEEDaRKNS1_IJDpT_EEERKNS1_IJDpT0_EEEENKUlDpRKT_E_clIJNS1_IJiiEEEEEEDaSJ_) ;  /* 0x0000154000007944 */ /* 0x002fea0003c00000 */
[----:B------:R-:W-:Y:S01]  /*8760*/  SHF.R.S32.HI R4, RZ, 0x4, R17 ;  /* 0x00000004ff047819 */ /* 0x000fe20000011411 */
[----:B------:R-:W-:-:S03]  /*8770*/  UMOV UR37, UR16 ;  /* 0x0000001000257c82 */ /* 0x000fc60008000000 */
[----:B------:R-:W-:Y:S02]  /*8780*/  LEA.HI R5, R17, R4, RZ, 0x1 ;  /* 0x0000000411057211 */ /* 0x000fe400078f08ff */
[----:B------:R-:W-:Y:S02]  /*8790*/  LEA.HI R17, R19, R16, RZ, 0x5 ;  /* 0x0000001013117211 */ /* 0x000fe400078f28ff */
[----:B------:R-:W-:Y:S02]  /*87a0*/  LOP3.LUT R5, R5, 0xfffffffe, RZ, 0xc0, !PT ;  /* 0xfffffffe05057812 */ /* 0x000fe400078ec0ff */
[----:B------:R-:W-:-:S03]  /*87b0*/  SHF.R.S32.HI R8, RZ, 0x5, R17 ;  /* 0x00000005ff087819 */ /* 0x000fc60000011411 */
[----:B------:R-:W-:Y:S01]  /*87c0*/  IMAD.IADD R5, R4, 0x1, -R5 ;  /* 0x0000000104057824 */ /* 0x000fe200078e0a05 */
[----:B------:R-:W-:Y:S02]  /*87d0*/  MOV R4, 0x87f0 ;  /* 0x000087f000047802 */ /* 0x000fe40000000f00 */
[----:B--2--5:R-:W-:Y:S05]  /*87e0*/  CALL.REL.NOINC `($_ZN7cutlass13device_kernelIN5flash19enable_sm80_to_sm89INS1_16FlashAttnBwdSm80INS1_25CollectiveMainloopBwdSm80ILi2ELi2EN4cute5tupleIJNS5_1CILi64EEENS7_ILi128EEES8_EEENS_10bfloat16_tEfNS_4arch4Sm80ELb0ELb0ELb1ELb0ELb0ELb0ELb0ELb0ELi2ELi2ELi4ELi2ELb1EEENS1_21CollectiveEpilogueBwdISA_SB_SD_Li256ELb0ELb0ELi2EEENS1_19SingleTileSchedulerILb0ELb0ELb0ELi128EEEEEEEEEvNT_6ParamsE$_ZN4cute5tupleIJiEEC2ERKi) ;  /* 0xfffff38000007944 */ /* 0x024fea0003c3ffff */
[----:B------:R1:W5:Y:S01]  /*87f0*/  LDL R9, [R1+0x168] ;  /* 0x0001680001097983 */ /* 0x0003620000100800 */
[----:B------:R-:W-:Y:S01]  /*8800*/  SHF.R.S32.HI R17, RZ, 0x1f, R17 ;  /* 0x0000001fff117819 */ /* 0x000fe20000011411 */
[----:B------:R-:W-:Y:S01]  /*8810*/  UMOV UR37, UR16 ;  /* 0x0000001000257c82 */ /* 0x000fe20008000000 */
[----:B------:R-:W-:Y:S02]  /*8820*/  LEA.HI R16, R19, R16, RZ, 0x7 ;  /* 0x0000001013107211 */ /* 0x000fe400078f38ff */
[----:B------:R-:W-:Y:S02]  /*8830*/  LEA.HI R4, R17, R8, RZ, 0x2 ;  /* 0x0000000811047211 */ /* 0x000fe400078f10ff */
[----:B------:R-:W-:Y:S02]  /*8840*/  SHF.R.S32.HI R16, RZ, 0x7, R16 ;  /* 0x00000007ff107819 */ /* 0x000fe40000011410 */
[----:B------:R-:W-:-:S02]  /*8850*/  LOP3.LUT R5, R4, 0xfffffffc, RZ, 0xc0, !PT ;  /* 0xfffffffc04057812 */ /* 0x000fc400078ec0ff */
[----:B------:R-:W-:-:S03]  /*8860*/  MOV R4, 0x8890 ;  /* 0x0000889000047802 */ /* 0x000fc60000000f00 */
[----:B------:R-:W-:Y:S02]  /*8870*/  IMAD.IADD R5, R8, 0x1, -R5 ;  /* 0x0000000108057824 */ /* 0x000fe400078e0a05 */
[----:B-1---5:R-:W-:Y:S05]  /*8880*/  CALL.REL.NOINC `($_ZN7cutlass13device_kernelIN5flash19enable_sm80_to_sm89INS1_16FlashAttnBwdSm80INS1_25CollectiveMainloopBwdSm80ILi2ELi2EN4cute5tupleIJNS5_1CILi64EEENS7_ILi128EEES8_EEENS_10bfloat16_tEfNS_4arch4Sm80ELb0ELb0ELb1ELb0ELb0ELb0ELb0ELb0ELi2ELi2ELi4ELi2ELb1EEENS1_21CollectiveEpilogueBwdISA_SB_SD_Li256ELb0ELb0ELi2EEENS1_19SingleTileSchedulerILb0ELb0ELb0ELi128EEEEEEEEEvNT_6ParamsE$_ZN4cute5tupleIJiEEC2ERKi) ;  /* 0xfffff2e000007944 */ /* 0x022fea0003c3ffff */
[----:B------:R1:W5:Y:S01]  /*8890*/  LDL R17, [R1+0x168] ;  /* 0x0001680001117983 */ /* 0x0003620000100800 */
[----:B------:R-:W-:Y:S01]  /*88a0*/  MOV R5, R16 ;  /* 0x0000001000057202 */ /* 0x000fe20000000f00 */
[----:B------:R-:W-:Y:S01]  /*88b0*/  UMOV UR37, UR16 ;  /* 0x0000001000257c82 */ /* 0x000fe20008000000 */
[----:B------:R-:W-:Y:S02]  /*88c0*/  MOV R4, 0x88e0 ;  /* 0x000088e000047802 */ /* 0x000fe40000000f00 */
[----:B-1---5:R-:W-:Y:S05]  /*88d0*/  CALL.REL.NOINC `($_ZN7cutlass13device_kernelIN5flash19enable_sm80_to_sm89INS1_16FlashAttnBwdSm80INS1_25CollectiveMainloopBwdSm80ILi2ELi2EN4cute5tupleIJNS5_1CILi64EEENS7_ILi128EEES8_EEENS_10bfloat16_tEfNS_4arch4Sm80ELb0ELb0ELb1ELb0ELb0ELb0ELb0ELb0ELi2ELi2ELi4ELi2ELb1EEENS1_21CollectiveEpilogueBwdISA_SB_SD_Li256ELb0ELb0ELi2EEENS1_19SingleTileSchedulerILb0ELb0ELb0ELi128EEEEEEEEEvNT_6ParamsE$_ZN4cute5tupleIJiEEC2ERKi) ;  /* 0xfffff29000007944 */ /* 0x022fea0003c3ffff */
[----:B------:R1:W5:Y:S01]  /*88e0*/  LDL R8, [R1+0x168] ;  /* 0x0001680001087983 */ /* 0x0003620000100800 */
[----:B------:R-:W-:Y:S01]  /*88f0*/  MOV R5, R17 ;  /* 0x0000001100057202 */ /* 0x000fe20000000f00 */
[----:B------:R-:W-:Y:S01]  /*8900*/  UMOV UR37, UR36 ;  /* 0x0000002400257c82 */ /* 0x000fe20008000000 */
[----:B------:R-:W-:Y:S02]  /*8910*/  MOV R4, 0x8930 ;  /* 0x0000893000047802 */ /* 0x000fe40000000f00 */
[----:B-1---5:R-:W-:Y:S05]  /*8920*/  CALL.REL.NOINC `($_ZN7cutlass13device_kernelIN5flash19enable_sm80_to_sm89INS1_16FlashAttnBwdSm80INS1_25CollectiveMainloopBwdSm80ILi2ELi2EN4cute5tupleIJNS5_1CILi64EEENS7_ILi128EEES8_EEENS_10bfloat16_tEfNS_4arch4Sm80ELb0ELb0ELb1ELb0ELb0ELb0ELb0ELb0ELi2ELi2ELi4ELi2ELb1EEENS1_21CollectiveEpilogueBwdISA_SB_SD_Li256ELb0ELb0ELi2EEENS1_19SingleTileSchedulerILb0ELb0ELb0ELi128EEEEEEEEEvNT_6ParamsE$_ZN4cute5tupleIJiEEC2ERKi) ;  /* 0xfffff24000007944 */ /* 0x022fea0003c3ffff */
[----:B------:R1:W5:Y:S01]  /*8930*/  LDL R5, [R1+0x160] ;  /* 0x0001600001057983 */ /* 0x0003620000100800 */
[----:B------:R-:W-:Y:S01]  /*8940*/  MOV R12, 0x8970 ;  /* 0x00008970000c7802 */ /* 0x000fe20000000f00 */
[----:B------:R-:W-:Y:S02]  /*8950*/  UMOV UR38, UR16 ;  /* 0x0000001000267c82 */ /* 0x000fe40008000000 */
[----:B-1---5:R-:W-:Y:S05]  /*8960*/  CALL.REL.NOINC `($_ZN7cutlass13device_kernelIN5flash19enable_sm80_to_sm89INS1_16FlashAttnBwdSm80INS1_25CollectiveMainloopBwdSm80ILi2ELi2EN4cute5tupleIJNS5_1CILi64EEENS7_ILi128EEES8_EEENS_10bfloat16_tEfNS_4arch4Sm80ELb0ELb0ELb1ELb0ELb0ELb0ELb0ELb0ELi2ELi2ELi4ELi2ELb1EEENS1_21CollectiveEpilogueBwdISA_SB_SD_Li256ELb0ELb0ELi2EEENS1_19SingleTileSchedulerILb0ELb0ELb0ELi128EEEEEEEEEvNT_6ParamsE$_ZN4cute5tupleIJNS_1CILi0EEES2_iEEC2ERKS2_S5_RKi) ;  /* 0xfffff0f000007944 */ /* 0x022fea0003c3ffff */
        /* <DEDUP_REMOVED lines=8> */
[----:B-1---5:R-:W-:Y:S05]  /*89f0*/  CALL.REL.NOINC `($_ZN7cutlass13device_kernelIN5flash19enable_sm80_to_sm89INS1_16FlashAttnBwdSm80INS1_25CollectiveMainloopBwdSm80ILi2ELi2EN4cute5tupleIJNS5_1CILi64EEENS7_ILi128EEES8_EEENS_10bfloat16_tEfNS_4arch4Sm80ELb0ELb0ELb1ELb0ELb0ELb0ELb0ELb0ELi2ELi2ELi4ELi2ELb1EEENS1_21CollectiveEpilogueBwdISA_SB_SD_Li256ELb0ELb0ELi2EEENS1_19SingleTileSchedulerILb0ELb0ELb0ELi128EEEEEEEEEvNT_6ParamsE$_ZN4cute5tupleIJNS_1CILi0EEES2_S2_iEEC2ERKS2_S5_S5_RKi) ;  /* 0xfffff01000007944 */ /* 0x022fea0003c3ffff */
[----:B------:R1:W5:Y:S01]  /*8a00*/  LDL R8, [R1+0x168] ;  /* 0x0001680001087983 */ /* 0x0003620000100800 */
[----:B------:R-:W-:Y:S01]  /*8a10*/  MOV R5, R16 ;  /* 0x0000001000057202 */ /* 0x000fe20000000f00 */
[----:B------:R-:W-:Y:S01]  /*8a20*/  UMOV UR38, UR16 ;  /* 0x0000001000267c82 */ /* 0x000fe20008000000 */
[----:B------:R-:W-:-:S02]  /*8a30*/  MOV R4, 0x8a50 ;  /* 0x00008a5000047802 */ /* 0x000fc40000000f00 */
[----:B-1---5:R-:W-:Y:S05]  /*8a40*/  CALL.REL.NOINC `($_ZN7cutlass13device_kernelIN5flash19enable_sm80_to_sm89INS1_16FlashAttnBwdSm80INS1_25CollectiveMainloopBwdSm80ILi2ELi2EN4cute5tupleIJNS5_1CILi64EEENS7_ILi128EEES8_EEENS_10bfloat16_tEfNS_4arch4Sm80ELb0ELb0ELb1ELb0ELb0ELb0ELb0ELb0ELi2ELi2ELi4ELi2ELb1EEENS1_21CollectiveEpilogueBwdISA_SB_SD_Li256ELb0ELb0ELi2EEENS1_19SingleTileSchedulerILb0ELb0ELb0ELi128EEEEEEEEEvNT_6ParamsE$_ZN4cute3eso3ESOILb1ELb0EJNS_1CILi0EEES3_iS3_EEC2ERKS3_S6_RKiS6_) ;  /* 0xffffe73000007944 */ /* 0x022fea0003c3ffff */
[----:B------:R1:W5:Y:S01]  /*8a50*/  LDL R20, [R1+0x168] ;  /* 0x0001680001147983 */ /* 0x0003620000100800 */
[----:B------:R-:W-:Y:S01]  /*8a60*/  MOV R4, 0x8aa0 ;  /* 0x00008aa000047802 */ /* 0x000fe20000000f00 */
[----:B------:R-:W-:-:S02]  /*8a70*/  UMOV UR37, UR16 ;  /* 0x0000001000257c82 */ /* 0x000fc40008000000 */
[----:B------:R1:W-:Y:S04]  /*8a80*/  STL [R1+0x168], R8 ;  /* 0x0001680801007387 */ /* 0x0003e80000100800 */
[----:B-1---5:R-:W-:Y:S05]  /*8a90*/  CALL.REL.NOINC `($_ZN7cutlass13device_kernelIN5flash19enable_sm80_to_sm89INS1_16FlashAttnBwdSm80INS1_25CollectiveMainloopBwdSm80ILi2ELi2EN4cute5tupleIJNS5_1CILi64EEENS7_ILi128EEES8_EEENS_10bfloat16_tEfNS_4arch4Sm80ELb0ELb0ELb1ELb0ELb0ELb0ELb0ELb0ELi2ELi2ELi4ELi2ELb1EEENS1_21CollectiveEpilogueBwdISA_SB_SD_Li256ELb0ELb0ELi2EEENS1_19SingleTileSchedulerILb0ELb0ELb0ELi128EEEEEEEEEvNT_6ParamsE$_ZZN4cuteplIJNS_1CILi0EEES2_iEJS2_S2_S2_iEEEDaRKNS_15ArithmeticTupleIJDpT_EEERKNS3_IJDpT0_EEEENKUlDpRKT_E_clIJS2_S2_iiEEEDaSH_) ;  /* 0x0000141000007944 */ /* 0x022fea0003c00000 */
[----:B------:R-:W-:Y:S01]  /*8aa0*/  MOV R5, R9 ;  /* 0x0000000900057202 */ /* 0x000fe20000000f00 */
[----:B------:R-:W-:Y:S01]  /*8ab0*/  UMOV UR37, UR36 ;  /* 0x0000002400257c82 */ /* 0x000fe20008000000 */
[----:B------:R-:W-:Y:S02]  /*8ac0*/  MOV R4, 0x8ae0 ;  /* 0x00008ae000047802 */ /* 0x000fe40000000f00 */
[----:B-1---5:R-:W-:Y:S05]  /*8ad0*/  CALL.REL.NOINC `($_ZN7cutlass13device_kernelIN5flash19enable_sm80_to_sm89INS1_16FlashAttnBwdSm80INS1_25CollectiveMainloopBwdSm80ILi2ELi2EN4cute5tupleIJNS5_1CILi64EEENS7_ILi128EEES8_EEENS_10bfloat16_tEfNS_4arch4Sm80ELb0ELb0ELb1ELb0ELb0ELb0ELb0ELb0ELi2ELi2ELi4ELi2ELb1EEENS1_21CollectiveEpilogueBwdISA_SB_SD_Li256ELb0ELb0ELi2EEENS1_19SingleTileSchedulerILb0ELb0ELb0ELi128EEEEEEEEEvNT_6ParamsE$_ZN4cute5tupleIJiEEC2ERKi) ;  /* 0xfffff09000007944 */ /* 0x022fea0003c3ffff */
[----:B------:R1:W5:Y:S01]  /*8ae0*/  LDL R5, [R1+0x160] ;  /* 0x0001600001057983 */ /* 0x0003620000100800 */
[----:B------:R-:W-:Y:S01]  /*8af0*/  MOV R12, 0x8b20 ;  /* 0x00008b20000c7802 */ /* 0x000fe20000000f00 */
[----:B------:R-:W-:Y:S02]  /*8b00*/  UMOV UR38, UR16 ;  /* 0x0000001000267c82 */ /* 0x000fe40008000000 */
[----:B-1---5:R-:W-:Y:S05]  /*8b10*/  CALL.REL.NOINC `($_ZN7cutlass13device_kernelIN5flash19enable_sm80_to_sm89INS1_16FlashAttnBwdSm80INS1_25CollectiveMainloopBwdSm80ILi2ELi2EN4cute5tupleIJNS5_1CILi64EEENS7_ILi128EEES8_EEENS_10bfloat16_tEfNS_4arch4Sm80ELb0ELb0ELb1ELb0ELb0ELb0ELb0ELb0ELi2ELi2ELi4ELi2ELb1EEENS1_21CollectiveEpilogueBwdISA_SB_SD_Li256ELb0ELb0ELi2EEENS1_19SingleTileSchedulerILb0ELb0ELb0ELi128EEEEEEEEEvNT_6ParamsE$_ZN4cute5tupleIJNS_1CILi0EEEiEEC2ERKS2_RKi) ;  /* 0xffffefc000007944 */ /* 0x022fea0003c3ffff */
[----:B------:R1:W5:Y:S01]  /*8b20*/  LDL R5, [R1+0x168] ;  /* 0x0001680001057983 */ /* 0x0003620000100800 */
[----:B------:R-:W-:Y:S01]  /*8b30*/  MOV R4, 0x8b60 ;  /* 0x00008b6000047802 */ /* 0x000fe20000000f00 */
[----:B------:R-:W-:Y:S02]  /*8b40*/  UMOV UR38, UR16 ;  /* 0x0000001000267c82 */ /* 0x000fe40008000000 */
[----:B-1---5:R-:W-:Y:S05]  /*8b50*/  CALL.REL.NOINC `($_ZN7cutlass13device_kernelIN5flash19enable_sm80_to_sm89INS1_16FlashAttnBwdSm80INS1_25CollectiveMainloopBwdSm80ILi2ELi2EN4cute5tupleIJNS5_1CILi64EEENS7_ILi128EEES8_EEENS_10bfloat16_tEfNS_4arch4Sm80ELb0ELb0ELb1ELb0ELb0ELb0ELb0ELb0ELi2ELi2ELi4ELi2ELb1EEENS1_21CollectiveEpilogueBwdISA_SB_SD_Li256ELb0ELb0ELi2EEENS1_19SingleTileSchedulerILb0ELb0ELb0ELi128EEEEEEEEEvNT_6ParamsE$_ZN4cute3eso3ESOILb1ELb0EJNS_1CILi0EEEiS3_S3_EEC2ERKS3_RKiS6_S6_) ;  /* 0xffffe7a000007944 */ /* 0x022fea0003c3ffff */
[----:B------:R1:W5:Y:S01]  /*8b60*/  LDL R5, [R1+0x168] ;  /* 0x0001680001057983 */ /* 0x0003620000100800 */
[----:B------:R-:W-:Y:S01]  /*8b70*/  MOV R12, 0x8bc0 ;  /* 0x00008bc0000c7802 */ /* 0x000fe20000000f00 */
[----:B------:R-:W-:Y:S02]  /*8b80*/  UMOV UR37, UR16 ;  /* 0x0000001000257c82 */ /* 0x000fe40008000000 */
[----:B------:R1:W-:Y:S04]  /*8b90*/  STL [R1+0x160], R20 ;  /* 0x0001601401007387 */ /* 0x0003e80000100800 */
[----:B------:R1:W-:Y:S02]  /*8ba0*/  STL [R1+0x168], R8 ;  /* 0x0001680801007387 */ /* 0x0003e40000100800 */
[----:B-1---5:R-:W-:Y:S05]  /*8bb0*/  CALL.REL.NOINC `($_ZN7cutlass13device_kernelIN5flash19enable_sm80_to_sm89INS1_16FlashAttnBwdSm80INS1_25CollectiveMainloopBwdSm80ILi2ELi2EN4cute5tupleIJNS5_1CILi64EEENS7_ILi128EEES8_EEENS_10bfloat16_tEfNS_4arch4Sm80ELb0ELb0ELb1ELb0ELb0ELb0ELb0ELb0ELi2ELi2ELi4ELi2ELb1EEENS1_21CollectiveEpilogueBwdISA_SB_SD_Li256ELb0ELb0ELi2EEENS1_19SingleTileSchedulerILb0ELb0ELb0ELi128EEEEEEEEEvNT_6ParamsE$_ZZN4cuteplIJNS_1CILi0EEEiEJS2_S2_iiEEEDaRKNS_15ArithmeticTupleIJDpT_EEERKNS3_IJDpT0_EEEENKUlDpRKT_E_clIJS2_iiiEEEDaSH_) ;  /* 0x0000137000007944 */ /* 0x022fea0003c00000 */
[----:B------:R-:W-:Y:S01]  /*8bc0*/  MOV R12, 0x8bf0 ;  /* 0x00008bf0000c7802 */ /* 0x000fe20000000f00 */
[----:B------:R-:W-:-:S02]  /*8bd0*/  UMOV UR38, UR16 ;  /* 0x0000001000267c82 */ /* 0x000fc40008000000 */
[----:B--2--5:R-:W-:Y:S05]  /*8be0*/  CALL.REL.NOINC `($_ZN7cutlass13device_kernelIN5flash19enable_sm80_to_sm89INS1_16FlashAttnBwdSm80INS1_25CollectiveMainloopBwdSm80ILi2ELi2EN4cute5tupleIJNS5_1CILi64EEENS7_ILi128EEES8_EEENS_10bfloat16_tEfNS_4arch4Sm80ELb0ELb0ELb1ELb0ELb0ELb0ELb0ELb0ELi2ELi2ELi4ELi2ELb1EEENS1_21CollectiveEpilogueBwdISA_SB_SD_Li256ELb0ELb0ELi2EEENS1_19SingleTileSchedulerILb0ELb0ELb0ELi128EEEEEEEEEvNT_6ParamsE$_ZN4cute3eso3ESOILb0ELb1EJNS_15ArithmeticTupleIJiiEEENS_1CILi0EEES5_S5_EEC2ERKS3_RKS5_SA_SA_) ;  /* 0xffffe24000007944 */ /* 0x024fea0003c3ffff */
[----:B------:R-:W-:Y:S04]  /*8bf0*/  STL.64 [R1+0x160], R4 ;  /* 0x0001600401007387 */ /* 0x000fe80000100a00 */
[----:B-1----:R1:W5:Y:S01]  /*8c00*/  LDL.64 R6, [R1+0x168] ;  /* 0x0001680001067983 */ /* 0x0023620000100a00 */
[----:B------:R-:W-:-:S02]  /*8c10*/  UIADD3 UR40, UR36, 0x24, URZ ;  /* 0x0000002424287890 */ /* 0x000fc4000fffe03f */
[----:B------:R-:W-:Y:S01]  /*8c20*/  UMOV UR37, UR16 ;  /* 0x0000001000257c82 */ /* 0x000fe20008000000 */
[----:B------:R2:W-:Y:S02]  /*8c30*/  STL [R1+0x168], R8 ;  /* 0x0001680801007387 */ /* 0x0005e40000100800 */
[----:B--2---:R-:W-:Y:S02]  /*8c40*/  MOV R8, 0x8c60 ;  /* 0x00008c6000087802 */ /* 0x004fe40000000f00 */
[----:B-1---5:R-:W-:Y:S05]  /*8c50*/  CALL.REL.NOINC `($_ZN7cutlass13device_kernelIN5flash19enable_sm80_to_sm89INS1_16FlashAttnBwdSm80INS1_25CollectiveMainloopBwdSm80ILi2ELi2EN4cute5tupleIJNS5_1CILi64EEENS7_ILi128EEES8_EEENS_10bfloat16_tEfNS_4arch4Sm80ELb0ELb0ELb1ELb0ELb0ELb0ELb0ELb0ELi2ELi2ELi4ELi2ELb1EEENS1_21CollectiveEpilogueBwdISA_SB_SD_Li256ELb0ELb0ELi2EEENS1_19SingleTileSchedulerILb0ELb0ELb0ELi128EEEEEEEEEvNT_6ParamsE$_ZZN4cuteplIJNS_15ArithmeticTupleIJiiEEEEJNS_1CILi0EEEiiiEEEDaRKNS1_IJDpT_EEERKNS1_IJDpT0_EEEENKUlDpRKT_E_clIJS2_iiiEEEDaSI_) ;  /* 0x000010c000007944 */ /* 0x022fea0003c00000 */
[----:B-----5:R1:W-:Y:S01]  /*8c60*/  STL.64 [R1+0x188], R4 ;  /* 0x0001880401007387 */ /* 0x0203e20000100a00 */
[----:B------:R-:W-:-:S03]  /*8c70*/  MOV R42, 0x8cb0 ;  /* 0x00008cb0002a7802 */ /* 0x000fc60000000f00 */
[----:B------:R1:W-:Y:S04]  /*8c80*/  STL.64 [R1+0x190], R6 ;  /* 0x0001900601007387 */ /* 0x0003e80000100a00 */
[----:B------:R1:W-:Y:S02]  /*8c90*/  STL [R1+0x184], R12 ;  /* 0x0001840c01007387 */ /* 0x0003e40000100800 */
[----:B-12---:R-:W-:Y:S05]  /*8ca0*/  CALL.REL.NOINC `($_ZN7cutlass13device_kernelIN5flash19enable_sm80_to_sm89INS1_16FlashAttnBwdSm80INS1_25CollectiveMainloopBwdSm80ILi2ELi2EN4cute5tupleIJNS5_1CILi64EEENS7_ILi128EEES8_EEENS_10bfloat16_tEfNS_4arch4Sm80ELb0ELb0ELb1ELb0ELb0ELb0ELb0ELb0ELi2ELi2ELi4ELi2ELb1EEENS1_21CollectiveEpilogueBwdISA_SB_SD_Li256ELb0ELb0ELi2EEENS1_19SingleTileSchedulerILb0ELb0ELb0ELi128EEEEEEEEEvNT_6ParamsE$_ZZN4cute19as_arithmetic_tupleINS_15ArithmeticTupleIJNS1_IJiiEEEiiiEEEEEDaRKT_ENKUlRKT_E_clIS2_EEDaS9_) ;  /* 0xfffff3e000007944 */ /* 0x006fea0003c3ffff */
[----:B------:R2:W5:Y:S01]  /*8cb0*/  LDL R7, [R1+0x18c] ;  /* 0x00018c0001077983 */ /* 0x0005620000100800 */
[----:B------:R-:W-:-:S03]  /*8cc0*/  MOV R6, 0x8ce0 ;  /* 0x00008ce000067802 */ /* 0x000fc60000000f00 */
[----:B-12--5:R-:W-:Y:S05]  /*8cd0*/  CALL.REL.NOINC `($_ZN7cutlass13device_kernelIN5flash19enable_sm80_to_sm89INS1_16FlashAttnBwdSm80INS1_25CollectiveMainloopBwdSm80ILi2ELi2EN4cute5tupleIJNS5_1CILi64EEENS7_ILi128EEES8_EEENS_10bfloat16_tEfNS_4arch4Sm80ELb0ELb0ELb1ELb0ELb0ELb0ELb0ELb0ELi2ELi2ELi4ELi2ELb1EEENS1_21CollectiveEpilogueBwdISA_SB_SD_Li256ELb0ELb0ELi2EEENS1_19SingleTileSchedulerILb0ELb0ELb0ELi128EEEEEEEEEvNT_6ParamsE$_ZZN4cute19as_arithmetic_tupleINS_15ArithmeticTupleIJNS1_IJiiEEEiiiEEEEEDaRKT_ENKUlRKT_E_clIiEEDaS9_) ;  /* 0xfffff4b000007944 */ /* 0x026fea0003c3ffff */
[----:B------:R1:W5:Y:S01]  /*8ce0*/  LDL R7, [R1+0x190] ;  /* 0x0001900001077983 */ /* 0x0003620000100800 */
[----:B------:R-:W-:-:S03]  /*8cf0*/  MOV R6, 0x8d20 ;  /* 0x00008d2000067802 */ /* 0x000fc60000000f00 */
[----:B------:R1:W-:Y:S04]  /*8d00*/  STL [R1+0x168], R8 ;  /* 0x0001680801007387 */ /* 0x0003e80000100800 */
[----:B-1---5:R-:W-:Y:S05]  /*8d10*/  CALL.REL.NOINC `($_ZN7cutlass13device_kernelIN5flash19enable_sm80_to_sm89INS1_16FlashAttnBwdSm80INS1_25CollectiveMainloopBwdSm80ILi2ELi2EN4cute5tupleIJNS5_1CILi64EEENS7_ILi128EEES8_EEENS_10bfloat16_tEfNS_4arch4Sm80ELb0ELb0ELb1ELb0ELb0ELb0ELb0ELb0ELi2ELi2ELi4ELi2ELb1EEENS1_21CollectiveEpilogueBwdISA_SB_SD_Li256ELb0ELb0ELi2EEENS1_19SingleTileSchedulerILb0ELb0ELb0ELi128EEEEEEEEEvNT_6ParamsE$_ZZN4cute19as_arithmetic_tupleINS_15ArithmeticTupleIJNS1_IJiiEEEiiiEEEEEDaRKT_ENKUlRKT_E_clIiEEDaS9_) ;  /* 0xfffff47000007944 */ /* 0x022fea0003c3ffff */
[----:B------:R1:W5:Y:S01]  /*8d20*/  LDL R7, [R1+0x194] ;  /* 0x0001940001077983 */ /* 0x0003620000100800 */
[----:B------:R-:W-:-:S03]  /*8d30*/  MOV R6, 0x8d60 ;  /* 0x00008d6000067802 */ /* 0x000fc60000000f00 */
[----:B------:R1:W-:Y:S04]  /*8d40*/  STL [R1+0x160], R8 ;  /* 0x0001600801007387 */ /* 0x0003e80000100800 */
[----:B-1---5:R-:W-:Y:S05]  /*8d50*/  CALL.REL.NOINC `($_ZN7cutlass13device_kernelIN5flash19enable_sm80_to_sm89INS1_16FlashAttnBwdSm80INS1_25CollectiveMainloopBwdSm80ILi2ELi2EN4cute5tupleIJNS5_1CILi64EEENS7_ILi128EEES8_EEENS_10bfloat16_tEfNS_4arch4Sm80ELb0ELb0ELb1ELb0ELb0ELb0ELb0ELb0ELi2ELi2ELi4ELi2ELb1EEENS1_21CollectiveEpilogueBwdISA_SB_SD_Li256ELb0ELb0ELi2EEENS1_19SingleTileSchedulerILb0ELb0ELb0ELi128EEEEEEEEEvNT_6ParamsE$_ZZN4cute19as_arithmetic_tupleINS_15ArithmeticTupleIJNS1_IJiiEEEiiiEEEEEDaRKT_ENKUlRKT_E_clIiEEDaS9_) ;  /* 0xfffff43000007944 */ /* 0x022fea0003c3ffff */
[----:B------:R1:W-:Y:S01]  /*8d60*/  STL [R1+0x164], R8 ;  /* 0x0001640801007387 */ /* 0x0003e20000100800 */
[----:B------:R-:W-:Y:S01]  /*8d70*/  MOV R7, R5 ;  /* 0x0000000500077202 */ /* 0x000fe20000000f00 */
[----:B------:R-:W-:Y:S01]  /*8d80*/  UIADD3 UR40, UR36, 0x10, URZ ;  /* 0x0000001024287890 */ /* 0x000fe2000fffe03f */
[----:B------:R-:W-:Y:S01]  /*8d90*/  MOV R12, 0x8dc0 ;  /* 0x00008dc0000c7802 */ /* 0x000fe20000000f00 */
[----:B------:R-:W-:-:S05]  /*8da0*/  UMOV UR37, UR16 ;  /* 0x0000001000257c82 */ /* 0x000fca0008000000 */
[----:B-1----:R-:W-:Y:S05]  /*8db0*/  CALL.REL.NOINC `($_ZN7cutlass13device_kernelIN5flash19enable_sm80_to_sm89INS1_16FlashAttnBwdSm80INS1_25CollectiveMainloopBwdSm80ILi2ELi2EN4cute5tupleIJNS5_1CILi64EEENS7_ILi128EEES8_EEENS_10bfloat16_tEfNS_4arch4Sm80ELb0ELb0ELb1ELb0ELb0ELb0ELb0ELb0ELi2ELi2ELi4ELi2ELb1EEENS1_21CollectiveEpilogueBwdISA_SB_SD_Li256ELb0ELb0ELi2EEENS1_19SingleTileSchedulerILb0ELb0ELb0ELi128EEEEEEEEEvNT_6ParamsE$_ZZN4cute19as_arithmetic_tupleINS_15ArithmeticTupleIJNS1_IJiiEEEiiiEEEEEDaRKT_ENKUlDpRKT_E_clIJS2_iiiEEEDaSA_) ;  /* 0xfffff21000007944 */ /* 0x002fea0003c3ffff */
[----:B-----5:R-:W-:Y:S01]  /*8dc0*/  IMAD.MOV.U32 R9, RZ, RZ, R4 ;  /* 0x000000ffff097224 */ /* 0x020fe200078e0004 */
[----:B------:R-:W-:Y:S01]  /*8dd0*/  MOV R4, R5 ;  /* 0x0000000500047202 */ /* 0x000fe20000000f00 */
[----:B------:R-:W-:Y:S01]  /*8de0*/  IMAD.MOV.U32 R5, RZ, RZ, R6 ;  /* 0x000000ffff057224 */ /* 0x000fe200078e0006 */
[----:B------:R1:W-:Y:S01]  /*8df0*/  STL [R1+0x180], R7 ;  /* 0x0001800701007387 */ /* 0x0003e20000100800 */
[----:B------:R-:W-:-:S03]  /*8e00*/  MOV R20, 0x8e40 ;  /* 0x00008e4000147802 */ /* 0x000fc60000000f00 */
[----:B------:R1:W-:Y:S04]  /*8e10*/  STL.64 [R1+0x170], R8 ;  /* 0x0001700801007387 */ /* 0x0003e80000100a00 */
[----:B------:R1:W-:Y:S02]  /*8e20*/  STL.64 [R1+0x178], R4 ;  /* 0x0001780401007387 */ /* 0x0003e40000100a00 */
[----:B-12---:R-:W-:Y:S05]  /*8e30*/  CALL.REL.NOINC `($_ZN7cutlass13device_kernelIN5flash19enable_sm80_to_sm89INS1_16FlashAttnBwdSm80INS1_25CollectiveMainloopBwdSm80ILi2ELi2EN4cute5tupleIJNS5_1CILi64EEENS7_ILi128EEES8_EEENS_10bfloat16_tEfNS_4arch4Sm80ELb0ELb0ELb1ELb0ELb0ELb0ELb0ELb0ELi2ELi2ELi4ELi2ELb1EEENS1_21CollectiveEpilogueBwdISA_SB_SD_Li256ELb0ELb0ELi2EEENS1_19SingleTileSchedulerILb0ELb0ELb0ELi128EEEEEEEEEvNT_6ParamsE$_ZZN4cute14transform_leafINS_15ArithmeticTupleIJNS1_IJiiEEEiiiEEENS_8identityEEEDaRKT_OT0_ENKUlRKT_E_clIS2_EEDaSC_) ;  /* 0xfffff01000007944 */ /* 0x006fea0003c3ffff */
[----:B------:R2:W5:Y:S01]  /*8e40*/  LDL R8, [R1+0x178] ;  /* 0x0001780001087983 */ /* 0x0005620000100800 */
[----:B------:R-:W-:-:S03]  /*8e50*/  MOV R4, 0x8e70 ;  /* 0x00008e7000047802 */ /* 0x000fc60000000f00 */
[----:B-12--5:R-:W-:Y:S05]  /*8e60*/  CALL.REL.NOINC `($_ZN7cutlass13device_kernelIN5flash19enable_sm80_to_sm89INS1_16FlashAttnBwdSm80INS1_25CollectiveMainloopBwdSm80ILi2ELi2EN4cute5tupleIJNS5_1CILi64EEENS7_ILi128EEES8_EEENS_10bfloat16_tEfNS_4arch4Sm80ELb0ELb0ELb1ELb0ELb0ELb0ELb0ELb0ELi2ELi2ELi4ELi2ELb1EEENS1_21CollectiveEpilogueBwdISA_SB_SD_Li256ELb0ELb0ELi2EEENS1_19SingleTileSchedulerILb0ELb0ELb0ELi128EEEEEEEEEvNT_6ParamsE$_ZZN4cute14transform_leafINS_15ArithmeticTupleIJNS1_IJiiEEEiiiEEENS_8identityEEEDaRKT_OT0_ENKUlRKT_E_clIiEEDaSC_) ;  /* 0xfffff0f000007944 */ /* 0x026fea0003c3ffff */
[----:B------:R1:W5:Y:S01]  /*8e70*/  LDL R8, [R1+0x17c] ;  /* 0x00017c0001087983 */ /* 0x0003620000100800 */
[----:B------:R-:W-:-:S03]  /*8e80*/  MOV R4, 0x8eb0 ;  /* 0x00008eb000047802 */ /* 0x000fc60000000f00 */
[----:B------:R1:W-:Y:S04]  /*8e90*/  STL [R1+0x168], R6 ;  /* 0x0001680601007387 */ /* 0x0003e80000100800 */
[----:B-1---5:R-:W-:Y:S05]  /*8ea0*/  CALL.REL.NOINC `($_ZN7cutlass13device_kernelIN5flash19enable_sm80_to_sm89INS1_16FlashAttnBwdSm80INS1_25CollectiveMainloopBwdSm80ILi2ELi2EN4cute5tupleIJNS5_1CILi64EEENS7_ILi128EEES8_EEENS_10bfloat16_tEfNS_4arch4Sm80ELb0ELb0ELb1ELb0ELb0ELb0ELb0ELb0ELi2ELi2ELi4ELi2ELb1EEENS1_21CollectiveEpilogueBwdISA_SB_SD_Li256ELb0ELb0ELi2EEENS1_19SingleTileSchedulerILb0ELb0ELb0ELi128EEEEEEEEEvNT_6ParamsE$_ZZN4cute14transform_leafINS_15ArithmeticTupleIJNS1_IJiiEEEiiiEEENS_8identityEEEDaRKT_OT0_ENKUlRKT_E_clIiEEDaSC_) ;  /* 0xfffff0b000007944 */ /* 0x022fea0003c3ffff */
[----:B------:R1:W5:Y:S01]  /*8eb0*/  LDL R8, [R1+0x180] ;  /* 0x0001800001087983 */ /* 0x0003620000100800 */
[----:B------:R-:W-:-:S03]  /*8ec0*/  MOV R4, 0x8ef0 ;  /* 0x00008ef000047802 */ /* 0x000fc60000000f00 */
[----:B------:R1:W-:Y:S04]  /*8ed0*/  STL [R1+0x160], R6 ;  /* 0x0001600601007387 */ /* 0x0003e80000100800 */
[----:B-1---5:R-:W-:Y:S05]  /*8ee0*/  CALL.REL.NOINC `($_ZN7cutlass13device_kernelIN5flash19enable_sm80_to_sm89INS1_16FlashAttnBwdSm80INS1_25CollectiveMainloopBwdSm80ILi2ELi2EN4cute5tupleIJNS5_1CILi64EEENS7_ILi128EEES8_EEENS_10bfloat16_tEfNS_4arch4Sm80ELb0ELb0ELb1ELb0ELb0ELb0ELb0ELb0ELi2ELi2ELi4ELi2ELb1EEENS1_21CollectiveEpilogueBwdISA_SB_SD_Li256ELb0ELb0ELi2EEENS1_19SingleTileSchedulerILb0ELb0ELb0ELi128EEEEEEEEEvNT_6ParamsE$_ZZN4cute14transform_leafINS_15ArithmeticTupleIJNS1_IJiiEEEiiiEEENS_8identityEEEDaRKT_OT0_ENKUlRKT_E_clIiEEDaSC_) ;  /* 0xfffff07000007944 */ /* 0x022fea0003c3ffff */
[----:B------:R1:W-:Y:S01]  /*8ef0*/  STL [R1+0x164], R6 ;  /* 0x0001640601007387 */ /* 0x0003e20000100800 */
[----:B------:R-:W-:Y:S01]  /*8f00*/  MOV R8, 0x8f30 ;  /* 0x00008f3000087802 */ /* 0x000fe20000000f00 */
[----:B------:R-:W-:Y:S02]  /*8f10*/  UMOV UR38, UR16 ;  /* 0x0000001000267c82 */ /* 0x000fe40008000000 */
[----:B-1----:R-:W-:Y:S05]  /*8f20*/  CALL.REL.NOINC `($_ZN7cutlass13device_kernelIN5flash19enable_sm80_to_sm89INS1_16FlashAttnBwdSm80INS1_25CollectiveMainloopBwdSm80ILi2ELi2EN4cute5tupleIJNS5_1CILi64EEENS7_ILi128EEES8_EEENS_10bfloat16_tEfNS_4arch4Sm80ELb0ELb0ELb1ELb0ELb0ELb0ELb0ELb0ELi2ELi2ELi4ELi2ELb1EEENS1_21CollectiveEpilogueBwdISA_SB_SD_Li256ELb0ELb0ELi2EEENS1_19SingleTileSchedulerILb0ELb0ELb0ELi128EEEEEEEEEvNT_6ParamsE$_ZZN4cute9transformINS_15ArithmeticTupleIJNS1_IJiiEEEiiiEEEZNS_14transform_leafIS3_NS_8identityEEEDaRKT_OT0_EUlRKT_E_EEDaS8_SA_ENKUlDpSD_E_clIJNS_5tupleIJiiEEEiiiEEEDaSF_) ;  /* 0x00000c7000007944 */ /* 0x002fea0003c00000 */
[----:B-----5:R-:W-:Y:S01]  /*8f30*/  MOV R31, R4 ;  /* 0x00000004001f7202 */ /* 0x020fe20000000f00 */
[----:B------:R-:W-:Y:S01]  /*8f40*/  IMAD.MOV.U32 R29, RZ, RZ, R6 ;  /* 0x000000ffff1d7224 */ /* 0x000fe200078e0006 */
[----:B------:R-:W-:Y:S01]  /*8f50*/  MOV R30, R5 ;  /* 0x00000005001e7202 */ /* 0x000fe20000000f00 */
[----:B------:R-:W-:Y:S01]  /*8f60*/  IMAD.MOV.U32 R5, RZ, RZ, 0x0 ;  /* 0x00000000ff057424 */ /* 0x000fe200078e00ff */
[----:B------:R-:W-:-:S04]  /*8f70*/  MOV R4, R0 ;  /* 0x0000000000047202 */ /* 0x000fc80000000f00 */
[----:B------:R-:W-:Y:S05]  /*8f80*/  RET.REL.NODEC R4 `(_ZN7cutlass13device_kernelIN5flash19enable_sm80_to_sm89INS1_16FlashAttnBwdSm80INS1_25CollectiveMainloopBwdSm80ILi2ELi2EN4cute5tupleIJNS5_1CILi64EEENS7_ILi128EEES8_EEENS_10bfloat16_tEfNS_4arch4Sm80ELb0ELb0ELb1ELb0ELb0ELb0ELb0ELb0ELi2ELi2ELi4ELi2ELb1EEENS1_21CollectiveEpilogueBwdISA_SB_SD_Li256ELb0ELb0ELi2EEENS1_19SingleTileSchedulerILb0ELb0ELb0ELi128EEEEEEEEEvNT_6ParamsE) ;  /* 0xffff707004007950 */ /* 0x000fea0003c3ffff */
        .type           $_ZN7cutlass13device_kernelIN5flash19enable_sm80_to_sm89INS1_16FlashAttnBwdSm80INS1_25CollectiveMainloopBwdSm80ILi2ELi2EN4cute5tupleIJNS5_1CILi64EEENS7_ILi128EEES8_EEENS_10bfloat16_tEfNS_4arch4Sm80ELb0ELb0ELb1ELb0ELb0ELb0ELb0ELb0ELi2ELi2ELi4ELi2ELb1EEENS1_21CollectiveEpilogueBwdISA_SB_SD_Li256ELb0ELb0ELi2EEENS1_19SingleTileSchedulerILb0ELb0ELb0ELi128EEEEEEEEEvNT_6ParamsE$_ZZN4cute7idx2crdINS_5tupleIJiEEENS1_IJNS1_IJNS1_IJNS_1CILi8EEENS3_ILi2EEEEEES5_S5_NS3_ILi4EEEEEEEEEEEDaRKT_RKT0_ENKUlRKT_RKT0_E_clIiS8_EEDaSI_SL_,@function
        .size           $_ZN7cutlass13device_kernelIN5flash19enable_sm80_to_sm89INS1_16FlashAttnBwdSm80INS1_25CollectiveMainloopBwdSm80ILi2ELi2EN4cute5tupleIJNS5_1CILi64EEENS7_ILi128EEES8_EEENS_10bfloat16_tEfNS_4arch4Sm80ELb0ELb0ELb1ELb0ELb0ELb0ELb0ELb0ELi2ELi2ELi4ELi2ELb1EEENS1_21CollectiveEpilogueBwdISA_SB_SD_Li256ELb0ELb0ELi2EEENS1_19SingleTileSchedulerILb0ELb0ELb0ELi128EEEEEEEEEvNT_6ParamsE$_ZZN4cute7idx2crdINS_5tupleIJiEEENS1_IJNS1_IJNS1_IJNS_1CILi8EEENS3_ILi2EEEEEES5_S5_NS3_ILi4EEEEEEEEEEEDaRKT_RKT0_ENKUlRKT_RKT0_E_clIiS8_EEDaSI_SL_,($_ZN7cutlass13device_kernelIN5flash19enable_sm80_to_sm89INS1_16FlashAttnBwdSm80INS1_25CollectiveMainloopBwdSm80ILi2ELi2EN4cute5tupleIJNS5_1CILi64EEENS7_ILi128EEES8_EEENS_10bfloat16_tEfNS_4arch4Sm80ELb0ELb0ELb1ELb0ELb0ELb0ELb0ELb0ELi2ELi2ELi4ELi2ELb1EEENS1_21CollectiveEpilogueBwdISA_SB_SD_Li256ELb0ELb0ELi2EEENS1_19SingleTileSchedulerILb0ELb0ELb0ELi128EEEEEEEEEvNT_6ParamsE$_ZZN4cute9transformINS_15ArithmeticTupleIJNS1_IJiiEEEiiiEEEZNS_14transform_leafIS3_NS_8identityEEEDaRKT_OT0_EUlRKT_E_EEDaS8_SA_ENKUlDpSD_E_clIJNS_5tupleIJiiEEEiiiEEEDaSF_ - $_ZN7cutlass13device_kernelIN5flash19enable_sm80_to_sm89INS1_16FlashAttnBwdSm80INS1_25CollectiveMainloopBwdSm80ILi2ELi2EN4cute5tupleIJNS5_1CILi64EEENS7_ILi128EEES8_EEENS_10bfloat16_tEfNS_4arch4Sm80ELb0ELb0ELb1ELb0ELb0ELb0ELb0ELb0ELi2ELi2ELi4ELi2ELb1EEENS1_21CollectiveEpilogueBwdISA_SB_SD_Li256ELb0ELb0ELi2EEENS1_19SingleTileSchedulerILb0ELb0ELb0ELi128EEEEEEEEEvNT_6ParamsE$_ZZN4cute7idx2crdINS_5tupleIJiEEENS1_IJNS1_IJNS1_IJNS_1CILi8EEENS3_ILi2EEEEEES5_S5_NS3_ILi4EEEEEEEEEEEDaRKT_RKT0_ENKUlRKT_RKT0_E_clIiS8_EEDaSI_SL_)
$_ZN7cutlass13device_kernelIN5flash19enable_sm80_to_sm89INS1_16FlashAttnBwdSm80INS1_25CollectiveMainloopBwdSm80ILi2ELi2EN4cute5tupleIJNS5_1CILi64EEENS7_ILi128EEES8_EEENS_10bfloat16_tEfNS_4arch4Sm80ELb0ELb0ELb1ELb0ELb0ELb0ELb0ELb0ELi2ELi2ELi4ELi2ELb1EEENS1_21CollectiveEpilogueBwdISA_SB_SD_Li256ELb0ELb0ELi2EEENS1_19SingleTileSchedulerILb0ELb0ELb0ELi128EEEEEEEEEvNT_6ParamsE$_ZZN4cute7idx2crdINS_5tupleIJiEEENS1_IJNS1_IJNS1_IJNS_1CILi8EEENS3_ILi2EEEEEES5_S5_NS3_ILi4EEEEEEEEEEEDaRKT_RKT0_ENKUlRKT_RKT0_E_clIiS8_EEDaSI_SL_:
        /* <DEDUP_REMOVED lines=40> */
[----:B------:R-:W-:-:S03]  /*9210*/  MOV R6, 0x9230 ;  /* 0x0000923000067802 */ /* 0x000fc60000000f00 */
        /* <DEDUP_REMOVED lines=11> */
[----:B------:R-:W-:-:S03]  /*92d0*/  MOV R12, 0x92f0 ;  /* 0x000092f0000c7802 */ /* 0x000fc60000000f00 */
[----:B-1---5:R-:W-:Y:S05]  /*92e0*/  CALL.REL.NOINC `($_ZN7cutlass13device_kernelIN5flash19enable_sm80_to_sm89INS1_16FlashAttnBwdSm80INS1_25CollectiveMainloopBwdSm80ILi2ELi2EN4cute5tupleIJNS5_1CILi64EEENS7_ILi128EEES8_EEENS_10bfloat16_tEfNS_4arch4Sm80ELb0ELb0ELb1ELb0ELb0ELb0ELb0ELb0ELi2ELi2ELi4ELi2ELb1EEENS1_21CollectiveEpilogueBwdISA_SB_SD_Li256ELb0ELb0ELi2EEENS1_19SingleTileSchedulerILb0ELb0ELb0ELi128EEEEEEEEEvNT_6ParamsE$_ZN4cute5tupleIJNS_1CILi0EEEiEEC2ERKS2_RKi) ;  /* 0xffffe7f000007944 */ /* 0x022fea0003c3ffff */
[----:B------:R1:W5:Y:S01]  /*92f0*/  LDL R5, [R1+0x168] ;  /* 0x0001680001057983 */ /* 0x0003620000100800 */
[----:B------:R-:W-:-:S03]  /*9300*/  MOV R8, 0x9320 ;  /* 0x0000932000087802 */ /* 0x000fc60000000f00 */
        /* <DEDUP_REMOVED lines=16> */
[----:B------:R-:W-:-:S04]  /*9410*/  LEA.HI R5, R3, R4, RZ, 0x1 ;  /* 0x0000000403057211 */ /* 0x000fc800078f08ff */
[----:B------:R-:W-:-:S05]  /*9420*/  LOP3.LUT R5, R5, 0xfffffffe, RZ, 0xc0, !PT ;  /* 0xfffffffe05057812 */ /* 0x000fca00078ec0ff */
[----:B------:R-:W-:Y:S01]  /*9430*/  IMAD.IADD R5, R4, 0x1, -R5 ;  /* 0x0000000104057824 */ /* 0x000fe200078e0a05 */
[----:B------:R-:W-:Y:S02]  /*9440*/  MOV R4, 0x9460 ;  /* 0x0000946000047802 */ /* 0x000fe40000000f00 */
[----:B--2--5:R-:W-:Y:S05]  /*9450*/  CALL.REL.NOINC `($_ZN7cutlass13device_kernelIN5flash19enable_sm80_to_sm89INS1_16FlashAttnBwdSm80INS1_25CollectiveMainloopBwdSm80ILi2ELi2EN4cute5tupleIJNS5_1CILi64EEENS7_ILi128EEES8_EEENS_10bfloat16_tEfNS_4arch4Sm80ELb0ELb0ELb1ELb0ELb0ELb0ELb0ELb0ELi2ELi2ELi4ELi2ELb1EEENS1_21CollectiveEpilogueBwdISA_SB_SD_Li256ELb0ELb0ELi2EEENS1_19SingleTileSchedulerILb0ELb0ELb0ELi128EEEEEEEEEvNT_6ParamsE$_ZN4cute5tupleIJiEEC2ERKi) ;  /* 0xffffe71000007944 */ /* 0x024fea0003c3ffff */
[----:B------:R1:W5:Y:S01]  /*9460*/  LDL R3, [R1+0x168] ;  /* 0x0001680001037983 */ /* 0x0003620000100800 */
[CC--:B------:R-:W-:Y:S01]  /*9470*/  LEA.HI R4, R21.reuse, R20.reuse, RZ, 0x5 ;  /* 0x0000001415047211 */ /* 0x0c0fe200078f28ff */
[----:B------:R-:W-:Y:S01]  /*9480*/  UMOV UR37, UR38 ;  /* 0x0000002600257c82 */ /* 0x000fe20008000000 */
[----:B------:R-:W-:Y:S02]  /*9490*/  LEA.HI R8, R21, R20, RZ, 0x6 ;  /* 0x0000001415087211 */ /* 0x000fe400078f30ff */
[----:B------:R-:W-:Y:S02]  /*94a0*/  SHF.R.S32.HI R5, RZ, 0x5, R4 ;  /* 0x00000005ff057819 */ /* 0x000fe40000011404 */
[----:B------:R-:W-:Y:S02]  /*94b0*/  SHF.R.S32.HI R8, RZ, 0x6, R8 ;  /* 0x00000006ff087819 */ /* 0x000fe40000011408 */
[----:B------:R-:W-:-:S04]  /*94c0*/  LEA.HI R4, R4, R5, RZ, 0x1 ;  /* 0x0000000504047211 */ /* 0x000fc800078f08ff */
[----:B------:R-:W-:-:S05]  /*94d0*/  LOP3.LUT R4, R4, 0xfffffffe, RZ, 0xc0, !PT ;  /* 0xfffffffe04047812 */ /* 0x000fca00078ec0ff */
[----:B------:R-:W-:Y:S01]  /*94e0*/  IMAD.IADD R5, R5, 0x1, -R4 ;  /* 0x0000000105057824 */ /* 0x000fe200078e0a04 */
        /* <DEDUP_REMOVED lines=13> */
[----:B------:R-:W-:-:S03]  /*95c0*/  MOV R12, 0x95e0 ;  /* 0x000095e0000c7802 */ /* 0x000fc60000000f00 */
[----:B-1---5:R-:W-:Y:S05]  /*95d0*/  CALL.REL.NOINC `($_ZN7cutlass13device_kernelIN5flash19enable_sm80_to_sm89INS1_16FlashAttnBwdSm80INS1_25CollectiveMainloopBwdSm80ILi2ELi2EN4cute5tupleIJNS5_1CILi64EEENS7_ILi128EEES8_EEENS_10bfloat16_tEfNS_4arch4Sm80ELb0ELb0ELb1ELb0ELb0ELb0ELb0ELb0ELi2ELi2ELi4ELi2ELb1EEENS1_21CollectiveEpilogueBwdISA_SB_SD_Li256ELb0ELb0ELi2EEENS1_19SingleTileSchedulerILb0ELb0ELb0ELi128EEEEEEEEEvNT_6ParamsE$_ZN4cute5tupleIJNS_1CILi0EEES2_iEEC2ERKS2_S5_RKi) ;  /* 0xffffe48000007944 */ /* 0x022fea0003c3ffff */
[----:B------:R1:W5:Y:S01]  /*95e0*/  LDL R9, [R1+0x168] ;  /* 0x0001680001097983 */ /* 0x0003620000100800 */
[----:B------:R-:W-:Y:S01]  /*95f0*/  MOV R5, R8 ;  /* 0x0000000800057202 */ /* 0x000fe20000000f00 */
[----:B------:R-:W-:Y:S01]  /*9600*/  UMOV UR37, UR36 ;  /* 0x0000002400257c82 */ /* 0x000fe20008000000 */
[----:B------:R-:W-:-:S02]  /*9610*/  MOV R4, 0x9630 ;  /* 0x0000963000047802 */ /* 0x000fc40000000f00 */
[----:B-1---5:R-:W-:Y:S05]  /*9620*/  CALL.REL.NOINC `($_ZN7cutlass13device_kernelIN5flash19enable_sm80_to_sm89INS1_16FlashAttnBwdSm80INS1_25CollectiveMainloopBwdSm80ILi2ELi2EN4cute5tupleIJNS5_1CILi64EEENS7_ILi128EEES8_EEENS_10bfloat16_tEfNS_4arch4Sm80ELb0ELb0ELb1ELb0ELb0ELb0ELb0ELb0ELi2ELi2ELi4ELi2ELb1EEENS1_21CollectiveEpilogueBwdISA_SB_SD_Li256ELb0ELb0ELi2EEENS1_19SingleTileSchedulerILb0ELb0ELb0ELi128EEEEEEEEEvNT_6ParamsE$_ZN4cute5tupleIJiEEC2ERKi) ;  /* 0xffffe54000007944 */ /* 0x022fea0003c3ffff */
[----:B------:R1:W5:Y:S01]  /*9630*/  LDL R5, [R1+0x160] ;  /* 0x0001600001057983 */ /* 0x0003620000100800 */
[----:B------:R-:W-:-:S03]  /*9640*/  MOV R8, 0x9660 ;  /* 0x0000966000087802 */ /* 0x000fc60000000f00 */
[----:B-1---5:R-:W-:Y:S05]  /*9650*/  CALL.REL.NOINC `($_ZN7cutlass13device_kernelIN5flash19enable_sm80_to_sm89INS1_16FlashAttnBwdSm80INS1_25CollectiveMainloopBwdSm80ILi2ELi2EN4cute5tupleIJNS5_1CILi64EEENS7_ILi128EEES8_EEENS_10bfloat16_tEfNS_4arch4Sm80ELb0ELb0ELb1ELb0ELb0ELb0ELb0ELb0ELi2ELi2ELi4ELi2ELb1EEENS1_21CollectiveEpilogueBwdISA_SB_SD_Li256ELb0ELb0ELi2EEENS1_19SingleTileSchedulerILb0ELb0ELb0ELi128EEEEEEEEEvNT_6ParamsE$_ZN4cute5tupleIJNS_1CILi0EEES2_S2_iEEC2ERKS2_S5_S5_RKi) ;  /* 0xffffe3b000007944 */ /* 0x022fea0003c3ffff */
[----:B------:R1:W5:Y:S01]  /*9660*/  LDL R8, [R1+0x168] ;  /* 0x0001680001087983 */ /* 0x0003620000100800 */
[----:B------:R-:W-:-:S02]  /*9670*/  MOV R5, R9 ;  /* 0x0000000900057202 */ /* 0x000fc40000000f00 */
[----:B------:R-:W-:Y:S02]  /*9680*/  MOV R4, 0x96a0 ;  /* 0x000096a000047802 */ /* 0x000fe40000000f00 */
[----:B-1---5:R-:W-:Y:S05]  /*9690*/  CALL.REL.NOINC `($_ZN7cutlass13device_kernelIN5flash19enable_sm80_to_sm89INS1_16FlashAttnBwdSm80INS1_25CollectiveMainloopBwdSm80ILi2ELi2EN4cute5tupleIJNS5_1CILi64EEENS7_ILi128EEES8_EEENS_10bfloat16_tEfNS_4arch4Sm80ELb0ELb0ELb1ELb0ELb0ELb0ELb0ELb0ELi2ELi2ELi4ELi2ELb1EEENS1_21CollectiveEpilogueBwdISA_SB_SD_Li256ELb0ELb0ELi2EEENS1_19SingleTileSchedulerILb0ELb0ELb0ELi128EEEEEEEEEvNT_6ParamsE$_ZN4cute3eso3ESOILb1ELb0EJNS_1CILi0EEES3_iS3_EEC2ERKS3_S6_RKiS6_) ;  /* 0xffffdae000007944 */ /* 0x022fea0003c3ffff */
[----:B------:R1:W5:Y:S01]  /*96a0*/  LDL R20, [R1+0x168] ;  /* 0x0001680001147983 */ /* 0x0003620000100800 */
[----:B------:R-:W-:Y:S01]  /*96b0*/  MOV R4, 0x96f0 ;  /* 0x000096f000047802 */ /* 0x000fe20000000f00 */
[----:B------:R-:W-:Y:S02]  /*96c0*/  UMOV UR37, UR38 ;  /* 0x0000002600257c82 */ /* 0x000fe40008000000 */
[----:B------:R1:W-:Y:S04]  /*96d0*/  STL [R1+0x168], R8 ;  /* 0x0001680801007387 */ /* 0x0003e80000100800 */
[----:B-1---5:R-:W-:Y:S05]  /*96e0*/  CALL.REL.NOINC `($_ZN7cutlass13device_kernelIN5flash19enable_sm80_to_sm89INS1_16FlashAttnBwdSm80INS1_25CollectiveMainloopBwdSm80ILi2ELi2EN4cute5tupleIJNS5_1CILi64EEENS7_ILi128EEES8_EEENS_10bfloat16_tEfNS_4arch4Sm80ELb0ELb0ELb1ELb0ELb0ELb0ELb0ELb0ELi2ELi2ELi4ELi2ELb1EEENS1_21CollectiveEpilogueBwdISA_SB_SD_Li256ELb0ELb0ELi2EEENS1_19SingleTileSchedulerILb0ELb0ELb0ELi128EEEEEEEEEvNT_6ParamsE$_ZZN4cuteplIJNS_1CILi0EEES2_iEJS2_S2_S2_iEEEDaRKNS_15ArithmeticTupleIJDpT_EEERKNS3_IJDpT0_EEEENKUlDpRKT_E_clIJS2_S2_iiEEEDaSH_) ;  /* 0x000007c000007944 */ /* 0x022fea0003c00000 */
[----:B------:R-:W-:Y:S01]  /*96f0*/  MOV R5, R3 ;  /* 0x0000000300057202 */ /* 0x000fe20000000f00 */
[----:B------:R-:W-:Y:S01]  /*9700*/  UMOV UR37, UR36 ;  /* 0x0000002400257c82 */ /* 0x000fe20008000000 */
[----:B------:R-:W-:Y:S02]  /*9710*/  MOV R4, 0x9730 ;  /* 0x0000973000047802 */ /* 0x000fe40000000f00 */
[----:B-1---5:R-:W-:Y:S05]  /*9720*/  CALL.REL.NOINC `($_ZN7cutlass13device_kernelIN5flash19enable_sm80_to_sm89INS1_16FlashAttnBwdSm80INS1_25CollectiveMainloopBwdSm80ILi2ELi2EN4cute5tupleIJNS5_1CILi64EEENS7_ILi128EEES8_EEENS_10bfloat16_tEfNS_4arch4Sm80ELb0ELb0ELb1ELb0ELb0ELb0ELb0ELb0ELi2ELi2ELi4ELi2ELb1EEENS1_21CollectiveEpilogueBwdISA_SB_SD_Li256ELb0ELb0ELi2EEENS1_19SingleTileSchedulerILb0ELb0ELb0ELi128EEEEEEEEEvNT_6ParamsE$_ZN4cute5tupleIJiEEC2ERKi) ;  /* 0xffffe44000007944 */ /* 0x022fea0003c3ffff */
[----:B------:R1:W5:Y:S01]  /*9730*/  LDL R5, [R1+0x160] ;  /* 0x0001600001057983 */ /* 0x0003620000100800 */
[----:B------:R-:W-:-:S03]  /*9740*/  MOV R12, 0x9760 ;  /* 0x00009760000c7802 */ /* 0x000fc60000000f00 */
[----:B-1---5:R-:W-:Y:S05]  /*9750*/  CALL.REL.NOINC `($_ZN7cutlass13device_kernelIN5flash19enable_sm80_to_sm89INS1_16FlashAttnBwdSm80INS1_25CollectiveMainloopBwdSm80ILi2ELi2EN4cute5tupleIJNS5_1CILi64EEENS7_ILi128EEES8_EEENS_10bfloat16_tEfNS_4arch4Sm80ELb0ELb0ELb1ELb0ELb0ELb0ELb0ELb0ELi2ELi2ELi4ELi2ELb1EEENS1_21CollectiveEpilogueBwdISA_SB_SD_Li256ELb0ELb0ELi2EEENS1_19SingleTileSchedulerILb0ELb0ELb0ELi128EEEEEEEEEvNT_6ParamsE$_ZN4cute5tupleIJNS_1CILi0EEEiEEC2ERKS2_RKi) ;  /* 0xffffe38000007944 */ /* 0x022fea0003c3ffff */
[----:B------:R1:W5:Y:S01]  /*9760*/  LDL R5, [R1+0x168] ;  /* 0x0001680001057983 */ /* 0x0003620000100800 */
[----:B------:R-:W-:-:S03]  /*9770*/  MOV R4, 0x9790 ;  /* 0x0000979000047802 */ /* 0x000fc60000000f00 */
[----:B-1---5:R-:W-:Y:S05]  /*9780*/  CALL.REL.NOINC `($_ZN7cutlass13device_kernelIN5flash19enable_sm80_to_sm89INS1_16FlashAttnBwdSm80INS1_25CollectiveMainloopBwdSm80ILi2ELi2EN4cute5tupleIJNS5_1CILi64EEENS7_ILi128EEES8_EEENS_10bfloat16_tEfNS_4arch4Sm80ELb0ELb0ELb1ELb0ELb0ELb0ELb0ELb0ELi2ELi2ELi4ELi2ELb1EEENS1_21CollectiveEpilogueBwdISA_SB_SD_Li256ELb0ELb0ELi2EEENS1_19SingleTileSchedulerILb0ELb0ELb0ELi128EEEEEEEEEvNT_6ParamsE$_ZN4cute3eso3ESOILb1ELb0EJNS_1CILi0EEEiS3_S3_EEC2ERKS3_RKiS6_S6_) ;  /* 0xffffdb7000007944 */ /* 0x022fea0003c3ffff */
[----:B------:R1:W5:Y:S01]  /*9790*/  LDL R5, [R1+0x168] ;  /* 0x0001680001057983 */ /* 0x0003620000100800 */
[----:B------:R-:W-:Y:S01]  /*97a0*/  MOV R12, 0x97f0 ;  /* 0x000097f0000c7802 */ /* 0x000fe20000000f00 */
[----:B------:R-:W-:-:S02]  /*97b0*/  UMOV UR37, UR38 ;  /* 0x0000002600257c82 */ /* 0x000fc40008000000 */
[----:B------:R1:W-:Y:S04]  /*97c0*/  STL [R1+0x160], R20 ;  /* 0x0001601401007387 */ /* 0x0003e80000100800 */
[----:B------:R1:W-:Y:S02]  /*97d0*/  STL [R1+0x168], R8 ;  /* 0x0001680801007387 */ /* 0x0003e40000100800 */
[----:B-1---5:R-:W-:Y:S05]  /*97e0*/  CALL.REL.NOINC `($_ZN7cutlass13device_kernelIN5flash19enable_sm80_to_sm89INS1_16FlashAttnBwdSm80INS1_25CollectiveMainloopBwdSm80ILi2ELi2EN4cute5tupleIJNS5_1CILi64EEENS7_ILi128EEES8_EEENS_10bfloat16_tEfNS_4arch4Sm80ELb0ELb0ELb1ELb0ELb0ELb0ELb0ELb0ELi2ELi2ELi4ELi2ELb1EEENS1_21CollectiveEpilogueBwdISA_SB_SD_Li256ELb0ELb0ELi2EEENS1_19SingleTileSchedulerILb0ELb0ELb0ELi128EEEEEEEEEvNT_6ParamsE$_ZZN4cuteplIJNS_1CILi0EEEiEJS2_S2_iiEEEDaRKNS_15ArithmeticTupleIJDpT_EEERKNS3_IJDpT0_EEEENKUlDpRKT_E_clIJS2_iiiEEEDaSH_) ;  /* 0x0000074000007944 */ /* 0x022fea0003c00000 */
[----:B------:R-:W-:Y:S02]  /*97f0*/  MOV R12, 0x9810 ;  /* 0x00009810000c7802 */ /* 0x000fe40000000f00 */
[----:B--2--5:R-:W-:Y:S05]  /*9800*/  CALL.REL.NOINC `($_ZN7cutlass13device_kernelIN5flash19enable_sm80_to_sm89INS1_16FlashAttnBwdSm80INS1_25CollectiveMainloopBwdSm80ILi2ELi2EN4cute5tupleIJNS5_1CILi64EEENS7_ILi128EEES8_EEENS_10bfloat16_tEfNS_4arch4Sm80ELb0ELb0ELb1ELb0ELb0ELb0ELb0ELb0ELi2ELi2ELi4ELi2ELb1EEENS1_21CollectiveEpilogueBwdISA_SB_SD_Li256ELb0ELb0ELi2EEENS1_19SingleTileSchedulerILb0ELb0ELb0ELi128EEEEEEEEEvNT_6ParamsE$_ZN4cute3eso3ESOILb0ELb1EJNS_15ArithmeticTupleIJiiEEENS_1CILi0EEES5_S5_EEC2ERKS3_RKS5_SA_SA_) ;  /* 0xffffd62000007944 */ /* 0x024fea0003c3ffff */
[----:B------:R-:W-:Y:S04]  /*9810*/  STL.64 [R1+0x160], R4 ;  /* 0x0001600401007387 */ /* 0x000fe80000100a00 */
[----:B-1----:R1:W5:Y:S01]  /*9820*/  LDL.64 R6, [R1+0x168] ;  /* 0x0001680001067983 */ /* 0x0023620000100a00 */
[----:B------:R-:W-:Y:S02]  /*9830*/  UIADD3 UR40, UR36, 0x24, URZ ;  /* 0x0000002424287890 */ /* 0x000fe4000fffe03f */
[----:B------:R-:W-:Y:S01]  /*9840*/  UMOV UR37, UR38 ;  /* 0x0000002600257c82 */ /* 0x000fe20008000000 */
[----:B------:R2:W-:Y:S02]  /*9850*/  STL [R1+0x168], R8 ;  /* 0x0001680801007387 */ /* 0x0005e40000100800 */
[----:B--2---:R-:W-:-:S02]  /*9860*/  MOV R8, 0x9880 ;  /* 0x0000988000087802 */ /* 0x004fc40000000f00 */
        /* <DEDUP_REMOVED lines=43> */
[----:B------:R-:W-:-:S03]  /*9b20*/  MOV R8, 0x9b40 ;  /* 0x00009b4000087802 */ /* 0x000fc60000000f00 */
[----:B-1----:R-:W-:Y:S05]  /*9b30*/  CALL.REL.NOINC `($_ZN7cutlass13device_kernelIN5flash19enable_sm80_to_sm89INS1_16FlashAttnBwdSm80INS1_25CollectiveMainloopBwdSm80ILi2ELi2EN4cute5tupleIJNS5_1CILi64EEENS7_ILi128EEES8_EEENS_10bfloat16_tEfNS_4arch4Sm80ELb0ELb0ELb1ELb0ELb0ELb0ELb0ELb0ELi2ELi2ELi4ELi2ELb1EEENS1_21CollectiveEpilogueBwdISA_SB_SD_Li256ELb0ELb0ELi2EEENS1_19SingleTileSchedulerILb0ELb0ELb0ELi128EEEEEEEEEvNT_6ParamsE$_ZZN4cute9transformINS_15ArithmeticTupleIJNS1_IJiiEEEiiiEEEZNS_14transform_leafIS3_NS_8identityEEEDaRKT_OT0_EUlRKT_E_EEDaS8_SA_ENKUlDpSD_E_clIJNS_5tupleIJiiEEEiiiEEEDaSF_) ;  /* 0x0000006000007944 */ /* 0x002fea0003c00000 */
[----:B-----5:R-:W-:Y:S01]  /*9b40*/  MOV R3, R4 ;  /* 0x0000000400037202 */ /* 0x020fe20000000f00 */
[----:B------:R-:W-:Y:S01]  /*9b50*/  IMAD.MOV.U32 R26, RZ, RZ, R6 ;  /* 0x000000ffff1a7224 */ /* 0x000fe200078e0006 */
[----:B------:R-:W-:Y:S01]  /*9b60*/  MOV R28, R5 ;  /* 0x00000005001c7202 */ /* 0x000fe20000000f00 */
[----:B------:R-:W-:Y:S01]  /*9b70*/  IMAD.MOV.U32 R5, RZ, RZ, 0x0 ;  /* 0x00000000ff057424 */ /* 0x000fe200078e00ff */
[----:B------:R-:W-:-:S04]  /*9b80*/  MOV R4, R0 ;  /* 0x0000000000047202 */ /* 0x000fc80000000f00 */
[----:B------:R-:W-:Y:S05]  /*9b90*/  RET.REL.NODEC R4 `(_ZN7cutlass13device_kernelIN5flash19enable_sm80_to_sm89INS1_16FlashAttnBwdSm80INS1_25CollectiveMainloopBwdSm80ILi2ELi2EN4cute5tupleIJNS5_1CILi64EEENS7_ILi128EEES8_EEENS_10bfloat16_tEfNS_4arch4Sm80ELb0ELb0ELb1ELb0ELb0ELb0ELb0ELb0ELi2ELi2ELi4ELi2ELb1EEENS1_21CollectiveEpilogueBwdISA_SB_SD_Li256ELb0ELb0ELi2EEENS1_19SingleTileSchedulerILb0ELb0ELb0ELi128EEEEEEEEEvNT_6ParamsE) ;  /* 0xffff646004007950 */ /* 0x000fea0003c3ffff */
        .type           $_ZN7cutlass13device_kernelIN5flash19enable_sm80_to_sm89INS1_16FlashAttnBwdSm80INS1_25CollectiveMainloopBwdSm80ILi2ELi2EN4cute5tupleIJNS5_1CILi64EEENS7_ILi128EEES8_EEENS_10bfloat16_tEfNS_4arch4Sm80ELb0ELb0ELb1ELb0ELb0ELb0ELb0ELb0ELi2ELi2ELi4ELi2ELb1EEENS1_21CollectiveEpilogueBwdISA_SB_SD_Li256ELb0ELb0ELi2EEENS1_19SingleTileSchedulerILb0ELb0ELb0ELi128EEEEEEEEEvNT_6ParamsE$_ZZN4cute9transformINS_15ArithmeticTupleIJNS1_IJiiEEEiiiEEEZNS_14transform_leafIS3_NS_8identityEEEDaRKT_OT0_EUlRKT_E_EEDaS8_SA_ENKUlDpSD_E_clIJNS_5tupleIJiiEEEiiiEEEDaSF_,@function
        .size           $_ZN7cutlass13device_kernelIN5flash19enable_sm80_to_sm89INS1_16FlashAttnBwdSm80INS1_25CollectiveMainloopBwdSm80ILi2ELi2EN4cute5tupleIJNS5_1CILi64EEENS7_ILi128EEES8_EEENS_10bfloat16_tEfNS_4arch4Sm80ELb0ELb0ELb1ELb0ELb0ELb0ELb0ELb0ELi2ELi2ELi4ELi2ELb1EEENS1_21CollectiveEpilogueBwdISA_SB_SD_Li256ELb0ELb0ELi2EEENS1_19SingleTileSchedulerILb0ELb0ELb0ELi128EEEEEEEEEvNT_6ParamsE$_ZZN4cute9transformINS_15ArithmeticTupleIJNS1_IJiiEEEiiiEEEZNS_14transform_leafIS3_NS_8identityEEEDaRKT_OT0_EUlRKT_E_EEDaS8_SA_ENKUlDpSD_E_clIJNS_5tupleIJiiEEEiiiEEEDaSF_,($_ZN7cutlass13device_kernelIN5flash19enable_sm80_to_sm89INS1_16FlashAttnBwdSm80INS1_25CollectiveMainloopBwdSm80ILi2ELi2EN4cute5tupleIJNS5_1CILi64EEENS7_ILi128EEES8_EEENS_10bfloat16_tEfNS_4arch4Sm80ELb0ELb0ELb1ELb0ELb0ELb0ELb0ELb0ELi2ELi2ELi4ELi2ELb1EEENS1_21CollectiveEpilogueBwdISA_SB_SD_Li256ELb0ELb0ELi2EEENS1_19SingleTileSchedulerILb0ELb0ELb0ELi128EEEEEEEEEvNT_6ParamsE$_ZZN4cute9transformINS_15ArithmeticTupleIJiiEEEZNS_14transform_leafIS2_RNS_8identityEEEDaRKT_OT0_EUlRKT_E_EEDaS8_SA_ENKUlDpSD_E_clIJiiEEEDaSF_ - $_ZN7cutlass13device_kernelIN5flash19enable_sm80_to_sm89INS1_16FlashAttnBwdSm80INS1_25CollectiveMainloopBwdSm80ILi2ELi2EN4cute5tupleIJNS5_1CILi64EEENS7_ILi128EEES8_EEENS_10bfloat16_tEfNS_4arch4Sm80ELb0ELb0ELb1ELb0ELb0ELb0ELb0ELb0ELi2ELi2ELi4ELi2ELb1EEENS1_21CollectiveEpilogueBwdISA_SB_SD_Li256ELb0ELb0ELi2EEENS1_19SingleTileSchedulerILb0ELb0ELb0ELi128EEEEEEEEEvNT_6ParamsE$_ZZN4cute9transformINS_15ArithmeticTupleIJNS1_IJiiEEEiiiEEEZNS_14transform_leafIS3_NS_8identityEEEDaRKT_OT0_EUlRKT_E_EEDaS8_SA_ENKUlDpSD_E_clIJNS_5tupleIJiiEEEiiiEEEDaSF_)
$_ZN7cutlass13device_kernelIN5flash19enable_sm80_to_sm89INS1_16FlashAttnBwdSm80INS1_25CollectiveMainloopBwdSm80ILi2ELi2EN4cute5tupleIJNS5_1CILi64EEENS7_ILi128EEES8_EEENS_10bfloat16_tEfNS_4arch4Sm80ELb0ELb0ELb1ELb0ELb0ELb0ELb0ELb0ELi2ELi2ELi4ELi2ELb1EEENS1_21CollectiveEpilogueBwdISA_SB_SD_Li256ELb0ELb0ELi2EEENS1_19SingleTileSchedulerILb0ELb0ELb0ELi128EEEEEEEEEvNT_6ParamsE$_ZZN4cute9transformINS_15ArithmeticTupleIJNS1_IJiiEEEiiiEEEZNS_14transform_leafIS3_NS_8identityEEEDaRKT_OT0_EUlRKT_E_EEDaS8_SA_ENKUlDpSD_E_clIJNS_5tupleIJiiEEEiiiEEEDaSF_:
[----:B------:R-:W-:Y:S02]  /*9ba0*/  IADD3 R4, R1, 0x19c, RZ ;  /* 0x0000019c01047810 */ /* 0x000fe40007ffe0ff */
[----:B------:R-:W-:Y:S02]  /*9bb0*/  MOV R6, 0x9be0 ;  /* 0x00009be000067802 */ /* 0x000fe40000000f00 */
[----:B------:R-:W-:Y:S02]  /*9bc0*/  IADD3 R4, R4, c[0x0][0x20], RZ ;  /* 0x0000080004047a10 */ /* 0x000fe40007ffe0ff */
[----:B------:R-:W-:Y:S05]  /*9bd0*/  CALL.REL.NOINC `($_ZN7cutlass13device_kernelIN5flash19enable_sm80_to_sm89INS1_16FlashAttnBwdSm80INS1_25CollectiveMainloopBwdSm80ILi2ELi2EN4cute5tupleIJNS5_1CILi64EEENS7_ILi128EEES8_EEENS_10bfloat16_tEfNS_4arch4Sm80ELb0ELb0ELb1ELb0ELb0ELb0ELb0ELb0ELi2ELi2ELi4ELi2ELb1EEENS1_21CollectiveEpilogueBwdISA_SB_SD_Li256ELb0ELb0ELi2EEENS1_19SingleTileSchedulerILb0ELb0ELb0ELi128EEEEEEEEEvNT_6ParamsE$_ZN4cute3eso3ESOILb0ELb0EJNS_5tupleIJiiEEEiiiEEC2ERKS3_RKiS8_S8_) ;  /* 0xffffcef000007944 */ /* 0x000fea0003c3ffff */
[----:B------:R2:W5:Y:S04]  /*9be0*/  LDL R6, [R1+0x1ac] ;  /* 0x0001ac0001067983 */ /* 0x0005680000100800 */
[----:B-1----:R2:W5:Y:S04]  /*9bf0*/  LDL R5, [R1+0x1a4] ;  /* 0x0001a40001057983 */ /* 0x0025680000100800 */
[----:B------:R2:W5:Y:S01]  /*9c00*/  LDL R4, [R1+0x19c] ;  /* 0x00019c0001047983 */ /* 0x0005620000100800 */
[----:B------:R-:W-:-:S04]  /*9c10*/  MOV R9, 0x0 ;  /* 0x0000000000097802 */ /* 0x000fc80000000f00 */
[----:B------:R-:W-:Y:S05]  /*9c20*/  RET.REL.NODEC R8 `(_ZN7cutlass13device_kernelIN5flash19enable_sm80_to_sm89INS1_16FlashAttnBwdSm80INS1_25CollectiveMainloopBwdSm80ILi2ELi2EN4cute5tupleIJNS5_1CILi64EEENS7_ILi128EEES8_EEENS_10bfloat16_tEfNS_4arch4Sm80ELb0ELb0ELb1ELb0ELb0ELb0ELb0ELb0ELi2ELi2ELi4ELi2ELb1EEENS1_21CollectiveEpilogueBwdISA_SB_SD_Li256ELb0ELb0ELi2EEENS1_19SingleTileSchedulerILb0ELb0ELb0ELi128EEEEEEEEEvNT_6ParamsE) ;  /* 0xffff63d008007950 */ /* 0x000fea0003c3ffff */
        .type           $_ZN7cutlass13device_kernelIN5flash19enable_sm80_to_sm89INS1_16FlashAttnBwdSm80INS1_25CollectiveMainloopBwdSm80ILi2ELi2EN4cute5tupleIJNS5_1CILi64EEENS7_ILi128EEES8_EEENS_10bfloat16_tEfNS_4arch4Sm80ELb0ELb0ELb1ELb0ELb0ELb0ELb0ELb0ELi2ELi2ELi4ELi2ELb1EEENS1_21CollectiveEpilogueBwdISA_SB_SD_Li256ELb0ELb0ELi2EEENS1_19SingleTileSchedulerILb0ELb0ELb0ELi128EEEEEEEEEvNT_6ParamsE$_ZZN4cute9transformINS_15ArithmeticTupleIJiiEEEZNS_14transform_leafIS2_RNS_8identityEEEDaRKT_OT0_EUlRKT_E_EEDaS8_SA_ENKUlDpSD_E_clIJiiEEEDaSF_,@function
        .size           $_ZN7cutlass13device_kernelIN5flash19enable_sm80_to_sm89INS1_16FlashAttnBwdSm80INS1_25CollectiveMainloopBwdSm80ILi2ELi2EN4cute5tupleIJNS5_1CILi64EEENS7_ILi128EEES8_EEENS_10bfloat16_tEfNS_4arch4Sm80ELb0ELb0ELb1ELb0ELb0ELb0ELb0ELb0ELi2ELi2ELi4ELi2ELb1EEENS1_21CollectiveEpilogueBwdISA_SB_SD_Li256ELb0ELb0ELi2EEENS1_19SingleTileSchedulerILb0ELb0ELb0ELi128EEEEEEEEEvNT_6ParamsE$_ZZN4cute9transformINS_15ArithmeticTupleIJiiEEEZNS_14transform_leafIS2_RNS_8identityEEEDaRKT_OT0_EUlRKT_E_EEDaS8_SA_ENKUlDpSD_E_clIJiiEEEDaSF_,($_ZN7cutlass13device_kernelIN5flash19enable_sm80_to_sm89INS1_16FlashAttnBwdSm80INS1_25CollectiveMainloopBwdSm80ILi2ELi2EN4cute5tupleIJNS5_1CILi64EEENS7_ILi128EEES8_EEENS_10bfloat16_tEfNS_4arch4Sm80ELb0ELb0ELb1ELb0ELb0ELb0ELb0ELb0ELi2ELi2ELi4ELi2ELb1EEENS1_21CollectiveEpilogueBwdISA_SB_SD_Li256ELb0ELb0ELi2EEENS1_19SingleTileSchedulerILb0ELb0ELb0ELi128EEEEEEEEEvNT_6ParamsE$_ZZN4cuteplIJNS_15ArithmeticTupleIJiEEEEJNS1_IJNS_1CILi0EEEiEEEEEEDaRKNS1_IJDpT_EEERKNS1_IJDpT0_EEEENKUlDpRKT_E_clIJNS1_IJiiEEEEEEDaSJ_ - $_ZN7cutlass13device_kernelIN5flash19enable_sm80_to_sm89INS1_16FlashAttnBwdSm80INS1_25CollectiveMainloopBwdSm80ILi2ELi2EN4cute5tupleIJNS5_1CILi64EEENS7_ILi128EEES8_EEENS_10bfloat16_tEfNS_4arch4Sm80ELb0ELb0ELb1ELb0ELb0ELb0ELb0ELb0ELi2ELi2ELi4ELi2ELb1EEENS1_21CollectiveEpilogueBwdISA_SB_SD_Li256ELb0ELb0ELi2EEENS1_19SingleTileSchedulerILb0ELb0ELb0ELi128EEEEEEEEEvNT_6ParamsE$_ZZN4cute9transformINS_15ArithmeticTupleIJiiEEEZNS_14transform_leafIS2_RNS_8identityEEEDaRKT_OT0_EUlRKT_E_EEDaS8_SA_ENKUlDpSD_E_clIJiiEEEDaSF_)
$_ZN7cutlass13device_kernelIN5flash19enable_sm80_to_sm89INS1_16FlashAttnBwdSm80INS1_25CollectiveMainloopBwdSm80ILi2ELi2EN4cute5tupleIJNS5_1CILi64EEENS7_ILi128EEES8_EEENS_10bfloat16_tEfNS_4arch4Sm80ELb0ELb0ELb1ELb0ELb0ELb0ELb0ELb0ELi2ELi2ELi4ELi2ELb1EEENS1_21CollectiveEpilogueBwdISA_SB_SD_Li256ELb0ELb0ELi2EEENS1_19SingleTileSchedulerILb0ELb0ELb0ELi128EEEEEEEEEvNT_6ParamsE$_ZZN4cute9transformINS_15ArithmeticTupleIJiiEEEZNS_14transform_leafIS2_RNS_8identityEEEDaRKT_OT0_EUlRKT_E_EEDaS8_SA_ENKUlDpSD_E_clIJiiEEEDaSF_:
[----:B------:R-:W-:Y:S02]  /*9c30*/  IADD3 R5, R1, 0x1a0, RZ ;  /* 0x000001a001057810 */ /* 0x000fe40007ffe0ff */
[----:B------:R-:W-:Y:S02]  /*9c40*/  MOV R8, 0x9c70 ;  /* 0x00009c7000087802 */ /* 0x000fe40000000f00 */
[----:B------:R-:W-:Y:S02]  /*9c50*/  IADD3 R5, R5, c[0x0][0x20], RZ ;  /* 0x0000080005057a10 */ /* 0x000fe40007ffe0ff */
[----:B------:R-:W-:Y:S05]  /*9c60*/  CALL.REL.NOINC `($_ZN7cutlass13device_kernelIN5flash19enable_sm80_to_sm89INS1_16FlashAttnBwdSm80INS1_25CollectiveMainloopBwdSm80ILi2ELi2EN4cute5tupleIJNS5_1CILi64EEENS7_ILi128EEES8_EEENS_10bfloat16_tEfNS_4arch4Sm80ELb0ELb0ELb1ELb0ELb0ELb0ELb0ELb0ELi2ELi2ELi4ELi2ELb1EEENS1_21CollectiveEpilogueBwdISA_SB_SD_Li256ELb0ELb0ELi2EEENS1_19SingleTileSchedulerILb0ELb0ELb0ELi128EEEEEEEEEvNT_6ParamsE$_ZN4cute3eso3ESOILb0ELb0EJiiEEC2ERKiS4_) ;  /* 0xffffd06000007944 */ /* 0x000fea0003c3ffff */
[----:B-1----:R1:W5:Y:S01]  /*9c70*/  LDL.64 R4, [R1+0x1a0] ;  /* 0x0001a00001047983 */ /* 0x0023620000100a00 */
[----:B------:R-:W-:-:S04]  /*9c80*/  MOV R7, 0x0 ;  /* 0x0000000000077802 */ /* 0x000fc80000000f00 */
[----:B------:R-:W-:Y:S05]  /*9c90*/  RET.REL.NODEC R6 `(_ZN7cutlass13device_kernelIN5flash19enable_sm80_to_sm89INS1_16FlashAttnBwdSm80INS1_25CollectiveMainloopBwdSm80ILi2ELi2EN4cute5tupleIJNS5_1CILi64EEENS7_ILi128EEES8_EEENS_10bfloat16_tEfNS_4arch4Sm80ELb0ELb0ELb1ELb0ELb0ELb0ELb0ELb0ELi2ELi2ELi4ELi2ELb1EEENS1_21CollectiveEpilogueBwdISA_SB_SD_Li256ELb0ELb0ELi2EEENS1_19SingleTileSchedulerILb0ELb0ELb0ELi128EEEEEEEEEvNT_6ParamsE) ;  /* 0xffff636006007950 */ /* 0x000fea0003c3ffff */
        .type           $_ZN7cutlass13device_kernelIN5flash19enable_sm80_to_sm89INS1_16FlashAttnBwdSm80INS1_25CollectiveMainloopBwdSm80ILi2ELi2EN4cute5tupleIJNS5_1CILi64EEENS7_ILi128EEES8_EEENS_10bfloat16_tEfNS_4arch4Sm80ELb0ELb0ELb1ELb0ELb0ELb0ELb0ELb0ELi2ELi2ELi4ELi2ELb1EEENS1_21CollectiveEpilogueBwdISA_SB_SD_Li256ELb0ELb0ELi2EEENS1_19SingleTileSchedulerILb0ELb0ELb0ELi128EEEEEEEEEvNT_6ParamsE$_ZZN4cuteplIJNS_15ArithmeticTupleIJiEEEEJNS1_IJNS_1CILi0EEEiEEEEEEDaRKNS1_IJDpT_EEERKNS1_IJDpT0_EEEENKUlDpRKT_E_clIJNS1_IJiiEEEEEEDaSJ_,@function
        .size           $_ZN7cutlass13device_kernelIN5flash19enable_sm80_to_sm89INS1_16FlashAttnBwdSm80INS1_25CollectiveMainloopBwdSm80ILi2ELi2EN4cute5tupleIJNS5_1CILi64EEENS7_ILi128EEES8_EEENS_10bfloat16_tEfNS_4arch4Sm80ELb0ELb0ELb1ELb0ELb0ELb0ELb0ELb0ELi2ELi2ELi4ELi2ELb1EEENS1_21CollectiveEpilogueBwdISA_SB_SD_Li256ELb0ELb0ELi2EEENS1_19SingleTileSchedulerILb0ELb0ELb0ELi128EEEEEEEEEvNT_6ParamsE$_ZZN4cuteplIJNS_15ArithmeticTupleIJiEEEEJNS1_IJNS_1CILi0EEEiEEEEEEDaRKNS1_IJDpT_EEERKNS1_IJDpT0_EEEENKUlDpRKT_E_clIJNS1_IJiiEEEEEEDaSJ_,($_ZN7cutlass13device_kernelIN5flash19enable_sm80_to_sm89INS1_16FlashAttnBwdSm80INS1_25CollectiveMainloopBwdSm80ILi2ELi2EN4cute5tupleIJNS5_1CILi64EEENS7_ILi128EEES8_EEENS_10bfloat16_tEfNS_4arch4Sm80ELb0ELb0ELb1ELb0ELb0ELb0ELb0ELb0ELi2ELi2ELi4ELi2ELb1EEENS1_21CollectiveEpilogueBwdISA_SB_SD_Li256ELb0ELb0ELi2EEENS1_19SingleTileSchedulerILb0ELb0ELb0ELi128EEEEEEEEEvNT_6ParamsE$_ZZN4cuteplIJNS_15ArithmeticTupleIJiiEEEEJNS_1CILi0EEEiiiEEEDaRKNS1_IJDpT_EEERKNS1_IJDpT0_EEEENKUlDpRKT_E_clIJS2_iiiEEEDaSI_ - $_ZN7cutlass13device_kernelIN5flash19enable_sm80_to_sm89INS1_16FlashAttnBwdSm80INS1_25CollectiveMainloopBwdSm80ILi2ELi2EN4cute5tupleIJNS5_1CILi64EEENS7_ILi128EEES8_EEENS_10bfloat16_tEfNS_4arch4Sm80ELb0ELb0ELb1ELb0ELb0ELb0ELb0ELb0ELi2ELi2ELi4ELi2ELb1EEENS1_21CollectiveEpilogueBwdISA_SB_SD_Li256ELb0ELb0ELi2EEENS1_19SingleTileSchedulerILb0ELb0ELb0ELi128EEEEEEEEEvNT_6ParamsE$_ZZN4cuteplIJNS_15ArithmeticTupleIJiEEEEJNS1_IJNS_1CILi0EEEiEEEEEEDaRKNS1_IJDpT_EEERKNS1_IJDpT0_EEEENKUlDpRKT_E_clIJNS1_IJiiEEEEEEDaSJ_)
$_ZN7cutlass13device_kernelIN5flash19enable_sm80_to_sm89INS1_16FlashAttnBwdSm80INS1_25CollectiveMainloopBwdSm80ILi2ELi2EN4cute5tupleIJNS5_1CILi64EEENS7_ILi128EEES8_EEENS_10bfloat16_tEfNS_4arch4Sm80ELb0ELb0ELb1ELb0ELb0ELb0ELb0ELb0ELi2ELi2ELi4ELi2ELb1EEENS1_21CollectiveEpilogueBwdISA_SB_SD_Li256ELb0ELb0ELi2EEENS1_19SingleTileSchedulerILb0ELb0ELb0ELi128EEEEEEEEEvNT_6ParamsE$_ZZN4cuteplIJNS_15ArithmeticTupleIJiEEEEJNS1_IJNS_1CILi0EEEiEEEEEEDaRKNS1_IJDpT_EEERKNS1_IJDpT0_EEEENKUlDpRKT_E_clIJNS1_IJiiEEEEEEDaSJ_:
[----:B------:R-:W-:Y:S02]  /*9ca0*/  IADD3 R5, R1, 0x19c, RZ ;  /* 0x0000019c01057810 */ /* 0x000fe40007ffe0ff */
[----:B------:R-:W-:Y:S02]  /*9cb0*/  MOV R8, 0x9ce0 ;  /* 0x00009ce000087802 */ /* 0x000fe40000000f00 */
[----:B------:R-:W-:Y:S02]  /*9cc0*/  IADD3 R5, R5, c[0x0][0x20], RZ ;  /* 0x0000080005057a10 */ /* 0x000fe40007ffe0ff */
[----:B------:R-:W-:Y:S05]  /*9cd0*/  CALL.REL.NOINC `($_ZN7cutlass13device_kernelIN5flash19enable_sm80_to_sm89INS1_16FlashAttnBwdSm80INS1_25CollectiveMainloopBwdSm80ILi2ELi2EN4cute5tupleIJNS5_1CILi64EEENS7_ILi128EEES8_EEENS_10bfloat16_tEfNS_4arch4Sm80ELb0ELb0ELb1ELb0ELb0ELb0ELb0ELb0ELi2ELi2ELi4ELi2ELb1EEENS1_21CollectiveEpilogueBwdISA_SB_SD_Li256ELb0ELb0ELi2EEENS1_19SingleTileSchedulerILb0ELb0ELb0ELi128EEEEEEEEEvNT_6ParamsE$_ZN4cute5tupleIJNS_15ArithmeticTupleIJiiEEEEEC2ERKS2_) ;  /* 0xffffdcb000007944 */ /* 0x000fea0003c3ffff */
[----:B------:R2:W5:Y:S04]  /*9ce0*/  LDL R7, [R1+0x1a0] ;  /* 0x0001a00001077983 */ /* 0x0005680000100800 */
[----:B------:R2:W5:Y:S01]  /*9cf0*/  LDL R6, [R1+0x19c] ;  /* 0x00019c0001067983 */ /* 0x0005620000100800 */
[----:B-1----:R-:W-:-:S04]  /*9d00*/  MOV R5, 0x0 ;  /* 0x0000000000057802 */ /* 0x002fc80000000f00 */
[----:B------:R-:W-:Y:S05]  /*9d10*/  RET.REL.NODEC R4 `(_ZN7cutlass13device_kernelIN5flash19enable_sm80_to_sm89INS1_16FlashAttnBwdSm80INS1_25CollectiveMainloopBwdSm80ILi2ELi2EN4cute5tupleIJNS5_1CILi64EEENS7_ILi128EEES8_EEENS_10bfloat16_tEfNS_4arch4Sm80ELb0ELb0ELb1ELb0ELb0ELb0ELb0ELb0ELi2ELi2ELi4ELi2ELb1EEENS1_21CollectiveEpilogueBwdISA_SB_SD_Li256ELb0ELb0ELi2EEENS1_19SingleTileSchedulerILb0ELb0ELb0ELi128EEEEEEEEEvNT_6ParamsE) ;  /* 0xffff62e004007950 */ /* 0x000fea0003c3ffff */
        .type           $_ZN7cutlass13device_kernelIN5flash19enable_sm80_to_sm89INS1_16FlashAttnBwdSm80INS1_25CollectiveMainloopBwdSm80ILi2ELi2EN4cute5tupleIJNS5_1CILi64EEENS7_ILi128EEES8_EEENS_10bfloat16_tEfNS_4arch4Sm80ELb0ELb0ELb1ELb0ELb0ELb0ELb0ELb0ELi2ELi2ELi4ELi2ELb1EEENS1_21CollectiveEpilogueBwdISA_SB_SD_Li256ELb0ELb0ELi2EEENS1_19SingleTileSchedulerILb0ELb0ELb0ELi128EEEEEEEEEvNT_6ParamsE$_ZZN4cuteplIJNS_15ArithmeticTupleIJiiEEEEJNS_1CILi0EEEiiiEEEDaRKNS1_IJDpT_EEERKNS1_IJDpT0_EEEENKUlDpRKT_E_clIJS2_iiiEEEDaSI_,@function
        .size           $_ZN7cutlass13device_kernelIN5flash19enable_sm80_to_sm89INS1_16FlashAttnBwdSm80INS1_25CollectiveMainloopBwdSm80ILi2ELi2EN4cute5tupleIJNS5_1CILi64EEENS7_ILi128EEES8_EEENS_10bfloat16_tEfNS_4arch4Sm80ELb0ELb0ELb1ELb0ELb0ELb0ELb0ELb0ELi2ELi2ELi4ELi2ELb1EEENS1_21CollectiveEpilogueBwdISA_SB_SD_Li256ELb0ELb0ELi2EEENS1_19SingleTileSchedulerILb0ELb0ELb0ELi128EEEEEEEEEvNT_6ParamsE$_ZZN4cuteplIJNS_15ArithmeticTupleIJiiEEEEJNS_1CILi0EEEiiiEEEDaRKNS1_IJDpT_EEERKNS1_IJDpT0_EEEENKUlDpRKT_E_clIJS2_iiiEEEDaSI_,($_ZN7cutlass13device_kernelIN5flash19enable_sm80_to_sm89INS1_16FlashAttnBwdSm80INS1_25CollectiveMainloopBwdSm80ILi2ELi2EN4cute5tupleIJNS5_1CILi64EEENS7_ILi128EEES8_EEENS_10bfloat16_tEfNS_4arch4Sm80ELb0ELb0ELb1ELb0ELb0ELb0ELb0ELb0ELi2ELi2ELi4ELi2ELb1EEENS1_21CollectiveEpilogueBwdISA_SB_SD_Li256ELb0ELb0ELi2EEENS1_19SingleTileSchedulerILb0ELb0ELb0ELi128EEEEEEEEEvNT_6ParamsE$_ZZN4cuteplIJNS_1CILi0EEES2_EJiEEEDaRKNS_15ArithmeticTupleIJDpT_EEERKNS3_IJDpT0_EEEENKUlDpRKT_E_clIJiS2_EEEDaSH_ - $_ZN7cutlass13device_kernelIN5flash19enable_sm80_to_sm89INS1_16FlashAttnBwdSm80INS1_25CollectiveMainloopBwdSm80ILi2ELi2EN4cute5tupleIJNS5_1CILi64EEENS7_ILi128EEES8_EEENS_10bfloat16_tEfNS_4arch4Sm80ELb0ELb0ELb1ELb0ELb0ELb0ELb0ELb0ELi2ELi2ELi4ELi2ELb1EEENS1_21CollectiveEpilogueBwdISA_SB_SD_Li256ELb0ELb0ELi2EEENS1_19SingleTileSchedulerILb0ELb0ELb0ELi128EEEEEEEEEvNT_6ParamsE$_ZZN4cuteplIJNS_15ArithmeticTupleIJiiEEEEJNS_1CILi0EEEiiiEEEDaRKNS1_IJDpT_EEERKNS1_IJDpT0_EEEENKUlDpRKT_E_clIJS2_iiiEEEDaSI_)
$_ZN7cutlass13device_kernelIN5flash19enable_sm80_to_sm89INS1_16FlashAttnBwdSm80INS1_25CollectiveMainloopBwdSm80ILi2ELi2EN4cute5tupleIJNS5_1CILi64EEENS7_ILi128EEES8_EEENS_10bfloat16_tEfNS_4arch4Sm80ELb0ELb0ELb1ELb0ELb0ELb0ELb0ELb0ELi2ELi2ELi4ELi2ELb1EEENS1_21CollectiveEpilogueBwdISA_SB_SD_Li256ELb0ELb0ELi2EEENS1_19SingleTileSchedulerILb0ELb0ELb0ELi128EEEEEEEEEvNT_6ParamsE$_ZZN4cuteplIJNS_15ArithmeticTupleIJiiEEEEJNS_1CILi0EEEiiiEEEDaRKNS1_IJDpT_EEERKNS1_IJDpT0_EEEENKUlDpRKT_E_clIJS2_iiiEEEDaSI_:
[----:B------:R-:W-:Y:S01]  /*9d20*/  IADD3 R5, R1, 0x19c, RZ ;  /* 0x0000019c01057810 */ /* 0x000fe20007ffe0ff */
[----:B------:R-:W-:Y:S01]  /*9d30*/  UMOV UR42, UR36 ;  /* 0x00000024002a7c82 */ /* 0x000fe20008000000 */
[----:B------:R-:W-:Y:S01]  /*9d40*/  MOV R20, 0x9d80 ;  /* 0x00009d8000147802 */ /* 0x000fe20000000f00 */
[----:B------:R-:W-:Y:S01]  /*9d50*/  UMOV UR41, UR39 ;  /* 0x0000002700297c82 */ /* 0x000fe20008000000 */
[----:B------:R-:W-:Y:S02]  /*9d60*/  IADD3 R5, R5, c[0x0][0x20], RZ ;  /* 0x0000080005057a10 */ /* 0x000fe40007ffe0ff */
[----:B------:R-:W-:Y:S05]  /*9d70*/  CALL.REL.NOINC `($_ZN7cutlass13device_kernelIN5flash19enable_sm80_to_sm89INS1_16FlashAttnBwdSm80INS1_25CollectiveMainloopBwdSm80ILi2ELi2EN4cute5tupleIJNS5_1CILi64EEENS7_ILi128EEES8_EEENS_10bfloat16_tEfNS_4arch4Sm80ELb0ELb0ELb1ELb0ELb0ELb0ELb0ELb0ELi2ELi2ELi4ELi2ELb1EEENS1_21CollectiveEpilogueBwdISA_SB_SD_Li256ELb0ELb0ELi2EEENS1_19SingleTileSchedulerILb0ELb0ELb0ELi128EEEEEEEEEvNT_6ParamsE$_ZN4cute5tupleIJNS_15ArithmeticTupleIJiiEEEiiiEEC2ERKS2_RKiS7_S7_) ;  /* 0xffffdc5000007944 */ /* 0x000fea0003c3ffff */
[----:B------:R2:W5:Y:S04]  /*9d80*/  LDL R12, [R1+0x19c] ;  /* 0x00019c00010c7983 */ /* 0x0005680000100800 */
[----:B-1----:R2:W5:Y:S04]  /*9d90*/  LDL.64 R6, [R1+0x1a8] ;  /* 0x0001a80001067983 */ /* 0x0025680000100a00 */
[----:B------:R2:W5:Y:S01]  /*9da0*/  LDL.64 R4, [R1+0x1a0] ;  /* 0x0001a00001047983 */ /* 0x0005620000100a00 */
[----:B------:R-:W-:-:S04]  /*9db0*/  MOV R9, 0x0 ;  /* 0x0000000000097802 */ /* 0x000fc80000000f00 */
[----:B------:R-:W-:Y:S05]  /*9dc0*/  RET.REL.NODEC R8 `(_ZN7cutlass13device_kernelIN5flash19enable_sm80_to_sm89INS1_16FlashAttnBwdSm80INS1_25CollectiveMainloopBwdSm80ILi2ELi2EN4cute5tupleIJNS5_1CILi64EEENS7_ILi128EEES8_EEENS_10bfloat16_tEfNS_4arch4Sm80ELb0ELb0ELb1ELb0ELb0ELb0ELb0ELb0ELi2ELi2ELi4ELi2ELb1EEENS1_21CollectiveEpilogueBwdISA_SB_SD_Li256ELb0ELb0ELi2EEENS1_19SingleTileSchedulerILb0ELb0ELb0ELi128EEEEEEEEEvNT_6ParamsE) ;  /* 0xffff623008007950 */ /* 0x000fea0003c3ffff */
        .type           $_ZN7cutlass13device_kernelIN5flash19enable_sm80_to_sm89INS1_16FlashAttnBwdSm80INS1_25CollectiveMainloopBwdSm80ILi2ELi2EN4cute5tupleIJNS5_1CILi64EEENS7_ILi128EEES8_EEENS_10bfloat16_tEfNS_4arch4Sm80ELb0ELb0ELb1ELb0ELb0ELb0ELb0ELb0ELi2ELi2ELi4ELi2ELb1EEENS1_21CollectiveEpilogueBwdISA_SB_SD_Li256ELb0ELb0ELi2EEENS1_19SingleTileSchedulerILb0ELb0ELb0ELi128EEEEEEEEEvNT_6ParamsE$_ZZN4cuteplIJNS_1CILi0EEES2_EJiEEEDaRKNS_15ArithmeticTupleIJDpT_EEERKNS3_IJDpT0_EEEENKUlDpRKT_E_clIJiS2_EEEDaSH_,@function
        .size           $_ZN7cutlass13device_kernelIN5flash19enable_sm80_to_sm89INS1_16FlashAttnBwdSm80INS1_25CollectiveMainloopBwdSm80ILi2ELi2EN4cute5tupleIJNS5_1CILi64EEENS7_ILi128EEES8_EEENS_10bfloat16_tEfNS_4arch4Sm80ELb0ELb0ELb1ELb0ELb0ELb0ELb0ELb0ELi2ELi2ELi4ELi2ELb1EEENS1_21CollectiveEpilogueBwdISA_SB_SD_Li256ELb0ELb0ELi2EEENS1_19SingleTileSchedulerILb0ELb0ELb0ELi128EEEEEEEEEvNT_6ParamsE$_ZZN4cuteplIJNS_1CILi0EEES2_EJiEEEDaRKNS_15ArithmeticTupleIJDpT_EEERKNS3_IJDpT0_EEEENKUlDpRKT_E_clIJiS2_EEEDaSH_,($_ZN7cutlass13device_kernelIN5flash19enable_sm80_to_sm89INS1_16FlashAttnBwdSm80INS1_25CollectiveMainloopBwdSm80ILi2ELi2EN4cute5tupleIJNS5_1CILi64EEENS7_ILi128EEES8_EEENS_10bfloat16_tEfNS_4arch4Sm80ELb0ELb0ELb1ELb0ELb0ELb0ELb0ELb0ELi2ELi2ELi4ELi2ELb1EEENS1_21CollectiveEpilogueBwdISA_SB_SD_Li256ELb0ELb0ELi2EEENS1_19SingleTileSchedulerILb0ELb0ELb0ELi128EEEEEEEEEvNT_6ParamsE$_ZZN4cuteplIJNS_1CILi0EEES2_EJiS2_EEEDaRKNS_15ArithmeticTupleIJDpT_EEERKNS3_IJDpT0_EEEENKUlDpRKT_E_clIJiS2_EEEDaSH_ - $_ZN7cutlass13device_kernelIN5flash19enable_sm80_to_sm89INS1_16FlashAttnBwdSm80INS1_25CollectiveMainloopBwdSm80ILi2ELi2EN4cute5tupleIJNS5_1CILi64EEENS7_ILi128EEES8_EEENS_10bfloat16_tEfNS_4arch4Sm80ELb0ELb0ELb1ELb0ELb0ELb0ELb0ELb0ELi2ELi2ELi4ELi2ELb1EEENS1_21CollectiveEpilogueBwdISA_SB_SD_Li256ELb0ELb0ELi2EEENS1_19SingleTileSchedulerILb0ELb0ELb0ELi128EEEEEEEEEvNT_6ParamsE$_ZZN4cuteplIJNS_1CILi0EEES2_EJiEEEDaRKNS_15ArithmeticTupleIJDpT_EEERKNS3_IJDpT0_EEEENKUlDpRKT_E_clIJiS2_EEEDaSH_)
$_ZN7cutlass13device_kernelIN5flash19enable_sm80_to_sm89INS1_16FlashAttnBwdSm80INS1_25CollectiveMainloopBwdSm80ILi2ELi2EN4cute5tupleIJNS5_1CILi64EEENS7_ILi128EEES8_EEENS_10bfloat16_tEfNS_4arch4Sm80ELb0ELb0ELb1ELb0ELb0ELb0ELb0ELb0ELi2ELi2ELi4ELi2ELb1EEENS1_21CollectiveEpilogueBwdISA_SB_SD_Li256ELb0ELb0ELi2EEENS1_19SingleTileSchedulerILb0ELb0ELb0ELi128EEEEEEEEEvNT_6ParamsE$_ZZN4cuteplIJNS_1CILi0EEES2_EJiEEEDaRKNS_15ArithmeticTupleIJDpT_EEERKNS3_IJDpT0_EEEENKUlDpRKT_E_clIJiS2_EEEDaSH_:
[----:B------:R-:W-:Y:S02]  /*9dd0*/  IADD3 R4, R1, 0x188, RZ ;  /* 0x0000018801047810 */ /* 0x000fe40007ffe0ff */
[----:B------:R-:W-:Y:S02]  /*9de0*/  MOV R12, 0x9e10 ;  /* 0x00009e10000c7802 */ /* 0x000fe40000000f00 */
[----:B------:R-:W-:Y:S02]  /*9df0*/  IADD3 R4, R4, c[0x0][0x20], RZ ;  /* 0x0000080004047a10 */ /* 0x000fe40007ffe0ff */
[----:B------:R-:W-:Y:S05]  /*9e00*/  CALL.REL.NOINC `($_ZN7cutlass13device_kernelIN5flash19enable_sm80_to_sm89INS1_16FlashAttnBwdSm80INS1_25CollectiveMainloopBwdSm80ILi2ELi2EN4cute5tupleIJNS5_1CILi64EEENS7_ILi128EEES8_EEENS_10bfloat16_tEfNS_4arch4Sm80ELb0ELb0ELb1ELb0ELb0ELb0ELb0ELb0ELi2ELi2ELi4ELi2ELb1EEENS1_21CollectiveEpilogueBwdISA_SB_SD_Li256ELb0ELb0ELi2EEENS1_19SingleTileSchedulerILb0ELb0ELb0ELi128EEEEEEEEEvNT_6ParamsE$_ZN4cute5tupleIJiNS_1CILi0EEEEEC2ERKiRKS2_) ;  /* 0xffffdda000007944 */ /* 0x000fea0003c3ffff */
[----:B-1----:R1:W5:Y:S01]  /*9e10*/  LDL R5, [R1+0x188] ;  /* 0x0001880001057983 */ /* 0x0023620000100800 */
[----:B------:R-:W-:-:S04]  /*9e20*/  MOV R9, 0x0 ;  /* 0x0000000000097802 */ /* 0x000fc80000000f00 */
[----:B------:R-:W-:Y:S05]  /*9e30*/  RET.REL.NODEC R8 `(_ZN7cutlass13device_kernelIN5flash19enable_sm80_to_sm89INS1_16FlashAttnBwdSm80INS1_25CollectiveMainloopBwdSm80ILi2ELi2EN4cute5tupleIJNS5_1CILi64EEENS7_ILi128EEES8_EEENS_10bfloat16_tEfNS_4arch4Sm80ELb0ELb0ELb1ELb0ELb0ELb0ELb0ELb0ELi2ELi2ELi4ELi2ELb1EEENS1_21CollectiveEpilogueBwdISA_SB_SD_Li256ELb0ELb0ELi2EEENS1_19SingleTileSchedulerILb0ELb0ELb0ELi128EEEEEEEEEvNT_6ParamsE) ;  /* 0xffff61c008007950 */ /* 0x000fea0003c3ffff */
        .type           $_ZN7cutlass13device_kernelIN5flash19enable_sm80_to_sm89INS1_16FlashAttnBwdSm80INS1_25CollectiveMainloopBwdSm80ILi2ELi2EN4cute5tupleIJNS5_1CILi64EEENS7_ILi128EEES8_EEENS_10bfloat16_tEfNS_4arch4Sm80ELb0ELb0ELb1ELb0ELb0ELb0ELb0ELb0ELi2ELi2ELi4ELi2ELb1EEENS1_21CollectiveEpilogueBwdISA_SB_SD_Li256ELb0ELb0ELi2EEENS1_19SingleTileSchedulerILb0ELb0ELb0ELi128EEEEEEEEEvNT_6ParamsE$_ZZN4cuteplIJNS_1CILi0EEES2_EJiS2_EEEDaRKNS_15ArithmeticTupleIJDpT_EEERKNS3_IJDpT0_EEEENKUlDpRKT_E_clIJiS2_EEEDaSH_,@function
        .size           $_ZN7cutlass13device_kernelIN5flash19enable_sm80_to_sm89INS1_16FlashAttnBwdSm80INS1_25CollectiveMainloopBwdSm80ILi2ELi2EN4cute5tupleIJNS5_1CILi64EEENS7_ILi128EEES8_EEENS_10bfloat16_tEfNS_4arch4Sm80ELb0ELb0ELb1ELb0ELb0ELb0ELb0ELb0ELi2ELi2ELi4ELi2ELb1EEENS1_21CollectiveEpilogueBwdISA_SB_SD_Li256ELb0ELb0ELi2EEENS1_19SingleTileSchedulerILb0ELb0ELb0ELi128EEEEEEEEEvNT_6ParamsE$_ZZN4cuteplIJNS_1CILi0EEES2_EJiS2_EEEDaRKNS_15ArithmeticTupleIJDpT_EEERKNS3_IJDpT0_EEEENKUlDpRKT_E_clIJiS2_EEEDaSH_,($_ZN7cutlass13device_kernelIN5flash19enable_sm80_to_sm89INS1_16FlashAttnBwdSm80INS1_25CollectiveMainloopBwdSm80ILi2ELi2EN4cute5tupleIJNS5_1CILi64EEENS7_ILi128EEES8_EEENS_10bfloat16_tEfNS_4arch4Sm80ELb0ELb0ELb1ELb0ELb0ELb0ELb0ELb0ELi2ELi2ELi4ELi2ELb1EEENS1_21CollectiveEpilogueBwdISA_SB_SD_Li256ELb0ELb0ELi2EEENS1_19SingleTileSchedulerILb0ELb0ELb0ELi128EEEEEEEEEvNT_6ParamsE$_ZZN4cuteplIJNS_1CILi0EEES2_iEJS2_S2_S2_iEEEDaRKNS_15ArithmeticTupleIJDpT_EEERKNS3_IJDpT0_EEEENKUlDpRKT_E_clIJS2_S2_iiEEEDaSH_ - $_ZN7cutlass13device_kernelIN5flash19enable_sm80_to_sm89INS1_16FlashAttnBwdSm80INS1_25CollectiveMainloopBwdSm80ILi2ELi2EN4cute5tupleIJNS5_1CILi64EEENS7_ILi128EEES8_EEENS_10bfloat16_tEfNS_4arch4Sm80ELb0ELb0ELb1ELb0ELb0ELb0ELb0ELb0ELi2ELi2ELi4ELi2ELb1EEENS1_21CollectiveEpilogueBwdISA_SB_SD_Li256ELb0ELb0ELi2EEENS1_19SingleTileSchedulerILb0ELb0ELb0ELi128EEEEEEEEEvNT_6ParamsE$_ZZN4cuteplIJNS_1CILi0EEES2_EJiS2_EEEDaRKNS_15ArithmeticTupleIJDpT_EEERKNS3_IJDpT0_EEEENKUlDpRKT_E_clIJiS2_EEEDaSH_)
$_ZN7cutlass13device_kernelIN5flash19enable_sm80_to_sm89INS1_16FlashAttnBwdSm80INS1_25CollectiveMainloopBwdSm80ILi2ELi2EN4cute5tupleIJNS5_1CILi64EEENS7_ILi128EEES8_EEENS_10bfloat16_tEfNS_4arch4Sm80ELb0ELb0ELb1ELb0ELb0ELb0ELb0ELb0ELi2ELi2ELi4ELi2ELb1EEENS1_21CollectiveEpilogueBwdISA_SB_SD_Li256ELb0ELb0ELi2EEENS1_19SingleTileSchedulerILb0ELb0ELb0ELi128EEEEEEEEEvNT_6ParamsE$_ZZN4cuteplIJNS_1CILi0EEES2_EJiS2_EEEDaRKNS_15ArithmeticTupleIJDpT_EEERKNS3_IJDpT0_EEEENKUlDpRKT_E_clIJiS2_EEEDaSH_:
[----:B------:R-:W-:Y:S02]  /*9e40*/  IADD3 R4, R1, 0x188, RZ ;  /* 0x0000018801047810 */ /* 0x000fe40007ffe0ff */
[----:B------:R-:W-:Y:S02]  /*9e50*/  MOV R12, 0x9e80 ;  /* 0x00009e80000c7802 */ /* 0x000fe40000000f00 */
[----:B------:R-:W-:Y:S02]  /*9e60*/  IADD3 R4, R4, c[0x0][0x20], RZ ;  /* 0x0000080004047a10 */ /* 0x000fe40007ffe0ff */
[----:B------:R-:W-:Y:S05]  /*9e70*/  CALL.REL.NOINC `($_ZN7cutlass13device_kernelIN5flash19enable_sm80_to_sm89INS1_16FlashAttnBwdSm80INS1_25CollectiveMainloopBwdSm80ILi2ELi2EN4cute5tupleIJNS5_1CILi64EEENS7_ILi128EEES8_EEENS_10bfloat16_tEfNS_4arch4Sm80ELb0ELb0ELb1ELb0ELb0ELb0ELb0ELb0ELi2ELi2ELi4ELi2ELb1EEENS1_21CollectiveEpilogueBwdISA_SB_SD_Li256ELb0ELb0ELi2EEENS1_19SingleTileSchedulerILb0ELb0ELb0ELi128EEEEEEEEEvNT_6ParamsE$_ZN4cute5tupleIJiNS_1CILi0EEEEEC2ERKiRKS2_) ;  /* 0xffffdd3000007944 */ /* 0x000fea0003c3ffff */
[----:B------:R2:W5:Y:S01]  /*9e80*/  LDL R202, [R1+0x188] ;  /* 0x0001880001ca7983 */ /* 0x0005620000100800 */
[----:B------:R-:W-:-:S04]  /*9e90*/  MOV R9, 0x0 ;  /* 0x0000000000097802 */ /* 0x000fc80000000f00 */
[----:B------:R-:W-:Y:S05]  /*9ea0*/  RET.REL.NODEC R8 `(_ZN7cutlass13device_kernelIN5flash19enable_sm80_to_sm89INS1_16FlashAttnBwdSm80INS1_25CollectiveMainloopBwdSm80ILi2ELi2EN4cute5tupleIJNS5_1CILi64EEENS7_ILi128EEES8_EEENS_10bfloat16_tEfNS_4arch4Sm80ELb0ELb0ELb1ELb0ELb0ELb0ELb0ELb0ELi2ELi2ELi4ELi2ELb1EEENS1_21CollectiveEpilogueBwdISA_SB_SD_Li256ELb0ELb0ELi2EEENS1_19SingleTileSchedulerILb0ELb0ELb0ELi128EEEEEEEEEvNT_6ParamsE) ;  /* 0xffff615008007950 */ /* 0x000fea0003c3ffff */
        .type           $_ZN7cutlass13device_kernelIN5flash19enable_sm80_to_sm89INS1_16FlashAttnBwdSm80INS1_25CollectiveMainloopBwdSm80ILi2ELi2EN4cute5tupleIJNS5_1CILi64EEENS7_ILi128EEES8_EEENS_10bfloat16_tEfNS_4arch4Sm80ELb0ELb0ELb1ELb0ELb0ELb0ELb0ELb0ELi2ELi2ELi4ELi2ELb1EEENS1_21CollectiveEpilogueBwdISA_SB_SD_Li256ELb0ELb0ELi2EEENS1_19SingleTileSchedulerILb0ELb0ELb0ELi128EEEEEEEEEvNT_6ParamsE$_ZZN4cuteplIJNS_1CILi0EEES2_iEJS2_S2_S2_iEEEDaRKNS_15ArithmeticTupleIJDpT_EEERKNS3_IJDpT0_EEEENKUlDpRKT_E_clIJS2_S2_iiEEEDaSH_,@function
        .size           $_ZN7cutlass13device_kernelIN5flash19enable_sm80_to_sm89INS1_16FlashAttnBwdSm80INS1_25CollectiveMainloopBwdSm80ILi2ELi2EN4cute5tupleIJNS5_1CILi64EEENS7_ILi128EEES8_EEENS_10bfloat16_tEfNS_4arch4Sm80ELb0ELb0ELb1ELb0ELb0ELb0ELb0ELb0ELi2ELi2ELi4ELi2ELb1EEENS1_21CollectiveEpilogueBwdISA_SB_SD_Li256ELb0ELb0ELi2EEENS1_19SingleTileSchedulerILb0ELb0ELb0ELi128EEEEEEEEEvNT_6ParamsE$_ZZN4cuteplIJNS_1CILi0EEES2_iEJS2_S2_S2_iEEEDaRKNS_15ArithmeticTupleIJDpT_EEERKNS3_IJDpT0_EEEENKUlDpRKT_E_clIJS2_S2_iiEEEDaSH_,($_ZN7cutlass13device_kernelIN5flash19enable_sm80_to_sm89INS1_16FlashAttnBwdSm80INS1_25CollectiveMainloopBwdSm80ILi2ELi2EN4cute5tupleIJNS5_1CILi64EEENS7_ILi128EEES8_EEENS_10bfloat16_tEfNS_4arch4Sm80ELb0ELb0ELb1ELb0ELb0ELb0ELb0ELb0ELi2ELi2ELi4ELi2ELb1EEENS1_21CollectiveEpilogueBwdISA_SB_SD_Li256ELb0ELb0ELi2EEENS1_19SingleTileSchedulerILb0ELb0ELb0ELi128EEEEEEEEEvNT_6ParamsE$_ZZN4cuteplIJNS_1CILi0EEEiEJS2_S2_iiEEEDaRKNS_15ArithmeticTupleIJDpT_EEERKNS3_IJDpT0_EEEENKUlDpRKT_E_clIJS2_iiiEEEDaSH_ - $_ZN7cutlass13device_kernelIN5flash19enable_sm80_to_sm89INS1_16FlashAttnBwdSm80INS1_25CollectiveMainloopBwdSm80ILi2ELi2EN4cute5tupleIJNS5_1CILi64EEENS7_ILi128EEES8_EEENS_10bfloat16_tEfNS_4arch4Sm80ELb0ELb0ELb1ELb0ELb0ELb0ELb0ELb0ELi2ELi2ELi4ELi2ELb1EEENS1_21CollectiveEpilogueBwdISA_SB_SD_Li256ELb0ELb0ELi2EEENS1_19SingleTileSchedulerILb0ELb0ELb0ELi128EEEEEEEEEvNT_6ParamsE$_ZZN4cuteplIJNS_1CILi0EEES2_iEJS2_S2_S2_iEEEDaRKNS_15ArithmeticTupleIJDpT_EEERKNS3_IJDpT0_EEEENKUlDpRKT_E_clIJS2_S2_iiEEEDaSH_)
$_ZN7cutlass13device_kernelIN5flash19enable_sm80_to_sm89INS1_16FlashAttnBwdSm80INS1_25CollectiveMainloopBwdSm80ILi2ELi2EN4cute5tupleIJNS5_1CILi64EEENS7_ILi128EEES8_EEENS_10bfloat16_tEfNS_4arch4Sm80ELb0ELb0ELb1ELb0ELb0ELb0ELb0ELb0ELi2ELi2ELi4ELi2ELb1EEENS1_21CollectiveEpilogueBwdISA_SB_SD_Li256ELb0ELb0ELi2EEENS1_19SingleTileSchedulerILb0ELb0ELb0ELi128EEEEEEEEEvNT_6ParamsE$_ZZN4cuteplIJNS_1CILi0EEES2_iEJS2_S2_S2_iEEEDaRKNS_15ArithmeticTupleIJDpT_EEERKNS3_IJDpT0_EEEENKUlDpRKT_E_clIJS2_S2_iiEEEDaSH_:
[----:B------:R-:W-:Y:S02]  /*9eb0*/  IADD3 R5, R1, 0x19c, RZ ;  /* 0x0000019c01057810 */ /* 0x000fe40007ffe0ff */
[----:B------:R-:W-:Y:S02]  /*9ec0*/  MOV R12, 0x9ef0 ;  /* 0x00009ef0000c7802 */ /* 0x000fe40000000f00 */
[----:B------:R-:W-:Y:S02]  /*9ed0*/  IADD3 R5, R5, c[0x0][0x20], RZ ;  /* 0x0000080005057a10 */ /* 0x000fe40007ffe0ff */
[----:B------:R-:W-:Y:S05]  /*9ee0*/  CALL.REL.NOINC `($_ZN7cutlass13device_kernelIN5flash19enable_sm80_to_sm89INS1_16FlashAttnBwdSm80INS1_25CollectiveMainloopBwdSm80ILi2ELi2EN4cute5tupleIJNS5_1CILi64EEENS7_ILi128EEES8_EEENS_10bfloat16_tEfNS_4arch4Sm80ELb0ELb0ELb1ELb0ELb0ELb0ELb0ELb0ELi2ELi2ELi4ELi2ELb1EEENS1_21CollectiveEpilogueBwdISA_SB_SD_Li256ELb0ELb0ELi2EEENS1_19SingleTileSchedulerILb0ELb0ELb0ELi128EEEEEEEEEvNT_6ParamsE$_ZN4cute5tupleIJNS_1CILi0EEES2_iiEEC2ERKS2_S5_RKiS7_) ;  /* 0xffffdbb000007944 */ /* 0x000fea0003c3ffff */
[----:B-1----:R1:W5:Y:S04]  /*9ef0*/  LDL R20, [R1+0x1a0] ;  /* 0x0001a00001147983 */ /* 0x0023680000100800 */
[----:B------:R1:W5:Y:S01]  /*9f00*/  LDL R8, [R1+0x19c] ;  /* 0x00019c0001087983 */ /* 0x0003620000100800 */
[----:B------:R-:W-:-:S04]  /*9f10*/  MOV R5, 0x0 ;  /* 0x0000000000057802 */ /* 0x000fc80000000f00 */
[----:B------:R-:W-:Y:S05]  /*9f20*/  RET.REL.NODEC R4 `(_ZN7cutlass13device_kernelIN5flash19enable_sm80_to_sm89INS1_16FlashAttnBwdSm80INS1_25CollectiveMainloopBwdSm80ILi2ELi2EN4cute5tupleIJNS5_1CILi64EEENS7_ILi128EEES8_EEENS_10bfloat16_tEfNS_4arch4Sm80ELb0ELb0ELb1ELb0ELb0ELb0ELb0ELb0ELi2ELi2ELi4ELi2ELb1EEENS1_21CollectiveEpilogueBwdISA_SB_SD_Li256ELb0ELb0ELi2EEENS1_19SingleTileSchedulerILb0ELb0ELb0ELi128EEEEEEEEEvNT_6ParamsE) ;  /* 0xffff60d004007950 */ /* 0x000fea0003c3ffff */
        .type           $_ZN7cutlass13device_kernelIN5flash19enable_sm80_to_sm89INS1_16FlashAttnBwdSm80INS1_25CollectiveMainloopBwdSm80ILi2ELi2EN4cute5tupleIJNS5_1CILi64EEENS7_ILi128EEES8_EEENS_10bfloat16_tEfNS_4arch4Sm80ELb0ELb0ELb1ELb0ELb0ELb0ELb0ELb0ELi2ELi2ELi4ELi2ELb1EEENS1_21CollectiveEpilogueBwdISA_SB_SD_Li256ELb0ELb0ELi2EEENS1_19SingleTileSchedulerILb0ELb0ELb0ELi128EEEEEEEEEvNT_6ParamsE$_ZZN4cuteplIJNS_1CILi0EEEiEJS2_S2_iiEEEDaRKNS_15ArithmeticTupleIJDpT_EEERKNS3_IJDpT0_EEEENKUlDpRKT_E_clIJS2_iiiEEEDaSH_,@function
        .size           $_ZN7cutlass13device_kernelIN5flash19enable_sm80_to_sm89INS1_16FlashAttnBwdSm80INS1_25CollectiveMainloopBwdSm80ILi2ELi2EN4cute5tupleIJNS5_1CILi64EEENS7_ILi128EEES8_EEENS_10bfloat16_tEfNS_4arch4Sm80ELb0ELb0ELb1ELb0ELb0ELb0ELb0ELb0ELi2ELi2ELi4ELi2ELb1EEENS1_21CollectiveEpilogueBwdISA_SB_SD_Li256ELb0ELb0ELi2EEENS1_19SingleTileSchedulerILb0ELb0ELb0ELi128EEEEEEEEEvNT_6ParamsE$_ZZN4cuteplIJNS_1CILi0EEEiEJS2_S2_iiEEEDaRKNS_15ArithmeticTupleIJDpT_EEERKNS3_IJDpT0_EEEENKUlDpRKT_E_clIJS2_iiiEEEDaSH_,($_ZN7cutlass13device_kernelIN5flash19enable_sm80_to_sm89INS1_16FlashAttnBwdSm80INS1_25CollectiveMainloopBwdSm80ILi2ELi2EN4cute5tupleIJNS5_1CILi64EEENS7_ILi128EEES8_EEENS_10bfloat16_tEfNS_4arch4Sm80ELb0ELb0ELb1ELb0ELb0ELb0ELb0ELb0ELi2ELi2ELi4ELi2ELb1EEENS1_21CollectiveEpilogueBwdISA_SB_SD_Li256ELb0ELb0ELi2EEENS1_19SingleTileSchedulerILb0ELb0ELb0ELi128EEEEEEEEEvNT_6ParamsE$_ZZN4cuteplIJiEJNS_1CILi0EEEEEEDaRKNS_15ArithmeticTupleIJDpT_EEERKNS3_IJDpT0_EEEENKUlDpRKT_E_clIJiEEEDaSH_ - $_ZN7cutlass13device_kernelIN5flash19enable_sm80_to_sm89INS1_16FlashAttnBwdSm80INS1_25CollectiveMainloopBwdSm80ILi2ELi2EN4cute5tupleIJNS5_1CILi64EEENS7_ILi128EEES8_EEENS_10bfloat16_tEfNS_4arch4Sm80ELb0ELb0ELb1ELb0ELb0ELb0ELb0ELb0ELi2ELi2ELi4ELi2ELb1EEENS1_21CollectiveEpilogueBwdISA_SB_SD_Li256ELb0ELb0ELi2EEENS1_19SingleTileSchedulerILb0ELb0ELb0ELi128EEEEEEEEEvNT_6ParamsE$_ZZN4cuteplIJNS_1CILi0EEEiEJS2_S2_iiEEEDaRKNS_15ArithmeticTupleIJDpT_EEERKNS3_IJDpT0_EEEENKUlDpRKT_E_clIJS2_iiiEEEDaSH_)
$_ZN7cutlass13device_kernelIN5flash19enable_sm80_to_sm89INS1_16FlashAttnBwdSm80INS1_25CollectiveMainloopBwdSm80ILi2ELi2EN4cute5tupleIJNS5_1CILi64EEENS7_ILi128EEES8_EEENS_10bfloat16_tEfNS_4arch4Sm80ELb0ELb0ELb1ELb0ELb0ELb0ELb0ELb0ELi2ELi2ELi4ELi2ELb1EEENS1_21CollectiveEpilogueBwdISA_SB_SD_Li256ELb0ELb0ELi2EEENS1_19SingleTileSchedulerILb0ELb0ELb0ELi128EEEEEEEEEvNT_6ParamsE$_ZZN4cuteplIJNS_1CILi0EEEiEJS2_S2_iiEEEDaRKNS_15ArithmeticTupleIJDpT_EEERKNS3_IJDpT0_EEEENKUlDpRKT_E_clIJS2_iiiEEEDaSH_:
[----:B------:R-:W-:Y:S01]  /*9f30*/  IADD3 R4, R1, 0x19c, RZ ;  /* 0x0000019c01047810 */ /* 0x000fe20007ffe0ff */
[----:B------:R-:W-:Y:S01]  /*9f40*/  UMOV UR40, UR36 ;  /* 0x0000002400287c82 */ /* 0x000fe20008000000 */
[----:B------:R-:W-:Y:S02]  /*9f50*/  MOV R20, 0x9f80 ;  /* 0x00009f8000147802 */ /* 0x000fe40000000f00 */
[----:B------:R-:W-:Y:S02]  /*9f60*/  IADD3 R4, R4, c[0x0][0x20], RZ ;  /* 0x0000080004047a10 */ /* 0x000fe40007ffe0ff */
[----:B------:R-:W-:Y:S05]  /*9f70*/  CALL.REL.NOINC `($_ZN7cutlass13device_kernelIN5flash19enable_sm80_to_sm89INS1_16FlashAttnBwdSm80INS1_25CollectiveMainloopBwdSm80ILi2ELi2EN4cute5tupleIJNS5_1CILi64EEENS7_ILi128EEES8_EEENS_10bfloat16_tEfNS_4arch4Sm80ELb0ELb0ELb1ELb0ELb0ELb0ELb0ELb0ELi2ELi2ELi4ELi2ELb1EEENS1_21CollectiveEpilogueBwdISA_SB_SD_Li256ELb0ELb0ELi2EEENS1_19SingleTileSchedulerILb0ELb0ELb0ELi128EEEEEEEEEvNT_6ParamsE$_ZN4cute5tupleIJNS_1CILi0EEEiiiEEC2ERKS2_RKiS7_S7_) ;  /* 0xffffdbb000007944 */ /* 0x000fea0003c3ffff */
[----:B------:R2:W5:Y:S04]  /*9f80*/  LDL R8, [R1+0x19c] ;  /* 0x00019c0001087983 */ /* 0x0005680000100800 */
[----:B-1----:R2:W5:Y:S01]  /*9f90*/  LDL.64 R4, [R1+0x1a0] ;  /* 0x0001a00001047983 */ /* 0x0025620000100a00 */
[----:B------:R-:W-:-:S04]  /*9fa0*/  MOV R13, 0x0 ;  /* 0x00000000000d7802 */ /* 0x000fc80000000f00 */
[----:B------:R-:W-:Y:S05]  /*9fb0*/  RET.REL.NODEC R12 `(_ZN7cutlass13device_kernelIN5flash19enable_sm80_to_sm89INS1_16FlashAttnBwdSm80INS1_25CollectiveMainloopBwdSm80ILi2ELi2EN4cute5tupleIJNS5_1CILi64EEENS7_ILi128EEES8_EEENS_10bfloat16_tEfNS_4arch4Sm80ELb0ELb0ELb1ELb0ELb0ELb0ELb0ELb0ELi2ELi2ELi4ELi2ELb1EEENS1_21CollectiveEpilogueBwdISA_SB_SD_Li256ELb0ELb0ELi2EEENS1_19SingleTileSchedulerILb0ELb0ELb0ELi128EEEEEEEEEvNT_6ParamsE) ;  /* 0xffff60400c007950 */ /* 0x000fea0003c3ffff */
        .type           $_ZN7cutlass13device_kernelIN5flash19enable_sm80_to_sm89INS1_16FlashAttnBwdSm80INS1_25CollectiveMainloopBwdSm80ILi2ELi2EN4cute5tupleIJNS5_1CILi64EEENS7_ILi128EEES8_EEENS_10bfloat16_tEfNS_4arch4Sm80ELb0ELb0ELb1ELb0ELb0ELb0ELb0ELb0ELi2ELi2ELi4ELi2ELb1EEENS1_21CollectiveEpilogueBwdISA_SB_SD_Li256ELb0ELb0ELi2EEENS1_19SingleTileSchedulerILb0ELb0ELb0ELi128EEEEEEEEEvNT_6ParamsE$_ZZN4cuteplIJiEJNS_1CILi0EEEEEEDaRKNS_15ArithmeticTupleIJDpT_EEERKNS3_IJDpT0_EEEENKUlDpRKT_E_clIJiEEEDaSH_,@function
        .size           $_ZN7cutlass13device_kernelIN5flash19enable_sm80_to_sm89INS1_16FlashAttnBwdSm80INS1_25CollectiveMainloopBwdSm80ILi2ELi2EN4cute5tupleIJNS5_1CILi64EEENS7_ILi128EEES8_EEENS_10bfloat16_tEfNS_4arch4Sm80ELb0ELb0ELb1ELb0ELb0ELb0ELb0ELb0ELi2ELi2ELi4ELi2ELb1EEENS1_21CollectiveEpilogueBwdISA_SB_SD_Li256ELb0ELb0ELi2EEENS1_19SingleTileSchedulerILb0ELb0ELb0ELi128EEEEEEEEEvNT_6ParamsE$_ZZN4cuteplIJiEJNS_1CILi0EEEEEEDaRKNS_15ArithmeticTupleIJDpT_EEERKNS3_IJDpT0_EEEENKUlDpRKT_E_clIJiEEEDaSH_,($_ZN7cutlass13device_kernelIN5flash19enable_sm80_to_sm89INS1_16FlashAttnBwdSm80INS1_25CollectiveMainloopBwdSm80ILi2ELi2EN4cute5tupleIJNS5_1CILi64EEENS7_ILi128EEES8_EEENS_10bfloat16_tEfNS_4arch4Sm80ELb0ELb0ELb1ELb0ELb0ELb0ELb0ELb0ELi2ELi2ELi4ELi2ELb1EEENS1_21CollectiveEpilogueBwdISA_SB_SD_Li256ELb0ELb0ELi2EEENS1_19SingleTileSchedulerILb0ELb0ELb0ELi128EEEEEEEEEvNT_6ParamsE$_ZZN4cuteplIJiEJNS_1CILi0EEEiEEEDaRKNS_15ArithmeticTupleIJDpT_EEERKNS3_IJDpT0_EEEENKUlDpRKT_E_clIJiiEEEDaSH_ - $_ZN7cutlass13device_kernelIN5flash19enable_sm80_to_sm89INS1_16FlashAttnBwdSm80INS1_25CollectiveMainloopBwdSm80ILi2ELi2EN4cute5tupleIJNS5_1CILi64EEENS7_ILi128EEES8_EEENS_10bfloat16_tEfNS_4arch4Sm80ELb0ELb0ELb1ELb0ELb0ELb0ELb0ELb0ELi2ELi2ELi4ELi2ELb1EEENS1_21CollectiveEpilogueBwdISA_SB_SD_Li256ELb0ELb0ELi2EEENS1_19SingleTileSchedulerILb0ELb0ELb0ELi128EEEEEEEEEvNT_6ParamsE$_ZZN4cuteplIJiEJNS_1CILi0EEEEEEDaRKNS_15ArithmeticTupleIJDpT_EEERKNS3_IJDpT0_EEEENKUlDpRKT_E_clIJiEEEDaSH_)
$_ZN7cutlass13device_kernelIN5flash19enable_sm80_to_sm89INS1_16FlashAttnBwdSm80INS1_25CollectiveMainloopBwdSm80ILi2ELi2EN4cute5tupleIJNS5_1CILi64EEENS7_ILi128EEES8_EEENS_10bfloat16_tEfNS_4arch4Sm80ELb0ELb0ELb1ELb0ELb0ELb0ELb0ELb0ELi2ELi2ELi4ELi2ELb1EEENS1_21CollectiveEpilogueBwdISA_SB_SD_Li256ELb0ELb0ELi2EEENS1_19SingleTileSchedulerILb0ELb0ELb0ELi128EEEEEEEEEvNT_6ParamsE$_ZZN4cuteplIJiEJNS_1CILi0EEEEEEDaRKNS_15ArithmeticTupleIJDpT_EEERKNS3_IJDpT0_EEEENKUlDpRKT_E_clIJiEEEDaSH_:
[----:B------:R-:W-:Y:S01]  /*9fc0*/  UIADD3 UR21, UR8, 0x188, URZ ;  /* 0x0000018808157890 */ /* 0x000fe2000fffe03f */
[----:B------:R-:W-:Y:S01]  /*9fd0*/  MOV R4, 0xa010 ;  /* 0x0000a01000047802 */ /* 0x000fe20000000f00 */
[----:B------:R-:W-:Y:S02]  /*9fe0*/  ULDC UR37, c[0x0][0x20] ;  /* 0x0000080000257ab9 */ /* 0x000fe40000000800 */
[----:B------:R-:W-:-:S07]  /*9ff0*/  UIADD3 UR37, UR21, UR37, URZ ;  /* 0x0000002515257290 */ /* 0x000fce000fffe03f */
[----:B------:R-:W-:Y:S05]  /*a000*/  CALL.REL.NOINC `($_ZN7cutlass13device_kernelIN5flash19enable_sm80_to_sm89INS1_16FlashAttnBwdSm80INS1_25CollectiveMainloopBwdSm80ILi2ELi2EN4cute5tupleIJNS5_1CILi64EEENS7_ILi128EEES8_EEENS_10bfloat16_tEfNS_4arch4Sm80ELb0ELb0ELb1ELb0ELb0ELb0ELb0ELb0ELi2ELi2ELi4ELi2ELb1EEENS1_21CollectiveEpilogueBwdISA_SB_SD_Li256ELb0ELb0ELi2EEENS1_19SingleTileSchedulerILb0ELb0ELb0ELi128EEEEEEEEEvNT_6ParamsE$_ZN4cute5tupleIJiEEC2ERKi) ;  /* 0xffffdb6000007944 */ /* 0x000fea0003c3ffff */
[----:B------:R1:W5:Y:S01]  /*a010*/  LDL R4, [R1+0x188] ;  /* 0x0001880001047983 */ /* 0x0003620000100800 */
[----:B------:R-:W-:-:S04]  /*a020*/  MOV R15, 0x0 ;  /* 0x00000000000f7802 */ /* 0x000fc80000000f00 */
[----:B------:R-:W-:Y:S05]  /*a030*/  RET.REL.NODEC R14 `(_ZN7cutlass13device_kernelIN5flash19enable_sm80_to_sm89INS1_16FlashAttnBwdSm80INS1_25CollectiveMainloopBwdSm80ILi2ELi2EN4cute5tupleIJNS5_1CILi64EEENS7_ILi128EEES8_EEENS_10bfloat16_tEfNS_4arch4Sm80ELb0ELb0ELb1ELb0ELb0ELb0ELb0ELb0ELi2ELi2ELi4ELi2ELb1EEENS1_21CollectiveEpilogueBwdISA_SB_SD_Li256ELb0ELb0ELi2EEENS1_19SingleTileSchedulerILb0ELb0ELb0ELi128EEEEEEEEEvNT_6ParamsE) ;  /* 0xffff5fc00e007950 */ /* 0x000fea0003c3ffff */
        .type           $_ZN7cutlass13device_kernelIN5flash19enable_sm80_to_sm89INS1_16FlashAttnBwdSm80INS1_25CollectiveMainloopBwdSm80ILi2ELi2EN4cute5tupleIJNS5_1CILi64EEENS7_ILi128EEES8_EEENS_10bfloat16_tEfNS_4arch4Sm80ELb0ELb0ELb1ELb0ELb0ELb0ELb0ELb0ELi2ELi2ELi4ELi2ELb1EEENS1_21CollectiveEpilogueBwdISA_SB_SD_Li256ELb0ELb0ELi2EEENS1_19SingleTileSchedulerILb0ELb0ELb0ELi128EEEEEEEEEvNT_6ParamsE$_ZZN4cuteplIJiEJNS_1CILi0EEEiEEEDaRKNS_15ArithmeticTupleIJDpT_EEERKNS3_IJDpT0_EEEENKUlDpRKT_E_clIJiiEEEDaSH_,@function
        .size           $_ZN7cutlass13device_kernelIN5flash19enable_sm80_to_sm89INS1_16FlashAttnBwdSm80INS1_25CollectiveMainloopBwdSm80ILi2ELi2EN4cute5tupleIJNS5_1CILi64EEENS7_ILi128EEES8_EEENS_10bfloat16_tEfNS_4arch4Sm80ELb0ELb0ELb1ELb0ELb0ELb0ELb0ELb0ELi2ELi2ELi4ELi2ELb1EEENS1_21CollectiveEpilogueBwdISA_SB_SD_Li256ELb0ELb0ELi2EEENS1_19SingleTileSchedulerILb0ELb0ELb0ELi128EEEEEEEEEvNT_6ParamsE$_ZZN4cuteplIJiEJNS_1CILi0EEEiEEEDaRKNS_15ArithmeticTupleIJDpT_EEERKNS3_IJDpT0_EEEENKUlDpRKT_E_clIJiiEEEDaSH_,($_ZN7cutlass13device_kernelIN5flash19enable_sm80_to_sm89INS1_16FlashAttnBwdSm80INS1_25CollectiveMainloopBwdSm80ILi2ELi2EN4cute5tupleIJNS5_1CILi64EEENS7_ILi128EEES8_EEENS_10bfloat16_tEfNS_4arch4Sm80ELb0ELb0ELb1ELb0ELb0ELb0ELb0ELb0ELi2ELi2ELi4ELi2ELb1EEENS1_21CollectiveEpilogueBwdISA_SB_SD_Li256ELb0ELb0ELi2EEENS1_19SingleTileSchedulerILb0ELb0ELb0ELi128EEEEEEEEEvNT_6ParamsE$_ZZN4cuteplIJiiEJNS_1CILi0EEES2_EEEDaRKNS_15ArithmeticTupleIJDpT_EEERKNS3_IJDpT0_EEEENKUlDpRKT_E_clIJiiEEEDaSH_ - $_ZN7cutlass13device_kernelIN5flash19enable_sm80_to_sm89INS1_16FlashAttnBwdSm80INS1_25CollectiveMainloopBwdSm80ILi2ELi2EN4cute5tupleIJNS5_1CILi64EEENS7_ILi128EEES8_EEENS_10bfloat16_tEfNS_4arch4Sm80ELb0ELb0ELb1ELb0ELb0ELb0ELb0ELb0ELi2ELi2ELi4ELi2ELb1EEENS1_21CollectiveEpilogueBwdISA_SB_SD_Li256ELb0ELb0ELi2EEENS1_19SingleTileSchedulerILb0ELb0ELb0ELi128EEEEEEEEEvNT_6ParamsE$_ZZN4cuteplIJiEJNS_1CILi0EEEiEEEDaRKNS_15ArithmeticTupleIJDpT_EEERKNS3_IJDpT0_EEEENKUlDpRKT_E_clIJiiEEEDaSH_)
$_ZN7cutlass13device_kernelIN5flash19enable_sm80_to_sm89INS1_16FlashAttnBwdSm80INS1_25CollectiveMainloopBwdSm80ILi2ELi2EN4cute5tupleIJNS5_1CILi64EEENS7_ILi128EEES8_EEENS_10bfloat16_tEfNS_4arch4Sm80ELb0ELb0ELb1ELb0ELb0ELb0ELb0ELb0ELi2ELi2ELi4ELi2ELb1EEENS1_21CollectiveEpilogueBwdISA_SB_SD_Li256ELb0ELb0ELi2EEENS1_19SingleTileSchedulerILb0ELb0ELb0ELi128EEEEEEEEEvNT_6ParamsE$_ZZN4cuteplIJiEJNS_1CILi0EEEiEEEDaRKNS_15ArithmeticTupleIJDpT_EEERKNS3_IJDpT0_EEEENKUlDpRKT_E_clIJiiEEEDaSH_:
[----:B------:R-:W-:Y:S02]  /*a040*/  IADD3 R5, R1, 0x19c, RZ ;  /* 0x0000019c01057810 */ /* 0x000fe40007ffe0ff */
[----:B------:R-:W-:Y:S02]  /*a050*/  MOV R6, 0xa080 ;  /* 0x0000a08000067802 */ /* 0x000fe40000000f00 */
[----:B------:R-:W-:Y:S02]  /*a060*/  IADD3 R5, R5, c[0x0][0x20], RZ ;  /* 0x0000080005057a10 */ /* 0x000fe40007ffe0ff */
[----:B------:R-:W-:Y:S05]  /*a070*/  CALL.REL.NOINC `($_ZN7cutlass13device_kernelIN5flash19enable_sm80_to_sm89INS1_16FlashAttnBwdSm80INS1_25CollectiveMainloopBwdSm80ILi2ELi2EN4cute5tupleIJNS5_1CILi64EEENS7_ILi128EEES8_EEENS_10bfloat16_tEfNS_4arch4Sm80ELb0ELb0ELb1ELb0ELb0ELb0ELb0ELb0ELi2ELi2ELi4ELi2ELb1EEENS1_21CollectiveEpilogueBwdISA_SB_SD_Li256ELb0ELb0ELi2EEENS1_19SingleTileSchedulerILb0ELb0ELb0ELi128EEEEEEEEEvNT_6ParamsE$_ZN4cute5tupleIJiiEEC2ERKiS3_) ;  /* 0xffffdb7000007944 */ /* 0x000fea0003c3ffff */
[----:B-1----:R1:W5:Y:S04]  /*a080*/  LDL R12, [R1+0x1a0] ;  /* 0x0001a000010c7983 */ /* 0x0023680000100800 */
[----:B------:R1:W5:Y:S01]  /*a090*/  LDL R4, [R1+0x19c] ;  /* 0x00019c0001047983 */ /* 0x0003620000100800 */
[----:B------:R-:W-:-:S04]  /*a0a0*/  MOV R43, 0x0 ;  /* 0x00000000002b7802 */ /* 0x000fc80000000f00 */
[----:B------:R-:W-:Y:S05]  /*a0b0*/  RET.REL.NODEC R42 `(_ZN7cutlass13device_kernelIN5flash19enable_sm80_to_sm89INS1_16FlashAttnBwdSm80INS1_25CollectiveMainloopBwdSm80ILi2ELi2EN4cute5tupleIJNS5_1CILi64EEENS7_ILi128EEES8_EEENS_10bfloat16_tEfNS_4arch4Sm80ELb0ELb0ELb1ELb0ELb0ELb0ELb0ELb0ELi2ELi2ELi4ELi2ELb1EEENS1_21CollectiveEpilogueBwdISA_SB_SD_Li256ELb0ELb0ELi2EEENS1_19SingleTileSchedulerILb0ELb0ELb0ELi128EEEEEEEEEvNT_6ParamsE) ;  /* 0xffff5f402a007950 */ /* 0x000fea0003c3ffff */
        .type           $_ZN7cutlass13device_kernelIN5flash19enable_sm80_to_sm89INS1_16FlashAttnBwdSm80INS1_25CollectiveMainloopBwdSm80ILi2ELi2EN4cute5tupleIJNS5_1CILi64EEENS7_ILi128EEES8_EEENS_10bfloat16_tEfNS_4arch4Sm80ELb0ELb0ELb1ELb0ELb0ELb0ELb0ELb0ELi2ELi2ELi4ELi2ELb1EEENS1_21CollectiveEpilogueBwdISA_SB_SD_Li256ELb0ELb0ELi2EEENS1_19SingleTileSchedulerILb0ELb0ELb0ELi128EEEEEEEEEvNT_6ParamsE$_ZZN4cuteplIJiiEJNS_1CILi0EEES2_EEEDaRKNS_15ArithmeticTupleIJDpT_EEERKNS3_IJDpT0_EEEENKUlDpRKT_E_clIJiiEEEDaSH_,@function
        .size           $_ZN7cutlass13device_kernelIN5flash19enable_sm80_to_sm89INS1_16FlashAttnBwdSm80INS1_25CollectiveMainloopBwdSm80ILi2ELi2EN4cute5tupleIJNS5_1CILi64EEENS7_ILi128EEES8_EEENS_10bfloat16_tEfNS_4arch4Sm80ELb0ELb0ELb1ELb0ELb0ELb0ELb0ELb0ELi2ELi2ELi4ELi2ELb1EEENS1_21CollectiveEpilogueBwdISA_SB_SD_Li256ELb0ELb0ELi2EEENS1_19SingleTileSchedulerILb0ELb0ELb0ELi128EEEEEEEEEvNT_6ParamsE$_ZZN4cuteplIJiiEJNS_1CILi0EEES2_EEEDaRKNS_15ArithmeticTupleIJDpT_EEERKNS3_IJDpT0_EEEENKUlDpRKT_E_clIJiiEEEDaSH_,($_ZN7cutlass13device_kernelIN5flash19enable_sm80_to_sm89INS1_16FlashAttnBwdSm80INS1_25CollectiveMainloopBwdSm80ILi2ELi2EN4cute5tupleIJNS5_1CILi64EEENS7_ILi128EEES8_EEENS_10bfloat16_tEfNS_4arch4Sm80ELb0ELb0ELb1ELb0ELb0ELb0ELb0ELb0ELi2ELi2ELi4ELi2ELb1EEENS1_21CollectiveEpilogueBwdISA_SB_SD_Li256ELb0ELb0ELi2EEENS1_19SingleTileSchedulerILb0ELb0ELb0ELi128EEEEEEEEEvNT_6ParamsE$_ZZN5flash25CollectiveMainloopBwdSm80ILi2ELi2EN4cute5tupleIJNS1_1CILi64EEENS3_ILi128EEES4_EEEN7cutlass10bfloat16_tEfNS7_4arch4Sm80ELb0ELb0ELb1ELb0ELb0ELb0ELb0ELb0ELi2ELi2ELi4ELi2ELb1EE3mmaINS_16FlashAttnBwdSm80ISB_NS_21CollectiveEpilogueBwdIS6_S8_SA_Li256ELb0ELb0ELi2EEENS_19SingleTileSchedulerILb0ELb0ELb0ELi128EEEE13SharedStorageENS1_6TensorINS1_11ArrayEngineIfLm32EEENS1_6LayoutINS2_IJNS2_IJNS3_ILi2EEESO_EEESO_NS3_ILi4EEEEEENS2_IJNS2_IJNS3_ILi1EEESO_EEESQ_NS3_ILi8EEEEEEEEEEEEbRKNSB_6ParamsERT0_S12_iNS2_IJiiiEEERT_ENKUliiE0_clEii - $_ZN7cutlass13device_kernelIN5flash19enable_sm80_to_sm89INS1_16FlashAttnBwdSm80INS1_25CollectiveMainloopBwdSm80ILi2ELi2EN4cute5tupleIJNS5_1CILi64EEENS7_ILi128EEES8_EEENS_10bfloat16_tEfNS_4arch4Sm80ELb0ELb0ELb1ELb0ELb0ELb0ELb0ELb0ELi2ELi2ELi4ELi2ELb1EEENS1_21CollectiveEpilogueBwdISA_SB_SD_Li256ELb0ELb0ELi2EEENS1_19SingleTileSchedulerILb0ELb0ELb0ELi128EEEEEEEEEvNT_6ParamsE$_ZZN4cuteplIJiiEJNS_1CILi0EEES2_EEEDaRKNS_15ArithmeticTupleIJDpT_EEERKNS3_IJDpT0_EEEENKUlDpRKT_E_clIJiiEEEDaSH_)
$_ZN7cutlass13device_kernelIN5flash19enable_sm80_to_sm89INS1_16FlashAttnBwdSm80INS1_25CollectiveMainloopBwdSm80ILi2ELi2EN4cute5tupleIJNS5_1CILi64EEENS7_ILi128EEES8_EEENS_10bfloat16_tEfNS_4arch4Sm80ELb0ELb0ELb1ELb0ELb0ELb0ELb0ELb0ELi2ELi2ELi4ELi2ELb1EEENS1_21CollectiveEpilogueBwdISA_SB_SD_Li256ELb0ELb0ELi2EEENS1_19SingleTileSchedulerILb0ELb0ELb0ELi128EEEEEEEEEvNT_6ParamsE$_ZZN4cuteplIJiiEJNS_1CILi0EEES2_EEEDaRKNS_15ArithmeticTupleIJDpT_EEERKNS3_IJDpT0_EEEENKUlDpRKT_E_clIJiiEEEDaSH_:
[----:B------:R-:W-:Y:S01]  /*a0c0*/  IADD3 R5, R1, 0x188, RZ ;  /* 0x0000018801057810 */ /* 0x000fe20007ffe0ff */
[----:B------:R-:W-:Y:S01]  /*a0d0*/  IMAD.U32 R4, RZ, RZ, UR16 ;  /* 0x00000010ff047e24 */ /* 0x000fe2000f8e00ff */
[----:B------:R-:W-:Y:S02]  /*a0e0*/  MOV R6, 0xa110 ;  /* 0x0000a11000067802 */ /* 0x000fe40000000f00 */
[----:B------:R-:W-:Y:S02]  /*a0f0*/  IADD3 R5, R5, c[0x0][0x20], RZ ;  /* 0x0000080005057a10 */ /* 0x000fe40007ffe0ff */
[----:B------:R-:W-:Y:S05]  /*a100*/  CALL.REL.NOINC `($_ZN7cutlass13device_kernelIN5flash19enable_sm80_to_sm89INS1_16FlashAttnBwdSm80INS1_25CollectiveMainloopBwdSm80ILi2ELi2EN4cute5tupleIJNS5_1CILi64EEENS7_ILi128EEES8_EEENS_10bfloat16_tEfNS_4arch4Sm80ELb0ELb0ELb1ELb0ELb0ELb0ELb0ELb0ELi2ELi2ELi4ELi2ELb1EEENS1_21CollectiveEpilogueBwdISA_SB_SD_Li256ELb0ELb0ELi2EEENS1_19SingleTileSchedulerILb0ELb0ELb0ELi128EEEEEEEEEvNT_6ParamsE$_ZN4cute5tupleIJiiEEC2ERKiS3_) ;  /* 0xffffdae000007944 */ /* 0x000fea0003c3ffff */
[----:B------:R2:W5:Y:S01]  /*a110*/  LDL R11, [R1+0x188] ;  /* 0x00018800010b7983 */ /* 0x0005620000100800 */
[----:B------:R-:W-:-:S04]  /*a120*/  MOV R15, 0x0 ;  /* 0x00000000000f7802 */ /* 0x000fc80000000f00 */
[----:B------:R-:W-:Y:S05]  /*a130*/  RET.REL.NODEC R14 `(_ZN7cutlass13device_kernelIN5flash19enable_sm80_to_sm89INS1_16FlashAttnBwdSm80INS1_25CollectiveMainloopBwdSm80ILi2ELi2EN4cute5tupleIJNS5_1CILi64EEENS7_ILi128EEES8_EEENS_10bfloat16_tEfNS_4arch4Sm80ELb0ELb0ELb1ELb0ELb0ELb0ELb0ELb0ELi2ELi2ELi4ELi2ELb1EEENS1_21CollectiveEpilogueBwdISA_SB_SD_Li256ELb0ELb0ELi2EEENS1_19SingleTileSchedulerILb0ELb0ELb0ELi128EEEEEEEEEvNT_6ParamsE) ;  /* 0xffff5ec00e007950 */ /* 0x000fea0003c3ffff */
        .type           $_ZN7cutlass13device_kernelIN5flash19enable_sm80_to_sm89INS1_16FlashAttnBwdSm80INS1_25CollectiveMainloopBwdSm80ILi2ELi2EN4cute5tupleIJNS5_1CILi64EEENS7_ILi128EEES8_EEENS_10bfloat16_tEfNS_4arch4Sm80ELb0ELb0ELb1ELb0ELb0ELb0ELb0ELb0ELi2ELi2ELi4ELi2ELb1EEENS1_21CollectiveEpilogueBwdISA_SB_SD_Li256ELb0ELb0ELi2EEENS1_19SingleTileSchedulerILb0ELb0ELb0ELi128EEEEEEEEEvNT_6ParamsE$_ZZN5flash25CollectiveMainloopBwdSm80ILi2ELi2EN4cute5tupleIJNS1_1CILi64EEENS3_ILi128EEES4_EEEN7cutlass10bfloat16_tEfNS7_4arch4Sm80ELb0ELb0ELb1ELb0ELb0ELb0ELb0ELb0ELi2ELi2ELi4ELi2ELb1EE3mmaINS_16FlashAttnBwdSm80ISB_NS_21CollectiveEpilogueBwdIS6_S8_SA_Li256ELb0ELb0ELi2EEENS_19SingleTileSchedulerILb0ELb0ELb0ELi128EEEE13SharedStorageENS1_6TensorINS1_11ArrayEngineIfLm32EEENS1_6LayoutINS2_IJNS2_IJNS3_ILi2EEESO_EEESO_NS3_ILi4EEEEEENS2_IJNS2_IJNS3_ILi1EEESO_EEESQ_NS3_ILi8EEEEEEEEEEEEbRKNSB_6ParamsERT0_S12_iNS2_IJiiiEEERT_ENKUliiE0_clEii,@function
        .size           $_ZN7cutlass13device_kernelIN5flash19enable_sm80_to_sm89INS1_16FlashAttnBwdSm80INS1_25CollectiveMainloopBwdSm80ILi2ELi2EN4cute5tupleIJNS5_1CILi64EEENS7_ILi128EEES8_EEENS_10bfloat16_tEfNS_4arch4Sm80ELb0ELb0ELb1ELb0ELb0ELb0ELb0ELb0ELi2ELi2ELi4ELi2ELb1EEENS1_21CollectiveEpilogueBwdISA_SB_SD_Li256ELb0ELb0ELi2EEENS1_19SingleTileSchedulerILb0ELb0ELb0ELi128EEEEEEEEEvNT_6ParamsE$_ZZN5flash25CollectiveMainloopBwdSm80ILi2ELi2EN4cute5tupleIJNS1_1CILi64EEENS3_ILi128EEES4_EEEN7cutlass10bfloat16_tEfNS7_4arch4Sm80ELb0ELb0ELb1ELb0ELb0ELb0ELb0ELb0ELi2ELi2ELi4ELi2ELb1EE3mmaINS_16FlashAttnBwdSm80ISB_NS_21CollectiveEpilogueBwdIS6_S8_SA_Li256ELb0ELb0ELi2EEENS_19SingleTileSchedulerILb0ELb0ELb0ELi128EEEE13SharedStorageENS1_6TensorINS1_11ArrayEngineIfLm32EEENS1_6LayoutINS2_IJNS2_IJNS3_ILi2EEESO_EEESO_NS3_ILi4EEEEEENS2_IJNS2_IJNS3_ILi1EEESO_EEESQ_NS3_ILi8EEEEEEEEEEEEbRKNSB_6ParamsERT0_S12_iNS2_IJiiiEEERT_ENKUliiE0_clEii,($_ZN7cutlass13device_kernelIN5flash19enable_sm80_to_sm89INS1_16FlashAttnBwdSm80INS1_25CollectiveMainloopBwdSm80ILi2ELi2EN4cute5tupleIJNS5_1CILi64EEENS7_ILi128EEES8_EEENS_10bfloat16_tEfNS_4arch4Sm80ELb0ELb0ELb1ELb0ELb0ELb0ELb0ELb0ELi2ELi2ELi4ELi2ELb1EEENS1_21CollectiveEpilogueBwdISA_SB_SD_Li256ELb0ELb0ELi2EEENS1_19SingleTileSchedulerILb0ELb0ELb0ELi128EEEEEEEEEvNT_6ParamsE$_ZZN5flash25CollectiveMainloopBwdSm80ILi2ELi2EN4cute5tupleIJNS1_1CILi64EEENS3_ILi128EEES4_EEEN7cutlass10bfloat16_tEfNS7_4arch4Sm80ELb0ELb0ELb1ELb0ELb0ELb0ELb0ELb0ELi2ELi2ELi4ELi2ELb1EE3mmaINS_16FlashAttnBwdSm80ISB_NS_21CollectiveEpilogueBwdIS6_S8_SA_Li256ELb0ELb0ELi2EEENS_19SingleTileSchedulerILb0ELb0ELb0ELi128EEEE13SharedStorageENS1_6TensorINS1_11ArrayEngineIfLm32EEENS1_6LayoutINS2_IJNS2_IJNS3_ILi2EEESO_EEESO_NS3_ILi4EEEEEENS2_IJNS2_IJNS3_ILi1EEESO_EEESQ_NS3_ILi8EEEEEEEEEEEEbRKNSB_6ParamsERT0_S12_iNS2_IJiiiEEERT_ENKUliiE_clEii - $_ZN7cutlass13device_kernelIN5flash19enable_sm80_to_sm89INS1_16FlashAttnBwdSm80INS1_25CollectiveMainloopBwdSm80ILi2ELi2EN4cute5tupleIJNS5_1CILi64EEENS7_ILi128EEES8_EEENS_10bfloat16_tEfNS_4arch4Sm80ELb0ELb0ELb1ELb0ELb0ELb0ELb0ELb0ELi2ELi2ELi4ELi2ELb1EEENS1_21CollectiveEpilogueBwdISA_SB_SD_Li256ELb0ELb0ELi2EEENS1_19SingleTileSchedulerILb0ELb0ELb0ELi128EEEEEEEEEvNT_6ParamsE$_ZZN5flash25CollectiveMainloopBwdSm80ILi2ELi2EN4cute5tupleIJNS1_1CILi64EEENS3_ILi128EEES4_EEEN7cutlass10bfloat16_tEfNS7_4arch4Sm80ELb0ELb0ELb1ELb0ELb0ELb0ELb0ELb0ELi2ELi2ELi4ELi2ELb1EE3mmaINS_16FlashAttnBwdSm80ISB_NS_21CollectiveEpilogueBwdIS6_S8_SA_Li256ELb0ELb0ELi2EEENS_19SingleTileSchedulerILb0ELb0ELb0ELi128EEEE13SharedStorageENS1_6TensorINS1_11ArrayEngineIfLm32EEENS1_6LayoutINS2_IJNS2_IJNS3_ILi2EEESO_EEESO_NS3_ILi4EEEEEENS2_IJNS2_IJNS3_ILi1EEESO_EEESQ_NS3_ILi8EEEEEEEEEEEEbRKNSB_6ParamsERT0_S12_iNS2_IJiiiEEERT_ENKUliiE0_clEii)
$_ZN7cutlass13device_kernelIN5flash19enable_sm80_to_sm89INS1_16FlashAttnBwdSm80INS1_25CollectiveMainloopBwdSm80ILi2ELi2EN4cute5tupleIJNS5_1CILi64EEENS7_ILi128EEES8_EEENS_10bfloat16_tEfNS_4arch4Sm80ELb0ELb0ELb1ELb0ELb0ELb0ELb0ELb0ELi2ELi2ELi4ELi2ELb1EEENS1_21CollectiveEpilogueBwdISA_SB_SD_Li256ELb0ELb0ELi2EEENS1_19SingleTileSchedulerILb0ELb0ELb0ELi128EEEEEEEEEvNT_6ParamsE$_ZZN5flash25CollectiveMainloopBwdSm80ILi2ELi2EN4cute5tupleIJNS1_1CILi64EEENS3_ILi128EEES4_EEEN7cutlass10bfloat16_tEfNS7_4arch4Sm80ELb0ELb0ELb1ELb0ELb0ELb0ELb0ELb0ELi2ELi2ELi4ELi2ELb1EE3mmaINS_16FlashAttnBwdSm80ISB_NS_21CollectiveEpilogueBwdIS6_S8_SA_Li256ELb0ELb0ELi2EEENS_19SingleTileSchedulerILb0ELb0ELb0ELi128EEEE13SharedStorageENS1_6TensorINS1_11ArrayEngineIfLm32EEENS1_6LayoutINS2_IJNS2_IJNS3_ILi2EEESO_EEESO_NS3_ILi4EEEEEENS2_IJNS2_IJNS3_ILi1EEESO_EEESQ_NS3_ILi8EEEEEEEEEEEEbRKNSB_6ParamsERT0_S12_iNS2_IJiiiEEERT_ENKUliiE0_clEii:
[----:B------:R-:W-:Y:S02]  /*a140*/  ULDC UR20, c[0x0][0x20] ;  /* 0x0000080000147ab9 */ /* 0x000fe40000000800 */
[----:B------:R-:W-:-:S09]  /*a150*/  UIADD3 UR4, UR15, -UR20, URZ ;  /* 0x800000140f047290 */ /* 0x000fd2000fffe03f */
[----:B------:R-:W5:Y:S01]  /*a160*/  LDL.64 R8, [UR4] ;  /* 0x00000004ff087983 */ /* 0x000f620008100a00 */
[----:B------:R-:W-:Y:S01]  /*a170*/  UIADD3 UR16, UR7, 0x160, URZ ;  /* 0x0000016007107890 */ /* 0x000fe2000fffe03f */
[----:B------:R-:W-:Y:S01]  /*a180*/  MOV R5, UR17 ;  /* 0x0000001100057c02 */ /* 0x000fe20008000f00 */
[----:B------:R-:W-:Y:S01]  /*a190*/  ULDC.64 UR22, c[0x0][0x118] ;  /* 0x0000460000167ab9 */ /* 0x000fe20000000a00 */
[----:B------:R-:W-:Y:S01]  /*a1a0*/  MOV R4, 0xa200 ;  /* 0x0000a20000047802 */ /* 0x000fe20000000f00 */
[----:B------:R-:W-:-:S04]  /*a1b0*/  UIADD3 UR20, UR16, UR20, URZ ;  /* 0x0000001410147290 */ /* 0x000fc8000fffe03f */
[----:B------:R-:W-:Y:S02]  /*a1c0*/  UIADD3 UR16, UR20, 0x8, URZ ;  /* 0x0000000814107890 */ /* 0x000fe4000fffe03f */
[----:B------:R-:W-:Y:S02]  /*a1d0*/  UIADD3 UR21, UR20, 0x18, URZ ;  /* 0x0000001814157890 */ /* 0x000fe4000fffe03f */
[----:B------:R-:W-:-:S07]  /*a1e0*/  UIADD3 UR24, UR20, 0x20, URZ ;  /* 0x0000002014187890 */ /* 0x000fce000fffe03f */
[----:B-----5:R-:W-:Y:S05]  /*a1f0*/  CALL.REL.NOINC `($_ZN7cutlass13device_kernelIN5flash19enable_sm80_to_sm89INS1_16FlashAttnBwdSm80INS1_25CollectiveMainloopBwdSm80ILi2ELi2EN4cute5tupleIJNS5_1CILi64EEENS7_ILi128EEES8_EEENS_10bfloat16_tEfNS_4arch4Sm80ELb0ELb0ELb1ELb0ELb0ELb0ELb0ELb0ELi2ELi2ELi4ELi2ELb1EEENS1_21CollectiveEpilogueBwdISA_SB_SD_Li256ELb0ELb0ELi2EEENS1_19SingleTileSchedulerILb0ELb0ELb0ELi128EEEEEEEEEvNT_6ParamsE$_ZN4cute3eso3ESOILb1ELb0EJNS_10UnderscoreES2_S2_iEEC2ERKS2_S5_S5_RKi) ;  /* 0xffffcd7000007944 */ /* 0x020fea0003c3ffff */
[----:B------:R-:W2:Y:S01]  /*a200*/  LDL R5, [R1+0x168] ;  /* 0x0001680001057983 */ /* 0x000ea20000100800 */
[----:B------:R-:W-:Y:S02]  /*a210*/  MOV R4, 0xa240 ;  /* 0x0000a24000047802 */ /* 0x000fe40000000f00 */
[----:B--2---:R-:W-:Y:S02]  /*a220*/  SHF.L.U32 R5, R5, 0xc, RZ ;  /* 0x0000000c05057819 */ /* 0x004fe400000006ff */
[----:B------:R-:W-:Y:S05]  /*a230*/  CALL.REL.NOINC `($_ZN7cutlass13device_kernelIN5flash19enable_sm80_to_sm89INS1_16FlashAttnBwdSm80INS1_25CollectiveMainloopBwdSm80ILi2ELi2EN4cute5tupleIJNS5_1CILi64EEENS7_ILi128EEES8_EEENS_10bfloat16_tEfNS_4arch4Sm80ELb0ELb0ELb1ELb0ELb0ELb0ELb0ELb0ELi2ELi2ELi4ELi2ELb1EEENS1_21CollectiveEpilogueBwdISA_SB_SD_Li256ELb0ELb0ELi2EEENS1_19SingleTileSchedulerILb0ELb0ELb0ELi128EEEEEEEEEvNT_6ParamsE$_ZN4cute3eso3ESOILb1ELb0EJNS_6LayoutINS_5tupleIJNS3_IJNS_1CILi8EEENS4_ILi1EEEEEENS4_ILi2EEES6_EEENS3_IJNS3_IJS6_NS4_ILi0EEEEEENS4_ILi2048EEESA_EEEEEiEEC2ERKSE_RKi) ;  /* 0xffffd63000007944 */ /* 0x000fea0003c3ffff */
[----:B------:R-:W2:Y:S04]  /*a240*/  LD.E.64 R6, [R8.64] ;  /* 0x0000001608067980 */ /* 0x000ea8000c101b00 */
[----:B------:R-:W2:Y:S02]  /*a250*/  LDL R4, [R1+0x168] ;  /* 0x0001680001047983 */ /* 0x000ea40000100800 */
[----:B--2---:R-:W-:Y:S01]  /*a260*/  IMAD.WIDE R6, R4, 0x2, R6 ;  /* 0x0000000204067825 */ /* 0x004fe200078e0206 */
[----:B------:R-:W-:-:S03]  /*a270*/  MOV R4, 0xa290 ;  /* 0x0000a29000047802 */ /* 0x000fc60000000f00 */
[----:B------:R-:W-:Y:S05]  /*a280*/  CALL.REL.NOINC `($_ZN7cutlass13device_kernelIN5flash19enable_sm80_to_sm89INS1_16FlashAttnBwdSm80INS1_25CollectiveMainloopBwdSm80ILi2ELi2EN4cute5tupleIJNS5_1CILi64EEENS7_ILi128EEES8_EEENS_10bfloat16_tEfNS_4arch4Sm80ELb0ELb0ELb1ELb0ELb0ELb0ELb0ELb0ELi2ELi2ELi4ELi2ELb1EEENS1_21CollectiveEpilogueBwdISA_SB_SD_Li256ELb0ELb0ELi2EEENS1_19SingleTileSchedulerILb0ELb0ELb0ELi128EEEEEEEEEvNT_6ParamsE$_ZN4cute8smem_ptrIPN7cutlass10bfloat16_tEECI1NS_12iter_adaptorIS3_S4_EEES3_) ;  /* 0xffffda6000007944 */ /* 0x000fea0003c3ffff */
[----:B------:R2:W5:Y:S01]  /*a290*/  LDL.64 R4, [R1+0x168] ;  /* 0x0001680001047983 */ /* 0x0005620000100a00 */
[----:B-1----:R-:W-:-:S03]  /*a2a0*/  MOV R6, 0xa2c0 ;  /* 0x0000a2c000067802 */ /* 0x002fc60000000f00 */
[----:B--2--5:R-:W-:Y:S05]  /*a2b0*/  CALL.REL.NOINC `($_ZN7cutlass13device_kernelIN5flash19enable_sm80_to_sm89INS1_16FlashAttnBwdSm80INS1_25CollectiveMainloopBwdSm80ILi2ELi2EN4cute5tupleIJNS5_1CILi64EEENS7_ILi128EEES8_EEENS_10bfloat16_tEfNS_4arch4Sm80ELb0ELb0ELb1ELb0ELb0ELb0ELb0ELb0ELi2ELi2ELi4ELi2ELb1EEENS1_21CollectiveEpilogueBwdISA_SB_SD_Li256ELb0ELb0ELi2EEENS1_19SingleTileSchedulerILb0ELb0ELb0ELi128EEEEEEEEEvNT_6ParamsE$_ZN4cute3eso3ESOILb1ELb0EJNS_6LayoutINS_5tupleIJNS3_IJNS_1CILi8EEENS4_ILi1EEEEEENS4_ILi2EEES6_EEENS3_IJNS3_IJS6_NS4_ILi0EEEEEENS4_ILi2048EEESA_EEEEENS_10ViewEngineINS_8smem_ptrIPN7cutlass10bfloat16_tEEEEEEEC2ERKSE_RKSL_) ;  /* 0xffffd56000007944 */ /* 0x024fea0003c3ffff */
[----:B------:R2:W5:Y:S04]  /*a2c0*/  LDL.64 R16, [R1+0x168] ;  /* 0x0001680001107983 */ /* 0x0005680000100a00 */
[----:B------:R-:W5:Y:S01]  /*a2d0*/  LDL.64 R14, [UR4+0x8] ;  /* 0x00000804ff0e7983 */ /* 0x000f620008100a00 */
[----:B-1----:R-:W-:-:S02]  /*a2e0*/  MOV R5, UR25 ;  /* 0x0000001900057c02 */ /* 0x002fc40008000f00 */
[----:B------:R-:W-:Y:S02]  /*a2f0*/  MOV R4, 0xa310 ;  /* 0x0000a31000047802 */ /* 0x000fe40000000f00 */
[----:B--2--5:R-:W-:Y:S05]  /*a300*/  CALL.REL.NOINC `($_ZN7cutlass13device_kernelIN5flash19enable_sm80_to_sm89INS1_16FlashAttnBwdSm80INS1_25CollectiveMainloopBwdSm80ILi2ELi2EN4cute5tupleIJNS5_1CILi64EEENS7_ILi128EEES8_EEENS_10bfloat16_tEfNS_4arch4Sm80ELb0ELb0ELb1ELb0ELb0ELb0ELb0ELb0ELi2ELi2ELi4ELi2ELb1EEENS1_21CollectiveEpilogueBwdISA_SB_SD_Li256ELb0ELb0ELi2EEENS1_19SingleTileSchedulerILb0ELb0ELb0ELi128EEEEEEEEEvNT_6ParamsE$_ZN4cute3eso3ESOILb1ELb0EJNS_10UnderscoreES2_S2_iEEC2ERKS2_S5_S5_RKi) ;  /* 0xffffcc6000007944 */ /* 0x024fea0003c3ffff */
[----:B------:R-:W2:Y:S04]  /*a310*/  LDL R11, [R1+0x168] ;  /* 0x00016800010b7983 */ /* 0x000ea80000100800 */
[----:B------:R1:W5:Y:S01]  /*a320*/  LD.E.64 R4, [R14.64+0x8] ;  /* 0x000008160e047980 */ /* 0x000362000c101b00 */
[----:B------:R-:W-:Y:S02]  /*a330*/  MOV R6, 0xa360 ;  /* 0x0000a36000067802 */ /* 0x000fe40000000f00 */
[----:B--2---:R-:W-:Y:S02]  /*a340*/  SHF.R.S32.HI R9, RZ, 0x1f, R11 ;  /* 0x0000001fff097819 */ /* 0x004fe4000001140b */
[----:B-1---5:R-:W-:Y:S05]  /*a350*/  CALL.REL.NOINC `($_ZN7cutlass13device_kernelIN5flash19enable_sm80_to_sm89INS1_16FlashAttnBwdSm80INS1_25CollectiveMainloopBwdSm80ILi2ELi2EN4cute5tupleIJNS5_1CILi64EEENS7_ILi128EEES8_EEENS_10bfloat16_tEfNS_4arch4Sm80ELb0ELb0ELb1ELb0ELb0ELb0ELb0ELb0ELi2ELi2ELi4ELi2ELb1EEENS1_21CollectiveEpilogueBwdISA_SB_SD_Li256ELb0ELb0ELi2EEENS1_19SingleTileSchedulerILb0ELb0ELb0ELi128EEEEEEEEEvNT_6ParamsE$_ZZN4cute5sliceINS_5tupleIJNS_10UnderscoreES2_S2_iEEENS1_IJNS1_IJNS_1CILi1EEENS4_ILi0EEEEEElS6_lEEEEEDaRKT_RKT0_ENKUlRKT_RKT0_E_clIS2_lEEDaSH_SK_) ;  /* 0xffffdf0000007944 */ /* 0x022fea0003c3ffff */
[----:B-----5:R-:W-:Y:S02]  /*a360*/  MOV R7, R5 ;  /* 0x0000000500077202 */ /* 0x020fe40000000f00 */
[----:B------:R-:W-:Y:S02]  /*a370*/  MOV R6, 0xa390 ;  /* 0x0000a39000067802 */ /* 0x000fe40000000f00 */
[----:B-1----:R-:W-:Y:S05]  /*a380*/  CALL.REL.NOINC `($_ZN7cutlass13device_kernelIN5flash19enable_sm80_to_sm89INS1_16FlashAttnBwdSm80INS1_25CollectiveMainloopBwdSm80ILi2ELi2EN4cute5tupleIJNS5_1CILi64EEENS7_ILi128EEES8_EEENS_10bfloat16_tEfNS_4arch4Sm80ELb0ELb0ELb1ELb0ELb0ELb0ELb0ELb0ELi2ELi2ELi4ELi2ELb1EEENS1_21CollectiveEpilogueBwdISA_SB_SD_Li256ELb0ELb0ELi2EEENS1_19SingleTileSchedulerILb0ELb0ELb0ELi128EEEEEEEEEvNT_6ParamsE$_ZZN4cute12filter_tupleINS_5tupleIJNS_10UnderscoreES2_S2_iEEENS1_IJNS1_IJNS_1CILi1EEENS4_ILi0EEEEEElS6_lEEEZNS_5sliceIS3_S8_EEDaRKT_RKT0_EUlRKT_RKT0_E_EEDaSC_SF_OT1_ENKUlDpSI_E_clIJNS1_IJS7_EEENS1_IJlEEENS1_IJS6_EEENS1_IJEEEEEEDaSP_) ;  /* 0xffffda5000007944 */ /* 0x002fea0003c3ffff */
[----:B------:R-:W-:Y:S02]  /*a390*/  MOV R6, 0xa3b0 ;  /* 0x0000a3b000067802 */ /* 0x000fe40000000f00 */
[----:B-1---5:R-:W-:Y:S05]  /*a3a0*/  CALL.REL.NOINC `($_ZN7cutlass13device_kernelIN5flash19enable_sm80_to_sm89INS1_16FlashAttnBwdSm80INS1_25CollectiveMainloopBwdSm80ILi2ELi2EN4cute5tupleIJNS5_1CILi64EEENS7_ILi128EEES8_EEENS_10bfloat16_tEfNS_4arch4Sm80ELb0ELb0ELb1ELb0ELb0ELb0ELb0ELb0ELi2ELi2ELi4ELi2ELb1EEENS1_21CollectiveEpilogueBwdISA_SB_SD_Li256ELb0ELb0ELi2EEENS1_19SingleTileSchedulerILb0ELb0ELb0ELi128EEEEEEEEEvNT_6ParamsE$_ZN4cute5tupleIJNS0_IJNS0_IJNS_1CILi8EEENS1_ILi1EEEEEENS1_ILi2EEES3_EEENS0_IJNS0_IJS3_NS1_ILi0EEEEEElS7_EEEEEC2ERKS6_RKS9_) ;  /* 0xffffd51000007944 */ /* 0x022fea0003c3ffff */
[----:B------:R-:W2:Y:S04]  /*a3b0*/  LD.E.64 R18, [R14.64+0x10] ;  /* 0x000010160e127980 */ /* 0x000ea8000c101b00 */
[----:B-1----:R1:W5:Y:S01]  /*a3c0*/  LDL.64 R4, [R1+0x168] ;  /* 0x0001680001047983 */ /* 0x0023620000100a00 */
[----:B--2---:R-:W-:-:S02]  /*a3d0*/  IMAD R6, R19, R11, RZ ;  /* 0x0000000b13067224 */ /* 0x004fc400078e02ff */
[----:B------:R-:W-:-:S04]  /*a3e0*/  IMAD.WIDE.U32 R12, R18, R11, RZ ;  /* 0x0000000b120c7225 */ /* 0x000fc800078e00ff */
[----:B------:R-:W-:-:S05]  /*a3f0*/  IMAD R6, R18, R9, R6 ;  /* 0x0000000912067224 */ /* 0x000fca00078e0206 */
[----:B------:R-:W-:Y:S02]  /*a400*/  IADD3 R13, R13, R6, RZ ;  /* 0x000000060d0d7210 */ /* 0x000fe40007ffe0ff */
[----:B------:R-:W-:-:S03]  /*a410*/  MOV R6, 0xa440 ;  /* 0x0000a44000067802 */ /* 0x000fc60000000f00 */
[----:B------:R1:W-:Y:S04]  /*a420*/  STL.64 [R1+0x178], R12 ;  /* 0x0001780c01007387 */ /* 0x0003e80000100a00 */
[----:B-1---5:R-:W-:Y:S05]  /*a430*/  CALL.REL.NOINC `($_ZN7cutlass13device_kernelIN5flash19enable_sm80_to_sm89INS1_16FlashAttnBwdSm80INS1_25CollectiveMainloopBwdSm80ILi2ELi2EN4cute5tupleIJNS5_1CILi64EEENS7_ILi128EEES8_EEENS_10bfloat16_tEfNS_4arch4Sm80ELb0ELb0ELb1ELb0ELb0ELb0ELb0ELb0ELi2ELi2ELi4ELi2ELb1EEENS1_21CollectiveEpilogueBwdISA_SB_SD_Li256ELb0ELb0ELi2EEENS1_19SingleTileSchedulerILb0ELb0ELb0ELi128EEEEEEEEEvNT_6ParamsE$_ZN4cute3eso3ESOILb0ELb0EJNS_6LayoutINS_5tupleIJNS3_IJNS_1CILi8EEENS4_ILi1EEEEEENS4_ILi2EEES6_EEENS3_IJNS3_IJS6_NS4_ILi0EEEEEElSA_EEEEElEEC2ERKSD_RKl) ;  /* 0xffffc81000007944 */ /* 0x022fea0003c3ffff */
[----:B------:R-:W2:Y:S04]  /*a440*/  LD.E.64 R14, [R14.64+0x18] ;  /* 0x000018160e0e7980 */ /* 0x000ea8000c101b00 */
[----:B------:R-:W2:Y:S04]  /*a450*/  LDL.64 R6, [R1+0x170] ;  /* 0x0001700001067983 */ /* 0x000ea80000100a00 */
[----:B-1----:R1:W5:Y:S01]  /*a460*/  LDL.64 R4, [R1+0x168] ;  /* 0x0001680001047983 */ /* 0x0023620000100a00 */
[----:B------:R-:W-:Y:S02]  /*a470*/  MOV R12, 0xa4b0 ;  /* 0x0000a4b0000c7802 */ /* 0x000fe40000000f00 */
[----:B--2---:R-:W-:-:S04]  /*a480*/  LEA R8, P0, R6, R14, 0x1 ;  /* 0x0000000e06087211 */ /* 0x004fc800078008ff */
[----:B------:R-:W-:-:S04]  /*a490*/  LEA.HI.X R9, R6, R15, R7, 0x1, P0 ;  /* 0x0000000f06097211 */ /* 0x000fc800000f0c07 */
[----:B-1---5:R-:W-:Y:S05]  /*a4a0*/  CALL.REL.NOINC `($_ZN7cutlass13device_kernelIN5flash19enable_sm80_to_sm89INS1_16FlashAttnBwdSm80INS1_25CollectiveMainloopBwdSm80ILi2ELi2EN4cute5tupleIJNS5_1CILi64EEENS7_ILi128EEES8_EEENS_10bfloat16_tEfNS_4arch4Sm80ELb0ELb0ELb1ELb0ELb0ELb0ELb0ELb0ELi2ELi2ELi4ELi2ELb1EEENS1_21CollectiveEpilogueBwdISA_SB_SD_Li256ELb0ELb0ELi2EEENS1_19SingleTileSchedulerILb0ELb0ELb0ELi128EEEEEEEEEvNT_6ParamsE$_ZN4cute8gmem_ptrIPKN7cutlass10bfloat16_tEECI1NS_12iter_adaptorIS4_S5_EEES4_) ;  /* 0xffffd78000007944 */ /* 0x022fea0003c3ffff */
[----:B------:R-:W2:Y:S04]  /*a4b0*/  LDL.64 R6, [R1+0x168] ;  /* 0x0001680001067983 */ /* 0x000ea80000100a00 */
[----:B--2---:R2:W-:Y:S02]  /*a4c0*/  STL.64 [R1+0x178], R6 ;  /* 0x0001780601007387 */ /* 0x0045e40000100a00 */
[----:B--2---:R-:W-:Y:S02]  /*a4d0*/  MOV R6, 0xa4f0 ;  /* 0x0000a4f000067802 */ /* 0x004fe40000000f00 */
[----:B-1----:R-:W-:Y:S05]  /*a4e0*/  CALL.REL.NOINC `($_ZN7cutlass13device_kernelIN5flash19enable_sm80_to_sm89INS1_16FlashAttnBwdSm80INS1_25CollectiveMainloopBwdSm80ILi2ELi2EN4cute5tupleIJNS5_1CILi64EEENS7_ILi128EEES8_EEENS_10bfloat16_tEfNS_4arch4Sm80ELb0ELb0ELb1ELb0ELb0ELb0ELb0ELb0ELi2ELi2ELi4ELi2ELb1EEENS1_21CollectiveEpilogueBwdISA_SB_SD_Li256ELb0ELb0ELi2EEENS1_19SingleTileSchedulerILb0ELb0ELb0ELi128EEEEEEEEEvNT_6ParamsE$_ZN4cute3eso3ESOILb0ELb0EJNS_6LayoutINS_5tupleIJNS3_IJNS_1CILi8EEENS4_ILi1EEEEEENS4_ILi2EEES6_EEENS3_IJNS3_IJS6_NS4_ILi0EEEEEElSA_EEEEENS_10ViewEngineINS_8gmem_ptrIPKN7cutlass10bfloat16_tEEEEEEEC2ERKSD_RKSL_) ;  /* 0xffffc6e000007944 */ /* 0x002fea0003c3ffff */
[----:B------:R-:W2:Y:S04]  /*a4f0*/  LDL.64 R6, [UR4+0x18] ;  /* 0x00001804ff067983 */ /* 0x000ea80008100a00 */
[----:B------:R-:W3:Y:S04]  /*a500*/  LDL.64 R8, [UR4+0x10] ;  /* 0x00001004ff087983 */ /* 0x000ee80008100a00 */
[----:B------:R4:W5:Y:S04]  /*a510*/  LDL.64 R18, [R1+0x170] ;  /* 0x0001700001127983 */ /* 0x0009680000100a00 */
[----:B------:R4:W5:Y:S04]  /*a520*/  LDL.64 R20, [R1+0x168] ;  /* 0x0001680001147983 */ /* 0x0009680000100a00 */
[----:B-12---:R-:W2:Y:S04]  /*a530*/  LD.E R4, [R6.64+0x4] ;  /* 0x0000041606047980 */ /* 0x006ea8000c101900 */
[----:B---3--:R-:W3:Y:S04]  /*a540*/  LD.E R5, [R8.64+0xc] ;  /* 0x00000c1608057980 */ /* 0x008ee8000c101900 */
[----:B------:R4:W5:Y:S01]  /*a550*/  LD.E R12, [R6.64] ;  /* 0x00000016060c7980 */ /* 0x000962000c101900 */
[----:B------:R-:W-:-:S02]  /*a560*/  MOV R108, UR25 ;  /* 0x00000019006c7c02 */ /* 0x000fc40008000f00 */
[----:B------:R-:W-:Y:S01]  /*a570*/  MOV R14, 0xa5b0 ;  /* 0x0000a5b0000e7802 */ /* 0x000fe20000000f00 */
[----:B--2---:R4:W-:Y:S02]  /*a580*/  STL [R1+0x168], R4 ;  /* 0x0001680401007387 */ /* 0x0049e40000100800 */
[----:B---3--:R-:W-:Y:S02]  /*a590*/  IMAD R108, R108, -0x40, R5 ;  /* 0xffffffc06c6c7824 */ /* 0x008fe400078e0205 */
[----:B----45:R-:W-:Y:S05]  /*a5a0*/  CALL.REL.NOINC `($_ZN7cutlass13device_kernelIN5flash19enable_sm80_to_sm89INS1_16FlashAttnBwdSm80INS1_25CollectiveMainloopBwdSm80ILi2ELi2EN4cute5tupleIJNS5_1CILi64EEENS7_ILi128EEES8_EEENS_10bfloat16_tEfNS_4arch4Sm80ELb0ELb0ELb1ELb0ELb0ELb0ELb0ELb0ELi2ELi2ELi4ELi2ELb1EEENS1_21CollectiveEpilogueBwdISA_SB_SD_Li256ELb0ELb0ELi2EEENS1_19SingleTileSchedulerILb0ELb0ELb0ELi128EEEEEEEEEvNT_6ParamsE$_ZZN4cuteplIJiiEJNS_1CILi0EEES2_EEEDaRKNS_15ArithmeticTupleIJDpT_EEERKNS3_IJDpT0_EEEENKUlDpRKT_E_clIJiiEEEDaSH_) ;  /* 0xfffffb1000007944 */ /* 0x030fea0003c3ffff */
[----:B-----5:R-:W-:Y:S01]  /*a5b0*/  IMAD.IADD R11, R108, 0x1, -R11 ;  /* 0x000000016c0b7824 */ /* 0x020fe200078e0a0b */
[----:B-1----:R-:W-:Y:S02]  /*a5c0*/  MOV R5, RZ ;  /* 0x000000ff00057202 */ /* 0x002fe40000000f00 */
[----:B------:R-:W-:Y:S02]  /*a5d0*/  MOV R4, 0xa5f0 ;  /* 0x0000a5f000047802 */ /* 0x000fe40000000f00 */
[----:B--2---:R-:W-:Y:S05]  /*a5e0*/  CALL.REL.NOINC `($_ZN7cutlass13device_kernelIN5flash19enable_sm80_to_sm89INS1_16FlashAttnBwdSm80INS1_25CollectiveMainloopBwdSm80ILi2ELi2EN4cute5tupleIJNS5_1CILi64EEENS7_ILi128EEES8_EEENS_10bfloat16_tEfNS_4arch4Sm80ELb0ELb0ELb1ELb0ELb0ELb0ELb0ELb0ELi2ELi2ELi4ELi2ELb1EEENS1_21CollectiveEpilogueBwdISA_SB_SD_Li256ELb0ELb0ELi2EEENS1_19SingleTileSchedulerILb0ELb0ELb0ELi128EEEEEEEEEvNT_6ParamsE$_ZN4cute3eso3ESOILb1ELb0EJNS_1CILi0EEEiS3_EEC2ERKS3_RKiS6_) ;  /* 0xffffccc000007944 */ /* 0x004fea0003c3ffff */
[----:B------:R-:W2:Y:S01]  /*a5f0*/  LDL R5, [R1+0x168] ;  /* 0x0001680001057983 */ /* 0x000ea20000100800 */
[----:B------:R-:W-:Y:S01]  /*a600*/  MOV R4, 0xa640 ;  /* 0x0000a64000047802 */ /* 0x000fe20000000f00 */
[----:B------:R-:W-:Y:S01]  /*a610*/  UMOV UR37, UR16 ;  /* 0x0000001000257c82 */ /* 0x000fe20008000000 */
[----:B--2---:R-:W-:Y:S02]  /*a620*/  SHF.L.U32 R5, R5, 0x5, RZ ;  /* 0x0000000505057819 */ /* 0x004fe400000006ff */
[----:B------:R-:W-:Y:S05]  /*a630*/  CALL.REL.NOINC `($_ZN7cutlass13device_kernelIN5flash19enable_sm80_to_sm89INS1_16FlashAttnBwdSm80INS1_25CollectiveMainloopBwdSm80ILi2ELi2EN4cute5tupleIJNS5_1CILi64EEENS7_ILi128EEES8_EEENS_10bfloat16_tEfNS_4arch4Sm80ELb0ELb0ELb1ELb0ELb0ELb0ELb0ELb0ELi2ELi2ELi4ELi2ELb1EEENS1_21CollectiveEpilogueBwdISA_SB_SD_Li256ELb0ELb0ELi2EEENS1_19SingleTileSchedulerILb0ELb0ELb0ELi128EEEEEEEEEvNT_6ParamsE$_ZN4cute5tupleIJiEEC2ERKi) ;  /* 0xffffd53000007944 */ /* 0x000fea0003c3ffff */
        /* <DEDUP_REMOVED lines=9> */
[----:B------:R-:W-:-:S02]  /*a6d0*/  MOV R4, UR16 ;  /* 0x0000001000047c02 */ /* 0x000fc40008000f00 */
[----:B------:R-:W-:Y:S02]  /*a6e0*/  MOV R6, 0xa700 ;  /* 0x0000a70000067802 */ /* 0x000fe40000000f00 */
[----:B-1---5:R-:W-:Y:S05]  /*a6f0*/  CALL.REL.NOINC `($_ZN7cutlass13device_kernelIN5flash19enable_sm80_to_sm89INS1_16FlashAttnBwdSm80INS1_25CollectiveMainloopBwdSm80ILi2ELi2EN4cute5tupleIJNS5_1CILi64EEENS7_ILi128EEES8_EEENS_10bfloat16_tEfNS_4arch4Sm80ELb0ELb0ELb1ELb0ELb0ELb0ELb0ELb0ELi2ELi2ELi4ELi2ELb1EEENS1_21CollectiveEpilogueBwdISA_SB_SD_Li256ELb0ELb0ELi2EEENS1_19SingleTileSchedulerILb0ELb0ELb0ELi128EEEEEEEEEvNT_6ParamsE$_ZN4cute3eso3ESOILb0ELb1EJiNS_1CILi0EEEEEC2ERKiRKS3_) ;  /* 0xffffc7e000007944 */ /* 0x022fea0003c3ffff */
[----:B-1----:R1:W5:Y:S01]  /*a700*/  LDL R5, [R1+0x168] ;  /* 0x0001680001057983 */ /* 0x0023620000100800 */
[----:B------:R-:W-:-:S03]  /*a710*/  MOV R8, 0xa730 ;  /* 0x0000a73000087802 */ /* 0x000fc60000000f00 */
[----:B-1---5:R-:W-:Y:S05]  /*a720*/  CALL.REL.NOINC `($_ZN7cutlass13device_kernelIN5flash19enable_sm80_to_sm89INS1_16FlashAttnBwdSm80INS1_25CollectiveMainloopBwdSm80ILi2ELi2EN4cute5tupleIJNS5_1CILi64EEENS7_ILi128EEES8_EEENS_10bfloat16_tEfNS_4arch4Sm80ELb0ELb0ELb1ELb0ELb0ELb0ELb0ELb0ELi2ELi2ELi4ELi2ELb1EEENS1_21CollectiveEpilogueBwdISA_SB_SD_Li256ELb0ELb0ELi2EEENS1_19SingleTileSchedulerILb0ELb0ELb0ELi128EEEEEEEEEvNT_6ParamsE$_ZZN4cuteplIJNS_1CILi0EEES2_EJiEEEDaRKNS_15ArithmeticTupleIJDpT_EEERKNS3_IJDpT0_EEEENKUlDpRKT_E_clIJiS2_EEEDaSH_) ;  /* 0xfffff6a000007944 */ /* 0x022fea0003c3ffff */
[----:B------:R-:W-:Y:S02]  /*a730*/  MOV R8, 0xa750 ;  /* 0x0000a75000087802 */ /* 0x000fe40000000f00 */
[----:B-1---5:R-:W-:Y:S05]  /*a740*/  CALL.REL.NOINC `($_ZN7cutlass13device_kernelIN5flash19enable_sm80_to_sm89INS1_16FlashAttnBwdSm80INS1_25CollectiveMainloopBwdSm80ILi2ELi2EN4cute5tupleIJNS5_1CILi64EEENS7_ILi128EEES8_EEENS_10bfloat16_tEfNS_4arch4Sm80ELb0ELb0ELb1ELb0ELb0ELb0ELb0ELb0ELi2ELi2ELi4ELi2ELb1EEENS1_21CollectiveEpilogueBwdISA_SB_SD_Li256ELb0ELb0ELi2EEENS1_19SingleTileSchedulerILb0ELb0ELb0ELi128EEEEEEEEEvNT_6ParamsE$_ZZN4cuteplIJNS_1CILi0EEES2_EJiS2_EEEDaRKNS_15ArithmeticTupleIJDpT_EEERKNS3_IJDpT0_EEEENKUlDpRKT_E_clIJiS2_EEEDaSH_) ;  /* 0xfffff6f000007944 */ /* 0x022fea0003c3ffff */
[----:B------:R3:W-:Y:S04]  /*a750*/  STL [R1+0x180], RZ ;  /* 0x000180ff01007387 */ /* 0x0007e80000100800 */
[----:B------:R-:W4:Y:S04]  /*a760*/  LDL.64 R6, [UR4+0x30] ;  /* 0x00003004ff067983 */ /* 0x000f280008100a00 */
[----:B-1--4-:R-:W4:Y:S01]  /*a770*/  LD.E.U8 R4, [R6.64] ;  /* 0x0000001606047980 */ /* 0x012f22000c101100 */
[----:B------:R-:W-:Y:S01]  /*a780*/  IMAD.MOV.U32 R5, RZ, RZ, RZ ;  /* 0x000000ffff057224 */ /* 0x000fe200078e00ff */
[----:B----4-:R-:W-:-:S04]  /*a790*/  LOP3.LUT R4, R4, 0x1, RZ, 0xc0, !PT ;  /* 0x0000000104047812 */ /* 0x010fc800078ec0ff */
[----:B------:R-:W-:Y:S02]  /*a7a0*/  ISETP.NE.U32.AND P0, PT, R4, 0x1, PT ;  /* 0x000000010400780c */ /* 0x000fe40003f05070 */
[----:B------:R-:W-:-:S06]  /*a7b0*/  MOV R4, 0xa7d0 ;  /* 0x0000a7d000047802 */ /* 0x000fcc0000000f00 */
[----:B--23-5:R-:W-:Y:S05]  /*a7c0*/  CALL.REL.NOINC `($_ZN7cutlass13device_kernelIN5flash19enable_sm80_to_sm89INS1_16FlashAttnBwdSm80INS1_25CollectiveMainloopBwdSm80ILi2ELi2EN4cute5tupleIJNS5_1CILi64EEENS7_ILi128EEES8_EEENS_10bfloat16_tEfNS_4arch4Sm80ELb0ELb0ELb1ELb0ELb0ELb0ELb0ELb0ELi2ELi2ELi4ELi2ELb1EEENS1_21CollectiveEpilogueBwdISA_SB_SD_Li256ELb0ELb0ELi2EEENS1_19SingleTileSchedulerILb0ELb0ELb0ELi128EEEEEEEEEvNT_6ParamsE$_ZN4cute3eso3ESOILb1ELb0EJNS_10UnderscoreEiiEEC2ERKS2_RKiS7_) ;  /* 0xffffc89000007944 */ /* 0x02cfea0003c3ffff */
[----:B------:R-:W2:Y:S02]  /*a7d0*/  LDL R7, [R1+0x168] ;  /* 0x0001680001077983 */ /* 0x000ea40000100800 */
[----:B--2---:R-:W-:Y:S01]  /*a7e0*/  SHF.R.S32.HI R4, RZ, 0x1f, R7 ;  /* 0x0000001fff047819 */ /* 0x004fe20000011407 */
[-C--:B------:R-:W-:Y:S02]  /*a7f0*/  IMAD R5, R21, R7.reuse, RZ ;  /* 0x0000000715057224 */ /* 0x080fe400078e02ff */
[----:B-1----:R-:W-:-:S04]  /*a800*/  IMAD.WIDE.U32 R6, R20, R7, RZ ;  /* 0x0000000714067225 */ /* 0x002fc800078e00ff */
[----:B------:R-:W-:Y:S01]  /*a810*/  IMAD R5, R20, R4, R5 ;  /* 0x0000000414057224 */ /* 0x000fe200078e0205 */
[----:B------:R-:W-:-:S04]  /*a820*/  MOV R4, 0xa850 ;  /* 0x0000a85000047802 */ /* 0x000fc80000000f00 */
[----:B------:R-:W-:Y:S02]  /*a830*/  IADD3 R5, R7, R5, RZ ;  /* 0x0000000507057210 */ /* 0x000fe40007ffe0ff */
[----:B------:R-:W-:Y:S05]  /*a840*/  CALL.REL.NOINC `($_ZN7cutlass13device_kernelIN5flash19enable_sm80_to_sm89INS1_16FlashAttnBwdSm80INS1_25CollectiveMainloopBwdSm80ILi2ELi2EN4cute5tupleIJNS5_1CILi64EEENS7_ILi128EEES8_EEENS_10bfloat16_tEfNS_4arch4Sm80ELb0ELb0ELb1ELb0ELb0ELb0ELb0ELb0ELi2ELi2ELi4ELi2ELb1EEENS1_21CollectiveEpilogueBwdISA_SB_SD_Li256ELb0ELb0ELi2EEENS1_19SingleTileSchedulerILb0ELb0ELb0ELi128EEEEEEEEEvNT_6ParamsE$_ZN4cute3eso3ESOILb1ELb0EJNS_6LayoutINS_5tupleIJNS3_IJNS_1CILi8EEENS4_ILi1EEEEEEEEENS3_IJNS3_IJS6_NS4_ILi0EEEEEEEEEEElEEC2ERKSC_RKl) ;  /* 0xffffcf7000007944 */ /* 0x000fea0003c3ffff */
[----:B------:R-:W2:Y:S01]  /*a850*/  LDL.64 R4, [R1+0x168] ;  /* 0x0001680001047983 */ /* 0x000ea20000100a00 */
[----:B------:R-:W-:Y:S02]  /*a860*/  MOV R12, 0xa8a0 ;  /* 0x0000a8a0000c7802 */ /* 0x000fe40000000f00 */
[----:B--2---:R-:W-:-:S04]  /*a870*/  LEA R8, P1, R4, R18, 0x1 ;  /* 0x0000001204087211 */ /* 0x004fc800078208ff */
[----:B------:R-:W-:-:S04]  /*a880*/  LEA.HI.X R9, R4, R19, R5, 0x1, P1 ;  /* 0x0000001304097211 */ /* 0x000fc800008f0c05 */
[----:B-1----:R-:W-:Y:S05]  /*a890*/  CALL.REL.NOINC `($_ZN7cutlass13device_kernelIN5flash19enable_sm80_to_sm89INS1_16FlashAttnBwdSm80INS1_25CollectiveMainloopBwdSm80ILi2ELi2EN4cute5tupleIJNS5_1CILi64EEENS7_ILi128EEES8_EEENS_10bfloat16_tEfNS_4arch4Sm80ELb0ELb0ELb1ELb0ELb0ELb0ELb0ELb0ELi2ELi2ELi4ELi2ELb1EEENS1_21CollectiveEpilogueBwdISA_SB_SD_Li256ELb0ELb0ELi2EEENS1_19SingleTileSchedulerILb0ELb0ELb0ELi128EEEEEEEEEvNT_6ParamsE$_ZN4cute8gmem_ptrIPKN7cutlass10bfloat16_tEECI1NS_12iter_adaptorIS4_S5_EEES4_) ;  /* 0xffffd39000007944 */ /* 0x002fea0003c3ffff */
[----:B------:R2:W5:Y:S01]  /*a8a0*/  LDL.64 R4, [R1+0x168] ;  /* 0x0001680001047983 */ /* 0x0005620000100a00 */
[----:B------:R-:W-:-:S03]  /*a8b0*/  MOV R6, 0xa8d0 ;  /* 0x0000a8d000067802 */ /* 0x000fc60000000f00 */
[----:B-12--5:R-:W-:Y:S05]  /*a8c0*/  CALL.REL.NOINC `($_ZN7cutlass13device_kernelIN5flash19enable_sm80_to_sm89INS1_16FlashAttnBwdSm80INS1_25CollectiveMainloopBwdSm80ILi2ELi2EN4cute5tupleIJNS5_1CILi64EEENS7_ILi128EEES8_EEENS_10bfloat16_tEfNS_4arch4Sm80ELb0ELb0ELb1ELb0ELb0ELb0ELb0ELb0ELi2ELi2ELi4ELi2ELb1EEENS1_21CollectiveEpilogueBwdISA_SB_SD_Li256ELb0ELb0ELi2EEENS1_19SingleTileSchedulerILb0ELb0ELb0ELi128EEEEEEEEEvNT_6ParamsE$_ZN4cute3eso3ESOILb1ELb0EJNS_6LayoutINS_5tupleIJNS3_IJNS_1CILi8EEENS4_ILi1EEEEEEEEENS3_IJNS3_IJS6_NS4_ILi0EEEEEEEEEEENS_10ViewEngineINS_8gmem_ptrIPKN7cutlass10bfloat16_tEEEEEEEC2ERKSC_RKSK_) ;  /* 0xffffce0000007944 */ /* 0x026fea0003c3ffff */
[----:B------:R2:W5:Y:S01]  /*a8d0*/  LDL.64 R8, [R1+0x168] ;  /* 0x0001680001087983 */ /* 0x0005620000100a00 */
[----:B-1----:R-:W-:Y:S02]  /*a8e0*/  MOV R5, RZ ;  /* 0x000000ff00057202 */ /* 0x002fe40000000f00 */
[----:B------:R-:W-:Y:S02]  /*a8f0*/  MOV R4, 0xa910 ;  /* 0x0000a91000047802 */ /* 0x000fe40000000f00 */
[----:B--2--5:R-:W-:Y:S05]  /*a900*/  CALL.REL.NOINC `($_ZN7cutlass13device_kernelIN5flash19enable_sm80_to_sm89INS1_16FlashAttnBwdSm80INS1_25CollectiveMainloopBwdSm80ILi2ELi2EN4cute5tupleIJNS5_1CILi64EEENS7_ILi128EEES8_EEENS_10bfloat16_tEfNS_4arch4Sm80ELb0ELb0ELb1ELb0ELb0ELb0ELb0ELb0ELi2ELi2ELi4ELi2ELb1EEENS1_21CollectiveEpilogueBwdISA_SB_SD_Li256ELb0ELb0ELi2EEENS1_19SingleTileSchedulerILb0ELb0ELb0ELi128EEEEEEEEEvNT_6ParamsE$_ZN4cute3eso3ESOILb1ELb0EJNS_10UnderscoreEiiEEC2ERKS2_RKiS7_) ;  /* 0xffffc75000007944 */ /* 0x024fea0003c3ffff */
[----:B------:R-:W2:Y:S01]  /*a910*/  LDL R5, [R1+0x168] ;  /* 0x0001680001057983 */ /* 0x000ea20000100800 */
[----:B------:R-:W-:Y:S02]  /*a920*/  MOV R4, 0xa950 ;  /* 0x0000a95000047802 */ /* 0x000fe40000000f00 */
[----:B--2---:R-:W-:Y:S02]  /*a930*/  SHF.L.U32 R5, R5, 0xb, RZ ;  /* 0x0000000b05057819 */ /* 0x004fe400000006ff */
[----:B-1----:R-:W-:Y:S05]  /*a940*/  CALL.REL.NOINC `($_ZN7cutlass13device_kernelIN5flash19enable_sm80_to_sm89INS1_16FlashAttnBwdSm80INS1_25CollectiveMainloopBwdSm80ILi2ELi2EN4cute5tupleIJNS5_1CILi64EEENS7_ILi128EEES8_EEENS_10bfloat16_tEfNS_4arch4Sm80ELb0ELb0ELb1ELb0ELb0ELb0ELb0ELb0ELi2ELi2ELi4ELi2ELb1EEENS1_21CollectiveEpilogueBwdISA_SB_SD_Li256ELb0ELb0ELi2EEENS1_19SingleTileSchedulerILb0ELb0ELb0ELi128EEEEEEEEEvNT_6ParamsE$_ZN4cute3eso3ESOILb1ELb0EJNS_6LayoutINS_5tupleIJNS3_IJNS_1CILi8EEENS4_ILi1EEEEEEEEENS3_IJNS3_IJS6_NS4_ILi0EEEEEEEEEEEiEEC2ERKSC_RKi) ;  /* 0xffffce2000007944 */ /* 0x002fea0003c3ffff */
[----:B------:R-:W2:Y:S01]  /*a950*/  LDL R5, [R1+0x168] ;  /* 0x0001680001057983 */ /* 0x000ea20000100800 */
[----:B------:R-:W-:Y:S01]  /*a960*/  MOV R4, 0xa990 ;  /* 0x0000a99000047802 */ /* 0x000fe20000000f00 */
[----:B--2---:R-:W-:-:S04]  /*a970*/  IMAD.WIDE R6, R5, 0x2, R16 ;  /* 0x0000000205067825 */ /* 0x004fc800078e0210 */
[----:B------:R-:W-:Y:S05]  /*a980*/  CALL.REL.NOINC `($_ZN7cutlass13device_kernelIN5flash19enable_sm80_to_sm89INS1_16FlashAttnBwdSm80INS1_25CollectiveMainloopBwdSm80ILi2ELi2EN4cute5tupleIJNS5_1CILi64EEENS7_ILi128EEES8_EEENS_10bfloat16_tEfNS_4arch4Sm80ELb0ELb0ELb1ELb0ELb0ELb0ELb0ELb0ELi2ELi2ELi4ELi2ELb1EEENS1_21CollectiveEpilogueBwdISA_SB_SD_Li256ELb0ELb0ELi2EEENS1_19SingleTileSchedulerILb0ELb0ELb0ELi128EEEEEEEEEvNT_6ParamsE$_ZN4cute8smem_ptrIPN7cutlass10bfloat16_tEECI1NS_12iter_adaptorIS3_S4_EEES3_) ;  /* 0xffffd36000007944 */ /* 0x000fea0003c3ffff */
[----:B------:R2:W5:Y:S01]  /*a990*/  LDL.64 R4, [R1+0x168] ;  /* 0x0001680001047983 */ /* 0x0005620000100a00 */
[----:B-1----:R-:W-:-:S03]  /*a9a0*/  MOV R6, 0xa9c0 ;  /* 0x0000a9c000067802 */ /* 0x002fc60000000f00 */
[----:B--2--5:R-:W-:Y:S05]  /*a9b0*/  CALL.REL.NOINC `($_ZN7cutlass13device_kernelIN5flash19enable_sm80_to_sm89INS1_16FlashAttnBwdSm80INS1_25CollectiveMainloopBwdSm80ILi2ELi2EN4cute5tupleIJNS5_1CILi64EEENS7_ILi128EEES8_EEENS_10bfloat16_tEfNS_4arch4Sm80ELb0ELb0ELb1ELb0ELb0ELb0ELb0ELb0ELi2ELi2ELi4ELi2ELb1EEENS1_21CollectiveEpilogueBwdISA_SB_SD_Li256ELb0ELb0ELi2EEENS1_19SingleTileSchedulerILb0ELb0ELb0ELi128EEEEEEEEEvNT_6ParamsE$_ZN4cute3eso3ESOILb1ELb0EJNS_6LayoutINS_5tupleIJNS3_IJNS_1CILi8EEENS4_ILi1EEEEEEEEENS3_IJNS3_IJS6_NS4_ILi0EEEEEEEEEEENS_10ViewEngineINS_8smem_ptrIPN7cutlass10bfloat16_tEEEEEEEC2ERKSC_RKSJ_) ;  /* 0xffffcd6000007944 */ /* 0x024fea0003c3ffff */
[----:B------:R2:W5:Y:S01]  /*a9c0*/  LDL.64 R6, [R1+0x168] ;  /* 0x0001680001067983 */ /* 0x0005620000100a00 */
[----:B------:R-:W-:-:S03]  /*a9d0*/  MOV R12, 0xa9f0 ;  /* 0x0000a9f0000c7802 */ /* 0x000fc60000000f00 */
[----:B-12--5:R-:W-:Y:S05]  /*a9e0*/  CALL.REL.NOINC `($_ZN7cutlass13device_kernelIN5flash19enable_sm80_to_sm89INS1_16FlashAttnBwdSm80INS1_25CollectiveMainloopBwdSm80ILi2ELi2EN4cute5tupleIJNS5_1CILi64EEENS7_ILi128EEES8_EEENS_10bfloat16_tEfNS_4arch4Sm80ELb0ELb0ELb1ELb0ELb0ELb0ELb0ELb0ELi2ELi2ELi4ELi2ELb1EEENS1_21CollectiveEpilogueBwdISA_SB_SD_Li256ELb0ELb0ELi2EEENS1_19SingleTileSchedulerILb0ELb0ELb0ELi128EEEEEEEEEvNT_6ParamsE$_ZN4cute8gmem_ptrIPKN7cutlass10bfloat16_tEECI1NS_12iter_adaptorIS4_S5_EEES4_) ;  /* 0xffffd24000007944 */ /* 0x026fea0003c3ffff */
[----:B------:R2:W5:Y:S01]  /*a9f0*/  LDL.64 R4, [R1+0x168] ;  /* 0x0001680001047983 */ /* 0x0005620000100a00 */
[----:B-1----:R-:W-:-:S02]  /*aa00*/  MOV R8, UR16 ;  /* 0x0000001000087c02 */ /* 0x002fc40008000f00 */
[----:B------:R-:W-:Y:S02]  /*aa10*/  MOV R12, 0xaa30 ;  /* 0x0000aa30000c7802 */ /* 0x000fe40000000f00 */
[----:B--2--5:R-:W-:Y:S05]  /*aa20*/  CALL.REL.NOINC `($_ZN7cutlass13device_kernelIN5flash19enable_sm80_to_sm89INS1_16FlashAttnBwdSm80INS1_25CollectiveMainloopBwdSm80ILi2ELi2EN4cute5tupleIJNS5_1CILi64EEENS7_ILi128EEES8_EEENS_10bfloat16_tEfNS_4arch4Sm80ELb0ELb0ELb1ELb0ELb0ELb0ELb0ELb0ELi2ELi2ELi4ELi2ELb1EEENS1_21CollectiveEpilogueBwdISA_SB_SD_Li256ELb0ELb0ELi2EEENS1_19SingleTileSchedulerILb0ELb0ELb0ELi128EEEEEEEEEvNT_6ParamsE$_ZN4cute8gmem_ptrIPKN7cutlass9uint128_tEECI1NS_12iter_adaptorIS4_S5_EEES4_) ;  /* 0xffffd24000007944 */ /* 0x024fea0003c3ffff */
[----:B-1----:R1:W5:Y:S01]  /*aa30*/  LDL.64 R4, [R1+0x168] ;  /* 0x0001680001047983 */ /* 0x0023620000100a00 */
[----:B------:R-:W-:Y:S02]  /*aa40*/  MOV R8, UR16 ;  /* 0x0000001000087c02 */ /* 0x000fe40008000f00 */
[----:B------:R-:W-:Y:S02]  /*aa50*/  MOV R12, 0xaa70 ;  /* 0x0000aa70000c7802 */ /* 0x000fe40000000f00 */
[----:B-1---5:R-:W-:Y:S05]  /*aa60*/  CALL.REL.NOINC `($_ZN7cutlass13device_kernelIN5flash19enable_sm80_to_sm89INS1_16FlashAttnBwdSm80INS1_25CollectiveMainloopBwdSm80ILi2ELi2EN4cute5tupleIJNS5_1CILi64EEENS7_ILi128EEES8_EEENS_10bfloat16_tEfNS_4arch4Sm80ELb0ELb0ELb1ELb0ELb0ELb0ELb0ELb0ELi2ELi2ELi4ELi2ELb1EEENS1_21CollectiveEpilogueBwdISA_SB_SD_Li256ELb0ELb0ELi2EEENS1_19SingleTileSchedulerILb0ELb0ELb0ELi128EEEEEEEEEvNT_6ParamsE$_ZN4cute3eso3ESOILb1ELb0EJNS_6LayoutINS_5tupleIJNS3_IJNS_1CILi1EEES5_EEEEEENS3_IJNS3_IJS5_NS4_ILi0EEEEEEEEEEENS_10ViewEngineINS_8gmem_ptrIPKN7cutlass9uint128_tEEEEEEEC2ERKSB_RKSJ_) ;  /* 0xffffca7000007944 */ /* 0x022fea0003c3ffff */
[----:B------:R2:W5:Y:S01]  /*aa70*/  LDL.64 R14, [R1+0x168] ;  /* 0x00016800010e7983 */ /* 0x0005620000100a00 */
[----:B-1----:R-:W-:-:S03]  /*aa80*/  MOV R4, 0xaaa0 ;  /* 0x0000aaa000047802 */ /* 0x002fc60000000f00 */
[----:B--2--5:R-:W-:Y:S05]  /*aa90*/  CALL.REL.NOINC `($_ZN7cutlass13device_kernelIN5flash19enable_sm80_to_sm89INS1_16FlashAttnBwdSm80INS1_25CollectiveMainloopBwdSm80ILi2ELi2EN4cute5tupleIJNS5_1CILi64EEENS7_ILi128EEES8_EEENS_10bfloat16_tEfNS_4arch4Sm80ELb0ELb0ELb1ELb0ELb0ELb0ELb0ELb0ELi2ELi2ELi4ELi2ELb1EEENS1_21CollectiveEpilogueBwdISA_SB_SD_Li256ELb0ELb0ELi2EEENS1_19SingleTileSchedulerILb0ELb0ELb0ELi128EEEEEEEEEvNT_6ParamsE$_ZN4cute8smem_ptrIPN7cutlass10bfloat16_tEECI1NS_12iter_adaptorIS3_S4_EEES3_) ;  /* 0xffffd25000007944 */ /* 0x024fea0003c3ffff */
[----:B------:R2:W5:Y:S01]  /*aaa0*/  LDL.64 R4, [R1+0x168] ;  /* 0x0001680001047983 */ /* 0x0005620000100a00 */
[----:B-1----:R-:W-:Y:S02]  /*aab0*/  MOV R6, UR16 ;  /* 0x0000001000067c02 */ /* 0x002fe40008000f00 */
[----:B------:R-:W-:Y:S02]  /*aac0*/  MOV R8, 0xaae0 ;  /* 0x0000aae000087802 */ /* 0x000fe40000000f00 */
[----:B--2--5:R-:W-:Y:S05]  /*aad0*/  CALL.REL.NOINC `($_ZN7cutlass13device_kernelIN5flash19enable_sm80_to_sm89INS1_16FlashAttnBwdSm80INS1_25CollectiveMainloopBwdSm80ILi2ELi2EN4cute5tupleIJNS5_1CILi64EEENS7_ILi128EEES8_EEENS_10bfloat16_tEfNS_4arch4Sm80ELb0ELb0ELb1ELb0ELb0ELb0ELb0ELb0ELi2ELi2ELi4ELi2ELb1EEENS1_21CollectiveEpilogueBwdISA_SB_SD_Li256ELb0ELb0ELi2EEENS1_19SingleTileSchedulerILb0ELb0ELb0ELi128EEEEEEEEEvNT_6ParamsE$_ZN4cute8smem_ptrIPN7cutlass9uint128_tEECI1NS_12iter_adaptorIS3_S4_EEES3_) ;  /* 0xffffd25000007944 */ /* 0x024fea0003c3ffff */
[----:B-1----:R1:W5:Y:S01]  /*aae0*/  LDL.64 R4, [R1+0x168] ;  /* 0x0001680001047983 */ /* 0x0023620000100a00 */
[----:B------:R-:W-:Y:S02]  /*aaf0*/  MOV R6, UR16 ;  /* 0x0000001000067c02 */ /* 0x000fe40008000f00 */
[----:B------:R-:W-:-:S02]  /*ab00*/  MOV R8, 0xab20 ;  /* 0x0000ab2000087802 */ /* 0x000fc40000000f00 */
[----:B-1---5:R-:W-:Y:S05]  /*ab10*/  CALL.REL.NOINC `($_ZN7cutlass13device_kernelIN5flash19enable_sm80_to_sm89INS1_16FlashAttnBwdSm80INS1_25CollectiveMainloopBwdSm80ILi2ELi2EN4cute5tupleIJNS5_1CILi64EEENS7_ILi128EEES8_EEENS_10bfloat16_tEfNS_4arch4Sm80ELb0ELb0ELb1ELb0ELb0ELb0ELb0ELb0ELi2ELi2ELi4ELi2ELb1EEENS1_21CollectiveEpilogueBwdISA_SB_SD_Li256ELb0ELb0ELi2EEENS1_19SingleTileSchedulerILb0ELb0ELb0ELi128EEEEEEEEEvNT_6ParamsE$_ZN4cute3eso3ESOILb1ELb0EJNS_6LayoutINS_5tupleIJNS3_IJNS_1CILi1EEES5_EEEEEENS3_IJNS3_IJS5_NS4_ILi0EEEEEEEEEEENS_10ViewEngineINS_8smem_ptrIPN7cutlass9uint128_tEEEEEEEC2ERKSB_RKSI_) ;  /* 0xffffca0000007944 */ /* 0x022fea0003c3ffff */
[----:B-1----:R1:W5:Y:S01]  /*ab20*/  LDL R4, [R1+0x168] ;  /* 0x0001680001047983 */ /* 0x0023620000100800 */
[----:B------:R-:W-:-:S03]  /*ab30*/  MOV R6, 0xab50 ;  /* 0x0000ab5000067802 */ /* 0x000fc60000000f00 */
[----:B-1---5:R-:W-:Y:S05]  /*ab40*/  CALL.REL.NOINC `($_ZN7cutlass13device_kernelIN5flash19enable_sm80_to_sm89INS1_16FlashAttnBwdSm80INS1_25CollectiveMainloopBwdSm80ILi2ELi2EN4cute5tupleIJNS5_1CILi64EEENS7_ILi128EEES8_EEENS_10bfloat16_tEfNS_4arch4Sm80ELb0ELb0ELb1ELb0ELb0ELb0ELb0ELb0ELi2ELi2ELi4ELi2ELb1EEENS1_21CollectiveEpilogueBwdISA_SB_SD_Li256ELb0ELb0ELi2EEENS1_19SingleTileSchedulerILb0ELb0ELb0ELi128EEEEEEEEEvNT_6ParamsE$_ZN73_INTERNAL_24fd9406_37_flash_bwd_hdim64_bf16_softcap_sm80_cu_3fbc093a_291824__cvta_generic_to_sharedEPKv) ;  /* 0xffffd26000007944 */ /* 0x022fea0003c3ffff */
[----:B------:R-:W-:Y:S01]  /*ab50*/  IMAD.MOV.U32 R6, RZ, RZ, 0x1 ;  /* 0x00000001ff067424 */ /* 0x000fe200078e00ff */
[----:B------:R-:W-:Y:S01]  /*ab60*/  ISETP.GE.OR P0, PT, R202, R11, P0 ;  /* 0x0000000bca00720c */ /* 0x000fe20000706670 */
[----:B------:R-:W-:-:S03]  /*ab70*/  IMAD.MOV.U32 R5, RZ, RZ, 0x1 ;  /* 0x00000001ff057424 */ /* 0x000fc600078e00ff */
[----:B------:R1:W-:Y:S09]  /*ab80*/  STL [R1+0x180], R6 ;  /* 0x0001800601007387 */ /* 0x0003f20000100800 */
[----:B------:R-:W-:Y:S01]  /*ab90*/  @!PT LDS RZ, [RZ] ;  /* 0x00000000fffff984 */ /* 0x000fe20000000800 */
[----:B------:R-:W-:Y:S01]  /*aba0*/  @!PT LDS RZ, [RZ] ;  /* 0x00000000fffff984 */ /* 0x000fe20000000800 */
[----:B------:R-:W-:Y:S01]  /*abb0*/  @!PT LDS RZ, [RZ] ;  /* 0x00000000fffff984 */ /* 0x000fe20000000800 */
[----:B------:R2:W-:Y:S02]  /*abc0*/  LDGSTS.E.BYPASS.LTC128B.128 [R4], [R14.64], !P0 ;  /* 0x000000000e047fae */ /* 0x0005e4000c101d56 */
[----:B--2---:R-:W-:-:S02]  /*abd0*/  MOV R4, 0xabf0 ;  /* 0x0000abf000047802 */ /* 0x004fc40000000f00 */
[----:B-1----:R-:W-:Y:S05]  /*abe0*/  CALL.REL.NOINC `($_ZN7cutlass13device_kernelIN5flash19enable_sm80_to_sm89INS1_16FlashAttnBwdSm80INS1_25CollectiveMainloopBwdSm80ILi2ELi2EN4cute5tupleIJNS5_1CILi64EEENS7_ILi128EEES8_EEENS_10bfloat16_tEfNS_4arch4Sm80ELb0ELb0ELb1ELb0ELb0ELb0ELb0ELb0ELi2ELi2ELi4ELi2ELb1EEENS1_21CollectiveEpilogueBwdISA_SB_SD_Li256ELb0ELb0ELi2EEENS1_19SingleTileSchedulerILb0ELb0ELb0ELi128EEEEEEEEEvNT_6ParamsE$_ZN4cute3eso3ESOILb1ELb0EJNS_1CILi0EEEiS3_EEC2ERKS3_RKiS6_) ;  /* 0xffffc6c000007944 */ /* 0x002fea0003c3ffff */
[----:B------:R-:W2:Y:S01]  /*abf0*/  LDL R5, [R1+0x168] ;  /* 0x0001680001057983 */ /* 0x000ea20000100800 */
[----:B------:R-:W-:Y:S01]  /*ac00*/  MOV R4, 0xac40 ;  /* 0x0000ac4000047802 */ /* 0x000fe20000000f00 */
[----:B------:R-:W-:Y:S01]  /*ac10*/  UMOV UR37, UR16 ;  /* 0x0000001000257c82 */ /* 0x000fe20008000000 */
[----:B--2---:R-:W-:-:S02]  /*ac20*/  SHF.L.U32 R5, R5, 0x5, RZ ;  /* 0x0000000505057819 */ /* 0x004fc400000006ff */
        /* <DEDUP_REMOVED lines=21> */
[----:B------:R-:W-:Y:S01]  /*ad80*/  IMAD.MOV.U32 R5, RZ, RZ, 0x1 ;  /* 0x00000001ff057424 */ /* 0x000fe200078e00ff */
        /* <DEDUP_REMOVED lines=21> */
[----:B-1----:R-:W-:Y:S02]  /*aee0*/  MOV R5, 0x1 ;  /* 0x0000000100057802 */ /* 0x002fe40000000f00 */
        /* <DEDUP_REMOVED lines=38> */
[----:B------:R-:W-:-:S05]  /*b150*/  IMAD.MOV.U32 R6, RZ, RZ, 0x1 ;  /* 0x00000001ff067424 */ /* 0x000fca00078e00ff */
[----:B------:R1:W-:Y:S04]  /*b160*/  STL [R1+0x180], R6 ;  /* 0x0001800601007387 */ /* 0x0003e80000100800 */
[----:B------:R-:W5:Y:S01]  /*b170*/  LDL.64 R12, [UR4+0x38] ;  /* 0x00003804ff0c7983 */ /* 0x000f620008100a00 */
[----:B------:R-:W-:-:S13]  /*b180*/  ISETP.GE.OR P0, PT, R202, R11, P0 ;  /* 0x0000000bca00720c */ /* 0x000fda0000706670 */
[----:B------:R-:W-:Y:S01]  /*b190*/  @!PT LDS RZ, [RZ] ;  /* 0x00000000fffff984 */ /* 0x000fe20000000800 */
[----:B------:R-:W-:Y:S01]  /*b1a0*/  @!PT LDS RZ, [RZ] ;  /* 0x00000000fffff984 */ /* 0x000fe20000000800 */
[----:B------:R-:W-:Y:S01]  /*b1b0*/  @!PT LDS RZ, [RZ] ;  /* 0x00000000fffff984 */ /* 0x000fe20000000800 */
[----:B------:R2:W-:Y:S01]  /*b1c0*/  LDGSTS.E.BYPASS.LTC128B.128 [R4], [R14.64], !P0 ;  /* 0x000000000e047fae */ /* 0x0005e2000c101d56 */
[----:B-1----:R-:W-:-:S03]  /*b1d0*/  MOV R6, 0xb1f0 ;  /* 0x0000b1f000067802 */ /* 0x002fc60000000f00 */
[----:B--2--5:R-:W-:Y:S05]  /*b1e0*/  CALL.REL.NOINC `($_ZN7cutlass13device_kernelIN5flash19enable_sm80_to_sm89INS1_16FlashAttnBwdSm80INS1_25CollectiveMainloopBwdSm80ILi2ELi2EN4cute5tupleIJNS5_1CILi64EEENS7_ILi128EEES8_EEENS_10bfloat16_tEfNS_4arch4Sm80ELb0ELb0ELb1ELb0ELb0ELb0ELb0ELb0ELi2ELi2ELi4ELi2ELb1EEENS1_21CollectiveEpilogueBwdISA_SB_SD_Li256ELb0ELb0ELi2EEENS1_19SingleTileSchedulerILb0ELb0ELb0ELi128EEEEEEEEEvNT_6ParamsE$_ZN4cute3eso3ESOILb1ELb0EJNS_10UnderscoreES2_iEEC2ERKS2_S5_RKi) ;  /* 0xffffbdd000007944 */ /* 0x024fea0003c3ffff */
[----:B------:R-:W2:Y:S01]  /*b1f0*/  LDL R5, [R1+0x168] ;  /* 0x0001680001057983 */ /* 0x000ea20000100800 */
[----:B-1----:R-:W-:Y:S02]  /*b200*/  MOV R4, 0xb230 ;  /* 0x0000b23000047802 */ /* 0x002fe40000000f00 */
[----:B--2---:R-:W-:Y:S02]  /*b210*/  SHF.L.U32 R5, R5, 0x6, RZ ;  /* 0x0000000605057819 */ /* 0x004fe400000006ff */
[----:B------:R-:W-:Y:S05]  /*b220*/  CALL.REL.NOINC `($_ZN7cutlass13device_kernelIN5flash19enable_sm80_to_sm89INS1_16FlashAttnBwdSm80INS1_25CollectiveMainloopBwdSm80ILi2ELi2EN4cute5tupleIJNS5_1CILi64EEENS7_ILi128EEES8_EEENS_10bfloat16_tEfNS_4arch4Sm80ELb0ELb0ELb1ELb0ELb0ELb0ELb0ELb0ELi2ELi2ELi4ELi2ELb1EEENS1_21CollectiveEpilogueBwdISA_SB_SD_Li256ELb0ELb0ELi2EEENS1_19SingleTileSchedulerILb0ELb0ELb0ELi128EEEEEEEEEvNT_6ParamsE$_ZN4cute3eso3ESOILb1ELb0EJNS_6LayoutINS_5tupleIJNS3_IJNS_1CILi4EEENS4_ILi1EEEEEES6_EEENS3_IJNS3_IJS6_NS4_ILi0EEEEEES9_EEEEEiEEC2ERKSC_RKi) ;  /* 0xffffc45000007944 */ /* 0x000fea0003c3ffff */
[----:B------:R1:W2:Y:S04]  /*b230*/  LD.E.64 R8, [R12.64+0x8] ;  /* 0x000008160c087980 */ /* 0x0002a8000c101b00 */
[----:B------:R-:W2:Y:S01]  /*b240*/  LDL R4, [R1+0x168] ;  /* 0x0001680001047983 */ /* 0x000ea20000100800 */
[----:B-1----:R-:W-:Y:S01]  /*b250*/  MOV R12, 0xb290 ;  /* 0x0000b290000c7802 */ /* 0x002fe20000000f00 */
[----:B--2---:R-:W-:Y:S01]  /*b260*/  IMAD.WIDE R8, R4, 0x4, R8 ;  /* 0x0000000404087825 */ /* 0x004fe200078e0208 */
[----:B------:R-:W-:-:S03]  /*b270*/  MOV R4, UR16 ;  /* 0x0000001000047c02 */ /* 0x000fc60008000f00 */
[----:B------:R-:W-:Y:S05]  /*b280*/  CALL.REL.NOINC `($_ZN7cutlass13device_kernelIN5flash19enable_sm80_to_sm89INS1_16FlashAttnBwdSm80INS1_25CollectiveMainloopBwdSm80ILi2ELi2EN4cute5tupleIJNS5_1CILi64EEENS7_ILi128EEES8_EEENS_10bfloat16_tEfNS_4arch4Sm80ELb0ELb0ELb1ELb0ELb0ELb0ELb0ELb0ELi2ELi2ELi4ELi2ELb1EEENS1_21CollectiveEpilogueBwdISA_SB_SD_Li256ELb0ELb0ELi2EEENS1_19SingleTileSchedulerILb0ELb0ELb0ELi128EEEEEEEEEvNT_6ParamsE$_ZN4cute8gmem_ptrIPKfECI1NS_12iter_adaptorIS2_S3_EEES2_) ;  /* 0xffffca2000007944 */ /* 0x000fea0003c3ffff */
[----:B-1----:R1:W5:Y:S01]  /*b290*/  LDL.64 R4, [R1+0x168] ;  /* 0x0001680001047983 */ /* 0x0023620000100a00 */
[----:B------:R-:W-:-:S03]  /*b2a0*/  MOV R6, 0xb2c0 ;  /* 0x0000b2c000067802 */ /* 0x000fc60000000f00 */
[----:B-1---5:R-:W-:Y:S05]  /*b2b0*/  CALL.REL.NOINC `($_ZN7cutlass13device_kernelIN5flash19enable_sm80_to_sm89INS1_16FlashAttnBwdSm80INS1_25CollectiveMainloopBwdSm80ILi2ELi2EN4cute5tupleIJNS5_1CILi64EEENS7_ILi128EEES8_EEENS_10bfloat16_tEfNS_4arch4Sm80ELb0ELb0ELb1ELb0ELb0ELb0ELb0ELb0ELi2ELi2ELi4ELi2ELb1EEENS1_21CollectiveEpilogueBwdISA_SB_SD_Li256ELb0ELb0ELi2EEENS1_19SingleTileSchedulerILb0ELb0ELb0ELi128EEEEEEEEEvNT_6ParamsE$_ZN4cute3eso3ESOILb1ELb0EJNS_6LayoutINS_5tupleIJNS3_IJNS_1CILi4EEENS4_ILi1EEEEEES6_EEENS3_IJNS3_IJS6_NS4_ILi0EEEEEES9_EEEEENS_10ViewEngineINS_8gmem_ptrIPKfEEEEEEC2ERKSC_RKSI_) ;  /* 0xffffc32000007944 */ /* 0x022fea0003c3ffff */
[----:B------:R-:W5:Y:S04]  /*b2c0*/  LDL.64 R12, [UR4+0x40] ;  /* 0x00004004ff0c7983 */ /* 0x000f680008100a00 */
[----:B------:R2:W5:Y:S01]  /*b2d0*/  LDL.64 R8, [R1+0x168] ;  /* 0x0001680001087983 */ /* 0x0005620000100a00 */
[----:B------:R-:W-:Y:S01]  /*b2e0*/  MOV R6, 0xb310 ;  /* 0x0000b31000067802 */ /* 0x000fe20000000f00 */
[----:B------:R-:W-:-:S02]  /*b2f0*/  UMOV UR25, UR17 ;  /* 0x0000001100197c82 */ /* 0x000fc40008000000 */
[----:B-12--5:R-:W-:Y:S05]  /*b300*/  CALL.REL.NOINC `($_ZN7cutlass13device_kernelIN5flash19enable_sm80_to_sm89INS1_16FlashAttnBwdSm80INS1_25CollectiveMainloopBwdSm80ILi2ELi2EN4cute5tupleIJNS5_1CILi64EEENS7_ILi128EEES8_EEENS_10bfloat16_tEfNS_4arch4Sm80ELb0ELb0ELb1ELb0ELb0ELb0ELb0ELb0ELi2ELi2ELi4ELi2ELb1EEENS1_21CollectiveEpilogueBwdISA_SB_SD_Li256ELb0ELb0ELi2EEENS1_19SingleTileSchedulerILb0ELb0ELb0ELi128EEEEEEEEEvNT_6ParamsE$_ZN4cute3eso3ESOILb1ELb0EJNS_10UnderscoreES2_iEEC2ERKS2_S5_RKi) ;  /* 0xffffbcb000007944 */ /* 0x026fea0003c3ffff */
[----:B------:R-:W2:Y:S01]  /*b310*/  LDL R5, [R1+0x168] ;  /* 0x0001680001057983 */ /* 0x000ea20000100800 */
[----:B-1----:R-:W-:-:S02]  /*b320*/  MOV R4, 0xb350 ;  /* 0x0000b35000047802 */ /* 0x002fc40000000f00 */
[----:B--2---:R-:W-:Y:S02]  /*b330*/  SHF.L.U32 R5, R5, 0x6, RZ ;  /* 0x0000000605057819 */ /* 0x004fe400000006ff */
[----:B------:R-:W-:Y:S05]  /*b340*/  CALL.REL.NOINC `($_ZN7cutlass13device_kernelIN5flash19enable_sm80_to_sm89INS1_16FlashAttnBwdSm80INS1_25CollectiveMainloopBwdSm80ILi2ELi2EN4cute5tupleIJNS5_1CILi64EEENS7_ILi128EEES8_EEENS_10bfloat16_tEfNS_4arch4Sm80ELb0ELb0ELb1ELb0ELb0ELb0ELb0ELb0ELi2ELi2ELi4ELi2ELb1EEENS1_21CollectiveEpilogueBwdISA_SB_SD_Li256ELb0ELb0ELi2EEENS1_19SingleTileSchedulerILb0ELb0ELb0ELi128EEEEEEEEEvNT_6ParamsE$_ZN4cute3eso3ESOILb1ELb0EJNS_6LayoutINS_5tupleIJNS3_IJNS_1CILi4EEENS4_ILi1EEEEEES6_EEENS3_IJNS3_IJS6_NS4_ILi0EEEEEES9_EEEEEiEEC2ERKSC_RKi) ;  /* 0xffffc33000007944 */ /* 0x000fea0003c3ffff */
[----:B------:R1:W2:Y:S04]  /*b350*/  LD.E.64 R6, [R12.64] ;  /* 0x000000160c067980 */ /* 0x0002a8000c101b00 */
[----:B------:R-:W2:Y:S01]  /*b360*/  LDL R4, [R1+0x168] ;  /* 0x0001680001047983 */ /* 0x000ea20000100800 */
[----:B-1----:R-:W-:Y:S01]  /*b370*/  MOV R12, 0xb3b0 ;  /* 0x0000b3b0000c7802 */ /* 0x002fe20000000f00 */
[----:B--2---:R-:W-:Y:S01]  /*b380*/  IMAD.WIDE R6, R4, 0x4, R6 ;  /* 0x0000000404067825 */ /* 0x004fe200078e0206 */
[----:B------:R-:W-:-:S03]  /*b390*/  MOV R4, UR16 ;  /* 0x0000001000047c02 */ /* 0x000fc60008000f00 */
[----:B------:R-:W-:Y:S05]  /*b3a0*/  CALL.REL.NOINC `($_ZN7cutlass13device_kernelIN5flash19enable_sm80_to_sm89INS1_16FlashAttnBwdSm80INS1_25CollectiveMainloopBwdSm80ILi2ELi2EN4cute5tupleIJNS5_1CILi64EEENS7_ILi128EEES8_EEENS_10bfloat16_tEfNS_4arch4Sm80ELb0ELb0ELb1ELb0ELb0ELb0ELb0ELb0ELi2ELi2ELi4ELi2ELb1EEENS1_21CollectiveEpilogueBwdISA_SB_SD_Li256ELb0ELb0ELi2EEENS1_19SingleTileSchedulerILb0ELb0ELb0ELi128EEEEEEEEEvNT_6ParamsE$_ZN4cute8smem_ptrIPfECI1NS_12iter_adaptorIS1_S2_EEES1_) ;  /* 0xffffc9c000007944 */ /* 0x000fea0003c3ffff */
[----:B-1----:R1:W5:Y:S01]  /*b3b0*/  LDL.64 R4, [R1+0x168] ;  /* 0x0001680001047983 */ /* 0x0023620000100a00 */
[----:B------:R-:W-:-:S03]  /*b3c0*/  MOV R6, 0xb3e0 ;  /* 0x0000b3e000067802 */ /* 0x000fc60000000f00 */
[----:B-1---5:R-:W-:Y:S05]  /*b3d0*/  CALL.REL.NOINC `($_ZN7cutlass13device_kernelIN5flash19enable_sm80_to_sm89INS1_16FlashAttnBwdSm80INS1_25CollectiveMainloopBwdSm80ILi2ELi2EN4cute5tupleIJNS5_1CILi64EEENS7_ILi128EEES8_EEENS_10bfloat16_tEfNS_4arch4Sm80ELb0ELb0ELb1ELb0ELb0ELb0ELb0ELb0ELi2ELi2ELi4ELi2ELb1EEENS1_21CollectiveEpilogueBwdISA_SB_SD_Li256ELb0ELb0ELi2EEENS1_19SingleTileSchedulerILb0ELb0ELb0ELi128EEEEEEEEEvNT_6ParamsE$_ZN4cute3eso3ESOILb1ELb0EJNS_6LayoutINS_5tupleIJNS3_IJNS_1CILi4EEENS4_ILi1EEEEEES6_EEENS3_IJNS3_IJS6_NS4_ILi0EEEEEES9_EEEEENS_10ViewEngineINS_8smem_ptrIPfEEEEEEC2ERKSC_RKSH_) ;  /* 0xffffc25000007944 */ /* 0x022fea0003c3ffff */
[----:B------:R-:W5:Y:S04]  /*b3e0*/  LDL.64 R12, [UR4+0x48] ;  /* 0x00004804ff0c7983 */ /* 0x000f680008100a00 */
[----:B------:R2:W5:Y:S01]  /*b3f0*/  LDL.64 R6, [R1+0x168] ;  /* 0x0001680001067983 */ /* 0x0005620000100a00 */
[----:B-1----:R-:W-:Y:S01]  /*b400*/  MOV R5, RZ ;  /* 0x000000ff00057202 */ /* 0x002fe20000000f00 */
[----:B------:R-:W-:Y:S01]  /*b410*/  UMOV UR37, UR20 ;  /* 0x0000001400257c82 */ /* 0x000fe20008000000 */
[----:B------:R-:W-:-:S02]  /*b420*/  MOV R4, 0xb440 ;  /* 0x0000b44000047802 */ /* 0x000fc40000000f00 */
[----:B--2--5:R-:W-:Y:S05]  /*b430*/  CALL.REL.NOINC `($_ZN7cutlass13device_kernelIN5flash19enable_sm80_to_sm89INS1_16FlashAttnBwdSm80INS1_25CollectiveMainloopBwdSm80ILi2ELi2EN4cute5tupleIJNS5_1CILi64EEENS7_ILi128EEES8_EEENS_10bfloat16_tEfNS_4arch4Sm80ELb0ELb0ELb1ELb0ELb0ELb0ELb0ELb0ELi2ELi2ELi4ELi2ELb1EEENS1_21CollectiveEpilogueBwdISA_SB_SD_Li256ELb0ELb0ELi2EEENS1_19SingleTileSchedulerILb0ELb0ELb0ELi128EEEEEEEEEvNT_6ParamsE$_ZN4cute3eso3ESOILb1ELb0EJNS_1CILi0EEEiEEC2ERKS3_RKi) ;  /* 0xffffbe2000007944 */ /* 0x024fea0003c3ffff */
[----:B------:R1:W5:Y:S01]  /*b440*/  LD.E R5, [R12.64] ;  /* 0x000000160c057980 */ /* 0x000362000c101900 */
[----:B------:R-:W-:-:S03]  /*b450*/  MOV R14, 0xb470 ;  /* 0x0000b470000e7802 */ /* 0x000fc60000000f00 */
[----:B-1---5:R-:W-:Y:S05]  /*b460*/  CALL.REL.NOINC `($_ZN7cutlass13device_kernelIN5flash19enable_sm80_to_sm89INS1_16FlashAttnBwdSm80INS1_25CollectiveMainloopBwdSm80ILi2ELi2EN4cute5tupleIJNS5_1CILi64EEENS7_ILi128EEES8_EEENS_10bfloat16_tEfNS_4arch4Sm80ELb0ELb0ELb1ELb0ELb0ELb0ELb0ELb0ELi2ELi2ELi4ELi2ELb1EEENS1_21CollectiveEpilogueBwdISA_SB_SD_Li256ELb0ELb0ELi2EEENS1_19SingleTileSchedulerILb0ELb0ELb0ELi128EEEEEEEEEvNT_6ParamsE$_ZZN4cuteplIJiEJNS_1CILi0EEEEEEDaRKNS_15ArithmeticTupleIJDpT_EEERKNS3_IJDpT0_EEEENKUlDpRKT_E_clIJiEEEDaSH_) ;  /* 0xffffeb5000007944 */ /* 0x022fea0003c3ffff */
[----:B-----5:R-:W-:Y:S02]  /*b470*/  ISETP.GT.AND P0, PT, R4, 0x3f, PT ;  /* 0x0000003f0400780c */ /* 0x020fe40003f04270 */
[----:B------:R-:W-:-:S11]  /*b480*/  MOV R11, 0x0 ;  /* 0x00000000000b7802 */ /* 0x000fd60000000f00 */
[----:B------:R-:W-:Y:S05]  /*b490*/  @P0 RET.REL.NODEC R10 `(_ZN7cutlass13device_kernelIN5flash19enable_sm80_to_sm89INS1_16FlashAttnBwdSm80INS1_25CollectiveMainloopBwdSm80ILi2ELi2EN4cute5tupleIJNS5_1CILi64EEENS7_ILi128EEES8_EEENS_10bfloat16_tEfNS_4arch4Sm80ELb0ELb0ELb1ELb0ELb0ELb0ELb0ELb0ELi2ELi2ELi4ELi2ELb1EEENS1_21CollectiveEpilogueBwdISA_SB_SD_Li256ELb0ELb0ELi2EEENS1_19SingleTileSchedulerILb0ELb0ELb0ELi128EEEEEEEEEvNT_6ParamsE) ;  /* 0xffff4b600a000950 */ /* 0x000fea0003c3ffff */
[----:B------:R-:W5:Y:S01]  /*b4a0*/  LDL.64 R16, [UR4+0x50] ;  /* 0x00005004ff107983 */ /* 0x000f620008100a00 */
[----:B------:R-:W-:Y:S01]  /*b4b0*/  IMAD.U32 R4, RZ, RZ, UR20 ;  /* 0x00000014ff047e24 */ /* 0x000fe2000f8e00ff */
[----:B------:R-:W-:Y:S02]  /*b4c0*/  MOV R5, RZ ;  /* 0x000000ff00057202 */ /* 0x000fe40000000f00 */
[----:B------:R-:W-:Y:S02]  /*b4d0*/  MOV R12, 0xb4f0 ;  /* 0x0000b4f0000c7802 */ /* 0x000fe40000000f00 */
[----:B-1---5:R-:W-:Y:S05]  /*b4e0*/  CALL.REL.NOINC `($_ZN7cutlass13device_kernelIN5flash19enable_sm80_to_sm89INS1_16FlashAttnBwdSm80INS1_25CollectiveMainloopBwdSm80ILi2ELi2EN4cute5tupleIJNS5_1CILi64EEENS7_ILi128EEES8_EEENS_10bfloat16_tEfNS_4arch4Sm80ELb0ELb0ELb1ELb0ELb0ELb0ELb0ELb0ELi2ELi2ELi4ELi2ELb1EEENS1_21CollectiveEpilogueBwdISA_SB_SD_Li256ELb0ELb0ELi2EEENS1_19SingleTileSchedulerILb0ELb0ELb0ELi128EEEEEEEEEvNT_6ParamsE$_ZN4cute3eso3ESOILb1ELb0EJNS_10UnderscoreEiEEC2ERKS2_RKi) ;  /* 0xffffbb3000007944 */ /* 0x022fea0003c3ffff */
[----:B-1----:R-:W-:Y:S02]  /*b4f0*/  MOV R4, UR20 ;  /* 0x0000001400047c02 */ /* 0x002fe40008000f00 */
[----:B------:R-:W-:Y:S02]  /*b500*/  MOV R12, 0xb520 ;  /* 0x0000b520000c7802 */ /* 0x000fe40000000f00 */
[----:B------:R-:W-:Y:S05]  /*b510*/  CALL.REL.NOINC `($_ZN7cutlass13device_kernelIN5flash19enable_sm80_to_sm89INS1_16FlashAttnBwdSm80INS1_25CollectiveMainloopBwdSm80ILi2ELi2EN4cute5tupleIJNS5_1CILi64EEENS7_ILi128EEES8_EEENS_10bfloat16_tEfNS_4arch4Sm80ELb0ELb0ELb1ELb0ELb0ELb0ELb0ELb0ELi2ELi2ELi4ELi2ELb1EEENS1_21CollectiveEpilogueBwdISA_SB_SD_Li256ELb0ELb0ELi2EEENS1_19SingleTileSchedulerILb0ELb0ELb0ELi128EEEEEEEEEvNT_6ParamsE$_ZN4cute8gmem_ptrIPKfECI1NS_12iter_adaptorIS2_S3_EEES2_) ;  /* 0xffffc79000007944 */ /* 0x000fea0003c3ffff */
[----:B-1----:R1:W5:Y:S01]  /*b520*/  LDL.64 R4, [R1+0x160] ;  /* 0x0001600001047983 */ /* 0x0023620000100a00 */
[----:B------:R-:W-:Y:S02]  /*b530*/  MOV R8, UR20 ;  /* 0x0000001400087c02 */ /* 0x000fe40008000f00 */
[----:B------:R-:W-:Y:S02]  /*b540*/  MOV R12, 0xb560 ;  /* 0x0000b560000c7802 */ /* 0x000fe40000000f00 */
[----:B-1---5:R-:W-:Y:S05]  /*b550*/  CALL.REL.NOINC `($_ZN7cutlass13device_kernelIN5flash19enable_sm80_to_sm89INS1_16FlashAttnBwdSm80INS1_25CollectiveMainloopBwdSm80ILi2ELi2EN4cute5tupleIJNS5_1CILi64EEENS7_ILi128EEES8_EEENS_10bfloat16_tEfNS_4arch4Sm80ELb0ELb0ELb1ELb0ELb0ELb0ELb0ELb0ELi2ELi2ELi4ELi2ELb1EEENS1_21CollectiveEpilogueBwdISA_SB_SD_Li256ELb0ELb0ELi2EEENS1_19SingleTileSchedulerILb0ELb0ELb0ELi128EEEEEEEEEvNT_6ParamsE$_ZN4cute3eso3ESOILb1ELb0EJNS_6LayoutINS_5tupleIJNS3_IJNS_1CILi4EEENS4_ILi1EEEEEEEEENS3_IJNS3_IJS6_NS4_ILi0EEEEEEEEEEENS_10ViewEngineINS_8gmem_ptrIPKfEEEEEEC2ERKSC_RKSI_) ;  /* 0xffffc00000007944 */ /* 0x022fea0003c3ffff */
[----:B-1----:R1:W5:Y:S01]  /*b560*/  LDL.64 R8, [R1+0x160] ;  /* 0x0001600001087983 */ /* 0x0023620000100a00 */
[----:B------:R-:W-:Y:S01]  /*b570*/  IMAD.U32 R4, RZ, RZ, UR20 ;  /* 0x00000014ff047e24 */ /* 0x000fe2000f8e00ff */
[----:B------:R-:W-:-:S02]  /*b580*/  MOV R5, RZ ;  /* 0x000000ff00057202 */ /* 0x000fc40000000f00 */
[----:B------:R-:W-:Y:S02]  /*b590*/  MOV R12, 0xb5b0 ;  /* 0x0000b5b0000c7802 */ /* 0x000fe40000000f00 */
[----:B-1---5:R-:W-:Y:S05]  /*b5a0*/  CALL.REL.NOINC `($_ZN7cutlass13device_kernelIN5flash19enable_sm80_to_sm89INS1_16FlashAttnBwdSm80INS1_25CollectiveMainloopBwdSm80ILi2ELi2EN4cute5tupleIJNS5_1CILi64EEENS7_ILi128EEES8_EEENS_10bfloat16_tEfNS_4arch4Sm80ELb0ELb0ELb1ELb0ELb0ELb0ELb0ELb0ELi2ELi2ELi4ELi2ELb1EEENS1_21CollectiveEpilogueBwdISA_SB_SD_Li256ELb0ELb0ELi2EEENS1_19SingleTileSchedulerILb0ELb0ELb0ELi128EEEEEEEEEvNT_6ParamsE$_ZN4cute3eso3ESOILb1ELb0EJNS_10UnderscoreEiEEC2ERKS2_RKi) ;  /* 0xffffba7000007944 */ /* 0x022fea0003c3ffff */
[----:B-1----:R-:W-:Y:S02]  /*b5b0*/  MOV R4, UR20 ;  /* 0x0000001400047c02 */ /* 0x002fe40008000f00 */
[----:B------:R-:W-:Y:S02]  /*b5c0*/  MOV R12, 0xb5e0 ;  /* 0x0000b5e0000c7802 */ /* 0x000fe40000000f00 */
[----:B------:R-:W-:Y:S05]  /*b5d0*/  CALL.REL.NOINC `($_ZN7cutlass13device_kernelIN5flash19enable_sm80_to_sm89INS1_16FlashAttnBwdSm80INS1_25CollectiveMainloopBwdSm80ILi2ELi2EN4cute5tupleIJNS5_1CILi64EEENS7_ILi128EEES8_EEENS_10bfloat16_tEfNS_4arch4Sm80ELb0ELb0ELb1ELb0ELb0ELb0ELb0ELb0ELi2ELi2ELi4ELi2ELb1EEENS1_21CollectiveEpilogueBwdISA_SB_SD_Li256ELb0ELb0ELi2EEENS1_19SingleTileSchedulerILb0ELb0ELb0ELi128EEEEEEEEEvNT_6ParamsE$_ZN4cute8smem_ptrIPfECI1NS_12iter_adaptorIS1_S2_EEES1_) ;  /* 0xffffc79000007944 */ /* 0x000fea0003c3ffff */
[----:B-1----:R1:W5:Y:S01]  /*b5e0*/  LDL.64 R4, [R1+0x160] ;  /* 0x0001600001047983 */ /* 0x0023620000100a00 */
[----:B------:R-:W-:Y:S02]  /*b5f0*/  MOV R6, UR20 ;  /* 0x0000001400067c02 */ /* 0x000fe40008000f00 */
[----:B------:R-:W-:Y:S02]  /*b600*/  MOV R12, 0xb620 ;  /* 0x0000b620000c7802 */ /* 0x000fe40000000f00 */
[----:B-1---5:R-:W-:Y:S05]  /*b610*/  CALL.REL.NOINC `($_ZN7cutlass13device_kernelIN5flash19enable_sm80_to_sm89INS1_16FlashAttnBwdSm80INS1_25CollectiveMainloopBwdSm80ILi2ELi2EN4cute5tupleIJNS5_1CILi64EEENS7_ILi128EEES8_EEENS_10bfloat16_tEfNS_4arch4Sm80ELb0ELb0ELb1ELb0ELb0ELb0ELb0ELb0ELi2ELi2ELi4ELi2ELb1EEENS1_21CollectiveEpilogueBwdISA_SB_SD_Li256ELb0ELb0ELi2EEENS1_19SingleTileSchedulerILb0ELb0ELb0ELi128EEEEEEEEEvNT_6ParamsE$_ZN4cute3eso3ESOILb1ELb0EJNS_6LayoutINS_5tupleIJNS3_IJNS_1CILi4EEENS4_ILi1EEEEEEEEENS3_IJNS3_IJS6_NS4_ILi0EEEEEEEEEEENS_10ViewEngineINS_8smem_ptrIPfEEEEEEC2ERKSC_RKSH_) ;  /* 0xffffbf8000007944 */ /* 0x022fea0003c3ffff */
[----:B-1----:R1:W5:Y:S01]  /*b620*/  LDL.64 R6, [R1+0x160] ;  /* 0x0001600001067983 */ /* 0x0023620000100a00 */
[----:B------:R-:W-:Y:S02]  /*b630*/  MOV R4, UR16 ;  /* 0x0000001000047c02 */ /* 0x000fe40008000f00 */
[----:B------:R-:W-:Y:S02]  /*b640*/  MOV R12, 0xb660 ;  /* 0x0000b660000c7802 */ /* 0x000fe40000000f00 */
[----:B-1---5:R-:W-:Y:S05]  /*b650*/  CALL.REL.NOINC `($_ZN7cutlass13device_kernelIN5flash19enable_sm80_to_sm89INS1_16FlashAttnBwdSm80INS1_25CollectiveMainloopBwdSm80ILi2ELi2EN4cute5tupleIJNS5_1CILi64EEENS7_ILi128EEES8_EEENS_10bfloat16_tEfNS_4arch4Sm80ELb0ELb0ELb1ELb0ELb0ELb0ELb0ELb0ELi2ELi2ELi4ELi2ELb1EEENS1_21CollectiveEpilogueBwdISA_SB_SD_Li256ELb0ELb0ELi2EEENS1_19SingleTileSchedulerILb0ELb0ELb0ELi128EEEEEEEEEvNT_6ParamsE$_ZN4cute8gmem_ptrIPKfECI1NS_12iter_adaptorIS2_S3_EEES2_) ;  /* 0xffffc65000007944 */ /* 0x022fea0003c3ffff */
[----:B-1----:R1:W5:Y:S01]  /*b660*/  LDL.64 R4, [R1+0x168] ;  /* 0x0001680001047983 */ /* 0x0023620000100a00 */
[----:B------:R-:W-:Y:S02]  /*b670*/  MOV R8, UR16 ;  /* 0x0000001000087c02 */ /* 0x000fe40008000f00 */
[----:B------:R-:W-:-:S02]  /*b680*/  MOV R12, 0xb6a0 ;  /* 0x0000b6a0000c7802 */ /* 0x000fc40000000f00 */
[----:B-1---5:R-:W-:Y:S05]  /*b690*/  CALL.REL.NOINC `($_ZN7cutlass13device_kernelIN5flash19enable_sm80_to_sm89INS1_16FlashAttnBwdSm80INS1_25CollectiveMainloopBwdSm80ILi2ELi2EN4cute5tupleIJNS5_1CILi64EEENS7_ILi128EEES8_EEENS_10bfloat16_tEfNS_4arch4Sm80ELb0ELb0ELb1ELb0ELb0ELb0ELb0ELb0ELi2ELi2ELi4ELi2ELb1EEENS1_21CollectiveEpilogueBwdISA_SB_SD_Li256ELb0ELb0ELi2EEENS1_19SingleTileSchedulerILb0ELb0ELb0ELi128EEEEEEEEEvNT_6ParamsE$_ZN4cute8gmem_ptrIPKN7cutlass9uint128_tEECI1NS_12iter_adaptorIS4_S5_EEES4_) ;  /* 0xffffc5d000007944 */ /* 0x022fea0003c3ffff */
[----:B-1----:R1:W5:Y:S01]  /*b6a0*/  LDL.64 R4, [R1+0x168] ;  /* 0x0001680001047983 */ /* 0x0023620000100a00 */
[----:B------:R-:W-:-:S02]  /*b6b0*/  MOV R8, UR16 ;  /* 0x0000001000087c02 */ /* 0x000fc40008000f00 */
[----:B------:R-:W-:Y:S02]  /*b6c0*/  MOV R12, 0xb6e0 ;  /* 0x0000b6e0000c7802 */ /* 0x000fe40000000f00 */
[----:B-1---5:R-:W-:Y:S05]  /*b6d0*/  CALL.REL.NOINC `($_ZN7cutlass13device_kernelIN5flash19enable_sm80_to_sm89INS1_16FlashAttnBwdSm80INS1_25CollectiveMainloopBwdSm80ILi2ELi2EN4cute5tupleIJNS5_1CILi64EEENS7_ILi128EEES8_EEENS_10bfloat16_tEfNS_4arch4Sm80ELb0ELb0ELb1ELb0ELb0ELb0ELb0ELb0ELi2ELi2ELi4ELi2ELb1EEENS1_21CollectiveEpilogueBwdISA_SB_SD_Li256ELb0ELb0ELi2EEENS1_19SingleTileSchedulerILb0ELb0ELb0ELi128EEEEEEEEEvNT_6ParamsE$_ZN4cute3eso3ESOILb1ELb0EJNS_6LayoutINS_5tupleIJNS3_IJNS_1CILi1EEES5_EEEEEENS3_IJNS3_IJS5_NS4_ILi0EEEEEEEEEEENS_10ViewEngineINS_8gmem_ptrIPKN7cutlass9uint128_tEEEEEEEC2ERKSB_RKSJ_) ;  /* 0xffffbe0000007944 */ /* 0x022fea0003c3ffff */
[----:B------:R2:W5:Y:S01]  /*b6e0*/  LDL.64 R18, [R1+0x168] ;  /* 0x0001680001127983 */ /* 0x0005620000100a00 */
[----:B-1----:R-:W-:Y:S02]  /*b6f0*/  MOV R4, UR16 ;  /* 0x0000001000047c02 */ /* 0x002fe40008000f00 */
[----:B------:R-:W-:Y:S02]  /*b700*/  MOV R12, 0xb720 ;  /* 0x0000b720000c7802 */ /* 0x000fe40000000f00 */
[----:B--2--5:R-:W-:Y:S05]  /*b710*/  CALL.REL.NOINC `($_ZN7cutlass13device_kernelIN5flash19enable_sm80_to_sm89INS1_16FlashAttnBwdSm80INS1_25CollectiveMainloopBwdSm80ILi2ELi2EN4cute5tupleIJNS5_1CILi64EEENS7_ILi128EEES8_EEENS_10bfloat16_tEfNS_4arch4Sm80ELb0ELb0ELb1ELb0ELb0ELb0ELb0ELb0ELi2ELi2ELi4ELi2ELb1EEENS1_21CollectiveEpilogueBwdISA_SB_SD_Li256ELb0ELb0ELi2EEENS1_19SingleTileSchedulerILb0ELb0ELb0ELi128EEEEEEEEEvNT_6ParamsE$_ZN4cute8smem_ptrIPfECI1NS_12iter_adaptorIS1_S2_EEES1_) ;  /* 0xffffc65000007944 */ /* 0x024fea0003c3ffff */
[----:B-1----:R1:W5:Y:S01]  /*b720*/  LDL.64 R4, [R1+0x168] ;  /* 0x0001680001047983 */ /* 0x0023620000100a00 */
[----:B------:R-:W-:Y:S02]  /*b730*/  MOV R6, UR16 ;  /* 0x0000001000067c02 */ /* 0x000fe40008000f00 */
[----:B------:R-:W-:Y:S02]  /*b740*/  MOV R8, 0xb760 ;  /* 0x0000b76000087802 */ /* 0x000fe40000000f00 */
[----:B-1---5:R-:W-:Y:S05]  /*b750*/  CALL.REL.NOINC `($_ZN7cutlass13device_kernelIN5flash19enable_sm80_to_sm89INS1_16FlashAttnBwdSm80INS1_25CollectiveMainloopBwdSm80ILi2ELi2EN4cute5tupleIJNS5_1CILi64EEENS7_ILi128EEES8_EEENS_10bfloat16_tEfNS_4arch4Sm80ELb0ELb0ELb1ELb0ELb0ELb0ELb0ELb0ELi2ELi2ELi4ELi2ELb1EEENS1_21CollectiveEpilogueBwdISA_SB_SD_Li256ELb0ELb0ELi2EEENS1_19SingleTileSchedulerILb0ELb0ELb0ELi128EEEEEEEEEvNT_6ParamsE$_ZN4cute8smem_ptrIPN7cutlass9uint128_tEECI1NS_12iter_adaptorIS3_S4_EEES3_) ;  /* 0xffffc5d000007944 */ /* 0x022fea0003c3ffff */
[----:B-1----:R1:W5:Y:S01]  /*b760*/  LDL.64 R4, [R1+0x168] ;  /* 0x0001680001047983 */ /* 0x0023620000100a00 */
[----:B------:R-:W-:Y:S02]  /*b770*/  MOV R6, UR16 ;  /* 0x0000001000067c02 */ /* 0x000fe40008000f00 */
[----:B------:R-:W-:Y:S02]  /*b780*/  MOV R8, 0xb7a0 ;  /* 0x0000b7a000087802 */ /* 0x000fe40000000f00 */
[----:B-1---5:R-:W-:Y:S05]  /*b790*/  CALL.REL.NOINC `($_ZN7cutlass13device_kernelIN5flash19enable_sm80_to_sm89INS1_16FlashAttnBwdSm80INS1_25CollectiveMainloopBwdSm80ILi2ELi2EN4cute5tupleIJNS5_1CILi64EEENS7_ILi128EEES8_EEENS_10bfloat16_tEfNS_4arch4Sm80ELb0ELb0ELb1ELb0ELb0ELb0ELb0ELb0ELi2ELi2ELi4ELi2ELb1EEENS1_21CollectiveEpilogueBwdISA_SB_SD_Li256ELb0ELb0ELi2EEENS1_19SingleTileSchedulerILb0ELb0ELb0ELi128EEEEEEEEEvNT_6ParamsE$_ZN4cute3eso3ESOILb1ELb0EJNS_6LayoutINS_5tupleIJNS3_IJNS_1CILi1EEES5_EEEEEENS3_IJNS3_IJS5_NS4_ILi0EEEEEEEEEEENS_10ViewEngineINS_8smem_ptrIPN7cutlass9uint128_tEEEEEEEC2ERKSB_RKSI_) ;  /* 0xffffbd8000007944 */ /* 0x022fea0003c3ffff */
[----:B-1----:R1:W5:Y:S01]  /*b7a0*/  LDL R4, [R1+0x168] ;  /* 0x0001680001047983 */ /* 0x0023620000100800 */
[----:B------:R-:W-:-:S03]  /*b7b0*/  MOV R6, 0xb7d0 ;  /* 0x0000b7d000067802 */ /* 0x000fc60000000f00 */
[----:B-1---5:R-:W-:Y:S05]  /*b7c0*/  CALL.REL.NOINC `($_ZN7cutlass13device_kernelIN5flash19enable_sm80_to_sm89INS1_16FlashAttnBwdSm80INS1_25CollectiveMainloopBwdSm80ILi2ELi2EN4cute5tupleIJNS5_1CILi64EEENS7_ILi128EEES8_EEENS_10bfloat16_tEfNS_4arch4Sm80ELb0ELb0ELb1ELb0ELb0ELb0ELb0ELb0ELi2ELi2ELi4ELi2ELb1EEENS1_21CollectiveEpilogueBwdISA_SB_SD_Li256ELb0ELb0ELi2EEENS1_19SingleTileSchedulerILb0ELb0ELb0ELi128EEEEEEEEEvNT_6ParamsE$_ZN73_INTERNAL_24fd9406_37_flash_bwd_hdim64_bf16_softcap_sm80_cu_3fbc093a_291824__cvta_generic_to_sharedEPKv) ;  /* 0xffffc5e000007944 */ /* 0x022fea0003c3ffff */
[----:B------:R-:W2:Y:S01]  /*b7d0*/  LD.E.U8 R16, [R16.64] ;  /* 0x0000001610107980 */ /* 0x000ea2000c101100 */
[----:B------:R-:W-:-:S02]  /*b7e0*/  MOV R11, 0x0 ;  /* 0x00000000000b7802 */ /* 0x000fc40000000f00 */
[----:B--2---:R-:W-:-:S13]  /*b7f0*/  ISETP.NE.AND P0, PT, R16, RZ, PT ;  /* 0x000000ff1000720c */ /* 0x004fda0003f05270 */
[----:B------:R-:W-:Y:S01]  /*b800*/  @!PT LDS RZ, [RZ] ;  /* 0x00000000fffff984 */ /* 0x000fe20000000800 */
[----:B------:R-:W-:Y:S01]  /*b810*/  @!PT LDS RZ, [RZ] ;  /* 0x00000000fffff984 */ /* 0x000fe20000000800 */
[----:B------:R-:W-:Y:S01]  /*b820*/  @!PT LDS RZ, [RZ] ;  /* 0x00000000fffff984 */ /* 0x000fe20000000800 */
[----:B------:R1:W-:Y:S01]  /*b830*/  LDGSTS.E.BYPASS.LTC128B.128 [R4], [R18.64], P0 ;  /* 0x0000000012047fae */ /* 0x0003e20008101d56 */
[----:B------:R-:W-:Y:S05]  /*b840*/  RET.REL.NODEC R10 `(_ZN7cutlass13device_kernelIN5flash19enable_sm80_to_sm89INS1_16FlashAttnBwdSm80INS1_25CollectiveMainloopBwdSm80ILi2ELi2EN4cute5tupleIJNS5_1CILi64EEENS7_ILi128EEES8_EEENS_10bfloat16_tEfNS_4arch4Sm80ELb0ELb0ELb1ELb0ELb0ELb0ELb0ELb0ELi2ELi2ELi4ELi2ELb1EEENS1_21CollectiveEpilogueBwdISA_SB_SD_Li256ELb0ELb0ELi2EEENS1_19SingleTileSchedulerILb0ELb0ELb0ELi128EEEEEEEEEvNT_6ParamsE) ;  /* 0xffff47b00a007950 */ /* 0x000fea0003c3ffff */
        .type           $_ZN7cutlass13device_kernelIN5flash19enable_sm80_to_sm89INS1_16FlashAttnBwdSm80INS1_25CollectiveMainloopBwdSm80ILi2ELi2EN4cute5tupleIJNS5_1CILi64EEENS7_ILi128EEES8_EEENS_10bfloat16_tEfNS_4arch4Sm80ELb0ELb0ELb1ELb0ELb0ELb0ELb0ELb0ELi2ELi2ELi4ELi2ELb1EEENS1_21CollectiveEpilogueBwdISA_SB_SD_Li256ELb0ELb0ELi2EEENS1_19SingleTileSchedulerILb0ELb0ELb0ELi128EEEEEEEEEvNT_6ParamsE$_ZZN5flash25CollectiveMainloopBwdSm80ILi2ELi2EN4cute5tupleIJNS1_1CILi64EEENS3_ILi128EEES4_EEEN7cutlass10bfloat16_tEfNS7_4arch4Sm80ELb0ELb0ELb1ELb0ELb0ELb0ELb0ELb0ELi2ELi2ELi4ELi2ELb1EE3mmaINS_16FlashAttnBwdSm80ISB_NS_21CollectiveEpilogueBwdIS6_S8_SA_Li256ELb0ELb0ELi2EEENS_19SingleTileSchedulerILb0ELb0ELb0ELi128EEEE13SharedStorageENS1_6TensorINS1_11ArrayEngineIfLm32EEENS1_6LayoutINS2_IJNS2_IJNS3_ILi2EEESO_EEESO_NS3_ILi4EEEEEENS2_IJNS2_IJNS3_ILi1EEESO_EEESQ_NS3_ILi8EEEEEEEEEEEEbRKNSB_6ParamsERT0_S12_iNS2_IJiiiEEERT_ENKUliiE_clEii,@function
        .size           $_ZN7cutlass13device_kernelIN5flash19enable_sm80_to_sm89INS1_16FlashAttnBwdSm80INS1_25CollectiveMainloopBwdSm80ILi2ELi2EN4cute5tupleIJNS5_1CILi64EEENS7_ILi128EEES8_EEENS_10bfloat16_tEfNS_4arch4Sm80ELb0ELb0ELb1ELb0ELb0ELb0ELb0ELb0ELi2ELi2ELi4ELi2ELb1EEENS1_21CollectiveEpilogueBwdISA_SB_SD_Li256ELb0ELb0ELi2EEENS1_19SingleTileSchedulerILb0ELb0ELb0ELi128EEEEEEEEEvNT_6ParamsE$_ZZN5flash25CollectiveMainloopBwdSm80ILi2ELi2EN4cute5tupleIJNS1_1CILi64EEENS3_ILi128EEES4_EEEN7cutlass10bfloat16_tEfNS7_4arch4Sm80ELb0ELb0ELb1ELb0ELb0ELb0ELb0ELb0ELi2ELi2ELi4ELi2ELb1EE3mmaINS_16FlashAttnBwdSm80ISB_NS_21CollectiveEpilogueBwdIS6_S8_SA_Li256ELb0ELb0ELi2EEENS_19SingleTileSchedulerILb0ELb0ELb0ELi128EEEE13SharedStorageENS1_6TensorINS1_11ArrayEngineIfLm32EEENS1_6LayoutINS2_IJNS2_IJNS3_ILi2EEESO_EEESO_NS3_ILi4EEEEEENS2_IJNS2_IJNS3_ILi1EEESO_EEESQ_NS3_ILi8EEEEEEEEEEEEbRKNSB_6ParamsERT0_S12_iNS2_IJiiiEEERT_ENKUliiE_clEii,(.L_x_3090 - $_ZN7cutlass13device_kernelIN5flash19enable_sm80_to_sm89INS1_16FlashAttnBwdSm80INS1_25CollectiveMainloopBwdSm80ILi2ELi2EN4cute5tupleIJNS5_1CILi64EEENS7_ILi128EEES8_EEENS_10bfloat16_tEfNS_4arch4Sm80ELb0ELb0ELb1ELb0ELb0ELb0ELb0ELb0ELi2ELi2ELi4ELi2ELb1EEENS1_21CollectiveEpilogueBwdISA_SB_SD_Li256ELb0ELb0ELi2EEENS1_19SingleTileSchedulerILb0ELb0ELb0ELi128EEEEEEEEEvNT_6ParamsE$_ZZN5flash25CollectiveMainloopBwdSm80ILi2ELi2EN4cute5tupleIJNS1_1CILi64EEENS3_ILi128EEES4_EEEN7cutlass10bfloat16_tEfNS7_4arch4Sm80ELb0ELb0ELb1ELb0ELb0ELb0ELb0ELb0ELi2ELi2ELi4ELi2ELb1EE3mmaINS_16FlashAttnBwdSm80ISB_NS_21CollectiveEpilogueBwdIS6_S8_SA_Li256ELb0ELb0ELi2EEENS_19SingleTileSchedulerILb0ELb0ELb0ELi128EEEE13SharedStorageENS1_6TensorINS1_11ArrayEngineIfLm32EEENS1_6LayoutINS2_IJNS2_IJNS3_ILi2EEESO_EEESO_NS3_ILi4EEEEEENS2_IJNS2_IJNS3_ILi1EEESO_EEESQ_NS3_ILi8EEEEEEEEEEEEbRKNSB_6ParamsERT0_S12_iNS2_IJiiiEEERT_ENKUliiE_clEii)
$_ZN7cutlass13device_kernelIN5flash19enable_sm80_to_sm89INS1_16FlashAttnBwdSm80INS1_25CollectiveMainloopBwdSm80ILi2ELi2EN4cute5tupleIJNS5_1CILi64EEENS7_ILi128EEES8_EEENS_10bfloat16_tEfNS_4arch4Sm80ELb0ELb0ELb1ELb0ELb0ELb0ELb0ELb0ELi2ELi2ELi4ELi2ELb1EEENS1_21CollectiveEpilogueBwdISA_SB_SD_Li256ELb0ELb0ELi2EEENS1_19SingleTileSchedulerILb0ELb0ELb0ELi128EEEEEEEEEvNT_6ParamsE$_ZZN5flash25CollectiveMainloopBwdSm80ILi2ELi2EN4cute5tupleIJNS1_1CILi64EEENS3_ILi128EEES4_EEEN7cutlass10bfloat16_tEfNS7_4arch4Sm80ELb0ELb0ELb1ELb0ELb0ELb0ELb0ELb0ELi2ELi2ELi4ELi2ELb1EE3mmaINS_16FlashAttnBwdSm80ISB_NS_21CollectiveEpilogueBwdIS6_S8_SA_Li256ELb0ELb0ELi2EEENS_19SingleTileSchedulerILb0ELb0ELb0ELi128EEEE13SharedStorageENS1_6TensorINS1_11ArrayEngineIfLm32EEENS1_6LayoutINS2_IJNS2_IJNS3_ILi2EEESO_EEESO_NS3_ILi4EEEEEENS2_IJNS2_IJNS3_ILi1EEESO_EEESQ_NS3_ILi8EEEEEEEEEEEEbRKNSB_6ParamsERT0_S12_iNS2_IJiiiEEERT_ENKUliiE_clEii:
        /* <DEDUP_REMOVED lines=369> */
.L_x_22:
[----:B------:R-:W-:-:S00]  /*cf60*/  BRA `(.L_x_22) ;  /* 0xfffffff000007947 */ /* 0x000fc0000383ffff */
[----:B------:R-:W-:-:S00]  /*cf70*/  NOP ;  /* 0x0000000000007918 */ /* 0x000fc00000000000 */
        /* <DEDUP_REMOVED lines=8> */
.L_x_3090:


//--------------------- .text._ZN7cutlass13device_kernelIN5flash19enable_sm80_to_sm89INS1_16FlashAttnBwdSm80INS1_25CollectiveMainloopBwdSm80ILi2ELi2EN4cute5tupleIJNS5_1CILi64EEENS7_ILi128EEES8_EEENS_10bfloat16_tEfNS_4arch4Sm80ELb0ELb0ELb1ELb0ELb1ELb0ELb0ELb0ELi2ELi2ELi4ELi2ELb1EEENS1_21CollectiveEpilogueBwdISA_SB_SD_Li256ELb0ELb0ELi2EEENS1_19SingleTileSchedulerILb0ELb0ELb0ELi128EEEEEEEEEvNT_6ParamsE --------------------------
	.section	.text._ZN7cutlass13device_kernelIN5flash19enable_sm80_to_sm89INS1_16FlashAttnBwdSm80INS1_25CollectiveMainloopBwdSm80ILi2ELi2EN4cute5tupleIJNS5_1CILi64EEENS7_ILi128EEES8_EEENS_10bfloat16_tEfNS_4arch4Sm80ELb0ELb0ELb1ELb0ELb1ELb0ELb0ELb0ELi2ELi2ELi4ELi2ELb1EEENS1_21CollectiveEpilogueBwdISA_SB_SD_Li256ELb0ELb0ELi2EEENS1_19SingleTileSchedulerILb0ELb0ELb0ELi128EEEEEEEEEvNT_6ParamsE,"ax",@progbits
	.sectioninfo	@"SHI_REGISTERS=253"
	.align	128
.text._ZN7cutlass13device_kernelIN5flash19enable_sm80_to_sm89INS1_16FlashAttnBwdSm80INS1_25CollectiveMainloopBwdSm80ILi2ELi2EN4cute5tupleIJNS5_1CILi64EEENS7_ILi128EEES8_EEENS_10bfloat16_tEfNS_4arch4Sm80ELb0ELb0ELb1ELb0ELb1ELb0ELb0ELb0ELi2ELi2ELi4ELi2ELb1EEENS1_21CollectiveEpilogueBwdISA_SB_SD_Li256ELb0ELb0ELi2EEENS1_19SingleTileSchedulerILb0ELb0ELb0ELi128EEEEEEEEEvNT_6ParamsE:
        .type           _ZN7cutlass13device_kernelIN5flash19enable_sm80_to_sm89INS1_16FlashAttnBwdSm80INS1_25CollectiveMainloopBwdSm80ILi2ELi2EN4cute5tupleIJNS5_1CILi64EEENS7_ILi128EEES8_EEENS_10bfloat16_tEfNS_4arch4Sm80ELb0ELb0ELb1ELb0ELb1ELb0ELb0ELb0ELi2ELi2ELi4ELi2ELb1EEENS1_21CollectiveEpilogueBwdISA_SB_SD_Li256ELb0ELb0ELi2EEENS1_19SingleTileSchedulerILb0ELb0ELb0ELi128EEEEEEEEEvNT_6ParamsE,@function
        .size           _ZN7cutlass13device_kernelIN5flash19enable_sm80_to_sm89INS1_16FlashAttnBwdSm80INS1_25CollectiveMainloopBwdSm80ILi2ELi2EN4cute5tupleIJNS5_1CILi64EEENS7_ILi128EEES8_EEENS_10bfloat16_tEfNS_4arch4Sm80ELb0ELb0ELb1ELb0ELb1ELb0ELb0ELb0ELi2ELi2ELi4ELi2ELb1EEENS1_21CollectiveEpilogueBwdISA_SB_SD_Li256ELb0ELb0ELi2EEENS1_19SingleTileSchedulerILb0ELb0ELb0ELi128EEEEEEEEEvNT_6ParamsE,(.L_x_3181 - _ZN7cutlass13device_kernelIN5flash19enable_sm80_to_sm89INS1_16FlashAttnBwdSm80INS1_25CollectiveMainloopBwdSm80ILi2ELi2EN4cute5tupleIJNS5_1CILi64EEENS7_ILi128EEES8_EEENS_10bfloat16_tEfNS_4arch4Sm80ELb0ELb0ELb1ELb0ELb1ELb0ELb0ELb0ELi2ELi2ELi4ELi2ELb1EEENS1_21CollectiveEpilogueBwdISA_SB_SD_Li256ELb0ELb0ELi2EEENS1_19SingleTileSchedulerILb0ELb0ELb0ELi128EEEEEEEEEvNT_6ParamsE)
        .other          _ZN7cutlass13device_kernelIN5flash19enable_sm80_to_sm89INS1_16FlashAttnBwdSm80INS1_25CollectiveMainloopBwdSm80ILi2ELi2EN4cute5tupleIJNS5_1CILi64EEENS7_ILi128EEES8_EEENS_10bfloat16_tEfNS_4arch4Sm80ELb0ELb0ELb1ELb0ELb1ELb0ELb0ELb0ELi2ELi2ELi4ELi2ELb1EEENS1_21CollectiveEpilogueBwdISA_SB_SD_Li256ELb0ELb0ELi2EEENS1_19SingleTileSchedulerILb0ELb0ELb0ELi128EEEEEEEEEvNT_6ParamsE,@"STO_CUDA_ENTRY STV_DEFAULT"
_ZN7cutlass13device_kernelIN5flash19enable_sm80_to_sm89INS1_16FlashAttnBwdSm80INS1_25CollectiveMainloopBwdSm80ILi2ELi2EN4cute5tupleIJNS5_1CILi64EEENS7_ILi128EEES8_EEENS_10bfloat16_tEfNS_4arch4Sm80ELb0ELb0ELb1ELb0ELb1ELb0ELb0ELb0ELi2ELi2ELi4ELi2ELb1EEENS1_21CollectiveEpilogueBwdISA_SB_SD_Li256ELb0ELb0ELi2EEENS1_19SingleTileSchedulerILb0ELb0ELb0ELi128EEEEEEEEEvNT_6ParamsE:
        /* <DEDUP_REMOVED lines=185> */
[----:B-1----:R-:W-:Y:S05]  /*0b90*/  CALL.REL.NOINC `($_ZN7cutlass13device_kernelIN5flash19enable_sm80_to_sm89INS1_16FlashAttnBwdSm80INS1_25CollectiveMainloopBwdSm80ILi2ELi2EN4cute5tupleIJNS5_1CILi64EEENS7_ILi128EEES8_EEENS_10bfloat16_tEfNS_4arch4Sm80ELb0ELb0ELb1ELb0ELb1ELb0ELb0ELb0ELi2ELi2ELi4ELi2ELb1EEENS1_21CollectiveEpilogueBwdISA_SB_SD_Li256ELb0ELb0ELi2EEENS1_19SingleTileSchedulerILb0ELb0ELb0ELi128EEEEEEEEEvNT_6ParamsE$_ZZN4cute7idx2crdINS_5tupleIJiEEENS1_IJNS1_IJNS1_IJNS_1CILi8EEENS3_ILi2EEEEEES5_S5_NS3_ILi4EEEEEEEEEEEDaRKT_RKT0_ENKUlRKT_RKT0_E_clIiS8_EEDaSI_SL_) ;  /* 0x000083f000007944 */ /* 0x002fea0003c00000 */
[----:B------:R-:W-:Y:S01]  /*0ba0*/  SHF.R.S32.HI R27, RZ, 0x1f, R196 ;  /* 0x0000001fff1b7819 */ /* 0x000fe200000114c4 */
[----:B------:R-:W-:Y:S01]  /*0bb0*/  IMAD.MOV.U32 R195, RZ, RZ, R3 ;  /* 0x000000ffffc37224 */ /* 0x000fe200078e0003 */
[----:B------:R-:W-:Y:S01]  /*0bc0*/  MOV R0, 0xc20 ;  /* 0x00000c2000007802 */ /* 0x000fe20000000f00 */
[----:B------:R-:W-:Y:S01]  /*0bd0*/  IMAD.MOV.U32 R25, RZ, RZ, R28 ;  /* 0x000000ffff197224 */ /* 0x000fe200078e001c */
[----:B------:R-:W-:Y:S01]  /*0be0*/  LEA.HI R39, R27, R196, RZ, 0x5 ;  /* 0x000000c41b277211 */ /* 0x000fe200078f28ff */
[----:B------:R-:W-:-:S03]  /*0bf0*/  IMAD.MOV.U32 R20, RZ, RZ, R196 ;  /* 0x000000ffff147224 */ /* 0x000fc600078e00c4 */
[----:B------:R-:W-:Y:S02]  /*0c00*/  SHF.R.S32.HI R32, RZ, 0x5, R39 ;  /* 0x00000005ff207819 */ /* 0x000fe40000011427 */
[----:B--2---:R-:W-:Y:S05]  /*0c10*/  CALL.REL.NOINC `($_ZN7cutlass13device_kernelIN5flash19enable_sm80_to_sm89INS1_16FlashAttnBwdSm80INS1_25CollectiveMainloopBwdSm80ILi2ELi2EN4cute5tupleIJNS5_1CILi64EEENS7_ILi128EEES8_EEENS_10bfloat16_tEfNS_4arch4Sm80ELb0ELb0ELb1ELb0ELb1ELb0ELb0ELb0ELi2ELi2ELi4ELi2ELb1EEENS1_21CollectiveEpilogueBwdISA_SB_SD_Li256ELb0ELb0ELi2EEENS1_19SingleTileSchedulerILb0ELb0ELb0ELi128EEEEEEEEEvNT_6ParamsE$_ZZN4cute7idx2crdINS_5tupleIJiEEENS1_IJNS1_IJNS1_IJNS_1CILi8EEENS3_ILi2EEEEEES5_S5_NS3_ILi4EEEEEEEEEEEDaRKT_RKT0_ENKUlRKT_RKT0_E_clIiS8_EEDaSI_SL_) ;  /* 0x0000837000007944 */ /* 0x004fea0003c00000 */
        /* <DEDUP_REMOVED lines=23> */
[----:B--2---:R-:W-:Y:S05]  /*0d90*/  CALL.REL.NOINC `($_ZN7cutlass13device_kernelIN5flash19enable_sm80_to_sm89INS1_16FlashAttnBwdSm80INS1_25CollectiveMainloopBwdSm80ILi2ELi2EN4cute5tupleIJNS5_1CILi64EEENS7_ILi128EEES8_EEENS_10bfloat16_tEfNS_4arch4Sm80ELb0ELb0ELb1ELb0ELb1ELb0ELb0ELb0ELi2ELi2ELi4ELi2ELb1EEENS1_21CollectiveEpilogueBwdISA_SB_SD_Li256ELb0ELb0ELi2EEENS1_19SingleTileSchedulerILb0ELb0ELb0ELi128EEEEEEEEEvNT_6ParamsE$_ZZN4cute7idx2crdINS_5tupleIJiEEENS1_IJNS1_IJNS1_IJNS_1CILi8EEENS3_ILi2EEEEEES5_NS3_ILi4EEES5_EEEEEEEEDaRKT_RKT0_ENKUlRKT_RKT0_E_clIiS8_EEDaSI_SL_) ;  /* 0x0000753000007944 */ /* 0x004fea0003c00000 */
[----:B------:R-:W-:Y:S01]  /*0da0*/  IMAD.MOV.U32 R35, RZ, RZ, R31 ;  /* 0x000000ffff237224 */ /* 0x000fe200078e001f */
[----:B------:R-:W-:Y:S01]  /*0db0*/  MOV R33, R29 ;  /* 0x0000001d00217202 */ /* 0x000fe20000000f00 */
[----:B------:R-:W-:Y:S01]  /*0dc0*/  IMAD.MOV.U32 R34, RZ, RZ, R30 ;  /* 0x000000ffff227224 */ /* 0x000fe200078e001e */
[----:B------:R-:W-:Y:S02]  /*0dd0*/  MOV R16, R196 ;  /* 0x000000c400107202 */ /* 0x000fe40000000f00 */
[----:B------:R-:W-:-:S02]  /*0de0*/  MOV R0, 0xe00 ;  /* 0x00000e0000007802 */ /* 0x000fc40000000f00 */
[----:B--2---:R-:W-:Y:S05]  /*0df0*/  CALL.REL.NOINC `($_ZN7cutlass13device_kernelIN5flash19enable_sm80_to_sm89INS1_16FlashAttnBwdSm80INS1_25CollectiveMainloopBwdSm80ILi2ELi2EN4cute5tupleIJNS5_1CILi64EEENS7_ILi128EEES8_EEENS_10bfloat16_tEfNS_4arch4Sm80ELb0ELb0ELb1ELb0ELb1ELb0ELb0ELb0ELi2ELi2ELi4ELi2ELb1EEENS1_21CollectiveEpilogueBwdISA_SB_SD_Li256ELb0ELb0ELi2EEENS1_19SingleTileSchedulerILb0ELb0ELb0ELi128EEEEEEEEEvNT_6ParamsE$_ZZN4cute7idx2crdINS_5tupleIJiEEENS1_IJNS1_IJNS1_IJNS_1CILi8EEENS3_ILi2EEEEEES5_NS3_ILi4EEES5_EEEEEEEEDaRKT_RKT0_ENKUlRKT_RKT0_E_clIiS8_EEDaSI_SL_) ;  /* 0x000074d000007944 */ /* 0x004fea0003c00000 */
[----:B------:R-:W-:Y:S02]  /*0e00*/  MOV R20, R196 ;  /* 0x000000c400147202 */ /* 0x000fe40000000f00 */
[----:B------:R-:W-:-:S02]  /*0e10*/  MOV R0, 0xe30 ;  /* 0x00000e3000007802 */ /* 0x000fc40000000f00 */
[----:B--2---:R-:W-:Y:S05]  /*0e20*/  CALL.REL.NOINC `($_ZN7cutlass13device_kernelIN5flash19enable_sm80_to_sm89INS1_16FlashAttnBwdSm80INS1_25CollectiveMainloopBwdSm80ILi2ELi2EN4cute5tupleIJNS5_1CILi64EEENS7_ILi128EEES8_EEENS_10bfloat16_tEfNS_4arch4Sm80ELb0ELb0ELb1ELb0ELb1ELb0ELb0ELb0ELi2ELi2ELi4ELi2ELb1EEENS1_21CollectiveEpilogueBwdISA_SB_SD_Li256ELb0ELb0ELi2EEENS1_19SingleTileSchedulerILb0ELb0ELb0ELi128EEEEEEEEEvNT_6ParamsE$_ZZN4cute7idx2crdINS_5tupleIJiEEENS1_IJNS1_IJNS1_IJNS_1CILi8EEENS3_ILi2EEEEEES5_S5_NS3_ILi4EEEEEEEEEEEDaRKT_RKT0_ENKUlRKT_RKT0_E_clIiS8_EEDaSI_SL_) ;  /* 0x0000816000007944 */ /* 0x004fea0003c00000 */
        /* <DEDUP_REMOVED lines=32> */
[----:B--2---:R-:W-:Y:S05]  /*1030*/  CALL.REL.NOINC `($_ZN7cutlass13device_kernelIN5flash19enable_sm80_to_sm89INS1_16FlashAttnBwdSm80INS1_25CollectiveMainloopBwdSm80ILi2ELi2EN4cute5tupleIJNS5_1CILi64EEENS7_ILi128EEES8_EEENS_10bfloat16_tEfNS_4arch4Sm80ELb0ELb0ELb1ELb0ELb1ELb0ELb0ELb0ELi2ELi2ELi4ELi2ELb1EEENS1_21CollectiveEpilogueBwdISA_SB_SD_Li256ELb0ELb0ELi2EEENS1_19SingleTileSchedulerILb0ELb0ELb0ELi128EEEEEEEEEvNT_6ParamsE$_ZZN4cute7idx2crdINS_5tupleIJiEEENS1_IJNS1_IJNS1_IJNS_1CILi8EEENS3_ILi2EEEEEES5_S5_NS3_ILi4EEEEEEEEEEEDaRKT_RKT0_ENKUlRKT_RKT0_E_clIiS8_EEDaSI_SL_) ;  /* 0x00007f5000007944 */ /* 0x004fea0003c00000 */
        /* <DEDUP_REMOVED lines=184> */
[----:B-1234-:R-:W-:Y:S05]  /*1bc0*/  CALL.REL.NOINC `($_ZN7cutlass13device_kernelIN5flash19enable_sm80_to_sm89INS1_16FlashAttnBwdSm80INS1_25CollectiveMainloopBwdSm80ILi2ELi2EN4cute5tupleIJNS5_1CILi64EEENS7_ILi128EEES8_EEENS_10bfloat16_tEfNS_4arch4Sm80ELb0ELb0ELb1ELb0ELb1ELb0ELb0ELb0ELi2ELi2ELi4ELi2ELb1EEENS1_21CollectiveEpilogueBwdISA_SB_SD_Li256ELb0ELb0ELi2EEENS1_19SingleTileSchedulerILb0ELb0ELb0ELi128EEEEEEEEEvNT_6ParamsE$_ZZN5flash25CollectiveMainloopBwdSm80ILi2ELi2EN4cute5tupleIJNS1_1CILi64EEENS3_ILi128EEES4_EEEN7cutlass10bfloat16_tEfNS7_4arch4Sm80ELb0ELb0ELb1ELb0ELb1ELb0ELb0ELb0ELi2ELi2ELi4ELi2ELb1EE3mmaINS_16FlashAttnBwdSm80ISB_NS_21CollectiveEpilogueBwdIS6_S8_SA_Li256ELb0ELb0ELi2EEENS_19SingleTileSchedulerILb0ELb0ELb0ELi128EEEE13SharedStorageENS1_6TensorINS1_11ArrayEngineIfLm32EEENS1_6LayoutINS2_IJNS2_IJNS3_ILi2EEESO_EEESO_NS3_ILi4EEEEEENS2_IJNS2_IJNS3_ILi1EEESO_EEESQ_NS3_ILi8EEEEEEEEEEEEbRKNSB_6ParamsERT0_S12_iNS2_IJiiiEEERT_ENKUliiE_clEii) ;  /* 0x00009c8000007944 */ /* 0x01efea0003c00000 */
[----:B------:R-:W-:Y:S05]  /*1bd0*/  BSYNC B0 ;  /* 0x0000000000007941 */ /* 0x000fea0003800000 */
.L_x_23:
[----:B------:R-:W0:Y:S01]  /*1be0*/  LDGDEPBAR ;  /* 0x00000000000079af */ /* 0x000e220000000000 */
[----:B------:R-:W-:Y:S01]  /*1bf0*/  BSSY B0, `(.L_x_24) ;  /* 0x0000005000007945 */ /* 0x000fe20003800000 */
[----:B------:R-:W-:Y:S01]  /*1c00*/  MOV R10, 0x1c40 ;  /* 0x00001c40000a7802 */ /* 0x000fe20000000f00 */
[----:B------:R-:W-:-:S02]  /*1c10*/  UMOV UR25, URZ ;  /* 0x0000003f00197c82 */ /* 0x000fc40008000000 */
[----:B------:R-:W-:Y:S02]  /*1c20*/  UMOV UR17, URZ ;  /* 0x0000003f00117c82 */ /* 0x000fe40008000000 */
[----:B-1----:R-:W-:Y:S05]  /*1c30*/  CALL.REL.NOINC `($_ZN7cutlass13device_kernelIN5flash19enable_sm80_to_sm89INS1_16FlashAttnBwdSm80INS1_25CollectiveMainloopBwdSm80ILi2ELi2EN4cute5tupleIJNS5_1CILi64EEENS7_ILi128EEES8_EEENS_10bfloat16_tEfNS_4arch4Sm80ELb0ELb0ELb1ELb0ELb1ELb0ELb0ELb0ELi2ELi2ELi4ELi2ELb1EEENS1_21CollectiveEpilogueBwdISA_SB_SD_Li256ELb0ELb0ELi2EEENS1_19SingleTileSchedulerILb0ELb0ELb0ELi128EEEEEEEEEvNT_6ParamsE$_ZZN5flash25CollectiveMainloopBwdSm80ILi2ELi2EN4cute5tupleIJNS1_1CILi64EEENS3_ILi128EEES4_EEEN7cutlass10bfloat16_tEfNS7_4arch4Sm80ELb0ELb0ELb1ELb0ELb1ELb0ELb0ELb0ELi2ELi2ELi4ELi2ELb1EE3mmaINS_16FlashAttnBwdSm80ISB_NS_21CollectiveEpilogueBwdIS6_S8_SA_Li256ELb0ELb0ELi2EEENS_19SingleTileSchedulerILb0ELb0ELb0ELi128EEEE13SharedStorageENS1_6TensorINS1_11ArrayEngineIfLm32EEENS1_6LayoutINS2_IJNS2_IJNS3_ILi2EEESO_EEESO_NS3_ILi4EEEEEENS2_IJNS2_IJNS3_ILi1EEESO_EEESQ_NS3_ILi8EEEEEEEEEEEEbRKNSB_6ParamsERT0_S12_iNS2_IJiiiEEERT_ENKUliiE0_clEii) ;  /* 0x0000850000007944 */ /* 0x002fea0003c00000 */
[----:B------:R-:W-:Y:S05]  /*1c40*/  BSYNC B0 ;  /* 0x0000000000007941 */ /* 0x000fea0003800000 */
.L_x_24:
        /* <DEDUP_REMOVED lines=38> */
.L_x_25:
        /* <DEDUP_REMOVED lines=39> */
.L_x_26:
        /* <DEDUP_REMOVED lines=136> */
.L_x_30:
        /* <DEDUP_REMOVED lines=150> */
[----:B-1----:R-:W-:Y:S05]  /*3300*/  CALL.REL.NOINC `($_ZN7cutlass13device_kernelIN5flash19enable_sm80_to_sm89INS1_16FlashAttnBwdSm80INS1_25CollectiveMainloopBwdSm80ILi2ELi2EN4cute5tupleIJNS5_1CILi64EEENS7_ILi128EEES8_EEENS_10bfloat16_tEfNS_4arch4Sm80ELb0ELb0ELb1ELb0ELb1ELb0ELb0ELb0ELi2ELi2ELi4ELi2ELb1EEENS1_21CollectiveEpilogueBwdISA_SB_SD_Li256ELb0ELb0ELi2EEENS1_19SingleTileSchedulerILb0ELb0ELb0ELi128EEEEEEEEEvNT_6ParamsE$_ZZN5flash25CollectiveMainloopBwdSm80ILi2ELi2EN4cute5tupleIJNS1_1CILi64EEENS3_ILi128EEES4_EEEN7cutlass10bfloat16_tEfNS7_4arch4Sm80ELb0ELb0ELb1ELb0ELb1ELb0ELb0ELb0ELi2ELi2ELi4ELi2ELb1EE3mmaINS_16FlashAttnBwdSm80ISB_NS_21CollectiveEpilogueBwdIS6_S8_SA_Li256ELb0ELb0ELi2EEENS_19SingleTileSchedulerILb0ELb0ELb0ELi128EEEE13SharedStorageENS1_6TensorINS1_11ArrayEngineIfLm32EEENS1_6LayoutINS2_IJNS2_IJNS3_ILi2EEESO_EEESO_NS3_ILi4EEEEEENS2_IJNS2_IJNS3_ILi1EEESO_EEESQ_NS3_ILi8EEEEEEEEEEEEbRKNSB_6ParamsERT0_S12_iNS2_IJiiiEEERT_ENKUliiE_clEii) ;  /* 0x0000854000007944 */ /* 0x002fea0003c00000 */
[----:B------:R-:W-:Y:S05]  /*3310*/  BSYNC B0 ;  /* 0x0000000000007941 */ /* 0x000fea0003800000 */
.L_x_28:
        /* <DEDUP_REMOVED lines=412> */
[----:B------:R-:W-:Y:S05]  /*4ce0*/  CALL.REL.NOINC `($_ZN7cutlass13device_kernelIN5flash19enable_sm80_to_sm89INS1_16FlashAttnBwdSm80INS1_25CollectiveMainloopBwdSm80ILi2ELi2EN4cute5tupleIJNS5_1CILi64EEENS7_ILi128EEES8_EEENS_10bfloat16_tEfNS_4arch4Sm80ELb0ELb0ELb1ELb0ELb1ELb0ELb0ELb0ELi2ELi2ELi4ELi2ELb1EEENS1_21CollectiveEpilogueBwdISA_SB_SD_Li256ELb0ELb0ELi2EEENS1_19SingleTileSchedulerILb0ELb0ELb0ELi128EEEEEEEEEvNT_6ParamsE$_ZZN5flash25CollectiveMainloopBwdSm80ILi2ELi2EN4cute5tupleIJNS1_1CILi64EEENS3_ILi128EEES4_EEEN7cutlass10bfloat16_tEfNS7_4arch4Sm80ELb0ELb0ELb1ELb0ELb1ELb0ELb0ELb0ELi2ELi2ELi4ELi2ELb1EE3mmaINS_16FlashAttnBwdSm80ISB_NS_21CollectiveEpilogueBwdIS6_S8_SA_Li256ELb0ELb0ELi2EEENS_19SingleTileSchedulerILb0ELb0ELb0ELi128EEEE13SharedStorageENS1_6TensorINS1_11ArrayEngineIfLm32EEENS1_6LayoutINS2_IJNS2_IJNS3_ILi2EEESO_EEESO_NS3_ILi4EEEEEENS2_IJNS2_IJNS3_ILi1EEESO_EEESQ_NS3_ILi8EEEEEEEEEEEEbRKNSB_6ParamsERT0_S12_iNS2_IJiiiEEERT_ENKUliiE0_clEii) ;  /* 0x0000545000007944 */ /* 0x000fea0003c00000 */
[----:B------:R-:W-:Y:S05]  /*4cf0*/  BSYNC B0 ;  /* 0x0000000000007941 */ /* 0x000fea0003800000 */
.L_x_29:
        /* <DEDUP_REMOVED lines=151> */
.L_x_27:
        /* <DEDUP_REMOVED lines=166> */
.L_x_32:
[----:B------:R-:W-:Y:S05]  /*60d0*/  BSYNC B0 ;  /* 0x0000000000007941 */ /* 0x000fea0003800000 */
.L_x_31:
        /* <DEDUP_REMOVED lines=16> */
.L_x_34:
[----:B------:R-:W-:Y:S05]  /*61e0*/  BSYNC B0 ;  /* 0x0000000000007941 */ /* 0x000fea0003800000 */
.L_x_33:
        /* <DEDUP_REMOVED lines=16> */
.L_x_36:
[----:B------:R-:W-:Y:S05]  /*62f0*/  BSYNC B0 ;  /* 0x0000000000007941 */ /* 0x000fea0003800000 */
.L_x_35:
        /* <DEDUP_REMOVED lines=16> */
.L_x_38:
[----:B------:R-:W-:Y:S05]  /*6400*/  BSYNC B0 ;  /* 0x0000000000007941 */ /* 0x000fea0003800000 */
.L_x_37:
        /* <DEDUP_REMOVED lines=21> */
.L_x_40:
[----:B------:R-:W-:Y:S05]  /*6560*/  BSYNC B0 ;  /* 0x0000000000007941 */ /* 0x000fea0003800000 */
.L_x_39:
        /* <DEDUP_REMOVED lines=14> */
.L_x_42:
[----:B------:R-:W-:Y:S05]  /*6650*/  BSYNC B0 ;  /* 0x0000000000007941 */ /* 0x000fea0003800000 */
.L_x_41:
        /* <DEDUP_REMOVED lines=14> */
.L_x_44:
[----:B------:R-:W-:Y:S05]  /*6740*/  BSYNC B0 ;  /* 0x0000000000007941 */ /* 0x000fea0003800000 */
.L_x_43:
        /* <DEDUP_REMOVED lines=14> */
        .type           $_ZN7cutlass13device_kernelIN5flash19enable_sm80_to_sm89INS1_16FlashAttnBwdSm80INS1_25CollectiveMainloopBwdSm80ILi2ELi2EN4cute5tupleIJNS5_1CILi64EEENS7_ILi128EEES8_EEENS_10bfloat16_tEfNS_4arch4Sm80ELb0ELb0ELb1ELb0ELb1ELb0ELb0ELb0ELi2ELi2ELi4ELi2ELb1EEENS1_21CollectiveEpilogueBwdISA_SB_SD_Li256ELb0ELb0ELi2EEENS1_19SingleTileSchedulerILb0ELb0ELb0ELi128EEEEEEEEEvNT_6ParamsE$_ZN4cute12iter_adaptorIPKN7cutlass10bfloat16_tENS_8gmem_ptrIS4_EEEC2ES4_,@function
        .size           $_ZN7cutlass13device_kernelIN5flash19enable_sm80_to_sm89INS1_16FlashAttnBwdSm80INS1_25CollectiveMainloopBwdSm80ILi2ELi2EN4cute5tupleIJNS5_1CILi64EEENS7_ILi128EEES8_EEENS_10bfloat16_tEfNS_4arch4Sm80ELb0ELb0ELb1ELb0ELb1ELb0ELb0ELb0ELi2ELi2ELi4ELi2ELb1EEENS1_21CollectiveEpilogueBwdISA_SB_SD_Li256ELb0ELb0ELi2EEENS1_19SingleTileSchedulerILb0ELb0ELb0ELi128EEEEEEEEEvNT_6ParamsE$_ZN4cute12iter_adaptorIPKN7cutlass10bfloat16_tENS_8gmem_ptrIS4_EEEC2ES4_,($_ZN7cutlass13device_kernelIN5flash19enable_sm80_to_sm89INS1_16FlashAttnBwdSm80INS1_25CollectiveMainloopBwdSm80ILi2ELi2EN4cute5tupleIJNS5_1CILi64EEENS7_ILi128EEES8_EEENS_10bfloat16_tEfNS_4arch4Sm80ELb0ELb0ELb1ELb0ELb1ELb0ELb0ELb0ELi2ELi2ELi4ELi2ELb1EEENS1_21CollectiveEpilogueBwdISA_SB_SD_Li256ELb0ELb0ELi2EEENS1_19SingleTileSchedulerILb0ELb0ELb0ELi128EEEEEEEEEvNT_6ParamsE$_ZN4cute12iter_adaptorIPKN7cutlass9uint128_tENS_8gmem_ptrIS4_EEEC2ES4_ - $_ZN7cutlass13device_kernelIN5flash19enable_sm80_to_sm89INS1_16FlashAttnBwdSm80INS1_25CollectiveMainloopBwdSm80ILi2ELi2EN4cute5tupleIJNS5_1CILi64EEENS7_ILi128EEES8_EEENS_10bfloat16_tEfNS_4arch4Sm80ELb0ELb0ELb1ELb0ELb1ELb0ELb0ELb0ELi2ELi2ELi4ELi2ELb1EEENS1_21CollectiveEpilogueBwdISA_SB_SD_Li256ELb0ELb0ELi2EEENS1_19SingleTileSchedulerILb0ELb0ELb0ELi128EEEEEEEEEvNT_6ParamsE$_ZN4cute12iter_adaptorIPKN7cutlass10bfloat16_tENS_8gmem_ptrIS4_EEEC2ES4_)
$_ZN7cutlass13device_kernelIN5flash19enable_sm80_to_sm89INS1_16FlashAttnBwdSm80INS1_25CollectiveMainloopBwdSm80ILi2ELi2EN4cute5tupleIJNS5_1CILi64EEENS7_ILi128EEES8_EEENS_10bfloat16_tEfNS_4arch4Sm80ELb0ELb0ELb1ELb0ELb1ELb0ELb0ELb0ELi2ELi2ELi4ELi2ELb1EEENS1_21CollectiveEpilogueBwdISA_SB_SD_Li256ELb0ELb0ELi2EEENS1_19SingleTileSchedulerILb0ELb0ELb0ELi128EEEEEEEEEvNT_6ParamsE$_ZN4cute12iter_adaptorIPKN7cutlass10bfloat16_tENS_8gmem_ptrIS4_EEEC2ES4_:
[----:B------:R-:W-:Y:S01]  /*6830*/  ULDC UR26, c[0x0][0x20] ;  /* 0x00000800001a7ab9 */ /* 0x000fe20000000800 */
[----:B------:R-:W-:Y:S01]  /*6840*/  MOV R15, 0x0 ;  /* 0x00000000000f7802 */ /* 0x000fe20000000f00 */
[----:B------:R-:W-:-:S09]  /*6850*/  UIADD3 UR26, UR16, -UR26, URZ ;  /* 0x8000001a101a7290 */ /* 0x000fd2000fffe03f */
[----:B------:R1:W-:Y:S01]  /*6860*/  STL.64 [UR26], R8 ;  /* 0x00000008ff007987 */ /* 0x0003e20008100a1a */
[----:B------:R-:W-:Y:S05]  /*6870*/  RET.REL.NODEC R14 `(_ZN7cutlass13device_kernelIN5flash19enable_sm80_to_sm89INS1_16FlashAttnBwdSm80INS1_25CollectiveMainloopBwdSm80ILi2ELi2EN4cute5tupleIJNS5_1CILi64EEENS7_ILi128EEES8_EEENS_10bfloat16_tEfNS_4arch4Sm80ELb0ELb0ELb1ELb0ELb1ELb0ELb0ELb0ELi2ELi2ELi4ELi2ELb1EEENS1_21CollectiveEpilogueBwdISA_SB_SD_Li256ELb0ELb0ELi2EEENS1_19SingleTileSchedulerILb0ELb0ELb0ELi128EEEEEEEEEvNT_6ParamsE) ;  /* 0xffff97800e007950 */ /* 0x000fea0003c3ffff */
        .type           $_ZN7cutlass13device_kernelIN5flash19enable_sm80_to_sm89INS1_16FlashAttnBwdSm80INS1_25CollectiveMainloopBwdSm80ILi2ELi2EN4cute5tupleIJNS5_1CILi64EEENS7_ILi128EEES8_EEENS_10bfloat16_tEfNS_4arch4Sm80ELb0ELb0ELb1ELb0ELb1ELb0ELb0ELb0ELi2ELi2ELi4ELi2ELb1EEENS1_21CollectiveEpilogueBwdISA_SB_SD_Li256ELb0ELb0ELi2EEENS1_19SingleTileSchedulerILb0ELb0ELb0ELi128EEEEEEEEEvNT_6ParamsE$_ZN4cute12iter_adaptorIPKN7cutlass9uint128_tENS_8gmem_ptrIS4_EEEC2ES4_,@function
        .size           $_ZN7cutlass13device_kernelIN5flash19enable_sm80_to_sm89INS1_16FlashAttnBwdSm80INS1_25CollectiveMainloopBwdSm80ILi2ELi2EN4cute5tupleIJNS5_1CILi64EEENS7_ILi128EEES8_EEENS_10bfloat16_tEfNS_4arch4Sm80ELb0ELb0ELb1ELb0ELb1ELb0ELb0ELb0ELi2ELi2ELi4ELi2ELb1EEENS1_21CollectiveEpilogueBwdISA_SB_SD_Li256ELb0ELb0ELi2EEENS1_19SingleTileSchedulerILb0ELb0ELb0ELi128EEEEEEEEEvNT_6ParamsE$_ZN4cute12iter_adaptorIPKN7cutlass9uint128_tENS_8gmem_ptrIS4_EEEC2ES4_,($_ZN7cutlass13device_kernelIN5flash19enable_sm80_to_sm89INS1_16FlashAttnBwdSm80INS1_25CollectiveMainloopBwdSm80ILi2ELi2EN4cute5tupleIJNS5_1CILi64EEENS7_ILi128EEES8_EEENS_10bfloat16_tEfNS_4arch4Sm80ELb0ELb0ELb1ELb0ELb1ELb0ELb0ELb0ELi2ELi2ELi4ELi2ELb1EEENS1_21CollectiveEpilogueBwdISA_SB_SD_Li256ELb0ELb0ELi2EEENS1_19SingleTileSchedulerILb0ELb0ELb0ELi128EEEEEEEEEvNT_6ParamsE$_ZN4cute12iter_adaptorIPKfNS_8gmem_ptrIS2_EEEC2ES2_ - $_ZN7cutlass13device_kernelIN5flash19enable_sm80_to_sm89INS1_16FlashAttnBwdSm80INS1_25CollectiveMainloopBwdSm80ILi2ELi2EN4cute5tupleIJNS5_1CILi64EEENS7_ILi128EEES8_EEENS_10bfloat16_tEfNS_4arch4Sm80ELb0ELb0ELb1ELb0ELb1ELb0ELb0ELb0ELi2ELi2ELi4ELi2ELb1EEENS1_21CollectiveEpilogueBwdISA_SB_SD_Li256ELb0ELb0ELi2EEENS1_19SingleTileSchedulerILb0ELb0ELb0ELi128EEEEEEEEEvNT_6ParamsE$_ZN4cute12iter_adaptorIPKN7cutlass9uint128_tENS_8gmem_ptrIS4_EEEC2ES4_)
$_ZN7cutlass13device_kernelIN5flash19enable_sm80_to_sm89INS1_16FlashAttnBwdSm80INS1_25CollectiveMainloopBwdSm80ILi2ELi2EN4cute5tupleIJNS5_1CILi64EEENS7_ILi128EEES8_EEENS_10bfloat16_tEfNS_4arch4Sm80ELb0ELb0ELb1ELb0ELb1ELb0ELb0ELb0ELi2ELi2ELi4ELi2ELb1EEENS1_21CollectiveEpilogueBwdISA_SB_SD_Li256ELb0ELb0ELi2EEENS1_19SingleTileSchedulerILb0ELb0ELb0ELi128EEEEEEEEEvNT_6ParamsE$_ZN4cute12iter_adaptorIPKN7cutlass9uint128_tENS_8gmem_ptrIS4_EEEC2ES4_:
[----:B------:R-:W-:Y:S02]  /*6880*/  IADD3 R8, R8, -c[0x0][0x20], RZ ;  /* 0x8000080008087a10 */ /* 0x000fe40007ffe0ff */
[----:B------:R-:W-:-:S03]  /*6890*/  MOV R15, 0x0 ;  /* 0x00000000000f7802 */ /* 0x000fc60000000f00 */
[----:B------:R1:W-:Y:S01]  /*68a0*/  STL.64 [R8], R4 ;  /* 0x0000000408007387 */ /* 0x0003e20000100a00 */
[----:B------:R-:W-:Y:S05]  /*68b0*/  RET.REL.NODEC R14 `(_ZN7cutlass13device_kernelIN5flash19enable_sm80_to_sm89INS1_16FlashAttnBwdSm80INS1_25CollectiveMainloopBwdSm80ILi2ELi2EN4cute5tupleIJNS5_1CILi64EEENS7_ILi128EEES8_EEENS_10bfloat16_tEfNS_4arch4Sm80ELb0ELb0ELb1ELb0ELb1ELb0ELb0ELb0ELi2ELi2ELi4ELi2ELb1EEENS1_21CollectiveEpilogueBwdISA_SB_SD_Li256ELb0ELb0ELi2EEENS1_19SingleTileSchedulerILb0ELb0ELb0ELi128EEEEEEEEEvNT_6ParamsE) ;  /* 0xffff97400e007950 */ /* 0x000fea0003c3ffff */
        .type           $_ZN7cutlass13device_kernelIN5flash19enable_sm80_to_sm89INS1_16FlashAttnBwdSm80INS1_25CollectiveMainloopBwdSm80ILi2ELi2EN4cute5tupleIJNS5_1CILi64EEENS7_ILi128EEES8_EEENS_10bfloat16_tEfNS_4arch4Sm80ELb0ELb0ELb1ELb0ELb1ELb0ELb0ELb0ELi2ELi2ELi4ELi2ELb1EEENS1_21CollectiveEpilogueBwdISA_SB_SD_Li256ELb0ELb0ELi2EEENS1_19SingleTileSchedulerILb0ELb0ELb0ELi128EEEEEEEEEvNT_6ParamsE$_ZN4cute12iter_adaptorIPKfNS_8gmem_ptrIS2_EEEC2ES2_,@function
        .size           $_ZN7cutlass13device_kernelIN5flash19enable_sm80_to_sm89INS1_16FlashAttnBwdSm80INS1_25CollectiveMainloopBwdSm80ILi2ELi2EN4cute5tupleIJNS5_1CILi64EEENS7_ILi128EEES8_EEENS_10bfloat16_tEfNS_4arch4Sm80ELb0ELb0ELb1ELb0ELb1ELb0ELb0ELb0ELi2ELi2ELi4ELi2ELb1EEENS1_21CollectiveEpilogueBwdISA_SB_SD_Li256ELb0ELb0ELi2EEENS1_19SingleTileSchedulerILb0ELb0ELb0ELi128EEEEEEEEEvNT_6ParamsE$_ZN4cute12iter_adaptorIPKfNS_8gmem_ptrIS2_EEEC2ES2_,($_ZN7cutlass13device_kernelIN5flash19enable_sm80_to_sm89INS1_16FlashAttnBwdSm80INS1_25CollectiveMainloopBwdSm80ILi2ELi2EN4cute5tupleIJNS5_1CILi64EEENS7_ILi128EEES8_EEENS_10bfloat16_tEfNS_4arch4Sm80ELb0ELb0ELb1ELb0ELb1ELb0ELb0ELb0ELi2ELi2ELi4ELi2ELb1EEENS1_21CollectiveEpilogueBwdISA_SB_SD_Li256ELb0ELb0ELi2EEENS1_19SingleTileSchedulerILb0ELb0ELb0ELi128EEEEEEEEEvNT_6ParamsE$_ZN4cute12iter_adaptorIPN7cutlass10bfloat16_tENS_8smem_ptrIS3_EEEC2ES3_ - $_ZN7cutlass13device_kernelIN5flash19enable_sm80_to_sm89INS1_16FlashAttnBwdSm80INS1_25CollectiveMainloopBwdSm80ILi2ELi2EN4cute5tupleIJNS5_1CILi64EEENS7_ILi128EEES8_EEENS_10bfloat16_tEfNS_4arch4Sm80ELb0ELb0ELb1ELb0ELb1ELb0ELb0ELb0ELi2ELi2ELi4ELi2ELb1EEENS1_21CollectiveEpilogueBwdISA_SB_SD_Li256ELb0ELb0ELi2EEENS1_19SingleTileSchedulerILb0ELb0ELb0ELi128EEEEEEEEEvNT_6ParamsE$_ZN4cute12iter_adaptorIPKfNS_8gmem_ptrIS2_EEEC2ES2_)
$_ZN7cutlass13device_kernelIN5flash19enable_sm80_to_sm89INS1_16FlashAttnBwdSm80INS1_25CollectiveMainloopBwdSm80ILi2ELi2EN4cute5tupleIJNS5_1CILi64EEENS7_ILi128EEES8_EEENS_10bfloat16_tEfNS_4arch4Sm80ELb0ELb0ELb1ELb0ELb1ELb0ELb0ELb0ELi2ELi2ELi4ELi2ELb1EEENS1_21CollectiveEpilogueBwdISA_SB_SD_Li256ELb0ELb0ELi2EEENS1_19SingleTileSchedulerILb0ELb0ELb0ELi128EEEEEEEEEvNT_6ParamsE$_ZN4cute12iter_adaptorIPKfNS_8gmem_ptrIS2_EEEC2ES2_:
[----:B------:R-:W-:Y:S02]  /*68c0*/  IADD3 R4, R4, -c[0x0][0x20], RZ ;  /* 0x8000080004047a10 */ /* 0x000fe40007ffe0ff */
[----:B------:R-:W-:-:S03]  /*68d0*/  MOV R15, 0x0 ;  /* 0x00000000000f7802 */ /* 0x000fc60000000f00 */
[----:B------:R1:W-:Y:S01]  /*68e0*/  STL.64 [R4], R8 ;  /* 0x0000000804007387 */ /* 0x0003e20000100a00 */
[----:B------:R-:W-:Y:S05]  /*68f0*/  RET.REL.NODEC R14 `(_ZN7cutlass13device_kernelIN5flash19enable_sm80_to_sm89INS1_16FlashAttnBwdSm80INS1_25CollectiveMainloopBwdSm80ILi2ELi2EN4cute5tupleIJNS5_1CILi64EEENS7_ILi128EEES8_EEENS_10bfloat16_tEfNS_4arch4Sm80ELb0ELb0ELb1ELb0ELb1ELb0ELb0ELb0ELi2ELi2ELi4ELi2ELb1EEENS1_21CollectiveEpilogueBwdISA_SB_SD_Li256ELb0ELb0ELi2EEENS1_19SingleTileSchedulerILb0ELb0ELb0ELi128EEEEEEEEEvNT_6ParamsE) ;  /* 0xffff97000e007950 */ /* 0x000fea0003c3ffff */
        .type           $_ZN7cutlass13device_kernelIN5flash19enable_sm80_to_sm89INS1_16FlashAttnBwdSm80INS1_25CollectiveMainloopBwdSm80ILi2ELi2EN4cute5tupleIJNS5_1CILi64EEENS7_ILi128EEES8_EEENS_10bfloat16_tEfNS_4arch4Sm80ELb0ELb0ELb1ELb0ELb1ELb0ELb0ELb0ELi2ELi2ELi4ELi2ELb1EEENS1_21CollectiveEpilogueBwdISA_SB_SD_Li256ELb0ELb0ELi2EEENS1_19SingleTileSchedulerILb0ELb0ELb0ELi128EEEEEEEEEvNT_6ParamsE$_ZN4cute12iter_adaptorIPN7cutlass10bfloat16_tENS_8smem_ptrIS3_EEEC2ES3_,@function
        .size           $_ZN7cutlass13device_kernelIN5flash19enable_sm80_to_sm89INS1_16FlashAttnBwdSm80INS1_25CollectiveMainloopBwdSm80ILi2ELi2EN4cute5tupleIJNS5_1CILi64EEENS7_ILi128EEES8_EEENS_10bfloat16_tEfNS_4arch4Sm80ELb0ELb0ELb1ELb0ELb1ELb0ELb0ELb0ELi2ELi2ELi4ELi2ELb1EEENS1_21CollectiveEpilogueBwdISA_SB_SD_Li256ELb0ELb0ELi2EEENS1_19SingleTileSchedulerILb0ELb0ELb0ELi128EEEEEEEEEvNT_6ParamsE$_ZN4cute12iter_adaptorIPN7cutlass10bfloat16_tENS_8smem_ptrIS3_EEEC2ES3_,($_ZN7cutlass13device_kernelIN5flash19enable_sm80_to_sm89INS1_16FlashAttnBwdSm80INS1_25CollectiveMainloopBwdSm80ILi2ELi2EN4cute5tupleIJNS5_1CILi64EEENS7_ILi128EEES8_EEENS_10bfloat16_tEfNS_4arch4Sm80ELb0ELb0ELb1ELb0ELb1ELb0ELb0ELb0ELi2ELi2ELi4ELi2ELb1EEENS1_21CollectiveEpilogueBwdISA_SB_SD_Li256ELb0ELb0ELi2EEENS1_19SingleTileSchedulerILb0ELb0ELb0ELi128EEEEEEEEEvNT_6ParamsE$_ZN4cute12iter_adaptorIPN7cutlass9uint128_tENS_8smem_ptrIS3_EEEC2ES3_ - $_ZN7cutlass13device_kernelIN5flash19enable_sm80_to_sm89INS1_16FlashAttnBwdSm80INS1_25CollectiveMainloopBwdSm80ILi2ELi2EN4cute5tupleIJNS5_1CILi64EEENS7_ILi128EEES8_EEENS_10bfloat16_tEfNS_4arch4Sm80ELb0ELb0ELb1ELb0ELb1ELb0ELb0ELb0ELi2ELi2ELi4ELi2ELb1EEENS1_21CollectiveEpilogueBwdISA_SB_SD_Li256ELb0ELb0ELi2EEENS1_19SingleTileSchedulerILb0ELb0ELb0ELi128EEEEEEEEEvNT_6ParamsE$_ZN4cute12iter_adaptorIPN7cutlass10bfloat16_tENS_8smem_ptrIS3_EEEC2ES3_)
$_ZN7cutlass13device_kernelIN5flash19enable_sm80_to_sm89INS1_16FlashAttnBwdSm80INS1_25CollectiveMainloopBwdSm80ILi2ELi2EN4cute5tupleIJNS5_1CILi64EEENS7_ILi128EEES8_EEENS_10bfloat16_tEfNS_4arch4Sm80ELb0ELb0ELb1ELb0ELb1ELb0ELb0ELb0ELi2ELi2ELi4ELi2ELb1EEENS1_21CollectiveEpilogueBwdISA_SB_SD_Li256ELb0ELb0ELi2EEENS1_19SingleTileSchedulerILb0ELb0ELb0ELi128EEEEEEEEEvNT_6ParamsE$_ZN4cute12iter_adaptorIPN7cutlass10bfloat16_tENS_8smem_ptrIS3_EEEC2ES3_:
[----:B------:R-:W-:Y:S01]  /*6900*/  ULDC UR26, c[0x0][0x20] ;  /* 0x00000800001a7ab9 */ /* 0x000fe20000000800 */
[----:B------:R-:W-:Y:S01]  /*6910*/  MOV R13, 0x0 ;  /* 0x00000000000d7802 */ /* 0x000fe20000000f00 */
[----:B------:R-:W-:-:S09]  /*6920*/  UIADD3 UR26, UR16, -UR26, URZ ;  /* 0x8000001a101a7290 */ /* 0x000fd2000fffe03f */
[----:B------:R1:W-:Y:S01]  /*6930*/  STL.64 [UR26], R6 ;  /* 0x00000006ff007987 */ /* 0x0003e20008100a1a */
[----:B------:R-:W-:Y:S05]  /*6940*/  RET.REL.NODEC R12 `(_ZN7cutlass13device_kernelIN5flash19enable_sm80_to_sm89INS1_16FlashAttnBwdSm80INS1_25CollectiveMainloopBwdSm80ILi2ELi2EN4cute5tupleIJNS5_1CILi64EEENS7_ILi128EEES8_EEENS_10bfloat16_tEfNS_4arch4Sm80ELb0ELb0ELb1ELb0ELb1ELb0ELb0ELb0ELi2ELi2ELi4ELi2ELb1EEENS1_21CollectiveEpilogueBwdISA_SB_SD_Li256ELb0ELb0ELi2EEENS1_19SingleTileSchedulerILb0ELb0ELb0ELi128EEEEEEEEEvNT_6ParamsE) ;  /* 0xffff96b00c007950 */ /* 0x000fea0003c3ffff */
        .type           $_ZN7cutlass13device_kernelIN5flash19enable_sm80_to_sm89INS1_16FlashAttnBwdSm80INS1_25CollectiveMainloopBwdSm80ILi2ELi2EN4cute5tupleIJNS5_1CILi64EEENS7_ILi128EEES8_EEENS_10bfloat16_tEfNS_4arch4Sm80ELb0ELb0ELb1ELb0ELb1ELb0ELb0ELb0ELi2ELi2ELi4ELi2ELb1EEENS1_21CollectiveEpilogueBwdISA_SB_SD_Li256ELb0ELb0ELi2EEENS1_19SingleTileSchedulerILb0ELb0ELb0ELi128EEEEEEEEEvNT_6ParamsE$_ZN4cute12iter_adaptorIPN7cutlass9uint128_tENS_8smem_ptrIS3_EEEC2ES3_,@function
        .size           $_ZN7cutlass13device_kernelIN5flash19enable_sm80_to_sm89INS1_16FlashAttnBwdSm80INS1_25CollectiveMainloopBwdSm80ILi2ELi2EN4cute5tupleIJNS5_1CILi64EEENS7_ILi128EEES8_EEENS_10bfloat16_tEfNS_4arch4Sm80ELb0ELb0ELb1ELb0ELb1ELb0ELb0ELb0ELi2ELi2ELi4ELi2ELb1EEENS1_21CollectiveEpilogueBwdISA_SB_SD_Li256ELb0ELb0ELi2EEENS1_19SingleTileSchedulerILb0ELb0ELb0ELi128EEEEEEEEEvNT_6ParamsE$_ZN4cute12iter_adaptorIPN7cutlass9uint128_tENS_8smem_ptrIS3_EEEC2ES3_,($_ZN7cutlass13device_kernelIN5flash19enable_sm80_to_sm89INS1_16FlashAttnBwdSm80INS1_25CollectiveMainloopBwdSm80ILi2ELi2EN4cute5tupleIJNS5_1CILi64EEENS7_ILi128EEES8_EEENS_10bfloat16_tEfNS_4arch4Sm80ELb0ELb0ELb1ELb0ELb1ELb0ELb0ELb0ELi2ELi2ELi4ELi2ELb1EEENS1_21CollectiveEpilogueBwdISA_SB_SD_Li256ELb0ELb0ELi2EEENS1_19SingleTileSchedulerILb0ELb0ELb0ELi128EEEEEEEEEvNT_6ParamsE$_ZN4cute12iter_adaptorIPfNS_8smem_ptrIS1_EEEC2ES1_ - $_ZN7cutlass13device_kernelIN5flash19enable_sm80_to_sm89INS1_16FlashAttnBwdSm80INS1_25CollectiveMainloopBwdSm80ILi2ELi2EN4cute5tupleIJNS5_1CILi64EEENS7_ILi128EEES8_EEENS_10bfloat16_tEfNS_4arch4Sm80ELb0ELb0ELb1ELb0ELb1ELb0ELb0ELb0ELi2ELi2ELi4ELi2ELb1EEENS1_21CollectiveEpilogueBwdISA_SB_SD_Li256ELb0ELb0ELi2EEENS1_19SingleTileSchedulerILb0ELb0ELb0ELi128EEEEEEEEEvNT_6ParamsE$_ZN4cute12iter_adaptorIPN7cutlass9uint128_tENS_8smem_ptrIS3_EEEC2ES3_)
$_ZN7cutlass13device_kernelIN5flash19enable_sm80_to_sm89INS1_16FlashAttnBwdSm80INS1_25CollectiveMainloopBwdSm80ILi2ELi2EN4cute5tupleIJNS5_1CILi64EEENS7_ILi128EEES8_EEENS_10bfloat16_tEfNS_4arch4Sm80ELb0ELb0ELb1ELb0ELb1ELb0ELb0ELb0ELi2ELi2ELi4ELi2ELb1EEENS1_21CollectiveEpilogueBwdISA_SB_SD_Li256ELb0ELb0ELi2EEENS1_19SingleTileSchedulerILb0ELb0ELb0ELi128EEEEEEEEEvNT_6ParamsE$_ZN4cute12iter_adaptorIPN7cutlass9uint128_tENS_8smem_ptrIS3_EEEC2ES3_:
[----:B------:R-:W-:Y:S02]  /*6950*/  IADD3 R6, R6, -c[0x0][0x20], RZ ;  /* 0x8000080006067a10 */ /* 0x000fe40007ffe0ff */
[----:B------:R-:W-:-:S03]  /*6960*/  MOV R13, 0x0 ;  /* 0x00000000000d7802 */ /* 0x000fc60000000f00 */
[----:B------:R1:W-:Y:S01]  /*6970*/  STL.64 [R6], R4 ;  /* 0x0000000406007387 */ /* 0x0003e20000100a00 */
[----:B------:R-:W-:Y:S05]  /*6980*/  RET.REL.NODEC R12 `(_ZN7cutlass13device_kernelIN5flash19enable_sm80_to_sm89INS1_16FlashAttnBwdSm80INS1_25CollectiveMainloopBwdSm80ILi2ELi2EN4cute5tupleIJNS5_1CILi64EEENS7_ILi128EEES8_EEENS_10bfloat16_tEfNS_4arch4Sm80ELb0ELb0ELb1ELb0ELb1ELb0ELb0ELb0ELi2ELi2ELi4ELi2ELb1EEENS1_21CollectiveEpilogueBwdISA_SB_SD_Li256ELb0ELb0ELi2EEENS1_19SingleTileSchedulerILb0ELb0ELb0ELi128EEEEEEEEEvNT_6ParamsE) ;  /* 0xffff96700c007950 */ /* 0x000fea0003c3ffff */
        .type           $_ZN7cutlass13device_kernelIN5flash19enable_sm80_to_sm89INS1_16FlashAttnBwdSm80INS1_25CollectiveMainloopBwdSm80ILi2ELi2EN4cute5tupleIJNS5_1CILi64EEENS7_ILi128EEES8_EEENS_10bfloat16_tEfNS_4arch4Sm80ELb0ELb0ELb1ELb0ELb1ELb0ELb0ELb0ELi2ELi2ELi4ELi2ELb1EEENS1_21CollectiveEpilogueBwdISA_SB_SD_Li256ELb0ELb0ELi2EEENS1_19SingleTileSchedulerILb0ELb0ELb0ELi128EEEEEEEEEvNT_6ParamsE$_ZN4cute12iter_adaptorIPfNS_8smem_ptrIS1_EEEC2ES1_,@function
        .size           $_ZN7cutlass13device_kernelIN5flash19enable_sm80_to_sm89INS1_16FlashAttnBwdSm80INS1_25CollectiveMainloopBwdSm80ILi2ELi2EN4cute5tupleIJNS5_1CILi64EEENS7_ILi128EEES8_EEENS_10bfloat16_tEfNS_4arch4Sm80ELb0ELb0ELb1ELb0ELb1ELb0ELb0ELb0ELi2ELi2ELi4ELi2ELb1EEENS1_21CollectiveEpilogueBwdISA_SB_SD_Li256ELb0ELb0ELi2EEENS1_19SingleTileSchedulerILb0ELb0ELb0ELi128EEEEEEEEEvNT_6ParamsE$_ZN4cute12iter_adaptorIPfNS_8smem_ptrIS1_EEEC2ES1_,($_ZN7cutlass13device_kernelIN5flash19enable_sm80_to_sm89INS1_16FlashAttnBwdSm80INS1_25CollectiveMainloopBwdSm80ILi2ELi2EN4cute5tupleIJNS5_1CILi64EEENS7_ILi128EEES8_EEENS_10bfloat16_tEfNS_4arch4Sm80ELb0ELb0ELb1ELb0ELb1ELb0ELb0ELb0ELi2ELi2ELi4ELi2ELb1EEENS1_21CollectiveEpilogueBwdISA_SB_SD_Li256ELb0ELb0ELi2EEENS1_19SingleTileSchedulerILb0ELb0ELb0ELi128EEEEEEEEEvNT_6ParamsE$_ZN4cute3eso3ESOILb0ELb0EJNS_15ArithmeticTupleIJiiEEEiiiEEC2ERKS3_RKiS8_S8_ - $_ZN7cutlass13device_kernelIN5flash19enable_sm80_to_sm89INS1_16FlashAttnBwdSm80INS1_25CollectiveMainloopBwdSm80ILi2ELi2EN4cute5tupleIJNS5_1CILi64EEENS7_ILi128EEES8_EEENS_10bfloat16_tEfNS_4arch4Sm80ELb0ELb0ELb1ELb0ELb1ELb0ELb0ELb0ELi2ELi2ELi4ELi2ELb1EEENS1_21CollectiveEpilogueBwdISA_SB_SD_Li256ELb0ELb0ELi2EEENS1_19SingleTileSchedulerILb0ELb0ELb0ELi128EEEEEEEEEvNT_6ParamsE$_ZN4cute12iter_adaptorIPfNS_8smem_ptrIS1_EEEC2ES1_)
$_ZN7cutlass13device_kernelIN5flash19enable_sm80_to_sm89INS1_16FlashAttnBwdSm80INS1_25CollectiveMainloopBwdSm80ILi2ELi2EN4cute5tupleIJNS5_1CILi64EEENS7_ILi128EEES8_EEENS_10bfloat16_tEfNS_4arch4Sm80ELb0ELb0ELb1ELb0ELb1ELb0ELb0ELb0ELi2ELi2ELi4ELi2ELb1EEENS1_21CollectiveEpilogueBwdISA_SB_SD_Li256ELb0ELb0ELi2EEENS1_19SingleTileSchedulerILb0ELb0ELb0ELi128EEEEEEEEEvNT_6ParamsE$_ZN4cute12iter_adaptorIPfNS_8smem_ptrIS1_EEEC2ES1_:
[----:B------:R-:W-:Y:S02]  /*6990*/  IADD3 R4, R4, -c[0x0][0x20], RZ ;  /* 0x8000080004047a10 */ /* 0x000fe40007ffe0ff */
[----:B------:R-:W-:-:S03]  /*69a0*/  MOV R15, 0x0 ;  /* 0x00000000000f7802 */ /* 0x000fc60000000f00 */
[----:B------:R1:W-:Y:S01]  /*69b0*/  STL.64 [R4], R6 ;  /* 0x0000000604007387 */ /* 0x0003e20000100a00 */
[----:B------:R-:W-:Y:S05]  /*69c0*/  RET.REL.NODEC R14 `(_ZN7cutlass13device_kernelIN5flash19enable_sm80_to_sm89INS1_16FlashAttnBwdSm80INS1_25CollectiveMainloopBwdSm80ILi2ELi2EN4cute5tupleIJNS5_1CILi64EEENS7_ILi128EEES8_EEENS_10bfloat16_tEfNS_4arch4Sm80ELb0ELb0ELb1ELb0ELb1ELb0ELb0ELb0ELi2ELi2ELi4ELi2ELb1EEENS1_21CollectiveEpilogueBwdISA_SB_SD_Li256ELb0ELb0ELi2EEENS1_19SingleTileSchedulerILb0ELb0ELb0ELi128EEEEEEEEEvNT_6ParamsE) ;  /* 0xffff96300e007950 */ /* 0x000fea0003c3ffff */
        .type           $_ZN7cutlass13device_kernelIN5flash19enable_sm80_to_sm89INS1_16FlashAttnBwdSm80INS1_25CollectiveMainloopBwdSm80ILi2ELi2EN4cute5tupleIJNS5_1CILi64EEENS7_ILi128EEES8_EEENS_10bfloat16_tEfNS_4arch4Sm80ELb0ELb0ELb1ELb0ELb1ELb0ELb0ELb0ELi2ELi2ELi4ELi2ELb1EEENS1_21CollectiveEpilogueBwdISA_SB_SD_Li256ELb0ELb0ELi2EEENS1_19SingleTileSchedulerILb0ELb0ELb0ELi128EEEEEEEEEvNT_6ParamsE$_ZN4cute3eso3ESOILb0ELb0EJNS_15ArithmeticTupleIJiiEEEiiiEEC2ERKS3_RKiS8_S8_,@function
        .size           $_ZN7cutlass13device_kernelIN5flash19enable_sm80_to_sm89INS1_16FlashAttnBwdSm80INS1_25CollectiveMainloopBwdSm80ILi2ELi2EN4cute5tupleIJNS5_1CILi64EEENS7_ILi128EEES8_EEENS_10bfloat16_tEfNS_4arch4Sm80ELb0ELb0ELb1ELb0ELb1ELb0ELb0ELb0ELi2ELi2ELi4ELi2ELb1EEENS1_21CollectiveEpilogueBwdISA_SB_SD_Li256ELb0ELb0ELi2EEENS1_19SingleTileSchedulerILb0ELb0ELb0ELi128EEEEEEEEEvNT_6ParamsE$_ZN4cute3eso3ESOILb0ELb0EJNS_15ArithmeticTupleIJiiEEEiiiEEC2ERKS3_RKiS8_S8_,($_ZN7cutlass13device_kernelIN5flash19enable_sm80_to_sm89INS1_16FlashAttnBwdSm80INS1_25CollectiveMainloopBwdSm80ILi2ELi2EN4cute5tupleIJNS5_1CILi64EEENS7_ILi128EEES8_EEENS_10bfloat16_tEfNS_4arch4Sm80ELb0ELb0ELb1ELb0ELb1ELb0ELb0ELb0ELi2ELi2ELi4ELi2ELb1EEENS1_21CollectiveEpilogueBwdISA_SB_SD_Li256ELb0ELb0ELi2EEENS1_19SingleTileSchedulerILb0ELb0ELb0ELi128EEEEEEEEEvNT_6ParamsE$_ZN4cute3eso3ESOILb0ELb0EJNS_5tupleIJiiEEEiiiEEC2ERKS3_RKiS8_S8_ - $_ZN7cutlass13device_kernelIN5flash19enable_sm80_to_sm89INS1_16FlashAttnBwdSm80INS1_25CollectiveMainloopBwdSm80ILi2ELi2EN4cute5tupleIJNS5_1CILi64EEENS7_ILi128EEES8_EEENS_10bfloat16_tEfNS_4arch4Sm80ELb0ELb0ELb1ELb0ELb1ELb0ELb0ELb0ELi2ELi2ELi4ELi2ELb1EEENS1_21CollectiveEpilogueBwdISA_SB_SD_Li256ELb0ELb0ELi2EEENS1_19SingleTileSchedulerILb0ELb0ELb0ELi128EEEEEEEEEvNT_6ParamsE$_ZN4cute3eso3ESOILb0ELb0EJNS_15ArithmeticTupleIJiiEEEiiiEEC2ERKS3_RKiS8_S8_)
$_ZN7cutlass13device_kernelIN5flash19enable_sm80_to_sm89INS1_16FlashAttnBwdSm80INS1_25CollectiveMainloopBwdSm80ILi2ELi2EN4cute5tupleIJNS5_1CILi64EEENS7_ILi128EEES8_EEENS_10bfloat16_tEfNS_4arch4Sm80ELb0ELb0ELb1ELb0ELb1ELb0ELb0ELb0ELi2ELi2ELi4ELi2ELb1EEENS1_21CollectiveEpilogueBwdISA_SB_SD_Li256ELb0ELb0ELi2EEENS1_19SingleTileSchedulerILb0ELb0ELb0ELi128EEEEEEEEEvNT_6ParamsE$_ZN4cute3eso3ESOILb0ELb0EJNS_15ArithmeticTupleIJiiEEEiiiEEC2ERKS3_RKiS8_S8_:
        /* <DEDUP_REMOVED lines=15> */
[----:B------:R-:W-:Y:S05]  /*6ac0*/  RET.REL.NODEC R48 `(_ZN7cutlass13device_kernelIN5flash19enable_sm80_to_sm89INS1_16FlashAttnBwdSm80INS1_25CollectiveMainloopBwdSm80ILi2ELi2EN4cute5tupleIJNS5_1CILi64EEENS7_ILi128EEES8_EEENS_10bfloat16_tEfNS_4arch4Sm80ELb0ELb0ELb1ELb0ELb1ELb0ELb0ELb0ELi2ELi2ELi4ELi2ELb1EEENS1_21CollectiveEpilogueBwdISA_SB_SD_Li256ELb0ELb0ELi2EEENS1_19SingleTileSchedulerILb0ELb0ELb0ELi128EEEEEEEEEvNT_6ParamsE) ;  /* 0xffff953030007950 */ /* 0x000fea0003c3ffff */
        .type           $_ZN7cutlass13device_kernelIN5flash19enable_sm80_to_sm89INS1_16FlashAttnBwdSm80INS1_25CollectiveMainloopBwdSm80ILi2ELi2EN4cute5tupleIJNS5_1CILi64EEENS7_ILi128EEES8_EEENS_10bfloat16_tEfNS_4arch4Sm80ELb0ELb0ELb1ELb0ELb1ELb0ELb0ELb0ELi2ELi2ELi4ELi2ELb1EEENS1_21CollectiveEpilogueBwdISA_SB_SD_Li256ELb0ELb0ELi2EEENS1_19SingleTileSchedulerILb0ELb0ELb0ELi128EEEEEEEEEvNT_6ParamsE$_ZN4cute3eso3ESOILb0ELb0EJNS_5tupleIJiiEEEiiiEEC2ERKS3_RKiS8_S8_,@function
        .size           $_ZN7cutlass13device_kernelIN5flash19enable_sm80_to_sm89INS1_16FlashAttnBwdSm80INS1_25CollectiveMainloopBwdSm80ILi2ELi2EN4cute5tupleIJNS5_1CILi64EEENS7_ILi128EEES8_EEENS_10bfloat16_tEfNS_4arch4Sm80ELb0ELb0ELb1ELb0ELb1ELb0ELb0ELb0ELi2ELi2ELi4ELi2ELb1EEENS1_21CollectiveEpilogueBwdISA_SB_SD_Li256ELb0ELb0ELi2EEENS1_19SingleTileSchedulerILb0ELb0ELb0ELi128EEEEEEEEEvNT_6ParamsE$_ZN4cute3eso3ESOILb0ELb0EJNS_5tupleIJiiEEEiiiEEC2ERKS3_RKiS8_S8_,($_ZN7cutlass13device_kernelIN5flash19enable_sm80_to_sm89INS1_16FlashAttnBwdSm80INS1_25CollectiveMainloopBwdSm80ILi2ELi2EN4cute5tupleIJNS5_1CILi64EEENS7_ILi128EEES8_EEENS_10bfloat16_tEfNS_4arch4Sm80ELb0ELb0ELb1ELb0ELb1ELb0ELb0ELb0ELi2ELi2ELi4ELi2ELb1EEENS1_21CollectiveEpilogueBwdISA_SB_SD_Li256ELb0ELb0ELi2EEENS1_19SingleTileSchedulerILb0ELb0ELb0ELi128EEEEEEEEEvNT_6ParamsE$_ZN4cute3eso3ESOILb0ELb0EJNS_6LayoutINS_5tupleIJNS3_IJNS_1CILi8EEENS4_ILi1EEEEEENS4_ILi2EEES6_EEENS3_IJNS3_IJS6_NS4_ILi0EEEEEElSA_EEEEENS_10ViewEngineINS_8gmem_ptrIPKN7cutlass10bfloat16_tEEEEEEEC2ERKSD_RKSL_ - $_ZN7cutlass13device_kernelIN5flash19enable_sm80_to_sm89INS1_16FlashAttnBwdSm80INS1_25CollectiveMainloopBwdSm80ILi2ELi2EN4cute5tupleIJNS5_1CILi64EEENS7_ILi128EEES8_EEENS_10bfloat16_tEfNS_4arch4Sm80ELb0ELb0ELb1ELb0ELb1ELb0ELb0ELb0ELi2ELi2ELi4ELi2ELb1EEENS1_21CollectiveEpilogueBwdISA_SB_SD_Li256ELb0ELb0ELi2EEENS1_19SingleTileSchedulerILb0ELb0ELb0ELi128EEEEEEEEEvNT_6ParamsE$_ZN4cute3eso3ESOILb0ELb0EJNS_5tupleIJiiEEEiiiEEC2ERKS3_RKiS8_S8_)
$_ZN7cutlass13device_kernelIN5flash19enable_sm80_to_sm89INS1_16FlashAttnBwdSm80INS1_25CollectiveMainloopBwdSm80ILi2ELi2EN4cute5tupleIJNS5_1CILi64EEENS7_ILi128EEES8_EEENS_10bfloat16_tEfNS_4arch4Sm80ELb0ELb0ELb1ELb0ELb1ELb0ELb0ELb0ELi2ELi2ELi4ELi2ELb1EEENS1_21CollectiveEpilogueBwdISA_SB_SD_Li256ELb0ELb0ELi2EEENS1_19SingleTileSchedulerILb0ELb0ELb0ELi128EEEEEEEEEvNT_6ParamsE$_ZN4cute3eso3ESOILb0ELb0EJNS_5tupleIJiiEEEiiiEEC2ERKS3_RKiS8_S8_:
        /* <DEDUP_REMOVED lines=16> */
        .type           $_ZN7cutlass13device_kernelIN5flash19enable_sm80_to_sm89INS1_16FlashAttnBwdSm80INS1_25CollectiveMainloopBwdSm80ILi2ELi2EN4cute5tupleIJNS5_1CILi64EEENS7_ILi128EEES8_EEENS_10bfloat16_tEfNS_4arch4Sm80ELb0ELb0ELb1ELb0ELb1ELb0ELb0ELb0ELi2ELi2ELi4ELi2ELb1EEENS1_21CollectiveEpilogueBwdISA_SB_SD_Li256ELb0ELb0ELi2EEENS1_19SingleTileSchedulerILb0ELb0ELb0ELi128EEEEEEEEEvNT_6ParamsE$_ZN4cute3eso3ESOILb0ELb0EJNS_6LayoutINS_5tupleIJNS3_IJNS_1CILi8EEENS4_ILi1EEEEEENS4_ILi2EEES6_EEENS3_IJNS3_IJS6_NS4_ILi0EEEEEElSA_EEEEENS_10ViewEngineINS_8gmem_ptrIPKN7cutlass10bfloat16_tEEEEEEEC2ERKSD_RKSL_,@function
        .size           $_ZN7cutlass13device_kernelIN5flash19enable_sm80_to_sm89INS1_16FlashAttnBwdSm80INS1_25CollectiveMainloopBwdSm80ILi2ELi2EN4cute5tupleIJNS5_1CILi64EEENS7_ILi128EEES8_EEENS_10bfloat16_tEfNS_4arch4Sm80ELb0ELb0ELb1ELb0ELb1ELb0ELb0ELb0ELi2ELi2ELi4ELi2ELb1EEENS1_21CollectiveEpilogueBwdISA_SB_SD_Li256ELb0ELb0ELi2EEENS1_19SingleTileSchedulerILb0ELb0ELb0ELi128EEEEEEEEEvNT_6ParamsE$_ZN4cute3eso3ESOILb0ELb0EJNS_6LayoutINS_5tupleIJNS3_IJNS_1CILi8EEENS4_ILi1EEEEEENS4_ILi2EEES6_EEENS3_IJNS3_IJS6_NS4_ILi0EEEEEElSA_EEEEENS_10ViewEngineINS_8gmem_ptrIPKN7cutlass10bfloat16_tEEEEEEEC2ERKSD_RKSL_,($_ZN7cutlass13device_kernelIN5flash19enable_sm80_to_sm89INS1_16FlashAttnBwdSm80INS1_25CollectiveMainloopBwdSm80ILi2ELi2EN4cute5tupleIJNS5_1CILi64EEENS7_ILi128EEES8_EEENS_10bfloat16_tEfNS_4arch4Sm80ELb0ELb0ELb1ELb0ELb1ELb0ELb0ELb0ELi2ELi2ELi4ELi2ELb1EEENS1_21CollectiveEpilogueBwdISA_SB_SD_Li256ELb0ELb0ELi2EEENS1_19SingleTileSchedulerILb0ELb0ELb0ELi128EEEEEEEEEvNT_6ParamsE$_ZN4cute3eso3ESOILb0ELb0EJNS_6LayoutINS_5tupleIJNS3_IJNS_1CILi8EEENS4_ILi1EEEEEENS4_ILi2EEES6_EEENS3_IJNS3_IJS6_NS4_ILi0EEEEEElSA_EEEEElEEC2ERKSD_RKl - $_ZN7cutlass13device_kernelIN5flash19enable_sm80_to_sm89INS1_16FlashAttnBwdSm80INS1_25CollectiveMainloopBwdSm80ILi2ELi2EN4cute5tupleIJNS5_1CILi64EEENS7_ILi128EEES8_EEENS_10bfloat16_tEfNS_4arch4Sm80ELb0ELb0ELb1ELb0ELb1ELb0ELb0ELb0ELi2ELi2ELi4ELi2ELb1EEENS1_21CollectiveEpilogueBwdISA_SB_SD_Li256ELb0ELb0ELi2EEENS1_19SingleTileSchedulerILb0ELb0ELb0ELi128EEEEEEEEEvNT_6ParamsE$_ZN4cute3eso3ESOILb0ELb0EJNS_6LayoutINS_5tupleIJNS3_IJNS_1CILi8EEENS4_ILi1EEEEEENS4_ILi2EEES6_EEENS3_IJNS3_IJS6_NS4_ILi0EEEEEElSA_EEEEENS_10ViewEngineINS_8gmem_ptrIPKN7cutlass10bfloat16_tEEEEEEEC2ERKSD_RKSL_)
$_ZN7cutlass13device_kernelIN5flash19enable_sm80_to_sm89INS1_16FlashAttnBwdSm80INS1_25CollectiveMainloopBwdSm80ILi2ELi2EN4cute5tupleIJNS5_1CILi64EEENS7_ILi128EEES8_EEENS_10bfloat16_tEfNS_4arch4Sm80ELb0ELb0ELb1ELb0ELb1ELb0ELb0ELb0ELi2ELi2ELi4ELi2ELb1EEENS1_21CollectiveEpilogueBwdISA_SB_SD_Li256ELb0ELb0ELi2EEENS1_19SingleTileSchedulerILb0ELb0ELb0ELi128EEEEEEEEEvNT_6ParamsE$_ZN4cute3eso3ESOILb0ELb0EJNS_6LayoutINS_5tupleIJNS3_IJNS_1CILi8EEENS4_ILi1EEEEEENS4_ILi2EEES6_EEENS3_IJNS3_IJS6_NS4_ILi0EEEEEElSA_EEEEENS_10ViewEngineINS_8gmem_ptrIPKN7cutlass10bfloat16_tEEEEEEEC2ERKSD_RKSL_:
[----:B------:R-:W-:Y:S02]  /*6bd0*/  ULDC UR26, c[0x0][0x20] ;  /* 0x00000800001a7ab9 */ /* 0x000fe40000000800 */
[----:B------:R-:W-:-:S02]  /*6be0*/  UIADD3 UR27, UR16, -UR26, URZ ;  /* 0x8000001a101b7290 */ /* 0x000fc4000fffe03f */
[----:B------:R-:W-:-:S07]  /*6bf0*/  UIADD3 UR26, UR21, -UR26, URZ ;  /* 0x8000001a151a7290 */ /* 0x000fce000fffe03f */
[----:B------:R1:W-:Y:S04]  /*6c00*/  STL.64 [UR27], R4 ;  /* 0x00000004ff007987 */ /* 0x0003e80008100a1b */
[----:B-1----:R-:W2:Y:S01]  /*6c10*/  LDL.64 R4, [UR26] ;  /* 0x0000001aff047983 */ /* 0x002ea20008100a00 */
[----:B------:R-:W-:-:S03]  /*6c20*/  MOV R7, 0x0 ;  /* 0x0000000000077802 */ /* 0x000fc60000000f00 */
[----:B--2---:R1:W-:Y:S01]  /*6c30*/  STL.64 [UR27+0x8], R4 ;  /* 0x00000804ff007987 */ /* 0x0043e20008100a1b */
[----:B------:R-:W-:Y:S05]  /*6c40*/  RET.REL.NODEC R6 `(_ZN7cutlass13device_kernelIN5flash19enable_sm80_to_sm89INS1_16FlashAttnBwdSm80INS1_25CollectiveMainloopBwdSm80ILi2ELi2EN4cute5tupleIJNS5_1CILi64EEENS7_ILi128EEES8_EEENS_10bfloat16_tEfNS_4arch4Sm80ELb0ELb0ELb1ELb0ELb1ELb0ELb0ELb0ELi2ELi2ELi4ELi2ELb1EEENS1_21CollectiveEpilogueBwdISA_SB_SD_Li256ELb0ELb0ELi2EEENS1_19SingleTileSchedulerILb0ELb0ELb0ELi128EEEEEEEEEvNT_6ParamsE) ;  /* 0xffff93b006007950 */ /* 0x000fea0003c3ffff */
        .type           $_ZN7cutlass13device_kernelIN5flash19enable_sm80_to_sm89INS1_16FlashAttnBwdSm80INS1_25CollectiveMainloopBwdSm80ILi2ELi2EN4cute5tupleIJNS5_1CILi64EEENS7_ILi128EEES8_EEENS_10bfloat16_tEfNS_4arch4Sm80ELb0ELb0ELb1ELb0ELb1ELb0ELb0ELb0ELi2ELi2ELi4ELi2ELb1EEENS1_21CollectiveEpilogueBwdISA_SB_SD_Li256ELb0ELb0ELi2EEENS1_19SingleTileSchedulerILb0ELb0ELb0ELi128EEEEEEEEEvNT_6ParamsE$_ZN4cute3eso3ESOILb0ELb0EJNS_6LayoutINS_5tupleIJNS3_IJNS_1CILi8EEENS4_ILi1EEEEEENS4_ILi2EEES6_EEENS3_IJNS3_IJS6_NS4_ILi0EEEEEElSA_EEEEElEEC2ERKSD_RKl,@function
        .size           $_ZN7cutlass13device_kernelIN5flash19enable_sm80_to_sm89INS1_16FlashAttnBwdSm80INS1_25CollectiveMainloopBwdSm80ILi2ELi2EN4cute5tupleIJNS5_1CILi64EEENS7_ILi128EEES8_EEENS_10bfloat16_tEfNS_4arch4Sm80ELb0ELb0ELb1ELb0ELb1ELb0ELb0ELb0ELi2ELi2ELi4ELi2ELb1EEENS1_21CollectiveEpilogueBwdISA_SB_SD_Li256ELb0ELb0ELi2EEENS1_19SingleTileSchedulerILb0ELb0ELb0ELi128EEEEEEEEEvNT_6ParamsE$_ZN4cute3eso3ESOILb0ELb0EJNS_6LayoutINS_5tupleIJNS3_IJNS_1CILi8EEENS4_ILi1EEEEEENS4_ILi2EEES6_EEENS3_IJNS3_IJS6_NS4_ILi0EEEEEElSA_EEEEElEEC2ERKSD_RKl,($_ZN7cutlass13device_kernelIN5flash19enable_sm80_to_sm89INS1_16FlashAttnBwdSm80INS1_25CollectiveMainloopBwdSm80ILi2ELi2EN4cute5tupleIJNS5_1CILi64EEENS7_ILi128EEES8_EEENS_10bfloat16_tEfNS_4arch4Sm80ELb0ELb0ELb1ELb0ELb1ELb0ELb0ELb0ELi2ELi2ELi4ELi2ELb1EEENS1_21CollectiveEpilogueBwdISA_SB_SD_Li256ELb0ELb0ELi2EEENS1_19SingleTileSchedulerILb0ELb0ELb0ELi128EEEEEEEEEvNT_6ParamsE$_ZN4cute3eso3ESOILb0ELb0EJiiEEC2ERKiS4_ - $_ZN7cutlass13device_kernelIN5flash19enable_sm80_to_sm89INS1_16FlashAttnBwdSm80INS1_25CollectiveMainloopBwdSm80ILi2ELi2EN4cute5tupleIJNS5_1CILi64EEENS7_ILi128EEES8_EEENS_10bfloat16_tEfNS_4arch4Sm80ELb0ELb0ELb1ELb0ELb1ELb0ELb0ELb0ELi2ELi2ELi4ELi2ELb1EEENS1_21CollectiveEpilogueBwdISA_SB_SD_Li256ELb0ELb0ELi2EEENS1_19SingleTileSchedulerILb0ELb0ELb0ELi128EEEEEEEEEvNT_6ParamsE$_ZN4cute3eso3ESOILb0ELb0EJNS_6LayoutINS_5tupleIJNS3_IJNS_1CILi8EEENS4_ILi1EEEEEENS4_ILi2EEES6_EEENS3_IJNS3_IJS6_NS4_ILi0EEEEEElSA_EEEEElEEC2ERKSD_RKl)
$_ZN7cutlass13device_kernelIN5flash19enable_sm80_to_sm89INS1_16FlashAttnBwdSm80INS1_25CollectiveMainloopBwdSm80ILi2ELi2EN4cute5tupleIJNS5_1CILi64EEENS7_ILi128EEES8_EEENS_10bfloat16_tEfNS_4arch4Sm80ELb0ELb0ELb1ELb0ELb1ELb0ELb0ELb0ELi2ELi2ELi4ELi2ELb1EEENS1_21CollectiveEpilogueBwdISA_SB_SD_Li256ELb0ELb0ELi2EEENS1_19SingleTileSchedulerILb0ELb0ELb0ELi128EEEEEEEEEvNT_6ParamsE$_ZN4cute3eso3ESOILb0ELb0EJNS_6LayoutINS_5tupleIJNS3_IJNS_1CILi8EEENS4_ILi1EEEEEENS4_ILi2EEES6_EEENS3_IJNS3_IJS6_NS4_ILi0EEEEEElSA_EEEEElEEC2ERKSD_RKl:
[----:B------:R-:W-:Y:S02]  /*6c50*/  ULDC UR26, c[0x0][0x20] ;  /* 0x00000800001a7ab9 */ /* 0x000fe40000000800 */
[----:B------:R-:W-:Y:S02]  /*6c60*/  UIADD3 UR27, UR16, -UR26, URZ ;  /* 0x8000001a101b7290 */ /* 0x000fe4000fffe03f */
[----:B------:R-:W-:-:S07]  /*6c70*/  UIADD3 UR26, UR21, -UR26, URZ ;  /* 0x8000001a151a7290 */ /* 0x000fce000fffe03f */
[----:B------:R1:W-:Y:S04]  /*6c80*/  STL.64 [UR27], R4 ;  /* 0x00000004ff007987 */ /* 0x0003e80008100a1b */
[----:B-1----:R-:W2:Y:S01]  /*6c90*/  LDL.64 R4, [UR26] ;  /* 0x0000001aff047983 */ /* 0x002ea20008100a00 */
[----:B------:R-:W-:-:S03]  /*6ca0*/  MOV R7, 0x0 ;  /* 0x0000000000077802 */ /* 0x000fc60000000f00 */
[----:B--2---:R1:W-:Y:S01]  /*6cb0*/  STL.64 [UR27+0x8], R4 ;  /* 0x00000804ff007987 */ /* 0x0043e20008100a1b */
[----:B------:R-:W-:Y:S05]  /*6cc0*/  RET.REL.NODEC R6 `(_ZN7cutlass13device_kernelIN5flash19enable_sm80_to_sm89INS1_16FlashAttnBwdSm80INS1_25CollectiveMainloopBwdSm80ILi2ELi2EN4cute5tupleIJNS5_1CILi64EEENS7_ILi128EEES8_EEENS_10bfloat16_tEfNS_4arch4Sm80ELb0ELb0ELb1ELb0ELb1ELb0ELb0ELb0ELi2ELi2ELi4ELi2ELb1EEENS1_21CollectiveEpilogueBwdISA_SB_SD_Li256ELb0ELb0ELi2EEENS1_19SingleTileSchedulerILb0ELb0ELb0ELi128EEEEEEEEEvNT_6ParamsE) ;  /* 0xffff933006007950 */ /* 0x000fea0003c3ffff */
        .type           $_ZN7cutlass13device_kernelIN5flash19enable_sm80_to_sm89INS1_16FlashAttnBwdSm80INS1_25CollectiveMainloopBwdSm80ILi2ELi2EN4cute5tupleIJNS5_1CILi64EEENS7_ILi128EEES8_EEENS_10bfloat16_tEfNS_4arch4Sm80ELb0ELb0ELb1ELb0ELb1ELb0ELb0ELb0ELi2ELi2ELi4ELi2ELb1EEENS1_21CollectiveEpilogueBwdISA_SB_SD_Li256ELb0ELb0ELi2EEENS1_19SingleTileSchedulerILb0ELb0ELb0ELi128EEEEEEEEEvNT_6ParamsE$_ZN4cute3eso3ESOILb0ELb0EJiiEEC2ERKiS4_,@function
        .size           $_ZN7cutlass13device_kernelIN5flash19enable_sm80_to_sm89INS1_16FlashAttnBwdSm80INS1_25CollectiveMainloopBwdSm80ILi2ELi2EN4cute5tupleIJNS5_1CILi64EEENS7_ILi128EEES8_EEENS_10bfloat16_tEfNS_4arch4Sm80ELb0ELb0ELb1ELb0ELb1ELb0ELb0ELb0ELi2ELi2ELi4ELi2ELb1EEENS1_21CollectiveEpilogueBwdISA_SB_SD_Li256ELb0ELb0ELi2EEENS1_19SingleTileSchedulerILb0ELb0ELb0ELi128EEEEEEEEEvNT_6ParamsE$_ZN4cute3eso3ESOILb0ELb0EJiiEEC2ERKiS4_,($_ZN7cutlass13device_kernelIN5flash19enable_sm80_to_sm89INS1_16FlashAttnBwdSm80INS1_25CollectiveMainloopBwdSm80ILi2ELi2EN4cute5tupleIJNS5_1CILi64EEENS7_ILi128EEES8_EEENS_10bfloat16_tEfNS_4arch4Sm80ELb0ELb0ELb1ELb0ELb1ELb0ELb0ELb0ELi2ELi2ELi4ELi2ELb1EEENS1_21CollectiveEpilogueBwdISA_SB_SD_Li256ELb0ELb0ELi2EEENS1_19SingleTileSchedulerILb0ELb0ELb0ELi128EEEEEEEEEvNT_6ParamsE$_ZN4cute3eso3ESOILb0ELb1EJNS_15ArithmeticTupleIJNS_1CILi0EEEiEEEEEC2ERKS5_ - $_ZN7cutlass13device_kernelIN5flash19enable_sm80_to_sm89INS1_16FlashAttnBwdSm80INS1_25CollectiveMainloopBwdSm80ILi2ELi2EN4cute5tupleIJNS5_1CILi64EEENS7_ILi128EEES8_EEENS_10bfloat16_tEfNS_4arch4Sm80ELb0ELb0ELb1ELb0ELb1ELb0ELb0ELb0ELi2ELi2ELi4ELi2ELb1EEENS1_21CollectiveEpilogueBwdISA_SB_SD_Li256ELb0ELb0ELi2EEENS1_19SingleTileSchedulerILb0ELb0ELb0ELi128EEEEEEEEEvNT_6ParamsE$_ZN4cute3eso3ESOILb0ELb0EJiiEEC2ERKiS4_)
$_ZN7cutlass13device_kernelIN5flash19enable_sm80_to_sm89INS1_16FlashAttnBwdSm80INS1_25CollectiveMainloopBwdSm80ILi2ELi2EN4cute5tupleIJNS5_1CILi64EEENS7_ILi128EEES8_EEENS_10bfloat16_tEfNS_4arch4Sm80ELb0ELb0ELb1ELb0ELb1ELb0ELb0ELb0ELi2ELi2ELi4ELi2ELb1EEENS1_21CollectiveEpilogueBwdISA_SB_SD_Li256ELb0ELb0ELi2EEENS1_19SingleTileSchedulerILb0ELb0ELb0ELi128EEEEEEEEEvNT_6ParamsE$_ZN4cute3eso3ESOILb0ELb0EJiiEEC2ERKiS4_:
[----:B------:R-:W-:Y:S02]  /*6cd0*/  IADD3 R5, R5, -c[0x0][0x20], RZ ;  /* 0x8000080005057a10 */ /* 0x000fe40007ffe0ff */
[----:B------:R-:W-:-:S03]  /*6ce0*/  IADD3 R4, R4, -c[0x0][0x20], RZ ;  /* 0x8000080004047a10 */ /* 0x000fc60007ffe0ff */
[----:B------:R1:W-:Y:S04]  /*6cf0*/  STL [R5], R12 ;  /* 0x0000000c05007387 */ /* 0x0003e80000100800 */
[----:B------:R-:W2:Y:S01]  /*6d00*/  LDL R4, [R4] ;  /* 0x0000000004047983 */ /* 0x000ea20000100800 */
[----:B------:R-:W-:-:S03]  /*6d10*/  IMAD.MOV.U32 R9, RZ, RZ, 0x0 ;  /* 0x00000000ff097424 */ /* 0x000fc600078e00ff */
[----:B--2---:R1:W-:Y:S01]  /*6d20*/  STL [R5+0x4], R4 ;  /* 0x0000040405007387 */ /* 0x0043e20000100800 */
[----:B------:R-:W-:Y:S05]  /*6d30*/  RET.REL.NODEC R8 `(_ZN7cutlass13device_kernelIN5flash19enable_sm80_to_sm89INS1_16FlashAttnBwdSm80INS1_25CollectiveMainloopBwdSm80ILi2ELi2EN4cute5tupleIJNS5_1CILi64EEENS7_ILi128EEES8_EEENS_10bfloat16_tEfNS_4arch4Sm80ELb0ELb0ELb1ELb0ELb1ELb0ELb0ELb0ELi2ELi2ELi4ELi2ELb1EEENS1_21CollectiveEpilogueBwdISA_SB_SD_Li256ELb0ELb0ELi2EEENS1_19SingleTileSchedulerILb0ELb0ELb0ELi128EEEEEEEEEvNT_6ParamsE) ;  /* 0xffff92c008007950 */ /* 0x000fea0003c3ffff */
        .type           $_ZN7cutlass13device_kernelIN5flash19enable_sm80_to_sm89INS1_16FlashAttnBwdSm80INS1_25CollectiveMainloopBwdSm80ILi2ELi2EN4cute5tupleIJNS5_1CILi64EEENS7_ILi128EEES8_EEENS_10bfloat16_tEfNS_4arch4Sm80ELb0ELb0ELb1ELb0ELb1ELb0ELb0ELb0ELi2ELi2ELi4ELi2ELb1EEENS1_21CollectiveEpilogueBwdISA_SB_SD_Li256ELb0ELb0ELi2EEENS1_19SingleTileSchedulerILb0ELb0ELb0ELi128EEEEEEEEEvNT_6ParamsE$_ZN4cute3eso3ESOILb0ELb1EJNS_15ArithmeticTupleIJNS_1CILi0EEEiEEEEEC2ERKS5_,@function
        .size           $_ZN7cutlass13device_kernelIN5flash19enable_sm80_to_sm89INS1_16FlashAttnBwdSm80INS1_25CollectiveMainloopBwdSm80ILi2ELi2EN4cute5tupleIJNS5_1CILi64EEENS7_ILi128EEES8_EEENS_10bfloat16_tEfNS_4arch4Sm80ELb0ELb0ELb1ELb0ELb1ELb0ELb0ELb0ELi2ELi2ELi4ELi2ELb1EEENS1_21CollectiveEpilogueBwdISA_SB_SD_Li256ELb0ELb0ELi2EEENS1_19SingleTileSchedulerILb0ELb0ELb0ELi128EEEEEEEEEvNT_6ParamsE$_ZN4cute3eso3ESOILb0ELb1EJNS_15ArithmeticTupleIJNS_1CILi0EEEiEEEEEC2ERKS5_,($_ZN7cutlass13device_kernelIN5flash19enable_sm80_to_sm89INS1_16FlashAttnBwdSm80INS1_25CollectiveMainloopBwdSm80ILi2ELi2EN4cute5tupleIJNS5_1CILi64EEENS7_ILi128EEES8_EEENS_10bfloat16_tEfNS_4arch4Sm80ELb0ELb0ELb1ELb0ELb1ELb0ELb0ELb0ELi2ELi2ELi4ELi2ELb1EEENS1_21CollectiveEpilogueBwdISA_SB_SD_Li256ELb0ELb0ELi2EEENS1_19SingleTileSchedulerILb0ELb0ELb0ELi128EEEEEEEEEvNT_6ParamsE$_ZN4cute3eso3ESOILb0ELb1EJNS_15ArithmeticTupleIJiEEEEEC2ERKS3_ - $_ZN7cutlass13device_kernelIN5flash19enable_sm80_to_sm89INS1_16FlashAttnBwdSm80INS1_25CollectiveMainloopBwdSm80ILi2ELi2EN4cute5tupleIJNS5_1CILi64EEENS7_ILi128EEES8_EEENS_10bfloat16_tEfNS_4arch4Sm80ELb0ELb0ELb1ELb0ELb1ELb0ELb0ELb0ELi2ELi2ELi4ELi2ELb1EEENS1_21CollectiveEpilogueBwdISA_SB_SD_Li256ELb0ELb0ELi2EEENS1_19SingleTileSchedulerILb0ELb0ELb0ELi128EEEEEEEEEvNT_6ParamsE$_ZN4cute3eso3ESOILb0ELb1EJNS_15ArithmeticTupleIJNS_1CILi0EEEiEEEEEC2ERKS5_)
$_ZN7cutlass13device_kernelIN5flash19enable_sm80_to_sm89INS1_16FlashAttnBwdSm80INS1_25CollectiveMainloopBwdSm80ILi2ELi2EN4cute5tupleIJNS5_1CILi64EEENS7_ILi128EEES8_EEENS_10bfloat16_tEfNS_4arch4Sm80ELb0ELb0ELb1ELb0ELb1ELb0ELb0ELb0ELi2ELi2ELi4ELi2ELb1EEENS1_21CollectiveEpilogueBwdISA_SB_SD_Li256ELb0ELb0ELi2EEENS1_19SingleTileSchedulerILb0ELb0ELb0ELi128EEEEEEEEEvNT_6ParamsE$_ZN4cute3eso3ESOILb0ELb1EJNS_15ArithmeticTupleIJNS_1CILi0EEEiEEEEEC2ERKS5_:
[----:B------:R-:W-:Y:S02]  /*6d40*/  ULDC UR35, c[0x0][0x20] ;  /* 0x0000080000237ab9 */ /* 0x000fe40000000800 */
[----:B------:R-:W-:-:S09]  /*6d50*/  UIADD3 UR35, UR38, -UR35, URZ ;  /* 0x8000002326237290 */ /* 0x000fd2000fffe03f */
[----:B------:R1:W-:Y:S02]  /*6d60*/  STL [UR35], R5 ;  /* 0x00000005ff007987 */ /* 0x0003e40008100823 */
[----:B-1----:R-:W-:-:S04]  /*6d70*/  MOV R5, 0x0 ;  /* 0x0000000000057802 */ /* 0x002fc80000000f00 */
[----:B------:R-:W-:Y:S05]  /*6d80*/  RET.REL.NODEC R4 `(_ZN7cutlass13device_kernelIN5flash19enable_sm80_to_sm89INS1_16FlashAttnBwdSm80INS1_25CollectiveMainloopBwdSm80ILi2ELi2EN4cute5tupleIJNS5_1CILi64EEENS7_ILi128EEES8_EEENS_10bfloat16_tEfNS_4arch4Sm80ELb0ELb0ELb1ELb0ELb1ELb0ELb0ELb0ELi2ELi2ELi4ELi2ELb1EEENS1_21CollectiveEpilogueBwdISA_SB_SD_Li256ELb0ELb0ELi2EEENS1_19SingleTileSchedulerILb0ELb0ELb0ELi128EEEEEEEEEvNT_6ParamsE) ;  /* 0xffff927004007950 */ /* 0x000fea0003c3ffff */
        .type           $_ZN7cutlass13device_kernelIN5flash19enable_sm80_to_sm89INS1_16FlashAttnBwdSm80INS1_25CollectiveMainloopBwdSm80ILi2ELi2EN4cute5tupleIJNS5_1CILi64EEENS7_ILi128EEES8_EEENS_10bfloat16_tEfNS_4arch4Sm80ELb0ELb0ELb1ELb0ELb1ELb0ELb0ELb0ELi2ELi2ELi4ELi2ELb1EEENS1_21CollectiveEpilogueBwdISA_SB_SD_Li256ELb0ELb0ELi2EEENS1_19SingleTileSchedulerILb0ELb0ELb0ELi128EEEEEEEEEvNT_6ParamsE$_ZN4cute3eso3ESOILb0ELb1EJNS_15ArithmeticTupleIJiEEEEEC2ERKS3_,@function
        .size           $_ZN7cutlass13device_kernelIN5flash19enable_sm80_to_sm89INS1_16FlashAttnBwdSm80INS1_25CollectiveMainloopBwdSm80ILi2ELi2EN4cute5tupleIJNS5_1CILi64EEENS7_ILi128EEES8_EEENS_10bfloat16_tEfNS_4arch4Sm80ELb0ELb0ELb1ELb0ELb1ELb0ELb0ELb0ELi2ELi2ELi4ELi2ELb1EEENS1_21CollectiveEpilogueBwdISA_SB_SD_Li256ELb0ELb0ELi2EEENS1_19SingleTileSchedulerILb0ELb0ELb0ELi128EEEEEEEEEvNT_6ParamsE$_ZN4cute3eso3ESOILb0ELb1EJNS_15ArithmeticTupleIJiEEEEEC2ERKS3_,($_ZN7cutlass13device_kernelIN5flash19enable_sm80_to_sm89INS1_16FlashAttnBwdSm80INS1_25CollectiveMainloopBwdSm80ILi2ELi2EN4cute5tupleIJNS5_1CILi64EEENS7_ILi128EEES8_EEENS_10bfloat16_tEfNS_4arch4Sm80ELb0ELb0ELb1ELb0ELb1ELb0ELb0ELb0ELi2ELi2ELi4ELi2ELb1EEENS1_21CollectiveEpilogueBwdISA_SB_SD_Li256ELb0ELb0ELi2EEENS1_19SingleTileSchedulerILb0ELb0ELb0ELi128EEEEEEEEEvNT_6ParamsE$_ZN4cute3eso3ESOILb0ELb1EJNS_15ArithmeticTupleIJiiEEEEEC2ERKS3_ - $_ZN7cutlass13device_kernelIN5flash19enable_sm80_to_sm89INS1_16FlashAttnBwdSm80INS1_25CollectiveMainloopBwdSm80ILi2ELi2EN4cute5tupleIJNS5_1CILi64EEENS7_ILi128EEES8_EEENS_10bfloat16_tEfNS_4arch4Sm80ELb0ELb0ELb1ELb0ELb1ELb0ELb0ELb0ELi2ELi2ELi4ELi2ELb1EEENS1_21CollectiveEpilogueBwdISA_SB_SD_Li256ELb0ELb0ELi2EEENS1_19SingleTileSchedulerILb0ELb0ELb0ELi128EEEEEEEEEvNT_6ParamsE$_ZN4cute3eso3ESOILb0ELb1EJNS_15ArithmeticTupleIJiEEEEEC2ERKS3_)
$_ZN7cutlass13device_kernelIN5flash19enable_sm80_to_sm89INS1_16FlashAttnBwdSm80INS1_25CollectiveMainloopBwdSm80ILi2ELi2EN4cute5tupleIJNS5_1CILi64EEENS7_ILi128EEES8_EEENS_10bfloat16_tEfNS_4arch4Sm80ELb0ELb0ELb1ELb0ELb1ELb0ELb0ELb0ELi2ELi2ELi4ELi2ELb1EEENS1_21CollectiveEpilogueBwdISA_SB_SD_Li256ELb0ELb0ELi2EEENS1_19SingleTileSchedulerILb0ELb0ELb0ELi128EEEEEEEEEvNT_6ParamsE$_ZN4cute3eso3ESOILb0ELb1EJNS_15ArithmeticTupleIJiEEEEEC2ERKS3_:
[----:B------:R-:W-:Y:S02]  /*6d90*/  ULDC UR35, c[0x0][0x20] ;  /* 0x0000080000237ab9 */ /* 0x000fe40000000800 */
[----:B------:R-:W-:-:S09]  /*6da0*/  UIADD3 UR35, UR38, -UR35, URZ ;  /* 0x8000002326237290 */ /* 0x000fd2000fffe03f */
[----:B------:R1:W-:Y:S02]  /*6db0*/  STL [UR35], R5 ;  /* 0x00000005ff007987 */ /* 0x0003e40008100823 */
[----:B-1----:R-:W-:-:S04]  /*6dc0*/  MOV R5, 0x0 ;  /* 0x0000000000057802 */ /* 0x002fc80000000f00 */
[----:B------:R-:W-:Y:S05]  /*6dd0*/  RET.REL.NODEC R4 `(_ZN7cutlass13device_kernelIN5flash19enable_sm80_to_sm89INS1_16FlashAttnBwdSm80INS1_25CollectiveMainloopBwdSm80ILi2ELi2EN4cute5tupleIJNS5_1CILi64EEENS7_ILi128EEES8_EEENS_10bfloat16_tEfNS_4arch4Sm80ELb0ELb0ELb1ELb0ELb1ELb0ELb0ELb0ELi2ELi2ELi4ELi2ELb1EEENS1_21CollectiveEpilogueBwdISA_SB_SD_Li256ELb0ELb0ELi2EEENS1_19SingleTileSchedulerILb0ELb0ELb0ELi128EEEEEEEEEvNT_6ParamsE) ;  /* 0xffff922004007950 */ /* 0x000fea0003c3ffff */
        .type           $_ZN7cutlass13device_kernelIN5flash19enable_sm80_to_sm89INS1_16FlashAttnBwdSm80INS1_25CollectiveMainloopBwdSm80ILi2ELi2EN4cute5tupleIJNS5_1CILi64EEENS7_ILi128EEES8_EEENS_10bfloat16_tEfNS_4arch4Sm80ELb0ELb0ELb1ELb0ELb1ELb0ELb0ELb0ELi2ELi2ELi4ELi2ELb1EEENS1_21CollectiveEpilogueBwdISA_SB_SD_Li256ELb0ELb0ELi2EEENS1_19SingleTileSchedulerILb0ELb0ELb0ELi128EEEEEEEEEvNT_6ParamsE$_ZN4cute3eso3ESOILb0ELb1EJNS_15ArithmeticTupleIJiiEEEEEC2ERKS3_,@function
        .size           $_ZN7cutlass13device_kernelIN5flash19enable_sm80_to_sm89INS1_16FlashAttnBwdSm80INS1_25CollectiveMainloopBwdSm80ILi2ELi2EN4cute5tupleIJNS5_1CILi64EEENS7_ILi128EEES8_EEENS_10bfloat16_tEfNS_4arch4Sm80ELb0ELb0ELb1ELb0ELb1ELb0ELb0ELb0ELi2ELi2ELi4ELi2ELb1EEENS1_21CollectiveEpilogueBwdISA_SB_SD_Li256ELb0ELb0ELi2EEENS1_19SingleTileSchedulerILb0ELb0ELb0ELi128EEEEEEEEEvNT_6ParamsE$_ZN4cute3eso3ESOILb0ELb1EJNS_15ArithmeticTupleIJiiEEEEEC2ERKS3_,($_ZN7cutlass13device_kernelIN5flash19enable_sm80_to_sm89INS1_16FlashAttnBwdSm80INS1_25CollectiveMainloopBwdSm80ILi2ELi2EN4cute5tupleIJNS5_1CILi64EEENS7_ILi128EEES8_EEENS_10bfloat16_tEfNS_4arch4Sm80ELb0ELb0ELb1ELb0ELb1ELb0ELb0ELb0ELi2ELi2ELi4ELi2ELb1EEENS1_21CollectiveEpilogueBwdISA_SB_SD_Li256ELb0ELb0ELi2EEENS1_19SingleTileSchedulerILb0ELb0ELb0ELi128EEEEEEEEEvNT_6ParamsE$_ZN4cute3eso3ESOILb0ELb1EJNS_15ArithmeticTupleIJiiEEENS_1CILi0EEES5_S5_EEC2ERKS3_RKS5_SA_SA_ - $_ZN7cutlass13device_kernelIN5flash19enable_sm80_to_sm89INS1_16FlashAttnBwdSm80INS1_25CollectiveMainloopBwdSm80ILi2ELi2EN4cute5tupleIJNS5_1CILi64EEENS7_ILi128EEES8_EEENS_10bfloat16_tEfNS_4arch4Sm80ELb0ELb0ELb1ELb0ELb1ELb0ELb0ELb0ELi2ELi2ELi4ELi2ELb1EEENS1_21CollectiveEpilogueBwdISA_SB_SD_Li256ELb0ELb0ELi2EEENS1_19SingleTileSchedulerILb0ELb0ELb0ELi128EEEEEEEEEvNT_6ParamsE$_ZN4cute3eso3ESOILb0ELb1EJNS_15ArithmeticTupleIJiiEEEEEC2ERKS3_)
$_ZN7cutlass13device_kernelIN5flash19enable_sm80_to_sm89INS1_16FlashAttnBwdSm80INS1_25CollectiveMainloopBwdSm80ILi2ELi2EN4cute5tupleIJNS5_1CILi64EEENS7_ILi128EEES8_EEENS_10bfloat16_tEfNS_4arch4Sm80ELb0ELb0ELb1ELb0ELb1ELb0ELb0ELb0ELi2ELi2ELi4ELi2ELb1EEENS1_21CollectiveEpilogueBwdISA_SB_SD_Li256ELb0ELb0ELi2EEENS1_19SingleTileSchedulerILb0ELb0ELb0ELi128EEEEEEEEEvNT_6ParamsE$_ZN4cute3eso3ESOILb0ELb1EJNS_15ArithmeticTupleIJiiEEEEEC2ERKS3_:
[----:B------:R-:W-:Y:S02]  /*6de0*/  IADD3 R5, R5, -c[0x0][0x20], RZ ;  /* 0x8000080005057a10 */ /* 0x000fe40007ffe0ff */
[----:B------:R-:W-:-:S03]  /*6df0*/  MOV R7, 0x0 ;  /* 0x0000000000077802 */ /* 0x000fc60000000f00 */
[----:B------:R1:W-:Y:S04]  /*6e00*/  STL [R5], R42 ;  /* 0x0000002a05007387 */ /* 0x0003e80000100800 */
[----:B------:R1:W-:Y:S01]  /*6e10*/  STL [R5+0x4], R12 ;  /* 0x0000040c05007387 */ /* 0x0003e20000100800 */
[----:B------:R-:W-:Y:S05]  /*6e20*/  RET.REL.NODEC R6 `(_ZN7cutlass13device_kernelIN5flash19enable_sm80_to_sm89INS1_16FlashAttnBwdSm80INS1_25CollectiveMainloopBwdSm80ILi2ELi2EN4cute5tupleIJNS5_1CILi64EEENS7_ILi128EEES8_EEENS_10bfloat16_tEfNS_4arch4Sm80ELb0ELb0ELb1ELb0ELb1ELb0ELb0ELb0ELi2ELi2ELi4ELi2ELb1EEENS1_21CollectiveEpilogueBwdISA_SB_SD_Li256ELb0ELb0ELi2EEENS1_19SingleTileSchedulerILb0ELb0ELb0ELi128EEEEEEEEEvNT_6ParamsE) ;  /* 0xffff91d006007950 */ /* 0x000fea0003c3ffff */
        .type           $_ZN7cutlass13device_kernelIN5flash19enable_sm80_to_sm89INS1_16FlashAttnBwdSm80INS1_25CollectiveMainloopBwdSm80ILi2ELi2EN4cute5tupleIJNS5_1CILi64EEENS7_ILi128EEES8_EEENS_10bfloat16_tEfNS_4arch4Sm80ELb0ELb0ELb1ELb0ELb1ELb0ELb0ELb0ELi2ELi2ELi4ELi2ELb1EEENS1_21CollectiveEpilogueBwdISA_SB_SD_Li256ELb0ELb0ELi2EEENS1_19SingleTileSchedulerILb0ELb0ELb0ELi128EEEEEEEEEvNT_6ParamsE$_ZN4cute3eso3ESOILb0ELb1EJNS_15ArithmeticTupleIJiiEEENS_1CILi0EEES5_S5_EEC2ERKS3_RKS5_SA_SA_,@function
        .size           $_ZN7cutlass13device_kernelIN5flash19enable_sm80_to_sm89INS1_16FlashAttnBwdSm80INS1_25CollectiveMainloopBwdSm80ILi2ELi2EN4cute5tupleIJNS5_1CILi64EEENS7_ILi128EEES8_EEENS_10bfloat16_tEfNS_4arch4Sm80ELb0ELb0ELb1ELb0ELb1ELb0ELb0ELb0ELi2ELi2ELi4ELi2ELb1EEENS1_21CollectiveEpilogueBwdISA_SB_SD_Li256ELb0ELb0ELi2EEENS1_19SingleTileSchedulerILb0ELb0ELb0ELi128EEEEEEEEEvNT_6ParamsE$_ZN4cute3eso3ESOILb0ELb1EJNS_15ArithmeticTupleIJiiEEENS_1CILi0EEES5_S5_EEC2ERKS3_RKS5_SA_SA_,($_ZN7cutlass13device_kernelIN5flash19enable_sm80_to_sm89INS1_16FlashAttnBwdSm80INS1_25CollectiveMainloopBwdSm80ILi2ELi2EN4cute5tupleIJNS5_1CILi64EEENS7_ILi128EEES8_EEENS_10bfloat16_tEfNS_4arch4Sm80ELb0ELb0ELb1ELb0ELb1ELb0ELb0ELb0ELi2ELi2ELi4ELi2ELb1EEENS1_21CollectiveEpilogueBwdISA_SB_SD_Li256ELb0ELb0ELi2EEENS1_19SingleTileSchedulerILb0ELb0ELb0ELi128EEEEEEEEEvNT_6ParamsE$_ZN4cute3eso3ESOILb0ELb1EJiEEC2ERKi - $_ZN7cutlass13device_kernelIN5flash19enable_sm80_to_sm89INS1_16FlashAttnBwdSm80INS1_25CollectiveMainloopBwdSm80ILi2ELi2EN4cute5tupleIJNS5_1CILi64EEENS7_ILi128EEES8_EEENS_10bfloat16_tEfNS_4arch4Sm80ELb0ELb0ELb1ELb0ELb1ELb0ELb0ELb0ELi2ELi2ELi4ELi2ELb1EEENS1_21CollectiveEpilogueBwdISA_SB_SD_Li256ELb0ELb0ELi2EEENS1_19SingleTileSchedulerILb0ELb0ELb0ELi128EEEEEEEEEvNT_6ParamsE$_ZN4cute3eso3ESOILb0ELb1EJNS_15ArithmeticTupleIJiiEEENS_1CILi0EEES5_S5_EEC2ERKS3_RKS5_SA_SA_)
$_ZN7cutlass13device_kernelIN5flash19enable_sm80_to_sm89INS1_16FlashAttnBwdSm80INS1_25CollectiveMainloopBwdSm80ILi2ELi2EN4cute5tupleIJNS5_1CILi64EEENS7_ILi128EEES8_EEENS_10bfloat16_tEfNS_4arch4Sm80ELb0ELb0ELb1ELb0ELb1ELb0ELb0ELb0ELi2ELi2ELi4ELi2ELb1EEENS1_21CollectiveEpilogueBwdISA_SB_SD_Li256ELb0ELb0ELi2EEENS1_19SingleTileSchedulerILb0ELb0ELb0ELi128EEEEEEEEEvNT_6ParamsE$_ZN4cute3eso3ESOILb0ELb1EJNS_15ArithmeticTupleIJiiEEENS_1CILi0EEES5_S5_EEC2ERKS3_RKS5_SA_SA_:
[----:B------:R-:W-:Y:S01]  /*6e30*/  ULDC UR35, c[0x0][0x20] ;  /* 0x0000080000237ab9 */ /* 0x000fe20000000800 */
[----:B------:R-:W-:Y:S01]  /*6e40*/  MOV R13, 0x0 ;  /* 0x00000000000d7802 */ /* 0x000fe20000000f00 */
[----:B------:R-:W-:-:S09]  /*6e50*/  UIADD3 UR35, UR38, -UR35, URZ ;  /* 0x8000002326237290 */ /* 0x000fd2000fffe03f */
[----:B------:R1:W-:Y:S04]  /*6e60*/  STL [UR35], R6 ;  /* 0x00000006ff007987 */ /* 0x0003e80008100823 */
[----:B------:R1:W-:Y:S01]  /*6e70*/  STL [UR35+0x4], R7 ;  /* 0x00000407ff007987 */ /* 0x0003e20008100823 */
[----:B------:R-:W-:Y:S05]  /*6e80*/  RET.REL.NODEC R12 `(_ZN7cutlass13device_kernelIN5flash19enable_sm80_to_sm89INS1_16FlashAttnBwdSm80INS1_25CollectiveMainloopBwdSm80ILi2ELi2EN4cute5tupleIJNS5_1CILi64EEENS7_ILi128EEES8_EEENS_10bfloat16_tEfNS_4arch4Sm80ELb0ELb0ELb1ELb0ELb1ELb0ELb0ELb0ELi2ELi2ELi4ELi2ELb1EEENS1_21CollectiveEpilogueBwdISA_SB_SD_Li256ELb0ELb0ELi2EEENS1_19SingleTileSchedulerILb0ELb0ELb0ELi128EEEEEEEEEvNT_6ParamsE) ;  /* 0xffff91700c007950 */ /* 0x000fea0003c3ffff */
        .type           $_ZN7cutlass13device_kernelIN5flash19enable_sm80_to_sm89INS1_16FlashAttnBwdSm80INS1_25CollectiveMainloopBwdSm80ILi2ELi2EN4cute5tupleIJNS5_1CILi64EEENS7_ILi128EEES8_EEENS_10bfloat16_tEfNS_4arch4Sm80ELb0ELb0ELb1ELb0ELb1ELb0ELb0ELb0ELi2ELi2ELi4ELi2ELb1EEENS1_21CollectiveEpilogueBwdISA_SB_SD_Li256ELb0ELb0ELi2EEENS1_19SingleTileSchedulerILb0ELb0ELb0ELi128EEEEEEEEEvNT_6ParamsE$_ZN4cute3eso3ESOILb0ELb1EJiEEC2ERKi,@function
        .size           $_ZN7cutlass13device_kernelIN5flash19enable_sm80_to_sm89INS1_16FlashAttnBwdSm80INS1_25CollectiveMainloopBwdSm80ILi2ELi2EN4cute5tupleIJNS5_1CILi64EEENS7_ILi128EEES8_EEENS_10bfloat16_tEfNS_4arch4Sm80ELb0ELb0ELb1ELb0ELb1ELb0ELb0ELb0ELi2ELi2ELi4ELi2ELb1EEENS1_21CollectiveEpilogueBwdISA_SB_SD_Li256ELb0ELb0ELi2EEENS1_19SingleTileSchedulerILb0ELb0ELb0ELi128EEEEEEEEEvNT_6ParamsE$_ZN4cute3eso3ESOILb0ELb1EJiEEC2ERKi,($_ZN7cutlass13device_kernelIN5flash19enable_sm80_to_sm89INS1_16FlashAttnBwdSm80INS1_25CollectiveMainloopBwdSm80ILi2ELi2EN4cute5tupleIJNS5_1CILi64EEENS7_ILi128EEES8_EEENS_10bfloat16_tEfNS_4arch4Sm80ELb0ELb0ELb1ELb0ELb1ELb0ELb0ELb0ELi2ELi2ELi4ELi2ELb1EEENS1_21CollectiveEpilogueBwdISA_SB_SD_Li256ELb0ELb0ELi2EEENS1_19SingleTileSchedulerILb0ELb0ELb0ELi128EEEEEEEEEvNT_6ParamsE$_ZN4cute3eso3ESOILb0ELb1EJiNS_1CILi0EEEEEC2ERKiRKS3_ - $_ZN7cutlass13device_kernelIN5flash19enable_sm80_to_sm89INS1_16FlashAttnBwdSm80INS1_25CollectiveMainloopBwdSm80ILi2ELi2EN4cute5tupleIJNS5_1CILi64EEENS7_ILi128EEES8_EEENS_10bfloat16_tEfNS_4arch4Sm80ELb0ELb0ELb1ELb0ELb1ELb0ELb0ELb0ELi2ELi2ELi4ELi2ELb1EEENS1_21CollectiveEpilogueBwdISA_SB_SD_Li256ELb0ELb0ELi2EEENS1_19SingleTileSchedulerILb0ELb0ELb0ELi128EEEEEEEEEvNT_6ParamsE$_ZN4cute3eso3ESOILb0ELb1EJiEEC2ERKi)
$_ZN7cutlass13device_kernelIN5flash19enable_sm80_to_sm89INS1_16FlashAttnBwdSm80INS1_25CollectiveMainloopBwdSm80ILi2ELi2EN4cute5tupleIJNS5_1CILi64EEENS7_ILi128EEES8_EEENS_10bfloat16_tEfNS_4arch4Sm80ELb0ELb0ELb1ELb0ELb1ELb0ELb0ELb0ELi2ELi2ELi4ELi2ELb1EEENS1_21CollectiveEpilogueBwdISA_SB_SD_Li256ELb0ELb0ELi2EEENS1_19SingleTileSchedulerILb0ELb0ELb0ELi128EEEEEEEEEvNT_6ParamsE$_ZN4cute3eso3ESOILb0ELb1EJiEEC2ERKi:
[----:B------:R-:W-:Y:S01]  /*6e90*/  ULDC UR35, c[0x0][0x20] ;  /* 0x0000080000237ab9 */ /* 0x000fe20000000800 */
[----:B------:R-:W-:Y:S01]  /*6ea0*/  MOV R13, 0x0 ;  /* 0x00000000000d7802 */ /* 0x000fe20000000f00 */
[----:B------:R-:W-:-:S09]  /*6eb0*/  UIADD3 UR35, UR37, -UR35, URZ ;  /* 0x8000002325237290 */ /* 0x000fd2000fffe03f */
[----:B------:R1:W-:Y:S01]  /*6ec0*/  STL [UR35], R5 ;  /* 0x00000005ff007987 */ /* 0x0003e20008100823 */
[----:B------:R-:W-:Y:S05]  /*6ed0*/  RET.REL.NODEC R12 `(_ZN7cutlass13device_kernelIN5flash19enable_sm80_to_sm89INS1_16FlashAttnBwdSm80INS1_25CollectiveMainloopBwdSm80ILi2ELi2EN4cute5tupleIJNS5_1CILi64EEENS7_ILi128EEES8_EEENS_10bfloat16_tEfNS_4arch4Sm80ELb0ELb0ELb1ELb0ELb1ELb0ELb0ELb0ELi2ELi2ELi4ELi2ELb1EEENS1_21CollectiveEpilogueBwdISA_SB_SD_Li256ELb0ELb0ELi2EEENS1_19SingleTileSchedulerILb0ELb0ELb0ELi128EEEEEEEEEvNT_6ParamsE) ;  /* 0xffff91200c007950 */ /* 0x000fea0003c3ffff */
        .type           $_ZN7cutlass13device_kernelIN5flash19enable_sm80_to_sm89INS1_16FlashAttnBwdSm80INS1_25CollectiveMainloopBwdSm80ILi2ELi2EN4cute5tupleIJNS5_1CILi64EEENS7_ILi128EEES8_EEENS_10bfloat16_tEfNS_4arch4Sm80ELb0ELb0ELb1ELb0ELb1ELb0ELb0ELb0ELi2ELi2ELi4ELi2ELb1EEENS1_21CollectiveEpilogueBwdISA_SB_SD_Li256ELb0ELb0ELi2EEENS1_19SingleTileSchedulerILb0ELb0ELb0ELi128EEEEEEEEEvNT_6ParamsE$_ZN4cute3eso3ESOILb0ELb1EJiNS_1CILi0EEEEEC2ERKiRKS3_,@function
        .size           $_ZN7cutlass13device_kernelIN5flash19enable_sm80_to_sm89INS1_16FlashAttnBwdSm80INS1_25CollectiveMainloopBwdSm80ILi2ELi2EN4cute5tupleIJNS5_1CILi64EEENS7_ILi128EEES8_EEENS_10bfloat16_tEfNS_4arch4Sm80ELb0ELb0ELb1ELb0ELb1ELb0ELb0ELb0ELi2ELi2ELi4ELi2ELb1EEENS1_21CollectiveEpilogueBwdISA_SB_SD_Li256ELb0ELb0ELi2EEENS1_19SingleTileSchedulerILb0ELb0ELb0ELi128EEEEEEEEEvNT_6ParamsE$_ZN4cute3eso3ESOILb0ELb1EJiNS_1CILi0EEEEEC2ERKiRKS3_,($_ZN7cutlass13device_kernelIN5flash19enable_sm80_to_sm89INS1_16FlashAttnBwdSm80INS1_25CollectiveMainloopBwdSm80ILi2ELi2EN4cute5tupleIJNS5_1CILi64EEENS7_ILi128EEES8_EEENS_10bfloat16_tEfNS_4arch4Sm80ELb0ELb0ELb1ELb0ELb1ELb0ELb0ELb0ELi2ELi2ELi4ELi2ELb1EEENS1_21CollectiveEpilogueBwdISA_SB_SD_Li256ELb0ELb0ELi2EEENS1_19SingleTileSchedulerILb0ELb0ELb0ELi128EEEEEEEEEvNT_6ParamsE$_ZN4cute3eso3ESOILb0ELb1EJlEEC2ERKl - $_ZN7cutlass13device_kernelIN5flash19enable_sm80_to_sm89INS1_16FlashAttnBwdSm80INS1_25CollectiveMainloopBwdSm80ILi2ELi2EN4cute5tupleIJNS5_1CILi64EEENS7_ILi128EEES8_EEENS_10bfloat16_tEfNS_4arch4Sm80ELb0ELb0ELb1ELb0ELb1ELb0ELb0ELb0ELi2ELi2ELi4ELi2ELb1EEENS1_21CollectiveEpilogueBwdISA_SB_SD_Li256ELb0ELb0ELi2EEENS1_19SingleTileSchedulerILb0ELb0ELb0ELi128EEEEEEEEEvNT_6ParamsE$_ZN4cute3eso3ESOILb0ELb1EJiNS_1CILi0EEEEEC2ERKiRKS3_)
$_ZN7cutlass13device_kernelIN5flash19enable_sm80_to_sm89INS1_16FlashAttnBwdSm80INS1_25CollectiveMainloopBwdSm80ILi2ELi2EN4cute5tupleIJNS5_1CILi64EEENS7_ILi128EEES8_EEENS_10bfloat16_tEfNS_4arch4Sm80ELb0ELb0ELb1ELb0ELb1ELb0ELb0ELb0ELi2ELi2ELi4ELi2ELb1EEENS1_21CollectiveEpilogueBwdISA_SB_SD_Li256ELb0ELb0ELi2EEENS1_19SingleTileSchedulerILb0ELb0ELb0ELi128EEEEEEEEEvNT_6ParamsE$_ZN4cute3eso3ESOILb0ELb1EJiNS_1CILi0EEEEEC2ERKiRKS3_:
[----:B------:R-:W-:Y:S02]  /*6ee0*/  IADD3 R4, R4, -c[0x0][0x20], RZ ;  /* 0x8000080004047a10 */ /* 0x000fe40007ffe0ff */
[----:B------:R-:W-:-:S03]  /*6ef0*/  MOV R7, 0x0 ;  /* 0x0000000000077802 */ /* 0x000fc60000000f00 */
[----:B------:R1:W-:Y:S01]  /*6f00*/  STL [R4], R5 ;  /* 0x0000000504007387 */ /* 0x0003e20000100800 */
[----:B------:R-:W-:Y:S05]  /*6f10*/  RET.REL.NODEC R6 `(_ZN7cutlass13device_kernelIN5flash19enable_sm80_to_sm89INS1_16FlashAttnBwdSm80INS1_25CollectiveMainloopBwdSm80ILi2ELi2EN4cute5tupleIJNS5_1CILi64EEENS7_ILi128EEES8_EEENS_10bfloat16_tEfNS_4arch4Sm80ELb0ELb0ELb1ELb0ELb1ELb0ELb0ELb0ELi2ELi2ELi4ELi2ELb1EEENS1_21CollectiveEpilogueBwdISA_SB_SD_Li256ELb0ELb0ELi2EEENS1_19SingleTileSchedulerILb0ELb0ELb0ELi128EEEEEEEEEvNT_6ParamsE) ;  /* 0xffff90e006007950 */ /* 0x000fea0003c3ffff */
        .type           $_ZN7cutlass13device_kernelIN5flash19enable_sm80_to_sm89INS1_16FlashAttnBwdSm80INS1_25CollectiveMainloopBwdSm80ILi2ELi2EN4cute5tupleIJNS5_1CILi64EEENS7_ILi128EEES8_EEENS_10bfloat16_tEfNS_4arch4Sm80ELb0ELb0ELb1ELb0ELb1ELb0ELb0ELb0ELi2ELi2ELi4ELi2ELb1EEENS1_21CollectiveEpilogueBwdISA_SB_SD_Li256ELb0ELb0ELi2EEENS1_19SingleTileSchedulerILb0ELb0ELb0ELi128EEEEEEEEEvNT_6ParamsE$_ZN4cute3eso3ESOILb0ELb1EJlEEC2ERKl,@function
        .size           $_ZN7cutlass13device_kernelIN5flash19enable_sm80_to_sm89INS1_16FlashAttnBwdSm80INS1_25CollectiveMainloopBwdSm80ILi2ELi2EN4cute5tupleIJNS5_1CILi64EEENS7_ILi128EEES8_EEENS_10bfloat16_tEfNS_4arch4Sm80ELb0ELb0ELb1ELb0ELb1ELb0ELb0ELb0ELi2ELi2ELi4ELi2ELb1EEENS1_21CollectiveEpilogueBwdISA_SB_SD_Li256ELb0ELb0ELi2EEENS1_19SingleTileSchedulerILb0ELb0ELb0ELi128EEEEEEEEEvNT_6ParamsE$_ZN4cute3eso3ESOILb0ELb1EJlEEC2ERKl,($_ZN7cutlass13device_kernelIN5flash19enable_sm80_to_sm89INS1_16FlashAttnBwdSm80INS1_25CollectiveMainloopBwdSm80ILi2ELi2EN4cute5tupleIJNS5_1CILi64EEENS7_ILi128EEES8_EEENS_10bfloat16_tEfNS_4arch4Sm80ELb0ELb0ELb1ELb0ELb1ELb0ELb0ELb0ELi2ELi2ELi4ELi2ELb1EEENS1_21CollectiveEpilogueBwdISA_SB_SD_Li256ELb0ELb0ELi2EEENS1_19SingleTileSchedulerILb0ELb0ELb0ELi128EEEEEEEEEvNT_6ParamsE$_ZN4cute3eso3ESOILb1ELb0EJNS_10UnderscoreES2_S2_iEEC2ERKS2_S5_S5_RKi - $_ZN7cutlass13device_kernelIN5flash19enable_sm80_to_sm89INS1_16FlashAttnBwdSm80INS1_25CollectiveMainloopBwdSm80ILi2ELi2EN4cute5tupleIJNS5_1CILi64EEENS7_ILi128EEES8_EEENS_10bfloat16_tEfNS_4arch4Sm80ELb0ELb0ELb1ELb0ELb1ELb0ELb0ELb0ELi2ELi2ELi4ELi2ELb1EEENS1_21CollectiveEpilogueBwdISA_SB_SD_Li256ELb0ELb0ELi2EEENS1_19SingleTileSchedulerILb0ELb0ELb0ELi128EEEEEEEEEvNT_6ParamsE$_ZN4cute3eso3ESOILb0ELb1EJlEEC2ERKl)
$_ZN7cutlass13device_kernelIN5flash19enable_sm80_to_sm89INS1_16FlashAttnBwdSm80INS1_25CollectiveMainloopBwdSm80ILi2ELi2EN4cute5tupleIJNS5_1CILi64EEENS7_ILi128EEES8_EEENS_10bfloat16_tEfNS_4arch4Sm80ELb0ELb0ELb1ELb0ELb1ELb0ELb0ELb0ELi2ELi2ELi4ELi2ELb1EEENS1_21CollectiveEpilogueBwdISA_SB_SD_Li256ELb0ELb0ELi2EEENS1_19SingleTileSchedulerILb0ELb0ELb0ELi128EEEEEEEEEvNT_6ParamsE$_ZN4cute3eso3ESOILb0ELb1EJlEEC2ERKl:
[----:B------:R-:W-:Y:S01]  /*6f20*/  IADD3 R7, R7, -c[0x0][0x20], RZ ;  /* 0x8000080007077a10 */ /* 0x000fe20007ffe0ff */
[----:B------:R-:W-:Y:S01]  /*6f30*/  IMAD.MOV.U32 R12, RZ, RZ, R8 ;  /* 0x000000ffff0c7224 */ /* 0x000fe200078e0008 */
[----:B------:R-:W-:-:S03]  /*6f40*/  MOV R13, 0x0 ;  /* 0x00000000000d7802 */ /* 0x000fc60000000f00 */
[----:B------:R1:W-:Y:S01]  /*6f50*/  STL.64 [R7], R4 ;  /* 0x0000000407007387 */ /* 0x0003e20000100a00 */
[----:B------:R-:W-:Y:S05]  /*6f60*/  RET.REL.NODEC R12 `(_ZN7cutlass13device_kernelIN5flash19enable_sm80_to_sm89INS1_16FlashAttnBwdSm80INS1_25CollectiveMainloopBwdSm80ILi2ELi2EN4cute5tupleIJNS5_1CILi64EEENS7_ILi128EEES8_EEENS_10bfloat16_tEfNS_4arch4Sm80ELb0ELb0ELb1ELb0ELb1ELb0ELb0ELb0ELi2ELi2ELi4ELi2ELb1EEENS1_21CollectiveEpilogueBwdISA_SB_SD_Li256ELb0ELb0ELi2EEENS1_19SingleTileSchedulerILb0ELb0ELb0ELi128EEEEEEEEEvNT_6ParamsE) ;  /* 0xffff90900c007950 */ /* 0x000fea0003c3ffff */
        .type           $_ZN7cutlass13device_kernelIN5flash19enable_sm80_to_sm89INS1_16FlashAttnBwdSm80INS1_25CollectiveMainloopBwdSm80ILi2ELi2EN4cute5tupleIJNS5_1CILi64EEENS7_ILi128EEES8_EEENS_10bfloat16_tEfNS_4arch4Sm80ELb0ELb0ELb1ELb0ELb1ELb0ELb0ELb0ELi2ELi2ELi4ELi2ELb1EEENS1_21CollectiveEpilogueBwdISA_SB_SD_Li256ELb0ELb0ELi2EEENS1_19SingleTileSchedulerILb0ELb0ELb0ELi128EEEEEEEEEvNT_6ParamsE$_ZN4cute3eso3ESOILb1ELb0EJNS_10UnderscoreES2_S2_iEEC2ERKS2_S5_S5_RKi,@function
        .size           $_ZN7cutlass13device_kernelIN5flash19enable_sm80_to_sm89INS1_16FlashAttnBwdSm80INS1_25CollectiveMainloopBwdSm80ILi2ELi2EN4cute5tupleIJNS5_1CILi64EEENS7_ILi128EEES8_EEENS_10bfloat16_tEfNS_4arch4Sm80ELb0ELb0ELb1ELb0ELb1ELb0ELb0ELb0ELi2ELi2ELi4ELi2ELb1EEENS1_21CollectiveEpilogueBwdISA_SB_SD_Li256ELb0ELb0ELi2EEENS1_19SingleTileSchedulerILb0ELb0ELb0ELi128EEEEEEEEEvNT_6ParamsE$_ZN4cute3eso3ESOILb1ELb0EJNS_10UnderscoreES2_S2_iEEC2ERKS2_S5_S5_RKi,($_ZN7cutlass13device_kernelIN5flash19enable_sm80_to_sm89INS1_16FlashAttnBwdSm80INS1_25CollectiveMainloopBwdSm80ILi2ELi2EN4cute5tupleIJNS5_1CILi64EEENS7_ILi128EEES8_EEENS_10bfloat16_tEfNS_4arch4Sm80ELb0ELb0ELb1ELb0ELb1ELb0ELb0ELb0ELi2ELi2ELi4ELi2ELb1EEENS1_21CollectiveEpilogueBwdISA_SB_SD_Li256ELb0ELb0ELi2EEENS1_19SingleTileSchedulerILb0ELb0ELb0ELi128EEEEEEEEEvNT_6ParamsE$_ZN4cute3eso3ESOILb1ELb0EJNS_10UnderscoreES2_iEEC2ERKS2_S5_RKi - $_ZN7cutlass13device_kernelIN5flash19enable_sm80_to_sm89INS1_16FlashAttnBwdSm80INS1_25CollectiveMainloopBwdSm80ILi2ELi2EN4cute5tupleIJNS5_1CILi64EEENS7_ILi128EEES8_EEENS_10bfloat16_tEfNS_4arch4Sm80ELb0ELb0ELb1ELb0ELb1ELb0ELb0ELb0ELi2ELi2ELi4ELi2ELb1EEENS1_21CollectiveEpilogueBwdISA_SB_SD_Li256ELb0ELb0ELi2EEENS1_19SingleTileSchedulerILb0ELb0ELb0ELi128EEEEEEEEEvNT_6ParamsE$_ZN4cute3eso3ESOILb1ELb0EJNS_10UnderscoreES2_S2_iEEC2ERKS2_S5_S5_RKi)
$_ZN7cutlass13device_kernelIN5flash19enable_sm80_to_sm89INS1_16FlashAttnBwdSm80INS1_25CollectiveMainloopBwdSm80ILi2ELi2EN4cute5tupleIJNS5_1CILi64EEENS7_ILi128EEES8_EEENS_10bfloat16_tEfNS_4arch4Sm80ELb0ELb0ELb1ELb0ELb1ELb0ELb0ELb0ELi2ELi2ELi4ELi2ELb1EEENS1_21CollectiveEpilogueBwdISA_SB_SD_Li256ELb0ELb0ELi2EEENS1_19SingleTileSchedulerILb0ELb0ELb0ELi128EEEEEEEEEvNT_6ParamsE$_ZN4cute3eso3ESOILb1ELb0EJNS_10UnderscoreES2_S2_iEEC2ERKS2_S5_S5_RKi:
[----:B------:R-:W-:Y:S02]  /*6f70*/  ULDC UR26, c[0x0][0x20] ;  /* 0x00000800001a7ab9 */ /* 0x000fe40000000800 */
[----:B------:R-:W-:-:S09]  /*6f80*/  UIADD3 UR26, UR16, -UR26, URZ ;  /* 0x8000001a101a7290 */ /* 0x000fd2000fffe03f */
[----:B------:R1:W-:Y:S02]  /*6f90*/  STL [UR26], R5 ;  /* 0x00000005ff007987 */ /* 0x0003e4000810081a */
[----:B-1----:R-:W-:-:S04]  /*6fa0*/  MOV R5, 0x0 ;  /* 0x0000000000057802 */ /* 0x002fc80000000f00 */
[----:B------:R-:W-:Y:S05]  /*6fb0*/  RET.REL.NODEC R4 `(_ZN7cutlass13device_kernelIN5flash19enable_sm80_to_sm89INS1_16FlashAttnBwdSm80INS1_25CollectiveMainloopBwdSm80ILi2ELi2EN4cute5tupleIJNS5_1CILi64EEENS7_ILi128EEES8_EEENS_10bfloat16_tEfNS_4arch4Sm80ELb0ELb0ELb1ELb0ELb1ELb0ELb0ELb0ELi2ELi2ELi4ELi2ELb1EEENS1_21CollectiveEpilogueBwdISA_SB_SD_Li256ELb0ELb0ELi2EEENS1_19SingleTileSchedulerILb0ELb0ELb0ELi128EEEEEEEEEvNT_6ParamsE) ;  /* 0xffff904004007950 */ /* 0x000fea0003c3ffff */
        .type           $_ZN7cutlass13device_kernelIN5flash19enable_sm80_to_sm89INS1_16FlashAttnBwdSm80INS1_25CollectiveMainloopBwdSm80ILi2ELi2EN4cute5tupleIJNS5_1CILi64EEENS7_ILi128EEES8_EEENS_10bfloat16_tEfNS_4arch4Sm80ELb0ELb0ELb1ELb0ELb1ELb0ELb0ELb0ELi2ELi2ELi4ELi2ELb1EEENS1_21CollectiveEpilogueBwdISA_SB_SD_Li256ELb0ELb0ELi2EEENS1_19SingleTileSchedulerILb0ELb0ELb0ELi128EEEEEEEEEvNT_6ParamsE$_ZN4cute3eso3ESOILb1ELb0EJNS_10UnderscoreES2_iEEC2ERKS2_S5_RKi,@function
        .size           $_ZN7cutlass13device_kernelIN5flash19enable_sm80_to_sm89INS1_16FlashAttnBwdSm80INS1_25CollectiveMainloopBwdSm80ILi2ELi2EN4cute5tupleIJNS5_1CILi64EEENS7_ILi128EEES8_EEENS_10bfloat16_tEfNS_4arch4Sm80ELb0ELb0ELb1ELb0ELb1ELb0ELb0ELb0ELi2ELi2ELi4ELi2ELb1EEENS1_21CollectiveEpilogueBwdISA_SB_SD_Li256ELb0ELb0ELi2EEENS1_19SingleTileSchedulerILb0ELb0ELb0ELi128EEEEEEEEEvNT_6ParamsE$_ZN4cute3eso3ESOILb1ELb0EJNS_10UnderscoreES2_iEEC2ERKS2_S5_RKi,($_ZN7cutlass13device_kernelIN5flash19enable_sm80_to_sm89INS1_16FlashAttnBwdSm80INS1_25CollectiveMainloopBwdSm80ILi2ELi2EN4cute5tupleIJNS5_1CILi64EEENS7_ILi128EEES8_EEENS_10bfloat16_tEfNS_4arch4Sm80ELb0ELb0ELb1ELb0ELb1ELb0ELb0ELb0ELi2ELi2ELi4ELi2ELb1EEENS1_21CollectiveEpilogueBwdISA_SB_SD_Li256ELb0ELb0ELi2EEENS1_19SingleTileSchedulerILb0ELb0ELb0ELi128EEEEEEEEEvNT_6ParamsE$_ZN4cute3eso3ESOILb1ELb0EJNS_10UnderscoreEiEEC2ERKS2_RKi - $_ZN7cutlass13device_kernelIN5flash19enable_sm80_to_sm89INS1_16FlashAttnBwdSm80INS1_25CollectiveMainloopBwdSm80ILi2ELi2EN4cute5tupleIJNS5_1CILi64EEENS7_ILi128EEES8_EEENS_10bfloat16_tEfNS_4arch4Sm80ELb0ELb0ELb1ELb0ELb1ELb0ELb0ELb0ELi2ELi2ELi4ELi2ELb1EEENS1_21CollectiveEpilogueBwdISA_SB_SD_Li256ELb0ELb0ELi2EEENS1_19SingleTileSchedulerILb0ELb0ELb0ELi128EEEEEEEEEvNT_6ParamsE$_ZN4cute3eso3ESOILb1ELb0EJNS_10UnderscoreES2_iEEC2ERKS2_S5_RKi)
$_ZN7cutlass13device_kernelIN5flash19enable_sm80_to_sm89INS1_16FlashAttnBwdSm80INS1_25CollectiveMainloopBwdSm80ILi2ELi2EN4cute5tupleIJNS5_1CILi64EEENS7_ILi128EEES8_EEENS_10bfloat16_tEfNS_4arch4Sm80ELb0ELb0ELb1ELb0ELb1ELb0ELb0ELb0ELi2ELi2ELi4ELi2ELb1EEENS1_21CollectiveEpilogueBwdISA_SB_SD_Li256ELb0ELb0ELi2EEENS1_19SingleTileSchedulerILb0ELb0ELb0ELi128EEEEEEEEEvNT_6ParamsE$_ZN4cute3eso3ESOILb1ELb0EJNS_10UnderscoreES2_iEEC2ERKS2_S5_RKi:
[----:B------:R-:W-:Y:S01]  /*6fc0*/  ULDC UR21, c[0x0][0x20] ;  /* 0x0000080000157ab9 */ /* 0x000fe20000000800 */
[----:B------:R-:W-:Y:S01]  /*6fd0*/  MOV R4, UR25 ;  /* 0x0000001900047c02 */ /* 0x000fe20008000f00 */
[----:B------:R-:W-:Y:S01]  /*6fe0*/  UIADD3 UR21, UR16, -UR21, URZ ;  /* 0x8000001510157290 */ /* 0x000fe2000fffe03f */
[----:B------:R-:W-:-:S08]  /*6ff0*/  MOV R7, 0x0 ;  /* 0x0000000000077802 */ /* 0x000fd00000000f00 */
[----:B------:R1:W-:Y:S01]  /*7000*/  STL [UR21], R4 ;  /* 0x00000004ff007987 */ /* 0x0003e20008100815 */
[----:B------:R-:W-:Y:S05]  /*7010*/  RET.REL.NODEC R6 `(_ZN7cutlass13device_kernelIN5flash19enable_sm80_to_sm89INS1_16FlashAttnBwdSm80INS1_25CollectiveMainloopBwdSm80ILi2ELi2EN4cute5tupleIJNS5_1CILi64EEENS7_ILi128EEES8_EEENS_10bfloat16_tEfNS_4arch4Sm80ELb0ELb0ELb1ELb0ELb1ELb0ELb0ELb0ELi2ELi2ELi4ELi2ELb1EEENS1_21CollectiveEpilogueBwdISA_SB_SD_Li256ELb0ELb0ELi2EEENS1_19SingleTileSchedulerILb0ELb0ELb0ELi128EEEEEEEEEvNT_6ParamsE) ;  /* 0xffff8fe006007950 */ /* 0x000fea0003c3ffff */
        .type           $_ZN7cutlass13device_kernelIN5flash19enable_sm80_to_sm89INS1_16FlashAttnBwdSm80INS1_25CollectiveMainloopBwdSm80ILi2ELi2EN4cute5tupleIJNS5_1CILi64EEENS7_ILi128EEES8_EEENS_10bfloat16_tEfNS_4arch4Sm80ELb0ELb0ELb1ELb0ELb1ELb0ELb0ELb0ELi2ELi2ELi4ELi2ELb1EEENS1_21CollectiveEpilogueBwdISA_SB_SD_Li256ELb0ELb0ELi2EEENS1_19SingleTileSchedulerILb0ELb0ELb0ELi128EEEEEEEEEvNT_6ParamsE$_ZN4cute3eso3ESOILb1ELb0EJNS_10UnderscoreEiEEC2ERKS2_RKi,@function
        .size           $_ZN7cutlass13device_kernelIN5flash19enable_sm80_to_sm89INS1_16FlashAttnBwdSm80INS1_25CollectiveMainloopBwdSm80ILi2ELi2EN4cute5tupleIJNS5_1CILi64EEENS7_ILi128EEES8_EEENS_10bfloat16_tEfNS_4arch4Sm80ELb0ELb0ELb1ELb0ELb1ELb0ELb0ELb0ELi2ELi2ELi4ELi2ELb1EEENS1_21CollectiveEpilogueBwdISA_SB_SD_Li256ELb0ELb0ELi2EEENS1_19SingleTileSchedulerILb0ELb0ELb0ELi128EEEEEEEEEvNT_6ParamsE$_ZN4cute3eso3ESOILb1ELb0EJNS_10UnderscoreEiEEC2ERKS2_RKi,($_ZN7cutlass13device_kernelIN5flash19enable_sm80_to_sm89INS1_16FlashAttnBwdSm80INS1_25CollectiveMainloopBwdSm80ILi2ELi2EN4cute5tupleIJNS5_1CILi64EEENS7_ILi128EEES8_EEENS_10bfloat16_tEfNS_4arch4Sm80ELb0ELb0ELb1ELb0ELb1ELb0ELb0ELb0ELi2ELi2ELi4ELi2ELb1EEENS1_21CollectiveEpilogueBwdISA_SB_SD_Li256ELb0ELb0ELi2EEENS1_19SingleTileSchedulerILb0ELb0ELb0ELi128EEEEEEEEEvNT_6ParamsE$_ZN4cute3eso3ESOILb1ELb0EJNS_10UnderscoreEiiEEC2ERKS2_RKiS7_ - $_ZN7cutlass13device_kernelIN5flash19enable_sm80_to_sm89INS1_16FlashAttnBwdSm80INS1_25CollectiveMainloopBwdSm80ILi2ELi2EN4cute5tupleIJNS5_1CILi64EEENS7_ILi128EEES8_EEENS_10bfloat16_tEfNS_4arch4Sm80ELb0ELb0ELb1ELb0ELb1ELb0ELb0ELb0ELi2ELi2ELi4ELi2ELb1EEENS1_21CollectiveEpilogueBwdISA_SB_SD_Li256ELb0ELb0ELi2EEENS1_19SingleTileSchedulerILb0ELb0ELb0ELi128EEEEEEEEEvNT_6ParamsE$_ZN4cute3eso3ESOILb1ELb0EJNS_10UnderscoreEiEEC2ERKS2_RKi)
$_ZN7cutlass13device_kernelIN5flash19enable_sm80_to_sm89INS1_16FlashAttnBwdSm80INS1_25CollectiveMainloopBwdSm80ILi2ELi2EN4cute5tupleIJNS5_1CILi64EEENS7_ILi128EEES8_EEENS_10bfloat16_tEfNS_4arch4Sm80ELb0ELb0ELb1ELb0ELb1ELb0ELb0ELb0ELi2ELi2ELi4ELi2ELb1EEENS1_21CollectiveEpilogueBwdISA_SB_SD_Li256ELb0ELb0ELi2EEENS1_19SingleTileSchedulerILb0ELb0ELb0ELi128EEEEEEEEEvNT_6ParamsE$_ZN4cute3eso3ESOILb1ELb0EJNS_10UnderscoreEiEEC2ERKS2_RKi:
[----:B------:R-:W-:Y:S02]  /*7020*/  IADD3 R4, R4, -c[0x0][0x20], RZ ;  /* 0x8000080004047a10 */ /* 0x000fe40007ffe0ff */
[----:B------:R-:W-:-:S03]  /*7030*/  MOV R13, 0x0 ;  /* 0x00000000000d7802 */ /* 0x000fc60000000f00 */
[----:B------:R1:W-:Y:S01]  /*7040*/  STL [R4], R5 ;  /* 0x0000000504007387 */ /* 0x0003e20000100800 */
[----:B------:R-:W-:Y:S05]  /*7050*/  RET.REL.NODEC R12 `(_ZN7cutlass13device_kernelIN5flash19enable_sm80_to_sm89INS1_16FlashAttnBwdSm80INS1_25CollectiveMainloopBwdSm80ILi2ELi2EN4cute5tupleIJNS5_1CILi64EEENS7_ILi128EEES8_EEENS_10bfloat16_tEfNS_4arch4Sm80ELb0ELb0ELb1ELb0ELb1ELb0ELb0ELb0ELi2ELi2ELi4ELi2ELb1EEENS1_21CollectiveEpilogueBwdISA_SB_SD_Li256ELb0ELb0ELi2EEENS1_19SingleTileSchedulerILb0ELb0ELb0ELi128EEEEEEEEEvNT_6ParamsE) ;  /* 0xffff8fa00c007950 */ /* 0x000fea0003c3ffff */
        .type           $_ZN7cutlass13device_kernelIN5flash19enable_sm80_to_sm89INS1_16FlashAttnBwdSm80INS1_25CollectiveMainloopBwdSm80ILi2ELi2EN4cute5tupleIJNS5_1CILi64EEENS7_ILi128EEES8_EEENS_10bfloat16_tEfNS_4arch4Sm80ELb0ELb0ELb1ELb0ELb1ELb0ELb0ELb0ELi2ELi2ELi4ELi2ELb1EEENS1_21CollectiveEpilogueBwdISA_SB_SD_Li256ELb0ELb0ELi2EEENS1_19SingleTileSchedulerILb0ELb0ELb0ELi128EEEEEEEEEvNT_6ParamsE$_ZN4cute3eso3ESOILb1ELb0EJNS_10UnderscoreEiiEEC2ERKS2_RKiS7_,@function
        .size           $_ZN7cutlass13device_kernelIN5flash19enable_sm80_to_sm89INS1_16FlashAttnBwdSm80INS1_25CollectiveMainloopBwdSm80ILi2ELi2EN4cute5tupleIJNS5_1CILi64EEENS7_ILi128EEES8_EEENS_10bfloat16_tEfNS_4arch4Sm80ELb0ELb0ELb1ELb0ELb1ELb0ELb0ELb0ELi2ELi2ELi4ELi2ELb1EEENS1_21CollectiveEpilogueBwdISA_SB_SD_Li256ELb0ELb0ELi2EEENS1_19SingleTileSchedulerILb0ELb0ELb0ELi128EEEEEEEEEvNT_6ParamsE$_ZN4cute3eso3ESOILb1ELb0EJNS_10UnderscoreEiiEEC2ERKS2_RKiS7_,($_ZN7cutlass13device_kernelIN5flash19enable_sm80_to_sm89INS1_16FlashAttnBwdSm80INS1_25CollectiveMainloopBwdSm80ILi2ELi2EN4cute5tupleIJNS5_1CILi64EEENS7_ILi128EEES8_EEENS_10bfloat16_tEfNS_4arch4Sm80ELb0ELb0ELb1ELb0ELb1ELb0ELb0ELb0ELi2ELi2ELi4ELi2ELb1EEENS1_21CollectiveEpilogueBwdISA_SB_SD_Li256ELb0ELb0ELi2EEENS1_19SingleTileSchedulerILb0ELb0ELb0ELi128EEEEEEEEEvNT_6ParamsE$_ZN4cute3eso3ESOILb1ELb0EJNS_1CILi0EEES3_S3_iEEC2ERKS3_S6_S6_RKi - $_ZN7cutlass13device_kernelIN5flash19enable_sm80_to_sm89INS1_16FlashAttnBwdSm80INS1_25CollectiveMainloopBwdSm80ILi2ELi2EN4cute5tupleIJNS5_1CILi64EEENS7_ILi128EEES8_EEENS_10bfloat16_tEfNS_4arch4Sm80ELb0ELb0ELb1ELb0ELb1ELb0ELb0ELb0ELi2ELi2ELi4ELi2ELb1EEENS1_21CollectiveEpilogueBwdISA_SB_SD_Li256ELb0ELb0ELi2EEENS1_19SingleTileSchedulerILb0ELb0ELb0ELi128EEEEEEEEEvNT_6ParamsE$_ZN4cute3eso3ESOILb1ELb0EJNS_10UnderscoreEiiEEC2ERKS2_RKiS7_)
$_ZN7cutlass13device_kernelIN5flash19enable_sm80_to_sm89INS1_16FlashAttnBwdSm80INS1_25CollectiveMainloopBwdSm80ILi2ELi2EN4cute5tupleIJNS5_1CILi64EEENS7_ILi128EEES8_EEENS_10bfloat16_tEfNS_4arch4Sm80ELb0ELb0ELb1ELb0ELb1ELb0ELb0ELb0ELi2ELi2ELi4ELi2ELb1EEENS1_21CollectiveEpilogueBwdISA_SB_SD_Li256ELb0ELb0ELi2EEENS1_19SingleTileSchedulerILb0ELb0ELb0ELi128EEEEEEEEEvNT_6ParamsE$_ZN4cute3eso3ESOILb1ELb0EJNS_10UnderscoreEiiEEC2ERKS2_RKiS7_:
[----:B------:R-:W-:Y:S02]  /*7060*/  ULDC UR26, c[0x0][0x20] ;  /* 0x00000800001a7ab9 */ /* 0x000fe40000000800 */
[----:B------:R-:W-:Y:S02]  /*7070*/  UIADD3 UR27, UR16, -UR26, URZ ;  /* 0x8000001a101b7290 */ /* 0x000fe4000fffe03f */
[----:B------:R-:W-:-:S07]  /*7080*/  UIADD3 UR26, UR24, -UR26, URZ ;  /* 0x8000001a181a7290 */ /* 0x000fce000fffe03f */
[----:B------:R1:W-:Y:S04]  /*7090*/  STL [UR27], R5 ;  /* 0x00000005ff007987 */ /* 0x0003e8000810081b */
[----:B------:R-:W2:Y:S01]  /*70a0*/  LDL R6, [UR26] ;  /* 0x0000001aff067983 */ /* 0x000ea20008100800 */
[----:B-1----:R-:W-:-:S03]  /*70b0*/  MOV R5, 0x0 ;  /* 0x0000000000057802 */ /* 0x002fc60000000f00 */
[----:B--2---:R1:W-:Y:S01]  /*70c0*/  STL [UR27+0x4], R6 ;  /* 0x00000406ff007987 */ /* 0x0043e2000810081b */
[----:B------:R-:W-:Y:S05]  /*70d0*/  RET.REL.NODEC R4 `(_ZN7cutlass13device_kernelIN5flash19enable_sm80_to_sm89INS1_16FlashAttnBwdSm80INS1_25CollectiveMainloopBwdSm80ILi2ELi2EN4cute5tupleIJNS5_1CILi64EEENS7_ILi128EEES8_EEENS_10bfloat16_tEfNS_4arch4Sm80ELb0ELb0ELb1ELb0ELb1ELb0ELb0ELb0ELi2ELi2ELi4ELi2ELb1EEENS1_21CollectiveEpilogueBwdISA_SB_SD_Li256ELb0ELb0ELi2EEENS1_19SingleTileSchedulerILb0ELb0ELb0ELi128EEEEEEEEEvNT_6ParamsE) ;  /* 0xffff8f2004007950 */ /* 0x000fea0003c3ffff */
        .type           $_ZN7cutlass13device_kernelIN5flash19enable_sm80_to_sm89INS1_16FlashAttnBwdSm80INS1_25CollectiveMainloopBwdSm80ILi2ELi2EN4cute5tupleIJNS5_1CILi64EEENS7_ILi128EEES8_EEENS_10bfloat16_tEfNS_4arch4Sm80ELb0ELb0ELb1ELb0ELb1ELb0ELb0ELb0ELi2ELi2ELi4ELi2ELb1EEENS1_21CollectiveEpilogueBwdISA_SB_SD_Li256ELb0ELb0ELi2EEENS1_19SingleTileSchedulerILb0ELb0ELb0ELi128EEEEEEEEEvNT_6ParamsE$_ZN4cute3eso3ESOILb1ELb0EJNS_1CILi0EEES3_S3_iEEC2ERKS3_S6_S6_RKi,@function
        .size           $_ZN7cutlass13device_kernelIN5flash19enable_sm80_to_sm89INS1_16FlashAttnBwdSm80INS1_25CollectiveMainloopBwdSm80ILi2ELi2EN4cute5tupleIJNS5_1CILi64EEENS7_ILi128EEES8_EEENS_10bfloat16_tEfNS_4arch4Sm80ELb0ELb0ELb1ELb0ELb1ELb0ELb0ELb0ELi2ELi2ELi4ELi2ELb1EEENS1_21CollectiveEpilogueBwdISA_SB_SD_Li256ELb0ELb0ELi2EEENS1_19SingleTileSchedulerILb0ELb0ELb0ELi128EEEEEEEEEvNT_6ParamsE$_ZN4cute3eso3ESOILb1ELb0EJNS_1CILi0EEES3_S3_iEEC2ERKS3_S6_S6_RKi,($_ZN7cutlass13device_kernelIN5flash19enable_sm80_to_sm89INS1_16FlashAttnBwdSm80INS1_25CollectiveMainloopBwdSm80ILi2ELi2EN4cute5tupleIJNS5_1CILi64EEENS7_ILi128EEES8_EEENS_10bfloat16_tEfNS_4arch4Sm80ELb0ELb0ELb1ELb0ELb1ELb0ELb0ELb0ELi2ELi2ELi4ELi2ELb1EEENS1_21CollectiveEpilogueBwdISA_SB_SD_Li256ELb0ELb0ELi2EEENS1_19SingleTileSchedulerILb0ELb0ELb0ELi128EEEEEEEEEvNT_6ParamsE$_ZN4cute3eso3ESOILb1ELb0EJNS_1CILi0EEES3_iEEC2ERKS3_S6_RKi - $_ZN7cutlass13device_kernelIN5flash19enable_sm80_to_sm89INS1_16FlashAttnBwdSm80INS1_25CollectiveMainloopBwdSm80ILi2ELi2EN4cute5tupleIJNS5_1CILi64EEENS7_ILi128EEES8_EEENS_10bfloat16_tEfNS_4arch4Sm80ELb0ELb0ELb1ELb0ELb1ELb0ELb0ELb0ELi2ELi2ELi4ELi2ELb1EEENS1_21CollectiveEpilogueBwdISA_SB_SD_Li256ELb0ELb0ELi2EEENS1_19SingleTileSchedulerILb0ELb0ELb0ELi128EEEEEEEEEvNT_6ParamsE$_ZN4cute3eso3ESOILb1ELb0EJNS_1CILi0EEES3_S3_iEEC2ERKS3_S6_S6_RKi)
$_ZN7cutlass13device_kernelIN5flash19enable_sm80_to_sm89INS1_16FlashAttnBwdSm80INS1_25CollectiveMainloopBwdSm80ILi2ELi2EN4cute5tupleIJNS5_1CILi64EEENS7_ILi128EEES8_EEENS_10bfloat16_tEfNS_4arch4Sm80ELb0ELb0ELb1ELb0ELb1ELb0ELb0ELb0ELi2ELi2ELi4ELi2ELb1EEENS1_21CollectiveEpilogueBwdISA_SB_SD_Li256ELb0ELb0ELi2EEENS1_19SingleTileSchedulerILb0ELb0ELb0ELi128EEEEEEEEEvNT_6ParamsE$_ZN4cute3eso3ESOILb1ELb0EJNS_1CILi0EEES3_S3_iEEC2ERKS3_S6_S6_RKi:
[----:B------:R-:W-:Y:S02]  /*70e0*/  ULDC UR35, c[0x0][0x20] ;  /* 0x0000080000237ab9 */ /* 0x000fe40000000800 */
[----:B------:R-:W-:-:S09]  /*70f0*/  UIADD3 UR35, UR38, -UR35, URZ ;  /* 0x8000002326237290 */ /* 0x000fd2000fffe03f */
[----:B------:R1:W-:Y:S02]  /*7100*/  STL [UR35], R5 ;  /* 0x00000005ff007987 */ /* 0x0003e40008100823 */
[----:B-1----:R-:W-:-:S04]  /*7110*/  MOV R5, 0x0 ;  /* 0x0000000000057802 */ /* 0x002fc80000000f00 */
[----:B------:R-:W-:Y:S05]  /*7120*/  RET.REL.NODEC R4 `(_ZN7cutlass13device_kernelIN5flash19enable_sm80_to_sm89INS1_16FlashAttnBwdSm80INS1_25CollectiveMainloopBwdSm80ILi2ELi2EN4cute5tupleIJNS5_1CILi64EEENS7_ILi128EEES8_EEENS_10bfloat16_tEfNS_4arch4Sm80ELb0ELb0ELb1ELb0ELb1ELb0ELb0ELb0ELi2ELi2ELi4ELi2ELb1EEENS1_21CollectiveEpilogueBwdISA_SB_SD_Li256ELb0ELb0ELi2EEENS1_19SingleTileSchedulerILb0ELb0ELb0ELi128EEEEEEEEEvNT_6ParamsE) ;  /* 0xffff8ed004007950 */ /* 0x000fea0003c3ffff */
        .type           $_ZN7cutlass13device_kernelIN5flash19enable_sm80_to_sm89INS1_16FlashAttnBwdSm80INS1_25CollectiveMainloopBwdSm80ILi2ELi2EN4cute5tupleIJNS5_1CILi64EEENS7_ILi128EEES8_EEENS_10bfloat16_tEfNS_4arch4Sm80ELb0ELb0ELb1ELb0ELb1ELb0ELb0ELb0ELi2ELi2ELi4ELi2ELb1EEENS1_21CollectiveEpilogueBwdISA_SB_SD_Li256ELb0ELb0ELi2EEENS1_19SingleTileSchedulerILb0ELb0ELb0ELi128EEEEEEEEEvNT_6ParamsE$_ZN4cute3eso3ESOILb1ELb0EJNS_1CILi0EEES3_iEEC2ERKS3_S6_RKi,@function
        .size           $_ZN7cutlass13device_kernelIN5flash19enable_sm80_to_sm89INS1_16FlashAttnBwdSm80INS1_25CollectiveMainloopBwdSm80ILi2ELi2EN4cute5tupleIJNS5_1CILi64EEENS7_ILi128EEES8_EEENS_10bfloat16_tEfNS_4arch4Sm80ELb0ELb0ELb1ELb0ELb1ELb0ELb0ELb0ELi2ELi2ELi4ELi2ELb1EEENS1_21CollectiveEpilogueBwdISA_SB_SD_Li256ELb0ELb0ELi2EEENS1_19SingleTileSchedulerILb0ELb0ELb0ELi128EEEEEEEEEvNT_6ParamsE$_ZN4cute3eso3ESOILb1ELb0EJNS_1CILi0EEES3_iEEC2ERKS3_S6_RKi,($_ZN7cutlass13device_kernelIN5flash19enable_sm80_to_sm89INS1_16FlashAttnBwdSm80INS1_25CollectiveMainloopBwdSm80ILi2ELi2EN4cute5tupleIJNS5_1CILi64EEENS7_ILi128EEES8_EEENS_10bfloat16_tEfNS_4arch4Sm80ELb0ELb0ELb1ELb0ELb1ELb0ELb0ELb0ELi2ELi2ELi4ELi2ELb1EEENS1_21CollectiveEpilogueBwdISA_SB_SD_Li256ELb0ELb0ELi2EEENS1_19SingleTileSchedulerILb0ELb0ELb0ELi128EEEEEEEEEvNT_6ParamsE$_ZN4cute3eso3ESOILb1ELb0EJNS_1CILi0EEES3_iS3_EEC2ERKS3_S6_RKiS6_ - $_ZN7cutlass13device_kernelIN5flash19enable_sm80_to_sm89INS1_16FlashAttnBwdSm80INS1_25CollectiveMainloopBwdSm80ILi2ELi2EN4cute5tupleIJNS5_1CILi64EEENS7_ILi128EEES8_EEENS_10bfloat16_tEfNS_4arch4Sm80ELb0ELb0ELb1ELb0ELb1ELb0ELb0ELb0ELi2ELi2ELi4ELi2ELb1EEENS1_21CollectiveEpilogueBwdISA_SB_SD_Li256ELb0ELb0ELi2EEENS1_19SingleTileSchedulerILb0ELb0ELb0ELi128EEEEEEEEEvNT_6ParamsE$_ZN4cute3eso3ESOILb1ELb0EJNS_1CILi0EEES3_iEEC2ERKS3_S6_RKi)
$_ZN7cutlass13device_kernelIN5flash19enable_sm80_to_sm89INS1_16FlashAttnBwdSm80INS1_25CollectiveMainloopBwdSm80ILi2ELi2EN4cute5tupleIJNS5_1CILi64EEENS7_ILi128EEES8_EEENS_10bfloat16_tEfNS_4arch4Sm80ELb0ELb0ELb1ELb0ELb1ELb0ELb0ELb0ELi2ELi2ELi4ELi2ELb1EEENS1_21CollectiveEpilogueBwdISA_SB_SD_Li256ELb0ELb0ELi2EEENS1_19SingleTileSchedulerILb0ELb0ELb0ELi128EEEEEEEEEvNT_6ParamsE$_ZN4cute3eso3ESOILb1ELb0EJNS_1CILi0EEES3_iEEC2ERKS3_S6_RKi:
[----:B------:R-:W-:Y:S02]  /*7130*/  ULDC UR35, c[0x0][0x20] ;  /* 0x0000080000237ab9 */ /* 0x000fe40000000800 */
[----:B------:R-:W-:-:S09]  /*7140*/  UIADD3 UR35, UR38, -UR35, URZ ;  /* 0x8000002326237290 */ /* 0x000fd2000fffe03f */
[----:B------:R1:W-:Y:S02]  /*7150*/  STL [UR35], R5 ;  /* 0x00000005ff007987 */ /* 0x0003e40008100823 */
[----:B-1----:R-:W-:-:S04]  /*7160*/  MOV R5, 0x0 ;  /* 0x0000000000057802 */ /* 0x002fc80000000f00 */
[----:B------:R-:W-:Y:S05]  /*7170*/  RET.REL.NODEC R4 `(_ZN7cutlass13device_kernelIN5flash19enable_sm80_to_sm89INS1_16FlashAttnBwdSm80INS1_25CollectiveMainloopBwdSm80ILi2ELi2EN4cute5tupleIJNS5_1CILi64EEENS7_ILi128EEES8_EEENS_10bfloat16_tEfNS_4arch4Sm80ELb0ELb0ELb1ELb0ELb1ELb0ELb0ELb0ELi2ELi2ELi4ELi2ELb1EEENS1_21CollectiveEpilogueBwdISA_SB_SD_Li256ELb0ELb0ELi2EEENS1_19SingleTileSchedulerILb0ELb0ELb0ELi128EEEEEEEEEvNT_6ParamsE) ;  /* 0xffff8e8004007950 */ /* 0x000fea0003c3ffff */
        .type           $_ZN7cutlass13device_kernelIN5flash19enable_sm80_to_sm89INS1_16FlashAttnBwdSm80INS1_25CollectiveMainloopBwdSm80ILi2ELi2EN4cute5tupleIJNS5_1CILi64EEENS7_ILi128EEES8_EEENS_10bfloat16_tEfNS_4arch4Sm80ELb0ELb0ELb1ELb0ELb1ELb0ELb0ELb0ELi2ELi2ELi4ELi2ELb1EEENS1_21CollectiveEpilogueBwdISA_SB_SD_Li256ELb0ELb0ELi2EEENS1_19SingleTileSchedulerILb0ELb0ELb0ELi128EEEEEEEEEvNT_6ParamsE$_ZN4cute3eso3ESOILb1ELb0EJNS_1CILi0EEES3_iS3_EEC2ERKS3_S6_RKiS6_,@function
        .size           $_ZN7cutlass13device_kernelIN5flash19enable_sm80_to_sm89INS1_16FlashAttnBwdSm80INS1_25CollectiveMainloopBwdSm80ILi2ELi2EN4cute5tupleIJNS5_1CILi64EEENS7_ILi128EEES8_EEENS_10bfloat16_tEfNS_4arch4Sm80ELb0ELb0ELb1ELb0ELb1ELb0ELb0ELb0ELi2ELi2ELi4ELi2ELb1EEENS1_21CollectiveEpilogueBwdISA_SB_SD_Li256ELb0ELb0ELi2EEENS1_19SingleTileSchedulerILb0ELb0ELb0ELi128EEEEEEEEEvNT_6ParamsE$_ZN4cute3eso3ESOILb1ELb0EJNS_1CILi0EEES3_iS3_EEC2ERKS3_S6_RKiS6_,($_ZN7cutlass13device_kernelIN5flash19enable_sm80_to_sm89INS1_16FlashAttnBwdSm80INS1_25CollectiveMainloopBwdSm80ILi2ELi2EN4cute5tupleIJNS5_1CILi64EEENS7_ILi128EEES8_EEENS_10bfloat16_tEfNS_4arch4Sm80ELb0ELb0ELb1ELb0ELb1ELb0ELb0ELb0ELi2ELi2ELi4ELi2ELb1EEENS1_21CollectiveEpilogueBwdISA_SB_SD_Li256ELb0ELb0ELi2EEENS1_19SingleTileSchedulerILb0ELb0ELb0ELi128EEEEEEEEEvNT_6ParamsE$_ZN4cute3eso3ESOILb1ELb0EJNS_1CILi0EEES3_iiEEC2ERKS3_S6_RKiS8_ - $_ZN7cutlass13device_kernelIN5flash19enable_sm80_to_sm89INS1_16FlashAttnBwdSm80INS1_25CollectiveMainloopBwdSm80ILi2ELi2EN4cute5tupleIJNS5_1CILi64EEENS7_ILi128EEES8_EEENS_10bfloat16_tEfNS_4arch4Sm80ELb0ELb0ELb1ELb0ELb1ELb0ELb0ELb0ELi2ELi2ELi4ELi2ELb1EEENS1_21CollectiveEpilogueBwdISA_SB_SD_Li256ELb0ELb0ELi2EEENS1_19SingleTileSchedulerILb0ELb0ELb0ELi128EEEEEEEEEvNT_6ParamsE$_ZN4cute3eso3ESOILb1ELb0EJNS_1CILi0EEES3_iS3_EEC2ERKS3_S6_RKiS6_)
$_ZN7cutlass13device_kernelIN5flash19enable_sm80_to_sm89INS1_16FlashAttnBwdSm80INS1_25CollectiveMainloopBwdSm80ILi2ELi2EN4cute5tupleIJNS5_1CILi64EEENS7_ILi128EEES8_EEENS_10bfloat16_tEfNS_4arch4Sm80ELb0ELb0ELb1ELb0ELb1ELb0ELb0ELb0ELi2ELi2ELi4ELi2ELb1EEENS1_21CollectiveEpilogueBwdISA_SB_SD_Li256ELb0ELb0ELi2EEENS1_19SingleTileSchedulerILb0ELb0ELb0ELi128EEEEEEEEEvNT_6ParamsE$_ZN4cute3eso3ESOILb1ELb0EJNS_1CILi0EEES3_iS3_EEC2ERKS3_S6_RKiS6_:
[----:B------:R-:W-:Y:S02]  /*7180*/  ULDC UR35, c[0x0][0x20] ;  /* 0x0000080000237ab9 */ /* 0x000fe40000000800 */
[----:B------:R-:W-:-:S09]  /*7190*/  UIADD3 UR35, UR38, -UR35, URZ ;  /* 0x8000002326237290 */ /* 0x000fd2000fffe03f */
[----:B------:R1:W-:Y:S02]  /*71a0*/  STL [UR35], R5 ;  /* 0x00000005ff007987 */ /* 0x0003e40008100823 */
[----:B-1----:R-:W-:-:S04]  /*71b0*/  MOV R5, 0x0 ;  /* 0x0000000000057802 */ /* 0x002fc80000000f00 */
[----:B------:R-:W-:Y:S05]  /*71c0*/  RET.REL.NODEC R4 `(_ZN7cutlass13device_kernelIN5flash19enable_sm80_to_sm89INS1_16FlashAttnBwdSm80INS1_25CollectiveMainloopBwdSm80ILi2ELi2EN4cute5tupleIJNS5_1CILi64EEENS7_ILi128EEES8_EEENS_10bfloat16_tEfNS_4arch4Sm80ELb0ELb0ELb1ELb0ELb1ELb0ELb0ELb0ELi2ELi2ELi4ELi2ELb1EEENS1_21CollectiveEpilogueBwdISA_SB_SD_Li256ELb0ELb0ELi2EEENS1_19SingleTileSchedulerILb0ELb0ELb0ELi128EEEEEEEEEvNT_6ParamsE) ;  /* 0xffff8e3004007950 */ /* 0x000fea0003c3ffff */
        .type           $_ZN7cutlass13device_kernelIN5flash19enable_sm80_to_sm89INS1_16FlashAttnBwdSm80INS1_25CollectiveMainloopBwdSm80ILi2ELi2EN4cute5tupleIJNS5_1CILi64EEENS7_ILi128EEES8_EEENS_10bfloat16_tEfNS_4arch4Sm80ELb0ELb0ELb1ELb0ELb1ELb0ELb0ELb0ELi2ELi2ELi4ELi2ELb1EEENS1_21CollectiveEpilogueBwdISA_SB_SD_Li256ELb0ELb0ELi2EEENS1_19SingleTileSchedulerILb0ELb0ELb0ELi128EEEEEEEEEvNT_6ParamsE$_ZN4cute3eso3ESOILb1ELb0EJNS_1CILi0EEES3_iiEEC2ERKS3_S6_RKiS8_,@function
        .size           $_ZN7cutlass13device_kernelIN5flash19enable_sm80_to_sm89INS1_16FlashAttnBwdSm80INS1_25CollectiveMainloopBwdSm80ILi2ELi2EN4cute5tupleIJNS5_1CILi64EEENS7_ILi128EEES8_EEENS_10bfloat16_tEfNS_4arch4Sm80ELb0ELb0ELb1ELb0ELb1ELb0ELb0ELb0ELi2ELi2ELi4ELi2ELb1EEENS1_21CollectiveEpilogueBwdISA_SB_SD_Li256ELb0ELb0ELi2EEENS1_19SingleTileSchedulerILb0ELb0ELb0ELi128EEEEEEEEEvNT_6ParamsE$_ZN4cute3eso3ESOILb1ELb0EJNS_1CILi0EEES3_iiEEC2ERKS3_S6_RKiS8_,($_ZN7cutlass13device_kernelIN5flash19enable_sm80_to_sm89INS1_16FlashAttnBwdSm80INS1_25CollectiveMainloopBwdSm80ILi2ELi2EN4cute5tupleIJNS5_1CILi64EEENS7_ILi128EEES8_EEENS_10bfloat16_tEfNS_4arch4Sm80ELb0ELb0ELb1ELb0ELb1ELb0ELb0ELb0ELi2ELi2ELi4ELi2ELb1EEENS1_21CollectiveEpilogueBwdISA_SB_SD_Li256ELb0ELb0ELi2EEENS1_19SingleTileSchedulerILb0ELb0ELb0ELi128EEEEEEEEEvNT_6ParamsE$_ZN4cute3eso3ESOILb1ELb0EJNS_1CILi0EEEiEEC2ERKS3_RKi - $_ZN7cutlass13device_kernelIN5flash19enable_sm80_to_sm89INS1_16FlashAttnBwdSm80INS1_25CollectiveMainloopBwdSm80ILi2ELi2EN4cute5tupleIJNS5_1CILi64EEENS7_ILi128EEES8_EEENS_10bfloat16_tEfNS_4arch4Sm80ELb0ELb0ELb1ELb0ELb1ELb0ELb0ELb0ELi2ELi2ELi4ELi2ELb1EEENS1_21CollectiveEpilogueBwdISA_SB_SD_Li256ELb0ELb0ELi2EEENS1_19SingleTileSchedulerILb0ELb0ELb0ELi128EEEEEEEEEvNT_6ParamsE$_ZN4cute3eso3ESOILb1ELb0EJNS_1CILi0EEES3_iiEEC2ERKS3_S6_RKiS8_)
$_ZN7cutlass13device_kernelIN5flash19enable_sm80_to_sm89INS1_16FlashAttnBwdSm80INS1_25CollectiveMainloopBwdSm80ILi2ELi2EN4cute5tupleIJNS5_1CILi64EEENS7_ILi128EEES8_EEENS_10bfloat16_tEfNS_4arch4Sm80ELb0ELb0ELb1ELb0ELb1ELb0ELb0ELb0ELi2ELi2ELi4ELi2ELb1EEENS1_21CollectiveEpilogueBwdISA_SB_SD_Li256ELb0ELb0ELi2EEENS1_19SingleTileSchedulerILb0ELb0ELb0ELi128EEEEEEEEEvNT_6ParamsE$_ZN4cute3eso3ESOILb1ELb0EJNS_1CILi0EEES3_iiEEC2ERKS3_S6_RKiS8_:
        /* <DEDUP_REMOVED lines=8> */
[----:B------:R-:W-:Y:S05]  /*7250*/  RET.REL.NODEC R44 `(_ZN7cutlass13device_kernelIN5flash19enable_sm80_to_sm89INS1_16FlashAttnBwdSm80INS1_25CollectiveMainloopBwdSm80ILi2ELi2EN4cute5tupleIJNS5_1CILi64EEENS7_ILi128EEES8_EEENS_10bfloat16_tEfNS_4arch4Sm80ELb0ELb0ELb1ELb0ELb1ELb0ELb0ELb0ELi2ELi2ELi4ELi2ELb1EEENS1_21CollectiveEpilogueBwdISA_SB_SD_Li256ELb0ELb0ELi2EEENS1_19SingleTileSchedulerILb0ELb0ELb0ELi128EEEEEEEEEvNT_6ParamsE) ;  /* 0xffff8da02c007950 */ /* 0x000fea0003c3ffff */
        .type           $_ZN7cutlass13device_kernelIN5flash19enable_sm80_to_sm89INS1_16FlashAttnBwdSm80INS1_25CollectiveMainloopBwdSm80ILi2ELi2EN4cute5tupleIJNS5_1CILi64EEENS7_ILi128EEES8_EEENS_10bfloat16_tEfNS_4arch4Sm80ELb0ELb0ELb1ELb0ELb1ELb0ELb0ELb0ELi2ELi2ELi4ELi2ELb1EEENS1_21CollectiveEpilogueBwdISA_SB_SD_Li256ELb0ELb0ELi2EEENS1_19SingleTileSchedulerILb0ELb0ELb0ELi128EEEEEEEEEvNT_6ParamsE$_ZN4cute3eso3ESOILb1ELb0EJNS_1CILi0EEEiEEC2ERKS3_RKi,@function
        .size           $_ZN7cutlass13device_kernelIN5flash19enable_sm80_to_sm89INS1_16FlashAttnBwdSm80INS1_25CollectiveMainloopBwdSm80ILi2ELi2EN4cute5tupleIJNS5_1CILi64EEENS7_ILi128EEES8_EEENS_10bfloat16_tEfNS_4arch4Sm80ELb0ELb0ELb1ELb0ELb1ELb0ELb0ELb0ELi2ELi2ELi4ELi2ELb1EEENS1_21CollectiveEpilogueBwdISA_SB_SD_Li256ELb0ELb0ELi2EEENS1_19SingleTileSchedulerILb0ELb0ELb0ELi128EEEEEEEEEvNT_6ParamsE$_ZN4cute3eso3ESOILb1ELb0EJNS_1CILi0EEEiEEC2ERKS3_RKi,($_ZN7cutlass13device_kernelIN5flash19enable_sm80_to_sm89INS1_16FlashAttnBwdSm80INS1_25CollectiveMainloopBwdSm80ILi2ELi2EN4cute5tupleIJNS5_1CILi64EEENS7_ILi128EEES8_EEENS_10bfloat16_tEfNS_4arch4Sm80ELb0ELb0ELb1ELb0ELb1ELb0ELb0ELb0ELi2ELi2ELi4ELi2ELb1EEENS1_21CollectiveEpilogueBwdISA_SB_SD_Li256ELb0ELb0ELi2EEENS1_19SingleTileSchedulerILb0ELb0ELb0ELi128EEEEEEEEEvNT_6ParamsE$_ZN4cute3eso3ESOILb1ELb0EJNS_1CILi0EEEiS3_EEC2ERKS3_RKiS6_ - $_ZN7cutlass13device_kernelIN5flash19enable_sm80_to_sm89INS1_16FlashAttnBwdSm80INS1_25CollectiveMainloopBwdSm80ILi2ELi2EN4cute5tupleIJNS5_1CILi64EEENS7_ILi128EEES8_EEENS_10bfloat16_tEfNS_4arch4Sm80ELb0ELb0ELb1ELb0ELb1ELb0ELb0ELb0ELi2ELi2ELi4ELi2ELb1EEENS1_21CollectiveEpilogueBwdISA_SB_SD_Li256ELb0ELb0ELi2EEENS1_19SingleTileSchedulerILb0ELb0ELb0ELi128EEEEEEEEEvNT_6ParamsE$_ZN4cute3eso3ESOILb1ELb0EJNS_1CILi0EEEiEEC2ERKS3_RKi)
$_ZN7cutlass13device_kernelIN5flash19enable_sm80_to_sm89INS1_16FlashAttnBwdSm80INS1_25CollectiveMainloopBwdSm80ILi2ELi2EN4cute5tupleIJNS5_1CILi64EEENS7_ILi128EEES8_EEENS_10bfloat16_tEfNS_4arch4Sm80ELb0ELb0ELb1ELb0ELb1ELb0ELb0ELb0ELi2ELi2ELi4ELi2ELb1EEENS1_21CollectiveEpilogueBwdISA_SB_SD_Li256ELb0ELb0ELi2EEENS1_19SingleTileSchedulerILb0ELb0ELb0ELi128EEEEEEEEEvNT_6ParamsE$_ZN4cute3eso3ESOILb1ELb0EJNS_1CILi0EEEiEEC2ERKS3_RKi:
[----:B------:R-:W-:Y:S02]  /*7260*/  ULDC UR35, c[0x0][0x20] ;  /* 0x0000080000237ab9 */ /* 0x000fe40000000800 */
[----:B------:R-:W-:-:S09]  /*7270*/  UIADD3 UR35, UR37, -UR35, URZ ;  /* 0x8000002325237290 */ /* 0x000fd2000fffe03f */
[----:B------:R1:W-:Y:S02]  /*7280*/  STL [UR35], R5 ;  /* 0x00000005ff007987 */ /* 0x0003e40008100823 */
[----:B-1----:R-:W-:-:S04]  /*7290*/  MOV R5, 0x0 ;  /* 0x0000000000057802 */ /* 0x002fc80000000f00 */
[----:B------:R-:W-:Y:S05]  /*72a0*/  RET.REL.NODEC R4 `(_ZN7cutlass13device_kernelIN5flash19enable_sm80_to_sm89INS1_16FlashAttnBwdSm80INS1_25CollectiveMainloopBwdSm80ILi2ELi2EN4cute5tupleIJNS5_1CILi64EEENS7_ILi128EEES8_EEENS_10bfloat16_tEfNS_4arch4Sm80ELb0ELb0ELb1ELb0ELb1ELb0ELb0ELb0ELi2ELi2ELi4ELi2ELb1EEENS1_21CollectiveEpilogueBwdISA_SB_SD_Li256ELb0ELb0ELi2EEENS1_19SingleTileSchedulerILb0ELb0ELb0ELi128EEEEEEEEEvNT_6ParamsE) ;  /* 0xffff8d5004007950 */ /* 0x000fea0003c3ffff */
        .type           $_ZN7cutlass13device_kernelIN5flash19enable_sm80_to_sm89INS1_16FlashAttnBwdSm80INS1_25CollectiveMainloopBwdSm80ILi2ELi2EN4cute5tupleIJNS5_1CILi64EEENS7_ILi128EEES8_EEENS_10bfloat16_tEfNS_4arch4Sm80ELb0ELb0ELb1ELb0ELb1ELb0ELb0ELb0ELi2ELi2ELi4ELi2ELb1EEENS1_21CollectiveEpilogueBwdISA_SB_SD_Li256ELb0ELb0ELi2EEENS1_19SingleTileSchedulerILb0ELb0ELb0ELi128EEEEEEEEEvNT_6ParamsE$_ZN4cute3eso3ESOILb1ELb0EJNS_1CILi0EEEiS3_EEC2ERKS3_RKiS6_,@function
        .size           $_ZN7cutlass13device_kernelIN5flash19enable_sm80_to_sm89INS1_16FlashAttnBwdSm80INS1_25CollectiveMainloopBwdSm80ILi2ELi2EN4cute5tupleIJNS5_1CILi64EEENS7_ILi128EEES8_EEENS_10bfloat16_tEfNS_4arch4Sm80ELb0ELb0ELb1ELb0ELb1ELb0ELb0ELb0ELi2ELi2ELi4ELi2ELb1EEENS1_21CollectiveEpilogueBwdISA_SB_SD_Li256ELb0ELb0ELi2EEENS1_19SingleTileSchedulerILb0ELb0ELb0ELi128EEEEEEEEEvNT_6ParamsE$_ZN4cute3eso3ESOILb1ELb0EJNS_1CILi0EEEiS3_EEC2ERKS3_RKiS6_,($_ZN7cutlass13device_kernelIN5flash19enable_sm80_to_sm89INS1_16FlashAttnBwdSm80INS1_25CollectiveMainloopBwdSm80ILi2ELi2EN4cute5tupleIJNS5_1CILi64EEENS7_ILi128EEES8_EEENS_10bfloat16_tEfNS_4arch4Sm80ELb0ELb0ELb1ELb0ELb1ELb0ELb0ELb0ELi2ELi2ELi4ELi2ELb1EEENS1_21CollectiveEpilogueBwdISA_SB_SD_Li256ELb0ELb0ELi2EEENS1_19SingleTileSchedulerILb0ELb0ELb0ELi128EEEEEEEEEvNT_6ParamsE$_ZN4cute3eso3ESOILb1ELb0EJNS_1CILi0EEEiS3_S3_EEC2ERKS3_RKiS6_S6_ - $_ZN7cutlass13device_kernelIN5flash19enable_sm80_to_sm89INS1_16FlashAttnBwdSm80INS1_25CollectiveMainloopBwdSm80ILi2ELi2EN4cute5tupleIJNS5_1CILi64EEENS7_ILi128EEES8_EEENS_10bfloat16_tEfNS_4arch4Sm80ELb0ELb0ELb1ELb0ELb1ELb0ELb0ELb0ELi2ELi2ELi4ELi2ELb1EEENS1_21CollectiveEpilogueBwdISA_SB_SD_Li256ELb0ELb0ELi2EEENS1_19SingleTileSchedulerILb0ELb0ELb0ELi128EEEEEEEEEvNT_6ParamsE$_ZN4cute3eso3ESOILb1ELb0EJNS_1CILi0EEEiS3_EEC2ERKS3_RKiS6_)
$_ZN7cutlass13device_kernelIN5flash19enable_sm80_to_sm89INS1_16FlashAttnBwdSm80INS1_25CollectiveMainloopBwdSm80ILi2ELi2EN4cute5tupleIJNS5_1CILi64EEENS7_ILi128EEES8_EEENS_10bfloat16_tEfNS_4arch4Sm80ELb0ELb0ELb1ELb0ELb1ELb0ELb0ELb0ELi2ELi2ELi4ELi2ELb1EEENS1_21CollectiveEpilogueBwdISA_SB_SD_Li256ELb0ELb0ELi2EEENS1_19SingleTileSchedulerILb0ELb0ELb0ELi128EEEEEEEEEvNT_6ParamsE$_ZN4cute3eso3ESOILb1ELb0EJNS_1CILi0EEEiS3_EEC2ERKS3_RKiS6_:
[----:B------:R-:W-:Y:S02]  /*72b0*/  ULDC UR26, c[0x0][0x20] ;  /* 0x00000800001a7ab9 */ /* 0x000fe40000000800 */
[----:B------:R-:W-:-:S09]  /*72c0*/  UIADD3 UR26, UR16, -UR26, URZ ;  /* 0x8000001a101a7290 */ /* 0x000fd2000fffe03f */
[----:B------:R1:W-:Y:S02]  /*72d0*/  STL [UR26], R5 ;  /* 0x00000005ff007987 */ /* 0x0003e4000810081a */
[----:B-1----:R-:W-:-:S04]  /*72e0*/  MOV R5, 0x0 ;  /* 0x0000000000057802 */ /* 0x002fc80000000f00 */
[----:B------:R-:W-:Y:S05]  /*72f0*/  RET.REL.NODEC R4 `(_ZN7cutlass13device_kernelIN5flash19enable_sm80_to_sm89INS1_16FlashAttnBwdSm80INS1_25CollectiveMainloopBwdSm80ILi2ELi2EN4cute5tupleIJNS5_1CILi64EEENS7_ILi128EEES8_EEENS_10bfloat16_tEfNS_4arch4Sm80ELb0ELb0ELb1ELb0ELb1ELb0ELb0ELb0ELi2ELi2ELi4ELi2ELb1EEENS1_21CollectiveEpilogueBwdISA_SB_SD_Li256ELb0ELb0ELi2EEENS1_19SingleTileSchedulerILb0ELb0ELb0ELi128EEEEEEEEEvNT_6ParamsE) ;  /* 0xffff8d0004007950 */ /* 0x000fea0003c3ffff */
        .type           $_ZN7cutlass13device_kernelIN5flash19enable_sm80_to_sm89INS1_16FlashAttnBwdSm80INS1_25CollectiveMainloopBwdSm80ILi2ELi2EN4cute5tupleIJNS5_1CILi64EEENS7_ILi128EEES8_EEENS_10bfloat16_tEfNS_4arch4Sm80ELb0ELb0ELb1ELb0ELb1ELb0ELb0ELb0ELi2ELi2ELi4ELi2ELb1EEENS1_21CollectiveEpilogueBwdISA_SB_SD_Li256ELb0ELb0ELi2EEENS1_19SingleTileSchedulerILb0ELb0ELb0ELi128EEEEEEEEEvNT_6ParamsE$_ZN4cute3eso3ESOILb1ELb0EJNS_1CILi0EEEiS3_S3_EEC2ERKS3_RKiS6_S6_,@function
        .size           $_ZN7cutlass13device_kernelIN5flash19enable_sm80_to_sm89INS1_16FlashAttnBwdSm80INS1_25CollectiveMainloopBwdSm80ILi2ELi2EN4cute5tupleIJNS5_1CILi64EEENS7_ILi128EEES8_EEENS_10bfloat16_tEfNS_4arch4Sm80ELb0ELb0ELb1ELb0ELb1ELb0ELb0ELb0ELi2ELi2ELi4ELi2ELb1EEENS1_21CollectiveEpilogueBwdISA_SB_SD_Li256ELb0ELb0ELi2EEENS1_19SingleTileSchedulerILb0ELb0ELb0ELi128EEEEEEEEEvNT_6ParamsE$_ZN4cute3eso3ESOILb1ELb0EJNS_1CILi0EEEiS3_S3_EEC2ERKS3_RKiS6_S6_,($_ZN7cutlass13device_kernelIN5flash19enable_sm80_to_sm89INS1_16FlashAttnBwdSm80INS1_25CollectiveMainloopBwdSm80ILi2ELi2EN4cute5tupleIJNS5_1CILi64EEENS7_ILi128EEES8_EEENS_10bfloat16_tEfNS_4arch4Sm80ELb0ELb0ELb1ELb0ELb1ELb0ELb0ELb0ELi2ELi2ELi4ELi2ELb1EEENS1_21CollectiveEpilogueBwdISA_SB_SD_Li256ELb0ELb0ELi2EEENS1_19SingleTileSchedulerILb0ELb0ELb0ELi128EEEEEEEEEvNT_6ParamsE$_ZN4cute3eso3ESOILb1ELb0EJNS_1CILi0EEEiiiEEC2ERKS3_RKiS8_S8_ - $_ZN7cutlass13device_kernelIN5flash19enable_sm80_to_sm89INS1_16FlashAttnBwdSm80INS1_25CollectiveMainloopBwdSm80ILi2ELi2EN4cute5tupleIJNS5_1CILi64EEENS7_ILi128EEES8_EEENS_10bfloat16_tEfNS_4arch4Sm80ELb0ELb0ELb1ELb0ELb1ELb0ELb0ELb0ELi2ELi2ELi4ELi2ELb1EEENS1_21CollectiveEpilogueBwdISA_SB_SD_Li256ELb0ELb0ELi2EEENS1_19SingleTileSchedulerILb0ELb0ELb0ELi128EEEEEEEEEvNT_6ParamsE$_ZN4cute3eso3ESOILb1ELb0EJNS_1CILi0EEEiS3_S3_EEC2ERKS3_RKiS6_S6_)
$_ZN7cutlass13device_kernelIN5flash19enable_sm80_to_sm89INS1_16FlashAttnBwdSm80INS1_25CollectiveMainloopBwdSm80ILi2ELi2EN4cute5tupleIJNS5_1CILi64EEENS7_ILi128EEES8_EEENS_10bfloat16_tEfNS_4arch4Sm80ELb0ELb0ELb1ELb0ELb1ELb0ELb0ELb0ELi2ELi2ELi4ELi2ELb1EEENS1_21CollectiveEpilogueBwdISA_SB_SD_Li256ELb0ELb0ELi2EEENS1_19SingleTileSchedulerILb0ELb0ELb0ELi128EEEEEEEEEvNT_6ParamsE$_ZN4cute3eso3ESOILb1ELb0EJNS_1CILi0EEEiS3_S3_EEC2ERKS3_RKiS6_S6_:
[----:B------:R-:W-:Y:S02]  /*7300*/  ULDC UR35, c[0x0][0x20] ;  /* 0x0000080000237ab9 */ /* 0x000fe40000000800 */
[----:B------:R-:W-:-:S09]  /*7310*/  UIADD3 UR35, UR38, -UR35, URZ ;  /* 0x8000002326237290 */ /* 0x000fd2000fffe03f */
[----:B------:R1:W-:Y:S02]  /*7320*/  STL [UR35], R5 ;  /* 0x00000005ff007987 */ /* 0x0003e40008100823 */
[----:B-1----:R-:W-:-:S04]  /*7330*/  MOV R5, 0x0 ;  /* 0x0000000000057802 */ /* 0x002fc80000000f00 */
[----:B------:R-:W-:Y:S05]  /*7340*/  RET.REL.NODEC R4 `(_ZN7cutlass13device_kernelIN5flash19enable_sm80_to_sm89INS1_16FlashAttnBwdSm80INS1_25CollectiveMainloopBwdSm80ILi2ELi2EN4cute5tupleIJNS5_1CILi64EEENS7_ILi128EEES8_EEENS_10bfloat16_tEfNS_4arch4Sm80ELb0ELb0ELb1ELb0ELb1ELb0ELb0ELb0ELi2ELi2ELi4ELi2ELb1EEENS1_21CollectiveEpilogueBwdISA_SB_SD_Li256ELb0ELb0ELi2EEENS1_19SingleTileSchedulerILb0ELb0ELb0ELi128EEEEEEEEEvNT_6ParamsE) ;  /* 0xffff8cb004007950 */ /* 0x000fea0003c3ffff */
        .type           $_ZN7cutlass13device_kernelIN5flash19enable_sm80_to_sm89INS1_16FlashAttnBwdSm80INS1_25CollectiveMainloopBwdSm80ILi2ELi2EN4cute5tupleIJNS5_1CILi64EEENS7_ILi128EEES8_EEENS_10bfloat16_tEfNS_4arch4Sm80ELb0ELb0ELb1ELb0ELb1ELb0ELb0ELb0ELi2ELi2ELi4ELi2ELb1EEENS1_21CollectiveEpilogueBwdISA_SB_SD_Li256ELb0ELb0ELi2EEENS1_19SingleTileSchedulerILb0ELb0ELb0ELi128EEEEEEEEEvNT_6ParamsE$_ZN4cute3eso3ESOILb1ELb0EJNS_1CILi0EEEiiiEEC2ERKS3_RKiS8_S8_,@function
        .size           $_ZN7cutlass13device_kernelIN5flash19enable_sm80_to_sm89INS1_16FlashAttnBwdSm80INS1_25CollectiveMainloopBwdSm80ILi2ELi2EN4cute5tupleIJNS5_1CILi64EEENS7_ILi128EEES8_EEENS_10bfloat16_tEfNS_4arch4Sm80ELb0ELb0ELb1ELb0ELb1ELb0ELb0ELb0ELi2ELi2ELi4ELi2ELb1EEENS1_21CollectiveEpilogueBwdISA_SB_SD_Li256ELb0ELb0ELi2EEENS1_19SingleTileSchedulerILb0ELb0ELb0ELi128EEEEEEEEEvNT_6ParamsE$_ZN4cute3eso3ESOILb1ELb0EJNS_1CILi0EEEiiiEEC2ERKS3_RKiS8_S8_,($_ZN7cutlass13device_kernelIN5flash19enable_sm80_to_sm89INS1_16FlashAttnBwdSm80INS1_25CollectiveMainloopBwdSm80ILi2ELi2EN4cute5tupleIJNS5_1CILi64EEENS7_ILi128EEES8_EEENS_10bfloat16_tEfNS_4arch4Sm80ELb0ELb0ELb1ELb0ELb1ELb0ELb0ELb0ELi2ELi2ELi4ELi2ELb1EEENS1_21CollectiveEpilogueBwdISA_SB_SD_Li256ELb0ELb0ELi2EEENS1_19SingleTileSchedulerILb0ELb0ELb0ELi128EEEEEEEEEvNT_6ParamsE$_ZN4cute3eso3ESOILb1ELb0EJNS_5tupleIJNS2_IJNS_1CILi8EEENS3_ILi1EEEEEENS3_ILi2EEES5_EEENS2_IJNS2_IJS5_NS3_ILi0EEEEEElS9_EEEEEC2ERKS8_RKSB_ - $_ZN7cutlass13device_kernelIN5flash19enable_sm80_to_sm89INS1_16FlashAttnBwdSm80INS1_25CollectiveMainloopBwdSm80ILi2ELi2EN4cute5tupleIJNS5_1CILi64EEENS7_ILi128EEES8_EEENS_10bfloat16_tEfNS_4arch4Sm80ELb0ELb0ELb1ELb0ELb1ELb0ELb0ELb0ELi2ELi2ELi4ELi2ELb1EEENS1_21CollectiveEpilogueBwdISA_SB_SD_Li256ELb0ELb0ELi2EEENS1_19SingleTileSchedulerILb0ELb0ELb0ELi128EEEEEEEEEvNT_6ParamsE$_ZN4cute3eso3ESOILb1ELb0EJNS_1CILi0EEEiiiEEC2ERKS3_RKiS8_S8_)
$_ZN7cutlass13device_kernelIN5flash19enable_sm80_to_sm89INS1_16FlashAttnBwdSm80INS1_25CollectiveMainloopBwdSm80ILi2ELi2EN4cute5tupleIJNS5_1CILi64EEENS7_ILi128EEES8_EEENS_10bfloat16_tEfNS_4arch4Sm80ELb0ELb0ELb1ELb0ELb1ELb0ELb0ELb0ELi2ELi2ELi4ELi2ELb1EEENS1_21CollectiveEpilogueBwdISA_SB_SD_Li256ELb0ELb0ELi2EEENS1_19SingleTileSchedulerILb0ELb0ELb0ELi128EEEEEEEEEvNT_6ParamsE$_ZN4cute3eso3ESOILb1ELb0EJNS_1CILi0EEEiiiEEC2ERKS3_RKiS8_S8_:
        /* <DEDUP_REMOVED lines=11> */
[----:B------:R-:W-:Y:S05]  /*7400*/  RET.REL.NODEC R42 `(_ZN7cutlass13device_kernelIN5flash19enable_sm80_to_sm89INS1_16FlashAttnBwdSm80INS1_25CollectiveMainloopBwdSm80ILi2ELi2EN4cute5tupleIJNS5_1CILi64EEENS7_ILi128EEES8_EEENS_10bfloat16_tEfNS_4arch4Sm80ELb0ELb0ELb1ELb0ELb1ELb0ELb0ELb0ELi2ELi2ELi4ELi2ELb1EEENS1_21CollectiveEpilogueBwdISA_SB_SD_Li256ELb0ELb0ELi2EEENS1_19SingleTileSchedulerILb0ELb0ELb0ELi128EEEEEEEEEvNT_6ParamsE) ;  /* 0xffff8bf02a007950 */ /* 0x000fea0003c3ffff */
        .type           $_ZN7cutlass13device_kernelIN5flash19enable_sm80_to_sm89INS1_16FlashAttnBwdSm80INS1_25CollectiveMainloopBwdSm80ILi2ELi2EN4cute5tupleIJNS5_1CILi64EEENS7_ILi128EEES8_EEENS_10bfloat16_tEfNS_4arch4Sm80ELb0ELb0ELb1ELb0ELb1ELb0ELb0ELb0ELi2ELi2ELi4ELi2ELb1EEENS1_21CollectiveEpilogueBwdISA_SB_SD_Li256ELb0ELb0ELi2EEENS1_19SingleTileSchedulerILb0ELb0ELb0ELi128EEEEEEEEEvNT_6ParamsE$_ZN4cute3eso3ESOILb1ELb0EJNS_5tupleIJNS2_IJNS_1CILi8EEENS3_ILi1EEEEEENS3_ILi2EEES5_EEENS2_IJNS2_IJS5_NS3_ILi0EEEEEElS9_EEEEEC2ERKS8_RKSB_,@function
        .size           $_ZN7cutlass13device_kernelIN5flash19enable_sm80_to_sm89INS1_16FlashAttnBwdSm80INS1_25CollectiveMainloopBwdSm80ILi2ELi2EN4cute5tupleIJNS5_1CILi64EEENS7_ILi128EEES8_EEENS_10bfloat16_tEfNS_4arch4Sm80ELb0ELb0ELb1ELb0ELb1ELb0ELb0ELb0ELi2ELi2ELi4ELi2ELb1EEENS1_21CollectiveEpilogueBwdISA_SB_SD_Li256ELb0ELb0ELi2EEENS1_19SingleTileSchedulerILb0ELb0ELb0ELi128EEEEEEEEEvNT_6ParamsE$_ZN4cute3eso3ESOILb1ELb0EJNS_5tupleIJNS2_IJNS_1CILi8EEENS3_ILi1EEEEEENS3_ILi2EEES5_EEENS2_IJNS2_IJS5_NS3_ILi0EEEEEElS9_EEEEEC2ERKS8_RKSB_,($_ZN7cutlass13device_kernelIN5flash19enable_sm80_to_sm89INS1_16FlashAttnBwdSm80INS1_25CollectiveMainloopBwdSm80ILi2ELi2EN4cute5tupleIJNS5_1CILi64EEENS7_ILi128EEES8_EEENS_10bfloat16_tEfNS_4arch4Sm80ELb0ELb0ELb1ELb0ELb1ELb0ELb0ELb0ELi2ELi2ELi4ELi2ELb1EEENS1_21CollectiveEpilogueBwdISA_SB_SD_Li256ELb0ELb0ELi2EEENS1_19SingleTileSchedulerILb0ELb0ELb0ELi128EEEEEEEEEvNT_6ParamsE$_ZN4cute3eso3ESOILb1ELb0EJNS_5tupleIJNS_1CILi1EEENS3_ILi0EEEEEElS5_EEC2ERKS6_RKlRKS5_ - $_ZN7cutlass13device_kernelIN5flash19enable_sm80_to_sm89INS1_16FlashAttnBwdSm80INS1_25CollectiveMainloopBwdSm80ILi2ELi2EN4cute5tupleIJNS5_1CILi64EEENS7_ILi128EEES8_EEENS_10bfloat16_tEfNS_4arch4Sm80ELb0ELb0ELb1ELb0ELb1ELb0ELb0ELb0ELi2ELi2ELi4ELi2ELb1EEENS1_21CollectiveEpilogueBwdISA_SB_SD_Li256ELb0ELb0ELi2EEENS1_19SingleTileSchedulerILb0ELb0ELb0ELi128EEEEEEEEEvNT_6ParamsE$_ZN4cute3eso3ESOILb1ELb0EJNS_5tupleIJNS2_IJNS_1CILi8EEENS3_ILi1EEEEEENS3_ILi2EEES5_EEENS2_IJNS2_IJS5_NS3_ILi0EEEEEElS9_EEEEEC2ERKS8_RKSB_)
$_ZN7cutlass13device_kernelIN5flash19enable_sm80_to_sm89INS1_16FlashAttnBwdSm80INS1_25CollectiveMainloopBwdSm80ILi2ELi2EN4cute5tupleIJNS5_1CILi64EEENS7_ILi128EEES8_EEENS_10bfloat16_tEfNS_4arch4Sm80ELb0ELb0ELb1ELb0ELb1ELb0ELb0ELb0ELi2ELi2ELi4ELi2ELb1EEENS1_21CollectiveEpilogueBwdISA_SB_SD_Li256ELb0ELb0ELi2EEENS1_19SingleTileSchedulerILb0ELb0ELb0ELi128EEEEEEEEEvNT_6ParamsE$_ZN4cute3eso3ESOILb1ELb0EJNS_5tupleIJNS2_IJNS_1CILi8EEENS3_ILi1EEEEEENS3_ILi2EEES5_EEENS2_IJNS2_IJS5_NS3_ILi0EEEEEElS9_EEEEEC2ERKS8_RKSB_:
[----:B------:R-:W-:Y:S01]  /*7410*/  ULDC UR26, c[0x0][0x20] ;  /* 0x00000800001a7ab9 */ /* 0x000fe20000000800 */
[----:B------:R-:W-:Y:S01]  /*7420*/  MOV R12, R8 ;  /* 0x00000008000c7202 */ /* 0x000fe20000000f00 */
[----:B------:R-:W-:Y:S01]  /*7430*/  UIADD3 UR26, UR16, -UR26, URZ ;  /* 0x8000001a101a7290 */ /* 0x000fe2000fffe03f */
[----:B------:R-:W-:-:S08]  /*7440*/  MOV R13, 0x0 ;  /* 0x00000000000d7802 */ /* 0x000fd00000000f00 */
[----:B------:R1:W-:Y:S01]  /*7450*/  STL.64 [UR26], R4 ;  /* 0x00000004ff007987 */ /* 0x0003e20008100a1a */
[----:B------:R-:W-:Y:S05]  /*7460*/  RET.REL.NODEC R12 `(_ZN7cutlass13device_kernelIN5flash19enable_sm80_to_sm89INS1_16FlashAttnBwdSm80INS1_25CollectiveMainloopBwdSm80ILi2ELi2EN4cute5tupleIJNS5_1CILi64EEENS7_ILi128EEES8_EEENS_10bfloat16_tEfNS_4arch4Sm80ELb0ELb0ELb1ELb0ELb1ELb0ELb0ELb0ELi2ELi2ELi4ELi2ELb1EEENS1_21CollectiveEpilogueBwdISA_SB_SD_Li256ELb0ELb0ELi2EEENS1_19SingleTileSchedulerILb0ELb0ELb0ELi128EEEEEEEEEvNT_6ParamsE) ;  /* 0xffff8b900c007950 */ /* 0x000fea0003c3ffff */
        .type           $_ZN7cutlass13device_kernelIN5flash19enable_sm80_to_sm89INS1_16FlashAttnBwdSm80INS1_25CollectiveMainloopBwdSm80ILi2ELi2EN4cute5tupleIJNS5_1CILi64EEENS7_ILi128EEES8_EEENS_10bfloat16_tEfNS_4arch4Sm80ELb0ELb0ELb1ELb0ELb1ELb0ELb0ELb0ELi2ELi2ELi4ELi2ELb1EEENS1_21CollectiveEpilogueBwdISA_SB_SD_Li256ELb0ELb0ELi2EEENS1_19SingleTileSchedulerILb0ELb0ELb0ELi128EEEEEEEEEvNT_6ParamsE$_ZN4cute3eso3ESOILb1ELb0EJNS_5tupleIJNS_1CILi1EEENS3_ILi0EEEEEElS5_EEC2ERKS6_RKlRKS5_,@function
        .size           $_ZN7cutlass13device_kernelIN5flash19enable_sm80_to_sm89INS1_16FlashAttnBwdSm80INS1_25CollectiveMainloopBwdSm80ILi2ELi2EN4cute5tupleIJNS5_1CILi64EEENS7_ILi128EEES8_EEENS_10bfloat16_tEfNS_4arch4Sm80ELb0ELb0ELb1ELb0ELb1ELb0ELb0ELb0ELi2ELi2ELi4ELi2ELb1EEENS1_21CollectiveEpilogueBwdISA_SB_SD_Li256ELb0ELb0ELi2EEENS1_19SingleTileSchedulerILb0ELb0ELb0ELi128EEEEEEEEEvNT_6ParamsE$_ZN4cute3eso3ESOILb1ELb0EJNS_5tupleIJNS_1CILi1EEENS3_ILi0EEEEEElS5_EEC2ERKS6_RKlRKS5_,($_ZN7cutlass13device_kernelIN5flash19enable_sm80_to_sm89INS1_16FlashAttnBwdSm80INS1_25CollectiveMainloopBwdSm80ILi2ELi2EN4cute5tupleIJNS5_1CILi64EEENS7_ILi128EEES8_EEENS_10bfloat16_tEfNS_4arch4Sm80ELb0ELb0ELb1ELb0ELb1ELb0ELb0ELb0ELi2ELi2ELi4ELi2ELb1EEENS1_21CollectiveEpilogueBwdISA_SB_SD_Li256ELb0ELb0ELi2EEENS1_19SingleTileSchedulerILb0ELb0ELb0ELi128EEEEEEEEEvNT_6ParamsE$_ZN4cute3eso3ESOILb1ELb0EJNS_6LayoutINS_5tupleIJNS3_IJNS_1CILi1EEES5_EEEEEENS3_IJNS3_IJS5_NS4_ILi0EEEEEEEEEEENS_10ViewEngineINS_8gmem_ptrIPKN7cutlass9uint128_tEEEEEEEC2ERKSB_RKSJ_ - $_ZN7cutlass13device_kernelIN5flash19enable_sm80_to_sm89INS1_16FlashAttnBwdSm80INS1_25CollectiveMainloopBwdSm80ILi2ELi2EN4cute5tupleIJNS5_1CILi64EEENS7_ILi128EEES8_EEENS_10bfloat16_tEfNS_4arch4Sm80ELb0ELb0ELb1ELb0ELb1ELb0ELb0ELb0ELi2ELi2ELi4ELi2ELb1EEENS1_21CollectiveEpilogueBwdISA_SB_SD_Li256ELb0ELb0ELi2EEENS1_19SingleTileSchedulerILb0ELb0ELb0ELi128EEEEEEEEEvNT_6ParamsE$_ZN4cute3eso3ESOILb1ELb0EJNS_5tupleIJNS_1CILi1EEENS3_ILi0EEEEEElS5_EEC2ERKS6_RKlRKS5_)
$_ZN7cutlass13device_kernelIN5flash19enable_sm80_to_sm89INS1_16FlashAttnBwdSm80INS1_25CollectiveMainloopBwdSm80ILi2ELi2EN4cute5tupleIJNS5_1CILi64EEENS7_ILi128EEES8_EEENS_10bfloat16_tEfNS_4arch4Sm80ELb0ELb0ELb1ELb0ELb1ELb0ELb0ELb0ELi2ELi2ELi4ELi2ELb1EEENS1_21CollectiveEpilogueBwdISA_SB_SD_Li256ELb0ELb0ELi2EEENS1_19SingleTileSchedulerILb0ELb0ELb0ELi128EEEEEEEEEvNT_6ParamsE$_ZN4cute3eso3ESOILb1ELb0EJNS_5tupleIJNS_1CILi1EEENS3_ILi0EEEEEElS5_EEC2ERKS6_RKlRKS5_:
[----:B------:R-:W-:Y:S01]  /*7470*/  IADD3 R5, R5, -c[0x0][0x20], RZ ;  /* 0x8000080005057a10 */ /* 0x000fe20007ffe0ff */
[----:B------:R-:W-:Y:S01]  /*7480*/  IMAD.MOV.U32 R12, RZ, RZ, R4 ;  /* 0x000000ffff0c7224 */ /* 0x000fe200078e0004 */
[----:B------:R-:W-:Y:S01]  /*7490*/  MOV R18, R8 ;  /* 0x0000000800127202 */ /* 0x000fe20000000f00 */
[----:B------:R-:W-:Y:S01]  /*74a0*/  IMAD.MOV.U32 R13, RZ, RZ, R7 ;  /* 0x000000ffff0d7224 */ /* 0x000fe200078e0007 */
[----:B------:R-:W-:-:S04]  /*74b0*/  MOV R19, 0x0 ;  /* 0x0000000000137802 */ /* 0x000fc80000000f00 */
[----:B------:R1:W-:Y:S01]  /*74c0*/  STL.64 [R5], R12 ;  /* 0x0000000c05007387 */ /* 0x0003e20000100a00 */
[----:B------:R-:W-:Y:S05]  /*74d0*/  RET.REL.NODEC R18 `(_ZN7cutlass13device_kernelIN5flash19enable_sm80_to_sm89INS1_16FlashAttnBwdSm80INS1_25CollectiveMainloopBwdSm80ILi2ELi2EN4cute5tupleIJNS5_1CILi64EEENS7_ILi128EEES8_EEENS_10bfloat16_tEfNS_4arch4Sm80ELb0ELb0ELb1ELb0ELb1ELb0ELb0ELb0ELi2ELi2ELi4ELi2ELb1EEENS1_21CollectiveEpilogueBwdISA_SB_SD_Li256ELb0ELb0ELi2EEENS1_19SingleTileSchedulerILb0ELb0ELb0ELi128EEEEEEEEEvNT_6ParamsE) ;  /* 0xffff8b2012007950 */ /* 0x000fea0003c3ffff */
        .type           $_ZN7cutlass13device_kernelIN5flash19enable_sm80_to_sm89INS1_16FlashAttnBwdSm80INS1_25CollectiveMainloopBwdSm80ILi2ELi2EN4cute5tupleIJNS5_1CILi64EEENS7_ILi128EEES8_EEENS_10bfloat16_tEfNS_4arch4Sm80ELb0ELb0ELb1ELb0ELb1ELb0ELb0ELb0ELi2ELi2ELi4ELi2ELb1EEENS1_21CollectiveEpilogueBwdISA_SB_SD_Li256ELb0ELb0ELi2EEENS1_19SingleTileSchedulerILb0ELb0ELb0ELi128EEEEEEEEEvNT_6ParamsE$_ZN4cute3eso3ESOILb1ELb0EJNS_6LayoutINS_5tupleIJNS3_IJNS_1CILi1EEES5_EEEEEENS3_IJNS3_IJS5_NS4_ILi0EEEEEEEEEEENS_10ViewEngineINS_8gmem_ptrIPKN7cutlass9uint128_tEEEEEEEC2ERKSB_RKSJ_,@function
        .size           $_ZN7cutlass13device_kernelIN5flash19enable_sm80_to_sm89INS1_16FlashAttnBwdSm80INS1_25CollectiveMainloopBwdSm80ILi2ELi2EN4cute5tupleIJNS5_1CILi64EEENS7_ILi128EEES8_EEENS_10bfloat16_tEfNS_4arch4Sm80ELb0ELb0ELb1ELb0ELb1ELb0ELb0ELb0ELi2ELi2ELi4ELi2ELb1EEENS1_21CollectiveEpilogueBwdISA_SB_SD_Li256ELb0ELb0ELi2EEENS1_19SingleTileSchedulerILb0ELb0ELb0ELi128EEEEEEEEEvNT_6ParamsE$_ZN4cute3eso3ESOILb1ELb0EJNS_6LayoutINS_5tupleIJNS3_IJNS_1CILi1EEES5_EEEEEENS3_IJNS3_IJS5_NS4_ILi0EEEEEEEEEEENS_10ViewEngineINS_8gmem_ptrIPKN7cutlass9uint128_tEEEEEEEC2ERKSB_RKSJ_,($_ZN7cutlass13device_kernelIN5flash19enable_sm80_to_sm89INS1_16FlashAttnBwdSm80INS1_25CollectiveMainloopBwdSm80ILi2ELi2EN4cute5tupleIJNS5_1CILi64EEENS7_ILi128EEES8_EEENS_10bfloat16_tEfNS_4arch4Sm80ELb0ELb0ELb1ELb0ELb1ELb0ELb0ELb0ELi2ELi2ELi4ELi2ELb1EEENS1_21CollectiveEpilogueBwdISA_SB_SD_Li256ELb0ELb0ELi2EEENS1_19SingleTileSchedulerILb0ELb0ELb0ELi128EEEEEEEEEvNT_6ParamsE$_ZN4cute3eso3ESOILb1ELb0EJNS_6LayoutINS_5tupleIJNS3_IJNS_1CILi1EEES5_EEEEEENS3_IJNS3_IJS5_NS4_ILi0EEEEEEEEEEENS_10ViewEngineINS_8smem_ptrIPN7cutlass9uint128_tEEEEEEEC2ERKSB_RKSI_ - $_ZN7cutlass13device_kernelIN5flash19enable_sm80_to_sm89INS1_16FlashAttnBwdSm80INS1_25CollectiveMainloopBwdSm80ILi2ELi2EN4cute5tupleIJNS5_1CILi64EEENS7_ILi128EEES8_EEENS_10bfloat16_tEfNS_4arch4Sm80ELb0ELb0ELb1ELb0ELb1ELb0ELb0ELb0ELi2ELi2ELi4ELi2ELb1EEENS1_21CollectiveEpilogueBwdISA_SB_SD_Li256ELb0ELb0ELi2EEENS1_19SingleTileSchedulerILb0ELb0ELb0ELi128EEEEEEEEEvNT_6ParamsE$_ZN4cute3eso3ESOILb1ELb0EJNS_6LayoutINS_5tupleIJNS3_IJNS_1CILi1EEES5_EEEEEENS3_IJNS3_IJS5_NS4_ILi0EEEEEEEEEEENS_10ViewEngineINS_8gmem_ptrIPKN7cutlass9uint128_tEEEEEEEC2ERKSB_RKSJ_)
$_ZN7cutlass13device_kernelIN5flash19enable_sm80_to_sm89INS1_16FlashAttnBwdSm80INS1_25CollectiveMainloopBwdSm80ILi2ELi2EN4cute5tupleIJNS5_1CILi64EEENS7_ILi128EEES8_EEENS_10bfloat16_tEfNS_4arch4Sm80ELb0ELb0ELb1ELb0ELb1ELb0ELb0ELb0ELi2ELi2ELi4ELi2ELb1EEENS1_21CollectiveEpilogueBwdISA_SB_SD_Li256ELb0ELb0ELi2EEENS1_19SingleTileSchedulerILb0ELb0ELb0ELi128EEEEEEEEEvNT_6ParamsE$_ZN4cute3eso3ESOILb1ELb0EJNS_6LayoutINS_5tupleIJNS3_IJNS_1CILi1EEES5_EEEEEENS3_IJNS3_IJS5_NS4_ILi0EEEEEEEEEEENS_10ViewEngineINS_8gmem_ptrIPKN7cutlass9uint128_tEEEEEEEC2ERKSB_RKSJ_:
[----:B------:R-:W-:Y:S02]  /*74e0*/  IADD3 R8, R8, -c[0x0][0x20], RZ ;  /* 0x8000080008087a10 */ /* 0x000fe40007ffe0ff */
[----:B------:R-:W-:-:S03]  /*74f0*/  MOV R13, 0x0 ;  /* 0x00000000000d7802 */ /* 0x000fc60000000f00 */
[----:B------:R1:W-:Y:S01]  /*7500*/  STL.64 [R8], R4 ;  /* 0x0000000408007387 */ /* 0x0003e20000100a00 */
[----:B------:R-:W-:Y:S05]  /*7510*/  RET.REL.NODEC R12 `(_ZN7cutlass13device_kernelIN5flash19enable_sm80_to_sm89INS1_16FlashAttnBwdSm80INS1_25CollectiveMainloopBwdSm80ILi2ELi2EN4cute5tupleIJNS5_1CILi64EEENS7_ILi128EEES8_EEENS_10bfloat16_tEfNS_4arch4Sm80ELb0ELb0ELb1ELb0ELb1ELb0ELb0ELb0ELi2ELi2ELi4ELi2ELb1EEENS1_21CollectiveEpilogueBwdISA_SB_SD_Li256ELb0ELb0ELi2EEENS1_19SingleTileSchedulerILb0ELb0ELb0ELi128EEEEEEEEEvNT_6ParamsE) ;  /* 0xffff8ae00c007950 */ /* 0x000fea0003c3ffff */
        .type           $_ZN7cutlass13device_kernelIN5flash19enable_sm80_to_sm89INS1_16FlashAttnBwdSm80INS1_25CollectiveMainloopBwdSm80ILi2ELi2EN4cute5tupleIJNS5_1CILi64EEENS7_ILi128EEES8_EEENS_10bfloat16_tEfNS_4arch4Sm80ELb0ELb0ELb1ELb0ELb1ELb0ELb0ELb0ELi2ELi2ELi4ELi2ELb1EEENS1_21CollectiveEpilogueBwdISA_SB_SD_Li256ELb0ELb0ELi2EEENS1_19SingleTileSchedulerILb0ELb0ELb0ELi128EEEEEEEEEvNT_6ParamsE$_ZN4cute3eso3ESOILb1ELb0EJNS_6LayoutINS_5tupleIJNS3_IJNS_1CILi1EEES5_EEEEEENS3_IJNS3_IJS5_NS4_ILi0EEEEEEEEEEENS_10ViewEngineINS_8smem_ptrIPN7cutlass9uint128_tEEEEEEEC2ERKSB_RKSI_,@function
        .size           $_ZN7cutlass13device_kernelIN5flash19enable_sm80_to_sm89INS1_16FlashAttnBwdSm80INS1_25CollectiveMainloopBwdSm80ILi2ELi2EN4cute5tupleIJNS5_1CILi64EEENS7_ILi128EEES8_EEENS_10bfloat16_tEfNS_4arch4Sm80ELb0ELb0ELb1ELb0ELb1ELb0ELb0ELb0ELi2ELi2ELi4ELi2ELb1EEENS1_21CollectiveEpilogueBwdISA_SB_SD_Li256ELb0ELb0ELi2EEENS1_19SingleTileSchedulerILb0ELb0ELb0ELi128EEEEEEEEEvNT_6ParamsE$_ZN4cute3eso3ESOILb1ELb0EJNS_6LayoutINS_5tupleIJNS3_IJNS_1CILi1EEES5_EEEEEENS3_IJNS3_IJS5_NS4_ILi0EEEEEEEEEEENS_10ViewEngineINS_8smem_ptrIPN7cutlass9uint128_tEEEEEEEC2ERKSB_RKSI_,($_ZN7cutlass13device_kernelIN5flash19enable_sm80_to_sm89INS1_16FlashAttnBwdSm80INS1_25CollectiveMainloopBwdSm80ILi2ELi2EN4cute5tupleIJNS5_1CILi64EEENS7_ILi128EEES8_EEENS_10bfloat16_tEfNS_4arch4Sm80ELb0ELb0ELb1ELb0ELb1ELb0ELb0ELb0ELi2ELi2ELi4ELi2ELb1EEENS1_21CollectiveEpilogueBwdISA_SB_SD_Li256ELb0ELb0ELi2EEENS1_19SingleTileSchedulerILb0ELb0ELb0ELi128EEEEEEEEEvNT_6ParamsE$_ZN4cute3eso3ESOILb1ELb0EJNS_6LayoutINS_5tupleIJNS3_IJNS_1CILi4EEENS4_ILi1EEEEEEEEENS3_IJNS3_IJS6_NS4_ILi0EEEEEEEEEEENS_10ViewEngineINS_8gmem_ptrIPKfEEEEEEC2ERKSC_RKSI_ - $_ZN7cutlass13device_kernelIN5flash19enable_sm80_to_sm89INS1_16FlashAttnBwdSm80INS1_25CollectiveMainloopBwdSm80ILi2ELi2EN4cute5tupleIJNS5_1CILi64EEENS7_ILi128EEES8_EEENS_10bfloat16_tEfNS_4arch4Sm80ELb0ELb0ELb1ELb0ELb1ELb0ELb0ELb0ELi2ELi2ELi4ELi2ELb1EEENS1_21CollectiveEpilogueBwdISA_SB_SD_Li256ELb0ELb0ELi2EEENS1_19SingleTileSchedulerILb0ELb0ELb0ELi128EEEEEEEEEvNT_6ParamsE$_ZN4cute3eso3ESOILb1ELb0EJNS_6LayoutINS_5tupleIJNS3_IJNS_1CILi1EEES5_EEEEEENS3_IJNS3_IJS5_NS4_ILi0EEEEEEEEEEENS_10ViewEngineINS_8smem_ptrIPN7cutlass9uint128_tEEEEEEEC2ERKSB_RKSI_)
$_ZN7cutlass13device_kernelIN5flash19enable_sm80_to_sm89INS1_16FlashAttnBwdSm80INS1_25CollectiveMainloopBwdSm80ILi2ELi2EN4cute5tupleIJNS5_1CILi64EEENS7_ILi128EEES8_EEENS_10bfloat16_tEfNS_4arch4Sm80ELb0ELb0ELb1ELb0ELb1ELb0ELb0ELb0ELi2ELi2ELi4ELi2ELb1EEENS1_21CollectiveEpilogueBwdISA_SB_SD_Li256ELb0ELb0ELi2EEENS1_19SingleTileSchedulerILb0ELb0ELb0ELi128EEEEEEEEEvNT_6ParamsE$_ZN4cute3eso3ESOILb1ELb0EJNS_6LayoutINS_5tupleIJNS3_IJNS_1CILi1EEES5_EEEEEENS3_IJNS3_IJS5_NS4_ILi0EEEEEEEEEEENS_10ViewEngineINS_8smem_ptrIPN7cutlass9uint128_tEEEEEEEC2ERKSB_RKSI_:
[----:B------:R-:W-:Y:S02]  /*7520*/  IADD3 R6, R6, -c[0x0][0x20], RZ ;  /* 0x8000080006067a10 */ /* 0x000fe40007ffe0ff */
[----:B------:R-:W-:-:S03]  /*7530*/  MOV R9, 0x0 ;  /* 0x0000000000097802 */ /* 0x000fc60000000f00 */
[----:B------:R1:W-:Y:S01]  /*7540*/  STL.64 [R6], R4 ;  /* 0x0000000406007387 */ /* 0x0003e20000100a00 */
[----:B------:R-:W-:Y:S05]  /*7550*/  RET.REL.NODEC R8 `(_ZN7cutlass13device_kernelIN5flash19enable_sm80_to_sm89INS1_16FlashAttnBwdSm80INS1_25CollectiveMainloopBwdSm80ILi2ELi2EN4cute5tupleIJNS5_1CILi64EEENS7_ILi128EEES8_EEENS_10bfloat16_tEfNS_4arch4Sm80ELb0ELb0ELb1ELb0ELb1ELb0ELb0ELb0ELi2ELi2ELi4ELi2ELb1EEENS1_21CollectiveEpilogueBwdISA_SB_SD_Li256ELb0ELb0ELi2EEENS1_19SingleTileSchedulerILb0ELb0ELb0ELi128EEEEEEEEEvNT_6ParamsE) ;  /* 0xffff8aa008007950 */ /* 0x000fea0003c3ffff */
        .type           $_ZN7cutlass13device_kernelIN5flash19enable_sm80_to_sm89INS1_16FlashAttnBwdSm80INS1_25CollectiveMainloopBwdSm80ILi2ELi2EN4cute5tupleIJNS5_1CILi64EEENS7_ILi128EEES8_EEENS_10bfloat16_tEfNS_4arch4Sm80ELb0ELb0ELb1ELb0ELb1ELb0ELb0ELb0ELi2ELi2ELi4ELi2ELb1EEENS1_21CollectiveEpilogueBwdISA_SB_SD_Li256ELb0ELb0ELi2EEENS1_19SingleTileSchedulerILb0ELb0ELb0ELi128EEEEEEEEEvNT_6ParamsE$_ZN4cute3eso3ESOILb1ELb0EJNS_6LayoutINS_5tupleIJNS3_IJNS_1CILi4EEENS4_ILi1EEEEEEEEENS3_IJNS3_IJS6_NS4_ILi0EEEEEEEEEEENS_10ViewEngineINS_8gmem_ptrIPKfEEEEEEC2ERKSC_RKSI_,@function
        .size           $_ZN7cutlass13device_kernelIN5flash19enable_sm80_to_sm89INS1_16FlashAttnBwdSm80INS1_25CollectiveMainloopBwdSm80ILi2ELi2EN4cute5tupleIJNS5_1CILi64EEENS7_ILi128EEES8_EEENS_10bfloat16_tEfNS_4arch4Sm80ELb0ELb0ELb1ELb0ELb1ELb0ELb0ELb0ELi2ELi2ELi4ELi2ELb1EEENS1_21CollectiveEpilogueBwdISA_SB_SD_Li256ELb0ELb0ELi2EEENS1_19SingleTileSchedulerILb0ELb0ELb0ELi128EEEEEEEEEvNT_6ParamsE$_ZN4cute3eso3ESOILb1ELb0EJNS_6LayoutINS_5tupleIJNS3_IJNS_1CILi4EEENS4_ILi1EEEEEEEEENS3_IJNS3_IJS6_NS4_ILi0EEEEEEEEEEENS_10ViewEngineINS_8gmem_ptrIPKfEEEEEEC2ERKSC_RKSI_,($_ZN7cutlass13device_kernelIN5flash19enable_sm80_to_sm89INS1_16FlashAttnBwdSm80INS1_25CollectiveMainloopBwdSm80ILi2ELi2EN4cute5tupleIJNS5_1CILi64EEENS7_ILi128EEES8_EEENS_10bfloat16_tEfNS_4arch4Sm80ELb0ELb0ELb1ELb0ELb1ELb0ELb0ELb0ELi2ELi2ELi4ELi2ELb1EEENS1_21CollectiveEpilogueBwdISA_SB_SD_Li256ELb0ELb0ELi2EEENS1_19SingleTileSchedulerILb0ELb0ELb0ELi128EEEEEEEEEvNT_6ParamsE$_ZN4cute3eso3ESOILb1ELb0EJNS_6LayoutINS_5tupleIJNS3_IJNS_1CILi4EEENS4_ILi1EEEEEEEEENS3_IJNS3_IJS6_NS4_ILi0EEEEEEEEEEENS_10ViewEngineINS_8smem_ptrIPfEEEEEEC2ERKSC_RKSH_ - $_ZN7cutlass13device_kernelIN5flash19enable_sm80_to_sm89INS1_16FlashAttnBwdSm80INS1_25CollectiveMainloopBwdSm80ILi2ELi2EN4cute5tupleIJNS5_1CILi64EEENS7_ILi128EEES8_EEENS_10bfloat16_tEfNS_4arch4Sm80ELb0ELb0ELb1ELb0ELb1ELb0ELb0ELb0ELi2ELi2ELi4ELi2ELb1EEENS1_21CollectiveEpilogueBwdISA_SB_SD_Li256ELb0ELb0ELi2EEENS1_19SingleTileSchedulerILb0ELb0ELb0ELi128EEEEEEEEEvNT_6ParamsE$_ZN4cute3eso3ESOILb1ELb0EJNS_6LayoutINS_5tupleIJNS3_IJNS_1CILi4EEENS4_ILi1EEEEEEEEENS3_IJNS3_IJS6_NS4_ILi0EEEEEEEEEEENS_10ViewEngineINS_8gmem_ptrIPKfEEEEEEC2ERKSC_RKSI_)
$_ZN7cutlass13device_kernelIN5flash19enable_sm80_to_sm89INS1_16FlashAttnBwdSm80INS1_25CollectiveMainloopBwdSm80ILi2ELi2EN4cute5tupleIJNS5_1CILi64EEENS7_ILi128EEES8_EEENS_10bfloat16_tEfNS_4arch4Sm80ELb0ELb0ELb1ELb0ELb1ELb0ELb0ELb0ELi2ELi2ELi4ELi2ELb1EEENS1_21CollectiveEpilogueBwdISA_SB_SD_Li256ELb0ELb0ELi2EEENS1_19SingleTileSchedulerILb0ELb0ELb0ELi128EEEEEEEEEvNT_6ParamsE$_ZN4cute3eso3ESOILb1ELb0EJNS_6LayoutINS_5tupleIJNS3_IJNS_1CILi4EEENS4_ILi1EEEEEEEEENS3_IJNS3_IJS6_NS4_ILi0EEEEEEEEEEENS_10ViewEngineINS_8gmem_ptrIPKfEEEEEEC2ERKSC_RKSI_:
[----:B------:R-:W-:Y:S02]  /*7560*/  IADD3 R8, R8, -c[0x0][0x20], RZ ;  /* 0x8000080008087a10 */ /* 0x000fe40007ffe0ff */
[----:B------:R-:W-:-:S03]  /*7570*/  MOV R13, 0x0 ;  /* 0x00000000000d7802 */ /* 0x000fc60000000f00 */
[----:B------:R1:W-:Y:S01]  /*7580*/  STL.64 [R8], R4 ;  /* 0x0000000408007387 */ /* 0x0003e20000100a00 */
[----:B------:R-:W-:Y:S05]  /*7590*/  RET.REL.NODEC R12 `(_ZN7cutlass13device_kernelIN5flash19enable_sm80_to_sm89INS1_16FlashAttnBwdSm80INS1_25CollectiveMainloopBwdSm80ILi2ELi2EN4cute5tupleIJNS5_1CILi64EEENS7_ILi128EEES8_EEENS_10bfloat16_tEfNS_4arch4Sm80ELb0ELb0ELb1ELb0ELb1ELb0ELb0ELb0ELi2ELi2ELi4ELi2ELb1EEENS1_21CollectiveEpilogueBwdISA_SB_SD_Li256ELb0ELb0ELi2EEENS1_19SingleTileSchedulerILb0ELb0ELb0ELi128EEEEEEEEEvNT_6ParamsE) ;  /* 0xffff8a600c007950 */ /* 0x000fea0003c3ffff */
        .type           $_ZN7cutlass13device_kernelIN5flash19enable_sm80_to_sm89INS1_16FlashAttnBwdSm80INS1_25CollectiveMainloopBwdSm80ILi2ELi2EN4cute5tupleIJNS5_1CILi64EEENS7_ILi128EEES8_EEENS_10bfloat16_tEfNS_4arch4Sm80ELb0ELb0ELb1ELb0ELb1ELb0ELb0ELb0ELi2ELi2ELi4ELi2ELb1EEENS1_21CollectiveEpilogueBwdISA_SB_SD_Li256ELb0ELb0ELi2EEENS1_19SingleTileSchedulerILb0ELb0ELb0ELi128EEEEEEEEEvNT_6ParamsE$_ZN4cute3eso3ESOILb1ELb0EJNS_6LayoutINS_5tupleIJNS3_IJNS_1CILi4EEENS4_ILi1EEEEEEEEENS3_IJNS3_IJS6_NS4_ILi0EEEEEEEEEEENS_10ViewEngineINS_8smem_ptrIPfEEEEEEC2ERKSC_RKSH_,@function
        .size           $_ZN7cutlass13device_kernelIN5flash19enable_sm80_to_sm89INS1_16FlashAttnBwdSm80INS1_25CollectiveMainloopBwdSm80ILi2ELi2EN4cute5tupleIJNS5_1CILi64EEENS7_ILi128EEES8_EEENS_10bfloat16_tEfNS_4arch4Sm80ELb0ELb0ELb1ELb0ELb1ELb0ELb0ELb0ELi2ELi2ELi4ELi2ELb1EEENS1_21CollectiveEpilogueBwdISA_SB_SD_Li256ELb0ELb0ELi2EEENS1_19SingleTileSchedulerILb0ELb0ELb0ELi128EEEEEEEEEvNT_6ParamsE$_ZN4cute3eso3ESOILb1ELb0EJNS_6LayoutINS_5tupleIJNS3_IJNS_1CILi4EEENS4_ILi1EEEEEEEEENS3_IJNS3_IJS6_NS4_ILi0EEEEEEEEEEENS_10ViewEngineINS_8smem_ptrIPfEEEEEEC2ERKSC_RKSH_,($_ZN7cutlass13device_kernelIN5flash19enable_sm80_to_sm89INS1_16FlashAttnBwdSm80INS1_25CollectiveMainloopBwdSm80ILi2ELi2EN4cute5tupleIJNS5_1CILi64EEENS7_ILi128EEES8_EEENS_10bfloat16_tEfNS_4arch4Sm80ELb0ELb0ELb1ELb0ELb1ELb0ELb0ELb0ELi2ELi2ELi4ELi2ELb1EEENS1_21CollectiveEpilogueBwdISA_SB_SD_Li256ELb0ELb0ELi2EEENS1_19SingleTileSchedulerILb0ELb0ELb0ELi128EEEEEEEEEvNT_6ParamsE$_ZN4cute3eso3ESOILb1ELb0EJNS_6LayoutINS_5tupleIJNS3_IJNS_1CILi4EEENS4_ILi1EEEEEES6_EEENS3_IJNS3_IJS6_NS4_ILi0EEEEEES9_EEEEENS_10ViewEngineINS_8gmem_ptrIPKfEEEEEEC2ERKSC_RKSI_ - $_ZN7cutlass13device_kernelIN5flash19enable_sm80_to_sm89INS1_16FlashAttnBwdSm80INS1_25CollectiveMainloopBwdSm80ILi2ELi2EN4cute5tupleIJNS5_1CILi64EEENS7_ILi128EEES8_EEENS_10bfloat16_tEfNS_4arch4Sm80ELb0ELb0ELb1ELb0ELb1ELb0ELb0ELb0ELi2ELi2ELi4ELi2ELb1EEENS1_21CollectiveEpilogueBwdISA_SB_SD_Li256ELb0ELb0ELi2EEENS1_19SingleTileSchedulerILb0ELb0ELb0ELi128EEEEEEEEEvNT_6ParamsE$_ZN4cute3eso3ESOILb1ELb0EJNS_6LayoutINS_5tupleIJNS3_IJNS_1CILi4EEENS4_ILi1EEEEEEEEENS3_IJNS3_IJS6_NS4_ILi0EEEEEEEEEEENS_10ViewEngineINS_8smem_ptrIPfEEEEEEC2ERKSC_RKSH_)
$_ZN7cutlass13device_kernelIN5flash19enable_sm80_to_sm89INS1_16FlashAttnBwdSm80INS1_25CollectiveMainloopBwdSm80ILi2ELi2EN4cute5tupleIJNS5_1CILi64EEENS7_ILi128EEES8_EEENS_10bfloat16_tEfNS_4arch4Sm80ELb0ELb0ELb1ELb0ELb1ELb0ELb0ELb0ELi2ELi2ELi4ELi2ELb1EEENS1_21CollectiveEpilogueBwdISA_SB_SD_Li256ELb0ELb0ELi2EEENS1_19SingleTileSchedulerILb0ELb0ELb0ELi128EEEEEEEEEvNT_6ParamsE$_ZN4cute3eso3ESOILb1ELb0EJNS_6LayoutINS_5tupleIJNS3_IJNS_1CILi4EEENS4_ILi1EEEEEEEEENS3_IJNS3_IJS6_NS4_ILi0EEEEEEEEEEENS_10ViewEngineINS_8smem_ptrIPfEEEEEEC2ERKSC_RKSH_:
[----:B------:R-:W-:Y:S02]  /*75a0*/  IADD3 R6, R6, -c[0x0][0x20], RZ ;  /* 0x8000080006067a10 */ /* 0x000fe40007ffe0ff */
[----:B------:R-:W-:-:S03]  /*75b0*/  MOV R13, 0x0 ;  /* 0x00000000000d7802 */ /* 0x000fc60000000f00 */
[----:B------:R1:W-:Y:S01]  /*75c0*/  STL.64 [R6], R4 ;  /* 0x0000000406007387 */ /* 0x0003e20000100a00 */
[----:B------:R-:W-:Y:S05]  /*75d0*/  RET.REL.NODEC R12 `(_ZN7cutlass13device_kernelIN5flash19enable_sm80_to_sm89INS1_16FlashAttnBwdSm80INS1_25CollectiveMainloopBwdSm80ILi2ELi2EN4cute5tupleIJNS5_1CILi64EEENS7_ILi128EEES8_EEENS_10bfloat16_tEfNS_4arch4Sm80ELb0ELb0ELb1ELb0ELb1ELb0ELb0ELb0ELi2ELi2ELi4ELi2ELb1EEENS1_21CollectiveEpilogueBwdISA_SB_SD_Li256ELb0ELb0ELi2EEENS1_19SingleTileSchedulerILb0ELb0ELb0ELi128EEEEEEEEEvNT_6ParamsE) ;  /* 0xffff8a200c007950 */ /* 0x000fea0003c3ffff */
        .type           $_ZN7cutlass13device_kernelIN5flash19enable_sm80_to_sm89INS1_16FlashAttnBwdSm80INS1_25CollectiveMainloopBwdSm80ILi2ELi2EN4cute5tupleIJNS5_1CILi64EEENS7_ILi128EEES8_EEENS_10bfloat16_tEfNS_4arch4Sm80ELb0ELb0ELb1ELb0ELb1ELb0ELb0ELb0ELi2ELi2ELi4ELi2ELb1EEENS1_21CollectiveEpilogueBwdISA_SB_SD_Li256ELb0ELb0ELi2EEENS1_19SingleTileSchedulerILb0ELb0ELb0ELi128EEEEEEEEEvNT_6ParamsE$_ZN4cute3eso3ESOILb1ELb0EJNS_6LayoutINS_5tupleIJNS3_IJNS_1CILi4EEENS4_ILi1EEEEEES6_EEENS3_IJNS3_IJS6_NS4_ILi0EEEEEES9_EEEEENS_10ViewEngineINS_8gmem_ptrIPKfEEEEEEC2ERKSC_RKSI_,@function
        .size           $_ZN7cutlass13device_kernelIN5flash19enable_sm80_to_sm89INS1_16FlashAttnBwdSm80INS1_25CollectiveMainloopBwdSm80ILi2ELi2EN4cute5tupleIJNS5_1CILi64EEENS7_ILi128EEES8_EEENS_10bfloat16_tEfNS_4arch4Sm80ELb0ELb0ELb1ELb0ELb1ELb0ELb0ELb0ELi2ELi2ELi4ELi2ELb1EEENS1_21CollectiveEpilogueBwdISA_SB_SD_Li256ELb0ELb0ELi2EEENS1_19SingleTileSchedulerILb0ELb0ELb0ELi128EEEEEEEEEvNT_6ParamsE$_ZN4cute3eso3ESOILb1ELb0EJNS_6LayoutINS_5tupleIJNS3_IJNS_1CILi4EEENS4_ILi1EEEEEES6_EEENS3_IJNS3_IJS6_NS4_ILi0EEEEEES9_EEEEENS_10ViewEngineINS_8gmem_ptrIPKfEEEEEEC2ERKSC_RKSI_,($_ZN7cutlass13device_kernelIN5flash19enable_sm80_to_sm89INS1_16FlashAttnBwdSm80INS1_25CollectiveMainloopBwdSm80ILi2ELi2EN4cute5tupleIJNS5_1CILi64EEENS7_ILi128EEES8_EEENS_10bfloat16_tEfNS_4arch4Sm80ELb0ELb0ELb1ELb0ELb1ELb0ELb0ELb0ELi2ELi2ELi4ELi2ELb1EEENS1_21CollectiveEpilogueBwdISA_SB_SD_Li256ELb0ELb0ELi2EEENS1_19SingleTileSchedulerILb0ELb0ELb0ELi128EEEEEEEEEvNT_6ParamsE$_ZN4cute3eso3ESOILb1ELb0EJNS_6LayoutINS_5tupleIJNS3_IJNS_1CILi4EEENS4_ILi1EEEEEES6_EEENS3_IJNS3_IJS6_NS4_ILi0EEEEEES9_EEEEENS_10ViewEngineINS_8smem_ptrIPfEEEEEEC2ERKSC_RKSH_ - $_ZN7cutlass13device_kernelIN5flash19enable_sm80_to_sm89INS1_16FlashAttnBwdSm80INS1_25CollectiveMainloopBwdSm80ILi2ELi2EN4cute5tupleIJNS5_1CILi64EEENS7_ILi128EEES8_EEENS_10bfloat16_tEfNS_4arch4Sm80ELb0ELb0ELb1ELb0ELb1ELb0ELb0ELb0ELi2ELi2ELi4ELi2ELb1EEENS1_21CollectiveEpilogueBwdISA_SB_SD_Li256ELb0ELb0ELi2EEENS1_19SingleTileSchedulerILb0ELb0ELb0ELi128EEEEEEEEEvNT_6ParamsE$_ZN4cute3eso3ESOILb1ELb0EJNS_6LayoutINS_5tupleIJNS3_IJNS_1CILi4EEENS4_ILi1EEEEEES6_EEENS3_IJNS3_IJS6_NS4_ILi0EEEEEES9_EEEEENS_10ViewEngineINS_8gmem_ptrIPKfEEEEEEC2ERKSC_RKSI_)
$_ZN7cutlass13device_kernelIN5flash19enable_sm80_to_sm89INS1_16FlashAttnBwdSm80INS1_25CollectiveMainloopBwdSm80ILi2ELi2EN4cute5tupleIJNS5_1CILi64EEENS7_ILi128EEES8_EEENS_10bfloat16_tEfNS_4arch4Sm80ELb0ELb0ELb1ELb0ELb1ELb0ELb0ELb0ELi2ELi2ELi4ELi2ELb1EEENS1_21CollectiveEpilogueBwdISA_SB_SD_Li256ELb0ELb0ELi2EEENS1_19SingleTileSchedulerILb0ELb0ELb0ELi128EEEEEEEEEvNT_6ParamsE$_ZN4cute3eso3ESOILb1ELb0EJNS_6LayoutINS_5tupleIJNS3_IJNS_1CILi4EEENS4_ILi1EEEEEES6_EEENS3_IJNS3_IJS6_NS4_ILi0EEEEEES9_EEEEENS_10ViewEngineINS_8gmem_ptrIPKfEEEEEEC2ERKSC_RKSI_:
[----:B------:R-:W-:Y:S01]  /*75e0*/  ULDC UR21, c[0x0][0x20] ;  /* 0x0000080000157ab9 */ /* 0x000fe20000000800 */
[----:B------:R-:W-:Y:S01]  /*75f0*/  MOV R7, 0x0 ;  /* 0x0000000000077802 */ /* 0x000fe20000000f00 */
[----:B------:R-:W-:-:S09]  /*7600*/  UIADD3 UR21, UR16, -UR21, URZ ;  /* 0x8000001510157290 */ /* 0x000fd2000fffe03f */
[----:B------:R1:W-:Y:S01]  /*7610*/  STL.64 [UR21], R4 ;  /* 0x00000004ff007987 */ /* 0x0003e20008100a15 */
[----:B------:R-:W-:Y:S05]  /*7620*/  RET.REL.NODEC R6 `(_ZN7cutlass13device_kernelIN5flash19enable_sm80_to_sm89INS1_16FlashAttnBwdSm80INS1_25CollectiveMainloopBwdSm80ILi2ELi2EN4cute5tupleIJNS5_1CILi64EEENS7_ILi128EEES8_EEENS_10bfloat16_tEfNS_4arch4Sm80ELb0ELb0ELb1ELb0ELb1ELb0ELb0ELb0ELi2ELi2ELi4ELi2ELb1EEENS1_21CollectiveEpilogueBwdISA_SB_SD_Li256ELb0ELb0ELi2EEENS1_19SingleTileSchedulerILb0ELb0ELb0ELi128EEEEEEEEEvNT_6ParamsE) ;  /* 0xffff89d006007950 */ /* 0x000fea0003c3ffff */
        .type           $_ZN7cutlass13device_kernelIN5flash19enable_sm80_to_sm89INS1_16FlashAttnBwdSm80INS1_25CollectiveMainloopBwdSm80ILi2ELi2EN4cute5tupleIJNS5_1CILi64EEENS7_ILi128EEES8_EEENS_10bfloat16_tEfNS_4arch4Sm80ELb0ELb0ELb1ELb0ELb1ELb0ELb0ELb0ELi2ELi2ELi4ELi2ELb1EEENS1_21CollectiveEpilogueBwdISA_SB_SD_Li256ELb0ELb0ELi2EEENS1_19SingleTileSchedulerILb0ELb0ELb0ELi128EEEEEEEEEvNT_6ParamsE$_ZN4cute3eso3ESOILb1ELb0EJNS_6LayoutINS_5tupleIJNS3_IJNS_1CILi4EEENS4_ILi1EEEEEES6_EEENS3_IJNS3_IJS6_NS4_ILi0EEEEEES9_EEEEENS_10ViewEngineINS_8smem_ptrIPfEEEEEEC2ERKSC_RKSH_,@function
        .size           $_ZN7cutlass13device_kernelIN5flash19enable_sm80_to_sm89INS1_16FlashAttnBwdSm80INS1_25CollectiveMainloopBwdSm80ILi2ELi2EN4cute5tupleIJNS5_1CILi64EEENS7_ILi128EEES8_EEENS_10bfloat16_tEfNS_4arch4Sm80ELb0ELb0ELb1ELb0ELb1ELb0ELb0ELb0ELi2ELi2ELi4ELi2ELb1EEENS1_21CollectiveEpilogueBwdISA_SB_SD_Li256ELb0ELb0ELi2EEENS1_19SingleTileSchedulerILb0ELb0ELb0ELi128EEEEEEEEEvNT_6ParamsE$_ZN4cute3eso3ESOILb1ELb0EJNS_6LayoutINS_5tupleIJNS3_IJNS_1CILi4EEENS4_ILi1EEEEEES6_EEENS3_IJNS3_IJS6_NS4_ILi0EEEEEES9_EEEEENS_10ViewEngineINS_8smem_ptrIPfEEEEEEC2ERKSC_RKSH_,($_ZN7cutlass13device_kernelIN5flash19enable_sm80_to_sm89INS1_16FlashAttnBwdSm80INS1_25CollectiveMainloopBwdSm80ILi2ELi2EN4cute5tupleIJNS5_1CILi64EEENS7_ILi128EEES8_EEENS_10bfloat16_tEfNS_4arch4Sm80ELb0ELb0ELb1ELb0ELb1ELb0ELb0ELb0ELi2ELi2ELi4ELi2ELb1EEENS1_21CollectiveEpilogueBwdISA_SB_SD_Li256ELb0ELb0ELi2EEENS1_19SingleTileSchedulerILb0ELb0ELb0ELi128EEEEEEEEEvNT_6ParamsE$_ZN4cute3eso3ESOILb1ELb0EJNS_6LayoutINS_5tupleIJNS3_IJNS_1CILi4EEENS4_ILi1EEEEEES6_EEENS3_IJNS3_IJS6_NS4_ILi0EEEEEES9_EEEEEiEEC2ERKSC_RKi - $_ZN7cutlass13device_kernelIN5flash19enable_sm80_to_sm89INS1_16FlashAttnBwdSm80INS1_25CollectiveMainloopBwdSm80ILi2ELi2EN4cute5tupleIJNS5_1CILi64EEENS7_ILi128EEES8_EEENS_10bfloat16_tEfNS_4arch4Sm80ELb0ELb0ELb1ELb0ELb1ELb0ELb0ELb0ELi2ELi2ELi4ELi2ELb1EEENS1_21CollectiveEpilogueBwdISA_SB_SD_Li256ELb0ELb0ELi2EEENS1_19SingleTileSchedulerILb0ELb0ELb0ELi128EEEEEEEEEvNT_6ParamsE$_ZN4cute3eso3ESOILb1ELb0EJNS_6LayoutINS_5tupleIJNS3_IJNS_1CILi4EEENS4_ILi1EEEEEES6_EEENS3_IJNS3_IJS6_NS4_ILi0EEEEEES9_EEEEENS_10ViewEngineINS_8smem_ptrIPfEEEEEEC2ERKSC_RKSH_)
$_ZN7cutlass13device_kernelIN5flash19enable_sm80_to_sm89INS1_16FlashAttnBwdSm80INS1_25CollectiveMainloopBwdSm80ILi2ELi2EN4cute5tupleIJNS5_1CILi64EEENS7_ILi128EEES8_EEENS_10bfloat16_tEfNS_4arch4Sm80ELb0ELb0ELb1ELb0ELb1ELb0ELb0ELb0ELi2ELi2ELi4ELi2ELb1EEENS1_21CollectiveEpilogueBwdISA_SB_SD_Li256ELb0ELb0ELi2EEENS1_19SingleTileSchedulerILb0ELb0ELb0ELi128EEEEEEEEEvNT_6ParamsE$_ZN4cute3eso3ESOILb1ELb0EJNS_6LayoutINS_5tupleIJNS3_IJNS_1CILi4EEENS4_ILi1EEEEEES6_EEENS3_IJNS3_IJS6_NS4_ILi0EEEEEES9_EEEEENS_10ViewEngineINS_8smem_ptrIPfEEEEEEC2ERKSC_RKSH_:
[----:B------:R-:W-:Y:S01]  /*7630*/  ULDC UR21, c[0x0][0x20] ;  /* 0x0000080000157ab9 */ /* 0x000fe20000000800 */
[----:B------:R-:W-:Y:S01]  /*7640*/  MOV R7, 0x0 ;  /* 0x0000000000077802 */ /* 0x000fe20000000f00 */
[----:B------:R-:W-:-:S09]  /*7650*/  UIADD3 UR21, UR16, -UR21, URZ ;  /* 0x8000001510157290 */ /* 0x000fd2000fffe03f */
[----:B------:R1:W-:Y:S01]  /*7660*/  STL.64 [UR21], R4 ;  /* 0x00000004ff007987 */ /* 0x0003e20008100a15 */
[----:B------:R-:W-:Y:S05]  /*7670*/  RET.REL.NODEC R6 `(_ZN7cutlass13device_kernelIN5flash19enable_sm80_to_sm89INS1_16FlashAttnBwdSm80INS1_25CollectiveMainloopBwdSm80ILi2ELi2EN4cute5tupleIJNS5_1CILi64EEENS7_ILi128EEES8_EEENS_10bfloat16_tEfNS_4arch4Sm80ELb0ELb0ELb1ELb0ELb1ELb0ELb0ELb0ELi2ELi2ELi4ELi2ELb1EEENS1_21CollectiveEpilogueBwdISA_SB_SD_Li256ELb0ELb0ELi2EEENS1_19SingleTileSchedulerILb0ELb0ELb0ELi128EEEEEEEEEvNT_6ParamsE) ;  /* 0xffff898006007950 */ /* 0x000fea0003c3ffff */
        .type           $_ZN7cutlass13device_kernelIN5flash19enable_sm80_to_sm89INS1_16FlashAttnBwdSm80INS1_25CollectiveMainloopBwdSm80ILi2ELi2EN4cute5tupleIJNS5_1CILi64EEENS7_ILi128EEES8_EEENS_10bfloat16_tEfNS_4arch4Sm80ELb0ELb0ELb1ELb0ELb1ELb0ELb0ELb0ELi2ELi2ELi4ELi2ELb1EEENS1_21CollectiveEpilogueBwdISA_SB_SD_Li256ELb0ELb0ELi2EEENS1_19SingleTileSchedulerILb0ELb0ELb0ELi128EEEEEEEEEvNT_6ParamsE$_ZN4cute3eso3ESOILb1ELb0EJNS_6LayoutINS_5tupleIJNS3_IJNS_1CILi4EEENS4_ILi1EEEEEES6_EEENS3_IJNS3_IJS6_NS4_ILi0EEEEEES9_EEEEEiEEC2ERKSC_RKi,@function
        .size           $_ZN7cutlass13device_kernelIN5flash19enable_sm80_to_sm89INS1_16FlashAttnBwdSm80INS1_25CollectiveMainloopBwdSm80ILi2ELi2EN4cute5tupleIJNS5_1CILi64EEENS7_ILi128EEES8_EEENS_10bfloat16_tEfNS_4arch4Sm80ELb0ELb0ELb1ELb0ELb1ELb0ELb0ELb0ELi2ELi2ELi4ELi2ELb1EEENS1_21CollectiveEpilogueBwdISA_SB_SD_Li256ELb0ELb0ELi2EEENS1_19SingleTileSchedulerILb0ELb0ELb0ELi128EEEEEEEEEvNT_6ParamsE$_ZN4cute3eso3ESOILb1ELb0EJNS_6LayoutINS_5tupleIJNS3_IJNS_1CILi4EEENS4_ILi1EEEEEES6_EEENS3_IJNS3_IJS6_NS4_ILi0EEEEEES9_EEEEEiEEC2ERKSC_RKi,($_ZN7cutlass13device_kernelIN5flash19enable_sm80_to_sm89INS1_16FlashAttnBwdSm80INS1_25CollectiveMainloopBwdSm80ILi2ELi2EN4cute5tupleIJNS5_1CILi64EEENS7_ILi128EEES8_EEENS_10bfloat16_tEfNS_4arch4Sm80ELb0ELb0ELb1ELb0ELb1ELb0ELb0ELb0ELi2ELi2ELi4ELi2ELb1EEENS1_21CollectiveEpilogueBwdISA_SB_SD_Li256ELb0ELb0ELi2EEENS1_19SingleTileSchedulerILb0ELb0ELb0ELi128EEEEEEEEEvNT_6ParamsE$_ZN4cute3eso3ESOILb1ELb0EJNS_6LayoutINS_5tupleIJNS3_IJNS_1CILi8EEENS4_ILi1EEEEEEEEENS3_IJNS3_IJS6_NS4_ILi0EEEEEEEEEEENS_10ViewEngineINS_8gmem_ptrIPKN7cutlass10bfloat16_tEEEEEEEC2ERKSC_RKSK_ - $_ZN7cutlass13device_kernelIN5flash19enable_sm80_to_sm89INS1_16FlashAttnBwdSm80INS1_25CollectiveMainloopBwdSm80ILi2ELi2EN4cute5tupleIJNS5_1CILi64EEENS7_ILi128EEES8_EEENS_10bfloat16_tEfNS_4arch4Sm80ELb0ELb0ELb1ELb0ELb1ELb0ELb0ELb0ELi2ELi2ELi4ELi2ELb1EEENS1_21CollectiveEpilogueBwdISA_SB_SD_Li256ELb0ELb0ELi2EEENS1_19SingleTileSchedulerILb0ELb0ELb0ELi128EEEEEEEEEvNT_6ParamsE$_ZN4cute3eso3ESOILb1ELb0EJNS_6LayoutINS_5tupleIJNS3_IJNS_1CILi4EEENS4_ILi1EEEEEES6_EEENS3_IJNS3_IJS6_NS4_ILi0EEEEEES9_EEEEEiEEC2ERKSC_RKi)
$_ZN7cutlass13device_kernelIN5flash19enable_sm80_to_sm89INS1_16FlashAttnBwdSm80INS1_25CollectiveMainloopBwdSm80ILi2ELi2EN4cute5tupleIJNS5_1CILi64EEENS7_ILi128EEES8_EEENS_10bfloat16_tEfNS_4arch4Sm80ELb0ELb0ELb1ELb0ELb1ELb0ELb0ELb0ELi2ELi2ELi4ELi2ELb1EEENS1_21CollectiveEpilogueBwdISA_SB_SD_Li256ELb0ELb0ELi2EEENS1_19SingleTileSchedulerILb0ELb0ELb0ELi128EEEEEEEEEvNT_6ParamsE$_ZN4cute3eso3ESOILb1ELb0EJNS_6LayoutINS_5tupleIJNS3_IJNS_1CILi4EEENS4_ILi1EEEEEES6_EEENS3_IJNS3_IJS6_NS4_ILi0EEEEEES9_EEEEEiEEC2ERKSC_RKi:
[----:B------:R-:W-:Y:S02]  /*7680*/  ULDC UR21, c[0x0][0x20] ;  /* 0x0000080000157ab9 */ /* 0x000fe40000000800 */
[----:B------:R-:W-:-:S09]  /*7690*/  UIADD3 UR21, UR16, -UR21, URZ ;  /* 0x8000001510157290 */ /* 0x000fd2000fffe03f */
[----:B------:R1:W-:Y:S02]  /*76a0*/  STL [UR21], R5 ;  /* 0x00000005ff007987 */ /* 0x0003e40008100815 */
[----:B-1----:R-:W-:-:S04]  /*76b0*/  MOV R5, 0x0 ;  /* 0x0000000000057802 */ /* 0x002fc80000000f00 */
[----:B------:R-:W-:Y:S05]  /*76c0*/  RET.REL.NODEC R4 `(_ZN7cutlass13device_kernelIN5flash19enable_sm80_to_sm89INS1_16FlashAttnBwdSm80INS1_25CollectiveMainloopBwdSm80ILi2ELi2EN4cute5tupleIJNS5_1CILi64EEENS7_ILi128EEES8_EEENS_10bfloat16_tEfNS_4arch4Sm80ELb0ELb0ELb1ELb0ELb1ELb0ELb0ELb0ELi2ELi2ELi4ELi2ELb1EEENS1_21CollectiveEpilogueBwdISA_SB_SD_Li256ELb0ELb0ELi2EEENS1_19SingleTileSchedulerILb0ELb0ELb0ELi128EEEEEEEEEvNT_6ParamsE) ;  /* 0xffff893004007950 */ /* 0x000fea0003c3ffff */
        .type           $_ZN7cutlass13device_kernelIN5flash19enable_sm80_to_sm89INS1_16FlashAttnBwdSm80INS1_25CollectiveMainloopBwdSm80ILi2ELi2EN4cute5tupleIJNS5_1CILi64EEENS7_ILi128EEES8_EEENS_10bfloat16_tEfNS_4arch4Sm80ELb0ELb0ELb1ELb0ELb1ELb0ELb0ELb0ELi2ELi2ELi4ELi2ELb1EEENS1_21CollectiveEpilogueBwdISA_SB_SD_Li256ELb0ELb0ELi2EEENS1_19SingleTileSchedulerILb0ELb0ELb0ELi128EEEEEEEEEvNT_6ParamsE$_ZN4cute3eso3ESOILb1ELb0EJNS_6LayoutINS_5tupleIJNS3_IJNS_1CILi8EEENS4_ILi1EEEEEEEEENS3_IJNS3_IJS6_NS4_ILi0EEEEEEEEEEENS_10ViewEngineINS_8gmem_ptrIPKN7cutlass10bfloat16_tEEEEEEEC2ERKSC_RKSK_,@function
        .size           $_ZN7cutlass13device_kernelIN5flash19enable_sm80_to_sm89INS1_16FlashAttnBwdSm80INS1_25CollectiveMainloopBwdSm80ILi2ELi2EN4cute5tupleIJNS5_1CILi64EEENS7_ILi128EEES8_EEENS_10bfloat16_tEfNS_4arch4Sm80ELb0ELb0ELb1ELb0ELb1ELb0ELb0ELb0ELi2ELi2ELi4ELi2ELb1EEENS1_21CollectiveEpilogueBwdISA_SB_SD_Li256ELb0ELb0ELi2EEENS1_19SingleTileSchedulerILb0ELb0ELb0ELi128EEEEEEEEEvNT_6ParamsE$_ZN4cute3eso3ESOILb1ELb0EJNS_6LayoutINS_5tupleIJNS3_IJNS_1CILi8EEENS4_ILi1EEEEEEEEENS3_IJNS3_IJS6_NS4_ILi0EEEEEEEEEEENS_10ViewEngineINS_8gmem_ptrIPKN7cutlass10bfloat16_tEEEEEEEC2ERKSC_RKSK_,($_ZN7cutlass13device_kernelIN5flash19enable_sm80_to_sm89INS1_16FlashAttnBwdSm80INS1_25CollectiveMainloopBwdSm80ILi2ELi2EN4cute5tupleIJNS5_1CILi64EEENS7_ILi128EEES8_EEENS_10bfloat16_tEfNS_4arch4Sm80ELb0ELb0ELb1ELb0ELb1ELb0ELb0ELb0ELi2ELi2ELi4ELi2ELb1EEENS1_21CollectiveEpilogueBwdISA_SB_SD_Li256ELb0ELb0ELi2EEENS1_19SingleTileSchedulerILb0ELb0ELb0ELi128EEEEEEEEEvNT_6ParamsE$_ZN4cute3eso3ESOILb1ELb0EJNS_6LayoutINS_5tupleIJNS3_IJNS_1CILi8EEENS4_ILi1EEEEEEEEENS3_IJNS3_IJS6_NS4_ILi0EEEEEEEEEEENS_10ViewEngineINS_8smem_ptrIPN7cutlass10bfloat16_tEEEEEEEC2ERKSC_RKSJ_ - $_ZN7cutlass13device_kernelIN5flash19enable_sm80_to_sm89INS1_16FlashAttnBwdSm80INS1_25CollectiveMainloopBwdSm80ILi2ELi2EN4cute5tupleIJNS5_1CILi64EEENS7_ILi128EEES8_EEENS_10bfloat16_tEfNS_4arch4Sm80ELb0ELb0ELb1ELb0ELb1ELb0ELb0ELb0ELi2ELi2ELi4ELi2ELb1EEENS1_21CollectiveEpilogueBwdISA_SB_SD_Li256ELb0ELb0ELi2EEENS1_19SingleTileSchedulerILb0ELb0ELb0ELi128EEEEEEEEEvNT_6ParamsE$_ZN4cute3eso3ESOILb1ELb0EJNS_6LayoutINS_5tupleIJNS3_IJNS_1CILi8EEENS4_ILi1EEEEEEEEENS3_IJNS3_IJS6_NS4_ILi0EEEEEEEEEEENS_10ViewEngineINS_8gmem_ptrIPKN7cutlass10bfloat16_tEEEEEEEC2ERKSC_RKSK_)
$_ZN7cutlass13device_kernelIN5flash19enable_sm80_to_sm89INS1_16FlashAttnBwdSm80INS1_25CollectiveMainloopBwdSm80ILi2ELi2EN4cute5tupleIJNS5_1CILi64EEENS7_ILi128EEES8_EEENS_10bfloat16_tEfNS_4arch4Sm80ELb0ELb0ELb1ELb0ELb1ELb0ELb0ELb0ELi2ELi2ELi4ELi2ELb1EEENS1_21CollectiveEpilogueBwdISA_SB_SD_Li256ELb0ELb0ELi2EEENS1_19SingleTileSchedulerILb0ELb0ELb0ELi128EEEEEEEEEvNT_6ParamsE$_ZN4cute3eso3ESOILb1ELb0EJNS_6LayoutINS_5tupleIJNS3_IJNS_1CILi8EEENS4_ILi1EEEEEEEEENS3_IJNS3_IJS6_NS4_ILi0EEEEEEEEEEENS_10ViewEngineINS_8gmem_ptrIPKN7cutlass10bfloat16_tEEEEEEEC2ERKSC_RKSK_:
[----:B------:R-:W-:Y:S01]  /*76d0*/  ULDC UR26, c[0x0][0x20] ;  /* 0x00000800001a7ab9 */ /* 0x000fe20000000800 */
[----:B------:R-:W-:Y:S01]  /*76e0*/  MOV R7, 0x0 ;  /* 0x0000000000077802 */ /* 0x000fe20000000f00 */
[----:B------:R-:W-:-:S09]  /*76f0*/  UIADD3 UR26, UR16, -UR26, URZ ;  /* 0x8000001a101a7290 */ /* 0x000fd2000fffe03f */
[----:B------:R1:W-:Y:S01]  /*7700*/  STL.64 [UR26], R4 ;  /* 0x00000004ff007987 */ /* 0x0003e20008100a1a */
[----:B------:R-:W-:Y:S05]  /*7710*/  RET.REL.NODEC R6 `(_ZN7cutlass13device_kernelIN5flash19enable_sm80_to_sm89INS1_16FlashAttnBwdSm80INS1_25CollectiveMainloopBwdSm80ILi2ELi2EN4cute5tupleIJNS5_1CILi64EEENS7_ILi128EEES8_EEENS_10bfloat16_tEfNS_4arch4Sm80ELb0ELb0ELb1ELb0ELb1ELb0ELb0ELb0ELi2ELi2ELi4ELi2ELb1EEENS1_21CollectiveEpilogueBwdISA_SB_SD_Li256ELb0ELb0ELi2EEENS1_19SingleTileSchedulerILb0ELb0ELb0ELi128EEEEEEEEEvNT_6ParamsE) ;  /* 0xffff88e006007950 */ /* 0x000fea0003c3ffff */
        .type           $_ZN7cutlass13device_kernelIN5flash19enable_sm80_to_sm89INS1_16FlashAttnBwdSm80INS1_25CollectiveMainloopBwdSm80ILi2ELi2EN4cute5tupleIJNS5_1CILi64EEENS7_ILi128EEES8_EEENS_10bfloat16_tEfNS_4arch4Sm80ELb0ELb0ELb1ELb0ELb1ELb0ELb0ELb0ELi2ELi2ELi4ELi2ELb1EEENS1_21CollectiveEpilogueBwdISA_SB_SD_Li256ELb0ELb0ELi2EEENS1_19SingleTileSchedulerILb0ELb0ELb0ELi128EEEEEEEEEvNT_6ParamsE$_ZN4cute3eso3ESOILb1ELb0EJNS_6LayoutINS_5tupleIJNS3_IJNS_1CILi8EEENS4_ILi1EEEEEEEEENS3_IJNS3_IJS6_NS4_ILi0EEEEEEEEEEENS_10ViewEngineINS_8smem_ptrIPN7cutlass10bfloat16_tEEEEEEEC2ERKSC_RKSJ_,@function
        .size           $_ZN7cutlass13device_kernelIN5flash19enable_sm80_to_sm89INS1_16FlashAttnBwdSm80INS1_25CollectiveMainloopBwdSm80ILi2ELi2EN4cute5tupleIJNS5_1CILi64EEENS7_ILi128EEES8_EEENS_10bfloat16_tEfNS_4arch4Sm80ELb0ELb0ELb1ELb0ELb1ELb0ELb0ELb0ELi2ELi2ELi4ELi2ELb1EEENS1_21CollectiveEpilogueBwdISA_SB_SD_Li256ELb0ELb0ELi2EEENS1_19SingleTileSchedulerILb0ELb0ELb0ELi128EEEEEEEEEvNT_6ParamsE$_ZN4cute3eso3ESOILb1ELb0EJNS_6LayoutINS_5tupleIJNS3_IJNS_1CILi8EEENS4_ILi1EEEEEEEEENS3_IJNS3_IJS6_NS4_ILi0EEEEEEEEEEENS_10ViewEngineINS_8smem_ptrIPN7cutlass10bfloat16_tEEEEEEEC2ERKSC_RKSJ_,($_ZN7cutlass13device_kernelIN5flash19enable_sm80_to_sm89INS1_16FlashAttnBwdSm80INS1_25CollectiveMainloopBwdSm80ILi2ELi2EN4cute5tupleIJNS5_1CILi64EEENS7_ILi128EEES8_EEENS_10bfloat16_tEfNS_4arch4Sm80ELb0ELb0ELb1ELb0ELb1ELb0ELb0ELb0ELi2ELi2ELi4ELi2ELb1EEENS1_21CollectiveEpilogueBwdISA_SB_SD_Li256ELb0ELb0ELi2EEENS1_19SingleTileSchedulerILb0ELb0ELb0ELi128EEEEEEEEEvNT_6ParamsE$_ZN4cute3eso3ESOILb1ELb0EJNS_6LayoutINS_5tupleIJNS3_IJNS_1CILi8EEENS4_ILi1EEEEEEEEENS3_IJNS3_IJS6_NS4_ILi0EEEEEEEEEEEiEEC2ERKSC_RKi - $_ZN7cutlass13device_kernelIN5flash19enable_sm80_to_sm89INS1_16FlashAttnBwdSm80INS1_25CollectiveMainloopBwdSm80ILi2ELi2EN4cute5tupleIJNS5_1CILi64EEENS7_ILi128EEES8_EEENS_10bfloat16_tEfNS_4arch4Sm80ELb0ELb0ELb1ELb0ELb1ELb0ELb0ELb0ELi2ELi2ELi4ELi2ELb1EEENS1_21CollectiveEpilogueBwdISA_SB_SD_Li256ELb0ELb0ELi2EEENS1_19SingleTileSchedulerILb0ELb0ELb0ELi128EEEEEEEEEvNT_6ParamsE$_ZN4cute3eso3ESOILb1ELb0EJNS_6LayoutINS_5tupleIJNS3_IJNS_1CILi8EEENS4_ILi1EEEEEEEEENS3_IJNS3_IJS6_NS4_ILi0EEEEEEEEEEENS_10ViewEngineINS_8smem_ptrIPN7cutlass10bfloat16_tEEEEEEEC2ERKSC_RKSJ_)
$_ZN7cutlass13device_kernelIN5flash19enable_sm80_to_sm89INS1_16FlashAttnBwdSm80INS1_25CollectiveMainloopBwdSm80ILi2ELi2EN4cute5tupleIJNS5_1CILi64EEENS7_ILi128EEES8_EEENS_10bfloat16_tEfNS_4arch4Sm80ELb0ELb0ELb1ELb0ELb1ELb0ELb0ELb0ELi2ELi2ELi4ELi2ELb1EEENS1_21CollectiveEpilogueBwdISA_SB_SD_Li256ELb0ELb0ELi2EEENS1_19SingleTileSchedulerILb0ELb0ELb0ELi128EEEEEEEEEvNT_6ParamsE$_ZN4cute3eso3ESOILb1ELb0EJNS_6LayoutINS_5tupleIJNS3_IJNS_1CILi8EEENS4_ILi1EEEEEEEEENS3_IJNS3_IJS6_NS4_ILi0EEEEEEEEEEENS_10ViewEngineINS_8smem_ptrIPN7cutlass10bfloat16_tEEEEEEEC2ERKSC_RKSJ_:
[----:B------:R-:W-:Y:S01]  /*7720*/  ULDC UR26, c[0x0][0x20] ;  /* 0x00000800001a7ab9 */ /* 0x000fe20000000800 */
[----:B------:R-:W-:Y:S01]  /*7730*/  MOV R7, 0x0 ;  /* 0x0000000000077802 */ /* 0x000fe20000000f00 */
[----:B------:R-:W-:-:S09]  /*7740*/  UIADD3 UR26, UR16, -UR26, URZ ;  /* 0x8000001a101a7290 */ /* 0x000fd2000fffe03f */
[----:B------:R1:W-:Y:S01]  /*7750*/  STL.64 [UR26], R4 ;  /* 0x00000004ff007987 */ /* 0x0003e20008100a1a */
[----:B------:R-:W-:Y:S05]  /*7760*/  RET.REL.NODEC R6 `(_ZN7cutlass13device_kernelIN5flash19enable_sm80_to_sm89INS1_16FlashAttnBwdSm80INS1_25CollectiveMainloopBwdSm80ILi2ELi2EN4cute5tupleIJNS5_1CILi64EEENS7_ILi128EEES8_EEENS_10bfloat16_tEfNS_4arch4Sm80ELb0ELb0ELb1ELb0ELb1ELb0ELb0ELb0ELi2ELi2ELi4ELi2ELb1EEENS1_21CollectiveEpilogueBwdISA_SB_SD_Li256ELb0ELb0ELi2EEENS1_19SingleTileSchedulerILb0ELb0ELb0ELi128EEEEEEEEEvNT_6ParamsE) ;  /* 0xffff889006007950 */ /* 0x000fea0003c3ffff */
        .type           $_ZN7cutlass13device_kernelIN5flash19enable_sm80_to_sm89INS1_16FlashAttnBwdSm80INS1_25CollectiveMainloopBwdSm80ILi2ELi2EN4cute5tupleIJNS5_1CILi64EEENS7_ILi128EEES8_EEENS_10bfloat16_tEfNS_4arch4Sm80ELb0ELb0ELb1ELb0ELb1ELb0ELb0ELb0ELi2ELi2ELi4ELi2ELb1EEENS1_21CollectiveEpilogueBwdISA_SB_SD_Li256ELb0ELb0ELi2EEENS1_19SingleTileSchedulerILb0ELb0ELb0ELi128EEEEEEEEEvNT_6ParamsE$_ZN4cute3eso3ESOILb1ELb0EJNS_6LayoutINS_5tupleIJNS3_IJNS_1CILi8EEENS4_ILi1EEEEEEEEENS3_IJNS3_IJS6_NS4_ILi0EEEEEEEEEEEiEEC2ERKSC_RKi,@function
        .size           $_ZN7cutlass13device_kernelIN5flash19enable_sm80_to_sm89INS1_16FlashAttnBwdSm80INS1_25CollectiveMainloopBwdSm80ILi2ELi2EN4cute5tupleIJNS5_1CILi64EEENS7_ILi128EEES8_EEENS_10bfloat16_tEfNS_4arch4Sm80ELb0ELb0ELb1ELb0ELb1ELb0ELb0ELb0ELi2ELi2ELi4ELi2ELb1EEENS1_21CollectiveEpilogueBwdISA_SB_SD_Li256ELb0ELb0ELi2EEENS1_19SingleTileSchedulerILb0ELb0ELb0ELi128EEEEEEEEEvNT_6ParamsE$_ZN4cute3eso3ESOILb1ELb0EJNS_6LayoutINS_5tupleIJNS3_IJNS_1CILi8EEENS4_ILi1EEEEEEEEENS3_IJNS3_IJS6_NS4_ILi0EEEEEEEEEEEiEEC2ERKSC_RKi,($_ZN7cutlass13device_kernelIN5flash19enable_sm80_to_sm89INS1_16FlashAttnBwdSm80INS1_25CollectiveMainloopBwdSm80ILi2ELi2EN4cute5tupleIJNS5_1CILi64EEENS7_ILi128EEES8_EEENS_10bfloat16_tEfNS_4arch4Sm80ELb0ELb0ELb1ELb0ELb1ELb0ELb0ELb0ELi2ELi2ELi4ELi2ELb1EEENS1_21CollectiveEpilogueBwdISA_SB_SD_Li256ELb0ELb0ELi2EEENS1_19SingleTileSchedulerILb0ELb0ELb0ELi128EEEEEEEEEvNT_6ParamsE$_ZN4cute3eso3ESOILb1ELb0EJNS_6LayoutINS_5tupleIJNS3_IJNS_1CILi8EEENS4_ILi1EEEEEEEEENS3_IJNS3_IJS6_NS4_ILi0EEEEEEEEEEElEEC2ERKSC_RKl - $_ZN7cutlass13device_kernelIN5flash19enable_sm80_to_sm89INS1_16FlashAttnBwdSm80INS1_25CollectiveMainloopBwdSm80ILi2ELi2EN4cute5tupleIJNS5_1CILi64EEENS7_ILi128EEES8_EEENS_10bfloat16_tEfNS_4arch4Sm80ELb0ELb0ELb1ELb0ELb1ELb0ELb0ELb0ELi2ELi2ELi4ELi2ELb1EEENS1_21CollectiveEpilogueBwdISA_SB_SD_Li256ELb0ELb0ELi2EEENS1_19SingleTileSchedulerILb0ELb0ELb0ELi128EEEEEEEEEvNT_6ParamsE$_ZN4cute3eso3ESOILb1ELb0EJNS_6LayoutINS_5tupleIJNS3_IJNS_1CILi8EEENS4_ILi1EEEEEEEEENS3_IJNS3_IJS6_NS4_ILi0EEEEEEEEEEEiEEC2ERKSC_RKi)
$_ZN7cutlass13device_kernelIN5flash19enable_sm80_to_sm89INS1_16FlashAttnBwdSm80INS1_25CollectiveMainloopBwdSm80ILi2ELi2EN4cute5tupleIJNS5_1CILi64EEENS7_ILi128EEES8_EEENS_10bfloat16_tEfNS_4arch4Sm80ELb0ELb0ELb1ELb0ELb1ELb0ELb0ELb0ELi2ELi2ELi4ELi2ELb1EEENS1_21CollectiveEpilogueBwdISA_SB_SD_Li256ELb0ELb0ELi2EEENS1_19SingleTileSchedulerILb0ELb0ELb0ELi128EEEEEEEEEvNT_6ParamsE$_ZN4cute3eso3ESOILb1ELb0EJNS_6LayoutINS_5tupleIJNS3_IJNS_1CILi8EEENS4_ILi1EEEEEEEEENS3_IJNS3_IJS6_NS4_ILi0EEEEEEEEEEEiEEC2ERKSC_RKi:
[----:B------:R-:W-:Y:S02]  /*7770*/  ULDC UR26, c[0x0][0x20] ;  /* 0x00000800001a7ab9 */ /* 0x000fe40000000800 */
[----:B------:R-:W-:-:S09]  /*7780*/  UIADD3 UR26, UR16, -UR26, URZ ;  /* 0x8000001a101a7290 */ /* 0x000fd2000fffe03f */
[----:B------:R1:W-:Y:S02]  /*7790*/  STL [UR26], R5 ;  /* 0x00000005ff007987 */ /* 0x0003e4000810081a */
[----:B-1----:R-:W-:-:S04]  /*77a0*/  MOV R5, 0x0 ;  /* 0x0000000000057802 */ /* 0x002fc80000000f00 */
[----:B------:R-:W-:Y:S05]  /*77b0*/  RET.REL.NODEC R4 `(_ZN7cutlass13device_kernelIN5flash19enable_sm80_to_sm89INS1_16FlashAttnBwdSm80INS1_25CollectiveMainloopBwdSm80ILi2ELi2EN4cute5tupleIJNS5_1CILi64EEENS7_ILi128EEES8_EEENS_10bfloat16_tEfNS_4arch4Sm80ELb0ELb0ELb1ELb0ELb1ELb0ELb0ELb0ELi2ELi2ELi4ELi2ELb1EEENS1_21CollectiveEpilogueBwdISA_SB_SD_Li256ELb0ELb0ELi2EEENS1_19SingleTileSchedulerILb0ELb0ELb0ELi128EEEEEEEEEvNT_6ParamsE) ;  /* 0xffff884004007950 */ /* 0x000fea0003c3ffff */
        .type           $_ZN7cutlass13device_kernelIN5flash19enable_sm80_to_sm89INS1_16FlashAttnBwdSm80INS1_25CollectiveMainloopBwdSm80ILi2ELi2EN4cute5tupleIJNS5_1CILi64EEENS7_ILi128EEES8_EEENS_10bfloat16_tEfNS_4arch4Sm80ELb0ELb0ELb1ELb0ELb1ELb0ELb0ELb0ELi2ELi2ELi4ELi2ELb1EEENS1_21CollectiveEpilogueBwdISA_SB_SD_Li256ELb0ELb0ELi2EEENS1_19SingleTileSchedulerILb0ELb0ELb0ELi128EEEEEEEEEvNT_6ParamsE$_ZN4cute3eso3ESOILb1ELb0EJNS_6LayoutINS_5tupleIJNS3_IJNS_1CILi8EEENS4_ILi1EEEEEEEEENS3_IJNS3_IJS6_NS4_ILi0EEEEEEEEEEElEEC2ERKSC_RKl,@function
        .size           $_ZN7cutlass13device_kernelIN5flash19enable_sm80_to_sm89INS1_16FlashAttnBwdSm80INS1_25CollectiveMainloopBwdSm80ILi2ELi2EN4cute5tupleIJNS5_1CILi64EEENS7_ILi128EEES8_EEENS_10bfloat16_tEfNS_4arch4Sm80ELb0ELb0ELb1ELb0ELb1ELb0ELb0ELb0ELi2ELi2ELi4ELi2ELb1EEENS1_21CollectiveEpilogueBwdISA_SB_SD_Li256ELb0ELb0ELi2EEENS1_19SingleTileSchedulerILb0ELb0ELb0ELi128EEEEEEEEEvNT_6ParamsE$_ZN4cute3eso3ESOILb1ELb0EJNS_6LayoutINS_5tupleIJNS3_IJNS_1CILi8EEENS4_ILi1EEEEEEEEENS3_IJNS3_IJS6_NS4_ILi0EEEEEEEEEEElEEC2ERKSC_RKl,($_ZN7cutlass13device_kernelIN5flash19enable_sm80_to_sm89INS1_16FlashAttnBwdSm80INS1_25CollectiveMainloopBwdSm80ILi2ELi2EN4cute5tupleIJNS5_1CILi64EEENS7_ILi128EEES8_EEENS_10bfloat16_tEfNS_4arch4Sm80ELb0ELb0ELb1ELb0ELb1ELb0ELb0ELb0ELi2ELi2ELi4ELi2ELb1EEENS1_21CollectiveEpilogueBwdISA_SB_SD_Li256ELb0ELb0ELi2EEENS1_19SingleTileSchedulerILb0ELb0ELb0ELi128EEEEEEEEEvNT_6ParamsE$_ZN4cute3eso3ESOILb1ELb0EJNS_6LayoutINS_5tupleIJNS3_IJNS_1CILi8EEENS4_ILi1EEEEEENS4_ILi2EEES6_EEENS3_IJNS3_IJS6_NS4_ILi0EEEEEENS4_ILi2048EEESA_EEEEENS_10ViewEngineINS_8smem_ptrIPN7cutlass10bfloat16_tEEEEEEEC2ERKSE_RKSL_ - $_ZN7cutlass13device_kernelIN5flash19enable_sm80_to_sm89INS1_16FlashAttnBwdSm80INS1_25CollectiveMainloopBwdSm80ILi2ELi2EN4cute5tupleIJNS5_1CILi64EEENS7_ILi128EEES8_EEENS_10bfloat16_tEfNS_4arch4Sm80ELb0ELb0ELb1ELb0ELb1ELb0ELb0ELb0ELi2ELi2ELi4ELi2ELb1EEENS1_21CollectiveEpilogueBwdISA_SB_SD_Li256ELb0ELb0ELi2EEENS1_19SingleTileSchedulerILb0ELb0ELb0ELi128EEEEEEEEEvNT_6ParamsE$_ZN4cute3eso3ESOILb1ELb0EJNS_6LayoutINS_5tupleIJNS3_IJNS_1CILi8EEENS4_ILi1EEEEEEEEENS3_IJNS3_IJS6_NS4_ILi0EEEEEEEEEEElEEC2ERKSC_RKl)
$_ZN7cutlass13device_kernelIN5flash19enable_sm80_to_sm89INS1_16FlashAttnBwdSm80INS1_25CollectiveMainloopBwdSm80ILi2ELi2EN4cute5tupleIJNS5_1CILi64EEENS7_ILi128EEES8_EEENS_10bfloat16_tEfNS_4arch4Sm80ELb0ELb0ELb1ELb0ELb1ELb0ELb0ELb0ELi2ELi2ELi4ELi2ELb1EEENS1_21CollectiveEpilogueBwdISA_SB_SD_Li256ELb0ELb0ELi2EEENS1_19SingleTileSchedulerILb0ELb0ELb0ELi128EEEEEEEEEvNT_6ParamsE$_ZN4cute3eso3ESOILb1ELb0EJNS_6LayoutINS_5tupleIJNS3_IJNS_1CILi8EEENS4_ILi1EEEEEEEEENS3_IJNS3_IJS6_NS4_ILi0EEEEEEEEEEElEEC2ERKSC_RKl:
[----:B------:R-:W-:Y:S01]  /*77c0*/  ULDC UR26, c[0x0][0x20] ;  /* 0x00000800001a7ab9 */ /* 0x000fe20000000800 */
[----:B------:R-:W-:Y:S01]  /*77d0*/  MOV R7, R5 ;  /* 0x0000000500077202 */ /* 0x000fe20000000f00 */
[----:B------:R-:W-:Y:S01]  /*77e0*/  UIADD3 UR26, UR16, -UR26, URZ ;  /* 0x8000001a101a7290 */ /* 0x000fe2000fffe03f */
[----:B------:R-:W-:-:S08]  /*77f0*/  MOV R5, 0x0 ;  /* 0x0000000000057802 */ /* 0x000fd00000000f00 */
[----:B------:R1:W-:Y:S01]  /*7800*/  STL.64 [UR26], R6 ;  /* 0x00000006ff007987 */ /* 0x0003e20008100a1a */
[----:B------:R-:W-:Y:S05]  /*7810*/  RET.REL.NODEC R4 `(_ZN7cutlass13device_kernelIN5flash19enable_sm80_to_sm89INS1_16FlashAttnBwdSm80INS1_25CollectiveMainloopBwdSm80ILi2ELi2EN4cute5tupleIJNS5_1CILi64EEENS7_ILi128EEES8_EEENS_10bfloat16_tEfNS_4arch4Sm80ELb0ELb0ELb1ELb0ELb1ELb0ELb0ELb0ELi2ELi2ELi4ELi2ELb1EEENS1_21CollectiveEpilogueBwdISA_SB_SD_Li256ELb0ELb0ELi2EEENS1_19SingleTileSchedulerILb0ELb0ELb0ELi128EEEEEEEEEvNT_6ParamsE) ;  /* 0xffff87e004007950 */ /* 0x000fea0003c3ffff */
        .type           $_ZN7cutlass13device_kernelIN5flash19enable_sm80_to_sm89INS1_16FlashAttnBwdSm80INS1_25CollectiveMainloopBwdSm80ILi2ELi2EN4cute5tupleIJNS5_1CILi64EEENS7_ILi128EEES8_EEENS_10bfloat16_tEfNS_4arch4Sm80ELb0ELb0ELb1ELb0ELb1ELb0ELb0ELb0ELi2ELi2ELi4ELi2ELb1EEENS1_21CollectiveEpilogueBwdISA_SB_SD_Li256ELb0ELb0ELi2EEENS1_19SingleTileSchedulerILb0ELb0ELb0ELi128EEEEEEEEEvNT_6ParamsE$_ZN4cute3eso3ESOILb1ELb0EJNS_6LayoutINS_5tupleIJNS3_IJNS_1CILi8EEENS4_ILi1EEEEEENS4_ILi2EEES6_EEENS3_IJNS3_IJS6_NS4_ILi0EEEEEENS4_ILi2048EEESA_EEEEENS_10ViewEngineINS_8smem_ptrIPN7cutlass10bfloat16_tEEEEEEEC2ERKSE_RKSL_,@function
        .size           $_ZN7cutlass13device_kernelIN5flash19enable_sm80_to_sm89INS1_16FlashAttnBwdSm80INS1_25CollectiveMainloopBwdSm80ILi2ELi2EN4cute5tupleIJNS5_1CILi64EEENS7_ILi128EEES8_EEENS_10bfloat16_tEfNS_4arch4Sm80ELb0ELb0ELb1ELb0ELb1ELb0ELb0ELb0ELi2ELi2ELi4ELi2ELb1EEENS1_21CollectiveEpilogueBwdISA_SB_SD_Li256ELb0ELb0ELi2EEENS1_19SingleTileSchedulerILb0ELb0ELb0ELi128EEEEEEEEEvNT_6ParamsE$_ZN4cute3eso3ESOILb1ELb0EJNS_6LayoutINS_5tupleIJNS3_IJNS_1CILi8EEENS4_ILi1EEEEEENS4_ILi2EEES6_EEENS3_IJNS3_IJS6_NS4_ILi0EEEEEENS4_ILi2048EEESA_EEEEENS_10ViewEngineINS_8smem_ptrIPN7cutlass10bfloat16_tEEEEEEEC2ERKSE_RKSL_,($_ZN7cutlass13device_kernelIN5flash19enable_sm80_to_sm89INS1_16FlashAttnBwdSm80INS1_25CollectiveMainloopBwdSm80ILi2ELi2EN4cute5tupleIJNS5_1CILi64EEENS7_ILi128EEES8_EEENS_10bfloat16_tEfNS_4arch4Sm80ELb0ELb0ELb1ELb0ELb1ELb0ELb0ELb0ELi2ELi2ELi4ELi2ELb1EEENS1_21CollectiveEpilogueBwdISA_SB_SD_Li256ELb0ELb0ELi2EEENS1_19SingleTileSchedulerILb0ELb0ELb0ELi128EEEEEEEEEvNT_6ParamsE$_ZN4cute3eso3ESOILb1ELb0EJNS_6LayoutINS_5tupleIJNS3_IJNS_1CILi8EEENS4_ILi1EEEEEENS4_ILi2EEES6_EEENS3_IJNS3_IJS6_NS4_ILi0EEEEEENS4_ILi2048EEESA_EEEEEiEEC2ERKSE_RKi - $_ZN7cutlass13device_kernelIN5flash19enable_sm80_to_sm89INS1_16FlashAttnBwdSm80INS1_25CollectiveMainloopBwdSm80ILi2ELi2EN4cute5tupleIJNS5_1CILi64EEENS7_ILi128EEES8_EEENS_10bfloat16_tEfNS_4arch4Sm80ELb0ELb0ELb1ELb0ELb1ELb0ELb0ELb0ELi2ELi2ELi4ELi2ELb1EEENS1_21CollectiveEpilogueBwdISA_SB_SD_Li256ELb0ELb0ELi2EEENS1_19SingleTileSchedulerILb0ELb0ELb0ELi128EEEEEEEEEvNT_6ParamsE$_ZN4cute3eso3ESOILb1ELb0EJNS_6LayoutINS_5tupleIJNS3_IJNS_1CILi8EEENS4_ILi1EEEEEENS4_ILi2EEES6_EEENS3_IJNS3_IJS6_NS4_ILi0EEEEEENS4_ILi2048EEESA_EEEEENS_10ViewEngineINS_8smem_ptrIPN7cutlass10bfloat16_tEEEEEEEC2ERKSE_RKSL_)
$_ZN7cutlass13device_kernelIN5flash19enable_sm80_to_sm89INS1_16FlashAttnBwdSm80INS1_25CollectiveMainloopBwdSm80ILi2ELi2EN4cute5tupleIJNS5_1CILi64EEENS7_ILi128EEES8_EEENS_10bfloat16_tEfNS_4arch4Sm80ELb0ELb0ELb1ELb0ELb1ELb0ELb0ELb0ELi2ELi2ELi4ELi2ELb1EEENS1_21CollectiveEpilogueBwdISA_SB_SD_Li256ELb0ELb0ELi2EEENS1_19SingleTileSchedulerILb0ELb0ELb0ELi128EEEEEEEEEvNT_6ParamsE$_ZN4cute3eso3ESOILb1ELb0EJNS_6LayoutINS_5tupleIJNS3_IJNS_1CILi8EEENS4_ILi1EEEEEENS4_ILi2EEES6_EEENS3_IJNS3_IJS6_NS4_ILi0EEEEEENS4_ILi2048EEESA_EEEEENS_10ViewEngineINS_8smem_ptrIPN7cutlass10bfloat16_tEEEEEEEC2ERKSE_RKSL_:
[----:B------:R-:W-:Y:S01]  /*7820*/  ULDC UR26, c[0x0][0x20] ;  /* 0x00000800001a7ab9 */ /* 0x000fe20000000800 */
[----:B------:R-:W-:Y:S01]  /*7830*/  MOV R7, 0x0 ;  /* 0x0000000000077802 */ /* 0x000fe20000000f00 */
[----:B------:R-:W-:-:S09]  /*7840*/  UIADD3 UR26, UR16, -UR26, URZ ;  /* 0x8000001a101a7290 */ /* 0x000fd2000fffe03f */
[----:B------:R1:W-:Y:S01]  /*7850*/  STL.64 [UR26], R4 ;  /* 0x00000004ff007987 */ /* 0x0003e20008100a1a */
[----:B------:R-:W-:Y:S05]  /*7860*/  RET.REL.NODEC R6 `(_ZN7cutlass13device_kernelIN5flash19enable_sm80_to_sm89INS1_16FlashAttnBwdSm80INS1_25CollectiveMainloopBwdSm80ILi2ELi2EN4cute5tupleIJNS5_1CILi64EEENS7_ILi128EEES8_EEENS_10bfloat16_tEfNS_4arch4Sm80ELb0ELb0ELb1ELb0ELb1ELb0ELb0ELb0ELi2ELi2ELi4ELi2ELb1EEENS1_21CollectiveEpilogueBwdISA_SB_SD_Li256ELb0ELb0ELi2EEENS1_19SingleTileSchedulerILb0ELb0ELb0ELi128EEEEEEEEEvNT_6ParamsE) ;  /* 0xffff879006007950 */ /* 0x000fea0003c3ffff */
        .type           $_ZN7cutlass13device_kernelIN5flash19enable_sm80_to_sm89INS1_16FlashAttnBwdSm80INS1_25CollectiveMainloopBwdSm80ILi2ELi2EN4cute5tupleIJNS5_1CILi64EEENS7_ILi128EEES8_EEENS_10bfloat16_tEfNS_4arch4Sm80ELb0ELb0ELb1ELb0ELb1ELb0ELb0ELb0ELi2ELi2ELi4ELi2ELb1EEENS1_21CollectiveEpilogueBwdISA_SB_SD_Li256ELb0ELb0ELi2EEENS1_19SingleTileSchedulerILb0ELb0ELb0ELi128EEEEEEEEEvNT_6ParamsE$_ZN4cute3eso3ESOILb1ELb0EJNS_6LayoutINS_5tupleIJNS3_IJNS_1CILi8EEENS4_ILi1EEEEEENS4_ILi2EEES6_EEENS3_IJNS3_IJS6_NS4_ILi0EEEEEENS4_ILi2048EEESA_EEEEEiEEC2ERKSE_RKi,@function
        .size           $_ZN7cutlass13device_kernelIN5flash19enable_sm80_to_sm89INS1_16FlashAttnBwdSm80INS1_25CollectiveMainloopBwdSm80ILi2ELi2EN4cute5tupleIJNS5_1CILi64EEENS7_ILi128EEES8_EEENS_10bfloat16_tEfNS_4arch4Sm80ELb0ELb0ELb1ELb0ELb1ELb0ELb0ELb0ELi2ELi2ELi4ELi2ELb1EEENS1_21CollectiveEpilogueBwdISA_SB_SD_Li256ELb0ELb0ELi2EEENS1_19SingleTileSchedulerILb0ELb0ELb0ELi128EEEEEEEEEvNT_6ParamsE$_ZN4cute3eso3ESOILb1ELb0EJNS_6LayoutINS_5tupleIJNS3_IJNS_1CILi8EEENS4_ILi1EEEEEENS4_ILi2EEES6_EEENS3_IJNS3_IJS6_NS4_ILi0EEEEEENS4_ILi2048EEESA_EEEEEiEEC2ERKSE_RKi,($_ZN7cutlass13device_kernelIN5flash19enable_sm80_to_sm89INS1_16FlashAttnBwdSm80INS1_25CollectiveMainloopBwdSm80ILi2ELi2EN4cute5tupleIJNS5_1CILi64EEENS7_ILi128EEES8_EEENS_10bfloat16_tEfNS_4arch4Sm80ELb0ELb0ELb1ELb0ELb1ELb0ELb0ELb0ELi2ELi2ELi4ELi2ELb1EEENS1_21CollectiveEpilogueBwdISA_SB_SD_Li256ELb0ELb0ELi2EEENS1_19SingleTileSchedulerILb0ELb0ELb0ELi128EEEEEEEEEvNT_6ParamsE$_ZN4cute5tupleIJNS0_IJNS0_IJNS_1CILi8EEENS1_ILi1EEEEEENS1_ILi2EEES3_EEENS0_IJNS0_IJS3_NS1_ILi0EEEEEElS7_EEEEEC2ERKS6_RKS9_ - $_ZN7cutlass13device_kernelIN5flash19enable_sm80_to_sm89INS1_16FlashAttnBwdSm80INS1_25CollectiveMainloopBwdSm80ILi2ELi2EN4cute5tupleIJNS5_1CILi64EEENS7_ILi128EEES8_EEENS_10bfloat16_tEfNS_4arch4Sm80ELb0ELb0ELb1ELb0ELb1ELb0ELb0ELb0ELi2ELi2ELi4ELi2ELb1EEENS1_21CollectiveEpilogueBwdISA_SB_SD_Li256ELb0ELb0ELi2EEENS1_19SingleTileSchedulerILb0ELb0ELb0ELi128EEEEEEEEEvNT_6ParamsE$_ZN4cute3eso3ESOILb1ELb0EJNS_6LayoutINS_5tupleIJNS3_IJNS_1CILi8EEENS4_ILi1EEEEEENS4_ILi2EEES6_EEENS3_IJNS3_IJS6_NS4_ILi0EEEEEENS4_ILi2048EEESA_EEEEEiEEC2ERKSE_RKi)
$_ZN7cutlass13device_kernelIN5flash19enable_sm80_to_sm89INS1_16FlashAttnBwdSm80INS1_25CollectiveMainloopBwdSm80ILi2ELi2EN4cute5tupleIJNS5_1CILi64EEENS7_ILi128EEES8_EEENS_10bfloat16_tEfNS_4arch4Sm80ELb0ELb0ELb1ELb0ELb1ELb0ELb0ELb0ELi2ELi2ELi4ELi2ELb1EEENS1_21CollectiveEpilogueBwdISA_SB_SD_Li256ELb0ELb0ELi2EEENS1_19SingleTileSchedulerILb0ELb0ELb0ELi128EEEEEEEEEvNT_6ParamsE$_ZN4cute3eso3ESOILb1ELb0EJNS_6LayoutINS_5tupleIJNS3_IJNS_1CILi8EEENS4_ILi1EEEEEENS4_ILi2EEES6_EEENS3_IJNS3_IJS6_NS4_ILi0EEEEEENS4_ILi2048EEESA_EEEEEiEEC2ERKSE_RKi:
[----:B------:R-:W-:Y:S02]  /*7870*/  ULDC UR26, c[0x0][0x20] ;  /* 0x00000800001a7ab9 */ /* 0x000fe40000000800 */
[----:B------:R-:W-:-:S09]  /*7880*/  UIADD3 UR26, UR16, -UR26, URZ ;  /* 0x8000001a101a7290 */ /* 0x000fd2000fffe03f */
[----:B------:R1:W-:Y:S02]  /*7890*/  STL [UR26], R5 ;  /* 0x00000005ff007987 */ /* 0x0003e4000810081a */
[----:B-1----:R-:W-:-:S04]  /*78a0*/  MOV R5, 0x0 ;  /* 0x0000000000057802 */ /* 0x002fc80000000f00 */
[----:B------:R-:W-:Y:S05]  /*78b0*/  RET.REL.NODEC R4 `(_ZN7cutlass13device_kernelIN5flash19enable_sm80_to_sm89INS1_16FlashAttnBwdSm80INS1_25CollectiveMainloopBwdSm80ILi2ELi2EN4cute5tupleIJNS5_1CILi64EEENS7_ILi128EEES8_EEENS_10bfloat16_tEfNS_4arch4Sm80ELb0ELb0ELb1ELb0ELb1ELb0ELb0ELb0ELi2ELi2ELi4ELi2ELb1EEENS1_21CollectiveEpilogueBwdISA_SB_SD_Li256ELb0ELb0ELi2EEENS1_19SingleTileSchedulerILb0ELb0ELb0ELi128EEEEEEEEEvNT_6ParamsE) ;  /* 0xffff874004007950 */ /* 0x000fea0003c3ffff */
        .type           $_ZN7cutlass13device_kernelIN5flash19enable_sm80_to_sm89INS1_16FlashAttnBwdSm80INS1_25CollectiveMainloopBwdSm80ILi2ELi2EN4cute5tupleIJNS5_1CILi64EEENS7_ILi128EEES8_EEENS_10bfloat16_tEfNS_4arch4Sm80ELb0ELb0ELb1ELb0ELb1ELb0ELb0ELb0ELi2ELi2ELi4ELi2ELb1EEENS1_21CollectiveEpilogueBwdISA_SB_SD_Li256ELb0ELb0ELi2EEENS1_19SingleTileSchedulerILb0ELb0ELb0ELi128EEEEEEEEEvNT_6ParamsE$_ZN4cute5tupleIJNS0_IJNS0_IJNS_1CILi8EEENS1_ILi1EEEEEENS1_ILi2EEES3_EEENS0_IJNS0_IJS3_NS1_ILi0EEEEEElS7_EEEEEC2ERKS6_RKS9_,@function
        .size           $_ZN7cutlass13device_kernelIN5flash19enable_sm80_to_sm89INS1_16FlashAttnBwdSm80INS1_25CollectiveMainloopBwdSm80ILi2ELi2EN4cute5tupleIJNS5_1CILi64EEENS7_ILi128EEES8_EEENS_10bfloat16_tEfNS_4arch4Sm80ELb0ELb0ELb1ELb0ELb1ELb0ELb0ELb0ELi2ELi2ELi4ELi2ELb1EEENS1_21CollectiveEpilogueBwdISA_SB_SD_Li256ELb0ELb0ELi2EEENS1_19SingleTileSchedulerILb0ELb0ELb0ELi128EEEEEEEEEvNT_6ParamsE$_ZN4cute5tupleIJNS0_IJNS0_IJNS_1CILi8EEENS1_ILi1EEEEEENS1_ILi2EEES3_EEENS0_IJNS0_IJS3_NS1_ILi0EEEEEElS7_EEEEEC2ERKS6_RKS9_,($_ZN7cutlass13device_kernelIN5flash19enable_sm80_to_sm89INS1_16FlashAttnBwdSm80INS1_25CollectiveMainloopBwdSm80ILi2ELi2EN4cute5tupleIJNS5_1CILi64EEENS7_ILi128EEES8_EEENS_10bfloat16_tEfNS_4arch4Sm80ELb0ELb0ELb1ELb0ELb1ELb0ELb0ELb0ELi2ELi2ELi4ELi2ELb1EEENS1_21CollectiveEpilogueBwdISA_SB_SD_Li256ELb0ELb0ELi2EEENS1_19SingleTileSchedulerILb0ELb0ELb0ELi128EEEEEEEEEvNT_6ParamsE$_ZN4cute5tupleIJNS_15ArithmeticTupleIJNS_1CILi0EEEiEEEEEC2ERKS4_ - $_ZN7cutlass13device_kernelIN5flash19enable_sm80_to_sm89INS1_16FlashAttnBwdSm80INS1_25CollectiveMainloopBwdSm80ILi2ELi2EN4cute5tupleIJNS5_1CILi64EEENS7_ILi128EEES8_EEENS_10bfloat16_tEfNS_4arch4Sm80ELb0ELb0ELb1ELb0ELb1ELb0ELb0ELb0ELi2ELi2ELi4ELi2ELb1EEENS1_21CollectiveEpilogueBwdISA_SB_SD_Li256ELb0ELb0ELi2EEENS1_19SingleTileSchedulerILb0ELb0ELb0ELi128EEEEEEEEEvNT_6ParamsE$_ZN4cute5tupleIJNS0_IJNS0_IJNS_1CILi8EEENS1_ILi1EEEEEENS1_ILi2EEES3_EEENS0_IJNS0_IJS3_NS1_ILi0EEEEEElS7_EEEEEC2ERKS6_RKS9_)
$_ZN7cutlass13device_kernelIN5flash19enable_sm80_to_sm89INS1_16FlashAttnBwdSm80INS1_25CollectiveMainloopBwdSm80ILi2ELi2EN4cute5tupleIJNS5_1CILi64EEENS7_ILi128EEES8_EEENS_10bfloat16_tEfNS_4arch4Sm80ELb0ELb0ELb1ELb0ELb1ELb0ELb0ELb0ELi2ELi2ELi4ELi2ELb1EEENS1_21CollectiveEpilogueBwdISA_SB_SD_Li256ELb0ELb0ELi2EEENS1_19SingleTileSchedulerILb0ELb0ELb0ELi128EEEEEEEEEvNT_6ParamsE$_ZN4cute5tupleIJNS0_IJNS0_IJNS_1CILi8EEENS1_ILi1EEEEEENS1_ILi2EEES3_EEENS0_IJNS0_IJS3_NS1_ILi0EEEEEElS7_EEEEEC2ERKS6_RKS9_:
[----:B------:R-:W-:Y:S02]  /*78c0*/  MOV R8, 0x78e0 ;  /* 0x000078e000087802 */ /* 0x000fe40000000f00 */
[----:B------:R-:W-:Y:S05]  /*78d0*/  CALL.REL.NOINC `($_ZN7cutlass13device_kernelIN5flash19enable_sm80_to_sm89INS1_16FlashAttnBwdSm80INS1_25CollectiveMainloopBwdSm80ILi2ELi2EN4cute5tupleIJNS5_1CILi64EEENS7_ILi128EEES8_EEENS_10bfloat16_tEfNS_4arch4Sm80ELb0ELb0ELb1ELb0ELb1ELb0ELb0ELb0ELi2ELi2ELi4ELi2ELb1EEENS1_21CollectiveEpilogueBwdISA_SB_SD_Li256ELb0ELb0ELi2EEENS1_19SingleTileSchedulerILb0ELb0ELb0ELi128EEEEEEEEEvNT_6ParamsE$_ZN4cute3eso3ESOILb1ELb0EJNS_5tupleIJNS2_IJNS_1CILi8EEENS3_ILi1EEEEEENS3_ILi2EEES5_EEENS2_IJNS2_IJS5_NS3_ILi0EEEEEElS9_EEEEEC2ERKS8_RKSB_) ;  /* 0xfffffb3000007944 */ /* 0x000fea0003c3ffff */
[----:B------:R-:W-:-:S04]  /*78e0*/  MOV R7, 0x0 ;  /* 0x0000000000077802 */ /* 0x000fc80000000f00 */
[----:B------:R-:W-:Y:S05]  /*78f0*/  RET.REL.NODEC R6 `(_ZN7cutlass13device_kernelIN5flash19enable_sm80_to_sm89INS1_16FlashAttnBwdSm80INS1_25CollectiveMainloopBwdSm80ILi2ELi2EN4cute5tupleIJNS5_1CILi64EEENS7_ILi128EEES8_EEENS_10bfloat16_tEfNS_4arch4Sm80ELb0ELb0ELb1ELb0ELb1ELb0ELb0ELb0ELi2ELi2ELi4ELi2ELb1EEENS1_21CollectiveEpilogueBwdISA_SB_SD_Li256ELb0ELb0ELi2EEENS1_19SingleTileSchedulerILb0ELb0ELb0ELi128EEEEEEEEEvNT_6ParamsE) ;  /* 0xffff870006007950 */ /* 0x000fea0003c3ffff */
        .type           $_ZN7cutlass13device_kernelIN5flash19enable_sm80_to_sm89INS1_16FlashAttnBwdSm80INS1_25CollectiveMainloopBwdSm80ILi2ELi2EN4cute5tupleIJNS5_1CILi64EEENS7_ILi128EEES8_EEENS_10bfloat16_tEfNS_4arch4Sm80ELb0ELb0ELb1ELb0ELb1ELb0ELb0ELb0ELi2ELi2ELi4ELi2ELb1EEENS1_21CollectiveEpilogueBwdISA_SB_SD_Li256ELb0ELb0ELi2EEENS1_19SingleTileSchedulerILb0ELb0ELb0ELi128EEEEEEEEEvNT_6ParamsE$_ZN4cute5tupleIJNS_15ArithmeticTupleIJNS_1CILi0EEEiEEEEEC2ERKS4_,@function
        .size           $_ZN7cutlass13device_kernelIN5flash19enable_sm80_to_sm89INS1_16FlashAttnBwdSm80INS1_25CollectiveMainloopBwdSm80ILi2ELi2EN4cute5tupleIJNS5_1CILi64EEENS7_ILi128EEES8_EEENS_10bfloat16_tEfNS_4arch4Sm80ELb0ELb0ELb1ELb0ELb1ELb0ELb0ELb0ELi2ELi2ELi4ELi2ELb1EEENS1_21CollectiveEpilogueBwdISA_SB_SD_Li256ELb0ELb0ELi2EEENS1_19SingleTileSchedulerILb0ELb0ELb0ELi128EEEEEEEEEvNT_6ParamsE$_ZN4cute5tupleIJNS_15ArithmeticTupleIJNS_1CILi0EEEiEEEEEC2ERKS4_,($_ZN7cutlass13device_kernelIN5flash19enable_sm80_to_sm89INS1_16FlashAttnBwdSm80INS1_25CollectiveMainloopBwdSm80ILi2ELi2EN4cute5tupleIJNS5_1CILi64EEENS7_ILi128EEES8_EEENS_10bfloat16_tEfNS_4arch4Sm80ELb0ELb0ELb1ELb0ELb1ELb0ELb0ELb0ELi2ELi2ELi4ELi2ELb1EEENS1_21CollectiveEpilogueBwdISA_SB_SD_Li256ELb0ELb0ELi2EEENS1_19SingleTileSchedulerILb0ELb0ELb0ELi128EEEEEEEEEvNT_6ParamsE$_ZN4cute5tupleIJNS_15ArithmeticTupleIJiEEEEEC2ERKS2_ - $_ZN7cutlass13device_kernelIN5flash19enable_sm80_to_sm89INS1_16FlashAttnBwdSm80INS1_25CollectiveMainloopBwdSm80ILi2ELi2EN4cute5tupleIJNS5_1CILi64EEENS7_ILi128EEES8_EEENS_10bfloat16_tEfNS_4arch4Sm80ELb0ELb0ELb1ELb0ELb1ELb0ELb0ELb0ELi2ELi2ELi4ELi2ELb1EEENS1_21CollectiveEpilogueBwdISA_SB_SD_Li256ELb0ELb0ELi2EEENS1_19SingleTileSchedulerILb0ELb0ELb0ELi128EEEEEEEEEvNT_6ParamsE$_ZN4cute5tupleIJNS_15ArithmeticTupleIJNS_1CILi0EEEiEEEEEC2ERKS4_)
$_ZN7cutlass13device_kernelIN5flash19enable_sm80_to_sm89INS1_16FlashAttnBwdSm80INS1_25CollectiveMainloopBwdSm80ILi2ELi2EN4cute5tupleIJNS5_1CILi64EEENS7_ILi128EEES8_EEENS_10bfloat16_tEfNS_4arch4Sm80ELb0ELb0ELb1ELb0ELb1ELb0ELb0ELb0ELi2ELi2ELi4ELi2ELb1EEENS1_21CollectiveEpilogueBwdISA_SB_SD_Li256ELb0ELb0ELi2EEENS1_19SingleTileSchedulerILb0ELb0ELb0ELi128EEEEEEEEEvNT_6ParamsE$_ZN4cute5tupleIJNS_15ArithmeticTupleIJNS_1CILi0EEEiEEEEEC2ERKS4_:
[----:B------:R-:W-:Y:S02]  /*7900*/  MOV R4, 0x7920 ;  /* 0x0000792000047802 */ /* 0x000fe40000000f00 */
[----:B------:R-:W-:Y:S05]  /*7910*/  CALL.REL.NOINC `($_ZN7cutlass13device_kernelIN5flash19enable_sm80_to_sm89INS1_16FlashAttnBwdSm80INS1_25CollectiveMainloopBwdSm80ILi2ELi2EN4cute5tupleIJNS5_1CILi64EEENS7_ILi128EEES8_EEENS_10bfloat16_tEfNS_4arch4Sm80ELb0ELb0ELb1ELb0ELb1ELb0ELb0ELb0ELi2ELi2ELi4ELi2ELb1EEENS1_21CollectiveEpilogueBwdISA_SB_SD_Li256ELb0ELb0ELi2EEENS1_19SingleTileSchedulerILb0ELb0ELb0ELi128EEEEEEEEEvNT_6ParamsE$_ZN4cute3eso3ESOILb0ELb1EJNS_15ArithmeticTupleIJNS_1CILi0EEEiEEEEEC2ERKS5_) ;  /* 0xfffff42000007944 */ /* 0x000fea0003c3ffff */
[----:B------:R-:W-:-:S04]  /*7920*/  MOV R9, 0x0 ;  /* 0x0000000000097802 */ /* 0x000fc80000000f00 */
[----:B------:R-:W-:Y:S05]  /*7930*/  RET.REL.NODEC R8 `(_ZN7cutlass13device_kernelIN5flash19enable_sm80_to_sm89INS1_16FlashAttnBwdSm80INS1_25CollectiveMainloopBwdSm80ILi2ELi2EN4cute5tupleIJNS5_1CILi64EEENS7_ILi128EEES8_EEENS_10bfloat16_tEfNS_4arch4Sm80ELb0ELb0ELb1ELb0ELb1ELb0ELb0ELb0ELi2ELi2ELi4ELi2ELb1EEENS1_21CollectiveEpilogueBwdISA_SB_SD_Li256ELb0ELb0ELi2EEENS1_19SingleTileSchedulerILb0ELb0ELb0ELi128EEEEEEEEEvNT_6ParamsE) ;  /* 0xffff86c008007950 */ /* 0x000fea0003c3ffff */
        .type           $_ZN7cutlass13device_kernelIN5flash19enable_sm80_to_sm89INS1_16FlashAttnBwdSm80INS1_25CollectiveMainloopBwdSm80ILi2ELi2EN4cute5tupleIJNS5_1CILi64EEENS7_ILi128EEES8_EEENS_10bfloat16_tEfNS_4arch4Sm80ELb0ELb0ELb1ELb0ELb1ELb0ELb0ELb0ELi2ELi2ELi4ELi2ELb1EEENS1_21CollectiveEpilogueBwdISA_SB_SD_Li256ELb0ELb0ELi2EEENS1_19SingleTileSchedulerILb0ELb0ELb0ELi128EEEEEEEEEvNT_6ParamsE$_ZN4cute5tupleIJNS_15ArithmeticTupleIJiEEEEEC2ERKS2_,@function
        .size           $_ZN7cutlass13device_kernelIN5flash19enable_sm80_to_sm89INS1_16FlashAttnBwdSm80INS1_25CollectiveMainloopBwdSm80ILi2ELi2EN4cute5tupleIJNS5_1CILi64EEENS7_ILi128EEES8_EEENS_10bfloat16_tEfNS_4arch4Sm80ELb0ELb0ELb1ELb0ELb1ELb0ELb0ELb0ELi2ELi2ELi4ELi2ELb1EEENS1_21CollectiveEpilogueBwdISA_SB_SD_Li256ELb0ELb0ELi2EEENS1_19SingleTileSchedulerILb0ELb0ELb0ELi128EEEEEEEEEvNT_6ParamsE$_ZN4cute5tupleIJNS_15ArithmeticTupleIJiEEEEEC2ERKS2_,($_ZN7cutlass13device_kernelIN5flash19enable_sm80_to_sm89INS1_16FlashAttnBwdSm80INS1_25CollectiveMainloopBwdSm80ILi2ELi2EN4cute5tupleIJNS5_1CILi64EEENS7_ILi128EEES8_EEENS_10bfloat16_tEfNS_4arch4Sm80ELb0ELb0ELb1ELb0ELb1ELb0ELb0ELb0ELi2ELi2ELi4ELi2ELb1EEENS1_21CollectiveEpilogueBwdISA_SB_SD_Li256ELb0ELb0ELi2EEENS1_19SingleTileSchedulerILb0ELb0ELb0ELi128EEEEEEEEEvNT_6ParamsE$_ZN4cute5tupleIJNS_15ArithmeticTupleIJiiEEEEEC2ERKS2_ - $_ZN7cutlass13device_kernelIN5flash19enable_sm80_to_sm89INS1_16FlashAttnBwdSm80INS1_25CollectiveMainloopBwdSm80ILi2ELi2EN4cute5tupleIJNS5_1CILi64EEENS7_ILi128EEES8_EEENS_10bfloat16_tEfNS_4arch4Sm80ELb0ELb0ELb1ELb0ELb1ELb0ELb0ELb0ELi2ELi2ELi4ELi2ELb1EEENS1_21CollectiveEpilogueBwdISA_SB_SD_Li256ELb0ELb0ELi2EEENS1_19SingleTileSchedulerILb0ELb0ELb0ELi128EEEEEEEEEvNT_6ParamsE$_ZN4cute5tupleIJNS_15ArithmeticTupleIJiEEEEEC2ERKS2_)
$_ZN7cutlass13device_kernelIN5flash19enable_sm80_to_sm89INS1_16FlashAttnBwdSm80INS1_25CollectiveMainloopBwdSm80ILi2ELi2EN4cute5tupleIJNS5_1CILi64EEENS7_ILi128EEES8_EEENS_10bfloat16_tEfNS_4arch4Sm80ELb0ELb0ELb1ELb0ELb1ELb0ELb0ELb0ELi2ELi2ELi4ELi2ELb1EEENS1_21CollectiveEpilogueBwdISA_SB_SD_Li256ELb0ELb0ELi2EEENS1_19SingleTileSchedulerILb0ELb0ELb0ELi128EEEEEEEEEvNT_6ParamsE$_ZN4cute5tupleIJNS_15ArithmeticTupleIJiEEEEEC2ERKS2_:
[----:B------:R-:W-:Y:S02]  /*7940*/  MOV R4, 0x7960 ;  /* 0x0000796000047802 */ /* 0x000fe40000000f00 */
[----:B------:R-:W-:Y:S05]  /*7950*/  CALL.REL.NOINC `($_ZN7cutlass13device_kernelIN5flash19enable_sm80_to_sm89INS1_16FlashAttnBwdSm80INS1_25CollectiveMainloopBwdSm80ILi2ELi2EN4cute5tupleIJNS5_1CILi64EEENS7_ILi128EEES8_EEENS_10bfloat16_tEfNS_4arch4Sm80ELb0ELb0ELb1ELb0ELb1ELb0ELb0ELb0ELi2ELi2ELi4ELi2ELb1EEENS1_21CollectiveEpilogueBwdISA_SB_SD_Li256ELb0ELb0ELi2EEENS1_19SingleTileSchedulerILb0ELb0ELb0ELi128EEEEEEEEEvNT_6ParamsE$_ZN4cute3eso3ESOILb0ELb1EJNS_15ArithmeticTupleIJiEEEEEC2ERKS3_) ;  /* 0xfffff43000007944 */ /* 0x000fea0003c3ffff */
[----:B------:R-:W-:Y:S02]  /*7960*/  MOV R4, R6 ;  /* 0x0000000600047202 */ /* 0x000fe40000000f00 */
[----:B------:R-:W-:-:S04]  /*7970*/  MOV R5, 0x0 ;  /* 0x0000000000057802 */ /* 0x000fc80000000f00 */
[----:B------:R-:W-:Y:S05]  /*7980*/  RET.REL.NODEC R4 `(_ZN7cutlass13device_kernelIN5flash19enable_sm80_to_sm89INS1_16FlashAttnBwdSm80INS1_25CollectiveMainloopBwdSm80ILi2ELi2EN4cute5tupleIJNS5_1CILi64EEENS7_ILi128EEES8_EEENS_10bfloat16_tEfNS_4arch4Sm80ELb0ELb0ELb1ELb0ELb1ELb0ELb0ELb0ELi2ELi2ELi4ELi2ELb1EEENS1_21CollectiveEpilogueBwdISA_SB_SD_Li256ELb0ELb0ELi2EEENS1_19SingleTileSchedulerILb0ELb0ELb0ELi128EEEEEEEEEvNT_6ParamsE) ;  /* 0xffff867004007950 */ /* 0x000fea0003c3ffff */
        .type           $_ZN7cutlass13device_kernelIN5flash19enable_sm80_to_sm89INS1_16FlashAttnBwdSm80INS1_25CollectiveMainloopBwdSm80ILi2ELi2EN4cute5tupleIJNS5_1CILi64EEENS7_ILi128EEES8_EEENS_10bfloat16_tEfNS_4arch4Sm80ELb0ELb0ELb1ELb0ELb1ELb0ELb0ELb0ELi2ELi2ELi4ELi2ELb1EEENS1_21CollectiveEpilogueBwdISA_SB_SD_Li256ELb0ELb0ELi2EEENS1_19SingleTileSchedulerILb0ELb0ELb0ELi128EEEEEEEEEvNT_6ParamsE$_ZN4cute5tupleIJNS_15ArithmeticTupleIJiiEEEEEC2ERKS2_,@function
        .size           $_ZN7cutlass13device_kernelIN5flash19enable_sm80_to_sm89INS1_16FlashAttnBwdSm80INS1_25CollectiveMainloopBwdSm80ILi2ELi2EN4cute5tupleIJNS5_1CILi64EEENS7_ILi128EEES8_EEENS_10bfloat16_tEfNS_4arch4Sm80ELb0ELb0ELb1ELb0ELb1ELb0ELb0ELb0ELi2ELi2ELi4ELi2ELb1EEENS1_21CollectiveEpilogueBwdISA_SB_SD_Li256ELb0ELb0ELi2EEENS1_19SingleTileSchedulerILb0ELb0ELb0ELi128EEEEEEEEEvNT_6ParamsE$_ZN4cute5tupleIJNS_15ArithmeticTupleIJiiEEEEEC2ERKS2_,($_ZN7cutlass13device_kernelIN5flash19enable_sm80_to_sm89INS1_16FlashAttnBwdSm80INS1_25CollectiveMainloopBwdSm80ILi2ELi2EN4cute5tupleIJNS5_1CILi64EEENS7_ILi128EEES8_EEENS_10bfloat16_tEfNS_4arch4Sm80ELb0ELb0ELb1ELb0ELb1ELb0ELb0ELb0ELi2ELi2ELi4ELi2ELb1EEENS1_21CollectiveEpilogueBwdISA_SB_SD_Li256ELb0ELb0ELi2EEENS1_19SingleTileSchedulerILb0ELb0ELb0ELi128EEEEEEEEEvNT_6ParamsE$_ZN4cute5tupleIJNS_15ArithmeticTupleIJiiEEEiiiEEC2ERKS2_RKiS7_S7_ - $_ZN7cutlass13device_kernelIN5flash19enable_sm80_to_sm89INS1_16FlashAttnBwdSm80INS1_25CollectiveMainloopBwdSm80ILi2ELi2EN4cute5tupleIJNS5_1CILi64EEENS7_ILi128EEES8_EEENS_10bfloat16_tEfNS_4arch4Sm80ELb0ELb0ELb1ELb0ELb1ELb0ELb0ELb0ELi2ELi2ELi4ELi2ELb1EEENS1_21CollectiveEpilogueBwdISA_SB_SD_Li256ELb0ELb0ELi2EEENS1_19SingleTileSchedulerILb0ELb0ELb0ELi128EEEEEEEEEvNT_6ParamsE$_ZN4cute5tupleIJNS_15ArithmeticTupleIJiiEEEEEC2ERKS2_)
$_ZN7cutlass13device_kernelIN5flash19enable_sm80_to_sm89INS1_16FlashAttnBwdSm80INS1_25CollectiveMainloopBwdSm80ILi2ELi2EN4cute5tupleIJNS5_1CILi64EEENS7_ILi128EEES8_EEENS_10bfloat16_tEfNS_4arch4Sm80ELb0ELb0ELb1ELb0ELb1ELb0ELb0ELb0ELi2ELi2ELi4ELi2ELb1EEENS1_21CollectiveEpilogueBwdISA_SB_SD_Li256ELb0ELb0ELi2EEENS1_19SingleTileSchedulerILb0ELb0ELb0ELi128EEEEEEEEEvNT_6ParamsE$_ZN4cute5tupleIJNS_15ArithmeticTupleIJiiEEEEEC2ERKS2_:
[----:B------:R-:W-:Y:S02]  /*7990*/  MOV R6, 0x79b0 ;  /* 0x000079b000067802 */ /* 0x000fe40000000f00 */
[----:B------:R-:W-:Y:S05]  /*79a0*/  CALL.REL.NOINC `($_ZN7cutlass13device_kernelIN5flash19enable_sm80_to_sm89INS1_16FlashAttnBwdSm80INS1_25CollectiveMainloopBwdSm80ILi2ELi2EN4cute5tupleIJNS5_1CILi64EEENS7_ILi128EEES8_EEENS_10bfloat16_tEfNS_4arch4Sm80ELb0ELb0ELb1ELb0ELb1ELb0ELb0ELb0ELi2ELi2ELi4ELi2ELb1EEENS1_21CollectiveEpilogueBwdISA_SB_SD_Li256ELb0ELb0ELi2EEENS1_19SingleTileSchedulerILb0ELb0ELb0ELi128EEEEEEEEEvNT_6ParamsE$_ZN4cute3eso3ESOILb0ELb1EJNS_15ArithmeticTupleIJiiEEEEEC2ERKS3_) ;  /* 0xfffff43000007944 */ /* 0x000fea0003c3ffff */
[----:B------:R-:W-:-:S04]  /*79b0*/  MOV R9, 0x0 ;  /* 0x0000000000097802 */ /* 0x000fc80000000f00 */
[----:B------:R-:W-:Y:S05]  /*79c0*/  RET.REL.NODEC R8 `(_ZN7cutlass13device_kernelIN5flash19enable_sm80_to_sm89INS1_16FlashAttnBwdSm80INS1_25CollectiveMainloopBwdSm80ILi2ELi2EN4cute5tupleIJNS5_1CILi64EEENS7_ILi128EEES8_EEENS_10bfloat16_tEfNS_4arch4Sm80ELb0ELb0ELb1ELb0ELb1ELb0ELb0ELb0ELi2ELi2ELi4ELi2ELb1EEENS1_21CollectiveEpilogueBwdISA_SB_SD_Li256ELb0ELb0ELi2EEENS1_19SingleTileSchedulerILb0ELb0ELb0ELi128EEEEEEEEEvNT_6ParamsE) ;  /* 0xffff863008007950 */ /* 0x000fea0003c3ffff */
        .type           $_ZN7cutlass13device_kernelIN5flash19enable_sm80_to_sm89INS1_16FlashAttnBwdSm80INS1_25CollectiveMainloopBwdSm80ILi2ELi2EN4cute5tupleIJNS5_1CILi64EEENS7_ILi128EEES8_EEENS_10bfloat16_tEfNS_4arch4Sm80ELb0ELb0ELb1ELb0ELb1ELb0ELb0ELb0ELi2ELi2ELi4ELi2ELb1EEENS1_21CollectiveEpilogueBwdISA_SB_SD_Li256ELb0ELb0ELi2EEENS1_19SingleTileSchedulerILb0ELb0ELb0ELi128EEEEEEEEEvNT_6ParamsE$_ZN4cute5tupleIJNS_15ArithmeticTupleIJiiEEEiiiEEC2ERKS2_RKiS7_S7_,@function
        .size           $_ZN7cutlass13device_kernelIN5flash19enable_sm80_to_sm89INS1_16FlashAttnBwdSm80INS1_25CollectiveMainloopBwdSm80ILi2ELi2EN4cute5tupleIJNS5_1CILi64EEENS7_ILi128EEES8_EEENS_10bfloat16_tEfNS_4arch4Sm80ELb0ELb0ELb1ELb0ELb1ELb0ELb0ELb0ELi2ELi2ELi4ELi2ELb1EEENS1_21CollectiveEpilogueBwdISA_SB_SD_Li256ELb0ELb0ELi2EEENS1_19SingleTileSchedulerILb0ELb0ELb0ELi128EEEEEEEEEvNT_6ParamsE$_ZN4cute5tupleIJNS_15ArithmeticTupleIJiiEEEiiiEEC2ERKS2_RKiS7_S7_,($_ZN7cutlass13device_kernelIN5flash19enable_sm80_to_sm89INS1_16FlashAttnBwdSm80INS1_25CollectiveMainloopBwdSm80ILi2ELi2EN4cute5tupleIJNS5_1CILi64EEENS7_ILi128EEES8_EEENS_10bfloat16_tEfNS_4arch4Sm80ELb0ELb0ELb1ELb0ELb1ELb0ELb0ELb0ELi2ELi2ELi4ELi2ELb1EEENS1_21CollectiveEpilogueBwdISA_SB_SD_Li256ELb0ELb0ELi2EEENS1_19SingleTileSchedulerILb0ELb0ELb0ELi128EEEEEEEEEvNT_6ParamsE$_ZN4cute5tupleIJNS_1CILi0EEES2_S2_iEEC2ERKS2_S5_S5_RKi - $_ZN7cutlass13device_kernelIN5flash19enable_sm80_to_sm89INS1_16FlashAttnBwdSm80INS1_25CollectiveMainloopBwdSm80ILi2ELi2EN4cute5tupleIJNS5_1CILi64EEENS7_ILi128EEES8_EEENS_10bfloat16_tEfNS_4arch4Sm80ELb0ELb0ELb1ELb0ELb1ELb0ELb0ELb0ELi2ELi2ELi4ELi2ELb1EEENS1_21CollectiveEpilogueBwdISA_SB_SD_Li256ELb0ELb0ELi2EEENS1_19SingleTileSchedulerILb0ELb0ELb0ELi128EEEEEEEEEvNT_6ParamsE$_ZN4cute5tupleIJNS_15ArithmeticTupleIJiiEEEiiiEEC2ERKS2_RKiS7_S7_)
$_ZN7cutlass13device_kernelIN5flash19enable_sm80_to_sm89INS1_16FlashAttnBwdSm80INS1_25CollectiveMainloopBwdSm80ILi2ELi2EN4cute5tupleIJNS5_1CILi64EEENS7_ILi128EEES8_EEENS_10bfloat16_tEfNS_4arch4Sm80ELb0ELb0ELb1ELb0ELb1ELb0ELb0ELb0ELi2ELi2ELi4ELi2ELb1EEENS1_21CollectiveEpilogueBwdISA_SB_SD_Li256ELb0ELb0ELi2EEENS1_19SingleTileSchedulerILb0ELb0ELb0ELi128EEEEEEEEEvNT_6ParamsE$_ZN4cute5tupleIJNS_15ArithmeticTupleIJiiEEEiiiEEC2ERKS2_RKiS7_S7_:
[----:B------:R-:W-:Y:S02]  /*79d0*/  MOV R4, 0x79f0 ;  /* 0x000079f000047802 */ /* 0x000fe40000000f00 */
[----:B------:R-:W-:Y:S05]  /*79e0*/  CALL.REL.NOINC `($_ZN7cutlass13device_kernelIN5flash19enable_sm80_to_sm89INS1_16FlashAttnBwdSm80INS1_25CollectiveMainloopBwdSm80ILi2ELi2EN4cute5tupleIJNS5_1CILi64EEENS7_ILi128EEES8_EEENS_10bfloat16_tEfNS_4arch4Sm80ELb0ELb0ELb1ELb0ELb1ELb0ELb0ELb0ELi2ELi2ELi4ELi2ELb1EEENS1_21CollectiveEpilogueBwdISA_SB_SD_Li256ELb0ELb0ELi2EEENS1_19SingleTileSchedulerILb0ELb0ELb0ELi128EEEEEEEEEvNT_6ParamsE$_ZN4cute3eso3ESOILb0ELb0EJNS_15ArithmeticTupleIJiiEEEiiiEEC2ERKS3_RKiS8_S8_) ;  /* 0xffffefe000007944 */ /* 0x000fea0003c3ffff */
[----:B------:R-:W-:-:S04]  /*79f0*/  MOV R21, 0x0 ;  /* 0x0000000000157802 */ /* 0x000fc80000000f00 */
[----:B------:R-:W-:Y:S05]  /*7a00*/  RET.REL.NODEC R20 `(_ZN7cutlass13device_kernelIN5flash19enable_sm80_to_sm89INS1_16FlashAttnBwdSm80INS1_25CollectiveMainloopBwdSm80ILi2ELi2EN4cute5tupleIJNS5_1CILi64EEENS7_ILi128EEES8_EEENS_10bfloat16_tEfNS_4arch4Sm80ELb0ELb0ELb1ELb0ELb1ELb0ELb0ELb0ELi2ELi2ELi4ELi2ELb1EEENS1_21CollectiveEpilogueBwdISA_SB_SD_Li256ELb0ELb0ELi2EEENS1_19SingleTileSchedulerILb0ELb0ELb0ELi128EEEEEEEEEvNT_6ParamsE) ;  /* 0xffff85f014007950 */ /* 0x000fea0003c3ffff */
        .type           $_ZN7cutlass13device_kernelIN5flash19enable_sm80_to_sm89INS1_16FlashAttnBwdSm80INS1_25CollectiveMainloopBwdSm80ILi2ELi2EN4cute5tupleIJNS5_1CILi64EEENS7_ILi128EEES8_EEENS_10bfloat16_tEfNS_4arch4Sm80ELb0ELb0ELb1ELb0ELb1ELb0ELb0ELb0ELi2ELi2ELi4ELi2ELb1EEENS1_21CollectiveEpilogueBwdISA_SB_SD_Li256ELb0ELb0ELi2EEENS1_19SingleTileSchedulerILb0ELb0ELb0ELi128EEEEEEEEEvNT_6ParamsE$_ZN4cute5tupleIJNS_1CILi0EEES2_S2_iEEC2ERKS2_S5_S5_RKi,@function
        .size           $_ZN7cutlass13device_kernelIN5flash19enable_sm80_to_sm89INS1_16FlashAttnBwdSm80INS1_25CollectiveMainloopBwdSm80ILi2ELi2EN4cute5tupleIJNS5_1CILi64EEENS7_ILi128EEES8_EEENS_10bfloat16_tEfNS_4arch4Sm80ELb0ELb0ELb1ELb0ELb1ELb0ELb0ELb0ELi2ELi2ELi4ELi2ELb1EEENS1_21CollectiveEpilogueBwdISA_SB_SD_Li256ELb0ELb0ELi2EEENS1_19SingleTileSchedulerILb0ELb0ELb0ELi128EEEEEEEEEvNT_6ParamsE$_ZN4cute5tupleIJNS_1CILi0EEES2_S2_iEEC2ERKS2_S5_S5_RKi,($_ZN7cutlass13device_kernelIN5flash19enable_sm80_to_sm89INS1_16FlashAttnBwdSm80INS1_25CollectiveMainloopBwdSm80ILi2ELi2EN4cute5tupleIJNS5_1CILi64EEENS7_ILi128EEES8_EEENS_10bfloat16_tEfNS_4arch4Sm80ELb0ELb0ELb1ELb0ELb1ELb0ELb0ELb0ELi2ELi2ELi4ELi2ELb1EEENS1_21CollectiveEpilogueBwdISA_SB_SD_Li256ELb0ELb0ELi2EEENS1_19SingleTileSchedulerILb0ELb0ELb0ELi128EEEEEEEEEvNT_6ParamsE$_ZN4cute5tupleIJNS_1CILi0EEES2_iEEC2ERKS2_S5_RKi - $_ZN7cutlass13device_kernelIN5flash19enable_sm80_to_sm89INS1_16FlashAttnBwdSm80INS1_25CollectiveMainloopBwdSm80ILi2ELi2EN4cute5tupleIJNS5_1CILi64EEENS7_ILi128EEES8_EEENS_10bfloat16_tEfNS_4arch4Sm80ELb0ELb0ELb1ELb0ELb1ELb0ELb0ELb0ELi2ELi2ELi4ELi2ELb1EEENS1_21CollectiveEpilogueBwdISA_SB_SD_Li256ELb0ELb0ELi2EEENS1_19SingleTileSchedulerILb0ELb0ELb0ELi128EEEEEEEEEvNT_6ParamsE$_ZN4cute5tupleIJNS_1CILi0EEES2_S2_iEEC2ERKS2_S5_S5_RKi)
$_ZN7cutlass13device_kernelIN5flash19enable_sm80_to_sm89INS1_16FlashAttnBwdSm80INS1_25CollectiveMainloopBwdSm80ILi2ELi2EN4cute5tupleIJNS5_1CILi64EEENS7_ILi128EEES8_EEENS_10bfloat16_tEfNS_4arch4Sm80ELb0ELb0ELb1ELb0ELb1ELb0ELb0ELb0ELi2ELi2ELi4ELi2ELb1EEENS1_21CollectiveEpilogueBwdISA_SB_SD_Li256ELb0ELb0ELi2EEENS1_19SingleTileSchedulerILb0ELb0ELb0ELi128EEEEEEEEEvNT_6ParamsE$_ZN4cute5tupleIJNS_1CILi0EEES2_S2_iEEC2ERKS2_S5_S5_RKi:
[----:B------:R-:W-:Y:S02]  /*7a10*/  MOV R4, 0x7a30 ;  /* 0x00007a3000047802 */ /* 0x000fe40000000f00 */
[----:B------:R-:W-:Y:S05]  /*7a20*/  CALL.REL.NOINC `($_ZN7cutlass13device_kernelIN5flash19enable_sm80_to_sm89INS1_16FlashAttnBwdSm80INS1_25CollectiveMainloopBwdSm80ILi2ELi2EN4cute5tupleIJNS5_1CILi64EEENS7_ILi128EEES8_EEENS_10bfloat16_tEfNS_4arch4Sm80ELb0ELb0ELb1ELb0ELb1ELb0ELb0ELb0ELi2ELi2ELi4ELi2ELb1EEENS1_21CollectiveEpilogueBwdISA_SB_SD_Li256ELb0ELb0ELi2EEENS1_19SingleTileSchedulerILb0ELb0ELb0ELi128EEEEEEEEEvNT_6ParamsE$_ZN4cute3eso3ESOILb1ELb0EJNS_1CILi0EEES3_S3_iEEC2ERKS3_S6_S6_RKi) ;  /* 0xfffff6b000007944 */ /* 0x000fea0003c3ffff */
[----:B------:R-:W-:Y:S02]  /*7a30*/  MOV R4, R8 ;  /* 0x0000000800047202 */ /* 0x000fe40000000f00 */
[----:B------:R-:W-:-:S04]  /*7a40*/  MOV R5, 0x0 ;  /* 0x0000000000057802 */ /* 0x000fc80000000f00 */
[----:B------:R-:W-:Y:S05]  /*7a50*/  RET.REL.NODEC R4 `(_ZN7cutlass13device_kernelIN5flash19enable_sm80_to_sm89INS1_16FlashAttnBwdSm80INS1_25CollectiveMainloopBwdSm80ILi2ELi2EN4cute5tupleIJNS5_1CILi64EEENS7_ILi128EEES8_EEENS_10bfloat16_tEfNS_4arch4Sm80ELb0ELb0ELb1ELb0ELb1ELb0ELb0ELb0ELi2ELi2ELi4ELi2ELb1EEENS1_21CollectiveEpilogueBwdISA_SB_SD_Li256ELb0ELb0ELi2EEENS1_19SingleTileSchedulerILb0ELb0ELb0ELi128EEEEEEEEEvNT_6ParamsE) ;  /* 0xffff85a004007950 */ /* 0x000fea0003c3ffff */
        .type           $_ZN7cutlass13device_kernelIN5flash19enable_sm80_to_sm89INS1_16FlashAttnBwdSm80INS1_25CollectiveMainloopBwdSm80ILi2ELi2EN4cute5tupleIJNS5_1CILi64EEENS7_ILi128EEES8_EEENS_10bfloat16_tEfNS_4arch4Sm80ELb0ELb0ELb1ELb0ELb1ELb0ELb0ELb0ELi2ELi2ELi4ELi2ELb1EEENS1_21CollectiveEpilogueBwdISA_SB_SD_Li256ELb0ELb0ELi2EEENS1_19SingleTileSchedulerILb0ELb0ELb0ELi128EEEEEEEEEvNT_6ParamsE$_ZN4cute5tupleIJNS_1CILi0EEES2_iEEC2ERKS2_S5_RKi,@function
        .size           $_ZN7cutlass13device_kernelIN5flash19enable_sm80_to_sm89INS1_16FlashAttnBwdSm80INS1_25CollectiveMainloopBwdSm80ILi2ELi2EN4cute5tupleIJNS5_1CILi64EEENS7_ILi128EEES8_EEENS_10bfloat16_tEfNS_4arch4Sm80ELb0ELb0ELb1ELb0ELb1ELb0ELb0ELb0ELi2ELi2ELi4ELi2ELb1EEENS1_21CollectiveEpilogueBwdISA_SB_SD_Li256ELb0ELb0ELi2EEENS1_19SingleTileSchedulerILb0ELb0ELb0ELi128EEEEEEEEEvNT_6ParamsE$_ZN4cute5tupleIJNS_1CILi0EEES2_iEEC2ERKS2_S5_RKi,($_ZN7cutlass13device_kernelIN5flash19enable_sm80_to_sm89INS1_16FlashAttnBwdSm80INS1_25CollectiveMainloopBwdSm80ILi2ELi2EN4cute5tupleIJNS5_1CILi64EEENS7_ILi128EEES8_EEENS_10bfloat16_tEfNS_4arch4Sm80ELb0ELb0ELb1ELb0ELb1ELb0ELb0ELb0ELi2ELi2ELi4ELi2ELb1EEENS1_21CollectiveEpilogueBwdISA_SB_SD_Li256ELb0ELb0ELi2EEENS1_19SingleTileSchedulerILb0ELb0ELb0ELi128EEEEEEEEEvNT_6ParamsE$_ZN4cute5tupleIJNS_1CILi0EEES2_iiEEC2ERKS2_S5_RKiS7_ - $_ZN7cutlass13device_kernelIN5flash19enable_sm80_to_sm89INS1_16FlashAttnBwdSm80INS1_25CollectiveMainloopBwdSm80ILi2ELi2EN4cute5tupleIJNS5_1CILi64EEENS7_ILi128EEES8_EEENS_10bfloat16_tEfNS_4arch4Sm80ELb0ELb0ELb1ELb0ELb1ELb0ELb0ELb0ELi2ELi2ELi4ELi2ELb1EEENS1_21CollectiveEpilogueBwdISA_SB_SD_Li256ELb0ELb0ELi2EEENS1_19SingleTileSchedulerILb0ELb0ELb0ELi128EEEEEEEEEvNT_6ParamsE$_ZN4cute5tupleIJNS_1CILi0EEES2_iEEC2ERKS2_S5_RKi)
$_ZN7cutlass13device_kernelIN5flash19enable_sm80_to_sm89INS1_16FlashAttnBwdSm80INS1_25CollectiveMainloopBwdSm80ILi2ELi2EN4cute5tupleIJNS5_1CILi64EEENS7_ILi128EEES8_EEENS_10bfloat16_tEfNS_4arch4Sm80ELb0ELb0ELb1ELb0ELb1ELb0ELb0ELb0ELi2ELi2ELi4ELi2ELb1EEENS1_21CollectiveEpilogueBwdISA_SB_SD_Li256ELb0ELb0ELi2EEENS1_19SingleTileSchedulerILb0ELb0ELb0ELi128EEEEEEEEEvNT_6ParamsE$_ZN4cute5tupleIJNS_1CILi0EEES2_iEEC2ERKS2_S5_RKi:
[----:B------:R-:W-:Y:S02]  /*7a60*/  MOV R4, 0x7a80 ;  /* 0x00007a8000047802 */ /* 0x000fe40000000f00 */
[----:B------:R-:W-:Y:S05]  /*7a70*/  CALL.REL.NOINC `($_ZN7cutlass13device_kernelIN5flash19enable_sm80_to_sm89INS1_16FlashAttnBwdSm80INS1_25CollectiveMainloopBwdSm80ILi2ELi2EN4cute5tupleIJNS5_1CILi64EEENS7_ILi128EEES8_EEENS_10bfloat16_tEfNS_4arch4Sm80ELb0ELb0ELb1ELb0ELb1ELb0ELb0ELb0ELi2ELi2ELi4ELi2ELb1EEENS1_21CollectiveEpilogueBwdISA_SB_SD_Li256ELb0ELb0ELi2EEENS1_19SingleTileSchedulerILb0ELb0ELb0ELi128EEEEEEEEEvNT_6ParamsE$_ZN4cute3eso3ESOILb1ELb0EJNS_1CILi0EEES3_iEEC2ERKS3_S6_RKi) ;  /* 0xfffff6b000007944 */ /* 0x000fea0003c3ffff */
[----:B------:R-:W-:-:S04]  /*7a80*/  MOV R13, 0x0 ;  /* 0x00000000000d7802 */ /* 0x000fc80000000f00 */
[----:B------:R-:W-:Y:S05]  /*7a90*/  RET.REL.NODEC R12 `(_ZN7cutlass13device_kernelIN5flash19enable_sm80_to_sm89INS1_16FlashAttnBwdSm80INS1_25CollectiveMainloopBwdSm80ILi2ELi2EN4cute5tupleIJNS5_1CILi64EEENS7_ILi128EEES8_EEENS_10bfloat16_tEfNS_4arch4Sm80ELb0ELb0ELb1ELb0ELb1ELb0ELb0ELb0ELi2ELi2ELi4ELi2ELb1EEENS1_21CollectiveEpilogueBwdISA_SB_SD_Li256ELb0ELb0ELi2EEENS1_19SingleTileSchedulerILb0ELb0ELb0ELi128EEEEEEEEEvNT_6ParamsE) ;  /* 0xffff85600c007950 */ /* 0x000fea0003c3ffff */
        .type           $_ZN7cutlass13device_kernelIN5flash19enable_sm80_to_sm89INS1_16FlashAttnBwdSm80INS1_25CollectiveMainloopBwdSm80ILi2ELi2EN4cute5tupleIJNS5_1CILi64EEENS7_ILi128EEES8_EEENS_10bfloat16_tEfNS_4arch4Sm80ELb0ELb0ELb1ELb0ELb1ELb0ELb0ELb0ELi2ELi2ELi4ELi2ELb1EEENS1_21CollectiveEpilogueBwdISA_SB_SD_Li256ELb0ELb0ELi2EEENS1_19SingleTileSchedulerILb0ELb0ELb0ELi128EEEEEEEEEvNT_6ParamsE$_ZN4cute5tupleIJNS_1CILi0EEES2_iiEEC2ERKS2_S5_RKiS7_,@function
        .size           $_ZN7cutlass13device_kernelIN5flash19enable_sm80_to_sm89INS1_16FlashAttnBwdSm80INS1_25CollectiveMainloopBwdSm80ILi2ELi2EN4cute5tupleIJNS5_1CILi64EEENS7_ILi128EEES8_EEENS_10bfloat16_tEfNS_4arch4Sm80ELb0ELb0ELb1ELb0ELb1ELb0ELb0ELb0ELi2ELi2ELi4ELi2ELb1EEENS1_21CollectiveEpilogueBwdISA_SB_SD_Li256ELb0ELb0ELi2EEENS1_19SingleTileSchedulerILb0ELb0ELb0ELi128EEEEEEEEEvNT_6ParamsE$_ZN4cute5tupleIJNS_1CILi0EEES2_iiEEC2ERKS2_S5_RKiS7_,($_ZN7cutlass13device_kernelIN5flash19enable_sm80_to_sm89INS1_16FlashAttnBwdSm80INS1_25CollectiveMainloopBwdSm80ILi2ELi2EN4cute5tupleIJNS5_1CILi64EEENS7_ILi128EEES8_EEENS_10bfloat16_tEfNS_4arch4Sm80ELb0ELb0ELb1ELb0ELb1ELb0ELb0ELb0ELi2ELi2ELi4ELi2ELb1EEENS1_21CollectiveEpilogueBwdISA_SB_SD_Li256ELb0ELb0ELi2EEENS1_19SingleTileSchedulerILb0ELb0ELb0ELi128EEEEEEEEEvNT_6ParamsE$_ZN4cute5tupleIJNS_1CILi0EEEiEEC2ERKS2_RKi - $_ZN7cutlass13device_kernelIN5flash19enable_sm80_to_sm89INS1_16FlashAttnBwdSm80INS1_25CollectiveMainloopBwdSm80ILi2ELi2EN4cute5tupleIJNS5_1CILi64EEENS7_ILi128EEES8_EEENS_10bfloat16_tEfNS_4arch4Sm80ELb0ELb0ELb1ELb0ELb1ELb0ELb0ELb0ELi2ELi2ELi4ELi2ELb1EEENS1_21CollectiveEpilogueBwdISA_SB_SD_Li256ELb0ELb0ELi2EEENS1_19SingleTileSchedulerILb0ELb0ELb0ELi128EEEEEEEEEvNT_6ParamsE$_ZN4cute5tupleIJNS_1CILi0EEES2_iiEEC2ERKS2_S5_RKiS7_)
$_ZN7cutlass13device_kernelIN5flash19enable_sm80_to_sm89INS1_16FlashAttnBwdSm80INS1_25CollectiveMainloopBwdSm80ILi2ELi2EN4cute5tupleIJNS5_1CILi64EEENS7_ILi128EEES8_EEENS_10bfloat16_tEfNS_4arch4Sm80ELb0ELb0ELb1ELb0ELb1ELb0ELb0ELb0ELi2ELi2ELi4ELi2ELb1EEENS1_21CollectiveEpilogueBwdISA_SB_SD_Li256ELb0ELb0ELi2EEENS1_19SingleTileSchedulerILb0ELb0ELb0ELi128EEEEEEEEEvNT_6ParamsE$_ZN4cute5tupleIJNS_1CILi0EEES2_iiEEC2ERKS2_S5_RKiS7_:
[----:B------:R-:W-:Y:S02]  /*7aa0*/  MOV R8, 0x7ac0 ;  /* 0x00007ac000087802 */ /* 0x000fe40000000f00 */
[----:B------:R-:W-:Y:S05]  /*7ab0*/  CALL.REL.NOINC `($_ZN7cutlass13device_kernelIN5flash19enable_sm80_to_sm89INS1_16FlashAttnBwdSm80INS1_25CollectiveMainloopBwdSm80ILi2ELi2EN4cute5tupleIJNS5_1CILi64EEENS7_ILi128EEES8_EEENS_10bfloat16_tEfNS_4arch4Sm80ELb0ELb0ELb1ELb0ELb1ELb0ELb0ELb0ELi2ELi2ELi4ELi2ELb1EEENS1_21CollectiveEpilogueBwdISA_SB_SD_Li256ELb0ELb0ELi2EEENS1_19SingleTileSchedulerILb0ELb0ELb0ELi128EEEEEEEEEvNT_6ParamsE$_ZN4cute3eso3ESOILb1ELb0EJNS_1CILi0EEES3_iiEEC2ERKS3_S6_RKiS8_) ;  /* 0xfffff71000007944 */ /* 0x000fea0003c3ffff */
[----:B------:R-:W-:-:S04]  /*7ac0*/  MOV R13, 0x0 ;  /* 0x00000000000d7802 */ /* 0x000fc80000000f00 */
[----:B------:R-:W-:Y:S05]  /*7ad0*/  RET.REL.NODEC R12 `(_ZN7cutlass13device_kernelIN5flash19enable_sm80_to_sm89INS1_16FlashAttnBwdSm80INS1_25CollectiveMainloopBwdSm80ILi2ELi2EN4cute5tupleIJNS5_1CILi64EEENS7_ILi128EEES8_EEENS_10bfloat16_tEfNS_4arch4Sm80ELb0ELb0ELb1ELb0ELb1ELb0ELb0ELb0ELi2ELi2ELi4ELi2ELb1EEENS1_21CollectiveEpilogueBwdISA_SB_SD_Li256ELb0ELb0ELi2EEENS1_19SingleTileSchedulerILb0ELb0ELb0ELi128EEEEEEEEEvNT_6ParamsE) ;  /* 0xffff85200c007950 */ /* 0x000fea0003c3ffff */
        .type           $_ZN7cutlass13device_kernelIN5flash19enable_sm80_to_sm89INS1_16FlashAttnBwdSm80INS1_25CollectiveMainloopBwdSm80ILi2ELi2EN4cute5tupleIJNS5_1CILi64EEENS7_ILi128EEES8_EEENS_10bfloat16_tEfNS_4arch4Sm80ELb0ELb0ELb1ELb0ELb1ELb0ELb0ELb0ELi2ELi2ELi4ELi2ELb1EEENS1_21CollectiveEpilogueBwdISA_SB_SD_Li256ELb0ELb0ELi2EEENS1_19SingleTileSchedulerILb0ELb0ELb0ELi128EEEEEEEEEvNT_6ParamsE$_ZN4cute5tupleIJNS_1CILi0EEEiEEC2ERKS2_RKi,@function
        .size           $_ZN7cutlass13device_kernelIN5flash19enable_sm80_to_sm89INS1_16FlashAttnBwdSm80INS1_25CollectiveMainloopBwdSm80ILi2ELi2EN4cute5tupleIJNS5_1CILi64EEENS7_ILi128EEES8_EEENS_10bfloat16_tEfNS_4arch4Sm80ELb0ELb0ELb1ELb0ELb1ELb0ELb0ELb0ELi2ELi2ELi4ELi2ELb1EEENS1_21CollectiveEpilogueBwdISA_SB_SD_Li256ELb0ELb0ELi2EEENS1_19SingleTileSchedulerILb0ELb0ELb0ELi128EEEEEEEEEvNT_6ParamsE$_ZN4cute5tupleIJNS_1CILi0EEEiEEC2ERKS2_RKi,($_ZN7cutlass13device_kernelIN5flash19enable_sm80_to_sm89INS1_16FlashAttnBwdSm80INS1_25CollectiveMainloopBwdSm80ILi2ELi2EN4cute5tupleIJNS5_1CILi64EEENS7_ILi128EEES8_EEENS_10bfloat16_tEfNS_4arch4Sm80ELb0ELb0ELb1ELb0ELb1ELb0ELb0ELb0ELi2ELi2ELi4ELi2ELb1EEENS1_21CollectiveEpilogueBwdISA_SB_SD_Li256ELb0ELb0ELi2EEENS1_19SingleTileSchedulerILb0ELb0ELb0ELi128EEEEEEEEEvNT_6ParamsE$_ZN4cute5tupleIJNS_1CILi0EEEiiiEEC2ERKS2_RKiS7_S7_ - $_ZN7cutlass13device_kernelIN5flash19enable_sm80_to_sm89INS1_16FlashAttnBwdSm80INS1_25CollectiveMainloopBwdSm80ILi2ELi2EN4cute5tupleIJNS5_1CILi64EEENS7_ILi128EEES8_EEENS_10bfloat16_tEfNS_4arch4Sm80ELb0ELb0ELb1ELb0ELb1ELb0ELb0ELb0ELi2ELi2ELi4ELi2ELb1EEENS1_21CollectiveEpilogueBwdISA_SB_SD_Li256ELb0ELb0ELi2EEENS1_19SingleTileSchedulerILb0ELb0ELb0ELi128EEEEEEEEEvNT_6ParamsE$_ZN4cute5tupleIJNS_1CILi0EEEiEEC2ERKS2_RKi)
$_ZN7cutlass13device_kernelIN5flash19enable_sm80_to_sm89INS1_16FlashAttnBwdSm80INS1_25CollectiveMainloopBwdSm80ILi2ELi2EN4cute5tupleIJNS5_1CILi64EEENS7_ILi128EEES8_EEENS_10bfloat16_tEfNS_4arch4Sm80ELb0ELb0ELb1ELb0ELb1ELb0ELb0ELb0ELi2ELi2ELi4ELi2ELb1EEENS1_21CollectiveEpilogueBwdISA_SB_SD_Li256ELb0ELb0ELi2EEENS1_19SingleTileSchedulerILb0ELb0ELb0ELi128EEEEEEEEEvNT_6ParamsE$_ZN4cute5tupleIJNS_1CILi0EEEiEEC2ERKS2_RKi:
[----:B------:R-:W-:Y:S01]  /*7ae0*/  MOV R4, 0x7b10 ;  /* 0x00007b1000047802 */ /* 0x000fe20000000f00 */
[----:B------:R-:W-:Y:S02]  /*7af0*/  UMOV UR37, UR38 ;  /* 0x0000002600257c82 */ /* 0x000fe40008000000 */
[----:B------:R-:W-:Y:S05]  /*7b00*/  CALL.REL.NOINC `($_ZN7cutlass13device_kernelIN5flash19enable_sm80_to_sm89INS1_16FlashAttnBwdSm80INS1_25CollectiveMainloopBwdSm80ILi2ELi2EN4cute5tupleIJNS5_1CILi64EEENS7_ILi128EEES8_EEENS_10bfloat16_tEfNS_4arch4Sm80ELb0ELb0ELb1ELb0ELb1ELb0ELb0ELb0ELi2ELi2ELi4ELi2ELb1EEENS1_21CollectiveEpilogueBwdISA_SB_SD_Li256ELb0ELb0ELi2EEENS1_19SingleTileSchedulerILb0ELb0ELb0ELi128EEEEEEEEEvNT_6ParamsE$_ZN4cute3eso3ESOILb1ELb0EJNS_1CILi0EEEiEEC2ERKS3_RKi) ;  /* 0xfffff75000007944 */ /* 0x000fea0003c3ffff */
[----:B------:R-:W-:-:S04]  /*7b10*/  MOV R13, 0x0 ;  /* 0x00000000000d7802 */ /* 0x000fc80000000f00 */
[----:B------:R-:W-:Y:S05]  /*7b20*/  RET.REL.NODEC R12 `(_ZN7cutlass13device_kernelIN5flash19enable_sm80_to_sm89INS1_16FlashAttnBwdSm80INS1_25CollectiveMainloopBwdSm80ILi2ELi2EN4cute5tupleIJNS5_1CILi64EEENS7_ILi128EEES8_EEENS_10bfloat16_tEfNS_4arch4Sm80ELb0ELb0ELb1ELb0ELb1ELb0ELb0ELb0ELi2ELi2ELi4ELi2ELb1EEENS1_21CollectiveEpilogueBwdISA_SB_SD_Li256ELb0ELb0ELi2EEENS1_19SingleTileSchedulerILb0ELb0ELb0ELi128EEEEEEEEEvNT_6ParamsE) ;  /* 0xffff84d00c007950 */ /* 0x000fea0003c3ffff */
        .type           $_ZN7cutlass13device_kernelIN5flash19enable_sm80_to_sm89INS1_16FlashAttnBwdSm80INS1_25CollectiveMainloopBwdSm80ILi2ELi2EN4cute5tupleIJNS5_1CILi64EEENS7_ILi128EEES8_EEENS_10bfloat16_tEfNS_4arch4Sm80ELb0ELb0ELb1ELb0ELb1ELb0ELb0ELb0ELi2ELi2ELi4ELi2ELb1EEENS1_21CollectiveEpilogueBwdISA_SB_SD_Li256ELb0ELb0ELi2EEENS1_19SingleTileSchedulerILb0ELb0ELb0ELi128EEEEEEEEEvNT_6ParamsE$_ZN4cute5tupleIJNS_1CILi0EEEiiiEEC2ERKS2_RKiS7_S7_,@function
        .size           $_ZN7cutlass13device_kernelIN5flash19enable_sm80_to_sm89INS1_16FlashAttnBwdSm80INS1_25CollectiveMainloopBwdSm80ILi2ELi2EN4cute5tupleIJNS5_1CILi64EEENS7_ILi128EEES8_EEENS_10bfloat16_tEfNS_4arch4Sm80ELb0ELb0ELb1ELb0ELb1ELb0ELb0ELb0ELi2ELi2ELi4ELi2ELb1EEENS1_21CollectiveEpilogueBwdISA_SB_SD_Li256ELb0ELb0ELi2EEENS1_19SingleTileSchedulerILb0ELb0ELb0ELi128EEEEEEEEEvNT_6ParamsE$_ZN4cute5tupleIJNS_1CILi0EEEiiiEEC2ERKS2_RKiS7_S7_,($_ZN7cutlass13device_kernelIN5flash19enable_sm80_to_sm89INS1_16FlashAttnBwdSm80INS1_25CollectiveMainloopBwdSm80ILi2ELi2EN4cute5tupleIJNS5_1CILi64EEENS7_ILi128EEES8_EEENS_10bfloat16_tEfNS_4arch4Sm80ELb0ELb0ELb1ELb0ELb1ELb0ELb0ELb0ELi2ELi2ELi4ELi2ELb1EEENS1_21CollectiveEpilogueBwdISA_SB_SD_Li256ELb0ELb0ELi2EEENS1_19SingleTileSchedulerILb0ELb0ELb0ELi128EEEEEEEEEvNT_6ParamsE$_ZN4cute5tupleIJiEEC2ERKi - $_ZN7cutlass13device_kernelIN5flash19enable_sm80_to_sm89INS1_16FlashAttnBwdSm80INS1_25CollectiveMainloopBwdSm80ILi2ELi2EN4cute5tupleIJNS5_1CILi64EEENS7_ILi128EEES8_EEENS_10bfloat16_tEfNS_4arch4Sm80ELb0ELb0ELb1ELb0ELb1ELb0ELb0ELb0ELi2ELi2ELi4ELi2ELb1EEENS1_21CollectiveEpilogueBwdISA_SB_SD_Li256ELb0ELb0ELi2EEENS1_19SingleTileSchedulerILb0ELb0ELb0ELi128EEEEEEEEEvNT_6ParamsE$_ZN4cute5tupleIJNS_1CILi0EEEiiiEEC2ERKS2_RKiS7_S7_)
$_ZN7cutlass13device_kernelIN5flash19enable_sm80_to_sm89INS1_16FlashAttnBwdSm80INS1_25CollectiveMainloopBwdSm80ILi2ELi2EN4cute5tupleIJNS5_1CILi64EEENS7_ILi128EEES8_EEENS_10bfloat16_tEfNS_4arch4Sm80ELb0ELb0ELb1ELb0ELb1ELb0ELb0ELb0ELi2ELi2ELi4ELi2ELb1EEENS1_21CollectiveEpilogueBwdISA_SB_SD_Li256ELb0ELb0ELi2EEENS1_19SingleTileSchedulerILb0ELb0ELb0ELi128EEEEEEEEEvNT_6ParamsE$_ZN4cute5tupleIJNS_1CILi0EEEiiiEEC2ERKS2_RKiS7_S7_:
[----:B------:R-:W-:Y:S02]  /*7b30*/  MOV R8, 0x7b50 ;  /* 0x00007b5000087802 */ /* 0x000fe40000000f00 */
[----:B------:R-:W-:Y:S05]  /*7b40*/  CALL.REL.NOINC `($_ZN7cutlass13device_kernelIN5flash19enable_sm80_to_sm89INS1_16FlashAttnBwdSm80INS1_25CollectiveMainloopBwdSm80ILi2ELi2EN4cute5tupleIJNS5_1CILi64EEENS7_ILi128EEES8_EEENS_10bfloat16_tEfNS_4arch4Sm80ELb0ELb0ELb1ELb0ELb1ELb0ELb0ELb0ELi2ELi2ELi4ELi2ELb1EEENS1_21CollectiveEpilogueBwdISA_SB_SD_Li256ELb0ELb0ELi2EEENS1_19SingleTileSchedulerILb0ELb0ELb0ELi128EEEEEEEEEvNT_6ParamsE$_ZN4cute3eso3ESOILb1ELb0EJNS_1CILi0EEEiiiEEC2ERKS3_RKiS8_S8_) ;  /* 0xfffff80000007944 */ /* 0x000fea0003c3ffff */
[----:B------:R-:W-:-:S04]  /*7b50*/  MOV R21, 0x0 ;  /* 0x0000000000157802 */ /* 0x000fc80000000f00 */
[----:B------:R-:W-:Y:S05]  /*7b60*/  RET.REL.NODEC R20 `(_ZN7cutlass13device_kernelIN5flash19enable_sm80_to_sm89INS1_16FlashAttnBwdSm80INS1_25CollectiveMainloopBwdSm80ILi2ELi2EN4cute5tupleIJNS5_1CILi64EEENS7_ILi128EEES8_EEENS_10bfloat16_tEfNS_4arch4Sm80ELb0ELb0ELb1ELb0ELb1ELb0ELb0ELb0ELi2ELi2ELi4ELi2ELb1EEENS1_21CollectiveEpilogueBwdISA_SB_SD_Li256ELb0ELb0ELi2EEENS1_19SingleTileSchedulerILb0ELb0ELb0ELi128EEEEEEEEEvNT_6ParamsE) ;  /* 0xffff849014007950 */ /* 0x000fea0003c3ffff */
        .type           $_ZN7cutlass13device_kernelIN5flash19enable_sm80_to_sm89INS1_16FlashAttnBwdSm80INS1_25CollectiveMainloopBwdSm80ILi2ELi2EN4cute5tupleIJNS5_1CILi64EEENS7_ILi128EEES8_EEENS_10bfloat16_tEfNS_4arch4Sm80ELb0ELb0ELb1ELb0ELb1ELb0ELb0ELb0ELi2ELi2ELi4ELi2ELb1EEENS1_21CollectiveEpilogueBwdISA_SB_SD_Li256ELb0ELb0ELi2EEENS1_19SingleTileSchedulerILb0ELb0ELb0ELi128EEEEEEEEEvNT_6ParamsE$_ZN4cute5tupleIJiEEC2ERKi,@function
        .size           $_ZN7cutlass13device_kernelIN5flash19enable_sm80_to_sm89INS1_16FlashAttnBwdSm80INS1_25CollectiveMainloopBwdSm80ILi2ELi2EN4cute5tupleIJNS5_1CILi64EEENS7_ILi128EEES8_EEENS_10bfloat16_tEfNS_4arch4Sm80ELb0ELb0ELb1ELb0ELb1ELb0ELb0ELb0ELi2ELi2ELi4ELi2ELb1EEENS1_21CollectiveEpilogueBwdISA_SB_SD_Li256ELb0ELb0ELi2EEENS1_19SingleTileSchedulerILb0ELb0ELb0ELi128EEEEEEEEEvNT_6ParamsE$_ZN4cute5tupleIJiEEC2ERKi,($_ZN7cutlass13device_kernelIN5flash19enable_sm80_to_sm89INS1_16FlashAttnBwdSm80INS1_25CollectiveMainloopBwdSm80ILi2ELi2EN4cute5tupleIJNS5_1CILi64EEENS7_ILi128EEES8_EEENS_10bfloat16_tEfNS_4arch4Sm80ELb0ELb0ELb1ELb0ELb1ELb0ELb0ELb0ELi2ELi2ELi4ELi2ELb1EEENS1_21CollectiveEpilogueBwdISA_SB_SD_Li256ELb0ELb0ELi2EEENS1_19SingleTileSchedulerILb0ELb0ELb0ELi128EEEEEEEEEvNT_6ParamsE$_ZN4cute5tupleIJiNS_1CILi0EEEEEC2ERKiRKS2_ - $_ZN7cutlass13device_kernelIN5flash19enable_sm80_to_sm89INS1_16FlashAttnBwdSm80INS1_25CollectiveMainloopBwdSm80ILi2ELi2EN4cute5tupleIJNS5_1CILi64EEENS7_ILi128EEES8_EEENS_10bfloat16_tEfNS_4arch4Sm80ELb0ELb0ELb1ELb0ELb1ELb0ELb0ELb0ELi2ELi2ELi4ELi2ELb1EEENS1_21CollectiveEpilogueBwdISA_SB_SD_Li256ELb0ELb0ELi2EEENS1_19SingleTileSchedulerILb0ELb0ELb0ELi128EEEEEEEEEvNT_6ParamsE$_ZN4cute5tupleIJiEEC2ERKi)
$_ZN7cutlass13device_kernelIN5flash19enable_sm80_to_sm89INS1_16FlashAttnBwdSm80INS1_25CollectiveMainloopBwdSm80ILi2ELi2EN4cute5tupleIJNS5_1CILi64EEENS7_ILi128EEES8_EEENS_10bfloat16_tEfNS_4arch4Sm80ELb0ELb0ELb1ELb0ELb1ELb0ELb0ELb0ELi2ELi2ELi4ELi2ELb1EEENS1_21CollectiveEpilogueBwdISA_SB_SD_Li256ELb0ELb0ELi2EEENS1_19SingleTileSchedulerILb0ELb0ELb0ELi128EEEEEEEEEvNT_6ParamsE$_ZN4cute5tupleIJiEEC2ERKi:
[----:B------:R-:W-:Y:S02]  /*7b70*/  MOV R12, 0x7b90 ;  /* 0x00007b90000c7802 */ /* 0x000fe40000000f00 */
[----:B------:R-:W-:Y:S05]  /*7b80*/  CALL.REL.NOINC `($_ZN7cutlass13device_kernelIN5flash19enable_sm80_to_sm89INS1_16FlashAttnBwdSm80INS1_25CollectiveMainloopBwdSm80ILi2ELi2EN4cute5tupleIJNS5_1CILi64EEENS7_ILi128EEES8_EEENS_10bfloat16_tEfNS_4arch4Sm80ELb0ELb0ELb1ELb0ELb1ELb0ELb0ELb0ELi2ELi2ELi4ELi2ELb1EEENS1_21CollectiveEpilogueBwdISA_SB_SD_Li256ELb0ELb0ELi2EEENS1_19SingleTileSchedulerILb0ELb0ELb0ELi128EEEEEEEEEvNT_6ParamsE$_ZN4cute3eso3ESOILb0ELb1EJiEEC2ERKi) ;  /* 0xfffff30000007944 */ /* 0x000fea0003c3ffff */
[----:B-1----:R-:W-:-:S04]  /*7b90*/  MOV R5, 0x0 ;  /* 0x0000000000057802 */ /* 0x002fc80000000f00 */
[----:B------:R-:W-:Y:S05]  /*7ba0*/  RET.REL.NODEC R4 `(_ZN7cutlass13device_kernelIN5flash19enable_sm80_to_sm89INS1_16FlashAttnBwdSm80INS1_25CollectiveMainloopBwdSm80ILi2ELi2EN4cute5tupleIJNS5_1CILi64EEENS7_ILi128EEES8_EEENS_10bfloat16_tEfNS_4arch4Sm80ELb0ELb0ELb1ELb0ELb1ELb0ELb0ELb0ELi2ELi2ELi4ELi2ELb1EEENS1_21CollectiveEpilogueBwdISA_SB_SD_Li256ELb0ELb0ELi2EEENS1_19SingleTileSchedulerILb0ELb0ELb0ELi128EEEEEEEEEvNT_6ParamsE) ;  /* 0xffff845004007950 */ /* 0x000fea0003c3ffff */
        .type           $_ZN7cutlass13device_kernelIN5flash19enable_sm80_to_sm89INS1_16FlashAttnBwdSm80INS1_25CollectiveMainloopBwdSm80ILi2ELi2EN4cute5tupleIJNS5_1CILi64EEENS7_ILi128EEES8_EEENS_10bfloat16_tEfNS_4arch4Sm80ELb0ELb0ELb1ELb0ELb1ELb0ELb0ELb0ELi2ELi2ELi4ELi2ELb1EEENS1_21CollectiveEpilogueBwdISA_SB_SD_Li256ELb0ELb0ELi2EEENS1_19SingleTileSchedulerILb0ELb0ELb0ELi128EEEEEEEEEvNT_6ParamsE$_ZN4cute5tupleIJiNS_1CILi0EEEEEC2ERKiRKS2_,@function
        .size           $_ZN7cutlass13device_kernelIN5flash19enable_sm80_to_sm89INS1_16FlashAttnBwdSm80INS1_25CollectiveMainloopBwdSm80ILi2ELi2EN4cute5tupleIJNS5_1CILi64EEENS7_ILi128EEES8_EEENS_10bfloat16_tEfNS_4arch4Sm80ELb0ELb0ELb1ELb0ELb1ELb0ELb0ELb0ELi2ELi2ELi4ELi2ELb1EEENS1_21CollectiveEpilogueBwdISA_SB_SD_Li256ELb0ELb0ELi2EEENS1_19SingleTileSchedulerILb0ELb0ELb0ELi128EEEEEEEEEvNT_6ParamsE$_ZN4cute5tupleIJiNS_1CILi0EEEEEC2ERKiRKS2_,($_ZN7cutlass13device_kernelIN5flash19enable_sm80_to_sm89INS1_16FlashAttnBwdSm80INS1_25CollectiveMainloopBwdSm80ILi2ELi2EN4cute5tupleIJNS5_1CILi64EEENS7_ILi128EEES8_EEENS_10bfloat16_tEfNS_4arch4Sm80ELb0ELb0ELb1ELb0ELb1ELb0ELb0ELb0ELi2ELi2ELi4ELi2ELb1EEENS1_21CollectiveEpilogueBwdISA_SB_SD_Li256ELb0ELb0ELi2EEENS1_19SingleTileSchedulerILb0ELb0ELb0ELi128EEEEEEEEEvNT_6ParamsE$_ZN4cute5tupleIJiiEEC2ERKiS3_ - $_ZN7cutlass13device_kernelIN5flash19enable_sm80_to_sm89INS1_16FlashAttnBwdSm80INS1_25CollectiveMainloopBwdSm80ILi2ELi2EN4cute5tupleIJNS5_1CILi64EEENS7_ILi128EEES8_EEENS_10bfloat16_tEfNS_4arch4Sm80ELb0ELb0ELb1ELb0ELb1ELb0ELb0ELb0ELi2ELi2ELi4ELi2ELb1EEENS1_21CollectiveEpilogueBwdISA_SB_SD_Li256ELb0ELb0ELi2EEENS1_19SingleTileSchedulerILb0ELb0ELb0ELi128EEEEEEEEEvNT_6ParamsE$_ZN4cute5tupleIJiNS_1CILi0EEEEEC2ERKiRKS2_)
$_ZN7cutlass13device_kernelIN5flash19enable_sm80_to_sm89INS1_16FlashAttnBwdSm80INS1_25CollectiveMainloopBwdSm80ILi2ELi2EN4cute5tupleIJNS5_1CILi64EEENS7_ILi128EEES8_EEENS_10bfloat16_tEfNS_4arch4Sm80ELb0ELb0ELb1ELb0ELb1ELb0ELb0ELb0ELi2ELi2ELi4ELi2ELb1EEENS1_21CollectiveEpilogueBwdISA_SB_SD_Li256ELb0ELb0ELi2EEENS1_19SingleTileSchedulerILb0ELb0ELb0ELi128EEEEEEEEEvNT_6ParamsE$_ZN4cute5tupleIJiNS_1CILi0EEEEEC2ERKiRKS2_:
[----:B------:R-:W-:Y:S02]  /*7bb0*/  MOV R6, 0x7bd0 ;  /* 0x00007bd000067802 */ /* 0x000fe40000000f00 */
[----:B------:R-:W-:Y:S05]  /*7bc0*/  CALL.REL.NOINC `($_ZN7cutlass13device_kernelIN5flash19enable_sm80_to_sm89INS1_16FlashAttnBwdSm80INS1_25CollectiveMainloopBwdSm80ILi2ELi2EN4cute5tupleIJNS5_1CILi64EEENS7_ILi128EEES8_EEENS_10bfloat16_tEfNS_4arch4Sm80ELb0ELb0ELb1ELb0ELb1ELb0ELb0ELb0ELi2ELi2ELi4ELi2ELb1EEENS1_21CollectiveEpilogueBwdISA_SB_SD_Li256ELb0ELb0ELi2EEENS1_19SingleTileSchedulerILb0ELb0ELb0ELi128EEEEEEEEEvNT_6ParamsE$_ZN4cute3eso3ESOILb0ELb1EJiNS_1CILi0EEEEEC2ERKiRKS3_) ;  /* 0xfffff31000007944 */ /* 0x000fea0003c3ffff */
[----:B------:R-:W-:-:S04]  /*7bd0*/  MOV R13, 0x0 ;  /* 0x00000000000d7802 */ /* 0x000fc80000000f00 */
[----:B------:R-:W-:Y:S05]  /*7be0*/  RET.REL.NODEC R12 `(_ZN7cutlass13device_kernelIN5flash19enable_sm80_to_sm89INS1_16FlashAttnBwdSm80INS1_25CollectiveMainloopBwdSm80ILi2ELi2EN4cute5tupleIJNS5_1CILi64EEENS7_ILi128EEES8_EEENS_10bfloat16_tEfNS_4arch4Sm80ELb0ELb0ELb1ELb0ELb1ELb0ELb0ELb0ELi2ELi2ELi4ELi2ELb1EEENS1_21CollectiveEpilogueBwdISA_SB_SD_Li256ELb0ELb0ELi2EEENS1_19SingleTileSchedulerILb0ELb0ELb0ELi128EEEEEEEEEvNT_6ParamsE) ;  /* 0xffff84100c007950 */ /* 0x000fea0003c3ffff */
        .type           $_ZN7cutlass13device_kernelIN5flash19enable_sm80_to_sm89INS1_16FlashAttnBwdSm80INS1_25CollectiveMainloopBwdSm80ILi2ELi2EN4cute5tupleIJNS5_1CILi64EEENS7_ILi128EEES8_EEENS_10bfloat16_tEfNS_4arch4Sm80ELb0ELb0ELb1ELb0ELb1ELb0ELb0ELb0ELi2ELi2ELi4ELi2ELb1EEENS1_21CollectiveEpilogueBwdISA_SB_SD_Li256ELb0ELb0ELi2EEENS1_19SingleTileSchedulerILb0ELb0ELb0ELi128EEEEEEEEEvNT_6ParamsE$_ZN4cute5tupleIJiiEEC2ERKiS3_,@function
        .size           $_ZN7cutlass13device_kernelIN5flash19enable_sm80_to_sm89INS1_16FlashAttnBwdSm80INS1_25CollectiveMainloopBwdSm80ILi2ELi2EN4cute5tupleIJNS5_1CILi64EEENS7_ILi128EEES8_EEENS_10bfloat16_tEfNS_4arch4Sm80ELb0ELb0ELb1ELb0ELb1ELb0ELb0ELb0ELi2ELi2ELi4ELi2ELb1EEENS1_21CollectiveEpilogueBwdISA_SB_SD_Li256ELb0ELb0ELi2EEENS1_19SingleTileSchedulerILb0ELb0ELb0ELi128EEEEEEEEEvNT_6ParamsE$_ZN4cute5tupleIJiiEEC2ERKiS3_,($_ZN7cutlass13device_kernelIN5flash19enable_sm80_to_sm89INS1_16FlashAttnBwdSm80INS1_25CollectiveMainloopBwdSm80ILi2ELi2EN4cute5tupleIJNS5_1CILi64EEENS7_ILi128EEES8_EEENS_10bfloat16_tEfNS_4arch4Sm80ELb0ELb0ELb1ELb0ELb1ELb0ELb0ELb0ELi2ELi2ELi4ELi2ELb1EEENS1_21CollectiveEpilogueBwdISA_SB_SD_Li256ELb0ELb0ELi2EEENS1_19SingleTileSchedulerILb0ELb0ELb0ELi128EEEEEEEEEvNT_6ParamsE$_ZN4cute8gmem_ptrIPKN7cutlass10bfloat16_tEECI1NS_12iter_adaptorIS4_S5_EEES4_ - $_ZN7cutlass13device_kernelIN5flash19enable_sm80_to_sm89INS1_16FlashAttnBwdSm80INS1_25CollectiveMainloopBwdSm80ILi2ELi2EN4cute5tupleIJNS5_1CILi64EEENS7_ILi128EEES8_EEENS_10bfloat16_tEfNS_4arch4Sm80ELb0ELb0ELb1ELb0ELb1ELb0ELb0ELb0ELi2ELi2ELi4ELi2ELb1EEENS1_21CollectiveEpilogueBwdISA_SB_SD_Li256ELb0ELb0ELi2EEENS1_19SingleTileSchedulerILb0ELb0ELb0ELi128EEEEEEEEEvNT_6ParamsE$_ZN4cute5tupleIJiiEEC2ERKiS3_)
$_ZN7cutlass13device_kernelIN5flash19enable_sm80_to_sm89INS1_16FlashAttnBwdSm80INS1_25CollectiveMainloopBwdSm80ILi2ELi2EN4cute5tupleIJNS5_1CILi64EEENS7_ILi128EEES8_EEENS_10bfloat16_tEfNS_4arch4Sm80ELb0ELb0ELb1ELb0ELb1ELb0ELb0ELb0ELi2ELi2ELi4ELi2ELb1EEENS1_21CollectiveEpilogueBwdISA_SB_SD_Li256ELb0ELb0ELi2EEENS1_19SingleTileSchedulerILb0ELb0ELb0ELi128EEEEEEEEEvNT_6ParamsE$_ZN4cute5tupleIJiiEEC2ERKiS3_:
[----:B------:R-:W-:Y:S02]  /*7bf0*/  MOV R8, 0x7c10 ;  /* 0x00007c1000087802 */ /* 0x000fe40000000f00 */
[----:B------:R-:W-:Y:S05]  /*7c00*/  CALL.REL.NOINC `($_ZN7cutlass13device_kernelIN5flash19enable_sm80_to_sm89INS1_16FlashAttnBwdSm80INS1_25CollectiveMainloopBwdSm80ILi2ELi2EN4cute5tupleIJNS5_1CILi64EEENS7_ILi128EEES8_EEENS_10bfloat16_tEfNS_4arch4Sm80ELb0ELb0ELb1ELb0ELb1ELb0ELb0ELb0ELi2ELi2ELi4ELi2ELb1EEENS1_21CollectiveEpilogueBwdISA_SB_SD_Li256ELb0ELb0ELi2EEENS1_19SingleTileSchedulerILb0ELb0ELb0ELi128EEEEEEEEEvNT_6ParamsE$_ZN4cute3eso3ESOILb0ELb0EJiiEEC2ERKiS4_) ;  /* 0xfffff0c000007944 */ /* 0x000fea0003c3ffff */
[----:B------:R-:W-:-:S04]  /*7c10*/  MOV R7, 0x0 ;  /* 0x0000000000077802 */ /* 0x000fc80000000f00 */
[----:B------:R-:W-:Y:S05]  /*7c20*/  RET.REL.NODEC R6 `(_ZN7cutlass13device_kernelIN5flash19enable_sm80_to_sm89INS1_16FlashAttnBwdSm80INS1_25CollectiveMainloopBwdSm80ILi2ELi2EN4cute5tupleIJNS5_1CILi64EEENS7_ILi128EEES8_EEENS_10bfloat16_tEfNS_4arch4Sm80ELb0ELb0ELb1ELb0ELb1ELb0ELb0ELb0ELi2ELi2ELi4ELi2ELb1EEENS1_21CollectiveEpilogueBwdISA_SB_SD_Li256ELb0ELb0ELi2EEENS1_19SingleTileSchedulerILb0ELb0ELb0ELi128EEEEEEEEEvNT_6ParamsE) ;  /* 0xffff83d006007950 */ /* 0x000fea0003c3ffff */
        .type           $_ZN7cutlass13device_kernelIN5flash19enable_sm80_to_sm89INS1_16FlashAttnBwdSm80INS1_25CollectiveMainloopBwdSm80ILi2ELi2EN4cute5tupleIJNS5_1CILi64EEENS7_ILi128EEES8_EEENS_10bfloat16_tEfNS_4arch4Sm80ELb0ELb0ELb1ELb0ELb1ELb0ELb0ELb0ELi2ELi2ELi4ELi2ELb1EEENS1_21CollectiveEpilogueBwdISA_SB_SD_Li256ELb0ELb0ELi2EEENS1_19SingleTileSchedulerILb0ELb0ELb0ELi128EEEEEEEEEvNT_6ParamsE$_ZN4cute8gmem_ptrIPKN7cutlass10bfloat16_tEECI1NS_12iter_adaptorIS4_S5_EEES4_,@function
        .size           $_ZN7cutlass13device_kernelIN5flash19enable_sm80_to_sm89INS1_16FlashAttnBwdSm80INS1_25CollectiveMainloopBwdSm80ILi2ELi2EN4cute5tupleIJNS5_1CILi64EEENS7_ILi128EEES8_EEENS_10bfloat16_tEfNS_4arch4Sm80ELb0ELb0ELb1ELb0ELb1ELb0ELb0ELb0ELi2ELi2ELi4ELi2ELb1EEENS1_21CollectiveEpilogueBwdISA_SB_SD_Li256ELb0ELb0ELi2EEENS1_19SingleTileSchedulerILb0ELb0ELb0ELi128EEEEEEEEEvNT_6ParamsE$_ZN4cute8gmem_ptrIPKN7cutlass10bfloat16_tEECI1NS_12iter_adaptorIS4_S5_EEES4_,($_ZN7cutlass13device_kernelIN5flash19enable_sm80_to_sm89INS1_16FlashAttnBwdSm80INS1_25CollectiveMainloopBwdSm80ILi2ELi2EN4cute5tupleIJNS5_1CILi64EEENS7_ILi128EEES8_EEENS_10bfloat16_tEfNS_4arch4Sm80ELb0ELb0ELb1ELb0ELb1ELb0ELb0ELb0ELi2ELi2ELi4ELi2ELb1EEENS1_21CollectiveEpilogueBwdISA_SB_SD_Li256ELb0ELb0ELi2EEENS1_19SingleTileSchedulerILb0ELb0ELb0ELi128EEEEEEEEEvNT_6ParamsE$_ZN4cute8gmem_ptrIPKN7cutlass9uint128_tEECI1NS_12iter_adaptorIS4_S5_EEES4_ - $_ZN7cutlass13device_kernelIN5flash19enable_sm80_to_sm89INS1_16FlashAttnBwdSm80INS1_25CollectiveMainloopBwdSm80ILi2ELi2EN4cute5tupleIJNS5_1CILi64EEENS7_ILi128EEES8_EEENS_10bfloat16_tEfNS_4arch4Sm80ELb0ELb0ELb1ELb0ELb1ELb0ELb0ELb0ELi2ELi2ELi4ELi2ELb1EEENS1_21CollectiveEpilogueBwdISA_SB_SD_Li256ELb0ELb0ELi2EEENS1_19SingleTileSchedulerILb0ELb0ELb0ELi128EEEEEEEEEvNT_6ParamsE$_ZN4cute8gmem_ptrIPKN7cutlass10bfloat16_tEECI1NS_12iter_adaptorIS4_S5_EEES4_)
$_ZN7cutlass13device_kernelIN5flash19enable_sm80_to_sm89INS1_16FlashAttnBwdSm80INS1_25CollectiveMainloopBwdSm80ILi2ELi2EN4cute5tupleIJNS5_1CILi64EEENS7_ILi128EEES8_EEENS_10bfloat16_tEfNS_4arch4Sm80ELb0ELb0ELb1ELb0ELb1ELb0ELb0ELb0ELi2ELi2ELi4ELi2ELb1EEENS1_21CollectiveEpilogueBwdISA_SB_SD_Li256ELb0ELb0ELi2EEENS1_19SingleTileSchedulerILb0ELb0ELb0ELi128EEEEEEEEEvNT_6ParamsE$_ZN4cute8gmem_ptrIPKN7cutlass10bfloat16_tEECI1NS_12iter_adaptorIS4_S5_EEES4_:
[----:B------:R-:W-:Y:S02]  /*7c30*/  MOV R14, 0x7c50 ;  /* 0x00007c50000e7802 */ /* 0x000fe40000000f00 */
[----:B------:R-:W-:Y:S05]  /*7c40*/  CALL.REL.NOINC `($_ZN7cutlass13device_kernelIN5flash19enable_sm80_to_sm89INS1_16FlashAttnBwdSm80INS1_25CollectiveMainloopBwdSm80ILi2ELi2EN4cute5tupleIJNS5_1CILi64EEENS7_ILi128EEES8_EEENS_10bfloat16_tEfNS_4arch4Sm80ELb0ELb0ELb1ELb0ELb1ELb0ELb0ELb0ELi2ELi2ELi4ELi2ELb1EEENS1_21CollectiveEpilogueBwdISA_SB_SD_Li256ELb0ELb0ELi2EEENS1_19SingleTileSchedulerILb0ELb0ELb0ELi128EEEEEEEEEvNT_6ParamsE$_ZN4cute12iter_adaptorIPKN7cutlass10bfloat16_tENS_8gmem_ptrIS4_EEEC2ES4_) ;  /* 0xffffebe000007944 */ /* 0x000fea0003c3ffff */
[----:B------:R-:W-:-:S04]  /*7c50*/  MOV R13, 0x0 ;  /* 0x00000000000d7802 */ /* 0x000fc80000000f00 */
[----:B------:R-:W-:Y:S05]  /*7c60*/  RET.REL.NODEC R12 `(_ZN7cutlass13device_kernelIN5flash19enable_sm80_to_sm89INS1_16FlashAttnBwdSm80INS1_25CollectiveMainloopBwdSm80ILi2ELi2EN4cute5tupleIJNS5_1CILi64EEENS7_ILi128EEES8_EEENS_10bfloat16_tEfNS_4arch4Sm80ELb0ELb0ELb1ELb0ELb1ELb0ELb0ELb0ELi2ELi2ELi4ELi2ELb1EEENS1_21CollectiveEpilogueBwdISA_SB_SD_Li256ELb0ELb0ELi2EEENS1_19SingleTileSchedulerILb0ELb0ELb0ELi128EEEEEEEEEvNT_6ParamsE) ;  /* 0xffff83900c007950 */ /* 0x000fea0003c3ffff */
        .type           $_ZN7cutlass13device_kernelIN5flash19enable_sm80_to_sm89INS1_16FlashAttnBwdSm80INS1_25CollectiveMainloopBwdSm80ILi2ELi2EN4cute5tupleIJNS5_1CILi64EEENS7_ILi128EEES8_EEENS_10bfloat16_tEfNS_4arch4Sm80ELb0ELb0ELb1ELb0ELb1ELb0ELb0ELb0ELi2ELi2ELi4ELi2ELb1EEENS1_21CollectiveEpilogueBwdISA_SB_SD_Li256ELb0ELb0ELi2EEENS1_19SingleTileSchedulerILb0ELb0ELb0ELi128EEEEEEEEEvNT_6ParamsE$_ZN4cute8gmem_ptrIPKN7cutlass9uint128_tEECI1NS_12iter_adaptorIS4_S5_EEES4_,@function
        .size           $_ZN7cutlass13device_kernelIN5flash19enable_sm80_to_sm89INS1_16FlashAttnBwdSm80INS1_25CollectiveMainloopBwdSm80ILi2ELi2EN4cute5tupleIJNS5_1CILi64EEENS7_ILi128EEES8_EEENS_10bfloat16_tEfNS_4arch4Sm80ELb0ELb0ELb1ELb0ELb1ELb0ELb0ELb0ELi2ELi2ELi4ELi2ELb1EEENS1_21CollectiveEpilogueBwdISA_SB_SD_Li256ELb0ELb0ELi2EEENS1_19SingleTileSchedulerILb0ELb0ELb0ELi128EEEEEEEEEvNT_6ParamsE$_ZN4cute8gmem_ptrIPKN7cutlass9uint128_tEECI1NS_12iter_adaptorIS4_S5_EEES4_,($_ZN7cutlass13device_kernelIN5flash19enable_sm80_to_sm89INS1_16FlashAttnBwdSm80INS1_25CollectiveMainloopBwdSm80ILi2ELi2EN4cute5tupleIJNS5_1CILi64EEENS7_ILi128EEES8_EEENS_10bfloat16_tEfNS_4arch4Sm80ELb0ELb0ELb1ELb0ELb1ELb0ELb0ELb0ELi2ELi2ELi4ELi2ELb1EEENS1_21CollectiveEpilogueBwdISA_SB_SD_Li256ELb0ELb0ELi2EEENS1_19SingleTileSchedulerILb0ELb0ELb0ELi128EEEEEEEEEvNT_6ParamsE$_ZN4cute8gmem_ptrIPKfECI1NS_12iter_adaptorIS2_S3_EEES2_ - $_ZN7cutlass13device_kernelIN5flash19enable_sm80_to_sm89INS1_16FlashAttnBwdSm80INS1_25CollectiveMainloopBwdSm80ILi2ELi2EN4cute5tupleIJNS5_1CILi64EEENS7_ILi128EEES8_EEENS_10bfloat16_tEfNS_4arch4Sm80ELb0ELb0ELb1ELb0ELb1ELb0ELb0ELb0ELi2ELi2ELi4ELi2ELb1EEENS1_21CollectiveEpilogueBwdISA_SB_SD_Li256ELb0ELb0ELi2EEENS1_19SingleTileSchedulerILb0ELb0ELb0ELi128EEEEEEEEEvNT_6ParamsE$_ZN4cute8gmem_ptrIPKN7cutlass9uint128_tEECI1NS_12iter_adaptorIS4_S5_EEES4_)
$_ZN7cutlass13device_kernelIN5flash19enable_sm80_to_sm89INS1_16FlashAttnBwdSm80INS1_25CollectiveMainloopBwdSm80ILi2ELi2EN4cute5tupleIJNS5_1CILi64EEENS7_ILi128EEES8_EEENS_10bfloat16_tEfNS_4arch4Sm80ELb0ELb0ELb1ELb0ELb1ELb0ELb0ELb0ELi2ELi2ELi4ELi2ELb1EEENS1_21CollectiveEpilogueBwdISA_SB_SD_Li256ELb0ELb0ELi2EEENS1_19SingleTileSchedulerILb0ELb0ELb0ELi128EEEEEEEEEvNT_6ParamsE$_ZN4cute8gmem_ptrIPKN7cutlass9uint128_tEECI1NS_12iter_adaptorIS4_S5_EEES4_:
[----:B------:R-:W-:Y:S02]  /*7c70*/  MOV R14, 0x7c90 ;  /* 0x00007c90000e7802 */ /* 0x000fe40000000f00 */
[----:B------:R-:W-:Y:S05]  /*7c80*/  CALL.REL.NOINC `($_ZN7cutlass13device_kernelIN5flash19enable_sm80_to_sm89INS1_16FlashAttnBwdSm80INS1_25CollectiveMainloopBwdSm80ILi2ELi2EN4cute5tupleIJNS5_1CILi64EEENS7_ILi128EEES8_EEENS_10bfloat16_tEfNS_4arch4Sm80ELb0ELb0ELb1ELb0ELb1ELb0ELb0ELb0ELi2ELi2ELi4ELi2ELb1EEENS1_21CollectiveEpilogueBwdISA_SB_SD_Li256ELb0ELb0ELi2EEENS1_19SingleTileSchedulerILb0ELb0ELb0ELi128EEEEEEEEEvNT_6ParamsE$_ZN4cute12iter_adaptorIPKN7cutlass9uint128_tENS_8gmem_ptrIS4_EEEC2ES4_) ;  /* 0xffffebf000007944 */ /* 0x000fea0003c3ffff */
[----:B------:R-:W-:-:S04]  /*7c90*/  MOV R13, 0x0 ;  /* 0x00000000000d7802 */ /* 0x000fc80000000f00 */
[----:B------:R-:W-:Y:S05]  /*7ca0*/  RET.REL.NODEC R12 `(_ZN7cutlass13device_kernelIN5flash19enable_sm80_to_sm89INS1_16FlashAttnBwdSm80INS1_25CollectiveMainloopBwdSm80ILi2ELi2EN4cute5tupleIJNS5_1CILi64EEENS7_ILi128EEES8_EEENS_10bfloat16_tEfNS_4arch4Sm80ELb0ELb0ELb1ELb0ELb1ELb0ELb0ELb0ELi2ELi2ELi4ELi2ELb1EEENS1_21CollectiveEpilogueBwdISA_SB_SD_Li256ELb0ELb0ELi2EEENS1_19SingleTileSchedulerILb0ELb0ELb0ELi128EEEEEEEEEvNT_6ParamsE) ;  /* 0xffff83500c007950 */ /* 0x000fea0003c3ffff */
        .type           $_ZN7cutlass13device_kernelIN5flash19enable_sm80_to_sm89INS1_16FlashAttnBwdSm80INS1_25CollectiveMainloopBwdSm80ILi2ELi2EN4cute5tupleIJNS5_1CILi64EEENS7_ILi128EEES8_EEENS_10bfloat16_tEfNS_4arch4Sm80ELb0ELb0ELb1ELb0ELb1ELb0ELb0ELb0ELi2ELi2ELi4ELi2ELb1EEENS1_21CollectiveEpilogueBwdISA_SB_SD_Li256ELb0ELb0ELi2EEENS1_19SingleTileSchedulerILb0ELb0ELb0ELi128EEEEEEEEEvNT_6ParamsE$_ZN4cute8gmem_ptrIPKfECI1NS_12iter_adaptorIS2_S3_EEES2_,@function
        .size           $_ZN7cutlass13device_kernelIN5flash19enable_sm80_to_sm89INS1_16FlashAttnBwdSm80INS1_25CollectiveMainloopBwdSm80ILi2ELi2EN4cute5tupleIJNS5_1CILi64EEENS7_ILi128EEES8_EEENS_10bfloat16_tEfNS_4arch4Sm80ELb0ELb0ELb1ELb0ELb1ELb0ELb0ELb0ELi2ELi2ELi4ELi2ELb1EEENS1_21CollectiveEpilogueBwdISA_SB_SD_Li256ELb0ELb0ELi2EEENS1_19SingleTileSchedulerILb0ELb0ELb0ELi128EEEEEEEEEvNT_6ParamsE$_ZN4cute8gmem_ptrIPKfECI1NS_12iter_adaptorIS2_S3_EEES2_,($_ZN7cutlass13device_kernelIN5flash19enable_sm80_to_sm89INS1_16FlashAttnBwdSm80INS1_25CollectiveMainloopBwdSm80ILi2ELi2EN4cute5tupleIJNS5_1CILi64EEENS7_ILi128EEES8_EEENS_10bfloat16_tEfNS_4arch4Sm80ELb0ELb0ELb1ELb0ELb1ELb0ELb0ELb0ELi2ELi2ELi4ELi2ELb1EEENS1_21CollectiveEpilogueBwdISA_SB_SD_Li256ELb0ELb0ELi2EEENS1_19SingleTileSchedulerILb0ELb0ELb0ELi128EEEEEEEEEvNT_6ParamsE$_ZN4cute8smem_ptrIPN7cutlass10bfloat16_tEECI1NS_12iter_adaptorIS3_S4_EEES3_ - $_ZN7cutlass13device_kernelIN5flash19enable_sm80_to_sm89INS1_16FlashAttnBwdSm80INS1_25CollectiveMainloopBwdSm80ILi2ELi2EN4cute5tupleIJNS5_1CILi64EEENS7_ILi128EEES8_EEENS_10bfloat16_tEfNS_4arch4Sm80ELb0ELb0ELb1ELb0ELb1ELb0ELb0ELb0ELi2ELi2ELi4ELi2ELb1EEENS1_21CollectiveEpilogueBwdISA_SB_SD_Li256ELb0ELb0ELi2EEENS1_19SingleTileSchedulerILb0ELb0ELb0ELi128EEEEEEEEEvNT_6ParamsE$_ZN4cute8gmem_ptrIPKfECI1NS_12iter_adaptorIS2_S3_EEES2_)
$_ZN7cutlass13device_kernelIN5flash19enable_sm80_to_sm89INS1_16FlashAttnBwdSm80INS1_25CollectiveMainloopBwdSm80ILi2ELi2EN4cute5tupleIJNS5_1CILi64EEENS7_ILi128EEES8_EEENS_10bfloat16_tEfNS_4arch4Sm80ELb0ELb0ELb1ELb0ELb1ELb0ELb0ELb0ELi2ELi2ELi4ELi2ELb1EEENS1_21CollectiveEpilogueBwdISA_SB_SD_Li256ELb0ELb0ELi2EEENS1_19SingleTileSchedulerILb0ELb0ELb0ELi128EEEEEEEEEvNT_6ParamsE$_ZN4cute8gmem_ptrIPKfECI1NS_12iter_adaptorIS2_S3_EEES2_:
[----:B------:R-:W-:Y:S02]  /*7cb0*/  MOV R14, 0x7cd0 ;  /* 0x00007cd0000e7802 */ /* 0x000fe40000000f00 */
[----:B------:R-:W-:Y:S05]  /*7cc0*/  CALL.REL.NOINC `($_ZN7cutlass13device_kernelIN5flash19enable_sm80_to_sm89INS1_16FlashAttnBwdSm80INS1_25CollectiveMainloopBwdSm80ILi2ELi2EN4cute5tupleIJNS5_1CILi64EEENS7_ILi128EEES8_EEENS_10bfloat16_tEfNS_4arch4Sm80ELb0ELb0ELb1ELb0ELb1ELb0ELb0ELb0ELi2ELi2ELi4ELi2ELb1EEENS1_21CollectiveEpilogueBwdISA_SB_SD_Li256ELb0ELb0ELi2EEENS1_19SingleTileSchedulerILb0ELb0ELb0ELi128EEEEEEEEEvNT_6ParamsE$_ZN4cute12iter_adaptorIPKfNS_8gmem_ptrIS2_EEEC2ES2_) ;  /* 0xffffebf000007944 */ /* 0x000fea0003c3ffff */
[----:B------:R-:W-:-:S04]  /*7cd0*/  MOV R13, 0x0 ;  /* 0x00000000000d7802 */ /* 0x000fc80000000f00 */
[----:B------:R-:W-:Y:S05]  /*7ce0*/  RET.REL.NODEC R12 `(_ZN7cutlass13device_kernelIN5flash19enable_sm80_to_sm89INS1_16FlashAttnBwdSm80INS1_25CollectiveMainloopBwdSm80ILi2ELi2EN4cute5tupleIJNS5_1CILi64EEENS7_ILi128EEES8_EEENS_10bfloat16_tEfNS_4arch4Sm80ELb0ELb0ELb1ELb0ELb1ELb0ELb0ELb0ELi2ELi2ELi4ELi2ELb1EEENS1_21CollectiveEpilogueBwdISA_SB_SD_Li256ELb0ELb0ELi2EEENS1_19SingleTileSchedulerILb0ELb0ELb0ELi128EEEEEEEEEvNT_6ParamsE) ;  /* 0xffff83100c007950 */ /* 0x000fea0003c3ffff */
        .type           $_ZN7cutlass13device_kernelIN5flash19enable_sm80_to_sm89INS1_16FlashAttnBwdSm80INS1_25CollectiveMainloopBwdSm80ILi2ELi2EN4cute5tupleIJNS5_1CILi64EEENS7_ILi128EEES8_EEENS_10bfloat16_tEfNS_4arch4Sm80ELb0ELb0ELb1ELb0ELb1ELb0ELb0ELb0ELi2ELi2ELi4ELi2ELb1EEENS1_21CollectiveEpilogueBwdISA_SB_SD_Li256ELb0ELb0ELi2EEENS1_19SingleTileSchedulerILb0ELb0ELb0ELi128EEEEEEEEEvNT_6ParamsE$_ZN4cute8smem_ptrIPN7cutlass10bfloat16_tEECI1NS_12iter_adaptorIS3_S4_EEES3_,@function
        .size           $_ZN7cutlass13device_kernelIN5flash19enable_sm80_to_sm89INS1_16FlashAttnBwdSm80INS1_25CollectiveMainloopBwdSm80ILi2ELi2EN4cute5tupleIJNS5_1CILi64EEENS7_ILi128EEES8_EEENS_10bfloat16_tEfNS_4arch4Sm80ELb0ELb0ELb1ELb0ELb1ELb0ELb0ELb0ELi2ELi2ELi4ELi2ELb1EEENS1_21CollectiveEpilogueBwdISA_SB_SD_Li256ELb0ELb0ELi2EEENS1_19SingleTileSchedulerILb0ELb0ELb0ELi128EEEEEEEEEvNT_6ParamsE$_ZN4cute8smem_ptrIPN7cutlass10bfloat16_tEECI1NS_12iter_adaptorIS3_S4_EEES3_,($_ZN7cutlass13device_kernelIN5flash19enable_sm80_to_sm89INS1_16FlashAttnBwdSm80INS1_25CollectiveMainloopBwdSm80ILi2ELi2EN4cute5tupleIJNS5_1CILi64EEENS7_ILi128EEES8_EEENS_10bfloat16_tEfNS_4arch4Sm80ELb0ELb0ELb1ELb0ELb1ELb0ELb0ELb0ELi2ELi2ELi4ELi2ELb1EEENS1_21CollectiveEpilogueBwdISA_SB_SD_Li256ELb0ELb0ELi2EEENS1_19SingleTileSchedulerILb0ELb0ELb0ELi128EEEEEEEEEvNT_6ParamsE$_ZN4cute8smem_ptrIPN7cutlass9uint128_tEECI1NS_12iter_adaptorIS3_S4_EEES3_ - $_ZN7cutlass13device_kernelIN5flash19enable_sm80_to_sm89INS1_16FlashAttnBwdSm80INS1_25CollectiveMainloopBwdSm80ILi2ELi2EN4cute5tupleIJNS5_1CILi64EEENS7_ILi128EEES8_EEENS_10bfloat16_tEfNS_4arch4Sm80ELb0ELb0ELb1ELb0ELb1ELb0ELb0ELb0ELi2ELi2ELi4ELi2ELb1EEENS1_21CollectiveEpilogueBwdISA_SB_SD_Li256ELb0ELb0ELi2EEENS1_19SingleTileSchedulerILb0ELb0ELb0ELi128EEEEEEEEEvNT_6ParamsE$_ZN4cute8smem_ptrIPN7cutlass10bfloat16_tEECI1NS_12iter_adaptorIS3_S4_EEES3_)
$_ZN7cutlass13device_kernelIN5flash19enable_sm80_to_sm89INS1_16FlashAttnBwdSm80INS1_25CollectiveMainloopBwdSm80ILi2ELi2EN4cute5tupleIJNS5_1CILi64EEENS7_ILi128EEES8_EEENS_10bfloat16_tEfNS_4arch4Sm80ELb0ELb0ELb1ELb0ELb1ELb0ELb0ELb0ELi2ELi2ELi4ELi2ELb1EEENS1_21CollectiveEpilogueBwdISA_SB_SD_Li256ELb0ELb0ELi2EEENS1_19SingleTileSchedulerILb0ELb0ELb0ELi128EEEEEEEEEvNT_6ParamsE$_ZN4cute8smem_ptrIPN7cutlass10bfloat16_tEECI1NS_12iter_adaptorIS3_S4_EEES3_:
[----:B------:R-:W-:Y:S02]  /*7cf0*/  MOV R12, 0x7d10 ;  /* 0x00007d10000c7802 */ /* 0x000fe40000000f00 */
[----:B------:R-:W-:Y:S05]  /*7d00*/  CALL.REL.NOINC `($_ZN7cutlass13device_kernelIN5flash19enable_sm80_to_sm89INS1_16FlashAttnBwdSm80INS1_25CollectiveMainloopBwdSm80ILi2ELi2EN4cute5tupleIJNS5_1CILi64EEENS7_ILi128EEES8_EEENS_10bfloat16_tEfNS_4arch4Sm80ELb0ELb0ELb1ELb0ELb1ELb0ELb0ELb0ELi2ELi2ELi4ELi2ELb1EEENS1_21CollectiveEpilogueBwdISA_SB_SD_Li256ELb0ELb0ELi2EEENS1_19SingleTileSchedulerILb0ELb0ELb0ELi128EEEEEEEEEvNT_6ParamsE$_ZN4cute12iter_adaptorIPN7cutlass10bfloat16_tENS_8smem_ptrIS3_EEEC2ES3_) ;  /* 0xffffebf000007944 */ /* 0x000fea0003c3ffff */
[----:B------:R-:W-:-:S04]  /*7d10*/  MOV R5, 0x0 ;  /* 0x0000000000057802 */ /* 0x000fc80000000f00 */
[----:B------:R-:W-:Y:S05]  /*7d20*/  RET.REL.NODEC R4 `(_ZN7cutlass13device_kernelIN5flash19enable_sm80_to_sm89INS1_16FlashAttnBwdSm80INS1_25CollectiveMainloopBwdSm80ILi2ELi2EN4cute5tupleIJNS5_1CILi64EEENS7_ILi128EEES8_EEENS_10bfloat16_tEfNS_4arch4Sm80ELb0ELb0ELb1ELb0ELb1ELb0ELb0ELb0ELi2ELi2ELi4ELi2ELb1EEENS1_21CollectiveEpilogueBwdISA_SB_SD_Li256ELb0ELb0ELi2EEENS1_19SingleTileSchedulerILb0ELb0ELb0ELi128EEEEEEEEEvNT_6ParamsE) ;  /* 0xffff82d004007950 */ /* 0x000fea0003c3ffff */
        .type           $_ZN7cutlass13device_kernelIN5flash19enable_sm80_to_sm89INS1_16FlashAttnBwdSm80INS1_25CollectiveMainloopBwdSm80ILi2ELi2EN4cute5tupleIJNS5_1CILi64EEENS7_ILi128EEES8_EEENS_10bfloat16_tEfNS_4arch4Sm80ELb0ELb0ELb1ELb0ELb1ELb0ELb0ELb0ELi2ELi2ELi4ELi2ELb1EEENS1_21CollectiveEpilogueBwdISA_SB_SD_Li256ELb0ELb0ELi2EEENS1_19SingleTileSchedulerILb0ELb0ELb0ELi128EEEEEEEEEvNT_6ParamsE$_ZN4cute8smem_ptrIPN7cutlass9uint128_tEECI1NS_12iter_adaptorIS3_S4_EEES3_,@function
        .size           $_ZN7cutlass13device_kernelIN5flash19enable_sm80_to_sm89INS1_16FlashAttnBwdSm80INS1_25CollectiveMainloopBwdSm80ILi2ELi2EN4cute5tupleIJNS5_1CILi64EEENS7_ILi128EEES8_EEENS_10bfloat16_tEfNS_4arch4Sm80ELb0ELb0ELb1ELb0ELb1ELb0ELb0ELb0ELi2ELi2ELi4ELi2ELb1EEENS1_21CollectiveEpilogueBwdISA_SB_SD_Li256ELb0ELb0ELi2EEENS1_19SingleTileSchedulerILb0ELb0ELb0ELi128EEEEEEEEEvNT_6ParamsE$_ZN4cute8smem_ptrIPN7cutlass9uint128_tEECI1NS_12iter_adaptorIS3_S4_EEES3_,($_ZN7cutlass13device_kernelIN5flash19enable_sm80_to_sm89INS1_16FlashAttnBwdSm80INS1_25CollectiveMainloopBwdSm80ILi2ELi2EN4cute5tupleIJNS5_1CILi64EEENS7_ILi128EEES8_EEENS_10bfloat16_tEfNS_4arch4Sm80ELb0ELb0ELb1ELb0ELb1ELb0ELb0ELb0ELi2ELi2ELi4ELi2ELb1EEENS1_21CollectiveEpilogueBwdISA_SB_SD_Li256ELb0ELb0ELi2EEENS1_19SingleTileSchedulerILb0ELb0ELb0ELi128EEEEEEEEEvNT_6ParamsE$_ZN4cute8smem_ptrIPfECI1NS_12iter_adaptorIS1_S2_EEES1_ - $_ZN7cutlass13device_kernelIN5flash19enable_sm80_to_sm89INS1_16FlashAttnBwdSm80INS1_25CollectiveMainloopBwdSm80ILi2ELi2EN4cute5tupleIJNS5_1CILi64EEENS7_ILi128EEES8_EEENS_10bfloat16_tEfNS_4arch4Sm80ELb0ELb0ELb1ELb0ELb1ELb0ELb0ELb0ELi2ELi2ELi4ELi2ELb1EEENS1_21CollectiveEpilogueBwdISA_SB_SD_Li256ELb0ELb0ELi2EEENS1_19SingleTileSchedulerILb0ELb0ELb0ELi128EEEEEEEEEvNT_6ParamsE$_ZN4cute8smem_ptrIPN7cutlass9uint128_tEECI1NS_12iter_adaptorIS3_S4_EEES3_)
$_ZN7cutlass13device_kernelIN5flash19enable_sm80_to_sm89INS1_16FlashAttnBwdSm80INS1_25CollectiveMainloopBwdSm80ILi2ELi2EN4cute5tupleIJNS5_1CILi64EEENS7_ILi128EEES8_EEENS_10bfloat16_tEfNS_4arch4Sm80ELb0ELb0ELb1ELb0ELb1ELb0ELb0ELb0ELi2ELi2ELi4ELi2ELb1EEENS1_21CollectiveEpilogueBwdISA_SB_SD_Li256ELb0ELb0ELi2EEENS1_19SingleTileSchedulerILb0ELb0ELb0ELi128EEEEEEEEEvNT_6ParamsE$_ZN4cute8smem_ptrIPN7cutlass9uint128_tEECI1NS_12iter_adaptorIS3_S4_EEES3_:
[----:B------:R-:W-:Y:S02]  /*7d30*/  MOV R12, 0x7d50 ;  /* 0x00007d50000c7802 */ /* 0x000fe40000000f00 */
[----:B------:R-:W-:Y:S05]  /*7d40*/  CALL.REL.NOINC `($_ZN7cutlass13device_kernelIN5flash19enable_sm80_to_sm89INS1_16FlashAttnBwdSm80INS1_25CollectiveMainloopBwdSm80ILi2ELi2EN4cute5tupleIJNS5_1CILi64EEENS7_ILi128EEES8_EEENS_10bfloat16_tEfNS_4arch4Sm80ELb0ELb0ELb1ELb0ELb1ELb0ELb0ELb0ELi2ELi2ELi4ELi2ELb1EEENS1_21CollectiveEpilogueBwdISA_SB_SD_Li256ELb0ELb0ELi2EEENS1_19SingleTileSchedulerILb0ELb0ELb0ELi128EEEEEEEEEvNT_6ParamsE$_ZN4cute12iter_adaptorIPN7cutlass9uint128_tENS_8smem_ptrIS3_EEEC2ES3_) ;  /* 0xffffec0000007944 */ /* 0x000fea0003c3ffff */
[----:B------:R-:W-:-:S04]  /*7d50*/  MOV R9, 0x0 ;  /* 0x0000000000097802 */ /* 0x000fc80000000f00 */
[----:B------:R-:W-:Y:S05]  /*7d60*/  RET.REL.NODEC R8 `(_ZN7cutlass13device_kernelIN5flash19enable_sm80_to_sm89INS1_16FlashAttnBwdSm80INS1_25CollectiveMainloopBwdSm80ILi2ELi2EN4cute5tupleIJNS5_1CILi64EEENS7_ILi128EEES8_EEENS_10bfloat16_tEfNS_4arch4Sm80ELb0ELb0ELb1ELb0ELb1ELb0ELb0ELb0ELi2ELi2ELi4ELi2ELb1EEENS1_21CollectiveEpilogueBwdISA_SB_SD_Li256ELb0ELb0ELi2EEENS1_19SingleTileSchedulerILb0ELb0ELb0ELi128EEEEEEEEEvNT_6ParamsE) ;  /* 0xffff829008007950 */ /* 0x000fea0003c3ffff */
        .type           $_ZN7cutlass13device_kernelIN5flash19enable_sm80_to_sm89INS1_16FlashAttnBwdSm80INS1_25CollectiveMainloopBwdSm80ILi2ELi2EN4cute5tupleIJNS5_1CILi64EEENS7_ILi128EEES8_EEENS_10bfloat16_tEfNS_4arch4Sm80ELb0ELb0ELb1ELb0ELb1ELb0ELb0ELb0ELi2ELi2ELi4ELi2ELb1EEENS1_21CollectiveEpilogueBwdISA_SB_SD_Li256ELb0ELb0ELi2EEENS1_19SingleTileSchedulerILb0ELb0ELb0ELi128EEEEEEEEEvNT_6ParamsE$_ZN4cute8smem_ptrIPfECI1NS_12iter_adaptorIS1_S2_EEES1_,@function
        .size           $_ZN7cutlass13device_kernelIN5flash19enable_sm80_to_sm89INS1_16FlashAttnBwdSm80INS1_25CollectiveMainloopBwdSm80ILi2ELi2EN4cute5tupleIJNS5_1CILi64EEENS7_ILi128EEES8_EEENS_10bfloat16_tEfNS_4arch4Sm80ELb0ELb0ELb1ELb0ELb1ELb0ELb0ELb0ELi2ELi2ELi4ELi2ELb1EEENS1_21CollectiveEpilogueBwdISA_SB_SD_Li256ELb0ELb0ELi2EEENS1_19SingleTileSchedulerILb0ELb0ELb0ELi128EEEEEEEEEvNT_6ParamsE$_ZN4cute8smem_ptrIPfECI1NS_12iter_adaptorIS1_S2_EEES1_,($_ZN7cutlass13device_kernelIN5flash19enable_sm80_to_sm89INS1_16FlashAttnBwdSm80INS1_25CollectiveMainloopBwdSm80ILi2ELi2EN4cute5tupleIJNS5_1CILi64EEENS7_ILi128EEES8_EEENS_10bfloat16_tEfNS_4arch4Sm80ELb0ELb0ELb1ELb0ELb1ELb0ELb0ELb0ELi2ELi2ELi4ELi2ELb1EEENS1_21CollectiveEpilogueBwdISA_SB_SD_Li256ELb0ELb0ELi2EEENS1_19SingleTileSchedulerILb0ELb0ELb0ELi128EEEEEEEEEvNT_6ParamsE$_ZN73_INTERNAL_24fd9406_37_flash_bwd_hdim64_bf16_softcap_sm80_cu_3fbc093a_291824__cvta_generic_to_sharedEPKv - $_ZN7cutlass13device_kernelIN5flash19enable_sm80_to_sm89INS1_16FlashAttnBwdSm80INS1_25CollectiveMainloopBwdSm80ILi2ELi2EN4cute5tupleIJNS5_1CILi64EEENS7_ILi128EEES8_EEENS_10bfloat16_tEfNS_4arch4Sm80ELb0ELb0ELb1ELb0ELb1ELb0ELb0ELb0ELi2ELi2ELi4ELi2ELb1EEENS1_21CollectiveEpilogueBwdISA_SB_SD_Li256ELb0ELb0ELi2EEENS1_19SingleTileSchedulerILb0ELb0ELb0ELi128EEEEEEEEEvNT_6ParamsE$_ZN4cute8smem_ptrIPfECI1NS_12iter_adaptorIS1_S2_EEES1_)
$_ZN7cutlass13device_kernelIN5flash19enable_sm80_to_sm89INS1_16FlashAttnBwdSm80INS1_25CollectiveMainloopBwdSm80ILi2ELi2EN4cute5tupleIJNS5_1CILi64EEENS7_ILi128EEES8_EEENS_10bfloat16_tEfNS_4arch4Sm80ELb0ELb0ELb1ELb0ELb1ELb0ELb0ELb0ELi2ELi2ELi4ELi2ELb1EEENS1_21CollectiveEpilogueBwdISA_SB_SD_Li256ELb0ELb0ELi2EEENS1_19SingleTileSchedulerILb0ELb0ELb0ELi128EEEEEEEEEvNT_6ParamsE$_ZN4cute8smem_ptrIPfECI1NS_12iter_adaptorIS1_S2_EEES1_:
[----:B------:R-:W-:Y:S02]  /*7d70*/  MOV R14, 0x7d90 ;  /* 0x00007d90000e7802 */ /* 0x000fe40000000f00 */
[----:B------:R-:W-:Y:S05]  /*7d80*/  CALL.REL.NOINC `($_ZN7cutlass13device_kernelIN5flash19enable_sm80_to_sm89INS1_16FlashAttnBwdSm80INS1_25CollectiveMainloopBwdSm80ILi2ELi2EN4cute5tupleIJNS5_1CILi64EEENS7_ILi128EEES8_EEENS_10bfloat16_tEfNS_4arch4Sm80ELb0ELb0ELb1ELb0ELb1ELb0ELb0ELb0ELi2ELi2ELi4ELi2ELb1EEENS1_21CollectiveEpilogueBwdISA_SB_SD_Li256ELb0ELb0ELi2EEENS1_19SingleTileSchedulerILb0ELb0ELb0ELi128EEEEEEEEEvNT_6ParamsE$_ZN4cute12iter_adaptorIPfNS_8smem_ptrIS1_EEEC2ES1_) ;  /* 0xffffec0000007944 */ /* 0x000fea0003c3ffff */
[----:B------:R-:W-:-:S04]  /*7d90*/  MOV R13, 0x0 ;  /* 0x00000000000d7802 */ /* 0x000fc80000000f00 */
[----:B------:R-:W-:Y:S05]  /*7da0*/  RET.REL.NODEC R12 `(_ZN7cutlass13device_kernelIN5flash19enable_sm80_to_sm89INS1_16FlashAttnBwdSm80INS1_25CollectiveMainloopBwdSm80ILi2ELi2EN4cute5tupleIJNS5_1CILi64EEENS7_ILi128EEES8_EEENS_10bfloat16_tEfNS_4arch4Sm80ELb0ELb0ELb1ELb0ELb1ELb0ELb0ELb0ELi2ELi2ELi4ELi2ELb1EEENS1_21CollectiveEpilogueBwdISA_SB_SD_Li256ELb0ELb0ELi2EEENS1_19SingleTileSchedulerILb0ELb0ELb0ELi128EEEEEEEEEvNT_6ParamsE) ;  /* 0xffff82500c007950 */ /* 0x000fea0003c3ffff */
        .type           $_ZN7cutlass13device_kernelIN5flash19enable_sm80_to_sm89INS1_16FlashAttnBwdSm80INS1_25CollectiveMainloopBwdSm80ILi2ELi2EN4cute5tupleIJNS5_1CILi64EEENS7_ILi128EEES8_EEENS_10bfloat16_tEfNS_4arch4Sm80ELb0ELb0ELb1ELb0ELb1ELb0ELb0ELb0ELi2ELi2ELi4ELi2ELb1EEENS1_21CollectiveEpilogueBwdISA_SB_SD_Li256ELb0ELb0ELi2EEENS1_19SingleTileSchedulerILb0ELb0ELb0ELi128EEEEEEEEEvNT_6ParamsE$_ZN73_INTERNAL_24fd9406_37_flash_bwd_hdim64_bf16_softcap_sm80_cu_3fbc093a_291824__cvta_generic_to_sharedEPKv,@function
        .size           $_ZN7cutlass13device_kernelIN5flash19enable_sm80_to_sm89INS1_16FlashAttnBwdSm80INS1_25CollectiveMainloopBwdSm80ILi2ELi2EN4cute5tupleIJNS5_1CILi64EEENS7_ILi128EEES8_EEENS_10bfloat16_tEfNS_4arch4Sm80ELb0ELb0ELb1ELb0ELb1ELb0ELb0ELb0ELi2ELi2ELi4ELi2ELb1EEENS1_21CollectiveEpilogueBwdISA_SB_SD_Li256ELb0ELb0ELi2EEENS1_19SingleTileSchedulerILb0ELb0ELb0ELi128EEEEEEEEEvNT_6ParamsE$_ZN73_INTERNAL_24fd9406_37_flash_bwd_hdim64_bf16_softcap_sm80_cu_3fbc093a_291824__cvta_generic_to_sharedEPKv,($_ZN7cutlass13device_kernelIN5flash19enable_sm80_to_sm89INS1_16FlashAttnBwdSm80INS1_25CollectiveMainloopBwdSm80ILi2ELi2EN4cute5tupleIJNS5_1CILi64EEENS7_ILi128EEES8_EEENS_10bfloat16_tEfNS_4arch4Sm80ELb0ELb0ELb1ELb0ELb1ELb0ELb0ELb0ELi2ELi2ELi4ELi2ELb1EEENS1_21CollectiveEpilogueBwdISA_SB_SD_Li256ELb0ELb0ELi2EEENS1_19SingleTileSchedulerILb0ELb0ELb0ELi128EEEEEEEEEvNT_6ParamsE$_ZZN4cute12filter_tupleINS_5tupleIJNS_10UnderscoreES2_S2_iEEENS1_IJNS1_IJNS_1CILi1EEENS4_ILi0EEEEEElS6_lEEEZNS_5sliceIS3_S8_EEDaRKT_RKT0_EUlRKT_RKT0_E_EEDaSC_SF_OT1_ENKUlDpSI_E_clIJNS1_IJS7_EEENS1_IJlEEENS1_IJS6_EEENS1_IJEEEEEEDaSP_ - $_ZN7cutlass13device_kernelIN5flash19enable_sm80_to_sm89INS1_16FlashAttnBwdSm80INS1_25CollectiveMainloopBwdSm80ILi2ELi2EN4cute5tupleIJNS5_1CILi64EEENS7_ILi128EEES8_EEENS_10bfloat16_tEfNS_4arch4Sm80ELb0ELb0ELb1ELb0ELb1ELb0ELb0ELb0ELi2ELi2ELi4ELi2ELb1EEENS1_21CollectiveEpilogueBwdISA_SB_SD_Li256ELb0ELb0ELi2EEENS1_19SingleTileSchedulerILb0ELb0ELb0ELi128EEEEEEEEEvNT_6ParamsE$_ZN73_INTERNAL_24fd9406_37_flash_bwd_hdim64_bf16_softcap_sm80_cu_3fbc093a_291824__cvta_generic_to_sharedEPKv)
$_ZN7cutlass13device_kernelIN5flash19enable_sm80_to_sm89INS1_16FlashAttnBwdSm80INS1_25CollectiveMainloopBwdSm80ILi2ELi2EN4cute5tupleIJNS5_1CILi64EEENS7_ILi128EEES8_EEENS_10bfloat16_tEfNS_4arch4Sm80ELb0ELb0ELb1ELb0ELb1ELb0ELb0ELb0ELi2ELi2ELi4ELi2ELb1EEENS1_21CollectiveEpilogueBwdISA_SB_SD_Li256ELb0ELb0ELi2EEENS1_19SingleTileSchedulerILb0ELb0ELb0ELi128EEEEEEEEEvNT_6ParamsE$_ZN73_INTERNAL_24fd9406_37_flash_bwd_hdim64_bf16_softcap_sm80_cu_3fbc093a_291824__cvta_generic_to_sharedEPKv:
[----:B------:R-:W-:Y:S02]  /*7db0*/  MOV R7, 0x0 ;  /* 0x0000000000077802 */ /* 0x000fe40000000f00 */
[----:B------:R-:W-:Y:S02]  /*7dc0*/  IADD3 R4, R4, -c[0x0][0x18], RZ ;  /* 0x8000060004047a10 */ /* 0x000fe40007ffe0ff */
[----:B------:R-:W-:Y:S05]  /*7dd0*/  RET.REL.NODEC R6 `(_ZN7cutlass13device_kernelIN5flash19enable_sm80_to_sm89INS1_16FlashAttnBwdSm80INS1_25CollectiveMainloopBwdSm80ILi2ELi2EN4cute5tupleIJNS5_1CILi64EEENS7_ILi128EEES8_EEENS_10bfloat16_tEfNS_4arch4Sm80ELb0ELb0ELb1ELb0ELb1ELb0ELb0ELb0ELi2ELi2ELi4ELi2ELb1EEENS1_21CollectiveEpilogueBwdISA_SB_SD_Li256ELb0ELb0ELi2EEENS1_19SingleTileSchedulerILb0ELb0ELb0ELi128EEEEEEEEEvNT_6ParamsE) ;  /* 0xffff822006007950 */ /* 0x000fea0003c3ffff */
        .type           $_ZN7cutlass13device_kernelIN5flash19enable_sm80_to_sm89INS1_16FlashAttnBwdSm80INS1_25CollectiveMainloopBwdSm80ILi2ELi2EN4cute5tupleIJNS5_1CILi64EEENS7_ILi128EEES8_EEENS_10bfloat16_tEfNS_4arch4Sm80ELb0ELb0ELb1ELb0ELb1ELb0ELb0ELb0ELi2ELi2ELi4ELi2ELb1EEENS1_21CollectiveEpilogueBwdISA_SB_SD_Li256ELb0ELb0ELi2EEENS1_19SingleTileSchedulerILb0ELb0ELb0ELi128EEEEEEEEEvNT_6ParamsE$_ZZN4cute12filter_tupleINS_5tupleIJNS_10UnderscoreES2_S2_iEEENS1_IJNS1_IJNS_1CILi1EEENS4_ILi0EEEEEElS6_lEEEZNS_5sliceIS3_S8_EEDaRKT_RKT0_EUlRKT_RKT0_E_EEDaSC_SF_OT1_ENKUlDpSI_E_clIJNS1_IJS7_EEENS1_IJlEEENS1_IJS6_EEENS1_IJEEEEEEDaSP_,@function
        .size           $_ZN7cutlass13device_kernelIN5flash19enable_sm80_to_sm89INS1_16FlashAttnBwdSm80INS1_25CollectiveMainloopBwdSm80ILi2ELi2EN4cute5tupleIJNS5_1CILi64EEENS7_ILi128EEES8_EEENS_10bfloat16_tEfNS_4arch4Sm80ELb0ELb0ELb1ELb0ELb1ELb0ELb0ELb0ELi2ELi2ELi4ELi2ELb1EEENS1_21CollectiveEpilogueBwdISA_SB_SD_Li256ELb0ELb0ELi2EEENS1_19SingleTileSchedulerILb0ELb0ELb0ELi128EEEEEEEEEvNT_6ParamsE$_ZZN4cute12filter_tupleINS_5tupleIJNS_10UnderscoreES2_S2_iEEENS1_IJNS1_IJNS_1CILi1EEENS4_ILi0EEEEEElS6_lEEEZNS_5sliceIS3_S8_EEDaRKT_RKT0_EUlRKT_RKT0_E_EEDaSC_SF_OT1_ENKUlDpSI_E_clIJNS1_IJS7_EEENS1_IJlEEENS1_IJS6_EEENS1_IJEEEEEEDaSP_,($_ZN7cutlass13device_kernelIN5flash19enable_sm80_to_sm89INS1_16FlashAttnBwdSm80INS1_25CollectiveMainloopBwdSm80ILi2ELi2EN4cute5tupleIJNS5_1CILi64EEENS7_ILi128EEES8_EEENS_10bfloat16_tEfNS_4arch4Sm80ELb0ELb0ELb1ELb0ELb1ELb0ELb0ELb0ELi2ELi2ELi4ELi2ELb1EEENS1_21CollectiveEpilogueBwdISA_SB_SD_Li256ELb0ELb0ELi2EEENS1_19SingleTileSchedulerILb0ELb0ELb0ELi128EEEEEEEEEvNT_6ParamsE$_ZZN4cute14transform_leafINS_15ArithmeticTupleIJNS1_IJiiEEEiiiEEENS_8identityEEEDaRKT_OT0_ENKUlRKT_E_clIS2_EEDaSC_ - $_ZN7cutlass13device_kernelIN5flash19enable_sm80_to_sm89INS1_16FlashAttnBwdSm80INS1_25CollectiveMainloopBwdSm80ILi2ELi2EN4cute5tupleIJNS5_1CILi64EEENS7_ILi128EEES8_EEENS_10bfloat16_tEfNS_4arch4Sm80ELb0ELb0ELb1ELb0ELb1ELb0ELb0ELb0ELi2ELi2ELi4ELi2ELb1EEENS1_21CollectiveEpilogueBwdISA_SB_SD_Li256ELb0ELb0ELi2EEENS1_19SingleTileSchedulerILb0ELb0ELb0ELi128EEEEEEEEEvNT_6ParamsE$_ZZN4cute12filter_tupleINS_5tupleIJNS_10UnderscoreES2_S2_iEEENS1_IJNS1_IJNS_1CILi1EEENS4_ILi0EEEEEElS6_lEEEZNS_5sliceIS3_S8_EEDaRKT_RKT0_EUlRKT_RKT0_E_EEDaSC_SF_OT1_ENKUlDpSI_E_clIJNS1_IJS7_EEENS1_IJlEEENS1_IJS6_EEENS1_IJEEEEEEDaSP_)
$_ZN7cutlass13device_kernelIN5flash19enable_sm80_to_sm89INS1_16FlashAttnBwdSm80INS1_25CollectiveMainloopBwdSm80ILi2ELi2EN4cute5tupleIJNS5_1CILi64EEENS7_ILi128EEES8_EEENS_10bfloat16_tEfNS_4arch4Sm80ELb0ELb0ELb1ELb0ELb1ELb0ELb0ELb0ELi2ELi2ELi4ELi2ELb1EEENS1_21CollectiveEpilogueBwdISA_SB_SD_Li256ELb0ELb0ELi2EEENS1_19SingleTileSchedulerILb0ELb0ELb0ELi128EEEEEEEEEvNT_6ParamsE$_ZZN4cute12filter_tupleINS_5tupleIJNS_10UnderscoreES2_S2_iEEENS1_IJNS1_IJNS_1CILi1EEENS4_ILi0EEEEEElS6_lEEEZNS_5sliceIS3_S8_EEDaRKT_RKT0_EUlRKT_RKT0_E_EEDaSC_SF_OT1_ENKUlDpSI_E_clIJNS1_IJS7_EEENS1_IJlEEENS1_IJS6_EEENS1_IJEEEEEEDaSP_:
[----:B------:R-:W-:Y:S02]  /*7de0*/  IADD3 R5, R1, 0x188, RZ ;  /* 0x0000018801057810 */ /* 0x000fe40007ffe0ff */
[----:B------:R-:W-:Y:S02]  /*7df0*/  MOV R8, 0x7e20 ;  /* 0x00007e2000087802 */ /* 0x000fe40000000f00 */
[----:B------:R-:W-:Y:S02]  /*7e00*/  IADD3 R5, R5, c[0x0][0x20], RZ ;  /* 0x0000080005057a10 */ /* 0x000fe40007ffe0ff */
[----:B------:R-:W-:Y:S05]  /*7e10*/  CALL.REL.NOINC `($_ZN7cutlass13device_kernelIN5flash19enable_sm80_to_sm89INS1_16FlashAttnBwdSm80INS1_25CollectiveMainloopBwdSm80ILi2ELi2EN4cute5tupleIJNS5_1CILi64EEENS7_ILi128EEES8_EEENS_10bfloat16_tEfNS_4arch4Sm80ELb0ELb0ELb1ELb0ELb1ELb0ELb0ELb0ELi2ELi2ELi4ELi2ELb1EEENS1_21CollectiveEpilogueBwdISA_SB_SD_Li256ELb0ELb0ELi2EEENS1_19SingleTileSchedulerILb0ELb0ELb0ELi128EEEEEEEEEvNT_6ParamsE$_ZN4cute3eso3ESOILb1ELb0EJNS_5tupleIJNS_1CILi1EEENS3_ILi0EEEEEElS5_EEC2ERKS6_RKlRKS5_) ;  /* 0xfffff65000007944 */ /* 0x000fea0003c3ffff */
[----:B-1----:R1:W5:Y:S01]  /*7e20*/  LDL.64 R4, [R1+0x188] ;  /* 0x0001880001047983 */ /* 0x0023620000100a00 */
[----:B------:R-:W-:-:S04]  /*7e30*/  MOV R7, 0x0 ;  /* 0x0000000000077802 */ /* 0x000fc80000000f00 */
[----:B------:R-:W-:Y:S05]  /*7e40*/  RET.REL.NODEC R6 `(_ZN7cutlass13device_kernelIN5flash19enable_sm80_to_sm89INS1_16FlashAttnBwdSm80INS1_25CollectiveMainloopBwdSm80ILi2ELi2EN4cute5tupleIJNS5_1CILi64EEENS7_ILi128EEES8_EEENS_10bfloat16_tEfNS_4arch4Sm80ELb0ELb0ELb1ELb0ELb1ELb0ELb0ELb0ELi2ELi2ELi4ELi2ELb1EEENS1_21CollectiveEpilogueBwdISA_SB_SD_Li256ELb0ELb0ELi2EEENS1_19SingleTileSchedulerILb0ELb0ELb0ELi128EEEEEEEEEvNT_6ParamsE) ;  /* 0xffff81b006007950 */ /* 0x000fea0003c3ffff */
        .type           $_ZN7cutlass13device_kernelIN5flash19enable_sm80_to_sm89INS1_16FlashAttnBwdSm80INS1_25CollectiveMainloopBwdSm80ILi2ELi2EN4cute5tupleIJNS5_1CILi64EEENS7_ILi128EEES8_EEENS_10bfloat16_tEfNS_4arch4Sm80ELb0ELb0ELb1ELb0ELb1ELb0ELb0ELb0ELi2ELi2ELi4ELi2ELb1EEENS1_21CollectiveEpilogueBwdISA_SB_SD_Li256ELb0ELb0ELi2EEENS1_19SingleTileSchedulerILb0ELb0ELb0ELi128EEEEEEEEEvNT_6ParamsE$_ZZN4cute14transform_leafINS_15ArithmeticTupleIJNS1_IJiiEEEiiiEEENS_8identityEEEDaRKT_OT0_ENKUlRKT_E_clIS2_EEDaSC_,@function
        .size           $_ZN7cutlass13device_kernelIN5flash19enable_sm80_to_sm89INS1_16FlashAttnBwdSm80INS1_25CollectiveMainloopBwdSm80ILi2ELi2EN4cute5tupleIJNS5_1CILi64EEENS7_ILi128EEES8_EEENS_10bfloat16_tEfNS_4arch4Sm80ELb0ELb0ELb1ELb0ELb1ELb0ELb0ELb0ELi2ELi2ELi4ELi2ELb1EEENS1_21CollectiveEpilogueBwdISA_SB_SD_Li256ELb0ELb0ELi2EEENS1_19SingleTileSchedulerILb0ELb0ELb0ELi128EEEEEEEEEvNT_6ParamsE$_ZZN4cute14transform_leafINS_15ArithmeticTupleIJNS1_IJiiEEEiiiEEENS_8identityEEEDaRKT_OT0_ENKUlRKT_E_clIS2_EEDaSC_,($_ZN7cutlass13device_kernelIN5flash19enable_sm80_to_sm89INS1_16FlashAttnBwdSm80INS1_25CollectiveMainloopBwdSm80ILi2ELi2EN4cute5tupleIJNS5_1CILi64EEENS7_ILi128EEES8_EEENS_10bfloat16_tEfNS_4arch4Sm80ELb0ELb0ELb1ELb0ELb1ELb0ELb0ELb0ELi2ELi2ELi4ELi2ELb1EEENS1_21CollectiveEpilogueBwdISA_SB_SD_Li256ELb0ELb0ELi2EEENS1_19SingleTileSchedulerILb0ELb0ELb0ELi128EEEEEEEEEvNT_6ParamsE$_ZZN4cute14transform_leafINS_15ArithmeticTupleIJNS1_IJiiEEEiiiEEENS_8identityEEEDaRKT_OT0_ENKUlRKT_E_clIiEEDaSC_ - $_ZN7cutlass13device_kernelIN5flash19enable_sm80_to_sm89INS1_16FlashAttnBwdSm80INS1_25CollectiveMainloopBwdSm80ILi2ELi2EN4cute5tupleIJNS5_1CILi64EEENS7_ILi128EEES8_EEENS_10bfloat16_tEfNS_4arch4Sm80ELb0ELb0ELb1ELb0ELb1ELb0ELb0ELb0ELi2ELi2ELi4ELi2ELb1EEENS1_21CollectiveEpilogueBwdISA_SB_SD_Li256ELb0ELb0ELi2EEENS1_19SingleTileSchedulerILb0ELb0ELb0ELi128EEEEEEEEEvNT_6ParamsE$_ZZN4cute14transform_leafINS_15ArithmeticTupleIJNS1_IJiiEEEiiiEEENS_8identityEEEDaRKT_OT0_ENKUlRKT_E_clIS2_EEDaSC_)
$_ZN7cutlass13device_kernelIN5flash19enable_sm80_to_sm89INS1_16FlashAttnBwdSm80INS1_25CollectiveMainloopBwdSm80ILi2ELi2EN4cute5tupleIJNS5_1CILi64EEENS7_ILi128EEES8_EEENS_10bfloat16_tEfNS_4arch4Sm80ELb0ELb0ELb1ELb0ELb1ELb0ELb0ELb0ELi2ELi2ELi4ELi2ELb1EEENS1_21CollectiveEpilogueBwdISA_SB_SD_Li256ELb0ELb0ELi2EEENS1_19SingleTileSchedulerILb0ELb0ELb0ELi128EEEEEEEEEvNT_6ParamsE$_ZZN4cute14transform_leafINS_15ArithmeticTupleIJNS1_IJiiEEEiiiEEENS_8identityEEEDaRKT_OT0_ENKUlRKT_E_clIS2_EEDaSC_:
[----:B------:R-:W-:Y:S02]  /*7e50*/  ULDC UR35, c[0x0][0x20] ;  /* 0x0000080000237ab9 */ /* 0x000fe40000000800 */
[----:B------:R-:W-:-:S09]  /*7e60*/  UIADD3 UR35, UR40, -UR35, URZ ;  /* 0x8000002328237290 */ /* 0x000fd2000fffe03f */
[----:B------:R-:W5:Y:S01]  /*7e70*/  LDL R5, [UR35] ;  /* 0x00000023ff057983 */ /* 0x000f620008100800 */
[----:B------:R-:W-:-:S03]  /*7e80*/  MOV R6, 0x7ea0 ;  /* 0x00007ea000067802 */ /* 0x000fc60000000f00 */
[----:B-----5:R-:W-:Y:S05]  /*7e90*/  CALL.REL.NOINC `($_ZN7cutlass13device_kernelIN5flash19enable_sm80_to_sm89INS1_16FlashAttnBwdSm80INS1_25CollectiveMainloopBwdSm80ILi2ELi2EN4cute5tupleIJNS5_1CILi64EEENS7_ILi128EEES8_EEENS_10bfloat16_tEfNS_4arch4Sm80ELb0ELb0ELb1ELb0ELb1ELb0ELb0ELb0ELi2ELi2ELi4ELi2ELb1EEENS1_21CollectiveEpilogueBwdISA_SB_SD_Li256ELb0ELb0ELi2EEENS1_19SingleTileSchedulerILb0ELb0ELb0ELi128EEEEEEEEEvNT_6ParamsE$_ZZN4cute14transform_leafINS_15ArithmeticTupleIJiiEEERNS_8identityEEEDaRKT_OT0_ENKUlRKT_E_clIiEEDaSC_) ;  /* 0x0000010000007944 */ /* 0x020fea0003c00000 */
[----:B------:R-:W5:Y:S01]  /*7ea0*/  LDL R5, [UR35+0x4] ;  /* 0x00000423ff057983 */ /* 0x000f620008100800 */
[----:B------:R-:W-:Y:S01]  /*7eb0*/  IADD3 R4, R1, 0x19c, RZ ;  /* 0x0000019c01047810 */ /* 0x000fe20007ffe0ff */
[----:B------:R-:W-:Y:S01]  /*7ec0*/  IMAD.MOV.U32 R12, RZ, RZ, R8 ;  /* 0x000000ffff0c7224 */ /* 0x000fe200078e0008 */
[----:B------:R-:W-:Y:S02]  /*7ed0*/  MOV R6, 0x7f00 ;  /* 0x00007f0000067802 */ /* 0x000fe40000000f00 */
[----:B------:R-:W-:Y:S02]  /*7ee0*/  IADD3 R4, R4, c[0x0][0x20], RZ ;  /* 0x0000080004047a10 */ /* 0x000fe40007ffe0ff */
[----:B-----5:R-:W-:Y:S05]  /*7ef0*/  CALL.REL.NOINC `($_ZN7cutlass13device_kernelIN5flash19enable_sm80_to_sm89INS1_16FlashAttnBwdSm80INS1_25CollectiveMainloopBwdSm80ILi2ELi2EN4cute5tupleIJNS5_1CILi64EEENS7_ILi128EEES8_EEENS_10bfloat16_tEfNS_4arch4Sm80ELb0ELb0ELb1ELb0ELb1ELb0ELb0ELb0ELi2ELi2ELi4ELi2ELb1EEENS1_21CollectiveEpilogueBwdISA_SB_SD_Li256ELb0ELb0ELi2EEENS1_19SingleTileSchedulerILb0ELb0ELb0ELi128EEEEEEEEEvNT_6ParamsE$_ZZN4cute14transform_leafINS_15ArithmeticTupleIJiiEEERNS_8identityEEEDaRKT_OT0_ENKUlRKT_E_clIiEEDaSC_) ;  /* 0x000000a000007944 */ /* 0x020fea0003c00000 */
[----:B------:R1:W-:Y:S01]  /*7f00*/  STL [R1+0x19c], R8 ;  /* 0x00019c0801007387 */ /* 0x0003e20000100800 */
[----:B------:R-:W-:-:S03]  /*7f10*/  MOV R6, 0x7f30 ;  /* 0x00007f3000067802 */ /* 0x000fc60000000f00 */
[----:B-1----:R-:W-:Y:S05]  /*7f20*/  CALL.REL.NOINC `($_ZN7cutlass13device_kernelIN5flash19enable_sm80_to_sm89INS1_16FlashAttnBwdSm80INS1_25CollectiveMainloopBwdSm80ILi2ELi2EN4cute5tupleIJNS5_1CILi64EEENS7_ILi128EEES8_EEENS_10bfloat16_tEfNS_4arch4Sm80ELb0ELb0ELb1ELb0ELb1ELb0ELb0ELb0ELi2ELi2ELi4ELi2ELb1EEENS1_21CollectiveEpilogueBwdISA_SB_SD_Li256ELb0ELb0ELi2EEENS1_19SingleTileSchedulerILb0ELb0ELb0ELi128EEEEEEEEEvNT_6ParamsE$_ZZN4cute9transformINS_15ArithmeticTupleIJiiEEEZNS_14transform_leafIS2_RNS_8identityEEEDaRKT_OT0_EUlRKT_E_EEDaS8_SA_ENKUlDpSD_E_clIJiiEEEDaSF_) ;  /* 0x00001d0000007944 */ /* 0x002fea0003c00000 */
[----:B------:R-:W-:Y:S02]  /*7f30*/  MOV R21, 0x0 ;  /* 0x0000000000157802 */ /* 0x000fe40000000f00 */
[----:B-----5:R-:W-:Y:S02]  /*7f40*/  MOV R7, R4 ;  /* 0x0000000400077202 */ /* 0x020fe40000000f00 */
[----:B------:R-:W-:Y:S05]  /*7f50*/  RET.REL.NODEC R20 `(_ZN7cutlass13device_kernelIN5flash19enable_sm80_to_sm89INS1_16FlashAttnBwdSm80INS1_25CollectiveMainloopBwdSm80ILi2ELi2EN4cute5tupleIJNS5_1CILi64EEENS7_ILi128EEES8_EEENS_10bfloat16_tEfNS_4arch4Sm80ELb0ELb0ELb1ELb0ELb1ELb0ELb0ELb0ELi2ELi2ELi4ELi2ELb1EEENS1_21CollectiveEpilogueBwdISA_SB_SD_Li256ELb0ELb0ELi2EEENS1_19SingleTileSchedulerILb0ELb0ELb0ELi128EEEEEEEEEvNT_6ParamsE) ;  /* 0xffff80a014007950 */ /* 0x000fea0003c3ffff */
        .type           $_ZN7cutlass13device_kernelIN5flash19enable_sm80_to_sm89INS1_16FlashAttnBwdSm80INS1_25CollectiveMainloopBwdSm80ILi2ELi2EN4cute5tupleIJNS5_1CILi64EEENS7_ILi128EEES8_EEENS_10bfloat16_tEfNS_4arch4Sm80ELb0ELb0ELb1ELb0ELb1ELb0ELb0ELb0ELi2ELi2ELi4ELi2ELb1EEENS1_21CollectiveEpilogueBwdISA_SB_SD_Li256ELb0ELb0ELi2EEENS1_19SingleTileSchedulerILb0ELb0ELb0ELi128EEEEEEEEEvNT_6ParamsE$_ZZN4cute14transform_leafINS_15ArithmeticTupleIJNS1_IJiiEEEiiiEEENS_8identityEEEDaRKT_OT0_ENKUlRKT_E_clIiEEDaSC_,@function
        .size           $_ZN7cutlass13device_kernelIN5flash19enable_sm80_to_sm89INS1_16FlashAttnBwdSm80INS1_25CollectiveMainloopBwdSm80ILi2ELi2EN4cute5tupleIJNS5_1CILi64EEENS7_ILi128EEES8_EEENS_10bfloat16_tEfNS_4arch4Sm80ELb0ELb0ELb1ELb0ELb1ELb0ELb0ELb0ELi2ELi2ELi4ELi2ELb1EEENS1_21CollectiveEpilogueBwdISA_SB_SD_Li256ELb0ELb0ELi2EEENS1_19SingleTileSchedulerILb0ELb0ELb0ELi128EEEEEEEEEvNT_6ParamsE$_ZZN4cute14transform_leafINS_15ArithmeticTupleIJNS1_IJiiEEEiiiEEENS_8identityEEEDaRKT_OT0_ENKUlRKT_E_clIiEEDaSC_,($_ZN7cutlass13device_kernelIN5flash19enable_sm80_to_sm89INS1_16FlashAttnBwdSm80INS1_25CollectiveMainloopBwdSm80ILi2ELi2EN4cute5tupleIJNS5_1CILi64EEENS7_ILi128EEES8_EEENS_10bfloat16_tEfNS_4arch4Sm80ELb0ELb0ELb1ELb0ELb1ELb0ELb0ELb0ELi2ELi2ELi4ELi2ELb1EEENS1_21CollectiveEpilogueBwdISA_SB_SD_Li256ELb0ELb0ELi2EEENS1_19SingleTileSchedulerILb0ELb0ELb0ELi128EEEEEEEEEvNT_6ParamsE$_ZZN4cute14transform_leafINS_15ArithmeticTupleIJiiEEERNS_8identityEEEDaRKT_OT0_ENKUlRKT_E_clIiEEDaSC_ - $_ZN7cutlass13device_kernelIN5flash19enable_sm80_to_sm89INS1_16FlashAttnBwdSm80INS1_25CollectiveMainloopBwdSm80ILi2ELi2EN4cute5tupleIJNS5_1CILi64EEENS7_ILi128EEES8_EEENS_10bfloat16_tEfNS_4arch4Sm80ELb0ELb0ELb1ELb0ELb1ELb0ELb0ELb0ELi2ELi2ELi4ELi2ELb1EEENS1_21CollectiveEpilogueBwdISA_SB_SD_Li256ELb0ELb0ELi2EEENS1_19SingleTileSchedulerILb0ELb0ELb0ELi128EEEEEEEEEvNT_6ParamsE$_ZZN4cute14transform_leafINS_15ArithmeticTupleIJNS1_IJiiEEEiiiEEENS_8identityEEEDaRKT_OT0_ENKUlRKT_E_clIiEEDaSC_)
$_ZN7cutlass13device_kernelIN5flash19enable_sm80_to_sm89INS1_16FlashAttnBwdSm80INS1_25CollectiveMainloopBwdSm80ILi2ELi2EN4cute5tupleIJNS5_1CILi64EEENS7_ILi128EEES8_EEENS_10bfloat16_tEfNS_4arch4Sm80ELb0ELb0ELb1ELb0ELb1ELb0ELb0ELb0ELi2ELi2ELi4ELi2ELb1EEENS1_21CollectiveEpilogueBwdISA_SB_SD_Li256ELb0ELb0ELi2EEENS1_19SingleTileSchedulerILb0ELb0ELb0ELi128EEEEEEEEEvNT_6ParamsE$_ZZN4cute14transform_leafINS_15ArithmeticTupleIJNS1_IJiiEEEiiiEEENS_8identityEEEDaRKT_OT0_ENKUlRKT_E_clIiEEDaSC_:
[----:B------:R-:W-:Y:S02]  /*7f60*/  MOV R6, R8 ;  /* 0x0000000800067202 */ /* 0x000fe40000000f00 */
[----:B------:R-:W-:-:S02]  /*7f70*/  MOV R8, R4 ;  /* 0x0000000400087202 */ /* 0x000fc40000000f00 */
[----:B------:R-:W-:-:S04]  /*7f80*/  MOV R9, 0x0 ;  /* 0x0000000000097802 */ /* 0x000fc80000000f00 */
[----:B------:R-:W-:Y:S05]  /*7f90*/  RET.REL.NODEC R8 `(_ZN7cutlass13device_kernelIN5flash19enable_sm80_to_sm89INS1_16FlashAttnBwdSm80INS1_25CollectiveMainloopBwdSm80ILi2ELi2EN4cute5tupleIJNS5_1CILi64EEENS7_ILi128EEES8_EEENS_10bfloat16_tEfNS_4arch4Sm80ELb0ELb0ELb1ELb0ELb1ELb0ELb0ELb0ELi2ELi2ELi4ELi2ELb1EEENS1_21CollectiveEpilogueBwdISA_SB_SD_Li256ELb0ELb0ELi2EEENS1_19SingleTileSchedulerILb0ELb0ELb0ELi128EEEEEEEEEvNT_6ParamsE) ;  /* 0xffff806008007950 */ /* 0x000fea0003c3ffff */
        .type           $_ZN7cutlass13device_kernelIN5flash19enable_sm80_to_sm89INS1_16FlashAttnBwdSm80INS1_25CollectiveMainloopBwdSm80ILi2ELi2EN4cute5tupleIJNS5_1CILi64EEENS7_ILi128EEES8_EEENS_10bfloat16_tEfNS_4arch4Sm80ELb0ELb0ELb1ELb0ELb1ELb0ELb0ELb0ELi2ELi2ELi4ELi2ELb1EEENS1_21CollectiveEpilogueBwdISA_SB_SD_Li256ELb0ELb0ELi2EEENS1_19SingleTileSchedulerILb0ELb0ELb0ELi128EEEEEEEEEvNT_6ParamsE$_ZZN4cute14transform_leafINS_15ArithmeticTupleIJiiEEERNS_8identityEEEDaRKT_OT0_ENKUlRKT_E_clIiEEDaSC_,@function
        .size           $_ZN7cutlass13device_kernelIN5flash19enable_sm80_to_sm89INS1_16FlashAttnBwdSm80INS1_25CollectiveMainloopBwdSm80ILi2ELi2EN4cute5tupleIJNS5_1CILi64EEENS7_ILi128EEES8_EEENS_10bfloat16_tEfNS_4arch4Sm80ELb0ELb0ELb1ELb0ELb1ELb0ELb0ELb0ELi2ELi2ELi4ELi2ELb1EEENS1_21CollectiveEpilogueBwdISA_SB_SD_Li256ELb0ELb0ELi2EEENS1_19SingleTileSchedulerILb0ELb0ELb0ELi128EEEEEEEEEvNT_6ParamsE$_ZZN4cute14transform_leafINS_15ArithmeticTupleIJiiEEERNS_8identityEEEDaRKT_OT0_ENKUlRKT_E_clIiEEDaSC_,($_ZN7cutlass13device_kernelIN5flash19enable_sm80_to_sm89INS1_16FlashAttnBwdSm80INS1_25CollectiveMainloopBwdSm80ILi2ELi2EN4cute5tupleIJNS5_1CILi64EEENS7_ILi128EEES8_EEENS_10bfloat16_tEfNS_4arch4Sm80ELb0ELb0ELb1ELb0ELb1ELb0ELb0ELb0ELi2ELi2ELi4ELi2ELb1EEENS1_21CollectiveEpilogueBwdISA_SB_SD_Li256ELb0ELb0ELi2EEENS1_19SingleTileSchedulerILb0ELb0ELb0ELi128EEEEEEEEEvNT_6ParamsE$_ZZN4cute19as_arithmetic_tupleINS_15ArithmeticTupleIJNS1_IJiiEEEiiiEEEEEDaRKT_ENKUlDpRKT_E_clIJS2_iiiEEEDaSA_ - $_ZN7cutlass13device_kernelIN5flash19enable_sm80_to_sm89INS1_16FlashAttnBwdSm80INS1_25CollectiveMainloopBwdSm80ILi2ELi2EN4cute5tupleIJNS5_1CILi64EEENS7_ILi128EEES8_EEENS_10bfloat16_tEfNS_4arch4Sm80ELb0ELb0ELb1ELb0ELb1ELb0ELb0ELb0ELi2ELi2ELi4ELi2ELb1EEENS1_21CollectiveEpilogueBwdISA_SB_SD_Li256ELb0ELb0ELi2EEENS1_19SingleTileSchedulerILb0ELb0ELb0ELi128EEEEEEEEEvNT_6ParamsE$_ZZN4cute14transform_leafINS_15ArithmeticTupleIJiiEEERNS_8identityEEEDaRKT_OT0_ENKUlRKT_E_clIiEEDaSC_)
$_ZN7cutlass13device_kernelIN5flash19enable_sm80_to_sm89INS1_16FlashAttnBwdSm80INS1_25CollectiveMainloopBwdSm80ILi2ELi2EN4cute5tupleIJNS5_1CILi64EEENS7_ILi128EEES8_EEENS_10bfloat16_tEfNS_4arch4Sm80ELb0ELb0ELb1ELb0ELb1ELb0ELb0ELb0ELi2ELi2ELi4ELi2ELb1EEENS1_21CollectiveEpilogueBwdISA_SB_SD_Li256ELb0ELb0ELi2EEENS1_19SingleTileSchedulerILb0ELb0ELb0ELi128EEEEEEEEEvNT_6ParamsE$_ZZN4cute14transform_leafINS_15ArithmeticTupleIJiiEEERNS_8identityEEEDaRKT_OT0_ENKUlRKT_E_clIiEEDaSC_:
[----:B------:R-:W-:Y:S02]  /*7fa0*/  MOV R7, 0x0 ;  /* 0x0000000000077802 */ /* 0x000fe40000000f00 */
[----:B------:R-:W-:Y:S02]  /*7fb0*/  MOV R8, R5 ;  /* 0x0000000500087202 */ /* 0x000fe40000000f00 */
[----:B------:R-:W-:Y:S05]  /*7fc0*/  RET.REL.NODEC R6 `(_ZN7cutlass13device_kernelIN5flash19enable_sm80_to_sm89INS1_16FlashAttnBwdSm80INS1_25CollectiveMainloopBwdSm80ILi2ELi2EN4cute5tupleIJNS5_1CILi64EEENS7_ILi128EEES8_EEENS_10bfloat16_tEfNS_4arch4Sm80ELb0ELb0ELb1ELb0ELb1ELb0ELb0ELb0ELi2ELi2ELi4ELi2ELb1EEENS1_21CollectiveEpilogueBwdISA_SB_SD_Li256ELb0ELb0ELi2EEENS1_19SingleTileSchedulerILb0ELb0ELb0ELi128EEEEEEEEEvNT_6ParamsE) ;  /* 0xffff803006007950 */ /* 0x000fea0003c3ffff */
        .type           $_ZN7cutlass13device_kernelIN5flash19enable_sm80_to_sm89INS1_16FlashAttnBwdSm80INS1_25CollectiveMainloopBwdSm80ILi2ELi2EN4cute5tupleIJNS5_1CILi64EEENS7_ILi128EEES8_EEENS_10bfloat16_tEfNS_4arch4Sm80ELb0ELb0ELb1ELb0ELb1ELb0ELb0ELb0ELi2ELi2ELi4ELi2ELb1EEENS1_21CollectiveEpilogueBwdISA_SB_SD_Li256ELb0ELb0ELi2EEENS1_19SingleTileSchedulerILb0ELb0ELb0ELi128EEEEEEEEEvNT_6ParamsE$_ZZN4cute19as_arithmetic_tupleINS_15ArithmeticTupleIJNS1_IJiiEEEiiiEEEEEDaRKT_ENKUlDpRKT_E_clIJS2_iiiEEEDaSA_,@function
        .size           $_ZN7cutlass13device_kernelIN5flash19enable_sm80_to_sm89INS1_16FlashAttnBwdSm80INS1_25CollectiveMainloopBwdSm80ILi2ELi2EN4cute5tupleIJNS5_1CILi64EEENS7_ILi128EEES8_EEENS_10bfloat16_tEfNS_4arch4Sm80ELb0ELb0ELb1ELb0ELb1ELb0ELb0ELb0ELi2ELi2ELi4ELi2ELb1EEENS1_21CollectiveEpilogueBwdISA_SB_SD_Li256ELb0ELb0ELi2EEENS1_19SingleTileSchedulerILb0ELb0ELb0ELi128EEEEEEEEEvNT_6ParamsE$_ZZN4cute19as_arithmetic_tupleINS_15ArithmeticTupleIJNS1_IJiiEEEiiiEEEEEDaRKT_ENKUlDpRKT_E_clIJS2_iiiEEEDaSA_,($_ZN7cutlass13device_kernelIN5flash19enable_sm80_to_sm89INS1_16FlashAttnBwdSm80INS1_25CollectiveMainloopBwdSm80ILi2ELi2EN4cute5tupleIJNS5_1CILi64EEENS7_ILi128EEES8_EEENS_10bfloat16_tEfNS_4arch4Sm80ELb0ELb0ELb1ELb0ELb1ELb0ELb0ELb0ELi2ELi2ELi4ELi2ELb1EEENS1_21CollectiveEpilogueBwdISA_SB_SD_Li256ELb0ELb0ELi2EEENS1_19SingleTileSchedulerILb0ELb0ELb0ELi128EEEEEEEEEvNT_6ParamsE$_ZZN4cute19as_arithmetic_tupleINS_15ArithmeticTupleIJNS1_IJiiEEEiiiEEEEEDaRKT_ENKUlRKT_E_clIS2_EEDaS9_ - $_ZN7cutlass13device_kernelIN5flash19enable_sm80_to_sm89INS1_16FlashAttnBwdSm80INS1_25CollectiveMainloopBwdSm80ILi2ELi2EN4cute5tupleIJNS5_1CILi64EEENS7_ILi128EEES8_EEENS_10bfloat16_tEfNS_4arch4Sm80ELb0ELb0ELb1ELb0ELb1ELb0ELb0ELb0ELi2ELi2ELi4ELi2ELb1EEENS1_21CollectiveEpilogueBwdISA_SB_SD_Li256ELb0ELb0ELi2EEENS1_19SingleTileSchedulerILb0ELb0ELb0ELi128EEEEEEEEEvNT_6ParamsE$_ZZN4cute19as_arithmetic_tupleINS_15ArithmeticTupleIJNS1_IJiiEEEiiiEEEEEDaRKT_ENKUlDpRKT_E_clIJS2_iiiEEEDaSA_)
$_ZN7cutlass13device_kernelIN5flash19enable_sm80_to_sm89INS1_16FlashAttnBwdSm80INS1_25CollectiveMainloopBwdSm80ILi2ELi2EN4cute5tupleIJNS5_1CILi64EEENS7_ILi128EEES8_EEENS_10bfloat16_tEfNS_4arch4Sm80ELb0ELb0ELb1ELb0ELb1ELb0ELb0ELb0ELi2ELi2ELi4ELi2ELb1EEENS1_21CollectiveEpilogueBwdISA_SB_SD_Li256ELb0ELb0ELi2EEENS1_19SingleTileSchedulerILb0ELb0ELb0ELi128EEEEEEEEEvNT_6ParamsE$_ZZN4cute19as_arithmetic_tupleINS_15ArithmeticTupleIJNS1_IJiiEEEiiiEEEEEDaRKT_ENKUlDpRKT_E_clIJS2_iiiEEEDaSA_:
[----:B------:R-:W-:Y:S01]  /*7fd0*/  IADD3 R5, R1, 0x19c, RZ ;  /* 0x0000019c01057810 */ /* 0x000fe20007ffe0ff */
[----:B------:R-:W-:Y:S01]  /*7fe0*/  IMAD.MOV.U32 R6, RZ, RZ, R4 ;  /* 0x000000ffff067224 */ /* 0x000fe200078e0004 */
[----:B------:R-:W-:Y:S01]  /*7ff0*/  MOV R20, 0x8040 ;  /* 0x0000804000147802 */ /* 0x000fe20000000f00 */
[----:B------:R-:W-:Y:S01]  /*8000*/  UMOV UR42, UR36 ;  /* 0x00000024002a7c82 */ /* 0x000fe20008000000 */
[----:B------:R-:W-:Y:S01]  /*8010*/  IADD3 R5, R5, c[0x0][0x20], RZ ;  /* 0x0000080005057a10 */ /* 0x000fe20007ffe0ff */
[----:B------:R-:W-:Y:S02]  /*8020*/  UMOV UR41, UR39 ;  /* 0x0000002700297c82 */ /* 0x000fe40008000000 */
[----:B------:R-:W-:Y:S05]  /*8030*/  CALL.REL.NOINC `($_ZN7cutlass13device_kernelIN5flash19enable_sm80_to_sm89INS1_16FlashAttnBwdSm80INS1_25CollectiveMainloopBwdSm80ILi2ELi2EN4cute5tupleIJNS5_1CILi64EEENS7_ILi128EEES8_EEENS_10bfloat16_tEfNS_4arch4Sm80ELb0ELb0ELb1ELb0ELb1ELb0ELb0ELb0ELi2ELi2ELi4ELi2ELb1EEENS1_21CollectiveEpilogueBwdISA_SB_SD_Li256ELb0ELb0ELi2EEENS1_19SingleTileSchedulerILb0ELb0ELb0ELi128EEEEEEEEEvNT_6ParamsE$_ZN4cute5tupleIJNS_15ArithmeticTupleIJiiEEEiiiEEC2ERKS2_RKiS7_S7_) ;  /* 0xfffff99000007944 */ /* 0x000fea0003c3ffff */
[----:B------:R2:W5:Y:S04]  /*8040*/  LDL R8, [R1+0x19c] ;  /* 0x00019c0001087983 */ /* 0x0005680000100800 */
[----:B-1----:R2:W5:Y:S04]  /*8050*/  LDL.64 R6, [R1+0x1a8] ;  /* 0x0001a80001067983 */ /* 0x0025680000100a00 */
[----:B------:R2:W5:Y:S01]  /*8060*/  LDL.64 R4, [R1+0x1a0] ;  /* 0x0001a00001047983 */ /* 0x0005620000100a00 */
[----:B------:R-:W-:-:S04]  /*8070*/  MOV R13, 0x0 ;  /* 0x00000000000d7802 */ /* 0x000fc80000000f00 */
[----:B------:R-:W-:Y:S05]  /*8080*/  RET.REL.NODEC R12 `(_ZN7cutlass13device_kernelIN5flash19enable_sm80_to_sm89INS1_16FlashAttnBwdSm80INS1_25CollectiveMainloopBwdSm80ILi2ELi2EN4cute5tupleIJNS5_1CILi64EEENS7_ILi128EEES8_EEENS_10bfloat16_tEfNS_4arch4Sm80ELb0ELb0ELb1ELb0ELb1ELb0ELb0ELb0ELi2ELi2ELi4ELi2ELb1EEENS1_21CollectiveEpilogueBwdISA_SB_SD_Li256ELb0ELb0ELi2EEENS1_19SingleTileSchedulerILb0ELb0ELb0ELi128EEEEEEEEEvNT_6ParamsE) ;  /* 0xffff7f700c007950 */ /* 0x000fea0003c3ffff */
        .type           $_ZN7cutlass13device_kernelIN5flash19enable_sm80_to_sm89INS1_16FlashAttnBwdSm80INS1_25CollectiveMainloopBwdSm80ILi2ELi2EN4cute5tupleIJNS5_1CILi64EEENS7_ILi128EEES8_EEENS_10bfloat16_tEfNS_4arch4Sm80ELb0ELb0ELb1ELb0ELb1ELb0ELb0ELb0ELi2ELi2ELi4ELi2ELb1EEENS1_21CollectiveEpilogueBwdISA_SB_SD_Li256ELb0ELb0ELi2EEENS1_19SingleTileSchedulerILb0ELb0ELb0ELi128EEEEEEEEEvNT_6ParamsE$_ZZN4cute19as_arithmetic_tupleINS_15ArithmeticTupleIJNS1_IJiiEEEiiiEEEEEDaRKT_ENKUlRKT_E_clIS2_EEDaS9_,@function
        .size           $_ZN7cutlass13device_kernelIN5flash19enable_sm80_to_sm89INS1_16FlashAttnBwdSm80INS1_25CollectiveMainloopBwdSm80ILi2ELi2EN4cute5tupleIJNS5_1CILi64EEENS7_ILi128EEES8_EEENS_10bfloat16_tEfNS_4arch4Sm80ELb0ELb0ELb1ELb0ELb1ELb0ELb0ELb0ELi2ELi2ELi4ELi2ELb1EEENS1_21CollectiveEpilogueBwdISA_SB_SD_Li256ELb0ELb0ELi2EEENS1_19SingleTileSchedulerILb0ELb0ELb0ELi128EEEEEEEEEvNT_6ParamsE$_ZZN4cute19as_arithmetic_tupleINS_15ArithmeticTupleIJNS1_IJiiEEEiiiEEEEEDaRKT_ENKUlRKT_E_clIS2_EEDaS9_,($_ZN7cutlass13device_kernelIN5flash19enable_sm80_to_sm89INS1_16FlashAttnBwdSm80INS1_25CollectiveMainloopBwdSm80ILi2ELi2EN4cute5tupleIJNS5_1CILi64EEENS7_ILi128EEES8_EEENS_10bfloat16_tEfNS_4arch4Sm80ELb0ELb0ELb1ELb0ELb1ELb0ELb0ELb0ELi2ELi2ELi4ELi2ELb1EEENS1_21CollectiveEpilogueBwdISA_SB_SD_Li256ELb0ELb0ELi2EEENS1_19SingleTileSchedulerILb0ELb0ELb0ELi128EEEEEEEEEvNT_6ParamsE$_ZZN4cute19as_arithmetic_tupleINS_15ArithmeticTupleIJNS1_IJiiEEEiiiEEEEEDaRKT_ENKUlRKT_E_clIiEEDaS9_ - $_ZN7cutlass13device_kernelIN5flash19enable_sm80_to_sm89INS1_16FlashAttnBwdSm80INS1_25CollectiveMainloopBwdSm80ILi2ELi2EN4cute5tupleIJNS5_1CILi64EEENS7_ILi128EEES8_EEENS_10bfloat16_tEfNS_4arch4Sm80ELb0ELb0ELb1ELb0ELb1ELb0ELb0ELb0ELi2ELi2ELi4ELi2ELb1EEENS1_21CollectiveEpilogueBwdISA_SB_SD_Li256ELb0ELb0ELi2EEENS1_19SingleTileSchedulerILb0ELb0ELb0ELi128EEEEEEEEEvNT_6ParamsE$_ZZN4cute19as_arithmetic_tupleINS_15ArithmeticTupleIJNS1_IJiiEEEiiiEEEEEDaRKT_ENKUlRKT_E_clIS2_EEDaS9_)
$_ZN7cutlass13device_kernelIN5flash19enable_sm80_to_sm89INS1_16FlashAttnBwdSm80INS1_25CollectiveMainloopBwdSm80ILi2ELi2EN4cute5tupleIJNS5_1CILi64EEENS7_ILi128EEES8_EEENS_10bfloat16_tEfNS_4arch4Sm80ELb0ELb0ELb1ELb0ELb1ELb0ELb0ELb0ELi2ELi2ELi4ELi2ELb1EEENS1_21CollectiveEpilogueBwdISA_SB_SD_Li256ELb0ELb0ELi2EEENS1_19SingleTileSchedulerILb0ELb0ELb0ELi128EEEEEEEEEvNT_6ParamsE$_ZZN4cute19as_arithmetic_tupleINS_15ArithmeticTupleIJNS1_IJiiEEEiiiEEEEEDaRKT_ENKUlRKT_E_clIS2_EEDaS9_:
[----:B------:R-:W-:Y:S02]  /*8090*/  ULDC UR35, c[0x0][0x20] ;  /* 0x0000080000237ab9 */ /* 0x000fe40000000800 */
[----:B------:R-:W-:-:S09]  /*80a0*/  UIADD3 UR35, UR40, -UR35, URZ ;  /* 0x8000002328237290 */ /* 0x000fd2000fffe03f */
[----:B------:R-:W5:Y:S01]  /*80b0*/  LDL R5, [UR35] ;  /* 0x00000023ff057983 */ /* 0x000f620008100800 */
[----:B------:R-:W-:-:S03]  /*80c0*/  MOV R6, 0x80e0 ;  /* 0x000080e000067802 */ /* 0x000fc60000000f00 */
[----:B-----5:R-:W-:Y:S05]  /*80d0*/  CALL.REL.NOINC `($_ZN7cutlass13device_kernelIN5flash19enable_sm80_to_sm89INS1_16FlashAttnBwdSm80INS1_25CollectiveMainloopBwdSm80ILi2ELi2EN4cute5tupleIJNS5_1CILi64EEENS7_ILi128EEES8_EEENS_10bfloat16_tEfNS_4arch4Sm80ELb0ELb0ELb1ELb0ELb1ELb0ELb0ELb0ELi2ELi2ELi4ELi2ELb1EEENS1_21CollectiveEpilogueBwdISA_SB_SD_Li256ELb0ELb0ELi2EEENS1_19SingleTileSchedulerILb0ELb0ELb0ELi128EEEEEEEEEvNT_6ParamsE$_ZZN4cute19as_arithmetic_tupleINS_15ArithmeticTupleIJiiEEEEEDaRKT_ENKUlRKT_E_clIiEEDaS8_) ;  /* 0x0000015000007944 */ /* 0x020fea0003c00000 */
[----:B------:R-:W5:Y:S01]  /*80e0*/  LDL R5, [UR35+0x4] ;  /* 0x00000423ff057983 */ /* 0x000f620008100800 */
[----:B------:R-:W-:Y:S01]  /*80f0*/  IADD3 R4, R1, 0x19c, RZ ;  /* 0x0000019c01047810 */ /* 0x000fe20007ffe0ff */
[----:B------:R-:W-:Y:S01]  /*8100*/  IMAD.MOV.U32 R12, RZ, RZ, R8 ;  /* 0x000000ffff0c7224 */ /* 0x000fe200078e0008 */
[----:B------:R-:W-:Y:S02]  /*8110*/  MOV R6, 0x8140 ;  /* 0x0000814000067802 */ /* 0x000fe40000000f00 */
[----:B------:R-:W-:Y:S02]  /*8120*/  IADD3 R4, R4, c[0x0][0x20], RZ ;  /* 0x0000080004047a10 */ /* 0x000fe40007ffe0ff */
[----:B-----5:R-:W-:Y:S05]  /*8130*/  CALL.REL.NOINC `($_ZN7cutlass13device_kernelIN5flash19enable_sm80_to_sm89INS1_16FlashAttnBwdSm80INS1_25CollectiveMainloopBwdSm80ILi2ELi2EN4cute5tupleIJNS5_1CILi64EEENS7_ILi128EEES8_EEENS_10bfloat16_tEfNS_4arch4Sm80ELb0ELb0ELb1ELb0ELb1ELb0ELb0ELb0ELi2ELi2ELi4ELi2ELb1EEENS1_21CollectiveEpilogueBwdISA_SB_SD_Li256ELb0ELb0ELi2EEENS1_19SingleTileSchedulerILb0ELb0ELb0ELi128EEEEEEEEEvNT_6ParamsE$_ZZN4cute19as_arithmetic_tupleINS_15ArithmeticTupleIJiiEEEEEDaRKT_ENKUlRKT_E_clIiEEDaS8_) ;  /* 0x000000f000007944 */ /* 0x020fea0003c00000 */
[----:B------:R1:W-:Y:S01]  /*8140*/  STL [R1+0x19c], R8 ;  /* 0x00019c0801007387 */ /* 0x0003e20000100800 */
[----:B------:R-:W-:-:S03]  /*8150*/  MOV R20, 0x8170 ;  /* 0x0000817000147802 */ /* 0x000fc60000000f00 */
[----:B-1----:R-:W-:Y:S05]  /*8160*/  CALL.REL.NOINC `($_ZN7cutlass13device_kernelIN5flash19enable_sm80_to_sm89INS1_16FlashAttnBwdSm80INS1_25CollectiveMainloopBwdSm80ILi2ELi2EN4cute5tupleIJNS5_1CILi64EEENS7_ILi128EEES8_EEENS_10bfloat16_tEfNS_4arch4Sm80ELb0ELb0ELb1ELb0ELb1ELb0ELb0ELb0ELi2ELi2ELi4ELi2ELb1EEENS1_21CollectiveEpilogueBwdISA_SB_SD_Li256ELb0ELb0ELi2EEENS1_19SingleTileSchedulerILb0ELb0ELb0ELi128EEEEEEEEEvNT_6ParamsE$_ZZN4cute19as_arithmetic_tupleINS_15ArithmeticTupleIJiiEEEEEDaRKT_ENKUlDpRKT_E_clIJiiEEEDaS9_) ;  /* 0x0000005000007944 */ /* 0x002fea0003c00000 */
[----:B------:R-:W-:-:S04]  /*8170*/  MOV R43, 0x0 ;  /* 0x00000000002b7802 */ /* 0x000fc80000000f00 */
[----:B------:R-:W-:Y:S05]  /*8180*/  RET.REL.NODEC R42 `(_ZN7cutlass13device_kernelIN5flash19enable_sm80_to_sm89INS1_16FlashAttnBwdSm80INS1_25CollectiveMainloopBwdSm80ILi2ELi2EN4cute5tupleIJNS5_1CILi64EEENS7_ILi128EEES8_EEENS_10bfloat16_tEfNS_4arch4Sm80ELb0ELb0ELb1ELb0ELb1ELb0ELb0ELb0ELi2ELi2ELi4ELi2ELb1EEENS1_21CollectiveEpilogueBwdISA_SB_SD_Li256ELb0ELb0ELi2EEENS1_19SingleTileSchedulerILb0ELb0ELb0ELi128EEEEEEEEEvNT_6ParamsE) ;  /* 0xffff7e702a007950 */ /* 0x000fea0003c3ffff */
        .type           $_ZN7cutlass13device_kernelIN5flash19enable_sm80_to_sm89INS1_16FlashAttnBwdSm80INS1_25CollectiveMainloopBwdSm80ILi2ELi2EN4cute5tupleIJNS5_1CILi64EEENS7_ILi128EEES8_EEENS_10bfloat16_tEfNS_4arch4Sm80ELb0ELb0ELb1ELb0ELb1ELb0ELb0ELb0ELi2ELi2ELi4ELi2ELb1EEENS1_21CollectiveEpilogueBwdISA_SB_SD_Li256ELb0ELb0ELi2EEENS1_19SingleTileSchedulerILb0ELb0ELb0ELi128EEEEEEEEEvNT_6ParamsE$_ZZN4cute19as_arithmetic_tupleINS_15ArithmeticTupleIJNS1_IJiiEEEiiiEEEEEDaRKT_ENKUlRKT_E_clIiEEDaS9_,@function
        .size           $_ZN7cutlass13device_kernelIN5flash19enable_sm80_to_sm89INS1_16FlashAttnBwdSm80INS1_25CollectiveMainloopBwdSm80ILi2ELi2EN4cute5tupleIJNS5_1CILi64EEENS7_ILi128EEES8_EEENS_10bfloat16_tEfNS_4arch4Sm80ELb0ELb0ELb1ELb0ELb1ELb0ELb0ELb0ELi2ELi2ELi4ELi2ELb1EEENS1_21CollectiveEpilogueBwdISA_SB_SD_Li256ELb0ELb0ELi2EEENS1_19SingleTileSchedulerILb0ELb0ELb0ELi128EEEEEEEEEvNT_6ParamsE$_ZZN4cute19as_arithmetic_tupleINS_15ArithmeticTupleIJNS1_IJiiEEEiiiEEEEEDaRKT_ENKUlRKT_E_clIiEEDaS9_,($_ZN7cutlass13device_kernelIN5flash19enable_sm80_to_sm89INS1_16FlashAttnBwdSm80INS1_25CollectiveMainloopBwdSm80ILi2ELi2EN4cute5tupleIJNS5_1CILi64EEENS7_ILi128EEES8_EEENS_10bfloat16_tEfNS_4arch4Sm80ELb0ELb0ELb1ELb0ELb1ELb0ELb0ELb0ELi2ELi2ELi4ELi2ELb1EEENS1_21CollectiveEpilogueBwdISA_SB_SD_Li256ELb0ELb0ELi2EEENS1_19SingleTileSchedulerILb0ELb0ELb0ELi128EEEEEEEEEvNT_6ParamsE$_ZZN4cute19as_arithmetic_tupleINS_15ArithmeticTupleIJiiEEEEEDaRKT_ENKUlDpRKT_E_clIJiiEEEDaS9_ - $_ZN7cutlass13device_kernelIN5flash19enable_sm80_to_sm89INS1_16FlashAttnBwdSm80INS1_25CollectiveMainloopBwdSm80ILi2ELi2EN4cute5tupleIJNS5_1CILi64EEENS7_ILi128EEES8_EEENS_10bfloat16_tEfNS_4arch4Sm80ELb0ELb0ELb1ELb0ELb1ELb0ELb0ELb0ELi2ELi2ELi4ELi2ELb1EEENS1_21CollectiveEpilogueBwdISA_SB_SD_Li256ELb0ELb0ELi2EEENS1_19SingleTileSchedulerILb0ELb0ELb0ELi128EEEEEEEEEvNT_6ParamsE$_ZZN4cute19as_arithmetic_tupleINS_15ArithmeticTupleIJNS1_IJiiEEEiiiEEEEEDaRKT_ENKUlRKT_E_clIiEEDaS9_)
$_ZN7cutlass13device_kernelIN5flash19enable_sm80_to_sm89INS1_16FlashAttnBwdSm80INS1_25CollectiveMainloopBwdSm80ILi2ELi2EN4cute5tupleIJNS5_1CILi64EEENS7_ILi128EEES8_EEENS_10bfloat16_tEfNS_4arch4Sm80ELb0ELb0ELb1ELb0ELb1ELb0ELb0ELb0ELi2ELi2ELi4ELi2ELb1EEENS1_21CollectiveEpilogueBwdISA_SB_SD_Li256ELb0ELb0ELi2EEENS1_19SingleTileSchedulerILb0ELb0ELb0ELi128EEEEEEEEEvNT_6ParamsE$_ZZN4cute19as_arithmetic_tupleINS_15ArithmeticTupleIJNS1_IJiiEEEiiiEEEEEDaRKT_ENKUlRKT_E_clIiEEDaS9_:
[----:B------:R-:W-:Y:S02]  /*8190*/  MOV R8, R7 ;  /* 0x0000000700087202 */ /* 0x000fe40000000f00 */
[----:B------:R-:W-:-:S04]  /*81a0*/  MOV R7, 0x0 ;  /* 0x0000000000077802 */ /* 0x000fc80000000f00 */
[----:B------:R-:W-:Y:S05]  /*81b0*/  RET.REL.NODEC R6 `(_ZN7cutlass13device_kernelIN5flash19enable_sm80_to_sm89INS1_16FlashAttnBwdSm80INS1_25CollectiveMainloopBwdSm80ILi2ELi2EN4cute5tupleIJNS5_1CILi64EEENS7_ILi128EEES8_EEENS_10bfloat16_tEfNS_4arch4Sm80ELb0ELb0ELb1ELb0ELb1ELb0ELb0ELb0ELi2ELi2ELi4ELi2ELb1EEENS1_21CollectiveEpilogueBwdISA_SB_SD_Li256ELb0ELb0ELi2EEENS1_19SingleTileSchedulerILb0ELb0ELb0ELi128EEEEEEEEEvNT_6ParamsE) ;  /* 0xffff7e4006007950 */ /* 0x000fea0003c3ffff */
        .type           $_ZN7cutlass13device_kernelIN5flash19enable_sm80_to_sm89INS1_16FlashAttnBwdSm80INS1_25CollectiveMainloopBwdSm80ILi2ELi2EN4cute5tupleIJNS5_1CILi64EEENS7_ILi128EEES8_EEENS_10bfloat16_tEfNS_4arch4Sm80ELb0ELb0ELb1ELb0ELb1ELb0ELb0ELb0ELi2ELi2ELi4ELi2ELb1EEENS1_21CollectiveEpilogueBwdISA_SB_SD_Li256ELb0ELb0ELi2EEENS1_19SingleTileSchedulerILb0ELb0ELb0ELi128EEEEEEEEEvNT_6ParamsE$_ZZN4cute19as_arithmetic_tupleINS_15ArithmeticTupleIJiiEEEEEDaRKT_ENKUlDpRKT_E_clIJiiEEEDaS9_,@function
        .size           $_ZN7cutlass13device_kernelIN5flash19enable_sm80_to_sm89INS1_16FlashAttnBwdSm80INS1_25CollectiveMainloopBwdSm80ILi2ELi2EN4cute5tupleIJNS5_1CILi64EEENS7_ILi128EEES8_EEENS_10bfloat16_tEfNS_4arch4Sm80ELb0ELb0ELb1ELb0ELb1ELb0ELb0ELb0ELi2ELi2ELi4ELi2ELb1EEENS1_21CollectiveEpilogueBwdISA_SB_SD_Li256ELb0ELb0ELi2EEENS1_19SingleTileSchedulerILb0ELb0ELb0ELi128EEEEEEEEEvNT_6ParamsE$_ZZN4cute19as_arithmetic_tupleINS_15ArithmeticTupleIJiiEEEEEDaRKT_ENKUlDpRKT_E_clIJiiEEEDaS9_,($_ZN7cutlass13device_kernelIN5flash19enable_sm80_to_sm89INS1_16FlashAttnBwdSm80INS1_25CollectiveMainloopBwdSm80ILi2ELi2EN4cute5tupleIJNS5_1CILi64EEENS7_ILi128EEES8_EEENS_10bfloat16_tEfNS_4arch4Sm80ELb0ELb0ELb1ELb0ELb1ELb0ELb0ELb0ELi2ELi2ELi4ELi2ELb1EEENS1_21CollectiveEpilogueBwdISA_SB_SD_Li256ELb0ELb0ELi2EEENS1_19SingleTileSchedulerILb0ELb0ELb0ELi128EEEEEEEEEvNT_6ParamsE$_ZZN4cute19as_arithmetic_tupleINS_15ArithmeticTupleIJiiEEEEEDaRKT_ENKUlRKT_E_clIiEEDaS8_ - $_ZN7cutlass13device_kernelIN5flash19enable_sm80_to_sm89INS1_16FlashAttnBwdSm80INS1_25CollectiveMainloopBwdSm80ILi2ELi2EN4cute5tupleIJNS5_1CILi64EEENS7_ILi128EEES8_EEENS_10bfloat16_tEfNS_4arch4Sm80ELb0ELb0ELb1ELb0ELb1ELb0ELb0ELb0ELi2ELi2ELi4ELi2ELb1EEENS1_21CollectiveEpilogueBwdISA_SB_SD_Li256ELb0ELb0ELi2EEENS1_19SingleTileSchedulerILb0ELb0ELb0ELi128EEEEEEEEEvNT_6ParamsE$_ZZN4cute19as_arithmetic_tupleINS_15ArithmeticTupleIJiiEEEEEDaRKT_ENKUlDpRKT_E_clIJiiEEEDaS9_)
$_ZN7cutlass13device_kernelIN5flash19enable_sm80_to_sm89INS1_16FlashAttnBwdSm80INS1_25CollectiveMainloopBwdSm80ILi2ELi2EN4cute5tupleIJNS5_1CILi64EEENS7_ILi128EEES8_EEENS_10bfloat16_tEfNS_4arch4Sm80ELb0ELb0ELb1ELb0ELb1ELb0ELb0ELb0ELi2ELi2ELi4ELi2ELb1EEENS1_21CollectiveEpilogueBwdISA_SB_SD_Li256ELb0ELb0ELi2EEENS1_19SingleTileSchedulerILb0ELb0ELb0ELi128EEEEEEEEEvNT_6ParamsE$_ZZN4cute19as_arithmetic_tupleINS_15ArithmeticTupleIJiiEEEEEDaRKT_ENKUlDpRKT_E_clIJiiEEEDaS9_:
[----:B------:R-:W-:Y:S02]  /*81c0*/  IADD3 R5, R1, 0x1a0, RZ ;  /* 0x000001a001057810 */ /* 0x000fe40007ffe0ff */
[----:B------:R-:W-:Y:S02]  /*81d0*/  MOV R6, 0x8200 ;  /* 0x0000820000067802 */ /* 0x000fe40000000f00 */
[----:B------:R-:W-:Y:S02]  /*81e0*/  IADD3 R5, R5, c[0x0][0x20], RZ ;  /* 0x0000080005057a10 */ /* 0x000fe40007ffe0ff */
[----:B------:R-:W-:Y:S05]  /*81f0*/  CALL.REL.NOINC `($_ZN7cutlass13device_kernelIN5flash19enable_sm80_to_sm89INS1_16FlashAttnBwdSm80INS1_25CollectiveMainloopBwdSm80ILi2ELi2EN4cute5tupleIJNS5_1CILi64EEENS7_ILi128EEES8_EEENS_10bfloat16_tEfNS_4arch4Sm80ELb0ELb0ELb1ELb0ELb1ELb0ELb0ELb0ELi2ELi2ELi4ELi2ELb1EEENS1_21CollectiveEpilogueBwdISA_SB_SD_Li256ELb0ELb0ELi2EEENS1_19SingleTileSchedulerILb0ELb0ELb0ELi128EEEEEEEEEvNT_6ParamsE$_ZN4cute5tupleIJiiEEC2ERKiS3_) ;  /* 0xfffff9f000007944 */ /* 0x000fea0003c3ffff */
[----:B-1----:R1:W5:Y:S01]  /*8200*/  LDL.64 R4, [R1+0x1a0] ;  /* 0x0001a00001047983 */ /* 0x0023620000100a00 */
[----:B------:R-:W-:-:S04]  /*8210*/  MOV R21, 0x0 ;  /* 0x0000000000157802 */ /* 0x000fc80000000f00 */
[----:B------:R-:W-:Y:S05]  /*8220*/  RET.REL.NODEC R20 `(_ZN7cutlass13device_kernelIN5flash19enable_sm80_to_sm89INS1_16FlashAttnBwdSm80INS1_25CollectiveMainloopBwdSm80ILi2ELi2EN4cute5tupleIJNS5_1CILi64EEENS7_ILi128EEES8_EEENS_10bfloat16_tEfNS_4arch4Sm80ELb0ELb0ELb1ELb0ELb1ELb0ELb0ELb0ELi2ELi2ELi4ELi2ELb1EEENS1_21CollectiveEpilogueBwdISA_SB_SD_Li256ELb0ELb0ELi2EEENS1_19SingleTileSchedulerILb0ELb0ELb0ELi128EEEEEEEEEvNT_6ParamsE) ;  /* 0xffff7dd014007950 */ /* 0x000fea0003c3ffff */
        .type           $_ZN7cutlass13device_kernelIN5flash19enable_sm80_to_sm89INS1_16FlashAttnBwdSm80INS1_25CollectiveMainloopBwdSm80ILi2ELi2EN4cute5tupleIJNS5_1CILi64EEENS7_ILi128EEES8_EEENS_10bfloat16_tEfNS_4arch4Sm80ELb0ELb0ELb1ELb0ELb1ELb0ELb0ELb0ELi2ELi2ELi4ELi2ELb1EEENS1_21CollectiveEpilogueBwdISA_SB_SD_Li256ELb0ELb0ELi2EEENS1_19SingleTileSchedulerILb0ELb0ELb0ELi128EEEEEEEEEvNT_6ParamsE$_ZZN4cute19as_arithmetic_tupleINS_15ArithmeticTupleIJiiEEEEEDaRKT_ENKUlRKT_E_clIiEEDaS8_,@function
        .size           $_ZN7cutlass13device_kernelIN5flash19enable_sm80_to_sm89INS1_16FlashAttnBwdSm80INS1_25CollectiveMainloopBwdSm80ILi2ELi2EN4cute5tupleIJNS5_1CILi64EEENS7_ILi128EEES8_EEENS_10bfloat16_tEfNS_4arch4Sm80ELb0ELb0ELb1ELb0ELb1ELb0ELb0ELb0ELi2ELi2ELi4ELi2ELb1EEENS1_21CollectiveEpilogueBwdISA_SB_SD_Li256ELb0ELb0ELi2EEENS1_19SingleTileSchedulerILb0ELb0ELb0ELi128EEEEEEEEEvNT_6ParamsE$_ZZN4cute19as_arithmetic_tupleINS_15ArithmeticTupleIJiiEEEEEDaRKT_ENKUlRKT_E_clIiEEDaS8_,($_ZN7cutlass13device_kernelIN5flash19enable_sm80_to_sm89INS1_16FlashAttnBwdSm80INS1_25CollectiveMainloopBwdSm80ILi2ELi2EN4cute5tupleIJNS5_1CILi64EEENS7_ILi128EEES8_EEENS_10bfloat16_tEfNS_4arch4Sm80ELb0ELb0ELb1ELb0ELb1ELb0ELb0ELb0ELi2ELi2ELi4ELi2ELb1EEENS1_21CollectiveEpilogueBwdISA_SB_SD_Li256ELb0ELb0ELi2EEENS1_19SingleTileSchedulerILb0ELb0ELb0ELi128EEEEEEEEEvNT_6ParamsE$_ZZN4cute5sliceINS_5tupleIJNS_10UnderscoreES2_S2_iEEENS1_IJNS1_IJNS_1CILi1EEENS4_ILi0EEEEEElS6_lEEEEEDaRKT_RKT0_ENKUlRKT_RKT0_E_clIS2_lEEDaSH_SK_ - $_ZN7cutlass13device_kernelIN5flash19enable_sm80_to_sm89INS1_16FlashAttnBwdSm80INS1_25CollectiveMainloopBwdSm80ILi2ELi2EN4cute5tupleIJNS5_1CILi64EEENS7_ILi128EEES8_EEENS_10bfloat16_tEfNS_4arch4Sm80ELb0ELb0ELb1ELb0ELb1ELb0ELb0ELb0ELi2ELi2ELi4ELi2ELb1EEENS1_21CollectiveEpilogueBwdISA_SB_SD_Li256ELb0ELb0ELi2EEENS1_19SingleTileSchedulerILb0ELb0ELb0ELi128EEEEEEEEEvNT_6ParamsE$_ZZN4cute19as_arithmetic_tupleINS_15ArithmeticTupleIJiiEEEEEDaRKT_ENKUlRKT_E_clIiEEDaS8_)
$_ZN7cutlass13device_kernelIN5flash19enable_sm80_to_sm89INS1_16FlashAttnBwdSm80INS1_25CollectiveMainloopBwdSm80ILi2ELi2EN4cute5tupleIJNS5_1CILi64EEENS7_ILi128EEES8_EEENS_10bfloat16_tEfNS_4arch4Sm80ELb0ELb0ELb1ELb0ELb1ELb0ELb0ELb0ELi2ELi2ELi4ELi2ELb1EEENS1_21CollectiveEpilogueBwdISA_SB_SD_Li256ELb0ELb0ELi2EEENS1_19SingleTileSchedulerILb0ELb0ELb0ELi128EEEEEEEEEvNT_6ParamsE$_ZZN4cute19as_arithmetic_tupleINS_15ArithmeticTupleIJiiEEEEEDaRKT_ENKUlRKT_E_clIiEEDaS8_:
[----:B------:R-:W-:Y:S02]  /*8230*/  MOV R7, 0x0 ;  /* 0x0000000000077802 */ /* 0x000fe40000000f00 */
[----:B------:R-:W-:Y:S02]  /*8240*/  MOV R8, R5 ;  /* 0x0000000500087202 */ /* 0x000fe40000000f00 */
[----:B------:R-:W-:Y:S05]  /*8250*/  RET.REL.NODEC R6 `(_ZN7cutlass13device_kernelIN5flash19enable_sm80_to_sm89INS1_16FlashAttnBwdSm80INS1_25CollectiveMainloopBwdSm80ILi2ELi2EN4cute5tupleIJNS5_1CILi64EEENS7_ILi128EEES8_EEENS_10bfloat16_tEfNS_4arch4Sm80ELb0ELb0ELb1ELb0ELb1ELb0ELb0ELb0ELi2ELi2ELi4ELi2ELb1EEENS1_21CollectiveEpilogueBwdISA_SB_SD_Li256ELb0ELb0ELi2EEENS1_19SingleTileSchedulerILb0ELb0ELb0ELi128EEEEEEEEEvNT_6ParamsE) ;  /* 0xffff7da006007950 */ /* 0x000fea0003c3ffff */
        .type           $_ZN7cutlass13device_kernelIN5flash19enable_sm80_to_sm89INS1_16FlashAttnBwdSm80INS1_25CollectiveMainloopBwdSm80ILi2ELi2EN4cute5tupleIJNS5_1CILi64EEENS7_ILi128EEES8_EEENS_10bfloat16_tEfNS_4arch4Sm80ELb0ELb0ELb1ELb0ELb1ELb0ELb0ELb0ELi2ELi2ELi4ELi2ELb1EEENS1_21CollectiveEpilogueBwdISA_SB_SD_Li256ELb0ELb0ELi2EEENS1_19SingleTileSchedulerILb0ELb0ELb0ELi128EEEEEEEEEvNT_6ParamsE$_ZZN4cute5sliceINS_5tupleIJNS_10UnderscoreES2_S2_iEEENS1_IJNS1_IJNS_1CILi1EEENS4_ILi0EEEEEElS6_lEEEEEDaRKT_RKT0_ENKUlRKT_RKT0_E_clIS2_lEEDaSH_SK_,@function
        .size           $_ZN7cutlass13device_kernelIN5flash19enable_sm80_to_sm89INS1_16FlashAttnBwdSm80INS1_25CollectiveMainloopBwdSm80ILi2ELi2EN4cute5tupleIJNS5_1CILi64EEENS7_ILi128EEES8_EEENS_10bfloat16_tEfNS_4arch4Sm80ELb0ELb0ELb1ELb0ELb1ELb0ELb0ELb0ELi2ELi2ELi4ELi2ELb1EEENS1_21CollectiveEpilogueBwdISA_SB_SD_Li256ELb0ELb0ELi2EEENS1_19SingleTileSchedulerILb0ELb0ELb0ELi128EEEEEEEEEvNT_6ParamsE$_ZZN4cute5sliceINS_5tupleIJNS_10UnderscoreES2_S2_iEEENS1_IJNS1_IJNS_1CILi1EEENS4_ILi0EEEEEElS6_lEEEEEDaRKT_RKT0_ENKUlRKT_RKT0_E_clIS2_lEEDaSH_SK_,($_ZN7cutlass13device_kernelIN5flash19enable_sm80_to_sm89INS1_16FlashAttnBwdSm80INS1_25CollectiveMainloopBwdSm80ILi2ELi2EN4cute5tupleIJNS5_1CILi64EEENS7_ILi128EEES8_EEENS_10bfloat16_tEfNS_4arch4Sm80ELb0ELb0ELb1ELb0ELb1ELb0ELb0ELb0ELi2ELi2ELi4ELi2ELb1EEENS1_21CollectiveEpilogueBwdISA_SB_SD_Li256ELb0ELb0ELi2EEENS1_19SingleTileSchedulerILb0ELb0ELb0ELi128EEEEEEEEEvNT_6ParamsE$_ZZN4cute7idx2crdINS_5tupleIJiEEENS1_IJNS1_IJNS1_IJNS_1CILi8EEENS3_ILi2EEEEEES5_NS3_ILi4EEES5_EEEEEEEEDaRKT_RKT0_ENKUlRKT_RKT0_E_clIiS8_EEDaSI_SL_ - $_ZN7cutlass13device_kernelIN5flash19enable_sm80_to_sm89INS1_16FlashAttnBwdSm80INS1_25CollectiveMainloopBwdSm80ILi2ELi2EN4cute5tupleIJNS5_1CILi64EEENS7_ILi128EEES8_EEENS_10bfloat16_tEfNS_4arch4Sm80ELb0ELb0ELb1ELb0ELb1ELb0ELb0ELb0ELi2ELi2ELi4ELi2ELb1EEENS1_21CollectiveEpilogueBwdISA_SB_SD_Li256ELb0ELb0ELi2EEENS1_19SingleTileSchedulerILb0ELb0ELb0ELi128EEEEEEEEEvNT_6ParamsE$_ZZN4cute5sliceINS_5tupleIJNS_10UnderscoreES2_S2_iEEENS1_IJNS1_IJNS_1CILi1EEENS4_ILi0EEEEEElS6_lEEEEEDaRKT_RKT0_ENKUlRKT_RKT0_E_clIS2_lEEDaSH_SK_)
$_ZN7cutlass13device_kernelIN5flash19enable_sm80_to_sm89INS1_16FlashAttnBwdSm80INS1_25CollectiveMainloopBwdSm80ILi2ELi2EN4cute5tupleIJNS5_1CILi64EEENS7_ILi128EEES8_EEENS_10bfloat16_tEfNS_4arch4Sm80ELb0ELb0ELb1ELb0ELb1ELb0ELb0ELb0ELi2ELi2ELi4ELi2ELb1EEENS1_21CollectiveEpilogueBwdISA_SB_SD_Li256ELb0ELb0ELi2EEENS1_19SingleTileSchedulerILb0ELb0ELb0ELi128EEEEEEEEEvNT_6ParamsE$_ZZN4cute5sliceINS_5tupleIJNS_10UnderscoreES2_S2_iEEENS1_IJNS1_IJNS_1CILi1EEENS4_ILi0EEEEEElS6_lEEEEEDaRKT_RKT0_ENKUlRKT_RKT0_E_clIS2_lEEDaSH_SK_:
[----:B------:R-:W-:Y:S02]  /*8260*/  IADD3 R7, R1, 0x188, RZ ;  /* 0x0000018801077810 */ /* 0x000fe40007ffe0ff */
[----:B------:R-:W-:Y:S02]  /*8270*/  MOV R8, 0x82a0 ;  /* 0x000082a000087802 */ /* 0x000fe40000000f00 */
[----:B------:R-:W-:Y:S02]  /*8280*/  IADD3 R7, R7, c[0x0][0x20], RZ ;  /* 0x0000080007077a10 */ /* 0x000fe40007ffe0ff */
[----:B------:R-:W-:Y:S05]  /*8290*/  CALL.REL.NOINC `($_ZN7cutlass13device_kernelIN5flash19enable_sm80_to_sm89INS1_16FlashAttnBwdSm80INS1_25CollectiveMainloopBwdSm80ILi2ELi2EN4cute5tupleIJNS5_1CILi64EEENS7_ILi128EEES8_EEENS_10bfloat16_tEfNS_4arch4Sm80ELb0ELb0ELb1ELb0ELb1ELb0ELb0ELb0ELi2ELi2ELi4ELi2ELb1EEENS1_21CollectiveEpilogueBwdISA_SB_SD_Li256ELb0ELb0ELi2EEENS1_19SingleTileSchedulerILb0ELb0ELb0ELi128EEEEEEEEEvNT_6ParamsE$_ZN4cute3eso3ESOILb0ELb1EJlEEC2ERKl) ;  /* 0xffffec8000007944 */ /* 0x000fea0003c3ffff */
[----:B-1----:R1:W5:Y:S01]  /*82a0*/  LDL.64 R4, [R1+0x188] ;  /* 0x0001880001047983 */ /* 0x0023620000100a00 */
[----:B------:R-:W-:-:S04]  /*82b0*/  MOV R7, 0x0 ;  /* 0x0000000000077802 */ /* 0x000fc80000000f00 */
[----:B------:R-:W-:Y:S05]  /*82c0*/  RET.REL.NODEC R6 `(_ZN7cutlass13device_kernelIN5flash19enable_sm80_to_sm89INS1_16FlashAttnBwdSm80INS1_25CollectiveMainloopBwdSm80ILi2ELi2EN4cute5tupleIJNS5_1CILi64EEENS7_ILi128EEES8_EEENS_10bfloat16_tEfNS_4arch4Sm80ELb0ELb0ELb1ELb0ELb1ELb0ELb0ELb0ELi2ELi2ELi4ELi2ELb1EEENS1_21CollectiveEpilogueBwdISA_SB_SD_Li256ELb0ELb0ELi2EEENS1_19SingleTileSchedulerILb0ELb0ELb0ELi128EEEEEEEEEvNT_6ParamsE) ;  /* 0xffff7d3006007950 */ /* 0x000fea0003c3ffff */
        .type           $_ZN7cutlass13device_kernelIN5flash19enable_sm80_to_sm89INS1_16FlashAttnBwdSm80INS1_25CollectiveMainloopBwdSm80ILi2ELi2EN4cute5tupleIJNS5_1CILi64EEENS7_ILi128EEES8_EEENS_10bfloat16_tEfNS_4arch4Sm80ELb0ELb0ELb1ELb0ELb1ELb0ELb0ELb0ELi2ELi2ELi4ELi2ELb1EEENS1_21CollectiveEpilogueBwdISA_SB_SD_Li256ELb0ELb0ELi2EEENS1_19SingleTileSchedulerILb0ELb0ELb0ELi128EEEEEEEEEvNT_6ParamsE$_ZZN4cute7idx2crdINS_5tupleIJiEEENS1_IJNS1_IJNS1_IJNS_1CILi8EEENS3_ILi2EEEEEES5_NS3_ILi4EEES5_EEEEEEEEDaRKT_RKT0_ENKUlRKT_RKT0_E_clIiS8_EEDaSI_SL_,@function
        .size           $_ZN7cutlass13device_kernelIN5flash19enable_sm80_to_sm89INS1_16FlashAttnBwdSm80INS1_25CollectiveMainloopBwdSm80ILi2ELi2EN4cute5tupleIJNS5_1CILi64EEENS7_ILi128EEES8_EEENS_10bfloat16_tEfNS_4arch4Sm80ELb0ELb0ELb1ELb0ELb1ELb0ELb0ELb0ELi2ELi2ELi4ELi2ELb1EEENS1_21CollectiveEpilogueBwdISA_SB_SD_Li256ELb0ELb0ELi2EEENS1_19SingleTileSchedulerILb0ELb0ELb0ELi128EEEEEEEEEvNT_6ParamsE$_ZZN4cute7idx2crdINS_5tupleIJiEEENS1_IJNS1_IJNS1_IJNS_1CILi8EEENS3_ILi2EEEEEES5_NS3_ILi4EEES5_EEEEEEEEDaRKT_RKT0_ENKUlRKT_RKT0_E_clIiS8_EEDaSI_SL_,($_ZN7cutlass13device_kernelIN5flash19enable_sm80_to_sm89INS1_16FlashAttnBwdSm80INS1_25CollectiveMainloopBwdSm80ILi2ELi2EN4cute5tupleIJNS5_1CILi64EEENS7_ILi128EEES8_EEENS_10bfloat16_tEfNS_4arch4Sm80ELb0ELb0ELb1ELb0ELb1ELb0ELb0ELb0ELi2ELi2ELi4ELi2ELb1EEENS1_21CollectiveEpilogueBwdISA_SB_SD_Li256ELb0ELb0ELi2EEENS1_19SingleTileSchedulerILb0ELb0ELb0ELi128EEEEEEEEEvNT_6ParamsE$_ZZN4cute7idx2crdINS_5tupleIJiEEENS1_IJNS1_IJNS1_IJNS_1CILi8EEENS3_ILi2EEEEEES5_S5_NS3_ILi4EEEEEEEEEEEDaRKT_RKT0_ENKUlRKT_RKT0_E_clIiS8_EEDaSI_SL_ - $_ZN7cutlass13device_kernelIN5flash19enable_sm80_to_sm89INS1_16FlashAttnBwdSm80INS1_25CollectiveMainloopBwdSm80ILi2ELi2EN4cute5tupleIJNS5_1CILi64EEENS7_ILi128EEES8_EEENS_10bfloat16_tEfNS_4arch4Sm80ELb0ELb0ELb1ELb0ELb1ELb0ELb0ELb0ELi2ELi2ELi4ELi2ELb1EEENS1_21CollectiveEpilogueBwdISA_SB_SD_Li256ELb0ELb0ELi2EEENS1_19SingleTileSchedulerILb0ELb0ELb0ELi128EEEEEEEEEvNT_6ParamsE$_ZZN4cute7idx2crdINS_5tupleIJiEEENS1_IJNS1_IJNS1_IJNS_1CILi8EEENS3_ILi2EEEEEES5_NS3_ILi4EEES5_EEEEEEEEDaRKT_RKT0_ENKUlRKT_RKT0_E_clIiS8_EEDaSI_SL_)
$_ZN7cutlass13device_kernelIN5flash19enable_sm80_to_sm89INS1_16FlashAttnBwdSm80INS1_25CollectiveMainloopBwdSm80ILi2ELi2EN4cute5tupleIJNS5_1CILi64EEENS7_ILi128EEES8_EEENS_10bfloat16_tEfNS_4arch4Sm80ELb0ELb0ELb1ELb0ELb1ELb0ELb0ELb0ELi2ELi2ELi4ELi2ELb1EEENS1_21CollectiveEpilogueBwdISA_SB_SD_Li256ELb0ELb0ELi2EEENS1_19SingleTileSchedulerILb0ELb0ELb0ELi128EEEEEEEEEvNT_6ParamsE$_ZZN4cute7idx2crdINS_5tupleIJiEEENS1_IJNS1_IJNS1_IJNS_1CILi8EEENS3_ILi2EEEEEES5_NS3_ILi4EEES5_EEEEEEEEDaRKT_RKT0_ENKUlRKT_RKT0_E_clIiS8_EEDaSI_SL_:
        /* <DEDUP_REMOVED lines=16> */
[----:B-1----:R-:W-:Y:S05]  /*83d0*/  CALL.REL.NOINC `($_ZN7cutlass13device_kernelIN5flash19enable_sm80_to_sm89INS1_16FlashAttnBwdSm80INS1_25CollectiveMainloopBwdSm80ILi2ELi2EN4cute5tupleIJNS5_1CILi64EEENS7_ILi128EEES8_EEENS_10bfloat16_tEfNS_4arch4Sm80ELb0ELb0ELb1ELb0ELb1ELb0ELb0ELb0ELi2ELi2ELi4ELi2ELb1EEENS1_21CollectiveEpilogueBwdISA_SB_SD_Li256ELb0ELb0ELi2EEENS1_19SingleTileSchedulerILb0ELb0ELb0ELi128EEEEEEEEEvNT_6ParamsE$_ZN4cute5tupleIJiEEC2ERKi) ;  /* 0xfffff79000007944 */ /* 0x002fea0003c3ffff */
        /* <DEDUP_REMOVED lines=8> */
[----:B-1---5:R-:W-:Y:S05]  /*8460*/  CALL.REL.NOINC `($_ZN7cutlass13device_kernelIN5flash19enable_sm80_to_sm89INS1_16FlashAttnBwdSm80INS1_25CollectiveMainloopBwdSm80ILi2ELi2EN4cute5tupleIJNS5_1CILi64EEENS7_ILi128EEES8_EEENS_10bfloat16_tEfNS_4arch4Sm80ELb0ELb0ELb1ELb0ELb1ELb0ELb0ELb0ELi2ELi2ELi4ELi2ELb1EEENS1_21CollectiveEpilogueBwdISA_SB_SD_Li256ELb0ELb0ELi2EEENS1_19SingleTileSchedulerILb0ELb0ELb0ELi128EEEEEEEEEvNT_6ParamsE$_ZN4cute5tupleIJiEEC2ERKi) ;  /* 0xfffff70000007944 */ /* 0x022fea0003c3ffff */
[----:B------:R1:W5:Y:S01]  /*8470*/  LDL R7, [R1+0x168] ;  /* 0x0001680001077983 */ /* 0x0003620000100800 */
[----:B------:R-:W-:Y:S01]  /*8480*/  MOV R5, R6 ;  /* 0x0000000600057202 */ /* 0x000fe20000000f00 */
[----:B------:R-:W-:Y:S01]  /*8490*/  UMOV UR37, UR39 ;  /* 0x0000002700257c82 */ /* 0x000fe20008000000 */
[----:B------:R-:W-:-:S02]  /*84a0*/  MOV R4, 0x84c0 ;  /* 0x000084c000047802 */ /* 0x000fc40000000f00 */
[----:B-1---5:R-:W-:Y:S05]  /*84b0*/  CALL.REL.NOINC `($_ZN7cutlass13device_kernelIN5flash19enable_sm80_to_sm89INS1_16FlashAttnBwdSm80INS1_25CollectiveMainloopBwdSm80ILi2ELi2EN4cute5tupleIJNS5_1CILi64EEENS7_ILi128EEES8_EEENS_10bfloat16_tEfNS_4arch4Sm80ELb0ELb0ELb1ELb0ELb1ELb0ELb0ELb0ELi2ELi2ELi4ELi2ELb1EEENS1_21CollectiveEpilogueBwdISA_SB_SD_Li256ELb0ELb0ELi2EEENS1_19SingleTileSchedulerILb0ELb0ELb0ELi128EEEEEEEEEvNT_6ParamsE$_ZN4cute5tupleIJiEEC2ERKi) ;  /* 0xfffff6b000007944 */ /* 0x022fea0003c3ffff */
[----:B------:R1:W5:Y:S01]  /*84c0*/  LDL R5, [R1+0x164] ;  /* 0x0001640001057983 */ /* 0x0003620000100800 */
[----:B------:R-:W-:Y:S01]  /*84d0*/  MOV R4, 0x8500 ;  /* 0x0000850000047802 */ /* 0x000fe20000000f00 */
[----:B------:R-:W-:-:S02]  /*84e0*/  UMOV UR37, UR36 ;  /* 0x0000002400257c82 */ /* 0x000fc40008000000 */
        /* <DEDUP_REMOVED lines=8> */
[----:B-1---5:R-:W-:Y:S05]  /*8570*/  CALL.REL.NOINC `($_ZN7cutlass13device_kernelIN5flash19enable_sm80_to_sm89INS1_16FlashAttnBwdSm80INS1_25CollectiveMainloopBwdSm80ILi2ELi2EN4cute5tupleIJNS5_1CILi64EEENS7_ILi128EEES8_EEENS_10bfloat16_tEfNS_4arch4Sm80ELb0ELb0ELb1ELb0ELb1ELb0ELb0ELb0ELi2ELi2ELi4ELi2ELb1EEENS1_21CollectiveEpilogueBwdISA_SB_SD_Li256ELb0ELb0ELi2EEENS1_19SingleTileSchedulerILb0ELb0ELb0ELi128EEEEEEEEEvNT_6ParamsE$_ZN4cute5tupleIJNS_15ArithmeticTupleIJiEEEEEC2ERKS2_) ;  /* 0xfffff3c000007944 */ /* 0x022fea0003c3ffff */
        /* <DEDUP_REMOVED lines=12> */
[----:B-1---5:R-:W-:Y:S05]  /*8640*/  CALL.REL.NOINC `($_ZN7cutlass13device_kernelIN5flash19enable_sm80_to_sm89INS1_16FlashAttnBwdSm80INS1_25CollectiveMainloopBwdSm80ILi2ELi2EN4cute5tupleIJNS5_1CILi64EEENS7_ILi128EEES8_EEENS_10bfloat16_tEfNS_4arch4Sm80ELb0ELb0ELb1ELb0ELb1ELb0ELb0ELb0ELi2ELi2ELi4ELi2ELb1EEENS1_21CollectiveEpilogueBwdISA_SB_SD_Li256ELb0ELb0ELi2EEENS1_19SingleTileSchedulerILb0ELb0ELb0ELi128EEEEEEEEEvNT_6ParamsE$_ZN4cute5tupleIJNS_1CILi0EEEiEEC2ERKS2_RKi) ;  /* 0xfffff49000007944 */ /* 0x022fea0003c3ffff */
[----:B------:R1:W5:Y:S01]  /*8650*/  LDL R5, [R1+0x168] ;  /* 0x0001680001057983 */ /* 0x0003620000100800 */
[----:B------:R-:W-:Y:S01]  /*8660*/  MOV R8, 0x8690 ;  /* 0x0000869000087802 */ /* 0x000fe20000000f00 */
[----:B------:R-:W-:-:S02]  /*8670*/  UMOV UR38, UR16 ;  /* 0x0000001000267c82 */ /* 0x000fc40008000000 */
[----:B-1---5:R-:W-:Y:S05]  /*8680*/  CALL.REL.NOINC `($_ZN7cutlass13device_kernelIN5flash19enable_sm80_to_sm89INS1_16FlashAttnBwdSm80INS1_25CollectiveMainloopBwdSm80ILi2ELi2EN4cute5tupleIJNS5_1CILi64EEENS7_ILi128EEES8_EEENS_10bfloat16_tEfNS_4arch4Sm80ELb0ELb0ELb1ELb0ELb1ELb0ELb0ELb0ELi2ELi2ELi4ELi2ELb1EEENS1_21CollectiveEpilogueBwdISA_SB_SD_Li256ELb0ELb0ELi2EEENS1_19SingleTileSchedulerILb0ELb0ELb0ELi128EEEEEEEEEvNT_6ParamsE$_ZN4cute5tupleIJNS_15ArithmeticTupleIJNS_1CILi0EEEiEEEEEC2ERKS4_) ;  /* 0xfffff27000007944 */ /* 0x022fea0003c3ffff */
[----:B------:R1:W5:Y:S01]  /*8690*/  LDL R8, [R1+0x168] ;  /* 0x0001680001087983 */ /* 0x0003620000100800 */
[----:B------:R-:W-:Y:S01]  /*86a0*/  IMAD.MOV.U32 R5, RZ, RZ, R6 ;  /* 0x000000ffff057224 */ /* 0x000fe200078e0006 */
[----:B------:R-:W-:-:S02]  /*86b0*/  MOV R4, UR16 ;  /* 0x0000001000047c02 */ /* 0x000fc40008000f00 */
[----:B------:R-:W-:Y:S02]  /*86c0*/  MOV R6, 0x86e0 ;  /* 0x000086e000067802 */ /* 0x000fe40000000f00 */
[----:B-1---5:R-:W-:Y:S05]  /*86d0*/  CALL.REL.NOINC `($_ZN7cutlass13device_kernelIN5flash19enable_sm80_to_sm89INS1_16FlashAttnBwdSm80INS1_25CollectiveMainloopBwdSm80ILi2ELi2EN4cute5tupleIJNS5_1CILi64EEENS7_ILi128EEES8_EEENS_10bfloat16_tEfNS_4arch4Sm80ELb0ELb0ELb1ELb0ELb1ELb0ELb0ELb0ELi2ELi2ELi4ELi2ELb1EEENS1_21CollectiveEpilogueBwdISA_SB_SD_Li256ELb0ELb0ELi2EEENS1_19SingleTileSchedulerILb0ELb0ELb0ELi128EEEEEEEEEvNT_6ParamsE$_ZN4cute3eso3ESOILb0ELb1EJiNS_1CILi0EEEEEC2ERKiRKS3_) ;  /* 0xffffe80000007944 */ /* 0x022fea0003c3ffff */
[----:B------:R2:W5:Y:S01]  /*86e0*/  LDL R12, [R1+0x168] ;  /* 0x00016800010c7983 */ /* 0x0005620000100800 */
[----:B-1----:R-:W-:Y:S02]  /*86f0*/  MOV R4, UR16 ;  /* 0x0000001000047c02 */ /* 0x002fe40008000f00 */
[----:B------:R-:W-:Y:S01]  /*8700*/  MOV R42, 0x8730 ;  /* 0x00008730002a7802 */ /* 0x000fe20000000f00 */
[----:B------:R2:W-:Y:S04]  /*8710*/  STL [R1+0x168], R8 ;  /* 0x0001680801007387 */ /* 0x0005e80000100800 */
[----:B--2--5:R-:W-:Y:S05]  /*8720*/  CALL.REL.NOINC `($_ZN7cutlass13device_kernelIN5flash19enable_sm80_to_sm89INS1_16FlashAttnBwdSm80INS1_25CollectiveMainloopBwdSm80ILi2ELi2EN4cute5tupleIJNS5_1CILi64EEENS7_ILi128EEES8_EEENS_10bfloat16_tEfNS_4arch4Sm80ELb0ELb0ELb1ELb0ELb1ELb0ELb0ELb0ELi2ELi2ELi4ELi2ELb1EEENS1_21CollectiveEpilogueBwdISA_SB_SD_Li256ELb0ELb0ELi2EEENS1_19SingleTileSchedulerILb0ELb0ELb0ELi128EEEEEEEEEvNT_6ParamsE$_ZZN4cuteplIJiEJNS_1CILi0EEEiEEEDaRKNS_15ArithmeticTupleIJDpT_EEERKNS3_IJDpT0_EEEENKUlDpRKT_E_clIJiiEEEDaSH_) ;  /* 0x0000191000007944 */ /* 0x024fea0003c00000 */
[----:B-----5:R-:W-:Y:S02]  /*8730*/  MOV R42, R4 ;  /* 0x00000004002a7202 */ /* 0x020fe40000000f00 */
[----:B------:R-:W-:Y:S02]  /*8740*/  MOV R4, 0x8760 ;  /* 0x0000876000047802 */ /* 0x000fe40000000f00 */
[----:B-1----:R-:W-:Y:S05]  /*8750*/  CALL.REL.NOINC `($_ZN7cutlass13device_kernelIN5flash19enable_sm80_to_sm89INS1_16FlashAttnBwdSm80INS1_25CollectiveMainloopBwdSm80ILi2ELi2EN4cute5tupleIJNS5_1CILi64EEENS7_ILi128EEES8_EEENS_10bfloat16_tEfNS_4arch4Sm80ELb0ELb0ELb1ELb0ELb1ELb0ELb0ELb0ELi2ELi2ELi4ELi2ELb1EEENS1_21CollectiveEpilogueBwdISA_SB_SD_Li256ELb0ELb0ELi2EEENS1_19SingleTileSchedulerILb0ELb0ELb0ELi128EEEEEEEEEvNT_6ParamsE$_ZZN4cuteplIJNS_15ArithmeticTupleIJiEEEEJNS1_IJNS_1CILi0EEEiEEEEEEDaRKNS1_IJDpT_EEERKNS1_IJDpT0_EEEENKUlDpRKT_E_clIJNS1_IJiiEEEEEEDaSJ_) ;  /* 0x0000154000007944 */ /* 0x002fea0003c00000 */
        /* <DEDUP_REMOVED lines=8> */
[----:B--2--5:R-:W-:Y:S05]  /*87e0*/  CALL.REL.NOINC `($_ZN7cutlass13device_kernelIN5flash19enable_sm80_to_sm89INS1_16FlashAttnBwdSm80INS1_25CollectiveMainloopBwdSm80ILi2ELi2EN4cute5tupleIJNS5_1CILi64EEENS7_ILi128EEES8_EEENS_10bfloat16_tEfNS_4arch4Sm80ELb0ELb0ELb1ELb0ELb1ELb0ELb0ELb0ELi2ELi2ELi4ELi2ELb1EEENS1_21CollectiveEpilogueBwdISA_SB_SD_Li256ELb0ELb0ELi2EEENS1_19SingleTileSchedulerILb0ELb0ELb0ELi128EEEEEEEEEvNT_6ParamsE$_ZN4cute5tupleIJiEEC2ERKi) ;  /* 0xfffff38000007944 */ /* 0x024fea0003c3ffff */
        /* <DEDUP_REMOVED lines=9> */
[----:B-1---5:R-:W-:Y:S05]  /*8880*/  CALL.REL.NOINC `($_ZN7cutlass13device_kernelIN5flash19enable_sm80_to_sm89INS1_16FlashAttnBwdSm80INS1_25CollectiveMainloopBwdSm80ILi2ELi2EN4cute5tupleIJNS5_1CILi64EEENS7_ILi128EEES8_EEENS_10bfloat16_tEfNS_4arch4Sm80ELb0ELb0ELb1ELb0ELb1ELb0ELb0ELb0ELi2ELi2ELi4ELi2ELb1EEENS1_21CollectiveEpilogueBwdISA_SB_SD_Li256ELb0ELb0ELi2EEENS1_19SingleTileSchedulerILb0ELb0ELb0ELi128EEEEEEEEEvNT_6ParamsE$_ZN4cute5tupleIJiEEC2ERKi) ;  /* 0xfffff2e000007944 */ /* 0x022fea0003c3ffff */
[----:B------:R1:W5:Y:S01]  /*8890*/  LDL R17, [R1+0x168] ;  /* 0x0001680001117983 */ /* 0x0003620000100800 */
[----:B------:R-:W-:Y:S01]  /*88a0*/  MOV R5, R16 ;  /* 0x0000001000057202 */ /* 0x000fe20000000f00 */
[----:B------:R-:W-:Y:S01]  /*88b0*/  UMOV UR37, UR16 ;  /* 0x0000001000257c82 */ /* 0x000fe20008000000 */
[----:B------:R-:W-:Y:S02]  /*88c0*/  MOV R4, 0x88e0 ;  /* 0x000088e000047802 */ /* 0x000fe40000000f00 */
[----:B-1---5:R-:W-:Y:S05]  /*88d0*/  CALL.REL.NOINC `($_ZN7cutlass13device_kernelIN5flash19enable_sm80_to_sm89INS1_16FlashAttnBwdSm80INS1_25CollectiveMainloopBwdSm80ILi2ELi2EN4cute5tupleIJNS5_1CILi64EEENS7_ILi128EEES8_EEENS_10bfloat16_tEfNS_4arch4Sm80ELb0ELb0ELb1ELb0ELb1ELb0ELb0ELb0ELi2ELi2ELi4ELi2ELb1EEENS1_21CollectiveEpilogueBwdISA_SB_SD_Li256ELb0ELb0ELi2EEENS1_19SingleTileSchedulerILb0ELb0ELb0ELi128EEEEEEEEEvNT_6ParamsE$_ZN4cute5tupleIJiEEC2ERKi) ;  /* 0xfffff29000007944 */ /* 0x022fea0003c3ffff */
[----:B------:R1:W5:Y:S01]  /*88e0*/  LDL R8, [R1+0x168] ;  /* 0x0001680001087983 */ /* 0x0003620000100800 */
[----:B------:R-:W-:Y:S01]  /*88f0*/  MOV R5, R17 ;  /* 0x0000001100057202 */ /* 0x000fe20000000f00 */
[----:B------:R-:W-:Y:S01]  /*8900*/  UMOV UR37, UR36 ;  /* 0x0000002400257c82 */ /* 0x000fe20008000000 */
[----:B------:R-:W-:Y:S02]  /*8910*/  MOV R4, 0x8930 ;  /* 0x0000893000047802 */ /* 0x000fe40000000f00 */
[----:B-1---5:R-:W-:Y:S05]  /*8920*/  CALL.REL.NOINC `($_ZN7cutlass13device_kernelIN5flash19enable_sm80_to_sm89INS1_16FlashAttnBwdSm80INS1_25CollectiveMainloopBwdSm80ILi2ELi2EN4cute5tupleIJNS5_1CILi64EEENS7_ILi128EEES8_EEENS_10bfloat16_tEfNS_4arch4Sm80ELb0ELb0ELb1ELb0ELb1ELb0ELb0ELb0ELi2ELi2ELi4ELi2ELb1EEENS1_21CollectiveEpilogueBwdISA_SB_SD_Li256ELb0ELb0ELi2EEENS1_19SingleTileSchedulerILb0ELb0ELb0ELi128EEEEEEEEEvNT_6ParamsE$_ZN4cute5tupleIJiEEC2ERKi) ;  /* 0xfffff24000007944 */ /* 0x022fea0003c3ffff */
[----:B------:R1:W5:Y:S01]  /*8930*/  LDL R5, [R1+0x160] ;  /* 0x0001600001057983 */ /* 0x0003620000100800 */
[----:B------:R-:W-:Y:S01]  /*8940*/  MOV R12, 0x8970 ;  /* 0x00008970000c7802 */ /* 0x000fe20000000f00 */
[----:B------:R-:W-:Y:S02]  /*8950*/  UMOV UR38, UR16 ;  /* 0x0000001000267c82 */ /* 0x000fe40008000000 */
[----:B-1---5:R-:W-:Y:S05]  /*8960*/  CALL.REL.NOINC `($_ZN7cutlass13device_kernelIN5flash19enable_sm80_to_sm89INS1_16FlashAttnBwdSm80INS1_25CollectiveMainloopBwdSm80ILi2ELi2EN4cute5tupleIJNS5_1CILi64EEENS7_ILi128EEES8_EEENS_10bfloat16_tEfNS_4arch4Sm80ELb0ELb0ELb1ELb0ELb1ELb0ELb0ELb0ELi2ELi2ELi4ELi2ELb1EEENS1_21CollectiveEpilogueBwdISA_SB_SD_Li256ELb0ELb0ELi2EEENS1_19SingleTileSchedulerILb0ELb0ELb0ELi128EEEEEEEEEvNT_6ParamsE$_ZN4cute5tupleIJNS_1CILi0EEES2_iEEC2ERKS2_S5_RKi) ;  /* 0xfffff0f000007944 */ /* 0x022fea0003c3ffff */
        /* <DEDUP_REMOVED lines=8> */
[----:B-1---5:R-:W-:Y:S05]  /*89f0*/  CALL.REL.NOINC `($_ZN7cutlass13device_kernelIN5flash19enable_sm80_to_sm89INS1_16FlashAttnBwdSm80INS1_25CollectiveMainloopBwdSm80ILi2ELi2EN4cute5tupleIJNS5_1CILi64EEENS7_ILi128EEES8_EEENS_10bfloat16_tEfNS_4arch4Sm80ELb0ELb0ELb1ELb0ELb1ELb0ELb0ELb0ELi2ELi2ELi4ELi2ELb1EEENS1_21CollectiveEpilogueBwdISA_SB_SD_Li256ELb0ELb0ELi2EEENS1_19SingleTileSchedulerILb0ELb0ELb0ELi128EEEEEEEEEvNT_6ParamsE$_ZN4cute5tupleIJNS_1CILi0EEES2_S2_iEEC2ERKS2_S5_S5_RKi) ;  /* 0xfffff01000007944 */ /* 0x022fea0003c3ffff */
[----:B------:R1:W5:Y:S01]  /*8a00*/  LDL R8, [R1+0x168] ;  /* 0x0001680001087983 */ /* 0x0003620000100800 */
[----:B------:R-:W-:Y:S01]  /*8a10*/  MOV R5, R16 ;  /* 0x0000001000057202 */ /* 0x000fe20000000f00 */
[----:B------:R-:W-:Y:S01]  /*8a20*/  UMOV UR38, UR16 ;  /* 0x0000001000267c82 */ /* 0x000fe20008000000 */
[----:B------:R-:W-:-:S02]  /*8a30*/  MOV R4, 0x8a50 ;  /* 0x00008a5000047802 */ /* 0x000fc40000000f00 */
[----:B-1---5:R-:W-:Y:S05]  /*8a40*/  CALL.REL.NOINC `($_ZN7cutlass13device_kernelIN5flash19enable_sm80_to_sm89INS1_16FlashAttnBwdSm80INS1_25CollectiveMainloopBwdSm80ILi2ELi2EN4cute5tupleIJNS5_1CILi64EEENS7_ILi128EEES8_EEENS_10bfloat16_tEfNS_4arch4Sm80ELb0ELb0ELb1ELb0ELb1ELb0ELb0ELb0ELi2ELi2ELi4ELi2ELb1EEENS1_21CollectiveEpilogueBwdISA_SB_SD_Li256ELb0ELb0ELi2EEENS1_19SingleTileSchedulerILb0ELb0ELb0ELi128EEEEEEEEEvNT_6ParamsE$_ZN4cute3eso3ESOILb1ELb0EJNS_1CILi0EEES3_iS3_EEC2ERKS3_S6_RKiS6_) ;  /* 0xffffe73000007944 */ /* 0x022fea0003c3ffff */
[----:B------:R1:W5:Y:S01]  /*8a50*/  LDL R20, [R1+0x168] ;  /* 0x0001680001147983 */ /* 0x0003620000100800 */
[----:B------:R-:W-:Y:S01]  /*8a60*/  MOV R4, 0x8aa0 ;  /* 0x00008aa000047802 */ /* 0x000fe20000000f00 */
[----:B------:R-:W-:-:S02]  /*8a70*/  UMOV UR37, UR16 ;  /* 0x0000001000257c82 */ /* 0x000fc40008000000 */
[----:B------:R1:W-:Y:S04]  /*8a80*/  STL [R1+0x168], R8 ;  /* 0x0001680801007387 */ /* 0x0003e80000100800 */
[----:B-1---5:R-:W-:Y:S05]  /*8a90*/  CALL.REL.NOINC `($_ZN7cutlass13device_kernelIN5flash19enable_sm80_to_sm89INS1_16FlashAttnBwdSm80INS1_25CollectiveMainloopBwdSm80ILi2ELi2EN4cute5tupleIJNS5_1CILi64EEENS7_ILi128EEES8_EEENS_10bfloat16_tEfNS_4arch4Sm80ELb0ELb0ELb1ELb0ELb1ELb0ELb0ELb0ELi2ELi2ELi4ELi2ELb1EEENS1_21CollectiveEpilogueBwdISA_SB_SD_Li256ELb0ELb0ELi2EEENS1_19SingleTileSchedulerILb0ELb0ELb0ELi128EEEEEEEEEvNT_6ParamsE$_ZZN4cuteplIJNS_1CILi0EEES2_iEJS2_S2_S2_iEEEDaRKNS_15ArithmeticTupleIJDpT_EEERKNS3_IJDpT0_EEEENKUlDpRKT_E_clIJS2_S2_iiEEEDaSH_) ;  /* 0x0000141000007944 */ /* 0x022fea0003c00000 */
[----:B------:R-:W-:Y:S01]  /*8aa0*/  MOV R5, R9 ;  /* 0x0000000900057202 */ /* 0x000fe20000000f00 */
[----:B------:R-:W-:Y:S01]  /*8ab0*/  UMOV UR37, UR36 ;  /* 0x0000002400257c82 */ /* 0x000fe20008000000 */
[----:B------:R-:W-:Y:S02]  /*8ac0*/  MOV R4, 0x8ae0 ;  /* 0x00008ae000047802 */ /* 0x000fe40000000f00 */
[----:B-1---5:R-:W-:Y:S05]  /*8ad0*/  CALL.REL.NOINC `($_ZN7cutlass13device_kernelIN5flash19enable_sm80_to_sm89INS1_16FlashAttnBwdSm80INS1_25CollectiveMainloopBwdSm80ILi2ELi2EN4cute5tupleIJNS5_1CILi64EEENS7_ILi128EEES8_EEENS_10bfloat16_tEfNS_4arch4Sm80ELb0ELb0ELb1ELb0ELb1ELb0ELb0ELb0ELi2ELi2ELi4ELi2ELb1EEENS1_21CollectiveEpilogueBwdISA_SB_SD_Li256ELb0ELb0ELi2EEENS1_19SingleTileSchedulerILb0ELb0ELb0ELi128EEEEEEEEEvNT_6ParamsE$_ZN4cute5tupleIJiEEC2ERKi) ;  /* 0xfffff09000007944 */ /* 0x022fea0003c3ffff */
[----:B------:R1:W5:Y:S01]  /*8ae0*/  LDL R5, [R1+0x160] ;  /* 0x0001600001057983 */ /* 0x0003620000100800 */
[----:B------:R-:W-:Y:S01]  /*8af0*/  MOV R12, 0x8b20 ;  /* 0x00008b20000c7802 */ /* 0x000fe20000000f00 */
[----:B------:R-:W-:Y:S02]  /*8b00*/  UMOV UR38, UR16 ;  /* 0x0000001000267c82 */ /* 0x000fe40008000000 */
[----:B-1---5:R-:W-:Y:S05]  /*8b10*/  CALL.REL.NOINC `($_ZN7cutlass13device_kernelIN5flash19enable_sm80_to_sm89INS1_16FlashAttnBwdSm80INS1_25CollectiveMainloopBwdSm80ILi2ELi2EN4cute5tupleIJNS5_1CILi64EEENS7_ILi128EEES8_EEENS_10bfloat16_tEfNS_4arch4Sm80ELb0ELb0ELb1ELb0ELb1ELb0ELb0ELb0ELi2ELi2ELi4ELi2ELb1EEENS1_21CollectiveEpilogueBwdISA_SB_SD_Li256ELb0ELb0ELi2EEENS1_19SingleTileSchedulerILb0ELb0ELb0ELi128EEEEEEEEEvNT_6ParamsE$_ZN4cute5tupleIJNS_1CILi0EEEiEEC2ERKS2_RKi) ;  /* 0xffffefc000007944 */ /* 0x022fea0003c3ffff */
[----:B------:R1:W5:Y:S01]  /*8b20*/  LDL R5, [R1+0x168] ;  /* 0x0001680001057983 */ /* 0x0003620000100800 */
[----:B------:R-:W-:Y:S01]  /*8b30*/  MOV R4, 0x8b60 ;  /* 0x00008b6000047802 */ /* 0x000fe20000000f00 */
[----:B------:R-:W-:Y:S02]  /*8b40*/  UMOV UR38, UR16 ;  /* 0x0000001000267c82 */ /* 0x000fe40008000000 */
[----:B-1---5:R-:W-:Y:S05]  /*8b50*/  CALL.REL.NOINC `($_ZN7cutlass13device_kernelIN5flash19enable_sm80_to_sm89INS1_16FlashAttnBwdSm80INS1_25CollectiveMainloopBwdSm80ILi2ELi2EN4cute5tupleIJNS5_1CILi64EEENS7_ILi128EEES8_EEENS_10bfloat16_tEfNS_4arch4Sm80ELb0ELb0ELb1ELb0ELb1ELb0ELb0ELb0ELi2ELi2ELi4ELi2ELb1EEENS1_21CollectiveEpilogueBwdISA_SB_SD_Li256ELb0ELb0ELi2EEENS1_19SingleTileSchedulerILb0ELb0ELb0ELi128EEEEEEEEEvNT_6ParamsE$_ZN4cute3eso3ESOILb1ELb0EJNS_1CILi0EEEiS3_S3_EEC2ERKS3_RKiS6_S6_) ;  /* 0xffffe7a000007944 */ /* 0x022fea0003c3ffff */
[----:B------:R1:W5:Y:S01]  /*8b60*/  LDL R5, [R1+0x168] ;  /* 0x0001680001057983 */ /* 0x0003620000100800 */
[----:B------:R-:W-:Y:S01]  /*8b70*/  MOV R12, 0x8bc0 ;  /* 0x00008bc0000c7802 */ /* 0x000fe20000000f00 */
[----:B------:R-:W-:Y:S02]  /*8b80*/  UMOV UR37, UR16 ;  /* 0x0000001000257c82 */ /* 0x000fe40008000000 */
[----:B------:R1:W-:Y:S04]  /*8b90*/  STL [R1+0x160], R20 ;  /* 0x0001601401007387 */ /* 0x0003e80000100800 */
[----:B------:R1:W-:Y:S02]  /*8ba0*/  STL [R1+0x168], R8 ;  /* 0x0001680801007387 */ /* 0x0003e40000100800 */
[----:B-1---5:R-:W-:Y:S05]  /*8bb0*/  CALL.REL.NOINC `($_ZN7cutlass13device_kernelIN5flash19enable_sm80_to_sm89INS1_16FlashAttnBwdSm80INS1_25CollectiveMainloopBwdSm80ILi2ELi2EN4cute5tupleIJNS5_1CILi64EEENS7_ILi128EEES8_EEENS_10bfloat16_tEfNS_4arch4Sm80ELb0ELb0ELb1ELb0ELb1ELb0ELb0ELb0ELi2ELi2ELi4ELi2ELb1EEENS1_21CollectiveEpilogueBwdISA_SB_SD_Li256ELb0ELb0ELi2EEENS1_19SingleTileSchedulerILb0ELb0ELb0ELi128EEEEEEEEEvNT_6ParamsE$_ZZN4cuteplIJNS_1CILi0EEEiEJS2_S2_iiEEEDaRKNS_15ArithmeticTupleIJDpT_EEERKNS3_IJDpT0_EEEENKUlDpRKT_E_clIJS2_iiiEEEDaSH_) ;  /* 0x0000137000007944 */ /* 0x022fea0003c00000 */
[----:B------:R-:W-:Y:S01]  /*8bc0*/  MOV R12, 0x8bf0 ;  /* 0x00008bf0000c7802 */ /* 0x000fe20000000f00 */
[----:B------:R-:W-:-:S02]  /*8bd0*/  UMOV UR38, UR16 ;  /* 0x0000001000267c82 */ /* 0x000fc40008000000 */
[----:B--2--5:R-:W-:Y:S05]  /*8be0*/  CALL.REL.NOINC `($_ZN7cutlass13device_kernelIN5flash19enable_sm80_to_sm89INS1_16FlashAttnBwdSm80INS1_25CollectiveMainloopBwdSm80ILi2ELi2EN4cute5tupleIJNS5_1CILi64EEENS7_ILi128EEES8_EEENS_10bfloat16_tEfNS_4arch4Sm80ELb0ELb0ELb1ELb0ELb1ELb0ELb0ELb0ELi2ELi2ELi4ELi2ELb1EEENS1_21CollectiveEpilogueBwdISA_SB_SD_Li256ELb0ELb0ELi2EEENS1_19SingleTileSchedulerILb0ELb0ELb0ELi128EEEEEEEEEvNT_6ParamsE$_ZN4cute3eso3ESOILb0ELb1EJNS_15ArithmeticTupleIJiiEEENS_1CILi0EEES5_S5_EEC2ERKS3_RKS5_SA_SA_) ;  /* 0xffffe24000007944 */ /* 0x024fea0003c3ffff */
[----:B------:R-:W-:Y:S04]  /*8bf0*/  STL.64 [R1+0x160], R4 ;  /* 0x0001600401007387 */ /* 0x000fe80000100a00 */
[----:B-1----:R1:W5:Y:S01]  /*8c00*/  LDL.64 R6, [R1+0x168] ;  /* 0x0001680001067983 */ /* 0x0023620000100a00 */
[----:B------:R-:W-:-:S02]  /*8c10*/  UIADD3 UR40, UR36, 0x24, URZ ;  /* 0x0000002424287890 */ /* 0x000fc4000fffe03f */
[----:B------:R-:W-:Y:S01]  /*8c20*/  UMOV UR37, UR16 ;  /* 0x0000001000257c82 */ /* 0x000fe20008000000 */
[----:B------:R2:W-:Y:S02]  /*8c30*/  STL [R1+0x168], R8 ;  /* 0x0001680801007387 */ /* 0x0005e40000100800 */
[----:B--2---:R-:W-:Y:S02]  /*8c40*/  MOV R8, 0x8c60 ;  /* 0x00008c6000087802 */ /* 0x004fe40000000f00 */
[----:B-1---5:R-:W-:Y:S05]  /*8c50*/  CALL.REL.NOINC `($_ZN7cutlass13device_kernelIN5flash19enable_sm80_to_sm89INS1_16FlashAttnBwdSm80INS1_25CollectiveMainloopBwdSm80ILi2ELi2EN4cute5tupleIJNS5_1CILi64EEENS7_ILi128EEES8_EEENS_10bfloat16_tEfNS_4arch4Sm80ELb0ELb0ELb1ELb0ELb1ELb0ELb0ELb0ELi2ELi2ELi4ELi2ELb1EEENS1_21CollectiveEpilogueBwdISA_SB_SD_Li256ELb0ELb0ELi2EEENS1_19SingleTileSchedulerILb0ELb0ELb0ELi128EEEEEEEEEvNT_6ParamsE$_ZZN4cuteplIJNS_15ArithmeticTupleIJiiEEEEJNS_1CILi0EEEiiiEEEDaRKNS1_IJDpT_EEERKNS1_IJDpT0_EEEENKUlDpRKT_E_clIJS2_iiiEEEDaSI_) ;  /* 0x000010c000007944 */ /* 0x022fea0003c00000 */
[----:B-----5:R1:W-:Y:S01]  /*8c60*/  STL.64 [R1+0x188], R4 ;  /* 0x0001880401007387 */ /* 0x0203e20000100a00 */
[----:B------:R-:W-:-:S03]  /*8c70*/  MOV R42, 0x8cb0 ;  /* 0x00008cb0002a7802 */ /* 0x000fc60000000f00 */
[----:B------:R1:W-:Y:S04]  /*8c80*/  STL.64 [R1+0x190], R6 ;  /* 0x0001900601007387 */ /* 0x0003e80000100a00 */
[----:B------:R1:W-:Y:S02]  /*8c90*/  STL [R1+0x184], R12 ;  /* 0x0001840c01007387 */ /* 0x0003e40000100800 */
[----:B-12---:R-:W-:Y:S05]  /*8ca0*/  CALL.REL.NOINC `($_ZN7cutlass13device_kernelIN5flash19enable_sm80_to_sm89INS1_16FlashAttnBwdSm80INS1_25CollectiveMainloopBwdSm80ILi2ELi2EN4cute5tupleIJNS5_1CILi64EEENS7_ILi128EEES8_EEENS_10bfloat16_tEfNS_4arch4Sm80ELb0ELb0ELb1ELb0ELb1ELb0ELb0ELb0ELi2ELi2ELi4ELi2ELb1EEENS1_21CollectiveEpilogueBwdISA_SB_SD_Li256ELb0ELb0ELi2EEENS1_19SingleTileSchedulerILb0ELb0ELb0ELi128EEEEEEEEEvNT_6ParamsE$_ZZN4cute19as_arithmetic_tupleINS_15ArithmeticTupleIJNS1_IJiiEEEiiiEEEEEDaRKT_ENKUlRKT_E_clIS2_EEDaS9_) ;  /* 0xfffff3e000007944 */ /* 0x006fea0003c3ffff */
[----:B------:R2:W5:Y:S01]  /*8cb0*/  LDL R7, [R1+0x18c] ;  /* 0x00018c0001077983 */ /* 0x0005620000100800 */
[----:B------:R-:W-:-:S03]  /*8cc0*/  MOV R6, 0x8ce0 ;  /* 0x00008ce000067802 */ /* 0x000fc60000000f00 */
[----:B-12--5:R-:W-:Y:S05]  /*8cd0*/  CALL.REL.NOINC `($_ZN7cutlass13device_kernelIN5flash19enable_sm80_to_sm89INS1_16FlashAttnBwdSm80INS1_25CollectiveMainloopBwdSm80ILi2ELi2EN4cute5tupleIJNS5_1CILi64EEENS7_ILi128EEES8_EEENS_10bfloat16_tEfNS_4arch4Sm80ELb0ELb0ELb1ELb0ELb1ELb0ELb0ELb0ELi2ELi2ELi4ELi2ELb1EEENS1_21CollectiveEpilogueBwdISA_SB_SD_Li256ELb0ELb0ELi2EEENS1_19SingleTileSchedulerILb0ELb0ELb0ELi128EEEEEEEEEvNT_6ParamsE$_ZZN4cute19as_arithmetic_tupleINS_15ArithmeticTupleIJNS1_IJiiEEEiiiEEEEEDaRKT_ENKUlRKT_E_clIiEEDaS9_) ;  /* 0xfffff4b000007944 */ /* 0x026fea0003c3ffff */
[----:B------:R1:W5:Y:S01]  /*8ce0*/  LDL R7, [R1+0x190] ;  /* 0x0001900001077983 */ /* 0x0003620000100800 */
[----:B------:R-:W-:-:S03]  /*8cf0*/  MOV R6, 0x8d20 ;  /* 0x00008d2000067802 */ /* 0x000fc60000000f00 */
[----:B------:R1:W-:Y:S04]  /*8d00*/  STL [R1+0x168], R8 ;  /* 0x0001680801007387 */ /* 0x0003e80000100800 */
[----:B-1---5:R-:W-:Y:S05]  /*8d10*/  CALL.REL.NOINC `($_ZN7cutlass13device_kernelIN5flash19enable_sm80_to_sm89INS1_16FlashAttnBwdSm80INS1_25CollectiveMainloopBwdSm80ILi2ELi2EN4cute5tupleIJNS5_1CILi64EEENS7_ILi128EEES8_EEENS_10bfloat16_tEfNS_4arch4Sm80ELb0ELb0ELb1ELb0ELb1ELb0ELb0ELb0ELi2ELi2ELi4ELi2ELb1EEENS1_21CollectiveEpilogueBwdISA_SB_SD_Li256ELb0ELb0ELi2EEENS1_19SingleTileSchedulerILb0ELb0ELb0ELi128EEEEEEEEEvNT_6ParamsE$_ZZN4cute19as_arithmetic_tupleINS_15ArithmeticTupleIJNS1_IJiiEEEiiiEEEEEDaRKT_ENKUlRKT_E_clIiEEDaS9_) ;  /* 0xfffff47000007944 */ /* 0x022fea0003c3ffff */
[----:B------:R1:W5:Y:S01]  /*8d20*/  LDL R7, [R1+0x194] ;  /* 0x0001940001077983 */ /* 0x0003620000100800 */
[----:B------:R-:W-:-:S03]  /*8d30*/  MOV R6, 0x8d60 ;  /* 0x00008d6000067802 */ /* 0x000fc60000000f00 */
[----:B------:R1:W-:Y:S04]  /*8d40*/  STL [R1+0x160], R8 ;  /* 0x0001600801007387 */ /* 0x0003e80000100800 */
[----:B-1---5:R-:W-:Y:S05]  /*8d50*/  CALL.REL.NOINC `($_ZN7cutlass13device_kernelIN5flash19enable_sm80_to_sm89INS1_16FlashAttnBwdSm80INS1_25CollectiveMainloopBwdSm80ILi2ELi2EN4cute5tupleIJNS5_1CILi64EEENS7_ILi128EEES8_EEENS_10bfloat16_tEfNS_4arch4Sm80ELb0ELb0ELb1ELb0ELb1ELb0ELb0ELb0ELi2ELi2ELi4ELi2ELb1EEENS1_21CollectiveEpilogueBwdISA_SB_SD_Li256ELb0ELb0ELi2EEENS1_19SingleTileSchedulerILb0ELb0ELb0ELi128EEEEEEEEEvNT_6ParamsE$_ZZN4cute19as_arithmetic_tupleINS_15ArithmeticTupleIJNS1_IJiiEEEiiiEEEEEDaRKT_ENKUlRKT_E_clIiEEDaS9_) ;  /* 0xfffff43000007944 */ /* 0x022fea0003c3ffff */
[----:B------:R1:W-:Y:S01]  /*8d60*/  STL [R1+0x164], R8 ;  /* 0x0001640801007387 */ /* 0x0003e20000100800 */
[----:B------:R-:W-:Y:S01]  /*8d70*/  MOV R7, R5 ;  /* 0x0000000500077202 */ /* 0x000fe20000000f00 */
[----:B------:R-:W-:Y:S01]  /*8d80*/  UIADD3 UR40, UR36, 0x10, URZ ;  /* 0x0000001024287890 */ /* 0x000fe2000fffe03f */
[----:B------:R-:W-:Y:S01]  /*8d90*/  MOV R12, 0x8dc0 ;  /* 0x00008dc0000c7802 */ /* 0x000fe20000000f00 */
[----:B------:R-:W-:-:S05]  /*8da0*/  UMOV UR37, UR16 ;  /* 0x0000001000257c82 */ /* 0x000fca0008000000 */
[----:B-1----:R-:W-:Y:S05]  /*8db0*/  CALL.REL.NOINC `($_ZN7cutlass13device_kernelIN5flash19enable_sm80_to_sm89INS1_16FlashAttnBwdSm80INS1_25CollectiveMainloopBwdSm80ILi2ELi2EN4cute5tupleIJNS5_1CILi64EEENS7_ILi128EEES8_EEENS_10bfloat16_tEfNS_4arch4Sm80ELb0ELb0ELb1ELb0ELb1ELb0ELb0ELb0ELi2ELi2ELi4ELi2ELb1EEENS1_21CollectiveEpilogueBwdISA_SB_SD_Li256ELb0ELb0ELi2EEENS1_19SingleTileSchedulerILb0ELb0ELb0ELi128EEEEEEEEEvNT_6ParamsE$_ZZN4cute19as_arithmetic_tupleINS_15ArithmeticTupleIJNS1_IJiiEEEiiiEEEEEDaRKT_ENKUlDpRKT_E_clIJS2_iiiEEEDaSA_) ;  /* 0xfffff21000007944 */ /* 0x002fea0003c3ffff */
[----:B-----5:R-:W-:Y:S01]  /*8dc0*/  IMAD.MOV.U32 R9, RZ, RZ, R4 ;  /* 0x000000ffff097224 */ /* 0x020fe200078e0004 */
[----:B------:R-:W-:Y:S01]  /*8dd0*/  MOV R4, R5 ;  /* 0x0000000500047202 */ /* 0x000fe20000000f00 */
[----:B------:R-:W-:Y:S01]  /*8de0*/  IMAD.MOV.U32 R5, RZ, RZ, R6 ;  /* 0x000000ffff057224 */ /* 0x000fe200078e0006 */
[----:B------:R1:W-:Y:S01]  /*8df0*/  STL [R1+0x180], R7 ;  /* 0x0001800701007387 */ /* 0x0003e20000100800 */
[----:B------:R-:W-:-:S03]  /*8e00*/  MOV R20, 0x8e40 ;  /* 0x00008e4000147802 */ /* 0x000fc60000000f00 */
[----:B------:R1:W-:Y:S04]  /*8e10*/  STL.64 [R1+0x170], R8 ;  /* 0x0001700801007387 */ /* 0x0003e80000100a00 */
[----:B------:R1:W-:Y:S02]  /*8e20*/  STL.64 [R1+0x178], R4 ;  /* 0x0001780401007387 */ /* 0x0003e40000100a00 */
[----:B-12---:R-:W-:Y:S05]  /*8e30*/  CALL.REL.NOINC `($_ZN7cutlass13device_kernelIN5flash19enable_sm80_to_sm89INS1_16FlashAttnBwdSm80INS1_25CollectiveMainloopBwdSm80ILi2ELi2EN4cute5tupleIJNS5_1CILi64EEENS7_ILi128EEES8_EEENS_10bfloat16_tEfNS_4arch4Sm80ELb0ELb0ELb1ELb0ELb1ELb0ELb0ELb0ELi2ELi2ELi4ELi2ELb1EEENS1_21CollectiveEpilogueBwdISA_SB_SD_Li256ELb0ELb0ELi2EEENS1_19SingleTileSchedulerILb0ELb0ELb0ELi128EEEEEEEEEvNT_6ParamsE$_ZZN4cute14transform_leafINS_15ArithmeticTupleIJNS1_IJiiEEEiiiEEENS_8identityEEEDaRKT_OT0_ENKUlRKT_E_clIS2_EEDaSC_) ;  /* 0xfffff01000007944 */ /* 0x006fea0003c3ffff */
[----:B------:R2:W5:Y:S01]  /*8e40*/  LDL R8, [R1+0x178] ;  /* 0x0001780001087983 */ /* 0x0005620000100800 */
[----:B------:R-:W-:-:S03]  /*8e50*/  MOV R4, 0x8e70 ;  /* 0x00008e7000047802 */ /* 0x000fc60000000f00 */
[----:B-12--5:R-:W-:Y:S05]  /*8e60*/  CALL.REL.NOINC `($_ZN7cutlass13device_kernelIN5flash19enable_sm80_to_sm89INS1_16FlashAttnBwdSm80INS1_25CollectiveMainloopBwdSm80ILi2ELi2EN4cute5tupleIJNS5_1CILi64EEENS7_ILi128EEES8_EEENS_10bfloat16_tEfNS_4arch4Sm80ELb0ELb0ELb1ELb0ELb1ELb0ELb0ELb0ELi2ELi2ELi4ELi2ELb1EEENS1_21CollectiveEpilogueBwdISA_SB_SD_Li256ELb0ELb0ELi2EEENS1_19SingleTileSchedulerILb0ELb0ELb0ELi128EEEEEEEEEvNT_6ParamsE$_ZZN4cute14transform_leafINS_15ArithmeticTupleIJNS1_IJiiEEEiiiEEENS_8identityEEEDaRKT_OT0_ENKUlRKT_E_clIiEEDaSC_) ;  /* 0xfffff0f000007944 */ /* 0x026fea0003c3ffff */
[----:B------:R1:W5:Y:S01]  /*8e70*/  LDL R8, [R1+0x17c] ;  /* 0x00017c0001087983 */ /* 0x0003620000100800 */
[----:B------:R-:W-:-:S03]  /*8e80*/  MOV R4, 0x8eb0 ;  /* 0x00008eb000047802 */ /* 0x000fc60000000f00 */
[----:B------:R1:W-:Y:S04]  /*8e90*/  STL [R1+0x168], R6 ;  /* 0x0001680601007387 */ /* 0x0003e80000100800 */
[----:B-1---5:R-:W-:Y:S05]  /*8ea0*/  CALL.REL.NOINC `($_ZN7cutlass13device_kernelIN5flash19enable_sm80_to_sm89INS1_16FlashAttnBwdSm80INS1_25CollectiveMainloopBwdSm80ILi2ELi2EN4cute5tupleIJNS5_1CILi64EEENS7_ILi128EEES8_EEENS_10bfloat16_tEfNS_4arch4Sm80ELb0ELb0ELb1ELb0ELb1ELb0ELb0ELb0ELi2ELi2ELi4ELi2ELb1EEENS1_21CollectiveEpilogueBwdISA_SB_SD_Li256ELb0ELb0ELi2EEENS1_19SingleTileSchedulerILb0ELb0ELb0ELi128EEEEEEEEEvNT_6ParamsE$_ZZN4cute14transform_leafINS_15ArithmeticTupleIJNS1_IJiiEEEiiiEEENS_8identityEEEDaRKT_OT0_ENKUlRKT_E_clIiEEDaSC_) ;  /* 0xfffff0b000007944 */ /* 0x022fea0003c3ffff */
[----:B------:R1:W5:Y:S01]  /*8eb0*/  LDL R8, [R1+0x180] ;  /* 0x0001800001087983 */ /* 0x0003620000100800 */
[----:B------:R-:W-:-:S03]  /*8ec0*/  MOV R4, 0x8ef0 ;  /* 0x00008ef000047802 */ /* 0x000fc60000000f00 */
[----:B------:R1:W-:Y:S04]  /*8ed0*/  STL [R1+0x160], R6 ;  /* 0x0001600601007387 */ /* 0x0003e80000100800 */
[----:B-1---5:R-:W-:Y:S05]  /*8ee0*/  CALL.REL.NOINC `($_ZN7cutlass13device_kernelIN5flash19enable_sm80_to_sm89INS1_16FlashAttnBwdSm80INS1_25CollectiveMainloopBwdSm80ILi2ELi2EN4cute5tupleIJNS5_1CILi64EEENS7_ILi128EEES8_EEENS_10bfloat16_tEfNS_4arch4Sm80ELb0ELb0ELb1ELb0ELb1ELb0ELb0ELb0ELi2ELi2ELi4ELi2ELb1EEENS1_21CollectiveEpilogueBwdISA_SB_SD_Li256ELb0ELb0ELi2EEENS1_19SingleTileSchedulerILb0ELb0ELb0ELi128EEEEEEEEEvNT_6ParamsE$_ZZN4cute14transform_leafINS_15ArithmeticTupleIJNS1_IJiiEEEiiiEEENS_8identityEEEDaRKT_OT0_ENKUlRKT_E_clIiEEDaSC_) ;  /* 0xfffff07000007944 */ /* 0x022fea0003c3ffff */
[----:B------:R1:W-:Y:S01]  /*8ef0*/  STL [R1+0x164], R6 ;  /* 0x0001640601007387 */ /* 0x0003e20000100800 */
[----:B------:R-:W-:Y:S01]  /*8f00*/  MOV R8, 0x8f30 ;  /* 0x00008f3000087802 */ /* 0x000fe20000000f00 */
[----:B------:R-:W-:Y:S02]  /*8f10*/  UMOV UR38, UR16 ;  /* 0x0000001000267c82 */ /* 0x000fe40008000000 */
[----:B-1----:R-:W-:Y:S05]  /*8f20*/  CALL.REL.NOINC `($_ZN7cutlass13device_kernelIN5flash19enable_sm80_to_sm89INS1_16FlashAttnBwdSm80INS1_25CollectiveMainloopBwdSm80ILi2ELi2EN4cute5tupleIJNS5_1CILi64EEENS7_ILi128EEES8_EEENS_10bfloat16_tEfNS_4arch4Sm80ELb0ELb0ELb1ELb0ELb1ELb0ELb0ELb0ELi2ELi2ELi4ELi2ELb1EEENS1_21CollectiveEpilogueBwdISA_SB_SD_Li256ELb0ELb0ELi2EEENS1_19SingleTileSchedulerILb0ELb0ELb0ELi128EEEEEEEEEvNT_6ParamsE$_ZZN4cute9transformINS_15ArithmeticTupleIJNS1_IJiiEEEiiiEEEZNS_14transform_leafIS3_NS_8identityEEEDaRKT_OT0_EUlRKT_E_EEDaS8_SA_ENKUlDpSD_E_clIJNS_5tupleIJiiEEEiiiEEEDaSF_) ;  /* 0x00000c7000007944 */ /* 0x002fea0003c00000 */
[----:B-----5:R-:W-:Y:S01]  /*8f30*/  MOV R31, R4 ;  /* 0x00000004001f7202 */ /* 0x020fe20000000f00 */
[----:B------:R-:W-:Y:S01]  /*8f40*/  IMAD.MOV.U32 R29, RZ, RZ, R6 ;  /* 0x000000ffff1d7224 */ /* 0x000fe200078e0006 */
[----:B------:R-:W-:Y:S01]  /*8f50*/  MOV R30, R5 ;  /* 0x00000005001e7202 */ /* 0x000fe20000000f00 */
[----:B------:R-:W-:Y:S01]  /*8f60*/  IMAD.MOV.U32 R5, RZ, RZ, 0x0 ;  /* 0x00000000ff057424 */ /* 0x000fe200078e00ff */
[----:B------:R-:W-:-:S04]  /*8f70*/  MOV R4, R0 ;  /* 0x0000000000047202 */ /* 0x000fc80000000f00 */
[----:B------:R-:W-:Y:S05]  /*8f80*/  RET.REL.NODEC R4 `(_ZN7cutlass13device_kernelIN5flash19enable_sm80_to_sm89INS1_16FlashAttnBwdSm80INS1_25CollectiveMainloopBwdSm80ILi2ELi2EN4cute5tupleIJNS5_1CILi64EEENS7_ILi128EEES8_EEENS_10bfloat16_tEfNS_4arch4Sm80ELb0ELb0ELb1ELb0ELb1ELb0ELb0ELb0ELi2ELi2ELi4ELi2ELb1EEENS1_21CollectiveEpilogueBwdISA_SB_SD_Li256ELb0ELb0ELi2EEENS1_19SingleTileSchedulerILb0ELb0ELb0ELi128EEEEEEEEEvNT_6ParamsE) ;  /* 0xffff707004007950 */ /* 0x000fea0003c3ffff */
        .type           $_ZN7cutlass13device_kernelIN5flash19enable_sm80_to_sm89INS1_16FlashAttnBwdSm80INS1_25CollectiveMainloopBwdSm80ILi2ELi2EN4cute5tupleIJNS5_1CILi64EEENS7_ILi128EEES8_EEENS_10bfloat16_tEfNS_4arch4Sm80ELb0ELb0ELb1ELb0ELb1ELb0ELb0ELb0ELi2ELi2ELi4ELi2ELb1EEENS1_21CollectiveEpilogueBwdISA_SB_SD_Li256ELb0ELb0ELi2EEENS1_19SingleTileSchedulerILb0ELb0ELb0ELi128EEEEEEEEEvNT_6ParamsE$_ZZN4cute7idx2crdINS_5tupleIJiEEENS1_IJNS1_IJNS1_IJNS_1CILi8EEENS3_ILi2EEEEEES5_S5_NS3_ILi4EEEEEEEEEEEDaRKT_RKT0_ENKUlRKT_RKT0_E_clIiS8_EEDaSI_SL_,@function
        .size           $_ZN7cutlass13device_kernelIN5flash19enable_sm80_to_sm89INS1_16FlashAttnBwdSm80INS1_25CollectiveMainloopBwdSm80ILi2ELi2EN4cute5tupleIJNS5_1CILi64EEENS7_ILi128EEES8_EEENS_10bfloat16_tEfNS_4arch4Sm80ELb0ELb0ELb1ELb0ELb1ELb0ELb0ELb0ELi2ELi2ELi4ELi2ELb1EEENS1_21CollectiveEpilogueBwdISA_SB_SD_Li256ELb0ELb0ELi2EEENS1_19SingleTileSchedulerILb0ELb0ELb0ELi128EEEEEEEEEvNT_6ParamsE$_ZZN4cute7idx2crdINS_5tupleIJiEEENS1_IJNS1_IJNS1_IJNS_1CILi8EEENS3_ILi2EEEEEES5_S5_NS3_ILi4EEEEEEEEEEEDaRKT_RKT0_ENKUlRKT_RKT0_E_clIiS8_EEDaSI_SL_,($_ZN7cutlass13device_kernelIN5flash19enable_sm80_to_sm89INS1_16FlashAttnBwdSm80INS1_25CollectiveMainloopBwdSm80ILi2ELi2EN4cute5tupleIJNS5_1CILi64EEENS7_ILi128EEES8_EEENS_10bfloat16_tEfNS_4arch4Sm80ELb0ELb0ELb1ELb0ELb1ELb0ELb0ELb0ELi2ELi2ELi4ELi2ELb1EEENS1_21CollectiveEpilogueBwdISA_SB_SD_Li256ELb0ELb0ELi2EEENS1_19SingleTileSchedulerILb0ELb0ELb0ELi128EEEEEEEEEvNT_6ParamsE$_ZZN4cute9transformINS_15ArithmeticTupleIJNS1_IJiiEEEiiiEEEZNS_14transform_leafIS3_NS_8identityEEEDaRKT_OT0_EUlRKT_E_EEDaS8_SA_ENKUlDpSD_E_clIJNS_5tupleIJiiEEEiiiEEEDaSF_ - $_ZN7cutlass13device_kernelIN5flash19enable_sm80_to_sm89INS1_16FlashAttnBwdSm80INS1_25CollectiveMainloopBwdSm80ILi2ELi2EN4cute5tupleIJNS5_1CILi64EEENS7_ILi128EEES8_EEENS_10bfloat16_tEfNS_4arch4Sm80ELb0ELb0ELb1ELb0ELb1ELb0ELb0ELb0ELi2ELi2ELi4ELi2ELb1EEENS1_21CollectiveEpilogueBwdISA_SB_SD_Li256ELb0ELb0ELi2EEENS1_19SingleTileSchedulerILb0ELb0ELb0ELi128EEEEEEEEEvNT_6ParamsE$_ZZN4cute7idx2crdINS_5tupleIJiEEENS1_IJNS1_IJNS1_IJNS_1CILi8EEENS3_ILi2EEEEEES5_S5_NS3_ILi4EEEEEEEEEEEDaRKT_RKT0_ENKUlRKT_RKT0_E_clIiS8_EEDaSI_SL_)
$_ZN7cutlass13device_kernelIN5flash19enable_sm80_to_sm89INS1_16FlashAttnBwdSm80INS1_25CollectiveMainloopBwdSm80ILi2ELi2EN4cute5tupleIJNS5_1CILi64EEENS7_ILi128EEES8_EEENS_10bfloat16_tEfNS_4arch4Sm80ELb0ELb0ELb1ELb0ELb1ELb0ELb0ELb0ELi2ELi2ELi4ELi2ELb1EEENS1_21CollectiveEpilogueBwdISA_SB_SD_Li256ELb0ELb0ELi2EEENS1_19SingleTileSchedulerILb0ELb0ELb0ELi128EEEEEEEEEvNT_6ParamsE$_ZZN4cute7idx2crdINS_5tupleIJiEEENS1_IJNS1_IJNS1_IJNS_1CILi8EEENS3_ILi2EEEEEES5_S5_NS3_ILi4EEEEEEEEEEEDaRKT_RKT0_ENKUlRKT_RKT0_E_clIiS8_EEDaSI_SL_:
        /* <DEDUP_REMOVED lines=40> */
[----:B------:R-:W-:-:S03]  /*9210*/  MOV R6, 0x9230 ;  /* 0x0000923000067802 */ /* 0x000fc60000000f00 */
        /* <DEDUP_REMOVED lines=11> */
[----:B------:R-:W-:-:S03]  /*92d0*/  MOV R12, 0x92f0 ;  /* 0x000092f0000c7802 */ /* 0x000fc60000000f00 */
[----:B-1---5:R-:W-:Y:S05]  /*92e0*/  CALL.REL.NOINC `($_ZN7cutlass13device_kernelIN5flash19enable_sm80_to_sm89INS1_16FlashAttnBwdSm80INS1_25CollectiveMainloopBwdSm80ILi2ELi2EN4cute5tupleIJNS5_1CILi64EEENS7_ILi128EEES8_EEENS_10bfloat16_tEfNS_4arch4Sm80ELb0ELb0ELb1ELb0ELb1ELb0ELb0ELb0ELi2ELi2ELi4ELi2ELb1EEENS1_21CollectiveEpilogueBwdISA_SB_SD_Li256ELb0ELb0ELi2EEENS1_19SingleTileSchedulerILb0ELb0ELb0ELi128EEEEEEEEEvNT_6ParamsE$_ZN4cute5tupleIJNS_1CILi0EEEiEEC2ERKS2_RKi) ;  /* 0xffffe7f000007944 */ /* 0x022fea0003c3ffff */
[----:B------:R1:W5:Y:S01]  /*92f0*/  LDL R5, [R1+0x168] ;  /* 0x0001680001057983 */ /* 0x0003620000100800 */
[----:B------:R-:W-:-:S03]  /*9300*/  MOV R8, 0x9320 ;  /* 0x0000932000087802 */ /* 0x000fc60000000f00 */
        /* <DEDUP_REMOVED lines=16> */
[----:B------:R-:W-:-:S04]  /*9410*/  LEA.HI R5, R3, R4, RZ, 0x1 ;  /* 0x0000000403057211 */ /* 0x000fc800078f08ff */
[----:B------:R-:W-:-:S05]  /*9420*/  LOP3.LUT R5, R5, 0xfffffffe, RZ, 0xc0, !PT ;  /* 0xfffffffe05057812 */ /* 0x000fca00078ec0ff */
[----:B------:R-:W-:Y:S01]  /*9430*/  IMAD.IADD R5, R4, 0x1, -R5 ;  /* 0x0000000104057824 */ /* 0x000fe200078e0a05 */
[----:B------:R-:W-:Y:S02]  /*9440*/  MOV R4, 0x9460 ;  /* 0x0000946000047802 */ /* 0x000fe40000000f00 */
[----:B--2--5:R-:W-:Y:S05]  /*9450*/  CALL.REL.NOINC `($_ZN7cutlass13device_kernelIN5flash19enable_sm80_to_sm89INS1_16FlashAttnBwdSm80INS1_25CollectiveMainloopBwdSm80ILi2ELi2EN4cute5tupleIJNS5_1CILi64EEENS7_ILi128EEES8_EEENS_10bfloat16_tEfNS_4arch4Sm80ELb0ELb0ELb1ELb0ELb1ELb0ELb0ELb0ELi2ELi2ELi4ELi2ELb1EEENS1_21CollectiveEpilogueBwdISA_SB_SD_Li256ELb0ELb0ELi2EEENS1_19SingleTileSchedulerILb0ELb0ELb0ELi128EEEEEEEEEvNT_6ParamsE$_ZN4cute5tupleIJiEEC2ERKi) ;  /* 0xffffe71000007944 */ /* 0x024fea0003c3ffff */
        /* <DEDUP_REMOVED lines=22> */
[----:B------:R-:W-:-:S03]  /*95c0*/  MOV R12, 0x95e0 ;  /* 0x000095e0000c7802 */ /* 0x000fc60000000f00 */
[----:B-1---5:R-:W-:Y:S05]  /*95d0*/  CALL.REL.NOINC `($_ZN7cutlass13device_kernelIN5flash19enable_sm80_to_sm89INS1_16FlashAttnBwdSm80INS1_25CollectiveMainloopBwdSm80ILi2ELi2EN4cute5tupleIJNS5_1CILi64EEENS7_ILi128EEES8_EEENS_10bfloat16_tEfNS_4arch4Sm80ELb0ELb0ELb1ELb0ELb1ELb0ELb0ELb0ELi2ELi2ELi4ELi2ELb1EEENS1_21CollectiveEpilogueBwdISA_SB_SD_Li256ELb0ELb0ELi2EEENS1_19SingleTileSchedulerILb0ELb0ELb0ELi128EEEEEEEEEvNT_6ParamsE$_ZN4cute5tupleIJNS_1CILi0EEES2_iEEC2ERKS2_S5_RKi) ;  /* 0xffffe48000007944 */ /* 0x022fea0003c3ffff */
[----:B------:R1:W5:Y:S01]  /*95e0*/  LDL R9, [R1+0x168] ;  /* 0x0001680001097983 */ /* 0x0003620000100800 */
[----:B------:R-:W-:Y:S01]  /*95f0*/  MOV R5, R8 ;  /* 0x0000000800057202 */ /* 0x000fe20000000f00 */
[----:B------:R-:W-:Y:S01]  /*9600*/  UMOV UR37, UR36 ;  /* 0x0000002400257c82 */ /* 0x000fe20008000000 */
[----:B------:R-:W-:-:S02]  /*9610*/  MOV R4, 0x9630 ;  /* 0x0000963000047802 */ /* 0x000fc40000000f00 */
[----:B-1---5:R-:W-:Y:S05]  /*9620*/  CALL.REL.NOINC `($_ZN7cutlass13device_kernelIN5flash19enable_sm80_to_sm89INS1_16FlashAttnBwdSm80INS1_25CollectiveMainloopBwdSm80ILi2ELi2EN4cute5tupleIJNS5_1CILi64EEENS7_ILi128EEES8_EEENS_10bfloat16_tEfNS_4arch4Sm80ELb0ELb0ELb1ELb0ELb1ELb0ELb0ELb0ELi2ELi2ELi4ELi2ELb1EEENS1_21CollectiveEpilogueBwdISA_SB_SD_Li256ELb0ELb0ELi2EEENS1_19SingleTileSchedulerILb0ELb0ELb0ELi128EEEEEEEEEvNT_6ParamsE$_ZN4cute5tupleIJiEEC2ERKi) ;  /* 0xffffe54000007944 */ /* 0x022fea0003c3ffff */
[----:B------:R1:W5:Y:S01]  /*9630*/  LDL R5, [R1+0x160] ;  /* 0x0001600001057983 */ /* 0x0003620000100800 */
[----:B------:R-:W-:-:S03]  /*9640*/  MOV R8, 0x9660 ;  /* 0x0000966000087802 */ /* 0x000fc60000000f00 */
[----:B-1---5:R-:W-:Y:S05]  /*9650*/  CALL.REL.NOINC `($_ZN7cutlass13device_kernelIN5flash19enable_sm80_to_sm89INS1_16FlashAttnBwdSm80INS1_25CollectiveMainloopBwdSm80ILi2ELi2EN4cute5tupleIJNS5_1CILi64EEENS7_ILi128EEES8_EEENS_10bfloat16_tEfNS_4arch4Sm80ELb0ELb0ELb1ELb0ELb1ELb0ELb0ELb0ELi2ELi2ELi4ELi2ELb1EEENS1_21CollectiveEpilogueBwdISA_SB_SD_Li256ELb0ELb0ELi2EEENS1_19SingleTileSchedulerILb0ELb0ELb0ELi128EEEEEEEEEvNT_6ParamsE$_ZN4cute5tupleIJNS_1CILi0EEES2_S2_iEEC2ERKS2_S5_S5_RKi) ;  /* 0xffffe3b000007944 */ /* 0x022fea0003c3ffff */
[----:B------:R1:W5:Y:S01]  /*9660*/  LDL R8, [R1+0x168] ;  /* 0x0001680001087983 */ /* 0x0003620000100800 */
[----:B------:R-:W-:-:S02]  /*9670*/  MOV R5, R9 ;  /* 0x0000000900057202 */ /* 0x000fc40000000f00 */
[----:B------:R-:W-:Y:S02]  /*9680*/  MOV R4, 0x96a0 ;  /* 0x000096a000047802 */ /* 0x000fe40000000f00 */
[----:B-1---5:R-:W-:Y:S05]  /*9690*/  CALL.REL.NOINC `($_ZN7cutlass13device_kernelIN5flash19enable_sm80_to_sm89INS1_16FlashAttnBwdSm80INS1_25CollectiveMainloopBwdSm80ILi2ELi2EN4cute5tupleIJNS5_1CILi64EEENS7_ILi128EEES8_EEENS_10bfloat16_tEfNS_4arch4Sm80ELb0ELb0ELb1ELb0ELb1ELb0ELb0ELb0ELi2ELi2ELi4ELi2ELb1EEENS1_21CollectiveEpilogueBwdISA_SB_SD_Li256ELb0ELb0ELi2EEENS1_19SingleTileSchedulerILb0ELb0ELb0ELi128EEEEEEEEEvNT_6ParamsE$_ZN4cute3eso3ESOILb1ELb0EJNS_1CILi0EEES3_iS3_EEC2ERKS3_S6_RKiS6_) ;  /* 0xffffdae000007944 */ /* 0x022fea0003c3ffff */
[----:B------:R1:W5:Y:S01]  /*96a0*/  LDL R20, [R1+0x168] ;  /* 0x0001680001147983 */ /* 0x0003620000100800 */
[----:B------:R-:W-:Y:S01]  /*96b0*/  MOV R4, 0x96f0 ;  /* 0x000096f000047802 */ /* 0x000fe20000000f00 */
[----:B------:R-:W-:Y:S02]  /*96c0*/  UMOV UR37, UR38 ;  /* 0x0000002600257c82 */ /* 0x000fe40008000000 */
[----:B------:R1:W-:Y:S04]  /*96d0*/  STL [R1+0x168], R8 ;  /* 0x0001680801007387 */ /* 0x0003e80000100800 */
[----:B-1---5:R-:W-:Y:S05]  /*96e0*/  CALL.REL.NOINC `($_ZN7cutlass13device_kernelIN5flash19enable_sm80_to_sm89INS1_16FlashAttnBwdSm80INS1_25CollectiveMainloopBwdSm80ILi2ELi2EN4cute5tupleIJNS5_1CILi64EEENS7_ILi128EEES8_EEENS_10bfloat16_tEfNS_4arch4Sm80ELb0ELb0ELb1ELb0ELb1ELb0ELb0ELb0ELi2ELi2ELi4ELi2ELb1EEENS1_21CollectiveEpilogueBwdISA_SB_SD_Li256ELb0ELb0ELi2EEENS1_19SingleTileSchedulerILb0ELb0ELb0ELi128EEEEEEEEEvNT_6ParamsE$_ZZN4cuteplIJNS_1CILi0EEES2_iEJS2_S2_S2_iEEEDaRKNS_15ArithmeticTupleIJDpT_EEERKNS3_IJDpT0_EEEENKUlDpRKT_E_clIJS2_S2_iiEEEDaSH_) ;  /* 0x000007c000007944 */ /* 0x022fea0003c00000 */
[----:B------:R-:W-:Y:S01]  /*96f0*/  MOV R5, R3 ;  /* 0x0000000300057202 */ /* 0x000fe20000000f00 */
[----:B------:R-:W-:Y:S01]  /*9700*/  UMOV UR37, UR36 ;  /* 0x0000002400257c82 */ /* 0x000fe20008000000 */
[----:B------:R-:W-:Y:S02]  /*9710*/  MOV R4, 0x9730 ;  /* 0x0000973000047802 */ /* 0x000fe40000000f00 */
[----:B-1---5:R-:W-:Y:S05]  /*9720*/  CALL.REL.NOINC `($_ZN7cutlass13device_kernelIN5flash19enable_sm80_to_sm89INS1_16FlashAttnBwdSm80INS1_25CollectiveMainloopBwdSm80ILi2ELi2EN4cute5tupleIJNS5_1CILi64EEENS7_ILi128EEES8_EEENS_10bfloat16_tEfNS_4arch4Sm80ELb0ELb0ELb1ELb0ELb1ELb0ELb0ELb0ELi2ELi2ELi4ELi2ELb1EEENS1_21CollectiveEpilogueBwdISA_SB_SD_Li256ELb0ELb0ELi2EEENS1_19SingleTileSchedulerILb0ELb0ELb0ELi128EEEEEEEEEvNT_6ParamsE$_ZN4cute5tupleIJiEEC2ERKi) ;  /* 0xffffe44000007944 */ /* 0x022fea0003c3ffff */
[----:B------:R1:W5:Y:S01]  /*9730*/  LDL R5, [R1+0x160] ;  /* 0x0001600001057983 */ /* 0x0003620000100800 */
[----:B------:R-:W-:-:S03]  /*9740*/  MOV R12, 0x9760 ;  /* 0x00009760000c7802 */ /* 0x000fc60000000f00 */
[----:B-1---5:R-:W-:Y:S05]  /*9750*/  CALL.REL.NOINC `($_ZN7cutlass13device_kernelIN5flash19enable_sm80_to_sm89INS1_16FlashAttnBwdSm80INS1_25CollectiveMainloopBwdSm80ILi2ELi2EN4cute5tupleIJNS5_1CILi64EEENS7_ILi128EEES8_EEENS_10bfloat16_tEfNS_4arch4Sm80ELb0ELb0ELb1ELb0ELb1ELb0ELb0ELb0ELi2ELi2ELi4ELi2ELb1EEENS1_21CollectiveEpilogueBwdISA_SB_SD_Li256ELb0ELb0ELi2EEENS1_19SingleTileSchedulerILb0ELb0ELb0ELi128EEEEEEEEEvNT_6ParamsE$_ZN4cute5tupleIJNS_1CILi0EEEiEEC2ERKS2_RKi) ;  /* 0xffffe38000007944 */ /* 0x022fea0003c3ffff */
[----:B------:R1:W5:Y:S01]  /*9760*/  LDL R5, [R1+0x168] ;  /* 0x0001680001057983 */ /* 0x0003620000100800 */
[----:B------:R-:W-:-:S03]  /*9770*/  MOV R4, 0x9790 ;  /* 0x0000979000047802 */ /* 0x000fc60000000f00 */
[----:B-1---5:R-:W-:Y:S05]  /*9780*/  CALL.REL.NOINC `($_ZN7cutlass13device_kernelIN5flash19enable_sm80_to_sm89INS1_16FlashAttnBwdSm80INS1_25CollectiveMainloopBwdSm80ILi2ELi2EN4cute5tupleIJNS5_1CILi64EEENS7_ILi128EEES8_EEENS_10bfloat16_tEfNS_4arch4Sm80ELb0ELb0ELb1ELb0ELb1ELb0ELb0ELb0ELi2ELi2ELi4ELi2ELb1EEENS1_21CollectiveEpilogueBwdISA_SB_SD_Li256ELb0ELb0ELi2EEENS1_19SingleTileSchedulerILb0ELb0ELb0ELi128EEEEEEEEEvNT_6ParamsE$_ZN4cute3eso3ESOILb1ELb0EJNS_1CILi0EEEiS3_S3_EEC2ERKS3_RKiS6_S6_) ;  /* 0xffffdb7000007944 */ /* 0x022fea0003c3ffff */
[----:B------:R1:W5:Y:S01]  /*9790*/  LDL R5, [R1+0x168] ;  /* 0x0001680001057983 */ /* 0x0003620000100800 */
[----:B------:R-:W-:Y:S01]  /*97a0*/  MOV R12, 0x97f0 ;  /* 0x000097f0000c7802 */ /* 0x000fe20000000f00 */
[----:B------:R-:W-:-:S02]  /*97b0*/  UMOV UR37, UR38 ;  /* 0x0000002600257c82 */ /* 0x000fc40008000000 */
[----:B------:R1:W-:Y:S04]  /*97c0*/  STL [R1+0x160], R20 ;  /* 0x0001601401007387 */ /* 0x0003e80000100800 */
[----:B------:R1:W-:Y:S02]  /*97d0*/  STL [R1+0x168], R8 ;  /* 0x0001680801007387 */ /* 0x0003e40000100800 */
[----:B-1---5:R-:W-:Y:S05]  /*97e0*/  CALL.REL.NOINC `($_ZN7cutlass13device_kernelIN5flash19enable_sm80_to_sm89INS1_16FlashAttnBwdSm80INS1_25CollectiveMainloopBwdSm80ILi2ELi2EN4cute5tupleIJNS5_1CILi64EEENS7_ILi128EEES8_EEENS_10bfloat16_tEfNS_4arch4Sm80ELb0ELb0ELb1ELb0ELb1ELb0ELb0ELb0ELi2ELi2ELi4ELi2ELb1EEENS1_21CollectiveEpilogueBwdISA_SB_SD_Li256ELb0ELb0ELi2EEENS1_19SingleTileSchedulerILb0ELb0ELb0ELi128EEEEEEEEEvNT_6ParamsE$_ZZN4cuteplIJNS_1CILi0EEEiEJS2_S2_iiEEEDaRKNS_15ArithmeticTupleIJDpT_EEERKNS3_IJDpT0_EEEENKUlDpRKT_E_clIJS2_iiiEEEDaSH_) ;  /* 0x0000074000007944 */ /* 0x022fea0003c00000 */
[----:B------:R-:W-:Y:S02]  /*97f0*/  MOV R12, 0x9810 ;  /* 0x00009810000c7802 */ /* 0x000fe40000000f00 */
[----:B--2--5:R-:W-:Y:S05]  /*9800*/  CALL.REL.NOINC `($_ZN7cutlass13device_kernelIN5flash19enable_sm80_to_sm89INS1_16FlashAttnBwdSm80INS1_25CollectiveMainloopBwdSm80ILi2ELi2EN4cute5tupleIJNS5_1CILi64EEENS7_ILi128EEES8_EEENS_10bfloat16_tEfNS_4arch4Sm80ELb0ELb0ELb1ELb0ELb1ELb0ELb0ELb0ELi2ELi2ELi4ELi2ELb1EEENS1_21CollectiveEpilogueBwdISA_SB_SD_Li256ELb0ELb0ELi2EEENS1_19SingleTileSchedulerILb0ELb0ELb0ELi128EEEEEEEEEvNT_6ParamsE$_ZN4cute3eso3ESOILb0ELb1EJNS_15ArithmeticTupleIJiiEEENS_1CILi0EEES5_S5_EEC2ERKS3_RKS5_SA_SA_) ;  /* 0xffffd62000007944 */ /* 0x024fea0003c3ffff */
[----:B------:R-:W-:Y:S04]  /*9810*/  STL.64 [R1+0x160], R4 ;  /* 0x0001600401007387 */ /* 0x000fe80000100a00 */
[----:B-1----:R1:W5:Y:S01]  /*9820*/  LDL.64 R6, [R1+0x168] ;  /* 0x0001680001067983 */ /* 0x0023620000100a00 */
[----:B------:R-:W-:Y:S02]  /*9830*/  UIADD3 UR40, UR36, 0x24, URZ ;  /* 0x0000002424287890 */ /* 0x000fe4000fffe03f */
[----:B------:R-:W-:Y:S01]  /*9840*/  UMOV UR37, UR38 ;  /* 0x0000002600257c82 */ /* 0x000fe20008000000 */
[----:B------:R2:W-:Y:S02]  /*9850*/  STL [R1+0x168], R8 ;  /* 0x0001680801007387 */ /* 0x0005e40000100800 */
[----:B--2---:R-:W-:-:S02]  /*9860*/  MOV R8, 0x9880 ;  /* 0x0000988000087802 */ /* 0x004fc40000000f00 */
        /* <DEDUP_REMOVED lines=43> */
[----:B------:R-:W-:-:S03]  /*9b20*/  MOV R8, 0x9b40 ;  /* 0x00009b4000087802 */ /* 0x000fc60000000f00 */
[----:B-1----:R-:W-:Y:S05]  /*9b30*/  CALL.REL.NOINC `($_ZN7cutlass13device_kernelIN5flash19enable_sm80_to_sm89INS1_16FlashAttnBwdSm80INS1_25CollectiveMainloopBwdSm80ILi2ELi2EN4cute5tupleIJNS5_1CILi64EEENS7_ILi128EEES8_EEENS_10bfloat16_tEfNS_4arch4Sm80ELb0ELb0ELb1ELb0ELb1ELb0ELb0ELb0ELi2ELi2ELi4ELi2ELb1EEENS1_21CollectiveEpilogueBwdISA_SB_SD_Li256ELb0ELb0ELi2EEENS1_19SingleTileSchedulerILb0ELb0ELb0ELi128EEEEEEEEEvNT_6ParamsE$_ZZN4cute9transformINS_15ArithmeticTupleIJNS1_IJiiEEEiiiEEEZNS_14transform_leafIS3_NS_8identityEEEDaRKT_OT0_EUlRKT_E_EEDaS8_SA_ENKUlDpSD_E_clIJNS_5tupleIJiiEEEiiiEEEDaSF_) ;  /* 0x0000006000007944 */ /* 0x002fea0003c00000 */
[----:B-----5:R-:W-:Y:S01]  /*9b40*/  MOV R3, R4 ;  /* 0x0000000400037202 */ /* 0x020fe20000000f00 */
[----:B------:R-:W-:Y:S01]  /*9b50*/  IMAD.MOV.U32 R26, RZ, RZ, R6 ;  /* 0x000000ffff1a7224 */ /* 0x000fe200078e0006 */
[----:B------:R-:W-:Y:S01]  /*9b60*/  MOV R28, R5 ;  /* 0x00000005001c7202 */ /* 0x000fe20000000f00 */
[----:B------:R-:W-:Y:S01]  /*9b70*/  IMAD.MOV.U32 R5, RZ, RZ, 0x0 ;  /* 0x00000000ff057424 */ /* 0x000fe200078e00ff */
[----:B------:R-:W-:-:S04]  /*9b80*/  MOV R4, R0 ;  /* 0x0000000000047202 */ /* 0x000fc80000000f00 */
[----:B------:R-:W-:Y:S05]  /*9b90*/  RET.REL.NODEC R4 `(_ZN7cutlass13device_kernelIN5flash19enable_sm80_to_sm89INS1_16FlashAttnBwdSm80INS1_25CollectiveMainloopBwdSm80ILi2ELi2EN4cute5tupleIJNS5_1CILi64EEENS7_ILi128EEES8_EEENS_10bfloat16_tEfNS_4arch4Sm80ELb0ELb0ELb1ELb0ELb1ELb0ELb0ELb0ELi2ELi2ELi4ELi2ELb1EEENS1_21CollectiveEpilogueBwdISA_SB_SD_Li256ELb0ELb0ELi2EEENS1_19SingleTileSchedulerILb0ELb0ELb0ELi128EEEEEEEEEvNT_6ParamsE) ;  /* 0xffff646004007950 */ /* 0x000fea0003c3ffff */
        .type           $_ZN7cutlass13device_kernelIN5flash19enable_sm80_to_sm89INS1_16FlashAttnBwdSm80INS1_25CollectiveMainloopBwdSm80ILi2ELi2EN4cute5tupleIJNS5_1CILi64EEENS7_ILi128EEES8_EEENS_10bfloat16_tEfNS_4arch4Sm80ELb0ELb0ELb1ELb0ELb1ELb0ELb0ELb0ELi2ELi2ELi4ELi2ELb1EEENS1_21CollectiveEpilogueBwdISA_SB_SD_Li256ELb0ELb0ELi2EEENS1_19SingleTileSchedulerILb0ELb0ELb0ELi128EEEEEEEEEvNT_6ParamsE$_ZZN4cute9transformINS_15ArithmeticTupleIJNS1_IJiiEEEiiiEEEZNS_14transform_leafIS3_NS_8identityEEEDaRKT_OT0_EUlRKT_E_EEDaS8_SA_ENKUlDpSD_E_clIJNS_5tupleIJiiEEEiiiEEEDaSF_,@function
        .size           $_ZN7cutlass13device_kernelIN5flash19enable_sm80_to_sm89INS1_16FlashAttnBwdSm80INS1_25CollectiveMainloopBwdSm80ILi2ELi2EN4cute5tupleIJNS5_1CILi64EEENS7_ILi128EEES8_EEENS_10bfloat16_tEfNS_4arch4Sm80ELb0ELb0ELb1ELb0ELb1ELb0ELb0ELb0ELi2ELi2ELi4ELi2ELb1EEENS1_21CollectiveEpilogueBwdISA_SB_SD_Li256ELb0ELb0ELi2EEENS1_19SingleTileSchedulerILb0ELb0ELb0ELi128EEEEEEEEEvNT_6ParamsE$_ZZN4cute9transformINS_15ArithmeticTupleIJNS1_IJiiEEEiiiEEEZNS_14transform_leafIS3_NS_8identityEEEDaRKT_OT0_EUlRKT_E_EEDaS8_SA_ENKUlDpSD_E_clIJNS_5tupleIJiiEEEiiiEEEDaSF_,($_ZN7cutlass13device_kernelIN5flash19enable_sm80_to_sm89INS1_16FlashAttnBwdSm80INS1_25CollectiveMainloopBwdSm80ILi2ELi2EN4cute5tupleIJNS5_1CILi64EEENS7_ILi128EEES8_EEENS_10bfloat16_tEfNS_4arch4Sm80ELb0ELb0ELb1ELb0ELb1ELb0ELb0ELb0ELi2ELi2ELi4ELi2ELb1EEENS1_21CollectiveEpilogueBwdISA_SB_SD_Li256ELb0ELb0ELi2EEENS1_19SingleTileSchedulerILb0ELb0ELb0ELi128EEEEEEEEEvNT_6ParamsE$_ZZN4cute9transformINS_15ArithmeticTupleIJiiEEEZNS_14transform_leafIS2_RNS_8identityEEEDaRKT_OT0_EUlRKT_E_EEDaS8_SA_ENKUlDpSD_E_clIJiiEEEDaSF_ - $_ZN7cutlass13device_kernelIN5flash19enable_sm80_to_sm89INS1_16FlashAttnBwdSm80INS1_25CollectiveMainloopBwdSm80ILi2ELi2EN4cute5tupleIJNS5_1CILi64EEENS7_ILi128EEES8_EEENS_10bfloat16_tEfNS_4arch4Sm80ELb0ELb0ELb1ELb0ELb1ELb0ELb0ELb0ELi2ELi2ELi4ELi2ELb1EEENS1_21CollectiveEpilogueBwdISA_SB_SD_Li256ELb0ELb0ELi2EEENS1_19SingleTileSchedulerILb0ELb0ELb0ELi128EEEEEEEEEvNT_6ParamsE$_ZZN4cute9transformINS_15ArithmeticTupleIJNS1_IJiiEEEiiiEEEZNS_14transform_leafIS3_NS_8identityEEEDaRKT_OT0_EUlRKT_E_EEDaS8_SA_ENKUlDpSD_E_clIJNS_5tupleIJiiEEEiiiEEEDaSF_)
$_ZN7cutlass13device_kernelIN5flash19enable_sm80_to_sm89INS1_16FlashAttnBwdSm80INS1_25CollectiveMainloopBwdSm80ILi2ELi2EN4cute5tupleIJNS5_1CILi64EEENS7_ILi128EEES8_EEENS_10bfloat16_tEfNS_4arch4Sm80ELb0ELb0ELb1ELb0ELb1ELb0ELb0ELb0ELi2ELi2ELi4ELi2ELb1EEENS1_21CollectiveEpilogueBwdISA_SB_SD_Li256ELb0ELb0ELi2EEENS1_19SingleTileSchedulerILb0ELb0ELb0ELi128EEEEEEEEEvNT_6ParamsE$_ZZN4cute9transformINS_15ArithmeticTupleIJNS1_IJiiEEEiiiEEEZNS_14transform_leafIS3_NS_8identityEEEDaRKT_OT0_EUlRKT_E_EEDaS8_SA_ENKUlDpSD_E_clIJNS_5tupleIJiiEEEiiiEEEDaSF_:
[----:B------:R-:W-:Y:S02]  /*9ba0*/  IADD3 R4, R1, 0x19c, RZ ;  /* 0x0000019c01047810 */ /* 0x000fe40007ffe0ff */
[----:B------:R-:W-:Y:S02]  /*9bb0*/  MOV R6, 0x9be0 ;  /* 0x00009be000067802 */ /* 0x000fe40000000f00 */
[----:B------:R-:W-:Y:S02]  /*9bc0*/  IADD3 R4, R4, c[0x0][0x20], RZ ;  /* 0x0000080004047a10 */ /* 0x000fe40007ffe0ff */
[----:B------:R-:W-:Y:S05]  /*9bd0*/  CALL.REL.NOINC `($_ZN7cutlass13device_kernelIN5flash19enable_sm80_to_sm89INS1_16FlashAttnBwdSm80INS1_25CollectiveMainloopBwdSm80ILi2ELi2EN4cute5tupleIJNS5_1CILi64EEENS7_ILi128EEES8_EEENS_10bfloat16_tEfNS_4arch4Sm80ELb0ELb0ELb1ELb0ELb1ELb0ELb0ELb0ELi2ELi2ELi4ELi2ELb1EEENS1_21CollectiveEpilogueBwdISA_SB_SD_Li256ELb0ELb0ELi2EEENS1_19SingleTileSchedulerILb0ELb0ELb0ELi128EEEEEEEEEvNT_6ParamsE$_ZN4cute3eso3ESOILb0ELb0EJNS_5tupleIJiiEEEiiiEEC2ERKS3_RKiS8_S8_) ;  /* 0xffffcef000007944 */ /* 0x000fea0003c3ffff */
[----:B------:R2:W5:Y:S04]  /*9be0*/  LDL R6, [R1+0x1ac] ;  /* 0x0001ac0001067983 */ /* 0x0005680000100800 */
[----:B-1----:R2:W5:Y:S04]  /*9bf0*/  LDL R5, [R1+0x1a4] ;  /* 0x0001a40001057983 */ /* 0x0025680000100800 */
[----:B------:R2:W5:Y:S01]  /*9c00*/  LDL R4, [R1+0x19c] ;  /* 0x00019c0001047983 */ /* 0x0005620000100800 */
[----:B------:R-:W-:-:S04]  /*9c10*/  MOV R9, 0x0 ;  /* 0x0000000000097802 */ /* 0x000fc80000000f00 */
[----:B------:R-:W-:Y:S05]  /*9c20*/  RET.REL.NODEC R8 `(_ZN7cutlass13device_kernelIN5flash19enable_sm80_to_sm89INS1_16FlashAttnBwdSm80INS1_25CollectiveMainloopBwdSm80ILi2ELi2EN4cute5tupleIJNS5_1CILi64EEENS7_ILi128EEES8_EEENS_10bfloat16_tEfNS_4arch4Sm80ELb0ELb0ELb1ELb0ELb1ELb0ELb0ELb0ELi2ELi2ELi4ELi2ELb1EEENS1_21CollectiveEpilogueBwdISA_SB_SD_Li256ELb0ELb0ELi2EEENS1_19SingleTileSchedulerILb0ELb0ELb0ELi128EEEEEEEEEvNT_6ParamsE) ;  /* 0xffff63d008007950 */ /* 0x000fea0003c3ffff */
        .type           $_ZN7cutlass13device_kernelIN5flash19enable_sm80_to_sm89INS1_16FlashAttnBwdSm80INS1_25CollectiveMainloopBwdSm80ILi2ELi2EN4cute5tupleIJNS5_1CILi64EEENS7_ILi128EEES8_EEENS_10bfloat16_tEfNS_4arch4Sm80ELb0ELb0ELb1ELb0ELb1ELb0ELb0ELb0ELi2ELi2ELi4ELi2ELb1EEENS1_21CollectiveEpilogueBwdISA_SB_SD_Li256ELb0ELb0ELi2EEENS1_19SingleTileSchedulerILb0ELb0ELb0ELi128EEEEEEEEEvNT_6ParamsE$_ZZN4cute9transformINS_15ArithmeticTupleIJiiEEEZNS_14transform_leafIS2_RNS_8identityEEEDaRKT_OT0_EUlRKT_E_EEDaS8_SA_ENKUlDpSD_E_clIJiiEEEDaSF_,@function
        .size           $_ZN7cutlass13device_kernelIN5flash19enable_sm80_to_sm89INS1_16FlashAttnBwdSm80INS1_25CollectiveMainloopBwdSm80ILi2ELi2EN4cute5tupleIJNS5_1CILi64EEENS7_ILi128EEES8_EEENS_10bfloat16_tEfNS_4arch4Sm80ELb0ELb0ELb1ELb0ELb1ELb0ELb0ELb0ELi2ELi2ELi4ELi2ELb1EEENS1_21CollectiveEpilogueBwdISA_SB_SD_Li256ELb0ELb0ELi2EEENS1_19SingleTileSchedulerILb0ELb0ELb0ELi128EEEEEEEEEvNT_6ParamsE$_ZZN4cute9transformINS_15ArithmeticTupleIJiiEEEZNS_14transform_leafIS2_RNS_8identityEEEDaRKT_OT0_EUlRKT_E_EEDaS8_SA_ENKUlDpSD_E_clIJiiEEEDaSF_,($_ZN7cutlass13device_kernelIN5flash19enable_sm80_to_sm89INS1_16FlashAttnBwdSm80INS1_25CollectiveMainloopBwdSm80ILi2ELi2EN4cute5tupleIJNS5_1CILi64EEENS7_ILi128EEES8_EEENS_10bfloat16_tEfNS_4arch4Sm80ELb0ELb0ELb1ELb0ELb1ELb0ELb0ELb0ELi2ELi2ELi4ELi2ELb1EEENS1_21CollectiveEpilogueBwdISA_SB_SD_Li256ELb0ELb0ELi2EEENS1_19SingleTileSchedulerILb0ELb0ELb0ELi128EEEEEEEEEvNT_6ParamsE$_ZZN4cuteplIJNS_15ArithmeticTupleIJiEEEEJNS1_IJNS_1CILi0EEEiEEEEEEDaRKNS1_IJDpT_EEERKNS1_IJDpT0_EEEENKUlDpRKT_E_clIJNS1_IJiiEEEEEEDaSJ_ - $_ZN7cutlass13device_kernelIN5flash19enable_sm80_to_sm89INS1_16FlashAttnBwdSm80INS1_25CollectiveMainloopBwdSm80ILi2ELi2EN4cute5tupleIJNS5_1CILi64EEENS7_ILi128EEES8_EEENS_10bfloat16_tEfNS_4arch4Sm80ELb0ELb0ELb1ELb0ELb1ELb0ELb0ELb0ELi2ELi2ELi4ELi2ELb1EEENS1_21CollectiveEpilogueBwdISA_SB_SD_Li256ELb0ELb0ELi2EEENS1_19SingleTileSchedulerILb0ELb0ELb0ELi128EEEEEEEEEvNT_6ParamsE$_ZZN4cute9transformINS_15ArithmeticTupleIJiiEEEZNS_14transform_leafIS2_RNS_8identityEEEDaRKT_OT0_EUlRKT_E_EEDaS8_SA_ENKUlDpSD_E_clIJiiEEEDaSF_)
$_ZN7cutlass13device_kernelIN5flash19enable_sm80_to_sm89INS1_16FlashAttnBwdSm80INS1_25CollectiveMainloopBwdSm80ILi2ELi2EN4cute5tupleIJNS5_1CILi64EEENS7_ILi128EEES8_EEENS_10bfloat16_tEfNS_4arch4Sm80ELb0ELb0ELb1ELb0ELb1ELb0ELb0ELb0ELi2ELi2ELi4ELi2ELb1EEENS1_21CollectiveEpilogueBwdISA_SB_SD_Li256ELb0ELb0ELi2EEENS1_19SingleTileSchedulerILb0ELb0ELb0ELi128EEEEEEEEEvNT_6ParamsE$_ZZN4cute9transformINS_15ArithmeticTupleIJiiEEEZNS_14transform_leafIS2_RNS_8identityEEEDaRKT_OT0_EUlRKT_E_EEDaS8_SA_ENKUlDpSD_E_clIJiiEEEDaSF_:
[----:B------:R-:W-:Y:S02]  /*9c30*/  IADD3 R5, R1, 0x1a0, RZ ;  /* 0x000001a001057810 */ /* 0x000fe40007ffe0ff */
[----:B------:R-:W-:Y:S02]  /*9c40*/  MOV R8, 0x9c70 ;  /* 0x00009c7000087802 */ /* 0x000fe40000000f00 */
[----:B------:R-:W-:Y:S02]  /*9c50*/  IADD3 R5, R5, c[0x0][0x20], RZ ;  /* 0x0000080005057a10 */ /* 0x000fe40007ffe0ff */
[----:B------:R-:W-:Y:S05]  /*9c60*/  CALL.REL.NOINC `($_ZN7cutlass13device_kernelIN5flash19enable_sm80_to_sm89INS1_16FlashAttnBwdSm80INS1_25CollectiveMainloopBwdSm80ILi2ELi2EN4cute5tupleIJNS5_1CILi64EEENS7_ILi128EEES8_EEENS_10bfloat16_tEfNS_4arch4Sm80ELb0ELb0ELb1ELb0ELb1ELb0ELb0ELb0ELi2ELi2ELi4ELi2ELb1EEENS1_21CollectiveEpilogueBwdISA_SB_SD_Li256ELb0ELb0ELi2EEENS1_19SingleTileSchedulerILb0ELb0ELb0ELi128EEEEEEEEEvNT_6ParamsE$_ZN4cute3eso3ESOILb0ELb0EJiiEEC2ERKiS4_) ;  /* 0xffffd06000007944 */ /* 0x000fea0003c3ffff */
[----:B-1----:R1:W5:Y:S01]  /*9c70*/  LDL.64 R4, [R1+0x1a0] ;  /* 0x0001a00001047983 */ /* 0x0023620000100a00 */
[----:B------:R-:W-:-:S04]  /*9c80*/  MOV R7, 0x0 ;  /* 0x0000000000077802 */ /* 0x000fc80000000f00 */
[----:B------:R-:W-:Y:S05]  /*9c90*/  RET.REL.NODEC R6 `(_ZN7cutlass13device_kernelIN5flash19enable_sm80_to_sm89INS1_16FlashAttnBwdSm80INS1_25CollectiveMainloopBwdSm80ILi2ELi2EN4cute5tupleIJNS5_1CILi64EEENS7_ILi128EEES8_EEENS_10bfloat16_tEfNS_4arch4Sm80ELb0ELb0ELb1ELb0ELb1ELb0ELb0ELb0ELi2ELi2ELi4ELi2ELb1EEENS1_21CollectiveEpilogueBwdISA_SB_SD_Li256ELb0ELb0ELi2EEENS1_19SingleTileSchedulerILb0ELb0ELb0ELi128EEEEEEEEEvNT_6ParamsE) ;  /* 0xffff636006007950 */ /* 0x000fea0003c3ffff */
        .type           $_ZN7cutlass13device_kernelIN5flash19enable_sm80_to_sm89INS1_16FlashAttnBwdSm80INS1_25CollectiveMainloopBwdSm80ILi2ELi2EN4cute5tupleIJNS5_1CILi64EEENS7_ILi128EEES8_EEENS_10bfloat16_tEfNS_4arch4Sm80ELb0ELb0ELb1ELb0ELb1ELb0ELb0ELb0ELi2ELi2ELi4ELi2ELb1EEENS1_21CollectiveEpilogueBwdISA_SB_SD_Li256ELb0ELb0ELi2EEENS1_19SingleTileSchedulerILb0ELb0ELb0ELi128EEEEEEEEEvNT_6ParamsE$_ZZN4cuteplIJNS_15ArithmeticTupleIJiEEEEJNS1_IJNS_1CILi0EEEiEEEEEEDaRKNS1_IJDpT_EEERKNS1_IJDpT0_EEEENKUlDpRKT_E_clIJNS1_IJiiEEEEEEDaSJ_,@function
        .size           $_ZN7cutlass13device_kernelIN5flash19enable_sm80_to_sm89INS1_16FlashAttnBwdSm80INS1_25CollectiveMainloopBwdSm80ILi2ELi2EN4cute5tupleIJNS5_1CILi64EEENS7_ILi128EEES8_EEENS_10bfloat16_tEfNS_4arch4Sm80ELb0ELb0ELb1ELb0ELb1ELb0ELb0ELb0ELi2ELi2ELi4ELi2ELb1EEENS1_21CollectiveEpilogueBwdISA_SB_SD_Li256ELb0ELb0ELi2EEENS1_19SingleTileSchedulerILb0ELb0ELb0ELi128EEEEEEEEEvNT_6ParamsE$_ZZN4cuteplIJNS_15ArithmeticTupleIJiEEEEJNS1_IJNS_1CILi0EEEiEEEEEEDaRKNS1_IJDpT_EEERKNS1_IJDpT0_EEEENKUlDpRKT_E_clIJNS1_IJiiEEEEEEDaSJ_,($_ZN7cutlass13device_kernelIN5flash19enable_sm80_to_sm89INS1_16FlashAttnBwdSm80INS1_25CollectiveMainloopBwdSm80ILi2ELi2EN4cute5tupleIJNS5_1CILi64EEENS7_ILi128EEES8_EEENS_10bfloat16_tEfNS_4arch4Sm80ELb0ELb0ELb1ELb0ELb1ELb0ELb0ELb0ELi2ELi2ELi4ELi2ELb1EEENS1_21CollectiveEpilogueBwdISA_SB_SD_Li256ELb0ELb0ELi2EEENS1_19SingleTileSchedulerILb0ELb0ELb0ELi128EEEEEEEEEvNT_6ParamsE$_ZZN4cuteplIJNS_15ArithmeticTupleIJiiEEEEJNS_1CILi0EEEiiiEEEDaRKNS1_IJDpT_EEERKNS1_IJDpT0_EEEENKUlDpRKT_E_clIJS2_iiiEEEDaSI_ - $_ZN7cutlass13device_kernelIN5flash19enable_sm80_to_sm89INS1_16FlashAttnBwdSm80INS1_25CollectiveMainloopBwdSm80ILi2ELi2EN4cute5tupleIJNS5_1CILi64EEENS7_ILi128EEES8_EEENS_10bfloat16_tEfNS_4arch4Sm80ELb0ELb0ELb1ELb0ELb1ELb0ELb0ELb0ELi2ELi2ELi4ELi2ELb1EEENS1_21CollectiveEpilogueBwdISA_SB_SD_Li256ELb0ELb0ELi2EEENS1_19SingleTileSchedulerILb0ELb0ELb0ELi128EEEEEEEEEvNT_6ParamsE$_ZZN4cuteplIJNS_15ArithmeticTupleIJiEEEEJNS1_IJNS_1CILi0EEEiEEEEEEDaRKNS1_IJDpT_EEERKNS1_IJDpT0_EEEENKUlDpRKT_E_clIJNS1_IJiiEEEEEEDaSJ_)
$_ZN7cutlass13device_kernelIN5flash19enable_sm80_to_sm89INS1_16FlashAttnBwdSm80INS1_25CollectiveMainloopBwdSm80ILi2ELi2EN4cute5tupleIJNS5_1CILi64EEENS7_ILi128EEES8_EEENS_10bfloat16_tEfNS_4arch4Sm80ELb0ELb0ELb1ELb0ELb1ELb0ELb0ELb0ELi2ELi2ELi4ELi2ELb1EEENS1_21CollectiveEpilogueBwdISA_SB_SD_Li256ELb0ELb0ELi2EEENS1_19SingleTileSchedulerILb0ELb0ELb0ELi128EEEEEEEEEvNT_6ParamsE$_ZZN4cuteplIJNS_15ArithmeticTupleIJiEEEEJNS1_IJNS_1CILi0EEEiEEEEEEDaRKNS1_IJDpT_EEERKNS1_IJDpT0_EEEENKUlDpRKT_E_clIJNS1_IJiiEEEEEEDaSJ_:
[----:B------:R-:W-:Y:S02]  /*9ca0*/  IADD3 R5, R1, 0x19c, RZ ;  /* 0x0000019c01057810 */ /* 0x000fe40007ffe0ff */
[----:B------:R-:W-:Y:S02]  /*9cb0*/  MOV R8, 0x9ce0 ;  /* 0x00009ce000087802 */ /* 0x000fe40000000f00 */
[----:B------:R-:W-:Y:S02]  /*9cc0*/  IADD3 R5, R5, c[0x0][0x20], RZ ;  /* 0x0000080005057a10 */ /* 0x000fe40007ffe0ff */
[----:B------:R-:W-:Y:S05]  /*9cd0*/  CALL.REL.NOINC `($_ZN7cutlass13device_kernelIN5flash19enable_sm80_to_sm89INS1_16FlashAttnBwdSm80INS1_25CollectiveMainloopBwdSm80ILi2ELi2EN4cute5tupleIJNS5_1CILi64EEENS7_ILi128EEES8_EEENS_10bfloat16_tEfNS_4arch4Sm80ELb0ELb0ELb1ELb0ELb1ELb0ELb0ELb0ELi2ELi2ELi4ELi2ELb1EEENS1_21CollectiveEpilogueBwdISA_SB_SD_Li256ELb0ELb0ELi2EEENS1_19SingleTileSchedulerILb0ELb0ELb0ELi128EEEEEEEEEvNT_6ParamsE$_ZN4cute5tupleIJNS_15ArithmeticTupleIJiiEEEEEC2ERKS2_) ;  /* 0xffffdcb000007944 */ /* 0x000fea0003c3ffff */
[----:B------:R2:W5:Y:S04]  /*9ce0*/  LDL R7, [R1+0x1a0] ;  /* 0x0001a00001077983 */ /* 0x0005680000100800 */
[----:B------:R2:W5:Y:S01]  /*9cf0*/  LDL R6, [R1+0x19c] ;  /* 0x00019c0001067983 */ /* 0x0005620000100800 */
[----:B-1----:R-:W-:-:S04]  /*9d00*/  MOV R5, 0x0 ;  /* 0x0000000000057802 */ /* 0x002fc80000000f00 */
[----:B------:R-:W-:Y:S05]  /*9d10*/  RET.REL.NODEC R4 `(_ZN7cutlass13device_kernelIN5flash19enable_sm80_to_sm89INS1_16FlashAttnBwdSm80INS1_25CollectiveMainloopBwdSm80ILi2ELi2EN4cute5tupleIJNS5_1CILi64EEENS7_ILi128EEES8_EEENS_10bfloat16_tEfNS_4arch4Sm80ELb0ELb0ELb1ELb0ELb1ELb0ELb0ELb0ELi2ELi2ELi4ELi2ELb1EEENS1_21CollectiveEpilogueBwdISA_SB_SD_Li256ELb0ELb0ELi2EEENS1_19SingleTileSchedulerILb0ELb0ELb0ELi128EEEEEEEEEvNT_6ParamsE) ;  /* 0xffff62e004007950 */ /* 0x000fea0003c3ffff */
        .type           $_ZN7cutlass13device_kernelIN5flash19enable_sm80_to_sm89INS1_16FlashAttnBwdSm80INS1_25CollectiveMainloopBwdSm80ILi2ELi2EN4cute5tupleIJNS5_1CILi64EEENS7_ILi128EEES8_EEENS_10bfloat16_tEfNS_4arch4Sm80ELb0ELb0ELb1ELb0ELb1ELb0ELb0ELb0ELi2ELi2ELi4ELi2ELb1EEENS1_21CollectiveEpilogueBwdISA_SB_SD_Li256ELb0ELb0ELi2EEENS1_19SingleTileSchedulerILb0ELb0ELb0ELi128EEEEEEEEEvNT_6ParamsE$_ZZN4cuteplIJNS_15ArithmeticTupleIJiiEEEEJNS_1CILi0EEEiiiEEEDaRKNS1_IJDpT_EEERKNS1_IJDpT0_EEEENKUlDpRKT_E_clIJS2_iiiEEEDaSI_,@function
        .size           $_ZN7cutlass13device_kernelIN5flash19enable_sm80_to_sm89INS1_16FlashAttnBwdSm80INS1_25CollectiveMainloopBwdSm80ILi2ELi2EN4cute5tupleIJNS5_1CILi64EEENS7_ILi128EEES8_EEENS_10bfloat16_tEfNS_4arch4Sm80ELb0ELb0ELb1ELb0ELb1ELb0ELb0ELb0ELi2ELi2ELi4ELi2ELb1EEENS1_21CollectiveEpilogueBwdISA_SB_SD_Li256ELb0ELb0ELi2EEENS1_19SingleTileSchedulerILb0ELb0ELb0ELi128EEEEEEEEEvNT_6ParamsE$_ZZN4cuteplIJNS_15ArithmeticTupleIJiiEEEEJNS_1CILi0EEEiiiEEEDaRKNS1_IJDpT_EEERKNS1_IJDpT0_EEEENKUlDpRKT_E_clIJS2_iiiEEEDaSI_,($_ZN7cutlass13device_kernelIN5flash19enable_sm80_to_sm89INS1_16FlashAttnBwdSm80INS1_25CollectiveMainloopBwdSm80ILi2ELi2EN4cute5tupleIJNS5_1CILi64EEENS7_ILi128EEES8_EEENS_10bfloat16_tEfNS_4arch4Sm80ELb0ELb0ELb1ELb0ELb1ELb0ELb0ELb0ELi2ELi2ELi4ELi2ELb1EEENS1_21CollectiveEpilogueBwdISA_SB_SD_Li256ELb0ELb0ELi2EEENS1_19SingleTileSchedulerILb0ELb0ELb0ELi128EEEEEEEEEvNT_6ParamsE$_ZZN4cuteplIJNS_1CILi0EEES2_EJiEEEDaRKNS_15ArithmeticTupleIJDpT_EEERKNS3_IJDpT0_EEEENKUlDpRKT_E_clIJiS2_EEEDaSH_ - $_ZN7cutlass13device_kernelIN5flash19enable_sm80_to_sm89INS1_16FlashAttnBwdSm80INS1_25CollectiveMainloopBwdSm80ILi2ELi2EN4cute5tupleIJNS5_1CILi64EEENS7_ILi128EEES8_EEENS_10bfloat16_tEfNS_4arch4Sm80ELb0ELb0ELb1ELb0ELb1ELb0ELb0ELb0ELi2ELi2ELi4ELi2ELb1EEENS1_21CollectiveEpilogueBwdISA_SB_SD_Li256ELb0ELb0ELi2EEENS1_19SingleTileSchedulerILb0ELb0ELb0ELi128EEEEEEEEEvNT_6ParamsE$_ZZN4cuteplIJNS_15ArithmeticTupleIJiiEEEEJNS_1CILi0EEEiiiEEEDaRKNS1_IJDpT_EEERKNS1_IJDpT0_EEEENKUlDpRKT_E_clIJS2_iiiEEEDaSI_)
$_ZN7cutlass13device_kernelIN5flash19enable_sm80_to_sm89INS1_16FlashAttnBwdSm80INS1_25CollectiveMainloopBwdSm80ILi2ELi2EN4cute5tupleIJNS5_1CILi64EEENS7_ILi128EEES8_EEENS_10bfloat16_tEfNS_4arch4Sm80ELb0ELb0ELb1ELb0ELb1ELb0ELb0ELb0ELi2ELi2ELi4ELi2ELb1EEENS1_21CollectiveEpilogueBwdISA_SB_SD_Li256ELb0ELb0ELi2EEENS1_19SingleTileSchedulerILb0ELb0ELb0ELi128EEEEEEEEEvNT_6ParamsE$_ZZN4cuteplIJNS_15ArithmeticTupleIJiiEEEEJNS_1CILi0EEEiiiEEEDaRKNS1_IJDpT_EEERKNS1_IJDpT0_EEEENKUlDpRKT_E_clIJS2_iiiEEEDaSI_:
[----:B------:R-:W-:Y:S01]  /*9d20*/  IADD3 R5, R1, 0x19c, RZ ;  /* 0x0000019c01057810 */ /* 0x000fe20007ffe0ff */
[----:B------:R-:W-:Y:S01]  /*9d30*/  UMOV UR42, UR36 ;  /* 0x00000024002a7c82 */ /* 0x000fe20008000000 */
[----:B------:R-:W-:Y:S01]  /*9d40*/  MOV R20, 0x9d80 ;  /* 0x00009d8000147802 */ /* 0x000fe20000000f00 */
[----:B------:R-:W-:Y:S01]  /*9d50*/  UMOV UR41, UR39 ;  /* 0x0000002700297c82 */ /* 0x000fe20008000000 */
[----:B------:R-:W-:Y:S02]  /*9d60*/  IADD3 R5, R5, c[0x0][0x20], RZ ;  /* 0x0000080005057a10 */ /* 0x000fe40007ffe0ff */
[----:B------:R-:W-:Y:S05]  /*9d70*/  CALL.REL.NOINC `($_ZN7cutlass13device_kernelIN5flash19enable_sm80_to_sm89INS1_16FlashAttnBwdSm80INS1_25CollectiveMainloopBwdSm80ILi2ELi2EN4cute5tupleIJNS5_1CILi64EEENS7_ILi128EEES8_EEENS_10bfloat16_tEfNS_4arch4Sm80ELb0ELb0ELb1ELb0ELb1ELb0ELb0ELb0ELi2ELi2ELi4ELi2ELb1EEENS1_21CollectiveEpilogueBwdISA_SB_SD_Li256ELb0ELb0ELi2EEENS1_19SingleTileSchedulerILb0ELb0ELb0ELi128EEEEEEEEEvNT_6ParamsE$_ZN4cute5tupleIJNS_15ArithmeticTupleIJiiEEEiiiEEC2ERKS2_RKiS7_S7_) ;  /* 0xffffdc5000007944 */ /* 0x000fea0003c3ffff */
[----:B------:R2:W5:Y:S04]  /*9d80*/  LDL R12, [R1+0x19c] ;  /* 0x00019c00010c7983 */ /* 0x0005680000100800 */
[----:B-1----:R2:W5:Y:S04]  /*9d90*/  LDL.64 R6, [R1+0x1a8] ;  /* 0x0001a80001067983 */ /* 0x0025680000100a00 */
[----:B------:R2:W5:Y:S01]  /*9da0*/  LDL.64 R4, [R1+0x1a0] ;  /* 0x0001a00001047983 */ /* 0x0005620000100a00 */
[----:B------:R-:W-:-:S04]  /*9db0*/  MOV R9, 0x0 ;  /* 0x0000000000097802 */ /* 0x000fc80000000f00 */
[----:B------:R-:W-:Y:S05]  /*9dc0*/  RET.REL.NODEC R8 `(_ZN7cutlass13device_kernelIN5flash19enable_sm80_to_sm89INS1_16FlashAttnBwdSm80INS1_25CollectiveMainloopBwdSm80ILi2ELi2EN4cute5tupleIJNS5_1CILi64EEENS7_ILi128EEES8_EEENS_10bfloat16_tEfNS_4arch4Sm80ELb0ELb0ELb1ELb0ELb1ELb0ELb0ELb0ELi2ELi2ELi4ELi2ELb1EEENS1_21CollectiveEpilogueBwdISA_SB_SD_Li256ELb0ELb0ELi2EEENS1_19SingleTileSchedulerILb0ELb0ELb0ELi128EEEEEEEEEvNT_6ParamsE) ;  /* 0xffff623008007950 */ /* 0x000fea0003c3ffff */
        .type           $_ZN7cutlass13device_kernelIN5flash19enable_sm80_to_sm89INS1_16FlashAttnBwdSm80INS1_25CollectiveMainloopBwdSm80ILi2ELi2EN4cute5tupleIJNS5_1CILi64EEENS7_ILi128EEES8_EEENS_10bfloat16_tEfNS_4arch4Sm80ELb0ELb0ELb1ELb0ELb1ELb0ELb0ELb0ELi2ELi2ELi4ELi2ELb1EEENS1_21CollectiveEpilogueBwdISA_SB_SD_Li256ELb0ELb0ELi2EEENS1_19SingleTileSchedulerILb0ELb0ELb0ELi128EEEEEEEEEvNT_6ParamsE$_ZZN4cuteplIJNS_1CILi0EEES2_EJiEEEDaRKNS_15ArithmeticTupleIJDpT_EEERKNS3_IJDpT0_EEEENKUlDpRKT_E_clIJiS2_EEEDaSH_,@function
        .size           $_ZN7cutlass13device_kernelIN5flash19enable_sm80_to_sm89INS1_16FlashAttnBwdSm80INS1_25CollectiveMainloopBwdSm80ILi2ELi2EN4cute5tupleIJNS5_1CILi64EEENS7_ILi128EEES8_EEENS_10bfloat16_tEfNS_4arch4Sm80ELb0ELb0ELb1ELb0ELb1ELb0ELb0ELb0ELi2ELi2ELi4ELi2ELb1EEENS1_21CollectiveEpilogueBwdISA_SB_SD_Li256ELb0ELb0ELi2EEENS1_19SingleTileSchedulerILb0ELb0ELb0ELi128EEEEEEEEEvNT_6ParamsE$_ZZN4cuteplIJNS_1CILi0EEES2_EJiEEEDaRKNS_15ArithmeticTupleIJDpT_EEERKNS3_IJDpT0_EEEENKUlDpRKT_E_clIJiS2_EEEDaSH_,($_ZN7cutlass13device_kernelIN5flash19enable_sm80_to_sm89INS1_16FlashAttnBwdSm80INS1_25CollectiveMainloopBwdSm80ILi2ELi2EN4cute5tupleIJNS5_1CILi64EEENS7_ILi128EEES8_EEENS_10bfloat16_tEfNS_4arch4Sm80ELb0ELb0ELb1ELb0ELb1ELb0ELb0ELb0ELi2ELi2ELi4ELi2ELb1EEENS1_21CollectiveEpilogueBwdISA_SB_SD_Li256ELb0ELb0ELi2EEENS1_19SingleTileSchedulerILb0ELb0ELb0ELi128EEEEEEEEEvNT_6ParamsE$_ZZN4cuteplIJNS_1CILi0EEES2_EJiS2_EEEDaRKNS_15ArithmeticTupleIJDpT_EEERKNS3_IJDpT0_EEEENKUlDpRKT_E_clIJiS2_EEEDaSH_ - $_ZN7cutlass13device_kernelIN5flash19enable_sm80_to_sm89INS1_16FlashAttnBwdSm80INS1_25CollectiveMainloopBwdSm80ILi2ELi2EN4cute5tupleIJNS5_1CILi64EEENS7_ILi128EEES8_EEENS_10bfloat16_tEfNS_4arch4Sm80ELb0ELb0ELb1ELb0ELb1ELb0ELb0ELb0ELi2ELi2ELi4ELi2ELb1EEENS1_21CollectiveEpilogueBwdISA_SB_SD_Li256ELb0ELb0ELi2EEENS1_19SingleTileSchedulerILb0ELb0ELb0ELi128EEEEEEEEEvNT_6ParamsE$_ZZN4cuteplIJNS_1CILi0EEES2_EJiEEEDaRKNS_15ArithmeticTupleIJDpT_EEERKNS3_IJDpT0_EEEENKUlDpRKT_E_clIJiS2_EEEDaSH_)
$_ZN7cutlass13device_kernelIN5flash19enable_sm80_to_sm89INS1_16FlashAttnBwdSm80INS1_25CollectiveMainloopBwdSm80ILi2ELi2EN4cute5tupleIJNS5_1CILi64EEENS7_ILi128EEES8_EEENS_10bfloat16_tEfNS_4arch4Sm80ELb0ELb0ELb1ELb0ELb1ELb0ELb0ELb0ELi2ELi2ELi4ELi2ELb1EEENS1_21CollectiveEpilogueBwdISA_SB_SD_Li256ELb0ELb0ELi2EEENS1_19SingleTileSchedulerILb0ELb0ELb0ELi128EEEEEEEEEvNT_6ParamsE$_ZZN4cuteplIJNS_1CILi0EEES2_EJiEEEDaRKNS_15ArithmeticTupleIJDpT_EEERKNS3_IJDpT0_EEEENKUlDpRKT_E_clIJiS2_EEEDaSH_:
[----:B------:R-:W-:Y:S02]  /*9dd0*/  IADD3 R4, R1, 0x188, RZ ;  /* 0x0000018801047810 */ /* 0x000fe40007ffe0ff */
[----:B------:R-:W-:Y:S02]  /*9de0*/  MOV R12, 0x9e10 ;  /* 0x00009e10000c7802 */ /* 0x000fe40000000f00 */
[----:B------:R-:W-:Y:S02]  /*9df0*/  IADD3 R4, R4, c[0x0][0x20], RZ ;  /* 0x0000080004047a10 */ /* 0x000fe40007ffe0ff */
[----:B------:R-:W-:Y:S05]  /*9e00*/  CALL.REL.NOINC `($_ZN7cutlass13device_kernelIN5flash19enable_sm80_to_sm89INS1_16FlashAttnBwdSm80INS1_25CollectiveMainloopBwdSm80ILi2ELi2EN4cute5tupleIJNS5_1CILi64EEENS7_ILi128EEES8_EEENS_10bfloat16_tEfNS_4arch4Sm80ELb0ELb0ELb1ELb0ELb1ELb0ELb0ELb0ELi2ELi2ELi4ELi2ELb1EEENS1_21CollectiveEpilogueBwdISA_SB_SD_Li256ELb0ELb0ELi2EEENS1_19SingleTileSchedulerILb0ELb0ELb0ELi128EEEEEEEEEvNT_6ParamsE$_ZN4cute5tupleIJiNS_1CILi0EEEEEC2ERKiRKS2_) ;  /* 0xffffdda000007944 */ /* 0x000fea0003c3ffff */
[----:B-1----:R1:W5:Y:S01]  /*9e10*/  LDL R5, [R1+0x188] ;  /* 0x0001880001057983 */ /* 0x0023620000100800 */
[----:B------:R-:W-:-:S04]  /*9e20*/  MOV R9, 0x0 ;  /* 0x0000000000097802 */ /* 0x000fc80000000f00 */
[----:B------:R-:W-:Y:S05]  /*9e30*/  RET.REL.NODEC R8 `(_ZN7cutlass13device_kernelIN5flash19enable_sm80_to_sm89INS1_16FlashAttnBwdSm80INS1_25CollectiveMainloopBwdSm80ILi2ELi2EN4cute5tupleIJNS5_1CILi64EEENS7_ILi128EEES8_EEENS_10bfloat16_tEfNS_4arch4Sm80ELb0ELb0ELb1ELb0ELb1ELb0ELb0ELb0ELi2ELi2ELi4ELi2ELb1EEENS1_21CollectiveEpilogueBwdISA_SB_SD_Li256ELb0ELb0ELi2EEENS1_19SingleTileSchedulerILb0ELb0ELb0ELi128EEEEEEEEEvNT_6ParamsE) ;  /* 0xffff61c008007950 */ /* 0x000fea0003c3ffff */
        .type           $_ZN7cutlass13device_kernelIN5flash19enable_sm80_to_sm89INS1_16FlashAttnBwdSm80INS1_25CollectiveMainloopBwdSm80ILi2ELi2EN4cute5tupleIJNS5_1CILi64EEENS7_ILi128EEES8_EEENS_10bfloat16_tEfNS_4arch4Sm80ELb0ELb0ELb1ELb0ELb1ELb0ELb0ELb0ELi2ELi2ELi4ELi2ELb1EEENS1_21CollectiveEpilogueBwdISA_SB_SD_Li256ELb0ELb0ELi2EEENS1_19SingleTileSchedulerILb0ELb0ELb0ELi128EEEEEEEEEvNT_6ParamsE$_ZZN4cuteplIJNS_1CILi0EEES2_EJiS2_EEEDaRKNS_15ArithmeticTupleIJDpT_EEERKNS3_IJDpT0_EEEENKUlDpRKT_E_clIJiS2_EEEDaSH_,@function
        .size           $_ZN7cutlass13device_kernelIN5flash19enable_sm80_to_sm89INS1_16FlashAttnBwdSm80INS1_25CollectiveMainloopBwdSm80ILi2ELi2EN4cute5tupleIJNS5_1CILi64EEENS7_ILi128EEES8_EEENS_10bfloat16_tEfNS_4arch4Sm80ELb0ELb0ELb1ELb0ELb1ELb0ELb0ELb0ELi2ELi2ELi4ELi2ELb1EEENS1_21CollectiveEpilogueBwdISA_SB_SD_Li256ELb0ELb0ELi2EEENS1_19SingleTileSchedulerILb0ELb0ELb0ELi128EEEEEEEEEvNT_6ParamsE$_ZZN4cuteplIJNS_1CILi0EEES2_EJiS2_EEEDaRKNS_15ArithmeticTupleIJDpT_EEERKNS3_IJDpT0_EEEENKUlDpRKT_E_clIJiS2_EEEDaSH_,($_ZN7cutlass13device_kernelIN5flash19enable_sm80_to_sm89INS1_16FlashAttnBwdSm80INS1_25CollectiveMainloopBwdSm80ILi2ELi2EN4cute5tupleIJNS5_1CILi64EEENS7_ILi128EEES8_EEENS_10bfloat16_tEfNS_4arch4Sm80ELb0ELb0ELb1ELb0ELb1ELb0ELb0ELb0ELi2ELi2ELi4ELi2ELb1EEENS1_21CollectiveEpilogueBwdISA_SB_SD_Li256ELb0ELb0ELi2EEENS1_19SingleTileSchedulerILb0ELb0ELb0ELi128EEEEEEEEEvNT_6ParamsE$_ZZN4cuteplIJNS_1CILi0EEES2_iEJS2_S2_S2_iEEEDaRKNS_15ArithmeticTupleIJDpT_EEERKNS3_IJDpT0_EEEENKUlDpRKT_E_clIJS2_S2_iiEEEDaSH_ - $_ZN7cutlass13device_kernelIN5flash19enable_sm80_to_sm89INS1_16FlashAttnBwdSm80INS1_25CollectiveMainloopBwdSm80ILi2ELi2EN4cute5tupleIJNS5_1CILi64EEENS7_ILi128EEES8_EEENS_10bfloat16_tEfNS_4arch4Sm80ELb0ELb0ELb1ELb0ELb1ELb0ELb0ELb0ELi2ELi2ELi4ELi2ELb1EEENS1_21CollectiveEpilogueBwdISA_SB_SD_Li256ELb0ELb0ELi2EEENS1_19SingleTileSchedulerILb0ELb0ELb0ELi128EEEEEEEEEvNT_6ParamsE$_ZZN4cuteplIJNS_1CILi0EEES2_EJiS2_EEEDaRKNS_15ArithmeticTupleIJDpT_EEERKNS3_IJDpT0_EEEENKUlDpRKT_E_clIJiS2_EEEDaSH_)
$_ZN7cutlass13device_kernelIN5flash19enable_sm80_to_sm89INS1_16FlashAttnBwdSm80INS1_25CollectiveMainloopBwdSm80ILi2ELi2EN4cute5tupleIJNS5_1CILi64EEENS7_ILi128EEES8_EEENS_10bfloat16_tEfNS_4arch4Sm80ELb0ELb0ELb1ELb0ELb1ELb0ELb0ELb0ELi2ELi2ELi4ELi2ELb1EEENS1_21CollectiveEpilogueBwdISA_SB_SD_Li256ELb0ELb0ELi2EEENS1_19SingleTileSchedulerILb0ELb0ELb0ELi128EEEEEEEEEvNT_6ParamsE$_ZZN4cuteplIJNS_1CILi0EEES2_EJiS2_EEEDaRKNS_15ArithmeticTupleIJDpT_EEERKNS3_IJDpT0_EEEENKUlDpRKT_E_clIJiS2_EEEDaSH_:
[----:B------:R-:W-:Y:S02]  /*9e40*/  IADD3 R4, R1, 0x188, RZ ;  /* 0x0000018801047810 */ /* 0x000fe40007ffe0ff */
[----:B------:R-:W-:Y:S02]  /*9e50*/  MOV R12, 0x9e80 ;  /* 0x00009e80000c7802 */ /* 0x000fe40000000f00 */
[----:B------:R-:W-:Y:S02]  /*9e60*/  IADD3 R4, R4, c[0x0][0x20], RZ ;  /* 0x0000080004047a10 */ /* 0x000fe40007ffe0ff */
[----:B------:R-:W-:Y:S05]  /*9e70*/  CALL.REL.NOINC `($_ZN7cutlass13device_kernelIN5flash19enable_sm80_to_sm89INS1_16FlashAttnBwdSm80INS1_25CollectiveMainloopBwdSm80ILi2ELi2EN4cute5tupleIJNS5_1CILi64EEENS7_ILi128EEES8_EEENS_10bfloat16_tEfNS_4arch4Sm80ELb0ELb0ELb1ELb0ELb1ELb0ELb0ELb0ELi2ELi2ELi4ELi2ELb1EEENS1_21CollectiveEpilogueBwdISA_SB_SD_Li256ELb0ELb0ELi2EEENS1_19SingleTileSchedulerILb0ELb0ELb0ELi128EEEEEEEEEvNT_6ParamsE$_ZN4cute5tupleIJiNS_1CILi0EEEEEC2ERKiRKS2_) ;  /* 0xffffdd3000007944 */ /* 0x000fea0003c3ffff */
[----:B------:R2:W5:Y:S01]  /*9e80*/  LDL R202, [R1+0x188] ;  /* 0x0001880001ca7983 */ /* 0x0005620000100800 */
[----:B------:R-:W-:-:S04]  /*9e90*/  MOV R9, 0x0 ;  /* 0x0000000000097802 */ /* 0x000fc80000000f00 */
[----:B------:R-:W-:Y:S05]  /*9ea0*/  RET.REL.NODEC R8 `(_ZN7cutlass13device_kernelIN5flash19enable_sm80_to_sm89INS1_16FlashAttnBwdSm80INS1_25CollectiveMainloopBwdSm80ILi2ELi2EN4cute5tupleIJNS5_1CILi64EEENS7_ILi128EEES8_EEENS_10bfloat16_tEfNS_4arch4Sm80ELb0ELb0ELb1ELb0ELb1ELb0ELb0ELb0ELi2ELi2ELi4ELi2ELb1EEENS1_21CollectiveEpilogueBwdISA_SB_SD_Li256ELb0ELb0ELi2EEENS1_19SingleTileSchedulerILb0ELb0ELb0ELi128EEEEEEEEEvNT_6ParamsE) ;  /* 0xffff615008007950 */ /* 0x000fea0003c3ffff */
        .type           $_ZN7cutlass13device_kernelIN5flash19enable_sm80_to_sm89INS1_16FlashAttnBwdSm80INS1_25CollectiveMainloopBwdSm80ILi2ELi2EN4cute5tupleIJNS5_1CILi64EEENS7_ILi128EEES8_EEENS_10bfloat16_tEfNS_4arch4Sm80ELb0ELb0ELb1ELb0ELb1ELb0ELb0ELb0ELi2ELi2ELi4ELi2ELb1EEENS1_21CollectiveEpilogueBwdISA_SB_SD_Li256ELb0ELb0ELi2EEENS1_19SingleTileSchedulerILb0ELb0ELb0ELi128EEEEEEEEEvNT_6ParamsE$_ZZN4cuteplIJNS_1CILi0EEES2_iEJS2_S2_S2_iEEEDaRKNS_15ArithmeticTupleIJDpT_EEERKNS3_IJDpT0_EEEENKUlDpRKT_E_clIJS2_S2_iiEEEDaSH_,@function
        .size           $_ZN7cutlass13device_kernelIN5flash19enable_sm80_to_sm89INS1_16FlashAttnBwdSm80INS1_25CollectiveMainloopBwdSm80ILi2ELi2EN4cute5tupleIJNS5_1CILi64EEENS7_ILi128EEES8_EEENS_10bfloat16_tEfNS_4arch4Sm80ELb0ELb0ELb1ELb0ELb1ELb0ELb0ELb0ELi2ELi2ELi4ELi2ELb1EEENS1_21CollectiveEpilogueBwdISA_SB_SD_Li256ELb0ELb0ELi2EEENS1_19SingleTileSchedulerILb0ELb0ELb0ELi128EEEEEEEEEvNT_6ParamsE$_ZZN4cuteplIJNS_1CILi0EEES2_iEJS2_S2_S2_iEEEDaRKNS_15ArithmeticTupleIJDpT_EEERKNS3_IJDpT0_EEEENKUlDpRKT_E_clIJS2_S2_iiEEEDaSH_,($_ZN7cutlass13device_kernelIN5flash19enable_sm80_to_sm89INS1_16FlashAttnBwdSm80INS1_25CollectiveMainloopBwdSm80ILi2ELi2EN4cute5tupleIJNS5_1CILi64EEENS7_ILi128EEES8_EEENS_10bfloat16_tEfNS_4arch4Sm80ELb0ELb0ELb1ELb0ELb1ELb0ELb0ELb0ELi2ELi2ELi4ELi2ELb1EEENS1_21CollectiveEpilogueBwdISA_SB_SD_Li256ELb0ELb0ELi2EEENS1_19SingleTileSchedulerILb0ELb0ELb0ELi128EEEEEEEEEvNT_6ParamsE$_ZZN4cuteplIJNS_1CILi0EEEiEJS2_S2_iiEEEDaRKNS_15ArithmeticTupleIJDpT_EEERKNS3_IJDpT0_EEEENKUlDpRKT_E_clIJS2_iiiEEEDaSH_ - $_ZN7cutlass13device_kernelIN5flash19enable_sm80_to_sm89INS1_16FlashAttnBwdSm80INS1_25CollectiveMainloopBwdSm80ILi2ELi2EN4cute5tupleIJNS5_1CILi64EEENS7_ILi128EEES8_EEENS_10bfloat16_tEfNS_4arch4Sm80ELb0ELb0ELb1ELb0ELb1ELb0ELb0ELb0ELi2ELi2ELi4ELi2ELb1EEENS1_21CollectiveEpilogueBwdISA_SB_SD_Li256ELb0ELb0ELi2EEENS1_19SingleTileSchedulerILb0ELb0ELb0ELi128EEEEEEEEEvNT_6ParamsE$_ZZN4cuteplIJNS_1CILi0EEES2_iEJS2_S2_S2_iEEEDaRKNS_15ArithmeticTupleIJDpT_EEERKNS3_IJDpT0_EEEENKUlDpRKT_E_clIJS2_S2_iiEEEDaSH_)
$_ZN7cutlass13device_kernelIN5flash19enable_sm80_to_sm89INS1_16FlashAttnBwdSm80INS1_25CollectiveMainloopBwdSm80ILi2ELi2EN4cute5tupleIJNS5_1CILi64EEENS7_ILi128EEES8_EEENS_10bfloat16_tEfNS_4arch4Sm80ELb0ELb0ELb1ELb0ELb1ELb0ELb0ELb0ELi2ELi2ELi4ELi2ELb1EEENS1_21CollectiveEpilogueBwdISA_SB_SD_Li256ELb0ELb0ELi2EEENS1_19SingleTileSchedulerILb0ELb0ELb0ELi128EEEEEEEEEvNT_6ParamsE$_ZZN4cuteplIJNS_1CILi0EEES2_iEJS2_S2_S2_iEEEDaRKNS_15ArithmeticTupleIJDpT_EEERKNS3_IJDpT0_EEEENKUlDpRKT_E_clIJS2_S2_iiEEEDaSH_:
[----:B------:R-:W-:Y:S02]  /*9eb0*/  IADD3 R5, R1, 0x19c, RZ ;  /* 0x0000019c01057810 */ /* 0x000fe40007ffe0ff */
[----:B------:R-:W-:Y:S02]  /*9ec0*/  MOV R12, 0x9ef0 ;  /* 0x00009ef0000c7802 */ /* 0x000fe40000000f00 */
[----:B------:R-:W-:Y:S02]  /*9ed0*/  IADD3 R5, R5, c[0x0][0x20], RZ ;  /* 0x0000080005057a10 */ /* 0x000fe40007ffe0ff */
[----:B------:R-:W-:Y:S05]  /*9ee0*/  CALL.REL.NOINC `($_ZN7cutlass13device_kernelIN5flash19enable_sm80_to_sm89INS1_16FlashAttnBwdSm80INS1_25CollectiveMainloopBwdSm80ILi2ELi2EN4cute5tupleIJNS5_1CILi64EEENS7_ILi128EEES8_EEENS_10bfloat16_tEfNS_4arch4Sm80ELb0ELb0ELb1ELb0ELb1ELb0ELb0ELb0ELi2ELi2ELi4ELi2ELb1EEENS1_21CollectiveEpilogueBwdISA_SB_SD_Li256ELb0ELb0ELi2EEENS1_19SingleTileSchedulerILb0ELb0ELb0ELi128EEEEEEEEEvNT_6ParamsE$_ZN4cute5tupleIJNS_1CILi0EEES2_iiEEC2ERKS2_S5_RKiS7_) ;  /* 0xffffdbb000007944 */ /* 0x000fea0003c3ffff */
[----:B-1----:R1:W5:Y:S04]  /*9ef0*/  LDL R20, [R1+0x1a0] ;  /* 0x0001a00001147983 */ /* 0x0023680000100800 */
[----:B------:R1:W5:Y:S01]  /*9f00*/  LDL R8, [R1+0x19c] ;  /* 0x00019c0001087983 */ /* 0x0003620000100800 */
[----:B------:R-:W-:-:S04]  /*9f10*/  MOV R5, 0x0 ;  /* 0x0000000000057802 */ /* 0x000fc80000000f00 */
[----:B------:R-:W-:Y:S05]  /*9f20*/  RET.REL.NODEC R4 `(_ZN7cutlass13device_kernelIN5flash19enable_sm80_to_sm89INS1_16FlashAttnBwdSm80INS1_25CollectiveMainloopBwdSm80ILi2ELi2EN4cute5tupleIJNS5_1CILi64EEENS7_ILi128EEES8_EEENS_10bfloat16_tEfNS_4arch4Sm80ELb0ELb0ELb1ELb0ELb1ELb0ELb0ELb0ELi2ELi2ELi4ELi2ELb1EEENS1_21CollectiveEpilogueBwdISA_SB_SD_Li256ELb0ELb0ELi2EEENS1_19SingleTileSchedulerILb0ELb0ELb0ELi128EEEEEEEEEvNT_6ParamsE) ;  /* 0xffff60d004007950 */ /* 0x000fea0003c3ffff */
        .type           $_ZN7cutlass13device_kernelIN5flash19enable_sm80_to_sm89INS1_16FlashAttnBwdSm80INS1_25CollectiveMainloopBwdSm80ILi2ELi2EN4cute5tupleIJNS5_1CILi64EEENS7_ILi128EEES8_EEENS_10bfloat16_tEfNS_4arch4Sm80ELb0ELb0ELb1ELb0ELb1ELb0ELb0ELb0ELi2ELi2ELi4ELi2ELb1EEENS1_21CollectiveEpilogueBwdISA_SB_SD_Li256ELb0ELb0ELi2EEENS1_19SingleTileSchedulerILb0ELb0ELb0ELi128EEEEEEEEEvNT_6ParamsE$_ZZN4cuteplIJNS_1CILi0EEEiEJS2_S2_iiEEEDaRKNS_15ArithmeticTupleIJDpT_EEERKNS3_IJDpT0_EEEENKUlDpRKT_E_clIJS2_iiiEEEDaSH_,@function
        .size           $_ZN7cutlass13device_kernelIN5flash19enable_sm80_to_sm89INS1_16FlashAttnBwdSm80INS1_25CollectiveMainloopBwdSm80ILi2ELi2EN4cute5tupleIJNS5_1CILi64EEENS7_ILi128EEES8_EEENS_10bfloat16_tEfNS_4arch4Sm80ELb0ELb0ELb1ELb0ELb1ELb0ELb0ELb0ELi2ELi2ELi4ELi2ELb1EEENS1_21CollectiveEpilogueBwdISA_SB_SD_Li256ELb0ELb0ELi2EEENS1_19SingleTileSchedulerILb0ELb0ELb0ELi128EEEEEEEEEvNT_6ParamsE$_ZZN4cuteplIJNS_1CILi0EEEiEJS2_S2_iiEEEDaRKNS_15ArithmeticTupleIJDpT_EEERKNS3_IJDpT0_EEEENKUlDpRKT_E_clIJS2_iiiEEEDaSH_,($_ZN7cutlass13device_kernelIN5flash19enable_sm80_to_sm89INS1_16FlashAttnBwdSm80INS1_25CollectiveMainloopBwdSm80ILi2ELi2EN4cute5tupleIJNS5_1CILi64EEENS7_ILi128EEES8_EEENS_10bfloat16_tEfNS_4arch4Sm80ELb0ELb0ELb1ELb0ELb1ELb0ELb0ELb0ELi2ELi2ELi4ELi2ELb1EEENS1_21CollectiveEpilogueBwdISA_SB_SD_Li256ELb0ELb0ELi2EEENS1_19SingleTileSchedulerILb0ELb0ELb0ELi128EEEEEEEEEvNT_6ParamsE$_ZZN4cuteplIJiEJNS_1CILi0EEEEEEDaRKNS_15ArithmeticTupleIJDpT_EEERKNS3_IJDpT0_EEEENKUlDpRKT_E_clIJiEEEDaSH_ - $_ZN7cutlass13device_kernelIN5flash19enable_sm80_to_sm89INS1_16FlashAttnBwdSm80INS1_25CollectiveMainloopBwdSm80ILi2ELi2EN4cute5tupleIJNS5_1CILi64EEENS7_ILi128EEES8_EEENS_10bfloat16_tEfNS_4arch4Sm80ELb0ELb0ELb1ELb0ELb1ELb0ELb0ELb0ELi2ELi2ELi4ELi2ELb1EEENS1_21CollectiveEpilogueBwdISA_SB_SD_Li256ELb0ELb0ELi2EEENS1_19SingleTileSchedulerILb0ELb0ELb0ELi128EEEEEEEEEvNT_6ParamsE$_ZZN4cuteplIJNS_1CILi0EEEiEJS2_S2_iiEEEDaRKNS_15ArithmeticTupleIJDpT_EEERKNS3_IJDpT0_EEEENKUlDpRKT_E_clIJS2_iiiEEEDaSH_)
$_ZN7cutlass13device_kernelIN5flash19enable_sm80_to_sm89INS1_16FlashAttnBwdSm80INS1_25CollectiveMainloopBwdSm80ILi2ELi2EN4cute5tupleIJNS5_1CILi64EEENS7_ILi128EEES8_EEENS_10bfloat16_tEfNS_4arch4Sm80ELb0ELb0ELb1ELb0ELb1ELb0ELb0ELb0ELi2ELi2ELi4ELi2ELb1EEENS1_21CollectiveEpilogueBwdISA_SB_SD_Li256ELb0ELb0ELi2EEENS1_19SingleTileSchedulerILb0ELb0ELb0ELi128EEEEEEEEEvNT_6ParamsE$_ZZN4cuteplIJNS_1CILi0EEEiEJS2_S2_iiEEEDaRKNS_15ArithmeticTupleIJDpT_EEERKNS3_IJDpT0_EEEENKUlDpRKT_E_clIJS2_iiiEEEDaSH_:
[----:B------:R-:W-:Y:S01]  /*9f30*/  IADD3 R4, R1, 0x19c, RZ ;  /* 0x0000019c01047810 */ /* 0x000fe20007ffe0ff */
[----:B------:R-:W-:Y:S01]  /*9f40*/  UMOV UR40, UR36 ;  /* 0x0000002400287c82 */ /* 0x000fe20008000000 */
[----:B------:R-:W-:Y:S02]  /*9f50*/  MOV R20, 0x9f80 ;  /* 0x00009f8000147802 */ /* 0x000fe40000000f00 */
[----:B------:R-:W-:Y:S02]  /*9f60*/  IADD3 R4, R4, c[0x0][0x20], RZ ;  /* 0x0000080004047a10 */ /* 0x000fe40007ffe0ff */
[----:B------:R-:W-:Y:S05]  /*9f70*/  CALL.REL.NOINC `($_ZN7cutlass13device_kernelIN5flash19enable_sm80_to_sm89INS1_16FlashAttnBwdSm80INS1_25CollectiveMainloopBwdSm80ILi2ELi2EN4cute5tupleIJNS5_1CILi64EEENS7_ILi128EEES8_EEENS_10bfloat16_tEfNS_4arch4Sm80ELb0ELb0ELb1ELb0ELb1ELb0ELb0ELb0ELi2ELi2ELi4ELi2ELb1EEENS1_21CollectiveEpilogueBwdISA_SB_SD_Li256ELb0ELb0ELi2EEENS1_19SingleTileSchedulerILb0ELb0ELb0ELi128EEEEEEEEEvNT_6ParamsE$_ZN4cute5tupleIJNS_1CILi0EEEiiiEEC2ERKS2_RKiS7_S7_) ;  /* 0xffffdbb000007944 */ /* 0x000fea0003c3ffff */
[----:B------:R2:W5:Y:S04]  /*9f80*/  LDL R8, [R1+0x19c] ;  /* 0x00019c0001087983 */ /* 0x0005680000100800 */
[----:B-1----:R2:W5:Y:S01]  /*9f90*/  LDL.64 R4, [R1+0x1a0] ;  /* 0x0001a00001047983 */ /* 0x0025620000100a00 */
[----:B------:R-:W-:-:S04]  /*9fa0*/  MOV R13, 0x0 ;  /* 0x00000000000d7802 */ /* 0x000fc80000000f00 */
[----:B------:R-:W-:Y:S05]  /*9fb0*/  RET.REL.NODEC R12 `(_ZN7cutlass13device_kernelIN5flash19enable_sm80_to_sm89INS1_16FlashAttnBwdSm80INS1_25CollectiveMainloopBwdSm80ILi2ELi2EN4cute5tupleIJNS5_1CILi64EEENS7_ILi128EEES8_EEENS_10bfloat16_tEfNS_4arch4Sm80ELb0ELb0ELb1ELb0ELb1ELb0ELb0ELb0ELi2ELi2ELi4ELi2ELb1EEENS1_21CollectiveEpilogueBwdISA_SB_SD_Li256ELb0ELb0ELi2EEENS1_19SingleTileSchedulerILb0ELb0ELb0ELi128EEEEEEEEEvNT_6ParamsE) ;  /* 0xffff60400c007950 */ /* 0x000fea0003c3ffff */
        .type           $_ZN7cutlass13device_kernelIN5flash19enable_sm80_to_sm89INS1_16FlashAttnBwdSm80INS1_25CollectiveMainloopBwdSm80ILi2ELi2EN4cute5tupleIJNS5_1CILi64EEENS7_ILi128EEES8_EEENS_10bfloat16_tEfNS_4arch4Sm80ELb0ELb0ELb1ELb0ELb1ELb0ELb0ELb0ELi2ELi2ELi4ELi2ELb1EEENS1_21CollectiveEpilogueBwdISA_SB_SD_Li256ELb0ELb0ELi2EEENS1_19SingleTileSchedulerILb0ELb0ELb0ELi128EEEEEEEEEvNT_6ParamsE$_ZZN4cuteplIJiEJNS_1CILi0EEEEEEDaRKNS_15ArithmeticTupleIJDpT_EEERKNS3_IJDpT0_EEEENKUlDpRKT_E_clIJiEEEDaSH_,@function
        .size           $_ZN7cutlass13device_kernelIN5flash19enable_sm80_to_sm89INS1_16FlashAttnBwdSm80INS1_25CollectiveMainloopBwdSm80ILi2ELi2EN4cute5tupleIJNS5_1CILi64EEENS7_ILi128EEES8_EEENS_10bfloat16_tEfNS_4arch4Sm80ELb0ELb0ELb1ELb0ELb1ELb0ELb0ELb0ELi2ELi2ELi4ELi2ELb1EEENS1_21CollectiveEpilogueBwdISA_SB_SD_Li256ELb0ELb0ELi2EEENS1_19SingleTileSchedulerILb0ELb0ELb0ELi128EEEEEEEEEvNT_6ParamsE$_ZZN4cuteplIJiEJNS_1CILi0EEEEEEDaRKNS_15ArithmeticTupleIJDpT_EEERKNS3_IJDpT0_EEEENKUlDpRKT_E_clIJiEEEDaSH_,($_ZN7cutlass13device_kernelIN5flash19enable_sm80_to_sm89INS1_16FlashAttnBwdSm80INS1_25CollectiveMainloopBwdSm80ILi2ELi2EN4cute5tupleIJNS5_1CILi64EEENS7_ILi128EEES8_EEENS_10bfloat16_tEfNS_4arch4Sm80ELb0ELb0ELb1ELb0ELb1ELb0ELb0ELb0ELi2ELi2ELi4ELi2ELb1EEENS1_21CollectiveEpilogueBwdISA_SB_SD_Li256ELb0ELb0ELi2EEENS1_19SingleTileSchedulerILb0ELb0ELb0ELi128EEEEEEEEEvNT_6ParamsE$_ZZN4cuteplIJiEJNS_1CILi0EEEiEEEDaRKNS_15ArithmeticTupleIJDpT_EEERKNS3_IJDpT0_EEEENKUlDpRKT_E_clIJiiEEEDaSH_ - $_ZN7cutlass13device_kernelIN5flash19enable_sm80_to_sm89INS1_16FlashAttnBwdSm80INS1_25CollectiveMainloopBwdSm80ILi2ELi2EN4cute5tupleIJNS5_1CILi64EEENS7_ILi128EEES8_EEENS_10bfloat16_tEfNS_4arch4Sm80ELb0ELb0ELb1ELb0ELb1ELb0ELb0ELb0ELi2ELi2ELi4ELi2ELb1EEENS1_21CollectiveEpilogueBwdISA_SB_SD_Li256ELb0ELb0ELi2EEENS1_19SingleTileSchedulerILb0ELb0ELb0ELi128EEEEEEEEEvNT_6ParamsE$_ZZN4cuteplIJiEJNS_1CILi0EEEEEEDaRKNS_15ArithmeticTupleIJDpT_EEERKNS3_IJDpT0_EEEENKUlDpRKT_E_clIJiEEEDaSH_)
$_ZN7cutlass13device_kernelIN5flash19enable_sm80_to_sm89INS1_16FlashAttnBwdSm80INS1_25CollectiveMainloopBwdSm80ILi2ELi2EN4cute5tupleIJNS5_1CILi64EEENS7_ILi128EEES8_EEENS_10bfloat16_tEfNS_4arch4Sm80ELb0ELb0ELb1ELb0ELb1ELb0ELb0ELb0ELi2ELi2ELi4ELi2ELb1EEENS1_21CollectiveEpilogueBwdISA_SB_SD_Li256ELb0ELb0ELi2EEENS1_19SingleTileSchedulerILb0ELb0ELb0ELi128EEEEEEEEEvNT_6ParamsE$_ZZN4cuteplIJiEJNS_1CILi0EEEEEEDaRKNS_15ArithmeticTupleIJDpT_EEERKNS3_IJDpT0_EEEENKUlDpRKT_E_clIJiEEEDaSH_:
[----:B------:R-:W-:Y:S01]  /*9fc0*/  UIADD3 UR21, UR8, 0x188, URZ ;  /* 0x0000018808157890 */ /* 0x000fe2000fffe03f */
[----:B------:R-:W-:Y:S01]  /*9fd0*/  MOV R4, 0xa010 ;  /* 0x0000a01000047802 */ /* 0x000fe20000000f00 */
[----:B------:R-:W-:Y:S02]  /*9fe0*/  ULDC UR37, c[0x0][0x20] ;  /* 0x0000080000257ab9 */ /* 0x000fe40000000800 */
[----:B------:R-:W-:-:S07]  /*9ff0*/  UIADD3 UR37, UR21, UR37, URZ ;  /* 0x0000002515257290 */ /* 0x000fce000fffe03f */
[----:B------:R-:W-:Y:S05]  /*a000*/  CALL.REL.NOINC `($_ZN7cutlass13device_kernelIN5flash19enable_sm80_to_sm89INS1_16FlashAttnBwdSm80INS1_25CollectiveMainloopBwdSm80ILi2ELi2EN4cute5tupleIJNS5_1CILi64EEENS7_ILi128EEES8_EEENS_10bfloat16_tEfNS_4arch4Sm80ELb0ELb0ELb1ELb0ELb1ELb0ELb0ELb0ELi2ELi2ELi4ELi2ELb1EEENS1_21CollectiveEpilogueBwdISA_SB_SD_Li256ELb0ELb0ELi2EEENS1_19SingleTileSchedulerILb0ELb0ELb0ELi128EEEEEEEEEvNT_6ParamsE$_ZN4cute5tupleIJiEEC2ERKi) ;  /* 0xffffdb6000007944 */ /* 0x000fea0003c3ffff */
[----:B------:R1:W5:Y:S01]  /*a010*/  LDL R4, [R1+0x188] ;  /* 0x0001880001047983 */ /* 0x0003620000100800 */
[----:B------:R-:W-:-:S04]  /*a020*/  MOV R15, 0x0 ;  /* 0x00000000000f7802 */ /* 0x000fc80000000f00 */
[----:B------:R-:W-:Y:S05]  /*a030*/  RET.REL.NODEC R14 `(_ZN7cutlass13device_kernelIN5flash19enable_sm80_to_sm89INS1_16FlashAttnBwdSm80INS1_25CollectiveMainloopBwdSm80ILi2ELi2EN4cute5tupleIJNS5_1CILi64EEENS7_ILi128EEES8_EEENS_10bfloat16_tEfNS_4arch4Sm80ELb0ELb0ELb1ELb0ELb1ELb0ELb0ELb0ELi2ELi2ELi4ELi2ELb1EEENS1_21CollectiveEpilogueBwdISA_SB_SD_Li256ELb0ELb0ELi2EEENS1_19SingleTileSchedulerILb0ELb0ELb0ELi128EEEEEEEEEvNT_6ParamsE) ;  /* 0xffff5fc00e007950 */ /* 0x000fea0003c3ffff */
        .type           $_ZN7cutlass13device_kernelIN5flash19enable_sm80_to_sm89INS1_16FlashAttnBwdSm80INS1_25CollectiveMainloopBwdSm80ILi2ELi2EN4cute5tupleIJNS5_1CILi64EEENS7_ILi128EEES8_EEENS_10bfloat16_tEfNS_4arch4Sm80ELb0ELb0ELb1ELb0ELb1ELb0ELb0ELb0ELi2ELi2ELi4ELi2ELb1EEENS1_21CollectiveEpilogueBwdISA_SB_SD_Li256ELb0ELb0ELi2EEENS1_19SingleTileSchedulerILb0ELb0ELb0ELi128EEEEEEEEEvNT_6ParamsE$_ZZN4cuteplIJiEJNS_1CILi0EEEiEEEDaRKNS_15ArithmeticTupleIJDpT_EEERKNS3_IJDpT0_EEEENKUlDpRKT_E_clIJiiEEEDaSH_,@function
        .size           $_ZN7cutlass13device_kernelIN5flash19enable_sm80_to_sm89INS1_16FlashAttnBwdSm80INS1_25CollectiveMainloopBwdSm80ILi2ELi2EN4cute5tupleIJNS5_1CILi64EEENS7_ILi128EEES8_EEENS_10bfloat16_tEfNS_4arch4Sm80ELb0ELb0ELb1ELb0ELb1ELb0ELb0ELb0ELi2ELi2ELi4ELi2ELb1EEENS1_21CollectiveEpilogueBwdISA_SB_SD_Li256ELb0ELb0ELi2EEENS1_19SingleTileSchedulerILb0ELb0ELb0ELi128EEEEEEEEEvNT_6ParamsE$_ZZN4cuteplIJiEJNS_1CILi0EEEiEEEDaRKNS_15ArithmeticTupleIJDpT_EEERKNS3_IJDpT0_EEEENKUlDpRKT_E_clIJiiEEEDaSH_,($_ZN7cutlass13device_kernelIN5flash19enable_sm80_to_sm89INS1_16FlashAttnBwdSm80INS1_25CollectiveMainloopBwdSm80ILi2ELi2EN4cute5tupleIJNS5_1CILi64EEENS7_ILi128EEES8_EEENS_10bfloat16_tEfNS_4arch4Sm80ELb0ELb0ELb1ELb0ELb1ELb0ELb0ELb0ELi2ELi2ELi4ELi2ELb1EEENS1_21CollectiveEpilogueBwdISA_SB_SD_Li256ELb0ELb0ELi2EEENS1_19SingleTileSchedulerILb0ELb0ELb0ELi128EEEEEEEEEvNT_6ParamsE$_ZZN4cuteplIJiiEJNS_1CILi0EEES2_EEEDaRKNS_15ArithmeticTupleIJDpT_EEERKNS3_IJDpT0_EEEENKUlDpRKT_E_clIJiiEEEDaSH_ - $_ZN7cutlass13device_kernelIN5flash19enable_sm80_to_sm89INS1_16FlashAttnBwdSm80INS1_25CollectiveMainloopBwdSm80ILi2ELi2EN4cute5tupleIJNS5_1CILi64EEENS7_ILi128EEES8_EEENS_10bfloat16_tEfNS_4arch4Sm80ELb0ELb0ELb1ELb0ELb1ELb0ELb0ELb0ELi2ELi2ELi4ELi2ELb1EEENS1_21CollectiveEpilogueBwdISA_SB_SD_Li256ELb0ELb0ELi2EEENS1_19SingleTileSchedulerILb0ELb0ELb0ELi128EEEEEEEEEvNT_6ParamsE$_ZZN4cuteplIJiEJNS_1CILi0EEEiEEEDaRKNS_15ArithmeticTupleIJDpT_EEERKNS3_IJDpT0_EEEENKUlDpRKT_E_clIJiiEEEDaSH_)
$_ZN7cutlass13device_kernelIN5flash19enable_sm80_to_sm89INS1_16FlashAttnBwdSm80INS1_25CollectiveMainloopBwdSm80ILi2ELi2EN4cute5tupleIJNS5_1CILi64EEENS7_ILi128EEES8_EEENS_10bfloat16_tEfNS_4arch4Sm80ELb0ELb0ELb1ELb0ELb1ELb0ELb0ELb0ELi2ELi2ELi4ELi2ELb1EEENS1_21CollectiveEpilogueBwdISA_SB_SD_Li256ELb0ELb0ELi2EEENS1_19SingleTileSchedulerILb0ELb0ELb0ELi128EEEEEEEEEvNT_6ParamsE$_ZZN4cuteplIJiEJNS_1CILi0EEEiEEEDaRKNS_15ArithmeticTupleIJDpT_EEERKNS3_IJDpT0_EEEENKUlDpRKT_E_clIJiiEEEDaSH_:
[----:B------:R-:W-:Y:S02]  /*a040*/  IADD3 R5, R1, 0x19c, RZ ;  /* 0x0000019c01057810 */ /* 0x000fe40007ffe0ff */
[----:B------:R-:W-:Y:S02]  /*a050*/  MOV R6, 0xa080 ;  /* 0x0000a08000067802 */ /* 0x000fe40000000f00 */
[----:B------:R-:W-:Y:S02]  /*a060*/  IADD3 R5, R5, c[0x0][0x20], RZ ;  /* 0x0000080005057a10 */ /* 0x000fe40007ffe0ff */
[----:B------:R-:W-:Y:S05]  /*a070*/  CALL.REL.NOINC `($_ZN7cutlass13device_kernelIN5flash19enable_sm80_to_sm89INS1_16FlashAttnBwdSm80INS1_25CollectiveMainloopBwdSm80ILi2ELi2EN4cute5tupleIJNS5_1CILi64EEENS7_ILi128EEES8_EEENS_10bfloat16_tEfNS_4arch4Sm80ELb0ELb0ELb1ELb0ELb1ELb0ELb0ELb0ELi2ELi2ELi4ELi2ELb1EEENS1_21CollectiveEpilogueBwdISA_SB_SD_Li256ELb0ELb0ELi2EEENS1_19SingleTileSchedulerILb0ELb0ELb0ELi128EEEEEEEEEvNT_6ParamsE$_ZN4cute5tupleIJiiEEC2ERKiS3_) ;  /* 0xffffdb7000007944 */ /* 0x000fea0003c3ffff */
[----:B-1----:R1:W5:Y:S04]  /*a080*/  LDL R12, [R1+0x1a0] ;  /* 0x0001a000010c7983 */ /* 0x0023680000100800 */
[----:B------:R1:W5:Y:S01]  /*a090*/  LDL R4, [R1+0x19c] ;  /* 0x00019c0001047983 */ /* 0x0003620000100800 */
[----:B------:R-:W-:-:S04]  /*a0a0*/  MOV R43, 0x0 ;  /* 0x00000000002b7802 */ /* 0x000fc80000000f00 */
[----:B------:R-:W-:Y:S05]  /*a0b0*/  RET.REL.NODEC R42 `(_ZN7cutlass13device_kernelIN5flash19enable_sm80_to_sm89INS1_16FlashAttnBwdSm80INS1_25CollectiveMainloopBwdSm80ILi2ELi2EN4cute5tupleIJNS5_1CILi64EEENS7_ILi128EEES8_EEENS_10bfloat16_tEfNS_4arch4Sm80ELb0ELb0ELb1ELb0ELb1ELb0ELb0ELb0ELi2ELi2ELi4ELi2ELb1EEENS1_21CollectiveEpilogueBwdISA_SB_SD_Li256ELb0ELb0ELi2EEENS1_19SingleTileSchedulerILb0ELb0ELb0ELi128EEEEEEEEEvNT_6ParamsE) ;  /* 0xffff5f402a007950 */ /* 0x000fea0003c3ffff */
        .type           $_ZN7cutlass13device_kernelIN5flash19enable_sm80_to_sm89INS1_16FlashAttnBwdSm80INS1_25CollectiveMainloopBwdSm80ILi2ELi2EN4cute5tupleIJNS5_1CILi64EEENS7_ILi128EEES8_EEENS_10bfloat16_tEfNS_4arch4Sm80ELb0ELb0ELb1ELb0ELb1ELb0ELb0ELb0ELi2ELi2ELi4ELi2ELb1EEENS1_21CollectiveEpilogueBwdISA_SB_SD_Li256ELb0ELb0ELi2EEENS1_19SingleTileSchedulerILb0ELb0ELb0ELi128EEEEEEEEEvNT_6ParamsE$_ZZN4cuteplIJiiEJNS_1CILi0EEES2_EEEDaRKNS_15ArithmeticTupleIJDpT_EEERKNS3_IJDpT0_EEEENKUlDpRKT_E_clIJiiEEEDaSH_,@function
        .size           $_ZN7cutlass13device_kernelIN5flash19enable_sm80_to_sm89INS1_16FlashAttnBwdSm80INS1_25CollectiveMainloopBwdSm80ILi2ELi2EN4cute5tupleIJNS5_1CILi64EEENS7_ILi128EEES8_EEENS_10bfloat16_tEfNS_4arch4Sm80ELb0ELb0ELb1ELb0ELb1ELb0ELb0ELb0ELi2ELi2ELi4ELi2ELb1EEENS1_21CollectiveEpilogueBwdISA_SB_SD_Li256ELb0ELb0ELi2EEENS1_19SingleTileSchedulerILb0ELb0ELb0ELi128EEEEEEEEEvNT_6ParamsE$_ZZN4cuteplIJiiEJNS_1CILi0EEES2_EEEDaRKNS_15ArithmeticTupleIJDpT_EEERKNS3_IJDpT0_EEEENKUlDpRKT_E_clIJiiEEEDaSH_,($_ZN7cutlass13device_kernelIN5flash19enable_sm80_to_sm89INS1_16FlashAttnBwdSm80INS1_25CollectiveMainloopBwdSm80ILi2ELi2EN4cute5tupleIJNS5_1CILi64EEENS7_ILi128EEES8_EEENS_10bfloat16_tEfNS_4arch4Sm80ELb0ELb0ELb1ELb0ELb1ELb0ELb0ELb0ELi2ELi2ELi4ELi2ELb1EEENS1_21CollectiveEpilogueBwdISA_SB_SD_Li256ELb0ELb0ELi2EEENS1_19SingleTileSchedulerILb0ELb0ELb0ELi128EEEEEEEEEvNT_6ParamsE$_ZZN5flash25CollectiveMainloopBwdSm80ILi2ELi2EN4cute5tupleIJNS1_1CILi64EEENS3_ILi128EEES4_EEEN7cutlass10bfloat16_tEfNS7_4arch4Sm80ELb0ELb0ELb1ELb0ELb1ELb0ELb0ELb0ELi2ELi2ELi4ELi2ELb1EE3mmaINS_16FlashAttnBwdSm80ISB_NS_21CollectiveEpilogueBwdIS6_S8_SA_Li256ELb0ELb0ELi2EEENS_19SingleTileSchedulerILb0ELb0ELb0ELi128EEEE13SharedStorageENS1_6TensorINS1_11ArrayEngineIfLm32EEENS1_6LayoutINS2_IJNS2_IJNS3_ILi2EEESO_EEESO_NS3_ILi4EEEEEENS2_IJNS2_IJNS3_ILi1EEESO_EEESQ_NS3_ILi8EEEEEEEEEEEEbRKNSB_6ParamsERT0_S12_iNS2_IJiiiEEERT_ENKUliiE0_clEii - $_ZN7cutlass13device_kernelIN5flash19enable_sm80_to_sm89INS1_16FlashAttnBwdSm80INS1_25CollectiveMainloopBwdSm80ILi2ELi2EN4cute5tupleIJNS5_1CILi64EEENS7_ILi128EEES8_EEENS_10bfloat16_tEfNS_4arch4Sm80ELb0ELb0ELb1ELb0ELb1ELb0ELb0ELb0ELi2ELi2ELi4ELi2ELb1EEENS1_21CollectiveEpilogueBwdISA_SB_SD_Li256ELb0ELb0ELi2EEENS1_19SingleTileSchedulerILb0ELb0ELb0ELi128EEEEEEEEEvNT_6ParamsE$_ZZN4cuteplIJiiEJNS_1CILi0EEES2_EEEDaRKNS_15ArithmeticTupleIJDpT_EEERKNS3_IJDpT0_EEEENKUlDpRKT_E_clIJiiEEEDaSH_)
$_ZN7cutlass13device_kernelIN5flash19enable_sm80_to_sm89INS1_16FlashAttnBwdSm80INS1_25CollectiveMainloopBwdSm80ILi2ELi2EN4cute5tupleIJNS5_1CILi64EEENS7_ILi128EEES8_EEENS_10bfloat16_tEfNS_4arch4Sm80ELb0ELb0ELb1ELb0ELb1ELb0ELb0ELb0ELi2ELi2ELi4ELi2ELb1EEENS1_21CollectiveEpilogueBwdISA_SB_SD_Li256ELb0ELb0ELi2EEENS1_19SingleTileSchedulerILb0ELb0ELb0ELi128EEEEEEEEEvNT_6ParamsE$_ZZN4cuteplIJiiEJNS_1CILi0EEES2_EEEDaRKNS_15ArithmeticTupleIJDpT_EEERKNS3_IJDpT0_EEEENKUlDpRKT_E_clIJiiEEEDaSH_:
[----:B------:R-:W-:Y:S01]  /*a0c0*/  IADD3 R5, R1, 0x188, RZ ;  /* 0x0000018801057810 */ /* 0x000fe20007ffe0ff */
[----:B------:R-:W-:Y:S01]  /*a0d0*/  IMAD.U32 R4, RZ, RZ, UR16 ;  /* 0x00000010ff047e24 */ /* 0x000fe2000f8e00ff */
[----:B------:R-:W-:Y:S02]  /*a0e0*/  MOV R6, 0xa110 ;  /* 0x0000a11000067802 */ /* 0x000fe40000000f00 */
[----:B------:R-:W-:Y:S02]  /*a0f0*/  IADD3 R5, R5, c[0x0][0x20], RZ ;  /* 0x0000080005057a10 */ /* 0x000fe40007ffe0ff */
[----:B------:R-:W-:Y:S05]  /*a100*/  CALL.REL.NOINC `($_ZN7cutlass13device_kernelIN5flash19enable_sm80_to_sm89INS1_16FlashAttnBwdSm80INS1_25CollectiveMainloopBwdSm80ILi2ELi2EN4cute5tupleIJNS5_1CILi64EEENS7_ILi128EEES8_EEENS_10bfloat16_tEfNS_4arch4Sm80ELb0ELb0ELb1ELb0ELb1ELb0ELb0ELb0ELi2ELi2ELi4ELi2ELb1EEENS1_21CollectiveEpilogueBwdISA_SB_SD_Li256ELb0ELb0ELi2EEENS1_19SingleTileSchedulerILb0ELb0ELb0ELi128EEEEEEEEEvNT_6ParamsE$_ZN4cute5tupleIJiiEEC2ERKiS3_) ;  /* 0xffffdae000007944 */ /* 0x000fea0003c3ffff */
[----:B------:R2:W5:Y:S01]  /*a110*/  LDL R11, [R1+0x188] ;  /* 0x00018800010b7983 */ /* 0x0005620000100800 */
[----:B------:R-:W-:-:S04]  /*a120*/  MOV R15, 0x0 ;  /* 0x00000000000f7802 */ /* 0x000fc80000000f00 */
[----:B------:R-:W-:Y:S05]  /*a130*/  RET.REL.NODEC R14 `(_ZN7cutlass13device_kernelIN5flash19enable_sm80_to_sm89INS1_16FlashAttnBwdSm80INS1_25CollectiveMainloopBwdSm80ILi2ELi2EN4cute5tupleIJNS5_1CILi64EEENS7_ILi128EEES8_EEENS_10bfloat16_tEfNS_4arch4Sm80ELb0ELb0ELb1ELb0ELb1ELb0ELb0ELb0ELi2ELi2ELi4ELi2ELb1EEENS1_21CollectiveEpilogueBwdISA_SB_SD_Li256ELb0ELb0ELi2EEENS1_19SingleTileSchedulerILb0ELb0ELb0ELi128EEEEEEEEEvNT_6ParamsE) ;  /* 0xffff5ec00e007950 */ /* 0x000fea0003c3ffff */
        .type           $_ZN7cutlass13device_kernelIN5flash19enable_sm80_to_sm89INS1_16FlashAttnBwdSm80INS1_25CollectiveMainloopBwdSm80ILi2ELi2EN4cute5tupleIJNS5_1CILi64EEENS7_ILi128EEES8_EEENS_10bfloat16_tEfNS_4arch4Sm80ELb0ELb0ELb1ELb0ELb1ELb0ELb0ELb0ELi2ELi2ELi4ELi2ELb1EEENS1_21CollectiveEpilogueBwdISA_SB_SD_Li256ELb0ELb0ELi2EEENS1_19SingleTileSchedulerILb0ELb0ELb0ELi128EEEEEEEEEvNT_6ParamsE$_ZZN5flash25CollectiveMainloopBwdSm80ILi2ELi2EN4cute5tupleIJNS1_1CILi64EEENS3_ILi128EEES4_EEEN7cutlass10bfloat16_tEfNS7_4arch4Sm80ELb0ELb0ELb1ELb0ELb1ELb0ELb0ELb0ELi2ELi2ELi4ELi2ELb1EE3mmaINS_16FlashAttnBwdSm80ISB_NS_21CollectiveEpilogueBwdIS6_S8_SA_Li256ELb0ELb0ELi2EEENS_19SingleTileSchedulerILb0ELb0ELb0ELi128EEEE13SharedStorageENS1_6TensorINS1_11ArrayEngineIfLm32EEENS1_6LayoutINS2_IJNS2_IJNS3_ILi2EEESO_EEESO_NS3_ILi4EEEEEENS2_IJNS2_IJNS3_ILi1EEESO_EEESQ_NS3_ILi8EEEEEEEEEEEEbRKNSB_6ParamsERT0_S12_iNS2_IJiiiEEERT_ENKUliiE0_clEii,@function
        .size           $_ZN7cutlass13device_kernelIN5flash19enable_sm80_to_sm89INS1_16FlashAttnBwdSm80INS1_25CollectiveMainloopBwdSm80ILi2ELi2EN4cute5tupleIJNS5_1CILi64EEENS7_ILi128EEES8_EEENS_10bfloat16_tEfNS_4arch4Sm80ELb0ELb0ELb1ELb0ELb1ELb0ELb0ELb0ELi2ELi2ELi4ELi2ELb1EEENS1_21CollectiveEpilogueBwdISA_SB_SD_Li256ELb0ELb0ELi2EEENS1_19SingleTileSchedulerILb0ELb0ELb0ELi128EEEEEEEEEvNT_6ParamsE$_ZZN5flash25CollectiveMainloopBwdSm80ILi2ELi2EN4cute5tupleIJNS1_1CILi64EEENS3_ILi128EEES4_EEEN7cutlass10bfloat16_tEfNS7_4arch4Sm80ELb0ELb0ELb1ELb0ELb1ELb0ELb0ELb0ELi2ELi2ELi4ELi2ELb1EE3mmaINS_16FlashAttnBwdSm80ISB_NS_21CollectiveEpilogueBwdIS6_S8_SA_Li256ELb0ELb0ELi2EEENS_19SingleTileSchedulerILb0ELb0ELb0ELi128EEEE13SharedStorageENS1_6TensorINS1_11ArrayEngineIfLm32EEENS1_6LayoutINS2_IJNS2_IJNS3_ILi2EEESO_EEESO_NS3_ILi4EEEEEENS2_IJNS2_IJNS3_ILi1EEESO_EEESQ_NS3_ILi8EEEEEEEEEEEEbRKNSB_6ParamsERT0_S12_iNS2_IJiiiEEERT_ENKUliiE0_clEii,($_ZN7cutlass13device_kernelIN5flash19enable_sm80_to_sm89INS1_16FlashAttnBwdSm80INS1_25CollectiveMainloopBwdSm80ILi2ELi2EN4cute5tupleIJNS5_1CILi64EEENS7_ILi128EEES8_EEENS_10bfloat16_tEfNS_4arch4Sm80ELb0ELb0ELb1ELb0ELb1ELb0ELb0ELb0ELi2ELi2ELi4ELi2ELb1EEENS1_21CollectiveEpilogueBwdISA_SB_SD_Li256ELb0ELb0ELi2EEENS1_19SingleTileSchedulerILb0ELb0ELb0ELi128EEEEEEEEEvNT_6ParamsE$_ZZN5flash25CollectiveMainloopBwdSm80ILi2ELi2EN4cute5tupleIJNS1_1CILi64EEENS3_ILi128EEES4_EEEN7cutlass10bfloat16_tEfNS7_4arch4Sm80ELb0ELb0ELb1ELb0ELb1ELb0ELb0ELb0ELi2ELi2ELi4ELi2ELb1EE3mmaINS_16FlashAttnBwdSm80ISB_NS_21CollectiveEpilogueBwdIS6_S8_SA_Li256ELb0ELb0ELi2EEENS_19SingleTileSchedulerILb0ELb0ELb0ELi128EEEE13SharedStorageENS1_6TensorINS1_11ArrayEngineIfLm32EEENS1_6LayoutINS2_IJNS2_IJNS3_ILi2EEESO_EEESO_NS3_ILi4EEEEEENS2_IJNS2_IJNS3_ILi1EEESO_EEESQ_NS3_ILi8EEEEEEEEEEEEbRKNSB_6ParamsERT0_S12_iNS2_IJiiiEEERT_ENKUliiE_clEii - $_ZN7cutlass13device_kernelIN5flash19enable_sm80_to_sm89INS1_16FlashAttnBwdSm80INS1_25CollectiveMainloopBwdSm80ILi2ELi2EN4cute5tupleIJNS5_1CILi64EEENS7_ILi128EEES8_EEENS_10bfloat16_tEfNS_4arch4Sm80ELb0ELb0ELb1ELb0ELb1ELb0ELb0ELb0ELi2ELi2ELi4ELi2ELb1EEENS1_21CollectiveEpilogueBwdISA_SB_SD_Li256ELb0ELb0ELi2EEENS1_19SingleTileSchedulerILb0ELb0ELb0ELi128EEEEEEEEEvNT_6ParamsE$_ZZN5flash25CollectiveMainloopBwdSm80ILi2ELi2EN4cute5tupleIJNS1_1CILi64EEENS3_ILi128EEES4_EEEN7cutlass10bfloat16_tEfNS7_4arch4Sm80ELb0ELb0ELb1ELb0ELb1ELb0ELb0ELb0ELi2ELi2ELi4ELi2ELb1EE3mmaINS_16FlashAttnBwdSm80ISB_NS_21CollectiveEpilogueBwdIS6_S8_SA_Li256ELb0ELb0ELi2EEENS_19SingleTileSchedulerILb0ELb0ELb0ELi128EEEE13SharedStorageENS1_6TensorINS1_11ArrayEngineIfLm32EEENS1_6LayoutINS2_IJNS2_IJNS3_ILi2EEESO_EEESO_NS3_ILi4EEEEEENS2_IJNS2_IJNS3_ILi1EEESO_EEESQ_NS3_ILi8EEEEEEEEEEEEbRKNSB_6ParamsERT0_S12_iNS2_IJiiiEEERT_ENKUliiE0_clEii)
$_ZN7cutlass13device_kernelIN5flash19enable_sm80_to_sm89INS1_16FlashAttnBwdSm80INS1_25CollectiveMainloopBwdSm80ILi2ELi2EN4cute5tupleIJNS5_1CILi64EEENS7_ILi128EEES8_EEENS_10bfloat16_tEfNS_4arch4Sm80ELb0ELb0ELb1ELb0ELb1ELb0ELb0ELb0ELi2ELi2ELi4ELi2ELb1EEENS1_21CollectiveEpilogueBwdISA_SB_SD_Li256ELb0ELb0ELi2EEENS1_19SingleTileSchedulerILb0ELb0ELb0ELi128EEEEEEEEEvNT_6ParamsE$_ZZN5flash25CollectiveMainloopBwdSm80ILi2ELi2EN4cute5tupleIJNS1_1CILi64EEENS3_ILi128EEES4_EEEN7cutlass10bfloat16_tEfNS7_4arch4Sm80ELb0ELb0ELb1ELb0ELb1ELb0ELb0ELb0ELi2ELi2ELi4ELi2ELb1EE3mmaINS_16FlashAttnBwdSm80ISB_NS_21CollectiveEpilogueBwdIS6_S8_SA_Li256ELb0ELb0ELi2EEENS_19SingleTileSchedulerILb0ELb0ELb0ELi128EEEE13SharedStorageENS1_6TensorINS1_11ArrayEngineIfLm32EEENS1_6LayoutINS2_IJNS2_IJNS3_ILi2EEESO_EEESO_NS3_ILi4EEEEEENS2_IJNS2_IJNS3_ILi1EEESO_EEESQ_NS3_ILi8EEEEEEEEEEEEbRKNSB_6ParamsERT0_S12_iNS2_IJiiiEEERT_ENKUliiE0_clEii:
        /* <DEDUP_REMOVED lines=11> */
[----:B-----5:R-:W-:Y:S05]  /*a1f0*/  CALL.REL.NOINC `($_ZN7cutlass13device_kernelIN5flash19enable_sm80_to_sm89INS1_16FlashAttnBwdSm80INS1_25CollectiveMainloopBwdSm80ILi2ELi2EN4cute5tupleIJNS5_1CILi64EEENS7_ILi128EEES8_EEENS_10bfloat16_tEfNS_4arch4Sm80ELb0ELb0ELb1ELb0ELb1ELb0ELb0ELb0ELi2ELi2ELi4ELi2ELb1EEENS1_21CollectiveEpilogueBwdISA_SB_SD_Li256ELb0ELb0ELi2EEENS1_19SingleTileSchedulerILb0ELb0ELb0ELi128EEEEEEEEEvNT_6ParamsE$_ZN4cute3eso3ESOILb1ELb0EJNS_10UnderscoreES2_S2_iEEC2ERKS2_S5_S5_RKi) ;  /* 0xffffcd7000007944 */ /* 0x020fea0003c3ffff */
[----:B------:R-:W2:Y:S01]  /*a200*/  LDL R5, [R1+0x168] ;  /* 0x0001680001057983 */ /* 0x000ea20000100800 */
[----:B------:R-:W-:Y:S02]  /*a210*/  MOV R4, 0xa240 ;  /* 0x0000a24000047802 */ /* 0x000fe40000000f00 */
[----:B--2---:R-:W-:Y:S02]  /*a220*/  SHF.L.U32 R5, R5, 0xc, RZ ;  /* 0x0000000c05057819 */ /* 0x004fe400000006ff */
[----:B------:R-:W-:Y:S05]  /*a230*/  CALL.REL.NOINC `($_ZN7cutlass13device_kernelIN5flash19enable_sm80_to_sm89INS1_16FlashAttnBwdSm80INS1_25CollectiveMainloopBwdSm80ILi2ELi2EN4cute5tupleIJNS5_1CILi64EEENS7_ILi128EEES8_EEENS_10bfloat16_tEfNS_4arch4Sm80ELb0ELb0ELb1ELb0ELb1ELb0ELb0ELb0ELi2ELi2ELi4ELi2ELb1EEENS1_21CollectiveEpilogueBwdISA_SB_SD_Li256ELb0ELb0ELi2EEENS1_19SingleTileSchedulerILb0ELb0ELb0ELi128EEEEEEEEEvNT_6ParamsE$_ZN4cute3eso3ESOILb1ELb0EJNS_6LayoutINS_5tupleIJNS3_IJNS_1CILi8EEENS4_ILi1EEEEEENS4_ILi2EEES6_EEENS3_IJNS3_IJS6_NS4_ILi0EEEEEENS4_ILi2048EEESA_EEEEEiEEC2ERKSE_RKi) ;  /* 0xffffd63000007944 */ /* 0x000fea0003c3ffff */
[----:B------:R-:W2:Y:S04]  /*a240*/  LD.E.64 R6, [R8.64] ;  /* 0x0000001608067980 */ /* 0x000ea8000c101b00 */
[----:B------:R-:W2:Y:S02]  /*a250*/  LDL R4, [R1+0x168] ;  /* 0x0001680001047983 */ /* 0x000ea40000100800 */
[----:B--2---:R-:W-:Y:S01]  /*a260*/  IMAD.WIDE R6, R4, 0x2, R6 ;  /* 0x0000000204067825 */ /* 0x004fe200078e0206 */
[----:B------:R-:W-:-:S03]  /*a270*/  MOV R4, 0xa290 ;  /* 0x0000a29000047802 */ /* 0x000fc60000000f00 */
[----:B------:R-:W-:Y:S05]  /*a280*/  CALL.REL.NOINC `($_ZN7cutlass13device_kernelIN5flash19enable_sm80_to_sm89INS1_16FlashAttnBwdSm80INS1_25CollectiveMainloopBwdSm80ILi2ELi2EN4cute5tupleIJNS5_1CILi64EEENS7_ILi128EEES8_EEENS_10bfloat16_tEfNS_4arch4Sm80ELb0ELb0ELb1ELb0ELb1ELb0ELb0ELb0ELi2ELi2ELi4ELi2ELb1EEENS1_21CollectiveEpilogueBwdISA_SB_SD_Li256ELb0ELb0ELi2EEENS1_19SingleTileSchedulerILb0ELb0ELb0ELi128EEEEEEEEEvNT_6ParamsE$_ZN4cute8smem_ptrIPN7cutlass10bfloat16_tEECI1NS_12iter_adaptorIS3_S4_EEES3_) ;  /* 0xffffda6000007944 */ /* 0x000fea0003c3ffff */
[----:B------:R2:W5:Y:S01]  /*a290*/  LDL.64 R4, [R1+0x168] ;  /* 0x0001680001047983 */ /* 0x0005620000100a00 */
[----:B-1----:R-:W-:-:S03]  /*a2a0*/  MOV R6, 0xa2c0 ;  /* 0x0000a2c000067802 */ /* 0x002fc60000000f00 */
[----:B--2--5:R-:W-:Y:S05]  /*a2b0*/  CALL.REL.NOINC `($_ZN7cutlass13device_kernelIN5flash19enable_sm80_to_sm89INS1_16FlashAttnBwdSm80INS1_25CollectiveMainloopBwdSm80ILi2ELi2EN4cute5tupleIJNS5_1CILi64EEENS7_ILi128EEES8_EEENS_10bfloat16_tEfNS_4arch4Sm80ELb0ELb0ELb1ELb0ELb1ELb0ELb0ELb0ELi2ELi2ELi4ELi2ELb1EEENS1_21CollectiveEpilogueBwdISA_SB_SD_Li256ELb0ELb0ELi2EEENS1_19SingleTileSchedulerILb0ELb0ELb0ELi128EEEEEEEEEvNT_6ParamsE$_ZN4cute3eso3ESOILb1ELb0EJNS_6LayoutINS_5tupleIJNS3_IJNS_1CILi8EEENS4_ILi1EEEEEENS4_ILi2EEES6_EEENS3_IJNS3_IJS6_NS4_ILi0EEEEEENS4_ILi2048EEESA_EEEEENS_10ViewEngineINS_8smem_ptrIPN7cutlass10bfloat16_tEEEEEEEC2ERKSE_RKSL_) ;  /* 0xffffd56000007944 */ /* 0x024fea0003c3ffff */
[----:B------:R2:W5:Y:S04]  /*a2c0*/  LDL.64 R16, [R1+0x168] ;  /* 0x0001680001107983 */ /* 0x0005680000100a00 */
[----:B------:R-:W5:Y:S01]  /*a2d0*/  LDL.64 R14, [UR4+0x8] ;  /* 0x00000804ff0e7983 */ /* 0x000f620008100a00 */
[----:B-1----:R-:W-:-:S02]  /*a2e0*/  MOV R5, UR25 ;  /* 0x0000001900057c02 */ /* 0x002fc40008000f00 */
[----:B------:R-:W-:Y:S02]  /*a2f0*/  MOV R4, 0xa310 ;  /* 0x0000a31000047802 */ /* 0x000fe40000000f00 */
[----:B--2--5:R-:W-:Y:S05]  /*a300*/  CALL.REL.NOINC `($_ZN7cutlass13device_kernelIN5flash19enable_sm80_to_sm89INS1_16FlashAttnBwdSm80INS1_25CollectiveMainloopBwdSm80ILi2ELi2EN4cute5tupleIJNS5_1CILi64EEENS7_ILi128EEES8_EEENS_10bfloat16_tEfNS_4arch4Sm80ELb0ELb0ELb1ELb0ELb1ELb0ELb0ELb0ELi2ELi2ELi4ELi2ELb1EEENS1_21CollectiveEpilogueBwdISA_SB_SD_Li256ELb0ELb0ELi2EEENS1_19SingleTileSchedulerILb0ELb0ELb0ELi128EEEEEEEEEvNT_6ParamsE$_ZN4cute3eso3ESOILb1ELb0EJNS_10UnderscoreES2_S2_iEEC2ERKS2_S5_S5_RKi) ;  /* 0xffffcc6000007944 */ /* 0x024fea0003c3ffff */
[----:B------:R-:W2:Y:S04]  /*a310*/  LDL R11, [R1+0x168] ;  /* 0x00016800010b7983 */ /* 0x000ea80000100800 */
[----:B------:R1:W5:Y:S01]  /*a320*/  LD.E.64 R4, [R14.64+0x8] ;  /* 0x000008160e047980 */ /* 0x000362000c101b00 */
[----:B------:R-:W-:Y:S02]  /*a330*/  MOV R6, 0xa360 ;  /* 0x0000a36000067802 */ /* 0x000fe40000000f00 */
[----:B--2---:R-:W-:Y:S02]  /*a340*/  SHF.R.S32.HI R9, RZ, 0x1f, R11 ;  /* 0x0000001fff097819 */ /* 0x004fe4000001140b */
[----:B-1---5:R-:W-:Y:S05]  /*a350*/  CALL.REL.NOINC `($_ZN7cutlass13device_kernelIN5flash19enable_sm80_to_sm89INS1_16FlashAttnBwdSm80INS1_25CollectiveMainloopBwdSm80ILi2ELi2EN4cute5tupleIJNS5_1CILi64EEENS7_ILi128EEES8_EEENS_10bfloat16_tEfNS_4arch4Sm80ELb0ELb0ELb1ELb0ELb1ELb0ELb0ELb0ELi2ELi2ELi4ELi2ELb1EEENS1_21CollectiveEpilogueBwdISA_SB_SD_Li256ELb0ELb0ELi2EEENS1_19SingleTileSchedulerILb0ELb0ELb0ELi128EEEEEEEEEvNT_6ParamsE$_ZZN4cute5sliceINS_5tupleIJNS_10UnderscoreES2_S2_iEEENS1_IJNS1_IJNS_1CILi1EEENS4_ILi0EEEEEElS6_lEEEEEDaRKT_RKT0_ENKUlRKT_RKT0_E_clIS2_lEEDaSH_SK_) ;  /* 0xffffdf0000007944 */ /* 0x022fea0003c3ffff */
[----:B-----5:R-:W-:Y:S02]  /*a360*/  MOV R7, R5 ;  /* 0x0000000500077202 */ /* 0x020fe40000000f00 */
[----:B------:R-:W-:Y:S02]  /*a370*/  MOV R6, 0xa390 ;  /* 0x0000a39000067802 */ /* 0x000fe40000000f00 */
[----:B-1----:R-:W-:Y:S05]  /*a380*/  CALL.REL.NOINC `($_ZN7cutlass13device_kernelIN5flash19enable_sm80_to_sm89INS1_16FlashAttnBwdSm80INS1_25CollectiveMainloopBwdSm80ILi2ELi2EN4cute5tupleIJNS5_1CILi64EEENS7_ILi128EEES8_EEENS_10bfloat16_tEfNS_4arch4Sm80ELb0ELb0ELb1ELb0ELb1ELb0ELb0ELb0ELi2ELi2ELi4ELi2ELb1EEENS1_21CollectiveEpilogueBwdISA_SB_SD_Li256ELb0ELb0ELi2EEENS1_19SingleTileSchedulerILb0ELb0ELb0ELi128EEEEEEEEEvNT_6ParamsE$_ZZN4cute12filter_tupleINS_5tupleIJNS_10UnderscoreES2_S2_iEEENS1_IJNS1_IJNS_1CILi1EEENS4_ILi0EEEEEElS6_lEEEZNS_5sliceIS3_S8_EEDaRKT_RKT0_EUlRKT_RKT0_E_EEDaSC_SF_OT1_ENKUlDpSI_E_clIJNS1_IJS7_EEENS1_IJlEEENS1_IJS6_EEENS1_IJEEEEEEDaSP_) ;  /* 0xffffda5000007944 */ /* 0x002fea0003c3ffff */
[----:B------:R-:W-:Y:S02]  /*a390*/  MOV R6, 0xa3b0 ;  /* 0x0000a3b000067802 */ /* 0x000fe40000000f00 */
[----:B-1---5:R-:W-:Y:S05]  /*a3a0*/  CALL.REL.NOINC `($_ZN7cutlass13device_kernelIN5flash19enable_sm80_to_sm89INS1_16FlashAttnBwdSm80INS1_25CollectiveMainloopBwdSm80ILi2ELi2EN4cute5tupleIJNS5_1CILi64EEENS7_ILi128EEES8_EEENS_10bfloat16_tEfNS_4arch4Sm80ELb0ELb0ELb1ELb0ELb1ELb0ELb0ELb0ELi2ELi2ELi4ELi2ELb1EEENS1_21CollectiveEpilogueBwdISA_SB_SD_Li256ELb0ELb0ELi2EEENS1_19SingleTileSchedulerILb0ELb0ELb0ELi128EEEEEEEEEvNT_6ParamsE$_ZN4cute5tupleIJNS0_IJNS0_IJNS_1CILi8EEENS1_ILi1EEEEEENS1_ILi2EEES3_EEENS0_IJNS0_IJS3_NS1_ILi0EEEEEElS7_EEEEEC2ERKS6_RKS9_) ;  /* 0xffffd51000007944 */ /* 0x022fea0003c3ffff */
        /* <DEDUP_REMOVED lines=8> */
[----:B-1---5:R-:W-:Y:S05]  /*a430*/  CALL.REL.NOINC `($_ZN7cutlass13device_kernelIN5flash19enable_sm80_to_sm89INS1_16FlashAttnBwdSm80INS1_25CollectiveMainloopBwdSm80ILi2ELi2EN4cute5tupleIJNS5_1CILi64EEENS7_ILi128EEES8_EEENS_10bfloat16_tEfNS_4arch4Sm80ELb0ELb0ELb1ELb0ELb1ELb0ELb0ELb0ELi2ELi2ELi4ELi2ELb1EEENS1_21CollectiveEpilogueBwdISA_SB_SD_Li256ELb0ELb0ELi2EEENS1_19SingleTileSchedulerILb0ELb0ELb0ELi128EEEEEEEEEvNT_6ParamsE$_ZN4cute3eso3ESOILb0ELb0EJNS_6LayoutINS_5tupleIJNS3_IJNS_1CILi8EEENS4_ILi1EEEEEENS4_ILi2EEES6_EEENS3_IJNS3_IJS6_NS4_ILi0EEEEEElSA_EEEEElEEC2ERKSD_RKl) ;  /* 0xffffc81000007944 */ /* 0x022fea0003c3ffff */
[----:B------:R-:W2:Y:S04]  /*a440*/  LD.E.64 R14, [R14.64+0x18] ;  /* 0x000018160e0e7980 */ /* 0x000ea8000c101b00 */
[----:B------:R-:W2:Y:S04]  /*a450*/  LDL.64 R6, [R1+0x170] ;  /* 0x0001700001067983 */ /* 0x000ea80000100a00 */
[----:B-1----:R1:W5:Y:S01]  /*a460*/  LDL.64 R4, [R1+0x168] ;  /* 0x0001680001047983 */ /* 0x0023620000100a00 */
[----:B------:R-:W-:Y:S02]  /*a470*/  MOV R12, 0xa4b0 ;  /* 0x0000a4b0000c7802 */ /* 0x000fe40000000f00 */
[----:B--2---:R-:W-:-:S04]  /*a480*/  LEA R8, P0, R6, R14, 0x1 ;  /* 0x0000000e06087211 */ /* 0x004fc800078008ff */
[----:B------:R-:W-:-:S04]  /*a490*/  LEA.HI.X R9, R6, R15, R7, 0x1, P0 ;  /* 0x0000000f06097211 */ /* 0x000fc800000f0c07 */
[----:B-1---5:R-:W-:Y:S05]  /*a4a0*/  CALL.REL.NOINC `($_ZN7cutlass13device_kernelIN5flash19enable_sm80_to_sm89INS1_16FlashAttnBwdSm80INS1_25CollectiveMainloopBwdSm80ILi2ELi2EN4cute5tupleIJNS5_1CILi64EEENS7_ILi128EEES8_EEENS_10bfloat16_tEfNS_4arch4Sm80ELb0ELb0ELb1ELb0ELb1ELb0ELb0ELb0ELi2ELi2ELi4ELi2ELb1EEENS1_21CollectiveEpilogueBwdISA_SB_SD_Li256ELb0ELb0ELi2EEENS1_19SingleTileSchedulerILb0ELb0ELb0ELi128EEEEEEEEEvNT_6ParamsE$_ZN4cute8gmem_ptrIPKN7cutlass10bfloat16_tEECI1NS_12iter_adaptorIS4_S5_EEES4_) ;  /* 0xffffd78000007944 */ /* 0x022fea0003c3ffff */
[----:B------:R-:W2:Y:S04]  /*a4b0*/  LDL.64 R6, [R1+0x168] ;  /* 0x0001680001067983 */ /* 0x000ea80000100a00 */
[----:B--2---:R2:W-:Y:S02]  /*a4c0*/  STL.64 [R1+0x178], R6 ;  /* 0x0001780601007387 */ /* 0x0045e40000100a00 */
[----:B--2---:R-:W-:Y:S02]  /*a4d0*/  MOV R6, 0xa4f0 ;  /* 0x0000a4f000067802 */ /* 0x004fe40000000f00 */
[----:B-1----:R-:W-:Y:S05]  /*a4e0*/  CALL.REL.NOINC `($_ZN7cutlass13device_kernelIN5flash19enable_sm80_to_sm89INS1_16FlashAttnBwdSm80INS1_25CollectiveMainloopBwdSm80ILi2ELi2EN4cute5tupleIJNS5_1CILi64EEENS7_ILi128EEES8_EEENS_10bfloat16_tEfNS_4arch4Sm80ELb0ELb0ELb1ELb0ELb1ELb0ELb0ELb0ELi2ELi2ELi4ELi2ELb1EEENS1_21CollectiveEpilogueBwdISA_SB_SD_Li256ELb0ELb0ELi2EEENS1_19SingleTileSchedulerILb0ELb0ELb0ELi128EEEEEEEEEvNT_6ParamsE$_ZN4cute3eso3ESOILb0ELb0EJNS_6LayoutINS_5tupleIJNS3_IJNS_1CILi8EEENS4_ILi1EEEEEENS4_ILi2EEES6_EEENS3_IJNS3_IJS6_NS4_ILi0EEEEEElSA_EEEEENS_10ViewEngineINS_8gmem_ptrIPKN7cutlass10bfloat16_tEEEEEEEC2ERKSD_RKSL_) ;  /* 0xffffc6e000007944 */ /* 0x002fea0003c3ffff */
        /* <DEDUP_REMOVED lines=11> */
[----:B----45:R-:W-:Y:S05]  /*a5a0*/  CALL.REL.NOINC `($_ZN7cutlass13device_kernelIN5flash19enable_sm80_to_sm89INS1_16FlashAttnBwdSm80INS1_25CollectiveMainloopBwdSm80ILi2ELi2EN4cute5tupleIJNS5_1CILi64EEENS7_ILi128EEES8_EEENS_10bfloat16_tEfNS_4arch4Sm80ELb0ELb0ELb1ELb0ELb1ELb0ELb0ELb0ELi2ELi2ELi4ELi2ELb1EEENS1_21CollectiveEpilogueBwdISA_SB_SD_Li256ELb0ELb0ELi2EEENS1_19SingleTileSchedulerILb0ELb0ELb0ELi128EEEEEEEEEvNT_6ParamsE$_ZZN4cuteplIJiiEJNS_1CILi0EEES2_EEEDaRKNS_15ArithmeticTupleIJDpT_EEERKNS3_IJDpT0_EEEENKUlDpRKT_E_clIJiiEEEDaSH_) ;  /* 0xfffffb1000007944 */ /* 0x030fea0003c3ffff */
[----:B-----5:R-:W-:Y:S01]  /*a5b0*/  IMAD.IADD R11, R108, 0x1, -R11 ;  /* 0x000000016c0b7824 */ /* 0x020fe200078e0a0b */
[----:B-1----:R-:W-:Y:S02]  /*a5c0*/  MOV R5, RZ ;  /* 0x000000ff00057202 */ /* 0x002fe40000000f00 */
[----:B------:R-:W-:Y:S02]  /*a5d0*/  MOV R4, 0xa5f0 ;  /* 0x0000a5f000047802 */ /* 0x000fe40000000f00 */
[----:B--2---:R-:W-:Y:S05]  /*a5e0*/  CALL.REL.NOINC `($_ZN7cutlass13device_kernelIN5flash19enable_sm80_to_sm89INS1_16FlashAttnBwdSm80INS1_25CollectiveMainloopBwdSm80ILi2ELi2EN4cute5tupleIJNS5_1CILi64EEENS7_ILi128EEES8_EEENS_10bfloat16_tEfNS_4arch4Sm80ELb0ELb0ELb1ELb0ELb1ELb0ELb0ELb0ELi2ELi2ELi4ELi2ELb1EEENS1_21CollectiveEpilogueBwdISA_SB_SD_Li256ELb0ELb0ELi2EEENS1_19SingleTileSchedulerILb0ELb0ELb0ELi128EEEEEEEEEvNT_6ParamsE$_ZN4cute3eso3ESOILb1ELb0EJNS_1CILi0EEEiS3_EEC2ERKS3_RKiS6_) ;  /* 0xffffccc000007944 */ /* 0x004fea0003c3ffff */
[----:B------:R-:W2:Y:S01]  /*a5f0*/  LDL R5, [R1+0x168] ;  /* 0x0001680001057983 */ /* 0x000ea20000100800 */
[----:B------:R-:W-:Y:S01]  /*a600*/  MOV R4, 0xa640 ;  /* 0x0000a64000047802 */ /* 0x000fe20000000f00 */
[----:B------:R-:W-:Y:S01]  /*a610*/  UMOV UR37, UR16 ;  /* 0x0000001000257c82 */ /* 0x000fe20008000000 */
[----:B--2---:R-:W-:Y:S02]  /*a620*/  SHF.L.U32 R5, R5, 0x5, RZ ;  /* 0x0000000505057819 */ /* 0x004fe400000006ff */
[----:B------:R-:W-:Y:S05]  /*a630*/  CALL.REL.NOINC `($_ZN7cutlass13device_kernelIN5flash19enable_sm80_to_sm89INS1_16FlashAttnBwdSm80INS1_25CollectiveMainloopBwdSm80ILi2ELi2EN4cute5tupleIJNS5_1CILi64EEENS7_ILi128EEES8_EEENS_10bfloat16_tEfNS_4arch4Sm80ELb0ELb0ELb1ELb0ELb1ELb0ELb0ELb0ELi2ELi2ELi4ELi2ELb1EEENS1_21CollectiveEpilogueBwdISA_SB_SD_Li256ELb0ELb0ELi2EEENS1_19SingleTileSchedulerILb0ELb0ELb0ELi128EEEEEEEEEvNT_6ParamsE$_ZN4cute5tupleIJiEEC2ERKi) ;  /* 0xffffd53000007944 */ /* 0x000fea0003c3ffff */
        /* <DEDUP_REMOVED lines=9> */
[----:B------:R-:W-:-:S02]  /*a6d0*/  MOV R4, UR16 ;  /* 0x0000001000047c02 */ /* 0x000fc40008000f00 */
[----:B------:R-:W-:Y:S02]  /*a6e0*/  MOV R6, 0xa700 ;  /* 0x0000a70000067802 */ /* 0x000fe40000000f00 */
[----:B-1---5:R-:W-:Y:S05]  /*a6f0*/  CALL.REL.NOINC `($_ZN7cutlass13device_kernelIN5flash19enable_sm80_to_sm89INS1_16FlashAttnBwdSm80INS1_25CollectiveMainloopBwdSm80ILi2ELi2EN4cute5tupleIJNS5_1CILi64EEENS7_ILi128EEES8_EEENS_10bfloat16_tEfNS_4arch4Sm80ELb0ELb0ELb1ELb0ELb1ELb0ELb0ELb0ELi2ELi2ELi4ELi2ELb1EEENS1_21CollectiveEpilogueBwdISA_SB_SD_Li256ELb0ELb0ELi2EEENS1_19SingleTileSchedulerILb0ELb0ELb0ELi128EEEEEEEEEvNT_6ParamsE$_ZN4cute3eso3ESOILb0ELb1EJiNS_1CILi0EEEEEC2ERKiRKS3_) ;  /* 0xffffc7e000007944 */ /* 0x022fea0003c3ffff */
[----:B-1----:R1:W5:Y:S01]  /*a700*/  LDL R5, [R1+0x168] ;  /* 0x0001680001057983 */ /* 0x0023620000100800 */
[----:B------:R-:W-:-:S03]  /*a710*/  MOV R8, 0xa730 ;  /* 0x0000a73000087802 */ /* 0x000fc60000000f00 */
[----:B-1---5:R-:W-:Y:S05]  /*a720*/  CALL.REL.NOINC `($_ZN7cutlass13device_kernelIN5flash19enable_sm80_to_sm89INS1_16FlashAttnBwdSm80INS1_25CollectiveMainloopBwdSm80ILi2ELi2EN4cute5tupleIJNS5_1CILi64EEENS7_ILi128EEES8_EEENS_10bfloat16_tEfNS_4arch4Sm80ELb0ELb0ELb1ELb0ELb1ELb0ELb0ELb0ELi2ELi2ELi4ELi2ELb1EEENS1_21CollectiveEpilogueBwdISA_SB_SD_Li256ELb0ELb0ELi2EEENS1_19SingleTileSchedulerILb0ELb0ELb0ELi128EEEEEEEEEvNT_6ParamsE$_ZZN4cuteplIJNS_1CILi0EEES2_EJiEEEDaRKNS_15ArithmeticTupleIJDpT_EEERKNS3_IJDpT0_EEEENKUlDpRKT_E_clIJiS2_EEEDaSH_) ;  /* 0xfffff6a000007944 */ /* 0x022fea0003c3ffff */
[----:B------:R-:W-:Y:S02]  /*a730*/  MOV R8, 0xa750 ;  /* 0x0000a75000087802 */ /* 0x000fe40000000f00 */
[----:B-1---5:R-:W-:Y:S05]  /*a740*/  CALL.REL.NOINC `($_ZN7cutlass13device_kernelIN5flash19enable_sm80_to_sm89INS1_16FlashAttnBwdSm80INS1_25CollectiveMainloopBwdSm80ILi2ELi2EN4cute5tupleIJNS5_1CILi64EEENS7_ILi128EEES8_EEENS_10bfloat16_tEfNS_4arch4Sm80ELb0ELb0ELb1ELb0ELb1ELb0ELb0ELb0ELi2ELi2ELi4ELi2ELb1EEENS1_21CollectiveEpilogueBwdISA_SB_SD_Li256ELb0ELb0ELi2EEENS1_19SingleTileSchedulerILb0ELb0ELb0ELi128EEEEEEEEEvNT_6ParamsE$_ZZN4cuteplIJNS_1CILi0EEES2_EJiS2_EEEDaRKNS_15ArithmeticTupleIJDpT_EEERKNS3_IJDpT0_EEEENKUlDpRKT_E_clIJiS2_EEEDaSH_) ;  /* 0xfffff6f000007944 */ /* 0x022fea0003c3ffff */
[----:B------:R3:W-:Y:S04]  /*a750*/  STL [R1+0x180], RZ ;  /* 0x000180ff01007387 */ /* 0x0007e80000100800 */
[----:B------:R-:W4:Y:S04]  /*a760*/  LDL.64 R6, [UR4+0x30] ;  /* 0x00003004ff067983 */ /* 0x000f280008100a00 */
[----:B-1--4-:R-:W4:Y:S01]  /*a770*/  LD.E.U8 R4, [R6.64] ;  /* 0x0000001606047980 */ /* 0x012f22000c101100 */
[----:B------:R-:W-:Y:S01]  /*a780*/  IMAD.MOV.U32 R5, RZ, RZ, RZ ;  /* 0x000000ffff057224 */ /* 0x000fe200078e00ff */
[----:B----4-:R-:W-:-:S04]  /*a790*/  LOP3.LUT R4, R4, 0x1, RZ, 0xc0, !PT ;  /* 0x0000000104047812 */ /* 0x010fc800078ec0ff */
[----:B------:R-:W-:Y:S02]  /*a7a0*/  ISETP.NE.U32.AND P0, PT, R4, 0x1, PT ;  /* 0x000000010400780c */ /* 0x000fe40003f05070 */
[----:B------:R-:W-:-:S06]  /*a7b0*/  MOV R4, 0xa7d0 ;  /* 0x0000a7d000047802 */ /* 0x000fcc0000000f00 */
[----:B--23-5:R-:W-:Y:S05]  /*a7c0*/  CALL.REL.NOINC `($_ZN7cutlass13device_kernelIN5flash19enable_sm80_to_sm89INS1_16FlashAttnBwdSm80INS1_25CollectiveMainloopBwdSm80ILi2ELi2EN4cute5tupleIJNS5_1CILi64EEENS7_ILi128EEES8_EEENS_10bfloat16_tEfNS_4arch4Sm80ELb0ELb0ELb1ELb0ELb1ELb0ELb0ELb0ELi2ELi2ELi4ELi2ELb1EEENS1_21CollectiveEpilogueBwdISA_SB_SD_Li256ELb0ELb0ELi2EEENS1_19SingleTileSchedulerILb0ELb0ELb0ELi128EEEEEEEEEvNT_6ParamsE$_ZN4cute3eso3ESOILb1ELb0EJNS_10UnderscoreEiiEEC2ERKS2_RKiS7_) ;  /* 0xffffc89000007944 */ /* 0x02cfea0003c3ffff */
[----:B------:R-:W2:Y:S02]  /*a7d0*/  LDL R7, [R1+0x168] ;  /* 0x0001680001077983 */ /* 0x000ea40000100800 */
[----:B--2---:R-:W-:Y:S01]  /*a7e0*/  SHF.R.S32.HI R4, RZ, 0x1f, R7 ;  /* 0x0000001fff047819 */ /* 0x004fe20000011407 */
[-C--:B------:R-:W-:Y:S02]  /*a7f0*/  IMAD R5, R21, R7.reuse, RZ ;  /* 0x0000000715057224 */ /* 0x080fe400078e02ff */
[----:B-1----:R-:W-:-:S04]  /*a800*/  IMAD.WIDE.U32 R6, R20, R7, RZ ;  /* 0x0000000714067225 */ /* 0x002fc800078e00ff */
[----:B------:R-:W-:Y:S01]  /*a810*/  IMAD R5, R20, R4, R5 ;  /* 0x0000000414057224 */ /* 0x000fe200078e0205 */
[----:B------:R-:W-:-:S04]  /*a820*/  MOV R4, 0xa850 ;  /* 0x0000a85000047802 */ /* 0x000fc80000000f00 */
[----:B------:R-:W-:Y:S02]  /*a830*/  IADD3 R5, R7, R5, RZ ;  /* 0x0000000507057210 */ /* 0x000fe40007ffe0ff */
[----:B------:R-:W-:Y:S05]  /*a840*/  CALL.REL.NOINC `($_ZN7cutlass13device_kernelIN5flash19enable_sm80_to_sm89INS1_16FlashAttnBwdSm80INS1_25CollectiveMainloopBwdSm80ILi2ELi2EN4cute5tupleIJNS5_1CILi64EEENS7_ILi128EEES8_EEENS_10bfloat16_tEfNS_4arch4Sm80ELb0ELb0ELb1ELb0ELb1ELb0ELb0ELb0ELi2ELi2ELi4ELi2ELb1EEENS1_21CollectiveEpilogueBwdISA_SB_SD_Li256ELb0ELb0ELi2EEENS1_19SingleTileSchedulerILb0ELb0ELb0ELi128EEEEEEEEEvNT_6ParamsE$_ZN4cute3eso3ESOILb1ELb0EJNS_6LayoutINS_5tupleIJNS3_IJNS_1CILi8EEENS4_ILi1EEEEEEEEENS3_IJNS3_IJS6_NS4_ILi0EEEEEEEEEEElEEC2ERKSC_RKl) ;  /* 0xffffcf7000007944 */ /* 0x000fea0003c3ffff */
[----:B------:R-:W2:Y:S01]  /*a850*/  LDL.64 R4, [R1+0x168] ;  /* 0x0001680001047983 */ /* 0x000ea20000100a00 */
[----:B------:R-:W-:Y:S02]  /*a860*/  MOV R12, 0xa8a0 ;  /* 0x0000a8a0000c7802 */ /* 0x000fe40000000f00 */
[----:B--2---:R-:W-:-:S04]  /*a870*/  LEA R8, P1, R4, R18, 0x1 ;  /* 0x0000001204087211 */ /* 0x004fc800078208ff */
[----:B------:R-:W-:-:S04]  /*a880*/  LEA.HI.X R9, R4, R19, R5, 0x1, P1 ;  /* 0x0000001304097211 */ /* 0x000fc800008f0c05 */
[----:B-1----:R-:W-:Y:S05]  /*a890*/  CALL.REL.NOINC `($_ZN7cutlass13device_kernelIN5flash19enable_sm80_to_sm89INS1_16FlashAttnBwdSm80INS1_25CollectiveMainloopBwdSm80ILi2ELi2EN4cute5tupleIJNS5_1CILi64EEENS7_ILi128EEES8_EEENS_10bfloat16_tEfNS_4arch4Sm80ELb0ELb0ELb1ELb0ELb1ELb0ELb0ELb0ELi2ELi2ELi4ELi2ELb1EEENS1_21CollectiveEpilogueBwdISA_SB_SD_Li256ELb0ELb0ELi2EEENS1_19SingleTileSchedulerILb0ELb0ELb0ELi128EEEEEEEEEvNT_6ParamsE$_ZN4cute8gmem_ptrIPKN7cutlass10bfloat16_tEECI1NS_12iter_adaptorIS4_S5_EEES4_) ;  /* 0xffffd39000007944 */ /* 0x002fea0003c3ffff */
[----:B------:R2:W5:Y:S01]  /*a8a0*/  LDL.64 R4, [R1+0x168] ;  /* 0x0001680001047983 */ /* 0x0005620000100a00 */
[----:B------:R-:W-:-:S03]  /*a8b0*/  MOV R6, 0xa8d0 ;  /* 0x0000a8d000067802 */ /* 0x000fc60000000f00 */
[----:B-12--5:R-:W-:Y:S05]  /*a8c0*/  CALL.REL.NOINC `($_ZN7cutlass13device_kernelIN5flash19enable_sm80_to_sm89INS1_16FlashAttnBwdSm80INS1_25CollectiveMainloopBwdSm80ILi2ELi2EN4cute5tupleIJNS5_1CILi64EEENS7_ILi128EEES8_EEENS_10bfloat16_tEfNS_4arch4Sm80ELb0ELb0ELb1ELb0ELb1ELb0ELb0ELb0ELi2ELi2ELi4ELi2ELb1EEENS1_21CollectiveEpilogueBwdISA_SB_SD_Li256ELb0ELb0ELi2EEENS1_19SingleTileSchedulerILb0ELb0ELb0ELi128EEEEEEEEEvNT_6ParamsE$_ZN4cute3eso3ESOILb1ELb0EJNS_6LayoutINS_5tupleIJNS3_IJNS_1CILi8EEENS4_ILi1EEEEEEEEENS3_IJNS3_IJS6_NS4_ILi0EEEEEEEEEEENS_10ViewEngineINS_8gmem_ptrIPKN7cutlass10bfloat16_tEEEEEEEC2ERKSC_RKSK_) ;  /* 0xffffce0000007944 */ /* 0x026fea0003c3ffff */
[----:B------:R2:W5:Y:S01]  /*a8d0*/  LDL.64 R8, [R1+0x168] ;  /* 0x0001680001087983 */ /* 0x0005620000100a00 */
[----:B-1----:R-:W-:Y:S02]  /*a8e0*/  MOV R5, RZ ;  /* 0x000000ff00057202 */ /* 0x002fe40000000f00 */
[----:B------:R-:W-:Y:S02]  /*a8f0*/  MOV R4, 0xa910 ;  /* 0x0000a91000047802 */ /* 0x000fe40000000f00 */
[----:B--2--5:R-:W-:Y:S05]  /*a900*/  CALL.REL.NOINC `($_ZN7cutlass13device_kernelIN5flash19enable_sm80_to_sm89INS1_16FlashAttnBwdSm80INS1_25CollectiveMainloopBwdSm80ILi2ELi2EN4cute5tupleIJNS5_1CILi64EEENS7_ILi128EEES8_EEENS_10bfloat16_tEfNS_4arch4Sm80ELb0ELb0ELb1ELb0ELb1ELb0ELb0ELb0ELi2ELi2ELi4ELi2ELb1EEENS1_21CollectiveEpilogueBwdISA_SB_SD_Li256ELb0ELb0ELi2EEENS1_19SingleTileSchedulerILb0ELb0ELb0ELi128EEEEEEEEEvNT_6ParamsE$_ZN4cute3eso3ESOILb1ELb0EJNS_10UnderscoreEiiEEC2ERKS2_RKiS7_) ;  /* 0xffffc75000007944 */ /* 0x024fea0003c3ffff */
[----:B------:R-:W2:Y:S01]  /*a910*/  LDL R5, [R1+0x168] ;  /* 0x0001680001057983 */ /* 0x000ea20000100800 */
[----:B------:R-:W-:Y:S02]  /*a920*/  MOV R4, 0xa950 ;  /* 0x0000a95000047802 */ /* 0x000fe40000000f00 */
[----:B--2---:R-:W-:Y:S02]  /*a930*/  SHF.L.U32 R5, R5, 0xb, RZ ;  /* 0x0000000b05057819 */ /* 0x004fe400000006ff */
[----:B-1----:R-:W-:Y:S05]  /*a940*/  CALL.REL.NOINC `($_ZN7cutlass13device_kernelIN5flash19enable_sm80_to_sm89INS1_16FlashAttnBwdSm80INS1_25CollectiveMainloopBwdSm80ILi2ELi2EN4cute5tupleIJNS5_1CILi64EEENS7_ILi128EEES8_EEENS_10bfloat16_tEfNS_4arch4Sm80ELb0ELb0ELb1ELb0ELb1ELb0ELb0ELb0ELi2ELi2ELi4ELi2ELb1EEENS1_21CollectiveEpilogueBwdISA_SB_SD_Li256ELb0ELb0ELi2EEENS1_19SingleTileSchedulerILb0ELb0ELb0ELi128EEEEEEEEEvNT_6ParamsE$_ZN4cute3eso3ESOILb1ELb0EJNS_6LayoutINS_5tupleIJNS3_IJNS_1CILi8EEENS4_ILi1EEEEEEEEENS3_IJNS3_IJS6_NS4_ILi0EEEEEEEEEEEiEEC2ERKSC_RKi) ;  /* 0xffffce2000007944 */ /* 0x002fea0003c3ffff */
[----:B------:R-:W2:Y:S01]  /*a950*/  LDL R5, [R1+0x168] ;  /* 0x0001680001057983 */ /* 0x000ea20000100800 */
[----:B------:R-:W-:Y:S01]  /*a960*/  MOV R4, 0xa990 ;  /* 0x0000a99000047802 */ /* 0x000fe20000000f00 */
[----:B--2---:R-:W-:-:S04]  /*a970*/  IMAD.WIDE R6, R5, 0x2, R16 ;  /* 0x0000000205067825 */ /* 0x004fc800078e0210 */
[----:B------:R-:W-:Y:S05]  /*a980*/  CALL.REL.NOINC `($_ZN7cutlass13device_kernelIN5flash19enable_sm80_to_sm89INS1_16FlashAttnBwdSm80INS1_25CollectiveMainloopBwdSm80ILi2ELi2EN4cute5tupleIJNS5_1CILi64EEENS7_ILi128EEES8_EEENS_10bfloat16_tEfNS_4arch4Sm80ELb0ELb0ELb1ELb0ELb1ELb0ELb0ELb0ELi2ELi2ELi4ELi2ELb1EEENS1_21CollectiveEpilogueBwdISA_SB_SD_Li256ELb0ELb0ELi2EEENS1_19SingleTileSchedulerILb0ELb0ELb0ELi128EEEEEEEEEvNT_6ParamsE$_ZN4cute8smem_ptrIPN7cutlass10bfloat16_tEECI1NS_12iter_adaptorIS3_S4_EEES3_) ;  /* 0xffffd36000007944 */ /* 0x000fea0003c3ffff */
[----:B------:R2:W5:Y:S01]  /*a990*/  LDL.64 R4, [R1+0x168] ;  /* 0x0001680001047983 */ /* 0x0005620000100a00 */
[----:B-1----:R-:W-:-:S03]  /*a9a0*/  MOV R6, 0xa9c0 ;  /* 0x0000a9c000067802 */ /* 0x002fc60000000f00 */
[----:B--2--5:R-:W-:Y:S05]  /*a9b0*/  CALL.REL.NOINC `($_ZN7cutlass13device_kernelIN5flash19enable_sm80_to_sm89INS1_16FlashAttnBwdSm80INS1_25CollectiveMainloopBwdSm80ILi2ELi2EN4cute5tupleIJNS5_1CILi64EEENS7_ILi128EEES8_EEENS_10bfloat16_tEfNS_4arch4Sm80ELb0ELb0ELb1ELb0ELb1ELb0ELb0ELb0ELi2ELi2ELi4ELi2ELb1EEENS1_21CollectiveEpilogueBwdISA_SB_SD_Li256ELb0ELb0ELi2EEENS1_19SingleTileSchedulerILb0ELb0ELb0ELi128EEEEEEEEEvNT_6ParamsE$_ZN4cute3eso3ESOILb1ELb0EJNS_6LayoutINS_5tupleIJNS3_IJNS_1CILi8EEENS4_ILi1EEEEEEEEENS3_IJNS3_IJS6_NS4_ILi0EEEEEEEEEEENS_10ViewEngineINS_8smem_ptrIPN7cutlass10bfloat16_tEEEEEEEC2ERKSC_RKSJ_) ;  /* 0xffffcd6000007944 */ /* 0x024fea0003c3ffff */
[----:B------:R2:W5:Y:S01]  /*a9c0*/  LDL.64 R6, [R1+0x168] ;  /* 0x0001680001067983 */ /* 0x0005620000100a00 */
[----:B------:R-:W-:-:S03]  /*a9d0*/  MOV R12, 0xa9f0 ;  /* 0x0000a9f0000c7802 */ /* 0x000fc60000000f00 */
[----:B-12--5:R-:W-:Y:S05]  /*a9e0*/  CALL.REL.NOINC `($_ZN7cutlass13device_kernelIN5flash19enable_sm80_to_sm89INS1_16FlashAttnBwdSm80INS1_25CollectiveMainloopBwdSm80ILi2ELi2EN4cute5tupleIJNS5_1CILi64EEENS7_ILi128EEES8_EEENS_10bfloat16_tEfNS_4arch4Sm80ELb0ELb0ELb1ELb0ELb1ELb0ELb0ELb0ELi2ELi2ELi4ELi2ELb1EEENS1_21CollectiveEpilogueBwdISA_SB_SD_Li256ELb0ELb0ELi2EEENS1_19SingleTileSchedulerILb0ELb0ELb0ELi128EEEEEEEEEvNT_6ParamsE$_ZN4cute8gmem_ptrIPKN7cutlass10bfloat16_tEECI1NS_12iter_adaptorIS4_S5_EEES4_) ;  /* 0xffffd24000007944 */ /* 0x026fea0003c3ffff */
[----:B------:R2:W5:Y:S01]  /*a9f0*/  LDL.64 R4, [R1+0x168] ;  /* 0x0001680001047983 */ /* 0x0005620000100a00 */
[----:B-1----:R-:W-:-:S02]  /*aa00*/  MOV R8, UR16 ;  /* 0x0000001000087c02 */ /* 0x002fc40008000f00 */
[----:B------:R-:W-:Y:S02]  /*aa10*/  MOV R12, 0xaa30 ;  /* 0x0000aa30000c7802 */ /* 0x000fe40000000f00 */
[----:B--2--5:R-:W-:Y:S05]  /*aa20*/  CALL.REL.NOINC `($_ZN7cutlass13device_kernelIN5flash19enable_sm80_to_sm89INS1_16FlashAttnBwdSm80INS1_25CollectiveMainloopBwdSm80ILi2ELi2EN4cute5tupleIJNS5_1CILi64EEENS7_ILi128EEES8_EEENS_10bfloat16_tEfNS_4arch4Sm80ELb0ELb0ELb1ELb0ELb1ELb0ELb0ELb0ELi2ELi2ELi4ELi2ELb1EEENS1_21CollectiveEpilogueBwdISA_SB_SD_Li256ELb0ELb0ELi2EEENS1_19SingleTileSchedulerILb0ELb0ELb0ELi128EEEEEEEEEvNT_6ParamsE$_ZN4cute8gmem_ptrIPKN7cutlass9uint128_tEECI1NS_12iter_adaptorIS4_S5_EEES4_) ;  /* 0xffffd24000007944 */ /* 0x024fea0003c3ffff */
[----:B-1----:R1:W5:Y:S01]  /*aa30*/  LDL.64 R4, [R1+0x168] ;  /* 0x0001680001047983 */ /* 0x0023620000100a00 */
[----:B------:R-:W-:Y:S02]  /*aa40*/  MOV R8, UR16 ;  /* 0x0000001000087c02 */ /* 0x000fe40008000f00 */
[----:B------:R-:W-:Y:S02]  /*aa50*/  MOV R12, 0xaa70 ;  /* 0x0000aa70000c7802 */ /* 0x000fe40000000f00 */
[----:B-1---5:R-:W-:Y:S05]  /*aa60*/  CALL.REL.NOINC `($_ZN7cutlass13device_kernelIN5flash19enable_sm80_to_sm89INS1_16FlashAttnBwdSm80INS1_25CollectiveMainloopBwdSm80ILi2ELi2EN4cute5tupleIJNS5_1CILi64EEENS7_ILi128EEES8_EEENS_10bfloat16_tEfNS_4arch4Sm80ELb0ELb0ELb1ELb0ELb1ELb0ELb0ELb0ELi2ELi2ELi4ELi2ELb1EEENS1_21CollectiveEpilogueBwdISA_SB_SD_Li256ELb0ELb0ELi2EEENS1_19SingleTileSchedulerILb0ELb0ELb0ELi128EEEEEEEEEvNT_6ParamsE$_ZN4cute3eso3ESOILb1ELb0EJNS_6LayoutINS_5tupleIJNS3_IJNS_1CILi1EEES5_EEEEEENS3_IJNS3_IJS5_NS4_ILi0EEEEEEEEEEENS_10ViewEngineINS_8gmem_ptrIPKN7cutlass9uint128_tEEEEEEEC2ERKSB_RKSJ_) ;  /* 0xffffca7000007944 */ /* 0x022fea0003c3ffff */
[----:B------:R2:W5:Y:S01]  /*aa70*/  LDL.64 R14, [R1+0x168] ;  /* 0x00016800010e7983 */ /* 0x0005620000100a00 */
[----:B-1----:R-:W-:-:S03]  /*aa80*/  MOV R4, 0xaaa0 ;  /* 0x0000aaa000047802 */ /* 0x002fc60000000f00 */
[----:B--2--5:R-:W-:Y:S05]  /*aa90*/  CALL.REL.NOINC `($_ZN7cutlass13device_kernelIN5flash19enable_sm80_to_sm89INS1_16FlashAttnBwdSm80INS1_25CollectiveMainloopBwdSm80ILi2ELi2EN4cute5tupleIJNS5_1CILi64EEENS7_ILi128EEES8_EEENS_10bfloat16_tEfNS_4arch4Sm80ELb0ELb0ELb1ELb0ELb1ELb0ELb0ELb0ELi2ELi2ELi4ELi2ELb1EEENS1_21CollectiveEpilogueBwdISA_SB_SD_Li256ELb0ELb0ELi2EEENS1_19SingleTileSchedulerILb0ELb0ELb0ELi128EEEEEEEEEvNT_6ParamsE$_ZN4cute8smem_ptrIPN7cutlass10bfloat16_tEECI1NS_12iter_adaptorIS3_S4_EEES3_) ;  /* 0xffffd25000007944 */ /* 0x024fea0003c3ffff */
[----:B------:R2:W5:Y:S01]  /*aaa0*/  LDL.64 R4, [R1+0x168] ;  /* 0x0001680001047983 */ /* 0x0005620000100a00 */
[----:B-1----:R-:W-:Y:S02]  /*aab0*/  MOV R6, UR16 ;  /* 0x0000001000067c02 */ /* 0x002fe40008000f00 */
[----:B------:R-:W-:Y:S02]  /*aac0*/  MOV R8, 0xaae0 ;  /* 0x0000aae000087802 */ /* 0x000fe40000000f00 */
[----:B--2--5:R-:W-:Y:S05]  /*aad0*/  CALL.REL.NOINC `($_ZN7cutlass13device_kernelIN5flash19enable_sm80_to_sm89INS1_16FlashAttnBwdSm80INS1_25CollectiveMainloopBwdSm80ILi2ELi2EN4cute5tupleIJNS5_1CILi64EEENS7_ILi128EEES8_EEENS_10bfloat16_tEfNS_4arch4Sm80ELb0ELb0ELb1ELb0ELb1ELb0ELb0ELb0ELi2ELi2ELi4ELi2ELb1EEENS1_21CollectiveEpilogueBwdISA_SB_SD_Li256ELb0ELb0ELi2EEENS1_19SingleTileSchedulerILb0ELb0ELb0ELi128EEEEEEEEEvNT_6ParamsE$_ZN4cute8smem_ptrIPN7cutlass9uint128_tEECI1NS_12iter_adaptorIS3_S4_EEES3_) ;  /* 0xffffd25000007944 */ /* 0x024fea0003c3ffff */
[----:B-1----:R1:W5:Y:S01]  /*aae0*/  LDL.64 R4, [R1+0x168] ;  /* 0x0001680001047983 */ /* 0x0023620000100a00 */
[----:B------:R-:W-:Y:S02]  /*aaf0*/  MOV R6, UR16 ;  /* 0x0000001000067c02 */ /* 0x000fe40008000f00 */
[----:B------:R-:W-:-:S02]  /*ab00*/  MOV R8, 0xab20 ;  /* 0x0000ab2000087802 */ /* 0x000fc40000000f00 */
[----:B-1---5:R-:W-:Y:S05]  /*ab10*/  CALL.REL.NOINC `($_ZN7cutlass13device_kernelIN5flash19enable_sm80_to_sm89INS1_16FlashAttnBwdSm80INS1_25CollectiveMainloopBwdSm80ILi2ELi2EN4cute5tupleIJNS5_1CILi64EEENS7_ILi128EEES8_EEENS_10bfloat16_tEfNS_4arch4Sm80ELb0ELb0ELb1ELb0ELb1ELb0ELb0ELb0ELi2ELi2ELi4ELi2ELb1EEENS1_21CollectiveEpilogueBwdISA_SB_SD_Li256ELb0ELb0ELi2EEENS1_19SingleTileSchedulerILb0ELb0ELb0ELi128EEEEEEEEEvNT_6ParamsE$_ZN4cute3eso3ESOILb1ELb0EJNS_6LayoutINS_5tupleIJNS3_IJNS_1CILi1EEES5_EEEEEENS3_IJNS3_IJS5_NS4_ILi0EEEEEEEEEEENS_10ViewEngineINS_8smem_ptrIPN7cutlass9uint128_tEEEEEEEC2ERKSB_RKSI_) ;  /* 0xffffca0000007944 */ /* 0x022fea0003c3ffff */
[----:B-1----:R1:W5:Y:S01]  /*ab20*/  LDL R4, [R1+0x168] ;  /* 0x0001680001047983 */ /* 0x0023620000100800 */
[----:B------:R-:W-:-:S03]  /*ab30*/  MOV R6, 0xab50 ;  /* 0x0000ab5000067802 */ /* 0x000fc60000000f00 */
[----:B-1---5:R-:W-:Y:S05]  /*ab40*/  CALL.REL.NOINC `($_ZN7cutlass13device_kernelIN5flash19enable_sm80_to_sm89INS1_16FlashAttnBwdSm80INS1_25CollectiveMainloopBwdSm80ILi2ELi2EN4cute5tupleIJNS5_1CILi64EEENS7_ILi128EEES8_EEENS_10bfloat16_tEfNS_4arch4Sm80ELb0ELb0ELb1ELb0ELb1ELb0ELb0ELb0ELi2ELi2ELi4ELi2ELb1EEENS1_21CollectiveEpilogueBwdISA_SB_SD_Li256ELb0ELb0ELi2EEENS1_19SingleTileSchedulerILb0ELb0ELb0ELi128EEEEEEEEEvNT_6ParamsE$_ZN73_INTERNAL_24fd9406_37_flash_bwd_hdim64_bf16_softcap_sm80_cu_3fbc093a_291824__cvta_generic_to_sharedEPKv) ;  /* 0xffffd26000007944 */ /* 0x022fea0003c3ffff */
        /* <DEDUP_REMOVED lines=9> */
[----:B-1----:R-:W-:Y:S05]  /*abe0*/  CALL.REL.NOINC `($_ZN7cutlass13device_kernelIN5flash19enable_sm80_to_sm89INS1_16FlashAttnBwdSm80INS1_25CollectiveMainloopBwdSm80ILi2ELi2EN4cute5tupleIJNS5_1CILi64EEENS7_ILi128EEES8_EEENS_10bfloat16_tEfNS_4arch4Sm80ELb0ELb0ELb1ELb0ELb1ELb0ELb0ELb0ELi2ELi2ELi4ELi2ELb1EEENS1_21CollectiveEpilogueBwdISA_SB_SD_Li256ELb0ELb0ELi2EEENS1_19SingleTileSchedulerILb0ELb0ELb0ELi128EEEEEEEEEvNT_6ParamsE$_ZN4cute3eso3ESOILb1ELb0EJNS_1CILi0EEEiS3_EEC2ERKS3_RKiS6_) ;  /* 0xffffc6c000007944 */ /* 0x002fea0003c3ffff */
[----:B------:R-:W2:Y:S01]  /*abf0*/  LDL R5, [R1+0x168] ;  /* 0x0001680001057983 */ /* 0x000ea20000100800 */
[----:B------:R-:W-:Y:S01]  /*ac00*/  MOV R4, 0xac40 ;  /* 0x0000ac4000047802 */ /* 0x000fe20000000f00 */
[----:B------:R-:W-:Y:S01]  /*ac10*/  UMOV UR37, UR16 ;  /* 0x0000001000257c82 */ /* 0x000fe20008000000 */
[----:B--2---:R-:W-:-:S02]  /*ac20*/  SHF.L.U32 R5, R5, 0x5, RZ ;  /* 0x0000000505057819 */ /* 0x004fc400000006ff */
        /* <DEDUP_REMOVED lines=21> */
[----:B------:R-:W-:Y:S01]  /*ad80*/  IMAD.MOV.U32 R5, RZ, RZ, 0x1 ;  /* 0x00000001ff057424 */ /* 0x000fe200078e00ff */
        /* <DEDUP_REMOVED lines=21> */
[----:B-1----:R-:W-:Y:S02]  /*aee0*/  MOV R5, 0x1 ;  /* 0x0000000100057802 */ /* 0x002fe40000000f00 */
        /* <DEDUP_REMOVED lines=47> */
[----:B--2--5:R-:W-:Y:S05]  /*b1e0*/  CALL.REL.NOINC `($_ZN7cutlass13device_kernelIN5flash19enable_sm80_to_sm89INS1_16FlashAttnBwdSm80INS1_25CollectiveMainloopBwdSm80ILi2ELi2EN4cute5tupleIJNS5_1CILi64EEENS7_ILi128EEES8_EEENS_10bfloat16_tEfNS_4arch4Sm80ELb0ELb0ELb1ELb0ELb1ELb0ELb0ELb0ELi2ELi2ELi4ELi2ELb1EEENS1_21CollectiveEpilogueBwdISA_SB_SD_Li256ELb0ELb0ELi2EEENS1_19SingleTileSchedulerILb0ELb0ELb0ELi128EEEEEEEEEvNT_6ParamsE$_ZN4cute3eso3ESOILb1ELb0EJNS_10UnderscoreES2_iEEC2ERKS2_S5_RKi) ;  /* 0xffffbdd000007944 */ /* 0x024fea0003c3ffff */
[----:B------:R-:W2:Y:S01]  /*b1f0*/  LDL R5, [R1+0x168] ;  /* 0x0001680001057983 */ /* 0x000ea20000100800 */
[----:B-1----:R-:W-:Y:S02]  /*b200*/  MOV R4, 0xb230 ;  /* 0x0000b23000047802 */ /* 0x002fe40000000f00 */
[----:B--2---:R-:W-:Y:S02]  /*b210*/  SHF.L.U32 R5, R5, 0x6, RZ ;  /* 0x0000000605057819 */ /* 0x004fe400000006ff */
[----:B------:R-:W-:Y:S05]  /*b220*/  CALL.REL.NOINC `($_ZN7cutlass13device_kernelIN5flash19enable_sm80_to_sm89INS1_16FlashAttnBwdSm80INS1_25CollectiveMainloopBwdSm80ILi2ELi2EN4cute5tupleIJNS5_1CILi64EEENS7_ILi128EEES8_EEENS_10bfloat16_tEfNS_4arch4Sm80ELb0ELb0ELb1ELb0ELb1ELb0ELb0ELb0ELi2ELi2ELi4ELi2ELb1EEENS1_21CollectiveEpilogueBwdISA_SB_SD_Li256ELb0ELb0ELi2EEENS1_19SingleTileSchedulerILb0ELb0ELb0ELi128EEEEEEEEEvNT_6ParamsE$_ZN4cute3eso3ESOILb1ELb0EJNS_6LayoutINS_5tupleIJNS3_IJNS_1CILi4EEENS4_ILi1EEEEEES6_EEENS3_IJNS3_IJS6_NS4_ILi0EEEEEES9_EEEEEiEEC2ERKSC_RKi) ;  /* 0xffffc45000007944 */ /* 0x000fea0003c3ffff */
[----:B------:R1:W2:Y:S04]  /*b230*/  LD.E.64 R8, [R12.64+0x8] ;  /* 0x000008160c087980 */ /* 0x0002a8000c101b00 */
[----:B------:R-:W2:Y:S01]  /*b240*/  LDL R4, [R1+0x168] ;  /* 0x0001680001047983 */ /* 0x000ea20000100800 */
[----:B-1----:R-:W-:Y:S01]  /*b250*/  MOV R12, 0xb290 ;  /* 0x0000b290000c7802 */ /* 0x002fe20000000f00 */
[----:B--2---:R-:W-:Y:S01]  /*b260*/  IMAD.WIDE R8, R4, 0x4, R8 ;  /* 0x0000000404087825 */ /* 0x004fe200078e0208 */
[----:B------:R-:W-:-:S03]  /*b270*/  MOV R4, UR16 ;  /* 0x0000001000047c02 */ /* 0x000fc60008000f00 */
[----:B------:R-:W-:Y:S05]  /*b280*/  CALL.REL.NOINC `($_ZN7cutlass13device_kernelIN5flash19enable_sm80_to_sm89INS1_16FlashAttnBwdSm80INS1_25CollectiveMainloopBwdSm80ILi2ELi2EN4cute5tupleIJNS5_1CILi64EEENS7_ILi128EEES8_EEENS_10bfloat16_tEfNS_4arch4Sm80ELb0ELb0ELb1ELb0ELb1ELb0ELb0ELb0ELi2ELi2ELi4ELi2ELb1EEENS1_21CollectiveEpilogueBwdISA_SB_SD_Li256ELb0ELb0ELi2EEENS1_19SingleTileSchedulerILb0ELb0ELb0ELi128EEEEEEEEEvNT_6ParamsE$_ZN4cute8gmem_ptrIPKfECI1NS_12iter_adaptorIS2_S3_EEES2_) ;  /* 0xffffca2000007944 */ /* 0x000fea0003c3ffff */
[----:B-1----:R1:W5:Y:S01]  /*b290*/  LDL.64 R4, [R1+0x168] ;  /* 0x0001680001047983 */ /* 0x0023620000100a00 */
[----:B------:R-:W-:-:S03]  /*b2a0*/  MOV R6, 0xb2c0 ;  /* 0x0000b2c000067802 */ /* 0x000fc60000000f00 */
[----:B-1---5:R-:W-:Y:S05]  /*b2b0*/  CALL.REL.NOINC `($_ZN7cutlass13device_kernelIN5flash19enable_sm80_to_sm89INS1_16FlashAttnBwdSm80INS1_25CollectiveMainloopBwdSm80ILi2ELi2EN4cute5tupleIJNS5_1CILi64EEENS7_ILi128EEES8_EEENS_10bfloat16_tEfNS_4arch4Sm80ELb0ELb0ELb1ELb0ELb1ELb0ELb0ELb0ELi2ELi2ELi4ELi2ELb1EEENS1_21CollectiveEpilogueBwdISA_SB_SD_Li256ELb0ELb0ELi2EEENS1_19SingleTileSchedulerILb0ELb0ELb0ELi128EEEEEEEEEvNT_6ParamsE$_ZN4cute3eso3ESOILb1ELb0EJNS_6LayoutINS_5tupleIJNS3_IJNS_1CILi4EEENS4_ILi1EEEEEES6_EEENS3_IJNS3_IJS6_NS4_ILi0EEEEEES9_EEEEENS_10ViewEngineINS_8gmem_ptrIPKfEEEEEEC2ERKSC_RKSI_) ;  /* 0xffffc32000007944 */ /* 0x022fea0003c3ffff */
[----:B------:R-:W5:Y:S04]  /*b2c0*/  LDL.64 R12, [UR4+0x40] ;  /* 0x00004004ff0c7983 */ /* 0x000f680008100a00 */
[----:B------:R2:W5:Y:S01]  /*b2d0*/  LDL.64 R8, [R1+0x168] ;  /* 0x0001680001087983 */ /* 0x0005620000100a00 */
[----:B------:R-:W-:Y:S01]  /*b2e0*/  MOV R6, 0xb310 ;  /* 0x0000b31000067802 */ /* 0x000fe20000000f00 */
[----:B------:R-:W-:-:S02]  /*b2f0*/  UMOV UR25, UR17 ;  /* 0x0000001100197c82 */ /* 0x000fc40008000000 */
[----:B-12--5:R-:W-:Y:S05]  /*b300*/  CALL.REL.NOINC `($_ZN7cutlass13device_kernelIN5flash19enable_sm80_to_sm89INS1_16FlashAttnBwdSm80INS1_25CollectiveMainloopBwdSm80ILi2ELi2EN4cute5tupleIJNS5_1CILi64EEENS7_ILi128EEES8_EEENS_10bfloat16_tEfNS_4arch4Sm80ELb0ELb0ELb1ELb0ELb1ELb0ELb0ELb0ELi2ELi2ELi4ELi2ELb1EEENS1_21CollectiveEpilogueBwdISA_SB_SD_Li256ELb0ELb0ELi2EEENS1_19SingleTileSchedulerILb0ELb0ELb0ELi128EEEEEEEEEvNT_6ParamsE$_ZN4cute3eso3ESOILb1ELb0EJNS_10UnderscoreES2_iEEC2ERKS2_S5_RKi) ;  /* 0xffffbcb000007944 */ /* 0x026fea0003c3ffff */
[----:B------:R-:W2:Y:S01]  /*b310*/  LDL R5, [R1+0x168] ;  /* 0x0001680001057983 */ /* 0x000ea20000100800 */
[----:B-1----:R-:W-:-:S02]  /*b320*/  MOV R4, 0xb350 ;  /* 0x0000b35000047802 */ /* 0x002fc40000000f00 */
[----:B--2---:R-:W-:Y:S02]  /*b330*/  SHF.L.U32 R5, R5, 0x6, RZ ;  /* 0x0000000605057819 */ /* 0x004fe400000006ff */
[----:B------:R-:W-:Y:S05]  /*b340*/  CALL.REL.NOINC `($_ZN7cutlass13device_kernelIN5flash19enable_sm80_to_sm89INS1_16FlashAttnBwdSm80INS1_25CollectiveMainloopBwdSm80ILi2ELi2EN4cute5tupleIJNS5_1CILi64EEENS7_ILi128EEES8_EEENS_10bfloat16_tEfNS_4arch4Sm80ELb0ELb0ELb1ELb0ELb1ELb0ELb0ELb0ELi2ELi2ELi4ELi2ELb1EEENS1_21CollectiveEpilogueBwdISA_SB_SD_Li256ELb0ELb0ELi2EEENS1_19SingleTileSchedulerILb0ELb0ELb0ELi128EEEEEEEEEvNT_6ParamsE$_ZN4cute3eso3ESOILb1ELb0EJNS_6LayoutINS_5tupleIJNS3_IJNS_1CILi4EEENS4_ILi1EEEEEES6_EEENS3_IJNS3_IJS6_NS4_ILi0EEEEEES9_EEEEEiEEC2ERKSC_RKi) ;  /* 0xffffc33000007944 */ /* 0x000fea0003c3ffff */
[----:B------:R1:W2:Y:S04]  /*b350*/  LD.E.64 R6, [R12.64] ;  /* 0x000000160c067980 */ /* 0x0002a8000c101b00 */
[----:B------:R-:W2:Y:S01]  /*b360*/  LDL R4, [R1+0x168] ;  /* 0x0001680001047983 */ /* 0x000ea20000100800 */
[----:B-1----:R-:W-:Y:S01]  /*b370*/  MOV R12, 0xb3b0 ;  /* 0x0000b3b0000c7802 */ /* 0x002fe20000000f00 */
[----:B--2---:R-:W-:Y:S01]  /*b380*/  IMAD.WIDE R6, R4, 0x4, R6 ;  /* 0x0000000404067825 */ /* 0x004fe200078e0206 */
[----:B------:R-:W-:-:S03]  /*b390*/  MOV R4, UR16 ;  /* 0x0000001000047c02 */ /* 0x000fc60008000f00 */
[----:B------:R-:W-:Y:S05]  /*b3a0*/  CALL.REL.NOINC `($_ZN7cutlass13device_kernelIN5flash19enable_sm80_to_sm89INS1_16FlashAttnBwdSm80INS1_25CollectiveMainloopBwdSm80ILi2ELi2EN4cute5tupleIJNS5_1CILi64EEENS7_ILi128EEES8_EEENS_10bfloat16_tEfNS_4arch4Sm80ELb0ELb0ELb1ELb0ELb1ELb0ELb0ELb0ELi2ELi2ELi4ELi2ELb1EEENS1_21CollectiveEpilogueBwdISA_SB_SD_Li256ELb0ELb0ELi2EEENS1_19SingleTileSchedulerILb0ELb0ELb0ELi128EEEEEEEEEvNT_6ParamsE$_ZN4cute8smem_ptrIPfECI1NS_12iter_adaptorIS1_S2_EEES1_) ;  /* 0xffffc9c000007944 */ /* 0x000fea0003c3ffff */
[----:B-1----:R1:W5:Y:S01]  /*b3b0*/  LDL.64 R4, [R1+0x168] ;  /* 0x0001680001047983 */ /* 0x0023620000100a00 */
[----:B------:R-:W-:-:S03]  /*b3c0*/  MOV R6, 0xb3e0 ;  /* 0x0000b3e000067802 */ /* 0x000fc60000000f00 */
[----:B-1---5:R-:W-:Y:S05]  /*b3d0*/  CALL.REL.NOINC `($_ZN7cutlass13device_kernelIN5flash19enable_sm80_to_sm89INS1_16FlashAttnBwdSm80INS1_25CollectiveMainloopBwdSm80ILi2ELi2EN4cute5tupleIJNS5_1CILi64EEENS7_ILi128EEES8_EEENS_10bfloat16_tEfNS_4arch4Sm80ELb0ELb0ELb1ELb0ELb1ELb0ELb0ELb0ELi2ELi2ELi4ELi2ELb1EEENS1_21CollectiveEpilogueBwdISA_SB_SD_Li256ELb0ELb0ELi2EEENS1_19SingleTileSchedulerILb0ELb0ELb0ELi128EEEEEEEEEvNT_6ParamsE$_ZN4cute3eso3ESOILb1ELb0EJNS_6LayoutINS_5tupleIJNS3_IJNS_1CILi4EEENS4_ILi1EEEEEES6_EEENS3_IJNS3_IJS6_NS4_ILi0EEEEEES9_EEEEENS_10ViewEngineINS_8smem_ptrIPfEEEEEEC2ERKSC_RKSH_) ;  /* 0xffffc25000007944 */ /* 0x022fea0003c3ffff */
[----:B------:R-:W5:Y:S04]  /*b3e0*/  LDL.64 R12, [UR4+0x48] ;  /* 0x00004804ff0c7983 */ /* 0x000f680008100a00 */
[----:B------:R2:W5:Y:S01]  /*b3f0*/  LDL.64 R6, [R1+0x168] ;  /* 0x0001680001067983 */ /* 0x0005620000100a00 */
[----:B-1----:R-:W-:Y:S01]  /*b400*/  MOV R5, RZ ;  /* 0x000000ff00057202 */ /* 0x002fe20000000f00 */
[----:B------:R-:W-:Y:S01]  /*b410*/  UMOV UR37, UR20 ;  /* 0x0000001400257c82 */ /* 0x000fe20008000000 */
[----:B------:R-:W-:-:S02]  /*b420*/  MOV R4, 0xb440 ;  /* 0x0000b44000047802 */ /* 0x000fc40000000f00 */
[----:B--2--5:R-:W-:Y:S05]  /*b430*/  CALL.REL.NOINC `($_ZN7cutlass13device_kernelIN5flash19enable_sm80_to_sm89INS1_16FlashAttnBwdSm80INS1_25CollectiveMainloopBwdSm80ILi2ELi2EN4cute5tupleIJNS5_1CILi64EEENS7_ILi128EEES8_EEENS_10bfloat16_tEfNS_4arch4Sm80ELb0ELb0ELb1ELb0ELb1ELb0ELb0ELb0ELi2ELi2ELi4ELi2ELb1EEENS1_21CollectiveEpilogueBwdISA_SB_SD_Li256ELb0ELb0ELi2EEENS1_19SingleTileSchedulerILb0ELb0ELb0ELi128EEEEEEEEEvNT_6ParamsE$_ZN4cute3eso3ESOILb1ELb0EJNS_1CILi0EEEiEEC2ERKS3_RKi) ;  /* 0xffffbe2000007944 */ /* 0x024fea0003c3ffff */
[----:B------:R1:W5:Y:S01]  /*b440*/  LD.E R5, [R12.64] ;  /* 0x000000160c057980 */ /* 0x000362000c101900 */
[----:B------:R-:W-:-:S03]  /*b450*/  MOV R14, 0xb470 ;  /* 0x0000b470000e7802 */ /* 0x000fc60000000f00 */
[----:B-1---5:R-:W-:Y:S05]  /*b460*/  CALL.REL.NOINC `($_ZN7cutlass13device_kernelIN5flash19enable_sm80_to_sm89INS1_16FlashAttnBwdSm80INS1_25CollectiveMainloopBwdSm80ILi2ELi2EN4cute5tupleIJNS5_1CILi64EEENS7_ILi128EEES8_EEENS_10bfloat16_tEfNS_4arch4Sm80ELb0ELb0ELb1ELb0ELb1ELb0ELb0ELb0ELi2ELi2ELi4ELi2ELb1EEENS1_21CollectiveEpilogueBwdISA_SB_SD_Li256ELb0ELb0ELi2EEENS1_19SingleTileSchedulerILb0ELb0ELb0ELi128EEEEEEEEEvNT_6ParamsE$_ZZN4cuteplIJiEJNS_1CILi0EEEEEEDaRKNS_15ArithmeticTupleIJDpT_EEERKNS3_IJDpT0_EEEENKUlDpRKT_E_clIJiEEEDaSH_) ;  /* 0xffffeb5000007944 */ /* 0x022fea0003c3ffff */
[----:B-----5:R-:W-:Y:S02]  /*b470*/  ISETP.GT.AND P0, PT, R4, 0x3f, PT ;  /* 0x0000003f0400780c */ /* 0x020fe40003f04270 */
[----:B------:R-:W-:-:S11]  /*b480*/  MOV R11, 0x0 ;  /* 0x00000000000b7802 */ /* 0x000fd60000000f00 */
[----:B------:R-:W-:Y:S05]  /*b490*/  @P0 RET.REL.NODEC R10 `(_ZN7cutlass13device_kernelIN5flash19enable_sm80_to_sm89INS1_16FlashAttnBwdSm80INS1_25CollectiveMainloopBwdSm80ILi2ELi2EN4cute5tupleIJNS5_1CILi64EEENS7_ILi128EEES8_EEENS_10bfloat16_tEfNS_4arch4Sm80ELb0ELb0ELb1ELb0ELb1ELb0ELb0ELb0ELi2ELi2ELi4ELi2ELb1EEENS1_21CollectiveEpilogueBwdISA_SB_SD_Li256ELb0ELb0ELi2EEENS1_19SingleTileSchedulerILb0ELb0ELb0ELi128EEEEEEEEEvNT_6ParamsE) ;  /* 0xffff4b600a000950 */ /* 0x000fea0003c3ffff */
[----:B------:R-:W5:Y:S01]  /*b4a0*/  LDL.64 R16, [UR4+0x50] ;  /* 0x00005004ff107983 */ /* 0x000f620008100a00 */
[----:B------:R-:W-:Y:S01]  /*b4b0*/  IMAD.U32 R4, RZ, RZ, UR20 ;  /* 0x00000014ff047e24 */ /* 0x000fe2000f8e00ff */
[----:B------:R-:W-:Y:S02]  /*b4c0*/  MOV R5, RZ ;  /* 0x000000ff00057202 */ /* 0x000fe40000000f00 */
[----:B------:R-:W-:Y:S02]  /*b4d0*/  MOV R12, 0xb4f0 ;  /* 0x0000b4f0000c7802 */ /* 0x000fe40000000f00 */
[----:B-1---5:R-:W-:Y:S05]  /*b4e0*/  CALL.REL.NOINC `($_ZN7cutlass13device_kernelIN5flash19enable_sm80_to_sm89INS1_16FlashAttnBwdSm80INS1_25CollectiveMainloopBwdSm80ILi2ELi2EN4cute5tupleIJNS5_1CILi64EEENS7_ILi128EEES8_EEENS_10bfloat16_tEfNS_4arch4Sm80ELb0ELb0ELb1ELb0ELb1ELb0ELb0ELb0ELi2ELi2ELi4ELi2ELb1EEENS1_21CollectiveEpilogueBwdISA_SB_SD_Li256ELb0ELb0ELi2EEENS1_19SingleTileSchedulerILb0ELb0ELb0ELi128EEEEEEEEEvNT_6ParamsE$_ZN4cute3eso3ESOILb1ELb0EJNS_10UnderscoreEiEEC2ERKS2_RKi) ;  /* 0xffffbb3000007944 */ /* 0x022fea0003c3ffff */
[----:B-1----:R-:W-:Y:S02]  /*b4f0*/  MOV R4, UR20 ;  /* 0x0000001400047c02 */ /* 0x002fe40008000f00 */
[----:B------:R-:W-:Y:S02]  /*b500*/  MOV R12, 0xb520 ;  /* 0x0000b520000c7802 */ /* 0x000fe40000000f00 */
[----:B------:R-:W-:Y:S05]  /*b510*/  CALL.REL.NOINC `($_ZN7cutlass13device_kernelIN5flash19enable_sm80_to_sm89INS1_16FlashAttnBwdSm80INS1_25CollectiveMainloopBwdSm80ILi2ELi2EN4cute5tupleIJNS5_1CILi64EEENS7_ILi128EEES8_EEENS_10bfloat16_tEfNS_4arch4Sm80ELb0ELb0ELb1ELb0ELb1ELb0ELb0ELb0ELi2ELi2ELi4ELi2ELb1EEENS1_21CollectiveEpilogueBwdISA_SB_SD_Li256ELb0ELb0ELi2EEENS1_19SingleTileSchedulerILb0ELb0ELb0ELi128EEEEEEEEEvNT_6ParamsE$_ZN4cute8gmem_ptrIPKfECI1NS_12iter_adaptorIS2_S3_EEES2_) ;  /* 0xffffc79000007944 */ /* 0x000fea0003c3ffff */
[----:B-1----:R1:W5:Y:S01]  /*b520*/  LDL.64 R4, [R1+0x160] ;  /* 0x0001600001047983 */ /* 0x0023620000100a00 */
[----:B------:R-:W-:Y:S02]  /*b530*/  MOV R8, UR20 ;  /* 0x0000001400087c02 */ /* 0x000fe40008000f00 */
[----:B------:R-:W-:Y:S02]  /*b540*/  MOV R12, 0xb560 ;  /* 0x0000b560000c7802 */ /* 0x000fe40000000f00 */
[----:B-1---5:R-:W-:Y:S05]  /*b550*/  CALL.REL.NOINC `($_ZN7cutlass13device_kernelIN5flash19enable_sm80_to_sm89INS1_16FlashAttnBwdSm80INS1_25CollectiveMainloopBwdSm80ILi2ELi2EN4cute5tupleIJNS5_1CILi64EEENS7_ILi128EEES8_EEENS_10bfloat16_tEfNS_4arch4Sm80ELb0ELb0ELb1ELb0ELb1ELb0ELb0ELb0ELi2ELi2ELi4ELi2ELb1EEENS1_21CollectiveEpilogueBwdISA_SB_SD_Li256ELb0ELb0ELi2EEENS1_19SingleTileSchedulerILb0ELb0ELb0ELi128EEEEEEEEEvNT_6ParamsE$_ZN4cute3eso3ESOILb1ELb0EJNS_6LayoutINS_5tupleIJNS3_IJNS_1CILi4EEENS4_ILi1EEEEEEEEENS3_IJNS3_IJS6_NS4_ILi0EEEEEEEEEEENS_10ViewEngineINS_8gmem_ptrIPKfEEEEEEC2ERKSC_RKSI_) ;  /* 0xffffc00000007944 */ /* 0x022fea0003c3ffff */
[----:B-1----:R1:W5:Y:S01]  /*b560*/  LDL.64 R8, [R1+0x160] ;  /* 0x0001600001087983 */ /* 0x0023620000100a00 */
[----:B------:R-:W-:Y:S01]  /*b570*/  IMAD.U32 R4, RZ, RZ, UR20 ;  /* 0x00000014ff047e24 */ /* 0x000fe2000f8e00ff */
[----:B------:R-:W-:-:S02]  /*b580*/  MOV R5, RZ ;  /* 0x000000ff00057202 */ /* 0x000fc40000000f00 */
[----:B------:R-:W-:Y:S02]  /*b590*/  MOV R12, 0xb5b0 ;  /* 0x0000b5b0000c7802 */ /* 0x000fe40000000f00 */
[----:B-1---5:R-:W-:Y:S05]  /*b5a0*/  CALL.REL.NOINC `($_ZN7cutlass13device_kernelIN5flash19enable_sm80_to_sm89INS1_16FlashAttnBwdSm80INS1_25CollectiveMainloopBwdSm80ILi2ELi2EN4cute5tupleIJNS5_1CILi64EEENS7_ILi128EEES8_EEENS_10bfloat16_tEfNS_4arch4Sm80ELb0ELb0ELb1ELb0ELb1ELb0ELb0ELb0ELi2ELi2ELi4ELi2ELb1EEENS1_21CollectiveEpilogueBwdISA_SB_SD_Li256ELb0ELb0ELi2EEENS1_19SingleTileSchedulerILb0ELb0ELb0ELi128EEEEEEEEEvNT_6ParamsE$_ZN4cute3eso3ESOILb1ELb0EJNS_10UnderscoreEiEEC2ERKS2_RKi) ;  /* 0xffffba7000007944 */ /* 0x022fea0003c3ffff */
[----:B-1----:R-:W-:Y:S02]  /*b5b0*/  MOV R4, UR20 ;  /* 0x0000001400047c02 */ /* 0x002fe40008000f00 */
[----:B------:R-:W-:Y:S02]  /*b5c0*/  MOV R12, 0xb5e0 ;  /* 0x0000b5e0000c7802 */ /* 0x000fe40000000f00 */
[----:B------:R-:W-:Y:S05]  /*b5d0*/  CALL.REL.NOINC `($_ZN7cutlass13device_kernelIN5flash19enable_sm80_to_sm89INS1_16FlashAttnBwdSm80INS1_25CollectiveMainloopBwdSm80ILi2ELi2EN4cute5tupleIJNS5_1CILi64EEENS7_ILi128EEES8_EEENS_10bfloat16_tEfNS_4arch4Sm80ELb0ELb0ELb1ELb0ELb1ELb0ELb0ELb0ELi2ELi2ELi4ELi2ELb1EEENS1_21CollectiveEpilogueBwdISA_SB_SD_Li256ELb0ELb0ELi2EEENS1_19SingleTileSchedulerILb0ELb0ELb0ELi128EEEEEEEEEvNT_6ParamsE$_ZN4cute8smem_ptrIPfECI1NS_12iter_adaptorIS1_S2_EEES1_) ;  /* 0xffffc79000007944 */ /* 0x000fea0003c3ffff */
[----:B-1----:R1:W5:Y:S01]  /*b5e0*/  LDL.64 R4, [R1+0x160] ;  /* 0x0001600001047983 */ /* 0x0023620000100a00 */
[----:B------:R-:W-:Y:S02]  /*b5f0*/  MOV R6, UR20 ;  /* 0x0000001400067c02 */ /* 0x000fe40008000f00 */
[----:B------:R-:W-:Y:S02]  /*b600*/  MOV R12, 0xb620 ;  /* 0x0000b620000c7802 */ /* 0x000fe40000000f00 */
[----:B-1---5:R-:W-:Y:S05]  /*b610*/  CALL.REL.NOINC `($_ZN7cutlass13device_kernelIN5flash19enable_sm80_to_sm89INS1_16FlashAttnBwdSm80INS1_25CollectiveMainloopBwdSm80ILi2ELi2EN4cute5tupleIJNS5_1CILi64EEENS7_ILi128EEES8_EEENS_10bfloat16_tEfNS_4arch4Sm80ELb0ELb0ELb1ELb0ELb1ELb0ELb0ELb0ELi2ELi2ELi4ELi2ELb1EEENS1_21CollectiveEpilogueBwdISA_SB_SD_Li256ELb0ELb0ELi2EEENS1_19SingleTileSchedulerILb0ELb0ELb0ELi128EEEEEEEEEvNT_6ParamsE$_ZN4cute3eso3ESOILb1ELb0EJNS_6LayoutINS_5tupleIJNS3_IJNS_1CILi4EEENS4_ILi1EEEEEEEEENS3_IJNS3_IJS6_NS4_ILi0EEEEEEEEEEENS_10ViewEngineINS_8smem_ptrIPfEEEEEEC2ERKSC_RKSH_) ;  /* 0xffffbf8000007944 */ /* 0x022fea0003c3ffff */
[----:B-1----:R1:W5:Y:S01]  /*b620*/  LDL.64 R6, [R1+0x160] ;  /* 0x0001600001067983 */ /* 0x0023620000100a00 */
[----:B------:R-:W-:Y:S02]  /*b630*/  MOV R4, UR16 ;  /* 0x0000001000047c02 */ /* 0x000fe40008000f00 */
[----:B------:R-:W-:Y:S02]  /*b640*/  MOV R12, 0xb660 ;  /* 0x0000b660000c7802 */ /* 0x000fe40000000f00 */
[----:B-1---5:R-:W-:Y:S05]  /*b650*/  CALL.REL.NOINC `($_ZN7cutlass13device_kernelIN5flash19enable_sm80_to_sm89INS1_16FlashAttnBwdSm80INS1_25CollectiveMainloopBwdSm80ILi2ELi2EN4cute5tupleIJNS5_1CILi64EEENS7_ILi128EEES8_EEENS_10bfloat16_tEfNS_4arch4Sm80ELb0ELb0ELb1ELb0ELb1ELb0ELb0ELb0ELi2ELi2ELi4ELi2ELb1EEENS1_21CollectiveEpilogueBwdISA_SB_SD_Li256ELb0ELb0ELi2EEENS1_19SingleTileSchedulerILb0ELb0ELb0ELi128EEEEEEEEEvNT_6ParamsE$_ZN4cute8gmem_ptrIPKfECI1NS_12iter_adaptorIS2_S3_EEES2_) ;  /* 0xffffc65000007944 */ /* 0x022fea0003c3ffff */
[----:B-1----:R1:W5:Y:S01]  /*b660*/  LDL.64 R4, [R1+0x168] ;  /* 0x0001680001047983 */ /* 0x0023620000100a00 */
[----:B------:R-:W-:Y:S02]  /*b670*/  MOV R8, UR16 ;  /* 0x0000001000087c02 */ /* 0x000fe40008000f00 */
[----:B------:R-:W-:-:S02]  /*b680*/  MOV R12, 0xb6a0 ;  /* 0x0000b6a0000c7802 */ /* 0x000fc40000000f00 */
[----:B-1---5:R-:W-:Y:S05]  /*b690*/  CALL.REL.NOINC `($_ZN7cutlass13device_kernelIN5flash19enable_sm80_to_sm89INS1_16FlashAttnBwdSm80INS1_25CollectiveMainloopBwdSm80ILi2ELi2EN4cute5tupleIJNS5_1CILi64EEENS7_ILi128EEES8_EEENS_10bfloat16_tEfNS_4arch4Sm80ELb0ELb0ELb1ELb0ELb1ELb0ELb0ELb0ELi2ELi2ELi4ELi2ELb1EEENS1_21CollectiveEpilogueBwdISA_SB_SD_Li256ELb0ELb0ELi2EEENS1_19SingleTileSchedulerILb0ELb0ELb0ELi128EEEEEEEEEvNT_6ParamsE$_ZN4cute8gmem_ptrIPKN7cutlass9uint128_tEECI1NS_12iter_adaptorIS4_S5_EEES4_) ;  /* 0xffffc5d000007944 */ /* 0x022fea0003c3ffff */
[----:B-1----:R1:W5:Y:S01]  /*b6a0*/  LDL.64 R4, [R1+0x168] ;  /* 0x0001680001047983 */ /* 0x0023620000100a00 */
[----:B------:R-:W-:-:S02]  /*b6b0*/  MOV R8, UR16 ;  /* 0x0000001000087c02 */ /* 0x000fc40008000f00 */
[----:B------:R-:W-:Y:S02]  /*b6c0*/  MOV R12, 0xb6e0 ;  /* 0x0000b6e0000c7802 */ /* 0x000fe40000000f00 */
[----:B-1---5:R-:W-:Y:S05]  /*b6d0*/  CALL.REL.NOINC `($_ZN7cutlass13device_kernelIN5flash19enable_sm80_to_sm89INS1_16FlashAttnBwdSm80INS1_25CollectiveMainloopBwdSm80ILi2ELi2EN4cute5tupleIJNS5_1CILi64EEENS7_ILi128EEES8_EEENS_10bfloat16_tEfNS_4arch4Sm80ELb0ELb0ELb1ELb0ELb1ELb0ELb0ELb0ELi2ELi2ELi4ELi2ELb1EEENS1_21CollectiveEpilogueBwdISA_SB_SD_Li256ELb0ELb0ELi2EEENS1_19SingleTileSchedulerILb0ELb0ELb0ELi128EEEEEEEEEvNT_6ParamsE$_ZN4cute3eso3ESOILb1ELb0EJNS_6LayoutINS_5tupleIJNS3_IJNS_1CILi1EEES5_EEEEEENS3_IJNS3_IJS5_NS4_ILi0EEEEEEEEEEENS_10ViewEngineINS_8gmem_ptrIPKN7cutlass9uint128_tEEEEEEEC2ERKSB_RKSJ_) ;  /* 0xffffbe0000007944 */ /* 0x022fea0003c3ffff */
[----:B------:R2:W5:Y:S01]  /*b6e0*/  LDL.64 R18, [R1+0x168] ;  /* 0x0001680001127983 */ /* 0x0005620000100a00 */
[----:B-1----:R-:W-:Y:S02]  /*b6f0*/  MOV R4, UR16 ;  /* 0x0000001000047c02 */ /* 0x002fe40008000f00 */
[----:B------:R-:W-:Y:S02]  /*b700*/  MOV R12, 0xb720 ;  /* 0x0000b720000c7802 */ /* 0x000fe40000000f00 */
[----:B--2--5:R-:W-:Y:S05]  /*b710*/  CALL.REL.NOINC `($_ZN7cutlass13device_kernelIN5flash19enable_sm80_to_sm89INS1_16FlashAttnBwdSm80INS1_25CollectiveMainloopBwdSm80ILi2ELi2EN4cute5tupleIJNS5_1CILi64EEENS7_ILi128EEES8_EEENS_10bfloat16_tEfNS_4arch4Sm80ELb0ELb0ELb1ELb0ELb1ELb0ELb0ELb0ELi2ELi2ELi4ELi2ELb1EEENS1_21CollectiveEpilogueBwdISA_SB_SD_Li256ELb0ELb0ELi2EEENS1_19SingleTileSchedulerILb0ELb0ELb0ELi128EEEEEEEEEvNT_6ParamsE$_ZN4cute8smem_ptrIPfECI1NS_12iter_adaptorIS1_S2_EEES1_) ;  /* 0xffffc65000007944 */ /* 0x024fea0003c3ffff */
[----:B-1----:R1:W5:Y:S01]  /*b720*/  LDL.64 R4, [R1+0x168] ;  /* 0x0001680001047983 */ /* 0x0023620000100a00 */
[----:B------:R-:W-:Y:S02]  /*b730*/  MOV R6, UR16 ;  /* 0x0000001000067c02 */ /* 0x000fe40008000f00 */
[----:B------:R-:W-:Y:S02]  /*b740*/  MOV R8, 0xb760 ;  /* 0x0000b76000087802 */ /* 0x000fe40000000f00 */
[----:B-1---5:R-:W-:Y:S05]  /*b750*/  CALL.REL.NOINC `($_ZN7cutlass13device_kernelIN5flash19enable_sm80_to_sm89INS1_16FlashAttnBwdSm80INS1_25CollectiveMainloopBwdSm80ILi2ELi2EN4cute5tupleIJNS5_1CILi64EEENS7_ILi128EEES8_EEENS_10bfloat16_tEfNS_4arch4Sm80ELb0ELb0ELb1ELb0ELb1ELb0ELb0ELb0ELi2ELi2ELi4ELi2ELb1EEENS1_21CollectiveEpilogueBwdISA_SB_SD_Li256ELb0ELb0ELi2EEENS1_19SingleTileSchedulerILb0ELb0ELb0ELi128EEEEEEEEEvNT_6ParamsE$_ZN4cute8smem_ptrIPN7cutlass9uint128_tEECI1NS_12iter_adaptorIS3_S4_EEES3_) ;  /* 0xffffc5d000007944 */ /* 0x022fea0003c3ffff */
[----:B-1----:R1:W5:Y:S01]  /*b760*/  LDL.64 R4, [R1+0x168] ;  /* 0x0001680001047983 */ /* 0x0023620000100a00 */
[----:B------:R-:W-:Y:S02]  /*b770*/  MOV R6, UR16 ;  /* 0x0000001000067c02 */ /* 0x000fe40008000f00 */
[----:B------:R-:W-:Y:S02]  /*b780*/  MOV R8, 0xb7a0 ;  /* 0x0000b7a000087802 */ /* 0x000fe40000000f00 */
[----:B-1---5:R-:W-:Y:S05]  /*b790*/  CALL.REL.NOINC `($_ZN7cutlass13device_kernelIN5flash19enable_sm80_to_sm89INS1_16FlashAttnBwdSm80INS1_25CollectiveMainloopBwdSm80ILi2ELi2EN4cute5tupleIJNS5_1CILi64EEENS7_ILi128EEES8_EEENS_10bfloat16_tEfNS_4arch4Sm80ELb0ELb0ELb1ELb0ELb1ELb0ELb0ELb0ELi2ELi2ELi4ELi2ELb1EEENS1_21CollectiveEpilogueBwdISA_SB_SD_Li256ELb0ELb0ELi2EEENS1_19SingleTileSchedulerILb0ELb0ELb0ELi128EEEEEEEEEvNT_6ParamsE$_ZN4cute3eso3ESOILb1ELb0EJNS_6LayoutINS_5tupleIJNS3_IJNS_1CILi1EEES5_EEEEEENS3_IJNS3_IJS5_NS4_ILi0EEEEEEEEEEENS_10ViewEngineINS_8smem_ptrIPN7cutlass9uint128_tEEEEEEEC2ERKSB_RKSI_) ;  /* 0xffffbd8000007944 */ /* 0x022fea0003c3ffff */
[----:B-1----:R1:W5:Y:S01]  /*b7a0*/  LDL R4, [R1+0x168] ;  /* 0x0001680001047983 */ /* 0x0023620000100800 */
[----:B------:R-:W-:-:S03]  /*b7b0*/  MOV R6, 0xb7d0 ;  /* 0x0000b7d000067802 */ /* 0x000fc60000000f00 */
[----:B-1---5:R-:W-:Y:S05]  /*b7c0*/  CALL.REL.NOINC `($_ZN7cutlass13device_kernelIN5flash19enable_sm80_to_sm89INS1_16FlashAttnBwdSm80INS1_25CollectiveMainloopBwdSm80ILi2ELi2EN4cute5tupleIJNS5_1CILi64EEENS7_ILi128EEES8_EEENS_10bfloat16_tEfNS_4arch4Sm80ELb0ELb0ELb1ELb0ELb1ELb0ELb0ELb0ELi2ELi2ELi4ELi2ELb1EEENS1_21CollectiveEpilogueBwdISA_SB_SD_Li256ELb0ELb0ELi2EEENS1_19SingleTileSchedulerILb0ELb0ELb0ELi128EEEEEEEEEvNT_6ParamsE$_ZN73_INTERNAL_24fd9406_37_flash_bwd_hdim64_bf16_softcap_sm80_cu_3fbc093a_291824__cvta_generic_to_sharedEPKv) ;  /* 0xffffc5e000007944 */ /* 0x022fea0003c3ffff */
[----:B------:R-:W2:Y:S01]  /*b7d0*/  LD.E.U8 R16, [R16.64] ;  /* 0x0000001610107980 */ /* 0x000ea2000c101100 */
[----:B------:R-:W-:-:S02]  /*b7e0*/  MOV R11, 0x0 ;  /* 0x00000000000b7802 */ /* 0x000fc40000000f00 */
[----:B--2---:R-:W-:-:S13]  /*b7f0*/  ISETP.NE.AND P0, PT, R16, RZ, PT ;  /* 0x000000ff1000720c */ /* 0x004fda0003f05270 */
[----:B------:R-:W-:Y:S01]  /*b800*/  @!PT LDS RZ, [RZ] ;  /* 0x00000000fffff984 */ /* 0x000fe20000000800 */
[----:B------:R-:W-:Y:S01]  /*b810*/  @!PT LDS RZ, [RZ] ;  /* 0x00000000fffff984 */ /* 0x000fe20000000800 */
[----:B------:R-:W-:Y:S01]  /*b820*/  @!PT LDS RZ, [RZ] ;  /* 0x00000000fffff984 */ /* 0x000fe20000000800 */
[----:B------:R1:W-:Y:S01]  /*b830*/  LDGSTS.E.BYPASS.LTC128B.128 [R4], [R18.64], P0 ;  /* 0x0000000012047fae */ /* 0x0003e20008101d56 */
[----:B------:R-:W-:Y:S05]  /*b840*/  RET.REL.NODEC R10 `(_ZN7cutlass13device_kernelIN5flash19enable_sm80_to_sm89INS1_16FlashAttnBwdSm80INS1_25CollectiveMainloopBwdSm80ILi2ELi2EN4cute5tupleIJNS5_1CILi64EEENS7_ILi128EEES8_EEENS_10bfloat16_tEfNS_4arch4Sm80ELb0ELb0ELb1ELb0ELb1ELb0ELb0ELb0ELi2ELi2ELi4ELi2ELb1EEENS1_21CollectiveEpilogueBwdISA_SB_SD_Li256ELb0ELb0ELi2EEENS1_19SingleTileSchedulerILb0ELb0ELb0ELi128EEEEEEEEEvNT_6ParamsE) ;  /* 0xffff47b00a007950 */ /* 0x000fea0003c3ffff */
        .type           $_ZN7cutlass13device_kernelIN5flash19enable_sm80_to_sm89INS1_16FlashAttnBwdSm80INS1_25CollectiveMainloopBwdSm80ILi2ELi2EN4cute5tupleIJNS5_1CILi64EEENS7_ILi128EEES8_EEENS_10bfloat16_tEfNS_4arch4Sm80ELb0ELb0ELb1ELb0ELb1ELb0ELb0ELb0ELi2ELi2ELi4ELi2ELb1EEENS1_21CollectiveEpilogueBwdISA_SB_SD_Li256ELb0ELb0ELi2EEENS1_19SingleTileSchedulerILb0ELb0ELb0ELi128EEEEEEEEEvNT_6ParamsE$_ZZN5flash25CollectiveMainloopBwdSm80ILi2ELi2EN4cute5tupleIJNS1_1CILi64EEENS3_ILi128EEES4_EEEN7cutlass10bfloat16_tEfNS7_4arch4Sm80ELb0ELb0ELb1ELb0ELb1ELb0ELb0ELb0ELi2ELi2ELi4ELi2ELb1EE3mmaINS_16FlashAttnBwdSm80ISB_NS_21CollectiveEpilogueBwdIS6_S8_SA_Li256ELb0ELb0ELi2EEENS_19SingleTileSchedulerILb0ELb0ELb0ELi128EEEE13SharedStorageENS1_6TensorINS1_11ArrayEngineIfLm32EEENS1_6LayoutINS2_IJNS2_IJNS3_ILi2EEESO_EEESO_NS3_ILi4EEEEEENS2_IJNS2_IJNS3_ILi1EEESO_EEESQ_NS3_ILi8EEEEEEEEEEEEbRKNSB_6ParamsERT0_S12_iNS2_IJiiiEEERT_ENKUliiE_clEii,@function
        .size           $_ZN7cutlass13device_kernelIN5flash19enable_sm80_to_sm89INS1_16FlashAttnBwdSm80INS1_25CollectiveMainloopBwdSm80ILi2ELi2EN4cute5tupleIJNS5_1CILi64EEENS7_ILi128EEES8_EEENS_10bfloat16_tEfNS_4arch4Sm80ELb0ELb0ELb1ELb0ELb1ELb0ELb0ELb0ELi2ELi2ELi4ELi2ELb1EEENS1_21CollectiveEpilogueBwdISA_SB_SD_Li256ELb0ELb0ELi2EEENS1_19SingleTileSchedulerILb0ELb0ELb0ELi128EEEEEEEEEvNT_6ParamsE$_ZZN5flash25CollectiveMainloopBwdSm80ILi2ELi2EN4cute5tupleIJNS1_1CILi64EEENS3_ILi128EEES4_EEEN7cutlass10bfloat16_tEfNS7_4arch4Sm80ELb0ELb0ELb1ELb0ELb1ELb0ELb0ELb0ELi2ELi2ELi4ELi2ELb1EE3mmaINS_16FlashAttnBwdSm80ISB_NS_21CollectiveEpilogueBwdIS6_S8_SA_Li256ELb0ELb0ELi2EEENS_19SingleTileSchedulerILb0ELb0ELb0ELi128EEEE13SharedStorageENS1_6TensorINS1_11ArrayEngineIfLm32EEENS1_6LayoutINS2_IJNS2_IJNS3_ILi2EEESO_EEESO_NS3_ILi4EEEEEENS2_IJNS2_IJNS3_ILi1EEESO_EEESQ_NS3_ILi8EEEEEEEEEEEEbRKNSB_6ParamsERT0_S12_iNS2_IJiiiEEERT_ENKUliiE_clEii,(.L_x_3181 - $_ZN7cutlass13device_kernelIN5flash19enable_sm80_to_sm89INS1_16FlashAttnBwdSm80INS1_25CollectiveMainloopBwdSm80ILi2ELi2EN4cute5tupleIJNS5_1CILi64EEENS7_ILi128EEES8_EEENS_10bfloat16_tEfNS_4arch4Sm80ELb0ELb0ELb1ELb0ELb1ELb0ELb0ELb0ELi2ELi2ELi4ELi2ELb1EEENS1_21CollectiveEpilogueBwdISA_SB_SD_Li256ELb0ELb0ELi2EEENS1_19SingleTileSchedulerILb0ELb0ELb0ELi128EEEEEEEEEvNT_6ParamsE$_ZZN5flash25CollectiveMainloopBwdSm80ILi2ELi2EN4cute5tupleIJNS1_1CILi64EEENS3_ILi128EEES4_EEEN7cutlass10bfloat16_tEfNS7_4arch4Sm80ELb0ELb0ELb1ELb0ELb1ELb0ELb0ELb0ELi2ELi2ELi4ELi2ELb1EE3mmaINS_16FlashAttnBwdSm80ISB_NS_21CollectiveEpilogueBwdIS6_S8_SA_Li256ELb0ELb0ELi2EEENS_19SingleTileSchedulerILb0ELb0ELb0ELi128EEEE13SharedStorageENS1_6TensorINS1_11ArrayEngineIfLm32EEENS1_6LayoutINS2_IJNS2_IJNS3_ILi2EEESO_EEESO_NS3_ILi4EEEEEENS2_IJNS2_IJNS3_ILi1EEESO_EEESQ_NS3_ILi8EEEEEEEEEEEEbRKNSB_6ParamsERT0_S12_iNS2_IJiiiEEERT_ENKUliiE_clEii)
$_ZN7cutlass13device_kernelIN5flash19enable_sm80_to_sm89INS1_16FlashAttnBwdSm80INS1_25CollectiveMainloopBwdSm80ILi2ELi2EN4cute5tupleIJNS5_1CILi64EEENS7_ILi128EEES8_EEENS_10bfloat16_tEfNS_4arch4Sm80ELb0ELb0ELb1ELb0ELb1ELb0ELb0ELb0ELi2ELi2ELi4ELi2ELb1EEENS1_21CollectiveEpilogueBwdISA_SB_SD_Li256ELb0ELb0ELi2EEENS1_19SingleTileSchedulerILb0ELb0ELb0ELi128EEEEEEEEEvNT_6ParamsE$_ZZN5flash25CollectiveMainloopBwdSm80ILi2ELi2EN4cute5tupleIJNS1_1CILi64EEENS3_ILi128EEES4_EEEN7cutlass10bfloat16_tEfNS7_4arch4Sm80ELb0ELb0ELb1ELb0ELb1ELb0ELb0ELb0ELi2ELi2ELi4ELi2ELb1EE3mmaINS_16FlashAttnBwdSm80ISB_NS_21CollectiveEpilogueBwdIS6_S8_SA_Li256ELb0ELb0ELi2EEENS_19SingleTileSchedulerILb0ELb0ELb0ELi128EEEE13SharedStorageENS1_6TensorINS1_11ArrayEngineIfLm32EEENS1_6LayoutINS2_IJNS2_IJNS3_ILi2EEESO_EEESO_NS3_ILi4EEEEEENS2_IJNS2_IJNS3_ILi1EEESO_EEESQ_NS3_ILi8EEEEEEEEEEEEbRKNSB_6ParamsERT0_S12_iNS2_IJiiiEEERT_ENKUliiE_clEii:
        /* <DEDUP_REMOVED lines=369> */
.L_x_45:
        /* <DEDUP_REMOVED lines=10> */
.L_x_3181:


//--------------------- .text._ZN7cutlass13device_kernelIN5flash19enable_sm80_to_sm89INS1_16FlashAttnBwdSm80INS1_25CollectiveMainloopBwdSm80ILi2ELi2EN4cute5tupleIJNS5_1CILi64EEENS7_ILi128EEES8_EEENS_10bfloat16_tEfNS_4arch4Sm80ELb0ELb0ELb1ELb0ELb0ELb0ELb0ELb0ELi2ELi2ELi4ELi2ELb1EEENS1_24CollectiveEpilogueBwdGQAISA_fSD_Li256ELb0ELb0EEENS1_19SingleTileSchedulerILb0ELb0ELb0ELi128EEEEEEEEEvNT_6ParamsE --------------------------
	.section	.text._ZN7cutlass13device_kernelIN5flash19enable_sm80_to_sm89INS1_16FlashAttnBwdSm80INS1_25CollectiveMainloopBwdSm80ILi2ELi2EN4cute5tupleIJNS5_1CILi64EEENS7_ILi128EEES8_EEENS_10bfloat16_tEfNS_4arch4Sm80ELb0ELb0ELb1ELb0ELb0ELb0ELb0ELb0ELi2ELi2ELi4ELi2ELb1EEENS1_24CollectiveEpilogueBwdGQAISA_fSD_Li256ELb0ELb0EEENS1_19SingleTileSchedulerILb0ELb0ELb0ELi128EEEEEEEEEvNT_6ParamsE,"ax",@progbits
	.sectioninfo	@"SHI_REGISTERS=249"
	.align	128
.text._ZN7cutlass13device_kernelIN5flash19enable_sm80_to_sm89INS1_16FlashAttnBwdSm80INS1_25CollectiveMainloopBwdSm80ILi2ELi2EN4cute5tupleIJNS5_1CILi64EEENS7_ILi128EEES8_EEENS_10bfloat16_tEfNS_4arch4Sm80ELb0ELb0ELb1ELb0ELb0ELb0ELb0ELb0ELi2ELi2ELi4ELi2ELb1EEENS1_24CollectiveEpilogueBwdGQAISA_fSD_Li256ELb0ELb0EEENS1_19SingleTileSchedulerILb0ELb0ELb0ELi128EEEEEEEEEvNT_6ParamsE:
        .type           _ZN7cutlass13device_kernelIN5flash19enable_sm80_to_sm89INS1_16FlashAttnBwdSm80INS1_25CollectiveMainloopBwdSm80ILi2ELi2EN4cute5tupleIJNS5_1CILi64EEENS7_ILi128EEES8_EEENS_10bfloat16_tEfNS_4arch4Sm80ELb0ELb0ELb1ELb0ELb0ELb0ELb0ELb0ELi2ELi2ELi4ELi2ELb1EEENS1_24CollectiveEpilogueBwdGQAISA_fSD_Li256ELb0ELb0EEENS1_19SingleTileSchedulerILb0ELb0ELb0ELi128EEEEEEEEEvNT_6ParamsE,@function
        .size           _ZN7cutlass13device_kernelIN5flash19enable_sm80_to_sm89INS1_16FlashAttnBwdSm80INS1_25CollectiveMainloopBwdSm80ILi2ELi2EN4cute5tupleIJNS5_1CILi64EEENS7_ILi128EEES8_EEENS_10bfloat16_tEfNS_4arch4Sm80ELb0ELb0ELb1ELb0ELb0ELb0ELb0ELb0ELi2ELi2ELi4ELi2ELb1EEENS1_24CollectiveEpilogueBwdGQAISA_fSD_Li256ELb0ELb0EEENS1_19SingleTileSchedulerILb0ELb0ELb0ELi128EEEEEEEEEvNT_6ParamsE,(.L_x_3272 - _ZN7cutlass13device_kernelIN5flash19enable_sm80_to_sm89INS1_16FlashAttnBwdSm80INS1_25CollectiveMainloopBwdSm80ILi2ELi2EN4cute5tupleIJNS5_1CILi64EEENS7_ILi128EEES8_EEENS_10bfloat16_tEfNS_4arch4Sm80ELb0ELb0ELb1ELb0ELb0ELb0ELb0ELb0ELi2ELi2ELi4ELi2ELb1EEENS1_24CollectiveEpilogueBwdGQAISA_fSD_Li256ELb0ELb0EEENS1_19SingleTileSchedulerILb0ELb0ELb0ELi128EEEEEEEEEvNT_6ParamsE)
        .other          _ZN7cutlass13device_kernelIN5flash19enable_sm80_to_sm89INS1_16FlashAttnBwdSm80INS1_25CollectiveMainloopBwdSm80ILi2ELi2EN4cute5tupleIJNS5_1CILi64EEENS7_ILi128EEES8_EEENS_10bfloat16_tEfNS_4arch4Sm80ELb0ELb0ELb1ELb0ELb0ELb0ELb0ELb0ELi2ELi2ELi4ELi2ELb1EEENS1_24CollectiveEpilogueBwdGQAISA_fSD_Li256ELb0ELb0EEENS1_19SingleTileSchedulerILb0ELb0ELb0ELi128EEEEEEEEEvNT_6ParamsE,@"STO_CUDA_ENTRY STV_DEFAULT"
_ZN7cutlass13device_kernelIN5flash19enable_sm80_to_sm89INS1_16FlashAttnBwdSm80INS1_25CollectiveMainloopBwdSm80ILi2ELi2EN4cute5tupleIJNS5_1CILi64EEENS7_ILi128EEES8_EEENS_10bfloat16_tEfNS_4arch4Sm80ELb0ELb0ELb1ELb0ELb0ELb0ELb0ELb0ELi2ELi2ELi4ELi2ELb1EEENS1_24CollectiveEpilogueBwdGQAISA_fSD_Li256ELb0ELb0EEENS1_19SingleTileSchedulerILb0ELb0ELb0ELi128EEEEEEEEEvNT_6ParamsE:
[----:B------:R-:W-:-:S03]  /*0000*/  MOV R1, c[0x0][0x28] ;  /* 0x00000a0000017a02 */ /* 0x000fc60000000f00 */
[----:B------:R-:W1:Y:S01]  /*0010*/  S2R R194, SR_CTAID.Z ;  /* 0x0000000000c27919 */ /* 0x000e620000002700 */
[----:B------:R-:W-:-:S04]  /*0020*/  IADD3 R1, R1, -0x1b0, RZ ;  /* 0xfffffe5001017810 */ /* 0x000fc80007ffe0ff */
[----:B------:R-:W-:-:S05]  /*0030*/  IADD3 R14, P0, R1, c[0x0][0x20], RZ ;  /* 0x00000800010e7a10 */ /* 0x000fca0007f1e0ff */
[----:B------:R-:W-:Y:S01]  /*0040*/  IMAD.X R15, RZ, RZ, c[0x0][0x24], P0 ;  /* 0x00000900ff0f7624 */ /* 0x000fe200000e06ff */
[----:B-1----:R-:W-:-:S13]  /*0050*/  ISETP.GE.AND P1, PT, R194, RZ, PT ;  /* 0x000000ffc200720c */ /* 0x002fda0003f26270 */
[----:B------:R-:W-:Y:S05]  /*0060*/  @!P1 EXIT ;  /* 0x000000000000994d */ /* 0x000fea0003800000 */
[----:B------:R-:W1:Y:S01]  /*0070*/  S2R R198, SR_TID.X ;  /* 0x0000000000c67919 */ /* 0x000e620000002100 */
[----:B------:R-:W-:Y:S01]  /*0080*/  MOV R0, c[0x0][0x1f8] ;  /* 0x00007e0000007a02 */ /* 0x000fe20000000f00 */
[----:B------:R-:W-:Y:S01]  /*0090*/  IMAD.MOV.U32 R5, RZ, RZ, c[0x0][0x248] ;  /* 0x00009200ff057624 */ /* 0x000fe200078e00ff */
[----:B------:R-:W-:Y:S01]  /*00a0*/  UMOV UR6, 0x5 ;  /* 0x0000000500067882 */ /* 0x000fe20000000000 */
[----:B------:R-:W2:Y:S01]  /*00b0*/  S2R R20, SR_CTAID.Y ;  /* 0x0000000000147919 */ /* 0x000ea20000002600 */
[----:B------:R-:W-:Y:S01]  /*00c0*/  IADD3 R0, R0, 0x3f, RZ ;  /* 0x0000003f00007810 */ /* 0x000fe20007ffe0ff */
[----:B------:R-:W-:Y:S01]  /*00d0*/  ULDC.64 UR4, c[0x0][0x178] ;  /* 0x00005e0000047ab9 */ /* 0x000fe20000000a00 */
[----:B------:R-:W-:Y:S01]  /*00e0*/  MOV R3, c[0x0][0x168] ;  /* 0x00005a0000037a02 */ /* 0x000fe20000000f00 */
[----:B------:R-:W-:Y:S01]  /*00f0*/  IMAD.MOV.U32 R2, RZ, RZ, RZ ;  /* 0x000000ffff027224 */ /* 0x000fe200078e00ff */
[----:B------:R-:W-:Y:S01]  /*0100*/  SHF.R.S32.HI R7, RZ, 0x1f, R0 ;  /* 0x0000001fff077819 */ /* 0x000fe20000011400 */
[----:B------:R-:W-:Y:S01]  /*0110*/  USHF.L.U32 UR10, UR4, 0x5, URZ ;  /* 0x00000005040a7899 */ /* 0x000fe2000800063f */
[----:B------:R-:W-:Y:S01]  /*0120*/  ISETP.NE.AND P2, PT, R5, 0x1, PT ;  /* 0x000000010500780c */ /* 0x000fe20003f45270 */
[----:B------:R-:W-:Y:S01]  /*0130*/  USHF.L.U64.HI UR11, UR4, UR6, UR5 ;  /* 0x00000006040b7299 */ /* 0x000fe20008010205 */
[----:B------:R-:W-:Y:S01]  /*0140*/  IMAD.MOV.U32 R6, RZ, RZ, c[0x0][0x198] ;  /* 0x00006600ff067624 */ /* 0x000fe200078e00ff */
[----:B------:R-:W-:Y:S01]  /*0150*/  LEA.HI R0, R7, R0, RZ, 0x6 ;  /* 0x0000000007007211 */ /* 0x000fe200078f30ff */
[----:B------:R-:W-:Y:S01]  /*0160*/  IMAD.MOV.U32 R5, RZ, RZ, c[0x0][0x260] ;  /* 0x00009800ff057624 */ /* 0x000fe200078e00ff */
[----:B------:R3:W-:Y:S01]  /*0170*/  STL.64 [R1+0x8], R2 ;  /* 0x0000080201007387 */ /* 0x0007e20000100a00 */
[----:B------:R-:W-:Y:S01]  /*0180*/  IMAD.MOV.U32 R7, RZ, RZ, 0x4 ;  /* 0x00000004ff077424 */ /* 0x000fe200078e00ff */
[----:B------:R-:W-:Y:S01]  /*0190*/  UMOV UR7, 0x6 ;  /* 0x0000000600077882 */ /* 0x000fe20000000000 */
[----:B------:R-:W-:Y:S01]  /*01a0*/  IMAD.U32 R8, RZ, RZ, UR10 ;  /* 0x0000000aff087e24 */ /* 0x000fe2000f8e00ff */
[----:B------:R4:W-:Y:S01]  /*01b0*/  STL [R1+0x10], R6 ;  /* 0x0000100601007387 */ /* 0x0009e20000100800 */
[----:B------:R-:W-:Y:S01]  /*01c0*/  MOV R9, UR11 ;  /* 0x0000000b00097c02 */ /* 0x000fe20008000f00 */
[----:B------:R-:W-:Y:S01]  /*01d0*/  USHF.L.U64.HI UR8, UR4, UR7, UR5 ;  /* 0x0000000704087299 */ /* 0x000fe20008010205 */
[----:B------:R-:W-:Y:S01]  /*01e0*/  IMAD.MOV.U32 R4, RZ, RZ, 0x1 ;  /* 0x00000001ff047424 */ /* 0x000fe200078e00ff */
[----:B------:R-:W-:Y:S01]  /*01f0*/  USHF.L.U32 UR9, UR4, 0x6, URZ ;  /* 0x0000000604097899 */ /* 0x000fe2000800063f */
[C---:B-1----:R-:W-:Y:S01]  /*0200*/  IMAD.SHL.U32 R26, R198.reuse, 0x4, RZ ;  /* 0x00000004c61a7824 */ /* 0x042fe200078e00ff */
[----:B------:R1:W-:Y:S01]  /*0210*/  STL.64 [R1+0x20], R8 ;  /* 0x0000200801007387 */ /* 0x0003e20000100a00 */
[----:B------:R-:W-:Y:S01]  /*0220*/  ULDC.64 UR4, c[0x0][0x208] ;  /* 0x0000820000047ab9 */ /* 0x000fe20000000a00 */
[----:B------:R-:W-:Y:S01]  /*0230*/  SHF.R.S32.HI R103, RZ, 0x1f, R198 ;  /* 0x0000001fff677819 */ /* 0x000fe200000114c6 */
[----:B------:R-:W-:Y:S01]  /*0240*/  USHF.L.U64.HI UR7, UR4, UR7, UR5 ;  /* 0x0000000704077299 */ /* 0x000fe20008010205 */
[----:B------:R-:W-:Y:S01]  /*0250*/  STL.U8 [R1+0x14], R4 ;  /* 0x0000140401007387 */ /* 0x000fe20000100000 */
[----:B------:R-:W-:Y:S01]  /*0260*/  USHF.L.U32 UR10, UR4, 0x6, URZ ;  /* 0x00000006040a7899 */ /* 0x000fe2000800063f */
[----:B------:R-:W-:Y:S01]  /*0270*/  LEA.HI R35, R103, R198, RZ, 0x3 ;  /* 0x000000c667237211 */ /* 0x000fe200078f18ff */
[----:B------:R-:W-:Y:S01]  /*0280*/  USHF.L.U32 UR11, UR4, 0x5, URZ ;  /* 0x00000005040b7899 */ /* 0x000fe2000800063f */
[----:B------:R5:W-:Y:S01]  /*0290*/  STL.U8 [R1+0x15], R4 ;  /* 0x0000150401007387 */ /* 0x000be20000100000 */
[----:B------:R-:W-:Y:S01]  /*02a0*/  SHF.R.S32.HI R0, RZ, 0x6, R0 ;  /* 0x00000006ff007819 */ /* 0x000fe20000011400 */
[----:B------:R-:W-:Y:S01]  /*02b0*/  USHF.L.U64.HI UR4, UR4, UR6, UR5 ;  /* 0x0000000604047299 */ /* 0x000fe20008010205 */
[----:B------:R-:W-:Y:S01]  /*02c0*/  SHF.R.S32.HI R27, RZ, 0x1f, R26 ;  /* 0x0000001fff1b7819 */ /* 0x000fe2000001141a */
[----:B------:R-:W-:Y:S01]  /*02d0*/  IMAD.U32 R17, RZ, RZ, UR8 ;  /* 0x00000008ff117e24 */ /* 0x000fe2000f8e00ff */
[----:B------:R-:W-:Y:S01]  /*02e0*/  LOP3.LUT R19, R35, 0xfffffff8, RZ, 0xc0, !PT ;  /* 0xfffffff823137812 */ /* 0x000fe200078ec0ff */
[----:B------:R-:W-:Y:S01]  /*02f0*/  STL [R1+0x40], R0 ;  /* 0x0000400001007387 */ /* 0x000fe20000100800 */
[----:B------:R-:W-:Y:S01]  /*0300*/  MOV R16, UR9 ;  /* 0x0000000900107c02 */ /* 0x000fe20008000f00 */
[----:B------:R-:W-:Y:S01]  /*0310*/  IMAD.U32 R12, RZ, RZ, UR11 ;  /* 0x0000000bff0c7e24 */ /* 0x000fe2000f8e00ff */
[----:B---3--:R-:W-:Y:S01]  /*0320*/  IADD3 R2, R5, 0x3f, RZ ;  /* 0x0000003f05027810 */ /* 0x008fe20007ffe0ff */
[----:B------:R-:W-:Y:S01]  /*0330*/  IMAD.IADD R19, R198, 0x1, -R19 ;  /* 0x00000001c6137824 */ /* 0x000fe200078e0a13 */
[----:B------:R-:W-:Y:S01]  /*0340*/  IADD3 R3, R3, 0x3f, RZ ;  /* 0x0000003f03037810 */ /* 0x000fe20007ffe0ff */
[----:B----4-:R-:W-:Y:S01]  /*0350*/  IMAD.WIDE R6, R26, R7, c[0x0][0x18] ;  /* 0x000006001a067625 */ /* 0x010fe200078e0207 */
[----:B------:R-:W-:Y:S01]  /*0360*/  SHF.R.S32.HI R5, RZ, 0x1f, R2 ;  /* 0x0000001fff057819 */ /* 0x000fe20000011402 */
[----:B------:R3:W-:Y:S01]  /*0370*/  STL.64 [R1+0x28], R16 ;  /* 0x0000281001007387 */ /* 0x0007e20000100a00 */
[----:B------:R-:W-:-:S02]  /*0380*/  SHF.R.S32.HI R196, RZ, 0x1f, R3 ;  /* 0x0000001fffc47819 */ /* 0x000fc40000011403 */
[C---:B------:R-:W-:Y:S01]  /*0390*/  IADD3 R10, P1, R6.reuse, 0xc080, RZ ;  /* 0x0000c080060a7810 */ /* 0x040fe20007f3e0ff */
[----:B------:R-:W-:Y:S01]  /*03a0*/  STL.64 [R1], RZ ;  /* 0x000000ff01007387 */ /* 0x000fe20000100a00 */
[----:B-1----:R-:W-:Y:S02]  /*03b0*/  IADD3 R8, P0, R6, 0xc280, RZ ;  /* 0x0000c28006087810 */ /* 0x002fe40007f1e0ff */
[----:B------:R-:W-:Y:S01]  /*03c0*/  LEA.HI R2, R5, R2, RZ, 0x6 ;  /* 0x0000000205027211 */ /* 0x000fe200078f30ff */
[----:B------:R-:W-:Y:S01]  /*03d0*/  IMAD.U32 R5, RZ, RZ, UR7 ;  /* 0x00000007ff057e24 */ /* 0x000fe2000f8e00ff */
[----:B------:R-:W-:Y:S01]  /*03e0*/  IADD3.X R11, RZ, R7, RZ, P1, !PT ;  /* 0x00000007ff0b7210 */ /* 0x000fe20000ffe4ff */
[----:B------:R-:W-:Y:S01]  /*03f0*/  IMAD.X R9, RZ, RZ, R7, P0 ;  /* 0x000000ffff097224 */ /* 0x000fe200000e0607 */
[----:B------:R-:W-:Y:S01]  /*0400*/  SHF.R.S32.HI R2, RZ, 0x6, R2 ;  /* 0x00000006ff027819 */ /* 0x000fe20000011402 */
[----:B-----5:R-:W-:Y:S01]  /*0410*/  IMAD.U32 R4, RZ, RZ, UR10 ;  /* 0x0000000aff047e24 */ /* 0x020fe2000f8e00ff */
[----:B--2---:R-:W-:Y:S01]  /*0420*/  SHF.R.S32.HI R7, RZ, 0x1f, R20 ;  /* 0x0000001fff077819 */ /* 0x004fe20000011414 */
[----:B------:R1:W-:Y:S01]  /*0430*/  STL.64 [R1+0x78], R10 ;  /* 0x0000780a01007387 */ /* 0x0003e20000100a00 */
[----:B------:R-:W-:-:S02]  /*0440*/  LEA.HI R196, R196, R3, RZ, 0x6 ;  /* 0x00000003c4c47211 */ /* 0x000fc400078f30ff */
[----:B------:R-:W-:Y:S01]  /*0450*/  SHF.R.S32.HI R193, RZ, 0x1f, R194 ;  /* 0x0000001fffc17819 */ /* 0x000fe200000114c2 */
[----:B------:R2:W-:Y:S01]  /*0460*/  STL.64 [R1+0x50], R4 ;  /* 0x0000500401007387 */ /* 0x0005e20000100a00 */
[----:B------:R-:W-:Y:S01]  /*0470*/  IMAD R3, R7, c[0x0][0x288], RZ ;  /* 0x0000a20007037a24 */ /* 0x000fe200078e02ff */
[----:B------:R-:W-:Y:S02]  /*0480*/  MOV R13, UR4 ;  /* 0x00000004000d7c02 */ /* 0x000fe40008000f00 */
[----:B------:R-:W-:Y:S01]  /*0490*/  STL [R1+0x68], R2 ;  /* 0x0000680201007387 */ /* 0x000fe20000100800 */
[----:B------:R-:W-:Y:S02]  /*04a0*/  LEA.HI R33, R103, R198, RZ, 0x6 ;  /* 0x000000c667217211 */ /* 0x000fe400078f30ff */
[----:B------:R-:W-:Y:S01]  /*04b0*/  SHF.R.S32.HI R196, RZ, 0x6, R196 ;  /* 0x00000006ffc47819 */ /* 0x000fe200000114c4 */
[----:B------:R4:W-:Y:S01]  /*04c0*/  STL [R1+0x80], R2 ;  /* 0x0000800201007387 */ /* 0x0009e20000100800 */
[----:B---3--:R-:W-:Y:S01]  /*04d0*/  IMAD R16, R20, c[0x0][0x28c], R3 ;  /* 0x0000a30014107a24 */ /* 0x008fe200078e0203 */
[----:B------:R-:W-:Y:S01]  /*04e0*/  SHF.R.S32.HI R33, RZ, 0x6, R33 ;  /* 0x00000006ff217819 */ /* 0x000fe20000011421 */
[----:B------:R-:W-:Y:S01]  /*04f0*/  IMAD.SHL.U32 R3, R19, 0x8, RZ ;  /* 0x0000000813037824 */ /* 0x000fe200078e00ff */
[----:B------:R3:W-:Y:S02]  /*0500*/  STL.64 [R1+0x90], R8 ;  /* 0x0000900801007387 */ /* 0x0007e40000100a00 */
[----:B------:R-:W-:-:S02]  /*0510*/  SHF.L.U32 R186, R33, 0x9, RZ ;  /* 0x0000000921ba7819 */ /* 0x000fc400000006ff */
[----:B------:R5:W-:Y:S01]  /*0520*/  STL.64 [R1+0x48], R12 ;  /* 0x0000480c01007387 */ /* 0x000be20000100a00 */
[----:B------:R-:W-:Y:S02]  /*0530*/  SHF.R.S32.HI R45, RZ, 0x1f, R3 ;  /* 0x0000001fff2d7819 */ /* 0x000fe40000011403 */
[----:B------:R-:W-:Y:S01]  /*0540*/  MOV R44, R3 ;  /* 0x00000003002c7202 */ /* 0x000fe20000000f00 */
[----:B------:R-:W-:Y:S01]  /*0550*/  STL [R1+0x18], R196 ;  /* 0x000018c401007387 */ /* 0x000fe20000100800 */
[----:B-1----:R-:W-:-:S03]  /*0560*/  IMAD R11, R193, c[0x0][0x290], RZ ;  /* 0x0000a400c10b7a24 */ /* 0x002fc600078e02ff */
[----:B------:R-:W-:-:S04]  /*0570*/  IMAD.WIDE.U32 R30, R20, c[0x0][0x180], R44 ;  /* 0x00006000141e7a25 */ /* 0x000fc800078e002c */
[----:B--2---:R-:W-:Y:S01]  /*0580*/  IMAD R5, R7, c[0x0][0x270], RZ ;  /* 0x00009c0007057a24 */ /* 0x004fe200078e02ff */
[----:B----4-:R-:W-:-:S03]  /*0590*/  SHF.R.S32.HI R2, RZ, 0x3, R35 ;  /* 0x00000003ff027819 */ /* 0x010fc60000011423 */
[C---:B------:R-:W-:Y:S02]  /*05a0*/  IMAD R22, R20.reuse, c[0x0][0x274], R5 ;  /* 0x00009d0014167a24 */ /* 0x040fe400078e0205 */
[----:B------:R-:W-:Y:S01]  /*05b0*/  IMAD.WIDE.U32 R4, R20, c[0x0][0x288], R26 ;  /* 0x0000a20014047a25 */ /* 0x000fe200078e001a */
[----:B------:R-:W-:-:S03]  /*05c0*/  SHF.L.U32 R0, R2, 0x6, RZ ;  /* 0x0000000602007819 */ /* 0x000fc600000006ff */
[----:B---3--:R-:W-:Y:S01]  /*05d0*/  IMAD.WIDE.U32 R8, R20, c[0x0][0x270], R26 ;  /* 0x00009c0014087a25 */ /* 0x008fe200078e001a */
[----:B------:R-:W-:-:S03]  /*05e0*/  LOP3.LUT R0, R0, 0x1c0, RZ, 0xc0, !PT ;  /* 0x000001c000007812 */ /* 0x000fc600078ec0ff */
[----:B------:R-:W-:Y:S01]  /*05f0*/  IMAD.IADD R17, R5, 0x1, R16 ;  /* 0x0000000105117824 */ /* 0x000fe200078e0210 */
[----:B------:R-:W-:Y:S01]  /*0600*/  IADD3 R23, R9, R22, RZ ;  /* 0x0000001609177210 */ /* 0x000fe20007ffe0ff */
[----:B------:R-:W-:Y:S01]  /*0610*/  IMAD R9, R193, c[0x0][0x278], RZ ;  /* 0x00009e00c1097a24 */ /* 0x000fe200078e02ff */
[----:B-----5:R-:W-:Y:S01]  /*0620*/  LOP3.LUT R12, R0, 0x38, R3, 0xf8, !PT ;  /* 0x00000038000c7812 */ /* 0x020fe200078ef803 */
[----:B------:R-:W-:Y:S01]  /*0630*/  IMAD.MOV.U32 R22, RZ, RZ, R8 ;  /* 0x000000ffff167224 */ /* 0x000fe200078e0008 */
[----:B------:R-:W-:Y:S01]  /*0640*/  SHF.R.U32.HI R5, RZ, 0x3, R0 ;  /* 0x00000003ff057819 */ /* 0x000fe20000011600 */
[----:B------:R-:W-:Y:S01]  /*0650*/  IMAD R0, R194, c[0x0][0x27c], R9 ;  /* 0x00009f00c2007a24 */ /* 0x000fe200078e0209 */
[----:B------:R-:W-:Y:S01]  /*0660*/  MOV R16, R4 ;  /* 0x0000000400107202 */ /* 0x000fe20000000f00 */
[C---:B------:R-:W-:Y:S01]  /*0670*/  IMAD R9, R7.reuse, c[0x0][0x180], RZ ;  /* 0x0000600007097a24 */ /* 0x040fe200078e02ff */
[----:B------:R-:W-:Y:S01]  /*0680*/  LOP3.LUT R12, R186, R12, R5, 0xf6, !PT ;  /* 0x0000000cba0c7212 */ /* 0x000fe200078ef605 */
[----:B------:R-:W-:-:S02]  /*0690*/  IMAD R7, R7, c[0x0][0x210], RZ ;  /* 0x0000840007077a24 */ /* 0x000fc400078e02ff */
[----:B------:R-:W-:Y:S02]  /*06a0*/  IMAD R4, R194, c[0x0][0x294], R11 ;  /* 0x0000a500c2047a24 */ /* 0x000fe400078e020b */
[----:B------:R-:W-:Y:S02]  /*06b0*/  IMAD R28, R20, c[0x0][0x214], R7 ;  /* 0x00008500141c7a24 */ /* 0x000fe400078e0207 */
[----:B------:R-:W-:-:S04]  /*06c0*/  IMAD.WIDE.U32 R6, R194, c[0x0][0x290], R16 ;  /* 0x0000a400c2067a25 */ /* 0x000fc800078e0010 */
[----:B------:R-:W-:Y:S01]  /*06d0*/  IMAD R24, R20, c[0x0][0x184], R9 ;  /* 0x0000610014187a24 */ /* 0x000fe200078e0209 */
[----:B------:R-:W-:Y:S01]  /*06e0*/  IADD3 R4, R7, R4, RZ ;  /* 0x0000000407047210 */ /* 0x000fe20007ffe0ff */
[----:B------:R-:W-:Y:S01]  /*06f0*/  IMAD.WIDE.U32 R10, R194, c[0x0][0x278], R22 ;  /* 0x00009e00c20a7a25 */ /* 0x000fe200078e0016 */
[----:B------:R-:W-:-:S03]  /*0700*/  LEA R8, P0, R6, c[0x0][0x280], 0x2 ;  /* 0x0000a00006087a11 */ /* 0x000fc600078010ff */
[----:B------:R-:W-:Y:S01]  /*0710*/  IMAD.IADD R25, R31, 0x1, R24 ;  /* 0x000000011f197824 */ /* 0x000fe200078e0218 */
[----:B------:R-:W-:Y:S01]  /*0720*/  LEA.HI.X R9, R6, c[0x0][0x284], R4, 0x2, P0 ;  /* 0x0000a10006097a11 */ /* 0x000fe200000f1404 */
[----:B------:R-:W-:Y:S01]  /*0730*/  IMAD R7, R193, c[0x0][0x188], RZ ;  /* 0x00006200c1077a24 */ /* 0x000fe200078e02ff */
[----:B------:R-:W-:Y:S01]  /*0740*/  LEA R22, P1, R10, c[0x0][0x258], 0x2 ;  /* 0x000096000a167a11 */ /* 0x000fe200078210ff */
[----:B------:R-:W-:Y:S02]  /*0750*/  IMAD.MOV.U32 R24, RZ, RZ, R30 ;  /* 0x000000ffff187224 */ /* 0x000fe400078e001e */
[----:B------:R-:W-:Y:S01]  /*0760*/  IMAD.IADD R0, R11, 0x1, R0 ;  /* 0x000000010b007824 */ /* 0x000fe200078e0200 */
[----:B------:R-:W-:Y:S01]  /*0770*/  STL.64 [R1+0x88], R8 ;  /* 0x0000880801007387 */ /* 0x000fe20000100a00 */
[----:B------:R-:W-:Y:S02]  /*0780*/  IMAD R4, R194, c[0x0][0x18c], R7 ;  /* 0x00006300c2047a24 */ /* 0x000fe400078e0207 */
[----:B------:R-:W-:Y:S01]  /*0790*/  IMAD.MOV.U32 R5, RZ, RZ, 0x2 ;  /* 0x00000002ff057424 */ /* 0x000fe200078e00ff */
[----:B------:R-:W-:Y:S01]  /*07a0*/  LEA.HI.X R23, R10, c[0x0][0x25c], R0, 0x2, P1 ;  /* 0x000097000a177a11 */ /* 0x000fe200008f1400 */
[----:B------:R-:W-:Y:S01]  /*07b0*/  IMAD.WIDE.U32 R6, R194, c[0x0][0x188], R24 ;  /* 0x00006200c2067a25 */ /* 0x000fe200078e0018 */
[----:B------:R-:W-:-:S03]  /*07c0*/  SHF.R.S32.HI R25, RZ, 0x1f, R2 ;  /* 0x0000001fff197819 */ /* 0x000fc60000011402 */
[----:B------:R-:W-:Y:S01]  /*07d0*/  IMAD.WIDE.U32 R16, R20, c[0x0][0x210], R44 ;  /* 0x0000840014107a25 */ /* 0x000fe200078e002c */
[----:B------:R1:W-:Y:S03]  /*07e0*/  STL.64 [R1+0x70], R22 ;  /* 0x0000701601007387 */ /* 0x0003e60000100a00 */
[----:B------:R-:W-:Y:S01]  /*07f0*/  IMAD.WIDE.U32 R10, R12, R5, c[0x0][0x18] ;  /* 0x000006000c0a7625 */ /* 0x000fe200078e0005 */
[----:B------:R-:W-:Y:S02]  /*0800*/  IADD3 R29, R17, R28, RZ ;  /* 0x0000001c111d7210 */ /* 0x000fe40007ffe0ff */
[----:B------:R-:W-:Y:S01]  /*0810*/  MOV R28, R16 ;  /* 0x00000010001c7202 */ /* 0x000fe20000000f00 */
[----:B------:R-:W-:Y:S01]  /*0820*/  IMAD.IADD R31, R7, 0x1, R4 ;  /* 0x00000001071f7824 */ /* 0x000fe200078e0204 */
[C---:B------:R-:W-:Y:S01]  /*0830*/  IADD3 R16, P1, R10.reuse, 0x4080, RZ ;  /* 0x000040800a107810 */ /* 0x040fe20007f3e0ff */
[----:B------:R-:W-:Y:S01]  /*0840*/  IMAD R7, R25, c[0x0][0x178], RZ ;  /* 0x00005e0019077a24 */ /* 0x000fe200078e02ff */
[----:B------:R-:W-:Y:S01]  /*0850*/  IADD3 R10, P0, R10, 0x8080, RZ ;  /* 0x000080800a0a7810 */ /* 0x000fe20007f1e0ff */
[----:B------:R-:W-:-:S02]  /*0860*/  IMAD.MOV.U32 R30, RZ, RZ, R6 ;  /* 0x000000ffff1e7224 */ /* 0x000fc400078e0006 */
[C---:B------:R-:W-:Y:S02]  /*0870*/  IMAD R4, R2.reuse, c[0x0][0x17c], R7 ;  /* 0x00005f0002047a24 */ /* 0x040fe400078e0207 */
[----:B------:R-:W-:-:S04]  /*0880*/  IMAD.WIDE.U32 R30, R2, c[0x0][0x178], R30 ;  /* 0x00005e00021e7a25 */ /* 0x000fc800078e001e */
[----:B------:R-:W-:Y:S01]  /*0890*/  IMAD R5, R193, c[0x0][0x218], RZ ;  /* 0x00008600c1057a24 */ /* 0x000fe200078e02ff */
[----:B------:R-:W-:Y:S01]  /*08a0*/  IADD3 R4, R31, R4, RZ ;  /* 0x000000041f047210 */ /* 0x000fe20007ffe0ff */
[----:B------:R-:W-:Y:S01]  /*08b0*/  IMAD.X R17, RZ, RZ, R11, P1 ;  /* 0x000000ffff117224 */ /* 0x000fe200008e060b */
[----:B------:R-:W-:Y:S01]  /*08c0*/  LEA R6, P1, R30, c[0x0][0x160], 0x1 ;  /* 0x000058001e067a11 */ /* 0x000fe200078208ff */
[C---:B------:R-:W-:Y:S01]  /*08d0*/  IMAD R0, R194.reuse, c[0x0][0x21c], R5 ;  /* 0x00008700c2007a24 */ /* 0x040fe200078e0205 */
[----:B------:R-:W-:Y:S01]  /*08e0*/  IADD3.X R11, RZ, R11, RZ, P0, !PT ;  /* 0x0000000bff0b7210 */ /* 0x000fe200007fe4ff */
[----:B------:R-:W-:Y:S01]  /*08f0*/  IMAD.WIDE.U32 R28, R194, c[0x0][0x218], R28 ;  /* 0x00008600c21c7a25 */ /* 0x000fe200078e001c */
[----:B------:R-:W-:Y:S01]  /*0900*/  LEA.HI.X R7, R30, c[0x0][0x164], R4, 0x1, P1 ;  /* 0x000059001e077a11 */ /* 0x000fe200008f0c04 */
[----:B------:R-:W-:Y:S02]  /*0910*/  STL.64 [R1+0x38], R16 ;  /* 0x0000381001007387 */ /* 0x000fe40000100a00 */
[----:B------:R-:W-:Y:S01]  /*0920*/  IMAD R5, R25, c[0x0][0x208], RZ ;  /* 0x0000820019057a24 */ /* 0x000fe200078e02ff */
[----:B------:R-:W-:Y:S01]  /*0930*/  IADD3 R29, R29, R0, RZ ;  /* 0x000000001d1d7210 */ /* 0x000fe20007ffe0ff */
[----:B------:R-:W-:Y:S02]  /*0940*/  STL.64 [R1+0x60], R10 ;  /* 0x0000600a01007387 */ /* 0x000fe40000100a00 */
[----:B------:R-:W-:-:S02]  /*0950*/  IMAD R0, R2, c[0x0][0x20c], R5 ;  /* 0x0000830002007a24 */ /* 0x000fc400078e0205 */
[----:B------:R-:W-:Y:S01]  /*0960*/  STL.64 [R1+0x30], R6 ;  /* 0x0000300601007387 */ /* 0x000fe20000100a00 */
[----:B------:R-:W-:-:S03]  /*0970*/  IMAD.WIDE.U32 R28, R2, c[0x0][0x208], R28 ;  /* 0x00008200021c7a25 */ /* 0x000fc600078e001c */
[----:B------:R-:W2:Y:S01]  /*0980*/  S2R R5, SR_CTAID.X ;  /* 0x0000000000057919 */ /* 0x000ea20000002500 */
[----:B------:R-:W-:Y:S01]  /*0990*/  IMAD.IADD R0, R29, 0x1, R0 ;  /* 0x000000011d007824 */ /* 0x000fe200078e0200 */
[----:B-1----:R-:W-:-:S04]  /*09a0*/  LEA R22, P0, R28, c[0x0][0x1f0], 0x1 ;  /* 0x00007c001c167a11 */ /* 0x002fc800078008ff */
[----:B------:R-:W-:Y:S01]  /*09b0*/  LEA.HI.X R23, R28, c[0x0][0x1f4], R0, 0x1, P0 ;  /* 0x00007d001c177a11 */ /* 0x000fe200000f0c00 */
[----:B------:R-:W-:Y:S01]  /*09c0*/  @P2 IMAD.HI.U32 R0, R20, c[0x0][0x24c], RZ ;  /* 0x0000930014002a27 */ /* 0x000fe200078e00ff */
[----:B------:R-:W-:-:S03]  /*09d0*/  MOV R28, R198 ;  /* 0x000000c6001c7202 */ /* 0x000fc60000000f00 */
[----:B------:R1:W-:Y:S01]  /*09e0*/  STL.64 [R1+0x58], R22 ;  /* 0x0000581601007387 */ /* 0x0003e20000100a00 */
[----:B------:R-:W-:-:S04]  /*09f0*/  @P2 SHF.R.U32.HI R20, RZ, c[0x0][0x250], R0 ;  /* 0x00009400ff142a19 */ /* 0x000fc80000011600 */
[----:B------:R-:W-:Y:S02]  /*0a00*/  SHF.R.S32.HI R4, RZ, 0x1f, R20 ;  /* 0x0000001fff047819 */ /* 0x000fe40000011414 */
[----:B-1----:R-:W-:Y:S02]  /*0a10*/  MOV R22, 0xa30 ;  /* 0x00000a3000167802 */ /* 0x002fe40000000f00 */
[----:B--2---:R-:W-:Y:S05]  /*0a20*/  CALL.REL.NOINC `($_ZN7cutlass13device_kernelIN5flash19enable_sm80_to_sm89INS1_16FlashAttnBwdSm80INS1_25CollectiveMainloopBwdSm80ILi2ELi2EN4cute5tupleIJNS5_1CILi64EEENS7_ILi128EEES8_EEENS_10bfloat16_tEfNS_4arch4Sm80ELb0ELb0ELb1ELb0ELb0ELb0ELb0ELb0ELi2ELi2ELi4ELi2ELb1EEENS1_24CollectiveEpilogueBwdGQAISA_fSD_Li256ELb0ELb0EEENS1_19SingleTileSchedulerILb0ELb0ELb0ELi128EEEEEEEEEvNT_6ParamsE$_ZZN4cute7idx2crdINS_5tupleIJiEEENS1_IJNS1_IJNS1_IJNS_1CILi8EEENS3_ILi2EEEEEES5_S5_NS3_ILi4EEEEEEEEEEEDaRKT_RKT0_ENKUlRKT_RKT0_E_clIiS8_EEDaSI_SL_) ;  /* 0x000075c000007944 */ /* 0x004fea0003c00000 */
[----:B------:R-:W-:Y:S01]  /*0a30*/  IMAD.MOV.U32 R188, RZ, RZ, R0 ;  /* 0x000000ffffbc7224 */ /* 0x000fe200078e0000 */
[----:B------:R-:W-:Y:S01]  /*0a40*/  MOV R32, R105 ;  /* 0x0000006900207202 */ /* 0x000fe20000000f00 */
[----:B------:R-:W-:Y:S01]  /*0a50*/  IMAD.MOV.U32 R28, RZ, RZ, R198 ;  /* 0x000000ffff1c7224 */ /* 0x000fe200078e00c6 */
[----:B------:R-:W-:Y:S02]  /*0a60*/  MOV R22, 0xa80 ;  /* 0x00000a8000167802 */ /* 0x000fe40000000f00 */
[----:B-1----:R-:W-:Y:S05]  /*0a70*/  CALL.REL.NOINC `($_ZN7cutlass13device_kernelIN5flash19enable_sm80_to_sm89INS1_16FlashAttnBwdSm80INS1_25CollectiveMainloopBwdSm80ILi2ELi2EN4cute5tupleIJNS5_1CILi64EEENS7_ILi128EEES8_EEENS_10bfloat16_tEfNS_4arch4Sm80ELb0ELb0ELb1ELb0ELb0ELb0ELb0ELb0ELi2ELi2ELi4ELi2ELb1EEENS1_24CollectiveEpilogueBwdGQAISA_fSD_Li256ELb0ELb0EEENS1_19SingleTileSchedulerILb0ELb0ELb0ELi128EEEEEEEEEvNT_6ParamsE$_ZZN4cute7idx2crdINS_5tupleIJiEEENS1_IJNS1_IJNS1_IJNS_1CILi8EEENS3_ILi2EEEEEES5_S5_NS3_ILi4EEEEEEEEEEEDaRKT_RKT0_ENKUlRKT_RKT0_E_clIiS8_EEDaSI_SL_) ;  /* 0x0000757000007944 */ /* 0x002fea0003c00000 */
[----:B------:R-:W-:Y:S01]  /*0a80*/  LEA.HI R109, R103, R198, RZ, 0x4 ;  /* 0x000000c6676d7211 */ /* 0x000fe200078f20ff */
[----:B------:R-:W-:Y:S01]  /*0a90*/  IMAD.SHL.U32 R110, R19, 0x40, RZ ;  /* 0x00000040136e7824 */ /* 0x000fe200078e00ff */
[----:B------:R-:W-:Y:S01]  /*0aa0*/  MOV R22, 0xb60 ;  /* 0x00000b6000167802 */ /* 0x000fe20000000f00 */
[----:B------:R-:W-:Y:S01]  /*0ab0*/  IMAD.MOV.U32 R187, RZ, RZ, R0 ;  /* 0x000000ffffbb7224 */ /* 0x000fe200078e0000 */
[----:B------:R-:W-:Y:S01]  /*0ac0*/  SHF.R.S32.HI R6, RZ, 0x4, R109 ;  /* 0x00000004ff067819 */ /* 0x000fe2000001146d */
[----:B------:R-:W-:Y:S01]  /*0ad0*/  IMAD.MOV.U32 R31, RZ, RZ, R105 ;  /* 0x000000ffff1f7224 */ /* 0x000fe200078e0069 */
[----:B------:R-:W-:Y:S01]  /*0ae0*/  LOP3.LUT R110, R110, 0x1c0, RZ, 0xc0, !PT ;  /* 0x000001c06e6e7812 */ /* 0x000fe200078ec0ff */
[----:B------:R-:W-:Y:S01]  /*0af0*/  IMAD.MOV.U32 R29, RZ, RZ, R198 ;  /* 0x000000ffff1d7224 */ /* 0x000fe200078e00c6 */
[----:B------:R-:W-:-:S02]  /*0b00*/  LEA.HI R185, R109, R6, RZ, 0x1 ;  /* 0x000000066db97211 */ /* 0x000fc400078f08ff */
[----:B------:R-:W-:Y:S02]  /*0b10*/  SHF.R.U32.HI R34, RZ, 0x3, R110 ;  /* 0x00000003ff227819 */ /* 0x000fe4000001166e */
[----:B------:R-:W-:-:S05]  /*0b20*/  LOP3.LUT R185, R185, 0xfffffffe, RZ, 0xc0, !PT ;  /* 0xfffffffeb9b97812 */ /* 0x000fca00078ec0ff */
[----:B------:R-:W-:-:S04]  /*0b30*/  IMAD.IADD R185, R6, 0x1, -R185 ;  /* 0x0000000106b97824 */ /* 0x000fc800078e0ab9 */
[----:B------:R-:W-:Y:S02]  /*0b40*/  IMAD R186, R185, 0x800, R186 ;  /* 0x00000800b9ba7824 */ /* 0x000fe400078e02ba */
[----:B-1----:R-:W-:Y:S05]  /*0b50*/  CALL.REL.NOINC `($_ZN7cutlass13device_kernelIN5flash19enable_sm80_to_sm89INS1_16FlashAttnBwdSm80INS1_25CollectiveMainloopBwdSm80ILi2ELi2EN4cute5tupleIJNS5_1CILi64EEENS7_ILi128EEES8_EEENS_10bfloat16_tEfNS_4arch4Sm80ELb0ELb0ELb1ELb0ELb0ELb0ELb0ELb0ELi2ELi2ELi4ELi2ELb1EEENS1_24CollectiveEpilogueBwdGQAISA_fSD_Li256ELb0ELb0EEENS1_19SingleTileSchedulerILb0ELb0ELb0ELi128EEEEEEEEEvNT_6ParamsE$_ZZN4cute7idx2crdINS_5tupleIJiEEENS1_IJNS1_IJNS1_IJNS_1CILi8EEENS3_ILi2EEEEEES5_NS3_ILi4EEES5_EEEEEEEEDaRKT_RKT0_ENKUlRKT_RKT0_E_clIiS8_EEDaSI_SL_) ;  /* 0x0000682000007944 */ /* 0x002fea0003c00000 */
[----:B------:R-:W-:Y:S01]  /*0b60*/  IMAD.MOV.U32 R108, RZ, RZ, R102 ;  /* 0x000000ffff6c7224 */ /* 0x000fe200078e0066 */
[----:B------:R-:W-:Y:S01]  /*0b70*/  MOV R106, R100 ;  /* 0x00000064006a7202 */ /* 0x000fe20000000f00 */
[----:B------:R-:W-:Y:S01]  /*0b80*/  IMAD.MOV.U32 R107, RZ, RZ, R101 ;  /* 0x000000ffff6b7224 */ /* 0x000fe200078e0065 */
[----:B------:R-:W-:Y:S02]  /*0b90*/  MOV R29, R198 ;  /* 0x000000c6001d7202 */ /* 0x000fe40000000f00 */
[----:B------:R-:W-:Y:S02]  /*0ba0*/  MOV R22, 0xbc0 ;  /* 0x00000bc000167802 */ /* 0x000fe40000000f00 */
[----:B-1----:R-:W-:Y:S05]  /*0bb0*/  CALL.REL.NOINC `($_ZN7cutlass13device_kernelIN5flash19enable_sm80_to_sm89INS1_16FlashAttnBwdSm80INS1_25CollectiveMainloopBwdSm80ILi2ELi2EN4cute5tupleIJNS5_1CILi64EEENS7_ILi128EEES8_EEENS_10bfloat16_tEfNS_4arch4Sm80ELb0ELb0ELb1ELb0ELb0ELb0ELb0ELb0ELi2ELi2ELi4ELi2ELb1EEENS1_24CollectiveEpilogueBwdGQAISA_fSD_Li256ELb0ELb0EEENS1_19SingleTileSchedulerILb0ELb0ELb0ELi128EEEEEEEEEvNT_6ParamsE$_ZZN4cute7idx2crdINS_5tupleIJiEEENS1_IJNS1_IJNS1_IJNS_1CILi8EEENS3_ILi2EEEEEES5_NS3_ILi4EEES5_EEEEEEEEDaRKT_RKT0_ENKUlRKT_RKT0_E_clIiS8_EEDaSI_SL_) ;  /* 0x000067c000007944 */ /* 0x002fea0003c00000 */
[----:B------:R-:W-:Y:S02]  /*0bc0*/  MOV R28, R198 ;  /* 0x000000c6001c7202 */ /* 0x000fe40000000f00 */
[----:B------:R-:W-:Y:S02]  /*0bd0*/  MOV R22, 0xbf0 ;  /* 0x00000bf000167802 */ /* 0x000fe40000000f00 */
[----:B-1----:R-:W-:Y:S05]  /*0be0*/  CALL.REL.NOINC `($_ZN7cutlass13device_kernelIN5flash19enable_sm80_to_sm89INS1_16FlashAttnBwdSm80INS1_25CollectiveMainloopBwdSm80ILi2ELi2EN4cute5tupleIJNS5_1CILi64EEENS7_ILi128EEES8_EEENS_10bfloat16_tEfNS_4arch4Sm80ELb0ELb0ELb1ELb0ELb0ELb0ELb0ELb0ELi2ELi2ELi4ELi2ELb1EEENS1_24CollectiveEpilogueBwdGQAISA_fSD_Li256ELb0ELb0EEENS1_19SingleTileSchedulerILb0ELb0ELb0ELi128EEEEEEEEEvNT_6ParamsE$_ZZN4cute7idx2crdINS_5tupleIJiEEENS1_IJNS1_IJNS1_IJNS_1CILi8EEENS3_ILi2EEEEEES5_S5_NS3_ILi4EEEEEEEEEEEDaRKT_RKT0_ENKUlRKT_RKT0_E_clIiS8_EEDaSI_SL_) ;  /* 0x0000740000007944 */ /* 0x002fea0003c00000 */
[C---:B------:R-:W-:Y:S01]  /*0bf0*/  IADD3 R36, P1, R14.reuse, 0x15, RZ ;  /* 0x000000150e247810 */ /* 0x040fe20007f3e0ff */
[----:B------:R-:W-:Y:S01]  /*0c00*/  IMAD.MOV.U32 R30, RZ, RZ, R0 ;  /* 0x000000ffff1e7224 */ /* 0x000fe200078e0000 */
[C---:B------:R-:W-:Y:S01]  /*0c10*/  IADD3 R56, P0, R14.reuse, 0x18, RZ ;  /* 0x000000180e387810 */ /* 0x040fe20007f1e0ff */
[----:B------:R-:W-:Y:S01]  /*0c20*/  IMAD.MOV.U32 R29, RZ, RZ, R105 ;  /* 0x000000ffff1d7224 */ /* 0x000fe200078e0069 */
[----:B------:R-:W-:Y:S01]  /*0c30*/  IADD3 R38, P2, R14, 0x14, RZ ;  /* 0x000000140e267810 */ /* 0x000fe20007f5e0ff */
[----:B------:R-:W-:Y:S01]  /*0c40*/  IMAD.X R37, RZ, RZ, R15, P1 ;  /* 0x000000ffff257224 */ /* 0x000fe200008e060f */
[----:B------:R-:W-:Y:S01]  /*0c50*/  LOP3.LUT R7, R110, 0x8, R35, 0xf8, !PT ;  /* 0x000000086e077812 */ /* 0x000fe200078ef823 */
[--C-:B------:R-:W-:Y:S01]  /*0c60*/  IMAD.X R57, RZ, RZ, R15.reuse, P0 ;  /* 0x000000ffff397224 */ /* 0x100fe200000e060f */
[C---:B------:R-:W-:Y:S01]  /*0c70*/  IADD3 R46, P5, R14.reuse, 0x40, RZ ;  /* 0x000000400e2e7810 */ /* 0x040fe20007fbe0ff */
[--C-:B------:R-:W-:Y:S01]  /*0c80*/  IMAD.X R39, RZ, RZ, R15.reuse, P2 ;  /* 0x000000ffff277224 */ /* 0x100fe200010e060f */
[----:B------:R-:W-:Y:S01]  /*0c90*/  LOP3.LUT R7, R7, R34, RZ, 0x3c, !PT ;  /* 0x0000002207077212 */ /* 0x000fe200078e3cff */
[----:B------:R-:W-:Y:S01]  /*0ca0*/  IMAD.MOV.U32 R28, RZ, RZ, R198 ;  /* 0x000000ffff1c7224 */ /* 0x000fe200078e00c6 */
[C---:B------:R-:W-:Y:S01]  /*0cb0*/  IADD3 R48, P4, R14.reuse, 0x60, RZ ;  /* 0x000000600e307810 */ /* 0x040fe20007f9e0ff */
[----:B------:R-:W-:Y:S01]  /*0cc0*/  IMAD.X R47, RZ, RZ, R15, P5 ;  /* 0x000000ffff2f7224 */ /* 0x000fe200028e060f */
[----:B------:R-:W-:Y:S01]  /*0cd0*/  IADD3 R54, P3, R14, 0x68, RZ ;  /* 0x000000680e367810 */ /* 0x000fe20007f7e0ff */
[----:B------:R-:W-:Y:S01]  /*0ce0*/  IMAD.IADD R186, R186, 0x1, R7 ;  /* 0x00000001baba7824 */ /* 0x000fe200078e0207 */
[C---:B------:R-:W-:Y:S01]  /*0cf0*/  IADD3 R42, P1, R14.reuse, 0x80, RZ ;  /* 0x000000800e2a7810 */ /* 0x040fe20007f3e0ff */
[--C-:B------:R-:W-:Y:S01]  /*0d00*/  IMAD.X R49, RZ, RZ, R15.reuse, P4 ;  /* 0x000000ffff317224 */ /* 0x100fe200020e060f */
[C---:B------:R-:W-:Y:S01]  /*0d10*/  IADD3 R40, P0, R14.reuse, 0x90, RZ ;  /* 0x000000900e287810 */ /* 0x040fe20007f1e0ff */
[--C-:B------:R-:W-:Y:S01]  /*0d20*/  IMAD.X R55, RZ, RZ, R15.reuse, P3 ;  /* 0x000000ffff377224 */ /* 0x100fe200018e060f */
[C---:B------:R-:W-:Y:S01]  /*0d30*/  IADD3 R58, P6, R14.reuse, 0x38, RZ ;  /* 0x000000380e3a7810 */ /* 0x040fe20007fde0ff */
[--C-:B------:R-:W-:Y:S01]  /*0d40*/  IMAD.X R43, RZ, RZ, R15.reuse, P1 ;  /* 0x000000ffff2b7224 */ /* 0x100fe200008e060f */
[----:B------:R-:W-:Y:S01]  /*0d50*/  IADD3 R52, P2, R14, 0x78, RZ ;  /* 0x000000780e347810 */ /* 0x000fe20007f5e0ff */
[----:B------:R-:W-:Y:S01]  /*0d60*/  IMAD.X R41, RZ, RZ, R15, P0 ;  /* 0x000000ffff297224 */ /* 0x000fe200000e060f */
[-C--:B------:R-:W-:Y:S01]  /*0d70*/  IADD3.X R59, RZ, R15.reuse, RZ, P6, !PT ;  /* 0x0000000fff3b7210 */ /* 0x080fe200037fe4ff */
[----:B------:R-:W-:Y:S01]  /*0d80*/  ULDC.64 UR8, c[0x0][0x118] ;  /* 0x0000460000087ab9 */ /* 0x000fe20000000a00 */
[----:B------:R-:W-:-:S02]  /*0d90*/  IADD3.X R53, RZ, R15, RZ, P2, !PT ;  /* 0x0000000fff357210 */ /* 0x000fc400017fe4ff */
[----:B------:R-:W-:Y:S02]  /*0da0*/  MOV R22, 0xdc0 ;  /* 0x00000dc000167802 */ /* 0x000fe40000000f00 */
[----:B-1----:R-:W-:Y:S05]  /*0db0*/  CALL.REL.NOINC `($_ZN7cutlass13device_kernelIN5flash19enable_sm80_to_sm89INS1_16FlashAttnBwdSm80INS1_25CollectiveMainloopBwdSm80ILi2ELi2EN4cute5tupleIJNS5_1CILi64EEENS7_ILi128EEES8_EEENS_10bfloat16_tEfNS_4arch4Sm80ELb0ELb0ELb1ELb0ELb0ELb0ELb0ELb0ELi2ELi2ELi4ELi2ELb1EEENS1_24CollectiveEpilogueBwdGQAISA_fSD_Li256ELb0ELb0EEENS1_19SingleTileSchedulerILb0ELb0ELb0ELi128EEEEEEEEEvNT_6ParamsE$_ZZN4cute7idx2crdINS_5tupleIJiEEENS1_IJNS1_IJNS1_IJNS_1CILi8EEENS3_ILi2EEEEEES5_S5_NS3_ILi4EEEEEEEEEEEDaRKT_RKT0_ENKUlRKT_RKT0_E_clIiS8_EEDaSI_SL_) ;  /* 0x0000723000007944 */ /* 0x002fea0003c00000 */
[----:B------:R-:W-:Y:S01]  /*0dc0*/  IMAD R7, R4, c[0x0][0x1e0], RZ ;  /* 0x0000780004077a24 */ /* 0x000fe200078e02ff */
[----:B------:R-:W-:Y:S01]  /*0dd0*/  ULDC.64 UR4, c[0x0][0x1d8] ;  /* 0x0000760000047ab9 */ /* 0x000fe20000000a00 */
[----:B------:R-:W-:Y:S01]  /*0de0*/  IMAD.MOV.U32 R8, RZ, RZ, R3 ;  /* 0x000000ffff087224 */ /* 0x000fe200078e0003 */
[----:B------:R-:W-:Y:S01]  /*0df0*/  USHF.L.U32 UR7, UR4, 0x6, URZ ;  /* 0x0000000604077899 */ /* 0x000fe2000800063f */
[----:B------:R-:W-:Y:S01]  /*0e00*/  IMAD.MOV.U32 R9, RZ, RZ, R45 ;  /* 0x000000ffff097224 */ /* 0x000fe200078e002d */
[----:B------:R-:W-:Y:S01]  /*0e10*/  UMOV UR6, 0x6 ;  /* 0x0000000600067882 */ /* 0x000fe20000000000 */
[C---:B------:R-:W-:Y:S01]  /*0e20*/  IMAD R6, R20.reuse, c[0x0][0x1e4], R7 ;  /* 0x0000790014067a24 */ /* 0x040fe200078e0207 */
[----:B------:R-:W-:Y:S01]  /*0e30*/  USHF.L.U64.HI UR5, UR4, UR6, UR5 ;  /* 0x0000000604057299 */ /* 0x000fe20008010205 */
[----:B------:R-:W-:Y:S01]  /*0e40*/  IMAD.WIDE.U32 R10, R20, c[0x0][0x1e0], R8 ;  /* 0x00007800140a7a25 */ /* 0x000fe200078e0008 */
[----:B------:R2:W-:Y:S01]  /*0e50*/  STL.64 [R1+0x98], R2 ;  /* 0x0000980201007387 */ /* 0x0005e20000100a00 */
[----:B------:R-:W-:Y:S01]  /*0e60*/  BSSY B0, `(.L_x_46) ;  /* 0x000008a000007945 */ /* 0x000fe20003800000 */
[C---:B------:R-:W-:Y:S01]  /*0e70*/  IADD3 R195, R14.reuse, 0xb0, RZ ;  /* 0x000000b00ec37810 */ /* 0x040fe20007ffe0ff */
[----:B------:R-:W-:Y:S01]  /*0e80*/  IMAD R7, R193, c[0x0][0x1e8], RZ ;  /* 0x00007a00c1077a24 */ /* 0x000fe200078e02ff */
[----:B------:R-:W-:Y:S01]  /*0e90*/  STL.64 [R1+0xd8], R38 ;  /* 0x0000d82601007387 */ /* 0x000fe20000100a00 */
[----:B------:R-:W-:Y:S01]  /*0ea0*/  IMAD.IADD R11, R11, 0x1, R6 ;  /* 0x000000010b0b7824 */ /* 0x000fe200078e0206 */
[----:B------:R-:W-:Y:S01]  /*0eb0*/  IADD3 R197, R14, 0x108, RZ ;  /* 0x000001080ec57810 */ /* 0x000fe20007ffe0ff */
[----:B------:R-:W-:Y:S01]  /*0ec0*/  IMAD.MOV.U32 R28, RZ, RZ, -0x80 ;  /* 0xffffff80ff1c7424 */ /* 0x000fe200078e00ff */
[----:B------:R-:W-:Y:S01]  /*0ed0*/  STL.64 [R1+0x130], R38 ;  /* 0x0001302601007387 */ /* 0x000fe20000100a00 */
[----:B------:R-:W-:-:S02]  /*0ee0*/  IMAD R6, R194, c[0x0][0x1ec], R7 ;  /* 0x00007b00c2067a24 */ /* 0x000fc400078e0207 */
[----:B------:R-:W-:Y:S01]  /*0ef0*/  IMAD.WIDE.U32 R16, R194, c[0x0][0x1e8], R10 ;  /* 0x00007a00c2107a25 */ /* 0x000fe200078e000a */
[----:B------:R-:W-:Y:S03]  /*0f00*/  STL.64 [R1+0x100], R36 ;  /* 0x0001002401007387 */ /* 0x000fe60000100a00 */
[----:B------:R-:W-:Y:S01]  /*0f10*/  IMAD.MOV.U32 R24, RZ, RZ, R2 ;  /* 0x000000ffff187224 */ /* 0x000fe200078e0002 */
[----:B------:R-:W-:Y:S01]  /*0f20*/  STL.64 [R1+0x158], R36 ;  /* 0x0001582401007387 */ /* 0x000fe20000100a00 */
[----:B------:R-:W-:Y:S02]  /*0f30*/  IMAD R28, R5, R28, c[0x0][0x198] ;  /* 0x00006600051c7624 */ /* 0x000fe400078e021c */
[----:B------:R-:W-:Y:S01]  /*0f40*/  IMAD.IADD R17, R17, 0x1, R6 ;  /* 0x0000000111117824 */ /* 0x000fe200078e0206 */
[----:B------:R-:W-:Y:S01]  /*0f50*/  STL [R1+0xa4], R26 ;  /* 0x0000a41a01007387 */ /* 0x000fe20000100800 */
[----:B------:R-:W-:-:S03]  /*0f60*/  IMAD.WIDE R10, R5, 0x80, R24 ;  /* 0x00000080050a7825 */ /* 0x000fc600078e0218 */
[----:B------:R-:W-:Y:S01]  /*0f70*/  STL.64 [R1+0xb0], R58 ;  /* 0x0000b03a01007387 */ /* 0x000fe20000100a00 */
[----:B------:R-:W-:Y:S02]  /*0f80*/  IMAD.IADD R6, R28, 0x1, -R2 ;  /* 0x000000011c067824 */ /* 0x000fe400078e0a02 */
[----:B------:R-:W-:Y:S01]  /*0f90*/  IMAD R5, R11, c[0x0][0x1d8], RZ ;  /* 0x000076000b057a24 */ /* 0x000fe200078e02ff */
[----:B------:R-:W-:Y:S01]  /*0fa0*/  STL.64 [R1+0xb8], R56 ;  /* 0x0000b83801007387 */ /* 0x000fe20000100a00 */
[----:B------:R-:W-:Y:S01]  /*0fb0*/  IMAD.WIDE.U32 R16, R10, c[0x0][0x1d8], R16 ;  /* 0x000076000a107a25 */ /* 0x000fe200078e0010 */
[C---:B------:R-:W-:Y:S02]  /*0fc0*/  ISETP.GE.AND P4, PT, R6.reuse, 0x1, PT ;  /* 0x000000010600780c */ /* 0x040fe40003f86270 */
[----:B------:R-:W-:Y:S01]  /*0fd0*/  ISETP.GE.AND P3, PT, R6, 0x21, PT ;  /* 0x000000210600780c */ /* 0x000fe20003f66270 */
[----:B------:R-:W-:Y:S01]  /*0fe0*/  IMAD R5, R10, c[0x0][0x1dc], R5 ;  /* 0x000077000a057a24 */ /* 0x000fe200078e0205 */
[----:B------:R-:W-:Y:S01]  /*0ff0*/  ISETP.GE.OR P0, PT, R3, c[0x0][0x1cc], !P4 ;  /* 0x0000730003007a0c */ /* 0x000fe20006706670 */
[----:B------:R-:W-:Y:S01]  /*1000*/  IMAD R7, R4, c[0x0][0x1b0], RZ ;  /* 0x00006c0004077a24 */ /* 0x000fe200078e02ff */
[----:B------:R-:W-:Y:S01]  /*1010*/  LEA R4, P1, R16, c[0x0][0x1c0], 0x1 ;  /* 0x0000700010047a11 */ /* 0x000fe200078208ff */
[----:B------:R-:W-:Y:S01]  /*1020*/  IMAD.IADD R5, R17, 0x1, R5 ;  /* 0x0000000111057824 */ /* 0x000fe200078e0205 */
[----:B------:R-:W-:Y:S01]  /*1030*/  ISETP.GE.AND P6, PT, R6, 0x41, PT ;  /* 0x000000410600780c */ /* 0x000fe20003fc6270 */
[----:B------:R-:W-:Y:S01]  /*1040*/  IMAD.SHL.U32 R12, R12, 0x2, RZ ;  /* 0x000000020c0c7824 */ /* 0x000fe200078e00ff */
[----:B------:R-:W-:Y:S01]  /*1050*/  ISETP.GE.AND P5, PT, R6, 0x61, PT ;  /* 0x000000610600780c */ /* 0x000fe20003fa6270 */
[----:B------:R-:W-:Y:S01]  /*1060*/  IMAD.WIDE.U32 R8, R20, c[0x0][0x1b0], R8 ;  /* 0x00006c0014087a25 */ /* 0x000fe200078e0008 */
[----:B------:R-:W-:Y:S01]  /*1070*/  LEA.HI.X R5, R16, c[0x0][0x1c4], R5, 0x1, P1 ;  /* 0x0000710010057a11 */ /* 0x000fe200008f0c05 */
[----:B------:R-:W-:Y:S01]  /*1080*/  STL.64 [R1+0xe8], R54 ;  /* 0x0000e83601007387 */ /* 0x000fe20000100a00 */
[C---:B------:R-:W-:Y:S01]  /*1090*/  ISETP.GE.OR P1, PT, R3.reuse, c[0x0][0x1cc], !P3 ;  /* 0x0000730003007a0c */ /* 0x040fe20005f26670 */
[----:B------:R-:W-:Y:S01]  /*10a0*/  IMAD R7, R20, c[0x0][0x1b4], R7 ;  /* 0x00006d0014077a24 */ /* 0x000fe200078e0207 */
[----:B------:R-:W-:Y:S01]  /*10b0*/  IADD3 R20, P2, R4, UR7, RZ ;  /* 0x0000000704147c10 */ /* 0x000fe2000ff5e0ff */
[----:B------:R-:W-:Y:S01]  /*10c0*/  @!PT LDS RZ, [RZ] ;  /* 0x00000000fffff984 */ /* 0x000fe20000000800 */
[----:B------:R-:W-:Y:S01]  /*10d0*/  @!PT LDS RZ, [RZ] ;  /* 0x00000000fffff984 */ /* 0x000fe20000000800 */
[----:B------:R-:W-:Y:S01]  /*10e0*/  @!PT LDS RZ, [RZ] ;  /* 0x00000000fffff984 */ /* 0x000fe20000000800 */
[----:B------:R3:W-:Y:S01]  /*10f0*/  LDGSTS.E.BYPASS.LTC128B.128 [R12+0x4080], [R4.64], !P0 ;  /* 0x04080000040c7fae */ /* 0x0007e2000c101d48 */
[----:B------:R-:W-:Y:S01]  /*1100*/  ISETP.GE.OR P0, PT, R3, c[0x0][0x1cc], !P6 ;  /* 0x0000730003007a0c */ /* 0x000fe20007706670 */
[----:B------:R-:W-:Y:S01]  /*1110*/  IMAD.IADD R9, R9, 0x1, R7 ;  /* 0x0000000109097824 */ /* 0x000fe200078e0207 */
[----:B------:R-:W-:Y:S01]  /*1120*/  IADD3.X R21, R5, UR5, RZ, P2, !PT ;  /* 0x0000000505157c10 */ /* 0x000fe200097fe4ff */
[----:B------:R-:W-:Y:S01]  /*1130*/  IMAD.SHL.U32 R186, R186, 0x2, RZ ;  /* 0x00000002baba7824 */ /* 0x000fe200078e00ff */
[----:B------:R-:W-:Y:S01]  /*1140*/  IADD3 R16, P2, R20, UR7, RZ ;  /* 0x0000000714107c10 */ /* 0x000fe2000ff5e0ff */
[----:B------:R-:W-:Y:S01]  /*1150*/  IMAD.WIDE.U32 R8, R194, c[0x0][0x1b8], R8 ;  /* 0x00006e00c2087a25 */ /* 0x000fe200078e0008 */
[----:B------:R-:W-:Y:S01]  /*1160*/  ISETP.GE.OR P4, PT, R3, c[0x0][0x19c], !P4 ;  /* 0x0000670003007a0c */ /* 0x000fe20006786670 */
[----:B------:R-:W-:Y:S01]  /*1170*/  STL.64 [R1+0xf0], R52 ;  /* 0x0000f03401007387 */ /* 0x000fe20000100a00 */
[----:B------:R-:W-:-:S02]  /*1180*/  IADD3.X R17, R21, UR5, RZ, P2, !PT ;  /* 0x0000000515117c10 */ /* 0x000fc400097fe4ff */
[C---:B------:R-:W-:Y:S01]  /*1190*/  ISETP.GE.OR P3, PT, R3.reuse, c[0x0][0x19c], !P3 ;  /* 0x0000670003007a0c */ /* 0x040fe20005f66670 */
[----:B------:R4:W-:Y:S01]  /*11a0*/  LDGSTS.E.BYPASS.LTC128B.128 [R12+0x5080], [R20.64], !P1 ;  /* 0x05080000140c7fae */ /* 0x0009e2000c901d48 */
[----:B------:R-:W-:Y:S02]  /*11b0*/  IADD3 R6, P1, R16, UR7, RZ ;  /* 0x0000000710067c10 */ /* 0x000fe4000ff3e0ff */
[C---:B------:R-:W-:Y:S01]  /*11c0*/  ISETP.GE.OR P6, PT, R3.reuse, c[0x0][0x19c], !P6 ;  /* 0x0000670003007a0c */ /* 0x040fe200077c6670 */
[----:B------:R5:W-:Y:S01]  /*11d0*/  LDGSTS.E.BYPASS.LTC128B.128 [R12+0x6080], [R16.64], !P0 ;  /* 0x06080000100c7fae */ /* 0x000be2000c101d48 */
[----:B------:R-:W-:Y:S02]  /*11e0*/  ISETP.GE.OR P0, PT, R3, c[0x0][0x1cc], !P5 ;  /* 0x0000730003007a0c */ /* 0x000fe40006f06670 */
[----:B------:R-:W-:Y:S01]  /*11f0*/  IADD3.X R7, R17, UR5, RZ, P1, !PT ;  /* 0x0000000511077c10 */ /* 0x000fe20008ffe4ff */
[----:B------:R-:W-:Y:S01]  /*1200*/  ULDC.64 UR4, c[0x0][0x1a8] ;  /* 0x00006a0000047ab9 */ /* 0x000fe20000000a00 */
[----:B------:R-:W-:Y:S01]  /*1210*/  ISETP.GE.OR P5, PT, R3, c[0x0][0x19c], !P5 ;  /* 0x0000670003007a0c */ /* 0x000fe20006fa6670 */
[----:B------:R-:W-:Y:S01]  /*1220*/  USHF.L.U32 UR7, UR4, 0x6, URZ ;  /* 0x0000000604077899 */ /* 0x000fe2000800063f */
[C---:B------:R-:W-:Y:S01]  /*1230*/  LOP3.LUT P2, RZ, R19.reuse, 0x4, RZ, 0xc0, !PT ;  /* 0x0000000413ff7812 */ /* 0x040fe2000784c0ff */
[----:B------:R-:W-:Y:S01]  /*1240*/  USHF.L.U64.HI UR5, UR4, UR6, UR5 ;  /* 0x0000000604057299 */ /* 0x000fe20008010205 */
[----:B------:R-:W-:Y:S01]  /*1250*/  LOP3.LUT P1, RZ, R19, 0x2, RZ, 0xc0, !PT ;  /* 0x0000000213ff7812 */ /* 0x000fe2000782c0ff */
[----:B------:R-:W-:Y:S01]  /*1260*/  STL.64 [R1+0x108], R48 ;  /* 0x0001083001007387 */ /* 0x000fe20000100a00 */
[----:B---3--:R-:W-:-:S03]  /*1270*/  IMAD R5, R193, c[0x0][0x1b8], RZ ;  /* 0x00006e00c1057a24 */ /* 0x008fc600078e02ff */
[----:B------:R3:W-:Y:S01]  /*1280*/  LDGSTS.E.BYPASS.LTC128B.128 [R12+0x7080], [R6.64], !P0 ;  /* 0x07080000060c7fae */ /* 0x0007e2000c101d48 */
[----:B------:R-:W-:Y:S02]  /*1290*/  IMAD R4, R194, c[0x0][0x1bc], R5 ;  /* 0x00006f00c2047a24 */ /* 0x000fe400078e0205 */
[----:B------:R-:W-:Y:S01]  /*12a0*/  IMAD R5, R11, c[0x0][0x1a8], RZ ;  /* 0x00006a000b057a24 */ /* 0x000fe200078e02ff */
[----:B------:R-:W0:Y:S01]  /*12b0*/  LDGDEPBAR ;  /* 0x00000000000079af */ /* 0x000e220000000000 */
[----:B------:R-:W-:Y:S02]  /*12c0*/  IMAD.IADD R9, R9, 0x1, R4 ;  /* 0x0000000109097824 */ /* 0x000fe400078e0204 */
[C---:B------:R-:W-:Y:S01]  /*12d0*/  IMAD R5, R10.reuse, c[0x0][0x1ac], R5 ;  /* 0x00006b000a057a24 */ /* 0x040fe200078e0205 */
[----:B------:R-:W-:Y:S01]  /*12e0*/  STL.64 [R1+0x110], R46 ;  /* 0x0001102e01007387 */ /* 0x000fe20000100a00 */
[----:B------:R-:W-:-:S03]  /*12f0*/  IMAD.WIDE.U32 R8, R10, c[0x0][0x1a8], R8 ;  /* 0x00006a000a087a25 */ /* 0x000fc600078e0008 */
[----:B------:R-:W-:Y:S01]  /*1300*/  STL.64 [R1+0xc0], R14 ;  /* 0x0000c00e01007387 */ /* 0x000fe20000100a00 */
[----:B------:R-:W-:Y:S01]  /*1310*/  IMAD.IADD R5, R9, 0x1, R5 ;  /* 0x0000000109057824 */ /* 0x000fe200078e0205 */
[C---:B------:R-:W-:Y:S02]  /*1320*/  LEA R4, P0, R8.reuse, c[0x0][0x190], 0x1 ;  /* 0x0000640008047a11 */ /* 0x040fe400078008ff */
[----:B------:R-:W-:Y:S02]  /*1330*/  STL.64 [R1+0x118], R14 ;  /* 0x0001180e01007387 */ /* 0x000fe40000100a00 */
[----:B------:R-:W-:Y:S02]  /*1340*/  LEA.HI.X R5, R8, c[0x0][0x194], R5, 0x1, P0 ;  /* 0x0000650008057a11 */ /* 0x000fe400000f0c05 */
[----:B------:R-:W-:Y:S01]  /*1350*/  IADD3 R8, P0, R4, UR7, RZ ;  /* 0x0000000704087c10 */ /* 0x000fe2000ff1e0ff */
[----:B------:R-:W-:Y:S03]  /*1360*/  STL.64 [R1+0x140], R42 ;  /* 0x0001402a01007387 */ /* 0x000fe60000100a00 */
[----:B------:R-:W-:Y:S01]  /*1370*/  IADD3.X R9, R5, UR5, RZ, P0, !PT ;  /* 0x0000000505097c10 */ /* 0x000fe200087fe4ff */
[----:B------:R1:W-:Y:S01]  /*1380*/  LDGSTS.E.BYPASS.LTC128B.128 [R12+0x80], [R4.64], !P4 ;  /* 0x00080000040c7fae */ /* 0x0003e2000e101d48 */
[----:B------:R-:W-:-:S02]  /*1390*/  ISETP.GE.AND P4, PT, R3, c[0x0][0x16c], PT ;  /* 0x00005b0003007a0c */ /* 0x000fc40003f86270 */
[----:B---3--:R-:W-:Y:S01]  /*13a0*/  IADD3 R6, P0, R8, UR7, RZ ;  /* 0x0000000708067c10 */ /* 0x008fe2000ff1e0ff */
[----:B------:R3:W-:Y:S01]  /*13b0*/  LDGSTS.E.BYPASS.LTC128B.128 [R12+0x1080], [R8.64], !P3 ;  /* 0x01080000080c7fae */ /* 0x0007e2000d901d48 */
[----:B------:R-:W-:Y:S01]  /*13c0*/  ISETP.GE.AND P3, PT, R3, c[0x0][0x1fc], PT ;  /* 0x00007f0003007a0c */ /* 0x000fe20003f66270 */
[----:B--2---:R-:W-:Y:S01]  /*13d0*/  IMAD.MOV.U32 R3, RZ, RZ, 0x40 ;  /* 0x00000040ff037424 */ /* 0x004fe200078e00ff */
[----:B------:R-:W-:Y:S01]  /*13e0*/  IADD3.X R7, R9, UR5, RZ, P0, !PT ;  /* 0x0000000509077c10 */ /* 0x000fe200087fe4ff */
[----:B------:R-:W-:Y:S01]  /*13f0*/  STL.64 [R1+0x148], R40 ;  /* 0x0001482801007387 */ /* 0x000fe20000100a00 */
[----:B------:R-:W-:Y:S01]  /*1400*/  IADD3 R10, P0, R6, UR7, RZ ;  /* 0x00000007060a7c10 */ /* 0x000fe2000ff1e0ff */
[----:B------:R-:W-:Y:S01]  /*1410*/  UMOV UR7, URZ ;  /* 0x0000003f00077c82 */ /* 0x000fe20008000000 */
[----:B------:R-:W-:Y:S01]  /*1420*/  SEL R3, R3, 0xffffffc0, !P2 ;  /* 0xffffffc003037807 */ /* 0x000fe20005000000 */
[----:B------:R2:W-:Y:S01]  /*1430*/  LDGSTS.E.BYPASS.LTC128B.128 [R12+0x2080], [R6.64], !P6 ;  /* 0x02080000060c7fae */ /* 0x0005e2000f101d48 */
[----:B------:R-:W-:-:S02]  /*1440*/  IADD3.X R11, R7, UR5, RZ, P0, !PT ;  /* 0x00000005070b7c10 */ /* 0x000fc400087fe4ff */
[----:B-----5:R-:W-:Y:S02]  /*1450*/  IADD3 R16, P0, R14, 0x98, RZ ;  /* 0x000000980e107810 */ /* 0x020fe40007f1e0ff */
[----:B------:R-:W-:Y:S01]  /*1460*/  SEL R2, RZ, 0x1, P3 ;  /* 0x00000001ff027807 */ /* 0x000fe20001800000 */
[----:B------:R5:W-:Y:S02]  /*1470*/  LDGSTS.E.BYPASS.LTC128B.128 [R12+0x3080], [R10.64], !P5 ;  /* 0x030800000a0c7fae */ /* 0x000be4000e901d48 */
[----:B------:R-:W-:Y:S02]  /*1480*/  IMAD.X R17, RZ, RZ, R15, P0 ;  /* 0x000000ffff117224 */ /* 0x000fe400000e060f */
[----:B------:R-:W0:Y:S04]  /*1490*/  LDGDEPBAR ;  /* 0x00000000000079af */ /* 0x000e280000000000 */
[----:B------:R-:W-:Y:S01]  /*14a0*/  STL.U8 [R1+0xa8], R2 ;  /* 0x0000a80201007387 */ /* 0x000fe20000100000 */
[----:B-1----:R-:W-:Y:S01]  /*14b0*/  SEL R4, RZ, 0x1, P4 ;  /* 0x00000001ff047807 */ /* 0x002fe20002000000 */
[----:B------:R-:W-:-:S02]  /*14c0*/  IMAD.MOV.U32 R5, RZ, RZ, 0x20 ;  /* 0x00000020ff057424 */ /* 0x000fc400078e00ff */
[----:B------:R-:W-:Y:S01]  /*14d0*/  STL.64 [R1+0xc8], R16 ;  /* 0x0000c81001007387 */ /* 0x000fe20000100a00 */
[C---:B---3--:R-:W-:Y:S02]  /*14e0*/  IADD3 R8, P2, R14.reuse, 0xa1, RZ ;  /* 0x000000a10e087810 */ /* 0x048fe40007f5e0ff */
[----:B------:R-:W-:Y:S01]  /*14f0*/  SEL R5, R5, 0xffffffe0, !P1 ;  /* 0xffffffe005057807 */ /* 0x000fe20004800000 */
[----:B------:R1:W-:Y:S02]  /*1500*/  STL.U8 [R1+0xa1], R4 ;  /* 0x0000a10401007387 */ /* 0x0003e40000100000 */
[----:B------:R-:W-:Y:S01]  /*1510*/  IMAD.X R9, RZ, RZ, R15, P2 ;  /* 0x000000ffff097224 */ /* 0x000fe200010e060f */
[----:B------:R-:W-:Y:S01]  /*1520*/  IADD3 R18, P2, R14, 0xa4, RZ ;  /* 0x000000a40e127810 */ /* 0x000fe20007f5e0ff */
[----:B------:R3:W-:Y:S01]  /*1530*/  STL.64 [R1+0x120], R16 ;  /* 0x0001201001007387 */ /* 0x0007e20000100a00 */
[----:B--2---:R-:W-:-:S03]  /*1540*/  IMAD.IADD R6, R186, 0x1, R5 ;  /* 0x00000001ba067824 */ /* 0x004fc600078e0205 */
[----:B------:R-:W-:Y:S01]  /*1550*/  IMAD.X R19, RZ, RZ, R15, P2 ;  /* 0x000000ffff137224 */ /* 0x000fe200010e060f */
[----:B------:R-:W-:Y:S01]  /*1560*/  STL.64 [R1+0xe0], R8 ;  /* 0x0000e00801007387 */ /* 0x000fe20000100a00 */
[----:B-----5:R-:W-:Y:S01]  /*1570*/  IADD3 R10, P0, R14, 0xa0, RZ ;  /* 0x000000a00e0a7810 */ /* 0x020fe20007f1e0ff */
[----:B------:R-:W-:-:S04]  /*1580*/  DEPBAR.LE SB0, 0x1 ;  /* 0x000080400000791a */ /* 0x000fc80000000000 */
[----:B------:R-:W-:Y:S01]  /*1590*/  BAR.SYNC.DEFER_BLOCKING 0x0 ;  /* 0x0000000000007b1d */ /* 0x000fe20000010000 */
[----:B------:R-:W-:Y:S01]  /*15a0*/  IMAD.X R11, RZ, RZ, R15, P0 ;  /* 0x000000ffff0b7224 */ /* 0x000fe200000e060f */
[----:B----4-:R-:W-:-:S04]  /*15b0*/  IADD3 R12, P1, R14, 0xa8, RZ ;  /* 0x000000a80e0c7810 */ /* 0x010fc80007f3e0ff */
[----:B------:R-:W-:Y:S01]  /*15c0*/  STL.64 [R1+0xd0], R10 ;  /* 0x0000d00a01007387 */ /* 0x000fe20000100a00 */
[----:B------:R-:W-:Y:S02]  /*15d0*/  IMAD.X R13, RZ, RZ, R15, P1 ;  /* 0x000000ffff0d7224 */ /* 0x000fe400008e060f */
[----:B-1----:R-:W-:Y:S01]  /*15e0*/  IMAD.IADD R4, R186, 0x1, R3 ;  /* 0x00000001ba047824 */ /* 0x002fe200078e0203 */
[----:B------:R-:W-:Y:S03]  /*15f0*/  STL.64 [R1+0x128], R10 ;  /* 0x0001280a01007387 */ /* 0x000fe60000100a00 */
[----:B------:R-:W-:Y:S01]  /*1600*/  IMAD.IADD R2, R5, 0x1, R4 ;  /* 0x0000000105027824 */ /* 0x000fe200078e0204 */
[----:B------:R-:W-:Y:S01]  /*1610*/  STL.64 [R1+0xf8], R18 ;  /* 0x0000f81201007387 */ /* 0x000fe20000100a00 */
[----:B---3--:R-:W-:-:S03]  /*1620*/  IMAD.MOV.U32 R17, RZ, RZ, RZ ;  /* 0x000000ffff117224 */ /* 0x008fc600078e00ff */
[----:B------:R-:W-:Y:S04]  /*1630*/  STL.64 [R1+0x150], R18 ;  /* 0x0001501201007387 */ /* 0x000fe80000100a00 */
[----:B------:R1:W-:Y:S04]  /*1640*/  STL.64 [R1+0x138], R12 ;  /* 0x0001380c01007387 */ /* 0x0003e80000100a00 */
[----:B------:R2:W3:Y:S04]  /*1650*/  LDSM.16.M88.4 R148, [R6+0x4080] ;  /* 0x004080000694783b */ /* 0x0004e80000000200 */
[----:B------:R2:W4:Y:S04]  /*1660*/  LDSM.16.M88.4 R152, [R6+0x6080] ;  /* 0x006080000698783b */ /* 0x0005280000000200 */
[----:B------:R2:W2:Y:S04]  /*1670*/  LDSM.16.M88.4 R156, [R4+0x4080] ;  /* 0x00408000049c783b */ /* 0x0004a80000000200 */
[----:B------:R2:W2:Y:S04]  /*1680*/  LDSM.16.M88.4 R160, [R4+0x6080] ;  /* 0x0060800004a0783b */ /* 0x0004a80000000200 */
[----:B------:R2:W2:Y:S04]  /*1690*/  LDSM.16.M88.4 R164, [R2+0x4080] ;  /* 0x0040800002a4783b */ /* 0x0004a80000000200 */
[----:B------:R2:W2:Y:S01]  /*16a0*/  LDSM.16.M88.4 R168, [R2+0x6080] ;  /* 0x0060800002a8783b */ /* 0x0004a20000000200 */
[----:B-1----:R-:W-:-:S03]  /*16b0*/  MOV R12, 0x1700 ;  /* 0x00001700000c7802 */ /* 0x002fc60000000f00 */
[----:B------:R1:W1:Y:S04]  /*16c0*/  LDSM.16.M88.4 R140, [R186+0x4080] ;  /* 0x00408000ba8c783b */ /* 0x0002680000000200 */
[----:B------:R1:W1:Y:S04]  /*16d0*/  LDSM.16.M88.4 R144, [R186+0x6080] ;  /* 0x00608000ba90783b */ /* 0x0002680000000200 */
[----:B------:R-:W-:Y:S06]  /*16e0*/  BAR.SYNC.DEFER_BLOCKING 0x0 ;  /* 0x0000000000007b1d */ /* 0x000fec0000010000 */
[----:B-1234-:R-:W-:Y:S05]  /*16f0*/  CALL.REL.NOINC `($_ZN7cutlass13device_kernelIN5flash19enable_sm80_to_sm89INS1_16FlashAttnBwdSm80INS1_25CollectiveMainloopBwdSm80ILi2ELi2EN4cute5tupleIJNS5_1CILi64EEENS7_ILi128EEES8_EEENS_10bfloat16_tEfNS_4arch4Sm80ELb0ELb0ELb1ELb0ELb0ELb0ELb0ELb0ELi2ELi2ELi4ELi2ELb1EEENS1_24CollectiveEpilogueBwdGQAISA_fSD_Li256ELb0ELb0EEENS1_19SingleTileSchedulerILb0ELb0ELb0ELi128EEEEEEEEEvNT_6ParamsE$_ZZN5flash25CollectiveMainloopBwdSm80ILi2ELi2EN4cute5tupleIJNS1_1CILi64EEENS3_ILi128EEES4_EEEN7cutlass10bfloat16_tEfNS7_4arch4Sm80ELb0ELb0ELb1ELb0ELb0ELb0ELb0ELb0ELi2ELi2ELi4ELi2ELb1EE3mmaINS_16FlashAttnBwdSm80ISB_NS_24CollectiveEpilogueBwdGQAIS6_fSA_Li256ELb0ELb0EEENS_19SingleTileSchedulerILb0ELb0ELb0ELi128EEEE13SharedStorageENS1_6TensorINS1_11ArrayEngineIfLm32EEENS1_6LayoutINS2_IJNS2_IJNS3_ILi2EEESO_EEESO_NS3_ILi4EEEEEENS2_IJNS2_IJNS3_ILi1EEESO_EEESQ_NS3_ILi8EEEEEEEEEEEEbRKNSB_6ParamsERT0_S12_iNS2_IJiiiEEERT_ENKUliiE_clEii) ;  /* 0x000091c000007944 */ /* 0x01efea0003c00000 */
[----:B------:R-:W-:Y:S05]  /*1700*/  BSYNC B0 ;  /* 0x0000000000007941 */ /* 0x000fea0003800000 */
.L_x_46:
[----:B------:R-:W0:Y:S01]  /*1710*/  LDGDEPBAR ;  /* 0x00000000000079af */ /* 0x000e220000000000 */
[----:B------:R-:W-:Y:S01]  /*1720*/  BSSY B0, `(.L_x_47) ;  /* 0x0000005000007945 */ /* 0x000fe20003800000 */
[----:B------:R-:W-:Y:S01]  /*1730*/  MOV R17, RZ ;  /* 0x000000ff00117202 */ /* 0x000fe20000000f00 */
[----:B------:R-:W-:Y:S01]  /*1740*/  UMOV UR6, URZ ;  /* 0x0000003f00067c82 */ /* 0x000fe20008000000 */
[----:B------:R-:W-:-:S02]  /*1750*/  MOV R12, 0x1770 ;  /* 0x00001770000c7802 */ /* 0x000fc40000000f00 */
[----:B-1----:R-:W-:Y:S05]  /*1760*/  CALL.REL.NOINC `($_ZN7cutlass13device_kernelIN5flash19enable_sm80_to_sm89INS1_16FlashAttnBwdSm80INS1_25CollectiveMainloopBwdSm80ILi2ELi2EN4cute5tupleIJNS5_1CILi64EEENS7_ILi128EEES8_EEENS_10bfloat16_tEfNS_4arch4Sm80ELb0ELb0ELb1ELb0ELb0ELb0ELb0ELb0ELi2ELi2ELi4ELi2ELb1EEENS1_24CollectiveEpilogueBwdGQAISA_fSD_Li256ELb0ELb0EEENS1_19SingleTileSchedulerILb0ELb0ELb0ELi128EEEEEEEEEvNT_6ParamsE$_ZZN5flash25CollectiveMainloopBwdSm80ILi2ELi2EN4cute5tupleIJNS1_1CILi64EEENS3_ILi128EEES4_EEEN7cutlass10bfloat16_tEfNS7_4arch4Sm80ELb0ELb0ELb1ELb0ELb0ELb0ELb0ELb0ELi2ELi2ELi4ELi2ELb1EE3mmaINS_16FlashAttnBwdSm80ISB_NS_24CollectiveEpilogueBwdGQAIS6_fSA_Li256ELb0ELb0EEENS_19SingleTileSchedulerILb0ELb0ELb0ELi128EEEE13SharedStorageENS1_6TensorINS1_11ArrayEngineIfLm32EEENS1_6LayoutINS2_IJNS2_IJNS3_ILi2EEESO_EEESO_NS3_ILi4EEEEEENS2_IJNS2_IJNS3_ILi1EEESO_EEESQ_NS3_ILi8EEEEEEEEEEEEbRKNSB_6ParamsERT0_S12_iNS2_IJiiiEEERT_ENKUliiE0_clEii) ;  /* 0x00007b2000007944 */ /* 0x002fea0003c00000 */
[----:B------:R-:W-:Y:S05]  /*1770*/  BSYNC B0 ;  /* 0x0000000000007941 */ /* 0x000fea0003800000 */
.L_x_47:
[----:B------:R-:W-:Y:S01]  /*1780*/  MOV R2, c[0x0][0x168] ;  /* 0x00005a0000027a02 */ /* 0x000fe20000000f00 */
        /* <DEDUP_REMOVED lines=15> */
[----:B-1----:R-:W2:Y:S04]  /*1880*/  @!P2 LDL R6, [R1+0x90] ;  /* 0x000090000106a983 */ /* 0x002ea80000100800 */
        /* <DEDUP_REMOVED lines=10> */
[C---:B------:R-:W-:Y:S02]  /*1930*/  LEA R14, P0, R18.reuse, R8, 0x1 ;  /* 0x00000008120e7211 */ /* 0x040fe400078008ff */
        /* <DEDUP_REMOVED lines=10> */
.L_x_48:
[----:B------:R-:W-:Y:S01]  /*19e0*/  ISETP.GE.AND P0, PT, R2, 0x1, PT ;  /* 0x000000010200780c */ /* 0x000fe20003f06270 */
[----:B------:R-:W0:Y:S01]  /*19f0*/  LDGDEPBAR ;  /* 0x00000000000079af */ /* 0x000e220000000000 */
        /* <DEDUP_REMOVED lines=32> */
[----:B------:R-:W-:Y:S05]  /*1c00*/  @!P0 BRA `(.L_x_49) ;  /* 0x0000356000008947 */ /* 0x000fea0003800000 */
[----:B------:R-:W-:Y:S01]  /*1c10*/  IMAD.SHL.U32 R175, R108, 0x40, RZ ;  /* 0x000000406caf7824 */ /* 0x000fe200078e00ff */
[----:B------:R-:W-:Y:S01]  /*1c20*/  LOP3.LUT R109, R109, 0xfffffff0, RZ, 0xc0, !PT ;  /* 0xfffffff06d6d7812 */ /* 0x000fe200078ec0ff */
[----:B-1----:R-:W-:Y:S01]  /*1c30*/  IMAD.SHL.U32 R7, R0, 0x40, RZ ;  /* 0x0000004000077824 */ /* 0x002fe200078e00ff */
[-C--:B------:R-:W-:Y:S01]  /*1c40*/  LEA.HI R4, R103, R198.reuse, RZ, 0x5 ;  /* 0x000000c667047211 */ /* 0x080fe200078f28ff */
[----:B------:R-:W-:Y:S01]  /*1c50*/  IMAD.SHL.U32 R6, R107, 0x10, RZ ;  /* 0x000000106b067824 */ /* 0x000fe200078e00ff */
[----:B------:R-:W-:Y:S01]  /*1c60*/  LOP3.LUT R175, R175, 0x1c0, RZ, 0xc0, !PT ;  /* 0x000001c0afaf7812 */ /* 0x000fe200078ec0ff */
[----:B------:R-:W-:Y:S01]  /*1c70*/  IMAD.SHL.U32 R0, R105, 0x20, RZ ;  /* 0x0000002069007824 */ /* 0x000fe200078e00ff */
[----:B------:R-:W-:Y:S01]  /*1c80*/  SHF.R.S32.HI R9, RZ, 0x5, R4 ;  /* 0x00000005ff097819 */ /* 0x000fe20000011404 */
[----:B------:R-:W-:Y:S01]  /*1c90*/  IMAD.IADD R109, R198, 0x1, -R109 ;  /* 0x00000001c66d7824 */ /* 0x000fe200078e0a6d */
[----:B------:R-:W-:Y:S01]  /*1ca0*/  LOP3.LUT R7, R7, 0x1c0, RZ, 0xc0, !PT ;  /* 0x000001c007077812 */ /* 0x000fe200078ec0ff */
[----:B------:R-:W-:Y:S01]  /*1cb0*/  IMAD.SHL.U32 R2, R106, 0x8, RZ ;  /* 0x000000086a027824 */ /* 0x000fe200078e00ff */
[----:B------:R-:W-:Y:S01]  /*1cc0*/  LOP3.LUT R13, R175, 0x10, R6, 0xf8, !PT ;  /* 0x00000010af0d7812 */ /* 0x000fe200078ef806 */
[----:B------:R-:W-:Y:S01]  /*1cd0*/  IMAD.SHL.U32 R15, R9, 0x10, RZ ;  /* 0x00000010090f7824 */ /* 0x000fe200078e00ff */
[----:B------:R-:W-:Y:S01]  /*1ce0*/  LOP3.LUT R11, R7, 0x20, R0, 0xf8, !PT ;  /* 0x00000020070b7812 */ /* 0x000fe200078ef800 */
[----:B------:R-:W-:Y:S01]  /*1cf0*/  IMAD.SHL.U32 R6, R102, 0x40, RZ ;  /* 0x0000004066067824 */ /* 0x000fe200078e00ff */
[----:B------:R-:W-:Y:S01]  /*1d00*/  SHF.R.S32.HI R0, RZ, 0x1f, R109 ;  /* 0x0000001fff007819 */ /* 0x000fe2000001146d */
[----:B------:R-:W-:Y:S01]  /*1d10*/  IMAD.SHL.U32 R174, R100, 0x8, RZ ;  /* 0x0000000864ae7824 */ /* 0x000fe200078e00ff */
[----:B------:R-:W-:Y:S01]  /*1d20*/  LEA.HI R103, R103, R198, RZ, 0x2 ;  /* 0x000000c667677211 */ /* 0x000fe200078f10ff */
[----:B------:R-:W-:Y:S01]  /*1d30*/  IMAD.SHL.U32 R104, R104, 0x8, RZ ;  /* 0x0000000868687824 */ /* 0x000fe200078e00ff */
[----:B------:R-:W-:Y:S01]  /*1d40*/  LOP3.LUT R2, R13, 0x8, R2, 0xf8, !PT ;  /* 0x000000080d027812 */ /* 0x000fe200078ef802 */
[----:B------:R-:W-:Y:S01]  /*1d50*/  IMAD.SHL.U32 R13, R101, 0x10, RZ ;  /* 0x00000010650d7824 */ /* 0x000fe200078e00ff */
[----:B------:R-:W-:Y:S01]  /*1d60*/  LOP3.LUT R110, R110, 0x30, R15, 0xf8, !PT ;  /* 0x000000306e6e7812 */ /* 0x000fe200078ef80f */
[----:B------:R-:W-:Y:S01]  /*1d70*/  IMAD.SHL.U32 R29, R29, 0x8, RZ ;  /* 0x000000081d1d7824 */ /* 0x000fe200078e00ff */
[----:B------:R-:W-:Y:S01]  /*1d80*/  LEA.HI R0, R0, R109, RZ, 0x3 ;  /* 0x0000006d00007211 */ /* 0x000fe200078f18ff */
[----:B------:R-:W-:Y:S01]  /*1d90*/  IMAD.SHL.U32 R177, R188, 0x40, RZ ;  /* 0x00000040bcb17824 */ /* 0x000fe200078e00ff */
[----:B------:R-:W-:Y:S01]  /*1da0*/  LOP3.LUT R6, R6, 0x1c0, RZ, 0xc0, !PT ;  /* 0x000001c006067812 */ /* 0x000fe200078ec0ff */
[----:B------:R-:W-:Y:S01]  /*1db0*/  IMAD.SHL.U32 R176, R187, 0x40, RZ ;  /* 0x00000040bbb07824 */ /* 0x000fe200078e00ff */
[--C-:B------:R-:W-:Y:S01]  /*1dc0*/  SHF.R.S32.HI R10, RZ, 0x2, R103.reuse ;  /* 0x00000002ff0a7819 */ /* 0x100fe20000011467 */
[----:B------:R-:W-:Y:S01]  /*1dd0*/  IMAD.SHL.U32 R0, R0, 0x40, RZ ;  /* 0x0000004000007824 */ /* 0x000fe200078e00ff */
[----:B------:R-:W-:Y:S01]  /*1de0*/  SHF.R.S32.HI R17, RZ, 0x1f, R103 ;  /* 0x0000001fff117819 */ /* 0x000fe20000011467 */
[----:B------:R-:W-:Y:S01]  /*1df0*/  IMAD.MOV.U32 R172, RZ, RZ, 0x40 ;  /* 0x00000040ffac7424 */ /* 0x000fe200078e00ff */
[C---:B------:R-:W-:Y:S01]  /*1e00*/  LOP3.LUT R15, R4.reuse, 0xffffffe0, RZ, 0xc0, !PT ;  /* 0xffffffe0040f7812 */ /* 0x040fe200078ec0ff */
[----:B------:R-:W-:Y:S01]  /*1e10*/  IMAD.MOV.U32 R203, RZ, RZ, RZ ;  /* 0x000000ffffcb7224 */ /* 0x000fe200078e00ff */
[----:B------:R-:W-:Y:S01]  /*1e20*/  LEA.HI R12, R4, R9, RZ, 0x1 ;  /* 0x00000009040c7211 */ /* 0x000fe200078f08ff */
[----:B------:R-:W-:Y:S01]  /*1e30*/  IMAD.MOV.U32 R183, RZ, RZ, RZ ;  /* 0x000000ffffb77224 */ /* 0x000fe200078e00ff */
[----:B------:R-:W-:Y:S01]  /*1e40*/  LOP3.LUT R13, R6, 0x10, R13, 0xf8, !PT ;  /* 0x00000010060d7812 */ /* 0x000fe200078ef80d */
[----:B------:R-:W-:Y:S01]  /*1e50*/  IMAD.IADD R8, R198, 0x1, -R15 ;  /* 0x00000001c6087824 */ /* 0x000fe200078e0a0f */
[----:B------:R-:W-:Y:S01]  /*1e60*/  LEA.HI R4, R17, R10, RZ, 0x3 ;  /* 0x0000000a11047211 */ /* 0x000fe200078f18ff */
[----:B------:R-:W-:Y:S01]  /*1e70*/  CS2R R94, SRZ ;  /* 0x00000000005e7805 */ /* 0x000fe2000001ff00 */
[----:B------:R-:W-:Y:S01]  /*1e80*/  LOP3.LUT R174, R13, 0x8, R174, 0xf8, !PT ;  /* 0x000000080dae7812 */ /* 0x000fe200078ef8ae */
[----:B------:R-:W-:Y:S01]  /*1e90*/  CS2R R92, SRZ ;  /* 0x00000000005c7805 */ /* 0x000fe2000001ff00 */
[----:B------:R-:W-:Y:S01]  /*1ea0*/  LOP3.LUT R13, R4, 0xfffffff8, RZ, 0xc0, !PT ;  /* 0xfffffff8040d7812 */ /* 0x000fe200078ec0ff */
[----:B------:R-:W-:Y:S01]  /*1eb0*/  CS2R R98, SRZ ;  /* 0x0000000000627805 */ /* 0x000fe2000001ff00 */
[----:B------:R-:W-:Y:S01]  /*1ec0*/  LOP3.LUT R0, R0, 0xfffffe00, RZ, 0xc0, !PT ;  /* 0xfffffe0000007812 */ /* 0x000fe200078ec0ff */
[----:B------:R-:W-:Y:S01]  /*1ed0*/  CS2R R96, SRZ ;  /* 0x0000000000607805 */ /* 0x000fe2000001ff00 */
[----:B------:R-:W-:Y:S01]  /*1ee0*/  SHF.R.U32.HI R175, RZ, 0x3, R175 ;  /* 0x00000003ffaf7819 */ /* 0x000fe200000116af */
[----:B------:R-:W-:Y:S01]  /*1ef0*/  IMAD.IADD R4, R10, 0x1, -R13 ;  /* 0x000000010a047824 */ /* 0x000fe200078e0a0d */
[----:B------:R-:W-:Y:S01]  /*1f00*/  SHF.R.S32.HI R15, RZ, 0x1f, R8 ;  /* 0x0000001fff0f7819 */ /* 0x000fe20000011408 */
[----:B------:R-:W-:Y:S01]  /*1f10*/  CS2R R90, SRZ ;  /* 0x00000000005a7805 */ /* 0x000fe2000001ff00 */
[----:B------:R-:W-:Y:S01]  /*1f20*/  LOP3.LUT R175, R0, R2, R175, 0xf6, !PT ;  /* 0x0000000200af7212 */ /* 0x000fe200078ef6af */
[----:B------:R-:W-:Y:S01]  /*1f30*/  CS2R R88, SRZ ;  /* 0x0000000000587805 */ /* 0x000fe2000001ff00 */
[----:B------:R-:W-:Y:S01]  /*1f40*/  LEA.HI R10, R15, R8, RZ, 0x2 ;  /* 0x000000080f0a7211 */ /* 0x000fe200078f10ff */
[----:B------:R-:W-:Y:S01]  /*1f50*/  CS2R R86, SRZ ;  /* 0x0000000000567805 */ /* 0x000fe2000001ff00 */
[----:B------:R-:W-:Y:S01]  /*1f60*/  SHF.R.S32.HI R2, RZ, 0x1f, R33 ;  /* 0x0000001fff027819 */ /* 0x000fe20000011421 */
[----:B------:R-:W-:Y:S01]  /*1f70*/  CS2R R84, SRZ ;  /* 0x0000000000547805 */ /* 0x000fe2000001ff00 */
[----:B------:R-:W-:Y:S01]  /*1f80*/  SHF.R.U32.HI R182, RZ, 0x3, R7 ;  /* 0x00000003ffb67819 */ /* 0x000fe20000011607 */
[----:B------:R-:W-:Y:S01]  /*1f90*/  CS2R R78, SRZ ;  /* 0x00000000004e7805 */ /* 0x000fe2000001ff00 */
[----:B------:R-:W-:Y:S01]  /*1fa0*/  LOP3.LUT R11, R11, 0x18, R104, 0xf8, !PT ;  /* 0x000000180b0b7812 */ /* 0x000fe200078ef868 */
[----:B------:R-:W-:Y:S01]  /*1fb0*/  CS2R R76, SRZ ;  /* 0x00000000004c7805 */ /* 0x000fe2000001ff00 */
[----:B------:R-:W-:Y:S01]  /*1fc0*/  LOP3.LUT R7, R10, 0xfffffffc, RZ, 0xc0, !PT ;  /* 0xfffffffc0a077812 */ /* 0x000fe200078ec0ff */
[----:B------:R-:W-:Y:S01]  /*1fd0*/  CS2R R82, SRZ ;  /* 0x0000000000527805 */ /* 0x000fe2000001ff00 */
[----:B------:R-:W-:Y:S01]  /*1fe0*/  LEA.HI R2, R2, R33, RZ, 0x2 ;  /* 0x0000002102027211 */ /* 0x000fe200078f10ff */
[----:B------:R-:W-:Y:S01]  /*1ff0*/  CS2R R80, SRZ ;  /* 0x0000000000507805 */ /* 0x000fe2000001ff00 */
[----:B------:R-:W-:Y:S01]  /*2000*/  LOP3.LUT R12, R12, 0xfffffffe, RZ, 0xc0, !PT ;  /* 0xfffffffe0c0c7812 */ /* 0x000fe200078ec0ff */
[----:B------:R-:W-:Y:S01]  /*2010*/  CS2R R74, SRZ ;  /* 0x00000000004a7805 */ /* 0x000fe2000001ff00 */
[----:B------:R-:W-:Y:S01]  /*2020*/  LOP3.LUT R182, R0, R11, R182, 0xf6, !PT ;  /* 0x0000000b00b67212 */ /* 0x000fe200078ef6b6 */
[----:B------:R-:W-:Y:S01]  /*2030*/  IMAD.IADD R11, R8, 0x1, -R7 ;  /* 0x00000001080b7824 */ /* 0x000fe200078e0a07 */
[----:B------:R-:W-:Y:S01]  /*2040*/  LOP3.LUT R2, R2, 0xfffffffc, RZ, 0xc0, !PT ;  /* 0xfffffffc02027812 */ /* 0x000fe200078ec0ff */
[----:B------:R-:W-:Y:S01]  /*2050*/  IMAD.SHL.U32 R8, R4, 0x40, RZ ;  /* 0x0000004004087824 */ /* 0x000fe200078e00ff */
[----:B------:R-:W-:Y:S01]  /*2060*/  SHF.R.U32.HI R7, RZ, 0x3, R6 ;  /* 0x00000003ff077819 */ /* 0x000fe20000011606 */
[----:B------:R-:W-:Y:S01]  /*2070*/  IMAD.IADD R9, R9, 0x1, -R12 ;  /* 0x0000000109097824 */ /* 0x000fe200078e0a0c */
[----:B------:R-:W-:Y:S01]  /*2080*/  SHF.R.S32.HI R202, RZ, 0x2, R10 ;  /* 0x00000002ffca7819 */ /* 0x000fe2000001140a */
[----:B------:R-:W-:Y:S01]  /*2090*/  IMAD.SHL.U32 R10, R30, 0x40, RZ ;  /* 0x000000401e0a7824 */ /* 0x000fe200078e00ff */
[----:B------:R-:W-:Y:S01]  /*20a0*/  LOP3.LUT R174, R0, R174, R7, 0xf6, !PT ;  /* 0x000000ae00ae7212 */ /* 0x000fe200078ef607 */
[C---:B------:R-:W-:Y:S01]  /*20b0*/  IMAD.IADD R6, R33.reuse, 0x1, -R2 ;  /* 0x0000000121067824 */ /* 0x040fe200078e0a02 */
[----:B------:R-:W-:Y:S01]  /*20c0*/  LOP3.LUT R8, R8, 0x1c0, RZ, 0xc0, !PT ;  /* 0x000001c008087812 */ /* 0x000fe200078ec0ff */
[----:B------:R-:W-:Y:S01]  /*20d0*/  IMAD.SHL.U32 R33, R33, 0x8, RZ ;  /* 0x0000000821217824 */ /* 0x000fe200078e00ff */
[----:B------:R-:W-:Y:S01]  /*20e0*/  LOP3.LUT R103, R103, 0x3ffffffc, RZ, 0xc0, !PT ;  /* 0x3ffffffc67677812 */ /* 0x000fe200078ec0ff */
[----:B------:R-:W-:Y:S01]  /*20f0*/  IMAD.SHL.U32 R7, R9, 0x400, RZ ;  /* 0x0000040009077824 */ /* 0x000fe200078e00ff */
[----:B------:R-:W-:Y:S01]  /*2100*/  LOP3.LUT R10, R10, 0x1c0, RZ, 0xc0, !PT ;  /* 0x000001c00a0a7812 */ /* 0x000fe200078ec0ff */
[----:B------:R-:W-:Y:S01]  /*2110*/  IMAD.SHL.U32 R2, R32, 0x8, RZ ;  /* 0x0000000820027824 */ /* 0x000fe200078e00ff */
[----:B------:R-:W-:Y:S01]  /*2120*/  LOP3.LUT R33, R8, 0x18, R33, 0xf8, !PT ;  /* 0x0000001808217812 */ /* 0x000fe200078ef821 */
[----:B------:R-:W-:Y:S01]  /*2130*/  IMAD.IADD R0, R0, 0x1, R7 ;  /* 0x0000000100007824 */ /* 0x000fe200078e0207 */
[----:B------:R-:W-:Y:S01]  /*2140*/  LOP3.LUT P3, RZ, R4, 0x4, RZ, 0xc0, !PT ;  /* 0x0000000404ff7812 */ /* 0x000fe2000786c0ff */
[----:B------:R-:W-:Y:S01]  /*2150*/  IMAD.IADD R204, R198, 0x1, -R103 ;  /* 0x00000001c6cc7824 */ /* 0x000fe200078e0a67 */
[----:B------:R-:W-:Y:S01]  /*2160*/  SHF.R.U32.HI R8, RZ, 0x3, R8 ;  /* 0x00000003ff087819 */ /* 0x000fe20000011608 */
[----:B------:R-:W-:Y:S01]  /*2170*/  IMAD R11, R11, -0x2, R28 ;  /* 0xfffffffe0b0b7824 */ /* 0x000fe200078e021c */
[----:B------:R-:W-:Y:S01]  /*2180*/  LOP3.LUT P2, RZ, R30, 0x2, RZ, 0xc0, !PT ;  /* 0x000000021eff7812 */ /* 0x000fe2000784c0ff */
[----:B------:R-:W-:Y:S01]  /*2190*/  IMAD R204, R204, 0x2, R7 ;  /* 0x00000002cccc7824 */ /* 0x000fe200078e0207 */
[----:B------:R-:W-:Y:S01]  /*21a0*/  LOP3.LUT R4, R10, 0x8, R29, 0xf8, !PT ;  /* 0x000000080a047812 */ /* 0x000fe200078ef81d */
[----:B------:R-:W-:Y:S01]  /*21b0*/  IMAD.SHL.U32 R7, R31, 0x8, RZ ;  /* 0x000000081f077824 */ /* 0x000fe200078e00ff */
[----:B------:R-:W-:Y:S01]  /*21c0*/  SHF.R.U32.HI R181, RZ, 0x3, R10 ;  /* 0x00000003ffb57819 */ /* 0x000fe2000001160a */
[----:B------:R-:W-:Y:S01]  /*21d0*/  IMAD R202, R9, 0x10, R202 ;  /* 0x0000001009ca7824 */ /* 0x000fe200078e02ca */
[----:B------:R-:W-:Y:S01]  /*21e0*/  LOP3.LUT R33, R33, R8, RZ, 0x3c, !PT ;  /* 0x0000000821217212 */ /* 0x000fe200078e3cff */
[----:B------:R-:W-:Y:S01]  /*21f0*/  IMAD R201, R6, -0x8, R11 ;  /* 0xfffffff806c97824 */ /* 0x000fe200078e020b */
[----:B------:R-:W-:Y:S01]  /*2200*/  LOP3.LUT R177, R177, 0x1c0, RZ, 0xc0, !PT ;  /* 0x000001c0b1b17812 */ /* 0x000fe200078ec0ff */
[----:B------:R-:W-:Y:S01]  /*2210*/  CS2R R72, SRZ ;  /* 0x0000000000487805 */ /* 0x000fe2000001ff00 */
[----:B------:R-:W-:Y:S01]  /*2220*/  LOP3.LUT R181, R0, R4, R181, 0xf6, !PT ;  /* 0x0000000400b57212 */ /* 0x000fe200078ef6b5 */
[----:B------:R-:W-:Y:S01]  /*2230*/  IMAD.IADD R204, R204, 0x1, R33 ;  /* 0x00000001cccc7824 */ /* 0x000fe200078e0221 */
[----:B------:R-:W-:Y:S01]  /*2240*/  LOP3.LUT R35, R110, 0x8, R35, 0xf8, !PT ;  /* 0x000000086e237812 */ /* 0x000fe200078ef823 */
[----:B------:R-:W-:Y:S01]  /*2250*/  CS2R R70, SRZ ;  /* 0x0000000000467805 */ /* 0x000fe2000001ff00 */
[----:B------:R-:W-:Y:S01]  /*2260*/  LOP3.LUT P4, RZ, R30, 0x4, RZ, 0xc0, !PT ;  /* 0x000000041eff7812 */ /* 0x000fe2000788c0ff */
[----:B------:R-:W-:Y:S01]  /*2270*/  CS2R R68, SRZ ;  /* 0x0000000000447805 */ /* 0x000fe2000001ff00 */
[----:B------:R-:W-:Y:S01]  /*2280*/  LOP3.LUT R176, R176, 0x1c0, RZ, 0xc0, !PT ;  /* 0x000001c0b0b07812 */ /* 0x000fe200078ec0ff */
[----:B------:R-:W-:Y:S01]  /*2290*/  CS2R R62, SRZ ;  /* 0x00000000003e7805 */ /* 0x000fe2000001ff00 */
[----:B------:R-:W-:Y:S01]  /*22a0*/  LOP3.LUT R2, R177, 0x8, R2, 0xf8, !PT ;  /* 0x00000008b1027812 */ /* 0x000fe200078ef802 */
[----:B------:R-:W-:Y:S01]  /*22b0*/  CS2R R60, SRZ ;  /* 0x00000000003c7805 */ /* 0x000fe2000001ff00 */
[----:B------:R-:W-:Y:S01]  /*22c0*/  LEA R181, R181, 0x10480, 0x1 ;  /* 0x00010480b5b57811 */ /* 0x000fe200078e08ff */
[----:B------:R-:W-:Y:S01]  /*22d0*/  CS2R R66, SRZ ;  /* 0x0000000000427805 */ /* 0x000fe2000001ff00 */
[----:B------:R-:W-:Y:S01]  /*22e0*/  LOP3.LUT R34, R35, R34, RZ, 0x3c, !PT ;  /* 0x0000002223227212 */ /* 0x000fe200078e3cff */
[----:B------:R-:W-:Y:S01]  /*22f0*/  CS2R R64, SRZ ;  /* 0x0000000000407805 */ /* 0x000fe2000001ff00 */
[----:B------:R-:W-:Y:S01]  /*2300*/  SHF.R.U32.HI R177, RZ, 0x3, R177 ;  /* 0x00000003ffb17819 */ /* 0x000fe200000116b1 */
[----:B------:R-:W-:Y:S01]  /*2310*/  CS2R R58, SRZ ;  /* 0x00000000003a7805 */ /* 0x000fe2000001ff00 */
[----:B------:R-:W-:Y:S01]  /*2320*/  LOP3.LUT R7, R176, 0x8, R7, 0xf8, !PT ;  /* 0x00000008b0077812 */ /* 0x000fe200078ef807 */
[----:B------:R-:W-:Y:S01]  /*2330*/  IMAD R185, R185, 0x200, R34 ;  /* 0x00000200b9b97824 */ /* 0x000fe200078e0222 */
[----:B------:R-:W-:Y:S01]  /*2340*/  SEL R178, R172, 0xffffffc0, !P4 ;  /* 0xffffffc0acb27807 */ /* 0x000fe20006000000 */
[----:B------:R-:W-:Y:S01]  /*2350*/  CS2R R56, SRZ ;  /* 0x0000000000387805 */ /* 0x000fe2000001ff00 */
[C---:B------:R-:W-:Y:S01]  /*2360*/  IADD3 R184, R181.reuse, 0x20, RZ ;  /* 0x00000020b5b87810 */ /* 0x040fe20007ffe0ff */
[----:B------:R-:W-:Y:S01]  /*2370*/  CS2R R54, SRZ ;  /* 0x0000000000367805 */ /* 0x000fe2000001ff00 */
[----:B------:R-:W-:Y:S01]  /*2380*/  LOP3.LUT P1, RZ, R108, 0x4, RZ, 0xc0, !PT ;  /* 0x000000046cff7812 */ /* 0x000fe2000782c0ff */
[C---:B------:R-:W-:Y:S01]  /*2390*/  IMAD.IADD R179, R181.reuse, 0x1, R178 ;  /* 0x00000001b5b37824 */ /* 0x040fe200078e02b2 */
[----:B------:R-:W-:Y:S01]  /*23a0*/  SHF.R.U32.HI R176, RZ, 0x3, R176 ;  /* 0x00000003ffb07819 */ /* 0x000fe200000116b0 */
[----:B------:R-:W-:Y:S01]  /*23b0*/  CS2R R52, SRZ ;  /* 0x0000000000347805 */ /* 0x000fe2000001ff00 */
[----:B------:R-:W-:Y:S01]  /*23c0*/  LOP3.LUT R177, R0, R2, R177, 0xf6, !PT ;  /* 0x0000000200b17212 */ /* 0x000fe200078ef6b1 */
[----:B------:R-:W-:Y:S01]  /*23d0*/  IMAD.IADD R2, R186, 0x1, R3 ;  /* 0x00000001ba027824 */ /* 0x000fe200078e0203 */
[----:B------:R-:W-:Y:S01]  /*23e0*/  LEA R204, R204, 0xc480, 0x1 ;  /* 0x0000c480cccc7811 */ /* 0x000fe200078e08ff */
[----:B------:R-:W-:Y:S01]  /*23f0*/  IMAD.IADD R3, R186, 0x1, R5 ;  /* 0x00000001ba037824 */ /* 0x000fe200078e0205 */
[----:B------:R-:W-:Y:S01]  /*2400*/  @P2 IADD3 R184, R181, -0x20, RZ ;  /* 0xffffffe0b5b82810 */ /* 0x000fe20007ffe0ff */
[----:B------:R-:W-:Y:S01]  /*2410*/  CS2R R46, SRZ ;  /* 0x00000000002e7805 */ /* 0x000fe2000001ff00 */
[----:B------:R-:W-:Y:S01]  /*2420*/  LOP3.LUT P0, RZ, R102, 0x4, RZ, 0xc0, !PT ;  /* 0x0000000466ff7812 */ /* 0x000fe2000780c0ff */
[----:B------:R-:W-:Y:S01]  /*2430*/  CS2R R44, SRZ ;  /* 0x00000000002c7805 */ /* 0x000fe2000001ff00 */
[----:B------:R-:W-:Y:S01]  /*2440*/  LOP3.LUT R176, R0, R7, R176, 0xf6, !PT ;  /* 0x0000000700b07212 */ /* 0x000fe200078ef6b0 */
[----:B------:R-:W-:Y:S01]  /*2450*/  CS2R R50, SRZ ;  /* 0x0000000000327805 */ /* 0x000fe2000001ff00 */
[----:B------:R-:W-:Y:S01]  /*2460*/  SEL R173, R172, 0xffffffc0, !P1 ;  /* 0xffffffc0acad7807 */ /* 0x000fe20004800000 */
[----:B------:R-:W-:Y:S01]  /*2470*/  CS2R R48, SRZ ;  /* 0x0000000000307805 */ /* 0x000fe2000001ff00 */
[----:B------:R-:W-:Y:S01]  /*2480*/  IADD3 R205, R204, 0x40, RZ ;  /* 0x00000040cccd7810 */ /* 0x000fe20007ffe0ff */
        /* <DEDUP_REMOVED lines=9> */
[----:B------:R-:W-:Y:S01]  /*2520*/  IADD3 R180, R184, 0x1000, RZ ;  /* 0x00001000b8b47810 */ /* 0x000fe20007ffe0ff */
[----:B------:R-:W-:Y:S01]  /*2530*/  UMOV UR7, 0x1 ;  /* 0x0000000100077882 */ /* 0x000fe20000000000 */
[----:B------:R-:W-:Y:S01]  /*2540*/  @P3 IADD3 R205, R204, -0x40, RZ ;  /* 0xffffffc0cccd3810 */ /* 0x000fe20007ffe0ff */
[----:B------:R-:W-:-:S02]  /*2550*/  UMOV UR6, URZ ;  /* 0x0000003f00067c82 */ /* 0x000fc40008000000 */
.L_x_52:
[----:B------:R-:W-:Y:S04]  /*2560*/  DEPBAR.LE SB0, 0x1 ;  /* 0x000080400000791a */ /* 0x000fe80000000000 */
[----:B------:R-:W-:Y:S01]  /*2570*/  BAR.SYNC.DEFER_BLOCKING 0x0 ;  /* 0x0000000000007b1d */ /* 0x000fe20000010000 */
[----:B------:R-:W-:Y:S02]  /*2580*/  SHF.L.U32 R189, R183, 0xc, RZ ;  /* 0x0000000cb7bd7819 */ /* 0x000fe400000006ff */
[----:B------:R-:W-:Y:S02]  /*2590*/  R2P PR, R188, 0x6 ;  /* 0x00000006bc007804 */ /* 0x000fe40000000000 */
[----:B------:R-:W-:Y:S02]  /*25a0*/  IADD3 R100, R177, R189, RZ ;  /* 0x000000bdb1647210 */ /* 0x000fe40007ffe0ff */
[----:B------:R-:W-:Y:S02]  /*25b0*/  LEA R234, R183, R202, 0x6 ;  /* 0x000000cab7ea7211 */ /* 0x000fe400078e30ff */
[----:B------:R-:W-:Y:S02]  /*25c0*/  SHF.L.U32 R133, R100, 0x1, RZ ;  /* 0x0000000164857819 */ /* 0x000fe400000006ff */
[----:B------:R-:W-:Y:S02]  /*25d0*/  SHF.L.U32 R233, R234, 0x2, RZ ;  /* 0x00000002eae97819 */ /* 0x000fe400000006ff */
[C---:B------:R-:W-:Y:S02]  /*25e0*/  IADD3 R206, R133.reuse, 0x4080, RZ ;  /* 0x0000408085ce7810 */ /* 0x040fe40007ffe0ff */
[----:B------:R-:W-:Y:S02]  /*25f0*/  IADD3 R191, R133, 0x40a0, RZ ;  /* 0x000040a085bf7810 */ /* 0x000fe40007ffe0ff */
[----:B------:R-:W-:Y:S02]  /*2600*/  @P1 IADD3 R191, R206, -0x20, RZ ;  /* 0xffffffe0cebf1810 */ /* 0x000fe40007ffe0ff */
[----:B------:R-:W-:Y:S02]  /*2610*/  LOP3.LUT P0, RZ, R187, 0x2, RZ, 0xc0, !PT ;  /* 0x00000002bbff7812 */ /* 0x000fe4000780c0ff */
[----:B------:R-:W-:Y:S01]  /*2620*/  MOV R190, 0x40 ;  /* 0x0000004000be7802 */ /* 0x000fe20000000f00 */
[----:B------:R-:W-:Y:S03]  /*2630*/  LDSM.16.M88.4 R104, [R186+0x80] ;  /* 0x00008000ba68783b */ /* 0x000fe60000000200 */
[----:B------:R-:W-:Y:S04]  /*2640*/  SEL R190, R190, 0xffffffc0, !P2 ;  /* 0xffffffc0bebe7807 */ /* 0x000fe80005000000 */
[----:B------:R-:W-:Y:S02]  /*2650*/  IADD3 R192, R133, R190, RZ ;  /* 0x000000be85c07210 */ /* 0x000fe40007ffe0ff */
[----:B------:R-:W-:Y:S01]  /*2660*/  IADD3 R190, R190, R191, RZ ;  /* 0x000000bfbebe7210 */ /* 0x000fe20007ffe0ff */
        /* <DEDUP_REMOVED lines=62> */
[----:B------:R-:W-:Y:S01]  /*2a50*/  IADD3 R118, R176, R189, RZ ;  /* 0x000000bdb0767210 */ /* 0x000fe20007ffe0ff */
        /* <DEDUP_REMOVED lines=13> */
[----:B------:R-:W-:Y:S02]  /*2b30*/  FMUL.FTZ R237, R31, c[0x0][0x2b4] ;  /* 0x0000ad001fed7a20 */ /* 0x000fe40000410000 */
[----:B------:R-:W-:Y:S02]  /*2b40*/  FMUL.FTZ R217, R15, c[0x0][0x2b4] ;  /* 0x0000ad000fd97a20 */ /* 0x000fe40000410000 */
[----:B------:R-:W-:Y:S02]  /*2b50*/  FMUL.FTZ R218, R16, c[0x0][0x2b4] ;  /* 0x0000ad0010da7a20 */ /* 0x000fe40000410000 */
[----:B------:R1:W1:Y:S01]  /*2b60*/  LDSM.16.M88.4 R108, [R116] ;  /* 0x00000000746c783b */ /* 0x0002620000000200 */
[----:B------:R-:W-:Y:S01]  /*2b70*/  FMUL.FTZ R219, R17, c[0x0][0x2b4] ;  /* 0x0000ad0011db7a20 */ /* 0x000fe20000410000 */
[----:B------:R-:W-:Y:S01]  /*2b80*/  IADD3 R17, R203, 0x1, RZ ;  /* 0x00000001cb117810 */ /* 0x000fe20007ffe0ff */
[----:B------:R5:W1:Y:S01]  /*2b90*/  MUFU.TANH R234, R237 ;  /* 0x000000ed00ea7308 */ /* 0x000a620000002400 */
[----:B------:R-:W-:Y:S02]  /*2ba0*/  FMUL.FTZ R220, R18, c[0x0][0x2b4] ;  /* 0x0000ad0012dc7a20 */ /* 0x000fe40000410000 */
[----:B------:R-:W-:Y:S01]  /*2bb0*/  FMUL.FTZ R221, R19, c[0x0][0x2b4] ;  /* 0x0000ad0013dd7a20 */ /* 0x000fe20000410000 */
[----:B------:R-:W-:Y:S01]  /*2bc0*/  ISETP.GE.AND P0, PT, R17, R196, PT ;  /* 0x000000c41100720c */ /* 0x000fe20003f06270 */
        /* <DEDUP_REMOVED lines=45> */
[----:B-1----:R-:W-:Y:S05]  /*2ea0*/  CALL.REL.NOINC `($_ZN7cutlass13device_kernelIN5flash19enable_sm80_to_sm89INS1_16FlashAttnBwdSm80INS1_25CollectiveMainloopBwdSm80ILi2ELi2EN4cute5tupleIJNS5_1CILi64EEENS7_ILi128EEES8_EEENS_10bfloat16_tEfNS_4arch4Sm80ELb0ELb0ELb1ELb0ELb0ELb0ELb0ELb0ELi2ELi2ELi4ELi2ELb1EEENS1_24CollectiveEpilogueBwdGQAISA_fSD_Li256ELb0ELb0EEENS1_19SingleTileSchedulerILb0ELb0ELb0ELi128EEEEEEEEEvNT_6ParamsE$_ZZN5flash25CollectiveMainloopBwdSm80ILi2ELi2EN4cute5tupleIJNS1_1CILi64EEENS3_ILi128EEES4_EEEN7cutlass10bfloat16_tEfNS7_4arch4Sm80ELb0ELb0ELb1ELb0ELb0ELb0ELb0ELb0ELi2ELi2ELi4ELi2ELb1EE3mmaINS_16FlashAttnBwdSm80ISB_NS_24CollectiveEpilogueBwdGQAIS6_fSA_Li256ELb0ELb0EEENS_19SingleTileSchedulerILb0ELb0ELb0ELi128EEEE13SharedStorageENS1_6TensorINS1_11ArrayEngineIfLm32EEENS1_6LayoutINS2_IJNS2_IJNS3_ILi2EEESO_EEESO_NS3_ILi4EEEEEENS2_IJNS2_IJNS3_ILi1EEESO_EEESQ_NS3_ILi8EEEEEEEEEEEEbRKNSB_6ParamsERT0_S12_iNS2_IJiiiEEERT_ENKUliiE_clEii) ;  /* 0x00007a1000007944 */ /* 0x002fea0003c00000 */
[----:B------:R-:W-:Y:S05]  /*2eb0*/  BSYNC B0 ;  /* 0x0000000000007941 */ /* 0x000fea0003800000 */
.L_x_50:
[-C--:B-1234-:R-:W-:Y:S01]  /*2ec0*/  HMMA.16816.F32.BF16 R4, R100, R140.reuse, RZ ;  /* 0x0000008c6404723c */ /* 0x09efe200000418ff */
[----:B------:R-:W0:Y:S02]  /*2ed0*/  LDGDEPBAR ;  /* 0x00000000000079af */ /* 0x000e240000000000 */
[C---:B------:R-:W-:Y:S02]  /*2ee0*/  ISETP.GT.AND P3, PT, R201.reuse, 0x41, PT ;  /* 0x00000041c900780c */ /* 0x040fe40003f64270 */
[----:B------:R-:W-:Y:S02]  /*2ef0*/  ISETP.GT.AND P4, PT, R201, 0x40, PT ;  /* 0x00000040c900780c */ /* 0x000fe40003f84270 */
[----:B------:R-:W-:Y:S01]  /*2f00*/  LOP3.LUT P0, RZ, R187, 0x4, RZ, 0xc0, !PT ;  /* 0x00000004bbff7812 */ /* 0x000fe2000780c0ff */
[C---:B------:R-:W-:Y:S02]  /*2f10*/  HMMA.16816.F32.BF16 R8, R104.reuse, R140, RZ ;  /* 0x0000008c6808723c */ /* 0x040fe400000418ff */
[C---:B------:R-:W-:Y:S02]  /*2f20*/  ISETP.GT.AND P6, PT, R201.reuse, 0x20, PT ;  /* 0x00000020c900780c */ /* 0x040fe40003fc4270 */
[----:B------:R-:W-:Y:S02]  /*2f30*/  ISETP.GT.AND P5, PT, R201, 0x21, PT ;  /* 0x00000021c900780c */ /* 0x000fe40003fa4270 */
[----:B------:R-:W-:Y:S02]  /*2f40*/  FSEL R139, R214, -INF , P6 ;  /* 0xff800000d68b7808 */ /* 0x000fe40003000000 */
[-C--:B------:R-:W-:Y:S01]  /*2f50*/  HMMA.16816.F32.BF16 R12, R104, R142.reuse, RZ ;  /* 0x0000008e680c723c */ /* 0x080fe200000418ff */
[----:B------:R-:W-:Y:S02]  /*2f60*/  FSEL R246, R229, -INF , P3 ;  /* 0xff800000e5f67808 */ /* 0x000fe40001800000 */
[----:B------:R-:W-:Y:S01]  /*2f70*/  ISETP.GT.AND P2, PT, R201, RZ, PT ;  /* 0x000000ffc900720c */ /* 0x000fe20003f44270 */
[----:B------:R-:W-:Y:S01]  /*2f80*/  FFMA.FTZ R229, -R229, R229, 1 ;  /* 0x3f800000e5e57423 */ /* 0x000fe200000101e5 */
[----:B------:R-:W-:Y:S01]  /*2f90*/  ISETP.GT.AND P1, PT, R201, 0x1, PT ;  /* 0x00000001c900780c */ /* 0x000fe20003f24270 */
[--C-:B------:R-:W-:Y:S01]  /*2fa0*/  FFMA.FTZ R246, R246, c[0x0][0x29c], -R235.reuse ;  /* 0x0000a700f6f67a23 */ /* 0x100fe200000108eb */
[----:B------:R-:W-:Y:S01]  /*2fb0*/  FSEL R117, R209, -INF , P2 ;  /* 0xff800000d1757808 */ /* 0x000fe20001000000 */
[C---:B------:R-:W-:Y:S04]  /*2fc0*/  HMMA.16816.F32.BF16 R16, R100.reuse, R142, RZ ;  /* 0x0000008e6410723c */ /* 0x040fe800000418ff */
[--C-:B------:R-:W-:Y:S01]  /*2fd0*/  FFMA.FTZ R119, R117, c[0x0][0x29c], -R242.reuse ;  /* 0x0000a70075777a23 */ /* 0x100fe200000108f2 */
[----:B------:R-:W-:Y:S01]  /*2fe0*/  MOV R117, 0x40 ;  /* 0x0000004000757802 */ /* 0x000fe20000000f00 */
[----:B------:R-:W-:Y:S01]  /*2ff0*/  FFMA.FTZ R209, -R209, R209, 1 ;  /* 0x3f800000d1d17423 */ /* 0x000fe200000101d1 */
[----:B------:R-:W-:Y:S01]  /*3000*/  FSEL R192, R213, -INF , P1 ;  /* 0xff800000d5c07808 */ /* 0x000fe20000800000 */
[-C--:B------:R-:W-:Y:S01]  /*3010*/  HMMA.16816.F32.BF16 R20, R100, R144.reuse, RZ ;  /* 0x000000906414723c */ /* 0x080fe200000418ff */
[----:B------:R-:W-:Y:S01]  /*3020*/  SEL R117, R117, 0xffffffc0, !P0 ;  /* 0xffffffc075757807 */ /* 0x000fe20004000000 */
[----:B------:R-:W-:Y:S01]  /*3030*/  MUFU.EX2 R119, R119 ;  /* 0x0000007700777308 */ /* 0x000fe20000000800 */
[----:B------:R-:W-:Y:S01]  /*3040*/  ISETP.GT.AND P0, PT, R201, 0x60, PT ;  /* 0x00000060c900780c */ /* 0x000fe20003f04270 */
[--C-:B------:R-:W-:Y:S01]  /*3050*/  FFMA.FTZ R192, R192, c[0x0][0x29c], -R235.reuse ;  /* 0x0000a700c0c07a23 */ /* 0x100fe200000108eb */
[----:B------:R-:W-:Y:S01]  /*3060*/  IADD3 R118, R118, R117, RZ ;  /* 0x0000007576767210 */ /* 0x000fe20007ffe0ff */
[----:B------:R-:W-:Y:S01]  /*3070*/  FFMA.FTZ R213, -R213, R213, 1 ;  /* 0x3f800000d5d57423 */ /* 0x000fe200000101d5 */
[----:B------:R-:W-:Y:S01]  /*3080*/  IADD3 R116, R116, R117, RZ ;  /* 0x0000007574747210 */ /* 0x000fe20007ffe0ff */
[C---:B------:R-:W-:Y:S04]  /*3090*/  HMMA.16816.F32.BF16 R24, R104.reuse, R144, RZ ;  /* 0x000000906818723c */ /* 0x040fe800000418ff */
[C---:B------:R-:W-:Y:S01]  /*30a0*/  FSEL R244, R232.reuse, -INF , P0 ;  /* 0xff800000e8f47808 */ /* 0x040fe20000000000 */
[----:B------:R-:W-:Y:S01]  /*30b0*/  FFMA.FTZ R232, -R232, R232, 1 ;  /* 0x3f800000e8e87423 */ /* 0x000fe200000101e8 */
[C---:B------:R-:W-:Y:S01]  /*30c0*/  FSEL R121, R210.reuse, -INF , P1 ;  /* 0xff800000d2797808 */ /* 0x040fe20000800000 */
[----:B------:R-:W-:Y:S01]  /*30d0*/  FFMA.FTZ R210, -R210, R210, 1 ;  /* 0x3f800000d2d27423 */ /* 0x000fe200000101d2 */
[-C--:B------:R-:W-:Y:S01]  /*30e0*/  HMMA.16816.F32.BF16 R28, R104, R146.reuse, RZ ;  /* 0x00000092681c723c */ /* 0x080fe200000418ff */
[----:B------:R-:W-:Y:S03]  /*30f0*/  LDSM.16.M88.4 R104, [R118+0x9080] ;  /* 0x009080007668783b */ /* 0x000fe60000000200 */
[--C-:B------:R-:W-:Y:S01]  /*3100*/  FFMA.FTZ R120, R121, c[0x0][0x29c], -R242.reuse ;  /* 0x0000a70079787a23 */ /* 0x100fe200000108f2 */
[----:B------:R-:W-:Y:S01]  /*3110*/  FSEL R123, R218, -INF , P6 ;  /* 0xff800000da7b7808 */ /* 0x000fe20003000000 */
[----:B------:R-:W-:Y:S01]  /*3120*/  FFMA.FTZ R244, R244, c[0x0][0x29c], -R235 ;  /* 0x0000a700f4f47a23 */ /* 0x000fe200000108eb */
[----:B------:R-:W-:Y:S01]  /*3130*/  FSEL R126, R206, -INF , P2 ;  /* 0xff800000ce7e7808 */ /* 0x000fe20001000000 */
[----:B------:R-:W-:Y:S01]  /*3140*/  HMMA.16816.F32.BF16 R32, R100, R146, RZ ;  /* 0x000000926420723c */ /* 0x000fe200000418ff */
[----:B------:R-:W1:Y:S01]  /*3150*/  LDSM.16.M88.4 R100, [R118+0x8080] ;  /* 0x008080007664783b */ /* 0x000e620000000200 */
[----:B------:R-:W-:Y:S02]  /*3160*/  MUFU.EX2 R120, R120 ;  /* 0x0000007800787308 */ /* 0x000fe40000000800 */
[--C-:B------:R-:W-:Y:S01]  /*3170*/  FFMA.FTZ R121, R123, c[0x0][0x29c], -R242.reuse ;  /* 0x0000a7007b797a23 */ /* 0x100fe200000108f2 */
[----:B------:R-:W-:Y:S01]  /*3180*/  FSEL R123, R219, -INF , P5 ;  /* 0xff800000db7b7808 */ /* 0x000fe20002800000 */
[----:B------:R-:W-:Y:S01]  /*3190*/  FFMA.FTZ R126, R126, c[0x0][0x29c], -R241 ;  /* 0x0000a7007e7e7a23 */ /* 0x000fe200000108f1 */
[----:B------:R-:W-:Y:S01]  /*31a0*/  FSEL R124, R212, -INF , P2 ;  /* 0xff800000d47c7808 */ /* 0x000fe20001000000 */
[-C--:B------:R-:W-:Y:S04]  /*31b0*/  HMMA.16816.F32.BF16 R4, R108, R148.reuse, R4 ;  /* 0x000000946c04723c */ /* 0x080fe80000041804 */
[----:B------:R-:W-:Y:S01]  /*31c0*/  MUFU.EX2 R121, R121 ;  /* 0x0000007900797308 */ /* 0x000fe20000000800 */
[----:B------:R-:W-:Y:S01]  /*31d0*/  FFMA.FTZ R122, R123, c[0x0][0x29c], -R242 ;  /* 0x0000a7007b7a7a23 */ /* 0x000fe200000108f2 */
[----:B------:R-:W-:Y:S01]  /*31e0*/  FSEL R123, R222, -INF , P4 ;  /* 0xff800000de7b7808 */ /* 0x000fe20002000000 */
[----:B------:R-:W-:Y:S01]  /*31f0*/  FFMA.FTZ R124, R124, c[0x0][0x29c], -R235 ;  /* 0x0000a7007c7c7a23 */ /* 0x000fe200000108eb */
[C---:B------:R-:W-:Y:S04]  /*3200*/  HMMA.16816.F32.BF16 R8, R112.reuse, R148, R8 ;  /* 0x000000947008723c */ /* 0x040fe80000041808 */
[----:B------:R-:W-:Y:S01]  /*3210*/  FFMA.FTZ R206, -R206, R206, 1 ;  /* 0x3f800000cece7423 */ /* 0x000fe200000101ce */
[C---:B------:R-:W-:Y:S01]  /*3220*/  FSEL R134, R225.reuse, -INF , P3 ;  /* 0xff800000e1867808 */ /* 0x040fe20001800000 */
[----:B------:R-:W-:Y:S01]  /*3230*/  MUFU.EX2 R122, R122 ;  /* 0x0000007a007a7308 */ /* 0x000fe20000000800 */
[----:B------:R-:W-:Y:S01]  /*3240*/  FFMA.FTZ R225, -R225, R225, 1 ;  /* 0x3f800000e1e17423 */ /* 0x000fe200000101e1 */
[-C--:B------:R-:W-:Y:S04]  /*3250*/  HMMA.16816.F32.BF16 R12, R112, R150.reuse, R12 ;  /* 0x00000096700c723c */ /* 0x080fe8000004180c */
[--C-:B------:R-:W-:Y:S01]  /*3260*/  FFMA.FTZ R131, R134, c[0x0][0x29c], -R241.reuse ;  /* 0x0000a70086837a23 */ /* 0x100fe200000108f1 */
[C---:B------:R-:W-:Y:S01]  /*3270*/  FSEL R128, R207.reuse, -INF , P1 ;  /* 0xff800000cf807808 */ /* 0x040fe20000800000 */
[----:B------:R-:W-:Y:S01]  /*3280*/  FFMA.FTZ R207, -R207, R207, 1 ;  /* 0x3f800000cfcf7423 */ /* 0x000fe200000101cf */
[----:B------:R-:W-:Y:S01]  /*3290*/  FSEL R134, R238, -INF , P0 ;  /* 0xff800000ee867808 */ /* 0x000fe20000000000 */
[C---:B------:R-:W-:Y:S01]  /*32a0*/  HMMA.16816.F32.BF16 R16, R108.reuse, R150, R16 ;  /* 0x000000966c10723c */ /* 0x040fe20000041810 */
[----:B------:R-:W-:Y:S03]  /*32b0*/  MUFU.EX2 R126, R126 ;  /* 0x0000007e007e7308 */ /* 0x000fe60000000800 */
[----:B------:R-:W-:Y:S01]  /*32c0*/  FFMA.FTZ R132, R134, c[0x0][0x29c], -R241 ;  /* 0x0000a70086847a23 */ /* 0x000fe200000108f1 */
[C---:B------:R-:W-:Y:S01]  /*32d0*/  FSEL R189, R211.reuse, -INF , P1 ;  /* 0xff800000d3bd7808 */ /* 0x040fe20000800000 */
[----:B------:R-:W-:Y:S01]  /*32e0*/  FFMA.FTZ R238, -R238, R238, 1 ;  /* 0x3f800000eeee7423 */ /* 0x000fe200000101ee */
[----:B------:R-:W-:Y:S01]  /*32f0*/  FSEL R133, R226, -INF , P4 ;  /* 0xff800000e2857808 */ /* 0x000fe20002000000 */
[-C--:B------:R-:W-:Y:S03]  /*3300*/  HMMA.16816.F32.BF16 R20, R108, R152.reuse, R20 ;  /* 0x000000986c14723c */ /* 0x080fe60000041814 */
[----:B------:R-:W-:Y:S01]  /*3310*/  MUFU.EX2 R131, R131 ;  /* 0x0000008300837308 */ /* 0x000fe20000000800 */
[----:B------:R-:W-:Y:S01]  /*3320*/  FFMA.FTZ R211, -R211, R211, 1 ;  /* 0x3f800000d3d37423 */ /* 0x000fe200000101d3 */
[----:B------:R-:W-:Y:S01]  /*3330*/  FSEL R135, R230, -INF , P0 ;  /* 0xff800000e6877808 */ /* 0x000fe20000000000 */
[----:B------:R-:W-:Y:S01]  /*3340*/  FFMA.FTZ R226, -R226, R226, 1 ;  /* 0x3f800000e2e27423 */ /* 0x000fe200000101e2 */
[----:B------:R-:W-:Y:S01]  /*3350*/  FSEL R190, R216, -INF , P6 ;  /* 0xff800000d8be7808 */ /* 0x000fe20003000000 */
[C---:B------:R-:W-:Y:S04]  /*3360*/  HMMA.16816.F32.BF16 R24, R112.reuse, R152, R24 ;  /* 0x000000987018723c */ /* 0x040fe80000041818 */
[----:B------:R-:W-:Y:S01]  /*3370*/  FFMA.FTZ R135, R135, c[0x0][0x29c], -R240 ;  /* 0x0000a70087877a23 */ /* 0x000fe200000108f0 */
[----:B------:R-:W-:Y:S01]  /*3380*/  MUFU.EX2 R124, R124 ;  /* 0x0000007c007c7308 */ /* 0x000fe20000000800 */
[--C-:B------:R-:W-:Y:S01]  /*3390*/  FFMA.FTZ R190, R190, c[0x0][0x29c], -R235.reuse ;  /* 0x0000a700bebe7a23 */ /* 0x100fe200000108eb */
[----:B------:R-:W-:Y:S01]  /*33a0*/  FSEL R138, R217, -INF , P5 ;  /* 0xff800000d98a7808 */ /* 0x000fe20002800000 */
[-C--:B------:R-:W-:Y:S04]  /*33b0*/  HMMA.16816.F32.BF16 R28, R112, R154.reuse, R28 ;  /* 0x0000009a701c723c */ /* 0x080fe8000004181c */
[----:B------:R-:W-:Y:S02]  /*33c0*/  FFMA.FTZ R138, R138, c[0x0][0x29c], -R235 ;  /* 0x0000a7008a8a7a23 */ /* 0x000fe400000108eb */
[----:B------:R-:W-:Y:S01]  /*33d0*/  FFMA.FTZ R212, -R212, R212, 1 ;  /* 0x3f800000d4d47423 */ /* 0x000fe200000101d4 */
[----:B------:R-:W-:Y:S01]  /*33e0*/  FSEL R113, R223, -INF , P3 ;  /* 0xff800000df717808 */ /* 0x000fe20001800000 */
[----:B------:R-:W-:Y:S01]  /*33f0*/  HMMA.16816.F32.BF16 R32, R108, R154, R32 ;  /* 0x0000009a6c20723c */ /* 0x000fe20000041820 */
[----:B------:R-:W-:Y:S03]  /*3400*/  MUFU.EX2 R135, R135 ;  /* 0x0000008700877308 */ /* 0x000fe60000000800 */
[--C-:B------:R-:W-:Y:S01]  /*3410*/  FFMA.FTZ R112, R123, c[0x0][0x29c], -R242.reuse ;  /* 0x0000a7007b707a23 */ /* 0x100fe200000108f2 */
[C---:B------:R-:W-:Y:S01]  /*3420*/  FSEL R123, R208.reuse, -INF , P2 ;  /* 0xff800000d07b7808 */ /* 0x040fe20001000000 */
[----:B------:R-:W-:Y:S01]  /*3430*/  FFMA.FTZ R208, -R208, R208, 1 ;  /* 0x3f800000d0d07423 */ /* 0x000fe200000101d0 */
[----:B------:R-:W-:Y:S01]  /*3440*/  FSEL R109, R236, -INF , P0 ;  /* 0xff800000ec6d7808 */ /* 0x000fe20000000000 */
[-C--:B-1----:R-:W-:Y:S03]  /*3450*/  HMMA.16816.F32.BF16 R4, R100, R156.reuse, R4 ;  /* 0x0000009c6404723c */ /* 0x082fe60000041804 */
[----:B------:R1:W-:Y:S02]  /*3460*/  MUFU.EX2 R118, R112 ;  /* 0x0000007000767308 */ /* 0x0003e40000000800 */
[--C-:B------:R-:W-:Y:S01]  /*3470*/  FFMA.FTZ R108, R113, c[0x0][0x29c], -R242.reuse ;  /* 0x0000a700716c7a23 */ /* 0x100fe200000108f2 */
[----:B------:R-:W-:Y:S01]  /*3480*/  ISETP.GT.AND P2, PT, R201, 0x61, PT ;  /* 0x00000061c900780c */ /* 0x000fe20003f44270 */
[--C-:B------:R-:W-:Y:S01]  /*3490*/  FFMA.FTZ R125, R109, c[0x0][0x29c], -R242.reuse ;  /* 0x0000a7006d7d7a23 */ /* 0x100fe200000108f2 */
[C---:B------:R-:W-:Y:S04]  /*34a0*/  HMMA.16816.F32.BF16 R8, R104.reuse, R156, R8 ;  /* 0x0000009c6808723c */ /* 0x040fe80000041808 */
[----:B------:R-:W-:Y:S01]  /*34b0*/  FFMA.FTZ R216, -R216, R216, 1 ;  /* 0x3f800000d8d87423 */ /* 0x000fe200000101d8 */
[----:B------:R2:W3:Y:S01]  /*34c0*/  MUFU.EX2 R117, R108 ;  /* 0x0000006c00757308 */ /* 0x0004e20000000800 */
[----:B------:R-:W-:Y:S01]  /*34d0*/  FFMA.FTZ R217, -R217, R217, 1 ;  /* 0x3f800000d9d97423 */ /* 0x000fe200000101d9 */
[----:B------:R-:W-:Y:S01]  /*34e0*/  FSEL R127, R237, -INF , P2 ;  /* 0xff800000ed7f7808 */ /* 0x000fe20001000000 */
[-C--:B------:R-:W-:Y:S04]  /*34f0*/  HMMA.16816.F32.BF16 R12, R104, R158.reuse, R12 ;  /* 0x0000009e680c723c */ /* 0x080fe8000004180c */
[----:B------:R-:W-:Y:S01]  /*3500*/  FFMA.FTZ R242, R127, c[0x0][0x29c], -R242 ;  /* 0x0000a7007ff27a23 */ /* 0x000fe200000108f2 */
[C---:B------:R-:W-:Y:S01]  /*3510*/  FSEL R136, R239.reuse, -INF , P2 ;  /* 0xff800000ef887808 */ /* 0x040fe20001000000 */
[--C-:B------:R-:W-:Y:S01]  /*3520*/  FFMA.FTZ R127, R128, c[0x0][0x29c], -R241.reuse ;  /* 0x0000a700807f7a23 */ /* 0x100fe200000108f1 */
[----:B------:R-:W4:Y:S01]  /*3530*/  MUFU.EX2 R125, R125 ;  /* 0x0000007d007d7308 */ /* 0x000f220000000800 */
[C---:B------:R-:W-:Y:S01]  /*3540*/  HMMA.16816.F32.BF16 R16, R100.reuse, R158, R16 ;  /* 0x0000009e6410723c */ /* 0x040fe20000041810 */
[----:B-1----:R-:W-:Y:S03]  /*3550*/  LDSM.16.M88.4 R112, [R116+0x1000] ;  /* 0x001000007470783b */ /* 0x002fe60000000200 */
[C---:B------:R-:W-:Y:S01]  /*3560*/  FSEL R128, R220.reuse, -INF , P6 ;  /* 0xff800000dc807808 */ /* 0x040fe20003000000 */
[----:B------:R-:W-:Y:S01]  /*3570*/  FFMA.FTZ R239, -R239, R239, 1 ;  /* 0x3f800000efef7423 */ /* 0x000fe200000101ef */
[----:B------:R-:W-:Y:S01]  /*3580*/  FSEL R137, R231, -INF , P2 ;  /* 0xff800000e7897808 */ /* 0x000fe20001000000 */
[----:B------:R-:W-:Y:S01]  /*3590*/  FFMA.FTZ R220, -R220, R220, 1 ;  /* 0x3f800000dcdc7423 */ /* 0x000fe200000101dc */
[-C--:B------:R-:W-:Y:S01]  /*35a0*/  HMMA.16816.F32.BF16 R20, R100, R160.reuse, R20 ;  /* 0x000000a06414723c */ /* 0x080fe20000041814 */
[----:B------:R-:W1:Y:S03]  /*35b0*/  MUFU.EX2 R242, R242 ;  /* 0x000000f200f27308 */ /* 0x000e660000000800 */
[----:B------:R-:W-:Y:S01]  /*35c0*/  FFMA.FTZ R222, -R222, R222, 1 ;  /* 0x3f800000dede7423 */ /* 0x000fe200000101de */
[----:B--2---:R2:W5:Y:S01]  /*35d0*/  LDSM.16.M88.4 R108, [R116] ;  /* 0x00000000746c783b */ /* 0x0045620000000200 */
[----:B------:R-:W-:Y:S02]  /*35e0*/  FFMA.FTZ R223, -R223, R223, 1 ;  /* 0x3f800000dfdf7423 */ /* 0x000fe400000101df */
[C---:B------:R-:W-:Y:S03]  /*35f0*/  HMMA.16816.F32.BF16 R24, R104.reuse, R160, R24 ;  /* 0x000000a06818723c */ /* 0x040fe60000041818 */
[----:B------:R-:W1:Y:S05]  /*3600*/  MUFU.EX2 R127, R127 ;  /* 0x0000007f007f7308 */ /* 0x000e6a0000000800 */
[-C--:B------:R-:W-:Y:S05]  /*3610*/  HMMA.16816.F32.BF16 R28, R104, R162.reuse, R28 ;  /* 0x000000a2681c723c */ /* 0x080fea000004181c */
[----:B------:R-:W-:Y:S03]  /*3620*/  MUFU.EX2 R190, R190 ;  /* 0x000000be00be7308 */ /* 0x000fe60000000800 */
[----:B------:R-:W-:Y:S04]  /*3630*/  HMMA.16816.F32.BF16 R32, R100, R162, R32 ;  /* 0x000000a26420723c */ /* 0x000fe80000041820 */
[--C-:B--2---:R-:W-:Y:S01]  /*3640*/  FFMA.FTZ R116, R128, c[0x0][0x29c], -R241.reuse ;  /* 0x0000a70080747a23 */ /* 0x104fe200000108f1 */
[C---:B------:R-:W-:Y:S01]  /*3650*/  FSEL R128, R221.reuse, -INF , P5 ;  /* 0xff800000dd807808 */ /* 0x040fe20002800000 */
[----:B------:R-:W-:Y:S01]  /*3660*/  FFMA.FTZ R221, -R221, R221, 1 ;  /* 0x3f800000dddd7423 */ /* 0x000fe200000101dd */
[----:B------:R-:W-:Y:S05]  /*3670*/  MUFU.EX2 R244, R244 ;  /* 0x000000f400f47308 */ /* 0x000fea0000000800 */
[--C-:B------:R-:W-:Y:S01]  /*3680*/  FFMA.FTZ R129, R128, c[0x0][0x29c], -R241.reuse ;  /* 0x0000a70080817a23 */ /* 0x100fe200000108f1 */
[C---:B------:R-:W-:Y:S01]  /*3690*/  FSEL R128, R224.reuse, -INF , P4 ;  /* 0xff800000e0807808 */ /* 0x040fe20002000000 */
[----:B------:R-:W-:Y:S03]  /*36a0*/  FFMA.FTZ R224, -R224, R224, 1 ;  /* 0x3f800000e0e07423 */ /* 0x000fe600000101e0 */
[----:B------:R-:W-:Y:S01]  /*36b0*/  MUFU.EX2 R116, R116 ;  /* 0x0000007400747308 */ /* 0x000fe20000000800 */
[--C-:B------:R-:W-:Y:S02]  /*36c0*/  FFMA.FTZ R130, R128, c[0x0][0x29c], -R241.reuse ;  /* 0x0000a70080827a23 */ /* 0x100fe400000108f1 */
[----:B------:R-:W2:Y:S01]  /*36d0*/  LDS R128, [R233+0xc280] ;  /* 0x00c28000e9807984 */ /* 0x000ea20000000800 */
[-C--:B-----5:R-:W-:Y:S05]  /*36e0*/  HMMA.16816.F32.BF16 R4, R108, R164.reuse, R4 ;  /* 0x000000a46c04723c */ /* 0x0a0fea0000041804 */
[----:B------:R-:W-:Y:S01]  /*36f0*/  FFMA.FTZ R241, R136, c[0x0][0x29c], -R241 ;  /* 0x0000a70088f17a23 */ /* 0x000fe200000108f1 */
[----:B------:R-:W-:Y:S01]  /*3700*/  MUFU.EX2 R129, R129 ;  /* 0x0000008100817308 */ /* 0x000fe20000000800 */
[--C-:B------:R-:W-:Y:S01]  /*3710*/  FFMA.FTZ R136, R123, c[0x0][0x29c], -R240.reuse ;  /* 0x0000a7007b887a23 */ /* 0x100fe200000108f0 */
[C---:B------:R-:W-:Y:S04]  /*3720*/  HMMA.16816.F32.BF16 R8, R112.reuse, R164, R8 ;  /* 0x000000a47008723c */ /* 0x040fe80000041808 */
[----:B------:R-:W-:Y:S01]  /*3730*/  FFMA.FTZ R123, R139, c[0x0][0x29c], -R240 ;  /* 0x0000a7008b7b7a23 */ /* 0x000fe200000108f0 */
[----:B---3--:R-:W-:Y:S03]  /*3740*/  F2FP.BF16.PACK_AB R139, R117, R118 ;  /* 0x00000076758b723e */ /* 0x008fe600000010ff */
[-C--:B------:R-:W-:Y:S01]  /*3750*/  HMMA.16816.F32.BF16 R12, R112, R166.reuse, R12 ;  /* 0x000000a6700c723c */ /* 0x080fe2000004180c */
[----:B------:R-:W3:Y:S07]  /*3760*/  MUFU.EX2 R130, R130 ;  /* 0x0000008200827308 */ /* 0x000eee0000000800 */
[C---:B------:R-:W-:Y:S03]  /*3770*/  HMMA.16816.F32.BF16 R16, R108.reuse, R166, R16 ;  /* 0x000000a66c10723c */ /* 0x040fe60000041810 */
[----:B------:R-:W-:Y:S05]  /*3780*/  MUFU.EX2 R241, R241 ;  /* 0x000000f100f17308 */ /* 0x000fea0000000800 */
[-C--:B------:R-:W-:Y:S05]  /*3790*/  HMMA.16816.F32.BF16 R20, R108, R168.reuse, R20 ;  /* 0x000000a86c14723c */ /* 0x080fea0000041814 */
[----:B------:R-:W-:Y:S01]  /*37a0*/  MUFU.EX2 R136, R136 ;  /* 0x0000008800887308 */ /* 0x000fe20000000800 */
[----:B--2---:R-:W-:Y:S02]  /*37b0*/  FADD.FTZ R134, R4, -R128 ;  /* 0x8000008004867221 */ /* 0x004fe40000010000 */
[C---:B------:R-:W-:Y:S04]  /*37c0*/  HMMA.16816.F32.BF16 R24, R112.reuse, R168, R24 ;  /* 0x000000a87018723c */ /* 0x040fe80000041818 */
[----:B------:R-:W-:Y:S01]  /*37d0*/  FMUL.FTZ R134, R119, R134 ;  /* 0x0000008677867220 */ /* 0x000fe20000410000 */
[----:B------:R-:W-:Y:S02]  /*37e0*/  F2FP.BF16.PACK_AB R119, R120, R119 ;  /* 0x000000777877723e */ /* 0x000fe400000010ff */
[----:B------:R-:W-:Y:S01]  /*37f0*/  MUFU.EX2 R123, R123 ;  /* 0x0000007b007b7308 */ /* 0x000fe20000000800 */
[-C--:B------:R-:W-:Y:S04]  /*3800*/  HMMA.16816.F32.BF16 R28, R112, R170.reuse, R28 ;  /* 0x000000aa701c723c */ /* 0x080fe8000004181c */
[----:B------:R-:W-:Y:S03]  /*3810*/  FMUL.FTZ R134, R134, R209 ;  /* 0x000000d186867220 */ /* 0x000fe60000410000 */
[----:B------:R-:W-:Y:S01]  /*3820*/  FSEL R115, R215, -INF , P5 ;  /* 0xff800000d7737808 */ /* 0x000fe20002800000 */
[----:B------:R-:W-:Y:S01]  /*3830*/  HMMA.16816.F32.BF16 R32, R108, R170, R32 ;  /* 0x000000aa6c20723c */ /* 0x000fe20000041820 */
[----:B------:R-:W2:Y:S01]  /*3840*/  LDS R108, [R233+0xc2a0] ;  /* 0x00c2a000e96c7984 */ /* 0x000ea20000000800 */
[----:B------:R5:W1:Y:S02]  /*3850*/  MUFU.EX2 R112, R132 ;  /* 0x0000008400707308 */ /* 0x000a640000000800 */
[----:B------:R-:W-:Y:S01]  /*3860*/  FFMA.FTZ R114, R133, c[0x0][0x29c], -R240 ;  /* 0x0000a70085727a23 */ /* 0x000fe200000108f0 */
[----:B------:R-:W-:Y:S01]  /*3870*/  FSEL R113, R227, -INF , P3 ;  /* 0xff800000e3717808 */ /* 0x000fe20001800000 */
[--C-:B------:R-:W-:Y:S01]  /*3880*/  FADD.FTZ R133, R5, -R128.reuse ;  /* 0x8000008005857221 */ /* 0x100fe20000010000 */
[----:B------:R-:W-:Y:S01]  /*3890*/  FSEL R110, R228, -INF , P4 ;  /* 0xff800000e46e7808 */ /* 0x000fe20002000000 */
[----:B------:R-:W-:Y:S01]  /*38a0*/  FADD.FTZ R111, R17, -R128 ;  /* 0x80000080116f7221 */ /* 0x000fe20000010000 */
[----:B------:R-:W-:Y:S03]  /*38b0*/  IADD3 R17, R203, 0x2, RZ ;  /* 0x00000002cb117810 */ /* 0x000fe60007ffe0ff */
[--C-:B------:R-:W-:Y:S01]  /*38c0*/  FFMA.FTZ R115, R115, c[0x0][0x29c], -R240.reuse ;  /* 0x0000a70073737a23 */ /* 0x100fe200000108f0 */
[----:B------:R-:W-:Y:S01]  /*38d0*/  MUFU.EX2 R114, R114 ;  /* 0x0000007200727308 */ /* 0x000fe20000000800 */
[----:B------:R-:W-:Y:S01]  /*38e0*/  FMUL.FTZ R133, R120, R133 ;  /* 0x0000008578857220 */ /* 0x000fe20000410000 */
[C---:B------:R-:W-:Y:S01]  /*38f0*/  F2FP.BF16.PACK_AB R120, R122.reuse, R121 ;  /* 0x000000797a78723e */ /* 0x040fe200000010ff */
[----:B------:R-:W-:Y:S01]  /*3900*/  FMUL.FTZ R111, R122, R111 ;  /* 0x0000006f7a6f7220 */ /* 0x000fe20000410000 */
[----:B------:R-:W-:Y:S01]  /*3910*/  ISETP.GE.AND P0, PT, R17, R196, PT ;  /* 0x000000c41100720c */ /* 0x000fe20003f06270 */
[----:B------:R-:W-:Y:S01]  /*3920*/  FMUL.FTZ R133, R133, R210 ;  /* 0x000000d285857220 */ /* 0x000fe20000410000 */
[----:B------:R-:W-:Y:S01]  /*3930*/  FSEL R210, R234, -INF , P2 ;  /* 0xff800000ead27808 */ /* 0x000fe20001000000 */
[--C-:B------:R-:W-:Y:S02]  /*3940*/  FFMA.FTZ R110, R110, c[0x0][0x29c], -R235.reuse ;  /* 0x0000a7006e6e7a23 */ /* 0x100fe400000108eb */
[----:B------:R-:W-:Y:S01]  /*3950*/  FFMA.FTZ R113, R113, c[0x0][0x29c], -R240 ;  /* 0x0000a70071717a23 */ /* 0x000fe200000108f0 */
[----:B------:R3:W3:Y:S01]  /*3960*/  MUFU.EX2 R122, R115 ;  /* 0x00000073007a7308 */ /* 0x0006e20000000800 */
[----:B------:R-:W-:Y:S01]  /*3970*/  FADD.FTZ R32, R32, -R128 ;  /* 0x8000008020207221 */ /* 0x000fe20000010000 */
[----:B------:R-:W-:Y:S01]  /*3980*/  F2FP.BF16.PACK_AB R133, R133, R134 ;  /* 0x000000868585723e */ /* 0x000fe200000010ff */
[----:B-----5:R-:W-:Y:S02]  /*3990*/  FFMA.FTZ R132, R189, c[0x0][0x29c], -R240 ;  /* 0x0000a700bd847a23 */ /* 0x020fe400000108f0 */
[----:B----4-:R-:W-:Y:S02]  /*39a0*/  FMUL.FTZ R32, R125, R32 ;  /* 0x000000207d207220 */ /* 0x010fe40000410000 */
[--C-:B------:R-:W-:Y:S02]  /*39b0*/  FADD.FTZ R33, R33, -R128.reuse ;  /* 0x8000008021217221 */ /* 0x100fe40000010000 */
[----:B------:R-:W-:Y:S01]  /*39c0*/  FADD.FTZ R134, R21, -R128 ;  /* 0x8000008015867221 */ /* 0x000fe20000010000 */
[----:B------:R4:W5:Y:S01]  /*39d0*/  MUFU.EX2 R109, R132 ;  /* 0x00000084006d7308 */ /* 0x0009620000000800 */
[----:B-1----:R-:W-:Y:S02]  /*39e0*/  FMUL.FTZ R33, R242, R33 ;  /* 0x00000021f2217220 */ /* 0x002fe40000410000 */
[----:B------:R-:W-:Y:S02]  /*39f0*/  FFMA.FTZ R240, R137, c[0x0][0x29c], -R240 ;  /* 0x0000a70089f07a23 */ /* 0x000fe400000108f0 */
[----:B------:R-:W-:Y:S02]  /*3a00*/  FFMA.FTZ R235, R210, c[0x0][0x29c], -R235 ;  /* 0x0000a700d2eb7a23 */ /* 0x000fe400000108eb */
[----:B------:R-:W-:Y:S02]  /*3a10*/  FFMA.FTZ R137, -R218, R218, 1 ;  /* 0x3f800000da897423 */ /* 0x000fe400000101da */
[----:B------:R-:W-:Y:S01]  /*3a20*/  FFMA.FTZ R210, -R219, R219, 1 ;  /* 0x3f800000dbd27423 */ /* 0x000fe200000101db */
[----:B------:R-:W-:Y:S01]  /*3a30*/  MUFU.EX2 R240, R240 ;  /* 0x000000f000f07308 */ /* 0x000fe20000000800 */
[----:B------:R-:W-:Y:S02]  /*3a40*/  FMUL.FTZ R134, R117, R134 ;  /* 0x0000008675867220 */ /* 0x000fe40000410000 */
[--C-:B--2---:R-:W-:Y:S02]  /*3a50*/  FADD.FTZ R117, R6, -R108.reuse ;  /* 0x8000006c06757221 */ /* 0x104fe40000010000 */
[----:B---3--:R-:W-:Y:S02]  /*3a60*/  FFMA.FTZ R115, -R236, R236, 1 ;  /* 0x3f800000ec737423 */ /* 0x008fe400000101ec */
[----:B------:R-:W-:Y:S02]  /*3a70*/  FMUL.FTZ R111, R111, R210 ;  /* 0x000000d26f6f7220 */ /* 0x000fe40000410000 */
[----:B------:R-:W-:Y:S01]  /*3a80*/  FMUL.FTZ R32, R32, R115 ;  /* 0x0000007320207220 */ /* 0x000fe20000410000 */
[----:B------:R-:W-:Y:S01]  /*3a90*/  F2FP.BF16.PACK_AB R115, R127, R126 ;  /* 0x0000007e7f73723e */ /* 0x000fe200000010ff */
[----:B------:R-:W-:Y:S01]  /*3aa0*/  FMUL.FTZ R117, R126, R117 ;  /* 0x000000757e757220 */ /* 0x000fe20000410000 */
[----:B------:R-:W1:Y:S01]  /*3ab0*/  MUFU.EX2 R113, R113 ;  /* 0x0000007100717308 */ /* 0x000e620000000800 */
[----:B------:R-:W-:Y:S02]  /*3ac0*/  FADD.FTZ R210, R7, -R108 ;  /* 0x8000006c07d27221 */ /* 0x000fe40000010000 */
[--C-:B----4-:R-:W-:Y:S02]  /*3ad0*/  FADD.FTZ R132, R16, -R128.reuse ;  /* 0x8000008010847221 */ /* 0x110fe40000010000 */
[----:B------:R-:W-:Y:S01]  /*3ae0*/  FMUL.FTZ R210, R127, R210 ;  /* 0x000000d27fd27220 */ /* 0x000fe20000410000 */
[----:B------:R-:W-:Y:S01]  /*3af0*/  F2FP.BF16.PACK_AB R127, R131, R130 ;  /* 0x00000082837f723e */ /* 0x000fe200000010ff */
[----:B------:R-:W-:Y:S02]  /*3b00*/  FMUL.FTZ R132, R121, R132 ;  /* 0x0000008479847220 */ /* 0x000fe40000410000 */
[----:B------:R-:W-:Y:S01]  /*3b10*/  FADD.FTZ R121, R20, -R128 ;  /* 0x8000008014797221 */ /* 0x000fe20000010000 */
[----:B------:R-:W-:Y:S01]  /*3b20*/  MUFU.EX2 R110, R110 ;  /* 0x0000006e006e7308 */ /* 0x000fe20000000800 */
[----:B------:R-:W-:Y:S02]  /*3b30*/  FFMA.FTZ R128, -R237, R237, 1 ;  /* 0x3f800000ed807423 */ /* 0x000fe400000101ed */
[----:B------:R-:W-:Y:S01]  /*3b40*/  FMUL.FTZ R121, R118, R121 ;  /* 0x0000007976797220 */ /* 0x000fe20000410000 */
[----:B------:R-:W-:Y:S01]  /*3b50*/  F2FP.BF16.PACK_AB R118, R242, R125 ;  /* 0x0000007df276723e */ /* 0x000fe200000010ff */
[----:B------:R-:W-:Y:S01]  /*3b60*/  FMUL.FTZ R33, R33, R128 ;  /* 0x0000008021217220 */ /* 0x000fe20000410000 */
[----:B------:R-:W2:Y:S01]  /*3b70*/  LDS R125, [R233+0xc300] ;  /* 0x00c30000e97d7984 */ /* 0x000ea20000000800 */
[----:B------:R-:W-:Y:S02]  /*3b80*/  FMUL.FTZ R132, R132, R137 ;  /* 0x0000008984847220 */ /* 0x000fe40000410000 */
[--C-:B------:R-:W-:Y:S01]  /*3b90*/  FADD.FTZ R128, R23, -R108.reuse ;  /* 0x8000006c17807221 */ /* 0x100fe20000010000 */
[----:B------:R-:W3:Y:S01]  /*3ba0*/  LDS R233, [R233+0xc320] ;  /* 0x00c32000e9e97984 */ /* 0x000ee20000000800 */
[----:B------:R-:W-:Y:S01]  /*3bb0*/  F2FP.BF16.PACK_AB R126, R33, R32 ;  /* 0x00000020217e723e */ /* 0x000fe200000010ff */
[--C-:B------:R-:W-:Y:S01]  /*3bc0*/  FADD.FTZ R33, R18, -R108.reuse ;  /* 0x8000006c12217221 */ /* 0x100fe20000010000 */
[----:B------:R-:W-:Y:S01]  /*3bd0*/  F2FP.BF16.PACK_AB R132, R111, R132 ;  /* 0x000000846f84723e */ /* 0x000fe200000010ff */
[----:B------:R-:W-:Y:S01]  /*3be0*/  STS [R204], R119 ;  /* 0x00000077cc007388 */ /* 0x000fe20000000800 */
[--C-:B------:R-:W-:Y:S01]  /*3bf0*/  FADD.FTZ R32, R19, -R108.reuse ;  /* 0x8000006c13207221 */ /* 0x100fe20000010000 */
[----:B------:R-:W-:Y:S01]  /*3c00*/  MUFU.EX2 R235, R235 ;  /* 0x000000eb00eb7308 */ /* 0x000fe20000000800 */
[----:B------:R-:W-:Y:S01]  /*3c10*/  FMUL.FTZ R33, R116, R33 ;  /* 0x0000002174217220 */ /* 0x000fe20000410000 */
[----:B------:R-:W-:Y:S01]  /*3c20*/  STS [R204+0x400], R115 ;  /* 0x00040073cc007388 */ /* 0x000fe20000000800 */
[C---:B------:R-:W-:Y:S01]  /*3c30*/  F2FP.BF16.PACK_AB R116, R129.reuse, R116 ;  /* 0x000000748174723e */ /* 0x040fe200000010ff */
[----:B------:R-:W-:Y:S02]  /*3c40*/  FMUL.FTZ R32, R129, R32 ;  /* 0x0000002081207220 */ /* 0x000fe40000410000 */
[----:B------:R4:W-:Y:S01]  /*3c50*/  STS [R205], R120 ;  /* 0x00000078cd007388 */ /* 0x0009e20000000800 */
[--C-:B------:R-:W-:Y:S02]  /*3c60*/  FADD.FTZ R111, R22, -R108.reuse ;  /* 0x8000006c166f7221 */ /* 0x100fe40000010000 */
[--C-:B------:R-:W-:Y:S01]  /*3c70*/  FADD.FTZ R129, R34, -R108.reuse ;  /* 0x8000006c22817221 */ /* 0x100fe20000010000 */
[----:B------:R-:W-:Y:S01]  /*3c80*/  STS [R205+0x400], R116 ;  /* 0x00040074cd007388 */ /* 0x000fe20000000800 */
[----:B------:R-:W-:Y:S02]  /*3c90*/  FADD.FTZ R108, R35, -R108 ;  /* 0x8000006c236c7221 */ /* 0x000fe40000010000 */
[----:B------:R-:W-:Y:S01]  /*3ca0*/  FMUL.FTZ R111, R130, R111 ;  /* 0x0000006f826f7220 */ /* 0x000fe20000410000 */
[----:B------:R-:W1:Y:S01]  /*3cb0*/  MUFU.EX2 R35, R192 ;  /* 0x000000c000237308 */ /* 0x000e620000000800 */
[----:B------:R-:W-:Y:S01]  /*3cc0*/  FMUL.FTZ R129, R112, R129 ;  /* 0x0000008170817220 */ /* 0x000fe20000410000 */
[----:B------:R-:W-:Y:S01]  /*3cd0*/  F2FP.BF16.PACK_AB R130, R122, R123 ;  /* 0x0000007b7a82723e */ /* 0x000fe200000010ff */
[----:B------:R-:W-:Y:S01]  /*3ce0*/  FMUL.FTZ R128, R131, R128 ;  /* 0x0000008083807220 */ /* 0x000fe20000410000 */
[C---:B------:R-:W-:Y:S01]  /*3cf0*/  F2FP.BF16.PACK_AB R112, R241.reuse, R112 ;  /* 0x00000070f170723e */ /* 0x040fe200000010ff */
[----:B------:R-:W-:Y:S02]  /*3d00*/  FMUL.FTZ R108, R241, R108 ;  /* 0x0000006cf16c7220 */ /* 0x000fe40000410000 */
[----:B------:R-:W-:Y:S02]  /*3d10*/  FMUL.FTZ R111, R111, R224 ;  /* 0x000000e06f6f7220 */ /* 0x000fe40000410000 */
[----:B------:R-:W-:Y:S01]  /*3d20*/  FMUL.FTZ R128, R128, R225 ;  /* 0x000000e180807220 */ /* 0x000fe20000410000 */
[----:B------:R-:W1:Y:S01]  /*3d30*/  MUFU.EX2 R131, R138 ;  /* 0x0000008a00837308 */ /* 0x000e620000000800 */
[----:B------:R-:W-:Y:S02]  /*3d40*/  FMUL.FTZ R129, R129, R238 ;  /* 0x000000ee81817220 */ /* 0x000fe40000410000 */
[----:B------:R-:W-:Y:S01]  /*3d50*/  FMUL.FTZ R108, R108, R239 ;  /* 0x000000ef6c6c7220 */ /* 0x000fe20000410000 */
[----:B------:R-:W-:Y:S01]  /*3d60*/  F2FP.BF16.PACK_AB R111, R128, R111 ;  /* 0x0000006f806f723e */ /* 0x000fe200000010ff */
[----:B------:R-:W-:Y:S02]  /*3d70*/  FMUL.FTZ R33, R33, R220 ;  /* 0x000000dc21217220 */ /* 0x000fe40000410000 */
[--C-:B--2---:R-:W-:Y:S01]  /*3d80*/  FADD.FTZ R34, R9, -R125.reuse ;  /* 0x8000007d09227221 */ /* 0x104fe20000010000 */
[----:B------:R-:W-:Y:S01]  /*3d90*/  F2FP.BF16.PACK_AB R108, R108, R129 ;  /* 0x000000816c6c723e */ /* 0x000fe200000010ff */
[--C-:B------:R-:W-:Y:S01]  /*3da0*/  FADD.FTZ R128, R12, -R125.reuse ;  /* 0x8000007d0c807221 */ /* 0x100fe20000010000 */
[C---:B-----5:R-:W-:Y:S01]  /*3db0*/  F2FP.BF16.PACK_AB R129, R109.reuse, R136 ;  /* 0x000000886d81723e */ /* 0x060fe200000010ff */
[----:B------:R-:W-:Y:S02]  /*3dc0*/  FMUL.FTZ R34, R109, R34 ;  /* 0x000000226d227220 */ /* 0x000fe40000410000 */
[--C-:B------:R-:W-:Y:S02]  /*3dd0*/  FADD.FTZ R109, R13, -R125.reuse ;  /* 0x8000007d0d6d7221 */ /* 0x100fe40000010000 */
[----:B------:R-:W-:Y:S01]  /*3de0*/  STS [R204+0x1000], R129 ;  /* 0x00100081cc007388 */ /* 0x000fe20000000800 */
[----:B------:R-:W-:Y:S02]  /*3df0*/  FMUL.FTZ R32, R32, R221 ;  /* 0x000000dd20207220 */ /* 0x000fe40000410000 */
[--C-:B------:R-:W-:Y:S02]  /*3e00*/  FADD.FTZ R28, R28, -R125.reuse ;  /* 0x8000007d1c1c7221 */ /* 0x100fe40000010000 */
[--C-:B------:R-:W-:Y:S01]  /*3e10*/  FADD.FTZ R29, R29, -R125.reuse ;  /* 0x8000007d1d1d7221 */ /* 0x100fe20000010000 */
[----:B------:R-:W-:Y:S01]  /*3e20*/  F2FP.BF16.PACK_AB R32, R32, R33 ;  /* 0x000000212020723e */ /* 0x000fe200000010ff */
[----:B------:R-:W-:Y:S02]  /*3e30*/  FMUL.FTZ R128, R123, R128 ;  /* 0x000000807b807220 */ /* 0x000fe40000410000 */
[----:B------:R-:W-:Y:S02]  /*3e40*/  FMUL.FTZ R109, R122, R109 ;  /* 0x0000006d7a6d7220 */ /* 0x000fe40000410000 */
[----:B------:R-:W-:Y:S02]  /*3e50*/  FFMA.FTZ R123, -R214, R214, 1 ;  /* 0x3f800000d67b7423 */ /* 0x000fe400000101d6 */
[----:B------:R-:W-:Y:S02]  /*3e60*/  FFMA.FTZ R122, -R215, R215, 1 ;  /* 0x3f800000d77a7423 */ /* 0x000fe400000101d7 */
[--C-:B------:R-:W-:Y:S02]  /*3e70*/  FADD.FTZ R33, R8, -R125.reuse ;  /* 0x8000007d08217221 */ /* 0x100fe40000010000 */
[----:B------:R-:W-:Y:S02]  /*3e80*/  FMUL.FTZ R123, R128, R123 ;  /* 0x0000007b807b7220 */ /* 0x000fe40000410000 */
[----:B------:R-:W-:Y:S02]  /*3e90*/  FMUL.FTZ R122, R109, R122 ;  /* 0x0000007a6d7a7220 */ /* 0x000fe40000410000 */
[--C-:B------:R-:W-:Y:S02]  /*3ea0*/  FADD.FTZ R109, R24, -R125.reuse ;  /* 0x8000007d186d7221 */ /* 0x100fe40000010000 */
[----:B------:R-:W-:Y:S01]  /*3eb0*/  FADD.FTZ R24, R25, -R125 ;  /* 0x8000007d19187221 */ /* 0x000fe20000010000 */
[----:B-1----:R-:W-:Y:S01]  /*3ec0*/  F2FP.BF16.PACK_AB R25, R113, R114 ;  /* 0x000000727119723e */ /* 0x002fe200000010ff */
[----:B------:R-:W-:Y:S02]  /*3ed0*/  FFMA.FTZ R125, -R230, R230, 1 ;  /* 0x3f800000e67d7423 */ /* 0x000fe400000101e6 */
[----:B------:R-:W-:Y:S02]  /*3ee0*/  FMUL.FTZ R28, R135, R28 ;  /* 0x0000001c871c7220 */ /* 0x000fe40000410000 */
[----:B------:R-:W-:Y:S02]  /*3ef0*/  FFMA.FTZ R128, -R231, R231, 1 ;  /* 0x3f800000e7807423 */ /* 0x000fe400000101e7 */
[----:B------:R-:W-:Y:S02]  /*3f00*/  FMUL.FTZ R29, R240, R29 ;  /* 0x0000001df01d7220 */ /* 0x000fe40000410000 */
[----:B------:R-:W-:Y:S02]  /*3f10*/  FMUL.FTZ R28, R28, R125 ;  /* 0x0000007d1c1c7220 */ /* 0x000fe40000410000 */
[----:B------:R-:W-:Y:S01]  /*3f20*/  FMUL.FTZ R109, R114, R109 ;  /* 0x0000006d726d7220 */ /* 0x000fe20000410000 */
[----:B------:R-:W-:Y:S01]  /*3f30*/  F2FP.BF16.PACK_AB R114, R240, R135 ;  /* 0x00000087f072723e */ /* 0x000fe200000010ff */
[----:B------:R-:W-:Y:S02]  /*3f40*/  FMUL.FTZ R24, R113, R24 ;  /* 0x0000001871187220 */ /* 0x000fe40000410000 */
[----:B------:R-:W-:Y:S01]  /*3f50*/  FMUL.FTZ R29, R29, R128 ;  /* 0x000000801d1d7220 */ /* 0x000fe20000410000 */
[----:B------:R-:W1:Y:S01]  /*3f60*/  MUFU.EX2 R113, R246 ;  /* 0x000000f600717308 */ /* 0x000e620000000800 */
[----:B------:R-:W-:Y:S02]  /*3f70*/  FMUL.FTZ R33, R136, R33 ;  /* 0x0000002188217220 */ /* 0x000fe40000410000 */
[----:B------:R-:W-:Y:S01]  /*3f80*/  FFMA.FTZ R227, -R227, R227, 1 ;  /* 0x3f800000e3e37423 */ /* 0x000fe200000101e3 */
[----:B------:R-:W-:Y:S01]  /*3f90*/  F2FP.BF16.PACK_AB R128, R29, R28 ;  /* 0x0000001c1d80723e */ /* 0x000fe200000010ff */
[----:B------:R-:W-:Y:S01]  /*3fa0*/  FMUL.FTZ R33, R33, R208 ;  /* 0x000000d021217220 */ /* 0x000fe20000410000 */
[----:B------:R-:W-:Y:S01]  /*3fb0*/  F2FP.BF16.PACK_AB R29, R35, R124 ;  /* 0x0000007c231d723e */ /* 0x000fe200000010ff */
[----:B------:R-:W-:Y:S02]  /*3fc0*/  FMUL.FTZ R34, R34, R211 ;  /* 0x000000d322227220 */ /* 0x000fe40000410000 */
[----:B------:R-:W-:Y:S02]  /*3fd0*/  FMUL.FTZ R109, R109, R226 ;  /* 0x000000e26d6d7220 */ /* 0x000fe40000410000 */
[----:B------:R2:W-:Y:S01]  /*3fe0*/  STS [R204+0x1400], R29 ;  /* 0x0014001dcc007388 */ /* 0x0005e20000000800 */
[----:B------:R-:W-:Y:S01]  /*3ff0*/  FMUL.FTZ R24, R24, R227 ;  /* 0x000000e318187220 */ /* 0x000fe20000410000 */
[----:B------:R-:W-:Y:S01]  /*4000*/  F2FP.BF16.PACK_AB R33, R34, R33 ;  /* 0x000000212221723e */ /* 0x000fe200000010ff */
[----:B------:R-:W-:Y:S01]  /*4010*/  FMUL.FTZ R117, R117, R206 ;  /* 0x000000ce75757220 */ /* 0x000fe20000410000 */
[----:B------:R-:W-:Y:S01]  /*4020*/  STS [R205+0x1000], R130 ;  /* 0x00100082cd007388 */ /* 0x000fe20000000800 */
[----:B------:R-:W-:Y:S01]  /*4030*/  F2FP.BF16.PACK_AB R34, R122, R123 ;  /* 0x0000007b7a22723e */ /* 0x000fe200000010ff */
[----:B------:R-:W-:Y:S01]  /*4040*/  FMUL.FTZ R210, R210, R207 ;  /* 0x000000cfd2d27220 */ /* 0x000fe20000410000 */
[----:B------:R-:W-:Y:S01]  /*4050*/  F2FP.BF16.PACK_AB R123, R24, R109 ;  /* 0x0000006d187b723e */ /* 0x000fe200000010ff */
[--C-:B---3--:R-:W-:Y:S01]  /*4060*/  FADD.FTZ R28, R11, -R233.reuse ;  /* 0x800000e90b1c7221 */ /* 0x108fe20000010000 */
[----:B------:R-:W-:Y:S01]  /*4070*/  F2FP.BF16.PACK_AB R24, R131, R190 ;  /* 0x000000be8318723e */ /* 0x000fe200000010ff */
[----:B------:R-:W-:Y:S01]  /*4080*/  FFMA.FTZ R228, -R228, R228, 1 ;  /* 0x3f800000e4e47423 */ /* 0x000fe200000101e4 */
[----:B------:R-:W-:Y:S01]  /*4090*/  F2FP.BF16.PACK_AB R117, R210, R117 ;  /* 0x00000075d275723e */ /* 0x000fe200000010ff */
[----:B------:R-:W-:Y:S01]  /*40a0*/  FMUL.FTZ R28, R35, R28 ;  /* 0x0000001c231c7220 */ /* 0x000fe20000410000 */
[----:B-1----:R-:W-:Y:S01]  /*40b0*/  F2FP.BF16.PACK_AB R109, R113, R110 ;  /* 0x0000006e716d723e */ /* 0x002fe200000010ff */
[----:B------:R1:W-:Y:S01]  /*40c0*/  STS [R205+0x1400], R24 ;  /* 0x00140018cd007388 */ /* 0x0003e20000000800 */
[----:B------:R-:W-:Y:S01]  /*40d0*/  LEA R122, R183, R175, 0xc ;  /* 0x000000afb77a7211 */ /* 0x000fe200078e60ff */
[----:B------:R-:W-:Y:S02]  /*40e0*/  FMUL.FTZ R28, R28, R213 ;  /* 0x000000d51c1c7220 */ /* 0x000fe40000410000 */
[----:B------:R-:W-:Y:S01]  /*40f0*/  STS [R204+0x2000], R139 ;  /* 0x0020008bcc007388 */ /* 0x000fe20000000800 */
[----:B------:R-:W-:Y:S01]  /*4100*/  SHF.L.U32 R122, R122, 0x1, RZ ;  /* 0x000000017a7a7819 */ /* 0x000fe200000006ff */
[----:B------:R-:W-:Y:S02]  /*4110*/  FMUL.FTZ R121, R121, R222 ;  /* 0x000000de79797220 */ /* 0x000fe40000410000 */
[----:B------:R-:W-:Y:S01]  /*4120*/  STS [R204+0x2400], R127 ;  /* 0x0024007fcc007388 */ /* 0x000fe20000000800 */
[----:B----4-:R-:W-:Y:S01]  /*4130*/  IADD3 R120, R173, R122, RZ ;  /* 0x0000007aad787210 */ /* 0x010fe20007ffe0ff */
[----:B------:R-:W-:Y:S02]  /*4140*/  FMUL.FTZ R134, R134, R223 ;  /* 0x000000df86867220 */ /* 0x000fe40000410000 */
[----:B------:R3:W-:Y:S01]  /*4150*/  STS [R205+0x2400], R112 ;  /* 0x00240070cd007388 */ /* 0x0007e20000000800 */
[--C-:B------:R-:W-:Y:S02]  /*4160*/  FADD.FTZ R115, R10, -R233.reuse ;  /* 0x800000e90a737221 */ /* 0x100fe40000010000 */
[----:B------:R-:W-:Y:S01]  /*4170*/  F2FP.BF16.PACK_AB R121, R134, R121 ;  /* 0x000000798679723e */ /* 0x000fe200000010ff */
[----:B------:R-:W-:Y:S01]  /*4180*/  STS [R205+0x2000], R118 ;  /* 0x00200076cd007388 */ /* 0x000fe20000000800 */
[----:B------:R-:W-:Y:S02]  /*4190*/  FMUL.FTZ R115, R124, R115 ;  /* 0x000000737c737220 */ /* 0x000fe40000410000 */
[--C-:B--2---:R-:W-:Y:S01]  /*41a0*/  FADD.FTZ R29, R14, -R233.reuse ;  /* 0x800000e90e1d7221 */ /* 0x104fe20000010000 */
[----:B------:R2:W-:Y:S01]  /*41b0*/  STS [R204+0x3000], R25 ;  /* 0x00300019cc007388 */ /* 0x0005e20000000800 */
[----:B------:R-:W-:Y:S02]  /*41c0*/  FMUL.FTZ R115, R115, R212 ;  /* 0x000000d473737220 */ /* 0x000fe40000410000 */
[----:B------:R-:W-:Y:S01]  /*41d0*/  FMUL.FTZ R29, R190, R29 ;  /* 0x0000001dbe1d7220 */ /* 0x000fe20000410000 */
[----:B------:R-:W-:Y:S01]  /*41e0*/  STS [R204+0x3400], R109 ;  /* 0x0034006dcc007388 */ /* 0x000fe20000000800 */
[--C-:B-1----:R-:W-:Y:S01]  /*41f0*/  FADD.FTZ R24, R15, -R233.reuse ;  /* 0x800000e90f187221 */ /* 0x102fe20000010000 */
[----:B------:R-:W-:Y:S01]  /*4200*/  F2FP.BF16.PACK_AB R115, R28, R115 ;  /* 0x000000731c73723e */ /* 0x000fe200000010ff */
[--C-:B------:R-:W-:Y:S01]  /*4210*/  FADD.FTZ R28, R31, -R233.reuse ;  /* 0x800000e91f1c7221 */ /* 0x100fe20000010000 */
[----:B------:R-:W-:Y:S01]  /*4220*/  STS [R205+0x3000], R114 ;  /* 0x00300072cd007388 */ /* 0x000fe20000000800 */
[----:B------:R-:W-:Y:S02]  /*4230*/  FMUL.FTZ R24, R131, R24 ;  /* 0x0000001883187220 */ /* 0x000fe40000410000 */
[----:B------:R-:W-:Y:S02]  /*4240*/  FMUL.FTZ R29, R29, R216 ;  /* 0x000000d81d1d7220 */ /* 0x000fe40000410000 */
[----:B------:R-:W-:Y:S02]  /*4250*/  FMUL.FTZ R24, R24, R217 ;  /* 0x000000d918187220 */ /* 0x000fe40000410000 */
[C---:B------:R-:W-:Y:S01]  /*4260*/  FMUL.FTZ R28, R235.reuse, R28 ;  /* 0x0000001ceb1c7220 */ /* 0x040fe20000410000 */
[----:B---3--:R-:W-:Y:S02]  /*4270*/  F2FP.BF16.PACK_AB R112, R235, R244 ;  /* 0x000000f4eb70723e */ /* 0x008fe400000010ff */
[----:B------:R-:W-:Y:S01]  /*4280*/  F2FP.BF16.PACK_AB R24, R24, R29 ;  /* 0x0000001d1818723e */ /* 0x000fe200000010ff */
[----:B------:R-:W-:Y:S02]  /*4290*/  FFMA.FTZ R29, -R234, R234, 1 ;  /* 0x3f800000ea1d7423 */ /* 0x000fe400000101ea */
[----:B------:R-:W-:Y:S02]  /*42a0*/  STS [R205+0x3400], R112 ;  /* 0x00340070cd007388 */ /* 0x000fe40000000800 */
[----:B------:R-:W-:Y:S02]  /*42b0*/  FMUL.FTZ R28, R28, R29 ;  /* 0x0000001d1c1c7220 */ /* 0x000fe40000410000 */
[----:B------:R-:W-:Y:S01]  /*42c0*/  BAR.SYNC.DEFER_BLOCKING 0x0 ;  /* 0x0000000000007b1d */ /* 0x000fe20000010000 */
[--C-:B--2---:R-:W-:Y:S02]  /*42d0*/  FADD.FTZ R25, R26, -R233.reuse ;  /* 0x800000e91a197221 */ /* 0x104fe40000010000 */
[--C-:B------:R-:W-:Y:S02]  /*42e0*/  FADD.FTZ R26, R27, -R233.reuse ;  /* 0x800000e91b1a7221 */ /* 0x100fe40000010000 */
[----:B------:R-:W-:Y:S02]  /*42f0*/  FADD.FTZ R27, R30, -R233 ;  /* 0x800000e91e1b7221 */ /* 0x000fe40000010000 */
[----:B------:R-:W-:Y:S02]  /*4300*/  FMUL.FTZ R25, R110, R25 ;  /* 0x000000196e197220 */ /* 0x000fe40000410000 */
[----:B------:R-:W-:Y:S02]  /*4310*/  FMUL.FTZ R26, R113, R26 ;  /* 0x0000001a711a7220 */ /* 0x000fe40000410000 */
[----:B------:R-:W-:Y:S02]  /*4320*/  FMUL.FTZ R25, R25, R228 ;  /* 0x000000e419197220 */ /* 0x000fe40000410000 */
[----:B------:R-:W-:Y:S02]  /*4330*/  FMUL.FTZ R26, R26, R229 ;  /* 0x000000e51a1a7220 */ /* 0x000fe40000410000 */
[----:B------:R-:W-:Y:S04]  /*4340*/  FMUL.FTZ R27, R244, R27 ;  /* 0x0000001bf41b7220 */ /* 0x000fe80000410000 */
[----:B------:R-:W-:Y:S01]  /*4350*/  FMUL.FTZ R27, R27, R232 ;  /* 0x000000e81b1b7220 */ /* 0x000fe20000410000 */
[----:B------:R1:W-:Y:S04]  /*4360*/  STS [R204+0x4400], R117 ;  /* 0x00440075cc007388 */ /* 0x0003e80000000800 */
[----:B------:R-:W-:Y:S01]  /*4370*/  F2FP.BF16.PACK_AB R124, R28, R27 ;  /* 0x0000001b1c7c723e */ /* 0x000fe200000010ff */
[----:B------:R-:W-:Y:S04]  /*4380*/  STS [R204+0x4000], R133 ;  /* 0x00400085cc007388 */ /* 0x000fe80000000800 */
[----:B------:R-:W-:Y:S04]  /*4390*/  STS [R205+0x4000], R132 ;  /* 0x00400084cd007388 */ /* 0x000fe80000000800 */
[----:B------:R-:W-:Y:S04]  /*43a0*/  STS [R205+0x4400], R32 ;  /* 0x00440020cd007388 */ /* 0x000fe80000000800 */
[----:B------:R-:W-:Y:S04]  /*43b0*/  STS [R204+0x5000], R33 ;  /* 0x00500021cc007388 */ /* 0x000fe80000000800 */
[----:B------:R-:W-:Y:S04]  /*43c0*/  STS [R204+0x5400], R115 ;  /* 0x00540073cc007388 */ /* 0x000fe80000000800 */
[----:B------:R-:W-:Y:S01]  /*43d0*/  STS [R205+0x5000], R34 ;  /* 0x00500022cd007388 */ /* 0x000fe20000000800 */
[----:B-1----:R-:W-:Y:S03]  /*43e0*/  F2FP.BF16.PACK_AB R117, R26, R25 ;  /* 0x000000191a75723e */ /* 0x002fe600000010ff */
[----:B------:R-:W-:Y:S04]  /*43f0*/  STS [R205+0x5400], R24 ;  /* 0x00540018cd007388 */ /* 0x000fe80000000800 */
        /* <DEDUP_REMOVED lines=67> */
[----:B------:R-:W-:Y:S05]  /*4830*/  CALL.REL.NOINC `($_ZN7cutlass13device_kernelIN5flash19enable_sm80_to_sm89INS1_16FlashAttnBwdSm80INS1_25CollectiveMainloopBwdSm80ILi2ELi2EN4cute5tupleIJNS5_1CILi64EEENS7_ILi128EEES8_EEENS_10bfloat16_tEfNS_4arch4Sm80ELb0ELb0ELb1ELb0ELb0ELb0ELb0ELb0ELi2ELi2ELi4ELi2ELb1EEENS1_24CollectiveEpilogueBwdGQAISA_fSD_Li256ELb0ELb0EEENS1_19SingleTileSchedulerILb0ELb0ELb0ELi128EEEEEEEEEvNT_6ParamsE$_ZZN5flash25CollectiveMainloopBwdSm80ILi2ELi2EN4cute5tupleIJNS1_1CILi64EEENS3_ILi128EEES4_EEEN7cutlass10bfloat16_tEfNS7_4arch4Sm80ELb0ELb0ELb1ELb0ELb0ELb0ELb0ELb0ELi2ELi2ELi4ELi2ELb1EE3mmaINS_16FlashAttnBwdSm80ISB_NS_24CollectiveEpilogueBwdGQAIS6_fSA_Li256ELb0ELb0EEENS_19SingleTileSchedulerILb0ELb0ELb0ELi128EEEE13SharedStorageENS1_6TensorINS1_11ArrayEngineIfLm32EEENS1_6LayoutINS2_IJNS2_IJNS3_ILi2EEESO_EEESO_NS3_ILi4EEEEEENS2_IJNS2_IJNS3_ILi1EEESO_EEESQ_NS3_ILi8EEEEEEEEEEEEbRKNSB_6ParamsERT0_S12_iNS2_IJiiiEEERT_ENKUliiE0_clEii) ;  /* 0x00004a5000007944 */ /* 0x000fea0003c00000 */
[----:B------:R-:W-:Y:S05]  /*4840*/  BSYNC B0 ;  /* 0x0000000000007941 */ /* 0x000fea0003800000 */
.L_x_51:
[-C--:B-1-34-:R-:W-:Y:S01]  /*4850*/  HMMA.16816.F32.BF16 R4, R24, R28.reuse, RZ ;  /* 0x0000001c1804723c */ /* 0x09afe200000418ff */
[----:B------:R-:W-:Y:S01]  /*4860*/  LDSM.16.M88.4 R20, [R179] ;  /* 0x00000000b314783b */ /* 0x000fe20000000200 */
[----:B------:R-:W-:Y:S01]  /*4870*/  UIADD3 UR5, UR7, 0x1, URZ ;  /* 0x0000000107057890 */ /* 0x000fe2000fffe03f */
[----:B------:R-:W-:Y:S01]  /*4880*/  ISETP.GE.AND P1, PT, R183, 0x1, PT ;  /* 0x00000001b700780c */ /* 0x000fe20003f26270 */
[----:B------:R-:W-:Y:S01]  /*4890*/  UISETP.GE.AND UP1, UPT, UR7, 0x1, UPT ;  /* 0x000000010700788c */ /* 0x000fe2000bf26270 */
[----:B------:R-:W1:Y:S01]  /*48a0*/  LDSM.16.MT88.4 R104, [R182+0x1000] ;  /* 0x00100000b668783b */ /* 0x000e620000004200 */
[--C-:B------:R-:W-:Y:S01]  /*48b0*/  SHF.R.S32.HI R199, RZ, 0x1f, R198.reuse ;  /* 0x0000001fffc77819 */ /* 0x100fe200000114c6 */
[----:B------:R-:W-:Y:S01]  /*48c0*/  UIADD3 UR4, UR6, 0x1, URZ ;  /* 0x0000000106047890 */ /* 0x000fe2000fffe03f */
[C---:B------:R-:W-:Y:S01]  /*48d0*/  HMMA.16816.F32.BF16 R8, R32.reuse, R28, RZ ;  /* 0x0000001c2008723c */ /* 0x040fe200000418ff */
[----:B------:R-:W-:Y:S01]  /*48e0*/  LDSM.16.M88.4 R108, [R178+0x1000] ;  /* 0x00100000b26c783b */ /* 0x000fe20000000200 */
[----:B------:R-:W-:Y:S02]  /*48f0*/  UISETP.GE.AND UP0, UPT, UR6, 0x1, UPT ;  /* 0x000000010600788c */ /* 0x000fe4000bf06270 */
[----:B------:R-:W-:Y:S01]  /*4900*/  USEL UR7, UR5, URZ, !UP1 ;  /* 0x0000003f05077287 */ /* 0x000fe2000c800000 */
[----:B------:R-:W-:Y:S01]  /*4910*/  LDSM.16.MT88.4 R112, [R182+0x2000] ;  /* 0x00200000b670783b */ /* 0x000fe20000004200 */
[----:B------:R-:W-:Y:S02]  /*4920*/  USEL UR6, UR4, URZ, !UP0 ;  /* 0x0000003f04067287 */ /* 0x000fe4000c000000 */
[-C--:B------:R-:W-:Y:S01]  /*4930*/  HMMA.16816.F32.BF16 R12, R32, R30.reuse, RZ ;  /* 0x0000001e200c723c */ /* 0x080fe200000418ff */
[----:B------:R-:W2:Y:S04]  /*4940*/  LDSM.16.M88.4 R32, [R179+0x1000] ;  /* 0x00100000b320783b */ /* 0x000ea80000000200 */
[----:B------:R-:W0:Y:S03]  /*4950*/  LDGDEPBAR ;  /* 0x00000000000079af */ /* 0x000e260000000000 */
[----:B------:R-:W-:Y:S01]  /*4960*/  HMMA.16816.F32.BF16 R16, R24, R30, RZ ;  /* 0x0000001e1810723c */ /* 0x000fe200000418ff */
[----:B------:R-:W-:Y:S04]  /*4970*/  LDSM.16.M88.4 R24, [R178] ;  /* 0x00000000b218783b */ /* 0x000fe80000000200 */
[----:B------:R-:W3:Y:S03]  /*4980*/  LDSM.16.MT88.4 R28, [R182+0x1800] ;  /* 0x00180000b61c783b */ /* 0x000ee60000004200 */
[-C--:B------:R-:W-:Y:S08]  /*4990*/  HMMA.16816.F32.BF16 R4, R100, R120.reuse, R4 ;  /* 0x000000786404723c */ /* 0x080ff00000041804 */
[C---:B------:R-:W-:Y:S08]  /*49a0*/  HMMA.16816.F32.BF16 R8, R124.reuse, R120, R8 ;  /* 0x000000787c08723c */ /* 0x040ff00000041808 */
[-C--:B------:R-:W-:Y:S08]  /*49b0*/  HMMA.16816.F32.BF16 R12, R124, R122.reuse, R12 ;  /* 0x0000007a7c0c723c */ /* 0x080ff0000004180c */
[----:B------:R-:W-:Y:S01]  /*49c0*/  HMMA.16816.F32.BF16 R16, R100, R122, R16 ;  /* 0x0000007a6410723c */ /* 0x000fe20000041810 */
[----:B------:R-:W4:Y:S07]  /*49d0*/  LDSM.16.M88.4 R100, [R181+0x2000] ;  /* 0x00200000b564783b */ /* 0x000f2e0000000200 */
        /* <DEDUP_REMOVED lines=13> */
[----:B------:R-:W5:Y:S03]  /*4ab0*/  LDSM.16.MT88.4 R28, [R182+0x3000] ;  /* 0x00300000b61c783b */ /* 0x000f660000004200 */
[-C--:B----4-:R-:W-:Y:S08]  /*4ac0*/  HMMA.16816.F32.BF16 R4, R100, R112.reuse, R4 ;  /* 0x000000706404723c */ /* 0x090ff00000041804 */
[C---:B-1----:R-:W-:Y:S08]  /*4ad0*/  HMMA.16816.F32.BF16 R8, R32.reuse, R112, R8 ;  /* 0x000000702008723c */ /* 0x042ff00000041808 */
[-C--:B------:R-:W-:Y:S01]  /*4ae0*/  HMMA.16816.F32.BF16 R12, R32, R114.reuse, R12 ;  /* 0x00000072200c723c */ /* 0x080fe2000004180c */
[----:B------:R-:W1:Y:S07]  /*4af0*/  LDSM.16.M88.4 R32, [R179+0x3000] ;  /* 0x00300000b320783b */ /* 0x000e6e0000000200 */
[----:B------:R-:W-:Y:S01]  /*4b00*/  HMMA.16816.F32.BF16 R16, R100, R114, R16 ;  /* 0x000000726410723c */ /* 0x000fe20000041810 */
[----:B------:R-:W-:Y:S04]  /*4b10*/  LDSM.16.M88.4 R100, [R178+0x2000] ;  /* 0x00200000b264783b */ /* 0x000fe80000000200 */
[----:B------:R-:W4:Y:S03]  /*4b20*/  LDSM.16.MT88.4 R112, [R182+0x3800] ;  /* 0x00380000b670783b */ /* 0x000f260000004200 */
[-C--:B--2---:R-:W-:Y:S08]  /*4b30*/  HMMA.16816.F32.BF16 R4, R20, R104.reuse, R4 ;  /* 0x000000681404723c */ /* 0x084ff00000041804 */
[C---:B---3--:R-:W-:Y:S08]  /*4b40*/  HMMA.16816.F32.BF16 R8, R108.reuse, R104, R8 ;  /* 0x000000686c08723c */ /* 0x048ff00000041808 */
[-C--:B------:R-:W-:Y:S01]  /*4b50*/  HMMA.16816.F32.BF16 R12, R108, R106.reuse, R12 ;  /* 0x0000006a6c0c723c */ /* 0x080fe2000004180c */
[----:B------:R-:W2:Y:S07]  /*4b60*/  LDSM.16.M88.4 R108, [R178+0x3000] ;  /* 0x00300000b26c783b */ /* 0x000eae0000000200 */
[----:B------:R-:W-:Y:S01]  /*4b70*/  HMMA.16816.F32.BF16 R16, R20, R106, R16 ;  /* 0x0000006a1410723c */ /* 0x000fe20000041810 */
[----:B------:R-:W3:Y:S07]  /*4b80*/  S2R R21, SR_CTAID.Y ;  /* 0x0000000000157919 */ /* 0x000eee0000002600 */
[-C--:B-----5:R-:W-:Y:S08]  /*4b90*/  HMMA.16816.F32.BF16 R4, R24, R28.reuse, R4 ;  /* 0x0000001c1804723c */ /* 0x0a0ff00000041804 */
[C---:B-1----:R-:W-:Y:S08]  /*4ba0*/  HMMA.16816.F32.BF16 R8, R32.reuse, R28, R8 ;  /* 0x0000001c2008723c */ /* 0x042ff00000041808 */
[-C--:B------:R-:W-:Y:S04]  /*4bb0*/  HMMA.16816.F32.BF16 R12, R32, R30.reuse, R12 ;  /* 0x0000001e200c723c */ /* 0x080fe8000004180c */
[----:B---3--:R-:W-:Y:S01]  /*4bc0*/  SHF.R.S32.HI R20, RZ, 0x1f, R21 ;  /* 0x0000001fff147819 */ /* 0x008fe20000011415 */
[----:B------:R-:W-:Y:S03]  /*4bd0*/  IMAD.WIDE.U32 R22, R21, c[0x0][0x238], R198 ;  /* 0x00008e0015167a25 */ /* 0x000fe600078e00c6 */
[----:B------:R-:W-:Y:S01]  /*4be0*/  HMMA.16816.F32.BF16 R16, R24, R30, R16 ;  /* 0x0000001e1810723c */ /* 0x000fe20000041810 */
[----:B------:R-:W-:Y:S03]  /*4bf0*/  LDSM.16.MT88.4 R24, [R185+0x12480] ;  /* 0x01248000b918783b */ /* 0x000fe60000004200 */
[----:B------:R-:W-:Y:S03]  /*4c00*/  IMAD R20, R20, c[0x0][0x238], RZ ;  /* 0x00008e0014147a24 */ /* 0x000fe600078e02ff */
[----:B------:R-:W-:Y:S01]  /*4c10*/  IMAD.SHL.U32 R31, R203, 0x1000, RZ ;  /* 0x00001000cb1f7824 */ /* 0x000fe200078e00ff */
[-C--:B----4-:R-:W-:Y:S05]  /*4c20*/  HMMA.16816.F32.BF16 R4, R100, R112.reuse, R4 ;  /* 0x000000706404723c */ /* 0x090fea0000041804 */
[----:B------:R-:W-:Y:S01]  /*4c30*/  IMAD R20, R21, c[0x0][0x23c], R20 ;  /* 0x00008f0015147a24 */ /* 0x000fe200078e0214 */
[----:B------:R-:W-:Y:S01]  /*4c40*/  IADD3 R203, R203, 0x1, RZ ;  /* 0x00000001cbcb7810 */ /* 0x000fe20007ffe0ff */
[----:B------:R-:W-:Y:S01]  /*4c50*/  IMAD R21, R193, c[0x0][0x240], RZ ;  /* 0x00009000c1157a24 */ /* 0x000fe200078e02ff */
[C---:B--2---:R-:W-:Y:S04]  /*4c60*/  HMMA.16816.F32.BF16 R8, R108.reuse, R112, R8 ;  /* 0x000000706c08723c */ /* 0x044fe80000041808 */
[----:B------:R-:W-:Y:S01]  /*4c70*/  IMAD.IADD R23, R23, 0x1, R20 ;  /* 0x0000000117177824 */ /* 0x000fe200078e0214 */
[----:B------:R-:W-:Y:S01]  /*4c80*/  SHF.R.S32.HI R20, RZ, 0x1f, R31 ;  /* 0x0000001fff147819 */ /* 0x000fe2000001141f */
[C---:B------:R-:W-:Y:S02]  /*4c90*/  IMAD R21, R194.reuse, c[0x0][0x244], R21 ;  /* 0x00009100c2157a24 */ /* 0x040fe400078e0215 */
[-C--:B------:R-:W-:Y:S04]  /*4ca0*/  HMMA.16816.F32.BF16 R12, R108, R114.reuse, R12 ;  /* 0x000000726c0c723c */ /* 0x080fe8000004180c */
[----:B------:R-:W-:Y:S04]  /*4cb0*/  IMAD.WIDE.U32 R22, R194, c[0x0][0x240], R22 ;  /* 0x00009000c2167a25 */ /* 0x000fe800078e0016 */
[----:B------:R-:W-:Y:S01]  /*4cc0*/  HMMA.16816.F32.BF16 R16, R100, R114, R16 ;  /* 0x000000726410723c */ /* 0x000fe20000041810 */
[----:B------:R-:W-:Y:S03]  /*4cd0*/  LDSM.16.MT88.4 R100, [R185+0x12c80] ;  /* 0x012c8000b964783b */ /* 0x000fe60000004200 */
[----:B------:R-:W-:Y:S04]  /*4ce0*/  IADD3 R31, P0, R31, R22, RZ ;  /* 0x000000161f1f7210 */ /* 0x000fe80007f1e0ff */
[----:B------:R-:W-:Y:S04]  /*4cf0*/  IADD3.X R20, R20, R23, R21, P0, !PT ;  /* 0x0000001714147210 */ /* 0x000fe800007fe415 */
[C---:B------:R-:W-:Y:S04]  /*4d00*/  LEA R106, P0, R31.reuse, c[0x0][0x220], 0x2 ;  /* 0x000088001f6a7a11 */ /* 0x040fe800078010ff */
[----:B------:R-:W-:Y:S02]  /*4d10*/  LEA.HI.X R107, R31, c[0x0][0x224], R20, 0x2, P0 ;  /* 0x000089001f6b7a11 */ /* 0x000fe400000f1414 */
[----:B------:R-:W-:Y:S01]  /*4d20*/  LDSM.16.MT88.4 R28, [R185+0x10c80] ;  /* 0x010c8000b91c783b */ /* 0x000fe20000004200 */
[----:B------:R-:W-:Y:S03]  /*4d30*/  ISETP.GE.AND P0, PT, R203, R196, PT ;  /* 0x000000c4cb00720c */ /* 0x000fe60003f06270 */
[----:B------:R-:W-:Y:S04]  /*4d40*/  RED.E.ADD.F32.FTZ.RN.STRONG.GPU [R106.64], R4 ;  /* 0x000000046a00798e */ /* 0x000fe8000c10e788 */
        /* <DEDUP_REMOVED lines=10> */
[C---:B-1----:R-:W-:Y:S03]  /*4df0*/  IMAD.U32 R8, R183.reuse, 0x1000, R174 ;  /* 0x00001000b7087824 */ /* 0x042fe600078e00ae */
[----:B------:R-:W-:Y:S01]  /*4e00*/  RED.E.ADD.F32.FTZ.RN.STRONG.GPU [R106.64+0x2c00], R19 ;  /* 0x002c00136a00798e */ /* 0x000fe2000c10e788 */
[----:B------:R-:W-:Y:S01]  /*4e10*/  IADD3 R183, R183, 0x1, RZ ;  /* 0x00000001b7b77810 */ /* 0x000fe20007ffe0ff */
[----:B------:R-:W-:Y:S02]  /*4e20*/  IMAD.SHL.U32 R105, R8, 0x2, RZ ;  /* 0x0000000208697824 */ /* 0x000fe400078e00ff */
[----:B------:R-:W-:Y:S01]  /*4e30*/  RED.E.ADD.F32.FTZ.RN.STRONG.GPU [R106.64+0x3000], R12 ;  /* 0x0030000c6a00798e */ /* 0x000fe2000c10e788 */
[----:B------:R-:W-:Y:S01]  /*4e40*/  SEL R183, R183, RZ, !P1 ;  /* 0x000000ffb7b77207 */ /* 0x000fe20004800000 */
[----:B------:R-:W-:Y:S02]  /*4e50*/  IMAD.IADD R104, R172, 0x1, R105 ;  /* 0x00000001ac687824 */ /* 0x000fe400078e0269 */
[----:B------:R-:W-:Y:S04]  /*4e60*/  LDSM.16.MT88.4 R8, [R185+0x10480] ;  /* 0x01048000b908783b */ /* 0x000fe80000004200 */
[----:B------:R-:W1:Y:S04]  /*4e70*/  LDSM.16.MT88.4 R20, [R105+0x4080] ;  /* 0x004080006914783b */ /* 0x000e680000004200 */
[----:B------:R-:W-:Y:S04]  /*4e80*/  RED.E.ADD.F32.FTZ.RN.STRONG.GPU [R106.64+0x3400], R13 ;  /* 0x0034000d6a00798e */ /* 0x000fe8000c10e788 */
[----:B------:R-:W-:Y:S04]  /*4e90*/  RED.E.ADD.F32.FTZ.RN.STRONG.GPU [R106.64+0x3800], R14 ;  /* 0x0038000e6a00798e */ /* 0x000fe8000c10e788 */
[----:B------:R-:W-:Y:S04]  /*4ea0*/  RED.E.ADD.F32.FTZ.RN.STRONG.GPU [R106.64+0x3c00], R15 ;  /* 0x003c000f6a00798e */ /* 0x000fe8000c10e788 */
[----:B------:R-:W2:Y:S04]  /*4eb0*/  LDSM.16.MT88.4 R16, [R104+0x4080] ;  /* 0x004080006810783b */ /* 0x000ea80000004200 */
[----:B------:R-:W3:Y:S04]  /*4ec0*/  LDSM.16.MT88.4 R32, [R105+0x4880] ;  /* 0x004880006920783b */ /* 0x000ee80000004200 */
[----:B------:R-:W4:Y:S01]  /*4ed0*/  LDSM.16.MT88.4 R12, [R104+0x4880] ;  /* 0x00488000680c783b */ /* 0x000f220000004200 */
[-C--:B-1----:R-:W-:Y:S08]  /*4ee0*/  HMMA.16816.F32.BF16 R68, R8, R20.reuse, R68 ;  /* 0x000000140844723c */ /* 0x082ff00000041844 */
[C---:B------:R-:W-:Y:S08]  /*4ef0*/  HMMA.16816.F32.BF16 R72, R24.reuse, R20, R72 ;  /* 0x000000141848723c */ /* 0x040ff00000041848 */
        /* <DEDUP_REMOVED lines=8> */
[----:B------:R-:W-:Y:S04]  /*4f80*/  LDSM.16.MT88.4 R8, [R185+0x11480] ;  /* 0x01148000b908783b */ /* 0x000fe80000004200 */
[----:B------:R-:W1:Y:S03]  /*4f90*/  LDSM.16.MT88.4 R16, [R105+0x5080] ;  /* 0x005080006910783b */ /* 0x000e660000004200 */
[-C--:B---3--:R-:W-:Y:S08]  /*4fa0*/  HMMA.16816.F32.BF16 R68, R28, R32.reuse, R68 ;  /* 0x000000201c44723c */ /* 0x088ff00000041844 */
[C---:B------:R-:W-:Y:S08]  /*4fb0*/  HMMA.16816.F32.BF16 R72, R100.reuse, R32, R72 ;  /* 0x000000206448723c */ /* 0x040ff00000041848 */
[-C--:B------:R-:W-:Y:S08]  /*4fc0*/  HMMA.16816.F32.BF16 R76, R100, R34.reuse, R76 ;  /* 0x00000022644c723c */ /* 0x080ff0000004184c */
[C---:B------:R-:W-:Y:S01]  /*4fd0*/  HMMA.16816.F32.BF16 R80, R28.reuse, R34, R80 ;  /* 0x000000221c50723c */ /* 0x040fe20000041850 */
[----:B------:R-:W-:Y:S07]  /*4fe0*/  LDSM.16.MT88.4 R32, [R185+0x13c80] ;  /* 0x013c8000b920783b */ /* 0x000fee0000004200 */
[-C--:B----4-:R-:W-:Y:S08]  /*4ff0*/  HMMA.16816.F32.BF16 R84, R28, R12.reuse, R84 ;  /* 0x0000000c1c54723c */ /* 0x090ff00000041854 */
[C---:B------:R-:W-:Y:S08]  /*5000*/  HMMA.16816.F32.BF16 R88, R100.reuse, R12, R88 ;  /* 0x0000000c6458723c */ /* 0x040ff00000041858 */
[-C--:B------:R-:W-:Y:S01]  /*5010*/  HMMA.16816.F32.BF16 R92, R100, R14.reuse, R92 ;  /* 0x0000000e645c723c */ /* 0x080fe2000004185c */
[----:B------:R-:W-:Y:S07]  /*5020*/  LDSM.16.MT88.4 R100, [R104+0x5880] ;  /* 0x005880006864783b */ /* 0x000fee0000004200 */
[----:B------:R-:W-:Y:S01]  /*5030*/  HMMA.16816.F32.BF16 R96, R28, R14, R96 ;  /* 0x0000000e1c60723c */ /* 0x000fe20000041860 */
[----:B------:R-:W-:Y:S04]  /*5040*/  LDSM.16.MT88.4 R12, [R185+0x11c80] ;  /* 0x011c8000b90c783b */ /* 0x000fe80000004200 */
[----:B------:R-:W2:Y:S03]  /*5050*/  LDSM.16.MT88.4 R28, [R105+0x5880] ;  /* 0x00588000691c783b */ /* 0x000ea60000004200 */
[-C--:B-1----:R-:W-:Y:S08]  /*5060*/  HMMA.16816.F32.BF16 R68, R8, R16.reuse, R68 ;  /* 0x000000100844723c */ /* 0x082ff00000041844 */
[C---:B------:R-:W-:Y:S08]  /*5070*/  HMMA.16816.F32.BF16 R72, R20.reuse, R16, R72 ;  /* 0x000000101448723c */ /* 0x040ff00000041848 */
[-C--:B------:R-:W-:Y:S08]  /*5080*/  HMMA.16816.F32.BF16 R76, R20, R18.reuse, R76 ;  /* 0x00000012144c723c */ /* 0x080ff0000004184c */
[C---:B------:R-:W-:Y:S08]  /*5090*/  HMMA.16816.F32.BF16 R80, R8.reuse, R18, R80 ;  /* 0x000000120850723c */ /* 0x040ff00000041850 */
[-C--:B------:R-:W-:Y:S08]  /*50a0*/  HMMA.16816.F32.BF16 R84, R8, R24.reuse, R84 ;  /* 0x000000180854723c */ /* 0x080ff00000041854 */
[C---:B------:R-:W-:Y:S08]  /*50b0*/  HMMA.16816.F32.BF16 R88, R20.reuse, R24, R88 ;  /* 0x000000181458723c */ /* 0x040ff00000041858 */
[-C--:B------:R-:W-:Y:S08]  /*50c0*/  HMMA.16816.F32.BF16 R92, R20, R26.reuse, R92 ;  /* 0x0000001a145c723c */ /* 0x080ff0000004185c */
[----:B------:R-:W-:Y:S08]  /*50d0*/  HMMA.16816.F32.BF16 R96, R8, R26, R96 ;  /* 0x0000001a0860723c */ /* 0x000ff00000041860 */
[-C--:B--2---:R-:W-:Y:S08]  /*50e0*/  HMMA.16816.F32.BF16 R68, R12, R28.reuse, R68 ;  /* 0x0000001c0c44723c */ /* 0x084ff00000041844 */
[C---:B------:R-:W-:Y:S08]  /*50f0*/  HMMA.16816.F32.BF16 R72, R32.reuse, R28, R72 ;  /* 0x0000001c2048723c */ /* 0x040ff00000041848 */
[-C--:B------:R-:W-:Y:S08]  /*5100*/  HMMA.16816.F32.BF16 R76, R32, R30.reuse, R76 ;  /* 0x0000001e204c723c */ /* 0x080ff0000004184c */
[C---:B------:R-:W-:Y:S08]  /*5110*/  HMMA.16816.F32.BF16 R80, R12.reuse, R30, R80 ;  /* 0x0000001e0c50723c */ /* 0x040ff00000041850 */
[-C--:B------:R-:W-:Y:S08]  /*5120*/  HMMA.16816.F32.BF16 R84, R12, R100.reuse, R84 ;  /* 0x000000640c54723c */ /* 0x080ff00000041854 */
[C---:B------:R-:W-:Y:S08]  /*5130*/  HMMA.16816.F32.BF16 R88, R32.reuse, R100, R88 ;  /* 0x000000642058723c */ /* 0x040ff00000041858 */
[-C--:B------:R-:W-:Y:S08]  /*5140*/  HMMA.16816.F32.BF16 R92, R32, R102.reuse, R92 ;  /* 0x00000066205c723c */ /* 0x080ff0000004185c */
[----:B------:R-:W-:Y:S01]  /*5150*/  HMMA.16816.F32.BF16 R96, R12, R102, R96 ;  /* 0x000000660c60723c */ /* 0x000fe20000041860 */
[----:B------:R-:W-:-:S07]  /*5160*/  @!P0 BRA `(.L_x_52) ;  /* 0xffffd3f000008947 */ /* 0x000fce000383ffff */
.L_x_49:
[----:B------:R-:W2:Y:S01]  /*5170*/  S2R R0, SR_CTAID.Y ;  /* 0x0000000000007919 */ /* 0x000ea20000002600 */
[----:B------:R-:W3:Y:S01]  /*5180*/  S2UR UR5, SR_CTAID.X ;  /* 0x00000000000579c3 */ /* 0x000ee20000002500 */
[----:B------:R-:W-:Y:S01]  /*5190*/  MOV R2, 0x1 ;  /* 0x0000000100027802 */ /* 0x000fe20000000f00 */
[----:B------:R-:W-:Y:S01]  /*51a0*/  FMUL.FTZ R68, R68, c[0x0][0x298] ;  /* 0x0000a60044447a20 */ /* 0x000fe20000410000 */
[----:B------:R-:W-:Y:S02]  /*51b0*/  BAR.SYNC.DEFER_BLOCKING 0x1, 0x100 ;  /* 0x0044000000007b1d */ /* 0x000fe40000010000 */
[----:B------:R-:W-:-:S13]  /*51c0*/  ISETP.NE.AND P1, PT, R2, c[0x0][0x338], PT ;  /* 0x0000ce0002007a0c */ /* 0x000fda0003f25270 */
[----:B--2---:R-:W-:Y:S01]  /*51d0*/  @P1 IMAD.HI.U32 R3, R0, c[0x0][0x33c], RZ ;  /* 0x0000cf0000031a27 */ /* 0x004fe200078e00ff */
[----:B---3--:R-:W-:Y:S01]  /*51e0*/  USHF.L.U32 UR5, UR5, 0xd, URZ ;  /* 0x0000000d05057899 */ /* 0x008fe2000800063f */
[----:B-1----:R-:W-:Y:S02]  /*51f0*/  SHF.R.S32.HI R7, RZ, 0x1f, R0 ;  /* 0x0000001fff077819 */ /* 0x002fe40000011400 */
[----:B------:R-:W-:Y:S01]  /*5200*/  MOV R6, R0 ;  /* 0x0000000000067202 */ /* 0x000fe20000000f00 */
[----:B------:R-:W-:Y:S01]  /*5210*/  USHF.R.S32.HI UR4, URZ, 0x1f, UR5 ;  /* 0x0000001f3f047899 */ /* 0x000fe20008011405 */
[----:B------:R-:W-:Y:S02]  /*5220*/  @P1 SHF.R.U32.HI R3, RZ, c[0x0][0x340], R3 ;  /* 0x0000d000ff031a19 */ /* 0x000fe40000011603 */
[----:B------:R-:W-:Y:S02]  /*5230*/  IADD3 R4, P0, R198, UR5, RZ ;  /* 0x00000005c6047c10 */ /* 0x000fe4000ff1e0ff */
[----:B------:R-:W-:-:S02]  /*5240*/  @P1 SHF.R.S32.HI R2, RZ, 0x1f, R3 ;  /* 0x0000001fff021819 */ /* 0x000fc40000011403 */
[----:B------:R-:W-:Y:S02]  /*5250*/  LEA.HI.X.SX32 R5, R198, UR4, 0x1, P0 ;  /* 0x00000004c6057c11 */ /* 0x000fe400080f0eff */
[----:B------:R-:W-:Y:S02]  /*5260*/  @P1 MOV R7, R2 ;  /* 0x0000000200071202 */ /* 0x000fe40000000f00 */
[----:B------:R-:W-:-:S03]  /*5270*/  @P1 MOV R6, R3 ;  /* 0x0000000300061202 */ /* 0x000fc60000000f00 */
[----:B------:R-:W-:Y:S02]  /*5280*/  IMAD R9, R7, c[0x0][0x328], RZ ;  /* 0x0000ca0007097a24 */ /* 0x000fe400078e02ff */
[----:B------:R-:W-:-:S04]  /*5290*/  IMAD.WIDE.U32 R10, R6, c[0x0][0x328], R4 ;  /* 0x0000ca00060a7a25 */ /* 0x000fc800078e0004 */
[C---:B------:R-:W-:Y:S02]  /*52a0*/  IMAD R0, R6.reuse, c[0x0][0x32c], R9 ;  /* 0x0000cb0006007a24 */ /* 0x040fe400078e0209 */
[----:B------:R-:W-:Y:S02]  /*52b0*/  IMAD R3, R7, c[0x0][0x300], RZ ;  /* 0x0000c00007037a24 */ /* 0x000fe400078e02ff */
[----:B------:R-:W-:Y:S01]  /*52c0*/  IMAD R7, R193, c[0x0][0x330], RZ ;  /* 0x0000cc00c1077a24 */ /* 0x000fe200078e02ff */
[----:B------:R-:W-:Y:S01]  /*52d0*/  IADD3 R11, R11, R0, RZ ;  /* 0x000000000b0b7210 */ /* 0x000fe20007ffe0ff */
[----:B------:R-:W-:-:S04]  /*52e0*/  IMAD.WIDE.U32 R4, R6, c[0x0][0x300], R4 ;  /* 0x0000c00006047a25 */ /* 0x000fc800078e0004 */
[C---:B------:R-:W-:Y:S02]  /*52f0*/  IMAD R7, R194.reuse, c[0x0][0x334], R7 ;  /* 0x0000cd00c2077a24 */ /* 0x040fe400078e0207 */
[----:B------:R-:W-:-:S04]  /*5300*/  IMAD.WIDE.U32 R10, R194, c[0x0][0x330], R10 ;  /* 0x0000cc00c20a7a25 */ /* 0x000fc800078e000a */
[----:B------:R-:W-:Y:S01]  /*5310*/  IMAD R3, R6, c[0x0][0x304], R3 ;  /* 0x0000c10006037a24 */ /* 0x000fe200078e0203 */
[----:B------:R-:W-:Y:S01]  /*5320*/  IADD3 R7, R11, R7, RZ ;  /* 0x000000070b077210 */ /* 0x000fe20007ffe0ff */
[----:B------:R-:W-:Y:S01]  /*5330*/  IMAD R193, R193, c[0x0][0x308], RZ ;  /* 0x0000c200c1c17a24 */ /* 0x000fe200078e02ff */
[----:B------:R-:W-:Y:S02]  /*5340*/  LEA R2, P1, R10, c[0x0][0x310], 0x2 ;  /* 0x0000c4000a027a11 */ /* 0x000fe400078210ff */
[----:B------:R-:W-:Y:S01]  /*5350*/  IADD3 R5, R5, R3, RZ ;  /* 0x0000000305057210 */ /* 0x000fe20007ffe0ff */
[----:B------:R-:W-:Y:S01]  /*5360*/  IMAD R193, R194, c[0x0][0x30c], R193 ;  /* 0x0000c300c2c17a24 */ /* 0x000fe200078e02c1 */
[----:B------:R-:W-:-:S03]  /*5370*/  LEA.HI.X R3, R10, c[0x0][0x314], R7, 0x2, P1 ;  /* 0x0000c5000a037a11 */ /* 0x000fc600008f1407 */
[----:B------:R-:W-:Y:S02]  /*5380*/  IMAD.WIDE.U32 R4, R194, c[0x0][0x308], R4 ;  /* 0x0000c200c2047a25 */ /* 0x000fe400078e0004 */
[----:B------:R-:W-:Y:S03]  /*5390*/  RED.E.ADD.F32.FTZ.RN.STRONG.GPU [R2.64], R36 ;  /* 0x000000240200798e */ /* 0x000fe6000c10e788 */
[----:B------:R-:W-:Y:S01]  /*53a0*/  IADD3 R193, R5, R193, RZ ;  /* 0x000000c105c17210 */ /* 0x000fe20007ffe0ff */
[----:B------:R-:W-:Y:S01]  /*53b0*/  RED.E.ADD.F32.FTZ.RN.STRONG.GPU [R2.64+0x400], R37 ;  /* 0x000400250200798e */ /* 0x000fe2000c10e788 */
[----:B------:R-:W-:-:S03]  /*53c0*/  LEA R6, P0, R4, c[0x0][0x2e8], 0x2 ;  /* 0x0000ba0004067a11 */ /* 0x000fc600078010ff */
[----:B------:R-:W-:Y:S01]  /*53d0*/  RED.E.ADD.F32.FTZ.RN.STRONG.GPU [R2.64+0x800], R38 ;  /* 0x000800260200798e */ /* 0x000fe2000c10e788 */
[----:B------:R-:W-:-:S03]  /*53e0*/  LEA.HI.X R7, R4, c[0x0][0x2ec], R193, 0x2, P0 ;  /* 0x0000bb0004077a11 */ /* 0x000fc600000f14c1 */
[----:B------:R-:W-:Y:S04]  /*53f0*/  RED.E.ADD.F32.FTZ.RN.STRONG.GPU [R2.64+0xc00], R39 ;  /* 0x000c00270200798e */ /* 0x000fe8000c10e788 */
        /* <DEDUP_REMOVED lines=20> */
[----:B------:R-:W-:Y:S01]  /*5540*/  RED.E.ADD.F32.FTZ.RN.STRONG.GPU [R2.64+0x6000], R64 ;  /* 0x006000400200798e */ /* 0x000fe2000c10e788 */
[----:B------:R-:W-:-:S03]  /*5550*/  FMUL.FTZ R69, R69, c[0x0][0x298] ;  /* 0x0000a60045457a20 */ /* 0x000fc60000410000 */
        /* <DEDUP_REMOVED lines=12> */
[----:B------:R1:W-:Y:S01]  /*5620*/  RED.E.ADD.F32.FTZ.RN.STRONG.GPU [R2.64+0x7c00], R63 ;  /* 0x007c003f0200798e */ /* 0x0003e2000c10e788 */
[----:B------:R-:W-:-:S03]  /*5630*/  FMUL.FTZ R13, R80, c[0x0][0x298] ;  /* 0x0000a600500d7a20 */ /* 0x000fc60000410000 */
[----:B------:R-:W-:Y:S01]  /*5640*/  RED.E.ADD.F32.FTZ.RN.STRONG.GPU [R6.64], R68 ;  /* 0x000000440600798e */ /* 0x000fe2000c10e788 */
[----:B------:R-:W-:-:S03]  /*5650*/  FMUL.FTZ R81, R81, c[0x0][0x298] ;  /* 0x0000a60051517a20 */ /* 0x000fc60000410000 */
[----:B------:R-:W-:Y:S01]  /*5660*/  RED.E.ADD.F32.FTZ.RN.STRONG.GPU [R6.64+0x400], R69 ;  /* 0x000400450600798e */ /* 0x000fe2000c10e788 */
[----:B------:R-:W-:-:S03]  /*5670*/  FMUL.FTZ R15, R82, c[0x0][0x298] ;  /* 0x0000a600520f7a20 */ /* 0x000fc60000410000 */
[----:B------:R-:W-:Y:S01]  /*5680*/  RED.E.ADD.F32.FTZ.RN.STRONG.GPU [R6.64+0x800], R5 ;  /* 0x000800050600798e */ /* 0x000fe2000c10e788 */
[----:B------:R-:W-:-:S03]  /*5690*/  FMUL.FTZ R83, R83, c[0x0][0x298] ;  /* 0x0000a60053537a20 */ /* 0x000fc60000410000 */
[----:B------:R-:W-:Y:S04]  /*56a0*/  RED.E.ADD.F32.FTZ.RN.STRONG.GPU [R6.64+0xc00], R71 ;  /* 0x000c00470600798e */ /* 0x000fe8000c10e788 */
[----:B------:R-:W-:Y:S01]  /*56b0*/  RED.E.ADD.F32.FTZ.RN.STRONG.GPU [R6.64+0x1000], R9 ;  /* 0x001000090600798e */ /* 0x000fe2000c10e788 */
[----:B------:R-:W-:-:S03]  /*56c0*/  FMUL.FTZ R77, R77, c[0x0][0x298] ;  /* 0x0000a6004d4d7a20 */ /* 0x000fc60000410000 */
[----:B------:R-:W-:Y:S01]  /*56d0*/  RED.E.ADD.F32.FTZ.RN.STRONG.GPU [R6.64+0x1400], R73 ;  /* 0x001400490600798e */ /* 0x000fe2000c10e788 */
[----:B------:R-:W-:Y:S02]  /*56e0*/  FMUL.FTZ R17, R78, c[0x0][0x298] ;  /* 0x0000a6004e117a20 */ /* 0x000fe40000410000 */
[----:B-1----:R-:W-:Y:S01]  /*56f0*/  FMUL.FTZ R3, R76, c[0x0][0x298] ;  /* 0x0000a6004c037a20 */ /* 0x002fe20000410000 */
        /* <DEDUP_REMOVED lines=43> */
[----:B------:R-:W-:Y:S05]  /*59b0*/  EXIT ;  /* 0x000000000000794d */ /* 0x000fea0003800000 */
        .type           $_ZN7cutlass13device_kernelIN5flash19enable_sm80_to_sm89INS1_16FlashAttnBwdSm80INS1_25CollectiveMainloopBwdSm80ILi2ELi2EN4cute5tupleIJNS5_1CILi64EEENS7_ILi128EEES8_EEENS_10bfloat16_tEfNS_4arch4Sm80ELb0ELb0ELb1ELb0ELb0ELb0ELb0ELb0ELi2ELi2ELi4ELi2ELb1EEENS1_24CollectiveEpilogueBwdGQAISA_fSD_Li256ELb0ELb0EEENS1_19SingleTileSchedulerILb0ELb0ELb0ELi128EEEEEEEEEvNT_6ParamsE$_ZN4cute12iter_adaptorIPKN7cutlass10bfloat16_tENS_8gmem_ptrIS4_EEEC2ES4_,@function
        .size           $_ZN7cutlass13device_kernelIN5flash19enable_sm80_to_sm89INS1_16FlashAttnBwdSm80INS1_25CollectiveMainloopBwdSm80ILi2ELi2EN4cute5tupleIJNS5_1CILi64EEENS7_ILi128EEES8_EEENS_10bfloat16_tEfNS_4arch4Sm80ELb0ELb0ELb1ELb0ELb0ELb0ELb0ELb0ELi2ELi2ELi4ELi2ELb1EEENS1_24CollectiveEpilogueBwdGQAISA_fSD_Li256ELb0ELb0EEENS1_19SingleTileSchedulerILb0ELb0ELb0ELi128EEEEEEEEEvNT_6ParamsE$_ZN4cute12iter_adaptorIPKN7cutlass10bfloat16_tENS_8gmem_ptrIS4_EEEC2ES4_,($_ZN7cutlass13device_kernelIN5flash19enable_sm80_to_sm89INS1_16FlashAttnBwdSm80INS1_25CollectiveMainloopBwdSm80ILi2ELi2EN4cute5tupleIJNS5_1CILi64EEENS7_ILi128EEES8_EEENS_10bfloat16_tEfNS_4arch4Sm80ELb0ELb0ELb1ELb0ELb0ELb0ELb0ELb0ELi2ELi2ELi4ELi2ELb1EEENS1_24CollectiveEpilogueBwdGQAISA_fSD_Li256ELb0ELb0EEENS1_19SingleTileSchedulerILb0ELb0ELb0ELi128EEEEEEEEEvNT_6ParamsE$_ZN4cute12iter_adaptorIPKN7cutlass9uint128_tENS_8gmem_ptrIS4_EEEC2ES4_ - $_ZN7cutlass13device_kernelIN5flash19enable_sm80_to_sm89INS1_16FlashAttnBwdSm80INS1_25CollectiveMainloopBwdSm80ILi2ELi2EN4cute5tupleIJNS5_1CILi64EEENS7_ILi128EEES8_EEENS_10bfloat16_tEfNS_4arch4Sm80ELb0ELb0ELb1ELb0ELb0ELb0ELb0ELb0ELi2ELi2ELi4ELi2ELb1EEENS1_24CollectiveEpilogueBwdGQAISA_fSD_Li256ELb0ELb0EEENS1_19SingleTileSchedulerILb0ELb0ELb0ELi128EEEEEEEEEvNT_6ParamsE$_ZN4cute12iter_adaptorIPKN7cutlass10bfloat16_tENS_8gmem_ptrIS4_EEEC2ES4_)
$_ZN7cutlass13device_kernelIN5flash19enable_sm80_to_sm89INS1_16FlashAttnBwdSm80INS1_25CollectiveMainloopBwdSm80ILi2ELi2EN4cute5tupleIJNS5_1CILi64EEENS7_ILi128EEES8_EEENS_10bfloat16_tEfNS_4arch4Sm80ELb0ELb0ELb1ELb0ELb0ELb0ELb0ELb0ELi2ELi2ELi4ELi2ELb1EEENS1_24CollectiveEpilogueBwdGQAISA_fSD_Li256ELb0ELb0EEENS1_19SingleTileSchedulerILb0ELb0ELb0ELi128EEEEEEEEEvNT_6ParamsE$_ZN4cute12iter_adaptorIPKN7cutlass10bfloat16_tENS_8gmem_ptrIS4_EEEC2ES4_:
[----:B------:R-:W-:Y:S01]  /*59c0*/  IADD3 R11, R4, -c[0x0][0x20], RZ ;  /* 0x80000800040b7a10 */ /* 0x000fe20007ffe0ff */
[----:B------:R-:W-:Y:S01]  /*59d0*/  IMAD.MOV.U32 R128, RZ, RZ, R10 ;  /* 0x000000ffff807224 */ /* 0x000fe200078e000a */
[----:B------:R-:W-:Y:S01]  /*59e0*/  MOV R130, R18 ;  /* 0x0000001200827202 */ /* 0x000fe20000000f00 */
[----:B------:R-:W-:Y:S01]  /*59f0*/  IMAD.MOV.U32 R129, RZ, RZ, R15 ;  /* 0x000000ffff817224 */ /* 0x000fe200078e000f */
[----:B------:R-:W-:-:S04]  /*5a00*/  MOV R131, 0x0 ;  /* 0x0000000000837802 */ /* 0x000fc80000000f00 */
[----:B------:R1:W-:Y:S01]  /*5a10*/  STL.64 [R11], R128 ;  /* 0x000000800b007387 */ /* 0x0003e20000100a00 */
[----:B------:R-:W-:Y:S05]  /*5a20*/  RET.REL.NODEC R130 `(_ZN7cutlass13device_kernelIN5flash19enable_sm80_to_sm89INS1_16FlashAttnBwdSm80INS1_25CollectiveMainloopBwdSm80ILi2ELi2EN4cute5tupleIJNS5_1CILi64EEENS7_ILi128EEES8_EEENS_10bfloat16_tEfNS_4arch4Sm80ELb0ELb0ELb1ELb0ELb0ELb0ELb0ELb0ELi2ELi2ELi4ELi2ELb1EEENS1_24CollectiveEpilogueBwdGQAISA_fSD_Li256ELb0ELb0EEENS1_19SingleTileSchedulerILb0ELb0ELb0ELi128EEEEEEEEEvNT_6ParamsE) ;  /* 0xffffa5d082007950 */ /* 0x000fea0003c3ffff */
        .type           $_ZN7cutlass13device_kernelIN5flash19enable_sm80_to_sm89INS1_16FlashAttnBwdSm80INS1_25CollectiveMainloopBwdSm80ILi2ELi2EN4cute5tupleIJNS5_1CILi64EEENS7_ILi128EEES8_EEENS_10bfloat16_tEfNS_4arch4Sm80ELb0ELb0ELb1ELb0ELb0ELb0ELb0ELb0ELi2ELi2ELi4ELi2ELb1EEENS1_24CollectiveEpilogueBwdGQAISA_fSD_Li256ELb0ELb0EEENS1_19SingleTileSchedulerILb0ELb0ELb0ELi128EEEEEEEEEvNT_6ParamsE$_ZN4cute12iter_adaptorIPKN7cutlass9uint128_tENS_8gmem_ptrIS4_EEEC2ES4_,@function
        .size           $_ZN7cutlass13device_kernelIN5flash19enable_sm80_to_sm89INS1_16FlashAttnBwdSm80INS1_25CollectiveMainloopBwdSm80ILi2ELi2EN4cute5tupleIJNS5_1CILi64EEENS7_ILi128EEES8_EEENS_10bfloat16_tEfNS_4arch4Sm80ELb0ELb0ELb1ELb0ELb0ELb0ELb0ELb0ELi2ELi2ELi4ELi2ELb1EEENS1_24CollectiveEpilogueBwdGQAISA_fSD_Li256ELb0ELb0EEENS1_19SingleTileSchedulerILb0ELb0ELb0ELi128EEEEEEEEEvNT_6ParamsE$_ZN4cute12iter_adaptorIPKN7cutlass9uint128_tENS_8gmem_ptrIS4_EEEC2ES4_,($_ZN7cutlass13device_kernelIN5flash19enable_sm80_to_sm89INS1_16FlashAttnBwdSm80INS1_25CollectiveMainloopBwdSm80ILi2ELi2EN4cute5tupleIJNS5_1CILi64EEENS7_ILi128EEES8_EEENS_10bfloat16_tEfNS_4arch4Sm80ELb0ELb0ELb1ELb0ELb0ELb0ELb0ELb0ELi2ELi2ELi4ELi2ELb1EEENS1_24CollectiveEpilogueBwdGQAISA_fSD_Li256ELb0ELb0EEENS1_19SingleTileSchedulerILb0ELb0ELb0ELi128EEEEEEEEEvNT_6ParamsE$_ZN4cute12iter_adaptorIPKfNS_8gmem_ptrIS2_EEEC2ES2_ - $_ZN7cutlass13device_kernelIN5flash19enable_sm80_to_sm89INS1_16FlashAttnBwdSm80INS1_25CollectiveMainloopBwdSm80ILi2ELi2EN4cute5tupleIJNS5_1CILi64EEENS7_ILi128EEES8_EEENS_10bfloat16_tEfNS_4arch4Sm80ELb0ELb0ELb1ELb0ELb0ELb0ELb0ELb0ELi2ELi2ELi4ELi2ELb1EEENS1_24CollectiveEpilogueBwdGQAISA_fSD_Li256ELb0ELb0EEENS1_19SingleTileSchedulerILb0ELb0ELb0ELi128EEEEEEEEEvNT_6ParamsE$_ZN4cute12iter_adaptorIPKN7cutlass9uint128_tENS_8gmem_ptrIS4_EEEC2ES4_)
$_ZN7cutlass13device_kernelIN5flash19enable_sm80_to_sm89INS1_16FlashAttnBwdSm80INS1_25CollectiveMainloopBwdSm80ILi2ELi2EN4cute5tupleIJNS5_1CILi64EEENS7_ILi128EEES8_EEENS_10bfloat16_tEfNS_4arch4Sm80ELb0ELb0ELb1ELb0ELb0ELb0ELb0ELb0ELi2ELi2ELi4ELi2ELb1EEENS1_24CollectiveEpilogueBwdGQAISA_fSD_Li256ELb0ELb0EEENS1_19SingleTileSchedulerILb0ELb0ELb0ELi128EEEEEEEEEvNT_6ParamsE$_ZN4cute12iter_adaptorIPKN7cutlass9uint128_tENS_8gmem_ptrIS4_EEEC2ES4_:
[----:B------:R-:W-:Y:S01]  /*5a30*/  IADD3 R10, R4, -c[0x0][0x20], RZ ;  /* 0x80000800040a7a10 */ /* 0x000fe20007ffe0ff */
[----:B------:R-:W-:Y:S01]  /*5a40*/  IMAD.MOV.U32 R128, RZ, RZ, R18 ;  /* 0x000000ffff807224 */ /* 0x000fe200078e0012 */
[----:B------:R-:W-:-:S03]  /*5a50*/  MOV R129, 0x0 ;  /* 0x0000000000817802 */ /* 0x000fc60000000f00 */
[----:B------:R1:W-:Y:S01]  /*5a60*/  STL.64 [R10], R6 ;  /* 0x000000060a007387 */ /* 0x0003e20000100a00 */
[----:B------:R-:W-:Y:S05]  /*5a70*/  RET.REL.NODEC R128 `(_ZN7cutlass13device_kernelIN5flash19enable_sm80_to_sm89INS1_16FlashAttnBwdSm80INS1_25CollectiveMainloopBwdSm80ILi2ELi2EN4cute5tupleIJNS5_1CILi64EEENS7_ILi128EEES8_EEENS_10bfloat16_tEfNS_4arch4Sm80ELb0ELb0ELb1ELb0ELb0ELb0ELb0ELb0ELi2ELi2ELi4ELi2ELb1EEENS1_24CollectiveEpilogueBwdGQAISA_fSD_Li256ELb0ELb0EEENS1_19SingleTileSchedulerILb0ELb0ELb0ELi128EEEEEEEEEvNT_6ParamsE) ;  /* 0xffffa58080007950 */ /* 0x000fea0003c3ffff */
        .type           $_ZN7cutlass13device_kernelIN5flash19enable_sm80_to_sm89INS1_16FlashAttnBwdSm80INS1_25CollectiveMainloopBwdSm80ILi2ELi2EN4cute5tupleIJNS5_1CILi64EEENS7_ILi128EEES8_EEENS_10bfloat16_tEfNS_4arch4Sm80ELb0ELb0ELb1ELb0ELb0ELb0ELb0ELb0ELi2ELi2ELi4ELi2ELb1EEENS1_24CollectiveEpilogueBwdGQAISA_fSD_Li256ELb0ELb0EEENS1_19SingleTileSchedulerILb0ELb0ELb0ELi128EEEEEEEEEvNT_6ParamsE$_ZN4cute12iter_adaptorIPKfNS_8gmem_ptrIS2_EEEC2ES2_,@function
        .size           $_ZN7cutlass13device_kernelIN5flash19enable_sm80_to_sm89INS1_16FlashAttnBwdSm80INS1_25CollectiveMainloopBwdSm80ILi2ELi2EN4cute5tupleIJNS5_1CILi64EEENS7_ILi128EEES8_EEENS_10bfloat16_tEfNS_4arch4Sm80ELb0ELb0ELb1ELb0ELb0ELb0ELb0ELb0ELi2ELi2ELi4ELi2ELb1EEENS1_24CollectiveEpilogueBwdGQAISA_fSD_Li256ELb0ELb0EEENS1_19SingleTileSchedulerILb0ELb0ELb0ELi128EEEEEEEEEvNT_6ParamsE$_ZN4cute12iter_adaptorIPKfNS_8gmem_ptrIS2_EEEC2ES2_,($_ZN7cutlass13device_kernelIN5flash19enable_sm80_to_sm89INS1_16FlashAttnBwdSm80INS1_25CollectiveMainloopBwdSm80ILi2ELi2EN4cute5tupleIJNS5_1CILi64EEENS7_ILi128EEES8_EEENS_10bfloat16_tEfNS_4arch4Sm80ELb0ELb0ELb1ELb0ELb0ELb0ELb0ELb0ELi2ELi2ELi4ELi2ELb1EEENS1_24CollectiveEpilogueBwdGQAISA_fSD_Li256ELb0ELb0EEENS1_19SingleTileSchedulerILb0ELb0ELb0ELi128EEEEEEEEEvNT_6ParamsE$_ZN4cute12iter_adaptorIPN7cutlass10bfloat16_tENS_8smem_ptrIS3_EEEC2ES3_ - $_ZN7cutlass13device_kernelIN5flash19enable_sm80_to_sm89INS1_16FlashAttnBwdSm80INS1_25CollectiveMainloopBwdSm80ILi2ELi2EN4cute5tupleIJNS5_1CILi64EEENS7_ILi128EEES8_EEENS_10bfloat16_tEfNS_4arch4Sm80ELb0ELb0ELb1ELb0ELb0ELb0ELb0ELb0ELi2ELi2ELi4ELi2ELb1EEENS1_24CollectiveEpilogueBwdGQAISA_fSD_Li256ELb0ELb0EEENS1_19SingleTileSchedulerILb0ELb0ELb0ELi128EEEEEEEEEvNT_6ParamsE$_ZN4cute12iter_adaptorIPKfNS_8gmem_ptrIS2_EEEC2ES2_)
$_ZN7cutlass13device_kernelIN5flash19enable_sm80_to_sm89INS1_16FlashAttnBwdSm80INS1_25CollectiveMainloopBwdSm80ILi2ELi2EN4cute5tupleIJNS5_1CILi64EEENS7_ILi128EEES8_EEENS_10bfloat16_tEfNS_4arch4Sm80ELb0ELb0ELb1ELb0ELb0ELb0ELb0ELb0ELi2ELi2ELi4ELi2ELb1EEENS1_24CollectiveEpilogueBwdGQAISA_fSD_Li256ELb0ELb0EEENS1_19SingleTileSchedulerILb0ELb0ELb0ELi128EEEEEEEEEvNT_6ParamsE$_ZN4cute12iter_adaptorIPKfNS_8gmem_ptrIS2_EEEC2ES2_:
[----:B------:R-:W-:Y:S02]  /*5a80*/  IADD3 R6, R6, -c[0x0][0x20], RZ ;  /* 0x8000080006067a10 */ /* 0x000fe40007ffe0ff */
[----:B------:R-:W-:-:S03]  /*5a90*/  MOV R19, 0x0 ;  /* 0x0000000000137802 */ /* 0x000fc60000000f00 */
[----:B------:R1:W-:Y:S01]  /*5aa0*/  STL.64 [R6], R10 ;  /* 0x0000000a06007387 */ /* 0x0003e20000100a00 */
[----:B------:R-:W-:Y:S05]  /*5ab0*/  RET.REL.NODEC R18 `(_ZN7cutlass13device_kernelIN5flash19enable_sm80_to_sm89INS1_16FlashAttnBwdSm80INS1_25CollectiveMainloopBwdSm80ILi2ELi2EN4cute5tupleIJNS5_1CILi64EEENS7_ILi128EEES8_EEENS_10bfloat16_tEfNS_4arch4Sm80ELb0ELb0ELb1ELb0ELb0ELb0ELb0ELb0ELi2ELi2ELi4ELi2ELb1EEENS1_24CollectiveEpilogueBwdGQAISA_fSD_Li256ELb0ELb0EEENS1_19SingleTileSchedulerILb0ELb0ELb0ELi128EEEEEEEEEvNT_6ParamsE) ;  /* 0xffffa54012007950 */ /* 0x000fea0003c3ffff */
        .type           $_ZN7cutlass13device_kernelIN5flash19enable_sm80_to_sm89INS1_16FlashAttnBwdSm80INS1_25CollectiveMainloopBwdSm80ILi2ELi2EN4cute5tupleIJNS5_1CILi64EEENS7_ILi128EEES8_EEENS_10bfloat16_tEfNS_4arch4Sm80ELb0ELb0ELb1ELb0ELb0ELb0ELb0ELb0ELi2ELi2ELi4ELi2ELb1EEENS1_24CollectiveEpilogueBwdGQAISA_fSD_Li256ELb0ELb0EEENS1_19SingleTileSchedulerILb0ELb0ELb0ELi128EEEEEEEEEvNT_6ParamsE$_ZN4cute12iter_adaptorIPN7cutlass10bfloat16_tENS_8smem_ptrIS3_EEEC2ES3_,@function
        .size           $_ZN7cutlass13device_kernelIN5flash19enable_sm80_to_sm89INS1_16FlashAttnBwdSm80INS1_25CollectiveMainloopBwdSm80ILi2ELi2EN4cute5tupleIJNS5_1CILi64EEENS7_ILi128EEES8_EEENS_10bfloat16_tEfNS_4arch4Sm80ELb0ELb0ELb1ELb0ELb0ELb0ELb0ELb0ELi2ELi2ELi4ELi2ELb1EEENS1_24CollectiveEpilogueBwdGQAISA_fSD_Li256ELb0ELb0EEENS1_19SingleTileSchedulerILb0ELb0ELb0ELi128EEEEEEEEEvNT_6ParamsE$_ZN4cute12iter_adaptorIPN7cutlass10bfloat16_tENS_8smem_ptrIS3_EEEC2ES3_,($_ZN7cutlass13device_kernelIN5flash19enable_sm80_to_sm89INS1_16FlashAttnBwdSm80INS1_25CollectiveMainloopBwdSm80ILi2ELi2EN4cute5tupleIJNS5_1CILi64EEENS7_ILi128EEES8_EEENS_10bfloat16_tEfNS_4arch4Sm80ELb0ELb0ELb1ELb0ELb0ELb0ELb0ELb0ELi2ELi2ELi4ELi2ELb1EEENS1_24CollectiveEpilogueBwdGQAISA_fSD_Li256ELb0ELb0EEENS1_19SingleTileSchedulerILb0ELb0ELb0ELi128EEEEEEEEEvNT_6ParamsE$_ZN4cute12iter_adaptorIPN7cutlass9uint128_tENS_8smem_ptrIS3_EEEC2ES3_ - $_ZN7cutlass13device_kernelIN5flash19enable_sm80_to_sm89INS1_16FlashAttnBwdSm80INS1_25CollectiveMainloopBwdSm80ILi2ELi2EN4cute5tupleIJNS5_1CILi64EEENS7_ILi128EEES8_EEENS_10bfloat16_tEfNS_4arch4Sm80ELb0ELb0ELb1ELb0ELb0ELb0ELb0ELb0ELi2ELi2ELi4ELi2ELb1EEENS1_24CollectiveEpilogueBwdGQAISA_fSD_Li256ELb0ELb0EEENS1_19SingleTileSchedulerILb0ELb0ELb0ELi128EEEEEEEEEvNT_6ParamsE$_ZN4cute12iter_adaptorIPN7cutlass10bfloat16_tENS_8smem_ptrIS3_EEEC2ES3_)
$_ZN7cutlass13device_kernelIN5flash19enable_sm80_to_sm89INS1_16FlashAttnBwdSm80INS1_25CollectiveMainloopBwdSm80ILi2ELi2EN4cute5tupleIJNS5_1CILi64EEENS7_ILi128EEES8_EEENS_10bfloat16_tEfNS_4arch4Sm80ELb0ELb0ELb1ELb0ELb0ELb0ELb0ELb0ELi2ELi2ELi4ELi2ELb1EEENS1_24CollectiveEpilogueBwdGQAISA_fSD_Li256ELb0ELb0EEENS1_19SingleTileSchedulerILb0ELb0ELb0ELi128EEEEEEEEEvNT_6ParamsE$_ZN4cute12iter_adaptorIPN7cutlass10bfloat16_tENS_8smem_ptrIS3_EEEC2ES3_:
[----:B------:R-:W-:Y:S01]  /*5ac0*/  IADD3 R6, R4, -c[0x0][0x20], RZ ;  /* 0x8000080004067a10 */ /* 0x000fe20007ffe0ff */
[----:B------:R-:W-:Y:S01]  /*5ad0*/  IMAD.MOV.U32 R128, RZ, RZ, R18 ;  /* 0x000000ffff807224 */ /* 0x000fe200078e0012 */
[----:B------:R-:W-:-:S03]  /*5ae0*/  MOV R129, 0x0 ;  /* 0x0000000000817802 */ /* 0x000fc60000000f00 */
[----:B------:R1:W-:Y:S01]  /*5af0*/  STL.64 [R6], R8 ;  /* 0x0000000806007387 */ /* 0x0003e20000100a00 */
[----:B------:R-:W-:Y:S05]  /*5b00*/  RET.REL.NODEC R128 `(_ZN7cutlass13device_kernelIN5flash19enable_sm80_to_sm89INS1_16FlashAttnBwdSm80INS1_25CollectiveMainloopBwdSm80ILi2ELi2EN4cute5tupleIJNS5_1CILi64EEENS7_ILi128EEES8_EEENS_10bfloat16_tEfNS_4arch4Sm80ELb0ELb0ELb1ELb0ELb0ELb0ELb0ELb0ELi2ELi2ELi4ELi2ELb1EEENS1_24CollectiveEpilogueBwdGQAISA_fSD_Li256ELb0ELb0EEENS1_19SingleTileSchedulerILb0ELb0ELb0ELi128EEEEEEEEEvNT_6ParamsE) ;  /* 0xffffa4f080007950 */ /* 0x000fea0003c3ffff */
        .type           $_ZN7cutlass13device_kernelIN5flash19enable_sm80_to_sm89INS1_16FlashAttnBwdSm80INS1_25CollectiveMainloopBwdSm80ILi2ELi2EN4cute5tupleIJNS5_1CILi64EEENS7_ILi128EEES8_EEENS_10bfloat16_tEfNS_4arch4Sm80ELb0ELb0ELb1ELb0ELb0ELb0ELb0ELb0ELi2ELi2ELi4ELi2ELb1EEENS1_24CollectiveEpilogueBwdGQAISA_fSD_Li256ELb0ELb0EEENS1_19SingleTileSchedulerILb0ELb0ELb0ELi128EEEEEEEEEvNT_6ParamsE$_ZN4cute12iter_adaptorIPN7cutlass9uint128_tENS_8smem_ptrIS3_EEEC2ES3_,@function
        .size           $_ZN7cutlass13device_kernelIN5flash19enable_sm80_to_sm89INS1_16FlashAttnBwdSm80INS1_25CollectiveMainloopBwdSm80ILi2ELi2EN4cute5tupleIJNS5_1CILi64EEENS7_ILi128EEES8_EEENS_10bfloat16_tEfNS_4arch4Sm80ELb0ELb0ELb1ELb0ELb0ELb0ELb0ELb0ELi2ELi2ELi4ELi2ELb1EEENS1_24CollectiveEpilogueBwdGQAISA_fSD_Li256ELb0ELb0EEENS1_19SingleTileSchedulerILb0ELb0ELb0ELi128EEEEEEEEEvNT_6ParamsE$_ZN4cute12iter_adaptorIPN7cutlass9uint128_tENS_8smem_ptrIS3_EEEC2ES3_,($_ZN7cutlass13device_kernelIN5flash19enable_sm80_to_sm89INS1_16FlashAttnBwdSm80INS1_25CollectiveMainloopBwdSm80ILi2ELi2EN4cute5tupleIJNS5_1CILi64EEENS7_ILi128EEES8_EEENS_10bfloat16_tEfNS_4arch4Sm80ELb0ELb0ELb1ELb0ELb0ELb0ELb0ELb0ELi2ELi2ELi4ELi2ELb1EEENS1_24CollectiveEpilogueBwdGQAISA_fSD_Li256ELb0ELb0EEENS1_19SingleTileSchedulerILb0ELb0ELb0ELi128EEEEEEEEEvNT_6ParamsE$_ZN4cute12iter_adaptorIPfNS_8smem_ptrIS1_EEEC2ES1_ - $_ZN7cutlass13device_kernelIN5flash19enable_sm80_to_sm89INS1_16FlashAttnBwdSm80INS1_25CollectiveMainloopBwdSm80ILi2ELi2EN4cute5tupleIJNS5_1CILi64EEENS7_ILi128EEES8_EEENS_10bfloat16_tEfNS_4arch4Sm80ELb0ELb0ELb1ELb0ELb0ELb0ELb0ELb0ELi2ELi2ELi4ELi2ELb1EEENS1_24CollectiveEpilogueBwdGQAISA_fSD_Li256ELb0ELb0EEENS1_19SingleTileSchedulerILb0ELb0ELb0ELi128EEEEEEEEEvNT_6ParamsE$_ZN4cute12iter_adaptorIPN7cutlass9uint128_tENS_8smem_ptrIS3_EEEC2ES3_)
$_ZN7cutlass13device_kernelIN5flash19enable_sm80_to_sm89INS1_16FlashAttnBwdSm80INS1_25CollectiveMainloopBwdSm80ILi2ELi2EN4cute5tupleIJNS5_1CILi64EEENS7_ILi128EEES8_EEENS_10bfloat16_tEfNS_4arch4Sm80ELb0ELb0ELb1ELb0ELb0ELb0ELb0ELb0ELi2ELi2ELi4ELi2ELb1EEENS1_24CollectiveEpilogueBwdGQAISA_fSD_Li256ELb0ELb0EEENS1_19SingleTileSchedulerILb0ELb0ELb0ELi128EEEEEEEEEvNT_6ParamsE$_ZN4cute12iter_adaptorIPN7cutlass9uint128_tENS_8smem_ptrIS3_EEEC2ES3_:
[----:B------:R-:W-:Y:S01]  /*5b10*/  IADD3 R8, R4, -c[0x0][0x20], RZ ;  /* 0x8000080004087a10 */ /* 0x000fe20007ffe0ff */
[----:B------:R-:W-:Y:S01]  /*5b20*/  IMAD.MOV.U32 R128, RZ, RZ, R16 ;  /* 0x000000ffff807224 */ /* 0x000fe200078e0010 */
[----:B------:R-:W-:-:S03]  /*5b30*/  MOV R129, 0x0 ;  /* 0x0000000000817802 */ /* 0x000fc60000000f00 */
[----:B------:R1:W-:Y:S01]  /*5b40*/  STL.64 [R8], R6 ;  /* 0x0000000608007387 */ /* 0x0003e20000100a00 */
[----:B------:R-:W-:Y:S05]  /*5b50*/  RET.REL.NODEC R128 `(_ZN7cutlass13device_kernelIN5flash19enable_sm80_to_sm89INS1_16FlashAttnBwdSm80INS1_25CollectiveMainloopBwdSm80ILi2ELi2EN4cute5tupleIJNS5_1CILi64EEENS7_ILi128EEES8_EEENS_10bfloat16_tEfNS_4arch4Sm80ELb0ELb0ELb1ELb0ELb0ELb0ELb0ELb0ELi2ELi2ELi4ELi2ELb1EEENS1_24CollectiveEpilogueBwdGQAISA_fSD_Li256ELb0ELb0EEENS1_19SingleTileSchedulerILb0ELb0ELb0ELi128EEEEEEEEEvNT_6ParamsE) ;  /* 0xffffa4a080007950 */ /* 0x000fea0003c3ffff */
        .type           $_ZN7cutlass13device_kernelIN5flash19enable_sm80_to_sm89INS1_16FlashAttnBwdSm80INS1_25CollectiveMainloopBwdSm80ILi2ELi2EN4cute5tupleIJNS5_1CILi64EEENS7_ILi128EEES8_EEENS_10bfloat16_tEfNS_4arch4Sm80ELb0ELb0ELb1ELb0ELb0ELb0ELb0ELb0ELi2ELi2ELi4ELi2ELb1EEENS1_24CollectiveEpilogueBwdGQAISA_fSD_Li256ELb0ELb0EEENS1_19SingleTileSchedulerILb0ELb0ELb0ELi128EEEEEEEEEvNT_6ParamsE$_ZN4cute12iter_adaptorIPfNS_8smem_ptrIS1_EEEC2ES1_,@function
        .size           $_ZN7cutlass13device_kernelIN5flash19enable_sm80_to_sm89INS1_16FlashAttnBwdSm80INS1_25CollectiveMainloopBwdSm80ILi2ELi2EN4cute5tupleIJNS5_1CILi64EEENS7_ILi128EEES8_EEENS_10bfloat16_tEfNS_4arch4Sm80ELb0ELb0ELb1ELb0ELb0ELb0ELb0ELb0ELi2ELi2ELi4ELi2ELb1EEENS1_24CollectiveEpilogueBwdGQAISA_fSD_Li256ELb0ELb0EEENS1_19SingleTileSchedulerILb0ELb0ELb0ELi128EEEEEEEEEvNT_6ParamsE$_ZN4cute12iter_adaptorIPfNS_8smem_ptrIS1_EEEC2ES1_,($_ZN7cutlass13device_kernelIN5flash19enable_sm80_to_sm89INS1_16FlashAttnBwdSm80INS1_25CollectiveMainloopBwdSm80ILi2ELi2EN4cute5tupleIJNS5_1CILi64EEENS7_ILi128EEES8_EEENS_10bfloat16_tEfNS_4arch4Sm80ELb0ELb0ELb1ELb0ELb0ELb0ELb0ELb0ELi2ELi2ELi4ELi2ELb1EEENS1_24CollectiveEpilogueBwdGQAISA_fSD_Li256ELb0ELb0EEENS1_19SingleTileSchedulerILb0ELb0ELb0ELi128EEEEEEEEEvNT_6ParamsE$_ZN4cute3eso3ESOILb0ELb0EJNS_15ArithmeticTupleIJiiEEEiiiEEC2ERKS3_RKiS8_S8_ - $_ZN7cutlass13device_kernelIN5flash19enable_sm80_to_sm89INS1_16FlashAttnBwdSm80INS1_25CollectiveMainloopBwdSm80ILi2ELi2EN4cute5tupleIJNS5_1CILi64EEENS7_ILi128EEES8_EEENS_10bfloat16_tEfNS_4arch4Sm80ELb0ELb0ELb1ELb0ELb0ELb0ELb0ELb0ELi2ELi2ELi4ELi2ELb1EEENS1_24CollectiveEpilogueBwdGQAISA_fSD_Li256ELb0ELb0EEENS1_19SingleTileSchedulerILb0ELb0ELb0ELi128EEEEEEEEEvNT_6ParamsE$_ZN4cute12iter_adaptorIPfNS_8smem_ptrIS1_EEEC2ES1_)
$_ZN7cutlass13device_kernelIN5flash19enable_sm80_to_sm89INS1_16FlashAttnBwdSm80INS1_25CollectiveMainloopBwdSm80ILi2ELi2EN4cute5tupleIJNS5_1CILi64EEENS7_ILi128EEES8_EEENS_10bfloat16_tEfNS_4arch4Sm80ELb0ELb0ELb1ELb0ELb0ELb0ELb0ELb0ELi2ELi2ELi4ELi2ELb1EEENS1_24CollectiveEpilogueBwdGQAISA_fSD_Li256ELb0ELb0EEENS1_19SingleTileSchedulerILb0ELb0ELb0ELi128EEEEEEEEEvNT_6ParamsE$_ZN4cute12iter_adaptorIPfNS_8smem_ptrIS1_EEEC2ES1_:
[----:B------:R-:W-:Y:S02]  /*5b60*/  IADD3 R6, R6, -c[0x0][0x20], RZ ;  /* 0x8000080006067a10 */ /* 0x000fe40007ffe0ff */
[----:B------:R-:W-:-:S03]  /*5b70*/  MOV R19, 0x0 ;  /* 0x0000000000137802 */ /* 0x000fc60000000f00 */
[----:B------:R1:W-:Y:S01]  /*5b80*/  STL.64 [R6], R8 ;  /* 0x0000000806007387 */ /* 0x0003e20000100a00 */
[----:B------:R-:W-:Y:S05]  /*5b90*/  RET.REL.NODEC R18 `(_ZN7cutlass13device_kernelIN5flash19enable_sm80_to_sm89INS1_16FlashAttnBwdSm80INS1_25CollectiveMainloopBwdSm80ILi2ELi2EN4cute5tupleIJNS5_1CILi64EEENS7_ILi128EEES8_EEENS_10bfloat16_tEfNS_4arch4Sm80ELb0ELb0ELb1ELb0ELb0ELb0ELb0ELb0ELi2ELi2ELi4ELi2ELb1EEENS1_24CollectiveEpilogueBwdGQAISA_fSD_Li256ELb0ELb0EEENS1_19SingleTileSchedulerILb0ELb0ELb0ELi128EEEEEEEEEvNT_6ParamsE) ;  /* 0xffffa46012007950 */ /* 0x000fea0003c3ffff */
        .type           $_ZN7cutlass13device_kernelIN5flash19enable_sm80_to_sm89INS1_16FlashAttnBwdSm80INS1_25CollectiveMainloopBwdSm80ILi2ELi2EN4cute5tupleIJNS5_1CILi64EEENS7_ILi128EEES8_EEENS_10bfloat16_tEfNS_4arch4Sm80ELb0ELb0ELb1ELb0ELb0ELb0ELb0ELb0ELi2ELi2ELi4ELi2ELb1EEENS1_24CollectiveEpilogueBwdGQAISA_fSD_Li256ELb0ELb0EEENS1_19SingleTileSchedulerILb0ELb0ELb0ELi128EEEEEEEEEvNT_6ParamsE$_ZN4cute3eso3ESOILb0ELb0EJNS_15ArithmeticTupleIJiiEEEiiiEEC2ERKS3_RKiS8_S8_,@function
        .size           $_ZN7cutlass13device_kernelIN5flash19enable_sm80_to_sm89INS1_16FlashAttnBwdSm80INS1_25CollectiveMainloopBwdSm80ILi2ELi2EN4cute5tupleIJNS5_1CILi64EEENS7_ILi128EEES8_EEENS_10bfloat16_tEfNS_4arch4Sm80ELb0ELb0ELb1ELb0ELb0ELb0ELb0ELb0ELi2ELi2ELi4ELi2ELb1EEENS1_24CollectiveEpilogueBwdGQAISA_fSD_Li256ELb0ELb0EEENS1_19SingleTileSchedulerILb0ELb0ELb0ELi128EEEEEEEEEvNT_6ParamsE$_ZN4cute3eso3ESOILb0ELb0EJNS_15ArithmeticTupleIJiiEEEiiiEEC2ERKS3_RKiS8_S8_,($_ZN7cutlass13device_kernelIN5flash19enable_sm80_to_sm89INS1_16FlashAttnBwdSm80INS1_25CollectiveMainloopBwdSm80ILi2ELi2EN4cute5tupleIJNS5_1CILi64EEENS7_ILi128EEES8_EEENS_10bfloat16_tEfNS_4arch4Sm80ELb0ELb0ELb1ELb0ELb0ELb0ELb0ELb0ELi2ELi2ELi4ELi2ELb1EEENS1_24CollectiveEpilogueBwdGQAISA_fSD_Li256ELb0ELb0EEENS1_19SingleTileSchedulerILb0ELb0ELb0ELi128EEEEEEEEEvNT_6ParamsE$_ZN4cute3eso3ESOILb0ELb0EJNS_5tupleIJiiEEEiiiEEC2ERKS3_RKiS8_S8_ - $_ZN7cutlass13device_kernelIN5flash19enable_sm80_to_sm89INS1_16FlashAttnBwdSm80INS1_25CollectiveMainloopBwdSm80ILi2ELi2EN4cute5tupleIJNS5_1CILi64EEENS7_ILi128EEES8_EEENS_10bfloat16_tEfNS_4arch4Sm80ELb0ELb0ELb1ELb0ELb0ELb0ELb0ELb0ELi2ELi2ELi4ELi2ELb1EEENS1_24CollectiveEpilogueBwdGQAISA_fSD_Li256ELb0ELb0EEENS1_19SingleTileSchedulerILb0ELb0ELb0ELi128EEEEEEEEEvNT_6ParamsE$_ZN4cute3eso3ESOILb0ELb0EJNS_15ArithmeticTupleIJiiEEEiiiEEC2ERKS3_RKiS8_S8_)
$_ZN7cutlass13device_kernelIN5flash19enable_sm80_to_sm89INS1_16FlashAttnBwdSm80INS1_25CollectiveMainloopBwdSm80ILi2ELi2EN4cute5tupleIJNS5_1CILi64EEENS7_ILi128EEES8_EEENS_10bfloat16_tEfNS_4arch4Sm80ELb0ELb0ELb1ELb0ELb0ELb0ELb0ELb0ELi2ELi2ELi4ELi2ELb1EEENS1_24CollectiveEpilogueBwdGQAISA_fSD_Li256ELb0ELb0EEENS1_19SingleTileSchedulerILb0ELb0ELb0ELi128EEEEEEEEEvNT_6ParamsE$_ZN4cute3eso3ESOILb0ELb0EJNS_15ArithmeticTupleIJiiEEEiiiEEC2ERKS3_RKiS8_S8_:
[----:B------:R-:W-:Y:S02]  /*5ba0*/  IADD3 R7, R7, -c[0x0][0x20], RZ ;  /* 0x8000080007077a10 */ /* 0x000fe40007ffe0ff */
[----:B------:R-:W-:-:S03]  /*5bb0*/  IADD3 R6, R6, -c[0x0][0x20], RZ ;  /* 0x8000080006067a10 */ /* 0x000fc60007ffe0ff */
[----:B------:R1:W-:Y:S04]  /*5bc0*/  STL [R7], R8 ;  /* 0x0000000807007387 */ /* 0x0003e80000100800 */
[----:B------:R1:W-:Y:S04]  /*5bd0*/  STL [R7+0x4], R60 ;  /* 0x0000043c07007387 */ /* 0x0003e80000100800 */
[----:B------:R-:W2:Y:S01]  /*5be0*/  LDL R6, [R6] ;  /* 0x0000000006067983 */ /* 0x000ea20000100800 */
[----:B------:R-:W-:Y:S02]  /*5bf0*/  IADD3 R11, R11, -c[0x0][0x20], RZ ;  /* 0x800008000b0b7a10 */ /* 0x000fe40007ffe0ff */
[----:B------:R-:W-:Y:S01]  /*5c00*/  IADD3 R9, R9, -c[0x0][0x20], RZ ;  /* 0x8000080009097a10 */ /* 0x000fe20007ffe0ff */
[----:B--2---:R1:W-:Y:S04]  /*5c10*/  STL [R7+0x8], R6 ;  /* 0x0000080607007387 */ /* 0x0043e80000100800 */
[----:B------:R-:W2:Y:S01]  /*5c20*/  LDL R62, [R11] ;  /* 0x000000000b3e7983 */ /* 0x000ea20000100800 */
[----:B------:R-:W-:-:S03]  /*5c30*/  IMAD.MOV.U32 R66, RZ, RZ, R18 ;  /* 0x000000ffff427224 */ /* 0x000fc600078e0012 */
[----:B--2---:R1:W-:Y:S04]  /*5c40*/  STL [R7+0xc], R62 ;  /* 0x00000c3e07007387 */ /* 0x0043e80000100800 */
[----:B------:R-:W2:Y:S01]  /*5c50*/  LDL R64, [R9] ;  /* 0x0000000009407983 */ /* 0x000ea20000100800 */
[----:B------:R-:W-:-:S03]  /*5c60*/  IMAD.MOV.U32 R67, RZ, RZ, 0x0 ;  /* 0x00000000ff437424 */ /* 0x000fc600078e00ff */
[----:B--2---:R1:W-:Y:S01]  /*5c70*/  STL [R7+0x10], R64 ;  /* 0x0000104007007387 */ /* 0x0043e20000100800 */
[----:B------:R-:W-:Y:S05]  /*5c80*/  RET.REL.NODEC R66 `(_ZN7cutlass13device_kernelIN5flash19enable_sm80_to_sm89INS1_16FlashAttnBwdSm80INS1_25CollectiveMainloopBwdSm80ILi2ELi2EN4cute5tupleIJNS5_1CILi64EEENS7_ILi128EEES8_EEENS_10bfloat16_tEfNS_4arch4Sm80ELb0ELb0ELb1ELb0ELb0ELb0ELb0ELb0ELi2ELi2ELi4ELi2ELb1EEENS1_24CollectiveEpilogueBwdGQAISA_fSD_Li256ELb0ELb0EEENS1_19SingleTileSchedulerILb0ELb0ELb0ELi128EEEEEEEEEvNT_6ParamsE) ;  /* 0xffffa37042007950 */ /* 0x000fea0003c3ffff */
        .type           $_ZN7cutlass13device_kernelIN5flash19enable_sm80_to_sm89INS1_16FlashAttnBwdSm80INS1_25CollectiveMainloopBwdSm80ILi2ELi2EN4cute5tupleIJNS5_1CILi64EEENS7_ILi128EEES8_EEENS_10bfloat16_tEfNS_4arch4Sm80ELb0ELb0ELb1ELb0ELb0ELb0ELb0ELb0ELi2ELi2ELi4ELi2ELb1EEENS1_24CollectiveEpilogueBwdGQAISA_fSD_Li256ELb0ELb0EEENS1_19SingleTileSchedulerILb0ELb0ELb0ELi128EEEEEEEEEvNT_6ParamsE$_ZN4cute3eso3ESOILb0ELb0EJNS_5tupleIJiiEEEiiiEEC2ERKS3_RKiS8_S8_,@function
        .size           $_ZN7cutlass13device_kernelIN5flash19enable_sm80_to_sm89INS1_16FlashAttnBwdSm80INS1_25CollectiveMainloopBwdSm80ILi2ELi2EN4cute5tupleIJNS5_1CILi64EEENS7_ILi128EEES8_EEENS_10bfloat16_tEfNS_4arch4Sm80ELb0ELb0ELb1ELb0ELb0ELb0ELb0ELb0ELi2ELi2ELi4ELi2ELb1EEENS1_24CollectiveEpilogueBwdGQAISA_fSD_Li256ELb0ELb0EEENS1_19SingleTileSchedulerILb0ELb0ELb0ELi128EEEEEEEEEvNT_6ParamsE$_ZN4cute3eso3ESOILb0ELb0EJNS_5tupleIJiiEEEiiiEEC2ERKS3_RKiS8_S8_,($_ZN7cutlass13device_kernelIN5flash19enable_sm80_to_sm89INS1_16FlashAttnBwdSm80INS1_25CollectiveMainloopBwdSm80ILi2ELi2EN4cute5tupleIJNS5_1CILi64EEENS7_ILi128EEES8_EEENS_10bfloat16_tEfNS_4arch4Sm80ELb0ELb0ELb1ELb0ELb0ELb0ELb0ELb0ELi2ELi2ELi4ELi2ELb1EEENS1_24CollectiveEpilogueBwdGQAISA_fSD_Li256ELb0ELb0EEENS1_19SingleTileSchedulerILb0ELb0ELb0ELi128EEEEEEEEEvNT_6ParamsE$_ZN4cute3eso3ESOILb0ELb0EJNS_6LayoutINS_5tupleIJNS3_IJNS_1CILi8EEENS4_ILi1EEEEEENS4_ILi2EEES6_EEENS3_IJNS3_IJS6_NS4_ILi0EEEEEElSA_EEEEENS_10ViewEngineINS_8gmem_ptrIPKN7cutlass10bfloat16_tEEEEEEEC2ERKSD_RKSL_ - $_ZN7cutlass13device_kernelIN5flash19enable_sm80_to_sm89INS1_16FlashAttnBwdSm80INS1_25CollectiveMainloopBwdSm80ILi2ELi2EN4cute5tupleIJNS5_1CILi64EEENS7_ILi128EEES8_EEENS_10bfloat16_tEfNS_4arch4Sm80ELb0ELb0ELb1ELb0ELb0ELb0ELb0ELb0ELi2ELi2ELi4ELi2ELb1EEENS1_24CollectiveEpilogueBwdGQAISA_fSD_Li256ELb0ELb0EEENS1_19SingleTileSchedulerILb0ELb0ELb0ELi128EEEEEEEEEvNT_6ParamsE$_ZN4cute3eso3ESOILb0ELb0EJNS_5tupleIJiiEEEiiiEEC2ERKS3_RKiS8_S8_)
$_ZN7cutlass13device_kernelIN5flash19enable_sm80_to_sm89INS1_16FlashAttnBwdSm80INS1_25CollectiveMainloopBwdSm80ILi2ELi2EN4cute5tupleIJNS5_1CILi64EEENS7_ILi128EEES8_EEENS_10bfloat16_tEfNS_4arch4Sm80ELb0ELb0ELb1ELb0ELb0ELb0ELb0ELb0ELi2ELi2ELi4ELi2ELb1EEENS1_24CollectiveEpilogueBwdGQAISA_fSD_Li256ELb0ELb0EEENS1_19SingleTileSchedulerILb0ELb0ELb0ELi128EEEEEEEEEvNT_6ParamsE$_ZN4cute3eso3ESOILb0ELb0EJNS_5tupleIJiiEEEiiiEEC2ERKS3_RKiS8_S8_:
        /* <DEDUP_REMOVED lines=9> */
[----:B------:R-:W-:-:S03]  /*5d20*/  IMAD.MOV.U32 R11, RZ, RZ, 0x0 ;  /* 0x00000000ff0b7424 */ /* 0x000fc600078e00ff */
[----:B--2---:R1:W-:Y:S04]  /*5d30*/  STL [R9+0xc], R8 ;  /* 0x00000c0809007387 */ /* 0x0043e80000100800 */
[----:B------:R-:W2:Y:S04]  /*5d40*/  LDL R18, [R21] ;  /* 0x0000000015127983 */ /* 0x000ea80000100800 */
[----:B--2---:R1:W-:Y:S01]  /*5d50*/  STL [R9+0x10], R18 ;  /* 0x0000101209007387 */ /* 0x0043e20000100800 */
[----:B------:R-:W-:Y:S05]  /*5d60*/  RET.REL.NODEC R10 `(_ZN7cutlass13device_kernelIN5flash19enable_sm80_to_sm89INS1_16FlashAttnBwdSm80INS1_25CollectiveMainloopBwdSm80ILi2ELi2EN4cute5tupleIJNS5_1CILi64EEENS7_ILi128EEES8_EEENS_10bfloat16_tEfNS_4arch4Sm80ELb0ELb0ELb1ELb0ELb0ELb0ELb0ELb0ELi2ELi2ELi4ELi2ELb1EEENS1_24CollectiveEpilogueBwdGQAISA_fSD_Li256ELb0ELb0EEENS1_19SingleTileSchedulerILb0ELb0ELb0ELi128EEEEEEEEEvNT_6ParamsE) ;  /* 0xffffa2900a007950 */ /* 0x000fea0003c3ffff */
        .type           $_ZN7cutlass13device_kernelIN5flash19enable_sm80_to_sm89INS1_16FlashAttnBwdSm80INS1_25CollectiveMainloopBwdSm80ILi2ELi2EN4cute5tupleIJNS5_1CILi64EEENS7_ILi128EEES8_EEENS_10bfloat16_tEfNS_4arch4Sm80ELb0ELb0ELb1ELb0ELb0ELb0ELb0ELb0ELi2ELi2ELi4ELi2ELb1EEENS1_24CollectiveEpilogueBwdGQAISA_fSD_Li256ELb0ELb0EEENS1_19SingleTileSchedulerILb0ELb0ELb0ELi128EEEEEEEEEvNT_6ParamsE$_ZN4cute3eso3ESOILb0ELb0EJNS_6LayoutINS_5tupleIJNS3_IJNS_1CILi8EEENS4_ILi1EEEEEENS4_ILi2EEES6_EEENS3_IJNS3_IJS6_NS4_ILi0EEEEEElSA_EEEEENS_10ViewEngineINS_8gmem_ptrIPKN7cutlass10bfloat16_tEEEEEEEC2ERKSD_RKSL_,@function
        .size           $_ZN7cutlass13device_kernelIN5flash19enable_sm80_to_sm89INS1_16FlashAttnBwdSm80INS1_25CollectiveMainloopBwdSm80ILi2ELi2EN4cute5tupleIJNS5_1CILi64EEENS7_ILi128EEES8_EEENS_10bfloat16_tEfNS_4arch4Sm80ELb0ELb0ELb1ELb0ELb0ELb0ELb0ELb0ELi2ELi2ELi4ELi2ELb1EEENS1_24CollectiveEpilogueBwdGQAISA_fSD_Li256ELb0ELb0EEENS1_19SingleTileSchedulerILb0ELb0ELb0ELi128EEEEEEEEEvNT_6ParamsE$_ZN4cute3eso3ESOILb0ELb0EJNS_6LayoutINS_5tupleIJNS3_IJNS_1CILi8EEENS4_ILi1EEEEEENS4_ILi2EEES6_EEENS3_IJNS3_IJS6_NS4_ILi0EEEEEElSA_EEEEENS_10ViewEngineINS_8gmem_ptrIPKN7cutlass10bfloat16_tEEEEEEEC2ERKSD_RKSL_,($_ZN7cutlass13device_kernelIN5flash19enable_sm80_to_sm89INS1_16FlashAttnBwdSm80INS1_25CollectiveMainloopBwdSm80ILi2ELi2EN4cute5tupleIJNS5_1CILi64EEENS7_ILi128EEES8_EEENS_10bfloat16_tEfNS_4arch4Sm80ELb0ELb0ELb1ELb0ELb0ELb0ELb0ELb0ELi2ELi2ELi4ELi2ELb1EEENS1_24CollectiveEpilogueBwdGQAISA_fSD_Li256ELb0ELb0EEENS1_19SingleTileSchedulerILb0ELb0ELb0ELi128EEEEEEEEEvNT_6ParamsE$_ZN4cute3eso3ESOILb0ELb0EJNS_6LayoutINS_5tupleIJNS3_IJNS_1CILi8EEENS4_ILi1EEEEEENS4_ILi2EEES6_EEENS3_IJNS3_IJS6_NS4_ILi0EEEEEElSA_EEEEElEEC2ERKSD_RKl - $_ZN7cutlass13device_kernelIN5flash19enable_sm80_to_sm89INS1_16FlashAttnBwdSm80INS1_25CollectiveMainloopBwdSm80ILi2ELi2EN4cute5tupleIJNS5_1CILi64EEENS7_ILi128EEES8_EEENS_10bfloat16_tEfNS_4arch4Sm80ELb0ELb0ELb1ELb0ELb0ELb0ELb0ELb0ELi2ELi2ELi4ELi2ELb1EEENS1_24CollectiveEpilogueBwdGQAISA_fSD_Li256ELb0ELb0EEENS1_19SingleTileSchedulerILb0ELb0ELb0ELi128EEEEEEEEEvNT_6ParamsE$_ZN4cute3eso3ESOILb0ELb0EJNS_6LayoutINS_5tupleIJNS3_IJNS_1CILi8EEENS4_ILi1EEEEEENS4_ILi2EEES6_EEENS3_IJNS3_IJS6_NS4_ILi0EEEEEElSA_EEEEENS_10ViewEngineINS_8gmem_ptrIPKN7cutlass10bfloat16_tEEEEEEEC2ERKSD_RKSL_)
$_ZN7cutlass13device_kernelIN5flash19enable_sm80_to_sm89INS1_16FlashAttnBwdSm80INS1_25CollectiveMainloopBwdSm80ILi2ELi2EN4cute5tupleIJNS5_1CILi64EEENS7_ILi128EEES8_EEENS_10bfloat16_tEfNS_4arch4Sm80ELb0ELb0ELb1ELb0ELb0ELb0ELb0ELb0ELi2ELi2ELi4ELi2ELb1EEENS1_24CollectiveEpilogueBwdGQAISA_fSD_Li256ELb0ELb0EEENS1_19SingleTileSchedulerILb0ELb0ELb0ELi128EEEEEEEEEvNT_6ParamsE$_ZN4cute3eso3ESOILb0ELb0EJNS_6LayoutINS_5tupleIJNS3_IJNS_1CILi8EEENS4_ILi1EEEEEENS4_ILi2EEES6_EEENS3_IJNS3_IJS6_NS4_ILi0EEEEEElSA_EEEEENS_10ViewEngineINS_8gmem_ptrIPKN7cutlass10bfloat16_tEEEEEEEC2ERKSD_RKSL_:
[----:B------:R-:W-:Y:S01]  /*5d70*/  IADD3 R8, R4, -c[0x0][0x20], RZ ;  /* 0x8000080004087a10 */ /* 0x000fe20007ffe0ff */
[----:B------:R-:W-:Y:S01]  /*5d80*/  IMAD.MOV.U32 R128, RZ, RZ, R6 ;  /* 0x000000ffff807224 */ /* 0x000fe200078e0006 */
[----:B------:R-:W-:-:S02]  /*5d90*/  IADD3 R7, R20, -c[0x0][0x20], RZ ;  /* 0x8000080014077a10 */ /* 0x000fc40007ffe0ff */
[----:B------:R-:W-:-:S05]  /*5da0*/  MOV R129, R9 ;  /* 0x0000000900817202 */ /* 0x000fca0000000f00 */
[----:B------:R1:W-:Y:S04]  /*5db0*/  STL.64 [R8], R128 ;  /* 0x0000008008007387 */ /* 0x0003e80000100a00 */
[----:B------:R-:W2:Y:S01]  /*5dc0*/  LDL.64 R6, [R7] ;  /* 0x0000000007067983 */ /* 0x000ea20000100a00 */
[----:B------:R-:W-:-:S03]  /*5dd0*/  IMAD.MOV.U32 R11, RZ, RZ, 0x0 ;  /* 0x00000000ff0b7424 */ /* 0x000fc600078e00ff */
[----:B--2---:R1:W-:Y:S01]  /*5de0*/  STL.64 [R8+0x8], R6 ;  /* 0x0000080608007387 */ /* 0x0043e20000100a00 */
[----:B------:R-:W-:Y:S05]  /*5df0*/  RET.REL.NODEC R10 `(_ZN7cutlass13device_kernelIN5flash19enable_sm80_to_sm89INS1_16FlashAttnBwdSm80INS1_25CollectiveMainloopBwdSm80ILi2ELi2EN4cute5tupleIJNS5_1CILi64EEENS7_ILi128EEES8_EEENS_10bfloat16_tEfNS_4arch4Sm80ELb0ELb0ELb1ELb0ELb0ELb0ELb0ELb0ELi2ELi2ELi4ELi2ELb1EEENS1_24CollectiveEpilogueBwdGQAISA_fSD_Li256ELb0ELb0EEENS1_19SingleTileSchedulerILb0ELb0ELb0ELi128EEEEEEEEEvNT_6ParamsE) ;  /* 0xffffa2000a007950 */ /* 0x000fea0003c3ffff */
        .type           $_ZN7cutlass13device_kernelIN5flash19enable_sm80_to_sm89INS1_16FlashAttnBwdSm80INS1_25CollectiveMainloopBwdSm80ILi2ELi2EN4cute5tupleIJNS5_1CILi64EEENS7_ILi128EEES8_EEENS_10bfloat16_tEfNS_4arch4Sm80ELb0ELb0ELb1ELb0ELb0ELb0ELb0ELb0ELi2ELi2ELi4ELi2ELb1EEENS1_24CollectiveEpilogueBwdGQAISA_fSD_Li256ELb0ELb0EEENS1_19SingleTileSchedulerILb0ELb0ELb0ELi128EEEEEEEEEvNT_6ParamsE$_ZN4cute3eso3ESOILb0ELb0EJNS_6LayoutINS_5tupleIJNS3_IJNS_1CILi8EEENS4_ILi1EEEEEENS4_ILi2EEES6_EEENS3_IJNS3_IJS6_NS4_ILi0EEEEEElSA_EEEEElEEC2ERKSD_RKl,@function
        .size           $_ZN7cutlass13device_kernelIN5flash19enable_sm80_to_sm89INS1_16FlashAttnBwdSm80INS1_25CollectiveMainloopBwdSm80ILi2ELi2EN4cute5tupleIJNS5_1CILi64EEENS7_ILi128EEES8_EEENS_10bfloat16_tEfNS_4arch4Sm80ELb0ELb0ELb1ELb0ELb0ELb0ELb0ELb0ELi2ELi2ELi4ELi2ELb1EEENS1_24CollectiveEpilogueBwdGQAISA_fSD_Li256ELb0ELb0EEENS1_19SingleTileSchedulerILb0ELb0ELb0ELi128EEEEEEEEEvNT_6ParamsE$_ZN4cute3eso3ESOILb0ELb0EJNS_6LayoutINS_5tupleIJNS3_IJNS_1CILi8EEENS4_ILi1EEEEEENS4_ILi2EEES6_EEENS3_IJNS3_IJS6_NS4_ILi0EEEEEElSA_EEEEElEEC2ERKSD_RKl,($_ZN7cutlass13device_kernelIN5flash19enable_sm80_to_sm89INS1_16FlashAttnBwdSm80INS1_25CollectiveMainloopBwdSm80ILi2ELi2EN4cute5tupleIJNS5_1CILi64EEENS7_ILi128EEES8_EEENS_10bfloat16_tEfNS_4arch4Sm80ELb0ELb0ELb1ELb0ELb0ELb0ELb0ELb0ELi2ELi2ELi4ELi2ELb1EEENS1_24CollectiveEpilogueBwdGQAISA_fSD_Li256ELb0ELb0EEENS1_19SingleTileSchedulerILb0ELb0ELb0ELi128EEEEEEEEEvNT_6ParamsE$_ZN4cute3eso3ESOILb0ELb0EJiiEEC2ERKiS4_ - $_ZN7cutlass13device_kernelIN5flash19enable_sm80_to_sm89INS1_16FlashAttnBwdSm80INS1_25CollectiveMainloopBwdSm80ILi2ELi2EN4cute5tupleIJNS5_1CILi64EEENS7_ILi128EEES8_EEENS_10bfloat16_tEfNS_4arch4Sm80ELb0ELb0ELb1ELb0ELb0ELb0ELb0ELb0ELi2ELi2ELi4ELi2ELb1EEENS1_24CollectiveEpilogueBwdGQAISA_fSD_Li256ELb0ELb0EEENS1_19SingleTileSchedulerILb0ELb0ELb0ELi128EEEEEEEEEvNT_6ParamsE$_ZN4cute3eso3ESOILb0ELb0EJNS_6LayoutINS_5tupleIJNS3_IJNS_1CILi8EEENS4_ILi1EEEEEENS4_ILi2EEES6_EEENS3_IJNS3_IJS6_NS4_ILi0EEEEEElSA_EEEEElEEC2ERKSD_RKl)
$_ZN7cutlass13device_kernelIN5flash19enable_sm80_to_sm89INS1_16FlashAttnBwdSm80INS1_25CollectiveMainloopBwdSm80ILi2ELi2EN4cute5tupleIJNS5_1CILi64EEENS7_ILi128EEES8_EEENS_10bfloat16_tEfNS_4arch4Sm80ELb0ELb0ELb1ELb0ELb0ELb0ELb0ELb0ELi2ELi2ELi4ELi2ELb1EEENS1_24CollectiveEpilogueBwdGQAISA_fSD_Li256ELb0ELb0EEENS1_19SingleTileSchedulerILb0ELb0ELb0ELi128EEEEEEEEEvNT_6ParamsE$_ZN4cute3eso3ESOILb0ELb0EJNS_6LayoutINS_5tupleIJNS3_IJNS_1CILi8EEENS4_ILi1EEEEEENS4_ILi2EEES6_EEENS3_IJNS3_IJS6_NS4_ILi0EEEEEElSA_EEEEElEEC2ERKSD_RKl:
[----:B------:R-:W-:Y:S02]  /*5e00*/  IADD3 R9, R4, -c[0x0][0x20], RZ ;  /* 0x8000080004097a10 */ /* 0x000fe40007ffe0ff */
[----:B------:R-:W-:-:S03]  /*5e10*/  IADD3 R8, R20, -c[0x0][0x20], RZ ;  /* 0x8000080014087a10 */ /* 0x000fc60007ffe0ff */
[----:B------:R1:W-:Y:S04]  /*5e20*/  STL.64 [R9], R6 ;  /* 0x0000000609007387 */ /* 0x0003e80000100a00 */
[----:B------:R-:W2:Y:S01]  /*5e30*/  LDL.64 R128, [R8] ;  /* 0x0000000008807983 */ /* 0x000ea20000100a00 */
[----:B------:R-:W-:-:S03]  /*5e40*/  IMAD.MOV.U32 R11, RZ, RZ, 0x0 ;  /* 0x00000000ff0b7424 */ /* 0x000fc600078e00ff */
[----:B--2---:R1:W-:Y:S01]  /*5e50*/  STL.64 [R9+0x8], R128 ;  /* 0x0000088009007387 */ /* 0x0043e20000100a00 */
[----:B------:R-:W-:Y:S05]  /*5e60*/  RET.REL.NODEC R10 `(_ZN7cutlass13device_kernelIN5flash19enable_sm80_to_sm89INS1_16FlashAttnBwdSm80INS1_25CollectiveMainloopBwdSm80ILi2ELi2EN4cute5tupleIJNS5_1CILi64EEENS7_ILi128EEES8_EEENS_10bfloat16_tEfNS_4arch4Sm80ELb0ELb0ELb1ELb0ELb0ELb0ELb0ELb0ELi2ELi2ELi4ELi2ELb1EEENS1_24CollectiveEpilogueBwdGQAISA_fSD_Li256ELb0ELb0EEENS1_19SingleTileSchedulerILb0ELb0ELb0ELi128EEEEEEEEEvNT_6ParamsE) ;  /* 0xffffa1900a007950 */ /* 0x000fea0003c3ffff */
        .type           $_ZN7cutlass13device_kernelIN5flash19enable_sm80_to_sm89INS1_16FlashAttnBwdSm80INS1_25CollectiveMainloopBwdSm80ILi2ELi2EN4cute5tupleIJNS5_1CILi64EEENS7_ILi128EEES8_EEENS_10bfloat16_tEfNS_4arch4Sm80ELb0ELb0ELb1ELb0ELb0ELb0ELb0ELb0ELi2ELi2ELi4ELi2ELb1EEENS1_24CollectiveEpilogueBwdGQAISA_fSD_Li256ELb0ELb0EEENS1_19SingleTileSchedulerILb0ELb0ELb0ELi128EEEEEEEEEvNT_6ParamsE$_ZN4cute3eso3ESOILb0ELb0EJiiEEC2ERKiS4_,@function
        .size           $_ZN7cutlass13device_kernelIN5flash19enable_sm80_to_sm89INS1_16FlashAttnBwdSm80INS1_25CollectiveMainloopBwdSm80ILi2ELi2EN4cute5tupleIJNS5_1CILi64EEENS7_ILi128EEES8_EEENS_10bfloat16_tEfNS_4arch4Sm80ELb0ELb0ELb1ELb0ELb0ELb0ELb0ELb0ELi2ELi2ELi4ELi2ELb1EEENS1_24CollectiveEpilogueBwdGQAISA_fSD_Li256ELb0ELb0EEENS1_19SingleTileSchedulerILb0ELb0ELb0ELi128EEEEEEEEEvNT_6ParamsE$_ZN4cute3eso3ESOILb0ELb0EJiiEEC2ERKiS4_,($_ZN7cutlass13device_kernelIN5flash19enable_sm80_to_sm89INS1_16FlashAttnBwdSm80INS1_25CollectiveMainloopBwdSm80ILi2ELi2EN4cute5tupleIJNS5_1CILi64EEENS7_ILi128EEES8_EEENS_10bfloat16_tEfNS_4arch4Sm80ELb0ELb0ELb1ELb0ELb0ELb0ELb0ELb0ELi2ELi2ELi4ELi2ELb1EEENS1_24CollectiveEpilogueBwdGQAISA_fSD_Li256ELb0ELb0EEENS1_19SingleTileSchedulerILb0ELb0ELb0ELi128EEEEEEEEEvNT_6ParamsE$_ZN4cute3eso3ESOILb0ELb1EJNS_15ArithmeticTupleIJNS_1CILi0EEEiEEEEEC2ERKS5_ - $_ZN7cutlass13device_kernelIN5flash19enable_sm80_to_sm89INS1_16FlashAttnBwdSm80INS1_25CollectiveMainloopBwdSm80ILi2ELi2EN4cute5tupleIJNS5_1CILi64EEENS7_ILi128EEES8_EEENS_10bfloat16_tEfNS_4arch4Sm80ELb0ELb0ELb1ELb0ELb0ELb0ELb0ELb0ELi2ELi2ELi4ELi2ELb1EEENS1_24CollectiveEpilogueBwdGQAISA_fSD_Li256ELb0ELb0EEENS1_19SingleTileSchedulerILb0ELb0ELb0ELi128EEEEEEEEEvNT_6ParamsE$_ZN4cute3eso3ESOILb0ELb0EJiiEEC2ERKiS4_)
$_ZN7cutlass13device_kernelIN5flash19enable_sm80_to_sm89INS1_16FlashAttnBwdSm80INS1_25CollectiveMainloopBwdSm80ILi2ELi2EN4cute5tupleIJNS5_1CILi64EEENS7_ILi128EEES8_EEENS_10bfloat16_tEfNS_4arch4Sm80ELb0ELb0ELb1ELb0ELb0ELb0ELb0ELb0ELi2ELi2ELi4ELi2ELb1EEENS1_24CollectiveEpilogueBwdGQAISA_fSD_Li256ELb0ELb0EEENS1_19SingleTileSchedulerILb0ELb0ELb0ELi128EEEEEEEEEvNT_6ParamsE$_ZN4cute3eso3ESOILb0ELb0EJiiEEC2ERKiS4_:
[----:B------:R-:W-:Y:S02]  /*5e70*/  IADD3 R7, R7, -c[0x0][0x20], RZ ;  /* 0x8000080007077a10 */ /* 0x000fe40007ffe0ff */
[----:B------:R-:W-:-:S03]  /*5e80*/  IADD3 R6, R6, -c[0x0][0x20], RZ ;  /* 0x8000080006067a10 */ /* 0x000fc60007ffe0ff */
[----:B------:R1:W-:Y:S04]  /*5e90*/  STL [R7], R16 ;  /* 0x0000001007007387 */ /* 0x0003e80000100800 */
[----:B------:R-:W2:Y:S01]  /*5ea0*/  LDL R6, [R6] ;  /* 0x0000000006067983 */ /* 0x000ea20000100800 */
[----:B------:R-:W-:-:S03]  /*5eb0*/  IMAD.MOV.U32 R11, RZ, RZ, 0x0 ;  /* 0x00000000ff0b7424 */ /* 0x000fc600078e00ff */
[----:B--2---:R1:W-:Y:S01]  /*5ec0*/  STL [R7+0x4], R6 ;  /* 0x0000040607007387 */ /* 0x0043e20000100800 */
[----:B------:R-:W-:Y:S05]  /*5ed0*/  RET.REL.NODEC R10 `(_ZN7cutlass13device_kernelIN5flash19enable_sm80_to_sm89INS1_16FlashAttnBwdSm80INS1_25CollectiveMainloopBwdSm80ILi2ELi2EN4cute5tupleIJNS5_1CILi64EEENS7_ILi128EEES8_EEENS_10bfloat16_tEfNS_4arch4Sm80ELb0ELb0ELb1ELb0ELb0ELb0ELb0ELb0ELi2ELi2ELi4ELi2ELb1EEENS1_24CollectiveEpilogueBwdGQAISA_fSD_Li256ELb0ELb0EEENS1_19SingleTileSchedulerILb0ELb0ELb0ELi128EEEEEEEEEvNT_6ParamsE) ;  /* 0xffffa1200a007950 */ /* 0x000fea0003c3ffff */
        .type           $_ZN7cutlass13device_kernelIN5flash19enable_sm80_to_sm89INS1_16FlashAttnBwdSm80INS1_25CollectiveMainloopBwdSm80ILi2ELi2EN4cute5tupleIJNS5_1CILi64EEENS7_ILi128EEES8_EEENS_10bfloat16_tEfNS_4arch4Sm80ELb0ELb0ELb1ELb0ELb0ELb0ELb0ELb0ELi2ELi2ELi4ELi2ELb1EEENS1_24CollectiveEpilogueBwdGQAISA_fSD_Li256ELb0ELb0EEENS1_19SingleTileSchedulerILb0ELb0ELb0ELi128EEEEEEEEEvNT_6ParamsE$_ZN4cute3eso3ESOILb0ELb1EJNS_15ArithmeticTupleIJNS_1CILi0EEEiEEEEEC2ERKS5_,@function
        .size           $_ZN7cutlass13device_kernelIN5flash19enable_sm80_to_sm89INS1_16FlashAttnBwdSm80INS1_25CollectiveMainloopBwdSm80ILi2ELi2EN4cute5tupleIJNS5_1CILi64EEENS7_ILi128EEES8_EEENS_10bfloat16_tEfNS_4arch4Sm80ELb0ELb0ELb1ELb0ELb0ELb0ELb0ELb0ELi2ELi2ELi4ELi2ELb1EEENS1_24CollectiveEpilogueBwdGQAISA_fSD_Li256ELb0ELb0EEENS1_19SingleTileSchedulerILb0ELb0ELb0ELi128EEEEEEEEEvNT_6ParamsE$_ZN4cute3eso3ESOILb0ELb1EJNS_15ArithmeticTupleIJNS_1CILi0EEEiEEEEEC2ERKS5_,($_ZN7cutlass13device_kernelIN5flash19enable_sm80_to_sm89INS1_16FlashAttnBwdSm80INS1_25CollectiveMainloopBwdSm80ILi2ELi2EN4cute5tupleIJNS5_1CILi64EEENS7_ILi128EEES8_EEENS_10bfloat16_tEfNS_4arch4Sm80ELb0ELb0ELb1ELb0ELb0ELb0ELb0ELb0ELi2ELi2ELi4ELi2ELb1EEENS1_24CollectiveEpilogueBwdGQAISA_fSD_Li256ELb0ELb0EEENS1_19SingleTileSchedulerILb0ELb0ELb0ELi128EEEEEEEEEvNT_6ParamsE$_ZN4cute3eso3ESOILb0ELb1EJNS_15ArithmeticTupleIJiEEEEEC2ERKS3_ - $_ZN7cutlass13device_kernelIN5flash19enable_sm80_to_sm89INS1_16FlashAttnBwdSm80INS1_25CollectiveMainloopBwdSm80ILi2ELi2EN4cute5tupleIJNS5_1CILi64EEENS7_ILi128EEES8_EEENS_10bfloat16_tEfNS_4arch4Sm80ELb0ELb0ELb1ELb0ELb0ELb0ELb0ELb0ELi2ELi2ELi4ELi2ELb1EEENS1_24CollectiveEpilogueBwdGQAISA_fSD_Li256ELb0ELb0EEENS1_19SingleTileSchedulerILb0ELb0ELb0ELi128EEEEEEEEEvNT_6ParamsE$_ZN4cute3eso3ESOILb0ELb1EJNS_15ArithmeticTupleIJNS_1CILi0EEEiEEEEEC2ERKS5_)
$_ZN7cutlass13device_kernelIN5flash19enable_sm80_to_sm89INS1_16FlashAttnBwdSm80INS1_25CollectiveMainloopBwdSm80ILi2ELi2EN4cute5tupleIJNS5_1CILi64EEENS7_ILi128EEES8_EEENS_10bfloat16_tEfNS_4arch4Sm80ELb0ELb0ELb1ELb0ELb0ELb0ELb0ELb0ELi2ELi2ELi4ELi2ELb1EEENS1_24CollectiveEpilogueBwdGQAISA_fSD_Li256ELb0ELb0EEENS1_19SingleTileSchedulerILb0ELb0ELb0ELi128EEEEEEEEEvNT_6ParamsE$_ZN4cute3eso3ESOILb0ELb1EJNS_15ArithmeticTupleIJNS_1CILi0EEEiEEEEEC2ERKS5_:
[----:B------:R-:W-:Y:S02]  /*5ee0*/  IADD3 R6, R6, -c[0x0][0x20], RZ ;  /* 0x8000080006067a10 */ /* 0x000fe40007ffe0ff */
[----:B------:R-:W-:-:S03]  /*5ef0*/  MOV R11, 0x0 ;  /* 0x00000000000b7802 */ /* 0x000fc60000000f00 */
[----:B------:R1:W-:Y:S01]  /*5f00*/  STL [R6], R7 ;  /* 0x0000000706007387 */ /* 0x0003e20000100800 */
[----:B------:R-:W-:Y:S05]  /*5f10*/  RET.REL.NODEC R10 `(_ZN7cutlass13device_kernelIN5flash19enable_sm80_to_sm89INS1_16FlashAttnBwdSm80INS1_25CollectiveMainloopBwdSm80ILi2ELi2EN4cute5tupleIJNS5_1CILi64EEENS7_ILi128EEES8_EEENS_10bfloat16_tEfNS_4arch4Sm80ELb0ELb0ELb1ELb0ELb0ELb0ELb0ELb0ELi2ELi2ELi4ELi2ELb1EEENS1_24CollectiveEpilogueBwdGQAISA_fSD_Li256ELb0ELb0EEENS1_19SingleTileSchedulerILb0ELb0ELb0ELi128EEEEEEEEEvNT_6ParamsE) ;  /* 0xffffa0e00a007950 */ /* 0x000fea0003c3ffff */
        .type           $_ZN7cutlass13device_kernelIN5flash19enable_sm80_to_sm89INS1_16FlashAttnBwdSm80INS1_25CollectiveMainloopBwdSm80ILi2ELi2EN4cute5tupleIJNS5_1CILi64EEENS7_ILi128EEES8_EEENS_10bfloat16_tEfNS_4arch4Sm80ELb0ELb0ELb1ELb0ELb0ELb0ELb0ELb0ELi2ELi2ELi4ELi2ELb1EEENS1_24CollectiveEpilogueBwdGQAISA_fSD_Li256ELb0ELb0EEENS1_19SingleTileSchedulerILb0ELb0ELb0ELi128EEEEEEEEEvNT_6ParamsE$_ZN4cute3eso3ESOILb0ELb1EJNS_15ArithmeticTupleIJiEEEEEC2ERKS3_,@function
        .size           $_ZN7cutlass13device_kernelIN5flash19enable_sm80_to_sm89INS1_16FlashAttnBwdSm80INS1_25CollectiveMainloopBwdSm80ILi2ELi2EN4cute5tupleIJNS5_1CILi64EEENS7_ILi128EEES8_EEENS_10bfloat16_tEfNS_4arch4Sm80ELb0ELb0ELb1ELb0ELb0ELb0ELb0ELb0ELi2ELi2ELi4ELi2ELb1EEENS1_24CollectiveEpilogueBwdGQAISA_fSD_Li256ELb0ELb0EEENS1_19SingleTileSchedulerILb0ELb0ELb0ELi128EEEEEEEEEvNT_6ParamsE$_ZN4cute3eso3ESOILb0ELb1EJNS_15ArithmeticTupleIJiEEEEEC2ERKS3_,($_ZN7cutlass13device_kernelIN5flash19enable_sm80_to_sm89INS1_16FlashAttnBwdSm80INS1_25CollectiveMainloopBwdSm80ILi2ELi2EN4cute5tupleIJNS5_1CILi64EEENS7_ILi128EEES8_EEENS_10bfloat16_tEfNS_4arch4Sm80ELb0ELb0ELb1ELb0ELb0ELb0ELb0ELb0ELi2ELi2ELi4ELi2ELb1EEENS1_24CollectiveEpilogueBwdGQAISA_fSD_Li256ELb0ELb0EEENS1_19SingleTileSchedulerILb0ELb0ELb0ELi128EEEEEEEEEvNT_6ParamsE$_ZN4cute3eso3ESOILb0ELb1EJNS_15ArithmeticTupleIJiiEEEEEC2ERKS3_ - $_ZN7cutlass13device_kernelIN5flash19enable_sm80_to_sm89INS1_16FlashAttnBwdSm80INS1_25CollectiveMainloopBwdSm80ILi2ELi2EN4cute5tupleIJNS5_1CILi64EEENS7_ILi128EEES8_EEENS_10bfloat16_tEfNS_4arch4Sm80ELb0ELb0ELb1ELb0ELb0ELb0ELb0ELb0ELi2ELi2ELi4ELi2ELb1EEENS1_24CollectiveEpilogueBwdGQAISA_fSD_Li256ELb0ELb0EEENS1_19SingleTileSchedulerILb0ELb0ELb0ELi128EEEEEEEEEvNT_6ParamsE$_ZN4cute3eso3ESOILb0ELb1EJNS_15ArithmeticTupleIJiEEEEEC2ERKS3_)
$_ZN7cutlass13device_kernelIN5flash19enable_sm80_to_sm89INS1_16FlashAttnBwdSm80INS1_25CollectiveMainloopBwdSm80ILi2ELi2EN4cute5tupleIJNS5_1CILi64EEENS7_ILi128EEES8_EEENS_10bfloat16_tEfNS_4arch4Sm80ELb0ELb0ELb1ELb0ELb0ELb0ELb0ELb0ELi2ELi2ELi4ELi2ELb1EEENS1_24CollectiveEpilogueBwdGQAISA_fSD_Li256ELb0ELb0EEENS1_19SingleTileSchedulerILb0ELb0ELb0ELi128EEEEEEEEEvNT_6ParamsE$_ZN4cute3eso3ESOILb0ELb1EJNS_15ArithmeticTupleIJiEEEEEC2ERKS3_:
[----:B------:R-:W-:Y:S01]  /*5f20*/  IADD3 R6, R6, -c[0x0][0x20], RZ ;  /* 0x8000080006067a10 */ /* 0x000fe20007ffe0ff */
[----:B------:R-:W-:Y:S01]  /*5f30*/  IMAD.MOV.U32 R16, RZ, RZ, R8 ;  /* 0x000000ffff107224 */ /* 0x000fe200078e0008 */
[----:B------:R-:W-:-:S03]  /*5f40*/  MOV R17, 0x0 ;  /* 0x0000000000117802 */ /* 0x000fc60000000f00 */
[----:B------:R1:W-:Y:S01]  /*5f50*/  STL [R6], R7 ;  /* 0x0000000706007387 */ /* 0x0003e20000100800 */
[----:B------:R-:W-:Y:S05]  /*5f60*/  RET.REL.NODEC R16 `(_ZN7cutlass13device_kernelIN5flash19enable_sm80_to_sm89INS1_16FlashAttnBwdSm80INS1_25CollectiveMainloopBwdSm80ILi2ELi2EN4cute5tupleIJNS5_1CILi64EEENS7_ILi128EEES8_EEENS_10bfloat16_tEfNS_4arch4Sm80ELb0ELb0ELb1ELb0ELb0ELb0ELb0ELb0ELi2ELi2ELi4ELi2ELb1EEENS1_24CollectiveEpilogueBwdGQAISA_fSD_Li256ELb0ELb0EEENS1_19SingleTileSchedulerILb0ELb0ELb0ELi128EEEEEEEEEvNT_6ParamsE) ;  /* 0xffffa09010007950 */ /* 0x000fea0003c3ffff */
        .type           $_ZN7cutlass13device_kernelIN5flash19enable_sm80_to_sm89INS1_16FlashAttnBwdSm80INS1_25CollectiveMainloopBwdSm80ILi2ELi2EN4cute5tupleIJNS5_1CILi64EEENS7_ILi128EEES8_EEENS_10bfloat16_tEfNS_4arch4Sm80ELb0ELb0ELb1ELb0ELb0ELb0ELb0ELb0ELi2ELi2ELi4ELi2ELb1EEENS1_24CollectiveEpilogueBwdGQAISA_fSD_Li256ELb0ELb0EEENS1_19SingleTileSchedulerILb0ELb0ELb0ELi128EEEEEEEEEvNT_6ParamsE$_ZN4cute3eso3ESOILb0ELb1EJNS_15ArithmeticTupleIJiiEEEEEC2ERKS3_,@function
        .size           $_ZN7cutlass13device_kernelIN5flash19enable_sm80_to_sm89INS1_16FlashAttnBwdSm80INS1_25CollectiveMainloopBwdSm80ILi2ELi2EN4cute5tupleIJNS5_1CILi64EEENS7_ILi128EEES8_EEENS_10bfloat16_tEfNS_4arch4Sm80ELb0ELb0ELb1ELb0ELb0ELb0ELb0ELb0ELi2ELi2ELi4ELi2ELb1EEENS1_24CollectiveEpilogueBwdGQAISA_fSD_Li256ELb0ELb0EEENS1_19SingleTileSchedulerILb0ELb0ELb0ELi128EEEEEEEEEvNT_6ParamsE$_ZN4cute3eso3ESOILb0ELb1EJNS_15ArithmeticTupleIJiiEEEEEC2ERKS3_,($_ZN7cutlass13device_kernelIN5flash19enable_sm80_to_sm89INS1_16FlashAttnBwdSm80INS1_25CollectiveMainloopBwdSm80ILi2ELi2EN4cute5tupleIJNS5_1CILi64EEENS7_ILi128EEES8_EEENS_10bfloat16_tEfNS_4arch4Sm80ELb0ELb0ELb1ELb0ELb0ELb0ELb0ELb0ELi2ELi2ELi4ELi2ELb1EEENS1_24CollectiveEpilogueBwdGQAISA_fSD_Li256ELb0ELb0EEENS1_19SingleTileSchedulerILb0ELb0ELb0ELi128EEEEEEEEEvNT_6ParamsE$_ZN4cute3eso3ESOILb0ELb1EJNS_15ArithmeticTupleIJiiEEENS_1CILi0EEES5_S5_EEC2ERKS3_RKS5_SA_SA_ - $_ZN7cutlass13device_kernelIN5flash19enable_sm80_to_sm89INS1_16FlashAttnBwdSm80INS1_25CollectiveMainloopBwdSm80ILi2ELi2EN4cute5tupleIJNS5_1CILi64EEENS7_ILi128EEES8_EEENS_10bfloat16_tEfNS_4arch4Sm80ELb0ELb0ELb1ELb0ELb0ELb0ELb0ELb0ELi2ELi2ELi4ELi2ELb1EEENS1_24CollectiveEpilogueBwdGQAISA_fSD_Li256ELb0ELb0EEENS1_19SingleTileSchedulerILb0ELb0ELb0ELi128EEEEEEEEEvNT_6ParamsE$_ZN4cute3eso3ESOILb0ELb1EJNS_15ArithmeticTupleIJiiEEEEEC2ERKS3_)
$_ZN7cutlass13device_kernelIN5flash19enable_sm80_to_sm89INS1_16FlashAttnBwdSm80INS1_25CollectiveMainloopBwdSm80ILi2ELi2EN4cute5tupleIJNS5_1CILi64EEENS7_ILi128EEES8_EEENS_10bfloat16_tEfNS_4arch4Sm80ELb0ELb0ELb1ELb0ELb0ELb0ELb0ELb0ELi2ELi2ELi4ELi2ELb1EEENS1_24CollectiveEpilogueBwdGQAISA_fSD_Li256ELb0ELb0EEENS1_19SingleTileSchedulerILb0ELb0ELb0ELi128EEEEEEEEEvNT_6ParamsE$_ZN4cute3eso3ESOILb0ELb1EJNS_15ArithmeticTupleIJiiEEEEEC2ERKS3_:
[----:B------:R-:W-:Y:S02]  /*5f70*/  IADD3 R7, R7, -c[0x0][0x20], RZ ;  /* 0x8000080007077a10 */ /* 0x000fe40007ffe0ff */
[----:B------:R-:W-:-:S03]  /*5f80*/  MOV R9, 0x0 ;  /* 0x0000000000097802 */ /* 0x000fc60000000f00 */
[----:B------:R1:W-:Y:S04]  /*5f90*/  STL [R7], R18 ;  /* 0x0000001207007387 */ /* 0x0003e80000100800 */
[----:B------:R1:W-:Y:S01]  /*5fa0*/  STL [R7+0x4], R16 ;  /* 0x0000041007007387 */ /* 0x0003e20000100800 */
[----:B------:R-:W-:Y:S05]  /*5fb0*/  RET.REL.NODEC R8 `(_ZN7cutlass13device_kernelIN5flash19enable_sm80_to_sm89INS1_16FlashAttnBwdSm80INS1_25CollectiveMainloopBwdSm80ILi2ELi2EN4cute5tupleIJNS5_1CILi64EEENS7_ILi128EEES8_EEENS_10bfloat16_tEfNS_4arch4Sm80ELb0ELb0ELb1ELb0ELb0ELb0ELb0ELb0ELi2ELi2ELi4ELi2ELb1EEENS1_24CollectiveEpilogueBwdGQAISA_fSD_Li256ELb0ELb0EEENS1_19SingleTileSchedulerILb0ELb0ELb0ELi128EEEEEEEEEvNT_6ParamsE) ;  /* 0xffffa04008007950 */ /* 0x000fea0003c3ffff */
        .type           $_ZN7cutlass13device_kernelIN5flash19enable_sm80_to_sm89INS1_16FlashAttnBwdSm80INS1_25CollectiveMainloopBwdSm80ILi2ELi2EN4cute5tupleIJNS5_1CILi64EEENS7_ILi128EEES8_EEENS_10bfloat16_tEfNS_4arch4Sm80ELb0ELb0ELb1ELb0ELb0ELb0ELb0ELb0ELi2ELi2ELi4ELi2ELb1EEENS1_24CollectiveEpilogueBwdGQAISA_fSD_Li256ELb0ELb0EEENS1_19SingleTileSchedulerILb0ELb0ELb0ELi128EEEEEEEEEvNT_6ParamsE$_ZN4cute3eso3ESOILb0ELb1EJNS_15ArithmeticTupleIJiiEEENS_1CILi0EEES5_S5_EEC2ERKS3_RKS5_SA_SA_,@function
        .size           $_ZN7cutlass13device_kernelIN5flash19enable_sm80_to_sm89INS1_16FlashAttnBwdSm80INS1_25CollectiveMainloopBwdSm80ILi2ELi2EN4cute5tupleIJNS5_1CILi64EEENS7_ILi128EEES8_EEENS_10bfloat16_tEfNS_4arch4Sm80ELb0ELb0ELb1ELb0ELb0ELb0ELb0ELb0ELi2ELi2ELi4ELi2ELb1EEENS1_24CollectiveEpilogueBwdGQAISA_fSD_Li256ELb0ELb0EEENS1_19SingleTileSchedulerILb0ELb0ELb0ELi128EEEEEEEEEvNT_6ParamsE$_ZN4cute3eso3ESOILb0ELb1EJNS_15ArithmeticTupleIJiiEEENS_1CILi0EEES5_S5_EEC2ERKS3_RKS5_SA_SA_,($_ZN7cutlass13device_kernelIN5flash19enable_sm80_to_sm89INS1_16FlashAttnBwdSm80INS1_25CollectiveMainloopBwdSm80ILi2ELi2EN4cute5tupleIJNS5_1CILi64EEENS7_ILi128EEES8_EEENS_10bfloat16_tEfNS_4arch4Sm80ELb0ELb0ELb1ELb0ELb0ELb0ELb0ELb0ELi2ELi2ELi4ELi2ELb1EEENS1_24CollectiveEpilogueBwdGQAISA_fSD_Li256ELb0ELb0EEENS1_19SingleTileSchedulerILb0ELb0ELb0ELi128EEEEEEEEEvNT_6ParamsE$_ZN4cute3eso3ESOILb0ELb1EJiEEC2ERKi - $_ZN7cutlass13device_kernelIN5flash19enable_sm80_to_sm89INS1_16FlashAttnBwdSm80INS1_25CollectiveMainloopBwdSm80ILi2ELi2EN4cute5tupleIJNS5_1CILi64EEENS7_ILi128EEES8_EEENS_10bfloat16_tEfNS_4arch4Sm80ELb0ELb0ELb1ELb0ELb0ELb0ELb0ELb0ELi2ELi2ELi4ELi2ELb1EEENS1_24CollectiveEpilogueBwdGQAISA_fSD_Li256ELb0ELb0EEENS1_19SingleTileSchedulerILb0ELb0ELb0ELi128EEEEEEEEEvNT_6ParamsE$_ZN4cute3eso3ESOILb0ELb1EJNS_15ArithmeticTupleIJiiEEENS_1CILi0EEES5_S5_EEC2ERKS3_RKS5_SA_SA_)
$_ZN7cutlass13device_kernelIN5flash19enable_sm80_to_sm89INS1_16FlashAttnBwdSm80INS1_25CollectiveMainloopBwdSm80ILi2ELi2EN4cute5tupleIJNS5_1CILi64EEENS7_ILi128EEES8_EEENS_10bfloat16_tEfNS_4arch4Sm80ELb0ELb0ELb1ELb0ELb0ELb0ELb0ELb0ELi2ELi2ELi4ELi2ELb1EEENS1_24CollectiveEpilogueBwdGQAISA_fSD_Li256ELb0ELb0EEENS1_19SingleTileSchedulerILb0ELb0ELb0ELi128EEEEEEEEEvNT_6ParamsE$_ZN4cute3eso3ESOILb0ELb1EJNS_15ArithmeticTupleIJiiEEENS_1CILi0EEES5_S5_EEC2ERKS3_RKS5_SA_SA_:
[----:B------:R-:W-:Y:S02]  /*5fc0*/  IADD3 R9, R28, -c[0x0][0x20], RZ ;  /* 0x800008001c097a10 */ /* 0x000fe40007ffe0ff */
[----:B------:R-:W-:-:S03]  /*5fd0*/  MOV R11, 0x0 ;  /* 0x00000000000b7802 */ /* 0x000fc60000000f00 */
[----:B------:R1:W-:Y:S04]  /*5fe0*/  STL [R9], R8 ;  /* 0x0000000809007387 */ /* 0x0003e80000100800 */
[----:B------:R1:W-:Y:S01]  /*5ff0*/  STL [R9+0x4], R16 ;  /* 0x0000041009007387 */ /* 0x0003e20000100800 */
[----:B------:R-:W-:Y:S05]  /*6000*/  RET.REL.NODEC R10 `(_ZN7cutlass13device_kernelIN5flash19enable_sm80_to_sm89INS1_16FlashAttnBwdSm80INS1_25CollectiveMainloopBwdSm80ILi2ELi2EN4cute5tupleIJNS5_1CILi64EEENS7_ILi128EEES8_EEENS_10bfloat16_tEfNS_4arch4Sm80ELb0ELb0ELb1ELb0ELb0ELb0ELb0ELb0ELi2ELi2ELi4ELi2ELb1EEENS1_24CollectiveEpilogueBwdGQAISA_fSD_Li256ELb0ELb0EEENS1_19SingleTileSchedulerILb0ELb0ELb0ELi128EEEEEEEEEvNT_6ParamsE) ;  /* 0xffff9ff00a007950 */ /* 0x000fea0003c3ffff */
        .type           $_ZN7cutlass13device_kernelIN5flash19enable_sm80_to_sm89INS1_16FlashAttnBwdSm80INS1_25CollectiveMainloopBwdSm80ILi2ELi2EN4cute5tupleIJNS5_1CILi64EEENS7_ILi128EEES8_EEENS_10bfloat16_tEfNS_4arch4Sm80ELb0ELb0ELb1ELb0ELb0ELb0ELb0ELb0ELi2ELi2ELi4ELi2ELb1EEENS1_24CollectiveEpilogueBwdGQAISA_fSD_Li256ELb0ELb0EEENS1_19SingleTileSchedulerILb0ELb0ELb0ELi128EEEEEEEEEvNT_6ParamsE$_ZN4cute3eso3ESOILb0ELb1EJiEEC2ERKi,@function
        .size           $_ZN7cutlass13device_kernelIN5flash19enable_sm80_to_sm89INS1_16FlashAttnBwdSm80INS1_25CollectiveMainloopBwdSm80ILi2ELi2EN4cute5tupleIJNS5_1CILi64EEENS7_ILi128EEES8_EEENS_10bfloat16_tEfNS_4arch4Sm80ELb0ELb0ELb1ELb0ELb0ELb0ELb0ELb0ELi2ELi2ELi4ELi2ELb1EEENS1_24CollectiveEpilogueBwdGQAISA_fSD_Li256ELb0ELb0EEENS1_19SingleTileSchedulerILb0ELb0ELb0ELi128EEEEEEEEEvNT_6ParamsE$_ZN4cute3eso3ESOILb0ELb1EJiEEC2ERKi,($_ZN7cutlass13device_kernelIN5flash19enable_sm80_to_sm89INS1_16FlashAttnBwdSm80INS1_25CollectiveMainloopBwdSm80ILi2ELi2EN4cute5tupleIJNS5_1CILi64EEENS7_ILi128EEES8_EEENS_10bfloat16_tEfNS_4arch4Sm80ELb0ELb0ELb1ELb0ELb0ELb0ELb0ELb0ELi2ELi2ELi4ELi2ELb1EEENS1_24CollectiveEpilogueBwdGQAISA_fSD_Li256ELb0ELb0EEENS1_19SingleTileSchedulerILb0ELb0ELb0ELi128EEEEEEEEEvNT_6ParamsE$_ZN4cute3eso3ESOILb0ELb1EJiNS_1CILi0EEEEEC2ERKiRKS3_ - $_ZN7cutlass13device_kernelIN5flash19enable_sm80_to_sm89INS1_16FlashAttnBwdSm80INS1_25CollectiveMainloopBwdSm80ILi2ELi2EN4cute5tupleIJNS5_1CILi64EEENS7_ILi128EEES8_EEENS_10bfloat16_tEfNS_4arch4Sm80ELb0ELb0ELb1ELb0ELb0ELb0ELb0ELb0ELi2ELi2ELi4ELi2ELb1EEENS1_24CollectiveEpilogueBwdGQAISA_fSD_Li256ELb0ELb0EEENS1_19SingleTileSchedulerILb0ELb0ELb0ELi128EEEEEEEEEvNT_6ParamsE$_ZN4cute3eso3ESOILb0ELb1EJiEEC2ERKi)
$_ZN7cutlass13device_kernelIN5flash19enable_sm80_to_sm89INS1_16FlashAttnBwdSm80INS1_25CollectiveMainloopBwdSm80ILi2ELi2EN4cute5tupleIJNS5_1CILi64EEENS7_ILi128EEES8_EEENS_10bfloat16_tEfNS_4arch4Sm80ELb0ELb0ELb1ELb0ELb0ELb0ELb0ELb0ELi2ELi2ELi4ELi2ELb1EEENS1_24CollectiveEpilogueBwdGQAISA_fSD_Li256ELb0ELb0EEENS1_19SingleTileSchedulerILb0ELb0ELb0ELi128EEEEEEEEEvNT_6ParamsE$_ZN4cute3eso3ESOILb0ELb1EJiEEC2ERKi:
[----:B------:R-:W-:Y:S01]  /*6010*/  IADD3 R6, R6, -c[0x0][0x20], RZ ;  /* 0x8000080006067a10 */ /* 0x000fe20007ffe0ff */
[----:B------:R-:W-:Y:S01]  /*6020*/  IMAD.MOV.U32 R128, RZ, RZ, R18 ;  /* 0x000000ffff807224 */ /* 0x000fe200078e0012 */
[----:B------:R-:W-:-:S03]  /*6030*/  MOV R129, 0x0 ;  /* 0x0000000000817802 */ /* 0x000fc60000000f00 */
[----:B------:R1:W-:Y:S01]  /*6040*/  STL [R6], R7 ;  /* 0x0000000706007387 */ /* 0x0003e20000100800 */
[----:B------:R-:W-:Y:S05]  /*6050*/  RET.REL.NODEC R128 `(_ZN7cutlass13device_kernelIN5flash19enable_sm80_to_sm89INS1_16FlashAttnBwdSm80INS1_25CollectiveMainloopBwdSm80ILi2ELi2EN4cute5tupleIJNS5_1CILi64EEENS7_ILi128EEES8_EEENS_10bfloat16_tEfNS_4arch4Sm80ELb0ELb0ELb1ELb0ELb0ELb0ELb0ELb0ELi2ELi2ELi4ELi2ELb1EEENS1_24CollectiveEpilogueBwdGQAISA_fSD_Li256ELb0ELb0EEENS1_19SingleTileSchedulerILb0ELb0ELb0ELi128EEEEEEEEEvNT_6ParamsE) ;  /* 0xffff9fa080007950 */ /* 0x000fea0003c3ffff */
        .type           $_ZN7cutlass13device_kernelIN5flash19enable_sm80_to_sm89INS1_16FlashAttnBwdSm80INS1_25CollectiveMainloopBwdSm80ILi2ELi2EN4cute5tupleIJNS5_1CILi64EEENS7_ILi128EEES8_EEENS_10bfloat16_tEfNS_4arch4Sm80ELb0ELb0ELb1ELb0ELb0ELb0ELb0ELb0ELi2ELi2ELi4ELi2ELb1EEENS1_24CollectiveEpilogueBwdGQAISA_fSD_Li256ELb0ELb0EEENS1_19SingleTileSchedulerILb0ELb0ELb0ELi128EEEEEEEEEvNT_6ParamsE$_ZN4cute3eso3ESOILb0ELb1EJiNS_1CILi0EEEEEC2ERKiRKS3_,@function
        .size           $_ZN7cutlass13device_kernelIN5flash19enable_sm80_to_sm89INS1_16FlashAttnBwdSm80INS1_25CollectiveMainloopBwdSm80ILi2ELi2EN4cute5tupleIJNS5_1CILi64EEENS7_ILi128EEES8_EEENS_10bfloat16_tEfNS_4arch4Sm80ELb0ELb0ELb1ELb0ELb0ELb0ELb0ELb0ELi2ELi2ELi4ELi2ELb1EEENS1_24CollectiveEpilogueBwdGQAISA_fSD_Li256ELb0ELb0EEENS1_19SingleTileSchedulerILb0ELb0ELb0ELi128EEEEEEEEEvNT_6ParamsE$_ZN4cute3eso3ESOILb0ELb1EJiNS_1CILi0EEEEEC2ERKiRKS3_,($_ZN7cutlass13device_kernelIN5flash19enable_sm80_to_sm89INS1_16FlashAttnBwdSm80INS1_25CollectiveMainloopBwdSm80ILi2ELi2EN4cute5tupleIJNS5_1CILi64EEENS7_ILi128EEES8_EEENS_10bfloat16_tEfNS_4arch4Sm80ELb0ELb0ELb1ELb0ELb0ELb0ELb0ELb0ELi2ELi2ELi4ELi2ELb1EEENS1_24CollectiveEpilogueBwdGQAISA_fSD_Li256ELb0ELb0EEENS1_19SingleTileSchedulerILb0ELb0ELb0ELi128EEEEEEEEEvNT_6ParamsE$_ZN4cute3eso3ESOILb0ELb1EJlEEC2ERKl - $_ZN7cutlass13device_kernelIN5flash19enable_sm80_to_sm89INS1_16FlashAttnBwdSm80INS1_25CollectiveMainloopBwdSm80ILi2ELi2EN4cute5tupleIJNS5_1CILi64EEENS7_ILi128EEES8_EEENS_10bfloat16_tEfNS_4arch4Sm80ELb0ELb0ELb1ELb0ELb0ELb0ELb0ELb0ELi2ELi2ELi4ELi2ELb1EEENS1_24CollectiveEpilogueBwdGQAISA_fSD_Li256ELb0ELb0EEENS1_19SingleTileSchedulerILb0ELb0ELb0ELi128EEEEEEEEEvNT_6ParamsE$_ZN4cute3eso3ESOILb0ELb1EJiNS_1CILi0EEEEEC2ERKiRKS3_)
$_ZN7cutlass13device_kernelIN5flash19enable_sm80_to_sm89INS1_16FlashAttnBwdSm80INS1_25CollectiveMainloopBwdSm80ILi2ELi2EN4cute5tupleIJNS5_1CILi64EEENS7_ILi128EEES8_EEENS_10bfloat16_tEfNS_4arch4Sm80ELb0ELb0ELb1ELb0ELb0ELb0ELb0ELb0ELi2ELi2ELi4ELi2ELb1EEENS1_24CollectiveEpilogueBwdGQAISA_fSD_Li256ELb0ELb0EEENS1_19SingleTileSchedulerILb0ELb0ELb0ELi128EEEEEEEEEvNT_6ParamsE$_ZN4cute3eso3ESOILb0ELb1EJiNS_1CILi0EEEEEC2ERKiRKS3_:
[----:B------:R-:W-:Y:S02]  /*6060*/  IADD3 R6, R6, -c[0x0][0x20], RZ ;  /* 0x8000080006067a10 */ /* 0x000fe40007ffe0ff */
[----:B------:R-:W-:-:S03]  /*6070*/  MOV R9, 0x0 ;  /* 0x0000000000097802 */ /* 0x000fc60000000f00 */
[----:B------:R1:W-:Y:S01]  /*6080*/  STL [R6], R7 ;  /* 0x0000000706007387 */ /* 0x0003e20000100800 */
[----:B------:R-:W-:Y:S05]  /*6090*/  RET.REL.NODEC R8 `(_ZN7cutlass13device_kernelIN5flash19enable_sm80_to_sm89INS1_16FlashAttnBwdSm80INS1_25CollectiveMainloopBwdSm80ILi2ELi2EN4cute5tupleIJNS5_1CILi64EEENS7_ILi128EEES8_EEENS_10bfloat16_tEfNS_4arch4Sm80ELb0ELb0ELb1ELb0ELb0ELb0ELb0ELb0ELi2ELi2ELi4ELi2ELb1EEENS1_24CollectiveEpilogueBwdGQAISA_fSD_Li256ELb0ELb0EEENS1_19SingleTileSchedulerILb0ELb0ELb0ELi128EEEEEEEEEvNT_6ParamsE) ;  /* 0xffff9f6008007950 */ /* 0x000fea0003c3ffff */
        .type           $_ZN7cutlass13device_kernelIN5flash19enable_sm80_to_sm89INS1_16FlashAttnBwdSm80INS1_25CollectiveMainloopBwdSm80ILi2ELi2EN4cute5tupleIJNS5_1CILi64EEENS7_ILi128EEES8_EEENS_10bfloat16_tEfNS_4arch4Sm80ELb0ELb0ELb1ELb0ELb0ELb0ELb0ELb0ELi2ELi2ELi4ELi2ELb1EEENS1_24CollectiveEpilogueBwdGQAISA_fSD_Li256ELb0ELb0EEENS1_19SingleTileSchedulerILb0ELb0ELb0ELi128EEEEEEEEEvNT_6ParamsE$_ZN4cute3eso3ESOILb0ELb1EJlEEC2ERKl,@function
        .size           $_ZN7cutlass13device_kernelIN5flash19enable_sm80_to_sm89INS1_16FlashAttnBwdSm80INS1_25CollectiveMainloopBwdSm80ILi2ELi2EN4cute5tupleIJNS5_1CILi64EEENS7_ILi128EEES8_EEENS_10bfloat16_tEfNS_4arch4Sm80ELb0ELb0ELb1ELb0ELb0ELb0ELb0ELb0ELi2ELi2ELi4ELi2ELb1EEENS1_24CollectiveEpilogueBwdGQAISA_fSD_Li256ELb0ELb0EEENS1_19SingleTileSchedulerILb0ELb0ELb0ELi128EEEEEEEEEvNT_6ParamsE$_ZN4cute3eso3ESOILb0ELb1EJlEEC2ERKl,($_ZN7cutlass13device_kernelIN5flash19enable_sm80_to_sm89INS1_16FlashAttnBwdSm80INS1_25CollectiveMainloopBwdSm80ILi2ELi2EN4cute5tupleIJNS5_1CILi64EEENS7_ILi128EEES8_EEENS_10bfloat16_tEfNS_4arch4Sm80ELb0ELb0ELb1ELb0ELb0ELb0ELb0ELb0ELi2ELi2ELi4ELi2ELb1EEENS1_24CollectiveEpilogueBwdGQAISA_fSD_Li256ELb0ELb0EEENS1_19SingleTileSchedulerILb0ELb0ELb0ELi128EEEEEEEEEvNT_6ParamsE$_ZN4cute3eso3ESOILb1ELb0EJNS_10UnderscoreES2_S2_iEEC2ERKS2_S5_S5_RKi - $_ZN7cutlass13device_kernelIN5flash19enable_sm80_to_sm89INS1_16FlashAttnBwdSm80INS1_25CollectiveMainloopBwdSm80ILi2ELi2EN4cute5tupleIJNS5_1CILi64EEENS7_ILi128EEES8_EEENS_10bfloat16_tEfNS_4arch4Sm80ELb0ELb0ELb1ELb0ELb0ELb0ELb0ELb0ELi2ELi2ELi4ELi2ELb1EEENS1_24CollectiveEpilogueBwdGQAISA_fSD_Li256ELb0ELb0EEENS1_19SingleTileSchedulerILb0ELb0ELb0ELi128EEEEEEEEEvNT_6ParamsE$_ZN4cute3eso3ESOILb0ELb1EJlEEC2ERKl)
$_ZN7cutlass13device_kernelIN5flash19enable_sm80_to_sm89INS1_16FlashAttnBwdSm80INS1_25CollectiveMainloopBwdSm80ILi2ELi2EN4cute5tupleIJNS5_1CILi64EEENS7_ILi128EEES8_EEENS_10bfloat16_tEfNS_4arch4Sm80ELb0ELb0ELb1ELb0ELb0ELb0ELb0ELb0ELi2ELi2ELi4ELi2ELb1EEENS1_24CollectiveEpilogueBwdGQAISA_fSD_Li256ELb0ELb0EEENS1_19SingleTileSchedulerILb0ELb0ELb0ELi128EEEEEEEEEvNT_6ParamsE$_ZN4cute3eso3ESOILb0ELb1EJlEEC2ERKl:
[----:B------:R-:W-:Y:S01]  /*60a0*/  IADD3 R9, R9, -c[0x0][0x20], RZ ;  /* 0x8000080009097a10 */ /* 0x000fe20007ffe0ff */
[----:B------:R-:W-:Y:S01]  /*60b0*/  IMAD.MOV.U32 R128, RZ, RZ, R10 ;  /* 0x000000ffff807224 */ /* 0x000fe200078e000a */
[----:B------:R-:W-:-:S03]  /*60c0*/  MOV R129, 0x0 ;  /* 0x0000000000817802 */ /* 0x000fc60000000f00 */
[----:B------:R1:W-:Y:S01]  /*60d0*/  STL.64 [R9], R6 ;  /* 0x0000000609007387 */ /* 0x0003e20000100a00 */
[----:B------:R-:W-:Y:S05]  /*60e0*/  RET.REL.NODEC R128 `(_ZN7cutlass13device_kernelIN5flash19enable_sm80_to_sm89INS1_16FlashAttnBwdSm80INS1_25CollectiveMainloopBwdSm80ILi2ELi2EN4cute5tupleIJNS5_1CILi64EEENS7_ILi128EEES8_EEENS_10bfloat16_tEfNS_4arch4Sm80ELb0ELb0ELb1ELb0ELb0ELb0ELb0ELb0ELi2ELi2ELi4ELi2ELb1EEENS1_24CollectiveEpilogueBwdGQAISA_fSD_Li256ELb0ELb0EEENS1_19SingleTileSchedulerILb0ELb0ELb0ELi128EEEEEEEEEvNT_6ParamsE) ;  /* 0xffff9f1080007950 */ /* 0x000fea0003c3ffff */
        .type           $_ZN7cutlass13device_kernelIN5flash19enable_sm80_to_sm89INS1_16FlashAttnBwdSm80INS1_25CollectiveMainloopBwdSm80ILi2ELi2EN4cute5tupleIJNS5_1CILi64EEENS7_ILi128EEES8_EEENS_10bfloat16_tEfNS_4arch4Sm80ELb0ELb0ELb1ELb0ELb0ELb0ELb0ELb0ELi2ELi2ELi4ELi2ELb1EEENS1_24CollectiveEpilogueBwdGQAISA_fSD_Li256ELb0ELb0EEENS1_19SingleTileSchedulerILb0ELb0ELb0ELi128EEEEEEEEEvNT_6ParamsE$_ZN4cute3eso3ESOILb1ELb0EJNS_10UnderscoreES2_S2_iEEC2ERKS2_S5_S5_RKi,@function
        .size           $_ZN7cutlass13device_kernelIN5flash19enable_sm80_to_sm89INS1_16FlashAttnBwdSm80INS1_25CollectiveMainloopBwdSm80ILi2ELi2EN4cute5tupleIJNS5_1CILi64EEENS7_ILi128EEES8_EEENS_10bfloat16_tEfNS_4arch4Sm80ELb0ELb0ELb1ELb0ELb0ELb0ELb0ELb0ELi2ELi2ELi4ELi2ELb1EEENS1_24CollectiveEpilogueBwdGQAISA_fSD_Li256ELb0ELb0EEENS1_19SingleTileSchedulerILb0ELb0ELb0ELi128EEEEEEEEEvNT_6ParamsE$_ZN4cute3eso3ESOILb1ELb0EJNS_10UnderscoreES2_S2_iEEC2ERKS2_S5_S5_RKi,($_ZN7cutlass13device_kernelIN5flash19enable_sm80_to_sm89INS1_16FlashAttnBwdSm80INS1_25CollectiveMainloopBwdSm80ILi2ELi2EN4cute5tupleIJNS5_1CILi64EEENS7_ILi128EEES8_EEENS_10bfloat16_tEfNS_4arch4Sm80ELb0ELb0ELb1ELb0ELb0ELb0ELb0ELb0ELi2ELi2ELi4ELi2ELb1EEENS1_24CollectiveEpilogueBwdGQAISA_fSD_Li256ELb0ELb0EEENS1_19SingleTileSchedulerILb0ELb0ELb0ELi128EEEEEEEEEvNT_6ParamsE$_ZN4cute3eso3ESOILb1ELb0EJNS_10UnderscoreES2_iEEC2ERKS2_S5_RKi - $_ZN7cutlass13device_kernelIN5flash19enable_sm80_to_sm89INS1_16FlashAttnBwdSm80INS1_25CollectiveMainloopBwdSm80ILi2ELi2EN4cute5tupleIJNS5_1CILi64EEENS7_ILi128EEES8_EEENS_10bfloat16_tEfNS_4arch4Sm80ELb0ELb0ELb1ELb0ELb0ELb0ELb0ELb0ELi2ELi2ELi4ELi2ELb1EEENS1_24CollectiveEpilogueBwdGQAISA_fSD_Li256ELb0ELb0EEENS1_19SingleTileSchedulerILb0ELb0ELb0ELi128EEEEEEEEEvNT_6ParamsE$_ZN4cute3eso3ESOILb1ELb0EJNS_10UnderscoreES2_S2_iEEC2ERKS2_S5_S5_RKi)
$_ZN7cutlass13device_kernelIN5flash19enable_sm80_to_sm89INS1_16FlashAttnBwdSm80INS1_25CollectiveMainloopBwdSm80ILi2ELi2EN4cute5tupleIJNS5_1CILi64EEENS7_ILi128EEES8_EEENS_10bfloat16_tEfNS_4arch4Sm80ELb0ELb0ELb1ELb0ELb0ELb0ELb0ELb0ELi2ELi2ELi4ELi2ELb1EEENS1_24CollectiveEpilogueBwdGQAISA_fSD_Li256ELb0ELb0EEENS1_19SingleTileSchedulerILb0ELb0ELb0ELi128EEEEEEEEEvNT_6ParamsE$_ZN4cute3eso3ESOILb1ELb0EJNS_10UnderscoreES2_S2_iEEC2ERKS2_S5_S5_RKi:
[----:B------:R-:W-:Y:S02]  /*60f0*/  IADD3 R6, R4, -c[0x0][0x20], RZ ;  /* 0x8000080004067a10 */ /* 0x000fe40007ffe0ff */
[----:B------:R-:W-:-:S03]  /*6100*/  MOV R9, 0x0 ;  /* 0x0000000000097802 */ /* 0x000fc60000000f00 */
[----:B------:R1:W-:Y:S01]  /*6110*/  STL [R6], R7 ;  /* 0x0000000706007387 */ /* 0x0003e20000100800 */
[----:B------:R-:W-:Y:S05]  /*6120*/  RET.REL.NODEC R8 `(_ZN7cutlass13device_kernelIN5flash19enable_sm80_to_sm89INS1_16FlashAttnBwdSm80INS1_25CollectiveMainloopBwdSm80ILi2ELi2EN4cute5tupleIJNS5_1CILi64EEENS7_ILi128EEES8_EEENS_10bfloat16_tEfNS_4arch4Sm80ELb0ELb0ELb1ELb0ELb0ELb0ELb0ELb0ELi2ELi2ELi4ELi2ELb1EEENS1_24CollectiveEpilogueBwdGQAISA_fSD_Li256ELb0ELb0EEENS1_19SingleTileSchedulerILb0ELb0ELb0ELi128EEEEEEEEEvNT_6ParamsE) ;  /* 0xffff9ed008007950 */ /* 0x000fea0003c3ffff */
        .type           $_ZN7cutlass13device_kernelIN5flash19enable_sm80_to_sm89INS1_16FlashAttnBwdSm80INS1_25CollectiveMainloopBwdSm80ILi2ELi2EN4cute5tupleIJNS5_1CILi64EEENS7_ILi128EEES8_EEENS_10bfloat16_tEfNS_4arch4Sm80ELb0ELb0ELb1ELb0ELb0ELb0ELb0ELb0ELi2ELi2ELi4ELi2ELb1EEENS1_24CollectiveEpilogueBwdGQAISA_fSD_Li256ELb0ELb0EEENS1_19SingleTileSchedulerILb0ELb0ELb0ELi128EEEEEEEEEvNT_6ParamsE$_ZN4cute3eso3ESOILb1ELb0EJNS_10UnderscoreES2_iEEC2ERKS2_S5_RKi,@function
        .size           $_ZN7cutlass13device_kernelIN5flash19enable_sm80_to_sm89INS1_16FlashAttnBwdSm80INS1_25CollectiveMainloopBwdSm80ILi2ELi2EN4cute5tupleIJNS5_1CILi64EEENS7_ILi128EEES8_EEENS_10bfloat16_tEfNS_4arch4Sm80ELb0ELb0ELb1ELb0ELb0ELb0ELb0ELb0ELi2ELi2ELi4ELi2ELb1EEENS1_24CollectiveEpilogueBwdGQAISA_fSD_Li256ELb0ELb0EEENS1_19SingleTileSchedulerILb0ELb0ELb0ELi128EEEEEEEEEvNT_6ParamsE$_ZN4cute3eso3ESOILb1ELb0EJNS_10UnderscoreES2_iEEC2ERKS2_S5_RKi,($_ZN7cutlass13device_kernelIN5flash19enable_sm80_to_sm89INS1_16FlashAttnBwdSm80INS1_25CollectiveMainloopBwdSm80ILi2ELi2EN4cute5tupleIJNS5_1CILi64EEENS7_ILi128EEES8_EEENS_10bfloat16_tEfNS_4arch4Sm80ELb0ELb0ELb1ELb0ELb0ELb0ELb0ELb0ELi2ELi2ELi4ELi2ELb1EEENS1_24CollectiveEpilogueBwdGQAISA_fSD_Li256ELb0ELb0EEENS1_19SingleTileSchedulerILb0ELb0ELb0ELi128EEEEEEEEEvNT_6ParamsE$_ZN4cute3eso3ESOILb1ELb0EJNS_10UnderscoreEiEEC2ERKS2_RKi - $_ZN7cutlass13device_kernelIN5flash19enable_sm80_to_sm89INS1_16FlashAttnBwdSm80INS1_25CollectiveMainloopBwdSm80ILi2ELi2EN4cute5tupleIJNS5_1CILi64EEENS7_ILi128EEES8_EEENS_10bfloat16_tEfNS_4arch4Sm80ELb0ELb0ELb1ELb0ELb0ELb0ELb0ELb0ELi2ELi2ELi4ELi2ELb1EEENS1_24CollectiveEpilogueBwdGQAISA_fSD_Li256ELb0ELb0EEENS1_19SingleTileSchedulerILb0ELb0ELb0ELi128EEEEEEEEEvNT_6ParamsE$_ZN4cute3eso3ESOILb1ELb0EJNS_10UnderscoreES2_iEEC2ERKS2_S5_RKi)
$_ZN7cutlass13device_kernelIN5flash19enable_sm80_to_sm89INS1_16FlashAttnBwdSm80INS1_25CollectiveMainloopBwdSm80ILi2ELi2EN4cute5tupleIJNS5_1CILi64EEENS7_ILi128EEES8_EEENS_10bfloat16_tEfNS_4arch4Sm80ELb0ELb0ELb1ELb0ELb0ELb0ELb0ELb0ELi2ELi2ELi4ELi2ELb1EEENS1_24CollectiveEpilogueBwdGQAISA_fSD_Li256ELb0ELb0EEENS1_19SingleTileSchedulerILb0ELb0ELb0ELi128EEEEEEEEEvNT_6ParamsE$_ZN4cute3eso3ESOILb1ELb0EJNS_10UnderscoreES2_iEEC2ERKS2_S5_RKi:
[----:B------:R-:W-:Y:S02]  /*6130*/  IADD3 R6, R4, -c[0x0][0x20], RZ ;  /* 0x8000080004067a10 */ /* 0x000fe40007ffe0ff */
[----:B------:R-:W-:-:S03]  /*6140*/  MOV R9, 0x0 ;  /* 0x0000000000097802 */ /* 0x000fc60000000f00 */
[----:B------:R1:W-:Y:S01]  /*6150*/  STL [R6], R17 ;  /* 0x0000001106007387 */ /* 0x0003e20000100800 */
[----:B------:R-:W-:Y:S05]  /*6160*/  RET.REL.NODEC R8 `(_ZN7cutlass13device_kernelIN5flash19enable_sm80_to_sm89INS1_16FlashAttnBwdSm80INS1_25CollectiveMainloopBwdSm80ILi2ELi2EN4cute5tupleIJNS5_1CILi64EEENS7_ILi128EEES8_EEENS_10bfloat16_tEfNS_4arch4Sm80ELb0ELb0ELb1ELb0ELb0ELb0ELb0ELb0ELi2ELi2ELi4ELi2ELb1EEENS1_24CollectiveEpilogueBwdGQAISA_fSD_Li256ELb0ELb0EEENS1_19SingleTileSchedulerILb0ELb0ELb0ELi128EEEEEEEEEvNT_6ParamsE) ;  /* 0xffff9e9008007950 */ /* 0x000fea0003c3ffff */
        .type           $_ZN7cutlass13device_kernelIN5flash19enable_sm80_to_sm89INS1_16FlashAttnBwdSm80INS1_25CollectiveMainloopBwdSm80ILi2ELi2EN4cute5tupleIJNS5_1CILi64EEENS7_ILi128EEES8_EEENS_10bfloat16_tEfNS_4arch4Sm80ELb0ELb0ELb1ELb0ELb0ELb0ELb0ELb0ELi2ELi2ELi4ELi2ELb1EEENS1_24CollectiveEpilogueBwdGQAISA_fSD_Li256ELb0ELb0EEENS1_19SingleTileSchedulerILb0ELb0ELb0ELi128EEEEEEEEEvNT_6ParamsE$_ZN4cute3eso3ESOILb1ELb0EJNS_10UnderscoreEiEEC2ERKS2_RKi,@function
        .size           $_ZN7cutlass13device_kernelIN5flash19enable_sm80_to_sm89INS1_16FlashAttnBwdSm80INS1_25CollectiveMainloopBwdSm80ILi2ELi2EN4cute5tupleIJNS5_1CILi64EEENS7_ILi128EEES8_EEENS_10bfloat16_tEfNS_4arch4Sm80ELb0ELb0ELb1ELb0ELb0ELb0ELb0ELb0ELi2ELi2ELi4ELi2ELb1EEENS1_24CollectiveEpilogueBwdGQAISA_fSD_Li256ELb0ELb0EEENS1_19SingleTileSchedulerILb0ELb0ELb0ELi128EEEEEEEEEvNT_6ParamsE$_ZN4cute3eso3ESOILb1ELb0EJNS_10UnderscoreEiEEC2ERKS2_RKi,($_ZN7cutlass13device_kernelIN5flash19enable_sm80_to_sm89INS1_16FlashAttnBwdSm80INS1_25CollectiveMainloopBwdSm80ILi2ELi2EN4cute5tupleIJNS5_1CILi64EEENS7_ILi128EEES8_EEENS_10bfloat16_tEfNS_4arch4Sm80ELb0ELb0ELb1ELb0ELb0ELb0ELb0ELb0ELi2ELi2ELi4ELi2ELb1EEENS1_24CollectiveEpilogueBwdGQAISA_fSD_Li256ELb0ELb0EEENS1_19SingleTileSchedulerILb0ELb0ELb0ELi128EEEEEEEEEvNT_6ParamsE$_ZN4cute3eso3ESOILb1ELb0EJNS_10UnderscoreEiiEEC2ERKS2_RKiS7_ - $_ZN7cutlass13device_kernelIN5flash19enable_sm80_to_sm89INS1_16FlashAttnBwdSm80INS1_25CollectiveMainloopBwdSm80ILi2ELi2EN4cute5tupleIJNS5_1CILi64EEENS7_ILi128EEES8_EEENS_10bfloat16_tEfNS_4arch4Sm80ELb0ELb0ELb1ELb0ELb0ELb0ELb0ELb0ELi2ELi2ELi4ELi2ELb1EEENS1_24CollectiveEpilogueBwdGQAISA_fSD_Li256ELb0ELb0EEENS1_19SingleTileSchedulerILb0ELb0ELb0ELi128EEEEEEEEEvNT_6ParamsE$_ZN4cute3eso3ESOILb1ELb0EJNS_10UnderscoreEiEEC2ERKS2_RKi)
$_ZN7cutlass13device_kernelIN5flash19enable_sm80_to_sm89INS1_16FlashAttnBwdSm80INS1_25CollectiveMainloopBwdSm80ILi2ELi2EN4cute5tupleIJNS5_1CILi64EEENS7_ILi128EEES8_EEENS_10bfloat16_tEfNS_4arch4Sm80ELb0ELb0ELb1ELb0ELb0ELb0ELb0ELb0ELi2ELi2ELi4ELi2ELb1EEENS1_24CollectiveEpilogueBwdGQAISA_fSD_Li256ELb0ELb0EEENS1_19SingleTileSchedulerILb0ELb0ELb0ELi128EEEEEEEEEvNT_6ParamsE$_ZN4cute3eso3ESOILb1ELb0EJNS_10UnderscoreEiEEC2ERKS2_RKi:
[----:B------:R-:W-:Y:S02]  /*6170*/  IADD3 R6, R13, -c[0x0][0x20], RZ ;  /* 0x800008000d067a10 */ /* 0x000fe40007ffe0ff */
[----:B------:R-:W-:-:S03]  /*6180*/  MOV R17, 0x0 ;  /* 0x0000000000117802 */ /* 0x000fc60000000f00 */
[----:B------:R1:W-:Y:S01]  /*6190*/  STL [R6], R7 ;  /* 0x0000000706007387 */ /* 0x0003e20000100800 */
[----:B------:R-:W-:Y:S05]  /*61a0*/  RET.REL.NODEC R16 `(_ZN7cutlass13device_kernelIN5flash19enable_sm80_to_sm89INS1_16FlashAttnBwdSm80INS1_25CollectiveMainloopBwdSm80ILi2ELi2EN4cute5tupleIJNS5_1CILi64EEENS7_ILi128EEES8_EEENS_10bfloat16_tEfNS_4arch4Sm80ELb0ELb0ELb1ELb0ELb0ELb0ELb0ELb0ELi2ELi2ELi4ELi2ELb1EEENS1_24CollectiveEpilogueBwdGQAISA_fSD_Li256ELb0ELb0EEENS1_19SingleTileSchedulerILb0ELb0ELb0ELi128EEEEEEEEEvNT_6ParamsE) ;  /* 0xffff9e5010007950 */ /* 0x000fea0003c3ffff */
        .type           $_ZN7cutlass13device_kernelIN5flash19enable_sm80_to_sm89INS1_16FlashAttnBwdSm80INS1_25CollectiveMainloopBwdSm80ILi2ELi2EN4cute5tupleIJNS5_1CILi64EEENS7_ILi128EEES8_EEENS_10bfloat16_tEfNS_4arch4Sm80ELb0ELb0ELb1ELb0ELb0ELb0ELb0ELb0ELi2ELi2ELi4ELi2ELb1EEENS1_24CollectiveEpilogueBwdGQAISA_fSD_Li256ELb0ELb0EEENS1_19SingleTileSchedulerILb0ELb0ELb0ELi128EEEEEEEEEvNT_6ParamsE$_ZN4cute3eso3ESOILb1ELb0EJNS_10UnderscoreEiiEEC2ERKS2_RKiS7_,@function
        .size           $_ZN7cutlass13device_kernelIN5flash19enable_sm80_to_sm89INS1_16FlashAttnBwdSm80INS1_25CollectiveMainloopBwdSm80ILi2ELi2EN4cute5tupleIJNS5_1CILi64EEENS7_ILi128EEES8_EEENS_10bfloat16_tEfNS_4arch4Sm80ELb0ELb0ELb1ELb0ELb0ELb0ELb0ELb0ELi2ELi2ELi4ELi2ELb1EEENS1_24CollectiveEpilogueBwdGQAISA_fSD_Li256ELb0ELb0EEENS1_19SingleTileSchedulerILb0ELb0ELb0ELi128EEEEEEEEEvNT_6ParamsE$_ZN4cute3eso3ESOILb1ELb0EJNS_10UnderscoreEiiEEC2ERKS2_RKiS7_,($_ZN7cutlass13device_kernelIN5flash19enable_sm80_to_sm89INS1_16FlashAttnBwdSm80INS1_25CollectiveMainloopBwdSm80ILi2ELi2EN4cute5tupleIJNS5_1CILi64EEENS7_ILi128EEES8_EEENS_10bfloat16_tEfNS_4arch4Sm80ELb0ELb0ELb1ELb0ELb0ELb0ELb0ELb0ELi2ELi2ELi4ELi2ELb1EEENS1_24CollectiveEpilogueBwdGQAISA_fSD_Li256ELb0ELb0EEENS1_19SingleTileSchedulerILb0ELb0ELb0ELi128EEEEEEEEEvNT_6ParamsE$_ZN4cute3eso3ESOILb1ELb0EJNS_1CILi0EEES3_S3_iEEC2ERKS3_S6_S6_RKi - $_ZN7cutlass13device_kernelIN5flash19enable_sm80_to_sm89INS1_16FlashAttnBwdSm80INS1_25CollectiveMainloopBwdSm80ILi2ELi2EN4cute5tupleIJNS5_1CILi64EEENS7_ILi128EEES8_EEENS_10bfloat16_tEfNS_4arch4Sm80ELb0ELb0ELb1ELb0ELb0ELb0ELb0ELb0ELi2ELi2ELi4ELi2ELb1EEENS1_24CollectiveEpilogueBwdGQAISA_fSD_Li256ELb0ELb0EEENS1_19SingleTileSchedulerILb0ELb0ELb0ELi128EEEEEEEEEvNT_6ParamsE$_ZN4cute3eso3ESOILb1ELb0EJNS_10UnderscoreEiiEEC2ERKS2_RKiS7_)
$_ZN7cutlass13device_kernelIN5flash19enable_sm80_to_sm89INS1_16FlashAttnBwdSm80INS1_25CollectiveMainloopBwdSm80ILi2ELi2EN4cute5tupleIJNS5_1CILi64EEENS7_ILi128EEES8_EEENS_10bfloat16_tEfNS_4arch4Sm80ELb0ELb0ELb1ELb0ELb0ELb0ELb0ELb0ELi2ELi2ELi4ELi2ELb1EEENS1_24CollectiveEpilogueBwdGQAISA_fSD_Li256ELb0ELb0EEENS1_19SingleTileSchedulerILb0ELb0ELb0ELi128EEEEEEEEEvNT_6ParamsE$_ZN4cute3eso3ESOILb1ELb0EJNS_10UnderscoreEiiEEC2ERKS2_RKiS7_:
[----:B------:R-:W-:Y:S02]  /*61b0*/  IADD3 R7, R4, -c[0x0][0x20], RZ ;  /* 0x8000080004077a10 */ /* 0x000fe40007ffe0ff */
[----:B------:R-:W-:-:S03]  /*61c0*/  IADD3 R6, R19, -c[0x0][0x20], RZ ;  /* 0x8000080013067a10 */ /* 0x000fc60007ffe0ff */
[----:B------:R1:W-:Y:S04]  /*61d0*/  STL [R7], R16 ;  /* 0x0000001007007387 */ /* 0x0003e80000100800 */
[----:B------:R-:W2:Y:S01]  /*61e0*/  LDL R6, [R6] ;  /* 0x0000000006067983 */ /* 0x000ea20000100800 */
[----:B------:R-:W-:-:S03]  /*61f0*/  IMAD.MOV.U32 R9, RZ, RZ, 0x0 ;  /* 0x00000000ff097424 */ /* 0x000fc600078e00ff */
[----:B--2---:R1:W-:Y:S01]  /*6200*/  STL [R7+0x4], R6 ;  /* 0x0000040607007387 */ /* 0x0043e20000100800 */
[----:B------:R-:W-:Y:S05]  /*6210*/  RET.REL.NODEC R8 `(_ZN7cutlass13device_kernelIN5flash19enable_sm80_to_sm89INS1_16FlashAttnBwdSm80INS1_25CollectiveMainloopBwdSm80ILi2ELi2EN4cute5tupleIJNS5_1CILi64EEENS7_ILi128EEES8_EEENS_10bfloat16_tEfNS_4arch4Sm80ELb0ELb0ELb1ELb0ELb0ELb0ELb0ELb0ELi2ELi2ELi4ELi2ELb1EEENS1_24CollectiveEpilogueBwdGQAISA_fSD_Li256ELb0ELb0EEENS1_19SingleTileSchedulerILb0ELb0ELb0ELi128EEEEEEEEEvNT_6ParamsE) ;  /* 0xffff9de008007950 */ /* 0x000fea0003c3ffff */
        .type           $_ZN7cutlass13device_kernelIN5flash19enable_sm80_to_sm89INS1_16FlashAttnBwdSm80INS1_25CollectiveMainloopBwdSm80ILi2ELi2EN4cute5tupleIJNS5_1CILi64EEENS7_ILi128EEES8_EEENS_10bfloat16_tEfNS_4arch4Sm80ELb0ELb0ELb1ELb0ELb0ELb0ELb0ELb0ELi2ELi2ELi4ELi2ELb1EEENS1_24CollectiveEpilogueBwdGQAISA_fSD_Li256ELb0ELb0EEENS1_19SingleTileSchedulerILb0ELb0ELb0ELi128EEEEEEEEEvNT_6ParamsE$_ZN4cute3eso3ESOILb1ELb0EJNS_1CILi0EEES3_S3_iEEC2ERKS3_S6_S6_RKi,@function
        .size           $_ZN7cutlass13device_kernelIN5flash19enable_sm80_to_sm89INS1_16FlashAttnBwdSm80INS1_25CollectiveMainloopBwdSm80ILi2ELi2EN4cute5tupleIJNS5_1CILi64EEENS7_ILi128EEES8_EEENS_10bfloat16_tEfNS_4arch4Sm80ELb0ELb0ELb1ELb0ELb0ELb0ELb0ELb0ELi2ELi2ELi4ELi2ELb1EEENS1_24CollectiveEpilogueBwdGQAISA_fSD_Li256ELb0ELb0EEENS1_19SingleTileSchedulerILb0ELb0ELb0ELi128EEEEEEEEEvNT_6ParamsE$_ZN4cute3eso3ESOILb1ELb0EJNS_1CILi0EEES3_S3_iEEC2ERKS3_S6_S6_RKi,($_ZN7cutlass13device_kernelIN5flash19enable_sm80_to_sm89INS1_16FlashAttnBwdSm80INS1_25CollectiveMainloopBwdSm80ILi2ELi2EN4cute5tupleIJNS5_1CILi64EEENS7_ILi128EEES8_EEENS_10bfloat16_tEfNS_4arch4Sm80ELb0ELb0ELb1ELb0ELb0ELb0ELb0ELb0ELi2ELi2ELi4ELi2ELb1EEENS1_24CollectiveEpilogueBwdGQAISA_fSD_Li256ELb0ELb0EEENS1_19SingleTileSchedulerILb0ELb0ELb0ELi128EEEEEEEEEvNT_6ParamsE$_ZN4cute3eso3ESOILb1ELb0EJNS_1CILi0EEES3_iEEC2ERKS3_S6_RKi - $_ZN7cutlass13device_kernelIN5flash19enable_sm80_to_sm89INS1_16FlashAttnBwdSm80INS1_25CollectiveMainloopBwdSm80ILi2ELi2EN4cute5tupleIJNS5_1CILi64EEENS7_ILi128EEES8_EEENS_10bfloat16_tEfNS_4arch4Sm80ELb0ELb0ELb1ELb0ELb0ELb0ELb0ELb0ELi2ELi2ELi4ELi2ELb1EEENS1_24CollectiveEpilogueBwdGQAISA_fSD_Li256ELb0ELb0EEENS1_19SingleTileSchedulerILb0ELb0ELb0ELi128EEEEEEEEEvNT_6ParamsE$_ZN4cute3eso3ESOILb1ELb0EJNS_1CILi0EEES3_S3_iEEC2ERKS3_S6_S6_RKi)
$_ZN7cutlass13device_kernelIN5flash19enable_sm80_to_sm89INS1_16FlashAttnBwdSm80INS1_25CollectiveMainloopBwdSm80ILi2ELi2EN4cute5tupleIJNS5_1CILi64EEENS7_ILi128EEES8_EEENS_10bfloat16_tEfNS_4arch4Sm80ELb0ELb0ELb1ELb0ELb0ELb0ELb0ELb0ELi2ELi2ELi4ELi2ELb1EEENS1_24CollectiveEpilogueBwdGQAISA_fSD_Li256ELb0ELb0EEENS1_19SingleTileSchedulerILb0ELb0ELb0ELi128EEEEEEEEEvNT_6ParamsE$_ZN4cute3eso3ESOILb1ELb0EJNS_1CILi0EEES3_S3_iEEC2ERKS3_S6_S6_RKi:
[----:B------:R-:W-:Y:S01]  /*6220*/  IADD3 R6, R28, -c[0x0][0x20], RZ ;  /* 0x800008001c067a10 */ /* 0x000fe20007ffe0ff */
[----:B------:R-:W-:Y:S01]  /*6230*/  IMAD.MOV.U32 R50, RZ, RZ, R10 ;  /* 0x000000ffff327224 */ /* 0x000fe200078e000a */
[----:B------:R-:W-:-:S03]  /*6240*/  MOV R51, 0x0 ;  /* 0x0000000000337802 */ /* 0x000fc60000000f00 */
[----:B------:R1:W-:Y:S01]  /*6250*/  STL [R6], R7 ;  /* 0x0000000706007387 */ /* 0x0003e20000100800 */
[----:B------:R-:W-:Y:S05]  /*6260*/  RET.REL.NODEC R50 `(_ZN7cutlass13device_kernelIN5flash19enable_sm80_to_sm89INS1_16FlashAttnBwdSm80INS1_25CollectiveMainloopBwdSm80ILi2ELi2EN4cute5tupleIJNS5_1CILi64EEENS7_ILi128EEES8_EEENS_10bfloat16_tEfNS_4arch4Sm80ELb0ELb0ELb1ELb0ELb0ELb0ELb0ELb0ELi2ELi2ELi4ELi2ELb1EEENS1_24CollectiveEpilogueBwdGQAISA_fSD_Li256ELb0ELb0EEENS1_19SingleTileSchedulerILb0ELb0ELb0ELi128EEEEEEEEEvNT_6ParamsE) ;  /* 0xffff9d9032007950 */ /* 0x000fea0003c3ffff */
        .type           $_ZN7cutlass13device_kernelIN5flash19enable_sm80_to_sm89INS1_16FlashAttnBwdSm80INS1_25CollectiveMainloopBwdSm80ILi2ELi2EN4cute5tupleIJNS5_1CILi64EEENS7_ILi128EEES8_EEENS_10bfloat16_tEfNS_4arch4Sm80ELb0ELb0ELb1ELb0ELb0ELb0ELb0ELb0ELi2ELi2ELi4ELi2ELb1EEENS1_24CollectiveEpilogueBwdGQAISA_fSD_Li256ELb0ELb0EEENS1_19SingleTileSchedulerILb0ELb0ELb0ELi128EEEEEEEEEvNT_6ParamsE$_ZN4cute3eso3ESOILb1ELb0EJNS_1CILi0EEES3_iEEC2ERKS3_S6_RKi,@function
        .size           $_ZN7cutlass13device_kernelIN5flash19enable_sm80_to_sm89INS1_16FlashAttnBwdSm80INS1_25CollectiveMainloopBwdSm80ILi2ELi2EN4cute5tupleIJNS5_1CILi64EEENS7_ILi128EEES8_EEENS_10bfloat16_tEfNS_4arch4Sm80ELb0ELb0ELb1ELb0ELb0ELb0ELb0ELb0ELi2ELi2ELi4ELi2ELb1EEENS1_24CollectiveEpilogueBwdGQAISA_fSD_Li256ELb0ELb0EEENS1_19SingleTileSchedulerILb0ELb0ELb0ELi128EEEEEEEEEvNT_6ParamsE$_ZN4cute3eso3ESOILb1ELb0EJNS_1CILi0EEES3_iEEC2ERKS3_S6_RKi,($_ZN7cutlass13device_kernelIN5flash19enable_sm80_to_sm89INS1_16FlashAttnBwdSm80INS1_25CollectiveMainloopBwdSm80ILi2ELi2EN4cute5tupleIJNS5_1CILi64EEENS7_ILi128EEES8_EEENS_10bfloat16_tEfNS_4arch4Sm80ELb0ELb0ELb1ELb0ELb0ELb0ELb0ELb0ELi2ELi2ELi4ELi2ELb1EEENS1_24CollectiveEpilogueBwdGQAISA_fSD_Li256ELb0ELb0EEENS1_19SingleTileSchedulerILb0ELb0ELb0ELi128EEEEEEEEEvNT_6ParamsE$_ZN4cute3eso3ESOILb1ELb0EJNS_1CILi0EEES3_iS3_EEC2ERKS3_S6_RKiS6_ - $_ZN7cutlass13device_kernelIN5flash19enable_sm80_to_sm89INS1_16FlashAttnBwdSm80INS1_25CollectiveMainloopBwdSm80ILi2ELi2EN4cute5tupleIJNS5_1CILi64EEENS7_ILi128EEES8_EEENS_10bfloat16_tEfNS_4arch4Sm80ELb0ELb0ELb1ELb0ELb0ELb0ELb0ELb0ELi2ELi2ELi4ELi2ELb1EEENS1_24CollectiveEpilogueBwdGQAISA_fSD_Li256ELb0ELb0EEENS1_19SingleTileSchedulerILb0ELb0ELb0ELi128EEEEEEEEEvNT_6ParamsE$_ZN4cute3eso3ESOILb1ELb0EJNS_1CILi0EEES3_iEEC2ERKS3_S6_RKi)
$_ZN7cutlass13device_kernelIN5flash19enable_sm80_to_sm89INS1_16FlashAttnBwdSm80INS1_25CollectiveMainloopBwdSm80ILi2ELi2EN4cute5tupleIJNS5_1CILi64EEENS7_ILi128EEES8_EEENS_10bfloat16_tEfNS_4arch4Sm80ELb0ELb0ELb1ELb0ELb0ELb0ELb0ELb0ELi2ELi2ELi4ELi2ELb1EEENS1_24CollectiveEpilogueBwdGQAISA_fSD_Li256ELb0ELb0EEENS1_19SingleTileSchedulerILb0ELb0ELb0ELi128EEEEEEEEEvNT_6ParamsE$_ZN4cute3eso3ESOILb1ELb0EJNS_1CILi0EEES3_iEEC2ERKS3_S6_RKi:
[----:B------:R-:W-:Y:S02]  /*6270*/  IADD3 R6, R28, -c[0x0][0x20], RZ ;  /* 0x800008001c067a10 */ /* 0x000fe40007ffe0ff */
[----:B------:R-:W-:-:S03]  /*6280*/  MOV R17, 0x0 ;  /* 0x0000000000117802 */ /* 0x000fc60000000f00 */
[----:B------:R1:W-:Y:S01]  /*6290*/  STL [R6], R7 ;  /* 0x0000000706007387 */ /* 0x0003e20000100800 */
[----:B------:R-:W-:Y:S05]  /*62a0*/  RET.REL.NODEC R16 `(_ZN7cutlass13device_kernelIN5flash19enable_sm80_to_sm89INS1_16FlashAttnBwdSm80INS1_25CollectiveMainloopBwdSm80ILi2ELi2EN4cute5tupleIJNS5_1CILi64EEENS7_ILi128EEES8_EEENS_10bfloat16_tEfNS_4arch4Sm80ELb0ELb0ELb1ELb0ELb0ELb0ELb0ELb0ELi2ELi2ELi4ELi2ELb1EEENS1_24CollectiveEpilogueBwdGQAISA_fSD_Li256ELb0ELb0EEENS1_19SingleTileSchedulerILb0ELb0ELb0ELi128EEEEEEEEEvNT_6ParamsE) ;  /* 0xffff9d5010007950 */ /* 0x000fea0003c3ffff */
        .type           $_ZN7cutlass13device_kernelIN5flash19enable_sm80_to_sm89INS1_16FlashAttnBwdSm80INS1_25CollectiveMainloopBwdSm80ILi2ELi2EN4cute5tupleIJNS5_1CILi64EEENS7_ILi128EEES8_EEENS_10bfloat16_tEfNS_4arch4Sm80ELb0ELb0ELb1ELb0ELb0ELb0ELb0ELb0ELi2ELi2ELi4ELi2ELb1EEENS1_24CollectiveEpilogueBwdGQAISA_fSD_Li256ELb0ELb0EEENS1_19SingleTileSchedulerILb0ELb0ELb0ELi128EEEEEEEEEvNT_6ParamsE$_ZN4cute3eso3ESOILb1ELb0EJNS_1CILi0EEES3_iS3_EEC2ERKS3_S6_RKiS6_,@function
        .size           $_ZN7cutlass13device_kernelIN5flash19enable_sm80_to_sm89INS1_16FlashAttnBwdSm80INS1_25CollectiveMainloopBwdSm80ILi2ELi2EN4cute5tupleIJNS5_1CILi64EEENS7_ILi128EEES8_EEENS_10bfloat16_tEfNS_4arch4Sm80ELb0ELb0ELb1ELb0ELb0ELb0ELb0ELb0ELi2ELi2ELi4ELi2ELb1EEENS1_24CollectiveEpilogueBwdGQAISA_fSD_Li256ELb0ELb0EEENS1_19SingleTileSchedulerILb0ELb0ELb0ELi128EEEEEEEEEvNT_6ParamsE$_ZN4cute3eso3ESOILb1ELb0EJNS_1CILi0EEES3_iS3_EEC2ERKS3_S6_RKiS6_,($_ZN7cutlass13device_kernelIN5flash19enable_sm80_to_sm89INS1_16FlashAttnBwdSm80INS1_25CollectiveMainloopBwdSm80ILi2ELi2EN4cute5tupleIJNS5_1CILi64EEENS7_ILi128EEES8_EEENS_10bfloat16_tEfNS_4arch4Sm80ELb0ELb0ELb1ELb0ELb0ELb0ELb0ELb0ELi2ELi2ELi4ELi2ELb1EEENS1_24CollectiveEpilogueBwdGQAISA_fSD_Li256ELb0ELb0EEENS1_19SingleTileSchedulerILb0ELb0ELb0ELi128EEEEEEEEEvNT_6ParamsE$_ZN4cute3eso3ESOILb1ELb0EJNS_1CILi0EEES3_iiEEC2ERKS3_S6_RKiS8_ - $_ZN7cutlass13device_kernelIN5flash19enable_sm80_to_sm89INS1_16FlashAttnBwdSm80INS1_25CollectiveMainloopBwdSm80ILi2ELi2EN4cute5tupleIJNS5_1CILi64EEENS7_ILi128EEES8_EEENS_10bfloat16_tEfNS_4arch4Sm80ELb0ELb0ELb1ELb0ELb0ELb0ELb0ELb0ELi2ELi2ELi4ELi2ELb1EEENS1_24CollectiveEpilogueBwdGQAISA_fSD_Li256ELb0ELb0EEENS1_19SingleTileSchedulerILb0ELb0ELb0ELi128EEEEEEEEEvNT_6ParamsE$_ZN4cute3eso3ESOILb1ELb0EJNS_1CILi0EEES3_iS3_EEC2ERKS3_S6_RKiS6_)
$_ZN7cutlass13device_kernelIN5flash19enable_sm80_to_sm89INS1_16FlashAttnBwdSm80INS1_25CollectiveMainloopBwdSm80ILi2ELi2EN4cute5tupleIJNS5_1CILi64EEENS7_ILi128EEES8_EEENS_10bfloat16_tEfNS_4arch4Sm80ELb0ELb0ELb1ELb0ELb0ELb0ELb0ELb0ELi2ELi2ELi4ELi2ELb1EEENS1_24CollectiveEpilogueBwdGQAISA_fSD_Li256ELb0ELb0EEENS1_19SingleTileSchedulerILb0ELb0ELb0ELi128EEEEEEEEEvNT_6ParamsE$_ZN4cute3eso3ESOILb1ELb0EJNS_1CILi0EEES3_iS3_EEC2ERKS3_S6_RKiS6_:
[----:B------:R-:W-:Y:S01]  /*62b0*/  IADD3 R6, R28, -c[0x0][0x20], RZ ;  /* 0x800008001c067a10 */ /* 0x000fe20007ffe0ff */
[----:B------:R-:W-:Y:S01]  /*62c0*/  IMAD.MOV.U32 R50, RZ, RZ, R10 ;  /* 0x000000ffff327224 */ /* 0x000fe200078e000a */
[----:B------:R-:W-:-:S03]  /*62d0*/  MOV R51, 0x0 ;  /* 0x0000000000337802 */ /* 0x000fc60000000f00 */
[----:B------:R1:W-:Y:S01]  /*62e0*/  STL [R6], R13 ;  /* 0x0000000d06007387 */ /* 0x0003e20000100800 */
[----:B------:R-:W-:Y:S05]  /*62f0*/  RET.REL.NODEC R50 `(_ZN7cutlass13device_kernelIN5flash19enable_sm80_to_sm89INS1_16FlashAttnBwdSm80INS1_25CollectiveMainloopBwdSm80ILi2ELi2EN4cute5tupleIJNS5_1CILi64EEENS7_ILi128EEES8_EEENS_10bfloat16_tEfNS_4arch4Sm80ELb0ELb0ELb1ELb0ELb0ELb0ELb0ELb0ELi2ELi2ELi4ELi2ELb1EEENS1_24CollectiveEpilogueBwdGQAISA_fSD_Li256ELb0ELb0EEENS1_19SingleTileSchedulerILb0ELb0ELb0ELi128EEEEEEEEEvNT_6ParamsE) ;  /* 0xffff9d0032007950 */ /* 0x000fea0003c3ffff */
        .type           $_ZN7cutlass13device_kernelIN5flash19enable_sm80_to_sm89INS1_16FlashAttnBwdSm80INS1_25CollectiveMainloopBwdSm80ILi2ELi2EN4cute5tupleIJNS5_1CILi64EEENS7_ILi128EEES8_EEENS_10bfloat16_tEfNS_4arch4Sm80ELb0ELb0ELb1ELb0ELb0ELb0ELb0ELb0ELi2ELi2ELi4ELi2ELb1EEENS1_24CollectiveEpilogueBwdGQAISA_fSD_Li256ELb0ELb0EEENS1_19SingleTileSchedulerILb0ELb0ELb0ELi128EEEEEEEEEvNT_6ParamsE$_ZN4cute3eso3ESOILb1ELb0EJNS_1CILi0EEES3_iiEEC2ERKS3_S6_RKiS8_,@function
        .size           $_ZN7cutlass13device_kernelIN5flash19enable_sm80_to_sm89INS1_16FlashAttnBwdSm80INS1_25CollectiveMainloopBwdSm80ILi2ELi2EN4cute5tupleIJNS5_1CILi64EEENS7_ILi128EEES8_EEENS_10bfloat16_tEfNS_4arch4Sm80ELb0ELb0ELb1ELb0ELb0ELb0ELb0ELb0ELi2ELi2ELi4ELi2ELb1EEENS1_24CollectiveEpilogueBwdGQAISA_fSD_Li256ELb0ELb0EEENS1_19SingleTileSchedulerILb0ELb0ELb0ELi128EEEEEEEEEvNT_6ParamsE$_ZN4cute3eso3ESOILb1ELb0EJNS_1CILi0EEES3_iiEEC2ERKS3_S6_RKiS8_,($_ZN7cutlass13device_kernelIN5flash19enable_sm80_to_sm89INS1_16FlashAttnBwdSm80INS1_25CollectiveMainloopBwdSm80ILi2ELi2EN4cute5tupleIJNS5_1CILi64EEENS7_ILi128EEES8_EEENS_10bfloat16_tEfNS_4arch4Sm80ELb0ELb0ELb1ELb0ELb0ELb0ELb0ELb0ELi2ELi2ELi4ELi2ELb1EEENS1_24CollectiveEpilogueBwdGQAISA_fSD_Li256ELb0ELb0EEENS1_19SingleTileSchedulerILb0ELb0ELb0ELi128EEEEEEEEEvNT_6ParamsE$_ZN4cute3eso3ESOILb1ELb0EJNS_1CILi0EEEiEEC2ERKS3_RKi - $_ZN7cutlass13device_kernelIN5flash19enable_sm80_to_sm89INS1_16FlashAttnBwdSm80INS1_25CollectiveMainloopBwdSm80ILi2ELi2EN4cute5tupleIJNS5_1CILi64EEENS7_ILi128EEES8_EEENS_10bfloat16_tEfNS_4arch4Sm80ELb0ELb0ELb1ELb0ELb0ELb0ELb0ELb0ELi2ELi2ELi4ELi2ELb1EEENS1_24CollectiveEpilogueBwdGQAISA_fSD_Li256ELb0ELb0EEENS1_19SingleTileSchedulerILb0ELb0ELb0ELi128EEEEEEEEEvNT_6ParamsE$_ZN4cute3eso3ESOILb1ELb0EJNS_1CILi0EEES3_iiEEC2ERKS3_S6_RKiS8_)
$_ZN7cutlass13device_kernelIN5flash19enable_sm80_to_sm89INS1_16FlashAttnBwdSm80INS1_25CollectiveMainloopBwdSm80ILi2ELi2EN4cute5tupleIJNS5_1CILi64EEENS7_ILi128EEES8_EEENS_10bfloat16_tEfNS_4arch4Sm80ELb0ELb0ELb1ELb0ELb0ELb0ELb0ELb0ELi2ELi2ELi4ELi2ELb1EEENS1_24CollectiveEpilogueBwdGQAISA_fSD_Li256ELb0ELb0EEENS1_19SingleTileSchedulerILb0ELb0ELb0ELi128EEEEEEEEEvNT_6ParamsE$_ZN4cute3eso3ESOILb1ELb0EJNS_1CILi0EEES3_iiEEC2ERKS3_S6_RKiS8_:
[----:B------:R-:W-:Y:S02]  /*6300*/  IADD3 R10, R10, -c[0x0][0x20], RZ ;  /* 0x800008000a0a7a10 */ /* 0x000fe40007ffe0ff */
[----:B------:R-:W-:-:S03]  /*6310*/  IADD3 R7, R7, -c[0x0][0x20], RZ ;  /* 0x8000080007077a10 */ /* 0x000fc60007ffe0ff */
[----:B------:R1:W-:Y:S04]  /*6320*/  STL [R10], R13 ;  /* 0x0000000d0a007387 */ /* 0x0003e80000100800 */
[----:B------:R-:W2:Y:S01]  /*6330*/  LDL R7, [R7] ;  /* 0x0000000007077983 */ /* 0x000ea20000100800 */
[----:B------:R-:W-:-:S03]  /*6340*/  IMAD.MOV.U32 R17, RZ, RZ, 0x0 ;  /* 0x00000000ff117424 */ /* 0x000fc600078e00ff */
[----:B--2---:R1:W-:Y:S01]  /*6350*/  STL [R10+0x4], R7 ;  /* 0x000004070a007387 */ /* 0x0043e20000100800 */
[----:B------:R-:W-:Y:S05]  /*6360*/  RET.REL.NODEC R16 `(_ZN7cutlass13device_kernelIN5flash19enable_sm80_to_sm89INS1_16FlashAttnBwdSm80INS1_25CollectiveMainloopBwdSm80ILi2ELi2EN4cute5tupleIJNS5_1CILi64EEENS7_ILi128EEES8_EEENS_10bfloat16_tEfNS_4arch4Sm80ELb0ELb0ELb1ELb0ELb0ELb0ELb0ELb0ELi2ELi2ELi4ELi2ELb1EEENS1_24CollectiveEpilogueBwdGQAISA_fSD_Li256ELb0ELb0EEENS1_19SingleTileSchedulerILb0ELb0ELb0ELi128EEEEEEEEEvNT_6ParamsE) ;  /* 0xffff9c9010007950 */ /* 0x000fea0003c3ffff */
        .type           $_ZN7cutlass13device_kernelIN5flash19enable_sm80_to_sm89INS1_16FlashAttnBwdSm80INS1_25CollectiveMainloopBwdSm80ILi2ELi2EN4cute5tupleIJNS5_1CILi64EEENS7_ILi128EEES8_EEENS_10bfloat16_tEfNS_4arch4Sm80ELb0ELb0ELb1ELb0ELb0ELb0ELb0ELb0ELi2ELi2ELi4ELi2ELb1EEENS1_24CollectiveEpilogueBwdGQAISA_fSD_Li256ELb0ELb0EEENS1_19SingleTileSchedulerILb0ELb0ELb0ELi128EEEEEEEEEvNT_6ParamsE$_ZN4cute3eso3ESOILb1ELb0EJNS_1CILi0EEEiEEC2ERKS3_RKi,@function
        .size           $_ZN7cutlass13device_kernelIN5flash19enable_sm80_to_sm89INS1_16FlashAttnBwdSm80INS1_25CollectiveMainloopBwdSm80ILi2ELi2EN4cute5tupleIJNS5_1CILi64EEENS7_ILi128EEES8_EEENS_10bfloat16_tEfNS_4arch4Sm80ELb0ELb0ELb1ELb0ELb0ELb0ELb0ELb0ELi2ELi2ELi4ELi2ELb1EEENS1_24CollectiveEpilogueBwdGQAISA_fSD_Li256ELb0ELb0EEENS1_19SingleTileSchedulerILb0ELb0ELb0ELi128EEEEEEEEEvNT_6ParamsE$_ZN4cute3eso3ESOILb1ELb0EJNS_1CILi0EEEiEEC2ERKS3_RKi,($_ZN7cutlass13device_kernelIN5flash19enable_sm80_to_sm89INS1_16FlashAttnBwdSm80INS1_25CollectiveMainloopBwdSm80ILi2ELi2EN4cute5tupleIJNS5_1CILi64EEENS7_ILi128EEES8_EEENS_10bfloat16_tEfNS_4arch4Sm80ELb0ELb0ELb1ELb0ELb0ELb0ELb0ELb0ELi2ELi2ELi4ELi2ELb1EEENS1_24CollectiveEpilogueBwdGQAISA_fSD_Li256ELb0ELb0EEENS1_19SingleTileSchedulerILb0ELb0ELb0ELi128EEEEEEEEEvNT_6ParamsE$_ZN4cute3eso3ESOILb1ELb0EJNS_1CILi0EEEiS3_EEC2ERKS3_RKiS6_ - $_ZN7cutlass13device_kernelIN5flash19enable_sm80_to_sm89INS1_16FlashAttnBwdSm80INS1_25CollectiveMainloopBwdSm80ILi2ELi2EN4cute5tupleIJNS5_1CILi64EEENS7_ILi128EEES8_EEENS_10bfloat16_tEfNS_4arch4Sm80ELb0ELb0ELb1ELb0ELb0ELb0ELb0ELb0ELi2ELi2ELi4ELi2ELb1EEENS1_24CollectiveEpilogueBwdGQAISA_fSD_Li256ELb0ELb0EEENS1_19SingleTileSchedulerILb0ELb0ELb0ELi128EEEEEEEEEvNT_6ParamsE$_ZN4cute3eso3ESOILb1ELb0EJNS_1CILi0EEEiEEC2ERKS3_RKi)
$_ZN7cutlass13device_kernelIN5flash19enable_sm80_to_sm89INS1_16FlashAttnBwdSm80INS1_25CollectiveMainloopBwdSm80ILi2ELi2EN4cute5tupleIJNS5_1CILi64EEENS7_ILi128EEES8_EEENS_10bfloat16_tEfNS_4arch4Sm80ELb0ELb0ELb1ELb0ELb0ELb0ELb0ELb0ELi2ELi2ELi4ELi2ELb1EEENS1_24CollectiveEpilogueBwdGQAISA_fSD_Li256ELb0ELb0EEENS1_19SingleTileSchedulerILb0ELb0ELb0ELi128EEEEEEEEEvNT_6ParamsE$_ZN4cute3eso3ESOILb1ELb0EJNS_1CILi0EEEiEEC2ERKS3_RKi:
[----:B------:R-:W-:Y:S02]  /*6370*/  IADD3 R6, R13, -c[0x0][0x20], RZ ;  /* 0x800008000d067a10 */ /* 0x000fe40007ffe0ff */
[----:B------:R-:W-:-:S03]  /*6380*/  MOV R17, 0x0 ;  /* 0x0000000000117802 */ /* 0x000fc60000000f00 */
[----:B------:R1:W-:Y:S01]  /*6390*/  STL [R6], R7 ;  /* 0x0000000706007387 */ /* 0x0003e20000100800 */
[----:B------:R-:W-:Y:S05]  /*63a0*/  RET.REL.NODEC R16 `(_ZN7cutlass13device_kernelIN5flash19enable_sm80_to_sm89INS1_16FlashAttnBwdSm80INS1_25CollectiveMainloopBwdSm80ILi2ELi2EN4cute5tupleIJNS5_1CILi64EEENS7_ILi128EEES8_EEENS_10bfloat16_tEfNS_4arch4Sm80ELb0ELb0ELb1ELb0ELb0ELb0ELb0ELb0ELi2ELi2ELi4ELi2ELb1EEENS1_24CollectiveEpilogueBwdGQAISA_fSD_Li256ELb0ELb0EEENS1_19SingleTileSchedulerILb0ELb0ELb0ELi128EEEEEEEEEvNT_6ParamsE) ;  /* 0xffff9c5010007950 */ /* 0x000fea0003c3ffff */
        .type           $_ZN7cutlass13device_kernelIN5flash19enable_sm80_to_sm89INS1_16FlashAttnBwdSm80INS1_25CollectiveMainloopBwdSm80ILi2ELi2EN4cute5tupleIJNS5_1CILi64EEENS7_ILi128EEES8_EEENS_10bfloat16_tEfNS_4arch4Sm80ELb0ELb0ELb1ELb0ELb0ELb0ELb0ELb0ELi2ELi2ELi4ELi2ELb1EEENS1_24CollectiveEpilogueBwdGQAISA_fSD_Li256ELb0ELb0EEENS1_19SingleTileSchedulerILb0ELb0ELb0ELi128EEEEEEEEEvNT_6ParamsE$_ZN4cute3eso3ESOILb1ELb0EJNS_1CILi0EEEiS3_EEC2ERKS3_RKiS6_,@function
        .size           $_ZN7cutlass13device_kernelIN5flash19enable_sm80_to_sm89INS1_16FlashAttnBwdSm80INS1_25CollectiveMainloopBwdSm80ILi2ELi2EN4cute5tupleIJNS5_1CILi64EEENS7_ILi128EEES8_EEENS_10bfloat16_tEfNS_4arch4Sm80ELb0ELb0ELb1ELb0ELb0ELb0ELb0ELb0ELi2ELi2ELi4ELi2ELb1EEENS1_24CollectiveEpilogueBwdGQAISA_fSD_Li256ELb0ELb0EEENS1_19SingleTileSchedulerILb0ELb0ELb0ELi128EEEEEEEEEvNT_6ParamsE$_ZN4cute3eso3ESOILb1ELb0EJNS_1CILi0EEEiS3_EEC2ERKS3_RKiS6_,($_ZN7cutlass13device_kernelIN5flash19enable_sm80_to_sm89INS1_16FlashAttnBwdSm80INS1_25CollectiveMainloopBwdSm80ILi2ELi2EN4cute5tupleIJNS5_1CILi64EEENS7_ILi128EEES8_EEENS_10bfloat16_tEfNS_4arch4Sm80ELb0ELb0ELb1ELb0ELb0ELb0ELb0ELb0ELi2ELi2ELi4ELi2ELb1EEENS1_24CollectiveEpilogueBwdGQAISA_fSD_Li256ELb0ELb0EEENS1_19SingleTileSchedulerILb0ELb0ELb0ELi128EEEEEEEEEvNT_6ParamsE$_ZN4cute3eso3ESOILb1ELb0EJNS_1CILi0EEEiS3_S3_EEC2ERKS3_RKiS6_S6_ - $_ZN7cutlass13device_kernelIN5flash19enable_sm80_to_sm89INS1_16FlashAttnBwdSm80INS1_25CollectiveMainloopBwdSm80ILi2ELi2EN4cute5tupleIJNS5_1CILi64EEENS7_ILi128EEES8_EEENS_10bfloat16_tEfNS_4arch4Sm80ELb0ELb0ELb1ELb0ELb0ELb0ELb0ELb0ELi2ELi2ELi4ELi2ELb1EEENS1_24CollectiveEpilogueBwdGQAISA_fSD_Li256ELb0ELb0EEENS1_19SingleTileSchedulerILb0ELb0ELb0ELi128EEEEEEEEEvNT_6ParamsE$_ZN4cute3eso3ESOILb1ELb0EJNS_1CILi0EEEiS3_EEC2ERKS3_RKiS6_)
$_ZN7cutlass13device_kernelIN5flash19enable_sm80_to_sm89INS1_16FlashAttnBwdSm80INS1_25CollectiveMainloopBwdSm80ILi2ELi2EN4cute5tupleIJNS5_1CILi64EEENS7_ILi128EEES8_EEENS_10bfloat16_tEfNS_4arch4Sm80ELb0ELb0ELb1ELb0ELb0ELb0ELb0ELb0ELi2ELi2ELi4ELi2ELb1EEENS1_24CollectiveEpilogueBwdGQAISA_fSD_Li256ELb0ELb0EEENS1_19SingleTileSchedulerILb0ELb0ELb0ELi128EEEEEEEEEvNT_6ParamsE$_ZN4cute3eso3ESOILb1ELb0EJNS_1CILi0EEEiS3_EEC2ERKS3_RKiS6_:
[----:B------:R-:W-:Y:S02]  /*63b0*/  IADD3 R6, R4, -c[0x0][0x20], RZ ;  /* 0x8000080004067a10 */ /* 0x000fe40007ffe0ff */
[----:B------:R-:W-:-:S03]  /*63c0*/  MOV R9, 0x0 ;  /* 0x0000000000097802 */ /* 0x000fc60000000f00 */
[----:B------:R1:W-:Y:S01]  /*63d0*/  STL [R6], R7 ;  /* 0x0000000706007387 */ /* 0x0003e20000100800 */
[----:B------:R-:W-:Y:S05]  /*63e0*/  RET.REL.NODEC R8 `(_ZN7cutlass13device_kernelIN5flash19enable_sm80_to_sm89INS1_16FlashAttnBwdSm80INS1_25CollectiveMainloopBwdSm80ILi2ELi2EN4cute5tupleIJNS5_1CILi64EEENS7_ILi128EEES8_EEENS_10bfloat16_tEfNS_4arch4Sm80ELb0ELb0ELb1ELb0ELb0ELb0ELb0ELb0ELi2ELi2ELi4ELi2ELb1EEENS1_24CollectiveEpilogueBwdGQAISA_fSD_Li256ELb0ELb0EEENS1_19SingleTileSchedulerILb0ELb0ELb0ELi128EEEEEEEEEvNT_6ParamsE) ;  /* 0xffff9c1008007950 */ /* 0x000fea0003c3ffff */
        .type           $_ZN7cutlass13device_kernelIN5flash19enable_sm80_to_sm89INS1_16FlashAttnBwdSm80INS1_25CollectiveMainloopBwdSm80ILi2ELi2EN4cute5tupleIJNS5_1CILi64EEENS7_ILi128EEES8_EEENS_10bfloat16_tEfNS_4arch4Sm80ELb0ELb0ELb1ELb0ELb0ELb0ELb0ELb0ELi2ELi2ELi4ELi2ELb1EEENS1_24CollectiveEpilogueBwdGQAISA_fSD_Li256ELb0ELb0EEENS1_19SingleTileSchedulerILb0ELb0ELb0ELi128EEEEEEEEEvNT_6ParamsE$_ZN4cute3eso3ESOILb1ELb0EJNS_1CILi0EEEiS3_S3_EEC2ERKS3_RKiS6_S6_,@function
        .size           $_ZN7cutlass13device_kernelIN5flash19enable_sm80_to_sm89INS1_16FlashAttnBwdSm80INS1_25CollectiveMainloopBwdSm80ILi2ELi2EN4cute5tupleIJNS5_1CILi64EEENS7_ILi128EEES8_EEENS_10bfloat16_tEfNS_4arch4Sm80ELb0ELb0ELb1ELb0ELb0ELb0ELb0ELb0ELi2ELi2ELi4ELi2ELb1EEENS1_24CollectiveEpilogueBwdGQAISA_fSD_Li256ELb0ELb0EEENS1_19SingleTileSchedulerILb0ELb0ELb0ELi128EEEEEEEEEvNT_6ParamsE$_ZN4cute3eso3ESOILb1ELb0EJNS_1CILi0EEEiS3_S3_EEC2ERKS3_RKiS6_S6_,($_ZN7cutlass13device_kernelIN5flash19enable_sm80_to_sm89INS1_16FlashAttnBwdSm80INS1_25CollectiveMainloopBwdSm80ILi2ELi2EN4cute5tupleIJNS5_1CILi64EEENS7_ILi128EEES8_EEENS_10bfloat16_tEfNS_4arch4Sm80ELb0ELb0ELb1ELb0ELb0ELb0ELb0ELb0ELi2ELi2ELi4ELi2ELb1EEENS1_24CollectiveEpilogueBwdGQAISA_fSD_Li256ELb0ELb0EEENS1_19SingleTileSchedulerILb0ELb0ELb0ELi128EEEEEEEEEvNT_6ParamsE$_ZN4cute3eso3ESOILb1ELb0EJNS_1CILi0EEEiiiEEC2ERKS3_RKiS8_S8_ - $_ZN7cutlass13device_kernelIN5flash19enable_sm80_to_sm89INS1_16FlashAttnBwdSm80INS1_25CollectiveMainloopBwdSm80ILi2ELi2EN4cute5tupleIJNS5_1CILi64EEENS7_ILi128EEES8_EEENS_10bfloat16_tEfNS_4arch4Sm80ELb0ELb0ELb1ELb0ELb0ELb0ELb0ELb0ELi2ELi2ELi4ELi2ELb1EEENS1_24CollectiveEpilogueBwdGQAISA_fSD_Li256ELb0ELb0EEENS1_19SingleTileSchedulerILb0ELb0ELb0ELi128EEEEEEEEEvNT_6ParamsE$_ZN4cute3eso3ESOILb1ELb0EJNS_1CILi0EEEiS3_S3_EEC2ERKS3_RKiS6_S6_)
$_ZN7cutlass13device_kernelIN5flash19enable_sm80_to_sm89INS1_16FlashAttnBwdSm80INS1_25CollectiveMainloopBwdSm80ILi2ELi2EN4cute5tupleIJNS5_1CILi64EEENS7_ILi128EEES8_EEENS_10bfloat16_tEfNS_4arch4Sm80ELb0ELb0ELb1ELb0ELb0ELb0ELb0ELb0ELi2ELi2ELi4ELi2ELb1EEENS1_24CollectiveEpilogueBwdGQAISA_fSD_Li256ELb0ELb0EEENS1_19SingleTileSchedulerILb0ELb0ELb0ELi128EEEEEEEEEvNT_6ParamsE$_ZN4cute3eso3ESOILb1ELb0EJNS_1CILi0EEEiS3_S3_EEC2ERKS3_RKiS6_S6_:
[----:B------:R-:W-:Y:S02]  /*63f0*/  IADD3 R6, R28, -c[0x0][0x20], RZ ;  /* 0x800008001c067a10 */ /* 0x000fe40007ffe0ff */
[----:B------:R-:W-:-:S03]  /*6400*/  MOV R17, 0x0 ;  /* 0x0000000000117802 */ /* 0x000fc60000000f00 */
[----:B------:R1:W-:Y:S01]  /*6410*/  STL [R6], R7 ;  /* 0x0000000706007387 */ /* 0x0003e20000100800 */
[----:B------:R-:W-:Y:S05]  /*6420*/  RET.REL.NODEC R16 `(_ZN7cutlass13device_kernelIN5flash19enable_sm80_to_sm89INS1_16FlashAttnBwdSm80INS1_25CollectiveMainloopBwdSm80ILi2ELi2EN4cute5tupleIJNS5_1CILi64EEENS7_ILi128EEES8_EEENS_10bfloat16_tEfNS_4arch4Sm80ELb0ELb0ELb1ELb0ELb0ELb0ELb0ELb0ELi2ELi2ELi4ELi2ELb1EEENS1_24CollectiveEpilogueBwdGQAISA_fSD_Li256ELb0ELb0EEENS1_19SingleTileSchedulerILb0ELb0ELb0ELi128EEEEEEEEEvNT_6ParamsE) ;  /* 0xffff9bd010007950 */ /* 0x000fea0003c3ffff */
        .type           $_ZN7cutlass13device_kernelIN5flash19enable_sm80_to_sm89INS1_16FlashAttnBwdSm80INS1_25CollectiveMainloopBwdSm80ILi2ELi2EN4cute5tupleIJNS5_1CILi64EEENS7_ILi128EEES8_EEENS_10bfloat16_tEfNS_4arch4Sm80ELb0ELb0ELb1ELb0ELb0ELb0ELb0ELb0ELi2ELi2ELi4ELi2ELb1EEENS1_24CollectiveEpilogueBwdGQAISA_fSD_Li256ELb0ELb0EEENS1_19SingleTileSchedulerILb0ELb0ELb0ELi128EEEEEEEEEvNT_6ParamsE$_ZN4cute3eso3ESOILb1ELb0EJNS_1CILi0EEEiiiEEC2ERKS3_RKiS8_S8_,@function
        .size           $_ZN7cutlass13device_kernelIN5flash19enable_sm80_to_sm89INS1_16FlashAttnBwdSm80INS1_25CollectiveMainloopBwdSm80ILi2ELi2EN4cute5tupleIJNS5_1CILi64EEENS7_ILi128EEES8_EEENS_10bfloat16_tEfNS_4arch4Sm80ELb0ELb0ELb1ELb0ELb0ELb0ELb0ELb0ELi2ELi2ELi4ELi2ELb1EEENS1_24CollectiveEpilogueBwdGQAISA_fSD_Li256ELb0ELb0EEENS1_19SingleTileSchedulerILb0ELb0ELb0ELi128EEEEEEEEEvNT_6ParamsE$_ZN4cute3eso3ESOILb1ELb0EJNS_1CILi0EEEiiiEEC2ERKS3_RKiS8_S8_,($_ZN7cutlass13device_kernelIN5flash19enable_sm80_to_sm89INS1_16FlashAttnBwdSm80INS1_25CollectiveMainloopBwdSm80ILi2ELi2EN4cute5tupleIJNS5_1CILi64EEENS7_ILi128EEES8_EEENS_10bfloat16_tEfNS_4arch4Sm80ELb0ELb0ELb1ELb0ELb0ELb0ELb0ELb0ELi2ELi2ELi4ELi2ELb1EEENS1_24CollectiveEpilogueBwdGQAISA_fSD_Li256ELb0ELb0EEENS1_19SingleTileSchedulerILb0ELb0ELb0ELi128EEEEEEEEEvNT_6ParamsE$_ZN4cute3eso3ESOILb1ELb0EJNS_5tupleIJNS2_IJNS_1CILi8EEENS3_ILi1EEEEEENS3_ILi2EEES5_EEENS2_IJNS2_IJS5_NS3_ILi0EEEEEElS9_EEEEEC2ERKS8_RKSB_ - $_ZN7cutlass13device_kernelIN5flash19enable_sm80_to_sm89INS1_16FlashAttnBwdSm80INS1_25CollectiveMainloopBwdSm80ILi2ELi2EN4cute5tupleIJNS5_1CILi64EEENS7_ILi128EEES8_EEENS_10bfloat16_tEfNS_4arch4Sm80ELb0ELb0ELb1ELb0ELb0ELb0ELb0ELb0ELi2ELi2ELi4ELi2ELb1EEENS1_24CollectiveEpilogueBwdGQAISA_fSD_Li256ELb0ELb0EEENS1_19SingleTileSchedulerILb0ELb0ELb0ELi128EEEEEEEEEvNT_6ParamsE$_ZN4cute3eso3ESOILb1ELb0EJNS_1CILi0EEEiiiEEC2ERKS3_RKiS8_S8_)
$_ZN7cutlass13device_kernelIN5flash19enable_sm80_to_sm89INS1_16FlashAttnBwdSm80INS1_25CollectiveMainloopBwdSm80ILi2ELi2EN4cute5tupleIJNS5_1CILi64EEENS7_ILi128EEES8_EEENS_10bfloat16_tEfNS_4arch4Sm80ELb0ELb0ELb1ELb0ELb0ELb0ELb0ELb0ELi2ELi2ELi4ELi2ELb1EEENS1_24CollectiveEpilogueBwdGQAISA_fSD_Li256ELb0ELb0EEENS1_19SingleTileSchedulerILb0ELb0ELb0ELi128EEEEEEEEEvNT_6ParamsE$_ZN4cute3eso3ESOILb1ELb0EJNS_1CILi0EEEiiiEEC2ERKS3_RKiS8_S8_:
[----:B------:R-:W-:Y:S02]  /*6430*/  IADD3 R7, R7, -c[0x0][0x20], RZ ;  /* 0x8000080007077a10 */ /* 0x000fe40007ffe0ff */
[----:B------:R-:W-:-:S03]  /*6440*/  IADD3 R6, R6, -c[0x0][0x20], RZ ;  /* 0x8000080006067a10 */ /* 0x000fc60007ffe0ff */
[----:B------:R1:W-:Y:S04]  /*6450*/  STL [R7], R50 ;  /* 0x0000003207007387 */ /* 0x0003e80000100800 */
[----:B------:R-:W2:Y:S01]  /*6460*/  LDL R6, [R6] ;  /* 0x0000000006067983 */ /* 0x000ea20000100800 */
[----:B------:R-:W-:Y:S01]  /*6470*/  IADD3 R11, R11, -c[0x0][0x20], RZ ;  /* 0x800008000b0b7a10 */ /* 0x000fe20007ffe0ff */
[----:B------:R-:W-:Y:S02]  /*6480*/  IMAD.MOV.U32 R17, RZ, RZ, 0x0 ;  /* 0x00000000ff117424 */ /* 0x000fe400078e00ff */
[----:B--2---:R1:W-:Y:S04]  /*6490*/  STL [R7+0x4], R6 ;  /* 0x0000040607007387 */ /* 0x0043e80000100800 */
[----:B------:R-:W2:Y:S04]  /*64a0*/  LDL R60, [R11] ;  /* 0x000000000b3c7983 */ /* 0x000ea80000100800 */
[----:B--2---:R1:W-:Y:S01]  /*64b0*/  STL [R7+0x8], R60 ;  /* 0x0000083c07007387 */ /* 0x0043e20000100800 */
[----:B------:R-:W-:Y:S05]  /*64c0*/  RET.REL.NODEC R16 `(_ZN7cutlass13device_kernelIN5flash19enable_sm80_to_sm89INS1_16FlashAttnBwdSm80INS1_25CollectiveMainloopBwdSm80ILi2ELi2EN4cute5tupleIJNS5_1CILi64EEENS7_ILi128EEES8_EEENS_10bfloat16_tEfNS_4arch4Sm80ELb0ELb0ELb1ELb0ELb0ELb0ELb0ELb0ELi2ELi2ELi4ELi2ELb1EEENS1_24CollectiveEpilogueBwdGQAISA_fSD_Li256ELb0ELb0EEENS1_19SingleTileSchedulerILb0ELb0ELb0ELi128EEEEEEEEEvNT_6ParamsE) ;  /* 0xffff9b3010007950 */ /* 0x000fea0003c3ffff */
        .type           $_ZN7cutlass13device_kernelIN5flash19enable_sm80_to_sm89INS1_16FlashAttnBwdSm80INS1_25CollectiveMainloopBwdSm80ILi2ELi2EN4cute5tupleIJNS5_1CILi64EEENS7_ILi128EEES8_EEENS_10bfloat16_tEfNS_4arch4Sm80ELb0ELb0ELb1ELb0ELb0ELb0ELb0ELb0ELi2ELi2ELi4ELi2ELb1EEENS1_24CollectiveEpilogueBwdGQAISA_fSD_Li256ELb0ELb0EEENS1_19SingleTileSchedulerILb0ELb0ELb0ELi128EEEEEEEEEvNT_6ParamsE$_ZN4cute3eso3ESOILb1ELb0EJNS_5tupleIJNS2_IJNS_1CILi8EEENS3_ILi1EEEEEENS3_ILi2EEES5_EEENS2_IJNS2_IJS5_NS3_ILi0EEEEEElS9_EEEEEC2ERKS8_RKSB_,@function
        .size           $_ZN7cutlass13device_kernelIN5flash19enable_sm80_to_sm89INS1_16FlashAttnBwdSm80INS1_25CollectiveMainloopBwdSm80ILi2ELi2EN4cute5tupleIJNS5_1CILi64EEENS7_ILi128EEES8_EEENS_10bfloat16_tEfNS_4arch4Sm80ELb0ELb0ELb1ELb0ELb0ELb0ELb0ELb0ELi2ELi2ELi4ELi2ELb1EEENS1_24CollectiveEpilogueBwdGQAISA_fSD_Li256ELb0ELb0EEENS1_19SingleTileSchedulerILb0ELb0ELb0ELi128EEEEEEEEEvNT_6ParamsE$_ZN4cute3eso3ESOILb1ELb0EJNS_5tupleIJNS2_IJNS_1CILi8EEENS3_ILi1EEEEEENS3_ILi2EEES5_EEENS2_IJNS2_IJS5_NS3_ILi0EEEEEElS9_EEEEEC2ERKS8_RKSB_,($_ZN7cutlass13device_kernelIN5flash19enable_sm80_to_sm89INS1_16FlashAttnBwdSm80INS1_25CollectiveMainloopBwdSm80ILi2ELi2EN4cute5tupleIJNS5_1CILi64EEENS7_ILi128EEES8_EEENS_10bfloat16_tEfNS_4arch4Sm80ELb0ELb0ELb1ELb0ELb0ELb0ELb0ELb0ELi2ELi2ELi4ELi2ELb1EEENS1_24CollectiveEpilogueBwdGQAISA_fSD_Li256ELb0ELb0EEENS1_19SingleTileSchedulerILb0ELb0ELb0ELi128EEEEEEEEEvNT_6ParamsE$_ZN4cute3eso3ESOILb1ELb0EJNS_5tupleIJNS_1CILi1EEENS3_ILi0EEEEEElS5_EEC2ERKS6_RKlRKS5_ - $_ZN7cutlass13device_kernelIN5flash19enable_sm80_to_sm89INS1_16FlashAttnBwdSm80INS1_25CollectiveMainloopBwdSm80ILi2ELi2EN4cute5tupleIJNS5_1CILi64EEENS7_ILi128EEES8_EEENS_10bfloat16_tEfNS_4arch4Sm80ELb0ELb0ELb1ELb0ELb0ELb0ELb0ELb0ELi2ELi2ELi4ELi2ELb1EEENS1_24CollectiveEpilogueBwdGQAISA_fSD_Li256ELb0ELb0EEENS1_19SingleTileSchedulerILb0ELb0ELb0ELi128EEEEEEEEEvNT_6ParamsE$_ZN4cute3eso3ESOILb1ELb0EJNS_5tupleIJNS2_IJNS_1CILi8EEENS3_ILi1EEEEEENS3_ILi2EEES5_EEENS2_IJNS2_IJS5_NS3_ILi0EEEEEElS9_EEEEEC2ERKS8_RKSB_)
$_ZN7cutlass13device_kernelIN5flash19enable_sm80_to_sm89INS1_16FlashAttnBwdSm80INS1_25CollectiveMainloopBwdSm80ILi2ELi2EN4cute5tupleIJNS5_1CILi64EEENS7_ILi128EEES8_EEENS_10bfloat16_tEfNS_4arch4Sm80ELb0ELb0ELb1ELb0ELb0ELb0ELb0ELb0ELi2ELi2ELi4ELi2ELb1EEENS1_24CollectiveEpilogueBwdGQAISA_fSD_Li256ELb0ELb0EEENS1_19SingleTileSchedulerILb0ELb0ELb0ELi128EEEEEEEEEvNT_6ParamsE$_ZN4cute3eso3ESOILb1ELb0EJNS_5tupleIJNS2_IJNS_1CILi8EEENS3_ILi1EEEEEENS3_ILi2EEES5_EEENS2_IJNS2_IJS5_NS3_ILi0EEEEEElS9_EEEEEC2ERKS8_RKSB_:
[----:B------:R-:W-:Y:S01]  /*64d0*/  IADD3 R7, R4, -c[0x0][0x20], RZ ;  /* 0x8000080004077a10 */ /* 0x000fe20007ffe0ff */
[----:B------:R-:W-:Y:S01]  /*64e0*/  IMAD.MOV.U32 R128, RZ, RZ, R6 ;  /* 0x000000ffff807224 */ /* 0x000fe200078e0006 */
[----:B------:R-:W-:Y:S01]  /*64f0*/  MOV R130, R10 ;  /* 0x0000000a00827202 */ /* 0x000fe20000000f00 */
[----:B------:R-:W-:Y:S01]  /*6500*/  IMAD.MOV.U32 R129, RZ, RZ, R9 ;  /* 0x000000ffff817224 */ /* 0x000fe200078e0009 */
[----:B------:R-:W-:-:S04]  /*6510*/  MOV R131, 0x0 ;  /* 0x0000000000837802 */ /* 0x000fc80000000f00 */
[----:B------:R1:W-:Y:S01]  /*6520*/  STL.64 [R7], R128 ;  /* 0x0000008007007387 */ /* 0x0003e20000100a00 */
[----:B------:R-:W-:Y:S05]  /*6530*/  RET.REL.NODEC R130 `(_ZN7cutlass13device_kernelIN5flash19enable_sm80_to_sm89INS1_16FlashAttnBwdSm80INS1_25CollectiveMainloopBwdSm80ILi2ELi2EN4cute5tupleIJNS5_1CILi64EEENS7_ILi128EEES8_EEENS_10bfloat16_tEfNS_4arch4Sm80ELb0ELb0ELb1ELb0ELb0ELb0ELb0ELb0ELi2ELi2ELi4ELi2ELb1EEENS1_24CollectiveEpilogueBwdGQAISA_fSD_Li256ELb0ELb0EEENS1_19SingleTileSchedulerILb0ELb0ELb0ELi128EEEEEEEEEvNT_6ParamsE) ;  /* 0xffff9ac082007950 */ /* 0x000fea0003c3ffff */
        .type           $_ZN7cutlass13device_kernelIN5flash19enable_sm80_to_sm89INS1_16FlashAttnBwdSm80INS1_25CollectiveMainloopBwdSm80ILi2ELi2EN4cute5tupleIJNS5_1CILi64EEENS7_ILi128EEES8_EEENS_10bfloat16_tEfNS_4arch4Sm80ELb0ELb0ELb1ELb0ELb0ELb0ELb0ELb0ELi2ELi2ELi4ELi2ELb1EEENS1_24CollectiveEpilogueBwdGQAISA_fSD_Li256ELb0ELb0EEENS1_19SingleTileSchedulerILb0ELb0ELb0ELi128EEEEEEEEEvNT_6ParamsE$_ZN4cute3eso3ESOILb1ELb0EJNS_5tupleIJNS_1CILi1EEENS3_ILi0EEEEEElS5_EEC2ERKS6_RKlRKS5_,@function
        .size           $_ZN7cutlass13device_kernelIN5flash19enable_sm80_to_sm89INS1_16FlashAttnBwdSm80INS1_25CollectiveMainloopBwdSm80ILi2ELi2EN4cute5tupleIJNS5_1CILi64EEENS7_ILi128EEES8_EEENS_10bfloat16_tEfNS_4arch4Sm80ELb0ELb0ELb1ELb0ELb0ELb0ELb0ELb0ELi2ELi2ELi4ELi2ELb1EEENS1_24CollectiveEpilogueBwdGQAISA_fSD_Li256ELb0ELb0EEENS1_19SingleTileSchedulerILb0ELb0ELb0ELi128EEEEEEEEEvNT_6ParamsE$_ZN4cute3eso3ESOILb1ELb0EJNS_5tupleIJNS_1CILi1EEENS3_ILi0EEEEEElS5_EEC2ERKS6_RKlRKS5_,($_ZN7cutlass13device_kernelIN5flash19enable_sm80_to_sm89INS1_16FlashAttnBwdSm80INS1_25CollectiveMainloopBwdSm80ILi2ELi2EN4cute5tupleIJNS5_1CILi64EEENS7_ILi128EEES8_EEENS_10bfloat16_tEfNS_4arch4Sm80ELb0ELb0ELb1ELb0ELb0ELb0ELb0ELb0ELi2ELi2ELi4ELi2ELb1EEENS1_24CollectiveEpilogueBwdGQAISA_fSD_Li256ELb0ELb0EEENS1_19SingleTileSchedulerILb0ELb0ELb0ELi128EEEEEEEEEvNT_6ParamsE$_ZN4cute3eso3ESOILb1ELb0EJNS_6LayoutINS_5tupleIJNS3_IJNS_1CILi1EEES5_EEEEEENS3_IJNS3_IJS5_NS4_ILi0EEEEEEEEEEENS_10ViewEngineINS_8gmem_ptrIPKN7cutlass9uint128_tEEEEEEEC2ERKSB_RKSJ_ - $_ZN7cutlass13device_kernelIN5flash19enable_sm80_to_sm89INS1_16FlashAttnBwdSm80INS1_25CollectiveMainloopBwdSm80ILi2ELi2EN4cute5tupleIJNS5_1CILi64EEENS7_ILi128EEES8_EEENS_10bfloat16_tEfNS_4arch4Sm80ELb0ELb0ELb1ELb0ELb0ELb0ELb0ELb0ELi2ELi2ELi4ELi2ELb1EEENS1_24CollectiveEpilogueBwdGQAISA_fSD_Li256ELb0ELb0EEENS1_19SingleTileSchedulerILb0ELb0ELb0ELi128EEEEEEEEEvNT_6ParamsE$_ZN4cute3eso3ESOILb1ELb0EJNS_5tupleIJNS_1CILi1EEENS3_ILi0EEEEEElS5_EEC2ERKS6_RKlRKS5_)
$_ZN7cutlass13device_kernelIN5flash19enable_sm80_to_sm89INS1_16FlashAttnBwdSm80INS1_25CollectiveMainloopBwdSm80ILi2ELi2EN4cute5tupleIJNS5_1CILi64EEENS7_ILi128EEES8_EEENS_10bfloat16_tEfNS_4arch4Sm80ELb0ELb0ELb1ELb0ELb0ELb0ELb0ELb0ELi2ELi2ELi4ELi2ELb1EEENS1_24CollectiveEpilogueBwdGQAISA_fSD_Li256ELb0ELb0EEENS1_19SingleTileSchedulerILb0ELb0ELb0ELi128EEEEEEEEEvNT_6ParamsE$_ZN4cute3eso3ESOILb1ELb0EJNS_5tupleIJNS_1CILi1EEENS3_ILi0EEEEEElS5_EEC2ERKS6_RKlRKS5_:
[----:B------:R-:W-:Y:S01]  /*6540*/  IADD3 R7, R7, -c[0x0][0x20], RZ ;  /* 0x8000080007077a10 */ /* 0x000fe20007ffe0ff */
[----:B------:R-:W-:Y:S01]  /*6550*/  IMAD.MOV.U32 R128, RZ, RZ, R6 ;  /* 0x000000ffff807224 */ /* 0x000fe200078e0006 */
[----:B------:R-:W-:Y:S01]  /*6560*/  MOV R130, R10 ;  /* 0x0000000a00827202 */ /* 0x000fe20000000f00 */
[----:B------:R-:W-:Y:S01]  /*6570*/  IMAD.MOV.U32 R129, RZ, RZ, R9 ;  /* 0x000000ffff817224 */ /* 0x000fe200078e0009 */
[----:B------:R-:W-:-:S04]  /*6580*/  MOV R131, 0x0 ;  /* 0x0000000000837802 */ /* 0x000fc80000000f00 */
[----:B------:R1:W-:Y:S01]  /*6590*/  STL.64 [R7], R128 ;  /* 0x0000008007007387 */ /* 0x0003e20000100a00 */
[----:B------:R-:W-:Y:S05]  /*65a0*/  RET.REL.NODEC R130 `(_ZN7cutlass13device_kernelIN5flash19enable_sm80_to_sm89INS1_16FlashAttnBwdSm80INS1_25CollectiveMainloopBwdSm80ILi2ELi2EN4cute5tupleIJNS5_1CILi64EEENS7_ILi128EEES8_EEENS_10bfloat16_tEfNS_4arch4Sm80ELb0ELb0ELb1ELb0ELb0ELb0ELb0ELb0ELi2ELi2ELi4ELi2ELb1EEENS1_24CollectiveEpilogueBwdGQAISA_fSD_Li256ELb0ELb0EEENS1_19SingleTileSchedulerILb0ELb0ELb0ELi128EEEEEEEEEvNT_6ParamsE) ;  /* 0xffff9a5082007950 */ /* 0x000fea0003c3ffff */
        .type           $_ZN7cutlass13device_kernelIN5flash19enable_sm80_to_sm89INS1_16FlashAttnBwdSm80INS1_25CollectiveMainloopBwdSm80ILi2ELi2EN4cute5tupleIJNS5_1CILi64EEENS7_ILi128EEES8_EEENS_10bfloat16_tEfNS_4arch4Sm80ELb0ELb0ELb1ELb0ELb0ELb0ELb0ELb0ELi2ELi2ELi4ELi2ELb1EEENS1_24CollectiveEpilogueBwdGQAISA_fSD_Li256ELb0ELb0EEENS1_19SingleTileSchedulerILb0ELb0ELb0ELi128EEEEEEEEEvNT_6ParamsE$_ZN4cute3eso3ESOILb1ELb0EJNS_6LayoutINS_5tupleIJNS3_IJNS_1CILi1EEES5_EEEEEENS3_IJNS3_IJS5_NS4_ILi0EEEEEEEEEEENS_10ViewEngineINS_8gmem_ptrIPKN7cutlass9uint128_tEEEEEEEC2ERKSB_RKSJ_,@function
        .size           $_ZN7cutlass13device_kernelIN5flash19enable_sm80_to_sm89INS1_16FlashAttnBwdSm80INS1_25CollectiveMainloopBwdSm80ILi2ELi2EN4cute5tupleIJNS5_1CILi64EEENS7_ILi128EEES8_EEENS_10bfloat16_tEfNS_4arch4Sm80ELb0ELb0ELb1ELb0ELb0ELb0ELb0ELb0ELi2ELi2ELi4ELi2ELb1EEENS1_24CollectiveEpilogueBwdGQAISA_fSD_Li256ELb0ELb0EEENS1_19SingleTileSchedulerILb0ELb0ELb0ELi128EEEEEEEEEvNT_6ParamsE$_ZN4cute3eso3ESOILb1ELb0EJNS_6LayoutINS_5tupleIJNS3_IJNS_1CILi1EEES5_EEEEEENS3_IJNS3_IJS5_NS4_ILi0EEEEEEEEEEENS_10ViewEngineINS_8gmem_ptrIPKN7cutlass9uint128_tEEEEEEEC2ERKSB_RKSJ_,($_ZN7cutlass13device_kernelIN5flash19enable_sm80_to_sm89INS1_16FlashAttnBwdSm80INS1_25CollectiveMainloopBwdSm80ILi2ELi2EN4cute5tupleIJNS5_1CILi64EEENS7_ILi128EEES8_EEENS_10bfloat16_tEfNS_4arch4Sm80ELb0ELb0ELb1ELb0ELb0ELb0ELb0ELb0ELi2ELi2ELi4ELi2ELb1EEENS1_24CollectiveEpilogueBwdGQAISA_fSD_Li256ELb0ELb0EEENS1_19SingleTileSchedulerILb0ELb0ELb0ELi128EEEEEEEEEvNT_6ParamsE$_ZN4cute3eso3ESOILb1ELb0EJNS_6LayoutINS_5tupleIJNS3_IJNS_1CILi1EEES5_EEEEEENS3_IJNS3_IJS5_NS4_ILi0EEEEEEEEEEENS_10ViewEngineINS_8smem_ptrIPN7cutlass9uint128_tEEEEEEEC2ERKSB_RKSI_ - $_ZN7cutlass13device_kernelIN5flash19enable_sm80_to_sm89INS1_16FlashAttnBwdSm80INS1_25CollectiveMainloopBwdSm80ILi2ELi2EN4cute5tupleIJNS5_1CILi64EEENS7_ILi128EEES8_EEENS_10bfloat16_tEfNS_4arch4Sm80ELb0ELb0ELb1ELb0ELb0ELb0ELb0ELb0ELi2ELi2ELi4ELi2ELb1EEENS1_24CollectiveEpilogueBwdGQAISA_fSD_Li256ELb0ELb0EEENS1_19SingleTileSchedulerILb0ELb0ELb0ELi128EEEEEEEEEvNT_6ParamsE$_ZN4cute3eso3ESOILb1ELb0EJNS_6LayoutINS_5tupleIJNS3_IJNS_1CILi1EEES5_EEEEEENS3_IJNS3_IJS5_NS4_ILi0EEEEEEEEEEENS_10ViewEngineINS_8gmem_ptrIPKN7cutlass9uint128_tEEEEEEEC2ERKSB_RKSJ_)
$_ZN7cutlass13device_kernelIN5flash19enable_sm80_to_sm89INS1_16FlashAttnBwdSm80INS1_25CollectiveMainloopBwdSm80ILi2ELi2EN4cute5tupleIJNS5_1CILi64EEENS7_ILi128EEES8_EEENS_10bfloat16_tEfNS_4arch4Sm80ELb0ELb0ELb1ELb0ELb0ELb0ELb0ELb0ELi2ELi2ELi4ELi2ELb1EEENS1_24CollectiveEpilogueBwdGQAISA_fSD_Li256ELb0ELb0EEENS1_19SingleTileSchedulerILb0ELb0ELb0ELi128EEEEEEEEEvNT_6ParamsE$_ZN4cute3eso3ESOILb1ELb0EJNS_6LayoutINS_5tupleIJNS3_IJNS_1CILi1EEES5_EEEEEENS3_IJNS3_IJS5_NS4_ILi0EEEEEEEEEEENS_10ViewEngineINS_8gmem_ptrIPKN7cutlass9uint128_tEEEEEEEC2ERKSB_RKSJ_:
[----:B------:R-:W-:Y:S01]  /*65b0*/  IADD3 R10, R4, -c[0x0][0x20], RZ ;  /* 0x80000800040a7a10 */ /* 0x000fe20007ffe0ff */
[----:B------:R-:W-:Y:S01]  /*65c0*/  IMAD.MOV.U32 R128, RZ, RZ, R16 ;  /* 0x000000ffff807224 */ /* 0x000fe200078e0010 */
[----:B------:R-:W-:-:S03]  /*65d0*/  MOV R129, 0x0 ;  /* 0x0000000000817802 */ /* 0x000fc60000000f00 */
[----:B------:R1:W-:Y:S01]  /*65e0*/  STL.64 [R10], R6 ;  /* 0x000000060a007387 */ /* 0x0003e20000100a00 */
[----:B------:R-:W-:Y:S05]  /*65f0*/  RET.REL.NODEC R128 `(_ZN7cutlass13device_kernelIN5flash19enable_sm80_to_sm89INS1_16FlashAttnBwdSm80INS1_25CollectiveMainloopBwdSm80ILi2ELi2EN4cute5tupleIJNS5_1CILi64EEENS7_ILi128EEES8_EEENS_10bfloat16_tEfNS_4arch4Sm80ELb0ELb0ELb1ELb0ELb0ELb0ELb0ELb0ELi2ELi2ELi4ELi2ELb1EEENS1_24CollectiveEpilogueBwdGQAISA_fSD_Li256ELb0ELb0EEENS1_19SingleTileSchedulerILb0ELb0ELb0ELi128EEEEEEEEEvNT_6ParamsE) ;  /* 0xffff9a0080007950 */ /* 0x000fea0003c3ffff */
        .type           $_ZN7cutlass13device_kernelIN5flash19enable_sm80_to_sm89INS1_16FlashAttnBwdSm80INS1_25CollectiveMainloopBwdSm80ILi2ELi2EN4cute5tupleIJNS5_1CILi64EEENS7_ILi128EEES8_EEENS_10bfloat16_tEfNS_4arch4Sm80ELb0ELb0ELb1ELb0ELb0ELb0ELb0ELb0ELi2ELi2ELi4ELi2ELb1EEENS1_24CollectiveEpilogueBwdGQAISA_fSD_Li256ELb0ELb0EEENS1_19SingleTileSchedulerILb0ELb0ELb0ELi128EEEEEEEEEvNT_6ParamsE$_ZN4cute3eso3ESOILb1ELb0EJNS_6LayoutINS_5tupleIJNS3_IJNS_1CILi1EEES5_EEEEEENS3_IJNS3_IJS5_NS4_ILi0EEEEEEEEEEENS_10ViewEngineINS_8smem_ptrIPN7cutlass9uint128_tEEEEEEEC2ERKSB_RKSI_,@function
        .size           $_ZN7cutlass13device_kernelIN5flash19enable_sm80_to_sm89INS1_16FlashAttnBwdSm80INS1_25CollectiveMainloopBwdSm80ILi2ELi2EN4cute5tupleIJNS5_1CILi64EEENS7_ILi128EEES8_EEENS_10bfloat16_tEfNS_4arch4Sm80ELb0ELb0ELb1ELb0ELb0ELb0ELb0ELb0ELi2ELi2ELi4ELi2ELb1EEENS1_24CollectiveEpilogueBwdGQAISA_fSD_Li256ELb0ELb0EEENS1_19SingleTileSchedulerILb0ELb0ELb0ELi128EEEEEEEEEvNT_6ParamsE$_ZN4cute3eso3ESOILb1ELb0EJNS_6LayoutINS_5tupleIJNS3_IJNS_1CILi1EEES5_EEEEEENS3_IJNS3_IJS5_NS4_ILi0EEEEEEEEEEENS_10ViewEngineINS_8smem_ptrIPN7cutlass9uint128_tEEEEEEEC2ERKSB_RKSI_,($_ZN7cutlass13device_kernelIN5flash19enable_sm80_to_sm89INS1_16FlashAttnBwdSm80INS1_25CollectiveMainloopBwdSm80ILi2ELi2EN4cute5tupleIJNS5_1CILi64EEENS7_ILi128EEES8_EEENS_10bfloat16_tEfNS_4arch4Sm80ELb0ELb0ELb1ELb0ELb0ELb0ELb0ELb0ELi2ELi2ELi4ELi2ELb1EEENS1_24CollectiveEpilogueBwdGQAISA_fSD_Li256ELb0ELb0EEENS1_19SingleTileSchedulerILb0ELb0ELb0ELi128EEEEEEEEEvNT_6ParamsE$_ZN4cute3eso3ESOILb1ELb0EJNS_6LayoutINS_5tupleIJNS3_IJNS_1CILi4EEENS4_ILi1EEEEEEEEENS3_IJNS3_IJS6_NS4_ILi0EEEEEEEEEEENS_10ViewEngineINS_8gmem_ptrIPKfEEEEEEC2ERKSC_RKSI_ - $_ZN7cutlass13device_kernelIN5flash19enable_sm80_to_sm89INS1_16FlashAttnBwdSm80INS1_25CollectiveMainloopBwdSm80ILi2ELi2EN4cute5tupleIJNS5_1CILi64EEENS7_ILi128EEES8_EEENS_10bfloat16_tEfNS_4arch4Sm80ELb0ELb0ELb1ELb0ELb0ELb0ELb0ELb0ELi2ELi2ELi4ELi2ELb1EEENS1_24CollectiveEpilogueBwdGQAISA_fSD_Li256ELb0ELb0EEENS1_19SingleTileSchedulerILb0ELb0ELb0ELi128EEEEEEEEEvNT_6ParamsE$_ZN4cute3eso3ESOILb1ELb0EJNS_6LayoutINS_5tupleIJNS3_IJNS_1CILi1EEES5_EEEEEENS3_IJNS3_IJS5_NS4_ILi0EEEEEEEEEEENS_10ViewEngineINS_8smem_ptrIPN7cutlass9uint128_tEEEEEEEC2ERKSB_RKSI_)
$_ZN7cutlass13device_kernelIN5flash19enable_sm80_to_sm89INS1_16FlashAttnBwdSm80INS1_25CollectiveMainloopBwdSm80ILi2ELi2EN4cute5tupleIJNS5_1CILi64EEENS7_ILi128EEES8_EEENS_10bfloat16_tEfNS_4arch4Sm80ELb0ELb0ELb1ELb0ELb0ELb0ELb0ELb0ELi2ELi2ELi4ELi2ELb1EEENS1_24CollectiveEpilogueBwdGQAISA_fSD_Li256ELb0ELb0EEENS1_19SingleTileSchedulerILb0ELb0ELb0ELi128EEEEEEEEEvNT_6ParamsE$_ZN4cute3eso3ESOILb1ELb0EJNS_6LayoutINS_5tupleIJNS3_IJNS_1CILi1EEES5_EEEEEENS3_IJNS3_IJS5_NS4_ILi0EEEEEEEEEEENS_10ViewEngineINS_8smem_ptrIPN7cutlass9uint128_tEEEEEEEC2ERKSB_RKSI_:
[----:B------:R-:W-:Y:S02]  /*6600*/  IADD3 R8, R4, -c[0x0][0x20], RZ ;  /* 0x8000080004087a10 */ /* 0x000fe40007ffe0ff */
[----:B------:R-:W-:-:S03]  /*6610*/  MOV R11, 0x0 ;  /* 0x00000000000b7802 */ /* 0x000fc60000000f00 */
[----:B------:R1:W-:Y:S01]  /*6620*/  STL.64 [R8], R6 ;  /* 0x0000000608007387 */ /* 0x0003e20000100a00 */
[----:B------:R-:W-:Y:S05]  /*6630*/  RET.REL.NODEC R10 `(_ZN7cutlass13device_kernelIN5flash19enable_sm80_to_sm89INS1_16FlashAttnBwdSm80INS1_25CollectiveMainloopBwdSm80ILi2ELi2EN4cute5tupleIJNS5_1CILi64EEENS7_ILi128EEES8_EEENS_10bfloat16_tEfNS_4arch4Sm80ELb0ELb0ELb1ELb0ELb0ELb0ELb0ELb0ELi2ELi2ELi4ELi2ELb1EEENS1_24CollectiveEpilogueBwdGQAISA_fSD_Li256ELb0ELb0EEENS1_19SingleTileSchedulerILb0ELb0ELb0ELi128EEEEEEEEEvNT_6ParamsE) ;  /* 0xffff99c00a007950 */ /* 0x000fea0003c3ffff */
        .type           $_ZN7cutlass13device_kernelIN5flash19enable_sm80_to_sm89INS1_16FlashAttnBwdSm80INS1_25CollectiveMainloopBwdSm80ILi2ELi2EN4cute5tupleIJNS5_1CILi64EEENS7_ILi128EEES8_EEENS_10bfloat16_tEfNS_4arch4Sm80ELb0ELb0ELb1ELb0ELb0ELb0ELb0ELb0ELi2ELi2ELi4ELi2ELb1EEENS1_24CollectiveEpilogueBwdGQAISA_fSD_Li256ELb0ELb0EEENS1_19SingleTileSchedulerILb0ELb0ELb0ELi128EEEEEEEEEvNT_6ParamsE$_ZN4cute3eso3ESOILb1ELb0EJNS_6LayoutINS_5tupleIJNS3_IJNS_1CILi4EEENS4_ILi1EEEEEEEEENS3_IJNS3_IJS6_NS4_ILi0EEEEEEEEEEENS_10ViewEngineINS_8gmem_ptrIPKfEEEEEEC2ERKSC_RKSI_,@function
        .size           $_ZN7cutlass13device_kernelIN5flash19enable_sm80_to_sm89INS1_16FlashAttnBwdSm80INS1_25CollectiveMainloopBwdSm80ILi2ELi2EN4cute5tupleIJNS5_1CILi64EEENS7_ILi128EEES8_EEENS_10bfloat16_tEfNS_4arch4Sm80ELb0ELb0ELb1ELb0ELb0ELb0ELb0ELb0ELi2ELi2ELi4ELi2ELb1EEENS1_24CollectiveEpilogueBwdGQAISA_fSD_Li256ELb0ELb0EEENS1_19SingleTileSchedulerILb0ELb0ELb0ELi128EEEEEEEEEvNT_6ParamsE$_ZN4cute3eso3ESOILb1ELb0EJNS_6LayoutINS_5tupleIJNS3_IJNS_1CILi4EEENS4_ILi1EEEEEEEEENS3_IJNS3_IJS6_NS4_ILi0EEEEEEEEEEENS_10ViewEngineINS_8gmem_ptrIPKfEEEEEEC2ERKSC_RKSI_,($_ZN7cutlass13device_kernelIN5flash19enable_sm80_to_sm89INS1_16FlashAttnBwdSm80INS1_25CollectiveMainloopBwdSm80ILi2ELi2EN4cute5tupleIJNS5_1CILi64EEENS7_ILi128EEES8_EEENS_10bfloat16_tEfNS_4arch4Sm80ELb0ELb0ELb1ELb0ELb0ELb0ELb0ELb0ELi2ELi2ELi4ELi2ELb1EEENS1_24CollectiveEpilogueBwdGQAISA_fSD_Li256ELb0ELb0EEENS1_19SingleTileSchedulerILb0ELb0ELb0ELi128EEEEEEEEEvNT_6ParamsE$_ZN4cute3eso3ESOILb1ELb0EJNS_6LayoutINS_5tupleIJNS3_IJNS_1CILi4EEENS4_ILi1EEEEEEEEENS3_IJNS3_IJS6_NS4_ILi0EEEEEEEEEEENS_10ViewEngineINS_8smem_ptrIPfEEEEEEC2ERKSC_RKSH_ - $_ZN7cutlass13device_kernelIN5flash19enable_sm80_to_sm89INS1_16FlashAttnBwdSm80INS1_25CollectiveMainloopBwdSm80ILi2ELi2EN4cute5tupleIJNS5_1CILi64EEENS7_ILi128EEES8_EEENS_10bfloat16_tEfNS_4arch4Sm80ELb0ELb0ELb1ELb0ELb0ELb0ELb0ELb0ELi2ELi2ELi4ELi2ELb1EEENS1_24CollectiveEpilogueBwdGQAISA_fSD_Li256ELb0ELb0EEENS1_19SingleTileSchedulerILb0ELb0ELb0ELi128EEEEEEEEEvNT_6ParamsE$_ZN4cute3eso3ESOILb1ELb0EJNS_6LayoutINS_5tupleIJNS3_IJNS_1CILi4EEENS4_ILi1EEEEEEEEENS3_IJNS3_IJS6_NS4_ILi0EEEEEEEEEEENS_10ViewEngineINS_8gmem_ptrIPKfEEEEEEC2ERKSC_RKSI_)
$_ZN7cutlass13device_kernelIN5flash19enable_sm80_to_sm89INS1_16FlashAttnBwdSm80INS1_25CollectiveMainloopBwdSm80ILi2ELi2EN4cute5tupleIJNS5_1CILi64EEENS7_ILi128EEES8_EEENS_10bfloat16_tEfNS_4arch4Sm80ELb0ELb0ELb1ELb0ELb0ELb0ELb0ELb0ELi2ELi2ELi4ELi2ELb1EEENS1_24CollectiveEpilogueBwdGQAISA_fSD_Li256ELb0ELb0EEENS1_19SingleTileSchedulerILb0ELb0ELb0ELi128EEEEEEEEEvNT_6ParamsE$_ZN4cute3eso3ESOILb1ELb0EJNS_6LayoutINS_5tupleIJNS3_IJNS_1CILi4EEENS4_ILi1EEEEEEEEENS3_IJNS3_IJS6_NS4_ILi0EEEEEEEEEEENS_10ViewEngineINS_8gmem_ptrIPKfEEEEEEC2ERKSC_RKSI_:
[----:B------:R-:W-:Y:S02]  /*6640*/  IADD3 R10, R13, -c[0x0][0x20], RZ ;  /* 0x800008000d0a7a10 */ /* 0x000fe40007ffe0ff */
[----:B------:R-:W-:-:S03]  /*6650*/  MOV R17, 0x0 ;  /* 0x0000000000117802 */ /* 0x000fc60000000f00 */
[----:B------:R1:W-:Y:S01]  /*6660*/  STL.64 [R10], R6 ;  /* 0x000000060a007387 */ /* 0x0003e20000100a00 */
[----:B------:R-:W-:Y:S05]  /*6670*/  RET.REL.NODEC R16 `(_ZN7cutlass13device_kernelIN5flash19enable_sm80_to_sm89INS1_16FlashAttnBwdSm80INS1_25CollectiveMainloopBwdSm80ILi2ELi2EN4cute5tupleIJNS5_1CILi64EEENS7_ILi128EEES8_EEENS_10bfloat16_tEfNS_4arch4Sm80ELb0ELb0ELb1ELb0ELb0ELb0ELb0ELb0ELi2ELi2ELi4ELi2ELb1EEENS1_24CollectiveEpilogueBwdGQAISA_fSD_Li256ELb0ELb0EEENS1_19SingleTileSchedulerILb0ELb0ELb0ELi128EEEEEEEEEvNT_6ParamsE) ;  /* 0xffff998010007950 */ /* 0x000fea0003c3ffff */
        .type           $_ZN7cutlass13device_kernelIN5flash19enable_sm80_to_sm89INS1_16FlashAttnBwdSm80INS1_25CollectiveMainloopBwdSm80ILi2ELi2EN4cute5tupleIJNS5_1CILi64EEENS7_ILi128EEES8_EEENS_10bfloat16_tEfNS_4arch4Sm80ELb0ELb0ELb1ELb0ELb0ELb0ELb0ELb0ELi2ELi2ELi4ELi2ELb1EEENS1_24CollectiveEpilogueBwdGQAISA_fSD_Li256ELb0ELb0EEENS1_19SingleTileSchedulerILb0ELb0ELb0ELi128EEEEEEEEEvNT_6ParamsE$_ZN4cute3eso3ESOILb1ELb0EJNS_6LayoutINS_5tupleIJNS3_IJNS_1CILi4EEENS4_ILi1EEEEEEEEENS3_IJNS3_IJS6_NS4_ILi0EEEEEEEEEEENS_10ViewEngineINS_8smem_ptrIPfEEEEEEC2ERKSC_RKSH_,@function
        .size           $_ZN7cutlass13device_kernelIN5flash19enable_sm80_to_sm89INS1_16FlashAttnBwdSm80INS1_25CollectiveMainloopBwdSm80ILi2ELi2EN4cute5tupleIJNS5_1CILi64EEENS7_ILi128EEES8_EEENS_10bfloat16_tEfNS_4arch4Sm80ELb0ELb0ELb1ELb0ELb0ELb0ELb0ELb0ELi2ELi2ELi4ELi2ELb1EEENS1_24CollectiveEpilogueBwdGQAISA_fSD_Li256ELb0ELb0EEENS1_19SingleTileSchedulerILb0ELb0ELb0ELi128EEEEEEEEEvNT_6ParamsE$_ZN4cute3eso3ESOILb1ELb0EJNS_6LayoutINS_5tupleIJNS3_IJNS_1CILi4EEENS4_ILi1EEEEEEEEENS3_IJNS3_IJS6_NS4_ILi0EEEEEEEEEEENS_10ViewEngineINS_8smem_ptrIPfEEEEEEC2ERKSC_RKSH_,($_ZN7cutlass13device_kernelIN5flash19enable_sm80_to_sm89INS1_16FlashAttnBwdSm80INS1_25CollectiveMainloopBwdSm80ILi2ELi2EN4cute5tupleIJNS5_1CILi64EEENS7_ILi128EEES8_EEENS_10bfloat16_tEfNS_4arch4Sm80ELb0ELb0ELb1ELb0ELb0ELb0ELb0ELb0ELi2ELi2ELi4ELi2ELb1EEENS1_24CollectiveEpilogueBwdGQAISA_fSD_Li256ELb0ELb0EEENS1_19SingleTileSchedulerILb0ELb0ELb0ELi128EEEEEEEEEvNT_6ParamsE$_ZN4cute3eso3ESOILb1ELb0EJNS_6LayoutINS_5tupleIJNS3_IJNS_1CILi4EEENS4_ILi1EEEEEES6_EEENS3_IJNS3_IJS6_NS4_ILi0EEEEEES9_EEEEENS_10ViewEngineINS_8gmem_ptrIPKfEEEEEEC2ERKSC_RKSI_ - $_ZN7cutlass13device_kernelIN5flash19enable_sm80_to_sm89INS1_16FlashAttnBwdSm80INS1_25CollectiveMainloopBwdSm80ILi2ELi2EN4cute5tupleIJNS5_1CILi64EEENS7_ILi128EEES8_EEENS_10bfloat16_tEfNS_4arch4Sm80ELb0ELb0ELb1ELb0ELb0ELb0ELb0ELb0ELi2ELi2ELi4ELi2ELb1EEENS1_24CollectiveEpilogueBwdGQAISA_fSD_Li256ELb0ELb0EEENS1_19SingleTileSchedulerILb0ELb0ELb0ELi128EEEEEEEEEvNT_6ParamsE$_ZN4cute3eso3ESOILb1ELb0EJNS_6LayoutINS_5tupleIJNS3_IJNS_1CILi4EEENS4_ILi1EEEEEEEEENS3_IJNS3_IJS6_NS4_ILi0EEEEEEEEEEENS_10ViewEngineINS_8smem_ptrIPfEEEEEEC2ERKSC_RKSH_)
$_ZN7cutlass13device_kernelIN5flash19enable_sm80_to_sm89INS1_16FlashAttnBwdSm80INS1_25CollectiveMainloopBwdSm80ILi2ELi2EN4cute5tupleIJNS5_1CILi64EEENS7_ILi128EEES8_EEENS_10bfloat16_tEfNS_4arch4Sm80ELb0ELb0ELb1ELb0ELb0ELb0ELb0ELb0ELi2ELi2ELi4ELi2ELb1EEENS1_24CollectiveEpilogueBwdGQAISA_fSD_Li256ELb0ELb0EEENS1_19SingleTileSchedulerILb0ELb0ELb0ELi128EEEEEEEEEvNT_6ParamsE$_ZN4cute3eso3ESOILb1ELb0EJNS_6LayoutINS_5tupleIJNS3_IJNS_1CILi4EEENS4_ILi1EEEEEEEEENS3_IJNS3_IJS6_NS4_ILi0EEEEEEEEEEENS_10ViewEngineINS_8smem_ptrIPfEEEEEEC2ERKSC_RKSH_:
[----:B------:R-:W-:Y:S02]  /*6680*/  IADD3 R8, R13, -c[0x0][0x20], RZ ;  /* 0x800008000d087a10 */ /* 0x000fe40007ffe0ff */
[----:B------:R-:W-:-:S03]  /*6690*/  MOV R17, 0x0 ;  /* 0x0000000000117802 */ /* 0x000fc60000000f00 */
[----:B------:R1:W-:Y:S01]  /*66a0*/  STL.64 [R8], R6 ;  /* 0x0000000608007387 */ /* 0x0003e20000100a00 */
[----:B------:R-:W-:Y:S05]  /*66b0*/  RET.REL.NODEC R16 `(_ZN7cutlass13device_kernelIN5flash19enable_sm80_to_sm89INS1_16FlashAttnBwdSm80INS1_25CollectiveMainloopBwdSm80ILi2ELi2EN4cute5tupleIJNS5_1CILi64EEENS7_ILi128EEES8_EEENS_10bfloat16_tEfNS_4arch4Sm80ELb0ELb0ELb1ELb0ELb0ELb0ELb0ELb0ELi2ELi2ELi4ELi2ELb1EEENS1_24CollectiveEpilogueBwdGQAISA_fSD_Li256ELb0ELb0EEENS1_19SingleTileSchedulerILb0ELb0ELb0ELi128EEEEEEEEEvNT_6ParamsE) ;  /* 0xffff994010007950 */ /* 0x000fea0003c3ffff */
        .type           $_ZN7cutlass13device_kernelIN5flash19enable_sm80_to_sm89INS1_16FlashAttnBwdSm80INS1_25CollectiveMainloopBwdSm80ILi2ELi2EN4cute5tupleIJNS5_1CILi64EEENS7_ILi128EEES8_EEENS_10bfloat16_tEfNS_4arch4Sm80ELb0ELb0ELb1ELb0ELb0ELb0ELb0ELb0ELi2ELi2ELi4ELi2ELb1EEENS1_24CollectiveEpilogueBwdGQAISA_fSD_Li256ELb0ELb0EEENS1_19SingleTileSchedulerILb0ELb0ELb0ELi128EEEEEEEEEvNT_6ParamsE$_ZN4cute3eso3ESOILb1ELb0EJNS_6LayoutINS_5tupleIJNS3_IJNS_1CILi4EEENS4_ILi1EEEEEES6_EEENS3_IJNS3_IJS6_NS4_ILi0EEEEEES9_EEEEENS_10ViewEngineINS_8gmem_ptrIPKfEEEEEEC2ERKSC_RKSI_,@function
        .size           $_ZN7cutlass13device_kernelIN5flash19enable_sm80_to_sm89INS1_16FlashAttnBwdSm80INS1_25CollectiveMainloopBwdSm80ILi2ELi2EN4cute5tupleIJNS5_1CILi64EEENS7_ILi128EEES8_EEENS_10bfloat16_tEfNS_4arch4Sm80ELb0ELb0ELb1ELb0ELb0ELb0ELb0ELb0ELi2ELi2ELi4ELi2ELb1EEENS1_24CollectiveEpilogueBwdGQAISA_fSD_Li256ELb0ELb0EEENS1_19SingleTileSchedulerILb0ELb0ELb0ELi128EEEEEEEEEvNT_6ParamsE$_ZN4cute3eso3ESOILb1ELb0EJNS_6LayoutINS_5tupleIJNS3_IJNS_1CILi4EEENS4_ILi1EEEEEES6_EEENS3_IJNS3_IJS6_NS4_ILi0EEEEEES9_EEEEENS_10ViewEngineINS_8gmem_ptrIPKfEEEEEEC2ERKSC_RKSI_,($_ZN7cutlass13device_kernelIN5flash19enable_sm80_to_sm89INS1_16FlashAttnBwdSm80INS1_25CollectiveMainloopBwdSm80ILi2ELi2EN4cute5tupleIJNS5_1CILi64EEENS7_ILi128EEES8_EEENS_10bfloat16_tEfNS_4arch4Sm80ELb0ELb0ELb1ELb0ELb0ELb0ELb0ELb0ELi2ELi2ELi4ELi2ELb1EEENS1_24CollectiveEpilogueBwdGQAISA_fSD_Li256ELb0ELb0EEENS1_19SingleTileSchedulerILb0ELb0ELb0ELi128EEEEEEEEEvNT_6ParamsE$_ZN4cute3eso3ESOILb1ELb0EJNS_6LayoutINS_5tupleIJNS3_IJNS_1CILi4EEENS4_ILi1EEEEEES6_EEENS3_IJNS3_IJS6_NS4_ILi0EEEEEES9_EEEEENS_10ViewEngineINS_8smem_ptrIPfEEEEEEC2ERKSC_RKSH_ - $_ZN7cutlass13device_kernelIN5flash19enable_sm80_to_sm89INS1_16FlashAttnBwdSm80INS1_25CollectiveMainloopBwdSm80ILi2ELi2EN4cute5tupleIJNS5_1CILi64EEENS7_ILi128EEES8_EEENS_10bfloat16_tEfNS_4arch4Sm80ELb0ELb0ELb1ELb0ELb0ELb0ELb0ELb0ELi2ELi2ELi4ELi2ELb1EEENS1_24CollectiveEpilogueBwdGQAISA_fSD_Li256ELb0ELb0EEENS1_19SingleTileSchedulerILb0ELb0ELb0ELi128EEEEEEEEEvNT_6ParamsE$_ZN4cute3eso3ESOILb1ELb0EJNS_6LayoutINS_5tupleIJNS3_IJNS_1CILi4EEENS4_ILi1EEEEEES6_EEENS3_IJNS3_IJS6_NS4_ILi0EEEEEES9_EEEEENS_10ViewEngineINS_8gmem_ptrIPKfEEEEEEC2ERKSC_RKSI_)
$_ZN7cutlass13device_kernelIN5flash19enable_sm80_to_sm89INS1_16FlashAttnBwdSm80INS1_25CollectiveMainloopBwdSm80ILi2ELi2EN4cute5tupleIJNS5_1CILi64EEENS7_ILi128EEES8_EEENS_10bfloat16_tEfNS_4arch4Sm80ELb0ELb0ELb1ELb0ELb0ELb0ELb0ELb0ELi2ELi2ELi4ELi2ELb1EEENS1_24CollectiveEpilogueBwdGQAISA_fSD_Li256ELb0ELb0EEENS1_19SingleTileSchedulerILb0ELb0ELb0ELi128EEEEEEEEEvNT_6ParamsE$_ZN4cute3eso3ESOILb1ELb0EJNS_6LayoutINS_5tupleIJNS3_IJNS_1CILi4EEENS4_ILi1EEEEEES6_EEENS3_IJNS3_IJS6_NS4_ILi0EEEEEES9_EEEEENS_10ViewEngineINS_8gmem_ptrIPKfEEEEEEC2ERKSC_RKSI_:
[----:B------:R-:W-:Y:S02]  /*66c0*/  IADD3 R8, R4, -c[0x0][0x20], RZ ;  /* 0x8000080004087a10 */ /* 0x000fe40007ffe0ff */
[----:B------:R-:W-:-:S03]  /*66d0*/  MOV R11, 0x0 ;  /* 0x00000000000b7802 */ /* 0x000fc60000000f00 */
[----:B------:R1:W-:Y:S01]  /*66e0*/  STL.64 [R8], R6 ;  /* 0x0000000608007387 */ /* 0x0003e20000100a00 */
[----:B------:R-:W-:Y:S05]  /*66f0*/  RET.REL.NODEC R10 `(_ZN7cutlass13device_kernelIN5flash19enable_sm80_to_sm89INS1_16FlashAttnBwdSm80INS1_25CollectiveMainloopBwdSm80ILi2ELi2EN4cute5tupleIJNS5_1CILi64EEENS7_ILi128EEES8_EEENS_10bfloat16_tEfNS_4arch4Sm80ELb0ELb0ELb1ELb0ELb0ELb0ELb0ELb0ELi2ELi2ELi4ELi2ELb1EEENS1_24CollectiveEpilogueBwdGQAISA_fSD_Li256ELb0ELb0EEENS1_19SingleTileSchedulerILb0ELb0ELb0ELi128EEEEEEEEEvNT_6ParamsE) ;  /* 0xffff99000a007950 */ /* 0x000fea0003c3ffff */
        .type           $_ZN7cutlass13device_kernelIN5flash19enable_sm80_to_sm89INS1_16FlashAttnBwdSm80INS1_25CollectiveMainloopBwdSm80ILi2ELi2EN4cute5tupleIJNS5_1CILi64EEENS7_ILi128EEES8_EEENS_10bfloat16_tEfNS_4arch4Sm80ELb0ELb0ELb1ELb0ELb0ELb0ELb0ELb0ELi2ELi2ELi4ELi2ELb1EEENS1_24CollectiveEpilogueBwdGQAISA_fSD_Li256ELb0ELb0EEENS1_19SingleTileSchedulerILb0ELb0ELb0ELi128EEEEEEEEEvNT_6ParamsE$_ZN4cute3eso3ESOILb1ELb0EJNS_6LayoutINS_5tupleIJNS3_IJNS_1CILi4EEENS4_ILi1EEEEEES6_EEENS3_IJNS3_IJS6_NS4_ILi0EEEEEES9_EEEEENS_10ViewEngineINS_8smem_ptrIPfEEEEEEC2ERKSC_RKSH_,@function
        .size           $_ZN7cutlass13device_kernelIN5flash19enable_sm80_to_sm89INS1_16FlashAttnBwdSm80INS1_25CollectiveMainloopBwdSm80ILi2ELi2EN4cute5tupleIJNS5_1CILi64EEENS7_ILi128EEES8_EEENS_10bfloat16_tEfNS_4arch4Sm80ELb0ELb0ELb1ELb0ELb0ELb0ELb0ELb0ELi2ELi2ELi4ELi2ELb1EEENS1_24CollectiveEpilogueBwdGQAISA_fSD_Li256ELb0ELb0EEENS1_19SingleTileSchedulerILb0ELb0ELb0ELi128EEEEEEEEEvNT_6ParamsE$_ZN4cute3eso3ESOILb1ELb0EJNS_6LayoutINS_5tupleIJNS3_IJNS_1CILi4EEENS4_ILi1EEEEEES6_EEENS3_IJNS3_IJS6_NS4_ILi0EEEEEES9_EEEEENS_10ViewEngineINS_8smem_ptrIPfEEEEEEC2ERKSC_RKSH_,($_ZN7cutlass13device_kernelIN5flash19enable_sm80_to_sm89INS1_16FlashAttnBwdSm80INS1_25CollectiveMainloopBwdSm80ILi2ELi2EN4cute5tupleIJNS5_1CILi64EEENS7_ILi128EEES8_EEENS_10bfloat16_tEfNS_4arch4Sm80ELb0ELb0ELb1ELb0ELb0ELb0ELb0ELb0ELi2ELi2ELi4ELi2ELb1EEENS1_24CollectiveEpilogueBwdGQAISA_fSD_Li256ELb0ELb0EEENS1_19SingleTileSchedulerILb0ELb0ELb0ELi128EEEEEEEEEvNT_6ParamsE$_ZN4cute3eso3ESOILb1ELb0EJNS_6LayoutINS_5tupleIJNS3_IJNS_1CILi4EEENS4_ILi1EEEEEES6_EEENS3_IJNS3_IJS6_NS4_ILi0EEEEEES9_EEEEEiEEC2ERKSC_RKi - $_ZN7cutlass13device_kernelIN5flash19enable_sm80_to_sm89INS1_16FlashAttnBwdSm80INS1_25CollectiveMainloopBwdSm80ILi2ELi2EN4cute5tupleIJNS5_1CILi64EEENS7_ILi128EEES8_EEENS_10bfloat16_tEfNS_4arch4Sm80ELb0ELb0ELb1ELb0ELb0ELb0ELb0ELb0ELi2ELi2ELi4ELi2ELb1EEENS1_24CollectiveEpilogueBwdGQAISA_fSD_Li256ELb0ELb0EEENS1_19SingleTileSchedulerILb0ELb0ELb0ELi128EEEEEEEEEvNT_6ParamsE$_ZN4cute3eso3ESOILb1ELb0EJNS_6LayoutINS_5tupleIJNS3_IJNS_1CILi4EEENS4_ILi1EEEEEES6_EEENS3_IJNS3_IJS6_NS4_ILi0EEEEEES9_EEEEENS_10ViewEngineINS_8smem_ptrIPfEEEEEEC2ERKSC_RKSH_)
$_ZN7cutlass13device_kernelIN5flash19enable_sm80_to_sm89INS1_16FlashAttnBwdSm80INS1_25CollectiveMainloopBwdSm80ILi2ELi2EN4cute5tupleIJNS5_1CILi64EEENS7_ILi128EEES8_EEENS_10bfloat16_tEfNS_4arch4Sm80ELb0ELb0ELb1ELb0ELb0ELb0ELb0ELb0ELi2ELi2ELi4ELi2ELb1EEENS1_24CollectiveEpilogueBwdGQAISA_fSD_Li256ELb0ELb0EEENS1_19SingleTileSchedulerILb0ELb0ELb0ELi128EEEEEEEEEvNT_6ParamsE$_ZN4cute3eso3ESOILb1ELb0EJNS_6LayoutINS_5tupleIJNS3_IJNS_1CILi4EEENS4_ILi1EEEEEES6_EEENS3_IJNS3_IJS6_NS4_ILi0EEEEEES9_EEEEENS_10ViewEngineINS_8smem_ptrIPfEEEEEEC2ERKSC_RKSH_:
[----:B------:R-:W-:Y:S02]  /*6700*/  IADD3 R8, R4, -c[0x0][0x20], RZ ;  /* 0x8000080004087a10 */ /* 0x000fe40007ffe0ff */
[----:B------:R-:W-:-:S03]  /*6710*/  MOV R17, 0x0 ;  /* 0x0000000000117802 */ /* 0x000fc60000000f00 */
[----:B------:R1:W-:Y:S01]  /*6720*/  STL.64 [R8], R6 ;  /* 0x0000000608007387 */ /* 0x0003e20000100a00 */
[----:B------:R-:W-:Y:S05]  /*6730*/  RET.REL.NODEC R16 `(_ZN7cutlass13device_kernelIN5flash19enable_sm80_to_sm89INS1_16FlashAttnBwdSm80INS1_25CollectiveMainloopBwdSm80ILi2ELi2EN4cute5tupleIJNS5_1CILi64EEENS7_ILi128EEES8_EEENS_10bfloat16_tEfNS_4arch4Sm80ELb0ELb0ELb1ELb0ELb0ELb0ELb0ELb0ELi2ELi2ELi4ELi2ELb1EEENS1_24CollectiveEpilogueBwdGQAISA_fSD_Li256ELb0ELb0EEENS1_19SingleTileSchedulerILb0ELb0ELb0ELi128EEEEEEEEEvNT_6ParamsE) ;  /* 0xffff98c010007950 */ /* 0x000fea0003c3ffff */
        .type           $_ZN7cutlass13device_kernelIN5flash19enable_sm80_to_sm89INS1_16FlashAttnBwdSm80INS1_25CollectiveMainloopBwdSm80ILi2ELi2EN4cute5tupleIJNS5_1CILi64EEENS7_ILi128EEES8_EEENS_10bfloat16_tEfNS_4arch4Sm80ELb0ELb0ELb1ELb0ELb0ELb0ELb0ELb0ELi2ELi2ELi4ELi2ELb1EEENS1_24CollectiveEpilogueBwdGQAISA_fSD_Li256ELb0ELb0EEENS1_19SingleTileSchedulerILb0ELb0ELb0ELi128EEEEEEEEEvNT_6ParamsE$_ZN4cute3eso3ESOILb1ELb0EJNS_6LayoutINS_5tupleIJNS3_IJNS_1CILi4EEENS4_ILi1EEEEEES6_EEENS3_IJNS3_IJS6_NS4_ILi0EEEEEES9_EEEEEiEEC2ERKSC_RKi,@function
        .size           $_ZN7cutlass13device_kernelIN5flash19enable_sm80_to_sm89INS1_16FlashAttnBwdSm80INS1_25CollectiveMainloopBwdSm80ILi2ELi2EN4cute5tupleIJNS5_1CILi64EEENS7_ILi128EEES8_EEENS_10bfloat16_tEfNS_4arch4Sm80ELb0ELb0ELb1ELb0ELb0ELb0ELb0ELb0ELi2ELi2ELi4ELi2ELb1EEENS1_24CollectiveEpilogueBwdGQAISA_fSD_Li256ELb0ELb0EEENS1_19SingleTileSchedulerILb0ELb0ELb0ELi128EEEEEEEEEvNT_6ParamsE$_ZN4cute3eso3ESOILb1ELb0EJNS_6LayoutINS_5tupleIJNS3_IJNS_1CILi4EEENS4_ILi1EEEEEES6_EEENS3_IJNS3_IJS6_NS4_ILi0EEEEEES9_EEEEEiEEC2ERKSC_RKi,($_ZN7cutlass13device_kernelIN5flash19enable_sm80_to_sm89INS1_16FlashAttnBwdSm80INS1_25CollectiveMainloopBwdSm80ILi2ELi2EN4cute5tupleIJNS5_1CILi64EEENS7_ILi128EEES8_EEENS_10bfloat16_tEfNS_4arch4Sm80ELb0ELb0ELb1ELb0ELb0ELb0ELb0ELb0ELi2ELi2ELi4ELi2ELb1EEENS1_24CollectiveEpilogueBwdGQAISA_fSD_Li256ELb0ELb0EEENS1_19SingleTileSchedulerILb0ELb0ELb0ELi128EEEEEEEEEvNT_6ParamsE$_ZN4cute3eso3ESOILb1ELb0EJNS_6LayoutINS_5tupleIJNS3_IJNS_1CILi8EEENS4_ILi1EEEEEEEEENS3_IJNS3_IJS6_NS4_ILi0EEEEEEEEEEENS_10ViewEngineINS_8gmem_ptrIPKN7cutlass10bfloat16_tEEEEEEEC2ERKSC_RKSK_ - $_ZN7cutlass13device_kernelIN5flash19enable_sm80_to_sm89INS1_16FlashAttnBwdSm80INS1_25CollectiveMainloopBwdSm80ILi2ELi2EN4cute5tupleIJNS5_1CILi64EEENS7_ILi128EEES8_EEENS_10bfloat16_tEfNS_4arch4Sm80ELb0ELb0ELb1ELb0ELb0ELb0ELb0ELb0ELi2ELi2ELi4ELi2ELb1EEENS1_24CollectiveEpilogueBwdGQAISA_fSD_Li256ELb0ELb0EEENS1_19SingleTileSchedulerILb0ELb0ELb0ELi128EEEEEEEEEvNT_6ParamsE$_ZN4cute3eso3ESOILb1ELb0EJNS_6LayoutINS_5tupleIJNS3_IJNS_1CILi4EEENS4_ILi1EEEEEES6_EEENS3_IJNS3_IJS6_NS4_ILi0EEEEEES9_EEEEEiEEC2ERKSC_RKi)
$_ZN7cutlass13device_kernelIN5flash19enable_sm80_to_sm89INS1_16FlashAttnBwdSm80INS1_25CollectiveMainloopBwdSm80ILi2ELi2EN4cute5tupleIJNS5_1CILi64EEENS7_ILi128EEES8_EEENS_10bfloat16_tEfNS_4arch4Sm80ELb0ELb0ELb1ELb0ELb0ELb0ELb0ELb0ELi2ELi2ELi4ELi2ELb1EEENS1_24CollectiveEpilogueBwdGQAISA_fSD_Li256ELb0ELb0EEENS1_19SingleTileSchedulerILb0ELb0ELb0ELi128EEEEEEEEEvNT_6ParamsE$_ZN4cute3eso3ESOILb1ELb0EJNS_6LayoutINS_5tupleIJNS3_IJNS_1CILi4EEENS4_ILi1EEEEEES6_EEENS3_IJNS3_IJS6_NS4_ILi0EEEEEES9_EEEEEiEEC2ERKSC_RKi:
[----:B------:R-:W-:Y:S02]  /*6740*/  IADD3 R6, R4, -c[0x0][0x20], RZ ;  /* 0x8000080004067a10 */ /* 0x000fe40007ffe0ff */
[----:B------:R-:W-:-:S03]  /*6750*/  MOV R9, 0x0 ;  /* 0x0000000000097802 */ /* 0x000fc60000000f00 */
[----:B------:R1:W-:Y:S01]  /*6760*/  STL [R6], R7 ;  /* 0x0000000706007387 */ /* 0x0003e20000100800 */
[----:B------:R-:W-:Y:S05]  /*6770*/  RET.REL.NODEC R8 `(_ZN7cutlass13device_kernelIN5flash19enable_sm80_to_sm89INS1_16FlashAttnBwdSm80INS1_25CollectiveMainloopBwdSm80ILi2ELi2EN4cute5tupleIJNS5_1CILi64EEENS7_ILi128EEES8_EEENS_10bfloat16_tEfNS_4arch4Sm80ELb0ELb0ELb1ELb0ELb0ELb0ELb0ELb0ELi2ELi2ELi4ELi2ELb1EEENS1_24CollectiveEpilogueBwdGQAISA_fSD_Li256ELb0ELb0EEENS1_19SingleTileSchedulerILb0ELb0ELb0ELi128EEEEEEEEEvNT_6ParamsE) ;  /* 0xffff988008007950 */ /* 0x000fea0003c3ffff */
        .type           $_ZN7cutlass13device_kernelIN5flash19enable_sm80_to_sm89INS1_16FlashAttnBwdSm80INS1_25CollectiveMainloopBwdSm80ILi2ELi2EN4cute5tupleIJNS5_1CILi64EEENS7_ILi128EEES8_EEENS_10bfloat16_tEfNS_4arch4Sm80ELb0ELb0ELb1ELb0ELb0ELb0ELb0ELb0ELi2ELi2ELi4ELi2ELb1EEENS1_24CollectiveEpilogueBwdGQAISA_fSD_Li256ELb0ELb0EEENS1_19SingleTileSchedulerILb0ELb0ELb0ELi128EEEEEEEEEvNT_6ParamsE$_ZN4cute3eso3ESOILb1ELb0EJNS_6LayoutINS_5tupleIJNS3_IJNS_1CILi8EEENS4_ILi1EEEEEEEEENS3_IJNS3_IJS6_NS4_ILi0EEEEEEEEEEENS_10ViewEngineINS_8gmem_ptrIPKN7cutlass10bfloat16_tEEEEEEEC2ERKSC_RKSK_,@function
        .size           $_ZN7cutlass13device_kernelIN5flash19enable_sm80_to_sm89INS1_16FlashAttnBwdSm80INS1_25CollectiveMainloopBwdSm80ILi2ELi2EN4cute5tupleIJNS5_1CILi64EEENS7_ILi128EEES8_EEENS_10bfloat16_tEfNS_4arch4Sm80ELb0ELb0ELb1ELb0ELb0ELb0ELb0ELb0ELi2ELi2ELi4ELi2ELb1EEENS1_24CollectiveEpilogueBwdGQAISA_fSD_Li256ELb0ELb0EEENS1_19SingleTileSchedulerILb0ELb0ELb0ELi128EEEEEEEEEvNT_6ParamsE$_ZN4cute3eso3ESOILb1ELb0EJNS_6LayoutINS_5tupleIJNS3_IJNS_1CILi8EEENS4_ILi1EEEEEEEEENS3_IJNS3_IJS6_NS4_ILi0EEEEEEEEEEENS_10ViewEngineINS_8gmem_ptrIPKN7cutlass10bfloat16_tEEEEEEEC2ERKSC_RKSK_,($_ZN7cutlass13device_kernelIN5flash19enable_sm80_to_sm89INS1_16FlashAttnBwdSm80INS1_25CollectiveMainloopBwdSm80ILi2ELi2EN4cute5tupleIJNS5_1CILi64EEENS7_ILi128EEES8_EEENS_10bfloat16_tEfNS_4arch4Sm80ELb0ELb0ELb1ELb0ELb0ELb0ELb0ELb0ELi2ELi2ELi4ELi2ELb1EEENS1_24CollectiveEpilogueBwdGQAISA_fSD_Li256ELb0ELb0EEENS1_19SingleTileSchedulerILb0ELb0ELb0ELi128EEEEEEEEEvNT_6ParamsE$_ZN4cute3eso3ESOILb1ELb0EJNS_6LayoutINS_5tupleIJNS3_IJNS_1CILi8EEENS4_ILi1EEEEEEEEENS3_IJNS3_IJS6_NS4_ILi0EEEEEEEEEEENS_10ViewEngineINS_8smem_ptrIPN7cutlass10bfloat16_tEEEEEEEC2ERKSC_RKSJ_ - $_ZN7cutlass13device_kernelIN5flash19enable_sm80_to_sm89INS1_16FlashAttnBwdSm80INS1_25CollectiveMainloopBwdSm80ILi2ELi2EN4cute5tupleIJNS5_1CILi64EEENS7_ILi128EEES8_EEENS_10bfloat16_tEfNS_4arch4Sm80ELb0ELb0ELb1ELb0ELb0ELb0ELb0ELb0ELi2ELi2ELi4ELi2ELb1EEENS1_24CollectiveEpilogueBwdGQAISA_fSD_Li256ELb0ELb0EEENS1_19SingleTileSchedulerILb0ELb0ELb0ELi128EEEEEEEEEvNT_6ParamsE$_ZN4cute3eso3ESOILb1ELb0EJNS_6LayoutINS_5tupleIJNS3_IJNS_1CILi8EEENS4_ILi1EEEEEEEEENS3_IJNS3_IJS6_NS4_ILi0EEEEEEEEEEENS_10ViewEngineINS_8gmem_ptrIPKN7cutlass10bfloat16_tEEEEEEEC2ERKSC_RKSK_)
$_ZN7cutlass13device_kernelIN5flash19enable_sm80_to_sm89INS1_16FlashAttnBwdSm80INS1_25CollectiveMainloopBwdSm80ILi2ELi2EN4cute5tupleIJNS5_1CILi64EEENS7_ILi128EEES8_EEENS_10bfloat16_tEfNS_4arch4Sm80ELb0ELb0ELb1ELb0ELb0ELb0ELb0ELb0ELi2ELi2ELi4ELi2ELb1EEENS1_24CollectiveEpilogueBwdGQAISA_fSD_Li256ELb0ELb0EEENS1_19SingleTileSchedulerILb0ELb0ELb0ELi128EEEEEEEEEvNT_6ParamsE$_ZN4cute3eso3ESOILb1ELb0EJNS_6LayoutINS_5tupleIJNS3_IJNS_1CILi8EEENS4_ILi1EEEEEEEEENS3_IJNS3_IJS6_NS4_ILi0EEEEEEEEEEENS_10ViewEngineINS_8gmem_ptrIPKN7cutlass10bfloat16_tEEEEEEEC2ERKSC_RKSK_:
[----:B------:R-:W-:Y:S02]  /*6780*/  IADD3 R8, R4, -c[0x0][0x20], RZ ;  /* 0x8000080004087a10 */ /* 0x000fe40007ffe0ff */
[----:B------:R-:W-:-:S03]  /*6790*/  MOV R11, 0x0 ;  /* 0x00000000000b7802 */ /* 0x000fc60000000f00 */
[----:B------:R1:W-:Y:S01]  /*67a0*/  STL.64 [R8], R6 ;  /* 0x0000000608007387 */ /* 0x0003e20000100a00 */
[----:B------:R-:W-:Y:S05]  /*67b0*/  RET.REL.NODEC R10 `(_ZN7cutlass13device_kernelIN5flash19enable_sm80_to_sm89INS1_16FlashAttnBwdSm80INS1_25CollectiveMainloopBwdSm80ILi2ELi2EN4cute5tupleIJNS5_1CILi64EEENS7_ILi128EEES8_EEENS_10bfloat16_tEfNS_4arch4Sm80ELb0ELb0ELb1ELb0ELb0ELb0ELb0ELb0ELi2ELi2ELi4ELi2ELb1EEENS1_24CollectiveEpilogueBwdGQAISA_fSD_Li256ELb0ELb0EEENS1_19SingleTileSchedulerILb0ELb0ELb0ELi128EEEEEEEEEvNT_6ParamsE) ;  /* 0xffff98400a007950 */ /* 0x000fea0003c3ffff */
        .type           $_ZN7cutlass13device_kernelIN5flash19enable_sm80_to_sm89INS1_16FlashAttnBwdSm80INS1_25CollectiveMainloopBwdSm80ILi2ELi2EN4cute5tupleIJNS5_1CILi64EEENS7_ILi128EEES8_EEENS_10bfloat16_tEfNS_4arch4Sm80ELb0ELb0ELb1ELb0ELb0ELb0ELb0ELb0ELi2ELi2ELi4ELi2ELb1EEENS1_24CollectiveEpilogueBwdGQAISA_fSD_Li256ELb0ELb0EEENS1_19SingleTileSchedulerILb0ELb0ELb0ELi128EEEEEEEEEvNT_6ParamsE$_ZN4cute3eso3ESOILb1ELb0EJNS_6LayoutINS_5tupleIJNS3_IJNS_1CILi8EEENS4_ILi1EEEEEEEEENS3_IJNS3_IJS6_NS4_ILi0EEEEEEEEEEENS_10ViewEngineINS_8smem_ptrIPN7cutlass10bfloat16_tEEEEEEEC2ERKSC_RKSJ_,@function
        .size           $_ZN7cutlass13device_kernelIN5flash19enable_sm80_to_sm89INS1_16FlashAttnBwdSm80INS1_25CollectiveMainloopBwdSm80ILi2ELi2EN4cute5tupleIJNS5_1CILi64EEENS7_ILi128EEES8_EEENS_10bfloat16_tEfNS_4arch4Sm80ELb0ELb0ELb1ELb0ELb0ELb0ELb0ELb0ELi2ELi2ELi4ELi2ELb1EEENS1_24CollectiveEpilogueBwdGQAISA_fSD_Li256ELb0ELb0EEENS1_19SingleTileSchedulerILb0ELb0ELb0ELi128EEEEEEEEEvNT_6ParamsE$_ZN4cute3eso3ESOILb1ELb0EJNS_6LayoutINS_5tupleIJNS3_IJNS_1CILi8EEENS4_ILi1EEEEEEEEENS3_IJNS3_IJS6_NS4_ILi0EEEEEEEEEEENS_10ViewEngineINS_8smem_ptrIPN7cutlass10bfloat16_tEEEEEEEC2ERKSC_RKSJ_,($_ZN7cutlass13device_kernelIN5flash19enable_sm80_to_sm89INS1_16FlashAttnBwdSm80INS1_25CollectiveMainloopBwdSm80ILi2ELi2EN4cute5tupleIJNS5_1CILi64EEENS7_ILi128EEES8_EEENS_10bfloat16_tEfNS_4arch4Sm80ELb0ELb0ELb1ELb0ELb0ELb0ELb0ELb0ELi2ELi2ELi4ELi2ELb1EEENS1_24CollectiveEpilogueBwdGQAISA_fSD_Li256ELb0ELb0EEENS1_19SingleTileSchedulerILb0ELb0ELb0ELi128EEEEEEEEEvNT_6ParamsE$_ZN4cute3eso3ESOILb1ELb0EJNS_6LayoutINS_5tupleIJNS3_IJNS_1CILi8EEENS4_ILi1EEEEEEEEENS3_IJNS3_IJS6_NS4_ILi0EEEEEEEEEEEiEEC2ERKSC_RKi - $_ZN7cutlass13device_kernelIN5flash19enable_sm80_to_sm89INS1_16FlashAttnBwdSm80INS1_25CollectiveMainloopBwdSm80ILi2ELi2EN4cute5tupleIJNS5_1CILi64EEENS7_ILi128EEES8_EEENS_10bfloat16_tEfNS_4arch4Sm80ELb0ELb0ELb1ELb0ELb0ELb0ELb0ELb0ELi2ELi2ELi4ELi2ELb1EEENS1_24CollectiveEpilogueBwdGQAISA_fSD_Li256ELb0ELb0EEENS1_19SingleTileSchedulerILb0ELb0ELb0ELi128EEEEEEEEEvNT_6ParamsE$_ZN4cute3eso3ESOILb1ELb0EJNS_6LayoutINS_5tupleIJNS3_IJNS_1CILi8EEENS4_ILi1EEEEEEEEENS3_IJNS3_IJS6_NS4_ILi0EEEEEEEEEEENS_10ViewEngineINS_8smem_ptrIPN7cutlass10bfloat16_tEEEEEEEC2ERKSC_RKSJ_)
$_ZN7cutlass13device_kernelIN5flash19enable_sm80_to_sm89INS1_16FlashAttnBwdSm80INS1_25CollectiveMainloopBwdSm80ILi2ELi2EN4cute5tupleIJNS5_1CILi64EEENS7_ILi128EEES8_EEENS_10bfloat16_tEfNS_4arch4Sm80ELb0ELb0ELb1ELb0ELb0ELb0ELb0ELb0ELi2ELi2ELi4ELi2ELb1EEENS1_24CollectiveEpilogueBwdGQAISA_fSD_Li256ELb0ELb0EEENS1_19SingleTileSchedulerILb0ELb0ELb0ELi128EEEEEEEEEvNT_6ParamsE$_ZN4cute3eso3ESOILb1ELb0EJNS_6LayoutINS_5tupleIJNS3_IJNS_1CILi8EEENS4_ILi1EEEEEEEEENS3_IJNS3_IJS6_NS4_ILi0EEEEEEEEEEENS_10ViewEngineINS_8smem_ptrIPN7cutlass10bfloat16_tEEEEEEEC2ERKSC_RKSJ_:
[----:B------:R-:W-:Y:S01]  /*67c0*/  IADD3 R8, R4, -c[0x0][0x20], RZ ;  /* 0x8000080004087a10 */ /* 0x000fe20007ffe0ff */
[----:B------:R-:W-:Y:S01]  /*67d0*/  IMAD.MOV.U32 R128, RZ, RZ, R16 ;  /* 0x000000ffff807224 */ /* 0x000fe200078e0010 */
[----:B------:R-:W-:-:S03]  /*67e0*/  MOV R129, 0x0 ;  /* 0x0000000000817802 */ /* 0x000fc60000000f00 */
[----:B------:R1:W-:Y:S01]  /*67f0*/  STL.64 [R8], R6 ;  /* 0x0000000608007387 */ /* 0x0003e20000100a00 */
[----:B------:R-:W-:Y:S05]  /*6800*/  RET.REL.NODEC R128 `(_ZN7cutlass13device_kernelIN5flash19enable_sm80_to_sm89INS1_16FlashAttnBwdSm80INS1_25CollectiveMainloopBwdSm80ILi2ELi2EN4cute5tupleIJNS5_1CILi64EEENS7_ILi128EEES8_EEENS_10bfloat16_tEfNS_4arch4Sm80ELb0ELb0ELb1ELb0ELb0ELb0ELb0ELb0ELi2ELi2ELi4ELi2ELb1EEENS1_24CollectiveEpilogueBwdGQAISA_fSD_Li256ELb0ELb0EEENS1_19SingleTileSchedulerILb0ELb0ELb0ELi128EEEEEEEEEvNT_6ParamsE) ;  /* 0xffff97f080007950 */ /* 0x000fea0003c3ffff */
        .type           $_ZN7cutlass13device_kernelIN5flash19enable_sm80_to_sm89INS1_16FlashAttnBwdSm80INS1_25CollectiveMainloopBwdSm80ILi2ELi2EN4cute5tupleIJNS5_1CILi64EEENS7_ILi128EEES8_EEENS_10bfloat16_tEfNS_4arch4Sm80ELb0ELb0ELb1ELb0ELb0ELb0ELb0ELb0ELi2ELi2ELi4ELi2ELb1EEENS1_24CollectiveEpilogueBwdGQAISA_fSD_Li256ELb0ELb0EEENS1_19SingleTileSchedulerILb0ELb0ELb0ELi128EEEEEEEEEvNT_6ParamsE$_ZN4cute3eso3ESOILb1ELb0EJNS_6LayoutINS_5tupleIJNS3_IJNS_1CILi8EEENS4_ILi1EEEEEEEEENS3_IJNS3_IJS6_NS4_ILi0EEEEEEEEEEEiEEC2ERKSC_RKi,@function
        .size           $_ZN7cutlass13device_kernelIN5flash19enable_sm80_to_sm89INS1_16FlashAttnBwdSm80INS1_25CollectiveMainloopBwdSm80ILi2ELi2EN4cute5tupleIJNS5_1CILi64EEENS7_ILi128EEES8_EEENS_10bfloat16_tEfNS_4arch4Sm80ELb0ELb0ELb1ELb0ELb0ELb0ELb0ELb0ELi2ELi2ELi4ELi2ELb1EEENS1_24CollectiveEpilogueBwdGQAISA_fSD_Li256ELb0ELb0EEENS1_19SingleTileSchedulerILb0ELb0ELb0ELi128EEEEEEEEEvNT_6ParamsE$_ZN4cute3eso3ESOILb1ELb0EJNS_6LayoutINS_5tupleIJNS3_IJNS_1CILi8EEENS4_ILi1EEEEEEEEENS3_IJNS3_IJS6_NS4_ILi0EEEEEEEEEEEiEEC2ERKSC_RKi,($_ZN7cutlass13device_kernelIN5flash19enable_sm80_to_sm89INS1_16FlashAttnBwdSm80INS1_25CollectiveMainloopBwdSm80ILi2ELi2EN4cute5tupleIJNS5_1CILi64EEENS7_ILi128EEES8_EEENS_10bfloat16_tEfNS_4arch4Sm80ELb0ELb0ELb1ELb0ELb0ELb0ELb0ELb0ELi2ELi2ELi4ELi2ELb1EEENS1_24CollectiveEpilogueBwdGQAISA_fSD_Li256ELb0ELb0EEENS1_19SingleTileSchedulerILb0ELb0ELb0ELi128EEEEEEEEEvNT_6ParamsE$_ZN4cute3eso3ESOILb1ELb0EJNS_6LayoutINS_5tupleIJNS3_IJNS_1CILi8EEENS4_ILi1EEEEEEEEENS3_IJNS3_IJS6_NS4_ILi0EEEEEEEEEEElEEC2ERKSC_RKl - $_ZN7cutlass13device_kernelIN5flash19enable_sm80_to_sm89INS1_16FlashAttnBwdSm80INS1_25CollectiveMainloopBwdSm80ILi2ELi2EN4cute5tupleIJNS5_1CILi64EEENS7_ILi128EEES8_EEENS_10bfloat16_tEfNS_4arch4Sm80ELb0ELb0ELb1ELb0ELb0ELb0ELb0ELb0ELi2ELi2ELi4ELi2ELb1EEENS1_24CollectiveEpilogueBwdGQAISA_fSD_Li256ELb0ELb0EEENS1_19SingleTileSchedulerILb0ELb0ELb0ELi128EEEEEEEEEvNT_6ParamsE$_ZN4cute3eso3ESOILb1ELb0EJNS_6LayoutINS_5tupleIJNS3_IJNS_1CILi8EEENS4_ILi1EEEEEEEEENS3_IJNS3_IJS6_NS4_ILi0EEEEEEEEEEEiEEC2ERKSC_RKi)
$_ZN7cutlass13device_kernelIN5flash19enable_sm80_to_sm89INS1_16FlashAttnBwdSm80INS1_25CollectiveMainloopBwdSm80ILi2ELi2EN4cute5tupleIJNS5_1CILi64EEENS7_ILi128EEES8_EEENS_10bfloat16_tEfNS_4arch4Sm80ELb0ELb0ELb1ELb0ELb0ELb0ELb0ELb0ELi2ELi2ELi4ELi2ELb1EEENS1_24CollectiveEpilogueBwdGQAISA_fSD_Li256ELb0ELb0EEENS1_19SingleTileSchedulerILb0ELb0ELb0ELi128EEEEEEEEEvNT_6ParamsE$_ZN4cute3eso3ESOILb1ELb0EJNS_6LayoutINS_5tupleIJNS3_IJNS_1CILi8EEENS4_ILi1EEEEEEEEENS3_IJNS3_IJS6_NS4_ILi0EEEEEEEEEEEiEEC2ERKSC_RKi:
[----:B------:R-:W-:Y:S02]  /*6810*/  IADD3 R6, R4, -c[0x0][0x20], RZ ;  /* 0x8000080004067a10 */ /* 0x000fe40007ffe0ff */
[----:B------:R-:W-:-:S03]  /*6820*/  MOV R9, 0x0 ;  /* 0x0000000000097802 */ /* 0x000fc60000000f00 */
[----:B------:R1:W-:Y:S01]  /*6830*/  STL [R6], R7 ;  /* 0x0000000706007387 */ /* 0x0003e20000100800 */
[----:B------:R-:W-:Y:S05]  /*6840*/  RET.REL.NODEC R8 `(_ZN7cutlass13device_kernelIN5flash19enable_sm80_to_sm89INS1_16FlashAttnBwdSm80INS1_25CollectiveMainloopBwdSm80ILi2ELi2EN4cute5tupleIJNS5_1CILi64EEENS7_ILi128EEES8_EEENS_10bfloat16_tEfNS_4arch4Sm80ELb0ELb0ELb1ELb0ELb0ELb0ELb0ELb0ELi2ELi2ELi4ELi2ELb1EEENS1_24CollectiveEpilogueBwdGQAISA_fSD_Li256ELb0ELb0EEENS1_19SingleTileSchedulerILb0ELb0ELb0ELi128EEEEEEEEEvNT_6ParamsE) ;  /* 0xffff97b008007950 */ /* 0x000fea0003c3ffff */
        .type           $_ZN7cutlass13device_kernelIN5flash19enable_sm80_to_sm89INS1_16FlashAttnBwdSm80INS1_25CollectiveMainloopBwdSm80ILi2ELi2EN4cute5tupleIJNS5_1CILi64EEENS7_ILi128EEES8_EEENS_10bfloat16_tEfNS_4arch4Sm80ELb0ELb0ELb1ELb0ELb0ELb0ELb0ELb0ELi2ELi2ELi4ELi2ELb1EEENS1_24CollectiveEpilogueBwdGQAISA_fSD_Li256ELb0ELb0EEENS1_19SingleTileSchedulerILb0ELb0ELb0ELi128EEEEEEEEEvNT_6ParamsE$_ZN4cute3eso3ESOILb1ELb0EJNS_6LayoutINS_5tupleIJNS3_IJNS_1CILi8EEENS4_ILi1EEEEEEEEENS3_IJNS3_IJS6_NS4_ILi0EEEEEEEEEEElEEC2ERKSC_RKl,@function
        .size           $_ZN7cutlass13device_kernelIN5flash19enable_sm80_to_sm89INS1_16FlashAttnBwdSm80INS1_25CollectiveMainloopBwdSm80ILi2ELi2EN4cute5tupleIJNS5_1CILi64EEENS7_ILi128EEES8_EEENS_10bfloat16_tEfNS_4arch4Sm80ELb0ELb0ELb1ELb0ELb0ELb0ELb0ELb0ELi2ELi2ELi4ELi2ELb1EEENS1_24CollectiveEpilogueBwdGQAISA_fSD_Li256ELb0ELb0EEENS1_19SingleTileSchedulerILb0ELb0ELb0ELi128EEEEEEEEEvNT_6ParamsE$_ZN4cute3eso3ESOILb1ELb0EJNS_6LayoutINS_5tupleIJNS3_IJNS_1CILi8EEENS4_ILi1EEEEEEEEENS3_IJNS3_IJS6_NS4_ILi0EEEEEEEEEEElEEC2ERKSC_RKl,($_ZN7cutlass13device_kernelIN5flash19enable_sm80_to_sm89INS1_16FlashAttnBwdSm80INS1_25CollectiveMainloopBwdSm80ILi2ELi2EN4cute5tupleIJNS5_1CILi64EEENS7_ILi128EEES8_EEENS_10bfloat16_tEfNS_4arch4Sm80ELb0ELb0ELb1ELb0ELb0ELb0ELb0ELb0ELi2ELi2ELi4ELi2ELb1EEENS1_24CollectiveEpilogueBwdGQAISA_fSD_Li256ELb0ELb0EEENS1_19SingleTileSchedulerILb0ELb0ELb0ELi128EEEEEEEEEvNT_6ParamsE$_ZN4cute3eso3ESOILb1ELb0EJNS_6LayoutINS_5tupleIJNS3_IJNS_1CILi8EEENS4_ILi1EEEEEENS4_ILi2EEES6_EEENS3_IJNS3_IJS6_NS4_ILi0EEEEEENS4_ILi2048EEESA_EEEEENS_10ViewEngineINS_8smem_ptrIPN7cutlass10bfloat16_tEEEEEEEC2ERKSE_RKSL_ - $_ZN7cutlass13device_kernelIN5flash19enable_sm80_to_sm89INS1_16FlashAttnBwdSm80INS1_25CollectiveMainloopBwdSm80ILi2ELi2EN4cute5tupleIJNS5_1CILi64EEENS7_ILi128EEES8_EEENS_10bfloat16_tEfNS_4arch4Sm80ELb0ELb0ELb1ELb0ELb0ELb0ELb0ELb0ELi2ELi2ELi4ELi2ELb1EEENS1_24CollectiveEpilogueBwdGQAISA_fSD_Li256ELb0ELb0EEENS1_19SingleTileSchedulerILb0ELb0ELb0ELi128EEEEEEEEEvNT_6ParamsE$_ZN4cute3eso3ESOILb1ELb0EJNS_6LayoutINS_5tupleIJNS3_IJNS_1CILi8EEENS4_ILi1EEEEEEEEENS3_IJNS3_IJS6_NS4_ILi0EEEEEEEEEEElEEC2ERKSC_RKl)
$_ZN7cutlass13device_kernelIN5flash19enable_sm80_to_sm89INS1_16FlashAttnBwdSm80INS1_25CollectiveMainloopBwdSm80ILi2ELi2EN4cute5tupleIJNS5_1CILi64EEENS7_ILi128EEES8_EEENS_10bfloat16_tEfNS_4arch4Sm80ELb0ELb0ELb1ELb0ELb0ELb0ELb0ELb0ELi2ELi2ELi4ELi2ELb1EEENS1_24CollectiveEpilogueBwdGQAISA_fSD_Li256ELb0ELb0EEENS1_19SingleTileSchedulerILb0ELb0ELb0ELi128EEEEEEEEEvNT_6ParamsE$_ZN4cute3eso3ESOILb1ELb0EJNS_6LayoutINS_5tupleIJNS3_IJNS_1CILi8EEENS4_ILi1EEEEEEEEENS3_IJNS3_IJS6_NS4_ILi0EEEEEEEEEEElEEC2ERKSC_RKl:
[----:B------:R-:W-:Y:S01]  /*6850*/  IADD3 R6, R4, -c[0x0][0x20], RZ ;  /* 0x8000080004067a10 */ /* 0x000fe20007ffe0ff */
[----:B------:R-:W-:Y:S01]  /*6860*/  IMAD.MOV.U32 R11, RZ, RZ, R7 ;  /* 0x000000ffff0b7224 */ /* 0x000fe200078e0007 */
[----:B------:R-:W-:-:S04]  /*6870*/  MOV R9, 0x0 ;  /* 0x0000000000097802 */ /* 0x000fc80000000f00 */
[----:B------:R1:W-:Y:S01]  /*6880*/  STL.64 [R6], R10 ;  /* 0x0000000a06007387 */ /* 0x0003e20000100a00 */
[----:B------:R-:W-:Y:S05]  /*6890*/  RET.REL.NODEC R8 `(_ZN7cutlass13device_kernelIN5flash19enable_sm80_to_sm89INS1_16FlashAttnBwdSm80INS1_25CollectiveMainloopBwdSm80ILi2ELi2EN4cute5tupleIJNS5_1CILi64EEENS7_ILi128EEES8_EEENS_10bfloat16_tEfNS_4arch4Sm80ELb0ELb0ELb1ELb0ELb0ELb0ELb0ELb0ELi2ELi2ELi4ELi2ELb1EEENS1_24CollectiveEpilogueBwdGQAISA_fSD_Li256ELb0ELb0EEENS1_19SingleTileSchedulerILb0ELb0ELb0ELi128EEEEEEEEEvNT_6ParamsE) ;  /* 0xffff976008007950 */ /* 0x000fea0003c3ffff */
        .type           $_ZN7cutlass13device_kernelIN5flash19enable_sm80_to_sm89INS1_16FlashAttnBwdSm80INS1_25CollectiveMainloopBwdSm80ILi2ELi2EN4cute5tupleIJNS5_1CILi64EEENS7_ILi128EEES8_EEENS_10bfloat16_tEfNS_4arch4Sm80ELb0ELb0ELb1ELb0ELb0ELb0ELb0ELb0ELi2ELi2ELi4ELi2ELb1EEENS1_24CollectiveEpilogueBwdGQAISA_fSD_Li256ELb0ELb0EEENS1_19SingleTileSchedulerILb0ELb0ELb0ELi128EEEEEEEEEvNT_6ParamsE$_ZN4cute3eso3ESOILb1ELb0EJNS_6LayoutINS_5tupleIJNS3_IJNS_1CILi8EEENS4_ILi1EEEEEENS4_ILi2EEES6_EEENS3_IJNS3_IJS6_NS4_ILi0EEEEEENS4_ILi2048EEESA_EEEEENS_10ViewEngineINS_8smem_ptrIPN7cutlass10bfloat16_tEEEEEEEC2ERKSE_RKSL_,@function
        .size           $_ZN7cutlass13device_kernelIN5flash19enable_sm80_to_sm89INS1_16FlashAttnBwdSm80INS1_25CollectiveMainloopBwdSm80ILi2ELi2EN4cute5tupleIJNS5_1CILi64EEENS7_ILi128EEES8_EEENS_10bfloat16_tEfNS_4arch4Sm80ELb0ELb0ELb1ELb0ELb0ELb0ELb0ELb0ELi2ELi2ELi4ELi2ELb1EEENS1_24CollectiveEpilogueBwdGQAISA_fSD_Li256ELb0ELb0EEENS1_19SingleTileSchedulerILb0ELb0ELb0ELi128EEEEEEEEEvNT_6ParamsE$_ZN4cute3eso3ESOILb1ELb0EJNS_6LayoutINS_5tupleIJNS3_IJNS_1CILi8EEENS4_ILi1EEEEEENS4_ILi2EEES6_EEENS3_IJNS3_IJS6_NS4_ILi0EEEEEENS4_ILi2048EEESA_EEEEENS_10ViewEngineINS_8smem_ptrIPN7cutlass10bfloat16_tEEEEEEEC2ERKSE_RKSL_,($_ZN7cutlass13device_kernelIN5flash19enable_sm80_to_sm89INS1_16FlashAttnBwdSm80INS1_25CollectiveMainloopBwdSm80ILi2ELi2EN4cute5tupleIJNS5_1CILi64EEENS7_ILi128EEES8_EEENS_10bfloat16_tEfNS_4arch4Sm80ELb0ELb0ELb1ELb0ELb0ELb0ELb0ELb0ELi2ELi2ELi4ELi2ELb1EEENS1_24CollectiveEpilogueBwdGQAISA_fSD_Li256ELb0ELb0EEENS1_19SingleTileSchedulerILb0ELb0ELb0ELi128EEEEEEEEEvNT_6ParamsE$_ZN4cute3eso3ESOILb1ELb0EJNS_6LayoutINS_5tupleIJNS3_IJNS_1CILi8EEENS4_ILi1EEEEEENS4_ILi2EEES6_EEENS3_IJNS3_IJS6_NS4_ILi0EEEEEENS4_ILi2048EEESA_EEEEEiEEC2ERKSE_RKi - $_ZN7cutlass13device_kernelIN5flash19enable_sm80_to_sm89INS1_16FlashAttnBwdSm80INS1_25CollectiveMainloopBwdSm80ILi2ELi2EN4cute5tupleIJNS5_1CILi64EEENS7_ILi128EEES8_EEENS_10bfloat16_tEfNS_4arch4Sm80ELb0ELb0ELb1ELb0ELb0ELb0ELb0ELb0ELi2ELi2ELi4ELi2ELb1EEENS1_24CollectiveEpilogueBwdGQAISA_fSD_Li256ELb0ELb0EEENS1_19SingleTileSchedulerILb0ELb0ELb0ELi128EEEEEEEEEvNT_6ParamsE$_ZN4cute3eso3ESOILb1ELb0EJNS_6LayoutINS_5tupleIJNS3_IJNS_1CILi8EEENS4_ILi1EEEEEENS4_ILi2EEES6_EEENS3_IJNS3_IJS6_NS4_ILi0EEEEEENS4_ILi2048EEESA_EEEEENS_10ViewEngineINS_8smem_ptrIPN7cutlass10bfloat16_tEEEEEEEC2ERKSE_RKSL_)
$_ZN7cutlass13device_kernelIN5flash19enable_sm80_to_sm89INS1_16FlashAttnBwdSm80INS1_25CollectiveMainloopBwdSm80ILi2ELi2EN4cute5tupleIJNS5_1CILi64EEENS7_ILi128EEES8_EEENS_10bfloat16_tEfNS_4arch4Sm80ELb0ELb0ELb1ELb0ELb0ELb0ELb0ELb0ELi2ELi2ELi4ELi2ELb1EEENS1_24CollectiveEpilogueBwdGQAISA_fSD_Li256ELb0ELb0EEENS1_19SingleTileSchedulerILb0ELb0ELb0ELi128EEEEEEEEEvNT_6ParamsE$_ZN4cute3eso3ESOILb1ELb0EJNS_6LayoutINS_5tupleIJNS3_IJNS_1CILi8EEENS4_ILi1EEEEEENS4_ILi2EEES6_EEENS3_IJNS3_IJS6_NS4_ILi0EEEEEENS4_ILi2048EEESA_EEEEENS_10ViewEngineINS_8smem_ptrIPN7cutlass10bfloat16_tEEEEEEEC2ERKSE_RKSL_:
[----:B------:R-:W-:Y:S02]  /*68a0*/  IADD3 R8, R4, -c[0x0][0x20], RZ ;  /* 0x8000080004087a10 */ /* 0x000fe40007ffe0ff */
[----:B------:R-:W-:-:S03]  /*68b0*/  MOV R11, 0x0 ;  /* 0x00000000000b7802 */ /* 0x000fc60000000f00 */
[----:B------:R1:W-:Y:S01]  /*68c0*/  STL.64 [R8], R6 ;  /* 0x0000000608007387 */ /* 0x0003e20000100a00 */
[----:B------:R-:W-:Y:S05]  /*68d0*/  RET.REL.NODEC R10 `(_ZN7cutlass13device_kernelIN5flash19enable_sm80_to_sm89INS1_16FlashAttnBwdSm80INS1_25CollectiveMainloopBwdSm80ILi2ELi2EN4cute5tupleIJNS5_1CILi64EEENS7_ILi128EEES8_EEENS_10bfloat16_tEfNS_4arch4Sm80ELb0ELb0ELb1ELb0ELb0ELb0ELb0ELb0ELi2ELi2ELi4ELi2ELb1EEENS1_24CollectiveEpilogueBwdGQAISA_fSD_Li256ELb0ELb0EEENS1_19SingleTileSchedulerILb0ELb0ELb0ELi128EEEEEEEEEvNT_6ParamsE) ;  /* 0xffff97200a007950 */ /* 0x000fea0003c3ffff */
        .type           $_ZN7cutlass13device_kernelIN5flash19enable_sm80_to_sm89INS1_16FlashAttnBwdSm80INS1_25CollectiveMainloopBwdSm80ILi2ELi2EN4cute5tupleIJNS5_1CILi64EEENS7_ILi128EEES8_EEENS_10bfloat16_tEfNS_4arch4Sm80ELb0ELb0ELb1ELb0ELb0ELb0ELb0ELb0ELi2ELi2ELi4ELi2ELb1EEENS1_24CollectiveEpilogueBwdGQAISA_fSD_Li256ELb0ELb0EEENS1_19SingleTileSchedulerILb0ELb0ELb0ELi128EEEEEEEEEvNT_6ParamsE$_ZN4cute3eso3ESOILb1ELb0EJNS_6LayoutINS_5tupleIJNS3_IJNS_1CILi8EEENS4_ILi1EEEEEENS4_ILi2EEES6_EEENS3_IJNS3_IJS6_NS4_ILi0EEEEEENS4_ILi2048EEESA_EEEEEiEEC2ERKSE_RKi,@function
        .size           $_ZN7cutlass13device_kernelIN5flash19enable_sm80_to_sm89INS1_16FlashAttnBwdSm80INS1_25CollectiveMainloopBwdSm80ILi2ELi2EN4cute5tupleIJNS5_1CILi64EEENS7_ILi128EEES8_EEENS_10bfloat16_tEfNS_4arch4Sm80ELb0ELb0ELb1ELb0ELb0ELb0ELb0ELb0ELi2ELi2ELi4ELi2ELb1EEENS1_24CollectiveEpilogueBwdGQAISA_fSD_Li256ELb0ELb0EEENS1_19SingleTileSchedulerILb0ELb0ELb0ELi128EEEEEEEEEvNT_6ParamsE$_ZN4cute3eso3ESOILb1ELb0EJNS_6LayoutINS_5tupleIJNS3_IJNS_1CILi8EEENS4_ILi1EEEEEENS4_ILi2EEES6_EEENS3_IJNS3_IJS6_NS4_ILi0EEEEEENS4_ILi2048EEESA_EEEEEiEEC2ERKSE_RKi,($_ZN7cutlass13device_kernelIN5flash19enable_sm80_to_sm89INS1_16FlashAttnBwdSm80INS1_25CollectiveMainloopBwdSm80ILi2ELi2EN4cute5tupleIJNS5_1CILi64EEENS7_ILi128EEES8_EEENS_10bfloat16_tEfNS_4arch4Sm80ELb0ELb0ELb1ELb0ELb0ELb0ELb0ELb0ELi2ELi2ELi4ELi2ELb1EEENS1_24CollectiveEpilogueBwdGQAISA_fSD_Li256ELb0ELb0EEENS1_19SingleTileSchedulerILb0ELb0ELb0ELi128EEEEEEEEEvNT_6ParamsE$_ZN4cute5tupleIJNS0_IJNS0_IJNS_1CILi8EEENS1_ILi1EEEEEENS1_ILi2EEES3_EEENS0_IJNS0_IJS3_NS1_ILi0EEEEEElS7_EEEEEC2ERKS6_RKS9_ - $_ZN7cutlass13device_kernelIN5flash19enable_sm80_to_sm89INS1_16FlashAttnBwdSm80INS1_25CollectiveMainloopBwdSm80ILi2ELi2EN4cute5tupleIJNS5_1CILi64EEENS7_ILi128EEES8_EEENS_10bfloat16_tEfNS_4arch4Sm80ELb0ELb0ELb1ELb0ELb0ELb0ELb0ELb0ELi2ELi2ELi4ELi2ELb1EEENS1_24CollectiveEpilogueBwdGQAISA_fSD_Li256ELb0ELb0EEENS1_19SingleTileSchedulerILb0ELb0ELb0ELi128EEEEEEEEEvNT_6ParamsE$_ZN4cute3eso3ESOILb1ELb0EJNS_6LayoutINS_5tupleIJNS3_IJNS_1CILi8EEENS4_ILi1EEEEEENS4_ILi2EEES6_EEENS3_IJNS3_IJS6_NS4_ILi0EEEEEENS4_ILi2048EEESA_EEEEEiEEC2ERKSE_RKi)
$_ZN7cutlass13device_kernelIN5flash19enable_sm80_to_sm89INS1_16FlashAttnBwdSm80INS1_25CollectiveMainloopBwdSm80ILi2ELi2EN4cute5tupleIJNS5_1CILi64EEENS7_ILi128EEES8_EEENS_10bfloat16_tEfNS_4arch4Sm80ELb0ELb0ELb1ELb0ELb0ELb0ELb0ELb0ELi2ELi2ELi4ELi2ELb1EEENS1_24CollectiveEpilogueBwdGQAISA_fSD_Li256ELb0ELb0EEENS1_19SingleTileSchedulerILb0ELb0ELb0ELi128EEEEEEEEEvNT_6ParamsE$_ZN4cute3eso3ESOILb1ELb0EJNS_6LayoutINS_5tupleIJNS3_IJNS_1CILi8EEENS4_ILi1EEEEEENS4_ILi2EEES6_EEENS3_IJNS3_IJS6_NS4_ILi0EEEEEENS4_ILi2048EEESA_EEEEEiEEC2ERKSE_RKi:
[----:B------:R-:W-:Y:S02]  /*68e0*/  IADD3 R6, R4, -c[0x0][0x20], RZ ;  /* 0x8000080004067a10 */ /* 0x000fe40007ffe0ff */
[----:B------:R-:W-:-:S03]  /*68f0*/  MOV R9, 0x0 ;  /* 0x0000000000097802 */ /* 0x000fc60000000f00 */
[----:B------:R1:W-:Y:S01]  /*6900*/  STL [R6], R7 ;  /* 0x0000000706007387 */ /* 0x0003e20000100800 */
[----:B------:R-:W-:Y:S05]  /*6910*/  RET.REL.NODEC R8 `(_ZN7cutlass13device_kernelIN5flash19enable_sm80_to_sm89INS1_16FlashAttnBwdSm80INS1_25CollectiveMainloopBwdSm80ILi2ELi2EN4cute5tupleIJNS5_1CILi64EEENS7_ILi128EEES8_EEENS_10bfloat16_tEfNS_4arch4Sm80ELb0ELb0ELb1ELb0ELb0ELb0ELb0ELb0ELi2ELi2ELi4ELi2ELb1EEENS1_24CollectiveEpilogueBwdGQAISA_fSD_Li256ELb0ELb0EEENS1_19SingleTileSchedulerILb0ELb0ELb0ELi128EEEEEEEEEvNT_6ParamsE) ;  /* 0xffff96e008007950 */ /* 0x000fea0003c3ffff */
        .type           $_ZN7cutlass13device_kernelIN5flash19enable_sm80_to_sm89INS1_16FlashAttnBwdSm80INS1_25CollectiveMainloopBwdSm80ILi2ELi2EN4cute5tupleIJNS5_1CILi64EEENS7_ILi128EEES8_EEENS_10bfloat16_tEfNS_4arch4Sm80ELb0ELb0ELb1ELb0ELb0ELb0ELb0ELb0ELi2ELi2ELi4ELi2ELb1EEENS1_24CollectiveEpilogueBwdGQAISA_fSD_Li256ELb0ELb0EEENS1_19SingleTileSchedulerILb0ELb0ELb0ELi128EEEEEEEEEvNT_6ParamsE$_ZN4cute5tupleIJNS0_IJNS0_IJNS_1CILi8EEENS1_ILi1EEEEEENS1_ILi2EEES3_EEENS0_IJNS0_IJS3_NS1_ILi0EEEEEElS7_EEEEEC2ERKS6_RKS9_,@function
        .size           $_ZN7cutlass13device_kernelIN5flash19enable_sm80_to_sm89INS1_16FlashAttnBwdSm80INS1_25CollectiveMainloopBwdSm80ILi2ELi2EN4cute5tupleIJNS5_1CILi64EEENS7_ILi128EEES8_EEENS_10bfloat16_tEfNS_4arch4Sm80ELb0ELb0ELb1ELb0ELb0ELb0ELb0ELb0ELi2ELi2ELi4ELi2ELb1EEENS1_24CollectiveEpilogueBwdGQAISA_fSD_Li256ELb0ELb0EEENS1_19SingleTileSchedulerILb0ELb0ELb0ELi128EEEEEEEEEvNT_6ParamsE$_ZN4cute5tupleIJNS0_IJNS0_IJNS_1CILi8EEENS1_ILi1EEEEEENS1_ILi2EEES3_EEENS0_IJNS0_IJS3_NS1_ILi0EEEEEElS7_EEEEEC2ERKS6_RKS9_,($_ZN7cutlass13device_kernelIN5flash19enable_sm80_to_sm89INS1_16FlashAttnBwdSm80INS1_25CollectiveMainloopBwdSm80ILi2ELi2EN4cute5tupleIJNS5_1CILi64EEENS7_ILi128EEES8_EEENS_10bfloat16_tEfNS_4arch4Sm80ELb0ELb0ELb1ELb0ELb0ELb0ELb0ELb0ELi2ELi2ELi4ELi2ELb1EEENS1_24CollectiveEpilogueBwdGQAISA_fSD_Li256ELb0ELb0EEENS1_19SingleTileSchedulerILb0ELb0ELb0ELi128EEEEEEEEEvNT_6ParamsE$_ZN4cute5tupleIJNS_15ArithmeticTupleIJNS_1CILi0EEEiEEEEEC2ERKS4_ - $_ZN7cutlass13device_kernelIN5flash19enable_sm80_to_sm89INS1_16FlashAttnBwdSm80INS1_25CollectiveMainloopBwdSm80ILi2ELi2EN4cute5tupleIJNS5_1CILi64EEENS7_ILi128EEES8_EEENS_10bfloat16_tEfNS_4arch4Sm80ELb0ELb0ELb1ELb0ELb0ELb0ELb0ELb0ELi2ELi2ELi4ELi2ELb1EEENS1_24CollectiveEpilogueBwdGQAISA_fSD_Li256ELb0ELb0EEENS1_19SingleTileSchedulerILb0ELb0ELb0ELi128EEEEEEEEEvNT_6ParamsE$_ZN4cute5tupleIJNS0_IJNS0_IJNS_1CILi8EEENS1_ILi1EEEEEENS1_ILi2EEES3_EEENS0_IJNS0_IJS3_NS1_ILi0EEEEEElS7_EEEEEC2ERKS6_RKS9_)
$_ZN7cutlass13device_kernelIN5flash19enable_sm80_to_sm89INS1_16FlashAttnBwdSm80INS1_25CollectiveMainloopBwdSm80ILi2ELi2EN4cute5tupleIJNS5_1CILi64EEENS7_ILi128EEES8_EEENS_10bfloat16_tEfNS_4arch4Sm80ELb0ELb0ELb1ELb0ELb0ELb0ELb0ELb0ELi2ELi2ELi4ELi2ELb1EEENS1_24CollectiveEpilogueBwdGQAISA_fSD_Li256ELb0ELb0EEENS1_19SingleTileSchedulerILb0ELb0ELb0ELi128EEEEEEEEEvNT_6ParamsE$_ZN4cute5tupleIJNS0_IJNS0_IJNS_1CILi8EEENS1_ILi1EEEEEENS1_ILi2EEES3_EEENS0_IJNS0_IJS3_NS1_ILi0EEEEEElS7_EEEEEC2ERKS6_RKS9_:
[----:B------:R-:W-:Y:S02]  /*6920*/  MOV R10, 0x6940 ;  /* 0x00006940000a7802 */ /* 0x000fe40000000f00 */
[----:B------:R-:W-:Y:S05]  /*6930*/  CALL.REL.NOINC `($_ZN7cutlass13device_kernelIN5flash19enable_sm80_to_sm89INS1_16FlashAttnBwdSm80INS1_25CollectiveMainloopBwdSm80ILi2ELi2EN4cute5tupleIJNS5_1CILi64EEENS7_ILi128EEES8_EEENS_10bfloat16_tEfNS_4arch4Sm80ELb0ELb0ELb1ELb0ELb0ELb0ELb0ELb0ELi2ELi2ELi4ELi2ELb1EEENS1_24CollectiveEpilogueBwdGQAISA_fSD_Li256ELb0ELb0EEENS1_19SingleTileSchedulerILb0ELb0ELb0ELi128EEEEEEEEEvNT_6ParamsE$_ZN4cute3eso3ESOILb1ELb0EJNS_5tupleIJNS2_IJNS_1CILi8EEENS3_ILi1EEEEEENS3_ILi2EEES5_EEENS2_IJNS2_IJS5_NS3_ILi0EEEEEElS9_EEEEEC2ERKS8_RKSB_) ;  /* 0xfffffb9000007944 */ /* 0x000fea0003c3ffff */
[----:B------:R-:W-:-:S04]  /*6940*/  MOV R9, 0x0 ;  /* 0x0000000000097802 */ /* 0x000fc80000000f00 */
[----:B------:R-:W-:Y:S05]  /*6950*/  RET.REL.NODEC R8 `(_ZN7cutlass13device_kernelIN5flash19enable_sm80_to_sm89INS1_16FlashAttnBwdSm80INS1_25CollectiveMainloopBwdSm80ILi2ELi2EN4cute5tupleIJNS5_1CILi64EEENS7_ILi128EEES8_EEENS_10bfloat16_tEfNS_4arch4Sm80ELb0ELb0ELb1ELb0ELb0ELb0ELb0ELb0ELi2ELi2ELi4ELi2ELb1EEENS1_24CollectiveEpilogueBwdGQAISA_fSD_Li256ELb0ELb0EEENS1_19SingleTileSchedulerILb0ELb0ELb0ELi128EEEEEEEEEvNT_6ParamsE) ;  /* 0xffff96a008007950 */ /* 0x000fea0003c3ffff */
        .type           $_ZN7cutlass13device_kernelIN5flash19enable_sm80_to_sm89INS1_16FlashAttnBwdSm80INS1_25CollectiveMainloopBwdSm80ILi2ELi2EN4cute5tupleIJNS5_1CILi64EEENS7_ILi128EEES8_EEENS_10bfloat16_tEfNS_4arch4Sm80ELb0ELb0ELb1ELb0ELb0ELb0ELb0ELb0ELi2ELi2ELi4ELi2ELb1EEENS1_24CollectiveEpilogueBwdGQAISA_fSD_Li256ELb0ELb0EEENS1_19SingleTileSchedulerILb0ELb0ELb0ELi128EEEEEEEEEvNT_6ParamsE$_ZN4cute5tupleIJNS_15ArithmeticTupleIJNS_1CILi0EEEiEEEEEC2ERKS4_,@function
        .size           $_ZN7cutlass13device_kernelIN5flash19enable_sm80_to_sm89INS1_16FlashAttnBwdSm80INS1_25CollectiveMainloopBwdSm80ILi2ELi2EN4cute5tupleIJNS5_1CILi64EEENS7_ILi128EEES8_EEENS_10bfloat16_tEfNS_4arch4Sm80ELb0ELb0ELb1ELb0ELb0ELb0ELb0ELb0ELi2ELi2ELi4ELi2ELb1EEENS1_24CollectiveEpilogueBwdGQAISA_fSD_Li256ELb0ELb0EEENS1_19SingleTileSchedulerILb0ELb0ELb0ELi128EEEEEEEEEvNT_6ParamsE$_ZN4cute5tupleIJNS_15ArithmeticTupleIJNS_1CILi0EEEiEEEEEC2ERKS4_,($_ZN7cutlass13device_kernelIN5flash19enable_sm80_to_sm89INS1_16FlashAttnBwdSm80INS1_25CollectiveMainloopBwdSm80ILi2ELi2EN4cute5tupleIJNS5_1CILi64EEENS7_ILi128EEES8_EEENS_10bfloat16_tEfNS_4arch4Sm80ELb0ELb0ELb1ELb0ELb0ELb0ELb0ELb0ELi2ELi2ELi4ELi2ELb1EEENS1_24CollectiveEpilogueBwdGQAISA_fSD_Li256ELb0ELb0EEENS1_19SingleTileSchedulerILb0ELb0ELb0ELi128EEEEEEEEEvNT_6ParamsE$_ZN4cute5tupleIJNS_15ArithmeticTupleIJiEEEEEC2ERKS2_ - $_ZN7cutlass13device_kernelIN5flash19enable_sm80_to_sm89INS1_16FlashAttnBwdSm80INS1_25CollectiveMainloopBwdSm80ILi2ELi2EN4cute5tupleIJNS5_1CILi64EEENS7_ILi128EEES8_EEENS_10bfloat16_tEfNS_4arch4Sm80ELb0ELb0ELb1ELb0ELb0ELb0ELb0ELb0ELi2ELi2ELi4ELi2ELb1EEENS1_24CollectiveEpilogueBwdGQAISA_fSD_Li256ELb0ELb0EEENS1_19SingleTileSchedulerILb0ELb0ELb0ELi128EEEEEEEEEvNT_6ParamsE$_ZN4cute5tupleIJNS_15ArithmeticTupleIJNS_1CILi0EEEiEEEEEC2ERKS4_)
$_ZN7cutlass13device_kernelIN5flash19enable_sm80_to_sm89INS1_16FlashAttnBwdSm80INS1_25CollectiveMainloopBwdSm80ILi2ELi2EN4cute5tupleIJNS5_1CILi64EEENS7_ILi128EEES8_EEENS_10bfloat16_tEfNS_4arch4Sm80ELb0ELb0ELb1ELb0ELb0ELb0ELb0ELb0ELi2ELi2ELi4ELi2ELb1EEENS1_24CollectiveEpilogueBwdGQAISA_fSD_Li256ELb0ELb0EEENS1_19SingleTileSchedulerILb0ELb0ELb0ELi128EEEEEEEEEvNT_6ParamsE$_ZN4cute5tupleIJNS_15ArithmeticTupleIJNS_1CILi0EEEiEEEEEC2ERKS4_:
[----:B------:R-:W-:Y:S02]  /*6960*/  MOV R10, 0x6980 ;  /* 0x00006980000a7802 */ /* 0x000fe40000000f00 */
[----:B------:R-:W-:Y:S05]  /*6970*/  CALL.REL.NOINC `($_ZN7cutlass13device_kernelIN5flash19enable_sm80_to_sm89INS1_16FlashAttnBwdSm80INS1_25CollectiveMainloopBwdSm80ILi2ELi2EN4cute5tupleIJNS5_1CILi64EEENS7_ILi128EEES8_EEENS_10bfloat16_tEfNS_4arch4Sm80ELb0ELb0ELb1ELb0ELb0ELb0ELb0ELb0ELi2ELi2ELi4ELi2ELb1EEENS1_24CollectiveEpilogueBwdGQAISA_fSD_Li256ELb0ELb0EEENS1_19SingleTileSchedulerILb0ELb0ELb0ELi128EEEEEEEEEvNT_6ParamsE$_ZN4cute3eso3ESOILb0ELb1EJNS_15ArithmeticTupleIJNS_1CILi0EEEiEEEEEC2ERKS5_) ;  /* 0xfffff56000007944 */ /* 0x000fea0003c3ffff */
[----:B------:R-:W-:-:S04]  /*6980*/  MOV R17, 0x0 ;  /* 0x0000000000117802 */ /* 0x000fc80000000f00 */
[----:B------:R-:W-:Y:S05]  /*6990*/  RET.REL.NODEC R16 `(_ZN7cutlass13device_kernelIN5flash19enable_sm80_to_sm89INS1_16FlashAttnBwdSm80INS1_25CollectiveMainloopBwdSm80ILi2ELi2EN4cute5tupleIJNS5_1CILi64EEENS7_ILi128EEES8_EEENS_10bfloat16_tEfNS_4arch4Sm80ELb0ELb0ELb1ELb0ELb0ELb0ELb0ELb0ELi2ELi2ELi4ELi2ELb1EEENS1_24CollectiveEpilogueBwdGQAISA_fSD_Li256ELb0ELb0EEENS1_19SingleTileSchedulerILb0ELb0ELb0ELi128EEEEEEEEEvNT_6ParamsE) ;  /* 0xffff966010007950 */ /* 0x000fea0003c3ffff */
        .type           $_ZN7cutlass13device_kernelIN5flash19enable_sm80_to_sm89INS1_16FlashAttnBwdSm80INS1_25CollectiveMainloopBwdSm80ILi2ELi2EN4cute5tupleIJNS5_1CILi64EEENS7_ILi128EEES8_EEENS_10bfloat16_tEfNS_4arch4Sm80ELb0ELb0ELb1ELb0ELb0ELb0ELb0ELb0ELi2ELi2ELi4ELi2ELb1EEENS1_24CollectiveEpilogueBwdGQAISA_fSD_Li256ELb0ELb0EEENS1_19SingleTileSchedulerILb0ELb0ELb0ELi128EEEEEEEEEvNT_6ParamsE$_ZN4cute5tupleIJNS_15ArithmeticTupleIJiEEEEEC2ERKS2_,@function
        .size           $_ZN7cutlass13device_kernelIN5flash19enable_sm80_to_sm89INS1_16FlashAttnBwdSm80INS1_25CollectiveMainloopBwdSm80ILi2ELi2EN4cute5tupleIJNS5_1CILi64EEENS7_ILi128EEES8_EEENS_10bfloat16_tEfNS_4arch4Sm80ELb0ELb0ELb1ELb0ELb0ELb0ELb0ELb0ELi2ELi2ELi4ELi2ELb1EEENS1_24CollectiveEpilogueBwdGQAISA_fSD_Li256ELb0ELb0EEENS1_19SingleTileSchedulerILb0ELb0ELb0ELi128EEEEEEEEEvNT_6ParamsE$_ZN4cute5tupleIJNS_15ArithmeticTupleIJiEEEEEC2ERKS2_,($_ZN7cutlass13device_kernelIN5flash19enable_sm80_to_sm89INS1_16FlashAttnBwdSm80INS1_25CollectiveMainloopBwdSm80ILi2ELi2EN4cute5tupleIJNS5_1CILi64EEENS7_ILi128EEES8_EEENS_10bfloat16_tEfNS_4arch4Sm80ELb0ELb0ELb1ELb0ELb0ELb0ELb0ELb0ELi2ELi2ELi4ELi2ELb1EEENS1_24CollectiveEpilogueBwdGQAISA_fSD_Li256ELb0ELb0EEENS1_19SingleTileSchedulerILb0ELb0ELb0ELi128EEEEEEEEEvNT_6ParamsE$_ZN4cute5tupleIJNS_15ArithmeticTupleIJiiEEEEEC2ERKS2_ - $_ZN7cutlass13device_kernelIN5flash19enable_sm80_to_sm89INS1_16FlashAttnBwdSm80INS1_25CollectiveMainloopBwdSm80ILi2ELi2EN4cute5tupleIJNS5_1CILi64EEENS7_ILi128EEES8_EEENS_10bfloat16_tEfNS_4arch4Sm80ELb0ELb0ELb1ELb0ELb0ELb0ELb0ELb0ELi2ELi2ELi4ELi2ELb1EEENS1_24CollectiveEpilogueBwdGQAISA_fSD_Li256ELb0ELb0EEENS1_19SingleTileSchedulerILb0ELb0ELb0ELi128EEEEEEEEEvNT_6ParamsE$_ZN4cute5tupleIJNS_15ArithmeticTupleIJiEEEEEC2ERKS2_)
$_ZN7cutlass13device_kernelIN5flash19enable_sm80_to_sm89INS1_16FlashAttnBwdSm80INS1_25CollectiveMainloopBwdSm80ILi2ELi2EN4cute5tupleIJNS5_1CILi64EEENS7_ILi128EEES8_EEENS_10bfloat16_tEfNS_4arch4Sm80ELb0ELb0ELb1ELb0ELb0ELb0ELb0ELb0ELi2ELi2ELi4ELi2ELb1EEENS1_24CollectiveEpilogueBwdGQAISA_fSD_Li256ELb0ELb0EEENS1_19SingleTileSchedulerILb0ELb0ELb0ELi128EEEEEEEEEvNT_6ParamsE$_ZN4cute5tupleIJNS_15ArithmeticTupleIJiEEEEEC2ERKS2_:
[----:B------:R-:W-:Y:S02]  /*69a0*/  MOV R8, 0x69c0 ;  /* 0x000069c000087802 */ /* 0x000fe40000000f00 */
[----:B------:R-:W-:Y:S05]  /*69b0*/  CALL.REL.NOINC `($_ZN7cutlass13device_kernelIN5flash19enable_sm80_to_sm89INS1_16FlashAttnBwdSm80INS1_25CollectiveMainloopBwdSm80ILi2ELi2EN4cute5tupleIJNS5_1CILi64EEENS7_ILi128EEES8_EEENS_10bfloat16_tEfNS_4arch4Sm80ELb0ELb0ELb1ELb0ELb0ELb0ELb0ELb0ELi2ELi2ELi4ELi2ELb1EEENS1_24CollectiveEpilogueBwdGQAISA_fSD_Li256ELb0ELb0EEENS1_19SingleTileSchedulerILb0ELb0ELb0ELi128EEEEEEEEEvNT_6ParamsE$_ZN4cute3eso3ESOILb0ELb1EJNS_15ArithmeticTupleIJiEEEEEC2ERKS3_) ;  /* 0xfffff56000007944 */ /* 0x000fea0003c3ffff */
[----:B------:R-:W-:-:S04]  /*69c0*/  MOV R11, 0x0 ;  /* 0x00000000000b7802 */ /* 0x000fc80000000f00 */
[----:B------:R-:W-:Y:S05]  /*69d0*/  RET.REL.NODEC R10 `(_ZN7cutlass13device_kernelIN5flash19enable_sm80_to_sm89INS1_16FlashAttnBwdSm80INS1_25CollectiveMainloopBwdSm80ILi2ELi2EN4cute5tupleIJNS5_1CILi64EEENS7_ILi128EEES8_EEENS_10bfloat16_tEfNS_4arch4Sm80ELb0ELb0ELb1ELb0ELb0ELb0ELb0ELb0ELi2ELi2ELi4ELi2ELb1EEENS1_24CollectiveEpilogueBwdGQAISA_fSD_Li256ELb0ELb0EEENS1_19SingleTileSchedulerILb0ELb0ELb0ELi128EEEEEEEEEvNT_6ParamsE) ;  /* 0xffff96200a007950 */ /* 0x000fea0003c3ffff */
        .type           $_ZN7cutlass13device_kernelIN5flash19enable_sm80_to_sm89INS1_16FlashAttnBwdSm80INS1_25CollectiveMainloopBwdSm80ILi2ELi2EN4cute5tupleIJNS5_1CILi64EEENS7_ILi128EEES8_EEENS_10bfloat16_tEfNS_4arch4Sm80ELb0ELb0ELb1ELb0ELb0ELb0ELb0ELb0ELi2ELi2ELi4ELi2ELb1EEENS1_24CollectiveEpilogueBwdGQAISA_fSD_Li256ELb0ELb0EEENS1_19SingleTileSchedulerILb0ELb0ELb0ELi128EEEEEEEEEvNT_6ParamsE$_ZN4cute5tupleIJNS_15ArithmeticTupleIJiiEEEEEC2ERKS2_,@function
        .size           $_ZN7cutlass13device_kernelIN5flash19enable_sm80_to_sm89INS1_16FlashAttnBwdSm80INS1_25CollectiveMainloopBwdSm80ILi2ELi2EN4cute5tupleIJNS5_1CILi64EEENS7_ILi128EEES8_EEENS_10bfloat16_tEfNS_4arch4Sm80ELb0ELb0ELb1ELb0ELb0ELb0ELb0ELb0ELi2ELi2ELi4ELi2ELb1EEENS1_24CollectiveEpilogueBwdGQAISA_fSD_Li256ELb0ELb0EEENS1_19SingleTileSchedulerILb0ELb0ELb0ELi128EEEEEEEEEvNT_6ParamsE$_ZN4cute5tupleIJNS_15ArithmeticTupleIJiiEEEEEC2ERKS2_,($_ZN7cutlass13device_kernelIN5flash19enable_sm80_to_sm89INS1_16FlashAttnBwdSm80INS1_25CollectiveMainloopBwdSm80ILi2ELi2EN4cute5tupleIJNS5_1CILi64EEENS7_ILi128EEES8_EEENS_10bfloat16_tEfNS_4arch4Sm80ELb0ELb0ELb1ELb0ELb0ELb0ELb0ELb0ELi2ELi2ELi4ELi2ELb1EEENS1_24CollectiveEpilogueBwdGQAISA_fSD_Li256ELb0ELb0EEENS1_19SingleTileSchedulerILb0ELb0ELb0ELi128EEEEEEEEEvNT_6ParamsE$_ZN4cute5tupleIJNS_15ArithmeticTupleIJiiEEEiiiEEC2ERKS2_RKiS7_S7_ - $_ZN7cutlass13device_kernelIN5flash19enable_sm80_to_sm89INS1_16FlashAttnBwdSm80INS1_25CollectiveMainloopBwdSm80ILi2ELi2EN4cute5tupleIJNS5_1CILi64EEENS7_ILi128EEES8_EEENS_10bfloat16_tEfNS_4arch4Sm80ELb0ELb0ELb1ELb0ELb0ELb0ELb0ELb0ELi2ELi2ELi4ELi2ELb1EEENS1_24CollectiveEpilogueBwdGQAISA_fSD_Li256ELb0ELb0EEENS1_19SingleTileSchedulerILb0ELb0ELb0ELi128EEEEEEEEEvNT_6ParamsE$_ZN4cute5tupleIJNS_15ArithmeticTupleIJiiEEEEEC2ERKS2_)
$_ZN7cutlass13device_kernelIN5flash19enable_sm80_to_sm89INS1_16FlashAttnBwdSm80INS1_25CollectiveMainloopBwdSm80ILi2ELi2EN4cute5tupleIJNS5_1CILi64EEENS7_ILi128EEES8_EEENS_10bfloat16_tEfNS_4arch4Sm80ELb0ELb0ELb1ELb0ELb0ELb0ELb0ELb0ELi2ELi2ELi4ELi2ELb1EEENS1_24CollectiveEpilogueBwdGQAISA_fSD_Li256ELb0ELb0EEENS1_19SingleTileSchedulerILb0ELb0ELb0ELi128EEEEEEEEEvNT_6ParamsE$_ZN4cute5tupleIJNS_15ArithmeticTupleIJiiEEEEEC2ERKS2_:
[----:B------:R-:W-:Y:S02]  /*69e0*/  MOV R8, 0x6a00 ;  /* 0x00006a0000087802 */ /* 0x000fe40000000f00 */
[----:B------:R-:W-:Y:S05]  /*69f0*/  CALL.REL.NOINC `($_ZN7cutlass13device_kernelIN5flash19enable_sm80_to_sm89INS1_16FlashAttnBwdSm80INS1_25CollectiveMainloopBwdSm80ILi2ELi2EN4cute5tupleIJNS5_1CILi64EEENS7_ILi128EEES8_EEENS_10bfloat16_tEfNS_4arch4Sm80ELb0ELb0ELb1ELb0ELb0ELb0ELb0ELb0ELi2ELi2ELi4ELi2ELb1EEENS1_24CollectiveEpilogueBwdGQAISA_fSD_Li256ELb0ELb0EEENS1_19SingleTileSchedulerILb0ELb0ELb0ELi128EEEEEEEEEvNT_6ParamsE$_ZN4cute3eso3ESOILb0ELb1EJNS_15ArithmeticTupleIJiiEEEEEC2ERKS3_) ;  /* 0xfffff57000007944 */ /* 0x000fea0003c3ffff */
[----:B------:R-:W-:-:S04]  /*6a00*/  MOV R11, 0x0 ;  /* 0x00000000000b7802 */ /* 0x000fc80000000f00 */
[----:B------:R-:W-:Y:S05]  /*6a10*/  RET.REL.NODEC R10 `(_ZN7cutlass13device_kernelIN5flash19enable_sm80_to_sm89INS1_16FlashAttnBwdSm80INS1_25CollectiveMainloopBwdSm80ILi2ELi2EN4cute5tupleIJNS5_1CILi64EEENS7_ILi128EEES8_EEENS_10bfloat16_tEfNS_4arch4Sm80ELb0ELb0ELb1ELb0ELb0ELb0ELb0ELb0ELi2ELi2ELi4ELi2ELb1EEENS1_24CollectiveEpilogueBwdGQAISA_fSD_Li256ELb0ELb0EEENS1_19SingleTileSchedulerILb0ELb0ELb0ELi128EEEEEEEEEvNT_6ParamsE) ;  /* 0xffff95e00a007950 */ /* 0x000fea0003c3ffff */
        .type           $_ZN7cutlass13device_kernelIN5flash19enable_sm80_to_sm89INS1_16FlashAttnBwdSm80INS1_25CollectiveMainloopBwdSm80ILi2ELi2EN4cute5tupleIJNS5_1CILi64EEENS7_ILi128EEES8_EEENS_10bfloat16_tEfNS_4arch4Sm80ELb0ELb0ELb1ELb0ELb0ELb0ELb0ELb0ELi2ELi2ELi4ELi2ELb1EEENS1_24CollectiveEpilogueBwdGQAISA_fSD_Li256ELb0ELb0EEENS1_19SingleTileSchedulerILb0ELb0ELb0ELi128EEEEEEEEEvNT_6ParamsE$_ZN4cute5tupleIJNS_15ArithmeticTupleIJiiEEEiiiEEC2ERKS2_RKiS7_S7_,@function
        .size           $_ZN7cutlass13device_kernelIN5flash19enable_sm80_to_sm89INS1_16FlashAttnBwdSm80INS1_25CollectiveMainloopBwdSm80ILi2ELi2EN4cute5tupleIJNS5_1CILi64EEENS7_ILi128EEES8_EEENS_10bfloat16_tEfNS_4arch4Sm80ELb0ELb0ELb1ELb0ELb0ELb0ELb0ELb0ELi2ELi2ELi4ELi2ELb1EEENS1_24CollectiveEpilogueBwdGQAISA_fSD_Li256ELb0ELb0EEENS1_19SingleTileSchedulerILb0ELb0ELb0ELi128EEEEEEEEEvNT_6ParamsE$_ZN4cute5tupleIJNS_15ArithmeticTupleIJiiEEEiiiEEC2ERKS2_RKiS7_S7_,($_ZN7cutlass13device_kernelIN5flash19enable_sm80_to_sm89INS1_16FlashAttnBwdSm80INS1_25CollectiveMainloopBwdSm80ILi2ELi2EN4cute5tupleIJNS5_1CILi64EEENS7_ILi128EEES8_EEENS_10bfloat16_tEfNS_4arch4Sm80ELb0ELb0ELb1ELb0ELb0ELb0ELb0ELb0ELi2ELi2ELi4ELi2ELb1EEENS1_24CollectiveEpilogueBwdGQAISA_fSD_Li256ELb0ELb0EEENS1_19SingleTileSchedulerILb0ELb0ELb0ELi128EEEEEEEEEvNT_6ParamsE$_ZN4cute5tupleIJNS_1CILi0EEES2_S2_iEEC2ERKS2_S5_S5_RKi - $_ZN7cutlass13device_kernelIN5flash19enable_sm80_to_sm89INS1_16FlashAttnBwdSm80INS1_25CollectiveMainloopBwdSm80ILi2ELi2EN4cute5tupleIJNS5_1CILi64EEENS7_ILi128EEES8_EEENS_10bfloat16_tEfNS_4arch4Sm80ELb0ELb0ELb1ELb0ELb0ELb0ELb0ELb0ELi2ELi2ELi4ELi2ELb1EEENS1_24CollectiveEpilogueBwdGQAISA_fSD_Li256ELb0ELb0EEENS1_19SingleTileSchedulerILb0ELb0ELb0ELi128EEEEEEEEEvNT_6ParamsE$_ZN4cute5tupleIJNS_15ArithmeticTupleIJiiEEEiiiEEC2ERKS2_RKiS7_S7_)
$_ZN7cutlass13device_kernelIN5flash19enable_sm80_to_sm89INS1_16FlashAttnBwdSm80INS1_25CollectiveMainloopBwdSm80ILi2ELi2EN4cute5tupleIJNS5_1CILi64EEENS7_ILi128EEES8_EEENS_10bfloat16_tEfNS_4arch4Sm80ELb0ELb0ELb1ELb0ELb0ELb0ELb0ELb0ELi2ELi2ELi4ELi2ELb1EEENS1_24CollectiveEpilogueBwdGQAISA_fSD_Li256ELb0ELb0EEENS1_19SingleTileSchedulerILb0ELb0ELb0ELi128EEEEEEEEEvNT_6ParamsE$_ZN4cute5tupleIJNS_15ArithmeticTupleIJiiEEEiiiEEC2ERKS2_RKiS7_S7_:
[----:B------:R-:W-:Y:S02]  /*6a20*/  MOV R18, 0x6a40 ;  /* 0x00006a4000127802 */ /* 0x000fe40000000f00 */
[----:B------:R-:W-:Y:S05]  /*6a30*/  CALL.REL.NOINC `($_ZN7cutlass13device_kernelIN5flash19enable_sm80_to_sm89INS1_16FlashAttnBwdSm80INS1_25CollectiveMainloopBwdSm80ILi2ELi2EN4cute5tupleIJNS5_1CILi64EEENS7_ILi128EEES8_EEENS_10bfloat16_tEfNS_4arch4Sm80ELb0ELb0ELb1ELb0ELb0ELb0ELb0ELb0ELi2ELi2ELi4ELi2ELb1EEENS1_24CollectiveEpilogueBwdGQAISA_fSD_Li256ELb0ELb0EEENS1_19SingleTileSchedulerILb0ELb0ELb0ELi128EEEEEEEEEvNT_6ParamsE$_ZN4cute3eso3ESOILb0ELb0EJNS_15ArithmeticTupleIJiiEEEiiiEEC2ERKS3_RKiS8_S8_) ;  /* 0xfffff16000007944 */ /* 0x000fea0003c3ffff */
[----:B------:R-:W-:-:S04]  /*6a40*/  MOV R51, 0x0 ;  /* 0x0000000000337802 */ /* 0x000fc80000000f00 */
[----:B------:R-:W-:Y:S05]  /*6a50*/  RET.REL.NODEC R50 `(_ZN7cutlass13device_kernelIN5flash19enable_sm80_to_sm89INS1_16FlashAttnBwdSm80INS1_25CollectiveMainloopBwdSm80ILi2ELi2EN4cute5tupleIJNS5_1CILi64EEENS7_ILi128EEES8_EEENS_10bfloat16_tEfNS_4arch4Sm80ELb0ELb0ELb1ELb0ELb0ELb0ELb0ELb0ELi2ELi2ELi4ELi2ELb1EEENS1_24CollectiveEpilogueBwdGQAISA_fSD_Li256ELb0ELb0EEENS1_19SingleTileSchedulerILb0ELb0ELb0ELi128EEEEEEEEEvNT_6ParamsE) ;  /* 0xffff95a032007950 */ /* 0x000fea0003c3ffff */
        .type           $_ZN7cutlass13device_kernelIN5flash19enable_sm80_to_sm89INS1_16FlashAttnBwdSm80INS1_25CollectiveMainloopBwdSm80ILi2ELi2EN4cute5tupleIJNS5_1CILi64EEENS7_ILi128EEES8_EEENS_10bfloat16_tEfNS_4arch4Sm80ELb0ELb0ELb1ELb0ELb0ELb0ELb0ELb0ELi2ELi2ELi4ELi2ELb1EEENS1_24CollectiveEpilogueBwdGQAISA_fSD_Li256ELb0ELb0EEENS1_19SingleTileSchedulerILb0ELb0ELb0ELi128EEEEEEEEEvNT_6ParamsE$_ZN4cute5tupleIJNS_1CILi0EEES2_S2_iEEC2ERKS2_S5_S5_RKi,@function
        .size           $_ZN7cutlass13device_kernelIN5flash19enable_sm80_to_sm89INS1_16FlashAttnBwdSm80INS1_25CollectiveMainloopBwdSm80ILi2ELi2EN4cute5tupleIJNS5_1CILi64EEENS7_ILi128EEES8_EEENS_10bfloat16_tEfNS_4arch4Sm80ELb0ELb0ELb1ELb0ELb0ELb0ELb0ELb0ELi2ELi2ELi4ELi2ELb1EEENS1_24CollectiveEpilogueBwdGQAISA_fSD_Li256ELb0ELb0EEENS1_19SingleTileSchedulerILb0ELb0ELb0ELi128EEEEEEEEEvNT_6ParamsE$_ZN4cute5tupleIJNS_1CILi0EEES2_S2_iEEC2ERKS2_S5_S5_RKi,($_ZN7cutlass13device_kernelIN5flash19enable_sm80_to_sm89INS1_16FlashAttnBwdSm80INS1_25CollectiveMainloopBwdSm80ILi2ELi2EN4cute5tupleIJNS5_1CILi64EEENS7_ILi128EEES8_EEENS_10bfloat16_tEfNS_4arch4Sm80ELb0ELb0ELb1ELb0ELb0ELb0ELb0ELb0ELi2ELi2ELi4ELi2ELb1EEENS1_24CollectiveEpilogueBwdGQAISA_fSD_Li256ELb0ELb0EEENS1_19SingleTileSchedulerILb0ELb0ELb0ELi128EEEEEEEEEvNT_6ParamsE$_ZN4cute5tupleIJNS_1CILi0EEES2_iEEC2ERKS2_S5_RKi - $_ZN7cutlass13device_kernelIN5flash19enable_sm80_to_sm89INS1_16FlashAttnBwdSm80INS1_25CollectiveMainloopBwdSm80ILi2ELi2EN4cute5tupleIJNS5_1CILi64EEENS7_ILi128EEES8_EEENS_10bfloat16_tEfNS_4arch4Sm80ELb0ELb0ELb1ELb0ELb0ELb0ELb0ELb0ELi2ELi2ELi4ELi2ELb1EEENS1_24CollectiveEpilogueBwdGQAISA_fSD_Li256ELb0ELb0EEENS1_19SingleTileSchedulerILb0ELb0ELb0ELi128EEEEEEEEEvNT_6ParamsE$_ZN4cute5tupleIJNS_1CILi0EEES2_S2_iEEC2ERKS2_S5_S5_RKi)
$_ZN7cutlass13device_kernelIN5flash19enable_sm80_to_sm89INS1_16FlashAttnBwdSm80INS1_25CollectiveMainloopBwdSm80ILi2ELi2EN4cute5tupleIJNS5_1CILi64EEENS7_ILi128EEES8_EEENS_10bfloat16_tEfNS_4arch4Sm80ELb0ELb0ELb1ELb0ELb0ELb0ELb0ELb0ELi2ELi2ELi4ELi2ELb1EEENS1_24CollectiveEpilogueBwdGQAISA_fSD_Li256ELb0ELb0EEENS1_19SingleTileSchedulerILb0ELb0ELb0ELi128EEEEEEEEEvNT_6ParamsE$_ZN4cute5tupleIJNS_1CILi0EEES2_S2_iEEC2ERKS2_S5_S5_RKi:
[----:B------:R-:W-:Y:S02]  /*6a60*/  MOV R10, 0x6a80 ;  /* 0x00006a80000a7802 */ /* 0x000fe40000000f00 */
[----:B------:R-:W-:Y:S05]  /*6a70*/  CALL.REL.NOINC `($_ZN7cutlass13device_kernelIN5flash19enable_sm80_to_sm89INS1_16FlashAttnBwdSm80INS1_25CollectiveMainloopBwdSm80ILi2ELi2EN4cute5tupleIJNS5_1CILi64EEENS7_ILi128EEES8_EEENS_10bfloat16_tEfNS_4arch4Sm80ELb0ELb0ELb1ELb0ELb0ELb0ELb0ELb0ELi2ELi2ELi4ELi2ELb1EEENS1_24CollectiveEpilogueBwdGQAISA_fSD_Li256ELb0ELb0EEENS1_19SingleTileSchedulerILb0ELb0ELb0ELi128EEEEEEEEEvNT_6ParamsE$_ZN4cute3eso3ESOILb1ELb0EJNS_1CILi0EEES3_S3_iEEC2ERKS3_S6_S6_RKi) ;  /* 0xfffff7a000007944 */ /* 0x000fea0003c3ffff */
[----:B------:R-:W-:-:S04]  /*6a80*/  MOV R17, 0x0 ;  /* 0x0000000000117802 */ /* 0x000fc80000000f00 */
[----:B------:R-:W-:Y:S05]  /*6a90*/  RET.REL.NODEC R16 `(_ZN7cutlass13device_kernelIN5flash19enable_sm80_to_sm89INS1_16FlashAttnBwdSm80INS1_25CollectiveMainloopBwdSm80ILi2ELi2EN4cute5tupleIJNS5_1CILi64EEENS7_ILi128EEES8_EEENS_10bfloat16_tEfNS_4arch4Sm80ELb0ELb0ELb1ELb0ELb0ELb0ELb0ELb0ELi2ELi2ELi4ELi2ELb1EEENS1_24CollectiveEpilogueBwdGQAISA_fSD_Li256ELb0ELb0EEENS1_19SingleTileSchedulerILb0ELb0ELb0ELi128EEEEEEEEEvNT_6ParamsE) ;  /* 0xffff956010007950 */ /* 0x000fea0003c3ffff */
        .type           $_ZN7cutlass13device_kernelIN5flash19enable_sm80_to_sm89INS1_16FlashAttnBwdSm80INS1_25CollectiveMainloopBwdSm80ILi2ELi2EN4cute5tupleIJNS5_1CILi64EEENS7_ILi128EEES8_EEENS_10bfloat16_tEfNS_4arch4Sm80ELb0ELb0ELb1ELb0ELb0ELb0ELb0ELb0ELi2ELi2ELi4ELi2ELb1EEENS1_24CollectiveEpilogueBwdGQAISA_fSD_Li256ELb0ELb0EEENS1_19SingleTileSchedulerILb0ELb0ELb0ELi128EEEEEEEEEvNT_6ParamsE$_ZN4cute5tupleIJNS_1CILi0EEES2_iEEC2ERKS2_S5_RKi,@function
        .size           $_ZN7cutlass13device_kernelIN5flash19enable_sm80_to_sm89INS1_16FlashAttnBwdSm80INS1_25CollectiveMainloopBwdSm80ILi2ELi2EN4cute5tupleIJNS5_1CILi64EEENS7_ILi128EEES8_EEENS_10bfloat16_tEfNS_4arch4Sm80ELb0ELb0ELb1ELb0ELb0ELb0ELb0ELb0ELi2ELi2ELi4ELi2ELb1EEENS1_24CollectiveEpilogueBwdGQAISA_fSD_Li256ELb0ELb0EEENS1_19SingleTileSchedulerILb0ELb0ELb0ELi128EEEEEEEEEvNT_6ParamsE$_ZN4cute5tupleIJNS_1CILi0EEES2_iEEC2ERKS2_S5_RKi,($_ZN7cutlass13device_kernelIN5flash19enable_sm80_to_sm89INS1_16FlashAttnBwdSm80INS1_25CollectiveMainloopBwdSm80ILi2ELi2EN4cute5tupleIJNS5_1CILi64EEENS7_ILi128EEES8_EEENS_10bfloat16_tEfNS_4arch4Sm80ELb0ELb0ELb1ELb0ELb0ELb0ELb0ELb0ELi2ELi2ELi4ELi2ELb1EEENS1_24CollectiveEpilogueBwdGQAISA_fSD_Li256ELb0ELb0EEENS1_19SingleTileSchedulerILb0ELb0ELb0ELi128EEEEEEEEEvNT_6ParamsE$_ZN4cute5tupleIJNS_1CILi0EEES2_iiEEC2ERKS2_S5_RKiS7_ - $_ZN7cutlass13device_kernelIN5flash19enable_sm80_to_sm89INS1_16FlashAttnBwdSm80INS1_25CollectiveMainloopBwdSm80ILi2ELi2EN4cute5tupleIJNS5_1CILi64EEENS7_ILi128EEES8_EEENS_10bfloat16_tEfNS_4arch4Sm80ELb0ELb0ELb1ELb0ELb0ELb0ELb0ELb0ELi2ELi2ELi4ELi2ELb1EEENS1_24CollectiveEpilogueBwdGQAISA_fSD_Li256ELb0ELb0EEENS1_19SingleTileSchedulerILb0ELb0ELb0ELi128EEEEEEEEEvNT_6ParamsE$_ZN4cute5tupleIJNS_1CILi0EEES2_iEEC2ERKS2_S5_RKi)
$_ZN7cutlass13device_kernelIN5flash19enable_sm80_to_sm89INS1_16FlashAttnBwdSm80INS1_25CollectiveMainloopBwdSm80ILi2ELi2EN4cute5tupleIJNS5_1CILi64EEENS7_ILi128EEES8_EEENS_10bfloat16_tEfNS_4arch4Sm80ELb0ELb0ELb1ELb0ELb0ELb0ELb0ELb0ELi2ELi2ELi4ELi2ELb1EEENS1_24CollectiveEpilogueBwdGQAISA_fSD_Li256ELb0ELb0EEENS1_19SingleTileSchedulerILb0ELb0ELb0ELi128EEEEEEEEEvNT_6ParamsE$_ZN4cute5tupleIJNS_1CILi0EEES2_iEEC2ERKS2_S5_RKi:
[----:B------:R-:W-:Y:S02]  /*6aa0*/  MOV R16, 0x6ac0 ;  /* 0x00006ac000107802 */ /* 0x000fe40000000f00 */
[----:B------:R-:W-:Y:S05]  /*6ab0*/  CALL.REL.NOINC `($_ZN7cutlass13device_kernelIN5flash19enable_sm80_to_sm89INS1_16FlashAttnBwdSm80INS1_25CollectiveMainloopBwdSm80ILi2ELi2EN4cute5tupleIJNS5_1CILi64EEENS7_ILi128EEES8_EEENS_10bfloat16_tEfNS_4arch4Sm80ELb0ELb0ELb1ELb0ELb0ELb0ELb0ELb0ELi2ELi2ELi4ELi2ELb1EEENS1_24CollectiveEpilogueBwdGQAISA_fSD_Li256ELb0ELb0EEENS1_19SingleTileSchedulerILb0ELb0ELb0ELi128EEEEEEEEEvNT_6ParamsE$_ZN4cute3eso3ESOILb1ELb0EJNS_1CILi0EEES3_iEEC2ERKS3_S6_RKi) ;  /* 0xfffff7b000007944 */ /* 0x000fea0003c3ffff */
[----:B-1----:R-:W-:Y:S02]  /*6ac0*/  MOV R6, R18 ;  /* 0x0000001200067202 */ /* 0x002fe40000000f00 */
[----:B------:R-:W-:-:S04]  /*6ad0*/  MOV R7, 0x0 ;  /* 0x0000000000077802 */ /* 0x000fc80000000f00 */
[----:B------:R-:W-:Y:S05]  /*6ae0*/  RET.REL.NODEC R6 `(_ZN7cutlass13device_kernelIN5flash19enable_sm80_to_sm89INS1_16FlashAttnBwdSm80INS1_25CollectiveMainloopBwdSm80ILi2ELi2EN4cute5tupleIJNS5_1CILi64EEENS7_ILi128EEES8_EEENS_10bfloat16_tEfNS_4arch4Sm80ELb0ELb0ELb1ELb0ELb0ELb0ELb0ELb0ELi2ELi2ELi4ELi2ELb1EEENS1_24CollectiveEpilogueBwdGQAISA_fSD_Li256ELb0ELb0EEENS1_19SingleTileSchedulerILb0ELb0ELb0ELi128EEEEEEEEEvNT_6ParamsE) ;  /* 0xffff951006007950 */ /* 0x000fea0003c3ffff */
        .type           $_ZN7cutlass13device_kernelIN5flash19enable_sm80_to_sm89INS1_16FlashAttnBwdSm80INS1_25CollectiveMainloopBwdSm80ILi2ELi2EN4cute5tupleIJNS5_1CILi64EEENS7_ILi128EEES8_EEENS_10bfloat16_tEfNS_4arch4Sm80ELb0ELb0ELb1ELb0ELb0ELb0ELb0ELb0ELi2ELi2ELi4ELi2ELb1EEENS1_24CollectiveEpilogueBwdGQAISA_fSD_Li256ELb0ELb0EEENS1_19SingleTileSchedulerILb0ELb0ELb0ELi128EEEEEEEEEvNT_6ParamsE$_ZN4cute5tupleIJNS_1CILi0EEES2_iiEEC2ERKS2_S5_RKiS7_,@function
        .size           $_ZN7cutlass13device_kernelIN5flash19enable_sm80_to_sm89INS1_16FlashAttnBwdSm80INS1_25CollectiveMainloopBwdSm80ILi2ELi2EN4cute5tupleIJNS5_1CILi64EEENS7_ILi128EEES8_EEENS_10bfloat16_tEfNS_4arch4Sm80ELb0ELb0ELb1ELb0ELb0ELb0ELb0ELb0ELi2ELi2ELi4ELi2ELb1EEENS1_24CollectiveEpilogueBwdGQAISA_fSD_Li256ELb0ELb0EEENS1_19SingleTileSchedulerILb0ELb0ELb0ELi128EEEEEEEEEvNT_6ParamsE$_ZN4cute5tupleIJNS_1CILi0EEES2_iiEEC2ERKS2_S5_RKiS7_,($_ZN7cutlass13device_kernelIN5flash19enable_sm80_to_sm89INS1_16FlashAttnBwdSm80INS1_25CollectiveMainloopBwdSm80ILi2ELi2EN4cute5tupleIJNS5_1CILi64EEENS7_ILi128EEES8_EEENS_10bfloat16_tEfNS_4arch4Sm80ELb0ELb0ELb1ELb0ELb0ELb0ELb0ELb0ELi2ELi2ELi4ELi2ELb1EEENS1_24CollectiveEpilogueBwdGQAISA_fSD_Li256ELb0ELb0EEENS1_19SingleTileSchedulerILb0ELb0ELb0ELi128EEEEEEEEEvNT_6ParamsE$_ZN4cute5tupleIJNS_1CILi0EEEiEEC2ERKS2_RKi - $_ZN7cutlass13device_kernelIN5flash19enable_sm80_to_sm89INS1_16FlashAttnBwdSm80INS1_25CollectiveMainloopBwdSm80ILi2ELi2EN4cute5tupleIJNS5_1CILi64EEENS7_ILi128EEES8_EEENS_10bfloat16_tEfNS_4arch4Sm80ELb0ELb0ELb1ELb0ELb0ELb0ELb0ELb0ELi2ELi2ELi4ELi2ELb1EEENS1_24CollectiveEpilogueBwdGQAISA_fSD_Li256ELb0ELb0EEENS1_19SingleTileSchedulerILb0ELb0ELb0ELi128EEEEEEEEEvNT_6ParamsE$_ZN4cute5tupleIJNS_1CILi0EEES2_iiEEC2ERKS2_S5_RKiS7_)
$_ZN7cutlass13device_kernelIN5flash19enable_sm80_to_sm89INS1_16FlashAttnBwdSm80INS1_25CollectiveMainloopBwdSm80ILi2ELi2EN4cute5tupleIJNS5_1CILi64EEENS7_ILi128EEES8_EEENS_10bfloat16_tEfNS_4arch4Sm80ELb0ELb0ELb1ELb0ELb0ELb0ELb0ELb0ELi2ELi2ELi4ELi2ELb1EEENS1_24CollectiveEpilogueBwdGQAISA_fSD_Li256ELb0ELb0EEENS1_19SingleTileSchedulerILb0ELb0ELb0ELi128EEEEEEEEEvNT_6ParamsE$_ZN4cute5tupleIJNS_1CILi0EEES2_iiEEC2ERKS2_S5_RKiS7_:
[----:B------:R-:W-:Y:S02]  /*6af0*/  MOV R16, 0x6b10 ;  /* 0x00006b1000107802 */ /* 0x000fe40000000f00 */
[----:B------:R-:W-:Y:S05]  /*6b00*/  CALL.REL.NOINC `($_ZN7cutlass13device_kernelIN5flash19enable_sm80_to_sm89INS1_16FlashAttnBwdSm80INS1_25CollectiveMainloopBwdSm80ILi2ELi2EN4cute5tupleIJNS5_1CILi64EEENS7_ILi128EEES8_EEENS_10bfloat16_tEfNS_4arch4Sm80ELb0ELb0ELb1ELb0ELb0ELb0ELb0ELb0ELi2ELi2ELi4ELi2ELb1EEENS1_24CollectiveEpilogueBwdGQAISA_fSD_Li256ELb0ELb0EEENS1_19SingleTileSchedulerILb0ELb0ELb0ELi128EEEEEEEEEvNT_6ParamsE$_ZN4cute3eso3ESOILb1ELb0EJNS_1CILi0EEES3_iiEEC2ERKS3_S6_RKiS8_) ;  /* 0xfffff7f000007944 */ /* 0x000fea0003c3ffff */
[----:B------:R-:W-:Y:S02]  /*6b10*/  MOV R16, R18 ;  /* 0x0000001200107202 */ /* 0x000fe40000000f00 */
[----:B------:R-:W-:-:S04]  /*6b20*/  MOV R17, 0x0 ;  /* 0x0000000000117802 */ /* 0x000fc80000000f00 */
[----:B------:R-:W-:Y:S05]  /*6b30*/  RET.REL.NODEC R16 `(_ZN7cutlass13device_kernelIN5flash19enable_sm80_to_sm89INS1_16FlashAttnBwdSm80INS1_25CollectiveMainloopBwdSm80ILi2ELi2EN4cute5tupleIJNS5_1CILi64EEENS7_ILi128EEES8_EEENS_10bfloat16_tEfNS_4arch4Sm80ELb0ELb0ELb1ELb0ELb0ELb0ELb0ELb0ELi2ELi2ELi4ELi2ELb1EEENS1_24CollectiveEpilogueBwdGQAISA_fSD_Li256ELb0ELb0EEENS1_19SingleTileSchedulerILb0ELb0ELb0ELi128EEEEEEEEEvNT_6ParamsE) ;  /* 0xffff94c010007950 */ /* 0x000fea0003c3ffff */
        .type           $_ZN7cutlass13device_kernelIN5flash19enable_sm80_to_sm89INS1_16FlashAttnBwdSm80INS1_25CollectiveMainloopBwdSm80ILi2ELi2EN4cute5tupleIJNS5_1CILi64EEENS7_ILi128EEES8_EEENS_10bfloat16_tEfNS_4arch4Sm80ELb0ELb0ELb1ELb0ELb0ELb0ELb0ELb0ELi2ELi2ELi4ELi2ELb1EEENS1_24CollectiveEpilogueBwdGQAISA_fSD_Li256ELb0ELb0EEENS1_19SingleTileSchedulerILb0ELb0ELb0ELi128EEEEEEEEEvNT_6ParamsE$_ZN4cute5tupleIJNS_1CILi0EEEiEEC2ERKS2_RKi,@function
        .size           $_ZN7cutlass13device_kernelIN5flash19enable_sm80_to_sm89INS1_16FlashAttnBwdSm80INS1_25CollectiveMainloopBwdSm80ILi2ELi2EN4cute5tupleIJNS5_1CILi64EEENS7_ILi128EEES8_EEENS_10bfloat16_tEfNS_4arch4Sm80ELb0ELb0ELb1ELb0ELb0ELb0ELb0ELb0ELi2ELi2ELi4ELi2ELb1EEENS1_24CollectiveEpilogueBwdGQAISA_fSD_Li256ELb0ELb0EEENS1_19SingleTileSchedulerILb0ELb0ELb0ELi128EEEEEEEEEvNT_6ParamsE$_ZN4cute5tupleIJNS_1CILi0EEEiEEC2ERKS2_RKi,($_ZN7cutlass13device_kernelIN5flash19enable_sm80_to_sm89INS1_16FlashAttnBwdSm80INS1_25CollectiveMainloopBwdSm80ILi2ELi2EN4cute5tupleIJNS5_1CILi64EEENS7_ILi128EEES8_EEENS_10bfloat16_tEfNS_4arch4Sm80ELb0ELb0ELb1ELb0ELb0ELb0ELb0ELb0ELi2ELi2ELi4ELi2ELb1EEENS1_24CollectiveEpilogueBwdGQAISA_fSD_Li256ELb0ELb0EEENS1_19SingleTileSchedulerILb0ELb0ELb0ELi128EEEEEEEEEvNT_6ParamsE$_ZN4cute5tupleIJNS_1CILi0EEEiiiEEC2ERKS2_RKiS7_S7_ - $_ZN7cutlass13device_kernelIN5flash19enable_sm80_to_sm89INS1_16FlashAttnBwdSm80INS1_25CollectiveMainloopBwdSm80ILi2ELi2EN4cute5tupleIJNS5_1CILi64EEENS7_ILi128EEES8_EEENS_10bfloat16_tEfNS_4arch4Sm80ELb0ELb0ELb1ELb0ELb0ELb0ELb0ELb0ELi2ELi2ELi4ELi2ELb1EEENS1_24CollectiveEpilogueBwdGQAISA_fSD_Li256ELb0ELb0EEENS1_19SingleTileSchedulerILb0ELb0ELb0ELi128EEEEEEEEEvNT_6ParamsE$_ZN4cute5tupleIJNS_1CILi0EEEiEEC2ERKS2_RKi)
$_ZN7cutlass13device_kernelIN5flash19enable_sm80_to_sm89INS1_16FlashAttnBwdSm80INS1_25CollectiveMainloopBwdSm80ILi2ELi2EN4cute5tupleIJNS5_1CILi64EEENS7_ILi128EEES8_EEENS_10bfloat16_tEfNS_4arch4Sm80ELb0ELb0ELb1ELb0ELb0ELb0ELb0ELb0ELi2ELi2ELi4ELi2ELb1EEENS1_24CollectiveEpilogueBwdGQAISA_fSD_Li256ELb0ELb0EEENS1_19SingleTileSchedulerILb0ELb0ELb0ELi128EEEEEEEEEvNT_6ParamsE$_ZN4cute5tupleIJNS_1CILi0EEEiEEC2ERKS2_RKi:
[----:B------:R-:W-:Y:S02]  /*6b40*/  MOV R16, 0x6b60 ;  /* 0x00006b6000107802 */ /* 0x000fe40000000f00 */
[----:B------:R-:W-:Y:S05]  /*6b50*/  CALL.REL.NOINC `($_ZN7cutlass13device_kernelIN5flash19enable_sm80_to_sm89INS1_16FlashAttnBwdSm80INS1_25CollectiveMainloopBwdSm80ILi2ELi2EN4cute5tupleIJNS5_1CILi64EEENS7_ILi128EEES8_EEENS_10bfloat16_tEfNS_4arch4Sm80ELb0ELb0ELb1ELb0ELb0ELb0ELb0ELb0ELi2ELi2ELi4ELi2ELb1EEENS1_24CollectiveEpilogueBwdGQAISA_fSD_Li256ELb0ELb0EEENS1_19SingleTileSchedulerILb0ELb0ELb0ELi128EEEEEEEEEvNT_6ParamsE$_ZN4cute3eso3ESOILb1ELb0EJNS_1CILi0EEEiEEC2ERKS3_RKi) ;  /* 0xfffff81000007944 */ /* 0x000fea0003c3ffff */
[----:B-1----:R-:W-:Y:S02]  /*6b60*/  MOV R6, R18 ;  /* 0x0000001200067202 */ /* 0x002fe40000000f00 */
[----:B------:R-:W-:-:S04]  /*6b70*/  MOV R7, 0x0 ;  /* 0x0000000000077802 */ /* 0x000fc80000000f00 */
[----:B------:R-:W-:Y:S05]  /*6b80*/  RET.REL.NODEC R6 `(_ZN7cutlass13device_kernelIN5flash19enable_sm80_to_sm89INS1_16FlashAttnBwdSm80INS1_25CollectiveMainloopBwdSm80ILi2ELi2EN4cute5tupleIJNS5_1CILi64EEENS7_ILi128EEES8_EEENS_10bfloat16_tEfNS_4arch4Sm80ELb0ELb0ELb1ELb0ELb0ELb0ELb0ELb0ELi2ELi2ELi4ELi2ELb1EEENS1_24CollectiveEpilogueBwdGQAISA_fSD_Li256ELb0ELb0EEENS1_19SingleTileSchedulerILb0ELb0ELb0ELi128EEEEEEEEEvNT_6ParamsE) ;  /* 0xffff947006007950 */ /* 0x000fea0003c3ffff */
        .type           $_ZN7cutlass13device_kernelIN5flash19enable_sm80_to_sm89INS1_16FlashAttnBwdSm80INS1_25CollectiveMainloopBwdSm80ILi2ELi2EN4cute5tupleIJNS5_1CILi64EEENS7_ILi128EEES8_EEENS_10bfloat16_tEfNS_4arch4Sm80ELb0ELb0ELb1ELb0ELb0ELb0ELb0ELb0ELi2ELi2ELi4ELi2ELb1EEENS1_24CollectiveEpilogueBwdGQAISA_fSD_Li256ELb0ELb0EEENS1_19SingleTileSchedulerILb0ELb0ELb0ELi128EEEEEEEEEvNT_6ParamsE$_ZN4cute5tupleIJNS_1CILi0EEEiiiEEC2ERKS2_RKiS7_S7_,@function
        .size           $_ZN7cutlass13device_kernelIN5flash19enable_sm80_to_sm89INS1_16FlashAttnBwdSm80INS1_25CollectiveMainloopBwdSm80ILi2ELi2EN4cute5tupleIJNS5_1CILi64EEENS7_ILi128EEES8_EEENS_10bfloat16_tEfNS_4arch4Sm80ELb0ELb0ELb1ELb0ELb0ELb0ELb0ELb0ELi2ELi2ELi4ELi2ELb1EEENS1_24CollectiveEpilogueBwdGQAISA_fSD_Li256ELb0ELb0EEENS1_19SingleTileSchedulerILb0ELb0ELb0ELi128EEEEEEEEEvNT_6ParamsE$_ZN4cute5tupleIJNS_1CILi0EEEiiiEEC2ERKS2_RKiS7_S7_,($_ZN7cutlass13device_kernelIN5flash19enable_sm80_to_sm89INS1_16FlashAttnBwdSm80INS1_25CollectiveMainloopBwdSm80ILi2ELi2EN4cute5tupleIJNS5_1CILi64EEENS7_ILi128EEES8_EEENS_10bfloat16_tEfNS_4arch4Sm80ELb0ELb0ELb1ELb0ELb0ELb0ELb0ELb0ELi2ELi2ELi4ELi2ELb1EEENS1_24CollectiveEpilogueBwdGQAISA_fSD_Li256ELb0ELb0EEENS1_19SingleTileSchedulerILb0ELb0ELb0ELi128EEEEEEEEEvNT_6ParamsE$_ZN4cute5tupleIJiEEC2ERKi - $_ZN7cutlass13device_kernelIN5flash19enable_sm80_to_sm89INS1_16FlashAttnBwdSm80INS1_25CollectiveMainloopBwdSm80ILi2ELi2EN4cute5tupleIJNS5_1CILi64EEENS7_ILi128EEES8_EEENS_10bfloat16_tEfNS_4arch4Sm80ELb0ELb0ELb1ELb0ELb0ELb0ELb0ELb0ELi2ELi2ELi4ELi2ELb1EEENS1_24CollectiveEpilogueBwdGQAISA_fSD_Li256ELb0ELb0EEENS1_19SingleTileSchedulerILb0ELb0ELb0ELi128EEEEEEEEEvNT_6ParamsE$_ZN4cute5tupleIJNS_1CILi0EEEiiiEEC2ERKS2_RKiS7_S7_)
$_ZN7cutlass13device_kernelIN5flash19enable_sm80_to_sm89INS1_16FlashAttnBwdSm80INS1_25CollectiveMainloopBwdSm80ILi2ELi2EN4cute5tupleIJNS5_1CILi64EEENS7_ILi128EEES8_EEENS_10bfloat16_tEfNS_4arch4Sm80ELb0ELb0ELb1ELb0ELb0ELb0ELb0ELb0ELi2ELi2ELi4ELi2ELb1EEENS1_24CollectiveEpilogueBwdGQAISA_fSD_Li256ELb0ELb0EEENS1_19SingleTileSchedulerILb0ELb0ELb0ELi128EEEEEEEEEvNT_6ParamsE$_ZN4cute5tupleIJNS_1CILi0EEEiiiEEC2ERKS2_RKiS7_S7_:
[----:B------:R-:W-:Y:S02]  /*6b90*/  MOV R16, 0x6bb0 ;  /* 0x00006bb000107802 */ /* 0x000fe40000000f00 */
[----:B------:R-:W-:Y:S05]  /*6ba0*/  CALL.REL.NOINC `($_ZN7cutlass13device_kernelIN5flash19enable_sm80_to_sm89INS1_16FlashAttnBwdSm80INS1_25CollectiveMainloopBwdSm80ILi2ELi2EN4cute5tupleIJNS5_1CILi64EEENS7_ILi128EEES8_EEENS_10bfloat16_tEfNS_4arch4Sm80ELb0ELb0ELb1ELb0ELb0ELb0ELb0ELb0ELi2ELi2ELi4ELi2ELb1EEENS1_24CollectiveEpilogueBwdGQAISA_fSD_Li256ELb0ELb0EEENS1_19SingleTileSchedulerILb0ELb0ELb0ELi128EEEEEEEEEvNT_6ParamsE$_ZN4cute3eso3ESOILb1ELb0EJNS_1CILi0EEEiiiEEC2ERKS3_RKiS8_S8_) ;  /* 0xfffff88000007944 */ /* 0x000fea0003c3ffff */
[----:B-1----:R-:W-:Y:S02]  /*6bb0*/  MOV R6, R18 ;  /* 0x0000001200067202 */ /* 0x002fe40000000f00 */
[----:B------:R-:W-:-:S04]  /*6bc0*/  MOV R7, 0x0 ;  /* 0x0000000000077802 */ /* 0x000fc80000000f00 */
[----:B------:R-:W-:Y:S05]  /*6bd0*/  RET.REL.NODEC R6 `(_ZN7cutlass13device_kernelIN5flash19enable_sm80_to_sm89INS1_16FlashAttnBwdSm80INS1_25CollectiveMainloopBwdSm80ILi2ELi2EN4cute5tupleIJNS5_1CILi64EEENS7_ILi128EEES8_EEENS_10bfloat16_tEfNS_4arch4Sm80ELb0ELb0ELb1ELb0ELb0ELb0ELb0ELb0ELi2ELi2ELi4ELi2ELb1EEENS1_24CollectiveEpilogueBwdGQAISA_fSD_Li256ELb0ELb0EEENS1_19SingleTileSchedulerILb0ELb0ELb0ELi128EEEEEEEEEvNT_6ParamsE) ;  /* 0xffff942006007950 */ /* 0x000fea0003c3ffff */
        .type           $_ZN7cutlass13device_kernelIN5flash19enable_sm80_to_sm89INS1_16FlashAttnBwdSm80INS1_25CollectiveMainloopBwdSm80ILi2ELi2EN4cute5tupleIJNS5_1CILi64EEENS7_ILi128EEES8_EEENS_10bfloat16_tEfNS_4arch4Sm80ELb0ELb0ELb1ELb0ELb0ELb0ELb0ELb0ELi2ELi2ELi4ELi2ELb1EEENS1_24CollectiveEpilogueBwdGQAISA_fSD_Li256ELb0ELb0EEENS1_19SingleTileSchedulerILb0ELb0ELb0ELi128EEEEEEEEEvNT_6ParamsE$_ZN4cute5tupleIJiEEC2ERKi,@function
        .size           $_ZN7cutlass13device_kernelIN5flash19enable_sm80_to_sm89INS1_16FlashAttnBwdSm80INS1_25CollectiveMainloopBwdSm80ILi2ELi2EN4cute5tupleIJNS5_1CILi64EEENS7_ILi128EEES8_EEENS_10bfloat16_tEfNS_4arch4Sm80ELb0ELb0ELb1ELb0ELb0ELb0ELb0ELb0ELi2ELi2ELi4ELi2ELb1EEENS1_24CollectiveEpilogueBwdGQAISA_fSD_Li256ELb0ELb0EEENS1_19SingleTileSchedulerILb0ELb0ELb0ELi128EEEEEEEEEvNT_6ParamsE$_ZN4cute5tupleIJiEEC2ERKi,($_ZN7cutlass13device_kernelIN5flash19enable_sm80_to_sm89INS1_16FlashAttnBwdSm80INS1_25CollectiveMainloopBwdSm80ILi2ELi2EN4cute5tupleIJNS5_1CILi64EEENS7_ILi128EEES8_EEENS_10bfloat16_tEfNS_4arch4Sm80ELb0ELb0ELb1ELb0ELb0ELb0ELb0ELb0ELi2ELi2ELi4ELi2ELb1EEENS1_24CollectiveEpilogueBwdGQAISA_fSD_Li256ELb0ELb0EEENS1_19SingleTileSchedulerILb0ELb0ELb0ELi128EEEEEEEEEvNT_6ParamsE$_ZN4cute5tupleIJiNS_1CILi0EEEEEC2ERKiRKS2_ - $_ZN7cutlass13device_kernelIN5flash19enable_sm80_to_sm89INS1_16FlashAttnBwdSm80INS1_25CollectiveMainloopBwdSm80ILi2ELi2EN4cute5tupleIJNS5_1CILi64EEENS7_ILi128EEES8_EEENS_10bfloat16_tEfNS_4arch4Sm80ELb0ELb0ELb1ELb0ELb0ELb0ELb0ELb0ELi2ELi2ELi4ELi2ELb1EEENS1_24CollectiveEpilogueBwdGQAISA_fSD_Li256ELb0ELb0EEENS1_19SingleTileSchedulerILb0ELb0ELb0ELi128EEEEEEEEEvNT_6ParamsE$_ZN4cute5tupleIJiEEC2ERKi)
$_ZN7cutlass13device_kernelIN5flash19enable_sm80_to_sm89INS1_16FlashAttnBwdSm80INS1_25CollectiveMainloopBwdSm80ILi2ELi2EN4cute5tupleIJNS5_1CILi64EEENS7_ILi128EEES8_EEENS_10bfloat16_tEfNS_4arch4Sm80ELb0ELb0ELb1ELb0ELb0ELb0ELb0ELb0ELi2ELi2ELi4ELi2ELb1EEENS1_24CollectiveEpilogueBwdGQAISA_fSD_Li256ELb0ELb0EEENS1_19SingleTileSchedulerILb0ELb0ELb0ELi128EEEEEEEEEvNT_6ParamsE$_ZN4cute5tupleIJiEEC2ERKi:
[----:B------:R-:W-:Y:S02]  /*6be0*/  MOV R18, 0x6c00 ;  /* 0x00006c0000127802 */ /* 0x000fe40000000f00 */
[----:B------:R-:W-:Y:S05]  /*6bf0*/  CALL.REL.NOINC `($_ZN7cutlass13device_kernelIN5flash19enable_sm80_to_sm89INS1_16FlashAttnBwdSm80INS1_25CollectiveMainloopBwdSm80ILi2ELi2EN4cute5tupleIJNS5_1CILi64EEENS7_ILi128EEES8_EEENS_10bfloat16_tEfNS_4arch4Sm80ELb0ELb0ELb1ELb0ELb0ELb0ELb0ELb0ELi2ELi2ELi4ELi2ELb1EEENS1_24CollectiveEpilogueBwdGQAISA_fSD_Li256ELb0ELb0EEENS1_19SingleTileSchedulerILb0ELb0ELb0ELi128EEEEEEEEEvNT_6ParamsE$_ZN4cute3eso3ESOILb0ELb1EJiEEC2ERKi) ;  /* 0xfffff41000007944 */ /* 0x000fea0003c3ffff */
[----:B-1----:R-:W-:Y:S02]  /*6c00*/  MOV R6, R16 ;  /* 0x0000001000067202 */ /* 0x002fe40000000f00 */
[----:B------:R-:W-:-:S04]  /*6c10*/  MOV R7, 0x0 ;  /* 0x0000000000077802 */ /* 0x000fc80000000f00 */
[----:B------:R-:W-:Y:S05]  /*6c20*/  RET.REL.NODEC R6 `(_ZN7cutlass13device_kernelIN5flash19enable_sm80_to_sm89INS1_16FlashAttnBwdSm80INS1_25CollectiveMainloopBwdSm80ILi2ELi2EN4cute5tupleIJNS5_1CILi64EEENS7_ILi128EEES8_EEENS_10bfloat16_tEfNS_4arch4Sm80ELb0ELb0ELb1ELb0ELb0ELb0ELb0ELb0ELi2ELi2ELi4ELi2ELb1EEENS1_24CollectiveEpilogueBwdGQAISA_fSD_Li256ELb0ELb0EEENS1_19SingleTileSchedulerILb0ELb0ELb0ELi128EEEEEEEEEvNT_6ParamsE) ;  /* 0xffff93d006007950 */ /* 0x000fea0003c3ffff */
        .type           $_ZN7cutlass13device_kernelIN5flash19enable_sm80_to_sm89INS1_16FlashAttnBwdSm80INS1_25CollectiveMainloopBwdSm80ILi2ELi2EN4cute5tupleIJNS5_1CILi64EEENS7_ILi128EEES8_EEENS_10bfloat16_tEfNS_4arch4Sm80ELb0ELb0ELb1ELb0ELb0ELb0ELb0ELb0ELi2ELi2ELi4ELi2ELb1EEENS1_24CollectiveEpilogueBwdGQAISA_fSD_Li256ELb0ELb0EEENS1_19SingleTileSchedulerILb0ELb0ELb0ELi128EEEEEEEEEvNT_6ParamsE$_ZN4cute5tupleIJiNS_1CILi0EEEEEC2ERKiRKS2_,@function
        .size           $_ZN7cutlass13device_kernelIN5flash19enable_sm80_to_sm89INS1_16FlashAttnBwdSm80INS1_25CollectiveMainloopBwdSm80ILi2ELi2EN4cute5tupleIJNS5_1CILi64EEENS7_ILi128EEES8_EEENS_10bfloat16_tEfNS_4arch4Sm80ELb0ELb0ELb1ELb0ELb0ELb0ELb0ELb0ELi2ELi2ELi4ELi2ELb1EEENS1_24CollectiveEpilogueBwdGQAISA_fSD_Li256ELb0ELb0EEENS1_19SingleTileSchedulerILb0ELb0ELb0ELi128EEEEEEEEEvNT_6ParamsE$_ZN4cute5tupleIJiNS_1CILi0EEEEEC2ERKiRKS2_,($_ZN7cutlass13device_kernelIN5flash19enable_sm80_to_sm89INS1_16FlashAttnBwdSm80INS1_25CollectiveMainloopBwdSm80ILi2ELi2EN4cute5tupleIJNS5_1CILi64EEENS7_ILi128EEES8_EEENS_10bfloat16_tEfNS_4arch4Sm80ELb0ELb0ELb1ELb0ELb0ELb0ELb0ELb0ELi2ELi2ELi4ELi2ELb1EEENS1_24CollectiveEpilogueBwdGQAISA_fSD_Li256ELb0ELb0EEENS1_19SingleTileSchedulerILb0ELb0ELb0ELi128EEEEEEEEEvNT_6ParamsE$_ZN4cute5tupleIJiiEEC2ERKiS3_ - $_ZN7cutlass13device_kernelIN5flash19enable_sm80_to_sm89INS1_16FlashAttnBwdSm80INS1_25CollectiveMainloopBwdSm80ILi2ELi2EN4cute5tupleIJNS5_1CILi64EEENS7_ILi128EEES8_EEENS_10bfloat16_tEfNS_4arch4Sm80ELb0ELb0ELb1ELb0ELb0ELb0ELb0ELb0ELi2ELi2ELi4ELi2ELb1EEENS1_24CollectiveEpilogueBwdGQAISA_fSD_Li256ELb0ELb0EEENS1_19SingleTileSchedulerILb0ELb0ELb0ELi128EEEEEEEEEvNT_6ParamsE$_ZN4cute5tupleIJiNS_1CILi0EEEEEC2ERKiRKS2_)
$_ZN7cutlass13device_kernelIN5flash19enable_sm80_to_sm89INS1_16FlashAttnBwdSm80INS1_25CollectiveMainloopBwdSm80ILi2ELi2EN4cute5tupleIJNS5_1CILi64EEENS7_ILi128EEES8_EEENS_10bfloat16_tEfNS_4arch4Sm80ELb0ELb0ELb1ELb0ELb0ELb0ELb0ELb0ELi2ELi2ELi4ELi2ELb1EEENS1_24CollectiveEpilogueBwdGQAISA_fSD_Li256ELb0ELb0EEENS1_19SingleTileSchedulerILb0ELb0ELb0ELi128EEEEEEEEEvNT_6ParamsE$_ZN4cute5tupleIJiNS_1CILi0EEEEEC2ERKiRKS2_:
[----:B------:R-:W-:Y:S02]  /*6c30*/  MOV R8, 0x6c50 ;  /* 0x00006c5000087802 */ /* 0x000fe40000000f00 */
[----:B------:R-:W-:Y:S05]  /*6c40*/  CALL.REL.NOINC `($_ZN7cutlass13device_kernelIN5flash19enable_sm80_to_sm89INS1_16FlashAttnBwdSm80INS1_25CollectiveMainloopBwdSm80ILi2ELi2EN4cute5tupleIJNS5_1CILi64EEENS7_ILi128EEES8_EEENS_10bfloat16_tEfNS_4arch4Sm80ELb0ELb0ELb1ELb0ELb0ELb0ELb0ELb0ELi2ELi2ELi4ELi2ELb1EEENS1_24CollectiveEpilogueBwdGQAISA_fSD_Li256ELb0ELb0EEENS1_19SingleTileSchedulerILb0ELb0ELb0ELi128EEEEEEEEEvNT_6ParamsE$_ZN4cute3eso3ESOILb0ELb1EJiNS_1CILi0EEEEEC2ERKiRKS3_) ;  /* 0xfffff41000007944 */ /* 0x000fea0003c3ffff */
[----:B-1----:R-:W-:Y:S02]  /*6c50*/  MOV R6, R16 ;  /* 0x0000001000067202 */ /* 0x002fe40000000f00 */
[----:B------:R-:W-:-:S04]  /*6c60*/  MOV R7, 0x0 ;  /* 0x0000000000077802 */ /* 0x000fc80000000f00 */
[----:B------:R-:W-:Y:S05]  /*6c70*/  RET.REL.NODEC R6 `(_ZN7cutlass13device_kernelIN5flash19enable_sm80_to_sm89INS1_16FlashAttnBwdSm80INS1_25CollectiveMainloopBwdSm80ILi2ELi2EN4cute5tupleIJNS5_1CILi64EEENS7_ILi128EEES8_EEENS_10bfloat16_tEfNS_4arch4Sm80ELb0ELb0ELb1ELb0ELb0ELb0ELb0ELb0ELi2ELi2ELi4ELi2ELb1EEENS1_24CollectiveEpilogueBwdGQAISA_fSD_Li256ELb0ELb0EEENS1_19SingleTileSchedulerILb0ELb0ELb0ELi128EEEEEEEEEvNT_6ParamsE) ;  /* 0xffff938006007950 */ /* 0x000fea0003c3ffff */
        .type           $_ZN7cutlass13device_kernelIN5flash19enable_sm80_to_sm89INS1_16FlashAttnBwdSm80INS1_25CollectiveMainloopBwdSm80ILi2ELi2EN4cute5tupleIJNS5_1CILi64EEENS7_ILi128EEES8_EEENS_10bfloat16_tEfNS_4arch4Sm80ELb0ELb0ELb1ELb0ELb0ELb0ELb0ELb0ELi2ELi2ELi4ELi2ELb1EEENS1_24CollectiveEpilogueBwdGQAISA_fSD_Li256ELb0ELb0EEENS1_19SingleTileSchedulerILb0ELb0ELb0ELi128EEEEEEEEEvNT_6ParamsE$_ZN4cute5tupleIJiiEEC2ERKiS3_,@function
        .size           $_ZN7cutlass13device_kernelIN5flash19enable_sm80_to_sm89INS1_16FlashAttnBwdSm80INS1_25CollectiveMainloopBwdSm80ILi2ELi2EN4cute5tupleIJNS5_1CILi64EEENS7_ILi128EEES8_EEENS_10bfloat16_tEfNS_4arch4Sm80ELb0ELb0ELb1ELb0ELb0ELb0ELb0ELb0ELi2ELi2ELi4ELi2ELb1EEENS1_24CollectiveEpilogueBwdGQAISA_fSD_Li256ELb0ELb0EEENS1_19SingleTileSchedulerILb0ELb0ELb0ELi128EEEEEEEEEvNT_6ParamsE$_ZN4cute5tupleIJiiEEC2ERKiS3_,($_ZN7cutlass13device_kernelIN5flash19enable_sm80_to_sm89INS1_16FlashAttnBwdSm80INS1_25CollectiveMainloopBwdSm80ILi2ELi2EN4cute5tupleIJNS5_1CILi64EEENS7_ILi128EEES8_EEENS_10bfloat16_tEfNS_4arch4Sm80ELb0ELb0ELb1ELb0ELb0ELb0ELb0ELb0ELi2ELi2ELi4ELi2ELb1EEENS1_24CollectiveEpilogueBwdGQAISA_fSD_Li256ELb0ELb0EEENS1_19SingleTileSchedulerILb0ELb0ELb0ELi128EEEEEEEEEvNT_6ParamsE$_ZN4cute8gmem_ptrIPKN7cutlass10bfloat16_tEECI1NS_12iter_adaptorIS4_S5_EEES4_ - $_ZN7cutlass13device_kernelIN5flash19enable_sm80_to_sm89INS1_16FlashAttnBwdSm80INS1_25CollectiveMainloopBwdSm80ILi2ELi2EN4cute5tupleIJNS5_1CILi64EEENS7_ILi128EEES8_EEENS_10bfloat16_tEfNS_4arch4Sm80ELb0ELb0ELb1ELb0ELb0ELb0ELb0ELb0ELi2ELi2ELi4ELi2ELb1EEENS1_24CollectiveEpilogueBwdGQAISA_fSD_Li256ELb0ELb0EEENS1_19SingleTileSchedulerILb0ELb0ELb0ELi128EEEEEEEEEvNT_6ParamsE$_ZN4cute5tupleIJiiEEC2ERKiS3_)
$_ZN7cutlass13device_kernelIN5flash19enable_sm80_to_sm89INS1_16FlashAttnBwdSm80INS1_25CollectiveMainloopBwdSm80ILi2ELi2EN4cute5tupleIJNS5_1CILi64EEENS7_ILi128EEES8_EEENS_10bfloat16_tEfNS_4arch4Sm80ELb0ELb0ELb1ELb0ELb0ELb0ELb0ELb0ELi2ELi2ELi4ELi2ELb1EEENS1_24CollectiveEpilogueBwdGQAISA_fSD_Li256ELb0ELb0EEENS1_19SingleTileSchedulerILb0ELb0ELb0ELi128EEEEEEEEEvNT_6ParamsE$_ZN4cute5tupleIJiiEEC2ERKiS3_:
[----:B------:R-:W-:Y:S02]  /*6c80*/  MOV R10, 0x6ca0 ;  /* 0x00006ca0000a7802 */ /* 0x000fe40000000f00 */
[----:B------:R-:W-:Y:S05]  /*6c90*/  CALL.REL.NOINC `($_ZN7cutlass13device_kernelIN5flash19enable_sm80_to_sm89INS1_16FlashAttnBwdSm80INS1_25CollectiveMainloopBwdSm80ILi2ELi2EN4cute5tupleIJNS5_1CILi64EEENS7_ILi128EEES8_EEENS_10bfloat16_tEfNS_4arch4Sm80ELb0ELb0ELb1ELb0ELb0ELb0ELb0ELb0ELi2ELi2ELi4ELi2ELb1EEENS1_24CollectiveEpilogueBwdGQAISA_fSD_Li256ELb0ELb0EEENS1_19SingleTileSchedulerILb0ELb0ELb0ELi128EEEEEEEEEvNT_6ParamsE$_ZN4cute3eso3ESOILb0ELb0EJiiEEC2ERKiS4_) ;  /* 0xfffff1d000007944 */ /* 0x000fea0003c3ffff */
[----:B------:R-:W-:-:S04]  /*6ca0*/  MOV R9, 0x0 ;  /* 0x0000000000097802 */ /* 0x000fc80000000f00 */
[----:B------:R-:W-:Y:S05]  /*6cb0*/  RET.REL.NODEC R8 `(_ZN7cutlass13device_kernelIN5flash19enable_sm80_to_sm89INS1_16FlashAttnBwdSm80INS1_25CollectiveMainloopBwdSm80ILi2ELi2EN4cute5tupleIJNS5_1CILi64EEENS7_ILi128EEES8_EEENS_10bfloat16_tEfNS_4arch4Sm80ELb0ELb0ELb1ELb0ELb0ELb0ELb0ELb0ELi2ELi2ELi4ELi2ELb1EEENS1_24CollectiveEpilogueBwdGQAISA_fSD_Li256ELb0ELb0EEENS1_19SingleTileSchedulerILb0ELb0ELb0ELi128EEEEEEEEEvNT_6ParamsE) ;  /* 0xffff934008007950 */ /* 0x000fea0003c3ffff */
        .type           $_ZN7cutlass13device_kernelIN5flash19enable_sm80_to_sm89INS1_16FlashAttnBwdSm80INS1_25CollectiveMainloopBwdSm80ILi2ELi2EN4cute5tupleIJNS5_1CILi64EEENS7_ILi128EEES8_EEENS_10bfloat16_tEfNS_4arch4Sm80ELb0ELb0ELb1ELb0ELb0ELb0ELb0ELb0ELi2ELi2ELi4ELi2ELb1EEENS1_24CollectiveEpilogueBwdGQAISA_fSD_Li256ELb0ELb0EEENS1_19SingleTileSchedulerILb0ELb0ELb0ELi128EEEEEEEEEvNT_6ParamsE$_ZN4cute8gmem_ptrIPKN7cutlass10bfloat16_tEECI1NS_12iter_adaptorIS4_S5_EEES4_,@function
        .size           $_ZN7cutlass13device_kernelIN5flash19enable_sm80_to_sm89INS1_16FlashAttnBwdSm80INS1_25CollectiveMainloopBwdSm80ILi2ELi2EN4cute5tupleIJNS5_1CILi64EEENS7_ILi128EEES8_EEENS_10bfloat16_tEfNS_4arch4Sm80ELb0ELb0ELb1ELb0ELb0ELb0ELb0ELb0ELi2ELi2ELi4ELi2ELb1EEENS1_24CollectiveEpilogueBwdGQAISA_fSD_Li256ELb0ELb0EEENS1_19SingleTileSchedulerILb0ELb0ELb0ELi128EEEEEEEEEvNT_6ParamsE$_ZN4cute8gmem_ptrIPKN7cutlass10bfloat16_tEECI1NS_12iter_adaptorIS4_S5_EEES4_,($_ZN7cutlass13device_kernelIN5flash19enable_sm80_to_sm89INS1_16FlashAttnBwdSm80INS1_25CollectiveMainloopBwdSm80ILi2ELi2EN4cute5tupleIJNS5_1CILi64EEENS7_ILi128EEES8_EEENS_10bfloat16_tEfNS_4arch4Sm80ELb0ELb0ELb1ELb0ELb0ELb0ELb0ELb0ELi2ELi2ELi4ELi2ELb1EEENS1_24CollectiveEpilogueBwdGQAISA_fSD_Li256ELb0ELb0EEENS1_19SingleTileSchedulerILb0ELb0ELb0ELi128EEEEEEEEEvNT_6ParamsE$_ZN4cute8gmem_ptrIPKN7cutlass9uint128_tEECI1NS_12iter_adaptorIS4_S5_EEES4_ - $_ZN7cutlass13device_kernelIN5flash19enable_sm80_to_sm89INS1_16FlashAttnBwdSm80INS1_25CollectiveMainloopBwdSm80ILi2ELi2EN4cute5tupleIJNS5_1CILi64EEENS7_ILi128EEES8_EEENS_10bfloat16_tEfNS_4arch4Sm80ELb0ELb0ELb1ELb0ELb0ELb0ELb0ELb0ELi2ELi2ELi4ELi2ELb1EEENS1_24CollectiveEpilogueBwdGQAISA_fSD_Li256ELb0ELb0EEENS1_19SingleTileSchedulerILb0ELb0ELb0ELi128EEEEEEEEEvNT_6ParamsE$_ZN4cute8gmem_ptrIPKN7cutlass10bfloat16_tEECI1NS_12iter_adaptorIS4_S5_EEES4_)
$_ZN7cutlass13device_kernelIN5flash19enable_sm80_to_sm89INS1_16FlashAttnBwdSm80INS1_25CollectiveMainloopBwdSm80ILi2ELi2EN4cute5tupleIJNS5_1CILi64EEENS7_ILi128EEES8_EEENS_10bfloat16_tEfNS_4arch4Sm80ELb0ELb0ELb1ELb0ELb0ELb0ELb0ELb0ELi2ELi2ELi4ELi2ELb1EEENS1_24CollectiveEpilogueBwdGQAISA_fSD_Li256ELb0ELb0EEENS1_19SingleTileSchedulerILb0ELb0ELb0ELi128EEEEEEEEEvNT_6ParamsE$_ZN4cute8gmem_ptrIPKN7cutlass10bfloat16_tEECI1NS_12iter_adaptorIS4_S5_EEES4_:
[----:B------:R-:W-:Y:S02]  /*6cc0*/  MOV R18, 0x6ce0 ;  /* 0x00006ce000127802 */ /* 0x000fe40000000f00 */
[----:B------:R-:W-:Y:S05]  /*6cd0*/  CALL.REL.NOINC `($_ZN7cutlass13device_kernelIN5flash19enable_sm80_to_sm89INS1_16FlashAttnBwdSm80INS1_25CollectiveMainloopBwdSm80ILi2ELi2EN4cute5tupleIJNS5_1CILi64EEENS7_ILi128EEES8_EEENS_10bfloat16_tEfNS_4arch4Sm80ELb0ELb0ELb1ELb0ELb0ELb0ELb0ELb0ELi2ELi2ELi4ELi2ELb1EEENS1_24CollectiveEpilogueBwdGQAISA_fSD_Li256ELb0ELb0EEENS1_19SingleTileSchedulerILb0ELb0ELb0ELi128EEEEEEEEEvNT_6ParamsE$_ZN4cute12iter_adaptorIPKN7cutlass10bfloat16_tENS_8gmem_ptrIS4_EEEC2ES4_) ;  /* 0xffffece000007944 */ /* 0x000fea0003c3ffff */
[----:B------:R-:W-:Y:S02]  /*6ce0*/  MOV R10, R16 ;  /* 0x00000010000a7202 */ /* 0x000fe40000000f00 */
[----:B-1----:R-:W-:-:S04]  /*6cf0*/  MOV R11, 0x0 ;  /* 0x00000000000b7802 */ /* 0x002fc80000000f00 */
[----:B------:R-:W-:Y:S05]  /*6d00*/  RET.REL.NODEC R10 `(_ZN7cutlass13device_kernelIN5flash19enable_sm80_to_sm89INS1_16FlashAttnBwdSm80INS1_25CollectiveMainloopBwdSm80ILi2ELi2EN4cute5tupleIJNS5_1CILi64EEENS7_ILi128EEES8_EEENS_10bfloat16_tEfNS_4arch4Sm80ELb0ELb0ELb1ELb0ELb0ELb0ELb0ELb0ELi2ELi2ELi4ELi2ELb1EEENS1_24CollectiveEpilogueBwdGQAISA_fSD_Li256ELb0ELb0EEENS1_19SingleTileSchedulerILb0ELb0ELb0ELi128EEEEEEEEEvNT_6ParamsE) ;  /* 0xffff92f00a007950 */ /* 0x000fea0003c3ffff */
        .type           $_ZN7cutlass13device_kernelIN5flash19enable_sm80_to_sm89INS1_16FlashAttnBwdSm80INS1_25CollectiveMainloopBwdSm80ILi2ELi2EN4cute5tupleIJNS5_1CILi64EEENS7_ILi128EEES8_EEENS_10bfloat16_tEfNS_4arch4Sm80ELb0ELb0ELb1ELb0ELb0ELb0ELb0ELb0ELi2ELi2ELi4ELi2ELb1EEENS1_24CollectiveEpilogueBwdGQAISA_fSD_Li256ELb0ELb0EEENS1_19SingleTileSchedulerILb0ELb0ELb0ELi128EEEEEEEEEvNT_6ParamsE$_ZN4cute8gmem_ptrIPKN7cutlass9uint128_tEECI1NS_12iter_adaptorIS4_S5_EEES4_,@function
        .size           $_ZN7cutlass13device_kernelIN5flash19enable_sm80_to_sm89INS1_16FlashAttnBwdSm80INS1_25CollectiveMainloopBwdSm80ILi2ELi2EN4cute5tupleIJNS5_1CILi64EEENS7_ILi128EEES8_EEENS_10bfloat16_tEfNS_4arch4Sm80ELb0ELb0ELb1ELb0ELb0ELb0ELb0ELb0ELi2ELi2ELi4ELi2ELb1EEENS1_24CollectiveEpilogueBwdGQAISA_fSD_Li256ELb0ELb0EEENS1_19SingleTileSchedulerILb0ELb0ELb0ELi128EEEEEEEEEvNT_6ParamsE$_ZN4cute8gmem_ptrIPKN7cutlass9uint128_tEECI1NS_12iter_adaptorIS4_S5_EEES4_,($_ZN7cutlass13device_kernelIN5flash19enable_sm80_to_sm89INS1_16FlashAttnBwdSm80INS1_25CollectiveMainloopBwdSm80ILi2ELi2EN4cute5tupleIJNS5_1CILi64EEENS7_ILi128EEES8_EEENS_10bfloat16_tEfNS_4arch4Sm80ELb0ELb0ELb1ELb0ELb0ELb0ELb0ELb0ELi2ELi2ELi4ELi2ELb1EEENS1_24CollectiveEpilogueBwdGQAISA_fSD_Li256ELb0ELb0EEENS1_19SingleTileSchedulerILb0ELb0ELb0ELi128EEEEEEEEEvNT_6ParamsE$_ZN4cute8gmem_ptrIPKfECI1NS_12iter_adaptorIS2_S3_EEES2_ - $_ZN7cutlass13device_kernelIN5flash19enable_sm80_to_sm89INS1_16FlashAttnBwdSm80INS1_25CollectiveMainloopBwdSm80ILi2ELi2EN4cute5tupleIJNS5_1CILi64EEENS7_ILi128EEES8_EEENS_10bfloat16_tEfNS_4arch4Sm80ELb0ELb0ELb1ELb0ELb0ELb0ELb0ELb0ELi2ELi2ELi4ELi2ELb1EEENS1_24CollectiveEpilogueBwdGQAISA_fSD_Li256ELb0ELb0EEENS1_19SingleTileSchedulerILb0ELb0ELb0ELi128EEEEEEEEEvNT_6ParamsE$_ZN4cute8gmem_ptrIPKN7cutlass9uint128_tEECI1NS_12iter_adaptorIS4_S5_EEES4_)
$_ZN7cutlass13device_kernelIN5flash19enable_sm80_to_sm89INS1_16FlashAttnBwdSm80INS1_25CollectiveMainloopBwdSm80ILi2ELi2EN4cute5tupleIJNS5_1CILi64EEENS7_ILi128EEES8_EEENS_10bfloat16_tEfNS_4arch4Sm80ELb0ELb0ELb1ELb0ELb0ELb0ELb0ELb0ELi2ELi2ELi4ELi2ELb1EEENS1_24CollectiveEpilogueBwdGQAISA_fSD_Li256ELb0ELb0EEENS1_19SingleTileSchedulerILb0ELb0ELb0ELi128EEEEEEEEEvNT_6ParamsE$_ZN4cute8gmem_ptrIPKN7cutlass9uint128_tEECI1NS_12iter_adaptorIS4_S5_EEES4_:
[----:B------:R-:W-:Y:S02]  /*6d10*/  MOV R18, 0x6d30 ;  /* 0x00006d3000127802 */ /* 0x000fe40000000f00 */
[----:B------:R-:W-:Y:S05]  /*6d20*/  CALL.REL.NOINC `($_ZN7cutlass13device_kernelIN5flash19enable_sm80_to_sm89INS1_16FlashAttnBwdSm80INS1_25CollectiveMainloopBwdSm80ILi2ELi2EN4cute5tupleIJNS5_1CILi64EEENS7_ILi128EEES8_EEENS_10bfloat16_tEfNS_4arch4Sm80ELb0ELb0ELb1ELb0ELb0ELb0ELb0ELb0ELi2ELi2ELi4ELi2ELb1EEENS1_24CollectiveEpilogueBwdGQAISA_fSD_Li256ELb0ELb0EEENS1_19SingleTileSchedulerILb0ELb0ELb0ELi128EEEEEEEEEvNT_6ParamsE$_ZN4cute12iter_adaptorIPKN7cutlass9uint128_tENS_8gmem_ptrIS4_EEEC2ES4_) ;  /* 0xffffed0000007944 */ /* 0x000fea0003c3ffff */
[----:B-1----:R-:W-:Y:S02]  /*6d30*/  MOV R6, R16 ;  /* 0x0000001000067202 */ /* 0x002fe40000000f00 */
[----:B------:R-:W-:-:S04]  /*6d40*/  MOV R7, 0x0 ;  /* 0x0000000000077802 */ /* 0x000fc80000000f00 */
[----:B------:R-:W-:Y:S05]  /*6d50*/  RET.REL.NODEC R6 `(_ZN7cutlass13device_kernelIN5flash19enable_sm80_to_sm89INS1_16FlashAttnBwdSm80INS1_25CollectiveMainloopBwdSm80ILi2ELi2EN4cute5tupleIJNS5_1CILi64EEENS7_ILi128EEES8_EEENS_10bfloat16_tEfNS_4arch4Sm80ELb0ELb0ELb1ELb0ELb0ELb0ELb0ELb0ELi2ELi2ELi4ELi2ELb1EEENS1_24CollectiveEpilogueBwdGQAISA_fSD_Li256ELb0ELb0EEENS1_19SingleTileSchedulerILb0ELb0ELb0ELi128EEEEEEEEEvNT_6ParamsE) ;  /* 0xffff92a006007950 */ /* 0x000fea0003c3ffff */
        .type           $_ZN7cutlass13device_kernelIN5flash19enable_sm80_to_sm89INS1_16FlashAttnBwdSm80INS1_25CollectiveMainloopBwdSm80ILi2ELi2EN4cute5tupleIJNS5_1CILi64EEENS7_ILi128EEES8_EEENS_10bfloat16_tEfNS_4arch4Sm80ELb0ELb0ELb1ELb0ELb0ELb0ELb0ELb0ELi2ELi2ELi4ELi2ELb1EEENS1_24CollectiveEpilogueBwdGQAISA_fSD_Li256ELb0ELb0EEENS1_19SingleTileSchedulerILb0ELb0ELb0ELi128EEEEEEEEEvNT_6ParamsE$_ZN4cute8gmem_ptrIPKfECI1NS_12iter_adaptorIS2_S3_EEES2_,@function
        .size           $_ZN7cutlass13device_kernelIN5flash19enable_sm80_to_sm89INS1_16FlashAttnBwdSm80INS1_25CollectiveMainloopBwdSm80ILi2ELi2EN4cute5tupleIJNS5_1CILi64EEENS7_ILi128EEES8_EEENS_10bfloat16_tEfNS_4arch4Sm80ELb0ELb0ELb1ELb0ELb0ELb0ELb0ELb0ELi2ELi2ELi4ELi2ELb1EEENS1_24CollectiveEpilogueBwdGQAISA_fSD_Li256ELb0ELb0EEENS1_19SingleTileSchedulerILb0ELb0ELb0ELi128EEEEEEEEEvNT_6ParamsE$_ZN4cute8gmem_ptrIPKfECI1NS_12iter_adaptorIS2_S3_EEES2_,($_ZN7cutlass13device_kernelIN5flash19enable_sm80_to_sm89INS1_16FlashAttnBwdSm80INS1_25CollectiveMainloopBwdSm80ILi2ELi2EN4cute5tupleIJNS5_1CILi64EEENS7_ILi128EEES8_EEENS_10bfloat16_tEfNS_4arch4Sm80ELb0ELb0ELb1ELb0ELb0ELb0ELb0ELb0ELi2ELi2ELi4ELi2ELb1EEENS1_24CollectiveEpilogueBwdGQAISA_fSD_Li256ELb0ELb0EEENS1_19SingleTileSchedulerILb0ELb0ELb0ELi128EEEEEEEEEvNT_6ParamsE$_ZN4cute8smem_ptrIPN7cutlass10bfloat16_tEECI1NS_12iter_adaptorIS3_S4_EEES3_ - $_ZN7cutlass13device_kernelIN5flash19enable_sm80_to_sm89INS1_16FlashAttnBwdSm80INS1_25CollectiveMainloopBwdSm80ILi2ELi2EN4cute5tupleIJNS5_1CILi64EEENS7_ILi128EEES8_EEENS_10bfloat16_tEfNS_4arch4Sm80ELb0ELb0ELb1ELb0ELb0ELb0ELb0ELb0ELi2ELi2ELi4ELi2ELb1EEENS1_24CollectiveEpilogueBwdGQAISA_fSD_Li256ELb0ELb0EEENS1_19SingleTileSchedulerILb0ELb0ELb0ELi128EEEEEEEEEvNT_6ParamsE$_ZN4cute8gmem_ptrIPKfECI1NS_12iter_adaptorIS2_S3_EEES2_)
$_ZN7cutlass13device_kernelIN5flash19enable_sm80_to_sm89INS1_16FlashAttnBwdSm80INS1_25CollectiveMainloopBwdSm80ILi2ELi2EN4cute5tupleIJNS5_1CILi64EEENS7_ILi128EEES8_EEENS_10bfloat16_tEfNS_4arch4Sm80ELb0ELb0ELb1ELb0ELb0ELb0ELb0ELb0ELi2ELi2ELi4ELi2ELb1EEENS1_24CollectiveEpilogueBwdGQAISA_fSD_Li256ELb0ELb0EEENS1_19SingleTileSchedulerILb0ELb0ELb0ELi128EEEEEEEEEvNT_6ParamsE$_ZN4cute8gmem_ptrIPKfECI1NS_12iter_adaptorIS2_S3_EEES2_:
[----:B------:R-:W-:Y:S02]  /*6d60*/  MOV R18, 0x6d80 ;  /* 0x00006d8000127802 */ /* 0x000fe40000000f00 */
[----:B------:R-:W-:Y:S05]  /*6d70*/  CALL.REL.NOINC `($_ZN7cutlass13device_kernelIN5flash19enable_sm80_to_sm89INS1_16FlashAttnBwdSm80INS1_25CollectiveMainloopBwdSm80ILi2ELi2EN4cute5tupleIJNS5_1CILi64EEENS7_ILi128EEES8_EEENS_10bfloat16_tEfNS_4arch4Sm80ELb0ELb0ELb1ELb0ELb0ELb0ELb0ELb0ELi2ELi2ELi4ELi2ELb1EEENS1_24CollectiveEpilogueBwdGQAISA_fSD_Li256ELb0ELb0EEENS1_19SingleTileSchedulerILb0ELb0ELb0ELi128EEEEEEEEEvNT_6ParamsE$_ZN4cute12iter_adaptorIPKfNS_8gmem_ptrIS2_EEEC2ES2_) ;  /* 0xffffed0000007944 */ /* 0x000fea0003c3ffff */
[----:B------:R-:W-:-:S04]  /*6d80*/  MOV R17, 0x0 ;  /* 0x0000000000117802 */ /* 0x000fc80000000f00 */
[----:B------:R-:W-:Y:S05]  /*6d90*/  RET.REL.NODEC R16 `(_ZN7cutlass13device_kernelIN5flash19enable_sm80_to_sm89INS1_16FlashAttnBwdSm80INS1_25CollectiveMainloopBwdSm80ILi2ELi2EN4cute5tupleIJNS5_1CILi64EEENS7_ILi128EEES8_EEENS_10bfloat16_tEfNS_4arch4Sm80ELb0ELb0ELb1ELb0ELb0ELb0ELb0ELb0ELi2ELi2ELi4ELi2ELb1EEENS1_24CollectiveEpilogueBwdGQAISA_fSD_Li256ELb0ELb0EEENS1_19SingleTileSchedulerILb0ELb0ELb0ELi128EEEEEEEEEvNT_6ParamsE) ;  /* 0xffff926010007950 */ /* 0x000fea0003c3ffff */
        .type           $_ZN7cutlass13device_kernelIN5flash19enable_sm80_to_sm89INS1_16FlashAttnBwdSm80INS1_25CollectiveMainloopBwdSm80ILi2ELi2EN4cute5tupleIJNS5_1CILi64EEENS7_ILi128EEES8_EEENS_10bfloat16_tEfNS_4arch4Sm80ELb0ELb0ELb1ELb0ELb0ELb0ELb0ELb0ELi2ELi2ELi4ELi2ELb1EEENS1_24CollectiveEpilogueBwdGQAISA_fSD_Li256ELb0ELb0EEENS1_19SingleTileSchedulerILb0ELb0ELb0ELi128EEEEEEEEEvNT_6ParamsE$_ZN4cute8smem_ptrIPN7cutlass10bfloat16_tEECI1NS_12iter_adaptorIS3_S4_EEES3_,@function
        .size           $_ZN7cutlass13device_kernelIN5flash19enable_sm80_to_sm89INS1_16FlashAttnBwdSm80INS1_25CollectiveMainloopBwdSm80ILi2ELi2EN4cute5tupleIJNS5_1CILi64EEENS7_ILi128EEES8_EEENS_10bfloat16_tEfNS_4arch4Sm80ELb0ELb0ELb1ELb0ELb0ELb0ELb0ELb0ELi2ELi2ELi4ELi2ELb1EEENS1_24CollectiveEpilogueBwdGQAISA_fSD_Li256ELb0ELb0EEENS1_19SingleTileSchedulerILb0ELb0ELb0ELi128EEEEEEEEEvNT_6ParamsE$_ZN4cute8smem_ptrIPN7cutlass10bfloat16_tEECI1NS_12iter_adaptorIS3_S4_EEES3_,($_ZN7cutlass13device_kernelIN5flash19enable_sm80_to_sm89INS1_16FlashAttnBwdSm80INS1_25CollectiveMainloopBwdSm80ILi2ELi2EN4cute5tupleIJNS5_1CILi64EEENS7_ILi128EEES8_EEENS_10bfloat16_tEfNS_4arch4Sm80ELb0ELb0ELb1ELb0ELb0ELb0ELb0ELb0ELi2ELi2ELi4ELi2ELb1EEENS1_24CollectiveEpilogueBwdGQAISA_fSD_Li256ELb0ELb0EEENS1_19SingleTileSchedulerILb0ELb0ELb0ELi128EEEEEEEEEvNT_6ParamsE$_ZN4cute8smem_ptrIPN7cutlass9uint128_tEECI1NS_12iter_adaptorIS3_S4_EEES3_ - $_ZN7cutlass13device_kernelIN5flash19enable_sm80_to_sm89INS1_16FlashAttnBwdSm80INS1_25CollectiveMainloopBwdSm80ILi2ELi2EN4cute5tupleIJNS5_1CILi64EEENS7_ILi128EEES8_EEENS_10bfloat16_tEfNS_4arch4Sm80ELb0ELb0ELb1ELb0ELb0ELb0ELb0ELb0ELi2ELi2ELi4ELi2ELb1EEENS1_24CollectiveEpilogueBwdGQAISA_fSD_Li256ELb0ELb0EEENS1_19SingleTileSchedulerILb0ELb0ELb0ELi128EEEEEEEEEvNT_6ParamsE$_ZN4cute8smem_ptrIPN7cutlass10bfloat16_tEECI1NS_12iter_adaptorIS3_S4_EEES3_)
$_ZN7cutlass13device_kernelIN5flash19enable_sm80_to_sm89INS1_16FlashAttnBwdSm80INS1_25CollectiveMainloopBwdSm80ILi2ELi2EN4cute5tupleIJNS5_1CILi64EEENS7_ILi128EEES8_EEENS_10bfloat16_tEfNS_4arch4Sm80ELb0ELb0ELb1ELb0ELb0ELb0ELb0ELb0ELi2ELi2ELi4ELi2ELb1EEENS1_24CollectiveEpilogueBwdGQAISA_fSD_Li256ELb0ELb0EEENS1_19SingleTileSchedulerILb0ELb0ELb0ELi128EEEEEEEEEvNT_6ParamsE$_ZN4cute8smem_ptrIPN7cutlass10bfloat16_tEECI1NS_12iter_adaptorIS3_S4_EEES3_:
[----:B------:R-:W-:Y:S02]  /*6da0*/  MOV R18, 0x6dc0 ;  /* 0x00006dc000127802 */ /* 0x000fe40000000f00 */
[----:B------:R-:W-:Y:S05]  /*6db0*/  CALL.REL.NOINC `($_ZN7cutlass13device_kernelIN5flash19enable_sm80_to_sm89INS1_16FlashAttnBwdSm80INS1_25CollectiveMainloopBwdSm80ILi2ELi2EN4cute5tupleIJNS5_1CILi64EEENS7_ILi128EEES8_EEENS_10bfloat16_tEfNS_4arch4Sm80ELb0ELb0ELb1ELb0ELb0ELb0ELb0ELb0ELi2ELi2ELi4ELi2ELb1EEENS1_24CollectiveEpilogueBwdGQAISA_fSD_Li256ELb0ELb0EEENS1_19SingleTileSchedulerILb0ELb0ELb0ELi128EEEEEEEEEvNT_6ParamsE$_ZN4cute12iter_adaptorIPN7cutlass10bfloat16_tENS_8smem_ptrIS3_EEEC2ES3_) ;  /* 0xffffed0000007944 */ /* 0x000fea0003c3ffff */
[----:B-1----:R-:W-:Y:S02]  /*6dc0*/  MOV R6, R16 ;  /* 0x0000001000067202 */ /* 0x002fe40000000f00 */
[----:B------:R-:W-:-:S04]  /*6dd0*/  MOV R7, 0x0 ;  /* 0x0000000000077802 */ /* 0x000fc80000000f00 */
[----:B------:R-:W-:Y:S05]  /*6de0*/  RET.REL.NODEC R6 `(_ZN7cutlass13device_kernelIN5flash19enable_sm80_to_sm89INS1_16FlashAttnBwdSm80INS1_25CollectiveMainloopBwdSm80ILi2ELi2EN4cute5tupleIJNS5_1CILi64EEENS7_ILi128EEES8_EEENS_10bfloat16_tEfNS_4arch4Sm80ELb0ELb0ELb1ELb0ELb0ELb0ELb0ELb0ELi2ELi2ELi4ELi2ELb1EEENS1_24CollectiveEpilogueBwdGQAISA_fSD_Li256ELb0ELb0EEENS1_19SingleTileSchedulerILb0ELb0ELb0ELi128EEEEEEEEEvNT_6ParamsE) ;  /* 0xffff921006007950 */ /* 0x000fea0003c3ffff */
        .type           $_ZN7cutlass13device_kernelIN5flash19enable_sm80_to_sm89INS1_16FlashAttnBwdSm80INS1_25CollectiveMainloopBwdSm80ILi2ELi2EN4cute5tupleIJNS5_1CILi64EEENS7_ILi128EEES8_EEENS_10bfloat16_tEfNS_4arch4Sm80ELb0ELb0ELb1ELb0ELb0ELb0ELb0ELb0ELi2ELi2ELi4ELi2ELb1EEENS1_24CollectiveEpilogueBwdGQAISA_fSD_Li256ELb0ELb0EEENS1_19SingleTileSchedulerILb0ELb0ELb0ELi128EEEEEEEEEvNT_6ParamsE$_ZN4cute8smem_ptrIPN7cutlass9uint128_tEECI1NS_12iter_adaptorIS3_S4_EEES3_,@function
        .size           $_ZN7cutlass13device_kernelIN5flash19enable_sm80_to_sm89INS1_16FlashAttnBwdSm80INS1_25CollectiveMainloopBwdSm80ILi2ELi2EN4cute5tupleIJNS5_1CILi64EEENS7_ILi128EEES8_EEENS_10bfloat16_tEfNS_4arch4Sm80ELb0ELb0ELb1ELb0ELb0ELb0ELb0ELb0ELi2ELi2ELi4ELi2ELb1EEENS1_24CollectiveEpilogueBwdGQAISA_fSD_Li256ELb0ELb0EEENS1_19SingleTileSchedulerILb0ELb0ELb0ELi128EEEEEEEEEvNT_6ParamsE$_ZN4cute8smem_ptrIPN7cutlass9uint128_tEECI1NS_12iter_adaptorIS3_S4_EEES3_,($_ZN7cutlass13device_kernelIN5flash19enable_sm80_to_sm89INS1_16FlashAttnBwdSm80INS1_25CollectiveMainloopBwdSm80ILi2ELi2EN4cute5tupleIJNS5_1CILi64EEENS7_ILi128EEES8_EEENS_10bfloat16_tEfNS_4arch4Sm80ELb0ELb0ELb1ELb0ELb0ELb0ELb0ELb0ELi2ELi2ELi4ELi2ELb1EEENS1_24CollectiveEpilogueBwdGQAISA_fSD_Li256ELb0ELb0EEENS1_19SingleTileSchedulerILb0ELb0ELb0ELi128EEEEEEEEEvNT_6ParamsE$_ZN4cute8smem_ptrIPfECI1NS_12iter_adaptorIS1_S2_EEES1_ - $_ZN7cutlass13device_kernelIN5flash19enable_sm80_to_sm89INS1_16FlashAttnBwdSm80INS1_25CollectiveMainloopBwdSm80ILi2ELi2EN4cute5tupleIJNS5_1CILi64EEENS7_ILi128EEES8_EEENS_10bfloat16_tEfNS_4arch4Sm80ELb0ELb0ELb1ELb0ELb0ELb0ELb0ELb0ELi2ELi2ELi4ELi2ELb1EEENS1_24CollectiveEpilogueBwdGQAISA_fSD_Li256ELb0ELb0EEENS1_19SingleTileSchedulerILb0ELb0ELb0ELi128EEEEEEEEEvNT_6ParamsE$_ZN4cute8smem_ptrIPN7cutlass9uint128_tEECI1NS_12iter_adaptorIS3_S4_EEES3_)
$_ZN7cutlass13device_kernelIN5flash19enable_sm80_to_sm89INS1_16FlashAttnBwdSm80INS1_25CollectiveMainloopBwdSm80ILi2ELi2EN4cute5tupleIJNS5_1CILi64EEENS7_ILi128EEES8_EEENS_10bfloat16_tEfNS_4arch4Sm80ELb0ELb0ELb1ELb0ELb0ELb0ELb0ELb0ELi2ELi2ELi4ELi2ELb1EEENS1_24CollectiveEpilogueBwdGQAISA_fSD_Li256ELb0ELb0EEENS1_19SingleTileSchedulerILb0ELb0ELb0ELi128EEEEEEEEEvNT_6ParamsE$_ZN4cute8smem_ptrIPN7cutlass9uint128_tEECI1NS_12iter_adaptorIS3_S4_EEES3_:
[----:B------:R-:W-:Y:S02]  /*6df0*/  MOV R16, 0x6e10 ;  /* 0x00006e1000107802 */ /* 0x000fe40000000f00 */
[----:B------:R-:W-:Y:S05]  /*6e00*/  CALL.REL.NOINC `($_ZN7cutlass13device_kernelIN5flash19enable_sm80_to_sm89INS1_16FlashAttnBwdSm80INS1_25CollectiveMainloopBwdSm80ILi2ELi2EN4cute5tupleIJNS5_1CILi64EEENS7_ILi128EEES8_EEENS_10bfloat16_tEfNS_4arch4Sm80ELb0ELb0ELb1ELb0ELb0ELb0ELb0ELb0ELi2ELi2ELi4ELi2ELb1EEENS1_24CollectiveEpilogueBwdGQAISA_fSD_Li256ELb0ELb0EEENS1_19SingleTileSchedulerILb0ELb0ELb0ELi128EEEEEEEEEvNT_6ParamsE$_ZN4cute12iter_adaptorIPN7cutlass9uint128_tENS_8smem_ptrIS3_EEEC2ES3_) ;  /* 0xffffed0000007944 */ /* 0x000fea0003c3ffff */
[----:B------:R-:W-:-:S04]  /*6e10*/  MOV R11, 0x0 ;  /* 0x00000000000b7802 */ /* 0x000fc80000000f00 */
[----:B------:R-:W-:Y:S05]  /*6e20*/  RET.REL.NODEC R10 `(_ZN7cutlass13device_kernelIN5flash19enable_sm80_to_sm89INS1_16FlashAttnBwdSm80INS1_25CollectiveMainloopBwdSm80ILi2ELi2EN4cute5tupleIJNS5_1CILi64EEENS7_ILi128EEES8_EEENS_10bfloat16_tEfNS_4arch4Sm80ELb0ELb0ELb1ELb0ELb0ELb0ELb0ELb0ELi2ELi2ELi4ELi2ELb1EEENS1_24CollectiveEpilogueBwdGQAISA_fSD_Li256ELb0ELb0EEENS1_19SingleTileSchedulerILb0ELb0ELb0ELi128EEEEEEEEEvNT_6ParamsE) ;  /* 0xffff91d00a007950 */ /* 0x000fea0003c3ffff */
        .type           $_ZN7cutlass13device_kernelIN5flash19enable_sm80_to_sm89INS1_16FlashAttnBwdSm80INS1_25CollectiveMainloopBwdSm80ILi2ELi2EN4cute5tupleIJNS5_1CILi64EEENS7_ILi128EEES8_EEENS_10bfloat16_tEfNS_4arch4Sm80ELb0ELb0ELb1ELb0ELb0ELb0ELb0ELb0ELi2ELi2ELi4ELi2ELb1EEENS1_24CollectiveEpilogueBwdGQAISA_fSD_Li256ELb0ELb0EEENS1_19SingleTileSchedulerILb0ELb0ELb0ELi128EEEEEEEEEvNT_6ParamsE$_ZN4cute8smem_ptrIPfECI1NS_12iter_adaptorIS1_S2_EEES1_,@function
        .size           $_ZN7cutlass13device_kernelIN5flash19enable_sm80_to_sm89INS1_16FlashAttnBwdSm80INS1_25CollectiveMainloopBwdSm80ILi2ELi2EN4cute5tupleIJNS5_1CILi64EEENS7_ILi128EEES8_EEENS_10bfloat16_tEfNS_4arch4Sm80ELb0ELb0ELb1ELb0ELb0ELb0ELb0ELb0ELi2ELi2ELi4ELi2ELb1EEENS1_24CollectiveEpilogueBwdGQAISA_fSD_Li256ELb0ELb0EEENS1_19SingleTileSchedulerILb0ELb0ELb0ELi128EEEEEEEEEvNT_6ParamsE$_ZN4cute8smem_ptrIPfECI1NS_12iter_adaptorIS1_S2_EEES1_,($_ZN7cutlass13device_kernelIN5flash19enable_sm80_to_sm89INS1_16FlashAttnBwdSm80INS1_25CollectiveMainloopBwdSm80ILi2ELi2EN4cute5tupleIJNS5_1CILi64EEENS7_ILi128EEES8_EEENS_10bfloat16_tEfNS_4arch4Sm80ELb0ELb0ELb1ELb0ELb0ELb0ELb0ELb0ELi2ELi2ELi4ELi2ELb1EEENS1_24CollectiveEpilogueBwdGQAISA_fSD_Li256ELb0ELb0EEENS1_19SingleTileSchedulerILb0ELb0ELb0ELi128EEEEEEEEEvNT_6ParamsE$_ZN73_INTERNAL_24fd9406_37_flash_bwd_hdim64_bf16_softcap_sm80_cu_3fbc093a_291824__cvta_generic_to_sharedEPKv - $_ZN7cutlass13device_kernelIN5flash19enable_sm80_to_sm89INS1_16FlashAttnBwdSm80INS1_25CollectiveMainloopBwdSm80ILi2ELi2EN4cute5tupleIJNS5_1CILi64EEENS7_ILi128EEES8_EEENS_10bfloat16_tEfNS_4arch4Sm80ELb0ELb0ELb1ELb0ELb0ELb0ELb0ELb0ELi2ELi2ELi4ELi2ELb1EEENS1_24CollectiveEpilogueBwdGQAISA_fSD_Li256ELb0ELb0EEENS1_19SingleTileSchedulerILb0ELb0ELb0ELi128EEEEEEEEEvNT_6ParamsE$_ZN4cute8smem_ptrIPfECI1NS_12iter_adaptorIS1_S2_EEES1_)
$_ZN7cutlass13device_kernelIN5flash19enable_sm80_to_sm89INS1_16FlashAttnBwdSm80INS1_25CollectiveMainloopBwdSm80ILi2ELi2EN4cute5tupleIJNS5_1CILi64EEENS7_ILi128EEES8_EEENS_10bfloat16_tEfNS_4arch4Sm80ELb0ELb0ELb1ELb0ELb0ELb0ELb0ELb0ELi2ELi2ELi4ELi2ELb1EEENS1_24CollectiveEpilogueBwdGQAISA_fSD_Li256ELb0ELb0EEENS1_19SingleTileSchedulerILb0ELb0ELb0ELi128EEEEEEEEEvNT_6ParamsE$_ZN4cute8smem_ptrIPfECI1NS_12iter_adaptorIS1_S2_EEES1_:
[----:B------:R-:W-:Y:S02]  /*6e30*/  MOV R18, 0x6e50 ;  /* 0x00006e5000127802 */ /* 0x000fe40000000f00 */
[----:B------:R-:W-:Y:S05]  /*6e40*/  CALL.REL.NOINC `($_ZN7cutlass13device_kernelIN5flash19enable_sm80_to_sm89INS1_16FlashAttnBwdSm80INS1_25CollectiveMainloopBwdSm80ILi2ELi2EN4cute5tupleIJNS5_1CILi64EEENS7_ILi128EEES8_EEENS_10bfloat16_tEfNS_4arch4Sm80ELb0ELb0ELb1ELb0ELb0ELb0ELb0ELb0ELi2ELi2ELi4ELi2ELb1EEENS1_24CollectiveEpilogueBwdGQAISA_fSD_Li256ELb0ELb0EEENS1_19SingleTileSchedulerILb0ELb0ELb0ELi128EEEEEEEEEvNT_6ParamsE$_ZN4cute12iter_adaptorIPfNS_8smem_ptrIS1_EEEC2ES1_) ;  /* 0xffffed1000007944 */ /* 0x000fea0003c3ffff */
[----:B------:R-:W-:-:S04]  /*6e50*/  MOV R17, 0x0 ;  /* 0x0000000000117802 */ /* 0x000fc80000000f00 */
[----:B------:R-:W-:Y:S05]  /*6e60*/  RET.REL.NODEC R16 `(_ZN7cutlass13device_kernelIN5flash19enable_sm80_to_sm89INS1_16FlashAttnBwdSm80INS1_25CollectiveMainloopBwdSm80ILi2ELi2EN4cute5tupleIJNS5_1CILi64EEENS7_ILi128EEES8_EEENS_10bfloat16_tEfNS_4arch4Sm80ELb0ELb0ELb1ELb0ELb0ELb0ELb0ELb0ELi2ELi2ELi4ELi2ELb1EEENS1_24CollectiveEpilogueBwdGQAISA_fSD_Li256ELb0ELb0EEENS1_19SingleTileSchedulerILb0ELb0ELb0ELi128EEEEEEEEEvNT_6ParamsE) ;  /* 0xffff919010007950 */ /* 0x000fea0003c3ffff */
        .type           $_ZN7cutlass13device_kernelIN5flash19enable_sm80_to_sm89INS1_16FlashAttnBwdSm80INS1_25CollectiveMainloopBwdSm80ILi2ELi2EN4cute5tupleIJNS5_1CILi64EEENS7_ILi128EEES8_EEENS_10bfloat16_tEfNS_4arch4Sm80ELb0ELb0ELb1ELb0ELb0ELb0ELb0ELb0ELi2ELi2ELi4ELi2ELb1EEENS1_24CollectiveEpilogueBwdGQAISA_fSD_Li256ELb0ELb0EEENS1_19SingleTileSchedulerILb0ELb0ELb0ELi128EEEEEEEEEvNT_6ParamsE$_ZN73_INTERNAL_24fd9406_37_flash_bwd_hdim64_bf16_softcap_sm80_cu_3fbc093a_291824__cvta_generic_to_sharedEPKv,@function
        .size           $_ZN7cutlass13device_kernelIN5flash19enable_sm80_to_sm89INS1_16FlashAttnBwdSm80INS1_25CollectiveMainloopBwdSm80ILi2ELi2EN4cute5tupleIJNS5_1CILi64EEENS7_ILi128EEES8_EEENS_10bfloat16_tEfNS_4arch4Sm80ELb0ELb0ELb1ELb0ELb0ELb0ELb0ELb0ELi2ELi2ELi4ELi2ELb1EEENS1_24CollectiveEpilogueBwdGQAISA_fSD_Li256ELb0ELb0EEENS1_19SingleTileSchedulerILb0ELb0ELb0ELi128EEEEEEEEEvNT_6ParamsE$_ZN73_INTERNAL_24fd9406_37_flash_bwd_hdim64_bf16_softcap_sm80_cu_3fbc093a_291824__cvta_generic_to_sharedEPKv,($_ZN7cutlass13device_kernelIN5flash19enable_sm80_to_sm89INS1_16FlashAttnBwdSm80INS1_25CollectiveMainloopBwdSm80ILi2ELi2EN4cute5tupleIJNS5_1CILi64EEENS7_ILi128EEES8_EEENS_10bfloat16_tEfNS_4arch4Sm80ELb0ELb0ELb1ELb0ELb0ELb0ELb0ELb0ELi2ELi2ELi4ELi2ELb1EEENS1_24CollectiveEpilogueBwdGQAISA_fSD_Li256ELb0ELb0EEENS1_19SingleTileSchedulerILb0ELb0ELb0ELi128EEEEEEEEEvNT_6ParamsE$_ZZN4cute12filter_tupleINS_5tupleIJNS_10UnderscoreES2_S2_iEEENS1_IJNS1_IJNS_1CILi1EEENS4_ILi0EEEEEElS6_lEEEZNS_5sliceIS3_S8_EEDaRKT_RKT0_EUlRKT_RKT0_E_EEDaSC_SF_OT1_ENKUlDpSI_E_clIJNS1_IJS7_EEENS1_IJlEEENS1_IJS6_EEENS1_IJEEEEEEDaSP_ - $_ZN7cutlass13device_kernelIN5flash19enable_sm80_to_sm89INS1_16FlashAttnBwdSm80INS1_25CollectiveMainloopBwdSm80ILi2ELi2EN4cute5tupleIJNS5_1CILi64EEENS7_ILi128EEES8_EEENS_10bfloat16_tEfNS_4arch4Sm80ELb0ELb0ELb1ELb0ELb0ELb0ELb0ELb0ELi2ELi2ELi4ELi2ELb1EEENS1_24CollectiveEpilogueBwdGQAISA_fSD_Li256ELb0ELb0EEENS1_19SingleTileSchedulerILb0ELb0ELb0ELi128EEEEEEEEEvNT_6ParamsE$_ZN73_INTERNAL_24fd9406_37_flash_bwd_hdim64_bf16_softcap_sm80_cu_3fbc093a_291824__cvta_generic_to_sharedEPKv)
$_ZN7cutlass13device_kernelIN5flash19enable_sm80_to_sm89INS1_16FlashAttnBwdSm80INS1_25CollectiveMainloopBwdSm80ILi2ELi2EN4cute5tupleIJNS5_1CILi64EEENS7_ILi128EEES8_EEENS_10bfloat16_tEfNS_4arch4Sm80ELb0ELb0ELb1ELb0ELb0ELb0ELb0ELb0ELi2ELi2ELi4ELi2ELb1EEENS1_24CollectiveEpilogueBwdGQAISA_fSD_Li256ELb0ELb0EEENS1_19SingleTileSchedulerILb0ELb0ELb0ELi128EEEEEEEEEvNT_6ParamsE$_ZN73_INTERNAL_24fd9406_37_flash_bwd_hdim64_bf16_softcap_sm80_cu_3fbc093a_291824__cvta_generic_to_sharedEPKv:
[----:B------:R-:W-:Y:S02]  /*6e70*/  MOV R9, 0x0 ;  /* 0x0000000000097802 */ /* 0x000fe40000000f00 */
[----:B------:R-:W-:Y:S02]  /*6e80*/  IADD3 R6, R6, -c[0x0][0x18], RZ ;  /* 0x8000060006067a10 */ /* 0x000fe40007ffe0ff */
[----:B------:R-:W-:Y:S05]  /*6e90*/  RET.REL.NODEC R8 `(_ZN7cutlass13device_kernelIN5flash19enable_sm80_to_sm89INS1_16FlashAttnBwdSm80INS1_25CollectiveMainloopBwdSm80ILi2ELi2EN4cute5tupleIJNS5_1CILi64EEENS7_ILi128EEES8_EEENS_10bfloat16_tEfNS_4arch4Sm80ELb0ELb0ELb1ELb0ELb0ELb0ELb0ELb0ELi2ELi2ELi4ELi2ELb1EEENS1_24CollectiveEpilogueBwdGQAISA_fSD_Li256ELb0ELb0EEENS1_19SingleTileSchedulerILb0ELb0ELb0ELi128EEEEEEEEEvNT_6ParamsE) ;  /* 0xffff916008007950 */ /* 0x000fea0003c3ffff */
        .type           $_ZN7cutlass13device_kernelIN5flash19enable_sm80_to_sm89INS1_16FlashAttnBwdSm80INS1_25CollectiveMainloopBwdSm80ILi2ELi2EN4cute5tupleIJNS5_1CILi64EEENS7_ILi128EEES8_EEENS_10bfloat16_tEfNS_4arch4Sm80ELb0ELb0ELb1ELb0ELb0ELb0ELb0ELb0ELi2ELi2ELi4ELi2ELb1EEENS1_24CollectiveEpilogueBwdGQAISA_fSD_Li256ELb0ELb0EEENS1_19SingleTileSchedulerILb0ELb0ELb0ELi128EEEEEEEEEvNT_6ParamsE$_ZZN4cute12filter_tupleINS_5tupleIJNS_10UnderscoreES2_S2_iEEENS1_IJNS1_IJNS_1CILi1EEENS4_ILi0EEEEEElS6_lEEEZNS_5sliceIS3_S8_EEDaRKT_RKT0_EUlRKT_RKT0_E_EEDaSC_SF_OT1_ENKUlDpSI_E_clIJNS1_IJS7_EEENS1_IJlEEENS1_IJS6_EEENS1_IJEEEEEEDaSP_,@function
        .size           $_ZN7cutlass13device_kernelIN5flash19enable_sm80_to_sm89INS1_16FlashAttnBwdSm80INS1_25CollectiveMainloopBwdSm80ILi2ELi2EN4cute5tupleIJNS5_1CILi64EEENS7_ILi128EEES8_EEENS_10bfloat16_tEfNS_4arch4Sm80ELb0ELb0ELb1ELb0ELb0ELb0ELb0ELb0ELi2ELi2ELi4ELi2ELb1EEENS1_24CollectiveEpilogueBwdGQAISA_fSD_Li256ELb0ELb0EEENS1_19SingleTileSchedulerILb0ELb0ELb0ELi128EEEEEEEEEvNT_6ParamsE$_ZZN4cute12filter_tupleINS_5tupleIJNS_10UnderscoreES2_S2_iEEENS1_IJNS1_IJNS_1CILi1EEENS4_ILi0EEEEEElS6_lEEEZNS_5sliceIS3_S8_EEDaRKT_RKT0_EUlRKT_RKT0_E_EEDaSC_SF_OT1_ENKUlDpSI_E_clIJNS1_IJS7_EEENS1_IJlEEENS1_IJS6_EEENS1_IJEEEEEEDaSP_,($_ZN7cutlass13device_kernelIN5flash19enable_sm80_to_sm89INS1_16FlashAttnBwdSm80INS1_25CollectiveMainloopBwdSm80ILi2ELi2EN4cute5tupleIJNS5_1CILi64EEENS7_ILi128EEES8_EEENS_10bfloat16_tEfNS_4arch4Sm80ELb0ELb0ELb1ELb0ELb0ELb0ELb0ELb0ELi2ELi2ELi4ELi2ELb1EEENS1_24CollectiveEpilogueBwdGQAISA_fSD_Li256ELb0ELb0EEENS1_19SingleTileSchedulerILb0ELb0ELb0ELi128EEEEEEEEEvNT_6ParamsE$_ZZN4cute14transform_leafINS_15ArithmeticTupleIJNS1_IJiiEEEiiiEEENS_8identityEEEDaRKT_OT0_ENKUlRKT_E_clIS2_EEDaSC_ - $_ZN7cutlass13device_kernelIN5flash19enable_sm80_to_sm89INS1_16FlashAttnBwdSm80INS1_25CollectiveMainloopBwdSm80ILi2ELi2EN4cute5tupleIJNS5_1CILi64EEENS7_ILi128EEES8_EEENS_10bfloat16_tEfNS_4arch4Sm80ELb0ELb0ELb1ELb0ELb0ELb0ELb0ELb0ELi2ELi2ELi4ELi2ELb1EEENS1_24CollectiveEpilogueBwdGQAISA_fSD_Li256ELb0ELb0EEENS1_19SingleTileSchedulerILb0ELb0ELb0ELi128EEEEEEEEEvNT_6ParamsE$_ZZN4cute12filter_tupleINS_5tupleIJNS_10UnderscoreES2_S2_iEEENS1_IJNS1_IJNS_1CILi1EEENS4_ILi0EEEEEElS6_lEEEZNS_5sliceIS3_S8_EEDaRKT_RKT0_EUlRKT_RKT0_E_EEDaSC_SF_OT1_ENKUlDpSI_E_clIJNS1_IJS7_EEENS1_IJlEEENS1_IJS6_EEENS1_IJEEEEEEDaSP_)
$_ZN7cutlass13device_kernelIN5flash19enable_sm80_to_sm89INS1_16FlashAttnBwdSm80INS1_25CollectiveMainloopBwdSm80ILi2ELi2EN4cute5tupleIJNS5_1CILi64EEENS7_ILi128EEES8_EEENS_10bfloat16_tEfNS_4arch4Sm80ELb0ELb0ELb1ELb0ELb0ELb0ELb0ELb0ELi2ELi2ELi4ELi2ELb1EEENS1_24CollectiveEpilogueBwdGQAISA_fSD_Li256ELb0ELb0EEENS1_19SingleTileSchedulerILb0ELb0ELb0ELi128EEEEEEEEEvNT_6ParamsE$_ZZN4cute12filter_tupleINS_5tupleIJNS_10UnderscoreES2_S2_iEEENS1_IJNS1_IJNS_1CILi1EEENS4_ILi0EEEEEElS6_lEEEZNS_5sliceIS3_S8_EEDaRKT_RKT0_EUlRKT_RKT0_E_EEDaSC_SF_OT1_ENKUlDpSI_E_clIJNS1_IJS7_EEENS1_IJlEEENS1_IJS6_EEENS1_IJEEEEEEDaSP_:
[----:B------:R-:W-:Y:S02]  /*6ea0*/  IADD3 R7, R1, 0x188, RZ ;  /* 0x0000018801077810 */ /* 0x000fe40007ffe0ff */
[----:B------:R-:W-:Y:S02]  /*6eb0*/  MOV R10, 0x6ee0 ;  /* 0x00006ee0000a7802 */ /* 0x000fe40000000f00 */
[----:B------:R-:W-:Y:S02]  /*6ec0*/  IADD3 R7, R7, c[0x0][0x20], RZ ;  /* 0x0000080007077a10 */ /* 0x000fe40007ffe0ff */
[----:B------:R-:W-:Y:S05]  /*6ed0*/  CALL.REL.NOINC `($_ZN7cutlass13device_kernelIN5flash19enable_sm80_to_sm89INS1_16FlashAttnBwdSm80INS1_25CollectiveMainloopBwdSm80ILi2ELi2EN4cute5tupleIJNS5_1CILi64EEENS7_ILi128EEES8_EEENS_10bfloat16_tEfNS_4arch4Sm80ELb0ELb0ELb1ELb0ELb0ELb0ELb0ELb0ELi2ELi2ELi4ELi2ELb1EEENS1_24CollectiveEpilogueBwdGQAISA_fSD_Li256ELb0ELb0EEENS1_19SingleTileSchedulerILb0ELb0ELb0ELi128EEEEEEEEEvNT_6ParamsE$_ZN4cute3eso3ESOILb1ELb0EJNS_5tupleIJNS_1CILi1EEENS3_ILi0EEEEEElS5_EEC2ERKS6_RKlRKS5_) ;  /* 0xfffff66000007944 */ /* 0x000fea0003c3ffff */
[----:B-1----:R1:W5:Y:S01]  /*6ee0*/  LDL.64 R6, [R1+0x188] ;  /* 0x0001880001067983 */ /* 0x0023620000100a00 */
[----:B------:R-:W-:-:S04]  /*6ef0*/  MOV R9, 0x0 ;  /* 0x0000000000097802 */ /* 0x000fc80000000f00 */
[----:B------:R-:W-:Y:S05]  /*6f00*/  RET.REL.NODEC R8 `(_ZN7cutlass13device_kernelIN5flash19enable_sm80_to_sm89INS1_16FlashAttnBwdSm80INS1_25CollectiveMainloopBwdSm80ILi2ELi2EN4cute5tupleIJNS5_1CILi64EEENS7_ILi128EEES8_EEENS_10bfloat16_tEfNS_4arch4Sm80ELb0ELb0ELb1ELb0ELb0ELb0ELb0ELb0ELi2ELi2ELi4ELi2ELb1EEENS1_24CollectiveEpilogueBwdGQAISA_fSD_Li256ELb0ELb0EEENS1_19SingleTileSchedulerILb0ELb0ELb0ELi128EEEEEEEEEvNT_6ParamsE) ;  /* 0xffff90f008007950 */ /* 0x000fea0003c3ffff */
        .type           $_ZN7cutlass13device_kernelIN5flash19enable_sm80_to_sm89INS1_16FlashAttnBwdSm80INS1_25CollectiveMainloopBwdSm80ILi2ELi2EN4cute5tupleIJNS5_1CILi64EEENS7_ILi128EEES8_EEENS_10bfloat16_tEfNS_4arch4Sm80ELb0ELb0ELb1ELb0ELb0ELb0ELb0ELb0ELi2ELi2ELi4ELi2ELb1EEENS1_24CollectiveEpilogueBwdGQAISA_fSD_Li256ELb0ELb0EEENS1_19SingleTileSchedulerILb0ELb0ELb0ELi128EEEEEEEEEvNT_6ParamsE$_ZZN4cute14transform_leafINS_15ArithmeticTupleIJNS1_IJiiEEEiiiEEENS_8identityEEEDaRKT_OT0_ENKUlRKT_E_clIS2_EEDaSC_,@function
        .size           $_ZN7cutlass13device_kernelIN5flash19enable_sm80_to_sm89INS1_16FlashAttnBwdSm80INS1_25CollectiveMainloopBwdSm80ILi2ELi2EN4cute5tupleIJNS5_1CILi64EEENS7_ILi128EEES8_EEENS_10bfloat16_tEfNS_4arch4Sm80ELb0ELb0ELb1ELb0ELb0ELb0ELb0ELb0ELi2ELi2ELi4ELi2ELb1EEENS1_24CollectiveEpilogueBwdGQAISA_fSD_Li256ELb0ELb0EEENS1_19SingleTileSchedulerILb0ELb0ELb0ELi128EEEEEEEEEvNT_6ParamsE$_ZZN4cute14transform_leafINS_15ArithmeticTupleIJNS1_IJiiEEEiiiEEENS_8identityEEEDaRKT_OT0_ENKUlRKT_E_clIS2_EEDaSC_,($_ZN7cutlass13device_kernelIN5flash19enable_sm80_to_sm89INS1_16FlashAttnBwdSm80INS1_25CollectiveMainloopBwdSm80ILi2ELi2EN4cute5tupleIJNS5_1CILi64EEENS7_ILi128EEES8_EEENS_10bfloat16_tEfNS_4arch4Sm80ELb0ELb0ELb1ELb0ELb0ELb0ELb0ELb0ELi2ELi2ELi4ELi2ELb1EEENS1_24CollectiveEpilogueBwdGQAISA_fSD_Li256ELb0ELb0EEENS1_19SingleTileSchedulerILb0ELb0ELb0ELi128EEEEEEEEEvNT_6ParamsE$_ZZN4cute14transform_leafINS_15ArithmeticTupleIJNS1_IJiiEEEiiiEEENS_8identityEEEDaRKT_OT0_ENKUlRKT_E_clIiEEDaSC_ - $_ZN7cutlass13device_kernelIN5flash19enable_sm80_to_sm89INS1_16FlashAttnBwdSm80INS1_25CollectiveMainloopBwdSm80ILi2ELi2EN4cute5tupleIJNS5_1CILi64EEENS7_ILi128EEES8_EEENS_10bfloat16_tEfNS_4arch4Sm80ELb0ELb0ELb1ELb0ELb0ELb0ELb0ELb0ELi2ELi2ELi4ELi2ELb1EEENS1_24CollectiveEpilogueBwdGQAISA_fSD_Li256ELb0ELb0EEENS1_19SingleTileSchedulerILb0ELb0ELb0ELi128EEEEEEEEEvNT_6ParamsE$_ZZN4cute14transform_leafINS_15ArithmeticTupleIJNS1_IJiiEEEiiiEEENS_8identityEEEDaRKT_OT0_ENKUlRKT_E_clIS2_EEDaSC_)
$_ZN7cutlass13device_kernelIN5flash19enable_sm80_to_sm89INS1_16FlashAttnBwdSm80INS1_25CollectiveMainloopBwdSm80ILi2ELi2EN4cute5tupleIJNS5_1CILi64EEENS7_ILi128EEES8_EEENS_10bfloat16_tEfNS_4arch4Sm80ELb0ELb0ELb1ELb0ELb0ELb0ELb0ELb0ELi2ELi2ELi4ELi2ELb1EEENS1_24CollectiveEpilogueBwdGQAISA_fSD_Li256ELb0ELb0EEENS1_19SingleTileSchedulerILb0ELb0ELb0ELi128EEEEEEEEEvNT_6ParamsE$_ZZN4cute14transform_leafINS_15ArithmeticTupleIJNS1_IJiiEEEiiiEEENS_8identityEEEDaRKT_OT0_ENKUlRKT_E_clIS2_EEDaSC_:
[----:B------:R-:W-:-:S05]  /*6f10*/  IADD3 R9, R13, -c[0x0][0x20], RZ ;  /* 0x800008000d097a10 */ /* 0x000fca0007ffe0ff */
[----:B------:R1:W5:Y:S01]  /*6f20*/  LDL R7, [R9] ;  /* 0x0000000009077983 */ /* 0x0003620000100800 */
[----:B------:R-:W-:-:S03]  /*6f30*/  MOV R8, 0x6f50 ;  /* 0x00006f5000087802 */ /* 0x000fc60000000f00 */
[----:B-1---5:R-:W-:Y:S05]  /*6f40*/  CALL.REL.NOINC `($_ZN7cutlass13device_kernelIN5flash19enable_sm80_to_sm89INS1_16FlashAttnBwdSm80INS1_25CollectiveMainloopBwdSm80ILi2ELi2EN4cute5tupleIJNS5_1CILi64EEENS7_ILi128EEES8_EEENS_10bfloat16_tEfNS_4arch4Sm80ELb0ELb0ELb1ELb0ELb0ELb0ELb0ELb0ELi2ELi2ELi4ELi2ELb1EEENS1_24CollectiveEpilogueBwdGQAISA_fSD_Li256ELb0ELb0EEENS1_19SingleTileSchedulerILb0ELb0ELb0ELi128EEEEEEEEEvNT_6ParamsE$_ZZN4cute14transform_leafINS_15ArithmeticTupleIJiiEEERNS_8identityEEEDaRKT_OT0_ENKUlRKT_E_clIiEEDaSC_) ;  /* 0x000000f000007944 */ /* 0x022fea0003c00000 */
[----:B------:R1:W5:Y:S01]  /*6f50*/  LDL R7, [R9+0x4] ;  /* 0x0000040009077983 */ /* 0x0003620000100800 */
[----:B------:R-:W-:Y:S01]  /*6f60*/  IADD3 R6, R1, 0x19c, RZ ;  /* 0x0000019c01067810 */ /* 0x000fe20007ffe0ff */
[----:B------:R-:W-:Y:S01]  /*6f70*/  IMAD.MOV.U32 R16, RZ, RZ, R10 ;  /* 0x000000ffff107224 */ /* 0x000fe200078e000a */
[----:B------:R-:W-:Y:S02]  /*6f80*/  MOV R8, 0x6fb0 ;  /* 0x00006fb000087802 */ /* 0x000fe40000000f00 */
[----:B------:R-:W-:Y:S02]  /*6f90*/  IADD3 R6, R6, c[0x0][0x20], RZ ;  /* 0x0000080006067a10 */ /* 0x000fe40007ffe0ff */
[----:B-1---5:R-:W-:Y:S05]  /*6fa0*/  CALL.REL.NOINC `($_ZN7cutlass13device_kernelIN5flash19enable_sm80_to_sm89INS1_16FlashAttnBwdSm80INS1_25CollectiveMainloopBwdSm80ILi2ELi2EN4cute5tupleIJNS5_1CILi64EEENS7_ILi128EEES8_EEENS_10bfloat16_tEfNS_4arch4Sm80ELb0ELb0ELb1ELb0ELb0ELb0ELb0ELb0ELi2ELi2ELi4ELi2ELb1EEENS1_24CollectiveEpilogueBwdGQAISA_fSD_Li256ELb0ELb0EEENS1_19SingleTileSchedulerILb0ELb0ELb0ELi128EEEEEEEEEvNT_6ParamsE$_ZZN4cute14transform_leafINS_15ArithmeticTupleIJiiEEERNS_8identityEEEDaRKT_OT0_ENKUlRKT_E_clIiEEDaSC_) ;  /* 0x0000009000007944 */ /* 0x022fea0003c00000 */
[----:B------:R1:W-:Y:S01]  /*6fb0*/  STL [R1+0x19c], R10 ;  /* 0x00019c0a01007387 */ /* 0x0003e20000100800 */
[----:B------:R-:W-:-:S03]  /*6fc0*/  MOV R8, 0x6fe0 ;  /* 0x00006fe000087802 */ /* 0x000fc60000000f00 */
[----:B-1----:R-:W-:Y:S05]  /*6fd0*/  CALL.REL.NOINC `($_ZN7cutlass13device_kernelIN5flash19enable_sm80_to_sm89INS1_16FlashAttnBwdSm80INS1_25CollectiveMainloopBwdSm80ILi2ELi2EN4cute5tupleIJNS5_1CILi64EEENS7_ILi128EEES8_EEENS_10bfloat16_tEfNS_4arch4Sm80ELb0ELb0ELb1ELb0ELb0ELb0ELb0ELb0ELi2ELi2ELi4ELi2ELb1EEENS1_24CollectiveEpilogueBwdGQAISA_fSD_Li256ELb0ELb0EEENS1_19SingleTileSchedulerILb0ELb0ELb0ELi128EEEEEEEEEvNT_6ParamsE$_ZZN4cute9transformINS_15ArithmeticTupleIJiiEEEZNS_14transform_leafIS2_RNS_8identityEEEDaRKT_OT0_EUlRKT_E_EEDaS8_SA_ENKUlDpSD_E_clIJiiEEEDaSF_) ;  /* 0x00001d7000007944 */ /* 0x002fea0003c00000 */
[----:B------:R-:W-:Y:S02]  /*6fe0*/  MOV R8, R18 ;  /* 0x0000001200087202 */ /* 0x000fe40000000f00 */
[----:B------:R-:W-:-:S04]  /*6ff0*/  MOV R9, 0x0 ;  /* 0x0000000000097802 */ /* 0x000fc80000000f00 */
[----:B------:R-:W-:Y:S05]  /*7000*/  RET.REL.NODEC R8 `(_ZN7cutlass13device_kernelIN5flash19enable_sm80_to_sm89INS1_16FlashAttnBwdSm80INS1_25CollectiveMainloopBwdSm80ILi2ELi2EN4cute5tupleIJNS5_1CILi64EEENS7_ILi128EEES8_EEENS_10bfloat16_tEfNS_4arch4Sm80ELb0ELb0ELb1ELb0ELb0ELb0ELb0ELb0ELi2ELi2ELi4ELi2ELb1EEENS1_24CollectiveEpilogueBwdGQAISA_fSD_Li256ELb0ELb0EEENS1_19SingleTileSchedulerILb0ELb0ELb0ELi128EEEEEEEEEvNT_6ParamsE) ;  /* 0xffff8ff008007950 */ /* 0x000fea0003c3ffff */
        .type           $_ZN7cutlass13device_kernelIN5flash19enable_sm80_to_sm89INS1_16FlashAttnBwdSm80INS1_25CollectiveMainloopBwdSm80ILi2ELi2EN4cute5tupleIJNS5_1CILi64EEENS7_ILi128EEES8_EEENS_10bfloat16_tEfNS_4arch4Sm80ELb0ELb0ELb1ELb0ELb0ELb0ELb0ELb0ELi2ELi2ELi4ELi2ELb1EEENS1_24CollectiveEpilogueBwdGQAISA_fSD_Li256ELb0ELb0EEENS1_19SingleTileSchedulerILb0ELb0ELb0ELi128EEEEEEEEEvNT_6ParamsE$_ZZN4cute14transform_leafINS_15ArithmeticTupleIJNS1_IJiiEEEiiiEEENS_8identityEEEDaRKT_OT0_ENKUlRKT_E_clIiEEDaSC_,@function
        .size           $_ZN7cutlass13device_kernelIN5flash19enable_sm80_to_sm89INS1_16FlashAttnBwdSm80INS1_25CollectiveMainloopBwdSm80ILi2ELi2EN4cute5tupleIJNS5_1CILi64EEENS7_ILi128EEES8_EEENS_10bfloat16_tEfNS_4arch4Sm80ELb0ELb0ELb1ELb0ELb0ELb0ELb0ELb0ELi2ELi2ELi4ELi2ELb1EEENS1_24CollectiveEpilogueBwdGQAISA_fSD_Li256ELb0ELb0EEENS1_19SingleTileSchedulerILb0ELb0ELb0ELi128EEEEEEEEEvNT_6ParamsE$_ZZN4cute14transform_leafINS_15ArithmeticTupleIJNS1_IJiiEEEiiiEEENS_8identityEEEDaRKT_OT0_ENKUlRKT_E_clIiEEDaSC_,($_ZN7cutlass13device_kernelIN5flash19enable_sm80_to_sm89INS1_16FlashAttnBwdSm80INS1_25CollectiveMainloopBwdSm80ILi2ELi2EN4cute5tupleIJNS5_1CILi64EEENS7_ILi128EEES8_EEENS_10bfloat16_tEfNS_4arch4Sm80ELb0ELb0ELb1ELb0ELb0ELb0ELb0ELb0ELi2ELi2ELi4ELi2ELb1EEENS1_24CollectiveEpilogueBwdGQAISA_fSD_Li256ELb0ELb0EEENS1_19SingleTileSchedulerILb0ELb0ELb0ELi128EEEEEEEEEvNT_6ParamsE$_ZZN4cute14transform_leafINS_15ArithmeticTupleIJiiEEERNS_8identityEEEDaRKT_OT0_ENKUlRKT_E_clIiEEDaSC_ - $_ZN7cutlass13device_kernelIN5flash19enable_sm80_to_sm89INS1_16FlashAttnBwdSm80INS1_25CollectiveMainloopBwdSm80ILi2ELi2EN4cute5tupleIJNS5_1CILi64EEENS7_ILi128EEES8_EEENS_10bfloat16_tEfNS_4arch4Sm80ELb0ELb0ELb1ELb0ELb0ELb0ELb0ELb0ELi2ELi2ELi4ELi2ELb1EEENS1_24CollectiveEpilogueBwdGQAISA_fSD_Li256ELb0ELb0EEENS1_19SingleTileSchedulerILb0ELb0ELb0ELi128EEEEEEEEEvNT_6ParamsE$_ZZN4cute14transform_leafINS_15ArithmeticTupleIJNS1_IJiiEEEiiiEEENS_8identityEEEDaRKT_OT0_ENKUlRKT_E_clIiEEDaSC_)
$_ZN7cutlass13device_kernelIN5flash19enable_sm80_to_sm89INS1_16FlashAttnBwdSm80INS1_25CollectiveMainloopBwdSm80ILi2ELi2EN4cute5tupleIJNS5_1CILi64EEENS7_ILi128EEES8_EEENS_10bfloat16_tEfNS_4arch4Sm80ELb0ELb0ELb1ELb0ELb0ELb0ELb0ELb0ELi2ELi2ELi4ELi2ELb1EEENS1_24CollectiveEpilogueBwdGQAISA_fSD_Li256ELb0ELb0EEENS1_19SingleTileSchedulerILb0ELb0ELb0ELi128EEEEEEEEEvNT_6ParamsE$_ZZN4cute14transform_leafINS_15ArithmeticTupleIJNS1_IJiiEEEiiiEEENS_8identityEEEDaRKT_OT0_ENKUlRKT_E_clIiEEDaSC_:
[----:B------:R-:W-:Y:S02]  /*7010*/  MOV R10, R9 ;  /* 0x00000009000a7202 */ /* 0x000fe40000000f00 */
[----:B------:R-:W-:-:S04]  /*7020*/  MOV R9, 0x0 ;  /* 0x0000000000097802 */ /* 0x000fc80000000f00 */
[----:B------:R-:W-:Y:S05]  /*7030*/  RET.REL.NODEC R8 `(_ZN7cutlass13device_kernelIN5flash19enable_sm80_to_sm89INS1_16FlashAttnBwdSm80INS1_25CollectiveMainloopBwdSm80ILi2ELi2EN4cute5tupleIJNS5_1CILi64EEENS7_ILi128EEES8_EEENS_10bfloat16_tEfNS_4arch4Sm80ELb0ELb0ELb1ELb0ELb0ELb0ELb0ELb0ELi2ELi2ELi4ELi2ELb1EEENS1_24CollectiveEpilogueBwdGQAISA_fSD_Li256ELb0ELb0EEENS1_19SingleTileSchedulerILb0ELb0ELb0ELi128EEEEEEEEEvNT_6ParamsE) ;  /* 0xffff8fc008007950 */ /* 0x000fea0003c3ffff */
        .type           $_ZN7cutlass13device_kernelIN5flash19enable_sm80_to_sm89INS1_16FlashAttnBwdSm80INS1_25CollectiveMainloopBwdSm80ILi2ELi2EN4cute5tupleIJNS5_1CILi64EEENS7_ILi128EEES8_EEENS_10bfloat16_tEfNS_4arch4Sm80ELb0ELb0ELb1ELb0ELb0ELb0ELb0ELb0ELi2ELi2ELi4ELi2ELb1EEENS1_24CollectiveEpilogueBwdGQAISA_fSD_Li256ELb0ELb0EEENS1_19SingleTileSchedulerILb0ELb0ELb0ELi128EEEEEEEEEvNT_6ParamsE$_ZZN4cute14transform_leafINS_15ArithmeticTupleIJiiEEERNS_8identityEEEDaRKT_OT0_ENKUlRKT_E_clIiEEDaSC_,@function
        .size           $_ZN7cutlass13device_kernelIN5flash19enable_sm80_to_sm89INS1_16FlashAttnBwdSm80INS1_25CollectiveMainloopBwdSm80ILi2ELi2EN4cute5tupleIJNS5_1CILi64EEENS7_ILi128EEES8_EEENS_10bfloat16_tEfNS_4arch4Sm80ELb0ELb0ELb1ELb0ELb0ELb0ELb0ELb0ELi2ELi2ELi4ELi2ELb1EEENS1_24CollectiveEpilogueBwdGQAISA_fSD_Li256ELb0ELb0EEENS1_19SingleTileSchedulerILb0ELb0ELb0ELi128EEEEEEEEEvNT_6ParamsE$_ZZN4cute14transform_leafINS_15ArithmeticTupleIJiiEEERNS_8identityEEEDaRKT_OT0_ENKUlRKT_E_clIiEEDaSC_,($_ZN7cutlass13device_kernelIN5flash19enable_sm80_to_sm89INS1_16FlashAttnBwdSm80INS1_25CollectiveMainloopBwdSm80ILi2ELi2EN4cute5tupleIJNS5_1CILi64EEENS7_ILi128EEES8_EEENS_10bfloat16_tEfNS_4arch4Sm80ELb0ELb0ELb1ELb0ELb0ELb0ELb0ELb0ELi2ELi2ELi4ELi2ELb1EEENS1_24CollectiveEpilogueBwdGQAISA_fSD_Li256ELb0ELb0EEENS1_19SingleTileSchedulerILb0ELb0ELb0ELi128EEEEEEEEEvNT_6ParamsE$_ZZN4cute19as_arithmetic_tupleINS_15ArithmeticTupleIJNS1_IJiiEEEiiiEEEEEDaRKT_ENKUlDpRKT_E_clIJS2_iiiEEEDaSA_ - $_ZN7cutlass13device_kernelIN5flash19enable_sm80_to_sm89INS1_16FlashAttnBwdSm80INS1_25CollectiveMainloopBwdSm80ILi2ELi2EN4cute5tupleIJNS5_1CILi64EEENS7_ILi128EEES8_EEENS_10bfloat16_tEfNS_4arch4Sm80ELb0ELb0ELb1ELb0ELb0ELb0ELb0ELb0ELi2ELi2ELi4ELi2ELb1EEENS1_24CollectiveEpilogueBwdGQAISA_fSD_Li256ELb0ELb0EEENS1_19SingleTileSchedulerILb0ELb0ELb0ELi128EEEEEEEEEvNT_6ParamsE$_ZZN4cute14transform_leafINS_15ArithmeticTupleIJiiEEERNS_8identityEEEDaRKT_OT0_ENKUlRKT_E_clIiEEDaSC_)
$_ZN7cutlass13device_kernelIN5flash19enable_sm80_to_sm89INS1_16FlashAttnBwdSm80INS1_25CollectiveMainloopBwdSm80ILi2ELi2EN4cute5tupleIJNS5_1CILi64EEENS7_ILi128EEES8_EEENS_10bfloat16_tEfNS_4arch4Sm80ELb0ELb0ELb1ELb0ELb0ELb0ELb0ELb0ELi2ELi2ELi4ELi2ELb1EEENS1_24CollectiveEpilogueBwdGQAISA_fSD_Li256ELb0ELb0EEENS1_19SingleTileSchedulerILb0ELb0ELb0ELi128EEEEEEEEEvNT_6ParamsE$_ZZN4cute14transform_leafINS_15ArithmeticTupleIJiiEEERNS_8identityEEEDaRKT_OT0_ENKUlRKT_E_clIiEEDaSC_:
[----:B------:R-:W-:Y:S02]  /*7040*/  MOV R50, R8 ;  /* 0x0000000800327202 */ /* 0x000fe40000000f00 */
[----:B------:R-:W-:Y:S02]  /*7050*/  MOV R51, 0x0 ;  /* 0x0000000000337802 */ /* 0x000fe40000000f00 */
[----:B------:R-:W-:Y:S02]  /*7060*/  MOV R10, R7 ;  /* 0x00000007000a7202 */ /* 0x000fe40000000f00 */
[----:B------:R-:W-:Y:S05]  /*7070*/  RET.REL.NODEC R50 `(_ZN7cutlass13device_kernelIN5flash19enable_sm80_to_sm89INS1_16FlashAttnBwdSm80INS1_25CollectiveMainloopBwdSm80ILi2ELi2EN4cute5tupleIJNS5_1CILi64EEENS7_ILi128EEES8_EEENS_10bfloat16_tEfNS_4arch4Sm80ELb0ELb0ELb1ELb0ELb0ELb0ELb0ELb0ELi2ELi2ELi4ELi2ELb1EEENS1_24CollectiveEpilogueBwdGQAISA_fSD_Li256ELb0ELb0EEENS1_19SingleTileSchedulerILb0ELb0ELb0ELi128EEEEEEEEEvNT_6ParamsE) ;  /* 0xffff8f8032007950 */ /* 0x000fea0003c3ffff */
        .type           $_ZN7cutlass13device_kernelIN5flash19enable_sm80_to_sm89INS1_16FlashAttnBwdSm80INS1_25CollectiveMainloopBwdSm80ILi2ELi2EN4cute5tupleIJNS5_1CILi64EEENS7_ILi128EEES8_EEENS_10bfloat16_tEfNS_4arch4Sm80ELb0ELb0ELb1ELb0ELb0ELb0ELb0ELb0ELi2ELi2ELi4ELi2ELb1EEENS1_24CollectiveEpilogueBwdGQAISA_fSD_Li256ELb0ELb0EEENS1_19SingleTileSchedulerILb0ELb0ELb0ELi128EEEEEEEEEvNT_6ParamsE$_ZZN4cute19as_arithmetic_tupleINS_15ArithmeticTupleIJNS1_IJiiEEEiiiEEEEEDaRKT_ENKUlDpRKT_E_clIJS2_iiiEEEDaSA_,@function
        .size           $_ZN7cutlass13device_kernelIN5flash19enable_sm80_to_sm89INS1_16FlashAttnBwdSm80INS1_25CollectiveMainloopBwdSm80ILi2ELi2EN4cute5tupleIJNS5_1CILi64EEENS7_ILi128EEES8_EEENS_10bfloat16_tEfNS_4arch4Sm80ELb0ELb0ELb1ELb0ELb0ELb0ELb0ELb0ELi2ELi2ELi4ELi2ELb1EEENS1_24CollectiveEpilogueBwdGQAISA_fSD_Li256ELb0ELb0EEENS1_19SingleTileSchedulerILb0ELb0ELb0ELi128EEEEEEEEEvNT_6ParamsE$_ZZN4cute19as_arithmetic_tupleINS_15ArithmeticTupleIJNS1_IJiiEEEiiiEEEEEDaRKT_ENKUlDpRKT_E_clIJS2_iiiEEEDaSA_,($_ZN7cutlass13device_kernelIN5flash19enable_sm80_to_sm89INS1_16FlashAttnBwdSm80INS1_25CollectiveMainloopBwdSm80ILi2ELi2EN4cute5tupleIJNS5_1CILi64EEENS7_ILi128EEES8_EEENS_10bfloat16_tEfNS_4arch4Sm80ELb0ELb0ELb1ELb0ELb0ELb0ELb0ELb0ELi2ELi2ELi4ELi2ELb1EEENS1_24CollectiveEpilogueBwdGQAISA_fSD_Li256ELb0ELb0EEENS1_19SingleTileSchedulerILb0ELb0ELb0ELi128EEEEEEEEEvNT_6ParamsE$_ZZN4cute19as_arithmetic_tupleINS_15ArithmeticTupleIJNS1_IJiiEEEiiiEEEEEDaRKT_ENKUlRKT_E_clIS2_EEDaS9_ - $_ZN7cutlass13device_kernelIN5flash19enable_sm80_to_sm89INS1_16FlashAttnBwdSm80INS1_25CollectiveMainloopBwdSm80ILi2ELi2EN4cute5tupleIJNS5_1CILi64EEENS7_ILi128EEES8_EEENS_10bfloat16_tEfNS_4arch4Sm80ELb0ELb0ELb1ELb0ELb0ELb0ELb0ELb0ELi2ELi2ELi4ELi2ELb1EEENS1_24CollectiveEpilogueBwdGQAISA_fSD_Li256ELb0ELb0EEENS1_19SingleTileSchedulerILb0ELb0ELb0ELi128EEEEEEEEEvNT_6ParamsE$_ZZN4cute19as_arithmetic_tupleINS_15ArithmeticTupleIJNS1_IJiiEEEiiiEEEEEDaRKT_ENKUlDpRKT_E_clIJS2_iiiEEEDaSA_)
$_ZN7cutlass13device_kernelIN5flash19enable_sm80_to_sm89INS1_16FlashAttnBwdSm80INS1_25CollectiveMainloopBwdSm80ILi2ELi2EN4cute5tupleIJNS5_1CILi64EEENS7_ILi128EEES8_EEENS_10bfloat16_tEfNS_4arch4Sm80ELb0ELb0ELb1ELb0ELb0ELb0ELb0ELb0ELi2ELi2ELi4ELi2ELb1EEENS1_24CollectiveEpilogueBwdGQAISA_fSD_Li256ELb0ELb0EEENS1_19SingleTileSchedulerILb0ELb0ELb0ELi128EEEEEEEEEvNT_6ParamsE$_ZZN4cute19as_arithmetic_tupleINS_15ArithmeticTupleIJNS1_IJiiEEEiiiEEEEEDaRKT_ENKUlDpRKT_E_clIJS2_iiiEEEDaSA_:
[----:B------:R-:W-:Y:S02]  /*7080*/  IADD3 R7, R1, 0x19c, RZ ;  /* 0x0000019c01077810 */ /* 0x000fe40007ffe0ff */
[----:B------:R-:W-:Y:S02]  /*7090*/  MOV R50, 0x70c0 ;  /* 0x000070c000327802 */ /* 0x000fe40000000f00 */
[----:B------:R-:W-:-:S02]  /*70a0*/  IADD3 R7, R7, c[0x0][0x20], RZ ;  /* 0x0000080007077a10 */ /* 0x000fc40007ffe0ff */
[----:B------:R-:W-:Y:S05]  /*70b0*/  CALL.REL.NOINC `($_ZN7cutlass13device_kernelIN5flash19enable_sm80_to_sm89INS1_16FlashAttnBwdSm80INS1_25CollectiveMainloopBwdSm80ILi2ELi2EN4cute5tupleIJNS5_1CILi64EEENS7_ILi128EEES8_EEENS_10bfloat16_tEfNS_4arch4Sm80ELb0ELb0ELb1ELb0ELb0ELb0ELb0ELb0ELi2ELi2ELi4ELi2ELb1EEENS1_24CollectiveEpilogueBwdGQAISA_fSD_Li256ELb0ELb0EEENS1_19SingleTileSchedulerILb0ELb0ELb0ELi128EEEEEEEEEvNT_6ParamsE$_ZN4cute5tupleIJNS_15ArithmeticTupleIJiiEEEiiiEEC2ERKS2_RKiS7_S7_) ;  /* 0xfffff96000007944 */ /* 0x000fea0003c3ffff */
[----:B------:R2:W5:Y:S04]  /*70c0*/  LDL R10, [R1+0x19c] ;  /* 0x00019c00010a7983 */ /* 0x0005680000100800 */
[----:B-1----:R2:W5:Y:S04]  /*70d0*/  LDL.64 R8, [R1+0x1a8] ;  /* 0x0001a80001087983 */ /* 0x0025680000100a00 */
[----:B------:R2:W5:Y:S01]  /*70e0*/  LDL.64 R6, [R1+0x1a0] ;  /* 0x0001a00001067983 */ /* 0x0005620000100a00 */
[----:B------:R-:W-:-:S04]  /*70f0*/  MOV R17, 0x0 ;  /* 0x0000000000117802 */ /* 0x000fc80000000f00 */
[----:B------:R-:W-:Y:S05]  /*7100*/  RET.REL.NODEC R16 `(_ZN7cutlass13device_kernelIN5flash19enable_sm80_to_sm89INS1_16FlashAttnBwdSm80INS1_25CollectiveMainloopBwdSm80ILi2ELi2EN4cute5tupleIJNS5_1CILi64EEENS7_ILi128EEES8_EEENS_10bfloat16_tEfNS_4arch4Sm80ELb0ELb0ELb1ELb0ELb0ELb0ELb0ELb0ELi2ELi2ELi4ELi2ELb1EEENS1_24CollectiveEpilogueBwdGQAISA_fSD_Li256ELb0ELb0EEENS1_19SingleTileSchedulerILb0ELb0ELb0ELi128EEEEEEEEEvNT_6ParamsE) ;  /* 0xffff8ef010007950 */ /* 0x000fea0003c3ffff */
        .type           $_ZN7cutlass13device_kernelIN5flash19enable_sm80_to_sm89INS1_16FlashAttnBwdSm80INS1_25CollectiveMainloopBwdSm80ILi2ELi2EN4cute5tupleIJNS5_1CILi64EEENS7_ILi128EEES8_EEENS_10bfloat16_tEfNS_4arch4Sm80ELb0ELb0ELb1ELb0ELb0ELb0ELb0ELb0ELi2ELi2ELi4ELi2ELb1EEENS1_24CollectiveEpilogueBwdGQAISA_fSD_Li256ELb0ELb0EEENS1_19SingleTileSchedulerILb0ELb0ELb0ELi128EEEEEEEEEvNT_6ParamsE$_ZZN4cute19as_arithmetic_tupleINS_15ArithmeticTupleIJNS1_IJiiEEEiiiEEEEEDaRKT_ENKUlRKT_E_clIS2_EEDaS9_,@function
        .size           $_ZN7cutlass13device_kernelIN5flash19enable_sm80_to_sm89INS1_16FlashAttnBwdSm80INS1_25CollectiveMainloopBwdSm80ILi2ELi2EN4cute5tupleIJNS5_1CILi64EEENS7_ILi128EEES8_EEENS_10bfloat16_tEfNS_4arch4Sm80ELb0ELb0ELb1ELb0ELb0ELb0ELb0ELb0ELi2ELi2ELi4ELi2ELb1EEENS1_24CollectiveEpilogueBwdGQAISA_fSD_Li256ELb0ELb0EEENS1_19SingleTileSchedulerILb0ELb0ELb0ELi128EEEEEEEEEvNT_6ParamsE$_ZZN4cute19as_arithmetic_tupleINS_15ArithmeticTupleIJNS1_IJiiEEEiiiEEEEEDaRKT_ENKUlRKT_E_clIS2_EEDaS9_,($_ZN7cutlass13device_kernelIN5flash19enable_sm80_to_sm89INS1_16FlashAttnBwdSm80INS1_25CollectiveMainloopBwdSm80ILi2ELi2EN4cute5tupleIJNS5_1CILi64EEENS7_ILi128EEES8_EEENS_10bfloat16_tEfNS_4arch4Sm80ELb0ELb0ELb1ELb0ELb0ELb0ELb0ELb0ELi2ELi2ELi4ELi2ELb1EEENS1_24CollectiveEpilogueBwdGQAISA_fSD_Li256ELb0ELb0EEENS1_19SingleTileSchedulerILb0ELb0ELb0ELi128EEEEEEEEEvNT_6ParamsE$_ZZN4cute19as_arithmetic_tupleINS_15ArithmeticTupleIJNS1_IJiiEEEiiiEEEEEDaRKT_ENKUlRKT_E_clIiEEDaS9_ - $_ZN7cutlass13device_kernelIN5flash19enable_sm80_to_sm89INS1_16FlashAttnBwdSm80INS1_25CollectiveMainloopBwdSm80ILi2ELi2EN4cute5tupleIJNS5_1CILi64EEENS7_ILi128EEES8_EEENS_10bfloat16_tEfNS_4arch4Sm80ELb0ELb0ELb1ELb0ELb0ELb0ELb0ELb0ELi2ELi2ELi4ELi2ELb1EEENS1_24CollectiveEpilogueBwdGQAISA_fSD_Li256ELb0ELb0EEENS1_19SingleTileSchedulerILb0ELb0ELb0ELi128EEEEEEEEEvNT_6ParamsE$_ZZN4cute19as_arithmetic_tupleINS_15ArithmeticTupleIJNS1_IJiiEEEiiiEEEEEDaRKT_ENKUlRKT_E_clIS2_EEDaS9_)
$_ZN7cutlass13device_kernelIN5flash19enable_sm80_to_sm89INS1_16FlashAttnBwdSm80INS1_25CollectiveMainloopBwdSm80ILi2ELi2EN4cute5tupleIJNS5_1CILi64EEENS7_ILi128EEES8_EEENS_10bfloat16_tEfNS_4arch4Sm80ELb0ELb0ELb1ELb0ELb0ELb0ELb0ELb0ELi2ELi2ELi4ELi2ELb1EEENS1_24CollectiveEpilogueBwdGQAISA_fSD_Li256ELb0ELb0EEENS1_19SingleTileSchedulerILb0ELb0ELb0ELi128EEEEEEEEEvNT_6ParamsE$_ZZN4cute19as_arithmetic_tupleINS_15ArithmeticTupleIJNS1_IJiiEEEiiiEEEEEDaRKT_ENKUlRKT_E_clIS2_EEDaS9_:
[----:B------:R-:W-:-:S05]  /*7110*/  IADD3 R9, R13, -c[0x0][0x20], RZ ;  /* 0x800008000d097a10 */ /* 0x000fca0007ffe0ff */
[----:B------:R1:W5:Y:S01]  /*7120*/  LDL R7, [R9] ;  /* 0x0000000009077983 */ /* 0x0003620000100800 */
[----:B------:R-:W-:-:S03]  /*7130*/  MOV R8, 0x7150 ;  /* 0x0000715000087802 */ /* 0x000fc60000000f00 */
[----:B-1---5:R-:W-:Y:S05]  /*7140*/  CALL.REL.NOINC `($_ZN7cutlass13device_kernelIN5flash19enable_sm80_to_sm89INS1_16FlashAttnBwdSm80INS1_25CollectiveMainloopBwdSm80ILi2ELi2EN4cute5tupleIJNS5_1CILi64EEENS7_ILi128EEES8_EEENS_10bfloat16_tEfNS_4arch4Sm80ELb0ELb0ELb1ELb0ELb0ELb0ELb0ELb0ELi2ELi2ELi4ELi2ELb1EEENS1_24CollectiveEpilogueBwdGQAISA_fSD_Li256ELb0ELb0EEENS1_19SingleTileSchedulerILb0ELb0ELb0ELi128EEEEEEEEEvNT_6ParamsE$_ZZN4cute19as_arithmetic_tupleINS_15ArithmeticTupleIJiiEEEEEDaRKT_ENKUlRKT_E_clIiEEDaS8_) ;  /* 0x0000018000007944 */ /* 0x022fea0003c00000 */
[----:B------:R1:W5:Y:S01]  /*7150*/  LDL R7, [R9+0x4] ;  /* 0x0000040009077983 */ /* 0x0003620000100800 */
[----:B------:R-:W-:Y:S01]  /*7160*/  IADD3 R6, R1, 0x19c, RZ ;  /* 0x0000019c01067810 */ /* 0x000fe20007ffe0ff */
[----:B------:R-:W-:Y:S01]  /*7170*/  IMAD.MOV.U32 R16, RZ, RZ, R10 ;  /* 0x000000ffff107224 */ /* 0x000fe200078e000a */
[----:B------:R-:W-:Y:S02]  /*7180*/  MOV R8, 0x71b0 ;  /* 0x000071b000087802 */ /* 0x000fe40000000f00 */
[----:B------:R-:W-:Y:S02]  /*7190*/  IADD3 R6, R6, c[0x0][0x20], RZ ;  /* 0x0000080006067a10 */ /* 0x000fe40007ffe0ff */
[----:B-1---5:R-:W-:Y:S05]  /*71a0*/  CALL.REL.NOINC `($_ZN7cutlass13device_kernelIN5flash19enable_sm80_to_sm89INS1_16FlashAttnBwdSm80INS1_25CollectiveMainloopBwdSm80ILi2ELi2EN4cute5tupleIJNS5_1CILi64EEENS7_ILi128EEES8_EEENS_10bfloat16_tEfNS_4arch4Sm80ELb0ELb0ELb1ELb0ELb0ELb0ELb0ELb0ELi2ELi2ELi4ELi2ELb1EEENS1_24CollectiveEpilogueBwdGQAISA_fSD_Li256ELb0ELb0EEENS1_19SingleTileSchedulerILb0ELb0ELb0ELi128EEEEEEEEEvNT_6ParamsE$_ZZN4cute19as_arithmetic_tupleINS_15ArithmeticTupleIJiiEEEEEDaRKT_ENKUlRKT_E_clIiEEDaS8_) ;  /* 0x0000012000007944 */ /* 0x022fea0003c00000 */
[----:B------:R1:W-:Y:S01]  /*71b0*/  STL [R1+0x19c], R10 ;  /* 0x00019c0a01007387 */ /* 0x0003e20000100800 */
[----:B------:R-:W-:-:S03]  /*71c0*/  MOV R18, 0x71e0 ;  /* 0x000071e000127802 */ /* 0x000fc60000000f00 */
[----:B-1----:R-:W-:Y:S05]  /*71d0*/  CALL.REL.NOINC `($_ZN7cutlass13device_kernelIN5flash19enable_sm80_to_sm89INS1_16FlashAttnBwdSm80INS1_25CollectiveMainloopBwdSm80ILi2ELi2EN4cute5tupleIJNS5_1CILi64EEENS7_ILi128EEES8_EEENS_10bfloat16_tEfNS_4arch4Sm80ELb0ELb0ELb1ELb0ELb0ELb0ELb0ELb0ELi2ELi2ELi4ELi2ELb1EEENS1_24CollectiveEpilogueBwdGQAISA_fSD_Li256ELb0ELb0EEENS1_19SingleTileSchedulerILb0ELb0ELb0ELi128EEEEEEEEEvNT_6ParamsE$_ZZN4cute19as_arithmetic_tupleINS_15ArithmeticTupleIJiiEEEEEDaRKT_ENKUlDpRKT_E_clIJiiEEEDaS9_) ;  /* 0x0000007000007944 */ /* 0x002fea0003c00000 */
[----:B------:R-:W-:Y:S02]  /*71e0*/  MOV R51, 0x0 ;  /* 0x0000000000337802 */ /* 0x000fe40000000f00 */
[----:B-----5:R-:W-:Y:S02]  /*71f0*/  MOV R8, R6 ;  /* 0x0000000600087202 */ /* 0x020fe40000000f00 */
[----:B------:R-:W-:Y:S01]  /*7200*/  MOV R60, R7 ;  /* 0x00000007003c7202 */ /* 0x000fe20000000f00 */
[----:B------:R-:W-:Y:S06]  /*7210*/  RET.REL.NODEC R50 `(_ZN7cutlass13device_kernelIN5flash19enable_sm80_to_sm89INS1_16FlashAttnBwdSm80INS1_25CollectiveMainloopBwdSm80ILi2ELi2EN4cute5tupleIJNS5_1CILi64EEENS7_ILi128EEES8_EEENS_10bfloat16_tEfNS_4arch4Sm80ELb0ELb0ELb1ELb0ELb0ELb0ELb0ELb0ELi2ELi2ELi4ELi2ELb1EEENS1_24CollectiveEpilogueBwdGQAISA_fSD_Li256ELb0ELb0EEENS1_19SingleTileSchedulerILb0ELb0ELb0ELi128EEEEEEEEEvNT_6ParamsE) ;  /* 0xffff8de032007950 */ /* 0x000fec0003c3ffff */
        .type           $_ZN7cutlass13device_kernelIN5flash19enable_sm80_to_sm89INS1_16FlashAttnBwdSm80INS1_25CollectiveMainloopBwdSm80ILi2ELi2EN4cute5tupleIJNS5_1CILi64EEENS7_ILi128EEES8_EEENS_10bfloat16_tEfNS_4arch4Sm80ELb0ELb0ELb1ELb0ELb0ELb0ELb0ELb0ELi2ELi2ELi4ELi2ELb1EEENS1_24CollectiveEpilogueBwdGQAISA_fSD_Li256ELb0ELb0EEENS1_19SingleTileSchedulerILb0ELb0ELb0ELi128EEEEEEEEEvNT_6ParamsE$_ZZN4cute19as_arithmetic_tupleINS_15ArithmeticTupleIJNS1_IJiiEEEiiiEEEEEDaRKT_ENKUlRKT_E_clIiEEDaS9_,@function
        .size           $_ZN7cutlass13device_kernelIN5flash19enable_sm80_to_sm89INS1_16FlashAttnBwdSm80INS1_25CollectiveMainloopBwdSm80ILi2ELi2EN4cute5tupleIJNS5_1CILi64EEENS7_ILi128EEES8_EEENS_10bfloat16_tEfNS_4arch4Sm80ELb0ELb0ELb1ELb0ELb0ELb0ELb0ELb0ELi2ELi2ELi4ELi2ELb1EEENS1_24CollectiveEpilogueBwdGQAISA_fSD_Li256ELb0ELb0EEENS1_19SingleTileSchedulerILb0ELb0ELb0ELi128EEEEEEEEEvNT_6ParamsE$_ZZN4cute19as_arithmetic_tupleINS_15ArithmeticTupleIJNS1_IJiiEEEiiiEEEEEDaRKT_ENKUlRKT_E_clIiEEDaS9_,($_ZN7cutlass13device_kernelIN5flash19enable_sm80_to_sm89INS1_16FlashAttnBwdSm80INS1_25CollectiveMainloopBwdSm80ILi2ELi2EN4cute5tupleIJNS5_1CILi64EEENS7_ILi128EEES8_EEENS_10bfloat16_tEfNS_4arch4Sm80ELb0ELb0ELb1ELb0ELb0ELb0ELb0ELb0ELi2ELi2ELi4ELi2ELb1EEENS1_24CollectiveEpilogueBwdGQAISA_fSD_Li256ELb0ELb0EEENS1_19SingleTileSchedulerILb0ELb0ELb0ELi128EEEEEEEEEvNT_6ParamsE$_ZZN4cute19as_arithmetic_tupleINS_15ArithmeticTupleIJiiEEEEEDaRKT_ENKUlDpRKT_E_clIJiiEEEDaS9_ - $_ZN7cutlass13device_kernelIN5flash19enable_sm80_to_sm89INS1_16FlashAttnBwdSm80INS1_25CollectiveMainloopBwdSm80ILi2ELi2EN4cute5tupleIJNS5_1CILi64EEENS7_ILi128EEES8_EEENS_10bfloat16_tEfNS_4arch4Sm80ELb0ELb0ELb1ELb0ELb0ELb0ELb0ELb0ELi2ELi2ELi4ELi2ELb1EEENS1_24CollectiveEpilogueBwdGQAISA_fSD_Li256ELb0ELb0EEENS1_19SingleTileSchedulerILb0ELb0ELb0ELi128EEEEEEEEEvNT_6ParamsE$_ZZN4cute19as_arithmetic_tupleINS_15ArithmeticTupleIJNS1_IJiiEEEiiiEEEEEDaRKT_ENKUlRKT_E_clIiEEDaS9_)
$_ZN7cutlass13device_kernelIN5flash19enable_sm80_to_sm89INS1_16FlashAttnBwdSm80INS1_25CollectiveMainloopBwdSm80ILi2ELi2EN4cute5tupleIJNS5_1CILi64EEENS7_ILi128EEES8_EEENS_10bfloat16_tEfNS_4arch4Sm80ELb0ELb0ELb1ELb0ELb0ELb0ELb0ELb0ELi2ELi2ELi4ELi2ELb1EEENS1_24CollectiveEpilogueBwdGQAISA_fSD_Li256ELb0ELb0EEENS1_19SingleTileSchedulerILb0ELb0ELb0ELi128EEEEEEEEEvNT_6ParamsE$_ZZN4cute19as_arithmetic_tupleINS_15ArithmeticTupleIJNS1_IJiiEEEiiiEEEEEDaRKT_ENKUlRKT_E_clIiEEDaS9_:
[----:B------:R-:W-:Y:S02]  /*7220*/  MOV R10, R7 ;  /* 0x00000007000a7202 */ /* 0x000fe40000000f00 */
[----:B------:R-:W-:-:S04]  /*7230*/  MOV R7, 0x0 ;  /* 0x0000000000077802 */ /* 0x000fc80000000f00 */
[----:B------:R-:W-:Y:S05]  /*7240*/  RET.REL.NODEC R6 `(_ZN7cutlass13device_kernelIN5flash19enable_sm80_to_sm89INS1_16FlashAttnBwdSm80INS1_25CollectiveMainloopBwdSm80ILi2ELi2EN4cute5tupleIJNS5_1CILi64EEENS7_ILi128EEES8_EEENS_10bfloat16_tEfNS_4arch4Sm80ELb0ELb0ELb1ELb0ELb0ELb0ELb0ELb0ELi2ELi2ELi4ELi2ELb1EEENS1_24CollectiveEpilogueBwdGQAISA_fSD_Li256ELb0ELb0EEENS1_19SingleTileSchedulerILb0ELb0ELb0ELi128EEEEEEEEEvNT_6ParamsE) ;  /* 0xffff8db006007950 */ /* 0x000fea0003c3ffff */
        .type           $_ZN7cutlass13device_kernelIN5flash19enable_sm80_to_sm89INS1_16FlashAttnBwdSm80INS1_25CollectiveMainloopBwdSm80ILi2ELi2EN4cute5tupleIJNS5_1CILi64EEENS7_ILi128EEES8_EEENS_10bfloat16_tEfNS_4arch4Sm80ELb0ELb0ELb1ELb0ELb0ELb0ELb0ELb0ELi2ELi2ELi4ELi2ELb1EEENS1_24CollectiveEpilogueBwdGQAISA_fSD_Li256ELb0ELb0EEENS1_19SingleTileSchedulerILb0ELb0ELb0ELi128EEEEEEEEEvNT_6ParamsE$_ZZN4cute19as_arithmetic_tupleINS_15ArithmeticTupleIJiiEEEEEDaRKT_ENKUlDpRKT_E_clIJiiEEEDaS9_,@function
        .size           $_ZN7cutlass13device_kernelIN5flash19enable_sm80_to_sm89INS1_16FlashAttnBwdSm80INS1_25CollectiveMainloopBwdSm80ILi2ELi2EN4cute5tupleIJNS5_1CILi64EEENS7_ILi128EEES8_EEENS_10bfloat16_tEfNS_4arch4Sm80ELb0ELb0ELb1ELb0ELb0ELb0ELb0ELb0ELi2ELi2ELi4ELi2ELb1EEENS1_24CollectiveEpilogueBwdGQAISA_fSD_Li256ELb0ELb0EEENS1_19SingleTileSchedulerILb0ELb0ELb0ELi128EEEEEEEEEvNT_6ParamsE$_ZZN4cute19as_arithmetic_tupleINS_15ArithmeticTupleIJiiEEEEEDaRKT_ENKUlDpRKT_E_clIJiiEEEDaS9_,($_ZN7cutlass13device_kernelIN5flash19enable_sm80_to_sm89INS1_16FlashAttnBwdSm80INS1_25CollectiveMainloopBwdSm80ILi2ELi2EN4cute5tupleIJNS5_1CILi64EEENS7_ILi128EEES8_EEENS_10bfloat16_tEfNS_4arch4Sm80ELb0ELb0ELb1ELb0ELb0ELb0ELb0ELb0ELi2ELi2ELi4ELi2ELb1EEENS1_24CollectiveEpilogueBwdGQAISA_fSD_Li256ELb0ELb0EEENS1_19SingleTileSchedulerILb0ELb0ELb0ELi128EEEEEEEEEvNT_6ParamsE$_ZZN4cute19as_arithmetic_tupleINS_15ArithmeticTupleIJiiEEEEEDaRKT_ENKUlRKT_E_clIiEEDaS8_ - $_ZN7cutlass13device_kernelIN5flash19enable_sm80_to_sm89INS1_16FlashAttnBwdSm80INS1_25CollectiveMainloopBwdSm80ILi2ELi2EN4cute5tupleIJNS5_1CILi64EEENS7_ILi128EEES8_EEENS_10bfloat16_tEfNS_4arch4Sm80ELb0ELb0ELb1ELb0ELb0ELb0ELb0ELb0ELi2ELi2ELi4ELi2ELb1EEENS1_24CollectiveEpilogueBwdGQAISA_fSD_Li256ELb0ELb0EEENS1_19SingleTileSchedulerILb0ELb0ELb0ELi128EEEEEEEEEvNT_6ParamsE$_ZZN4cute19as_arithmetic_tupleINS_15ArithmeticTupleIJiiEEEEEDaRKT_ENKUlDpRKT_E_clIJiiEEEDaS9_)
$_ZN7cutlass13device_kernelIN5flash19enable_sm80_to_sm89INS1_16FlashAttnBwdSm80INS1_25CollectiveMainloopBwdSm80ILi2ELi2EN4cute5tupleIJNS5_1CILi64EEENS7_ILi128EEES8_EEENS_10bfloat16_tEfNS_4arch4Sm80ELb0ELb0ELb1ELb0ELb0ELb0ELb0ELb0ELi2ELi2ELi4ELi2ELb1EEENS1_24CollectiveEpilogueBwdGQAISA_fSD_Li256ELb0ELb0EEENS1_19SingleTileSchedulerILb0ELb0ELb0ELi128EEEEEEEEEvNT_6ParamsE$_ZZN4cute19as_arithmetic_tupleINS_15ArithmeticTupleIJiiEEEEEDaRKT_ENKUlDpRKT_E_clIJiiEEEDaS9_:
[----:B------:R-:W-:Y:S02]  /*7250*/  IADD3 R7, R1, 0x1a0, RZ ;  /* 0x000001a001077810 */ /* 0x000fe40007ffe0ff */
[----:B------:R-:W-:Y:S02]  /*7260*/  MOV R8, 0x7290 ;  /* 0x0000729000087802 */ /* 0x000fe40000000f00 */
[----:B------:R-:W-:Y:S02]  /*7270*/  IADD3 R7, R7, c[0x0][0x20], RZ ;  /* 0x0000080007077a10 */ /* 0x000fe40007ffe0ff */
[----:B------:R-:W-:Y:S05]  /*7280*/  CALL.REL.NOINC `($_ZN7cutlass13device_kernelIN5flash19enable_sm80_to_sm89INS1_16FlashAttnBwdSm80INS1_25CollectiveMainloopBwdSm80ILi2ELi2EN4cute5tupleIJNS5_1CILi64EEENS7_ILi128EEES8_EEENS_10bfloat16_tEfNS_4arch4Sm80ELb0ELb0ELb1ELb0ELb0ELb0ELb0ELb0ELi2ELi2ELi4ELi2ELb1EEENS1_24CollectiveEpilogueBwdGQAISA_fSD_Li256ELb0ELb0EEENS1_19SingleTileSchedulerILb0ELb0ELb0ELi128EEEEEEEEEvNT_6ParamsE$_ZN4cute5tupleIJiiEEC2ERKiS3_) ;  /* 0xfffff9f000007944 */ /* 0x000fea0003c3ffff */
[----:B-1----:R1:W5:Y:S01]  /*7290*/  LDL.64 R6, [R1+0x1a0] ;  /* 0x0001a00001067983 */ /* 0x0023620000100a00 */
[----:B------:R-:W-:Y:S02]  /*72a0*/  MOV R8, R18 ;  /* 0x0000001200087202 */ /* 0x000fe40000000f00 */
[----:B------:R-:W-:-:S04]  /*72b0*/  MOV R9, 0x0 ;  /* 0x0000000000097802 */ /* 0x000fc80000000f00 */
[----:B------:R-:W-:Y:S05]  /*72c0*/  RET.REL.NODEC R8 `(_ZN7cutlass13device_kernelIN5flash19enable_sm80_to_sm89INS1_16FlashAttnBwdSm80INS1_25CollectiveMainloopBwdSm80ILi2ELi2EN4cute5tupleIJNS5_1CILi64EEENS7_ILi128EEES8_EEENS_10bfloat16_tEfNS_4arch4Sm80ELb0ELb0ELb1ELb0ELb0ELb0ELb0ELb0ELi2ELi2ELi4ELi2ELb1EEENS1_24CollectiveEpilogueBwdGQAISA_fSD_Li256ELb0ELb0EEENS1_19SingleTileSchedulerILb0ELb0ELb0ELi128EEEEEEEEEvNT_6ParamsE) ;  /* 0xffff8d3008007950 */ /* 0x000fea0003c3ffff */
        .type           $_ZN7cutlass13device_kernelIN5flash19enable_sm80_to_sm89INS1_16FlashAttnBwdSm80INS1_25CollectiveMainloopBwdSm80ILi2ELi2EN4cute5tupleIJNS5_1CILi64EEENS7_ILi128EEES8_EEENS_10bfloat16_tEfNS_4arch4Sm80ELb0ELb0ELb1ELb0ELb0ELb0ELb0ELb0ELi2ELi2ELi4ELi2ELb1EEENS1_24CollectiveEpilogueBwdGQAISA_fSD_Li256ELb0ELb0EEENS1_19SingleTileSchedulerILb0ELb0ELb0ELi128EEEEEEEEEvNT_6ParamsE$_ZZN4cute19as_arithmetic_tupleINS_15ArithmeticTupleIJiiEEEEEDaRKT_ENKUlRKT_E_clIiEEDaS8_,@function
        .size           $_ZN7cutlass13device_kernelIN5flash19enable_sm80_to_sm89INS1_16FlashAttnBwdSm80INS1_25CollectiveMainloopBwdSm80ILi2ELi2EN4cute5tupleIJNS5_1CILi64EEENS7_ILi128EEES8_EEENS_10bfloat16_tEfNS_4arch4Sm80ELb0ELb0ELb1ELb0ELb0ELb0ELb0ELb0ELi2ELi2ELi4ELi2ELb1EEENS1_24CollectiveEpilogueBwdGQAISA_fSD_Li256ELb0ELb0EEENS1_19SingleTileSchedulerILb0ELb0ELb0ELi128EEEEEEEEEvNT_6ParamsE$_ZZN4cute19as_arithmetic_tupleINS_15ArithmeticTupleIJiiEEEEEDaRKT_ENKUlRKT_E_clIiEEDaS8_,($_ZN7cutlass13device_kernelIN5flash19enable_sm80_to_sm89INS1_16FlashAttnBwdSm80INS1_25CollectiveMainloopBwdSm80ILi2ELi2EN4cute5tupleIJNS5_1CILi64EEENS7_ILi128EEES8_EEENS_10bfloat16_tEfNS_4arch4Sm80ELb0ELb0ELb1ELb0ELb0ELb0ELb0ELb0ELi2ELi2ELi4ELi2ELb1EEENS1_24CollectiveEpilogueBwdGQAISA_fSD_Li256ELb0ELb0EEENS1_19SingleTileSchedulerILb0ELb0ELb0ELi128EEEEEEEEEvNT_6ParamsE$_ZZN4cute5sliceINS_5tupleIJNS_10UnderscoreES2_S2_iEEENS1_IJNS1_IJNS_1CILi1EEENS4_ILi0EEEEEElS6_lEEEEEDaRKT_RKT0_ENKUlRKT_RKT0_E_clIS2_lEEDaSH_SK_ - $_ZN7cutlass13device_kernelIN5flash19enable_sm80_to_sm89INS1_16FlashAttnBwdSm80INS1_25CollectiveMainloopBwdSm80ILi2ELi2EN4cute5tupleIJNS5_1CILi64EEENS7_ILi128EEES8_EEENS_10bfloat16_tEfNS_4arch4Sm80ELb0ELb0ELb1ELb0ELb0ELb0ELb0ELb0ELi2ELi2ELi4ELi2ELb1EEENS1_24CollectiveEpilogueBwdGQAISA_fSD_Li256ELb0ELb0EEENS1_19SingleTileSchedulerILb0ELb0ELb0ELi128EEEEEEEEEvNT_6ParamsE$_ZZN4cute19as_arithmetic_tupleINS_15ArithmeticTupleIJiiEEEEEDaRKT_ENKUlRKT_E_clIiEEDaS8_)
$_ZN7cutlass13device_kernelIN5flash19enable_sm80_to_sm89INS1_16FlashAttnBwdSm80INS1_25CollectiveMainloopBwdSm80ILi2ELi2EN4cute5tupleIJNS5_1CILi64EEENS7_ILi128EEES8_EEENS_10bfloat16_tEfNS_4arch4Sm80ELb0ELb0ELb1ELb0ELb0ELb0ELb0ELb0ELi2ELi2ELi4ELi2ELb1EEENS1_24CollectiveEpilogueBwdGQAISA_fSD_Li256ELb0ELb0EEENS1_19SingleTileSchedulerILb0ELb0ELb0ELi128EEEEEEEEEvNT_6ParamsE$_ZZN4cute19as_arithmetic_tupleINS_15ArithmeticTupleIJiiEEEEEDaRKT_ENKUlRKT_E_clIiEEDaS8_:
[----:B------:R-:W-:Y:S02]  /*72d0*/  MOV R60, R8 ;  /* 0x00000008003c7202 */ /* 0x000fe40000000f00 */
[----:B------:R-:W-:Y:S02]  /*72e0*/  MOV R61, 0x0 ;  /* 0x00000000003d7802 */ /* 0x000fe40000000f00 */
[----:B------:R-:W-:Y:S02]  /*72f0*/  MOV R10, R7 ;  /* 0x00000007000a7202 */ /* 0x000fe40000000f00 */
[----:B------:R-:W-:Y:S05]  /*7300*/  RET.REL.NODEC R60 `(_ZN7cutlass13device_kernelIN5flash19enable_sm80_to_sm89INS1_16FlashAttnBwdSm80INS1_25CollectiveMainloopBwdSm80ILi2ELi2EN4cute5tupleIJNS5_1CILi64EEENS7_ILi128EEES8_EEENS_10bfloat16_tEfNS_4arch4Sm80ELb0ELb0ELb1ELb0ELb0ELb0ELb0ELb0ELi2ELi2ELi4ELi2ELb1EEENS1_24CollectiveEpilogueBwdGQAISA_fSD_Li256ELb0ELb0EEENS1_19SingleTileSchedulerILb0ELb0ELb0ELi128EEEEEEEEEvNT_6ParamsE) ;  /* 0xffff8cf03c007950 */ /* 0x000fea0003c3ffff */
        .type           $_ZN7cutlass13device_kernelIN5flash19enable_sm80_to_sm89INS1_16FlashAttnBwdSm80INS1_25CollectiveMainloopBwdSm80ILi2ELi2EN4cute5tupleIJNS5_1CILi64EEENS7_ILi128EEES8_EEENS_10bfloat16_tEfNS_4arch4Sm80ELb0ELb0ELb1ELb0ELb0ELb0ELb0ELb0ELi2ELi2ELi4ELi2ELb1EEENS1_24CollectiveEpilogueBwdGQAISA_fSD_Li256ELb0ELb0EEENS1_19SingleTileSchedulerILb0ELb0ELb0ELi128EEEEEEEEEvNT_6ParamsE$_ZZN4cute5sliceINS_5tupleIJNS_10UnderscoreES2_S2_iEEENS1_IJNS1_IJNS_1CILi1EEENS4_ILi0EEEEEElS6_lEEEEEDaRKT_RKT0_ENKUlRKT_RKT0_E_clIS2_lEEDaSH_SK_,@function
        .size           $_ZN7cutlass13device_kernelIN5flash19enable_sm80_to_sm89INS1_16FlashAttnBwdSm80INS1_25CollectiveMainloopBwdSm80ILi2ELi2EN4cute5tupleIJNS5_1CILi64EEENS7_ILi128EEES8_EEENS_10bfloat16_tEfNS_4arch4Sm80ELb0ELb0ELb1ELb0ELb0ELb0ELb0ELb0ELi2ELi2ELi4ELi2ELb1EEENS1_24CollectiveEpilogueBwdGQAISA_fSD_Li256ELb0ELb0EEENS1_19SingleTileSchedulerILb0ELb0ELb0ELi128EEEEEEEEEvNT_6ParamsE$_ZZN4cute5sliceINS_5tupleIJNS_10UnderscoreES2_S2_iEEENS1_IJNS1_IJNS_1CILi1EEENS4_ILi0EEEEEElS6_lEEEEEDaRKT_RKT0_ENKUlRKT_RKT0_E_clIS2_lEEDaSH_SK_,($_ZN7cutlass13device_kernelIN5flash19enable_sm80_to_sm89INS1_16FlashAttnBwdSm80INS1_25CollectiveMainloopBwdSm80ILi2ELi2EN4cute5tupleIJNS5_1CILi64EEENS7_ILi128EEES8_EEENS_10bfloat16_tEfNS_4arch4Sm80ELb0ELb0ELb1ELb0ELb0ELb0ELb0ELb0ELi2ELi2ELi4ELi2ELb1EEENS1_24CollectiveEpilogueBwdGQAISA_fSD_Li256ELb0ELb0EEENS1_19SingleTileSchedulerILb0ELb0ELb0ELi128EEEEEEEEEvNT_6ParamsE$_ZZN4cute7idx2crdINS_5tupleIJiEEENS1_IJNS1_IJNS1_IJNS_1CILi8EEENS3_ILi2EEEEEES5_NS3_ILi4EEES5_EEEEEEEEDaRKT_RKT0_ENKUlRKT_RKT0_E_clIiS8_EEDaSI_SL_ - $_ZN7cutlass13device_kernelIN5flash19enable_sm80_to_sm89INS1_16FlashAttnBwdSm80INS1_25CollectiveMainloopBwdSm80ILi2ELi2EN4cute5tupleIJNS5_1CILi64EEENS7_ILi128EEES8_EEENS_10bfloat16_tEfNS_4arch4Sm80ELb0ELb0ELb1ELb0ELb0ELb0ELb0ELb0ELi2ELi2ELi4ELi2ELb1EEENS1_24CollectiveEpilogueBwdGQAISA_fSD_Li256ELb0ELb0EEENS1_19SingleTileSchedulerILb0ELb0ELb0ELi128EEEEEEEEEvNT_6ParamsE$_ZZN4cute5sliceINS_5tupleIJNS_10UnderscoreES2_S2_iEEENS1_IJNS1_IJNS_1CILi1EEENS4_ILi0EEEEEElS6_lEEEEEDaRKT_RKT0_ENKUlRKT_RKT0_E_clIS2_lEEDaSH_SK_)
$_ZN7cutlass13device_kernelIN5flash19enable_sm80_to_sm89INS1_16FlashAttnBwdSm80INS1_25CollectiveMainloopBwdSm80ILi2ELi2EN4cute5tupleIJNS5_1CILi64EEENS7_ILi128EEES8_EEENS_10bfloat16_tEfNS_4arch4Sm80ELb0ELb0ELb1ELb0ELb0ELb0ELb0ELb0ELi2ELi2ELi4ELi2ELb1EEENS1_24CollectiveEpilogueBwdGQAISA_fSD_Li256ELb0ELb0EEENS1_19SingleTileSchedulerILb0ELb0ELb0ELi128EEEEEEEEEvNT_6ParamsE$_ZZN4cute5sliceINS_5tupleIJNS_10UnderscoreES2_S2_iEEENS1_IJNS1_IJNS_1CILi1EEENS4_ILi0EEEEEElS6_lEEEEEDaRKT_RKT0_ENKUlRKT_RKT0_E_clIS2_lEEDaSH_SK_:
[----:B------:R-:W-:Y:S02]  /*7310*/  IADD3 R9, R1, 0x188, RZ ;  /* 0x0000018801097810 */ /* 0x000fe40007ffe0ff */
[----:B------:R-:W-:Y:S02]  /*7320*/  MOV R10, 0x7350 ;  /* 0x00007350000a7802 */ /* 0x000fe40000000f00 */
[----:B------:R-:W-:-:S02]  /*7330*/  IADD3 R9, R9, c[0x0][0x20], RZ ;  /* 0x0000080009097a10 */ /* 0x000fc40007ffe0ff */
[----:B------:R-:W-:Y:S05]  /*7340*/  CALL.REL.NOINC `($_ZN7cutlass13device_kernelIN5flash19enable_sm80_to_sm89INS1_16FlashAttnBwdSm80INS1_25CollectiveMainloopBwdSm80ILi2ELi2EN4cute5tupleIJNS5_1CILi64EEENS7_ILi128EEES8_EEENS_10bfloat16_tEfNS_4arch4Sm80ELb0ELb0ELb1ELb0ELb0ELb0ELb0ELb0ELi2ELi2ELi4ELi2ELb1EEENS1_24CollectiveEpilogueBwdGQAISA_fSD_Li256ELb0ELb0EEENS1_19SingleTileSchedulerILb0ELb0ELb0ELi128EEEEEEEEEvNT_6ParamsE$_ZN4cute3eso3ESOILb0ELb1EJlEEC2ERKl) ;  /* 0xffffed5000007944 */ /* 0x000fea0003c3ffff */
[----:B-1----:R1:W5:Y:S01]  /*7350*/  LDL.64 R6, [R1+0x188] ;  /* 0x0001880001067983 */ /* 0x0023620000100a00 */
[----:B------:R-:W-:-:S04]  /*7360*/  MOV R9, 0x0 ;  /* 0x0000000000097802 */ /* 0x000fc80000000f00 */
[----:B------:R-:W-:Y:S05]  /*7370*/  RET.REL.NODEC R8 `(_ZN7cutlass13device_kernelIN5flash19enable_sm80_to_sm89INS1_16FlashAttnBwdSm80INS1_25CollectiveMainloopBwdSm80ILi2ELi2EN4cute5tupleIJNS5_1CILi64EEENS7_ILi128EEES8_EEENS_10bfloat16_tEfNS_4arch4Sm80ELb0ELb0ELb1ELb0ELb0ELb0ELb0ELb0ELi2ELi2ELi4ELi2ELb1EEENS1_24CollectiveEpilogueBwdGQAISA_fSD_Li256ELb0ELb0EEENS1_19SingleTileSchedulerILb0ELb0ELb0ELi128EEEEEEEEEvNT_6ParamsE) ;  /* 0xffff8c8008007950 */ /* 0x000fea0003c3ffff */
        .type           $_ZN7cutlass13device_kernelIN5flash19enable_sm80_to_sm89INS1_16FlashAttnBwdSm80INS1_25CollectiveMainloopBwdSm80ILi2ELi2EN4cute5tupleIJNS5_1CILi64EEENS7_ILi128EEES8_EEENS_10bfloat16_tEfNS_4arch4Sm80ELb0ELb0ELb1ELb0ELb0ELb0ELb0ELb0ELi2ELi2ELi4ELi2ELb1EEENS1_24CollectiveEpilogueBwdGQAISA_fSD_Li256ELb0ELb0EEENS1_19SingleTileSchedulerILb0ELb0ELb0ELi128EEEEEEEEEvNT_6ParamsE$_ZZN4cute7idx2crdINS_5tupleIJiEEENS1_IJNS1_IJNS1_IJNS_1CILi8EEENS3_ILi2EEEEEES5_NS3_ILi4EEES5_EEEEEEEEDaRKT_RKT0_ENKUlRKT_RKT0_E_clIiS8_EEDaSI_SL_,@function
        .size           $_ZN7cutlass13device_kernelIN5flash19enable_sm80_to_sm89INS1_16FlashAttnBwdSm80INS1_25CollectiveMainloopBwdSm80ILi2ELi2EN4cute5tupleIJNS5_1CILi64EEENS7_ILi128EEES8_EEENS_10bfloat16_tEfNS_4arch4Sm80ELb0ELb0ELb1ELb0ELb0ELb0ELb0ELb0ELi2ELi2ELi4ELi2ELb1EEENS1_24CollectiveEpilogueBwdGQAISA_fSD_Li256ELb0ELb0EEENS1_19SingleTileSchedulerILb0ELb0ELb0ELi128EEEEEEEEEvNT_6ParamsE$_ZZN4cute7idx2crdINS_5tupleIJiEEENS1_IJNS1_IJNS1_IJNS_1CILi8EEENS3_ILi2EEEEEES5_NS3_ILi4EEES5_EEEEEEEEDaRKT_RKT0_ENKUlRKT_RKT0_E_clIiS8_EEDaSI_SL_,($_ZN7cutlass13device_kernelIN5flash19enable_sm80_to_sm89INS1_16FlashAttnBwdSm80INS1_25CollectiveMainloopBwdSm80ILi2ELi2EN4cute5tupleIJNS5_1CILi64EEENS7_ILi128EEES8_EEENS_10bfloat16_tEfNS_4arch4Sm80ELb0ELb0ELb1ELb0ELb0ELb0ELb0ELb0ELi2ELi2ELi4ELi2ELb1EEENS1_24CollectiveEpilogueBwdGQAISA_fSD_Li256ELb0ELb0EEENS1_19SingleTileSchedulerILb0ELb0ELb0ELi128EEEEEEEEEvNT_6ParamsE$_ZZN4cute7idx2crdINS_5tupleIJiEEENS1_IJNS1_IJNS1_IJNS_1CILi8EEENS3_ILi2EEEEEES5_S5_NS3_ILi4EEEEEEEEEEEDaRKT_RKT0_ENKUlRKT_RKT0_E_clIiS8_EEDaSI_SL_ - $_ZN7cutlass13device_kernelIN5flash19enable_sm80_to_sm89INS1_16FlashAttnBwdSm80INS1_25CollectiveMainloopBwdSm80ILi2ELi2EN4cute5tupleIJNS5_1CILi64EEENS7_ILi128EEES8_EEENS_10bfloat16_tEfNS_4arch4Sm80ELb0ELb0ELb1ELb0ELb0ELb0ELb0ELb0ELi2ELi2ELi4ELi2ELb1EEENS1_24CollectiveEpilogueBwdGQAISA_fSD_Li256ELb0ELb0EEENS1_19SingleTileSchedulerILb0ELb0ELb0ELi128EEEEEEEEEvNT_6ParamsE$_ZZN4cute7idx2crdINS_5tupleIJiEEENS1_IJNS1_IJNS1_IJNS_1CILi8EEENS3_ILi2EEEEEES5_NS3_ILi4EEES5_EEEEEEEEDaRKT_RKT0_ENKUlRKT_RKT0_E_clIiS8_EEDaSI_SL_)
$_ZN7cutlass13device_kernelIN5flash19enable_sm80_to_sm89INS1_16FlashAttnBwdSm80INS1_25CollectiveMainloopBwdSm80ILi2ELi2EN4cute5tupleIJNS5_1CILi64EEENS7_ILi128EEES8_EEENS_10bfloat16_tEfNS_4arch4Sm80ELb0ELb0ELb1ELb0ELb0ELb0ELb0ELb0ELi2ELi2ELi4ELi2ELb1EEENS1_24CollectiveEpilogueBwdGQAISA_fSD_Li256ELb0ELb0EEENS1_19SingleTileSchedulerILb0ELb0ELb0ELi128EEEEEEEEEvNT_6ParamsE$_ZZN4cute7idx2crdINS_5tupleIJiEEENS1_IJNS1_IJNS1_IJNS_1CILi8EEENS3_ILi2EEEEEES5_NS3_ILi4EEES5_EEEEEEEEDaRKT_RKT0_ENKUlRKT_RKT0_E_clIiS8_EEDaSI_SL_:
[----:B------:R-:W-:Y:S01]  /*7380*/  SHF.R.S32.HI R36, RZ, 0x1f, R29 ;  /* 0x0000001fff247819 */ /* 0x000fe2000001141d */
[----:B------:R1:W-:Y:S01]  /*7390*/  STL.U8 [R1+0x198], RZ ;  /* 0x000198ff01007387 */ /* 0x0003e20000100000 */
[----:B------:R-:W-:Y:S02]  /*73a0*/  IADD3 R28, R1, 0x160, RZ ;  /* 0x00000160011c7810 */ /* 0x000fe40007ffe0ff */
[----:B------:R-:W-:Y:S02]  /*73b0*/  LEA.HI R30, R36, R29, RZ, 0x4 ;  /* 0x0000001d241e7211 */ /* 0x000fe400078f20ff */
[----:B------:R-:W-:Y:S02]  /*73c0*/  IADD3 R28, R28, c[0x0][0x20], RZ ;  /* 0x000008001c1c7a10 */ /* 0x000fe40007ffe0ff */
[----:B------:R-:W-:Y:S02]  /*73d0*/  LOP3.LUT R8, R30, 0xfffffff0, RZ, 0xc0, !PT ;  /* 0xfffffff01e087812 */ /* 0x000fe400078ec0ff */
[----:B------:R-:W-:-:S02]  /*73e0*/  IADD3 R28, R28, 0x8, RZ ;  /* 0x000000081c1c7810 */ /* 0x000fc40007ffe0ff */
[----:B------:R-:W-:Y:S01]  /*73f0*/  MOV R16, 0x7480 ;  /* 0x0000748000107802 */ /* 0x000fe20000000f00 */
[----:B------:R-:W-:Y:S02]  /*7400*/  IMAD.IADD R8, R29, 0x1, -R8 ;  /* 0x000000011d087824 */ /* 0x000fe400078e0a08 */
[----:B------:R-:W-:-:S03]  /*7410*/  IMAD.MOV.U32 R6, RZ, RZ, R28 ;  /* 0x000000ffff067224 */ /* 0x000fc600078e001c */
[----:B------:R-:W-:-:S04]  /*7420*/  SHF.R.S32.HI R9, RZ, 0x1f, R8 ;  /* 0x0000001fff097819 */ /* 0x000fc80000011408 */
[----:B------:R-:W-:-:S04]  /*7430*/  LEA.HI R9, R9, R8, RZ, 0x3 ;  /* 0x0000000809097211 */ /* 0x000fc800078f18ff */
[----:B------:R-:W-:Y:S02]  /*7440*/  LOP3.LUT R7, R9, 0xfffffff8, RZ, 0xc0, !PT ;  /* 0xfffffff809077812 */ /* 0x000fe400078ec0ff */
[----:B------:R-:W-:-:S03]  /*7450*/  SHF.R.S32.HI R9, RZ, 0x3, R9 ;  /* 0x00000003ff097819 */ /* 0x000fc60000011409 */
[----:B------:R-:W-:Y:S02]  /*7460*/  IMAD.IADD R7, R8, 0x1, -R7 ;  /* 0x0000000108077824 */ /* 0x000fe400078e0a07 */
[----:B-1----:R-:W-:Y:S05]  /*7470*/  CALL.REL.NOINC `($_ZN7cutlass13device_kernelIN5flash19enable_sm80_to_sm89INS1_16FlashAttnBwdSm80INS1_25CollectiveMainloopBwdSm80ILi2ELi2EN4cute5tupleIJNS5_1CILi64EEENS7_ILi128EEES8_EEENS_10bfloat16_tEfNS_4arch4Sm80ELb0ELb0ELb1ELb0ELb0ELb0ELb0ELb0ELi2ELi2ELi4ELi2ELb1EEENS1_24CollectiveEpilogueBwdGQAISA_fSD_Li256ELb0ELb0EEENS1_19SingleTileSchedulerILb0ELb0ELb0ELi128EEEEEEEEEvNT_6ParamsE$_ZN4cute5tupleIJiEEC2ERKi) ;  /* 0xfffff76000007944 */ /* 0x002fea0003c3ffff */
[----:B------:R1:W5:Y:S01]  /*7480*/  LDL R8, [R1+0x168] ;  /* 0x0001680001087983 */ /* 0x0003620000100800 */
[----:B------:R-:W-:Y:S01]  /*7490*/  IADD3 R21, R1, 0x160, RZ ;  /* 0x0000016001157810 */ /* 0x000fe20007ffe0ff */
[----:B------:R-:W-:Y:S01]  /*74a0*/  IMAD.MOV.U32 R7, RZ, RZ, R9 ;  /* 0x000000ffff077224 */ /* 0x000fe200078e0009 */
[----:B------:R-:W-:Y:S01]  /*74b0*/  MOV R16, 0x7500 ;  /* 0x0000750000107802 */ /* 0x000fe20000000f00 */
[----:B------:R-:W-:Y:S01]  /*74c0*/  IMAD.MOV.U32 R6, RZ, RZ, R28 ;  /* 0x000000ffff067224 */ /* 0x000fe200078e001c */
[----:B------:R-:W-:-:S04]  /*74d0*/  IADD3 R21, R21, c[0x0][0x20], RZ ;  /* 0x0000080015157a10 */ /* 0x000fc80007ffe0ff */
[----:B------:R-:W-:Y:S02]  /*74e0*/  IADD3 R23, R21, 0x4, RZ ;  /* 0x0000000415177810 */ /* 0x000fe40007ffe0ff */
[----:B-1---5:R-:W-:Y:S05]  /*74f0*/  CALL.REL.NOINC `($_ZN7cutlass13device_kernelIN5flash19enable_sm80_to_sm89INS1_16FlashAttnBwdSm80INS1_25CollectiveMainloopBwdSm80ILi2ELi2EN4cute5tupleIJNS5_1CILi64EEENS7_ILi128EEES8_EEENS_10bfloat16_tEfNS_4arch4Sm80ELb0ELb0ELb1ELb0ELb0ELb0ELb0ELb0ELi2ELi2ELi4ELi2ELb1EEENS1_24CollectiveEpilogueBwdGQAISA_fSD_Li256ELb0ELb0EEENS1_19SingleTileSchedulerILb0ELb0ELb0ELi128EEEEEEEEEvNT_6ParamsE$_ZN4cute5tupleIJiEEC2ERKi) ;  /* 0xfffff6e000007944 */ /* 0x022fea0003c3ffff */
[----:B------:R1:W5:Y:S01]  /*7500*/  LDL R9, [R1+0x168] ;  /* 0x0001680001097983 */ /* 0x0003620000100800 */
[----:B------:R-:W-:Y:S01]  /*7510*/  IMAD.MOV.U32 R7, RZ, RZ, R8 ;  /* 0x000000ffff077224 */ /* 0x000fe200078e0008 */
[----:B------:R-:W-:Y:S02]  /*7520*/  MOV R6, R23 ;  /* 0x0000001700067202 */ /* 0x000fe40000000f00 */
[----:B------:R-:W-:Y:S02]  /*7530*/  MOV R16, 0x7550 ;  /* 0x0000755000107802 */ /* 0x000fe40000000f00 */
[----:B-1---5:R-:W-:Y:S05]  /*7540*/  CALL.REL.NOINC `($_ZN7cutlass13device_kernelIN5flash19enable_sm80_to_sm89INS1_16FlashAttnBwdSm80INS1_25CollectiveMainloopBwdSm80ILi2ELi2EN4cute5tupleIJNS5_1CILi64EEENS7_ILi128EEES8_EEENS_10bfloat16_tEfNS_4arch4Sm80ELb0ELb0ELb1ELb0ELb0ELb0ELb0ELb0ELi2ELi2ELi4ELi2ELb1EEENS1_24CollectiveEpilogueBwdGQAISA_fSD_Li256ELb0ELb0EEENS1_19SingleTileSchedulerILb0ELb0ELb0ELi128EEEEEEEEEvNT_6ParamsE$_ZN4cute5tupleIJiEEC2ERKi) ;  /* 0xfffff69000007944 */ /* 0x022fea0003c3ffff */
[----:B------:R1:W5:Y:S01]  /*7550*/  LDL R7, [R1+0x164] ;  /* 0x0001640001077983 */ /* 0x0003620000100800 */
[----:B------:R-:W-:Y:S02]  /*7560*/  MOV R6, R21 ;  /* 0x0000001500067202 */ /* 0x000fe40000000f00 */
[----:B------:R-:W-:Y:S02]  /*7570*/  MOV R16, 0x7590 ;  /* 0x0000759000107802 */ /* 0x000fe40000000f00 */
[----:B-1---5:R-:W-:Y:S05]  /*7580*/  CALL.REL.NOINC `($_ZN7cutlass13device_kernelIN5flash19enable_sm80_to_sm89INS1_16FlashAttnBwdSm80INS1_25CollectiveMainloopBwdSm80ILi2ELi2EN4cute5tupleIJNS5_1CILi64EEENS7_ILi128EEES8_EEENS_10bfloat16_tEfNS_4arch4Sm80ELb0ELb0ELb1ELb0ELb0ELb0ELb0ELb0ELi2ELi2ELi4ELi2ELb1EEENS1_24CollectiveEpilogueBwdGQAISA_fSD_Li256ELb0ELb0EEENS1_19SingleTileSchedulerILb0ELb0ELb0ELi128EEEEEEEEEvNT_6ParamsE$_ZN4cute5tupleIJiEEC2ERKi) ;  /* 0xfffff65000007944 */ /* 0x022fea0003c3ffff */
[----:B------:R1:W5:Y:S01]  /*7590*/  LDL R7, [R1+0x160] ;  /* 0x0001600001077983 */ /* 0x0003620000100800 */
[----:B------:R-:W-:Y:S02]  /*75a0*/  MOV R6, R28 ;  /* 0x0000001c00067202 */ /* 0x000fe40000000f00 */
[----:B------:R-:W-:-:S02]  /*75b0*/  MOV R16, 0x75d0 ;  /* 0x000075d000107802 */ /* 0x000fc40000000f00 */
[----:B-1---5:R-:W-:Y:S05]  /*75c0*/  CALL.REL.NOINC `($_ZN7cutlass13device_kernelIN5flash19enable_sm80_to_sm89INS1_16FlashAttnBwdSm80INS1_25CollectiveMainloopBwdSm80ILi2ELi2EN4cute5tupleIJNS5_1CILi64EEENS7_ILi128EEES8_EEENS_10bfloat16_tEfNS_4arch4Sm80ELb0ELb0ELb1ELb0ELb0ELb0ELb0ELb0ELi2ELi2ELi4ELi2ELb1EEENS1_24CollectiveEpilogueBwdGQAISA_fSD_Li256ELb0ELb0EEENS1_19SingleTileSchedulerILb0ELb0ELb0ELi128EEEEEEEEEvNT_6ParamsE$_ZN4cute5tupleIJiEEC2ERKi) ;  /* 0xfffff61000007944 */ /* 0x022fea0003c3ffff */
[----:B------:R1:W5:Y:S01]  /*75d0*/  LDL R7, [R1+0x168] ;  /* 0x0001680001077983 */ /* 0x0003620000100800 */
[----:B------:R-:W-:-:S02]  /*75e0*/  MOV R6, R28 ;  /* 0x0000001c00067202 */ /* 0x000fc40000000f00 */
[----:B------:R-:W-:Y:S02]  /*75f0*/  MOV R10, 0x7610 ;  /* 0x00007610000a7802 */ /* 0x000fe40000000f00 */
[----:B-1---5:R-:W-:Y:S05]  /*7600*/  CALL.REL.NOINC `($_ZN7cutlass13device_kernelIN5flash19enable_sm80_to_sm89INS1_16FlashAttnBwdSm80INS1_25CollectiveMainloopBwdSm80ILi2ELi2EN4cute5tupleIJNS5_1CILi64EEENS7_ILi128EEES8_EEENS_10bfloat16_tEfNS_4arch4Sm80ELb0ELb0ELb1ELb0ELb0ELb0ELb0ELb0ELi2ELi2ELi4ELi2ELb1EEENS1_24CollectiveEpilogueBwdGQAISA_fSD_Li256ELb0ELb0EEENS1_19SingleTileSchedulerILb0ELb0ELb0ELi128EEEEEEEEEvNT_6ParamsE$_ZN4cute5tupleIJNS_15ArithmeticTupleIJiEEEEEC2ERKS2_) ;  /* 0xfffff39000007944 */ /* 0x022fea0003c3ffff */
[----:B------:R2:W5:Y:S01]  /*7610*/  LDL R8, [R1+0x168] ;  /* 0x0001680001087983 */ /* 0x0005620000100800 */
[----:B-1----:R-:W-:Y:S01]  /*7620*/  IMAD.MOV.U32 R7, RZ, RZ, R9 ;  /* 0x000000ffff077224 */ /* 0x002fe200078e0009 */
[----:B------:R-:W-:Y:S02]  /*7630*/  MOV R6, R23 ;  /* 0x0000001700067202 */ /* 0x000fe40000000f00 */
[----:B------:R-:W-:Y:S02]  /*7640*/  MOV R16, 0x7660 ;  /* 0x0000766000107802 */ /* 0x000fe40000000f00 */
[----:B--2--5:R-:W-:Y:S05]  /*7650*/  CALL.REL.NOINC `($_ZN7cutlass13device_kernelIN5flash19enable_sm80_to_sm89INS1_16FlashAttnBwdSm80INS1_25CollectiveMainloopBwdSm80ILi2ELi2EN4cute5tupleIJNS5_1CILi64EEENS7_ILi128EEES8_EEENS_10bfloat16_tEfNS_4arch4Sm80ELb0ELb0ELb1ELb0ELb0ELb0ELb0ELb0ELi2ELi2ELi4ELi2ELb1EEENS1_24CollectiveEpilogueBwdGQAISA_fSD_Li256ELb0ELb0EEENS1_19SingleTileSchedulerILb0ELb0ELb0ELi128EEEEEEEEEvNT_6ParamsE$_ZN4cute5tupleIJiEEC2ERKi) ;  /* 0xfffff58000007944 */ /* 0x024fea0003c3ffff */
[----:B------:R1:W5:Y:S01]  /*7660*/  LDL R7, [R1+0x164] ;  /* 0x0001640001077983 */ /* 0x0003620000100800 */
[----:B------:R-:W-:Y:S02]  /*7670*/  MOV R6, R21 ;  /* 0x0000001500067202 */ /* 0x000fe40000000f00 */
[----:B------:R-:W-:Y:S02]  /*7680*/  MOV R16, 0x76a0 ;  /* 0x000076a000107802 */ /* 0x000fe40000000f00 */
[----:B-1---5:R-:W-:Y:S05]  /*7690*/  CALL.REL.NOINC `($_ZN7cutlass13device_kernelIN5flash19enable_sm80_to_sm89INS1_16FlashAttnBwdSm80INS1_25CollectiveMainloopBwdSm80ILi2ELi2EN4cute5tupleIJNS5_1CILi64EEENS7_ILi128EEES8_EEENS_10bfloat16_tEfNS_4arch4Sm80ELb0ELb0ELb1ELb0ELb0ELb0ELb0ELb0ELi2ELi2ELi4ELi2ELb1EEENS1_24CollectiveEpilogueBwdGQAISA_fSD_Li256ELb0ELb0EEENS1_19SingleTileSchedulerILb0ELb0ELb0ELi128EEEEEEEEEvNT_6ParamsE$_ZN4cute5tupleIJiEEC2ERKi) ;  /* 0xfffff54000007944 */ /* 0x022fea0003c3ffff */
[----:B------:R1:W5:Y:S01]  /*76a0*/  LDL R7, [R1+0x160] ;  /* 0x0001600001077983 */ /* 0x0003620000100800 */
[----:B------:R-:W-:Y:S02]  /*76b0*/  MOV R13, R28 ;  /* 0x0000001c000d7202 */ /* 0x000fe40000000f00 */
[----:B------:R-:W-:-:S02]  /*76c0*/  MOV R18, 0x76e0 ;  /* 0x000076e000127802 */ /* 0x000fc40000000f00 */
[----:B-1---5:R-:W-:Y:S05]  /*76d0*/  CALL.REL.NOINC `($_ZN7cutlass13device_kernelIN5flash19enable_sm80_to_sm89INS1_16FlashAttnBwdSm80INS1_25CollectiveMainloopBwdSm80ILi2ELi2EN4cute5tupleIJNS5_1CILi64EEENS7_ILi128EEES8_EEENS_10bfloat16_tEfNS_4arch4Sm80ELb0ELb0ELb1ELb0ELb0ELb0ELb0ELb0ELi2ELi2ELi4ELi2ELb1EEENS1_24CollectiveEpilogueBwdGQAISA_fSD_Li256ELb0ELb0EEENS1_19SingleTileSchedulerILb0ELb0ELb0ELi128EEEEEEEEEvNT_6ParamsE$_ZN4cute5tupleIJNS_1CILi0EEEiEEC2ERKS2_RKi) ;  /* 0xfffff46000007944 */ /* 0x022fea0003c3ffff */
[----:B------:R1:W5:Y:S01]  /*76e0*/  LDL R7, [R1+0x168] ;  /* 0x0001680001077983 */ /* 0x0003620000100800 */
[----:B------:R-:W-:-:S02]  /*76f0*/  MOV R6, R28 ;  /* 0x0000001c00067202 */ /* 0x000fc40000000f00 */
[----:B------:R-:W-:Y:S02]  /*7700*/  MOV R16, 0x7720 ;  /* 0x0000772000107802 */ /* 0x000fe40000000f00 */
[----:B-1---5:R-:W-:Y:S05]  /*7710*/  CALL.REL.NOINC `($_ZN7cutlass13device_kernelIN5flash19enable_sm80_to_sm89INS1_16FlashAttnBwdSm80INS1_25CollectiveMainloopBwdSm80ILi2ELi2EN4cute5tupleIJNS5_1CILi64EEENS7_ILi128EEES8_EEENS_10bfloat16_tEfNS_4arch4Sm80ELb0ELb0ELb1ELb0ELb0ELb0ELb0ELb0ELi2ELi2ELi4ELi2ELb1EEENS1_24CollectiveEpilogueBwdGQAISA_fSD_Li256ELb0ELb0EEENS1_19SingleTileSchedulerILb0ELb0ELb0ELi128EEEEEEEEEvNT_6ParamsE$_ZN4cute5tupleIJNS_15ArithmeticTupleIJNS_1CILi0EEEiEEEEEC2ERKS4_) ;  /* 0xfffff24000007944 */ /* 0x022fea0003c3ffff */
[----:B------:R2:W5:Y:S01]  /*7720*/  LDL R10, [R1+0x168] ;  /* 0x00016800010a7983 */ /* 0x0005620000100800 */
[----:B-1----:R-:W-:Y:S01]  /*7730*/  IMAD.MOV.U32 R7, RZ, RZ, R8 ;  /* 0x000000ffff077224 */ /* 0x002fe200078e0008 */
[----:B------:R-:W-:Y:S02]  /*7740*/  MOV R6, R28 ;  /* 0x0000001c00067202 */ /* 0x000fe40000000f00 */
[----:B------:R-:W-:Y:S02]  /*7750*/  MOV R8, 0x7770 ;  /* 0x0000777000087802 */ /* 0x000fe40000000f00 */
[----:B--2--5:R-:W-:Y:S05]  /*7760*/  CALL.REL.NOINC `($_ZN7cutlass13device_kernelIN5flash19enable_sm80_to_sm89INS1_16FlashAttnBwdSm80INS1_25CollectiveMainloopBwdSm80ILi2ELi2EN4cute5tupleIJNS5_1CILi64EEENS7_ILi128EEES8_EEENS_10bfloat16_tEfNS_4arch4Sm80ELb0ELb0ELb1ELb0ELb0ELb0ELb0ELb0ELi2ELi2ELi4ELi2ELb1EEENS1_24CollectiveEpilogueBwdGQAISA_fSD_Li256ELb0ELb0EEENS1_19SingleTileSchedulerILb0ELb0ELb0ELi128EEEEEEEEEvNT_6ParamsE$_ZN4cute3eso3ESOILb0ELb1EJiNS_1CILi0EEEEEC2ERKiRKS3_) ;  /* 0xffffe8f000007944 */ /* 0x024fea0003c3ffff */
[----:B------:R2:W5:Y:S01]  /*7770*/  LDL R16, [R1+0x168] ;  /* 0x0001680001107983 */ /* 0x0005620000100800 */
[----:B-1----:R-:W-:Y:S02]  /*7780*/  MOV R6, R28 ;  /* 0x0000001c00067202 */ /* 0x002fe40000000f00 */
[----:B------:R-:W-:Y:S01]  /*7790*/  MOV R18, 0x77c0 ;  /* 0x000077c000127802 */ /* 0x000fe20000000f00 */
[----:B------:R2:W-:Y:S04]  /*77a0*/  STL [R1+0x168], R10 ;  /* 0x0001680a01007387 */ /* 0x0005e80000100800 */
[----:B--2--5:R-:W-:Y:S05]  /*77b0*/  CALL.REL.NOINC `($_ZN7cutlass13device_kernelIN5flash19enable_sm80_to_sm89INS1_16FlashAttnBwdSm80INS1_25CollectiveMainloopBwdSm80ILi2ELi2EN4cute5tupleIJNS5_1CILi64EEENS7_ILi128EEES8_EEENS_10bfloat16_tEfNS_4arch4Sm80ELb0ELb0ELb1ELb0ELb0ELb0ELb0ELb0ELi2ELi2ELi4ELi2ELb1EEENS1_24CollectiveEpilogueBwdGQAISA_fSD_Li256ELb0ELb0EEENS1_19SingleTileSchedulerILb0ELb0ELb0ELi128EEEEEEEEEvNT_6ParamsE$_ZZN4cuteplIJiEJNS_1CILi0EEEiEEEDaRKNS_15ArithmeticTupleIJDpT_EEERKNS3_IJDpT0_EEEENKUlDpRKT_E_clIJiiEEEDaSH_) ;  /* 0x000019b000007944 */ /* 0x024fea0003c00000 */
[----:B-----5:R-:W-:Y:S02]  /*77c0*/  MOV R18, R6 ;  /* 0x0000000600127202 */ /* 0x020fe40000000f00 */
[----:B------:R-:W-:-:S02]  /*77d0*/  MOV R6, 0x77f0 ;  /* 0x000077f000067802 */ /* 0x000fc40000000f00 */
[----:B-1----:R-:W-:Y:S05]  /*77e0*/  CALL.REL.NOINC `($_ZN7cutlass13device_kernelIN5flash19enable_sm80_to_sm89INS1_16FlashAttnBwdSm80INS1_25CollectiveMainloopBwdSm80ILi2ELi2EN4cute5tupleIJNS5_1CILi64EEENS7_ILi128EEES8_EEENS_10bfloat16_tEfNS_4arch4Sm80ELb0ELb0ELb1ELb0ELb0ELb0ELb0ELb0ELi2ELi2ELi4ELi2ELb1EEENS1_24CollectiveEpilogueBwdGQAISA_fSD_Li256ELb0ELb0EEENS1_19SingleTileSchedulerILb0ELb0ELb0ELi128EEEEEEEEEvNT_6ParamsE$_ZZN4cuteplIJNS_15ArithmeticTupleIJiEEEEJNS1_IJNS_1CILi0EEEiEEEEEEDaRKNS1_IJDpT_EEERKNS1_IJDpT0_EEEENKUlDpRKT_E_clIJNS1_IJiiEEEEEEDaSJ_) ;  /* 0x000015d000007944 */ /* 0x002fea0003c00000 */
[----:B------:R-:W-:Y:S01]  /*77f0*/  SHF.R.S32.HI R7, RZ, 0x4, R30 ;  /* 0x00000004ff077819 */ /* 0x000fe2000001141e */
[----:B------:R-:W-:Y:S01]  /*7800*/  IMAD.MOV.U32 R6, RZ, RZ, R28 ;  /* 0x000000ffff067224 */ /* 0x000fe200078e001c */
[----:B------:R-:W-:-:S02]  /*7810*/  LEA.HI R13, R36, R29, RZ, 0x5 ;  /* 0x0000001d240d7211 */ /* 0x000fc400078f28ff */
[----:B------:R-:W-:Y:S02]  /*7820*/  LEA.HI R16, R30, R7, RZ, 0x1 ;  /* 0x000000071e107211 */ /* 0x000fe400078f08ff */
[----:B------:R-:W-:Y:S02]  /*7830*/  SHF.R.S32.HI R10, RZ, 0x5, R13 ;  /* 0x00000005ff0a7819 */ /* 0x000fe4000001140d */
[----:B------:R-:W-:-:S05]  /*7840*/  LOP3.LUT R16, R16, 0xfffffffe, RZ, 0xc0, !PT ;  /* 0xfffffffe10107812 */ /* 0x000fca00078ec0ff */
[----:B------:R-:W-:Y:S01]  /*7850*/  IMAD.IADD R7, R7, 0x1, -R16 ;  /* 0x0000000107077824 */ /* 0x000fe200078e0a10 */
[----:B------:R-:W-:Y:S02]  /*7860*/  MOV R16, 0x7880 ;  /* 0x0000788000107802 */ /* 0x000fe40000000f00 */
[----:B--2--5:R-:W-:Y:S05]  /*7870*/  CALL.REL.NOINC `($_ZN7cutlass13device_kernelIN5flash19enable_sm80_to_sm89INS1_16FlashAttnBwdSm80INS1_25CollectiveMainloopBwdSm80ILi2ELi2EN4cute5tupleIJNS5_1CILi64EEENS7_ILi128EEES8_EEENS_10bfloat16_tEfNS_4arch4Sm80ELb0ELb0ELb1ELb0ELb0ELb0ELb0ELb0ELi2ELi2ELi4ELi2ELb1EEENS1_24CollectiveEpilogueBwdGQAISA_fSD_Li256ELb0ELb0EEENS1_19SingleTileSchedulerILb0ELb0ELb0ELi128EEEEEEEEEvNT_6ParamsE$_ZN4cute5tupleIJiEEC2ERKi) ;  /* 0xfffff36000007944 */ /* 0x024fea0003c3ffff */
[----:B------:R1:W5:Y:S01]  /*7880*/  LDL R11, [R1+0x168] ;  /* 0x00016800010b7983 */ /* 0x0003620000100800 */
[----:B------:R-:W-:Y:S01]  /*7890*/  SHF.R.S32.HI R7, RZ, 0x1f, R13 ;  /* 0x0000001fff077819 */ /* 0x000fe2000001140d */
[----:B------:R-:W-:Y:S01]  /*78a0*/  IMAD.MOV.U32 R6, RZ, RZ, R28 ;  /* 0x000000ffff067224 */ /* 0x000fe200078e001c */
[----:B------:R-:W-:Y:S02]  /*78b0*/  LEA.HI R36, R36, R29, RZ, 0x7 ;  /* 0x0000001d24247211 */ /* 0x000fe400078f38ff */
[----:B------:R-:W-:Y:S02]  /*78c0*/  LEA.HI R7, R7, R10, RZ, 0x2 ;  /* 0x0000000a07077211 */ /* 0x000fe400078f10ff */
[----:B------:R-:W-:Y:S02]  /*78d0*/  MOV R16, 0x7920 ;  /* 0x0000792000107802 */ /* 0x000fe40000000f00 */
[----:B------:R-:W-:-:S05]  /*78e0*/  LOP3.LUT R7, R7, 0xfffffffc, RZ, 0xc0, !PT ;  /* 0xfffffffc07077812 */ /* 0x000fca00078ec0ff */
[----:B------:R-:W-:Y:S01]  /*78f0*/  IMAD.IADD R7, R10, 0x1, -R7 ;  /* 0x000000010a077824 */ /* 0x000fe200078e0a07 */
[----:B------:R-:W-:Y:S02]  /*7900*/  SHF.R.S32.HI R10, RZ, 0x7, R36 ;  /* 0x00000007ff0a7819 */ /* 0x000fe40000011424 */
[----:B-1---5:R-:W-:Y:S05]  /*7910*/  CALL.REL.NOINC `($_ZN7cutlass13device_kernelIN5flash19enable_sm80_to_sm89INS1_16FlashAttnBwdSm80INS1_25CollectiveMainloopBwdSm80ILi2ELi2EN4cute5tupleIJNS5_1CILi64EEENS7_ILi128EEES8_EEENS_10bfloat16_tEfNS_4arch4Sm80ELb0ELb0ELb1ELb0ELb0ELb0ELb0ELb0ELi2ELi2ELi4ELi2ELb1EEENS1_24CollectiveEpilogueBwdGQAISA_fSD_Li256ELb0ELb0EEENS1_19SingleTileSchedulerILb0ELb0ELb0ELi128EEEEEEEEEvNT_6ParamsE$_ZN4cute5tupleIJiEEC2ERKi) ;  /* 0xfffff2c000007944 */ /* 0x022fea0003c3ffff */
[----:B------:R1:W5:Y:S01]  /*7920*/  LDL R13, [R1+0x168] ;  /* 0x00016800010d7983 */ /* 0x0003620000100800 */
[----:B------:R-:W-:Y:S01]  /*7930*/  IMAD.MOV.U32 R7, RZ, RZ, R10 ;  /* 0x000000ffff077224 */ /* 0x000fe200078e000a */
[----:B------:R-:W-:Y:S02]  /*7940*/  MOV R6, R28 ;  /* 0x0000001c00067202 */ /* 0x000fe40000000f00 */
[----:B------:R-:W-:Y:S02]  /*7950*/  MOV R16, 0x7970 ;  /* 0x0000797000107802 */ /* 0x000fe40000000f00 */
[----:B-1---5:R-:W-:Y:S05]  /*7960*/  CALL.REL.NOINC `($_ZN7cutlass13device_kernelIN5flash19enable_sm80_to_sm89INS1_16FlashAttnBwdSm80INS1_25CollectiveMainloopBwdSm80ILi2ELi2EN4cute5tupleIJNS5_1CILi64EEENS7_ILi128EEES8_EEENS_10bfloat16_tEfNS_4arch4Sm80ELb0ELb0ELb1ELb0ELb0ELb0ELb0ELb0ELi2ELi2ELi4ELi2ELb1EEENS1_24CollectiveEpilogueBwdGQAISA_fSD_Li256ELb0ELb0EEENS1_19SingleTileSchedulerILb0ELb0ELb0ELi128EEEEEEEEEvNT_6ParamsE$_ZN4cute5tupleIJiEEC2ERKi) ;  /* 0xfffff27000007944 */ /* 0x022fea0003c3ffff */
[----:B------:R1:W5:Y:S01]  /*7970*/  LDL R10, [R1+0x168] ;  /* 0x00016800010a7983 */ /* 0x0003620000100800 */
[----:B------:R-:W-:Y:S01]  /*7980*/  IMAD.MOV.U32 R7, RZ, RZ, R13 ;  /* 0x000000ffff077224 */ /* 0x000fe200078e000d */
[----:B------:R-:W-:Y:S02]  /*7990*/  MOV R6, R21 ;  /* 0x0000001500067202 */ /* 0x000fe40000000f00 */
[----:B------:R-:W-:Y:S02]  /*79a0*/  MOV R16, 0x79c0 ;  /* 0x000079c000107802 */ /* 0x000fe40000000f00 */
[----:B-1---5:R-:W-:Y:S05]  /*79b0*/  CALL.REL.NOINC `($_ZN7cutlass13device_kernelIN5flash19enable_sm80_to_sm89INS1_16FlashAttnBwdSm80INS1_25CollectiveMainloopBwdSm80ILi2ELi2EN4cute5tupleIJNS5_1CILi64EEENS7_ILi128EEES8_EEENS_10bfloat16_tEfNS_4arch4Sm80ELb0ELb0ELb1ELb0ELb0ELb0ELb0ELb0ELi2ELi2ELi4ELi2ELb1EEENS1_24CollectiveEpilogueBwdGQAISA_fSD_Li256ELb0ELb0EEENS1_19SingleTileSchedulerILb0ELb0ELb0ELi128EEEEEEEEEvNT_6ParamsE$_ZN4cute5tupleIJiEEC2ERKi) ;  /* 0xfffff22000007944 */ /* 0x022fea0003c3ffff */
[----:B------:R1:W5:Y:S01]  /*79c0*/  LDL R7, [R1+0x160] ;  /* 0x0001600001077983 */ /* 0x0003620000100800 */
[----:B------:R-:W-:-:S03]  /*79d0*/  MOV R18, 0x79f0 ;  /* 0x000079f000127802 */ /* 0x000fc60000000f00 */
[----:B-1---5:R-:W-:Y:S05]  /*79e0*/  CALL.REL.NOINC `($_ZN7cutlass13device_kernelIN5flash19enable_sm80_to_sm89INS1_16FlashAttnBwdSm80INS1_25CollectiveMainloopBwdSm80ILi2ELi2EN4cute5tupleIJNS5_1CILi64EEENS7_ILi128EEES8_EEENS_10bfloat16_tEfNS_4arch4Sm80ELb0ELb0ELb1ELb0ELb0ELb0ELb0ELb0ELi2ELi2ELi4ELi2ELb1EEENS1_24CollectiveEpilogueBwdGQAISA_fSD_Li256ELb0ELb0EEENS1_19SingleTileSchedulerILb0ELb0ELb0ELi128EEEEEEEEEvNT_6ParamsE$_ZN4cute5tupleIJNS_1CILi0EEES2_iEEC2ERKS2_S5_RKi) ;  /* 0xfffff0b000007944 */ /* 0x022fea0003c3ffff */
[----:B------:R1:W5:Y:S01]  /*79f0*/  LDL R13, [R1+0x168] ;  /* 0x00016800010d7983 */ /* 0x0003620000100800 */
[----:B------:R-:W-:Y:S01]  /*7a00*/  IMAD.MOV.U32 R7, RZ, RZ, R10 ;  /* 0x000000ffff077224 */ /* 0x000fe200078e000a */
[----:B------:R-:W-:-:S02]  /*7a10*/  MOV R6, R21 ;  /* 0x0000001500067202 */ /* 0x000fc40000000f00 */
[----:B------:R-:W-:Y:S02]  /*7a20*/  MOV R16, 0x7a40 ;  /* 0x00007a4000107802 */ /* 0x000fe40000000f00 */
[----:B-1---5:R-:W-:Y:S05]  /*7a30*/  CALL.REL.NOINC `($_ZN7cutlass13device_kernelIN5flash19enable_sm80_to_sm89INS1_16FlashAttnBwdSm80INS1_25CollectiveMainloopBwdSm80ILi2ELi2EN4cute5tupleIJNS5_1CILi64EEENS7_ILi128EEES8_EEENS_10bfloat16_tEfNS_4arch4Sm80ELb0ELb0ELb1ELb0ELb0ELb0ELb0ELb0ELi2ELi2ELi4ELi2ELb1EEENS1_24CollectiveEpilogueBwdGQAISA_fSD_Li256ELb0ELb0EEENS1_19SingleTileSchedulerILb0ELb0ELb0ELi128EEEEEEEEEvNT_6ParamsE$_ZN4cute5tupleIJiEEC2ERKi) ;  /* 0xfffff1a000007944 */ /* 0x022fea0003c3ffff */
[----:B------:R1:W5:Y:S01]  /*7a40*/  LDL R7, [R1+0x160] ;  /* 0x0001600001077983 */ /* 0x0003620000100800 */
[----:B------:R-:W-:-:S03]  /*7a50*/  MOV R16, 0x7a70 ;  /* 0x00007a7000107802 */ /* 0x000fc60000000f00 */
[----:B-1---5:R-:W-:Y:S05]  /*7a60*/  CALL.REL.NOINC `($_ZN7cutlass13device_kernelIN5flash19enable_sm80_to_sm89INS1_16FlashAttnBwdSm80INS1_25CollectiveMainloopBwdSm80ILi2ELi2EN4cute5tupleIJNS5_1CILi64EEENS7_ILi128EEES8_EEENS_10bfloat16_tEfNS_4arch4Sm80ELb0ELb0ELb1ELb0ELb0ELb0ELb0ELb0ELi2ELi2ELi4ELi2ELb1EEENS1_24CollectiveEpilogueBwdGQAISA_fSD_Li256ELb0ELb0EEENS1_19SingleTileSchedulerILb0ELb0ELb0ELi128EEEEEEEEEvNT_6ParamsE$_ZN4cute5tupleIJNS_1CILi0EEES2_S2_iEEC2ERKS2_S5_S5_RKi) ;  /* 0xffffeff000007944 */ /* 0x022fea0003c3ffff */
[----:B------:R2:W5:Y:S01]  /*7a70*/  LDL R16, [R1+0x168] ;  /* 0x0001680001107983 */ /* 0x0005620000100800 */
[----:B------:R-:W-:-:S03]  /*7a80*/  MOV R10, 0x7aa0 ;  /* 0x00007aa0000a7802 */ /* 0x000fc60000000f00 */
[----:B-12--5:R-:W-:Y:S05]  /*7a90*/  CALL.REL.NOINC `($_ZN7cutlass13device_kernelIN5flash19enable_sm80_to_sm89INS1_16FlashAttnBwdSm80INS1_25CollectiveMainloopBwdSm80ILi2ELi2EN4cute5tupleIJNS5_1CILi64EEENS7_ILi128EEES8_EEENS_10bfloat16_tEfNS_4arch4Sm80ELb0ELb0ELb1ELb0ELb0ELb0ELb0ELb0ELi2ELi2ELi4ELi2ELb1EEENS1_24CollectiveEpilogueBwdGQAISA_fSD_Li256ELb0ELb0EEENS1_19SingleTileSchedulerILb0ELb0ELb0ELi128EEEEEEEEEvNT_6ParamsE$_ZN4cute3eso3ESOILb1ELb0EJNS_1CILi0EEES3_iS3_EEC2ERKS3_S6_RKiS6_) ;  /* 0xffffe81000007944 */ /* 0x026fea0003c3ffff */
[----:B-1----:R1:W5:Y:S01]  /*7aa0*/  LDL R13, [R1+0x168] ;  /* 0x00016800010d7983 */ /* 0x0023620000100800 */
[----:B------:R-:W-:Y:S02]  /*7ab0*/  MOV R7, R28 ;  /* 0x0000001c00077202 */ /* 0x000fe40000000f00 */
[----:B------:R-:W-:Y:S01]  /*7ac0*/  MOV R6, 0x7af0 ;  /* 0x00007af000067802 */ /* 0x000fe20000000f00 */
[----:B------:R1:W-:Y:S04]  /*7ad0*/  STL [R1+0x168], R16 ;  /* 0x0001681001007387 */ /* 0x0003e80000100800 */
[----:B-1---5:R-:W-:Y:S05]  /*7ae0*/  CALL.REL.NOINC `($_ZN7cutlass13device_kernelIN5flash19enable_sm80_to_sm89INS1_16FlashAttnBwdSm80INS1_25CollectiveMainloopBwdSm80ILi2ELi2EN4cute5tupleIJNS5_1CILi64EEENS7_ILi128EEES8_EEENS_10bfloat16_tEfNS_4arch4Sm80ELb0ELb0ELb1ELb0ELb0ELb0ELb0ELb0ELi2ELi2ELi4ELi2ELb1EEENS1_24CollectiveEpilogueBwdGQAISA_fSD_Li256ELb0ELb0EEENS1_19SingleTileSchedulerILb0ELb0ELb0ELi128EEEEEEEEEvNT_6ParamsE$_ZZN4cuteplIJNS_1CILi0EEES2_iEJS2_S2_S2_iEEEDaRKNS_15ArithmeticTupleIJDpT_EEERKNS3_IJDpT0_EEEENKUlDpRKT_E_clIJS2_S2_iiEEEDaSH_) ;  /* 0x000014f000007944 */ /* 0x022fea0003c00000 */
[----:B------:R-:W-:Y:S01]  /*7af0*/  IMAD.MOV.U32 R7, RZ, RZ, R11 ;  /* 0x000000ffff077224 */ /* 0x000fe200078e000b */
[----:B------:R-:W-:Y:S02]  /*7b00*/  MOV R6, R21 ;  /* 0x0000001500067202 */ /* 0x000fe40000000f00 */
[----:B------:R-:W-:Y:S02]  /*7b10*/  MOV R16, 0x7b30 ;  /* 0x00007b3000107802 */ /* 0x000fe40000000f00 */
[----:B--2--5:R-:W-:Y:S05]  /*7b20*/  CALL.REL.NOINC `($_ZN7cutlass13device_kernelIN5flash19enable_sm80_to_sm89INS1_16FlashAttnBwdSm80INS1_25CollectiveMainloopBwdSm80ILi2ELi2EN4cute5tupleIJNS5_1CILi64EEENS7_ILi128EEES8_EEENS_10bfloat16_tEfNS_4arch4Sm80ELb0ELb0ELb1ELb0ELb0ELb0ELb0ELb0ELi2ELi2ELi4ELi2ELb1EEENS1_24CollectiveEpilogueBwdGQAISA_fSD_Li256ELb0ELb0EEENS1_19SingleTileSchedulerILb0ELb0ELb0ELi128EEEEEEEEEvNT_6ParamsE$_ZN4cute5tupleIJiEEC2ERKi) ;  /* 0xfffff0b000007944 */ /* 0x024fea0003c3ffff */
[----:B------:R1:W5:Y:S01]  /*7b30*/  LDL R7, [R1+0x160] ;  /* 0x0001600001077983 */ /* 0x0003620000100800 */
[----:B------:R-:W-:-:S02]  /*7b40*/  MOV R13, R28 ;  /* 0x0000001c000d7202 */ /* 0x000fc40000000f00 */
[----:B------:R-:W-:Y:S02]  /*7b50*/  MOV R18, 0x7b70 ;  /* 0x00007b7000127802 */ /* 0x000fe40000000f00 */
[----:B-1---5:R-:W-:Y:S05]  /*7b60*/  CALL.REL.NOINC `($_ZN7cutlass13device_kernelIN5flash19enable_sm80_to_sm89INS1_16FlashAttnBwdSm80INS1_25CollectiveMainloopBwdSm80ILi2ELi2EN4cute5tupleIJNS5_1CILi64EEENS7_ILi128EEES8_EEENS_10bfloat16_tEfNS_4arch4Sm80ELb0ELb0ELb1ELb0ELb0ELb0ELb0ELb0ELi2ELi2ELi4ELi2ELb1EEENS1_24CollectiveEpilogueBwdGQAISA_fSD_Li256ELb0ELb0EEENS1_19SingleTileSchedulerILb0ELb0ELb0ELi128EEEEEEEEEvNT_6ParamsE$_ZN4cute5tupleIJNS_1CILi0EEEiEEC2ERKS2_RKi) ;  /* 0xffffefd000007944 */ /* 0x022fea0003c3ffff */
[----:B------:R1:W5:Y:S01]  /*7b70*/  LDL R7, [R1+0x168] ;  /* 0x0001680001077983 */ /* 0x0003620000100800 */
[----:B------:R-:W-:-:S03]  /*7b80*/  MOV R16, 0x7ba0 ;  /* 0x00007ba000107802 */ /* 0x000fc60000000f00 */
[----:B-1---5:R-:W-:Y:S05]  /*7b90*/  CALL.REL.NOINC `($_ZN7cutlass13device_kernelIN5flash19enable_sm80_to_sm89INS1_16FlashAttnBwdSm80INS1_25CollectiveMainloopBwdSm80ILi2ELi2EN4cute5tupleIJNS5_1CILi64EEENS7_ILi128EEES8_EEENS_10bfloat16_tEfNS_4arch4Sm80ELb0ELb0ELb1ELb0ELb0ELb0ELb0ELb0ELi2ELi2ELi4ELi2ELb1EEENS1_24CollectiveEpilogueBwdGQAISA_fSD_Li256ELb0ELb0EEENS1_19SingleTileSchedulerILb0ELb0ELb0ELi128EEEEEEEEEvNT_6ParamsE$_ZN4cute3eso3ESOILb1ELb0EJNS_1CILi0EEEiS3_S3_EEC2ERKS3_RKiS6_S6_) ;  /* 0xffffe85000007944 */ /* 0x022fea0003c3ffff */
[----:B------:R-:W-:Y:S01]  /*7ba0*/  STL [R1+0x160], R50 ;  /* 0x0001603201007387 */ /* 0x000fe20000100800 */
[----:B------:R-:W-:-:S03]  /*7bb0*/  MOV R11, R21 ;  /* 0x00000015000b7202 */ /* 0x000fc60000000f00 */
[----:B-1----:R1:W5:Y:S04]  /*7bc0*/  LDL R6, [R1+0x168] ;  /* 0x0001680001067983 */ /* 0x0023680000100800 */
[----:B------:R2:W-:Y:S02]  /*7bd0*/  STL [R1+0x168], R10 ;  /* 0x0001680a01007387 */ /* 0x0005e40000100800 */
[----:B--2---:R-:W-:Y:S02]  /*7be0*/  MOV R10, 0x7c00 ;  /* 0x00007c00000a7802 */ /* 0x004fe40000000f00 */
[----:B-1---5:R-:W-:Y:S05]  /*7bf0*/  CALL.REL.NOINC `($_ZN7cutlass13device_kernelIN5flash19enable_sm80_to_sm89INS1_16FlashAttnBwdSm80INS1_25CollectiveMainloopBwdSm80ILi2ELi2EN4cute5tupleIJNS5_1CILi64EEENS7_ILi128EEES8_EEENS_10bfloat16_tEfNS_4arch4Sm80ELb0ELb0ELb1ELb0ELb0ELb0ELb0ELb0ELi2ELi2ELi4ELi2ELb1EEENS1_24CollectiveEpilogueBwdGQAISA_fSD_Li256ELb0ELb0EEENS1_19SingleTileSchedulerILb0ELb0ELb0ELi128EEEEEEEEEvNT_6ParamsE$_ZZN4cuteplIJNS_1CILi0EEEiEJS2_S2_iiEEEDaRKNS_15ArithmeticTupleIJDpT_EEERKNS3_IJDpT0_EEEENKUlDpRKT_E_clIJS2_iiiEEEDaSH_) ;  /* 0x0000146000007944 */ /* 0x022fea0003c00000 */
[----:B------:R-:W-:Y:S02]  /*7c00*/  MOV R16, R9 ;  /* 0x0000000900107202 */ /* 0x000fe40000000f00 */
[----:B------:R-:W-:Y:S02]  /*7c10*/  MOV R10, 0x7c30 ;  /* 0x00007c30000a7802 */ /* 0x000fe40000000f00 */
[----:B-1---5:R-:W-:Y:S05]  /*7c20*/  CALL.REL.NOINC `($_ZN7cutlass13device_kernelIN5flash19enable_sm80_to_sm89INS1_16FlashAttnBwdSm80INS1_25CollectiveMainloopBwdSm80ILi2ELi2EN4cute5tupleIJNS5_1CILi64EEENS7_ILi128EEES8_EEENS_10bfloat16_tEfNS_4arch4Sm80ELb0ELb0ELb1ELb0ELb0ELb0ELb0ELb0ELi2ELi2ELi4ELi2ELb1EEENS1_24CollectiveEpilogueBwdGQAISA_fSD_Li256ELb0ELb0EEENS1_19SingleTileSchedulerILb0ELb0ELb0ELi128EEEEEEEEEvNT_6ParamsE$_ZN4cute3eso3ESOILb0ELb1EJNS_15ArithmeticTupleIJiiEEENS_1CILi0EEES5_S5_EEC2ERKS3_RKS5_SA_SA_) ;  /* 0xffffe39000007944 */ /* 0x022fea0003c3ffff */
[----:B-1----:R1:W5:Y:S01]  /*7c30*/  LDL.64 R8, [R1+0x168] ;  /* 0x0001680001087983 */ /* 0x0023620000100a00 */
[----:B------:R-:W-:Y:S01]  /*7c40*/  IMAD.MOV.U32 R11, RZ, RZ, R21 ;  /* 0x000000ffff0b7224 */ /* 0x000fe200078e0015 */
[----:B------:R-:W-:Y:S01]  /*7c50*/  IADD3 R13, R21, 0x24, RZ ;  /* 0x00000024150d7810 */ /* 0x000fe20007ffe0ff */
[----:B------:R-:W-:Y:S01]  /*7c60*/  IMAD.MOV.U32 R16, RZ, RZ, R23 ;  /* 0x000000ffff107224 */ /* 0x000fe200078e0017 */
[----:B------:R1:W-:Y:S01]  /*7c70*/  STL.64 [R1+0x160], R6 ;  /* 0x0001600601007387 */ /* 0x0003e20000100a00 */
[----:B------:R-:W-:-:S03]  /*7c80*/  MOV R10, 0x7cb0 ;  /* 0x00007cb0000a7802 */ /* 0x000fc60000000f00 */
[----:B------:R1:W-:Y:S04]  /*7c90*/  STL [R1+0x168], R18 ;  /* 0x0001681201007387 */ /* 0x0003e80000100800 */
[----:B-1---5:R-:W-:Y:S05]  /*7ca0*/  CALL.REL.NOINC `($_ZN7cutlass13device_kernelIN5flash19enable_sm80_to_sm89INS1_16FlashAttnBwdSm80INS1_25CollectiveMainloopBwdSm80ILi2ELi2EN4cute5tupleIJNS5_1CILi64EEENS7_ILi128EEES8_EEENS_10bfloat16_tEfNS_4arch4Sm80ELb0ELb0ELb1ELb0ELb0ELb0ELb0ELb0ELi2ELi2ELi4ELi2ELb1EEENS1_24CollectiveEpilogueBwdGQAISA_fSD_Li256ELb0ELb0EEENS1_19SingleTileSchedulerILb0ELb0ELb0ELi128EEEEEEEEEvNT_6ParamsE$_ZZN4cuteplIJNS_15ArithmeticTupleIJiiEEEEJNS_1CILi0EEEiiiEEEDaRKNS1_IJDpT_EEERKNS1_IJDpT0_EEEENKUlDpRKT_E_clIJS2_iiiEEEDaSI_) ;  /* 0x0000119000007944 */ /* 0x022fea0003c00000 */
[----:B-----5:R1:W-:Y:S01]  /*7cb0*/  STL.64 [R1+0x188], R6 ;  /* 0x0001880601007387 */ /* 0x0203e20000100a00 */
[----:B------:R-:W-:-:S03]  /*7cc0*/  MOV R50, 0x7d00 ;  /* 0x00007d0000327802 */ /* 0x000fc60000000f00 */
[----:B------:R1:W-:Y:S04]  /*7cd0*/  STL.64 [R1+0x190], R8 ;  /* 0x0001900801007387 */ /* 0x0003e80000100a00 */
[----:B------:R1:W-:Y:S02]  /*7ce0*/  STL [R1+0x184], R16 ;  /* 0x0001841001007387 */ /* 0x0003e40000100800 */
[----:B-12---:R-:W-:Y:S05]  /*7cf0*/  CALL.REL.NOINC `($_ZN7cutlass13device_kernelIN5flash19enable_sm80_to_sm89INS1_16FlashAttnBwdSm80INS1_25CollectiveMainloopBwdSm80ILi2ELi2EN4cute5tupleIJNS5_1CILi64EEENS7_ILi128EEES8_EEENS_10bfloat16_tEfNS_4arch4Sm80ELb0ELb0ELb1ELb0ELb0ELb0ELb0ELb0ELi2ELi2ELi4ELi2ELb1EEENS1_24CollectiveEpilogueBwdGQAISA_fSD_Li256ELb0ELb0EEENS1_19SingleTileSchedulerILb0ELb0ELb0ELi128EEEEEEEEEvNT_6ParamsE$_ZZN4cute19as_arithmetic_tupleINS_15ArithmeticTupleIJNS1_IJiiEEEiiiEEEEEDaRKT_ENKUlRKT_E_clIS2_EEDaS9_) ;  /* 0xfffff41000007944 */ /* 0x006fea0003c3ffff */
[----:B------:R2:W5:Y:S01]  /*7d00*/  LDL R7, [R1+0x18c] ;  /* 0x00018c0001077983 */ /* 0x0005620000100800 */
[----:B------:R-:W-:-:S03]  /*7d10*/  MOV R6, 0x7d30 ;  /* 0x00007d3000067802 */ /* 0x000fc60000000f00 */
[----:B-12--5:R-:W-:Y:S05]  /*7d20*/  CALL.REL.NOINC `($_ZN7cutlass13device_kernelIN5flash19enable_sm80_to_sm89INS1_16FlashAttnBwdSm80INS1_25CollectiveMainloopBwdSm80ILi2ELi2EN4cute5tupleIJNS5_1CILi64EEENS7_ILi128EEES8_EEENS_10bfloat16_tEfNS_4arch4Sm80ELb0ELb0ELb1ELb0ELb0ELb0ELb0ELb0ELi2ELi2ELi4ELi2ELb1EEENS1_24CollectiveEpilogueBwdGQAISA_fSD_Li256ELb0ELb0EEENS1_19SingleTileSchedulerILb0ELb0ELb0ELi128EEEEEEEEEvNT_6ParamsE$_ZZN4cute19as_arithmetic_tupleINS_15ArithmeticTupleIJNS1_IJiiEEEiiiEEEEEDaRKT_ENKUlRKT_E_clIiEEDaS9_) ;  /* 0xfffff4f000007944 */ /* 0x026fea0003c3ffff */
[----:B------:R1:W5:Y:S01]  /*7d30*/  LDL R7, [R1+0x190] ;  /* 0x0001900001077983 */ /* 0x0003620000100800 */
[----:B------:R-:W-:-:S03]  /*7d40*/  MOV R6, 0x7d70 ;  /* 0x00007d7000067802 */ /* 0x000fc60000000f00 */
[----:B------:R1:W-:Y:S04]  /*7d50*/  STL [R1+0x168], R10 ;  /* 0x0001680a01007387 */ /* 0x0003e80000100800 */
[----:B-1---5:R-:W-:Y:S05]  /*7d60*/  CALL.REL.NOINC `($_ZN7cutlass13device_kernelIN5flash19enable_sm80_to_sm89INS1_16FlashAttnBwdSm80INS1_25CollectiveMainloopBwdSm80ILi2ELi2EN4cute5tupleIJNS5_1CILi64EEENS7_ILi128EEES8_EEENS_10bfloat16_tEfNS_4arch4Sm80ELb0ELb0ELb1ELb0ELb0ELb0ELb0ELb0ELi2ELi2ELi4ELi2ELb1EEENS1_24CollectiveEpilogueBwdGQAISA_fSD_Li256ELb0ELb0EEENS1_19SingleTileSchedulerILb0ELb0ELb0ELi128EEEEEEEEEvNT_6ParamsE$_ZZN4cute19as_arithmetic_tupleINS_15ArithmeticTupleIJNS1_IJiiEEEiiiEEEEEDaRKT_ENKUlRKT_E_clIiEEDaS9_) ;  /* 0xfffff4b000007944 */ /* 0x022fea0003c3ffff */
[----:B------:R1:W5:Y:S01]  /*7d70*/  LDL R7, [R1+0x194] ;  /* 0x0001940001077983 */ /* 0x0003620000100800 */
[----:B------:R-:W-:-:S03]  /*7d80*/  MOV R6, 0x7db0 ;  /* 0x00007db000067802 */ /* 0x000fc60000000f00 */
[----:B------:R1:W-:Y:S04]  /*7d90*/  STL [R1+0x160], R10 ;  /* 0x0001600a01007387 */ /* 0x0003e80000100800 */
[----:B-1---5:R-:W-:Y:S05]  /*7da0*/  CALL.REL.NOINC `($_ZN7cutlass13device_kernelIN5flash19enable_sm80_to_sm89INS1_16FlashAttnBwdSm80INS1_25CollectiveMainloopBwdSm80ILi2ELi2EN4cute5tupleIJNS5_1CILi64EEENS7_ILi128EEES8_EEENS_10bfloat16_tEfNS_4arch4Sm80ELb0ELb0ELb1ELb0ELb0ELb0ELb0ELb0ELi2ELi2ELi4ELi2ELb1EEENS1_24CollectiveEpilogueBwdGQAISA_fSD_Li256ELb0ELb0EEENS1_19SingleTileSchedulerILb0ELb0ELb0ELi128EEEEEEEEEvNT_6ParamsE$_ZZN4cute19as_arithmetic_tupleINS_15ArithmeticTupleIJNS1_IJiiEEEiiiEEEEEDaRKT_ENKUlRKT_E_clIiEEDaS9_) ;  /* 0xfffff47000007944 */ /* 0x022fea0003c3ffff */
[----:B------:R1:W-:Y:S01]  /*7db0*/  STL [R1+0x164], R10 ;  /* 0x0001640a01007387 */ /* 0x0003e20000100800 */
[----:B------:R-:W-:Y:S01]  /*7dc0*/  IMAD.MOV.U32 R6, RZ, RZ, R28 ;  /* 0x000000ffff067224 */ /* 0x000fe200078e001c */
[----:B------:R-:W-:Y:S01]  /*7dd0*/  MOV R11, R21 ;  /* 0x00000015000b7202 */ /* 0x000fe20000000f00 */
[----:B------:R-:W-:Y:S01]  /*7de0*/  IMAD.MOV.U32 R9, RZ, RZ, R23 ;  /* 0x000000ffff097224 */ /* 0x000fe200078e0017 */
[----:B------:R-:W-:Y:S02]  /*7df0*/  IADD3 R13, R21, 0x10, RZ ;  /* 0x00000010150d7810 */ /* 0x000fe40007ffe0ff */
[----:B------:R-:W-:Y:S02]  /*7e00*/  MOV R16, 0x7e20 ;  /* 0x00007e2000107802 */ /* 0x000fe40000000f00 */
[----:B-1----:R-:W-:Y:S05]  /*7e10*/  CALL.REL.NOINC `($_ZN7cutlass13device_kernelIN5flash19enable_sm80_to_sm89INS1_16FlashAttnBwdSm80INS1_25CollectiveMainloopBwdSm80ILi2ELi2EN4cute5tupleIJNS5_1CILi64EEENS7_ILi128EEES8_EEENS_10bfloat16_tEfNS_4arch4Sm80ELb0ELb0ELb1ELb0ELb0ELb0ELb0ELb0ELi2ELi2ELi4ELi2ELb1EEENS1_24CollectiveEpilogueBwdGQAISA_fSD_Li256ELb0ELb0EEENS1_19SingleTileSchedulerILb0ELb0ELb0ELi128EEEEEEEEEvNT_6ParamsE$_ZZN4cute19as_arithmetic_tupleINS_15ArithmeticTupleIJNS1_IJiiEEEiiiEEEEEDaRKT_ENKUlDpRKT_E_clIJS2_iiiEEEDaSA_) ;  /* 0xfffff26000007944 */ /* 0x002fea0003c3ffff */
[----:B-----5:R-:W-:Y:S01]  /*7e20*/  IMAD.MOV.U32 R11, RZ, RZ, R6 ;  /* 0x000000ffff0b7224 */ /* 0x020fe200078e0006 */
[----:B------:R-:W-:Y:S01]  /*7e30*/  MOV R6, R7 ;  /* 0x0000000700067202 */ /* 0x000fe20000000f00 */
[----:B------:R-:W-:Y:S01]  /*7e40*/  IMAD.MOV.U32 R7, RZ, RZ, R8 ;  /* 0x000000ffff077224 */ /* 0x000fe200078e0008 */
[----:B------:R1:W-:Y:S01]  /*7e50*/  STL [R1+0x180], R9 ;  /* 0x0001800901007387 */ /* 0x0003e20000100800 */
[----:B------:R-:W-:-:S03]  /*7e60*/  MOV R18, 0x7ea0 ;  /* 0x00007ea000127802 */ /* 0x000fc60000000f00 */
[----:B------:R1:W-:Y:S04]  /*7e70*/  STL.64 [R1+0x170], R10 ;  /* 0x0001700a01007387 */ /* 0x0003e80000100a00 */
[----:B------:R1:W-:Y:S02]  /*7e80*/  STL.64 [R1+0x178], R6 ;  /* 0x0001780601007387 */ /* 0x0003e40000100a00 */
[----:B-12---:R-:W-:Y:S05]  /*7e90*/  CALL.REL.NOINC `($_ZN7cutlass13device_kernelIN5flash19enable_sm80_to_sm89INS1_16FlashAttnBwdSm80INS1_25CollectiveMainloopBwdSm80ILi2ELi2EN4cute5tupleIJNS5_1CILi64EEENS7_ILi128EEES8_EEENS_10bfloat16_tEfNS_4arch4Sm80ELb0ELb0ELb1ELb0ELb0ELb0ELb0ELb0ELi2ELi2ELi4ELi2ELb1EEENS1_24CollectiveEpilogueBwdGQAISA_fSD_Li256ELb0ELb0EEENS1_19SingleTileSchedulerILb0ELb0ELb0ELi128EEEEEEEEEvNT_6ParamsE$_ZZN4cute14transform_leafINS_15ArithmeticTupleIJNS1_IJiiEEEiiiEEENS_8identityEEEDaRKT_OT0_ENKUlRKT_E_clIS2_EEDaSC_) ;  /* 0xfffff07000007944 */ /* 0x006fea0003c3ffff */
[----:B------:R2:W5:Y:S01]  /*7ea0*/  LDL R9, [R1+0x178] ;  /* 0x0001780001097983 */ /* 0x0005620000100800 */
[----:B------:R-:W-:-:S03]  /*7eb0*/  MOV R8, 0x7ed0 ;  /* 0x00007ed000087802 */ /* 0x000fc60000000f00 */
[----:B-12--5:R-:W-:Y:S05]  /*7ec0*/  CALL.REL.NOINC `($_ZN7cutlass13device_kernelIN5flash19enable_sm80_to_sm89INS1_16FlashAttnBwdSm80INS1_25CollectiveMainloopBwdSm80ILi2ELi2EN4cute5tupleIJNS5_1CILi64EEENS7_ILi128EEES8_EEENS_10bfloat16_tEfNS_4arch4Sm80ELb0ELb0ELb1ELb0ELb0ELb0ELb0ELb0ELi2ELi2ELi4ELi2ELb1EEENS1_24CollectiveEpilogueBwdGQAISA_fSD_Li256ELb0ELb0EEENS1_19SingleTileSchedulerILb0ELb0ELb0ELi128EEEEEEEEEvNT_6ParamsE$_ZZN4cute14transform_leafINS_15ArithmeticTupleIJNS1_IJiiEEEiiiEEENS_8identityEEEDaRKT_OT0_ENKUlRKT_E_clIiEEDaSC_) ;  /* 0xfffff14000007944 */ /* 0x026fea0003c3ffff */
[----:B------:R1:W5:Y:S01]  /*7ed0*/  LDL R9, [R1+0x17c] ;  /* 0x00017c0001097983 */ /* 0x0003620000100800 */
[----:B------:R-:W-:-:S03]  /*7ee0*/  MOV R8, 0x7f10 ;  /* 0x00007f1000087802 */ /* 0x000fc60000000f00 */
[----:B------:R1:W-:Y:S04]  /*7ef0*/  STL [R1+0x168], R10 ;  /* 0x0001680a01007387 */ /* 0x0003e80000100800 */
[----:B-1---5:R-:W-:Y:S05]  /*7f00*/  CALL.REL.NOINC `($_ZN7cutlass13device_kernelIN5flash19enable_sm80_to_sm89INS1_16FlashAttnBwdSm80INS1_25CollectiveMainloopBwdSm80ILi2ELi2EN4cute5tupleIJNS5_1CILi64EEENS7_ILi128EEES8_EEENS_10bfloat16_tEfNS_4arch4Sm80ELb0ELb0ELb1ELb0ELb0ELb0ELb0ELb0ELi2ELi2ELi4ELi2ELb1EEENS1_24CollectiveEpilogueBwdGQAISA_fSD_Li256ELb0ELb0EEENS1_19SingleTileSchedulerILb0ELb0ELb0ELi128EEEEEEEEEvNT_6ParamsE$_ZZN4cute14transform_leafINS_15ArithmeticTupleIJNS1_IJiiEEEiiiEEENS_8identityEEEDaRKT_OT0_ENKUlRKT_E_clIiEEDaSC_) ;  /* 0xfffff10000007944 */ /* 0x022fea0003c3ffff */
[----:B------:R1:W5:Y:S01]  /*7f10*/  LDL R9, [R1+0x180] ;  /* 0x0001800001097983 */ /* 0x0003620000100800 */
[----:B------:R-:W-:-:S03]  /*7f20*/  MOV R8, 0x7f50 ;  /* 0x00007f5000087802 */ /* 0x000fc60000000f00 */
[----:B------:R1:W-:Y:S04]  /*7f30*/  STL [R1+0x160], R10 ;  /* 0x0001600a01007387 */ /* 0x0003e80000100800 */
[----:B-1---5:R-:W-:Y:S05]  /*7f40*/  CALL.REL.NOINC `($_ZN7cutlass13device_kernelIN5flash19enable_sm80_to_sm89INS1_16FlashAttnBwdSm80INS1_25CollectiveMainloopBwdSm80ILi2ELi2EN4cute5tupleIJNS5_1CILi64EEENS7_ILi128EEES8_EEENS_10bfloat16_tEfNS_4arch4Sm80ELb0ELb0ELb1ELb0ELb0ELb0ELb0ELb0ELi2ELi2ELi4ELi2ELb1EEENS1_24CollectiveEpilogueBwdGQAISA_fSD_Li256ELb0ELb0EEENS1_19SingleTileSchedulerILb0ELb0ELb0ELi128EEEEEEEEEvNT_6ParamsE$_ZZN4cute14transform_leafINS_15ArithmeticTupleIJNS1_IJiiEEEiiiEEENS_8identityEEEDaRKT_OT0_ENKUlRKT_E_clIiEEDaSC_) ;  /* 0xfffff0c000007944 */ /* 0x022fea0003c3ffff */
[----:B------:R1:W-:Y:S01]  /*7f50*/  STL [R1+0x164], R10 ;  /* 0x0001640a01007387 */ /* 0x0003e20000100800 */
[----:B------:R-:W-:Y:S01]  /*7f60*/  IMAD.MOV.U32 R8, RZ, RZ, R21 ;  /* 0x000000ffff087224 */ /* 0x000fe200078e0015 */
[----:B------:R-:W-:Y:S02]  /*7f70*/  MOV R21, R23 ;  /* 0x0000001700157202 */ /* 0x000fe40000000f00 */
[----:B------:R-:W-:Y:S02]  /*7f80*/  MOV R16, 0x7fa0 ;  /* 0x00007fa000107802 */ /* 0x000fe40000000f00 */
[----:B-1----:R-:W-:Y:S05]  /*7f90*/  CALL.REL.NOINC `($_ZN7cutlass13device_kernelIN5flash19enable_sm80_to_sm89INS1_16FlashAttnBwdSm80INS1_25CollectiveMainloopBwdSm80ILi2ELi2EN4cute5tupleIJNS5_1CILi64EEENS7_ILi128EEES8_EEENS_10bfloat16_tEfNS_4arch4Sm80ELb0ELb0ELb1ELb0ELb0ELb0ELb0ELb0ELi2ELi2ELi4ELi2ELb1EEENS1_24CollectiveEpilogueBwdGQAISA_fSD_Li256ELb0ELb0EEENS1_19SingleTileSchedulerILb0ELb0ELb0ELi128EEEEEEEEEvNT_6ParamsE$_ZZN4cute9transformINS_15ArithmeticTupleIJNS1_IJiiEEEiiiEEEZNS_14transform_leafIS3_NS_8identityEEEDaRKT_OT0_EUlRKT_E_EEDaS8_SA_ENKUlDpSD_E_clIJNS_5tupleIJiiEEEiiiEEEDaSF_) ;  /* 0x00000d2000007944 */ /* 0x002fea0003c00000 */
[----:B------:R-:W-:Y:S01]  /*7fa0*/  MOV R23, 0x0 ;  /* 0x0000000000177802 */ /* 0x000fe20000000f00 */
[----:B-----5:R-:W-:Y:S01]  /*7fb0*/  IMAD.MOV.U32 R102, RZ, RZ, R6 ;  /* 0x000000ffff667224 */ /* 0x020fe200078e0006 */
[----:B------:R-:W-:Y:S01]  /*7fc0*/  MOV R100, R8 ;  /* 0x0000000800647202 */ /* 0x000fe20000000f00 */
[----:B------:R-:W-:Y:S01]  /*7fd0*/  IMAD.MOV.U32 R101, RZ, RZ, R7 ;  /* 0x000000ffff657224 */ /* 0x000fe200078e0007 */
[----:B------:R-:W-:Y:S06]  /*7fe0*/  RET.REL.NODEC R22 `(_ZN7cutlass13device_kernelIN5flash19enable_sm80_to_sm89INS1_16FlashAttnBwdSm80INS1_25CollectiveMainloopBwdSm80ILi2ELi2EN4cute5tupleIJNS5_1CILi64EEENS7_ILi128EEES8_EEENS_10bfloat16_tEfNS_4arch4Sm80ELb0ELb0ELb1ELb0ELb0ELb0ELb0ELb0ELi2ELi2ELi4ELi2ELb1EEENS1_24CollectiveEpilogueBwdGQAISA_fSD_Li256ELb0ELb0EEENS1_19SingleTileSchedulerILb0ELb0ELb0ELi128EEEEEEEEEvNT_6ParamsE) ;  /* 0xffff801016007950 */ /* 0x000fec0003c3ffff */
        .type           $_ZN7cutlass13device_kernelIN5flash19enable_sm80_to_sm89INS1_16FlashAttnBwdSm80INS1_25CollectiveMainloopBwdSm80ILi2ELi2EN4cute5tupleIJNS5_1CILi64EEENS7_ILi128EEES8_EEENS_10bfloat16_tEfNS_4arch4Sm80ELb0ELb0ELb1ELb0ELb0ELb0ELb0ELb0ELi2ELi2ELi4ELi2ELb1EEENS1_24CollectiveEpilogueBwdGQAISA_fSD_Li256ELb0ELb0EEENS1_19SingleTileSchedulerILb0ELb0ELb0ELi128EEEEEEEEEvNT_6ParamsE$_ZZN4cute7idx2crdINS_5tupleIJiEEENS1_IJNS1_IJNS1_IJNS_1CILi8EEENS3_ILi2EEEEEES5_S5_NS3_ILi4EEEEEEEEEEEDaRKT_RKT0_ENKUlRKT_RKT0_E_clIiS8_EEDaSI_SL_,@function
        .size           $_ZN7cutlass13device_kernelIN5flash19enable_sm80_to_sm89INS1_16FlashAttnBwdSm80INS1_25CollectiveMainloopBwdSm80ILi2ELi2EN4cute5tupleIJNS5_1CILi64EEENS7_ILi128EEES8_EEENS_10bfloat16_tEfNS_4arch4Sm80ELb0ELb0ELb1ELb0ELb0ELb0ELb0ELb0ELi2ELi2ELi4ELi2ELb1EEENS1_24CollectiveEpilogueBwdGQAISA_fSD_Li256ELb0ELb0EEENS1_19SingleTileSchedulerILb0ELb0ELb0ELi128EEEEEEEEEvNT_6ParamsE$_ZZN4cute7idx2crdINS_5tupleIJiEEENS1_IJNS1_IJNS1_IJNS_1CILi8EEENS3_ILi2EEEEEES5_S5_NS3_ILi4EEEEEEEEEEEDaRKT_RKT0_ENKUlRKT_RKT0_E_clIiS8_EEDaSI_SL_,($_ZN7cutlass13device_kernelIN5flash19enable_sm80_to_sm89INS1_16FlashAttnBwdSm80INS1_25CollectiveMainloopBwdSm80ILi2ELi2EN4cute5tupleIJNS5_1CILi64EEENS7_ILi128EEES8_EEENS_10bfloat16_tEfNS_4arch4Sm80ELb0ELb0ELb1ELb0ELb0ELb0ELb0ELb0ELi2ELi2ELi4ELi2ELb1EEENS1_24CollectiveEpilogueBwdGQAISA_fSD_Li256ELb0ELb0EEENS1_19SingleTileSchedulerILb0ELb0ELb0ELi128EEEEEEEEEvNT_6ParamsE$_ZZN4cute9transformINS_15ArithmeticTupleIJNS1_IJiiEEEiiiEEEZNS_14transform_leafIS3_NS_8identityEEEDaRKT_OT0_EUlRKT_E_EEDaS8_SA_ENKUlDpSD_E_clIJNS_5tupleIJiiEEEiiiEEEDaSF_ - $_ZN7cutlass13device_kernelIN5flash19enable_sm80_to_sm89INS1_16FlashAttnBwdSm80INS1_25CollectiveMainloopBwdSm80ILi2ELi2EN4cute5tupleIJNS5_1CILi64EEENS7_ILi128EEES8_EEENS_10bfloat16_tEfNS_4arch4Sm80ELb0ELb0ELb1ELb0ELb0ELb0ELb0ELb0ELi2ELi2ELi4ELi2ELb1EEENS1_24CollectiveEpilogueBwdGQAISA_fSD_Li256ELb0ELb0EEENS1_19SingleTileSchedulerILb0ELb0ELb0ELi128EEEEEEEEEvNT_6ParamsE$_ZZN4cute7idx2crdINS_5tupleIJiEEENS1_IJNS1_IJNS1_IJNS_1CILi8EEENS3_ILi2EEEEEES5_S5_NS3_ILi4EEEEEEEEEEEDaRKT_RKT0_ENKUlRKT_RKT0_E_clIiS8_EEDaSI_SL_)
$_ZN7cutlass13device_kernelIN5flash19enable_sm80_to_sm89INS1_16FlashAttnBwdSm80INS1_25CollectiveMainloopBwdSm80ILi2ELi2EN4cute5tupleIJNS5_1CILi64EEENS7_ILi128EEES8_EEENS_10bfloat16_tEfNS_4arch4Sm80ELb0ELb0ELb1ELb0ELb0ELb0ELb0ELb0ELi2ELi2ELi4ELi2ELb1EEENS1_24CollectiveEpilogueBwdGQAISA_fSD_Li256ELb0ELb0EEENS1_19SingleTileSchedulerILb0ELb0ELb0ELi128EEEEEEEEEvNT_6ParamsE$_ZZN4cute7idx2crdINS_5tupleIJiEEENS1_IJNS1_IJNS1_IJNS_1CILi8EEENS3_ILi2EEEEEES5_S5_NS3_ILi4EEEEEEEEEEEDaRKT_RKT0_ENKUlRKT_RKT0_E_clIiS8_EEDaSI_SL_:
[----:B------:R-:W-:Y:S01]  /*7ff0*/  SHF.R.S32.HI R51, RZ, 0x1f, R28 ;  /* 0x0000001fff337819 */ /* 0x000fe2000001141c */
[----:B------:R1:W-:Y:S01]  /*8000*/  STL.U8 [R1+0x198], RZ ;  /* 0x000198ff01007387 */ /* 0x0003e20000100000 */
[----:B------:R-:W-:-:S02]  /*8010*/  IADD3 R23, R1, 0x160, RZ ;  /* 0x0000016001177810 */ /* 0x000fc40007ffe0ff */
[----:B------:R-:W-:Y:S02]  /*8020*/  LEA.HI R50, R51, R28, RZ, 0x4 ;  /* 0x0000001c33327211 */ /* 0x000fe400078f20ff */
[----:B------:R-:W-:Y:S02]  /*8030*/  IADD3 R23, R23, c[0x0][0x20], RZ ;  /* 0x0000080017177a10 */ /* 0x000fe40007ffe0ff */
[----:B------:R-:W-:Y:S02]  /*8040*/  LOP3.LUT R7, R50, 0xfffffff0, RZ, 0xc0, !PT ;  /* 0xfffffff032077812 */ /* 0x000fe400078ec0ff */
[----:B------:R-:W-:Y:S02]  /*8050*/  IADD3 R23, R23, 0x8, RZ ;  /* 0x0000000817177810 */ /* 0x000fe40007ffe0ff */
        /* <DEDUP_REMOVED lines=66> */
[----:B------:R-:W-:-:S02]  /*8480*/  MOV R16, 0x84d0 ;  /* 0x000084d000107802 */ /* 0x000fc40000000f00 */
[----:B------:R-:W-:-:S04]  /*8490*/  LEA.HI R10, R50, R7, RZ, 0x1 ;  /* 0x00000007320a7211 */ /* 0x000fc800078f08ff */
[----:B------:R-:W-:-:S05]  /*84a0*/  LOP3.LUT R10, R10, 0xfffffffe, RZ, 0xc0, !PT ;  /* 0xfffffffe0a0a7812 */ /* 0x000fca00078ec0ff */
[----:B------:R-:W-:Y:S02]  /*84b0*/  IMAD.IADD R7, R7, 0x1, -R10 ;  /* 0x0000000107077824 */ /* 0x000fe400078e0a0a */
[----:B--2--5:R-:W-:Y:S05]  /*84c0*/  CALL.REL.NOINC `($_ZN7cutlass13device_kernelIN5flash19enable_sm80_to_sm89INS1_16FlashAttnBwdSm80INS1_25CollectiveMainloopBwdSm80ILi2ELi2EN4cute5tupleIJNS5_1CILi64EEENS7_ILi128EEES8_EEENS_10bfloat16_tEfNS_4arch4Sm80ELb0ELb0ELb1ELb0ELb0ELb0ELb0ELb0ELi2ELi2ELi4ELi2ELb1EEENS1_24CollectiveEpilogueBwdGQAISA_fSD_Li256ELb0ELb0EEENS1_19SingleTileSchedulerILb0ELb0ELb0ELi128EEEEEEEEEvNT_6ParamsE$_ZN4cute5tupleIJiEEC2ERKi) ;  /* 0xffffe71000007944 */ /* 0x024fea0003c3ffff */
[----:B------:R1:W5:Y:S01]  /*84d0*/  LDL R11, [R1+0x168] ;  /* 0x00016800010b7983 */ /* 0x0003620000100800 */
[CC--:B------:R-:W-:Y:S02]  /*84e0*/  LEA.HI R7, R51.reuse, R28.reuse, RZ, 0x5 ;  /* 0x0000001c33077211 */ /* 0x0c0fe400078f28ff */
[----:B------:R-:W-:Y:S02]  /*84f0*/  LEA.HI R10, R51, R28, RZ, 0x6 ;  /* 0x0000001c330a7211 */ /* 0x000fe400078f30ff */
[----:B------:R-:W-:Y:S02]  /*8500*/  SHF.R.S32.HI R6, RZ, 0x5, R7 ;  /* 0x00000005ff067819 */ /* 0x000fe40000011407 */
[----:B------:R-:W-:Y:S02]  /*8510*/  SHF.R.S32.HI R10, RZ, 0x6, R10 ;  /* 0x00000006ff0a7819 */ /* 0x000fe4000001140a */
[----:B------:R-:W-:Y:S02]  /*8520*/  LEA.HI R7, R7, R6, RZ, 0x1 ;  /* 0x0000000607077211 */ /* 0x000fe400078f08ff */
[----:B------:R-:W-:-:S02]  /*8530*/  MOV R16, 0x8580 ;  /* 0x0000858000107802 */ /* 0x000fc40000000f00 */
[----:B------:R-:W-:-:S05]  /*8540*/  LOP3.LUT R7, R7, 0xfffffffe, RZ, 0xc0, !PT ;  /* 0xfffffffe07077812 */ /* 0x000fca00078ec0ff */
[----:B------:R-:W-:Y:S02]  /*8550*/  IMAD.IADD R7, R6, 0x1, -R7 ;  /* 0x0000000106077824 */ /* 0x000fe400078e0a07 */
[----:B------:R-:W-:Y:S02]  /*8560*/  IMAD.MOV.U32 R6, RZ, RZ, R23 ;  /* 0x000000ffff067224 */ /* 0x000fe400078e0017 */
        /* <DEDUP_REMOVED lines=9> */
[----:B------:R-:W-:-:S02]  /*8600*/  MOV R16, 0x8620 ;  /* 0x0000862000107802 */ /* 0x000fc40000000f00 */
[----:B-1---5:R-:W-:Y:S05]  /*8610*/  CALL.REL.NOINC `($_ZN7cutlass13device_kernelIN5flash19enable_sm80_to_sm89INS1_16FlashAttnBwdSm80INS1_25CollectiveMainloopBwdSm80ILi2ELi2EN4cute5tupleIJNS5_1CILi64EEENS7_ILi128EEES8_EEENS_10bfloat16_tEfNS_4arch4Sm80ELb0ELb0ELb1ELb0ELb0ELb0ELb0ELb0ELi2ELi2ELi4ELi2ELb1EEENS1_24CollectiveEpilogueBwdGQAISA_fSD_Li256ELb0ELb0EEENS1_19SingleTileSchedulerILb0ELb0ELb0ELi128EEEEEEEEEvNT_6ParamsE$_ZN4cute5tupleIJiEEC2ERKi) ;  /* 0xffffe5c000007944 */ /* 0x022fea0003c3ffff */
[----:B------:R1:W5:Y:S01]  /*8620*/  LDL R7, [R1+0x160] ;  /* 0x0001600001077983 */ /* 0x0003620000100800 */
[----:B------:R-:W-:-:S02]  /*8630*/  MOV R28, R23 ;  /* 0x00000017001c7202 */ /* 0x000fc40000000f00 */
[----:B------:R-:W-:Y:S02]  /*8640*/  MOV R18, 0x8660 ;  /* 0x0000866000127802 */ /* 0x000fe40000000f00 */
[----:B-1---5:R-:W-:Y:S05]  /*8650*/  CALL.REL.NOINC `($_ZN7cutlass13device_kernelIN5flash19enable_sm80_to_sm89INS1_16FlashAttnBwdSm80INS1_25CollectiveMainloopBwdSm80ILi2ELi2EN4cute5tupleIJNS5_1CILi64EEENS7_ILi128EEES8_EEENS_10bfloat16_tEfNS_4arch4Sm80ELb0ELb0ELb1ELb0ELb0ELb0ELb0ELb0ELi2ELi2ELi4ELi2ELb1EEENS1_24CollectiveEpilogueBwdGQAISA_fSD_Li256ELb0ELb0EEENS1_19SingleTileSchedulerILb0ELb0ELb0ELi128EEEEEEEEEvNT_6ParamsE$_ZN4cute5tupleIJNS_1CILi0EEES2_iEEC2ERKS2_S5_RKi) ;  /* 0xffffe44000007944 */ /* 0x022fea0003c3ffff */
        /* <DEDUP_REMOVED lines=8> */
[----:B-1---5:R-:W-:Y:S05]  /*86e0*/  CALL.REL.NOINC `($_ZN7cutlass13device_kernelIN5flash19enable_sm80_to_sm89INS1_16FlashAttnBwdSm80INS1_25CollectiveMainloopBwdSm80ILi2ELi2EN4cute5tupleIJNS5_1CILi64EEENS7_ILi128EEES8_EEENS_10bfloat16_tEfNS_4arch4Sm80ELb0ELb0ELb1ELb0ELb0ELb0ELb0ELb0ELi2ELi2ELi4ELi2ELb1EEENS1_24CollectiveEpilogueBwdGQAISA_fSD_Li256ELb0ELb0EEENS1_19SingleTileSchedulerILb0ELb0ELb0ELi128EEEEEEEEEvNT_6ParamsE$_ZN4cute5tupleIJNS_1CILi0EEES2_S2_iEEC2ERKS2_S5_S5_RKi) ;  /* 0xffffe37000007944 */ /* 0x022fea0003c3ffff */
[----:B------:R2:W5:Y:S01]  /*86f0*/  LDL R16, [R1+0x168] ;  /* 0x0001680001107983 */ /* 0x0005620000100800 */
[----:B------:R-:W-:Y:S02]  /*8700*/  MOV R28, R23 ;  /* 0x00000017001c7202 */ /* 0x000fe40000000f00 */
[----:B------:R-:W-:-:S02]  /*8710*/  MOV R10, 0x8730 ;  /* 0x00008730000a7802 */ /* 0x000fc40000000f00 */
[----:B-12--5:R-:W-:Y:S05]  /*8720*/  CALL.REL.NOINC `($_ZN7cutlass13device_kernelIN5flash19enable_sm80_to_sm89INS1_16FlashAttnBwdSm80INS1_25CollectiveMainloopBwdSm80ILi2ELi2EN4cute5tupleIJNS5_1CILi64EEENS7_ILi128EEES8_EEENS_10bfloat16_tEfNS_4arch4Sm80ELb0ELb0ELb1ELb0ELb0ELb0ELb0ELb0ELi2ELi2ELi4ELi2ELb1EEENS1_24CollectiveEpilogueBwdGQAISA_fSD_Li256ELb0ELb0EEENS1_19SingleTileSchedulerILb0ELb0ELb0ELi128EEEEEEEEEvNT_6ParamsE$_ZN4cute3eso3ESOILb1ELb0EJNS_1CILi0EEES3_iS3_EEC2ERKS3_S6_RKiS6_) ;  /* 0xffffdb8000007944 */ /* 0x026fea0003c3ffff */
[----:B-1----:R1:W5:Y:S01]  /*8730*/  LDL R13, [R1+0x168] ;  /* 0x00016800010d7983 */ /* 0x0023620000100800 */
[----:B------:R-:W-:-:S02]  /*8740*/  MOV R7, R23 ;  /* 0x0000001700077202 */ /* 0x000fc40000000f00 */
        /* <DEDUP_REMOVED lines=8> */
[----:B------:R-:W-:Y:S02]  /*87d0*/  MOV R13, R23 ;  /* 0x00000017000d7202 */ /* 0x000fe40000000f00 */
[----:B------:R-:W-:Y:S02]  /*87e0*/  MOV R18, 0x8800 ;  /* 0x0000880000127802 */ /* 0x000fe40000000f00 */
[----:B-1---5:R-:W-:Y:S05]  /*87f0*/  CALL.REL.NOINC `($_ZN7cutlass13device_kernelIN5flash19enable_sm80_to_sm89INS1_16FlashAttnBwdSm80INS1_25CollectiveMainloopBwdSm80ILi2ELi2EN4cute5tupleIJNS5_1CILi64EEENS7_ILi128EEES8_EEENS_10bfloat16_tEfNS_4arch4Sm80ELb0ELb0ELb1ELb0ELb0ELb0ELb0ELb0ELi2ELi2ELi4ELi2ELb1EEENS1_24CollectiveEpilogueBwdGQAISA_fSD_Li256ELb0ELb0EEENS1_19SingleTileSchedulerILb0ELb0ELb0ELi128EEEEEEEEEvNT_6ParamsE$_ZN4cute5tupleIJNS_1CILi0EEEiEEC2ERKS2_RKi) ;  /* 0xffffe34000007944 */ /* 0x022fea0003c3ffff */
[----:B------:R1:W5:Y:S01]  /*8800*/  LDL R7, [R1+0x168] ;  /* 0x0001680001077983 */ /* 0x0003620000100800 */
[----:B------:R-:W-:Y:S02]  /*8810*/  MOV R28, R23 ;  /* 0x00000017001c7202 */ /* 0x000fe40000000f00 */
[----:B------:R-:W-:-:S02]  /*8820*/  MOV R16, 0x8840 ;  /* 0x0000884000107802 */ /* 0x000fc40000000f00 */
[----:B-1---5:R-:W-:Y:S05]  /*8830*/  CALL.REL.NOINC `($_ZN7cutlass13device_kernelIN5flash19enable_sm80_to_sm89INS1_16FlashAttnBwdSm80INS1_25CollectiveMainloopBwdSm80ILi2ELi2EN4cute5tupleIJNS5_1CILi64EEENS7_ILi128EEES8_EEENS_10bfloat16_tEfNS_4arch4Sm80ELb0ELb0ELb1ELb0ELb0ELb0ELb0ELb0ELi2ELi2ELi4ELi2ELb1EEENS1_24CollectiveEpilogueBwdGQAISA_fSD_Li256ELb0ELb0EEENS1_19SingleTileSchedulerILb0ELb0ELb0ELi128EEEEEEEEEvNT_6ParamsE$_ZN4cute3eso3ESOILb1ELb0EJNS_1CILi0EEEiS3_S3_EEC2ERKS3_RKiS6_S6_) ;  /* 0xffffdbb000007944 */ /* 0x022fea0003c3ffff */
[----:B------:R-:W-:Y:S01]  /*8840*/  STL [R1+0x160], R50 ;  /* 0x0001603201007387 */ /* 0x000fe20000100800 */
[----:B------:R-:W-:Y:S01]  /*8850*/  IMAD.MOV.U32 R28, RZ, RZ, R23 ;  /* 0x000000ffff1c7224 */ /* 0x000fe200078e0017 */
[----:B------:R-:W-:-:S02]  /*8860*/  MOV R11, R0 ;  /* 0x00000000000b7202 */ /* 0x000fc40000000f00 */
[----:B-1----:R1:W5:Y:S04]  /*8870*/  LDL R6, [R1+0x168] ;  /* 0x0001680001067983 */ /* 0x0023680000100800 */
[----:B------:R2:W-:Y:S02]  /*8880*/  STL [R1+0x168], R10 ;  /* 0x0001680a01007387 */ /* 0x0005e40000100800 */
[----:B--2---:R-:W-:Y:S02]  /*8890*/  MOV R10, 0x88b0 ;  /* 0x000088b0000a7802 */ /* 0x004fe40000000f00 */
[----:B-1---5:R-:W-:Y:S05]  /*88a0*/  CALL.REL.NOINC `($_ZN7cutlass13device_kernelIN5flash19enable_sm80_to_sm89INS1_16FlashAttnBwdSm80INS1_25CollectiveMainloopBwdSm80ILi2ELi2EN4cute5tupleIJNS5_1CILi64EEENS7_ILi128EEES8_EEENS_10bfloat16_tEfNS_4arch4Sm80ELb0ELb0ELb1ELb0ELb0ELb0ELb0ELb0ELi2ELi2ELi4ELi2ELb1EEENS1_24CollectiveEpilogueBwdGQAISA_fSD_Li256ELb0ELb0EEENS1_19SingleTileSchedulerILb0ELb0ELb0ELi128EEEEEEEEEvNT_6ParamsE$_ZZN4cuteplIJNS_1CILi0EEEiEJS2_S2_iiEEEDaRKNS_15ArithmeticTupleIJDpT_EEERKNS3_IJDpT0_EEEENKUlDpRKT_E_clIJS2_iiiEEEDaSH_) ;  /* 0x000007b000007944 */ /* 0x022fea0003c00000 */
[----:B------:R-:W-:Y:S01]  /*88b0*/  IMAD.MOV.U32 R16, RZ, RZ, R9 ;  /* 0x000000ffff107224 */ /* 0x000fe200078e0009 */
[----:B------:R-:W-:Y:S02]  /*88c0*/  MOV R28, R23 ;  /* 0x00000017001c7202 */ /* 0x000fe40000000f00 */
[----:B------:R-:W-:Y:S02]  /*88d0*/  MOV R10, 0x88f0 ;  /* 0x000088f0000a7802 */ /* 0x000fe40000000f00 */
[----:B-1---5:R-:W-:Y:S05]  /*88e0*/  CALL.REL.NOINC `($_ZN7cutlass13device_kernelIN5flash19enable_sm80_to_sm89INS1_16FlashAttnBwdSm80INS1_25CollectiveMainloopBwdSm80ILi2ELi2EN4cute5tupleIJNS5_1CILi64EEENS7_ILi128EEES8_EEENS_10bfloat16_tEfNS_4arch4Sm80ELb0ELb0ELb1ELb0ELb0ELb0ELb0ELb0ELi2ELi2ELi4ELi2ELb1EEENS1_24CollectiveEpilogueBwdGQAISA_fSD_Li256ELb0ELb0EEENS1_19SingleTileSchedulerILb0ELb0ELb0ELi128EEEEEEEEEvNT_6ParamsE$_ZN4cute3eso3ESOILb0ELb1EJNS_15ArithmeticTupleIJiiEEENS_1CILi0EEES5_S5_EEC2ERKS3_RKS5_SA_SA_) ;  /* 0xffffd6d000007944 */ /* 0x022fea0003c3ffff */
[----:B-1----:R1:W5:Y:S01]  /*88f0*/  LDL.64 R8, [R1+0x168] ;  /* 0x0001680001087983 */ /* 0x0023620000100a00 */
[----:B------:R-:W-:Y:S01]  /*8900*/  IMAD.MOV.U32 R28, RZ, RZ, R23 ;  /* 0x000000ffff1c7224 */ /* 0x000fe200078e0017 */
[----:B------:R-:W-:Y:S01]  /*8910*/  MOV R11, R0 ;  /* 0x00000000000b7202 */ /* 0x000fe20000000f00 */
[----:B------:R-:W-:Y:S01]  /*8920*/  IMAD.MOV.U32 R16, RZ, RZ, R21 ;  /* 0x000000ffff107224 */ /* 0x000fe200078e0015 */
[----:B------:R1:W-:Y:S01]  /*8930*/  STL.64 [R1+0x160], R6 ;  /* 0x0001600601007387 */ /* 0x0003e20000100a00 */
[----:B------:R-:W-:-:S02]  /*8940*/  IADD3 R13, R0, 0x24, RZ ;  /* 0x00000024000d7810 */ /* 0x000fc40007ffe0ff */
[----:B------:R-:W-:Y:S01]  /*8950*/  MOV R10, 0x8980 ;  /* 0x00008980000a7802 */ /* 0x000fe20000000f00 */
        /* <DEDUP_REMOVED lines=54> */
        .type           $_ZN7cutlass13device_kernelIN5flash19enable_sm80_to_sm89INS1_16FlashAttnBwdSm80INS1_25CollectiveMainloopBwdSm80ILi2ELi2EN4cute5tupleIJNS5_1CILi64EEENS7_ILi128EEES8_EEENS_10bfloat16_tEfNS_4arch4Sm80ELb0ELb0ELb1ELb0ELb0ELb0ELb0ELb0ELi2ELi2ELi4ELi2ELb1EEENS1_24CollectiveEpilogueBwdGQAISA_fSD_Li256ELb0ELb0EEENS1_19SingleTileSchedulerILb0ELb0ELb0ELi128EEEEEEEEEvNT_6ParamsE$_ZZN4cute9transformINS_15ArithmeticTupleIJNS1_IJiiEEEiiiEEEZNS_14transform_leafIS3_NS_8identityEEEDaRKT_OT0_EUlRKT_E_EEDaS8_SA_ENKUlDpSD_E_clIJNS_5tupleIJiiEEEiiiEEEDaSF_,@function
        .size           $_ZN7cutlass13device_kernelIN5flash19enable_sm80_to_sm89INS1_16FlashAttnBwdSm80INS1_25CollectiveMainloopBwdSm80ILi2ELi2EN4cute5tupleIJNS5_1CILi64EEENS7_ILi128EEES8_EEENS_10bfloat16_tEfNS_4arch4Sm80ELb0ELb0ELb1ELb0ELb0ELb0ELb0ELb0ELi2ELi2ELi4ELi2ELb1EEENS1_24CollectiveEpilogueBwdGQAISA_fSD_Li256ELb0ELb0EEENS1_19SingleTileSchedulerILb0ELb0ELb0ELi128EEEEEEEEEvNT_6ParamsE$_ZZN4cute9transformINS_15ArithmeticTupleIJNS1_IJiiEEEiiiEEEZNS_14transform_leafIS3_NS_8identityEEEDaRKT_OT0_EUlRKT_E_EEDaS8_SA_ENKUlDpSD_E_clIJNS_5tupleIJiiEEEiiiEEEDaSF_,($_ZN7cutlass13device_kernelIN5flash19enable_sm80_to_sm89INS1_16FlashAttnBwdSm80INS1_25CollectiveMainloopBwdSm80ILi2ELi2EN4cute5tupleIJNS5_1CILi64EEENS7_ILi128EEES8_EEENS_10bfloat16_tEfNS_4arch4Sm80ELb0ELb0ELb1ELb0ELb0ELb0ELb0ELb0ELi2ELi2ELi4ELi2ELb1EEENS1_24CollectiveEpilogueBwdGQAISA_fSD_Li256ELb0ELb0EEENS1_19SingleTileSchedulerILb0ELb0ELb0ELi128EEEEEEEEEvNT_6ParamsE$_ZZN4cute9transformINS_15ArithmeticTupleIJiiEEEZNS_14transform_leafIS2_RNS_8identityEEEDaRKT_OT0_EUlRKT_E_EEDaS8_SA_ENKUlDpSD_E_clIJiiEEEDaSF_ - $_ZN7cutlass13device_kernelIN5flash19enable_sm80_to_sm89INS1_16FlashAttnBwdSm80INS1_25CollectiveMainloopBwdSm80ILi2ELi2EN4cute5tupleIJNS5_1CILi64EEENS7_ILi128EEES8_EEENS_10bfloat16_tEfNS_4arch4Sm80ELb0ELb0ELb1ELb0ELb0ELb0ELb0ELb0ELi2ELi2ELi4ELi2ELb1EEENS1_24CollectiveEpilogueBwdGQAISA_fSD_Li256ELb0ELb0EEENS1_19SingleTileSchedulerILb0ELb0ELb0ELi128EEEEEEEEEvNT_6ParamsE$_ZZN4cute9transformINS_15ArithmeticTupleIJNS1_IJiiEEEiiiEEEZNS_14transform_leafIS3_NS_8identityEEEDaRKT_OT0_EUlRKT_E_EEDaS8_SA_ENKUlDpSD_E_clIJNS_5tupleIJiiEEEiiiEEEDaSF_)
$_ZN7cutlass13device_kernelIN5flash19enable_sm80_to_sm89INS1_16FlashAttnBwdSm80INS1_25CollectiveMainloopBwdSm80ILi2ELi2EN4cute5tupleIJNS5_1CILi64EEENS7_ILi128EEES8_EEENS_10bfloat16_tEfNS_4arch4Sm80ELb0ELb0ELb1ELb0ELb0ELb0ELb0ELb0ELi2ELi2ELi4ELi2ELb1EEENS1_24CollectiveEpilogueBwdGQAISA_fSD_Li256ELb0ELb0EEENS1_19SingleTileSchedulerILb0ELb0ELb0ELi128EEEEEEEEEvNT_6ParamsE$_ZZN4cute9transformINS_15ArithmeticTupleIJNS1_IJiiEEEiiiEEEZNS_14transform_leafIS3_NS_8identityEEEDaRKT_OT0_EUlRKT_E_EEDaS8_SA_ENKUlDpSD_E_clIJNS_5tupleIJiiEEEiiiEEEDaSF_:
[----:B------:R-:W-:Y:S02]  /*8cc0*/  IADD3 R9, R1, 0x19c, RZ ;  /* 0x0000019c01097810 */ /* 0x000fe40007ffe0ff */
[----:B------:R-:W-:-:S02]  /*8cd0*/  MOV R10, 0x8d00 ;  /* 0x00008d00000a7802 */ /* 0x000fc40000000f00 */
[----:B------:R-:W-:Y:S02]  /*8ce0*/  IADD3 R9, R9, c[0x0][0x20], RZ ;  /* 0x0000080009097a10 */ /* 0x000fe40007ffe0ff */
[----:B------:R-:W-:Y:S05]  /*8cf0*/  CALL.REL.NOINC `($_ZN7cutlass13device_kernelIN5flash19enable_sm80_to_sm89INS1_16FlashAttnBwdSm80INS1_25CollectiveMainloopBwdSm80ILi2ELi2EN4cute5tupleIJNS5_1CILi64EEENS7_ILi128EEES8_EEENS_10bfloat16_tEfNS_4arch4Sm80ELb0ELb0ELb1ELb0ELb0ELb0ELb0ELb0ELi2ELi2ELi4ELi2ELb1EEENS1_24CollectiveEpilogueBwdGQAISA_fSD_Li256ELb0ELb0EEENS1_19SingleTileSchedulerILb0ELb0ELb0ELi128EEEEEEEEEvNT_6ParamsE$_ZN4cute3eso3ESOILb0ELb0EJNS_5tupleIJiiEEEiiiEEC2ERKS3_RKiS8_S8_) ;  /* 0xffffcf9000007944 */ /* 0x000fea0003c3ffff */
[----:B-1----:R1:W5:Y:S04]  /*8d00*/  LDL R8, [R1+0x1ac] ;  /* 0x0001ac0001087983 */ /* 0x0023680000100800 */
[----:B------:R1:W5:Y:S04]  /*8d10*/  LDL R7, [R1+0x1a4] ;  /* 0x0001a40001077983 */ /* 0x0003680000100800 */
[----:B------:R1:W5:Y:S01]  /*8d20*/  LDL R6, [R1+0x19c] ;  /* 0x00019c0001067983 */ /* 0x0003620000100800 */
[----:B------:R-:W-:-:S04]  /*8d30*/  MOV R17, 0x0 ;  /* 0x0000000000117802 */ /* 0x000fc80000000f00 */
[----:B------:R-:W-:Y:S05]  /*8d40*/  RET.REL.NODEC R16 `(_ZN7cutlass13device_kernelIN5flash19enable_sm80_to_sm89INS1_16FlashAttnBwdSm80INS1_25CollectiveMainloopBwdSm80ILi2ELi2EN4cute5tupleIJNS5_1CILi64EEENS7_ILi128EEES8_EEENS_10bfloat16_tEfNS_4arch4Sm80ELb0ELb0ELb1ELb0ELb0ELb0ELb0ELb0ELi2ELi2ELi4ELi2ELb1EEENS1_24CollectiveEpilogueBwdGQAISA_fSD_Li256ELb0ELb0EEENS1_19SingleTileSchedulerILb0ELb0ELb0ELi128EEEEEEEEEvNT_6ParamsE) ;  /* 0xffff72b010007950 */ /* 0x000fea0003c3ffff */
        .type           $_ZN7cutlass13device_kernelIN5flash19enable_sm80_to_sm89INS1_16FlashAttnBwdSm80INS1_25CollectiveMainloopBwdSm80ILi2ELi2EN4cute5tupleIJNS5_1CILi64EEENS7_ILi128EEES8_EEENS_10bfloat16_tEfNS_4arch4Sm80ELb0ELb0ELb1ELb0ELb0ELb0ELb0ELb0ELi2ELi2ELi4ELi2ELb1EEENS1_24CollectiveEpilogueBwdGQAISA_fSD_Li256ELb0ELb0EEENS1_19SingleTileSchedulerILb0ELb0ELb0ELi128EEEEEEEEEvNT_6ParamsE$_ZZN4cute9transformINS_15ArithmeticTupleIJiiEEEZNS_14transform_leafIS2_RNS_8identityEEEDaRKT_OT0_EUlRKT_E_EEDaS8_SA_ENKUlDpSD_E_clIJiiEEEDaSF_,@function
        .size           $_ZN7cutlass13device_kernelIN5flash19enable_sm80_to_sm89INS1_16FlashAttnBwdSm80INS1_25CollectiveMainloopBwdSm80ILi2ELi2EN4cute5tupleIJNS5_1CILi64EEENS7_ILi128EEES8_EEENS_10bfloat16_tEfNS_4arch4Sm80ELb0ELb0ELb1ELb0ELb0ELb0ELb0ELb0ELi2ELi2ELi4ELi2ELb1EEENS1_24CollectiveEpilogueBwdGQAISA_fSD_Li256ELb0ELb0EEENS1_19SingleTileSchedulerILb0ELb0ELb0ELi128EEEEEEEEEvNT_6ParamsE$_ZZN4cute9transformINS_15ArithmeticTupleIJiiEEEZNS_14transform_leafIS2_RNS_8identityEEEDaRKT_OT0_EUlRKT_E_EEDaS8_SA_ENKUlDpSD_E_clIJiiEEEDaSF_,($_ZN7cutlass13device_kernelIN5flash19enable_sm80_to_sm89INS1_16FlashAttnBwdSm80INS1_25CollectiveMainloopBwdSm80ILi2ELi2EN4cute5tupleIJNS5_1CILi64EEENS7_ILi128EEES8_EEENS_10bfloat16_tEfNS_4arch4Sm80ELb0ELb0ELb1ELb0ELb0ELb0ELb0ELb0ELi2ELi2ELi4ELi2ELb1EEENS1_24CollectiveEpilogueBwdGQAISA_fSD_Li256ELb0ELb0EEENS1_19SingleTileSchedulerILb0ELb0ELb0ELi128EEEEEEEEEvNT_6ParamsE$_ZZN4cuteplIJNS_15ArithmeticTupleIJiEEEEJNS1_IJNS_1CILi0EEEiEEEEEEDaRKNS1_IJDpT_EEERKNS1_IJDpT0_EEEENKUlDpRKT_E_clIJNS1_IJiiEEEEEEDaSJ_ - $_ZN7cutlass13device_kernelIN5flash19enable_sm80_to_sm89INS1_16FlashAttnBwdSm80INS1_25CollectiveMainloopBwdSm80ILi2ELi2EN4cute5tupleIJNS5_1CILi64EEENS7_ILi128EEES8_EEENS_10bfloat16_tEfNS_4arch4Sm80ELb0ELb0ELb1ELb0ELb0ELb0ELb0ELb0ELi2ELi2ELi4ELi2ELb1EEENS1_24CollectiveEpilogueBwdGQAISA_fSD_Li256ELb0ELb0EEENS1_19SingleTileSchedulerILb0ELb0ELb0ELi128EEEEEEEEEvNT_6ParamsE$_ZZN4cute9transformINS_15ArithmeticTupleIJiiEEEZNS_14transform_leafIS2_RNS_8identityEEEDaRKT_OT0_EUlRKT_E_EEDaS8_SA_ENKUlDpSD_E_clIJiiEEEDaSF_)
$_ZN7cutlass13device_kernelIN5flash19enable_sm80_to_sm89INS1_16FlashAttnBwdSm80INS1_25CollectiveMainloopBwdSm80ILi2ELi2EN4cute5tupleIJNS5_1CILi64EEENS7_ILi128EEES8_EEENS_10bfloat16_tEfNS_4arch4Sm80ELb0ELb0ELb1ELb0ELb0ELb0ELb0ELb0ELi2ELi2ELi4ELi2ELb1EEENS1_24CollectiveEpilogueBwdGQAISA_fSD_Li256ELb0ELb0EEENS1_19SingleTileSchedulerILb0ELb0ELb0ELi128EEEEEEEEEvNT_6ParamsE$_ZZN4cute9transformINS_15ArithmeticTupleIJiiEEEZNS_14transform_leafIS2_RNS_8identityEEEDaRKT_OT0_EUlRKT_E_EEDaS8_SA_ENKUlDpSD_E_clIJiiEEEDaSF_:
[----:B------:R-:W-:Y:S02]  /*8d50*/  IADD3 R7, R1, 0x1a0, RZ ;  /* 0x000001a001077810 */ /* 0x000fe40007ffe0ff */
[----:B------:R-:W-:Y:S02]  /*8d60*/  MOV R10, 0x8d90 ;  /* 0x00008d90000a7802 */ /* 0x000fe40000000f00 */
[----:B------:R-:W-:Y:S02]  /*8d70*/  IADD3 R7, R7, c[0x0][0x20], RZ ;  /* 0x0000080007077a10 */ /* 0x000fe40007ffe0ff */
[----:B------:R-:W-:Y:S05]  /*8d80*/  CALL.REL.NOINC `($_ZN7cutlass13device_kernelIN5flash19enable_sm80_to_sm89INS1_16FlashAttnBwdSm80INS1_25CollectiveMainloopBwdSm80ILi2ELi2EN4cute5tupleIJNS5_1CILi64EEENS7_ILi128EEES8_EEENS_10bfloat16_tEfNS_4arch4Sm80ELb0ELb0ELb1ELb0ELb0ELb0ELb0ELb0ELi2ELi2ELi4ELi2ELb1EEENS1_24CollectiveEpilogueBwdGQAISA_fSD_Li256ELb0ELb0EEENS1_19SingleTileSchedulerILb0ELb0ELb0ELi128EEEEEEEEEvNT_6ParamsE$_ZN4cute3eso3ESOILb0ELb0EJiiEEC2ERKiS4_) ;  /* 0xffffd0e000007944 */ /* 0x000fea0003c3ffff */
[----:B-1----:R1:W5:Y:S01]  /*8d90*/  LDL.64 R6, [R1+0x1a0] ;  /* 0x0001a00001067983 */ /* 0x0023620000100a00 */
[----:B------:R-:W-:-:S04]  /*8da0*/  MOV R9, 0x0 ;  /* 0x0000000000097802 */ /* 0x000fc80000000f00 */
[----:B------:R-:W-:Y:S05]  /*8db0*/  RET.REL.NODEC R8 `(_ZN7cutlass13device_kernelIN5flash19enable_sm80_to_sm89INS1_16FlashAttnBwdSm80INS1_25CollectiveMainloopBwdSm80ILi2ELi2EN4cute5tupleIJNS5_1CILi64EEENS7_ILi128EEES8_EEENS_10bfloat16_tEfNS_4arch4Sm80ELb0ELb0ELb1ELb0ELb0ELb0ELb0ELb0ELi2ELi2ELi4ELi2ELb1EEENS1_24CollectiveEpilogueBwdGQAISA_fSD_Li256ELb0ELb0EEENS1_19SingleTileSchedulerILb0ELb0ELb0ELi128EEEEEEEEEvNT_6ParamsE) ;  /* 0xffff724008007950 */ /* 0x000fea0003c3ffff */
        .type           $_ZN7cutlass13device_kernelIN5flash19enable_sm80_to_sm89INS1_16FlashAttnBwdSm80INS1_25CollectiveMainloopBwdSm80ILi2ELi2EN4cute5tupleIJNS5_1CILi64EEENS7_ILi128EEES8_EEENS_10bfloat16_tEfNS_4arch4Sm80ELb0ELb0ELb1ELb0ELb0ELb0ELb0ELb0ELi2ELi2ELi4ELi2ELb1EEENS1_24CollectiveEpilogueBwdGQAISA_fSD_Li256ELb0ELb0EEENS1_19SingleTileSchedulerILb0ELb0ELb0ELi128EEEEEEEEEvNT_6ParamsE$_ZZN4cuteplIJNS_15ArithmeticTupleIJiEEEEJNS1_IJNS_1CILi0EEEiEEEEEEDaRKNS1_IJDpT_EEERKNS1_IJDpT0_EEEENKUlDpRKT_E_clIJNS1_IJiiEEEEEEDaSJ_,@function
        .size           $_ZN7cutlass13device_kernelIN5flash19enable_sm80_to_sm89INS1_16FlashAttnBwdSm80INS1_25CollectiveMainloopBwdSm80ILi2ELi2EN4cute5tupleIJNS5_1CILi64EEENS7_ILi128EEES8_EEENS_10bfloat16_tEfNS_4arch4Sm80ELb0ELb0ELb1ELb0ELb0ELb0ELb0ELb0ELi2ELi2ELi4ELi2ELb1EEENS1_24CollectiveEpilogueBwdGQAISA_fSD_Li256ELb0ELb0EEENS1_19SingleTileSchedulerILb0ELb0ELb0ELi128EEEEEEEEEvNT_6ParamsE$_ZZN4cuteplIJNS_15ArithmeticTupleIJiEEEEJNS1_IJNS_1CILi0EEEiEEEEEEDaRKNS1_IJDpT_EEERKNS1_IJDpT0_EEEENKUlDpRKT_E_clIJNS1_IJiiEEEEEEDaSJ_,($_ZN7cutlass13device_kernelIN5flash19enable_sm80_to_sm89INS1_16FlashAttnBwdSm80INS1_25CollectiveMainloopBwdSm80ILi2ELi2EN4cute5tupleIJNS5_1CILi64EEENS7_ILi128EEES8_EEENS_10bfloat16_tEfNS_4arch4Sm80ELb0ELb0ELb1ELb0ELb0ELb0ELb0ELb0ELi2ELi2ELi4ELi2ELb1EEENS1_24CollectiveEpilogueBwdGQAISA_fSD_Li256ELb0ELb0EEENS1_19SingleTileSchedulerILb0ELb0ELb0ELi128EEEEEEEEEvNT_6ParamsE$_ZZN4cuteplIJNS_15ArithmeticTupleIJiiEEEEJNS_1CILi0EEEiiiEEEDaRKNS1_IJDpT_EEERKNS1_IJDpT0_EEEENKUlDpRKT_E_clIJS2_iiiEEEDaSI_ - $_ZN7cutlass13device_kernelIN5flash19enable_sm80_to_sm89INS1_16FlashAttnBwdSm80INS1_25CollectiveMainloopBwdSm80ILi2ELi2EN4cute5tupleIJNS5_1CILi64EEENS7_ILi128EEES8_EEENS_10bfloat16_tEfNS_4arch4Sm80ELb0ELb0ELb1ELb0ELb0ELb0ELb0ELb0ELi2ELi2ELi4ELi2ELb1EEENS1_24CollectiveEpilogueBwdGQAISA_fSD_Li256ELb0ELb0EEENS1_19SingleTileSchedulerILb0ELb0ELb0ELi128EEEEEEEEEvNT_6ParamsE$_ZZN4cuteplIJNS_15ArithmeticTupleIJiEEEEJNS1_IJNS_1CILi0EEEiEEEEEEDaRKNS1_IJDpT_EEERKNS1_IJDpT0_EEEENKUlDpRKT_E_clIJNS1_IJiiEEEEEEDaSJ_)
$_ZN7cutlass13device_kernelIN5flash19enable_sm80_to_sm89INS1_16FlashAttnBwdSm80INS1_25CollectiveMainloopBwdSm80ILi2ELi2EN4cute5tupleIJNS5_1CILi64EEENS7_ILi128EEES8_EEENS_10bfloat16_tEfNS_4arch4Sm80ELb0ELb0ELb1ELb0ELb0ELb0ELb0ELb0ELi2ELi2ELi4ELi2ELb1EEENS1_24CollectiveEpilogueBwdGQAISA_fSD_Li256ELb0ELb0EEENS1_19SingleTileSchedulerILb0ELb0ELb0ELi128EEEEEEEEEvNT_6ParamsE$_ZZN4cuteplIJNS_15ArithmeticTupleIJiEEEEJNS1_IJNS_1CILi0EEEiEEEEEEDaRKNS1_IJDpT_EEERKNS1_IJDpT0_EEEENKUlDpRKT_E_clIJNS1_IJiiEEEEEEDaSJ_:
[----:B------:R-:W-:Y:S02]  /*8dc0*/  IADD3 R7, R1, 0x19c, RZ ;  /* 0x0000019c01077810 */ /* 0x000fe40007ffe0ff */
[----:B------:R-:W-:Y:S02]  /*8dd0*/  MOV R10, 0x8e00 ;  /* 0x00008e00000a7802 */ /* 0x000fe40000000f00 */
[----:B------:R-:W-:Y:S02]  /*8de0*/  IADD3 R7, R7, c[0x0][0x20], RZ ;  /* 0x0000080007077a10 */ /* 0x000fe40007ffe0ff */
[----:B------:R-:W-:Y:S05]  /*8df0*/  CALL.REL.NOINC `($_ZN7cutlass13device_kernelIN5flash19enable_sm80_to_sm89INS1_16FlashAttnBwdSm80INS1_25CollectiveMainloopBwdSm80ILi2ELi2EN4cute5tupleIJNS5_1CILi64EEENS7_ILi128EEES8_EEENS_10bfloat16_tEfNS_4arch4Sm80ELb0ELb0ELb1ELb0ELb0ELb0ELb0ELb0ELi2ELi2ELi4ELi2ELb1EEENS1_24CollectiveEpilogueBwdGQAISA_fSD_Li256ELb0ELb0EEENS1_19SingleTileSchedulerILb0ELb0ELb0ELi128EEEEEEEEEvNT_6ParamsE$_ZN4cute5tupleIJNS_15ArithmeticTupleIJiiEEEEEC2ERKS2_) ;  /* 0xffffdbe000007944 */ /* 0x000fea0003c3ffff */
[----:B------:R2:W5:Y:S04]  /*8e00*/  LDL R9, [R1+0x1a0] ;  /* 0x0001a00001097983 */ /* 0x0005680000100800 */
[----:B------:R2:W5:Y:S01]  /*8e10*/  LDL R8, [R1+0x19c] ;  /* 0x00019c0001087983 */ /* 0x0005620000100800 */
[----:B-1----:R-:W-:-:S04]  /*8e20*/  MOV R7, 0x0 ;  /* 0x0000000000077802 */ /* 0x002fc80000000f00 */
[----:B------:R-:W-:Y:S05]  /*8e30*/  RET.REL.NODEC R6 `(_ZN7cutlass13device_kernelIN5flash19enable_sm80_to_sm89INS1_16FlashAttnBwdSm80INS1_25CollectiveMainloopBwdSm80ILi2ELi2EN4cute5tupleIJNS5_1CILi64EEENS7_ILi128EEES8_EEENS_10bfloat16_tEfNS_4arch4Sm80ELb0ELb0ELb1ELb0ELb0ELb0ELb0ELb0ELi2ELi2ELi4ELi2ELb1EEENS1_24CollectiveEpilogueBwdGQAISA_fSD_Li256ELb0ELb0EEENS1_19SingleTileSchedulerILb0ELb0ELb0ELi128EEEEEEEEEvNT_6ParamsE) ;  /* 0xffff71c006007950 */ /* 0x000fea0003c3ffff */
        .type           $_ZN7cutlass13device_kernelIN5flash19enable_sm80_to_sm89INS1_16FlashAttnBwdSm80INS1_25CollectiveMainloopBwdSm80ILi2ELi2EN4cute5tupleIJNS5_1CILi64EEENS7_ILi128EEES8_EEENS_10bfloat16_tEfNS_4arch4Sm80ELb0ELb0ELb1ELb0ELb0ELb0ELb0ELb0ELi2ELi2ELi4ELi2ELb1EEENS1_24CollectiveEpilogueBwdGQAISA_fSD_Li256ELb0ELb0EEENS1_19SingleTileSchedulerILb0ELb0ELb0ELi128EEEEEEEEEvNT_6ParamsE$_ZZN4cuteplIJNS_15ArithmeticTupleIJiiEEEEJNS_1CILi0EEEiiiEEEDaRKNS1_IJDpT_EEERKNS1_IJDpT0_EEEENKUlDpRKT_E_clIJS2_iiiEEEDaSI_,@function
        .size           $_ZN7cutlass13device_kernelIN5flash19enable_sm80_to_sm89INS1_16FlashAttnBwdSm80INS1_25CollectiveMainloopBwdSm80ILi2ELi2EN4cute5tupleIJNS5_1CILi64EEENS7_ILi128EEES8_EEENS_10bfloat16_tEfNS_4arch4Sm80ELb0ELb0ELb1ELb0ELb0ELb0ELb0ELb0ELi2ELi2ELi4ELi2ELb1EEENS1_24CollectiveEpilogueBwdGQAISA_fSD_Li256ELb0ELb0EEENS1_19SingleTileSchedulerILb0ELb0ELb0ELi128EEEEEEEEEvNT_6ParamsE$_ZZN4cuteplIJNS_15ArithmeticTupleIJiiEEEEJNS_1CILi0EEEiiiEEEDaRKNS1_IJDpT_EEERKNS1_IJDpT0_EEEENKUlDpRKT_E_clIJS2_iiiEEEDaSI_,($_ZN7cutlass13device_kernelIN5flash19enable_sm80_to_sm89INS1_16FlashAttnBwdSm80INS1_25CollectiveMainloopBwdSm80ILi2ELi2EN4cute5tupleIJNS5_1CILi64EEENS7_ILi128EEES8_EEENS_10bfloat16_tEfNS_4arch4Sm80ELb0ELb0ELb1ELb0ELb0ELb0ELb0ELb0ELi2ELi2ELi4ELi2ELb1EEENS1_24CollectiveEpilogueBwdGQAISA_fSD_Li256ELb0ELb0EEENS1_19SingleTileSchedulerILb0ELb0ELb0ELi128EEEEEEEEEvNT_6ParamsE$_ZZN4cuteplIJNS_1CILi0EEES2_EJiEEEDaRKNS_15ArithmeticTupleIJDpT_EEERKNS3_IJDpT0_EEEENKUlDpRKT_E_clIJiS2_EEEDaSH_ - $_ZN7cutlass13device_kernelIN5flash19enable_sm80_to_sm89INS1_16FlashAttnBwdSm80INS1_25CollectiveMainloopBwdSm80ILi2ELi2EN4cute5tupleIJNS5_1CILi64EEENS7_ILi128EEES8_EEENS_10bfloat16_tEfNS_4arch4Sm80ELb0ELb0ELb1ELb0ELb0ELb0ELb0ELb0ELi2ELi2ELi4ELi2ELb1EEENS1_24CollectiveEpilogueBwdGQAISA_fSD_Li256ELb0ELb0EEENS1_19SingleTileSchedulerILb0ELb0ELb0ELi128EEEEEEEEEvNT_6ParamsE$_ZZN4cuteplIJNS_15ArithmeticTupleIJiiEEEEJNS_1CILi0EEEiiiEEEDaRKNS1_IJDpT_EEERKNS1_IJDpT0_EEEENKUlDpRKT_E_clIJS2_iiiEEEDaSI_)
$_ZN7cutlass13device_kernelIN5flash19enable_sm80_to_sm89INS1_16FlashAttnBwdSm80INS1_25CollectiveMainloopBwdSm80ILi2ELi2EN4cute5tupleIJNS5_1CILi64EEENS7_ILi128EEES8_EEENS_10bfloat16_tEfNS_4arch4Sm80ELb0ELb0ELb1ELb0ELb0ELb0ELb0ELb0ELi2ELi2ELi4ELi2ELb1EEENS1_24CollectiveEpilogueBwdGQAISA_fSD_Li256ELb0ELb0EEENS1_19SingleTileSchedulerILb0ELb0ELb0ELi128EEEEEEEEEvNT_6ParamsE$_ZZN4cuteplIJNS_15ArithmeticTupleIJiiEEEEJNS_1CILi0EEEiiiEEEDaRKNS1_IJDpT_EEERKNS1_IJDpT0_EEEENKUlDpRKT_E_clIJS2_iiiEEEDaSI_:
[----:B------:R-:W-:Y:S01]  /*8e40*/  IADD3 R7, R1, 0x19c, RZ ;  /* 0x0000019c01077810 */ /* 0x000fe20007ffe0ff */
[----:B------:R-:W-:Y:S01]  /*8e50*/  IMAD.MOV.U32 R60, RZ, RZ, R9 ;  /* 0x000000ffff3c7224 */ /* 0x000fe200078e0009 */
[----:B------:R-:W-:Y:S01]  /*8e60*/  MOV R50, 0x8eb0 ;  /* 0x00008eb000327802 */ /* 0x000fe20000000f00 */
[----:B------:R-:W-:Y:S01]  /*8e70*/  IMAD.MOV.U32 R6, RZ, RZ, R28 ;  /* 0x000000ffff067224 */ /* 0x000fe200078e001c */
[----:B------:R-:W-:Y:S01]  /*8e80*/  IADD3 R7, R7, c[0x0][0x20], RZ ;  /* 0x0000080007077a10 */ /* 0x000fe20007ffe0ff */
[----:B------:R-:W-:Y:S02]  /*8e90*/  IMAD.MOV.U32 R9, RZ, RZ, R16 ;  /* 0x000000ffff097224 */ /* 0x000fe400078e0010 */
[----:B------:R-:W-:Y:S05]  /*8ea0*/  CALL.REL.NOINC `($_ZN7cutlass13device_kernelIN5flash19enable_sm80_to_sm89INS1_16FlashAttnBwdSm80INS1_25CollectiveMainloopBwdSm80ILi2ELi2EN4cute5tupleIJNS5_1CILi64EEENS7_ILi128EEES8_EEENS_10bfloat16_tEfNS_4arch4Sm80ELb0ELb0ELb1ELb0ELb0ELb0ELb0ELb0ELi2ELi2ELi4ELi2ELb1EEENS1_24CollectiveEpilogueBwdGQAISA_fSD_Li256ELb0ELb0EEENS1_19SingleTileSchedulerILb0ELb0ELb0ELi128EEEEEEEEEvNT_6ParamsE$_ZN4cute5tupleIJNS_15ArithmeticTupleIJiiEEEiiiEEC2ERKS2_RKiS7_S7_) ;  /* 0xffffdb7000007944 */ /* 0x000fea0003c3ffff */
[----:B------:R2:W5:Y:S04]  /*8eb0*/  LDL R16, [R1+0x19c] ;  /* 0x00019c0001107983 */ /* 0x0005680000100800 */
[----:B-1----:R2:W5:Y:S04]  /*8ec0*/  LDL.64 R8, [R1+0x1a8] ;  /* 0x0001a80001087983 */ /* 0x0025680000100a00 */
[----:B------:R2:W5:Y:S01]  /*8ed0*/  LDL.64 R6, [R1+0x1a0] ;  /* 0x0001a00001067983 */ /* 0x0005620000100a00 */
[----:B------:R-:W-:-:S04]  /*8ee0*/  MOV R11, 0x0 ;  /* 0x00000000000b7802 */ /* 0x000fc80000000f00 */
[----:B------:R-:W-:Y:S05]  /*8ef0*/  RET.REL.NODEC R10 `(_ZN7cutlass13device_kernelIN5flash19enable_sm80_to_sm89INS1_16FlashAttnBwdSm80INS1_25CollectiveMainloopBwdSm80ILi2ELi2EN4cute5tupleIJNS5_1CILi64EEENS7_ILi128EEES8_EEENS_10bfloat16_tEfNS_4arch4Sm80ELb0ELb0ELb1ELb0ELb0ELb0ELb0ELb0ELi2ELi2ELi4ELi2ELb1EEENS1_24CollectiveEpilogueBwdGQAISA_fSD_Li256ELb0ELb0EEENS1_19SingleTileSchedulerILb0ELb0ELb0ELi128EEEEEEEEEvNT_6ParamsE) ;  /* 0xffff71000a007950 */ /* 0x000fea0003c3ffff */
        .type           $_ZN7cutlass13device_kernelIN5flash19enable_sm80_to_sm89INS1_16FlashAttnBwdSm80INS1_25CollectiveMainloopBwdSm80ILi2ELi2EN4cute5tupleIJNS5_1CILi64EEENS7_ILi128EEES8_EEENS_10bfloat16_tEfNS_4arch4Sm80ELb0ELb0ELb1ELb0ELb0ELb0ELb0ELb0ELi2ELi2ELi4ELi2ELb1EEENS1_24CollectiveEpilogueBwdGQAISA_fSD_Li256ELb0ELb0EEENS1_19SingleTileSchedulerILb0ELb0ELb0ELi128EEEEEEEEEvNT_6ParamsE$_ZZN4cuteplIJNS_1CILi0EEES2_EJiEEEDaRKNS_15ArithmeticTupleIJDpT_EEERKNS3_IJDpT0_EEEENKUlDpRKT_E_clIJiS2_EEEDaSH_,@function
        .size           $_ZN7cutlass13device_kernelIN5flash19enable_sm80_to_sm89INS1_16FlashAttnBwdSm80INS1_25CollectiveMainloopBwdSm80ILi2ELi2EN4cute5tupleIJNS5_1CILi64EEENS7_ILi128EEES8_EEENS_10bfloat16_tEfNS_4arch4Sm80ELb0ELb0ELb1ELb0ELb0ELb0ELb0ELb0ELi2ELi2ELi4ELi2ELb1EEENS1_24CollectiveEpilogueBwdGQAISA_fSD_Li256ELb0ELb0EEENS1_19SingleTileSchedulerILb0ELb0ELb0ELi128EEEEEEEEEvNT_6ParamsE$_ZZN4cuteplIJNS_1CILi0EEES2_EJiEEEDaRKNS_15ArithmeticTupleIJDpT_EEERKNS3_IJDpT0_EEEENKUlDpRKT_E_clIJiS2_EEEDaSH_,($_ZN7cutlass13device_kernelIN5flash19enable_sm80_to_sm89INS1_16FlashAttnBwdSm80INS1_25CollectiveMainloopBwdSm80ILi2ELi2EN4cute5tupleIJNS5_1CILi64EEENS7_ILi128EEES8_EEENS_10bfloat16_tEfNS_4arch4Sm80ELb0ELb0ELb1ELb0ELb0ELb0ELb0ELb0ELi2ELi2ELi4ELi2ELb1EEENS1_24CollectiveEpilogueBwdGQAISA_fSD_Li256ELb0ELb0EEENS1_19SingleTileSchedulerILb0ELb0ELb0ELi128EEEEEEEEEvNT_6ParamsE$_ZZN4cuteplIJNS_1CILi0EEES2_EJiS2_EEEDaRKNS_15ArithmeticTupleIJDpT_EEERKNS3_IJDpT0_EEEENKUlDpRKT_E_clIJiS2_EEEDaSH_ - $_ZN7cutlass13device_kernelIN5flash19enable_sm80_to_sm89INS1_16FlashAttnBwdSm80INS1_25CollectiveMainloopBwdSm80ILi2ELi2EN4cute5tupleIJNS5_1CILi64EEENS7_ILi128EEES8_EEENS_10bfloat16_tEfNS_4arch4Sm80ELb0ELb0ELb1ELb0ELb0ELb0ELb0ELb0ELi2ELi2ELi4ELi2ELb1EEENS1_24CollectiveEpilogueBwdGQAISA_fSD_Li256ELb0ELb0EEENS1_19SingleTileSchedulerILb0ELb0ELb0ELi128EEEEEEEEEvNT_6ParamsE$_ZZN4cuteplIJNS_1CILi0EEES2_EJiEEEDaRKNS_15ArithmeticTupleIJDpT_EEERKNS3_IJDpT0_EEEENKUlDpRKT_E_clIJiS2_EEEDaSH_)
$_ZN7cutlass13device_kernelIN5flash19enable_sm80_to_sm89INS1_16FlashAttnBwdSm80INS1_25CollectiveMainloopBwdSm80ILi2ELi2EN4cute5tupleIJNS5_1CILi64EEENS7_ILi128EEES8_EEENS_10bfloat16_tEfNS_4arch4Sm80ELb0ELb0ELb1ELb0ELb0ELb0ELb0ELb0ELi2ELi2ELi4ELi2ELb1EEENS1_24CollectiveEpilogueBwdGQAISA_fSD_Li256ELb0ELb0EEENS1_19SingleTileSchedulerILb0ELb0ELb0ELi128EEEEEEEEEvNT_6ParamsE$_ZZN4cuteplIJNS_1CILi0EEES2_EJiEEEDaRKNS_15ArithmeticTupleIJDpT_EEERKNS3_IJDpT0_EEEENKUlDpRKT_E_clIJiS2_EEEDaSH_:
[----:B------:R-:W-:Y:S02]  /*8f00*/  IADD3 R6, R1, 0x188, RZ ;  /* 0x0000018801067810 */ /* 0x000fe40007ffe0ff */
[----:B------:R-:W-:Y:S02]  /*8f10*/  MOV R16, 0x8f40 ;  /* 0x00008f4000107802 */ /* 0x000fe40000000f00 */
[----:B------:R-:W-:Y:S02]  /*8f20*/  IADD3 R6, R6, c[0x0][0x20], RZ ;  /* 0x0000080006067a10 */ /* 0x000fe40007ffe0ff */
[----:B------:R-:W-:Y:S05]  /*8f30*/  CALL.REL.NOINC `($_ZN7cutlass13device_kernelIN5flash19enable_sm80_to_sm89INS1_16FlashAttnBwdSm80INS1_25CollectiveMainloopBwdSm80ILi2ELi2EN4cute5tupleIJNS5_1CILi64EEENS7_ILi128EEES8_EEENS_10bfloat16_tEfNS_4arch4Sm80ELb0ELb0ELb1ELb0ELb0ELb0ELb0ELb0ELi2ELi2ELi4ELi2ELb1EEENS1_24CollectiveEpilogueBwdGQAISA_fSD_Li256ELb0ELb0EEENS1_19SingleTileSchedulerILb0ELb0ELb0ELi128EEEEEEEEEvNT_6ParamsE$_ZN4cute5tupleIJiNS_1CILi0EEEEEC2ERKiRKS2_) ;  /* 0xffffdcf000007944 */ /* 0x000fea0003c3ffff */
[----:B------:R1:W5:Y:S01]  /*8f40*/  LDL R7, [R1+0x188] ;  /* 0x0001880001077983 */ /* 0x0003620000100800 */
[----:B------:R-:W-:-:S04]  /*8f50*/  MOV R11, 0x0 ;  /* 0x00000000000b7802 */ /* 0x000fc80000000f00 */
[----:B------:R-:W-:Y:S05]  /*8f60*/  RET.REL.NODEC R10 `(_ZN7cutlass13device_kernelIN5flash19enable_sm80_to_sm89INS1_16FlashAttnBwdSm80INS1_25CollectiveMainloopBwdSm80ILi2ELi2EN4cute5tupleIJNS5_1CILi64EEENS7_ILi128EEES8_EEENS_10bfloat16_tEfNS_4arch4Sm80ELb0ELb0ELb1ELb0ELb0ELb0ELb0ELb0ELi2ELi2ELi4ELi2ELb1EEENS1_24CollectiveEpilogueBwdGQAISA_fSD_Li256ELb0ELb0EEENS1_19SingleTileSchedulerILb0ELb0ELb0ELi128EEEEEEEEEvNT_6ParamsE) ;  /* 0xffff70900a007950 */ /* 0x000fea0003c3ffff */
        .type           $_ZN7cutlass13device_kernelIN5flash19enable_sm80_to_sm89INS1_16FlashAttnBwdSm80INS1_25CollectiveMainloopBwdSm80ILi2ELi2EN4cute5tupleIJNS5_1CILi64EEENS7_ILi128EEES8_EEENS_10bfloat16_tEfNS_4arch4Sm80ELb0ELb0ELb1ELb0ELb0ELb0ELb0ELb0ELi2ELi2ELi4ELi2ELb1EEENS1_24CollectiveEpilogueBwdGQAISA_fSD_Li256ELb0ELb0EEENS1_19SingleTileSchedulerILb0ELb0ELb0ELi128EEEEEEEEEvNT_6ParamsE$_ZZN4cuteplIJNS_1CILi0EEES2_EJiS2_EEEDaRKNS_15ArithmeticTupleIJDpT_EEERKNS3_IJDpT0_EEEENKUlDpRKT_E_clIJiS2_EEEDaSH_,@function
        .size           $_ZN7cutlass13device_kernelIN5flash19enable_sm80_to_sm89INS1_16FlashAttnBwdSm80INS1_25CollectiveMainloopBwdSm80ILi2ELi2EN4cute5tupleIJNS5_1CILi64EEENS7_ILi128EEES8_EEENS_10bfloat16_tEfNS_4arch4Sm80ELb0ELb0ELb1ELb0ELb0ELb0ELb0ELb0ELi2ELi2ELi4ELi2ELb1EEENS1_24CollectiveEpilogueBwdGQAISA_fSD_Li256ELb0ELb0EEENS1_19SingleTileSchedulerILb0ELb0ELb0ELi128EEEEEEEEEvNT_6ParamsE$_ZZN4cuteplIJNS_1CILi0EEES2_EJiS2_EEEDaRKNS_15ArithmeticTupleIJDpT_EEERKNS3_IJDpT0_EEEENKUlDpRKT_E_clIJiS2_EEEDaSH_,($_ZN7cutlass13device_kernelIN5flash19enable_sm80_to_sm89INS1_16FlashAttnBwdSm80INS1_25CollectiveMainloopBwdSm80ILi2ELi2EN4cute5tupleIJNS5_1CILi64EEENS7_ILi128EEES8_EEENS_10bfloat16_tEfNS_4arch4Sm80ELb0ELb0ELb1ELb0ELb0ELb0ELb0ELb0ELi2ELi2ELi4ELi2ELb1EEENS1_24CollectiveEpilogueBwdGQAISA_fSD_Li256ELb0ELb0EEENS1_19SingleTileSchedulerILb0ELb0ELb0ELi128EEEEEEEEEvNT_6ParamsE$_ZZN4cuteplIJNS_1CILi0EEES2_iEJS2_S2_S2_iEEEDaRKNS_15ArithmeticTupleIJDpT_EEERKNS3_IJDpT0_EEEENKUlDpRKT_E_clIJS2_S2_iiEEEDaSH_ - $_ZN7cutlass13device_kernelIN5flash19enable_sm80_to_sm89INS1_16FlashAttnBwdSm80INS1_25CollectiveMainloopBwdSm80ILi2ELi2EN4cute5tupleIJNS5_1CILi64EEENS7_ILi128EEES8_EEENS_10bfloat16_tEfNS_4arch4Sm80ELb0ELb0ELb1ELb0ELb0ELb0ELb0ELb0ELi2ELi2ELi4ELi2ELb1EEENS1_24CollectiveEpilogueBwdGQAISA_fSD_Li256ELb0ELb0EEENS1_19SingleTileSchedulerILb0ELb0ELb0ELi128EEEEEEEEEvNT_6ParamsE$_ZZN4cuteplIJNS_1CILi0EEES2_EJiS2_EEEDaRKNS_15ArithmeticTupleIJDpT_EEERKNS3_IJDpT0_EEEENKUlDpRKT_E_clIJiS2_EEEDaSH_)
$_ZN7cutlass13device_kernelIN5flash19enable_sm80_to_sm89INS1_16FlashAttnBwdSm80INS1_25CollectiveMainloopBwdSm80ILi2ELi2EN4cute5tupleIJNS5_1CILi64EEENS7_ILi128EEES8_EEENS_10bfloat16_tEfNS_4arch4Sm80ELb0ELb0ELb1ELb0ELb0ELb0ELb0ELb0ELi2ELi2ELi4ELi2ELb1EEENS1_24CollectiveEpilogueBwdGQAISA_fSD_Li256ELb0ELb0EEENS1_19SingleTileSchedulerILb0ELb0ELb0ELi128EEEEEEEEEvNT_6ParamsE$_ZZN4cuteplIJNS_1CILi0EEES2_EJiS2_EEEDaRKNS_15ArithmeticTupleIJDpT_EEERKNS3_IJDpT0_EEEENKUlDpRKT_E_clIJiS2_EEEDaSH_:
[----:B------:R-:W-:Y:S02]  /*8f70*/  IADD3 R6, R1, 0x188, RZ ;  /* 0x0000018801067810 */ /* 0x000fe40007ffe0ff */
[----:B------:R-:W-:Y:S02]  /*8f80*/  MOV R16, 0x8fb0 ;  /* 0x00008fb000107802 */ /* 0x000fe40000000f00 */
[----:B------:R-:W-:Y:S02]  /*8f90*/  IADD3 R6, R6, c[0x0][0x20], RZ ;  /* 0x0000080006067a10 */ /* 0x000fe40007ffe0ff */
[----:B------:R-:W-:Y:S05]  /*8fa0*/  CALL.REL.NOINC `($_ZN7cutlass13device_kernelIN5flash19enable_sm80_to_sm89INS1_16FlashAttnBwdSm80INS1_25CollectiveMainloopBwdSm80ILi2ELi2EN4cute5tupleIJNS5_1CILi64EEENS7_ILi128EEES8_EEENS_10bfloat16_tEfNS_4arch4Sm80ELb0ELb0ELb1ELb0ELb0ELb0ELb0ELb0ELi2ELi2ELi4ELi2ELb1EEENS1_24CollectiveEpilogueBwdGQAISA_fSD_Li256ELb0ELb0EEENS1_19SingleTileSchedulerILb0ELb0ELb0ELi128EEEEEEEEEvNT_6ParamsE$_ZN4cute5tupleIJiNS_1CILi0EEEEEC2ERKiRKS2_) ;  /* 0xffffdc8000007944 */ /* 0x000fea0003c3ffff */
[----:B------:R1:W5:Y:S01]  /*8fb0*/  LDL R200, [R1+0x188] ;  /* 0x0001880001c87983 */ /* 0x0003620000100800 */
[----:B------:R-:W-:-:S04]  /*8fc0*/  MOV R11, 0x0 ;  /* 0x00000000000b7802 */ /* 0x000fc80000000f00 */
[----:B------:R-:W-:Y:S05]  /*8fd0*/  RET.REL.NODEC R10 `(_ZN7cutlass13device_kernelIN5flash19enable_sm80_to_sm89INS1_16FlashAttnBwdSm80INS1_25CollectiveMainloopBwdSm80ILi2ELi2EN4cute5tupleIJNS5_1CILi64EEENS7_ILi128EEES8_EEENS_10bfloat16_tEfNS_4arch4Sm80ELb0ELb0ELb1ELb0ELb0ELb0ELb0ELb0ELi2ELi2ELi4ELi2ELb1EEENS1_24CollectiveEpilogueBwdGQAISA_fSD_Li256ELb0ELb0EEENS1_19SingleTileSchedulerILb0ELb0ELb0ELi128EEEEEEEEEvNT_6ParamsE) ;  /* 0xffff70200a007950 */ /* 0x000fea0003c3ffff */
        .type           $_ZN7cutlass13device_kernelIN5flash19enable_sm80_to_sm89INS1_16FlashAttnBwdSm80INS1_25CollectiveMainloopBwdSm80ILi2ELi2EN4cute5tupleIJNS5_1CILi64EEENS7_ILi128EEES8_EEENS_10bfloat16_tEfNS_4arch4Sm80ELb0ELb0ELb1ELb0ELb0ELb0ELb0ELb0ELi2ELi2ELi4ELi2ELb1EEENS1_24CollectiveEpilogueBwdGQAISA_fSD_Li256ELb0ELb0EEENS1_19SingleTileSchedulerILb0ELb0ELb0ELi128EEEEEEEEEvNT_6ParamsE$_ZZN4cuteplIJNS_1CILi0EEES2_iEJS2_S2_S2_iEEEDaRKNS_15ArithmeticTupleIJDpT_EEERKNS3_IJDpT0_EEEENKUlDpRKT_E_clIJS2_S2_iiEEEDaSH_,@function
        .size           $_ZN7cutlass13device_kernelIN5flash19enable_sm80_to_sm89INS1_16FlashAttnBwdSm80INS1_25CollectiveMainloopBwdSm80ILi2ELi2EN4cute5tupleIJNS5_1CILi64EEENS7_ILi128EEES8_EEENS_10bfloat16_tEfNS_4arch4Sm80ELb0ELb0ELb1ELb0ELb0ELb0ELb0ELb0ELi2ELi2ELi4ELi2ELb1EEENS1_24CollectiveEpilogueBwdGQAISA_fSD_Li256ELb0ELb0EEENS1_19SingleTileSchedulerILb0ELb0ELb0ELi128EEEEEEEEEvNT_6ParamsE$_ZZN4cuteplIJNS_1CILi0EEES2_iEJS2_S2_S2_iEEEDaRKNS_15ArithmeticTupleIJDpT_EEERKNS3_IJDpT0_EEEENKUlDpRKT_E_clIJS2_S2_iiEEEDaSH_,($_ZN7cutlass13device_kernelIN5flash19enable_sm80_to_sm89INS1_16FlashAttnBwdSm80INS1_25CollectiveMainloopBwdSm80ILi2ELi2EN4cute5tupleIJNS5_1CILi64EEENS7_ILi128EEES8_EEENS_10bfloat16_tEfNS_4arch4Sm80ELb0ELb0ELb1ELb0ELb0ELb0ELb0ELb0ELi2ELi2ELi4ELi2ELb1EEENS1_24CollectiveEpilogueBwdGQAISA_fSD_Li256ELb0ELb0EEENS1_19SingleTileSchedulerILb0ELb0ELb0ELi128EEEEEEEEEvNT_6ParamsE$_ZZN4cuteplIJNS_1CILi0EEEiEJS2_S2_iiEEEDaRKNS_15ArithmeticTupleIJDpT_EEERKNS3_IJDpT0_EEEENKUlDpRKT_E_clIJS2_iiiEEEDaSH_ - $_ZN7cutlass13device_kernelIN5flash19enable_sm80_to_sm89INS1_16FlashAttnBwdSm80INS1_25CollectiveMainloopBwdSm80ILi2ELi2EN4cute5tupleIJNS5_1CILi64EEENS7_ILi128EEES8_EEENS_10bfloat16_tEfNS_4arch4Sm80ELb0ELb0ELb1ELb0ELb0ELb0ELb0ELb0ELi2ELi2ELi4ELi2ELb1EEENS1_24CollectiveEpilogueBwdGQAISA_fSD_Li256ELb0ELb0EEENS1_19SingleTileSchedulerILb0ELb0ELb0ELi128EEEEEEEEEvNT_6ParamsE$_ZZN4cuteplIJNS_1CILi0EEES2_iEJS2_S2_S2_iEEEDaRKNS_15ArithmeticTupleIJDpT_EEERKNS3_IJDpT0_EEEENKUlDpRKT_E_clIJS2_S2_iiEEEDaSH_)
$_ZN7cutlass13device_kernelIN5flash19enable_sm80_to_sm89INS1_16FlashAttnBwdSm80INS1_25CollectiveMainloopBwdSm80ILi2ELi2EN4cute5tupleIJNS5_1CILi64EEENS7_ILi128EEES8_EEENS_10bfloat16_tEfNS_4arch4Sm80ELb0ELb0ELb1ELb0ELb0ELb0ELb0ELb0ELi2ELi2ELi4ELi2ELb1EEENS1_24CollectiveEpilogueBwdGQAISA_fSD_Li256ELb0ELb0EEENS1_19SingleTileSchedulerILb0ELb0ELb0ELi128EEEEEEEEEvNT_6ParamsE$_ZZN4cuteplIJNS_1CILi0EEES2_iEJS2_S2_S2_iEEEDaRKNS_15ArithmeticTupleIJDpT_EEERKNS3_IJDpT0_EEEENKUlDpRKT_E_clIJS2_S2_iiEEEDaSH_:
[----:B------:R-:W-:Y:S02]  /*8fe0*/  IADD3 R10, R1, 0x19c, RZ ;  /* 0x0000019c010a7810 */ /* 0x000fe40007ffe0ff */
[----:B------:R-:W-:Y:S02]  /*8ff0*/  MOV R18, 0x9020 ;  /* 0x0000902000127802 */ /* 0x000fe40000000f00 */
[----:B------:R-:W-:Y:S02]  /*9000*/  IADD3 R10, R10, c[0x0][0x20], RZ ;  /* 0x000008000a0a7a10 */ /* 0x000fe40007ffe0ff */
[----:B------:R-:W-:Y:S05]  /*9010*/  CALL.REL.NOINC `($_ZN7cutlass13device_kernelIN5flash19enable_sm80_to_sm89INS1_16FlashAttnBwdSm80INS1_25CollectiveMainloopBwdSm80ILi2ELi2EN4cute5tupleIJNS5_1CILi64EEENS7_ILi128EEES8_EEENS_10bfloat16_tEfNS_4arch4Sm80ELb0ELb0ELb1ELb0ELb0ELb0ELb0ELb0ELi2ELi2ELi4ELi2ELb1EEENS1_24CollectiveEpilogueBwdGQAISA_fSD_Li256ELb0ELb0EEENS1_19SingleTileSchedulerILb0ELb0ELb0ELi128EEEEEEEEEvNT_6ParamsE$_ZN4cute5tupleIJNS_1CILi0EEES2_iiEEC2ERKS2_S5_RKiS7_) ;  /* 0xffffdad000007944 */ /* 0x000fea0003c3ffff */
[----:B------:R2:W5:Y:S04]  /*9020*/  LDL R50, [R1+0x1a0] ;  /* 0x0001a00001327983 */ /* 0x0005680000100800 */
[----:B-1----:R2:W5:Y:S01]  /*9030*/  LDL R10, [R1+0x19c] ;  /* 0x00019c00010a7983 */ /* 0x0025620000100800 */
[----:B------:R-:W-:-:S04]  /*9040*/  MOV R7, 0x0 ;  /* 0x0000000000077802 */ /* 0x000fc80000000f00 */
[----:B------:R-:W-:Y:S05]  /*9050*/  RET.REL.NODEC R6 `(_ZN7cutlass13device_kernelIN5flash19enable_sm80_to_sm89INS1_16FlashAttnBwdSm80INS1_25CollectiveMainloopBwdSm80ILi2ELi2EN4cute5tupleIJNS5_1CILi64EEENS7_ILi128EEES8_EEENS_10bfloat16_tEfNS_4arch4Sm80ELb0ELb0ELb1ELb0ELb0ELb0ELb0ELb0ELi2ELi2ELi4ELi2ELb1EEENS1_24CollectiveEpilogueBwdGQAISA_fSD_Li256ELb0ELb0EEENS1_19SingleTileSchedulerILb0ELb0ELb0ELi128EEEEEEEEEvNT_6ParamsE) ;  /* 0xffff6fa006007950 */ /* 0x000fea0003c3ffff */
        .type           $_ZN7cutlass13device_kernelIN5flash19enable_sm80_to_sm89INS1_16FlashAttnBwdSm80INS1_25CollectiveMainloopBwdSm80ILi2ELi2EN4cute5tupleIJNS5_1CILi64EEENS7_ILi128EEES8_EEENS_10bfloat16_tEfNS_4arch4Sm80ELb0ELb0ELb1ELb0ELb0ELb0ELb0ELb0ELi2ELi2ELi4ELi2ELb1EEENS1_24CollectiveEpilogueBwdGQAISA_fSD_Li256ELb0ELb0EEENS1_19SingleTileSchedulerILb0ELb0ELb0ELi128EEEEEEEEEvNT_6ParamsE$_ZZN4cuteplIJNS_1CILi0EEEiEJS2_S2_iiEEEDaRKNS_15ArithmeticTupleIJDpT_EEERKNS3_IJDpT0_EEEENKUlDpRKT_E_clIJS2_iiiEEEDaSH_,@function
        .size           $_ZN7cutlass13device_kernelIN5flash19enable_sm80_to_sm89INS1_16FlashAttnBwdSm80INS1_25CollectiveMainloopBwdSm80ILi2ELi2EN4cute5tupleIJNS5_1CILi64EEENS7_ILi128EEES8_EEENS_10bfloat16_tEfNS_4arch4Sm80ELb0ELb0ELb1ELb0ELb0ELb0ELb0ELb0ELi2ELi2ELi4ELi2ELb1EEENS1_24CollectiveEpilogueBwdGQAISA_fSD_Li256ELb0ELb0EEENS1_19SingleTileSchedulerILb0ELb0ELb0ELi128EEEEEEEEEvNT_6ParamsE$_ZZN4cuteplIJNS_1CILi0EEEiEJS2_S2_iiEEEDaRKNS_15ArithmeticTupleIJDpT_EEERKNS3_IJDpT0_EEEENKUlDpRKT_E_clIJS2_iiiEEEDaSH_,($_ZN7cutlass13device_kernelIN5flash19enable_sm80_to_sm89INS1_16FlashAttnBwdSm80INS1_25CollectiveMainloopBwdSm80ILi2ELi2EN4cute5tupleIJNS5_1CILi64EEENS7_ILi128EEES8_EEENS_10bfloat16_tEfNS_4arch4Sm80ELb0ELb0ELb1ELb0ELb0ELb0ELb0ELb0ELi2ELi2ELi4ELi2ELb1EEENS1_24CollectiveEpilogueBwdGQAISA_fSD_Li256ELb0ELb0EEENS1_19SingleTileSchedulerILb0ELb0ELb0ELi128EEEEEEEEEvNT_6ParamsE$_ZZN4cuteplIJiEJNS_1CILi0EEEEEEDaRKNS_15ArithmeticTupleIJDpT_EEERKNS3_IJDpT0_EEEENKUlDpRKT_E_clIJiEEEDaSH_ - $_ZN7cutlass13device_kernelIN5flash19enable_sm80_to_sm89INS1_16FlashAttnBwdSm80INS1_25CollectiveMainloopBwdSm80ILi2ELi2EN4cute5tupleIJNS5_1CILi64EEENS7_ILi128EEES8_EEENS_10bfloat16_tEfNS_4arch4Sm80ELb0ELb0ELb1ELb0ELb0ELb0ELb0ELb0ELi2ELi2ELi4ELi2ELb1EEENS1_24CollectiveEpilogueBwdGQAISA_fSD_Li256ELb0ELb0EEENS1_19SingleTileSchedulerILb0ELb0ELb0ELi128EEEEEEEEEvNT_6ParamsE$_ZZN4cuteplIJNS_1CILi0EEEiEJS2_S2_iiEEEDaRKNS_15ArithmeticTupleIJDpT_EEERKNS3_IJDpT0_EEEENKUlDpRKT_E_clIJS2_iiiEEEDaSH_)
$_ZN7cutlass13device_kernelIN5flash19enable_sm80_to_sm89INS1_16FlashAttnBwdSm80INS1_25CollectiveMainloopBwdSm80ILi2ELi2EN4cute5tupleIJNS5_1CILi64EEENS7_ILi128EEES8_EEENS_10bfloat16_tEfNS_4arch4Sm80ELb0ELb0ELb1ELb0ELb0ELb0ELb0ELb0ELi2ELi2ELi4ELi2ELb1EEENS1_24CollectiveEpilogueBwdGQAISA_fSD_Li256ELb0ELb0EEENS1_19SingleTileSchedulerILb0ELb0ELb0ELi128EEEEEEEEEvNT_6ParamsE$_ZZN4cuteplIJNS_1CILi0EEEiEJS2_S2_iiEEEDaRKNS_15ArithmeticTupleIJDpT_EEERKNS3_IJDpT0_EEEENKUlDpRKT_E_clIJS2_iiiEEEDaSH_:
[----:B------:R-:W-:Y:S01]  /*9060*/  IADD3 R7, R1, 0x19c, RZ ;  /* 0x0000019c01077810 */ /* 0x000fe20007ffe0ff */
[----:B------:R-:W-:Y:S01]  /*9070*/  IMAD.MOV.U32 R50, RZ, RZ, R6 ;  /* 0x000000ffff327224 */ /* 0x000fe200078e0006 */
[----:B------:R-:W-:Y:S01]  /*9080*/  MOV R18, 0x90c0 ;  /* 0x000090c000127802 */ /* 0x000fe20000000f00 */
[----:B------:R-:W-:Y:S01]  /*9090*/  IMAD.MOV.U32 R6, RZ, RZ, R28 ;  /* 0x000000ffff067224 */ /* 0x000fe200078e001c */
[----:B------:R-:W-:Y:S02]  /*90a0*/  IADD3 R7, R7, c[0x0][0x20], RZ ;  /* 0x0000080007077a10 */ /* 0x000fe40007ffe0ff */
[----:B------:R-:W-:Y:S05]  /*90b0*/  CALL.REL.NOINC `($_ZN7cutlass13device_kernelIN5flash19enable_sm80_to_sm89INS1_16FlashAttnBwdSm80INS1_25CollectiveMainloopBwdSm80ILi2ELi2EN4cute5tupleIJNS5_1CILi64EEENS7_ILi128EEES8_EEENS_10bfloat16_tEfNS_4arch4Sm80ELb0ELb0ELb1ELb0ELb0ELb0ELb0ELb0ELi2ELi2ELi4ELi2ELb1EEENS1_24CollectiveEpilogueBwdGQAISA_fSD_Li256ELb0ELb0EEENS1_19SingleTileSchedulerILb0ELb0ELb0ELi128EEEEEEEEEvNT_6ParamsE$_ZN4cute5tupleIJNS_1CILi0EEEiiiEEC2ERKS2_RKiS7_S7_) ;  /* 0xffffdad000007944 */ /* 0x000fea0003c3ffff */
[----:B------:R1:W5:Y:S04]  /*90c0*/  LDL R18, [R1+0x19c] ;  /* 0x00019c0001127983 */ /* 0x0003680000100800 */
[----:B------:R1:W5:Y:S01]  /*90d0*/  LDL.64 R6, [R1+0x1a0] ;  /* 0x0001a00001067983 */ /* 0x0003620000100a00 */
[----:B------:R-:W-:-:S04]  /*90e0*/  MOV R11, 0x0 ;  /* 0x00000000000b7802 */ /* 0x000fc80000000f00 */
[----:B------:R-:W-:Y:S05]  /*90f0*/  RET.REL.NODEC R10 `(_ZN7cutlass13device_kernelIN5flash19enable_sm80_to_sm89INS1_16FlashAttnBwdSm80INS1_25CollectiveMainloopBwdSm80ILi2ELi2EN4cute5tupleIJNS5_1CILi64EEENS7_ILi128EEES8_EEENS_10bfloat16_tEfNS_4arch4Sm80ELb0ELb0ELb1ELb0ELb0ELb0ELb0ELb0ELi2ELi2ELi4ELi2ELb1EEENS1_24CollectiveEpilogueBwdGQAISA_fSD_Li256ELb0ELb0EEENS1_19SingleTileSchedulerILb0ELb0ELb0ELi128EEEEEEEEEvNT_6ParamsE) ;  /* 0xffff6f000a007950 */ /* 0x000fea0003c3ffff */
        .type           $_ZN7cutlass13device_kernelIN5flash19enable_sm80_to_sm89INS1_16FlashAttnBwdSm80INS1_25CollectiveMainloopBwdSm80ILi2ELi2EN4cute5tupleIJNS5_1CILi64EEENS7_ILi128EEES8_EEENS_10bfloat16_tEfNS_4arch4Sm80ELb0ELb0ELb1ELb0ELb0ELb0ELb0ELb0ELi2ELi2ELi4ELi2ELb1EEENS1_24CollectiveEpilogueBwdGQAISA_fSD_Li256ELb0ELb0EEENS1_19SingleTileSchedulerILb0ELb0ELb0ELi128EEEEEEEEEvNT_6ParamsE$_ZZN4cuteplIJiEJNS_1CILi0EEEEEEDaRKNS_15ArithmeticTupleIJDpT_EEERKNS3_IJDpT0_EEEENKUlDpRKT_E_clIJiEEEDaSH_,@function
        .size           $_ZN7cutlass13device_kernelIN5flash19enable_sm80_to_sm89INS1_16FlashAttnBwdSm80INS1_25CollectiveMainloopBwdSm80ILi2ELi2EN4cute5tupleIJNS5_1CILi64EEENS7_ILi128EEES8_EEENS_10bfloat16_tEfNS_4arch4Sm80ELb0ELb0ELb1ELb0ELb0ELb0ELb0ELb0ELi2ELi2ELi4ELi2ELb1EEENS1_24CollectiveEpilogueBwdGQAISA_fSD_Li256ELb0ELb0EEENS1_19SingleTileSchedulerILb0ELb0ELb0ELi128EEEEEEEEEvNT_6ParamsE$_ZZN4cuteplIJiEJNS_1CILi0EEEEEEDaRKNS_15ArithmeticTupleIJDpT_EEERKNS3_IJDpT0_EEEENKUlDpRKT_E_clIJiEEEDaSH_,($_ZN7cutlass13device_kernelIN5flash19enable_sm80_to_sm89INS1_16FlashAttnBwdSm80INS1_25CollectiveMainloopBwdSm80ILi2ELi2EN4cute5tupleIJNS5_1CILi64EEENS7_ILi128EEES8_EEENS_10bfloat16_tEfNS_4arch4Sm80ELb0ELb0ELb1ELb0ELb0ELb0ELb0ELb0ELi2ELi2ELi4ELi2ELb1EEENS1_24CollectiveEpilogueBwdGQAISA_fSD_Li256ELb0ELb0EEENS1_19SingleTileSchedulerILb0ELb0ELb0ELi128EEEEEEEEEvNT_6ParamsE$_ZZN4cuteplIJiEJNS_1CILi0EEEiEEEDaRKNS_15ArithmeticTupleIJDpT_EEERKNS3_IJDpT0_EEEENKUlDpRKT_E_clIJiiEEEDaSH_ - $_ZN7cutlass13device_kernelIN5flash19enable_sm80_to_sm89INS1_16FlashAttnBwdSm80INS1_25CollectiveMainloopBwdSm80ILi2ELi2EN4cute5tupleIJNS5_1CILi64EEENS7_ILi128EEES8_EEENS_10bfloat16_tEfNS_4arch4Sm80ELb0ELb0ELb1ELb0ELb0ELb0ELb0ELb0ELi2ELi2ELi4ELi2ELb1EEENS1_24CollectiveEpilogueBwdGQAISA_fSD_Li256ELb0ELb0EEENS1_19SingleTileSchedulerILb0ELb0ELb0ELi128EEEEEEEEEvNT_6ParamsE$_ZZN4cuteplIJiEJNS_1CILi0EEEEEEDaRKNS_15ArithmeticTupleIJDpT_EEERKNS3_IJDpT0_EEEENKUlDpRKT_E_clIJiEEEDaSH_)
$_ZN7cutlass13device_kernelIN5flash19enable_sm80_to_sm89INS1_16FlashAttnBwdSm80INS1_25CollectiveMainloopBwdSm80ILi2ELi2EN4cute5tupleIJNS5_1CILi64EEENS7_ILi128EEES8_EEENS_10bfloat16_tEfNS_4arch4Sm80ELb0ELb0ELb1ELb0ELb0ELb0ELb0ELb0ELi2ELi2ELi4ELi2ELb1EEENS1_24CollectiveEpilogueBwdGQAISA_fSD_Li256ELb0ELb0EEENS1_19SingleTileSchedulerILb0ELb0ELb0ELi128EEEEEEEEEvNT_6ParamsE$_ZZN4cuteplIJiEJNS_1CILi0EEEEEEDaRKNS_15ArithmeticTupleIJDpT_EEERKNS3_IJDpT0_EEEENKUlDpRKT_E_clIJiEEEDaSH_:
[----:B------:R-:W-:Y:S02]  /*9100*/  IADD3 R6, R1, 0x188, RZ ;  /* 0x0000018801067810 */ /* 0x000fe40007ffe0ff */
[----:B------:R-:W-:Y:S02]  /*9110*/  MOV R16, 0x9140 ;  /* 0x0000914000107802 */ /* 0x000fe40000000f00 */
[----:B------:R-:W-:Y:S02]  /*9120*/  IADD3 R6, R6, c[0x0][0x20], RZ ;  /* 0x0000080006067a10 */ /* 0x000fe40007ffe0ff */
[----:B------:R-:W-:Y:S05]  /*9130*/  CALL.REL.NOINC `($_ZN7cutlass13device_kernelIN5flash19enable_sm80_to_sm89INS1_16FlashAttnBwdSm80INS1_25CollectiveMainloopBwdSm80ILi2ELi2EN4cute5tupleIJNS5_1CILi64EEENS7_ILi128EEES8_EEENS_10bfloat16_tEfNS_4arch4Sm80ELb0ELb0ELb1ELb0ELb0ELb0ELb0ELb0ELi2ELi2ELi4ELi2ELb1EEENS1_24CollectiveEpilogueBwdGQAISA_fSD_Li256ELb0ELb0EEENS1_19SingleTileSchedulerILb0ELb0ELb0ELi128EEEEEEEEEvNT_6ParamsE$_ZN4cute5tupleIJiEEC2ERKi) ;  /* 0xffffdaa000007944 */ /* 0x000fea0003c3ffff */
[----:B------:R1:W5:Y:S01]  /*9140*/  LDL R6, [R1+0x188] ;  /* 0x0001880001067983 */ /* 0x0003620000100800 */
[----:B------:R-:W-:-:S04]  /*9150*/  MOV R21, 0x0 ;  /* 0x0000000000157802 */ /* 0x000fc80000000f00 */
[----:B------:R-:W-:Y:S05]  /*9160*/  RET.REL.NODEC R20 `(_ZN7cutlass13device_kernelIN5flash19enable_sm80_to_sm89INS1_16FlashAttnBwdSm80INS1_25CollectiveMainloopBwdSm80ILi2ELi2EN4cute5tupleIJNS5_1CILi64EEENS7_ILi128EEES8_EEENS_10bfloat16_tEfNS_4arch4Sm80ELb0ELb0ELb1ELb0ELb0ELb0ELb0ELb0ELi2ELi2ELi4ELi2ELb1EEENS1_24CollectiveEpilogueBwdGQAISA_fSD_Li256ELb0ELb0EEENS1_19SingleTileSchedulerILb0ELb0ELb0ELi128EEEEEEEEEvNT_6ParamsE) ;  /* 0xffff6e9014007950 */ /* 0x000fea0003c3ffff */
        .type           $_ZN7cutlass13device_kernelIN5flash19enable_sm80_to_sm89INS1_16FlashAttnBwdSm80INS1_25CollectiveMainloopBwdSm80ILi2ELi2EN4cute5tupleIJNS5_1CILi64EEENS7_ILi128EEES8_EEENS_10bfloat16_tEfNS_4arch4Sm80ELb0ELb0ELb1ELb0ELb0ELb0ELb0ELb0ELi2ELi2ELi4ELi2ELb1EEENS1_24CollectiveEpilogueBwdGQAISA_fSD_Li256ELb0ELb0EEENS1_19SingleTileSchedulerILb0ELb0ELb0ELi128EEEEEEEEEvNT_6ParamsE$_ZZN4cuteplIJiEJNS_1CILi0EEEiEEEDaRKNS_15ArithmeticTupleIJDpT_EEERKNS3_IJDpT0_EEEENKUlDpRKT_E_clIJiiEEEDaSH_,@function
        .size           $_ZN7cutlass13device_kernelIN5flash19enable_sm80_to_sm89INS1_16FlashAttnBwdSm80INS1_25CollectiveMainloopBwdSm80ILi2ELi2EN4cute5tupleIJNS5_1CILi64EEENS7_ILi128EEES8_EEENS_10bfloat16_tEfNS_4arch4Sm80ELb0ELb0ELb1ELb0ELb0ELb0ELb0ELb0ELi2ELi2ELi4ELi2ELb1EEENS1_24CollectiveEpilogueBwdGQAISA_fSD_Li256ELb0ELb0EEENS1_19SingleTileSchedulerILb0ELb0ELb0ELi128EEEEEEEEEvNT_6ParamsE$_ZZN4cuteplIJiEJNS_1CILi0EEEiEEEDaRKNS_15ArithmeticTupleIJDpT_EEERKNS3_IJDpT0_EEEENKUlDpRKT_E_clIJiiEEEDaSH_,($_ZN7cutlass13device_kernelIN5flash19enable_sm80_to_sm89INS1_16FlashAttnBwdSm80INS1_25CollectiveMainloopBwdSm80ILi2ELi2EN4cute5tupleIJNS5_1CILi64EEENS7_ILi128EEES8_EEENS_10bfloat16_tEfNS_4arch4Sm80ELb0ELb0ELb1ELb0ELb0ELb0ELb0ELb0ELi2ELi2ELi4ELi2ELb1EEENS1_24CollectiveEpilogueBwdGQAISA_fSD_Li256ELb0ELb0EEENS1_19SingleTileSchedulerILb0ELb0ELb0ELi128EEEEEEEEEvNT_6ParamsE$_ZZN4cuteplIJiiEJNS_1CILi0EEES2_EEEDaRKNS_15ArithmeticTupleIJDpT_EEERKNS3_IJDpT0_EEEENKUlDpRKT_E_clIJiiEEEDaSH_ - $_ZN7cutlass13device_kernelIN5flash19enable_sm80_to_sm89INS1_16FlashAttnBwdSm80INS1_25CollectiveMainloopBwdSm80ILi2ELi2EN4cute5tupleIJNS5_1CILi64EEENS7_ILi128EEES8_EEENS_10bfloat16_tEfNS_4arch4Sm80ELb0ELb0ELb1ELb0ELb0ELb0ELb0ELb0ELi2ELi2ELi4ELi2ELb1EEENS1_24CollectiveEpilogueBwdGQAISA_fSD_Li256ELb0ELb0EEENS1_19SingleTileSchedulerILb0ELb0ELb0ELi128EEEEEEEEEvNT_6ParamsE$_ZZN4cuteplIJiEJNS_1CILi0EEEiEEEDaRKNS_15ArithmeticTupleIJDpT_EEERKNS3_IJDpT0_EEEENKUlDpRKT_E_clIJiiEEEDaSH_)
$_ZN7cutlass13device_kernelIN5flash19enable_sm80_to_sm89INS1_16FlashAttnBwdSm80INS1_25CollectiveMainloopBwdSm80ILi2ELi2EN4cute5tupleIJNS5_1CILi64EEENS7_ILi128EEES8_EEENS_10bfloat16_tEfNS_4arch4Sm80ELb0ELb0ELb1ELb0ELb0ELb0ELb0ELb0ELi2ELi2ELi4ELi2ELb1EEENS1_24CollectiveEpilogueBwdGQAISA_fSD_Li256ELb0ELb0EEENS1_19SingleTileSchedulerILb0ELb0ELb0ELi128EEEEEEEEEvNT_6ParamsE$_ZZN4cuteplIJiEJNS_1CILi0EEEiEEEDaRKNS_15ArithmeticTupleIJDpT_EEERKNS3_IJDpT0_EEEENKUlDpRKT_E_clIJiiEEEDaSH_:
[----:B------:R-:W-:Y:S02]  /*9170*/  IADD3 R7, R1, 0x19c, RZ ;  /* 0x0000019c01077810 */ /* 0x000fe40007ffe0ff */
[----:B------:R-:W-:Y:S02]  /*9180*/  MOV R8, 0x91b0 ;  /* 0x000091b000087802 */ /* 0x000fe40000000f00 */
[----:B------:R-:W-:Y:S02]  /*9190*/  IADD3 R7, R7, c[0x0][0x20], RZ ;  /* 0x0000080007077a10 */ /* 0x000fe40007ffe0ff */
[----:B------:R-:W-:Y:S05]  /*91a0*/  CALL.REL.NOINC `($_ZN7cutlass13device_kernelIN5flash19enable_sm80_to_sm89INS1_16FlashAttnBwdSm80INS1_25CollectiveMainloopBwdSm80ILi2ELi2EN4cute5tupleIJNS5_1CILi64EEENS7_ILi128EEES8_EEENS_10bfloat16_tEfNS_4arch4Sm80ELb0ELb0ELb1ELb0ELb0ELb0ELb0ELb0ELi2ELi2ELi4ELi2ELb1EEENS1_24CollectiveEpilogueBwdGQAISA_fSD_Li256ELb0ELb0EEENS1_19SingleTileSchedulerILb0ELb0ELb0ELi128EEEEEEEEEvNT_6ParamsE$_ZN4cute5tupleIJiiEEC2ERKiS3_) ;  /* 0xffffdad000007944 */ /* 0x000fea0003c3ffff */
[----:B-1----:R1:W5:Y:S04]  /*91b0*/  LDL R16, [R1+0x1a0] ;  /* 0x0001a00001107983 */ /* 0x0023680000100800 */
[----:B------:R1:W5:Y:S01]  /*91c0*/  LDL R6, [R1+0x19c] ;  /* 0x00019c0001067983 */ /* 0x0003620000100800 */
[----:B------:R-:W-:Y:S02]  /*91d0*/  MOV R8, R18 ;  /* 0x0000001200087202 */ /* 0x000fe40000000f00 */
[----:B------:R-:W-:-:S04]  /*91e0*/  MOV R9, 0x0 ;  /* 0x0000000000097802 */ /* 0x000fc80000000f00 */
[----:B------:R-:W-:Y:S05]  /*91f0*/  RET.REL.NODEC R8 `(_ZN7cutlass13device_kernelIN5flash19enable_sm80_to_sm89INS1_16FlashAttnBwdSm80INS1_25CollectiveMainloopBwdSm80ILi2ELi2EN4cute5tupleIJNS5_1CILi64EEENS7_ILi128EEES8_EEENS_10bfloat16_tEfNS_4arch4Sm80ELb0ELb0ELb1ELb0ELb0ELb0ELb0ELb0ELi2ELi2ELi4ELi2ELb1EEENS1_24CollectiveEpilogueBwdGQAISA_fSD_Li256ELb0ELb0EEENS1_19SingleTileSchedulerILb0ELb0ELb0ELi128EEEEEEEEEvNT_6ParamsE) ;  /* 0xffff6e0008007950 */ /* 0x000fea0003c3ffff */
        .type           $_ZN7cutlass13device_kernelIN5flash19enable_sm80_to_sm89INS1_16FlashAttnBwdSm80INS1_25CollectiveMainloopBwdSm80ILi2ELi2EN4cute5tupleIJNS5_1CILi64EEENS7_ILi128EEES8_EEENS_10bfloat16_tEfNS_4arch4Sm80ELb0ELb0ELb1ELb0ELb0ELb0ELb0ELb0ELi2ELi2ELi4ELi2ELb1EEENS1_24CollectiveEpilogueBwdGQAISA_fSD_Li256ELb0ELb0EEENS1_19SingleTileSchedulerILb0ELb0ELb0ELi128EEEEEEEEEvNT_6ParamsE$_ZZN4cuteplIJiiEJNS_1CILi0EEES2_EEEDaRKNS_15ArithmeticTupleIJDpT_EEERKNS3_IJDpT0_EEEENKUlDpRKT_E_clIJiiEEEDaSH_,@function
        .size           $_ZN7cutlass13device_kernelIN5flash19enable_sm80_to_sm89INS1_16FlashAttnBwdSm80INS1_25CollectiveMainloopBwdSm80ILi2ELi2EN4cute5tupleIJNS5_1CILi64EEENS7_ILi128EEES8_EEENS_10bfloat16_tEfNS_4arch4Sm80ELb0ELb0ELb1ELb0ELb0ELb0ELb0ELb0ELi2ELi2ELi4ELi2ELb1EEENS1_24CollectiveEpilogueBwdGQAISA_fSD_Li256ELb0ELb0EEENS1_19SingleTileSchedulerILb0ELb0ELb0ELi128EEEEEEEEEvNT_6ParamsE$_ZZN4cuteplIJiiEJNS_1CILi0EEES2_EEEDaRKNS_15ArithmeticTupleIJDpT_EEERKNS3_IJDpT0_EEEENKUlDpRKT_E_clIJiiEEEDaSH_,($_ZN7cutlass13device_kernelIN5flash19enable_sm80_to_sm89INS1_16FlashAttnBwdSm80INS1_25CollectiveMainloopBwdSm80ILi2ELi2EN4cute5tupleIJNS5_1CILi64EEENS7_ILi128EEES8_EEENS_10bfloat16_tEfNS_4arch4Sm80ELb0ELb0ELb1ELb0ELb0ELb0ELb0ELb0ELi2ELi2ELi4ELi2ELb1EEENS1_24CollectiveEpilogueBwdGQAISA_fSD_Li256ELb0ELb0EEENS1_19SingleTileSchedulerILb0ELb0ELb0ELi128EEEEEEEEEvNT_6ParamsE$_ZZN5flash25CollectiveMainloopBwdSm80ILi2ELi2EN4cute5tupleIJNS1_1CILi64EEENS3_ILi128EEES4_EEEN7cutlass10bfloat16_tEfNS7_4arch4Sm80ELb0ELb0ELb1ELb0ELb0ELb0ELb0ELb0ELi2ELi2ELi4ELi2ELb1EE3mmaINS_16FlashAttnBwdSm80ISB_NS_24CollectiveEpilogueBwdGQAIS6_fSA_Li256ELb0ELb0EEENS_19SingleTileSchedulerILb0ELb0ELb0ELi128EEEE13SharedStorageENS1_6TensorINS1_11ArrayEngineIfLm32EEENS1_6LayoutINS2_IJNS2_IJNS3_ILi2EEESO_EEESO_NS3_ILi4EEEEEENS2_IJNS2_IJNS3_ILi1EEESO_EEESQ_NS3_ILi8EEEEEEEEEEEEbRKNSB_6ParamsERT0_S12_iNS2_IJiiiEEERT_ENKUliiE0_clEii - $_ZN7cutlass13device_kernelIN5flash19enable_sm80_to_sm89INS1_16FlashAttnBwdSm80INS1_25CollectiveMainloopBwdSm80ILi2ELi2EN4cute5tupleIJNS5_1CILi64EEENS7_ILi128EEES8_EEENS_10bfloat16_tEfNS_4arch4Sm80ELb0ELb0ELb1ELb0ELb0ELb0ELb0ELb0ELi2ELi2ELi4ELi2ELb1EEENS1_24CollectiveEpilogueBwdGQAISA_fSD_Li256ELb0ELb0EEENS1_19SingleTileSchedulerILb0ELb0ELb0ELi128EEEEEEEEEvNT_6ParamsE$_ZZN4cuteplIJiiEJNS_1CILi0EEES2_EEEDaRKNS_15ArithmeticTupleIJDpT_EEERKNS3_IJDpT0_EEEENKUlDpRKT_E_clIJiiEEEDaSH_)
$_ZN7cutlass13device_kernelIN5flash19enable_sm80_to_sm89INS1_16FlashAttnBwdSm80INS1_25CollectiveMainloopBwdSm80ILi2ELi2EN4cute5tupleIJNS5_1CILi64EEENS7_ILi128EEES8_EEENS_10bfloat16_tEfNS_4arch4Sm80ELb0ELb0ELb1ELb0ELb0ELb0ELb0ELb0ELi2ELi2ELi4ELi2ELb1EEENS1_24CollectiveEpilogueBwdGQAISA_fSD_Li256ELb0ELb0EEENS1_19SingleTileSchedulerILb0ELb0ELb0ELi128EEEEEEEEEvNT_6ParamsE$_ZZN4cuteplIJiiEJNS_1CILi0EEES2_EEEDaRKNS_15ArithmeticTupleIJDpT_EEERKNS3_IJDpT0_EEEENKUlDpRKT_E_clIJiiEEEDaSH_:
[----:B------:R-:W-:Y:S01]  /*9200*/  IADD3 R7, R1, 0x188, RZ ;  /* 0x0000018801077810 */ /* 0x000fe20007ffe0ff */
[----:B------:R-:W-:Y:S01]  /*9210*/  IMAD.MOV.U32 R6, RZ, RZ, R4 ;  /* 0x000000ffff067224 */ /* 0x000fe200078e0004 */
[----:B------:R-:W-:Y:S02]  /*9220*/  MOV R8, 0x9250 ;  /* 0x0000925000087802 */ /* 0x000fe40000000f00 */
[----:B------:R-:W-:Y:S02]  /*9230*/  IADD3 R7, R7, c[0x0][0x20], RZ ;  /* 0x0000080007077a10 */ /* 0x000fe40007ffe0ff */
[----:B------:R-:W-:Y:S05]  /*9240*/  CALL.REL.NOINC `($_ZN7cutlass13device_kernelIN5flash19enable_sm80_to_sm89INS1_16FlashAttnBwdSm80INS1_25CollectiveMainloopBwdSm80ILi2ELi2EN4cute5tupleIJNS5_1CILi64EEENS7_ILi128EEES8_EEENS_10bfloat16_tEfNS_4arch4Sm80ELb0ELb0ELb1ELb0ELb0ELb0ELb0ELb0ELi2ELi2ELi4ELi2ELb1EEENS1_24CollectiveEpilogueBwdGQAISA_fSD_Li256ELb0ELb0EEENS1_19SingleTileSchedulerILb0ELb0ELb0ELi128EEEEEEEEEvNT_6ParamsE$_ZN4cute5tupleIJiiEEC2ERKiS3_) ;  /* 0xffffda3000007944 */ /* 0x000fea0003c3ffff */
[----:B------:R2:W5:Y:S01]  /*9250*/  LDL R21, [R1+0x188] ;  /* 0x0001880001157983 */ /* 0x0005620000100800 */
[----:B-1----:R-:W-:Y:S02]  /*9260*/  MOV R6, R18 ;  /* 0x0000001200067202 */ /* 0x002fe40000000f00 */
[----:B------:R-:W-:-:S04]  /*9270*/  MOV R7, 0x0 ;  /* 0x0000000000077802 */ /* 0x000fc80000000f00 */
[----:B------:R-:W-:Y:S05]  /*9280*/  RET.REL.NODEC R6 `(_ZN7cutlass13device_kernelIN5flash19enable_sm80_to_sm89INS1_16FlashAttnBwdSm80INS1_25CollectiveMainloopBwdSm80ILi2ELi2EN4cute5tupleIJNS5_1CILi64EEENS7_ILi128EEES8_EEENS_10bfloat16_tEfNS_4arch4Sm80ELb0ELb0ELb1ELb0ELb0ELb0ELb0ELb0ELi2ELi2ELi4ELi2ELb1EEENS1_24CollectiveEpilogueBwdGQAISA_fSD_Li256ELb0ELb0EEENS1_19SingleTileSchedulerILb0ELb0ELb0ELi128EEEEEEEEEvNT_6ParamsE) ;  /* 0xffff6d7006007950 */ /* 0x000fea0003c3ffff */
        .type           $_ZN7cutlass13device_kernelIN5flash19enable_sm80_to_sm89INS1_16FlashAttnBwdSm80INS1_25CollectiveMainloopBwdSm80ILi2ELi2EN4cute5tupleIJNS5_1CILi64EEENS7_ILi128EEES8_EEENS_10bfloat16_tEfNS_4arch4Sm80ELb0ELb0ELb1ELb0ELb0ELb0ELb0ELb0ELi2ELi2ELi4ELi2ELb1EEENS1_24CollectiveEpilogueBwdGQAISA_fSD_Li256ELb0ELb0EEENS1_19SingleTileSchedulerILb0ELb0ELb0ELi128EEEEEEEEEvNT_6ParamsE$_ZZN5flash25CollectiveMainloopBwdSm80ILi2ELi2EN4cute5tupleIJNS1_1CILi64EEENS3_ILi128EEES4_EEEN7cutlass10bfloat16_tEfNS7_4arch4Sm80ELb0ELb0ELb1ELb0ELb0ELb0ELb0ELb0ELi2ELi2ELi4ELi2ELb1EE3mmaINS_16FlashAttnBwdSm80ISB_NS_24CollectiveEpilogueBwdGQAIS6_fSA_Li256ELb0ELb0EEENS_19SingleTileSchedulerILb0ELb0ELb0ELi128EEEE13SharedStorageENS1_6TensorINS1_11ArrayEngineIfLm32EEENS1_6LayoutINS2_IJNS2_IJNS3_ILi2EEESO_EEESO_NS3_ILi4EEEEEENS2_IJNS2_IJNS3_ILi1EEESO_EEESQ_NS3_ILi8EEEEEEEEEEEEbRKNSB_6ParamsERT0_S12_iNS2_IJiiiEEERT_ENKUliiE0_clEii,@function
        .size           $_ZN7cutlass13device_kernelIN5flash19enable_sm80_to_sm89INS1_16FlashAttnBwdSm80INS1_25CollectiveMainloopBwdSm80ILi2ELi2EN4cute5tupleIJNS5_1CILi64EEENS7_ILi128EEES8_EEENS_10bfloat16_tEfNS_4arch4Sm80ELb0ELb0ELb1ELb0ELb0ELb0ELb0ELb0ELi2ELi2ELi4ELi2ELb1EEENS1_24CollectiveEpilogueBwdGQAISA_fSD_Li256ELb0ELb0EEENS1_19SingleTileSchedulerILb0ELb0ELb0ELi128EEEEEEEEEvNT_6ParamsE$_ZZN5flash25CollectiveMainloopBwdSm80ILi2ELi2EN4cute5tupleIJNS1_1CILi64EEENS3_ILi128EEES4_EEEN7cutlass10bfloat16_tEfNS7_4arch4Sm80ELb0ELb0ELb1ELb0ELb0ELb0ELb0ELb0ELi2ELi2ELi4ELi2ELb1EE3mmaINS_16FlashAttnBwdSm80ISB_NS_24CollectiveEpilogueBwdGQAIS6_fSA_Li256ELb0ELb0EEENS_19SingleTileSchedulerILb0ELb0ELb0ELi128EEEE13SharedStorageENS1_6TensorINS1_11ArrayEngineIfLm32EEENS1_6LayoutINS2_IJNS2_IJNS3_ILi2EEESO_EEESO_NS3_ILi4EEEEEENS2_IJNS2_IJNS3_ILi1EEESO_EEESQ_NS3_ILi8EEEEEEEEEEEEbRKNSB_6ParamsERT0_S12_iNS2_IJiiiEEERT_ENKUliiE0_clEii,($_ZN7cutlass13device_kernelIN5flash19enable_sm80_to_sm89INS1_16FlashAttnBwdSm80INS1_25CollectiveMainloopBwdSm80ILi2ELi2EN4cute5tupleIJNS5_1CILi64EEENS7_ILi128EEES8_EEENS_10bfloat16_tEfNS_4arch4Sm80ELb0ELb0ELb1ELb0ELb0ELb0ELb0ELb0ELi2ELi2ELi4ELi2ELb1EEENS1_24CollectiveEpilogueBwdGQAISA_fSD_Li256ELb0ELb0EEENS1_19SingleTileSchedulerILb0ELb0ELb0ELi128EEEEEEEEEvNT_6ParamsE$_ZZN5flash25CollectiveMainloopBwdSm80ILi2ELi2EN4cute5tupleIJNS1_1CILi64EEENS3_ILi128EEES4_EEEN7cutlass10bfloat16_tEfNS7_4arch4Sm80ELb0ELb0ELb1ELb0ELb0ELb0ELb0ELb0ELi2ELi2ELi4ELi2ELb1EE3mmaINS_16FlashAttnBwdSm80ISB_NS_24CollectiveEpilogueBwdGQAIS6_fSA_Li256ELb0ELb0EEENS_19SingleTileSchedulerILb0ELb0ELb0ELi128EEEE13SharedStorageENS1_6TensorINS1_11ArrayEngineIfLm32EEENS1_6LayoutINS2_IJNS2_IJNS3_ILi2EEESO_EEESO_NS3_ILi4EEEEEENS2_IJNS2_IJNS3_ILi1EEESO_EEESQ_NS3_ILi8EEEEEEEEEEEEbRKNSB_6ParamsERT0_S12_iNS2_IJiiiEEERT_ENKUliiE_clEii - $_ZN7cutlass13device_kernelIN5flash19enable_sm80_to_sm89INS1_16FlashAttnBwdSm80INS1_25CollectiveMainloopBwdSm80ILi2ELi2EN4cute5tupleIJNS5_1CILi64EEENS7_ILi128EEES8_EEENS_10bfloat16_tEfNS_4arch4Sm80ELb0ELb0ELb1ELb0ELb0ELb0ELb0ELb0ELi2ELi2ELi4ELi2ELb1EEENS1_24CollectiveEpilogueBwdGQAISA_fSD_Li256ELb0ELb0EEENS1_19SingleTileSchedulerILb0ELb0ELb0ELi128EEEEEEEEEvNT_6ParamsE$_ZZN5flash25CollectiveMainloopBwdSm80ILi2ELi2EN4cute5tupleIJNS1_1CILi64EEENS3_ILi128EEES4_EEEN7cutlass10bfloat16_tEfNS7_4arch4Sm80ELb0ELb0ELb1ELb0ELb0ELb0ELb0ELb0ELi2ELi2ELi4ELi2ELb1EE3mmaINS_16FlashAttnBwdSm80ISB_NS_24CollectiveEpilogueBwdGQAIS6_fSA_Li256ELb0ELb0EEENS_19SingleTileSchedulerILb0ELb0ELb0ELi128EEEE13SharedStorageENS1_6TensorINS1_11ArrayEngineIfLm32EEENS1_6LayoutINS2_IJNS2_IJNS3_ILi2EEESO_EEESO_NS3_ILi4EEEEEENS2_IJNS2_IJNS3_ILi1EEESO_EEESQ_NS3_ILi8EEEEEEEEEEEEbRKNSB_6ParamsERT0_S12_iNS2_IJiiiEEERT_ENKUliiE0_clEii)
$_ZN7cutlass13device_kernelIN5flash19enable_sm80_to_sm89INS1_16FlashAttnBwdSm80INS1_25CollectiveMainloopBwdSm80ILi2ELi2EN4cute5tupleIJNS5_1CILi64EEENS7_ILi128EEES8_EEENS_10bfloat16_tEfNS_4arch4Sm80ELb0ELb0ELb1ELb0ELb0ELb0ELb0ELb0ELi2ELi2ELi4ELi2ELb1EEENS1_24CollectiveEpilogueBwdGQAISA_fSD_Li256ELb0ELb0EEENS1_19SingleTileSchedulerILb0ELb0ELb0ELi128EEEEEEEEEvNT_6ParamsE$_ZZN5flash25CollectiveMainloopBwdSm80ILi2ELi2EN4cute5tupleIJNS1_1CILi64EEENS3_ILi128EEES4_EEEN7cutlass10bfloat16_tEfNS7_4arch4Sm80ELb0ELb0ELb1ELb0ELb0ELb0ELb0ELb0ELi2ELi2ELi4ELi2ELb1EE3mmaINS_16FlashAttnBwdSm80ISB_NS_24CollectiveEpilogueBwdGQAIS6_fSA_Li256ELb0ELb0EEENS_19SingleTileSchedulerILb0ELb0ELb0ELi128EEEE13SharedStorageENS1_6TensorINS1_11ArrayEngineIfLm32EEENS1_6LayoutINS2_IJNS2_IJNS3_ILi2EEESO_EEESO_NS3_ILi4EEEEEENS2_IJNS2_IJNS3_ILi1EEESO_EEESQ_NS3_ILi8EEEEEEEEEEEEbRKNSB_6ParamsERT0_S12_iNS2_IJiiiEEERT_ENKUliiE0_clEii:
[----:B------:R-:W-:-:S05]  /*9290*/  IADD3 R14, R197, -c[0x0][0x20], RZ ;  /* 0x80000800c50e7a10 */ /* 0x000fca0007ffe0ff */
[----:B------:R1:W5:Y:S01]  /*92a0*/  LDL.64 R10, [R14] ;  /* 0x000000000e0a7983 */ /* 0x0003620000100a00 */
[----:B------:R-:W-:Y:S01]  /*92b0*/  IADD3 R13, R1, 0x160, RZ ;  /* 0x00000160010d7810 */ /* 0x000fe20007ffe0ff */
[----:B------:R-:W-:Y:S01]  /*92c0*/  IMAD.U32 R7, RZ, RZ, UR6 ;  /* 0x00000006ff077e24 */ /* 0x000fe2000f8e00ff */
[----:B------:R-:W-:Y:S01]  /*92d0*/  MOV R8, 0x9340 ;  /* 0x0000934000087802 */ /* 0x000fe20000000f00 */
[----:B------:R-:W-:Y:S01]  /*92e0*/  ULDC.64 UR4, c[0x0][0x118] ;  /* 0x0000460000047ab9 */ /* 0x000fe20000000a00 */
[----:B------:R-:W-:-:S04]  /*92f0*/  IADD3 R13, R13, c[0x0][0x20], RZ ;  /* 0x000008000d0d7a10 */ /* 0x000fc80007ffe0ff */
[C---:B------:R-:W-:Y:S02]  /*9300*/  IADD3 R4, R13.reuse, 0x8, RZ ;  /* 0x000000080d047810 */ /* 0x040fe40007ffe0ff */
[C---:B------:R-:W-:Y:S02]  /*9310*/  IADD3 R20, R13.reuse, 0x18, RZ ;  /* 0x000000180d147810 */ /* 0x040fe40007ffe0ff */
[----:B------:R-:W-:Y:S02]  /*9320*/  IADD3 R19, R13, 0x20, RZ ;  /* 0x000000200d137810 */ /* 0x000fe40007ffe0ff */
[----:B-1---5:R-:W-:Y:S05]  /*9330*/  CALL.REL.NOINC `($_ZN7cutlass13device_kernelIN5flash19enable_sm80_to_sm89INS1_16FlashAttnBwdSm80INS1_25CollectiveMainloopBwdSm80ILi2ELi2EN4cute5tupleIJNS5_1CILi64EEENS7_ILi128EEES8_EEENS_10bfloat16_tEfNS_4arch4Sm80ELb0ELb0ELb1ELb0ELb0ELb0ELb0ELb0ELi2ELi2ELi4ELi2ELb1EEENS1_24CollectiveEpilogueBwdGQAISA_fSD_Li256ELb0ELb0EEENS1_19SingleTileSchedulerILb0ELb0ELb0ELi128EEEEEEEEEvNT_6ParamsE$_ZN4cute3eso3ESOILb1ELb0EJNS_10UnderscoreES2_S2_iEEC2ERKS2_S5_S5_RKi) ;  /* 0xffffcdb000007944 */ /* 0x022fea0003c3ffff */
[----:B-1----:R-:W2:Y:S01]  /*9340*/  LDL R7, [R1+0x168] ;  /* 0x0001680001077983 */ /* 0x002ea20000100800 */
[----:B------:R-:W-:Y:S02]  /*9350*/  MOV R8, 0x9380 ;  /* 0x0000938000087802 */ /* 0x000fe40000000f00 */
[----:B--2---:R-:W-:Y:S02]  /*9360*/  SHF.L.U32 R7, R7, 0xc, RZ ;  /* 0x0000000c07077819 */ /* 0x004fe400000006ff */
[----:B------:R-:W-:Y:S05]  /*9370*/  CALL.REL.NOINC `($_ZN7cutlass13device_kernelIN5flash19enable_sm80_to_sm89INS1_16FlashAttnBwdSm80INS1_25CollectiveMainloopBwdSm80ILi2ELi2EN4cute5tupleIJNS5_1CILi64EEENS7_ILi128EEES8_EEENS_10bfloat16_tEfNS_4arch4Sm80ELb0ELb0ELb1ELb0ELb0ELb0ELb0ELb0ELi2ELi2ELi4ELi2ELb1EEENS1_24CollectiveEpilogueBwdGQAISA_fSD_Li256ELb0ELb0EEENS1_19SingleTileSchedulerILb0ELb0ELb0ELi128EEEEEEEEEvNT_6ParamsE$_ZN4cute3eso3ESOILb1ELb0EJNS_6LayoutINS_5tupleIJNS3_IJNS_1CILi8EEENS4_ILi1EEEEEENS4_ILi2EEES6_EEENS3_IJNS3_IJS6_NS4_ILi0EEEEEENS4_ILi2048EEESA_EEEEEiEEC2ERKSE_RKi) ;  /* 0xffffd56000007944 */ /* 0x000fea0003c3ffff */
[----:B------:R-:W2:Y:S04]  /*9380*/  LD.E.64 R10, [R10.64] ;  /* 0x000000040a0a7980 */ /* 0x000ea8000c101b00 */
[----:B------:R-:W2:Y:S01]  /*9390*/  LDL R8, [R1+0x168] ;  /* 0x0001680001087983 */ /* 0x000ea20000100800 */
[----:B------:R-:W-:Y:S01]  /*93a0*/  MOV R16, 0x93d0 ;  /* 0x000093d000107802 */ /* 0x000fe20000000f00 */
[----:B--2---:R-:W-:-:S04]  /*93b0*/  IMAD.WIDE R8, R8, 0x2, R10 ;  /* 0x0000000208087825 */ /* 0x004fc800078e020a */
[----:B-1----:R-:W-:Y:S05]  /*93c0*/  CALL.REL.NOINC `($_ZN7cutlass13device_kernelIN5flash19enable_sm80_to_sm89INS1_16FlashAttnBwdSm80INS1_25CollectiveMainloopBwdSm80ILi2ELi2EN4cute5tupleIJNS5_1CILi64EEENS7_ILi128EEES8_EEENS_10bfloat16_tEfNS_4arch4Sm80ELb0ELb0ELb1ELb0ELb0ELb0ELb0ELb0ELi2ELi2ELi4ELi2ELb1EEENS1_24CollectiveEpilogueBwdGQAISA_fSD_Li256ELb0ELb0EEENS1_19SingleTileSchedulerILb0ELb0ELb0ELi128EEEEEEEEEvNT_6ParamsE$_ZN4cute8smem_ptrIPN7cutlass10bfloat16_tEECI1NS_12iter_adaptorIS3_S4_EEES3_) ;  /* 0xffffd9d000007944 */ /* 0x002fea0003c3ffff */
[----:B------:R1:W5:Y:S01]  /*93d0*/  LDL.64 R6, [R1+0x168] ;  /* 0x0001680001067983 */ /* 0x0003620000100a00 */
[----:B------:R-:W-:-:S03]  /*93e0*/  MOV R10, 0x9400 ;  /* 0x00009400000a7802 */ /* 0x000fc60000000f00 */
[----:B-1---5:R-:W-:Y:S05]  /*93f0*/  CALL.REL.NOINC `($_ZN7cutlass13device_kernelIN5flash19enable_sm80_to_sm89INS1_16FlashAttnBwdSm80INS1_25CollectiveMainloopBwdSm80ILi2ELi2EN4cute5tupleIJNS5_1CILi64EEENS7_ILi128EEES8_EEENS_10bfloat16_tEfNS_4arch4Sm80ELb0ELb0ELb1ELb0ELb0ELb0ELb0ELb0ELi2ELi2ELi4ELi2ELb1EEENS1_24CollectiveEpilogueBwdGQAISA_fSD_Li256ELb0ELb0EEENS1_19SingleTileSchedulerILb0ELb0ELb0ELi128EEEEEEEEEvNT_6ParamsE$_ZN4cute3eso3ESOILb1ELb0EJNS_6LayoutINS_5tupleIJNS3_IJNS_1CILi8EEENS4_ILi1EEEEEENS4_ILi2EEES6_EEENS3_IJNS3_IJS6_NS4_ILi0EEEEEENS4_ILi2048EEESA_EEEEENS_10ViewEngineINS_8smem_ptrIPN7cutlass10bfloat16_tEEEEEEEC2ERKSE_RKSL_) ;  /* 0xffffd4a000007944 */ /* 0x022fea0003c3ffff */
[----:B------:R2:W5:Y:S04]  /*9400*/  LDL.64 R22, [R1+0x168] ;  /* 0x0001680001167983 */ /* 0x0005680000100a00 */
[----:B------:R2:W5:Y:S01]  /*9410*/  LDL.64 R112, [R14+0x8] ;  /* 0x000008000e707983 */ /* 0x0005620000100a00 */
[----:B-1----:R-:W-:-:S02]  /*9420*/  MOV R7, R17 ;  /* 0x0000001100077202 */ /* 0x002fc40000000f00 */
[----:B------:R-:W-:Y:S02]  /*9430*/  MOV R8, 0x9450 ;  /* 0x0000945000087802 */ /* 0x000fe40000000f00 */
[----:B--2--5:R-:W-:Y:S05]  /*9440*/  CALL.REL.NOINC `($_ZN7cutlass13device_kernelIN5flash19enable_sm80_to_sm89INS1_16FlashAttnBwdSm80INS1_25CollectiveMainloopBwdSm80ILi2ELi2EN4cute5tupleIJNS5_1CILi64EEENS7_ILi128EEES8_EEENS_10bfloat16_tEfNS_4arch4Sm80ELb0ELb0ELb1ELb0ELb0ELb0ELb0ELb0ELi2ELi2ELi4ELi2ELb1EEENS1_24CollectiveEpilogueBwdGQAISA_fSD_Li256ELb0ELb0EEENS1_19SingleTileSchedulerILb0ELb0ELb0ELi128EEEEEEEEEvNT_6ParamsE$_ZN4cute3eso3ESOILb1ELb0EJNS_10UnderscoreES2_S2_iEEC2ERKS2_S5_S5_RKi) ;  /* 0xffffcca000007944 */ /* 0x024fea0003c3ffff */
[----:B------:R-:W2:Y:S04]  /*9450*/  LDL R15, [R1+0x168] ;  /* 0x00016800010f7983 */ /* 0x000ea80000100800 */
[----:B-1----:R1:W5:Y:S01]  /*9460*/  LD.E.64 R6, [R112.64+0x8] ;  /* 0x0000080470067980 */ /* 0x002362000c101b00 */
[----:B------:R-:W-:Y:S02]  /*9470*/  MOV R8, 0x94a0 ;  /* 0x000094a000087802 */ /* 0x000fe40000000f00 */
[----:B--2---:R-:W-:Y:S02]  /*9480*/  SHF.R.S32.HI R11, RZ, 0x1f, R15 ;  /* 0x0000001fff0b7819 */ /* 0x004fe4000001140f */
[----:B-1---5:R-:W-:Y:S05]  /*9490*/  CALL.REL.NOINC `($_ZN7cutlass13device_kernelIN5flash19enable_sm80_to_sm89INS1_16FlashAttnBwdSm80INS1_25CollectiveMainloopBwdSm80ILi2ELi2EN4cute5tupleIJNS5_1CILi64EEENS7_ILi128EEES8_EEENS_10bfloat16_tEfNS_4arch4Sm80ELb0ELb0ELb1ELb0ELb0ELb0ELb0ELb0ELi2ELi2ELi4ELi2ELb1EEENS1_24CollectiveEpilogueBwdGQAISA_fSD_Li256ELb0ELb0EEENS1_19SingleTileSchedulerILb0ELb0ELb0ELi128EEEEEEEEEvNT_6ParamsE$_ZZN4cute5sliceINS_5tupleIJNS_10UnderscoreES2_S2_iEEENS1_IJNS1_IJNS_1CILi1EEENS4_ILi0EEEEEElS6_lEEEEEDaRKT_RKT0_ENKUlRKT_RKT0_E_clIS2_lEEDaSH_SK_) ;  /* 0xffffde7000007944 */ /* 0x022fea0003c3ffff */
[----:B-----5:R-:W-:Y:S02]  /*94a0*/  MOV R9, R7 ;  /* 0x0000000700097202 */ /* 0x020fe40000000f00 */
[----:B------:R-:W-:Y:S02]  /*94b0*/  MOV R8, 0x94d0 ;  /* 0x000094d000087802 */ /* 0x000fe40000000f00 */
[----:B-1----:R-:W-:Y:S05]  /*94c0*/  CALL.REL.NOINC `($_ZN7cutlass13device_kernelIN5flash19enable_sm80_to_sm89INS1_16FlashAttnBwdSm80INS1_25CollectiveMainloopBwdSm80ILi2ELi2EN4cute5tupleIJNS5_1CILi64EEENS7_ILi128EEES8_EEENS_10bfloat16_tEfNS_4arch4Sm80ELb0ELb0ELb1ELb0ELb0ELb0ELb0ELb0ELi2ELi2ELi4ELi2ELb1EEENS1_24CollectiveEpilogueBwdGQAISA_fSD_Li256ELb0ELb0EEENS1_19SingleTileSchedulerILb0ELb0ELb0ELi128EEEEEEEEEvNT_6ParamsE$_ZZN4cute12filter_tupleINS_5tupleIJNS_10UnderscoreES2_S2_iEEENS1_IJNS1_IJNS_1CILi1EEENS4_ILi0EEEEEElS6_lEEEZNS_5sliceIS3_S8_EEDaRKT_RKT0_EUlRKT_RKT0_E_EEDaSC_SF_OT1_ENKUlDpSI_E_clIJNS1_IJS7_EEENS1_IJlEEENS1_IJS6_EEENS1_IJEEEEEEDaSP_) ;  /* 0xffffd9d000007944 */ /* 0x002fea0003c3ffff */
[----:B-----5:R-:W-:Y:S02]  /*94d0*/  MOV R9, R7 ;  /* 0x0000000700097202 */ /* 0x020fe40000000f00 */
[----:B------:R-:W-:-:S02]  /*94e0*/  MOV R8, 0x9500 ;  /* 0x0000950000087802 */ /* 0x000fc40000000f00 */
[----:B-1----:R-:W-:Y:S05]  /*94f0*/  CALL.REL.NOINC `($_ZN7cutlass13device_kernelIN5flash19enable_sm80_to_sm89INS1_16FlashAttnBwdSm80INS1_25CollectiveMainloopBwdSm80ILi2ELi2EN4cute5tupleIJNS5_1CILi64EEENS7_ILi128EEES8_EEENS_10bfloat16_tEfNS_4arch4Sm80ELb0ELb0ELb1ELb0ELb0ELb0ELb0ELb0ELi2ELi2ELi4ELi2ELb1EEENS1_24CollectiveEpilogueBwdGQAISA_fSD_Li256ELb0ELb0EEENS1_19SingleTileSchedulerILb0ELb0ELb0ELi128EEEEEEEEEvNT_6ParamsE$_ZN4cute5tupleIJNS0_IJNS0_IJNS_1CILi8EEENS1_ILi1EEEEEENS1_ILi2EEES3_EEENS0_IJNS0_IJS3_NS1_ILi0EEEEEElS7_EEEEEC2ERKS6_RKS9_) ;  /* 0xffffd42000007944 */ /* 0x002fea0003c3ffff */
[----:B------:R-:W2:Y:S04]  /*9500*/  LD.E.64 R116, [R112.64+0x10] ;  /* 0x0000100470747980 */ /* 0x000ea8000c101b00 */
[----:B-1----:R1:W5:Y:S01]  /*9510*/  LDL.64 R6, [R1+0x168] ;  /* 0x0001680001067983 */ /* 0x0023620000100a00 */
[----:B------:R-:W-:Y:S01]  /*9520*/  MOV R10, 0x9590 ;  /* 0x00009590000a7802 */ /* 0x000fe20000000f00 */
[----:B--2---:R-:W-:-:S02]  /*9530*/  IMAD R8, R117, R15, RZ ;  /* 0x0000000f75087224 */ /* 0x004fc400078e02ff */
[----:B------:R-:W-:-:S04]  /*9540*/  IMAD.WIDE.U32 R114, R116, R15, RZ ;  /* 0x0000000f74727225 */ /* 0x000fc800078e00ff */
[----:B------:R-:W-:-:S05]  /*9550*/  IMAD R8, R116, R11, R8 ;  /* 0x0000000b74087224 */ /* 0x000fca00078e0208 */
[----:B------:R-:W-:-:S05]  /*9560*/  IADD3 R115, R115, R8, RZ ;  /* 0x0000000873737210 */ /* 0x000fca0007ffe0ff */
[----:B------:R1:W-:Y:S02]  /*9570*/  STL.64 [R1+0x178], R114 ;  /* 0x0001787201007387 */ /* 0x0003e40000100a00 */
[----:B-1---5:R-:W-:Y:S05]  /*9580*/  CALL.REL.NOINC `($_ZN7cutlass13device_kernelIN5flash19enable_sm80_to_sm89INS1_16FlashAttnBwdSm80INS1_25CollectiveMainloopBwdSm80ILi2ELi2EN4cute5tupleIJNS5_1CILi64EEENS7_ILi128EEES8_EEENS_10bfloat16_tEfNS_4arch4Sm80ELb0ELb0ELb1ELb0ELb0ELb0ELb0ELb0ELi2ELi2ELi4ELi2ELb1EEENS1_24CollectiveEpilogueBwdGQAISA_fSD_Li256ELb0ELb0EEENS1_19SingleTileSchedulerILb0ELb0ELb0ELi128EEEEEEEEEvNT_6ParamsE$_ZN4cute3eso3ESOILb0ELb0EJNS_6LayoutINS_5tupleIJNS3_IJNS_1CILi8EEENS4_ILi1EEEEEENS4_ILi2EEES6_EEENS3_IJNS3_IJS6_NS4_ILi0EEEEEElSA_EEEEElEEC2ERKSD_RKl) ;  /* 0xffffc87000007944 */ /* 0x022fea0003c3ffff */
[----:B------:R-:W2:Y:S04]  /*9590*/  LD.E.64 R112, [R112.64+0x18] ;  /* 0x0000180470707980 */ /* 0x000ea8000c101b00 */
[----:B-1----:R-:W2:Y:S04]  /*95a0*/  LDL.64 R8, [R1+0x170] ;  /* 0x0001700001087983 */ /* 0x002ea80000100a00 */
[----:B------:R1:W5:Y:S01]  /*95b0*/  LDL.64 R6, [R1+0x168] ;  /* 0x0001680001067983 */ /* 0x0003620000100a00 */
[----:B------:R-:W-:Y:S02]  /*95c0*/  MOV R16, 0x9600 ;  /* 0x0000960000107802 */ /* 0x000fe40000000f00 */
[----:B--2---:R-:W-:-:S04]  /*95d0*/  LEA R10, P0, R8, R112, 0x1 ;  /* 0x00000070080a7211 */ /* 0x004fc800078008ff */
[----:B------:R-:W-:-:S04]  /*95e0*/  LEA.HI.X R15, R8, R113, R9, 0x1, P0 ;  /* 0x00000071080f7211 */ /* 0x000fc800000f0c09 */
[----:B-1---5:R-:W-:Y:S05]  /*95f0*/  CALL.REL.NOINC `($_ZN7cutlass13device_kernelIN5flash19enable_sm80_to_sm89INS1_16FlashAttnBwdSm80INS1_25CollectiveMainloopBwdSm80ILi2ELi2EN4cute5tupleIJNS5_1CILi64EEENS7_ILi128EEES8_EEENS_10bfloat16_tEfNS_4arch4Sm80ELb0ELb0ELb1ELb0ELb0ELb0ELb0ELb0ELi2ELi2ELi4ELi2ELb1EEENS1_24CollectiveEpilogueBwdGQAISA_fSD_Li256ELb0ELb0EEENS1_19SingleTileSchedulerILb0ELb0ELb0ELi128EEEEEEEEEvNT_6ParamsE$_ZN4cute8gmem_ptrIPKN7cutlass10bfloat16_tEECI1NS_12iter_adaptorIS4_S5_EEES4_) ;  /* 0xffffd6c000007944 */ /* 0x022fea0003c3ffff */
[----:B------:R-:W2:Y:S01]  /*9600*/  LDL.64 R10, [R1+0x168] ;  /* 0x00016800010a7983 */ /* 0x000ea20000100a00 */
[----:B------:R-:W-:-:S03]  /*9610*/  MOV R9, R7 ;  /* 0x0000000700097202 */ /* 0x000fc60000000f00 */
[----:B--2---:R1:W-:Y:S02]  /*9620*/  STL.64 [R1+0x178], R10 ;  /* 0x0001780a01007387 */ /* 0x0043e40000100a00 */
[----:B-1----:R-:W-:Y:S02]  /*9630*/  MOV R10, 0x9650 ;  /* 0x00009650000a7802 */ /* 0x002fe40000000f00 */
[----:B------:R-:W-:Y:S05]  /*9640*/  CALL.REL.NOINC `($_ZN7cutlass13device_kernelIN5flash19enable_sm80_to_sm89INS1_16FlashAttnBwdSm80INS1_25CollectiveMainloopBwdSm80ILi2ELi2EN4cute5tupleIJNS5_1CILi64EEENS7_ILi128EEES8_EEENS_10bfloat16_tEfNS_4arch4Sm80ELb0ELb0ELb1ELb0ELb0ELb0ELb0ELb0ELi2ELi2ELi4ELi2ELb1EEENS1_24CollectiveEpilogueBwdGQAISA_fSD_Li256ELb0ELb0EEENS1_19SingleTileSchedulerILb0ELb0ELb0ELi128EEEEEEEEEvNT_6ParamsE$_ZN4cute3eso3ESOILb0ELb0EJNS_6LayoutINS_5tupleIJNS3_IJNS_1CILi8EEENS4_ILi1EEEEEENS4_ILi2EEES6_EEENS3_IJNS3_IJS6_NS4_ILi0EEEEEElSA_EEEEENS_10ViewEngineINS_8gmem_ptrIPKN7cutlass10bfloat16_tEEEEEEEC2ERKSD_RKSL_) ;  /* 0xffffc72000007944 */ /* 0x000fea0003c3ffff */
[----:B-1----:R-:W2:Y:S04]  /*9650*/  LDL.64 R8, [R14+0x18] ;  /* 0x000018000e087983 */ /* 0x002ea80000100a00 */
[----:B------:R-:W3:Y:S04]  /*9660*/  LDL.64 R10, [R14+0x10] ;  /* 0x000010000e0a7983 */ /* 0x000ee80000100a00 */
[----:B------:R1:W5:Y:S04]  /*9670*/  LDL.64 R112, [R1+0x170] ;  /* 0x0001700001707983 */ /* 0x0003680000100a00 */
[----:B------:R1:W5:Y:S04]  /*9680*/  LDL.64 R114, [R1+0x168] ;  /* 0x0001680001727983 */ /* 0x0003680000100a00 */
[----:B--2---:R-:W2:Y:S04]  /*9690*/  LD.E R6, [R8.64+0x4] ;  /* 0x0000040408067980 */ /* 0x004ea8000c101900 */
[----:B---3--:R-:W3:Y:S04]  /*96a0*/  LD.E R116, [R10.64+0xc] ;  /* 0x00000c040a747980 */ /* 0x008ee8000c101900 */
[----:B------:R1:W5:Y:S01]  /*96b0*/  LD.E R16, [R8.64] ;  /* 0x0000000408107980 */ /* 0x000362000c101900 */
[----:B------:R-:W-:-:S03]  /*96c0*/  MOV R18, 0x9700 ;  /* 0x0000970000127802 */ /* 0x000fc60000000f00 */
[----:B--2---:R1:W-:Y:S01]  /*96d0*/  STL [R1+0x168], R6 ;  /* 0x0001680601007387 */ /* 0x0043e20000100800 */
[----:B---3--:R-:W-:-:S03]  /*96e0*/  IMAD R116, R17, -0x40, R116 ;  /* 0xffffffc011747824 */ /* 0x008fc600078e0274 */
[----:B-1---5:R-:W-:Y:S05]  /*96f0*/  CALL.REL.NOINC `($_ZN7cutlass13device_kernelIN5flash19enable_sm80_to_sm89INS1_16FlashAttnBwdSm80INS1_25CollectiveMainloopBwdSm80ILi2ELi2EN4cute5tupleIJNS5_1CILi64EEENS7_ILi128EEES8_EEENS_10bfloat16_tEfNS_4arch4Sm80ELb0ELb0ELb1ELb0ELb0ELb0ELb0ELb0ELi2ELi2ELi4ELi2ELb1EEENS1_24CollectiveEpilogueBwdGQAISA_fSD_Li256ELb0ELb0EEENS1_19SingleTileSchedulerILb0ELb0ELb0ELi128EEEEEEEEEvNT_6ParamsE$_ZZN4cuteplIJiiEJNS_1CILi0EEES2_EEEDaRKNS_15ArithmeticTupleIJDpT_EEERKNS3_IJDpT0_EEEENKUlDpRKT_E_clIJiiEEEDaSH_) ;  /* 0xfffffb0000007944 */ /* 0x022fea0003c3ffff */
[----:B-----5:R-:W-:Y:S01]  /*9700*/  IMAD.IADD R21, R116, 0x1, -R21 ;  /* 0x0000000174157824 */ /* 0x020fe200078e0a15 */
[----:B------:R-:W-:Y:S02]  /*9710*/  MOV R7, RZ ;  /* 0x000000ff00077202 */ /* 0x000fe40000000f00 */
[----:B------:R-:W-:Y:S02]  /*9720*/  MOV R8, 0x9740 ;  /* 0x0000974000087802 */ /* 0x000fe40000000f00 */
[----:B--2---:R-:W-:Y:S05]  /*9730*/  CALL.REL.NOINC `($_ZN7cutlass13device_kernelIN5flash19enable_sm80_to_sm89INS1_16FlashAttnBwdSm80INS1_25CollectiveMainloopBwdSm80ILi2ELi2EN4cute5tupleIJNS5_1CILi64EEENS7_ILi128EEES8_EEENS_10bfloat16_tEfNS_4arch4Sm80ELb0ELb0ELb1ELb0ELb0ELb0ELb0ELb0ELi2ELi2ELi4ELi2ELb1EEENS1_24CollectiveEpilogueBwdGQAISA_fSD_Li256ELb0ELb0EEENS1_19SingleTileSchedulerILb0ELb0ELb0ELi128EEEEEEEEEvNT_6ParamsE$_ZN4cute3eso3ESOILb1ELb0EJNS_1CILi0EEEiS3_EEC2ERKS3_RKiS6_) ;  /* 0xffffcc7000007944 */ /* 0x004fea0003c3ffff */
[----:B-1----:R-:W2:Y:S01]  /*9740*/  LDL R7, [R1+0x168] ;  /* 0x0001680001077983 */ /* 0x002ea20000100800 */
[----:B------:R-:W-:Y:S01]  /*9750*/  IMAD.MOV.U32 R6, RZ, RZ, R4 ;  /* 0x000000ffff067224 */ /* 0x000fe200078e0004 */
[----:B------:R-:W-:Y:S02]  /*9760*/  MOV R16, 0x9790 ;  /* 0x0000979000107802 */ /* 0x000fe40000000f00 */
[----:B--2---:R-:W-:Y:S02]  /*9770*/  SHF.L.U32 R7, R7, 0x5, RZ ;  /* 0x0000000507077819 */ /* 0x004fe400000006ff */
[----:B------:R-:W-:Y:S05]  /*9780*/  CALL.REL.NOINC `($_ZN7cutlass13device_kernelIN5flash19enable_sm80_to_sm89INS1_16FlashAttnBwdSm80INS1_25CollectiveMainloopBwdSm80ILi2ELi2EN4cute5tupleIJNS5_1CILi64EEENS7_ILi128EEES8_EEENS_10bfloat16_tEfNS_4arch4Sm80ELb0ELb0ELb1ELb0ELb0ELb0ELb0ELb0ELi2ELi2ELi4ELi2ELb1EEENS1_24CollectiveEpilogueBwdGQAISA_fSD_Li256ELb0ELb0EEENS1_19SingleTileSchedulerILb0ELb0ELb0ELi128EEEEEEEEEvNT_6ParamsE$_ZN4cute5tupleIJiEEC2ERKi) ;  /* 0xffffd45000007944 */ /* 0x000fea0003c3ffff */
[----:B------:R1:W5:Y:S01]  /*9790*/  LDL R7, [R1+0x168] ;  /* 0x0001680001077983 */ /* 0x0003620000100800 */
[----:B------:R-:W-:Y:S02]  /*97a0*/  MOV R6, R20 ;  /* 0x0000001400067202 */ /* 0x000fe40000000f00 */
[----:B------:R-:W-:-:S02]  /*97b0*/  MOV R16, 0x97d0 ;  /* 0x000097d000107802 */ /* 0x000fc40000000f00 */
[----:B-1---5:R-:W-:Y:S05]  /*97c0*/  CALL.REL.NOINC `($_ZN7cutlass13device_kernelIN5flash19enable_sm80_to_sm89INS1_16FlashAttnBwdSm80INS1_25CollectiveMainloopBwdSm80ILi2ELi2EN4cute5tupleIJNS5_1CILi64EEENS7_ILi128EEES8_EEENS_10bfloat16_tEfNS_4arch4Sm80ELb0ELb0ELb1ELb0ELb0ELb0ELb0ELb0ELi2ELi2ELi4ELi2ELb1EEENS1_24CollectiveEpilogueBwdGQAISA_fSD_Li256ELb0ELb0EEENS1_19SingleTileSchedulerILb0ELb0ELb0ELi128EEEEEEEEEvNT_6ParamsE$_ZN4cute5tupleIJiEEC2ERKi) ;  /* 0xffffd41000007944 */ /* 0x022fea0003c3ffff */
[----:B------:R1:W5:Y:S01]  /*97d0*/  LDL R7, [R1+0x178] ;  /* 0x0001780001077983 */ /* 0x0003620000100800 */
[----:B------:R-:W-:-:S02]  /*97e0*/  MOV R6, R4 ;  /* 0x0000000400067202 */ /* 0x000fc40000000f00 */
[----:B------:R-:W-:Y:S02]  /*97f0*/  MOV R16, 0x9810 ;  /* 0x0000981000107802 */ /* 0x000fe40000000f00 */
[----:B-1---5:R-:W-:Y:S05]  /*9800*/  CALL.REL.NOINC `($_ZN7cutlass13device_kernelIN5flash19enable_sm80_to_sm89INS1_16FlashAttnBwdSm80INS1_25CollectiveMainloopBwdSm80ILi2ELi2EN4cute5tupleIJNS5_1CILi64EEENS7_ILi128EEES8_EEENS_10bfloat16_tEfNS_4arch4Sm80ELb0ELb0ELb1ELb0ELb0ELb0ELb0ELb0ELi2ELi2ELi4ELi2ELb1EEENS1_24CollectiveEpilogueBwdGQAISA_fSD_Li256ELb0ELb0EEENS1_19SingleTileSchedulerILb0ELb0ELb0ELi128EEEEEEEEEvNT_6ParamsE$_ZN4cute5tupleIJiEEC2ERKi) ;  /* 0xffffd3d000007944 */ /* 0x022fea0003c3ffff */
[----:B------:R1:W5:Y:S01]  /*9810*/  LDL R7, [R1+0x168] ;  /* 0x0001680001077983 */ /* 0x0003620000100800 */
[----:B------:R-:W-:Y:S02]  /*9820*/  MOV R6, R4 ;  /* 0x0000000400067202 */ /* 0x000fe40000000f00 */
[----:B------:R-:W-:Y:S02]  /*9830*/  MOV R8, 0x9850 ;  /* 0x0000985000087802 */ /* 0x000fe40000000f00 */
[----:B-1---5:R-:W-:Y:S05]  /*9840*/  CALL.REL.NOINC `($_ZN7cutlass13device_kernelIN5flash19enable_sm80_to_sm89INS1_16FlashAttnBwdSm80INS1_25CollectiveMainloopBwdSm80ILi2ELi2EN4cute5tupleIJNS5_1CILi64EEENS7_ILi128EEES8_EEENS_10bfloat16_tEfNS_4arch4Sm80ELb0ELb0ELb1ELb0ELb0ELb0ELb0ELb0ELi2ELi2ELi4ELi2ELb1EEENS1_24CollectiveEpilogueBwdGQAISA_fSD_Li256ELb0ELb0EEENS1_19SingleTileSchedulerILb0ELb0ELb0ELi128EEEEEEEEEvNT_6ParamsE$_ZN4cute3eso3ESOILb0ELb1EJiNS_1CILi0EEEEEC2ERKiRKS3_) ;  /* 0xffffc81000007944 */ /* 0x022fea0003c3ffff */
[----:B-1----:R1:W5:Y:S01]  /*9850*/  LDL R7, [R1+0x168] ;  /* 0x0001680001077983 */ /* 0x0023620000100800 */
[----:B------:R-:W-:-:S03]  /*9860*/  MOV R10, 0x9880 ;  /* 0x00009880000a7802 */ /* 0x000fc60000000f00 */
[----:B-1---5:R-:W-:Y:S05]  /*9870*/  CALL.REL.NOINC `($_ZN7cutlass13device_kernelIN5flash19enable_sm80_to_sm89INS1_16FlashAttnBwdSm80INS1_25CollectiveMainloopBwdSm80ILi2ELi2EN4cute5tupleIJNS5_1CILi64EEENS7_ILi128EEES8_EEENS_10bfloat16_tEfNS_4arch4Sm80ELb0ELb0ELb1ELb0ELb0ELb0ELb0ELb0ELi2ELi2ELi4ELi2ELb1EEENS1_24CollectiveEpilogueBwdGQAISA_fSD_Li256ELb0ELb0EEENS1_19SingleTileSchedulerILb0ELb0ELb0ELi128EEEEEEEEEvNT_6ParamsE$_ZZN4cuteplIJNS_1CILi0EEES2_EJiEEEDaRKNS_15ArithmeticTupleIJDpT_EEERKNS3_IJDpT0_EEEENKUlDpRKT_E_clIJiS2_EEEDaSH_) ;  /* 0xfffff68000007944 */ /* 0x022fea0003c3ffff */
[----:B------:R-:W-:Y:S02]  /*9880*/  MOV R10, 0x98a0 ;  /* 0x000098a0000a7802 */ /* 0x000fe40000000f00 */
[----:B-1---5:R-:W-:Y:S05]  /*9890*/  CALL.REL.NOINC `($_ZN7cutlass13device_kernelIN5flash19enable_sm80_to_sm89INS1_16FlashAttnBwdSm80INS1_25CollectiveMainloopBwdSm80ILi2ELi2EN4cute5tupleIJNS5_1CILi64EEENS7_ILi128EEES8_EEENS_10bfloat16_tEfNS_4arch4Sm80ELb0ELb0ELb1ELb0ELb0ELb0ELb0ELb0ELi2ELi2ELi4ELi2ELb1EEENS1_24CollectiveEpilogueBwdGQAISA_fSD_Li256ELb0ELb0EEENS1_19SingleTileSchedulerILb0ELb0ELb0ELi128EEEEEEEEEvNT_6ParamsE$_ZZN4cuteplIJNS_1CILi0EEES2_EJiS2_EEEDaRKNS_15ArithmeticTupleIJDpT_EEERKNS3_IJDpT0_EEEENKUlDpRKT_E_clIJiS2_EEEDaSH_) ;  /* 0xfffff6d000007944 */ /* 0x022fea0003c3ffff */
[----:B------:R2:W-:Y:S04]  /*98a0*/  STL [R1+0x180], RZ ;  /* 0x000180ff01007387 */ /* 0x0005e80000100800 */
[----:B------:R-:W3:Y:S04]  /*98b0*/  LDL.64 R8, [R14+0x30] ;  /* 0x000030000e087983 */ /* 0x000ee80000100a00 */
[----:B---3--:R3:W4:Y:S01]  /*98c0*/  LD.E.U8 R6, [R8.64] ;  /* 0x0000000408067980 */ /* 0x008722000c101100 */
[----:B------:R-:W-:Y:S01]  /*98d0*/  IMAD.MOV.U32 R16, RZ, RZ, RZ ;  /* 0x000000ffff107224 */ /* 0x000fe200078e00ff */
[----:B---3--:R-:W-:-:S02]  /*98e0*/  MOV R8, 0x9920 ;  /* 0x0000992000087802 */ /* 0x008fc40000000f00 */
[----:B----4-:R-:W-:-:S04]  /*98f0*/  LOP3.LUT R6, R6, 0x1, RZ, 0xc0, !PT ;  /* 0x0000000106067812 */ /* 0x010fc800078ec0ff */
[----:B------:R-:W-:-:S08]  /*9900*/  ISETP.NE.U32.AND P0, PT, R6, 0x1, PT ;  /* 0x000000010600780c */ /* 0x000fd00003f05070 */
[----:B-12--5:R-:W-:Y:S05]  /*9910*/  CALL.REL.NOINC `($_ZN7cutlass13device_kernelIN5flash19enable_sm80_to_sm89INS1_16FlashAttnBwdSm80INS1_25CollectiveMainloopBwdSm80ILi2ELi2EN4cute5tupleIJNS5_1CILi64EEENS7_ILi128EEES8_EEENS_10bfloat16_tEfNS_4arch4Sm80ELb0ELb0ELb1ELb0ELb0ELb0ELb0ELb0ELi2ELi2ELi4ELi2ELb1EEENS1_24CollectiveEpilogueBwdGQAISA_fSD_Li256ELb0ELb0EEENS1_19SingleTileSchedulerILb0ELb0ELb0ELi128EEEEEEEEEvNT_6ParamsE$_ZN4cute3eso3ESOILb1ELb0EJNS_10UnderscoreEiiEEC2ERKS2_RKiS7_) ;  /* 0xffffc89000007944 */ /* 0x026fea0003c3ffff */
[----:B------:R-:W2:Y:S01]  /*9920*/  LDL R9, [R1+0x168] ;  /* 0x0001680001097983 */ /* 0x000ea20000100800 */
[----:B------:R-:W-:Y:S02]  /*9930*/  MOV R8, 0x99a0 ;  /* 0x000099a000087802 */ /* 0x000fe40000000f00 */
[----:B-12---:R-:W-:Y:S01]  /*9940*/  SHF.R.S32.HI R6, RZ, 0x1f, R9 ;  /* 0x0000001fff067819 */ /* 0x006fe20000011409 */
[-C--:B------:R-:W-:Y:S02]  /*9950*/  IMAD R7, R115, R9.reuse, RZ ;  /* 0x0000000973077224 */ /* 0x080fe400078e02ff */
[----:B------:R-:W-:-:S04]  /*9960*/  IMAD.WIDE.U32 R10, R114, R9, RZ ;  /* 0x00000009720a7225 */ /* 0x000fc800078e00ff */
[----:B------:R-:W-:-:S05]  /*9970*/  IMAD R7, R114, R6, R7 ;  /* 0x0000000672077224 */ /* 0x000fca00078e0207 */
[----:B------:R-:W-:Y:S02]  /*9980*/  IADD3 R7, R11, R7, RZ ;  /* 0x000000070b077210 */ /* 0x000fe40007ffe0ff */
[----:B------:R-:W-:Y:S05]  /*9990*/  CALL.REL.NOINC `($_ZN7cutlass13device_kernelIN5flash19enable_sm80_to_sm89INS1_16FlashAttnBwdSm80INS1_25CollectiveMainloopBwdSm80ILi2ELi2EN4cute5tupleIJNS5_1CILi64EEENS7_ILi128EEES8_EEENS_10bfloat16_tEfNS_4arch4Sm80ELb0ELb0ELb1ELb0ELb0ELb0ELb0ELb0ELi2ELi2ELi4ELi2ELb1EEENS1_24CollectiveEpilogueBwdGQAISA_fSD_Li256ELb0ELb0EEENS1_19SingleTileSchedulerILb0ELb0ELb0ELi128EEEEEEEEEvNT_6ParamsE$_ZN4cute3eso3ESOILb1ELb0EJNS_6LayoutINS_5tupleIJNS3_IJNS_1CILi8EEENS4_ILi1EEEEEEEEENS3_IJNS3_IJS6_NS4_ILi0EEEEEEEEEEElEEC2ERKSC_RKl) ;  /* 0xffffceb000007944 */ /* 0x000fea0003c3ffff */
[----:B-1----:R-:W2:Y:S01]  /*99a0*/  LDL.64 R6, [R1+0x168] ;  /* 0x0001680001067983 */ /* 0x002ea20000100a00 */
[----:B------:R-:W-:Y:S02]  /*99b0*/  MOV R16, 0x99f0 ;  /* 0x000099f000107802 */ /* 0x000fe40000000f00 */
[----:B--2---:R-:W-:-:S04]  /*99c0*/  LEA R10, P1, R6, R112, 0x1 ;  /* 0x00000070060a7211 */ /* 0x004fc800078208ff */
[----:B------:R-:W-:-:S04]  /*99d0*/  LEA.HI.X R15, R6, R113, R7, 0x1, P1 ;  /* 0x00000071060f7211 */ /* 0x000fc800008f0c07 */
[----:B------:R-:W-:Y:S05]  /*99e0*/  CALL.REL.NOINC `($_ZN7cutlass13device_kernelIN5flash19enable_sm80_to_sm89INS1_16FlashAttnBwdSm80INS1_25CollectiveMainloopBwdSm80ILi2ELi2EN4cute5tupleIJNS5_1CILi64EEENS7_ILi128EEES8_EEENS_10bfloat16_tEfNS_4arch4Sm80ELb0ELb0ELb1ELb0ELb0ELb0ELb0ELb0ELi2ELi2ELi4ELi2ELb1EEENS1_24CollectiveEpilogueBwdGQAISA_fSD_Li256ELb0ELb0EEENS1_19SingleTileSchedulerILb0ELb0ELb0ELi128EEEEEEEEEvNT_6ParamsE$_ZN4cute8gmem_ptrIPKN7cutlass10bfloat16_tEECI1NS_12iter_adaptorIS4_S5_EEES4_) ;  /* 0xffffd2d000007944 */ /* 0x000fea0003c3ffff */
[----:B------:R1:W5:Y:S01]  /*99f0*/  LDL.64 R6, [R1+0x168] ;  /* 0x0001680001067983 */ /* 0x0003620000100a00 */
[----:B------:R-:W-:-:S03]  /*9a00*/  MOV R10, 0x9a20 ;  /* 0x00009a20000a7802 */ /* 0x000fc60000000f00 */
[----:B-1---5:R-:W-:Y:S05]  /*9a10*/  CALL.REL.NOINC `($_ZN7cutlass13device_kernelIN5flash19enable_sm80_to_sm89INS1_16FlashAttnBwdSm80INS1_25CollectiveMainloopBwdSm80ILi2ELi2EN4cute5tupleIJNS5_1CILi64EEENS7_ILi128EEES8_EEENS_10bfloat16_tEfNS_4arch4Sm80ELb0ELb0ELb1ELb0ELb0ELb0ELb0ELb0ELi2ELi2ELi4ELi2ELb1EEENS1_24CollectiveEpilogueBwdGQAISA_fSD_Li256ELb0ELb0EEENS1_19SingleTileSchedulerILb0ELb0ELb0ELi128EEEEEEEEEvNT_6ParamsE$_ZN4cute3eso3ESOILb1ELb0EJNS_6LayoutINS_5tupleIJNS3_IJNS_1CILi8EEENS4_ILi1EEEEEEEEENS3_IJNS3_IJS6_NS4_ILi0EEEEEEEEEEENS_10ViewEngineINS_8gmem_ptrIPKN7cutlass10bfloat16_tEEEEEEEC2ERKSC_RKSK_) ;  /* 0xffffcd6000007944 */ /* 0x022fea0003c3ffff */
[----:B------:R2:W5:Y:S01]  /*9a20*/  LDL.64 R10, [R1+0x168] ;  /* 0x00016800010a7983 */ /* 0x0005620000100a00 */
[----:B------:R-:W-:Y:S02]  /*9a30*/  MOV R16, RZ ;  /* 0x000000ff00107202 */ /* 0x000fe40000000f00 */
[----:B-1----:R-:W-:Y:S02]  /*9a40*/  MOV R8, 0x9a60 ;  /* 0x00009a6000087802 */ /* 0x002fe40000000f00 */
[----:B--2--5:R-:W-:Y:S05]  /*9a50*/  CALL.REL.NOINC `($_ZN7cutlass13device_kernelIN5flash19enable_sm80_to_sm89INS1_16FlashAttnBwdSm80INS1_25CollectiveMainloopBwdSm80ILi2ELi2EN4cute5tupleIJNS5_1CILi64EEENS7_ILi128EEES8_EEENS_10bfloat16_tEfNS_4arch4Sm80ELb0ELb0ELb1ELb0ELb0ELb0ELb0ELb0ELi2ELi2ELi4ELi2ELb1EEENS1_24CollectiveEpilogueBwdGQAISA_fSD_Li256ELb0ELb0EEENS1_19SingleTileSchedulerILb0ELb0ELb0ELi128EEEEEEEEEvNT_6ParamsE$_ZN4cute3eso3ESOILb1ELb0EJNS_10UnderscoreEiiEEC2ERKS2_RKiS7_) ;  /* 0xffffc75000007944 */ /* 0x024fea0003c3ffff */
[----:B-1----:R-:W2:Y:S01]  /*9a60*/  LDL R7, [R1+0x168] ;  /* 0x0001680001077983 */ /* 0x002ea20000100800 */
[----:B------:R-:W-:Y:S02]  /*9a70*/  MOV R8, 0x9aa0 ;  /* 0x00009aa000087802 */ /* 0x000fe40000000f00 */
[----:B--2---:R-:W-:Y:S02]  /*9a80*/  SHF.L.U32 R7, R7, 0xb, RZ ;  /* 0x0000000b07077819 */ /* 0x004fe400000006ff */
[----:B------:R-:W-:Y:S05]  /*9a90*/  CALL.REL.NOINC `($_ZN7cutlass13device_kernelIN5flash19enable_sm80_to_sm89INS1_16FlashAttnBwdSm80INS1_25CollectiveMainloopBwdSm80ILi2ELi2EN4cute5tupleIJNS5_1CILi64EEENS7_ILi128EEES8_EEENS_10bfloat16_tEfNS_4arch4Sm80ELb0ELb0ELb1ELb0ELb0ELb0ELb0ELb0ELi2ELi2ELi4ELi2ELb1EEENS1_24CollectiveEpilogueBwdGQAISA_fSD_Li256ELb0ELb0EEENS1_19SingleTileSchedulerILb0ELb0ELb0ELi128EEEEEEEEEvNT_6ParamsE$_ZN4cute3eso3ESOILb1ELb0EJNS_6LayoutINS_5tupleIJNS3_IJNS_1CILi8EEENS4_ILi1EEEEEEEEENS3_IJNS3_IJS6_NS4_ILi0EEEEEEEEEEEiEEC2ERKSC_RKi) ;  /* 0xffffcd7000007944 */ /* 0x000fea0003c3ffff */
[----:B-1----:R-:W2:Y:S01]  /*9aa0*/  LDL R7, [R1+0x168] ;  /* 0x0001680001077983 */ /* 0x002ea20000100800 */
[----:B------:R-:W-:Y:S01]  /*9ab0*/  MOV R16, 0x9ae0 ;  /* 0x00009ae000107802 */ /* 0x000fe20000000f00 */
[----:B--2---:R-:W-:-:S04]  /*9ac0*/  IMAD.WIDE R8, R7, 0x2, R22 ;  /* 0x0000000207087825 */ /* 0x004fc800078e0216 */
[----:B------:R-:W-:Y:S05]  /*9ad0*/  CALL.REL.NOINC `($_ZN7cutlass13device_kernelIN5flash19enable_sm80_to_sm89INS1_16FlashAttnBwdSm80INS1_25CollectiveMainloopBwdSm80ILi2ELi2EN4cute5tupleIJNS5_1CILi64EEENS7_ILi128EEES8_EEENS_10bfloat16_tEfNS_4arch4Sm80ELb0ELb0ELb1ELb0ELb0ELb0ELb0ELb0ELi2ELi2ELi4ELi2ELb1EEENS1_24CollectiveEpilogueBwdGQAISA_fSD_Li256ELb0ELb0EEENS1_19SingleTileSchedulerILb0ELb0ELb0ELi128EEEEEEEEEvNT_6ParamsE$_ZN4cute8smem_ptrIPN7cutlass10bfloat16_tEECI1NS_12iter_adaptorIS3_S4_EEES3_) ;  /* 0xffffd2c000007944 */ /* 0x000fea0003c3ffff */
[----:B------:R1:W5:Y:S01]  /*9ae0*/  LDL.64 R6, [R1+0x168] ;  /* 0x0001680001067983 */ /* 0x0003620000100a00 */
[----:B------:R-:W-:-:S03]  /*9af0*/  MOV R16, 0x9b10 ;  /* 0x00009b1000107802 */ /* 0x000fc60000000f00 */
[----:B-1---5:R-:W-:Y:S05]  /*9b00*/  CALL.REL.NOINC `($_ZN7cutlass13device_kernelIN5flash19enable_sm80_to_sm89INS1_16FlashAttnBwdSm80INS1_25CollectiveMainloopBwdSm80ILi2ELi2EN4cute5tupleIJNS5_1CILi64EEENS7_ILi128EEES8_EEENS_10bfloat16_tEfNS_4arch4Sm80ELb0ELb0ELb1ELb0ELb0ELb0ELb0ELb0ELi2ELi2ELi4ELi2ELb1EEENS1_24CollectiveEpilogueBwdGQAISA_fSD_Li256ELb0ELb0EEENS1_19SingleTileSchedulerILb0ELb0ELb0ELi128EEEEEEEEEvNT_6ParamsE$_ZN4cute3eso3ESOILb1ELb0EJNS_6LayoutINS_5tupleIJNS3_IJNS_1CILi8EEENS4_ILi1EEEEEEEEENS3_IJNS3_IJS6_NS4_ILi0EEEEEEEEEEENS_10ViewEngineINS_8smem_ptrIPN7cutlass10bfloat16_tEEEEEEEC2ERKSC_RKSJ_) ;  /* 0xffffccb000007944 */ /* 0x022fea0003c3ffff */
[----:B-1----:R1:W5:Y:S01]  /*9b10*/  LDL.64 R8, [R1+0x168] ;  /* 0x0001680001087983 */ /* 0x0023620000100a00 */
[----:B------:R-:W-:-:S02]  /*9b20*/  MOV R15, R11 ;  /* 0x0000000b000f7202 */ /* 0x000fc40000000f00 */
[----:B------:R-:W-:Y:S02]  /*9b30*/  MOV R16, 0x9b50 ;  /* 0x00009b5000107802 */ /* 0x000fe40000000f00 */
[----:B-1---5:R-:W-:Y:S05]  /*9b40*/  CALL.REL.NOINC `($_ZN7cutlass13device_kernelIN5flash19enable_sm80_to_sm89INS1_16FlashAttnBwdSm80INS1_25CollectiveMainloopBwdSm80ILi2ELi2EN4cute5tupleIJNS5_1CILi64EEENS7_ILi128EEES8_EEENS_10bfloat16_tEfNS_4arch4Sm80ELb0ELb0ELb1ELb0ELb0ELb0ELb0ELb0ELi2ELi2ELi4ELi2ELb1EEENS1_24CollectiveEpilogueBwdGQAISA_fSD_Li256ELb0ELb0EEENS1_19SingleTileSchedulerILb0ELb0ELb0ELi128EEEEEEEEEvNT_6ParamsE$_ZN4cute8gmem_ptrIPKN7cutlass10bfloat16_tEECI1NS_12iter_adaptorIS4_S5_EEES4_) ;  /* 0xffffd17000007944 */ /* 0x022fea0003c3ffff */
[----:B------:R1:W5:Y:S01]  /*9b50*/  LDL.64 R6, [R1+0x168] ;  /* 0x0001680001067983 */ /* 0x0003620000100a00 */
[----:B------:R-:W-:-:S03]  /*9b60*/  MOV R16, 0x9b80 ;  /* 0x00009b8000107802 */ /* 0x000fc60000000f00 */
[----:B-1---5:R-:W-:Y:S05]  /*9b70*/  CALL.REL.NOINC `($_ZN7cutlass13device_kernelIN5flash19enable_sm80_to_sm89INS1_16FlashAttnBwdSm80INS1_25CollectiveMainloopBwdSm80ILi2ELi2EN4cute5tupleIJNS5_1CILi64EEENS7_ILi128EEES8_EEENS_10bfloat16_tEfNS_4arch4Sm80ELb0ELb0ELb1ELb0ELb0ELb0ELb0ELb0ELi2ELi2ELi4ELi2ELb1EEENS1_24CollectiveEpilogueBwdGQAISA_fSD_Li256ELb0ELb0EEENS1_19SingleTileSchedulerILb0ELb0ELb0ELi128EEEEEEEEEvNT_6ParamsE$_ZN4cute8gmem_ptrIPKN7cutlass9uint128_tEECI1NS_12iter_adaptorIS4_S5_EEES4_) ;  /* 0xffffd19000007944 */ /* 0x022fea0003c3ffff */
[----:B------:R1:W5:Y:S01]  /*9b80*/  LDL.64 R6, [R1+0x168] ;  /* 0x0001680001067983 */ /* 0x0003620000100a00 */
[----:B------:R-:W-:-:S03]  /*9b90*/  MOV R16, 0x9bb0 ;  /* 0x00009bb000107802 */ /* 0x000fc60000000f00 */
[----:B-1---5:R-:W-:Y:S05]  /*9ba0*/  CALL.REL.NOINC `($_ZN7cutlass13device_kernelIN5flash19enable_sm80_to_sm89INS1_16FlashAttnBwdSm80INS1_25CollectiveMainloopBwdSm80ILi2ELi2EN4cute5tupleIJNS5_1CILi64EEENS7_ILi128EEES8_EEENS_10bfloat16_tEfNS_4arch4Sm80ELb0ELb0ELb1ELb0ELb0ELb0ELb0ELb0ELi2ELi2ELi4ELi2ELb1EEENS1_24CollectiveEpilogueBwdGQAISA_fSD_Li256ELb0ELb0EEENS1_19SingleTileSchedulerILb0ELb0ELb0ELi128EEEEEEEEEvNT_6ParamsE$_ZN4cute3eso3ESOILb1ELb0EJNS_6LayoutINS_5tupleIJNS3_IJNS_1CILi1EEES5_EEEEEENS3_IJNS3_IJS5_NS4_ILi0EEEEEEEEEEENS_10ViewEngineINS_8gmem_ptrIPKN7cutlass9uint128_tEEEEEEEC2ERKSB_RKSJ_) ;  /* 0xffffca0000007944 */ /* 0x022fea0003c3ffff */
[----:B------:R2:W5:Y:S01]  /*9bb0*/  LDL.64 R116, [R1+0x168] ;  /* 0x0001680001747983 */ /* 0x0005620000100a00 */
[----:B------:R-:W-:-:S03]  /*9bc0*/  MOV R16, 0x9be0 ;  /* 0x00009be000107802 */ /* 0x000fc60000000f00 */
[----:B-12--5:R-:W-:Y:S05]  /*9bd0*/  CALL.REL.NOINC `($_ZN7cutlass13device_kernelIN5flash19enable_sm80_to_sm89INS1_16FlashAttnBwdSm80INS1_25CollectiveMainloopBwdSm80ILi2ELi2EN4cute5tupleIJNS5_1CILi64EEENS7_ILi128EEES8_EEENS_10bfloat16_tEfNS_4arch4Sm80ELb0ELb0ELb1ELb0ELb0ELb0ELb0ELb0ELi2ELi2ELi4ELi2ELb1EEENS1_24CollectiveEpilogueBwdGQAISA_fSD_Li256ELb0ELb0EEENS1_19SingleTileSchedulerILb0ELb0ELb0ELi128EEEEEEEEEvNT_6ParamsE$_ZN4cute8smem_ptrIPN7cutlass10bfloat16_tEECI1NS_12iter_adaptorIS3_S4_EEES3_) ;  /* 0xffffd1c000007944 */ /* 0x026fea0003c3ffff */
[----:B------:R1:W5:Y:S01]  /*9be0*/  LDL.64 R6, [R1+0x168] ;  /* 0x0001680001067983 */ /* 0x0003620000100a00 */
[----:B------:R-:W-:-:S03]  /*9bf0*/  MOV R10, 0x9c10 ;  /* 0x00009c10000a7802 */ /* 0x000fc60000000f00 */
[----:B-1---5:R-:W-:Y:S05]  /*9c00*/  CALL.REL.NOINC `($_ZN7cutlass13device_kernelIN5flash19enable_sm80_to_sm89INS1_16FlashAttnBwdSm80INS1_25CollectiveMainloopBwdSm80ILi2ELi2EN4cute5tupleIJNS5_1CILi64EEENS7_ILi128EEES8_EEENS_10bfloat16_tEfNS_4arch4Sm80ELb0ELb0ELb1ELb0ELb0ELb0ELb0ELb0ELi2ELi2ELi4ELi2ELb1EEENS1_24CollectiveEpilogueBwdGQAISA_fSD_Li256ELb0ELb0EEENS1_19SingleTileSchedulerILb0ELb0ELb0ELi128EEEEEEEEEvNT_6ParamsE$_ZN4cute8smem_ptrIPN7cutlass9uint128_tEECI1NS_12iter_adaptorIS3_S4_EEES3_) ;  /* 0xffffd1e000007944 */ /* 0x022fea0003c3ffff */
[----:B-1----:R1:W5:Y:S01]  /*9c10*/  LDL.64 R6, [R1+0x168] ;  /* 0x0001680001067983 */ /* 0x0023620000100a00 */
[----:B------:R-:W-:-:S03]  /*9c20*/  MOV R10, 0x9c40 ;  /* 0x00009c40000a7802 */ /* 0x000fc60000000f00 */
[----:B-1---5:R-:W-:Y:S05]  /*9c30*/  CALL.REL.NOINC `($_ZN7cutlass13device_kernelIN5flash19enable_sm80_to_sm89INS1_16FlashAttnBwdSm80INS1_25CollectiveMainloopBwdSm80ILi2ELi2EN4cute5tupleIJNS5_1CILi64EEENS7_ILi128EEES8_EEENS_10bfloat16_tEfNS_4arch4Sm80ELb0ELb0ELb1ELb0ELb0ELb0ELb0ELb0ELi2ELi2ELi4ELi2ELb1EEENS1_24CollectiveEpilogueBwdGQAISA_fSD_Li256ELb0ELb0EEENS1_19SingleTileSchedulerILb0ELb0ELb0ELi128EEEEEEEEEvNT_6ParamsE$_ZN4cute3eso3ESOILb1ELb0EJNS_6LayoutINS_5tupleIJNS3_IJNS_1CILi1EEES5_EEEEEENS3_IJNS3_IJS5_NS4_ILi0EEEEEEEEEEENS_10ViewEngineINS_8smem_ptrIPN7cutlass9uint128_tEEEEEEEC2ERKSB_RKSI_) ;  /* 0xffffc9c000007944 */ /* 0x022fea0003c3ffff */
[----:B-1----:R1:W5:Y:S01]  /*9c40*/  LDL R6, [R1+0x168] ;  /* 0x0001680001067983 */ /* 0x0023620000100800 */
[----:B------:R-:W-:-:S03]  /*9c50*/  MOV R8, 0x9c70 ;  /* 0x00009c7000087802 */ /* 0x000fc60000000f00 */
[----:B-1---5:R-:W-:Y:S05]  /*9c60*/  CALL.REL.NOINC `($_ZN7cutlass13device_kernelIN5flash19enable_sm80_to_sm89INS1_16FlashAttnBwdSm80INS1_25CollectiveMainloopBwdSm80ILi2ELi2EN4cute5tupleIJNS5_1CILi64EEENS7_ILi128EEES8_EEENS_10bfloat16_tEfNS_4arch4Sm80ELb0ELb0ELb1ELb0ELb0ELb0ELb0ELb0ELi2ELi2ELi4ELi2ELb1EEENS1_24CollectiveEpilogueBwdGQAISA_fSD_Li256ELb0ELb0EEENS1_19SingleTileSchedulerILb0ELb0ELb0ELi128EEEEEEEEEvNT_6ParamsE$_ZN73_INTERNAL_24fd9406_37_flash_bwd_hdim64_bf16_softcap_sm80_cu_3fbc093a_291824__cvta_generic_to_sharedEPKv) ;  /* 0xffffd20000007944 */ /* 0x022fea0003c3ffff */
[----:B------:R-:W-:Y:S01]  /*9c70*/  ISETP.GE.OR P0, PT, R200, R21, P0 ;  /* 0x00000015c800720c */ /* 0x000fe20000706670 */
[----:B------:R-:W-:Y:S02]  /*9c80*/  IMAD.MOV.U32 R8, RZ, RZ, 0x1 ;  /* 0x00000001ff087424 */ /* 0x000fe400078e00ff */
[----:B------:R-:W-:-:S03]  /*9c90*/  IMAD.MOV.U32 R7, RZ, RZ, 0x1 ;  /* 0x00000001ff077424 */ /* 0x000fc600078e00ff */
[----:B------:R1:W-:Y:S07]  /*9ca0*/  STL [R1+0x180], R8 ;  /* 0x0001800801007387 */ /* 0x0003ee0000100800 */
[----:B------:R-:W-:Y:S01]  /*9cb0*/  @!PT LDS RZ, [RZ] ;  /* 0x00000000fffff984 */ /* 0x000fe20000000800 */
[----:B------:R-:W-:Y:S01]  /*9cc0*/  @!PT LDS RZ, [RZ] ;  /* 0x00000000fffff984 */ /* 0x000fe20000000800 */
[----:B------:R-:W-:Y:S01]  /*9cd0*/  @!PT LDS RZ, [RZ] ;  /* 0x00000000fffff984 */ /* 0x000fe20000000800 */
[----:B------:R2:W-:Y:S01]  /*9ce0*/  LDGSTS.E.BYPASS.LTC128B.128 [R6], [R116.64], !P0 ;  /* 0x0000000074067fae */ /* 0x0005e2000c101d44 */
[----:B-1----:R-:W-:-:S03]  /*9cf0*/  MOV R8, 0x9d10 ;  /* 0x00009d1000087802 */ /* 0x002fc60000000f00 */
[----:B--2---:R-:W-:Y:S05]  /*9d00*/  CALL.REL.NOINC `($_ZN7cutlass13device_kernelIN5flash19enable_sm80_to_sm89INS1_16FlashAttnBwdSm80INS1_25CollectiveMainloopBwdSm80ILi2ELi2EN4cute5tupleIJNS5_1CILi64EEENS7_ILi128EEES8_EEENS_10bfloat16_tEfNS_4arch4Sm80ELb0ELb0ELb1ELb0ELb0ELb0ELb0ELb0ELi2ELi2ELi4ELi2ELb1EEENS1_24CollectiveEpilogueBwdGQAISA_fSD_Li256ELb0ELb0EEENS1_19SingleTileSchedulerILb0ELb0ELb0ELi128EEEEEEEEEvNT_6ParamsE$_ZN4cute3eso3ESOILb1ELb0EJNS_1CILi0EEEiS3_EEC2ERKS3_RKiS6_) ;  /* 0xffffc6a000007944 */ /* 0x004fea0003c3ffff */
[----:B-1----:R-:W2:Y:S01]  /*9d10*/  LDL R7, [R1+0x168] ;  /* 0x0001680001077983 */ /* 0x002ea20000100800 */
[----:B------:R-:W-:Y:S01]  /*9d20*/  IMAD.MOV.U32 R6, RZ, RZ, R4 ;  /* 0x000000ffff067224 */ /* 0x000fe200078e0004 */
[----:B------:R-:W-:-:S02]  /*9d30*/  MOV R16, 0x9d60 ;  /* 0x00009d6000107802 */ /* 0x000fc40000000f00 */
[----:B--2---:R-:W-:Y:S02]  /*9d40*/  SHF.L.U32 R7, R7, 0x5, RZ ;  /* 0x0000000507077819 */ /* 0x004fe400000006ff */
[----:B------:R-:W-:Y:S05]  /*9d50*/  CALL.REL.NOINC `($_ZN7cutlass13device_kernelIN5flash19enable_sm80_to_sm89INS1_16FlashAttnBwdSm80INS1_25CollectiveMainloopBwdSm80ILi2ELi2EN4cute5tupleIJNS5_1CILi64EEENS7_ILi128EEES8_EEENS_10bfloat16_tEfNS_4arch4Sm80ELb0ELb0ELb1ELb0ELb0ELb0ELb0ELb0ELi2ELi2ELi4ELi2ELb1EEENS1_24CollectiveEpilogueBwdGQAISA_fSD_Li256ELb0ELb0EEENS1_19SingleTileSchedulerILb0ELb0ELb0ELi128EEEEEEEEEvNT_6ParamsE$_ZN4cute5tupleIJiEEC2ERKi) ;  /* 0xffffce8000007944 */ /* 0x000fea0003c3ffff */
[----:B------:R1:W5:Y:S01]  /*9d60*/  LDL R7, [R1+0x168] ;  /* 0x0001680001077983 */ /* 0x0003620000100800 */
        /* <DEDUP_REMOVED lines=19> */
[----:B------:R-:W-:Y:S01]  /*9ea0*/  IMAD.MOV.U32 R16, RZ, RZ, 0x1 ;  /* 0x00000001ff107424 */ /* 0x000fe200078e00ff */
        /* <DEDUP_REMOVED lines=21> */
[----:B------:R-:W-:Y:S02]  /*a000*/  MOV R16, 0x1 ;  /* 0x0000000100107802 */ /* 0x000fe40000000f00 */
        /* <DEDUP_REMOVED lines=35> */
[----:B------:R-:W-:-:S05]  /*a240*/  IMAD.MOV.U32 R8, RZ, RZ, 0x1 ;  /* 0x00000001ff087424 */ /* 0x000fca00078e00ff */
[----:B------:R1:W-:Y:S04]  /*a250*/  STL [R1+0x180], R8 ;  /* 0x0001800801007387 */ /* 0x0003e80000100800 */
[----:B------:R2:W5:Y:S01]  /*a260*/  LDL.64 R18, [R14+0x38] ;  /* 0x000038000e127983 */ /* 0x0005620000100a00 */
[----:B------:R-:W-:-:S13]  /*a270*/  ISETP.GE.OR P0, PT, R200, R21, P0 ;  /* 0x00000015c800720c */ /* 0x000fda0000706670 */
[----:B------:R-:W-:Y:S01]  /*a280*/  @!PT LDS RZ, [RZ] ;  /* 0x00000000fffff984 */ /* 0x000fe20000000800 */
[----:B------:R-:W-:Y:S01]  /*a290*/  @!PT LDS RZ, [RZ] ;  /* 0x00000000fffff984 */ /* 0x000fe20000000800 */
[----:B------:R-:W-:Y:S01]  /*a2a0*/  @!PT LDS RZ, [RZ] ;  /* 0x00000000fffff984 */ /* 0x000fe20000000800 */
[----:B------:R2:W-:Y:S01]  /*a2b0*/  LDGSTS.E.BYPASS.LTC128B.128 [R6], [R22.64], !P0 ;  /* 0x0000000016067fae */ /* 0x0005e2000c101d44 */
[----:B-1----:R-:W-:-:S03]  /*a2c0*/  MOV R8, 0xa2e0 ;  /* 0x0000a2e000087802 */ /* 0x002fc60000000f00 */
[----:B--2--5:R-:W-:Y:S05]  /*a2d0*/  CALL.REL.NOINC `($_ZN7cutlass13device_kernelIN5flash19enable_sm80_to_sm89INS1_16FlashAttnBwdSm80INS1_25CollectiveMainloopBwdSm80ILi2ELi2EN4cute5tupleIJNS5_1CILi64EEENS7_ILi128EEES8_EEENS_10bfloat16_tEfNS_4arch4Sm80ELb0ELb0ELb1ELb0ELb0ELb0ELb0ELb0ELi2ELi2ELi4ELi2ELb1EEENS1_24CollectiveEpilogueBwdGQAISA_fSD_Li256ELb0ELb0EEENS1_19SingleTileSchedulerILb0ELb0ELb0ELi128EEEEEEEEEvNT_6ParamsE$_ZN4cute3eso3ESOILb1ELb0EJNS_10UnderscoreES2_iEEC2ERKS2_S5_RKi) ;  /* 0xffffbe5000007944 */ /* 0x024fea0003c3ffff */
[----:B------:R-:W2:Y:S01]  /*a2e0*/  LDL R7, [R1+0x168] ;  /* 0x0001680001077983 */ /* 0x000ea20000100800 */
[----:B------:R-:W-:Y:S02]  /*a2f0*/  MOV R8, 0xa320 ;  /* 0x0000a32000087802 */ /* 0x000fe40000000f00 */
[----:B--2---:R-:W-:Y:S02]  /*a300*/  SHF.L.U32 R7, R7, 0x6, RZ ;  /* 0x0000000607077819 */ /* 0x004fe400000006ff */
[----:B-1----:R-:W-:Y:S05]  /*a310*/  CALL.REL.NOINC `($_ZN7cutlass13device_kernelIN5flash19enable_sm80_to_sm89INS1_16FlashAttnBwdSm80INS1_25CollectiveMainloopBwdSm80ILi2ELi2EN4cute5tupleIJNS5_1CILi64EEENS7_ILi128EEES8_EEENS_10bfloat16_tEfNS_4arch4Sm80ELb0ELb0ELb1ELb0ELb0ELb0ELb0ELb0ELi2ELi2ELi4ELi2ELb1EEENS1_24CollectiveEpilogueBwdGQAISA_fSD_Li256ELb0ELb0EEENS1_19SingleTileSchedulerILb0ELb0ELb0ELi128EEEEEEEEEvNT_6ParamsE$_ZN4cute3eso3ESOILb1ELb0EJNS_6LayoutINS_5tupleIJNS3_IJNS_1CILi4EEENS4_ILi1EEEEEES6_EEENS3_IJNS3_IJS6_NS4_ILi0EEEEEES9_EEEEEiEEC2ERKSC_RKi) ;  /* 0xffffc42000007944 */ /* 0x002fea0003c3ffff */
[----:B------:R-:W2:Y:S04]  /*a320*/  LD.E.64 R18, [R18.64+0x8] ;  /* 0x0000080412127980 */ /* 0x000ea8000c101b00 */
[----:B------:R-:W2:Y:S01]  /*a330*/  LDL R10, [R1+0x168] ;  /* 0x00016800010a7983 */ /* 0x000ea20000100800 */
[----:B-1----:R-:W-:Y:S02]  /*a340*/  MOV R6, R4 ;  /* 0x0000000400067202 */ /* 0x002fe40000000f00 */
[----:B------:R-:W-:Y:S01]  /*a350*/  MOV R16, 0xa380 ;  /* 0x0000a38000107802 */ /* 0x000fe20000000f00 */
[----:B--2---:R-:W-:-:S04]  /*a360*/  IMAD.WIDE R10, R10, 0x4, R18 ;  /* 0x000000040a0a7825 */ /* 0x004fc800078e0212 */
[----:B------:R-:W-:Y:S05]  /*a370*/  CALL.REL.NOINC `($_ZN7cutlass13device_kernelIN5flash19enable_sm80_to_sm89INS1_16FlashAttnBwdSm80INS1_25CollectiveMainloopBwdSm80ILi2ELi2EN4cute5tupleIJNS5_1CILi64EEENS7_ILi128EEES8_EEENS_10bfloat16_tEfNS_4arch4Sm80ELb0ELb0ELb1ELb0ELb0ELb0ELb0ELb0ELi2ELi2ELi4ELi2ELb1EEENS1_24CollectiveEpilogueBwdGQAISA_fSD_Li256ELb0ELb0EEENS1_19SingleTileSchedulerILb0ELb0ELb0ELi128EEEEEEEEEvNT_6ParamsE$_ZN4cute8gmem_ptrIPKfECI1NS_12iter_adaptorIS2_S3_EEES2_) ;  /* 0xffffc9e000007944 */ /* 0x000fea0003c3ffff */
[----:B-1----:R1:W5:Y:S01]  /*a380*/  LDL.64 R6, [R1+0x168] ;  /* 0x0001680001067983 */ /* 0x0023620000100a00 */
[----:B------:R-:W-:-:S03]  /*a390*/  MOV R10, 0xa3b0 ;  /* 0x0000a3b0000a7802 */ /* 0x000fc60000000f00 */
[----:B-1---5:R-:W-:Y:S05]  /*a3a0*/  CALL.REL.NOINC `($_ZN7cutlass13device_kernelIN5flash19enable_sm80_to_sm89INS1_16FlashAttnBwdSm80INS1_25CollectiveMainloopBwdSm80ILi2ELi2EN4cute5tupleIJNS5_1CILi64EEENS7_ILi128EEES8_EEENS_10bfloat16_tEfNS_4arch4Sm80ELb0ELb0ELb1ELb0ELb0ELb0ELb0ELb0ELi2ELi2ELi4ELi2ELb1EEENS1_24CollectiveEpilogueBwdGQAISA_fSD_Li256ELb0ELb0EEENS1_19SingleTileSchedulerILb0ELb0ELb0ELi128EEEEEEEEEvNT_6ParamsE$_ZN4cute3eso3ESOILb1ELb0EJNS_6LayoutINS_5tupleIJNS3_IJNS_1CILi4EEENS4_ILi1EEEEEES6_EEENS3_IJNS3_IJS6_NS4_ILi0EEEEEES9_EEEEENS_10ViewEngineINS_8gmem_ptrIPKfEEEEEEC2ERKSC_RKSI_) ;  /* 0xffffc31000007944 */ /* 0x022fea0003c3ffff */
[----:B------:R2:W5:Y:S04]  /*a3b0*/  LDL.64 R18, [R14+0x40] ;  /* 0x000040000e127983 */ /* 0x0005680000100a00 */
[----:B------:R2:W5:Y:S01]  /*a3c0*/  LDL.64 R10, [R1+0x168] ;  /* 0x00016800010a7983 */ /* 0x0005620000100a00 */
[----:B------:R-:W-:-:S02]  /*a3d0*/  MOV R17, UR6 ;  /* 0x0000000600117c02 */ /* 0x000fc40008000f00 */
[----:B-1----:R-:W-:Y:S02]  /*a3e0*/  MOV R8, 0xa400 ;  /* 0x0000a40000087802 */ /* 0x002fe40000000f00 */
[----:B--2--5:R-:W-:Y:S05]  /*a3f0*/  CALL.REL.NOINC `($_ZN7cutlass13device_kernelIN5flash19enable_sm80_to_sm89INS1_16FlashAttnBwdSm80INS1_25CollectiveMainloopBwdSm80ILi2ELi2EN4cute5tupleIJNS5_1CILi64EEENS7_ILi128EEES8_EEENS_10bfloat16_tEfNS_4arch4Sm80ELb0ELb0ELb1ELb0ELb0ELb0ELb0ELb0ELi2ELi2ELi4ELi2ELb1EEENS1_24CollectiveEpilogueBwdGQAISA_fSD_Li256ELb0ELb0EEENS1_19SingleTileSchedulerILb0ELb0ELb0ELi128EEEEEEEEEvNT_6ParamsE$_ZN4cute3eso3ESOILb1ELb0EJNS_10UnderscoreES2_iEEC2ERKS2_S5_RKi) ;  /* 0xffffbd3000007944 */ /* 0x024fea0003c3ffff */
[----:B------:R-:W2:Y:S01]  /*a400*/  LDL R7, [R1+0x168] ;  /* 0x0001680001077983 */ /* 0x000ea20000100800 */
[----:B------:R-:W-:Y:S02]  /*a410*/  MOV R8, 0xa440 ;  /* 0x0000a44000087802 */ /* 0x000fe40000000f00 */
[----:B--2---:R-:W-:Y:S02]  /*a420*/  SHF.L.U32 R7, R7, 0x6, RZ ;  /* 0x0000000607077819 */ /* 0x004fe400000006ff */
[----:B-1----:R-:W-:Y:S05]  /*a430*/  CALL.REL.NOINC `($_ZN7cutlass13device_kernelIN5flash19enable_sm80_to_sm89INS1_16FlashAttnBwdSm80INS1_25CollectiveMainloopBwdSm80ILi2ELi2EN4cute5tupleIJNS5_1CILi64EEENS7_ILi128EEES8_EEENS_10bfloat16_tEfNS_4arch4Sm80ELb0ELb0ELb1ELb0ELb0ELb0ELb0ELb0ELi2ELi2ELi4ELi2ELb1EEENS1_24CollectiveEpilogueBwdGQAISA_fSD_Li256ELb0ELb0EEENS1_19SingleTileSchedulerILb0ELb0ELb0ELi128EEEEEEEEEvNT_6ParamsE$_ZN4cute3eso3ESOILb1ELb0EJNS_6LayoutINS_5tupleIJNS3_IJNS_1CILi4EEENS4_ILi1EEEEEES6_EEENS3_IJNS3_IJS6_NS4_ILi0EEEEEES9_EEEEEiEEC2ERKSC_RKi) ;  /* 0xffffc30000007944 */ /* 0x002fea0003c3ffff */
[----:B------:R-:W2:Y:S04]  /*a440*/  LD.E.64 R18, [R18.64] ;  /* 0x0000000412127980 */ /* 0x000ea8000c101b00 */
[----:B------:R-:W2:Y:S01]  /*a450*/  LDL R8, [R1+0x168] ;  /* 0x0001680001087983 */ /* 0x000ea20000100800 */
[----:B-1----:R-:W-:Y:S02]  /*a460*/  MOV R6, R4 ;  /* 0x0000000400067202 */ /* 0x002fe40000000f00 */
[----:B------:R-:W-:Y:S01]  /*a470*/  MOV R16, 0xa4a0 ;  /* 0x0000a4a000107802 */ /* 0x000fe20000000f00 */
[----:B--2---:R-:W-:-:S04]  /*a480*/  IMAD.WIDE R8, R8, 0x4, R18 ;  /* 0x0000000408087825 */ /* 0x004fc800078e0212 */
[----:B------:R-:W-:Y:S05]  /*a490*/  CALL.REL.NOINC `($_ZN7cutlass13device_kernelIN5flash19enable_sm80_to_sm89INS1_16FlashAttnBwdSm80INS1_25CollectiveMainloopBwdSm80ILi2ELi2EN4cute5tupleIJNS5_1CILi64EEENS7_ILi128EEES8_EEENS_10bfloat16_tEfNS_4arch4Sm80ELb0ELb0ELb1ELb0ELb0ELb0ELb0ELb0ELi2ELi2ELi4ELi2ELb1EEENS1_24CollectiveEpilogueBwdGQAISA_fSD_Li256ELb0ELb0EEENS1_19SingleTileSchedulerILb0ELb0ELb0ELi128EEEEEEEEEvNT_6ParamsE$_ZN4cute8smem_ptrIPfECI1NS_12iter_adaptorIS1_S2_EEES1_) ;  /* 0xffffc99000007944 */ /* 0x000fea0003c3ffff */
[----:B-1----:R1:W5:Y:S01]  /*a4a0*/  LDL.64 R6, [R1+0x168] ;  /* 0x0001680001067983 */ /* 0x0023620000100a00 */
[----:B------:R-:W-:-:S03]  /*a4b0*/  MOV R16, 0xa4d0 ;  /* 0x0000a4d000107802 */ /* 0x000fc60000000f00 */
[----:B-1---5:R-:W-:Y:S05]  /*a4c0*/  CALL.REL.NOINC `($_ZN7cutlass13device_kernelIN5flash19enable_sm80_to_sm89INS1_16FlashAttnBwdSm80INS1_25CollectiveMainloopBwdSm80ILi2ELi2EN4cute5tupleIJNS5_1CILi64EEENS7_ILi128EEES8_EEENS_10bfloat16_tEfNS_4arch4Sm80ELb0ELb0ELb1ELb0ELb0ELb0ELb0ELb0ELi2ELi2ELi4ELi2ELb1EEENS1_24CollectiveEpilogueBwdGQAISA_fSD_Li256ELb0ELb0EEENS1_19SingleTileSchedulerILb0ELb0ELb0ELi128EEEEEEEEEvNT_6ParamsE$_ZN4cute3eso3ESOILb1ELb0EJNS_6LayoutINS_5tupleIJNS3_IJNS_1CILi4EEENS4_ILi1EEEEEES6_EEENS3_IJNS3_IJS6_NS4_ILi0EEEEEES9_EEEEENS_10ViewEngineINS_8smem_ptrIPfEEEEEEC2ERKSC_RKSH_) ;  /* 0xffffc23000007944 */ /* 0x022fea0003c3ffff */
[----:B------:R2:W5:Y:S04]  /*a4d0*/  LDL.64 R18, [R14+0x48] ;  /* 0x000048000e127983 */ /* 0x0005680000100a00 */
[----:B-1----:R2:W5:Y:S01]  /*a4e0*/  LDL.64 R8, [R1+0x168] ;  /* 0x0001680001087983 */ /* 0x0025620000100a00 */
[----:B------:R-:W-:-:S02]  /*a4f0*/  MOV R7, RZ ;  /* 0x000000ff00077202 */ /* 0x000fc40000000f00 */
[----:B------:R-:W-:Y:S02]  /*a500*/  MOV R16, 0xa520 ;  /* 0x0000a52000107802 */ /* 0x000fe40000000f00 */
[----:B--2--5:R-:W-:Y:S05]  /*a510*/  CALL.REL.NOINC `($_ZN7cutlass13device_kernelIN5flash19enable_sm80_to_sm89INS1_16FlashAttnBwdSm80INS1_25CollectiveMainloopBwdSm80ILi2ELi2EN4cute5tupleIJNS5_1CILi64EEENS7_ILi128EEES8_EEENS_10bfloat16_tEfNS_4arch4Sm80ELb0ELb0ELb1ELb0ELb0ELb0ELb0ELb0ELi2ELi2ELi4ELi2ELb1EEENS1_24CollectiveEpilogueBwdGQAISA_fSD_Li256ELb0ELb0EEENS1_19SingleTileSchedulerILb0ELb0ELb0ELi128EEEEEEEEEvNT_6ParamsE$_ZN4cute3eso3ESOILb1ELb0EJNS_1CILi0EEEiEEC2ERKS3_RKi) ;  /* 0xffffbe5000007944 */ /* 0x024fea0003c3ffff */
[----:B-1----:R1:W5:Y:S01]  /*a520*/  LD.E R7, [R18.64] ;  /* 0x0000000412077980 */ /* 0x002362000c101900 */
[----:B------:R-:W-:-:S03]  /*a530*/  MOV R20, 0xa550 ;  /* 0x0000a55000147802 */ /* 0x000fc60000000f00 */
[----:B-1---5:R-:W-:Y:S05]  /*a540*/  CALL.REL.NOINC `($_ZN7cutlass13device_kernelIN5flash19enable_sm80_to_sm89INS1_16FlashAttnBwdSm80INS1_25CollectiveMainloopBwdSm80ILi2ELi2EN4cute5tupleIJNS5_1CILi64EEENS7_ILi128EEES8_EEENS_10bfloat16_tEfNS_4arch4Sm80ELb0ELb0ELb1ELb0ELb0ELb0ELb0ELb0ELi2ELi2ELi4ELi2ELb1EEENS1_24CollectiveEpilogueBwdGQAISA_fSD_Li256ELb0ELb0EEENS1_19SingleTileSchedulerILb0ELb0ELb0ELi128EEEEEEEEEvNT_6ParamsE$_ZZN4cuteplIJiEJNS_1CILi0EEEEEEDaRKNS_15ArithmeticTupleIJDpT_EEERKNS3_IJDpT0_EEEENKUlDpRKT_E_clIJiEEEDaSH_) ;  /* 0xffffebb000007944 */ /* 0x022fea0003c3ffff */
[----:B-----5:R-:W-:Y:S01]  /*a550*/  ISETP.GT.AND P0, PT, R6, 0x3f, PT ;  /* 0x0000003f0600780c */ /* 0x020fe20003f04270 */
[----:B------:R-:W-:Y:S01]  /*a560*/  IMAD.MOV.U32 R6, RZ, RZ, R12 ;  /* 0x000000ffff067224 */ /* 0x000fe200078e000c */
[----:B------:R-:W-:-:S11]  /*a570*/  MOV R7, 0x0 ;  /* 0x0000000000077802 */ /* 0x000fd60000000f00 */
[----:B------:R-:W-:Y:S05]  /*a580*/  @P0 RET.REL.NODEC R6 `(_ZN7cutlass13device_kernelIN5flash19enable_sm80_to_sm89INS1_16FlashAttnBwdSm80INS1_25CollectiveMainloopBwdSm80ILi2ELi2EN4cute5tupleIJNS5_1CILi64EEENS7_ILi128EEES8_EEENS_10bfloat16_tEfNS_4arch4Sm80ELb0ELb0ELb1ELb0ELb0ELb0ELb0ELb0ELi2ELi2ELi4ELi2ELb1EEENS1_24CollectiveEpilogueBwdGQAISA_fSD_Li256ELb0ELb0EEENS1_19SingleTileSchedulerILb0ELb0ELb0ELi128EEEEEEEEEvNT_6ParamsE) ;  /* 0xffff5a7006000950 */ /* 0x000fea0003c3ffff */
[----:B------:R-:W5:Y:S01]  /*a590*/  LDL.64 R14, [R14+0x50] ;  /* 0x000050000e0e7983 */ /* 0x000f620000100a00 */
[----:B------:R-:W-:Y:S02]  /*a5a0*/  MOV R7, RZ ;  /* 0x000000ff00077202 */ /* 0x000fe40000000f00 */
[----:B------:R-:W-:Y:S02]  /*a5b0*/  MOV R16, 0xa5d0 ;  /* 0x0000a5d000107802 */ /* 0x000fe40000000f00 */
[----:B-1---5:R-:W-:Y:S05]  /*a5c0*/  CALL.REL.NOINC `($_ZN7cutlass13device_kernelIN5flash19enable_sm80_to_sm89INS1_16FlashAttnBwdSm80INS1_25CollectiveMainloopBwdSm80ILi2ELi2EN4cute5tupleIJNS5_1CILi64EEENS7_ILi128EEES8_EEENS_10bfloat16_tEfNS_4arch4Sm80ELb0ELb0ELb1ELb0ELb0ELb0ELb0ELb0ELi2ELi2ELi4ELi2ELb1EEENS1_24CollectiveEpilogueBwdGQAISA_fSD_Li256ELb0ELb0EEENS1_19SingleTileSchedulerILb0ELb0ELb0ELi128EEEEEEEEEvNT_6ParamsE$_ZN4cute3eso3ESOILb1ELb0EJNS_10UnderscoreEiEEC2ERKS2_RKi) ;  /* 0xffffbba000007944 */ /* 0x022fea0003c3ffff */
[----:B-1----:R-:W-:Y:S02]  /*a5d0*/  MOV R6, R13 ;  /* 0x0000000d00067202 */ /* 0x002fe40000000f00 */
[----:B------:R-:W-:Y:S02]  /*a5e0*/  MOV R16, 0xa600 ;  /* 0x0000a60000107802 */ /* 0x000fe40000000f00 */
[----:B------:R-:W-:Y:S05]  /*a5f0*/  CALL.REL.NOINC `($_ZN7cutlass13device_kernelIN5flash19enable_sm80_to_sm89INS1_16FlashAttnBwdSm80INS1_25CollectiveMainloopBwdSm80ILi2ELi2EN4cute5tupleIJNS5_1CILi64EEENS7_ILi128EEES8_EEENS_10bfloat16_tEfNS_4arch4Sm80ELb0ELb0ELb1ELb0ELb0ELb0ELb0ELb0ELi2ELi2ELi4ELi2ELb1EEENS1_24CollectiveEpilogueBwdGQAISA_fSD_Li256ELb0ELb0EEENS1_19SingleTileSchedulerILb0ELb0ELb0ELi128EEEEEEEEEvNT_6ParamsE$_ZN4cute8gmem_ptrIPKfECI1NS_12iter_adaptorIS2_S3_EEES2_) ;  /* 0xffffc76000007944 */ /* 0x000fea0003c3ffff */
[----:B-1----:R1:W5:Y:S01]  /*a600*/  LDL.64 R6, [R1+0x160] ;  /* 0x0001600001067983 */ /* 0x0023620000100a00 */
[----:B------:R-:W-:-:S03]  /*a610*/  MOV R16, 0xa630 ;  /* 0x0000a63000107802 */ /* 0x000fc60000000f00 */
[----:B-1---5:R-:W-:Y:S05]  /*a620*/  CALL.REL.NOINC `($_ZN7cutlass13device_kernelIN5flash19enable_sm80_to_sm89INS1_16FlashAttnBwdSm80INS1_25CollectiveMainloopBwdSm80ILi2ELi2EN4cute5tupleIJNS5_1CILi64EEENS7_ILi128EEES8_EEENS_10bfloat16_tEfNS_4arch4Sm80ELb0ELb0ELb1ELb0ELb0ELb0ELb0ELb0ELi2ELi2ELi4ELi2ELb1EEENS1_24CollectiveEpilogueBwdGQAISA_fSD_Li256ELb0ELb0EEENS1_19SingleTileSchedulerILb0ELb0ELb0ELi128EEEEEEEEEvNT_6ParamsE$_ZN4cute3eso3ESOILb1ELb0EJNS_6LayoutINS_5tupleIJNS3_IJNS_1CILi4EEENS4_ILi1EEEEEEEEENS3_IJNS3_IJS6_NS4_ILi0EEEEEEEEEEENS_10ViewEngineINS_8gmem_ptrIPKfEEEEEEC2ERKSC_RKSI_) ;  /* 0xffffc01000007944 */ /* 0x022fea0003c3ffff */
[----:B-1----:R1:W5:Y:S01]  /*a630*/  LDL.64 R10, [R1+0x160] ;  /* 0x00016000010a7983 */ /* 0x0023620000100a00 */
[----:B------:R-:W-:Y:S02]  /*a640*/  MOV R7, RZ ;  /* 0x000000ff00077202 */ /* 0x000fe40000000f00 */
[----:B------:R-:W-:Y:S02]  /*a650*/  MOV R16, 0xa670 ;  /* 0x0000a67000107802 */ /* 0x000fe40000000f00 */
[----:B-1---5:R-:W-:Y:S05]  /*a660*/  CALL.REL.NOINC `($_ZN7cutlass13device_kernelIN5flash19enable_sm80_to_sm89INS1_16FlashAttnBwdSm80INS1_25CollectiveMainloopBwdSm80ILi2ELi2EN4cute5tupleIJNS5_1CILi64EEENS7_ILi128EEES8_EEENS_10bfloat16_tEfNS_4arch4Sm80ELb0ELb0ELb1ELb0ELb0ELb0ELb0ELb0ELi2ELi2ELi4ELi2ELb1EEENS1_24CollectiveEpilogueBwdGQAISA_fSD_Li256ELb0ELb0EEENS1_19SingleTileSchedulerILb0ELb0ELb0ELi128EEEEEEEEEvNT_6ParamsE$_ZN4cute3eso3ESOILb1ELb0EJNS_10UnderscoreEiEEC2ERKS2_RKi) ;  /* 0xffffbb0000007944 */ /* 0x022fea0003c3ffff */
[----:B-1----:R-:W-:Y:S02]  /*a670*/  MOV R6, R13 ;  /* 0x0000000d00067202 */ /* 0x002fe40000000f00 */
[----:B------:R-:W-:-:S02]  /*a680*/  MOV R16, 0xa6a0 ;  /* 0x0000a6a000107802 */ /* 0x000fc40000000f00 */
[----:B------:R-:W-:Y:S05]  /*a690*/  CALL.REL.NOINC `($_ZN7cutlass13device_kernelIN5flash19enable_sm80_to_sm89INS1_16FlashAttnBwdSm80INS1_25CollectiveMainloopBwdSm80ILi2ELi2EN4cute5tupleIJNS5_1CILi64EEENS7_ILi128EEES8_EEENS_10bfloat16_tEfNS_4arch4Sm80ELb0ELb0ELb1ELb0ELb0ELb0ELb0ELb0ELi2ELi2ELi4ELi2ELb1EEENS1_24CollectiveEpilogueBwdGQAISA_fSD_Li256ELb0ELb0EEENS1_19SingleTileSchedulerILb0ELb0ELb0ELi128EEEEEEEEEvNT_6ParamsE$_ZN4cute8smem_ptrIPfECI1NS_12iter_adaptorIS1_S2_EEES1_) ;  /* 0xffffc79000007944 */ /* 0x000fea0003c3ffff */
[----:B-1----:R1:W5:Y:S01]  /*a6a0*/  LDL.64 R6, [R1+0x160] ;  /* 0x0001600001067983 */ /* 0x0023620000100a00 */
[----:B------:R-:W-:-:S03]  /*a6b0*/  MOV R16, 0xa6d0 ;  /* 0x0000a6d000107802 */ /* 0x000fc60000000f00 */
[----:B-1---5:R-:W-:Y:S05]  /*a6c0*/  CALL.REL.NOINC `($_ZN7cutlass13device_kernelIN5flash19enable_sm80_to_sm89INS1_16FlashAttnBwdSm80INS1_25CollectiveMainloopBwdSm80ILi2ELi2EN4cute5tupleIJNS5_1CILi64EEENS7_ILi128EEES8_EEENS_10bfloat16_tEfNS_4arch4Sm80ELb0ELb0ELb1ELb0ELb0ELb0ELb0ELb0ELi2ELi2ELi4ELi2ELb1EEENS1_24CollectiveEpilogueBwdGQAISA_fSD_Li256ELb0ELb0EEENS1_19SingleTileSchedulerILb0ELb0ELb0ELi128EEEEEEEEEvNT_6ParamsE$_ZN4cute3eso3ESOILb1ELb0EJNS_6LayoutINS_5tupleIJNS3_IJNS_1CILi4EEENS4_ILi1EEEEEEEEENS3_IJNS3_IJS6_NS4_ILi0EEEEEEEEEEENS_10ViewEngineINS_8smem_ptrIPfEEEEEEC2ERKSC_RKSH_) ;  /* 0xffffbfb000007944 */ /* 0x022fea0003c3ffff */
[----:B-1----:R1:W5:Y:S01]  /*a6d0*/  LDL.64 R8, [R1+0x160] ;  /* 0x0001600001087983 */ /* 0x0023620000100a00 */
[----:B------:R-:W-:-:S02]  /*a6e0*/  MOV R6, R4 ;  /* 0x0000000400067202 */ /* 0x000fc40000000f00 */
[----:B------:R-:W-:Y:S02]  /*a6f0*/  MOV R16, 0xa710 ;  /* 0x0000a71000107802 */ /* 0x000fe40000000f00 */
[----:B-1---5:R-:W-:Y:S05]  /*a700*/  CALL.REL.NOINC `($_ZN7cutlass13device_kernelIN5flash19enable_sm80_to_sm89INS1_16FlashAttnBwdSm80INS1_25CollectiveMainloopBwdSm80ILi2ELi2EN4cute5tupleIJNS5_1CILi64EEENS7_ILi128EEES8_EEENS_10bfloat16_tEfNS_4arch4Sm80ELb0ELb0ELb1ELb0ELb0ELb0ELb0ELb0ELi2ELi2ELi4ELi2ELb1EEENS1_24CollectiveEpilogueBwdGQAISA_fSD_Li256ELb0ELb0EEENS1_19SingleTileSchedulerILb0ELb0ELb0ELi128EEEEEEEEEvNT_6ParamsE$_ZN4cute8gmem_ptrIPKfECI1NS_12iter_adaptorIS2_S3_EEES2_) ;  /* 0xffffc65000007944 */ /* 0x022fea0003c3ffff */
[----:B-1----:R1:W5:Y:S01]  /*a710*/  LDL.64 R6, [R1+0x168] ;  /* 0x0001680001067983 */ /* 0x0023620000100a00 */
[----:B------:R-:W-:-:S03]  /*a720*/  MOV R16, 0xa740 ;  /* 0x0000a74000107802 */ /* 0x000fc60000000f00 */
[----:B-1---5:R-:W-:Y:S05]  /*a730*/  CALL.REL.NOINC `($_ZN7cutlass13device_kernelIN5flash19enable_sm80_to_sm89INS1_16FlashAttnBwdSm80INS1_25CollectiveMainloopBwdSm80ILi2ELi2EN4cute5tupleIJNS5_1CILi64EEENS7_ILi128EEES8_EEENS_10bfloat16_tEfNS_4arch4Sm80ELb0ELb0ELb1ELb0ELb0ELb0ELb0ELb0ELi2ELi2ELi4ELi2ELb1EEENS1_24CollectiveEpilogueBwdGQAISA_fSD_Li256ELb0ELb0EEENS1_19SingleTileSchedulerILb0ELb0ELb0ELi128EEEEEEEEEvNT_6ParamsE$_ZN4cute8gmem_ptrIPKN7cutlass9uint128_tEECI1NS_12iter_adaptorIS4_S5_EEES4_) ;  /* 0xffffc5d000007944 */ /* 0x022fea0003c3ffff */
[----:B------:R1:W5:Y:S01]  /*a740*/  LDL.64 R6, [R1+0x168] ;  /* 0x0001680001067983 */ /* 0x0003620000100a00 */
[----:B------:R-:W-:-:S03]  /*a750*/  MOV R16, 0xa770 ;  /* 0x0000a77000107802 */ /* 0x000fc60000000f00 */
[----:B-1---5:R-:W-:Y:S05]  /*a760*/  CALL.REL.NOINC `($_ZN7cutlass13device_kernelIN5flash19enable_sm80_to_sm89INS1_16FlashAttnBwdSm80INS1_25CollectiveMainloopBwdSm80ILi2ELi2EN4cute5tupleIJNS5_1CILi64EEENS7_ILi128EEES8_EEENS_10bfloat16_tEfNS_4arch4Sm80ELb0ELb0ELb1ELb0ELb0ELb0ELb0ELb0ELi2ELi2ELi4ELi2ELb1EEENS1_24CollectiveEpilogueBwdGQAISA_fSD_Li256ELb0ELb0EEENS1_19SingleTileSchedulerILb0ELb0ELb0ELi128EEEEEEEEEvNT_6ParamsE$_ZN4cute3eso3ESOILb1ELb0EJNS_6LayoutINS_5tupleIJNS3_IJNS_1CILi1EEES5_EEEEEENS3_IJNS3_IJS5_NS4_ILi0EEEEEEEEEEENS_10ViewEngineINS_8gmem_ptrIPKN7cutlass9uint128_tEEEEEEEC2ERKSB_RKSJ_) ;  /* 0xffffbe4000007944 */ /* 0x022fea0003c3ffff */
[----:B------:R2:W5:Y:S01]  /*a770*/  LDL.64 R20, [R1+0x168] ;  /* 0x0001680001147983 */ /* 0x0005620000100a00 */
[----:B-1----:R-:W-:Y:S02]  /*a780*/  MOV R6, R4 ;  /* 0x0000000400067202 */ /* 0x002fe40000000f00 */
[----:B------:R-:W-:Y:S02]  /*a790*/  MOV R16, 0xa7b0 ;  /* 0x0000a7b000107802 */ /* 0x000fe40000000f00 */
[----:B--2--5:R-:W-:Y:S05]  /*a7a0*/  CALL.REL.NOINC `($_ZN7cutlass13device_kernelIN5flash19enable_sm80_to_sm89INS1_16FlashAttnBwdSm80INS1_25CollectiveMainloopBwdSm80ILi2ELi2EN4cute5tupleIJNS5_1CILi64EEENS7_ILi128EEES8_EEENS_10bfloat16_tEfNS_4arch4Sm80ELb0ELb0ELb1ELb0ELb0ELb0ELb0ELb0ELi2ELi2ELi4ELi2ELb1EEENS1_24CollectiveEpilogueBwdGQAISA_fSD_Li256ELb0ELb0EEENS1_19SingleTileSchedulerILb0ELb0ELb0ELi128EEEEEEEEEvNT_6ParamsE$_ZN4cute8smem_ptrIPfECI1NS_12iter_adaptorIS1_S2_EEES1_) ;  /* 0xffffc68000007944 */ /* 0x024fea0003c3ffff */
[----:B-1----:R1:W5:Y:S01]  /*a7b0*/  LDL.64 R6, [R1+0x168] ;  /* 0x0001680001067983 */ /* 0x0023620000100a00 */
        /* <DEDUP_REMOVED lines=8> */
[----:B------:R-:W2:Y:S01]  /*a840*/  LD.E.U8 R14, [R14.64] ;  /* 0x000000040e0e7980 */ /* 0x000ea2000c101100 */
[----:B------:R-:W-:Y:S02]  /*a850*/  MOV R13, 0x0 ;  /* 0x00000000000d7802 */ /* 0x000fe40000000f00 */
[----:B--2---:R-:W-:-:S13]  /*a860*/  ISETP.NE.AND P0, PT, R14, RZ, PT ;  /* 0x000000ff0e00720c */ /* 0x004fda0003f05270 */
[----:B------:R-:W-:Y:S01]  /*a870*/  @!PT LDS RZ, [RZ] ;  /* 0x00000000fffff984 */ /* 0x000fe20000000800 */
[----:B------:R-:W-:Y:S01]  /*a880*/  @!PT LDS RZ, [RZ] ;  /* 0x00000000fffff984 */ /* 0x000fe20000000800 */
[----:B------:R-:W-:Y:S01]  /*a890*/  @!PT LDS RZ, [RZ] ;  /* 0x00000000fffff984 */ /* 0x000fe20000000800 */
[----:B------:R1:W-:Y:S01]  /*a8a0*/  LDGSTS.E.BYPASS.LTC128B.128 [R6], [R20.64], P0 ;  /* 0x0000000014067fae */ /* 0x0003e20008101d44 */
[----:B------:R-:W-:Y:S05]  /*a8b0*/  RET.REL.NODEC R12 `(_ZN7cutlass13device_kernelIN5flash19enable_sm80_to_sm89INS1_16FlashAttnBwdSm80INS1_25CollectiveMainloopBwdSm80ILi2ELi2EN4cute5tupleIJNS5_1CILi64EEENS7_ILi128EEES8_EEENS_10bfloat16_tEfNS_4arch4Sm80ELb0ELb0ELb1ELb0ELb0ELb0ELb0ELb0ELi2ELi2ELi4ELi2ELb1EEENS1_24CollectiveEpilogueBwdGQAISA_fSD_Li256ELb0ELb0EEENS1_19SingleTileSchedulerILb0ELb0ELb0ELi128EEEEEEEEEvNT_6ParamsE) ;  /* 0xffff57400c007950 */ /* 0x000fea0003c3ffff */
        .type           $_ZN7cutlass13device_kernelIN5flash19enable_sm80_to_sm89INS1_16FlashAttnBwdSm80INS1_25CollectiveMainloopBwdSm80ILi2ELi2EN4cute5tupleIJNS5_1CILi64EEENS7_ILi128EEES8_EEENS_10bfloat16_tEfNS_4arch4Sm80ELb0ELb0ELb1ELb0ELb0ELb0ELb0ELb0ELi2ELi2ELi4ELi2ELb1EEENS1_24CollectiveEpilogueBwdGQAISA_fSD_Li256ELb0ELb0EEENS1_19SingleTileSchedulerILb0ELb0ELb0ELi128EEEEEEEEEvNT_6ParamsE$_ZZN5flash25CollectiveMainloopBwdSm80ILi2ELi2EN4cute5tupleIJNS1_1CILi64EEENS3_ILi128EEES4_EEEN7cutlass10bfloat16_tEfNS7_4arch4Sm80ELb0ELb0ELb1ELb0ELb0ELb0ELb0ELb0ELi2ELi2ELi4ELi2ELb1EE3mmaINS_16FlashAttnBwdSm80ISB_NS_24CollectiveEpilogueBwdGQAIS6_fSA_Li256ELb0ELb0EEENS_19SingleTileSchedulerILb0ELb0ELb0ELi128EEEE13SharedStorageENS1_6TensorINS1_11ArrayEngineIfLm32EEENS1_6LayoutINS2_IJNS2_IJNS3_ILi2EEESO_EEESO_NS3_ILi4EEEEEENS2_IJNS2_IJNS3_ILi1EEESO_EEESQ_NS3_ILi8EEEEEEEEEEEEbRKNSB_6ParamsERT0_S12_iNS2_IJiiiEEERT_ENKUliiE_clEii,@function
        .size           $_ZN7cutlass13device_kernelIN5flash19enable_sm80_to_sm89INS1_16FlashAttnBwdSm80INS1_25CollectiveMainloopBwdSm80ILi2ELi2EN4cute5tupleIJNS5_1CILi64EEENS7_ILi128EEES8_EEENS_10bfloat16_tEfNS_4arch4Sm80ELb0ELb0ELb1ELb0ELb0ELb0ELb0ELb0ELi2ELi2ELi4ELi2ELb1EEENS1_24CollectiveEpilogueBwdGQAISA_fSD_Li256ELb0ELb0EEENS1_19SingleTileSchedulerILb0ELb0ELb0ELi128EEEEEEEEEvNT_6ParamsE$_ZZN5flash25CollectiveMainloopBwdSm80ILi2ELi2EN4cute5tupleIJNS1_1CILi64EEENS3_ILi128EEES4_EEEN7cutlass10bfloat16_tEfNS7_4arch4Sm80ELb0ELb0ELb1ELb0ELb0ELb0ELb0ELb0ELi2ELi2ELi4ELi2ELb1EE3mmaINS_16FlashAttnBwdSm80ISB_NS_24CollectiveEpilogueBwdGQAIS6_fSA_Li256ELb0ELb0EEENS_19SingleTileSchedulerILb0ELb0ELb0ELi128EEEE13SharedStorageENS1_6TensorINS1_11ArrayEngineIfLm32EEENS1_6LayoutINS2_IJNS2_IJNS3_ILi2EEESO_EEESO_NS3_ILi4EEEEEENS2_IJNS2_IJNS3_ILi1EEESO_EEESQ_NS3_ILi8EEEEEEEEEEEEbRKNSB_6ParamsERT0_S12_iNS2_IJiiiEEERT_ENKUliiE_clEii,(.L_x_3272 - $_ZN7cutlass13device_kernelIN5flash19enable_sm80_to_sm89INS1_16FlashAttnBwdSm80INS1_25CollectiveMainloopBwdSm80ILi2ELi2EN4cute5tupleIJNS5_1CILi64EEENS7_ILi128EEES8_EEENS_10bfloat16_tEfNS_4arch4Sm80ELb0ELb0ELb1ELb0ELb0ELb0ELb0ELb0ELi2ELi2ELi4ELi2ELb1EEENS1_24CollectiveEpilogueBwdGQAISA_fSD_Li256ELb0ELb0EEENS1_19SingleTileSchedulerILb0ELb0ELb0ELi128EEEEEEEEEvNT_6ParamsE$_ZZN5flash25CollectiveMainloopBwdSm80ILi2ELi2EN4cute5tupleIJNS1_1CILi64EEENS3_ILi128EEES4_EEEN7cutlass10bfloat16_tEfNS7_4arch4Sm80ELb0ELb0ELb1ELb0ELb0ELb0ELb0ELb0ELi2ELi2ELi4ELi2ELb1EE3mmaINS_16FlashAttnBwdSm80ISB_NS_24CollectiveEpilogueBwdGQAIS6_fSA_Li256ELb0ELb0EEENS_19SingleTileSchedulerILb0ELb0ELb0ELi128EEEE13SharedStorageENS1_6TensorINS1_11ArrayEngineIfLm32EEENS1_6LayoutINS2_IJNS2_IJNS3_ILi2EEESO_EEESO_NS3_ILi4EEEEEENS2_IJNS2_IJNS3_ILi1EEESO_EEESQ_NS3_ILi8EEEEEEEEEEEEbRKNSB_6ParamsERT0_S12_iNS2_IJiiiEEERT_ENKUliiE_clEii)
$_ZN7cutlass13device_kernelIN5flash19enable_sm80_to_sm89INS1_16FlashAttnBwdSm80INS1_25CollectiveMainloopBwdSm80ILi2ELi2EN4cute5tupleIJNS5_1CILi64EEENS7_ILi128EEES8_EEENS_10bfloat16_tEfNS_4arch4Sm80ELb0ELb0ELb1ELb0ELb0ELb0ELb0ELb0ELi2ELi2ELi4ELi2ELb1EEENS1_24CollectiveEpilogueBwdGQAISA_fSD_Li256ELb0ELb0EEENS1_19SingleTileSchedulerILb0ELb0ELb0ELi128EEEEEEEEEvNT_6ParamsE$_ZZN5flash25CollectiveMainloopBwdSm80ILi2ELi2EN4cute5tupleIJNS1_1CILi64EEENS3_ILi128EEES4_EEEN7cutlass10bfloat16_tEfNS7_4arch4Sm80ELb0ELb0ELb1ELb0ELb0ELb0ELb0ELb0ELi2ELi2ELi4ELi2ELb1EE3mmaINS_16FlashAttnBwdSm80ISB_NS_24CollectiveEpilogueBwdGQAIS6_fSA_Li256ELb0ELb0EEENS_19SingleTileSchedulerILb0ELb0ELb0ELi128EEEE13SharedStorageENS1_6TensorINS1_11ArrayEngineIfLm32EEENS1_6LayoutINS2_IJNS2_IJNS3_ILi2EEESO_EEESO_NS3_ILi4EEEEEENS2_IJNS2_IJNS3_ILi1EEESO_EEESQ_NS3_ILi8EEEEEEEEEEEEbRKNSB_6ParamsERT0_S12_iNS2_IJiiiEEERT_ENKUliiE_clEii:
        /* <DEDUP_REMOVED lines=355> */
.L_x_53:
        /* <DEDUP_REMOVED lines=9> */
.L_x_3272:


//--------------------- .text._ZN7cutlass13device_kernelIN5flash19enable_sm80_to_sm89INS1_16FlashAttnBwdSm80INS1_25CollectiveMainloopBwdSm80ILi2ELi2EN4cute5tupleIJNS5_1CILi64EEENS7_ILi128EEES8_EEENS_10bfloat16_tEfNS_4arch4Sm80ELb0ELb0ELb1ELb0ELb1ELb0ELb0ELb0ELi2ELi2ELi4ELi2ELb1EEENS1_24CollectiveEpilogueBwdGQAISA_fSD_Li256ELb0ELb1EEENS1_19SingleTileSchedulerILb0ELb0ELb0ELi128EEEEEEEEEvNT_6ParamsE --------------------------
	.section	.text._ZN7cutlass13device_kernelIN5flash19enable_sm80_to_sm89INS1_16FlashAttnBwdSm80INS1_25CollectiveMainloopBwdSm80ILi2ELi2EN4cute5tupleIJNS5_1CILi64EEENS7_ILi128EEES8_EEENS_10bfloat16_tEfNS_4arch4Sm80ELb0ELb0ELb1ELb0ELb1ELb0ELb0ELb0ELi2ELi2ELi4ELi2ELb1EEENS1_24CollectiveEpilogueBwdGQAISA_fSD_Li256ELb0ELb1EEENS1_19SingleTileSchedulerILb0ELb0ELb0ELi128EEEEEEEEEvNT_6ParamsE,"ax",@progbits
	.sectioninfo	@"SHI_REGISTERS=249"
	.align	128
.text._ZN7cutlass13device_kernelIN5flash19enable_sm80_to_sm89INS1_16FlashAttnBwdSm80INS1_25CollectiveMainloopBwdSm80ILi2ELi2EN4cute5tupleIJNS5_1CILi64EEENS7_ILi128EEES8_EEENS_10bfloat16_tEfNS_4arch4Sm80ELb0ELb0ELb1ELb0ELb1ELb0ELb0ELb0ELi2ELi2ELi4ELi2ELb1EEENS1_24CollectiveEpilogueBwdGQAISA_fSD_Li256ELb0ELb1EEENS1_19SingleTileSchedulerILb0ELb0ELb0ELi128EEEEEEEEEvNT_6ParamsE:
        .type           _ZN7cutlass13device_kernelIN5flash19enable_sm80_to_sm89INS1_16FlashAttnBwdSm80INS1_25CollectiveMainloopBwdSm80ILi2ELi2EN4cute5tupleIJNS5_1CILi64EEENS7_ILi128EEES8_EEENS_10bfloat16_tEfNS_4arch4Sm80ELb0ELb0ELb1ELb0ELb1ELb0ELb0ELb0ELi2ELi2ELi4ELi2ELb1EEENS1_24CollectiveEpilogueBwdGQAISA_fSD_Li256ELb0ELb1EEENS1_19SingleTileSchedulerILb0ELb0ELb0ELi128EEEEEEEEEvNT_6ParamsE,@function
        .size           _ZN7cutlass13device_kernelIN5flash19enable_sm80_to_sm89INS1_16FlashAttnBwdSm80INS1_25CollectiveMainloopBwdSm80ILi2ELi2EN4cute5tupleIJNS5_1CILi64EEENS7_ILi128EEES8_EEENS_10bfloat16_tEfNS_4arch4Sm80ELb0ELb0ELb1ELb0ELb1ELb0ELb0ELb0ELi2ELi2ELi4ELi2ELb1EEENS1_24CollectiveEpilogueBwdGQAISA_fSD_Li256ELb0ELb1EEENS1_19SingleTileSchedulerILb0ELb0ELb0ELi128EEEEEEEEEvNT_6ParamsE,(.L_x_3363 - _ZN7cutlass13device_kernelIN5flash19enable_sm80_to_sm89INS1_16FlashAttnBwdSm80INS1_25CollectiveMainloopBwdSm80ILi2ELi2EN4cute5tupleIJNS5_1CILi64EEENS7_ILi128EEES8_EEENS_10bfloat16_tEfNS_4arch4Sm80ELb0ELb0ELb1ELb0ELb1ELb0ELb0ELb0ELi2ELi2ELi4ELi2ELb1EEENS1_24CollectiveEpilogueBwdGQAISA_fSD_Li256ELb0ELb1EEENS1_19SingleTileSchedulerILb0ELb0ELb0ELi128EEEEEEEEEvNT_6ParamsE)
        .other          _ZN7cutlass13device_kernelIN5flash19enable_sm80_to_sm89INS1_16FlashAttnBwdSm80INS1_25CollectiveMainloopBwdSm80ILi2ELi2EN4cute5tupleIJNS5_1CILi64EEENS7_ILi128EEES8_EEENS_10bfloat16_tEfNS_4arch4Sm80ELb0ELb0ELb1ELb0ELb1ELb0ELb0ELb0ELi2ELi2ELi4ELi2ELb1EEENS1_24CollectiveEpilogueBwdGQAISA_fSD_Li256ELb0ELb1EEENS1_19SingleTileSchedulerILb0ELb0ELb0ELi128EEEEEEEEEvNT_6ParamsE,@"STO_CUDA_ENTRY STV_DEFAULT"
_ZN7cutlass13device_kernelIN5flash19enable_sm80_to_sm89INS1_16FlashAttnBwdSm80INS1_25CollectiveMainloopBwdSm80ILi2ELi2EN4cute5tupleIJNS5_1CILi64EEENS7_ILi128EEES8_EEENS_10bfloat16_tEfNS_4arch4Sm80ELb0ELb0ELb1ELb0ELb1ELb0ELb0ELb0ELi2ELi2ELi4ELi2ELb1EEENS1_24CollectiveEpilogueBwdGQAISA_fSD_Li256ELb0ELb1EEENS1_19SingleTileSchedulerILb0ELb0ELb0ELi128EEEEEEEEEvNT_6ParamsE:
        /* <DEDUP_REMOVED lines=106> */
[C---:B------:R-:W-:Y:S02]  /*06a0*/  IMAD R4, R194.reuse, c[0x0][0x294], R11 ;  /* 0x0000a500c2047a24 */ /* 0x040fe400078e020b */
[----:B------:R-:W-:-:S04]  /*06b0*/  IMAD.WIDE.U32 R10, R194, c[0x0][0x278], R22 ;  /* 0x00009e00c20a7a25 */ /* 0x000fc800078e0016 */
[----:B------:R-:W-:Y:S01]  /*06c0*/  IMAD R28, R20, c[0x0][0x214], R7 ;  /* 0x00008500141c7a24 */ /* 0x000fe200078e0207 */
[----:B------:R-:W-:Y:S01]  /*06d0*/  LEA R22, P1, R10, c[0x0][0x258], 0x2 ;  /* 0x000096000a167a11 */ /* 0x000fe200078210ff */
[----:B------:R-:W-:-:S04]  /*06e0*/  IMAD.WIDE.U32 R6, R194, c[0x0][0x290], R16 ;  /* 0x0000a400c2067a25 */ /* 0x000fc800078e0010 */
[----:B------:R-:W-:Y:S01]  /*06f0*/  IMAD.IADD R0, R11, 0x1, R0 ;  /* 0x000000010b007824 */ /* 0x000fe200078e0200 */
[----:B------:R-:W-:Y:S01]  /*0700*/  IADD3 R4, R7, R4, RZ ;  /* 0x0000000407047210 */ /* 0x000fe20007ffe0ff */
[----:B------:R-:W-:Y:S01]  /*0710*/  IMAD.WIDE.U32 R16, R20, c[0x0][0x210], R44 ;  /* 0x0000840014107a25 */ /* 0x000fe200078e002c */
[----:B------:R-:W-:Y:S02]  /*0720*/  LEA R8, P0, R6, c[0x0][0x280], 0x2 ;  /* 0x0000a00006087a11 */ /* 0x000fe400078010ff */
[----:B------:R-:W-:Y:S01]  /*0730*/  LEA.HI.X R23, R10, c[0x0][0x25c], R0, 0x2, P1 ;  /* 0x000097000a177a11 */ /* 0x000fe200008f1400 */
[----:B------:R-:W-:Y:S01]  /*0740*/  IMAD.MOV.U32 R5, RZ, RZ, 0x2 ;  /* 0x00000002ff057424 */ /* 0x000fe200078e00ff */
[----:B------:R-:W-:Y:S01]  /*0750*/  IADD3 R29, R17, R28, RZ ;  /* 0x0000001c111d7210 */ /* 0x000fe20007ffe0ff */
[----:B------:R-:W-:Y:S01]  /*0760*/  IMAD R24, R20, c[0x0][0x184], R9 ;  /* 0x0000610014187a24 */ /* 0x000fe200078e0209 */
[----:B------:R-:W-:Y:S01]  /*0770*/  MOV R28, R16 ;  /* 0x00000010001c7202 */ /* 0x000fe20000000f00 */
[----:B------:R-:W-:Y:S01]  /*0780*/  IMAD.WIDE.U32 R10, R12, R5, c[0x0][0x18] ;  /* 0x000006000c0a7625 */ /* 0x000fe200078e0005 */
[----:B------:R-:W-:Y:S01]  /*0790*/  LEA.HI.X R9, R6, c[0x0][0x284], R4, 0x2, P0 ;  /* 0x0000a10006097a11 */ /* 0x000fe200000f1404 */
[----:B------:R1:W-:Y:S02]  /*07a0*/  STL.64 [R1+0x70], R22 ;  /* 0x0000701601007387 */ /* 0x0003e40000100a00 */
[----:B------:R-:W-:Y:S01]  /*07b0*/  IMAD.IADD R25, R31, 0x1, R24 ;  /* 0x000000011f197824 */ /* 0x000fe200078e0218 */
[C---:B------:R-:W-:Y:S01]  /*07c0*/  IADD3 R16, P1, R10.reuse, 0x4080, RZ ;  /* 0x000040800a107810 */ /* 0x040fe20007f3e0ff */
[C---:B------:R-:W-:Y:S01]  /*07d0*/  IMAD R7, R193.reuse, c[0x0][0x188], RZ ;  /* 0x00006200c1077a24 */ /* 0x040fe200078e02ff */
[----:B------:R-:W-:Y:S01]  /*07e0*/  IADD3 R10, P0, R10, 0x8080, RZ ;  /* 0x000080800a0a7810 */ /* 0x000fe20007f1e0ff */
[----:B------:R-:W-:Y:S01]  /*07f0*/  IMAD.MOV.U32 R24, RZ, RZ, R30 ;  /* 0x000000ffff187224 */ /* 0x000fe200078e001e */
[----:B------:R2:W-:Y:S01]  /*0800*/  STL.64 [R1+0x88], R8 ;  /* 0x0000880801007387 */ /* 0x0005e20000100a00 */
[----:B------:R-:W-:-:S02]  /*0810*/  IMAD R5, R193, c[0x0][0x218], RZ ;  /* 0x00008600c1057a24 */ /* 0x000fc400078e02ff */
[C---:B------:R-:W-:Y:S02]  /*0820*/  IMAD R4, R194.reuse, c[0x0][0x18c], R7 ;  /* 0x00006300c2047a24 */ /* 0x040fe400078e0207 */
[----:B------:R-:W-:Y:S01]  /*0830*/  IMAD.WIDE.U32 R6, R194, c[0x0][0x188], R24 ;  /* 0x00006200c2067a25 */ /* 0x000fe200078e0018 */
[----:B------:R-:W-:-:S03]  /*0840*/  SHF.R.S32.HI R25, RZ, 0x1f, R2 ;  /* 0x0000001fff197819 */ /* 0x000fc60000011402 */
[C---:B------:R-:W-:Y:S02]  /*0850*/  IMAD R0, R194.reuse, c[0x0][0x21c], R5 ;  /* 0x00008700c2007a24 */ /* 0x040fe400078e0205 */
[----:B------:R-:W-:-:S04]  /*0860*/  IMAD.WIDE.U32 R28, R194, c[0x0][0x218], R28 ;  /* 0x00008600c21c7a25 */ /* 0x000fc800078e001c */
[----:B------:R-:W-:Y:S01]  /*0870*/  IMAD.IADD R31, R7, 0x1, R4 ;  /* 0x00000001071f7824 */ /* 0x000fe200078e0204 */
[----:B------:R-:W-:Y:S01]  /*0880*/  IADD3 R29, R29, R0, RZ ;  /* 0x000000001d1d7210 */ /* 0x000fe20007ffe0ff */
[C---:B------:R-:W-:Y:S02]  /*0890*/  IMAD R7, R25.reuse, c[0x0][0x178], RZ ;  /* 0x00005e0019077a24 */ /* 0x040fe400078e02ff */
[----:B------:R-:W-:Y:S01]  /*08a0*/  IMAD.MOV.U32 R30, RZ, RZ, R6 ;  /* 0x000000ffff1e7224 */ /* 0x000fe200078e0006 */
[----:B-1----:R-:W-:Y:S01]  /*08b0*/  MOV R22, 0xa30 ;  /* 0x00000a3000167802 */ /* 0x002fe20000000f00 */
[----:B------:R-:W-:Y:S02]  /*08c0*/  IMAD R5, R25, c[0x0][0x208], RZ ;  /* 0x0000820019057a24 */ /* 0x000fe400078e02ff */
[C---:B------:R-:W-:Y:S02]  /*08d0*/  IMAD R4, R2.reuse, c[0x0][0x17c], R7 ;  /* 0x00005f0002047a24 */ /* 0x040fe400078e0207 */
[----:B------:R-:W-:-:S04]  /*08e0*/  IMAD.WIDE.U32 R30, R2, c[0x0][0x178], R30 ;  /* 0x00005e00021e7a25 */ /* 0x000fc800078e001e */
[C---:B------:R-:W-:Y:S01]  /*08f0*/  IMAD R0, R2.reuse, c[0x0][0x20c], R5 ;  /* 0x0000830002007a24 */ /* 0x040fe200078e0205 */
[----:B------:R-:W-:Y:S01]  /*0900*/  IADD3 R4, R31, R4, RZ ;  /* 0x000000041f047210 */ /* 0x000fe20007ffe0ff */
[----:B------:R-:W-:Y:S01]  /*0910*/  IMAD.WIDE.U32 R28, R2, c[0x0][0x208], R28 ;  /* 0x00008200021c7a25 */ /* 0x000fe200078e001c */
[----:B------:R-:W1:Y:S03]  /*0920*/  S2R R5, SR_CTAID.X ;  /* 0x0000000000057919 */ /* 0x000e660000002500 */
[----:B------:R-:W-:Y:S01]  /*0930*/  IMAD.X R17, RZ, RZ, R11, P1 ;  /* 0x000000ffff117224 */ /* 0x000fe200008e060b */
[----:B------:R-:W-:Y:S01]  /*0940*/  IADD3.X R11, RZ, R11, RZ, P0, !PT ;  /* 0x0000000bff0b7210 */ /* 0x000fe200007fe4ff */
[----:B------:R-:W-:Y:S01]  /*0950*/  IMAD.IADD R0, R29, 0x1, R0 ;  /* 0x000000011d007824 */ /* 0x000fe200078e0200 */
[----:B------:R-:W-:Y:S02]  /*0960*/  LEA R6, P1, R30, c[0x0][0x160], 0x1 ;  /* 0x000058001e067a11 */ /* 0x000fe400078208ff */
[----:B------:R-:W-:Y:S01]  /*0970*/  LEA R36, P0, R28, c[0x0][0x1f0], 0x1 ;  /* 0x00007c001c247a11 */ /* 0x000fe200078008ff */
[----:B------:R2:W-:Y:S01]  /*0980*/  STL.64 [R1+0x38], R16 ;  /* 0x0000381001007387 */ /* 0x0005e20000100a00 */
[----:B------:R-:W-:-:S02]  /*0990*/  LEA.HI.X R7, R30, c[0x0][0x164], R4, 0x1, P1 ;  /* 0x000059001e077a11 */ /* 0x000fc400008f0c04 */
[----:B------:R-:W-:Y:S01]  /*09a0*/  LEA.HI.X R37, R28, c[0x0][0x1f4], R0, 0x1, P0 ;  /* 0x00007d001c257a11 */ /* 0x000fe200000f0c00 */
[----:B------:R2:W-:Y:S01]  /*09b0*/  STL.64 [R1+0x60], R10 ;  /* 0x0000600a01007387 */ /* 0x0005e20000100a00 */
[----:B------:R-:W-:Y:S01]  /*09c0*/  @P2 IMAD.HI.U32 R0, R20, c[0x0][0x24c], RZ ;  /* 0x0000930014002a27 */ /* 0x000fe200078e00ff */
[----:B------:R-:W-:Y:S02]  /*09d0*/  MOV R28, R198 ;  /* 0x000000c6001c7202 */ /* 0x000fe40000000f00 */
[----:B------:R2:W-:Y:S02]  /*09e0*/  STL.64 [R1+0x30], R6 ;  /* 0x0000300601007387 */ /* 0x0005e40000100a00 */
[----:B------:R-:W-:Y:S02]  /*09f0*/  @P2 SHF.R.U32.HI R20, RZ, c[0x0][0x250], R0 ;  /* 0x00009400ff142a19 */ /* 0x000fe40000011600 */
[----:B------:R2:W-:Y:S02]  /*0a00*/  STL.64 [R1+0x58], R36 ;  /* 0x0000582401007387 */ /* 0x0005e40000100a00 */
[----:B------:R-:W-:-:S02]  /*0a10*/  SHF.R.S32.HI R4, RZ, 0x1f, R20 ;  /* 0x0000001fff047819 */ /* 0x000fc40000011414 */
[----:B-12---:R-:W-:Y:S05]  /*0a20*/  CALL.REL.NOINC `($_ZN7cutlass13device_kernelIN5flash19enable_sm80_to_sm89INS1_16FlashAttnBwdSm80INS1_25CollectiveMainloopBwdSm80ILi2ELi2EN4cute5tupleIJNS5_1CILi64EEENS7_ILi128EEES8_EEENS_10bfloat16_tEfNS_4arch4Sm80ELb0ELb0ELb1ELb0ELb1ELb0ELb0ELb0ELi2ELi2ELi4ELi2ELb1EEENS1_24CollectiveEpilogueBwdGQAISA_fSD_Li256ELb0ELb1EEENS1_19SingleTileSchedulerILb0ELb0ELb0ELi128EEEEEEEEEvNT_6ParamsE$_ZZN4cute7idx2crdINS_5tupleIJiEEENS1_IJNS1_IJNS1_IJNS_1CILi8EEENS3_ILi2EEEEEES5_S5_NS3_ILi4EEEEEEEEEEEDaRKT_RKT0_ENKUlRKT_RKT0_E_clIiS8_EEDaSI_SL_) ;  /* 0x00007a9000007944 */ /* 0x006fea0003c00000 */
[----:B------:R-:W-:Y:S01]  /*0a30*/  IMAD.MOV.U32 R188, RZ, RZ, R0 ;  /* 0x000000ffffbc7224 */ /* 0x000fe200078e0000 */
[----:B------:R-:W-:Y:S01]  /*0a40*/  MOV R32, R105 ;  /* 0x0000006900207202 */ /* 0x000fe20000000f00 */
[----:B------:R-:W-:Y:S01]  /*0a50*/  IMAD.MOV.U32 R28, RZ, RZ, R198 ;  /* 0x000000ffff1c7224 */ /* 0x000fe200078e00c6 */
[----:B------:R-:W-:-:S02]  /*0a60*/  MOV R22, 0xa80 ;  /* 0x00000a8000167802 */ /* 0x000fc40000000f00 */
[----:B-1----:R-:W-:Y:S05]  /*0a70*/  CALL.REL.NOINC `($_ZN7cutlass13device_kernelIN5flash19enable_sm80_to_sm89INS1_16FlashAttnBwdSm80INS1_25CollectiveMainloopBwdSm80ILi2ELi2EN4cute5tupleIJNS5_1CILi64EEENS7_ILi128EEES8_EEENS_10bfloat16_tEfNS_4arch4Sm80ELb0ELb0ELb1ELb0ELb1ELb0ELb0ELb0ELi2ELi2ELi4ELi2ELb1EEENS1_24CollectiveEpilogueBwdGQAISA_fSD_Li256ELb0ELb1EEENS1_19SingleTileSchedulerILb0ELb0ELb0ELi128EEEEEEEEEvNT_6ParamsE$_ZZN4cute7idx2crdINS_5tupleIJiEEENS1_IJNS1_IJNS1_IJNS_1CILi8EEENS3_ILi2EEEEEES5_S5_NS3_ILi4EEEEEEEEEEEDaRKT_RKT0_ENKUlRKT_RKT0_E_clIiS8_EEDaSI_SL_) ;  /* 0x00007a4000007944 */ /* 0x002fea0003c00000 */
        /* <DEDUP_REMOVED lines=13> */
[----:B-1----:R-:W-:Y:S05]  /*0b50*/  CALL.REL.NOINC `($_ZN7cutlass13device_kernelIN5flash19enable_sm80_to_sm89INS1_16FlashAttnBwdSm80INS1_25CollectiveMainloopBwdSm80ILi2ELi2EN4cute5tupleIJNS5_1CILi64EEENS7_ILi128EEES8_EEENS_10bfloat16_tEfNS_4arch4Sm80ELb0ELb0ELb1ELb0ELb1ELb0ELb0ELb0ELi2ELi2ELi4ELi2ELb1EEENS1_24CollectiveEpilogueBwdGQAISA_fSD_Li256ELb0ELb1EEENS1_19SingleTileSchedulerILb0ELb0ELb0ELi128EEEEEEEEEvNT_6ParamsE$_ZZN4cute7idx2crdINS_5tupleIJiEEENS1_IJNS1_IJNS1_IJNS_1CILi8EEENS3_ILi2EEEEEES5_NS3_ILi4EEES5_EEEEEEEEDaRKT_RKT0_ENKUlRKT_RKT0_E_clIiS8_EEDaSI_SL_) ;  /* 0x00006cf000007944 */ /* 0x002fea0003c00000 */
[----:B------:R-:W-:Y:S01]  /*0b60*/  IMAD.MOV.U32 R108, RZ, RZ, R102 ;  /* 0x000000ffff6c7224 */ /* 0x000fe200078e0066 */
[----:B------:R-:W-:Y:S01]  /*0b70*/  MOV R106, R100 ;  /* 0x00000064006a7202 */ /* 0x000fe20000000f00 */
[----:B------:R-:W-:Y:S01]  /*0b80*/  IMAD.MOV.U32 R107, RZ, RZ, R101 ;  /* 0x000000ffff6b7224 */ /* 0x000fe200078e0065 */
[----:B------:R-:W-:Y:S02]  /*0b90*/  MOV R29, R198 ;  /* 0x000000c6001d7202 */ /* 0x000fe40000000f00 */
[----:B------:R-:W-:Y:S02]  /*0ba0*/  MOV R22, 0xbc0 ;  /* 0x00000bc000167802 */ /* 0x000fe40000000f00 */
[----:B-1----:R-:W-:Y:S05]  /*0bb0*/  CALL.REL.NOINC `($_ZN7cutlass13device_kernelIN5flash19enable_sm80_to_sm89INS1_16FlashAttnBwdSm80INS1_25CollectiveMainloopBwdSm80ILi2ELi2EN4cute5tupleIJNS5_1CILi64EEENS7_ILi128EEES8_EEENS_10bfloat16_tEfNS_4arch4Sm80ELb0ELb0ELb1ELb0ELb1ELb0ELb0ELb0ELi2ELi2ELi4ELi2ELb1EEENS1_24CollectiveEpilogueBwdGQAISA_fSD_Li256ELb0ELb1EEENS1_19SingleTileSchedulerILb0ELb0ELb0ELi128EEEEEEEEEvNT_6ParamsE$_ZZN4cute7idx2crdINS_5tupleIJiEEENS1_IJNS1_IJNS1_IJNS_1CILi8EEENS3_ILi2EEEEEES5_NS3_ILi4EEES5_EEEEEEEEDaRKT_RKT0_ENKUlRKT_RKT0_E_clIiS8_EEDaSI_SL_) ;  /* 0x00006c9000007944 */ /* 0x002fea0003c00000 */
[----:B------:R-:W-:Y:S02]  /*0bc0*/  MOV R28, R198 ;  /* 0x000000c6001c7202 */ /* 0x000fe40000000f00 */
[----:B------:R-:W-:Y:S02]  /*0bd0*/  MOV R22, 0xbf0 ;  /* 0x00000bf000167802 */ /* 0x000fe40000000f00 */
[----:B-1----:R-:W-:Y:S05]  /*0be0*/  CALL.REL.NOINC `($_ZN7cutlass13device_kernelIN5flash19enable_sm80_to_sm89INS1_16FlashAttnBwdSm80INS1_25CollectiveMainloopBwdSm80ILi2ELi2EN4cute5tupleIJNS5_1CILi64EEENS7_ILi128EEES8_EEENS_10bfloat16_tEfNS_4arch4Sm80ELb0ELb0ELb1ELb0ELb1ELb0ELb0ELb0ELi2ELi2ELi4ELi2ELb1EEENS1_24CollectiveEpilogueBwdGQAISA_fSD_Li256ELb0ELb1EEENS1_19SingleTileSchedulerILb0ELb0ELb0ELi128EEEEEEEEEvNT_6ParamsE$_ZZN4cute7idx2crdINS_5tupleIJiEEENS1_IJNS1_IJNS1_IJNS_1CILi8EEENS3_ILi2EEEEEES5_S5_NS3_ILi4EEEEEEEEEEEDaRKT_RKT0_ENKUlRKT_RKT0_E_clIiS8_EEDaSI_SL_) ;  /* 0x000078d000007944 */ /* 0x002fea0003c00000 */
        /* <DEDUP_REMOVED lines=28> */
[----:B-1----:R-:W-:Y:S05]  /*0db0*/  CALL.REL.NOINC `($_ZN7cutlass13device_kernelIN5flash19enable_sm80_to_sm89INS1_16FlashAttnBwdSm80INS1_25CollectiveMainloopBwdSm80ILi2ELi2EN4cute5tupleIJNS5_1CILi64EEENS7_ILi128EEES8_EEENS_10bfloat16_tEfNS_4arch4Sm80ELb0ELb0ELb1ELb0ELb1ELb0ELb0ELb0ELi2ELi2ELi4ELi2ELb1EEENS1_24CollectiveEpilogueBwdGQAISA_fSD_Li256ELb0ELb1EEENS1_19SingleTileSchedulerILb0ELb0ELb0ELi128EEEEEEEEEvNT_6ParamsE$_ZZN4cute7idx2crdINS_5tupleIJiEEENS1_IJNS1_IJNS1_IJNS_1CILi8EEENS3_ILi2EEEEEES5_S5_NS3_ILi4EEEEEEEEEEEDaRKT_RKT0_ENKUlRKT_RKT0_E_clIiS8_EEDaSI_SL_) ;  /* 0x0000770000007944 */ /* 0x002fea0003c00000 */
        /* <DEDUP_REMOVED lines=116> */
[----:B------:R1:W-:Y:S01]  /*1500*/  STL.U8 [R1+0xa1], R4 ;  /* 0x0000a10401007387 */ /* 0x0003e20000100000 */
[C---:B------:R-:W-:Y:S01]  /*1510*/  IADD3 R18, P1, R14.reuse, 0xa8, RZ ;  /* 0x000000a80e127810 */ /* 0x040fe20007f3e0ff */
[----:B------:R-:W-:Y:S01]  /*1520*/  IMAD.X R9, RZ, RZ, R15, P2 ;  /* 0x000000ffff097224 */ /* 0x000fe200010e060f */
[----:B----4-:R-:W-:Y:S01]  /*1530*/  IADD3 R20, P2, R14, 0xa4, RZ ;  /* 0x000000a40e147810 */ /* 0x010fe20007f5e0ff */
[----:B------:R3:W-:Y:S01]  /*1540*/  STL.64 [R1+0x120], R16 ;  /* 0x0001201001007387 */ /* 0x0007e20000100a00 */
[----:B--2---:R-:W-:Y:S02]  /*1550*/  IMAD.IADD R6, R186, 0x1, R5 ;  /* 0x00000001ba067824 */ /* 0x004fe400078e0205 */
[--C-:B------:R-:W-:Y:S01]  /*1560*/  IMAD.X R19, RZ, RZ, R15.reuse, P1 ;  /* 0x000000ffff137224 */ /* 0x100fe200008e060f */
[----:B------:R2:W-:Y:S01]  /*1570*/  STL.64 [R1+0xe0], R8 ;  /* 0x0000e00801007387 */ /* 0x0005e20000100a00 */
[----:B------:R-:W-:Y:S01]  /*1580*/  IMAD.X R21, RZ, RZ, R15, P2 ;  /* 0x000000ffff157224 */ /* 0x000fe200010e060f */
[----:B-----5:R-:W-:Y:S01]  /*1590*/  IADD3 R10, P0, R14, 0xa0, RZ ;  /* 0x000000a00e0a7810 */ /* 0x020fe20007f1e0ff */
[----:B------:R-:W-:-:S04]  /*15a0*/  DEPBAR.LE SB0, 0x1 ;  /* 0x000080400000791a */ /* 0x000fc80000000000 */
[----:B------:R-:W-:Y:S01]  /*15b0*/  BAR.SYNC.DEFER_BLOCKING 0x0 ;  /* 0x0000000000007b1d */ /* 0x000fe20000010000 */
[----:B------:R-:W-:Y:S01]  /*15c0*/  IMAD.X R11, RZ, RZ, R15, P0 ;  /* 0x000000ffff0b7224 */ /* 0x000fe200000e060f */
[----:B------:R-:W-:-:S04]  /*15d0*/  MOV R12, 0x1700 ;  /* 0x00001700000c7802 */ /* 0x000fc80000000f00 */
[----:B------:R2:W-:Y:S01]  /*15e0*/  STL.64 [R1+0xd0], R10 ;  /* 0x0000d00a01007387 */ /* 0x0005e20000100a00 */
[----:B-1----:R-:W-:-:S03]  /*15f0*/  IMAD.IADD R4, R186, 0x1, R3 ;  /* 0x00000001ba047824 */ /* 0x002fc600078e0203 */
[----:B------:R2:W-:Y:S01]  /*1600*/  STL.64 [R1+0x128], R10 ;  /* 0x0001280a01007387 */ /* 0x0005e20000100a00 */
[----:B------:R-:W-:-:S03]  /*1610*/  IMAD.IADD R2, R5, 0x1, R4 ;  /* 0x0000000105027824 */ /* 0x000fc600078e0204 */
[----:B------:R2:W-:Y:S01]  /*1620*/  STL.64 [R1+0x138], R18 ;  /* 0x0001381201007387 */ /* 0x0005e20000100a00 */
[----:B---3--:R-:W-:-:S03]  /*1630*/  IMAD.MOV.U32 R17, RZ, RZ, RZ ;  /* 0x000000ffff117224 */ /* 0x008fc600078e00ff */
[----:B------:R2:W-:Y:S04]  /*1640*/  STL.64 [R1+0xf8], R20 ;  /* 0x0000f81401007387 */ /* 0x0005e80000100a00 */
[----:B------:R2:W-:Y:S04]  /*1650*/  STL.64 [R1+0x150], R20 ;  /* 0x0001501401007387 */ /* 0x0005e80000100a00 */
[----:B------:R2:W1:Y:S04]  /*1660*/  LDSM.16.M88.4 R148, [R6+0x4080] ;  /* 0x004080000694783b */ /* 0x0004680000000200 */
[----:B------:R2:W3:Y:S04]  /*1670*/  LDSM.16.M88.4 R152, [R6+0x6080] ;  /* 0x006080000698783b */ /* 0x0004e80000000200 */
[----:B------:R2:W4:Y:S04]  /*1680*/  LDSM.16.M88.4 R156, [R4+0x4080] ;  /* 0x00408000049c783b */ /* 0x0005280000000200 */
[----:B------:R2:W1:Y:S04]  /*1690*/  LDSM.16.M88.4 R160, [R4+0x6080] ;  /* 0x0060800004a0783b */ /* 0x0004680000000200 */
[----:B------:R2:W1:Y:S04]  /*16a0*/  LDSM.16.M88.4 R164, [R2+0x4080] ;  /* 0x0040800002a4783b */ /* 0x0004680000000200 */
[----:B------:R2:W1:Y:S04]  /*16b0*/  LDSM.16.M88.4 R168, [R2+0x6080] ;  /* 0x0060800002a8783b */ /* 0x0004680000000200 */
[----:B------:R2:W1:Y:S04]  /*16c0*/  LDSM.16.M88.4 R140, [R186+0x4080] ;  /* 0x00408000ba8c783b */ /* 0x0004680000000200 */
[----:B------:R2:W1:Y:S04]  /*16d0*/  LDSM.16.M88.4 R144, [R186+0x6080] ;  /* 0x00608000ba90783b */ /* 0x0004680000000200 */
[----:B------:R-:W-:Y:S06]  /*16e0*/  BAR.SYNC.DEFER_BLOCKING 0x0 ;  /* 0x0000000000007b1d */ /* 0x000fec0000010000 */
[----:B-1234-:R-:W-:Y:S05]  /*16f0*/  CALL.REL.NOINC `($_ZN7cutlass13device_kernelIN5flash19enable_sm80_to_sm89INS1_16FlashAttnBwdSm80INS1_25CollectiveMainloopBwdSm80ILi2ELi2EN4cute5tupleIJNS5_1CILi64EEENS7_ILi128EEES8_EEENS_10bfloat16_tEfNS_4arch4Sm80ELb0ELb0ELb1ELb0ELb1ELb0ELb0ELb0ELi2ELi2ELi4ELi2ELb1EEENS1_24CollectiveEpilogueBwdGQAISA_fSD_Li256ELb0ELb1EEENS1_19SingleTileSchedulerILb0ELb0ELb0ELi128EEEEEEEEEvNT_6ParamsE$_ZZN5flash25CollectiveMainloopBwdSm80ILi2ELi2EN4cute5tupleIJNS1_1CILi64EEENS3_ILi128EEES4_EEEN7cutlass10bfloat16_tEfNS7_4arch4Sm80ELb0ELb0ELb1ELb0ELb1ELb0ELb0ELb0ELi2ELi2ELi4ELi2ELb1EE3mmaINS_16FlashAttnBwdSm80ISB_NS_24CollectiveEpilogueBwdGQAIS6_fSA_Li256ELb0ELb1EEENS_19SingleTileSchedulerILb0ELb0ELb0ELi128EEEE13SharedStorageENS1_6TensorINS1_11ArrayEngineIfLm32EEENS1_6LayoutINS2_IJNS2_IJNS3_ILi2EEESO_EEESO_NS3_ILi4EEEEEENS2_IJNS2_IJNS3_ILi1EEESO_EEESQ_NS3_ILi8EEEEEEEEEEEEbRKNSB_6ParamsERT0_S12_iNS2_IJiiiEEERT_ENKUliiE_clEii) ;  /* 0x0000969000007944 */ /* 0x01efea0003c00000 */
[----:B------:R-:W-:Y:S05]  /*1700*/  BSYNC B0 ;  /* 0x0000000000007941 */ /* 0x000fea0003800000 */
.L_x_54:
[----:B------:R-:W0:Y:S01]  /*1710*/  LDGDEPBAR ;  /* 0x00000000000079af */ /* 0x000e220000000000 */
[----:B------:R-:W-:Y:S01]  /*1720*/  BSSY B0, `(.L_x_55) ;  /* 0x0000005000007945 */ /* 0x000fe20003800000 */
[----:B------:R-:W-:Y:S01]  /*1730*/  MOV R17, RZ ;  /* 0x000000ff00117202 */ /* 0x000fe20000000f00 */
[----:B------:R-:W-:Y:S01]  /*1740*/  UMOV UR6, URZ ;  /* 0x0000003f00067c82 */ /* 0x000fe20008000000 */
[----:B------:R-:W-:-:S02]  /*1750*/  MOV R12, 0x1770 ;  /* 0x00001770000c7802 */ /* 0x000fc40000000f00 */
[----:B-1----:R-:W-:Y:S05]  /*1760*/  CALL.REL.NOINC `($_ZN7cutlass13device_kernelIN5flash19enable_sm80_to_sm89INS1_16FlashAttnBwdSm80INS1_25CollectiveMainloopBwdSm80ILi2ELi2EN4cute5tupleIJNS5_1CILi64EEENS7_ILi128EEES8_EEENS_10bfloat16_tEfNS_4arch4Sm80ELb0ELb0ELb1ELb0ELb1ELb0ELb0ELb0ELi2ELi2ELi4ELi2ELb1EEENS1_24CollectiveEpilogueBwdGQAISA_fSD_Li256ELb0ELb1EEENS1_19SingleTileSchedulerILb0ELb0ELb0ELi128EEEEEEEEEvNT_6ParamsE$_ZZN5flash25CollectiveMainloopBwdSm80ILi2ELi2EN4cute5tupleIJNS1_1CILi64EEENS3_ILi128EEES4_EEEN7cutlass10bfloat16_tEfNS7_4arch4Sm80ELb0ELb0ELb1ELb0ELb1ELb0ELb0ELb0ELi2ELi2ELi4ELi2ELb1EE3mmaINS_16FlashAttnBwdSm80ISB_NS_24CollectiveEpilogueBwdGQAIS6_fSA_Li256ELb0ELb1EEENS_19SingleTileSchedulerILb0ELb0ELb0ELi128EEEE13SharedStorageENS1_6TensorINS1_11ArrayEngineIfLm32EEENS1_6LayoutINS2_IJNS2_IJNS3_ILi2EEESO_EEESO_NS3_ILi4EEEEEENS2_IJNS2_IJNS3_ILi1EEESO_EEESQ_NS3_ILi8EEEEEEEEEEEEbRKNSB_6ParamsERT0_S12_iNS2_IJiiiEEERT_ENKUliiE0_clEii) ;  /* 0x00007ff000007944 */ /* 0x002fea0003c00000 */
[----:B------:R-:W-:Y:S05]  /*1770*/  BSYNC B0 ;  /* 0x0000000000007941 */ /* 0x000fea0003800000 */
.L_x_55:
        /* <DEDUP_REMOVED lines=38> */
.L_x_56:
        /* <DEDUP_REMOVED lines=184> */
.L_x_60:
        /* <DEDUP_REMOVED lines=148> */
[----:B-1----:R-:W-:Y:S05]  /*2ea0*/  CALL.REL.NOINC `($_ZN7cutlass13device_kernelIN5flash19enable_sm80_to_sm89INS1_16FlashAttnBwdSm80INS1_25CollectiveMainloopBwdSm80ILi2ELi2EN4cute5tupleIJNS5_1CILi64EEENS7_ILi128EEES8_EEENS_10bfloat16_tEfNS_4arch4Sm80ELb0ELb0ELb1ELb0ELb1ELb0ELb0ELb0ELi2ELi2ELi4ELi2ELb1EEENS1_24CollectiveEpilogueBwdGQAISA_fSD_Li256ELb0ELb1EEENS1_19SingleTileSchedulerILb0ELb0ELb0ELi128EEEEEEEEEvNT_6ParamsE$_ZZN5flash25CollectiveMainloopBwdSm80ILi2ELi2EN4cute5tupleIJNS1_1CILi64EEENS3_ILi128EEES4_EEEN7cutlass10bfloat16_tEfNS7_4arch4Sm80ELb0ELb0ELb1ELb0ELb1ELb0ELb0ELb0ELi2ELi2ELi4ELi2ELb1EE3mmaINS_16FlashAttnBwdSm80ISB_NS_24CollectiveEpilogueBwdGQAIS6_fSA_Li256ELb0ELb1EEENS_19SingleTileSchedulerILb0ELb0ELb0ELi128EEEE13SharedStorageENS1_6TensorINS1_11ArrayEngineIfLm32EEENS1_6LayoutINS2_IJNS2_IJNS3_ILi2EEESO_EEESO_NS3_ILi4EEEEEENS2_IJNS2_IJNS3_ILi1EEESO_EEESQ_NS3_ILi8EEEEEEEEEEEEbRKNSB_6ParamsERT0_S12_iNS2_IJiiiEEERT_ENKUliiE_clEii) ;  /* 0x00007ee000007944 */ /* 0x002fea0003c00000 */
[----:B------:R-:W-:Y:S05]  /*2eb0*/  BSYNC B0 ;  /* 0x0000000000007941 */ /* 0x000fea0003800000 */
.L_x_58:
        /* <DEDUP_REMOVED lines=407> */
[----:B------:R-:W-:Y:S05]  /*4830*/  CALL.REL.NOINC `($_ZN7cutlass13device_kernelIN5flash19enable_sm80_to_sm89INS1_16FlashAttnBwdSm80INS1_25CollectiveMainloopBwdSm80ILi2ELi2EN4cute5tupleIJNS5_1CILi64EEENS7_ILi128EEES8_EEENS_10bfloat16_tEfNS_4arch4Sm80ELb0ELb0ELb1ELb0ELb1ELb0ELb0ELb0ELi2ELi2ELi4ELi2ELb1EEENS1_24CollectiveEpilogueBwdGQAISA_fSD_Li256ELb0ELb1EEENS1_19SingleTileSchedulerILb0ELb0ELb0ELi128EEEEEEEEEvNT_6ParamsE$_ZZN5flash25CollectiveMainloopBwdSm80ILi2ELi2EN4cute5tupleIJNS1_1CILi64EEENS3_ILi128EEES4_EEEN7cutlass10bfloat16_tEfNS7_4arch4Sm80ELb0ELb0ELb1ELb0ELb1ELb0ELb0ELb0ELi2ELi2ELi4ELi2ELb1EE3mmaINS_16FlashAttnBwdSm80ISB_NS_24CollectiveEpilogueBwdGQAIS6_fSA_Li256ELb0ELb1EEENS_19SingleTileSchedulerILb0ELb0ELb0ELi128EEEE13SharedStorageENS1_6TensorINS1_11ArrayEngineIfLm32EEENS1_6LayoutINS2_IJNS2_IJNS3_ILi2EEESO_EEESO_NS3_ILi4EEEEEENS2_IJNS2_IJNS3_ILi1EEESO_EEESQ_NS3_ILi8EEEEEEEEEEEEbRKNSB_6ParamsERT0_S12_iNS2_IJiiiEEERT_ENKUliiE0_clEii) ;  /* 0x00004f2000007944 */ /* 0x000fea0003c00000 */
[----:B------:R-:W-:Y:S05]  /*4840*/  BSYNC B0 ;  /* 0x0000000000007941 */ /* 0x000fea0003800000 */
.L_x_59:
        /* <DEDUP_REMOVED lines=146> */
.L_x_57:
[----:B------:R-:W2:Y:S01]  /*5170*/  S2R R0, SR_CTAID.Y ;  /* 0x0000000000007919 */ /* 0x000ea20000002600 */
[----:B------:R-:W-:Y:S01]  /*5180*/  MOV R2, 0x1 ;  /* 0x0000000100027802 */ /* 0x000fe20000000f00 */
[----:B------:R-:W3:Y:S01]  /*5190*/  S2UR UR4, SR_CTAID.X ;  /* 0x00000000000479c3 */ /* 0x000ee20000002500 */
[----:B------:R-:W-:Y:S01]  /*51a0*/  ULDC UR5, c[0x0][0x358] ;  /* 0x0000d60000057ab9 */ /* 0x000fe20000000800 */
[----:B------:R-:W-:Y:S01]  /*51b0*/  BAR.SYNC.DEFER_BLOCKING 0x1, 0x100 ;  /* 0x0044000000007b1d */ /* 0x000fe20000010000 */
[----:B------:R-:W-:Y:S01]  /*51c0*/  ISETP.NE.AND P0, PT, R2, c[0x0][0x338], PT ;  /* 0x0000ce0002007a0c */ /* 0x000fe20003f05270 */
[----:B------:R-:W-:-:S02]  /*51d0*/  FMUL.FTZ R68, R68, c[0x0][0x298] ;  /* 0x0000a60044447a20 */ /* 0x000fc40000410000 */
[----:B------:R-:W-:Y:S02]  /*51e0*/  FMUL.FTZ R69, R69, c[0x0][0x298] ;  /* 0x0000a60045457a20 */ /* 0x000fe40000410000 */
[----:B------:R-:W4:Y:S01]  /*51f0*/  S2R R2, SR_CTAID.Z ;  /* 0x0000000000027919 */ /* 0x000f220000002700 */
[----:B------:R-:W-:Y:S01]  /*5200*/  ULDC UR6, c[0x0][0x2f4] ;  /* 0x0000bd0000067ab9 */ /* 0x000fe20000000800 */
[----:B------:R-:W-:Y:S01]  /*5210*/  BSSY B0, `(.L_x_61) ;  /* 0x000003b000007945 */ /* 0x000fe20003800000 */
[----:B------:R-:W-:Y:S02]  /*5220*/  FMUL.FTZ R70, R70, c[0x0][0x298] ;  /* 0x0000a60046467a20 */ /* 0x000fe40000410000 */
[----:B------:R-:W-:Y:S02]  /*5230*/  FMUL.FTZ R71, R71, c[0x0][0x298] ;  /* 0x0000a60047477a20 */ /* 0x000fe40000410000 */
[----:B------:R-:W-:Y:S02]  /*5240*/  FMUL.FTZ R72, R72, c[0x0][0x298] ;  /* 0x0000a60048487a20 */ /* 0x000fe40000410000 */
[----:B------:R-:W-:-:S02]  /*5250*/  FMUL.FTZ R73, R73, c[0x0][0x298] ;  /* 0x0000a60049497a20 */ /* 0x000fc40000410000 */
[----:B------:R-:W-:Y:S02]  /*5260*/  FMUL.FTZ R74, R74, c[0x0][0x298] ;  /* 0x0000a6004a4a7a20 */ /* 0x000fe40000410000 */
[----:B------:R-:W-:Y:S01]  /*5270*/  FMUL.FTZ R75, R75, c[0x0][0x298] ;  /* 0x0000a6004b4b7a20 */ /* 0x000fe20000410000 */
[-C--:B--2---:R-:W-:Y:S01]  /*5280*/  MOV R3, R0.reuse ;  /* 0x0000000000037202 */ /* 0x084fe20000000f00 */
[----:B------:R-:W-:Y:S01]  /*5290*/  @P0 IMAD.HI.U32 R4, R0, c[0x0][0x33c], RZ ;  /* 0x0000cf0000040a27 */ /* 0x000fe200078e00ff */
[----:B---3--:R-:W-:Y:S01]  /*52a0*/  UIMAD UR5, UR4, UR5, URZ ;  /* 0x00000005040572a4 */ /* 0x008fe2000f8e023f */
[----:B------:R-:W-:Y:S02]  /*52b0*/  SHF.R.S32.HI R5, RZ, 0x1f, R0 ;  /* 0x0000001fff057819 */ /* 0x000fe40000011400 */
[----:B------:R-:W-:Y:S01]  /*52c0*/  FMUL.FTZ R80, R80, c[0x0][0x298] ;  /* 0x0000a60050507a20 */ /* 0x000fe20000410000 */
[----:B------:R-:W-:Y:S01]  /*52d0*/  @P0 SHF.R.U32.HI R3, RZ, c[0x0][0x340], R4 ;  /* 0x0000d000ff030a19 */ /* 0x000fe20000011604 */
[----:B------:R-:W-:Y:S01]  /*52e0*/  UIMAD UR6, UR5, UR6, URZ ;  /* 0x00000006050672a4 */ /* 0x000fe2000f8e023f */
[----:B------:R-:W-:Y:S01]  /*52f0*/  MOV R4, R0 ;  /* 0x0000000000047202 */ /* 0x000fe20000000f00 */
[----:B------:R-:W-:Y:S01]  /*5300*/  FMUL.FTZ R81, R81, c[0x0][0x298] ;  /* 0x0000a60051517a20 */ /* 0x000fe20000410000 */
[----:B-1----:R-:W-:Y:S01]  /*5310*/  @P0 SHF.R.S32.HI R6, RZ, 0x1f, R3 ;  /* 0x0000001fff060819 */ /* 0x002fe20000011403 */
[----:B----4-:R-:W-:Y:S01]  /*5320*/  IMAD R7, R2, c[0x0][0x2f4], RZ ;  /* 0x0000bd0002077a24 */ /* 0x010fe200078e02ff */
[----:B------:R-:W-:Y:S01]  /*5330*/  @P0 MOV R4, R3 ;  /* 0x0000000300040202 */ /* 0x000fe20000000f00 */
[----:B------:R-:W-:Y:S01]  /*5340*/  USHF.R.S32.HI UR5, URZ, 0x1f, UR6 ;  /* 0x0000001f3f057899 */ /* 0x000fe20008011406 */
[----:B------:R-:W-:Y:S01]  /*5350*/  @P0 MOV R5, R6 ;  /* 0x0000000600050202 */ /* 0x000fe20000000f00 */
[----:B------:R-:W-:Y:S01]  /*5360*/  FMUL.FTZ R82, R82, c[0x0][0x298] ;  /* 0x0000a60052527a20 */ /* 0x000fe20000410000 */
[--C-:B------:R-:W-:Y:S01]  /*5370*/  SHF.R.S32.HI R9, RZ, 0x1f, R7.reuse ;  /* 0x0000001fff097819 */ /* 0x100fe20000011407 */
[----:B------:R-:W-:Y:S01]  /*5380*/  FMUL.FTZ R83, R83, c[0x0][0x298] ;  /* 0x0000a60053537a20 */ /* 0x000fe20000410000 */
[----:B------:R-:W-:Y:S01]  /*5390*/  IADD3 R6, P1, P0, R4, UR6, R7 ;  /* 0x0000000604067c10 */ /* 0x000fe2000f83e007 */
[----:B------:R-:W-:Y:S01]  /*53a0*/  FMUL.FTZ R76, R76, c[0x0][0x298] ;  /* 0x0000a6004c4c7a20 */ /* 0x000fe20000410000 */
[----:B------:R-:W-:Y:S01]  /*53b0*/  IADD3 R3, -R3, RZ, RZ ;  /* 0x000000ff03037210 */ /* 0x000fe20007ffe1ff */
[----:B------:R-:W-:Y:S01]  /*53c0*/  FMUL.FTZ R77, R77, c[0x0][0x298] ;  /* 0x0000a6004d4d7a20 */ /* 0x000fe20000410000 */
[----:B------:R-:W-:Y:S01]  /*53d0*/  IADD3.X R9, R5, UR5, R9, P1, P0 ;  /* 0x0000000505097c10 */ /* 0x000fe20008fe0409 */
[----:B------:R-:W-:Y:S01]  /*53e0*/  FMUL.FTZ R78, R78, c[0x0][0x298] ;  /* 0x0000a6004e4e7a20 */ /* 0x000fe20000410000 */
[----:B------:R-:W-:Y:S01]  /*53f0*/  ISETP.NE.AND P1, PT, R198, RZ, PT ;  /* 0x000000ffc600720c */ /* 0x000fe20003f25270 */
[----:B------:R-:W-:Y:S01]  /*5400*/  FMUL.FTZ R79, R79, c[0x0][0x298] ;  /* 0x0000a6004f4f7a20 */ /* 0x000fe20000410000 */
[----:B------:R-:W-:Y:S01]  /*5410*/  SHF.L.U32 R7, R6, 0x2, RZ ;  /* 0x0000000206077819 */ /* 0x000fe200000006ff */
[----:B------:R-:W-:Y:S01]  /*5420*/  FMUL.FTZ R84, R84, c[0x0][0x298] ;  /* 0x0000a60054547a20 */ /* 0x000fe20000410000 */
[----:B------:R-:W-:Y:S01]  /*5430*/  SHF.L.U64.HI R6, R6, 0x2, R9 ;  /* 0x0000000206067819 */ /* 0x000fe20000010209 */
[----:B------:R-:W-:Y:S01]  /*5440*/  FMUL.FTZ R85, R85, c[0x0][0x298] ;  /* 0x0000a60055557a20 */ /* 0x000fe20000410000 */
[----:B------:R-:W-:Y:S01]  /*5450*/  IADD3 R8, P0, R7, c[0x0][0x350], RZ ;  /* 0x0000d40007087a10 */ /* 0x000fe20007f1e0ff */
[----:B------:R-:W-:-:S02]  /*5460*/  FMUL.FTZ R86, R86, c[0x0][0x298] ;  /* 0x0000a60056567a20 */ /* 0x000fc40000410000 */
[----:B------:R-:W-:Y:S01]  /*5470*/  FMUL.FTZ R87, R87, c[0x0][0x298] ;  /* 0x0000a60057577a20 */ /* 0x000fe20000410000 */
[----:B------:R-:W-:Y:S01]  /*5480*/  IADD3.X R9, R6, c[0x0][0x354], RZ, P0, !PT ;  /* 0x0000d50006097a10 */ /* 0x000fe200007fe4ff */
[----:B------:R-:W-:Y:S02]  /*5490*/  FMUL.FTZ R88, R88, c[0x0][0x298] ;  /* 0x0000a60058587a20 */ /* 0x000fe40000410000 */
[----:B------:R-:W-:Y:S02]  /*54a0*/  FMUL.FTZ R89, R89, c[0x0][0x298] ;  /* 0x0000a60059597a20 */ /* 0x000fe40000410000 */
[----:B------:R-:W-:Y:S02]  /*54b0*/  FMUL.FTZ R90, R90, c[0x0][0x298] ;  /* 0x0000a6005a5a7a20 */ /* 0x000fe40000410000 */
[----:B------:R-:W-:Y:S02]  /*54c0*/  FMUL.FTZ R91, R91, c[0x0][0x298] ;  /* 0x0000a6005b5b7a20 */ /* 0x000fe40000410000 */
[----:B------:R-:W-:-:S02]  /*54d0*/  FMUL.FTZ R96, R96, c[0x0][0x298] ;  /* 0x0000a60060607a20 */ /* 0x000fc40000410000 */
[----:B------:R-:W-:Y:S02]  /*54e0*/  FMUL.FTZ R97, R97, c[0x0][0x298] ;  /* 0x0000a60061617a20 */ /* 0x000fe40000410000 */
[----:B------:R-:W-:Y:S02]  /*54f0*/  FMUL.FTZ R98, R98, c[0x0][0x298] ;  /* 0x0000a60062627a20 */ /* 0x000fe40000410000 */
[----:B------:R-:W-:Y:S02]  /*5500*/  FMUL.FTZ R99, R99, c[0x0][0x298] ;  /* 0x0000a60063637a20 */ /* 0x000fe40000410000 */
[----:B------:R-:W-:Y:S02]  /*5510*/  FMUL.FTZ R92, R92, c[0x0][0x298] ;  /* 0x0000a6005c5c7a20 */ /* 0x000fe40000410000 */
[----:B------:R-:W-:Y:S02]  /*5520*/  FMUL.FTZ R93, R93, c[0x0][0x298] ;  /* 0x0000a6005d5d7a20 */ /* 0x000fe40000410000 */
[----:B------:R-:W-:-:S02]  /*5530*/  FMUL.FTZ R94, R94, c[0x0][0x298] ;  /* 0x0000a6005e5e7a20 */ /* 0x000fc40000410000 */
[----:B------:R-:W-:Y:S02]  /*5540*/  FMUL.FTZ R95, R95, c[0x0][0x298] ;  /* 0x0000a6005f5f7a20 */ /* 0x000fe40000410000 */
[----:B------:R-:W-:Y:S01]  /*5550*/  IMAD R3, R3, c[0x0][0x338], R0 ;  /* 0x0000ce0003037a24 */ /* 0x000fe200078e0200 */
[----:B------:R-:W-:Y:S05]  /*5560*/  @P1 BRA `(.L_x_62) ;  /* 0x0000005000001947 */ /* 0x000fea0003800000 */
.L_x_63:
[----:B------:R-:W2:Y:S01]  /*5570*/  LDG.E.STRONG.GPU R0, [R8.64] ;  /* 0x0000000808007981 */ /* 0x000ea2000c1ef900 */
[----:B------:R-:W-:Y:S01]  /*5580*/  YIELD ;  /* 0x0000000000007946 */ /* 0x000fe20003800000 */
[----:B--2---:R-:W-:Y:S01]  /*5590*/  ISETP.NE.AND P0, PT, R0, R3, PT ;  /* 0x000000030000720c */ /* 0x004fe20003f05270 */
[----:B------:R-:W-:-:S12]  /*55a0*/  CCTL.IVALL ;  /* 0x00000000ff00798f */ /* 0x000fd80002000000 */
[----:B------:R-:W-:Y:S05]  /*55b0*/  @P0 BRA `(.L_x_63) ;  /* 0xffffffb000000947 */ /* 0x000fea000383ffff */
.L_x_62:
[----:B------:R-:W-:Y:S05]  /*55c0*/  BSYNC B0 ;  /* 0x0000000000007941 */ /* 0x000fea0003800000 */
.L_x_61:
[----:B------:R-:W-:Y:S01]  /*55d0*/  MOV R0, 0xffffffff ;  /* 0xffffffff00007802 */ /* 0x000fe20000000f00 */
[----:B------:R-:W-:Y:S05]  /*55e0*/  BRA.CONV ~URZ, `(.L_x_64) ;  /* 0x000000237f007947 */ /* 0x000fea000b800000 */
[----:B------:R-:W-:Y:S02]  /*55f0*/  MOV R10, 0x5610 ;  /* 0x00005610000a7802 */ /* 0x000fe40000000f00 */
[----:B------:R-:W-:Y:S05]  /*5600*/  CALL.REL.NOINC `($__internal_0_$__cuda_sm70_warpsync) ;  /* 0x00006db000007944 */ /* 0x000fea0003c00000 */
.L_x_64:
[----:B------:R-:W-:Y:S01]  /*5610*/  USHF.L.U32 UR6, UR4, 0xd, URZ ;  /* 0x0000000d04067899 */ /* 0x000fe2000800063f */
[----:B------:R-:W-:Y:S01]  /*5620*/  IMAD R11, R5, c[0x0][0x328], RZ ;  /* 0x0000ca00050b7a24 */ /* 0x000fe200078e02ff */
[----:B------:R-:W-:-:S06]  /*5630*/  NOP ;  /* 0x0000000000007918 */ /* 0x000fcc0000000000 */
[----:B------:R-:W-:Y:S01]  /*5640*/  USHF.R.S32.HI UR5, URZ, 0x1f, UR6 ;  /* 0x0000001f3f057899 */ /* 0x000fe20008011406 */
[----:B------:R-:W-:Y:S01]  /*5650*/  IADD3 R12, P0, R198, UR6, RZ ;  /* 0x00000006c60c7c10 */ /* 0x000fe2000ff1e0ff */
[----:B------:R-:W-:Y:S02]  /*5660*/  IMAD R10, R4, c[0x0][0x32c], R11 ;  /* 0x0000cb00040a7a24 */ /* 0x000fe400078e020b */
[----:B------:R-:W-:Y:S02]  /*5670*/  IMAD R11, R193, c[0x0][0x330], RZ ;  /* 0x0000cc00c10b7a24 */ /* 0x000fe400078e02ff */
[----:B------:R-:W-:Y:S02]  /*5680*/  LEA.HI.X.SX32 R13, R198, UR5, 0x1, P0 ;  /* 0x00000005c60d7c11 */ /* 0x000fe400080f0eff */
[----:B------:R-:W-:-:S03]  /*5690*/  IMAD R11, R2, c[0x0][0x334], R11 ;  /* 0x0000cd00020b7a24 */ /* 0x000fc600078e020b */
[----:B------:R-:W-:-:S05]  /*56a0*/  IMAD.WIDE.U32 R14, R4, c[0x0][0x328], R12 ;  /* 0x0000ca00040e7a25 */ /* 0x000fca00078e000c */
[----:B------:R-:W-:-:S05]  /*56b0*/  IADD3 R15, R15, R10, RZ ;  /* 0x0000000a0f0f7210 */ /* 0x000fca0007ffe0ff */
[----:B------:R-:W-:-:S05]  /*56c0*/  IMAD.WIDE.U32 R14, R2, c[0x0][0x330], R14 ;  /* 0x0000cc00020e7a25 */ /* 0x000fca00078e000e */
[----:B------:R-:W-:Y:S02]  /*56d0*/  IADD3 R11, R15, R11, RZ ;  /* 0x0000000b0f0b7210 */ /* 0x000fe40007ffe0ff */
[----:B------:R-:W-:-:S04]  /*56e0*/  LEA R10, P0, R14, c[0x0][0x310], 0x2 ;  /* 0x0000c4000e0a7a11 */ /* 0x000fc800078010ff */
[----:B------:R-:W-:-:S05]  /*56f0*/  LEA.HI.X R11, R14, c[0x0][0x314], R11, 0x2, P0 ;  /* 0x0000c5000e0b7a11 */ /* 0x000fca00000f140b */
[----:B------:R1:W-:Y:S04]  /*5700*/  RED.E.ADD.F32.FTZ.RN.STRONG.GPU [R10.64], R36 ;  /* 0x000000240a00798e */ /* 0x0003e8000c10e788 */
[----:B------:R1:W-:Y:S04]  /*5710*/  RED.E.ADD.F32.FTZ.RN.STRONG.GPU [R10.64+0x400], R37 ;  /* 0x000400250a00798e */ /* 0x0003e8000c10e788 */
        /* <DEDUP_REMOVED lines=29> */
[----:B------:R1:W-:Y:S01]  /*58f0*/  RED.E.ADD.F32.FTZ.RN.STRONG.GPU [R10.64+0x7c00], R63 ;  /* 0x007c003f0a00798e */ /* 0x0003e2000c10e788 */
[----:B------:R-:W-:Y:S05]  /*5900*/  BRA.CONV ~URZ, `(.L_x_65) ;  /* 0x000000237f007947 */ /* 0x000fea000b800000 */
[----:B-1----:R-:W-:Y:S02]  /*5910*/  MOV R10, 0x5930 ;  /* 0x00005930000a7802 */ /* 0x002fe40000000f00 */
[----:B------:R-:W-:Y:S05]  /*5920*/  CALL.REL.NOINC `($__internal_0_$__cuda_sm70_warpsync) ;  /* 0x00006a9000007944 */ /* 0x000fea0003c00000 */
.L_x_65:
[----:B------:R-:W-:-:S06]  /*5930*/  NOP ;  /* 0x0000000000007918 */ /* 0x000fcc0000000000 */
[----:B------:R-:W-:Y:S01]  /*5940*/  BSSY B0, `(.L_x_66) ;  /* 0x000000b000007945 */ /* 0x000fe20003800000 */
[----:B------:R-:W-:Y:S05]  /*5950*/  @P1 BRA `(.L_x_67) ;  /* 0x0000009000001947 */ /* 0x000fea0003800000 */
[----:B------:R-:W-:Y:S01]  /*5960*/  @!PT LDS RZ, [RZ] ;  /* 0x00000000fffff984 */ /* 0x000fe20000000800 */
[----:B------:R-:W-:Y:S01]  /*5970*/  @!PT LDS RZ, [RZ] ;  /* 0x00000000fffff984 */ /* 0x000fe20000000800 */
[----:B------:R-:W-:Y:S01]  /*5980*/  @!PT LDS RZ, [RZ] ;  /* 0x00000000fffff984 */ /* 0x000fe20000000800 */
[----:B------:R-:W-:Y:S01]  /*5990*/  @!PT LDS RZ, [RZ] ;  /* 0x00000000fffff984 */ /* 0x000fe20000000800 */
[----:B------:R-:W-:Y:S06]  /*59a0*/  MEMBAR.ALL.GPU ;  /* 0x0000000000007992 */ /* 0x000fec000000a000 */
[----:B-1----:R-:W-:Y:S01]  /*59b0*/  MOV R11, 0x1 ;  /* 0x00000001000b7802 */ /* 0x002fe20000000f00 */
[----:B------:R-:W-:-:S00]  /*59c0*/  ERRBAR ;  /* 0x00000000000079ab */ /* 0x000fc00000000000 */
[----:B012345:R-:W-:-:S05]  /*59d0*/  CCTL.IVALL ;  /* 0x00000000ff00798f */ /* 0x03ffca0002000000 */
[----:B------:R1:W-:Y:S02]  /*59e0*/  RED.E.ADD.S32.STRONG.GPU [R8.64], R11 ;  /* 0x0000000b0800798e */ /* 0x0003e4000c10e388 */
.L_x_67:
[----:B------:R-:W-:Y:S05]  /*59f0*/  BSYNC B0 ;  /* 0x0000000000007941 */ /* 0x000fea0003800000 */
.L_x_66:
[----:B-1----:R-:W-:Y:S01]  /*5a00*/  IADD3 R8, P0, R7, c[0x0][0x348], RZ ;  /* 0x0000d20007087a10 */ /* 0x002fe20007f1e0ff */
[----:B------:R-:W-:Y:S03]  /*5a10*/  BSSY B0, `(.L_x_68) ;  /* 0x0000008000007945 */ /* 0x000fe60003800000 */
[----:B------:R-:W-:Y:S01]  /*5a20*/  IADD3.X R9, R6, c[0x0][0x34c], RZ, P0, !PT ;  /* 0x0000d30006097a10 */ /* 0x000fe200007fe4ff */
[----:B------:R-:W-:Y:S05]  /*5a30*/  @P1 BRA `(.L_x_69) ;  /* 0x0000005000001947 */ /* 0x000fea0003800000 */
.L_x_70:
[----:B------:R-:W2:Y:S01]  /*5a40*/  LDG.E.STRONG.GPU R6, [R8.64] ;  /* 0x0000000808067981 */ /* 0x000ea2000c1ef900 */
[----:B------:R-:W-:Y:S01]  /*5a50*/  YIELD ;  /* 0x0000000000007946 */ /* 0x000fe20003800000 */
[----:B--2---:R-:W-:Y:S01]  /*5a60*/  ISETP.NE.AND P0, PT, R6, R3, PT ;  /* 0x000000030600720c */ /* 0x004fe20003f05270 */
[----:B------:R-:W-:-:S12]  /*5a70*/  CCTL.IVALL ;  /* 0x00000000ff00798f */ /* 0x000fd80002000000 */
[----:B------:R-:W-:Y:S05]  /*5a80*/  @P0 BRA `(.L_x_70) ;  /* 0xffffffb000000947 */ /* 0x000fea000383ffff */
.L_x_69:
[----:B------:R-:W-:Y:S05]  /*5a90*/  BSYNC B0 ;  /* 0x0000000000007941 */ /* 0x000fea0003800000 */
.L_x_68:
[----:B------:R-:W-:Y:S05]  /*5aa0*/  BRA.CONV ~URZ, `(.L_x_71) ;  /* 0x000000237f007947 */ /* 0x000fea000b800000 */
[----:B------:R-:W-:Y:S02]  /*5ab0*/  MOV R10, 0x5ad0 ;  /* 0x00005ad0000a7802 */ /* 0x000fe40000000f00 */
[----:B------:R-:W-:Y:S05]  /*5ac0*/  CALL.REL.NOINC `($__internal_0_$__cuda_sm70_warpsync) ;  /* 0x000068f000007944 */ /* 0x000fea0003c00000 */
.L_x_71:
[----:B------:R-:W-:Y:S01]  /*5ad0*/  MOV R6, R12 ;  /* 0x0000000c00067202 */ /* 0x000fe20000000f00 */
[----:B------:R-:W-:Y:S01]  /*5ae0*/  IMAD R3, R5, c[0x0][0x300], RZ ;  /* 0x0000c00005037a24 */ /* 0x000fe200078e02ff */
[----:B------:R-:W-:Y:S01]  /*5af0*/  MOV R7, R13 ;  /* 0x0000000d00077202 */ /* 0x000fe20000000f00 */
[----:B------:R-:W-:Y:S01]  /*5b00*/  IMAD R193, R193, c[0x0][0x308], RZ ;  /* 0x0000c200c1c17a24 */ /* 0x000fe200078e02ff */
[----:B------:R-:W-:-:S06]  /*5b10*/  NOP ;  /* 0x0000000000007918 */ /* 0x000fcc0000000000 */
[----:B------:R-:W-:-:S04]  /*5b20*/  IMAD.WIDE.U32 R6, R4, c[0x0][0x300], R6 ;  /* 0x0000c00004067a25 */ /* 0x000fc800078e0006 */
[----:B------:R-:W-:Y:S02]  /*5b30*/  IMAD R3, R4, c[0x0][0x304], R3 ;  /* 0x0000c10004037a24 */ /* 0x000fe400078e0203 */
[----:B------:R-:W-:-:S03]  /*5b40*/  IMAD R193, R2, c[0x0][0x30c], R193 ;  /* 0x0000c30002c17a24 */ /* 0x000fc600078e02c1 */
        /* <DEDUP_REMOVED lines=38> */
[----:B------:R-:W-:Y:S02]  /*5db0*/  MOV R10, 0x5dd0 ;  /* 0x00005dd0000a7802 */ /* 0x000fe40000000f00 */
[----:B-1----:R-:W-:Y:S05]  /*5dc0*/  CALL.REL.NOINC `($__internal_0_$__cuda_sm70_warpsync) ;  /* 0x000065f000007944 */ /* 0x002fea0003c00000 */
.L_x_72:
[----:B------:R-:W-:-:S06]  /*5dd0*/  NOP ;  /* 0x0000000000007918 */ /* 0x000fcc0000000000 */
[----:B------:R-:W-:Y:S05]  /*5de0*/  @P1 EXIT ;  /* 0x000000000000194d */ /* 0x000fea0003800000 */
[----:B------:R-:W-:Y:S01]  /*5df0*/  @!PT LDS RZ, [RZ] ;  /* 0x00000000fffff984 */ /* 0x000fe20000000800 */
[----:B------:R-:W-:Y:S01]  /*5e00*/  @!PT LDS RZ, [RZ] ;  /* 0x00000000fffff984 */ /* 0x000fe20000000800 */
[----:B------:R-:W-:Y:S01]  /*5e10*/  @!PT LDS RZ, [RZ] ;  /* 0x00000000fffff984 */ /* 0x000fe20000000800 */
[----:B------:R-:W-:Y:S01]  /*5e20*/  @!PT LDS RZ, [RZ] ;  /* 0x00000000fffff984 */ /* 0x000fe20000000800 */
[----:B------:R-:W-:Y:S06]  /*5e30*/  MEMBAR.ALL.GPU ;  /* 0x0000000000007992 */ /* 0x000fec000000a000 */
[----:B------:R-:W-:Y:S01]  /*5e40*/  MOV R3, 0x1 ;  /* 0x0000000100037802 */ /* 0x000fe20000000f00 */
[----:B------:R-:W-:-:S00]  /*5e50*/  ERRBAR ;  /* 0x00000000000079ab */ /* 0x000fc00000000000 */
[----:B012345:R-:W-:-:S05]  /*5e60*/  CCTL.IVALL ;  /* 0x00000000ff00798f */ /* 0x03ffca0002000000 */
[----:B------:R-:W-:Y:S01]  /*5e70*/  RED.E.ADD.S32.STRONG.GPU [R8.64], R3 ;  /* 0x000000030800798e */ /* 0x000fe2000c10e388 */
[----:B------:R-:W-:Y:S05]  /*5e80*/  EXIT ;  /* 0x000000000000794d */ /* 0x000fea0003800000 */
        .type           $_ZN7cutlass13device_kernelIN5flash19enable_sm80_to_sm89INS1_16FlashAttnBwdSm80INS1_25CollectiveMainloopBwdSm80ILi2ELi2EN4cute5tupleIJNS5_1CILi64EEENS7_ILi128EEES8_EEENS_10bfloat16_tEfNS_4arch4Sm80ELb0ELb0ELb1ELb0ELb1ELb0ELb0ELb0ELi2ELi2ELi4ELi2ELb1EEENS1_24CollectiveEpilogueBwdGQAISA_fSD_Li256ELb0ELb1EEENS1_19SingleTileSchedulerILb0ELb0ELb0ELi128EEEEEEEEEvNT_6ParamsE$_ZN4cute12iter_adaptorIPKN7cutlass10bfloat16_tENS_8gmem_ptrIS4_EEEC2ES4_,@function
        .size           $_ZN7cutlass13device_kernelIN5flash19enable_sm80_to_sm89INS1_16FlashAttnBwdSm80INS1_25CollectiveMainloopBwdSm80ILi2ELi2EN4cute5tupleIJNS5_1CILi64EEENS7_ILi128EEES8_EEENS_10bfloat16_tEfNS_4arch4Sm80ELb0ELb0ELb1ELb0ELb1ELb0ELb0ELb0ELi2ELi2ELi4ELi2ELb1EEENS1_24CollectiveEpilogueBwdGQAISA_fSD_Li256ELb0ELb1EEENS1_19SingleTileSchedulerILb0ELb0ELb0ELi128EEEEEEEEEvNT_6ParamsE$_ZN4cute12iter_adaptorIPKN7cutlass10bfloat16_tENS_8gmem_ptrIS4_EEEC2ES4_,($_ZN7cutlass13device_kernelIN5flash19enable_sm80_to_sm89INS1_16FlashAttnBwdSm80INS1_25CollectiveMainloopBwdSm80ILi2ELi2EN4cute5tupleIJNS5_1CILi64EEENS7_ILi128EEES8_EEENS_10bfloat16_tEfNS_4arch4Sm80ELb0ELb0ELb1ELb0ELb1ELb0ELb0ELb0ELi2ELi2ELi4ELi2ELb1EEENS1_24CollectiveEpilogueBwdGQAISA_fSD_Li256ELb0ELb1EEENS1_19SingleTileSchedulerILb0ELb0ELb0ELi128EEEEEEEEEvNT_6ParamsE$_ZN4cute12iter_adaptorIPKN7cutlass9uint128_tENS_8gmem_ptrIS4_EEEC2ES4_ - $_ZN7cutlass13device_kernelIN5flash19enable_sm80_to_sm89INS1_16FlashAttnBwdSm80INS1_25CollectiveMainloopBwdSm80ILi2ELi2EN4cute5tupleIJNS5_1CILi64EEENS7_ILi128EEES8_EEENS_10bfloat16_tEfNS_4arch4Sm80ELb0ELb0ELb1ELb0ELb1ELb0ELb0ELb0ELi2ELi2ELi4ELi2ELb1EEENS1_24CollectiveEpilogueBwdGQAISA_fSD_Li256ELb0ELb1EEENS1_19SingleTileSchedulerILb0ELb0ELb0ELi128EEEEEEEEEvNT_6ParamsE$_ZN4cute12iter_adaptorIPKN7cutlass10bfloat16_tENS_8gmem_ptrIS4_EEEC2ES4_)
$_ZN7cutlass13device_kernelIN5flash19enable_sm80_to_sm89INS1_16FlashAttnBwdSm80INS1_25CollectiveMainloopBwdSm80ILi2ELi2EN4cute5tupleIJNS5_1CILi64EEENS7_ILi128EEES8_EEENS_10bfloat16_tEfNS_4arch4Sm80ELb0ELb0ELb1ELb0ELb1ELb0ELb0ELb0ELi2ELi2ELi4ELi2ELb1EEENS1_24CollectiveEpilogueBwdGQAISA_fSD_Li256ELb0ELb1EEENS1_19SingleTileSchedulerILb0ELb0ELb0ELi128EEEEEEEEEvNT_6ParamsE$_ZN4cute12iter_adaptorIPKN7cutlass10bfloat16_tENS_8gmem_ptrIS4_EEEC2ES4_:
[----:B------:R-:W-:Y:S01]  /*5e90*/  IADD3 R11, R4, -c[0x0][0x20], RZ ;  /* 0x80000800040b7a10 */ /* 0x000fe20007ffe0ff */
[----:B------:R-:W-:Y:S01]  /*5ea0*/  IMAD.MOV.U32 R128, RZ, RZ, R10 ;  /* 0x000000ffff807224 */ /* 0x000fe200078e000a */
[----:B------:R-:W-:Y:S01]  /*5eb0*/  MOV R130, R18 ;  /* 0x0000001200827202 */ /* 0x000fe20000000f00 */
[----:B------:R-:W-:Y:S01]  /*5ec0*/  IMAD.MOV.U32 R129, RZ, RZ, R15 ;  /* 0x000000ffff817224 */ /* 0x000fe200078e000f */
[----:B------:R-:W-:-:S04]  /*5ed0*/  MOV R131, 0x0 ;  /* 0x0000000000837802 */ /* 0x000fc80000000f00 */
[----:B------:R1:W-:Y:S01]  /*5ee0*/  STL.64 [R11], R128 ;  /* 0x000000800b007387 */ /* 0x0003e20000100a00 */
[----:B------:R-:W-:Y:S05]  /*5ef0*/  RET.REL.NODEC R130 `(_ZN7cutlass13device_kernelIN5flash19enable_sm80_to_sm89INS1_16FlashAttnBwdSm80INS1_25CollectiveMainloopBwdSm80ILi2ELi2EN4cute5tupleIJNS5_1CILi64EEENS7_ILi128EEES8_EEENS_10bfloat16_tEfNS_4arch4Sm80ELb0ELb0ELb1ELb0ELb1ELb0ELb0ELb0ELi2ELi2ELi4ELi2ELb1EEENS1_24CollectiveEpilogueBwdGQAISA_fSD_Li256ELb0ELb1EEENS1_19SingleTileSchedulerILb0ELb0ELb0ELi128EEEEEEEEEvNT_6ParamsE) ;  /* 0xffffa10082007950 */ /* 0x000fea0003c3ffff */
        .type           $_ZN7cutlass13device_kernelIN5flash19enable_sm80_to_sm89INS1_16FlashAttnBwdSm80INS1_25CollectiveMainloopBwdSm80ILi2ELi2EN4cute5tupleIJNS5_1CILi64EEENS7_ILi128EEES8_EEENS_10bfloat16_tEfNS_4arch4Sm80ELb0ELb0ELb1ELb0ELb1ELb0ELb0ELb0ELi2ELi2ELi4ELi2ELb1EEENS1_24CollectiveEpilogueBwdGQAISA_fSD_Li256ELb0ELb1EEENS1_19SingleTileSchedulerILb0ELb0ELb0ELi128EEEEEEEEEvNT_6ParamsE$_ZN4cute12iter_adaptorIPKN7cutlass9uint128_tENS_8gmem_ptrIS4_EEEC2ES4_,@function
        .size           $_ZN7cutlass13device_kernelIN5flash19enable_sm80_to_sm89INS1_16FlashAttnBwdSm80INS1_25CollectiveMainloopBwdSm80ILi2ELi2EN4cute5tupleIJNS5_1CILi64EEENS7_ILi128EEES8_EEENS_10bfloat16_tEfNS_4arch4Sm80ELb0ELb0ELb1ELb0ELb1ELb0ELb0ELb0ELi2ELi2ELi4ELi2ELb1EEENS1_24CollectiveEpilogueBwdGQAISA_fSD_Li256ELb0ELb1EEENS1_19SingleTileSchedulerILb0ELb0ELb0ELi128EEEEEEEEEvNT_6ParamsE$_ZN4cute12iter_adaptorIPKN7cutlass9uint128_tENS_8gmem_ptrIS4_EEEC2ES4_,($_ZN7cutlass13device_kernelIN5flash19enable_sm80_to_sm89INS1_16FlashAttnBwdSm80INS1_25CollectiveMainloopBwdSm80ILi2ELi2EN4cute5tupleIJNS5_1CILi64EEENS7_ILi128EEES8_EEENS_10bfloat16_tEfNS_4arch4Sm80ELb0ELb0ELb1ELb0ELb1ELb0ELb0ELb0ELi2ELi2ELi4ELi2ELb1EEENS1_24CollectiveEpilogueBwdGQAISA_fSD_Li256ELb0ELb1EEENS1_19SingleTileSchedulerILb0ELb0ELb0ELi128EEEEEEEEEvNT_6ParamsE$_ZN4cute12iter_adaptorIPKfNS_8gmem_ptrIS2_EEEC2ES2_ - $_ZN7cutlass13device_kernelIN5flash19enable_sm80_to_sm89INS1_16FlashAttnBwdSm80INS1_25CollectiveMainloopBwdSm80ILi2ELi2EN4cute5tupleIJNS5_1CILi64EEENS7_ILi128EEES8_EEENS_10bfloat16_tEfNS_4arch4Sm80ELb0ELb0ELb1ELb0ELb1ELb0ELb0ELb0ELi2ELi2ELi4ELi2ELb1EEENS1_24CollectiveEpilogueBwdGQAISA_fSD_Li256ELb0ELb1EEENS1_19SingleTileSchedulerILb0ELb0ELb0ELi128EEEEEEEEEvNT_6ParamsE$_ZN4cute12iter_adaptorIPKN7cutlass9uint128_tENS_8gmem_ptrIS4_EEEC2ES4_)
$_ZN7cutlass13device_kernelIN5flash19enable_sm80_to_sm89INS1_16FlashAttnBwdSm80INS1_25CollectiveMainloopBwdSm80ILi2ELi2EN4cute5tupleIJNS5_1CILi64EEENS7_ILi128EEES8_EEENS_10bfloat16_tEfNS_4arch4Sm80ELb0ELb0ELb1ELb0ELb1ELb0ELb0ELb0ELi2ELi2ELi4ELi2ELb1EEENS1_24CollectiveEpilogueBwdGQAISA_fSD_Li256ELb0ELb1EEENS1_19SingleTileSchedulerILb0ELb0ELb0ELi128EEEEEEEEEvNT_6ParamsE$_ZN4cute12iter_adaptorIPKN7cutlass9uint128_tENS_8gmem_ptrIS4_EEEC2ES4_:
[----:B------:R-:W-:Y:S01]  /*5f00*/  IADD3 R10, R4, -c[0x0][0x20], RZ ;  /* 0x80000800040a7a10 */ /* 0x000fe20007ffe0ff */
[----:B------:R-:W-:Y:S01]  /*5f10*/  IMAD.MOV.U32 R128, RZ, RZ, R18 ;  /* 0x000000ffff807224 */ /* 0x000fe200078e0012 */
[----:B------:R-:W-:-:S03]  /*5f20*/  MOV R129, 0x0 ;  /* 0x0000000000817802 */ /* 0x000fc60000000f00 */
[----:B------:R1:W-:Y:S01]  /*5f30*/  STL.64 [R10], R6 ;  /* 0x000000060a007387 */ /* 0x0003e20000100a00 */
[----:B------:R-:W-:Y:S05]  /*5f40*/  RET.REL.NODEC R128 `(_ZN7cutlass13device_kernelIN5flash19enable_sm80_to_sm89INS1_16FlashAttnBwdSm80INS1_25CollectiveMainloopBwdSm80ILi2ELi2EN4cute5tupleIJNS5_1CILi64EEENS7_ILi128EEES8_EEENS_10bfloat16_tEfNS_4arch4Sm80ELb0ELb0ELb1ELb0ELb1ELb0ELb0ELb0ELi2ELi2ELi4ELi2ELb1EEENS1_24CollectiveEpilogueBwdGQAISA_fSD_Li256ELb0ELb1EEENS1_19SingleTileSchedulerILb0ELb0ELb0ELi128EEEEEEEEEvNT_6ParamsE) ;  /* 0xffffa0b080007950 */ /* 0x000fea0003c3ffff */
        .type           $_ZN7cutlass13device_kernelIN5flash19enable_sm80_to_sm89INS1_16FlashAttnBwdSm80INS1_25CollectiveMainloopBwdSm80ILi2ELi2EN4cute5tupleIJNS5_1CILi64EEENS7_ILi128EEES8_EEENS_10bfloat16_tEfNS_4arch4Sm80ELb0ELb0ELb1ELb0ELb1ELb0ELb0ELb0ELi2ELi2ELi4ELi2ELb1EEENS1_24CollectiveEpilogueBwdGQAISA_fSD_Li256ELb0ELb1EEENS1_19SingleTileSchedulerILb0ELb0ELb0ELi128EEEEEEEEEvNT_6ParamsE$_ZN4cute12iter_adaptorIPKfNS_8gmem_ptrIS2_EEEC2ES2_,@function
        .size           $_ZN7cutlass13device_kernelIN5flash19enable_sm80_to_sm89INS1_16FlashAttnBwdSm80INS1_25CollectiveMainloopBwdSm80ILi2ELi2EN4cute5tupleIJNS5_1CILi64EEENS7_ILi128EEES8_EEENS_10bfloat16_tEfNS_4arch4Sm80ELb0ELb0ELb1ELb0ELb1ELb0ELb0ELb0ELi2ELi2ELi4ELi2ELb1EEENS1_24CollectiveEpilogueBwdGQAISA_fSD_Li256ELb0ELb1EEENS1_19SingleTileSchedulerILb0ELb0ELb0ELi128EEEEEEEEEvNT_6ParamsE$_ZN4cute12iter_adaptorIPKfNS_8gmem_ptrIS2_EEEC2ES2_,($_ZN7cutlass13device_kernelIN5flash19enable_sm80_to_sm89INS1_16FlashAttnBwdSm80INS1_25CollectiveMainloopBwdSm80ILi2ELi2EN4cute5tupleIJNS5_1CILi64EEENS7_ILi128EEES8_EEENS_10bfloat16_tEfNS_4arch4Sm80ELb0ELb0ELb1ELb0ELb1ELb0ELb0ELb0ELi2ELi2ELi4ELi2ELb1EEENS1_24CollectiveEpilogueBwdGQAISA_fSD_Li256ELb0ELb1EEENS1_19SingleTileSchedulerILb0ELb0ELb0ELi128EEEEEEEEEvNT_6ParamsE$_ZN4cute12iter_adaptorIPN7cutlass10bfloat16_tENS_8smem_ptrIS3_EEEC2ES3_ - $_ZN7cutlass13device_kernelIN5flash19enable_sm80_to_sm89INS1_16FlashAttnBwdSm80INS1_25CollectiveMainloopBwdSm80ILi2ELi2EN4cute5tupleIJNS5_1CILi64EEENS7_ILi128EEES8_EEENS_10bfloat16_tEfNS_4arch4Sm80ELb0ELb0ELb1ELb0ELb1ELb0ELb0ELb0ELi2ELi2ELi4ELi2ELb1EEENS1_24CollectiveEpilogueBwdGQAISA_fSD_Li256ELb0ELb1EEENS1_19SingleTileSchedulerILb0ELb0ELb0ELi128EEEEEEEEEvNT_6ParamsE$_ZN4cute12iter_adaptorIPKfNS_8gmem_ptrIS2_EEEC2ES2_)
$_ZN7cutlass13device_kernelIN5flash19enable_sm80_to_sm89INS1_16FlashAttnBwdSm80INS1_25CollectiveMainloopBwdSm80ILi2ELi2EN4cute5tupleIJNS5_1CILi64EEENS7_ILi128EEES8_EEENS_10bfloat16_tEfNS_4arch4Sm80ELb0ELb0ELb1ELb0ELb1ELb0ELb0ELb0ELi2ELi2ELi4ELi2ELb1EEENS1_24CollectiveEpilogueBwdGQAISA_fSD_Li256ELb0ELb1EEENS1_19SingleTileSchedulerILb0ELb0ELb0ELi128EEEEEEEEEvNT_6ParamsE$_ZN4cute12iter_adaptorIPKfNS_8gmem_ptrIS2_EEEC2ES2_:
[----:B------:R-:W-:Y:S02]  /*5f50*/  IADD3 R6, R6, -c[0x0][0x20], RZ ;  /* 0x8000080006067a10 */ /* 0x000fe40007ffe0ff */
[----:B------:R-:W-:-:S03]  /*5f60*/  MOV R19, 0x0 ;  /* 0x0000000000137802 */ /* 0x000fc60000000f00 */
[----:B------:R1:W-:Y:S01]  /*5f70*/  STL.64 [R6], R10 ;  /* 0x0000000a06007387 */ /* 0x0003e20000100a00 */
[----:B------:R-:W-:Y:S05]  /*5f80*/  RET.REL.NODEC R18 `(_ZN7cutlass13device_kernelIN5flash19enable_sm80_to_sm89INS1_16FlashAttnBwdSm80INS1_25CollectiveMainloopBwdSm80ILi2ELi2EN4cute5tupleIJNS5_1CILi64EEENS7_ILi128EEES8_EEENS_10bfloat16_tEfNS_4arch4Sm80ELb0ELb0ELb1ELb0ELb1ELb0ELb0ELb0ELi2ELi2ELi4ELi2ELb1EEENS1_24CollectiveEpilogueBwdGQAISA_fSD_Li256ELb0ELb1EEENS1_19SingleTileSchedulerILb0ELb0ELb0ELi128EEEEEEEEEvNT_6ParamsE) ;  /* 0xffffa07012007950 */ /* 0x000fea0003c3ffff */
        .type           $_ZN7cutlass13device_kernelIN5flash19enable_sm80_to_sm89INS1_16FlashAttnBwdSm80INS1_25CollectiveMainloopBwdSm80ILi2ELi2EN4cute5tupleIJNS5_1CILi64EEENS7_ILi128EEES8_EEENS_10bfloat16_tEfNS_4arch4Sm80ELb0ELb0ELb1ELb0ELb1ELb0ELb0ELb0ELi2ELi2ELi4ELi2ELb1EEENS1_24CollectiveEpilogueBwdGQAISA_fSD_Li256ELb0ELb1EEENS1_19SingleTileSchedulerILb0ELb0ELb0ELi128EEEEEEEEEvNT_6ParamsE$_ZN4cute12iter_adaptorIPN7cutlass10bfloat16_tENS_8smem_ptrIS3_EEEC2ES3_,@function
        .size           $_ZN7cutlass13device_kernelIN5flash19enable_sm80_to_sm89INS1_16FlashAttnBwdSm80INS1_25CollectiveMainloopBwdSm80ILi2ELi2EN4cute5tupleIJNS5_1CILi64EEENS7_ILi128EEES8_EEENS_10bfloat16_tEfNS_4arch4Sm80ELb0ELb0ELb1ELb0ELb1ELb0ELb0ELb0ELi2ELi2ELi4ELi2ELb1EEENS1_24CollectiveEpilogueBwdGQAISA_fSD_Li256ELb0ELb1EEENS1_19SingleTileSchedulerILb0ELb0ELb0ELi128EEEEEEEEEvNT_6ParamsE$_ZN4cute12iter_adaptorIPN7cutlass10bfloat16_tENS_8smem_ptrIS3_EEEC2ES3_,($_ZN7cutlass13device_kernelIN5flash19enable_sm80_to_sm89INS1_16FlashAttnBwdSm80INS1_25CollectiveMainloopBwdSm80ILi2ELi2EN4cute5tupleIJNS5_1CILi64EEENS7_ILi128EEES8_EEENS_10bfloat16_tEfNS_4arch4Sm80ELb0ELb0ELb1ELb0ELb1ELb0ELb0ELb0ELi2ELi2ELi4ELi2ELb1EEENS1_24CollectiveEpilogueBwdGQAISA_fSD_Li256ELb0ELb1EEENS1_19SingleTileSchedulerILb0ELb0ELb0ELi128EEEEEEEEEvNT_6ParamsE$_ZN4cute12iter_adaptorIPN7cutlass9uint128_tENS_8smem_ptrIS3_EEEC2ES3_ - $_ZN7cutlass13device_kernelIN5flash19enable_sm80_to_sm89INS1_16FlashAttnBwdSm80INS1_25CollectiveMainloopBwdSm80ILi2ELi2EN4cute5tupleIJNS5_1CILi64EEENS7_ILi128EEES8_EEENS_10bfloat16_tEfNS_4arch4Sm80ELb0ELb0ELb1ELb0ELb1ELb0ELb0ELb0ELi2ELi2ELi4ELi2ELb1EEENS1_24CollectiveEpilogueBwdGQAISA_fSD_Li256ELb0ELb1EEENS1_19SingleTileSchedulerILb0ELb0ELb0ELi128EEEEEEEEEvNT_6ParamsE$_ZN4cute12iter_adaptorIPN7cutlass10bfloat16_tENS_8smem_ptrIS3_EEEC2ES3_)
$_ZN7cutlass13device_kernelIN5flash19enable_sm80_to_sm89INS1_16FlashAttnBwdSm80INS1_25CollectiveMainloopBwdSm80ILi2ELi2EN4cute5tupleIJNS5_1CILi64EEENS7_ILi128EEES8_EEENS_10bfloat16_tEfNS_4arch4Sm80ELb0ELb0ELb1ELb0ELb1ELb0ELb0ELb0ELi2ELi2ELi4ELi2ELb1EEENS1_24CollectiveEpilogueBwdGQAISA_fSD_Li256ELb0ELb1EEENS1_19SingleTileSchedulerILb0ELb0ELb0ELi128EEEEEEEEEvNT_6ParamsE$_ZN4cute12iter_adaptorIPN7cutlass10bfloat16_tENS_8smem_ptrIS3_EEEC2ES3_:
[----:B------:R-:W-:Y:S01]  /*5f90*/  IADD3 R6, R4, -c[0x0][0x20], RZ ;  /* 0x8000080004067a10 */ /* 0x000fe20007ffe0ff */
[----:B------:R-:W-:Y:S01]  /*5fa0*/  IMAD.MOV.U32 R128, RZ, RZ, R18 ;  /* 0x000000ffff807224 */ /* 0x000fe200078e0012 */
[----:B------:R-:W-:-:S03]  /*5fb0*/  MOV R129, 0x0 ;  /* 0x0000000000817802 */ /* 0x000fc60000000f00 */
[----:B------:R1:W-:Y:S01]  /*5fc0*/  STL.64 [R6], R8 ;  /* 0x0000000806007387 */ /* 0x0003e20000100a00 */
[----:B------:R-:W-:Y:S05]  /*5fd0*/  RET.REL.NODEC R128 `(_ZN7cutlass13device_kernelIN5flash19enable_sm80_to_sm89INS1_16FlashAttnBwdSm80INS1_25CollectiveMainloopBwdSm80ILi2ELi2EN4cute5tupleIJNS5_1CILi64EEENS7_ILi128EEES8_EEENS_10bfloat16_tEfNS_4arch4Sm80ELb0ELb0ELb1ELb0ELb1ELb0ELb0ELb0ELi2ELi2ELi4ELi2ELb1EEENS1_24CollectiveEpilogueBwdGQAISA_fSD_Li256ELb0ELb1EEENS1_19SingleTileSchedulerILb0ELb0ELb0ELi128EEEEEEEEEvNT_6ParamsE) ;  /* 0xffffa02080007950 */ /* 0x000fea0003c3ffff */
        .type           $_ZN7cutlass13device_kernelIN5flash19enable_sm80_to_sm89INS1_16FlashAttnBwdSm80INS1_25CollectiveMainloopBwdSm80ILi2ELi2EN4cute5tupleIJNS5_1CILi64EEENS7_ILi128EEES8_EEENS_10bfloat16_tEfNS_4arch4Sm80ELb0ELb0ELb1ELb0ELb1ELb0ELb0ELb0ELi2ELi2ELi4ELi2ELb1EEENS1_24CollectiveEpilogueBwdGQAISA_fSD_Li256ELb0ELb1EEENS1_19SingleTileSchedulerILb0ELb0ELb0ELi128EEEEEEEEEvNT_6ParamsE$_ZN4cute12iter_adaptorIPN7cutlass9uint128_tENS_8smem_ptrIS3_EEEC2ES3_,@function
        .size           $_ZN7cutlass13device_kernelIN5flash19enable_sm80_to_sm89INS1_16FlashAttnBwdSm80INS1_25CollectiveMainloopBwdSm80ILi2ELi2EN4cute5tupleIJNS5_1CILi64EEENS7_ILi128EEES8_EEENS_10bfloat16_tEfNS_4arch4Sm80ELb0ELb0ELb1ELb0ELb1ELb0ELb0ELb0ELi2ELi2ELi4ELi2ELb1EEENS1_24CollectiveEpilogueBwdGQAISA_fSD_Li256ELb0ELb1EEENS1_19SingleTileSchedulerILb0ELb0ELb0ELi128EEEEEEEEEvNT_6ParamsE$_ZN4cute12iter_adaptorIPN7cutlass9uint128_tENS_8smem_ptrIS3_EEEC2ES3_,($_ZN7cutlass13device_kernelIN5flash19enable_sm80_to_sm89INS1_16FlashAttnBwdSm80INS1_25CollectiveMainloopBwdSm80ILi2ELi2EN4cute5tupleIJNS5_1CILi64EEENS7_ILi128EEES8_EEENS_10bfloat16_tEfNS_4arch4Sm80ELb0ELb0ELb1ELb0ELb1ELb0ELb0ELb0ELi2ELi2ELi4ELi2ELb1EEENS1_24CollectiveEpilogueBwdGQAISA_fSD_Li256ELb0ELb1EEENS1_19SingleTileSchedulerILb0ELb0ELb0ELi128EEEEEEEEEvNT_6ParamsE$_ZN4cute12iter_adaptorIPfNS_8smem_ptrIS1_EEEC2ES1_ - $_ZN7cutlass13device_kernelIN5flash19enable_sm80_to_sm89INS1_16FlashAttnBwdSm80INS1_25CollectiveMainloopBwdSm80ILi2ELi2EN4cute5tupleIJNS5_1CILi64EEENS7_ILi128EEES8_EEENS_10bfloat16_tEfNS_4arch4Sm80ELb0ELb0ELb1ELb0ELb1ELb0ELb0ELb0ELi2ELi2ELi4ELi2ELb1EEENS1_24CollectiveEpilogueBwdGQAISA_fSD_Li256ELb0ELb1EEENS1_19SingleTileSchedulerILb0ELb0ELb0ELi128EEEEEEEEEvNT_6ParamsE$_ZN4cute12iter_adaptorIPN7cutlass9uint128_tENS_8smem_ptrIS3_EEEC2ES3_)
$_ZN7cutlass13device_kernelIN5flash19enable_sm80_to_sm89INS1_16FlashAttnBwdSm80INS1_25CollectiveMainloopBwdSm80ILi2ELi2EN4cute5tupleIJNS5_1CILi64EEENS7_ILi128EEES8_EEENS_10bfloat16_tEfNS_4arch4Sm80ELb0ELb0ELb1ELb0ELb1ELb0ELb0ELb0ELi2ELi2ELi4ELi2ELb1EEENS1_24CollectiveEpilogueBwdGQAISA_fSD_Li256ELb0ELb1EEENS1_19SingleTileSchedulerILb0ELb0ELb0ELi128EEEEEEEEEvNT_6ParamsE$_ZN4cute12iter_adaptorIPN7cutlass9uint128_tENS_8smem_ptrIS3_EEEC2ES3_:
[----:B------:R-:W-:Y:S01]  /*5fe0*/  IADD3 R8, R4, -c[0x0][0x20], RZ ;  /* 0x8000080004087a10 */ /* 0x000fe20007ffe0ff */
[----:B------:R-:W-:Y:S01]  /*5ff0*/  IMAD.MOV.U32 R128, RZ, RZ, R16 ;  /* 0x000000ffff807224 */ /* 0x000fe200078e0010 */
[----:B------:R-:W-:-:S03]  /*6000*/  MOV R129, 0x0 ;  /* 0x0000000000817802 */ /* 0x000fc60000000f00 */
[----:B------:R1:W-:Y:S01]  /*6010*/  STL.64 [R8], R6 ;  /* 0x0000000608007387 */ /* 0x0003e20000100a00 */
[----:B------:R-:W-:Y:S05]  /*6020*/  RET.REL.NODEC R128 `(_ZN7cutlass13device_kernelIN5flash19enable_sm80_to_sm89INS1_16FlashAttnBwdSm80INS1_25CollectiveMainloopBwdSm80ILi2ELi2EN4cute5tupleIJNS5_1CILi64EEENS7_ILi128EEES8_EEENS_10bfloat16_tEfNS_4arch4Sm80ELb0ELb0ELb1ELb0ELb1ELb0ELb0ELb0ELi2ELi2ELi4ELi2ELb1EEENS1_24CollectiveEpilogueBwdGQAISA_fSD_Li256ELb0ELb1EEENS1_19SingleTileSchedulerILb0ELb0ELb0ELi128EEEEEEEEEvNT_6ParamsE) ;  /* 0xffff9fd080007950 */ /* 0x000fea0003c3ffff */
        .type           $_ZN7cutlass13device_kernelIN5flash19enable_sm80_to_sm89INS1_16FlashAttnBwdSm80INS1_25CollectiveMainloopBwdSm80ILi2ELi2EN4cute5tupleIJNS5_1CILi64EEENS7_ILi128EEES8_EEENS_10bfloat16_tEfNS_4arch4Sm80ELb0ELb0ELb1ELb0ELb1ELb0ELb0ELb0ELi2ELi2ELi4ELi2ELb1EEENS1_24CollectiveEpilogueBwdGQAISA_fSD_Li256ELb0ELb1EEENS1_19SingleTileSchedulerILb0ELb0ELb0ELi128EEEEEEEEEvNT_6ParamsE$_ZN4cute12iter_adaptorIPfNS_8smem_ptrIS1_EEEC2ES1_,@function
        .size           $_ZN7cutlass13device_kernelIN5flash19enable_sm80_to_sm89INS1_16FlashAttnBwdSm80INS1_25CollectiveMainloopBwdSm80ILi2ELi2EN4cute5tupleIJNS5_1CILi64EEENS7_ILi128EEES8_EEENS_10bfloat16_tEfNS_4arch4Sm80ELb0ELb0ELb1ELb0ELb1ELb0ELb0ELb0ELi2ELi2ELi4ELi2ELb1EEENS1_24CollectiveEpilogueBwdGQAISA_fSD_Li256ELb0ELb1EEENS1_19SingleTileSchedulerILb0ELb0ELb0ELi128EEEEEEEEEvNT_6ParamsE$_ZN4cute12iter_adaptorIPfNS_8smem_ptrIS1_EEEC2ES1_,($_ZN7cutlass13device_kernelIN5flash19enable_sm80_to_sm89INS1_16FlashAttnBwdSm80INS1_25CollectiveMainloopBwdSm80ILi2ELi2EN4cute5tupleIJNS5_1CILi64EEENS7_ILi128EEES8_EEENS_10bfloat16_tEfNS_4arch4Sm80ELb0ELb0ELb1ELb0ELb1ELb0ELb0ELb0ELi2ELi2ELi4ELi2ELb1EEENS1_24CollectiveEpilogueBwdGQAISA_fSD_Li256ELb0ELb1EEENS1_19SingleTileSchedulerILb0ELb0ELb0ELi128EEEEEEEEEvNT_6ParamsE$_ZN4cute3eso3ESOILb0ELb0EJNS_15ArithmeticTupleIJiiEEEiiiEEC2ERKS3_RKiS8_S8_ - $_ZN7cutlass13device_kernelIN5flash19enable_sm80_to_sm89INS1_16FlashAttnBwdSm80INS1_25CollectiveMainloopBwdSm80ILi2ELi2EN4cute5tupleIJNS5_1CILi64EEENS7_ILi128EEES8_EEENS_10bfloat16_tEfNS_4arch4Sm80ELb0ELb0ELb1ELb0ELb1ELb0ELb0ELb0ELi2ELi2ELi4ELi2ELb1EEENS1_24CollectiveEpilogueBwdGQAISA_fSD_Li256ELb0ELb1EEENS1_19SingleTileSchedulerILb0ELb0ELb0ELi128EEEEEEEEEvNT_6ParamsE$_ZN4cute12iter_adaptorIPfNS_8smem_ptrIS1_EEEC2ES1_)
$_ZN7cutlass13device_kernelIN5flash19enable_sm80_to_sm89INS1_16FlashAttnBwdSm80INS1_25CollectiveMainloopBwdSm80ILi2ELi2EN4cute5tupleIJNS5_1CILi64EEENS7_ILi128EEES8_EEENS_10bfloat16_tEfNS_4arch4Sm80ELb0ELb0ELb1ELb0ELb1ELb0ELb0ELb0ELi2ELi2ELi4ELi2ELb1EEENS1_24CollectiveEpilogueBwdGQAISA_fSD_Li256ELb0ELb1EEENS1_19SingleTileSchedulerILb0ELb0ELb0ELi128EEEEEEEEEvNT_6ParamsE$_ZN4cute12iter_adaptorIPfNS_8smem_ptrIS1_EEEC2ES1_:
[----:B------:R-:W-:Y:S02]  /*6030*/  IADD3 R6, R6, -c[0x0][0x20], RZ ;  /* 0x8000080006067a10 */ /* 0x000fe40007ffe0ff */
[----:B------:R-:W-:-:S03]  /*6040*/  MOV R19, 0x0 ;  /* 0x0000000000137802 */ /* 0x000fc60000000f00 */
[----:B------:R1:W-:Y:S01]  /*6050*/  STL.64 [R6], R8 ;  /* 0x0000000806007387 */ /* 0x0003e20000100a00 */
[----:B------:R-:W-:Y:S05]  /*6060*/  RET.REL.NODEC R18 `(_ZN7cutlass13device_kernelIN5flash19enable_sm80_to_sm89INS1_16FlashAttnBwdSm80INS1_25CollectiveMainloopBwdSm80ILi2ELi2EN4cute5tupleIJNS5_1CILi64EEENS7_ILi128EEES8_EEENS_10bfloat16_tEfNS_4arch4Sm80ELb0ELb0ELb1ELb0ELb1ELb0ELb0ELb0ELi2ELi2ELi4ELi2ELb1EEENS1_24CollectiveEpilogueBwdGQAISA_fSD_Li256ELb0ELb1EEENS1_19SingleTileSchedulerILb0ELb0ELb0ELi128EEEEEEEEEvNT_6ParamsE) ;  /* 0xffff9f9012007950 */ /* 0x000fea0003c3ffff */
        .type           $_ZN7cutlass13device_kernelIN5flash19enable_sm80_to_sm89INS1_16FlashAttnBwdSm80INS1_25CollectiveMainloopBwdSm80ILi2ELi2EN4cute5tupleIJNS5_1CILi64EEENS7_ILi128EEES8_EEENS_10bfloat16_tEfNS_4arch4Sm80ELb0ELb0ELb1ELb0ELb1ELb0ELb0ELb0ELi2ELi2ELi4ELi2ELb1EEENS1_24CollectiveEpilogueBwdGQAISA_fSD_Li256ELb0ELb1EEENS1_19SingleTileSchedulerILb0ELb0ELb0ELi128EEEEEEEEEvNT_6ParamsE$_ZN4cute3eso3ESOILb0ELb0EJNS_15ArithmeticTupleIJiiEEEiiiEEC2ERKS3_RKiS8_S8_,@function
        .size           $_ZN7cutlass13device_kernelIN5flash19enable_sm80_to_sm89INS1_16FlashAttnBwdSm80INS1_25CollectiveMainloopBwdSm80ILi2ELi2EN4cute5tupleIJNS5_1CILi64EEENS7_ILi128EEES8_EEENS_10bfloat16_tEfNS_4arch4Sm80ELb0ELb0ELb1ELb0ELb1ELb0ELb0ELb0ELi2ELi2ELi4ELi2ELb1EEENS1_24CollectiveEpilogueBwdGQAISA_fSD_Li256ELb0ELb1EEENS1_19SingleTileSchedulerILb0ELb0ELb0ELi128EEEEEEEEEvNT_6ParamsE$_ZN4cute3eso3ESOILb0ELb0EJNS_15ArithmeticTupleIJiiEEEiiiEEC2ERKS3_RKiS8_S8_,($_ZN7cutlass13device_kernelIN5flash19enable_sm80_to_sm89INS1_16FlashAttnBwdSm80INS1_25CollectiveMainloopBwdSm80ILi2ELi2EN4cute5tupleIJNS5_1CILi64EEENS7_ILi128EEES8_EEENS_10bfloat16_tEfNS_4arch4Sm80ELb0ELb0ELb1ELb0ELb1ELb0ELb0ELb0ELi2ELi2ELi4ELi2ELb1EEENS1_24CollectiveEpilogueBwdGQAISA_fSD_Li256ELb0ELb1EEENS1_19SingleTileSchedulerILb0ELb0ELb0ELi128EEEEEEEEEvNT_6ParamsE$_ZN4cute3eso3ESOILb0ELb0EJNS_5tupleIJiiEEEiiiEEC2ERKS3_RKiS8_S8_ - $_ZN7cutlass13device_kernelIN5flash19enable_sm80_to_sm89INS1_16FlashAttnBwdSm80INS1_25CollectiveMainloopBwdSm80ILi2ELi2EN4cute5tupleIJNS5_1CILi64EEENS7_ILi128EEES8_EEENS_10bfloat16_tEfNS_4arch4Sm80ELb0ELb0ELb1ELb0ELb1ELb0ELb0ELb0ELi2ELi2ELi4ELi2ELb1EEENS1_24CollectiveEpilogueBwdGQAISA_fSD_Li256ELb0ELb1EEENS1_19SingleTileSchedulerILb0ELb0ELb0ELi128EEEEEEEEEvNT_6ParamsE$_ZN4cute3eso3ESOILb0ELb0EJNS_15ArithmeticTupleIJiiEEEiiiEEC2ERKS3_RKiS8_S8_)
$_ZN7cutlass13device_kernelIN5flash19enable_sm80_to_sm89INS1_16FlashAttnBwdSm80INS1_25CollectiveMainloopBwdSm80ILi2ELi2EN4cute5tupleIJNS5_1CILi64EEENS7_ILi128EEES8_EEENS_10bfloat16_tEfNS_4arch4Sm80ELb0ELb0ELb1ELb0ELb1ELb0ELb0ELb0ELi2ELi2ELi4ELi2ELb1EEENS1_24CollectiveEpilogueBwdGQAISA_fSD_Li256ELb0ELb1EEENS1_19SingleTileSchedulerILb0ELb0ELb0ELi128EEEEEEEEEvNT_6ParamsE$_ZN4cute3eso3ESOILb0ELb0EJNS_15ArithmeticTupleIJiiEEEiiiEEC2ERKS3_RKiS8_S8_:
        /* <DEDUP_REMOVED lines=14> */
[----:B------:R-:W-:Y:S05]  /*6150*/  RET.REL.NODEC R66 `(_ZN7cutlass13device_kernelIN5flash19enable_sm80_to_sm89INS1_16FlashAttnBwdSm80INS1_25CollectiveMainloopBwdSm80ILi2ELi2EN4cute5tupleIJNS5_1CILi64EEENS7_ILi128EEES8_EEENS_10bfloat16_tEfNS_4arch4Sm80ELb0ELb0ELb1ELb0ELb1ELb0ELb0ELb0ELi2ELi2ELi4ELi2ELb1EEENS1_24CollectiveEpilogueBwdGQAISA_fSD_Li256ELb0ELb1EEENS1_19SingleTileSchedulerILb0ELb0ELb0ELi128EEEEEEEEEvNT_6ParamsE) ;  /* 0xffff9ea042007950 */ /* 0x000fea0003c3ffff */
        .type           $_ZN7cutlass13device_kernelIN5flash19enable_sm80_to_sm89INS1_16FlashAttnBwdSm80INS1_25CollectiveMainloopBwdSm80ILi2ELi2EN4cute5tupleIJNS5_1CILi64EEENS7_ILi128EEES8_EEENS_10bfloat16_tEfNS_4arch4Sm80ELb0ELb0ELb1ELb0ELb1ELb0ELb0ELb0ELi2ELi2ELi4ELi2ELb1EEENS1_24CollectiveEpilogueBwdGQAISA_fSD_Li256ELb0ELb1EEENS1_19SingleTileSchedulerILb0ELb0ELb0ELi128EEEEEEEEEvNT_6ParamsE$_ZN4cute3eso3ESOILb0ELb0EJNS_5tupleIJiiEEEiiiEEC2ERKS3_RKiS8_S8_,@function
        .size           $_ZN7cutlass13device_kernelIN5flash19enable_sm80_to_sm89INS1_16FlashAttnBwdSm80INS1_25CollectiveMainloopBwdSm80ILi2ELi2EN4cute5tupleIJNS5_1CILi64EEENS7_ILi128EEES8_EEENS_10bfloat16_tEfNS_4arch4Sm80ELb0ELb0ELb1ELb0ELb1ELb0ELb0ELb0ELi2ELi2ELi4ELi2ELb1EEENS1_24CollectiveEpilogueBwdGQAISA_fSD_Li256ELb0ELb1EEENS1_19SingleTileSchedulerILb0ELb0ELb0ELi128EEEEEEEEEvNT_6ParamsE$_ZN4cute3eso3ESOILb0ELb0EJNS_5tupleIJiiEEEiiiEEC2ERKS3_RKiS8_S8_,($_ZN7cutlass13device_kernelIN5flash19enable_sm80_to_sm89INS1_16FlashAttnBwdSm80INS1_25CollectiveMainloopBwdSm80ILi2ELi2EN4cute5tupleIJNS5_1CILi64EEENS7_ILi128EEES8_EEENS_10bfloat16_tEfNS_4arch4Sm80ELb0ELb0ELb1ELb0ELb1ELb0ELb0ELb0ELi2ELi2ELi4ELi2ELb1EEENS1_24CollectiveEpilogueBwdGQAISA_fSD_Li256ELb0ELb1EEENS1_19SingleTileSchedulerILb0ELb0ELb0ELi128EEEEEEEEEvNT_6ParamsE$_ZN4cute3eso3ESOILb0ELb0EJNS_6LayoutINS_5tupleIJNS3_IJNS_1CILi8EEENS4_ILi1EEEEEENS4_ILi2EEES6_EEENS3_IJNS3_IJS6_NS4_ILi0EEEEEElSA_EEEEENS_10ViewEngineINS_8gmem_ptrIPKN7cutlass10bfloat16_tEEEEEEEC2ERKSD_RKSL_ - $_ZN7cutlass13device_kernelIN5flash19enable_sm80_to_sm89INS1_16FlashAttnBwdSm80INS1_25CollectiveMainloopBwdSm80ILi2ELi2EN4cute5tupleIJNS5_1CILi64EEENS7_ILi128EEES8_EEENS_10bfloat16_tEfNS_4arch4Sm80ELb0ELb0ELb1ELb0ELb1ELb0ELb0ELb0ELi2ELi2ELi4ELi2ELb1EEENS1_24CollectiveEpilogueBwdGQAISA_fSD_Li256ELb0ELb1EEENS1_19SingleTileSchedulerILb0ELb0ELb0ELi128EEEEEEEEEvNT_6ParamsE$_ZN4cute3eso3ESOILb0ELb0EJNS_5tupleIJiiEEEiiiEEC2ERKS3_RKiS8_S8_)
$_ZN7cutlass13device_kernelIN5flash19enable_sm80_to_sm89INS1_16FlashAttnBwdSm80INS1_25CollectiveMainloopBwdSm80ILi2ELi2EN4cute5tupleIJNS5_1CILi64EEENS7_ILi128EEES8_EEENS_10bfloat16_tEfNS_4arch4Sm80ELb0ELb0ELb1ELb0ELb1ELb0ELb0ELb0ELi2ELi2ELi4ELi2ELb1EEENS1_24CollectiveEpilogueBwdGQAISA_fSD_Li256ELb0ELb1EEENS1_19SingleTileSchedulerILb0ELb0ELb0ELi128EEEEEEEEEvNT_6ParamsE$_ZN4cute3eso3ESOILb0ELb0EJNS_5tupleIJiiEEEiiiEEC2ERKS3_RKiS8_S8_:
        /* <DEDUP_REMOVED lines=13> */
[----:B------:R-:W-:Y:S05]  /*6230*/  RET.REL.NODEC R10 `(_ZN7cutlass13device_kernelIN5flash19enable_sm80_to_sm89INS1_16FlashAttnBwdSm80INS1_25CollectiveMainloopBwdSm80ILi2ELi2EN4cute5tupleIJNS5_1CILi64EEENS7_ILi128EEES8_EEENS_10bfloat16_tEfNS_4arch4Sm80ELb0ELb0ELb1ELb0ELb1ELb0ELb0ELb0ELi2ELi2ELi4ELi2ELb1EEENS1_24CollectiveEpilogueBwdGQAISA_fSD_Li256ELb0ELb1EEENS1_19SingleTileSchedulerILb0ELb0ELb0ELi128EEEEEEEEEvNT_6ParamsE) ;  /* 0xffff9dc00a007950 */ /* 0x000fea0003c3ffff */
        .type           $_ZN7cutlass13device_kernelIN5flash19enable_sm80_to_sm89INS1_16FlashAttnBwdSm80INS1_25CollectiveMainloopBwdSm80ILi2ELi2EN4cute5tupleIJNS5_1CILi64EEENS7_ILi128EEES8_EEENS_10bfloat16_tEfNS_4arch4Sm80ELb0ELb0ELb1ELb0ELb1ELb0ELb0ELb0ELi2ELi2ELi4ELi2ELb1EEENS1_24CollectiveEpilogueBwdGQAISA_fSD_Li256ELb0ELb1EEENS1_19SingleTileSchedulerILb0ELb0ELb0ELi128EEEEEEEEEvNT_6ParamsE$_ZN4cute3eso3ESOILb0ELb0EJNS_6LayoutINS_5tupleIJNS3_IJNS_1CILi8EEENS4_ILi1EEEEEENS4_ILi2EEES6_EEENS3_IJNS3_IJS6_NS4_ILi0EEEEEElSA_EEEEENS_10ViewEngineINS_8gmem_ptrIPKN7cutlass10bfloat16_tEEEEEEEC2ERKSD_RKSL_,@function
        .size           $_ZN7cutlass13device_kernelIN5flash19enable_sm80_to_sm89INS1_16FlashAttnBwdSm80INS1_25CollectiveMainloopBwdSm80ILi2ELi2EN4cute5tupleIJNS5_1CILi64EEENS7_ILi128EEES8_EEENS_10bfloat16_tEfNS_4arch4Sm80ELb0ELb0ELb1ELb0ELb1ELb0ELb0ELb0ELi2ELi2ELi4ELi2ELb1EEENS1_24CollectiveEpilogueBwdGQAISA_fSD_Li256ELb0ELb1EEENS1_19SingleTileSchedulerILb0ELb0ELb0ELi128EEEEEEEEEvNT_6ParamsE$_ZN4cute3eso3ESOILb0ELb0EJNS_6LayoutINS_5tupleIJNS3_IJNS_1CILi8EEENS4_ILi1EEEEEENS4_ILi2EEES6_EEENS3_IJNS3_IJS6_NS4_ILi0EEEEEElSA_EEEEENS_10ViewEngineINS_8gmem_ptrIPKN7cutlass10bfloat16_tEEEEEEEC2ERKSD_RKSL_,($_ZN7cutlass13device_kernelIN5flash19enable_sm80_to_sm89INS1_16FlashAttnBwdSm80INS1_25CollectiveMainloopBwdSm80ILi2ELi2EN4cute5tupleIJNS5_1CILi64EEENS7_ILi128EEES8_EEENS_10bfloat16_tEfNS_4arch4Sm80ELb0ELb0ELb1ELb0ELb1ELb0ELb0ELb0ELi2ELi2ELi4ELi2ELb1EEENS1_24CollectiveEpilogueBwdGQAISA_fSD_Li256ELb0ELb1EEENS1_19SingleTileSchedulerILb0ELb0ELb0ELi128EEEEEEEEEvNT_6ParamsE$_ZN4cute3eso3ESOILb0ELb0EJNS_6LayoutINS_5tupleIJNS3_IJNS_1CILi8EEENS4_ILi1EEEEEENS4_ILi2EEES6_EEENS3_IJNS3_IJS6_NS4_ILi0EEEEEElSA_EEEEElEEC2ERKSD_RKl - $_ZN7cutlass13device_kernelIN5flash19enable_sm80_to_sm89INS1_16FlashAttnBwdSm80INS1_25CollectiveMainloopBwdSm80ILi2ELi2EN4cute5tupleIJNS5_1CILi64EEENS7_ILi128EEES8_EEENS_10bfloat16_tEfNS_4arch4Sm80ELb0ELb0ELb1ELb0ELb1ELb0ELb0ELb0ELi2ELi2ELi4ELi2ELb1EEENS1_24CollectiveEpilogueBwdGQAISA_fSD_Li256ELb0ELb1EEENS1_19SingleTileSchedulerILb0ELb0ELb0ELi128EEEEEEEEEvNT_6ParamsE$_ZN4cute3eso3ESOILb0ELb0EJNS_6LayoutINS_5tupleIJNS3_IJNS_1CILi8EEENS4_ILi1EEEEEENS4_ILi2EEES6_EEENS3_IJNS3_IJS6_NS4_ILi0EEEEEElSA_EEEEENS_10ViewEngineINS_8gmem_ptrIPKN7cutlass10bfloat16_tEEEEEEEC2ERKSD_RKSL_)
$_ZN7cutlass13device_kernelIN5flash19enable_sm80_to_sm89INS1_16FlashAttnBwdSm80INS1_25CollectiveMainloopBwdSm80ILi2ELi2EN4cute5tupleIJNS5_1CILi64EEENS7_ILi128EEES8_EEENS_10bfloat16_tEfNS_4arch4Sm80ELb0ELb0ELb1ELb0ELb1ELb0ELb0ELb0ELi2ELi2ELi4ELi2ELb1EEENS1_24CollectiveEpilogueBwdGQAISA_fSD_Li256ELb0ELb1EEENS1_19SingleTileSchedulerILb0ELb0ELb0ELi128EEEEEEEEEvNT_6ParamsE$_ZN4cute3eso3ESOILb0ELb0EJNS_6LayoutINS_5tupleIJNS3_IJNS_1CILi8EEENS4_ILi1EEEEEENS4_ILi2EEES6_EEENS3_IJNS3_IJS6_NS4_ILi0EEEEEElSA_EEEEENS_10ViewEngineINS_8gmem_ptrIPKN7cutlass10bfloat16_tEEEEEEEC2ERKSD_RKSL_:
        /* <DEDUP_REMOVED lines=8> */
[----:B------:R-:W-:Y:S05]  /*62c0*/  RET.REL.NODEC R10 `(_ZN7cutlass13device_kernelIN5flash19enable_sm80_to_sm89INS1_16FlashAttnBwdSm80INS1_25CollectiveMainloopBwdSm80ILi2ELi2EN4cute5tupleIJNS5_1CILi64EEENS7_ILi128EEES8_EEENS_10bfloat16_tEfNS_4arch4Sm80ELb0ELb0ELb1ELb0ELb1ELb0ELb0ELb0ELi2ELi2ELi4ELi2ELb1EEENS1_24CollectiveEpilogueBwdGQAISA_fSD_Li256ELb0ELb1EEENS1_19SingleTileSchedulerILb0ELb0ELb0ELi128EEEEEEEEEvNT_6ParamsE) ;  /* 0xffff9d300a007950 */ /* 0x000fea0003c3ffff */
        .type           $_ZN7cutlass13device_kernelIN5flash19enable_sm80_to_sm89INS1_16FlashAttnBwdSm80INS1_25CollectiveMainloopBwdSm80ILi2ELi2EN4cute5tupleIJNS5_1CILi64EEENS7_ILi128EEES8_EEENS_10bfloat16_tEfNS_4arch4Sm80ELb0ELb0ELb1ELb0ELb1ELb0ELb0ELb0ELi2ELi2ELi4ELi2ELb1EEENS1_24CollectiveEpilogueBwdGQAISA_fSD_Li256ELb0ELb1EEENS1_19SingleTileSchedulerILb0ELb0ELb0ELi128EEEEEEEEEvNT_6ParamsE$_ZN4cute3eso3ESOILb0ELb0EJNS_6LayoutINS_5tupleIJNS3_IJNS_1CILi8EEENS4_ILi1EEEEEENS4_ILi2EEES6_EEENS3_IJNS3_IJS6_NS4_ILi0EEEEEElSA_EEEEElEEC2ERKSD_RKl,@function
        .size           $_ZN7cutlass13device_kernelIN5flash19enable_sm80_to_sm89INS1_16FlashAttnBwdSm80INS1_25CollectiveMainloopBwdSm80ILi2ELi2EN4cute5tupleIJNS5_1CILi64EEENS7_ILi128EEES8_EEENS_10bfloat16_tEfNS_4arch4Sm80ELb0ELb0ELb1ELb0ELb1ELb0ELb0ELb0ELi2ELi2ELi4ELi2ELb1EEENS1_24CollectiveEpilogueBwdGQAISA_fSD_Li256ELb0ELb1EEENS1_19SingleTileSchedulerILb0ELb0ELb0ELi128EEEEEEEEEvNT_6ParamsE$_ZN4cute3eso3ESOILb0ELb0EJNS_6LayoutINS_5tupleIJNS3_IJNS_1CILi8EEENS4_ILi1EEEEEENS4_ILi2EEES6_EEENS3_IJNS3_IJS6_NS4_ILi0EEEEEElSA_EEEEElEEC2ERKSD_RKl,($_ZN7cutlass13device_kernelIN5flash19enable_sm80_to_sm89INS1_16FlashAttnBwdSm80INS1_25CollectiveMainloopBwdSm80ILi2ELi2EN4cute5tupleIJNS5_1CILi64EEENS7_ILi128EEES8_EEENS_10bfloat16_tEfNS_4arch4Sm80ELb0ELb0ELb1ELb0ELb1ELb0ELb0ELb0ELi2ELi2ELi4ELi2ELb1EEENS1_24CollectiveEpilogueBwdGQAISA_fSD_Li256ELb0ELb1EEENS1_19SingleTileSchedulerILb0ELb0ELb0ELi128EEEEEEEEEvNT_6ParamsE$_ZN4cute3eso3ESOILb0ELb0EJiiEEC2ERKiS4_ - $_ZN7cutlass13device_kernelIN5flash19enable_sm80_to_sm89INS1_16FlashAttnBwdSm80INS1_25CollectiveMainloopBwdSm80ILi2ELi2EN4cute5tupleIJNS5_1CILi64EEENS7_ILi128EEES8_EEENS_10bfloat16_tEfNS_4arch4Sm80ELb0ELb0ELb1ELb0ELb1ELb0ELb0ELb0ELi2ELi2ELi4ELi2ELb1EEENS1_24CollectiveEpilogueBwdGQAISA_fSD_Li256ELb0ELb1EEENS1_19SingleTileSchedulerILb0ELb0ELb0ELi128EEEEEEEEEvNT_6ParamsE$_ZN4cute3eso3ESOILb0ELb0EJNS_6LayoutINS_5tupleIJNS3_IJNS_1CILi8EEENS4_ILi1EEEEEENS4_ILi2EEES6_EEENS3_IJNS3_IJS6_NS4_ILi0EEEEEElSA_EEEEElEEC2ERKSD_RKl)
$_ZN7cutlass13device_kernelIN5flash19enable_sm80_to_sm89INS1_16FlashAttnBwdSm80INS1_25CollectiveMainloopBwdSm80ILi2ELi2EN4cute5tupleIJNS5_1CILi64EEENS7_ILi128EEES8_EEENS_10bfloat16_tEfNS_4arch4Sm80ELb0ELb0ELb1ELb0ELb1ELb0ELb0ELb0ELi2ELi2ELi4ELi2ELb1EEENS1_24CollectiveEpilogueBwdGQAISA_fSD_Li256ELb0ELb1EEENS1_19SingleTileSchedulerILb0ELb0ELb0ELi128EEEEEEEEEvNT_6ParamsE$_ZN4cute3eso3ESOILb0ELb0EJNS_6LayoutINS_5tupleIJNS3_IJNS_1CILi8EEENS4_ILi1EEEEEENS4_ILi2EEES6_EEENS3_IJNS3_IJS6_NS4_ILi0EEEEEElSA_EEEEElEEC2ERKSD_RKl:
[----:B------:R-:W-:Y:S02]  /*62d0*/  IADD3 R9, R4, -c[0x0][0x20], RZ ;  /* 0x8000080004097a10 */ /* 0x000fe40007ffe0ff */
[----:B------:R-:W-:-:S03]  /*62e0*/  IADD3 R8, R20, -c[0x0][0x20], RZ ;  /* 0x8000080014087a10 */ /* 0x000fc60007ffe0ff */
[----:B------:R1:W-:Y:S04]  /*62f0*/  STL.64 [R9], R6 ;  /* 0x0000000609007387 */ /* 0x0003e80000100a00 */
[----:B------:R-:W2:Y:S01]  /*6300*/  LDL.64 R128, [R8] ;  /* 0x0000000008807983 */ /* 0x000ea20000100a00 */
[----:B------:R-:W-:-:S03]  /*6310*/  IMAD.MOV.U32 R11, RZ, RZ, 0x0 ;  /* 0x00000000ff0b7424 */ /* 0x000fc600078e00ff */
[----:B--2---:R1:W-:Y:S01]  /*6320*/  STL.64 [R9+0x8], R128 ;  /* 0x0000088009007387 */ /* 0x0043e20000100a00 */
[----:B------:R-:W-:Y:S05]  /*6330*/  RET.REL.NODEC R10 `(_ZN7cutlass13device_kernelIN5flash19enable_sm80_to_sm89INS1_16FlashAttnBwdSm80INS1_25CollectiveMainloopBwdSm80ILi2ELi2EN4cute5tupleIJNS5_1CILi64EEENS7_ILi128EEES8_EEENS_10bfloat16_tEfNS_4arch4Sm80ELb0ELb0ELb1ELb0ELb1ELb0ELb0ELb0ELi2ELi2ELi4ELi2ELb1EEENS1_24CollectiveEpilogueBwdGQAISA_fSD_Li256ELb0ELb1EEENS1_19SingleTileSchedulerILb0ELb0ELb0ELi128EEEEEEEEEvNT_6ParamsE) ;  /* 0xffff9cc00a007950 */ /* 0x000fea0003c3ffff */
        .type           $_ZN7cutlass13device_kernelIN5flash19enable_sm80_to_sm89INS1_16FlashAttnBwdSm80INS1_25CollectiveMainloopBwdSm80ILi2ELi2EN4cute5tupleIJNS5_1CILi64EEENS7_ILi128EEES8_EEENS_10bfloat16_tEfNS_4arch4Sm80ELb0ELb0ELb1ELb0ELb1ELb0ELb0ELb0ELi2ELi2ELi4ELi2ELb1EEENS1_24CollectiveEpilogueBwdGQAISA_fSD_Li256ELb0ELb1EEENS1_19SingleTileSchedulerILb0ELb0ELb0ELi128EEEEEEEEEvNT_6ParamsE$_ZN4cute3eso3ESOILb0ELb0EJiiEEC2ERKiS4_,@function
        .size           $_ZN7cutlass13device_kernelIN5flash19enable_sm80_to_sm89INS1_16FlashAttnBwdSm80INS1_25CollectiveMainloopBwdSm80ILi2ELi2EN4cute5tupleIJNS5_1CILi64EEENS7_ILi128EEES8_EEENS_10bfloat16_tEfNS_4arch4Sm80ELb0ELb0ELb1ELb0ELb1ELb0ELb0ELb0ELi2ELi2ELi4ELi2ELb1EEENS1_24CollectiveEpilogueBwdGQAISA_fSD_Li256ELb0ELb1EEENS1_19SingleTileSchedulerILb0ELb0ELb0ELi128EEEEEEEEEvNT_6ParamsE$_ZN4cute3eso3ESOILb0ELb0EJiiEEC2ERKiS4_,($_ZN7cutlass13device_kernelIN5flash19enable_sm80_to_sm89INS1_16FlashAttnBwdSm80INS1_25CollectiveMainloopBwdSm80ILi2ELi2EN4cute5tupleIJNS5_1CILi64EEENS7_ILi128EEES8_EEENS_10bfloat16_tEfNS_4arch4Sm80ELb0ELb0ELb1ELb0ELb1ELb0ELb0ELb0ELi2ELi2ELi4ELi2ELb1EEENS1_24CollectiveEpilogueBwdGQAISA_fSD_Li256ELb0ELb1EEENS1_19SingleTileSchedulerILb0ELb0ELb0ELi128EEEEEEEEEvNT_6ParamsE$_ZN4cute3eso3ESOILb0ELb1EJNS_15ArithmeticTupleIJNS_1CILi0EEEiEEEEEC2ERKS5_ - $_ZN7cutlass13device_kernelIN5flash19enable_sm80_to_sm89INS1_16FlashAttnBwdSm80INS1_25CollectiveMainloopBwdSm80ILi2ELi2EN4cute5tupleIJNS5_1CILi64EEENS7_ILi128EEES8_EEENS_10bfloat16_tEfNS_4arch4Sm80ELb0ELb0ELb1ELb0ELb1ELb0ELb0ELb0ELi2ELi2ELi4ELi2ELb1EEENS1_24CollectiveEpilogueBwdGQAISA_fSD_Li256ELb0ELb1EEENS1_19SingleTileSchedulerILb0ELb0ELb0ELi128EEEEEEEEEvNT_6ParamsE$_ZN4cute3eso3ESOILb0ELb0EJiiEEC2ERKiS4_)
$_ZN7cutlass13device_kernelIN5flash19enable_sm80_to_sm89INS1_16FlashAttnBwdSm80INS1_25CollectiveMainloopBwdSm80ILi2ELi2EN4cute5tupleIJNS5_1CILi64EEENS7_ILi128EEES8_EEENS_10bfloat16_tEfNS_4arch4Sm80ELb0ELb0ELb1ELb0ELb1ELb0ELb0ELb0ELi2ELi2ELi4ELi2ELb1EEENS1_24CollectiveEpilogueBwdGQAISA_fSD_Li256ELb0ELb1EEENS1_19SingleTileSchedulerILb0ELb0ELb0ELi128EEEEEEEEEvNT_6ParamsE$_ZN4cute3eso3ESOILb0ELb0EJiiEEC2ERKiS4_:
[----:B------:R-:W-:Y:S02]  /*6340*/  IADD3 R7, R7, -c[0x0][0x20], RZ ;  /* 0x8000080007077a10 */ /* 0x000fe40007ffe0ff */
[----:B------:R-:W-:-:S03]  /*6350*/  IADD3 R6, R6, -c[0x0][0x20], RZ ;  /* 0x8000080006067a10 */ /* 0x000fc60007ffe0ff */
[----:B------:R1:W-:Y:S04]  /*6360*/  STL [R7], R16 ;  /* 0x0000001007007387 */ /* 0x0003e80000100800 */
[----:B------:R-:W2:Y:S01]  /*6370*/  LDL R6, [R6] ;  /* 0x0000000006067983 */ /* 0x000ea20000100800 */
[----:B------:R-:W-:-:S03]  /*6380*/  IMAD.MOV.U32 R11, RZ, RZ, 0x0 ;  /* 0x00000000ff0b7424 */ /* 0x000fc600078e00ff */
[----:B--2---:R1:W-:Y:S01]  /*6390*/  STL [R7+0x4], R6 ;  /* 0x0000040607007387 */ /* 0x0043e20000100800 */
[----:B------:R-:W-:Y:S05]  /*63a0*/  RET.REL.NODEC R10 `(_ZN7cutlass13device_kernelIN5flash19enable_sm80_to_sm89INS1_16FlashAttnBwdSm80INS1_25CollectiveMainloopBwdSm80ILi2ELi2EN4cute5tupleIJNS5_1CILi64EEENS7_ILi128EEES8_EEENS_10bfloat16_tEfNS_4arch4Sm80ELb0ELb0ELb1ELb0ELb1ELb0ELb0ELb0ELi2ELi2ELi4ELi2ELb1EEENS1_24CollectiveEpilogueBwdGQAISA_fSD_Li256ELb0ELb1EEENS1_19SingleTileSchedulerILb0ELb0ELb0ELi128EEEEEEEEEvNT_6ParamsE) ;  /* 0xffff9c500a007950 */ /* 0x000fea0003c3ffff */
        .type           $_ZN7cutlass13device_kernelIN5flash19enable_sm80_to_sm89INS1_16FlashAttnBwdSm80INS1_25CollectiveMainloopBwdSm80ILi2ELi2EN4cute5tupleIJNS5_1CILi64EEENS7_ILi128EEES8_EEENS_10bfloat16_tEfNS_4arch4Sm80ELb0ELb0ELb1ELb0ELb1ELb0ELb0ELb0ELi2ELi2ELi4ELi2ELb1EEENS1_24CollectiveEpilogueBwdGQAISA_fSD_Li256ELb0ELb1EEENS1_19SingleTileSchedulerILb0ELb0ELb0ELi128EEEEEEEEEvNT_6ParamsE$_ZN4cute3eso3ESOILb0ELb1EJNS_15ArithmeticTupleIJNS_1CILi0EEEiEEEEEC2ERKS5_,@function
        .size           $_ZN7cutlass13device_kernelIN5flash19enable_sm80_to_sm89INS1_16FlashAttnBwdSm80INS1_25CollectiveMainloopBwdSm80ILi2ELi2EN4cute5tupleIJNS5_1CILi64EEENS7_ILi128EEES8_EEENS_10bfloat16_tEfNS_4arch4Sm80ELb0ELb0ELb1ELb0ELb1ELb0ELb0ELb0ELi2ELi2ELi4ELi2ELb1EEENS1_24CollectiveEpilogueBwdGQAISA_fSD_Li256ELb0ELb1EEENS1_19SingleTileSchedulerILb0ELb0ELb0ELi128EEEEEEEEEvNT_6ParamsE$_ZN4cute3eso3ESOILb0ELb1EJNS_15ArithmeticTupleIJNS_1CILi0EEEiEEEEEC2ERKS5_,($_ZN7cutlass13device_kernelIN5flash19enable_sm80_to_sm89INS1_16FlashAttnBwdSm80INS1_25CollectiveMainloopBwdSm80ILi2ELi2EN4cute5tupleIJNS5_1CILi64EEENS7_ILi128EEES8_EEENS_10bfloat16_tEfNS_4arch4Sm80ELb0ELb0ELb1ELb0ELb1ELb0ELb0ELb0ELi2ELi2ELi4ELi2ELb1EEENS1_24CollectiveEpilogueBwdGQAISA_fSD_Li256ELb0ELb1EEENS1_19SingleTileSchedulerILb0ELb0ELb0ELi128EEEEEEEEEvNT_6ParamsE$_ZN4cute3eso3ESOILb0ELb1EJNS_15ArithmeticTupleIJiEEEEEC2ERKS3_ - $_ZN7cutlass13device_kernelIN5flash19enable_sm80_to_sm89INS1_16FlashAttnBwdSm80INS1_25CollectiveMainloopBwdSm80ILi2ELi2EN4cute5tupleIJNS5_1CILi64EEENS7_ILi128EEES8_EEENS_10bfloat16_tEfNS_4arch4Sm80ELb0ELb0ELb1ELb0ELb1ELb0ELb0ELb0ELi2ELi2ELi4ELi2ELb1EEENS1_24CollectiveEpilogueBwdGQAISA_fSD_Li256ELb0ELb1EEENS1_19SingleTileSchedulerILb0ELb0ELb0ELi128EEEEEEEEEvNT_6ParamsE$_ZN4cute3eso3ESOILb0ELb1EJNS_15ArithmeticTupleIJNS_1CILi0EEEiEEEEEC2ERKS5_)
$_ZN7cutlass13device_kernelIN5flash19enable_sm80_to_sm89INS1_16FlashAttnBwdSm80INS1_25CollectiveMainloopBwdSm80ILi2ELi2EN4cute5tupleIJNS5_1CILi64EEENS7_ILi128EEES8_EEENS_10bfloat16_tEfNS_4arch4Sm80ELb0ELb0ELb1ELb0ELb1ELb0ELb0ELb0ELi2ELi2ELi4ELi2ELb1EEENS1_24CollectiveEpilogueBwdGQAISA_fSD_Li256ELb0ELb1EEENS1_19SingleTileSchedulerILb0ELb0ELb0ELi128EEEEEEEEEvNT_6ParamsE$_ZN4cute3eso3ESOILb0ELb1EJNS_15ArithmeticTupleIJNS_1CILi0EEEiEEEEEC2ERKS5_:
[----:B------:R-:W-:Y:S02]  /*63b0*/  IADD3 R6, R6, -c[0x0][0x20], RZ ;  /* 0x8000080006067a10 */ /* 0x000fe40007ffe0ff */
[----:B------:R-:W-:-:S03]  /*63c0*/  MOV R11, 0x0 ;  /* 0x00000000000b7802 */ /* 0x000fc60000000f00 */
[----:B------:R1:W-:Y:S01]  /*63d0*/  STL [R6], R7 ;  /* 0x0000000706007387 */ /* 0x0003e20000100800 */
[----:B------:R-:W-:Y:S05]  /*63e0*/  RET.REL.NODEC R10 `(_ZN7cutlass13device_kernelIN5flash19enable_sm80_to_sm89INS1_16FlashAttnBwdSm80INS1_25CollectiveMainloopBwdSm80ILi2ELi2EN4cute5tupleIJNS5_1CILi64EEENS7_ILi128EEES8_EEENS_10bfloat16_tEfNS_4arch4Sm80ELb0ELb0ELb1ELb0ELb1ELb0ELb0ELb0ELi2ELi2ELi4ELi2ELb1EEENS1_24CollectiveEpilogueBwdGQAISA_fSD_Li256ELb0ELb1EEENS1_19SingleTileSchedulerILb0ELb0ELb0ELi128EEEEEEEEEvNT_6ParamsE) ;  /* 0xffff9c100a007950 */ /* 0x000fea0003c3ffff */
        .type           $_ZN7cutlass13device_kernelIN5flash19enable_sm80_to_sm89INS1_16FlashAttnBwdSm80INS1_25CollectiveMainloopBwdSm80ILi2ELi2EN4cute5tupleIJNS5_1CILi64EEENS7_ILi128EEES8_EEENS_10bfloat16_tEfNS_4arch4Sm80ELb0ELb0ELb1ELb0ELb1ELb0ELb0ELb0ELi2ELi2ELi4ELi2ELb1EEENS1_24CollectiveEpilogueBwdGQAISA_fSD_Li256ELb0ELb1EEENS1_19SingleTileSchedulerILb0ELb0ELb0ELi128EEEEEEEEEvNT_6ParamsE$_ZN4cute3eso3ESOILb0ELb1EJNS_15ArithmeticTupleIJiEEEEEC2ERKS3_,@function
        .size           $_ZN7cutlass13device_kernelIN5flash19enable_sm80_to_sm89INS1_16FlashAttnBwdSm80INS1_25CollectiveMainloopBwdSm80ILi2ELi2EN4cute5tupleIJNS5_1CILi64EEENS7_ILi128EEES8_EEENS_10bfloat16_tEfNS_4arch4Sm80ELb0ELb0ELb1ELb0ELb1ELb0ELb0ELb0ELi2ELi2ELi4ELi2ELb1EEENS1_24CollectiveEpilogueBwdGQAISA_fSD_Li256ELb0ELb1EEENS1_19SingleTileSchedulerILb0ELb0ELb0ELi128EEEEEEEEEvNT_6ParamsE$_ZN4cute3eso3ESOILb0ELb1EJNS_15ArithmeticTupleIJiEEEEEC2ERKS3_,($_ZN7cutlass13device_kernelIN5flash19enable_sm80_to_sm89INS1_16FlashAttnBwdSm80INS1_25CollectiveMainloopBwdSm80ILi2ELi2EN4cute5tupleIJNS5_1CILi64EEENS7_ILi128EEES8_EEENS_10bfloat16_tEfNS_4arch4Sm80ELb0ELb0ELb1ELb0ELb1ELb0ELb0ELb0ELi2ELi2ELi4ELi2ELb1EEENS1_24CollectiveEpilogueBwdGQAISA_fSD_Li256ELb0ELb1EEENS1_19SingleTileSchedulerILb0ELb0ELb0ELi128EEEEEEEEEvNT_6ParamsE$_ZN4cute3eso3ESOILb0ELb1EJNS_15ArithmeticTupleIJiiEEEEEC2ERKS3_ - $_ZN7cutlass13device_kernelIN5flash19enable_sm80_to_sm89INS1_16FlashAttnBwdSm80INS1_25CollectiveMainloopBwdSm80ILi2ELi2EN4cute5tupleIJNS5_1CILi64EEENS7_ILi128EEES8_EEENS_10bfloat16_tEfNS_4arch4Sm80ELb0ELb0ELb1ELb0ELb1ELb0ELb0ELb0ELi2ELi2ELi4ELi2ELb1EEENS1_24CollectiveEpilogueBwdGQAISA_fSD_Li256ELb0ELb1EEENS1_19SingleTileSchedulerILb0ELb0ELb0ELi128EEEEEEEEEvNT_6ParamsE$_ZN4cute3eso3ESOILb0ELb1EJNS_15ArithmeticTupleIJiEEEEEC2ERKS3_)
$_ZN7cutlass13device_kernelIN5flash19enable_sm80_to_sm89INS1_16FlashAttnBwdSm80INS1_25CollectiveMainloopBwdSm80ILi2ELi2EN4cute5tupleIJNS5_1CILi64EEENS7_ILi128EEES8_EEENS_10bfloat16_tEfNS_4arch4Sm80ELb0ELb0ELb1ELb0ELb1ELb0ELb0ELb0ELi2ELi2ELi4ELi2ELb1EEENS1_24CollectiveEpilogueBwdGQAISA_fSD_Li256ELb0ELb1EEENS1_19SingleTileSchedulerILb0ELb0ELb0ELi128EEEEEEEEEvNT_6ParamsE$_ZN4cute3eso3ESOILb0ELb1EJNS_15ArithmeticTupleIJiEEEEEC2ERKS3_:
[----:B------:R-:W-:Y:S01]  /*63f0*/  IADD3 R6, R6, -c[0x0][0x20], RZ ;  /* 0x8000080006067a10 */ /* 0x000fe20007ffe0ff */
[----:B------:R-:W-:Y:S01]  /*6400*/  IMAD.MOV.U32 R16, RZ, RZ, R8 ;  /* 0x000000ffff107224 */ /* 0x000fe200078e0008 */
[----:B------:R-:W-:-:S03]  /*6410*/  MOV R17, 0x0 ;  /* 0x0000000000117802 */ /* 0x000fc60000000f00 */
[----:B------:R1:W-:Y:S01]  /*6420*/  STL [R6], R7 ;  /* 0x0000000706007387 */ /* 0x0003e20000100800 */
[----:B------:R-:W-:Y:S05]  /*6430*/  RET.REL.NODEC R16 `(_ZN7cutlass13device_kernelIN5flash19enable_sm80_to_sm89INS1_16FlashAttnBwdSm80INS1_25CollectiveMainloopBwdSm80ILi2ELi2EN4cute5tupleIJNS5_1CILi64EEENS7_ILi128EEES8_EEENS_10bfloat16_tEfNS_4arch4Sm80ELb0ELb0ELb1ELb0ELb1ELb0ELb0ELb0ELi2ELi2ELi4ELi2ELb1EEENS1_24CollectiveEpilogueBwdGQAISA_fSD_Li256ELb0ELb1EEENS1_19SingleTileSchedulerILb0ELb0ELb0ELi128EEEEEEEEEvNT_6ParamsE) ;  /* 0xffff9bc010007950 */ /* 0x000fea0003c3ffff */
        .type           $_ZN7cutlass13device_kernelIN5flash19enable_sm80_to_sm89INS1_16FlashAttnBwdSm80INS1_25CollectiveMainloopBwdSm80ILi2ELi2EN4cute5tupleIJNS5_1CILi64EEENS7_ILi128EEES8_EEENS_10bfloat16_tEfNS_4arch4Sm80ELb0ELb0ELb1ELb0ELb1ELb0ELb0ELb0ELi2ELi2ELi4ELi2ELb1EEENS1_24CollectiveEpilogueBwdGQAISA_fSD_Li256ELb0ELb1EEENS1_19SingleTileSchedulerILb0ELb0ELb0ELi128EEEEEEEEEvNT_6ParamsE$_ZN4cute3eso3ESOILb0ELb1EJNS_15ArithmeticTupleIJiiEEEEEC2ERKS3_,@function
        .size           $_ZN7cutlass13device_kernelIN5flash19enable_sm80_to_sm89INS1_16FlashAttnBwdSm80INS1_25CollectiveMainloopBwdSm80ILi2ELi2EN4cute5tupleIJNS5_1CILi64EEENS7_ILi128EEES8_EEENS_10bfloat16_tEfNS_4arch4Sm80ELb0ELb0ELb1ELb0ELb1ELb0ELb0ELb0ELi2ELi2ELi4ELi2ELb1EEENS1_24CollectiveEpilogueBwdGQAISA_fSD_Li256ELb0ELb1EEENS1_19SingleTileSchedulerILb0ELb0ELb0ELi128EEEEEEEEEvNT_6ParamsE$_ZN4cute3eso3ESOILb0ELb1EJNS_15ArithmeticTupleIJiiEEEEEC2ERKS3_,($_ZN7cutlass13device_kernelIN5flash19enable_sm80_to_sm89INS1_16FlashAttnBwdSm80INS1_25CollectiveMainloopBwdSm80ILi2ELi2EN4cute5tupleIJNS5_1CILi64EEENS7_ILi128EEES8_EEENS_10bfloat16_tEfNS_4arch4Sm80ELb0ELb0ELb1ELb0ELb1ELb0ELb0ELb0ELi2ELi2ELi4ELi2ELb1EEENS1_24CollectiveEpilogueBwdGQAISA_fSD_Li256ELb0ELb1EEENS1_19SingleTileSchedulerILb0ELb0ELb0ELi128EEEEEEEEEvNT_6ParamsE$_ZN4cute3eso3ESOILb0ELb1EJNS_15ArithmeticTupleIJiiEEENS_1CILi0EEES5_S5_EEC2ERKS3_RKS5_SA_SA_ - $_ZN7cutlass13device_kernelIN5flash19enable_sm80_to_sm89INS1_16FlashAttnBwdSm80INS1_25CollectiveMainloopBwdSm80ILi2ELi2EN4cute5tupleIJNS5_1CILi64EEENS7_ILi128EEES8_EEENS_10bfloat16_tEfNS_4arch4Sm80ELb0ELb0ELb1ELb0ELb1ELb0ELb0ELb0ELi2ELi2ELi4ELi2ELb1EEENS1_24CollectiveEpilogueBwdGQAISA_fSD_Li256ELb0ELb1EEENS1_19SingleTileSchedulerILb0ELb0ELb0ELi128EEEEEEEEEvNT_6ParamsE$_ZN4cute3eso3ESOILb0ELb1EJNS_15ArithmeticTupleIJiiEEEEEC2ERKS3_)
$_ZN7cutlass13device_kernelIN5flash19enable_sm80_to_sm89INS1_16FlashAttnBwdSm80INS1_25CollectiveMainloopBwdSm80ILi2ELi2EN4cute5tupleIJNS5_1CILi64EEENS7_ILi128EEES8_EEENS_10bfloat16_tEfNS_4arch4Sm80ELb0ELb0ELb1ELb0ELb1ELb0ELb0ELb0ELi2ELi2ELi4ELi2ELb1EEENS1_24CollectiveEpilogueBwdGQAISA_fSD_Li256ELb0ELb1EEENS1_19SingleTileSchedulerILb0ELb0ELb0ELi128EEEEEEEEEvNT_6ParamsE$_ZN4cute3eso3ESOILb0ELb1EJNS_15ArithmeticTupleIJiiEEEEEC2ERKS3_:
[----:B------:R-:W-:Y:S02]  /*6440*/  IADD3 R7, R7, -c[0x0][0x20], RZ ;  /* 0x8000080007077a10 */ /* 0x000fe40007ffe0ff */
[----:B------:R-:W-:-:S03]  /*6450*/  MOV R9, 0x0 ;  /* 0x0000000000097802 */ /* 0x000fc60000000f00 */
[----:B------:R1:W-:Y:S04]  /*6460*/  STL [R7], R18 ;  /* 0x0000001207007387 */ /* 0x0003e80000100800 */
[----:B------:R1:W-:Y:S01]  /*6470*/  STL [R7+0x4], R16 ;  /* 0x0000041007007387 */ /* 0x0003e20000100800 */
[----:B------:R-:W-:Y:S05]  /*6480*/  RET.REL.NODEC R8 `(_ZN7cutlass13device_kernelIN5flash19enable_sm80_to_sm89INS1_16FlashAttnBwdSm80INS1_25CollectiveMainloopBwdSm80ILi2ELi2EN4cute5tupleIJNS5_1CILi64EEENS7_ILi128EEES8_EEENS_10bfloat16_tEfNS_4arch4Sm80ELb0ELb0ELb1ELb0ELb1ELb0ELb0ELb0ELi2ELi2ELi4ELi2ELb1EEENS1_24CollectiveEpilogueBwdGQAISA_fSD_Li256ELb0ELb1EEENS1_19SingleTileSchedulerILb0ELb0ELb0ELi128EEEEEEEEEvNT_6ParamsE) ;  /* 0xffff9b7008007950 */ /* 0x000fea0003c3ffff */
        .type           $_ZN7cutlass13device_kernelIN5flash19enable_sm80_to_sm89INS1_16FlashAttnBwdSm80INS1_25CollectiveMainloopBwdSm80ILi2ELi2EN4cute5tupleIJNS5_1CILi64EEENS7_ILi128EEES8_EEENS_10bfloat16_tEfNS_4arch4Sm80ELb0ELb0ELb1ELb0ELb1ELb0ELb0ELb0ELi2ELi2ELi4ELi2ELb1EEENS1_24CollectiveEpilogueBwdGQAISA_fSD_Li256ELb0ELb1EEENS1_19SingleTileSchedulerILb0ELb0ELb0ELi128EEEEEEEEEvNT_6ParamsE$_ZN4cute3eso3ESOILb0ELb1EJNS_15ArithmeticTupleIJiiEEENS_1CILi0EEES5_S5_EEC2ERKS3_RKS5_SA_SA_,@function
        .size           $_ZN7cutlass13device_kernelIN5flash19enable_sm80_to_sm89INS1_16FlashAttnBwdSm80INS1_25CollectiveMainloopBwdSm80ILi2ELi2EN4cute5tupleIJNS5_1CILi64EEENS7_ILi128EEES8_EEENS_10bfloat16_tEfNS_4arch4Sm80ELb0ELb0ELb1ELb0ELb1ELb0ELb0ELb0ELi2ELi2ELi4ELi2ELb1EEENS1_24CollectiveEpilogueBwdGQAISA_fSD_Li256ELb0ELb1EEENS1_19SingleTileSchedulerILb0ELb0ELb0ELi128EEEEEEEEEvNT_6ParamsE$_ZN4cute3eso3ESOILb0ELb1EJNS_15ArithmeticTupleIJiiEEENS_1CILi0EEES5_S5_EEC2ERKS3_RKS5_SA_SA_,($_ZN7cutlass13device_kernelIN5flash19enable_sm80_to_sm89INS1_16FlashAttnBwdSm80INS1_25CollectiveMainloopBwdSm80ILi2ELi2EN4cute5tupleIJNS5_1CILi64EEENS7_ILi128EEES8_EEENS_10bfloat16_tEfNS_4arch4Sm80ELb0ELb0ELb1ELb0ELb1ELb0ELb0ELb0ELi2ELi2ELi4ELi2ELb1EEENS1_24CollectiveEpilogueBwdGQAISA_fSD_Li256ELb0ELb1EEENS1_19SingleTileSchedulerILb0ELb0ELb0ELi128EEEEEEEEEvNT_6ParamsE$_ZN4cute3eso3ESOILb0ELb1EJiEEC2ERKi - $_ZN7cutlass13device_kernelIN5flash19enable_sm80_to_sm89INS1_16FlashAttnBwdSm80INS1_25CollectiveMainloopBwdSm80ILi2ELi2EN4cute5tupleIJNS5_1CILi64EEENS7_ILi128EEES8_EEENS_10bfloat16_tEfNS_4arch4Sm80ELb0ELb0ELb1ELb0ELb1ELb0ELb0ELb0ELi2ELi2ELi4ELi2ELb1EEENS1_24CollectiveEpilogueBwdGQAISA_fSD_Li256ELb0ELb1EEENS1_19SingleTileSchedulerILb0ELb0ELb0ELi128EEEEEEEEEvNT_6ParamsE$_ZN4cute3eso3ESOILb0ELb1EJNS_15ArithmeticTupleIJiiEEENS_1CILi0EEES5_S5_EEC2ERKS3_RKS5_SA_SA_)
$_ZN7cutlass13device_kernelIN5flash19enable_sm80_to_sm89INS1_16FlashAttnBwdSm80INS1_25CollectiveMainloopBwdSm80ILi2ELi2EN4cute5tupleIJNS5_1CILi64EEENS7_ILi128EEES8_EEENS_10bfloat16_tEfNS_4arch4Sm80ELb0ELb0ELb1ELb0ELb1ELb0ELb0ELb0ELi2ELi2ELi4ELi2ELb1EEENS1_24CollectiveEpilogueBwdGQAISA_fSD_Li256ELb0ELb1EEENS1_19SingleTileSchedulerILb0ELb0ELb0ELi128EEEEEEEEEvNT_6ParamsE$_ZN4cute3eso3ESOILb0ELb1EJNS_15ArithmeticTupleIJiiEEENS_1CILi0EEES5_S5_EEC2ERKS3_RKS5_SA_SA_:
[----:B------:R-:W-:Y:S02]  /*6490*/  IADD3 R9, R28, -c[0x0][0x20], RZ ;  /* 0x800008001c097a10 */ /* 0x000fe40007ffe0ff */
[----:B------:R-:W-:-:S03]  /*64a0*/  MOV R11, 0x0 ;  /* 0x00000000000b7802 */ /* 0x000fc60000000f00 */
[----:B------:R1:W-:Y:S04]  /*64b0*/  STL [R9], R8 ;  /* 0x0000000809007387 */ /* 0x0003e80000100800 */
[----:B------:R1:W-:Y:S01]  /*64c0*/  STL [R9+0x4], R16 ;  /* 0x0000041009007387 */ /* 0x0003e20000100800 */
[----:B------:R-:W-:Y:S05]  /*64d0*/  RET.REL.NODEC R10 `(_ZN7cutlass13device_kernelIN5flash19enable_sm80_to_sm89INS1_16FlashAttnBwdSm80INS1_25CollectiveMainloopBwdSm80ILi2ELi2EN4cute5tupleIJNS5_1CILi64EEENS7_ILi128EEES8_EEENS_10bfloat16_tEfNS_4arch4Sm80ELb0ELb0ELb1ELb0ELb1ELb0ELb0ELb0ELi2ELi2ELi4ELi2ELb1EEENS1_24CollectiveEpilogueBwdGQAISA_fSD_Li256ELb0ELb1EEENS1_19SingleTileSchedulerILb0ELb0ELb0ELi128EEEEEEEEEvNT_6ParamsE) ;  /* 0xffff9b200a007950 */ /* 0x000fea0003c3ffff */
        .type           $_ZN7cutlass13device_kernelIN5flash19enable_sm80_to_sm89INS1_16FlashAttnBwdSm80INS1_25CollectiveMainloopBwdSm80ILi2ELi2EN4cute5tupleIJNS5_1CILi64EEENS7_ILi128EEES8_EEENS_10bfloat16_tEfNS_4arch4Sm80ELb0ELb0ELb1ELb0ELb1ELb0ELb0ELb0ELi2ELi2ELi4ELi2ELb1EEENS1_24CollectiveEpilogueBwdGQAISA_fSD_Li256ELb0ELb1EEENS1_19SingleTileSchedulerILb0ELb0ELb0ELi128EEEEEEEEEvNT_6ParamsE$_ZN4cute3eso3ESOILb0ELb1EJiEEC2ERKi,@function
        .size           $_ZN7cutlass13device_kernelIN5flash19enable_sm80_to_sm89INS1_16FlashAttnBwdSm80INS1_25CollectiveMainloopBwdSm80ILi2ELi2EN4cute5tupleIJNS5_1CILi64EEENS7_ILi128EEES8_EEENS_10bfloat16_tEfNS_4arch4Sm80ELb0ELb0ELb1ELb0ELb1ELb0ELb0ELb0ELi2ELi2ELi4ELi2ELb1EEENS1_24CollectiveEpilogueBwdGQAISA_fSD_Li256ELb0ELb1EEENS1_19SingleTileSchedulerILb0ELb0ELb0ELi128EEEEEEEEEvNT_6ParamsE$_ZN4cute3eso3ESOILb0ELb1EJiEEC2ERKi,($_ZN7cutlass13device_kernelIN5flash19enable_sm80_to_sm89INS1_16FlashAttnBwdSm80INS1_25CollectiveMainloopBwdSm80ILi2ELi2EN4cute5tupleIJNS5_1CILi64EEENS7_ILi128EEES8_EEENS_10bfloat16_tEfNS_4arch4Sm80ELb0ELb0ELb1ELb0ELb1ELb0ELb0ELb0ELi2ELi2ELi4ELi2ELb1EEENS1_24CollectiveEpilogueBwdGQAISA_fSD_Li256ELb0ELb1EEENS1_19SingleTileSchedulerILb0ELb0ELb0ELi128EEEEEEEEEvNT_6ParamsE$_ZN4cute3eso3ESOILb0ELb1EJiNS_1CILi0EEEEEC2ERKiRKS3_ - $_ZN7cutlass13device_kernelIN5flash19enable_sm80_to_sm89INS1_16FlashAttnBwdSm80INS1_25CollectiveMainloopBwdSm80ILi2ELi2EN4cute5tupleIJNS5_1CILi64EEENS7_ILi128EEES8_EEENS_10bfloat16_tEfNS_4arch4Sm80ELb0ELb0ELb1ELb0ELb1ELb0ELb0ELb0ELi2ELi2ELi4ELi2ELb1EEENS1_24CollectiveEpilogueBwdGQAISA_fSD_Li256ELb0ELb1EEENS1_19SingleTileSchedulerILb0ELb0ELb0ELi128EEEEEEEEEvNT_6ParamsE$_ZN4cute3eso3ESOILb0ELb1EJiEEC2ERKi)
$_ZN7cutlass13device_kernelIN5flash19enable_sm80_to_sm89INS1_16FlashAttnBwdSm80INS1_25CollectiveMainloopBwdSm80ILi2ELi2EN4cute5tupleIJNS5_1CILi64EEENS7_ILi128EEES8_EEENS_10bfloat16_tEfNS_4arch4Sm80ELb0ELb0ELb1ELb0ELb1ELb0ELb0ELb0ELi2ELi2ELi4ELi2ELb1EEENS1_24CollectiveEpilogueBwdGQAISA_fSD_Li256ELb0ELb1EEENS1_19SingleTileSchedulerILb0ELb0ELb0ELi128EEEEEEEEEvNT_6ParamsE$_ZN4cute3eso3ESOILb0ELb1EJiEEC2ERKi:
[----:B------:R-:W-:Y:S01]  /*64e0*/  IADD3 R6, R6, -c[0x0][0x20], RZ ;  /* 0x8000080006067a10 */ /* 0x000fe20007ffe0ff */
[----:B------:R-:W-:Y:S01]  /*64f0*/  IMAD.MOV.U32 R128, RZ, RZ, R18 ;  /* 0x000000ffff807224 */ /* 0x000fe200078e0012 */
[----:B------:R-:W-:-:S03]  /*6500*/  MOV R129, 0x0 ;  /* 0x0000000000817802 */ /* 0x000fc60000000f00 */
[----:B------:R1:W-:Y:S01]  /*6510*/  STL [R6], R7 ;  /* 0x0000000706007387 */ /* 0x0003e20000100800 */
[----:B------:R-:W-:Y:S05]  /*6520*/  RET.REL.NODEC R128 `(_ZN7cutlass13device_kernelIN5flash19enable_sm80_to_sm89INS1_16FlashAttnBwdSm80INS1_25CollectiveMainloopBwdSm80ILi2ELi2EN4cute5tupleIJNS5_1CILi64EEENS7_ILi128EEES8_EEENS_10bfloat16_tEfNS_4arch4Sm80ELb0ELb0ELb1ELb0ELb1ELb0ELb0ELb0ELi2ELi2ELi4ELi2ELb1EEENS1_24CollectiveEpilogueBwdGQAISA_fSD_Li256ELb0ELb1EEENS1_19SingleTileSchedulerILb0ELb0ELb0ELi128EEEEEEEEEvNT_6ParamsE) ;  /* 0xffff9ad080007950 */ /* 0x000fea0003c3ffff */
        .type           $_ZN7cutlass13device_kernelIN5flash19enable_sm80_to_sm89INS1_16FlashAttnBwdSm80INS1_25CollectiveMainloopBwdSm80ILi2ELi2EN4cute5tupleIJNS5_1CILi64EEENS7_ILi128EEES8_EEENS_10bfloat16_tEfNS_4arch4Sm80ELb0ELb0ELb1ELb0ELb1ELb0ELb0ELb0ELi2ELi2ELi4ELi2ELb1EEENS1_24CollectiveEpilogueBwdGQAISA_fSD_Li256ELb0ELb1EEENS1_19SingleTileSchedulerILb0ELb0ELb0ELi128EEEEEEEEEvNT_6ParamsE$_ZN4cute3eso3ESOILb0ELb1EJiNS_1CILi0EEEEEC2ERKiRKS3_,@function
        .size           $_ZN7cutlass13device_kernelIN5flash19enable_sm80_to_sm89INS1_16FlashAttnBwdSm80INS1_25CollectiveMainloopBwdSm80ILi2ELi2EN4cute5tupleIJNS5_1CILi64EEENS7_ILi128EEES8_EEENS_10bfloat16_tEfNS_4arch4Sm80ELb0ELb0ELb1ELb0ELb1ELb0ELb0ELb0ELi2ELi2ELi4ELi2ELb1EEENS1_24CollectiveEpilogueBwdGQAISA_fSD_Li256ELb0ELb1EEENS1_19SingleTileSchedulerILb0ELb0ELb0ELi128EEEEEEEEEvNT_6ParamsE$_ZN4cute3eso3ESOILb0ELb1EJiNS_1CILi0EEEEEC2ERKiRKS3_,($_ZN7cutlass13device_kernelIN5flash19enable_sm80_to_sm89INS1_16FlashAttnBwdSm80INS1_25CollectiveMainloopBwdSm80ILi2ELi2EN4cute5tupleIJNS5_1CILi64EEENS7_ILi128EEES8_EEENS_10bfloat16_tEfNS_4arch4Sm80ELb0ELb0ELb1ELb0ELb1ELb0ELb0ELb0ELi2ELi2ELi4ELi2ELb1EEENS1_24CollectiveEpilogueBwdGQAISA_fSD_Li256ELb0ELb1EEENS1_19SingleTileSchedulerILb0ELb0ELb0ELi128EEEEEEEEEvNT_6ParamsE$_ZN4cute3eso3ESOILb0ELb1EJlEEC2ERKl - $_ZN7cutlass13device_kernelIN5flash19enable_sm80_to_sm89INS1_16FlashAttnBwdSm80INS1_25CollectiveMainloopBwdSm80ILi2ELi2EN4cute5tupleIJNS5_1CILi64EEENS7_ILi128EEES8_EEENS_10bfloat16_tEfNS_4arch4Sm80ELb0ELb0ELb1ELb0ELb1ELb0ELb0ELb0ELi2ELi2ELi4ELi2ELb1EEENS1_24CollectiveEpilogueBwdGQAISA_fSD_Li256ELb0ELb1EEENS1_19SingleTileSchedulerILb0ELb0ELb0ELi128EEEEEEEEEvNT_6ParamsE$_ZN4cute3eso3ESOILb0ELb1EJiNS_1CILi0EEEEEC2ERKiRKS3_)
$_ZN7cutlass13device_kernelIN5flash19enable_sm80_to_sm89INS1_16FlashAttnBwdSm80INS1_25CollectiveMainloopBwdSm80ILi2ELi2EN4cute5tupleIJNS5_1CILi64EEENS7_ILi128EEES8_EEENS_10bfloat16_tEfNS_4arch4Sm80ELb0ELb0ELb1ELb0ELb1ELb0ELb0ELb0ELi2ELi2ELi4ELi2ELb1EEENS1_24CollectiveEpilogueBwdGQAISA_fSD_Li256ELb0ELb1EEENS1_19SingleTileSchedulerILb0ELb0ELb0ELi128EEEEEEEEEvNT_6ParamsE$_ZN4cute3eso3ESOILb0ELb1EJiNS_1CILi0EEEEEC2ERKiRKS3_:
[----:B------:R-:W-:Y:S02]  /*6530*/  IADD3 R6, R6, -c[0x0][0x20], RZ ;  /* 0x8000080006067a10 */ /* 0x000fe40007ffe0ff */
[----:B------:R-:W-:-:S03]  /*6540*/  MOV R9, 0x0 ;  /* 0x0000000000097802 */ /* 0x000fc60000000f00 */
[----:B------:R1:W-:Y:S01]  /*6550*/  STL [R6], R7 ;  /* 0x0000000706007387 */ /* 0x0003e20000100800 */
[----:B------:R-:W-:Y:S05]  /*6560*/  RET.REL.NODEC R8 `(_ZN7cutlass13device_kernelIN5flash19enable_sm80_to_sm89INS1_16FlashAttnBwdSm80INS1_25CollectiveMainloopBwdSm80ILi2ELi2EN4cute5tupleIJNS5_1CILi64EEENS7_ILi128EEES8_EEENS_10bfloat16_tEfNS_4arch4Sm80ELb0ELb0ELb1ELb0ELb1ELb0ELb0ELb0ELi2ELi2ELi4ELi2ELb1EEENS1_24CollectiveEpilogueBwdGQAISA_fSD_Li256ELb0ELb1EEENS1_19SingleTileSchedulerILb0ELb0ELb0ELi128EEEEEEEEEvNT_6ParamsE) ;  /* 0xffff9a9008007950 */ /* 0x000fea0003c3ffff */
        .type           $_ZN7cutlass13device_kernelIN5flash19enable_sm80_to_sm89INS1_16FlashAttnBwdSm80INS1_25CollectiveMainloopBwdSm80ILi2ELi2EN4cute5tupleIJNS5_1CILi64EEENS7_ILi128EEES8_EEENS_10bfloat16_tEfNS_4arch4Sm80ELb0ELb0ELb1ELb0ELb1ELb0ELb0ELb0ELi2ELi2ELi4ELi2ELb1EEENS1_24CollectiveEpilogueBwdGQAISA_fSD_Li256ELb0ELb1EEENS1_19SingleTileSchedulerILb0ELb0ELb0ELi128EEEEEEEEEvNT_6ParamsE$_ZN4cute3eso3ESOILb0ELb1EJlEEC2ERKl,@function
        .size           $_ZN7cutlass13device_kernelIN5flash19enable_sm80_to_sm89INS1_16FlashAttnBwdSm80INS1_25CollectiveMainloopBwdSm80ILi2ELi2EN4cute5tupleIJNS5_1CILi64EEENS7_ILi128EEES8_EEENS_10bfloat16_tEfNS_4arch4Sm80ELb0ELb0ELb1ELb0ELb1ELb0ELb0ELb0ELi2ELi2ELi4ELi2ELb1EEENS1_24CollectiveEpilogueBwdGQAISA_fSD_Li256ELb0ELb1EEENS1_19SingleTileSchedulerILb0ELb0ELb0ELi128EEEEEEEEEvNT_6ParamsE$_ZN4cute3eso3ESOILb0ELb1EJlEEC2ERKl,($_ZN7cutlass13device_kernelIN5flash19enable_sm80_to_sm89INS1_16FlashAttnBwdSm80INS1_25CollectiveMainloopBwdSm80ILi2ELi2EN4cute5tupleIJNS5_1CILi64EEENS7_ILi128EEES8_EEENS_10bfloat16_tEfNS_4arch4Sm80ELb0ELb0ELb1ELb0ELb1ELb0ELb0ELb0ELi2ELi2ELi4ELi2ELb1EEENS1_24CollectiveEpilogueBwdGQAISA_fSD_Li256ELb0ELb1EEENS1_19SingleTileSchedulerILb0ELb0ELb0ELi128EEEEEEEEEvNT_6ParamsE$_ZN4cute3eso3ESOILb1ELb0EJNS_10UnderscoreES2_S2_iEEC2ERKS2_S5_S5_RKi - $_ZN7cutlass13device_kernelIN5flash19enable_sm80_to_sm89INS1_16FlashAttnBwdSm80INS1_25CollectiveMainloopBwdSm80ILi2ELi2EN4cute5tupleIJNS5_1CILi64EEENS7_ILi128EEES8_EEENS_10bfloat16_tEfNS_4arch4Sm80ELb0ELb0ELb1ELb0ELb1ELb0ELb0ELb0ELi2ELi2ELi4ELi2ELb1EEENS1_24CollectiveEpilogueBwdGQAISA_fSD_Li256ELb0ELb1EEENS1_19SingleTileSchedulerILb0ELb0ELb0ELi128EEEEEEEEEvNT_6ParamsE$_ZN4cute3eso3ESOILb0ELb1EJlEEC2ERKl)
$_ZN7cutlass13device_kernelIN5flash19enable_sm80_to_sm89INS1_16FlashAttnBwdSm80INS1_25CollectiveMainloopBwdSm80ILi2ELi2EN4cute5tupleIJNS5_1CILi64EEENS7_ILi128EEES8_EEENS_10bfloat16_tEfNS_4arch4Sm80ELb0ELb0ELb1ELb0ELb1ELb0ELb0ELb0ELi2ELi2ELi4ELi2ELb1EEENS1_24CollectiveEpilogueBwdGQAISA_fSD_Li256ELb0ELb1EEENS1_19SingleTileSchedulerILb0ELb0ELb0ELi128EEEEEEEEEvNT_6ParamsE$_ZN4cute3eso3ESOILb0ELb1EJlEEC2ERKl:
[----:B------:R-:W-:Y:S01]  /*6570*/  IADD3 R9, R9, -c[0x0][0x20], RZ ;  /* 0x8000080009097a10 */ /* 0x000fe20007ffe0ff */
[----:B------:R-:W-:Y:S01]  /*6580*/  IMAD.MOV.U32 R128, RZ, RZ, R10 ;  /* 0x000000ffff807224 */ /* 0x000fe200078e000a */
[----:B------:R-:W-:-:S03]  /*6590*/  MOV R129, 0x0 ;  /* 0x0000000000817802 */ /* 0x000fc60000000f00 */
[----:B------:R1:W-:Y:S01]  /*65a0*/  STL.64 [R9], R6 ;  /* 0x0000000609007387 */ /* 0x0003e20000100a00 */
[----:B------:R-:W-:Y:S05]  /*65b0*/  RET.REL.NODEC R128 `(_ZN7cutlass13device_kernelIN5flash19enable_sm80_to_sm89INS1_16FlashAttnBwdSm80INS1_25CollectiveMainloopBwdSm80ILi2ELi2EN4cute5tupleIJNS5_1CILi64EEENS7_ILi128EEES8_EEENS_10bfloat16_tEfNS_4arch4Sm80ELb0ELb0ELb1ELb0ELb1ELb0ELb0ELb0ELi2ELi2ELi4ELi2ELb1EEENS1_24CollectiveEpilogueBwdGQAISA_fSD_Li256ELb0ELb1EEENS1_19SingleTileSchedulerILb0ELb0ELb0ELi128EEEEEEEEEvNT_6ParamsE) ;  /* 0xffff9a4080007950 */ /* 0x000fea0003c3ffff */
        .type           $_ZN7cutlass13device_kernelIN5flash19enable_sm80_to_sm89INS1_16FlashAttnBwdSm80INS1_25CollectiveMainloopBwdSm80ILi2ELi2EN4cute5tupleIJNS5_1CILi64EEENS7_ILi128EEES8_EEENS_10bfloat16_tEfNS_4arch4Sm80ELb0ELb0ELb1ELb0ELb1ELb0ELb0ELb0ELi2ELi2ELi4ELi2ELb1EEENS1_24CollectiveEpilogueBwdGQAISA_fSD_Li256ELb0ELb1EEENS1_19SingleTileSchedulerILb0ELb0ELb0ELi128EEEEEEEEEvNT_6ParamsE$_ZN4cute3eso3ESOILb1ELb0EJNS_10UnderscoreES2_S2_iEEC2ERKS2_S5_S5_RKi,@function
        .size           $_ZN7cutlass13device_kernelIN5flash19enable_sm80_to_sm89INS1_16FlashAttnBwdSm80INS1_25CollectiveMainloopBwdSm80ILi2ELi2EN4cute5tupleIJNS5_1CILi64EEENS7_ILi128EEES8_EEENS_10bfloat16_tEfNS_4arch4Sm80ELb0ELb0ELb1ELb0ELb1ELb0ELb0ELb0ELi2ELi2ELi4ELi2ELb1EEENS1_24CollectiveEpilogueBwdGQAISA_fSD_Li256ELb0ELb1EEENS1_19SingleTileSchedulerILb0ELb0ELb0ELi128EEEEEEEEEvNT_6ParamsE$_ZN4cute3eso3ESOILb1ELb0EJNS_10UnderscoreES2_S2_iEEC2ERKS2_S5_S5_RKi,($_ZN7cutlass13device_kernelIN5flash19enable_sm80_to_sm89INS1_16FlashAttnBwdSm80INS1_25CollectiveMainloopBwdSm80ILi2ELi2EN4cute5tupleIJNS5_1CILi64EEENS7_ILi128EEES8_EEENS_10bfloat16_tEfNS_4arch4Sm80ELb0ELb0ELb1ELb0ELb1ELb0ELb0ELb0ELi2ELi2ELi4ELi2ELb1EEENS1_24CollectiveEpilogueBwdGQAISA_fSD_Li256ELb0ELb1EEENS1_19SingleTileSchedulerILb0ELb0ELb0ELi128EEEEEEEEEvNT_6ParamsE$_ZN4cute3eso3ESOILb1ELb0EJNS_10UnderscoreES2_iEEC2ERKS2_S5_RKi - $_ZN7cutlass13device_kernelIN5flash19enable_sm80_to_sm89INS1_16FlashAttnBwdSm80INS1_25CollectiveMainloopBwdSm80ILi2ELi2EN4cute5tupleIJNS5_1CILi64EEENS7_ILi128EEES8_EEENS_10bfloat16_tEfNS_4arch4Sm80ELb0ELb0ELb1ELb0ELb1ELb0ELb0ELb0ELi2ELi2ELi4ELi2ELb1EEENS1_24CollectiveEpilogueBwdGQAISA_fSD_Li256ELb0ELb1EEENS1_19SingleTileSchedulerILb0ELb0ELb0ELi128EEEEEEEEEvNT_6ParamsE$_ZN4cute3eso3ESOILb1ELb0EJNS_10UnderscoreES2_S2_iEEC2ERKS2_S5_S5_RKi)
$_ZN7cutlass13device_kernelIN5flash19enable_sm80_to_sm89INS1_16FlashAttnBwdSm80INS1_25CollectiveMainloopBwdSm80ILi2ELi2EN4cute5tupleIJNS5_1CILi64EEENS7_ILi128EEES8_EEENS_10bfloat16_tEfNS_4arch4Sm80ELb0ELb0ELb1ELb0ELb1ELb0ELb0ELb0ELi2ELi2ELi4ELi2ELb1EEENS1_24CollectiveEpilogueBwdGQAISA_fSD_Li256ELb0ELb1EEENS1_19SingleTileSchedulerILb0ELb0ELb0ELi128EEEEEEEEEvNT_6ParamsE$_ZN4cute3eso3ESOILb1ELb0EJNS_10UnderscoreES2_S2_iEEC2ERKS2_S5_S5_RKi:
[----:B------:R-:W-:Y:S02]  /*65c0*/  IADD3 R6, R4, -c[0x0][0x20], RZ ;  /* 0x8000080004067a10 */ /* 0x000fe40007ffe0ff */
[----:B------:R-:W-:-:S03]  /*65d0*/  MOV R9, 0x0 ;  /* 0x0000000000097802 */ /* 0x000fc60000000f00 */
[----:B------:R1:W-:Y:S01]  /*65e0*/  STL [R6], R7 ;  /* 0x0000000706007387 */ /* 0x0003e20000100800 */
[----:B------:R-:W-:Y:S05]  /*65f0*/  RET.REL.NODEC R8 `(_ZN7cutlass13device_kernelIN5flash19enable_sm80_to_sm89INS1_16FlashAttnBwdSm80INS1_25CollectiveMainloopBwdSm80ILi2ELi2EN4cute5tupleIJNS5_1CILi64EEENS7_ILi128EEES8_EEENS_10bfloat16_tEfNS_4arch4Sm80ELb0ELb0ELb1ELb0ELb1ELb0ELb0ELb0ELi2ELi2ELi4ELi2ELb1EEENS1_24CollectiveEpilogueBwdGQAISA_fSD_Li256ELb0ELb1EEENS1_19SingleTileSchedulerILb0ELb0ELb0ELi128EEEEEEEEEvNT_6ParamsE) ;  /* 0xffff9a0008007950 */ /* 0x000fea0003c3ffff */
        .type           $_ZN7cutlass13device_kernelIN5flash19enable_sm80_to_sm89INS1_16FlashAttnBwdSm80INS1_25CollectiveMainloopBwdSm80ILi2ELi2EN4cute5tupleIJNS5_1CILi64EEENS7_ILi128EEES8_EEENS_10bfloat16_tEfNS_4arch4Sm80ELb0ELb0ELb1ELb0ELb1ELb0ELb0ELb0ELi2ELi2ELi4ELi2ELb1EEENS1_24CollectiveEpilogueBwdGQAISA_fSD_Li256ELb0ELb1EEENS1_19SingleTileSchedulerILb0ELb0ELb0ELi128EEEEEEEEEvNT_6ParamsE$_ZN4cute3eso3ESOILb1ELb0EJNS_10UnderscoreES2_iEEC2ERKS2_S5_RKi,@function
        .size           $_ZN7cutlass13device_kernelIN5flash19enable_sm80_to_sm89INS1_16FlashAttnBwdSm80INS1_25CollectiveMainloopBwdSm80ILi2ELi2EN4cute5tupleIJNS5_1CILi64EEENS7_ILi128EEES8_EEENS_10bfloat16_tEfNS_4arch4Sm80ELb0ELb0ELb1ELb0ELb1ELb0ELb0ELb0ELi2ELi2ELi4ELi2ELb1EEENS1_24CollectiveEpilogueBwdGQAISA_fSD_Li256ELb0ELb1EEENS1_19SingleTileSchedulerILb0ELb0ELb0ELi128EEEEEEEEEvNT_6ParamsE$_ZN4cute3eso3ESOILb1ELb0EJNS_10UnderscoreES2_iEEC2ERKS2_S5_RKi,($_ZN7cutlass13device_kernelIN5flash19enable_sm80_to_sm89INS1_16FlashAttnBwdSm80INS1_25CollectiveMainloopBwdSm80ILi2ELi2EN4cute5tupleIJNS5_1CILi64EEENS7_ILi128EEES8_EEENS_10bfloat16_tEfNS_4arch4Sm80ELb0ELb0ELb1ELb0ELb1ELb0ELb0ELb0ELi2ELi2ELi4ELi2ELb1EEENS1_24CollectiveEpilogueBwdGQAISA_fSD_Li256ELb0ELb1EEENS1_19SingleTileSchedulerILb0ELb0ELb0ELi128EEEEEEEEEvNT_6ParamsE$_ZN4cute3eso3ESOILb1ELb0EJNS_10UnderscoreEiEEC2ERKS2_RKi - $_ZN7cutlass13device_kernelIN5flash19enable_sm80_to_sm89INS1_16FlashAttnBwdSm80INS1_25CollectiveMainloopBwdSm80ILi2ELi2EN4cute5tupleIJNS5_1CILi64EEENS7_ILi128EEES8_EEENS_10bfloat16_tEfNS_4arch4Sm80ELb0ELb0ELb1ELb0ELb1ELb0ELb0ELb0ELi2ELi2ELi4ELi2ELb1EEENS1_24CollectiveEpilogueBwdGQAISA_fSD_Li256ELb0ELb1EEENS1_19SingleTileSchedulerILb0ELb0ELb0ELi128EEEEEEEEEvNT_6ParamsE$_ZN4cute3eso3ESOILb1ELb0EJNS_10UnderscoreES2_iEEC2ERKS2_S5_RKi)
$_ZN7cutlass13device_kernelIN5flash19enable_sm80_to_sm89INS1_16FlashAttnBwdSm80INS1_25CollectiveMainloopBwdSm80ILi2ELi2EN4cute5tupleIJNS5_1CILi64EEENS7_ILi128EEES8_EEENS_10bfloat16_tEfNS_4arch4Sm80ELb0ELb0ELb1ELb0ELb1ELb0ELb0ELb0ELi2ELi2ELi4ELi2ELb1EEENS1_24CollectiveEpilogueBwdGQAISA_fSD_Li256ELb0ELb1EEENS1_19SingleTileSchedulerILb0ELb0ELb0ELi128EEEEEEEEEvNT_6ParamsE$_ZN4cute3eso3ESOILb1ELb0EJNS_10UnderscoreES2_iEEC2ERKS2_S5_RKi:
[----:B------:R-:W-:Y:S02]  /*6600*/  IADD3 R6, R4, -c[0x0][0x20], RZ ;  /* 0x8000080004067a10 */ /* 0x000fe40007ffe0ff */
[----:B------:R-:W-:-:S03]  /*6610*/  MOV R9, 0x0 ;  /* 0x0000000000097802 */ /* 0x000fc60000000f00 */
[----:B------:R1:W-:Y:S01]  /*6620*/  STL [R6], R17 ;  /* 0x0000001106007387 */ /* 0x0003e20000100800 */
[----:B------:R-:W-:Y:S05]  /*6630*/  RET.REL.NODEC R8 `(_ZN7cutlass13device_kernelIN5flash19enable_sm80_to_sm89INS1_16FlashAttnBwdSm80INS1_25CollectiveMainloopBwdSm80ILi2ELi2EN4cute5tupleIJNS5_1CILi64EEENS7_ILi128EEES8_EEENS_10bfloat16_tEfNS_4arch4Sm80ELb0ELb0ELb1ELb0ELb1ELb0ELb0ELb0ELi2ELi2ELi4ELi2ELb1EEENS1_24CollectiveEpilogueBwdGQAISA_fSD_Li256ELb0ELb1EEENS1_19SingleTileSchedulerILb0ELb0ELb0ELi128EEEEEEEEEvNT_6ParamsE) ;  /* 0xffff99c008007950 */ /* 0x000fea0003c3ffff */
        .type           $_ZN7cutlass13device_kernelIN5flash19enable_sm80_to_sm89INS1_16FlashAttnBwdSm80INS1_25CollectiveMainloopBwdSm80ILi2ELi2EN4cute5tupleIJNS5_1CILi64EEENS7_ILi128EEES8_EEENS_10bfloat16_tEfNS_4arch4Sm80ELb0ELb0ELb1ELb0ELb1ELb0ELb0ELb0ELi2ELi2ELi4ELi2ELb1EEENS1_24CollectiveEpilogueBwdGQAISA_fSD_Li256ELb0ELb1EEENS1_19SingleTileSchedulerILb0ELb0ELb0ELi128EEEEEEEEEvNT_6ParamsE$_ZN4cute3eso3ESOILb1ELb0EJNS_10UnderscoreEiEEC2ERKS2_RKi,@function
        .size           $_ZN7cutlass13device_kernelIN5flash19enable_sm80_to_sm89INS1_16FlashAttnBwdSm80INS1_25CollectiveMainloopBwdSm80ILi2ELi2EN4cute5tupleIJNS5_1CILi64EEENS7_ILi128EEES8_EEENS_10bfloat16_tEfNS_4arch4Sm80ELb0ELb0ELb1ELb0ELb1ELb0ELb0ELb0ELi2ELi2ELi4ELi2ELb1EEENS1_24CollectiveEpilogueBwdGQAISA_fSD_Li256ELb0ELb1EEENS1_19SingleTileSchedulerILb0ELb0ELb0ELi128EEEEEEEEEvNT_6ParamsE$_ZN4cute3eso3ESOILb1ELb0EJNS_10UnderscoreEiEEC2ERKS2_RKi,($_ZN7cutlass13device_kernelIN5flash19enable_sm80_to_sm89INS1_16FlashAttnBwdSm80INS1_25CollectiveMainloopBwdSm80ILi2ELi2EN4cute5tupleIJNS5_1CILi64EEENS7_ILi128EEES8_EEENS_10bfloat16_tEfNS_4arch4Sm80ELb0ELb0ELb1ELb0ELb1ELb0ELb0ELb0ELi2ELi2ELi4ELi2ELb1EEENS1_24CollectiveEpilogueBwdGQAISA_fSD_Li256ELb0ELb1EEENS1_19SingleTileSchedulerILb0ELb0ELb0ELi128EEEEEEEEEvNT_6ParamsE$_ZN4cute3eso3ESOILb1ELb0EJNS_10UnderscoreEiiEEC2ERKS2_RKiS7_ - $_ZN7cutlass13device_kernelIN5flash19enable_sm80_to_sm89INS1_16FlashAttnBwdSm80INS1_25CollectiveMainloopBwdSm80ILi2ELi2EN4cute5tupleIJNS5_1CILi64EEENS7_ILi128EEES8_EEENS_10bfloat16_tEfNS_4arch4Sm80ELb0ELb0ELb1ELb0ELb1ELb0ELb0ELb0ELi2ELi2ELi4ELi2ELb1EEENS1_24CollectiveEpilogueBwdGQAISA_fSD_Li256ELb0ELb1EEENS1_19SingleTileSchedulerILb0ELb0ELb0ELi128EEEEEEEEEvNT_6ParamsE$_ZN4cute3eso3ESOILb1ELb0EJNS_10UnderscoreEiEEC2ERKS2_RKi)
$_ZN7cutlass13device_kernelIN5flash19enable_sm80_to_sm89INS1_16FlashAttnBwdSm80INS1_25CollectiveMainloopBwdSm80ILi2ELi2EN4cute5tupleIJNS5_1CILi64EEENS7_ILi128EEES8_EEENS_10bfloat16_tEfNS_4arch4Sm80ELb0ELb0ELb1ELb0ELb1ELb0ELb0ELb0ELi2ELi2ELi4ELi2ELb1EEENS1_24CollectiveEpilogueBwdGQAISA_fSD_Li256ELb0ELb1EEENS1_19SingleTileSchedulerILb0ELb0ELb0ELi128EEEEEEEEEvNT_6ParamsE$_ZN4cute3eso3ESOILb1ELb0EJNS_10UnderscoreEiEEC2ERKS2_RKi:
[----:B------:R-:W-:Y:S02]  /*6640*/  IADD3 R6, R13, -c[0x0][0x20], RZ ;  /* 0x800008000d067a10 */ /* 0x000fe40007ffe0ff */
[----:B------:R-:W-:-:S03]  /*6650*/  MOV R17, 0x0 ;  /* 0x0000000000117802 */ /* 0x000fc60000000f00 */
[----:B------:R1:W-:Y:S01]  /*6660*/  STL [R6], R7 ;  /* 0x0000000706007387 */ /* 0x0003e20000100800 */
[----:B------:R-:W-:Y:S05]  /*6670*/  RET.REL.NODEC R16 `(_ZN7cutlass13device_kernelIN5flash19enable_sm80_to_sm89INS1_16FlashAttnBwdSm80INS1_25CollectiveMainloopBwdSm80ILi2ELi2EN4cute5tupleIJNS5_1CILi64EEENS7_ILi128EEES8_EEENS_10bfloat16_tEfNS_4arch4Sm80ELb0ELb0ELb1ELb0ELb1ELb0ELb0ELb0ELi2ELi2ELi4ELi2ELb1EEENS1_24CollectiveEpilogueBwdGQAISA_fSD_Li256ELb0ELb1EEENS1_19SingleTileSchedulerILb0ELb0ELb0ELi128EEEEEEEEEvNT_6ParamsE) ;  /* 0xffff998010007950 */ /* 0x000fea0003c3ffff */
        .type           $_ZN7cutlass13device_kernelIN5flash19enable_sm80_to_sm89INS1_16FlashAttnBwdSm80INS1_25CollectiveMainloopBwdSm80ILi2ELi2EN4cute5tupleIJNS5_1CILi64EEENS7_ILi128EEES8_EEENS_10bfloat16_tEfNS_4arch4Sm80ELb0ELb0ELb1ELb0ELb1ELb0ELb0ELb0ELi2ELi2ELi4ELi2ELb1EEENS1_24CollectiveEpilogueBwdGQAISA_fSD_Li256ELb0ELb1EEENS1_19SingleTileSchedulerILb0ELb0ELb0ELi128EEEEEEEEEvNT_6ParamsE$_ZN4cute3eso3ESOILb1ELb0EJNS_10UnderscoreEiiEEC2ERKS2_RKiS7_,@function
        .size           $_ZN7cutlass13device_kernelIN5flash19enable_sm80_to_sm89INS1_16FlashAttnBwdSm80INS1_25CollectiveMainloopBwdSm80ILi2ELi2EN4cute5tupleIJNS5_1CILi64EEENS7_ILi128EEES8_EEENS_10bfloat16_tEfNS_4arch4Sm80ELb0ELb0ELb1ELb0ELb1ELb0ELb0ELb0ELi2ELi2ELi4ELi2ELb1EEENS1_24CollectiveEpilogueBwdGQAISA_fSD_Li256ELb0ELb1EEENS1_19SingleTileSchedulerILb0ELb0ELb0ELi128EEEEEEEEEvNT_6ParamsE$_ZN4cute3eso3ESOILb1ELb0EJNS_10UnderscoreEiiEEC2ERKS2_RKiS7_,($_ZN7cutlass13device_kernelIN5flash19enable_sm80_to_sm89INS1_16FlashAttnBwdSm80INS1_25CollectiveMainloopBwdSm80ILi2ELi2EN4cute5tupleIJNS5_1CILi64EEENS7_ILi128EEES8_EEENS_10bfloat16_tEfNS_4arch4Sm80ELb0ELb0ELb1ELb0ELb1ELb0ELb0ELb0ELi2ELi2ELi4ELi2ELb1EEENS1_24CollectiveEpilogueBwdGQAISA_fSD_Li256ELb0ELb1EEENS1_19SingleTileSchedulerILb0ELb0ELb0ELi128EEEEEEEEEvNT_6ParamsE$_ZN4cute3eso3ESOILb1ELb0EJNS_1CILi0EEES3_S3_iEEC2ERKS3_S6_S6_RKi - $_ZN7cutlass13device_kernelIN5flash19enable_sm80_to_sm89INS1_16FlashAttnBwdSm80INS1_25CollectiveMainloopBwdSm80ILi2ELi2EN4cute5tupleIJNS5_1CILi64EEENS7_ILi128EEES8_EEENS_10bfloat16_tEfNS_4arch4Sm80ELb0ELb0ELb1ELb0ELb1ELb0ELb0ELb0ELi2ELi2ELi4ELi2ELb1EEENS1_24CollectiveEpilogueBwdGQAISA_fSD_Li256ELb0ELb1EEENS1_19SingleTileSchedulerILb0ELb0ELb0ELi128EEEEEEEEEvNT_6ParamsE$_ZN4cute3eso3ESOILb1ELb0EJNS_10UnderscoreEiiEEC2ERKS2_RKiS7_)
$_ZN7cutlass13device_kernelIN5flash19enable_sm80_to_sm89INS1_16FlashAttnBwdSm80INS1_25CollectiveMainloopBwdSm80ILi2ELi2EN4cute5tupleIJNS5_1CILi64EEENS7_ILi128EEES8_EEENS_10bfloat16_tEfNS_4arch4Sm80ELb0ELb0ELb1ELb0ELb1ELb0ELb0ELb0ELi2ELi2ELi4ELi2ELb1EEENS1_24CollectiveEpilogueBwdGQAISA_fSD_Li256ELb0ELb1EEENS1_19SingleTileSchedulerILb0ELb0ELb0ELi128EEEEEEEEEvNT_6ParamsE$_ZN4cute3eso3ESOILb1ELb0EJNS_10UnderscoreEiiEEC2ERKS2_RKiS7_:
[----:B------:R-:W-:Y:S02]  /*6680*/  IADD3 R7, R4, -c[0x0][0x20], RZ ;  /* 0x8000080004077a10 */ /* 0x000fe40007ffe0ff */
[----:B------:R-:W-:-:S03]  /*6690*/  IADD3 R6, R19, -c[0x0][0x20], RZ ;  /* 0x8000080013067a10 */ /* 0x000fc60007ffe0ff */
[----:B------:R1:W-:Y:S04]  /*66a0*/  STL [R7], R16 ;  /* 0x0000001007007387 */ /* 0x0003e80000100800 */
[----:B------:R-:W2:Y:S01]  /*66b0*/  LDL R6, [R6] ;  /* 0x0000000006067983 */ /* 0x000ea20000100800 */
[----:B------:R-:W-:-:S03]  /*66c0*/  IMAD.MOV.U32 R9, RZ, RZ, 0x0 ;  /* 0x00000000ff097424 */ /* 0x000fc600078e00ff */
[----:B--2---:R1:W-:Y:S01]  /*66d0*/  STL [R7+0x4], R6 ;  /* 0x0000040607007387 */ /* 0x0043e20000100800 */
[----:B------:R-:W-:Y:S05]  /*66e0*/  RET.REL.NODEC R8 `(_ZN7cutlass13device_kernelIN5flash19enable_sm80_to_sm89INS1_16FlashAttnBwdSm80INS1_25CollectiveMainloopBwdSm80ILi2ELi2EN4cute5tupleIJNS5_1CILi64EEENS7_ILi128EEES8_EEENS_10bfloat16_tEfNS_4arch4Sm80ELb0ELb0ELb1ELb0ELb1ELb0ELb0ELb0ELi2ELi2ELi4ELi2ELb1EEENS1_24CollectiveEpilogueBwdGQAISA_fSD_Li256ELb0ELb1EEENS1_19SingleTileSchedulerILb0ELb0ELb0ELi128EEEEEEEEEvNT_6ParamsE) ;  /* 0xffff991008007950 */ /* 0x000fea0003c3ffff */
        .type           $_ZN7cutlass13device_kernelIN5flash19enable_sm80_to_sm89INS1_16FlashAttnBwdSm80INS1_25CollectiveMainloopBwdSm80ILi2ELi2EN4cute5tupleIJNS5_1CILi64EEENS7_ILi128EEES8_EEENS_10bfloat16_tEfNS_4arch4Sm80ELb0ELb0ELb1ELb0ELb1ELb0ELb0ELb0ELi2ELi2ELi4ELi2ELb1EEENS1_24CollectiveEpilogueBwdGQAISA_fSD_Li256ELb0ELb1EEENS1_19SingleTileSchedulerILb0ELb0ELb0ELi128EEEEEEEEEvNT_6ParamsE$_ZN4cute3eso3ESOILb1ELb0EJNS_1CILi0EEES3_S3_iEEC2ERKS3_S6_S6_RKi,@function
        .size           $_ZN7cutlass13device_kernelIN5flash19enable_sm80_to_sm89INS1_16FlashAttnBwdSm80INS1_25CollectiveMainloopBwdSm80ILi2ELi2EN4cute5tupleIJNS5_1CILi64EEENS7_ILi128EEES8_EEENS_10bfloat16_tEfNS_4arch4Sm80ELb0ELb0ELb1ELb0ELb1ELb0ELb0ELb0ELi2ELi2ELi4ELi2ELb1EEENS1_24CollectiveEpilogueBwdGQAISA_fSD_Li256ELb0ELb1EEENS1_19SingleTileSchedulerILb0ELb0ELb0ELi128EEEEEEEEEvNT_6ParamsE$_ZN4cute3eso3ESOILb1ELb0EJNS_1CILi0EEES3_S3_iEEC2ERKS3_S6_S6_RKi,($_ZN7cutlass13device_kernelIN5flash19enable_sm80_to_sm89INS1_16FlashAttnBwdSm80INS1_25CollectiveMainloopBwdSm80ILi2ELi2EN4cute5tupleIJNS5_1CILi64EEENS7_ILi128EEES8_EEENS_10bfloat16_tEfNS_4arch4Sm80ELb0ELb0ELb1ELb0ELb1ELb0ELb0ELb0ELi2ELi2ELi4ELi2ELb1EEENS1_24CollectiveEpilogueBwdGQAISA_fSD_Li256ELb0ELb1EEENS1_19SingleTileSchedulerILb0ELb0ELb0ELi128EEEEEEEEEvNT_6ParamsE$_ZN4cute3eso3ESOILb1ELb0EJNS_1CILi0EEES3_iEEC2ERKS3_S6_RKi - $_ZN7cutlass13device_kernelIN5flash19enable_sm80_to_sm89INS1_16FlashAttnBwdSm80INS1_25CollectiveMainloopBwdSm80ILi2ELi2EN4cute5tupleIJNS5_1CILi64EEENS7_ILi128EEES8_EEENS_10bfloat16_tEfNS_4arch4Sm80ELb0ELb0ELb1ELb0ELb1ELb0ELb0ELb0ELi2ELi2ELi4ELi2ELb1EEENS1_24CollectiveEpilogueBwdGQAISA_fSD_Li256ELb0ELb1EEENS1_19SingleTileSchedulerILb0ELb0ELb0ELi128EEEEEEEEEvNT_6ParamsE$_ZN4cute3eso3ESOILb1ELb0EJNS_1CILi0EEES3_S3_iEEC2ERKS3_S6_S6_RKi)
$_ZN7cutlass13device_kernelIN5flash19enable_sm80_to_sm89INS1_16FlashAttnBwdSm80INS1_25CollectiveMainloopBwdSm80ILi2ELi2EN4cute5tupleIJNS5_1CILi64EEENS7_ILi128EEES8_EEENS_10bfloat16_tEfNS_4arch4Sm80ELb0ELb0ELb1ELb0ELb1ELb0ELb0ELb0ELi2ELi2ELi4ELi2ELb1EEENS1_24CollectiveEpilogueBwdGQAISA_fSD_Li256ELb0ELb1EEENS1_19SingleTileSchedulerILb0ELb0ELb0ELi128EEEEEEEEEvNT_6ParamsE$_ZN4cute3eso3ESOILb1ELb0EJNS_1CILi0EEES3_S3_iEEC2ERKS3_S6_S6_RKi:
[----:B------:R-:W-:Y:S01]  /*66f0*/  IADD3 R6, R28, -c[0x0][0x20], RZ ;  /* 0x800008001c067a10 */ /* 0x000fe20007ffe0ff */
[----:B------:R-:W-:Y:S01]  /*6700*/  IMAD.MOV.U32 R50, RZ, RZ, R10 ;  /* 0x000000ffff327224 */ /* 0x000fe200078e000a */
[----:B------:R-:W-:-:S03]  /*6710*/  MOV R51, 0x0 ;  /* 0x0000000000337802 */ /* 0x000fc60000000f00 */
[----:B------:R1:W-:Y:S01]  /*6720*/  STL [R6], R7 ;  /* 0x0000000706007387 */ /* 0x0003e20000100800 */
[----:B------:R-:W-:Y:S05]  /*6730*/  RET.REL.NODEC R50 `(_ZN7cutlass13device_kernelIN5flash19enable_sm80_to_sm89INS1_16FlashAttnBwdSm80INS1_25CollectiveMainloopBwdSm80ILi2ELi2EN4cute5tupleIJNS5_1CILi64EEENS7_ILi128EEES8_EEENS_10bfloat16_tEfNS_4arch4Sm80ELb0ELb0ELb1ELb0ELb1ELb0ELb0ELb0ELi2ELi2ELi4ELi2ELb1EEENS1_24CollectiveEpilogueBwdGQAISA_fSD_Li256ELb0ELb1EEENS1_19SingleTileSchedulerILb0ELb0ELb0ELi128EEEEEEEEEvNT_6ParamsE) ;  /* 0xffff98c032007950 */ /* 0x000fea0003c3ffff */
        .type           $_ZN7cutlass13device_kernelIN5flash19enable_sm80_to_sm89INS1_16FlashAttnBwdSm80INS1_25CollectiveMainloopBwdSm80ILi2ELi2EN4cute5tupleIJNS5_1CILi64EEENS7_ILi128EEES8_EEENS_10bfloat16_tEfNS_4arch4Sm80ELb0ELb0ELb1ELb0ELb1ELb0ELb0ELb0ELi2ELi2ELi4ELi2ELb1EEENS1_24CollectiveEpilogueBwdGQAISA_fSD_Li256ELb0ELb1EEENS1_19SingleTileSchedulerILb0ELb0ELb0ELi128EEEEEEEEEvNT_6ParamsE$_ZN4cute3eso3ESOILb1ELb0EJNS_1CILi0EEES3_iEEC2ERKS3_S6_RKi,@function
        .size           $_ZN7cutlass13device_kernelIN5flash19enable_sm80_to_sm89INS1_16FlashAttnBwdSm80INS1_25CollectiveMainloopBwdSm80ILi2ELi2EN4cute5tupleIJNS5_1CILi64EEENS7_ILi128EEES8_EEENS_10bfloat16_tEfNS_4arch4Sm80ELb0ELb0ELb1ELb0ELb1ELb0ELb0ELb0ELi2ELi2ELi4ELi2ELb1EEENS1_24CollectiveEpilogueBwdGQAISA_fSD_Li256ELb0ELb1EEENS1_19SingleTileSchedulerILb0ELb0ELb0ELi128EEEEEEEEEvNT_6ParamsE$_ZN4cute3eso3ESOILb1ELb0EJNS_1CILi0EEES3_iEEC2ERKS3_S6_RKi,($_ZN7cutlass13device_kernelIN5flash19enable_sm80_to_sm89INS1_16FlashAttnBwdSm80INS1_25CollectiveMainloopBwdSm80ILi2ELi2EN4cute5tupleIJNS5_1CILi64EEENS7_ILi128EEES8_EEENS_10bfloat16_tEfNS_4arch4Sm80ELb0ELb0ELb1ELb0ELb1ELb0ELb0ELb0ELi2ELi2ELi4ELi2ELb1EEENS1_24CollectiveEpilogueBwdGQAISA_fSD_Li256ELb0ELb1EEENS1_19SingleTileSchedulerILb0ELb0ELb0ELi128EEEEEEEEEvNT_6ParamsE$_ZN4cute3eso3ESOILb1ELb0EJNS_1CILi0EEES3_iS3_EEC2ERKS3_S6_RKiS6_ - $_ZN7cutlass13device_kernelIN5flash19enable_sm80_to_sm89INS1_16FlashAttnBwdSm80INS1_25CollectiveMainloopBwdSm80ILi2ELi2EN4cute5tupleIJNS5_1CILi64EEENS7_ILi128EEES8_EEENS_10bfloat16_tEfNS_4arch4Sm80ELb0ELb0ELb1ELb0ELb1ELb0ELb0ELb0ELi2ELi2ELi4ELi2ELb1EEENS1_24CollectiveEpilogueBwdGQAISA_fSD_Li256ELb0ELb1EEENS1_19SingleTileSchedulerILb0ELb0ELb0ELi128EEEEEEEEEvNT_6ParamsE$_ZN4cute3eso3ESOILb1ELb0EJNS_1CILi0EEES3_iEEC2ERKS3_S6_RKi)
$_ZN7cutlass13device_kernelIN5flash19enable_sm80_to_sm89INS1_16FlashAttnBwdSm80INS1_25CollectiveMainloopBwdSm80ILi2ELi2EN4cute5tupleIJNS5_1CILi64EEENS7_ILi128EEES8_EEENS_10bfloat16_tEfNS_4arch4Sm80ELb0ELb0ELb1ELb0ELb1ELb0ELb0ELb0ELi2ELi2ELi4ELi2ELb1EEENS1_24CollectiveEpilogueBwdGQAISA_fSD_Li256ELb0ELb1EEENS1_19SingleTileSchedulerILb0ELb0ELb0ELi128EEEEEEEEEvNT_6ParamsE$_ZN4cute3eso3ESOILb1ELb0EJNS_1CILi0EEES3_iEEC2ERKS3_S6_RKi:
[----:B------:R-:W-:Y:S02]  /*6740*/  IADD3 R6, R28, -c[0x0][0x20], RZ ;  /* 0x800008001c067a10 */ /* 0x000fe40007ffe0ff */
[----:B------:R-:W-:-:S03]  /*6750*/  MOV R17, 0x0 ;  /* 0x0000000000117802 */ /* 0x000fc60000000f00 */
[----:B------:R1:W-:Y:S01]  /*6760*/  STL [R6], R7 ;  /* 0x0000000706007387 */ /* 0x0003e20000100800 */
[----:B------:R-:W-:Y:S05]  /*6770*/  RET.REL.NODEC R16 `(_ZN7cutlass13device_kernelIN5flash19enable_sm80_to_sm89INS1_16FlashAttnBwdSm80INS1_25CollectiveMainloopBwdSm80ILi2ELi2EN4cute5tupleIJNS5_1CILi64EEENS7_ILi128EEES8_EEENS_10bfloat16_tEfNS_4arch4Sm80ELb0ELb0ELb1ELb0ELb1ELb0ELb0ELb0ELi2ELi2ELi4ELi2ELb1EEENS1_24CollectiveEpilogueBwdGQAISA_fSD_Li256ELb0ELb1EEENS1_19SingleTileSchedulerILb0ELb0ELb0ELi128EEEEEEEEEvNT_6ParamsE) ;  /* 0xffff988010007950 */ /* 0x000fea0003c3ffff */
        .type           $_ZN7cutlass13device_kernelIN5flash19enable_sm80_to_sm89INS1_16FlashAttnBwdSm80INS1_25CollectiveMainloopBwdSm80ILi2ELi2EN4cute5tupleIJNS5_1CILi64EEENS7_ILi128EEES8_EEENS_10bfloat16_tEfNS_4arch4Sm80ELb0ELb0ELb1ELb0ELb1ELb0ELb0ELb0ELi2ELi2ELi4ELi2ELb1EEENS1_24CollectiveEpilogueBwdGQAISA_fSD_Li256ELb0ELb1EEENS1_19SingleTileSchedulerILb0ELb0ELb0ELi128EEEEEEEEEvNT_6ParamsE$_ZN4cute3eso3ESOILb1ELb0EJNS_1CILi0EEES3_iS3_EEC2ERKS3_S6_RKiS6_,@function
        .size           $_ZN7cutlass13device_kernelIN5flash19enable_sm80_to_sm89INS1_16FlashAttnBwdSm80INS1_25CollectiveMainloopBwdSm80ILi2ELi2EN4cute5tupleIJNS5_1CILi64EEENS7_ILi128EEES8_EEENS_10bfloat16_tEfNS_4arch4Sm80ELb0ELb0ELb1ELb0ELb1ELb0ELb0ELb0ELi2ELi2ELi4ELi2ELb1EEENS1_24CollectiveEpilogueBwdGQAISA_fSD_Li256ELb0ELb1EEENS1_19SingleTileSchedulerILb0ELb0ELb0ELi128EEEEEEEEEvNT_6ParamsE$_ZN4cute3eso3ESOILb1ELb0EJNS_1CILi0EEES3_iS3_EEC2ERKS3_S6_RKiS6_,($_ZN7cutlass13device_kernelIN5flash19enable_sm80_to_sm89INS1_16FlashAttnBwdSm80INS1_25CollectiveMainloopBwdSm80ILi2ELi2EN4cute5tupleIJNS5_1CILi64EEENS7_ILi128EEES8_EEENS_10bfloat16_tEfNS_4arch4Sm80ELb0ELb0ELb1ELb0ELb1ELb0ELb0ELb0ELi2ELi2ELi4ELi2ELb1EEENS1_24CollectiveEpilogueBwdGQAISA_fSD_Li256ELb0ELb1EEENS1_19SingleTileSchedulerILb0ELb0ELb0ELi128EEEEEEEEEvNT_6ParamsE$_ZN4cute3eso3ESOILb1ELb0EJNS_1CILi0EEES3_iiEEC2ERKS3_S6_RKiS8_ - $_ZN7cutlass13device_kernelIN5flash19enable_sm80_to_sm89INS1_16FlashAttnBwdSm80INS1_25CollectiveMainloopBwdSm80ILi2ELi2EN4cute5tupleIJNS5_1CILi64EEENS7_ILi128EEES8_EEENS_10bfloat16_tEfNS_4arch4Sm80ELb0ELb0ELb1ELb0ELb1ELb0ELb0ELb0ELi2ELi2ELi4ELi2ELb1EEENS1_24CollectiveEpilogueBwdGQAISA_fSD_Li256ELb0ELb1EEENS1_19SingleTileSchedulerILb0ELb0ELb0ELi128EEEEEEEEEvNT_6ParamsE$_ZN4cute3eso3ESOILb1ELb0EJNS_1CILi0EEES3_iS3_EEC2ERKS3_S6_RKiS6_)
$_ZN7cutlass13device_kernelIN5flash19enable_sm80_to_sm89INS1_16FlashAttnBwdSm80INS1_25CollectiveMainloopBwdSm80ILi2ELi2EN4cute5tupleIJNS5_1CILi64EEENS7_ILi128EEES8_EEENS_10bfloat16_tEfNS_4arch4Sm80ELb0ELb0ELb1ELb0ELb1ELb0ELb0ELb0ELi2ELi2ELi4ELi2ELb1EEENS1_24CollectiveEpilogueBwdGQAISA_fSD_Li256ELb0ELb1EEENS1_19SingleTileSchedulerILb0ELb0ELb0ELi128EEEEEEEEEvNT_6ParamsE$_ZN4cute3eso3ESOILb1ELb0EJNS_1CILi0EEES3_iS3_EEC2ERKS3_S6_RKiS6_:
[----:B------:R-:W-:Y:S01]  /*6780*/  IADD3 R6, R28, -c[0x0][0x20], RZ ;  /* 0x800008001c067a10 */ /* 0x000fe20007ffe0ff */
[----:B------:R-:W-:Y:S01]  /*6790*/  IMAD.MOV.U32 R50, RZ, RZ, R10 ;  /* 0x000000ffff327224 */ /* 0x000fe200078e000a */
[----:B------:R-:W-:-:S03]  /*67a0*/  MOV R51, 0x0 ;  /* 0x0000000000337802 */ /* 0x000fc60000000f00 */
[----:B------:R1:W-:Y:S01]  /*67b0*/  STL [R6], R13 ;  /* 0x0000000d06007387 */ /* 0x0003e20000100800 */
[----:B------:R-:W-:Y:S05]  /*67c0*/  RET.REL.NODEC R50 `(_ZN7cutlass13device_kernelIN5flash19enable_sm80_to_sm89INS1_16FlashAttnBwdSm80INS1_25CollectiveMainloopBwdSm80ILi2ELi2EN4cute5tupleIJNS5_1CILi64EEENS7_ILi128EEES8_EEENS_10bfloat16_tEfNS_4arch4Sm80ELb0ELb0ELb1ELb0ELb1ELb0ELb0ELb0ELi2ELi2ELi4ELi2ELb1EEENS1_24CollectiveEpilogueBwdGQAISA_fSD_Li256ELb0ELb1EEENS1_19SingleTileSchedulerILb0ELb0ELb0ELi128EEEEEEEEEvNT_6ParamsE) ;  /* 0xffff983032007950 */ /* 0x000fea0003c3ffff */
        .type           $_ZN7cutlass13device_kernelIN5flash19enable_sm80_to_sm89INS1_16FlashAttnBwdSm80INS1_25CollectiveMainloopBwdSm80ILi2ELi2EN4cute5tupleIJNS5_1CILi64EEENS7_ILi128EEES8_EEENS_10bfloat16_tEfNS_4arch4Sm80ELb0ELb0ELb1ELb0ELb1ELb0ELb0ELb0ELi2ELi2ELi4ELi2ELb1EEENS1_24CollectiveEpilogueBwdGQAISA_fSD_Li256ELb0ELb1EEENS1_19SingleTileSchedulerILb0ELb0ELb0ELi128EEEEEEEEEvNT_6ParamsE$_ZN4cute3eso3ESOILb1ELb0EJNS_1CILi0EEES3_iiEEC2ERKS3_S6_RKiS8_,@function
        .size           $_ZN7cutlass13device_kernelIN5flash19enable_sm80_to_sm89INS1_16FlashAttnBwdSm80INS1_25CollectiveMainloopBwdSm80ILi2ELi2EN4cute5tupleIJNS5_1CILi64EEENS7_ILi128EEES8_EEENS_10bfloat16_tEfNS_4arch4Sm80ELb0ELb0ELb1ELb0ELb1ELb0ELb0ELb0ELi2ELi2ELi4ELi2ELb1EEENS1_24CollectiveEpilogueBwdGQAISA_fSD_Li256ELb0ELb1EEENS1_19SingleTileSchedulerILb0ELb0ELb0ELi128EEEEEEEEEvNT_6ParamsE$_ZN4cute3eso3ESOILb1ELb0EJNS_1CILi0EEES3_iiEEC2ERKS3_S6_RKiS8_,($_ZN7cutlass13device_kernelIN5flash19enable_sm80_to_sm89INS1_16FlashAttnBwdSm80INS1_25CollectiveMainloopBwdSm80ILi2ELi2EN4cute5tupleIJNS5_1CILi64EEENS7_ILi128EEES8_EEENS_10bfloat16_tEfNS_4arch4Sm80ELb0ELb0ELb1ELb0ELb1ELb0ELb0ELb0ELi2ELi2ELi4ELi2ELb1EEENS1_24CollectiveEpilogueBwdGQAISA_fSD_Li256ELb0ELb1EEENS1_19SingleTileSchedulerILb0ELb0ELb0ELi128EEEEEEEEEvNT_6ParamsE$_ZN4cute3eso3ESOILb1ELb0EJNS_1CILi0EEEiEEC2ERKS3_RKi - $_ZN7cutlass13device_kernelIN5flash19enable_sm80_to_sm89INS1_16FlashAttnBwdSm80INS1_25CollectiveMainloopBwdSm80ILi2ELi2EN4cute5tupleIJNS5_1CILi64EEENS7_ILi128EEES8_EEENS_10bfloat16_tEfNS_4arch4Sm80ELb0ELb0ELb1ELb0ELb1ELb0ELb0ELb0ELi2ELi2ELi4ELi2ELb1EEENS1_24CollectiveEpilogueBwdGQAISA_fSD_Li256ELb0ELb1EEENS1_19SingleTileSchedulerILb0ELb0ELb0ELi128EEEEEEEEEvNT_6ParamsE$_ZN4cute3eso3ESOILb1ELb0EJNS_1CILi0EEES3_iiEEC2ERKS3_S6_RKiS8_)
$_ZN7cutlass13device_kernelIN5flash19enable_sm80_to_sm89INS1_16FlashAttnBwdSm80INS1_25CollectiveMainloopBwdSm80ILi2ELi2EN4cute5tupleIJNS5_1CILi64EEENS7_ILi128EEES8_EEENS_10bfloat16_tEfNS_4arch4Sm80ELb0ELb0ELb1ELb0ELb1ELb0ELb0ELb0ELi2ELi2ELi4ELi2ELb1EEENS1_24CollectiveEpilogueBwdGQAISA_fSD_Li256ELb0ELb1EEENS1_19SingleTileSchedulerILb0ELb0ELb0ELi128EEEEEEEEEvNT_6ParamsE$_ZN4cute3eso3ESOILb1ELb0EJNS_1CILi0EEES3_iiEEC2ERKS3_S6_RKiS8_:
[----:B------:R-:W-:Y:S02]  /*67d0*/  IADD3 R10, R10, -c[0x0][0x20], RZ ;  /* 0x800008000a0a7a10 */ /* 0x000fe40007ffe0ff */
[----:B------:R-:W-:-:S03]  /*67e0*/  IADD3 R7, R7, -c[0x0][0x20], RZ ;  /* 0x8000080007077a10 */ /* 0x000fc60007ffe0ff */
[----:B------:R1:W-:Y:S04]  /*67f0*/  STL [R10], R13 ;  /* 0x0000000d0a007387 */ /* 0x0003e80000100800 */
[----:B------:R-:W2:Y:S01]  /*6800*/  LDL R7, [R7] ;  /* 0x0000000007077983 */ /* 0x000ea20000100800 */
[----:B------:R-:W-:-:S03]  /*6810*/  IMAD.MOV.U32 R17, RZ, RZ, 0x0 ;  /* 0x00000000ff117424 */ /* 0x000fc600078e00ff */
[----:B--2---:R1:W-:Y:S01]  /*6820*/  STL [R10+0x4], R7 ;  /* 0x000004070a007387 */ /* 0x0043e20000100800 */
[----:B------:R-:W-:Y:S05]  /*6830*/  RET.REL.NODEC R16 `(_ZN7cutlass13device_kernelIN5flash19enable_sm80_to_sm89INS1_16FlashAttnBwdSm80INS1_25CollectiveMainloopBwdSm80ILi2ELi2EN4cute5tupleIJNS5_1CILi64EEENS7_ILi128EEES8_EEENS_10bfloat16_tEfNS_4arch4Sm80ELb0ELb0ELb1ELb0ELb1ELb0ELb0ELb0ELi2ELi2ELi4ELi2ELb1EEENS1_24CollectiveEpilogueBwdGQAISA_fSD_Li256ELb0ELb1EEENS1_19SingleTileSchedulerILb0ELb0ELb0ELi128EEEEEEEEEvNT_6ParamsE) ;  /* 0xffff97c010007950 */ /* 0x000fea0003c3ffff */
        .type           $_ZN7cutlass13device_kernelIN5flash19enable_sm80_to_sm89INS1_16FlashAttnBwdSm80INS1_25CollectiveMainloopBwdSm80ILi2ELi2EN4cute5tupleIJNS5_1CILi64EEENS7_ILi128EEES8_EEENS_10bfloat16_tEfNS_4arch4Sm80ELb0ELb0ELb1ELb0ELb1ELb0ELb0ELb0ELi2ELi2ELi4ELi2ELb1EEENS1_24CollectiveEpilogueBwdGQAISA_fSD_Li256ELb0ELb1EEENS1_19SingleTileSchedulerILb0ELb0ELb0ELi128EEEEEEEEEvNT_6ParamsE$_ZN4cute3eso3ESOILb1ELb0EJNS_1CILi0EEEiEEC2ERKS3_RKi,@function
        .size           $_ZN7cutlass13device_kernelIN5flash19enable_sm80_to_sm89INS1_16FlashAttnBwdSm80INS1_25CollectiveMainloopBwdSm80ILi2ELi2EN4cute5tupleIJNS5_1CILi64EEENS7_ILi128EEES8_EEENS_10bfloat16_tEfNS_4arch4Sm80ELb0ELb0ELb1ELb0ELb1ELb0ELb0ELb0ELi2ELi2ELi4ELi2ELb1EEENS1_24CollectiveEpilogueBwdGQAISA_fSD_Li256ELb0ELb1EEENS1_19SingleTileSchedulerILb0ELb0ELb0ELi128EEEEEEEEEvNT_6ParamsE$_ZN4cute3eso3ESOILb1ELb0EJNS_1CILi0EEEiEEC2ERKS3_RKi,($_ZN7cutlass13device_kernelIN5flash19enable_sm80_to_sm89INS1_16FlashAttnBwdSm80INS1_25CollectiveMainloopBwdSm80ILi2ELi2EN4cute5tupleIJNS5_1CILi64EEENS7_ILi128EEES8_EEENS_10bfloat16_tEfNS_4arch4Sm80ELb0ELb0ELb1ELb0ELb1ELb0ELb0ELb0ELi2ELi2ELi4ELi2ELb1EEENS1_24CollectiveEpilogueBwdGQAISA_fSD_Li256ELb0ELb1EEENS1_19SingleTileSchedulerILb0ELb0ELb0ELi128EEEEEEEEEvNT_6ParamsE$_ZN4cute3eso3ESOILb1ELb0EJNS_1CILi0EEEiS3_EEC2ERKS3_RKiS6_ - $_ZN7cutlass13device_kernelIN5flash19enable_sm80_to_sm89INS1_16FlashAttnBwdSm80INS1_25CollectiveMainloopBwdSm80ILi2ELi2EN4cute5tupleIJNS5_1CILi64EEENS7_ILi128EEES8_EEENS_10bfloat16_tEfNS_4arch4Sm80ELb0ELb0ELb1ELb0ELb1ELb0ELb0ELb0ELi2ELi2ELi4ELi2ELb1EEENS1_24CollectiveEpilogueBwdGQAISA_fSD_Li256ELb0ELb1EEENS1_19SingleTileSchedulerILb0ELb0ELb0ELi128EEEEEEEEEvNT_6ParamsE$_ZN4cute3eso3ESOILb1ELb0EJNS_1CILi0EEEiEEC2ERKS3_RKi)
$_ZN7cutlass13device_kernelIN5flash19enable_sm80_to_sm89INS1_16FlashAttnBwdSm80INS1_25CollectiveMainloopBwdSm80ILi2ELi2EN4cute5tupleIJNS5_1CILi64EEENS7_ILi128EEES8_EEENS_10bfloat16_tEfNS_4arch4Sm80ELb0ELb0ELb1ELb0ELb1ELb0ELb0ELb0ELi2ELi2ELi4ELi2ELb1EEENS1_24CollectiveEpilogueBwdGQAISA_fSD_Li256ELb0ELb1EEENS1_19SingleTileSchedulerILb0ELb0ELb0ELi128EEEEEEEEEvNT_6ParamsE$_ZN4cute3eso3ESOILb1ELb0EJNS_1CILi0EEEiEEC2ERKS3_RKi:
[----:B------:R-:W-:Y:S02]  /*6840*/  IADD3 R6, R13, -c[0x0][0x20], RZ ;  /* 0x800008000d067a10 */ /* 0x000fe40007ffe0ff */
[----:B------:R-:W-:-:S03]  /*6850*/  MOV R17, 0x0 ;  /* 0x0000000000117802 */ /* 0x000fc60000000f00 */
[----:B------:R1:W-:Y:S01]  /*6860*/  STL [R6], R7 ;  /* 0x0000000706007387 */ /* 0x0003e20000100800 */
[----:B------:R-:W-:Y:S05]  /*6870*/  RET.REL.NODEC R16 `(_ZN7cutlass13device_kernelIN5flash19enable_sm80_to_sm89INS1_16FlashAttnBwdSm80INS1_25CollectiveMainloopBwdSm80ILi2ELi2EN4cute5tupleIJNS5_1CILi64EEENS7_ILi128EEES8_EEENS_10bfloat16_tEfNS_4arch4Sm80ELb0ELb0ELb1ELb0ELb1ELb0ELb0ELb0ELi2ELi2ELi4ELi2ELb1EEENS1_24CollectiveEpilogueBwdGQAISA_fSD_Li256ELb0ELb1EEENS1_19SingleTileSchedulerILb0ELb0ELb0ELi128EEEEEEEEEvNT_6ParamsE) ;  /* 0xffff978010007950 */ /* 0x000fea0003c3ffff */
        .type           $_ZN7cutlass13device_kernelIN5flash19enable_sm80_to_sm89INS1_16FlashAttnBwdSm80INS1_25CollectiveMainloopBwdSm80ILi2ELi2EN4cute5tupleIJNS5_1CILi64EEENS7_ILi128EEES8_EEENS_10bfloat16_tEfNS_4arch4Sm80ELb0ELb0ELb1ELb0ELb1ELb0ELb0ELb0ELi2ELi2ELi4ELi2ELb1EEENS1_24CollectiveEpilogueBwdGQAISA_fSD_Li256ELb0ELb1EEENS1_19SingleTileSchedulerILb0ELb0ELb0ELi128EEEEEEEEEvNT_6ParamsE$_ZN4cute3eso3ESOILb1ELb0EJNS_1CILi0EEEiS3_EEC2ERKS3_RKiS6_,@function
        .size           $_ZN7cutlass13device_kernelIN5flash19enable_sm80_to_sm89INS1_16FlashAttnBwdSm80INS1_25CollectiveMainloopBwdSm80ILi2ELi2EN4cute5tupleIJNS5_1CILi64EEENS7_ILi128EEES8_EEENS_10bfloat16_tEfNS_4arch4Sm80ELb0ELb0ELb1ELb0ELb1ELb0ELb0ELb0ELi2ELi2ELi4ELi2ELb1EEENS1_24CollectiveEpilogueBwdGQAISA_fSD_Li256ELb0ELb1EEENS1_19SingleTileSchedulerILb0ELb0ELb0ELi128EEEEEEEEEvNT_6ParamsE$_ZN4cute3eso3ESOILb1ELb0EJNS_1CILi0EEEiS3_EEC2ERKS3_RKiS6_,($_ZN7cutlass13device_kernelIN5flash19enable_sm80_to_sm89INS1_16FlashAttnBwdSm80INS1_25CollectiveMainloopBwdSm80ILi2ELi2EN4cute5tupleIJNS5_1CILi64EEENS7_ILi128EEES8_EEENS_10bfloat16_tEfNS_4arch4Sm80ELb0ELb0ELb1ELb0ELb1ELb0ELb0ELb0ELi2ELi2ELi4ELi2ELb1EEENS1_24CollectiveEpilogueBwdGQAISA_fSD_Li256ELb0ELb1EEENS1_19SingleTileSchedulerILb0ELb0ELb0ELi128EEEEEEEEEvNT_6ParamsE$_ZN4cute3eso3ESOILb1ELb0EJNS_1CILi0EEEiS3_S3_EEC2ERKS3_RKiS6_S6_ - $_ZN7cutlass13device_kernelIN5flash19enable_sm80_to_sm89INS1_16FlashAttnBwdSm80INS1_25CollectiveMainloopBwdSm80ILi2ELi2EN4cute5tupleIJNS5_1CILi64EEENS7_ILi128EEES8_EEENS_10bfloat16_tEfNS_4arch4Sm80ELb0ELb0ELb1ELb0ELb1ELb0ELb0ELb0ELi2ELi2ELi4ELi2ELb1EEENS1_24CollectiveEpilogueBwdGQAISA_fSD_Li256ELb0ELb1EEENS1_19SingleTileSchedulerILb0ELb0ELb0ELi128EEEEEEEEEvNT_6ParamsE$_ZN4cute3eso3ESOILb1ELb0EJNS_1CILi0EEEiS3_EEC2ERKS3_RKiS6_)
$_ZN7cutlass13device_kernelIN5flash19enable_sm80_to_sm89INS1_16FlashAttnBwdSm80INS1_25CollectiveMainloopBwdSm80ILi2ELi2EN4cute5tupleIJNS5_1CILi64EEENS7_ILi128EEES8_EEENS_10bfloat16_tEfNS_4arch4Sm80ELb0ELb0ELb1ELb0ELb1ELb0ELb0ELb0ELi2ELi2ELi4ELi2ELb1EEENS1_24CollectiveEpilogueBwdGQAISA_fSD_Li256ELb0ELb1EEENS1_19SingleTileSchedulerILb0ELb0ELb0ELi128EEEEEEEEEvNT_6ParamsE$_ZN4cute3eso3ESOILb1ELb0EJNS_1CILi0EEEiS3_EEC2ERKS3_RKiS6_:
[----:B------:R-:W-:Y:S02]  /*6880*/  IADD3 R6, R4, -c[0x0][0x20], RZ ;  /* 0x8000080004067a10 */ /* 0x000fe40007ffe0ff */
[----:B------:R-:W-:-:S03]  /*6890*/  MOV R9, 0x0 ;  /* 0x0000000000097802 */ /* 0x000fc60000000f00 */
[----:B------:R1:W-:Y:S01]  /*68a0*/  STL [R6], R7 ;  /* 0x0000000706007387 */ /* 0x0003e20000100800 */
[----:B------:R-:W-:Y:S05]  /*68b0*/  RET.REL.NODEC R8 `(_ZN7cutlass13device_kernelIN5flash19enable_sm80_to_sm89INS1_16FlashAttnBwdSm80INS1_25CollectiveMainloopBwdSm80ILi2ELi2EN4cute5tupleIJNS5_1CILi64EEENS7_ILi128EEES8_EEENS_10bfloat16_tEfNS_4arch4Sm80ELb0ELb0ELb1ELb0ELb1ELb0ELb0ELb0ELi2ELi2ELi4ELi2ELb1EEENS1_24CollectiveEpilogueBwdGQAISA_fSD_Li256ELb0ELb1EEENS1_19SingleTileSchedulerILb0ELb0ELb0ELi128EEEEEEEEEvNT_6ParamsE) ;  /* 0xffff974008007950 */ /* 0x000fea0003c3ffff */
        .type           $_ZN7cutlass13device_kernelIN5flash19enable_sm80_to_sm89INS1_16FlashAttnBwdSm80INS1_25CollectiveMainloopBwdSm80ILi2ELi2EN4cute5tupleIJNS5_1CILi64EEENS7_ILi128EEES8_EEENS_10bfloat16_tEfNS_4arch4Sm80ELb0ELb0ELb1ELb0ELb1ELb0ELb0ELb0ELi2ELi2ELi4ELi2ELb1EEENS1_24CollectiveEpilogueBwdGQAISA_fSD_Li256ELb0ELb1EEENS1_19SingleTileSchedulerILb0ELb0ELb0ELi128EEEEEEEEEvNT_6ParamsE$_ZN4cute3eso3ESOILb1ELb0EJNS_1CILi0EEEiS3_S3_EEC2ERKS3_RKiS6_S6_,@function
        .size           $_ZN7cutlass13device_kernelIN5flash19enable_sm80_to_sm89INS1_16FlashAttnBwdSm80INS1_25CollectiveMainloopBwdSm80ILi2ELi2EN4cute5tupleIJNS5_1CILi64EEENS7_ILi128EEES8_EEENS_10bfloat16_tEfNS_4arch4Sm80ELb0ELb0ELb1ELb0ELb1ELb0ELb0ELb0ELi2ELi2ELi4ELi2ELb1EEENS1_24CollectiveEpilogueBwdGQAISA_fSD_Li256ELb0ELb1EEENS1_19SingleTileSchedulerILb0ELb0ELb0ELi128EEEEEEEEEvNT_6ParamsE$_ZN4cute3eso3ESOILb1ELb0EJNS_1CILi0EEEiS3_S3_EEC2ERKS3_RKiS6_S6_,($_ZN7cutlass13device_kernelIN5flash19enable_sm80_to_sm89INS1_16FlashAttnBwdSm80INS1_25CollectiveMainloopBwdSm80ILi2ELi2EN4cute5tupleIJNS5_1CILi64EEENS7_ILi128EEES8_EEENS_10bfloat16_tEfNS_4arch4Sm80ELb0ELb0ELb1ELb0ELb1ELb0ELb0ELb0ELi2ELi2ELi4ELi2ELb1EEENS1_24CollectiveEpilogueBwdGQAISA_fSD_Li256ELb0ELb1EEENS1_19SingleTileSchedulerILb0ELb0ELb0ELi128EEEEEEEEEvNT_6ParamsE$_ZN4cute3eso3ESOILb1ELb0EJNS_1CILi0EEEiiiEEC2ERKS3_RKiS8_S8_ - $_ZN7cutlass13device_kernelIN5flash19enable_sm80_to_sm89INS1_16FlashAttnBwdSm80INS1_25CollectiveMainloopBwdSm80ILi2ELi2EN4cute5tupleIJNS5_1CILi64EEENS7_ILi128EEES8_EEENS_10bfloat16_tEfNS_4arch4Sm80ELb0ELb0ELb1ELb0ELb1ELb0ELb0ELb0ELi2ELi2ELi4ELi2ELb1EEENS1_24CollectiveEpilogueBwdGQAISA_fSD_Li256ELb0ELb1EEENS1_19SingleTileSchedulerILb0ELb0ELb0ELi128EEEEEEEEEvNT_6ParamsE$_ZN4cute3eso3ESOILb1ELb0EJNS_1CILi0EEEiS3_S3_EEC2ERKS3_RKiS6_S6_)
$_ZN7cutlass13device_kernelIN5flash19enable_sm80_to_sm89INS1_16FlashAttnBwdSm80INS1_25CollectiveMainloopBwdSm80ILi2ELi2EN4cute5tupleIJNS5_1CILi64EEENS7_ILi128EEES8_EEENS_10bfloat16_tEfNS_4arch4Sm80ELb0ELb0ELb1ELb0ELb1ELb0ELb0ELb0ELi2ELi2ELi4ELi2ELb1EEENS1_24CollectiveEpilogueBwdGQAISA_fSD_Li256ELb0ELb1EEENS1_19SingleTileSchedulerILb0ELb0ELb0ELi128EEEEEEEEEvNT_6ParamsE$_ZN4cute3eso3ESOILb1ELb0EJNS_1CILi0EEEiS3_S3_EEC2ERKS3_RKiS6_S6_:
[----:B------:R-:W-:Y:S02]  /*68c0*/  IADD3 R6, R28, -c[0x0][0x20], RZ ;  /* 0x800008001c067a10 */ /* 0x000fe40007ffe0ff */
[----:B------:R-:W-:-:S03]  /*68d0*/  MOV R17, 0x0 ;  /* 0x0000000000117802 */ /* 0x000fc60000000f00 */
[----:B------:R1:W-:Y:S01]  /*68e0*/  STL [R6], R7 ;  /* 0x0000000706007387 */ /* 0x0003e20000100800 */
[----:B------:R-:W-:Y:S05]  /*68f0*/  RET.REL.NODEC R16 `(_ZN7cutlass13device_kernelIN5flash19enable_sm80_to_sm89INS1_16FlashAttnBwdSm80INS1_25CollectiveMainloopBwdSm80ILi2ELi2EN4cute5tupleIJNS5_1CILi64EEENS7_ILi128EEES8_EEENS_10bfloat16_tEfNS_4arch4Sm80ELb0ELb0ELb1ELb0ELb1ELb0ELb0ELb0ELi2ELi2ELi4ELi2ELb1EEENS1_24CollectiveEpilogueBwdGQAISA_fSD_Li256ELb0ELb1EEENS1_19SingleTileSchedulerILb0ELb0ELb0ELi128EEEEEEEEEvNT_6ParamsE) ;  /* 0xffff970010007950 */ /* 0x000fea0003c3ffff */
        .type           $_ZN7cutlass13device_kernelIN5flash19enable_sm80_to_sm89INS1_16FlashAttnBwdSm80INS1_25CollectiveMainloopBwdSm80ILi2ELi2EN4cute5tupleIJNS5_1CILi64EEENS7_ILi128EEES8_EEENS_10bfloat16_tEfNS_4arch4Sm80ELb0ELb0ELb1ELb0ELb1ELb0ELb0ELb0ELi2ELi2ELi4ELi2ELb1EEENS1_24CollectiveEpilogueBwdGQAISA_fSD_Li256ELb0ELb1EEENS1_19SingleTileSchedulerILb0ELb0ELb0ELi128EEEEEEEEEvNT_6ParamsE$_ZN4cute3eso3ESOILb1ELb0EJNS_1CILi0EEEiiiEEC2ERKS3_RKiS8_S8_,@function
        .size           $_ZN7cutlass13device_kernelIN5flash19enable_sm80_to_sm89INS1_16FlashAttnBwdSm80INS1_25CollectiveMainloopBwdSm80ILi2ELi2EN4cute5tupleIJNS5_1CILi64EEENS7_ILi128EEES8_EEENS_10bfloat16_tEfNS_4arch4Sm80ELb0ELb0ELb1ELb0ELb1ELb0ELb0ELb0ELi2ELi2ELi4ELi2ELb1EEENS1_24CollectiveEpilogueBwdGQAISA_fSD_Li256ELb0ELb1EEENS1_19SingleTileSchedulerILb0ELb0ELb0ELi128EEEEEEEEEvNT_6ParamsE$_ZN4cute3eso3ESOILb1ELb0EJNS_1CILi0EEEiiiEEC2ERKS3_RKiS8_S8_,($_ZN7cutlass13device_kernelIN5flash19enable_sm80_to_sm89INS1_16FlashAttnBwdSm80INS1_25CollectiveMainloopBwdSm80ILi2ELi2EN4cute5tupleIJNS5_1CILi64EEENS7_ILi128EEES8_EEENS_10bfloat16_tEfNS_4arch4Sm80ELb0ELb0ELb1ELb0ELb1ELb0ELb0ELb0ELi2ELi2ELi4ELi2ELb1EEENS1_24CollectiveEpilogueBwdGQAISA_fSD_Li256ELb0ELb1EEENS1_19SingleTileSchedulerILb0ELb0ELb0ELi128EEEEEEEEEvNT_6ParamsE$_ZN4cute3eso3ESOILb1ELb0EJNS_5tupleIJNS2_IJNS_1CILi8EEENS3_ILi1EEEEEENS3_ILi2EEES5_EEENS2_IJNS2_IJS5_NS3_ILi0EEEEEElS9_EEEEEC2ERKS8_RKSB_ - $_ZN7cutlass13device_kernelIN5flash19enable_sm80_to_sm89INS1_16FlashAttnBwdSm80INS1_25CollectiveMainloopBwdSm80ILi2ELi2EN4cute5tupleIJNS5_1CILi64EEENS7_ILi128EEES8_EEENS_10bfloat16_tEfNS_4arch4Sm80ELb0ELb0ELb1ELb0ELb1ELb0ELb0ELb0ELi2ELi2ELi4ELi2ELb1EEENS1_24CollectiveEpilogueBwdGQAISA_fSD_Li256ELb0ELb1EEENS1_19SingleTileSchedulerILb0ELb0ELb0ELi128EEEEEEEEEvNT_6ParamsE$_ZN4cute3eso3ESOILb1ELb0EJNS_1CILi0EEEiiiEEC2ERKS3_RKiS8_S8_)
$_ZN7cutlass13device_kernelIN5flash19enable_sm80_to_sm89INS1_16FlashAttnBwdSm80INS1_25CollectiveMainloopBwdSm80ILi2ELi2EN4cute5tupleIJNS5_1CILi64EEENS7_ILi128EEES8_EEENS_10bfloat16_tEfNS_4arch4Sm80ELb0ELb0ELb1ELb0ELb1ELb0ELb0ELb0ELi2ELi2ELi4ELi2ELb1EEENS1_24CollectiveEpilogueBwdGQAISA_fSD_Li256ELb0ELb1EEENS1_19SingleTileSchedulerILb0ELb0ELb0ELi128EEEEEEEEEvNT_6ParamsE$_ZN4cute3eso3ESOILb1ELb0EJNS_1CILi0EEEiiiEEC2ERKS3_RKiS8_S8_:
[----:B------:R-:W-:Y:S02]  /*6900*/  IADD3 R7, R7, -c[0x0][0x20], RZ ;  /* 0x8000080007077a10 */ /* 0x000fe40007ffe0ff */
[----:B------:R-:W-:-:S03]  /*6910*/  IADD3 R6, R6, -c[0x0][0x20], RZ ;  /* 0x8000080006067a10 */ /* 0x000fc60007ffe0ff */
[----:B------:R1:W-:Y:S04]  /*6920*/  STL [R7], R50 ;  /* 0x0000003207007387 */ /* 0x0003e80000100800 */
[----:B------:R-:W2:Y:S01]  /*6930*/  LDL R6, [R6] ;  /* 0x0000000006067983 */ /* 0x000ea20000100800 */
[----:B------:R-:W-:-:S03]  /*6940*/  IADD3 R11, R11, -c[0x0][0x20], RZ ;  /* 0x800008000b0b7a10 */ /* 0x000fc60007ffe0ff */
[----:B--2---:R1:W-:Y:S04]  /*6950*/  STL [R7+0x4], R6 ;  /* 0x0000040607007387 */ /* 0x0043e80000100800 */
[----:B------:R2:W3:Y:S02]  /*6960*/  LDL R60, [R11] ;  /* 0x000000000b3c7983 */ /* 0x0004e40000100800 */
[----:B--2---:R-:W-:Y:S02]  /*6970*/  IMAD.MOV.U32 R11, RZ, RZ, 0x0 ;  /* 0x00000000ff0b7424 */ /* 0x004fe400078e00ff */
[----:B---3--:R1:W-:Y:S02]  /*6980*/  STL [R7+0x8], R60 ;  /* 0x0000083c07007387 */ /* 0x0083e40000100800 */
[----:B------:R-:W-:Y:S05]  /*6990*/  RET.REL.NODEC R10 `(_ZN7cutlass13device_kernelIN5flash19enable_sm80_to_sm89INS1_16FlashAttnBwdSm80INS1_25CollectiveMainloopBwdSm80ILi2ELi2EN4cute5tupleIJNS5_1CILi64EEENS7_ILi128EEES8_EEENS_10bfloat16_tEfNS_4arch4Sm80ELb0ELb0ELb1ELb0ELb1ELb0ELb0ELb0ELi2ELi2ELi4ELi2ELb1EEENS1_24CollectiveEpilogueBwdGQAISA_fSD_Li256ELb0ELb1EEENS1_19SingleTileSchedulerILb0ELb0ELb0ELi128EEEEEEEEEvNT_6ParamsE) ;  /* 0xffff96600a007950 */ /* 0x000fea0003c3ffff */
        .type           $_ZN7cutlass13device_kernelIN5flash19enable_sm80_to_sm89INS1_16FlashAttnBwdSm80INS1_25CollectiveMainloopBwdSm80ILi2ELi2EN4cute5tupleIJNS5_1CILi64EEENS7_ILi128EEES8_EEENS_10bfloat16_tEfNS_4arch4Sm80ELb0ELb0ELb1ELb0ELb1ELb0ELb0ELb0ELi2ELi2ELi4ELi2ELb1EEENS1_24CollectiveEpilogueBwdGQAISA_fSD_Li256ELb0ELb1EEENS1_19SingleTileSchedulerILb0ELb0ELb0ELi128EEEEEEEEEvNT_6ParamsE$_ZN4cute3eso3ESOILb1ELb0EJNS_5tupleIJNS2_IJNS_1CILi8EEENS3_ILi1EEEEEENS3_ILi2EEES5_EEENS2_IJNS2_IJS5_NS3_ILi0EEEEEElS9_EEEEEC2ERKS8_RKSB_,@function
        .size           $_ZN7cutlass13device_kernelIN5flash19enable_sm80_to_sm89INS1_16FlashAttnBwdSm80INS1_25CollectiveMainloopBwdSm80ILi2ELi2EN4cute5tupleIJNS5_1CILi64EEENS7_ILi128EEES8_EEENS_10bfloat16_tEfNS_4arch4Sm80ELb0ELb0ELb1ELb0ELb1ELb0ELb0ELb0ELi2ELi2ELi4ELi2ELb1EEENS1_24CollectiveEpilogueBwdGQAISA_fSD_Li256ELb0ELb1EEENS1_19SingleTileSchedulerILb0ELb0ELb0ELi128EEEEEEEEEvNT_6ParamsE$_ZN4cute3eso3ESOILb1ELb0EJNS_5tupleIJNS2_IJNS_1CILi8EEENS3_ILi1EEEEEENS3_ILi2EEES5_EEENS2_IJNS2_IJS5_NS3_ILi0EEEEEElS9_EEEEEC2ERKS8_RKSB_,($_ZN7cutlass13device_kernelIN5flash19enable_sm80_to_sm89INS1_16FlashAttnBwdSm80INS1_25CollectiveMainloopBwdSm80ILi2ELi2EN4cute5tupleIJNS5_1CILi64EEENS7_ILi128EEES8_EEENS_10bfloat16_tEfNS_4arch4Sm80ELb0ELb0ELb1ELb0ELb1ELb0ELb0ELb0ELi2ELi2ELi4ELi2ELb1EEENS1_24CollectiveEpilogueBwdGQAISA_fSD_Li256ELb0ELb1EEENS1_19SingleTileSchedulerILb0ELb0ELb0ELi128EEEEEEEEEvNT_6ParamsE$_ZN4cute3eso3ESOILb1ELb0EJNS_5tupleIJNS_1CILi1EEENS3_ILi0EEEEEElS5_EEC2ERKS6_RKlRKS5_ - $_ZN7cutlass13device_kernelIN5flash19enable_sm80_to_sm89INS1_16FlashAttnBwdSm80INS1_25CollectiveMainloopBwdSm80ILi2ELi2EN4cute5tupleIJNS5_1CILi64EEENS7_ILi128EEES8_EEENS_10bfloat16_tEfNS_4arch4Sm80ELb0ELb0ELb1ELb0ELb1ELb0ELb0ELb0ELi2ELi2ELi4ELi2ELb1EEENS1_24CollectiveEpilogueBwdGQAISA_fSD_Li256ELb0ELb1EEENS1_19SingleTileSchedulerILb0ELb0ELb0ELi128EEEEEEEEEvNT_6ParamsE$_ZN4cute3eso3ESOILb1ELb0EJNS_5tupleIJNS2_IJNS_1CILi8EEENS3_ILi1EEEEEENS3_ILi2EEES5_EEENS2_IJNS2_IJS5_NS3_ILi0EEEEEElS9_EEEEEC2ERKS8_RKSB_)
$_ZN7cutlass13device_kernelIN5flash19enable_sm80_to_sm89INS1_16FlashAttnBwdSm80INS1_25CollectiveMainloopBwdSm80ILi2ELi2EN4cute5tupleIJNS5_1CILi64EEENS7_ILi128EEES8_EEENS_10bfloat16_tEfNS_4arch4Sm80ELb0ELb0ELb1ELb0ELb1ELb0ELb0ELb0ELi2ELi2ELi4ELi2ELb1EEENS1_24CollectiveEpilogueBwdGQAISA_fSD_Li256ELb0ELb1EEENS1_19SingleTileSchedulerILb0ELb0ELb0ELi128EEEEEEEEEvNT_6ParamsE$_ZN4cute3eso3ESOILb1ELb0EJNS_5tupleIJNS2_IJNS_1CILi8EEENS3_ILi1EEEEEENS3_ILi2EEES5_EEENS2_IJNS2_IJS5_NS3_ILi0EEEEEElS9_EEEEEC2ERKS8_RKSB_:
[----:B------:R-:W-:Y:S01]  /*69a0*/  IADD3 R7, R4, -c[0x0][0x20], RZ ;  /* 0x8000080004077a10 */ /* 0x000fe20007ffe0ff */
[----:B------:R-:W-:Y:S01]  /*69b0*/  IMAD.MOV.U32 R128, RZ, RZ, R6 ;  /* 0x000000ffff807224 */ /* 0x000fe200078e0006 */
[----:B------:R-:W-:Y:S01]  /*69c0*/  MOV R130, R10 ;  /* 0x0000000a00827202 */ /* 0x000fe20000000f00 */
[----:B------:R-:W-:Y:S01]  /*69d0*/  IMAD.MOV.U32 R129, RZ, RZ, R9 ;  /* 0x000000ffff817224 */ /* 0x000fe200078e0009 */
[----:B------:R-:W-:-:S04]  /*69e0*/  MOV R131, 0x0 ;  /* 0x0000000000837802 */ /* 0x000fc80000000f00 */
[----:B------:R1:W-:Y:S01]  /*69f0*/  STL.64 [R7], R128 ;  /* 0x0000008007007387 */ /* 0x0003e20000100a00 */
[----:B------:R-:W-:Y:S05]  /*6a00*/  RET.REL.NODEC R130 `(_ZN7cutlass13device_kernelIN5flash19enable_sm80_to_sm89INS1_16FlashAttnBwdSm80INS1_25CollectiveMainloopBwdSm80ILi2ELi2EN4cute5tupleIJNS5_1CILi64EEENS7_ILi128EEES8_EEENS_10bfloat16_tEfNS_4arch4Sm80ELb0ELb0ELb1ELb0ELb1ELb0ELb0ELb0ELi2ELi2ELi4ELi2ELb1EEENS1_24CollectiveEpilogueBwdGQAISA_fSD_Li256ELb0ELb1EEENS1_19SingleTileSchedulerILb0ELb0ELb0ELi128EEEEEEEEEvNT_6ParamsE) ;  /* 0xffff95f082007950 */ /* 0x000fea0003c3ffff */
        .type           $_ZN7cutlass13device_kernelIN5flash19enable_sm80_to_sm89INS1_16FlashAttnBwdSm80INS1_25CollectiveMainloopBwdSm80ILi2ELi2EN4cute5tupleIJNS5_1CILi64EEENS7_ILi128EEES8_EEENS_10bfloat16_tEfNS_4arch4Sm80ELb0ELb0ELb1ELb0ELb1ELb0ELb0ELb0ELi2ELi2ELi4ELi2ELb1EEENS1_24CollectiveEpilogueBwdGQAISA_fSD_Li256ELb0ELb1EEENS1_19SingleTileSchedulerILb0ELb0ELb0ELi128EEEEEEEEEvNT_6ParamsE$_ZN4cute3eso3ESOILb1ELb0EJNS_5tupleIJNS_1CILi1EEENS3_ILi0EEEEEElS5_EEC2ERKS6_RKlRKS5_,@function
        .size           $_ZN7cutlass13device_kernelIN5flash19enable_sm80_to_sm89INS1_16FlashAttnBwdSm80INS1_25CollectiveMainloopBwdSm80ILi2ELi2EN4cute5tupleIJNS5_1CILi64EEENS7_ILi128EEES8_EEENS_10bfloat16_tEfNS_4arch4Sm80ELb0ELb0ELb1ELb0ELb1ELb0ELb0ELb0ELi2ELi2ELi4ELi2ELb1EEENS1_24CollectiveEpilogueBwdGQAISA_fSD_Li256ELb0ELb1EEENS1_19SingleTileSchedulerILb0ELb0ELb0ELi128EEEEEEEEEvNT_6ParamsE$_ZN4cute3eso3ESOILb1ELb0EJNS_5tupleIJNS_1CILi1EEENS3_ILi0EEEEEElS5_EEC2ERKS6_RKlRKS5_,($_ZN7cutlass13device_kernelIN5flash19enable_sm80_to_sm89INS1_16FlashAttnBwdSm80INS1_25CollectiveMainloopBwdSm80ILi2ELi2EN4cute5tupleIJNS5_1CILi64EEENS7_ILi128EEES8_EEENS_10bfloat16_tEfNS_4arch4Sm80ELb0ELb0ELb1ELb0ELb1ELb0ELb0ELb0ELi2ELi2ELi4ELi2ELb1EEENS1_24CollectiveEpilogueBwdGQAISA_fSD_Li256ELb0ELb1EEENS1_19SingleTileSchedulerILb0ELb0ELb0ELi128EEEEEEEEEvNT_6ParamsE$_ZN4cute3eso3ESOILb1ELb0EJNS_6LayoutINS_5tupleIJNS3_IJNS_1CILi1EEES5_EEEEEENS3_IJNS3_IJS5_NS4_ILi0EEEEEEEEEEENS_10ViewEngineINS_8gmem_ptrIPKN7cutlass9uint128_tEEEEEEEC2ERKSB_RKSJ_ - $_ZN7cutlass13device_kernelIN5flash19enable_sm80_to_sm89INS1_16FlashAttnBwdSm80INS1_25CollectiveMainloopBwdSm80ILi2ELi2EN4cute5tupleIJNS5_1CILi64EEENS7_ILi128EEES8_EEENS_10bfloat16_tEfNS_4arch4Sm80ELb0ELb0ELb1ELb0ELb1ELb0ELb0ELb0ELi2ELi2ELi4ELi2ELb1EEENS1_24CollectiveEpilogueBwdGQAISA_fSD_Li256ELb0ELb1EEENS1_19SingleTileSchedulerILb0ELb0ELb0ELi128EEEEEEEEEvNT_6ParamsE$_ZN4cute3eso3ESOILb1ELb0EJNS_5tupleIJNS_1CILi1EEENS3_ILi0EEEEEElS5_EEC2ERKS6_RKlRKS5_)
$_ZN7cutlass13device_kernelIN5flash19enable_sm80_to_sm89INS1_16FlashAttnBwdSm80INS1_25CollectiveMainloopBwdSm80ILi2ELi2EN4cute5tupleIJNS5_1CILi64EEENS7_ILi128EEES8_EEENS_10bfloat16_tEfNS_4arch4Sm80ELb0ELb0ELb1ELb0ELb1ELb0ELb0ELb0ELi2ELi2ELi4ELi2ELb1EEENS1_24CollectiveEpilogueBwdGQAISA_fSD_Li256ELb0ELb1EEENS1_19SingleTileSchedulerILb0ELb0ELb0ELi128EEEEEEEEEvNT_6ParamsE$_ZN4cute3eso3ESOILb1ELb0EJNS_5tupleIJNS_1CILi1EEENS3_ILi0EEEEEElS5_EEC2ERKS6_RKlRKS5_:
[----:B------:R-:W-:Y:S01]  /*6a10*/  IADD3 R7, R7, -c[0x0][0x20], RZ ;  /* 0x8000080007077a10 */ /* 0x000fe20007ffe0ff */
[----:B------:R-:W-:Y:S01]  /*6a20*/  IMAD.MOV.U32 R128, RZ, RZ, R6 ;  /* 0x000000ffff807224 */ /* 0x000fe200078e0006 */
[----:B------:R-:W-:Y:S01]  /*6a30*/  MOV R130, R10 ;  /* 0x0000000a00827202 */ /* 0x000fe20000000f00 */
[----:B------:R-:W-:Y:S01]  /*6a40*/  IMAD.MOV.U32 R129, RZ, RZ, R9 ;  /* 0x000000ffff817224 */ /* 0x000fe200078e0009 */
[----:B------:R-:W-:-:S04]  /*6a50*/  MOV R131, 0x0 ;  /* 0x0000000000837802 */ /* 0x000fc80000000f00 */
[----:B------:R1:W-:Y:S01]  /*6a60*/  STL.64 [R7], R128 ;  /* 0x0000008007007387 */ /* 0x0003e20000100a00 */
[----:B------:R-:W-:Y:S05]  /*6a70*/  RET.REL.NODEC R130 `(_ZN7cutlass13device_kernelIN5flash19enable_sm80_to_sm89INS1_16FlashAttnBwdSm80INS1_25CollectiveMainloopBwdSm80ILi2ELi2EN4cute5tupleIJNS5_1CILi64EEENS7_ILi128EEES8_EEENS_10bfloat16_tEfNS_4arch4Sm80ELb0ELb0ELb1ELb0ELb1ELb0ELb0ELb0ELi2ELi2ELi4ELi2ELb1EEENS1_24CollectiveEpilogueBwdGQAISA_fSD_Li256ELb0ELb1EEENS1_19SingleTileSchedulerILb0ELb0ELb0ELi128EEEEEEEEEvNT_6ParamsE) ;  /* 0xffff958082007950 */ /* 0x000fea0003c3ffff */
        .type           $_ZN7cutlass13device_kernelIN5flash19enable_sm80_to_sm89INS1_16FlashAttnBwdSm80INS1_25CollectiveMainloopBwdSm80ILi2ELi2EN4cute5tupleIJNS5_1CILi64EEENS7_ILi128EEES8_EEENS_10bfloat16_tEfNS_4arch4Sm80ELb0ELb0ELb1ELb0ELb1ELb0ELb0ELb0ELi2ELi2ELi4ELi2ELb1EEENS1_24CollectiveEpilogueBwdGQAISA_fSD_Li256ELb0ELb1EEENS1_19SingleTileSchedulerILb0ELb0ELb0ELi128EEEEEEEEEvNT_6ParamsE$_ZN4cute3eso3ESOILb1ELb0EJNS_6LayoutINS_5tupleIJNS3_IJNS_1CILi1EEES5_EEEEEENS3_IJNS3_IJS5_NS4_ILi0EEEEEEEEEEENS_10ViewEngineINS_8gmem_ptrIPKN7cutlass9uint128_tEEEEEEEC2ERKSB_RKSJ_,@function
        .size           $_ZN7cutlass13device_kernelIN5flash19enable_sm80_to_sm89INS1_16FlashAttnBwdSm80INS1_25CollectiveMainloopBwdSm80ILi2ELi2EN4cute5tupleIJNS5_1CILi64EEENS7_ILi128EEES8_EEENS_10bfloat16_tEfNS_4arch4Sm80ELb0ELb0ELb1ELb0ELb1ELb0ELb0ELb0ELi2ELi2ELi4ELi2ELb1EEENS1_24CollectiveEpilogueBwdGQAISA_fSD_Li256ELb0ELb1EEENS1_19SingleTileSchedulerILb0ELb0ELb0ELi128EEEEEEEEEvNT_6ParamsE$_ZN4cute3eso3ESOILb1ELb0EJNS_6LayoutINS_5tupleIJNS3_IJNS_1CILi1EEES5_EEEEEENS3_IJNS3_IJS5_NS4_ILi0EEEEEEEEEEENS_10ViewEngineINS_8gmem_ptrIPKN7cutlass9uint128_tEEEEEEEC2ERKSB_RKSJ_,($_ZN7cutlass13device_kernelIN5flash19enable_sm80_to_sm89INS1_16FlashAttnBwdSm80INS1_25CollectiveMainloopBwdSm80ILi2ELi2EN4cute5tupleIJNS5_1CILi64EEENS7_ILi128EEES8_EEENS_10bfloat16_tEfNS_4arch4Sm80ELb0ELb0ELb1ELb0ELb1ELb0ELb0ELb0ELi2ELi2ELi4ELi2ELb1EEENS1_24CollectiveEpilogueBwdGQAISA_fSD_Li256ELb0ELb1EEENS1_19SingleTileSchedulerILb0ELb0ELb0ELi128EEEEEEEEEvNT_6ParamsE$_ZN4cute3eso3ESOILb1ELb0EJNS_6LayoutINS_5tupleIJNS3_IJNS_1CILi1EEES5_EEEEEENS3_IJNS3_IJS5_NS4_ILi0EEEEEEEEEEENS_10ViewEngineINS_8smem_ptrIPN7cutlass9uint128_tEEEEEEEC2ERKSB_RKSI_ - $_ZN7cutlass13device_kernelIN5flash19enable_sm80_to_sm89INS1_16FlashAttnBwdSm80INS1_25CollectiveMainloopBwdSm80ILi2ELi2EN4cute5tupleIJNS5_1CILi64EEENS7_ILi128EEES8_EEENS_10bfloat16_tEfNS_4arch4Sm80ELb0ELb0ELb1ELb0ELb1ELb0ELb0ELb0ELi2ELi2ELi4ELi2ELb1EEENS1_24CollectiveEpilogueBwdGQAISA_fSD_Li256ELb0ELb1EEENS1_19SingleTileSchedulerILb0ELb0ELb0ELi128EEEEEEEEEvNT_6ParamsE$_ZN4cute3eso3ESOILb1ELb0EJNS_6LayoutINS_5tupleIJNS3_IJNS_1CILi1EEES5_EEEEEENS3_IJNS3_IJS5_NS4_ILi0EEEEEEEEEEENS_10ViewEngineINS_8gmem_ptrIPKN7cutlass9uint128_tEEEEEEEC2ERKSB_RKSJ_)
$_ZN7cutlass13device_kernelIN5flash19enable_sm80_to_sm89INS1_16FlashAttnBwdSm80INS1_25CollectiveMainloopBwdSm80ILi2ELi2EN4cute5tupleIJNS5_1CILi64EEENS7_ILi128EEES8_EEENS_10bfloat16_tEfNS_4arch4Sm80ELb0ELb0ELb1ELb0ELb1ELb0ELb0ELb0ELi2ELi2ELi4ELi2ELb1EEENS1_24CollectiveEpilogueBwdGQAISA_fSD_Li256ELb0ELb1EEENS1_19SingleTileSchedulerILb0ELb0ELb0ELi128EEEEEEEEEvNT_6ParamsE$_ZN4cute3eso3ESOILb1ELb0EJNS_6LayoutINS_5tupleIJNS3_IJNS_1CILi1EEES5_EEEEEENS3_IJNS3_IJS5_NS4_ILi0EEEEEEEEEEENS_10ViewEngineINS_8gmem_ptrIPKN7cutlass9uint128_tEEEEEEEC2ERKSB_RKSJ_:
[----:B------:R-:W-:Y:S01]  /*6a80*/  IADD3 R10, R4, -c[0x0][0x20], RZ ;  /* 0x80000800040a7a10 */ /* 0x000fe20007ffe0ff */
[----:B------:R-:W-:Y:S01]  /*6a90*/  IMAD.MOV.U32 R128, RZ, RZ, R16 ;  /* 0x000000ffff807224 */ /* 0x000fe200078e0010 */
[----:B------:R-:W-:-:S03]  /*6aa0*/  MOV R129, 0x0 ;  /* 0x0000000000817802 */ /* 0x000fc60000000f00 */
[----:B------:R1:W-:Y:S01]  /*6ab0*/  STL.64 [R10], R6 ;  /* 0x000000060a007387 */ /* 0x0003e20000100a00 */
[----:B------:R-:W-:Y:S05]  /*6ac0*/  RET.REL.NODEC R128 `(_ZN7cutlass13device_kernelIN5flash19enable_sm80_to_sm89INS1_16FlashAttnBwdSm80INS1_25CollectiveMainloopBwdSm80ILi2ELi2EN4cute5tupleIJNS5_1CILi64EEENS7_ILi128EEES8_EEENS_10bfloat16_tEfNS_4arch4Sm80ELb0ELb0ELb1ELb0ELb1ELb0ELb0ELb0ELi2ELi2ELi4ELi2ELb1EEENS1_24CollectiveEpilogueBwdGQAISA_fSD_Li256ELb0ELb1EEENS1_19SingleTileSchedulerILb0ELb0ELb0ELi128EEEEEEEEEvNT_6ParamsE) ;  /* 0xffff953080007950 */ /* 0x000fea0003c3ffff */
        .type           $_ZN7cutlass13device_kernelIN5flash19enable_sm80_to_sm89INS1_16FlashAttnBwdSm80INS1_25CollectiveMainloopBwdSm80ILi2ELi2EN4cute5tupleIJNS5_1CILi64EEENS7_ILi128EEES8_EEENS_10bfloat16_tEfNS_4arch4Sm80ELb0ELb0ELb1ELb0ELb1ELb0ELb0ELb0ELi2ELi2ELi4ELi2ELb1EEENS1_24CollectiveEpilogueBwdGQAISA_fSD_Li256ELb0ELb1EEENS1_19SingleTileSchedulerILb0ELb0ELb0ELi128EEEEEEEEEvNT_6ParamsE$_ZN4cute3eso3ESOILb1ELb0EJNS_6LayoutINS_5tupleIJNS3_IJNS_1CILi1EEES5_EEEEEENS3_IJNS3_IJS5_NS4_ILi0EEEEEEEEEEENS_10ViewEngineINS_8smem_ptrIPN7cutlass9uint128_tEEEEEEEC2ERKSB_RKSI_,@function
        .size           $_ZN7cutlass13device_kernelIN5flash19enable_sm80_to_sm89INS1_16FlashAttnBwdSm80INS1_25CollectiveMainloopBwdSm80ILi2ELi2EN4cute5tupleIJNS5_1CILi64EEENS7_ILi128EEES8_EEENS_10bfloat16_tEfNS_4arch4Sm80ELb0ELb0ELb1ELb0ELb1ELb0ELb0ELb0ELi2ELi2ELi4ELi2ELb1EEENS1_24CollectiveEpilogueBwdGQAISA_fSD_Li256ELb0ELb1EEENS1_19SingleTileSchedulerILb0ELb0ELb0ELi128EEEEEEEEEvNT_6ParamsE$_ZN4cute3eso3ESOILb1ELb0EJNS_6LayoutINS_5tupleIJNS3_IJNS_1CILi1EEES5_EEEEEENS3_IJNS3_IJS5_NS4_ILi0EEEEEEEEEEENS_10ViewEngineINS_8smem_ptrIPN7cutlass9uint128_tEEEEEEEC2ERKSB_RKSI_,($_ZN7cutlass13device_kernelIN5flash19enable_sm80_to_sm89INS1_16FlashAttnBwdSm80INS1_25CollectiveMainloopBwdSm80ILi2ELi2EN4cute5tupleIJNS5_1CILi64EEENS7_ILi128EEES8_EEENS_10bfloat16_tEfNS_4arch4Sm80ELb0ELb0ELb1ELb0ELb1ELb0ELb0ELb0ELi2ELi2ELi4ELi2ELb1EEENS1_24CollectiveEpilogueBwdGQAISA_fSD_Li256ELb0ELb1EEENS1_19SingleTileSchedulerILb0ELb0ELb0ELi128EEEEEEEEEvNT_6ParamsE$_ZN4cute3eso3ESOILb1ELb0EJNS_6LayoutINS_5tupleIJNS3_IJNS_1CILi4EEENS4_ILi1EEEEEEEEENS3_IJNS3_IJS6_NS4_ILi0EEEEEEEEEEENS_10ViewEngineINS_8gmem_ptrIPKfEEEEEEC2ERKSC_RKSI_ - $_ZN7cutlass13device_kernelIN5flash19enable_sm80_to_sm89INS1_16FlashAttnBwdSm80INS1_25CollectiveMainloopBwdSm80ILi2ELi2EN4cute5tupleIJNS5_1CILi64EEENS7_ILi128EEES8_EEENS_10bfloat16_tEfNS_4arch4Sm80ELb0ELb0ELb1ELb0ELb1ELb0ELb0ELb0ELi2ELi2ELi4ELi2ELb1EEENS1_24CollectiveEpilogueBwdGQAISA_fSD_Li256ELb0ELb1EEENS1_19SingleTileSchedulerILb0ELb0ELb0ELi128EEEEEEEEEvNT_6ParamsE$_ZN4cute3eso3ESOILb1ELb0EJNS_6LayoutINS_5tupleIJNS3_IJNS_1CILi1EEES5_EEEEEENS3_IJNS3_IJS5_NS4_ILi0EEEEEEEEEEENS_10ViewEngineINS_8smem_ptrIPN7cutlass9uint128_tEEEEEEEC2ERKSB_RKSI_)
$_ZN7cutlass13device_kernelIN5flash19enable_sm80_to_sm89INS1_16FlashAttnBwdSm80INS1_25CollectiveMainloopBwdSm80ILi2ELi2EN4cute5tupleIJNS5_1CILi64EEENS7_ILi128EEES8_EEENS_10bfloat16_tEfNS_4arch4Sm80ELb0ELb0ELb1ELb0ELb1ELb0ELb0ELb0ELi2ELi2ELi4ELi2ELb1EEENS1_24CollectiveEpilogueBwdGQAISA_fSD_Li256ELb0ELb1EEENS1_19SingleTileSchedulerILb0ELb0ELb0ELi128EEEEEEEEEvNT_6ParamsE$_ZN4cute3eso3ESOILb1ELb0EJNS_6LayoutINS_5tupleIJNS3_IJNS_1CILi1EEES5_EEEEEENS3_IJNS3_IJS5_NS4_ILi0EEEEEEEEEEENS_10ViewEngineINS_8smem_ptrIPN7cutlass9uint128_tEEEEEEEC2ERKSB_RKSI_:
[----:B------:R-:W-:Y:S02]  /*6ad0*/  IADD3 R8, R4, -c[0x0][0x20], RZ ;  /* 0x8000080004087a10 */ /* 0x000fe40007ffe0ff */
[----:B------:R-:W-:-:S03]  /*6ae0*/  MOV R11, 0x0 ;  /* 0x00000000000b7802 */ /* 0x000fc60000000f00 */
[----:B------:R1:W-:Y:S01]  /*6af0*/  STL.64 [R8], R6 ;  /* 0x0000000608007387 */ /* 0x0003e20000100a00 */
[----:B------:R-:W-:Y:S05]  /*6b00*/  RET.REL.NODEC R10 `(_ZN7cutlass13device_kernelIN5flash19enable_sm80_to_sm89INS1_16FlashAttnBwdSm80INS1_25CollectiveMainloopBwdSm80ILi2ELi2EN4cute5tupleIJNS5_1CILi64EEENS7_ILi128EEES8_EEENS_10bfloat16_tEfNS_4arch4Sm80ELb0ELb0ELb1ELb0ELb1ELb0ELb0ELb0ELi2ELi2ELi4ELi2ELb1EEENS1_24CollectiveEpilogueBwdGQAISA_fSD_Li256ELb0ELb1EEENS1_19SingleTileSchedulerILb0ELb0ELb0ELi128EEEEEEEEEvNT_6ParamsE) ;  /* 0xffff94f00a007950 */ /* 0x000fea0003c3ffff */
        .type           $_ZN7cutlass13device_kernelIN5flash19enable_sm80_to_sm89INS1_16FlashAttnBwdSm80INS1_25CollectiveMainloopBwdSm80ILi2ELi2EN4cute5tupleIJNS5_1CILi64EEENS7_ILi128EEES8_EEENS_10bfloat16_tEfNS_4arch4Sm80ELb0ELb0ELb1ELb0ELb1ELb0ELb0ELb0ELi2ELi2ELi4ELi2ELb1EEENS1_24CollectiveEpilogueBwdGQAISA_fSD_Li256ELb0ELb1EEENS1_19SingleTileSchedulerILb0ELb0ELb0ELi128EEEEEEEEEvNT_6ParamsE$_ZN4cute3eso3ESOILb1ELb0EJNS_6LayoutINS_5tupleIJNS3_IJNS_1CILi4EEENS4_ILi1EEEEEEEEENS3_IJNS3_IJS6_NS4_ILi0EEEEEEEEEEENS_10ViewEngineINS_8gmem_ptrIPKfEEEEEEC2ERKSC_RKSI_,@function
        .size           $_ZN7cutlass13device_kernelIN5flash19enable_sm80_to_sm89INS1_16FlashAttnBwdSm80INS1_25CollectiveMainloopBwdSm80ILi2ELi2EN4cute5tupleIJNS5_1CILi64EEENS7_ILi128EEES8_EEENS_10bfloat16_tEfNS_4arch4Sm80ELb0ELb0ELb1ELb0ELb1ELb0ELb0ELb0ELi2ELi2ELi4ELi2ELb1EEENS1_24CollectiveEpilogueBwdGQAISA_fSD_Li256ELb0ELb1EEENS1_19SingleTileSchedulerILb0ELb0ELb0ELi128EEEEEEEEEvNT_6ParamsE$_ZN4cute3eso3ESOILb1ELb0EJNS_6LayoutINS_5tupleIJNS3_IJNS_1CILi4EEENS4_ILi1EEEEEEEEENS3_IJNS3_IJS6_NS4_ILi0EEEEEEEEEEENS_10ViewEngineINS_8gmem_ptrIPKfEEEEEEC2ERKSC_RKSI_,($_ZN7cutlass13device_kernelIN5flash19enable_sm80_to_sm89INS1_16FlashAttnBwdSm80INS1_25CollectiveMainloopBwdSm80ILi2ELi2EN4cute5tupleIJNS5_1CILi64EEENS7_ILi128EEES8_EEENS_10bfloat16_tEfNS_4arch4Sm80ELb0ELb0ELb1ELb0ELb1ELb0ELb0ELb0ELi2ELi2ELi4ELi2ELb1EEENS1_24CollectiveEpilogueBwdGQAISA_fSD_Li256ELb0ELb1EEENS1_19SingleTileSchedulerILb0ELb0ELb0ELi128EEEEEEEEEvNT_6ParamsE$_ZN4cute3eso3ESOILb1ELb0EJNS_6LayoutINS_5tupleIJNS3_IJNS_1CILi4EEENS4_ILi1EEEEEEEEENS3_IJNS3_IJS6_NS4_ILi0EEEEEEEEEEENS_10ViewEngineINS_8smem_ptrIPfEEEEEEC2ERKSC_RKSH_ - $_ZN7cutlass13device_kernelIN5flash19enable_sm80_to_sm89INS1_16FlashAttnBwdSm80INS1_25CollectiveMainloopBwdSm80ILi2ELi2EN4cute5tupleIJNS5_1CILi64EEENS7_ILi128EEES8_EEENS_10bfloat16_tEfNS_4arch4Sm80ELb0ELb0ELb1ELb0ELb1ELb0ELb0ELb0ELi2ELi2ELi4ELi2ELb1EEENS1_24CollectiveEpilogueBwdGQAISA_fSD_Li256ELb0ELb1EEENS1_19SingleTileSchedulerILb0ELb0ELb0ELi128EEEEEEEEEvNT_6ParamsE$_ZN4cute3eso3ESOILb1ELb0EJNS_6LayoutINS_5tupleIJNS3_IJNS_1CILi4EEENS4_ILi1EEEEEEEEENS3_IJNS3_IJS6_NS4_ILi0EEEEEEEEEEENS_10ViewEngineINS_8gmem_ptrIPKfEEEEEEC2ERKSC_RKSI_)
$_ZN7cutlass13device_kernelIN5flash19enable_sm80_to_sm89INS1_16FlashAttnBwdSm80INS1_25CollectiveMainloopBwdSm80ILi2ELi2EN4cute5tupleIJNS5_1CILi64EEENS7_ILi128EEES8_EEENS_10bfloat16_tEfNS_4arch4Sm80ELb0ELb0ELb1ELb0ELb1ELb0ELb0ELb0ELi2ELi2ELi4ELi2ELb1EEENS1_24CollectiveEpilogueBwdGQAISA_fSD_Li256ELb0ELb1EEENS1_19SingleTileSchedulerILb0ELb0ELb0ELi128EEEEEEEEEvNT_6ParamsE$_ZN4cute3eso3ESOILb1ELb0EJNS_6LayoutINS_5tupleIJNS3_IJNS_1CILi4EEENS4_ILi1EEEEEEEEENS3_IJNS3_IJS6_NS4_ILi0EEEEEEEEEEENS_10ViewEngineINS_8gmem_ptrIPKfEEEEEEC2ERKSC_RKSI_:
[----:B------:R-:W-:Y:S02]  /*6b10*/  IADD3 R10, R13, -c[0x0][0x20], RZ ;  /* 0x800008000d0a7a10 */ /* 0x000fe40007ffe0ff */
[----:B------:R-:W-:-:S03]  /*6b20*/  MOV R17, 0x0 ;  /* 0x0000000000117802 */ /* 0x000fc60000000f00 */
[----:B------:R1:W-:Y:S01]  /*6b30*/  STL.64 [R10], R6 ;  /* 0x000000060a007387 */ /* 0x0003e20000100a00 */
[----:B------:R-:W-:Y:S05]  /*6b40*/  RET.REL.NODEC R16 `(_ZN7cutlass13device_kernelIN5flash19enable_sm80_to_sm89INS1_16FlashAttnBwdSm80INS1_25CollectiveMainloopBwdSm80ILi2ELi2EN4cute5tupleIJNS5_1CILi64EEENS7_ILi128EEES8_EEENS_10bfloat16_tEfNS_4arch4Sm80ELb0ELb0ELb1ELb0ELb1ELb0ELb0ELb0ELi2ELi2ELi4ELi2ELb1EEENS1_24CollectiveEpilogueBwdGQAISA_fSD_Li256ELb0ELb1EEENS1_19SingleTileSchedulerILb0ELb0ELb0ELi128EEEEEEEEEvNT_6ParamsE) ;  /* 0xffff94b010007950 */ /* 0x000fea0003c3ffff */
        .type           $_ZN7cutlass13device_kernelIN5flash19enable_sm80_to_sm89INS1_16FlashAttnBwdSm80INS1_25CollectiveMainloopBwdSm80ILi2ELi2EN4cute5tupleIJNS5_1CILi64EEENS7_ILi128EEES8_EEENS_10bfloat16_tEfNS_4arch4Sm80ELb0ELb0ELb1ELb0ELb1ELb0ELb0ELb0ELi2ELi2ELi4ELi2ELb1EEENS1_24CollectiveEpilogueBwdGQAISA_fSD_Li256ELb0ELb1EEENS1_19SingleTileSchedulerILb0ELb0ELb0ELi128EEEEEEEEEvNT_6ParamsE$_ZN4cute3eso3ESOILb1ELb0EJNS_6LayoutINS_5tupleIJNS3_IJNS_1CILi4EEENS4_ILi1EEEEEEEEENS3_IJNS3_IJS6_NS4_ILi0EEEEEEEEEEENS_10ViewEngineINS_8smem_ptrIPfEEEEEEC2ERKSC_RKSH_,@function
        .size           $_ZN7cutlass13device_kernelIN5flash19enable_sm80_to_sm89INS1_16FlashAttnBwdSm80INS1_25CollectiveMainloopBwdSm80ILi2ELi2EN4cute5tupleIJNS5_1CILi64EEENS7_ILi128EEES8_EEENS_10bfloat16_tEfNS_4arch4Sm80ELb0ELb0ELb1ELb0ELb1ELb0ELb0ELb0ELi2ELi2ELi4ELi2ELb1EEENS1_24CollectiveEpilogueBwdGQAISA_fSD_Li256ELb0ELb1EEENS1_19SingleTileSchedulerILb0ELb0ELb0ELi128EEEEEEEEEvNT_6ParamsE$_ZN4cute3eso3ESOILb1ELb0EJNS_6LayoutINS_5tupleIJNS3_IJNS_1CILi4EEENS4_ILi1EEEEEEEEENS3_IJNS3_IJS6_NS4_ILi0EEEEEEEEEEENS_10ViewEngineINS_8smem_ptrIPfEEEEEEC2ERKSC_RKSH_,($_ZN7cutlass13device_kernelIN5flash19enable_sm80_to_sm89INS1_16FlashAttnBwdSm80INS1_25CollectiveMainloopBwdSm80ILi2ELi2EN4cute5tupleIJNS5_1CILi64EEENS7_ILi128EEES8_EEENS_10bfloat16_tEfNS_4arch4Sm80ELb0ELb0ELb1ELb0ELb1ELb0ELb0ELb0ELi2ELi2ELi4ELi2ELb1EEENS1_24CollectiveEpilogueBwdGQAISA_fSD_Li256ELb0ELb1EEENS1_19SingleTileSchedulerILb0ELb0ELb0ELi128EEEEEEEEEvNT_6ParamsE$_ZN4cute3eso3ESOILb1ELb0EJNS_6LayoutINS_5tupleIJNS3_IJNS_1CILi4EEENS4_ILi1EEEEEES6_EEENS3_IJNS3_IJS6_NS4_ILi0EEEEEES9_EEEEENS_10ViewEngineINS_8gmem_ptrIPKfEEEEEEC2ERKSC_RKSI_ - $_ZN7cutlass13device_kernelIN5flash19enable_sm80_to_sm89INS1_16FlashAttnBwdSm80INS1_25CollectiveMainloopBwdSm80ILi2ELi2EN4cute5tupleIJNS5_1CILi64EEENS7_ILi128EEES8_EEENS_10bfloat16_tEfNS_4arch4Sm80ELb0ELb0ELb1ELb0ELb1ELb0ELb0ELb0ELi2ELi2ELi4ELi2ELb1EEENS1_24CollectiveEpilogueBwdGQAISA_fSD_Li256ELb0ELb1EEENS1_19SingleTileSchedulerILb0ELb0ELb0ELi128EEEEEEEEEvNT_6ParamsE$_ZN4cute3eso3ESOILb1ELb0EJNS_6LayoutINS_5tupleIJNS3_IJNS_1CILi4EEENS4_ILi1EEEEEEEEENS3_IJNS3_IJS6_NS4_ILi0EEEEEEEEEEENS_10ViewEngineINS_8smem_ptrIPfEEEEEEC2ERKSC_RKSH_)
$_ZN7cutlass13device_kernelIN5flash19enable_sm80_to_sm89INS1_16FlashAttnBwdSm80INS1_25CollectiveMainloopBwdSm80ILi2ELi2EN4cute5tupleIJNS5_1CILi64EEENS7_ILi128EEES8_EEENS_10bfloat16_tEfNS_4arch4Sm80ELb0ELb0ELb1ELb0ELb1ELb0ELb0ELb0ELi2ELi2ELi4ELi2ELb1EEENS1_24CollectiveEpilogueBwdGQAISA_fSD_Li256ELb0ELb1EEENS1_19SingleTileSchedulerILb0ELb0ELb0ELi128EEEEEEEEEvNT_6ParamsE$_ZN4cute3eso3ESOILb1ELb0EJNS_6LayoutINS_5tupleIJNS3_IJNS_1CILi4EEENS4_ILi1EEEEEEEEENS3_IJNS3_IJS6_NS4_ILi0EEEEEEEEEEENS_10ViewEngineINS_8smem_ptrIPfEEEEEEC2ERKSC_RKSH_:
[----:B------:R-:W-:Y:S02]  /*6b50*/  IADD3 R8, R13, -c[0x0][0x20], RZ ;  /* 0x800008000d087a10 */ /* 0x000fe40007ffe0ff */
[----:B------:R-:W-:-:S03]  /*6b60*/  MOV R17, 0x0 ;  /* 0x0000000000117802 */ /* 0x000fc60000000f00 */
[----:B------:R1:W-:Y:S01]  /*6b70*/  STL.64 [R8], R6 ;  /* 0x0000000608007387 */ /* 0x0003e20000100a00 */
[----:B------:R-:W-:Y:S05]  /*6b80*/  RET.REL.NODEC R16 `(_ZN7cutlass13device_kernelIN5flash19enable_sm80_to_sm89INS1_16FlashAttnBwdSm80INS1_25CollectiveMainloopBwdSm80ILi2ELi2EN4cute5tupleIJNS5_1CILi64EEENS7_ILi128EEES8_EEENS_10bfloat16_tEfNS_4arch4Sm80ELb0ELb0ELb1ELb0ELb1ELb0ELb0ELb0ELi2ELi2ELi4ELi2ELb1EEENS1_24CollectiveEpilogueBwdGQAISA_fSD_Li256ELb0ELb1EEENS1_19SingleTileSchedulerILb0ELb0ELb0ELi128EEEEEEEEEvNT_6ParamsE) ;  /* 0xffff947010007950 */ /* 0x000fea0003c3ffff */
        .type           $_ZN7cutlass13device_kernelIN5flash19enable_sm80_to_sm89INS1_16FlashAttnBwdSm80INS1_25CollectiveMainloopBwdSm80ILi2ELi2EN4cute5tupleIJNS5_1CILi64EEENS7_ILi128EEES8_EEENS_10bfloat16_tEfNS_4arch4Sm80ELb0ELb0ELb1ELb0ELb1ELb0ELb0ELb0ELi2ELi2ELi4ELi2ELb1EEENS1_24CollectiveEpilogueBwdGQAISA_fSD_Li256ELb0ELb1EEENS1_19SingleTileSchedulerILb0ELb0ELb0ELi128EEEEEEEEEvNT_6ParamsE$_ZN4cute3eso3ESOILb1ELb0EJNS_6LayoutINS_5tupleIJNS3_IJNS_1CILi4EEENS4_ILi1EEEEEES6_EEENS3_IJNS3_IJS6_NS4_ILi0EEEEEES9_EEEEENS_10ViewEngineINS_8gmem_ptrIPKfEEEEEEC2ERKSC_RKSI_,@function
        .size           $_ZN7cutlass13device_kernelIN5flash19enable_sm80_to_sm89INS1_16FlashAttnBwdSm80INS1_25CollectiveMainloopBwdSm80ILi2ELi2EN4cute5tupleIJNS5_1CILi64EEENS7_ILi128EEES8_EEENS_10bfloat16_tEfNS_4arch4Sm80ELb0ELb0ELb1ELb0ELb1ELb0ELb0ELb0ELi2ELi2ELi4ELi2ELb1EEENS1_24CollectiveEpilogueBwdGQAISA_fSD_Li256ELb0ELb1EEENS1_19SingleTileSchedulerILb0ELb0ELb0ELi128EEEEEEEEEvNT_6ParamsE$_ZN4cute3eso3ESOILb1ELb0EJNS_6LayoutINS_5tupleIJNS3_IJNS_1CILi4EEENS4_ILi1EEEEEES6_EEENS3_IJNS3_IJS6_NS4_ILi0EEEEEES9_EEEEENS_10ViewEngineINS_8gmem_ptrIPKfEEEEEEC2ERKSC_RKSI_,($_ZN7cutlass13device_kernelIN5flash19enable_sm80_to_sm89INS1_16FlashAttnBwdSm80INS1_25CollectiveMainloopBwdSm80ILi2ELi2EN4cute5tupleIJNS5_1CILi64EEENS7_ILi128EEES8_EEENS_10bfloat16_tEfNS_4arch4Sm80ELb0ELb0ELb1ELb0ELb1ELb0ELb0ELb0ELi2ELi2ELi4ELi2ELb1EEENS1_24CollectiveEpilogueBwdGQAISA_fSD_Li256ELb0ELb1EEENS1_19SingleTileSchedulerILb0ELb0ELb0ELi128EEEEEEEEEvNT_6ParamsE$_ZN4cute3eso3ESOILb1ELb0EJNS_6LayoutINS_5tupleIJNS3_IJNS_1CILi4EEENS4_ILi1EEEEEES6_EEENS3_IJNS3_IJS6_NS4_ILi0EEEEEES9_EEEEENS_10ViewEngineINS_8smem_ptrIPfEEEEEEC2ERKSC_RKSH_ - $_ZN7cutlass13device_kernelIN5flash19enable_sm80_to_sm89INS1_16FlashAttnBwdSm80INS1_25CollectiveMainloopBwdSm80ILi2ELi2EN4cute5tupleIJNS5_1CILi64EEENS7_ILi128EEES8_EEENS_10bfloat16_tEfNS_4arch4Sm80ELb0ELb0ELb1ELb0ELb1ELb0ELb0ELb0ELi2ELi2ELi4ELi2ELb1EEENS1_24CollectiveEpilogueBwdGQAISA_fSD_Li256ELb0ELb1EEENS1_19SingleTileSchedulerILb0ELb0ELb0ELi128EEEEEEEEEvNT_6ParamsE$_ZN4cute3eso3ESOILb1ELb0EJNS_6LayoutINS_5tupleIJNS3_IJNS_1CILi4EEENS4_ILi1EEEEEES6_EEENS3_IJNS3_IJS6_NS4_ILi0EEEEEES9_EEEEENS_10ViewEngineINS_8gmem_ptrIPKfEEEEEEC2ERKSC_RKSI_)
$_ZN7cutlass13device_kernelIN5flash19enable_sm80_to_sm89INS1_16FlashAttnBwdSm80INS1_25CollectiveMainloopBwdSm80ILi2ELi2EN4cute5tupleIJNS5_1CILi64EEENS7_ILi128EEES8_EEENS_10bfloat16_tEfNS_4arch4Sm80ELb0ELb0ELb1ELb0ELb1ELb0ELb0ELb0ELi2ELi2ELi4ELi2ELb1EEENS1_24CollectiveEpilogueBwdGQAISA_fSD_Li256ELb0ELb1EEENS1_19SingleTileSchedulerILb0ELb0ELb0ELi128EEEEEEEEEvNT_6ParamsE$_ZN4cute3eso3ESOILb1ELb0EJNS_6LayoutINS_5tupleIJNS3_IJNS_1CILi4EEENS4_ILi1EEEEEES6_EEENS3_IJNS3_IJS6_NS4_ILi0EEEEEES9_EEEEENS_10ViewEngineINS_8gmem_ptrIPKfEEEEEEC2ERKSC_RKSI_:
[----:B------:R-:W-:Y:S02]  /*6b90*/  IADD3 R8, R4, -c[0x0][0x20], RZ ;  /* 0x8000080004087a10 */ /* 0x000fe40007ffe0ff */
[----:B------:R-:W-:-:S03]  /*6ba0*/  MOV R11, 0x0 ;  /* 0x00000000000b7802 */ /* 0x000fc60000000f00 */
[----:B------:R1:W-:Y:S01]  /*6bb0*/  STL.64 [R8], R6 ;  /* 0x0000000608007387 */ /* 0x0003e20000100a00 */
[----:B------:R-:W-:Y:S05]  /*6bc0*/  RET.REL.NODEC R10 `(_ZN7cutlass13device_kernelIN5flash19enable_sm80_to_sm89INS1_16FlashAttnBwdSm80INS1_25CollectiveMainloopBwdSm80ILi2ELi2EN4cute5tupleIJNS5_1CILi64EEENS7_ILi128EEES8_EEENS_10bfloat16_tEfNS_4arch4Sm80ELb0ELb0ELb1ELb0ELb1ELb0ELb0ELb0ELi2ELi2ELi4ELi2ELb1EEENS1_24CollectiveEpilogueBwdGQAISA_fSD_Li256ELb0ELb1EEENS1_19SingleTileSchedulerILb0ELb0ELb0ELi128EEEEEEEEEvNT_6ParamsE) ;  /* 0xffff94300a007950 */ /* 0x000fea0003c3ffff */
        .type           $_ZN7cutlass13device_kernelIN5flash19enable_sm80_to_sm89INS1_16FlashAttnBwdSm80INS1_25CollectiveMainloopBwdSm80ILi2ELi2EN4cute5tupleIJNS5_1CILi64EEENS7_ILi128EEES8_EEENS_10bfloat16_tEfNS_4arch4Sm80ELb0ELb0ELb1ELb0ELb1ELb0ELb0ELb0ELi2ELi2ELi4ELi2ELb1EEENS1_24CollectiveEpilogueBwdGQAISA_fSD_Li256ELb0ELb1EEENS1_19SingleTileSchedulerILb0ELb0ELb0ELi128EEEEEEEEEvNT_6ParamsE$_ZN4cute3eso3ESOILb1ELb0EJNS_6LayoutINS_5tupleIJNS3_IJNS_1CILi4EEENS4_ILi1EEEEEES6_EEENS3_IJNS3_IJS6_NS4_ILi0EEEEEES9_EEEEENS_10ViewEngineINS_8smem_ptrIPfEEEEEEC2ERKSC_RKSH_,@function
        .size           $_ZN7cutlass13device_kernelIN5flash19enable_sm80_to_sm89INS1_16FlashAttnBwdSm80INS1_25CollectiveMainloopBwdSm80ILi2ELi2EN4cute5tupleIJNS5_1CILi64EEENS7_ILi128EEES8_EEENS_10bfloat16_tEfNS_4arch4Sm80ELb0ELb0ELb1ELb0ELb1ELb0ELb0ELb0ELi2ELi2ELi4ELi2ELb1EEENS1_24CollectiveEpilogueBwdGQAISA_fSD_Li256ELb0ELb1EEENS1_19SingleTileSchedulerILb0ELb0ELb0ELi128EEEEEEEEEvNT_6ParamsE$_ZN4cute3eso3ESOILb1ELb0EJNS_6LayoutINS_5tupleIJNS3_IJNS_1CILi4EEENS4_ILi1EEEEEES6_EEENS3_IJNS3_IJS6_NS4_ILi0EEEEEES9_EEEEENS_10ViewEngineINS_8smem_ptrIPfEEEEEEC2ERKSC_RKSH_,($_ZN7cutlass13device_kernelIN5flash19enable_sm80_to_sm89INS1_16FlashAttnBwdSm80INS1_25CollectiveMainloopBwdSm80ILi2ELi2EN4cute5tupleIJNS5_1CILi64EEENS7_ILi128EEES8_EEENS_10bfloat16_tEfNS_4arch4Sm80ELb0ELb0ELb1ELb0ELb1ELb0ELb0ELb0ELi2ELi2ELi4ELi2ELb1EEENS1_24CollectiveEpilogueBwdGQAISA_fSD_Li256ELb0ELb1EEENS1_19SingleTileSchedulerILb0ELb0ELb0ELi128EEEEEEEEEvNT_6ParamsE$_ZN4cute3eso3ESOILb1ELb0EJNS_6LayoutINS_5tupleIJNS3_IJNS_1CILi4EEENS4_ILi1EEEEEES6_EEENS3_IJNS3_IJS6_NS4_ILi0EEEEEES9_EEEEEiEEC2ERKSC_RKi - $_ZN7cutlass13device_kernelIN5flash19enable_sm80_to_sm89INS1_16FlashAttnBwdSm80INS1_25CollectiveMainloopBwdSm80ILi2ELi2EN4cute5tupleIJNS5_1CILi64EEENS7_ILi128EEES8_EEENS_10bfloat16_tEfNS_4arch4Sm80ELb0ELb0ELb1ELb0ELb1ELb0ELb0ELb0ELi2ELi2ELi4ELi2ELb1EEENS1_24CollectiveEpilogueBwdGQAISA_fSD_Li256ELb0ELb1EEENS1_19SingleTileSchedulerILb0ELb0ELb0ELi128EEEEEEEEEvNT_6ParamsE$_ZN4cute3eso3ESOILb1ELb0EJNS_6LayoutINS_5tupleIJNS3_IJNS_1CILi4EEENS4_ILi1EEEEEES6_EEENS3_IJNS3_IJS6_NS4_ILi0EEEEEES9_EEEEENS_10ViewEngineINS_8smem_ptrIPfEEEEEEC2ERKSC_RKSH_)
$_ZN7cutlass13device_kernelIN5flash19enable_sm80_to_sm89INS1_16FlashAttnBwdSm80INS1_25CollectiveMainloopBwdSm80ILi2ELi2EN4cute5tupleIJNS5_1CILi64EEENS7_ILi128EEES8_EEENS_10bfloat16_tEfNS_4arch4Sm80ELb0ELb0ELb1ELb0ELb1ELb0ELb0ELb0ELi2ELi2ELi4ELi2ELb1EEENS1_24CollectiveEpilogueBwdGQAISA_fSD_Li256ELb0ELb1EEENS1_19SingleTileSchedulerILb0ELb0ELb0ELi128EEEEEEEEEvNT_6ParamsE$_ZN4cute3eso3ESOILb1ELb0EJNS_6LayoutINS_5tupleIJNS3_IJNS_1CILi4EEENS4_ILi1EEEEEES6_EEENS3_IJNS3_IJS6_NS4_ILi0EEEEEES9_EEEEENS_10ViewEngineINS_8smem_ptrIPfEEEEEEC2ERKSC_RKSH_:
[----:B------:R-:W-:Y:S02]  /*6bd0*/  IADD3 R8, R4, -c[0x0][0x20], RZ ;  /* 0x8000080004087a10 */ /* 0x000fe40007ffe0ff */
[----:B------:R-:W-:-:S03]  /*6be0*/  MOV R17, 0x0 ;  /* 0x0000000000117802 */ /* 0x000fc60000000f00 */
[----:B------:R1:W-:Y:S01]  /*6bf0*/  STL.64 [R8], R6 ;  /* 0x0000000608007387 */ /* 0x0003e20000100a00 */
[----:B------:R-:W-:Y:S05]  /*6c00*/  RET.REL.NODEC R16 `(_ZN7cutlass13device_kernelIN5flash19enable_sm80_to_sm89INS1_16FlashAttnBwdSm80INS1_25CollectiveMainloopBwdSm80ILi2ELi2EN4cute5tupleIJNS5_1CILi64EEENS7_ILi128EEES8_EEENS_10bfloat16_tEfNS_4arch4Sm80ELb0ELb0ELb1ELb0ELb1ELb0ELb0ELb0ELi2ELi2ELi4ELi2ELb1EEENS1_24CollectiveEpilogueBwdGQAISA_fSD_Li256ELb0ELb1EEENS1_19SingleTileSchedulerILb0ELb0ELb0ELi128EEEEEEEEEvNT_6ParamsE) ;  /* 0xffff93f010007950 */ /* 0x000fea0003c3ffff */
        .type           $_ZN7cutlass13device_kernelIN5flash19enable_sm80_to_sm89INS1_16FlashAttnBwdSm80INS1_25CollectiveMainloopBwdSm80ILi2ELi2EN4cute5tupleIJNS5_1CILi64EEENS7_ILi128EEES8_EEENS_10bfloat16_tEfNS_4arch4Sm80ELb0ELb0ELb1ELb0ELb1ELb0ELb0ELb0ELi2ELi2ELi4ELi2ELb1EEENS1_24CollectiveEpilogueBwdGQAISA_fSD_Li256ELb0ELb1EEENS1_19SingleTileSchedulerILb0ELb0ELb0ELi128EEEEEEEEEvNT_6ParamsE$_ZN4cute3eso3ESOILb1ELb0EJNS_6LayoutINS_5tupleIJNS3_IJNS_1CILi4EEENS4_ILi1EEEEEES6_EEENS3_IJNS3_IJS6_NS4_ILi0EEEEEES9_EEEEEiEEC2ERKSC_RKi,@function
        .size           $_ZN7cutlass13device_kernelIN5flash19enable_sm80_to_sm89INS1_16FlashAttnBwdSm80INS1_25CollectiveMainloopBwdSm80ILi2ELi2EN4cute5tupleIJNS5_1CILi64EEENS7_ILi128EEES8_EEENS_10bfloat16_tEfNS_4arch4Sm80ELb0ELb0ELb1ELb0ELb1ELb0ELb0ELb0ELi2ELi2ELi4ELi2ELb1EEENS1_24CollectiveEpilogueBwdGQAISA_fSD_Li256ELb0ELb1EEENS1_19SingleTileSchedulerILb0ELb0ELb0ELi128EEEEEEEEEvNT_6ParamsE$_ZN4cute3eso3ESOILb1ELb0EJNS_6LayoutINS_5tupleIJNS3_IJNS_1CILi4EEENS4_ILi1EEEEEES6_EEENS3_IJNS3_IJS6_NS4_ILi0EEEEEES9_EEEEEiEEC2ERKSC_RKi,($_ZN7cutlass13device_kernelIN5flash19enable_sm80_to_sm89INS1_16FlashAttnBwdSm80INS1_25CollectiveMainloopBwdSm80ILi2ELi2EN4cute5tupleIJNS5_1CILi64EEENS7_ILi128EEES8_EEENS_10bfloat16_tEfNS_4arch4Sm80ELb0ELb0ELb1ELb0ELb1ELb0ELb0ELb0ELi2ELi2ELi4ELi2ELb1EEENS1_24CollectiveEpilogueBwdGQAISA_fSD_Li256ELb0ELb1EEENS1_19SingleTileSchedulerILb0ELb0ELb0ELi128EEEEEEEEEvNT_6ParamsE$_ZN4cute3eso3ESOILb1ELb0EJNS_6LayoutINS_5tupleIJNS3_IJNS_1CILi8EEENS4_ILi1EEEEEEEEENS3_IJNS3_IJS6_NS4_ILi0EEEEEEEEEEENS_10ViewEngineINS_8gmem_ptrIPKN7cutlass10bfloat16_tEEEEEEEC2ERKSC_RKSK_ - $_ZN7cutlass13device_kernelIN5flash19enable_sm80_to_sm89INS1_16FlashAttnBwdSm80INS1_25CollectiveMainloopBwdSm80ILi2ELi2EN4cute5tupleIJNS5_1CILi64EEENS7_ILi128EEES8_EEENS_10bfloat16_tEfNS_4arch4Sm80ELb0ELb0ELb1ELb0ELb1ELb0ELb0ELb0ELi2ELi2ELi4ELi2ELb1EEENS1_24CollectiveEpilogueBwdGQAISA_fSD_Li256ELb0ELb1EEENS1_19SingleTileSchedulerILb0ELb0ELb0ELi128EEEEEEEEEvNT_6ParamsE$_ZN4cute3eso3ESOILb1ELb0EJNS_6LayoutINS_5tupleIJNS3_IJNS_1CILi4EEENS4_ILi1EEEEEES6_EEENS3_IJNS3_IJS6_NS4_ILi0EEEEEES9_EEEEEiEEC2ERKSC_RKi)
$_ZN7cutlass13device_kernelIN5flash19enable_sm80_to_sm89INS1_16FlashAttnBwdSm80INS1_25CollectiveMainloopBwdSm80ILi2ELi2EN4cute5tupleIJNS5_1CILi64EEENS7_ILi128EEES8_EEENS_10bfloat16_tEfNS_4arch4Sm80ELb0ELb0ELb1ELb0ELb1ELb0ELb0ELb0ELi2ELi2ELi4ELi2ELb1EEENS1_24CollectiveEpilogueBwdGQAISA_fSD_Li256ELb0ELb1EEENS1_19SingleTileSchedulerILb0ELb0ELb0ELi128EEEEEEEEEvNT_6ParamsE$_ZN4cute3eso3ESOILb1ELb0EJNS_6LayoutINS_5tupleIJNS3_IJNS_1CILi4EEENS4_ILi1EEEEEES6_EEENS3_IJNS3_IJS6_NS4_ILi0EEEEEES9_EEEEEiEEC2ERKSC_RKi:
[----:B------:R-:W-:Y:S02]  /*6c10*/  IADD3 R6, R4, -c[0x0][0x20], RZ ;  /* 0x8000080004067a10 */ /* 0x000fe40007ffe0ff */
[----:B------:R-:W-:-:S03]  /*6c20*/  MOV R9, 0x0 ;  /* 0x0000000000097802 */ /* 0x000fc60000000f00 */
[----:B------:R1:W-:Y:S01]  /*6c30*/  STL [R6], R7 ;  /* 0x0000000706007387 */ /* 0x0003e20000100800 */
[----:B------:R-:W-:Y:S05]  /*6c40*/  RET.REL.NODEC R8 `(_ZN7cutlass13device_kernelIN5flash19enable_sm80_to_sm89INS1_16FlashAttnBwdSm80INS1_25CollectiveMainloopBwdSm80ILi2ELi2EN4cute5tupleIJNS5_1CILi64EEENS7_ILi128EEES8_EEENS_10bfloat16_tEfNS_4arch4Sm80ELb0ELb0ELb1ELb0ELb1ELb0ELb0ELb0ELi2ELi2ELi4ELi2ELb1EEENS1_24CollectiveEpilogueBwdGQAISA_fSD_Li256ELb0ELb1EEENS1_19SingleTileSchedulerILb0ELb0ELb0ELi128EEEEEEEEEvNT_6ParamsE) ;  /* 0xffff93b008007950 */ /* 0x000fea0003c3ffff */
        .type           $_ZN7cutlass13device_kernelIN5flash19enable_sm80_to_sm89INS1_16FlashAttnBwdSm80INS1_25CollectiveMainloopBwdSm80ILi2ELi2EN4cute5tupleIJNS5_1CILi64EEENS7_ILi128EEES8_EEENS_10bfloat16_tEfNS_4arch4Sm80ELb0ELb0ELb1ELb0ELb1ELb0ELb0ELb0ELi2ELi2ELi4ELi2ELb1EEENS1_24CollectiveEpilogueBwdGQAISA_fSD_Li256ELb0ELb1EEENS1_19SingleTileSchedulerILb0ELb0ELb0ELi128EEEEEEEEEvNT_6ParamsE$_ZN4cute3eso3ESOILb1ELb0EJNS_6LayoutINS_5tupleIJNS3_IJNS_1CILi8EEENS4_ILi1EEEEEEEEENS3_IJNS3_IJS6_NS4_ILi0EEEEEEEEEEENS_10ViewEngineINS_8gmem_ptrIPKN7cutlass10bfloat16_tEEEEEEEC2ERKSC_RKSK_,@function
        .size           $_ZN7cutlass13device_kernelIN5flash19enable_sm80_to_sm89INS1_16FlashAttnBwdSm80INS1_25CollectiveMainloopBwdSm80ILi2ELi2EN4cute5tupleIJNS5_1CILi64EEENS7_ILi128EEES8_EEENS_10bfloat16_tEfNS_4arch4Sm80ELb0ELb0ELb1ELb0ELb1ELb0ELb0ELb0ELi2ELi2ELi4ELi2ELb1EEENS1_24CollectiveEpilogueBwdGQAISA_fSD_Li256ELb0ELb1EEENS1_19SingleTileSchedulerILb0ELb0ELb0ELi128EEEEEEEEEvNT_6ParamsE$_ZN4cute3eso3ESOILb1ELb0EJNS_6LayoutINS_5tupleIJNS3_IJNS_1CILi8EEENS4_ILi1EEEEEEEEENS3_IJNS3_IJS6_NS4_ILi0EEEEEEEEEEENS_10ViewEngineINS_8gmem_ptrIPKN7cutlass10bfloat16_tEEEEEEEC2ERKSC_RKSK_,($_ZN7cutlass13device_kernelIN5flash19enable_sm80_to_sm89INS1_16FlashAttnBwdSm80INS1_25CollectiveMainloopBwdSm80ILi2ELi2EN4cute5tupleIJNS5_1CILi64EEENS7_ILi128EEES8_EEENS_10bfloat16_tEfNS_4arch4Sm80ELb0ELb0ELb1ELb0ELb1ELb0ELb0ELb0ELi2ELi2ELi4ELi2ELb1EEENS1_24CollectiveEpilogueBwdGQAISA_fSD_Li256ELb0ELb1EEENS1_19SingleTileSchedulerILb0ELb0ELb0ELi128EEEEEEEEEvNT_6ParamsE$_ZN4cute3eso3ESOILb1ELb0EJNS_6LayoutINS_5tupleIJNS3_IJNS_1CILi8EEENS4_ILi1EEEEEEEEENS3_IJNS3_IJS6_NS4_ILi0EEEEEEEEEEENS_10ViewEngineINS_8smem_ptrIPN7cutlass10bfloat16_tEEEEEEEC2ERKSC_RKSJ_ - $_ZN7cutlass13device_kernelIN5flash19enable_sm80_to_sm89INS1_16FlashAttnBwdSm80INS1_25CollectiveMainloopBwdSm80ILi2ELi2EN4cute5tupleIJNS5_1CILi64EEENS7_ILi128EEES8_EEENS_10bfloat16_tEfNS_4arch4Sm80ELb0ELb0ELb1ELb0ELb1ELb0ELb0ELb0ELi2ELi2ELi4ELi2ELb1EEENS1_24CollectiveEpilogueBwdGQAISA_fSD_Li256ELb0ELb1EEENS1_19SingleTileSchedulerILb0ELb0ELb0ELi128EEEEEEEEEvNT_6ParamsE$_ZN4cute3eso3ESOILb1ELb0EJNS_6LayoutINS_5tupleIJNS3_IJNS_1CILi8EEENS4_ILi1EEEEEEEEENS3_IJNS3_IJS6_NS4_ILi0EEEEEEEEEEENS_10ViewEngineINS_8gmem_ptrIPKN7cutlass10bfloat16_tEEEEEEEC2ERKSC_RKSK_)
$_ZN7cutlass13device_kernelIN5flash19enable_sm80_to_sm89INS1_16FlashAttnBwdSm80INS1_25CollectiveMainloopBwdSm80ILi2ELi2EN4cute5tupleIJNS5_1CILi64EEENS7_ILi128EEES8_EEENS_10bfloat16_tEfNS_4arch4Sm80ELb0ELb0ELb1ELb0ELb1ELb0ELb0ELb0ELi2ELi2ELi4ELi2ELb1EEENS1_24CollectiveEpilogueBwdGQAISA_fSD_Li256ELb0ELb1EEENS1_19SingleTileSchedulerILb0ELb0ELb0ELi128EEEEEEEEEvNT_6ParamsE$_ZN4cute3eso3ESOILb1ELb0EJNS_6LayoutINS_5tupleIJNS3_IJNS_1CILi8EEENS4_ILi1EEEEEEEEENS3_IJNS3_IJS6_NS4_ILi0EEEEEEEEEEENS_10ViewEngineINS_8gmem_ptrIPKN7cutlass10bfloat16_tEEEEEEEC2ERKSC_RKSK_:
[----:B------:R-:W-:Y:S02]  /*6c50*/  IADD3 R8, R4, -c[0x0][0x20], RZ ;  /* 0x8000080004087a10 */ /* 0x000fe40007ffe0ff */
[----:B------:R-:W-:-:S03]  /*6c60*/  MOV R11, 0x0 ;  /* 0x00000000000b7802 */ /* 0x000fc60000000f00 */
[----:B------:R1:W-:Y:S01]  /*6c70*/  STL.64 [R8], R6 ;  /* 0x0000000608007387 */ /* 0x0003e20000100a00 */
[----:B------:R-:W-:Y:S05]  /*6c80*/  RET.REL.NODEC R10 `(_ZN7cutlass13device_kernelIN5flash19enable_sm80_to_sm89INS1_16FlashAttnBwdSm80INS1_25CollectiveMainloopBwdSm80ILi2ELi2EN4cute5tupleIJNS5_1CILi64EEENS7_ILi128EEES8_EEENS_10bfloat16_tEfNS_4arch4Sm80ELb0ELb0ELb1ELb0ELb1ELb0ELb0ELb0ELi2ELi2ELi4ELi2ELb1EEENS1_24CollectiveEpilogueBwdGQAISA_fSD_Li256ELb0ELb1EEENS1_19SingleTileSchedulerILb0ELb0ELb0ELi128EEEEEEEEEvNT_6ParamsE) ;  /* 0xffff93700a007950 */ /* 0x000fea0003c3ffff */
        .type           $_ZN7cutlass13device_kernelIN5flash19enable_sm80_to_sm89INS1_16FlashAttnBwdSm80INS1_25CollectiveMainloopBwdSm80ILi2ELi2EN4cute5tupleIJNS5_1CILi64EEENS7_ILi128EEES8_EEENS_10bfloat16_tEfNS_4arch4Sm80ELb0ELb0ELb1ELb0ELb1ELb0ELb0ELb0ELi2ELi2ELi4ELi2ELb1EEENS1_24CollectiveEpilogueBwdGQAISA_fSD_Li256ELb0ELb1EEENS1_19SingleTileSchedulerILb0ELb0ELb0ELi128EEEEEEEEEvNT_6ParamsE$_ZN4cute3eso3ESOILb1ELb0EJNS_6LayoutINS_5tupleIJNS3_IJNS_1CILi8EEENS4_ILi1EEEEEEEEENS3_IJNS3_IJS6_NS4_ILi0EEEEEEEEEEENS_10ViewEngineINS_8smem_ptrIPN7cutlass10bfloat16_tEEEEEEEC2ERKSC_RKSJ_,@function
        .size           $_ZN7cutlass13device_kernelIN5flash19enable_sm80_to_sm89INS1_16FlashAttnBwdSm80INS1_25CollectiveMainloopBwdSm80ILi2ELi2EN4cute5tupleIJNS5_1CILi64EEENS7_ILi128EEES8_EEENS_10bfloat16_tEfNS_4arch4Sm80ELb0ELb0ELb1ELb0ELb1ELb0ELb0ELb0ELi2ELi2ELi4ELi2ELb1EEENS1_24CollectiveEpilogueBwdGQAISA_fSD_Li256ELb0ELb1EEENS1_19SingleTileSchedulerILb0ELb0ELb0ELi128EEEEEEEEEvNT_6ParamsE$_ZN4cute3eso3ESOILb1ELb0EJNS_6LayoutINS_5tupleIJNS3_IJNS_1CILi8EEENS4_ILi1EEEEEEEEENS3_IJNS3_IJS6_NS4_ILi0EEEEEEEEEEENS_10ViewEngineINS_8smem_ptrIPN7cutlass10bfloat16_tEEEEEEEC2ERKSC_RKSJ_,($_ZN7cutlass13device_kernelIN5flash19enable_sm80_to_sm89INS1_16FlashAttnBwdSm80INS1_25CollectiveMainloopBwdSm80ILi2ELi2EN4cute5tupleIJNS5_1CILi64EEENS7_ILi128EEES8_EEENS_10bfloat16_tEfNS_4arch4Sm80ELb0ELb0ELb1ELb0ELb1ELb0ELb0ELb0ELi2ELi2ELi4ELi2ELb1EEENS1_24CollectiveEpilogueBwdGQAISA_fSD_Li256ELb0ELb1EEENS1_19SingleTileSchedulerILb0ELb0ELb0ELi128EEEEEEEEEvNT_6ParamsE$_ZN4cute3eso3ESOILb1ELb0EJNS_6LayoutINS_5tupleIJNS3_IJNS_1CILi8EEENS4_ILi1EEEEEEEEENS3_IJNS3_IJS6_NS4_ILi0EEEEEEEEEEEiEEC2ERKSC_RKi - $_ZN7cutlass13device_kernelIN5flash19enable_sm80_to_sm89INS1_16FlashAttnBwdSm80INS1_25CollectiveMainloopBwdSm80ILi2ELi2EN4cute5tupleIJNS5_1CILi64EEENS7_ILi128EEES8_EEENS_10bfloat16_tEfNS_4arch4Sm80ELb0ELb0ELb1ELb0ELb1ELb0ELb0ELb0ELi2ELi2ELi4ELi2ELb1EEENS1_24CollectiveEpilogueBwdGQAISA_fSD_Li256ELb0ELb1EEENS1_19SingleTileSchedulerILb0ELb0ELb0ELi128EEEEEEEEEvNT_6ParamsE$_ZN4cute3eso3ESOILb1ELb0EJNS_6LayoutINS_5tupleIJNS3_IJNS_1CILi8EEENS4_ILi1EEEEEEEEENS3_IJNS3_IJS6_NS4_ILi0EEEEEEEEEEENS_10ViewEngineINS_8smem_ptrIPN7cutlass10bfloat16_tEEEEEEEC2ERKSC_RKSJ_)
$_ZN7cutlass13device_kernelIN5flash19enable_sm80_to_sm89INS1_16FlashAttnBwdSm80INS1_25CollectiveMainloopBwdSm80ILi2ELi2EN4cute5tupleIJNS5_1CILi64EEENS7_ILi128EEES8_EEENS_10bfloat16_tEfNS_4arch4Sm80ELb0ELb0ELb1ELb0ELb1ELb0ELb0ELb0ELi2ELi2ELi4ELi2ELb1EEENS1_24CollectiveEpilogueBwdGQAISA_fSD_Li256ELb0ELb1EEENS1_19SingleTileSchedulerILb0ELb0ELb0ELi128EEEEEEEEEvNT_6ParamsE$_ZN4cute3eso3ESOILb1ELb0EJNS_6LayoutINS_5tupleIJNS3_IJNS_1CILi8EEENS4_ILi1EEEEEEEEENS3_IJNS3_IJS6_NS4_ILi0EEEEEEEEEEENS_10ViewEngineINS_8smem_ptrIPN7cutlass10bfloat16_tEEEEEEEC2ERKSC_RKSJ_:
[----:B------:R-:W-:Y:S01]  /*6c90*/  IADD3 R8, R4, -c[0x0][0x20], RZ ;  /* 0x8000080004087a10 */ /* 0x000fe20007ffe0ff */
[----:B------:R-:W-:Y:S01]  /*6ca0*/  IMAD.MOV.U32 R128, RZ, RZ, R16 ;  /* 0x000000ffff807224 */ /* 0x000fe200078e0010 */
[----:B------:R-:W-:-:S03]  /*6cb0*/  MOV R129, 0x0 ;  /* 0x0000000000817802 */ /* 0x000fc60000000f00 */
[----:B------:R1:W-:Y:S01]  /*6cc0*/  STL.64 [R8], R6 ;  /* 0x0000000608007387 */ /* 0x0003e20000100a00 */
[----:B------:R-:W-:Y:S05]  /*6cd0*/  RET.REL.NODEC R128 `(_ZN7cutlass13device_kernelIN5flash19enable_sm80_to_sm89INS1_16FlashAttnBwdSm80INS1_25CollectiveMainloopBwdSm80ILi2ELi2EN4cute5tupleIJNS5_1CILi64EEENS7_ILi128EEES8_EEENS_10bfloat16_tEfNS_4arch4Sm80ELb0ELb0ELb1ELb0ELb1ELb0ELb0ELb0ELi2ELi2ELi4ELi2ELb1EEENS1_24CollectiveEpilogueBwdGQAISA_fSD_Li256ELb0ELb1EEENS1_19SingleTileSchedulerILb0ELb0ELb0ELi128EEEEEEEEEvNT_6ParamsE) ;  /* 0xffff932080007950 */ /* 0x000fea0003c3ffff */
        .type           $_ZN7cutlass13device_kernelIN5flash19enable_sm80_to_sm89INS1_16FlashAttnBwdSm80INS1_25CollectiveMainloopBwdSm80ILi2ELi2EN4cute5tupleIJNS5_1CILi64EEENS7_ILi128EEES8_EEENS_10bfloat16_tEfNS_4arch4Sm80ELb0ELb0ELb1ELb0ELb1ELb0ELb0ELb0ELi2ELi2ELi4ELi2ELb1EEENS1_24CollectiveEpilogueBwdGQAISA_fSD_Li256ELb0ELb1EEENS1_19SingleTileSchedulerILb0ELb0ELb0ELi128EEEEEEEEEvNT_6ParamsE$_ZN4cute3eso3ESOILb1ELb0EJNS_6LayoutINS_5tupleIJNS3_IJNS_1CILi8EEENS4_ILi1EEEEEEEEENS3_IJNS3_IJS6_NS4_ILi0EEEEEEEEEEEiEEC2ERKSC_RKi,@function
        .size           $_ZN7cutlass13device_kernelIN5flash19enable_sm80_to_sm89INS1_16FlashAttnBwdSm80INS1_25CollectiveMainloopBwdSm80ILi2ELi2EN4cute5tupleIJNS5_1CILi64EEENS7_ILi128EEES8_EEENS_10bfloat16_tEfNS_4arch4Sm80ELb0ELb0ELb1ELb0ELb1ELb0ELb0ELb0ELi2ELi2ELi4ELi2ELb1EEENS1_24CollectiveEpilogueBwdGQAISA_fSD_Li256ELb0ELb1EEENS1_19SingleTileSchedulerILb0ELb0ELb0ELi128EEEEEEEEEvNT_6ParamsE$_ZN4cute3eso3ESOILb1ELb0EJNS_6LayoutINS_5tupleIJNS3_IJNS_1CILi8EEENS4_ILi1EEEEEEEEENS3_IJNS3_IJS6_NS4_ILi0EEEEEEEEEEEiEEC2ERKSC_RKi,($_ZN7cutlass13device_kernelIN5flash19enable_sm80_to_sm89INS1_16FlashAttnBwdSm80INS1_25CollectiveMainloopBwdSm80ILi2ELi2EN4cute5tupleIJNS5_1CILi64EEENS7_ILi128EEES8_EEENS_10bfloat16_tEfNS_4arch4Sm80ELb0ELb0ELb1ELb0ELb1ELb0ELb0ELb0ELi2ELi2ELi4ELi2ELb1EEENS1_24CollectiveEpilogueBwdGQAISA_fSD_Li256ELb0ELb1EEENS1_19SingleTileSchedulerILb0ELb0ELb0ELi128EEEEEEEEEvNT_6ParamsE$_ZN4cute3eso3ESOILb1ELb0EJNS_6LayoutINS_5tupleIJNS3_IJNS_1CILi8EEENS4_ILi1EEEEEEEEENS3_IJNS3_IJS6_NS4_ILi0EEEEEEEEEEElEEC2ERKSC_RKl - $_ZN7cutlass13device_kernelIN5flash19enable_sm80_to_sm89INS1_16FlashAttnBwdSm80INS1_25CollectiveMainloopBwdSm80ILi2ELi2EN4cute5tupleIJNS5_1CILi64EEENS7_ILi128EEES8_EEENS_10bfloat16_tEfNS_4arch4Sm80ELb0ELb0ELb1ELb0ELb1ELb0ELb0ELb0ELi2ELi2ELi4ELi2ELb1EEENS1_24CollectiveEpilogueBwdGQAISA_fSD_Li256ELb0ELb1EEENS1_19SingleTileSchedulerILb0ELb0ELb0ELi128EEEEEEEEEvNT_6ParamsE$_ZN4cute3eso3ESOILb1ELb0EJNS_6LayoutINS_5tupleIJNS3_IJNS_1CILi8EEENS4_ILi1EEEEEEEEENS3_IJNS3_IJS6_NS4_ILi0EEEEEEEEEEEiEEC2ERKSC_RKi)
$_ZN7cutlass13device_kernelIN5flash19enable_sm80_to_sm89INS1_16FlashAttnBwdSm80INS1_25CollectiveMainloopBwdSm80ILi2ELi2EN4cute5tupleIJNS5_1CILi64EEENS7_ILi128EEES8_EEENS_10bfloat16_tEfNS_4arch4Sm80ELb0ELb0ELb1ELb0ELb1ELb0ELb0ELb0ELi2ELi2ELi4ELi2ELb1EEENS1_24CollectiveEpilogueBwdGQAISA_fSD_Li256ELb0ELb1EEENS1_19SingleTileSchedulerILb0ELb0ELb0ELi128EEEEEEEEEvNT_6ParamsE$_ZN4cute3eso3ESOILb1ELb0EJNS_6LayoutINS_5tupleIJNS3_IJNS_1CILi8EEENS4_ILi1EEEEEEEEENS3_IJNS3_IJS6_NS4_ILi0EEEEEEEEEEEiEEC2ERKSC_RKi:
[----:B------:R-:W-:Y:S02]  /*6ce0*/  IADD3 R6, R4, -c[0x0][0x20], RZ ;  /* 0x8000080004067a10 */ /* 0x000fe40007ffe0ff */
[----:B------:R-:W-:-:S03]  /*6cf0*/  MOV R9, 0x0 ;  /* 0x0000000000097802 */ /* 0x000fc60000000f00 */
[----:B------:R1:W-:Y:S01]  /*6d00*/  STL [R6], R7 ;  /* 0x0000000706007387 */ /* 0x0003e20000100800 */
[----:B------:R-:W-:Y:S05]  /*6d10*/  RET.REL.NODEC R8 `(_ZN7cutlass13device_kernelIN5flash19enable_sm80_to_sm89INS1_16FlashAttnBwdSm80INS1_25CollectiveMainloopBwdSm80ILi2ELi2EN4cute5tupleIJNS5_1CILi64EEENS7_ILi128EEES8_EEENS_10bfloat16_tEfNS_4arch4Sm80ELb0ELb0ELb1ELb0ELb1ELb0ELb0ELb0ELi2ELi2ELi4ELi2ELb1EEENS1_24CollectiveEpilogueBwdGQAISA_fSD_Li256ELb0ELb1EEENS1_19SingleTileSchedulerILb0ELb0ELb0ELi128EEEEEEEEEvNT_6ParamsE) ;  /* 0xffff92e008007950 */ /* 0x000fea0003c3ffff */
        .type           $_ZN7cutlass13device_kernelIN5flash19enable_sm80_to_sm89INS1_16FlashAttnBwdSm80INS1_25CollectiveMainloopBwdSm80ILi2ELi2EN4cute5tupleIJNS5_1CILi64EEENS7_ILi128EEES8_EEENS_10bfloat16_tEfNS_4arch4Sm80ELb0ELb0ELb1ELb0ELb1ELb0ELb0ELb0ELi2ELi2ELi4ELi2ELb1EEENS1_24CollectiveEpilogueBwdGQAISA_fSD_Li256ELb0ELb1EEENS1_19SingleTileSchedulerILb0ELb0ELb0ELi128EEEEEEEEEvNT_6ParamsE$_ZN4cute3eso3ESOILb1ELb0EJNS_6LayoutINS_5tupleIJNS3_IJNS_1CILi8EEENS4_ILi1EEEEEEEEENS3_IJNS3_IJS6_NS4_ILi0EEEEEEEEEEElEEC2ERKSC_RKl,@function
        .size           $_ZN7cutlass13device_kernelIN5flash19enable_sm80_to_sm89INS1_16FlashAttnBwdSm80INS1_25CollectiveMainloopBwdSm80ILi2ELi2EN4cute5tupleIJNS5_1CILi64EEENS7_ILi128EEES8_EEENS_10bfloat16_tEfNS_4arch4Sm80ELb0ELb0ELb1ELb0ELb1ELb0ELb0ELb0ELi2ELi2ELi4ELi2ELb1EEENS1_24CollectiveEpilogueBwdGQAISA_fSD_Li256ELb0ELb1EEENS1_19SingleTileSchedulerILb0ELb0ELb0ELi128EEEEEEEEEvNT_6ParamsE$_ZN4cute3eso3ESOILb1ELb0EJNS_6LayoutINS_5tupleIJNS3_IJNS_1CILi8EEENS4_ILi1EEEEEEEEENS3_IJNS3_IJS6_NS4_ILi0EEEEEEEEEEElEEC2ERKSC_RKl,($_ZN7cutlass13device_kernelIN5flash19enable_sm80_to_sm89INS1_16FlashAttnBwdSm80INS1_25CollectiveMainloopBwdSm80ILi2ELi2EN4cute5tupleIJNS5_1CILi64EEENS7_ILi128EEES8_EEENS_10bfloat16_tEfNS_4arch4Sm80ELb0ELb0ELb1ELb0ELb1ELb0ELb0ELb0ELi2ELi2ELi4ELi2ELb1EEENS1_24CollectiveEpilogueBwdGQAISA_fSD_Li256ELb0ELb1EEENS1_19SingleTileSchedulerILb0ELb0ELb0ELi128EEEEEEEEEvNT_6ParamsE$_ZN4cute3eso3ESOILb1ELb0EJNS_6LayoutINS_5tupleIJNS3_IJNS_1CILi8EEENS4_ILi1EEEEEENS4_ILi2EEES6_EEENS3_IJNS3_IJS6_NS4_ILi0EEEEEENS4_ILi2048EEESA_EEEEENS_10ViewEngineINS_8smem_ptrIPN7cutlass10bfloat16_tEEEEEEEC2ERKSE_RKSL_ - $_ZN7cutlass13device_kernelIN5flash19enable_sm80_to_sm89INS1_16FlashAttnBwdSm80INS1_25CollectiveMainloopBwdSm80ILi2ELi2EN4cute5tupleIJNS5_1CILi64EEENS7_ILi128EEES8_EEENS_10bfloat16_tEfNS_4arch4Sm80ELb0ELb0ELb1ELb0ELb1ELb0ELb0ELb0ELi2ELi2ELi4ELi2ELb1EEENS1_24CollectiveEpilogueBwdGQAISA_fSD_Li256ELb0ELb1EEENS1_19SingleTileSchedulerILb0ELb0ELb0ELi128EEEEEEEEEvNT_6ParamsE$_ZN4cute3eso3ESOILb1ELb0EJNS_6LayoutINS_5tupleIJNS3_IJNS_1CILi8EEENS4_ILi1EEEEEEEEENS3_IJNS3_IJS6_NS4_ILi0EEEEEEEEEEElEEC2ERKSC_RKl)
$_ZN7cutlass13device_kernelIN5flash19enable_sm80_to_sm89INS1_16FlashAttnBwdSm80INS1_25CollectiveMainloopBwdSm80ILi2ELi2EN4cute5tupleIJNS5_1CILi64EEENS7_ILi128EEES8_EEENS_10bfloat16_tEfNS_4arch4Sm80ELb0ELb0ELb1ELb0ELb1ELb0ELb0ELb0ELi2ELi2ELi4ELi2ELb1EEENS1_24CollectiveEpilogueBwdGQAISA_fSD_Li256ELb0ELb1EEENS1_19SingleTileSchedulerILb0ELb0ELb0ELi128EEEEEEEEEvNT_6ParamsE$_ZN4cute3eso3ESOILb1ELb0EJNS_6LayoutINS_5tupleIJNS3_IJNS_1CILi8EEENS4_ILi1EEEEEEEEENS3_IJNS3_IJS6_NS4_ILi0EEEEEEEEEEElEEC2ERKSC_RKl:
[----:B------:R-:W-:Y:S01]  /*6d20*/  IADD3 R6, R4, -c[0x0][0x20], RZ ;  /* 0x8000080004067a10 */ /* 0x000fe20007ffe0ff */
[----:B------:R-:W-:Y:S01]  /*6d30*/  IMAD.MOV.U32 R11, RZ, RZ, R7 ;  /* 0x000000ffff0b7224 */ /* 0x000fe200078e0007 */
[----:B------:R-:W-:-:S04]  /*6d40*/  MOV R9, 0x0 ;  /* 0x0000000000097802 */ /* 0x000fc80000000f00 */
[----:B------:R1:W-:Y:S01]  /*6d50*/  STL.64 [R6], R10 ;  /* 0x0000000a06007387 */ /* 0x0003e20000100a00 */
[----:B------:R-:W-:Y:S05]  /*6d60*/  RET.REL.NODEC R8 `(_ZN7cutlass13device_kernelIN5flash19enable_sm80_to_sm89INS1_16FlashAttnBwdSm80INS1_25CollectiveMainloopBwdSm80ILi2ELi2EN4cute5tupleIJNS5_1CILi64EEENS7_ILi128EEES8_EEENS_10bfloat16_tEfNS_4arch4Sm80ELb0ELb0ELb1ELb0ELb1ELb0ELb0ELb0ELi2ELi2ELi4ELi2ELb1EEENS1_24CollectiveEpilogueBwdGQAISA_fSD_Li256ELb0ELb1EEENS1_19SingleTileSchedulerILb0ELb0ELb0ELi128EEEEEEEEEvNT_6ParamsE) ;  /* 0xffff929008007950 */ /* 0x000fea0003c3ffff */
        .type           $_ZN7cutlass13device_kernelIN5flash19enable_sm80_to_sm89INS1_16FlashAttnBwdSm80INS1_25CollectiveMainloopBwdSm80ILi2ELi2EN4cute5tupleIJNS5_1CILi64EEENS7_ILi128EEES8_EEENS_10bfloat16_tEfNS_4arch4Sm80ELb0ELb0ELb1ELb0ELb1ELb0ELb0ELb0ELi2ELi2ELi4ELi2ELb1EEENS1_24CollectiveEpilogueBwdGQAISA_fSD_Li256ELb0ELb1EEENS1_19SingleTileSchedulerILb0ELb0ELb0ELi128EEEEEEEEEvNT_6ParamsE$_ZN4cute3eso3ESOILb1ELb0EJNS_6LayoutINS_5tupleIJNS3_IJNS_1CILi8EEENS4_ILi1EEEEEENS4_ILi2EEES6_EEENS3_IJNS3_IJS6_NS4_ILi0EEEEEENS4_ILi2048EEESA_EEEEENS_10ViewEngineINS_8smem_ptrIPN7cutlass10bfloat16_tEEEEEEEC2ERKSE_RKSL_,@function
        .size           $_ZN7cutlass13device_kernelIN5flash19enable_sm80_to_sm89INS1_16FlashAttnBwdSm80INS1_25CollectiveMainloopBwdSm80ILi2ELi2EN4cute5tupleIJNS5_1CILi64EEENS7_ILi128EEES8_EEENS_10bfloat16_tEfNS_4arch4Sm80ELb0ELb0ELb1ELb0ELb1ELb0ELb0ELb0ELi2ELi2ELi4ELi2ELb1EEENS1_24CollectiveEpilogueBwdGQAISA_fSD_Li256ELb0ELb1EEENS1_19SingleTileSchedulerILb0ELb0ELb0ELi128EEEEEEEEEvNT_6ParamsE$_ZN4cute3eso3ESOILb1ELb0EJNS_6LayoutINS_5tupleIJNS3_IJNS_1CILi8EEENS4_ILi1EEEEEENS4_ILi2EEES6_EEENS3_IJNS3_IJS6_NS4_ILi0EEEEEENS4_ILi2048EEESA_EEEEENS_10ViewEngineINS_8smem_ptrIPN7cutlass10bfloat16_tEEEEEEEC2ERKSE_RKSL_,($_ZN7cutlass13device_kernelIN5flash19enable_sm80_to_sm89INS1_16FlashAttnBwdSm80INS1_25CollectiveMainloopBwdSm80ILi2ELi2EN4cute5tupleIJNS5_1CILi64EEENS7_ILi128EEES8_EEENS_10bfloat16_tEfNS_4arch4Sm80ELb0ELb0ELb1ELb0ELb1ELb0ELb0ELb0ELi2ELi2ELi4ELi2ELb1EEENS1_24CollectiveEpilogueBwdGQAISA_fSD_Li256ELb0ELb1EEENS1_19SingleTileSchedulerILb0ELb0ELb0ELi128EEEEEEEEEvNT_6ParamsE$_ZN4cute3eso3ESOILb1ELb0EJNS_6LayoutINS_5tupleIJNS3_IJNS_1CILi8EEENS4_ILi1EEEEEENS4_ILi2EEES6_EEENS3_IJNS3_IJS6_NS4_ILi0EEEEEENS4_ILi2048EEESA_EEEEEiEEC2ERKSE_RKi - $_ZN7cutlass13device_kernelIN5flash19enable_sm80_to_sm89INS1_16FlashAttnBwdSm80INS1_25CollectiveMainloopBwdSm80ILi2ELi2EN4cute5tupleIJNS5_1CILi64EEENS7_ILi128EEES8_EEENS_10bfloat16_tEfNS_4arch4Sm80ELb0ELb0ELb1ELb0ELb1ELb0ELb0ELb0ELi2ELi2ELi4ELi2ELb1EEENS1_24CollectiveEpilogueBwdGQAISA_fSD_Li256ELb0ELb1EEENS1_19SingleTileSchedulerILb0ELb0ELb0ELi128EEEEEEEEEvNT_6ParamsE$_ZN4cute3eso3ESOILb1ELb0EJNS_6LayoutINS_5tupleIJNS3_IJNS_1CILi8EEENS4_ILi1EEEEEENS4_ILi2EEES6_EEENS3_IJNS3_IJS6_NS4_ILi0EEEEEENS4_ILi2048EEESA_EEEEENS_10ViewEngineINS_8smem_ptrIPN7cutlass10bfloat16_tEEEEEEEC2ERKSE_RKSL_)
$_ZN7cutlass13device_kernelIN5flash19enable_sm80_to_sm89INS1_16FlashAttnBwdSm80INS1_25CollectiveMainloopBwdSm80ILi2ELi2EN4cute5tupleIJNS5_1CILi64EEENS7_ILi128EEES8_EEENS_10bfloat16_tEfNS_4arch4Sm80ELb0ELb0ELb1ELb0ELb1ELb0ELb0ELb0ELi2ELi2ELi4ELi2ELb1EEENS1_24CollectiveEpilogueBwdGQAISA_fSD_Li256ELb0ELb1EEENS1_19SingleTileSchedulerILb0ELb0ELb0ELi128EEEEEEEEEvNT_6ParamsE$_ZN4cute3eso3ESOILb1ELb0EJNS_6LayoutINS_5tupleIJNS3_IJNS_1CILi8EEENS4_ILi1EEEEEENS4_ILi2EEES6_EEENS3_IJNS3_IJS6_NS4_ILi0EEEEEENS4_ILi2048EEESA_EEEEENS_10ViewEngineINS_8smem_ptrIPN7cutlass10bfloat16_tEEEEEEEC2ERKSE_RKSL_:
[----:B------:R-:W-:Y:S02]  /*6d70*/  IADD3 R8, R4, -c[0x0][0x20], RZ ;  /* 0x8000080004087a10 */ /* 0x000fe40007ffe0ff */
[----:B------:R-:W-:-:S03]  /*6d80*/  MOV R11, 0x0 ;  /* 0x00000000000b7802 */ /* 0x000fc60000000f00 */
[----:B------:R1:W-:Y:S01]  /*6d90*/  STL.64 [R8], R6 ;  /* 0x0000000608007387 */ /* 0x0003e20000100a00 */
[----:B------:R-:W-:Y:S05]  /*6da0*/  RET.REL.NODEC R10 `(_ZN7cutlass13device_kernelIN5flash19enable_sm80_to_sm89INS1_16FlashAttnBwdSm80INS1_25CollectiveMainloopBwdSm80ILi2ELi2EN4cute5tupleIJNS5_1CILi64EEENS7_ILi128EEES8_EEENS_10bfloat16_tEfNS_4arch4Sm80ELb0ELb0ELb1ELb0ELb1ELb0ELb0ELb0ELi2ELi2ELi4ELi2ELb1EEENS1_24CollectiveEpilogueBwdGQAISA_fSD_Li256ELb0ELb1EEENS1_19SingleTileSchedulerILb0ELb0ELb0ELi128EEEEEEEEEvNT_6ParamsE) ;  /* 0xffff92500a007950 */ /* 0x000fea0003c3ffff */
        .type           $_ZN7cutlass13device_kernelIN5flash19enable_sm80_to_sm89INS1_16FlashAttnBwdSm80INS1_25CollectiveMainloopBwdSm80ILi2ELi2EN4cute5tupleIJNS5_1CILi64EEENS7_ILi128EEES8_EEENS_10bfloat16_tEfNS_4arch4Sm80ELb0ELb0ELb1ELb0ELb1ELb0ELb0ELb0ELi2ELi2ELi4ELi2ELb1EEENS1_24CollectiveEpilogueBwdGQAISA_fSD_Li256ELb0ELb1EEENS1_19SingleTileSchedulerILb0ELb0ELb0ELi128EEEEEEEEEvNT_6ParamsE$_ZN4cute3eso3ESOILb1ELb0EJNS_6LayoutINS_5tupleIJNS3_IJNS_1CILi8EEENS4_ILi1EEEEEENS4_ILi2EEES6_EEENS3_IJNS3_IJS6_NS4_ILi0EEEEEENS4_ILi2048EEESA_EEEEEiEEC2ERKSE_RKi,@function
        .size           $_ZN7cutlass13device_kernelIN5flash19enable_sm80_to_sm89INS1_16FlashAttnBwdSm80INS1_25CollectiveMainloopBwdSm80ILi2ELi2EN4cute5tupleIJNS5_1CILi64EEENS7_ILi128EEES8_EEENS_10bfloat16_tEfNS_4arch4Sm80ELb0ELb0ELb1ELb0ELb1ELb0ELb0ELb0ELi2ELi2ELi4ELi2ELb1EEENS1_24CollectiveEpilogueBwdGQAISA_fSD_Li256ELb0ELb1EEENS1_19SingleTileSchedulerILb0ELb0ELb0ELi128EEEEEEEEEvNT_6ParamsE$_ZN4cute3eso3ESOILb1ELb0EJNS_6LayoutINS_5tupleIJNS3_IJNS_1CILi8EEENS4_ILi1EEEEEENS4_ILi2EEES6_EEENS3_IJNS3_IJS6_NS4_ILi0EEEEEENS4_ILi2048EEESA_EEEEEiEEC2ERKSE_RKi,($_ZN7cutlass13device_kernelIN5flash19enable_sm80_to_sm89INS1_16FlashAttnBwdSm80INS1_25CollectiveMainloopBwdSm80ILi2ELi2EN4cute5tupleIJNS5_1CILi64EEENS7_ILi128EEES8_EEENS_10bfloat16_tEfNS_4arch4Sm80ELb0ELb0ELb1ELb0ELb1ELb0ELb0ELb0ELi2ELi2ELi4ELi2ELb1EEENS1_24CollectiveEpilogueBwdGQAISA_fSD_Li256ELb0ELb1EEENS1_19SingleTileSchedulerILb0ELb0ELb0ELi128EEEEEEEEEvNT_6ParamsE$_ZN4cute5tupleIJNS0_IJNS0_IJNS_1CILi8EEENS1_ILi1EEEEEENS1_ILi2EEES3_EEENS0_IJNS0_IJS3_NS1_ILi0EEEEEElS7_EEEEEC2ERKS6_RKS9_ - $_ZN7cutlass13device_kernelIN5flash19enable_sm80_to_sm89INS1_16FlashAttnBwdSm80INS1_25CollectiveMainloopBwdSm80ILi2ELi2EN4cute5tupleIJNS5_1CILi64EEENS7_ILi128EEES8_EEENS_10bfloat16_tEfNS_4arch4Sm80ELb0ELb0ELb1ELb0ELb1ELb0ELb0ELb0ELi2ELi2ELi4ELi2ELb1EEENS1_24CollectiveEpilogueBwdGQAISA_fSD_Li256ELb0ELb1EEENS1_19SingleTileSchedulerILb0ELb0ELb0ELi128EEEEEEEEEvNT_6ParamsE$_ZN4cute3eso3ESOILb1ELb0EJNS_6LayoutINS_5tupleIJNS3_IJNS_1CILi8EEENS4_ILi1EEEEEENS4_ILi2EEES6_EEENS3_IJNS3_IJS6_NS4_ILi0EEEEEENS4_ILi2048EEESA_EEEEEiEEC2ERKSE_RKi)
$_ZN7cutlass13device_kernelIN5flash19enable_sm80_to_sm89INS1_16FlashAttnBwdSm80INS1_25CollectiveMainloopBwdSm80ILi2ELi2EN4cute5tupleIJNS5_1CILi64EEENS7_ILi128EEES8_EEENS_10bfloat16_tEfNS_4arch4Sm80ELb0ELb0ELb1ELb0ELb1ELb0ELb0ELb0ELi2ELi2ELi4ELi2ELb1EEENS1_24CollectiveEpilogueBwdGQAISA_fSD_Li256ELb0ELb1EEENS1_19SingleTileSchedulerILb0ELb0ELb0ELi128EEEEEEEEEvNT_6ParamsE$_ZN4cute3eso3ESOILb1ELb0EJNS_6LayoutINS_5tupleIJNS3_IJNS_1CILi8EEENS4_ILi1EEEEEENS4_ILi2EEES6_EEENS3_IJNS3_IJS6_NS4_ILi0EEEEEENS4_ILi2048EEESA_EEEEEiEEC2ERKSE_RKi:
[----:B------:R-:W-:Y:S02]  /*6db0*/  IADD3 R6, R4, -c[0x0][0x20], RZ ;  /* 0x8000080004067a10 */ /* 0x000fe40007ffe0ff */
[----:B------:R-:W-:-:S03]  /*6dc0*/  MOV R9, 0x0 ;  /* 0x0000000000097802 */ /* 0x000fc60000000f00 */
[----:B------:R1:W-:Y:S01]  /*6dd0*/  STL [R6], R7 ;  /* 0x0000000706007387 */ /* 0x0003e20000100800 */
[----:B------:R-:W-:Y:S05]  /*6de0*/  RET.REL.NODEC R8 `(_ZN7cutlass13device_kernelIN5flash19enable_sm80_to_sm89INS1_16FlashAttnBwdSm80INS1_25CollectiveMainloopBwdSm80ILi2ELi2EN4cute5tupleIJNS5_1CILi64EEENS7_ILi128EEES8_EEENS_10bfloat16_tEfNS_4arch4Sm80ELb0ELb0ELb1ELb0ELb1ELb0ELb0ELb0ELi2ELi2ELi4ELi2ELb1EEENS1_24CollectiveEpilogueBwdGQAISA_fSD_Li256ELb0ELb1EEENS1_19SingleTileSchedulerILb0ELb0ELb0ELi128EEEEEEEEEvNT_6ParamsE) ;  /* 0xffff921008007950 */ /* 0x000fea0003c3ffff */
        .type           $_ZN7cutlass13device_kernelIN5flash19enable_sm80_to_sm89INS1_16FlashAttnBwdSm80INS1_25CollectiveMainloopBwdSm80ILi2ELi2EN4cute5tupleIJNS5_1CILi64EEENS7_ILi128EEES8_EEENS_10bfloat16_tEfNS_4arch4Sm80ELb0ELb0ELb1ELb0ELb1ELb0ELb0ELb0ELi2ELi2ELi4ELi2ELb1EEENS1_24CollectiveEpilogueBwdGQAISA_fSD_Li256ELb0ELb1EEENS1_19SingleTileSchedulerILb0ELb0ELb0ELi128EEEEEEEEEvNT_6ParamsE$_ZN4cute5tupleIJNS0_IJNS0_IJNS_1CILi8EEENS1_ILi1EEEEEENS1_ILi2EEES3_EEENS0_IJNS0_IJS3_NS1_ILi0EEEEEElS7_EEEEEC2ERKS6_RKS9_,@function
        .size           $_ZN7cutlass13device_kernelIN5flash19enable_sm80_to_sm89INS1_16FlashAttnBwdSm80INS1_25CollectiveMainloopBwdSm80ILi2ELi2EN4cute5tupleIJNS5_1CILi64EEENS7_ILi128EEES8_EEENS_10bfloat16_tEfNS_4arch4Sm80ELb0ELb0ELb1ELb0ELb1ELb0ELb0ELb0ELi2ELi2ELi4ELi2ELb1EEENS1_24CollectiveEpilogueBwdGQAISA_fSD_Li256ELb0ELb1EEENS1_19SingleTileSchedulerILb0ELb0ELb0ELi128EEEEEEEEEvNT_6ParamsE$_ZN4cute5tupleIJNS0_IJNS0_IJNS_1CILi8EEENS1_ILi1EEEEEENS1_ILi2EEES3_EEENS0_IJNS0_IJS3_NS1_ILi0EEEEEElS7_EEEEEC2ERKS6_RKS9_,($_ZN7cutlass13device_kernelIN5flash19enable_sm80_to_sm89INS1_16FlashAttnBwdSm80INS1_25CollectiveMainloopBwdSm80ILi2ELi2EN4cute5tupleIJNS5_1CILi64EEENS7_ILi128EEES8_EEENS_10bfloat16_tEfNS_4arch4Sm80ELb0ELb0ELb1ELb0ELb1ELb0ELb0ELb0ELi2ELi2ELi4ELi2ELb1EEENS1_24CollectiveEpilogueBwdGQAISA_fSD_Li256ELb0ELb1EEENS1_19SingleTileSchedulerILb0ELb0ELb0ELi128EEEEEEEEEvNT_6ParamsE$_ZN4cute5tupleIJNS_15ArithmeticTupleIJNS_1CILi0EEEiEEEEEC2ERKS4_ - $_ZN7cutlass13device_kernelIN5flash19enable_sm80_to_sm89INS1_16FlashAttnBwdSm80INS1_25CollectiveMainloopBwdSm80ILi2ELi2EN4cute5tupleIJNS5_1CILi64EEENS7_ILi128EEES8_EEENS_10bfloat16_tEfNS_4arch4Sm80ELb0ELb0ELb1ELb0ELb1ELb0ELb0ELb0ELi2ELi2ELi4ELi2ELb1EEENS1_24CollectiveEpilogueBwdGQAISA_fSD_Li256ELb0ELb1EEENS1_19SingleTileSchedulerILb0ELb0ELb0ELi128EEEEEEEEEvNT_6ParamsE$_ZN4cute5tupleIJNS0_IJNS0_IJNS_1CILi8EEENS1_ILi1EEEEEENS1_ILi2EEES3_EEENS0_IJNS0_IJS3_NS1_ILi0EEEEEElS7_EEEEEC2ERKS6_RKS9_)
$_ZN7cutlass13device_kernelIN5flash19enable_sm80_to_sm89INS1_16FlashAttnBwdSm80INS1_25CollectiveMainloopBwdSm80ILi2ELi2EN4cute5tupleIJNS5_1CILi64EEENS7_ILi128EEES8_EEENS_10bfloat16_tEfNS_4arch4Sm80ELb0ELb0ELb1ELb0ELb1ELb0ELb0ELb0ELi2ELi2ELi4ELi2ELb1EEENS1_24CollectiveEpilogueBwdGQAISA_fSD_Li256ELb0ELb1EEENS1_19SingleTileSchedulerILb0ELb0ELb0ELi128EEEEEEEEEvNT_6ParamsE$_ZN4cute5tupleIJNS0_IJNS0_IJNS_1CILi8EEENS1_ILi1EEEEEENS1_ILi2EEES3_EEENS0_IJNS0_IJS3_NS1_ILi0EEEEEElS7_EEEEEC2ERKS6_RKS9_:
[----:B------:R-:W-:Y:S02]  /*6df0*/  MOV R10, 0x6e10 ;  /* 0x00006e10000a7802 */ /* 0x000fe40000000f00 */
[----:B------:R-:W-:Y:S05]  /*6e00*/  CALL.REL.NOINC `($_ZN7cutlass13device_kernelIN5flash19enable_sm80_to_sm89INS1_16FlashAttnBwdSm80INS1_25CollectiveMainloopBwdSm80ILi2ELi2EN4cute5tupleIJNS5_1CILi64EEENS7_ILi128EEES8_EEENS_10bfloat16_tEfNS_4arch4Sm80ELb0ELb0ELb1ELb0ELb1ELb0ELb0ELb0ELi2ELi2ELi4ELi2ELb1EEENS1_24CollectiveEpilogueBwdGQAISA_fSD_Li256ELb0ELb1EEENS1_19SingleTileSchedulerILb0ELb0ELb0ELi128EEEEEEEEEvNT_6ParamsE$_ZN4cute3eso3ESOILb1ELb0EJNS_5tupleIJNS2_IJNS_1CILi8EEENS3_ILi1EEEEEENS3_ILi2EEES5_EEENS2_IJNS2_IJS5_NS3_ILi0EEEEEElS9_EEEEEC2ERKS8_RKSB_) ;  /* 0xfffffb9000007944 */ /* 0x000fea0003c3ffff */
[----:B------:R-:W-:-:S04]  /*6e10*/  MOV R9, 0x0 ;  /* 0x0000000000097802 */ /* 0x000fc80000000f00 */
[----:B------:R-:W-:Y:S05]  /*6e20*/  RET.REL.NODEC R8 `(_ZN7cutlass13device_kernelIN5flash19enable_sm80_to_sm89INS1_16FlashAttnBwdSm80INS1_25CollectiveMainloopBwdSm80ILi2ELi2EN4cute5tupleIJNS5_1CILi64EEENS7_ILi128EEES8_EEENS_10bfloat16_tEfNS_4arch4Sm80ELb0ELb0ELb1ELb0ELb1ELb0ELb0ELb0ELi2ELi2ELi4ELi2ELb1EEENS1_24CollectiveEpilogueBwdGQAISA_fSD_Li256ELb0ELb1EEENS1_19SingleTileSchedulerILb0ELb0ELb0ELi128EEEEEEEEEvNT_6ParamsE) ;  /* 0xffff91d008007950 */ /* 0x000fea0003c3ffff */
        .type           $_ZN7cutlass13device_kernelIN5flash19enable_sm80_to_sm89INS1_16FlashAttnBwdSm80INS1_25CollectiveMainloopBwdSm80ILi2ELi2EN4cute5tupleIJNS5_1CILi64EEENS7_ILi128EEES8_EEENS_10bfloat16_tEfNS_4arch4Sm80ELb0ELb0ELb1ELb0ELb1ELb0ELb0ELb0ELi2ELi2ELi4ELi2ELb1EEENS1_24CollectiveEpilogueBwdGQAISA_fSD_Li256ELb0ELb1EEENS1_19SingleTileSchedulerILb0ELb0ELb0ELi128EEEEEEEEEvNT_6ParamsE$_ZN4cute5tupleIJNS_15ArithmeticTupleIJNS_1CILi0EEEiEEEEEC2ERKS4_,@function
        .size           $_ZN7cutlass13device_kernelIN5flash19enable_sm80_to_sm89INS1_16FlashAttnBwdSm80INS1_25CollectiveMainloopBwdSm80ILi2ELi2EN4cute5tupleIJNS5_1CILi64EEENS7_ILi128EEES8_EEENS_10bfloat16_tEfNS_4arch4Sm80ELb0ELb0ELb1ELb0ELb1ELb0ELb0ELb0ELi2ELi2ELi4ELi2ELb1EEENS1_24CollectiveEpilogueBwdGQAISA_fSD_Li256ELb0ELb1EEENS1_19SingleTileSchedulerILb0ELb0ELb0ELi128EEEEEEEEEvNT_6ParamsE$_ZN4cute5tupleIJNS_15ArithmeticTupleIJNS_1CILi0EEEiEEEEEC2ERKS4_,($_ZN7cutlass13device_kernelIN5flash19enable_sm80_to_sm89INS1_16FlashAttnBwdSm80INS1_25CollectiveMainloopBwdSm80ILi2ELi2EN4cute5tupleIJNS5_1CILi64EEENS7_ILi128EEES8_EEENS_10bfloat16_tEfNS_4arch4Sm80ELb0ELb0ELb1ELb0ELb1ELb0ELb0ELb0ELi2ELi2ELi4ELi2ELb1EEENS1_24CollectiveEpilogueBwdGQAISA_fSD_Li256ELb0ELb1EEENS1_19SingleTileSchedulerILb0ELb0ELb0ELi128EEEEEEEEEvNT_6ParamsE$_ZN4cute5tupleIJNS_15ArithmeticTupleIJiEEEEEC2ERKS2_ - $_ZN7cutlass13device_kernelIN5flash19enable_sm80_to_sm89INS1_16FlashAttnBwdSm80INS1_25CollectiveMainloopBwdSm80ILi2ELi2EN4cute5tupleIJNS5_1CILi64EEENS7_ILi128EEES8_EEENS_10bfloat16_tEfNS_4arch4Sm80ELb0ELb0ELb1ELb0ELb1ELb0ELb0ELb0ELi2ELi2ELi4ELi2ELb1EEENS1_24CollectiveEpilogueBwdGQAISA_fSD_Li256ELb0ELb1EEENS1_19SingleTileSchedulerILb0ELb0ELb0ELi128EEEEEEEEEvNT_6ParamsE$_ZN4cute5tupleIJNS_15ArithmeticTupleIJNS_1CILi0EEEiEEEEEC2ERKS4_)
$_ZN7cutlass13device_kernelIN5flash19enable_sm80_to_sm89INS1_16FlashAttnBwdSm80INS1_25CollectiveMainloopBwdSm80ILi2ELi2EN4cute5tupleIJNS5_1CILi64EEENS7_ILi128EEES8_EEENS_10bfloat16_tEfNS_4arch4Sm80ELb0ELb0ELb1ELb0ELb1ELb0ELb0ELb0ELi2ELi2ELi4ELi2ELb1EEENS1_24CollectiveEpilogueBwdGQAISA_fSD_Li256ELb0ELb1EEENS1_19SingleTileSchedulerILb0ELb0ELb0ELi128EEEEEEEEEvNT_6ParamsE$_ZN4cute5tupleIJNS_15ArithmeticTupleIJNS_1CILi0EEEiEEEEEC2ERKS4_:
[----:B------:R-:W-:Y:S02]  /*6e30*/  MOV R10, 0x6e50 ;  /* 0x00006e50000a7802 */ /* 0x000fe40000000f00 */
[----:B------:R-:W-:Y:S05]  /*6e40*/  CALL.REL.NOINC `($_ZN7cutlass13device_kernelIN5flash19enable_sm80_to_sm89INS1_16FlashAttnBwdSm80INS1_25CollectiveMainloopBwdSm80ILi2ELi2EN4cute5tupleIJNS5_1CILi64EEENS7_ILi128EEES8_EEENS_10bfloat16_tEfNS_4arch4Sm80ELb0ELb0ELb1ELb0ELb1ELb0ELb0ELb0ELi2ELi2ELi4ELi2ELb1EEENS1_24CollectiveEpilogueBwdGQAISA_fSD_Li256ELb0ELb1EEENS1_19SingleTileSchedulerILb0ELb0ELb0ELi128EEEEEEEEEvNT_6ParamsE$_ZN4cute3eso3ESOILb0ELb1EJNS_15ArithmeticTupleIJNS_1CILi0EEEiEEEEEC2ERKS5_) ;  /* 0xfffff56000007944 */ /* 0x000fea0003c3ffff */
[----:B------:R-:W-:-:S04]  /*6e50*/  MOV R17, 0x0 ;  /* 0x0000000000117802 */ /* 0x000fc80000000f00 */
[----:B------:R-:W-:Y:S05]  /*6e60*/  RET.REL.NODEC R16 `(_ZN7cutlass13device_kernelIN5flash19enable_sm80_to_sm89INS1_16FlashAttnBwdSm80INS1_25CollectiveMainloopBwdSm80ILi2ELi2EN4cute5tupleIJNS5_1CILi64EEENS7_ILi128EEES8_EEENS_10bfloat16_tEfNS_4arch4Sm80ELb0ELb0ELb1ELb0ELb1ELb0ELb0ELb0ELi2ELi2ELi4ELi2ELb1EEENS1_24CollectiveEpilogueBwdGQAISA_fSD_Li256ELb0ELb1EEENS1_19SingleTileSchedulerILb0ELb0ELb0ELi128EEEEEEEEEvNT_6ParamsE) ;  /* 0xffff919010007950 */ /* 0x000fea0003c3ffff */
        .type           $_ZN7cutlass13device_kernelIN5flash19enable_sm80_to_sm89INS1_16FlashAttnBwdSm80INS1_25CollectiveMainloopBwdSm80ILi2ELi2EN4cute5tupleIJNS5_1CILi64EEENS7_ILi128EEES8_EEENS_10bfloat16_tEfNS_4arch4Sm80ELb0ELb0ELb1ELb0ELb1ELb0ELb0ELb0ELi2ELi2ELi4ELi2ELb1EEENS1_24CollectiveEpilogueBwdGQAISA_fSD_Li256ELb0ELb1EEENS1_19SingleTileSchedulerILb0ELb0ELb0ELi128EEEEEEEEEvNT_6ParamsE$_ZN4cute5tupleIJNS_15ArithmeticTupleIJiEEEEEC2ERKS2_,@function
        .size           $_ZN7cutlass13device_kernelIN5flash19enable_sm80_to_sm89INS1_16FlashAttnBwdSm80INS1_25CollectiveMainloopBwdSm80ILi2ELi2EN4cute5tupleIJNS5_1CILi64EEENS7_ILi128EEES8_EEENS_10bfloat16_tEfNS_4arch4Sm80ELb0ELb0ELb1ELb0ELb1ELb0ELb0ELb0ELi2ELi2ELi4ELi2ELb1EEENS1_24CollectiveEpilogueBwdGQAISA_fSD_Li256ELb0ELb1EEENS1_19SingleTileSchedulerILb0ELb0ELb0ELi128EEEEEEEEEvNT_6ParamsE$_ZN4cute5tupleIJNS_15ArithmeticTupleIJiEEEEEC2ERKS2_,($_ZN7cutlass13device_kernelIN5flash19enable_sm80_to_sm89INS1_16FlashAttnBwdSm80INS1_25CollectiveMainloopBwdSm80ILi2ELi2EN4cute5tupleIJNS5_1CILi64EEENS7_ILi128EEES8_EEENS_10bfloat16_tEfNS_4arch4Sm80ELb0ELb0ELb1ELb0ELb1ELb0ELb0ELb0ELi2ELi2ELi4ELi2ELb1EEENS1_24CollectiveEpilogueBwdGQAISA_fSD_Li256ELb0ELb1EEENS1_19SingleTileSchedulerILb0ELb0ELb0ELi128EEEEEEEEEvNT_6ParamsE$_ZN4cute5tupleIJNS_15ArithmeticTupleIJiiEEEEEC2ERKS2_ - $_ZN7cutlass13device_kernelIN5flash19enable_sm80_to_sm89INS1_16FlashAttnBwdSm80INS1_25CollectiveMainloopBwdSm80ILi2ELi2EN4cute5tupleIJNS5_1CILi64EEENS7_ILi128EEES8_EEENS_10bfloat16_tEfNS_4arch4Sm80ELb0ELb0ELb1ELb0ELb1ELb0ELb0ELb0ELi2ELi2ELi4ELi2ELb1EEENS1_24CollectiveEpilogueBwdGQAISA_fSD_Li256ELb0ELb1EEENS1_19SingleTileSchedulerILb0ELb0ELb0ELi128EEEEEEEEEvNT_6ParamsE$_ZN4cute5tupleIJNS_15ArithmeticTupleIJiEEEEEC2ERKS2_)
$_ZN7cutlass13device_kernelIN5flash19enable_sm80_to_sm89INS1_16FlashAttnBwdSm80INS1_25CollectiveMainloopBwdSm80ILi2ELi2EN4cute5tupleIJNS5_1CILi64EEENS7_ILi128EEES8_EEENS_10bfloat16_tEfNS_4arch4Sm80ELb0ELb0ELb1ELb0ELb1ELb0ELb0ELb0ELi2ELi2ELi4ELi2ELb1EEENS1_24CollectiveEpilogueBwdGQAISA_fSD_Li256ELb0ELb1EEENS1_19SingleTileSchedulerILb0ELb0ELb0ELi128EEEEEEEEEvNT_6ParamsE$_ZN4cute5tupleIJNS_15ArithmeticTupleIJiEEEEEC2ERKS2_:
[----:B------:R-:W-:Y:S02]  /*6e70*/  MOV R8, 0x6e90 ;  /* 0x00006e9000087802 */ /* 0x000fe40000000f00 */
[----:B------:R-:W-:Y:S05]  /*6e80*/  CALL.REL.NOINC `($_ZN7cutlass13device_kernelIN5flash19enable_sm80_to_sm89INS1_16FlashAttnBwdSm80INS1_25CollectiveMainloopBwdSm80ILi2ELi2EN4cute5tupleIJNS5_1CILi64EEENS7_ILi128EEES8_EEENS_10bfloat16_tEfNS_4arch4Sm80ELb0ELb0ELb1ELb0ELb1ELb0ELb0ELb0ELi2ELi2ELi4ELi2ELb1EEENS1_24CollectiveEpilogueBwdGQAISA_fSD_Li256ELb0ELb1EEENS1_19SingleTileSchedulerILb0ELb0ELb0ELi128EEEEEEEEEvNT_6ParamsE$_ZN4cute3eso3ESOILb0ELb1EJNS_15ArithmeticTupleIJiEEEEEC2ERKS3_) ;  /* 0xfffff56000007944 */ /* 0x000fea0003c3ffff */
[----:B------:R-:W-:-:S04]  /*6e90*/  MOV R11, 0x0 ;  /* 0x00000000000b7802 */ /* 0x000fc80000000f00 */
[----:B------:R-:W-:Y:S05]  /*6ea0*/  RET.REL.NODEC R10 `(_ZN7cutlass13device_kernelIN5flash19enable_sm80_to_sm89INS1_16FlashAttnBwdSm80INS1_25CollectiveMainloopBwdSm80ILi2ELi2EN4cute5tupleIJNS5_1CILi64EEENS7_ILi128EEES8_EEENS_10bfloat16_tEfNS_4arch4Sm80ELb0ELb0ELb1ELb0ELb1ELb0ELb0ELb0ELi2ELi2ELi4ELi2ELb1EEENS1_24CollectiveEpilogueBwdGQAISA_fSD_Li256ELb0ELb1EEENS1_19SingleTileSchedulerILb0ELb0ELb0ELi128EEEEEEEEEvNT_6ParamsE) ;  /* 0xffff91500a007950 */ /* 0x000fea0003c3ffff */
        .type           $_ZN7cutlass13device_kernelIN5flash19enable_sm80_to_sm89INS1_16FlashAttnBwdSm80INS1_25CollectiveMainloopBwdSm80ILi2ELi2EN4cute5tupleIJNS5_1CILi64EEENS7_ILi128EEES8_EEENS_10bfloat16_tEfNS_4arch4Sm80ELb0ELb0ELb1ELb0ELb1ELb0ELb0ELb0ELi2ELi2ELi4ELi2ELb1EEENS1_24CollectiveEpilogueBwdGQAISA_fSD_Li256ELb0ELb1EEENS1_19SingleTileSchedulerILb0ELb0ELb0ELi128EEEEEEEEEvNT_6ParamsE$_ZN4cute5tupleIJNS_15ArithmeticTupleIJiiEEEEEC2ERKS2_,@function
        .size           $_ZN7cutlass13device_kernelIN5flash19enable_sm80_to_sm89INS1_16FlashAttnBwdSm80INS1_25CollectiveMainloopBwdSm80ILi2ELi2EN4cute5tupleIJNS5_1CILi64EEENS7_ILi128EEES8_EEENS_10bfloat16_tEfNS_4arch4Sm80ELb0ELb0ELb1ELb0ELb1ELb0ELb0ELb0ELi2ELi2ELi4ELi2ELb1EEENS1_24CollectiveEpilogueBwdGQAISA_fSD_Li256ELb0ELb1EEENS1_19SingleTileSchedulerILb0ELb0ELb0ELi128EEEEEEEEEvNT_6ParamsE$_ZN4cute5tupleIJNS_15ArithmeticTupleIJiiEEEEEC2ERKS2_,($_ZN7cutlass13device_kernelIN5flash19enable_sm80_to_sm89INS1_16FlashAttnBwdSm80INS1_25CollectiveMainloopBwdSm80ILi2ELi2EN4cute5tupleIJNS5_1CILi64EEENS7_ILi128EEES8_EEENS_10bfloat16_tEfNS_4arch4Sm80ELb0ELb0ELb1ELb0ELb1ELb0ELb0ELb0ELi2ELi2ELi4ELi2ELb1EEENS1_24CollectiveEpilogueBwdGQAISA_fSD_Li256ELb0ELb1EEENS1_19SingleTileSchedulerILb0ELb0ELb0ELi128EEEEEEEEEvNT_6ParamsE$_ZN4cute5tupleIJNS_15ArithmeticTupleIJiiEEEiiiEEC2ERKS2_RKiS7_S7_ - $_ZN7cutlass13device_kernelIN5flash19enable_sm80_to_sm89INS1_16FlashAttnBwdSm80INS1_25CollectiveMainloopBwdSm80ILi2ELi2EN4cute5tupleIJNS5_1CILi64EEENS7_ILi128EEES8_EEENS_10bfloat16_tEfNS_4arch4Sm80ELb0ELb0ELb1ELb0ELb1ELb0ELb0ELb0ELi2ELi2ELi4ELi2ELb1EEENS1_24CollectiveEpilogueBwdGQAISA_fSD_Li256ELb0ELb1EEENS1_19SingleTileSchedulerILb0ELb0ELb0ELi128EEEEEEEEEvNT_6ParamsE$_ZN4cute5tupleIJNS_15ArithmeticTupleIJiiEEEEEC2ERKS2_)
$_ZN7cutlass13device_kernelIN5flash19enable_sm80_to_sm89INS1_16FlashAttnBwdSm80INS1_25CollectiveMainloopBwdSm80ILi2ELi2EN4cute5tupleIJNS5_1CILi64EEENS7_ILi128EEES8_EEENS_10bfloat16_tEfNS_4arch4Sm80ELb0ELb0ELb1ELb0ELb1ELb0ELb0ELb0ELi2ELi2ELi4ELi2ELb1EEENS1_24CollectiveEpilogueBwdGQAISA_fSD_Li256ELb0ELb1EEENS1_19SingleTileSchedulerILb0ELb0ELb0ELi128EEEEEEEEEvNT_6ParamsE$_ZN4cute5tupleIJNS_15ArithmeticTupleIJiiEEEEEC2ERKS2_:
[----:B------:R-:W-:Y:S02]  /*6eb0*/  MOV R8, 0x6ed0 ;  /* 0x00006ed000087802 */ /* 0x000fe40000000f00 */
[----:B------:R-:W-:Y:S05]  /*6ec0*/  CALL.REL.NOINC `($_ZN7cutlass13device_kernelIN5flash19enable_sm80_to_sm89INS1_16FlashAttnBwdSm80INS1_25CollectiveMainloopBwdSm80ILi2ELi2EN4cute5tupleIJNS5_1CILi64EEENS7_ILi128EEES8_EEENS_10bfloat16_tEfNS_4arch4Sm80ELb0ELb0ELb1ELb0ELb1ELb0ELb0ELb0ELi2ELi2ELi4ELi2ELb1EEENS1_24CollectiveEpilogueBwdGQAISA_fSD_Li256ELb0ELb1EEENS1_19SingleTileSchedulerILb0ELb0ELb0ELi128EEEEEEEEEvNT_6ParamsE$_ZN4cute3eso3ESOILb0ELb1EJNS_15ArithmeticTupleIJiiEEEEEC2ERKS3_) ;  /* 0xfffff57000007944 */ /* 0x000fea0003c3ffff */
[----:B------:R-:W-:-:S04]  /*6ed0*/  MOV R11, 0x0 ;  /* 0x00000000000b7802 */ /* 0x000fc80000000f00 */
[----:B------:R-:W-:Y:S05]  /*6ee0*/  RET.REL.NODEC R10 `(_ZN7cutlass13device_kernelIN5flash19enable_sm80_to_sm89INS1_16FlashAttnBwdSm80INS1_25CollectiveMainloopBwdSm80ILi2ELi2EN4cute5tupleIJNS5_1CILi64EEENS7_ILi128EEES8_EEENS_10bfloat16_tEfNS_4arch4Sm80ELb0ELb0ELb1ELb0ELb1ELb0ELb0ELb0ELi2ELi2ELi4ELi2ELb1EEENS1_24CollectiveEpilogueBwdGQAISA_fSD_Li256ELb0ELb1EEENS1_19SingleTileSchedulerILb0ELb0ELb0ELi128EEEEEEEEEvNT_6ParamsE) ;  /* 0xffff91100a007950 */ /* 0x000fea0003c3ffff */
        .type           $_ZN7cutlass13device_kernelIN5flash19enable_sm80_to_sm89INS1_16FlashAttnBwdSm80INS1_25CollectiveMainloopBwdSm80ILi2ELi2EN4cute5tupleIJNS5_1CILi64EEENS7_ILi128EEES8_EEENS_10bfloat16_tEfNS_4arch4Sm80ELb0ELb0ELb1ELb0ELb1ELb0ELb0ELb0ELi2ELi2ELi4ELi2ELb1EEENS1_24CollectiveEpilogueBwdGQAISA_fSD_Li256ELb0ELb1EEENS1_19SingleTileSchedulerILb0ELb0ELb0ELi128EEEEEEEEEvNT_6ParamsE$_ZN4cute5tupleIJNS_15ArithmeticTupleIJiiEEEiiiEEC2ERKS2_RKiS7_S7_,@function
        .size           $_ZN7cutlass13device_kernelIN5flash19enable_sm80_to_sm89INS1_16FlashAttnBwdSm80INS1_25CollectiveMainloopBwdSm80ILi2ELi2EN4cute5tupleIJNS5_1CILi64EEENS7_ILi128EEES8_EEENS_10bfloat16_tEfNS_4arch4Sm80ELb0ELb0ELb1ELb0ELb1ELb0ELb0ELb0ELi2ELi2ELi4ELi2ELb1EEENS1_24CollectiveEpilogueBwdGQAISA_fSD_Li256ELb0ELb1EEENS1_19SingleTileSchedulerILb0ELb0ELb0ELi128EEEEEEEEEvNT_6ParamsE$_ZN4cute5tupleIJNS_15ArithmeticTupleIJiiEEEiiiEEC2ERKS2_RKiS7_S7_,($_ZN7cutlass13device_kernelIN5flash19enable_sm80_to_sm89INS1_16FlashAttnBwdSm80INS1_25CollectiveMainloopBwdSm80ILi2ELi2EN4cute5tupleIJNS5_1CILi64EEENS7_ILi128EEES8_EEENS_10bfloat16_tEfNS_4arch4Sm80ELb0ELb0ELb1ELb0ELb1ELb0ELb0ELb0ELi2ELi2ELi4ELi2ELb1EEENS1_24CollectiveEpilogueBwdGQAISA_fSD_Li256ELb0ELb1EEENS1_19SingleTileSchedulerILb0ELb0ELb0ELi128EEEEEEEEEvNT_6ParamsE$_ZN4cute5tupleIJNS_1CILi0EEES2_S2_iEEC2ERKS2_S5_S5_RKi - $_ZN7cutlass13device_kernelIN5flash19enable_sm80_to_sm89INS1_16FlashAttnBwdSm80INS1_25CollectiveMainloopBwdSm80ILi2ELi2EN4cute5tupleIJNS5_1CILi64EEENS7_ILi128EEES8_EEENS_10bfloat16_tEfNS_4arch4Sm80ELb0ELb0ELb1ELb0ELb1ELb0ELb0ELb0ELi2ELi2ELi4ELi2ELb1EEENS1_24CollectiveEpilogueBwdGQAISA_fSD_Li256ELb0ELb1EEENS1_19SingleTileSchedulerILb0ELb0ELb0ELi128EEEEEEEEEvNT_6ParamsE$_ZN4cute5tupleIJNS_15ArithmeticTupleIJiiEEEiiiEEC2ERKS2_RKiS7_S7_)
$_ZN7cutlass13device_kernelIN5flash19enable_sm80_to_sm89INS1_16FlashAttnBwdSm80INS1_25CollectiveMainloopBwdSm80ILi2ELi2EN4cute5tupleIJNS5_1CILi64EEENS7_ILi128EEES8_EEENS_10bfloat16_tEfNS_4arch4Sm80ELb0ELb0ELb1ELb0ELb1ELb0ELb0ELb0ELi2ELi2ELi4ELi2ELb1EEENS1_24CollectiveEpilogueBwdGQAISA_fSD_Li256ELb0ELb1EEENS1_19SingleTileSchedulerILb0ELb0ELb0ELi128EEEEEEEEEvNT_6ParamsE$_ZN4cute5tupleIJNS_15ArithmeticTupleIJiiEEEiiiEEC2ERKS2_RKiS7_S7_:
[----:B------:R-:W-:Y:S02]  /*6ef0*/  MOV R18, 0x6f10 ;  /* 0x00006f1000127802 */ /* 0x000fe40000000f00 */
[----:B------:R-:W-:Y:S05]  /*6f00*/  CALL.REL.NOINC `($_ZN7cutlass13device_kernelIN5flash19enable_sm80_to_sm89INS1_16FlashAttnBwdSm80INS1_25CollectiveMainloopBwdSm80ILi2ELi2EN4cute5tupleIJNS5_1CILi64EEENS7_ILi128EEES8_EEENS_10bfloat16_tEfNS_4arch4Sm80ELb0ELb0ELb1ELb0ELb1ELb0ELb0ELb0ELi2ELi2ELi4ELi2ELb1EEENS1_24CollectiveEpilogueBwdGQAISA_fSD_Li256ELb0ELb1EEENS1_19SingleTileSchedulerILb0ELb0ELb0ELi128EEEEEEEEEvNT_6ParamsE$_ZN4cute3eso3ESOILb0ELb0EJNS_15ArithmeticTupleIJiiEEEiiiEEC2ERKS3_RKiS8_S8_) ;  /* 0xfffff16000007944 */ /* 0x000fea0003c3ffff */
[----:B------:R-:W-:-:S04]  /*6f10*/  MOV R51, 0x0 ;  /* 0x0000000000337802 */ /* 0x000fc80000000f00 */
[----:B------:R-:W-:Y:S05]  /*6f20*/  RET.REL.NODEC R50 `(_ZN7cutlass13device_kernelIN5flash19enable_sm80_to_sm89INS1_16FlashAttnBwdSm80INS1_25CollectiveMainloopBwdSm80ILi2ELi2EN4cute5tupleIJNS5_1CILi64EEENS7_ILi128EEES8_EEENS_10bfloat16_tEfNS_4arch4Sm80ELb0ELb0ELb1ELb0ELb1ELb0ELb0ELb0ELi2ELi2ELi4ELi2ELb1EEENS1_24CollectiveEpilogueBwdGQAISA_fSD_Li256ELb0ELb1EEENS1_19SingleTileSchedulerILb0ELb0ELb0ELi128EEEEEEEEEvNT_6ParamsE) ;  /* 0xffff90d032007950 */ /* 0x000fea0003c3ffff */
        .type           $_ZN7cutlass13device_kernelIN5flash19enable_sm80_to_sm89INS1_16FlashAttnBwdSm80INS1_25CollectiveMainloopBwdSm80ILi2ELi2EN4cute5tupleIJNS5_1CILi64EEENS7_ILi128EEES8_EEENS_10bfloat16_tEfNS_4arch4Sm80ELb0ELb0ELb1ELb0ELb1ELb0ELb0ELb0ELi2ELi2ELi4ELi2ELb1EEENS1_24CollectiveEpilogueBwdGQAISA_fSD_Li256ELb0ELb1EEENS1_19SingleTileSchedulerILb0ELb0ELb0ELi128EEEEEEEEEvNT_6ParamsE$_ZN4cute5tupleIJNS_1CILi0EEES2_S2_iEEC2ERKS2_S5_S5_RKi,@function
        .size           $_ZN7cutlass13device_kernelIN5flash19enable_sm80_to_sm89INS1_16FlashAttnBwdSm80INS1_25CollectiveMainloopBwdSm80ILi2ELi2EN4cute5tupleIJNS5_1CILi64EEENS7_ILi128EEES8_EEENS_10bfloat16_tEfNS_4arch4Sm80ELb0ELb0ELb1ELb0ELb1ELb0ELb0ELb0ELi2ELi2ELi4ELi2ELb1EEENS1_24CollectiveEpilogueBwdGQAISA_fSD_Li256ELb0ELb1EEENS1_19SingleTileSchedulerILb0ELb0ELb0ELi128EEEEEEEEEvNT_6ParamsE$_ZN4cute5tupleIJNS_1CILi0EEES2_S2_iEEC2ERKS2_S5_S5_RKi,($_ZN7cutlass13device_kernelIN5flash19enable_sm80_to_sm89INS1_16FlashAttnBwdSm80INS1_25CollectiveMainloopBwdSm80ILi2ELi2EN4cute5tupleIJNS5_1CILi64EEENS7_ILi128EEES8_EEENS_10bfloat16_tEfNS_4arch4Sm80ELb0ELb0ELb1ELb0ELb1ELb0ELb0ELb0ELi2ELi2ELi4ELi2ELb1EEENS1_24CollectiveEpilogueBwdGQAISA_fSD_Li256ELb0ELb1EEENS1_19SingleTileSchedulerILb0ELb0ELb0ELi128EEEEEEEEEvNT_6ParamsE$_ZN4cute5tupleIJNS_1CILi0EEES2_iEEC2ERKS2_S5_RKi - $_ZN7cutlass13device_kernelIN5flash19enable_sm80_to_sm89INS1_16FlashAttnBwdSm80INS1_25CollectiveMainloopBwdSm80ILi2ELi2EN4cute5tupleIJNS5_1CILi64EEENS7_ILi128EEES8_EEENS_10bfloat16_tEfNS_4arch4Sm80ELb0ELb0ELb1ELb0ELb1ELb0ELb0ELb0ELi2ELi2ELi4ELi2ELb1EEENS1_24CollectiveEpilogueBwdGQAISA_fSD_Li256ELb0ELb1EEENS1_19SingleTileSchedulerILb0ELb0ELb0ELi128EEEEEEEEEvNT_6ParamsE$_ZN4cute5tupleIJNS_1CILi0EEES2_S2_iEEC2ERKS2_S5_S5_RKi)
$_ZN7cutlass13device_kernelIN5flash19enable_sm80_to_sm89INS1_16FlashAttnBwdSm80INS1_25CollectiveMainloopBwdSm80ILi2ELi2EN4cute5tupleIJNS5_1CILi64EEENS7_ILi128EEES8_EEENS_10bfloat16_tEfNS_4arch4Sm80ELb0ELb0ELb1ELb0ELb1ELb0ELb0ELb0ELi2ELi2ELi4ELi2ELb1EEENS1_24CollectiveEpilogueBwdGQAISA_fSD_Li256ELb0ELb1EEENS1_19SingleTileSchedulerILb0ELb0ELb0ELi128EEEEEEEEEvNT_6ParamsE$_ZN4cute5tupleIJNS_1CILi0EEES2_S2_iEEC2ERKS2_S5_S5_RKi:
[----:B------:R-:W-:Y:S02]  /*6f30*/  MOV R10, 0x6f50 ;  /* 0x00006f50000a7802 */ /* 0x000fe40000000f00 */
[----:B------:R-:W-:Y:S05]  /*6f40*/  CALL.REL.NOINC `($_ZN7cutlass13device_kernelIN5flash19enable_sm80_to_sm89INS1_16FlashAttnBwdSm80INS1_25CollectiveMainloopBwdSm80ILi2ELi2EN4cute5tupleIJNS5_1CILi64EEENS7_ILi128EEES8_EEENS_10bfloat16_tEfNS_4arch4Sm80ELb0ELb0ELb1ELb0ELb1ELb0ELb0ELb0ELi2ELi2ELi4ELi2ELb1EEENS1_24CollectiveEpilogueBwdGQAISA_fSD_Li256ELb0ELb1EEENS1_19SingleTileSchedulerILb0ELb0ELb0ELi128EEEEEEEEEvNT_6ParamsE$_ZN4cute3eso3ESOILb1ELb0EJNS_1CILi0EEES3_S3_iEEC2ERKS3_S6_S6_RKi) ;  /* 0xfffff7a000007944 */ /* 0x000fea0003c3ffff */
[----:B------:R-:W-:-:S04]  /*6f50*/  MOV R17, 0x0 ;  /* 0x0000000000117802 */ /* 0x000fc80000000f00 */
[----:B------:R-:W-:Y:S05]  /*6f60*/  RET.REL.NODEC R16 `(_ZN7cutlass13device_kernelIN5flash19enable_sm80_to_sm89INS1_16FlashAttnBwdSm80INS1_25CollectiveMainloopBwdSm80ILi2ELi2EN4cute5tupleIJNS5_1CILi64EEENS7_ILi128EEES8_EEENS_10bfloat16_tEfNS_4arch4Sm80ELb0ELb0ELb1ELb0ELb1ELb0ELb0ELb0ELi2ELi2ELi4ELi2ELb1EEENS1_24CollectiveEpilogueBwdGQAISA_fSD_Li256ELb0ELb1EEENS1_19SingleTileSchedulerILb0ELb0ELb0ELi128EEEEEEEEEvNT_6ParamsE) ;  /* 0xffff909010007950 */ /* 0x000fea0003c3ffff */
        .type           $_ZN7cutlass13device_kernelIN5flash19enable_sm80_to_sm89INS1_16FlashAttnBwdSm80INS1_25CollectiveMainloopBwdSm80ILi2ELi2EN4cute5tupleIJNS5_1CILi64EEENS7_ILi128EEES8_EEENS_10bfloat16_tEfNS_4arch4Sm80ELb0ELb0ELb1ELb0ELb1ELb0ELb0ELb0ELi2ELi2ELi4ELi2ELb1EEENS1_24CollectiveEpilogueBwdGQAISA_fSD_Li256ELb0ELb1EEENS1_19SingleTileSchedulerILb0ELb0ELb0ELi128EEEEEEEEEvNT_6ParamsE$_ZN4cute5tupleIJNS_1CILi0EEES2_iEEC2ERKS2_S5_RKi,@function
        .size           $_ZN7cutlass13device_kernelIN5flash19enable_sm80_to_sm89INS1_16FlashAttnBwdSm80INS1_25CollectiveMainloopBwdSm80ILi2ELi2EN4cute5tupleIJNS5_1CILi64EEENS7_ILi128EEES8_EEENS_10bfloat16_tEfNS_4arch4Sm80ELb0ELb0ELb1ELb0ELb1ELb0ELb0ELb0ELi2ELi2ELi4ELi2ELb1EEENS1_24CollectiveEpilogueBwdGQAISA_fSD_Li256ELb0ELb1EEENS1_19SingleTileSchedulerILb0ELb0ELb0ELi128EEEEEEEEEvNT_6ParamsE$_ZN4cute5tupleIJNS_1CILi0EEES2_iEEC2ERKS2_S5_RKi,($_ZN7cutlass13device_kernelIN5flash19enable_sm80_to_sm89INS1_16FlashAttnBwdSm80INS1_25CollectiveMainloopBwdSm80ILi2ELi2EN4cute5tupleIJNS5_1CILi64EEENS7_ILi128EEES8_EEENS_10bfloat16_tEfNS_4arch4Sm80ELb0ELb0ELb1ELb0ELb1ELb0ELb0ELb0ELi2ELi2ELi4ELi2ELb1EEENS1_24CollectiveEpilogueBwdGQAISA_fSD_Li256ELb0ELb1EEENS1_19SingleTileSchedulerILb0ELb0ELb0ELi128EEEEEEEEEvNT_6ParamsE$_ZN4cute5tupleIJNS_1CILi0EEES2_iiEEC2ERKS2_S5_RKiS7_ - $_ZN7cutlass13device_kernelIN5flash19enable_sm80_to_sm89INS1_16FlashAttnBwdSm80INS1_25CollectiveMainloopBwdSm80ILi2ELi2EN4cute5tupleIJNS5_1CILi64EEENS7_ILi128EEES8_EEENS_10bfloat16_tEfNS_4arch4Sm80ELb0ELb0ELb1ELb0ELb1ELb0ELb0ELb0ELi2ELi2ELi4ELi2ELb1EEENS1_24CollectiveEpilogueBwdGQAISA_fSD_Li256ELb0ELb1EEENS1_19SingleTileSchedulerILb0ELb0ELb0ELi128EEEEEEEEEvNT_6ParamsE$_ZN4cute5tupleIJNS_1CILi0EEES2_iEEC2ERKS2_S5_RKi)
$_ZN7cutlass13device_kernelIN5flash19enable_sm80_to_sm89INS1_16FlashAttnBwdSm80INS1_25CollectiveMainloopBwdSm80ILi2ELi2EN4cute5tupleIJNS5_1CILi64EEENS7_ILi128EEES8_EEENS_10bfloat16_tEfNS_4arch4Sm80ELb0ELb0ELb1ELb0ELb1ELb0ELb0ELb0ELi2ELi2ELi4ELi2ELb1EEENS1_24CollectiveEpilogueBwdGQAISA_fSD_Li256ELb0ELb1EEENS1_19SingleTileSchedulerILb0ELb0ELb0ELi128EEEEEEEEEvNT_6ParamsE$_ZN4cute5tupleIJNS_1CILi0EEES2_iEEC2ERKS2_S5_RKi:
[----:B------:R-:W-:Y:S02]  /*6f70*/  MOV R16, 0x6f90 ;  /* 0x00006f9000107802 */ /* 0x000fe40000000f00 */
[----:B------:R-:W-:Y:S05]  /*6f80*/  CALL.REL.NOINC `($_ZN7cutlass13device_kernelIN5flash19enable_sm80_to_sm89INS1_16FlashAttnBwdSm80INS1_25CollectiveMainloopBwdSm80ILi2ELi2EN4cute5tupleIJNS5_1CILi64EEENS7_ILi128EEES8_EEENS_10bfloat16_tEfNS_4arch4Sm80ELb0ELb0ELb1ELb0ELb1ELb0ELb0ELb0ELi2ELi2ELi4ELi2ELb1EEENS1_24CollectiveEpilogueBwdGQAISA_fSD_Li256ELb0ELb1EEENS1_19SingleTileSchedulerILb0ELb0ELb0ELi128EEEEEEEEEvNT_6ParamsE$_ZN4cute3eso3ESOILb1ELb0EJNS_1CILi0EEES3_iEEC2ERKS3_S6_RKi) ;  /* 0xfffff7b000007944 */ /* 0x000fea0003c3ffff */
[----:B-1----:R-:W-:Y:S02]  /*6f90*/  MOV R6, R18 ;  /* 0x0000001200067202 */ /* 0x002fe40000000f00 */
[----:B------:R-:W-:-:S04]  /*6fa0*/  MOV R7, 0x0 ;  /* 0x0000000000077802 */ /* 0x000fc80000000f00 */
[----:B------:R-:W-:Y:S05]  /*6fb0*/  RET.REL.NODEC R6 `(_ZN7cutlass13device_kernelIN5flash19enable_sm80_to_sm89INS1_16FlashAttnBwdSm80INS1_25CollectiveMainloopBwdSm80ILi2ELi2EN4cute5tupleIJNS5_1CILi64EEENS7_ILi128EEES8_EEENS_10bfloat16_tEfNS_4arch4Sm80ELb0ELb0ELb1ELb0ELb1ELb0ELb0ELb0ELi2ELi2ELi4ELi2ELb1EEENS1_24CollectiveEpilogueBwdGQAISA_fSD_Li256ELb0ELb1EEENS1_19SingleTileSchedulerILb0ELb0ELb0ELi128EEEEEEEEEvNT_6ParamsE) ;  /* 0xffff904006007950 */ /* 0x000fea0003c3ffff */
        .type           $_ZN7cutlass13device_kernelIN5flash19enable_sm80_to_sm89INS1_16FlashAttnBwdSm80INS1_25CollectiveMainloopBwdSm80ILi2ELi2EN4cute5tupleIJNS5_1CILi64EEENS7_ILi128EEES8_EEENS_10bfloat16_tEfNS_4arch4Sm80ELb0ELb0ELb1ELb0ELb1ELb0ELb0ELb0ELi2ELi2ELi4ELi2ELb1EEENS1_24CollectiveEpilogueBwdGQAISA_fSD_Li256ELb0ELb1EEENS1_19SingleTileSchedulerILb0ELb0ELb0ELi128EEEEEEEEEvNT_6ParamsE$_ZN4cute5tupleIJNS_1CILi0EEES2_iiEEC2ERKS2_S5_RKiS7_,@function
        .size           $_ZN7cutlass13device_kernelIN5flash19enable_sm80_to_sm89INS1_16FlashAttnBwdSm80INS1_25CollectiveMainloopBwdSm80ILi2ELi2EN4cute5tupleIJNS5_1CILi64EEENS7_ILi128EEES8_EEENS_10bfloat16_tEfNS_4arch4Sm80ELb0ELb0ELb1ELb0ELb1ELb0ELb0ELb0ELi2ELi2ELi4ELi2ELb1EEENS1_24CollectiveEpilogueBwdGQAISA_fSD_Li256ELb0ELb1EEENS1_19SingleTileSchedulerILb0ELb0ELb0ELi128EEEEEEEEEvNT_6ParamsE$_ZN4cute5tupleIJNS_1CILi0EEES2_iiEEC2ERKS2_S5_RKiS7_,($_ZN7cutlass13device_kernelIN5flash19enable_sm80_to_sm89INS1_16FlashAttnBwdSm80INS1_25CollectiveMainloopBwdSm80ILi2ELi2EN4cute5tupleIJNS5_1CILi64EEENS7_ILi128EEES8_EEENS_10bfloat16_tEfNS_4arch4Sm80ELb0ELb0ELb1ELb0ELb1ELb0ELb0ELb0ELi2ELi2ELi4ELi2ELb1EEENS1_24CollectiveEpilogueBwdGQAISA_fSD_Li256ELb0ELb1EEENS1_19SingleTileSchedulerILb0ELb0ELb0ELi128EEEEEEEEEvNT_6ParamsE$_ZN4cute5tupleIJNS_1CILi0EEEiEEC2ERKS2_RKi - $_ZN7cutlass13device_kernelIN5flash19enable_sm80_to_sm89INS1_16FlashAttnBwdSm80INS1_25CollectiveMainloopBwdSm80ILi2ELi2EN4cute5tupleIJNS5_1CILi64EEENS7_ILi128EEES8_EEENS_10bfloat16_tEfNS_4arch4Sm80ELb0ELb0ELb1ELb0ELb1ELb0ELb0ELb0ELi2ELi2ELi4ELi2ELb1EEENS1_24CollectiveEpilogueBwdGQAISA_fSD_Li256ELb0ELb1EEENS1_19SingleTileSchedulerILb0ELb0ELb0ELi128EEEEEEEEEvNT_6ParamsE$_ZN4cute5tupleIJNS_1CILi0EEES2_iiEEC2ERKS2_S5_RKiS7_)
$_ZN7cutlass13device_kernelIN5flash19enable_sm80_to_sm89INS1_16FlashAttnBwdSm80INS1_25CollectiveMainloopBwdSm80ILi2ELi2EN4cute5tupleIJNS5_1CILi64EEENS7_ILi128EEES8_EEENS_10bfloat16_tEfNS_4arch4Sm80ELb0ELb0ELb1ELb0ELb1ELb0ELb0ELb0ELi2ELi2ELi4ELi2ELb1EEENS1_24CollectiveEpilogueBwdGQAISA_fSD_Li256ELb0ELb1EEENS1_19SingleTileSchedulerILb0ELb0ELb0ELi128EEEEEEEEEvNT_6ParamsE$_ZN4cute5tupleIJNS_1CILi0EEES2_iiEEC2ERKS2_S5_RKiS7_:
[----:B------:R-:W-:Y:S02]  /*6fc0*/  MOV R16, 0x6fe0 ;  /* 0x00006fe000107802 */ /* 0x000fe40000000f00 */
[----:B------:R-:W-:Y:S05]  /*6fd0*/  CALL.REL.NOINC `($_ZN7cutlass13device_kernelIN5flash19enable_sm80_to_sm89INS1_16FlashAttnBwdSm80INS1_25CollectiveMainloopBwdSm80ILi2ELi2EN4cute5tupleIJNS5_1CILi64EEENS7_ILi128EEES8_EEENS_10bfloat16_tEfNS_4arch4Sm80ELb0ELb0ELb1ELb0ELb1ELb0ELb0ELb0ELi2ELi2ELi4ELi2ELb1EEENS1_24CollectiveEpilogueBwdGQAISA_fSD_Li256ELb0ELb1EEENS1_19SingleTileSchedulerILb0ELb0ELb0ELi128EEEEEEEEEvNT_6ParamsE$_ZN4cute3eso3ESOILb1ELb0EJNS_1CILi0EEES3_iiEEC2ERKS3_S6_RKiS8_) ;  /* 0xfffff7f000007944 */ /* 0x000fea0003c3ffff */
[----:B------:R-:W-:Y:S02]  /*6fe0*/  MOV R16, R18 ;  /* 0x0000001200107202 */ /* 0x000fe40000000f00 */
[----:B------:R-:W-:-:S04]  /*6ff0*/  MOV R17, 0x0 ;  /* 0x0000000000117802 */ /* 0x000fc80000000f00 */
[----:B------:R-:W-:Y:S05]  /*7000*/  RET.REL.NODEC R16 `(_ZN7cutlass13device_kernelIN5flash19enable_sm80_to_sm89INS1_16FlashAttnBwdSm80INS1_25CollectiveMainloopBwdSm80ILi2ELi2EN4cute5tupleIJNS5_1CILi64EEENS7_ILi128EEES8_EEENS_10bfloat16_tEfNS_4arch4Sm80ELb0ELb0ELb1ELb0ELb1ELb0ELb0ELb0ELi2ELi2ELi4ELi2ELb1EEENS1_24CollectiveEpilogueBwdGQAISA_fSD_Li256ELb0ELb1EEENS1_19SingleTileSchedulerILb0ELb0ELb0ELi128EEEEEEEEEvNT_6ParamsE) ;  /* 0xffff8ff010007950 */ /* 0x000fea0003c3ffff */
        .type           $_ZN7cutlass13device_kernelIN5flash19enable_sm80_to_sm89INS1_16FlashAttnBwdSm80INS1_25CollectiveMainloopBwdSm80ILi2ELi2EN4cute5tupleIJNS5_1CILi64EEENS7_ILi128EEES8_EEENS_10bfloat16_tEfNS_4arch4Sm80ELb0ELb0ELb1ELb0ELb1ELb0ELb0ELb0ELi2ELi2ELi4ELi2ELb1EEENS1_24CollectiveEpilogueBwdGQAISA_fSD_Li256ELb0ELb1EEENS1_19SingleTileSchedulerILb0ELb0ELb0ELi128EEEEEEEEEvNT_6ParamsE$_ZN4cute5tupleIJNS_1CILi0EEEiEEC2ERKS2_RKi,@function
        .size           $_ZN7cutlass13device_kernelIN5flash19enable_sm80_to_sm89INS1_16FlashAttnBwdSm80INS1_25CollectiveMainloopBwdSm80ILi2ELi2EN4cute5tupleIJNS5_1CILi64EEENS7_ILi128EEES8_EEENS_10bfloat16_tEfNS_4arch4Sm80ELb0ELb0ELb1ELb0ELb1ELb0ELb0ELb0ELi2ELi2ELi4ELi2ELb1EEENS1_24CollectiveEpilogueBwdGQAISA_fSD_Li256ELb0ELb1EEENS1_19SingleTileSchedulerILb0ELb0ELb0ELi128EEEEEEEEEvNT_6ParamsE$_ZN4cute5tupleIJNS_1CILi0EEEiEEC2ERKS2_RKi,($_ZN7cutlass13device_kernelIN5flash19enable_sm80_to_sm89INS1_16FlashAttnBwdSm80INS1_25CollectiveMainloopBwdSm80ILi2ELi2EN4cute5tupleIJNS5_1CILi64EEENS7_ILi128EEES8_EEENS_10bfloat16_tEfNS_4arch4Sm80ELb0ELb0ELb1ELb0ELb1ELb0ELb0ELb0ELi2ELi2ELi4ELi2ELb1EEENS1_24CollectiveEpilogueBwdGQAISA_fSD_Li256ELb0ELb1EEENS1_19SingleTileSchedulerILb0ELb0ELb0ELi128EEEEEEEEEvNT_6ParamsE$_ZN4cute5tupleIJNS_1CILi0EEEiiiEEC2ERKS2_RKiS7_S7_ - $_ZN7cutlass13device_kernelIN5flash19enable_sm80_to_sm89INS1_16FlashAttnBwdSm80INS1_25CollectiveMainloopBwdSm80ILi2ELi2EN4cute5tupleIJNS5_1CILi64EEENS7_ILi128EEES8_EEENS_10bfloat16_tEfNS_4arch4Sm80ELb0ELb0ELb1ELb0ELb1ELb0ELb0ELb0ELi2ELi2ELi4ELi2ELb1EEENS1_24CollectiveEpilogueBwdGQAISA_fSD_Li256ELb0ELb1EEENS1_19SingleTileSchedulerILb0ELb0ELb0ELi128EEEEEEEEEvNT_6ParamsE$_ZN4cute5tupleIJNS_1CILi0EEEiEEC2ERKS2_RKi)
$_ZN7cutlass13device_kernelIN5flash19enable_sm80_to_sm89INS1_16FlashAttnBwdSm80INS1_25CollectiveMainloopBwdSm80ILi2ELi2EN4cute5tupleIJNS5_1CILi64EEENS7_ILi128EEES8_EEENS_10bfloat16_tEfNS_4arch4Sm80ELb0ELb0ELb1ELb0ELb1ELb0ELb0ELb0ELi2ELi2ELi4ELi2ELb1EEENS1_24CollectiveEpilogueBwdGQAISA_fSD_Li256ELb0ELb1EEENS1_19SingleTileSchedulerILb0ELb0ELb0ELi128EEEEEEEEEvNT_6ParamsE$_ZN4cute5tupleIJNS_1CILi0EEEiEEC2ERKS2_RKi:
[----:B------:R-:W-:Y:S02]  /*7010*/  MOV R16, 0x7030 ;  /* 0x0000703000107802 */ /* 0x000fe40000000f00 */
[----:B------:R-:W-:Y:S05]  /*7020*/  CALL.REL.NOINC `($_ZN7cutlass13device_kernelIN5flash19enable_sm80_to_sm89INS1_16FlashAttnBwdSm80INS1_25CollectiveMainloopBwdSm80ILi2ELi2EN4cute5tupleIJNS5_1CILi64EEENS7_ILi128EEES8_EEENS_10bfloat16_tEfNS_4arch4Sm80ELb0ELb0ELb1ELb0ELb1ELb0ELb0ELb0ELi2ELi2ELi4ELi2ELb1EEENS1_24CollectiveEpilogueBwdGQAISA_fSD_Li256ELb0ELb1EEENS1_19SingleTileSchedulerILb0ELb0ELb0ELi128EEEEEEEEEvNT_6ParamsE$_ZN4cute3eso3ESOILb1ELb0EJNS_1CILi0EEEiEEC2ERKS3_RKi) ;  /* 0xfffff81000007944 */ /* 0x000fea0003c3ffff */
[----:B-1----:R-:W-:Y:S02]  /*7030*/  MOV R6, R18 ;  /* 0x0000001200067202 */ /* 0x002fe40000000f00 */
[----:B------:R-:W-:-:S04]  /*7040*/  MOV R7, 0x0 ;  /* 0x0000000000077802 */ /* 0x000fc80000000f00 */
[----:B------:R-:W-:Y:S05]  /*7050*/  RET.REL.NODEC R6 `(_ZN7cutlass13device_kernelIN5flash19enable_sm80_to_sm89INS1_16FlashAttnBwdSm80INS1_25CollectiveMainloopBwdSm80ILi2ELi2EN4cute5tupleIJNS5_1CILi64EEENS7_ILi128EEES8_EEENS_10bfloat16_tEfNS_4arch4Sm80ELb0ELb0ELb1ELb0ELb1ELb0ELb0ELb0ELi2ELi2ELi4ELi2ELb1EEENS1_24CollectiveEpilogueBwdGQAISA_fSD_Li256ELb0ELb1EEENS1_19SingleTileSchedulerILb0ELb0ELb0ELi128EEEEEEEEEvNT_6ParamsE) ;  /* 0xffff8fa006007950 */ /* 0x000fea0003c3ffff */
        .type           $_ZN7cutlass13device_kernelIN5flash19enable_sm80_to_sm89INS1_16FlashAttnBwdSm80INS1_25CollectiveMainloopBwdSm80ILi2ELi2EN4cute5tupleIJNS5_1CILi64EEENS7_ILi128EEES8_EEENS_10bfloat16_tEfNS_4arch4Sm80ELb0ELb0ELb1ELb0ELb1ELb0ELb0ELb0ELi2ELi2ELi4ELi2ELb1EEENS1_24CollectiveEpilogueBwdGQAISA_fSD_Li256ELb0ELb1EEENS1_19SingleTileSchedulerILb0ELb0ELb0ELi128EEEEEEEEEvNT_6ParamsE$_ZN4cute5tupleIJNS_1CILi0EEEiiiEEC2ERKS2_RKiS7_S7_,@function
        .size           $_ZN7cutlass13device_kernelIN5flash19enable_sm80_to_sm89INS1_16FlashAttnBwdSm80INS1_25CollectiveMainloopBwdSm80ILi2ELi2EN4cute5tupleIJNS5_1CILi64EEENS7_ILi128EEES8_EEENS_10bfloat16_tEfNS_4arch4Sm80ELb0ELb0ELb1ELb0ELb1ELb0ELb0ELb0ELi2ELi2ELi4ELi2ELb1EEENS1_24CollectiveEpilogueBwdGQAISA_fSD_Li256ELb0ELb1EEENS1_19SingleTileSchedulerILb0ELb0ELb0ELi128EEEEEEEEEvNT_6ParamsE$_ZN4cute5tupleIJNS_1CILi0EEEiiiEEC2ERKS2_RKiS7_S7_,($_ZN7cutlass13device_kernelIN5flash19enable_sm80_to_sm89INS1_16FlashAttnBwdSm80INS1_25CollectiveMainloopBwdSm80ILi2ELi2EN4cute5tupleIJNS5_1CILi64EEENS7_ILi128EEES8_EEENS_10bfloat16_tEfNS_4arch4Sm80ELb0ELb0ELb1ELb0ELb1ELb0ELb0ELb0ELi2ELi2ELi4ELi2ELb1EEENS1_24CollectiveEpilogueBwdGQAISA_fSD_Li256ELb0ELb1EEENS1_19SingleTileSchedulerILb0ELb0ELb0ELi128EEEEEEEEEvNT_6ParamsE$_ZN4cute5tupleIJiEEC2ERKi - $_ZN7cutlass13device_kernelIN5flash19enable_sm80_to_sm89INS1_16FlashAttnBwdSm80INS1_25CollectiveMainloopBwdSm80ILi2ELi2EN4cute5tupleIJNS5_1CILi64EEENS7_ILi128EEES8_EEENS_10bfloat16_tEfNS_4arch4Sm80ELb0ELb0ELb1ELb0ELb1ELb0ELb0ELb0ELi2ELi2ELi4ELi2ELb1EEENS1_24CollectiveEpilogueBwdGQAISA_fSD_Li256ELb0ELb1EEENS1_19SingleTileSchedulerILb0ELb0ELb0ELi128EEEEEEEEEvNT_6ParamsE$_ZN4cute5tupleIJNS_1CILi0EEEiiiEEC2ERKS2_RKiS7_S7_)
$_ZN7cutlass13device_kernelIN5flash19enable_sm80_to_sm89INS1_16FlashAttnBwdSm80INS1_25CollectiveMainloopBwdSm80ILi2ELi2EN4cute5tupleIJNS5_1CILi64EEENS7_ILi128EEES8_EEENS_10bfloat16_tEfNS_4arch4Sm80ELb0ELb0ELb1ELb0ELb1ELb0ELb0ELb0ELi2ELi2ELi4ELi2ELb1EEENS1_24CollectiveEpilogueBwdGQAISA_fSD_Li256ELb0ELb1EEENS1_19SingleTileSchedulerILb0ELb0ELb0ELi128EEEEEEEEEvNT_6ParamsE$_ZN4cute5tupleIJNS_1CILi0EEEiiiEEC2ERKS2_RKiS7_S7_:
[----:B------:R-:W-:Y:S02]  /*7060*/  MOV R10, 0x7080 ;  /* 0x00007080000a7802 */ /* 0x000fe40000000f00 */
[----:B------:R-:W-:Y:S05]  /*7070*/  CALL.REL.NOINC `($_ZN7cutlass13device_kernelIN5flash19enable_sm80_to_sm89INS1_16FlashAttnBwdSm80INS1_25CollectiveMainloopBwdSm80ILi2ELi2EN4cute5tupleIJNS5_1CILi64EEENS7_ILi128EEES8_EEENS_10bfloat16_tEfNS_4arch4Sm80ELb0ELb0ELb1ELb0ELb1ELb0ELb0ELb0ELi2ELi2ELi4ELi2ELb1EEENS1_24CollectiveEpilogueBwdGQAISA_fSD_Li256ELb0ELb1EEENS1_19SingleTileSchedulerILb0ELb0ELb0ELi128EEEEEEEEEvNT_6ParamsE$_ZN4cute3eso3ESOILb1ELb0EJNS_1CILi0EEEiiiEEC2ERKS3_RKiS8_S8_) ;  /* 0xfffff88000007944 */ /* 0x000fea0003c3ffff */
[----:B-1----:R-:W-:Y:S02]  /*7080*/  MOV R6, R18 ;  /* 0x0000001200067202 */ /* 0x002fe40000000f00 */
[----:B------:R-:W-:-:S04]  /*7090*/  MOV R7, 0x0 ;  /* 0x0000000000077802 */ /* 0x000fc80000000f00 */
[----:B------:R-:W-:Y:S05]  /*70a0*/  RET.REL.NODEC R6 `(_ZN7cutlass13device_kernelIN5flash19enable_sm80_to_sm89INS1_16FlashAttnBwdSm80INS1_25CollectiveMainloopBwdSm80ILi2ELi2EN4cute5tupleIJNS5_1CILi64EEENS7_ILi128EEES8_EEENS_10bfloat16_tEfNS_4arch4Sm80ELb0ELb0ELb1ELb0ELb1ELb0ELb0ELb0ELi2ELi2ELi4ELi2ELb1EEENS1_24CollectiveEpilogueBwdGQAISA_fSD_Li256ELb0ELb1EEENS1_19SingleTileSchedulerILb0ELb0ELb0ELi128EEEEEEEEEvNT_6ParamsE) ;  /* 0xffff8f5006007950 */ /* 0x000fea0003c3ffff */
        .type           $_ZN7cutlass13device_kernelIN5flash19enable_sm80_to_sm89INS1_16FlashAttnBwdSm80INS1_25CollectiveMainloopBwdSm80ILi2ELi2EN4cute5tupleIJNS5_1CILi64EEENS7_ILi128EEES8_EEENS_10bfloat16_tEfNS_4arch4Sm80ELb0ELb0ELb1ELb0ELb1ELb0ELb0ELb0ELi2ELi2ELi4ELi2ELb1EEENS1_24CollectiveEpilogueBwdGQAISA_fSD_Li256ELb0ELb1EEENS1_19SingleTileSchedulerILb0ELb0ELb0ELi128EEEEEEEEEvNT_6ParamsE$_ZN4cute5tupleIJiEEC2ERKi,@function
        .size           $_ZN7cutlass13device_kernelIN5flash19enable_sm80_to_sm89INS1_16FlashAttnBwdSm80INS1_25CollectiveMainloopBwdSm80ILi2ELi2EN4cute5tupleIJNS5_1CILi64EEENS7_ILi128EEES8_EEENS_10bfloat16_tEfNS_4arch4Sm80ELb0ELb0ELb1ELb0ELb1ELb0ELb0ELb0ELi2ELi2ELi4ELi2ELb1EEENS1_24CollectiveEpilogueBwdGQAISA_fSD_Li256ELb0ELb1EEENS1_19SingleTileSchedulerILb0ELb0ELb0ELi128EEEEEEEEEvNT_6ParamsE$_ZN4cute5tupleIJiEEC2ERKi,($_ZN7cutlass13device_kernelIN5flash19enable_sm80_to_sm89INS1_16FlashAttnBwdSm80INS1_25CollectiveMainloopBwdSm80ILi2ELi2EN4cute5tupleIJNS5_1CILi64EEENS7_ILi128EEES8_EEENS_10bfloat16_tEfNS_4arch4Sm80ELb0ELb0ELb1ELb0ELb1ELb0ELb0ELb0ELi2ELi2ELi4ELi2ELb1EEENS1_24CollectiveEpilogueBwdGQAISA_fSD_Li256ELb0ELb1EEENS1_19SingleTileSchedulerILb0ELb0ELb0ELi128EEEEEEEEEvNT_6ParamsE$_ZN4cute5tupleIJiNS_1CILi0EEEEEC2ERKiRKS2_ - $_ZN7cutlass13device_kernelIN5flash19enable_sm80_to_sm89INS1_16FlashAttnBwdSm80INS1_25CollectiveMainloopBwdSm80ILi2ELi2EN4cute5tupleIJNS5_1CILi64EEENS7_ILi128EEES8_EEENS_10bfloat16_tEfNS_4arch4Sm80ELb0ELb0ELb1ELb0ELb1ELb0ELb0ELb0ELi2ELi2ELi4ELi2ELb1EEENS1_24CollectiveEpilogueBwdGQAISA_fSD_Li256ELb0ELb1EEENS1_19SingleTileSchedulerILb0ELb0ELb0ELi128EEEEEEEEEvNT_6ParamsE$_ZN4cute5tupleIJiEEC2ERKi)
$_ZN7cutlass13device_kernelIN5flash19enable_sm80_to_sm89INS1_16FlashAttnBwdSm80INS1_25CollectiveMainloopBwdSm80ILi2ELi2EN4cute5tupleIJNS5_1CILi64EEENS7_ILi128EEES8_EEENS_10bfloat16_tEfNS_4arch4Sm80ELb0ELb0ELb1ELb0ELb1ELb0ELb0ELb0ELi2ELi2ELi4ELi2ELb1EEENS1_24CollectiveEpilogueBwdGQAISA_fSD_Li256ELb0ELb1EEENS1_19SingleTileSchedulerILb0ELb0ELb0ELi128EEEEEEEEEvNT_6ParamsE$_ZN4cute5tupleIJiEEC2ERKi:
[----:B------:R-:W-:Y:S02]  /*70b0*/  MOV R18, 0x70d0 ;  /* 0x000070d000127802 */ /* 0x000fe40000000f00 */
[----:B------:R-:W-:Y:S05]  /*70c0*/  CALL.REL.NOINC `($_ZN7cutlass13device_kernelIN5flash19enable_sm80_to_sm89INS1_16FlashAttnBwdSm80INS1_25CollectiveMainloopBwdSm80ILi2ELi2EN4cute5tupleIJNS5_1CILi64EEENS7_ILi128EEES8_EEENS_10bfloat16_tEfNS_4arch4Sm80ELb0ELb0ELb1ELb0ELb1ELb0ELb0ELb0ELi2ELi2ELi4ELi2ELb1EEENS1_24CollectiveEpilogueBwdGQAISA_fSD_Li256ELb0ELb1EEENS1_19SingleTileSchedulerILb0ELb0ELb0ELi128EEEEEEEEEvNT_6ParamsE$_ZN4cute3eso3ESOILb0ELb1EJiEEC2ERKi) ;  /* 0xfffff41000007944 */ /* 0x000fea0003c3ffff */
[----:B-1----:R-:W-:Y:S02]  /*70d0*/  MOV R6, R16 ;  /* 0x0000001000067202 */ /* 0x002fe40000000f00 */
[----:B------:R-:W-:-:S04]  /*70e0*/  MOV R7, 0x0 ;  /* 0x0000000000077802 */ /* 0x000fc80000000f00 */
[----:B------:R-:W-:Y:S05]  /*70f0*/  RET.REL.NODEC R6 `(_ZN7cutlass13device_kernelIN5flash19enable_sm80_to_sm89INS1_16FlashAttnBwdSm80INS1_25CollectiveMainloopBwdSm80ILi2ELi2EN4cute5tupleIJNS5_1CILi64EEENS7_ILi128EEES8_EEENS_10bfloat16_tEfNS_4arch4Sm80ELb0ELb0ELb1ELb0ELb1ELb0ELb0ELb0ELi2ELi2ELi4ELi2ELb1EEENS1_24CollectiveEpilogueBwdGQAISA_fSD_Li256ELb0ELb1EEENS1_19SingleTileSchedulerILb0ELb0ELb0ELi128EEEEEEEEEvNT_6ParamsE) ;  /* 0xffff8f0006007950 */ /* 0x000fea0003c3ffff */
        .type           $_ZN7cutlass13device_kernelIN5flash19enable_sm80_to_sm89INS1_16FlashAttnBwdSm80INS1_25CollectiveMainloopBwdSm80ILi2ELi2EN4cute5tupleIJNS5_1CILi64EEENS7_ILi128EEES8_EEENS_10bfloat16_tEfNS_4arch4Sm80ELb0ELb0ELb1ELb0ELb1ELb0ELb0ELb0ELi2ELi2ELi4ELi2ELb1EEENS1_24CollectiveEpilogueBwdGQAISA_fSD_Li256ELb0ELb1EEENS1_19SingleTileSchedulerILb0ELb0ELb0ELi128EEEEEEEEEvNT_6ParamsE$_ZN4cute5tupleIJiNS_1CILi0EEEEEC2ERKiRKS2_,@function
        .size           $_ZN7cutlass13device_kernelIN5flash19enable_sm80_to_sm89INS1_16FlashAttnBwdSm80INS1_25CollectiveMainloopBwdSm80ILi2ELi2EN4cute5tupleIJNS5_1CILi64EEENS7_ILi128EEES8_EEENS_10bfloat16_tEfNS_4arch4Sm80ELb0ELb0ELb1ELb0ELb1ELb0ELb0ELb0ELi2ELi2ELi4ELi2ELb1EEENS1_24CollectiveEpilogueBwdGQAISA_fSD_Li256ELb0ELb1EEENS1_19SingleTileSchedulerILb0ELb0ELb0ELi128EEEEEEEEEvNT_6ParamsE$_ZN4cute5tupleIJiNS_1CILi0EEEEEC2ERKiRKS2_,($_ZN7cutlass13device_kernelIN5flash19enable_sm80_to_sm89INS1_16FlashAttnBwdSm80INS1_25CollectiveMainloopBwdSm80ILi2ELi2EN4cute5tupleIJNS5_1CILi64EEENS7_ILi128EEES8_EEENS_10bfloat16_tEfNS_4arch4Sm80ELb0ELb0ELb1ELb0ELb1ELb0ELb0ELb0ELi2ELi2ELi4ELi2ELb1EEENS1_24CollectiveEpilogueBwdGQAISA_fSD_Li256ELb0ELb1EEENS1_19SingleTileSchedulerILb0ELb0ELb0ELi128EEEEEEEEEvNT_6ParamsE$_ZN4cute5tupleIJiiEEC2ERKiS3_ - $_ZN7cutlass13device_kernelIN5flash19enable_sm80_to_sm89INS1_16FlashAttnBwdSm80INS1_25CollectiveMainloopBwdSm80ILi2ELi2EN4cute5tupleIJNS5_1CILi64EEENS7_ILi128EEES8_EEENS_10bfloat16_tEfNS_4arch4Sm80ELb0ELb0ELb1ELb0ELb1ELb0ELb0ELb0ELi2ELi2ELi4ELi2ELb1EEENS1_24CollectiveEpilogueBwdGQAISA_fSD_Li256ELb0ELb1EEENS1_19SingleTileSchedulerILb0ELb0ELb0ELi128EEEEEEEEEvNT_6ParamsE$_ZN4cute5tupleIJiNS_1CILi0EEEEEC2ERKiRKS2_)
$_ZN7cutlass13device_kernelIN5flash19enable_sm80_to_sm89INS1_16FlashAttnBwdSm80INS1_25CollectiveMainloopBwdSm80ILi2ELi2EN4cute5tupleIJNS5_1CILi64EEENS7_ILi128EEES8_EEENS_10bfloat16_tEfNS_4arch4Sm80ELb0ELb0ELb1ELb0ELb1ELb0ELb0ELb0ELi2ELi2ELi4ELi2ELb1EEENS1_24CollectiveEpilogueBwdGQAISA_fSD_Li256ELb0ELb1EEENS1_19SingleTileSchedulerILb0ELb0ELb0ELi128EEEEEEEEEvNT_6ParamsE$_ZN4cute5tupleIJiNS_1CILi0EEEEEC2ERKiRKS2_:
[----:B------:R-:W-:Y:S02]  /*7100*/  MOV R8, 0x7120 ;  /* 0x0000712000087802 */ /* 0x000fe40000000f00 */
[----:B------:R-:W-:Y:S05]  /*7110*/  CALL.REL.NOINC `($_ZN7cutlass13device_kernelIN5flash19enable_sm80_to_sm89INS1_16FlashAttnBwdSm80INS1_25CollectiveMainloopBwdSm80ILi2ELi2EN4cute5tupleIJNS5_1CILi64EEENS7_ILi128EEES8_EEENS_10bfloat16_tEfNS_4arch4Sm80ELb0ELb0ELb1ELb0ELb1ELb0ELb0ELb0ELi2ELi2ELi4ELi2ELb1EEENS1_24CollectiveEpilogueBwdGQAISA_fSD_Li256ELb0ELb1EEENS1_19SingleTileSchedulerILb0ELb0ELb0ELi128EEEEEEEEEvNT_6ParamsE$_ZN4cute3eso3ESOILb0ELb1EJiNS_1CILi0EEEEEC2ERKiRKS3_) ;  /* 0xfffff41000007944 */ /* 0x000fea0003c3ffff */
[----:B-1----:R-:W-:Y:S02]  /*7120*/  MOV R6, R16 ;  /* 0x0000001000067202 */ /* 0x002fe40000000f00 */
[----:B------:R-:W-:-:S04]  /*7130*/  MOV R7, 0x0 ;  /* 0x0000000000077802 */ /* 0x000fc80000000f00 */
[----:B------:R-:W-:Y:S05]  /*7140*/  RET.REL.NODEC R6 `(_ZN7cutlass13device_kernelIN5flash19enable_sm80_to_sm89INS1_16FlashAttnBwdSm80INS1_25CollectiveMainloopBwdSm80ILi2ELi2EN4cute5tupleIJNS5_1CILi64EEENS7_ILi128EEES8_EEENS_10bfloat16_tEfNS_4arch4Sm80ELb0ELb0ELb1ELb0ELb1ELb0ELb0ELb0ELi2ELi2ELi4ELi2ELb1EEENS1_24CollectiveEpilogueBwdGQAISA_fSD_Li256ELb0ELb1EEENS1_19SingleTileSchedulerILb0ELb0ELb0ELi128EEEEEEEEEvNT_6ParamsE) ;  /* 0xffff8eb006007950 */ /* 0x000fea0003c3ffff */
        .type           $_ZN7cutlass13device_kernelIN5flash19enable_sm80_to_sm89INS1_16FlashAttnBwdSm80INS1_25CollectiveMainloopBwdSm80ILi2ELi2EN4cute5tupleIJNS5_1CILi64EEENS7_ILi128EEES8_EEENS_10bfloat16_tEfNS_4arch4Sm80ELb0ELb0ELb1ELb0ELb1ELb0ELb0ELb0ELi2ELi2ELi4ELi2ELb1EEENS1_24CollectiveEpilogueBwdGQAISA_fSD_Li256ELb0ELb1EEENS1_19SingleTileSchedulerILb0ELb0ELb0ELi128EEEEEEEEEvNT_6ParamsE$_ZN4cute5tupleIJiiEEC2ERKiS3_,@function
        .size           $_ZN7cutlass13device_kernelIN5flash19enable_sm80_to_sm89INS1_16FlashAttnBwdSm80INS1_25CollectiveMainloopBwdSm80ILi2ELi2EN4cute5tupleIJNS5_1CILi64EEENS7_ILi128EEES8_EEENS_10bfloat16_tEfNS_4arch4Sm80ELb0ELb0ELb1ELb0ELb1ELb0ELb0ELb0ELi2ELi2ELi4ELi2ELb1EEENS1_24CollectiveEpilogueBwdGQAISA_fSD_Li256ELb0ELb1EEENS1_19SingleTileSchedulerILb0ELb0ELb0ELi128EEEEEEEEEvNT_6ParamsE$_ZN4cute5tupleIJiiEEC2ERKiS3_,($_ZN7cutlass13device_kernelIN5flash19enable_sm80_to_sm89INS1_16FlashAttnBwdSm80INS1_25CollectiveMainloopBwdSm80ILi2ELi2EN4cute5tupleIJNS5_1CILi64EEENS7_ILi128EEES8_EEENS_10bfloat16_tEfNS_4arch4Sm80ELb0ELb0ELb1ELb0ELb1ELb0ELb0ELb0ELi2ELi2ELi4ELi2ELb1EEENS1_24CollectiveEpilogueBwdGQAISA_fSD_Li256ELb0ELb1EEENS1_19SingleTileSchedulerILb0ELb0ELb0ELi128EEEEEEEEEvNT_6ParamsE$_ZN4cute8gmem_ptrIPKN7cutlass10bfloat16_tEECI1NS_12iter_adaptorIS4_S5_EEES4_ - $_ZN7cutlass13device_kernelIN5flash19enable_sm80_to_sm89INS1_16FlashAttnBwdSm80INS1_25CollectiveMainloopBwdSm80ILi2ELi2EN4cute5tupleIJNS5_1CILi64EEENS7_ILi128EEES8_EEENS_10bfloat16_tEfNS_4arch4Sm80ELb0ELb0ELb1ELb0ELb1ELb0ELb0ELb0ELi2ELi2ELi4ELi2ELb1EEENS1_24CollectiveEpilogueBwdGQAISA_fSD_Li256ELb0ELb1EEENS1_19SingleTileSchedulerILb0ELb0ELb0ELi128EEEEEEEEEvNT_6ParamsE$_ZN4cute5tupleIJiiEEC2ERKiS3_)
$_ZN7cutlass13device_kernelIN5flash19enable_sm80_to_sm89INS1_16FlashAttnBwdSm80INS1_25CollectiveMainloopBwdSm80ILi2ELi2EN4cute5tupleIJNS5_1CILi64EEENS7_ILi128EEES8_EEENS_10bfloat16_tEfNS_4arch4Sm80ELb0ELb0ELb1ELb0ELb1ELb0ELb0ELb0ELi2ELi2ELi4ELi2ELb1EEENS1_24CollectiveEpilogueBwdGQAISA_fSD_Li256ELb0ELb1EEENS1_19SingleTileSchedulerILb0ELb0ELb0ELi128EEEEEEEEEvNT_6ParamsE$_ZN4cute5tupleIJiiEEC2ERKiS3_:
[----:B------:R-:W-:Y:S02]  /*7150*/  MOV R10, 0x7170 ;  /* 0x00007170000a7802 */ /* 0x000fe40000000f00 */
[----:B------:R-:W-:Y:S05]  /*7160*/  CALL.REL.NOINC `($_ZN7cutlass13device_kernelIN5flash19enable_sm80_to_sm89INS1_16FlashAttnBwdSm80INS1_25CollectiveMainloopBwdSm80ILi2ELi2EN4cute5tupleIJNS5_1CILi64EEENS7_ILi128EEES8_EEENS_10bfloat16_tEfNS_4arch4Sm80ELb0ELb0ELb1ELb0ELb1ELb0ELb0ELb0ELi2ELi2ELi4ELi2ELb1EEENS1_24CollectiveEpilogueBwdGQAISA_fSD_Li256ELb0ELb1EEENS1_19SingleTileSchedulerILb0ELb0ELb0ELi128EEEEEEEEEvNT_6ParamsE$_ZN4cute3eso3ESOILb0ELb0EJiiEEC2ERKiS4_) ;  /* 0xfffff1d000007944 */ /* 0x000fea0003c3ffff */
[----:B------:R-:W-:-:S04]  /*7170*/  MOV R9, 0x0 ;  /* 0x0000000000097802 */ /* 0x000fc80000000f00 */
[----:B------:R-:W-:Y:S05]  /*7180*/  RET.REL.NODEC R8 `(_ZN7cutlass13device_kernelIN5flash19enable_sm80_to_sm89INS1_16FlashAttnBwdSm80INS1_25CollectiveMainloopBwdSm80ILi2ELi2EN4cute5tupleIJNS5_1CILi64EEENS7_ILi128EEES8_EEENS_10bfloat16_tEfNS_4arch4Sm80ELb0ELb0ELb1ELb0ELb1ELb0ELb0ELb0ELi2ELi2ELi4ELi2ELb1EEENS1_24CollectiveEpilogueBwdGQAISA_fSD_Li256ELb0ELb1EEENS1_19SingleTileSchedulerILb0ELb0ELb0ELi128EEEEEEEEEvNT_6ParamsE) ;  /* 0xffff8e7008007950 */ /* 0x000fea0003c3ffff */
        .type           $_ZN7cutlass13device_kernelIN5flash19enable_sm80_to_sm89INS1_16FlashAttnBwdSm80INS1_25CollectiveMainloopBwdSm80ILi2ELi2EN4cute5tupleIJNS5_1CILi64EEENS7_ILi128EEES8_EEENS_10bfloat16_tEfNS_4arch4Sm80ELb0ELb0ELb1ELb0ELb1ELb0ELb0ELb0ELi2ELi2ELi4ELi2ELb1EEENS1_24CollectiveEpilogueBwdGQAISA_fSD_Li256ELb0ELb1EEENS1_19SingleTileSchedulerILb0ELb0ELb0ELi128EEEEEEEEEvNT_6ParamsE$_ZN4cute8gmem_ptrIPKN7cutlass10bfloat16_tEECI1NS_12iter_adaptorIS4_S5_EEES4_,@function
        .size           $_ZN7cutlass13device_kernelIN5flash19enable_sm80_to_sm89INS1_16FlashAttnBwdSm80INS1_25CollectiveMainloopBwdSm80ILi2ELi2EN4cute5tupleIJNS5_1CILi64EEENS7_ILi128EEES8_EEENS_10bfloat16_tEfNS_4arch4Sm80ELb0ELb0ELb1ELb0ELb1ELb0ELb0ELb0ELi2ELi2ELi4ELi2ELb1EEENS1_24CollectiveEpilogueBwdGQAISA_fSD_Li256ELb0ELb1EEENS1_19SingleTileSchedulerILb0ELb0ELb0ELi128EEEEEEEEEvNT_6ParamsE$_ZN4cute8gmem_ptrIPKN7cutlass10bfloat16_tEECI1NS_12iter_adaptorIS4_S5_EEES4_,($_ZN7cutlass13device_kernelIN5flash19enable_sm80_to_sm89INS1_16FlashAttnBwdSm80INS1_25CollectiveMainloopBwdSm80ILi2ELi2EN4cute5tupleIJNS5_1CILi64EEENS7_ILi128EEES8_EEENS_10bfloat16_tEfNS_4arch4Sm80ELb0ELb0ELb1ELb0ELb1ELb0ELb0ELb0ELi2ELi2ELi4ELi2ELb1EEENS1_24CollectiveEpilogueBwdGQAISA_fSD_Li256ELb0ELb1EEENS1_19SingleTileSchedulerILb0ELb0ELb0ELi128EEEEEEEEEvNT_6ParamsE$_ZN4cute8gmem_ptrIPKN7cutlass9uint128_tEECI1NS_12iter_adaptorIS4_S5_EEES4_ - $_ZN7cutlass13device_kernelIN5flash19enable_sm80_to_sm89INS1_16FlashAttnBwdSm80INS1_25CollectiveMainloopBwdSm80ILi2ELi2EN4cute5tupleIJNS5_1CILi64EEENS7_ILi128EEES8_EEENS_10bfloat16_tEfNS_4arch4Sm80ELb0ELb0ELb1ELb0ELb1ELb0ELb0ELb0ELi2ELi2ELi4ELi2ELb1EEENS1_24CollectiveEpilogueBwdGQAISA_fSD_Li256ELb0ELb1EEENS1_19SingleTileSchedulerILb0ELb0ELb0ELi128EEEEEEEEEvNT_6ParamsE$_ZN4cute8gmem_ptrIPKN7cutlass10bfloat16_tEECI1NS_12iter_adaptorIS4_S5_EEES4_)
$_ZN7cutlass13device_kernelIN5flash19enable_sm80_to_sm89INS1_16FlashAttnBwdSm80INS1_25CollectiveMainloopBwdSm80ILi2ELi2EN4cute5tupleIJNS5_1CILi64EEENS7_ILi128EEES8_EEENS_10bfloat16_tEfNS_4arch4Sm80ELb0ELb0ELb1ELb0ELb1ELb0ELb0ELb0ELi2ELi2ELi4ELi2ELb1EEENS1_24CollectiveEpilogueBwdGQAISA_fSD_Li256ELb0ELb1EEENS1_19SingleTileSchedulerILb0ELb0ELb0ELi128EEEEEEEEEvNT_6ParamsE$_ZN4cute8gmem_ptrIPKN7cutlass10bfloat16_tEECI1NS_12iter_adaptorIS4_S5_EEES4_:
[----:B------:R-:W-:Y:S02]  /*7190*/  MOV R18, 0x71b0 ;  /* 0x000071b000127802 */ /* 0x000fe40000000f00 */
[----:B------:R-:W-:Y:S05]  /*71a0*/  CALL.REL.NOINC `($_ZN7cutlass13device_kernelIN5flash19enable_sm80_to_sm89INS1_16FlashAttnBwdSm80INS1_25CollectiveMainloopBwdSm80ILi2ELi2EN4cute5tupleIJNS5_1CILi64EEENS7_ILi128EEES8_EEENS_10bfloat16_tEfNS_4arch4Sm80ELb0ELb0ELb1ELb0ELb1ELb0ELb0ELb0ELi2ELi2ELi4ELi2ELb1EEENS1_24CollectiveEpilogueBwdGQAISA_fSD_Li256ELb0ELb1EEENS1_19SingleTileSchedulerILb0ELb0ELb0ELi128EEEEEEEEEvNT_6ParamsE$_ZN4cute12iter_adaptorIPKN7cutlass10bfloat16_tENS_8gmem_ptrIS4_EEEC2ES4_) ;  /* 0xffffece000007944 */ /* 0x000fea0003c3ffff */
[----:B------:R-:W-:Y:S02]  /*71b0*/  MOV R10, R16 ;  /* 0x00000010000a7202 */ /* 0x000fe40000000f00 */
[----:B-1----:R-:W-:-:S04]  /*71c0*/  MOV R11, 0x0 ;  /* 0x00000000000b7802 */ /* 0x002fc80000000f00 */
[----:B------:R-:W-:Y:S05]  /*71d0*/  RET.REL.NODEC R10 `(_ZN7cutlass13device_kernelIN5flash19enable_sm80_to_sm89INS1_16FlashAttnBwdSm80INS1_25CollectiveMainloopBwdSm80ILi2ELi2EN4cute5tupleIJNS5_1CILi64EEENS7_ILi128EEES8_EEENS_10bfloat16_tEfNS_4arch4Sm80ELb0ELb0ELb1ELb0ELb1ELb0ELb0ELb0ELi2ELi2ELi4ELi2ELb1EEENS1_24CollectiveEpilogueBwdGQAISA_fSD_Li256ELb0ELb1EEENS1_19SingleTileSchedulerILb0ELb0ELb0ELi128EEEEEEEEEvNT_6ParamsE) ;  /* 0xffff8e200a007950 */ /* 0x000fea0003c3ffff */
        .type           $_ZN7cutlass13device_kernelIN5flash19enable_sm80_to_sm89INS1_16FlashAttnBwdSm80INS1_25CollectiveMainloopBwdSm80ILi2ELi2EN4cute5tupleIJNS5_1CILi64EEENS7_ILi128EEES8_EEENS_10bfloat16_tEfNS_4arch4Sm80ELb0ELb0ELb1ELb0ELb1ELb0ELb0ELb0ELi2ELi2ELi4ELi2ELb1EEENS1_24CollectiveEpilogueBwdGQAISA_fSD_Li256ELb0ELb1EEENS1_19SingleTileSchedulerILb0ELb0ELb0ELi128EEEEEEEEEvNT_6ParamsE$_ZN4cute8gmem_ptrIPKN7cutlass9uint128_tEECI1NS_12iter_adaptorIS4_S5_EEES4_,@function
        .size           $_ZN7cutlass13device_kernelIN5flash19enable_sm80_to_sm89INS1_16FlashAttnBwdSm80INS1_25CollectiveMainloopBwdSm80ILi2ELi2EN4cute5tupleIJNS5_1CILi64EEENS7_ILi128EEES8_EEENS_10bfloat16_tEfNS_4arch4Sm80ELb0ELb0ELb1ELb0ELb1ELb0ELb0ELb0ELi2ELi2ELi4ELi2ELb1EEENS1_24CollectiveEpilogueBwdGQAISA_fSD_Li256ELb0ELb1EEENS1_19SingleTileSchedulerILb0ELb0ELb0ELi128EEEEEEEEEvNT_6ParamsE$_ZN4cute8gmem_ptrIPKN7cutlass9uint128_tEECI1NS_12iter_adaptorIS4_S5_EEES4_,($_ZN7cutlass13device_kernelIN5flash19enable_sm80_to_sm89INS1_16FlashAttnBwdSm80INS1_25CollectiveMainloopBwdSm80ILi2ELi2EN4cute5tupleIJNS5_1CILi64EEENS7_ILi128EEES8_EEENS_10bfloat16_tEfNS_4arch4Sm80ELb0ELb0ELb1ELb0ELb1ELb0ELb0ELb0ELi2ELi2ELi4ELi2ELb1EEENS1_24CollectiveEpilogueBwdGQAISA_fSD_Li256ELb0ELb1EEENS1_19SingleTileSchedulerILb0ELb0ELb0ELi128EEEEEEEEEvNT_6ParamsE$_ZN4cute8gmem_ptrIPKfECI1NS_12iter_adaptorIS2_S3_EEES2_ - $_ZN7cutlass13device_kernelIN5flash19enable_sm80_to_sm89INS1_16FlashAttnBwdSm80INS1_25CollectiveMainloopBwdSm80ILi2ELi2EN4cute5tupleIJNS5_1CILi64EEENS7_ILi128EEES8_EEENS_10bfloat16_tEfNS_4arch4Sm80ELb0ELb0ELb1ELb0ELb1ELb0ELb0ELb0ELi2ELi2ELi4ELi2ELb1EEENS1_24CollectiveEpilogueBwdGQAISA_fSD_Li256ELb0ELb1EEENS1_19SingleTileSchedulerILb0ELb0ELb0ELi128EEEEEEEEEvNT_6ParamsE$_ZN4cute8gmem_ptrIPKN7cutlass9uint128_tEECI1NS_12iter_adaptorIS4_S5_EEES4_)
$_ZN7cutlass13device_kernelIN5flash19enable_sm80_to_sm89INS1_16FlashAttnBwdSm80INS1_25CollectiveMainloopBwdSm80ILi2ELi2EN4cute5tupleIJNS5_1CILi64EEENS7_ILi128EEES8_EEENS_10bfloat16_tEfNS_4arch4Sm80ELb0ELb0ELb1ELb0ELb1ELb0ELb0ELb0ELi2ELi2ELi4ELi2ELb1EEENS1_24CollectiveEpilogueBwdGQAISA_fSD_Li256ELb0ELb1EEENS1_19SingleTileSchedulerILb0ELb0ELb0ELi128EEEEEEEEEvNT_6ParamsE$_ZN4cute8gmem_ptrIPKN7cutlass9uint128_tEECI1NS_12iter_adaptorIS4_S5_EEES4_:
[----:B------:R-:W-:Y:S02]  /*71e0*/  MOV R18, 0x7200 ;  /* 0x0000720000127802 */ /* 0x000fe40000000f00 */
[----:B------:R-:W-:Y:S05]  /*71f0*/  CALL.REL.NOINC `($_ZN7cutlass13device_kernelIN5flash19enable_sm80_to_sm89INS1_16FlashAttnBwdSm80INS1_25CollectiveMainloopBwdSm80ILi2ELi2EN4cute5tupleIJNS5_1CILi64EEENS7_ILi128EEES8_EEENS_10bfloat16_tEfNS_4arch4Sm80ELb0ELb0ELb1ELb0ELb1ELb0ELb0ELb0ELi2ELi2ELi4ELi2ELb1EEENS1_24CollectiveEpilogueBwdGQAISA_fSD_Li256ELb0ELb1EEENS1_19SingleTileSchedulerILb0ELb0ELb0ELi128EEEEEEEEEvNT_6ParamsE$_ZN4cute12iter_adaptorIPKN7cutlass9uint128_tENS_8gmem_ptrIS4_EEEC2ES4_) ;  /* 0xffffed0000007944 */ /* 0x000fea0003c3ffff */
[----:B-1----:R-:W-:Y:S02]  /*7200*/  MOV R6, R16 ;  /* 0x0000001000067202 */ /* 0x002fe40000000f00 */
[----:B------:R-:W-:-:S04]  /*7210*/  MOV R7, 0x0 ;  /* 0x0000000000077802 */ /* 0x000fc80000000f00 */
[----:B------:R-:W-:Y:S05]  /*7220*/  RET.REL.NODEC R6 `(_ZN7cutlass13device_kernelIN5flash19enable_sm80_to_sm89INS1_16FlashAttnBwdSm80INS1_25CollectiveMainloopBwdSm80ILi2ELi2EN4cute5tupleIJNS5_1CILi64EEENS7_ILi128EEES8_EEENS_10bfloat16_tEfNS_4arch4Sm80ELb0ELb0ELb1ELb0ELb1ELb0ELb0ELb0ELi2ELi2ELi4ELi2ELb1EEENS1_24CollectiveEpilogueBwdGQAISA_fSD_Li256ELb0ELb1EEENS1_19SingleTileSchedulerILb0ELb0ELb0ELi128EEEEEEEEEvNT_6ParamsE) ;  /* 0xffff8dd006007950 */ /* 0x000fea0003c3ffff */
        .type           $_ZN7cutlass13device_kernelIN5flash19enable_sm80_to_sm89INS1_16FlashAttnBwdSm80INS1_25CollectiveMainloopBwdSm80ILi2ELi2EN4cute5tupleIJNS5_1CILi64EEENS7_ILi128EEES8_EEENS_10bfloat16_tEfNS_4arch4Sm80ELb0ELb0ELb1ELb0ELb1ELb0ELb0ELb0ELi2ELi2ELi4ELi2ELb1EEENS1_24CollectiveEpilogueBwdGQAISA_fSD_Li256ELb0ELb1EEENS1_19SingleTileSchedulerILb0ELb0ELb0ELi128EEEEEEEEEvNT_6ParamsE$_ZN4cute8gmem_ptrIPKfECI1NS_12iter_adaptorIS2_S3_EEES2_,@function
        .size           $_ZN7cutlass13device_kernelIN5flash19enable_sm80_to_sm89INS1_16FlashAttnBwdSm80INS1_25CollectiveMainloopBwdSm80ILi2ELi2EN4cute5tupleIJNS5_1CILi64EEENS7_ILi128EEES8_EEENS_10bfloat16_tEfNS_4arch4Sm80ELb0ELb0ELb1ELb0ELb1ELb0ELb0ELb0ELi2ELi2ELi4ELi2ELb1EEENS1_24CollectiveEpilogueBwdGQAISA_fSD_Li256ELb0ELb1EEENS1_19SingleTileSchedulerILb0ELb0ELb0ELi128EEEEEEEEEvNT_6ParamsE$_ZN4cute8gmem_ptrIPKfECI1NS_12iter_adaptorIS2_S3_EEES2_,($_ZN7cutlass13device_kernelIN5flash19enable_sm80_to_sm89INS1_16FlashAttnBwdSm80INS1_25CollectiveMainloopBwdSm80ILi2ELi2EN4cute5tupleIJNS5_1CILi64EEENS7_ILi128EEES8_EEENS_10bfloat16_tEfNS_4arch4Sm80ELb0ELb0ELb1ELb0ELb1ELb0ELb0ELb0ELi2ELi2ELi4ELi2ELb1EEENS1_24CollectiveEpilogueBwdGQAISA_fSD_Li256ELb0ELb1EEENS1_19SingleTileSchedulerILb0ELb0ELb0ELi128EEEEEEEEEvNT_6ParamsE$_ZN4cute8smem_ptrIPN7cutlass10bfloat16_tEECI1NS_12iter_adaptorIS3_S4_EEES3_ - $_ZN7cutlass13device_kernelIN5flash19enable_sm80_to_sm89INS1_16FlashAttnBwdSm80INS1_25CollectiveMainloopBwdSm80ILi2ELi2EN4cute5tupleIJNS5_1CILi64EEENS7_ILi128EEES8_EEENS_10bfloat16_tEfNS_4arch4Sm80ELb0ELb0ELb1ELb0ELb1ELb0ELb0ELb0ELi2ELi2ELi4ELi2ELb1EEENS1_24CollectiveEpilogueBwdGQAISA_fSD_Li256ELb0ELb1EEENS1_19SingleTileSchedulerILb0ELb0ELb0ELi128EEEEEEEEEvNT_6ParamsE$_ZN4cute8gmem_ptrIPKfECI1NS_12iter_adaptorIS2_S3_EEES2_)
$_ZN7cutlass13device_kernelIN5flash19enable_sm80_to_sm89INS1_16FlashAttnBwdSm80INS1_25CollectiveMainloopBwdSm80ILi2ELi2EN4cute5tupleIJNS5_1CILi64EEENS7_ILi128EEES8_EEENS_10bfloat16_tEfNS_4arch4Sm80ELb0ELb0ELb1ELb0ELb1ELb0ELb0ELb0ELi2ELi2ELi4ELi2ELb1EEENS1_24CollectiveEpilogueBwdGQAISA_fSD_Li256ELb0ELb1EEENS1_19SingleTileSchedulerILb0ELb0ELb0ELi128EEEEEEEEEvNT_6ParamsE$_ZN4cute8gmem_ptrIPKfECI1NS_12iter_adaptorIS2_S3_EEES2_:
[----:B------:R-:W-:Y:S02]  /*7230*/  MOV R18, 0x7250 ;  /* 0x0000725000127802 */ /* 0x000fe40000000f00 */
[----:B------:R-:W-:Y:S05]  /*7240*/  CALL.REL.NOINC `($_ZN7cutlass13device_kernelIN5flash19enable_sm80_to_sm89INS1_16FlashAttnBwdSm80INS1_25CollectiveMainloopBwdSm80ILi2ELi2EN4cute5tupleIJNS5_1CILi64EEENS7_ILi128EEES8_EEENS_10bfloat16_tEfNS_4arch4Sm80ELb0ELb0ELb1ELb0ELb1ELb0ELb0ELb0ELi2ELi2ELi4ELi2ELb1EEENS1_24CollectiveEpilogueBwdGQAISA_fSD_Li256ELb0ELb1EEENS1_19SingleTileSchedulerILb0ELb0ELb0ELi128EEEEEEEEEvNT_6ParamsE$_ZN4cute12iter_adaptorIPKfNS_8gmem_ptrIS2_EEEC2ES2_) ;  /* 0xffffed0000007944 */ /* 0x000fea0003c3ffff */
[----:B------:R-:W-:-:S04]  /*7250*/  MOV R17, 0x0 ;  /* 0x0000000000117802 */ /* 0x000fc80000000f00 */
[----:B------:R-:W-:Y:S05]  /*7260*/  RET.REL.NODEC R16 `(_ZN7cutlass13device_kernelIN5flash19enable_sm80_to_sm89INS1_16FlashAttnBwdSm80INS1_25CollectiveMainloopBwdSm80ILi2ELi2EN4cute5tupleIJNS5_1CILi64EEENS7_ILi128EEES8_EEENS_10bfloat16_tEfNS_4arch4Sm80ELb0ELb0ELb1ELb0ELb1ELb0ELb0ELb0ELi2ELi2ELi4ELi2ELb1EEENS1_24CollectiveEpilogueBwdGQAISA_fSD_Li256ELb0ELb1EEENS1_19SingleTileSchedulerILb0ELb0ELb0ELi128EEEEEEEEEvNT_6ParamsE) ;  /* 0xffff8d9010007950 */ /* 0x000fea0003c3ffff */
        .type           $_ZN7cutlass13device_kernelIN5flash19enable_sm80_to_sm89INS1_16FlashAttnBwdSm80INS1_25CollectiveMainloopBwdSm80ILi2ELi2EN4cute5tupleIJNS5_1CILi64EEENS7_ILi128EEES8_EEENS_10bfloat16_tEfNS_4arch4Sm80ELb0ELb0ELb1ELb0ELb1ELb0ELb0ELb0ELi2ELi2ELi4ELi2ELb1EEENS1_24CollectiveEpilogueBwdGQAISA_fSD_Li256ELb0ELb1EEENS1_19SingleTileSchedulerILb0ELb0ELb0ELi128EEEEEEEEEvNT_6ParamsE$_ZN4cute8smem_ptrIPN7cutlass10bfloat16_tEECI1NS_12iter_adaptorIS3_S4_EEES3_,@function
        .size           $_ZN7cutlass13device_kernelIN5flash19enable_sm80_to_sm89INS1_16FlashAttnBwdSm80INS1_25CollectiveMainloopBwdSm80ILi2ELi2EN4cute5tupleIJNS5_1CILi64EEENS7_ILi128EEES8_EEENS_10bfloat16_tEfNS_4arch4Sm80ELb0ELb0ELb1ELb0ELb1ELb0ELb0ELb0ELi2ELi2ELi4ELi2ELb1EEENS1_24CollectiveEpilogueBwdGQAISA_fSD_Li256ELb0ELb1EEENS1_19SingleTileSchedulerILb0ELb0ELb0ELi128EEEEEEEEEvNT_6ParamsE$_ZN4cute8smem_ptrIPN7cutlass10bfloat16_tEECI1NS_12iter_adaptorIS3_S4_EEES3_,($_ZN7cutlass13device_kernelIN5flash19enable_sm80_to_sm89INS1_16FlashAttnBwdSm80INS1_25CollectiveMainloopBwdSm80ILi2ELi2EN4cute5tupleIJNS5_1CILi64EEENS7_ILi128EEES8_EEENS_10bfloat16_tEfNS_4arch4Sm80ELb0ELb0ELb1ELb0ELb1ELb0ELb0ELb0ELi2ELi2ELi4ELi2ELb1EEENS1_24CollectiveEpilogueBwdGQAISA_fSD_Li256ELb0ELb1EEENS1_19SingleTileSchedulerILb0ELb0ELb0ELi128EEEEEEEEEvNT_6ParamsE$_ZN4cute8smem_ptrIPN7cutlass9uint128_tEECI1NS_12iter_adaptorIS3_S4_EEES3_ - $_ZN7cutlass13device_kernelIN5flash19enable_sm80_to_sm89INS1_16FlashAttnBwdSm80INS1_25CollectiveMainloopBwdSm80ILi2ELi2EN4cute5tupleIJNS5_1CILi64EEENS7_ILi128EEES8_EEENS_10bfloat16_tEfNS_4arch4Sm80ELb0ELb0ELb1ELb0ELb1ELb0ELb0ELb0ELi2ELi2ELi4ELi2ELb1EEENS1_24CollectiveEpilogueBwdGQAISA_fSD_Li256ELb0ELb1EEENS1_19SingleTileSchedulerILb0ELb0ELb0ELi128EEEEEEEEEvNT_6ParamsE$_ZN4cute8smem_ptrIPN7cutlass10bfloat16_tEECI1NS_12iter_adaptorIS3_S4_EEES3_)
$_ZN7cutlass13device_kernelIN5flash19enable_sm80_to_sm89INS1_16FlashAttnBwdSm80INS1_25CollectiveMainloopBwdSm80ILi2ELi2EN4cute5tupleIJNS5_1CILi64EEENS7_ILi128EEES8_EEENS_10bfloat16_tEfNS_4arch4Sm80ELb0ELb0ELb1ELb0ELb1ELb0ELb0ELb0ELi2ELi2ELi4ELi2ELb1EEENS1_24CollectiveEpilogueBwdGQAISA_fSD_Li256ELb0ELb1EEENS1_19SingleTileSchedulerILb0ELb0ELb0ELi128EEEEEEEEEvNT_6ParamsE$_ZN4cute8smem_ptrIPN7cutlass10bfloat16_tEECI1NS_12iter_adaptorIS3_S4_EEES3_:
[----:B------:R-:W-:Y:S02]  /*7270*/  MOV R18, 0x7290 ;  /* 0x0000729000127802 */ /* 0x000fe40000000f00 */
[----:B------:R-:W-:Y:S05]  /*7280*/  CALL.REL.NOINC `($_ZN7cutlass13device_kernelIN5flash19enable_sm80_to_sm89INS1_16FlashAttnBwdSm80INS1_25CollectiveMainloopBwdSm80ILi2ELi2EN4cute5tupleIJNS5_1CILi64EEENS7_ILi128EEES8_EEENS_10bfloat16_tEfNS_4arch4Sm80ELb0ELb0ELb1ELb0ELb1ELb0ELb0ELb0ELi2ELi2ELi4ELi2ELb1EEENS1_24CollectiveEpilogueBwdGQAISA_fSD_Li256ELb0ELb1EEENS1_19SingleTileSchedulerILb0ELb0ELb0ELi128EEEEEEEEEvNT_6ParamsE$_ZN4cute12iter_adaptorIPN7cutlass10bfloat16_tENS_8smem_ptrIS3_EEEC2ES3_) ;  /* 0xffffed0000007944 */ /* 0x000fea0003c3ffff */
[----:B-1----:R-:W-:Y:S02]  /*7290*/  MOV R6, R16 ;  /* 0x0000001000067202 */ /* 0x002fe40000000f00 */
[----:B------:R-:W-:-:S04]  /*72a0*/  MOV R7, 0x0 ;  /* 0x0000000000077802 */ /* 0x000fc80000000f00 */
[----:B------:R-:W-:Y:S05]  /*72b0*/  RET.REL.NODEC R6 `(_ZN7cutlass13device_kernelIN5flash19enable_sm80_to_sm89INS1_16FlashAttnBwdSm80INS1_25CollectiveMainloopBwdSm80ILi2ELi2EN4cute5tupleIJNS5_1CILi64EEENS7_ILi128EEES8_EEENS_10bfloat16_tEfNS_4arch4Sm80ELb0ELb0ELb1ELb0ELb1ELb0ELb0ELb0ELi2ELi2ELi4ELi2ELb1EEENS1_24CollectiveEpilogueBwdGQAISA_fSD_Li256ELb0ELb1EEENS1_19SingleTileSchedulerILb0ELb0ELb0ELi128EEEEEEEEEvNT_6ParamsE) ;  /* 0xffff8d4006007950 */ /* 0x000fea0003c3ffff */
        .type           $_ZN7cutlass13device_kernelIN5flash19enable_sm80_to_sm89INS1_16FlashAttnBwdSm80INS1_25CollectiveMainloopBwdSm80ILi2ELi2EN4cute5tupleIJNS5_1CILi64EEENS7_ILi128EEES8_EEENS_10bfloat16_tEfNS_4arch4Sm80ELb0ELb0ELb1ELb0ELb1ELb0ELb0ELb0ELi2ELi2ELi4ELi2ELb1EEENS1_24CollectiveEpilogueBwdGQAISA_fSD_Li256ELb0ELb1EEENS1_19SingleTileSchedulerILb0ELb0ELb0ELi128EEEEEEEEEvNT_6ParamsE$_ZN4cute8smem_ptrIPN7cutlass9uint128_tEECI1NS_12iter_adaptorIS3_S4_EEES3_,@function
        .size           $_ZN7cutlass13device_kernelIN5flash19enable_sm80_to_sm89INS1_16FlashAttnBwdSm80INS1_25CollectiveMainloopBwdSm80ILi2ELi2EN4cute5tupleIJNS5_1CILi64EEENS7_ILi128EEES8_EEENS_10bfloat16_tEfNS_4arch4Sm80ELb0ELb0ELb1ELb0ELb1ELb0ELb0ELb0ELi2ELi2ELi4ELi2ELb1EEENS1_24CollectiveEpilogueBwdGQAISA_fSD_Li256ELb0ELb1EEENS1_19SingleTileSchedulerILb0ELb0ELb0ELi128EEEEEEEEEvNT_6ParamsE$_ZN4cute8smem_ptrIPN7cutlass9uint128_tEECI1NS_12iter_adaptorIS3_S4_EEES3_,($_ZN7cutlass13device_kernelIN5flash19enable_sm80_to_sm89INS1_16FlashAttnBwdSm80INS1_25CollectiveMainloopBwdSm80ILi2ELi2EN4cute5tupleIJNS5_1CILi64EEENS7_ILi128EEES8_EEENS_10bfloat16_tEfNS_4arch4Sm80ELb0ELb0ELb1ELb0ELb1ELb0ELb0ELb0ELi2ELi2ELi4ELi2ELb1EEENS1_24CollectiveEpilogueBwdGQAISA_fSD_Li256ELb0ELb1EEENS1_19SingleTileSchedulerILb0ELb0ELb0ELi128EEEEEEEEEvNT_6ParamsE$_ZN4cute8smem_ptrIPfECI1NS_12iter_adaptorIS1_S2_EEES1_ - $_ZN7cutlass13device_kernelIN5flash19enable_sm80_to_sm89INS1_16FlashAttnBwdSm80INS1_25CollectiveMainloopBwdSm80ILi2ELi2EN4cute5tupleIJNS5_1CILi64EEENS7_ILi128EEES8_EEENS_10bfloat16_tEfNS_4arch4Sm80ELb0ELb0ELb1ELb0ELb1ELb0ELb0ELb0ELi2ELi2ELi4ELi2ELb1EEENS1_24CollectiveEpilogueBwdGQAISA_fSD_Li256ELb0ELb1EEENS1_19SingleTileSchedulerILb0ELb0ELb0ELi128EEEEEEEEEvNT_6ParamsE$_ZN4cute8smem_ptrIPN7cutlass9uint128_tEECI1NS_12iter_adaptorIS3_S4_EEES3_)
$_ZN7cutlass13device_kernelIN5flash19enable_sm80_to_sm89INS1_16FlashAttnBwdSm80INS1_25CollectiveMainloopBwdSm80ILi2ELi2EN4cute5tupleIJNS5_1CILi64EEENS7_ILi128EEES8_EEENS_10bfloat16_tEfNS_4arch4Sm80ELb0ELb0ELb1ELb0ELb1ELb0ELb0ELb0ELi2ELi2ELi4ELi2ELb1EEENS1_24CollectiveEpilogueBwdGQAISA_fSD_Li256ELb0ELb1EEENS1_19SingleTileSchedulerILb0ELb0ELb0ELi128EEEEEEEEEvNT_6ParamsE$_ZN4cute8smem_ptrIPN7cutlass9uint128_tEECI1NS_12iter_adaptorIS3_S4_EEES3_:
[----:B------:R-:W-:Y:S02]  /*72c0*/  MOV R16, 0x72e0 ;  /* 0x000072e000107802 */ /* 0x000fe40000000f00 */
[----:B------:R-:W-:Y:S05]  /*72d0*/  CALL.REL.NOINC `($_ZN7cutlass13device_kernelIN5flash19enable_sm80_to_sm89INS1_16FlashAttnBwdSm80INS1_25CollectiveMainloopBwdSm80ILi2ELi2EN4cute5tupleIJNS5_1CILi64EEENS7_ILi128EEES8_EEENS_10bfloat16_tEfNS_4arch4Sm80ELb0ELb0ELb1ELb0ELb1ELb0ELb0ELb0ELi2ELi2ELi4ELi2ELb1EEENS1_24CollectiveEpilogueBwdGQAISA_fSD_Li256ELb0ELb1EEENS1_19SingleTileSchedulerILb0ELb0ELb0ELi128EEEEEEEEEvNT_6ParamsE$_ZN4cute12iter_adaptorIPN7cutlass9uint128_tENS_8smem_ptrIS3_EEEC2ES3_) ;  /* 0xffffed0000007944 */ /* 0x000fea0003c3ffff */
[----:B------:R-:W-:-:S04]  /*72e0*/  MOV R11, 0x0 ;  /* 0x00000000000b7802 */ /* 0x000fc80000000f00 */
[----:B------:R-:W-:Y:S05]  /*72f0*/  RET.REL.NODEC R10 `(_ZN7cutlass13device_kernelIN5flash19enable_sm80_to_sm89INS1_16FlashAttnBwdSm80INS1_25CollectiveMainloopBwdSm80ILi2ELi2EN4cute5tupleIJNS5_1CILi64EEENS7_ILi128EEES8_EEENS_10bfloat16_tEfNS_4arch4Sm80ELb0ELb0ELb1ELb0ELb1ELb0ELb0ELb0ELi2ELi2ELi4ELi2ELb1EEENS1_24CollectiveEpilogueBwdGQAISA_fSD_Li256ELb0ELb1EEENS1_19SingleTileSchedulerILb0ELb0ELb0ELi128EEEEEEEEEvNT_6ParamsE) ;  /* 0xffff8d000a007950 */ /* 0x000fea0003c3ffff */
        .type           $_ZN7cutlass13device_kernelIN5flash19enable_sm80_to_sm89INS1_16FlashAttnBwdSm80INS1_25CollectiveMainloopBwdSm80ILi2ELi2EN4cute5tupleIJNS5_1CILi64EEENS7_ILi128EEES8_EEENS_10bfloat16_tEfNS_4arch4Sm80ELb0ELb0ELb1ELb0ELb1ELb0ELb0ELb0ELi2ELi2ELi4ELi2ELb1EEENS1_24CollectiveEpilogueBwdGQAISA_fSD_Li256ELb0ELb1EEENS1_19SingleTileSchedulerILb0ELb0ELb0ELi128EEEEEEEEEvNT_6ParamsE$_ZN4cute8smem_ptrIPfECI1NS_12iter_adaptorIS1_S2_EEES1_,@function
        .size           $_ZN7cutlass13device_kernelIN5flash19enable_sm80_to_sm89INS1_16FlashAttnBwdSm80INS1_25CollectiveMainloopBwdSm80ILi2ELi2EN4cute5tupleIJNS5_1CILi64EEENS7_ILi128EEES8_EEENS_10bfloat16_tEfNS_4arch4Sm80ELb0ELb0ELb1ELb0ELb1ELb0ELb0ELb0ELi2ELi2ELi4ELi2ELb1EEENS1_24CollectiveEpilogueBwdGQAISA_fSD_Li256ELb0ELb1EEENS1_19SingleTileSchedulerILb0ELb0ELb0ELi128EEEEEEEEEvNT_6ParamsE$_ZN4cute8smem_ptrIPfECI1NS_12iter_adaptorIS1_S2_EEES1_,($_ZN7cutlass13device_kernelIN5flash19enable_sm80_to_sm89INS1_16FlashAttnBwdSm80INS1_25CollectiveMainloopBwdSm80ILi2ELi2EN4cute5tupleIJNS5_1CILi64EEENS7_ILi128EEES8_EEENS_10bfloat16_tEfNS_4arch4Sm80ELb0ELb0ELb1ELb0ELb1ELb0ELb0ELb0ELi2ELi2ELi4ELi2ELb1EEENS1_24CollectiveEpilogueBwdGQAISA_fSD_Li256ELb0ELb1EEENS1_19SingleTileSchedulerILb0ELb0ELb0ELi128EEEEEEEEEvNT_6ParamsE$_ZN73_INTERNAL_24fd9406_37_flash_bwd_hdim64_bf16_softcap_sm80_cu_3fbc093a_291824__cvta_generic_to_sharedEPKv - $_ZN7cutlass13device_kernelIN5flash19enable_sm80_to_sm89INS1_16FlashAttnBwdSm80INS1_25CollectiveMainloopBwdSm80ILi2ELi2EN4cute5tupleIJNS5_1CILi64EEENS7_ILi128EEES8_EEENS_10bfloat16_tEfNS_4arch4Sm80ELb0ELb0ELb1ELb0ELb1ELb0ELb0ELb0ELi2ELi2ELi4ELi2ELb1EEENS1_24CollectiveEpilogueBwdGQAISA_fSD_Li256ELb0ELb1EEENS1_19SingleTileSchedulerILb0ELb0ELb0ELi128EEEEEEEEEvNT_6ParamsE$_ZN4cute8smem_ptrIPfECI1NS_12iter_adaptorIS1_S2_EEES1_)
$_ZN7cutlass13device_kernelIN5flash19enable_sm80_to_sm89INS1_16FlashAttnBwdSm80INS1_25CollectiveMainloopBwdSm80ILi2ELi2EN4cute5tupleIJNS5_1CILi64EEENS7_ILi128EEES8_EEENS_10bfloat16_tEfNS_4arch4Sm80ELb0ELb0ELb1ELb0ELb1ELb0ELb0ELb0ELi2ELi2ELi4ELi2ELb1EEENS1_24CollectiveEpilogueBwdGQAISA_fSD_Li256ELb0ELb1EEENS1_19SingleTileSchedulerILb0ELb0ELb0ELi128EEEEEEEEEvNT_6ParamsE$_ZN4cute8smem_ptrIPfECI1NS_12iter_adaptorIS1_S2_EEES1_:
[----:B------:R-:W-:Y:S02]  /*7300*/  MOV R18, 0x7320 ;  /* 0x0000732000127802 */ /* 0x000fe40000000f00 */
[----:B------:R-:W-:Y:S05]  /*7310*/  CALL.REL.NOINC `($_ZN7cutlass13device_kernelIN5flash19enable_sm80_to_sm89INS1_16FlashAttnBwdSm80INS1_25CollectiveMainloopBwdSm80ILi2ELi2EN4cute5tupleIJNS5_1CILi64EEENS7_ILi128EEES8_EEENS_10bfloat16_tEfNS_4arch4Sm80ELb0ELb0ELb1ELb0ELb1ELb0ELb0ELb0ELi2ELi2ELi4ELi2ELb1EEENS1_24CollectiveEpilogueBwdGQAISA_fSD_Li256ELb0ELb1EEENS1_19SingleTileSchedulerILb0ELb0ELb0ELi128EEEEEEEEEvNT_6ParamsE$_ZN4cute12iter_adaptorIPfNS_8smem_ptrIS1_EEEC2ES1_) ;  /* 0xffffed1000007944 */ /* 0x000fea0003c3ffff */
[----:B------:R-:W-:-:S04]  /*7320*/  MOV R17, 0x0 ;  /* 0x0000000000117802 */ /* 0x000fc80000000f00 */
[----:B------:R-:W-:Y:S05]  /*7330*/  RET.REL.NODEC R16 `(_ZN7cutlass13device_kernelIN5flash19enable_sm80_to_sm89INS1_16FlashAttnBwdSm80INS1_25CollectiveMainloopBwdSm80ILi2ELi2EN4cute5tupleIJNS5_1CILi64EEENS7_ILi128EEES8_EEENS_10bfloat16_tEfNS_4arch4Sm80ELb0ELb0ELb1ELb0ELb1ELb0ELb0ELb0ELi2ELi2ELi4ELi2ELb1EEENS1_24CollectiveEpilogueBwdGQAISA_fSD_Li256ELb0ELb1EEENS1_19SingleTileSchedulerILb0ELb0ELb0ELi128EEEEEEEEEvNT_6ParamsE) ;  /* 0xffff8cc010007950 */ /* 0x000fea0003c3ffff */
        .type           $_ZN7cutlass13device_kernelIN5flash19enable_sm80_to_sm89INS1_16FlashAttnBwdSm80INS1_25CollectiveMainloopBwdSm80ILi2ELi2EN4cute5tupleIJNS5_1CILi64EEENS7_ILi128EEES8_EEENS_10bfloat16_tEfNS_4arch4Sm80ELb0ELb0ELb1ELb0ELb1ELb0ELb0ELb0ELi2ELi2ELi4ELi2ELb1EEENS1_24CollectiveEpilogueBwdGQAISA_fSD_Li256ELb0ELb1EEENS1_19SingleTileSchedulerILb0ELb0ELb0ELi128EEEEEEEEEvNT_6ParamsE$_ZN73_INTERNAL_24fd9406_37_flash_bwd_hdim64_bf16_softcap_sm80_cu_3fbc093a_291824__cvta_generic_to_sharedEPKv,@function
        .size           $_ZN7cutlass13device_kernelIN5flash19enable_sm80_to_sm89INS1_16FlashAttnBwdSm80INS1_25CollectiveMainloopBwdSm80ILi2ELi2EN4cute5tupleIJNS5_1CILi64EEENS7_ILi128EEES8_EEENS_10bfloat16_tEfNS_4arch4Sm80ELb0ELb0ELb1ELb0ELb1ELb0ELb0ELb0ELi2ELi2ELi4ELi2ELb1EEENS1_24CollectiveEpilogueBwdGQAISA_fSD_Li256ELb0ELb1EEENS1_19SingleTileSchedulerILb0ELb0ELb0ELi128EEEEEEEEEvNT_6ParamsE$_ZN73_INTERNAL_24fd9406_37_flash_bwd_hdim64_bf16_softcap_sm80_cu_3fbc093a_291824__cvta_generic_to_sharedEPKv,($_ZN7cutlass13device_kernelIN5flash19enable_sm80_to_sm89INS1_16FlashAttnBwdSm80INS1_25CollectiveMainloopBwdSm80ILi2ELi2EN4cute5tupleIJNS5_1CILi64EEENS7_ILi128EEES8_EEENS_10bfloat16_tEfNS_4arch4Sm80ELb0ELb0ELb1ELb0ELb1ELb0ELb0ELb0ELi2ELi2ELi4ELi2ELb1EEENS1_24CollectiveEpilogueBwdGQAISA_fSD_Li256ELb0ELb1EEENS1_19SingleTileSchedulerILb0ELb0ELb0ELi128EEEEEEEEEvNT_6ParamsE$_ZZN4cute12filter_tupleINS_5tupleIJNS_10UnderscoreES2_S2_iEEENS1_IJNS1_IJNS_1CILi1EEENS4_ILi0EEEEEElS6_lEEEZNS_5sliceIS3_S8_EEDaRKT_RKT0_EUlRKT_RKT0_E_EEDaSC_SF_OT1_ENKUlDpSI_E_clIJNS1_IJS7_EEENS1_IJlEEENS1_IJS6_EEENS1_IJEEEEEEDaSP_ - $_ZN7cutlass13device_kernelIN5flash19enable_sm80_to_sm89INS1_16FlashAttnBwdSm80INS1_25CollectiveMainloopBwdSm80ILi2ELi2EN4cute5tupleIJNS5_1CILi64EEENS7_ILi128EEES8_EEENS_10bfloat16_tEfNS_4arch4Sm80ELb0ELb0ELb1ELb0ELb1ELb0ELb0ELb0ELi2ELi2ELi4ELi2ELb1EEENS1_24CollectiveEpilogueBwdGQAISA_fSD_Li256ELb0ELb1EEENS1_19SingleTileSchedulerILb0ELb0ELb0ELi128EEEEEEEEEvNT_6ParamsE$_ZN73_INTERNAL_24fd9406_37_flash_bwd_hdim64_bf16_softcap_sm80_cu_3fbc093a_291824__cvta_generic_to_sharedEPKv)
$_ZN7cutlass13device_kernelIN5flash19enable_sm80_to_sm89INS1_16FlashAttnBwdSm80INS1_25CollectiveMainloopBwdSm80ILi2ELi2EN4cute5tupleIJNS5_1CILi64EEENS7_ILi128EEES8_EEENS_10bfloat16_tEfNS_4arch4Sm80ELb0ELb0ELb1ELb0ELb1ELb0ELb0ELb0ELi2ELi2ELi4ELi2ELb1EEENS1_24CollectiveEpilogueBwdGQAISA_fSD_Li256ELb0ELb1EEENS1_19SingleTileSchedulerILb0ELb0ELb0ELi128EEEEEEEEEvNT_6ParamsE$_ZN73_INTERNAL_24fd9406_37_flash_bwd_hdim64_bf16_softcap_sm80_cu_3fbc093a_291824__cvta_generic_to_sharedEPKv:
[----:B------:R-:W-:Y:S02]  /*7340*/  MOV R9, 0x0 ;  /* 0x0000000000097802 */ /* 0x000fe40000000f00 */
[----:B------:R-:W-:Y:S02]  /*7350*/  IADD3 R6, R6, -c[0x0][0x18], RZ ;  /* 0x8000060006067a10 */ /* 0x000fe40007ffe0ff */
[----:B------:R-:W-:Y:S05]  /*7360*/  RET.REL.NODEC R8 `(_ZN7cutlass13device_kernelIN5flash19enable_sm80_to_sm89INS1_16FlashAttnBwdSm80INS1_25CollectiveMainloopBwdSm80ILi2ELi2EN4cute5tupleIJNS5_1CILi64EEENS7_ILi128EEES8_EEENS_10bfloat16_tEfNS_4arch4Sm80ELb0ELb0ELb1ELb0ELb1ELb0ELb0ELb0ELi2ELi2ELi4ELi2ELb1EEENS1_24CollectiveEpilogueBwdGQAISA_fSD_Li256ELb0ELb1EEENS1_19SingleTileSchedulerILb0ELb0ELb0ELi128EEEEEEEEEvNT_6ParamsE) ;  /* 0xffff8c9008007950 */ /* 0x000fea0003c3ffff */
        .type           $_ZN7cutlass13device_kernelIN5flash19enable_sm80_to_sm89INS1_16FlashAttnBwdSm80INS1_25CollectiveMainloopBwdSm80ILi2ELi2EN4cute5tupleIJNS5_1CILi64EEENS7_ILi128EEES8_EEENS_10bfloat16_tEfNS_4arch4Sm80ELb0ELb0ELb1ELb0ELb1ELb0ELb0ELb0ELi2ELi2ELi4ELi2ELb1EEENS1_24CollectiveEpilogueBwdGQAISA_fSD_Li256ELb0ELb1EEENS1_19SingleTileSchedulerILb0ELb0ELb0ELi128EEEEEEEEEvNT_6ParamsE$_ZZN4cute12filter_tupleINS_5tupleIJNS_10UnderscoreES2_S2_iEEENS1_IJNS1_IJNS_1CILi1EEENS4_ILi0EEEEEElS6_lEEEZNS_5sliceIS3_S8_EEDaRKT_RKT0_EUlRKT_RKT0_E_EEDaSC_SF_OT1_ENKUlDpSI_E_clIJNS1_IJS7_EEENS1_IJlEEENS1_IJS6_EEENS1_IJEEEEEEDaSP_,@function
        .size           $_ZN7cutlass13device_kernelIN5flash19enable_sm80_to_sm89INS1_16FlashAttnBwdSm80INS1_25CollectiveMainloopBwdSm80ILi2ELi2EN4cute5tupleIJNS5_1CILi64EEENS7_ILi128EEES8_EEENS_10bfloat16_tEfNS_4arch4Sm80ELb0ELb0ELb1ELb0ELb1ELb0ELb0ELb0ELi2ELi2ELi4ELi2ELb1EEENS1_24CollectiveEpilogueBwdGQAISA_fSD_Li256ELb0ELb1EEENS1_19SingleTileSchedulerILb0ELb0ELb0ELi128EEEEEEEEEvNT_6ParamsE$_ZZN4cute12filter_tupleINS_5tupleIJNS_10UnderscoreES2_S2_iEEENS1_IJNS1_IJNS_1CILi1EEENS4_ILi0EEEEEElS6_lEEEZNS_5sliceIS3_S8_EEDaRKT_RKT0_EUlRKT_RKT0_E_EEDaSC_SF_OT1_ENKUlDpSI_E_clIJNS1_IJS7_EEENS1_IJlEEENS1_IJS6_EEENS1_IJEEEEEEDaSP_,($_ZN7cutlass13device_kernelIN5flash19enable_sm80_to_sm89INS1_16FlashAttnBwdSm80INS1_25CollectiveMainloopBwdSm80ILi2ELi2EN4cute5tupleIJNS5_1CILi64EEENS7_ILi128EEES8_EEENS_10bfloat16_tEfNS_4arch4Sm80ELb0ELb0ELb1ELb0ELb1ELb0ELb0ELb0ELi2ELi2ELi4ELi2ELb1EEENS1_24CollectiveEpilogueBwdGQAISA_fSD_Li256ELb0ELb1EEENS1_19SingleTileSchedulerILb0ELb0ELb0ELi128EEEEEEEEEvNT_6ParamsE$_ZZN4cute14transform_leafINS_15ArithmeticTupleIJNS1_IJiiEEEiiiEEENS_8identityEEEDaRKT_OT0_ENKUlRKT_E_clIS2_EEDaSC_ - $_ZN7cutlass13device_kernelIN5flash19enable_sm80_to_sm89INS1_16FlashAttnBwdSm80INS1_25CollectiveMainloopBwdSm80ILi2ELi2EN4cute5tupleIJNS5_1CILi64EEENS7_ILi128EEES8_EEENS_10bfloat16_tEfNS_4arch4Sm80ELb0ELb0ELb1ELb0ELb1ELb0ELb0ELb0ELi2ELi2ELi4ELi2ELb1EEENS1_24CollectiveEpilogueBwdGQAISA_fSD_Li256ELb0ELb1EEENS1_19SingleTileSchedulerILb0ELb0ELb0ELi128EEEEEEEEEvNT_6ParamsE$_ZZN4cute12filter_tupleINS_5tupleIJNS_10UnderscoreES2_S2_iEEENS1_IJNS1_IJNS_1CILi1EEENS4_ILi0EEEEEElS6_lEEEZNS_5sliceIS3_S8_EEDaRKT_RKT0_EUlRKT_RKT0_E_EEDaSC_SF_OT1_ENKUlDpSI_E_clIJNS1_IJS7_EEENS1_IJlEEENS1_IJS6_EEENS1_IJEEEEEEDaSP_)
$_ZN7cutlass13device_kernelIN5flash19enable_sm80_to_sm89INS1_16FlashAttnBwdSm80INS1_25CollectiveMainloopBwdSm80ILi2ELi2EN4cute5tupleIJNS5_1CILi64EEENS7_ILi128EEES8_EEENS_10bfloat16_tEfNS_4arch4Sm80ELb0ELb0ELb1ELb0ELb1ELb0ELb0ELb0ELi2ELi2ELi4ELi2ELb1EEENS1_24CollectiveEpilogueBwdGQAISA_fSD_Li256ELb0ELb1EEENS1_19SingleTileSchedulerILb0ELb0ELb0ELi128EEEEEEEEEvNT_6ParamsE$_ZZN4cute12filter_tupleINS_5tupleIJNS_10UnderscoreES2_S2_iEEENS1_IJNS1_IJNS_1CILi1EEENS4_ILi0EEEEEElS6_lEEEZNS_5sliceIS3_S8_EEDaRKT_RKT0_EUlRKT_RKT0_E_EEDaSC_SF_OT1_ENKUlDpSI_E_clIJNS1_IJS7_EEENS1_IJlEEENS1_IJS6_EEENS1_IJEEEEEEDaSP_:
[----:B------:R-:W-:Y:S02]  /*7370*/  IADD3 R7, R1, 0x188, RZ ;  /* 0x0000018801077810 */ /* 0x000fe40007ffe0ff */
[----:B------:R-:W-:Y:S02]  /*7380*/  MOV R10, 0x73b0 ;  /* 0x000073b0000a7802 */ /* 0x000fe40000000f00 */
[----:B------:R-:W-:Y:S02]  /*7390*/  IADD3 R7, R7, c[0x0][0x20], RZ ;  /* 0x0000080007077a10 */ /* 0x000fe40007ffe0ff */
[----:B------:R-:W-:Y:S05]  /*73a0*/  CALL.REL.NOINC `($_ZN7cutlass13device_kernelIN5flash19enable_sm80_to_sm89INS1_16FlashAttnBwdSm80INS1_25CollectiveMainloopBwdSm80ILi2ELi2EN4cute5tupleIJNS5_1CILi64EEENS7_ILi128EEES8_EEENS_10bfloat16_tEfNS_4arch4Sm80ELb0ELb0ELb1ELb0ELb1ELb0ELb0ELb0ELi2ELi2ELi4ELi2ELb1EEENS1_24CollectiveEpilogueBwdGQAISA_fSD_Li256ELb0ELb1EEENS1_19SingleTileSchedulerILb0ELb0ELb0ELi128EEEEEEEEEvNT_6ParamsE$_ZN4cute3eso3ESOILb1ELb0EJNS_5tupleIJNS_1CILi1EEENS3_ILi0EEEEEElS5_EEC2ERKS6_RKlRKS5_) ;  /* 0xfffff66000007944 */ /* 0x000fea0003c3ffff */
[----:B-1----:R1:W5:Y:S01]  /*73b0*/  LDL.64 R6, [R1+0x188] ;  /* 0x0001880001067983 */ /* 0x0023620000100a00 */
[----:B------:R-:W-:-:S04]  /*73c0*/  MOV R9, 0x0 ;  /* 0x0000000000097802 */ /* 0x000fc80000000f00 */
[----:B------:R-:W-:Y:S05]  /*73d0*/  RET.REL.NODEC R8 `(_ZN7cutlass13device_kernelIN5flash19enable_sm80_to_sm89INS1_16FlashAttnBwdSm80INS1_25CollectiveMainloopBwdSm80ILi2ELi2EN4cute5tupleIJNS5_1CILi64EEENS7_ILi128EEES8_EEENS_10bfloat16_tEfNS_4arch4Sm80ELb0ELb0ELb1ELb0ELb1ELb0ELb0ELb0ELi2ELi2ELi4ELi2ELb1EEENS1_24CollectiveEpilogueBwdGQAISA_fSD_Li256ELb0ELb1EEENS1_19SingleTileSchedulerILb0ELb0ELb0ELi128EEEEEEEEEvNT_6ParamsE) ;  /* 0xffff8c2008007950 */ /* 0x000fea0003c3ffff */
        .type           $_ZN7cutlass13device_kernelIN5flash19enable_sm80_to_sm89INS1_16FlashAttnBwdSm80INS1_25CollectiveMainloopBwdSm80ILi2ELi2EN4cute5tupleIJNS5_1CILi64EEENS7_ILi128EEES8_EEENS_10bfloat16_tEfNS_4arch4Sm80ELb0ELb0ELb1ELb0ELb1ELb0ELb0ELb0ELi2ELi2ELi4ELi2ELb1EEENS1_24CollectiveEpilogueBwdGQAISA_fSD_Li256ELb0ELb1EEENS1_19SingleTileSchedulerILb0ELb0ELb0ELi128EEEEEEEEEvNT_6ParamsE$_ZZN4cute14transform_leafINS_15ArithmeticTupleIJNS1_IJiiEEEiiiEEENS_8identityEEEDaRKT_OT0_ENKUlRKT_E_clIS2_EEDaSC_,@function
        .size           $_ZN7cutlass13device_kernelIN5flash19enable_sm80_to_sm89INS1_16FlashAttnBwdSm80INS1_25CollectiveMainloopBwdSm80ILi2ELi2EN4cute5tupleIJNS5_1CILi64EEENS7_ILi128EEES8_EEENS_10bfloat16_tEfNS_4arch4Sm80ELb0ELb0ELb1ELb0ELb1ELb0ELb0ELb0ELi2ELi2ELi4ELi2ELb1EEENS1_24CollectiveEpilogueBwdGQAISA_fSD_Li256ELb0ELb1EEENS1_19SingleTileSchedulerILb0ELb0ELb0ELi128EEEEEEEEEvNT_6ParamsE$_ZZN4cute14transform_leafINS_15ArithmeticTupleIJNS1_IJiiEEEiiiEEENS_8identityEEEDaRKT_OT0_ENKUlRKT_E_clIS2_EEDaSC_,($_ZN7cutlass13device_kernelIN5flash19enable_sm80_to_sm89INS1_16FlashAttnBwdSm80INS1_25CollectiveMainloopBwdSm80ILi2ELi2EN4cute5tupleIJNS5_1CILi64EEENS7_ILi128EEES8_EEENS_10bfloat16_tEfNS_4arch4Sm80ELb0ELb0ELb1ELb0ELb1ELb0ELb0ELb0ELi2ELi2ELi4ELi2ELb1EEENS1_24CollectiveEpilogueBwdGQAISA_fSD_Li256ELb0ELb1EEENS1_19SingleTileSchedulerILb0ELb0ELb0ELi128EEEEEEEEEvNT_6ParamsE$_ZZN4cute14transform_leafINS_15ArithmeticTupleIJNS1_IJiiEEEiiiEEENS_8identityEEEDaRKT_OT0_ENKUlRKT_E_clIiEEDaSC_ - $_ZN7cutlass13device_kernelIN5flash19enable_sm80_to_sm89INS1_16FlashAttnBwdSm80INS1_25CollectiveMainloopBwdSm80ILi2ELi2EN4cute5tupleIJNS5_1CILi64EEENS7_ILi128EEES8_EEENS_10bfloat16_tEfNS_4arch4Sm80ELb0ELb0ELb1ELb0ELb1ELb0ELb0ELb0ELi2ELi2ELi4ELi2ELb1EEENS1_24CollectiveEpilogueBwdGQAISA_fSD_Li256ELb0ELb1EEENS1_19SingleTileSchedulerILb0ELb0ELb0ELi128EEEEEEEEEvNT_6ParamsE$_ZZN4cute14transform_leafINS_15ArithmeticTupleIJNS1_IJiiEEEiiiEEENS_8identityEEEDaRKT_OT0_ENKUlRKT_E_clIS2_EEDaSC_)
$_ZN7cutlass13device_kernelIN5flash19enable_sm80_to_sm89INS1_16FlashAttnBwdSm80INS1_25CollectiveMainloopBwdSm80ILi2ELi2EN4cute5tupleIJNS5_1CILi64EEENS7_ILi128EEES8_EEENS_10bfloat16_tEfNS_4arch4Sm80ELb0ELb0ELb1ELb0ELb1ELb0ELb0ELb0ELi2ELi2ELi4ELi2ELb1EEENS1_24CollectiveEpilogueBwdGQAISA_fSD_Li256ELb0ELb1EEENS1_19SingleTileSchedulerILb0ELb0ELb0ELi128EEEEEEEEEvNT_6ParamsE$_ZZN4cute14transform_leafINS_15ArithmeticTupleIJNS1_IJiiEEEiiiEEENS_8identityEEEDaRKT_OT0_ENKUlRKT_E_clIS2_EEDaSC_:
[----:B------:R-:W-:-:S05]  /*73e0*/  IADD3 R9, R13, -c[0x0][0x20], RZ ;  /* 0x800008000d097a10 */ /* 0x000fca0007ffe0ff */
[----:B------:R1:W5:Y:S01]  /*73f0*/  LDL R7, [R9] ;  /* 0x0000000009077983 */ /* 0x0003620000100800 */
[----:B------:R-:W-:-:S03]  /*7400*/  MOV R8, 0x7420 ;  /* 0x0000742000087802 */ /* 0x000fc60000000f00 */
[----:B-1---5:R-:W-:Y:S05]  /*7410*/  CALL.REL.NOINC `($_ZN7cutlass13device_kernelIN5flash19enable_sm80_to_sm89INS1_16FlashAttnBwdSm80INS1_25CollectiveMainloopBwdSm80ILi2ELi2EN4cute5tupleIJNS5_1CILi64EEENS7_ILi128EEES8_EEENS_10bfloat16_tEfNS_4arch4Sm80ELb0ELb0ELb1ELb0ELb1ELb0ELb0ELb0ELi2ELi2ELi4ELi2ELb1EEENS1_24CollectiveEpilogueBwdGQAISA_fSD_Li256ELb0ELb1EEENS1_19SingleTileSchedulerILb0ELb0ELb0ELi128EEEEEEEEEvNT_6ParamsE$_ZZN4cute14transform_leafINS_15ArithmeticTupleIJiiEEERNS_8identityEEEDaRKT_OT0_ENKUlRKT_E_clIiEEDaSC_) ;  /* 0x000000f000007944 */ /* 0x022fea0003c00000 */
[----:B------:R1:W5:Y:S01]  /*7420*/  LDL R7, [R9+0x4] ;  /* 0x0000040009077983 */ /* 0x0003620000100800 */
[----:B------:R-:W-:Y:S01]  /*7430*/  IADD3 R6, R1, 0x19c, RZ ;  /* 0x0000019c01067810 */ /* 0x000fe20007ffe0ff */
[----:B------:R-:W-:Y:S01]  /*7440*/  IMAD.MOV.U32 R16, RZ, RZ, R10 ;  /* 0x000000ffff107224 */ /* 0x000fe200078e000a */
[----:B------:R-:W-:Y:S02]  /*7450*/  MOV R8, 0x7480 ;  /* 0x0000748000087802 */ /* 0x000fe40000000f00 */
[----:B------:R-:W-:Y:S02]  /*7460*/  IADD3 R6, R6, c[0x0][0x20], RZ ;  /* 0x0000080006067a10 */ /* 0x000fe40007ffe0ff */
[----:B-1---5:R-:W-:Y:S05]  /*7470*/  CALL.REL.NOINC `($_ZN7cutlass13device_kernelIN5flash19enable_sm80_to_sm89INS1_16FlashAttnBwdSm80INS1_25CollectiveMainloopBwdSm80ILi2ELi2EN4cute5tupleIJNS5_1CILi64EEENS7_ILi128EEES8_EEENS_10bfloat16_tEfNS_4arch4Sm80ELb0ELb0ELb1ELb0ELb1ELb0ELb0ELb0ELi2ELi2ELi4ELi2ELb1EEENS1_24CollectiveEpilogueBwdGQAISA_fSD_Li256ELb0ELb1EEENS1_19SingleTileSchedulerILb0ELb0ELb0ELi128EEEEEEEEEvNT_6ParamsE$_ZZN4cute14transform_leafINS_15ArithmeticTupleIJiiEEERNS_8identityEEEDaRKT_OT0_ENKUlRKT_E_clIiEEDaSC_) ;  /* 0x0000009000007944 */ /* 0x022fea0003c00000 */
[----:B------:R1:W-:Y:S01]  /*7480*/  STL [R1+0x19c], R10 ;  /* 0x00019c0a01007387 */ /* 0x0003e20000100800 */
[----:B------:R-:W-:-:S03]  /*7490*/  MOV R8, 0x74b0 ;  /* 0x000074b000087802 */ /* 0x000fc60000000f00 */
[----:B-1----:R-:W-:Y:S05]  /*74a0*/  CALL.REL.NOINC `($_ZN7cutlass13device_kernelIN5flash19enable_sm80_to_sm89INS1_16FlashAttnBwdSm80INS1_25CollectiveMainloopBwdSm80ILi2ELi2EN4cute5tupleIJNS5_1CILi64EEENS7_ILi128EEES8_EEENS_10bfloat16_tEfNS_4arch4Sm80ELb0ELb0ELb1ELb0ELb1ELb0ELb0ELb0ELi2ELi2ELi4ELi2ELb1EEENS1_24CollectiveEpilogueBwdGQAISA_fSD_Li256ELb0ELb1EEENS1_19SingleTileSchedulerILb0ELb0ELb0ELi128EEEEEEEEEvNT_6ParamsE$_ZZN4cute9transformINS_15ArithmeticTupleIJiiEEEZNS_14transform_leafIS2_RNS_8identityEEEDaRKT_OT0_EUlRKT_E_EEDaS8_SA_ENKUlDpSD_E_clIJiiEEEDaSF_) ;  /* 0x00001d7000007944 */ /* 0x002fea0003c00000 */
[----:B------:R-:W-:Y:S02]  /*74b0*/  MOV R8, R18 ;  /* 0x0000001200087202 */ /* 0x000fe40000000f00 */
[----:B------:R-:W-:-:S04]  /*74c0*/  MOV R9, 0x0 ;  /* 0x0000000000097802 */ /* 0x000fc80000000f00 */
[----:B------:R-:W-:Y:S05]  /*74d0*/  RET.REL.NODEC R8 `(_ZN7cutlass13device_kernelIN5flash19enable_sm80_to_sm89INS1_16FlashAttnBwdSm80INS1_25CollectiveMainloopBwdSm80ILi2ELi2EN4cute5tupleIJNS5_1CILi64EEENS7_ILi128EEES8_EEENS_10bfloat16_tEfNS_4arch4Sm80ELb0ELb0ELb1ELb0ELb1ELb0ELb0ELb0ELi2ELi2ELi4ELi2ELb1EEENS1_24CollectiveEpilogueBwdGQAISA_fSD_Li256ELb0ELb1EEENS1_19SingleTileSchedulerILb0ELb0ELb0ELi128EEEEEEEEEvNT_6ParamsE) ;  /* 0xffff8b2008007950 */ /* 0x000fea0003c3ffff */
        .type           $_ZN7cutlass13device_kernelIN5flash19enable_sm80_to_sm89INS1_16FlashAttnBwdSm80INS1_25CollectiveMainloopBwdSm80ILi2ELi2EN4cute5tupleIJNS5_1CILi64EEENS7_ILi128EEES8_EEENS_10bfloat16_tEfNS_4arch4Sm80ELb0ELb0ELb1ELb0ELb1ELb0ELb0ELb0ELi2ELi2ELi4ELi2ELb1EEENS1_24CollectiveEpilogueBwdGQAISA_fSD_Li256ELb0ELb1EEENS1_19SingleTileSchedulerILb0ELb0ELb0ELi128EEEEEEEEEvNT_6ParamsE$_ZZN4cute14transform_leafINS_15ArithmeticTupleIJNS1_IJiiEEEiiiEEENS_8identityEEEDaRKT_OT0_ENKUlRKT_E_clIiEEDaSC_,@function
        .size           $_ZN7cutlass13device_kernelIN5flash19enable_sm80_to_sm89INS1_16FlashAttnBwdSm80INS1_25CollectiveMainloopBwdSm80ILi2ELi2EN4cute5tupleIJNS5_1CILi64EEENS7_ILi128EEES8_EEENS_10bfloat16_tEfNS_4arch4Sm80ELb0ELb0ELb1ELb0ELb1ELb0ELb0ELb0ELi2ELi2ELi4ELi2ELb1EEENS1_24CollectiveEpilogueBwdGQAISA_fSD_Li256ELb0ELb1EEENS1_19SingleTileSchedulerILb0ELb0ELb0ELi128EEEEEEEEEvNT_6ParamsE$_ZZN4cute14transform_leafINS_15ArithmeticTupleIJNS1_IJiiEEEiiiEEENS_8identityEEEDaRKT_OT0_ENKUlRKT_E_clIiEEDaSC_,($_ZN7cutlass13device_kernelIN5flash19enable_sm80_to_sm89INS1_16FlashAttnBwdSm80INS1_25CollectiveMainloopBwdSm80ILi2ELi2EN4cute5tupleIJNS5_1CILi64EEENS7_ILi128EEES8_EEENS_10bfloat16_tEfNS_4arch4Sm80ELb0ELb0ELb1ELb0ELb1ELb0ELb0ELb0ELi2ELi2ELi4ELi2ELb1EEENS1_24CollectiveEpilogueBwdGQAISA_fSD_Li256ELb0ELb1EEENS1_19SingleTileSchedulerILb0ELb0ELb0ELi128EEEEEEEEEvNT_6ParamsE$_ZZN4cute14transform_leafINS_15ArithmeticTupleIJiiEEERNS_8identityEEEDaRKT_OT0_ENKUlRKT_E_clIiEEDaSC_ - $_ZN7cutlass13device_kernelIN5flash19enable_sm80_to_sm89INS1_16FlashAttnBwdSm80INS1_25CollectiveMainloopBwdSm80ILi2ELi2EN4cute5tupleIJNS5_1CILi64EEENS7_ILi128EEES8_EEENS_10bfloat16_tEfNS_4arch4Sm80ELb0ELb0ELb1ELb0ELb1ELb0ELb0ELb0ELi2ELi2ELi4ELi2ELb1EEENS1_24CollectiveEpilogueBwdGQAISA_fSD_Li256ELb0ELb1EEENS1_19SingleTileSchedulerILb0ELb0ELb0ELi128EEEEEEEEEvNT_6ParamsE$_ZZN4cute14transform_leafINS_15ArithmeticTupleIJNS1_IJiiEEEiiiEEENS_8identityEEEDaRKT_OT0_ENKUlRKT_E_clIiEEDaSC_)
$_ZN7cutlass13device_kernelIN5flash19enable_sm80_to_sm89INS1_16FlashAttnBwdSm80INS1_25CollectiveMainloopBwdSm80ILi2ELi2EN4cute5tupleIJNS5_1CILi64EEENS7_ILi128EEES8_EEENS_10bfloat16_tEfNS_4arch4Sm80ELb0ELb0ELb1ELb0ELb1ELb0ELb0ELb0ELi2ELi2ELi4ELi2ELb1EEENS1_24CollectiveEpilogueBwdGQAISA_fSD_Li256ELb0ELb1EEENS1_19SingleTileSchedulerILb0ELb0ELb0ELi128EEEEEEEEEvNT_6ParamsE$_ZZN4cute14transform_leafINS_15ArithmeticTupleIJNS1_IJiiEEEiiiEEENS_8identityEEEDaRKT_OT0_ENKUlRKT_E_clIiEEDaSC_:
[----:B------:R-:W-:Y:S02]  /*74e0*/  MOV R10, R9 ;  /* 0x00000009000a7202 */ /* 0x000fe40000000f00 */
[----:B------:R-:W-:-:S04]  /*74f0*/  MOV R9, 0x0 ;  /* 0x0000000000097802 */ /* 0x000fc80000000f00 */
[----:B------:R-:W-:Y:S05]  /*7500*/  RET.REL.NODEC R8 `(_ZN7cutlass13device_kernelIN5flash19enable_sm80_to_sm89INS1_16FlashAttnBwdSm80INS1_25CollectiveMainloopBwdSm80ILi2ELi2EN4cute5tupleIJNS5_1CILi64EEENS7_ILi128EEES8_EEENS_10bfloat16_tEfNS_4arch4Sm80ELb0ELb0ELb1ELb0ELb1ELb0ELb0ELb0ELi2ELi2ELi4ELi2ELb1EEENS1_24CollectiveEpilogueBwdGQAISA_fSD_Li256ELb0ELb1EEENS1_19SingleTileSchedulerILb0ELb0ELb0ELi128EEEEEEEEEvNT_6ParamsE) ;  /* 0xffff8af008007950 */ /* 0x000fea0003c3ffff */
        .type           $_ZN7cutlass13device_kernelIN5flash19enable_sm80_to_sm89INS1_16FlashAttnBwdSm80INS1_25CollectiveMainloopBwdSm80ILi2ELi2EN4cute5tupleIJNS5_1CILi64EEENS7_ILi128EEES8_EEENS_10bfloat16_tEfNS_4arch4Sm80ELb0ELb0ELb1ELb0ELb1ELb0ELb0ELb0ELi2ELi2ELi4ELi2ELb1EEENS1_24CollectiveEpilogueBwdGQAISA_fSD_Li256ELb0ELb1EEENS1_19SingleTileSchedulerILb0ELb0ELb0ELi128EEEEEEEEEvNT_6ParamsE$_ZZN4cute14transform_leafINS_15ArithmeticTupleIJiiEEERNS_8identityEEEDaRKT_OT0_ENKUlRKT_E_clIiEEDaSC_,@function
        .size           $_ZN7cutlass13device_kernelIN5flash19enable_sm80_to_sm89INS1_16FlashAttnBwdSm80INS1_25CollectiveMainloopBwdSm80ILi2ELi2EN4cute5tupleIJNS5_1CILi64EEENS7_ILi128EEES8_EEENS_10bfloat16_tEfNS_4arch4Sm80ELb0ELb0ELb1ELb0ELb1ELb0ELb0ELb0ELi2ELi2ELi4ELi2ELb1EEENS1_24CollectiveEpilogueBwdGQAISA_fSD_Li256ELb0ELb1EEENS1_19SingleTileSchedulerILb0ELb0ELb0ELi128EEEEEEEEEvNT_6ParamsE$_ZZN4cute14transform_leafINS_15ArithmeticTupleIJiiEEERNS_8identityEEEDaRKT_OT0_ENKUlRKT_E_clIiEEDaSC_,($_ZN7cutlass13device_kernelIN5flash19enable_sm80_to_sm89INS1_16FlashAttnBwdSm80INS1_25CollectiveMainloopBwdSm80ILi2ELi2EN4cute5tupleIJNS5_1CILi64EEENS7_ILi128EEES8_EEENS_10bfloat16_tEfNS_4arch4Sm80ELb0ELb0ELb1ELb0ELb1ELb0ELb0ELb0ELi2ELi2ELi4ELi2ELb1EEENS1_24CollectiveEpilogueBwdGQAISA_fSD_Li256ELb0ELb1EEENS1_19SingleTileSchedulerILb0ELb0ELb0ELi128EEEEEEEEEvNT_6ParamsE$_ZZN4cute19as_arithmetic_tupleINS_15ArithmeticTupleIJNS1_IJiiEEEiiiEEEEEDaRKT_ENKUlDpRKT_E_clIJS2_iiiEEEDaSA_ - $_ZN7cutlass13device_kernelIN5flash19enable_sm80_to_sm89INS1_16FlashAttnBwdSm80INS1_25CollectiveMainloopBwdSm80ILi2ELi2EN4cute5tupleIJNS5_1CILi64EEENS7_ILi128EEES8_EEENS_10bfloat16_tEfNS_4arch4Sm80ELb0ELb0ELb1ELb0ELb1ELb0ELb0ELb0ELi2ELi2ELi4ELi2ELb1EEENS1_24CollectiveEpilogueBwdGQAISA_fSD_Li256ELb0ELb1EEENS1_19SingleTileSchedulerILb0ELb0ELb0ELi128EEEEEEEEEvNT_6ParamsE$_ZZN4cute14transform_leafINS_15ArithmeticTupleIJiiEEERNS_8identityEEEDaRKT_OT0_ENKUlRKT_E_clIiEEDaSC_)
$_ZN7cutlass13device_kernelIN5flash19enable_sm80_to_sm89INS1_16FlashAttnBwdSm80INS1_25CollectiveMainloopBwdSm80ILi2ELi2EN4cute5tupleIJNS5_1CILi64EEENS7_ILi128EEES8_EEENS_10bfloat16_tEfNS_4arch4Sm80ELb0ELb0ELb1ELb0ELb1ELb0ELb0ELb0ELi2ELi2ELi4ELi2ELb1EEENS1_24CollectiveEpilogueBwdGQAISA_fSD_Li256ELb0ELb1EEENS1_19SingleTileSchedulerILb0ELb0ELb0ELi128EEEEEEEEEvNT_6ParamsE$_ZZN4cute14transform_leafINS_15ArithmeticTupleIJiiEEERNS_8identityEEEDaRKT_OT0_ENKUlRKT_E_clIiEEDaSC_:
[----:B------:R-:W-:Y:S02]  /*7510*/  MOV R50, R8 ;  /* 0x0000000800327202 */ /* 0x000fe40000000f00 */
[----:B------:R-:W-:Y:S02]  /*7520*/  MOV R51, 0x0 ;  /* 0x0000000000337802 */ /* 0x000fe40000000f00 */
[----:B------:R-:W-:Y:S02]  /*7530*/  MOV R10, R7 ;  /* 0x00000007000a7202 */ /* 0x000fe40000000f00 */
[----:B------:R-:W-:Y:S05]  /*7540*/  RET.REL.NODEC R50 `(_ZN7cutlass13device_kernelIN5flash19enable_sm80_to_sm89INS1_16FlashAttnBwdSm80INS1_25CollectiveMainloopBwdSm80ILi2ELi2EN4cute5tupleIJNS5_1CILi64EEENS7_ILi128EEES8_EEENS_10bfloat16_tEfNS_4arch4Sm80ELb0ELb0ELb1ELb0ELb1ELb0ELb0ELb0ELi2ELi2ELi4ELi2ELb1EEENS1_24CollectiveEpilogueBwdGQAISA_fSD_Li256ELb0ELb1EEENS1_19SingleTileSchedulerILb0ELb0ELb0ELi128EEEEEEEEEvNT_6ParamsE) ;  /* 0xffff8ab032007950 */ /* 0x000fea0003c3ffff */
        .type           $_ZN7cutlass13device_kernelIN5flash19enable_sm80_to_sm89INS1_16FlashAttnBwdSm80INS1_25CollectiveMainloopBwdSm80ILi2ELi2EN4cute5tupleIJNS5_1CILi64EEENS7_ILi128EEES8_EEENS_10bfloat16_tEfNS_4arch4Sm80ELb0ELb0ELb1ELb0ELb1ELb0ELb0ELb0ELi2ELi2ELi4ELi2ELb1EEENS1_24CollectiveEpilogueBwdGQAISA_fSD_Li256ELb0ELb1EEENS1_19SingleTileSchedulerILb0ELb0ELb0ELi128EEEEEEEEEvNT_6ParamsE$_ZZN4cute19as_arithmetic_tupleINS_15ArithmeticTupleIJNS1_IJiiEEEiiiEEEEEDaRKT_ENKUlDpRKT_E_clIJS2_iiiEEEDaSA_,@function
        .size           $_ZN7cutlass13device_kernelIN5flash19enable_sm80_to_sm89INS1_16FlashAttnBwdSm80INS1_25CollectiveMainloopBwdSm80ILi2ELi2EN4cute5tupleIJNS5_1CILi64EEENS7_ILi128EEES8_EEENS_10bfloat16_tEfNS_4arch4Sm80ELb0ELb0ELb1ELb0ELb1ELb0ELb0ELb0ELi2ELi2ELi4ELi2ELb1EEENS1_24CollectiveEpilogueBwdGQAISA_fSD_Li256ELb0ELb1EEENS1_19SingleTileSchedulerILb0ELb0ELb0ELi128EEEEEEEEEvNT_6ParamsE$_ZZN4cute19as_arithmetic_tupleINS_15ArithmeticTupleIJNS1_IJiiEEEiiiEEEEEDaRKT_ENKUlDpRKT_E_clIJS2_iiiEEEDaSA_,($_ZN7cutlass13device_kernelIN5flash19enable_sm80_to_sm89INS1_16FlashAttnBwdSm80INS1_25CollectiveMainloopBwdSm80ILi2ELi2EN4cute5tupleIJNS5_1CILi64EEENS7_ILi128EEES8_EEENS_10bfloat16_tEfNS_4arch4Sm80ELb0ELb0ELb1ELb0ELb1ELb0ELb0ELb0ELi2ELi2ELi4ELi2ELb1EEENS1_24CollectiveEpilogueBwdGQAISA_fSD_Li256ELb0ELb1EEENS1_19SingleTileSchedulerILb0ELb0ELb0ELi128EEEEEEEEEvNT_6ParamsE$_ZZN4cute19as_arithmetic_tupleINS_15ArithmeticTupleIJNS1_IJiiEEEiiiEEEEEDaRKT_ENKUlRKT_E_clIS2_EEDaS9_ - $_ZN7cutlass13device_kernelIN5flash19enable_sm80_to_sm89INS1_16FlashAttnBwdSm80INS1_25CollectiveMainloopBwdSm80ILi2ELi2EN4cute5tupleIJNS5_1CILi64EEENS7_ILi128EEES8_EEENS_10bfloat16_tEfNS_4arch4Sm80ELb0ELb0ELb1ELb0ELb1ELb0ELb0ELb0ELi2ELi2ELi4ELi2ELb1EEENS1_24CollectiveEpilogueBwdGQAISA_fSD_Li256ELb0ELb1EEENS1_19SingleTileSchedulerILb0ELb0ELb0ELi128EEEEEEEEEvNT_6ParamsE$_ZZN4cute19as_arithmetic_tupleINS_15ArithmeticTupleIJNS1_IJiiEEEiiiEEEEEDaRKT_ENKUlDpRKT_E_clIJS2_iiiEEEDaSA_)
$_ZN7cutlass13device_kernelIN5flash19enable_sm80_to_sm89INS1_16FlashAttnBwdSm80INS1_25CollectiveMainloopBwdSm80ILi2ELi2EN4cute5tupleIJNS5_1CILi64EEENS7_ILi128EEES8_EEENS_10bfloat16_tEfNS_4arch4Sm80ELb0ELb0ELb1ELb0ELb1ELb0ELb0ELb0ELi2ELi2ELi4ELi2ELb1EEENS1_24CollectiveEpilogueBwdGQAISA_fSD_Li256ELb0ELb1EEENS1_19SingleTileSchedulerILb0ELb0ELb0ELi128EEEEEEEEEvNT_6ParamsE$_ZZN4cute19as_arithmetic_tupleINS_15ArithmeticTupleIJNS1_IJiiEEEiiiEEEEEDaRKT_ENKUlDpRKT_E_clIJS2_iiiEEEDaSA_:
[----:B------:R-:W-:Y:S02]  /*7550*/  IADD3 R7, R1, 0x19c, RZ ;  /* 0x0000019c01077810 */ /* 0x000fe40007ffe0ff */
[----:B------:R-:W-:Y:S02]  /*7560*/  MOV R50, 0x7590 ;  /* 0x0000759000327802 */ /* 0x000fe40000000f00 */
[----:B------:R-:W-:-:S02]  /*7570*/  IADD3 R7, R7, c[0x0][0x20], RZ ;  /* 0x0000080007077a10 */ /* 0x000fc40007ffe0ff */
[----:B------:R-:W-:Y:S05]  /*7580*/  CALL.REL.NOINC `($_ZN7cutlass13device_kernelIN5flash19enable_sm80_to_sm89INS1_16FlashAttnBwdSm80INS1_25CollectiveMainloopBwdSm80ILi2ELi2EN4cute5tupleIJNS5_1CILi64EEENS7_ILi128EEES8_EEENS_10bfloat16_tEfNS_4arch4Sm80ELb0ELb0ELb1ELb0ELb1ELb0ELb0ELb0ELi2ELi2ELi4ELi2ELb1EEENS1_24CollectiveEpilogueBwdGQAISA_fSD_Li256ELb0ELb1EEENS1_19SingleTileSchedulerILb0ELb0ELb0ELi128EEEEEEEEEvNT_6ParamsE$_ZN4cute5tupleIJNS_15ArithmeticTupleIJiiEEEiiiEEC2ERKS2_RKiS7_S7_) ;  /* 0xfffff96000007944 */ /* 0x000fea0003c3ffff */
[----:B------:R2:W5:Y:S04]  /*7590*/  LDL R10, [R1+0x19c] ;  /* 0x00019c00010a7983 */ /* 0x0005680000100800 */
[----:B-1----:R2:W5:Y:S04]  /*75a0*/  LDL.64 R8, [R1+0x1a8] ;  /* 0x0001a80001087983 */ /* 0x0025680000100a00 */
[----:B------:R2:W5:Y:S01]  /*75b0*/  LDL.64 R6, [R1+0x1a0] ;  /* 0x0001a00001067983 */ /* 0x0005620000100a00 */
[----:B------:R-:W-:-:S04]  /*75c0*/  MOV R17, 0x0 ;  /* 0x0000000000117802 */ /* 0x000fc80000000f00 */
[----:B------:R-:W-:Y:S05]  /*75d0*/  RET.REL.NODEC R16 `(_ZN7cutlass13device_kernelIN5flash19enable_sm80_to_sm89INS1_16FlashAttnBwdSm80INS1_25CollectiveMainloopBwdSm80ILi2ELi2EN4cute5tupleIJNS5_1CILi64EEENS7_ILi128EEES8_EEENS_10bfloat16_tEfNS_4arch4Sm80ELb0ELb0ELb1ELb0ELb1ELb0ELb0ELb0ELi2ELi2ELi4ELi2ELb1EEENS1_24CollectiveEpilogueBwdGQAISA_fSD_Li256ELb0ELb1EEENS1_19SingleTileSchedulerILb0ELb0ELb0ELi128EEEEEEEEEvNT_6ParamsE) ;  /* 0xffff8a2010007950 */ /* 0x000fea0003c3ffff */
        .type           $_ZN7cutlass13device_kernelIN5flash19enable_sm80_to_sm89INS1_16FlashAttnBwdSm80INS1_25CollectiveMainloopBwdSm80ILi2ELi2EN4cute5tupleIJNS5_1CILi64EEENS7_ILi128EEES8_EEENS_10bfloat16_tEfNS_4arch4Sm80ELb0ELb0ELb1ELb0ELb1ELb0ELb0ELb0ELi2ELi2ELi4ELi2ELb1EEENS1_24CollectiveEpilogueBwdGQAISA_fSD_Li256ELb0ELb1EEENS1_19SingleTileSchedulerILb0ELb0ELb0ELi128EEEEEEEEEvNT_6ParamsE$_ZZN4cute19as_arithmetic_tupleINS_15ArithmeticTupleIJNS1_IJiiEEEiiiEEEEEDaRKT_ENKUlRKT_E_clIS2_EEDaS9_,@function
        .size           $_ZN7cutlass13device_kernelIN5flash19enable_sm80_to_sm89INS1_16FlashAttnBwdSm80INS1_25CollectiveMainloopBwdSm80ILi2ELi2EN4cute5tupleIJNS5_1CILi64EEENS7_ILi128EEES8_EEENS_10bfloat16_tEfNS_4arch4Sm80ELb0ELb0ELb1ELb0ELb1ELb0ELb0ELb0ELi2ELi2ELi4ELi2ELb1EEENS1_24CollectiveEpilogueBwdGQAISA_fSD_Li256ELb0ELb1EEENS1_19SingleTileSchedulerILb0ELb0ELb0ELi128EEEEEEEEEvNT_6ParamsE$_ZZN4cute19as_arithmetic_tupleINS_15ArithmeticTupleIJNS1_IJiiEEEiiiEEEEEDaRKT_ENKUlRKT_E_clIS2_EEDaS9_,($_ZN7cutlass13device_kernelIN5flash19enable_sm80_to_sm89INS1_16FlashAttnBwdSm80INS1_25CollectiveMainloopBwdSm80ILi2ELi2EN4cute5tupleIJNS5_1CILi64EEENS7_ILi128EEES8_EEENS_10bfloat16_tEfNS_4arch4Sm80ELb0ELb0ELb1ELb0ELb1ELb0ELb0ELb0ELi2ELi2ELi4ELi2ELb1EEENS1_24CollectiveEpilogueBwdGQAISA_fSD_Li256ELb0ELb1EEENS1_19SingleTileSchedulerILb0ELb0ELb0ELi128EEEEEEEEEvNT_6ParamsE$_ZZN4cute19as_arithmetic_tupleINS_15ArithmeticTupleIJNS1_IJiiEEEiiiEEEEEDaRKT_ENKUlRKT_E_clIiEEDaS9_ - $_ZN7cutlass13device_kernelIN5flash19enable_sm80_to_sm89INS1_16FlashAttnBwdSm80INS1_25CollectiveMainloopBwdSm80ILi2ELi2EN4cute5tupleIJNS5_1CILi64EEENS7_ILi128EEES8_EEENS_10bfloat16_tEfNS_4arch4Sm80ELb0ELb0ELb1ELb0ELb1ELb0ELb0ELb0ELi2ELi2ELi4ELi2ELb1EEENS1_24CollectiveEpilogueBwdGQAISA_fSD_Li256ELb0ELb1EEENS1_19SingleTileSchedulerILb0ELb0ELb0ELi128EEEEEEEEEvNT_6ParamsE$_ZZN4cute19as_arithmetic_tupleINS_15ArithmeticTupleIJNS1_IJiiEEEiiiEEEEEDaRKT_ENKUlRKT_E_clIS2_EEDaS9_)
$_ZN7cutlass13device_kernelIN5flash19enable_sm80_to_sm89INS1_16FlashAttnBwdSm80INS1_25CollectiveMainloopBwdSm80ILi2ELi2EN4cute5tupleIJNS5_1CILi64EEENS7_ILi128EEES8_EEENS_10bfloat16_tEfNS_4arch4Sm80ELb0ELb0ELb1ELb0ELb1ELb0ELb0ELb0ELi2ELi2ELi4ELi2ELb1EEENS1_24CollectiveEpilogueBwdGQAISA_fSD_Li256ELb0ELb1EEENS1_19SingleTileSchedulerILb0ELb0ELb0ELi128EEEEEEEEEvNT_6ParamsE$_ZZN4cute19as_arithmetic_tupleINS_15ArithmeticTupleIJNS1_IJiiEEEiiiEEEEEDaRKT_ENKUlRKT_E_clIS2_EEDaS9_:
[----:B------:R-:W-:-:S05]  /*75e0*/  IADD3 R9, R13, -c[0x0][0x20], RZ ;  /* 0x800008000d097a10 */ /* 0x000fca0007ffe0ff */
[----:B------:R1:W5:Y:S01]  /*75f0*/  LDL R7, [R9] ;  /* 0x0000000009077983 */ /* 0x0003620000100800 */
[----:B------:R-:W-:-:S03]  /*7600*/  MOV R8, 0x7620 ;  /* 0x0000762000087802 */ /* 0x000fc60000000f00 */
[----:B-1---5:R-:W-:Y:S05]  /*7610*/  CALL.REL.NOINC `($_ZN7cutlass13device_kernelIN5flash19enable_sm80_to_sm89INS1_16FlashAttnBwdSm80INS1_25CollectiveMainloopBwdSm80ILi2ELi2EN4cute5tupleIJNS5_1CILi64EEENS7_ILi128EEES8_EEENS_10bfloat16_tEfNS_4arch4Sm80ELb0ELb0ELb1ELb0ELb1ELb0ELb0ELb0ELi2ELi2ELi4ELi2ELb1EEENS1_24CollectiveEpilogueBwdGQAISA_fSD_Li256ELb0ELb1EEENS1_19SingleTileSchedulerILb0ELb0ELb0ELi128EEEEEEEEEvNT_6ParamsE$_ZZN4cute19as_arithmetic_tupleINS_15ArithmeticTupleIJiiEEEEEDaRKT_ENKUlRKT_E_clIiEEDaS8_) ;  /* 0x0000018000007944 */ /* 0x022fea0003c00000 */
[----:B------:R1:W5:Y:S01]  /*7620*/  LDL R7, [R9+0x4] ;  /* 0x0000040009077983 */ /* 0x0003620000100800 */
[----:B------:R-:W-:Y:S01]  /*7630*/  IADD3 R6, R1, 0x19c, RZ ;  /* 0x0000019c01067810 */ /* 0x000fe20007ffe0ff */
[----:B------:R-:W-:Y:S01]  /*7640*/  IMAD.MOV.U32 R16, RZ, RZ, R10 ;  /* 0x000000ffff107224 */ /* 0x000fe200078e000a */
[----:B------:R-:W-:Y:S02]  /*7650*/  MOV R8, 0x7680 ;  /* 0x0000768000087802 */ /* 0x000fe40000000f00 */
[----:B------:R-:W-:Y:S02]  /*7660*/  IADD3 R6, R6, c[0x0][0x20], RZ ;  /* 0x0000080006067a10 */ /* 0x000fe40007ffe0ff */
[----:B-1---5:R-:W-:Y:S05]  /*7670*/  CALL.REL.NOINC `($_ZN7cutlass13device_kernelIN5flash19enable_sm80_to_sm89INS1_16FlashAttnBwdSm80INS1_25CollectiveMainloopBwdSm80ILi2ELi2EN4cute5tupleIJNS5_1CILi64EEENS7_ILi128EEES8_EEENS_10bfloat16_tEfNS_4arch4Sm80ELb0ELb0ELb1ELb0ELb1ELb0ELb0ELb0ELi2ELi2ELi4ELi2ELb1EEENS1_24CollectiveEpilogueBwdGQAISA_fSD_Li256ELb0ELb1EEENS1_19SingleTileSchedulerILb0ELb0ELb0ELi128EEEEEEEEEvNT_6ParamsE$_ZZN4cute19as_arithmetic_tupleINS_15ArithmeticTupleIJiiEEEEEDaRKT_ENKUlRKT_E_clIiEEDaS8_) ;  /* 0x0000012000007944 */ /* 0x022fea0003c00000 */
[----:B------:R1:W-:Y:S01]  /*7680*/  STL [R1+0x19c], R10 ;  /* 0x00019c0a01007387 */ /* 0x0003e20000100800 */
[----:B------:R-:W-:-:S03]  /*7690*/  MOV R18, 0x76b0 ;  /* 0x000076b000127802 */ /* 0x000fc60000000f00 */
[----:B-1----:R-:W-:Y:S05]  /*76a0*/  CALL.REL.NOINC `($_ZN7cutlass13device_kernelIN5flash19enable_sm80_to_sm89INS1_16FlashAttnBwdSm80INS1_25CollectiveMainloopBwdSm80ILi2ELi2EN4cute5tupleIJNS5_1CILi64EEENS7_ILi128EEES8_EEENS_10bfloat16_tEfNS_4arch4Sm80ELb0ELb0ELb1ELb0ELb1ELb0ELb0ELb0ELi2ELi2ELi4ELi2ELb1EEENS1_24CollectiveEpilogueBwdGQAISA_fSD_Li256ELb0ELb1EEENS1_19SingleTileSchedulerILb0ELb0ELb0ELi128EEEEEEEEEvNT_6ParamsE$_ZZN4cute19as_arithmetic_tupleINS_15ArithmeticTupleIJiiEEEEEDaRKT_ENKUlDpRKT_E_clIJiiEEEDaS9_) ;  /* 0x0000007000007944 */ /* 0x002fea0003c00000 */
[----:B------:R-:W-:Y:S02]  /*76b0*/  MOV R51, 0x0 ;  /* 0x0000000000337802 */ /* 0x000fe40000000f00 */
[----:B-----5:R-:W-:Y:S02]  /*76c0*/  MOV R8, R6 ;  /* 0x0000000600087202 */ /* 0x020fe40000000f00 */
[----:B------:R-:W-:Y:S01]  /*76d0*/  MOV R60, R7 ;  /* 0x00000007003c7202 */ /* 0x000fe20000000f00 */
[----:B------:R-:W-:Y:S06]  /*76e0*/  RET.REL.NODEC R50 `(_ZN7cutlass13device_kernelIN5flash19enable_sm80_to_sm89INS1_16FlashAttnBwdSm80INS1_25CollectiveMainloopBwdSm80ILi2ELi2EN4cute5tupleIJNS5_1CILi64EEENS7_ILi128EEES8_EEENS_10bfloat16_tEfNS_4arch4Sm80ELb0ELb0ELb1ELb0ELb1ELb0ELb0ELb0ELi2ELi2ELi4ELi2ELb1EEENS1_24CollectiveEpilogueBwdGQAISA_fSD_Li256ELb0ELb1EEENS1_19SingleTileSchedulerILb0ELb0ELb0ELi128EEEEEEEEEvNT_6ParamsE) ;  /* 0xffff891032007950 */ /* 0x000fec0003c3ffff */
        .type           $_ZN7cutlass13device_kernelIN5flash19enable_sm80_to_sm89INS1_16FlashAttnBwdSm80INS1_25CollectiveMainloopBwdSm80ILi2ELi2EN4cute5tupleIJNS5_1CILi64EEENS7_ILi128EEES8_EEENS_10bfloat16_tEfNS_4arch4Sm80ELb0ELb0ELb1ELb0ELb1ELb0ELb0ELb0ELi2ELi2ELi4ELi2ELb1EEENS1_24CollectiveEpilogueBwdGQAISA_fSD_Li256ELb0ELb1EEENS1_19SingleTileSchedulerILb0ELb0ELb0ELi128EEEEEEEEEvNT_6ParamsE$_ZZN4cute19as_arithmetic_tupleINS_15ArithmeticTupleIJNS1_IJiiEEEiiiEEEEEDaRKT_ENKUlRKT_E_clIiEEDaS9_,@function
        .size           $_ZN7cutlass13device_kernelIN5flash19enable_sm80_to_sm89INS1_16FlashAttnBwdSm80INS1_25CollectiveMainloopBwdSm80ILi2ELi2EN4cute5tupleIJNS5_1CILi64EEENS7_ILi128EEES8_EEENS_10bfloat16_tEfNS_4arch4Sm80ELb0ELb0ELb1ELb0ELb1ELb0ELb0ELb0ELi2ELi2ELi4ELi2ELb1EEENS1_24CollectiveEpilogueBwdGQAISA_fSD_Li256ELb0ELb1EEENS1_19SingleTileSchedulerILb0ELb0ELb0ELi128EEEEEEEEEvNT_6ParamsE$_ZZN4cute19as_arithmetic_tupleINS_15ArithmeticTupleIJNS1_IJiiEEEiiiEEEEEDaRKT_ENKUlRKT_E_clIiEEDaS9_,($_ZN7cutlass13device_kernelIN5flash19enable_sm80_to_sm89INS1_16FlashAttnBwdSm80INS1_25CollectiveMainloopBwdSm80ILi2ELi2EN4cute5tupleIJNS5_1CILi64EEENS7_ILi128EEES8_EEENS_10bfloat16_tEfNS_4arch4Sm80ELb0ELb0ELb1ELb0ELb1ELb0ELb0ELb0ELi2ELi2ELi4ELi2ELb1EEENS1_24CollectiveEpilogueBwdGQAISA_fSD_Li256ELb0ELb1EEENS1_19SingleTileSchedulerILb0ELb0ELb0ELi128EEEEEEEEEvNT_6ParamsE$_ZZN4cute19as_arithmetic_tupleINS_15ArithmeticTupleIJiiEEEEEDaRKT_ENKUlDpRKT_E_clIJiiEEEDaS9_ - $_ZN7cutlass13device_kernelIN5flash19enable_sm80_to_sm89INS1_16FlashAttnBwdSm80INS1_25CollectiveMainloopBwdSm80ILi2ELi2EN4cute5tupleIJNS5_1CILi64EEENS7_ILi128EEES8_EEENS_10bfloat16_tEfNS_4arch4Sm80ELb0ELb0ELb1ELb0ELb1ELb0ELb0ELb0ELi2ELi2ELi4ELi2ELb1EEENS1_24CollectiveEpilogueBwdGQAISA_fSD_Li256ELb0ELb1EEENS1_19SingleTileSchedulerILb0ELb0ELb0ELi128EEEEEEEEEvNT_6ParamsE$_ZZN4cute19as_arithmetic_tupleINS_15ArithmeticTupleIJNS1_IJiiEEEiiiEEEEEDaRKT_ENKUlRKT_E_clIiEEDaS9_)
$_ZN7cutlass13device_kernelIN5flash19enable_sm80_to_sm89INS1_16FlashAttnBwdSm80INS1_25CollectiveMainloopBwdSm80ILi2ELi2EN4cute5tupleIJNS5_1CILi64EEENS7_ILi128EEES8_EEENS_10bfloat16_tEfNS_4arch4Sm80ELb0ELb0ELb1ELb0ELb1ELb0ELb0ELb0ELi2ELi2ELi4ELi2ELb1EEENS1_24CollectiveEpilogueBwdGQAISA_fSD_Li256ELb0ELb1EEENS1_19SingleTileSchedulerILb0ELb0ELb0ELi128EEEEEEEEEvNT_6ParamsE$_ZZN4cute19as_arithmetic_tupleINS_15ArithmeticTupleIJNS1_IJiiEEEiiiEEEEEDaRKT_ENKUlRKT_E_clIiEEDaS9_:
[----:B------:R-:W-:Y:S02]  /*76f0*/  MOV R10, R7 ;  /* 0x00000007000a7202 */ /* 0x000fe40000000f00 */
[----:B------:R-:W-:-:S04]  /*7700*/  MOV R7, 0x0 ;  /* 0x0000000000077802 */ /* 0x000fc80000000f00 */
[----:B------:R-:W-:Y:S05]  /*7710*/  RET.REL.NODEC R6 `(_ZN7cutlass13device_kernelIN5flash19enable_sm80_to_sm89INS1_16FlashAttnBwdSm80INS1_25CollectiveMainloopBwdSm80ILi2ELi2EN4cute5tupleIJNS5_1CILi64EEENS7_ILi128EEES8_EEENS_10bfloat16_tEfNS_4arch4Sm80ELb0ELb0ELb1ELb0ELb1ELb0ELb0ELb0ELi2ELi2ELi4ELi2ELb1EEENS1_24CollectiveEpilogueBwdGQAISA_fSD_Li256ELb0ELb1EEENS1_19SingleTileSchedulerILb0ELb0ELb0ELi128EEEEEEEEEvNT_6ParamsE) ;  /* 0xffff88e006007950 */ /* 0x000fea0003c3ffff */
        .type           $_ZN7cutlass13device_kernelIN5flash19enable_sm80_to_sm89INS1_16FlashAttnBwdSm80INS1_25CollectiveMainloopBwdSm80ILi2ELi2EN4cute5tupleIJNS5_1CILi64EEENS7_ILi128EEES8_EEENS_10bfloat16_tEfNS_4arch4Sm80ELb0ELb0ELb1ELb0ELb1ELb0ELb0ELb0ELi2ELi2ELi4ELi2ELb1EEENS1_24CollectiveEpilogueBwdGQAISA_fSD_Li256ELb0ELb1EEENS1_19SingleTileSchedulerILb0ELb0ELb0ELi128EEEEEEEEEvNT_6ParamsE$_ZZN4cute19as_arithmetic_tupleINS_15ArithmeticTupleIJiiEEEEEDaRKT_ENKUlDpRKT_E_clIJiiEEEDaS9_,@function
        .size           $_ZN7cutlass13device_kernelIN5flash19enable_sm80_to_sm89INS1_16FlashAttnBwdSm80INS1_25CollectiveMainloopBwdSm80ILi2ELi2EN4cute5tupleIJNS5_1CILi64EEENS7_ILi128EEES8_EEENS_10bfloat16_tEfNS_4arch4Sm80ELb0ELb0ELb1ELb0ELb1ELb0ELb0ELb0ELi2ELi2ELi4ELi2ELb1EEENS1_24CollectiveEpilogueBwdGQAISA_fSD_Li256ELb0ELb1EEENS1_19SingleTileSchedulerILb0ELb0ELb0ELi128EEEEEEEEEvNT_6ParamsE$_ZZN4cute19as_arithmetic_tupleINS_15ArithmeticTupleIJiiEEEEEDaRKT_ENKUlDpRKT_E_clIJiiEEEDaS9_,($_ZN7cutlass13device_kernelIN5flash19enable_sm80_to_sm89INS1_16FlashAttnBwdSm80INS1_25CollectiveMainloopBwdSm80ILi2ELi2EN4cute5tupleIJNS5_1CILi64EEENS7_ILi128EEES8_EEENS_10bfloat16_tEfNS_4arch4Sm80ELb0ELb0ELb1ELb0ELb1ELb0ELb0ELb0ELi2ELi2ELi4ELi2ELb1EEENS1_24CollectiveEpilogueBwdGQAISA_fSD_Li256ELb0ELb1EEENS1_19SingleTileSchedulerILb0ELb0ELb0ELi128EEEEEEEEEvNT_6ParamsE$_ZZN4cute19as_arithmetic_tupleINS_15ArithmeticTupleIJiiEEEEEDaRKT_ENKUlRKT_E_clIiEEDaS8_ - $_ZN7cutlass13device_kernelIN5flash19enable_sm80_to_sm89INS1_16FlashAttnBwdSm80INS1_25CollectiveMainloopBwdSm80ILi2ELi2EN4cute5tupleIJNS5_1CILi64EEENS7_ILi128EEES8_EEENS_10bfloat16_tEfNS_4arch4Sm80ELb0ELb0ELb1ELb0ELb1ELb0ELb0ELb0ELi2ELi2ELi4ELi2ELb1EEENS1_24CollectiveEpilogueBwdGQAISA_fSD_Li256ELb0ELb1EEENS1_19SingleTileSchedulerILb0ELb0ELb0ELi128EEEEEEEEEvNT_6ParamsE$_ZZN4cute19as_arithmetic_tupleINS_15ArithmeticTupleIJiiEEEEEDaRKT_ENKUlDpRKT_E_clIJiiEEEDaS9_)
$_ZN7cutlass13device_kernelIN5flash19enable_sm80_to_sm89INS1_16FlashAttnBwdSm80INS1_25CollectiveMainloopBwdSm80ILi2ELi2EN4cute5tupleIJNS5_1CILi64EEENS7_ILi128EEES8_EEENS_10bfloat16_tEfNS_4arch4Sm80ELb0ELb0ELb1ELb0ELb1ELb0ELb0ELb0ELi2ELi2ELi4ELi2ELb1EEENS1_24CollectiveEpilogueBwdGQAISA_fSD_Li256ELb0ELb1EEENS1_19SingleTileSchedulerILb0ELb0ELb0ELi128EEEEEEEEEvNT_6ParamsE$_ZZN4cute19as_arithmetic_tupleINS_15ArithmeticTupleIJiiEEEEEDaRKT_ENKUlDpRKT_E_clIJiiEEEDaS9_:
[----:B------:R-:W-:Y:S02]  /*7720*/  IADD3 R7, R1, 0x1a0, RZ ;  /* 0x000001a001077810 */ /* 0x000fe40007ffe0ff */
[----:B------:R-:W-:Y:S02]  /*7730*/  MOV R8, 0x7760 ;  /* 0x0000776000087802 */ /* 0x000fe40000000f00 */
[----:B------:R-:W-:Y:S02]  /*7740*/  IADD3 R7, R7, c[0x0][0x20], RZ ;  /* 0x0000080007077a10 */ /* 0x000fe40007ffe0ff */
[----:B------:R-:W-:Y:S05]  /*7750*/  CALL.REL.NOINC `($_ZN7cutlass13device_kernelIN5flash19enable_sm80_to_sm89INS1_16FlashAttnBwdSm80INS1_25CollectiveMainloopBwdSm80ILi2ELi2EN4cute5tupleIJNS5_1CILi64EEENS7_ILi128EEES8_EEENS_10bfloat16_tEfNS_4arch4Sm80ELb0ELb0ELb1ELb0ELb1ELb0ELb0ELb0ELi2ELi2ELi4ELi2ELb1EEENS1_24CollectiveEpilogueBwdGQAISA_fSD_Li256ELb0ELb1EEENS1_19SingleTileSchedulerILb0ELb0ELb0ELi128EEEEEEEEEvNT_6ParamsE$_ZN4cute5tupleIJiiEEC2ERKiS3_) ;  /* 0xfffff9f000007944 */ /* 0x000fea0003c3ffff */
[----:B-1----:R1:W5:Y:S01]  /*7760*/  LDL.64 R6, [R1+0x1a0] ;  /* 0x0001a00001067983 */ /* 0x0023620000100a00 */
[----:B------:R-:W-:Y:S02]  /*7770*/  MOV R8, R18 ;  /* 0x0000001200087202 */ /* 0x000fe40000000f00 */
[----:B------:R-:W-:-:S04]  /*7780*/  MOV R9, 0x0 ;  /* 0x0000000000097802 */ /* 0x000fc80000000f00 */
[----:B------:R-:W-:Y:S05]  /*7790*/  RET.REL.NODEC R8 `(_ZN7cutlass13device_kernelIN5flash19enable_sm80_to_sm89INS1_16FlashAttnBwdSm80INS1_25CollectiveMainloopBwdSm80ILi2ELi2EN4cute5tupleIJNS5_1CILi64EEENS7_ILi128EEES8_EEENS_10bfloat16_tEfNS_4arch4Sm80ELb0ELb0ELb1ELb0ELb1ELb0ELb0ELb0ELi2ELi2ELi4ELi2ELb1EEENS1_24CollectiveEpilogueBwdGQAISA_fSD_Li256ELb0ELb1EEENS1_19SingleTileSchedulerILb0ELb0ELb0ELi128EEEEEEEEEvNT_6ParamsE) ;  /* 0xffff886008007950 */ /* 0x000fea0003c3ffff */
        .type           $_ZN7cutlass13device_kernelIN5flash19enable_sm80_to_sm89INS1_16FlashAttnBwdSm80INS1_25CollectiveMainloopBwdSm80ILi2ELi2EN4cute5tupleIJNS5_1CILi64EEENS7_ILi128EEES8_EEENS_10bfloat16_tEfNS_4arch4Sm80ELb0ELb0ELb1ELb0ELb1ELb0ELb0ELb0ELi2ELi2ELi4ELi2ELb1EEENS1_24CollectiveEpilogueBwdGQAISA_fSD_Li256ELb0ELb1EEENS1_19SingleTileSchedulerILb0ELb0ELb0ELi128EEEEEEEEEvNT_6ParamsE$_ZZN4cute19as_arithmetic_tupleINS_15ArithmeticTupleIJiiEEEEEDaRKT_ENKUlRKT_E_clIiEEDaS8_,@function
        .size           $_ZN7cutlass13device_kernelIN5flash19enable_sm80_to_sm89INS1_16FlashAttnBwdSm80INS1_25CollectiveMainloopBwdSm80ILi2ELi2EN4cute5tupleIJNS5_1CILi64EEENS7_ILi128EEES8_EEENS_10bfloat16_tEfNS_4arch4Sm80ELb0ELb0ELb1ELb0ELb1ELb0ELb0ELb0ELi2ELi2ELi4ELi2ELb1EEENS1_24CollectiveEpilogueBwdGQAISA_fSD_Li256ELb0ELb1EEENS1_19SingleTileSchedulerILb0ELb0ELb0ELi128EEEEEEEEEvNT_6ParamsE$_ZZN4cute19as_arithmetic_tupleINS_15ArithmeticTupleIJiiEEEEEDaRKT_ENKUlRKT_E_clIiEEDaS8_,($_ZN7cutlass13device_kernelIN5flash19enable_sm80_to_sm89INS1_16FlashAttnBwdSm80INS1_25CollectiveMainloopBwdSm80ILi2ELi2EN4cute5tupleIJNS5_1CILi64EEENS7_ILi128EEES8_EEENS_10bfloat16_tEfNS_4arch4Sm80ELb0ELb0ELb1ELb0ELb1ELb0ELb0ELb0ELi2ELi2ELi4ELi2ELb1EEENS1_24CollectiveEpilogueBwdGQAISA_fSD_Li256ELb0ELb1EEENS1_19SingleTileSchedulerILb0ELb0ELb0ELi128EEEEEEEEEvNT_6ParamsE$_ZZN4cute5sliceINS_5tupleIJNS_10UnderscoreES2_S2_iEEENS1_IJNS1_IJNS_1CILi1EEENS4_ILi0EEEEEElS6_lEEEEEDaRKT_RKT0_ENKUlRKT_RKT0_E_clIS2_lEEDaSH_SK_ - $_ZN7cutlass13device_kernelIN5flash19enable_sm80_to_sm89INS1_16FlashAttnBwdSm80INS1_25CollectiveMainloopBwdSm80ILi2ELi2EN4cute5tupleIJNS5_1CILi64EEENS7_ILi128EEES8_EEENS_10bfloat16_tEfNS_4arch4Sm80ELb0ELb0ELb1ELb0ELb1ELb0ELb0ELb0ELi2ELi2ELi4ELi2ELb1EEENS1_24CollectiveEpilogueBwdGQAISA_fSD_Li256ELb0ELb1EEENS1_19SingleTileSchedulerILb0ELb0ELb0ELi128EEEEEEEEEvNT_6ParamsE$_ZZN4cute19as_arithmetic_tupleINS_15ArithmeticTupleIJiiEEEEEDaRKT_ENKUlRKT_E_clIiEEDaS8_)
$_ZN7cutlass13device_kernelIN5flash19enable_sm80_to_sm89INS1_16FlashAttnBwdSm80INS1_25CollectiveMainloopBwdSm80ILi2ELi2EN4cute5tupleIJNS5_1CILi64EEENS7_ILi128EEES8_EEENS_10bfloat16_tEfNS_4arch4Sm80ELb0ELb0ELb1ELb0ELb1ELb0ELb0ELb0ELi2ELi2ELi4ELi2ELb1EEENS1_24CollectiveEpilogueBwdGQAISA_fSD_Li256ELb0ELb1EEENS1_19SingleTileSchedulerILb0ELb0ELb0ELi128EEEEEEEEEvNT_6ParamsE$_ZZN4cute19as_arithmetic_tupleINS_15ArithmeticTupleIJiiEEEEEDaRKT_ENKUlRKT_E_clIiEEDaS8_:
[----:B------:R-:W-:Y:S02]  /*77a0*/  MOV R60, R8 ;  /* 0x00000008003c7202 */ /* 0x000fe40000000f00 */
[----:B------:R-:W-:Y:S02]  /*77b0*/  MOV R61, 0x0 ;  /* 0x00000000003d7802 */ /* 0x000fe40000000f00 */
[----:B------:R-:W-:Y:S02]  /*77c0*/  MOV R10, R7 ;  /* 0x00000007000a7202 */ /* 0x000fe40000000f00 */
[----:B------:R-:W-:Y:S05]  /*77d0*/  RET.REL.NODEC R60 `(_ZN7cutlass13device_kernelIN5flash19enable_sm80_to_sm89INS1_16FlashAttnBwdSm80INS1_25CollectiveMainloopBwdSm80ILi2ELi2EN4cute5tupleIJNS5_1CILi64EEENS7_ILi128EEES8_EEENS_10bfloat16_tEfNS_4arch4Sm80ELb0ELb0ELb1ELb0ELb1ELb0ELb0ELb0ELi2ELi2ELi4ELi2ELb1EEENS1_24CollectiveEpilogueBwdGQAISA_fSD_Li256ELb0ELb1EEENS1_19SingleTileSchedulerILb0ELb0ELb0ELi128EEEEEEEEEvNT_6ParamsE) ;  /* 0xffff88203c007950 */ /* 0x000fea0003c3ffff */
        .type           $_ZN7cutlass13device_kernelIN5flash19enable_sm80_to_sm89INS1_16FlashAttnBwdSm80INS1_25CollectiveMainloopBwdSm80ILi2ELi2EN4cute5tupleIJNS5_1CILi64EEENS7_ILi128EEES8_EEENS_10bfloat16_tEfNS_4arch4Sm80ELb0ELb0ELb1ELb0ELb1ELb0ELb0ELb0ELi2ELi2ELi4ELi2ELb1EEENS1_24CollectiveEpilogueBwdGQAISA_fSD_Li256ELb0ELb1EEENS1_19SingleTileSchedulerILb0ELb0ELb0ELi128EEEEEEEEEvNT_6ParamsE$_ZZN4cute5sliceINS_5tupleIJNS_10UnderscoreES2_S2_iEEENS1_IJNS1_IJNS_1CILi1EEENS4_ILi0EEEEEElS6_lEEEEEDaRKT_RKT0_ENKUlRKT_RKT0_E_clIS2_lEEDaSH_SK_,@function
        .size           $_ZN7cutlass13device_kernelIN5flash19enable_sm80_to_sm89INS1_16FlashAttnBwdSm80INS1_25CollectiveMainloopBwdSm80ILi2ELi2EN4cute5tupleIJNS5_1CILi64EEENS7_ILi128EEES8_EEENS_10bfloat16_tEfNS_4arch4Sm80ELb0ELb0ELb1ELb0ELb1ELb0ELb0ELb0ELi2ELi2ELi4ELi2ELb1EEENS1_24CollectiveEpilogueBwdGQAISA_fSD_Li256ELb0ELb1EEENS1_19SingleTileSchedulerILb0ELb0ELb0ELi128EEEEEEEEEvNT_6ParamsE$_ZZN4cute5sliceINS_5tupleIJNS_10UnderscoreES2_S2_iEEENS1_IJNS1_IJNS_1CILi1EEENS4_ILi0EEEEEElS6_lEEEEEDaRKT_RKT0_ENKUlRKT_RKT0_E_clIS2_lEEDaSH_SK_,($_ZN7cutlass13device_kernelIN5flash19enable_sm80_to_sm89INS1_16FlashAttnBwdSm80INS1_25CollectiveMainloopBwdSm80ILi2ELi2EN4cute5tupleIJNS5_1CILi64EEENS7_ILi128EEES8_EEENS_10bfloat16_tEfNS_4arch4Sm80ELb0ELb0ELb1ELb0ELb1ELb0ELb0ELb0ELi2ELi2ELi4ELi2ELb1EEENS1_24CollectiveEpilogueBwdGQAISA_fSD_Li256ELb0ELb1EEENS1_19SingleTileSchedulerILb0ELb0ELb0ELi128EEEEEEEEEvNT_6ParamsE$_ZZN4cute7idx2crdINS_5tupleIJiEEENS1_IJNS1_IJNS1_IJNS_1CILi8EEENS3_ILi2EEEEEES5_NS3_ILi4EEES5_EEEEEEEEDaRKT_RKT0_ENKUlRKT_RKT0_E_clIiS8_EEDaSI_SL_ - $_ZN7cutlass13device_kernelIN5flash19enable_sm80_to_sm89INS1_16FlashAttnBwdSm80INS1_25CollectiveMainloopBwdSm80ILi2ELi2EN4cute5tupleIJNS5_1CILi64EEENS7_ILi128EEES8_EEENS_10bfloat16_tEfNS_4arch4Sm80ELb0ELb0ELb1ELb0ELb1ELb0ELb0ELb0ELi2ELi2ELi4ELi2ELb1EEENS1_24CollectiveEpilogueBwdGQAISA_fSD_Li256ELb0ELb1EEENS1_19SingleTileSchedulerILb0ELb0ELb0ELi128EEEEEEEEEvNT_6ParamsE$_ZZN4cute5sliceINS_5tupleIJNS_10UnderscoreES2_S2_iEEENS1_IJNS1_IJNS_1CILi1EEENS4_ILi0EEEEEElS6_lEEEEEDaRKT_RKT0_ENKUlRKT_RKT0_E_clIS2_lEEDaSH_SK_)
$_ZN7cutlass13device_kernelIN5flash19enable_sm80_to_sm89INS1_16FlashAttnBwdSm80INS1_25CollectiveMainloopBwdSm80ILi2ELi2EN4cute5tupleIJNS5_1CILi64EEENS7_ILi128EEES8_EEENS_10bfloat16_tEfNS_4arch4Sm80ELb0ELb0ELb1ELb0ELb1ELb0ELb0ELb0ELi2ELi2ELi4ELi2ELb1EEENS1_24CollectiveEpilogueBwdGQAISA_fSD_Li256ELb0ELb1EEENS1_19SingleTileSchedulerILb0ELb0ELb0ELi128EEEEEEEEEvNT_6ParamsE$_ZZN4cute5sliceINS_5tupleIJNS_10UnderscoreES2_S2_iEEENS1_IJNS1_IJNS_1CILi1EEENS4_ILi0EEEEEElS6_lEEEEEDaRKT_RKT0_ENKUlRKT_RKT0_E_clIS2_lEEDaSH_SK_:
[----:B------:R-:W-:Y:S02]  /*77e0*/  IADD3 R9, R1, 0x188, RZ ;  /* 0x0000018801097810 */ /* 0x000fe40007ffe0ff */
[----:B------:R-:W-:Y:S02]  /*77f0*/  MOV R10, 0x7820 ;  /* 0x00007820000a7802 */ /* 0x000fe40000000f00 */
[----:B------:R-:W-:-:S02]  /*7800*/  IADD3 R9, R9, c[0x0][0x20], RZ ;  /* 0x0000080009097a10 */ /* 0x000fc40007ffe0ff */
[----:B------:R-:W-:Y:S05]  /*7810*/  CALL.REL.NOINC `($_ZN7cutlass13device_kernelIN5flash19enable_sm80_to_sm89INS1_16FlashAttnBwdSm80INS1_25CollectiveMainloopBwdSm80ILi2ELi2EN4cute5tupleIJNS5_1CILi64EEENS7_ILi128EEES8_EEENS_10bfloat16_tEfNS_4arch4Sm80ELb0ELb0ELb1ELb0ELb1ELb0ELb0ELb0ELi2ELi2ELi4ELi2ELb1EEENS1_24CollectiveEpilogueBwdGQAISA_fSD_Li256ELb0ELb1EEENS1_19SingleTileSchedulerILb0ELb0ELb0ELi128EEEEEEEEEvNT_6ParamsE$_ZN4cute3eso3ESOILb0ELb1EJlEEC2ERKl) ;  /* 0xffffed5000007944 */ /* 0x000fea0003c3ffff */
[----:B-1----:R1:W5:Y:S01]  /*7820*/  LDL.64 R6, [R1+0x188] ;  /* 0x0001880001067983 */ /* 0x0023620000100a00 */
[----:B------:R-:W-:-:S04]  /*7830*/  MOV R9, 0x0 ;  /* 0x0000000000097802 */ /* 0x000fc80000000f00 */
[----:B------:R-:W-:Y:S05]  /*7840*/  RET.REL.NODEC R8 `(_ZN7cutlass13device_kernelIN5flash19enable_sm80_to_sm89INS1_16FlashAttnBwdSm80INS1_25CollectiveMainloopBwdSm80ILi2ELi2EN4cute5tupleIJNS5_1CILi64EEENS7_ILi128EEES8_EEENS_10bfloat16_tEfNS_4arch4Sm80ELb0ELb0ELb1ELb0ELb1ELb0ELb0ELb0ELi2ELi2ELi4ELi2ELb1EEENS1_24CollectiveEpilogueBwdGQAISA_fSD_Li256ELb0ELb1EEENS1_19SingleTileSchedulerILb0ELb0ELb0ELi128EEEEEEEEEvNT_6ParamsE) ;  /* 0xffff87b008007950 */ /* 0x000fea0003c3ffff */
        .type           $_ZN7cutlass13device_kernelIN5flash19enable_sm80_to_sm89INS1_16FlashAttnBwdSm80INS1_25CollectiveMainloopBwdSm80ILi2ELi2EN4cute5tupleIJNS5_1CILi64EEENS7_ILi128EEES8_EEENS_10bfloat16_tEfNS_4arch4Sm80ELb0ELb0ELb1ELb0ELb1ELb0ELb0ELb0ELi2ELi2ELi4ELi2ELb1EEENS1_24CollectiveEpilogueBwdGQAISA_fSD_Li256ELb0ELb1EEENS1_19SingleTileSchedulerILb0ELb0ELb0ELi128EEEEEEEEEvNT_6ParamsE$_ZZN4cute7idx2crdINS_5tupleIJiEEENS1_IJNS1_IJNS1_IJNS_1CILi8EEENS3_ILi2EEEEEES5_NS3_ILi4EEES5_EEEEEEEEDaRKT_RKT0_ENKUlRKT_RKT0_E_clIiS8_EEDaSI_SL_,@function
        .size           $_ZN7cutlass13device_kernelIN5flash19enable_sm80_to_sm89INS1_16FlashAttnBwdSm80INS1_25CollectiveMainloopBwdSm80ILi2ELi2EN4cute5tupleIJNS5_1CILi64EEENS7_ILi128EEES8_EEENS_10bfloat16_tEfNS_4arch4Sm80ELb0ELb0ELb1ELb0ELb1ELb0ELb0ELb0ELi2ELi2ELi4ELi2ELb1EEENS1_24CollectiveEpilogueBwdGQAISA_fSD_Li256ELb0ELb1EEENS1_19SingleTileSchedulerILb0ELb0ELb0ELi128EEEEEEEEEvNT_6ParamsE$_ZZN4cute7idx2crdINS_5tupleIJiEEENS1_IJNS1_IJNS1_IJNS_1CILi8EEENS3_ILi2EEEEEES5_NS3_ILi4EEES5_EEEEEEEEDaRKT_RKT0_ENKUlRKT_RKT0_E_clIiS8_EEDaSI_SL_,($_ZN7cutlass13device_kernelIN5flash19enable_sm80_to_sm89INS1_16FlashAttnBwdSm80INS1_25CollectiveMainloopBwdSm80ILi2ELi2EN4cute5tupleIJNS5_1CILi64EEENS7_ILi128EEES8_EEENS_10bfloat16_tEfNS_4arch4Sm80ELb0ELb0ELb1ELb0ELb1ELb0ELb0ELb0ELi2ELi2ELi4ELi2ELb1EEENS1_24CollectiveEpilogueBwdGQAISA_fSD_Li256ELb0ELb1EEENS1_19SingleTileSchedulerILb0ELb0ELb0ELi128EEEEEEEEEvNT_6ParamsE$_ZZN4cute7idx2crdINS_5tupleIJiEEENS1_IJNS1_IJNS1_IJNS_1CILi8EEENS3_ILi2EEEEEES5_S5_NS3_ILi4EEEEEEEEEEEDaRKT_RKT0_ENKUlRKT_RKT0_E_clIiS8_EEDaSI_SL_ - $_ZN7cutlass13device_kernelIN5flash19enable_sm80_to_sm89INS1_16FlashAttnBwdSm80INS1_25CollectiveMainloopBwdSm80ILi2ELi2EN4cute5tupleIJNS5_1CILi64EEENS7_ILi128EEES8_EEENS_10bfloat16_tEfNS_4arch4Sm80ELb0ELb0ELb1ELb0ELb1ELb0ELb0ELb0ELi2ELi2ELi4ELi2ELb1EEENS1_24CollectiveEpilogueBwdGQAISA_fSD_Li256ELb0ELb1EEENS1_19SingleTileSchedulerILb0ELb0ELb0ELi128EEEEEEEEEvNT_6ParamsE$_ZZN4cute7idx2crdINS_5tupleIJiEEENS1_IJNS1_IJNS1_IJNS_1CILi8EEENS3_ILi2EEEEEES5_NS3_ILi4EEES5_EEEEEEEEDaRKT_RKT0_ENKUlRKT_RKT0_E_clIiS8_EEDaSI_SL_)
$_ZN7cutlass13device_kernelIN5flash19enable_sm80_to_sm89INS1_16FlashAttnBwdSm80INS1_25CollectiveMainloopBwdSm80ILi2ELi2EN4cute5tupleIJNS5_1CILi64EEENS7_ILi128EEES8_EEENS_10bfloat16_tEfNS_4arch4Sm80ELb0ELb0ELb1ELb0ELb1ELb0ELb0ELb0ELi2ELi2ELi4ELi2ELb1EEENS1_24CollectiveEpilogueBwdGQAISA_fSD_Li256ELb0ELb1EEENS1_19SingleTileSchedulerILb0ELb0ELb0ELi128EEEEEEEEEvNT_6ParamsE$_ZZN4cute7idx2crdINS_5tupleIJiEEENS1_IJNS1_IJNS1_IJNS_1CILi8EEENS3_ILi2EEEEEES5_NS3_ILi4EEES5_EEEEEEEEDaRKT_RKT0_ENKUlRKT_RKT0_E_clIiS8_EEDaSI_SL_:
        /* <DEDUP_REMOVED lines=15> */
[----:B-1----:R-:W-:Y:S05]  /*7940*/  CALL.REL.NOINC `($_ZN7cutlass13device_kernelIN5flash19enable_sm80_to_sm89INS1_16FlashAttnBwdSm80INS1_25CollectiveMainloopBwdSm80ILi2ELi2EN4cute5tupleIJNS5_1CILi64EEENS7_ILi128EEES8_EEENS_10bfloat16_tEfNS_4arch4Sm80ELb0ELb0ELb1ELb0ELb1ELb0ELb0ELb0ELi2ELi2ELi4ELi2ELb1EEENS1_24CollectiveEpilogueBwdGQAISA_fSD_Li256ELb0ELb1EEENS1_19SingleTileSchedulerILb0ELb0ELb0ELi128EEEEEEEEEvNT_6ParamsE$_ZN4cute5tupleIJiEEC2ERKi) ;  /* 0xfffff76000007944 */ /* 0x002fea0003c3ffff */
[----:B------:R1:W5:Y:S01]  /*7950*/  LDL R8, [R1+0x168] ;  /* 0x0001680001087983 */ /* 0x0003620000100800 */
[----:B------:R-:W-:Y:S01]  /*7960*/  IADD3 R21, R1, 0x160, RZ ;  /* 0x0000016001157810 */ /* 0x000fe20007ffe0ff */
[----:B------:R-:W-:Y:S01]  /*7970*/  IMAD.MOV.U32 R7, RZ, RZ, R9 ;  /* 0x000000ffff077224 */ /* 0x000fe200078e0009 */
[----:B------:R-:W-:Y:S01]  /*7980*/  MOV R16, 0x79d0 ;  /* 0x000079d000107802 */ /* 0x000fe20000000f00 */
[----:B------:R-:W-:Y:S01]  /*7990*/  IMAD.MOV.U32 R6, RZ, RZ, R28 ;  /* 0x000000ffff067224 */ /* 0x000fe200078e001c */
[----:B------:R-:W-:-:S04]  /*79a0*/  IADD3 R21, R21, c[0x0][0x20], RZ ;  /* 0x0000080015157a10 */ /* 0x000fc80007ffe0ff */
[----:B------:R-:W-:Y:S02]  /*79b0*/  IADD3 R23, R21, 0x4, RZ ;  /* 0x0000000415177810 */ /* 0x000fe40007ffe0ff */
[----:B-1---5:R-:W-:Y:S05]  /*79c0*/  CALL.REL.NOINC `($_ZN7cutlass13device_kernelIN5flash19enable_sm80_to_sm89INS1_16FlashAttnBwdSm80INS1_25CollectiveMainloopBwdSm80ILi2ELi2EN4cute5tupleIJNS5_1CILi64EEENS7_ILi128EEES8_EEENS_10bfloat16_tEfNS_4arch4Sm80ELb0ELb0ELb1ELb0ELb1ELb0ELb0ELb0ELi2ELi2ELi4ELi2ELb1EEENS1_24CollectiveEpilogueBwdGQAISA_fSD_Li256ELb0ELb1EEENS1_19SingleTileSchedulerILb0ELb0ELb0ELi128EEEEEEEEEvNT_6ParamsE$_ZN4cute5tupleIJiEEC2ERKi) ;  /* 0xfffff6e000007944 */ /* 0x022fea0003c3ffff */
[----:B------:R1:W5:Y:S01]  /*79d0*/  LDL R9, [R1+0x168] ;  /* 0x0001680001097983 */ /* 0x0003620000100800 */
[----:B------:R-:W-:Y:S01]  /*79e0*/  IMAD.MOV.U32 R7, RZ, RZ, R8 ;  /* 0x000000ffff077224 */ /* 0x000fe200078e0008 */
[----:B------:R-:W-:Y:S02]  /*79f0*/  MOV R6, R23 ;  /* 0x0000001700067202 */ /* 0x000fe40000000f00 */
[----:B------:R-:W-:Y:S02]  /*7a00*/  MOV R16, 0x7a20 ;  /* 0x00007a2000107802 */ /* 0x000fe40000000f00 */
[----:B-1---5:R-:W-:Y:S05]  /*7a10*/  CALL.REL.NOINC `($_ZN7cutlass13device_kernelIN5flash19enable_sm80_to_sm89INS1_16FlashAttnBwdSm80INS1_25CollectiveMainloopBwdSm80ILi2ELi2EN4cute5tupleIJNS5_1CILi64EEENS7_ILi128EEES8_EEENS_10bfloat16_tEfNS_4arch4Sm80ELb0ELb0ELb1ELb0ELb1ELb0ELb0ELb0ELi2ELi2ELi4ELi2ELb1EEENS1_24CollectiveEpilogueBwdGQAISA_fSD_Li256ELb0ELb1EEENS1_19SingleTileSchedulerILb0ELb0ELb0ELi128EEEEEEEEEvNT_6ParamsE$_ZN4cute5tupleIJiEEC2ERKi) ;  /* 0xfffff69000007944 */ /* 0x022fea0003c3ffff */
[----:B------:R1:W5:Y:S01]  /*7a20*/  LDL R7, [R1+0x164] ;  /* 0x0001640001077983 */ /* 0x0003620000100800 */
[----:B------:R-:W-:Y:S02]  /*7a30*/  MOV R6, R21 ;  /* 0x0000001500067202 */ /* 0x000fe40000000f00 */
[----:B------:R-:W-:Y:S02]  /*7a40*/  MOV R16, 0x7a60 ;  /* 0x00007a6000107802 */ /* 0x000fe40000000f00 */
[----:B-1---5:R-:W-:Y:S05]  /*7a50*/  CALL.REL.NOINC `($_ZN7cutlass13device_kernelIN5flash19enable_sm80_to_sm89INS1_16FlashAttnBwdSm80INS1_25CollectiveMainloopBwdSm80ILi2ELi2EN4cute5tupleIJNS5_1CILi64EEENS7_ILi128EEES8_EEENS_10bfloat16_tEfNS_4arch4Sm80ELb0ELb0ELb1ELb0ELb1ELb0ELb0ELb0ELi2ELi2ELi4ELi2ELb1EEENS1_24CollectiveEpilogueBwdGQAISA_fSD_Li256ELb0ELb1EEENS1_19SingleTileSchedulerILb0ELb0ELb0ELi128EEEEEEEEEvNT_6ParamsE$_ZN4cute5tupleIJiEEC2ERKi) ;  /* 0xfffff65000007944 */ /* 0x022fea0003c3ffff */
[----:B------:R1:W5:Y:S01]  /*7a60*/  LDL R7, [R1+0x160] ;  /* 0x0001600001077983 */ /* 0x0003620000100800 */
[----:B------:R-:W-:Y:S02]  /*7a70*/  MOV R6, R28 ;  /* 0x0000001c00067202 */ /* 0x000fe40000000f00 */
[----:B------:R-:W-:-:S02]  /*7a80*/  MOV R16, 0x7aa0 ;  /* 0x00007aa000107802 */ /* 0x000fc40000000f00 */
[----:B-1---5:R-:W-:Y:S05]  /*7a90*/  CALL.REL.NOINC `($_ZN7cutlass13device_kernelIN5flash19enable_sm80_to_sm89INS1_16FlashAttnBwdSm80INS1_25CollectiveMainloopBwdSm80ILi2ELi2EN4cute5tupleIJNS5_1CILi64EEENS7_ILi128EEES8_EEENS_10bfloat16_tEfNS_4arch4Sm80ELb0ELb0ELb1ELb0ELb1ELb0ELb0ELb0ELi2ELi2ELi4ELi2ELb1EEENS1_24CollectiveEpilogueBwdGQAISA_fSD_Li256ELb0ELb1EEENS1_19SingleTileSchedulerILb0ELb0ELb0ELi128EEEEEEEEEvNT_6ParamsE$_ZN4cute5tupleIJiEEC2ERKi) ;  /* 0xfffff61000007944 */ /* 0x022fea0003c3ffff */
[----:B------:R1:W5:Y:S01]  /*7aa0*/  LDL R7, [R1+0x168] ;  /* 0x0001680001077983 */ /* 0x0003620000100800 */
[----:B------:R-:W-:-:S02]  /*7ab0*/  MOV R6, R28 ;  /* 0x0000001c00067202 */ /* 0x000fc40000000f00 */
[----:B------:R-:W-:Y:S02]  /*7ac0*/  MOV R10, 0x7ae0 ;  /* 0x00007ae0000a7802 */ /* 0x000fe40000000f00 */
[----:B-1---5:R-:W-:Y:S05]  /*7ad0*/  CALL.REL.NOINC `($_ZN7cutlass13device_kernelIN5flash19enable_sm80_to_sm89INS1_16FlashAttnBwdSm80INS1_25CollectiveMainloopBwdSm80ILi2ELi2EN4cute5tupleIJNS5_1CILi64EEENS7_ILi128EEES8_EEENS_10bfloat16_tEfNS_4arch4Sm80ELb0ELb0ELb1ELb0ELb1ELb0ELb0ELb0ELi2ELi2ELi4ELi2ELb1EEENS1_24CollectiveEpilogueBwdGQAISA_fSD_Li256ELb0ELb1EEENS1_19SingleTileSchedulerILb0ELb0ELb0ELi128EEEEEEEEEvNT_6ParamsE$_ZN4cute5tupleIJNS_15ArithmeticTupleIJiEEEEEC2ERKS2_) ;  /* 0xfffff39000007944 */ /* 0x022fea0003c3ffff */
[----:B------:R2:W5:Y:S01]  /*7ae0*/  LDL R8, [R1+0x168] ;  /* 0x0001680001087983 */ /* 0x0005620000100800 */
[----:B-1----:R-:W-:Y:S01]  /*7af0*/  IMAD.MOV.U32 R7, RZ, RZ, R9 ;  /* 0x000000ffff077224 */ /* 0x002fe200078e0009 */
[----:B------:R-:W-:Y:S02]  /*7b00*/  MOV R6, R23 ;  /* 0x0000001700067202 */ /* 0x000fe40000000f00 */
[----:B------:R-:W-:Y:S02]  /*7b10*/  MOV R16, 0x7b30 ;  /* 0x00007b3000107802 */ /* 0x000fe40000000f00 */
[----:B--2--5:R-:W-:Y:S05]  /*7b20*/  CALL.REL.NOINC `($_ZN7cutlass13device_kernelIN5flash19enable_sm80_to_sm89INS1_16FlashAttnBwdSm80INS1_25CollectiveMainloopBwdSm80ILi2ELi2EN4cute5tupleIJNS5_1CILi64EEENS7_ILi128EEES8_EEENS_10bfloat16_tEfNS_4arch4Sm80ELb0ELb0ELb1ELb0ELb1ELb0ELb0ELb0ELi2ELi2ELi4ELi2ELb1EEENS1_24CollectiveEpilogueBwdGQAISA_fSD_Li256ELb0ELb1EEENS1_19SingleTileSchedulerILb0ELb0ELb0ELi128EEEEEEEEEvNT_6ParamsE$_ZN4cute5tupleIJiEEC2ERKi) ;  /* 0xfffff58000007944 */ /* 0x024fea0003c3ffff */
[----:B------:R1:W5:Y:S01]  /*7b30*/  LDL R7, [R1+0x164] ;  /* 0x0001640001077983 */ /* 0x0003620000100800 */
[----:B------:R-:W-:Y:S02]  /*7b40*/  MOV R6, R21 ;  /* 0x0000001500067202 */ /* 0x000fe40000000f00 */
[----:B------:R-:W-:Y:S02]  /*7b50*/  MOV R16, 0x7b70 ;  /* 0x00007b7000107802 */ /* 0x000fe40000000f00 */
[----:B-1---5:R-:W-:Y:S05]  /*7b60*/  CALL.REL.NOINC `($_ZN7cutlass13device_kernelIN5flash19enable_sm80_to_sm89INS1_16FlashAttnBwdSm80INS1_25CollectiveMainloopBwdSm80ILi2ELi2EN4cute5tupleIJNS5_1CILi64EEENS7_ILi128EEES8_EEENS_10bfloat16_tEfNS_4arch4Sm80ELb0ELb0ELb1ELb0ELb1ELb0ELb0ELb0ELi2ELi2ELi4ELi2ELb1EEENS1_24CollectiveEpilogueBwdGQAISA_fSD_Li256ELb0ELb1EEENS1_19SingleTileSchedulerILb0ELb0ELb0ELi128EEEEEEEEEvNT_6ParamsE$_ZN4cute5tupleIJiEEC2ERKi) ;  /* 0xfffff54000007944 */ /* 0x022fea0003c3ffff */
[----:B------:R1:W5:Y:S01]  /*7b70*/  LDL R7, [R1+0x160] ;  /* 0x0001600001077983 */ /* 0x0003620000100800 */
[----:B------:R-:W-:Y:S02]  /*7b80*/  MOV R13, R28 ;  /* 0x0000001c000d7202 */ /* 0x000fe40000000f00 */
[----:B------:R-:W-:-:S02]  /*7b90*/  MOV R18, 0x7bb0 ;  /* 0x00007bb000127802 */ /* 0x000fc40000000f00 */
[----:B-1---5:R-:W-:Y:S05]  /*7ba0*/  CALL.REL.NOINC `($_ZN7cutlass13device_kernelIN5flash19enable_sm80_to_sm89INS1_16FlashAttnBwdSm80INS1_25CollectiveMainloopBwdSm80ILi2ELi2EN4cute5tupleIJNS5_1CILi64EEENS7_ILi128EEES8_EEENS_10bfloat16_tEfNS_4arch4Sm80ELb0ELb0ELb1ELb0ELb1ELb0ELb0ELb0ELi2ELi2ELi4ELi2ELb1EEENS1_24CollectiveEpilogueBwdGQAISA_fSD_Li256ELb0ELb1EEENS1_19SingleTileSchedulerILb0ELb0ELb0ELi128EEEEEEEEEvNT_6ParamsE$_ZN4cute5tupleIJNS_1CILi0EEEiEEC2ERKS2_RKi) ;  /* 0xfffff46000007944 */ /* 0x022fea0003c3ffff */
[----:B------:R1:W5:Y:S01]  /*7bb0*/  LDL R7, [R1+0x168] ;  /* 0x0001680001077983 */ /* 0x0003620000100800 */
[----:B------:R-:W-:-:S02]  /*7bc0*/  MOV R6, R28 ;  /* 0x0000001c00067202 */ /* 0x000fc40000000f00 */
[----:B------:R-:W-:Y:S02]  /*7bd0*/  MOV R16, 0x7bf0 ;  /* 0x00007bf000107802 */ /* 0x000fe40000000f00 */
[----:B-1---5:R-:W-:Y:S05]  /*7be0*/  CALL.REL.NOINC `($_ZN7cutlass13device_kernelIN5flash19enable_sm80_to_sm89INS1_16FlashAttnBwdSm80INS1_25CollectiveMainloopBwdSm80ILi2ELi2EN4cute5tupleIJNS5_1CILi64EEENS7_ILi128EEES8_EEENS_10bfloat16_tEfNS_4arch4Sm80ELb0ELb0ELb1ELb0ELb1ELb0ELb0ELb0ELi2ELi2ELi4ELi2ELb1EEENS1_24CollectiveEpilogueBwdGQAISA_fSD_Li256ELb0ELb1EEENS1_19SingleTileSchedulerILb0ELb0ELb0ELi128EEEEEEEEEvNT_6ParamsE$_ZN4cute5tupleIJNS_15ArithmeticTupleIJNS_1CILi0EEEiEEEEEC2ERKS4_) ;  /* 0xfffff24000007944 */ /* 0x022fea0003c3ffff */
[----:B------:R2:W5:Y:S01]  /*7bf0*/  LDL R10, [R1+0x168] ;  /* 0x00016800010a7983 */ /* 0x0005620000100800 */
[----:B-1----:R-:W-:Y:S01]  /*7c00*/  IMAD.MOV.U32 R7, RZ, RZ, R8 ;  /* 0x000000ffff077224 */ /* 0x002fe200078e0008 */
[----:B------:R-:W-:Y:S02]  /*7c10*/  MOV R6, R28 ;  /* 0x0000001c00067202 */ /* 0x000fe40000000f00 */
[----:B------:R-:W-:Y:S02]  /*7c20*/  MOV R8, 0x7c40 ;  /* 0x00007c4000087802 */ /* 0x000fe40000000f00 */
[----:B--2--5:R-:W-:Y:S05]  /*7c30*/  CALL.REL.NOINC `($_ZN7cutlass13device_kernelIN5flash19enable_sm80_to_sm89INS1_16FlashAttnBwdSm80INS1_25CollectiveMainloopBwdSm80ILi2ELi2EN4cute5tupleIJNS5_1CILi64EEENS7_ILi128EEES8_EEENS_10bfloat16_tEfNS_4arch4Sm80ELb0ELb0ELb1ELb0ELb1ELb0ELb0ELb0ELi2ELi2ELi4ELi2ELb1EEENS1_24CollectiveEpilogueBwdGQAISA_fSD_Li256ELb0ELb1EEENS1_19SingleTileSchedulerILb0ELb0ELb0ELi128EEEEEEEEEvNT_6ParamsE$_ZN4cute3eso3ESOILb0ELb1EJiNS_1CILi0EEEEEC2ERKiRKS3_) ;  /* 0xffffe8f000007944 */ /* 0x024fea0003c3ffff */
[----:B------:R2:W5:Y:S01]  /*7c40*/  LDL R16, [R1+0x168] ;  /* 0x0001680001107983 */ /* 0x0005620000100800 */
[----:B-1----:R-:W-:Y:S02]  /*7c50*/  MOV R6, R28 ;  /* 0x0000001c00067202 */ /* 0x002fe40000000f00 */
[----:B------:R-:W-:Y:S01]  /*7c60*/  MOV R18, 0x7c90 ;  /* 0x00007c9000127802 */ /* 0x000fe20000000f00 */
[----:B------:R2:W-:Y:S04]  /*7c70*/  STL [R1+0x168], R10 ;  /* 0x0001680a01007387 */ /* 0x0005e80000100800 */
[----:B--2--5:R-:W-:Y:S05]  /*7c80*/  CALL.REL.NOINC `($_ZN7cutlass13device_kernelIN5flash19enable_sm80_to_sm89INS1_16FlashAttnBwdSm80INS1_25CollectiveMainloopBwdSm80ILi2ELi2EN4cute5tupleIJNS5_1CILi64EEENS7_ILi128EEES8_EEENS_10bfloat16_tEfNS_4arch4Sm80ELb0ELb0ELb1ELb0ELb1ELb0ELb0ELb0ELi2ELi2ELi4ELi2ELb1EEENS1_24CollectiveEpilogueBwdGQAISA_fSD_Li256ELb0ELb1EEENS1_19SingleTileSchedulerILb0ELb0ELb0ELi128EEEEEEEEEvNT_6ParamsE$_ZZN4cuteplIJiEJNS_1CILi0EEEiEEEDaRKNS_15ArithmeticTupleIJDpT_EEERKNS3_IJDpT0_EEEENKUlDpRKT_E_clIJiiEEEDaSH_) ;  /* 0x000019b000007944 */ /* 0x024fea0003c00000 */
[----:B-----5:R-:W-:Y:S02]  /*7c90*/  MOV R18, R6 ;  /* 0x0000000600127202 */ /* 0x020fe40000000f00 */
[----:B------:R-:W-:-:S02]  /*7ca0*/  MOV R6, 0x7cc0 ;  /* 0x00007cc000067802 */ /* 0x000fc40000000f00 */
[----:B-1----:R-:W-:Y:S05]  /*7cb0*/  CALL.REL.NOINC `($_ZN7cutlass13device_kernelIN5flash19enable_sm80_to_sm89INS1_16FlashAttnBwdSm80INS1_25CollectiveMainloopBwdSm80ILi2ELi2EN4cute5tupleIJNS5_1CILi64EEENS7_ILi128EEES8_EEENS_10bfloat16_tEfNS_4arch4Sm80ELb0ELb0ELb1ELb0ELb1ELb0ELb0ELb0ELi2ELi2ELi4ELi2ELb1EEENS1_24CollectiveEpilogueBwdGQAISA_fSD_Li256ELb0ELb1EEENS1_19SingleTileSchedulerILb0ELb0ELb0ELi128EEEEEEEEEvNT_6ParamsE$_ZZN4cuteplIJNS_15ArithmeticTupleIJiEEEEJNS1_IJNS_1CILi0EEEiEEEEEEDaRKNS1_IJDpT_EEERKNS1_IJDpT0_EEEENKUlDpRKT_E_clIJNS1_IJiiEEEEEEDaSJ_) ;  /* 0x000015d000007944 */ /* 0x002fea0003c00000 */
        /* <DEDUP_REMOVED lines=8> */
[----:B--2--5:R-:W-:Y:S05]  /*7d40*/  CALL.REL.NOINC `($_ZN7cutlass13device_kernelIN5flash19enable_sm80_to_sm89INS1_16FlashAttnBwdSm80INS1_25CollectiveMainloopBwdSm80ILi2ELi2EN4cute5tupleIJNS5_1CILi64EEENS7_ILi128EEES8_EEENS_10bfloat16_tEfNS_4arch4Sm80ELb0ELb0ELb1ELb0ELb1ELb0ELb0ELb0ELi2ELi2ELi4ELi2ELb1EEENS1_24CollectiveEpilogueBwdGQAISA_fSD_Li256ELb0ELb1EEENS1_19SingleTileSchedulerILb0ELb0ELb0ELi128EEEEEEEEEvNT_6ParamsE$_ZN4cute5tupleIJiEEC2ERKi) ;  /* 0xfffff36000007944 */ /* 0x024fea0003c3ffff */
        /* <DEDUP_REMOVED lines=9> */
[----:B-1---5:R-:W-:Y:S05]  /*7de0*/  CALL.REL.NOINC `($_ZN7cutlass13device_kernelIN5flash19enable_sm80_to_sm89INS1_16FlashAttnBwdSm80INS1_25CollectiveMainloopBwdSm80ILi2ELi2EN4cute5tupleIJNS5_1CILi64EEENS7_ILi128EEES8_EEENS_10bfloat16_tEfNS_4arch4Sm80ELb0ELb0ELb1ELb0ELb1ELb0ELb0ELb0ELi2ELi2ELi4ELi2ELb1EEENS1_24CollectiveEpilogueBwdGQAISA_fSD_Li256ELb0ELb1EEENS1_19SingleTileSchedulerILb0ELb0ELb0ELi128EEEEEEEEEvNT_6ParamsE$_ZN4cute5tupleIJiEEC2ERKi) ;  /* 0xfffff2c000007944 */ /* 0x022fea0003c3ffff */
[----:B------:R1:W5:Y:S01]  /*7df0*/  LDL R13, [R1+0x168] ;  /* 0x00016800010d7983 */ /* 0x0003620000100800 */
[----:B------:R-:W-:Y:S01]  /*7e00*/  IMAD.MOV.U32 R7, RZ, RZ, R10 ;  /* 0x000000ffff077224 */ /* 0x000fe200078e000a */
[----:B------:R-:W-:Y:S02]  /*7e10*/  MOV R6, R28 ;  /* 0x0000001c00067202 */ /* 0x000fe40000000f00 */
[----:B------:R-:W-:Y:S02]  /*7e20*/  MOV R16, 0x7e40 ;  /* 0x00007e4000107802 */ /* 0x000fe40000000f00 */
[----:B-1---5:R-:W-:Y:S05]  /*7e30*/  CALL.REL.NOINC `($_ZN7cutlass13device_kernelIN5flash19enable_sm80_to_sm89INS1_16FlashAttnBwdSm80INS1_25CollectiveMainloopBwdSm80ILi2ELi2EN4cute5tupleIJNS5_1CILi64EEENS7_ILi128EEES8_EEENS_10bfloat16_tEfNS_4arch4Sm80ELb0ELb0ELb1ELb0ELb1ELb0ELb0ELb0ELi2ELi2ELi4ELi2ELb1EEENS1_24CollectiveEpilogueBwdGQAISA_fSD_Li256ELb0ELb1EEENS1_19SingleTileSchedulerILb0ELb0ELb0ELi128EEEEEEEEEvNT_6ParamsE$_ZN4cute5tupleIJiEEC2ERKi) ;  /* 0xfffff27000007944 */ /* 0x022fea0003c3ffff */
[----:B------:R1:W5:Y:S01]  /*7e40*/  LDL R10, [R1+0x168] ;  /* 0x00016800010a7983 */ /* 0x0003620000100800 */
[----:B------:R-:W-:Y:S01]  /*7e50*/  IMAD.MOV.U32 R7, RZ, RZ, R13 ;  /* 0x000000ffff077224 */ /* 0x000fe200078e000d */
[----:B------:R-:W-:Y:S02]  /*7e60*/  MOV R6, R21 ;  /* 0x0000001500067202 */ /* 0x000fe40000000f00 */
[----:B------:R-:W-:Y:S02]  /*7e70*/  MOV R16, 0x7e90 ;  /* 0x00007e9000107802 */ /* 0x000fe40000000f00 */
[----:B-1---5:R-:W-:Y:S05]  /*7e80*/  CALL.REL.NOINC `($_ZN7cutlass13device_kernelIN5flash19enable_sm80_to_sm89INS1_16FlashAttnBwdSm80INS1_25CollectiveMainloopBwdSm80ILi2ELi2EN4cute5tupleIJNS5_1CILi64EEENS7_ILi128EEES8_EEENS_10bfloat16_tEfNS_4arch4Sm80ELb0ELb0ELb1ELb0ELb1ELb0ELb0ELb0ELi2ELi2ELi4ELi2ELb1EEENS1_24CollectiveEpilogueBwdGQAISA_fSD_Li256ELb0ELb1EEENS1_19SingleTileSchedulerILb0ELb0ELb0ELi128EEEEEEEEEvNT_6ParamsE$_ZN4cute5tupleIJiEEC2ERKi) ;  /* 0xfffff22000007944 */ /* 0x022fea0003c3ffff */
[----:B------:R1:W5:Y:S01]  /*7e90*/  LDL R7, [R1+0x160] ;  /* 0x0001600001077983 */ /* 0x0003620000100800 */
[----:B------:R-:W-:-:S03]  /*7ea0*/  MOV R18, 0x7ec0 ;  /* 0x00007ec000127802 */ /* 0x000fc60000000f00 */
[----:B-1---5:R-:W-:Y:S05]  /*7eb0*/  CALL.REL.NOINC `($_ZN7cutlass13device_kernelIN5flash19enable_sm80_to_sm89INS1_16FlashAttnBwdSm80INS1_25CollectiveMainloopBwdSm80ILi2ELi2EN4cute5tupleIJNS5_1CILi64EEENS7_ILi128EEES8_EEENS_10bfloat16_tEfNS_4arch4Sm80ELb0ELb0ELb1ELb0ELb1ELb0ELb0ELb0ELi2ELi2ELi4ELi2ELb1EEENS1_24CollectiveEpilogueBwdGQAISA_fSD_Li256ELb0ELb1EEENS1_19SingleTileSchedulerILb0ELb0ELb0ELi128EEEEEEEEEvNT_6ParamsE$_ZN4cute5tupleIJNS_1CILi0EEES2_iEEC2ERKS2_S5_RKi) ;  /* 0xfffff0b000007944 */ /* 0x022fea0003c3ffff */
[----:B------:R1:W5:Y:S01]  /*7ec0*/  LDL R13, [R1+0x168] ;  /* 0x00016800010d7983 */ /* 0x0003620000100800 */
[----:B------:R-:W-:Y:S01]  /*7ed0*/  IMAD.MOV.U32 R7, RZ, RZ, R10 ;  /* 0x000000ffff077224 */ /* 0x000fe200078e000a */
[----:B------:R-:W-:-:S02]  /*7ee0*/  MOV R6, R21 ;  /* 0x0000001500067202 */ /* 0x000fc40000000f00 */
[----:B------:R-:W-:Y:S02]  /*7ef0*/  MOV R16, 0x7f10 ;  /* 0x00007f1000107802 */ /* 0x000fe40000000f00 */
[----:B-1---5:R-:W-:Y:S05]  /*7f00*/  CALL.REL.NOINC `($_ZN7cutlass13device_kernelIN5flash19enable_sm80_to_sm89INS1_16FlashAttnBwdSm80INS1_25CollectiveMainloopBwdSm80ILi2ELi2EN4cute5tupleIJNS5_1CILi64EEENS7_ILi128EEES8_EEENS_10bfloat16_tEfNS_4arch4Sm80ELb0ELb0ELb1ELb0ELb1ELb0ELb0ELb0ELi2ELi2ELi4ELi2ELb1EEENS1_24CollectiveEpilogueBwdGQAISA_fSD_Li256ELb0ELb1EEENS1_19SingleTileSchedulerILb0ELb0ELb0ELi128EEEEEEEEEvNT_6ParamsE$_ZN4cute5tupleIJiEEC2ERKi) ;  /* 0xfffff1a000007944 */ /* 0x022fea0003c3ffff */
[----:B------:R1:W5:Y:S01]  /*7f10*/  LDL R7, [R1+0x160] ;  /* 0x0001600001077983 */ /* 0x0003620000100800 */
[----:B------:R-:W-:-:S03]  /*7f20*/  MOV R16, 0x7f40 ;  /* 0x00007f4000107802 */ /* 0x000fc60000000f00 */
[----:B-1---5:R-:W-:Y:S05]  /*7f30*/  CALL.REL.NOINC `($_ZN7cutlass13device_kernelIN5flash19enable_sm80_to_sm89INS1_16FlashAttnBwdSm80INS1_25CollectiveMainloopBwdSm80ILi2ELi2EN4cute5tupleIJNS5_1CILi64EEENS7_ILi128EEES8_EEENS_10bfloat16_tEfNS_4arch4Sm80ELb0ELb0ELb1ELb0ELb1ELb0ELb0ELb0ELi2ELi2ELi4ELi2ELb1EEENS1_24CollectiveEpilogueBwdGQAISA_fSD_Li256ELb0ELb1EEENS1_19SingleTileSchedulerILb0ELb0ELb0ELi128EEEEEEEEEvNT_6ParamsE$_ZN4cute5tupleIJNS_1CILi0EEES2_S2_iEEC2ERKS2_S5_S5_RKi) ;  /* 0xffffeff000007944 */ /* 0x022fea0003c3ffff */
[----:B------:R2:W5:Y:S01]  /*7f40*/  LDL R16, [R1+0x168] ;  /* 0x0001680001107983 */ /* 0x0005620000100800 */
[----:B------:R-:W-:-:S03]  /*7f50*/  MOV R10, 0x7f70 ;  /* 0x00007f70000a7802 */ /* 0x000fc60000000f00 */
[----:B-12--5:R-:W-:Y:S05]  /*7f60*/  CALL.REL.NOINC `($_ZN7cutlass13device_kernelIN5flash19enable_sm80_to_sm89INS1_16FlashAttnBwdSm80INS1_25CollectiveMainloopBwdSm80ILi2ELi2EN4cute5tupleIJNS5_1CILi64EEENS7_ILi128EEES8_EEENS_10bfloat16_tEfNS_4arch4Sm80ELb0ELb0ELb1ELb0ELb1ELb0ELb0ELb0ELi2ELi2ELi4ELi2ELb1EEENS1_24CollectiveEpilogueBwdGQAISA_fSD_Li256ELb0ELb1EEENS1_19SingleTileSchedulerILb0ELb0ELb0ELi128EEEEEEEEEvNT_6ParamsE$_ZN4cute3eso3ESOILb1ELb0EJNS_1CILi0EEES3_iS3_EEC2ERKS3_S6_RKiS6_) ;  /* 0xffffe81000007944 */ /* 0x026fea0003c3ffff */
[----:B-1----:R1:W5:Y:S01]  /*7f70*/  LDL R13, [R1+0x168] ;  /* 0x00016800010d7983 */ /* 0x0023620000100800 */
[----:B------:R-:W-:Y:S02]  /*7f80*/  MOV R7, R28 ;  /* 0x0000001c00077202 */ /* 0x000fe40000000f00 */
[----:B------:R-:W-:Y:S01]  /*7f90*/  MOV R6, 0x7fc0 ;  /* 0x00007fc000067802 */ /* 0x000fe20000000f00 */
[----:B------:R1:W-:Y:S04]  /*7fa0*/  STL [R1+0x168], R16 ;  /* 0x0001681001007387 */ /* 0x0003e80000100800 */
[----:B-1---5:R-:W-:Y:S05]  /*7fb0*/  CALL.REL.NOINC `($_ZN7cutlass13device_kernelIN5flash19enable_sm80_to_sm89INS1_16FlashAttnBwdSm80INS1_25CollectiveMainloopBwdSm80ILi2ELi2EN4cute5tupleIJNS5_1CILi64EEENS7_ILi128EEES8_EEENS_10bfloat16_tEfNS_4arch4Sm80ELb0ELb0ELb1ELb0ELb1ELb0ELb0ELb0ELi2ELi2ELi4ELi2ELb1EEENS1_24CollectiveEpilogueBwdGQAISA_fSD_Li256ELb0ELb1EEENS1_19SingleTileSchedulerILb0ELb0ELb0ELi128EEEEEEEEEvNT_6ParamsE$_ZZN4cuteplIJNS_1CILi0EEES2_iEJS2_S2_S2_iEEEDaRKNS_15ArithmeticTupleIJDpT_EEERKNS3_IJDpT0_EEEENKUlDpRKT_E_clIJS2_S2_iiEEEDaSH_) ;  /* 0x000014f000007944 */ /* 0x022fea0003c00000 */
[----:B------:R-:W-:Y:S01]  /*7fc0*/  IMAD.MOV.U32 R7, RZ, RZ, R11 ;  /* 0x000000ffff077224 */ /* 0x000fe200078e000b */
[----:B------:R-:W-:Y:S02]  /*7fd0*/  MOV R6, R21 ;  /* 0x0000001500067202 */ /* 0x000fe40000000f00 */
[----:B------:R-:W-:Y:S02]  /*7fe0*/  MOV R16, 0x8000 ;  /* 0x0000800000107802 */ /* 0x000fe40000000f00 */
[----:B--2--5:R-:W-:Y:S05]  /*7ff0*/  CALL.REL.NOINC `($_ZN7cutlass13device_kernelIN5flash19enable_sm80_to_sm89INS1_16FlashAttnBwdSm80INS1_25CollectiveMainloopBwdSm80ILi2ELi2EN4cute5tupleIJNS5_1CILi64EEENS7_ILi128EEES8_EEENS_10bfloat16_tEfNS_4arch4Sm80ELb0ELb0ELb1ELb0ELb1ELb0ELb0ELb0ELi2ELi2ELi4ELi2ELb1EEENS1_24CollectiveEpilogueBwdGQAISA_fSD_Li256ELb0ELb1EEENS1_19SingleTileSchedulerILb0ELb0ELb0ELi128EEEEEEEEEvNT_6ParamsE$_ZN4cute5tupleIJiEEC2ERKi) ;  /* 0xfffff0b000007944 */ /* 0x024fea0003c3ffff */
[----:B------:R1:W5:Y:S01]  /*8000*/  LDL R7, [R1+0x160] ;  /* 0x0001600001077983 */ /* 0x0003620000100800 */
[----:B------:R-:W-:-:S02]  /*8010*/  MOV R13, R28 ;  /* 0x0000001c000d7202 */ /* 0x000fc40000000f00 */
[----:B------:R-:W-:Y:S02]  /*8020*/  MOV R18, 0x8040 ;  /* 0x0000804000127802 */ /* 0x000fe40000000f00 */
[----:B-1---5:R-:W-:Y:S05]  /*8030*/  CALL.REL.NOINC `($_ZN7cutlass13device_kernelIN5flash19enable_sm80_to_sm89INS1_16FlashAttnBwdSm80INS1_25CollectiveMainloopBwdSm80ILi2ELi2EN4cute5tupleIJNS5_1CILi64EEENS7_ILi128EEES8_EEENS_10bfloat16_tEfNS_4arch4Sm80ELb0ELb0ELb1ELb0ELb1ELb0ELb0ELb0ELi2ELi2ELi4ELi2ELb1EEENS1_24CollectiveEpilogueBwdGQAISA_fSD_Li256ELb0ELb1EEENS1_19SingleTileSchedulerILb0ELb0ELb0ELi128EEEEEEEEEvNT_6ParamsE$_ZN4cute5tupleIJNS_1CILi0EEEiEEC2ERKS2_RKi) ;  /* 0xffffefd000007944 */ /* 0x022fea0003c3ffff */
[----:B------:R1:W5:Y:S01]  /*8040*/  LDL R7, [R1+0x168] ;  /* 0x0001680001077983 */ /* 0x0003620000100800 */
[----:B------:R-:W-:-:S03]  /*8050*/  MOV R16, 0x8070 ;  /* 0x0000807000107802 */ /* 0x000fc60000000f00 */
[----:B-1---5:R-:W-:Y:S05]  /*8060*/  CALL.REL.NOINC `($_ZN7cutlass13device_kernelIN5flash19enable_sm80_to_sm89INS1_16FlashAttnBwdSm80INS1_25CollectiveMainloopBwdSm80ILi2ELi2EN4cute5tupleIJNS5_1CILi64EEENS7_ILi128EEES8_EEENS_10bfloat16_tEfNS_4arch4Sm80ELb0ELb0ELb1ELb0ELb1ELb0ELb0ELb0ELi2ELi2ELi4ELi2ELb1EEENS1_24CollectiveEpilogueBwdGQAISA_fSD_Li256ELb0ELb1EEENS1_19SingleTileSchedulerILb0ELb0ELb0ELi128EEEEEEEEEvNT_6ParamsE$_ZN4cute3eso3ESOILb1ELb0EJNS_1CILi0EEEiS3_S3_EEC2ERKS3_RKiS6_S6_) ;  /* 0xffffe85000007944 */ /* 0x022fea0003c3ffff */
[----:B-1----:R1:W5:Y:S01]  /*8070*/  LDL R6, [R1+0x168] ;  /* 0x0001680001067983 */ /* 0x0023620000100800 */
[----:B------:R-:W-:Y:S02]  /*8080*/  MOV R11, R21 ;  /* 0x00000015000b7202 */ /* 0x000fe40000000f00 */
[----:B------:R-:W-:Y:S01]  /*8090*/  MOV R16, 0x80d0 ;  /* 0x000080d000107802 */ /* 0x000fe20000000f00 */
[----:B------:R1:W-:Y:S04]  /*80a0*/  STL [R1+0x160], R50 ;  /* 0x0001603201007387 */ /* 0x0003e80000100800 */
[----:B------:R1:W-:Y:S02]  /*80b0*/  STL [R1+0x168], R10 ;  /* 0x0001680a01007387 */ /* 0x0003e40000100800 */
[----:B-1---5:R-:W-:Y:S05]  /*80c0*/  CALL.REL.NOINC `($_ZN7cutlass13device_kernelIN5flash19enable_sm80_to_sm89INS1_16FlashAttnBwdSm80INS1_25CollectiveMainloopBwdSm80ILi2ELi2EN4cute5tupleIJNS5_1CILi64EEENS7_ILi128EEES8_EEENS_10bfloat16_tEfNS_4arch4Sm80ELb0ELb0ELb1ELb0ELb1ELb0ELb0ELb0ELi2ELi2ELi4ELi2ELb1EEENS1_24CollectiveEpilogueBwdGQAISA_fSD_Li256ELb0ELb1EEENS1_19SingleTileSchedulerILb0ELb0ELb0ELi128EEEEEEEEEvNT_6ParamsE$_ZZN4cuteplIJNS_1CILi0EEEiEJS2_S2_iiEEEDaRKNS_15ArithmeticTupleIJDpT_EEERKNS3_IJDpT0_EEEENKUlDpRKT_E_clIJS2_iiiEEEDaSH_) ;  /* 0x0000146000007944 */ /* 0x022fea0003c00000 */
[----:B------:R-:W-:Y:S02]  /*80d0*/  MOV R16, R9 ;  /* 0x0000000900107202 */ /* 0x000fe40000000f00 */
[----:B------:R-:W-:-:S02]  /*80e0*/  MOV R10, 0x8100 ;  /* 0x00008100000a7802 */ /* 0x000fc40000000f00 */
[----:B-1---5:R-:W-:Y:S05]  /*80f0*/  CALL.REL.NOINC `($_ZN7cutlass13device_kernelIN5flash19enable_sm80_to_sm89INS1_16FlashAttnBwdSm80INS1_25CollectiveMainloopBwdSm80ILi2ELi2EN4cute5tupleIJNS5_1CILi64EEENS7_ILi128EEES8_EEENS_10bfloat16_tEfNS_4arch4Sm80ELb0ELb0ELb1ELb0ELb1ELb0ELb0ELb0ELi2ELi2ELi4ELi2ELb1EEENS1_24CollectiveEpilogueBwdGQAISA_fSD_Li256ELb0ELb1EEENS1_19SingleTileSchedulerILb0ELb0ELb0ELi128EEEEEEEEEvNT_6ParamsE$_ZN4cute3eso3ESOILb0ELb1EJNS_15ArithmeticTupleIJiiEEENS_1CILi0EEES5_S5_EEC2ERKS3_RKS5_SA_SA_) ;  /* 0xffffe39000007944 */ /* 0x022fea0003c3ffff */
[----:B-1----:R1:W5:Y:S01]  /*8100*/  LDL.64 R8, [R1+0x168] ;  /* 0x0001680001087983 */ /* 0x0023620000100a00 */
[----:B------:R-:W-:Y:S01]  /*8110*/  IMAD.MOV.U32 R11, RZ, RZ, R21 ;  /* 0x000000ffff0b7224 */ /* 0x000fe200078e0015 */
[----:B------:R-:W-:Y:S01]  /*8120*/  IADD3 R13, R21, 0x24, RZ ;  /* 0x00000024150d7810 */ /* 0x000fe20007ffe0ff */
[----:B------:R-:W-:Y:S01]  /*8130*/  IMAD.MOV.U32 R16, RZ, RZ, R23 ;  /* 0x000000ffff107224 */ /* 0x000fe200078e0017 */
[----:B------:R1:W-:Y:S01]  /*8140*/  STL.64 [R1+0x160], R6 ;  /* 0x0001600601007387 */ /* 0x0003e20000100a00 */
[----:B------:R-:W-:-:S03]  /*8150*/  MOV R10, 0x8180 ;  /* 0x00008180000a7802 */ /* 0x000fc60000000f00 */
[----:B------:R1:W-:Y:S04]  /*8160*/  STL [R1+0x168], R18 ;  /* 0x0001681201007387 */ /* 0x0003e80000100800 */
[----:B-1---5:R-:W-:Y:S05]  /*8170*/  CALL.REL.NOINC `($_ZN7cutlass13device_kernelIN5flash19enable_sm80_to_sm89INS1_16FlashAttnBwdSm80INS1_25CollectiveMainloopBwdSm80ILi2ELi2EN4cute5tupleIJNS5_1CILi64EEENS7_ILi128EEES8_EEENS_10bfloat16_tEfNS_4arch4Sm80ELb0ELb0ELb1ELb0ELb1ELb0ELb0ELb0ELi2ELi2ELi4ELi2ELb1EEENS1_24CollectiveEpilogueBwdGQAISA_fSD_Li256ELb0ELb1EEENS1_19SingleTileSchedulerILb0ELb0ELb0ELi128EEEEEEEEEvNT_6ParamsE$_ZZN4cuteplIJNS_15ArithmeticTupleIJiiEEEEJNS_1CILi0EEEiiiEEEDaRKNS1_IJDpT_EEERKNS1_IJDpT0_EEEENKUlDpRKT_E_clIJS2_iiiEEEDaSI_) ;  /* 0x0000119000007944 */ /* 0x022fea0003c00000 */
[----:B-----5:R1:W-:Y:S01]  /*8180*/  STL.64 [R1+0x188], R6 ;  /* 0x0001880601007387 */ /* 0x0203e20000100a00 */
[----:B------:R-:W-:-:S03]  /*8190*/  MOV R50, 0x81d0 ;  /* 0x000081d000327802 */ /* 0x000fc60000000f00 */
[----:B------:R1:W-:Y:S04]  /*81a0*/  STL.64 [R1+0x190], R8 ;  /* 0x0001900801007387 */ /* 0x0003e80000100a00 */
[----:B------:R1:W-:Y:S02]  /*81b0*/  STL [R1+0x184], R16 ;  /* 0x0001841001007387 */ /* 0x0003e40000100800 */
[----:B-12---:R-:W-:Y:S05]  /*81c0*/  CALL.REL.NOINC `($_ZN7cutlass13device_kernelIN5flash19enable_sm80_to_sm89INS1_16FlashAttnBwdSm80INS1_25CollectiveMainloopBwdSm80ILi2ELi2EN4cute5tupleIJNS5_1CILi64EEENS7_ILi128EEES8_EEENS_10bfloat16_tEfNS_4arch4Sm80ELb0ELb0ELb1ELb0ELb1ELb0ELb0ELb0ELi2ELi2ELi4ELi2ELb1EEENS1_24CollectiveEpilogueBwdGQAISA_fSD_Li256ELb0ELb1EEENS1_19SingleTileSchedulerILb0ELb0ELb0ELi128EEEEEEEEEvNT_6ParamsE$_ZZN4cute19as_arithmetic_tupleINS_15ArithmeticTupleIJNS1_IJiiEEEiiiEEEEEDaRKT_ENKUlRKT_E_clIS2_EEDaS9_) ;  /* 0xfffff41000007944 */ /* 0x006fea0003c3ffff */
[----:B------:R2:W5:Y:S01]  /*81d0*/  LDL R7, [R1+0x18c] ;  /* 0x00018c0001077983 */ /* 0x0005620000100800 */
[----:B------:R-:W-:-:S03]  /*81e0*/  MOV R6, 0x8200 ;  /* 0x0000820000067802 */ /* 0x000fc60000000f00 */
[----:B-12--5:R-:W-:Y:S05]  /*81f0*/  CALL.REL.NOINC `($_ZN7cutlass13device_kernelIN5flash19enable_sm80_to_sm89INS1_16FlashAttnBwdSm80INS1_25CollectiveMainloopBwdSm80ILi2ELi2EN4cute5tupleIJNS5_1CILi64EEENS7_ILi128EEES8_EEENS_10bfloat16_tEfNS_4arch4Sm80ELb0ELb0ELb1ELb0ELb1ELb0ELb0ELb0ELi2ELi2ELi4ELi2ELb1EEENS1_24CollectiveEpilogueBwdGQAISA_fSD_Li256ELb0ELb1EEENS1_19SingleTileSchedulerILb0ELb0ELb0ELi128EEEEEEEEEvNT_6ParamsE$_ZZN4cute19as_arithmetic_tupleINS_15ArithmeticTupleIJNS1_IJiiEEEiiiEEEEEDaRKT_ENKUlRKT_E_clIiEEDaS9_) ;  /* 0xfffff4f000007944 */ /* 0x026fea0003c3ffff */
[----:B------:R1:W5:Y:S01]  /*8200*/  LDL R7, [R1+0x190] ;  /* 0x0001900001077983 */ /* 0x0003620000100800 */
[----:B------:R-:W-:-:S03]  /*8210*/  MOV R6, 0x8240 ;  /* 0x0000824000067802 */ /* 0x000fc60000000f00 */
[----:B------:R1:W-:Y:S04]  /*8220*/  STL [R1+0x168], R10 ;  /* 0x0001680a01007387 */ /* 0x0003e80000100800 */
[----:B-1---5:R-:W-:Y:S05]  /*8230*/  CALL.REL.NOINC `($_ZN7cutlass13device_kernelIN5flash19enable_sm80_to_sm89INS1_16FlashAttnBwdSm80INS1_25CollectiveMainloopBwdSm80ILi2ELi2EN4cute5tupleIJNS5_1CILi64EEENS7_ILi128EEES8_EEENS_10bfloat16_tEfNS_4arch4Sm80ELb0ELb0ELb1ELb0ELb1ELb0ELb0ELb0ELi2ELi2ELi4ELi2ELb1EEENS1_24CollectiveEpilogueBwdGQAISA_fSD_Li256ELb0ELb1EEENS1_19SingleTileSchedulerILb0ELb0ELb0ELi128EEEEEEEEEvNT_6ParamsE$_ZZN4cute19as_arithmetic_tupleINS_15ArithmeticTupleIJNS1_IJiiEEEiiiEEEEEDaRKT_ENKUlRKT_E_clIiEEDaS9_) ;  /* 0xfffff4b000007944 */ /* 0x022fea0003c3ffff */
[----:B------:R1:W5:Y:S01]  /*8240*/  LDL R7, [R1+0x194] ;  /* 0x0001940001077983 */ /* 0x0003620000100800 */
[----:B------:R-:W-:-:S03]  /*8250*/  MOV R6, 0x8280 ;  /* 0x0000828000067802 */ /* 0x000fc60000000f00 */
[----:B------:R1:W-:Y:S04]  /*8260*/  STL [R1+0x160], R10 ;  /* 0x0001600a01007387 */ /* 0x0003e80000100800 */
[----:B-1---5:R-:W-:Y:S05]  /*8270*/  CALL.REL.NOINC `($_ZN7cutlass13device_kernelIN5flash19enable_sm80_to_sm89INS1_16FlashAttnBwdSm80INS1_25CollectiveMainloopBwdSm80ILi2ELi2EN4cute5tupleIJNS5_1CILi64EEENS7_ILi128EEES8_EEENS_10bfloat16_tEfNS_4arch4Sm80ELb0ELb0ELb1ELb0ELb1ELb0ELb0ELb0ELi2ELi2ELi4ELi2ELb1EEENS1_24CollectiveEpilogueBwdGQAISA_fSD_Li256ELb0ELb1EEENS1_19SingleTileSchedulerILb0ELb0ELb0ELi128EEEEEEEEEvNT_6ParamsE$_ZZN4cute19as_arithmetic_tupleINS_15ArithmeticTupleIJNS1_IJiiEEEiiiEEEEEDaRKT_ENKUlRKT_E_clIiEEDaS9_) ;  /* 0xfffff47000007944 */ /* 0x022fea0003c3ffff */
[----:B------:R1:W-:Y:S01]  /*8280*/  STL [R1+0x164], R10 ;  /* 0x0001640a01007387 */ /* 0x0003e20000100800 */
[----:B------:R-:W-:Y:S01]  /*8290*/  IMAD.MOV.U32 R6, RZ, RZ, R28 ;  /* 0x000000ffff067224 */ /* 0x000fe200078e001c */
[----:B------:R-:W-:Y:S01]  /*82a0*/  MOV R11, R21 ;  /* 0x00000015000b7202 */ /* 0x000fe20000000f00 */
[----:B------:R-:W-:Y:S01]  /*82b0*/  IMAD.MOV.U32 R9, RZ, RZ, R23 ;  /* 0x000000ffff097224 */ /* 0x000fe200078e0017 */
[----:B------:R-:W-:Y:S02]  /*82c0*/  IADD3 R13, R21, 0x10, RZ ;  /* 0x00000010150d7810 */ /* 0x000fe40007ffe0ff */
[----:B------:R-:W-:Y:S02]  /*82d0*/  MOV R16, 0x82f0 ;  /* 0x000082f000107802 */ /* 0x000fe40000000f00 */
[----:B-1----:R-:W-:Y:S05]  /*82e0*/  CALL.REL.NOINC `($_ZN7cutlass13device_kernelIN5flash19enable_sm80_to_sm89INS1_16FlashAttnBwdSm80INS1_25CollectiveMainloopBwdSm80ILi2ELi2EN4cute5tupleIJNS5_1CILi64EEENS7_ILi128EEES8_EEENS_10bfloat16_tEfNS_4arch4Sm80ELb0ELb0ELb1ELb0ELb1ELb0ELb0ELb0ELi2ELi2ELi4ELi2ELb1EEENS1_24CollectiveEpilogueBwdGQAISA_fSD_Li256ELb0ELb1EEENS1_19SingleTileSchedulerILb0ELb0ELb0ELi128EEEEEEEEEvNT_6ParamsE$_ZZN4cute19as_arithmetic_tupleINS_15ArithmeticTupleIJNS1_IJiiEEEiiiEEEEEDaRKT_ENKUlDpRKT_E_clIJS2_iiiEEEDaSA_) ;  /* 0xfffff26000007944 */ /* 0x002fea0003c3ffff */
[----:B-----5:R-:W-:Y:S01]  /*82f0*/  IMAD.MOV.U32 R11, RZ, RZ, R6 ;  /* 0x000000ffff0b7224 */ /* 0x020fe200078e0006 */
[----:B------:R-:W-:Y:S01]  /*8300*/  MOV R6, R7 ;  /* 0x0000000700067202 */ /* 0x000fe20000000f00 */
[----:B------:R-:W-:Y:S01]  /*8310*/  IMAD.MOV.U32 R7, RZ, RZ, R8 ;  /* 0x000000ffff077224 */ /* 0x000fe200078e0008 */
[----:B------:R1:W-:Y:S01]  /*8320*/  STL [R1+0x180], R9 ;  /* 0x0001800901007387 */ /* 0x0003e20000100800 */
[----:B------:R-:W-:-:S03]  /*8330*/  MOV R18, 0x8370 ;  /* 0x0000837000127802 */ /* 0x000fc60000000f00 */
[----:B------:R1:W-:Y:S04]  /*8340*/  STL.64 [R1+0x170], R10 ;  /* 0x0001700a01007387 */ /* 0x0003e80000100a00 */
[----:B------:R1:W-:Y:S02]  /*8350*/  STL.64 [R1+0x178], R6 ;  /* 0x0001780601007387 */ /* 0x0003e40000100a00 */
[----:B-12---:R-:W-:Y:S05]  /*8360*/  CALL.REL.NOINC `($_ZN7cutlass13device_kernelIN5flash19enable_sm80_to_sm89INS1_16FlashAttnBwdSm80INS1_25CollectiveMainloopBwdSm80ILi2ELi2EN4cute5tupleIJNS5_1CILi64EEENS7_ILi128EEES8_EEENS_10bfloat16_tEfNS_4arch4Sm80ELb0ELb0ELb1ELb0ELb1ELb0ELb0ELb0ELi2ELi2ELi4ELi2ELb1EEENS1_24CollectiveEpilogueBwdGQAISA_fSD_Li256ELb0ELb1EEENS1_19SingleTileSchedulerILb0ELb0ELb0ELi128EEEEEEEEEvNT_6ParamsE$_ZZN4cute14transform_leafINS_15ArithmeticTupleIJNS1_IJiiEEEiiiEEENS_8identityEEEDaRKT_OT0_ENKUlRKT_E_clIS2_EEDaSC_) ;  /* 0xfffff07000007944 */ /* 0x006fea0003c3ffff */
[----:B------:R2:W5:Y:S01]  /*8370*/  LDL R9, [R1+0x178] ;  /* 0x0001780001097983 */ /* 0x0005620000100800 */
[----:B------:R-:W-:-:S03]  /*8380*/  MOV R8, 0x83a0 ;  /* 0x000083a000087802 */ /* 0x000fc60000000f00 */
[----:B-12--5:R-:W-:Y:S05]  /*8390*/  CALL.REL.NOINC `($_ZN7cutlass13device_kernelIN5flash19enable_sm80_to_sm89INS1_16FlashAttnBwdSm80INS1_25CollectiveMainloopBwdSm80ILi2ELi2EN4cute5tupleIJNS5_1CILi64EEENS7_ILi128EEES8_EEENS_10bfloat16_tEfNS_4arch4Sm80ELb0ELb0ELb1ELb0ELb1ELb0ELb0ELb0ELi2ELi2ELi4ELi2ELb1EEENS1_24CollectiveEpilogueBwdGQAISA_fSD_Li256ELb0ELb1EEENS1_19SingleTileSchedulerILb0ELb0ELb0ELi128EEEEEEEEEvNT_6ParamsE$_ZZN4cute14transform_leafINS_15ArithmeticTupleIJNS1_IJiiEEEiiiEEENS_8identityEEEDaRKT_OT0_ENKUlRKT_E_clIiEEDaSC_) ;  /* 0xfffff14000007944 */ /* 0x026fea0003c3ffff */
[----:B------:R1:W5:Y:S01]  /*83a0*/  LDL R9, [R1+0x17c] ;  /* 0x00017c0001097983 */ /* 0x0003620000100800 */
[----:B------:R-:W-:-:S03]  /*83b0*/  MOV R8, 0x83e0 ;  /* 0x000083e000087802 */ /* 0x000fc60000000f00 */
[----:B------:R1:W-:Y:S04]  /*83c0*/  STL [R1+0x168], R10 ;  /* 0x0001680a01007387 */ /* 0x0003e80000100800 */
[----:B-1---5:R-:W-:Y:S05]  /*83d0*/  CALL.REL.NOINC `($_ZN7cutlass13device_kernelIN5flash19enable_sm80_to_sm89INS1_16FlashAttnBwdSm80INS1_25CollectiveMainloopBwdSm80ILi2ELi2EN4cute5tupleIJNS5_1CILi64EEENS7_ILi128EEES8_EEENS_10bfloat16_tEfNS_4arch4Sm80ELb0ELb0ELb1ELb0ELb1ELb0ELb0ELb0ELi2ELi2ELi4ELi2ELb1EEENS1_24CollectiveEpilogueBwdGQAISA_fSD_Li256ELb0ELb1EEENS1_19SingleTileSchedulerILb0ELb0ELb0ELi128EEEEEEEEEvNT_6ParamsE$_ZZN4cute14transform_leafINS_15ArithmeticTupleIJNS1_IJiiEEEiiiEEENS_8identityEEEDaRKT_OT0_ENKUlRKT_E_clIiEEDaSC_) ;  /* 0xfffff10000007944 */ /* 0x022fea0003c3ffff */
[----:B------:R1:W5:Y:S01]  /*83e0*/  LDL R9, [R1+0x180] ;  /* 0x0001800001097983 */ /* 0x0003620000100800 */
[----:B------:R-:W-:-:S03]  /*83f0*/  MOV R8, 0x8420 ;  /* 0x0000842000087802 */ /* 0x000fc60000000f00 */
[----:B------:R1:W-:Y:S04]  /*8400*/  STL [R1+0x160], R10 ;  /* 0x0001600a01007387 */ /* 0x0003e80000100800 */
[----:B-1---5:R-:W-:Y:S05]  /*8410*/  CALL.REL.NOINC `($_ZN7cutlass13device_kernelIN5flash19enable_sm80_to_sm89INS1_16FlashAttnBwdSm80INS1_25CollectiveMainloopBwdSm80ILi2ELi2EN4cute5tupleIJNS5_1CILi64EEENS7_ILi128EEES8_EEENS_10bfloat16_tEfNS_4arch4Sm80ELb0ELb0ELb1ELb0ELb1ELb0ELb0ELb0ELi2ELi2ELi4ELi2ELb1EEENS1_24CollectiveEpilogueBwdGQAISA_fSD_Li256ELb0ELb1EEENS1_19SingleTileSchedulerILb0ELb0ELb0ELi128EEEEEEEEEvNT_6ParamsE$_ZZN4cute14transform_leafINS_15ArithmeticTupleIJNS1_IJiiEEEiiiEEENS_8identityEEEDaRKT_OT0_ENKUlRKT_E_clIiEEDaSC_) ;  /* 0xfffff0c000007944 */ /* 0x022fea0003c3ffff */
[----:B------:R1:W-:Y:S01]  /*8420*/  STL [R1+0x164], R10 ;  /* 0x0001640a01007387 */ /* 0x0003e20000100800 */
[----:B------:R-:W-:Y:S01]  /*8430*/  IMAD.MOV.U32 R8, RZ, RZ, R21 ;  /* 0x000000ffff087224 */ /* 0x000fe200078e0015 */
[----:B------:R-:W-:Y:S02]  /*8440*/  MOV R21, R23 ;  /* 0x0000001700157202 */ /* 0x000fe40000000f00 */
[----:B------:R-:W-:Y:S02]  /*8450*/  MOV R16, 0x8470 ;  /* 0x0000847000107802 */ /* 0x000fe40000000f00 */
[----:B-1----:R-:W-:Y:S05]  /*8460*/  CALL.REL.NOINC `($_ZN7cutlass13device_kernelIN5flash19enable_sm80_to_sm89INS1_16FlashAttnBwdSm80INS1_25CollectiveMainloopBwdSm80ILi2ELi2EN4cute5tupleIJNS5_1CILi64EEENS7_ILi128EEES8_EEENS_10bfloat16_tEfNS_4arch4Sm80ELb0ELb0ELb1ELb0ELb1ELb0ELb0ELb0ELi2ELi2ELi4ELi2ELb1EEENS1_24CollectiveEpilogueBwdGQAISA_fSD_Li256ELb0ELb1EEENS1_19SingleTileSchedulerILb0ELb0ELb0ELi128EEEEEEEEEvNT_6ParamsE$_ZZN4cute9transformINS_15ArithmeticTupleIJNS1_IJiiEEEiiiEEEZNS_14transform_leafIS3_NS_8identityEEEDaRKT_OT0_EUlRKT_E_EEDaS8_SA_ENKUlDpSD_E_clIJNS_5tupleIJiiEEEiiiEEEDaSF_) ;  /* 0x00000d2000007944 */ /* 0x002fea0003c00000 */
[----:B------:R-:W-:Y:S01]  /*8470*/  MOV R23, 0x0 ;  /* 0x0000000000177802 */ /* 0x000fe20000000f00 */
[----:B-----5:R-:W-:Y:S01]  /*8480*/  IMAD.MOV.U32 R102, RZ, RZ, R6 ;  /* 0x000000ffff667224 */ /* 0x020fe200078e0006 */
[----:B------:R-:W-:Y:S01]  /*8490*/  MOV R100, R8 ;  /* 0x0000000800647202 */ /* 0x000fe20000000f00 */
[----:B------:R-:W-:Y:S01]  /*84a0*/  IMAD.MOV.U32 R101, RZ, RZ, R7 ;  /* 0x000000ffff657224 */ /* 0x000fe200078e0007 */
[----:B------:R-:W-:Y:S06]  /*84b0*/  RET.REL.NODEC R22 `(_ZN7cutlass13device_kernelIN5flash19enable_sm80_to_sm89INS1_16FlashAttnBwdSm80INS1_25CollectiveMainloopBwdSm80ILi2ELi2EN4cute5tupleIJNS5_1CILi64EEENS7_ILi128EEES8_EEENS_10bfloat16_tEfNS_4arch4Sm80ELb0ELb0ELb1ELb0ELb1ELb0ELb0ELb0ELi2ELi2ELi4ELi2ELb1EEENS1_24CollectiveEpilogueBwdGQAISA_fSD_Li256ELb0ELb1EEENS1_19SingleTileSchedulerILb0ELb0ELb0ELi128EEEEEEEEEvNT_6ParamsE) ;  /* 0xffff7b4016007950 */ /* 0x000fec0003c3ffff */
        .type           $_ZN7cutlass13device_kernelIN5flash19enable_sm80_to_sm89INS1_16FlashAttnBwdSm80INS1_25CollectiveMainloopBwdSm80ILi2ELi2EN4cute5tupleIJNS5_1CILi64EEENS7_ILi128EEES8_EEENS_10bfloat16_tEfNS_4arch4Sm80ELb0ELb0ELb1ELb0ELb1ELb0ELb0ELb0ELi2ELi2ELi4ELi2ELb1EEENS1_24CollectiveEpilogueBwdGQAISA_fSD_Li256ELb0ELb1EEENS1_19SingleTileSchedulerILb0ELb0ELb0ELi128EEEEEEEEEvNT_6ParamsE$_ZZN4cute7idx2crdINS_5tupleIJiEEENS1_IJNS1_IJNS1_IJNS_1CILi8EEENS3_ILi2EEEEEES5_S5_NS3_ILi4EEEEEEEEEEEDaRKT_RKT0_ENKUlRKT_RKT0_E_clIiS8_EEDaSI_SL_,@function
        .size           $_ZN7cutlass13device_kernelIN5flash19enable_sm80_to_sm89INS1_16FlashAttnBwdSm80INS1_25CollectiveMainloopBwdSm80ILi2ELi2EN4cute5tupleIJNS5_1CILi64EEENS7_ILi128EEES8_EEENS_10bfloat16_tEfNS_4arch4Sm80ELb0ELb0ELb1ELb0ELb1ELb0ELb0ELb0ELi2ELi2ELi4ELi2ELb1EEENS1_24CollectiveEpilogueBwdGQAISA_fSD_Li256ELb0ELb1EEENS1_19SingleTileSchedulerILb0ELb0ELb0ELi128EEEEEEEEEvNT_6ParamsE$_ZZN4cute7idx2crdINS_5tupleIJiEEENS1_IJNS1_IJNS1_IJNS_1CILi8EEENS3_ILi2EEEEEES5_S5_NS3_ILi4EEEEEEEEEEEDaRKT_RKT0_ENKUlRKT_RKT0_E_clIiS8_EEDaSI_SL_,($_ZN7cutlass13device_kernelIN5flash19enable_sm80_to_sm89INS1_16FlashAttnBwdSm80INS1_25CollectiveMainloopBwdSm80ILi2ELi2EN4cute5tupleIJNS5_1CILi64EEENS7_ILi128EEES8_EEENS_10bfloat16_tEfNS_4arch4Sm80ELb0ELb0ELb1ELb0ELb1ELb0ELb0ELb0ELi2ELi2ELi4ELi2ELb1EEENS1_24CollectiveEpilogueBwdGQAISA_fSD_Li256ELb0ELb1EEENS1_19SingleTileSchedulerILb0ELb0ELb0ELi128EEEEEEEEEvNT_6ParamsE$_ZZN4cute9transformINS_15ArithmeticTupleIJNS1_IJiiEEEiiiEEEZNS_14transform_leafIS3_NS_8identityEEEDaRKT_OT0_EUlRKT_E_EEDaS8_SA_ENKUlDpSD_E_clIJNS_5tupleIJiiEEEiiiEEEDaSF_ - $_ZN7cutlass13device_kernelIN5flash19enable_sm80_to_sm89INS1_16FlashAttnBwdSm80INS1_25CollectiveMainloopBwdSm80ILi2ELi2EN4cute5tupleIJNS5_1CILi64EEENS7_ILi128EEES8_EEENS_10bfloat16_tEfNS_4arch4Sm80ELb0ELb0ELb1ELb0ELb1ELb0ELb0ELb0ELi2ELi2ELi4ELi2ELb1EEENS1_24CollectiveEpilogueBwdGQAISA_fSD_Li256ELb0ELb1EEENS1_19SingleTileSchedulerILb0ELb0ELb0ELi128EEEEEEEEEvNT_6ParamsE$_ZZN4cute7idx2crdINS_5tupleIJiEEENS1_IJNS1_IJNS1_IJNS_1CILi8EEENS3_ILi2EEEEEES5_S5_NS3_ILi4EEEEEEEEEEEDaRKT_RKT0_ENKUlRKT_RKT0_E_clIiS8_EEDaSI_SL_)
$_ZN7cutlass13device_kernelIN5flash19enable_sm80_to_sm89INS1_16FlashAttnBwdSm80INS1_25CollectiveMainloopBwdSm80ILi2ELi2EN4cute5tupleIJNS5_1CILi64EEENS7_ILi128EEES8_EEENS_10bfloat16_tEfNS_4arch4Sm80ELb0ELb0ELb1ELb0ELb1ELb0ELb0ELb0ELi2ELi2ELi4ELi2ELb1EEENS1_24CollectiveEpilogueBwdGQAISA_fSD_Li256ELb0ELb1EEENS1_19SingleTileSchedulerILb0ELb0ELb0ELi128EEEEEEEEEvNT_6ParamsE$_ZZN4cute7idx2crdINS_5tupleIJiEEENS1_IJNS1_IJNS1_IJNS_1CILi8EEENS3_ILi2EEEEEES5_S5_NS3_ILi4EEEEEEEEEEEDaRKT_RKT0_ENKUlRKT_RKT0_E_clIiS8_EEDaSI_SL_:
        /* <DEDUP_REMOVED lines=73> */
[----:B------:R-:W-:-:S02]  /*8950*/  MOV R16, 0x89a0 ;  /* 0x000089a000107802 */ /* 0x000fc40000000f00 */
[----:B------:R-:W-:-:S04]  /*8960*/  LEA.HI R10, R50, R7, RZ, 0x1 ;  /* 0x00000007320a7211 */ /* 0x000fc800078f08ff */
[----:B------:R-:W-:-:S05]  /*8970*/  LOP3.LUT R10, R10, 0xfffffffe, RZ, 0xc0, !PT ;  /* 0xfffffffe0a0a7812 */ /* 0x000fca00078ec0ff */
[----:B------:R-:W-:Y:S02]  /*8980*/  IMAD.IADD R7, R7, 0x1, -R10 ;  /* 0x0000000107077824 */ /* 0x000fe400078e0a0a */
[----:B--2--5:R-:W-:Y:S05]  /*8990*/  CALL.REL.NOINC `($_ZN7cutlass13device_kernelIN5flash19enable_sm80_to_sm89INS1_16FlashAttnBwdSm80INS1_25CollectiveMainloopBwdSm80ILi2ELi2EN4cute5tupleIJNS5_1CILi64EEENS7_ILi128EEES8_EEENS_10bfloat16_tEfNS_4arch4Sm80ELb0ELb0ELb1ELb0ELb1ELb0ELb0ELb0ELi2ELi2ELi4ELi2ELb1EEENS1_24CollectiveEpilogueBwdGQAISA_fSD_Li256ELb0ELb1EEENS1_19SingleTileSchedulerILb0ELb0ELb0ELi128EEEEEEEEEvNT_6ParamsE$_ZN4cute5tupleIJiEEC2ERKi) ;  /* 0xffffe71000007944 */ /* 0x024fea0003c3ffff */
        /* <DEDUP_REMOVED lines=19> */
[----:B------:R-:W-:-:S02]  /*8ad0*/  MOV R16, 0x8af0 ;  /* 0x00008af000107802 */ /* 0x000fc40000000f00 */
[----:B-1---5:R-:W-:Y:S05]  /*8ae0*/  CALL.REL.NOINC `($_ZN7cutlass13device_kernelIN5flash19enable_sm80_to_sm89INS1_16FlashAttnBwdSm80INS1_25CollectiveMainloopBwdSm80ILi2ELi2EN4cute5tupleIJNS5_1CILi64EEENS7_ILi128EEES8_EEENS_10bfloat16_tEfNS_4arch4Sm80ELb0ELb0ELb1ELb0ELb1ELb0ELb0ELb0ELi2ELi2ELi4ELi2ELb1EEENS1_24CollectiveEpilogueBwdGQAISA_fSD_Li256ELb0ELb1EEENS1_19SingleTileSchedulerILb0ELb0ELb0ELi128EEEEEEEEEvNT_6ParamsE$_ZN4cute5tupleIJiEEC2ERKi) ;  /* 0xffffe5c000007944 */ /* 0x022fea0003c3ffff */
[----:B------:R1:W5:Y:S01]  /*8af0*/  LDL R7, [R1+0x160] ;  /* 0x0001600001077983 */ /* 0x0003620000100800 */
[----:B------:R-:W-:-:S02]  /*8b00*/  MOV R28, R23 ;  /* 0x00000017001c7202 */ /* 0x000fc40000000f00 */
[----:B------:R-:W-:Y:S02]  /*8b10*/  MOV R18, 0x8b30 ;  /* 0x00008b3000127802 */ /* 0x000fe40000000f00 */
[----:B-1---5:R-:W-:Y:S05]  /*8b20*/  CALL.REL.NOINC `($_ZN7cutlass13device_kernelIN5flash19enable_sm80_to_sm89INS1_16FlashAttnBwdSm80INS1_25CollectiveMainloopBwdSm80ILi2ELi2EN4cute5tupleIJNS5_1CILi64EEENS7_ILi128EEES8_EEENS_10bfloat16_tEfNS_4arch4Sm80ELb0ELb0ELb1ELb0ELb1ELb0ELb0ELb0ELi2ELi2ELi4ELi2ELb1EEENS1_24CollectiveEpilogueBwdGQAISA_fSD_Li256ELb0ELb1EEENS1_19SingleTileSchedulerILb0ELb0ELb0ELi128EEEEEEEEEvNT_6ParamsE$_ZN4cute5tupleIJNS_1CILi0EEES2_iEEC2ERKS2_S5_RKi) ;  /* 0xffffe44000007944 */ /* 0x022fea0003c3ffff */
        /* <DEDUP_REMOVED lines=8> */
[----:B-1---5:R-:W-:Y:S05]  /*8bb0*/  CALL.REL.NOINC `($_ZN7cutlass13device_kernelIN5flash19enable_sm80_to_sm89INS1_16FlashAttnBwdSm80INS1_25CollectiveMainloopBwdSm80ILi2ELi2EN4cute5tupleIJNS5_1CILi64EEENS7_ILi128EEES8_EEENS_10bfloat16_tEfNS_4arch4Sm80ELb0ELb0ELb1ELb0ELb1ELb0ELb0ELb0ELi2ELi2ELi4ELi2ELb1EEENS1_24CollectiveEpilogueBwdGQAISA_fSD_Li256ELb0ELb1EEENS1_19SingleTileSchedulerILb0ELb0ELb0ELi128EEEEEEEEEvNT_6ParamsE$_ZN4cute5tupleIJNS_1CILi0EEES2_S2_iEEC2ERKS2_S5_S5_RKi) ;  /* 0xffffe37000007944 */ /* 0x022fea0003c3ffff */
[----:B------:R2:W5:Y:S01]  /*8bc0*/  LDL R16, [R1+0x168] ;  /* 0x0001680001107983 */ /* 0x0005620000100800 */
[----:B------:R-:W-:Y:S02]  /*8bd0*/  MOV R28, R23 ;  /* 0x00000017001c7202 */ /* 0x000fe40000000f00 */
[----:B------:R-:W-:-:S02]  /*8be0*/  MOV R10, 0x8c00 ;  /* 0x00008c00000a7802 */ /* 0x000fc40000000f00 */
[----:B-12--5:R-:W-:Y:S05]  /*8bf0*/  CALL.REL.NOINC `($_ZN7cutlass13device_kernelIN5flash19enable_sm80_to_sm89INS1_16FlashAttnBwdSm80INS1_25CollectiveMainloopBwdSm80ILi2ELi2EN4cute5tupleIJNS5_1CILi64EEENS7_ILi128EEES8_EEENS_10bfloat16_tEfNS_4arch4Sm80ELb0ELb0ELb1ELb0ELb1ELb0ELb0ELb0ELi2ELi2ELi4ELi2ELb1EEENS1_24CollectiveEpilogueBwdGQAISA_fSD_Li256ELb0ELb1EEENS1_19SingleTileSchedulerILb0ELb0ELb0ELi128EEEEEEEEEvNT_6ParamsE$_ZN4cute3eso3ESOILb1ELb0EJNS_1CILi0EEES3_iS3_EEC2ERKS3_S6_RKiS6_) ;  /* 0xffffdb8000007944 */ /* 0x026fea0003c3ffff */
[----:B-1----:R1:W5:Y:S01]  /*8c00*/  LDL R13, [R1+0x168] ;  /* 0x00016800010d7983 */ /* 0x0023620000100800 */
[----:B------:R-:W-:-:S02]  /*8c10*/  MOV R7, R23 ;  /* 0x0000001700077202 */ /* 0x000fc40000000f00 */
        /* <DEDUP_REMOVED lines=8> */
[----:B------:R-:W-:Y:S02]  /*8ca0*/  MOV R13, R23 ;  /* 0x00000017000d7202 */ /* 0x000fe40000000f00 */
[----:B------:R-:W-:Y:S02]  /*8cb0*/  MOV R18, 0x8cd0 ;  /* 0x00008cd000127802 */ /* 0x000fe40000000f00 */
[----:B-1---5:R-:W-:Y:S05]  /*8cc0*/  CALL.REL.NOINC `($_ZN7cutlass13device_kernelIN5flash19enable_sm80_to_sm89INS1_16FlashAttnBwdSm80INS1_25CollectiveMainloopBwdSm80ILi2ELi2EN4cute5tupleIJNS5_1CILi64EEENS7_ILi128EEES8_EEENS_10bfloat16_tEfNS_4arch4Sm80ELb0ELb0ELb1ELb0ELb1ELb0ELb0ELb0ELi2ELi2ELi4ELi2ELb1EEENS1_24CollectiveEpilogueBwdGQAISA_fSD_Li256ELb0ELb1EEENS1_19SingleTileSchedulerILb0ELb0ELb0ELi128EEEEEEEEEvNT_6ParamsE$_ZN4cute5tupleIJNS_1CILi0EEEiEEC2ERKS2_RKi) ;  /* 0xffffe34000007944 */ /* 0x022fea0003c3ffff */
[----:B------:R1:W5:Y:S01]  /*8cd0*/  LDL R7, [R1+0x168] ;  /* 0x0001680001077983 */ /* 0x0003620000100800 */
[----:B------:R-:W-:Y:S02]  /*8ce0*/  MOV R28, R23 ;  /* 0x00000017001c7202 */ /* 0x000fe40000000f00 */
[----:B------:R-:W-:-:S02]  /*8cf0*/  MOV R16, 0x8d10 ;  /* 0x00008d1000107802 */ /* 0x000fc40000000f00 */
[----:B-1---5:R-:W-:Y:S05]  /*8d00*/  CALL.REL.NOINC `($_ZN7cutlass13device_kernelIN5flash19enable_sm80_to_sm89INS1_16FlashAttnBwdSm80INS1_25CollectiveMainloopBwdSm80ILi2ELi2EN4cute5tupleIJNS5_1CILi64EEENS7_ILi128EEES8_EEENS_10bfloat16_tEfNS_4arch4Sm80ELb0ELb0ELb1ELb0ELb1ELb0ELb0ELb0ELi2ELi2ELi4ELi2ELb1EEENS1_24CollectiveEpilogueBwdGQAISA_fSD_Li256ELb0ELb1EEENS1_19SingleTileSchedulerILb0ELb0ELb0ELi128EEEEEEEEEvNT_6ParamsE$_ZN4cute3eso3ESOILb1ELb0EJNS_1CILi0EEEiS3_S3_EEC2ERKS3_RKiS6_S6_) ;  /* 0xffffdbb000007944 */ /* 0x022fea0003c3ffff */
[----:B-1----:R1:W5:Y:S01]  /*8d10*/  LDL R6, [R1+0x168] ;  /* 0x0001680001067983 */ /* 0x0023620000100800 */
[----:B------:R-:W-:Y:S01]  /*8d20*/  IMAD.MOV.U32 R28, RZ, RZ, R23 ;  /* 0x000000ffff1c7224 */ /* 0x000fe200078e0017 */
[----:B------:R-:W-:-:S02]  /*8d30*/  MOV R11, R0 ;  /* 0x00000000000b7202 */ /* 0x000fc40000000f00 */
[----:B------:R1:W-:Y:S01]  /*8d40*/  STL [R1+0x160], R50 ;  /* 0x0001603201007387 */ /* 0x0003e20000100800 */
[----:B------:R-:W-:-:S03]  /*8d50*/  MOV R16, 0x8d80 ;  /* 0x00008d8000107802 */ /* 0x000fc60000000f00 */
[----:B------:R1:W-:Y:S04]  /*8d60*/  STL [R1+0x168], R10 ;  /* 0x0001680a01007387 */ /* 0x0003e80000100800 */
[----:B-1---5:R-:W-:Y:S05]  /*8d70*/  CALL.REL.NOINC `($_ZN7cutlass13device_kernelIN5flash19enable_sm80_to_sm89INS1_16FlashAttnBwdSm80INS1_25CollectiveMainloopBwdSm80ILi2ELi2EN4cute5tupleIJNS5_1CILi64EEENS7_ILi128EEES8_EEENS_10bfloat16_tEfNS_4arch4Sm80ELb0ELb0ELb1ELb0ELb1ELb0ELb0ELb0ELi2ELi2ELi4ELi2ELb1EEENS1_24CollectiveEpilogueBwdGQAISA_fSD_Li256ELb0ELb1EEENS1_19SingleTileSchedulerILb0ELb0ELb0ELi128EEEEEEEEEvNT_6ParamsE$_ZZN4cuteplIJNS_1CILi0EEEiEJS2_S2_iiEEEDaRKNS_15ArithmeticTupleIJDpT_EEERKNS3_IJDpT0_EEEENKUlDpRKT_E_clIJS2_iiiEEEDaSH_) ;  /* 0x000007b000007944 */ /* 0x022fea0003c00000 */
[----:B------:R-:W-:Y:S01]  /*8d80*/  IMAD.MOV.U32 R16, RZ, RZ, R9 ;  /* 0x000000ffff107224 */ /* 0x000fe200078e0009 */
[----:B------:R-:W-:Y:S02]  /*8d90*/  MOV R28, R23 ;  /* 0x00000017001c7202 */ /* 0x000fe40000000f00 */
[----:B------:R-:W-:Y:S02]  /*8da0*/  MOV R10, 0x8dc0 ;  /* 0x00008dc0000a7802 */ /* 0x000fe40000000f00 */
[----:B-1---5:R-:W-:Y:S05]  /*8db0*/  CALL.REL.NOINC `($_ZN7cutlass13device_kernelIN5flash19enable_sm80_to_sm89INS1_16FlashAttnBwdSm80INS1_25CollectiveMainloopBwdSm80ILi2ELi2EN4cute5tupleIJNS5_1CILi64EEENS7_ILi128EEES8_EEENS_10bfloat16_tEfNS_4arch4Sm80ELb0ELb0ELb1ELb0ELb1ELb0ELb0ELb0ELi2ELi2ELi4ELi2ELb1EEENS1_24CollectiveEpilogueBwdGQAISA_fSD_Li256ELb0ELb1EEENS1_19SingleTileSchedulerILb0ELb0ELb0ELi128EEEEEEEEEvNT_6ParamsE$_ZN4cute3eso3ESOILb0ELb1EJNS_15ArithmeticTupleIJiiEEENS_1CILi0EEES5_S5_EEC2ERKS3_RKS5_SA_SA_) ;  /* 0xffffd6d000007944 */ /* 0x022fea0003c3ffff */
[----:B-1----:R1:W5:Y:S01]  /*8dc0*/  LDL.64 R8, [R1+0x168] ;  /* 0x0001680001087983 */ /* 0x0023620000100a00 */
[----:B------:R-:W-:Y:S01]  /*8dd0*/  IMAD.MOV.U32 R28, RZ, RZ, R23 ;  /* 0x000000ffff1c7224 */ /* 0x000fe200078e0017 */
[----:B------:R-:W-:Y:S01]  /*8de0*/  MOV R11, R0 ;  /* 0x00000000000b7202 */ /* 0x000fe20000000f00 */
[----:B------:R-:W-:Y:S01]  /*8df0*/  IMAD.MOV.U32 R16, RZ, RZ, R21 ;  /* 0x000000ffff107224 */ /* 0x000fe200078e0015 */
[----:B------:R1:W-:Y:S01]  /*8e00*/  STL.64 [R1+0x160], R6 ;  /* 0x0001600601007387 */ /* 0x0003e20000100a00 */
[----:B------:R-:W-:Y:S02]  /*8e10*/  IADD3 R13, R0, 0x24, RZ ;  /* 0x00000024000d7810 */ /* 0x000fe40007ffe0ff */
[----:B------:R-:W-:Y:S01]  /*8e20*/  MOV R10, 0x8e50 ;  /* 0x00008e50000a7802 */ /* 0x000fe20000000f00 */
        /* <DEDUP_REMOVED lines=54> */
        .type           $_ZN7cutlass13device_kernelIN5flash19enable_sm80_to_sm89INS1_16FlashAttnBwdSm80INS1_25CollectiveMainloopBwdSm80ILi2ELi2EN4cute5tupleIJNS5_1CILi64EEENS7_ILi128EEES8_EEENS_10bfloat16_tEfNS_4arch4Sm80ELb0ELb0ELb1ELb0ELb1ELb0ELb0ELb0ELi2ELi2ELi4ELi2ELb1EEENS1_24CollectiveEpilogueBwdGQAISA_fSD_Li256ELb0ELb1EEENS1_19SingleTileSchedulerILb0ELb0ELb0ELi128EEEEEEEEEvNT_6ParamsE$_ZZN4cute9transformINS_15ArithmeticTupleIJNS1_IJiiEEEiiiEEEZNS_14transform_leafIS3_NS_8identityEEEDaRKT_OT0_EUlRKT_E_EEDaS8_SA_ENKUlDpSD_E_clIJNS_5tupleIJiiEEEiiiEEEDaSF_,@function
        .size           $_ZN7cutlass13device_kernelIN5flash19enable_sm80_to_sm89INS1_16FlashAttnBwdSm80INS1_25CollectiveMainloopBwdSm80ILi2ELi2EN4cute5tupleIJNS5_1CILi64EEENS7_ILi128EEES8_EEENS_10bfloat16_tEfNS_4arch4Sm80ELb0ELb0ELb1ELb0ELb1ELb0ELb0ELb0ELi2ELi2ELi4ELi2ELb1EEENS1_24CollectiveEpilogueBwdGQAISA_fSD_Li256ELb0ELb1EEENS1_19SingleTileSchedulerILb0ELb0ELb0ELi128EEEEEEEEEvNT_6ParamsE$_ZZN4cute9transformINS_15ArithmeticTupleIJNS1_IJiiEEEiiiEEEZNS_14transform_leafIS3_NS_8identityEEEDaRKT_OT0_EUlRKT_E_EEDaS8_SA_ENKUlDpSD_E_clIJNS_5tupleIJiiEEEiiiEEEDaSF_,($_ZN7cutlass13device_kernelIN5flash19enable_sm80_to_sm89INS1_16FlashAttnBwdSm80INS1_25CollectiveMainloopBwdSm80ILi2ELi2EN4cute5tupleIJNS5_1CILi64EEENS7_ILi128EEES8_EEENS_10bfloat16_tEfNS_4arch4Sm80ELb0ELb0ELb1ELb0ELb1ELb0ELb0ELb0ELi2ELi2ELi4ELi2ELb1EEENS1_24CollectiveEpilogueBwdGQAISA_fSD_Li256ELb0ELb1EEENS1_19SingleTileSchedulerILb0ELb0ELb0ELi128EEEEEEEEEvNT_6ParamsE$_ZZN4cute9transformINS_15ArithmeticTupleIJiiEEEZNS_14transform_leafIS2_RNS_8identityEEEDaRKT_OT0_EUlRKT_E_EEDaS8_SA_ENKUlDpSD_E_clIJiiEEEDaSF_ - $_ZN7cutlass13device_kernelIN5flash19enable_sm80_to_sm89INS1_16FlashAttnBwdSm80INS1_25CollectiveMainloopBwdSm80ILi2ELi2EN4cute5tupleIJNS5_1CILi64EEENS7_ILi128EEES8_EEENS_10bfloat16_tEfNS_4arch4Sm80ELb0ELb0ELb1ELb0ELb1ELb0ELb0ELb0ELi2ELi2ELi4ELi2ELb1EEENS1_24CollectiveEpilogueBwdGQAISA_fSD_Li256ELb0ELb1EEENS1_19SingleTileSchedulerILb0ELb0ELb0ELi128EEEEEEEEEvNT_6ParamsE$_ZZN4cute9transformINS_15ArithmeticTupleIJNS1_IJiiEEEiiiEEEZNS_14transform_leafIS3_NS_8identityEEEDaRKT_OT0_EUlRKT_E_EEDaS8_SA_ENKUlDpSD_E_clIJNS_5tupleIJiiEEEiiiEEEDaSF_)
$_ZN7cutlass13device_kernelIN5flash19enable_sm80_to_sm89INS1_16FlashAttnBwdSm80INS1_25CollectiveMainloopBwdSm80ILi2ELi2EN4cute5tupleIJNS5_1CILi64EEENS7_ILi128EEES8_EEENS_10bfloat16_tEfNS_4arch4Sm80ELb0ELb0ELb1ELb0ELb1ELb0ELb0ELb0ELi2ELi2ELi4ELi2ELb1EEENS1_24CollectiveEpilogueBwdGQAISA_fSD_Li256ELb0ELb1EEENS1_19SingleTileSchedulerILb0ELb0ELb0ELi128EEEEEEEEEvNT_6ParamsE$_ZZN4cute9transformINS_15ArithmeticTupleIJNS1_IJiiEEEiiiEEEZNS_14transform_leafIS3_NS_8identityEEEDaRKT_OT0_EUlRKT_E_EEDaS8_SA_ENKUlDpSD_E_clIJNS_5tupleIJiiEEEiiiEEEDaSF_:
[----:B------:R-:W-:Y:S02]  /*9190*/  IADD3 R9, R1, 0x19c, RZ ;  /* 0x0000019c01097810 */ /* 0x000fe40007ffe0ff */
[----:B------:R-:W-:-:S02]  /*91a0*/  MOV R10, 0x91d0 ;  /* 0x000091d0000a7802 */ /* 0x000fc40000000f00 */
[----:B------:R-:W-:Y:S02]  /*91b0*/  IADD3 R9, R9, c[0x0][0x20], RZ ;  /* 0x0000080009097a10 */ /* 0x000fe40007ffe0ff */
[----:B------:R-:W-:Y:S05]  /*91c0*/  CALL.REL.NOINC `($_ZN7cutlass13device_kernelIN5flash19enable_sm80_to_sm89INS1_16FlashAttnBwdSm80INS1_25CollectiveMainloopBwdSm80ILi2ELi2EN4cute5tupleIJNS5_1CILi64EEENS7_ILi128EEES8_EEENS_10bfloat16_tEfNS_4arch4Sm80ELb0ELb0ELb1ELb0ELb1ELb0ELb0ELb0ELi2ELi2ELi4ELi2ELb1EEENS1_24CollectiveEpilogueBwdGQAISA_fSD_Li256ELb0ELb1EEENS1_19SingleTileSchedulerILb0ELb0ELb0ELi128EEEEEEEEEvNT_6ParamsE$_ZN4cute3eso3ESOILb0ELb0EJNS_5tupleIJiiEEEiiiEEC2ERKS3_RKiS8_S8_) ;  /* 0xffffcf9000007944 */ /* 0x000fea0003c3ffff */
[----:B-1----:R1:W5:Y:S04]  /*91d0*/  LDL R8, [R1+0x1ac] ;  /* 0x0001ac0001087983 */ /* 0x0023680000100800 */
[----:B------:R1:W5:Y:S04]  /*91e0*/  LDL R7, [R1+0x1a4] ;  /* 0x0001a40001077983 */ /* 0x0003680000100800 */
[----:B------:R1:W5:Y:S01]  /*91f0*/  LDL R6, [R1+0x19c] ;  /* 0x00019c0001067983 */ /* 0x0003620000100800 */
[----:B------:R-:W-:-:S04]  /*9200*/  MOV R17, 0x0 ;  /* 0x0000000000117802 */ /* 0x000fc80000000f00 */
[----:B------:R-:W-:Y:S05]  /*9210*/  RET.REL.NODEC R16 `(_ZN7cutlass13device_kernelIN5flash19enable_sm80_to_sm89INS1_16FlashAttnBwdSm80INS1_25CollectiveMainloopBwdSm80ILi2ELi2EN4cute5tupleIJNS5_1CILi64EEENS7_ILi128EEES8_EEENS_10bfloat16_tEfNS_4arch4Sm80ELb0ELb0ELb1ELb0ELb1ELb0ELb0ELb0ELi2ELi2ELi4ELi2ELb1EEENS1_24CollectiveEpilogueBwdGQAISA_fSD_Li256ELb0ELb1EEENS1_19SingleTileSchedulerILb0ELb0ELb0ELi128EEEEEEEEEvNT_6ParamsE) ;  /* 0xffff6de010007950 */ /* 0x000fea0003c3ffff */
        .type           $_ZN7cutlass13device_kernelIN5flash19enable_sm80_to_sm89INS1_16FlashAttnBwdSm80INS1_25CollectiveMainloopBwdSm80ILi2ELi2EN4cute5tupleIJNS5_1CILi64EEENS7_ILi128EEES8_EEENS_10bfloat16_tEfNS_4arch4Sm80ELb0ELb0ELb1ELb0ELb1ELb0ELb0ELb0ELi2ELi2ELi4ELi2ELb1EEENS1_24CollectiveEpilogueBwdGQAISA_fSD_Li256ELb0ELb1EEENS1_19SingleTileSchedulerILb0ELb0ELb0ELi128EEEEEEEEEvNT_6ParamsE$_ZZN4cute9transformINS_15ArithmeticTupleIJiiEEEZNS_14transform_leafIS2_RNS_8identityEEEDaRKT_OT0_EUlRKT_E_EEDaS8_SA_ENKUlDpSD_E_clIJiiEEEDaSF_,@function
        .size           $_ZN7cutlass13device_kernelIN5flash19enable_sm80_to_sm89INS1_16FlashAttnBwdSm80INS1_25CollectiveMainloopBwdSm80ILi2ELi2EN4cute5tupleIJNS5_1CILi64EEENS7_ILi128EEES8_EEENS_10bfloat16_tEfNS_4arch4Sm80ELb0ELb0ELb1ELb0ELb1ELb0ELb0ELb0ELi2ELi2ELi4ELi2ELb1EEENS1_24CollectiveEpilogueBwdGQAISA_fSD_Li256ELb0ELb1EEENS1_19SingleTileSchedulerILb0ELb0ELb0ELi128EEEEEEEEEvNT_6ParamsE$_ZZN4cute9transformINS_15ArithmeticTupleIJiiEEEZNS_14transform_leafIS2_RNS_8identityEEEDaRKT_OT0_EUlRKT_E_EEDaS8_SA_ENKUlDpSD_E_clIJiiEEEDaSF_,($_ZN7cutlass13device_kernelIN5flash19enable_sm80_to_sm89INS1_16FlashAttnBwdSm80INS1_25CollectiveMainloopBwdSm80ILi2ELi2EN4cute5tupleIJNS5_1CILi64EEENS7_ILi128EEES8_EEENS_10bfloat16_tEfNS_4arch4Sm80ELb0ELb0ELb1ELb0ELb1ELb0ELb0ELb0ELi2ELi2ELi4ELi2ELb1EEENS1_24CollectiveEpilogueBwdGQAISA_fSD_Li256ELb0ELb1EEENS1_19SingleTileSchedulerILb0ELb0ELb0ELi128EEEEEEEEEvNT_6ParamsE$_ZZN4cuteplIJNS_15ArithmeticTupleIJiEEEEJNS1_IJNS_1CILi0EEEiEEEEEEDaRKNS1_IJDpT_EEERKNS1_IJDpT0_EEEENKUlDpRKT_E_clIJNS1_IJiiEEEEEEDaSJ_ - $_ZN7cutlass13device_kernelIN5flash19enable_sm80_to_sm89INS1_16FlashAttnBwdSm80INS1_25CollectiveMainloopBwdSm80ILi2ELi2EN4cute5tupleIJNS5_1CILi64EEENS7_ILi128EEES8_EEENS_10bfloat16_tEfNS_4arch4Sm80ELb0ELb0ELb1ELb0ELb1ELb0ELb0ELb0ELi2ELi2ELi4ELi2ELb1EEENS1_24CollectiveEpilogueBwdGQAISA_fSD_Li256ELb0ELb1EEENS1_19SingleTileSchedulerILb0ELb0ELb0ELi128EEEEEEEEEvNT_6ParamsE$_ZZN4cute9transformINS_15ArithmeticTupleIJiiEEEZNS_14transform_leafIS2_RNS_8identityEEEDaRKT_OT0_EUlRKT_E_EEDaS8_SA_ENKUlDpSD_E_clIJiiEEEDaSF_)
$_ZN7cutlass13device_kernelIN5flash19enable_sm80_to_sm89INS1_16FlashAttnBwdSm80INS1_25CollectiveMainloopBwdSm80ILi2ELi2EN4cute5tupleIJNS5_1CILi64EEENS7_ILi128EEES8_EEENS_10bfloat16_tEfNS_4arch4Sm80ELb0ELb0ELb1ELb0ELb1ELb0ELb0ELb0ELi2ELi2ELi4ELi2ELb1EEENS1_24CollectiveEpilogueBwdGQAISA_fSD_Li256ELb0ELb1EEENS1_19SingleTileSchedulerILb0ELb0ELb0ELi128EEEEEEEEEvNT_6ParamsE$_ZZN4cute9transformINS_15ArithmeticTupleIJiiEEEZNS_14transform_leafIS2_RNS_8identityEEEDaRKT_OT0_EUlRKT_E_EEDaS8_SA_ENKUlDpSD_E_clIJiiEEEDaSF_:
[----:B------:R-:W-:Y:S02]  /*9220*/  IADD3 R7, R1, 0x1a0, RZ ;  /* 0x000001a001077810 */ /* 0x000fe40007ffe0ff */
[----:B------:R-:W-:Y:S02]  /*9230*/  MOV R10, 0x9260 ;  /* 0x00009260000a7802 */ /* 0x000fe40000000f00 */
[----:B------:R-:W-:Y:S02]  /*9240*/  IADD3 R7, R7, c[0x0][0x20], RZ ;  /* 0x0000080007077a10 */ /* 0x000fe40007ffe0ff */
[----:B------:R-:W-:Y:S05]  /*9250*/  CALL.REL.NOINC `($_ZN7cutlass13device_kernelIN5flash19enable_sm80_to_sm89INS1_16FlashAttnBwdSm80INS1_25CollectiveMainloopBwdSm80ILi2ELi2EN4cute5tupleIJNS5_1CILi64EEENS7_ILi128EEES8_EEENS_10bfloat16_tEfNS_4arch4Sm80ELb0ELb0ELb1ELb0ELb1ELb0ELb0ELb0ELi2ELi2ELi4ELi2ELb1EEENS1_24CollectiveEpilogueBwdGQAISA_fSD_Li256ELb0ELb1EEENS1_19SingleTileSchedulerILb0ELb0ELb0ELi128EEEEEEEEEvNT_6ParamsE$_ZN4cute3eso3ESOILb0ELb0EJiiEEC2ERKiS4_) ;  /* 0xffffd0e000007944 */ /* 0x000fea0003c3ffff */
[----:B-1----:R1:W5:Y:S01]  /*9260*/  LDL.64 R6, [R1+0x1a0] ;  /* 0x0001a00001067983 */ /* 0x0023620000100a00 */
[----:B------:R-:W-:-:S04]  /*9270*/  MOV R9, 0x0 ;  /* 0x0000000000097802 */ /* 0x000fc80000000f00 */
[----:B------:R-:W-:Y:S05]  /*9280*/  RET.REL.NODEC R8 `(_ZN7cutlass13device_kernelIN5flash19enable_sm80_to_sm89INS1_16FlashAttnBwdSm80INS1_25CollectiveMainloopBwdSm80ILi2ELi2EN4cute5tupleIJNS5_1CILi64EEENS7_ILi128EEES8_EEENS_10bfloat16_tEfNS_4arch4Sm80ELb0ELb0ELb1ELb0ELb1ELb0ELb0ELb0ELi2ELi2ELi4ELi2ELb1EEENS1_24CollectiveEpilogueBwdGQAISA_fSD_Li256ELb0ELb1EEENS1_19SingleTileSchedulerILb0ELb0ELb0ELi128EEEEEEEEEvNT_6ParamsE) ;  /* 0xffff6d7008007950 */ /* 0x000fea0003c3ffff */
        .type           $_ZN7cutlass13device_kernelIN5flash19enable_sm80_to_sm89INS1_16FlashAttnBwdSm80INS1_25CollectiveMainloopBwdSm80ILi2ELi2EN4cute5tupleIJNS5_1CILi64EEENS7_ILi128EEES8_EEENS_10bfloat16_tEfNS_4arch4Sm80ELb0ELb0ELb1ELb0ELb1ELb0ELb0ELb0ELi2ELi2ELi4ELi2ELb1EEENS1_24CollectiveEpilogueBwdGQAISA_fSD_Li256ELb0ELb1EEENS1_19SingleTileSchedulerILb0ELb0ELb0ELi128EEEEEEEEEvNT_6ParamsE$_ZZN4cuteplIJNS_15ArithmeticTupleIJiEEEEJNS1_IJNS_1CILi0EEEiEEEEEEDaRKNS1_IJDpT_EEERKNS1_IJDpT0_EEEENKUlDpRKT_E_clIJNS1_IJiiEEEEEEDaSJ_,@function
        .size           $_ZN7cutlass13device_kernelIN5flash19enable_sm80_to_sm89INS1_16FlashAttnBwdSm80INS1_25CollectiveMainloopBwdSm80ILi2ELi2EN4cute5tupleIJNS5_1CILi64EEENS7_ILi128EEES8_EEENS_10bfloat16_tEfNS_4arch4Sm80ELb0ELb0ELb1ELb0ELb1ELb0ELb0ELb0ELi2ELi2ELi4ELi2ELb1EEENS1_24CollectiveEpilogueBwdGQAISA_fSD_Li256ELb0ELb1EEENS1_19SingleTileSchedulerILb0ELb0ELb0ELi128EEEEEEEEEvNT_6ParamsE$_ZZN4cuteplIJNS_15ArithmeticTupleIJiEEEEJNS1_IJNS_1CILi0EEEiEEEEEEDaRKNS1_IJDpT_EEERKNS1_IJDpT0_EEEENKUlDpRKT_E_clIJNS1_IJiiEEEEEEDaSJ_,($_ZN7cutlass13device_kernelIN5flash19enable_sm80_to_sm89INS1_16FlashAttnBwdSm80INS1_25CollectiveMainloopBwdSm80ILi2ELi2EN4cute5tupleIJNS5_1CILi64EEENS7_ILi128EEES8_EEENS_10bfloat16_tEfNS_4arch4Sm80ELb0ELb0ELb1ELb0ELb1ELb0ELb0ELb0ELi2ELi2ELi4ELi2ELb1EEENS1_24CollectiveEpilogueBwdGQAISA_fSD_Li256ELb0ELb1EEENS1_19SingleTileSchedulerILb0ELb0ELb0ELi128EEEEEEEEEvNT_6ParamsE$_ZZN4cuteplIJNS_15ArithmeticTupleIJiiEEEEJNS_1CILi0EEEiiiEEEDaRKNS1_IJDpT_EEERKNS1_IJDpT0_EEEENKUlDpRKT_E_clIJS2_iiiEEEDaSI_ - $_ZN7cutlass13device_kernelIN5flash19enable_sm80_to_sm89INS1_16FlashAttnBwdSm80INS1_25CollectiveMainloopBwdSm80ILi2ELi2EN4cute5tupleIJNS5_1CILi64EEENS7_ILi128EEES8_EEENS_10bfloat16_tEfNS_4arch4Sm80ELb0ELb0ELb1ELb0ELb1ELb0ELb0ELb0ELi2ELi2ELi4ELi2ELb1EEENS1_24CollectiveEpilogueBwdGQAISA_fSD_Li256ELb0ELb1EEENS1_19SingleTileSchedulerILb0ELb0ELb0ELi128EEEEEEEEEvNT_6ParamsE$_ZZN4cuteplIJNS_15ArithmeticTupleIJiEEEEJNS1_IJNS_1CILi0EEEiEEEEEEDaRKNS1_IJDpT_EEERKNS1_IJDpT0_EEEENKUlDpRKT_E_clIJNS1_IJiiEEEEEEDaSJ_)
$_ZN7cutlass13device_kernelIN5flash19enable_sm80_to_sm89INS1_16FlashAttnBwdSm80INS1_25CollectiveMainloopBwdSm80ILi2ELi2EN4cute5tupleIJNS5_1CILi64EEENS7_ILi128EEES8_EEENS_10bfloat16_tEfNS_4arch4Sm80ELb0ELb0ELb1ELb0ELb1ELb0ELb0ELb0ELi2ELi2ELi4ELi2ELb1EEENS1_24CollectiveEpilogueBwdGQAISA_fSD_Li256ELb0ELb1EEENS1_19SingleTileSchedulerILb0ELb0ELb0ELi128EEEEEEEEEvNT_6ParamsE$_ZZN4cuteplIJNS_15ArithmeticTupleIJiEEEEJNS1_IJNS_1CILi0EEEiEEEEEEDaRKNS1_IJDpT_EEERKNS1_IJDpT0_EEEENKUlDpRKT_E_clIJNS1_IJiiEEEEEEDaSJ_:
[----:B------:R-:W-:Y:S02]  /*9290*/  IADD3 R7, R1, 0x19c, RZ ;  /* 0x0000019c01077810 */ /* 0x000fe40007ffe0ff */
[----:B------:R-:W-:Y:S02]  /*92a0*/  MOV R10, 0x92d0 ;  /* 0x000092d0000a7802 */ /* 0x000fe40000000f00 */
[----:B------:R-:W-:Y:S02]  /*92b0*/  IADD3 R7, R7, c[0x0][0x20], RZ ;  /* 0x0000080007077a10 */ /* 0x000fe40007ffe0ff */
[----:B------:R-:W-:Y:S05]  /*92c0*/  CALL.REL.NOINC `($_ZN7cutlass13device_kernelIN5flash19enable_sm80_to_sm89INS1_16FlashAttnBwdSm80INS1_25CollectiveMainloopBwdSm80ILi2ELi2EN4cute5tupleIJNS5_1CILi64EEENS7_ILi128EEES8_EEENS_10bfloat16_tEfNS_4arch4Sm80ELb0ELb0ELb1ELb0ELb1ELb0ELb0ELb0ELi2ELi2ELi4ELi2ELb1EEENS1_24CollectiveEpilogueBwdGQAISA_fSD_Li256ELb0ELb1EEENS1_19SingleTileSchedulerILb0ELb0ELb0ELi128EEEEEEEEEvNT_6ParamsE$_ZN4cute5tupleIJNS_15ArithmeticTupleIJiiEEEEEC2ERKS2_) ;  /* 0xffffdbe000007944 */ /* 0x000fea0003c3ffff */
[----:B------:R2:W5:Y:S04]  /*92d0*/  LDL R9, [R1+0x1a0] ;  /* 0x0001a00001097983 */ /* 0x0005680000100800 */
[----:B------:R2:W5:Y:S01]  /*92e0*/  LDL R8, [R1+0x19c] ;  /* 0x00019c0001087983 */ /* 0x0005620000100800 */
[----:B-1----:R-:W-:-:S04]  /*92f0*/  MOV R7, 0x0 ;  /* 0x0000000000077802 */ /* 0x002fc80000000f00 */
[----:B------:R-:W-:Y:S05]  /*9300*/  RET.REL.NODEC R6 `(_ZN7cutlass13device_kernelIN5flash19enable_sm80_to_sm89INS1_16FlashAttnBwdSm80INS1_25CollectiveMainloopBwdSm80ILi2ELi2EN4cute5tupleIJNS5_1CILi64EEENS7_ILi128EEES8_EEENS_10bfloat16_tEfNS_4arch4Sm80ELb0ELb0ELb1ELb0ELb1ELb0ELb0ELb0ELi2ELi2ELi4ELi2ELb1EEENS1_24CollectiveEpilogueBwdGQAISA_fSD_Li256ELb0ELb1EEENS1_19SingleTileSchedulerILb0ELb0ELb0ELi128EEEEEEEEEvNT_6ParamsE) ;  /* 0xffff6cf006007950 */ /* 0x000fea0003c3ffff */
        .type           $_ZN7cutlass13device_kernelIN5flash19enable_sm80_to_sm89INS1_16FlashAttnBwdSm80INS1_25CollectiveMainloopBwdSm80ILi2ELi2EN4cute5tupleIJNS5_1CILi64EEENS7_ILi128EEES8_EEENS_10bfloat16_tEfNS_4arch4Sm80ELb0ELb0ELb1ELb0ELb1ELb0ELb0ELb0ELi2ELi2ELi4ELi2ELb1EEENS1_24CollectiveEpilogueBwdGQAISA_fSD_Li256ELb0ELb1EEENS1_19SingleTileSchedulerILb0ELb0ELb0ELi128EEEEEEEEEvNT_6ParamsE$_ZZN4cuteplIJNS_15ArithmeticTupleIJiiEEEEJNS_1CILi0EEEiiiEEEDaRKNS1_IJDpT_EEERKNS1_IJDpT0_EEEENKUlDpRKT_E_clIJS2_iiiEEEDaSI_,@function
        .size           $_ZN7cutlass13device_kernelIN5flash19enable_sm80_to_sm89INS1_16FlashAttnBwdSm80INS1_25CollectiveMainloopBwdSm80ILi2ELi2EN4cute5tupleIJNS5_1CILi64EEENS7_ILi128EEES8_EEENS_10bfloat16_tEfNS_4arch4Sm80ELb0ELb0ELb1ELb0ELb1ELb0ELb0ELb0ELi2ELi2ELi4ELi2ELb1EEENS1_24CollectiveEpilogueBwdGQAISA_fSD_Li256ELb0ELb1EEENS1_19SingleTileSchedulerILb0ELb0ELb0ELi128EEEEEEEEEvNT_6ParamsE$_ZZN4cuteplIJNS_15ArithmeticTupleIJiiEEEEJNS_1CILi0EEEiiiEEEDaRKNS1_IJDpT_EEERKNS1_IJDpT0_EEEENKUlDpRKT_E_clIJS2_iiiEEEDaSI_,($_ZN7cutlass13device_kernelIN5flash19enable_sm80_to_sm89INS1_16FlashAttnBwdSm80INS1_25CollectiveMainloopBwdSm80ILi2ELi2EN4cute5tupleIJNS5_1CILi64EEENS7_ILi128EEES8_EEENS_10bfloat16_tEfNS_4arch4Sm80ELb0ELb0ELb1ELb0ELb1ELb0ELb0ELb0ELi2ELi2ELi4ELi2ELb1EEENS1_24CollectiveEpilogueBwdGQAISA_fSD_Li256ELb0ELb1EEENS1_19SingleTileSchedulerILb0ELb0ELb0ELi128EEEEEEEEEvNT_6ParamsE$_ZZN4cuteplIJNS_1CILi0EEES2_EJiEEEDaRKNS_15ArithmeticTupleIJDpT_EEERKNS3_IJDpT0_EEEENKUlDpRKT_E_clIJiS2_EEEDaSH_ - $_ZN7cutlass13device_kernelIN5flash19enable_sm80_to_sm89INS1_16FlashAttnBwdSm80INS1_25CollectiveMainloopBwdSm80ILi2ELi2EN4cute5tupleIJNS5_1CILi64EEENS7_ILi128EEES8_EEENS_10bfloat16_tEfNS_4arch4Sm80ELb0ELb0ELb1ELb0ELb1ELb0ELb0ELb0ELi2ELi2ELi4ELi2ELb1EEENS1_24CollectiveEpilogueBwdGQAISA_fSD_Li256ELb0ELb1EEENS1_19SingleTileSchedulerILb0ELb0ELb0ELi128EEEEEEEEEvNT_6ParamsE$_ZZN4cuteplIJNS_15ArithmeticTupleIJiiEEEEJNS_1CILi0EEEiiiEEEDaRKNS1_IJDpT_EEERKNS1_IJDpT0_EEEENKUlDpRKT_E_clIJS2_iiiEEEDaSI_)
$_ZN7cutlass13device_kernelIN5flash19enable_sm80_to_sm89INS1_16FlashAttnBwdSm80INS1_25CollectiveMainloopBwdSm80ILi2ELi2EN4cute5tupleIJNS5_1CILi64EEENS7_ILi128EEES8_EEENS_10bfloat16_tEfNS_4arch4Sm80ELb0ELb0ELb1ELb0ELb1ELb0ELb0ELb0ELi2ELi2ELi4ELi2ELb1EEENS1_24CollectiveEpilogueBwdGQAISA_fSD_Li256ELb0ELb1EEENS1_19SingleTileSchedulerILb0ELb0ELb0ELi128EEEEEEEEEvNT_6ParamsE$_ZZN4cuteplIJNS_15ArithmeticTupleIJiiEEEEJNS_1CILi0EEEiiiEEEDaRKNS1_IJDpT_EEERKNS1_IJDpT0_EEEENKUlDpRKT_E_clIJS2_iiiEEEDaSI_:
[----:B------:R-:W-:Y:S01]  /*9310*/  IADD3 R7, R1, 0x19c, RZ ;  /* 0x0000019c01077810 */ /* 0x000fe20007ffe0ff */
[----:B------:R-:W-:Y:S01]  /*9320*/  IMAD.MOV.U32 R60, RZ, RZ, R9 ;  /* 0x000000ffff3c7224 */ /* 0x000fe200078e0009 */
[----:B------:R-:W-:Y:S01]  /*9330*/  MOV R50, 0x9380 ;  /* 0x0000938000327802 */ /* 0x000fe20000000f00 */
[----:B------:R-:W-:Y:S01]  /*9340*/  IMAD.MOV.U32 R6, RZ, RZ, R28 ;  /* 0x000000ffff067224 */ /* 0x000fe200078e001c */
[----:B------:R-:W-:Y:S01]  /*9350*/  IADD3 R7, R7, c[0x0][0x20], RZ ;  /* 0x0000080007077a10 */ /* 0x000fe20007ffe0ff */
[----:B------:R-:W-:Y:S02]  /*9360*/  IMAD.MOV.U32 R9, RZ, RZ, R16 ;  /* 0x000000ffff097224 */ /* 0x000fe400078e0010 */
[----:B------:R-:W-:Y:S05]  /*9370*/  CALL.REL.NOINC `($_ZN7cutlass13device_kernelIN5flash19enable_sm80_to_sm89INS1_16FlashAttnBwdSm80INS1_25CollectiveMainloopBwdSm80ILi2ELi2EN4cute5tupleIJNS5_1CILi64EEENS7_ILi128EEES8_EEENS_10bfloat16_tEfNS_4arch4Sm80ELb0ELb0ELb1ELb0ELb1ELb0ELb0ELb0ELi2ELi2ELi4ELi2ELb1EEENS1_24CollectiveEpilogueBwdGQAISA_fSD_Li256ELb0ELb1EEENS1_19SingleTileSchedulerILb0ELb0ELb0ELi128EEEEEEEEEvNT_6ParamsE$_ZN4cute5tupleIJNS_15ArithmeticTupleIJiiEEEiiiEEC2ERKS2_RKiS7_S7_) ;  /* 0xffffdb7000007944 */ /* 0x000fea0003c3ffff */
[----:B------:R2:W5:Y:S04]  /*9380*/  LDL R16, [R1+0x19c] ;  /* 0x00019c0001107983 */ /* 0x0005680000100800 */
[----:B-1----:R2:W5:Y:S04]  /*9390*/  LDL.64 R8, [R1+0x1a8] ;  /* 0x0001a80001087983 */ /* 0x0025680000100a00 */
[----:B------:R2:W5:Y:S01]  /*93a0*/  LDL.64 R6, [R1+0x1a0] ;  /* 0x0001a00001067983 */ /* 0x0005620000100a00 */
[----:B------:R-:W-:-:S04]  /*93b0*/  MOV R11, 0x0 ;  /* 0x00000000000b7802 */ /* 0x000fc80000000f00 */
[----:B------:R-:W-:Y:S05]  /*93c0*/  RET.REL.NODEC R10 `(_ZN7cutlass13device_kernelIN5flash19enable_sm80_to_sm89INS1_16FlashAttnBwdSm80INS1_25CollectiveMainloopBwdSm80ILi2ELi2EN4cute5tupleIJNS5_1CILi64EEENS7_ILi128EEES8_EEENS_10bfloat16_tEfNS_4arch4Sm80ELb0ELb0ELb1ELb0ELb1ELb0ELb0ELb0ELi2ELi2ELi4ELi2ELb1EEENS1_24CollectiveEpilogueBwdGQAISA_fSD_Li256ELb0ELb1EEENS1_19SingleTileSchedulerILb0ELb0ELb0ELi128EEEEEEEEEvNT_6ParamsE) ;  /* 0xffff6c300a007950 */ /* 0x000fea0003c3ffff */
        .type           $_ZN7cutlass13device_kernelIN5flash19enable_sm80_to_sm89INS1_16FlashAttnBwdSm80INS1_25CollectiveMainloopBwdSm80ILi2ELi2EN4cute5tupleIJNS5_1CILi64EEENS7_ILi128EEES8_EEENS_10bfloat16_tEfNS_4arch4Sm80ELb0ELb0ELb1ELb0ELb1ELb0ELb0ELb0ELi2ELi2ELi4ELi2ELb1EEENS1_24CollectiveEpilogueBwdGQAISA_fSD_Li256ELb0ELb1EEENS1_19SingleTileSchedulerILb0ELb0ELb0ELi128EEEEEEEEEvNT_6ParamsE$_ZZN4cuteplIJNS_1CILi0EEES2_EJiEEEDaRKNS_15ArithmeticTupleIJDpT_EEERKNS3_IJDpT0_EEEENKUlDpRKT_E_clIJiS2_EEEDaSH_,@function
        .size           $_ZN7cutlass13device_kernelIN5flash19enable_sm80_to_sm89INS1_16FlashAttnBwdSm80INS1_25CollectiveMainloopBwdSm80ILi2ELi2EN4cute5tupleIJNS5_1CILi64EEENS7_ILi128EEES8_EEENS_10bfloat16_tEfNS_4arch4Sm80ELb0ELb0ELb1ELb0ELb1ELb0ELb0ELb0ELi2ELi2ELi4ELi2ELb1EEENS1_24CollectiveEpilogueBwdGQAISA_fSD_Li256ELb0ELb1EEENS1_19SingleTileSchedulerILb0ELb0ELb0ELi128EEEEEEEEEvNT_6ParamsE$_ZZN4cuteplIJNS_1CILi0EEES2_EJiEEEDaRKNS_15ArithmeticTupleIJDpT_EEERKNS3_IJDpT0_EEEENKUlDpRKT_E_clIJiS2_EEEDaSH_,($_ZN7cutlass13device_kernelIN5flash19enable_sm80_to_sm89INS1_16FlashAttnBwdSm80INS1_25CollectiveMainloopBwdSm80ILi2ELi2EN4cute5tupleIJNS5_1CILi64EEENS7_ILi128EEES8_EEENS_10bfloat16_tEfNS_4arch4Sm80ELb0ELb0ELb1ELb0ELb1ELb0ELb0ELb0ELi2ELi2ELi4ELi2ELb1EEENS1_24CollectiveEpilogueBwdGQAISA_fSD_Li256ELb0ELb1EEENS1_19SingleTileSchedulerILb0ELb0ELb0ELi128EEEEEEEEEvNT_6ParamsE$_ZZN4cuteplIJNS_1CILi0EEES2_EJiS2_EEEDaRKNS_15ArithmeticTupleIJDpT_EEERKNS3_IJDpT0_EEEENKUlDpRKT_E_clIJiS2_EEEDaSH_ - $_ZN7cutlass13device_kernelIN5flash19enable_sm80_to_sm89INS1_16FlashAttnBwdSm80INS1_25CollectiveMainloopBwdSm80ILi2ELi2EN4cute5tupleIJNS5_1CILi64EEENS7_ILi128EEES8_EEENS_10bfloat16_tEfNS_4arch4Sm80ELb0ELb0ELb1ELb0ELb1ELb0ELb0ELb0ELi2ELi2ELi4ELi2ELb1EEENS1_24CollectiveEpilogueBwdGQAISA_fSD_Li256ELb0ELb1EEENS1_19SingleTileSchedulerILb0ELb0ELb0ELi128EEEEEEEEEvNT_6ParamsE$_ZZN4cuteplIJNS_1CILi0EEES2_EJiEEEDaRKNS_15ArithmeticTupleIJDpT_EEERKNS3_IJDpT0_EEEENKUlDpRKT_E_clIJiS2_EEEDaSH_)
$_ZN7cutlass13device_kernelIN5flash19enable_sm80_to_sm89INS1_16FlashAttnBwdSm80INS1_25CollectiveMainloopBwdSm80ILi2ELi2EN4cute5tupleIJNS5_1CILi64EEENS7_ILi128EEES8_EEENS_10bfloat16_tEfNS_4arch4Sm80ELb0ELb0ELb1ELb0ELb1ELb0ELb0ELb0ELi2ELi2ELi4ELi2ELb1EEENS1_24CollectiveEpilogueBwdGQAISA_fSD_Li256ELb0ELb1EEENS1_19SingleTileSchedulerILb0ELb0ELb0ELi128EEEEEEEEEvNT_6ParamsE$_ZZN4cuteplIJNS_1CILi0EEES2_EJiEEEDaRKNS_15ArithmeticTupleIJDpT_EEERKNS3_IJDpT0_EEEENKUlDpRKT_E_clIJiS2_EEEDaSH_:
[----:B------:R-:W-:Y:S02]  /*93d0*/  IADD3 R6, R1, 0x188, RZ ;  /* 0x0000018801067810 */ /* 0x000fe40007ffe0ff */
[----:B------:R-:W-:Y:S02]  /*93e0*/  MOV R16, 0x9410 ;  /* 0x0000941000107802 */ /* 0x000fe40000000f00 */
[----:B------:R-:W-:Y:S02]  /*93f0*/  IADD3 R6, R6, c[0x0][0x20], RZ ;  /* 0x0000080006067a10 */ /* 0x000fe40007ffe0ff */
[----:B------:R-:W-:Y:S05]  /*9400*/  CALL.REL.NOINC `($_ZN7cutlass13device_kernelIN5flash19enable_sm80_to_sm89INS1_16FlashAttnBwdSm80INS1_25CollectiveMainloopBwdSm80ILi2ELi2EN4cute5tupleIJNS5_1CILi64EEENS7_ILi128EEES8_EEENS_10bfloat16_tEfNS_4arch4Sm80ELb0ELb0ELb1ELb0ELb1ELb0ELb0ELb0ELi2ELi2ELi4ELi2ELb1EEENS1_24CollectiveEpilogueBwdGQAISA_fSD_Li256ELb0ELb1EEENS1_19SingleTileSchedulerILb0ELb0ELb0ELi128EEEEEEEEEvNT_6ParamsE$_ZN4cute5tupleIJiNS_1CILi0EEEEEC2ERKiRKS2_) ;  /* 0xffffdcf000007944 */ /* 0x000fea0003c3ffff */
[----:B------:R1:W5:Y:S01]  /*9410*/  LDL R7, [R1+0x188] ;  /* 0x0001880001077983 */ /* 0x0003620000100800 */
[----:B------:R-:W-:-:S04]  /*9420*/  MOV R11, 0x0 ;  /* 0x00000000000b7802 */ /* 0x000fc80000000f00 */
[----:B------:R-:W-:Y:S05]  /*9430*/  RET.REL.NODEC R10 `(_ZN7cutlass13device_kernelIN5flash19enable_sm80_to_sm89INS1_16FlashAttnBwdSm80INS1_25CollectiveMainloopBwdSm80ILi2ELi2EN4cute5tupleIJNS5_1CILi64EEENS7_ILi128EEES8_EEENS_10bfloat16_tEfNS_4arch4Sm80ELb0ELb0ELb1ELb0ELb1ELb0ELb0ELb0ELi2ELi2ELi4ELi2ELb1EEENS1_24CollectiveEpilogueBwdGQAISA_fSD_Li256ELb0ELb1EEENS1_19SingleTileSchedulerILb0ELb0ELb0ELi128EEEEEEEEEvNT_6ParamsE) ;  /* 0xffff6bc00a007950 */ /* 0x000fea0003c3ffff */
        .type           $_ZN7cutlass13device_kernelIN5flash19enable_sm80_to_sm89INS1_16FlashAttnBwdSm80INS1_25CollectiveMainloopBwdSm80ILi2ELi2EN4cute5tupleIJNS5_1CILi64EEENS7_ILi128EEES8_EEENS_10bfloat16_tEfNS_4arch4Sm80ELb0ELb0ELb1ELb0ELb1ELb0ELb0ELb0ELi2ELi2ELi4ELi2ELb1EEENS1_24CollectiveEpilogueBwdGQAISA_fSD_Li256ELb0ELb1EEENS1_19SingleTileSchedulerILb0ELb0ELb0ELi128EEEEEEEEEvNT_6ParamsE$_ZZN4cuteplIJNS_1CILi0EEES2_EJiS2_EEEDaRKNS_15ArithmeticTupleIJDpT_EEERKNS3_IJDpT0_EEEENKUlDpRKT_E_clIJiS2_EEEDaSH_,@function
        .size           $_ZN7cutlass13device_kernelIN5flash19enable_sm80_to_sm89INS1_16FlashAttnBwdSm80INS1_25CollectiveMainloopBwdSm80ILi2ELi2EN4cute5tupleIJNS5_1CILi64EEENS7_ILi128EEES8_EEENS_10bfloat16_tEfNS_4arch4Sm80ELb0ELb0ELb1ELb0ELb1ELb0ELb0ELb0ELi2ELi2ELi4ELi2ELb1EEENS1_24CollectiveEpilogueBwdGQAISA_fSD_Li256ELb0ELb1EEENS1_19SingleTileSchedulerILb0ELb0ELb0ELi128EEEEEEEEEvNT_6ParamsE$_ZZN4cuteplIJNS_1CILi0EEES2_EJiS2_EEEDaRKNS_15ArithmeticTupleIJDpT_EEERKNS3_IJDpT0_EEEENKUlDpRKT_E_clIJiS2_EEEDaSH_,($_ZN7cutlass13device_kernelIN5flash19enable_sm80_to_sm89INS1_16FlashAttnBwdSm80INS1_25CollectiveMainloopBwdSm80ILi2ELi2EN4cute5tupleIJNS5_1CILi64EEENS7_ILi128EEES8_EEENS_10bfloat16_tEfNS_4arch4Sm80ELb0ELb0ELb1ELb0ELb1ELb0ELb0ELb0ELi2ELi2ELi4ELi2ELb1EEENS1_24CollectiveEpilogueBwdGQAISA_fSD_Li256ELb0ELb1EEENS1_19SingleTileSchedulerILb0ELb0ELb0ELi128EEEEEEEEEvNT_6ParamsE$_ZZN4cuteplIJNS_1CILi0EEES2_iEJS2_S2_S2_iEEEDaRKNS_15ArithmeticTupleIJDpT_EEERKNS3_IJDpT0_EEEENKUlDpRKT_E_clIJS2_S2_iiEEEDaSH_ - $_ZN7cutlass13device_kernelIN5flash19enable_sm80_to_sm89INS1_16FlashAttnBwdSm80INS1_25CollectiveMainloopBwdSm80ILi2ELi2EN4cute5tupleIJNS5_1CILi64EEENS7_ILi128EEES8_EEENS_10bfloat16_tEfNS_4arch4Sm80ELb0ELb0ELb1ELb0ELb1ELb0ELb0ELb0ELi2ELi2ELi4ELi2ELb1EEENS1_24CollectiveEpilogueBwdGQAISA_fSD_Li256ELb0ELb1EEENS1_19SingleTileSchedulerILb0ELb0ELb0ELi128EEEEEEEEEvNT_6ParamsE$_ZZN4cuteplIJNS_1CILi0EEES2_EJiS2_EEEDaRKNS_15ArithmeticTupleIJDpT_EEERKNS3_IJDpT0_EEEENKUlDpRKT_E_clIJiS2_EEEDaSH_)
$_ZN7cutlass13device_kernelIN5flash19enable_sm80_to_sm89INS1_16FlashAttnBwdSm80INS1_25CollectiveMainloopBwdSm80ILi2ELi2EN4cute5tupleIJNS5_1CILi64EEENS7_ILi128EEES8_EEENS_10bfloat16_tEfNS_4arch4Sm80ELb0ELb0ELb1ELb0ELb1ELb0ELb0ELb0ELi2ELi2ELi4ELi2ELb1EEENS1_24CollectiveEpilogueBwdGQAISA_fSD_Li256ELb0ELb1EEENS1_19SingleTileSchedulerILb0ELb0ELb0ELi128EEEEEEEEEvNT_6ParamsE$_ZZN4cuteplIJNS_1CILi0EEES2_EJiS2_EEEDaRKNS_15ArithmeticTupleIJDpT_EEERKNS3_IJDpT0_EEEENKUlDpRKT_E_clIJiS2_EEEDaSH_:
[----:B------:R-:W-:Y:S02]  /*9440*/  IADD3 R6, R1, 0x188, RZ ;  /* 0x0000018801067810 */ /* 0x000fe40007ffe0ff */
[----:B------:R-:W-:Y:S02]  /*9450*/  MOV R16, 0x9480 ;  /* 0x0000948000107802 */ /* 0x000fe40000000f00 */
[----:B------:R-:W-:Y:S02]  /*9460*/  IADD3 R6, R6, c[0x0][0x20], RZ ;  /* 0x0000080006067a10 */ /* 0x000fe40007ffe0ff */
[----:B------:R-:W-:Y:S05]  /*9470*/  CALL.REL.NOINC `($_ZN7cutlass13device_kernelIN5flash19enable_sm80_to_sm89INS1_16FlashAttnBwdSm80INS1_25CollectiveMainloopBwdSm80ILi2ELi2EN4cute5tupleIJNS5_1CILi64EEENS7_ILi128EEES8_EEENS_10bfloat16_tEfNS_4arch4Sm80ELb0ELb0ELb1ELb0ELb1ELb0ELb0ELb0ELi2ELi2ELi4ELi2ELb1EEENS1_24CollectiveEpilogueBwdGQAISA_fSD_Li256ELb0ELb1EEENS1_19SingleTileSchedulerILb0ELb0ELb0ELi128EEEEEEEEEvNT_6ParamsE$_ZN4cute5tupleIJiNS_1CILi0EEEEEC2ERKiRKS2_) ;  /* 0xffffdc8000007944 */ /* 0x000fea0003c3ffff */
[----:B------:R1:W5:Y:S01]  /*9480*/  LDL R200, [R1+0x188] ;  /* 0x0001880001c87983 */ /* 0x0003620000100800 */
[----:B------:R-:W-:-:S04]  /*9490*/  MOV R11, 0x0 ;  /* 0x00000000000b7802 */ /* 0x000fc80000000f00 */
[----:B------:R-:W-:Y:S05]  /*94a0*/  RET.REL.NODEC R10 `(_ZN7cutlass13device_kernelIN5flash19enable_sm80_to_sm89INS1_16FlashAttnBwdSm80INS1_25CollectiveMainloopBwdSm80ILi2ELi2EN4cute5tupleIJNS5_1CILi64EEENS7_ILi128EEES8_EEENS_10bfloat16_tEfNS_4arch4Sm80ELb0ELb0ELb1ELb0ELb1ELb0ELb0ELb0ELi2ELi2ELi4ELi2ELb1EEENS1_24CollectiveEpilogueBwdGQAISA_fSD_Li256ELb0ELb1EEENS1_19SingleTileSchedulerILb0ELb0ELb0ELi128EEEEEEEEEvNT_6ParamsE) ;  /* 0xffff6b500a007950 */ /* 0x000fea0003c3ffff */
        .type           $_ZN7cutlass13device_kernelIN5flash19enable_sm80_to_sm89INS1_16FlashAttnBwdSm80INS1_25CollectiveMainloopBwdSm80ILi2ELi2EN4cute5tupleIJNS5_1CILi64EEENS7_ILi128EEES8_EEENS_10bfloat16_tEfNS_4arch4Sm80ELb0ELb0ELb1ELb0ELb1ELb0ELb0ELb0ELi2ELi2ELi4ELi2ELb1EEENS1_24CollectiveEpilogueBwdGQAISA_fSD_Li256ELb0ELb1EEENS1_19SingleTileSchedulerILb0ELb0ELb0ELi128EEEEEEEEEvNT_6ParamsE$_ZZN4cuteplIJNS_1CILi0EEES2_iEJS2_S2_S2_iEEEDaRKNS_15ArithmeticTupleIJDpT_EEERKNS3_IJDpT0_EEEENKUlDpRKT_E_clIJS2_S2_iiEEEDaSH_,@function
        .size           $_ZN7cutlass13device_kernelIN5flash19enable_sm80_to_sm89INS1_16FlashAttnBwdSm80INS1_25CollectiveMainloopBwdSm80ILi2ELi2EN4cute5tupleIJNS5_1CILi64EEENS7_ILi128EEES8_EEENS_10bfloat16_tEfNS_4arch4Sm80ELb0ELb0ELb1ELb0ELb1ELb0ELb0ELb0ELi2ELi2ELi4ELi2ELb1EEENS1_24CollectiveEpilogueBwdGQAISA_fSD_Li256ELb0ELb1EEENS1_19SingleTileSchedulerILb0ELb0ELb0ELi128EEEEEEEEEvNT_6ParamsE$_ZZN4cuteplIJNS_1CILi0EEES2_iEJS2_S2_S2_iEEEDaRKNS_15ArithmeticTupleIJDpT_EEERKNS3_IJDpT0_EEEENKUlDpRKT_E_clIJS2_S2_iiEEEDaSH_,($_ZN7cutlass13device_kernelIN5flash19enable_sm80_to_sm89INS1_16FlashAttnBwdSm80INS1_25CollectiveMainloopBwdSm80ILi2ELi2EN4cute5tupleIJNS5_1CILi64EEENS7_ILi128EEES8_EEENS_10bfloat16_tEfNS_4arch4Sm80ELb0ELb0ELb1ELb0ELb1ELb0ELb0ELb0ELi2ELi2ELi4ELi2ELb1EEENS1_24CollectiveEpilogueBwdGQAISA_fSD_Li256ELb0ELb1EEENS1_19SingleTileSchedulerILb0ELb0ELb0ELi128EEEEEEEEEvNT_6ParamsE$_ZZN4cuteplIJNS_1CILi0EEEiEJS2_S2_iiEEEDaRKNS_15ArithmeticTupleIJDpT_EEERKNS3_IJDpT0_EEEENKUlDpRKT_E_clIJS2_iiiEEEDaSH_ - $_ZN7cutlass13device_kernelIN5flash19enable_sm80_to_sm89INS1_16FlashAttnBwdSm80INS1_25CollectiveMainloopBwdSm80ILi2ELi2EN4cute5tupleIJNS5_1CILi64EEENS7_ILi128EEES8_EEENS_10bfloat16_tEfNS_4arch4Sm80ELb0ELb0ELb1ELb0ELb1ELb0ELb0ELb0ELi2ELi2ELi4ELi2ELb1EEENS1_24CollectiveEpilogueBwdGQAISA_fSD_Li256ELb0ELb1EEENS1_19SingleTileSchedulerILb0ELb0ELb0ELi128EEEEEEEEEvNT_6ParamsE$_ZZN4cuteplIJNS_1CILi0EEES2_iEJS2_S2_S2_iEEEDaRKNS_15ArithmeticTupleIJDpT_EEERKNS3_IJDpT0_EEEENKUlDpRKT_E_clIJS2_S2_iiEEEDaSH_)
$_ZN7cutlass13device_kernelIN5flash19enable_sm80_to_sm89INS1_16FlashAttnBwdSm80INS1_25CollectiveMainloopBwdSm80ILi2ELi2EN4cute5tupleIJNS5_1CILi64EEENS7_ILi128EEES8_EEENS_10bfloat16_tEfNS_4arch4Sm80ELb0ELb0ELb1ELb0ELb1ELb0ELb0ELb0ELi2ELi2ELi4ELi2ELb1EEENS1_24CollectiveEpilogueBwdGQAISA_fSD_Li256ELb0ELb1EEENS1_19SingleTileSchedulerILb0ELb0ELb0ELi128EEEEEEEEEvNT_6ParamsE$_ZZN4cuteplIJNS_1CILi0EEES2_iEJS2_S2_S2_iEEEDaRKNS_15ArithmeticTupleIJDpT_EEERKNS3_IJDpT0_EEEENKUlDpRKT_E_clIJS2_S2_iiEEEDaSH_:
[----:B------:R-:W-:Y:S02]  /*94b0*/  IADD3 R10, R1, 0x19c, RZ ;  /* 0x0000019c010a7810 */ /* 0x000fe40007ffe0ff */
[----:B------:R-:W-:Y:S02]  /*94c0*/  MOV R18, 0x94f0 ;  /* 0x000094f000127802 */ /* 0x000fe40000000f00 */
[----:B------:R-:W-:Y:S02]  /*94d0*/  IADD3 R10, R10, c[0x0][0x20], RZ ;  /* 0x000008000a0a7a10 */ /* 0x000fe40007ffe0ff */
[----:B------:R-:W-:Y:S05]  /*94e0*/  CALL.REL.NOINC `($_ZN7cutlass13device_kernelIN5flash19enable_sm80_to_sm89INS1_16FlashAttnBwdSm80INS1_25CollectiveMainloopBwdSm80ILi2ELi2EN4cute5tupleIJNS5_1CILi64EEENS7_ILi128EEES8_EEENS_10bfloat16_tEfNS_4arch4Sm80ELb0ELb0ELb1ELb0ELb1ELb0ELb0ELb0ELi2ELi2ELi4ELi2ELb1EEENS1_24CollectiveEpilogueBwdGQAISA_fSD_Li256ELb0ELb1EEENS1_19SingleTileSchedulerILb0ELb0ELb0ELi128EEEEEEEEEvNT_6ParamsE$_ZN4cute5tupleIJNS_1CILi0EEES2_iiEEC2ERKS2_S5_RKiS7_) ;  /* 0xffffdad000007944 */ /* 0x000fea0003c3ffff */
[----:B------:R2:W5:Y:S04]  /*94f0*/  LDL R50, [R1+0x1a0] ;  /* 0x0001a00001327983 */ /* 0x0005680000100800 */
[----:B-1----:R2:W5:Y:S01]  /*9500*/  LDL R10, [R1+0x19c] ;  /* 0x00019c00010a7983 */ /* 0x0025620000100800 */
[----:B------:R-:W-:-:S04]  /*9510*/  MOV R7, 0x0 ;  /* 0x0000000000077802 */ /* 0x000fc80000000f00 */
[----:B------:R-:W-:Y:S05]  /*9520*/  RET.REL.NODEC R6 `(_ZN7cutlass13device_kernelIN5flash19enable_sm80_to_sm89INS1_16FlashAttnBwdSm80INS1_25CollectiveMainloopBwdSm80ILi2ELi2EN4cute5tupleIJNS5_1CILi64EEENS7_ILi128EEES8_EEENS_10bfloat16_tEfNS_4arch4Sm80ELb0ELb0ELb1ELb0ELb1ELb0ELb0ELb0ELi2ELi2ELi4ELi2ELb1EEENS1_24CollectiveEpilogueBwdGQAISA_fSD_Li256ELb0ELb1EEENS1_19SingleTileSchedulerILb0ELb0ELb0ELi128EEEEEEEEEvNT_6ParamsE) ;  /* 0xffff6ad006007950 */ /* 0x000fea0003c3ffff */
        .type           $_ZN7cutlass13device_kernelIN5flash19enable_sm80_to_sm89INS1_16FlashAttnBwdSm80INS1_25CollectiveMainloopBwdSm80ILi2ELi2EN4cute5tupleIJNS5_1CILi64EEENS7_ILi128EEES8_EEENS_10bfloat16_tEfNS_4arch4Sm80ELb0ELb0ELb1ELb0ELb1ELb0ELb0ELb0ELi2ELi2ELi4ELi2ELb1EEENS1_24CollectiveEpilogueBwdGQAISA_fSD_Li256ELb0ELb1EEENS1_19SingleTileSchedulerILb0ELb0ELb0ELi128EEEEEEEEEvNT_6ParamsE$_ZZN4cuteplIJNS_1CILi0EEEiEJS2_S2_iiEEEDaRKNS_15ArithmeticTupleIJDpT_EEERKNS3_IJDpT0_EEEENKUlDpRKT_E_clIJS2_iiiEEEDaSH_,@function
        .size           $_ZN7cutlass13device_kernelIN5flash19enable_sm80_to_sm89INS1_16FlashAttnBwdSm80INS1_25CollectiveMainloopBwdSm80ILi2ELi2EN4cute5tupleIJNS5_1CILi64EEENS7_ILi128EEES8_EEENS_10bfloat16_tEfNS_4arch4Sm80ELb0ELb0ELb1ELb0ELb1ELb0ELb0ELb0ELi2ELi2ELi4ELi2ELb1EEENS1_24CollectiveEpilogueBwdGQAISA_fSD_Li256ELb0ELb1EEENS1_19SingleTileSchedulerILb0ELb0ELb0ELi128EEEEEEEEEvNT_6ParamsE$_ZZN4cuteplIJNS_1CILi0EEEiEJS2_S2_iiEEEDaRKNS_15ArithmeticTupleIJDpT_EEERKNS3_IJDpT0_EEEENKUlDpRKT_E_clIJS2_iiiEEEDaSH_,($_ZN7cutlass13device_kernelIN5flash19enable_sm80_to_sm89INS1_16FlashAttnBwdSm80INS1_25CollectiveMainloopBwdSm80ILi2ELi2EN4cute5tupleIJNS5_1CILi64EEENS7_ILi128EEES8_EEENS_10bfloat16_tEfNS_4arch4Sm80ELb0ELb0ELb1ELb0ELb1ELb0ELb0ELb0ELi2ELi2ELi4ELi2ELb1EEENS1_24CollectiveEpilogueBwdGQAISA_fSD_Li256ELb0ELb1EEENS1_19SingleTileSchedulerILb0ELb0ELb0ELi128EEEEEEEEEvNT_6ParamsE$_ZZN4cuteplIJiEJNS_1CILi0EEEEEEDaRKNS_15ArithmeticTupleIJDpT_EEERKNS3_IJDpT0_EEEENKUlDpRKT_E_clIJiEEEDaSH_ - $_ZN7cutlass13device_kernelIN5flash19enable_sm80_to_sm89INS1_16FlashAttnBwdSm80INS1_25CollectiveMainloopBwdSm80ILi2ELi2EN4cute5tupleIJNS5_1CILi64EEENS7_ILi128EEES8_EEENS_10bfloat16_tEfNS_4arch4Sm80ELb0ELb0ELb1ELb0ELb1ELb0ELb0ELb0ELi2ELi2ELi4ELi2ELb1EEENS1_24CollectiveEpilogueBwdGQAISA_fSD_Li256ELb0ELb1EEENS1_19SingleTileSchedulerILb0ELb0ELb0ELi128EEEEEEEEEvNT_6ParamsE$_ZZN4cuteplIJNS_1CILi0EEEiEJS2_S2_iiEEEDaRKNS_15ArithmeticTupleIJDpT_EEERKNS3_IJDpT0_EEEENKUlDpRKT_E_clIJS2_iiiEEEDaSH_)
$_ZN7cutlass13device_kernelIN5flash19enable_sm80_to_sm89INS1_16FlashAttnBwdSm80INS1_25CollectiveMainloopBwdSm80ILi2ELi2EN4cute5tupleIJNS5_1CILi64EEENS7_ILi128EEES8_EEENS_10bfloat16_tEfNS_4arch4Sm80ELb0ELb0ELb1ELb0ELb1ELb0ELb0ELb0ELi2ELi2ELi4ELi2ELb1EEENS1_24CollectiveEpilogueBwdGQAISA_fSD_Li256ELb0ELb1EEENS1_19SingleTileSchedulerILb0ELb0ELb0ELi128EEEEEEEEEvNT_6ParamsE$_ZZN4cuteplIJNS_1CILi0EEEiEJS2_S2_iiEEEDaRKNS_15ArithmeticTupleIJDpT_EEERKNS3_IJDpT0_EEEENKUlDpRKT_E_clIJS2_iiiEEEDaSH_:
[----:B------:R-:W-:Y:S01]  /*9530*/  IADD3 R7, R1, 0x19c, RZ ;  /* 0x0000019c01077810 */ /* 0x000fe20007ffe0ff */
[----:B------:R-:W-:Y:S01]  /*9540*/  IMAD.MOV.U32 R50, RZ, RZ, R6 ;  /* 0x000000ffff327224 */ /* 0x000fe200078e0006 */
[----:B------:R-:W-:Y:S01]  /*9550*/  MOV R18, 0x9590 ;  /* 0x0000959000127802 */ /* 0x000fe20000000f00 */
[----:B------:R-:W-:Y:S01]  /*9560*/  IMAD.MOV.U32 R6, RZ, RZ, R28 ;  /* 0x000000ffff067224 */ /* 0x000fe200078e001c */
[----:B------:R-:W-:Y:S02]  /*9570*/  IADD3 R7, R7, c[0x0][0x20], RZ ;  /* 0x0000080007077a10 */ /* 0x000fe40007ffe0ff */
[----:B------:R-:W-:Y:S05]  /*9580*/  CALL.REL.NOINC `($_ZN7cutlass13device_kernelIN5flash19enable_sm80_to_sm89INS1_16FlashAttnBwdSm80INS1_25CollectiveMainloopBwdSm80ILi2ELi2EN4cute5tupleIJNS5_1CILi64EEENS7_ILi128EEES8_EEENS_10bfloat16_tEfNS_4arch4Sm80ELb0ELb0ELb1ELb0ELb1ELb0ELb0ELb0ELi2ELi2ELi4ELi2ELb1EEENS1_24CollectiveEpilogueBwdGQAISA_fSD_Li256ELb0ELb1EEENS1_19SingleTileSchedulerILb0ELb0ELb0ELi128EEEEEEEEEvNT_6ParamsE$_ZN4cute5tupleIJNS_1CILi0EEEiiiEEC2ERKS2_RKiS7_S7_) ;  /* 0xffffdad000007944 */ /* 0x000fea0003c3ffff */
[----:B------:R1:W5:Y:S04]  /*9590*/  LDL R18, [R1+0x19c] ;  /* 0x00019c0001127983 */ /* 0x0003680000100800 */
[----:B------:R1:W5:Y:S01]  /*95a0*/  LDL.64 R6, [R1+0x1a0] ;  /* 0x0001a00001067983 */ /* 0x0003620000100a00 */
[----:B------:R-:W-:-:S04]  /*95b0*/  MOV R17, 0x0 ;  /* 0x0000000000117802 */ /* 0x000fc80000000f00 */
[----:B------:R-:W-:Y:S05]  /*95c0*/  RET.REL.NODEC R16 `(_ZN7cutlass13device_kernelIN5flash19enable_sm80_to_sm89INS1_16FlashAttnBwdSm80INS1_25CollectiveMainloopBwdSm80ILi2ELi2EN4cute5tupleIJNS5_1CILi64EEENS7_ILi128EEES8_EEENS_10bfloat16_tEfNS_4arch4Sm80ELb0ELb0ELb1ELb0ELb1ELb0ELb0ELb0ELi2ELi2ELi4ELi2ELb1EEENS1_24CollectiveEpilogueBwdGQAISA_fSD_Li256ELb0ELb1EEENS1_19SingleTileSchedulerILb0ELb0ELb0ELi128EEEEEEEEEvNT_6ParamsE) ;  /* 0xffff6a3010007950 */ /* 0x000fea0003c3ffff */
        .type           $_ZN7cutlass13device_kernelIN5flash19enable_sm80_to_sm89INS1_16FlashAttnBwdSm80INS1_25CollectiveMainloopBwdSm80ILi2ELi2EN4cute5tupleIJNS5_1CILi64EEENS7_ILi128EEES8_EEENS_10bfloat16_tEfNS_4arch4Sm80ELb0ELb0ELb1ELb0ELb1ELb0ELb0ELb0ELi2ELi2ELi4ELi2ELb1EEENS1_24CollectiveEpilogueBwdGQAISA_fSD_Li256ELb0ELb1EEENS1_19SingleTileSchedulerILb0ELb0ELb0ELi128EEEEEEEEEvNT_6ParamsE$_ZZN4cuteplIJiEJNS_1CILi0EEEEEEDaRKNS_15ArithmeticTupleIJDpT_EEERKNS3_IJDpT0_EEEENKUlDpRKT_E_clIJiEEEDaSH_,@function
        .size           $_ZN7cutlass13device_kernelIN5flash19enable_sm80_to_sm89INS1_16FlashAttnBwdSm80INS1_25CollectiveMainloopBwdSm80ILi2ELi2EN4cute5tupleIJNS5_1CILi64EEENS7_ILi128EEES8_EEENS_10bfloat16_tEfNS_4arch4Sm80ELb0ELb0ELb1ELb0ELb1ELb0ELb0ELb0ELi2ELi2ELi4ELi2ELb1EEENS1_24CollectiveEpilogueBwdGQAISA_fSD_Li256ELb0ELb1EEENS1_19SingleTileSchedulerILb0ELb0ELb0ELi128EEEEEEEEEvNT_6ParamsE$_ZZN4cuteplIJiEJNS_1CILi0EEEEEEDaRKNS_15ArithmeticTupleIJDpT_EEERKNS3_IJDpT0_EEEENKUlDpRKT_E_clIJiEEEDaSH_,($_ZN7cutlass13device_kernelIN5flash19enable_sm80_to_sm89INS1_16FlashAttnBwdSm80INS1_25CollectiveMainloopBwdSm80ILi2ELi2EN4cute5tupleIJNS5_1CILi64EEENS7_ILi128EEES8_EEENS_10bfloat16_tEfNS_4arch4Sm80ELb0ELb0ELb1ELb0ELb1ELb0ELb0ELb0ELi2ELi2ELi4ELi2ELb1EEENS1_24CollectiveEpilogueBwdGQAISA_fSD_Li256ELb0ELb1EEENS1_19SingleTileSchedulerILb0ELb0ELb0ELi128EEEEEEEEEvNT_6ParamsE$_ZZN4cuteplIJiEJNS_1CILi0EEEiEEEDaRKNS_15ArithmeticTupleIJDpT_EEERKNS3_IJDpT0_EEEENKUlDpRKT_E_clIJiiEEEDaSH_ - $_ZN7cutlass13device_kernelIN5flash19enable_sm80_to_sm89INS1_16FlashAttnBwdSm80INS1_25CollectiveMainloopBwdSm80ILi2ELi2EN4cute5tupleIJNS5_1CILi64EEENS7_ILi128EEES8_EEENS_10bfloat16_tEfNS_4arch4Sm80ELb0ELb0ELb1ELb0ELb1ELb0ELb0ELb0ELi2ELi2ELi4ELi2ELb1EEENS1_24CollectiveEpilogueBwdGQAISA_fSD_Li256ELb0ELb1EEENS1_19SingleTileSchedulerILb0ELb0ELb0ELi128EEEEEEEEEvNT_6ParamsE$_ZZN4cuteplIJiEJNS_1CILi0EEEEEEDaRKNS_15ArithmeticTupleIJDpT_EEERKNS3_IJDpT0_EEEENKUlDpRKT_E_clIJiEEEDaSH_)
$_ZN7cutlass13device_kernelIN5flash19enable_sm80_to_sm89INS1_16FlashAttnBwdSm80INS1_25CollectiveMainloopBwdSm80ILi2ELi2EN4cute5tupleIJNS5_1CILi64EEENS7_ILi128EEES8_EEENS_10bfloat16_tEfNS_4arch4Sm80ELb0ELb0ELb1ELb0ELb1ELb0ELb0ELb0ELi2ELi2ELi4ELi2ELb1EEENS1_24CollectiveEpilogueBwdGQAISA_fSD_Li256ELb0ELb1EEENS1_19SingleTileSchedulerILb0ELb0ELb0ELi128EEEEEEEEEvNT_6ParamsE$_ZZN4cuteplIJiEJNS_1CILi0EEEEEEDaRKNS_15ArithmeticTupleIJDpT_EEERKNS3_IJDpT0_EEEENKUlDpRKT_E_clIJiEEEDaSH_:
[----:B------:R-:W-:Y:S02]  /*95d0*/  IADD3 R6, R1, 0x188, RZ ;  /* 0x0000018801067810 */ /* 0x000fe40007ffe0ff */
[----:B------:R-:W-:Y:S02]  /*95e0*/  MOV R16, 0x9610 ;  /* 0x0000961000107802 */ /* 0x000fe40000000f00 */
[----:B------:R-:W-:Y:S02]  /*95f0*/  IADD3 R6, R6, c[0x0][0x20], RZ ;  /* 0x0000080006067a10 */ /* 0x000fe40007ffe0ff */
[----:B------:R-:W-:Y:S05]  /*9600*/  CALL.REL.NOINC `($_ZN7cutlass13device_kernelIN5flash19enable_sm80_to_sm89INS1_16FlashAttnBwdSm80INS1_25CollectiveMainloopBwdSm80ILi2ELi2EN4cute5tupleIJNS5_1CILi64EEENS7_ILi128EEES8_EEENS_10bfloat16_tEfNS_4arch4Sm80ELb0ELb0ELb1ELb0ELb1ELb0ELb0ELb0ELi2ELi2ELi4ELi2ELb1EEENS1_24CollectiveEpilogueBwdGQAISA_fSD_Li256ELb0ELb1EEENS1_19SingleTileSchedulerILb0ELb0ELb0ELi128EEEEEEEEEvNT_6ParamsE$_ZN4cute5tupleIJiEEC2ERKi) ;  /* 0xffffdaa000007944 */ /* 0x000fea0003c3ffff */
[----:B------:R1:W5:Y:S01]  /*9610*/  LDL R6, [R1+0x188] ;  /* 0x0001880001067983 */ /* 0x0003620000100800 */
[----:B------:R-:W-:-:S04]  /*9620*/  MOV R21, 0x0 ;  /* 0x0000000000157802 */ /* 0x000fc80000000f00 */
[----:B------:R-:W-:Y:S05]  /*9630*/  RET.REL.NODEC R20 `(_ZN7cutlass13device_kernelIN5flash19enable_sm80_to_sm89INS1_16FlashAttnBwdSm80INS1_25CollectiveMainloopBwdSm80ILi2ELi2EN4cute5tupleIJNS5_1CILi64EEENS7_ILi128EEES8_EEENS_10bfloat16_tEfNS_4arch4Sm80ELb0ELb0ELb1ELb0ELb1ELb0ELb0ELb0ELi2ELi2ELi4ELi2ELb1EEENS1_24CollectiveEpilogueBwdGQAISA_fSD_Li256ELb0ELb1EEENS1_19SingleTileSchedulerILb0ELb0ELb0ELi128EEEEEEEEEvNT_6ParamsE) ;  /* 0xffff69c014007950 */ /* 0x000fea0003c3ffff */
        .type           $_ZN7cutlass13device_kernelIN5flash19enable_sm80_to_sm89INS1_16FlashAttnBwdSm80INS1_25CollectiveMainloopBwdSm80ILi2ELi2EN4cute5tupleIJNS5_1CILi64EEENS7_ILi128EEES8_EEENS_10bfloat16_tEfNS_4arch4Sm80ELb0ELb0ELb1ELb0ELb1ELb0ELb0ELb0ELi2ELi2ELi4ELi2ELb1EEENS1_24CollectiveEpilogueBwdGQAISA_fSD_Li256ELb0ELb1EEENS1_19SingleTileSchedulerILb0ELb0ELb0ELi128EEEEEEEEEvNT_6ParamsE$_ZZN4cuteplIJiEJNS_1CILi0EEEiEEEDaRKNS_15ArithmeticTupleIJDpT_EEERKNS3_IJDpT0_EEEENKUlDpRKT_E_clIJiiEEEDaSH_,@function
        .size           $_ZN7cutlass13device_kernelIN5flash19enable_sm80_to_sm89INS1_16FlashAttnBwdSm80INS1_25CollectiveMainloopBwdSm80ILi2ELi2EN4cute5tupleIJNS5_1CILi64EEENS7_ILi128EEES8_EEENS_10bfloat16_tEfNS_4arch4Sm80ELb0ELb0ELb1ELb0ELb1ELb0ELb0ELb0ELi2ELi2ELi4ELi2ELb1EEENS1_24CollectiveEpilogueBwdGQAISA_fSD_Li256ELb0ELb1EEENS1_19SingleTileSchedulerILb0ELb0ELb0ELi128EEEEEEEEEvNT_6ParamsE$_ZZN4cuteplIJiEJNS_1CILi0EEEiEEEDaRKNS_15ArithmeticTupleIJDpT_EEERKNS3_IJDpT0_EEEENKUlDpRKT_E_clIJiiEEEDaSH_,($_ZN7cutlass13device_kernelIN5flash19enable_sm80_to_sm89INS1_16FlashAttnBwdSm80INS1_25CollectiveMainloopBwdSm80ILi2ELi2EN4cute5tupleIJNS5_1CILi64EEENS7_ILi128EEES8_EEENS_10bfloat16_tEfNS_4arch4Sm80ELb0ELb0ELb1ELb0ELb1ELb0ELb0ELb0ELi2ELi2ELi4ELi2ELb1EEENS1_24CollectiveEpilogueBwdGQAISA_fSD_Li256ELb0ELb1EEENS1_19SingleTileSchedulerILb0ELb0ELb0ELi128EEEEEEEEEvNT_6ParamsE$_ZZN4cuteplIJiiEJNS_1CILi0EEES2_EEEDaRKNS_15ArithmeticTupleIJDpT_EEERKNS3_IJDpT0_EEEENKUlDpRKT_E_clIJiiEEEDaSH_ - $_ZN7cutlass13device_kernelIN5flash19enable_sm80_to_sm89INS1_16FlashAttnBwdSm80INS1_25CollectiveMainloopBwdSm80ILi2ELi2EN4cute5tupleIJNS5_1CILi64EEENS7_ILi128EEES8_EEENS_10bfloat16_tEfNS_4arch4Sm80ELb0ELb0ELb1ELb0ELb1ELb0ELb0ELb0ELi2ELi2ELi4ELi2ELb1EEENS1_24CollectiveEpilogueBwdGQAISA_fSD_Li256ELb0ELb1EEENS1_19SingleTileSchedulerILb0ELb0ELb0ELi128EEEEEEEEEvNT_6ParamsE$_ZZN4cuteplIJiEJNS_1CILi0EEEiEEEDaRKNS_15ArithmeticTupleIJDpT_EEERKNS3_IJDpT0_EEEENKUlDpRKT_E_clIJiiEEEDaSH_)
$_ZN7cutlass13device_kernelIN5flash19enable_sm80_to_sm89INS1_16FlashAttnBwdSm80INS1_25CollectiveMainloopBwdSm80ILi2ELi2EN4cute5tupleIJNS5_1CILi64EEENS7_ILi128EEES8_EEENS_10bfloat16_tEfNS_4arch4Sm80ELb0ELb0ELb1ELb0ELb1ELb0ELb0ELb0ELi2ELi2ELi4ELi2ELb1EEENS1_24CollectiveEpilogueBwdGQAISA_fSD_Li256ELb0ELb1EEENS1_19SingleTileSchedulerILb0ELb0ELb0ELi128EEEEEEEEEvNT_6ParamsE$_ZZN4cuteplIJiEJNS_1CILi0EEEiEEEDaRKNS_15ArithmeticTupleIJDpT_EEERKNS3_IJDpT0_EEEENKUlDpRKT_E_clIJiiEEEDaSH_:
[----:B------:R-:W-:Y:S02]  /*9640*/  IADD3 R7, R1, 0x19c, RZ ;  /* 0x0000019c01077810 */ /* 0x000fe40007ffe0ff */
[----:B------:R-:W-:Y:S02]  /*9650*/  MOV R8, 0x9680 ;  /* 0x0000968000087802 */ /* 0x000fe40000000f00 */
[----:B------:R-:W-:Y:S02]  /*9660*/  IADD3 R7, R7, c[0x0][0x20], RZ ;  /* 0x0000080007077a10 */ /* 0x000fe40007ffe0ff */
[----:B------:R-:W-:Y:S05]  /*9670*/  CALL.REL.NOINC `($_ZN7cutlass13device_kernelIN5flash19enable_sm80_to_sm89INS1_16FlashAttnBwdSm80INS1_25CollectiveMainloopBwdSm80ILi2ELi2EN4cute5tupleIJNS5_1CILi64EEENS7_ILi128EEES8_EEENS_10bfloat16_tEfNS_4arch4Sm80ELb0ELb0ELb1ELb0ELb1ELb0ELb0ELb0ELi2ELi2ELi4ELi2ELb1EEENS1_24CollectiveEpilogueBwdGQAISA_fSD_Li256ELb0ELb1EEENS1_19SingleTileSchedulerILb0ELb0ELb0ELi128EEEEEEEEEvNT_6ParamsE$_ZN4cute5tupleIJiiEEC2ERKiS3_) ;  /* 0xffffdad000007944 */ /* 0x000fea0003c3ffff */
[----:B-1----:R1:W5:Y:S04]  /*9680*/  LDL R16, [R1+0x1a0] ;  /* 0x0001a00001107983 */ /* 0x0023680000100800 */
[----:B------:R1:W5:Y:S01]  /*9690*/  LDL R6, [R1+0x19c] ;  /* 0x00019c0001067983 */ /* 0x0003620000100800 */
[----:B------:R-:W-:Y:S02]  /*96a0*/  MOV R8, R18 ;  /* 0x0000001200087202 */ /* 0x000fe40000000f00 */
[----:B------:R-:W-:-:S04]  /*96b0*/  MOV R9, 0x0 ;  /* 0x0000000000097802 */ /* 0x000fc80000000f00 */
[----:B------:R-:W-:Y:S05]  /*96c0*/  RET.REL.NODEC R8 `(_ZN7cutlass13device_kernelIN5flash19enable_sm80_to_sm89INS1_16FlashAttnBwdSm80INS1_25CollectiveMainloopBwdSm80ILi2ELi2EN4cute5tupleIJNS5_1CILi64EEENS7_ILi128EEES8_EEENS_10bfloat16_tEfNS_4arch4Sm80ELb0ELb0ELb1ELb0ELb1ELb0ELb0ELb0ELi2ELi2ELi4ELi2ELb1EEENS1_24CollectiveEpilogueBwdGQAISA_fSD_Li256ELb0ELb1EEENS1_19SingleTileSchedulerILb0ELb0ELb0ELi128EEEEEEEEEvNT_6ParamsE) ;  /* 0xffff693008007950 */ /* 0x000fea0003c3ffff */
        .type           $_ZN7cutlass13device_kernelIN5flash19enable_sm80_to_sm89INS1_16FlashAttnBwdSm80INS1_25CollectiveMainloopBwdSm80ILi2ELi2EN4cute5tupleIJNS5_1CILi64EEENS7_ILi128EEES8_EEENS_10bfloat16_tEfNS_4arch4Sm80ELb0ELb0ELb1ELb0ELb1ELb0ELb0ELb0ELi2ELi2ELi4ELi2ELb1EEENS1_24CollectiveEpilogueBwdGQAISA_fSD_Li256ELb0ELb1EEENS1_19SingleTileSchedulerILb0ELb0ELb0ELi128EEEEEEEEEvNT_6ParamsE$_ZZN4cuteplIJiiEJNS_1CILi0EEES2_EEEDaRKNS_15ArithmeticTupleIJDpT_EEERKNS3_IJDpT0_EEEENKUlDpRKT_E_clIJiiEEEDaSH_,@function
        .size           $_ZN7cutlass13device_kernelIN5flash19enable_sm80_to_sm89INS1_16FlashAttnBwdSm80INS1_25CollectiveMainloopBwdSm80ILi2ELi2EN4cute5tupleIJNS5_1CILi64EEENS7_ILi128EEES8_EEENS_10bfloat16_tEfNS_4arch4Sm80ELb0ELb0ELb1ELb0ELb1ELb0ELb0ELb0ELi2ELi2ELi4ELi2ELb1EEENS1_24CollectiveEpilogueBwdGQAISA_fSD_Li256ELb0ELb1EEENS1_19SingleTileSchedulerILb0ELb0ELb0ELi128EEEEEEEEEvNT_6ParamsE$_ZZN4cuteplIJiiEJNS_1CILi0EEES2_EEEDaRKNS_15ArithmeticTupleIJDpT_EEERKNS3_IJDpT0_EEEENKUlDpRKT_E_clIJiiEEEDaSH_,($_ZN7cutlass13device_kernelIN5flash19enable_sm80_to_sm89INS1_16FlashAttnBwdSm80INS1_25CollectiveMainloopBwdSm80ILi2ELi2EN4cute5tupleIJNS5_1CILi64EEENS7_ILi128EEES8_EEENS_10bfloat16_tEfNS_4arch4Sm80ELb0ELb0ELb1ELb0ELb1ELb0ELb0ELb0ELi2ELi2ELi4ELi2ELb1EEENS1_24CollectiveEpilogueBwdGQAISA_fSD_Li256ELb0ELb1EEENS1_19SingleTileSchedulerILb0ELb0ELb0ELi128EEEEEEEEEvNT_6ParamsE$_ZZN5flash25CollectiveMainloopBwdSm80ILi2ELi2EN4cute5tupleIJNS1_1CILi64EEENS3_ILi128EEES4_EEEN7cutlass10bfloat16_tEfNS7_4arch4Sm80ELb0ELb0ELb1ELb0ELb1ELb0ELb0ELb0ELi2ELi2ELi4ELi2ELb1EE3mmaINS_16FlashAttnBwdSm80ISB_NS_24CollectiveEpilogueBwdGQAIS6_fSA_Li256ELb0ELb1EEENS_19SingleTileSchedulerILb0ELb0ELb0ELi128EEEE13SharedStorageENS1_6TensorINS1_11ArrayEngineIfLm32EEENS1_6LayoutINS2_IJNS2_IJNS3_ILi2EEESO_EEESO_NS3_ILi4EEEEEENS2_IJNS2_IJNS3_ILi1EEESO_EEESQ_NS3_ILi8EEEEEEEEEEEEbRKNSB_6ParamsERT0_S12_iNS2_IJiiiEEERT_ENKUliiE0_clEii - $_ZN7cutlass13device_kernelIN5flash19enable_sm80_to_sm89INS1_16FlashAttnBwdSm80INS1_25CollectiveMainloopBwdSm80ILi2ELi2EN4cute5tupleIJNS5_1CILi64EEENS7_ILi128EEES8_EEENS_10bfloat16_tEfNS_4arch4Sm80ELb0ELb0ELb1ELb0ELb1ELb0ELb0ELb0ELi2ELi2ELi4ELi2ELb1EEENS1_24CollectiveEpilogueBwdGQAISA_fSD_Li256ELb0ELb1EEENS1_19SingleTileSchedulerILb0ELb0ELb0ELi128EEEEEEEEEvNT_6ParamsE$_ZZN4cuteplIJiiEJNS_1CILi0EEES2_EEEDaRKNS_15ArithmeticTupleIJDpT_EEERKNS3_IJDpT0_EEEENKUlDpRKT_E_clIJiiEEEDaSH_)
$_ZN7cutlass13device_kernelIN5flash19enable_sm80_to_sm89INS1_16FlashAttnBwdSm80INS1_25CollectiveMainloopBwdSm80ILi2ELi2EN4cute5tupleIJNS5_1CILi64EEENS7_ILi128EEES8_EEENS_10bfloat16_tEfNS_4arch4Sm80ELb0ELb0ELb1ELb0ELb1ELb0ELb0ELb0ELi2ELi2ELi4ELi2ELb1EEENS1_24CollectiveEpilogueBwdGQAISA_fSD_Li256ELb0ELb1EEENS1_19SingleTileSchedulerILb0ELb0ELb0ELi128EEEEEEEEEvNT_6ParamsE$_ZZN4cuteplIJiiEJNS_1CILi0EEES2_EEEDaRKNS_15ArithmeticTupleIJDpT_EEERKNS3_IJDpT0_EEEENKUlDpRKT_E_clIJiiEEEDaSH_:
[----:B------:R-:W-:Y:S01]  /*96d0*/  IADD3 R7, R1, 0x188, RZ ;  /* 0x0000018801077810 */ /* 0x000fe20007ffe0ff */
[----:B------:R-:W-:Y:S01]  /*96e0*/  IMAD.MOV.U32 R6, RZ, RZ, R4 ;  /* 0x000000ffff067224 */ /* 0x000fe200078e0004 */
[----:B------:R-:W-:Y:S02]  /*96f0*/  MOV R8, 0x9720 ;  /* 0x0000972000087802 */ /* 0x000fe40000000f00 */
[----:B------:R-:W-:Y:S02]  /*9700*/  IADD3 R7, R7, c[0x0][0x20], RZ ;  /* 0x0000080007077a10 */ /* 0x000fe40007ffe0ff */
[----:B------:R-:W-:Y:S05]  /*9710*/  CALL.REL.NOINC `($_ZN7cutlass13device_kernelIN5flash19enable_sm80_to_sm89INS1_16FlashAttnBwdSm80INS1_25CollectiveMainloopBwdSm80ILi2ELi2EN4cute5tupleIJNS5_1CILi64EEENS7_ILi128EEES8_EEENS_10bfloat16_tEfNS_4arch4Sm80ELb0ELb0ELb1ELb0ELb1ELb0ELb0ELb0ELi2ELi2ELi4ELi2ELb1EEENS1_24CollectiveEpilogueBwdGQAISA_fSD_Li256ELb0ELb1EEENS1_19SingleTileSchedulerILb0ELb0ELb0ELi128EEEEEEEEEvNT_6ParamsE$_ZN4cute5tupleIJiiEEC2ERKiS3_) ;  /* 0xffffda3000007944 */ /* 0x000fea0003c3ffff */
[----:B------:R2:W5:Y:S01]  /*9720*/  LDL R21, [R1+0x188] ;  /* 0x0001880001157983 */ /* 0x0005620000100800 */
[----:B-1----:R-:W-:Y:S02]  /*9730*/  MOV R6, R18 ;  /* 0x0000001200067202 */ /* 0x002fe40000000f00 */
[----:B------:R-:W-:-:S04]  /*9740*/  MOV R7, 0x0 ;  /* 0x0000000000077802 */ /* 0x000fc80000000f00 */
[----:B------:R-:W-:Y:S05]  /*9750*/  RET.REL.NODEC R6 `(_ZN7cutlass13device_kernelIN5flash19enable_sm80_to_sm89INS1_16FlashAttnBwdSm80INS1_25CollectiveMainloopBwdSm80ILi2ELi2EN4cute5tupleIJNS5_1CILi64EEENS7_ILi128EEES8_EEENS_10bfloat16_tEfNS_4arch4Sm80ELb0ELb0ELb1ELb0ELb1ELb0ELb0ELb0ELi2ELi2ELi4ELi2ELb1EEENS1_24CollectiveEpilogueBwdGQAISA_fSD_Li256ELb0ELb1EEENS1_19SingleTileSchedulerILb0ELb0ELb0ELi128EEEEEEEEEvNT_6ParamsE) ;  /* 0xffff68a006007950 */ /* 0x000fea0003c3ffff */
        .type           $_ZN7cutlass13device_kernelIN5flash19enable_sm80_to_sm89INS1_16FlashAttnBwdSm80INS1_25CollectiveMainloopBwdSm80ILi2ELi2EN4cute5tupleIJNS5_1CILi64EEENS7_ILi128EEES8_EEENS_10bfloat16_tEfNS_4arch4Sm80ELb0ELb0ELb1ELb0ELb1ELb0ELb0ELb0ELi2ELi2ELi4ELi2ELb1EEENS1_24CollectiveEpilogueBwdGQAISA_fSD_Li256ELb0ELb1EEENS1_19SingleTileSchedulerILb0ELb0ELb0ELi128EEEEEEEEEvNT_6ParamsE$_ZZN5flash25CollectiveMainloopBwdSm80ILi2ELi2EN4cute5tupleIJNS1_1CILi64EEENS3_ILi128EEES4_EEEN7cutlass10bfloat16_tEfNS7_4arch4Sm80ELb0ELb0ELb1ELb0ELb1ELb0ELb0ELb0ELi2ELi2ELi4ELi2ELb1EE3mmaINS_16FlashAttnBwdSm80ISB_NS_24CollectiveEpilogueBwdGQAIS6_fSA_Li256ELb0ELb1EEENS_19SingleTileSchedulerILb0ELb0ELb0ELi128EEEE13SharedStorageENS1_6TensorINS1_11ArrayEngineIfLm32EEENS1_6LayoutINS2_IJNS2_IJNS3_ILi2EEESO_EEESO_NS3_ILi4EEEEEENS2_IJNS2_IJNS3_ILi1EEESO_EEESQ_NS3_ILi8EEEEEEEEEEEEbRKNSB_6ParamsERT0_S12_iNS2_IJiiiEEERT_ENKUliiE0_clEii,@function
        .size           $_ZN7cutlass13device_kernelIN5flash19enable_sm80_to_sm89INS1_16FlashAttnBwdSm80INS1_25CollectiveMainloopBwdSm80ILi2ELi2EN4cute5tupleIJNS5_1CILi64EEENS7_ILi128EEES8_EEENS_10bfloat16_tEfNS_4arch4Sm80ELb0ELb0ELb1ELb0ELb1ELb0ELb0ELb0ELi2ELi2ELi4ELi2ELb1EEENS1_24CollectiveEpilogueBwdGQAISA_fSD_Li256ELb0ELb1EEENS1_19SingleTileSchedulerILb0ELb0ELb0ELi128EEEEEEEEEvNT_6ParamsE$_ZZN5flash25CollectiveMainloopBwdSm80ILi2ELi2EN4cute5tupleIJNS1_1CILi64EEENS3_ILi128EEES4_EEEN7cutlass10bfloat16_tEfNS7_4arch4Sm80ELb0ELb0ELb1ELb0ELb1ELb0ELb0ELb0ELi2ELi2ELi4ELi2ELb1EE3mmaINS_16FlashAttnBwdSm80ISB_NS_24CollectiveEpilogueBwdGQAIS6_fSA_Li256ELb0ELb1EEENS_19SingleTileSchedulerILb0ELb0ELb0ELi128EEEE13SharedStorageENS1_6TensorINS1_11ArrayEngineIfLm32EEENS1_6LayoutINS2_IJNS2_IJNS3_ILi2EEESO_EEESO_NS3_ILi4EEEEEENS2_IJNS2_IJNS3_ILi1EEESO_EEESQ_NS3_ILi8EEEEEEEEEEEEbRKNSB_6ParamsERT0_S12_iNS2_IJiiiEEERT_ENKUliiE0_clEii,($_ZN7cutlass13device_kernelIN5flash19enable_sm80_to_sm89INS1_16FlashAttnBwdSm80INS1_25CollectiveMainloopBwdSm80ILi2ELi2EN4cute5tupleIJNS5_1CILi64EEENS7_ILi128EEES8_EEENS_10bfloat16_tEfNS_4arch4Sm80ELb0ELb0ELb1ELb0ELb1ELb0ELb0ELb0ELi2ELi2ELi4ELi2ELb1EEENS1_24CollectiveEpilogueBwdGQAISA_fSD_Li256ELb0ELb1EEENS1_19SingleTileSchedulerILb0ELb0ELb0ELi128EEEEEEEEEvNT_6ParamsE$_ZZN5flash25CollectiveMainloopBwdSm80ILi2ELi2EN4cute5tupleIJNS1_1CILi64EEENS3_ILi128EEES4_EEEN7cutlass10bfloat16_tEfNS7_4arch4Sm80ELb0ELb0ELb1ELb0ELb1ELb0ELb0ELb0ELi2ELi2ELi4ELi2ELb1EE3mmaINS_16FlashAttnBwdSm80ISB_NS_24CollectiveEpilogueBwdGQAIS6_fSA_Li256ELb0ELb1EEENS_19SingleTileSchedulerILb0ELb0ELb0ELi128EEEE13SharedStorageENS1_6TensorINS1_11ArrayEngineIfLm32EEENS1_6LayoutINS2_IJNS2_IJNS3_ILi2EEESO_EEESO_NS3_ILi4EEEEEENS2_IJNS2_IJNS3_ILi1EEESO_EEESQ_NS3_ILi8EEEEEEEEEEEEbRKNSB_6ParamsERT0_S12_iNS2_IJiiiEEERT_ENKUliiE_clEii - $_ZN7cutlass13device_kernelIN5flash19enable_sm80_to_sm89INS1_16FlashAttnBwdSm80INS1_25CollectiveMainloopBwdSm80ILi2ELi2EN4cute5tupleIJNS5_1CILi64EEENS7_ILi128EEES8_EEENS_10bfloat16_tEfNS_4arch4Sm80ELb0ELb0ELb1ELb0ELb1ELb0ELb0ELb0ELi2ELi2ELi4ELi2ELb1EEENS1_24CollectiveEpilogueBwdGQAISA_fSD_Li256ELb0ELb1EEENS1_19SingleTileSchedulerILb0ELb0ELb0ELi128EEEEEEEEEvNT_6ParamsE$_ZZN5flash25CollectiveMainloopBwdSm80ILi2ELi2EN4cute5tupleIJNS1_1CILi64EEENS3_ILi128EEES4_EEEN7cutlass10bfloat16_tEfNS7_4arch4Sm80ELb0ELb0ELb1ELb0ELb1ELb0ELb0ELb0ELi2ELi2ELi4ELi2ELb1EE3mmaINS_16FlashAttnBwdSm80ISB_NS_24CollectiveEpilogueBwdGQAIS6_fSA_Li256ELb0ELb1EEENS_19SingleTileSchedulerILb0ELb0ELb0ELi128EEEE13SharedStorageENS1_6TensorINS1_11ArrayEngineIfLm32EEENS1_6LayoutINS2_IJNS2_IJNS3_ILi2EEESO_EEESO_NS3_ILi4EEEEEENS2_IJNS2_IJNS3_ILi1EEESO_EEESQ_NS3_ILi8EEEEEEEEEEEEbRKNSB_6ParamsERT0_S12_iNS2_IJiiiEEERT_ENKUliiE0_clEii)
$_ZN7cutlass13device_kernelIN5flash19enable_sm80_to_sm89INS1_16FlashAttnBwdSm80INS1_25CollectiveMainloopBwdSm80ILi2ELi2EN4cute5tupleIJNS5_1CILi64EEENS7_ILi128EEES8_EEENS_10bfloat16_tEfNS_4arch4Sm80ELb0ELb0ELb1ELb0ELb1ELb0ELb0ELb0ELi2ELi2ELi4ELi2ELb1EEENS1_24CollectiveEpilogueBwdGQAISA_fSD_Li256ELb0ELb1EEENS1_19SingleTileSchedulerILb0ELb0ELb0ELi128EEEEEEEEEvNT_6ParamsE$_ZZN5flash25CollectiveMainloopBwdSm80ILi2ELi2EN4cute5tupleIJNS1_1CILi64EEENS3_ILi128EEES4_EEEN7cutlass10bfloat16_tEfNS7_4arch4Sm80ELb0ELb0ELb1ELb0ELb1ELb0ELb0ELb0ELi2ELi2ELi4ELi2ELb1EE3mmaINS_16FlashAttnBwdSm80ISB_NS_24CollectiveEpilogueBwdGQAIS6_fSA_Li256ELb0ELb1EEENS_19SingleTileSchedulerILb0ELb0ELb0ELi128EEEE13SharedStorageENS1_6TensorINS1_11ArrayEngineIfLm32EEENS1_6LayoutINS2_IJNS2_IJNS3_ILi2EEESO_EEESO_NS3_ILi4EEEEEENS2_IJNS2_IJNS3_ILi1EEESO_EEESQ_NS3_ILi8EEEEEEEEEEEEbRKNSB_6ParamsERT0_S12_iNS2_IJiiiEEERT_ENKUliiE0_clEii:
        /* <DEDUP_REMOVED lines=10> */
[----:B-1---5:R-:W-:Y:S05]  /*9800*/  CALL.REL.NOINC `($_ZN7cutlass13device_kernelIN5flash19enable_sm80_to_sm89INS1_16FlashAttnBwdSm80INS1_25CollectiveMainloopBwdSm80ILi2ELi2EN4cute5tupleIJNS5_1CILi64EEENS7_ILi128EEES8_EEENS_10bfloat16_tEfNS_4arch4Sm80ELb0ELb0ELb1ELb0ELb1ELb0ELb0ELb0ELi2ELi2ELi4ELi2ELb1EEENS1_24CollectiveEpilogueBwdGQAISA_fSD_Li256ELb0ELb1EEENS1_19SingleTileSchedulerILb0ELb0ELb0ELi128EEEEEEEEEvNT_6ParamsE$_ZN4cute3eso3ESOILb1ELb0EJNS_10UnderscoreES2_S2_iEEC2ERKS2_S5_S5_RKi) ;  /* 0xffffcdb000007944 */ /* 0x022fea0003c3ffff */
[----:B-1----:R-:W2:Y:S01]  /*9810*/  LDL R7, [R1+0x168] ;  /* 0x0001680001077983 */ /* 0x002ea20000100800 */
[----:B------:R-:W-:Y:S02]  /*9820*/  MOV R8, 0x9850 ;  /* 0x0000985000087802 */ /* 0x000fe40000000f00 */
[----:B--2---:R-:W-:Y:S02]  /*9830*/  SHF.L.U32 R7, R7, 0xc, RZ ;  /* 0x0000000c07077819 */ /* 0x004fe400000006ff */
[----:B------:R-:W-:Y:S05]  /*9840*/  CALL.REL.NOINC `($_ZN7cutlass13device_kernelIN5flash19enable_sm80_to_sm89INS1_16FlashAttnBwdSm80INS1_25CollectiveMainloopBwdSm80ILi2ELi2EN4cute5tupleIJNS5_1CILi64EEENS7_ILi128EEES8_EEENS_10bfloat16_tEfNS_4arch4Sm80ELb0ELb0ELb1ELb0ELb1ELb0ELb0ELb0ELi2ELi2ELi4ELi2ELb1EEENS1_24CollectiveEpilogueBwdGQAISA_fSD_Li256ELb0ELb1EEENS1_19SingleTileSchedulerILb0ELb0ELb0ELi128EEEEEEEEEvNT_6ParamsE$_ZN4cute3eso3ESOILb1ELb0EJNS_6LayoutINS_5tupleIJNS3_IJNS_1CILi8EEENS4_ILi1EEEEEENS4_ILi2EEES6_EEENS3_IJNS3_IJS6_NS4_ILi0EEEEEENS4_ILi2048EEESA_EEEEEiEEC2ERKSE_RKi) ;  /* 0xffffd56000007944 */ /* 0x000fea0003c3ffff */
[----:B------:R-:W2:Y:S04]  /*9850*/  LD.E.64 R10, [R10.64] ;  /* 0x000000040a0a7980 */ /* 0x000ea8000c101b00 */
[----:B------:R-:W2:Y:S01]  /*9860*/  LDL R8, [R1+0x168] ;  /* 0x0001680001087983 */ /* 0x000ea20000100800 */
[----:B------:R-:W-:Y:S01]  /*9870*/  MOV R16, 0x98a0 ;  /* 0x000098a000107802 */ /* 0x000fe20000000f00 */
[----:B--2---:R-:W-:-:S04]  /*9880*/  IMAD.WIDE R8, R8, 0x2, R10 ;  /* 0x0000000208087825 */ /* 0x004fc800078e020a */
[----:B-1----:R-:W-:Y:S05]  /*9890*/  CALL.REL.NOINC `($_ZN7cutlass13device_kernelIN5flash19enable_sm80_to_sm89INS1_16FlashAttnBwdSm80INS1_25CollectiveMainloopBwdSm80ILi2ELi2EN4cute5tupleIJNS5_1CILi64EEENS7_ILi128EEES8_EEENS_10bfloat16_tEfNS_4arch4Sm80ELb0ELb0ELb1ELb0ELb1ELb0ELb0ELb0ELi2ELi2ELi4ELi2ELb1EEENS1_24CollectiveEpilogueBwdGQAISA_fSD_Li256ELb0ELb1EEENS1_19SingleTileSchedulerILb0ELb0ELb0ELi128EEEEEEEEEvNT_6ParamsE$_ZN4cute8smem_ptrIPN7cutlass10bfloat16_tEECI1NS_12iter_adaptorIS3_S4_EEES3_) ;  /* 0xffffd9d000007944 */ /* 0x002fea0003c3ffff */
[----:B------:R1:W5:Y:S01]  /*98a0*/  LDL.64 R6, [R1+0x168] ;  /* 0x0001680001067983 */ /* 0x0003620000100a00 */
[----:B------:R-:W-:-:S03]  /*98b0*/  MOV R10, 0x98d0 ;  /* 0x000098d0000a7802 */ /* 0x000fc60000000f00 */
[----:B-1---5:R-:W-:Y:S05]  /*98c0*/  CALL.REL.NOINC `($_ZN7cutlass13device_kernelIN5flash19enable_sm80_to_sm89INS1_16FlashAttnBwdSm80INS1_25CollectiveMainloopBwdSm80ILi2ELi2EN4cute5tupleIJNS5_1CILi64EEENS7_ILi128EEES8_EEENS_10bfloat16_tEfNS_4arch4Sm80ELb0ELb0ELb1ELb0ELb1ELb0ELb0ELb0ELi2ELi2ELi4ELi2ELb1EEENS1_24CollectiveEpilogueBwdGQAISA_fSD_Li256ELb0ELb1EEENS1_19SingleTileSchedulerILb0ELb0ELb0ELi128EEEEEEEEEvNT_6ParamsE$_ZN4cute3eso3ESOILb1ELb0EJNS_6LayoutINS_5tupleIJNS3_IJNS_1CILi8EEENS4_ILi1EEEEEENS4_ILi2EEES6_EEENS3_IJNS3_IJS6_NS4_ILi0EEEEEENS4_ILi2048EEESA_EEEEENS_10ViewEngineINS_8smem_ptrIPN7cutlass10bfloat16_tEEEEEEEC2ERKSE_RKSL_) ;  /* 0xffffd4a000007944 */ /* 0x022fea0003c3ffff */
[----:B------:R2:W5:Y:S04]  /*98d0*/  LDL.64 R22, [R1+0x168] ;  /* 0x0001680001167983 */ /* 0x0005680000100a00 */
[----:B------:R2:W5:Y:S01]  /*98e0*/  LDL.64 R112, [R14+0x8] ;  /* 0x000008000e707983 */ /* 0x0005620000100a00 */
[----:B-1----:R-:W-:-:S02]  /*98f0*/  MOV R7, R17 ;  /* 0x0000001100077202 */ /* 0x002fc40000000f00 */
[----:B------:R-:W-:Y:S02]  /*9900*/  MOV R8, 0x9920 ;  /* 0x0000992000087802 */ /* 0x000fe40000000f00 */
[----:B--2--5:R-:W-:Y:S05]  /*9910*/  CALL.REL.NOINC `($_ZN7cutlass13device_kernelIN5flash19enable_sm80_to_sm89INS1_16FlashAttnBwdSm80INS1_25CollectiveMainloopBwdSm80ILi2ELi2EN4cute5tupleIJNS5_1CILi64EEENS7_ILi128EEES8_EEENS_10bfloat16_tEfNS_4arch4Sm80ELb0ELb0ELb1ELb0ELb1ELb0ELb0ELb0ELi2ELi2ELi4ELi2ELb1EEENS1_24CollectiveEpilogueBwdGQAISA_fSD_Li256ELb0ELb1EEENS1_19SingleTileSchedulerILb0ELb0ELb0ELi128EEEEEEEEEvNT_6ParamsE$_ZN4cute3eso3ESOILb1ELb0EJNS_10UnderscoreES2_S2_iEEC2ERKS2_S5_S5_RKi) ;  /* 0xffffcca000007944 */ /* 0x024fea0003c3ffff */
[----:B------:R-:W2:Y:S04]  /*9920*/  LDL R15, [R1+0x168] ;  /* 0x00016800010f7983 */ /* 0x000ea80000100800 */
[----:B-1----:R1:W5:Y:S01]  /*9930*/  LD.E.64 R6, [R112.64+0x8] ;  /* 0x0000080470067980 */ /* 0x002362000c101b00 */
[----:B------:R-:W-:Y:S02]  /*9940*/  MOV R8, 0x9970 ;  /* 0x0000997000087802 */ /* 0x000fe40000000f00 */
[----:B--2---:R-:W-:Y:S02]  /*9950*/  SHF.R.S32.HI R11, RZ, 0x1f, R15 ;  /* 0x0000001fff0b7819 */ /* 0x004fe4000001140f */
[----:B-1---5:R-:W-:Y:S05]  /*9960*/  CALL.REL.NOINC `($_ZN7cutlass13device_kernelIN5flash19enable_sm80_to_sm89INS1_16FlashAttnBwdSm80INS1_25CollectiveMainloopBwdSm80ILi2ELi2EN4cute5tupleIJNS5_1CILi64EEENS7_ILi128EEES8_EEENS_10bfloat16_tEfNS_4arch4Sm80ELb0ELb0ELb1ELb0ELb1ELb0ELb0ELb0ELi2ELi2ELi4ELi2ELb1EEENS1_24CollectiveEpilogueBwdGQAISA_fSD_Li256ELb0ELb1EEENS1_19SingleTileSchedulerILb0ELb0ELb0ELi128EEEEEEEEEvNT_6ParamsE$_ZZN4cute5sliceINS_5tupleIJNS_10UnderscoreES2_S2_iEEENS1_IJNS1_IJNS_1CILi1EEENS4_ILi0EEEEEElS6_lEEEEEDaRKT_RKT0_ENKUlRKT_RKT0_E_clIS2_lEEDaSH_SK_) ;  /* 0xffffde7000007944 */ /* 0x022fea0003c3ffff */
[----:B-----5:R-:W-:Y:S02]  /*9970*/  MOV R9, R7 ;  /* 0x0000000700097202 */ /* 0x020fe40000000f00 */
[----:B------:R-:W-:Y:S02]  /*9980*/  MOV R8, 0x99a0 ;  /* 0x000099a000087802 */ /* 0x000fe40000000f00 */
[----:B-1----:R-:W-:Y:S05]  /*9990*/  CALL.REL.NOINC `($_ZN7cutlass13device_kernelIN5flash19enable_sm80_to_sm89INS1_16FlashAttnBwdSm80INS1_25CollectiveMainloopBwdSm80ILi2ELi2EN4cute5tupleIJNS5_1CILi64EEENS7_ILi128EEES8_EEENS_10bfloat16_tEfNS_4arch4Sm80ELb0ELb0ELb1ELb0ELb1ELb0ELb0ELb0ELi2ELi2ELi4ELi2ELb1EEENS1_24CollectiveEpilogueBwdGQAISA_fSD_Li256ELb0ELb1EEENS1_19SingleTileSchedulerILb0ELb0ELb0ELi128EEEEEEEEEvNT_6ParamsE$_ZZN4cute12filter_tupleINS_5tupleIJNS_10UnderscoreES2_S2_iEEENS1_IJNS1_IJNS_1CILi1EEENS4_ILi0EEEEEElS6_lEEEZNS_5sliceIS3_S8_EEDaRKT_RKT0_EUlRKT_RKT0_E_EEDaSC_SF_OT1_ENKUlDpSI_E_clIJNS1_IJS7_EEENS1_IJlEEENS1_IJS6_EEENS1_IJEEEEEEDaSP_) ;  /* 0xffffd9d000007944 */ /* 0x002fea0003c3ffff */
[----:B-----5:R-:W-:Y:S02]  /*99a0*/  MOV R9, R7 ;  /* 0x0000000700097202 */ /* 0x020fe40000000f00 */
[----:B------:R-:W-:-:S02]  /*99b0*/  MOV R8, 0x99d0 ;  /* 0x000099d000087802 */ /* 0x000fc40000000f00 */
[----:B-1----:R-:W-:Y:S05]  /*99c0*/  CALL.REL.NOINC `($_ZN7cutlass13device_kernelIN5flash19enable_sm80_to_sm89INS1_16FlashAttnBwdSm80INS1_25CollectiveMainloopBwdSm80ILi2ELi2EN4cute5tupleIJNS5_1CILi64EEENS7_ILi128EEES8_EEENS_10bfloat16_tEfNS_4arch4Sm80ELb0ELb0ELb1ELb0ELb1ELb0ELb0ELb0ELi2ELi2ELi4ELi2ELb1EEENS1_24CollectiveEpilogueBwdGQAISA_fSD_Li256ELb0ELb1EEENS1_19SingleTileSchedulerILb0ELb0ELb0ELi128EEEEEEEEEvNT_6ParamsE$_ZN4cute5tupleIJNS0_IJNS0_IJNS_1CILi8EEENS1_ILi1EEEEEENS1_ILi2EEES3_EEENS0_IJNS0_IJS3_NS1_ILi0EEEEEElS7_EEEEEC2ERKS6_RKS9_) ;  /* 0xffffd42000007944 */ /* 0x002fea0003c3ffff */
        /* <DEDUP_REMOVED lines=8> */
[----:B-1---5:R-:W-:Y:S05]  /*9a50*/  CALL.REL.NOINC `($_ZN7cutlass13device_kernelIN5flash19enable_sm80_to_sm89INS1_16FlashAttnBwdSm80INS1_25CollectiveMainloopBwdSm80ILi2ELi2EN4cute5tupleIJNS5_1CILi64EEENS7_ILi128EEES8_EEENS_10bfloat16_tEfNS_4arch4Sm80ELb0ELb0ELb1ELb0ELb1ELb0ELb0ELb0ELi2ELi2ELi4ELi2ELb1EEENS1_24CollectiveEpilogueBwdGQAISA_fSD_Li256ELb0ELb1EEENS1_19SingleTileSchedulerILb0ELb0ELb0ELi128EEEEEEEEEvNT_6ParamsE$_ZN4cute3eso3ESOILb0ELb0EJNS_6LayoutINS_5tupleIJNS3_IJNS_1CILi8EEENS4_ILi1EEEEEENS4_ILi2EEES6_EEENS3_IJNS3_IJS6_NS4_ILi0EEEEEElSA_EEEEElEEC2ERKSD_RKl) ;  /* 0xffffc87000007944 */ /* 0x022fea0003c3ffff */
[----:B------:R-:W2:Y:S04]  /*9a60*/  LD.E.64 R112, [R112.64+0x18] ;  /* 0x0000180470707980 */ /* 0x000ea8000c101b00 */
[----:B-1----:R-:W2:Y:S04]  /*9a70*/  LDL.64 R8, [R1+0x170] ;  /* 0x0001700001087983 */ /* 0x002ea80000100a00 */
[----:B------:R1:W5:Y:S01]  /*9a80*/  LDL.64 R6, [R1+0x168] ;  /* 0x0001680001067983 */ /* 0x0003620000100a00 */
[----:B------:R-:W-:Y:S02]  /*9a90*/  MOV R16, 0x9ad0 ;  /* 0x00009ad000107802 */ /* 0x000fe40000000f00 */
[----:B--2---:R-:W-:-:S04]  /*9aa0*/  LEA R10, P0, R8, R112, 0x1 ;  /* 0x00000070080a7211 */ /* 0x004fc800078008ff */
[----:B------:R-:W-:-:S04]  /*9ab0*/  LEA.HI.X R15, R8, R113, R9, 0x1, P0 ;  /* 0x00000071080f7211 */ /* 0x000fc800000f0c09 */
[----:B-1---5:R-:W-:Y:S05]  /*9ac0*/  CALL.REL.NOINC `($_ZN7cutlass13device_kernelIN5flash19enable_sm80_to_sm89INS1_16FlashAttnBwdSm80INS1_25CollectiveMainloopBwdSm80ILi2ELi2EN4cute5tupleIJNS5_1CILi64EEENS7_ILi128EEES8_EEENS_10bfloat16_tEfNS_4arch4Sm80ELb0ELb0ELb1ELb0ELb1ELb0ELb0ELb0ELi2ELi2ELi4ELi2ELb1EEENS1_24CollectiveEpilogueBwdGQAISA_fSD_Li256ELb0ELb1EEENS1_19SingleTileSchedulerILb0ELb0ELb0ELi128EEEEEEEEEvNT_6ParamsE$_ZN4cute8gmem_ptrIPKN7cutlass10bfloat16_tEECI1NS_12iter_adaptorIS4_S5_EEES4_) ;  /* 0xffffd6c000007944 */ /* 0x022fea0003c3ffff */
[----:B------:R-:W2:Y:S01]  /*9ad0*/  LDL.64 R112, [R1+0x168] ;  /* 0x0001680001707983 */ /* 0x000ea20000100a00 */
[----:B------:R-:W-:Y:S02]  /*9ae0*/  MOV R9, R7 ;  /* 0x0000000700097202 */ /* 0x000fe40000000f00 */
[----:B------:R-:W-:Y:S01]  /*9af0*/  MOV R10, 0x9b20 ;  /* 0x00009b20000a7802 */ /* 0x000fe20000000f00 */
[----:B--2---:R1:W-:Y:S04]  /*9b00*/  STL.64 [R1+0x178], R112 ;  /* 0x0001787001007387 */ /* 0x0043e80000100a00 */
[----:B-1----:R-:W-:Y:S05]  /*9b10*/  CALL.REL.NOINC `($_ZN7cutlass13device_kernelIN5flash19enable_sm80_to_sm89INS1_16FlashAttnBwdSm80INS1_25CollectiveMainloopBwdSm80ILi2ELi2EN4cute5tupleIJNS5_1CILi64EEENS7_ILi128EEES8_EEENS_10bfloat16_tEfNS_4arch4Sm80ELb0ELb0ELb1ELb0ELb1ELb0ELb0ELb0ELi2ELi2ELi4ELi2ELb1EEENS1_24CollectiveEpilogueBwdGQAISA_fSD_Li256ELb0ELb1EEENS1_19SingleTileSchedulerILb0ELb0ELb0ELi128EEEEEEEEEvNT_6ParamsE$_ZN4cute3eso3ESOILb0ELb0EJNS_6LayoutINS_5tupleIJNS3_IJNS_1CILi8EEENS4_ILi1EEEEEENS4_ILi2EEES6_EEENS3_IJNS3_IJS6_NS4_ILi0EEEEEElSA_EEEEENS_10ViewEngineINS_8gmem_ptrIPKN7cutlass10bfloat16_tEEEEEEEC2ERKSD_RKSL_) ;  /* 0xffffc72000007944 */ /* 0x002fea0003c3ffff */
        /* <DEDUP_REMOVED lines=10> */
[----:B-1---5:R-:W-:Y:S05]  /*9bc0*/  CALL.REL.NOINC `($_ZN7cutlass13device_kernelIN5flash19enable_sm80_to_sm89INS1_16FlashAttnBwdSm80INS1_25CollectiveMainloopBwdSm80ILi2ELi2EN4cute5tupleIJNS5_1CILi64EEENS7_ILi128EEES8_EEENS_10bfloat16_tEfNS_4arch4Sm80ELb0ELb0ELb1ELb0ELb1ELb0ELb0ELb0ELi2ELi2ELi4ELi2ELb1EEENS1_24CollectiveEpilogueBwdGQAISA_fSD_Li256ELb0ELb1EEENS1_19SingleTileSchedulerILb0ELb0ELb0ELi128EEEEEEEEEvNT_6ParamsE$_ZZN4cuteplIJiiEJNS_1CILi0EEES2_EEEDaRKNS_15ArithmeticTupleIJDpT_EEERKNS3_IJDpT0_EEEENKUlDpRKT_E_clIJiiEEEDaSH_) ;  /* 0xfffffb0000007944 */ /* 0x022fea0003c3ffff */
[----:B-----5:R-:W-:Y:S01]  /*9bd0*/  IMAD.IADD R21, R116, 0x1, -R21 ;  /* 0x0000000174157824 */ /* 0x020fe200078e0a15 */
[----:B------:R-:W-:Y:S02]  /*9be0*/  MOV R7, RZ ;  /* 0x000000ff00077202 */ /* 0x000fe40000000f00 */
[----:B------:R-:W-:Y:S02]  /*9bf0*/  MOV R8, 0x9c10 ;  /* 0x00009c1000087802 */ /* 0x000fe40000000f00 */
[----:B--2---:R-:W-:Y:S05]  /*9c00*/  CALL.REL.NOINC `($_ZN7cutlass13device_kernelIN5flash19enable_sm80_to_sm89INS1_16FlashAttnBwdSm80INS1_25CollectiveMainloopBwdSm80ILi2ELi2EN4cute5tupleIJNS5_1CILi64EEENS7_ILi128EEES8_EEENS_10bfloat16_tEfNS_4arch4Sm80ELb0ELb0ELb1ELb0ELb1ELb0ELb0ELb0ELi2ELi2ELi4ELi2ELb1EEENS1_24CollectiveEpilogueBwdGQAISA_fSD_Li256ELb0ELb1EEENS1_19SingleTileSchedulerILb0ELb0ELb0ELi128EEEEEEEEEvNT_6ParamsE$_ZN4cute3eso3ESOILb1ELb0EJNS_1CILi0EEEiS3_EEC2ERKS3_RKiS6_) ;  /* 0xffffcc7000007944 */ /* 0x004fea0003c3ffff */
[----:B-1----:R-:W2:Y:S01]  /*9c10*/  LDL R7, [R1+0x168] ;  /* 0x0001680001077983 */ /* 0x002ea20000100800 */
[----:B------:R-:W-:Y:S01]  /*9c20*/  IMAD.MOV.U32 R6, RZ, RZ, R4 ;  /* 0x000000ffff067224 */ /* 0x000fe200078e0004 */
[----:B------:R-:W-:Y:S02]  /*9c30*/  MOV R16, 0x9c60 ;  /* 0x00009c6000107802 */ /* 0x000fe40000000f00 */
[----:B--2---:R-:W-:Y:S02]  /*9c40*/  SHF.L.U32 R7, R7, 0x5, RZ ;  /* 0x0000000507077819 */ /* 0x004fe400000006ff */
[----:B------:R-:W-:Y:S05]  /*9c50*/  CALL.REL.NOINC `($_ZN7cutlass13device_kernelIN5flash19enable_sm80_to_sm89INS1_16FlashAttnBwdSm80INS1_25CollectiveMainloopBwdSm80ILi2ELi2EN4cute5tupleIJNS5_1CILi64EEENS7_ILi128EEES8_EEENS_10bfloat16_tEfNS_4arch4Sm80ELb0ELb0ELb1ELb0ELb1ELb0ELb0ELb0ELi2ELi2ELi4ELi2ELb1EEENS1_24CollectiveEpilogueBwdGQAISA_fSD_Li256ELb0ELb1EEENS1_19SingleTileSchedulerILb0ELb0ELb0ELi128EEEEEEEEEvNT_6ParamsE$_ZN4cute5tupleIJiEEC2ERKi) ;  /* 0xffffd45000007944 */ /* 0x000fea0003c3ffff */
[----:B------:R1:W5:Y:S01]  /*9c60*/  LDL R7, [R1+0x168] ;  /* 0x0001680001077983 */ /* 0x0003620000100800 */
[----:B------:R-:W-:Y:S02]  /*9c70*/  MOV R6, R20 ;  /* 0x0000001400067202 */ /* 0x000fe40000000f00 */
[----:B------:R-:W-:-:S02]  /*9c80*/  MOV R16, 0x9ca0 ;  /* 0x00009ca000107802 */ /* 0x000fc40000000f00 */
[----:B-1---5:R-:W-:Y:S05]  /*9c90*/  CALL.REL.NOINC `($_ZN7cutlass13device_kernelIN5flash19enable_sm80_to_sm89INS1_16FlashAttnBwdSm80INS1_25CollectiveMainloopBwdSm80ILi2ELi2EN4cute5tupleIJNS5_1CILi64EEENS7_ILi128EEES8_EEENS_10bfloat16_tEfNS_4arch4Sm80ELb0ELb0ELb1ELb0ELb1ELb0ELb0ELb0ELi2ELi2ELi4ELi2ELb1EEENS1_24CollectiveEpilogueBwdGQAISA_fSD_Li256ELb0ELb1EEENS1_19SingleTileSchedulerILb0ELb0ELb0ELi128EEEEEEEEEvNT_6ParamsE$_ZN4cute5tupleIJiEEC2ERKi) ;  /* 0xffffd41000007944 */ /* 0x022fea0003c3ffff */
[----:B------:R1:W5:Y:S01]  /*9ca0*/  LDL R7, [R1+0x178] ;  /* 0x0001780001077983 */ /* 0x0003620000100800 */
[----:B------:R-:W-:-:S02]  /*9cb0*/  MOV R6, R4 ;  /* 0x0000000400067202 */ /* 0x000fc40000000f00 */
[----:B------:R-:W-:Y:S02]  /*9cc0*/  MOV R16, 0x9ce0 ;  /* 0x00009ce000107802 */ /* 0x000fe40000000f00 */
[----:B-1---5:R-:W-:Y:S05]  /*9cd0*/  CALL.REL.NOINC `($_ZN7cutlass13device_kernelIN5flash19enable_sm80_to_sm89INS1_16FlashAttnBwdSm80INS1_25CollectiveMainloopBwdSm80ILi2ELi2EN4cute5tupleIJNS5_1CILi64EEENS7_ILi128EEES8_EEENS_10bfloat16_tEfNS_4arch4Sm80ELb0ELb0ELb1ELb0ELb1ELb0ELb0ELb0ELi2ELi2ELi4ELi2ELb1EEENS1_24CollectiveEpilogueBwdGQAISA_fSD_Li256ELb0ELb1EEENS1_19SingleTileSchedulerILb0ELb0ELb0ELi128EEEEEEEEEvNT_6ParamsE$_ZN4cute5tupleIJiEEC2ERKi) ;  /* 0xffffd3d000007944 */ /* 0x022fea0003c3ffff */
[----:B------:R1:W5:Y:S01]  /*9ce0*/  LDL R7, [R1+0x168] ;  /* 0x0001680001077983 */ /* 0x0003620000100800 */
[----:B------:R-:W-:Y:S02]  /*9cf0*/  MOV R6, R4 ;  /* 0x0000000400067202 */ /* 0x000fe40000000f00 */
[----:B------:R-:W-:Y:S02]  /*9d00*/  MOV R8, 0x9d20 ;  /* 0x00009d2000087802 */ /* 0x000fe40000000f00 */
[----:B-1---5:R-:W-:Y:S05]  /*9d10*/  CALL.REL.NOINC `($_ZN7cutlass13device_kernelIN5flash19enable_sm80_to_sm89INS1_16FlashAttnBwdSm80INS1_25CollectiveMainloopBwdSm80ILi2ELi2EN4cute5tupleIJNS5_1CILi64EEENS7_ILi128EEES8_EEENS_10bfloat16_tEfNS_4arch4Sm80ELb0ELb0ELb1ELb0ELb1ELb0ELb0ELb0ELi2ELi2ELi4ELi2ELb1EEENS1_24CollectiveEpilogueBwdGQAISA_fSD_Li256ELb0ELb1EEENS1_19SingleTileSchedulerILb0ELb0ELb0ELi128EEEEEEEEEvNT_6ParamsE$_ZN4cute3eso3ESOILb0ELb1EJiNS_1CILi0EEEEEC2ERKiRKS3_) ;  /* 0xffffc81000007944 */ /* 0x022fea0003c3ffff */
[----:B-1----:R1:W5:Y:S01]  /*9d20*/  LDL R7, [R1+0x168] ;  /* 0x0001680001077983 */ /* 0x0023620000100800 */
[----:B------:R-:W-:-:S03]  /*9d30*/  MOV R10, 0x9d50 ;  /* 0x00009d50000a7802 */ /* 0x000fc60000000f00 */
[----:B-1---5:R-:W-:Y:S05]  /*9d40*/  CALL.REL.NOINC `($_ZN7cutlass13device_kernelIN5flash19enable_sm80_to_sm89INS1_16FlashAttnBwdSm80INS1_25CollectiveMainloopBwdSm80ILi2ELi2EN4cute5tupleIJNS5_1CILi64EEENS7_ILi128EEES8_EEENS_10bfloat16_tEfNS_4arch4Sm80ELb0ELb0ELb1ELb0ELb1ELb0ELb0ELb0ELi2ELi2ELi4ELi2ELb1EEENS1_24CollectiveEpilogueBwdGQAISA_fSD_Li256ELb0ELb1EEENS1_19SingleTileSchedulerILb0ELb0ELb0ELi128EEEEEEEEEvNT_6ParamsE$_ZZN4cuteplIJNS_1CILi0EEES2_EJiEEEDaRKNS_15ArithmeticTupleIJDpT_EEERKNS3_IJDpT0_EEEENKUlDpRKT_E_clIJiS2_EEEDaSH_) ;  /* 0xfffff68000007944 */ /* 0x022fea0003c3ffff */
[----:B------:R-:W-:Y:S02]  /*9d50*/  MOV R10, 0x9d70 ;  /* 0x00009d70000a7802 */ /* 0x000fe40000000f00 */
[----:B-1---5:R-:W-:Y:S05]  /*9d60*/  CALL.REL.NOINC `($_ZN7cutlass13device_kernelIN5flash19enable_sm80_to_sm89INS1_16FlashAttnBwdSm80INS1_25CollectiveMainloopBwdSm80ILi2ELi2EN4cute5tupleIJNS5_1CILi64EEENS7_ILi128EEES8_EEENS_10bfloat16_tEfNS_4arch4Sm80ELb0ELb0ELb1ELb0ELb1ELb0ELb0ELb0ELi2ELi2ELi4ELi2ELb1EEENS1_24CollectiveEpilogueBwdGQAISA_fSD_Li256ELb0ELb1EEENS1_19SingleTileSchedulerILb0ELb0ELb0ELi128EEEEEEEEEvNT_6ParamsE$_ZZN4cuteplIJNS_1CILi0EEES2_EJiS2_EEEDaRKNS_15ArithmeticTupleIJDpT_EEERKNS3_IJDpT0_EEEENKUlDpRKT_E_clIJiS2_EEEDaSH_) ;  /* 0xfffff6d000007944 */ /* 0x022fea0003c3ffff */
[----:B------:R2:W-:Y:S04]  /*9d70*/  STL [R1+0x180], RZ ;  /* 0x000180ff01007387 */ /* 0x0005e80000100800 */
[----:B------:R-:W3:Y:S04]  /*9d80*/  LDL.64 R10, [R14+0x30] ;  /* 0x000030000e0a7983 */ /* 0x000ee80000100a00 */
[----:B---3--:R-:W3:Y:S01]  /*9d90*/  LD.E.U8 R6, [R10.64] ;  /* 0x000000040a067980 */ /* 0x008ee2000c101100 */
[----:B------:R-:W-:Y:S01]  /*9da0*/  IMAD.MOV.U32 R16, RZ, RZ, RZ ;  /* 0x000000ffff107224 */ /* 0x000fe200078e00ff */
[----:B------:R-:W-:-:S02]  /*9db0*/  MOV R8, 0x9df0 ;  /* 0x00009df000087802 */ /* 0x000fc40000000f00 */
[----:B---3--:R-:W-:-:S04]  /*9dc0*/  LOP3.LUT R6, R6, 0x1, RZ, 0xc0, !PT ;  /* 0x0000000106067812 */ /* 0x008fc800078ec0ff */
[----:B------:R-:W-:-:S08]  /*9dd0*/  ISETP.NE.U32.AND P0, PT, R6, 0x1, PT ;  /* 0x000000010600780c */ /* 0x000fd00003f05070 */
[----:B-12--5:R-:W-:Y:S05]  /*9de0*/  CALL.REL.NOINC `($_ZN7cutlass13device_kernelIN5flash19enable_sm80_to_sm89INS1_16FlashAttnBwdSm80INS1_25CollectiveMainloopBwdSm80ILi2ELi2EN4cute5tupleIJNS5_1CILi64EEENS7_ILi128EEES8_EEENS_10bfloat16_tEfNS_4arch4Sm80ELb0ELb0ELb1ELb0ELb1ELb0ELb0ELb0ELi2ELi2ELi4ELi2ELb1EEENS1_24CollectiveEpilogueBwdGQAISA_fSD_Li256ELb0ELb1EEENS1_19SingleTileSchedulerILb0ELb0ELb0ELi128EEEEEEEEEvNT_6ParamsE$_ZN4cute3eso3ESOILb1ELb0EJNS_10UnderscoreEiiEEC2ERKS2_RKiS7_) ;  /* 0xffffc89000007944 */ /* 0x026fea0003c3ffff */
[----:B------:R-:W2:Y:S01]  /*9df0*/  LDL R9, [R1+0x168] ;  /* 0x0001680001097983 */ /* 0x000ea20000100800 */
[----:B------:R-:W-:Y:S02]  /*9e00*/  MOV R8, 0x9e70 ;  /* 0x00009e7000087802 */ /* 0x000fe40000000f00 */
[----:B-12---:R-:W-:Y:S01]  /*9e10*/  SHF.R.S32.HI R6, RZ, 0x1f, R9 ;  /* 0x0000001fff067819 */ /* 0x006fe20000011409 */
[-C--:B------:R-:W-:Y:S02]  /*9e20*/  IMAD R7, R115, R9.reuse, RZ ;  /* 0x0000000973077224 */ /* 0x080fe400078e02ff */
[----:B------:R-:W-:-:S04]  /*9e30*/  IMAD.WIDE.U32 R10, R114, R9, RZ ;  /* 0x00000009720a7225 */ /* 0x000fc800078e00ff */
[----:B------:R-:W-:-:S05]  /*9e40*/  IMAD R7, R114, R6, R7 ;  /* 0x0000000672077224 */ /* 0x000fca00078e0207 */
[----:B------:R-:W-:Y:S02]  /*9e50*/  IADD3 R7, R11, R7, RZ ;  /* 0x000000070b077210 */ /* 0x000fe40007ffe0ff */
[----:B------:R-:W-:Y:S05]  /*9e60*/  CALL.REL.NOINC `($_ZN7cutlass13device_kernelIN5flash19enable_sm80_to_sm89INS1_16FlashAttnBwdSm80INS1_25CollectiveMainloopBwdSm80ILi2ELi2EN4cute5tupleIJNS5_1CILi64EEENS7_ILi128EEES8_EEENS_10bfloat16_tEfNS_4arch4Sm80ELb0ELb0ELb1ELb0ELb1ELb0ELb0ELb0ELi2ELi2ELi4ELi2ELb1EEENS1_24CollectiveEpilogueBwdGQAISA_fSD_Li256ELb0ELb1EEENS1_19SingleTileSchedulerILb0ELb0ELb0ELi128EEEEEEEEEvNT_6ParamsE$_ZN4cute3eso3ESOILb1ELb0EJNS_6LayoutINS_5tupleIJNS3_IJNS_1CILi8EEENS4_ILi1EEEEEEEEENS3_IJNS3_IJS6_NS4_ILi0EEEEEEEEEEElEEC2ERKSC_RKl) ;  /* 0xffffceb000007944 */ /* 0x000fea0003c3ffff */
[----:B-1----:R-:W2:Y:S01]  /*9e70*/  LDL.64 R6, [R1+0x168] ;  /* 0x0001680001067983 */ /* 0x002ea20000100a00 */
[----:B------:R-:W-:Y:S02]  /*9e80*/  MOV R16, 0x9ec0 ;  /* 0x00009ec000107802 */ /* 0x000fe40000000f00 */
[----:B--2---:R-:W-:-:S04]  /*9e90*/  LEA R10, P1, R6, R112, 0x1 ;  /* 0x00000070060a7211 */ /* 0x004fc800078208ff */
[----:B------:R-:W-:-:S04]  /*9ea0*/  LEA.HI.X R15, R6, R113, R7, 0x1, P1 ;  /* 0x00000071060f7211 */ /* 0x000fc800008f0c07 */
[----:B------:R-:W-:Y:S05]  /*9eb0*/  CALL.REL.NOINC `($_ZN7cutlass13device_kernelIN5flash19enable_sm80_to_sm89INS1_16FlashAttnBwdSm80INS1_25CollectiveMainloopBwdSm80ILi2ELi2EN4cute5tupleIJNS5_1CILi64EEENS7_ILi128EEES8_EEENS_10bfloat16_tEfNS_4arch4Sm80ELb0ELb0ELb1ELb0ELb1ELb0ELb0ELb0ELi2ELi2ELi4ELi2ELb1EEENS1_24CollectiveEpilogueBwdGQAISA_fSD_Li256ELb0ELb1EEENS1_19SingleTileSchedulerILb0ELb0ELb0ELi128EEEEEEEEEvNT_6ParamsE$_ZN4cute8gmem_ptrIPKN7cutlass10bfloat16_tEECI1NS_12iter_adaptorIS4_S5_EEES4_) ;  /* 0xffffd2d000007944 */ /* 0x000fea0003c3ffff */
[----:B------:R1:W5:Y:S01]  /*9ec0*/  LDL.64 R6, [R1+0x168] ;  /* 0x0001680001067983 */ /* 0x0003620000100a00 */
[----:B------:R-:W-:-:S03]  /*9ed0*/  MOV R10, 0x9ef0 ;  /* 0x00009ef0000a7802 */ /* 0x000fc60000000f00 */
[----:B-1---5:R-:W-:Y:S05]  /*9ee0*/  CALL.REL.NOINC `($_ZN7cutlass13device_kernelIN5flash19enable_sm80_to_sm89INS1_16FlashAttnBwdSm80INS1_25CollectiveMainloopBwdSm80ILi2ELi2EN4cute5tupleIJNS5_1CILi64EEENS7_ILi128EEES8_EEENS_10bfloat16_tEfNS_4arch4Sm80ELb0ELb0ELb1ELb0ELb1ELb0ELb0ELb0ELi2ELi2ELi4ELi2ELb1EEENS1_24CollectiveEpilogueBwdGQAISA_fSD_Li256ELb0ELb1EEENS1_19SingleTileSchedulerILb0ELb0ELb0ELi128EEEEEEEEEvNT_6ParamsE$_ZN4cute3eso3ESOILb1ELb0EJNS_6LayoutINS_5tupleIJNS3_IJNS_1CILi8EEENS4_ILi1EEEEEEEEENS3_IJNS3_IJS6_NS4_ILi0EEEEEEEEEEENS_10ViewEngineINS_8gmem_ptrIPKN7cutlass10bfloat16_tEEEEEEEC2ERKSC_RKSK_) ;  /* 0xffffcd6000007944 */ /* 0x022fea0003c3ffff */
[----:B------:R2:W5:Y:S01]  /*9ef0*/  LDL.64 R10, [R1+0x168] ;  /* 0x00016800010a7983 */ /* 0x0005620000100a00 */
[----:B------:R-:W-:Y:S02]  /*9f00*/  MOV R16, RZ ;  /* 0x000000ff00107202 */ /* 0x000fe40000000f00 */
[----:B-1----:R-:W-:Y:S02]  /*9f10*/  MOV R8, 0x9f30 ;  /* 0x00009f3000087802 */ /* 0x002fe40000000f00 */
[----:B--2--5:R-:W-:Y:S05]  /*9f20*/  CALL.REL.NOINC `($_ZN7cutlass13device_kernelIN5flash19enable_sm80_to_sm89INS1_16FlashAttnBwdSm80INS1_25CollectiveMainloopBwdSm80ILi2ELi2EN4cute5tupleIJNS5_1CILi64EEENS7_ILi128EEES8_EEENS_10bfloat16_tEfNS_4arch4Sm80ELb0ELb0ELb1ELb0ELb1ELb0ELb0ELb0ELi2ELi2ELi4ELi2ELb1EEENS1_24CollectiveEpilogueBwdGQAISA_fSD_Li256ELb0ELb1EEENS1_19SingleTileSchedulerILb0ELb0ELb0ELi128EEEEEEEEEvNT_6ParamsE$_ZN4cute3eso3ESOILb1ELb0EJNS_10UnderscoreEiiEEC2ERKS2_RKiS7_) ;  /* 0xffffc75000007944 */ /* 0x024fea0003c3ffff */
[----:B-1----:R-:W2:Y:S01]  /*9f30*/  LDL R7, [R1+0x168] ;  /* 0x0001680001077983 */ /* 0x002ea20000100800 */
[----:B------:R-:W-:Y:S02]  /*9f40*/  MOV R8, 0x9f70 ;  /* 0x00009f7000087802 */ /* 0x000fe40000000f00 */
[----:B--2---:R-:W-:Y:S02]  /*9f50*/  SHF.L.U32 R7, R7, 0xb, RZ ;  /* 0x0000000b07077819 */ /* 0x004fe400000006ff */
[----:B------:R-:W-:Y:S05]  /*9f60*/  CALL.REL.NOINC `($_ZN7cutlass13device_kernelIN5flash19enable_sm80_to_sm89INS1_16FlashAttnBwdSm80INS1_25CollectiveMainloopBwdSm80ILi2ELi2EN4cute5tupleIJNS5_1CILi64EEENS7_ILi128EEES8_EEENS_10bfloat16_tEfNS_4arch4Sm80ELb0ELb0ELb1ELb0ELb1ELb0ELb0ELb0ELi2ELi2ELi4ELi2ELb1EEENS1_24CollectiveEpilogueBwdGQAISA_fSD_Li256ELb0ELb1EEENS1_19SingleTileSchedulerILb0ELb0ELb0ELi128EEEEEEEEEvNT_6ParamsE$_ZN4cute3eso3ESOILb1ELb0EJNS_6LayoutINS_5tupleIJNS3_IJNS_1CILi8EEENS4_ILi1EEEEEEEEENS3_IJNS3_IJS6_NS4_ILi0EEEEEEEEEEEiEEC2ERKSC_RKi) ;  /* 0xffffcd7000007944 */ /* 0x000fea0003c3ffff */
[----:B-1----:R-:W2:Y:S01]  /*9f70*/  LDL R7, [R1+0x168] ;  /* 0x0001680001077983 */ /* 0x002ea20000100800 */
[----:B------:R-:W-:Y:S01]  /*9f80*/  MOV R16, 0x9fb0 ;  /* 0x00009fb000107802 */ /* 0x000fe20000000f00 */
[----:B--2---:R-:W-:-:S04]  /*9f90*/  IMAD.WIDE R8, R7, 0x2, R22 ;  /* 0x0000000207087825 */ /* 0x004fc800078e0216 */
[----:B------:R-:W-:Y:S05]  /*9fa0*/  CALL.REL.NOINC `($_ZN7cutlass13device_kernelIN5flash19enable_sm80_to_sm89INS1_16FlashAttnBwdSm80INS1_25CollectiveMainloopBwdSm80ILi2ELi2EN4cute5tupleIJNS5_1CILi64EEENS7_ILi128EEES8_EEENS_10bfloat16_tEfNS_4arch4Sm80ELb0ELb0ELb1ELb0ELb1ELb0ELb0ELb0ELi2ELi2ELi4ELi2ELb1EEENS1_24CollectiveEpilogueBwdGQAISA_fSD_Li256ELb0ELb1EEENS1_19SingleTileSchedulerILb0ELb0ELb0ELi128EEEEEEEEEvNT_6ParamsE$_ZN4cute8smem_ptrIPN7cutlass10bfloat16_tEECI1NS_12iter_adaptorIS3_S4_EEES3_) ;  /* 0xffffd2c000007944 */ /* 0x000fea0003c3ffff */
[----:B------:R1:W5:Y:S01]  /*9fb0*/  LDL.64 R6, [R1+0x168] ;  /* 0x0001680001067983 */ /* 0x0003620000100a00 */
[----:B------:R-:W-:-:S03]  /*9fc0*/  MOV R16, 0x9fe0 ;  /* 0x00009fe000107802 */ /* 0x000fc60000000f00 */
[----:B-1---5:R-:W-:Y:S05]  /*9fd0*/  CALL.REL.NOINC `($_ZN7cutlass13device_kernelIN5flash19enable_sm80_to_sm89INS1_16FlashAttnBwdSm80INS1_25CollectiveMainloopBwdSm80ILi2ELi2EN4cute5tupleIJNS5_1CILi64EEENS7_ILi128EEES8_EEENS_10bfloat16_tEfNS_4arch4Sm80ELb0ELb0ELb1ELb0ELb1ELb0ELb0ELb0ELi2ELi2ELi4ELi2ELb1EEENS1_24CollectiveEpilogueBwdGQAISA_fSD_Li256ELb0ELb1EEENS1_19SingleTileSchedulerILb0ELb0ELb0ELi128EEEEEEEEEvNT_6ParamsE$_ZN4cute3eso3ESOILb1ELb0EJNS_6LayoutINS_5tupleIJNS3_IJNS_1CILi8EEENS4_ILi1EEEEEEEEENS3_IJNS3_IJS6_NS4_ILi0EEEEEEEEEEENS_10ViewEngineINS_8smem_ptrIPN7cutlass10bfloat16_tEEEEEEEC2ERKSC_RKSJ_) ;  /* 0xffffccb000007944 */ /* 0x022fea0003c3ffff */
[----:B-1----:R1:W5:Y:S01]  /*9fe0*/  LDL.64 R8, [R1+0x168] ;  /* 0x0001680001087983 */ /* 0x0023620000100a00 */
[----:B------:R-:W-:-:S02]  /*9ff0*/  MOV R15, R11 ;  /* 0x0000000b000f7202 */ /* 0x000fc40000000f00 */
[----:B------:R-:W-:Y:S02]  /*a000*/  MOV R16, 0xa020 ;  /* 0x0000a02000107802 */ /* 0x000fe40000000f00 */
[----:B-1---5:R-:W-:Y:S05]  /*a010*/  CALL.REL.NOINC `($_ZN7cutlass13device_kernelIN5flash19enable_sm80_to_sm89INS1_16FlashAttnBwdSm80INS1_25CollectiveMainloopBwdSm80ILi2ELi2EN4cute5tupleIJNS5_1CILi64EEENS7_ILi128EEES8_EEENS_10bfloat16_tEfNS_4arch4Sm80ELb0ELb0ELb1ELb0ELb1ELb0ELb0ELb0ELi2ELi2ELi4ELi2ELb1EEENS1_24CollectiveEpilogueBwdGQAISA_fSD_Li256ELb0ELb1EEENS1_19SingleTileSchedulerILb0ELb0ELb0ELi128EEEEEEEEEvNT_6ParamsE$_ZN4cute8gmem_ptrIPKN7cutlass10bfloat16_tEECI1NS_12iter_adaptorIS4_S5_EEES4_) ;  /* 0xffffd17000007944 */ /* 0x022fea0003c3ffff */
[----:B------:R1:W5:Y:S01]  /*a020*/  LDL.64 R6, [R1+0x168] ;  /* 0x0001680001067983 */ /* 0x0003620000100a00 */
[----:B------:R-:W-:-:S03]  /*a030*/  MOV R16, 0xa050 ;  /* 0x0000a05000107802 */ /* 0x000fc60000000f00 */
[----:B-1---5:R-:W-:Y:S05]  /*a040*/  CALL.REL.NOINC `($_ZN7cutlass13device_kernelIN5flash19enable_sm80_to_sm89INS1_16FlashAttnBwdSm80INS1_25CollectiveMainloopBwdSm80ILi2ELi2EN4cute5tupleIJNS5_1CILi64EEENS7_ILi128EEES8_EEENS_10bfloat16_tEfNS_4arch4Sm80ELb0ELb0ELb1ELb0ELb1ELb0ELb0ELb0ELi2ELi2ELi4ELi2ELb1EEENS1_24CollectiveEpilogueBwdGQAISA_fSD_Li256ELb0ELb1EEENS1_19SingleTileSchedulerILb0ELb0ELb0ELi128EEEEEEEEEvNT_6ParamsE$_ZN4cute8gmem_ptrIPKN7cutlass9uint128_tEECI1NS_12iter_adaptorIS4_S5_EEES4_) ;  /* 0xffffd19000007944 */ /* 0x022fea0003c3ffff */
[----:B------:R1:W5:Y:S01]  /*a050*/  LDL.64 R6, [R1+0x168] ;  /* 0x0001680001067983 */ /* 0x0003620000100a00 */
[----:B------:R-:W-:-:S03]  /*a060*/  MOV R16, 0xa080 ;  /* 0x0000a08000107802 */ /* 0x000fc60000000f00 */
[----:B-1---5:R-:W-:Y:S05]  /*a070*/  CALL.REL.NOINC `($_ZN7cutlass13device_kernelIN5flash19enable_sm80_to_sm89INS1_16FlashAttnBwdSm80INS1_25CollectiveMainloopBwdSm80ILi2ELi2EN4cute5tupleIJNS5_1CILi64EEENS7_ILi128EEES8_EEENS_10bfloat16_tEfNS_4arch4Sm80ELb0ELb0ELb1ELb0ELb1ELb0ELb0ELb0ELi2ELi2ELi4ELi2ELb1EEENS1_24CollectiveEpilogueBwdGQAISA_fSD_Li256ELb0ELb1EEENS1_19SingleTileSchedulerILb0ELb0ELb0ELi128EEEEEEEEEvNT_6ParamsE$_ZN4cute3eso3ESOILb1ELb0EJNS_6LayoutINS_5tupleIJNS3_IJNS_1CILi1EEES5_EEEEEENS3_IJNS3_IJS5_NS4_ILi0EEEEEEEEEEENS_10ViewEngineINS_8gmem_ptrIPKN7cutlass9uint128_tEEEEEEEC2ERKSB_RKSJ_) ;  /* 0xffffca0000007944 */ /* 0x022fea0003c3ffff */
[----:B------:R2:W5:Y:S01]  /*a080*/  LDL.64 R116, [R1+0x168] ;  /* 0x0001680001747983 */ /* 0x0005620000100a00 */
[----:B------:R-:W-:-:S03]  /*a090*/  MOV R16, 0xa0b0 ;  /* 0x0000a0b000107802 */ /* 0x000fc60000000f00 */
[----:B-12--5:R-:W-:Y:S05]  /*a0a0*/  CALL.REL.NOINC `($_ZN7cutlass13device_kernelIN5flash19enable_sm80_to_sm89INS1_16FlashAttnBwdSm80INS1_25CollectiveMainloopBwdSm80ILi2ELi2EN4cute5tupleIJNS5_1CILi64EEENS7_ILi128EEES8_EEENS_10bfloat16_tEfNS_4arch4Sm80ELb0ELb0ELb1ELb0ELb1ELb0ELb0ELb0ELi2ELi2ELi4ELi2ELb1EEENS1_24CollectiveEpilogueBwdGQAISA_fSD_Li256ELb0ELb1EEENS1_19SingleTileSchedulerILb0ELb0ELb0ELi128EEEEEEEEEvNT_6ParamsE$_ZN4cute8smem_ptrIPN7cutlass10bfloat16_tEECI1NS_12iter_adaptorIS3_S4_EEES3_) ;  /* 0xffffd1c000007944 */ /* 0x026fea0003c3ffff */
[----:B------:R1:W5:Y:S01]  /*a0b0*/  LDL.64 R6, [R1+0x168] ;  /* 0x0001680001067983 */ /* 0x0003620000100a00 */
[----:B------:R-:W-:-:S03]  /*a0c0*/  MOV R10, 0xa0e0 ;  /* 0x0000a0e0000a7802 */ /* 0x000fc60000000f00 */
[----:B-1---5:R-:W-:Y:S05]  /*a0d0*/  CALL.REL.NOINC `($_ZN7cutlass13device_kernelIN5flash19enable_sm80_to_sm89INS1_16FlashAttnBwdSm80INS1_25CollectiveMainloopBwdSm80ILi2ELi2EN4cute5tupleIJNS5_1CILi64EEENS7_ILi128EEES8_EEENS_10bfloat16_tEfNS_4arch4Sm80ELb0ELb0ELb1ELb0ELb1ELb0ELb0ELb0ELi2ELi2ELi4ELi2ELb1EEENS1_24CollectiveEpilogueBwdGQAISA_fSD_Li256ELb0ELb1EEENS1_19SingleTileSchedulerILb0ELb0ELb0ELi128EEEEEEEEEvNT_6ParamsE$_ZN4cute8smem_ptrIPN7cutlass9uint128_tEECI1NS_12iter_adaptorIS3_S4_EEES3_) ;  /* 0xffffd1e000007944 */ /* 0x022fea0003c3ffff */
[----:B-1----:R1:W5:Y:S01]  /*a0e0*/  LDL.64 R6, [R1+0x168] ;  /* 0x0001680001067983 */ /* 0x0023620000100a00 */
[----:B------:R-:W-:-:S03]  /*a0f0*/  MOV R10, 0xa110 ;  /* 0x0000a110000a7802 */ /* 0x000fc60000000f00 */
[----:B-1---5:R-:W-:Y:S05]  /*a100*/  CALL.REL.NOINC `($_ZN7cutlass13device_kernelIN5flash19enable_sm80_to_sm89INS1_16FlashAttnBwdSm80INS1_25CollectiveMainloopBwdSm80ILi2ELi2EN4cute5tupleIJNS5_1CILi64EEENS7_ILi128EEES8_EEENS_10bfloat16_tEfNS_4arch4Sm80ELb0ELb0ELb1ELb0ELb1ELb0ELb0ELb0ELi2ELi2ELi4ELi2ELb1EEENS1_24CollectiveEpilogueBwdGQAISA_fSD_Li256ELb0ELb1EEENS1_19SingleTileSchedulerILb0ELb0ELb0ELi128EEEEEEEEEvNT_6ParamsE$_ZN4cute3eso3ESOILb1ELb0EJNS_6LayoutINS_5tupleIJNS3_IJNS_1CILi1EEES5_EEEEEENS3_IJNS3_IJS5_NS4_ILi0EEEEEEEEEEENS_10ViewEngineINS_8smem_ptrIPN7cutlass9uint128_tEEEEEEEC2ERKSB_RKSI_) ;  /* 0xffffc9c000007944 */ /* 0x022fea0003c3ffff */
[----:B-1----:R1:W5:Y:S01]  /*a110*/  LDL R6, [R1+0x168] ;  /* 0x0001680001067983 */ /* 0x0023620000100800 */
[----:B------:R-:W-:-:S03]  /*a120*/  MOV R8, 0xa140 ;  /* 0x0000a14000087802 */ /* 0x000fc60000000f00 */
[----:B-1---5:R-:W-:Y:S05]  /*a130*/  CALL.REL.NOINC `($_ZN7cutlass13device_kernelIN5flash19enable_sm80_to_sm89INS1_16FlashAttnBwdSm80INS1_25CollectiveMainloopBwdSm80ILi2ELi2EN4cute5tupleIJNS5_1CILi64EEENS7_ILi128EEES8_EEENS_10bfloat16_tEfNS_4arch4Sm80ELb0ELb0ELb1ELb0ELb1ELb0ELb0ELb0ELi2ELi2ELi4ELi2ELb1EEENS1_24CollectiveEpilogueBwdGQAISA_fSD_Li256ELb0ELb1EEENS1_19SingleTileSchedulerILb0ELb0ELb0ELi128EEEEEEEEEvNT_6ParamsE$_ZN73_INTERNAL_24fd9406_37_flash_bwd_hdim64_bf16_softcap_sm80_cu_3fbc093a_291824__cvta_generic_to_sharedEPKv) ;  /* 0xffffd20000007944 */ /* 0x022fea0003c3ffff */
[----:B------:R-:W-:Y:S01]  /*a140*/  ISETP.GE.OR P0, PT, R200, R21, P0 ;  /* 0x00000015c800720c */ /* 0x000fe20000706670 */
[----:B------:R-:W-:Y:S01]  /*a150*/  IMAD.MOV.U32 R10, RZ, RZ, 0x1 ;  /* 0x00000001ff0a7424 */ /* 0x000fe200078e00ff */
[----:B------:R-:W-:Y:S01]  /*a160*/  MOV R8, 0xa1e0 ;  /* 0x0000a1e000087802 */ /* 0x000fe20000000f00 */
[----:B------:R-:W-:-:S03]  /*a170*/  IMAD.MOV.U32 R7, RZ, RZ, 0x1 ;  /* 0x00000001ff077424 */ /* 0x000fc600078e00ff */
[----:B------:R1:W-:Y:S07]  /*a180*/  STL [R1+0x180], R10 ;  /* 0x0001800a01007387 */ /* 0x0003ee0000100800 */
[----:B------:R-:W-:Y:S01]  /*a190*/  @!PT LDS RZ, [RZ] ;  /* 0x00000000fffff984 */ /* 0x000fe20000000800 */
[----:B------:R-:W-:Y:S01]  /*a1a0*/  @!PT LDS RZ, [RZ] ;  /* 0x00000000fffff984 */ /* 0x000fe20000000800 */
[----:B------:R-:W-:Y:S01]  /*a1b0*/  @!PT LDS RZ, [RZ] ;  /* 0x00000000fffff984 */ /* 0x000fe20000000800 */
[----:B------:R1:W-:Y:S02]  /*a1c0*/  LDGSTS.E.BYPASS.LTC128B.128 [R6], [R116.64], !P0 ;  /* 0x0000000074067fae */ /* 0x0003e4000c101d44 */
[----:B-1----:R-:W-:Y:S05]  /*a1d0*/  CALL.REL.NOINC `($_ZN7cutlass13device_kernelIN5flash19enable_sm80_to_sm89INS1_16FlashAttnBwdSm80INS1_25CollectiveMainloopBwdSm80ILi2ELi2EN4cute5tupleIJNS5_1CILi64EEENS7_ILi128EEES8_EEENS_10bfloat16_tEfNS_4arch4Sm80ELb0ELb0ELb1ELb0ELb1ELb0ELb0ELb0ELi2ELi2ELi4ELi2ELb1EEENS1_24CollectiveEpilogueBwdGQAISA_fSD_Li256ELb0ELb1EEENS1_19SingleTileSchedulerILb0ELb0ELb0ELi128EEEEEEEEEvNT_6ParamsE$_ZN4cute3eso3ESOILb1ELb0EJNS_1CILi0EEEiS3_EEC2ERKS3_RKiS6_) ;  /* 0xffffc6a000007944 */ /* 0x002fea0003c3ffff */
[----:B-1----:R-:W2:Y:S01]  /*a1e0*/  LDL R7, [R1+0x168] ;  /* 0x0001680001077983 */ /* 0x002ea20000100800 */
[----:B------:R-:W-:Y:S01]  /*a1f0*/  IMAD.MOV.U32 R6, RZ, RZ, R4 ;  /* 0x000000ffff067224 */ /* 0x000fe200078e0004 */
[----:B------:R-:W-:Y:S02]  /*a200*/  MOV R16, 0xa230 ;  /* 0x0000a23000107802 */ /* 0x000fe40000000f00 */
[----:B--2---:R-:W-:-:S02]  /*a210*/  SHF.L.U32 R7, R7, 0x5, RZ ;  /* 0x0000000507077819 */ /* 0x004fc400000006ff */
[----:B------:R-:W-:Y:S05]  /*a220*/  CALL.REL.NOINC `($_ZN7cutlass13device_kernelIN5flash19enable_sm80_to_sm89INS1_16FlashAttnBwdSm80INS1_25CollectiveMainloopBwdSm80ILi2ELi2EN4cute5tupleIJNS5_1CILi64EEENS7_ILi128EEES8_EEENS_10bfloat16_tEfNS_4arch4Sm80ELb0ELb0ELb1ELb0ELb1ELb0ELb0ELb0ELi2ELi2ELi4ELi2ELb1EEENS1_24CollectiveEpilogueBwdGQAISA_fSD_Li256ELb0ELb1EEENS1_19SingleTileSchedulerILb0ELb0ELb0ELi128EEEEEEEEEvNT_6ParamsE$_ZN4cute5tupleIJiEEC2ERKi) ;  /* 0xffffce8000007944 */ /* 0x000fea0003c3ffff */
[----:B------:R1:W5:Y:S01]  /*a230*/  LDL R7, [R1+0x168] ;  /* 0x0001680001077983 */ /* 0x0003620000100800 */
[----:B------:R-:W-:-:S02]  /*a240*/  MOV R6, R20 ;  /* 0x0000001400067202 */ /* 0x000fc40000000f00 */
        /* <DEDUP_REMOVED lines=18> */
[----:B------:R-:W-:Y:S01]  /*a370*/  IMAD.MOV.U32 R16, RZ, RZ, 0x1 ;  /* 0x00000001ff107424 */ /* 0x000fe200078e00ff */
        /* <DEDUP_REMOVED lines=21> */
[----:B------:R-:W-:Y:S02]  /*a4d0*/  MOV R16, 0x1 ;  /* 0x0000000100107802 */ /* 0x000fe40000000f00 */
        /* <DEDUP_REMOVED lines=35> */
[----:B------:R-:W-:-:S05]  /*a710*/  IMAD.MOV.U32 R10, RZ, RZ, 0x1 ;  /* 0x00000001ff0a7424 */ /* 0x000fca00078e00ff */
[----:B------:R1:W-:Y:S04]  /*a720*/  STL [R1+0x180], R10 ;  /* 0x0001800a01007387 */ /* 0x0003e80000100800 */
[----:B------:R1:W5:Y:S01]  /*a730*/  LDL.64 R18, [R14+0x38] ;  /* 0x000038000e127983 */ /* 0x0003620000100a00 */
[----:B------:R-:W-:Y:S02]  /*a740*/  ISETP.GE.OR P0, PT, R200, R21, P0 ;  /* 0x00000015c800720c */ /* 0x000fe40000706670 */
[----:B------:R-:W-:-:S11]  /*a750*/  MOV R8, 0xa7b0 ;  /* 0x0000a7b000087802 */ /* 0x000fd60000000f00 */
[----:B------:R-:W-:Y:S01]  /*a760*/  @!PT LDS RZ, [RZ] ;  /* 0x00000000fffff984 */ /* 0x000fe20000000800 */
[----:B------:R-:W-:Y:S01]  /*a770*/  @!PT LDS RZ, [RZ] ;  /* 0x00000000fffff984 */ /* 0x000fe20000000800 */
[----:B------:R-:W-:Y:S01]  /*a780*/  @!PT LDS RZ, [RZ] ;  /* 0x00000000fffff984 */ /* 0x000fe20000000800 */
[----:B------:R1:W-:Y:S02]  /*a790*/  LDGSTS.E.BYPASS.LTC128B.128 [R6], [R22.64], !P0 ;  /* 0x0000000016067fae */ /* 0x0003e4000c101d44 */
[----:B-1---5:R-:W-:Y:S05]  /*a7a0*/  CALL.REL.NOINC `($_ZN7cutlass13device_kernelIN5flash19enable_sm80_to_sm89INS1_16FlashAttnBwdSm80INS1_25CollectiveMainloopBwdSm80ILi2ELi2EN4cute5tupleIJNS5_1CILi64EEENS7_ILi128EEES8_EEENS_10bfloat16_tEfNS_4arch4Sm80ELb0ELb0ELb1ELb0ELb1ELb0ELb0ELb0ELi2ELi2ELi4ELi2ELb1EEENS1_24CollectiveEpilogueBwdGQAISA_fSD_Li256ELb0ELb1EEENS1_19SingleTileSchedulerILb0ELb0ELb0ELi128EEEEEEEEEvNT_6ParamsE$_ZN4cute3eso3ESOILb1ELb0EJNS_10UnderscoreES2_iEEC2ERKS2_S5_RKi) ;  /* 0xffffbe5000007944 */ /* 0x022fea0003c3ffff */
[----:B------:R-:W2:Y:S01]  /*a7b0*/  LDL R7, [R1+0x168] ;  /* 0x0001680001077983 */ /* 0x000ea20000100800 */
[----:B------:R-:W-:Y:S02]  /*a7c0*/  MOV R8, 0xa7f0 ;  /* 0x0000a7f000087802 */ /* 0x000fe40000000f00 */
[----:B--2---:R-:W-:Y:S02]  /*a7d0*/  SHF.L.U32 R7, R7, 0x6, RZ ;  /* 0x0000000607077819 */ /* 0x004fe400000006ff */
[----:B-1----:R-:W-:Y:S05]  /*a7e0*/  CALL.REL.NOINC `($_ZN7cutlass13device_kernelIN5flash19enable_sm80_to_sm89INS1_16FlashAttnBwdSm80INS1_25CollectiveMainloopBwdSm80ILi2ELi2EN4cute5tupleIJNS5_1CILi64EEENS7_ILi128EEES8_EEENS_10bfloat16_tEfNS_4arch4Sm80ELb0ELb0ELb1ELb0ELb1ELb0ELb0ELb0ELi2ELi2ELi4ELi2ELb1EEENS1_24CollectiveEpilogueBwdGQAISA_fSD_Li256ELb0ELb1EEENS1_19SingleTileSchedulerILb0ELb0ELb0ELi128EEEEEEEEEvNT_6ParamsE$_ZN4cute3eso3ESOILb1ELb0EJNS_6LayoutINS_5tupleIJNS3_IJNS_1CILi4EEENS4_ILi1EEEEEES6_EEENS3_IJNS3_IJS6_NS4_ILi0EEEEEES9_EEEEEiEEC2ERKSC_RKi) ;  /* 0xffffc42000007944 */ /* 0x002fea0003c3ffff */
[----:B------:R-:W2:Y:S04]  /*a7f0*/  LD.E.64 R18, [R18.64+0x8] ;  /* 0x0000080412127980 */ /* 0x000ea8000c101b00 */
[----:B------:R-:W2:Y:S01]  /*a800*/  LDL R10, [R1+0x168] ;  /* 0x00016800010a7983 */ /* 0x000ea20000100800 */
[----:B-1----:R-:W-:Y:S02]  /*a810*/  MOV R6, R4 ;  /* 0x0000000400067202 */ /* 0x002fe40000000f00 */
[----:B------:R-:W-:Y:S01]  /*a820*/  MOV R16, 0xa850 ;  /* 0x0000a85000107802 */ /* 0x000fe20000000f00 */
[----:B--2---:R-:W-:-:S04]  /*a830*/  IMAD.WIDE R10, R10, 0x4, R18 ;  /* 0x000000040a0a7825 */ /* 0x004fc800078e0212 */
[----:B------:R-:W-:Y:S05]  /*a840*/  CALL.REL.NOINC `($_ZN7cutlass13device_kernelIN5flash19enable_sm80_to_sm89INS1_16FlashAttnBwdSm80INS1_25CollectiveMainloopBwdSm80ILi2ELi2EN4cute5tupleIJNS5_1CILi64EEENS7_ILi128EEES8_EEENS_10bfloat16_tEfNS_4arch4Sm80ELb0ELb0ELb1ELb0ELb1ELb0ELb0ELb0ELi2ELi2ELi4ELi2ELb1EEENS1_24CollectiveEpilogueBwdGQAISA_fSD_Li256ELb0ELb1EEENS1_19SingleTileSchedulerILb0ELb0ELb0ELi128EEEEEEEEEvNT_6ParamsE$_ZN4cute8gmem_ptrIPKfECI1NS_12iter_adaptorIS2_S3_EEES2_) ;  /* 0xffffc9e000007944 */ /* 0x000fea0003c3ffff */
[----:B-1----:R1:W5:Y:S01]  /*a850*/  LDL.64 R6, [R1+0x168] ;  /* 0x0001680001067983 */ /* 0x0023620000100a00 */
[----:B------:R-:W-:-:S03]  /*a860*/  MOV R10, 0xa880 ;  /* 0x0000a880000a7802 */ /* 0x000fc60000000f00 */
[----:B-1---5:R-:W-:Y:S05]  /*a870*/  CALL.REL.NOINC `($_ZN7cutlass13device_kernelIN5flash19enable_sm80_to_sm89INS1_16FlashAttnBwdSm80INS1_25CollectiveMainloopBwdSm80ILi2ELi2EN4cute5tupleIJNS5_1CILi64EEENS7_ILi128EEES8_EEENS_10bfloat16_tEfNS_4arch4Sm80ELb0ELb0ELb1ELb0ELb1ELb0ELb0ELb0ELi2ELi2ELi4ELi2ELb1EEENS1_24CollectiveEpilogueBwdGQAISA_fSD_Li256ELb0ELb1EEENS1_19SingleTileSchedulerILb0ELb0ELb0ELi128EEEEEEEEEvNT_6ParamsE$_ZN4cute3eso3ESOILb1ELb0EJNS_6LayoutINS_5tupleIJNS3_IJNS_1CILi4EEENS4_ILi1EEEEEES6_EEENS3_IJNS3_IJS6_NS4_ILi0EEEEEES9_EEEEENS_10ViewEngineINS_8gmem_ptrIPKfEEEEEEC2ERKSC_RKSI_) ;  /* 0xffffc31000007944 */ /* 0x022fea0003c3ffff */
[----:B------:R2:W5:Y:S04]  /*a880*/  LDL.64 R18, [R14+0x40] ;  /* 0x000040000e127983 */ /* 0x0005680000100a00 */
[----:B------:R2:W5:Y:S01]  /*a890*/  LDL.64 R10, [R1+0x168] ;  /* 0x00016800010a7983 */ /* 0x0005620000100a00 */
[----:B------:R-:W-:-:S02]  /*a8a0*/  MOV R17, UR6 ;  /* 0x0000000600117c02 */ /* 0x000fc40008000f00 */
[----:B-1----:R-:W-:Y:S02]  /*a8b0*/  MOV R8, 0xa8d0 ;  /* 0x0000a8d000087802 */ /* 0x002fe40000000f00 */
[----:B--2--5:R-:W-:Y:S05]  /*a8c0*/  CALL.REL.NOINC `($_ZN7cutlass13device_kernelIN5flash19enable_sm80_to_sm89INS1_16FlashAttnBwdSm80INS1_25CollectiveMainloopBwdSm80ILi2ELi2EN4cute5tupleIJNS5_1CILi64EEENS7_ILi128EEES8_EEENS_10bfloat16_tEfNS_4arch4Sm80ELb0ELb0ELb1ELb0ELb1ELb0ELb0ELb0ELi2ELi2ELi4ELi2ELb1EEENS1_24CollectiveEpilogueBwdGQAISA_fSD_Li256ELb0ELb1EEENS1_19SingleTileSchedulerILb0ELb0ELb0ELi128EEEEEEEEEvNT_6ParamsE$_ZN4cute3eso3ESOILb1ELb0EJNS_10UnderscoreES2_iEEC2ERKS2_S5_RKi) ;  /* 0xffffbd3000007944 */ /* 0x024fea0003c3ffff */
[----:B------:R-:W2:Y:S01]  /*a8d0*/  LDL R7, [R1+0x168] ;  /* 0x0001680001077983 */ /* 0x000ea20000100800 */
[----:B------:R-:W-:Y:S02]  /*a8e0*/  MOV R8, 0xa910 ;  /* 0x0000a91000087802 */ /* 0x000fe40000000f00 */
[----:B--2---:R-:W-:Y:S02]  /*a8f0*/  SHF.L.U32 R7, R7, 0x6, RZ ;  /* 0x0000000607077819 */ /* 0x004fe400000006ff */
[----:B-1----:R-:W-:Y:S05]  /*a900*/  CALL.REL.NOINC `($_ZN7cutlass13device_kernelIN5flash19enable_sm80_to_sm89INS1_16FlashAttnBwdSm80INS1_25CollectiveMainloopBwdSm80ILi2ELi2EN4cute5tupleIJNS5_1CILi64EEENS7_ILi128EEES8_EEENS_10bfloat16_tEfNS_4arch4Sm80ELb0ELb0ELb1ELb0ELb1ELb0ELb0ELb0ELi2ELi2ELi4ELi2ELb1EEENS1_24CollectiveEpilogueBwdGQAISA_fSD_Li256ELb0ELb1EEENS1_19SingleTileSchedulerILb0ELb0ELb0ELi128EEEEEEEEEvNT_6ParamsE$_ZN4cute3eso3ESOILb1ELb0EJNS_6LayoutINS_5tupleIJNS3_IJNS_1CILi4EEENS4_ILi1EEEEEES6_EEENS3_IJNS3_IJS6_NS4_ILi0EEEEEES9_EEEEEiEEC2ERKSC_RKi) ;  /* 0xffffc30000007944 */ /* 0x002fea0003c3ffff */
[----:B------:R-:W2:Y:S04]  /*a910*/  LD.E.64 R18, [R18.64] ;  /* 0x0000000412127980 */ /* 0x000ea8000c101b00 */
[----:B------:R-:W2:Y:S01]  /*a920*/  LDL R8, [R1+0x168] ;  /* 0x0001680001087983 */ /* 0x000ea20000100800 */
[----:B-1----:R-:W-:Y:S02]  /*a930*/  MOV R6, R4 ;  /* 0x0000000400067202 */ /* 0x002fe40000000f00 */
[----:B------:R-:W-:Y:S01]  /*a940*/  MOV R16, 0xa970 ;  /* 0x0000a97000107802 */ /* 0x000fe20000000f00 */
[----:B--2---:R-:W-:-:S04]  /*a950*/  IMAD.WIDE R8, R8, 0x4, R18 ;  /* 0x0000000408087825 */ /* 0x004fc800078e0212 */
[----:B------:R-:W-:Y:S05]  /*a960*/  CALL.REL.NOINC `($_ZN7cutlass13device_kernelIN5flash19enable_sm80_to_sm89INS1_16FlashAttnBwdSm80INS1_25CollectiveMainloopBwdSm80ILi2ELi2EN4cute5tupleIJNS5_1CILi64EEENS7_ILi128EEES8_EEENS_10bfloat16_tEfNS_4arch4Sm80ELb0ELb0ELb1ELb0ELb1ELb0ELb0ELb0ELi2ELi2ELi4ELi2ELb1EEENS1_24CollectiveEpilogueBwdGQAISA_fSD_Li256ELb0ELb1EEENS1_19SingleTileSchedulerILb0ELb0ELb0ELi128EEEEEEEEEvNT_6ParamsE$_ZN4cute8smem_ptrIPfECI1NS_12iter_adaptorIS1_S2_EEES1_) ;  /* 0xffffc99000007944 */ /* 0x000fea0003c3ffff */
[----:B-1----:R1:W5:Y:S01]  /*a970*/  LDL.64 R6, [R1+0x168] ;  /* 0x0001680001067983 */ /* 0x0023620000100a00 */
[----:B------:R-:W-:-:S03]  /*a980*/  MOV R16, 0xa9a0 ;  /* 0x0000a9a000107802 */ /* 0x000fc60000000f00 */
[----:B-1---5:R-:W-:Y:S05]  /*a990*/  CALL.REL.NOINC `($_ZN7cutlass13device_kernelIN5flash19enable_sm80_to_sm89INS1_16FlashAttnBwdSm80INS1_25CollectiveMainloopBwdSm80ILi2ELi2EN4cute5tupleIJNS5_1CILi64EEENS7_ILi128EEES8_EEENS_10bfloat16_tEfNS_4arch4Sm80ELb0ELb0ELb1ELb0ELb1ELb0ELb0ELb0ELi2ELi2ELi4ELi2ELb1EEENS1_24CollectiveEpilogueBwdGQAISA_fSD_Li256ELb0ELb1EEENS1_19SingleTileSchedulerILb0ELb0ELb0ELi128EEEEEEEEEvNT_6ParamsE$_ZN4cute3eso3ESOILb1ELb0EJNS_6LayoutINS_5tupleIJNS3_IJNS_1CILi4EEENS4_ILi1EEEEEES6_EEENS3_IJNS3_IJS6_NS4_ILi0EEEEEES9_EEEEENS_10ViewEngineINS_8smem_ptrIPfEEEEEEC2ERKSC_RKSH_) ;  /* 0xffffc23000007944 */ /* 0x022fea0003c3ffff */
[----:B------:R2:W5:Y:S04]  /*a9a0*/  LDL.64 R18, [R14+0x48] ;  /* 0x000048000e127983 */ /* 0x0005680000100a00 */
[----:B-1----:R2:W5:Y:S01]  /*a9b0*/  LDL.64 R8, [R1+0x168] ;  /* 0x0001680001087983 */ /* 0x0025620000100a00 */
[----:B------:R-:W-:-:S02]  /*a9c0*/  MOV R7, RZ ;  /* 0x000000ff00077202 */ /* 0x000fc40000000f00 */
[----:B------:R-:W-:Y:S02]  /*a9d0*/  MOV R16, 0xa9f0 ;  /* 0x0000a9f000107802 */ /* 0x000fe40000000f00 */
[----:B--2--5:R-:W-:Y:S05]  /*a9e0*/  CALL.REL.NOINC `($_ZN7cutlass13device_kernelIN5flash19enable_sm80_to_sm89INS1_16FlashAttnBwdSm80INS1_25CollectiveMainloopBwdSm80ILi2ELi2EN4cute5tupleIJNS5_1CILi64EEENS7_ILi128EEES8_EEENS_10bfloat16_tEfNS_4arch4Sm80ELb0ELb0ELb1ELb0ELb1ELb0ELb0ELb0ELi2ELi2ELi4ELi2ELb1EEENS1_24CollectiveEpilogueBwdGQAISA_fSD_Li256ELb0ELb1EEENS1_19SingleTileSchedulerILb0ELb0ELb0ELi128EEEEEEEEEvNT_6ParamsE$_ZN4cute3eso3ESOILb1ELb0EJNS_1CILi0EEEiEEC2ERKS3_RKi) ;  /* 0xffffbe5000007944 */ /* 0x024fea0003c3ffff */
[----:B-1----:R1:W5:Y:S01]  /*a9f0*/  LD.E R7, [R18.64] ;  /* 0x0000000412077980 */ /* 0x002362000c101900 */
[----:B------:R-:W-:-:S03]  /*aa00*/  MOV R20, 0xaa20 ;  /* 0x0000aa2000147802 */ /* 0x000fc60000000f00 */
[----:B-1---5:R-:W-:Y:S05]  /*aa10*/  CALL.REL.NOINC `($_ZN7cutlass13device_kernelIN5flash19enable_sm80_to_sm89INS1_16FlashAttnBwdSm80INS1_25CollectiveMainloopBwdSm80ILi2ELi2EN4cute5tupleIJNS5_1CILi64EEENS7_ILi128EEES8_EEENS_10bfloat16_tEfNS_4arch4Sm80ELb0ELb0ELb1ELb0ELb1ELb0ELb0ELb0ELi2ELi2ELi4ELi2ELb1EEENS1_24CollectiveEpilogueBwdGQAISA_fSD_Li256ELb0ELb1EEENS1_19SingleTileSchedulerILb0ELb0ELb0ELi128EEEEEEEEEvNT_6ParamsE$_ZZN4cuteplIJiEJNS_1CILi0EEEEEEDaRKNS_15ArithmeticTupleIJDpT_EEERKNS3_IJDpT0_EEEENKUlDpRKT_E_clIJiEEEDaSH_) ;  /* 0xffffebb000007944 */ /* 0x022fea0003c3ffff */
[----:B-----5:R-:W-:Y:S01]  /*aa20*/  ISETP.GT.AND P0, PT, R6, 0x3f, PT ;  /* 0x0000003f0600780c */ /* 0x020fe20003f04270 */
[----:B------:R-:W-:Y:S01]  /*aa30*/  IMAD.MOV.U32 R6, RZ, RZ, R12 ;  /* 0x000000ffff067224 */ /* 0x000fe200078e000c */
[----:B------:R-:W-:-:S11]  /*aa40*/  MOV R7, 0x0 ;  /* 0x0000000000077802 */ /* 0x000fd60000000f00 */
[----:B------:R-:W-:Y:S05]  /*aa50*/  @P0 RET.REL.NODEC R6 `(_ZN7cutlass13device_kernelIN5flash19enable_sm80_to_sm89INS1_16FlashAttnBwdSm80INS1_25CollectiveMainloopBwdSm80ILi2ELi2EN4cute5tupleIJNS5_1CILi64EEENS7_ILi128EEES8_EEENS_10bfloat16_tEfNS_4arch4Sm80ELb0ELb0ELb1ELb0ELb1ELb0ELb0ELb0ELi2ELi2ELi4ELi2ELb1EEENS1_24CollectiveEpilogueBwdGQAISA_fSD_Li256ELb0ELb1EEENS1_19SingleTileSchedulerILb0ELb0ELb0ELi128EEEEEEEEEvNT_6ParamsE) ;  /* 0xffff55a006000950 */ /* 0x000fea0003c3ffff */
[----:B------:R-:W5:Y:S01]  /*aa60*/  LDL.64 R14, [R14+0x50] ;  /* 0x000050000e0e7983 */ /* 0x000f620000100a00 */
[----:B------:R-:W-:Y:S02]  /*aa70*/  MOV R7, RZ ;  /* 0x000000ff00077202 */ /* 0x000fe40000000f00 */
[----:B------:R-:W-:Y:S02]  /*aa80*/  MOV R16, 0xaaa0 ;  /* 0x0000aaa000107802 */ /* 0x000fe40000000f00 */
[----:B-1---5:R-:W-:Y:S05]  /*aa90*/  CALL.REL.NOINC `($_ZN7cutlass13device_kernelIN5flash19enable_sm80_to_sm89INS1_16FlashAttnBwdSm80INS1_25CollectiveMainloopBwdSm80ILi2ELi2EN4cute5tupleIJNS5_1CILi64EEENS7_ILi128EEES8_EEENS_10bfloat16_tEfNS_4arch4Sm80ELb0ELb0ELb1ELb0ELb1ELb0ELb0ELb0ELi2ELi2ELi4ELi2ELb1EEENS1_24CollectiveEpilogueBwdGQAISA_fSD_Li256ELb0ELb1EEENS1_19SingleTileSchedulerILb0ELb0ELb0ELi128EEEEEEEEEvNT_6ParamsE$_ZN4cute3eso3ESOILb1ELb0EJNS_10UnderscoreEiEEC2ERKS2_RKi) ;  /* 0xffffbba000007944 */ /* 0x022fea0003c3ffff */
[----:B-1----:R-:W-:Y:S02]  /*aaa0*/  MOV R6, R13 ;  /* 0x0000000d00067202 */ /* 0x002fe40000000f00 */
[----:B------:R-:W-:Y:S02]  /*aab0*/  MOV R16, 0xaad0 ;  /* 0x0000aad000107802 */ /* 0x000fe40000000f00 */
[----:B------:R-:W-:Y:S05]  /*aac0*/  CALL.REL.NOINC `($_ZN7cutlass13device_kernelIN5flash19enable_sm80_to_sm89INS1_16FlashAttnBwdSm80INS1_25CollectiveMainloopBwdSm80ILi2ELi2EN4cute5tupleIJNS5_1CILi64EEENS7_ILi128EEES8_EEENS_10bfloat16_tEfNS_4arch4Sm80ELb0ELb0ELb1ELb0ELb1ELb0ELb0ELb0ELi2ELi2ELi4ELi2ELb1EEENS1_24CollectiveEpilogueBwdGQAISA_fSD_Li256ELb0ELb1EEENS1_19SingleTileSchedulerILb0ELb0ELb0ELi128EEEEEEEEEvNT_6ParamsE$_ZN4cute8gmem_ptrIPKfECI1NS_12iter_adaptorIS2_S3_EEES2_) ;  /* 0xffffc76000007944 */ /* 0x000fea0003c3ffff */
[----:B-1----:R1:W5:Y:S01]  /*aad0*/  LDL.64 R6, [R1+0x160] ;  /* 0x0001600001067983 */ /* 0x0023620000100a00 */
[----:B------:R-:W-:-:S03]  /*aae0*/  MOV R16, 0xab00 ;  /* 0x0000ab0000107802 */ /* 0x000fc60000000f00 */
[----:B-1---5:R-:W-:Y:S05]  /*aaf0*/  CALL.REL.NOINC `($_ZN7cutlass13device_kernelIN5flash19enable_sm80_to_sm89INS1_16FlashAttnBwdSm80INS1_25CollectiveMainloopBwdSm80ILi2ELi2EN4cute5tupleIJNS5_1CILi64EEENS7_ILi128EEES8_EEENS_10bfloat16_tEfNS_4arch4Sm80ELb0ELb0ELb1ELb0ELb1ELb0ELb0ELb0ELi2ELi2ELi4ELi2ELb1EEENS1_24CollectiveEpilogueBwdGQAISA_fSD_Li256ELb0ELb1EEENS1_19SingleTileSchedulerILb0ELb0ELb0ELi128EEEEEEEEEvNT_6ParamsE$_ZN4cute3eso3ESOILb1ELb0EJNS_6LayoutINS_5tupleIJNS3_IJNS_1CILi4EEENS4_ILi1EEEEEEEEENS3_IJNS3_IJS6_NS4_ILi0EEEEEEEEEEENS_10ViewEngineINS_8gmem_ptrIPKfEEEEEEC2ERKSC_RKSI_) ;  /* 0xffffc01000007944 */ /* 0x022fea0003c3ffff */
[----:B-1----:R1:W5:Y:S01]  /*ab00*/  LDL.64 R10, [R1+0x160] ;  /* 0x00016000010a7983 */ /* 0x0023620000100a00 */
[----:B------:R-:W-:Y:S02]  /*ab10*/  MOV R7, RZ ;  /* 0x000000ff00077202 */ /* 0x000fe40000000f00 */
[----:B------:R-:W-:Y:S02]  /*ab20*/  MOV R16, 0xab40 ;  /* 0x0000ab4000107802 */ /* 0x000fe40000000f00 */
[----:B-1---5:R-:W-:Y:S05]  /*ab30*/  CALL.REL.NOINC `($_ZN7cutlass13device_kernelIN5flash19enable_sm80_to_sm89INS1_16FlashAttnBwdSm80INS1_25CollectiveMainloopBwdSm80ILi2ELi2EN4cute5tupleIJNS5_1CILi64EEENS7_ILi128EEES8_EEENS_10bfloat16_tEfNS_4arch4Sm80ELb0ELb0ELb1ELb0ELb1ELb0ELb0ELb0ELi2ELi2ELi4ELi2ELb1EEENS1_24CollectiveEpilogueBwdGQAISA_fSD_Li256ELb0ELb1EEENS1_19SingleTileSchedulerILb0ELb0ELb0ELi128EEEEEEEEEvNT_6ParamsE$_ZN4cute3eso3ESOILb1ELb0EJNS_10UnderscoreEiEEC2ERKS2_RKi) ;  /* 0xffffbb0000007944 */ /* 0x022fea0003c3ffff */
[----:B-1----:R-:W-:Y:S02]  /*ab40*/  MOV R6, R13 ;  /* 0x0000000d00067202 */ /* 0x002fe40000000f00 */
[----:B------:R-:W-:-:S02]  /*ab50*/  MOV R16, 0xab70 ;  /* 0x0000ab7000107802 */ /* 0x000fc40000000f00 */
[----:B------:R-:W-:Y:S05]  /*ab60*/  CALL.REL.NOINC `($_ZN7cutlass13device_kernelIN5flash19enable_sm80_to_sm89INS1_16FlashAttnBwdSm80INS1_25CollectiveMainloopBwdSm80ILi2ELi2EN4cute5tupleIJNS5_1CILi64EEENS7_ILi128EEES8_EEENS_10bfloat16_tEfNS_4arch4Sm80ELb0ELb0ELb1ELb0ELb1ELb0ELb0ELb0ELi2ELi2ELi4ELi2ELb1EEENS1_24CollectiveEpilogueBwdGQAISA_fSD_Li256ELb0ELb1EEENS1_19SingleTileSchedulerILb0ELb0ELb0ELi128EEEEEEEEEvNT_6ParamsE$_ZN4cute8smem_ptrIPfECI1NS_12iter_adaptorIS1_S2_EEES1_) ;  /* 0xffffc79000007944 */ /* 0x000fea0003c3ffff */
[----:B-1----:R1:W5:Y:S01]  /*ab70*/  LDL.64 R6, [R1+0x160] ;  /* 0x0001600001067983 */ /* 0x0023620000100a00 */
[----:B------:R-:W-:-:S03]  /*ab80*/  MOV R16, 0xaba0 ;  /* 0x0000aba000107802 */ /* 0x000fc60000000f00 */
[----:B-1---5:R-:W-:Y:S05]  /*ab90*/  CALL.REL.NOINC `($_ZN7cutlass13device_kernelIN5flash19enable_sm80_to_sm89INS1_16FlashAttnBwdSm80INS1_25CollectiveMainloopBwdSm80ILi2ELi2EN4cute5tupleIJNS5_1CILi64EEENS7_ILi128EEES8_EEENS_10bfloat16_tEfNS_4arch4Sm80ELb0ELb0ELb1ELb0ELb1ELb0ELb0ELb0ELi2ELi2ELi4ELi2ELb1EEENS1_24CollectiveEpilogueBwdGQAISA_fSD_Li256ELb0ELb1EEENS1_19SingleTileSchedulerILb0ELb0ELb0ELi128EEEEEEEEEvNT_6ParamsE$_ZN4cute3eso3ESOILb1ELb0EJNS_6LayoutINS_5tupleIJNS3_IJNS_1CILi4EEENS4_ILi1EEEEEEEEENS3_IJNS3_IJS6_NS4_ILi0EEEEEEEEEEENS_10ViewEngineINS_8smem_ptrIPfEEEEEEC2ERKSC_RKSH_) ;  /* 0xffffbfb000007944 */ /* 0x022fea0003c3ffff */
[----:B-1----:R1:W5:Y:S01]  /*aba0*/  LDL.64 R8, [R1+0x160] ;  /* 0x0001600001087983 */ /* 0x0023620000100a00 */
[----:B------:R-:W-:-:S02]  /*abb0*/  MOV R6, R4 ;  /* 0x0000000400067202 */ /* 0x000fc40000000f00 */
[----:B------:R-:W-:Y:S02]  /*abc0*/  MOV R16, 0xabe0 ;  /* 0x0000abe000107802 */ /* 0x000fe40000000f00 */
[----:B-1---5:R-:W-:Y:S05]  /*abd0*/  CALL.REL.NOINC `($_ZN7cutlass13device_kernelIN5flash19enable_sm80_to_sm89INS1_16FlashAttnBwdSm80INS1_25CollectiveMainloopBwdSm80ILi2ELi2EN4cute5tupleIJNS5_1CILi64EEENS7_ILi128EEES8_EEENS_10bfloat16_tEfNS_4arch4Sm80ELb0ELb0ELb1ELb0ELb1ELb0ELb0ELb0ELi2ELi2ELi4ELi2ELb1EEENS1_24CollectiveEpilogueBwdGQAISA_fSD_Li256ELb0ELb1EEENS1_19SingleTileSchedulerILb0ELb0ELb0ELi128EEEEEEEEEvNT_6ParamsE$_ZN4cute8gmem_ptrIPKfECI1NS_12iter_adaptorIS2_S3_EEES2_) ;  /* 0xffffc65000007944 */ /* 0x022fea0003c3ffff */
[----:B-1----:R1:W5:Y:S01]  /*abe0*/  LDL.64 R6, [R1+0x168] ;  /* 0x0001680001067983 */ /* 0x0023620000100a00 */
[----:B------:R-:W-:-:S03]  /*abf0*/  MOV R16, 0xac10 ;  /* 0x0000ac1000107802 */ /* 0x000fc60000000f00 */
[----:B-1---5:R-:W-:Y:S05]  /*ac00*/  CALL.REL.NOINC `($_ZN7cutlass13device_kernelIN5flash19enable_sm80_to_sm89INS1_16FlashAttnBwdSm80INS1_25CollectiveMainloopBwdSm80ILi2ELi2EN4cute5tupleIJNS5_1CILi64EEENS7_ILi128EEES8_EEENS_10bfloat16_tEfNS_4arch4Sm80ELb0ELb0ELb1ELb0ELb1ELb0ELb0ELb0ELi2ELi2ELi4ELi2ELb1EEENS1_24CollectiveEpilogueBwdGQAISA_fSD_Li256ELb0ELb1EEENS1_19SingleTileSchedulerILb0ELb0ELb0ELi128EEEEEEEEEvNT_6ParamsE$_ZN4cute8gmem_ptrIPKN7cutlass9uint128_tEECI1NS_12iter_adaptorIS4_S5_EEES4_) ;  /* 0xffffc5d000007944 */ /* 0x022fea0003c3ffff */
[----:B------:R1:W5:Y:S01]  /*ac10*/  LDL.64 R6, [R1+0x168] ;  /* 0x0001680001067983 */ /* 0x0003620000100a00 */
[----:B------:R-:W-:-:S03]  /*ac20*/  MOV R16, 0xac40 ;  /* 0x0000ac4000107802 */ /* 0x000fc60000000f00 */
[----:B-1---5:R-:W-:Y:S05]  /*ac30*/  CALL.REL.NOINC `($_ZN7cutlass13device_kernelIN5flash19enable_sm80_to_sm89INS1_16FlashAttnBwdSm80INS1_25CollectiveMainloopBwdSm80ILi2ELi2EN4cute5tupleIJNS5_1CILi64EEENS7_ILi128EEES8_EEENS_10bfloat16_tEfNS_4arch4Sm80ELb0ELb0ELb1ELb0ELb1ELb0ELb0ELb0ELi2ELi2ELi4ELi2ELb1EEENS1_24CollectiveEpilogueBwdGQAISA_fSD_Li256ELb0ELb1EEENS1_19SingleTileSchedulerILb0ELb0ELb0ELi128EEEEEEEEEvNT_6ParamsE$_ZN4cute3eso3ESOILb1ELb0EJNS_6LayoutINS_5tupleIJNS3_IJNS_1CILi1EEES5_EEEEEENS3_IJNS3_IJS5_NS4_ILi0EEEEEEEEEEENS_10ViewEngineINS_8gmem_ptrIPKN7cutlass9uint128_tEEEEEEEC2ERKSB_RKSJ_) ;  /* 0xffffbe4000007944 */ /* 0x022fea0003c3ffff */
[----:B------:R2:W5:Y:S01]  /*ac40*/  LDL.64 R20, [R1+0x168] ;  /* 0x0001680001147983 */ /* 0x0005620000100a00 */
[----:B-1----:R-:W-:Y:S02]  /*ac50*/  MOV R6, R4 ;  /* 0x0000000400067202 */ /* 0x002fe40000000f00 */
[----:B------:R-:W-:Y:S02]  /*ac60*/  MOV R16, 0xac80 ;  /* 0x0000ac8000107802 */ /* 0x000fe40000000f00 */
[----:B--2--5:R-:W-:Y:S05]  /*ac70*/  CALL.REL.NOINC `($_ZN7cutlass13device_kernelIN5flash19enable_sm80_to_sm89INS1_16FlashAttnBwdSm80INS1_25CollectiveMainloopBwdSm80ILi2ELi2EN4cute5tupleIJNS5_1CILi64EEENS7_ILi128EEES8_EEENS_10bfloat16_tEfNS_4arch4Sm80ELb0ELb0ELb1ELb0ELb1ELb0ELb0ELb0ELi2ELi2ELi4ELi2ELb1EEENS1_24CollectiveEpilogueBwdGQAISA_fSD_Li256ELb0ELb1EEENS1_19SingleTileSchedulerILb0ELb0ELb0ELi128EEEEEEEEEvNT_6ParamsE$_ZN4cute8smem_ptrIPfECI1NS_12iter_adaptorIS1_S2_EEES1_) ;  /* 0xffffc68000007944 */ /* 0x024fea0003c3ffff */
[----:B-1----:R1:W5:Y:S01]  /*ac80*/  LDL.64 R6, [R1+0x168] ;  /* 0x0001680001067983 */ /* 0x0023620000100a00 */
        /* <DEDUP_REMOVED lines=8> */
[----:B------:R-:W2:Y:S01]  /*ad10*/  LD.E.U8 R14, [R14.64] ;  /* 0x000000040e0e7980 */ /* 0x000ea2000c101100 */
[----:B------:R-:W-:Y:S02]  /*ad20*/  MOV R13, 0x0 ;  /* 0x00000000000d7802 */ /* 0x000fe40000000f00 */
[----:B--2---:R-:W-:-:S13]  /*ad30*/  ISETP.NE.AND P0, PT, R14, RZ, PT ;  /* 0x000000ff0e00720c */ /* 0x004fda0003f05270 */
[----:B------:R-:W-:Y:S01]  /*ad40*/  @!PT LDS RZ, [RZ] ;  /* 0x00000000fffff984 */ /* 0x000fe20000000800 */
[----:B------:R-:W-:Y:S01]  /*ad50*/  @!PT LDS RZ, [RZ] ;  /* 0x00000000fffff984 */ /* 0x000fe20000000800 */
[----:B------:R-:W-:Y:S01]  /*ad60*/  @!PT LDS RZ, [RZ] ;  /* 0x00000000fffff984 */ /* 0x000fe20000000800 */
[----:B------:R1:W-:Y:S01]  /*ad70*/  LDGSTS.E.BYPASS.LTC128B.128 [R6], [R20.64], P0 ;  /* 0x0000000014067fae */ /* 0x0003e20008101d44 */
[----:B------:R-:W-:Y:S05]  /*ad80*/  RET.REL.NODEC R12 `(_ZN7cutlass13device_kernelIN5flash19enable_sm80_to_sm89INS1_16FlashAttnBwdSm80INS1_25CollectiveMainloopBwdSm80ILi2ELi2EN4cute5tupleIJNS5_1CILi64EEENS7_ILi128EEES8_EEENS_10bfloat16_tEfNS_4arch4Sm80ELb0ELb0ELb1ELb0ELb1ELb0ELb0ELb0ELi2ELi2ELi4ELi2ELb1EEENS1_24CollectiveEpilogueBwdGQAISA_fSD_Li256ELb0ELb1EEENS1_19SingleTileSchedulerILb0ELb0ELb0ELi128EEEEEEEEEvNT_6ParamsE) ;  /* 0xffff52700c007950 */ /* 0x000fea0003c3ffff */
        .type           $_ZN7cutlass13device_kernelIN5flash19enable_sm80_to_sm89INS1_16FlashAttnBwdSm80INS1_25CollectiveMainloopBwdSm80ILi2ELi2EN4cute5tupleIJNS5_1CILi64EEENS7_ILi128EEES8_EEENS_10bfloat16_tEfNS_4arch4Sm80ELb0ELb0ELb1ELb0ELb1ELb0ELb0ELb0ELi2ELi2ELi4ELi2ELb1EEENS1_24CollectiveEpilogueBwdGQAISA_fSD_Li256ELb0ELb1EEENS1_19SingleTileSchedulerILb0ELb0ELb0ELi128EEEEEEEEEvNT_6ParamsE$_ZZN5flash25CollectiveMainloopBwdSm80ILi2ELi2EN4cute5tupleIJNS1_1CILi64EEENS3_ILi128EEES4_EEEN7cutlass10bfloat16_tEfNS7_4arch4Sm80ELb0ELb0ELb1ELb0ELb1ELb0ELb0ELb0ELi2ELi2ELi4ELi2ELb1EE3mmaINS_16FlashAttnBwdSm80ISB_NS_24CollectiveEpilogueBwdGQAIS6_fSA_Li256ELb0ELb1EEENS_19SingleTileSchedulerILb0ELb0ELb0ELi128EEEE13SharedStorageENS1_6TensorINS1_11ArrayEngineIfLm32EEENS1_6LayoutINS2_IJNS2_IJNS3_ILi2EEESO_EEESO_NS3_ILi4EEEEEENS2_IJNS2_IJNS3_ILi1EEESO_EEESQ_NS3_ILi8EEEEEEEEEEEEbRKNSB_6ParamsERT0_S12_iNS2_IJiiiEEERT_ENKUliiE_clEii,@function
        .size           $_ZN7cutlass13device_kernelIN5flash19enable_sm80_to_sm89INS1_16FlashAttnBwdSm80INS1_25CollectiveMainloopBwdSm80ILi2ELi2EN4cute5tupleIJNS5_1CILi64EEENS7_ILi128EEES8_EEENS_10bfloat16_tEfNS_4arch4Sm80ELb0ELb0ELb1ELb0ELb1ELb0ELb0ELb0ELi2ELi2ELi4ELi2ELb1EEENS1_24CollectiveEpilogueBwdGQAISA_fSD_Li256ELb0ELb1EEENS1_19SingleTileSchedulerILb0ELb0ELb0ELi128EEEEEEEEEvNT_6ParamsE$_ZZN5flash25CollectiveMainloopBwdSm80ILi2ELi2EN4cute5tupleIJNS1_1CILi64EEENS3_ILi128EEES4_EEEN7cutlass10bfloat16_tEfNS7_4arch4Sm80ELb0ELb0ELb1ELb0ELb1ELb0ELb0ELb0ELi2ELi2ELi4ELi2ELb1EE3mmaINS_16FlashAttnBwdSm80ISB_NS_24CollectiveEpilogueBwdGQAIS6_fSA_Li256ELb0ELb1EEENS_19SingleTileSchedulerILb0ELb0ELb0ELi128EEEE13SharedStorageENS1_6TensorINS1_11ArrayEngineIfLm32EEENS1_6LayoutINS2_IJNS2_IJNS3_ILi2EEESO_EEESO_NS3_ILi4EEEEEENS2_IJNS2_IJNS3_ILi1EEESO_EEESQ_NS3_ILi8EEEEEEEEEEEEbRKNSB_6ParamsERT0_S12_iNS2_IJiiiEEERT_ENKUliiE_clEii,($__internal_0_$__cuda_sm70_warpsync - $_ZN7cutlass13device_kernelIN5flash19enable_sm80_to_sm89INS1_16FlashAttnBwdSm80INS1_25CollectiveMainloopBwdSm80ILi2ELi2EN4cute5tupleIJNS5_1CILi64EEENS7_ILi128EEES8_EEENS_10bfloat16_tEfNS_4arch4Sm80ELb0ELb0ELb1ELb0ELb1ELb0ELb0ELb0ELi2ELi2ELi4ELi2ELb1EEENS1_24CollectiveEpilogueBwdGQAISA_fSD_Li256ELb0ELb1EEENS1_19SingleTileSchedulerILb0ELb0ELb0ELi128EEEEEEEEEvNT_6ParamsE$_ZZN5flash25CollectiveMainloopBwdSm80ILi2ELi2EN4cute5tupleIJNS1_1CILi64EEENS3_ILi128EEES4_EEEN7cutlass10bfloat16_tEfNS7_4arch4Sm80ELb0ELb0ELb1ELb0ELb1ELb0ELb0ELb0ELi2ELi2ELi4ELi2ELb1EE3mmaINS_16FlashAttnBwdSm80ISB_NS_24CollectiveEpilogueBwdGQAIS6_fSA_Li256ELb0ELb1EEENS_19SingleTileSchedulerILb0ELb0ELb0ELi128EEEE13SharedStorageENS1_6TensorINS1_11ArrayEngineIfLm32EEENS1_6LayoutINS2_IJNS2_IJNS3_ILi2EEESO_EEESO_NS3_ILi4EEEEEENS2_IJNS2_IJNS3_ILi1EEESO_EEESQ_NS3_ILi8EEEEEEEEEEEEbRKNSB_6ParamsERT0_S12_iNS2_IJiiiEEERT_ENKUliiE_clEii)
$_ZN7cutlass13device_kernelIN5flash19enable_sm80_to_sm89INS1_16FlashAttnBwdSm80INS1_25CollectiveMainloopBwdSm80ILi2ELi2EN4cute5tupleIJNS5_1CILi64EEENS7_ILi128EEES8_EEENS_10bfloat16_tEfNS_4arch4Sm80ELb0ELb0ELb1ELb0ELb1ELb0ELb0ELb0ELi2ELi2ELi4ELi2ELb1EEENS1_24CollectiveEpilogueBwdGQAISA_fSD_Li256ELb0ELb1EEENS1_19SingleTileSchedulerILb0ELb0ELb0ELi128EEEEEEEEEvNT_6ParamsE$_ZZN5flash25CollectiveMainloopBwdSm80ILi2ELi2EN4cute5tupleIJNS1_1CILi64EEENS3_ILi128EEES4_EEEN7cutlass10bfloat16_tEfNS7_4arch4Sm80ELb0ELb0ELb1ELb0ELb1ELb0ELb0ELb0ELi2ELi2ELi4ELi2ELb1EE3mmaINS_16FlashAttnBwdSm80ISB_NS_24CollectiveEpilogueBwdGQAIS6_fSA_Li256ELb0ELb1EEENS_19SingleTileSchedulerILb0ELb0ELb0ELi128EEEE13SharedStorageENS1_6TensorINS1_11ArrayEngineIfLm32EEENS1_6LayoutINS2_IJNS2_IJNS3_ILi2EEESO_EEESO_NS3_ILi4EEEEEENS2_IJNS2_IJNS3_ILi1EEESO_EEESQ_NS3_ILi8EEEEEEEEEEEEbRKNSB_6ParamsERT0_S12_iNS2_IJiiiEEERT_ENKUliiE_clEii:
        /* <DEDUP_REMOVED lines=355> */
        .weak           $__internal_0_$__cuda_sm70_warpsync
        .type           $__internal_0_$__cuda_sm70_warpsync,@function
        .size           $__internal_0_$__cuda_sm70_warpsync,(.L_x_3363 - $__internal_0_$__cuda_sm70_warpsync)
$__internal_0_$__cuda_sm70_warpsync:
[----:B------:R-:W-:Y:S01]  /*c3c0*/  MOV R11, 0x0 ;  /* 0x00000000000b7802 */ /* 0x000fe20000000f00 */
[----:B------:R-:W-:Y:S04]  /*c3d0*/  WARPSYNC R0 ;  /* 0x0000000000007348 */ /* 0x000fe80003800000 */
[----:B------:R-:W-:Y:S05]  /*c3e0*/  RET.REL.NODEC R10 `(_ZN7cutlass13device_kernelIN5flash19enable_sm80_to_sm89INS1_16FlashAttnBwdSm80INS1_25CollectiveMainloopBwdSm80ILi2ELi2EN4cute5tupleIJNS5_1CILi64EEENS7_ILi128EEES8_EEENS_10bfloat16_tEfNS_4arch4Sm80ELb0ELb0ELb1ELb0ELb1ELb0ELb0ELb0ELi2ELi2ELi4ELi2ELb1EEENS1_24CollectiveEpilogueBwdGQAISA_fSD_Li256ELb0ELb1EEENS1_19SingleTileSchedulerILb0ELb0ELb0ELi128EEEEEEEEEvNT_6ParamsE) ;  /* 0xffff3c100a007950 */ /* 0x000fea0003c3ffff */
.L_x_73:
        /* <DEDUP_REMOVED lines=9> */
.L_x_3363:


//--------------------- .text._ZN7cutlass13device_kernelIN5flash19enable_sm80_to_sm89INS1_16FlashAttnBwdSm80INS1_25CollectiveMainloopBwdSm80ILi2ELi2EN4cute5tupleIJNS5_1CILi64EEENS7_ILi128EEES8_EEENS_10bfloat16_tEfNS_4arch4Sm80ELb0ELb0ELb1ELb1ELb0ELb0ELb0ELb0ELi2ELi2ELi4ELi2ELb1EEENS1_21CollectiveEpilogueBwdISA_SB_SD_Li256ELb1ELb0ELi2EEENS1_19SingleTileSchedulerILb1ELb0ELb0ELi128EEEEEEEEEvNT_6ParamsE --------------------------
	.section	.text._ZN7cutlass13device_kernelIN5flash19enable_sm80_to_sm89INS1_16FlashAttnBwdSm80INS1_25CollectiveMainloopBwdSm80ILi2ELi2EN4cute5tupleIJNS5_1CILi64EEENS7_ILi128EEES8_EEENS_10bfloat16_tEfNS_4arch4Sm80ELb0ELb0ELb1ELb1ELb0ELb0ELb0ELb0ELi2ELi2ELi4ELi2ELb1EEENS1_21CollectiveEpilogueBwdISA_SB_SD_Li256ELb1ELb0ELi2EEENS1_19SingleTileSchedulerILb1ELb0ELb0ELi128EEEEEEEEEvNT_6ParamsE,"ax",@progbits
	.sectioninfo	@"SHI_REGISTERS=247"
	.align	128
.text._ZN7cutlass13device_kernelIN5flash19enable_sm80_to_sm89INS1_16FlashAttnBwdSm80INS1_25CollectiveMainloopBwdSm80ILi2ELi2EN4cute5tupleIJNS5_1CILi64EEENS7_ILi128EEES8_EEENS_10bfloat16_tEfNS_4arch4Sm80ELb0ELb0ELb1ELb1ELb0ELb0ELb0ELb0ELi2ELi2ELi4ELi2ELb1EEENS1_21CollectiveEpilogueBwdISA_SB_SD_Li256ELb1ELb0ELi2EEENS1_19SingleTileSchedulerILb1ELb0ELb0ELi128EEEEEEEEEvNT_6ParamsE:
        .type           _ZN7cutlass13device_kernelIN5flash19enable_sm80_to_sm89INS1_16FlashAttnBwdSm80INS1_25CollectiveMainloopBwdSm80ILi2ELi2EN4cute5tupleIJNS5_1CILi64EEENS7_ILi128EEES8_EEENS_10bfloat16_tEfNS_4arch4Sm80ELb0ELb0ELb1ELb1ELb0ELb0ELb0ELb0ELi2ELi2ELi4ELi2ELb1EEENS1_21CollectiveEpilogueBwdISA_SB_SD_Li256ELb1ELb0ELi2EEENS1_19SingleTileSchedulerILb1ELb0ELb0ELi128EEEEEEEEEvNT_6ParamsE,@function
        .size           _ZN7cutlass13device_kernelIN5flash19enable_sm80_to_sm89INS1_16FlashAttnBwdSm80INS1_25CollectiveMainloopBwdSm80ILi2ELi2EN4cute5tupleIJNS5_1CILi64EEENS7_ILi128EEES8_EEENS_10bfloat16_tEfNS_4arch4Sm80ELb0ELb0ELb1ELb1ELb0ELb0ELb0ELb0ELi2ELi2ELi4ELi2ELb1EEENS1_21CollectiveEpilogueBwdISA_SB_SD_Li256ELb1ELb0ELi2EEENS1_19SingleTileSchedulerILb1ELb0ELb0ELi128EEEEEEEEEvNT_6ParamsE,(.L_x_3455 - _ZN7cutlass13device_kernelIN5flash19enable_sm80_to_sm89INS1_16FlashAttnBwdSm80INS1_25CollectiveMainloopBwdSm80ILi2ELi2EN4cute5tupleIJNS5_1CILi64EEENS7_ILi128EEES8_EEENS_10bfloat16_tEfNS_4arch4Sm80ELb0ELb0ELb1ELb1ELb0ELb0ELb0ELb0ELi2ELi2ELi4ELi2ELb1EEENS1_21CollectiveEpilogueBwdISA_SB_SD_Li256ELb1ELb0ELi2EEENS1_19SingleTileSchedulerILb1ELb0ELb0ELi128EEEEEEEEEvNT_6ParamsE)
        .other          _ZN7cutlass13device_kernelIN5flash19enable_sm80_to_sm89INS1_16FlashAttnBwdSm80INS1_25CollectiveMainloopBwdSm80ILi2ELi2EN4cute5tupleIJNS5_1CILi64EEENS7_ILi128EEES8_EEENS_10bfloat16_tEfNS_4arch4Sm80ELb0ELb0ELb1ELb1ELb0ELb0ELb0ELb0ELi2ELi2ELi4ELi2ELb1EEENS1_21CollectiveEpilogueBwdISA_SB_SD_Li256ELb1ELb0ELi2EEENS1_19SingleTileSchedulerILb1ELb0ELb0ELi128EEEEEEEEEvNT_6ParamsE,@"STO_CUDA_ENTRY STV_DEFAULT"
_ZN7cutlass13device_kernelIN5flash19enable_sm80_to_sm89INS1_16FlashAttnBwdSm80INS1_25CollectiveMainloopBwdSm80ILi2ELi2EN4cute5tupleIJNS5_1CILi64EEENS7_ILi128EEES8_EEENS_10bfloat16_tEfNS_4arch4Sm80ELb0ELb0ELb1ELb1ELb0ELb0ELb0ELb0ELi2ELi2ELi4ELi2ELb1EEENS1_21CollectiveEpilogueBwdISA_SB_SD_Li256ELb1ELb0ELi2EEENS1_19SingleTileSchedulerILb1ELb0ELb0ELi128EEEEEEEEEvNT_6ParamsE:
[----:B------:R-:W-:-:S03]  /*0000*/  MOV R1, c[0x0][0x28] ;  /* 0x00000a0000017a02 */ /* 0x000fc60000000f00 */
[----:B------:R-:W1:Y:S01]  /*0010*/  S2R R68, SR_TID.X ;  /* 0x0000000000447919 */ /* 0x000e620000002100 */
[----:B------:R-:W-:Y:S01]  /*0020*/  IADD3 R1, R1, -0x1b0, RZ ;  /* 0xfffffe5001017810 */ /* 0x000fe20007ffe0ff */
[----:B------:R-:W-:Y:S01]  /*0030*/  IMAD.MOV.U32 R9, RZ, RZ, 0x4 ;  /* 0x00000004ff097424 */ /* 0x000fe200078e00ff */
[----:B------:R-:W-:Y:S01]  /*0040*/  ULDC.64 UR10, c[0x0][0x118] ;  /* 0x00004600000a7ab9 */ /* 0x000fe20000000a00 */
[----:B------:R-:W2:Y:S01]  /*0050*/  S2R R194, SR_CTAID.Z ;  /* 0x0000000000c27919 */ /* 0x000ea20000002700 */
[----:B------:R-:W-:-:S03]  /*0060*/  IADD3 R196, P0, R1, c[0x0][0x20], RZ ;  /* 0x0000080001c47a10 */ /* 0x000fc60007f1e0ff */
[----:B------:R-:W3:Y:S02]  /*0070*/  S2R R4, SR_CTAID.X ;  /* 0x0000000000047919 */ /* 0x000ee40000002500 */
[----:B------:R-:W-:Y:S02]  /*0080*/  IMAD.X R197, RZ, RZ, c[0x0][0x24], P0 ;  /* 0x00000900ffc57624 */ /* 0x000fe400000e06ff */
[----:B------:R-:W4:Y:S01]  /*0090*/  S2R R21, SR_CTAID.Y ;  /* 0x0000000000157919 */ /* 0x000f220000002600 */
[----:B-1----:R-:W-:Y:S01]  /*00a0*/  SHF.R.U32.HI R0, RZ, 0x5, R68 ;  /* 0x00000005ff007819 */ /* 0x002fe20000011644 */
[----:B--2---:R-:W-:-:S05]  /*00b0*/  IMAD.WIDE R2, R194, R9, c[0x0][0x3c0] ;  /* 0x0000f000c2027625 */ /* 0x004fca00078e0209 */
[----:B------:R-:W1:Y:S02]  /*00c0*/  SHFL.IDX PT, R0, R0, RZ, 0x1f ;  /* 0x00001fff00007589 */ /* 0x000e6400000e0000 */
[----:B-1----:R-:W-:-:S13]  /*00d0*/  ISETP.NE.AND P1, PT, R0, RZ, PT ;  /* 0x000000ff0000720c */ /* 0x002fda0003f25270 */
[----:B------:R-:W-:Y:S05]  /*00e0*/  @!P1 BRA `(.L_x_74) ;  /* 0x0000012000009947 */ /* 0x000fea0003800000 */
[----:B---34-:R-:W-:-:S04]  /*00f0*/  ISETP.NE.U32.AND P0, PT, RZ, c[0x0][0x3c0], PT ;  /* 0x0000f000ff007a0c */ /* 0x018fc80003f05070 */
[----:B------:R-:W-:-:S13]  /*0100*/  ISETP.NE.AND.EX P0, PT, RZ, c[0x0][0x3c4], PT, P0 ;  /* 0x0000f100ff007a0c */ /* 0x000fda0003f05300 */
[----:B------:R-:W-:Y:S05]  /*0110*/  @!P0 BRA `(.L_x_75) ;  /* 0x0000002000008947 */ /* 0x000fea0003800000 */
[----:B------:R1:W5:Y:S01]  /*0120*/  LDG.E R3, [R2.64] ;  /* 0x0000000a02037981 */ /* 0x000362000c1e1900 */
[----:B------:R-:W-:Y:S05]  /*0130*/  BRA `(.L_x_76) ;  /* 0x0000009000007947 */ /* 0x000fea0003800000 */
.L_x_75:
[----:B------:R-:W-:-:S04]  /*0140*/  ISETP.NE.U32.AND P0, PT, RZ, c[0x0][0x3b8], PT ;  /* 0x0000ee00ff007a0c */ /* 0x000fc80003f05070 */
[----:B------:R-:W-:-:S13]  /*0150*/  ISETP.NE.AND.EX P0, PT, RZ, c[0x0][0x3bc], PT, P0 ;  /* 0x0000ef00ff007a0c */ /* 0x000fda0003f05300 */
[----:B------:R-:W-:Y:S05]  /*0160*/  @!P0 BRA `(.L_x_77) ;  /* 0x0000005000008947 */ /* 0x000fea0003800000 */
[----:B------:R-:W-:-:S05]  /*0170*/  IMAD.WIDE R6, R194, R9, c[0x0][0x3b8] ;  /* 0x0000ee00c2067625 */ /* 0x000fca00078e0209 */
[----:B------:R-:W2:Y:S04]  /*0180*/  LDG.E R3, [R6.64] ;  /* 0x0000000a06037981 */ /* 0x000ea8000c1e1900 */
[----:B------:R-:W2:Y:S02]  /*0190*/  LDG.E R0, [R6.64+0x4] ;  /* 0x0000040a06007981 */ /* 0x000ea4000c1e1900 */
[----:B--2---:R-:W-:Y:S01]  /*01a0*/  IADD3 R3, -R3, R0, RZ ;  /* 0x0000000003037210 */ /* 0x004fe20007ffe1ff */
[----:B------:R-:W-:Y:S05]  /*01b0*/  BRA `(.L_x_76) ;  /* 0x0000001000007947 */ /* 0x000fea0003800000 */
.L_x_77:
[----:B------:R-:W-:Y:S02]  /*01c0*/  MOV R3, c[0x0][0x3a4] ;  /* 0x0000e90000037a02 */ /* 0x000fe40000000f00 */
.L_x_76:
[----:B------:R-:W-:-:S05]  /*01d0*/  IMAD.SHL.U32 R0, R4, 0x80, RZ ;  /* 0x0000008004007824 */ /* 0x000fca00078e00ff */
[----:B-----5:R-:W-:-:S04]  /*01e0*/  ISETP.GE.AND P0, PT, R0, R3, PT ;  /* 0x000000030000720c */ /* 0x020fc80003f06270 */
[----:B------:R-:W-:Y:S01]  /*01f0*/  SEL R194, R194, 0xffffffff, !P0 ;  /* 0xffffffffc2c27807 */ /* 0x000fe20004000000 */
[----:B------:R-:W-:Y:S05]  /*0200*/  BRA `(.L_x_78) ;  /* 0x0000011000007947 */ /* 0x000fea0003800000 */
.L_x_74:
[----:B---34-:R-:W-:-:S04]  /*0210*/  ISETP.NE.U32.AND P0, PT, RZ, c[0x0][0x3c0], PT ;  /* 0x0000f000ff007a0c */ /* 0x018fc80003f05070 */
[----:B------:R-:W-:-:S13]  /*0220*/  ISETP.NE.AND.EX P0, PT, RZ, c[0x0][0x3c4], PT, P0 ;  /* 0x0000f100ff007a0c */ /* 0x000fda0003f05300 */
[----:B------:R-:W-:Y:S05]  /*0230*/  @!P0 BRA `(.L_x_79) ;  /* 0x0000002000008947 */ /* 0x000fea0003800000 */
[----:B------:R1:W5:Y:S01]  /*0240*/  LDG.E R3, [R2.64] ;  /* 0x0000000a02037981 */ /* 0x000362000c1e1900 */
[----:B------:R-:W-:Y:S05]  /*0250*/  BRA `(.L_x_80) ;  /* 0x0000009000007947 */ /* 0x000fea0003800000 */
.L_x_79:
        /* <DEDUP_REMOVED lines=8> */
.L_x_81:
[----:B------:R-:W-:Y:S02]  /*02e0*/  MOV R3, c[0x0][0x3a4] ;  /* 0x0000e90000037a02 */ /* 0x000fe40000000f00 */
.L_x_80:
[----:B------:R-:W-:-:S05]  /*02f0*/  IMAD.SHL.U32 R0, R4, 0x80, RZ ;  /* 0x0000008004007824 */ /* 0x000fca00078e00ff */
[----:B-----5:R-:W-:-:S04]  /*0300*/  ISETP.GE.AND P0, PT, R0, R3, PT ;  /* 0x000000030000720c */ /* 0x020fc80003f06270 */
[----:B------:R-:W-:-:S04]  /*0310*/  SEL R194, R194, 0xffffffff, !P0 ;  /* 0xffffffffc2c27807 */ /* 0x000fc80004000000 */
.L_x_78:
[----:B------:R-:W-:-:S13]  /*0320*/  ISETP.GE.AND P0, PT, R194, RZ, PT ;  /* 0x000000ffc200720c */ /* 0x000fda0003f06270 */
[----:B------:R-:W-:Y:S05]  /*0330*/  @!P0 EXIT ;  /* 0x000000000000894d */ /* 0x000fea0003800000 */
[----:B------:R-:W-:Y:S01]  /*0340*/  ISETP.NE.U32.AND P2, PT, RZ, c[0x0][0x2c8], PT ;  /* 0x0000b200ff007a0c */ /* 0x000fe20003f45070 */
[----:B------:R-:W-:Y:S01]  /*0350*/  IMAD.WIDE R10, R194, R9, c[0x0][0x2c8] ;  /* 0x0000b200c20a7625 */ /* 0x000fe200078e0209 */
[----:B------:R-:W-:Y:S02]  /*0360*/  ISETP.NE.U32.AND P4, PT, RZ, c[0x0][0x2d0], PT ;  /* 0x0000b400ff007a0c */ /* 0x000fe40003f85070 */
[----:B------:R-:W-:Y:S02]  /*0370*/  ISETP.NE.AND.EX P2, PT, RZ, c[0x0][0x2cc], PT, P2 ;  /* 0x0000b300ff007a0c */ /* 0x000fe40003f45320 */
[----:B------:R-:W-:-:S11]  /*0380*/  ISETP.NE.AND.EX P4, PT, RZ, c[0x0][0x2d4], PT, P4 ;  /* 0x0000b500ff007a0c */ /* 0x000fd60003f85340 */
[----:B------:R-:W2:Y:S01]  /*0390*/  @P2 LDG.E R13, [R10.64] ;  /* 0x0000000a0a0d2981 */ /* 0x000ea2000c1e1900 */
[----:B------:R-:W-:Y:S02]  /*03a0*/  IMAD.MOV.U32 R7, RZ, RZ, RZ ;  /* 0x000000ffff077224 */ /* 0x000fe400078e00ff */
[----:B------:R-:W-:Y:S02]  /*03b0*/  IMAD.MOV.U32 R5, RZ, RZ, RZ ;  /* 0x000000ffff057224 */ /* 0x000fe400078e00ff */
[----:B-1----:R-:W-:Y:S01]  /*03c0*/  IMAD.WIDE R2, R194, R9, c[0x0][0x2d0] ;  /* 0x0000b400c2027625 */ /* 0x002fe200078e0209 */
[----:B------:R-:W-:Y:S01]  /*03d0*/  ISETP.NE.U32.AND P0, PT, RZ, c[0x0][0x2d8], PT ;  /* 0x0000b600ff007a0c */ /* 0x000fe20003f05070 */
[----:B------:R-:W3:Y:S04]  /*03e0*/  @P2 LDG.E R7, [R10.64] ;  /* 0x0000000a0a072981 */ /* 0x000ee8000c1e1900 */
[----:B------:R-:W4:Y:S01]  /*03f0*/  @P4 LDG.E R5, [R2.64] ;  /* 0x0000000a02054981 */ /* 0x000f22000c1e1900 */
[----:B------:R-:W-:-:S13]  /*0400*/  ISETP.NE.AND.EX P0, PT, RZ, c[0x0][0x2dc], PT, P0 ;  /* 0x0000b700ff007a0c */ /* 0x000fda0003f05300 */
[----:B------:R-:W-:-:S06]  /*0410*/  @P0 IMAD.WIDE R32, R194, R9, c[0x0][0x2d8] ;  /* 0x0000b600c2200625 */ /* 0x000fcc00078e0209 */
[----:B------:R1:W5:Y:S01]  /*0420*/  @P0 LDG.E R32, [R32.64] ;  /* 0x0000000a20200981 */ /* 0x000362000c1e1900 */
[----:B------:R-:W-:Y:S02]  /*0430*/  IMAD.MOV.U32 R30, RZ, RZ, RZ ;  /* 0x000000ffff1e7224 */ /* 0x000fe400078e00ff */
[----:B--2---:R-:W-:-:S05]  /*0440*/  @P2 IMAD R13, R194, 0x40, R13 ;  /* 0x00000040c20d2824 */ /* 0x004fca00078e020d */
[----:B------:R-:W-:Y:S01]  /*0450*/  @P2 SHF.R.S32.HI R0, RZ, 0x1f, R13 ;  /* 0x0000001fff002819 */ /* 0x000fe2000001140d */
[----:B---3--:R1:W-:Y:S03]  /*0460*/  STL [R1], R7 ;  /* 0x0000000701007387 */ /* 0x0083e60000100800 */
[----:B------:R-:W-:Y:S01]  /*0470*/  @P2 LEA.HI R0, R0, R13, RZ, 0x6 ;  /* 0x0000000d00002211 */ /* 0x000fe200078f30ff */
[----:B----4-:R1:W-:Y:S03]  /*0480*/  STL [R1+0x4], R5 ;  /* 0x0000040501007387 */ /* 0x0103e60000100800 */
[----:B------:R-:W-:Y:S01]  /*0490*/  @P2 LOP3.LUT R30, R0, 0xffffffc0, RZ, 0xc0, !PT ;  /* 0xffffffc0001e2812 */ /* 0x000fe200078ec0ff */
[----:B------:R-:W-:-:S04]  /*04a0*/  IMAD.MOV.U32 R0, RZ, RZ, c[0x0][0x198] ;  /* 0x00006600ff007624 */ /* 0x000fc800078e00ff */
[----:B------:R1:W-:Y:S01]  /*04b0*/  STL [R1+0x8], R30 ;  /* 0x0000081e01007387 */ /* 0x0003e20000100800 */
[----:B------:R-:W-:Y:S05]  /*04c0*/  @P0 BRA `(.L_x_82) ;  /* 0x0000005000000947 */ /* 0x000fea0003800000 */
[----:B-----5:R-:W-:Y:S01]  /*04d0*/  MOV R32, c[0x0][0x168] ;  /* 0x00005a0000207a02 */ /* 0x020fe20000000f00 */
[----:B------:R-:W-:Y:S05]  /*04e0*/  @!P2 BRA `(.L_x_82) ;  /* 0x000000300000a947 */ /* 0x000fea0003800000 */
[----:B------:R-:W2:Y:S04]  /*04f0*/  LDG.E R32, [R10.64] ;  /* 0x0000000a0a207981 */ /* 0x000ea8000c1e1900 */
[----:B------:R-:W2:Y:S02]  /*0500*/  LDG.E R13, [R10.64+0x4] ;  /* 0x0000040a0a0d7981 */ /* 0x000ea4000c1e1900 */
[----:B--2---:R-:W-:-:S05]  /*0510*/  IADD3 R32, -R32, R13, RZ ;  /* 0x0000000d20207210 */ /* 0x004fca0007ffe1ff */
.L_x_82:
[----:B-----5:R2:W-:Y:S01]  /*0520*/  STL [R1+0xc], R32 ;  /* 0x00000c2001007387 */ /* 0x0205e20000100800 */
[----:B------:R-:W-:-:S04]  /*0530*/  ISETP.NE.U32.AND P0, PT, RZ, c[0x0][0x2e0], PT ;  /* 0x0000b800ff007a0c */ /* 0x000fc80003f05070 */
[----:B------:R-:W-:-:S13]  /*0540*/  ISETP.NE.AND.EX P0, PT, RZ, c[0x0][0x2e4], PT, P0 ;  /* 0x0000b900ff007a0c */ /* 0x000fda0003f05300 */
[----:B------:R-:W-:Y:S05]  /*0550*/  @!P0 BRA `(.L_x_83) ;  /* 0x0000003000008947 */ /* 0x000fea0003800000 */
[----:B------:R-:W-:-:S05]  /*0560*/  IMAD.WIDE R2, R194, R9, c[0x0][0x2e0] ;  /* 0x0000b800c2027625 */ /* 0x000fca00078e0209 */
[----:B------:R3:W5:Y:S01]  /*0570*/  LDG.E R0, [R2.64] ;  /* 0x0000000a02007981 */ /* 0x000762000c1e1900 */
[----:B------:R-:W-:Y:S05]  /*0580*/  BRA `(.L_x_84) ;  /* 0x0000004000007947 */ /* 0x000fea0003800000 */
.L_x_83:
[----:B------:R-:W-:Y:S05]  /*0590*/  @!P4 BRA `(.L_x_84) ;  /* 0x000000300000c947 */ /* 0x000fea0003800000 */
[----:B------:R-:W3:Y:S04]  /*05a0*/  LDG.E R0, [R2.64] ;  /* 0x0000000a02007981 */ /* 0x000ee8000c1e1900 */
[----:B------:R-:W3:Y:S02]  /*05b0*/  LDG.E R11, [R2.64+0x4] ;  /* 0x0000040a020b7981 */ /* 0x000ee4000c1e1900 */
[----:B---3--:R-:W-:-:S04]  /*05c0*/  IADD3 R0, -R0, R11, RZ ;  /* 0x0000000b00007210 */ /* 0x008fc80007ffe1ff */
.L_x_84:
[C---:B------:R-:W-:Y:S01]  /*05d0*/  ISETP.GE.AND P0, PT, R32.reuse, 0x1, PT ;  /* 0x000000012000780c */ /* 0x040fe20003f06270 */
[----:B-----5:R4:W-:Y:S01]  /*05e0*/  STL [R1+0x10], R0 ;  /* 0x0000100001007387 */ /* 0x0209e20000100800 */
[----:B---3--:R-:W-:Y:S01]  /*05f0*/  IADD3 R3, R32, 0x3f, RZ ;  /* 0x0000003f20037810 */ /* 0x008fe20007ffe0ff */
[----:B------:R-:W-:Y:S01]  /*0600*/  CS2R R94, SRZ ;  /* 0x00000000005e7805 */ /* 0x000fe2000001ff00 */
[----:B------:R-:W-:Y:S01]  /*0610*/  PLOP3.LUT P1, PT, PT, PT, PT, 0x80, 0x0 ;  /* 0x000000000000781c */ /* 0x000fe20003f2f070 */
[----:B------:R-:W-:Y:S01]  /*0620*/  CS2R R92, SRZ ;  /* 0x00000000005c7805 */ /* 0x000fe2000001ff00 */
[----:B------:R-:W-:Y:S01]  /*0630*/  SHF.R.S32.HI R192, RZ, 0x1f, R3 ;  /* 0x0000001fffc07819 */ /* 0x000fe20000011403 */
[----:B------:R-:W-:Y:S01]  /*0640*/  CS2R R98, SRZ ;  /* 0x0000000000627805 */ /* 0x000fe2000001ff00 */
[----:B------:R-:W-:Y:S01]  /*0650*/  CS2R R96, SRZ ;  /* 0x0000000000607805 */ /* 0x000fe2000001ff00 */
[----:B------:R-:W-:Y:S01]  /*0660*/  CS2R R90, SRZ ;  /* 0x00000000005a7805 */ /* 0x000fe2000001ff00 */
[----:B------:R-:W-:Y:S01]  /*0670*/  LEA.HI R192, R192, R3, RZ, 0x6 ;  /* 0x00000003c0c07211 */ /* 0x000fe200078f30ff */
        /* <DEDUP_REMOVED lines=10> */
[----:B------:R-:W-:Y:S01]  /*0720*/  IMAD.MOV.U32 R3, RZ, RZ, RZ ;  /* 0x000000ffff037224 */ /* 0x000fe200078e00ff */
[----:B------:R-:W-:Y:S01]  /*0730*/  CS2R R62, SRZ ;  /* 0x00000000003e7805 */ /* 0x000fe2000001ff00 */
[----:B------:R-:W-:Y:S01]  /*0740*/  CS2R R60, SRZ ;  /* 0x00000000003c7805 */ /* 0x000fe2000001ff00 */
[----:B------:R-:W-:Y:S01]  /*0750*/  CS2R R66, SRZ ;  /* 0x0000000000427805 */ /* 0x000fe2000001ff00 */
[----:B------:R-:W-:Y:S01]  /*0760*/  CS2R R64, SRZ ;  /* 0x0000000000407805 */ /* 0x000fe2000001ff00 */
[----:B----4-:R-:W-:Y:S01]  /*0770*/  IMAD.MOV.U32 R0, RZ, RZ, RZ ;  /* 0x000000ffff007224 */ /* 0x010fe200078e00ff */
        /* <DEDUP_REMOVED lines=13> */
[----:B------:R-:W-:Y:S01]  /*0850*/  IMAD.MOV.U32 R15, RZ, RZ, c[0x0][0x168] ;  /* 0x00005a00ff0f7624 */ /* 0x000fe200078e00ff */
[----:B------:R-:W-:Y:S01]  /*0860*/  UMOV UR7, 0x6 ;  /* 0x0000000600077882 */ /* 0x000fe20000000000 */
[----:B------:R-:W-:Y:S01]  /*0870*/  IMAD.MOV.U32 R11, RZ, RZ, c[0x0][0x1f8] ;  /* 0x00007e00ff0b7624 */ /* 0x000fe200078e00ff */
[----:B------:R-:W-:Y:S01]  /*0880*/  ULDC.64 UR4, c[0x0][0x178] ;  /* 0x00005e0000047ab9 */ /* 0x000fe20000000a00 */
[----:B------:R-:W-:Y:S01]  /*0890*/  IMAD.SHL.U32 R28, R68, 0x4, RZ ;  /* 0x00000004441c7824 */ /* 0x000fe200078e00ff */
[----:B------:R-:W-:Y:S01]  /*08a0*/  IADD3 R15, R15, 0x3f, RZ ;  /* 0x0000003f0f0f7810 */ /* 0x000fe20007ffe0ff */
[----:B------:R-:W-:Y:S01]  /*08b0*/  UMOV UR6, 0x5 ;  /* 0x0000000500067882 */ /* 0x000fe20000000000 */
[----:B------:R-:W-:Y:S01]  /*08c0*/  IMAD.MOV.U32 R0, RZ, RZ, 0x1 ;  /* 0x00000001ff007424 */ /* 0x000fe200078e00ff */
[----:B------:R-:W-:Y:S01]  /*08d0*/  USHF.L.U64.HI UR8, UR4, UR7, UR5 ;  /* 0x0000000704087299 */ /* 0x000fe20008010205 */
[----:B------:R-:W-:Y:S01]  /*08e0*/  SHF.R.S32.HI R6, RZ, 0x1f, R15 ;  /* 0x0000001fff067819 */ /* 0x000fe2000001140f */
[----:B------:R-:W-:Y:S01]  /*08f0*/  USHF.L.U64.HI UR5, UR4, UR6, UR5 ;  /* 0x0000000604057299 */ /* 0x000fe20008010205 */
[----:B------:R-:W-:Y:S01]  /*0900*/  IADD3 R11, R11, 0x3f, RZ ;  /* 0x0000003f0b0b7810 */ /* 0x000fe20007ffe0ff */
[----:B------:R-:W-:Y:S01]  /*0910*/  USHF.L.U32 UR12, UR4, 0x5, URZ ;  /* 0x00000005040c7899 */ /* 0x000fe2000800063f */
[----:B------:R-:W-:Y:S01]  /*0920*/  LEA.HI R6, R6, R15, RZ, 0x6 ;  /* 0x0000000f06067211 */ /* 0x000fe200078f30ff */
[----:B------:R-:W-:Y:S01]  /*0930*/  USHF.L.U32 UR9, UR4, 0x6, URZ ;  /* 0x0000000604097899 */ /* 0x000fe2000800063f */
[----:B------:R-:W-:Y:S01]  /*0940*/  SHF.R.S32.HI R44, RZ, 0x1f, R21 ;  /* 0x0000001fff2c7819 */ /* 0x000fe20000011415 */
[----:B------:R-:W-:Y:S01]  /*0950*/  IMAD.U32 R15, RZ, RZ, UR5 ;  /* 0x00000005ff0f7e24 */ /* 0x000fe2000f8e00ff */
[----:B------:R-:W-:Y:S01]  /*0960*/  ULDC.64 UR4, c[0x0][0x208] ;  /* 0x0000820000047ab9 */ /* 0x000fe20000000a00 */
[----:B------:R-:W-:Y:S01]  /*0970*/  IMAD.MOV.U32 R2, RZ, RZ, c[0x0][0x248] ;  /* 0x00009200ff027624 */ /* 0x000fe200078e00ff */
[----:B------:R-:W-:Y:S01]  /*0980*/  MOV R14, UR12 ;  /* 0x0000000c000e7c02 */ /* 0x000fe20008000f00 */
[----:B------:R-:W-:Y:S01]  /*0990*/  USHF.L.U64.HI UR6, UR4, UR6, UR5 ;  /* 0x0000000604067299 */ /* 0x000fe20008010205 */
[----:B------:R-:W-:Y:S01]  /*09a0*/  IMAD.WIDE R8, R28, R9, c[0x0][0x18] ;  /* 0x000006001c087625 */ /* 0x000fe200078e0209 */
[----:B------:R-:W-:Y:S01]  /*09b0*/  USHF.L.U32 UR12, UR4, 0x5, URZ ;  /* 0x00000005040c7899 */ /* 0x000fe2000800063f */
[----:B------:R-:W-:Y:S01]  /*09c0*/  STL.U8 [R1+0x14], R0 ;  /* 0x0000140001007387 */ /* 0x000fe20000100000 */
[----:B------:R-:W-:Y:S01]  /*09d0*/  USHF.L.U64.HI UR5, UR4, UR7, UR5 ;  /* 0x0000000704057299 */ /* 0x000fe20008010205 */
[----:B------:R-:W-:Y:S01]  /*09e0*/  SHF.R.S32.HI R29, RZ, 0x1f, R28 ;  /* 0x0000001fff1d7819 */ /* 0x000fe2000001141c */
[----:B------:R-:W-:Y:S01]  /*09f0*/  USHF.L.U32 UR4, UR4, 0x6, URZ ;  /* 0x0000000604047899 */ /* 0x000fe2000800063f */
[----:B------:R3:W-:Y:S01]  /*0a00*/  STL.U8 [R1+0x15], R0 ;  /* 0x0000150001007387 */ /* 0x0007e20000100000 */
[----:B------:R-:W-:Y:S01]  /*0a10*/  IMAD R22, R44, c[0x0][0x270], RZ ;  /* 0x00009c002c167a24 */ /* 0x000fe200078e02ff */
[----:B------:R-:W-:Y:S01]  /*0a20*/  ISETP.NE.AND P3, PT, R2, 0x1, PT ;  /* 0x000000010200780c */ /* 0x000fe20003f65270 */
[----:B------:R-:W-:Y:S01]  /*0a30*/  IMAD.U32 R10, RZ, RZ, UR9 ;  /* 0x00000009ff0a7e24 */ /* 0x000fe2000f8e00ff */
[C---:B------:R-:W-:Y:S01]  /*0a40*/  IADD3 R2, P0, R8.reuse, 0xc280, RZ ;  /* 0x0000c28008027810 */ /* 0x040fe20007f1e0ff */
[----:B------:R4:W-:Y:S01]  /*0a50*/  STL.64 [R1+0x20], R14 ;  /* 0x0000200e01007387 */ /* 0x0009e20000100a00 */
[----:B------:R-:W-:Y:S01]  /*0a60*/  SHF.R.S32.HI R53, RZ, 0x1f, R68 ;  /* 0x0000001fff357819 */ /* 0x000fe20000011444 */
[----:B------:R-:W-:Y:S01]  /*0a70*/  IMAD R22, R21, c[0x0][0x274], R22 ;  /* 0x00009d0015167a24 */ /* 0x000fe200078e0216 */
[----:B------:R-:W-:Y:S01]  /*0a80*/  IADD3 R12, P1, R8, 0xc080, RZ ;  /* 0x0000c080080c7810 */ /* 0x000fe20007f3e0ff */
[----:B------:R-:W-:Y:S01]  /*0a90*/  IMAD.U32 R18, RZ, RZ, UR4 ;  /* 0x00000004ff127e24 */ /* 0x000fe2000f8e00ff */
[----:B------:R-:W-:Y:S01]  /*0aa0*/  IADD3.X R3, RZ, R9, RZ, P0, !PT ;  /* 0x00000009ff037210 */ /* 0x000fe200007fe4ff */
[----:B------:R-:W-:Y:S01]  /*0ab0*/  IMAD.U32 R19, RZ, RZ, UR5 ;  /* 0x00000005ff137e24 */ /* 0x000fe2000f8e00ff */
[-C--:B------:R-:W-:Y:S01]  /*0ac0*/  LEA.HI R40, R53, R68.reuse, RZ, 0x3 ;  /* 0x0000004435287211 */ /* 0x080fe200078f18ff */
[----:B------:R-:W-:Y:S01]  /*0ad0*/  IMAD R16, R44, c[0x0][0x288], RZ ;  /* 0x0000a2002c107a24 */ /* 0x000fe200078e02ff */
[----:B------:R-:W-:Y:S01]  /*0ae0*/  SHF.R.S32.HI R6, RZ, 0x6, R6 ;  /* 0x00000006ff067819 */ /* 0x000fe20000011406 */
[----:B------:R-:W-:Y:S01]  /*0af0*/  IMAD.X R13, RZ, RZ, R9, P1 ;  /* 0x000000ffff0d7224 */ /* 0x000fe200008e0609 */
[----:B------:R5:W-:Y:S01]  /*0b00*/  STL.64 [R1+0x50], R18 ;  /* 0x0000501201007387 */ /* 0x000be20000100a00 */
[----:B------:R-:W-:Y:S01]  /*0b10*/  IMAD.MOV.U32 R9, RZ, RZ, c[0x0][0x260] ;  /* 0x00009800ff097624 */ /* 0x000fe200078e00ff */
[----:B------:R-:W-:Y:S01]  /*0b20*/  SEL R37, R194, RZ, !P2 ;  /* 0x000000ffc2257207 */ /* 0x000fe20005000000 */
[----:B------:R-:W-:Y:S01]  /*0b30*/  IMAD R16, R21, c[0x0][0x28c], R16 ;  /* 0x0000a30015107a24 */ /* 0x000fe200078e0210 */
[----:B------:R1:W-:Y:S01]  /*0b40*/  STL.64 [R1+0x90], R2 ;  /* 0x0000900201007387 */ /* 0x0003e20000100a00 */
[----:B------:R-:W-:Y:S01]  /*0b50*/  LEA.HI R36, R53, R68, RZ, 0x6 ;  /* 0x0000004435247211 */ /* 0x000fe200078f30ff */
[----:B------:R-:W-:Y:S01]  /*0b60*/  IMAD.U32 R25, RZ, RZ, UR6 ;  /* 0x00000006ff197e24 */ /* 0x000fe2000f8e00ff */
[----:B------:R-:W-:Y:S01]  /*0b70*/  IADD3 R9, R9, 0x3f, RZ ;  /* 0x0000003f09097810 */ /* 0x000fe20007ffe0ff */
[----:B------:R2:W-:Y:S01]  /*0b80*/  STL [R1+0x18], R6 ;  /* 0x0000180601007387 */ /* 0x0005e20000100800 */
[----:B---3--:R-:W-:-:S02]  /*0b90*/  SHF.R.S32.HI R0, RZ, 0x1f, R11 ;  /* 0x0000001fff007819 */ /* 0x008fc4000001140b */
[----:B------:R-:W-:Y:S01]  /*0ba0*/  SHF.R.S32.HI R36, RZ, 0x6, R36 ;  /* 0x00000006ff247819 */ /* 0x000fe20000011424 */
[----:B------:R3:W-:Y:S01]  /*0bb0*/  STL.64 [R1+0x78], R12 ;  /* 0x0000780c01007387 */ /* 0x0007e20000100a00 */
[----:B------:R-:W-:Y:S01]  /*0bc0*/  LEA.HI R0, R0, R11, RZ, 0x6 ;  /* 0x0000000b00007211 */ /* 0x000fe200078f30ff */
[----:B------:R-:W-:Y:S01]  /*0bd0*/  IMAD.U32 R11, RZ, RZ, UR8 ;  /* 0x00000008ff0b7e24 */ /* 0x000fe2000f8e00ff */
[----:B------:R-:W-:Y:S01]  /*0be0*/  SHF.R.S32.HI R8, RZ, 0x1f, R9 ;  /* 0x0000001fff087819 */ /* 0x000fe20000011409 */
[----:B----4-:R-:W-:Y:S01]  /*0bf0*/  IMAD.WIDE.U32 R14, R21, c[0x0][0x270], R28 ;  /* 0x00009c00150e7a25 */ /* 0x010fe200078e001c */
[----:B------:R-:W-:Y:S02]  /*0c00*/  SHF.R.S32.HI R0, RZ, 0x6, R0 ;  /* 0x00000006ff007819 */ /* 0x000fe40000011400 */
[----:B------:R4:W-:Y:S01]  /*0c10*/  STL.64 [R1+0x28], R10 ;  /* 0x0000280a01007387 */ /* 0x0009e20000100a00 */
[----:B------:R-:W-:Y:S01]  /*0c20*/  LEA.HI R8, R8, R9, RZ, 0x6 ;  /* 0x0000000908087211 */ /* 0x000fe200078f30ff */
[----:B------:R-:W-:Y:S01]  /*0c30*/  IMAD.SHL.U32 R186, R36, 0x200, RZ ;  /* 0x0000020024ba7824 */ /* 0x000fe200078e00ff */
[----:B------:R-:W-:Y:S01]  /*0c40*/  IADD3 R23, R15, R22, RZ ;  /* 0x000000160f177210 */ /* 0x000fe20007ffe0ff */
[----:B------:R-:W-:Y:S01]  /*0c50*/  IMAD.MOV.U32 R22, RZ, RZ, R14 ;  /* 0x000000ffff167224 */ /* 0x000fe200078e000e */
[----:B------:R-:W-:Y:S01]  /*0c60*/  LOP3.LUT R15, R40, 0xfffffff8, RZ, 0xc0, !PT ;  /* 0xfffffff8280f7812 */ /* 0x000fe200078ec0ff */
[----:B------:R4:W-:Y:S01]  /*0c70*/  STL [R1+0x40], R0 ;  /* 0x0000400001007387 */ /* 0x0009e20000100800 */
[----:B------:R-:W-:Y:S01]  /*0c80*/  MOV R24, UR12 ;  /* 0x0000000c00187c02 */ /* 0x000fe20008000f00 */
[----:B------:R-:W-:Y:S01]  /*0c90*/  IMAD.WIDE.U32 R22, R37, c[0x0][0x278], R22 ;  /* 0x00009e0025167a25 */ /* 0x000fe200078e0016 */
[----:B-----5:R-:W-:-:S02]  /*0ca0*/  SHF.R.S32.HI R19, RZ, 0x1f, R194 ;  /* 0x0000001fff137819 */ /* 0x020fc400000114c2 */
[----:B------:R-:W-:Y:S01]  /*0cb0*/  SHF.R.S32.HI R8, RZ, 0x6, R8 ;  /* 0x00000006ff087819 */ /* 0x000fe20000011408 */
[----:B------:R-:W-:Y:S01]  /*0cc0*/  IMAD.IADD R15, R68, 0x1, -R15 ;  /* 0x00000001440f7824 */ /* 0x000fe200078e0a0f */
[----:B-1----:R-:W-:Y:S01]  /*0cd0*/  SHF.R.S32.HI R2, RZ, 0x3, R40 ;  /* 0x00000003ff027819 */ /* 0x002fe20000011428 */
[----:B------:R1:W-:Y:S01]  /*0ce0*/  STL.64 [R1+0x48], R24 ;  /* 0x0000481801007387 */ /* 0x0003e20000100a00 */
[----:B------:R-:W-:Y:S01]  /*0cf0*/  SEL R38, R19, RZ, !P2 ;  /* 0x000000ff13267207 */ /* 0x000fe20005000000 */
[----:B------:R-:W-:Y:S01]  /*0d00*/  IMAD.SHL.U32 R3, R15, 0x8, RZ ;  /* 0x000000080f037824 */ /* 0x000fe200078e00ff */
[----:B------:R-:W-:Y:S01]  /*0d10*/  IADD3 R9, P0, R30, R22, RZ ;  /* 0x000000161e097210 */ /* 0x000fe20007f1e0ff */
[----:B------:R-:W-:Y:S01]  /*0d20*/  STL [R1+0x68], R8 ;  /* 0x0000680801007387 */ /* 0x000fe20000100800 */
[----:B------:R-:W-:Y:S01]  /*0d30*/  SHF.R.S32.HI R192, RZ, 0x6, R192 ;  /* 0x00000006ffc07819 */ /* 0x000fe200000114c0 */
[----:B--2---:R-:W-:Y:S01]  /*0d40*/  IMAD R6, R38, c[0x0][0x278], RZ ;  /* 0x00009e0026067a24 */ /* 0x004fe200078e02ff */
[----:B---3--:R-:W-:Y:S01]  /*0d50*/  SHF.R.S32.HI R13, RZ, 0x1f, R30 ;  /* 0x0000001fff0d7819 */ /* 0x008fe2000001141e */
[----:B------:R2:W-:Y:S01]  /*0d60*/  STL [R1+0x80], R8 ;  /* 0x0000800801007387 */ /* 0x0005e20000100800 */
[----:B------:R-:W-:Y:S01]  /*0d70*/  SHF.R.S32.HI R55, RZ, 0x1f, R3 ;  /* 0x0000001fff377819 */ /* 0x000fe20000011403 */
[----:B------:R-:W-:Y:S01]  /*0d80*/  IMAD R6, R37, c[0x0][0x27c], R6 ;  /* 0x00009f0025067a24 */ /* 0x000fe200078e0206 */
[----:B------:R-:W-:Y:S01]  /*0d90*/  MOV R54, R3 ;  /* 0x0000000300367202 */ /* 0x000fe20000000f00 */
[----:B----4-:R-:W-:Y:S01]  /*0da0*/  IMAD.WIDE.U32 R10, R21, c[0x0][0x288], R28 ;  /* 0x0000a200150a7a25 */ /* 0x010fe200078e001c */
[----:B------:R-:W-:-:S02]  /*0db0*/  SEL R19, R19, RZ, !P4 ;  /* 0x000000ff13137207 */ /* 0x000fc40006000000 */
[----:B------:R-:W-:Y:S01]  /*0dc0*/  IADD3.X R6, R13, R23, R6, P0, !PT ;  /* 0x000000170d067210 */ /* 0x000fe200007fe406 */
[----:B------:R-:W-:Y:S02]  /*0dd0*/  IMAD.IADD R17, R11, 0x1, R16 ;  /* 0x000000010b117824 */ /* 0x000fe400078e0210 */
[----:B------:R-:W-:Y:S01]  /*0de0*/  IMAD.MOV.U32 R16, RZ, RZ, R10 ;  /* 0x000000ffff107224 */ /* 0x000fe200078e000a */
[----:B------:R-:W-:Y:S01]  /*0df0*/  SHF.L.U32 R10, R2, 0x6, RZ ;  /* 0x00000006020a7819 */ /* 0x000fe200000006ff */
[----:B------:R-:W-:Y:S02]  /*0e00*/  IMAD R0, R38, c[0x0][0x290], RZ ;  /* 0x0000a40026007a24 */ /* 0x000fe400078e02ff */
[----:B------:R-:W-:Y:S01]  /*0e10*/  IMAD.WIDE.U32 R16, R37, c[0x0][0x290], R16 ;  /* 0x0000a40025107a25 */ /* 0x000fe200078e0010 */
[----:B------:R-:W-:-:S03]  /*0e20*/  LOP3.LUT R10, R10, 0x1c0, RZ, 0xc0, !PT ;  /* 0x000001c00a0a7812 */ /* 0x000fc600078ec0ff */
[----:B------:R-:W-:Y:S01]  /*0e30*/  IMAD R0, R37, c[0x0][0x294], R0 ;  /* 0x0000a50025007a24 */ /* 0x000fe200078e0200 */
[----:B------:R-:W-:Y:S01]  /*0e40*/  LOP3.LUT R14, R10, 0x38, R3, 0xf8, !PT ;  /* 0x000000380a0e7812 */ /* 0x000fe200078ef803 */
[----:B-1----:R-:W-:Y:S01]  /*0e50*/  IMAD R24, R44, c[0x0][0x180], RZ ;  /* 0x000060002c187a24 */ /* 0x002fe200078e02ff */
[----:B------:R-:W-:Y:S01]  /*0e60*/  SHF.R.U32.HI R11, RZ, 0x3, R10 ;  /* 0x00000003ff0b7819 */ /* 0x000fe2000001160a */
[----:B------:R-:W-:-:S03]  /*0e70*/  IMAD.WIDE.U32 R26, R21, c[0x0][0x180], R54 ;  /* 0x00006000151a7a25 */ /* 0x000fc600078e0036 */
[----:B------:R-:W-:Y:S01]  /*0e80*/  LOP3.LUT R14, R186, R14, R11, 0xf6, !PT ;  /* 0x0000000eba0e7212 */ /* 0x000fe200078ef60b */
[C---:B------:R-:W-:Y:S01]  /*0e90*/  IMAD R24, R21.reuse, c[0x0][0x184], R24 ;  /* 0x0000610015187a24 */ /* 0x040fe200078e0218 */
[----:B------:R-:W-:Y:S01]  /*0ea0*/  IADD3 R11, P0, R30, R16, RZ ;  /* 0x000000101e0b7210 */ /* 0x000fe20007f1e0ff */
[----:B------:R-:W-:Y:S02]  /*0eb0*/  IMAD R16, R44, c[0x0][0x210], RZ ;  /* 0x000084002c107a24 */ /* 0x000fe400078e02ff */
[----:B------:R-:W-:Y:S01]  /*0ec0*/  IMAD.WIDE.U32 R22, R21, c[0x0][0x210], R54 ;  /* 0x0000840015167a25 */ /* 0x000fe200078e0036 */
[----:B------:R-:W-:Y:S02]  /*0ed0*/  IADD3.X R0, R13, R17, R0, P0, !PT ;  /* 0x000000110d007210 */ /* 0x000fe400007fe400 */
[----:B------:R-:W-:Y:S01]  /*0ee0*/  LEA R12, P0, R9, c[0x0][0x258], 0x2 ;  /* 0x00009600090c7a11 */ /* 0x000fe200078010ff */
[----:B------:R-:W-:Y:S02]  /*0ef0*/  IMAD R16, R21, c[0x0][0x214], R16 ;  /* 0x0000850015107a24 */ /* 0x000fe400078e0210 */
[----:B------:R-:W-:Y:S01]  /*0f00*/  IMAD.IADD R25, R27, 0x1, R24 ;  /* 0x000000011b197824 */ /* 0x000fe200078e0218 */
[----:B------:R-:W-:Y:S01]  /*0f10*/  LEA.HI.X R13, R9, c[0x0][0x25c], R6, 0x2, P0 ;  /* 0x00009700090d7a11 */ /* 0x000fe200000f1406 */
[----:B------:R-:W-:Y:S01]  /*0f20*/  IMAD.MOV.U32 R9, RZ, RZ, 0x2 ;  /* 0x00000002ff097424 */ /* 0x000fe200078e00ff */
[----:B------:R-:W-:Y:S01]  /*0f30*/  LEA R10, P0, R11, c[0x0][0x280], 0x2 ;  /* 0x0000a0000b0a7a11 */ /* 0x000fe200078010ff */
[----:B------:R-:W-:Y:S01]  /*0f40*/  IMAD.IADD R17, R23, 0x1, R16 ;  /* 0x0000000117117824 */ /* 0x000fe200078e0210 */
[----:B------:R-:W-:Y:S01]  /*0f50*/  MOV R24, R26 ;  /* 0x0000001a00187202 */ /* 0x000fe20000000f00 */
[----:B--2---:R-:W-:Y:S01]  /*0f60*/  IMAD.WIDE.U32 R8, R14, R9, c[0x0][0x18] ;  /* 0x000006000e087625 */ /* 0x004fe200078e0009 */
[----:B------:R-:W-:Y:S01]  /*0f70*/  LEA.HI.X R11, R11, c[0x0][0x284], R0, 0x2, P0 ;  /* 0x0000a1000b0b7a11 */ /* 0x000fe200000f1400 */
[----:B------:R1:W-:Y:S01]  /*0f80*/  STL.64 [R1+0x70], R12 ;  /* 0x0000700c01007387 */ /* 0x0003e20000100a00 */
[----:B------:R-:W-:Y:S01]  /*0f90*/  MOV R23, R21 ;  /* 0x0000001500177202 */ /* 0x000fe20000000f00 */
[----:B------:R-:W-:Y:S01]  /*0fa0*/  IMAD.MOV.U32 R16, RZ, RZ, R22 ;  /* 0x000000ffff107224 */ /* 0x000fe200078e0016 */
[----:B------:R-:W-:Y:S01]  /*0fb0*/  IADD3 R42, P1, R8, 0x4080, RZ ;  /* 0x00004080082a7810 */ /* 0x000fe20007f3e0ff */
[----:B------:R-:W-:Y:S01]  /*0fc0*/  IMAD R6, R38, c[0x0][0x188], RZ ;  /* 0x0000620026067a24 */ /* 0x000fe200078e02ff */
[----:B------:R-:W-:Y:S01]  /*0fd0*/  IADD3 R34, P0, R8, 0x8080, RZ ;  /* 0x0000808008227810 */ /* 0x000fe20007f1e0ff */
[----:B------:R-:W-:Y:S01]  /*0fe0*/  IMAD R0, R38, c[0x0][0x218], RZ ;  /* 0x0000860026007a24 */ /* 0x000fe200078e02ff */
[----:B------:R-:W-:Y:S01]  /*0ff0*/  SHF.R.S32.HI R22, RZ, 0x1f, R2 ;  /* 0x0000001fff167819 */ /* 0x000fe20000011402 */
[C---:B------:R-:W-:Y:S01]  /*1000*/  IMAD R6, R37.reuse, c[0x0][0x18c], R6 ;  /* 0x0000630025067a24 */ /* 0x040fe200078e0206 */
[----:B------:R-:W-:Y:S01]  /*1010*/  IADD3 R8, P2, R2, R7, RZ ;  /* 0x0000000702087210 */ /* 0x000fe20007f5e0ff */
[----:B------:R-:W-:Y:S01]  /*1020*/  IMAD.WIDE.U32 R24, R37, c[0x0][0x188], R24 ;  /* 0x0000620025187a25 */ /* 0x000fe200078e0018 */
[----:B------:R2:W-:Y:S02]  /*1030*/  STL.64 [R1+0x88], R10 ;  /* 0x0000880a01007387 */ /* 0x0005e40000100a00 */
[----:B------:R-:W-:Y:S01]  /*1040*/  LEA.HI.X.SX32 R7, R7, R22, 0x1, P2 ;  /* 0x0000001607077211 */ /* 0x000fe200010f0eff */
[----:B------:R-:W-:Y:S01]  /*1050*/  IMAD R0, R37, c[0x0][0x21c], R0 ;  /* 0x0000870025007a24 */ /* 0x000fe200078e0200 */
[----:B------:R-:W-:Y:S01]  /*1060*/  IADD3 R25, R25, R6, RZ ;  /* 0x0000000619197210 */ /* 0x000fe20007ffe0ff */
[----:B------:R-:W-:-:S04]  /*1070*/  IMAD.WIDE.U32 R16, R37, c[0x0][0x218], R16 ;  /* 0x0000860025107a25 */ /* 0x000fc800078e0010 */
[--C-:B------:R-:W-:Y:S02]  /*1080*/  IMAD.X R43, RZ, RZ, R9.reuse, P1 ;  /* 0x000000ffff2b7224 */ /* 0x100fe400008e0609 */
[----:B------:R-:W-:Y:S02]  /*1090*/  IMAD.X R35, RZ, RZ, R9, P0 ;  /* 0x000000ffff237224 */ /* 0x000fe400000e0609 */
[----:B------:R-:W-:Y:S01]  /*10a0*/  IMAD R9, R7, c[0x0][0x178], RZ ;  /* 0x00005e0007097a24 */ /* 0x000fe200078e02ff */
[----:B------:R2:W-:Y:S01]  /*10b0*/  STL.64 [R1+0x38], R42 ;  /* 0x0000382a01007387 */ /* 0x0005e20000100a00 */
[----:B------:R-:W-:Y:S01]  /*10c0*/  IMAD.IADD R17, R17, 0x1, R0 ;  /* 0x0000000111117824 */ /* 0x000fe200078e0200 */
[----:B-1----:R-:W-:Y:S01]  /*10d0*/  SEL R12, R194, RZ, !P4 ;  /* 0x000000ffc20c7207 */ /* 0x002fe20006000000 */
[----:B------:R-:W-:Y:S01]  /*10e0*/  IMAD R7, R7, c[0x0][0x208], RZ ;  /* 0x0000820007077a24 */ /* 0x000fe200078e02ff */
[----:B------:R2:W-:Y:S01]  /*10f0*/  STL.64 [R1+0x60], R34 ;  /* 0x0000602201007387 */ /* 0x0005e20000100a00 */
[----:B------:R-:W-:-:S02]  /*1100*/  IMAD R9, R8, c[0x0][0x17c], R9 ;  /* 0x00005f0008097a24 */ /* 0x000fc400078e0209 */
[----:B------:R-:W-:-:S04]  /*1110*/  IMAD.WIDE.U32 R24, R8, c[0x0][0x178], R24 ;  /* 0x00005e0008187a25 */ /* 0x000fc800078e0018 */
[C---:B------:R-:W-:Y:S02]  /*1120*/  IMAD R7, R8.reuse, c[0x0][0x20c], R7 ;  /* 0x0000830008077a24 */ /* 0x040fe400078e0207 */
[----:B------:R-:W-:Y:S01]  /*1130*/  IMAD.WIDE.U32 R16, R8, c[0x0][0x208], R16 ;  /* 0x0000820008107a25 */ /* 0x000fe200078e0010 */
[----:B------:R-:W-:-:S03]  /*1140*/  LEA R8, P1, R24, c[0x0][0x160], 0x1 ;  /* 0x0000580018087a11 */ /* 0x000fc600078208ff */
[----:B------:R-:W-:Y:S01]  /*1150*/  IMAD.IADD R9, R25, 0x1, R9 ;  /* 0x0000000119097824 */ /* 0x000fe200078e0209 */
[----:B------:R-:W-:Y:S01]  /*1160*/  LEA R6, P0, R16, c[0x0][0x1f0], 0x1 ;  /* 0x00007c0010067a11 */ /* 0x000fe200078008ff */
[----:B------:R-:W-:Y:S02]  /*1170*/  IMAD.IADD R7, R17, 0x1, R7 ;  /* 0x0000000111077824 */ /* 0x000fe400078e0207 */
[----:B------:R-:W-:Y:S01]  /*1180*/  @P3 IMAD.HI.U32 R0, R21, c[0x0][0x24c], RZ ;  /* 0x0000930015003a27 */ /* 0x000fe200078e00ff */
[----:B------:R-:W-:Y:S02]  /*1190*/  LEA.HI.X R9, R24, c[0x0][0x164], R9, 0x1, P1 ;  /* 0x0000590018097a11 */ /* 0x000fe400008f0c09 */
[----:B------:R-:W-:Y:S01]  /*11a0*/  LEA.HI.X R7, R16, c[0x0][0x1f4], R7, 0x1, P0 ;  /* 0x00007d0010077a11 */ /* 0x000fe200000f0c07 */
[----:B------:R-:W-:Y:S01]  /*11b0*/  IMAD.MOV.U32 R27, RZ, RZ, R68 ;  /* 0x000000ffff1b7224 */ /* 0x000fe200078e0044 */
[----:B------:R-:W-:Y:S01]  /*11c0*/  @P3 SHF.R.U32.HI R23, RZ, c[0x0][0x250], R0 ;  /* 0x00009400ff173a19 */ /* 0x000fe20000011600 */
[----:B------:R2:W-:Y:S01]  /*11d0*/  STL.64 [R1+0x30], R8 ;  /* 0x0000300801007387 */ /* 0x0005e20000100a00 */
[----:B------:R-:W-:-:S02]  /*11e0*/  MOV R24, 0x1220 ;  /* 0x0000122000187802 */ /* 0x000fc40000000f00 */
[----:B------:R-:W-:Y:S01]  /*11f0*/  SHF.R.S32.HI R20, RZ, 0x1f, R23 ;  /* 0x0000001fff147819 */ /* 0x000fe20000011417 */
[----:B------:R2:W-:Y:S04]  /*1200*/  STL.64 [R1+0x58], R6 ;  /* 0x0000580601007387 */ /* 0x0005e80000100a00 */
[----:B--2---:R-:W-:Y:S05]  /*1210*/  CALL.REL.NOINC `($_ZN7cutlass13device_kernelIN5flash19enable_sm80_to_sm89INS1_16FlashAttnBwdSm80INS1_25CollectiveMainloopBwdSm80ILi2ELi2EN4cute5tupleIJNS5_1CILi64EEENS7_ILi128EEES8_EEENS_10bfloat16_tEfNS_4arch4Sm80ELb0ELb0ELb1ELb1ELb0ELb0ELb0ELb0ELi2ELi2ELi4ELi2ELb1EEENS1_21CollectiveEpilogueBwdISA_SB_SD_Li256ELb1ELb0ELi2EEENS1_19SingleTileSchedulerILb1ELb0ELb0ELi128EEEEEEEEEvNT_6ParamsE$_ZZN4cute7idx2crdINS_5tupleIJiEEENS1_IJNS1_IJNS1_IJNS_1CILi8EEENS3_ILi2EEEEEES5_S5_NS3_ILi4EEEEEEEEEEEDaRKT_RKT0_ENKUlRKT_RKT0_E_clIiS8_EEDaSI_SL_) ;  /* 0x00008a4000007944 */ /* 0x004fea0003c00000 */
[----:B------:R-:W-:Y:S01]  /*1220*/  IMAD.MOV.U32 R193, RZ, RZ, R0 ;  /* 0x000000ffffc17224 */ /* 0x000fe200078e0000 */
[----:B------:R-:W-:Y:S01]  /*1230*/  MOV R35, R46 ;  /* 0x0000002e00237202 */ /* 0x000fe20000000f00 */
[----:B------:R-:W-:Y:S01]  /*1240*/  IMAD.MOV.U32 R27, RZ, RZ, R68 ;  /* 0x000000ffff1b7224 */ /* 0x000fe200078e0044 */
[----:B------:R-:W-:Y:S02]  /*1250*/  MOV R24, 0x1270 ;  /* 0x0000127000187802 */ /* 0x000fe40000000f00 */
[----:B-1----:R-:W-:Y:S05]  /*1260*/  CALL.REL.NOINC `($_ZN7cutlass13device_kernelIN5flash19enable_sm80_to_sm89INS1_16FlashAttnBwdSm80INS1_25CollectiveMainloopBwdSm80ILi2ELi2EN4cute5tupleIJNS5_1CILi64EEENS7_ILi128EEES8_EEENS_10bfloat16_tEfNS_4arch4Sm80ELb0ELb0ELb1ELb1ELb0ELb0ELb0ELb0ELi2ELi2ELi4ELi2ELb1EEENS1_21CollectiveEpilogueBwdISA_SB_SD_Li256ELb1ELb0ELi2EEENS1_19SingleTileSchedulerILb1ELb0ELb0ELi128EEEEEEEEEvNT_6ParamsE$_ZZN4cute7idx2crdINS_5tupleIJiEEENS1_IJNS1_IJNS1_IJNS_1CILi8EEENS3_ILi2EEEEEES5_S5_NS3_ILi4EEEEEEEEEEEDaRKT_RKT0_ENKUlRKT_RKT0_E_clIiS8_EEDaSI_SL_) ;  /* 0x000089f000007944 */ /* 0x002fea0003c00000 */
        /* <DEDUP_REMOVED lines=13> */
[----:B-1----:R-:W-:Y:S05]  /*1340*/  CALL.REL.NOINC `($_ZN7cutlass13device_kernelIN5flash19enable_sm80_to_sm89INS1_16FlashAttnBwdSm80INS1_25CollectiveMainloopBwdSm80ILi2ELi2EN4cute5tupleIJNS5_1CILi64EEENS7_ILi128EEES8_EEENS_10bfloat16_tEfNS_4arch4Sm80ELb0ELb0ELb1ELb1ELb0ELb0ELb0ELb0ELi2ELi2ELi4ELi2ELb1EEENS1_21CollectiveEpilogueBwdISA_SB_SD_Li256ELb1ELb0ELi2EEENS1_19SingleTileSchedulerILb1ELb0ELb0ELi128EEEEEEEEEvNT_6ParamsE$_ZZN4cute7idx2crdINS_5tupleIJiEEENS1_IJNS1_IJNS1_IJNS_1CILi8EEENS3_ILi2EEEEEES5_NS3_ILi4EEES5_EEEEEEEEDaRKT_RKT0_ENKUlRKT_RKT0_E_clIiS8_EEDaSI_SL_) ;  /* 0x00007ca000007944 */ /* 0x002fea0003c00000 */
[----:B------:R-:W-:Y:S01]  /*1350*/  IMAD.MOV.U32 R43, RZ, RZ, R49 ;  /* 0x000000ffff2b7224 */ /* 0x000fe200078e0031 */
[----:B------:R-:W-:Y:S01]  /*1360*/  MOV R41, R47 ;  /* 0x0000002f00297202 */ /* 0x000fe20000000f00 */
[----:B------:R-:W-:Y:S01]  /*1370*/  IMAD.MOV.U32 R42, RZ, RZ, R48 ;  /* 0x000000ffff2a7224 */ /* 0x000fe200078e0030 */
[----:B------:R-:W-:Y:S02]  /*1380*/  MOV R31, R68 ;  /* 0x00000044001f7202 */ /* 0x000fe40000000f00 */
[----:B------:R-:W-:Y:S02]  /*1390*/  MOV R24, 0x13b0 ;  /* 0x000013b000187802 */ /* 0x000fe40000000f00 */
[----:B-1----:R-:W-:Y:S05]  /*13a0*/  CALL.REL.NOINC `($_ZN7cutlass13device_kernelIN5flash19enable_sm80_to_sm89INS1_16FlashAttnBwdSm80INS1_25CollectiveMainloopBwdSm80ILi2ELi2EN4cute5tupleIJNS5_1CILi64EEENS7_ILi128EEES8_EEENS_10bfloat16_tEfNS_4arch4Sm80ELb0ELb0ELb1ELb1ELb0ELb0ELb0ELb0ELi2ELi2ELi4ELi2ELb1EEENS1_21CollectiveEpilogueBwdISA_SB_SD_Li256ELb1ELb0ELi2EEENS1_19SingleTileSchedulerILb1ELb0ELb0ELi128EEEEEEEEEvNT_6ParamsE$_ZZN4cute7idx2crdINS_5tupleIJiEEENS1_IJNS1_IJNS1_IJNS_1CILi8EEENS3_ILi2EEEEEES5_NS3_ILi4EEES5_EEEEEEEEDaRKT_RKT0_ENKUlRKT_RKT0_E_clIiS8_EEDaSI_SL_) ;  /* 0x00007c4000007944 */ /* 0x002fea0003c00000 */
[----:B------:R-:W-:Y:S02]  /*13b0*/  MOV R27, R68 ;  /* 0x00000044001b7202 */ /* 0x000fe40000000f00 */
[----:B------:R-:W-:Y:S02]  /*13c0*/  MOV R24, 0x13e0 ;  /* 0x000013e000187802 */ /* 0x000fe40000000f00 */
[----:B-1----:R-:W-:Y:S05]  /*13d0*/  CALL.REL.NOINC `($_ZN7cutlass13device_kernelIN5flash19enable_sm80_to_sm89INS1_16FlashAttnBwdSm80INS1_25CollectiveMainloopBwdSm80ILi2ELi2EN4cute5tupleIJNS5_1CILi64EEENS7_ILi128EEES8_EEENS_10bfloat16_tEfNS_4arch4Sm80ELb0ELb0ELb1ELb1ELb0ELb0ELb0ELb0ELi2ELi2ELi4ELi2ELb1EEENS1_21CollectiveEpilogueBwdISA_SB_SD_Li256ELb1ELb0ELi2EEENS1_19SingleTileSchedulerILb1ELb0ELb0ELi128EEEEEEEEEvNT_6ParamsE$_ZZN4cute7idx2crdINS_5tupleIJiEEENS1_IJNS1_IJNS1_IJNS_1CILi8EEENS3_ILi2EEEEEES5_S5_NS3_ILi4EEEEEEEEEEEDaRKT_RKT0_ENKUlRKT_RKT0_E_clIiS8_EEDaSI_SL_) ;  /* 0x0000888000007944 */ /* 0x002fea0003c00000 */
[C---:B------:R-:W-:Y:S01]  /*13e0*/  IADD3 R56, P1, R196.reuse, 0x15, RZ ;  /* 0x00000015c4387810 */ /* 0x040fe20007f3e0ff */
[----:B------:R-:W-:Y:S01]  /*13f0*/  IMAD.MOV.U32 R33, RZ, RZ, R0 ;  /* 0x000000ffff217224 */ /* 0x000fe200078e0000 */
[C---:B------:R-:W-:Y:S01]  /*1400*/  IADD3 R74, P0, R196.reuse, 0x18, RZ ;  /* 0x00000018c44a7810 */ /* 0x040fe20007f1e0ff */
[----:B------:R-:W-:Y:S01]  /*1410*/  IMAD.MOV.U32 R31, RZ, RZ, R46 ;  /* 0x000000ffff1f7224 */ /* 0x000fe200078e002e */
[C---:B------:R-:W-:Y:S01]  /*1420*/  IADD3 R58, P2, R196.reuse, 0x14, RZ ;  /* 0x00000014c43a7810 */ /* 0x040fe20007f5e0ff */
[--C-:B------:R-:W-:Y:S01]  /*1430*/  IMAD.X R57, RZ, RZ, R197.reuse, P1 ;  /* 0x000000ffff397224 */ /* 0x100fe200008e06c5 */
[----:B------:R-:W-:Y:S01]  /*1440*/  LOP3.LUT R6, R51, 0x8, R40, 0xf8, !PT ;  /* 0x0000000833067812 */ /* 0x000fe200078ef828 */
[--C-:B------:R-:W-:Y:S01]  /*1450*/  IMAD.X R75, RZ, RZ, R197.reuse, P0 ;  /* 0x000000ffff4b7224 */ /* 0x100fe200000e06c5 */
[----:B------:R-:W-:Y:S01]  /*1460*/  IADD3 R64, P5, R196, 0x40, RZ ;  /* 0x00000040c4407810 */ /* 0x000fe20007fbe0ff */
        /* <DEDUP_REMOVED lines=15> */
[----:B------:R-:W-:-:S02]  /*1560*/  IADD3.X R77, RZ, R197, RZ, P6, !PT ;  /* 0x000000c5ff4d7210 */ /* 0x000fc400037fe4ff */
[----:B------:R-:W-:Y:S02]  /*1570*/  IADD3.X R71, RZ, R197, RZ, P2, !PT ;  /* 0x000000c5ff477210 */ /* 0x000fe400017fe4ff */
[----:B------:R-:W-:Y:S02]  /*1580*/  MOV R24, 0x15a0 ;  /* 0x000015a000187802 */ /* 0x000fe40000000f00 */
[----:B-1----:R-:W-:Y:S05]  /*1590*/  CALL.REL.NOINC `($_ZN7cutlass13device_kernelIN5flash19enable_sm80_to_sm89INS1_16FlashAttnBwdSm80INS1_25CollectiveMainloopBwdSm80ILi2ELi2EN4cute5tupleIJNS5_1CILi64EEENS7_ILi128EEES8_EEENS_10bfloat16_tEfNS_4arch4Sm80ELb0ELb0ELb1ELb1ELb0ELb0ELb0ELb0ELi2ELi2ELi4ELi2ELb1EEENS1_21CollectiveEpilogueBwdISA_SB_SD_Li256ELb1ELb0ELi2EEENS1_19SingleTileSchedulerILb1ELb0ELb0ELi128EEEEEEEEEvNT_6ParamsE$_ZZN4cute7idx2crdINS_5tupleIJiEEENS1_IJNS1_IJNS1_IJNS_1CILi8EEENS3_ILi2EEEEEES5_S5_NS3_ILi4EEEEEEEEEEEDaRKT_RKT0_ENKUlRKT_RKT0_E_clIiS8_EEDaSI_SL_) ;  /* 0x000086c000007944 */ /* 0x002fea0003c00000 */
[----:B------:R-:W2:Y:S01]  /*15a0*/  LDL R25, [R1+0x10] ;  /* 0x0000100001197983 */ /* 0x000ea20000100800 */
[----:B------:R-:W-:Y:S01]  /*15b0*/  IMAD.MOV.U32 R8, RZ, RZ, R3 ;  /* 0x000000ffff087224 */ /* 0x000fe200078e0003 */
[----:B------:R-:W-:Y:S01]  /*15c0*/  ULDC.64 UR4, c[0x0][0x1d8] ;  /* 0x0000760000047ab9 */ /* 0x000fe20000000a00 */
[----:B------:R-:W-:Y:S01]  /*15d0*/  IMAD.MOV.U32 R9, RZ, RZ, R55 ;  /* 0x000000ffff097224 */ /* 0x000fe200078e0037 */
[----:B------:R-:W-:Y:S01]  /*15e0*/  USHF.L.U32 UR7, UR4, 0x6, URZ ;  /* 0x0000000604077899 */ /* 0x000fe2000800063f */
[----:B------:R-:W-:Y:S01]  /*15f0*/  IMAD R6, R20, c[0x0][0x1e0], RZ ;  /* 0x0000780014067a24 */ /* 0x000fe200078e02ff */
[----:B------:R-:W-:Y:S01]  /*1600*/  UMOV UR6, 0x6 ;  /* 0x0000000600067882 */ /* 0x000fe20000000000 */
[C-C-:B------:R-:W-:Y:S01]  /*1610*/  IMAD.WIDE.U32 R16, R23.reuse, c[0x0][0x1e0], R8.reuse ;  /* 0x0000780017107a25 */ /* 0x140fe200078e0008 */
[----:B------:R-:W-:Y:S01]  /*1620*/  USHF.L.U64.HI UR5, UR4, UR6, UR5 ;  /* 0x0000000604057299 */ /* 0x000fe20008010205 */
[----:B------:R3:W-:Y:S01]  /*1630*/  STL.64 [R1+0x98], R2 ;  /* 0x0000980201007387 */ /* 0x0007e20000100a00 */
[----:B------:R-:W-:Y:S01]  /*1640*/  BSSY B0, `(.L_x_86) ;  /* 0x000008b000007945 */ /* 0x000fe20003800000 */
[C---:B------:R-:W-:Y:S01]  /*1650*/  IMAD.WIDE.U32 R10, R23.reuse, c[0x0][0x1b0], R8 ;  /* 0x00006c00170a7a25 */ /* 0x040fe200078e0008 */
[----:B------:R-:W-:Y:S01]  /*1660*/  IADD3 R8, P0, R2, R5, RZ ;  /* 0x0000000502087210 */ /* 0x000fe20007f1e0ff */
[----:B------:R-:W-:Y:S01]  /*1670*/  STL.64 [R1+0xd8], R58 ;  /* 0x0000d83a01007387 */ /* 0x000fe20000100a00 */
[----:B------:R-:W-:Y:S01]  /*1680*/  IADD3 R195, R196, 0xb0, RZ ;  /* 0x000000b0c4c37810 */ /* 0x000fe20007ffe0ff */
[----:B------:R-:W-:Y:S01]  /*1690*/  IMAD R6, R23, c[0x0][0x1e4], R6 ;  /* 0x0000790017067a24 */ /* 0x000fe200078e0206 */
[----:B------:R-:W-:Y:S01]  /*16a0*/  LEA.HI.X.SX32 R9, R5, R22, 0x1, P0 ;  /* 0x0000001605097211 */ /* 0x000fe200000f0eff */
[----:B------:R-:W-:Y:S01]  /*16b0*/  IMAD R7, R19, c[0x0][0x1e8], RZ ;  /* 0x00007a0013077a24 */ /* 0x000fe200078e02ff */
[----:B------:R-:W-:Y:S01]  /*16c0*/  STL.64 [R1+0x130], R58 ;  /* 0x0001303a01007387 */ /* 0x000fe20000100a00 */
[----:B------:R-:W-:-:S02]  /*16d0*/  IMAD.IADD R17, R17, 0x1, R6 ;  /* 0x0000000111117824 */ /* 0x000fc400078e0206 */
[----:B------:R-:W-:Y:S01]  /*16e0*/  IMAD R20, R20, c[0x0][0x1b0], RZ ;  /* 0x00006c0014147a24 */ /* 0x000fe200078e02ff */
[----:B------:R-:W-:Y:S01]  /*16f0*/  STL.64 [R1+0x100], R56 ;  /* 0x0001003801007387 */ /* 0x000fe20000100a00 */
[C---:B------:R-:W-:Y:S02]  /*1700*/  IMAD R7, R12.reuse, c[0x0][0x1ec], R7 ;  /* 0x00007b000c077a24 */ /* 0x040fe400078e0207 */
[----:B------:R-:W-:Y:S01]  /*1710*/  IMAD.WIDE.U32 R16, R12, c[0x0][0x1e8], R16 ;  /* 0x00007a000c107a25 */ /* 0x000fe200078e0010 */
[----:B------:R-:W-:Y:S03]  /*1720*/  STL.64 [R1+0x158], R56 ;  /* 0x0001583801007387 */ /* 0x000fe60000100a00 */
[----:B------:R-:W-:Y:S01]  /*1730*/  IMAD.WIDE R8, R4, 0x80, R8 ;  /* 0x0000008004087825 */ /* 0x000fe200078e0208 */
[----:B------:R-:W-:Y:S03]  /*1740*/  STL [R1+0xa4], R28 ;  /* 0x0000a41c01007387 */ /* 0x000fe60000100800 */
[----:B------:R-:W-:Y:S01]  /*1750*/  IMAD R20, R23, c[0x0][0x1b4], R20 ;  /* 0x00006d0017147a24 */ /* 0x000fe200078e0214 */
[----:B------:R-:W-:Y:S01]  /*1760*/  STL.64 [R1+0xb0], R76 ;  /* 0x0000b04c01007387 */ /* 0x000fe20000100a00 */
[----:B------:R-:W-:-:S02]  /*1770*/  IMAD.IADD R17, R17, 0x1, R7 ;  /* 0x0000000111117824 */ /* 0x000fc400078e0207 */
[----:B------:R-:W-:Y:S01]  /*1780*/  IMAD.IADD R11, R11, 0x1, R20 ;  /* 0x000000010b0b7824 */ /* 0x000fe200078e0214 */
[----:B------:R-:W-:Y:S01]  /*1790*/  STL.64 [R1+0xb8], R74 ;  /* 0x0000b84a01007387 */ /* 0x000fe20000100a00 */
[----:B------:R-:W-:Y:S02]  /*17a0*/  IMAD R19, R19, c[0x0][0x1b8], RZ ;  /* 0x00006e0013137a24 */ /* 0x000fe400078e02ff */
[----:B------:R-:W-:Y:S01]  /*17b0*/  IMAD.WIDE.U32 R16, R8, c[0x0][0x1d8], R16 ;  /* 0x0000760008107a25 */ /* 0x000fe200078e0010 */
[----:B------:R-:W-:Y:S03]  /*17c0*/  STL.64 [R1+0xe8], R72 ;  /* 0x0000e84801007387 */ /* 0x000fe60000100a00 */
[C---:B------:R-:W-:Y:S01]  /*17d0*/  IMAD R19, R12.reuse, c[0x0][0x1bc], R19 ;  /* 0x00006f000c137a24 */ /* 0x040fe200078e0213 */
[----:B------:R-:W-:Y:S01]  /*17e0*/  STL.64 [R1+0xf0], R70 ;  /* 0x0000f04601007387 */ /* 0x000fe20000100a00 */
[----:B------:R-:W-:Y:S01]  /*17f0*/  IMAD.WIDE.U32 R10, R12, c[0x0][0x1b8], R10 ;  /* 0x00006e000c0a7a25 */ /* 0x000fe200078e000a */
[----:B------:R-:W-:-:S02]  /*1800*/  LEA R12, P0, R16, c[0x0][0x1c0], 0x1 ;  /* 0x00007000100c7a11 */ /* 0x000fc400078008ff */
[----:B------:R-:W-:Y:S01]  /*1810*/  STL.64 [R1+0x108], R66 ;  /* 0x0001084201007387 */ /* 0x000fe20000100a00 */
[----:B------:R-:W-:Y:S02]  /*1820*/  IMAD R6, R9, c[0x0][0x1a8], RZ ;  /* 0x00006a0009067a24 */ /* 0x000fe400078e02ff */
[----:B------:R-:W-:Y:S01]  /*1830*/  IMAD.IADD R11, R11, 0x1, R19 ;  /* 0x000000010b0b7824 */ /* 0x000fe200078e0213 */
[----:B------:R-:W-:Y:S01]  /*1840*/  STL.64 [R1+0x110], R64 ;  /* 0x0001104001007387 */ /* 0x000fe20000100a00 */
[----:B------:R-:W-:Y:S02]  /*1850*/  IMAD R6, R8, c[0x0][0x1ac], R6 ;  /* 0x00006b0008067a24 */ /* 0x000fe400078e0206 */
[----:B------:R-:W-:Y:S01]  /*1860*/  IMAD.SHL.U32 R14, R14, 0x2, RZ ;  /* 0x000000020e0e7824 */ /* 0x000fe200078e00ff */
[----:B------:R-:W-:Y:S01]  /*1870*/  STL.64 [R1+0x140], R62 ;  /* 0x0001403e01007387 */ /* 0x000fe20000100a00 */
[----:B------:R-:W-:-:S03]  /*1880*/  IMAD.SHL.U32 R186, R186, 0x2, RZ ;  /* 0x00000002baba7824 */ /* 0x000fc600078e00ff */
[----:B------:R-:W-:Y:S04]  /*1890*/  STL.64 [R1+0x148], R60 ;  /* 0x0001483c01007387 */ /* 0x000fe80000100a00 */
[----:B------:R-:W-:Y:S04]  /*18a0*/  STL.64 [R1+0xc0], R196 ;  /* 0x0000c0c401007387 */ /* 0x000fe80000100a00 */
[----:B------:R-:W-:Y:S01]  /*18b0*/  STL.64 [R1+0x118], R196 ;  /* 0x000118c401007387 */ /* 0x000fe20000100a00 */
[----:B--2---:R-:W-:Y:S02]  /*18c0*/  IMAD R25, R4, -0x80, R25 ;  /* 0xffffff8004197824 */ /* 0x004fe400078e0219 */
[----:B------:R-:W-:-:S02]  /*18d0*/  IMAD R4, R9, c[0x0][0x1d8], RZ ;  /* 0x0000760009047a24 */ /* 0x000fc400078e02ff */
[----:B------:R-:W-:Y:S02]  /*18e0*/  IMAD.IADD R5, R25, 0x1, -R2 ;  /* 0x0000000119057824 */ /* 0x000fe400078e0a02 */
[C---:B------:R-:W-:Y:S02]  /*18f0*/  IMAD R4, R8.reuse, c[0x0][0x1dc], R4 ;  /* 0x0000770008047a24 */ /* 0x040fe400078e0204 */
[----:B------:R-:W-:Y:S01]  /*1900*/  IMAD.WIDE.U32 R8, R8, c[0x0][0x1a8], R10 ;  /* 0x00006a0008087a25 */ /* 0x000fe200078e000a */
[C---:B------:R-:W-:Y:S02]  /*1910*/  ISETP.GE.AND P4, PT, R5.reuse, 0x1, PT ;  /* 0x000000010500780c */ /* 0x040fe40003f86270 */
[----:B------:R-:W-:Y:S01]  /*1920*/  ISETP.GE.AND P3, PT, R5, 0x21, PT ;  /* 0x000000210500780c */ /* 0x000fe20003f66270 */
[----:B------:R-:W-:Y:S01]  /*1930*/  IMAD.IADD R4, R17, 0x1, R4 ;  /* 0x0000000111047824 */ /* 0x000fe200078e0204 */
[----:B------:R-:W-:Y:S01]  /*1940*/  ISETP.GE.OR P1, PT, R3, c[0x0][0x1cc], !P4 ;  /* 0x0000730003007a0c */ /* 0x000fe20006726670 */
[----:B------:R-:W-:Y:S01]  /*1950*/  IMAD.IADD R6, R9, 0x1, R6 ;  /* 0x0000000109067824 */ /* 0x000fe200078e0206 */
[----:B------:R-:W-:-:S02]  /*1960*/  IADD3 R10, P5, R12, UR7, RZ ;  /* 0x000000070c0a7c10 */ /* 0x000fc4000ffbe0ff */
[----:B------:R-:W-:Y:S02]  /*1970*/  LEA.HI.X R13, R16, c[0x0][0x1c4], R4, 0x1, P0 ;  /* 0x00007100100d7a11 */ /* 0x000fe400000f0c04 */
[----:B------:R-:W-:Y:S02]  /*1980*/  ISETP.GE.OR P0, PT, R3, c[0x0][0x1cc], !P3 ;  /* 0x0000730003007a0c */ /* 0x000fe40005f06670 */
[----:B------:R-:W-:Y:S02]  /*1990*/  IADD3.X R11, R13, UR5, RZ, P5, !PT ;  /* 0x000000050d0b7c10 */ /* 0x000fe4000affe4ff */
[----:B------:R-:W-:Y:S02]  /*19a0*/  ISETP.GE.AND P6, PT, R5, 0x41, PT ;  /* 0x000000410500780c */ /* 0x000fe40003fc6270 */
[----:B------:R-:W-:Y:S01]  /*19b0*/  LEA R16, P2, R8, c[0x0][0x190], 0x1 ;  /* 0x0000640008107a11 */ /* 0x000fe200078408ff */
[----:B------:R-:W-:Y:S01]  /*19c0*/  @!PT LDS RZ, [RZ] ;  /* 0x00000000fffff984 */ /* 0x000fe20000000800 */
[----:B------:R-:W-:Y:S01]  /*19d0*/  @!PT LDS RZ, [RZ] ;  /* 0x00000000fffff984 */ /* 0x000fe20000000800 */
[----:B------:R-:W-:Y:S01]  /*19e0*/  @!PT LDS RZ, [RZ] ;  /* 0x00000000fffff984 */ /* 0x000fe20000000800 */
[----:B------:R2:W-:Y:S01]  /*19f0*/  LDGSTS.E.BYPASS.LTC128B.128 [R14+0x4080], [R12.64], !P1 ;  /* 0x040800000c0e7fae */ /* 0x0005e2000c901d4a */
[----:B------:R-:W-:-:S02]  /*1a00*/  ISETP.GE.OR P1, PT, R3, c[0x0][0x1cc], !P6 ;  /* 0x0000730003007a0c */ /* 0x000fc40007726670 */
[----:B------:R-:W-:Y:S02]  /*1a10*/  LEA.HI.X R17, R8, c[0x0][0x194], R6, 0x1, P2 ;  /* 0x0000650008117a11 */ /* 0x000fe400010f0c06 */
[C---:B------:R-:W-:Y:S01]  /*1a20*/  ISETP.GE.OR P4, PT, R3.reuse, c[0x0][0x19c], !P4 ;  /* 0x0000670003007a0c */ /* 0x040fe20006786670 */
[----:B------:R4:W-:Y:S01]  /*1a30*/  LDGSTS.E.BYPASS.LTC128B.128 [R14+0x5080], [R10.64], !P0 ;  /* 0x050800000a0e7fae */ /* 0x0009e2000c101d4a */
[C---:B------:R-:W-:Y:S02]  /*1a40*/  ISETP.GE.OR P3, PT, R3.reuse, c[0x0][0x19c], !P3 ;  /* 0x0000670003007a0c */ /* 0x040fe40005f66670 */
[----:B------:R-:W-:Y:S02]  /*1a50*/  ISETP.GE.OR P6, PT, R3, c[0x0][0x19c], !P6 ;  /* 0x0000670003007a0c */ /* 0x000fe400077c6670 */
[----:B------:R-:W-:Y:S02]  /*1a60*/  LOP3.LUT P2, RZ, R15, 0x4, RZ, 0xc0, !PT ;  /* 0x000000040fff7812 */ /* 0x000fe4000784c0ff */
[----:B--2---:R-:W-:-:S04]  /*1a70*/  IADD3 R12, P5, R10, UR7, RZ ;  /* 0x000000070a0c7c10 */ /* 0x004fc8000ffbe0ff */
[----:B------:R-:W-:Y:S02]  /*1a80*/  IADD3.X R13, R11, UR5, RZ, P5, !PT ;  /* 0x000000050b0d7c10 */ /* 0x000fe4000affe4ff */
[----:B------:R-:W-:Y:S02]  /*1a90*/  IADD3 R4, P0, R12, UR7, RZ ;  /* 0x000000070c047c10 */ /* 0x000fe4000ff1e0ff */
[----:B------:R-:W-:Y:S01]  /*1aa0*/  ISETP.GE.AND P5, PT, R5, 0x61, PT ;  /* 0x000000610500780c */ /* 0x000fe20003fa6270 */
[----:B------:R2:W-:Y:S01]  /*1ab0*/  LDGSTS.E.BYPASS.LTC128B.128 [R14+0x6080], [R12.64], !P1 ;  /* 0x060800000c0e7fae */ /* 0x0005e2000c901d4a */
[----:B------:R-:W-:Y:S01]  /*1ac0*/  IADD3.X R5, R13, UR5, RZ, P0, !PT ;  /* 0x000000050d057c10 */ /* 0x000fe200087fe4ff */
[----:B------:R-:W-:Y:S01]  /*1ad0*/  ULDC.64 UR4, c[0x0][0x1a8] ;  /* 0x00006a0000047ab9 */ /* 0x000fe20000000a00 */
[C---:B------:R-:W-:Y:S01]  /*1ae0*/  ISETP.GE.OR P0, PT, R3.reuse, c[0x0][0x1cc], !P5 ;  /* 0x0000730003007a0c */ /* 0x040fe20006f06670 */
[----:B------:R-:W-:Y:S01]  /*1af0*/  USHF.L.U32 UR7, UR4, 0x6, URZ ;  /* 0x0000000604077899 */ /* 0x000fe2000800063f */
[----:B------:R-:W-:Y:S01]  /*1b00*/  ISETP.GE.OR P5, PT, R3, c[0x0][0x19c], !P5 ;  /* 0x0000670003007a0c */ /* 0x000fe20006fa6670 */
[----:B------:R-:W-:Y:S01]  /*1b10*/  USHF.L.U64.HI UR5, UR4, UR6, UR5 ;  /* 0x0000000604057299 */ /* 0x000fe20008010205 */
[----:B------:R-:W-:-:S09]  /*1b20*/  LOP3.LUT P1, RZ, R15, 0x2, RZ, 0xc0, !PT ;  /* 0x000000020fff7812 */ /* 0x000fd2000782c0ff */
[----:B------:R5:W-:Y:S01]  /*1b30*/  LDGSTS.E.BYPASS.LTC128B.128 [R14+0x7080], [R4.64], !P0 ;  /* 0x07080000040e7fae */ /* 0x000be2000c101d4a */
[----:B------:R-:W-:-:S03]  /*1b40*/  IADD3 R6, P0, R16, UR7, RZ ;  /* 0x0000000710067c10 */ /* 0x000fc6000ff1e0ff */
[----:B------:R-:W0:Y:S01]  /*1b50*/  LDGDEPBAR ;  /* 0x00000000000079af */ /* 0x000e220000000000 */
[----:B------:R-:W-:Y:S02]  /*1b60*/  IADD3.X R7, R17, UR5, RZ, P0, !PT ;  /* 0x0000000511077c10 */ /* 0x000fe400087fe4ff */
[----:B------:R-:W-:Y:S01]  /*1b70*/  IADD3 R8, P0, R6, UR7, RZ ;  /* 0x0000000706087c10 */ /* 0x000fe2000ff1e0ff */
[----:B------:R1:W-:Y:S01]  /*1b80*/  LDGSTS.E.BYPASS.LTC128B.128 [R14+0x80], [R16.64], !P4 ;  /* 0x00080000100e7fae */ /* 0x0003e2000e101d4a */
[----:B------:R-:W-:Y:S02]  /*1b90*/  ISETP.GE.AND P4, PT, R3, c[0x0][0x16c], PT ;  /* 0x00005b0003007a0c */ /* 0x000fe40003f86270 */
[----:B------:R-:W-:Y:S01]  /*1ba0*/  IADD3.X R9, R7, UR5, RZ, P0, !PT ;  /* 0x0000000507097c10 */ /* 0x000fe200087fe4ff */
[----:B------:R1:W-:Y:S01]  /*1bb0*/  LDGSTS.E.BYPASS.LTC128B.128 [R14+0x1080], [R6.64], !P3 ;  /* 0x01080000060e7fae */ /* 0x0003e2000d901d4a */
[----:B----4-:R-:W-:Y:S01]  /*1bc0*/  IADD3 R10, P0, R8, UR7, RZ ;  /* 0x00000007080a7c10 */ /* 0x010fe2000ff1e0ff */
[----:B------:R-:W-:Y:S01]  /*1bd0*/  UMOV UR7, URZ ;  /* 0x0000003f00077c82 */ /* 0x000fe20008000000 */
[----:B------:R-:W-:Y:S01]  /*1be0*/  ISETP.GE.AND P3, PT, R3, c[0x0][0x1fc], PT ;  /* 0x00007f0003007a0c */ /* 0x000fe20003f66270 */
[----:B------:R4:W-:Y:S01]  /*1bf0*/  LDGSTS.E.BYPASS.LTC128B.128 [R14+0x2080], [R8.64], !P6 ;  /* 0x02080000080e7fae */ /* 0x0009e2000f101d4a */
[----:B------:R-:W-:Y:S01]  /*1c00*/  IADD3.X R11, R9, UR5, RZ, P0, !PT ;  /* 0x00000005090b7c10 */ /* 0x000fe200087fe4ff */
[----:B---3--:R-:W-:Y:S01]  /*1c10*/  IMAD.MOV.U32 R3, RZ, RZ, 0x40 ;  /* 0x00000040ff037424 */ /* 0x008fe200078e00ff */
[----:B--2---:R-:W-:-:S02]  /*1c20*/  IADD3 R12, P0, R196, 0x98, RZ ;  /* 0x00000098c40c7810 */ /* 0x004fc40007f1e0ff */
[----:B------:R-:W-:Y:S01]  /*1c30*/  SEL R2, RZ, 0x1, P3 ;  /* 0x00000001ff027807 */ /* 0x000fe20001800000 */
[----:B------:R2:W-:Y:S01]  /*1c40*/  LDGSTS.E.BYPASS.LTC128B.128 [R14+0x3080], [R10.64], !P5 ;  /* 0x030800000a0e7fae */ /* 0x0005e2000e901d4a */
[----:B------:R-:W-:Y:S01]  /*1c50*/  SEL R3, R3, 0xffffffc0, !P2 ;  /* 0xffffffc003037807 */ /* 0x000fe20005000000 */
[----:B------:R-:W-:Y:S02]  /*1c60*/  IMAD.X R13, RZ, RZ, R197, P0 ;  /* 0x000000ffff0d7224 */ /* 0x000fe400000e06c5 */
[----:B------:R-:W0:Y:S01]  /*1c70*/  LDGDEPBAR ;  /* 0x00000000000079af */ /* 0x000e220000000000 */
[----:B-----5:R-:W-:Y:S01]  /*1c80*/  SEL R4, RZ, 0x1, P4 ;  /* 0x00000001ff047807 */ /* 0x020fe20002000000 */
[----:B------:R-:W-:Y:S02]  /*1c90*/  IMAD.MOV.U32 R5, RZ, RZ, 0x20 ;  /* 0x00000020ff057424 */ /* 0x000fe400078e00ff */
[----:B------:R-:W-:Y:S03]  /*1ca0*/  STL.U8 [R1+0xa8], R2 ;  /* 0x0000a80201007387 */ /* 0x000fe60000100000 */
[----:B------:R-:W-:Y:S01]  /*1cb0*/  SEL R5, R5, 0xffffffe0, !P1 ;  /* 0xffffffe005057807 */ /* 0x000fe20004800000 */
[----:B------:R3:W-:Y:S01]  /*1cc0*/  STL.U8 [R1+0xa1], R4 ;  /* 0x0000a10401007387 */ /* 0x0007e20000100000 */
[----:B-1----:R-:W-:-:S03]  /*1cd0*/  IMAD.MOV.U32 R17, RZ, RZ, RZ ;  /* 0x000000ffff117224 */ /* 0x002fc600078e00ff */
[----:B------:R-:W-:Y:S01]  /*1ce0*/  STL.64 [R1+0xc8], R12 ;  /* 0x0000c80c01007387 */ /* 0x000fe20000100a00 */
[----:B------:R-:W-:-:S03]  /*1cf0*/  IMAD.IADD R6, R186, 0x1, R5 ;  /* 0x00000001ba067824 */ /* 0x000fc600078e0205 */
[----:B------:R1:W-:Y:S01]  /*1d00*/  STL.64 [R1+0x120], R12 ;  /* 0x0001200c01007387 */ /* 0x0003e20000100a00 */
[----:B----4-:R-:W-:-:S05]  /*1d10*/  IADD3 R8, P2, R196, 0xa1, RZ ;  /* 0x000000a1c4087810 */ /* 0x010fca0007f5e0ff */
[----:B------:R-:W-:Y:S01]  /*1d20*/  IMAD.X R9, RZ, RZ, R197, P2 ;  /* 0x000000ffff097224 */ /* 0x000fe200010e06c5 */
[----:B--2---:R-:W-:Y:S01]  /*1d30*/  IADD3 R10, P0, R196, 0xa0, RZ ;  /* 0x000000a0c40a7810 */ /* 0x004fe20007f1e0ff */
[----:B------:R-:W-:-:S04]  /*1d40*/  DEPBAR.LE SB0, 0x1 ;  /* 0x000080400000791a */ /* 0x000fc80000000000 */
[----:B------:R-:W-:Y:S01]  /*1d50*/  BAR.SYNC.DEFER_BLOCKING 0x0 ;  /* 0x0000000000007b1d */ /* 0x000fe20000010000 */
[----:B------:R-:W-:Y:S01]  /*1d60*/  IADD3 R14, P2, R196, 0xa4, RZ ;  /* 0x000000a4c40e7810 */ /* 0x000fe20007f5e0ff */
[----:B------:R-:W-:Y:S02]  /*1d70*/  IMAD.X R11, RZ, RZ, R197, P0 ;  /* 0x000000ffff0b7224 */ /* 0x000fe400000e06c5 */
[----:B---3--:R-:W-:Y:S02]  /*1d80*/  IMAD.IADD R4, R186, 0x1, R3 ;  /* 0x00000001ba047824 */ /* 0x008fe400078e0203 */
[----:B------:R-:W-:Y:S01]  /*1d90*/  STL.64 [R1+0xe0], R8 ;  /* 0x0000e00801007387 */ /* 0x000fe20000100a00 */
[----:B------:R-:W-:Y:S02]  /*1da0*/  IMAD.X R15, RZ, RZ, R197, P2 ;  /* 0x000000ffff0f7224 */ /* 0x000fe400010e06c5 */
[----:B------:R-:W-:Y:S01]  /*1db0*/  IMAD.IADD R2, R5, 0x1, R4 ;  /* 0x0000000105027824 */ /* 0x000fe200078e0204 */
[----:B------:R-:W-:Y:S04]  /*1dc0*/  STL.64 [R1+0xd0], R10 ;  /* 0x0000d00a01007387 */ /* 0x000fe80000100a00 */
[----:B------:R-:W-:Y:S01]  /*1dd0*/  STL.64 [R1+0x128], R10 ;  /* 0x0001280a01007387 */ /* 0x000fe20000100a00 */
[----:B-1----:R-:W-:-:S02]  /*1de0*/  IADD3 R12, P1, R196, 0xa8, RZ ;  /* 0x000000a8c40c7810 */ /* 0x002fc40007f3e0ff */
[----:B------:R-:W-:Y:S01]  /*1df0*/  IADD3 R196, R196, 0x108, RZ ;  /* 0x00000108c4c47810 */ /* 0x000fe20007ffe0ff */
[----:B------:R-:W-:Y:S02]  /*1e00*/  STL.64 [R1+0xf8], R14 ;  /* 0x0000f80e01007387 */ /* 0x000fe40000100a00 */
[----:B------:R-:W-:Y:S02]  /*1e10*/  IMAD.X R13, RZ, RZ, R197, P1 ;  /* 0x000000ffff0d7224 */ /* 0x000fe400008e06c5 */
[----:B------:R-:W-:Y:S04]  /*1e20*/  STL.64 [R1+0x150], R14 ;  /* 0x0001500e01007387 */ /* 0x000fe80000100a00 */
[----:B------:R-:W1:Y:S04]  /*1e30*/  LDSM.16.M88.4 R148, [R6+0x4080] ;  /* 0x004080000694783b */ /* 0x000e680000000200 */
[----:B------:R-:W2:Y:S04]  /*1e40*/  LDSM.16.M88.4 R152, [R6+0x6080] ;  /* 0x006080000698783b */ /* 0x000ea80000000200 */
[----:B------:R-:W3:Y:S04]  /*1e50*/  LDSM.16.M88.4 R156, [R4+0x4080] ;  /* 0x00408000049c783b */ /* 0x000ee80000000200 */
[----:B------:R-:W4:Y:S04]  /*1e60*/  LDSM.16.M88.4 R160, [R4+0x6080] ;  /* 0x0060800004a0783b */ /* 0x000f280000000200 */
[----:B------:R-:W1:Y:S04]  /*1e70*/  LDSM.16.M88.4 R164, [R2+0x4080] ;  /* 0x0040800002a4783b */ /* 0x000e680000000200 */
[----:B------:R-:W1:Y:S04]  /*1e80*/  LDSM.16.M88.4 R168, [R2+0x6080] ;  /* 0x0060800002a8783b */ /* 0x000e680000000200 */
[----:B------:R-:W1:Y:S04]  /*1e90*/  LDSM.16.M88.4 R140, [R186+0x4080] ;  /* 0x00408000ba8c783b */ /* 0x000e680000000200 */
[----:B------:R-:W1:Y:S04]  /*1ea0*/  LDSM.16.M88.4 R144, [R186+0x6080] ;  /* 0x00608000ba90783b */ /* 0x000e680000000200 */
[----:B------:R5:W-:Y:S02]  /*1eb0*/  STL.64 [R1+0x138], R12 ;  /* 0x0001380c01007387 */ /* 0x000be40000100a00 */
[----:B-----5:R-:W-:-:S02]  /*1ec0*/  MOV R12, 0x1ef0 ;  /* 0x00001ef0000c7802 */ /* 0x020fc40000000f00 */
[----:B------:R-:W-:Y:S06]  /*1ed0*/  BAR.SYNC.DEFER_BLOCKING 0x0 ;  /* 0x0000000000007b1d */ /* 0x000fec0000010000 */
[----:B-1234-:R-:W-:Y:S05]  /*1ee0*/  CALL.REL.NOINC `($_ZN7cutlass13device_kernelIN5flash19enable_sm80_to_sm89INS1_16FlashAttnBwdSm80INS1_25CollectiveMainloopBwdSm80ILi2ELi2EN4cute5tupleIJNS5_1CILi64EEENS7_ILi128EEES8_EEENS_10bfloat16_tEfNS_4arch4Sm80ELb0ELb0ELb1ELb1ELb0ELb0ELb0ELb0ELi2ELi2ELi4ELi2ELb1EEENS1_21CollectiveEpilogueBwdISA_SB_SD_Li256ELb1ELb0ELi2EEENS1_19SingleTileSchedulerILb1ELb0ELb0ELi128EEEEEEEEEvNT_6ParamsE$_ZZN5flash25CollectiveMainloopBwdSm80ILi2ELi2EN4cute5tupleIJNS1_1CILi64EEENS3_ILi128EEES4_EEEN7cutlass10bfloat16_tEfNS7_4arch4Sm80ELb0ELb0ELb1ELb1ELb0ELb0ELb0ELb0ELi2ELi2ELi4ELi2ELb1EE3mmaINS_16FlashAttnBwdSm80ISB_NS_21CollectiveEpilogueBwdIS6_S8_SA_Li256ELb1ELb0ELi2EEENS_19SingleTileSchedulerILb1ELb0ELb0ELi128EEEE13SharedStorageENS1_6TensorINS1_11ArrayEngineIfLm32EEENS1_6LayoutINS2_IJNS2_IJNS3_ILi2EEESO_EEESO_NS3_ILi4EEEEEENS2_IJNS2_IJNS3_ILi1EEESO_EEESQ_NS3_ILi8EEEEEEEEEEEEbRKNSB_6ParamsERT0_S12_iNS2_IJiiiEEERT_ENKUliiE_clEii) ;  /* 0x0000a65000007944 */ /* 0x01efea0003c00000 */
[----:B------:R-:W-:Y:S05]  /*1ef0*/  BSYNC B0 ;  /* 0x0000000000007941 */ /* 0x000fea0003800000 */
.L_x_86:
[----:B------:R-:W0:Y:S01]  /*1f00*/  LDGDEPBAR ;  /* 0x00000000000079af */ /* 0x000e220000000000 */
[----:B------:R-:W-:Y:S01]  /*1f10*/  BSSY B0, `(.L_x_87) ;  /* 0x0000005000007945 */ /* 0x000fe20003800000 */
[----:B------:R-:W-:Y:S01]  /*1f20*/  MOV R17, RZ ;  /* 0x000000ff00117202 */ /* 0x000fe20000000f00 */
[----:B------:R-:W-:Y:S01]  /*1f30*/  UMOV UR6, URZ ;  /* 0x0000003f00067c82 */ /* 0x000fe20008000000 */
[----:B------:R-:W-:Y:S02]  /*1f40*/  MOV R12, 0x1f60 ;  /* 0x00001f60000c7802 */ /* 0x000fe40000000f00 */
[----:B-1----:R-:W-:Y:S05]  /*1f50*/  CALL.REL.NOINC `($_ZN7cutlass13device_kernelIN5flash19enable_sm80_to_sm89INS1_16FlashAttnBwdSm80INS1_25CollectiveMainloopBwdSm80ILi2ELi2EN4cute5tupleIJNS5_1CILi64EEENS7_ILi128EEES8_EEENS_10bfloat16_tEfNS_4arch4Sm80ELb0ELb0ELb1ELb1ELb0ELb0ELb0ELb0ELi2ELi2ELi4ELi2ELb1EEENS1_21CollectiveEpilogueBwdISA_SB_SD_Li256ELb1ELb0ELi2EEENS1_19SingleTileSchedulerILb1ELb0ELb0ELi128EEEEEEEEEvNT_6ParamsE$_ZZN5flash25CollectiveMainloopBwdSm80ILi2ELi2EN4cute5tupleIJNS1_1CILi64EEENS3_ILi128EEES4_EEEN7cutlass10bfloat16_tEfNS7_4arch4Sm80ELb0ELb0ELb1ELb1ELb0ELb0ELb0ELb0ELi2ELi2ELi4ELi2ELb1EE3mmaINS_16FlashAttnBwdSm80ISB_NS_21CollectiveEpilogueBwdIS6_S8_SA_Li256ELb1ELb0ELi2EEENS_19SingleTileSchedulerILb1ELb0ELb0ELi128EEEE13SharedStorageENS1_6TensorINS1_11ArrayEngineIfLm32EEENS1_6LayoutINS2_IJNS2_IJNS3_ILi2EEESO_EEESO_NS3_ILi4EEEEEENS2_IJNS2_IJNS3_ILi1EEESO_EEESQ_NS3_ILi8EEEEEEEEEEEEbRKNSB_6ParamsERT0_S12_iNS2_IJiiiEEERT_ENKUliiE0_clEii) ;  /* 0x00008fb000007944 */ /* 0x002fea0003c00000 */
[----:B------:R-:W-:Y:S05]  /*1f60*/  BSYNC B0 ;  /* 0x0000000000007941 */ /* 0x000fea0003800000 */
.L_x_87:
[----:B------:R-:W-:Y:S01]  /*1f70*/  ISETP.GE.AND P0, PT, R32, 0x41, PT ;  /* 0x000000412000780c */ /* 0x000fe20003f06270 */
[----:B------:R-:W0:Y:S04]  /*1f80*/  LDGDEPBAR ;  /* 0x00000000000079af */ /* 0x000e280000000000 */
[----:B------:R-:W0:Y:S08]  /*1f90*/  LDGDEPBAR ;  /* 0x00000000000079af */ /* 0x000e300000000000 */
[----:B------:R-:W-:Y:S05]  /*1fa0*/  @!P0 BRA `(.L_x_88) ;  /* 0x0000021000008947 */ /* 0x000fea0003800000 */
[----:B------:R-:W2:Y:S04]  /*1fb0*/  LDL R2, [R1+0xa4] ;  /* 0x0000a40001027983 */ /* 0x000ea80000100800 */
[----:B------:R-:W3:Y:S04]  /*1fc0*/  LDL.U8 R7, [R1+0xa8] ;  /* 0x0000a80001077983 */ /* 0x000ee80000100000 */
[----:B-1----:R-:W4:Y:S04]  /*1fd0*/  LDL.U8 R6, [R1+0xa8] ;  /* 0x0000a80001067983 */ /* 0x002f280000100000 */
        /* <DEDUP_REMOVED lines=30> */
.L_x_88:
[----:B-1----:R-:W-:Y:S01]  /*21c0*/  LOP3.LUT R11, R50, 0xfffffff0, RZ, 0xc0, !PT ;  /* 0xfffffff0320b7812 */ /* 0x002fe200078ec0ff */
[----:B------:R-:W-:Y:S01]  /*21d0*/  IMAD.SHL.U32 R45, R45, 0x8, RZ ;  /* 0x000000082d2d7824 */ /* 0x000fe200078e00ff */
[CC--:B------:R-:W-:Y:S01]  /*21e0*/  LEA.HI R2, R53.reuse, R68.reuse, RZ, 0x5 ;  /* 0x0000004435027211 */ /* 0x0c0fe200078f28ff */
[----:B------:R-:W-:Y:S01]  /*21f0*/  IMAD.SHL.U32 R10, R48, 0x10, RZ ;  /* 0x00000010300a7824 */ /* 0x000fe200078e00ff */
[----:B------:R-:W-:Y:S01]  /*2200*/  LEA.HI R53, R53, R68, RZ, 0x2 ;  /* 0x0000004435357211 */ /* 0x000fe200078f10ff */
[----:B------:R-:W-:Y:S01]  /*2210*/  IMAD.IADD R8, R68, 0x1, -R11 ;  /* 0x0000000144087824 */ /* 0x000fe200078e0a0b */
[----:B------:R-:W-:Y:S01]  /*2220*/  LOP3.LUT R9, R2, 0xffffffe0, RZ, 0xc0, !PT ;  /* 0xffffffe002097812 */ /* 0x000fe200078ec0ff */
[----:B------:R-:W-:Y:S01]  /*2230*/  IMAD.SHL.U32 R11, R0, 0x40, RZ ;  /* 0x00000040000b7824 */ /* 0x000fe200078e00ff */
[----:B------:R-:W-:Y:S01]  /*2240*/  SHF.R.S32.HI R17, RZ, 0x1f, R53 ;  /* 0x0000001fff117819 */ /* 0x000fe20000011435 */
[----:B------:R-:W-:Y:S01]  /*2250*/  IMAD.SHL.U32 R0, R46, 0x20, RZ ;  /* 0x000000202e007824 */ /* 0x000fe200078e00ff */
[----:B------:R-:W-:Y:S01]  /*2260*/  SHF.R.S32.HI R15, RZ, 0x1f, R8 ;  /* 0x0000001fff0f7819 */ /* 0x000fe20000011408 */
[----:B------:R-:W-:Y:S01]  /*2270*/  IMAD.IADD R6, R68, 0x1, -R9 ;  /* 0x0000000144067824 */ /* 0x000fe200078e0a09 */
[----:B------:R-:W-:Y:S01]  /*2280*/  LOP3.LUT R11, R11, 0x1c0, RZ, 0xc0, !PT ;  /* 0x000001c00b0b7812 */ /* 0x000fe200078ec0ff */
[----:B------:R-:W-:Y:S01]  /*2290*/  IMAD.SHL.U32 R9, R49, 0x40, RZ ;  /* 0x0000004031097824 */ /* 0x000fe200078e00ff */
[----:B------:R-:W-:Y:S01]  /*22a0*/  LEA.HI R15, R15, R8, RZ, 0x3 ;  /* 0x000000080f0f7211 */ /* 0x000fe200078f18ff */
[----:B------:R-:W-:Y:S01]  /*22b0*/  IMAD.SHL.U32 R176, R43, 0x40, RZ ;  /* 0x000000402bb07824 */ /* 0x000fe200078e00ff */
[----:B------:R-:W-:Y:S01]  /*22c0*/  SHF.R.S32.HI R8, RZ, 0x2, R53 ;  /* 0x00000002ff087819 */ /* 0x000fe20000011435 */
[----:B------:R-:W-:Y:S01]  /*22d0*/  IMAD.SHL.U32 R177, R47, 0x8, RZ ;  /* 0x000000082fb17824 */ /* 0x000fe200078e00ff */
[----:B------:R-:W-:Y:S01]  /*22e0*/  LOP3.LUT R0, R11, 0x20, R0, 0xf8, !PT ;  /* 0x000000200b007812 */ /* 0x000fe200078ef800 */
[----:B------:R-:W-:Y:S01]  /*22f0*/  IMAD R44, R44, c[0x0][0x238], RZ ;  /* 0x00008e002c2c7a24 */ /* 0x000fe200078e02ff */
[----:B------:R-:W-:Y:S01]  /*2300*/  LEA.HI R17, R17, R8, RZ, 0x3 ;  /* 0x0000000811117211 */ /* 0x000fe200078f18ff */
[----:B------:R-:W-:Y:S01]  /*2310*/  IMAD.SHL.U32 R19, R42, 0x10, RZ ;  /* 0x000000102a137824 */ /* 0x000fe200078e00ff */
[----:B------:R-:W-:Y:S01]  /*2320*/  SHF.R.S32.HI R13, RZ, 0x5, R2 ;  /* 0x00000005ff0d7819 */ /* 0x000fe20000011402 */
[----:B------:R-:W-:Y:S01]  /*2330*/  IMAD.SHL.U32 R41, R41, 0x8, RZ ;  /* 0x0000000829297824 */ /* 0x000fe200078e00ff */
[----:B------:R-:W-:Y:S01]  /*2340*/  LOP3.LUT R17, R17, 0xfffffff8, RZ, 0xc0, !PT ;  /* 0xfffffff811117812 */ /* 0x000fe200078ec0ff */
[----:B------:R-:W-:Y:S01]  /*2350*/  IMAD R38, R38, c[0x0][0x240], RZ ;  /* 0x0000900026267a24 */ /* 0x000fe200078e02ff */
[----:B------:R-:W-:Y:S01]  /*2360*/  LOP3.LUT R9, R9, 0x1c0, RZ, 0xc0, !PT ;  /* 0x000001c009097812 */ /* 0x000fe200078ec0ff */
[----:B------:R-:W-:Y:S01]  /*2370*/  IMAD.SHL.U32 R12, R13, 0x10, RZ ;  /* 0x000000100d0c7824 */ /* 0x000fe200078e00ff */
[----:B------:R-:W-:Y:S01]  /*2380*/  LOP3.LUT R45, R0, 0x18, R45, 0xf8, !PT ;  /* 0x00000018002d7812 */ /* 0x000fe200078ef82d */
[----:B------:R-:W-:Y:S01]  /*2390*/  IMAD.IADD R8, R8, 0x1, -R17 ;  /* 0x0000000108087824 */ /* 0x000fe200078e0a11 */
[----:B------:R-:W-:Y:S01]  /*23a0*/  LEA.HI R0, R2, R13, RZ, 0x1 ;  /* 0x0000000d02007211 */ /* 0x000fe200078f08ff */
[----:B------:R-:W-:Y:S01]  /*23b0*/  IMAD R199, R37, c[0x0][0x244], R38 ;  /* 0x0000910025c77a24 */ /* 0x000fe200078e0226 */
[----:B------:R-:W-:Y:S01]  /*23c0*/  LOP3.LUT R7, R53, 0x3ffffffc, RZ, 0xc0, !PT ;  /* 0x3ffffffc35077812 */ /* 0x000fe200078ec0ff */
[----:B------:R-:W-:Y:S01]  /*23d0*/  IMAD.SHL.U32 R31, R31, 0x8, RZ ;  /* 0x000000081f1f7824 */ /* 0x000fe200078e00ff */
[----:B------:R-:W-:Y:S01]  /*23e0*/  LOP3.LUT R10, R9, 0x10, R10, 0xf8, !PT ;  /* 0x00000010090a7812 */ /* 0x000fe200078ef80a */
[----:B------:R-:W0:Y:S01]  /*23f0*/  LDGDEPBAR ;  /* 0x00000000000079af */ /* 0x000e220000000000 */
[----:B------:R-:W-:Y:S01]  /*2400*/  SHF.R.S32.HI R69, RZ, 0x1f, R68 ;  /* 0x0000001fff457819 */ /* 0x000fe20000011444 */
[----:B------:R-:W-:Y:S01]  /*2410*/  IMAD.IADD R4, R68, 0x1, -R7 ;  /* 0x0000000144047824 */ /* 0x000fe200078e0a07 */
[----:B------:R-:W-:Y:S01]  /*2420*/  LOP3.LUT R0, R0, 0xfffffffe, RZ, 0xc0, !PT ;  /* 0xfffffffe00007812 */ /* 0x000fe200078ec0ff */
[C---:B------:R-:W-:Y:S01]  /*2430*/  IMAD R7, R21.reuse, c[0x0][0x23c], R44 ;  /* 0x00008f0015077a24 */ /* 0x040fe200078e022c */
[----:B------:R-:W-:Y:S01]  /*2440*/  SHF.R.S32.HI R17, RZ, 0x1f, R6 ;  /* 0x0000001fff117819 */ /* 0x000fe20000011406 */
[----:B------:R-:W-:Y:S01]  /*2450*/  IMAD.WIDE.U32 R68, R21, c[0x0][0x238], R68 ;  /* 0x00008e0015447a25 */ /* 0x000fe200078e0044 */
[----:B------:R-:W-:Y:S01]  /*2460*/  LOP3.LUT R176, R176, 0x1c0, RZ, 0xc0, !PT ;  /* 0x000001c0b0b07812 */ /* 0x000fe200078ec0ff */
[----:B------:R-:W-:Y:S01]  /*2470*/  CS2R R94, SRZ ;  /* 0x00000000005e7805 */ /* 0x000fe2000001ff00 */
[----:B------:R-:W-:Y:S01]  /*2480*/  LOP3.LUT R177, R10, 0x8, R177, 0xf8, !PT ;  /* 0x000000080ab17812 */ /* 0x000fe200078ef8b1 */
[----:B------:R-:W-:Y:S01]  /*2490*/  IMAD.IADD R13, R13, 0x1, -R0 ;  /* 0x000000010d0d7824 */ /* 0x000fe200078e0a00 */
[----:B------:R-:W-:Y:S01]  /*24a0*/  LEA.HI R10, R17, R6, RZ, 0x2 ;  /* 0x00000006110a7211 */ /* 0x000fe200078f10ff */
[----:B------:R-:W-:Y:S01]  /*24b0*/  IMAD.SHL.U32 R0, R15, 0x40, RZ ;  /* 0x000000400f007824 */ /* 0x000fe200078e00ff */
[----:B------:R-:W-:Y:S01]  /*24c0*/  LOP3.LUT R2, R176, 0x10, R19, 0xf8, !PT ;  /* 0x00000010b0027812 */ /* 0x000fe200078ef813 */
[----:B------:R-:W-:Y:S01]  /*24d0*/  IMAD.IADD R69, R69, 0x1, R7 ;  /* 0x0000000145457824 */ /* 0x000fe200078e0207 */
[----:B------:R-:W-:Y:S01]  /*24e0*/  SHF.R.U32.HI R182, RZ, 0x3, R11 ;  /* 0x00000003ffb67819 */ /* 0x000fe2000001160b */
[----:B------:R-:W-:Y:S01]  /*24f0*/  IMAD.SHL.U32 R34, R34, 0x8, RZ ;  /* 0x0000000822227824 */ /* 0x000fe200078e00ff */
[----:B------:R-:W-:Y:S01]  /*2500*/  LOP3.LUT R11, R10, 0xfffffffc, RZ, 0xc0, !PT ;  /* 0xfffffffc0a0b7812 */ /* 0x000fe200078ec0ff */
[----:B------:R-:W-:Y:S01]  /*2510*/  IMAD.WIDE.U32 R68, R37, c[0x0][0x240], R68 ;  /* 0x0000900025447a25 */ /* 0x000fe200078e0044 */
[----:B------:R-:W-:Y:S01]  /*2520*/  LOP3.LUT R7, R2, 0x8, R41, 0xf8, !PT ;  /* 0x0000000802077812 */ /* 0x000fe200078ef829 */
[----:B------:R-:W-:Y:S01]  /*2530*/  CS2R R92, SRZ ;  /* 0x00000000005c7805 */ /* 0x000fe2000001ff00 */
[----:B------:R-:W-:Y:S01]  /*2540*/  LOP3.LUT R0, R0, 0xfffffe00, RZ, 0xc0, !PT ;  /* 0xfffffe0000007812 */ /* 0x000fe200078ec0ff */
[----:B------:R-:W-:Y:S01]  /*2550*/  IMAD.IADD R6, R6, 0x1, -R11 ;  /* 0x0000000106067824 */ /* 0x000fe200078e0a0b */
[----:B------:R-:W-:Y:S01]  /*2560*/  SHF.R.U32.HI R2, RZ, 0x3, R9 ;  /* 0x00000003ff027819 */ /* 0x000fe20000011609 */
[----:B------:R-:W-:Y:S01]  /*2570*/  IMAD.SHL.U32 R11, R30, 0x40, RZ ;  /* 0x000000401e0b7824 */ /* 0x000fe200078e00ff */
[----:B------:R-:W-:Y:S01]  /*2580*/  SHF.R.U32.HI R176, RZ, 0x3, R176 ;  /* 0x00000003ffb07819 */ /* 0x000fe200000116b0 */
[----:B------:R-:W-:Y:S01]  /*2590*/  IMAD.MOV.U32 R172, RZ, RZ, 0x40 ;  /* 0x00000040ffac7424 */ /* 0x000fe200078e00ff */
[----:B------:R-:W-:Y:S01]  /*25a0*/  SHF.R.S32.HI R9, RZ, 0x1f, R36 ;  /* 0x0000001fff097819 */ /* 0x000fe20000011424 */
[----:B------:R-:W-:Y:S01]  /*25b0*/  IMAD.SHL.U32 R35, R35, 0x8, RZ ;  /* 0x0000000823237824 */ /* 0x000fe200078e00ff */
[----:B------:R-:W-:Y:S01]  /*25c0*/  LOP3.LUT R176, R0, R7, R176, 0xf6, !PT ;  /* 0x0000000700b07212 */ /* 0x000fe200078ef6b0 */
[----:B------:R-:W-:Y:S01]  /*25d0*/  IMAD R6, R6, -0x2, R25 ;  /* 0xfffffffe06067824 */ /* 0x000fe200078e0219 */
[----:B------:R-:W-:Y:S01]  /*25e0*/  LEA.HI R7, R9, R36, RZ, 0x2 ;  /* 0x0000002409077211 */ /* 0x000fe200078f10ff */
[----:B------:R-:W-:Y:S01]  /*25f0*/  IMAD.SHL.U32 R9, R13, 0x400, RZ ;  /* 0x000004000d097824 */ /* 0x000fe200078e00ff */
[----:B------:R-:W-:Y:S01]  /*2600*/  LOP3.LUT R177, R0, R177, R2, 0xf6, !PT ;  /* 0x000000b100b17212 */ /* 0x000fe200078ef602 */
[----:B------:R-:W-:Y:S01]  /*2610*/  IMAD.MOV.U32 R202, RZ, RZ, RZ ;  /* 0x000000ffffca7224 */ /* 0x000fe200078e00ff */
[----:B------:R-:W-:Y:S01]  /*2620*/  SHF.R.S32.HI R2, RZ, 0x1f, R11 ;  /* 0x0000001fff027819 */ /* 0x000fe2000001140b */
[--C-:B------:R-:W-:Y:S01]  /*2630*/  IMAD R4, R4, 0x2, R9.reuse ;  /* 0x0000000204047824 */ /* 0x100fe200078e0209 */
[----:B------:R-:W-:Y:S01]  /*2640*/  IADD3 R198, P2, R11, R68, RZ ;  /* 0x000000440bc67210 */ /* 0x000fe20007f5e0ff */
[----:B------:R-:W-:Y:S01]  /*2650*/  IMAD.MOV.U32 R183, RZ, RZ, RZ ;  /* 0x000000ffffb77224 */ /* 0x000fe200078e00ff */
[C---:B------:R-:W-:Y:S01]  /*2660*/  LOP3.LUT R182, R0.reuse, R45, R182, 0xf6, !PT ;  /* 0x0000002d00b67212 */ /* 0x040fe200078ef6b6 */
[----:B------:R-:W-:Y:S01]  /*2670*/  IMAD.IADD R0, R0, 0x1, R9 ;  /* 0x0000000100007824 */ /* 0x000fe200078e0209 */
[----:B------:R-:W-:Y:S01]  /*2680*/  LOP3.LUT R7, R7, 0xfffffffc, RZ, 0xc0, !PT ;  /* 0xfffffffc07077812 */ /* 0x000fe200078ec0ff */
[----:B------:R-:W-:Y:S01]  /*2690*/  IMAD.SHL.U32 R9, R8, 0x40, RZ ;  /* 0x0000004008097824 */ /* 0x000fe200078e00ff */
[----:B------:R-:W-:Y:S01]  /*26a0*/  IADD3.X R199, R2, R69, R199, P2, !PT ;  /* 0x0000004502c77210 */ /* 0x000fe200017fe4c7 */
[----:B------:R-:W-:Y:S01]  /*26b0*/  IMAD.SHL.U32 R2, R33, 0x40, RZ ;  /* 0x0000004021027824 */ /* 0x000fe200078e00ff */
[----:B------:R-:W-:Y:S01]  /*26c0*/  LOP3.LUT P3, RZ, R8, 0x4, RZ, 0xc0, !PT ;  /* 0x0000000408ff7812 */ /* 0x000fe2000786c0ff */
[C---:B------:R-:W-:Y:S01]  /*26d0*/  IMAD.IADD R201, R36.reuse, 0x1, -R7 ;  /* 0x0000000124c97824 */ /* 0x040fe200078e0a07 */
[----:B------:R-:W-:Y:S01]  /*26e0*/  LOP3.LUT R9, R9, 0x1c0, RZ, 0xc0, !PT ;  /* 0x000001c009097812 */ /* 0x000fe200078ec0ff */
[----:B------:R-:W-:Y:S01]  /*26f0*/  IMAD.SHL.U32 R36, R36, 0x8, RZ ;  /* 0x0000000824247824 */ /* 0x000fe200078e00ff */
[----:B------:R-:W-:Y:S01]  /*2700*/  LOP3.LUT R2, R2, 0x1c0, RZ, 0xc0, !PT ;  /* 0x000001c002027812 */ /* 0x000fe200078ec0ff */
[----:B------:R-:W-:Y:S01]  /*2710*/  IMAD.SHL.U32 R7, R187, 0x40, RZ ;  /* 0x00000040bb077824 */ /* 0x000fe200078e00ff */
[----:B------:R-:W-:Y:S01]  /*2720*/  LOP3.LUT P2, RZ, R33, 0x2, RZ, 0xc0, !PT ;  /* 0x0000000221ff7812 */ /* 0x000fe2000784c0ff */
[----:B------:R-:W-:Y:S01]  /*2730*/  IMAD R201, R201, -0x8, R6 ;  /* 0xfffffff8c9c97824 */ /* 0x000fe200078e0206 */
[----:B------:R-:W-:Y:S01]  /*2740*/  LOP3.LUT R36, R9, 0x18, R36, 0xf8, !PT ;  /* 0x0000001809247812 */ /* 0x000fe200078ef824 */
[----:B------:R-:W-:Y:S01]  /*2750*/  CS2R R98, SRZ ;  /* 0x0000000000627805 */ /* 0x000fe2000001ff00 */
[----:B------:R-:W-:Y:S01]  /*2760*/  SHF.R.U32.HI R9, RZ, 0x3, R9 ;  /* 0x00000003ff097819 */ /* 0x000fe20000011609 */
[----:B------:R-:W-:Y:S01]  /*2770*/  CS2R R96, SRZ ;  /* 0x0000000000607805 */ /* 0x000fe2000001ff00 */
[----:B------:R-:W-:Y:S01]  /*2780*/  LOP3.LUT R181, R2, 0x8, R31, 0xf8, !PT ;  /* 0x0000000802b57812 */ /* 0x000fe200078ef81f */
[----:B------:R-:W-:Y:S01]  /*2790*/  CS2R R90, SRZ ;  /* 0x00000000005a7805 */ /* 0x000fe2000001ff00 */
[----:B------:R-:W-:Y:S01]  /*27a0*/  SHF.R.U32.HI R8, RZ, 0x3, R2 ;  /* 0x00000003ff087819 */ /* 0x000fe20000011602 */
[----:B------:R-:W-:Y:S01]  /*27b0*/  CS2R R88, SRZ ;  /* 0x0000000000587805 */ /* 0x000fe2000001ff00 */
[----:B------:R-:W-:Y:S01]  /*27c0*/  LOP3.LUT R51, R51, 0x30, R12, 0xf8, !PT ;  /* 0x0000003033337812 */ /* 0x000fe200078ef80c */
[----:B------:R-:W-:Y:S01]  /*27d0*/  CS2R R86, SRZ ;  /* 0x0000000000567805 */ /* 0x000fe2000001ff00 */
[----:B------:R-:W-:Y:S01]  /*27e0*/  SHF.R.S32.HI R200, RZ, 0x2, R10 ;  /* 0x00000002ffc87819 */ /* 0x000fe2000001140a */
[----:B------:R-:W-:Y:S01]  /*27f0*/  IMAD.SHL.U32 R10, R193, 0x40, RZ ;  /* 0x00000040c10a7824 */ /* 0x000fe200078e00ff */
[----:B------:R-:W-:Y:S01]  /*2800*/  LOP3.LUT R9, R36, R9, RZ, 0x3c, !PT ;  /* 0x0000000924097212 */ /* 0x000fe200078e3cff */
[----:B------:R-:W-:Y:S01]  /*2810*/  CS2R R84, SRZ ;  /* 0x0000000000547805 */ /* 0x000fe2000001ff00 */
[----:B------:R-:W-:Y:S01]  /*2820*/  LOP3.LUT R181, R0, R181, R8, 0xf6, !PT ;  /* 0x000000b500b57212 */ /* 0x000fe200078ef608 */
[----:B------:R-:W-:Y:S01]  /*2830*/  IMAD R200, R13, 0x10, R200 ;  /* 0x000000100dc87824 */ /* 0x000fe200078e02c8 */
[----:B------:R-:W-:Y:S01]  /*2840*/  LOP3.LUT R40, R51, 0x8, R40, 0xf8, !PT ;  /* 0x0000000833287812 */ /* 0x000fe200078ef828 */
[----:B------:R-:W-:Y:S01]  /*2850*/  IMAD.IADD R203, R9, 0x1, R4 ;  /* 0x0000000109cb7824 */ /* 0x000fe200078e0204 */
[----:B------:R-:W-:Y:S01]  /*2860*/  LOP3.LUT R7, R7, 0x1c0, RZ, 0xc0, !PT ;  /* 0x000001c007077812 */ /* 0x000fe200078ec0ff */
[----:B------:R-:W-:Y:S01]  /*2870*/  CS2R R78, SRZ ;  /* 0x00000000004e7805 */ /* 0x000fe2000001ff00 */
[----:B------:R-:W-:Y:S01]  /*2880*/  LOP3.LUT P4, RZ, R33, 0x4, RZ, 0xc0, !PT ;  /* 0x0000000421ff7812 */ /* 0x000fe2000788c0ff */
[----:B------:R-:W-:Y:S01]  /*2890*/  CS2R R76, SRZ ;  /* 0x00000000004c7805 */ /* 0x000fe2000001ff00 */
[----:B------:R-:W-:Y:S01]  /*28a0*/  LEA R181, R181, 0x10480, 0x1 ;  /* 0x00010480b5b57811 */ /* 0x000fe200078e08ff */
[----:B------:R-:W-:Y:S01]  /*28b0*/  CS2R R82, SRZ ;  /* 0x0000000000527805 */ /* 0x000fe2000001ff00 */
[----:B------:R-:W-:Y:S01]  /*28c0*/  LOP3.LUT R40, R40, R39, RZ, 0x3c, !PT ;  /* 0x0000002728287212 */ /* 0x000fe200078e3cff */
[----:B------:R-:W-:Y:S01]  /*28d0*/  CS2R R80, SRZ ;  /* 0x0000000000507805 */ /* 0x000fe2000001ff00 */
[----:B------:R-:W-:Y:S01]  /*28e0*/  LOP3.LUT R10, R10, 0x1c0, RZ, 0xc0, !PT ;  /* 0x000001c00a0a7812 */ /* 0x000fe200078ec0ff */
[----:B------:R-:W-:Y:S01]  /*28f0*/  CS2R R74, SRZ ;  /* 0x00000000004a7805 */ /* 0x000fe2000001ff00 */
[----:B------:R-:W-:Y:S01]  /*2900*/  LOP3.LUT R175, R7, 0x8, R34, 0xf8, !PT ;  /* 0x0000000807af7812 */ /* 0x000fe200078ef822 */
[----:B------:R-:W-:Y:S01]  /*2910*/  IMAD R185, R185, 0x200, R40 ;  /* 0x00000200b9b97824 */ /* 0x000fe200078e0228 */
[----:B------:R-:W-:Y:S01]  /*2920*/  SHF.R.U32.HI R2, RZ, 0x3, R7 ;  /* 0x00000003ff027819 */ /* 0x000fe20000011607 */
[----:B------:R-:W-:Y:S01]  /*2930*/  CS2R R72, SRZ ;  /* 0x0000000000487805 */ /* 0x000fe2000001ff00 */
[----:B------:R-:W-:Y:S01]  /*2940*/  SEL R178, R172, 0xffffffc0, !P4 ;  /* 0xffffffc0acb27807 */ /* 0x000fe20006000000 */
[----:B------:R-:W-:Y:S01]  /*2950*/  CS2R R70, SRZ ;  /* 0x0000000000467805 */ /* 0x000fe2000001ff00 */
[----:B------:R-:W-:Y:S01]  /*2960*/  IADD3 R184, R181, 0x20, RZ ;  /* 0x00000020b5b87810 */ /* 0x000fe20007ffe0ff */
[----:B------:R-:W-:Y:S01]  /*2970*/  CS2R R68, SRZ ;  /* 0x0000000000447805 */ /* 0x000fe2000001ff00 */
[----:B------:R-:W-:Y:S01]  /*2980*/  LOP3.LUT P1, RZ, R43, 0x4, RZ, 0xc0, !PT ;  /* 0x000000042bff7812 */ /* 0x000fe2000782c0ff */
[----:B------:R-:W-:Y:S01]  /*2990*/  IMAD.IADD R179, R181, 0x1, R178 ;  /* 0x00000001b5b37824 */ /* 0x000fe200078e02b2 */
[----:B------:R-:W-:Y:S01]  /*29a0*/  LOP3.LUT R174, R10, 0x8, R35, 0xf8, !PT ;  /* 0x000000080aae7812 */ /* 0x000fe200078ef823 */
[----:B------:R-:W-:Y:S01]  /*29b0*/  CS2R R62, SRZ ;  /* 0x00000000003e7805 */ /* 0x000fe2000001ff00 */
[----:B------:R-:W-:Y:S01]  /*29c0*/  SHF.R.U32.HI R7, RZ, 0x3, R10 ;  /* 0x00000003ff077819 */ /* 0x000fe2000001160a */
[----:B------:R-:W-:Y:S01]  /*29d0*/  CS2R R60, SRZ ;  /* 0x00000000003c7805 */ /* 0x000fe2000001ff00 */
[----:B------:R-:W-:Y:S01]  /*29e0*/  LOP3.LUT R175, R0, R175, R2, 0xf6, !PT ;  /* 0x000000af00af7212 */ /* 0x000fe200078ef602 */
[C---:B------:R-:W-:Y:S01]  /*29f0*/  IMAD.IADD R2, R186.reuse, 0x1, R3 ;  /* 0x00000001ba027824 */ /* 0x040fe200078e0203 */
        /* <DEDUP_REMOVED lines=8> */
[C---:B------:R-:W-:Y:S01]  /*2a80*/  SEL R173, R172.reuse, 0xffffffc0, !P1 ;  /* 0xffffffc0acad7807 */ /* 0x040fe20004800000 */
[----:B------:R-:W-:Y:S01]  /*2a90*/  CS2R R56, SRZ ;  /* 0x0000000000387805 */ /* 0x000fe2000001ff00 */
[----:B------:R-:W-:Y:S01]  /*2aa0*/  IADD3 R204, R203, 0x40, RZ ;  /* 0x00000040cbcc7810 */ /* 0x000fe20007ffe0ff */
        /* <DEDUP_REMOVED lines=19> */
.L_x_91:
        /* <DEDUP_REMOVED lines=9> */
[C---:B------:R-:W-:Y:S02]  /*2c70*/  IADD3 R190, R132.reuse, 0x40a0, RZ ;  /* 0x000040a084be7810 */ /* 0x040fe40007ffe0ff */
        /* <DEDUP_REMOVED lines=138> */
[----:B-1----:R-:W-:Y:S05]  /*3520*/  CALL.REL.NOINC `($_ZN7cutlass13device_kernelIN5flash19enable_sm80_to_sm89INS1_16FlashAttnBwdSm80INS1_25CollectiveMainloopBwdSm80ILi2ELi2EN4cute5tupleIJNS5_1CILi64EEENS7_ILi128EEES8_EEENS_10bfloat16_tEfNS_4arch4Sm80ELb0ELb0ELb1ELb1ELb0ELb0ELb0ELb0ELi2ELi2ELi4ELi2ELb1EEENS1_21CollectiveEpilogueBwdISA_SB_SD_Li256ELb1ELb0ELi2EEENS1_19SingleTileSchedulerILb1ELb0ELb0ELi128EEEEEEEEEvNT_6ParamsE$_ZZN5flash25CollectiveMainloopBwdSm80ILi2ELi2EN4cute5tupleIJNS1_1CILi64EEENS3_ILi128EEES4_EEEN7cutlass10bfloat16_tEfNS7_4arch4Sm80ELb0ELb0ELb1ELb1ELb0ELb0ELb0ELb0ELi2ELi2ELi4ELi2ELb1EE3mmaINS_16FlashAttnBwdSm80ISB_NS_21CollectiveEpilogueBwdIS6_S8_SA_Li256ELb1ELb0ELi2EEENS_19SingleTileSchedulerILb1ELb0ELb0ELi128EEEE13SharedStorageENS1_6TensorINS1_11ArrayEngineIfLm32EEENS1_6LayoutINS2_IJNS2_IJNS3_ILi2EEESO_EEESO_NS3_ILi4EEEEEENS2_IJNS2_IJNS3_ILi1EEESO_EEESQ_NS3_ILi8EEEEEEEEEEEEbRKNSB_6ParamsERT0_S12_iNS2_IJiiiEEERT_ENKUliiE_clEii) ;  /* 0x0000901000007944 */ /* 0x002fea0003c00000 */
[----:B------:R-:W-:Y:S05]  /*3530*/  BSYNC B0 ;  /* 0x0000000000007941 */ /* 0x000fea0003800000 */
.L_x_89:
[-C--:B-1234-:R-:W-:Y:S01]  /*3540*/  HMMA.16816.F32.BF16 R4, R100, R140.reuse, RZ ;  /* 0x0000008c6404723c */ /* 0x09efe200000418ff */
[----:B------:R-:W0:Y:S02]  /*3550*/  LDGDEPBAR ;  /* 0x00000000000079af */ /* 0x000e240000000000 */
[----:B------:R-:W-:Y:S02]  /*3560*/  ISETP.GT.AND P3, PT, R201, 0x41, PT ;  /* 0x00000041c900780c */ /* 0x000fe40003f64270 */
[----:B------:R-:W-:Y:S02]  /*3570*/  LOP3.LUT P0, RZ, R187, 0x4, RZ, 0xc0, !PT ;  /* 0x00000004bbff7812 */ /* 0x000fe4000780c0ff */
[----:B------:R-:W-:Y:S01]  /*3580*/  MOV R117, 0x40 ;  /* 0x0000004000757802 */ /* 0x000fe20000000f00 */
[C---:B------:R-:W-:Y:S02]  /*3590*/  HMMA.16816.F32.BF16 R8, R104.reuse, R140, RZ ;  /* 0x0000008c6808723c */ /* 0x040fe400000418ff */
[----:B------:R-:W-:Y:S02]  /*35a0*/  ISETP.GT.AND P5, PT, R201, 0x21, PT ;  /* 0x00000021c900780c */ /* 0x000fe40003fa4270 */
[----:B------:R-:W-:Y:S02]  /*35b0*/  SEL R117, R117, 0xffffffc0, !P0 ;  /* 0xffffffc075757807 */ /* 0x000fe40004000000 */
[C---:B------:R-:W-:Y:S02]  /*35c0*/  ISETP.GT.AND P0, PT, R201.reuse, 0x60, PT ;  /* 0x00000060c900780c */ /* 0x040fe40003f04270 */
[-C--:B------:R-:W-:Y:S01]  /*35d0*/  HMMA.16816.F32.BF16 R12, R104, R142.reuse, RZ ;  /* 0x0000008e680c723c */ /* 0x080fe200000418ff */
[-C--:B------:R-:W-:Y:S02]  /*35e0*/  IADD3 R118, R118, R117.reuse, RZ ;  /* 0x0000007576767210 */ /* 0x080fe40007ffe0ff */
[C---:B------:R-:W-:Y:S02]  /*35f0*/  ISETP.GT.AND P4, PT, R201.reuse, 0x40, PT ;  /* 0x00000040c900780c */ /* 0x040fe40003f84270 */
[----:B------:R-:W-:Y:S02]  /*3600*/  IADD3 R116, R116, R117, RZ ;  /* 0x0000007574747210 */ /* 0x000fe40007ffe0ff */
[----:B------:R-:W-:Y:S01]  /*3610*/  FSEL R124, R218, -INF , P5 ;  /* 0xff800000da7c7808 */ /* 0x000fe20002800000 */
[C---:B------:R-:W-:Y:S02]  /*3620*/  HMMA.16816.F32.BF16 R16, R100.reuse, R142, RZ ;  /* 0x0000008e6410723c */ /* 0x040fe400000418ff */
[----:B------:R-:W-:Y:S02]  /*3630*/  ISETP.GT.AND P1, PT, R201, 0x1, PT ;  /* 0x00000001c900780c */ /* 0x000fe40003f24270 */
[C---:B------:R-:W-:Y:S01]  /*3640*/  FSEL R190, R225.reuse, -INF , P4 ;  /* 0xff800000e1be7808 */ /* 0x040fe20002000000 */
[----:B------:R-:W-:Y:S01]  /*3650*/  FFMA.FTZ R225, -R225, R225, 1 ;  /* 0x3f800000e1e17423 */ /* 0x000fe200000101e1 */
[C---:B------:R-:W-:Y:S01]  /*3660*/  FSEL R129, R206.reuse, -INF , P1 ;  /* 0xff800000ce817808 */ /* 0x040fe20000800000 */
[----:B------:R-:W-:Y:S01]  /*3670*/  FFMA.FTZ R206, -R206, R206, 1 ;  /* 0x3f800000cece7423 */ /* 0x000fe200000101ce */
[-C--:B------:R-:W-:Y:S01]  /*3680*/  HMMA.16816.F32.BF16 R20, R100, R144.reuse, RZ ;  /* 0x000000906414723c */ /* 0x080fe200000418ff */
[----:B------:R-:W-:Y:S02]  /*3690*/  FSEL R136, R229, -INF , P0 ;  /* 0xff800000e5887808 */ /* 0x000fe40000000000 */
[----:B------:R-:W-:Y:S01]  /*36a0*/  ISETP.GT.AND P2, PT, R201, RZ, PT ;  /* 0x000000ffc900720c */ /* 0x000fe20003f44270 */
[----:B------:R-:W-:Y:S01]  /*36b0*/  FFMA.FTZ R130, R129, c[0x0][0x29c], -R240 ;  /* 0x0000a70081827a23 */ /* 0x000fe200000108f0 */
[C---:B------:R-:W-:Y:S01]  /*36c0*/  FSEL R189, R212.reuse, -INF , P1 ;  /* 0xff800000d4bd7808 */ /* 0x040fe20000800000 */
[----:B------:R-:W-:Y:S01]  /*36d0*/  FFMA.FTZ R212, -R212, R212, 1 ;  /* 0x3f800000d4d47423 */ /* 0x000fe200000101d4 */
[----:B------:R-:W-:Y:S01]  /*36e0*/  FSEL R242, R214, -INF , P5 ;  /* 0xff800000d6f27808 */ /* 0x000fe20002800000 */
[C---:B------:R-:W-:Y:S02]  /*36f0*/  HMMA.16816.F32.BF16 R24, R104.reuse, R144, RZ ;  /* 0x000000906818723c */ /* 0x040fe400000418ff */
[----:B------:R-:W-:Y:S02]  /*3700*/  ISETP.GT.AND P6, PT, R201, 0x20, PT ;  /* 0x00000020c900780c */ /* 0x000fe40003fc4270 */
[----:B------:R-:W-:Y:S01]  /*3710*/  FFMA.FTZ R189, R189, c[0x0][0x29c], -R234 ;  /* 0x0000a700bdbd7a23 */ /* 0x000fe200000108ea */
[C---:B------:R-:W-:Y:S01]  /*3720*/  FSEL R120, R208.reuse, -INF , P2 ;  /* 0xff800000d0787808 */ /* 0x040fe20001000000 */
[----:B------:R-:W-:Y:S01]  /*3730*/  FFMA.FTZ R208, -R208, R208, 1 ;  /* 0x3f800000d0d07423 */ /* 0x000fe200000101d0 */
[----:B------:R-:W-:Y:S01]  /*3740*/  FSEL R122, R217, -INF , P6 ;  /* 0xff800000d97a7808 */ /* 0x000fe20003000000 */
[-C--:B------:R-:W-:Y:S01]  /*3750*/  HMMA.16816.F32.BF16 R28, R104, R146.reuse, RZ ;  /* 0x00000092681c723c */ /* 0x080fe200000418ff */
[----:B------:R-:W-:Y:S03]  /*3760*/  LDSM.16.M88.4 R104, [R118+0x9080] ;  /* 0x009080007668783b */ /* 0x000fe60000000200 */
[--C-:B------:R-:W-:Y:S01]  /*3770*/  FFMA.FTZ R121, R122, c[0x0][0x29c], -R241.reuse ;  /* 0x0000a7007a797a23 */ /* 0x100fe200000108f1 */
[----:B------:R-:W-:Y:S01]  /*3780*/  FSEL R134, R210, -INF , P1 ;  /* 0xff800000d2867808 */ /* 0x000fe20000800000 */
[--C-:B------:R-:W-:Y:S01]  /*3790*/  FFMA.FTZ R122, R124, c[0x0][0x29c], -R241.reuse ;  /* 0x0000a7007c7a7a23 */ /* 0x100fe200000108f1 */
[----:B------:R-:W-:Y:S01]  /*37a0*/  FSEL R124, R221, -INF , P4 ;  /* 0xff800000dd7c7808 */ /* 0x000fe20002000000 */
[----:B------:R-:W-:Y:S01]  /*37b0*/  HMMA.16816.F32.BF16 R32, R100, R146, RZ ;  /* 0x000000926420723c */ /* 0x000fe200000418ff */
[----:B------:R-:W1:Y:S01]  /*37c0*/  LDSM.16.M88.4 R100, [R118+0x8080] ;  /* 0x008080007664783b */ /* 0x000e620000000200 */
[----:B------:R-:W-:Y:S02]  /*37d0*/  MUFU.EX2 R121, R121 ;  /* 0x0000007900797308 */ /* 0x000fe40000000800 */
[----:B------:R-:W-:Y:S01]  /*37e0*/  FFMA.FTZ R119, R120, c[0x0][0x29c], -R241 ;  /* 0x0000a70078777a23 */ /* 0x000fe200000108f1 */
[----:B------:R-:W-:Y:S01]  /*37f0*/  FSEL R120, R209, -INF , P1 ;  /* 0xff800000d1787808 */ /* 0x000fe20000800000 */
[----:B------:R-:W-:Y:S01]  /*3800*/  FFMA.FTZ R134, R134, c[0x0][0x29c], -R239 ;  /* 0x0000a70086867a23 */ /* 0x000fe200000108ef */
[----:B------:R-:W-:Y:S01]  /*3810*/  FSEL R127, R205, -INF , P2 ;  /* 0xff800000cd7f7808 */ /* 0x000fe20001000000 */
[-C--:B------:R-:W-:Y:S04]  /*3820*/  HMMA.16816.F32.BF16 R4, R108, R148.reuse, R4 ;  /* 0x000000946c04723c */ /* 0x080fe80000041804 */
[----:B------:R-:W-:Y:S01]  /*3830*/  MUFU.EX2 R119, R119 ;  /* 0x0000007700777308 */ /* 0x000fe20000000800 */
[--C-:B------:R-:W-:Y:S01]  /*3840*/  FFMA.FTZ R123, R120, c[0x0][0x29c], -R241.reuse ;  /* 0x0000a700787b7a23 */ /* 0x100fe200000108f1 */
[----:B------:R-:W-:Y:S01]  /*3850*/  FSEL R133, R220, -INF , P5 ;  /* 0xff800000dc857808 */ /* 0x000fe20002800000 */
[--C-:B------:R-:W-:Y:S01]  /*3860*/  FFMA.FTZ R127, R127, c[0x0][0x29c], -R240.reuse ;  /* 0x0000a7007f7f7a23 */ /* 0x100fe200000108f0 */
[C---:B------:R-:W-:Y:S04]  /*3870*/  HMMA.16816.F32.BF16 R8, R112.reuse, R148, R8 ;  /* 0x000000947008723c */ /* 0x040fe80000041808 */
[--C-:B------:R-:W-:Y:S01]  /*3880*/  FFMA.FTZ R129, R133, c[0x0][0x29c], -R240.reuse ;  /* 0x0000a70085817a23 */ /* 0x100fe200000108f0 */
[C---:B------:R-:W-:Y:S01]  /*3890*/  FSEL R135, R224.reuse, -INF , P3 ;  /* 0xff800000e0877808 */ /* 0x040fe20001800000 */
[----:B------:R2:W3:Y:S01]  /*38a0*/  MUFU.EX2 R120, R123 ;  /* 0x0000007b00787308 */ /* 0x0004e20000000800 */
[----:B------:R-:W-:Y:S01]  /*38b0*/  FFMA.FTZ R209, -R209, R209, 1 ;  /* 0x3f800000d1d17423 */ /* 0x000fe200000101d1 */
[-C--:B------:R-:W-:Y:S04]  /*38c0*/  HMMA.16816.F32.BF16 R12, R112, R150.reuse, R12 ;  /* 0x00000096700c723c */ /* 0x080fe8000004180c */
[--C-:B------:R-:W-:Y:S01]  /*38d0*/  FFMA.FTZ R132, R135, c[0x0][0x29c], -R240.reuse ;  /* 0x0000a70087847a23 */ /* 0x100fe200000108f0 */
[----:B------:R-:W-:Y:S01]  /*38e0*/  FSEL R131, R219, -INF , P6 ;  /* 0xff800000db837808 */ /* 0x000fe20003000000 */
[----:B------:R-:W-:Y:S01]  /*38f0*/  FFMA.FTZ R205, -R205, R205, 1 ;  /* 0x3f800000cdcd7423 */ /* 0x000fe200000101cd */
[----:B------:R-:W-:Y:S01]  /*3900*/  FSEL R133, R223, -INF , P4 ;  /* 0xff800000df857808 */ /* 0x000fe20002000000 */
[C---:B------:R-:W-:Y:S01]  /*3910*/  HMMA.16816.F32.BF16 R16, R108.reuse, R150, R16 ;  /* 0x000000966c10723c */ /* 0x040fe20000041810 */
[----:B------:R4:W-:Y:S03]  /*3920*/  MUFU.EX2 R243, R134 ;  /* 0x0000008600f37308 */ /* 0x0009e60000000800 */
[--C-:B------:R-:W-:Y:S01]  /*3930*/  FFMA.FTZ R128, R131, c[0x0][0x29c], -R240.reuse ;  /* 0x0000a70083807a23 */ /* 0x100fe200000108f0 */
[----:B------:R-:W-:Y:S01]  /*3940*/  FSEL R135, R237, -INF , P0 ;  /* 0xff800000ed877808 */ /* 0x000fe20000000000 */
[--C-:B------:R-:W-:Y:S01]  /*3950*/  FFMA.FTZ R131, R133, c[0x0][0x29c], -R240.reuse ;  /* 0x0000a70085837a23 */ /* 0x100fe200000108f0 */
[----:B------:R-:W-:Y:S01]  /*3960*/  FSEL R244, R213, -INF , P6 ;  /* 0xff800000d5f47808 */ /* 0x000fe20003000000 */
[-C--:B------:R-:W-:Y:S03]  /*3970*/  HMMA.16816.F32.BF16 R20, R108, R152.reuse, R20 ;  /* 0x000000986c14723c */ /* 0x080fe60000041814 */
[----:B------:R-:W-:Y:S01]  /*3980*/  MUFU.EX2 R127, R127 ;  /* 0x0000007f007f7308 */ /* 0x000fe20000000800 */
[----:B------:R-:W-:Y:S01]  /*3990*/  FFMA.FTZ R133, R135, c[0x0][0x29c], -R240 ;  /* 0x0000a70087857a23 */ /* 0x000fe200000108f0 */
[----:B--2---:R-:W-:Y:S01]  /*39a0*/  FSEL R123, R211, -INF , P2 ;  /* 0xff800000d37b7808 */ /* 0x004fe20001000000 */
[----:B------:R-:W-:Y:S02]  /*39b0*/  FFMA.FTZ R223, -R223, R223, 1 ;  /* 0x3f800000dfdf7423 */ /* 0x000fe400000101df */
[C---:B------:R-:W-:Y:S04]  /*39c0*/  HMMA.16816.F32.BF16 R24, R112.reuse, R152, R24 ;  /* 0x000000987018723c */ /* 0x040fe80000041818 */
[----:B------:R-:W-:Y:S01]  /*39d0*/  FFMA.FTZ R123, R123, c[0x0][0x29c], -R234 ;  /* 0x0000a7007b7b7a23 */ /* 0x000fe200000108ea */
[----:B------:R-:W2:Y:S01]  /*39e0*/  MUFU.EX2 R122, R122 ;  /* 0x0000007a007a7308 */ /* 0x000ea20000000800 */
[----:B------:R-:W-:Y:S02]  /*39f0*/  FFMA.FTZ R224, -R224, R224, 1 ;  /* 0x3f800000e0e07423 */ /* 0x000fe400000101e0 */
[-C--:B------:R-:W-:Y:S04]  /*3a00*/  HMMA.16816.F32.BF16 R28, R112, R154.reuse, R28 ;  /* 0x0000009a701c723c */ /* 0x080fe8000004181c */
[----:B----4-:R-:W-:Y:S02]  /*3a10*/  FFMA.FTZ R134, -R221, R221, 1 ;  /* 0x3f800000dd867423 */ /* 0x010fe400000101dd */
[----:B------:R-:W-:Y:S01]  /*3a20*/  FFMA.FTZ R217, -R217, R217, 1 ;  /* 0x3f800000d9d97423 */ /* 0x000fe200000101d9 */
[----:B------:R-:W-:Y:S01]  /*3a30*/  FSEL R112, R222, -INF , P3 ;  /* 0xff800000de707808 */ /* 0x000fe20001800000 */
[----:B------:R-:W-:Y:S01]  /*3a40*/  HMMA.16816.F32.BF16 R32, R108, R154, R32 ;  /* 0x0000009a6c20723c */ /* 0x000fe20000041820 */
[----:B------:R-:W-:Y:S03]  /*3a50*/  MUFU.EX2 R123, R123 ;  /* 0x0000007b007b7308 */ /* 0x000fe60000000800 */
[--C-:B------:R-:W-:Y:S01]  /*3a60*/  FFMA.FTZ R113, R124, c[0x0][0x29c], -R241.reuse ;  /* 0x0000a7007c717a23 */ /* 0x100fe200000108f1 */
[----:B------:R-:W-:Y:S01]  /*3a70*/  FSEL R124, R207, -INF , P2 ;  /* 0xff800000cf7c7808 */ /* 0x000fe20001000000 */
[----:B------:R-:W-:Y:S01]  /*3a80*/  FFMA.FTZ R218, -R218, R218, 1 ;  /* 0x3f800000dada7423 */ /* 0x000fe200000101da */
[----:B------:R-:W-:Y:S01]  /*3a90*/  FSEL R108, R235, -INF , P0 ;  /* 0xff800000eb6c7808 */ /* 0x000fe20000000000 */
[-C--:B-1----:R-:W-:Y:S03]  /*3aa0*/  HMMA.16816.F32.BF16 R4, R100, R156.reuse, R4 ;  /* 0x0000009c6404723c */ /* 0x082fe60000041804 */
[----:B------:R1:W4:Y:S02]  /*3ab0*/  MUFU.EX2 R118, R113 ;  /* 0x0000007100767308 */ /* 0x0003240000000800 */
[--C-:B------:R-:W-:Y:S01]  /*3ac0*/  FFMA.FTZ R109, R112, c[0x0][0x29c], -R241.reuse ;  /* 0x0000a700706d7a23 */ /* 0x100fe200000108f1 */
[----:B------:R-:W-:Y:S01]  /*3ad0*/  ISETP.GT.AND P2, PT, R201, 0x61, PT ;  /* 0x00000061c900780c */ /* 0x000fe20003f44270 */
[--C-:B------:R-:W-:Y:S01]  /*3ae0*/  FFMA.FTZ R125, R108, c[0x0][0x29c], -R241.reuse ;  /* 0x0000a7006c7d7a23 */ /* 0x100fe200000108f1 */
[C---:B------:R-:W-:Y:S04]  /*3af0*/  HMMA.16816.F32.BF16 R8, R104.reuse, R156, R8 ;  /* 0x0000009c6808723c */ /* 0x040fe80000041808 */
[----:B------:R-:W-:Y:S01]  /*3b00*/  FSEL R188, R230, -INF , P2 ;  /* 0xff800000e6bc7808 */ /* 0x000fe20001000000 */
[----:B------:R5:W2:Y:S01]  /*3b10*/  MUFU.EX2 R117, R109 ;  /* 0x0000006d00757308 */ /* 0x000aa20000000800 */
[----:B------:R-:W-:Y:S01]  /*3b20*/  FSEL R126, R236, -INF , P2 ;  /* 0xff800000ec7e7808 */ /* 0x000fe20001000000 */
[----:B------:R-:W-:Y:S01]  /*3b30*/  FFMA.FTZ R235, -R235, R235, 1 ;  /* 0x3f800000ebeb7423 */ /* 0x000fe200000101eb */
[-C--:B------:R-:W-:Y:S04]  /*3b40*/  HMMA.16816.F32.BF16 R12, R104, R158.reuse, R12 ;  /* 0x0000009e680c723c */ /* 0x080fe8000004180c */
[----:B------:R-:W-:Y:S01]  /*3b50*/  FFMA.FTZ R241, R126, c[0x0][0x29c], -R241 ;  /* 0x0000a7007ef17a23 */ /* 0x000fe200000108f1 */
[----:B------:R-:W-:Y:S01]  /*3b60*/  FSEL R137, R238, -INF , P2 ;  /* 0xff800000ee897808 */ /* 0x000fe20001000000 */
[----:B------:R-:W-:Y:S01]  /*3b70*/  FFMA.FTZ R236, -R236, R236, 1 ;  /* 0x3f800000ecec7423 */ /* 0x000fe200000101ec */
[----:B------:R-:W2:Y:S01]  /*3b80*/  MUFU.EX2 R125, R125 ;  /* 0x0000007d007d7308 */ /* 0x000ea20000000800 */
[C---:B------:R-:W-:Y:S01]  /*3b90*/  HMMA.16816.F32.BF16 R16, R100.reuse, R158, R16 ;  /* 0x0000009e6410723c */ /* 0x040fe20000041810 */
[----:B-1----:R-:W-:Y:S03]  /*3ba0*/  LDSM.16.M88.4 R112, [R116+0x1000] ;  /* 0x001000007470783b */ /* 0x002fe60000000200 */
[----:B------:R-:W-:Y:S01]  /*3bb0*/  FFMA.FTZ R240, R137, c[0x0][0x29c], -R240 ;  /* 0x0000a70089f07a23 */ /* 0x000fe200000108f0 */
[----:B------:R-:W-:Y:S01]  /*3bc0*/  FSEL R191, R233, -INF , P2 ;  /* 0xff800000e9bf7808 */ /* 0x000fe20001000000 */
[--C-:B------:R-:W-:Y:S02]  /*3bd0*/  FFMA.FTZ R137, R136, c[0x0][0x29c], -R239.reuse ;  /* 0x0000a70088897a23 */ /* 0x100fe400000108ef */
[-C--:B------:R-:W-:Y:S01]  /*3be0*/  HMMA.16816.F32.BF16 R20, R100, R160.reuse, R20 ;  /* 0x000000a06414723c */ /* 0x080fe20000041814 */
[----:B------:R1:W1:Y:S03]  /*3bf0*/  MUFU.EX2 R126, R241 ;  /* 0x000000f1007e7308 */ /* 0x0002660000000800 */
[--C-:B------:R-:W-:Y:S01]  /*3c00*/  FFMA.FTZ R138, R124, c[0x0][0x29c], -R239.reuse ;  /* 0x0000a7007c8a7a23 */ /* 0x100fe200000108ef */
[----:B-----5:R5:W2:Y:S01]  /*3c10*/  LDSM.16.M88.4 R108, [R116] ;  /* 0x00000000746c783b */ /* 0x020aa20000000200 */
[--C-:B------:R-:W-:Y:S02]  /*3c20*/  FFMA.FTZ R124, R242, c[0x0][0x29c], -R239.reuse ;  /* 0x0000a700f27c7a23 */ /* 0x100fe400000108ef */
[C---:B------:R-:W-:Y:S03]  /*3c30*/  HMMA.16816.F32.BF16 R24, R104.reuse, R160, R24 ;  /* 0x000000a06818723c */ /* 0x040fe60000041818 */
[----:B------:R-:W-:Y:S01]  /*3c40*/  MUFU.EX2 R128, R128 ;  /* 0x0000008000807308 */ /* 0x000fe20000000800 */
[----:B------:R-:W-:Y:S02]  /*3c50*/  FFMA.FTZ R229, -R229, R229, 1 ;  /* 0x3f800000e5e57423 */ /* 0x000fe400000101e5 */
[----:B------:R-:W-:Y:S02]  /*3c60*/  FFMA.FTZ R230, -R230, R230, 1 ;  /* 0x3f800000e6e67423 */ /* 0x000fe400000101e6 */
[-C--:B------:R-:W-:Y:S04]  /*3c70*/  HMMA.16816.F32.BF16 R28, R104, R162.reuse, R28 ;  /* 0x000000a2681c723c */ /* 0x080fe8000004181c */
[----:B------:R-:W-:Y:S01]  /*3c80*/  FFMA.FTZ R213, -R213, R213, 1 ;  /* 0x3f800000d5d57423 */ /* 0x000fe200000101d5 */
[----:B------:R-:W-:Y:S01]  /*3c90*/  MUFU.EX2 R129, R129 ;  /* 0x0000008100817308 */ /* 0x000fe20000000800 */
[----:B------:R-:W-:Y:S02]  /*3ca0*/  FFMA.FTZ R214, -R214, R214, 1 ;  /* 0x3f800000d6d67423 */ /* 0x000fe400000101d6 */
[----:B------:R-:W-:Y:S04]  /*3cb0*/  HMMA.16816.F32.BF16 R32, R100, R162, R32 ;  /* 0x000000a26420723c */ /* 0x000fe80000041820 */
[C---:B-1----:R-:W-:Y:S01]  /*3cc0*/  FSEL R241, R228.reuse, -INF , P3 ;  /* 0xff800000e4f17808 */ /* 0x042fe20001800000 */
[----:B------:R-:W-:Y:S02]  /*3cd0*/  FFMA.FTZ R211, -R211, R211, 1 ;  /* 0x3f800000d3d37423 */ /* 0x000fe400000101d3 */
[----:B-----5:R1:W5:Y:S01]  /*3ce0*/  MUFU.EX2 R116, R130 ;  /* 0x0000008200747308 */ /* 0x0203620000000800 */
[----:B------:R-:W-:Y:S04]  /*3cf0*/  FFMA.FTZ R228, -R228, R228, 1 ;  /* 0x3f800000e4e47423 */ /* 0x000fe800000101e4 */
[----:B------:R-:W-:Y:S05]  /*3d00*/  FFMA.FTZ R241, R241, c[0x0][0x29c], -R234 ;  /* 0x0000a700f1f17a23 */ /* 0x000fea00000108ea */
[----:B------:R-:W-:Y:S01]  /*3d10*/  MUFU.EX2 R124, R124 ;  /* 0x0000007c007c7308 */ /* 0x000fe20000000800 */
[-C--:B--2---:R-:W-:Y:S09]  /*3d20*/  HMMA.16816.F32.BF16 R4, R108, R164.reuse, R4 ;  /* 0x000000a46c04723c */ /* 0x084ff20000041804 */
[----:B------:R-:W-:Y:S01]  /*3d30*/  MUFU.EX2 R131, R131 ;  /* 0x0000008300837308 */ /* 0x000fe20000000800 */
[C---:B------:R-:W-:Y:S01]  /*3d40*/  HMMA.16816.F32.BF16 R8, R112.reuse, R164, R8 ;  /* 0x000000a47008723c */ /* 0x040fe20000041808 */
[----:B-1----:R-:W1:Y:S07]  /*3d50*/  LDS R130, [R232+0xc280] ;  /* 0x00c28000e8827984 */ /* 0x002e6e0000000800 */
[-C--:B------:R-:W-:Y:S01]  /*3d60*/  HMMA.16816.F32.BF16 R12, R112, R166.reuse, R12 ;  /* 0x000000a6700c723c */ /* 0x080fe2000004180c */
[----:B------:R-:W2:Y:S07]  /*3d70*/  MUFU.EX2 R132, R132 ;  /* 0x0000008400847308 */ /* 0x000eae0000000800 */
[C---:B------:R-:W-:Y:S03]  /*3d80*/  HMMA.16816.F32.BF16 R16, R108.reuse, R166, R16 ;  /* 0x000000a66c10723c */ /* 0x040fe60000041810 */
[----:B------:R-:W-:Y:S05]  /*3d90*/  MUFU.EX2 R138, R138 ;  /* 0x0000008a008a7308 */ /* 0x000fea0000000800 */
[-C--:B------:R-:W-:Y:S05]  /*3da0*/  HMMA.16816.F32.BF16 R20, R108, R168.reuse, R20 ;  /* 0x000000a86c14723c */ /* 0x080fea0000041814 */
[----:B------:R-:W-:Y:S03]  /*3db0*/  MUFU.EX2 R137, R137 ;  /* 0x0000008900897308 */ /* 0x000fe60000000800 */
[C---:B------:R-:W-:Y:S08]  /*3dc0*/  HMMA.16816.F32.BF16 R24, R112.reuse, R168, R24 ;  /* 0x000000a87018723c */ /* 0x040ff00000041818 */
[-C--:B------:R-:W-:Y:S01]  /*3dd0*/  HMMA.16816.F32.BF16 R28, R112, R170.reuse, R28 ;  /* 0x000000aa701c723c */ /* 0x080fe2000004181c */
[----:B------:R2:W-:Y:S03]  /*3de0*/  MUFU.EX2 R112, R133 ;  /* 0x0000008500707308 */ /* 0x0005e60000000800 */
[--C-:B-1----:R-:W-:Y:S03]  /*3df0*/  FADD.FTZ R139, R5, -R130.reuse ;  /* 0x80000082058b7221 */ /* 0x102fe60000010000 */
[--C-:B------:R-:W-:Y:S01]  /*3e00*/  FFMA.FTZ R115, R190, c[0x0][0x29c], -R239.reuse ;  /* 0x0000a700be737a23 */ /* 0x100fe200000108ef */
[----:B------:R-:W-:Y:S01]  /*3e10*/  HMMA.16816.F32.BF16 R32, R108, R170, R32 ;  /* 0x000000aa6c20723c */ /* 0x000fe20000041820 */
[----:B------:R-:W1:Y:S02]  /*3e20*/  LDS R108, [R232+0xc2a0] ;  /* 0x00c2a000e86c7984 */ /* 0x000e640000000800 */
[----:B------:R-:W-:Y:S01]  /*3e30*/  MUFU.EX2 R113, R240 ;  /* 0x000000f000717308 */ /* 0x000fe20000000800 */
[--C-:B------:R-:W-:Y:S01]  /*3e40*/  FADD.FTZ R190, R4, -R130.reuse ;  /* 0x8000008204be7221 */ /* 0x100fe20000010000 */
[----:B------:R-:W-:Y:S01]  /*3e50*/  FSEL R114, R226, -INF , P3 ;  /* 0xff800000e2727808 */ /* 0x000fe20001800000 */
[C---:B---3--:R-:W-:Y:S01]  /*3e60*/  FMUL.FTZ R136, R120.reuse, R139 ;  /* 0x0000008b78887220 */ /* 0x048fe20000410000 */
[----:B------:R-:W-:Y:S01]  /*3e70*/  F2FP.BF16.PACK_AB R120, R120, R119 ;  /* 0x000000777878723e */ /* 0x000fe200000010ff */
[----:B------:R-:W-:Y:S01]  /*3e80*/  FMUL.FTZ R135, R119, R190 ;  /* 0x000000be77877220 */ /* 0x000fe20000410000 */
[----:B------:R-:W-:Y:S03]  /*3e90*/  FSEL R139, R215, -INF , P6 ;  /* 0xff800000d78b7808 */ /* 0x000fe60003000000 */
[----:B------:R-:W-:Y:S01]  /*3ea0*/  FMUL.FTZ R135, R135, R208 ;  /* 0x000000d087877220 */ /* 0x000fe20000410000 */
[----:B------:R-:W3:Y:S01]  /*3eb0*/  MUFU.EX2 R115, R115 ;  /* 0x0000007300737308 */ /* 0x000ee20000000800 */
[----:B------:R-:W-:Y:S01]  /*3ec0*/  FMUL.FTZ R136, R136, R209 ;  /* 0x000000d188887220 */ /* 0x000fe20000410000 */
[----:B------:R-:W-:Y:S01]  /*3ed0*/  FSEL R111, R216, -INF , P5 ;  /* 0xff800000d86f7808 */ /* 0x000fe20002800000 */
[--C-:B------:R-:W-:Y:S01]  /*3ee0*/  FADD.FTZ R110, R16, -R130.reuse ;  /* 0x80000082106e7221 */ /* 0x100fe20000010000 */
[----:B------:R-:W-:Y:S01]  /*3ef0*/  FSEL R109, R227, -INF , P4 ;  /* 0xff800000e36d7808 */ /* 0x000fe20002000000 */
[--C-:B------:R-:W-:Y:S01]  /*3f00*/  FADD.FTZ R119, R17, -R130.reuse ;  /* 0x8000008211777221 */ /* 0x100fe20000010000 */
[----:B------:R-:W-:Y:S01]  /*3f10*/  F2FP.BF16.PACK_AB R136, R136, R135 ;  /* 0x000000878888723e */ /* 0x000fe200000010ff */
[--C-:B------:R-:W-:Y:S01]  /*3f20*/  FADD.FTZ R135, R20, -R130.reuse ;  /* 0x8000008214877221 */ /* 0x100fe20000010000 */
[----:B------:R-:W-:Y:S01]  /*3f30*/  FSEL R209, R231, -INF , P0 ;  /* 0xff800000e7d17808 */ /* 0x000fe20000000000 */
[----:B------:R-:W-:Y:S01]  /*3f40*/  FMUL.FTZ R110, R121, R110 ;  /* 0x0000006e796e7220 */ /* 0x000fe20000410000 */
[----:B------:R-:W-:Y:S01]  /*3f50*/  F2FP.BF16.PACK_AB R121, R122, R121 ;  /* 0x000000797a79723e */ /* 0x000fe200000010ff */
[----:B----4-:R-:W-:Y:S01]  /*3f60*/  FMUL.FTZ R135, R118, R135 ;  /* 0x0000008776877220 */ /* 0x010fe20000410000 */
[----:B------:R-:W-:Y:S01]  /*3f70*/  F2FP.BF16.PACK_AB R118, R117, R118 ;  /* 0x000000767576723e */ /* 0x000fe200000010ff */
[--C-:B------:R-:W-:Y:S01]  /*3f80*/  FADD.FTZ R32, R32, -R130.reuse ;  /* 0x8000008220207221 */ /* 0x100fe20000010000 */
[----:B------:R-:W-:Y:S01]  /*3f90*/  IADD3 R17, R202, 0x2, RZ ;  /* 0x00000002ca117810 */ /* 0x000fe20007ffe0ff */
[----:B------:R-:W-:Y:S02]  /*3fa0*/  FMUL.FTZ R134, R135, R134 ;  /* 0x0000008687867220 */ /* 0x000fe40000410000 */
[--C-:B------:R-:W-:Y:S01]  /*3fb0*/  FADD.FTZ R33, R33, -R130.reuse ;  /* 0x8000008221217221 */ /* 0x100fe20000010000 */
[----:B------:R-:W-:Y:S01]  /*3fc0*/  ISETP.GE.AND P0, PT, R17, R192, PT ;  /* 0x000000c01100720c */ /* 0x000fe20003f06270 */
[----:B------:R-:W-:Y:S01]  /*3fd0*/  FMUL.FTZ R32, R125, R32 ;  /* 0x000000207d207220 */ /* 0x000fe20000410000 */
[C---:B------:R-:W-:Y:S01]  /*3fe0*/  F2FP.BF16.PACK_AB R125, R126.reuse, R125 ;  /* 0x0000007d7e7d723e */ /* 0x040fe200000010ff */
[----:B------:R-:W-:Y:S01]  /*3ff0*/  FMUL.FTZ R33, R126, R33 ;  /* 0x000000217e217220 */ /* 0x000fe20000410000 */
[----:B-----5:R-:W-:Y:S01]  /*4000*/  F2FP.BF16.PACK_AB R126, R116, R127 ;  /* 0x0000007f747e723e */ /* 0x020fe200000010ff */
[----:B------:R-:W-:Y:S02]  /*4010*/  FMUL.FTZ R119, R122, R119 ;  /* 0x000000777a777220 */ /* 0x000fe40000410000 */
[----:B------:R-:W-:Y:S02]  /*4020*/  FADD.FTZ R122, R21, -R130 ;  /* 0x80000082157a7221 */ /* 0x000fe40000010000 */
[----:B------:R-:W-:Y:S02]  /*4030*/  FMUL.FTZ R32, R32, R235 ;  /* 0x000000eb20207220 */ /* 0x000fe40000410000 */
[--C-:B-1----:R-:W-:Y:S02]  /*4040*/  FADD.FTZ R135, R7, -R108.reuse ;  /* 0x8000006c07877221 */ /* 0x102fe40000010000 */
[----:B------:R-:W-:Y:S02]  /*4050*/  FMUL.FTZ R122, R117, R122 ;  /* 0x0000007a757a7220 */ /* 0x000fe40000410000 */
[----:B------:R-:W-:Y:S02]  /*4060*/  FMUL.FTZ R135, R116, R135 ;  /* 0x0000008774877220 */ /* 0x000fe40000410000 */
[----:B------:R-:W1:Y:S01]  /*4070*/  LDS R116, [R232+0xc300] ;  /* 0x00c30000e8747984 */ /* 0x000e620000000800 */
[----:B------:R-:W-:Y:S02]  /*4080*/  FFMA.FTZ R117, -R222, R222, 1 ;  /* 0x3f800000de757423 */ /* 0x000fe400000101de */
[----:B------:R-:W-:Y:S01]  /*4090*/  FMUL.FTZ R33, R33, R236 ;  /* 0x000000ec21217220 */ /* 0x000fe20000410000 */
[----:B------:R-:W4:Y:S01]  /*40a0*/  LDS R232, [R232+0xc320] ;  /* 0x00c32000e8e87984 */ /* 0x000f220000000800 */
[----:B------:R-:W-:Y:S02]  /*40b0*/  FMUL.FTZ R117, R122, R117 ;  /* 0x000000757a757220 */ /* 0x000fe40000410000 */
[--C-:B------:R-:W-:Y:S01]  /*40c0*/  FFMA.FTZ R114, R114, c[0x0][0x29c], -R239.reuse ;  /* 0x0000a70072727a23 */ /* 0x100fe200000108ef */
[----:B------:R-:W-:Y:S01]  /*40d0*/  STS [R203], R120 ;  /* 0x00000078cb007388 */ /* 0x000fe20000000800 */
[--C-:B------:R-:W-:Y:S01]  /*40e0*/  FADD.FTZ R122, R6, -R108.reuse ;  /* 0x8000006c067a7221 */ /* 0x100fe20000010000 */
[----:B------:R-:W-:Y:S01]  /*40f0*/  F2FP.BF16.PACK_AB R134, R117, R134 ;  /* 0x000000867586723e */ /* 0x000fe200000010ff */
[----:B------:R-:W-:Y:S01]  /*4100*/  FFMA.FTZ R130, -R219, R219, 1 ;  /* 0x3f800000db827423 */ /* 0x000fe200000101db */
[----:B------:R-:W-:Y:S01]  /*4110*/  STS [R203+0x400], R126 ;  /* 0x0004007ecb007388 */ /* 0x000fe20000000800 */
[----:B------:R-:W-:Y:S01]  /*4120*/  F2FP.BF16.PACK_AB R117, R33, R32 ;  /* 0x000000202175723e */ /* 0x000fe200000010ff */
[--C-:B------:R-:W-:Y:S01]  /*4130*/  FADD.FTZ R33, R18, -R108.reuse ;  /* 0x8000006c12217221 */ /* 0x100fe20000010000 */
[----:B------:R-:W5:Y:S01]  /*4140*/  MUFU.EX2 R114, R114 ;  /* 0x0000007200727308 */ /* 0x000f620000000800 */
[----:B------:R-:W-:Y:S01]  /*4150*/  STS [R204], R121 ;  /* 0x00000079cc007388 */ /* 0x000fe20000000800 */
[----:B------:R-:W-:Y:S01]  /*4160*/  FMUL.FTZ R122, R127, R122 ;  /* 0x0000007a7f7a7220 */ /* 0x000fe20000410000 */
[----:B------:R-:W-:Y:S01]  /*4170*/  F2FP.BF16.PACK_AB R127, R129, R128 ;  /* 0x00000080817f723e */ /* 0x000fe200000010ff */
[----:B------:R-:W-:Y:S02]  /*4180*/  FMUL.FTZ R33, R128, R33 ;  /* 0x0000002180217220 */ /* 0x000fe40000410000 */
[----:B------:R-:W-:Y:S02]  /*4190*/  FADD.FTZ R128, R22, -R108 ;  /* 0x8000006c16807221 */ /* 0x000fe40000010000 */
[----:B------:R-:W-:Y:S01]  /*41a0*/  STS [R204+0x400], R127 ;  /* 0x0004007fcc007388 */ /* 0x000fe20000000800 */
[--C-:B--2---:R-:W-:Y:S02]  /*41b0*/  FFMA.FTZ R133, R244, c[0x0][0x29c], -R239.reuse ;  /* 0x0000a700f4857a23 */ /* 0x104fe400000108ef */
[----:B------:R-:W-:Y:S01]  /*41c0*/  FFMA.FTZ R239, R188, c[0x0][0x29c], -R239 ;  /* 0x0000a700bcef7a23 */ /* 0x000fe200000108ef */
[----:B------:R-:W-:Y:S01]  /*41d0*/  F2FP.BF16.PACK_AB R188, R132, R131 ;  /* 0x0000008384bc723e */ /* 0x000fe200000010ff */
[----:B------:R-:W-:Y:S02]  /*41e0*/  FFMA.FTZ R139, R139, c[0x0][0x29c], -R234 ;  /* 0x0000a7008b8b7a23 */ /* 0x000fe400000108ea */
[----:B------:R-:W-:Y:S01]  /*41f0*/  FMUL.FTZ R128, R131, R128 ;  /* 0x0000008083807220 */ /* 0x000fe20000410000 */
[----:B------:R-:W2:Y:S01]  /*4200*/  MUFU.EX2 R133, R133 ;  /* 0x0000008500857308 */ /* 0x000ea20000000800 */
[----:B------:R-:W-:Y:S02]  /*4210*/  FADD.FTZ R131, R34, -R108 ;  /* 0x8000006c22837221 */ /* 0x000fe40000010000 */
[----:B------:R-:W-:Y:S02]  /*4220*/  FFMA.FTZ R111, R111, c[0x0][0x29c], -R234 ;  /* 0x0000a7006f6f7a23 */ /* 0x000fe400000108ea */
[----:B------:R-:W-:Y:S02]  /*4230*/  FMUL.FTZ R33, R33, R130 ;  /* 0x0000008221217220 */ /* 0x000fe40000410000 */
[----:B------:R-:W-:Y:S02]  /*4240*/  FADD.FTZ R32, R19, -R108 ;  /* 0x8000006c13207221 */ /* 0x000fe40000010000 */
[----:B------:R-:W-:Y:S01]  /*4250*/  FMUL.FTZ R122, R122, R205 ;  /* 0x000000cd7a7a7220 */ /* 0x000fe20000410000 */
[----:B------:R-:W2:Y:S01]  /*4260*/  MUFU.EX2 R34, R189 ;  /* 0x000000bd00227308 */ /* 0x000ea20000000800 */
[----:B------:R-:W-:Y:S02]  /*4270*/  FMUL.FTZ R135, R135, R206 ;  /* 0x000000ce87877220 */ /* 0x000fe40000410000 */
[--C-:B-1----:R-:W-:Y:S02]  /*4280*/  FADD.FTZ R24, R24, -R116.reuse ;  /* 0x8000007418187221 */ /* 0x102fe40000010000 */
[----:B------:R-:W-:Y:S01]  /*4290*/  FADD.FTZ R25, R25, -R116 ;  /* 0x8000007419197221 */ /* 0x000fe20000010000 */
[----:B------:R-:W-:Y:S01]  /*42a0*/  F2FP.BF16.PACK_AB R122, R135, R122 ;  /* 0x0000007a877a723e */ /* 0x000fe200000010ff */
[----:B------:R-:W-:Y:S02]  /*42b0*/  FMUL.FTZ R32, R129, R32 ;  /* 0x0000002081207220 */ /* 0x000fe40000410000 */
[--C-:B------:R-:W-:Y:S01]  /*42c0*/  FADD.FTZ R129, R23, -R108.reuse ;  /* 0x8000006c17817221 */ /* 0x100fe20000010000 */
[----:B------:R-:W-:Y:S01]  /*42d0*/  MUFU.EX2 R130, R111 ;  /* 0x0000006f00827308 */ /* 0x000fe20000000800 */
[----:B---3--:R-:W-:Y:S02]  /*42e0*/  FMUL.FTZ R24, R115, R24 ;  /* 0x0000001873187220 */ /* 0x008fe40000410000 */
[----:B-----5:R-:W-:Y:S02]  /*42f0*/  FMUL.FTZ R25, R114, R25 ;  /* 0x0000001972197220 */ /* 0x020fe40000410000 */
[----:B------:R-:W-:Y:S02]  /*4300*/  FFMA.FTZ R135, -R220, R220, 1 ;  /* 0x3f800000dc877423 */ /* 0x000fe400000101dc */
[----:B------:R-:W-:Y:S02]  /*4310*/  FMUL.FTZ R129, R132, R129 ;  /* 0x0000008184817220 */ /* 0x000fe40000410000 */
[----:B------:R-:W-:Y:S01]  /*4320*/  FFMA.FTZ R226, -R226, R226, 1 ;  /* 0x3f800000e2e27423 */ /* 0x000fe200000101e2 */
[----:B------:R-:W1:Y:S01]  /*4330*/  MUFU.EX2 R139, R139 ;  /* 0x0000008b008b7308 */ /* 0x000e620000000800 */
[----:B------:R-:W-:Y:S01]  /*4340*/  FADD.FTZ R108, R35, -R108 ;  /* 0x8000006c236c7221 */ /* 0x000fe20000010000 */
[----:B------:R-:W-:Y:S01]  /*4350*/  F2FP.BF16.PACK_AB R35, R113, R112 ;  /* 0x000000707123723e */ /* 0x000fe200000010ff */
        /* <DEDUP_REMOVED lines=8> */
[----:B------:R-:W-:Y:S01]  /*43e0*/  F2FP.BF16.PACK_AB R128, R129, R128 ;  /* 0x000000808180723e */ /* 0x000fe200000010ff */
[----:B------:R-:W-:Y:S02]  /*43f0*/  FMUL.FTZ R112, R131, R112 ;  /* 0x0000007083707220 */ /* 0x000fe40000410000 */
[--C-:B------:R-:W-:Y:S02]  /*4400*/  FADD.FTZ R131, R8, -R116.reuse ;  /* 0x8000007408837221 */ /* 0x100fe40000010000 */
[----:B------:R-:W-:Y:S02]  /*4410*/  FMUL.FTZ R108, R113, R108 ;  /* 0x0000006c716c7220 */ /* 0x000fe40000410000 */
[----:B------:R-:W-:Y:S02]  /*4420*/  FFMA.FTZ R113, -R238, R238, 1 ;  /* 0x3f800000ee717423 */ /* 0x000fe400000101ee */
[----:B------:R-:W-:Y:S02]  /*4430*/  FMUL.FTZ R110, R110, R217 ;  /* 0x000000d96e6e7220 */ /* 0x000fe40000410000 */
[----:B------:R-:W-:Y:S02]  /*4440*/  FMUL.FTZ R119, R119, R218 ;  /* 0x000000da77777220 */ /* 0x000fe40000410000 */
[----:B------:R-:W-:Y:S02]  /*4450*/  FMUL.FTZ R113, R108, R113 ;  /* 0x000000716c717220 */ /* 0x000fe40000410000 */
[--C-:B------:R-:W-:Y:S01]  /*4460*/  FADD.FTZ R32, R9, -R116.reuse ;  /* 0x8000007409207221 */ /* 0x100fe20000010000 */
[----:B------:R-:W-:Y:S01]  /*4470*/  F2FP.BF16.PACK_AB R119, R119, R110 ;  /* 0x0000006e7777723e */ /* 0x000fe200000010ff */
[----:B------:R-:W-:Y:S01]  /*4480*/  FMUL.FTZ R131, R138, R131 ;  /* 0x000000838a837220 */ /* 0x000fe20000410000 */
[----:B------:R-:W-:Y:S01]  /*4490*/  F2FP.BF16.PACK_AB R138, R243, R138 ;  /* 0x0000008af38a723e */ /* 0x000fe200000010ff */
[--C-:B------:R-:W-:Y:S01]  /*44a0*/  FADD.FTZ R108, R12, -R116.reuse ;  /* 0x800000740c6c7221 */ /* 0x100fe20000010000 */
[----:B------:R-:W3:Y:S01]  /*44b0*/  MUFU.EX2 R110, R239 ;  /* 0x000000ef006e7308 */ /* 0x000ee20000000800 */
[--C-:B------:R-:W-:Y:S01]  /*44c0*/  FADD.FTZ R129, R13, -R116.reuse ;  /* 0x800000740d817221 */ /* 0x100fe20000010000 */
[----:B------:R-:W-:Y:S01]  /*44d0*/  F2FP.BF16.PACK_AB R113, R113, R112 ;  /* 0x000000707171723e */ /* 0x000fe200000010ff */
[----:B------:R-:W-:Y:S01]  /*44e0*/  STS [R203+0x1000], R138 ;  /* 0x0010008acb007388 */ /* 0x000fe20000000800 */
[--C-:B------:R-:W-:Y:S02]  /*44f0*/  FADD.FTZ R28, R28, -R116.reuse ;  /* 0x800000741c1c7221 */ /* 0x100fe40000010000 */
[----:B------:R-:W-:Y:S01]  /*4500*/  FADD.FTZ R29, R29, -R116 ;  /* 0x800000741d1d7221 */ /* 0x000fe20000010000 */
[----:B------:R-:W-:Y:S01]  /*4510*/  F2FP.BF16.PACK_AB R116, R25, R24 ;  /* 0x000000181974723e */ /* 0x000fe200000010ff */
[----:B--2---:R-:W-:Y:S01]  /*4520*/  FMUL.FTZ R108, R133, R108 ;  /* 0x0000006c856c7220 */ /* 0x004fe20000410000 */
[----:B------:R-:W-:Y:S01]  /*4530*/  F2FP.BF16.PACK_AB R24, R34, R123 ;  /* 0x0000007b2218723e */ /* 0x000fe200000010ff */
[----:B------:R-:W-:Y:S01]  /*4540*/  FMUL.FTZ R129, R124, R129 ;  /* 0x000000817c817220 */ /* 0x000fe20000410000 */
[----:B-1----:R-:W-:Y:S01]  /*4550*/  F2FP.BF16.PACK_AB R25, R130, R139 ;  /* 0x0000008b8219723e */ /* 0x002fe200000010ff */
[--C-:B------:R-:W-:Y:S01]  /*4560*/  FFMA.FTZ R109, R109, c[0x0][0x29c], -R234.reuse ;  /* 0x0000a7006d6d7a23 */ /* 0x100fe200000108ea */
[----:B------:R-:W-:Y:S01]  /*4570*/  F2FP.BF16.PACK_AB R133, R124, R133 ;  /* 0x000000857c85723e */ /* 0x000fe200000010ff */
[----:B------:R1:W-:Y:S01]  /*4580*/  STS [R203+0x1400], R24 ;  /* 0x00140018cb007388 */ /* 0x0003e20000000800 */
[----:B------:R-:W-:Y:S02]  /*4590*/  FMUL.FTZ R32, R243, R32 ;  /* 0x00000020f3207220 */ /* 0x000fe40000410000 */
[----:B------:R-:W-:Y:S01]  /*45a0*/  FFMA.FTZ R135, -R210, R210, 1 ;  /* 0x3f800000d2877423 */ /* 0x000fe200000101d2 */
[----:B------:R-:W-:Y:S01]  /*45b0*/  STS [R204+0x1000], R133 ;  /* 0x00100085cc007388 */ /* 0x000fe20000000800 */
[----:B------:R-:W-:Y:S01]  /*45c0*/  MUFU.EX2 R109, R109 ;  /* 0x0000006d006d7308 */ /* 0x000fe20000000800 */
[----:B------:R-:W-:Y:S02]  /*45d0*/  FMUL.FTZ R28, R137, R28 ;  /* 0x0000001c891c7220 */ /* 0x000fe40000410000 */
[----:B------:R2:W-:Y:S01]  /*45e0*/  STS [R204+0x1400], R25 ;  /* 0x00140019cc007388 */ /* 0x0005e20000000800 */
[----:B------:R-:W-:Y:S01]  /*45f0*/  FMUL.FTZ R135, R32, R135 ;  /* 0x0000008720877220 */ /* 0x000fe20000410000 */
[----:B------:R-:W-:Y:S01]  /*4600*/  F2FP.BF16.PACK_AB R32, R114, R115 ;  /* 0x000000737220723e */ /* 0x000fe200000010ff */
[--C-:B------:R-:W-:Y:S01]  /*4610*/  FFMA.FTZ R209, R209, c[0x0][0x29c], -R234.reuse ;  /* 0x0000a700d1d17a23 */ /* 0x100fe200000108ea */
[----:B------:R-:W-:Y:S01]  /*4620*/  STS [R203+0x2000], R118 ;  /* 0x00200076cb007388 */ /* 0x000fe20000000800 */
[----:B------:R-:W-:Y:S01]  /*4630*/  FFMA.FTZ R234, R191, c[0x0][0x29c], -R234 ;  /* 0x0000a700bfea7a23 */ /* 0x000fe200000108ea */
[C---:B---3--:R-:W-:Y:S01]  /*4640*/  F2FP.BF16.PACK_AB R137, R110.reuse, R137 ;  /* 0x000000896e89723e */ /* 0x048fe200000010ff */
[----:B------:R-:W3:Y:S01]  /*4650*/  MUFU.EX2 R114, R241 ;  /* 0x000000f100727308 */ /* 0x000ee20000000800 */
[----:B------:R-:W-:Y:S01]  /*4660*/  STS [R203+0x2400], R188 ;  /* 0x002400bccb007388 */ /* 0x000fe20000000800 */
[----:B------:R-:W-:Y:S02]  /*4670*/  FMUL.FTZ R29, R110, R29 ;  /* 0x0000001d6e1d7220 */ /* 0x000fe40000410000 */
[----:B------:R-:W-:Y:S01]  /*4680*/  FMUL.FTZ R28, R28, R229 ;  /* 0x000000e51c1c7220 */ /* 0x000fe20000410000 */
[----:B------:R5:W-:Y:S01]  /*4690*/  STS [R204+0x2400], R35 ;  /* 0x00240023cc007388 */ /* 0x000be20000000800 */
[----:B------:R-:W-:Y:S02]  /*46a0*/  FMUL.FTZ R29, R29, R230 ;  /* 0x000000e61d1d7220 */ /* 0x000fe40000410000 */
[----:B------:R-:W-:Y:S01]  /*46b0*/  FFMA.FTZ R112, -R207, R207, 1 ;  /* 0x3f800000cf707423 */ /* 0x000fe200000101cf */
[----:B------:R-:W-:Y:S01]  /*46c0*/  STS [R204+0x2000], R125 ;  /* 0x0020007dcc007388 */ /* 0x000fe20000000800 */
[----:B------:R-:W-:Y:S01]  /*46d0*/  MUFU.EX2 R209, R209 ;  /* 0x000000d100d17308 */ /* 0x000fe20000000800 */
[----:B------:R-:W-:Y:S02]  /*46e0*/  FMUL.FTZ R108, R108, R213 ;  /* 0x000000d56c6c7220 */ /* 0x000fe40000410000 */
[----:B------:R-:W-:Y:S01]  /*46f0*/  STS [R203+0x3000], R32 ;  /* 0x00300020cb007388 */ /* 0x000fe20000000800 */
[----:B------:R-:W-:Y:S01]  /*4700*/  FMUL.FTZ R112, R131, R112 ;  /* 0x0000007083707220 */ /* 0x000fe20000410000 */
[----:B------:R-:W-:Y:S01]  /*4710*/  F2FP.BF16.PACK_AB R131, R29, R28 ;  /* 0x0000001c1d83723e */ /* 0x000fe200000010ff */
[----:B------:R-:W-:Y:S02]  /*4720*/  FMUL.FTZ R129, R129, R214 ;  /* 0x000000d681817220 */ /* 0x000fe40000410000 */
[--C-:B----4-:R-:W-:Y:S01]  /*4730*/  FADD.FTZ R29, R11, -R232.reuse ;  /* 0x800000e80b1d7221 */ /* 0x110fe20000010000 */
[----:B------:R-:W-:Y:S01]  /*4740*/  F2FP.BF16.PACK_AB R112, R135, R112 ;  /* 0x000000708770723e */ /* 0x000fe200000010ff */
[----:B------:R-:W5:Y:S01]  /*4750*/  MUFU.EX2 R234, R234 ;  /* 0x000000ea00ea7308 */ /* 0x000f620000000800 */
[----:B------:R-:W-:Y:S01]  /*4760*/  F2FP.BF16.PACK_AB R129, R129, R108 ;  /* 0x0000006c8181723e */ /* 0x000fe200000010ff */
[--C-:B------:R-:W-:Y:S01]  /*4770*/  FADD.FTZ R108, R10, -R232.reuse ;  /* 0x800000e80a6c7221 */ /* 0x100fe20000010000 */
[----:B---3--:R-:W-:Y:S01]  /*4780*/  F2FP.BF16.PACK_AB R28, R114, R109 ;  /* 0x0000006d721c723e */ /* 0x008fe200000010ff */
[----:B------:R-:W-:Y:S02]  /*4790*/  FMUL.FTZ R29, R34, R29 ;  /* 0x0000001d221d7220 */ /* 0x000fe40000410000 */
[----:B------:R-:W-:Y:S02]  /*47a0*/  FMUL.FTZ R108, R123, R108 ;  /* 0x0000006c7b6c7220 */ /* 0x000fe40000410000 */
[----:B------:R-:W-:Y:S01]  /*47b0*/  STS [R203+0x3400], R28 ;  /* 0x0034001ccb007388 */ /* 0x000fe20000000800 */
[----:B------:R-:W-:Y:S02]  /*47c0*/  FMUL.FTZ R29, R29, R212 ;  /* 0x000000d41d1d7220 */ /* 0x000fe40000410000 */
[----:B------:R-:W-:Y:S01]  /*47d0*/  FMUL.FTZ R108, R108, R211 ;  /* 0x000000d36c6c7220 */ /* 0x000fe20000410000 */
[----:B------:R-:W-:Y:S01]  /*47e0*/  STS [R204+0x3000], R137 ;  /* 0x00300089cc007388 */ /* 0x000fe20000000800 */
[--C-:B-1----:R-:W-:Y:S02]  /*47f0*/  FADD.FTZ R24, R14, -R232.reuse ;  /* 0x800000e80e187221 */ /* 0x102fe40000010000 */
[--C-:B--2---:R-:W-:Y:S01]  /*4800*/  FADD.FTZ R25, R15, -R232.reuse ;  /* 0x800000e80f197221 */ /* 0x104fe20000010000 */
[----:B------:R-:W-:Y:S01]  /*4810*/  F2FP.BF16.PACK_AB R108, R29, R108 ;  /* 0x0000006c1d6c723e */ /* 0x000fe200000010ff */
[----:B------:R-:W-:Y:S02]  /*4820*/  FMUL.FTZ R24, R139, R24 ;  /* 0x000000188b187220 */ /* 0x000fe40000410000 */
[----:B------:R-:W-:Y:S02]  /*4830*/  FMUL.FTZ R25, R130, R25 ;  /* 0x0000001982197220 */ /* 0x000fe40000410000 */
[----:B------:R-:W-:Y:S01]  /*4840*/  FFMA.FTZ R215, -R215, R215, 1 ;  /* 0x3f800000d7d77423 */ /* 0x000fe200000101d7 */
[----:B-----5:R-:W-:Y:S01]  /*4850*/  F2FP.BF16.PACK_AB R35, R234, R209 ;  /* 0x000000d1ea23723e */ /* 0x020fe200000010ff */
[--C-:B------:R-:W-:Y:S02]  /*4860*/  FADD.FTZ R26, R26, -R232.reuse ;  /* 0x800000e81a1a7221 */ /* 0x100fe40000010000 */
[----:B------:R-:W-:Y:S02]  /*4870*/  FMUL.FTZ R24, R24, R215 ;  /* 0x000000d718187220 */ /* 0x000fe40000410000 */
[----:B------:R-:W-:Y:S01]  /*4880*/  STS [R204+0x3400], R35 ;  /* 0x00340023cc007388 */ /* 0x000fe20000000800 */
[----:B------:R-:W-:Y:S02]  /*4890*/  FFMA.FTZ R216, -R216, R216, 1 ;  /* 0x3f800000d8d87423 */ /* 0x000fe400000101d8 */
[--C-:B------:R-:W-:Y:S01]  /*48a0*/  FADD.FTZ R27, R27, -R232.reuse ;  /* 0x800000e81b1b7221 */ /* 0x100fe20000010000 */
[----:B------:R-:W-:Y:S01]  /*48b0*/  BAR.SYNC.DEFER_BLOCKING 0x0 ;  /* 0x0000000000007b1d */ /* 0x000fe20000010000 */
[----:B------:R-:W-:Y:S02]  /*48c0*/  FMUL.FTZ R25, R25, R216 ;  /* 0x000000d819197220 */ /* 0x000fe40000410000 */
[----:B------:R-:W-:Y:S02]  /*48d0*/  FMUL.FTZ R26, R109, R26 ;  /* 0x0000001a6d1a7220 */ /* 0x000fe40000410000 */
[----:B------:R-:W-:Y:S01]  /*48e0*/  FMUL.FTZ R27, R114, R27 ;  /* 0x0000001b721b7220 */ /* 0x000fe20000410000 */
[----:B------:R-:W-:Y:S01]  /*48f0*/  F2FP.BF16.PACK_AB R25, R25, R24 ;  /* 0x000000181919723e */ /* 0x000fe200000010ff */
[----:B------:R-:W-:Y:S02]  /*4900*/  FFMA.FTZ R227, -R227, R227, 1 ;  /* 0x3f800000e3e37423 */ /* 0x000fe400000101e3 */
[--C-:B------:R-:W-:Y:S02]  /*4910*/  FADD.FTZ R30, R30, -R232.reuse ;  /* 0x800000e81e1e7221 */ /* 0x100fe40000010000 */
[----:B------:R-:W-:Y:S02]  /*4920*/  FADD.FTZ R31, R31, -R232 ;  /* 0x800000e81f1f7221 */ /* 0x000fe40000010000 */
[----:B------:R-:W-:Y:S02]  /*4930*/  FMUL.FTZ R26, R26, R227 ;  /* 0x000000e31a1a7220 */ /* 0x000fe40000410000 */
[----:B------:R-:W-:Y:S02]  /*4940*/  FFMA.FTZ R24, -R233, R233, 1 ;  /* 0x3f800000e9187423 */ /* 0x000fe400000101e9 */
[----:B------:R-:W-:Y:S02]  /*4950*/  FMUL.FTZ R27, R27, R228 ;  /* 0x000000e41b1b7220 */ /* 0x000fe40000410000 */
[----:B------:R-:W-:Y:S02]  /*4960*/  FMUL.FTZ R30, R209, R30 ;  /* 0x0000001ed11e7220 */ /* 0x000fe40000410000 */
[----:B------:R-:W-:Y:S01]  /*4970*/  FMUL.FTZ R31, R234, R31 ;  /* 0x0000001fea1f7220 */ /* 0x000fe20000410000 */
[----:B------:R-:W-:Y:S01]  /*4980*/  F2FP.BF16.PACK_AB R118, R27, R26 ;  /* 0x0000001a1b76723e */ /* 0x000fe200000010ff */
[----:B------:R-:W-:Y:S01]  /*4990*/  FFMA.FTZ R231, -R231, R231, 1 ;  /* 0x3f800000e7e77423 */ /* 0x000fe200000101e7 */
[----:B------:R1:W-:Y:S01]  /*49a0*/  STS [R203+0x4400], R122 ;  /* 0x0044007acb007388 */ /* 0x0003e20000000800 */
[----:B------:R-:W-:Y:S02]  /*49b0*/  FMUL.FTZ R31, R31, R24 ;  /* 0x000000181f1f7220 */ /* 0x000fe40000410000 */
[----:B------:R-:W-:Y:S01]  /*49c0*/  FMUL.FTZ R30, R30, R231 ;  /* 0x000000e71e1e7220 */ /* 0x000fe20000410000 */
[----:B------:R-:W-:Y:S04]  /*49d0*/  STS [R203+0x4000], R136 ;  /* 0x00400088cb007388 */ /* 0x000fe80000000800 */
[----:B------:R-:W-:Y:S01]  /*49e0*/  STS [R204+0x4000], R119 ;  /* 0x00400077cc007388 */ /* 0x000fe20000000800 */
[----:B------:R-:W-:Y:S03]  /*49f0*/  F2FP.BF16.PACK_AB R121, R31, R30 ;  /* 0x0000001e1f79723e */ /* 0x000fe600000010ff */
[----:B------:R-:W-:Y:S04]  /*4a00*/  STS [R204+0x4400], R33 ;  /* 0x00440021cc007388 */ /* 0x000fe80000000800 */
[----:B------:R-:W-:Y:S04]  /*4a10*/  STS [R203+0x5000], R112 ;  /* 0x00500070cb007388 */ /* 0x000fe80000000800 */
[----:B------:R-:W-:Y:S04]  /*4a20*/  STS [R203+0x5400], R108 ;  /* 0x0054006ccb007388 */ /* 0x000fe80000000800 */
[----:B------:R-:W-:Y:S01]  /*4a30*/  STS [R204+0x5000], R129 ;  /* 0x00500081cc007388 */ /* 0x000fe20000000800 */
[----:B-1----:R-:W-:Y:S03]  /*4a40*/  LEA R122, R183, R176, 0xc ;  /* 0x000000b0b77a7211 */ /* 0x002fe600078e60ff */
[----:B------:R-:W-:Y:S01]  /*4a50*/  STS [R204+0x5400], R25 ;  /* 0x00540019cc007388 */ /* 0x000fe20000000800 */
[----:B------:R-:W-:Y:S03]  /*4a60*/  SHF.L.U32 R122, R122, 0x1, RZ ;  /* 0x000000017a7a7819 */ /* 0x000fe600000006ff */
[----:B------:R-:W-:Y:S01]  /*4a70*/  STS [R203+0x6000], R134 ;  /* 0x00600086cb007388 */ /* 0x000fe20000000800 */
[----:B------:R-:W-:Y:S03]  /*4a80*/  IADD3 R120, R173, R122, RZ ;  /* 0x0000007aad787210 */ /* 0x000fe60007ffe0ff */
        /* <DEDUP_REMOVED lines=66> */
[----:B------:R-:W-:Y:S05]  /*4eb0*/  CALL.REL.NOINC `($_ZN7cutlass13device_kernelIN5flash19enable_sm80_to_sm89INS1_16FlashAttnBwdSm80INS1_25CollectiveMainloopBwdSm80ILi2ELi2EN4cute5tupleIJNS5_1CILi64EEENS7_ILi128EEES8_EEENS_10bfloat16_tEfNS_4arch4Sm80ELb0ELb0ELb1ELb1ELb0ELb0ELb0ELb0ELi2ELi2ELi4ELi2ELb1EEENS1_21CollectiveEpilogueBwdISA_SB_SD_Li256ELb1ELb0ELi2EEENS1_19SingleTileSchedulerILb1ELb0ELb0ELi128EEEEEEEEEvNT_6ParamsE$_ZZN5flash25CollectiveMainloopBwdSm80ILi2ELi2EN4cute5tupleIJNS1_1CILi64EEENS3_ILi128EEES4_EEEN7cutlass10bfloat16_tEfNS7_4arch4Sm80ELb0ELb0ELb1ELb1ELb0ELb0ELb0ELb0ELi2ELi2ELi4ELi2ELb1EE3mmaINS_16FlashAttnBwdSm80ISB_NS_21CollectiveEpilogueBwdIS6_S8_SA_Li256ELb1ELb0ELi2EEENS_19SingleTileSchedulerILb1ELb0ELb0ELi128EEEE13SharedStorageENS1_6TensorINS1_11ArrayEngineIfLm32EEENS1_6LayoutINS2_IJNS2_IJNS3_ILi2EEESO_EEESO_NS3_ILi4EEEEEENS2_IJNS2_IJNS3_ILi1EEESO_EEESQ_NS3_ILi8EEEEEEEEEEEEbRKNSB_6ParamsERT0_S12_iNS2_IJiiiEEERT_ENKUliiE0_clEii) ;  /* 0x0000605000007944 */ /* 0x000fea0003c00000 */
[----:B------:R-:W-:Y:S05]  /*4ec0*/  BSYNC B0 ;  /* 0x0000000000007941 */ /* 0x000fea0003800000 */
.L_x_90:
[-C--:B-1-34-:R-:W-:Y:S01]  /*4ed0*/  HMMA.16816.F32.BF16 R4, R24, R28.reuse, RZ ;  /* 0x0000001c1804723c */ /* 0x09afe200000418ff */
[----:B------:R-:W-:Y:S01]  /*4ee0*/  LDSM.16.M88.4 R20, [R179] ;  /* 0x00000000b314783b */ /* 0x000fe20000000200 */
[----:B------:R-:W-:Y:S01]  /*4ef0*/  UIADD3 UR5, UR7, 0x1, URZ ;  /* 0x0000000107057890 */ /* 0x000fe2000fffe03f */
[----:B------:R-:W-:Y:S01]  /*4f00*/  ISETP.GE.AND P1, PT, R183, 0x1, PT ;  /* 0x00000001b700780c */ /* 0x000fe20003f26270 */
[----:B------:R-:W-:Y:S01]  /*4f10*/  UISETP.GE.AND UP1, UPT, UR7, 0x1, UPT ;  /* 0x000000010700788c */ /* 0x000fe2000bf26270 */
[----:B------:R-:W-:Y:S01]  /*4f20*/  LDSM.16.M88.4 R104, [R178+0x1000] ;  /* 0x00100000b268783b */ /* 0x000fe20000000200 */
[----:B------:R-:W-:Y:S02]  /*4f30*/  UIADD3 UR4, UR6, 0x1, URZ ;  /* 0x0000000106047890 */ /* 0x000fe4000fffe03f */
[C---:B------:R-:W-:Y:S01]  /*4f40*/  HMMA.16816.F32.BF16 R8, R32.reuse, R28, RZ ;  /* 0x0000001c2008723c */ /* 0x040fe200000418ff */
[----:B------:R-:W0:Y:S01]  /*4f50*/  LDGDEPBAR ;  /* 0x00000000000079af */ /* 0x000e220000000000 */
[----:B------:R-:W-:Y:S02]  /*4f60*/  UISETP.GE.AND UP0, UPT, UR6, 0x1, UPT ;  /* 0x000000010600788c */ /* 0x000fe4000bf06270 */
[----:B------:R-:W-:Y:S02]  /*4f70*/  USEL UR7, UR5, URZ, !UP1 ;  /* 0x0000003f05077287 */ /* 0x000fe4000c800000 */
[----:B------:R-:W-:Y:S02]  /*4f80*/  USEL UR6, UR4, URZ, !UP0 ;  /* 0x0000003f04067287 */ /* 0x000fe4000c000000 */
[-C--:B------:R-:W-:Y:S01]  /*4f90*/  HMMA.16816.F32.BF16 R12, R32, R30.reuse, RZ ;  /* 0x0000001e200c723c */ /* 0x080fe200000418ff */
[----:B------:R-:W-:Y:S07]  /*4fa0*/  LDSM.16.M88.4 R32, [R178] ;  /* 0x00000000b220783b */ /* 0x000fee0000000200 */
[----:B------:R-:W-:Y:S01]  /*4fb0*/  HMMA.16816.F32.BF16 R16, R24, R30, RZ ;  /* 0x0000001e1810723c */ /* 0x000fe200000418ff */
[----:B------:R-:W1:Y:S04]  /*4fc0*/  LDSM.16.MT88.4 R24, [R182+0x1000] ;  /* 0x00100000b618783b */ /* 0x000e680000004200 */
[----:B------:R-:W2:Y:S03]  /*4fd0*/  LDSM.16.M88.4 R28, [R179+0x1000] ;  /* 0x00100000b31c783b */ /* 0x000ea60000000200 */
[-C--:B------:R-:W-:Y:S08]  /*4fe0*/  HMMA.16816.F32.BF16 R4, R100, R120.reuse, R4 ;  /* 0x000000786404723c */ /* 0x080ff00000041804 */
[C---:B------:R-:W-:Y:S08]  /*4ff0*/  HMMA.16816.F32.BF16 R8, R124.reuse, R120, R8 ;  /* 0x000000787c08723c */ /* 0x040ff00000041808 */
[-C--:B------:R-:W-:Y:S08]  /*5000*/  HMMA.16816.F32.BF16 R12, R124, R122.reuse, R12 ;  /* 0x0000007a7c0c723c */ /* 0x080ff0000004180c */
[----:B------:R-:W-:Y:S01]  /*5010*/  HMMA.16816.F32.BF16 R16, R100, R122, R16 ;  /* 0x0000007a6410723c */ /* 0x000fe20000041810 */
[----:B------:R-:W3:Y:S07]  /*5020*/  LDSM.16.MT88.4 R100, [R182+0x1800] ;  /* 0x00180000b664783b */ /* 0x000eee0000004200 */
[-C--:B-1----:R-:W-:Y:S08]  /*5030*/  HMMA.16816.F32.BF16 R4, R20, R24.reuse, R4 ;  /* 0x000000181404723c */ /* 0x082ff00000041804 */
[C---:B--2---:R-:W-:Y:S08]  /*5040*/  HMMA.16816.F32.BF16 R8, R28.reuse, R24, R8 ;  /* 0x000000181c08723c */ /* 0x044ff00000041808 */
[-C--:B------:R-:W-:Y:S01]  /*5050*/  HMMA.16816.F32.BF16 R12, R28, R26.reuse, R12 ;  /* 0x0000001a1c0c723c */ /* 0x080fe2000004180c */
[----:B------:R-:W-:Y:S07]  /*5060*/  LDSM.16.M88.4 R28, [R181+0x3000] ;  /* 0x00300000b51c783b */ /* 0x000fee0000000200 */
[----:B------:R-:W-:Y:S01]  /*5070*/  HMMA.16816.F32.BF16 R16, R20, R26, R16 ;  /* 0x0000001a1410723c */ /* 0x000fe20000041810 */
[----:B------:R-:W-:Y:S04]  /*5080*/  LDSM.16.M88.4 R20, [R181+0x2000] ;  /* 0x00200000b514783b */ /* 0x000fe80000000200 */
[----:B------:R-:W1:Y:S03]  /*5090*/  LDSM.16.MT88.4 R24, [R182+0x2000] ;  /* 0x00200000b618783b */ /* 0x000e660000004200 */
[-C--:B---3--:R-:W-:Y:S08]  /*50a0*/  HMMA.16816.F32.BF16 R4, R32, R100.reuse, R4 ;  /* 0x000000642004723c */ /* 0x088ff00000041804 */
[C---:B------:R-:W-:Y:S08]  /*50b0*/  HMMA.16816.F32.BF16 R8, R104.reuse, R100, R8 ;  /* 0x000000646808723c */ /* 0x040ff00000041808 */
[-C--:B------:R-:W-:Y:S01]  /*50c0*/  HMMA.16816.F32.BF16 R12, R104, R102.reuse, R12 ;  /* 0x00000066680c723c */ /* 0x080fe2000004180c */
[----:B------:R-:W-:Y:S07]  /*50d0*/  LDSM.16.M88.4 R104, [R184+0x3000] ;  /* 0x00300000b868783b */ /* 0x000fee0000000200 */
[----:B------:R-:W-:Y:S01]  /*50e0*/  HMMA.16816.F32.BF16 R16, R32, R102, R16 ;  /* 0x000000662010723c */ /* 0x000fe20000041810 */
[----:B------:R-:W-:Y:S04]  /*50f0*/  LDSM.16.M88.4 R32, [R184+0x2000] ;  /* 0x00200000b820783b */ /* 0x000fe80000000200 */
[----:B------:R-:W2:Y:S03]  /*5100*/  LDSM.16.MT88.4 R100, [R182+0x2800] ;  /* 0x00280000b664783b */ /* 0x000ea60000004200 */
[-C--:B-1----:R-:W-:Y:S08]  /*5110*/  HMMA.16816.F32.BF16 R4, R20, R24.reuse, R4 ;  /* 0x000000181404723c */ /* 0x082ff00000041804 */
[C---:B------:R-:W-:Y:S08]  /*5120*/  HMMA.16816.F32.BF16 R8, R28.reuse, R24, R8 ;  /* 0x000000181c08723c */ /* 0x040ff00000041808 */
[-C--:B------:R-:W-:Y:S01]  /*5130*/  HMMA.16816.F32.BF16 R12, R28, R26.reuse, R12 ;  /* 0x0000001a1c0c723c */ /* 0x080fe2000004180c */
[----:B------:R-:W-:Y:S07]  /*5140*/  LDSM.16.M88.4 R28, [R179+0x3000] ;  /* 0x00300000b31c783b */ /* 0x000fee0000000200 */
[----:B------:R-:W-:Y:S01]  /*5150*/  HMMA.16816.F32.BF16 R16, R20, R26, R16 ;  /* 0x0000001a1410723c */ /* 0x000fe20000041810 */
[----:B------:R-:W-:Y:S04]  /*5160*/  LDSM.16.M88.4 R20, [R179+0x2000] ;  /* 0x00200000b314783b */ /* 0x000fe80000000200 */
[----:B------:R-:W1:Y:S03]  /*5170*/  LDSM.16.MT88.4 R24, [R182+0x3000] ;  /* 0x00300000b618783b */ /* 0x000e660000004200 */
[-C--:B--2---:R-:W-:Y:S08]  /*5180*/  HMMA.16816.F32.BF16 R4, R32, R100.reuse, R4 ;  /* 0x000000642004723c */ /* 0x084ff00000041804 */
        /* <DEDUP_REMOVED lines=9> */
[----:B------:R-:W-:Y:S07]  /*5220*/  LDSM.16.MT88.4 R28, [R185+0x10c80] ;  /* 0x010c8000b91c783b */ /* 0x000fee0000004200 */
[----:B------:R-:W-:Y:S01]  /*5230*/  HMMA.16816.F32.BF16 R16, R20, R26, R16 ;  /* 0x0000001a1410723c */ /* 0x000fe20000041810 */
[----:B------:R-:W-:Y:S06]  /*5240*/  LDSM.16.MT88.4 R24, [R185+0x12480] ;  /* 0x01248000b918783b */ /* 0x000fec0000004200 */
[C---:B------:R-:W-:Y:S01]  /*5250*/  IMAD.SHL.U32 R21, R202.reuse, 0x1000, RZ ;  /* 0x00001000ca157824 */ /* 0x040fe200078e00ff */
[-C--:B--2---:R-:W-:Y:S05]  /*5260*/  HMMA.16816.F32.BF16 R4, R32, R100.reuse, R4 ;  /* 0x000000642004723c */ /* 0x084fea0000041804 */
[C---:B------:R-:W-:Y:S02]  /*5270*/  IADD3 R20, P0, R21.reuse, R198, RZ ;  /* 0x000000c615147210 */ /* 0x040fe40007f1e0ff */
[----:B------:R-:W-:Y:S01]  /*5280*/  IADD3 R202, R202, 0x1, RZ ;  /* 0x00000001caca7810 */ /* 0x000fe20007ffe0ff */
[C---:B------:R-:W-:Y:S04]  /*5290*/  HMMA.16816.F32.BF16 R8, R104.reuse, R100, R8 ;  /* 0x000000646808723c */ /* 0x040fe80000041808 */
[----:B------:R-:W-:Y:S04]  /*52a0*/  LEA.HI.X.SX32 R21, R21, R199, 0x1, P0 ;  /* 0x000000c715157211 */ /* 0x000fe800000f0eff */
[-C--:B------:R-:W-:Y:S07]  /*52b0*/  HMMA.16816.F32.BF16 R12, R104, R102.reuse, R12 ;  /* 0x00000066680c723c */ /* 0x080fee000004180c */
[C---:B------:R-:W-:Y:S01]  /*52c0*/  LEA R106, P0, R20.reuse, c[0x0][0x220], 0x2 ;  /* 0x00008800146a7a11 */ /* 0x040fe200078010ff */
[----:B------:R-:W-:Y:S01]  /*52d0*/  HMMA.16816.F32.BF16 R16, R32, R102, R16 ;  /* 0x000000662010723c */ /* 0x000fe20000041810 */
[----:B------:R-:W-:Y:S03]  /*52e0*/  LDSM.16.MT88.4 R100, [R185+0x12c80] ;  /* 0x012c8000b964783b */ /* 0x000fe60000004200 */
[----:B------:R-:W-:Y:S02]  /*52f0*/  LEA.HI.X R107, R20, c[0x0][0x224], R21, 0x2, P0 ;  /* 0x00008900146b7a11 */ /* 0x000fe400000f1415 */
        /* <DEDUP_REMOVED lines=68> */
[----:B------:R-:W-:Y:S01]  /*5740*/  FMUL.FTZ R0, R68, c[0x0][0x298] ;  /* 0x0000a60044007a20 */ /* 0x000fe20000410000 */
[----:B------:R-:W-:Y:S01]  /*5750*/  PLOP3.LUT P1, PT, PT, PT, PT, 0x8, 0x0 ;  /* 0x000000000000781c */ /* 0x000fe20003f2e170 */
        /* <DEDUP_REMOVED lines=31> */
.L_x_85:
[----:B------:R-:W-:Y:S05]  /*5950*/  @P1 BRA `(.L_x_92) ;  /* 0x000011f000001947 */ /* 0x000fea0003800000 */
[----:B------:R-:W3:Y:S01]  /*5960*/  S2R R2, SR_TID.X ;  /* 0x0000000000027919 */ /* 0x000ee20000002100 */
[----:B------:R-:W-:Y:S01]  /*5970*/  F2FP.BF16.PACK_AB R0, R3, R0 ;  /* 0x000000000300723e */ /* 0x000fe200000010ff */
[----:B------:R-:W-:Y:S01]  /*5980*/  IMAD.MOV.U32 R13, RZ, RZ, 0x4 ;  /* 0x00000004ff0d7424 */ /* 0x000fe200078e00ff */
[----:B------:R-:W-:Y:S01]  /*5990*/  F2FP.BF16.PACK_AB R36, R37, R36 ;  /* 0x000000242524723e */ /* 0x000fe200000010ff */
[----:B------:R-:W-:Y:S01]  /*59a0*/  BAR.SYNC.DEFER_BLOCKING 0x1, 0x100 ;  /* 0x0044000000007b1d */ /* 0x000fe20000010000 */
[----:B------:R-:W-:-:S02]  /*59b0*/  F2FP.BF16.PACK_AB R38, R39, R38 ;  /* 0x000000262726723e */ /* 0x000fc400000010ff */
[----:B------:R-:W-:Y:S02]  /*59c0*/  F2FP.BF16.PACK_AB R48, R49, R48 ;  /* 0x000000303130723e */ /* 0x000fe400000010ff */
[----:B------:R-:W-:Y:S02]  /*59d0*/  F2FP.BF16.PACK_AB R50, R51, R50 ;  /* 0x000000323332723e */ /* 0x000fe400000010ff */
[----:B------:R-:W-:Y:S02]  /*59e0*/  F2FP.BF16.PACK_AB R40, R41, R40 ;  /* 0x000000282928723e */ /* 0x000fe400000010ff */
[----:B------:R-:W-:Y:S02]  /*59f0*/  F2FP.BF16.PACK_AB R42, R43, R42 ;  /* 0x0000002a2b2a723e */ /* 0x000fe400000010ff */
[----:B------:R-:W-:Y:S02]  /*5a00*/  F2FP.BF16.PACK_AB R44, R45, R44 ;  /* 0x0000002c2d2c723e */ /* 0x000fe400000010ff */
[----:B------:R-:W-:-:S02]  /*5a10*/  F2FP.BF16.PACK_AB R46, R47, R46 ;  /* 0x0000002e2f2e723e */ /* 0x000fc400000010ff */
[----:B------:R-:W-:Y:S02]  /*5a20*/  F2FP.BF16.PACK_AB R52, R53, R52 ;  /* 0x000000343534723e */ /* 0x000fe400000010ff */
[----:B------:R-:W-:Y:S02]  /*5a30*/  F2FP.BF16.PACK_AB R54, R55, R54 ;  /* 0x000000363736723e */ /* 0x000fe400000010ff */
[----:B------:R-:W-:Y:S02]  /*5a40*/  F2FP.BF16.PACK_AB R64, R65, R64 ;  /* 0x000000404140723e */ /* 0x000fe400000010ff */
[----:B-1-3--:R-:W-:Y:S02]  /*5a50*/  SHF.R.S32.HI R5, RZ, 0x1f, R2 ;  /* 0x0000001fff057819 */ /* 0x00afe40000011402 */
[----:B------:R-:W-:Y:S02]  /*5a60*/  F2FP.BF16.PACK_AB R66, R67, R66 ;  /* 0x000000424342723e */ /* 0x000fe400000010ff */
[----:B------:R-:W-:-:S02]  /*5a70*/  LEA.HI R4, R5, R2, RZ, 0x2 ;  /* 0x0000000205047211 */ /* 0x000fc400078f10ff */
[CC--:B------:R-:W-:Y:S02]  /*5a80*/  LEA.HI R3, R5.reuse, R2.reuse, RZ, 0x5 ;  /* 0x0000000205037211 */ /* 0x0c0fe400078f28ff */
[--C-:B------:R-:W-:Y:S02]  /*5a90*/  SHF.R.S32.HI R7, RZ, 0x2, R4.reuse ;  /* 0x00000002ff077819 */ /* 0x100fe40000011404 */
[----:B------:R-:W-:Y:S02]  /*5aa0*/  SHF.R.S32.HI R6, RZ, 0x1f, R4 ;  /* 0x0000001fff067819 */ /* 0x000fe40000011404 */
[----:B------:R-:W-:Y:S02]  /*5ab0*/  LEA.HI R9, R5, R2, RZ, 0x7 ;  /* 0x0000000205097211 */ /* 0x000fe400078f38ff */
[----:B------:R-:W-:Y:S02]  /*5ac0*/  LEA.HI R6, R6, R7, RZ, 0x3 ;  /* 0x0000000706067211 */ /* 0x000fe400078f18ff */
[----:B------:R-:W-:-:S02]  /*5ad0*/  LOP3.LUT R11, R4, 0x3ffffffc, RZ, 0xc0, !PT ;  /* 0x3ffffffc040b7812 */ /* 0x000fc400078ec0ff */
[----:B------:R-:W-:Y:S02]  /*5ae0*/  LOP3.LUT R8, R6, 0xfffffff8, RZ, 0xc0, !PT ;  /* 0xfffffff806087812 */ /* 0x000fe400078ec0ff */
[--C-:B------:R-:W-:Y:S02]  /*5af0*/  SHF.R.S32.HI R6, RZ, 0x5, R3.reuse ;  /* 0x00000005ff067819 */ /* 0x100fe40000011403 */
[----:B------:R-:W-:Y:S01]  /*5b00*/  SHF.R.S32.HI R3, RZ, 0x1f, R3 ;  /* 0x0000001fff037819 */ /* 0x000fe20000011403 */
[----:B------:R-:W-:Y:S01]  /*5b10*/  IMAD.IADD R8, R7, 0x1, -R8 ;  /* 0x0000000107087824 */ /* 0x000fe200078e0a08 */
[----:B------:R-:W-:Y:S02]  /*5b20*/  SHF.R.U32.HI R9, RZ, 0x4, R9 ;  /* 0x00000004ff097819 */ /* 0x000fe40000011609 */
[----:B------:R-:W-:Y:S01]  /*5b30*/  LEA.HI R7, R3, R6, RZ, 0x2 ;  /* 0x0000000603077211 */ /* 0x000fe200078f10ff */
[C---:B------:R-:W-:Y:S01]  /*5b40*/  IMAD.SHL.U32 R3, R8.reuse, 0x40, RZ ;  /* 0x0000004008037824 */ /* 0x040fe200078e00ff */
[----:B------:R-:W-:-:S02]  /*5b50*/  R2P PR, R8, 0x6 ;  /* 0x0000000608007804 */ /* 0x000fc40000000000 */
[----:B------:R-:W-:Y:S02]  /*5b60*/  LOP3.LUT R7, R7, 0x1ffffc, RZ, 0xc0, !PT ;  /* 0x001ffffc07077812 */ /* 0x000fe400078ec0ff */
[----:B------:R-:W-:Y:S01]  /*5b70*/  LOP3.LUT R4, R3, 0x1c0, RZ, 0xc0, !PT ;  /* 0x000001c003047812 */ /* 0x000fe200078ec0ff */
[----:B------:R-:W-:Y:S01]  /*5b80*/  IMAD.MOV.U32 R3, RZ, RZ, 0x20 ;  /* 0x00000020ff037424 */ /* 0x000fe200078e00ff */
[----:B------:R-:W-:Y:S01]  /*5b90*/  F2FP.BF16.PACK_AB R56, R57, R56 ;  /* 0x000000383938723e */ /* 0x000fe200000010ff */
[----:B------:R-:W-:Y:S01]  /*5ba0*/  IMAD.IADD R7, R6, 0x1, -R7 ;  /* 0x0000000106077824 */ /* 0x000fe200078e0a07 */
[----:B------:R-:W-:Y:S01]  /*5bb0*/  LOP3.LUT R9, R4, 0x8, R9, 0xf8, !PT ;  /* 0x0000000804097812 */ /* 0x000fe200078ef809 */
[----:B------:R-:W-:Y:S01]  /*5bc0*/  IMAD.IADD R6, R2, 0x1, -R11 ;  /* 0x0000000102067824 */ /* 0x000fe200078e0a0b */
[----:B------:R-:W-:Y:S02]  /*5bd0*/  SHF.R.U32.HI R4, RZ, 0x3, R4 ;  /* 0x00000003ff047819 */ /* 0x000fe40000011604 */
[----:B------:R-:W-:Y:S01]  /*5be0*/  SEL R3, R3, 0xffffffe0, !P1 ;  /* 0xffffffe003037807 */ /* 0x000fe20004800000 */
[----:B------:R-:W-:Y:S01]  /*5bf0*/  IMAD R6, R7, 0x200, R6 ;  /* 0x0000020007067824 */ /* 0x000fe200078e0206 */
[----:B------:R-:W-:-:S02]  /*5c00*/  LOP3.LUT R9, R9, R4, RZ, 0x3c, !PT ;  /* 0x0000000409097212 */ /* 0x000fc400078e3cff */
[----:B------:R-:W-:Y:S02]  /*5c10*/  F2FP.BF16.PACK_AB R58, R59, R58 ;  /* 0x0000003a3b3a723e */ /* 0x000fe400000010ff */
[----:B------:R-:W-:Y:S01]  /*5c20*/  F2FP.BF16.PACK_AB R60, R61, R60 ;  /* 0x0000003c3d3c723e */ /* 0x000fe200000010ff */
[----:B------:R-:W-:Y:S01]  /*5c30*/  IMAD.U32 R6, R6, 0x2, R9 ;  /* 0x0000000206067824 */ /* 0x000fe200078e0009 */
[----:B------:R-:W-:Y:S02]  /*5c40*/  F2FP.BF16.PACK_AB R62, R63, R62 ;  /* 0x0000003e3f3e723e */ /* 0x000fe400000010ff */
[----:B------:R-:W-:Y:S01]  /*5c50*/  F2FP.BF16.PACK_AB R70, R71, R70 ;  /* 0x000000464746723e */ /* 0x000fe200000010ff */
[----:B------:R-:W-:Y:S01]  /*5c60*/  IMAD.SHL.U32 R7, R6, 0x2, RZ ;  /* 0x0000000206077824 */ /* 0x000fe200078e00ff */
[----:B------:R-:W-:Y:S02]  /*5c70*/  F2FP.BF16.PACK_AB R80, R81, R80 ;  /* 0x000000505150723e */ /* 0x000fe400000010ff */
[----:B------:R-:W-:Y:S01]  /*5c80*/  F2FP.BF16.PACK_AB R82, R83, R82 ;  /* 0x000000525352723e */ /* 0x000fe200000010ff */
[C---:B------:R-:W-:Y:S01]  /*5c90*/  IMAD.IADD R11, R7.reuse, 0x1, R3 ;  /* 0x00000001070b7824 */ /* 0x040fe200078e0203 */
[C---:B------:R-:W-:Y:S01]  /*5ca0*/  IADD3 R9, R7.reuse, 0x40, RZ ;  /* 0x0000004007097810 */ /* 0x040fe20007ffe0ff */
[----:B------:R-:W-:Y:S01]  /*5cb0*/  STS [R7+0x4080], R36 ;  /* 0x0040802407007388 */ /* 0x000fe20000000800 */
[----:B------:R-:W-:-:S02]  /*5cc0*/  @P2 IADD3 R9, R7, -0x40, RZ ;  /* 0xffffffc007092810 */ /* 0x000fc40007ffe0ff */
[----:B------:R-:W-:Y:S01]  /*5cd0*/  F2FP.BF16.PACK_AB R72, R73, R72 ;  /* 0x000000484948723e */ /* 0x000fe200000010ff */
[----:B------:R-:W-:Y:S01]  /*5ce0*/  STS [R7+0x4480], R38 ;  /* 0x0044802607007388 */ /* 0x000fe20000000800 */
[----:B------:R-:W-:Y:S01]  /*5cf0*/  F2FP.BF16.PACK_AB R74, R75, R74 ;  /* 0x0000004a4b4a723e */ /* 0x000fe200000010ff */
[----:B------:R-:W-:Y:S01]  /*5d00*/  IMAD.IADD R3, R3, 0x1, R9 ;  /* 0x0000000103037824 */ /* 0x000fe200078e0209 */
[----:B------:R-:W-:Y:S01]  /*5d10*/  F2FP.BF16.PACK_AB R76, R77, R76 ;  /* 0x0000004c4d4c723e */ /* 0x000fe200000010ff */
[----:B------:R-:W-:Y:S01]  /*5d20*/  STS [R11+0x4080], R48 ;  /* 0x004080300b007388 */ /* 0x000fe20000000800 */
[----:B------:R-:W-:Y:S02]  /*5d30*/  F2FP.BF16.PACK_AB R78, R79, R78 ;  /* 0x0000004e4f4e723e */ /* 0x000fe400000010ff */
[----:B------:R-:W-:Y:S01]  /*5d40*/  F2FP.BF16.PACK_AB R84, R85, R84 ;  /* 0x000000545554723e */ /* 0x000fe200000010ff */
[----:B------:R-:W-:Y:S01]  /*5d50*/  STS [R11+0x4480], R50 ;  /* 0x004480320b007388 */ /* 0x000fe20000000800 */
[----:B------:R-:W-:-:S02]  /*5d60*/  F2FP.BF16.PACK_AB R86, R87, R86 ;  /* 0x000000565756723e */ /* 0x000fc400000010ff */
[----:B------:R-:W-:Y:S01]  /*5d70*/  F2FP.BF16.PACK_AB R96, R97, R96 ;  /* 0x000000606160723e */ /* 0x000fe200000010ff */
[----:B------:R-:W-:Y:S01]  /*5d80*/  STS [R7+0x6080], R40 ;  /* 0x0060802807007388 */ /* 0x000fe20000000800 */
[----:B------:R-:W-:Y:S02]  /*5d90*/  F2FP.BF16.PACK_AB R98, R99, R98 ;  /* 0x000000626362723e */ /* 0x000fe400000010ff */
[----:B------:R-:W-:Y:S01]  /*5da0*/  F2FP.BF16.PACK_AB R88, R89, R88 ;  /* 0x000000585958723e */ /* 0x000fe200000010ff */
[----:B------:R-:W-:Y:S01]  /*5db0*/  STS [R7+0x6480], R42 ;  /* 0x0064802a07007388 */ /* 0x000fe20000000800 */
[----:B------:R-:W-:Y:S02]  /*5dc0*/  F2FP.BF16.PACK_AB R90, R91, R90 ;  /* 0x0000005a5b5a723e */ /* 0x000fe400000010ff */
[----:B------:R-:W-:Y:S01]  /*5dd0*/  F2FP.BF16.PACK_AB R92, R93, R92 ;  /* 0x0000005c5d5c723e */ /* 0x000fe200000010ff */
[----:B------:R-:W-:Y:S01]  /*5de0*/  STS [R11+0x6080], R44 ;  /* 0x0060802c0b007388 */ /* 0x000fe20000000800 */
[----:B------:R-:W-:-:S02]  /*5df0*/  F2FP.BF16.PACK_AB R94, R95, R94 ;  /* 0x0000005e5f5e723e */ /* 0x000fc400000010ff */
[----:B------:R-:W-:Y:S01]  /*5e00*/  ISETP.NE.U32.AND P0, PT, RZ, c[0x0][0x360], PT ;  /* 0x0000d800ff007a0c */ /* 0x000fe20003f05070 */
[----:B------:R-:W-:Y:S01]  /*5e10*/  STS [R11+0x6480], R46 ;  /* 0x0064802e0b007388 */ /* 0x000fe20000000800 */
[----:B------:R-:W-:Y:S02]  /*5e20*/  ISETP.NE.U32.AND P1, PT, RZ, c[0x0][0x358], PT ;  /* 0x0000d600ff007a0c */ /* 0x000fe40003f25070 */
[----:B------:R-:W-:Y:S01]  /*5e30*/  ISETP.NE.AND.EX P0, PT, RZ, c[0x0][0x364], PT, P0 ;  /* 0x0000d900ff007a0c */ /* 0x000fe20003f05300 */
[----:B------:R-:W-:Y:S01]  /*5e40*/  STS [R9+0x4080], R52 ;  /* 0x0040803409007388 */ /* 0x000fe20000000800 */
[----:B------:R-:W-:-:S03]  /*5e50*/  ISETP.NE.AND.EX P1, PT, RZ, c[0x0][0x35c], PT, P1 ;  /* 0x0000d700ff007a0c */ /* 0x000fc60003f25310 */
        /* <DEDUP_REMOVED lines=12> */
[----:B------:R1:W-:Y:S04]  /*5f20*/  STS [R7+0x2480], R74 ;  /* 0x0024804a07007388 */ /* 0x0003e80000000800 */
[----:B------:R-:W-:Y:S04]  /*5f30*/  STS [R11+0x2080], R76 ;  /* 0x0020804c0b007388 */ /* 0x000fe80000000800 */
[----:B------:R3:W-:Y:S04]  /*5f40*/  STS [R11+0x2480], R78 ;  /* 0x0024804e0b007388 */ /* 0x0007e80000000800 */
[----:B------:R4:W-:Y:S04]  /*5f50*/  STS [R9+0x80], R84 ;  /* 0x0000805409007388 */ /* 0x0009e80000000800 */
[----:B------:R4:W-:Y:S04]  /*5f60*/  STS [R9+0x480], R86 ;  /* 0x0004805609007388 */ /* 0x0009e80000000800 */
[----:B------:R4:W-:Y:S04]  /*5f70*/  STS [R3+0x80], R96 ;  /* 0x0000806003007388 */ /* 0x0009e80000000800 */
[----:B------:R4:W-:Y:S01]  /*5f80*/  STS [R3+0x480], R98 ;  /* 0x0004806203007388 */ /* 0x0009e20000000800 */
[----:B-1----:R-:W-:-:S03]  /*5f90*/  IMAD.WIDE R6, R194, R13, c[0x0][0x358] ;  /* 0x0000d600c2067625 */ /* 0x002fc600078e020d */
[----:B------:R4:W-:Y:S04]  /*5fa0*/  STS [R9+0x2080], R88 ;  /* 0x0020805809007388 */ /* 0x0009e80000000800 */
[----:B------:R4:W-:Y:S04]  /*5fb0*/  STS [R9+0x2480], R90 ;  /* 0x0024805a09007388 */ /* 0x0009e80000000800 */
[----:B------:R4:W-:Y:S04]  /*5fc0*/  STS [R3+0x2080], R92 ;  /* 0x0020805c03007388 */ /* 0x0009e80000000800 */
[----:B------:R4:W-:Y:S04]  /*5fd0*/  STS [R3+0x2480], R94 ;  /* 0x0024805e03007388 */ /* 0x0009e80000000800 */
[----:B------:R-:W-:Y:S01]  /*5fe0*/  BAR.SYNC.DEFER_BLOCKING 0x1, 0x100 ;  /* 0x0044000000007b1d */ /* 0x000fe20000010000 */
[----:B------:R-:W-:-:S02]  /*5ff0*/  IMAD.MOV.U32 R37, RZ, RZ, c[0x0][0x2f0] ;  /* 0x0000bc00ff257624 */ /* 0x000fc400078e00ff */
[----:B------:R-:W-:-:S03]  /*6000*/  @P0 IMAD.WIDE R12, R194, R13, c[0x0][0x360] ;  /* 0x0000d800c20c0625 */ /* 0x000fc600078e020d */
[----:B---3--:R-:W3:Y:S04]  /*6010*/  @P1 LDG.E R11, [R6.64] ;  /* 0x0000000a060b1981 */ /* 0x008ee8000c1e1900 */
[----:B------:R4:W5:Y:S01]  /*6020*/  @P0 LDG.E R37, [R12.64] ;  /* 0x0000000a0c250981 */ /* 0x000962000c1e1900 */
[----:B------:R-:W-:Y:S02]  /*6030*/  CS2R R38, SRZ ;  /* 0x0000000000267805 */ /* 0x000fe4000001ff00 */
[--C-:B---3--:R-:W-:Y:S01]  /*6040*/  @P1 SHF.R.S32.HI R39, RZ, 0x1f, R11.reuse ;  /* 0x0000001fff271819 */ /* 0x108fe2000001140b */
[----:B------:R-:W-:Y:S01]  /*6050*/  @P1 IMAD.MOV.U32 R38, RZ, RZ, R11 ;  /* 0x000000ffff261224 */ /* 0x000fe200078e000b */
[----:B------:R-:W-:Y:S05]  /*6060*/  @P0 BRA `(.L_x_93) ;  /* 0x0000004000000947 */ /* 0x000fea0003800000 */
[----:B----4-:R-:W-:Y:S05]  /*6070*/  @!P1 BRA `(.L_x_93) ;  /* 0x0000003000009947 */ /* 0x010fea0003800000 */
[----:B-----5:R-:W3:Y:S04]  /*6080*/  LDG.E R37, [R6.64] ;  /* 0x0000000a06257981 */ /* 0x020ee8000c1e1900 */
[----:B------:R-:W3:Y:S02]  /*6090*/  LDG.E R0, [R6.64+0x4] ;  /* 0x0000040a06007981 */ /* 0x000ee4000c1e1900 */
[----:B---3--:R-:W-:-:S02]  /*60a0*/  IADD3 R37, -R37, R0, RZ ;  /* 0x0000000025257210 */ /* 0x008fc40007ffe1ff */
.L_x_93:
[----:B----4-:R-:W-:Y:S01]  /*60b0*/  LEA.HI R0, R5, R2, RZ, 0x3 ;  /* 0x0000000205007211 */ /* 0x010fe200078f18ff */
[----:B--2---:R-:W1:Y:S01]  /*60c0*/  S2R R32, SR_CTAID.X ;  /* 0x0000000000207919 */ /* 0x004e620000002500 */
[----:B------:R-:W-:Y:S01]  /*60d0*/  SHF.R.S32.HI R36, RZ, 0x1f, R194 ;  /* 0x0000001fff247819 */ /* 0x000fe200000114c2 */
[----:B------:R-:W-:Y:S01]  /*60e0*/  BSSY B0, `(.L_x_94) ;  /* 0x0000033000007945 */ /* 0x000fe20003800000 */
[----:B------:R-:W-:-:S02]  /*60f0*/  LOP3.LUT R3, R0, 0x1ffffff8, RZ, 0xc0, !PT ;  /* 0x1ffffff800037812 */ /* 0x000fc400078ec0ff */
[----:B------:R-:W-:Y:S02]  /*6100*/  SHF.R.S32.HI R0, RZ, 0x3, R0 ;  /* 0x00000003ff007819 */ /* 0x000fe40000011400 */
[----:B------:R-:W-:Y:S01]  /*6110*/  SEL R36, R36, RZ, !P1 ;  /* 0x000000ff24247207 */ /* 0x000fe20004800000 */
[----:B------:R-:W-:Y:S01]  /*6120*/  IMAD.IADD R40, R2, 0x1, -R3 ;  /* 0x0000000102287824 */ /* 0x000fe200078e0a03 */
[----:B------:R-:W-:Y:S01]  /*6130*/  LEA.HI R2, R5, R2, RZ, 0x6 ;  /* 0x0000000205027211 */ /* 0x000fe200078f30ff */
[C---:B------:R-:W-:Y:S01]  /*6140*/  IMAD.SHL.U32 R3, R0.reuse, 0x40, RZ ;  /* 0x0000004000037824 */ /* 0x040fe200078e00ff */
[----:B------:R-:W-:Y:S01]  /*6150*/  IADD3 R44, P0, R0, R38, RZ ;  /* 0x00000026002c7210 */ /* 0x000fe20007f1e0ff */
[----:B------:R-:W-:Y:S01]  /*6160*/  IMAD.SHL.U32 R40, R40, 0x8, RZ ;  /* 0x0000000828287824 */ /* 0x000fe200078e00ff */
[----:B------:R-:W-:Y:S01]  /*6170*/  SEL R194, R194, RZ, !P1 ;  /* 0x000000ffc2c27207 */ /* 0x000fe20004800000 */
[----:B------:R-:W-:Y:S01]  /*6180*/  IMAD.SHL.U32 R2, R2, 0x8, RZ ;  /* 0x0000000802027824 */ /* 0x000fe200078e00ff */
[----:B------:R-:W-:Y:S01]  /*6190*/  LOP3.LUT R3, R3, 0x1c0, RZ, 0xc0, !PT ;  /* 0x000001c003037812 */ /* 0x000fe200078ec0ff */
[----:B------:R-:W-:Y:S01]  /*61a0*/  IMAD R35, R36, c[0x0][0x340], RZ ;  /* 0x0000d00024237a24 */ /* 0x000fe200078e02ff */
[----:B------:R-:W-:-:S02]  /*61b0*/  SHF.R.S32.HI R41, RZ, 0x1f, R40 ;  /* 0x0000001fff297819 */ /* 0x000fc40000011428 */
[----:B------:R-:W-:Y:S02]  /*61c0*/  LOP3.LUT R4, R3, 0x38, R40, 0xf8, !PT ;  /* 0x0000003803047812 */ /* 0x000fe400078ef828 */
[----:B------:R-:W-:Y:S02]  /*61d0*/  SHF.R.U32.HI R5, RZ, 0x3, R3 ;  /* 0x00000003ff057819 */ /* 0x000fe40000011603 */
[----:B------:R-:W2:Y:S01]  /*61e0*/  S2R R3, SR_CTAID.Y ;  /* 0x0000000000037919 */ /* 0x000ea20000002600 */
[----:B-1---5:R-:W-:Y:S01]  /*61f0*/  IMAD R37, R32, -0x80, R37 ;  /* 0xffffff8020257824 */ /* 0x022fe200078e0225 */
[----:B------:R-:W-:Y:S02]  /*6200*/  LOP3.LUT R5, R4, R5, RZ, 0x3c, !PT ;  /* 0x0000000504057212 */ /* 0x000fe400078e3cff */
[----:B------:R-:W-:Y:S02]  /*6210*/  LEA.HI.X.SX32 R45, R0, R39, 0x1, P0 ;  /* 0x00000027002d7211 */ /* 0x000fe400000f0eff */
[----:B------:R-:W-:-:S02]  /*6220*/  LOP3.LUT R2, R5, 0x7ffffe00, R2, 0xf8, !PT ;  /* 0x7ffffe0005027812 */ /* 0x000fc400078ef802 */
[----:B------:R-:W-:Y:S01]  /*6230*/  IMNMX R37, R37, 0x80, PT ;  /* 0x0000008025257817 */ /* 0x000fe20003800200 */
[----:B------:R-:W-:-:S03]  /*6240*/  IMAD.WIDE R44, R32, 0x80, R44 ;  /* 0x00000080202c7825 */ /* 0x000fc600078e022c */
[----:B------:R-:W-:Y:S01]  /*6250*/  ISETP.GE.AND P3, PT, R0, R37, PT ;  /* 0x000000250000720c */ /* 0x000fe20003f66270 */
[----:B------:R-:W-:-:S03]  /*6260*/  IMAD.SHL.U32 R33, R2, 0x2, RZ ;  /* 0x0000000202217824 */ /* 0x000fc600078e00ff */
[----:B------:R-:W-:Y:S02]  /*6270*/  ISETP.GE.OR P0, PT, R40, c[0x0][0x324], P3 ;  /* 0x0000c90028007a0c */ /* 0x000fe40001f06670 */
[----:B------:R1:W3:Y:S04]  /*6280*/  LDS.128 R28, [R33+0x5080] ;  /* 0x00508000211c7984 */ /* 0x0002e80000000c00 */
[----:B------:R1:W4:Y:S01]  /*6290*/  LDS.128 R24, [R33+0x6080] ;  /* 0x0060800021187984 */ /* 0x0003220000000c00 */
[----:B--2---:R-:W-:Y:S01]  /*62a0*/  SHF.R.S32.HI R2, RZ, 0x1f, R3 ;  /* 0x0000001fff027819 */ /* 0x004fe20000011403 */
[----:B------:R-:W-:Y:S02]  /*62b0*/  IMAD.WIDE.U32 R42, R3, c[0x0][0x338], R40 ;  /* 0x0000ce00032a7a25 */ /* 0x000fe400078e0028 */
[----:B------:R1:W2:Y:S02]  /*62c0*/  LDS.128 R20, [R33+0x7080] ;  /* 0x0070800021147984 */ /* 0x0002a40000000c00 */
[----:B------:R-:W-:-:S02]  /*62d0*/  IMAD R34, R2, c[0x0][0x338], RZ ;  /* 0x0000ce0002227a24 */ /* 0x000fc400078e02ff */
[----:B------:R1:W1:Y:S02]  /*62e0*/  LDS.128 R16, [R33+0x80] ;  /* 0x0000800021107984 */ /* 0x0002640000000c00 */
[----:B------:R-:W-:Y:S02]  /*62f0*/  IMAD R34, R3, c[0x0][0x33c], R34 ;  /* 0x0000cf0003227a24 */ /* 0x000fe400078e0222 */
[----:B------:R1:W1:Y:S02]  /*6300*/  LDS.128 R12, [R33+0x1080] ;  /* 0x00108000210c7984 */ /* 0x0002640000000c00 */
[----:B------:R-:W-:Y:S02]  /*6310*/  IMAD.IADD R43, R43, 0x1, R34 ;  /* 0x000000012b2b7824 */ /* 0x000fe400078e0222 */
[----:B------:R1:W1:Y:S01]  /*6320*/  LDS.128 R8, [R33+0x2080] ;  /* 0x0020800021087984 */ /* 0x0002620000000c00 */
[C---:B------:R-:W-:Y:S02]  /*6330*/  IMAD R34, R194.reuse, c[0x0][0x344], R35 ;  /* 0x0000d100c2227a24 */ /* 0x040fe400078e0223 */
[----:B------:R-:W-:Y:S01]  /*6340*/  IMAD.WIDE.U32 R42, R194, c[0x0][0x340], R42 ;  /* 0x0000d000c22a7a25 */ /* 0x000fe200078e002a */
[----:B------:R1:W1:Y:S03]  /*6350*/  LDS.128 R4, [R33+0x3080] ;  /* 0x0030800021047984 */ /* 0x0002660000000c00 */
[----:B------:R-:W-:Y:S01]  /*6360*/  IMAD.IADD R47, R43, 0x1, R34 ;  /* 0x000000012b2f7824 */ /* 0x000fe200078e0222 */
[----:B------:R-:W-:Y:S05]  /*6370*/  @P0 BRA `(.L_x_95) ;  /* 0x0000009000000947 */ /* 0x000fea0003800000 */
[----:B-1----:R-:W1:Y:S01]  /*6380*/  LDS.128 R32, [R33+0x4080] ;  /* 0x0040800021207984 */ /* 0x002e620000000c00 */
        /* <DEDUP_REMOVED lines=8> */
.L_x_95:
[----:B------:R-:W-:Y:S05]  /*6410*/  BSYNC B0 ;  /* 0x0000000000007941 */ /* 0x000fea0003800000 */
.L_x_94:
[----:B-1----:R-:W-:Y:S01]  /*6420*/  IADD3 R32, R0, 0x20, RZ ;  /* 0x0000002000207810 */ /* 0x002fe20007ffe0ff */
[----:B------:R-:W-:Y:S03]  /*6430*/  BSSY B0, `(.L_x_96) ;  /* 0x000000f000007945 */ /* 0x000fe60003800000 */
[----:B------:R-:W-:-:S04]  /*6440*/  ISETP.GE.AND P2, PT, R32, R37, PT ;  /* 0x000000252000720c */ /* 0x000fc80003f46270 */
[----:B------:R-:W-:-:S13]  /*6450*/  ISETP.GE.OR P0, PT, R40, c[0x0][0x324], P2 ;  /* 0x0000c90028007a0c */ /* 0x000fda0001706670 */
[----:B------:R-:W-:Y:S05]  /*6460*/  @P0 BRA `(.L_x_97) ;  /* 0x000000b000000947 */ /* 0x000fea0003800000 */
[----:B------:R-:W-:Y:S01]  /*6470*/  IADD3 R33, P0, R44, 0x20, RZ ;  /* 0x000000202c217810 */ /* 0x000fe20007f1e0ff */
[----:B------:R-:W-:Y:S01]  /*6480*/  IMAD.MOV.U32 R34, RZ, RZ, R42 ;  /* 0x000000ffff227224 */ /* 0x000fe200078e002a */
        /* <DEDUP_REMOVED lines=8> */
[----:B---3--:R1:W-:Y:S02]  /*6510*/  STG.E.128 [R38.64], R28 ;  /* 0x0000001c26007986 */ /* 0x0083e4000c101d0a */
.L_x_97:
[----:B------:R-:W-:Y:S05]  /*6520*/  BSYNC B0 ;  /* 0x0000000000007941 */ /* 0x000fea0003800000 */
.L_x_96:
[----:B-1-3--:R-:W-:Y:S01]  /*6530*/  IADD3 R28, R0, 0x40, RZ ;  /* 0x00000040001c7810 */ /* 0x00afe20007ffe0ff */
        /* <DEDUP_REMOVED lines=14> */
[----:B----4-:R1:W-:Y:S02]  /*6620*/  STG.E.128 [R32.64], R24 ;  /* 0x0000001820007986 */ /* 0x0103e4000c101d0a */
.L_x_99:
[----:B------:R-:W-:Y:S05]  /*6630*/  BSYNC B0 ;  /* 0x0000000000007941 */ /* 0x000fea0003800000 */
.L_x_98:
[----:B------:R-:W-:Y:S01]  /*6640*/  IADD3 R0, R0, 0x60, RZ ;  /* 0x0000006000007810 */ /* 0x000fe20007ffe0ff */
[----:B------:R-:W-:Y:S03]  /*6650*/  BSSY B0, `(.L_x_100) ;  /* 0x000000f000007945 */ /* 0x000fe60003800000 */
[----:B------:R-:W-:-:S04]  /*6660*/  ISETP.GE.AND P0, PT, R0, R37, PT ;  /* 0x000000250000720c */ /* 0x000fc80003f06270 */
[----:B------:R-:W-:-:S13]  /*6670*/  ISETP.GE.OR P4, PT, R40, c[0x0][0x324], P0 ;  /* 0x0000c90028007a0c */ /* 0x000fda0000786670 */
[----:B------:R-:W-:Y:S05]  /*6680*/  @P4 BRA `(.L_x_101) ;  /* 0x000000b000004947 */ /* 0x000fea0003800000 */
[----:B-1--4-:R-:W-:Y:S01]  /*6690*/  IADD3 R25, P4, R44, 0x60, RZ ;  /* 0x000000602c197810 */ /* 0x012fe20007f9e0ff */
        /* <DEDUP_REMOVED lines=9> */
[----:B--2---:R1:W-:Y:S02]  /*6730*/  STG.E.128 [R24.64], R20 ;  /* 0x0000001418007986 */ /* 0x0043e4000c101d0a */
.L_x_101:
[----:B------:R-:W-:Y:S05]  /*6740*/  BSYNC B0 ;  /* 0x0000000000007941 */ /* 0x000fea0003800000 */
.L_x_100:
[----:B------:R-:W-:Y:S01]  /*6750*/  IMAD R2, R2, c[0x0][0x308], RZ ;  /* 0x0000c20002027a24 */ /* 0x000fe200078e02ff */
[----:B------:R-:W-:Y:S01]  /*6760*/  ISETP.GE.OR P3, PT, R40, c[0x0][0x2f4], P3 ;  /* 0x0000bd0028007a0c */ /* 0x000fe20001f66670 */
[C---:B-12---:R-:W-:Y:S01]  /*6770*/  IMAD.WIDE.U32 R20, R3.reuse, c[0x0][0x308], R40 ;  /* 0x0000c20003147a25 */ /* 0x046fe200078e0028 */
[----:B------:R-:W-:Y:S03]  /*6780*/  BSSY B0, `(.L_x_102) ;  /* 0x0000010000007945 */ /* 0x000fe60003800000 */
[----:B------:R-:W-:Y:S02]  /*6790*/  IMAD R2, R3, c[0x0][0x30c], R2 ;  /* 0x0000c30003027a24 */ /* 0x000fe400078e0202 */
[----:B------:R-:W-:-:S03]  /*67a0*/  IMAD R3, R36, c[0x0][0x310], RZ ;  /* 0x0000c40024037a24 */ /* 0x000fc600078e02ff */
[----:B------:R-:W-:Y:S01]  /*67b0*/  IADD3 R21, R21, R2, RZ ;  /* 0x0000000215157210 */ /* 0x000fe20007ffe0ff */
[----:B------:R-:W-:-:S04]  /*67c0*/  IMAD R3, R194, c[0x0][0x314], R3 ;  /* 0x0000c500c2037a24 */ /* 0x000fc800078e0203 */
[----:B------:R-:W-:-:S05]  /*67d0*/  IMAD.WIDE.U32 R194, R194, c[0x0][0x310], R20 ;  /* 0x0000c400c2c27a25 */ /* 0x000fca00078e0014 */
[----:B------:R-:W-:Y:S01]  /*67e0*/  IADD3 R21, R195, R3, RZ ;  /* 0x00000003c3157210 */ /* 0x000fe20007ffe0ff */
        /* <DEDUP_REMOVED lines=9> */
.L_x_103:
[----:B------:R-:W-:Y:S05]  /*6880*/  BSYNC B0 ;  /* 0x0000000000007941 */ /* 0x000fea0003800000 */
.L_x_102:
        /* <DEDUP_REMOVED lines=14> */
.L_x_105:
[----:B------:R-:W-:Y:S05]  /*6970*/  BSYNC B0 ;  /* 0x0000000000007941 */ /* 0x000fea0003800000 */
.L_x_104:
        /* <DEDUP_REMOVED lines=14> */
.L_x_107:
[----:B------:R-:W-:Y:S05]  /*6a60*/  BSYNC B0 ;  /* 0x0000000000007941 */ /* 0x000fea0003800000 */
.L_x_106:
        /* <DEDUP_REMOVED lines=14> */
.L_x_92:
[----:B------:R-:W-:Y:S01]  /*6b50*/  ISETP.NE.U32.AND P0, PT, RZ, c[0x0][0x360], PT ;  /* 0x0000d800ff007a0c */ /* 0x000fe20003f05070 */
[----:B------:R-:W-:Y:S01]  /*6b60*/  IMAD.MOV.U32 R9, RZ, RZ, 0x4 ;  /* 0x00000004ff097424 */ /* 0x000fe200078e00ff */
[----:B------:R-:W-:Y:S02]  /*6b70*/  ISETP.NE.U32.AND P1, PT, RZ, c[0x0][0x358], PT ;  /* 0x0000d600ff007a0c */ /* 0x000fe40003f25070 */
[----:B------:R-:W-:Y:S01]  /*6b80*/  ISETP.NE.AND.EX P0, PT, RZ, c[0x0][0x364], PT, P0 ;  /* 0x0000d900ff007a0c */ /* 0x000fe20003f05300 */
[----:B-1----:R-:W-:Y:S01]  /*6b90*/  IMAD.WIDE R6, R194, R9, c[0x0][0x358] ;  /* 0x0000d600c2067625 */ /* 0x002fe200078e0209 */
[----:B------:R-:W-:-:S03]  /*6ba0*/  ISETP.NE.AND.EX P1, PT, RZ, c[0x0][0x35c], PT, P1 ;  /* 0x0000d700ff007a0c */ /* 0x000fc60003f25310 */
[----:B------:R-:W-:-:S08]  /*6bb0*/  IMAD.MOV.U32 R5, RZ, RZ, c[0x0][0x2f0] ;  /* 0x0000bc00ff057624 */ /* 0x000fd000078e00ff */
[----:B------:R-:W-:Y:S02]  /*6bc0*/  @P0 IMAD.WIDE R8, R194, R9, c[0x0][0x360] ;  /* 0x0000d800c2080625 */ /* 0x000fe400078e0209 */
[----:B------:R-:W3:Y:S04]  /*6bd0*/  @P1 LDG.E R3, [R6.64] ;  /* 0x0000000a06031981 */ /* 0x000ee8000c1e1900 */
[----:B------:R1:W5:Y:S01]  /*6be0*/  @P0 LDG.E R5, [R8.64] ;  /* 0x0000000a08050981 */ /* 0x000362000c1e1900 */
[----:B------:R-:W-:Y:S02]  /*6bf0*/  CS2R R10, SRZ ;  /* 0x00000000000a7805 */ /* 0x000fe4000001ff00 */
[--C-:B---3--:R-:W-:Y:S01]  /*6c00*/  @P1 SHF.R.S32.HI R11, RZ, 0x1f, R3.reuse ;  /* 0x0000001fff0b1819 */ /* 0x108fe20000011403 */
[----:B------:R-:W-:Y:S01]  /*6c10*/  @P1 IMAD.MOV.U32 R10, RZ, RZ, R3 ;  /* 0x000000ffff0a1224 */ /* 0x000fe200078e0003 */
[----:B------:R-:W-:Y:S05]  /*6c20*/  @P0 BRA `(.L_x_108) ;  /* 0x0000004000000947 */ /* 0x000fea0003800000 */
[----:B-1----:R-:W-:Y:S05]  /*6c30*/  @!P1 BRA `(.L_x_108) ;  /* 0x0000003000009947 */ /* 0x002fea0003800000 */
[----:B-----5:R-:W3:Y:S04]  /*6c40*/  LDG.E R5, [R6.64] ;  /* 0x0000000a06057981 */ /* 0x020ee8000c1e1900 */
[----:B------:R-:W3:Y:S02]  /*6c50*/  LDG.E R0, [R6.64+0x4] ;  /* 0x0000040a06007981 */ /* 0x000ee4000c1e1900 */
[----:B---3--:R-:W-:-:S02]  /*6c60*/  IADD3 R5, -R5, R0, RZ ;  /* 0x0000000005057210 */ /* 0x008fc40007ffe1ff */
.L_x_108:
[----:B-1----:R-:W1:Y:S01]  /*6c70*/  S2R R7, SR_TID.X ;  /* 0x0000000000077919 */ /* 0x002e620000002100 */
[----:B------:R-:W-:Y:S01]  /*6c80*/  SHF.R.S32.HI R4, RZ, 0x1f, R194 ;  /* 0x0000001fff047819 */ /* 0x000fe200000114c2 */
[----:B------:R-:W-:Y:S01]  /*6c90*/  BSSY B0, `(.L_x_109) ;  /* 0x0000025000007945 */ /* 0x000fe20003800000 */
[----:B------:R-:W-:Y:S01]  /*6ca0*/  SEL R194, R194, RZ, !P1 ;  /* 0x000000ffc2c27207 */ /* 0x000fe20004800000 */
[----:B------:R-:W3:Y:S01]  /*6cb0*/  S2R R14, SR_CTAID.X ;  /* 0x00000000000e7919 */ /* 0x000ee20000002500 */
[----:B------:R-:W-:-:S03]  /*6cc0*/  SEL R4, R4, RZ, !P1 ;  /* 0x000000ff04047207 */ /* 0x000fc60004800000 */
[----:B------:R-:W4:Y:S01]  /*6cd0*/  S2R R2, SR_CTAID.Y ;  /* 0x0000000000027919 */ /* 0x000f220000002600 */
[----:B-1----:R-:W-:-:S04]  /*6ce0*/  SHF.R.S32.HI R0, RZ, 0x1f, R7 ;  /* 0x0000001fff007819 */ /* 0x002fc80000011407 */
[----:B------:R-:W-:Y:S01]  /*6cf0*/  LEA.HI R3, R0, R7, RZ, 0x3 ;  /* 0x0000000700037211 */ /* 0x000fe200078f18ff */
[----:B---3-5:R-:W-:-:S03]  /*6d00*/  IMAD R6, R14, -0x80, R5 ;  /* 0xffffff800e067824 */ /* 0x028fc600078e0205 */
[----:B------:R-:W-:Y:S02]  /*6d10*/  LOP3.LUT R8, R3, 0x1ffffff8, RZ, 0xc0, !PT ;  /* 0x1ffffff803087812 */ /* 0x000fe400078ec0ff */
[----:B------:R-:W-:Y:S02]  /*6d20*/  SHF.R.S32.HI R3, RZ, 0x3, R3 ;  /* 0x00000003ff037819 */ /* 0x000fe40000011403 */
[----:B----4-:R-:W-:Y:S01]  /*6d30*/  SHF.R.S32.HI R0, RZ, 0x1f, R2 ;  /* 0x0000001fff007819 */ /* 0x010fe20000011402 */
[----:B------:R-:W-:Y:S01]  /*6d40*/  IMAD.IADD R8, R7, 0x1, -R8 ;  /* 0x0000000107087824 */ /* 0x000fe200078e0a08 */
[C---:B------:R-:W-:Y:S02]  /*6d50*/  IADD3 R10, P0, R3.reuse, R10, RZ ;  /* 0x0000000a030a7210 */ /* 0x040fe40007f1e0ff */
[C---:B------:R-:W-:Y:S01]  /*6d60*/  ISETP.GE.AND P3, PT, R3.reuse, R6, PT ;  /* 0x000000060300720c */ /* 0x040fe20003f66270 */
[----:B------:R-:W-:Y:S01]  /*6d70*/  IMAD.SHL.U32 R8, R8, 0x8, RZ ;  /* 0x0000000808087824 */ /* 0x000fe200078e00ff */
[----:B------:R-:W-:Y:S01]  /*6d80*/  LEA.HI.X.SX32 R11, R3, R11, 0x1, P0 ;  /* 0x0000000b030b7211 */ /* 0x000fe200000f0eff */
[----:B------:R-:W-:-:S03]  /*6d90*/  IMAD R7, R0, c[0x0][0x308], RZ ;  /* 0x0000c20000077a24 */ /* 0x000fc600078e02ff */
[----:B------:R-:W-:Y:S01]  /*6da0*/  SHF.R.S32.HI R9, RZ, 0x1f, R8 ;  /* 0x0000001fff097819 */ /* 0x000fe20000011408 */
[----:B------:R-:W-:Y:S01]  /*6db0*/  IMAD R12, R2, c[0x0][0x30c], R7 ;  /* 0x0000c300020c7a24 */ /* 0x000fe200078e0207 */
[----:B------:R-:W-:Y:S01]  /*6dc0*/  ISETP.GE.OR P0, PT, R8, c[0x0][0x2f4], P3 ;  /* 0x0000bd0008007a0c */ /* 0x000fe20001f06670 */
[----:B------:R-:W-:-:S04]  /*6dd0*/  IMAD.WIDE R14, R14, 0x80, R10 ;  /* 0x000000800e0e7825 */ /* 0x000fc800078e020a */
[----:B------:R-:W-:-:S04]  /*6de0*/  IMAD.WIDE.U32 R16, R2, c[0x0][0x308], R8 ;  /* 0x0000c20002107a25 */ /* 0x000fc800078e0008 */
[----:B------:R-:W-:Y:S02]  /*6df0*/  IMAD.IADD R13, R17, 0x1, R12 ;  /* 0x00000001110d7824 */ /* 0x000fe400078e020c */
[----:B------:R-:W-:Y:S02]  /*6e00*/  IMAD R17, R4, c[0x0][0x310], RZ ;  /* 0x0000c40004117a24 */ /* 0x000fe400078e02ff */
[----:B------:R-:W-:Y:S02]  /*6e10*/  IMAD.MOV.U32 R12, RZ, RZ, R16 ;  /* 0x000000ffff0c7224 */ /* 0x000fe400078e0010 */
[C---:B------:R-:W-:Y:S02]  /*6e20*/  IMAD R17, R194.reuse, c[0x0][0x314], R17 ;  /* 0x0000c500c2117a24 */ /* 0x040fe400078e0211 */
[----:B------:R-:W-:-:S04]  /*6e30*/  IMAD.WIDE.U32 R12, R194, c[0x0][0x310], R12 ;  /* 0x0000c400c20c7a25 */ /* 0x000fc800078e000c */
[----:B------:R-:W-:Y:S01]  /*6e40*/  IMAD.IADD R17, R13, 0x1, R17 ;  /* 0x000000010d117824 */ /* 0x000fe200078e0211 */
        /* <DEDUP_REMOVED lines=8> */
[----:B------:R1:W-:Y:S02]  /*6ed0*/  STG.E.128 [R18.64], RZ ;  /* 0x000000ff12007986 */ /* 0x0003e4000c101d0a */
.L_x_110:
[----:B------:R-:W-:Y:S05]  /*6ee0*/  BSYNC B0 ;  /* 0x0000000000007941 */ /* 0x000fea0003800000 */
.L_x_109:
[----:B------:R-:W-:Y:S01]  /*6ef0*/  IADD3 R5, R3, 0x20, RZ ;  /* 0x0000002003057810 */ /* 0x000fe20007ffe0ff */
[----:B------:R-:W-:Y:S03]  /*6f00*/  BSSY B0, `(.L_x_111) ;  /* 0x000000f000007945 */ /* 0x000fe60003800000 */
[----:B------:R-:W-:-:S04]  /*6f10*/  ISETP.GE.AND P2, PT, R5, R6, PT ;  /* 0x000000060500720c */ /* 0x000fc80003f46270 */
        /* <DEDUP_REMOVED lines=12> */
[----:B------:R1:W-:Y:S02]  /*6fe0*/  STG.E.128 [R10.64], RZ ;  /* 0x000000ff0a007986 */ /* 0x0003e4000c101d0a */
.L_x_112:
[----:B------:R-:W-:Y:S05]  /*6ff0*/  BSYNC B0 ;  /* 0x0000000000007941 */ /* 0x000fea0003800000 */
.L_x_111:
[----:B------:R-:W-:Y:S01]  /*7000*/  IADD3 R5, R3, 0x40, RZ ;  /* 0x0000004003057810 */ /* 0x000fe20007ffe0ff */
[----:B------:R-:W-:Y:S03]  /*7010*/  BSSY B0, `(.L_x_113) ;  /* 0x000000f000007945 */ /* 0x000fe60003800000 */
[----:B------:R-:W-:-:S04]  /*7020*/  ISETP.GE.AND P1, PT, R5, R6, PT ;  /* 0x000000060500720c */ /* 0x000fc80003f26270 */
        /* <DEDUP_REMOVED lines=13> */
.L_x_114:
[----:B------:R-:W-:Y:S05]  /*7100*/  BSYNC B0 ;  /* 0x0000000000007941 */ /* 0x000fea0003800000 */
.L_x_113:
        /* <DEDUP_REMOVED lines=16> */
.L_x_116:
[----:B------:R-:W-:Y:S05]  /*7210*/  BSYNC B0 ;  /* 0x0000000000007941 */ /* 0x000fea0003800000 */
.L_x_115:
[----:B------:R-:W-:Y:S01]  /*7220*/  IMAD R3, R0, c[0x0][0x338], RZ ;  /* 0x0000ce0000037a24 */ /* 0x000fe200078e02ff */
[----:B------:R-:W-:Y:S01]  /*7230*/  ISETP.GE.OR P3, PT, R8, c[0x0][0x324], P3 ;  /* 0x0000c90008007a0c */ /* 0x000fe20001f66670 */
[C---:B-1----:R-:W-:Y:S01]  /*7240*/  IMAD.WIDE.U32 R6, R2.reuse, c[0x0][0x338], R8 ;  /* 0x0000ce0002067a25 */ /* 0x042fe200078e0008 */
        /* <DEDUP_REMOVED lines=16> */
.L_x_118:
[----:B------:R-:W-:Y:S05]  /*7350*/  BSYNC B0 ;  /* 0x0000000000007941 */ /* 0x000fea0003800000 */
.L_x_117:
        /* <DEDUP_REMOVED lines=14> */
.L_x_120:
[----:B------:R-:W-:Y:S05]  /*7440*/  BSYNC B0 ;  /* 0x0000000000007941 */ /* 0x000fea0003800000 */
.L_x_119:
        /* <DEDUP_REMOVED lines=14> */
.L_x_122:
[----:B------:R-:W-:Y:S05]  /*7530*/  BSYNC B0 ;  /* 0x0000000000007941 */ /* 0x000fea0003800000 */
.L_x_121:
[----:B------:R-:W-:-:S13]  /*7540*/  ISETP.GE.OR P0, PT, R8, c[0x0][0x324], P0 ;  /* 0x0000c90008007a0c */ /* 0x000fda0000706670 */
[----:B------:R-:W-:Y:S05]  /*7550*/  @P0 EXIT ;  /* 0x000000000000094d */ /* 0x000fea0003800000 */
[----:B------:R-:W-:Y:S02]  /*7560*/  IADD3 R0, P0, R14, 0x60, RZ ;  /* 0x000000600e007810 */ /* 0x000fe40007f1e0ff */
[----:B------:R-:W-:Y:S02]  /*7570*/  MOV R4, R194 ;  /* 0x000000c200047202 */ /* 0x000fe40000000f00 */
[----:B------:R-:W-:-:S03]  /*7580*/  IADD3.X R14, RZ, R15, RZ, P0, !PT ;  /* 0x0000000fff0e7210 */ /* 0x000fc600007fe4ff */
[----:B------:R-:W-:-:S04]  /*7590*/  IMAD.WIDE.U32 R4, R0, c[0x0][0x330], R4 ;  /* 0x0000cc0000047a25 */ /* 0x000fc800078e0004 */
[----:B-1----:R-:W-:Y:S01]  /*75a0*/  IMAD R3, R14, c[0x0][0x330], RZ ;  /* 0x0000cc000e037a24 */ /* 0x002fe200078e02ff */
[----:B------:R-:W-:-:S03]  /*75b0*/  LEA R2, P0, R4, c[0x0][0x318], 0x1 ;  /* 0x0000c60004027a11 */ /* 0x000fc600078008ff */
[----:B------:R-:W-:-:S05]  /*75c0*/  IMAD R3, R0, c[0x0][0x334], R3 ;  /* 0x0000cd0000037a24 */ /* 0x000fca00078e0203 */
[----:B------:R-:W-:-:S04]  /*75d0*/  IADD3 R3, R5, R3, RZ ;  /* 0x0000000305037210 */ /* 0x000fc80007ffe0ff */
[----:B------:R-:W-:-:S05]  /*75e0*/  LEA.HI.X R3, R4, c[0x0][0x31c], R3, 0x1, P0 ;  /* 0x0000c70004037a11 */ /* 0x000fca00000f0c03 */
[----:B------:R-:W-:Y:S01]  /*75f0*/  STG.E.128 [R2.64], RZ ;  /* 0x000000ff02007986 */ /* 0x000fe2000c101d0a */
[----:B------:R-:W-:Y:S05]  /*7600*/  EXIT ;  /* 0x000000000000794d */ /* 0x000fea0003800000 */
        .type           $_ZN7cutlass13device_kernelIN5flash19enable_sm80_to_sm89INS1_16FlashAttnBwdSm80INS1_25CollectiveMainloopBwdSm80ILi2ELi2EN4cute5tupleIJNS5_1CILi64EEENS7_ILi128EEES8_EEENS_10bfloat16_tEfNS_4arch4Sm80ELb0ELb0ELb1ELb1ELb0ELb0ELb0ELb0ELi2ELi2ELi4ELi2ELb1EEENS1_21CollectiveEpilogueBwdISA_SB_SD_Li256ELb1ELb0ELi2EEENS1_19SingleTileSchedulerILb1ELb0ELb0ELi128EEEEEEEEEvNT_6ParamsE$_ZN4cute12iter_adaptorIPKN7cutlass10bfloat16_tENS_8gmem_ptrIS4_EEEC2ES4_,@function
        .size           $_ZN7cutlass13device_kernelIN5flash19enable_sm80_to_sm89INS1_16FlashAttnBwdSm80INS1_25CollectiveMainloopBwdSm80ILi2ELi2EN4cute5tupleIJNS5_1CILi64EEENS7_ILi128EEES8_EEENS_10bfloat16_tEfNS_4arch4Sm80ELb0ELb0ELb1ELb1ELb0ELb0ELb0ELb0ELi2ELi2ELi4ELi2ELb1EEENS1_21CollectiveEpilogueBwdISA_SB_SD_Li256ELb1ELb0ELi2EEENS1_19SingleTileSchedulerILb1ELb0ELb0ELi128EEEEEEEEEvNT_6ParamsE$_ZN4cute12iter_adaptorIPKN7cutlass10bfloat16_tENS_8gmem_ptrIS4_EEEC2ES4_,($_ZN7cutlass13device_kernelIN5flash19enable_sm80_to_sm89INS1_16FlashAttnBwdSm80INS1_25CollectiveMainloopBwdSm80ILi2ELi2EN4cute5tupleIJNS5_1CILi64EEENS7_ILi128EEES8_EEENS_10bfloat16_tEfNS_4arch4Sm80ELb0ELb0ELb1ELb1ELb0ELb0ELb0ELb0ELi2ELi2ELi4ELi2ELb1EEENS1_21CollectiveEpilogueBwdISA_SB_SD_Li256ELb1ELb0ELi2EEENS1_19SingleTileSchedulerILb1ELb0ELb0ELi128EEEEEEEEEvNT_6ParamsE$_ZN4cute12iter_adaptorIPKN7cutlass9uint128_tENS_8gmem_ptrIS4_EEEC2ES4_ - $_ZN7cutlass13device_kernelIN5flash19enable_sm80_to_sm89INS1_16FlashAttnBwdSm80INS1_25CollectiveMainloopBwdSm80ILi2ELi2EN4cute5tupleIJNS5_1CILi64EEENS7_ILi128EEES8_EEENS_10bfloat16_tEfNS_4arch4Sm80ELb0ELb0ELb1ELb1ELb0ELb0ELb0ELb0ELi2ELi2ELi4ELi2ELb1EEENS1_21CollectiveEpilogueBwdISA_SB_SD_Li256ELb1ELb0ELi2EEENS1_19SingleTileSchedulerILb1ELb0ELb0ELi128EEEEEEEEEvNT_6ParamsE$_ZN4cute12iter_adaptorIPKN7cutlass10bfloat16_tENS_8gmem_ptrIS4_EEEC2ES4_)
$_ZN7cutlass13device_kernelIN5flash19enable_sm80_to_sm89INS1_16FlashAttnBwdSm80INS1_25CollectiveMainloopBwdSm80ILi2ELi2EN4cute5tupleIJNS5_1CILi64EEENS7_ILi128EEES8_EEENS_10bfloat16_tEfNS_4arch4Sm80ELb0ELb0ELb1ELb1ELb0ELb0ELb0ELb0ELi2ELi2ELi4ELi2ELb1EEENS1_21CollectiveEpilogueBwdISA_SB_SD_Li256ELb1ELb0ELi2EEENS1_19SingleTileSchedulerILb1ELb0ELb0ELi128EEEEEEEEEvNT_6ParamsE$_ZN4cute12iter_adaptorIPKN7cutlass10bfloat16_tENS_8gmem_ptrIS4_EEEC2ES4_:
[----:B------:R-:W-:Y:S01]  /*7610*/  IADD3 R11, R4, -c[0x0][0x20], RZ ;  /* 0x80000800040b7a10 */ /* 0x000fe20007ffe0ff */
[----:B------:R-:W-:Y:S01]  /*7620*/  IMAD.MOV.U32 R128, RZ, RZ, R10 ;  /* 0x000000ffff807224 */ /* 0x000fe200078e000a */
[----:B------:R-:W-:Y:S01]  /*7630*/  MOV R130, R18 ;  /* 0x0000001200827202 */ /* 0x000fe20000000f00 */
[----:B------:R-:W-:Y:S01]  /*7640*/  IMAD.MOV.U32 R129, RZ, RZ, R15 ;  /* 0x000000ffff817224 */ /* 0x000fe200078e000f */
[----:B------:R-:W-:-:S04]  /*7650*/  MOV R131, 0x0 ;  /* 0x0000000000837802 */ /* 0x000fc80000000f00 */
[----:B------:R1:W-:Y:S01]  /*7660*/  STL.64 [R11], R128 ;  /* 0x000000800b007387 */ /* 0x0003e20000100a00 */
[----:B------:R-:W-:Y:S05]  /*7670*/  RET.REL.NODEC R130 `(_ZN7cutlass13device_kernelIN5flash19enable_sm80_to_sm89INS1_16FlashAttnBwdSm80INS1_25CollectiveMainloopBwdSm80ILi2ELi2EN4cute5tupleIJNS5_1CILi64EEENS7_ILi128EEES8_EEENS_10bfloat16_tEfNS_4arch4Sm80ELb0ELb0ELb1ELb1ELb0ELb0ELb0ELb0ELi2ELi2ELi4ELi2ELb1EEENS1_21CollectiveEpilogueBwdISA_SB_SD_Li256ELb1ELb0ELi2EEENS1_19SingleTileSchedulerILb1ELb0ELb0ELi128EEEEEEEEEvNT_6ParamsE) ;  /* 0xffff898082007950 */ /* 0x000fea0003c3ffff */
        .type           $_ZN7cutlass13device_kernelIN5flash19enable_sm80_to_sm89INS1_16FlashAttnBwdSm80INS1_25CollectiveMainloopBwdSm80ILi2ELi2EN4cute5tupleIJNS5_1CILi64EEENS7_ILi128EEES8_EEENS_10bfloat16_tEfNS_4arch4Sm80ELb0ELb0ELb1ELb1ELb0ELb0ELb0ELb0ELi2ELi2ELi4ELi2ELb1EEENS1_21CollectiveEpilogueBwdISA_SB_SD_Li256ELb1ELb0ELi2EEENS1_19SingleTileSchedulerILb1ELb0ELb0ELi128EEEEEEEEEvNT_6ParamsE$_ZN4cute12iter_adaptorIPKN7cutlass9uint128_tENS_8gmem_ptrIS4_EEEC2ES4_,@function
        .size           $_ZN7cutlass13device_kernelIN5flash19enable_sm80_to_sm89INS1_16FlashAttnBwdSm80INS1_25CollectiveMainloopBwdSm80ILi2ELi2EN4cute5tupleIJNS5_1CILi64EEENS7_ILi128EEES8_EEENS_10bfloat16_tEfNS_4arch4Sm80ELb0ELb0ELb1ELb1ELb0ELb0ELb0ELb0ELi2ELi2ELi4ELi2ELb1EEENS1_21CollectiveEpilogueBwdISA_SB_SD_Li256ELb1ELb0ELi2EEENS1_19SingleTileSchedulerILb1ELb0ELb0ELi128EEEEEEEEEvNT_6ParamsE$_ZN4cute12iter_adaptorIPKN7cutlass9uint128_tENS_8gmem_ptrIS4_EEEC2ES4_,($_ZN7cutlass13device_kernelIN5flash19enable_sm80_to_sm89INS1_16FlashAttnBwdSm80INS1_25CollectiveMainloopBwdSm80ILi2ELi2EN4cute5tupleIJNS5_1CILi64EEENS7_ILi128EEES8_EEENS_10bfloat16_tEfNS_4arch4Sm80ELb0ELb0ELb1ELb1ELb0ELb0ELb0ELb0ELi2ELi2ELi4ELi2ELb1EEENS1_21CollectiveEpilogueBwdISA_SB_SD_Li256ELb1ELb0ELi2EEENS1_19SingleTileSchedulerILb1ELb0ELb0ELi128EEEEEEEEEvNT_6ParamsE$_ZN4cute12iter_adaptorIPKfNS_8gmem_ptrIS2_EEEC2ES2_ - $_ZN7cutlass13device_kernelIN5flash19enable_sm80_to_sm89INS1_16FlashAttnBwdSm80INS1_25CollectiveMainloopBwdSm80ILi2ELi2EN4cute5tupleIJNS5_1CILi64EEENS7_ILi128EEES8_EEENS_10bfloat16_tEfNS_4arch4Sm80ELb0ELb0ELb1ELb1ELb0ELb0ELb0ELb0ELi2ELi2ELi4ELi2ELb1EEENS1_21CollectiveEpilogueBwdISA_SB_SD_Li256ELb1ELb0ELi2EEENS1_19SingleTileSchedulerILb1ELb0ELb0ELi128EEEEEEEEEvNT_6ParamsE$_ZN4cute12iter_adaptorIPKN7cutlass9uint128_tENS_8gmem_ptrIS4_EEEC2ES4_)
$_ZN7cutlass13device_kernelIN5flash19enable_sm80_to_sm89INS1_16FlashAttnBwdSm80INS1_25CollectiveMainloopBwdSm80ILi2ELi2EN4cute5tupleIJNS5_1CILi64EEENS7_ILi128EEES8_EEENS_10bfloat16_tEfNS_4arch4Sm80ELb0ELb0ELb1ELb1ELb0ELb0ELb0ELb0ELi2ELi2ELi4ELi2ELb1EEENS1_21CollectiveEpilogueBwdISA_SB_SD_Li256ELb1ELb0ELi2EEENS1_19SingleTileSchedulerILb1ELb0ELb0ELi128EEEEEEEEEvNT_6ParamsE$_ZN4cute12iter_adaptorIPKN7cutlass9uint128_tENS_8gmem_ptrIS4_EEEC2ES4_:
[----:B------:R-:W-:Y:S01]  /*7680*/  IADD3 R10, R4, -c[0x0][0x20], RZ ;  /* 0x80000800040a7a10 */ /* 0x000fe20007ffe0ff */
[----:B------:R-:W-:Y:S01]  /*7690*/  IMAD.MOV.U32 R128, RZ, RZ, R18 ;  /* 0x000000ffff807224 */ /* 0x000fe200078e0012 */
[----:B------:R-:W-:-:S03]  /*76a0*/  MOV R129, 0x0 ;  /* 0x0000000000817802 */ /* 0x000fc60000000f00 */
[----:B------:R1:W-:Y:S01]  /*76b0*/  STL.64 [R10], R6 ;  /* 0x000000060a007387 */ /* 0x0003e20000100a00 */
[----:B------:R-:W-:Y:S05]  /*76c0*/  RET.REL.NODEC R128 `(_ZN7cutlass13device_kernelIN5flash19enable_sm80_to_sm89INS1_16FlashAttnBwdSm80INS1_25CollectiveMainloopBwdSm80ILi2ELi2EN4cute5tupleIJNS5_1CILi64EEENS7_ILi128EEES8_EEENS_10bfloat16_tEfNS_4arch4Sm80ELb0ELb0ELb1ELb1ELb0ELb0ELb0ELb0ELi2ELi2ELi4ELi2ELb1EEENS1_21CollectiveEpilogueBwdISA_SB_SD_Li256ELb1ELb0ELi2EEENS1_19SingleTileSchedulerILb1ELb0ELb0ELi128EEEEEEEEEvNT_6ParamsE) ;  /* 0xffff893080007950 */ /* 0x000fea0003c3ffff */
        .type           $_ZN7cutlass13device_kernelIN5flash19enable_sm80_to_sm89INS1_16FlashAttnBwdSm80INS1_25CollectiveMainloopBwdSm80ILi2ELi2EN4cute5tupleIJNS5_1CILi64EEENS7_ILi128EEES8_EEENS_10bfloat16_tEfNS_4arch4Sm80ELb0ELb0ELb1ELb1ELb0ELb0ELb0ELb0ELi2ELi2ELi4ELi2ELb1EEENS1_21CollectiveEpilogueBwdISA_SB_SD_Li256ELb1ELb0ELi2EEENS1_19SingleTileSchedulerILb1ELb0ELb0ELi128EEEEEEEEEvNT_6ParamsE$_ZN4cute12iter_adaptorIPKfNS_8gmem_ptrIS2_EEEC2ES2_,@function
        .size           $_ZN7cutlass13device_kernelIN5flash19enable_sm80_to_sm89INS1_16FlashAttnBwdSm80INS1_25CollectiveMainloopBwdSm80ILi2ELi2EN4cute5tupleIJNS5_1CILi64EEENS7_ILi128EEES8_EEENS_10bfloat16_tEfNS_4arch4Sm80ELb0ELb0ELb1ELb1ELb0ELb0ELb0ELb0ELi2ELi2ELi4ELi2ELb1EEENS1_21CollectiveEpilogueBwdISA_SB_SD_Li256ELb1ELb0ELi2EEENS1_19SingleTileSchedulerILb1ELb0ELb0ELi128EEEEEEEEEvNT_6ParamsE$_ZN4cute12iter_adaptorIPKfNS_8gmem_ptrIS2_EEEC2ES2_,($_ZN7cutlass13device_kernelIN5flash19enable_sm80_to_sm89INS1_16FlashAttnBwdSm80INS1_25CollectiveMainloopBwdSm80ILi2ELi2EN4cute5tupleIJNS5_1CILi64EEENS7_ILi128EEES8_EEENS_10bfloat16_tEfNS_4arch4Sm80ELb0ELb0ELb1ELb1ELb0ELb0ELb0ELb0ELi2ELi2ELi4ELi2ELb1EEENS1_21CollectiveEpilogueBwdISA_SB_SD_Li256ELb1ELb0ELi2EEENS1_19SingleTileSchedulerILb1ELb0ELb0ELi128EEEEEEEEEvNT_6ParamsE$_ZN4cute12iter_adaptorIPN7cutlass10bfloat16_tENS_8smem_ptrIS3_EEEC2ES3_ - $_ZN7cutlass13device_kernelIN5flash19enable_sm80_to_sm89INS1_16FlashAttnBwdSm80INS1_25CollectiveMainloopBwdSm80ILi2ELi2EN4cute5tupleIJNS5_1CILi64EEENS7_ILi128EEES8_EEENS_10bfloat16_tEfNS_4arch4Sm80ELb0ELb0ELb1ELb1ELb0ELb0ELb0ELb0ELi2ELi2ELi4ELi2ELb1EEENS1_21CollectiveEpilogueBwdISA_SB_SD_Li256ELb1ELb0ELi2EEENS1_19SingleTileSchedulerILb1ELb0ELb0ELi128EEEEEEEEEvNT_6ParamsE$_ZN4cute12iter_adaptorIPKfNS_8gmem_ptrIS2_EEEC2ES2_)
$_ZN7cutlass13device_kernelIN5flash19enable_sm80_to_sm89INS1_16FlashAttnBwdSm80INS1_25CollectiveMainloopBwdSm80ILi2ELi2EN4cute5tupleIJNS5_1CILi64EEENS7_ILi128EEES8_EEENS_10bfloat16_tEfNS_4arch4Sm80ELb0ELb0ELb1ELb1ELb0ELb0ELb0ELb0ELi2ELi2ELi4ELi2ELb1EEENS1_21CollectiveEpilogueBwdISA_SB_SD_Li256ELb1ELb0ELi2EEENS1_19SingleTileSchedulerILb1ELb0ELb0ELi128EEEEEEEEEvNT_6ParamsE$_ZN4cute12iter_adaptorIPKfNS_8gmem_ptrIS2_EEEC2ES2_:
[----:B------:R-:W-:Y:S02]  /*76d0*/  IADD3 R6, R6, -c[0x0][0x20], RZ ;  /* 0x8000080006067a10 */ /* 0x000fe40007ffe0ff */
[----:B------:R-:W-:-:S03]  /*76e0*/  MOV R19, 0x0 ;  /* 0x0000000000137802 */ /* 0x000fc60000000f00 */
[----:B------:R1:W-:Y:S01]  /*76f0*/  STL.64 [R6], R10 ;  /* 0x0000000a06007387 */ /* 0x0003e20000100a00 */
[----:B------:R-:W-:Y:S05]  /*7700*/  RET.REL.NODEC R18 `(_ZN7cutlass13device_kernelIN5flash19enable_sm80_to_sm89INS1_16FlashAttnBwdSm80INS1_25CollectiveMainloopBwdSm80ILi2ELi2EN4cute5tupleIJNS5_1CILi64EEENS7_ILi128EEES8_EEENS_10bfloat16_tEfNS_4arch4Sm80ELb0ELb0ELb1ELb1ELb0ELb0ELb0ELb0ELi2ELi2ELi4ELi2ELb1EEENS1_21CollectiveEpilogueBwdISA_SB_SD_Li256ELb1ELb0ELi2EEENS1_19SingleTileSchedulerILb1ELb0ELb0ELi128EEEEEEEEEvNT_6ParamsE) ;  /* 0xffff88f012007950 */ /* 0x000fea0003c3ffff */
        .type           $_ZN7cutlass13device_kernelIN5flash19enable_sm80_to_sm89INS1_16FlashAttnBwdSm80INS1_25CollectiveMainloopBwdSm80ILi2ELi2EN4cute5tupleIJNS5_1CILi64EEENS7_ILi128EEES8_EEENS_10bfloat16_tEfNS_4arch4Sm80ELb0ELb0ELb1ELb1ELb0ELb0ELb0ELb0ELi2ELi2ELi4ELi2ELb1EEENS1_21CollectiveEpilogueBwdISA_SB_SD_Li256ELb1ELb0ELi2EEENS1_19SingleTileSchedulerILb1ELb0ELb0ELi128EEEEEEEEEvNT_6ParamsE$_ZN4cute12iter_adaptorIPN7cutlass10bfloat16_tENS_8smem_ptrIS3_EEEC2ES3_,@function
        .size           $_ZN7cutlass13device_kernelIN5flash19enable_sm80_to_sm89INS1_16FlashAttnBwdSm80INS1_25CollectiveMainloopBwdSm80ILi2ELi2EN4cute5tupleIJNS5_1CILi64EEENS7_ILi128EEES8_EEENS_10bfloat16_tEfNS_4arch4Sm80ELb0ELb0ELb1ELb1ELb0ELb0ELb0ELb0ELi2ELi2ELi4ELi2ELb1EEENS1_21CollectiveEpilogueBwdISA_SB_SD_Li256ELb1ELb0ELi2EEENS1_19SingleTileSchedulerILb1ELb0ELb0ELi128EEEEEEEEEvNT_6ParamsE$_ZN4cute12iter_adaptorIPN7cutlass10bfloat16_tENS_8smem_ptrIS3_EEEC2ES3_,($_ZN7cutlass13device_kernelIN5flash19enable_sm80_to_sm89INS1_16FlashAttnBwdSm80INS1_25CollectiveMainloopBwdSm80ILi2ELi2EN4cute5tupleIJNS5_1CILi64EEENS7_ILi128EEES8_EEENS_10bfloat16_tEfNS_4arch4Sm80ELb0ELb0ELb1ELb1ELb0ELb0ELb0ELb0ELi2ELi2ELi4ELi2ELb1EEENS1_21CollectiveEpilogueBwdISA_SB_SD_Li256ELb1ELb0ELi2EEENS1_19SingleTileSchedulerILb1ELb0ELb0ELi128EEEEEEEEEvNT_6ParamsE$_ZN4cute12iter_adaptorIPN7cutlass9uint128_tENS_8smem_ptrIS3_EEEC2ES3_ - $_ZN7cutlass13device_kernelIN5flash19enable_sm80_to_sm89INS1_16FlashAttnBwdSm80INS1_25CollectiveMainloopBwdSm80ILi2ELi2EN4cute5tupleIJNS5_1CILi64EEENS7_ILi128EEES8_EEENS_10bfloat16_tEfNS_4arch4Sm80ELb0ELb0ELb1ELb1ELb0ELb0ELb0ELb0ELi2ELi2ELi4ELi2ELb1EEENS1_21CollectiveEpilogueBwdISA_SB_SD_Li256ELb1ELb0ELi2EEENS1_19SingleTileSchedulerILb1ELb0ELb0ELi128EEEEEEEEEvNT_6ParamsE$_ZN4cute12iter_adaptorIPN7cutlass10bfloat16_tENS_8smem_ptrIS3_EEEC2ES3_)
$_ZN7cutlass13device_kernelIN5flash19enable_sm80_to_sm89INS1_16FlashAttnBwdSm80INS1_25CollectiveMainloopBwdSm80ILi2ELi2EN4cute5tupleIJNS5_1CILi64EEENS7_ILi128EEES8_EEENS_10bfloat16_tEfNS_4arch4Sm80ELb0ELb0ELb1ELb1ELb0ELb0ELb0ELb0ELi2ELi2ELi4ELi2ELb1EEENS1_21CollectiveEpilogueBwdISA_SB_SD_Li256ELb1ELb0ELi2EEENS1_19SingleTileSchedulerILb1ELb0ELb0ELi128EEEEEEEEEvNT_6ParamsE$_ZN4cute12iter_adaptorIPN7cutlass10bfloat16_tENS_8smem_ptrIS3_EEEC2ES3_:
[----:B------:R-:W-:Y:S01]  /*7710*/  IADD3 R6, R4, -c[0x0][0x20], RZ ;  /* 0x8000080004067a10 */ /* 0x000fe20007ffe0ff */
[----:B------:R-:W-:Y:S01]  /*7720*/  IMAD.MOV.U32 R128, RZ, RZ, R18 ;  /* 0x000000ffff807224 */ /* 0x000fe200078e0012 */
[----:B------:R-:W-:-:S03]  /*7730*/  MOV R129, 0x0 ;  /* 0x0000000000817802 */ /* 0x000fc60000000f00 */
[----:B------:R1:W-:Y:S01]  /*7740*/  STL.64 [R6], R8 ;  /* 0x0000000806007387 */ /* 0x0003e20000100a00 */
[----:B------:R-:W-:Y:S05]  /*7750*/  RET.REL.NODEC R128 `(_ZN7cutlass13device_kernelIN5flash19enable_sm80_to_sm89INS1_16FlashAttnBwdSm80INS1_25CollectiveMainloopBwdSm80ILi2ELi2EN4cute5tupleIJNS5_1CILi64EEENS7_ILi128EEES8_EEENS_10bfloat16_tEfNS_4arch4Sm80ELb0ELb0ELb1ELb1ELb0ELb0ELb0ELb0ELi2ELi2ELi4ELi2ELb1EEENS1_21CollectiveEpilogueBwdISA_SB_SD_Li256ELb1ELb0ELi2EEENS1_19SingleTileSchedulerILb1ELb0ELb0ELi128EEEEEEEEEvNT_6ParamsE) ;  /* 0xffff88a080007950 */ /* 0x000fea0003c3ffff */
        .type           $_ZN7cutlass13device_kernelIN5flash19enable_sm80_to_sm89INS1_16FlashAttnBwdSm80INS1_25CollectiveMainloopBwdSm80ILi2ELi2EN4cute5tupleIJNS5_1CILi64EEENS7_ILi128EEES8_EEENS_10bfloat16_tEfNS_4arch4Sm80ELb0ELb0ELb1ELb1ELb0ELb0ELb0ELb0ELi2ELi2ELi4ELi2ELb1EEENS1_21CollectiveEpilogueBwdISA_SB_SD_Li256ELb1ELb0ELi2EEENS1_19SingleTileSchedulerILb1ELb0ELb0ELi128EEEEEEEEEvNT_6ParamsE$_ZN4cute12iter_adaptorIPN7cutlass9uint128_tENS_8smem_ptrIS3_EEEC2ES3_,@function
        .size           $_ZN7cutlass13device_kernelIN5flash19enable_sm80_to_sm89INS1_16FlashAttnBwdSm80INS1_25CollectiveMainloopBwdSm80ILi2ELi2EN4cute5tupleIJNS5_1CILi64EEENS7_ILi128EEES8_EEENS_10bfloat16_tEfNS_4arch4Sm80ELb0ELb0ELb1ELb1ELb0ELb0ELb0ELb0ELi2ELi2ELi4ELi2ELb1EEENS1_21CollectiveEpilogueBwdISA_SB_SD_Li256ELb1ELb0ELi2EEENS1_19SingleTileSchedulerILb1ELb0ELb0ELi128EEEEEEEEEvNT_6ParamsE$_ZN4cute12iter_adaptorIPN7cutlass9uint128_tENS_8smem_ptrIS3_EEEC2ES3_,($_ZN7cutlass13device_kernelIN5flash19enable_sm80_to_sm89INS1_16FlashAttnBwdSm80INS1_25CollectiveMainloopBwdSm80ILi2ELi2EN4cute5tupleIJNS5_1CILi64EEENS7_ILi128EEES8_EEENS_10bfloat16_tEfNS_4arch4Sm80ELb0ELb0ELb1ELb1ELb0ELb0ELb0ELb0ELi2ELi2ELi4ELi2ELb1EEENS1_21CollectiveEpilogueBwdISA_SB_SD_Li256ELb1ELb0ELi2EEENS1_19SingleTileSchedulerILb1ELb0ELb0ELi128EEEEEEEEEvNT_6ParamsE$_ZN4cute12iter_adaptorIPfNS_8smem_ptrIS1_EEEC2ES1_ - $_ZN7cutlass13device_kernelIN5flash19enable_sm80_to_sm89INS1_16FlashAttnBwdSm80INS1_25CollectiveMainloopBwdSm80ILi2ELi2EN4cute5tupleIJNS5_1CILi64EEENS7_ILi128EEES8_EEENS_10bfloat16_tEfNS_4arch4Sm80ELb0ELb0ELb1ELb1ELb0ELb0ELb0ELb0ELi2ELi2ELi4ELi2ELb1EEENS1_21CollectiveEpilogueBwdISA_SB_SD_Li256ELb1ELb0ELi2EEENS1_19SingleTileSchedulerILb1ELb0ELb0ELi128EEEEEEEEEvNT_6ParamsE$_ZN4cute12iter_adaptorIPN7cutlass9uint128_tENS_8smem_ptrIS3_EEEC2ES3_)
$_ZN7cutlass13device_kernelIN5flash19enable_sm80_to_sm89INS1_16FlashAttnBwdSm80INS1_25CollectiveMainloopBwdSm80ILi2ELi2EN4cute5tupleIJNS5_1CILi64EEENS7_ILi128EEES8_EEENS_10bfloat16_tEfNS_4arch4Sm80ELb0ELb0ELb1ELb1ELb0ELb0ELb0ELb0ELi2ELi2ELi4ELi2ELb1EEENS1_21CollectiveEpilogueBwdISA_SB_SD_Li256ELb1ELb0ELi2EEENS1_19SingleTileSchedulerILb1ELb0ELb0ELi128EEEEEEEEEvNT_6ParamsE$_ZN4cute12iter_adaptorIPN7cutlass9uint128_tENS_8smem_ptrIS3_EEEC2ES3_:
[----:B------:R-:W-:Y:S01]  /*7760*/  IADD3 R8, R4, -c[0x0][0x20], RZ ;  /* 0x8000080004087a10 */ /* 0x000fe20007ffe0ff */
[----:B------:R-:W-:Y:S01]  /*7770*/  IMAD.MOV.U32 R128, RZ, RZ, R16 ;  /* 0x000000ffff807224 */ /* 0x000fe200078e0010 */
[----:B------:R-:W-:-:S03]  /*7780*/  MOV R129, 0x0 ;  /* 0x0000000000817802 */ /* 0x000fc60000000f00 */
[----:B------:R1:W-:Y:S01]  /*7790*/  STL.64 [R8], R6 ;  /* 0x0000000608007387 */ /* 0x0003e20000100a00 */
[----:B------:R-:W-:Y:S05]  /*77a0*/  RET.REL.NODEC R128 `(_ZN7cutlass13device_kernelIN5flash19enable_sm80_to_sm89INS1_16FlashAttnBwdSm80INS1_25CollectiveMainloopBwdSm80ILi2ELi2EN4cute5tupleIJNS5_1CILi64EEENS7_ILi128EEES8_EEENS_10bfloat16_tEfNS_4arch4Sm80ELb0ELb0ELb1ELb1ELb0ELb0ELb0ELb0ELi2ELi2ELi4ELi2ELb1EEENS1_21CollectiveEpilogueBwdISA_SB_SD_Li256ELb1ELb0ELi2EEENS1_19SingleTileSchedulerILb1ELb0ELb0ELi128EEEEEEEEEvNT_6ParamsE) ;  /* 0xffff885080007950 */ /* 0x000fea0003c3ffff */
        .type           $_ZN7cutlass13device_kernelIN5flash19enable_sm80_to_sm89INS1_16FlashAttnBwdSm80INS1_25CollectiveMainloopBwdSm80ILi2ELi2EN4cute5tupleIJNS5_1CILi64EEENS7_ILi128EEES8_EEENS_10bfloat16_tEfNS_4arch4Sm80ELb0ELb0ELb1ELb1ELb0ELb0ELb0ELb0ELi2ELi2ELi4ELi2ELb1EEENS1_21CollectiveEpilogueBwdISA_SB_SD_Li256ELb1ELb0ELi2EEENS1_19SingleTileSchedulerILb1ELb0ELb0ELi128EEEEEEEEEvNT_6ParamsE$_ZN4cute12iter_adaptorIPfNS_8smem_ptrIS1_EEEC2ES1_,@function
        .size           $_ZN7cutlass13device_kernelIN5flash19enable_sm80_to_sm89INS1_16FlashAttnBwdSm80INS1_25CollectiveMainloopBwdSm80ILi2ELi2EN4cute5tupleIJNS5_1CILi64EEENS7_ILi128EEES8_EEENS_10bfloat16_tEfNS_4arch4Sm80ELb0ELb0ELb1ELb1ELb0ELb0ELb0ELb0ELi2ELi2ELi4ELi2ELb1EEENS1_21CollectiveEpilogueBwdISA_SB_SD_Li256ELb1ELb0ELi2EEENS1_19SingleTileSchedulerILb1ELb0ELb0ELi128EEEEEEEEEvNT_6ParamsE$_ZN4cute12iter_adaptorIPfNS_8smem_ptrIS1_EEEC2ES1_,($_ZN7cutlass13device_kernelIN5flash19enable_sm80_to_sm89INS1_16FlashAttnBwdSm80INS1_25CollectiveMainloopBwdSm80ILi2ELi2EN4cute5tupleIJNS5_1CILi64EEENS7_ILi128EEES8_EEENS_10bfloat16_tEfNS_4arch4Sm80ELb0ELb0ELb1ELb1ELb0ELb0ELb0ELb0ELi2ELi2ELi4ELi2ELb1EEENS1_21CollectiveEpilogueBwdISA_SB_SD_Li256ELb1ELb0ELi2EEENS1_19SingleTileSchedulerILb1ELb0ELb0ELi128EEEEEEEEEvNT_6ParamsE$_ZN4cute3eso3ESOILb0ELb0EJNS_15ArithmeticTupleIJiiEEEiiiEEC2ERKS3_RKiS8_S8_ - $_ZN7cutlass13device_kernelIN5flash19enable_sm80_to_sm89INS1_16FlashAttnBwdSm80INS1_25CollectiveMainloopBwdSm80ILi2ELi2EN4cute5tupleIJNS5_1CILi64EEENS7_ILi128EEES8_EEENS_10bfloat16_tEfNS_4arch4Sm80ELb0ELb0ELb1ELb1ELb0ELb0ELb0ELb0ELi2ELi2ELi4ELi2ELb1EEENS1_21CollectiveEpilogueBwdISA_SB_SD_Li256ELb1ELb0ELi2EEENS1_19SingleTileSchedulerILb1ELb0ELb0ELi128EEEEEEEEEvNT_6ParamsE$_ZN4cute12iter_adaptorIPfNS_8smem_ptrIS1_EEEC2ES1_)
$_ZN7cutlass13device_kernelIN5flash19enable_sm80_to_sm89INS1_16FlashAttnBwdSm80INS1_25CollectiveMainloopBwdSm80ILi2ELi2EN4cute5tupleIJNS5_1CILi64EEENS7_ILi128EEES8_EEENS_10bfloat16_tEfNS_4arch4Sm80ELb0ELb0ELb1ELb1ELb0ELb0ELb0ELb0ELi2ELi2ELi4ELi2ELb1EEENS1_21CollectiveEpilogueBwdISA_SB_SD_Li256ELb1ELb0ELi2EEENS1_19SingleTileSchedulerILb1ELb0ELb0ELi128EEEEEEEEEvNT_6ParamsE$_ZN4cute12iter_adaptorIPfNS_8smem_ptrIS1_EEEC2ES1_:
[----:B------:R-:W-:Y:S02]  /*77b0*/  IADD3 R6, R6, -c[0x0][0x20], RZ ;  /* 0x8000080006067a10 */ /* 0x000fe40007ffe0ff */
[----:B------:R-:W-:-:S03]  /*77c0*/  MOV R19, 0x0 ;  /* 0x0000000000137802 */ /* 0x000fc60000000f00 */
[----:B------:R1:W-:Y:S01]  /*77d0*/  STL.64 [R6], R8 ;  /* 0x0000000806007387 */ /* 0x0003e20000100a00 */
[----:B------:R-:W-:Y:S05]  /*77e0*/  RET.REL.NODEC R18 `(_ZN7cutlass13device_kernelIN5flash19enable_sm80_to_sm89INS1_16FlashAttnBwdSm80INS1_25CollectiveMainloopBwdSm80ILi2ELi2EN4cute5tupleIJNS5_1CILi64EEENS7_ILi128EEES8_EEENS_10bfloat16_tEfNS_4arch4Sm80ELb0ELb0ELb1ELb1ELb0ELb0ELb0ELb0ELi2ELi2ELi4ELi2ELb1EEENS1_21CollectiveEpilogueBwdISA_SB_SD_Li256ELb1ELb0ELi2EEENS1_19SingleTileSchedulerILb1ELb0ELb0ELi128EEEEEEEEEvNT_6ParamsE) ;  /* 0xffff881012007950 */ /* 0x000fea0003c3ffff */
        .type           $_ZN7cutlass13device_kernelIN5flash19enable_sm80_to_sm89INS1_16FlashAttnBwdSm80INS1_25CollectiveMainloopBwdSm80ILi2ELi2EN4cute5tupleIJNS5_1CILi64EEENS7_ILi128EEES8_EEENS_10bfloat16_tEfNS_4arch4Sm80ELb0ELb0ELb1ELb1ELb0ELb0ELb0ELb0ELi2ELi2ELi4ELi2ELb1EEENS1_21CollectiveEpilogueBwdISA_SB_SD_Li256ELb1ELb0ELi2EEENS1_19SingleTileSchedulerILb1ELb0ELb0ELi128EEEEEEEEEvNT_6ParamsE$_ZN4cute3eso3ESOILb0ELb0EJNS_15ArithmeticTupleIJiiEEEiiiEEC2ERKS3_RKiS8_S8_,@function
        .size           $_ZN7cutlass13device_kernelIN5flash19enable_sm80_to_sm89INS1_16FlashAttnBwdSm80INS1_25CollectiveMainloopBwdSm80ILi2ELi2EN4cute5tupleIJNS5_1CILi64EEENS7_ILi128EEES8_EEENS_10bfloat16_tEfNS_4arch4Sm80ELb0ELb0ELb1ELb1ELb0ELb0ELb0ELb0ELi2ELi2ELi4ELi2ELb1EEENS1_21CollectiveEpilogueBwdISA_SB_SD_Li256ELb1ELb0ELi2EEENS1_19SingleTileSchedulerILb1ELb0ELb0ELi128EEEEEEEEEvNT_6ParamsE$_ZN4cute3eso3ESOILb0ELb0EJNS_15ArithmeticTupleIJiiEEEiiiEEC2ERKS3_RKiS8_S8_,($_ZN7cutlass13device_kernelIN5flash19enable_sm80_to_sm89INS1_16FlashAttnBwdSm80INS1_25CollectiveMainloopBwdSm80ILi2ELi2EN4cute5tupleIJNS5_1CILi64EEENS7_ILi128EEES8_EEENS_10bfloat16_tEfNS_4arch4Sm80ELb0ELb0ELb1ELb1ELb0ELb0ELb0ELb0ELi2ELi2ELi4ELi2ELb1EEENS1_21CollectiveEpilogueBwdISA_SB_SD_Li256ELb1ELb0ELi2EEENS1_19SingleTileSchedulerILb1ELb0ELb0ELi128EEEEEEEEEvNT_6ParamsE$_ZN4cute3eso3ESOILb0ELb0EJNS_5tupleIJiiEEEiiiEEC2ERKS3_RKiS8_S8_ - $_ZN7cutlass13device_kernelIN5flash19enable_sm80_to_sm89INS1_16FlashAttnBwdSm80INS1_25CollectiveMainloopBwdSm80ILi2ELi2EN4cute5tupleIJNS5_1CILi64EEENS7_ILi128EEES8_EEENS_10bfloat16_tEfNS_4arch4Sm80ELb0ELb0ELb1ELb1ELb0ELb0ELb0ELb0ELi2ELi2ELi4ELi2ELb1EEENS1_21CollectiveEpilogueBwdISA_SB_SD_Li256ELb1ELb0ELi2EEENS1_19SingleTileSchedulerILb1ELb0ELb0ELi128EEEEEEEEEvNT_6ParamsE$_ZN4cute3eso3ESOILb0ELb0EJNS_15ArithmeticTupleIJiiEEEiiiEEC2ERKS3_RKiS8_S8_)
$_ZN7cutlass13device_kernelIN5flash19enable_sm80_to_sm89INS1_16FlashAttnBwdSm80INS1_25CollectiveMainloopBwdSm80ILi2ELi2EN4cute5tupleIJNS5_1CILi64EEENS7_ILi128EEES8_EEENS_10bfloat16_tEfNS_4arch4Sm80ELb0ELb0ELb1ELb1ELb0ELb0ELb0ELb0ELi2ELi2ELi4ELi2ELb1EEENS1_21CollectiveEpilogueBwdISA_SB_SD_Li256ELb1ELb0ELi2EEENS1_19SingleTileSchedulerILb1ELb0ELb0ELi128EEEEEEEEEvNT_6ParamsE$_ZN4cute3eso3ESOILb0ELb0EJNS_15ArithmeticTupleIJiiEEEiiiEEC2ERKS3_RKiS8_S8_:
        /* <DEDUP_REMOVED lines=14> */
[----:B------:R-:W-:Y:S05]  /*78d0*/  RET.REL.NODEC R84 `(_ZN7cutlass13device_kernelIN5flash19enable_sm80_to_sm89INS1_16FlashAttnBwdSm80INS1_25CollectiveMainloopBwdSm80ILi2ELi2EN4cute5tupleIJNS5_1CILi64EEENS7_ILi128EEES8_EEENS_10bfloat16_tEfNS_4arch4Sm80ELb0ELb0ELb1ELb1ELb0ELb0ELb0ELb0ELi2ELi2ELi4ELi2ELb1EEENS1_21CollectiveEpilogueBwdISA_SB_SD_Li256ELb1ELb0ELi2EEENS1_19SingleTileSchedulerILb1ELb0ELb0ELi128EEEEEEEEEvNT_6ParamsE) ;  /* 0xffff872054007950 */ /* 0x000fea0003c3ffff */
        .type           $_ZN7cutlass13device_kernelIN5flash19enable_sm80_to_sm89INS1_16FlashAttnBwdSm80INS1_25CollectiveMainloopBwdSm80ILi2ELi2EN4cute5tupleIJNS5_1CILi64EEENS7_ILi128EEES8_EEENS_10bfloat16_tEfNS_4arch4Sm80ELb0ELb0ELb1ELb1ELb0ELb0ELb0ELb0ELi2ELi2ELi4ELi2ELb1EEENS1_21CollectiveEpilogueBwdISA_SB_SD_Li256ELb1ELb0ELi2EEENS1_19SingleTileSchedulerILb1ELb0ELb0ELi128EEEEEEEEEvNT_6ParamsE$_ZN4cute3eso3ESOILb0ELb0EJNS_5tupleIJiiEEEiiiEEC2ERKS3_RKiS8_S8_,@function
        .size           $_ZN7cutlass13device_kernelIN5flash19enable_sm80_to_sm89INS1_16FlashAttnBwdSm80INS1_25CollectiveMainloopBwdSm80ILi2ELi2EN4cute5tupleIJNS5_1CILi64EEENS7_ILi128EEES8_EEENS_10bfloat16_tEfNS_4arch4Sm80ELb0ELb0ELb1ELb1ELb0ELb0ELb0ELb0ELi2ELi2ELi4ELi2ELb1EEENS1_21CollectiveEpilogueBwdISA_SB_SD_Li256ELb1ELb0ELi2EEENS1_19SingleTileSchedulerILb1ELb0ELb0ELi128EEEEEEEEEvNT_6ParamsE$_ZN4cute3eso3ESOILb0ELb0EJNS_5tupleIJiiEEEiiiEEC2ERKS3_RKiS8_S8_,($_ZN7cutlass13device_kernelIN5flash19enable_sm80_to_sm89INS1_16FlashAttnBwdSm80INS1_25CollectiveMainloopBwdSm80ILi2ELi2EN4cute5tupleIJNS5_1CILi64EEENS7_ILi128EEES8_EEENS_10bfloat16_tEfNS_4arch4Sm80ELb0ELb0ELb1ELb1ELb0ELb0ELb0ELb0ELi2ELi2ELi4ELi2ELb1EEENS1_21CollectiveEpilogueBwdISA_SB_SD_Li256ELb1ELb0ELi2EEENS1_19SingleTileSchedulerILb1ELb0ELb0ELi128EEEEEEEEEvNT_6ParamsE$_ZN4cute3eso3ESOILb0ELb0EJNS_6LayoutINS_5tupleIJNS3_IJNS_1CILi8EEENS4_ILi1EEEEEENS4_ILi2EEES6_EEENS3_IJNS3_IJS6_NS4_ILi0EEEEEElSA_EEEEENS_10ViewEngineINS_8gmem_ptrIPKN7cutlass10bfloat16_tEEEEEEEC2ERKSD_RKSL_ - $_ZN7cutlass13device_kernelIN5flash19enable_sm80_to_sm89INS1_16FlashAttnBwdSm80INS1_25CollectiveMainloopBwdSm80ILi2ELi2EN4cute5tupleIJNS5_1CILi64EEENS7_ILi128EEES8_EEENS_10bfloat16_tEfNS_4arch4Sm80ELb0ELb0ELb1ELb1ELb0ELb0ELb0ELb0ELi2ELi2ELi4ELi2ELb1EEENS1_21CollectiveEpilogueBwdISA_SB_SD_Li256ELb1ELb0ELi2EEENS1_19SingleTileSchedulerILb1ELb0ELb0ELi128EEEEEEEEEvNT_6ParamsE$_ZN4cute3eso3ESOILb0ELb0EJNS_5tupleIJiiEEEiiiEEC2ERKS3_RKiS8_S8_)
$_ZN7cutlass13device_kernelIN5flash19enable_sm80_to_sm89INS1_16FlashAttnBwdSm80INS1_25CollectiveMainloopBwdSm80ILi2ELi2EN4cute5tupleIJNS5_1CILi64EEENS7_ILi128EEES8_EEENS_10bfloat16_tEfNS_4arch4Sm80ELb0ELb0ELb1ELb1ELb0ELb0ELb0ELb0ELi2ELi2ELi4ELi2ELb1EEENS1_21CollectiveEpilogueBwdISA_SB_SD_Li256ELb1ELb0ELi2EEENS1_19SingleTileSchedulerILb1ELb0ELb0ELi128EEEEEEEEEvNT_6ParamsE$_ZN4cute3eso3ESOILb0ELb0EJNS_5tupleIJiiEEEiiiEEC2ERKS3_RKiS8_S8_:
        /* <DEDUP_REMOVED lines=13> */
[----:B------:R-:W-:Y:S05]  /*79b0*/  RET.REL.NODEC R10 `(_ZN7cutlass13device_kernelIN5flash19enable_sm80_to_sm89INS1_16FlashAttnBwdSm80INS1_25CollectiveMainloopBwdSm80ILi2ELi2EN4cute5tupleIJNS5_1CILi64EEENS7_ILi128EEES8_EEENS_10bfloat16_tEfNS_4arch4Sm80ELb0ELb0ELb1ELb1ELb0ELb0ELb0ELb0ELi2ELi2ELi4ELi2ELb1EEENS1_21CollectiveEpilogueBwdISA_SB_SD_Li256ELb1ELb0ELi2EEENS1_19SingleTileSchedulerILb1ELb0ELb0ELi128EEEEEEEEEvNT_6ParamsE) ;  /* 0xffff86400a007950 */ /* 0x000fea0003c3ffff */
        .type           $_ZN7cutlass13device_kernelIN5flash19enable_sm80_to_sm89INS1_16FlashAttnBwdSm80INS1_25CollectiveMainloopBwdSm80ILi2ELi2EN4cute5tupleIJNS5_1CILi64EEENS7_ILi128EEES8_EEENS_10bfloat16_tEfNS_4arch4Sm80ELb0ELb0ELb1ELb1ELb0ELb0ELb0ELb0ELi2ELi2ELi4ELi2ELb1EEENS1_21CollectiveEpilogueBwdISA_SB_SD_Li256ELb1ELb0ELi2EEENS1_19SingleTileSchedulerILb1ELb0ELb0ELi128EEEEEEEEEvNT_6ParamsE$_ZN4cute3eso3ESOILb0ELb0EJNS_6LayoutINS_5tupleIJNS3_IJNS_1CILi8EEENS4_ILi1EEEEEENS4_ILi2EEES6_EEENS3_IJNS3_IJS6_NS4_ILi0EEEEEElSA_EEEEENS_10ViewEngineINS_8gmem_ptrIPKN7cutlass10bfloat16_tEEEEEEEC2ERKSD_RKSL_,@function
        .size           $_ZN7cutlass13device_kernelIN5flash19enable_sm80_to_sm89INS1_16FlashAttnBwdSm80INS1_25CollectiveMainloopBwdSm80ILi2ELi2EN4cute5tupleIJNS5_1CILi64EEENS7_ILi128EEES8_EEENS_10bfloat16_tEfNS_4arch4Sm80ELb0ELb0ELb1ELb1ELb0ELb0ELb0ELb0ELi2ELi2ELi4ELi2ELb1EEENS1_21CollectiveEpilogueBwdISA_SB_SD_Li256ELb1ELb0ELi2EEENS1_19SingleTileSchedulerILb1ELb0ELb0ELi128EEEEEEEEEvNT_6ParamsE$_ZN4cute3eso3ESOILb0ELb0EJNS_6LayoutINS_5tupleIJNS3_IJNS_1CILi8EEENS4_ILi1EEEEEENS4_ILi2EEES6_EEENS3_IJNS3_IJS6_NS4_ILi0EEEEEElSA_EEEEENS_10ViewEngineINS_8gmem_ptrIPKN7cutlass10bfloat16_tEEEEEEEC2ERKSD_RKSL_,($_ZN7cutlass13device_kernelIN5flash19enable_sm80_to_sm89INS1_16FlashAttnBwdSm80INS1_25CollectiveMainloopBwdSm80ILi2ELi2EN4cute5tupleIJNS5_1CILi64EEENS7_ILi128EEES8_EEENS_10bfloat16_tEfNS_4arch4Sm80ELb0ELb0ELb1ELb1ELb0ELb0ELb0ELb0ELi2ELi2ELi4ELi2ELb1EEENS1_21CollectiveEpilogueBwdISA_SB_SD_Li256ELb1ELb0ELi2EEENS1_19SingleTileSchedulerILb1ELb0ELb0ELi128EEEEEEEEEvNT_6ParamsE$_ZN4cute3eso3ESOILb0ELb0EJNS_6LayoutINS_5tupleIJNS3_IJNS_1CILi8EEENS4_ILi1EEEEEENS4_ILi2EEES6_EEENS3_IJNS3_IJS6_NS4_ILi0EEEEEElSA_EEEEElEEC2ERKSD_RKl - $_ZN7cutlass13device_kernelIN5flash19enable_sm80_to_sm89INS1_16FlashAttnBwdSm80INS1_25CollectiveMainloopBwdSm80ILi2ELi2EN4cute5tupleIJNS5_1CILi64EEENS7_ILi128EEES8_EEENS_10bfloat16_tEfNS_4arch4Sm80ELb0ELb0ELb1ELb1ELb0ELb0ELb0ELb0ELi2ELi2ELi4ELi2ELb1EEENS1_21CollectiveEpilogueBwdISA_SB_SD_Li256ELb1ELb0ELi2EEENS1_19SingleTileSchedulerILb1ELb0ELb0ELi128EEEEEEEEEvNT_6ParamsE$_ZN4cute3eso3ESOILb0ELb0EJNS_6LayoutINS_5tupleIJNS3_IJNS_1CILi8EEENS4_ILi1EEEEEENS4_ILi2EEES6_EEENS3_IJNS3_IJS6_NS4_ILi0EEEEEElSA_EEEEENS_10ViewEngineINS_8gmem_ptrIPKN7cutlass10bfloat16_tEEEEEEEC2ERKSD_RKSL_)
$_ZN7cutlass13device_kernelIN5flash19enable_sm80_to_sm89INS1_16FlashAttnBwdSm80INS1_25CollectiveMainloopBwdSm80ILi2ELi2EN4cute5tupleIJNS5_1CILi64EEENS7_ILi128EEES8_EEENS_10bfloat16_tEfNS_4arch4Sm80ELb0ELb0ELb1ELb1ELb0ELb0ELb0ELb0ELi2ELi2ELi4ELi2ELb1EEENS1_21CollectiveEpilogueBwdISA_SB_SD_Li256ELb1ELb0ELi2EEENS1_19SingleTileSchedulerILb1ELb0ELb0ELi128EEEEEEEEEvNT_6ParamsE$_ZN4cute3eso3ESOILb0ELb0EJNS_6LayoutINS_5tupleIJNS3_IJNS_1CILi8EEENS4_ILi1EEEEEENS4_ILi2EEES6_EEENS3_IJNS3_IJS6_NS4_ILi0EEEEEElSA_EEEEENS_10ViewEngineINS_8gmem_ptrIPKN7cutlass10bfloat16_tEEEEEEEC2ERKSD_RKSL_:
        /* <DEDUP_REMOVED lines=8> */
[----:B------:R-:W-:Y:S05]  /*7a40*/  RET.REL.NODEC R10 `(_ZN7cutlass13device_kernelIN5flash19enable_sm80_to_sm89INS1_16FlashAttnBwdSm80INS1_25CollectiveMainloopBwdSm80ILi2ELi2EN4cute5tupleIJNS5_1CILi64EEENS7_ILi128EEES8_EEENS_10bfloat16_tEfNS_4arch4Sm80ELb0ELb0ELb1ELb1ELb0ELb0ELb0ELb0ELi2ELi2ELi4ELi2ELb1EEENS1_21CollectiveEpilogueBwdISA_SB_SD_Li256ELb1ELb0ELi2EEENS1_19SingleTileSchedulerILb1ELb0ELb0ELi128EEEEEEEEEvNT_6ParamsE) ;  /* 0xffff85b00a007950 */ /* 0x000fea0003c3ffff */
        .type           $_ZN7cutlass13device_kernelIN5flash19enable_sm80_to_sm89INS1_16FlashAttnBwdSm80INS1_25CollectiveMainloopBwdSm80ILi2ELi2EN4cute5tupleIJNS5_1CILi64EEENS7_ILi128EEES8_EEENS_10bfloat16_tEfNS_4arch4Sm80ELb0ELb0ELb1ELb1ELb0ELb0ELb0ELb0ELi2ELi2ELi4ELi2ELb1EEENS1_21CollectiveEpilogueBwdISA_SB_SD_Li256ELb1ELb0ELi2EEENS1_19SingleTileSchedulerILb1ELb0ELb0ELi128EEEEEEEEEvNT_6ParamsE$_ZN4cute3eso3ESOILb0ELb0EJNS_6LayoutINS_5tupleIJNS3_IJNS_1CILi8EEENS4_ILi1EEEEEENS4_ILi2EEES6_EEENS3_IJNS3_IJS6_NS4_ILi0EEEEEElSA_EEEEElEEC2ERKSD_RKl,@function
        .size           $_ZN7cutlass13device_kernelIN5flash19enable_sm80_to_sm89INS1_16FlashAttnBwdSm80INS1_25CollectiveMainloopBwdSm80ILi2ELi2EN4cute5tupleIJNS5_1CILi64EEENS7_ILi128EEES8_EEENS_10bfloat16_tEfNS_4arch4Sm80ELb0ELb0ELb1ELb1ELb0ELb0ELb0ELb0ELi2ELi2ELi4ELi2ELb1EEENS1_21CollectiveEpilogueBwdISA_SB_SD_Li256ELb1ELb0ELi2EEENS1_19SingleTileSchedulerILb1ELb0ELb0ELi128EEEEEEEEEvNT_6ParamsE$_ZN4cute3eso3ESOILb0ELb0EJNS_6LayoutINS_5tupleIJNS3_IJNS_1CILi8EEENS4_ILi1EEEEEENS4_ILi2EEES6_EEENS3_IJNS3_IJS6_NS4_ILi0EEEEEElSA_EEEEElEEC2ERKSD_RKl,($_ZN7cutlass13device_kernelIN5flash19enable_sm80_to_sm89INS1_16FlashAttnBwdSm80INS1_25CollectiveMainloopBwdSm80ILi2ELi2EN4cute5tupleIJNS5_1CILi64EEENS7_ILi128EEES8_EEENS_10bfloat16_tEfNS_4arch4Sm80ELb0ELb0ELb1ELb1ELb0ELb0ELb0ELb0ELi2ELi2ELi4ELi2ELb1EEENS1_21CollectiveEpilogueBwdISA_SB_SD_Li256ELb1ELb0ELi2EEENS1_19SingleTileSchedulerILb1ELb0ELb0ELi128EEEEEEEEEvNT_6ParamsE$_ZN4cute3eso3ESOILb0ELb0EJiiEEC2ERKiS4_ - $_ZN7cutlass13device_kernelIN5flash19enable_sm80_to_sm89INS1_16FlashAttnBwdSm80INS1_25CollectiveMainloopBwdSm80ILi2ELi2EN4cute5tupleIJNS5_1CILi64EEENS7_ILi128EEES8_EEENS_10bfloat16_tEfNS_4arch4Sm80ELb0ELb0ELb1ELb1ELb0ELb0ELb0ELb0ELi2ELi2ELi4ELi2ELb1EEENS1_21CollectiveEpilogueBwdISA_SB_SD_Li256ELb1ELb0ELi2EEENS1_19SingleTileSchedulerILb1ELb0ELb0ELi128EEEEEEEEEvNT_6ParamsE$_ZN4cute3eso3ESOILb0ELb0EJNS_6LayoutINS_5tupleIJNS3_IJNS_1CILi8EEENS4_ILi1EEEEEENS4_ILi2EEES6_EEENS3_IJNS3_IJS6_NS4_ILi0EEEEEElSA_EEEEElEEC2ERKSD_RKl)
$_ZN7cutlass13device_kernelIN5flash19enable_sm80_to_sm89INS1_16FlashAttnBwdSm80INS1_25CollectiveMainloopBwdSm80ILi2ELi2EN4cute5tupleIJNS5_1CILi64EEENS7_ILi128EEES8_EEENS_10bfloat16_tEfNS_4arch4Sm80ELb0ELb0ELb1ELb1ELb0ELb0ELb0ELb0ELi2ELi2ELi4ELi2ELb1EEENS1_21CollectiveEpilogueBwdISA_SB_SD_Li256ELb1ELb0ELi2EEENS1_19SingleTileSchedulerILb1ELb0ELb0ELi128EEEEEEEEEvNT_6ParamsE$_ZN4cute3eso3ESOILb0ELb0EJNS_6LayoutINS_5tupleIJNS3_IJNS_1CILi8EEENS4_ILi1EEEEEENS4_ILi2EEES6_EEENS3_IJNS3_IJS6_NS4_ILi0EEEEEElSA_EEEEElEEC2ERKSD_RKl:
[----:B------:R-:W-:Y:S02]  /*7a50*/  IADD3 R9, R4, -c[0x0][0x20], RZ ;  /* 0x8000080004097a10 */ /* 0x000fe40007ffe0ff */
[----:B------:R-:W-:-:S03]  /*7a60*/  IADD3 R8, R20, -c[0x0][0x20], RZ ;  /* 0x8000080014087a10 */ /* 0x000fc60007ffe0ff */
[----:B------:R1:W-:Y:S04]  /*7a70*/  STL.64 [R9], R6 ;  /* 0x0000000609007387 */ /* 0x0003e80000100a00 */
[----:B------:R-:W2:Y:S01]  /*7a80*/  LDL.64 R128, [R8] ;  /* 0x0000000008807983 */ /* 0x000ea20000100a00 */
[----:B------:R-:W-:-:S03]  /*7a90*/  IMAD.MOV.U32 R11, RZ, RZ, 0x0 ;  /* 0x00000000ff0b7424 */ /* 0x000fc600078e00ff */
[----:B--2---:R1:W-:Y:S01]  /*7aa0*/  STL.64 [R9+0x8], R128 ;  /* 0x0000088009007387 */ /* 0x0043e20000100a00 */
[----:B------:R-:W-:Y:S05]  /*7ab0*/  RET.REL.NODEC R10 `(_ZN7cutlass13device_kernelIN5flash19enable_sm80_to_sm89INS1_16FlashAttnBwdSm80INS1_25CollectiveMainloopBwdSm80ILi2ELi2EN4cute5tupleIJNS5_1CILi64EEENS7_ILi128EEES8_EEENS_10bfloat16_tEfNS_4arch4Sm80ELb0ELb0ELb1ELb1ELb0ELb0ELb0ELb0ELi2ELi2ELi4ELi2ELb1EEENS1_21CollectiveEpilogueBwdISA_SB_SD_Li256ELb1ELb0ELi2EEENS1_19SingleTileSchedulerILb1ELb0ELb0ELi128EEEEEEEEEvNT_6ParamsE) ;  /* 0xffff85400a007950 */ /* 0x000fea0003c3ffff */
        .type           $_ZN7cutlass13device_kernelIN5flash19enable_sm80_to_sm89INS1_16FlashAttnBwdSm80INS1_25CollectiveMainloopBwdSm80ILi2ELi2EN4cute5tupleIJNS5_1CILi64EEENS7_ILi128EEES8_EEENS_10bfloat16_tEfNS_4arch4Sm80ELb0ELb0ELb1ELb1ELb0ELb0ELb0ELb0ELi2ELi2ELi4ELi2ELb1EEENS1_21CollectiveEpilogueBwdISA_SB_SD_Li256ELb1ELb0ELi2EEENS1_19SingleTileSchedulerILb1ELb0ELb0ELi128EEEEEEEEEvNT_6ParamsE$_ZN4cute3eso3ESOILb0ELb0EJiiEEC2ERKiS4_,@function
        .size           $_ZN7cutlass13device_kernelIN5flash19enable_sm80_to_sm89INS1_16FlashAttnBwdSm80INS1_25CollectiveMainloopBwdSm80ILi2ELi2EN4cute5tupleIJNS5_1CILi64EEENS7_ILi128EEES8_EEENS_10bfloat16_tEfNS_4arch4Sm80ELb0ELb0ELb1ELb1ELb0ELb0ELb0ELb0ELi2ELi2ELi4ELi2ELb1EEENS1_21CollectiveEpilogueBwdISA_SB_SD_Li256ELb1ELb0ELi2EEENS1_19SingleTileSchedulerILb1ELb0ELb0ELi128EEEEEEEEEvNT_6ParamsE$_ZN4cute3eso3ESOILb0ELb0EJiiEEC2ERKiS4_,($_ZN7cutlass13device_kernelIN5flash19enable_sm80_to_sm89INS1_16FlashAttnBwdSm80INS1_25CollectiveMainloopBwdSm80ILi2ELi2EN4cute5tupleIJNS5_1CILi64EEENS7_ILi128EEES8_EEENS_10bfloat16_tEfNS_4arch4Sm80ELb0ELb0ELb1ELb1ELb0ELb0ELb0ELb0ELi2ELi2ELi4ELi2ELb1EEENS1_21CollectiveEpilogueBwdISA_SB_SD_Li256ELb1ELb0ELi2EEENS1_19SingleTileSchedulerILb1ELb0ELb0ELi128EEEEEEEEEvNT_6ParamsE$_ZN4cute3eso3ESOILb0ELb1EJNS_15ArithmeticTupleIJNS_1CILi0EEEiEEEEEC2ERKS5_ - $_ZN7cutlass13device_kernelIN5flash19enable_sm80_to_sm89INS1_16FlashAttnBwdSm80INS1_25CollectiveMainloopBwdSm80ILi2ELi2EN4cute5tupleIJNS5_1CILi64EEENS7_ILi128EEES8_EEENS_10bfloat16_tEfNS_4arch4Sm80ELb0ELb0ELb1ELb1ELb0ELb0ELb0ELb0ELi2ELi2ELi4ELi2ELb1EEENS1_21CollectiveEpilogueBwdISA_SB_SD_Li256ELb1ELb0ELi2EEENS1_19SingleTileSchedulerILb1ELb0ELb0ELi128EEEEEEEEEvNT_6ParamsE$_ZN4cute3eso3ESOILb0ELb0EJiiEEC2ERKiS4_)
$_ZN7cutlass13device_kernelIN5flash19enable_sm80_to_sm89INS1_16FlashAttnBwdSm80INS1_25CollectiveMainloopBwdSm80ILi2ELi2EN4cute5tupleIJNS5_1CILi64EEENS7_ILi128EEES8_EEENS_10bfloat16_tEfNS_4arch4Sm80ELb0ELb0ELb1ELb1ELb0ELb0ELb0ELb0ELi2ELi2ELi4ELi2ELb1EEENS1_21CollectiveEpilogueBwdISA_SB_SD_Li256ELb1ELb0ELi2EEENS1_19SingleTileSchedulerILb1ELb0ELb0ELi128EEEEEEEEEvNT_6ParamsE$_ZN4cute3eso3ESOILb0ELb0EJiiEEC2ERKiS4_:
[----:B------:R-:W-:Y:S02]  /*7ac0*/  IADD3 R7, R7, -c[0x0][0x20], RZ ;  /* 0x8000080007077a10 */ /* 0x000fe40007ffe0ff */
[----:B------:R-:W-:-:S03]  /*7ad0*/  IADD3 R6, R6, -c[0x0][0x20], RZ ;  /* 0x8000080006067a10 */ /* 0x000fc60007ffe0ff */
[----:B------:R1:W-:Y:S04]  /*7ae0*/  STL [R7], R16 ;  /* 0x0000001007007387 */ /* 0x0003e80000100800 */
[----:B------:R-:W2:Y:S01]  /*7af0*/  LDL R6, [R6] ;  /* 0x0000000006067983 */ /* 0x000ea20000100800 */
[----:B------:R-:W-:-:S03]  /*7b00*/  IMAD.MOV.U32 R11, RZ, RZ, 0x0 ;  /* 0x00000000ff0b7424 */ /* 0x000fc600078e00ff */
[----:B--2---:R1:W-:Y:S01]  /*7b10*/  STL [R7+0x4], R6 ;  /* 0x0000040607007387 */ /* 0x0043e20000100800 */
[----:B------:R-:W-:Y:S05]  /*7b20*/  RET.REL.NODEC R10 `(_ZN7cutlass13device_kernelIN5flash19enable_sm80_to_sm89INS1_16FlashAttnBwdSm80INS1_25CollectiveMainloopBwdSm80ILi2ELi2EN4cute5tupleIJNS5_1CILi64EEENS7_ILi128EEES8_EEENS_10bfloat16_tEfNS_4arch4Sm80ELb0ELb0ELb1ELb1ELb0ELb0ELb0ELb0ELi2ELi2ELi4ELi2ELb1EEENS1_21CollectiveEpilogueBwdISA_SB_SD_Li256ELb1ELb0ELi2EEENS1_19SingleTileSchedulerILb1ELb0ELb0ELi128EEEEEEEEEvNT_6ParamsE) ;  /* 0xffff84d00a007950 */ /* 0x000fea0003c3ffff */
        .type           $_ZN7cutlass13device_kernelIN5flash19enable_sm80_to_sm89INS1_16FlashAttnBwdSm80INS1_25CollectiveMainloopBwdSm80ILi2ELi2EN4cute5tupleIJNS5_1CILi64EEENS7_ILi128EEES8_EEENS_10bfloat16_tEfNS_4arch4Sm80ELb0ELb0ELb1ELb1ELb0ELb0ELb0ELb0ELi2ELi2ELi4ELi2ELb1EEENS1_21CollectiveEpilogueBwdISA_SB_SD_Li256ELb1ELb0ELi2EEENS1_19SingleTileSchedulerILb1ELb0ELb0ELi128EEEEEEEEEvNT_6ParamsE$_ZN4cute3eso3ESOILb0ELb1EJNS_15ArithmeticTupleIJNS_1CILi0EEEiEEEEEC2ERKS5_,@function
        .size           $_ZN7cutlass13device_kernelIN5flash19enable_sm80_to_sm89INS1_16FlashAttnBwdSm80INS1_25CollectiveMainloopBwdSm80ILi2ELi2EN4cute5tupleIJNS5_1CILi64EEENS7_ILi128EEES8_EEENS_10bfloat16_tEfNS_4arch4Sm80ELb0ELb0ELb1ELb1ELb0ELb0ELb0ELb0ELi2ELi2ELi4ELi2ELb1EEENS1_21CollectiveEpilogueBwdISA_SB_SD_Li256ELb1ELb0ELi2EEENS1_19SingleTileSchedulerILb1ELb0ELb0ELi128EEEEEEEEEvNT_6ParamsE$_ZN4cute3eso3ESOILb0ELb1EJNS_15ArithmeticTupleIJNS_1CILi0EEEiEEEEEC2ERKS5_,($_ZN7cutlass13device_kernelIN5flash19enable_sm80_to_sm89INS1_16FlashAttnBwdSm80INS1_25CollectiveMainloopBwdSm80ILi2ELi2EN4cute5tupleIJNS5_1CILi64EEENS7_ILi128EEES8_EEENS_10bfloat16_tEfNS_4arch4Sm80ELb0ELb0ELb1ELb1ELb0ELb0ELb0ELb0ELi2ELi2ELi4ELi2ELb1EEENS1_21CollectiveEpilogueBwdISA_SB_SD_Li256ELb1ELb0ELi2EEENS1_19SingleTileSchedulerILb1ELb0ELb0ELi128EEEEEEEEEvNT_6ParamsE$_ZN4cute3eso3ESOILb0ELb1EJNS_15ArithmeticTupleIJiEEEEEC2ERKS3_ - $_ZN7cutlass13device_kernelIN5flash19enable_sm80_to_sm89INS1_16FlashAttnBwdSm80INS1_25CollectiveMainloopBwdSm80ILi2ELi2EN4cute5tupleIJNS5_1CILi64EEENS7_ILi128EEES8_EEENS_10bfloat16_tEfNS_4arch4Sm80ELb0ELb0ELb1ELb1ELb0ELb0ELb0ELb0ELi2ELi2ELi4ELi2ELb1EEENS1_21CollectiveEpilogueBwdISA_SB_SD_Li256ELb1ELb0ELi2EEENS1_19SingleTileSchedulerILb1ELb0ELb0ELi128EEEEEEEEEvNT_6ParamsE$_ZN4cute3eso3ESOILb0ELb1EJNS_15ArithmeticTupleIJNS_1CILi0EEEiEEEEEC2ERKS5_)
$_ZN7cutlass13device_kernelIN5flash19enable_sm80_to_sm89INS1_16FlashAttnBwdSm80INS1_25CollectiveMainloopBwdSm80ILi2ELi2EN4cute5tupleIJNS5_1CILi64EEENS7_ILi128EEES8_EEENS_10bfloat16_tEfNS_4arch4Sm80ELb0ELb0ELb1ELb1ELb0ELb0ELb0ELb0ELi2ELi2ELi4ELi2ELb1EEENS1_21CollectiveEpilogueBwdISA_SB_SD_Li256ELb1ELb0ELi2EEENS1_19SingleTileSchedulerILb1ELb0ELb0ELi128EEEEEEEEEvNT_6ParamsE$_ZN4cute3eso3ESOILb0ELb1EJNS_15ArithmeticTupleIJNS_1CILi0EEEiEEEEEC2ERKS5_:
[----:B------:R-:W-:Y:S02]  /*7b30*/  IADD3 R6, R6, -c[0x0][0x20], RZ ;  /* 0x8000080006067a10 */ /* 0x000fe40007ffe0ff */
[----:B------:R-:W-:-:S03]  /*7b40*/  MOV R11, 0x0 ;  /* 0x00000000000b7802 */ /* 0x000fc60000000f00 */
[----:B------:R1:W-:Y:S01]  /*7b50*/  STL [R6], R7 ;  /* 0x0000000706007387 */ /* 0x0003e20000100800 */
[----:B------:R-:W-:Y:S05]  /*7b60*/  RET.REL.NODEC R10 `(_ZN7cutlass13device_kernelIN5flash19enable_sm80_to_sm89INS1_16FlashAttnBwdSm80INS1_25CollectiveMainloopBwdSm80ILi2ELi2EN4cute5tupleIJNS5_1CILi64EEENS7_ILi128EEES8_EEENS_10bfloat16_tEfNS_4arch4Sm80ELb0ELb0ELb1ELb1ELb0ELb0ELb0ELb0ELi2ELi2ELi4ELi2ELb1EEENS1_21CollectiveEpilogueBwdISA_SB_SD_Li256ELb1ELb0ELi2EEENS1_19SingleTileSchedulerILb1ELb0ELb0ELi128EEEEEEEEEvNT_6ParamsE) ;  /* 0xffff84900a007950 */ /* 0x000fea0003c3ffff */
        .type           $_ZN7cutlass13device_kernelIN5flash19enable_sm80_to_sm89INS1_16FlashAttnBwdSm80INS1_25CollectiveMainloopBwdSm80ILi2ELi2EN4cute5tupleIJNS5_1CILi64EEENS7_ILi128EEES8_EEENS_10bfloat16_tEfNS_4arch4Sm80ELb0ELb0ELb1ELb1ELb0ELb0ELb0ELb0ELi2ELi2ELi4ELi2ELb1EEENS1_21CollectiveEpilogueBwdISA_SB_SD_Li256ELb1ELb0ELi2EEENS1_19SingleTileSchedulerILb1ELb0ELb0ELi128EEEEEEEEEvNT_6ParamsE$_ZN4cute3eso3ESOILb0ELb1EJNS_15ArithmeticTupleIJiEEEEEC2ERKS3_,@function
        .size           $_ZN7cutlass13device_kernelIN5flash19enable_sm80_to_sm89INS1_16FlashAttnBwdSm80INS1_25CollectiveMainloopBwdSm80ILi2ELi2EN4cute5tupleIJNS5_1CILi64EEENS7_ILi128EEES8_EEENS_10bfloat16_tEfNS_4arch4Sm80ELb0ELb0ELb1ELb1ELb0ELb0ELb0ELb0ELi2ELi2ELi4ELi2ELb1EEENS1_21CollectiveEpilogueBwdISA_SB_SD_Li256ELb1ELb0ELi2EEENS1_19SingleTileSchedulerILb1ELb0ELb0ELi128EEEEEEEEEvNT_6ParamsE$_ZN4cute3eso3ESOILb0ELb1EJNS_15ArithmeticTupleIJiEEEEEC2ERKS3_,($_ZN7cutlass13device_kernelIN5flash19enable_sm80_to_sm89INS1_16FlashAttnBwdSm80INS1_25CollectiveMainloopBwdSm80ILi2ELi2EN4cute5tupleIJNS5_1CILi64EEENS7_ILi128EEES8_EEENS_10bfloat16_tEfNS_4arch4Sm80ELb0ELb0ELb1ELb1ELb0ELb0ELb0ELb0ELi2ELi2ELi4ELi2ELb1EEENS1_21CollectiveEpilogueBwdISA_SB_SD_Li256ELb1ELb0ELi2EEENS1_19SingleTileSchedulerILb1ELb0ELb0ELi128EEEEEEEEEvNT_6ParamsE$_ZN4cute3eso3ESOILb0ELb1EJNS_15ArithmeticTupleIJiiEEEEEC2ERKS3_ - $_ZN7cutlass13device_kernelIN5flash19enable_sm80_to_sm89INS1_16FlashAttnBwdSm80INS1_25CollectiveMainloopBwdSm80ILi2ELi2EN4cute5tupleIJNS5_1CILi64EEENS7_ILi128EEES8_EEENS_10bfloat16_tEfNS_4arch4Sm80ELb0ELb0ELb1ELb1ELb0ELb0ELb0ELb0ELi2ELi2ELi4ELi2ELb1EEENS1_21CollectiveEpilogueBwdISA_SB_SD_Li256ELb1ELb0ELi2EEENS1_19SingleTileSchedulerILb1ELb0ELb0ELi128EEEEEEEEEvNT_6ParamsE$_ZN4cute3eso3ESOILb0ELb1EJNS_15ArithmeticTupleIJiEEEEEC2ERKS3_)
$_ZN7cutlass13device_kernelIN5flash19enable_sm80_to_sm89INS1_16FlashAttnBwdSm80INS1_25CollectiveMainloopBwdSm80ILi2ELi2EN4cute5tupleIJNS5_1CILi64EEENS7_ILi128EEES8_EEENS_10bfloat16_tEfNS_4arch4Sm80ELb0ELb0ELb1ELb1ELb0ELb0ELb0ELb0ELi2ELi2ELi4ELi2ELb1EEENS1_21CollectiveEpilogueBwdISA_SB_SD_Li256ELb1ELb0ELi2EEENS1_19SingleTileSchedulerILb1ELb0ELb0ELi128EEEEEEEEEvNT_6ParamsE$_ZN4cute3eso3ESOILb0ELb1EJNS_15ArithmeticTupleIJiEEEEEC2ERKS3_:
[----:B------:R-:W-:Y:S01]  /*7b70*/  IADD3 R6, R6, -c[0x0][0x20], RZ ;  /* 0x8000080006067a10 */ /* 0x000fe20007ffe0ff */
[----:B------:R-:W-:Y:S01]  /*7b80*/  IMAD.MOV.U32 R16, RZ, RZ, R8 ;  /* 0x000000ffff107224 */ /* 0x000fe200078e0008 */
[----:B------:R-:W-:-:S03]  /*7b90*/  MOV R17, 0x0 ;  /* 0x0000000000117802 */ /* 0x000fc60000000f00 */
[----:B------:R1:W-:Y:S01]  /*7ba0*/  STL [R6], R7 ;  /* 0x0000000706007387 */ /* 0x0003e20000100800 */
[----:B------:R-:W-:Y:S05]  /*7bb0*/  RET.REL.NODEC R16 `(_ZN7cutlass13device_kernelIN5flash19enable_sm80_to_sm89INS1_16FlashAttnBwdSm80INS1_25CollectiveMainloopBwdSm80ILi2ELi2EN4cute5tupleIJNS5_1CILi64EEENS7_ILi128EEES8_EEENS_10bfloat16_tEfNS_4arch4Sm80ELb0ELb0ELb1ELb1ELb0ELb0ELb0ELb0ELi2ELi2ELi4ELi2ELb1EEENS1_21CollectiveEpilogueBwdISA_SB_SD_Li256ELb1ELb0ELi2EEENS1_19SingleTileSchedulerILb1ELb0ELb0ELi128EEEEEEEEEvNT_6ParamsE) ;  /* 0xffff844010007950 */ /* 0x000fea0003c3ffff */
        .type           $_ZN7cutlass13device_kernelIN5flash19enable_sm80_to_sm89INS1_16FlashAttnBwdSm80INS1_25CollectiveMainloopBwdSm80ILi2ELi2EN4cute5tupleIJNS5_1CILi64EEENS7_ILi128EEES8_EEENS_10bfloat16_tEfNS_4arch4Sm80ELb0ELb0ELb1ELb1ELb0ELb0ELb0ELb0ELi2ELi2ELi4ELi2ELb1EEENS1_21CollectiveEpilogueBwdISA_SB_SD_Li256ELb1ELb0ELi2EEENS1_19SingleTileSchedulerILb1ELb0ELb0ELi128EEEEEEEEEvNT_6ParamsE$_ZN4cute3eso3ESOILb0ELb1EJNS_15ArithmeticTupleIJiiEEEEEC2ERKS3_,@function
        .size           $_ZN7cutlass13device_kernelIN5flash19enable_sm80_to_sm89INS1_16FlashAttnBwdSm80INS1_25CollectiveMainloopBwdSm80ILi2ELi2EN4cute5tupleIJNS5_1CILi64EEENS7_ILi128EEES8_EEENS_10bfloat16_tEfNS_4arch4Sm80ELb0ELb0ELb1ELb1ELb0ELb0ELb0ELb0ELi2ELi2ELi4ELi2ELb1EEENS1_21CollectiveEpilogueBwdISA_SB_SD_Li256ELb1ELb0ELi2EEENS1_19SingleTileSchedulerILb1ELb0ELb0ELi128EEEEEEEEEvNT_6ParamsE$_ZN4cute3eso3ESOILb0ELb1EJNS_15ArithmeticTupleIJiiEEEEEC2ERKS3_,($_ZN7cutlass13device_kernelIN5flash19enable_sm80_to_sm89INS1_16FlashAttnBwdSm80INS1_25CollectiveMainloopBwdSm80ILi2ELi2EN4cute5tupleIJNS5_1CILi64EEENS7_ILi128EEES8_EEENS_10bfloat16_tEfNS_4arch4Sm80ELb0ELb0ELb1ELb1ELb0ELb0ELb0ELb0ELi2ELi2ELi4ELi2ELb1EEENS1_21CollectiveEpilogueBwdISA_SB_SD_Li256ELb1ELb0ELi2EEENS1_19SingleTileSchedulerILb1ELb0ELb0ELi128EEEEEEEEEvNT_6ParamsE$_ZN4cute3eso3ESOILb0ELb1EJNS_15ArithmeticTupleIJiiEEENS_1CILi0EEES5_S5_EEC2ERKS3_RKS5_SA_SA_ - $_ZN7cutlass13device_kernelIN5flash19enable_sm80_to_sm89INS1_16FlashAttnBwdSm80INS1_25CollectiveMainloopBwdSm80ILi2ELi2EN4cute5tupleIJNS5_1CILi64EEENS7_ILi128EEES8_EEENS_10bfloat16_tEfNS_4arch4Sm80ELb0ELb0ELb1ELb1ELb0ELb0ELb0ELb0ELi2ELi2ELi4ELi2ELb1EEENS1_21CollectiveEpilogueBwdISA_SB_SD_Li256ELb1ELb0ELi2EEENS1_19SingleTileSchedulerILb1ELb0ELb0ELi128EEEEEEEEEvNT_6ParamsE$_ZN4cute3eso3ESOILb0ELb1EJNS_15ArithmeticTupleIJiiEEEEEC2ERKS3_)
$_ZN7cutlass13device_kernelIN5flash19enable_sm80_to_sm89INS1_16FlashAttnBwdSm80INS1_25CollectiveMainloopBwdSm80ILi2ELi2EN4cute5tupleIJNS5_1CILi64EEENS7_ILi128EEES8_EEENS_10bfloat16_tEfNS_4arch4Sm80ELb0ELb0ELb1ELb1ELb0ELb0ELb0ELb0ELi2ELi2ELi4ELi2ELb1EEENS1_21CollectiveEpilogueBwdISA_SB_SD_Li256ELb1ELb0ELi2EEENS1_19SingleTileSchedulerILb1ELb0ELb0ELi128EEEEEEEEEvNT_6ParamsE$_ZN4cute3eso3ESOILb0ELb1EJNS_15ArithmeticTupleIJiiEEEEEC2ERKS3_:
[----:B------:R-:W-:Y:S02]  /*7bc0*/  IADD3 R7, R7, -c[0x0][0x20], RZ ;  /* 0x8000080007077a10 */ /* 0x000fe40007ffe0ff */
[----:B------:R-:W-:-:S03]  /*7bd0*/  MOV R9, 0x0 ;  /* 0x0000000000097802 */ /* 0x000fc60000000f00 */
[----:B------:R1:W-:Y:S04]  /*7be0*/  STL [R7], R18 ;  /* 0x0000001207007387 */ /* 0x0003e80000100800 */
[----:B------:R1:W-:Y:S01]  /*7bf0*/  STL [R7+0x4], R16 ;  /* 0x0000041007007387 */ /* 0x0003e20000100800 */
[----:B------:R-:W-:Y:S05]  /*7c00*/  RET.REL.NODEC R8 `(_ZN7cutlass13device_kernelIN5flash19enable_sm80_to_sm89INS1_16FlashAttnBwdSm80INS1_25CollectiveMainloopBwdSm80ILi2ELi2EN4cute5tupleIJNS5_1CILi64EEENS7_ILi128EEES8_EEENS_10bfloat16_tEfNS_4arch4Sm80ELb0ELb0ELb1ELb1ELb0ELb0ELb0ELb0ELi2ELi2ELi4ELi2ELb1EEENS1_21CollectiveEpilogueBwdISA_SB_SD_Li256ELb1ELb0ELi2EEENS1_19SingleTileSchedulerILb1ELb0ELb0ELi128EEEEEEEEEvNT_6ParamsE) ;  /* 0xffff83f008007950 */ /* 0x000fea0003c3ffff */
        .type           $_ZN7cutlass13device_kernelIN5flash19enable_sm80_to_sm89INS1_16FlashAttnBwdSm80INS1_25CollectiveMainloopBwdSm80ILi2ELi2EN4cute5tupleIJNS5_1CILi64EEENS7_ILi128EEES8_EEENS_10bfloat16_tEfNS_4arch4Sm80ELb0ELb0ELb1ELb1ELb0ELb0ELb0ELb0ELi2ELi2ELi4ELi2ELb1EEENS1_21CollectiveEpilogueBwdISA_SB_SD_Li256ELb1ELb0ELi2EEENS1_19SingleTileSchedulerILb1ELb0ELb0ELi128EEEEEEEEEvNT_6ParamsE$_ZN4cute3eso3ESOILb0ELb1EJNS_15ArithmeticTupleIJiiEEENS_1CILi0EEES5_S5_EEC2ERKS3_RKS5_SA_SA_,@function
        .size           $_ZN7cutlass13device_kernelIN5flash19enable_sm80_to_sm89INS1_16FlashAttnBwdSm80INS1_25CollectiveMainloopBwdSm80ILi2ELi2EN4cute5tupleIJNS5_1CILi64EEENS7_ILi128EEES8_EEENS_10bfloat16_tEfNS_4arch4Sm80ELb0ELb0ELb1ELb1ELb0ELb0ELb0ELb0ELi2ELi2ELi4ELi2ELb1EEENS1_21CollectiveEpilogueBwdISA_SB_SD_Li256ELb1ELb0ELi2EEENS1_19SingleTileSchedulerILb1ELb0ELb0ELi128EEEEEEEEEvNT_6ParamsE$_ZN4cute3eso3ESOILb0ELb1EJNS_15ArithmeticTupleIJiiEEENS_1CILi0EEES5_S5_EEC2ERKS3_RKS5_SA_SA_,($_ZN7cutlass13device_kernelIN5flash19enable_sm80_to_sm89INS1_16FlashAttnBwdSm80INS1_25CollectiveMainloopBwdSm80ILi2ELi2EN4cute5tupleIJNS5_1CILi64EEENS7_ILi128EEES8_EEENS_10bfloat16_tEfNS_4arch4Sm80ELb0ELb0ELb1ELb1ELb0ELb0ELb0ELb0ELi2ELi2ELi4ELi2ELb1EEENS1_21CollectiveEpilogueBwdISA_SB_SD_Li256ELb1ELb0ELi2EEENS1_19SingleTileSchedulerILb1ELb0ELb0ELi128EEEEEEEEEvNT_6ParamsE$_ZN4cute3eso3ESOILb0ELb1EJiEEC2ERKi - $_ZN7cutlass13device_kernelIN5flash19enable_sm80_to_sm89INS1_16FlashAttnBwdSm80INS1_25CollectiveMainloopBwdSm80ILi2ELi2EN4cute5tupleIJNS5_1CILi64EEENS7_ILi128EEES8_EEENS_10bfloat16_tEfNS_4arch4Sm80ELb0ELb0ELb1ELb1ELb0ELb0ELb0ELb0ELi2ELi2ELi4ELi2ELb1EEENS1_21CollectiveEpilogueBwdISA_SB_SD_Li256ELb1ELb0ELi2EEENS1_19SingleTileSchedulerILb1ELb0ELb0ELi128EEEEEEEEEvNT_6ParamsE$_ZN4cute3eso3ESOILb0ELb1EJNS_15ArithmeticTupleIJiiEEENS_1CILi0EEES5_S5_EEC2ERKS3_RKS5_SA_SA_)
$_ZN7cutlass13device_kernelIN5flash19enable_sm80_to_sm89INS1_16FlashAttnBwdSm80INS1_25CollectiveMainloopBwdSm80ILi2ELi2EN4cute5tupleIJNS5_1CILi64EEENS7_ILi128EEES8_EEENS_10bfloat16_tEfNS_4arch4Sm80ELb0ELb0ELb1ELb1ELb0ELb0ELb0ELb0ELi2ELi2ELi4ELi2ELb1EEENS1_21CollectiveEpilogueBwdISA_SB_SD_Li256ELb1ELb0ELi2EEENS1_19SingleTileSchedulerILb1ELb0ELb0ELi128EEEEEEEEEvNT_6ParamsE$_ZN4cute3eso3ESOILb0ELb1EJNS_15ArithmeticTupleIJiiEEENS_1CILi0EEES5_S5_EEC2ERKS3_RKS5_SA_SA_:
[----:B------:R-:W-:Y:S02]  /*7c10*/  IADD3 R9, R27, -c[0x0][0x20], RZ ;  /* 0x800008001b097a10 */ /* 0x000fe40007ffe0ff */
[----:B------:R-:W-:-:S03]  /*7c20*/  MOV R11, 0x0 ;  /* 0x00000000000b7802 */ /* 0x000fc60000000f00 */
[----:B------:R1:W-:Y:S04]  /*7c30*/  STL [R9], R8 ;  /* 0x0000000809007387 */ /* 0x0003e80000100800 */
[----:B------:R1:W-:Y:S01]  /*7c40*/  STL [R9+0x4], R16 ;  /* 0x0000041009007387 */ /* 0x0003e20000100800 */
[----:B------:R-:W-:Y:S05]  /*7c50*/  RET.REL.NODEC R10 `(_ZN7cutlass13device_kernelIN5flash19enable_sm80_to_sm89INS1_16FlashAttnBwdSm80INS1_25CollectiveMainloopBwdSm80ILi2ELi2EN4cute5tupleIJNS5_1CILi64EEENS7_ILi128EEES8_EEENS_10bfloat16_tEfNS_4arch4Sm80ELb0ELb0ELb1ELb1ELb0ELb0ELb0ELb0ELi2ELi2ELi4ELi2ELb1EEENS1_21CollectiveEpilogueBwdISA_SB_SD_Li256ELb1ELb0ELi2EEENS1_19SingleTileSchedulerILb1ELb0ELb0ELi128EEEEEEEEEvNT_6ParamsE) ;  /* 0xffff83a00a007950 */ /* 0x000fea0003c3ffff */
        .type           $_ZN7cutlass13device_kernelIN5flash19enable_sm80_to_sm89INS1_16FlashAttnBwdSm80INS1_25CollectiveMainloopBwdSm80ILi2ELi2EN4cute5tupleIJNS5_1CILi64EEENS7_ILi128EEES8_EEENS_10bfloat16_tEfNS_4arch4Sm80ELb0ELb0ELb1ELb1ELb0ELb0ELb0ELb0ELi2ELi2ELi4ELi2ELb1EEENS1_21CollectiveEpilogueBwdISA_SB_SD_Li256ELb1ELb0ELi2EEENS1_19SingleTileSchedulerILb1ELb0ELb0ELi128EEEEEEEEEvNT_6ParamsE$_ZN4cute3eso3ESOILb0ELb1EJiEEC2ERKi,@function
        .size           $_ZN7cutlass13device_kernelIN5flash19enable_sm80_to_sm89INS1_16FlashAttnBwdSm80INS1_25CollectiveMainloopBwdSm80ILi2ELi2EN4cute5tupleIJNS5_1CILi64EEENS7_ILi128EEES8_EEENS_10bfloat16_tEfNS_4arch4Sm80ELb0ELb0ELb1ELb1ELb0ELb0ELb0ELb0ELi2ELi2ELi4ELi2ELb1EEENS1_21CollectiveEpilogueBwdISA_SB_SD_Li256ELb1ELb0ELi2EEENS1_19SingleTileSchedulerILb1ELb0ELb0ELi128EEEEEEEEEvNT_6ParamsE$_ZN4cute3eso3ESOILb0ELb1EJiEEC2ERKi,($_ZN7cutlass13device_kernelIN5flash19enable_sm80_to_sm89INS1_16FlashAttnBwdSm80INS1_25CollectiveMainloopBwdSm80ILi2ELi2EN4cute5tupleIJNS5_1CILi64EEENS7_ILi128EEES8_EEENS_10bfloat16_tEfNS_4arch4Sm80ELb0ELb0ELb1ELb1ELb0ELb0ELb0ELb0ELi2ELi2ELi4ELi2ELb1EEENS1_21CollectiveEpilogueBwdISA_SB_SD_Li256ELb1ELb0ELi2EEENS1_19SingleTileSchedulerILb1ELb0ELb0ELi128EEEEEEEEEvNT_6ParamsE$_ZN4cute3eso3ESOILb0ELb1EJiNS_1CILi0EEEEEC2ERKiRKS3_ - $_ZN7cutlass13device_kernelIN5flash19enable_sm80_to_sm89INS1_16FlashAttnBwdSm80INS1_25CollectiveMainloopBwdSm80ILi2ELi2EN4cute5tupleIJNS5_1CILi64EEENS7_ILi128EEES8_EEENS_10bfloat16_tEfNS_4arch4Sm80ELb0ELb0ELb1ELb1ELb0ELb0ELb0ELb0ELi2ELi2ELi4ELi2ELb1EEENS1_21CollectiveEpilogueBwdISA_SB_SD_Li256ELb1ELb0ELi2EEENS1_19SingleTileSchedulerILb1ELb0ELb0ELi128EEEEEEEEEvNT_6ParamsE$_ZN4cute3eso3ESOILb0ELb1EJiEEC2ERKi)
$_ZN7cutlass13device_kernelIN5flash19enable_sm80_to_sm89INS1_16FlashAttnBwdSm80INS1_25CollectiveMainloopBwdSm80ILi2ELi2EN4cute5tupleIJNS5_1CILi64EEENS7_ILi128EEES8_EEENS_10bfloat16_tEfNS_4arch4Sm80ELb0ELb0ELb1ELb1ELb0ELb0ELb0ELb0ELi2ELi2ELi4ELi2ELb1EEENS1_21CollectiveEpilogueBwdISA_SB_SD_Li256ELb1ELb0ELi2EEENS1_19SingleTileSchedulerILb1ELb0ELb0ELi128EEEEEEEEEvNT_6ParamsE$_ZN4cute3eso3ESOILb0ELb1EJiEEC2ERKi:
[----:B------:R-:W-:Y:S01]  /*7c60*/  IADD3 R6, R6, -c[0x0][0x20], RZ ;  /* 0x8000080006067a10 */ /* 0x000fe20007ffe0ff */
[----:B------:R-:W-:Y:S01]  /*7c70*/  IMAD.MOV.U32 R128, RZ, RZ, R18 ;  /* 0x000000ffff807224 */ /* 0x000fe200078e0012 */
[----:B------:R-:W-:-:S03]  /*7c80*/  MOV R129, 0x0 ;  /* 0x0000000000817802 */ /* 0x000fc60000000f00 */
[----:B------:R1:W-:Y:S01]  /*7c90*/  STL [R6], R7 ;  /* 0x0000000706007387 */ /* 0x0003e20000100800 */
[----:B------:R-:W-:Y:S05]  /*7ca0*/  RET.REL.NODEC R128 `(_ZN7cutlass13device_kernelIN5flash19enable_sm80_to_sm89INS1_16FlashAttnBwdSm80INS1_25CollectiveMainloopBwdSm80ILi2ELi2EN4cute5tupleIJNS5_1CILi64EEENS7_ILi128EEES8_EEENS_10bfloat16_tEfNS_4arch4Sm80ELb0ELb0ELb1ELb1ELb0ELb0ELb0ELb0ELi2ELi2ELi4ELi2ELb1EEENS1_21CollectiveEpilogueBwdISA_SB_SD_Li256ELb1ELb0ELi2EEENS1_19SingleTileSchedulerILb1ELb0ELb0ELi128EEEEEEEEEvNT_6ParamsE) ;  /* 0xffff835080007950 */ /* 0x000fea0003c3ffff */
        .type           $_ZN7cutlass13device_kernelIN5flash19enable_sm80_to_sm89INS1_16FlashAttnBwdSm80INS1_25CollectiveMainloopBwdSm80ILi2ELi2EN4cute5tupleIJNS5_1CILi64EEENS7_ILi128EEES8_EEENS_10bfloat16_tEfNS_4arch4Sm80ELb0ELb0ELb1ELb1ELb0ELb0ELb0ELb0ELi2ELi2ELi4ELi2ELb1EEENS1_21CollectiveEpilogueBwdISA_SB_SD_Li256ELb1ELb0ELi2EEENS1_19SingleTileSchedulerILb1ELb0ELb0ELi128EEEEEEEEEvNT_6ParamsE$_ZN4cute3eso3ESOILb0ELb1EJiNS_1CILi0EEEEEC2ERKiRKS3_,@function
        .size           $_ZN7cutlass13device_kernelIN5flash19enable_sm80_to_sm89INS1_16FlashAttnBwdSm80INS1_25CollectiveMainloopBwdSm80ILi2ELi2EN4cute5tupleIJNS5_1CILi64EEENS7_ILi128EEES8_EEENS_10bfloat16_tEfNS_4arch4Sm80ELb0ELb0ELb1ELb1ELb0ELb0ELb0ELb0ELi2ELi2ELi4ELi2ELb1EEENS1_21CollectiveEpilogueBwdISA_SB_SD_Li256ELb1ELb0ELi2EEENS1_19SingleTileSchedulerILb1ELb0ELb0ELi128EEEEEEEEEvNT_6ParamsE$_ZN4cute3eso3ESOILb0ELb1EJiNS_1CILi0EEEEEC2ERKiRKS3_,($_ZN7cutlass13device_kernelIN5flash19enable_sm80_to_sm89INS1_16FlashAttnBwdSm80INS1_25CollectiveMainloopBwdSm80ILi2ELi2EN4cute5tupleIJNS5_1CILi64EEENS7_ILi128EEES8_EEENS_10bfloat16_tEfNS_4arch4Sm80ELb0ELb0ELb1ELb1ELb0ELb0ELb0ELb0ELi2ELi2ELi4ELi2ELb1EEENS1_21CollectiveEpilogueBwdISA_SB_SD_Li256ELb1ELb0ELi2EEENS1_19SingleTileSchedulerILb1ELb0ELb0ELi128EEEEEEEEEvNT_6ParamsE$_ZN4cute3eso3ESOILb0ELb1EJlEEC2ERKl - $_ZN7cutlass13device_kernelIN5flash19enable_sm80_to_sm89INS1_16FlashAttnBwdSm80INS1_25CollectiveMainloopBwdSm80ILi2ELi2EN4cute5tupleIJNS5_1CILi64EEENS7_ILi128EEES8_EEENS_10bfloat16_tEfNS_4arch4Sm80ELb0ELb0ELb1ELb1ELb0ELb0ELb0ELb0ELi2ELi2ELi4ELi2ELb1EEENS1_21CollectiveEpilogueBwdISA_SB_SD_Li256ELb1ELb0ELi2EEENS1_19SingleTileSchedulerILb1ELb0ELb0ELi128EEEEEEEEEvNT_6ParamsE$_ZN4cute3eso3ESOILb0ELb1EJiNS_1CILi0EEEEEC2ERKiRKS3_)
$_ZN7cutlass13device_kernelIN5flash19enable_sm80_to_sm89INS1_16FlashAttnBwdSm80INS1_25CollectiveMainloopBwdSm80ILi2ELi2EN4cute5tupleIJNS5_1CILi64EEENS7_ILi128EEES8_EEENS_10bfloat16_tEfNS_4arch4Sm80ELb0ELb0ELb1ELb1ELb0ELb0ELb0ELb0ELi2ELi2ELi4ELi2ELb1EEENS1_21CollectiveEpilogueBwdISA_SB_SD_Li256ELb1ELb0ELi2EEENS1_19SingleTileSchedulerILb1ELb0ELb0ELi128EEEEEEEEEvNT_6ParamsE$_ZN4cute3eso3ESOILb0ELb1EJiNS_1CILi0EEEEEC2ERKiRKS3_:
[----:B------:R-:W-:Y:S02]  /*7cb0*/  IADD3 R6, R6, -c[0x0][0x20], RZ ;  /* 0x8000080006067a10 */ /* 0x000fe40007ffe0ff */
[----:B------:R-:W-:-:S03]  /*7cc0*/  MOV R9, 0x0 ;  /* 0x0000000000097802 */ /* 0x000fc60000000f00 */
[----:B------:R1:W-:Y:S01]  /*7cd0*/  STL [R6], R7 ;  /* 0x0000000706007387 */ /* 0x0003e20000100800 */
[----:B------:R-:W-:Y:S05]  /*7ce0*/  RET.REL.NODEC R8 `(_ZN7cutlass13device_kernelIN5flash19enable_sm80_to_sm89INS1_16FlashAttnBwdSm80INS1_25CollectiveMainloopBwdSm80ILi2ELi2EN4cute5tupleIJNS5_1CILi64EEENS7_ILi128EEES8_EEENS_10bfloat16_tEfNS_4arch4Sm80ELb0ELb0ELb1ELb1ELb0ELb0ELb0ELb0ELi2ELi2ELi4ELi2ELb1EEENS1_21CollectiveEpilogueBwdISA_SB_SD_Li256ELb1ELb0ELi2EEENS1_19SingleTileSchedulerILb1ELb0ELb0ELi128EEEEEEEEEvNT_6ParamsE) ;  /* 0xffff831008007950 */ /* 0x000fea0003c3ffff */
        .type           $_ZN7cutlass13device_kernelIN5flash19enable_sm80_to_sm89INS1_16FlashAttnBwdSm80INS1_25CollectiveMainloopBwdSm80ILi2ELi2EN4cute5tupleIJNS5_1CILi64EEENS7_ILi128EEES8_EEENS_10bfloat16_tEfNS_4arch4Sm80ELb0ELb0ELb1ELb1ELb0ELb0ELb0ELb0ELi2ELi2ELi4ELi2ELb1EEENS1_21CollectiveEpilogueBwdISA_SB_SD_Li256ELb1ELb0ELi2EEENS1_19SingleTileSchedulerILb1ELb0ELb0ELi128EEEEEEEEEvNT_6ParamsE$_ZN4cute3eso3ESOILb0ELb1EJlEEC2ERKl,@function
        .size           $_ZN7cutlass13device_kernelIN5flash19enable_sm80_to_sm89INS1_16FlashAttnBwdSm80INS1_25CollectiveMainloopBwdSm80ILi2ELi2EN4cute5tupleIJNS5_1CILi64EEENS7_ILi128EEES8_EEENS_10bfloat16_tEfNS_4arch4Sm80ELb0ELb0ELb1ELb1ELb0ELb0ELb0ELb0ELi2ELi2ELi4ELi2ELb1EEENS1_21CollectiveEpilogueBwdISA_SB_SD_Li256ELb1ELb0ELi2EEENS1_19SingleTileSchedulerILb1ELb0ELb0ELi128EEEEEEEEEvNT_6ParamsE$_ZN4cute3eso3ESOILb0ELb1EJlEEC2ERKl,($_ZN7cutlass13device_kernelIN5flash19enable_sm80_to_sm89INS1_16FlashAttnBwdSm80INS1_25CollectiveMainloopBwdSm80ILi2ELi2EN4cute5tupleIJNS5_1CILi64EEENS7_ILi128EEES8_EEENS_10bfloat16_tEfNS_4arch4Sm80ELb0ELb0ELb1ELb1ELb0ELb0ELb0ELb0ELi2ELi2ELi4ELi2ELb1EEENS1_21CollectiveEpilogueBwdISA_SB_SD_Li256ELb1ELb0ELi2EEENS1_19SingleTileSchedulerILb1ELb0ELb0ELi128EEEEEEEEEvNT_6ParamsE$_ZN4cute3eso3ESOILb1ELb0EJNS_10UnderscoreES2_S2_iEEC2ERKS2_S5_S5_RKi - $_ZN7cutlass13device_kernelIN5flash19enable_sm80_to_sm89INS1_16FlashAttnBwdSm80INS1_25CollectiveMainloopBwdSm80ILi2ELi2EN4cute5tupleIJNS5_1CILi64EEENS7_ILi128EEES8_EEENS_10bfloat16_tEfNS_4arch4Sm80ELb0ELb0ELb1ELb1ELb0ELb0ELb0ELb0ELi2ELi2ELi4ELi2ELb1EEENS1_21CollectiveEpilogueBwdISA_SB_SD_Li256ELb1ELb0ELi2EEENS1_19SingleTileSchedulerILb1ELb0ELb0ELi128EEEEEEEEEvNT_6ParamsE$_ZN4cute3eso3ESOILb0ELb1EJlEEC2ERKl)
$_ZN7cutlass13device_kernelIN5flash19enable_sm80_to_sm89INS1_16FlashAttnBwdSm80INS1_25CollectiveMainloopBwdSm80ILi2ELi2EN4cute5tupleIJNS5_1CILi64EEENS7_ILi128EEES8_EEENS_10bfloat16_tEfNS_4arch4Sm80ELb0ELb0ELb1ELb1ELb0ELb0ELb0ELb0ELi2ELi2ELi4ELi2ELb1EEENS1_21CollectiveEpilogueBwdISA_SB_SD_Li256ELb1ELb0ELi2EEENS1_19SingleTileSchedulerILb1ELb0ELb0ELi128EEEEEEEEEvNT_6ParamsE$_ZN4cute3eso3ESOILb0ELb1EJlEEC2ERKl:
[----:B------:R-:W-:Y:S01]  /*7cf0*/  IADD3 R9, R9, -c[0x0][0x20], RZ ;  /* 0x8000080009097a10 */ /* 0x000fe20007ffe0ff */
[----:B------:R-:W-:Y:S01]  /*7d00*/  IMAD.MOV.U32 R128, RZ, RZ, R10 ;  /* 0x000000ffff807224 */ /* 0x000fe200078e000a */
[----:B------:R-:W-:-:S03]  /*7d10*/  MOV R129, 0x0 ;  /* 0x0000000000817802 */ /* 0x000fc60000000f00 */
[----:B------:R1:W-:Y:S01]  /*7d20*/  STL.64 [R9], R6 ;  /* 0x0000000609007387 */ /* 0x0003e20000100a00 */
[----:B------:R-:W-:Y:S05]  /*7d30*/  RET.REL.NODEC R128 `(_ZN7cutlass13device_kernelIN5flash19enable_sm80_to_sm89INS1_16FlashAttnBwdSm80INS1_25CollectiveMainloopBwdSm80ILi2ELi2EN4cute5tupleIJNS5_1CILi64EEENS7_ILi128EEES8_EEENS_10bfloat16_tEfNS_4arch4Sm80ELb0ELb0ELb1ELb1ELb0ELb0ELb0ELb0ELi2ELi2ELi4ELi2ELb1EEENS1_21CollectiveEpilogueBwdISA_SB_SD_Li256ELb1ELb0ELi2EEENS1_19SingleTileSchedulerILb1ELb0ELb0ELi128EEEEEEEEEvNT_6ParamsE) ;  /* 0xffff82c080007950 */ /* 0x000fea0003c3ffff */
        .type           $_ZN7cutlass13device_kernelIN5flash19enable_sm80_to_sm89INS1_16FlashAttnBwdSm80INS1_25CollectiveMainloopBwdSm80ILi2ELi2EN4cute5tupleIJNS5_1CILi64EEENS7_ILi128EEES8_EEENS_10bfloat16_tEfNS_4arch4Sm80ELb0ELb0ELb1ELb1ELb0ELb0ELb0ELb0ELi2ELi2ELi4ELi2ELb1EEENS1_21CollectiveEpilogueBwdISA_SB_SD_Li256ELb1ELb0ELi2EEENS1_19SingleTileSchedulerILb1ELb0ELb0ELi128EEEEEEEEEvNT_6ParamsE$_ZN4cute3eso3ESOILb1ELb0EJNS_10UnderscoreES2_S2_iEEC2ERKS2_S5_S5_RKi,@function
        .size           $_ZN7cutlass13device_kernelIN5flash19enable_sm80_to_sm89INS1_16FlashAttnBwdSm80INS1_25CollectiveMainloopBwdSm80ILi2ELi2EN4cute5tupleIJNS5_1CILi64EEENS7_ILi128EEES8_EEENS_10bfloat16_tEfNS_4arch4Sm80ELb0ELb0ELb1ELb1ELb0ELb0ELb0ELb0ELi2ELi2ELi4ELi2ELb1EEENS1_21CollectiveEpilogueBwdISA_SB_SD_Li256ELb1ELb0ELi2EEENS1_19SingleTileSchedulerILb1ELb0ELb0ELi128EEEEEEEEEvNT_6ParamsE$_ZN4cute3eso3ESOILb1ELb0EJNS_10UnderscoreES2_S2_iEEC2ERKS2_S5_S5_RKi,($_ZN7cutlass13device_kernelIN5flash19enable_sm80_to_sm89INS1_16FlashAttnBwdSm80INS1_25CollectiveMainloopBwdSm80ILi2ELi2EN4cute5tupleIJNS5_1CILi64EEENS7_ILi128EEES8_EEENS_10bfloat16_tEfNS_4arch4Sm80ELb0ELb0ELb1ELb1ELb0ELb0ELb0ELb0ELi2ELi2ELi4ELi2ELb1EEENS1_21CollectiveEpilogueBwdISA_SB_SD_Li256ELb1ELb0ELi2EEENS1_19SingleTileSchedulerILb1ELb0ELb0ELi128EEEEEEEEEvNT_6ParamsE$_ZN4cute3eso3ESOILb1ELb0EJNS_10UnderscoreES2_iEEC2ERKS2_S5_RKi - $_ZN7cutlass13device_kernelIN5flash19enable_sm80_to_sm89INS1_16FlashAttnBwdSm80INS1_25CollectiveMainloopBwdSm80ILi2ELi2EN4cute5tupleIJNS5_1CILi64EEENS7_ILi128EEES8_EEENS_10bfloat16_tEfNS_4arch4Sm80ELb0ELb0ELb1ELb1ELb0ELb0ELb0ELb0ELi2ELi2ELi4ELi2ELb1EEENS1_21CollectiveEpilogueBwdISA_SB_SD_Li256ELb1ELb0ELi2EEENS1_19SingleTileSchedulerILb1ELb0ELb0ELi128EEEEEEEEEvNT_6ParamsE$_ZN4cute3eso3ESOILb1ELb0EJNS_10UnderscoreES2_S2_iEEC2ERKS2_S5_S5_RKi)
$_ZN7cutlass13device_kernelIN5flash19enable_sm80_to_sm89INS1_16FlashAttnBwdSm80INS1_25CollectiveMainloopBwdSm80ILi2ELi2EN4cute5tupleIJNS5_1CILi64EEENS7_ILi128EEES8_EEENS_10bfloat16_tEfNS_4arch4Sm80ELb0ELb0ELb1ELb1ELb0ELb0ELb0ELb0ELi2ELi2ELi4ELi2ELb1EEENS1_21CollectiveEpilogueBwdISA_SB_SD_Li256ELb1ELb0ELi2EEENS1_19SingleTileSchedulerILb1ELb0ELb0ELi128EEEEEEEEEvNT_6ParamsE$_ZN4cute3eso3ESOILb1ELb0EJNS_10UnderscoreES2_S2_iEEC2ERKS2_S5_S5_RKi:
[----:B------:R-:W-:Y:S02]  /*7d40*/  IADD3 R6, R4, -c[0x0][0x20], RZ ;  /* 0x8000080004067a10 */ /* 0x000fe40007ffe0ff */
[----:B------:R-:W-:-:S03]  /*7d50*/  MOV R9, 0x0 ;  /* 0x0000000000097802 */ /* 0x000fc60000000f00 */
[----:B------:R1:W-:Y:S01]  /*7d60*/  STL [R6], R7 ;  /* 0x0000000706007387 */ /* 0x0003e20000100800 */
[----:B------:R-:W-:Y:S05]  /*7d70*/  RET.REL.NODEC R8 `(_ZN7cutlass13device_kernelIN5flash19enable_sm80_to_sm89INS1_16FlashAttnBwdSm80INS1_25CollectiveMainloopBwdSm80ILi2ELi2EN4cute5tupleIJNS5_1CILi64EEENS7_ILi128EEES8_EEENS_10bfloat16_tEfNS_4arch4Sm80ELb0ELb0ELb1ELb1ELb0ELb0ELb0ELb0ELi2ELi2ELi4ELi2ELb1EEENS1_21CollectiveEpilogueBwdISA_SB_SD_Li256ELb1ELb0ELi2EEENS1_19SingleTileSchedulerILb1ELb0ELb0ELi128EEEEEEEEEvNT_6ParamsE) ;  /* 0xffff828008007950 */ /* 0x000fea0003c3ffff */
        .type           $_ZN7cutlass13device_kernelIN5flash19enable_sm80_to_sm89INS1_16FlashAttnBwdSm80INS1_25CollectiveMainloopBwdSm80ILi2ELi2EN4cute5tupleIJNS5_1CILi64EEENS7_ILi128EEES8_EEENS_10bfloat16_tEfNS_4arch4Sm80ELb0ELb0ELb1ELb1ELb0ELb0ELb0ELb0ELi2ELi2ELi4ELi2ELb1EEENS1_21CollectiveEpilogueBwdISA_SB_SD_Li256ELb1ELb0ELi2EEENS1_19SingleTileSchedulerILb1ELb0ELb0ELi128EEEEEEEEEvNT_6ParamsE$_ZN4cute3eso3ESOILb1ELb0EJNS_10UnderscoreES2_iEEC2ERKS2_S5_RKi,@function
        .size           $_ZN7cutlass13device_kernelIN5flash19enable_sm80_to_sm89INS1_16FlashAttnBwdSm80INS1_25CollectiveMainloopBwdSm80ILi2ELi2EN4cute5tupleIJNS5_1CILi64EEENS7_ILi128EEES8_EEENS_10bfloat16_tEfNS_4arch4Sm80ELb0ELb0ELb1ELb1ELb0ELb0ELb0ELb0ELi2ELi2ELi4ELi2ELb1EEENS1_21CollectiveEpilogueBwdISA_SB_SD_Li256ELb1ELb0ELi2EEENS1_19SingleTileSchedulerILb1ELb0ELb0ELi128EEEEEEEEEvNT_6ParamsE$_ZN4cute3eso3ESOILb1ELb0EJNS_10UnderscoreES2_iEEC2ERKS2_S5_RKi,($_ZN7cutlass13device_kernelIN5flash19enable_sm80_to_sm89INS1_16FlashAttnBwdSm80INS1_25CollectiveMainloopBwdSm80ILi2ELi2EN4cute5tupleIJNS5_1CILi64EEENS7_ILi128EEES8_EEENS_10bfloat16_tEfNS_4arch4Sm80ELb0ELb0ELb1ELb1ELb0ELb0ELb0ELb0ELi2ELi2ELi4ELi2ELb1EEENS1_21CollectiveEpilogueBwdISA_SB_SD_Li256ELb1ELb0ELi2EEENS1_19SingleTileSchedulerILb1ELb0ELb0ELi128EEEEEEEEEvNT_6ParamsE$_ZN4cute3eso3ESOILb1ELb0EJNS_10UnderscoreEiEEC2ERKS2_RKi - $_ZN7cutlass13device_kernelIN5flash19enable_sm80_to_sm89INS1_16FlashAttnBwdSm80INS1_25CollectiveMainloopBwdSm80ILi2ELi2EN4cute5tupleIJNS5_1CILi64EEENS7_ILi128EEES8_EEENS_10bfloat16_tEfNS_4arch4Sm80ELb0ELb0ELb1ELb1ELb0ELb0ELb0ELb0ELi2ELi2ELi4ELi2ELb1EEENS1_21CollectiveEpilogueBwdISA_SB_SD_Li256ELb1ELb0ELi2EEENS1_19SingleTileSchedulerILb1ELb0ELb0ELi128EEEEEEEEEvNT_6ParamsE$_ZN4cute3eso3ESOILb1ELb0EJNS_10UnderscoreES2_iEEC2ERKS2_S5_RKi)
$_ZN7cutlass13device_kernelIN5flash19enable_sm80_to_sm89INS1_16FlashAttnBwdSm80INS1_25CollectiveMainloopBwdSm80ILi2ELi2EN4cute5tupleIJNS5_1CILi64EEENS7_ILi128EEES8_EEENS_10bfloat16_tEfNS_4arch4Sm80ELb0ELb0ELb1ELb1ELb0ELb0ELb0ELb0ELi2ELi2ELi4ELi2ELb1EEENS1_21CollectiveEpilogueBwdISA_SB_SD_Li256ELb1ELb0ELi2EEENS1_19SingleTileSchedulerILb1ELb0ELb0ELi128EEEEEEEEEvNT_6ParamsE$_ZN4cute3eso3ESOILb1ELb0EJNS_10UnderscoreES2_iEEC2ERKS2_S5_RKi:
[----:B------:R-:W-:Y:S02]  /*7d80*/  IADD3 R6, R4, -c[0x0][0x20], RZ ;  /* 0x8000080004067a10 */ /* 0x000fe40007ffe0ff */
[----:B------:R-:W-:-:S03]  /*7d90*/  MOV R9, 0x0 ;  /* 0x0000000000097802 */ /* 0x000fc60000000f00 */
[----:B------:R1:W-:Y:S01]  /*7da0*/  STL [R6], R17 ;  /* 0x0000001106007387 */ /* 0x0003e20000100800 */
[----:B------:R-:W-:Y:S05]  /*7db0*/  RET.REL.NODEC R8 `(_ZN7cutlass13device_kernelIN5flash19enable_sm80_to_sm89INS1_16FlashAttnBwdSm80INS1_25CollectiveMainloopBwdSm80ILi2ELi2EN4cute5tupleIJNS5_1CILi64EEENS7_ILi128EEES8_EEENS_10bfloat16_tEfNS_4arch4Sm80ELb0ELb0ELb1ELb1ELb0ELb0ELb0ELb0ELi2ELi2ELi4ELi2ELb1EEENS1_21CollectiveEpilogueBwdISA_SB_SD_Li256ELb1ELb0ELi2EEENS1_19SingleTileSchedulerILb1ELb0ELb0ELi128EEEEEEEEEvNT_6ParamsE) ;  /* 0xffff824008007950 */ /* 0x000fea0003c3ffff */
        .type           $_ZN7cutlass13device_kernelIN5flash19enable_sm80_to_sm89INS1_16FlashAttnBwdSm80INS1_25CollectiveMainloopBwdSm80ILi2ELi2EN4cute5tupleIJNS5_1CILi64EEENS7_ILi128EEES8_EEENS_10bfloat16_tEfNS_4arch4Sm80ELb0ELb0ELb1ELb1ELb0ELb0ELb0ELb0ELi2ELi2ELi4ELi2ELb1EEENS1_21CollectiveEpilogueBwdISA_SB_SD_Li256ELb1ELb0ELi2EEENS1_19SingleTileSchedulerILb1ELb0ELb0ELi128EEEEEEEEEvNT_6ParamsE$_ZN4cute3eso3ESOILb1ELb0EJNS_10UnderscoreEiEEC2ERKS2_RKi,@function
        .size           $_ZN7cutlass13device_kernelIN5flash19enable_sm80_to_sm89INS1_16FlashAttnBwdSm80INS1_25CollectiveMainloopBwdSm80ILi2ELi2EN4cute5tupleIJNS5_1CILi64EEENS7_ILi128EEES8_EEENS_10bfloat16_tEfNS_4arch4Sm80ELb0ELb0ELb1ELb1ELb0ELb0ELb0ELb0ELi2ELi2ELi4ELi2ELb1EEENS1_21CollectiveEpilogueBwdISA_SB_SD_Li256ELb1ELb0ELi2EEENS1_19SingleTileSchedulerILb1ELb0ELb0ELi128EEEEEEEEEvNT_6ParamsE$_ZN4cute3eso3ESOILb1ELb0EJNS_10UnderscoreEiEEC2ERKS2_RKi,($_ZN7cutlass13device_kernelIN5flash19enable_sm80_to_sm89INS1_16FlashAttnBwdSm80INS1_25CollectiveMainloopBwdSm80ILi2ELi2EN4cute5tupleIJNS5_1CILi64EEENS7_ILi128EEES8_EEENS_10bfloat16_tEfNS_4arch4Sm80ELb0ELb0ELb1ELb1ELb0ELb0ELb0ELb0ELi2ELi2ELi4ELi2ELb1EEENS1_21CollectiveEpilogueBwdISA_SB_SD_Li256ELb1ELb0ELi2EEENS1_19SingleTileSchedulerILb1ELb0ELb0ELi128EEEEEEEEEvNT_6ParamsE$_ZN4cute3eso3ESOILb1ELb0EJNS_10UnderscoreEiiEEC2ERKS2_RKiS7_ - $_ZN7cutlass13device_kernelIN5flash19enable_sm80_to_sm89INS1_16FlashAttnBwdSm80INS1_25CollectiveMainloopBwdSm80ILi2ELi2EN4cute5tupleIJNS5_1CILi64EEENS7_ILi128EEES8_EEENS_10bfloat16_tEfNS_4arch4Sm80ELb0ELb0ELb1ELb1ELb0ELb0ELb0ELb0ELi2ELi2ELi4ELi2ELb1EEENS1_21CollectiveEpilogueBwdISA_SB_SD_Li256ELb1ELb0ELi2EEENS1_19SingleTileSchedulerILb1ELb0ELb0ELi128EEEEEEEEEvNT_6ParamsE$_ZN4cute3eso3ESOILb1ELb0EJNS_10UnderscoreEiEEC2ERKS2_RKi)
$_ZN7cutlass13device_kernelIN5flash19enable_sm80_to_sm89INS1_16FlashAttnBwdSm80INS1_25CollectiveMainloopBwdSm80ILi2ELi2EN4cute5tupleIJNS5_1CILi64EEENS7_ILi128EEES8_EEENS_10bfloat16_tEfNS_4arch4Sm80ELb0ELb0ELb1ELb1ELb0ELb0ELb0ELb0ELi2ELi2ELi4ELi2ELb1EEENS1_21CollectiveEpilogueBwdISA_SB_SD_Li256ELb1ELb0ELi2EEENS1_19SingleTileSchedulerILb1ELb0ELb0ELi128EEEEEEEEEvNT_6ParamsE$_ZN4cute3eso3ESOILb1ELb0EJNS_10UnderscoreEiEEC2ERKS2_RKi:
[----:B------:R-:W-:Y:S02]  /*7dc0*/  IADD3 R6, R13, -c[0x0][0x20], RZ ;  /* 0x800008000d067a10 */ /* 0x000fe40007ffe0ff */
[----:B------:R-:W-:-:S03]  /*7dd0*/  MOV R17, 0x0 ;  /* 0x0000000000117802 */ /* 0x000fc60000000f00 */
[----:B------:R1:W-:Y:S01]  /*7de0*/  STL [R6], R7 ;  /* 0x0000000706007387 */ /* 0x0003e20000100800 */
[----:B------:R-:W-:Y:S05]  /*7df0*/  RET.REL.NODEC R16 `(_ZN7cutlass13device_kernelIN5flash19enable_sm80_to_sm89INS1_16FlashAttnBwdSm80INS1_25CollectiveMainloopBwdSm80ILi2ELi2EN4cute5tupleIJNS5_1CILi64EEENS7_ILi128EEES8_EEENS_10bfloat16_tEfNS_4arch4Sm80ELb0ELb0ELb1ELb1ELb0ELb0ELb0ELb0ELi2ELi2ELi4ELi2ELb1EEENS1_21CollectiveEpilogueBwdISA_SB_SD_Li256ELb1ELb0ELi2EEENS1_19SingleTileSchedulerILb1ELb0ELb0ELi128EEEEEEEEEvNT_6ParamsE) ;  /* 0xffff820010007950 */ /* 0x000fea0003c3ffff */
        .type           $_ZN7cutlass13device_kernelIN5flash19enable_sm80_to_sm89INS1_16FlashAttnBwdSm80INS1_25CollectiveMainloopBwdSm80ILi2ELi2EN4cute5tupleIJNS5_1CILi64EEENS7_ILi128EEES8_EEENS_10bfloat16_tEfNS_4arch4Sm80ELb0ELb0ELb1ELb1ELb0ELb0ELb0ELb0ELi2ELi2ELi4ELi2ELb1EEENS1_21CollectiveEpilogueBwdISA_SB_SD_Li256ELb1ELb0ELi2EEENS1_19SingleTileSchedulerILb1ELb0ELb0ELi128EEEEEEEEEvNT_6ParamsE$_ZN4cute3eso3ESOILb1ELb0EJNS_10UnderscoreEiiEEC2ERKS2_RKiS7_,@function
        .size           $_ZN7cutlass13device_kernelIN5flash19enable_sm80_to_sm89INS1_16FlashAttnBwdSm80INS1_25CollectiveMainloopBwdSm80ILi2ELi2EN4cute5tupleIJNS5_1CILi64EEENS7_ILi128EEES8_EEENS_10bfloat16_tEfNS_4arch4Sm80ELb0ELb0ELb1ELb1ELb0ELb0ELb0ELb0ELi2ELi2ELi4ELi2ELb1EEENS1_21CollectiveEpilogueBwdISA_SB_SD_Li256ELb1ELb0ELi2EEENS1_19SingleTileSchedulerILb1ELb0ELb0ELi128EEEEEEEEEvNT_6ParamsE$_ZN4cute3eso3ESOILb1ELb0EJNS_10UnderscoreEiiEEC2ERKS2_RKiS7_,($_ZN7cutlass13device_kernelIN5flash19enable_sm80_to_sm89INS1_16FlashAttnBwdSm80INS1_25CollectiveMainloopBwdSm80ILi2ELi2EN4cute5tupleIJNS5_1CILi64EEENS7_ILi128EEES8_EEENS_10bfloat16_tEfNS_4arch4Sm80ELb0ELb0ELb1ELb1ELb0ELb0ELb0ELb0ELi2ELi2ELi4ELi2ELb1EEENS1_21CollectiveEpilogueBwdISA_SB_SD_Li256ELb1ELb0ELi2EEENS1_19SingleTileSchedulerILb1ELb0ELb0ELi128EEEEEEEEEvNT_6ParamsE$_ZN4cute3eso3ESOILb1ELb0EJNS_1CILi0EEES3_S3_iEEC2ERKS3_S6_S6_RKi - $_ZN7cutlass13device_kernelIN5flash19enable_sm80_to_sm89INS1_16FlashAttnBwdSm80INS1_25CollectiveMainloopBwdSm80ILi2ELi2EN4cute5tupleIJNS5_1CILi64EEENS7_ILi128EEES8_EEENS_10bfloat16_tEfNS_4arch4Sm80ELb0ELb0ELb1ELb1ELb0ELb0ELb0ELb0ELi2ELi2ELi4ELi2ELb1EEENS1_21CollectiveEpilogueBwdISA_SB_SD_Li256ELb1ELb0ELi2EEENS1_19SingleTileSchedulerILb1ELb0ELb0ELi128EEEEEEEEEvNT_6ParamsE$_ZN4cute3eso3ESOILb1ELb0EJNS_10UnderscoreEiiEEC2ERKS2_RKiS7_)
$_ZN7cutlass13device_kernelIN5flash19enable_sm80_to_sm89INS1_16FlashAttnBwdSm80INS1_25CollectiveMainloopBwdSm80ILi2ELi2EN4cute5tupleIJNS5_1CILi64EEENS7_ILi128EEES8_EEENS_10bfloat16_tEfNS_4arch4Sm80ELb0ELb0ELb1ELb1ELb0ELb0ELb0ELb0ELi2ELi2ELi4ELi2ELb1EEENS1_21CollectiveEpilogueBwdISA_SB_SD_Li256ELb1ELb0ELi2EEENS1_19SingleTileSchedulerILb1ELb0ELb0ELi128EEEEEEEEEvNT_6ParamsE$_ZN4cute3eso3ESOILb1ELb0EJNS_10UnderscoreEiiEEC2ERKS2_RKiS7_:
[----:B------:R-:W-:Y:S02]  /*7e00*/  IADD3 R7, R4, -c[0x0][0x20], RZ ;  /* 0x8000080004077a10 */ /* 0x000fe40007ffe0ff */
[----:B------:R-:W-:-:S03]  /*7e10*/  IADD3 R6, R19, -c[0x0][0x20], RZ ;  /* 0x8000080013067a10 */ /* 0x000fc60007ffe0ff */
[----:B------:R1:W-:Y:S04]  /*7e20*/  STL [R7], R16 ;  /* 0x0000001007007387 */ /* 0x0003e80000100800 */
[----:B------:R-:W2:Y:S01]  /*7e30*/  LDL R6, [R6] ;  /* 0x0000000006067983 */ /* 0x000ea20000100800 */
[----:B------:R-:W-:-:S03]  /*7e40*/  IMAD.MOV.U32 R9, RZ, RZ, 0x0 ;  /* 0x00000000ff097424 */ /* 0x000fc600078e00ff */
[----:B--2---:R1:W-:Y:S01]  /*7e50*/  STL [R7+0x4], R6 ;  /* 0x0000040607007387 */ /* 0x0043e20000100800 */
[----:B------:R-:W-:Y:S05]  /*7e60*/  RET.REL.NODEC R8 `(_ZN7cutlass13device_kernelIN5flash19enable_sm80_to_sm89INS1_16FlashAttnBwdSm80INS1_25CollectiveMainloopBwdSm80ILi2ELi2EN4cute5tupleIJNS5_1CILi64EEENS7_ILi128EEES8_EEENS_10bfloat16_tEfNS_4arch4Sm80ELb0ELb0ELb1ELb1ELb0ELb0ELb0ELb0ELi2ELi2ELi4ELi2ELb1EEENS1_21CollectiveEpilogueBwdISA_SB_SD_Li256ELb1ELb0ELi2EEENS1_19SingleTileSchedulerILb1ELb0ELb0ELi128EEEEEEEEEvNT_6ParamsE) ;  /* 0xffff819008007950 */ /* 0x000fea0003c3ffff */
        .type           $_ZN7cutlass13device_kernelIN5flash19enable_sm80_to_sm89INS1_16FlashAttnBwdSm80INS1_25CollectiveMainloopBwdSm80ILi2ELi2EN4cute5tupleIJNS5_1CILi64EEENS7_ILi128EEES8_EEENS_10bfloat16_tEfNS_4arch4Sm80ELb0ELb0ELb1ELb1ELb0ELb0ELb0ELb0ELi2ELi2ELi4ELi2ELb1EEENS1_21CollectiveEpilogueBwdISA_SB_SD_Li256ELb1ELb0ELi2EEENS1_19SingleTileSchedulerILb1ELb0ELb0ELi128EEEEEEEEEvNT_6ParamsE$_ZN4cute3eso3ESOILb1ELb0EJNS_1CILi0EEES3_S3_iEEC2ERKS3_S6_S6_RKi,@function
        .size           $_ZN7cutlass13device_kernelIN5flash19enable_sm80_to_sm89INS1_16FlashAttnBwdSm80INS1_25CollectiveMainloopBwdSm80ILi2ELi2EN4cute5tupleIJNS5_1CILi64EEENS7_ILi128EEES8_EEENS_10bfloat16_tEfNS_4arch4Sm80ELb0ELb0ELb1ELb1ELb0ELb0ELb0ELb0ELi2ELi2ELi4ELi2ELb1EEENS1_21CollectiveEpilogueBwdISA_SB_SD_Li256ELb1ELb0ELi2EEENS1_19SingleTileSchedulerILb1ELb0ELb0ELi128EEEEEEEEEvNT_6ParamsE$_ZN4cute3eso3ESOILb1ELb0EJNS_1CILi0EEES3_S3_iEEC2ERKS3_S6_S6_RKi,($_ZN7cutlass13device_kernelIN5flash19enable_sm80_to_sm89INS1_16FlashAttnBwdSm80INS1_25CollectiveMainloopBwdSm80ILi2ELi2EN4cute5tupleIJNS5_1CILi64EEENS7_ILi128EEES8_EEENS_10bfloat16_tEfNS_4arch4Sm80ELb0ELb0ELb1ELb1ELb0ELb0ELb0ELb0ELi2ELi2ELi4ELi2ELb1EEENS1_21CollectiveEpilogueBwdISA_SB_SD_Li256ELb1ELb0ELi2EEENS1_19SingleTileSchedulerILb1ELb0ELb0ELi128EEEEEEEEEvNT_6ParamsE$_ZN4cute3eso3ESOILb1ELb0EJNS_1CILi0EEES3_iEEC2ERKS3_S6_RKi - $_ZN7cutlass13device_kernelIN5flash19enable_sm80_to_sm89INS1_16FlashAttnBwdSm80INS1_25CollectiveMainloopBwdSm80ILi2ELi2EN4cute5tupleIJNS5_1CILi64EEENS7_ILi128EEES8_EEENS_10bfloat16_tEfNS_4arch4Sm80ELb0ELb0ELb1ELb1ELb0ELb0ELb0ELb0ELi2ELi2ELi4ELi2ELb1EEENS1_21CollectiveEpilogueBwdISA_SB_SD_Li256ELb1ELb0ELi2EEENS1_19SingleTileSchedulerILb1ELb0ELb0ELi128EEEEEEEEEvNT_6ParamsE$_ZN4cute3eso3ESOILb1ELb0EJNS_1CILi0EEES3_S3_iEEC2ERKS3_S6_S6_RKi)
$_ZN7cutlass13device_kernelIN5flash19enable_sm80_to_sm89INS1_16FlashAttnBwdSm80INS1_25CollectiveMainloopBwdSm80ILi2ELi2EN4cute5tupleIJNS5_1CILi64EEENS7_ILi128EEES8_EEENS_10bfloat16_tEfNS_4arch4Sm80ELb0ELb0ELb1ELb1ELb0ELb0ELb0ELb0ELi2ELi2ELi4ELi2ELb1EEENS1_21CollectiveEpilogueBwdISA_SB_SD_Li256ELb1ELb0ELi2EEENS1_19SingleTileSchedulerILb1ELb0ELb0ELi128EEEEEEEEEvNT_6ParamsE$_ZN4cute3eso3ESOILb1ELb0EJNS_1CILi0EEES3_S3_iEEC2ERKS3_S6_S6_RKi:
[----:B------:R-:W-:Y:S01]  /*7e70*/  IADD3 R6, R27, -c[0x0][0x20], RZ ;  /* 0x800008001b067a10 */ /* 0x000fe20007ffe0ff */
[----:B------:R-:W-:Y:S01]  /*7e80*/  IMAD.MOV.U32 R78, RZ, RZ, R10 ;  /* 0x000000ffff4e7224 */ /* 0x000fe200078e000a */
[----:B------:R-:W-:-:S03]  /*7e90*/  MOV R79, 0x0 ;  /* 0x00000000004f7802 */ /* 0x000fc60000000f00 */
[----:B------:R1:W-:Y:S01]  /*7ea0*/  STL [R6], R7 ;  /* 0x0000000706007387 */ /* 0x0003e20000100800 */
[----:B------:R-:W-:Y:S05]  /*7eb0*/  RET.REL.NODEC R78 `(_ZN7cutlass13device_kernelIN5flash19enable_sm80_to_sm89INS1_16FlashAttnBwdSm80INS1_25CollectiveMainloopBwdSm80ILi2ELi2EN4cute5tupleIJNS5_1CILi64EEENS7_ILi128EEES8_EEENS_10bfloat16_tEfNS_4arch4Sm80ELb0ELb0ELb1ELb1ELb0ELb0ELb0ELb0ELi2ELi2ELi4ELi2ELb1EEENS1_21CollectiveEpilogueBwdISA_SB_SD_Li256ELb1ELb0ELi2EEENS1_19SingleTileSchedulerILb1ELb0ELb0ELi128EEEEEEEEEvNT_6ParamsE) ;  /* 0xffff81404e007950 */ /* 0x000fea0003c3ffff */
        .type           $_ZN7cutlass13device_kernelIN5flash19enable_sm80_to_sm89INS1_16FlashAttnBwdSm80INS1_25CollectiveMainloopBwdSm80ILi2ELi2EN4cute5tupleIJNS5_1CILi64EEENS7_ILi128EEES8_EEENS_10bfloat16_tEfNS_4arch4Sm80ELb0ELb0ELb1ELb1ELb0ELb0ELb0ELb0ELi2ELi2ELi4ELi2ELb1EEENS1_21CollectiveEpilogueBwdISA_SB_SD_Li256ELb1ELb0ELi2EEENS1_19SingleTileSchedulerILb1ELb0ELb0ELi128EEEEEEEEEvNT_6ParamsE$_ZN4cute3eso3ESOILb1ELb0EJNS_1CILi0EEES3_iEEC2ERKS3_S6_RKi,@function
        .size           $_ZN7cutlass13device_kernelIN5flash19enable_sm80_to_sm89INS1_16FlashAttnBwdSm80INS1_25CollectiveMainloopBwdSm80ILi2ELi2EN4cute5tupleIJNS5_1CILi64EEENS7_ILi128EEES8_EEENS_10bfloat16_tEfNS_4arch4Sm80ELb0ELb0ELb1ELb1ELb0ELb0ELb0ELb0ELi2ELi2ELi4ELi2ELb1EEENS1_21CollectiveEpilogueBwdISA_SB_SD_Li256ELb1ELb0ELi2EEENS1_19SingleTileSchedulerILb1ELb0ELb0ELi128EEEEEEEEEvNT_6ParamsE$_ZN4cute3eso3ESOILb1ELb0EJNS_1CILi0EEES3_iEEC2ERKS3_S6_RKi,($_ZN7cutlass13device_kernelIN5flash19enable_sm80_to_sm89INS1_16FlashAttnBwdSm80INS1_25CollectiveMainloopBwdSm80ILi2ELi2EN4cute5tupleIJNS5_1CILi64EEENS7_ILi128EEES8_EEENS_10bfloat16_tEfNS_4arch4Sm80ELb0ELb0ELb1ELb1ELb0ELb0ELb0ELb0ELi2ELi2ELi4ELi2ELb1EEENS1_21CollectiveEpilogueBwdISA_SB_SD_Li256ELb1ELb0ELi2EEENS1_19SingleTileSchedulerILb1ELb0ELb0ELi128EEEEEEEEEvNT_6ParamsE$_ZN4cute3eso3ESOILb1ELb0EJNS_1CILi0EEES3_iS3_EEC2ERKS3_S6_RKiS6_ - $_ZN7cutlass13device_kernelIN5flash19enable_sm80_to_sm89INS1_16FlashAttnBwdSm80INS1_25CollectiveMainloopBwdSm80ILi2ELi2EN4cute5tupleIJNS5_1CILi64EEENS7_ILi128EEES8_EEENS_10bfloat16_tEfNS_4arch4Sm80ELb0ELb0ELb1ELb1ELb0ELb0ELb0ELb0ELi2ELi2ELi4ELi2ELb1EEENS1_21CollectiveEpilogueBwdISA_SB_SD_Li256ELb1ELb0ELi2EEENS1_19SingleTileSchedulerILb1ELb0ELb0ELi128EEEEEEEEEvNT_6ParamsE$_ZN4cute3eso3ESOILb1ELb0EJNS_1CILi0EEES3_iEEC2ERKS3_S6_RKi)
$_ZN7cutlass13device_kernelIN5flash19enable_sm80_to_sm89INS1_16FlashAttnBwdSm80INS1_25CollectiveMainloopBwdSm80ILi2ELi2EN4cute5tupleIJNS5_1CILi64EEENS7_ILi128EEES8_EEENS_10bfloat16_tEfNS_4arch4Sm80ELb0ELb0ELb1ELb1ELb0ELb0ELb0ELb0ELi2ELi2ELi4ELi2ELb1EEENS1_21CollectiveEpilogueBwdISA_SB_SD_Li256ELb1ELb0ELi2EEENS1_19SingleTileSchedulerILb1ELb0ELb0ELi128EEEEEEEEEvNT_6ParamsE$_ZN4cute3eso3ESOILb1ELb0EJNS_1CILi0EEES3_iEEC2ERKS3_S6_RKi:
[----:B------:R-:W-:Y:S02]  /*7ec0*/  IADD3 R6, R27, -c[0x0][0x20], RZ ;  /* 0x800008001b067a10 */ /* 0x000fe40007ffe0ff */
[----:B------:R-:W-:-:S03]  /*7ed0*/  MOV R17, 0x0 ;  /* 0x0000000000117802 */ /* 0x000fc60000000f00 */
[----:B------:R1:W-:Y:S01]  /*7ee0*/  STL [R6], R7 ;  /* 0x0000000706007387 */ /* 0x0003e20000100800 */
[----:B------:R-:W-:Y:S05]  /*7ef0*/  RET.REL.NODEC R16 `(_ZN7cutlass13device_kernelIN5flash19enable_sm80_to_sm89INS1_16FlashAttnBwdSm80INS1_25CollectiveMainloopBwdSm80ILi2ELi2EN4cute5tupleIJNS5_1CILi64EEENS7_ILi128EEES8_EEENS_10bfloat16_tEfNS_4arch4Sm80ELb0ELb0ELb1ELb1ELb0ELb0ELb0ELb0ELi2ELi2ELi4ELi2ELb1EEENS1_21CollectiveEpilogueBwdISA_SB_SD_Li256ELb1ELb0ELi2EEENS1_19SingleTileSchedulerILb1ELb0ELb0ELi128EEEEEEEEEvNT_6ParamsE) ;  /* 0xffff810010007950 */ /* 0x000fea0003c3ffff */
        .type           $_ZN7cutlass13device_kernelIN5flash19enable_sm80_to_sm89INS1_16FlashAttnBwdSm80INS1_25CollectiveMainloopBwdSm80ILi2ELi2EN4cute5tupleIJNS5_1CILi64EEENS7_ILi128EEES8_EEENS_10bfloat16_tEfNS_4arch4Sm80ELb0ELb0ELb1ELb1ELb0ELb0ELb0ELb0ELi2ELi2ELi4ELi2ELb1EEENS1_21CollectiveEpilogueBwdISA_SB_SD_Li256ELb1ELb0ELi2EEENS1_19SingleTileSchedulerILb1ELb0ELb0ELi128EEEEEEEEEvNT_6ParamsE$_ZN4cute3eso3ESOILb1ELb0EJNS_1CILi0EEES3_iS3_EEC2ERKS3_S6_RKiS6_,@function
        .size           $_ZN7cutlass13device_kernelIN5flash19enable_sm80_to_sm89INS1_16FlashAttnBwdSm80INS1_25CollectiveMainloopBwdSm80ILi2ELi2EN4cute5tupleIJNS5_1CILi64EEENS7_ILi128EEES8_EEENS_10bfloat16_tEfNS_4arch4Sm80ELb0ELb0ELb1ELb1ELb0ELb0ELb0ELb0ELi2ELi2ELi4ELi2ELb1EEENS1_21CollectiveEpilogueBwdISA_SB_SD_Li256ELb1ELb0ELi2EEENS1_19SingleTileSchedulerILb1ELb0ELb0ELi128EEEEEEEEEvNT_6ParamsE$_ZN4cute3eso3ESOILb1ELb0EJNS_1CILi0EEES3_iS3_EEC2ERKS3_S6_RKiS6_,($_ZN7cutlass13device_kernelIN5flash19enable_sm80_to_sm89INS1_16FlashAttnBwdSm80INS1_25CollectiveMainloopBwdSm80ILi2ELi2EN4cute5tupleIJNS5_1CILi64EEENS7_ILi128EEES8_EEENS_10bfloat16_tEfNS_4arch4Sm80ELb0ELb0ELb1ELb1ELb0ELb0ELb0ELb0ELi2ELi2ELi4ELi2ELb1EEENS1_21CollectiveEpilogueBwdISA_SB_SD_Li256ELb1ELb0ELi2EEENS1_19SingleTileSchedulerILb1ELb0ELb0ELi128EEEEEEEEEvNT_6ParamsE$_ZN4cute3eso3ESOILb1ELb0EJNS_1CILi0EEES3_iiEEC2ERKS3_S6_RKiS8_ - $_ZN7cutlass13device_kernelIN5flash19enable_sm80_to_sm89INS1_16FlashAttnBwdSm80INS1_25CollectiveMainloopBwdSm80ILi2ELi2EN4cute5tupleIJNS5_1CILi64EEENS7_ILi128EEES8_EEENS_10bfloat16_tEfNS_4arch4Sm80ELb0ELb0ELb1ELb1ELb0ELb0ELb0ELb0ELi2ELi2ELi4ELi2ELb1EEENS1_21CollectiveEpilogueBwdISA_SB_SD_Li256ELb1ELb0ELi2EEENS1_19SingleTileSchedulerILb1ELb0ELb0ELi128EEEEEEEEEvNT_6ParamsE$_ZN4cute3eso3ESOILb1ELb0EJNS_1CILi0EEES3_iS3_EEC2ERKS3_S6_RKiS6_)
$_ZN7cutlass13device_kernelIN5flash19enable_sm80_to_sm89INS1_16FlashAttnBwdSm80INS1_25CollectiveMainloopBwdSm80ILi2ELi2EN4cute5tupleIJNS5_1CILi64EEENS7_ILi128EEES8_EEENS_10bfloat16_tEfNS_4arch4Sm80ELb0ELb0ELb1ELb1ELb0ELb0ELb0ELb0ELi2ELi2ELi4ELi2ELb1EEENS1_21CollectiveEpilogueBwdISA_SB_SD_Li256ELb1ELb0ELi2EEENS1_19SingleTileSchedulerILb1ELb0ELb0ELi128EEEEEEEEEvNT_6ParamsE$_ZN4cute3eso3ESOILb1ELb0EJNS_1CILi0EEES3_iS3_EEC2ERKS3_S6_RKiS6_:
[----:B------:R-:W-:Y:S01]  /*7f00*/  IADD3 R6, R27, -c[0x0][0x20], RZ ;  /* 0x800008001b067a10 */ /* 0x000fe20007ffe0ff */
[----:B------:R-:W-:Y:S01]  /*7f10*/  IMAD.MOV.U32 R78, RZ, RZ, R10 ;  /* 0x000000ffff4e7224 */ /* 0x000fe200078e000a */
[----:B------:R-:W-:-:S03]  /*7f20*/  MOV R79, 0x0 ;  /* 0x00000000004f7802 */ /* 0x000fc60000000f00 */
[----:B------:R1:W-:Y:S01]  /*7f30*/  STL [R6], R13 ;  /* 0x0000000d06007387 */ /* 0x0003e20000100800 */
[----:B------:R-:W-:Y:S05]  /*7f40*/  RET.REL.NODEC R78 `(_ZN7cutlass13device_kernelIN5flash19enable_sm80_to_sm89INS1_16FlashAttnBwdSm80INS1_25CollectiveMainloopBwdSm80ILi2ELi2EN4cute5tupleIJNS5_1CILi64EEENS7_ILi128EEES8_EEENS_10bfloat16_tEfNS_4arch4Sm80ELb0ELb0ELb1ELb1ELb0ELb0ELb0ELb0ELi2ELi2ELi4ELi2ELb1EEENS1_21CollectiveEpilogueBwdISA_SB_SD_Li256ELb1ELb0ELi2EEENS1_19SingleTileSchedulerILb1ELb0ELb0ELi128EEEEEEEEEvNT_6ParamsE) ;  /* 0xffff80b04e007950 */ /* 0x000fea0003c3ffff */
        .type           $_ZN7cutlass13device_kernelIN5flash19enable_sm80_to_sm89INS1_16FlashAttnBwdSm80INS1_25CollectiveMainloopBwdSm80ILi2ELi2EN4cute5tupleIJNS5_1CILi64EEENS7_ILi128EEES8_EEENS_10bfloat16_tEfNS_4arch4Sm80ELb0ELb0ELb1ELb1ELb0ELb0ELb0ELb0ELi2ELi2ELi4ELi2ELb1EEENS1_21CollectiveEpilogueBwdISA_SB_SD_Li256ELb1ELb0ELi2EEENS1_19SingleTileSchedulerILb1ELb0ELb0ELi128EEEEEEEEEvNT_6ParamsE$_ZN4cute3eso3ESOILb1ELb0EJNS_1CILi0EEES3_iiEEC2ERKS3_S6_RKiS8_,@function
        .size           $_ZN7cutlass13device_kernelIN5flash19enable_sm80_to_sm89INS1_16FlashAttnBwdSm80INS1_25CollectiveMainloopBwdSm80ILi2ELi2EN4cute5tupleIJNS5_1CILi64EEENS7_ILi128EEES8_EEENS_10bfloat16_tEfNS_4arch4Sm80ELb0ELb0ELb1ELb1ELb0ELb0ELb0ELb0ELi2ELi2ELi4ELi2ELb1EEENS1_21CollectiveEpilogueBwdISA_SB_SD_Li256ELb1ELb0ELi2EEENS1_19SingleTileSchedulerILb1ELb0ELb0ELi128EEEEEEEEEvNT_6ParamsE$_ZN4cute3eso3ESOILb1ELb0EJNS_1CILi0EEES3_iiEEC2ERKS3_S6_RKiS8_,($_ZN7cutlass13device_kernelIN5flash19enable_sm80_to_sm89INS1_16FlashAttnBwdSm80INS1_25CollectiveMainloopBwdSm80ILi2ELi2EN4cute5tupleIJNS5_1CILi64EEENS7_ILi128EEES8_EEENS_10bfloat16_tEfNS_4arch4Sm80ELb0ELb0ELb1ELb1ELb0ELb0ELb0ELb0ELi2ELi2ELi4ELi2ELb1EEENS1_21CollectiveEpilogueBwdISA_SB_SD_Li256ELb1ELb0ELi2EEENS1_19SingleTileSchedulerILb1ELb0ELb0ELi128EEEEEEEEEvNT_6ParamsE$_ZN4cute3eso3ESOILb1ELb0EJNS_1CILi0EEEiEEC2ERKS3_RKi - $_ZN7cutlass13device_kernelIN5flash19enable_sm80_to_sm89INS1_16FlashAttnBwdSm80INS1_25CollectiveMainloopBwdSm80ILi2ELi2EN4cute5tupleIJNS5_1CILi64EEENS7_ILi128EEES8_EEENS_10bfloat16_tEfNS_4arch4Sm80ELb0ELb0ELb1ELb1ELb0ELb0ELb0ELb0ELi2ELi2ELi4ELi2ELb1EEENS1_21CollectiveEpilogueBwdISA_SB_SD_Li256ELb1ELb0ELi2EEENS1_19SingleTileSchedulerILb1ELb0ELb0ELi128EEEEEEEEEvNT_6ParamsE$_ZN4cute3eso3ESOILb1ELb0EJNS_1CILi0EEES3_iiEEC2ERKS3_S6_RKiS8_)
$_ZN7cutlass13device_kernelIN5flash19enable_sm80_to_sm89INS1_16FlashAttnBwdSm80INS1_25CollectiveMainloopBwdSm80ILi2ELi2EN4cute5tupleIJNS5_1CILi64EEENS7_ILi128EEES8_EEENS_10bfloat16_tEfNS_4arch4Sm80ELb0ELb0ELb1ELb1ELb0ELb0ELb0ELb0ELi2ELi2ELi4ELi2ELb1EEENS1_21CollectiveEpilogueBwdISA_SB_SD_Li256ELb1ELb0ELi2EEENS1_19SingleTileSchedulerILb1ELb0ELb0ELi128EEEEEEEEEvNT_6ParamsE$_ZN4cute3eso3ESOILb1ELb0EJNS_1CILi0EEES3_iiEEC2ERKS3_S6_RKiS8_:
[----:B------:R-:W-:Y:S02]  /*7f50*/  IADD3 R10, R10, -c[0x0][0x20], RZ ;  /* 0x800008000a0a7a10 */ /* 0x000fe40007ffe0ff */
[----:B------:R-:W-:-:S03]  /*7f60*/  IADD3 R7, R7, -c[0x0][0x20], RZ ;  /* 0x8000080007077a10 */ /* 0x000fc60007ffe0ff */
[----:B------:R1:W-:Y:S04]  /*7f70*/  STL [R10], R13 ;  /* 0x0000000d0a007387 */ /* 0x0003e80000100800 */
[----:B------:R-:W2:Y:S01]  /*7f80*/  LDL R7, [R7] ;  /* 0x0000000007077983 */ /* 0x000ea20000100800 */
[----:B------:R-:W-:-:S03]  /*7f90*/  IMAD.MOV.U32 R17, RZ, RZ, 0x0 ;  /* 0x00000000ff117424 */ /* 0x000fc600078e00ff */
[----:B--2---:R1:W-:Y:S01]  /*7fa0*/  STL [R10+0x4], R7 ;  /* 0x000004070a007387 */ /* 0x0043e20000100800 */
[----:B------:R-:W-:Y:S05]  /*7fb0*/  RET.REL.NODEC R16 `(_ZN7cutlass13device_kernelIN5flash19enable_sm80_to_sm89INS1_16FlashAttnBwdSm80INS1_25CollectiveMainloopBwdSm80ILi2ELi2EN4cute5tupleIJNS5_1CILi64EEENS7_ILi128EEES8_EEENS_10bfloat16_tEfNS_4arch4Sm80ELb0ELb0ELb1ELb1ELb0ELb0ELb0ELb0ELi2ELi2ELi4ELi2ELb1EEENS1_21CollectiveEpilogueBwdISA_SB_SD_Li256ELb1ELb0ELi2EEENS1_19SingleTileSchedulerILb1ELb0ELb0ELi128EEEEEEEEEvNT_6ParamsE) ;  /* 0xffff804010007950 */ /* 0x000fea0003c3ffff */
        .type           $_ZN7cutlass13device_kernelIN5flash19enable_sm80_to_sm89INS1_16FlashAttnBwdSm80INS1_25CollectiveMainloopBwdSm80ILi2ELi2EN4cute5tupleIJNS5_1CILi64EEENS7_ILi128EEES8_EEENS_10bfloat16_tEfNS_4arch4Sm80ELb0ELb0ELb1ELb1ELb0ELb0ELb0ELb0ELi2ELi2ELi4ELi2ELb1EEENS1_21CollectiveEpilogueBwdISA_SB_SD_Li256ELb1ELb0ELi2EEENS1_19SingleTileSchedulerILb1ELb0ELb0ELi128EEEEEEEEEvNT_6ParamsE$_ZN4cute3eso3ESOILb1ELb0EJNS_1CILi0EEEiEEC2ERKS3_RKi,@function
        .size           $_ZN7cutlass13device_kernelIN5flash19enable_sm80_to_sm89INS1_16FlashAttnBwdSm80INS1_25CollectiveMainloopBwdSm80ILi2ELi2EN4cute5tupleIJNS5_1CILi64EEENS7_ILi128EEES8_EEENS_10bfloat16_tEfNS_4arch4Sm80ELb0ELb0ELb1ELb1ELb0ELb0ELb0ELb0ELi2ELi2ELi4ELi2ELb1EEENS1_21CollectiveEpilogueBwdISA_SB_SD_Li256ELb1ELb0ELi2EEENS1_19SingleTileSchedulerILb1ELb0ELb0ELi128EEEEEEEEEvNT_6ParamsE$_ZN4cute3eso3ESOILb1ELb0EJNS_1CILi0EEEiEEC2ERKS3_RKi,($_ZN7cutlass13device_kernelIN5flash19enable_sm80_to_sm89INS1_16FlashAttnBwdSm80INS1_25CollectiveMainloopBwdSm80ILi2ELi2EN4cute5tupleIJNS5_1CILi64EEENS7_ILi128EEES8_EEENS_10bfloat16_tEfNS_4arch4Sm80ELb0ELb0ELb1ELb1ELb0ELb0ELb0ELb0ELi2ELi2ELi4ELi2ELb1EEENS1_21CollectiveEpilogueBwdISA_SB_SD_Li256ELb1ELb0ELi2EEENS1_19SingleTileSchedulerILb1ELb0ELb0ELi128EEEEEEEEEvNT_6ParamsE$_ZN4cute3eso3ESOILb1ELb0EJNS_1CILi0EEEiS3_EEC2ERKS3_RKiS6_ - $_ZN7cutlass13device_kernelIN5flash19enable_sm80_to_sm89INS1_16FlashAttnBwdSm80INS1_25CollectiveMainloopBwdSm80ILi2ELi2EN4cute5tupleIJNS5_1CILi64EEENS7_ILi128EEES8_EEENS_10bfloat16_tEfNS_4arch4Sm80ELb0ELb0ELb1ELb1ELb0ELb0ELb0ELb0ELi2ELi2ELi4ELi2ELb1EEENS1_21CollectiveEpilogueBwdISA_SB_SD_Li256ELb1ELb0ELi2EEENS1_19SingleTileSchedulerILb1ELb0ELb0ELi128EEEEEEEEEvNT_6ParamsE$_ZN4cute3eso3ESOILb1ELb0EJNS_1CILi0EEEiEEC2ERKS3_RKi)
$_ZN7cutlass13device_kernelIN5flash19enable_sm80_to_sm89INS1_16FlashAttnBwdSm80INS1_25CollectiveMainloopBwdSm80ILi2ELi2EN4cute5tupleIJNS5_1CILi64EEENS7_ILi128EEES8_EEENS_10bfloat16_tEfNS_4arch4Sm80ELb0ELb0ELb1ELb1ELb0ELb0ELb0ELb0ELi2ELi2ELi4ELi2ELb1EEENS1_21CollectiveEpilogueBwdISA_SB_SD_Li256ELb1ELb0ELi2EEENS1_19SingleTileSchedulerILb1ELb0ELb0ELi128EEEEEEEEEvNT_6ParamsE$_ZN4cute3eso3ESOILb1ELb0EJNS_1CILi0EEEiEEC2ERKS3_RKi:
[----:B------:R-:W-:Y:S02]  /*7fc0*/  IADD3 R6, R13, -c[0x0][0x20], RZ ;  /* 0x800008000d067a10 */ /* 0x000fe40007ffe0ff */
[----:B------:R-:W-:-:S03]  /*7fd0*/  MOV R17, 0x0 ;  /* 0x0000000000117802 */ /* 0x000fc60000000f00 */
[----:B------:R1:W-:Y:S01]  /*7fe0*/  STL [R6], R7 ;  /* 0x0000000706007387 */ /* 0x0003e20000100800 */
[----:B------:R-:W-:Y:S05]  /*7ff0*/  RET.REL.NODEC R16 `(_ZN7cutlass13device_kernelIN5flash19enable_sm80_to_sm89INS1_16FlashAttnBwdSm80INS1_25CollectiveMainloopBwdSm80ILi2ELi2EN4cute5tupleIJNS5_1CILi64EEENS7_ILi128EEES8_EEENS_10bfloat16_tEfNS_4arch4Sm80ELb0ELb0ELb1ELb1ELb0ELb0ELb0ELb0ELi2ELi2ELi4ELi2ELb1EEENS1_21CollectiveEpilogueBwdISA_SB_SD_Li256ELb1ELb0ELi2EEENS1_19SingleTileSchedulerILb1ELb0ELb0ELi128EEEEEEEEEvNT_6ParamsE) ;  /* 0xffff800010007950 */ /* 0x000fea0003c3ffff */
        .type           $_ZN7cutlass13device_kernelIN5flash19enable_sm80_to_sm89INS1_16FlashAttnBwdSm80INS1_25CollectiveMainloopBwdSm80ILi2ELi2EN4cute5tupleIJNS5_1CILi64EEENS7_ILi128EEES8_EEENS_10bfloat16_tEfNS_4arch4Sm80ELb0ELb0ELb1ELb1ELb0ELb0ELb0ELb0ELi2ELi2ELi4ELi2ELb1EEENS1_21CollectiveEpilogueBwdISA_SB_SD_Li256ELb1ELb0ELi2EEENS1_19SingleTileSchedulerILb1ELb0ELb0ELi128EEEEEEEEEvNT_6ParamsE$_ZN4cute3eso3ESOILb1ELb0EJNS_1CILi0EEEiS3_EEC2ERKS3_RKiS6_,@function
        .size           $_ZN7cutlass13device_kernelIN5flash19enable_sm80_to_sm89INS1_16FlashAttnBwdSm80INS1_25CollectiveMainloopBwdSm80ILi2ELi2EN4cute5tupleIJNS5_1CILi64EEENS7_ILi128EEES8_EEENS_10bfloat16_tEfNS_4arch4Sm80ELb0ELb0ELb1ELb1ELb0ELb0ELb0ELb0ELi2ELi2ELi4ELi2ELb1EEENS1_21CollectiveEpilogueBwdISA_SB_SD_Li256ELb1ELb0ELi2EEENS1_19SingleTileSchedulerILb1ELb0ELb0ELi128EEEEEEEEEvNT_6ParamsE$_ZN4cute3eso3ESOILb1ELb0EJNS_1CILi0EEEiS3_EEC2ERKS3_RKiS6_,($_ZN7cutlass13device_kernelIN5flash19enable_sm80_to_sm89INS1_16FlashAttnBwdSm80INS1_25CollectiveMainloopBwdSm80ILi2ELi2EN4cute5tupleIJNS5_1CILi64EEENS7_ILi128EEES8_EEENS_10bfloat16_tEfNS_4arch4Sm80ELb0ELb0ELb1ELb1ELb0ELb0ELb0ELb0ELi2ELi2ELi4ELi2ELb1EEENS1_21CollectiveEpilogueBwdISA_SB_SD_Li256ELb1ELb0ELi2EEENS1_19SingleTileSchedulerILb1ELb0ELb0ELi128EEEEEEEEEvNT_6ParamsE$_ZN4cute3eso3ESOILb1ELb0EJNS_1CILi0EEEiS3_S3_EEC2ERKS3_RKiS6_S6_ - $_ZN7cutlass13device_kernelIN5flash19enable_sm80_to_sm89INS1_16FlashAttnBwdSm80INS1_25CollectiveMainloopBwdSm80ILi2ELi2EN4cute5tupleIJNS5_1CILi64EEENS7_ILi128EEES8_EEENS_10bfloat16_tEfNS_4arch4Sm80ELb0ELb0ELb1ELb1ELb0ELb0ELb0ELb0ELi2ELi2ELi4ELi2ELb1EEENS1_21CollectiveEpilogueBwdISA_SB_SD_Li256ELb1ELb0ELi2EEENS1_19SingleTileSchedulerILb1ELb0ELb0ELi128EEEEEEEEEvNT_6ParamsE$_ZN4cute3eso3ESOILb1ELb0EJNS_1CILi0EEEiS3_EEC2ERKS3_RKiS6_)
$_ZN7cutlass13device_kernelIN5flash19enable_sm80_to_sm89INS1_16FlashAttnBwdSm80INS1_25CollectiveMainloopBwdSm80ILi2ELi2EN4cute5tupleIJNS5_1CILi64EEENS7_ILi128EEES8_EEENS_10bfloat16_tEfNS_4arch4Sm80ELb0ELb0ELb1ELb1ELb0ELb0ELb0ELb0ELi2ELi2ELi4ELi2ELb1EEENS1_21CollectiveEpilogueBwdISA_SB_SD_Li256ELb1ELb0ELi2EEENS1_19SingleTileSchedulerILb1ELb0ELb0ELi128EEEEEEEEEvNT_6ParamsE$_ZN4cute3eso3ESOILb1ELb0EJNS_1CILi0EEEiS3_EEC2ERKS3_RKiS6_:
[----:B------:R-:W-:Y:S02]  /*8000*/  IADD3 R6, R4, -c[0x0][0x20], RZ ;  /* 0x8000080004067a10 */ /* 0x000fe40007ffe0ff */
[----:B------:R-:W-:-:S03]  /*8010*/  MOV R9, 0x0 ;  /* 0x0000000000097802 */ /* 0x000fc60000000f00 */
[----:B------:R1:W-:Y:S01]  /*8020*/  STL [R6], R7 ;  /* 0x0000000706007387 */ /* 0x0003e20000100800 */
[----:B------:R-:W-:Y:S05]  /*8030*/  RET.REL.NODEC R8 `(_ZN7cutlass13device_kernelIN5flash19enable_sm80_to_sm89INS1_16FlashAttnBwdSm80INS1_25CollectiveMainloopBwdSm80ILi2ELi2EN4cute5tupleIJNS5_1CILi64EEENS7_ILi128EEES8_EEENS_10bfloat16_tEfNS_4arch4Sm80ELb0ELb0ELb1ELb1ELb0ELb0ELb0ELb0ELi2ELi2ELi4ELi2ELb1EEENS1_21CollectiveEpilogueBwdISA_SB_SD_Li256ELb1ELb0ELi2EEENS1_19SingleTileSchedulerILb1ELb0ELb0ELi128EEEEEEEEEvNT_6ParamsE) ;  /* 0xffff7fc008007950 */ /* 0x000fea0003c3ffff */
        .type           $_ZN7cutlass13device_kernelIN5flash19enable_sm80_to_sm89INS1_16FlashAttnBwdSm80INS1_25CollectiveMainloopBwdSm80ILi2ELi2EN4cute5tupleIJNS5_1CILi64EEENS7_ILi128EEES8_EEENS_10bfloat16_tEfNS_4arch4Sm80ELb0ELb0ELb1ELb1ELb0ELb0ELb0ELb0ELi2ELi2ELi4ELi2ELb1EEENS1_21CollectiveEpilogueBwdISA_SB_SD_Li256ELb1ELb0ELi2EEENS1_19SingleTileSchedulerILb1ELb0ELb0ELi128EEEEEEEEEvNT_6ParamsE$_ZN4cute3eso3ESOILb1ELb0EJNS_1CILi0EEEiS3_S3_EEC2ERKS3_RKiS6_S6_,@function
        .size           $_ZN7cutlass13device_kernelIN5flash19enable_sm80_to_sm89INS1_16FlashAttnBwdSm80INS1_25CollectiveMainloopBwdSm80ILi2ELi2EN4cute5tupleIJNS5_1CILi64EEENS7_ILi128EEES8_EEENS_10bfloat16_tEfNS_4arch4Sm80ELb0ELb0ELb1ELb1ELb0ELb0ELb0ELb0ELi2ELi2ELi4ELi2ELb1EEENS1_21CollectiveEpilogueBwdISA_SB_SD_Li256ELb1ELb0ELi2EEENS1_19SingleTileSchedulerILb1ELb0ELb0ELi128EEEEEEEEEvNT_6ParamsE$_ZN4cute3eso3ESOILb1ELb0EJNS_1CILi0EEEiS3_S3_EEC2ERKS3_RKiS6_S6_,($_ZN7cutlass13device_kernelIN5flash19enable_sm80_to_sm89INS1_16FlashAttnBwdSm80INS1_25CollectiveMainloopBwdSm80ILi2ELi2EN4cute5tupleIJNS5_1CILi64EEENS7_ILi128EEES8_EEENS_10bfloat16_tEfNS_4arch4Sm80ELb0ELb0ELb1ELb1ELb0ELb0ELb0ELb0ELi2ELi2ELi4ELi2ELb1EEENS1_21CollectiveEpilogueBwdISA_SB_SD_Li256ELb1ELb0ELi2EEENS1_19SingleTileSchedulerILb1ELb0ELb0ELi128EEEEEEEEEvNT_6ParamsE$_ZN4cute3eso3ESOILb1ELb0EJNS_1CILi0EEEiiiEEC2ERKS3_RKiS8_S8_ - $_ZN7cutlass13device_kernelIN5flash19enable_sm80_to_sm89INS1_16FlashAttnBwdSm80INS1_25CollectiveMainloopBwdSm80ILi2ELi2EN4cute5tupleIJNS5_1CILi64EEENS7_ILi128EEES8_EEENS_10bfloat16_tEfNS_4arch4Sm80ELb0ELb0ELb1ELb1ELb0ELb0ELb0ELb0ELi2ELi2ELi4ELi2ELb1EEENS1_21CollectiveEpilogueBwdISA_SB_SD_Li256ELb1ELb0ELi2EEENS1_19SingleTileSchedulerILb1ELb0ELb0ELi128EEEEEEEEEvNT_6ParamsE$_ZN4cute3eso3ESOILb1ELb0EJNS_1CILi0EEEiS3_S3_EEC2ERKS3_RKiS6_S6_)
$_ZN7cutlass13device_kernelIN5flash19enable_sm80_to_sm89INS1_16FlashAttnBwdSm80INS1_25CollectiveMainloopBwdSm80ILi2ELi2EN4cute5tupleIJNS5_1CILi64EEENS7_ILi128EEES8_EEENS_10bfloat16_tEfNS_4arch4Sm80ELb0ELb0ELb1ELb1ELb0ELb0ELb0ELb0ELi2ELi2ELi4ELi2ELb1EEENS1_21CollectiveEpilogueBwdISA_SB_SD_Li256ELb1ELb0ELi2EEENS1_19SingleTileSchedulerILb1ELb0ELb0ELi128EEEEEEEEEvNT_6ParamsE$_ZN4cute3eso3ESOILb1ELb0EJNS_1CILi0EEEiS3_S3_EEC2ERKS3_RKiS6_S6_:
[----:B------:R-:W-:Y:S02]  /*8040*/  IADD3 R6, R27, -c[0x0][0x20], RZ ;  /* 0x800008001b067a10 */ /* 0x000fe40007ffe0ff */
[----:B------:R-:W-:-:S03]  /*8050*/  MOV R17, 0x0 ;  /* 0x0000000000117802 */ /* 0x000fc60000000f00 */
[----:B------:R1:W-:Y:S01]  /*8060*/  STL [R6], R7 ;  /* 0x0000000706007387 */ /* 0x0003e20000100800 */
[----:B------:R-:W-:Y:S05]  /*8070*/  RET.REL.NODEC R16 `(_ZN7cutlass13device_kernelIN5flash19enable_sm80_to_sm89INS1_16FlashAttnBwdSm80INS1_25CollectiveMainloopBwdSm80ILi2ELi2EN4cute5tupleIJNS5_1CILi64EEENS7_ILi128EEES8_EEENS_10bfloat16_tEfNS_4arch4Sm80ELb0ELb0ELb1ELb1ELb0ELb0ELb0ELb0ELi2ELi2ELi4ELi2ELb1EEENS1_21CollectiveEpilogueBwdISA_SB_SD_Li256ELb1ELb0ELi2EEENS1_19SingleTileSchedulerILb1ELb0ELb0ELi128EEEEEEEEEvNT_6ParamsE) ;  /* 0xffff7f8010007950 */ /* 0x000fea0003c3ffff */
        .type           $_ZN7cutlass13device_kernelIN5flash19enable_sm80_to_sm89INS1_16FlashAttnBwdSm80INS1_25CollectiveMainloopBwdSm80ILi2ELi2EN4cute5tupleIJNS5_1CILi64EEENS7_ILi128EEES8_EEENS_10bfloat16_tEfNS_4arch4Sm80ELb0ELb0ELb1ELb1ELb0ELb0ELb0ELb0ELi2ELi2ELi4ELi2ELb1EEENS1_21CollectiveEpilogueBwdISA_SB_SD_Li256ELb1ELb0ELi2EEENS1_19SingleTileSchedulerILb1ELb0ELb0ELi128EEEEEEEEEvNT_6ParamsE$_ZN4cute3eso3ESOILb1ELb0EJNS_1CILi0EEEiiiEEC2ERKS3_RKiS8_S8_,@function
        .size           $_ZN7cutlass13device_kernelIN5flash19enable_sm80_to_sm89INS1_16FlashAttnBwdSm80INS1_25CollectiveMainloopBwdSm80ILi2ELi2EN4cute5tupleIJNS5_1CILi64EEENS7_ILi128EEES8_EEENS_10bfloat16_tEfNS_4arch4Sm80ELb0ELb0ELb1ELb1ELb0ELb0ELb0ELb0ELi2ELi2ELi4ELi2ELb1EEENS1_21CollectiveEpilogueBwdISA_SB_SD_Li256ELb1ELb0ELi2EEENS1_19SingleTileSchedulerILb1ELb0ELb0ELi128EEEEEEEEEvNT_6ParamsE$_ZN4cute3eso3ESOILb1ELb0EJNS_1CILi0EEEiiiEEC2ERKS3_RKiS8_S8_,($_ZN7cutlass13device_kernelIN5flash19enable_sm80_to_sm89INS1_16FlashAttnBwdSm80INS1_25CollectiveMainloopBwdSm80ILi2ELi2EN4cute5tupleIJNS5_1CILi64EEENS7_ILi128EEES8_EEENS_10bfloat16_tEfNS_4arch4Sm80ELb0ELb0ELb1ELb1ELb0ELb0ELb0ELb0ELi2ELi2ELi4ELi2ELb1EEENS1_21CollectiveEpilogueBwdISA_SB_SD_Li256ELb1ELb0ELi2EEENS1_19SingleTileSchedulerILb1ELb0ELb0ELi128EEEEEEEEEvNT_6ParamsE$_ZN4cute3eso3ESOILb1ELb0EJNS_5tupleIJNS2_IJNS_1CILi8EEENS3_ILi1EEEEEENS3_ILi2EEES5_EEENS2_IJNS2_IJS5_NS3_ILi0EEEEEElS9_EEEEEC2ERKS8_RKSB_ - $_ZN7cutlass13device_kernelIN5flash19enable_sm80_to_sm89INS1_16FlashAttnBwdSm80INS1_25CollectiveMainloopBwdSm80ILi2ELi2EN4cute5tupleIJNS5_1CILi64EEENS7_ILi128EEES8_EEENS_10bfloat16_tEfNS_4arch4Sm80ELb0ELb0ELb1ELb1ELb0ELb0ELb0ELb0ELi2ELi2ELi4ELi2ELb1EEENS1_21CollectiveEpilogueBwdISA_SB_SD_Li256ELb1ELb0ELi2EEENS1_19SingleTileSchedulerILb1ELb0ELb0ELi128EEEEEEEEEvNT_6ParamsE$_ZN4cute3eso3ESOILb1ELb0EJNS_1CILi0EEEiiiEEC2ERKS3_RKiS8_S8_)
$_ZN7cutlass13device_kernelIN5flash19enable_sm80_to_sm89INS1_16FlashAttnBwdSm80INS1_25CollectiveMainloopBwdSm80ILi2ELi2EN4cute5tupleIJNS5_1CILi64EEENS7_ILi128EEES8_EEENS_10bfloat16_tEfNS_4arch4Sm80ELb0ELb0ELb1ELb1ELb0ELb0ELb0ELb0ELi2ELi2ELi4ELi2ELb1EEENS1_21CollectiveEpilogueBwdISA_SB_SD_Li256ELb1ELb0ELi2EEENS1_19SingleTileSchedulerILb1ELb0ELb0ELi128EEEEEEEEEvNT_6ParamsE$_ZN4cute3eso3ESOILb1ELb0EJNS_1CILi0EEEiiiEEC2ERKS3_RKiS8_S8_:
        /* <DEDUP_REMOVED lines=9> */
[----:B------:R-:W-:Y:S05]  /*8110*/  RET.REL.NODEC R16 `(_ZN7cutlass13device_kernelIN5flash19enable_sm80_to_sm89INS1_16FlashAttnBwdSm80INS1_25CollectiveMainloopBwdSm80ILi2ELi2EN4cute5tupleIJNS5_1CILi64EEENS7_ILi128EEES8_EEENS_10bfloat16_tEfNS_4arch4Sm80ELb0ELb0ELb1ELb1ELb0ELb0ELb0ELb0ELi2ELi2ELi4ELi2ELb1EEENS1_21CollectiveEpilogueBwdISA_SB_SD_Li256ELb1ELb0ELi2EEENS1_19SingleTileSchedulerILb1ELb0ELb0ELi128EEEEEEEEEvNT_6ParamsE) ;  /* 0xffff7ee010007950 */ /* 0x000fea0003c3ffff */
        .type           $_ZN7cutlass13device_kernelIN5flash19enable_sm80_to_sm89INS1_16FlashAttnBwdSm80INS1_25CollectiveMainloopBwdSm80ILi2ELi2EN4cute5tupleIJNS5_1CILi64EEENS7_ILi128EEES8_EEENS_10bfloat16_tEfNS_4arch4Sm80ELb0ELb0ELb1ELb1ELb0ELb0ELb0ELb0ELi2ELi2ELi4ELi2ELb1EEENS1_21CollectiveEpilogueBwdISA_SB_SD_Li256ELb1ELb0ELi2EEENS1_19SingleTileSchedulerILb1ELb0ELb0ELi128EEEEEEEEEvNT_6ParamsE$_ZN4cute3eso3ESOILb1ELb0EJNS_5tupleIJNS2_IJNS_1CILi8EEENS3_ILi1EEEEEENS3_ILi2EEES5_EEENS2_IJNS2_IJS5_NS3_ILi0EEEEEElS9_EEEEEC2ERKS8_RKSB_,@function
        .size           $_ZN7cutlass13device_kernelIN5flash19enable_sm80_to_sm89INS1_16FlashAttnBwdSm80INS1_25CollectiveMainloopBwdSm80ILi2ELi2EN4cute5tupleIJNS5_1CILi64EEENS7_ILi128EEES8_EEENS_10bfloat16_tEfNS_4arch4Sm80ELb0ELb0ELb1ELb1ELb0ELb0ELb0ELb0ELi2ELi2ELi4ELi2ELb1EEENS1_21CollectiveEpilogueBwdISA_SB_SD_Li256ELb1ELb0ELi2EEENS1_19SingleTileSchedulerILb1ELb0ELb0ELi128EEEEEEEEEvNT_6ParamsE$_ZN4cute3eso3ESOILb1ELb0EJNS_5tupleIJNS2_IJNS_1CILi8EEENS3_ILi1EEEEEENS3_ILi2EEES5_EEENS2_IJNS2_IJS5_NS3_ILi0EEEEEElS9_EEEEEC2ERKS8_RKSB_,($_ZN7cutlass13device_kernelIN5flash19enable_sm80_to_sm89INS1_16FlashAttnBwdSm80INS1_25CollectiveMainloopBwdSm80ILi2ELi2EN4cute5tupleIJNS5_1CILi64EEENS7_ILi128EEES8_EEENS_10bfloat16_tEfNS_4arch4Sm80ELb0ELb0ELb1ELb1ELb0ELb0ELb0ELb0ELi2ELi2ELi4ELi2ELb1EEENS1_21CollectiveEpilogueBwdISA_SB_SD_Li256ELb1ELb0ELi2EEENS1_19SingleTileSchedulerILb1ELb0ELb0ELi128EEEEEEEEEvNT_6ParamsE$_ZN4cute3eso3ESOILb1ELb0EJNS_5tupleIJNS_1CILi1EEENS3_ILi0EEEEEElS5_EEC2ERKS6_RKlRKS5_ - $_ZN7cutlass13device_kernelIN5flash19enable_sm80_to_sm89INS1_16FlashAttnBwdSm80INS1_25CollectiveMainloopBwdSm80ILi2ELi2EN4cute5tupleIJNS5_1CILi64EEENS7_ILi128EEES8_EEENS_10bfloat16_tEfNS_4arch4Sm80ELb0ELb0ELb1ELb1ELb0ELb0ELb0ELb0ELi2ELi2ELi4ELi2ELb1EEENS1_21CollectiveEpilogueBwdISA_SB_SD_Li256ELb1ELb0ELi2EEENS1_19SingleTileSchedulerILb1ELb0ELb0ELi128EEEEEEEEEvNT_6ParamsE$_ZN4cute3eso3ESOILb1ELb0EJNS_5tupleIJNS2_IJNS_1CILi8EEENS3_ILi1EEEEEENS3_ILi2EEES5_EEENS2_IJNS2_IJS5_NS3_ILi0EEEEEElS9_EEEEEC2ERKS8_RKSB_)
$_ZN7cutlass13device_kernelIN5flash19enable_sm80_to_sm89INS1_16FlashAttnBwdSm80INS1_25CollectiveMainloopBwdSm80ILi2ELi2EN4cute5tupleIJNS5_1CILi64EEENS7_ILi128EEES8_EEENS_10bfloat16_tEfNS_4arch4Sm80ELb0ELb0ELb1ELb1ELb0ELb0ELb0ELb0ELi2ELi2ELi4ELi2ELb1EEENS1_21CollectiveEpilogueBwdISA_SB_SD_Li256ELb1ELb0ELi2EEENS1_19SingleTileSchedulerILb1ELb0ELb0ELi128EEEEEEEEEvNT_6ParamsE$_ZN4cute3eso3ESOILb1ELb0EJNS_5tupleIJNS2_IJNS_1CILi8EEENS3_ILi1EEEEEENS3_ILi2EEES5_EEENS2_IJNS2_IJS5_NS3_ILi0EEEEEElS9_EEEEEC2ERKS8_RKSB_:
[----:B------:R-:W-:Y:S01]  /*8120*/  IADD3 R7, R4, -c[0x0][0x20], RZ ;  /* 0x8000080004077a10 */ /* 0x000fe20007ffe0ff */
[----:B------:R-:W-:Y:S01]  /*8130*/  IMAD.MOV.U32 R128, RZ, RZ, R6 ;  /* 0x000000ffff807224 */ /* 0x000fe200078e0006 */
[----:B------:R-:W-:Y:S01]  /*8140*/  MOV R130, R10 ;  /* 0x0000000a00827202 */ /* 0x000fe20000000f00 */
[----:B------:R-:W-:Y:S01]  /*8150*/  IMAD.MOV.U32 R129, RZ, RZ, R9 ;  /* 0x000000ffff817224 */ /* 0x000fe200078e0009 */
[----:B------:R-:W-:-:S04]  /*8160*/  MOV R131, 0x0 ;  /* 0x0000000000837802 */ /* 0x000fc80000000f00 */
[----:B------:R1:W-:Y:S01]  /*8170*/  STL.64 [R7], R128 ;  /* 0x0000008007007387 */ /* 0x0003e20000100a00 */
[----:B------:R-:W-:Y:S05]  /*8180*/  RET.REL.NODEC R130 `(_ZN7cutlass13device_kernelIN5flash19enable_sm80_to_sm89INS1_16FlashAttnBwdSm80INS1_25CollectiveMainloopBwdSm80ILi2ELi2EN4cute5tupleIJNS5_1CILi64EEENS7_ILi128EEES8_EEENS_10bfloat16_tEfNS_4arch4Sm80ELb0ELb0ELb1ELb1ELb0ELb0ELb0ELb0ELi2ELi2ELi4ELi2ELb1EEENS1_21CollectiveEpilogueBwdISA_SB_SD_Li256ELb1ELb0ELi2EEENS1_19SingleTileSchedulerILb1ELb0ELb0ELi128EEEEEEEEEvNT_6ParamsE) ;  /* 0xffff7e7082007950 */ /* 0x000fea0003c3ffff */
        .type           $_ZN7cutlass13device_kernelIN5flash19enable_sm80_to_sm89INS1_16FlashAttnBwdSm80INS1_25CollectiveMainloopBwdSm80ILi2ELi2EN4cute5tupleIJNS5_1CILi64EEENS7_ILi128EEES8_EEENS_10bfloat16_tEfNS_4arch4Sm80ELb0ELb0ELb1ELb1ELb0ELb0ELb0ELb0ELi2ELi2ELi4ELi2ELb1EEENS1_21CollectiveEpilogueBwdISA_SB_SD_Li256ELb1ELb0ELi2EEENS1_19SingleTileSchedulerILb1ELb0ELb0ELi128EEEEEEEEEvNT_6ParamsE$_ZN4cute3eso3ESOILb1ELb0EJNS_5tupleIJNS_1CILi1EEENS3_ILi0EEEEEElS5_EEC2ERKS6_RKlRKS5_,@function
        .size           $_ZN7cutlass13device_kernelIN5flash19enable_sm80_to_sm89INS1_16FlashAttnBwdSm80INS1_25CollectiveMainloopBwdSm80ILi2ELi2EN4cute5tupleIJNS5_1CILi64EEENS7_ILi128EEES8_EEENS_10bfloat16_tEfNS_4arch4Sm80ELb0ELb0ELb1ELb1ELb0ELb0ELb0ELb0ELi2ELi2ELi4ELi2ELb1EEENS1_21CollectiveEpilogueBwdISA_SB_SD_Li256ELb1ELb0ELi2EEENS1_19SingleTileSchedulerILb1ELb0ELb0ELi128EEEEEEEEEvNT_6ParamsE$_ZN4cute3eso3ESOILb1ELb0EJNS_5tupleIJNS_1CILi1EEENS3_ILi0EEEEEElS5_EEC2ERKS6_RKlRKS5_,($_ZN7cutlass13device_kernelIN5flash19enable_sm80_to_sm89INS1_16FlashAttnBwdSm80INS1_25CollectiveMainloopBwdSm80ILi2ELi2EN4cute5tupleIJNS5_1CILi64EEENS7_ILi128EEES8_EEENS_10bfloat16_tEfNS_4arch4Sm80ELb0ELb0ELb1ELb1ELb0ELb0ELb0ELb0ELi2ELi2ELi4ELi2ELb1EEENS1_21CollectiveEpilogueBwdISA_SB_SD_Li256ELb1ELb0ELi2EEENS1_19SingleTileSchedulerILb1ELb0ELb0ELi128EEEEEEEEEvNT_6ParamsE$_ZN4cute3eso3ESOILb1ELb0EJNS_6LayoutINS_5tupleIJNS3_IJNS_1CILi1EEES5_EEEEEENS3_IJNS3_IJS5_NS4_ILi0EEEEEEEEEEENS_10ViewEngineINS_8gmem_ptrIPKN7cutlass9uint128_tEEEEEEEC2ERKSB_RKSJ_ - $_ZN7cutlass13device_kernelIN5flash19enable_sm80_to_sm89INS1_16FlashAttnBwdSm80INS1_25CollectiveMainloopBwdSm80ILi2ELi2EN4cute5tupleIJNS5_1CILi64EEENS7_ILi128EEES8_EEENS_10bfloat16_tEfNS_4arch4Sm80ELb0ELb0ELb1ELb1ELb0ELb0ELb0ELb0ELi2ELi2ELi4ELi2ELb1EEENS1_21CollectiveEpilogueBwdISA_SB_SD_Li256ELb1ELb0ELi2EEENS1_19SingleTileSchedulerILb1ELb0ELb0ELi128EEEEEEEEEvNT_6ParamsE$_ZN4cute3eso3ESOILb1ELb0EJNS_5tupleIJNS_1CILi1EEENS3_ILi0EEEEEElS5_EEC2ERKS6_RKlRKS5_)
$_ZN7cutlass13device_kernelIN5flash19enable_sm80_to_sm89INS1_16FlashAttnBwdSm80INS1_25CollectiveMainloopBwdSm80ILi2ELi2EN4cute5tupleIJNS5_1CILi64EEENS7_ILi128EEES8_EEENS_10bfloat16_tEfNS_4arch4Sm80ELb0ELb0ELb1ELb1ELb0ELb0ELb0ELb0ELi2ELi2ELi4ELi2ELb1EEENS1_21CollectiveEpilogueBwdISA_SB_SD_Li256ELb1ELb0ELi2EEENS1_19SingleTileSchedulerILb1ELb0ELb0ELi128EEEEEEEEEvNT_6ParamsE$_ZN4cute3eso3ESOILb1ELb0EJNS_5tupleIJNS_1CILi1EEENS3_ILi0EEEEEElS5_EEC2ERKS6_RKlRKS5_:
[----:B------:R-:W-:Y:S01]  /*8190*/  IADD3 R7, R7, -c[0x0][0x20], RZ ;  /* 0x8000080007077a10 */ /* 0x000fe20007ffe0ff */
[----:B------:R-:W-:Y:S01]  /*81a0*/  IMAD.MOV.U32 R128, RZ, RZ, R6 ;  /* 0x000000ffff807224 */ /* 0x000fe200078e0006 */
[----:B------:R-:W-:Y:S01]  /*81b0*/  MOV R130, R10 ;  /* 0x0000000a00827202 */ /* 0x000fe20000000f00 */
[----:B------:R-:W-:Y:S01]  /*81c0*/  IMAD.MOV.U32 R129, RZ, RZ, R9 ;  /* 0x000000ffff817224 */ /* 0x000fe200078e0009 */
[----:B------:R-:W-:-:S04]  /*81d0*/  MOV R131, 0x0 ;  /* 0x0000000000837802 */ /* 0x000fc80000000f00 */
[----:B------:R1:W-:Y:S01]  /*81e0*/  STL.64 [R7], R128 ;  /* 0x0000008007007387 */ /* 0x0003e20000100a00 */
[----:B------:R-:W-:Y:S05]  /*81f0*/  RET.REL.NODEC R130 `(_ZN7cutlass13device_kernelIN5flash19enable_sm80_to_sm89INS1_16FlashAttnBwdSm80INS1_25CollectiveMainloopBwdSm80ILi2ELi2EN4cute5tupleIJNS5_1CILi64EEENS7_ILi128EEES8_EEENS_10bfloat16_tEfNS_4arch4Sm80ELb0ELb0ELb1ELb1ELb0ELb0ELb0ELb0ELi2ELi2ELi4ELi2ELb1EEENS1_21CollectiveEpilogueBwdISA_SB_SD_Li256ELb1ELb0ELi2EEENS1_19SingleTileSchedulerILb1ELb0ELb0ELi128EEEEEEEEEvNT_6ParamsE) ;  /* 0xffff7e0082007950 */ /* 0x000fea0003c3ffff */
        .type           $_ZN7cutlass13device_kernelIN5flash19enable_sm80_to_sm89INS1_16FlashAttnBwdSm80INS1_25CollectiveMainloopBwdSm80ILi2ELi2EN4cute5tupleIJNS5_1CILi64EEENS7_ILi128EEES8_EEENS_10bfloat16_tEfNS_4arch4Sm80ELb0ELb0ELb1ELb1ELb0ELb0ELb0ELb0ELi2ELi2ELi4ELi2ELb1EEENS1_21CollectiveEpilogueBwdISA_SB_SD_Li256ELb1ELb0ELi2EEENS1_19SingleTileSchedulerILb1ELb0ELb0ELi128EEEEEEEEEvNT_6ParamsE$_ZN4cute3eso3ESOILb1ELb0EJNS_6LayoutINS_5tupleIJNS3_IJNS_1CILi1EEES5_EEEEEENS3_IJNS3_IJS5_NS4_ILi0EEEEEEEEEEENS_10ViewEngineINS_8gmem_ptrIPKN7cutlass9uint128_tEEEEEEEC2ERKSB_RKSJ_,@function
        .size           $_ZN7cutlass13device_kernelIN5flash19enable_sm80_to_sm89INS1_16FlashAttnBwdSm80INS1_25CollectiveMainloopBwdSm80ILi2ELi2EN4cute5tupleIJNS5_1CILi64EEENS7_ILi128EEES8_EEENS_10bfloat16_tEfNS_4arch4Sm80ELb0ELb0ELb1ELb1ELb0ELb0ELb0ELb0ELi2ELi2ELi4ELi2ELb1EEENS1_21CollectiveEpilogueBwdISA_SB_SD_Li256ELb1ELb0ELi2EEENS1_19SingleTileSchedulerILb1ELb0ELb0ELi128EEEEEEEEEvNT_6ParamsE$_ZN4cute3eso3ESOILb1ELb0EJNS_6LayoutINS_5tupleIJNS3_IJNS_1CILi1EEES5_EEEEEENS3_IJNS3_IJS5_NS4_ILi0EEEEEEEEEEENS_10ViewEngineINS_8gmem_ptrIPKN7cutlass9uint128_tEEEEEEEC2ERKSB_RKSJ_,($_ZN7cutlass13device_kernelIN5flash19enable_sm80_to_sm89INS1_16FlashAttnBwdSm80INS1_25CollectiveMainloopBwdSm80ILi2ELi2EN4cute5tupleIJNS5_1CILi64EEENS7_ILi128EEES8_EEENS_10bfloat16_tEfNS_4arch4Sm80ELb0ELb0ELb1ELb1ELb0ELb0ELb0ELb0ELi2ELi2ELi4ELi2ELb1EEENS1_21CollectiveEpilogueBwdISA_SB_SD_Li256ELb1ELb0ELi2EEENS1_19SingleTileSchedulerILb1ELb0ELb0ELi128EEEEEEEEEvNT_6ParamsE$_ZN4cute3eso3ESOILb1ELb0EJNS_6LayoutINS_5tupleIJNS3_IJNS_1CILi1EEES5_EEEEEENS3_IJNS3_IJS5_NS4_ILi0EEEEEEEEEEENS_10ViewEngineINS_8smem_ptrIPN7cutlass9uint128_tEEEEEEEC2ERKSB_RKSI_ - $_ZN7cutlass13device_kernelIN5flash19enable_sm80_to_sm89INS1_16FlashAttnBwdSm80INS1_25CollectiveMainloopBwdSm80ILi2ELi2EN4cute5tupleIJNS5_1CILi64EEENS7_ILi128EEES8_EEENS_10bfloat16_tEfNS_4arch4Sm80ELb0ELb0ELb1ELb1ELb0ELb0ELb0ELb0ELi2ELi2ELi4ELi2ELb1EEENS1_21CollectiveEpilogueBwdISA_SB_SD_Li256ELb1ELb0ELi2EEENS1_19SingleTileSchedulerILb1ELb0ELb0ELi128EEEEEEEEEvNT_6ParamsE$_ZN4cute3eso3ESOILb1ELb0EJNS_6LayoutINS_5tupleIJNS3_IJNS_1CILi1EEES5_EEEEEENS3_IJNS3_IJS5_NS4_ILi0EEEEEEEEEEENS_10ViewEngineINS_8gmem_ptrIPKN7cutlass9uint128_tEEEEEEEC2ERKSB_RKSJ_)
$_ZN7cutlass13device_kernelIN5flash19enable_sm80_to_sm89INS1_16FlashAttnBwdSm80INS1_25CollectiveMainloopBwdSm80ILi2ELi2EN4cute5tupleIJNS5_1CILi64EEENS7_ILi128EEES8_EEENS_10bfloat16_tEfNS_4arch4Sm80ELb0ELb0ELb1ELb1ELb0ELb0ELb0ELb0ELi2ELi2ELi4ELi2ELb1EEENS1_21CollectiveEpilogueBwdISA_SB_SD_Li256ELb1ELb0ELi2EEENS1_19SingleTileSchedulerILb1ELb0ELb0ELi128EEEEEEEEEvNT_6ParamsE$_ZN4cute3eso3ESOILb1ELb0EJNS_6LayoutINS_5tupleIJNS3_IJNS_1CILi1EEES5_EEEEEENS3_IJNS3_IJS5_NS4_ILi0EEEEEEEEEEENS_10ViewEngineINS_8gmem_ptrIPKN7cutlass9uint128_tEEEEEEEC2ERKSB_RKSJ_:
[----:B------:R-:W-:Y:S01]  /*8200*/  IADD3 R10, R4, -c[0x0][0x20], RZ ;  /* 0x80000800040a7a10 */ /* 0x000fe20007ffe0ff */
[----:B------:R-:W-:Y:S01]  /*8210*/  IMAD.MOV.U32 R128, RZ, RZ, R16 ;  /* 0x000000ffff807224 */ /* 0x000fe200078e0010 */
[----:B------:R-:W-:-:S03]  /*8220*/  MOV R129, 0x0 ;  /* 0x0000000000817802 */ /* 0x000fc60000000f00 */
[----:B------:R1:W-:Y:S01]  /*8230*/  STL.64 [R10], R6 ;  /* 0x000000060a007387 */ /* 0x0003e20000100a00 */
[----:B------:R-:W-:Y:S05]  /*8240*/  RET.REL.NODEC R128 `(_ZN7cutlass13device_kernelIN5flash19enable_sm80_to_sm89INS1_16FlashAttnBwdSm80INS1_25CollectiveMainloopBwdSm80ILi2ELi2EN4cute5tupleIJNS5_1CILi64EEENS7_ILi128EEES8_EEENS_10bfloat16_tEfNS_4arch4Sm80ELb0ELb0ELb1ELb1ELb0ELb0ELb0ELb0ELi2ELi2ELi4ELi2ELb1EEENS1_21CollectiveEpilogueBwdISA_SB_SD_Li256ELb1ELb0ELi2EEENS1_19SingleTileSchedulerILb1ELb0ELb0ELi128EEEEEEEEEvNT_6ParamsE) ;  /* 0xffff7db080007950 */ /* 0x000fea0003c3ffff */
        .type           $_ZN7cutlass13device_kernelIN5flash19enable_sm80_to_sm89INS1_16FlashAttnBwdSm80INS1_25CollectiveMainloopBwdSm80ILi2ELi2EN4cute5tupleIJNS5_1CILi64EEENS7_ILi128EEES8_EEENS_10bfloat16_tEfNS_4arch4Sm80ELb0ELb0ELb1ELb1ELb0ELb0ELb0ELb0ELi2ELi2ELi4ELi2ELb1EEENS1_21CollectiveEpilogueBwdISA_SB_SD_Li256ELb1ELb0ELi2EEENS1_19SingleTileSchedulerILb1ELb0ELb0ELi128EEEEEEEEEvNT_6ParamsE$_ZN4cute3eso3ESOILb1ELb0EJNS_6LayoutINS_5tupleIJNS3_IJNS_1CILi1EEES5_EEEEEENS3_IJNS3_IJS5_NS4_ILi0EEEEEEEEEEENS_10ViewEngineINS_8smem_ptrIPN7cutlass9uint128_tEEEEEEEC2ERKSB_RKSI_,@function
        .size           $_ZN7cutlass13device_kernelIN5flash19enable_sm80_to_sm89INS1_16FlashAttnBwdSm80INS1_25CollectiveMainloopBwdSm80ILi2ELi2EN4cute5tupleIJNS5_1CILi64EEENS7_ILi128EEES8_EEENS_10bfloat16_tEfNS_4arch4Sm80ELb0ELb0ELb1ELb1ELb0ELb0ELb0ELb0ELi2ELi2ELi4ELi2ELb1EEENS1_21CollectiveEpilogueBwdISA_SB_SD_Li256ELb1ELb0ELi2EEENS1_19SingleTileSchedulerILb1ELb0ELb0ELi128EEEEEEEEEvNT_6ParamsE$_ZN4cute3eso3ESOILb1ELb0EJNS_6LayoutINS_5tupleIJNS3_IJNS_1CILi1EEES5_EEEEEENS3_IJNS3_IJS5_NS4_ILi0EEEEEEEEEEENS_10ViewEngineINS_8smem_ptrIPN7cutlass9uint128_tEEEEEEEC2ERKSB_RKSI_,($_ZN7cutlass13device_kernelIN5flash19enable_sm80_to_sm89INS1_16FlashAttnBwdSm80INS1_25CollectiveMainloopBwdSm80ILi2ELi2EN4cute5tupleIJNS5_1CILi64EEENS7_ILi128EEES8_EEENS_10bfloat16_tEfNS_4arch4Sm80ELb0ELb0ELb1ELb1ELb0ELb0ELb0ELb0ELi2ELi2ELi4ELi2ELb1EEENS1_21CollectiveEpilogueBwdISA_SB_SD_Li256ELb1ELb0ELi2EEENS1_19SingleTileSchedulerILb1ELb0ELb0ELi128EEEEEEEEEvNT_6ParamsE$_ZN4cute3eso3ESOILb1ELb0EJNS_6LayoutINS_5tupleIJNS3_IJNS_1CILi4EEENS4_ILi1EEEEEEEEENS3_IJNS3_IJS6_NS4_ILi0EEEEEEEEEEENS_10ViewEngineINS_8gmem_ptrIPKfEEEEEEC2ERKSC_RKSI_ - $_ZN7cutlass13device_kernelIN5flash19enable_sm80_to_sm89INS1_16FlashAttnBwdSm80INS1_25CollectiveMainloopBwdSm80ILi2ELi2EN4cute5tupleIJNS5_1CILi64EEENS7_ILi128EEES8_EEENS_10bfloat16_tEfNS_4arch4Sm80ELb0ELb0ELb1ELb1ELb0ELb0ELb0ELb0ELi2ELi2ELi4ELi2ELb1EEENS1_21CollectiveEpilogueBwdISA_SB_SD_Li256ELb1ELb0ELi2EEENS1_19SingleTileSchedulerILb1ELb0ELb0ELi128EEEEEEEEEvNT_6ParamsE$_ZN4cute3eso3ESOILb1ELb0EJNS_6LayoutINS_5tupleIJNS3_IJNS_1CILi1EEES5_EEEEEENS3_IJNS3_IJS5_NS4_ILi0EEEEEEEEEEENS_10ViewEngineINS_8smem_ptrIPN7cutlass9uint128_tEEEEEEEC2ERKSB_RKSI_)
$_ZN7cutlass13device_kernelIN5flash19enable_sm80_to_sm89INS1_16FlashAttnBwdSm80INS1_25CollectiveMainloopBwdSm80ILi2ELi2EN4cute5tupleIJNS5_1CILi64EEENS7_ILi128EEES8_EEENS_10bfloat16_tEfNS_4arch4Sm80ELb0ELb0ELb1ELb1ELb0ELb0ELb0ELb0ELi2ELi2ELi4ELi2ELb1EEENS1_21CollectiveEpilogueBwdISA_SB_SD_Li256ELb1ELb0ELi2EEENS1_19SingleTileSchedulerILb1ELb0ELb0ELi128EEEEEEEEEvNT_6ParamsE$_ZN4cute3eso3ESOILb1ELb0EJNS_6LayoutINS_5tupleIJNS3_IJNS_1CILi1EEES5_EEEEEENS3_IJNS3_IJS5_NS4_ILi0EEEEEEEEEEENS_10ViewEngineINS_8smem_ptrIPN7cutlass9uint128_tEEEEEEEC2ERKSB_RKSI_:
[----:B------:R-:W-:Y:S02]  /*8250*/  IADD3 R8, R4, -c[0x0][0x20], RZ ;  /* 0x8000080004087a10 */ /* 0x000fe40007ffe0ff */
[----:B------:R-:W-:-:S03]  /*8260*/  MOV R11, 0x0 ;  /* 0x00000000000b7802 */ /* 0x000fc60000000f00 */
[----:B------:R1:W-:Y:S01]  /*8270*/  STL.64 [R8], R6 ;  /* 0x0000000608007387 */ /* 0x0003e20000100a00 */
[----:B------:R-:W-:Y:S05]  /*8280*/  RET.REL.NODEC R10 `(_ZN7cutlass13device_kernelIN5flash19enable_sm80_to_sm89INS1_16FlashAttnBwdSm80INS1_25CollectiveMainloopBwdSm80ILi2ELi2EN4cute5tupleIJNS5_1CILi64EEENS7_ILi128EEES8_EEENS_10bfloat16_tEfNS_4arch4Sm80ELb0ELb0ELb1ELb1ELb0ELb0ELb0ELb0ELi2ELi2ELi4ELi2ELb1EEENS1_21CollectiveEpilogueBwdISA_SB_SD_Li256ELb1ELb0ELi2EEENS1_19SingleTileSchedulerILb1ELb0ELb0ELi128EEEEEEEEEvNT_6ParamsE) ;  /* 0xffff7d700a007950 */ /* 0x000fea0003c3ffff */
        .type           $_ZN7cutlass13device_kernelIN5flash19enable_sm80_to_sm89INS1_16FlashAttnBwdSm80INS1_25CollectiveMainloopBwdSm80ILi2ELi2EN4cute5tupleIJNS5_1CILi64EEENS7_ILi128EEES8_EEENS_10bfloat16_tEfNS_4arch4Sm80ELb0ELb0ELb1ELb1ELb0ELb0ELb0ELb0ELi2ELi2ELi4ELi2ELb1EEENS1_21CollectiveEpilogueBwdISA_SB_SD_Li256ELb1ELb0ELi2EEENS1_19SingleTileSchedulerILb1ELb0ELb0ELi128EEEEEEEEEvNT_6ParamsE$_ZN4cute3eso3ESOILb1ELb0EJNS_6LayoutINS_5tupleIJNS3_IJNS_1CILi4EEENS4_ILi1EEEEEEEEENS3_IJNS3_IJS6_NS4_ILi0EEEEEEEEEEENS_10ViewEngineINS_8gmem_ptrIPKfEEEEEEC2ERKSC_RKSI_,@function
        .size           $_ZN7cutlass13device_kernelIN5flash19enable_sm80_to_sm89INS1_16FlashAttnBwdSm80INS1_25CollectiveMainloopBwdSm80ILi2ELi2EN4cute5tupleIJNS5_1CILi64EEENS7_ILi128EEES8_EEENS_10bfloat16_tEfNS_4arch4Sm80ELb0ELb0ELb1ELb1ELb0ELb0ELb0ELb0ELi2ELi2ELi4ELi2ELb1EEENS1_21CollectiveEpilogueBwdISA_SB_SD_Li256ELb1ELb0ELi2EEENS1_19SingleTileSchedulerILb1ELb0ELb0ELi128EEEEEEEEEvNT_6ParamsE$_ZN4cute3eso3ESOILb1ELb0EJNS_6LayoutINS_5tupleIJNS3_IJNS_1CILi4EEENS4_ILi1EEEEEEEEENS3_IJNS3_IJS6_NS4_ILi0EEEEEEEEEEENS_10ViewEngineINS_8gmem_ptrIPKfEEEEEEC2ERKSC_RKSI_,($_ZN7cutlass13device_kernelIN5flash19enable_sm80_to_sm89INS1_16FlashAttnBwdSm80INS1_25CollectiveMainloopBwdSm80ILi2ELi2EN4cute5tupleIJNS5_1CILi64EEENS7_ILi128EEES8_EEENS_10bfloat16_tEfNS_4arch4Sm80ELb0ELb0ELb1ELb1ELb0ELb0ELb0ELb0ELi2ELi2ELi4ELi2ELb1EEENS1_21CollectiveEpilogueBwdISA_SB_SD_Li256ELb1ELb0ELi2EEENS1_19SingleTileSchedulerILb1ELb0ELb0ELi128EEEEEEEEEvNT_6ParamsE$_ZN4cute3eso3ESOILb1ELb0EJNS_6LayoutINS_5tupleIJNS3_IJNS_1CILi4EEENS4_ILi1EEEEEEEEENS3_IJNS3_IJS6_NS4_ILi0EEEEEEEEEEENS_10ViewEngineINS_8smem_ptrIPfEEEEEEC2ERKSC_RKSH_ - $_ZN7cutlass13device_kernelIN5flash19enable_sm80_to_sm89INS1_16FlashAttnBwdSm80INS1_25CollectiveMainloopBwdSm80ILi2ELi2EN4cute5tupleIJNS5_1CILi64EEENS7_ILi128EEES8_EEENS_10bfloat16_tEfNS_4arch4Sm80ELb0ELb0ELb1ELb1ELb0ELb0ELb0ELb0ELi2ELi2ELi4ELi2ELb1EEENS1_21CollectiveEpilogueBwdISA_SB_SD_Li256ELb1ELb0ELi2EEENS1_19SingleTileSchedulerILb1ELb0ELb0ELi128EEEEEEEEEvNT_6ParamsE$_ZN4cute3eso3ESOILb1ELb0EJNS_6LayoutINS_5tupleIJNS3_IJNS_1CILi4EEENS4_ILi1EEEEEEEEENS3_IJNS3_IJS6_NS4_ILi0EEEEEEEEEEENS_10ViewEngineINS_8gmem_ptrIPKfEEEEEEC2ERKSC_RKSI_)
$_ZN7cutlass13device_kernelIN5flash19enable_sm80_to_sm89INS1_16FlashAttnBwdSm80INS1_25CollectiveMainloopBwdSm80ILi2ELi2EN4cute5tupleIJNS5_1CILi64EEENS7_ILi128EEES8_EEENS_10bfloat16_tEfNS_4arch4Sm80ELb0ELb0ELb1ELb1ELb0ELb0ELb0ELb0ELi2ELi2ELi4ELi2ELb1EEENS1_21CollectiveEpilogueBwdISA_SB_SD_Li256ELb1ELb0ELi2EEENS1_19SingleTileSchedulerILb1ELb0ELb0ELi128EEEEEEEEEvNT_6ParamsE$_ZN4cute3eso3ESOILb1ELb0EJNS_6LayoutINS_5tupleIJNS3_IJNS_1CILi4EEENS4_ILi1EEEEEEEEENS3_IJNS3_IJS6_NS4_ILi0EEEEEEEEEEENS_10ViewEngineINS_8gmem_ptrIPKfEEEEEEC2ERKSC_RKSI_:
[----:B------:R-:W-:Y:S02]  /*8290*/  IADD3 R10, R13, -c[0x0][0x20], RZ ;  /* 0x800008000d0a7a10 */ /* 0x000fe40007ffe0ff */
[----:B------:R-:W-:-:S03]  /*82a0*/  MOV R17, 0x0 ;  /* 0x0000000000117802 */ /* 0x000fc60000000f00 */
[----:B------:R1:W-:Y:S01]  /*82b0*/  STL.64 [R10], R6 ;  /* 0x000000060a007387 */ /* 0x0003e20000100a00 */
[----:B------:R-:W-:Y:S05]  /*82c0*/  RET.REL.NODEC R16 `(_ZN7cutlass13device_kernelIN5flash19enable_sm80_to_sm89INS1_16FlashAttnBwdSm80INS1_25CollectiveMainloopBwdSm80ILi2ELi2EN4cute5tupleIJNS5_1CILi64EEENS7_ILi128EEES8_EEENS_10bfloat16_tEfNS_4arch4Sm80ELb0ELb0ELb1ELb1ELb0ELb0ELb0ELb0ELi2ELi2ELi4ELi2ELb1EEENS1_21CollectiveEpilogueBwdISA_SB_SD_Li256ELb1ELb0ELi2EEENS1_19SingleTileSchedulerILb1ELb0ELb0ELi128EEEEEEEEEvNT_6ParamsE) ;  /* 0xffff7d3010007950 */ /* 0x000fea0003c3ffff */
        .type           $_ZN7cutlass13device_kernelIN5flash19enable_sm80_to_sm89INS1_16FlashAttnBwdSm80INS1_25CollectiveMainloopBwdSm80ILi2ELi2EN4cute5tupleIJNS5_1CILi64EEENS7_ILi128EEES8_EEENS_10bfloat16_tEfNS_4arch4Sm80ELb0ELb0ELb1ELb1ELb0ELb0ELb0ELb0ELi2ELi2ELi4ELi2ELb1EEENS1_21CollectiveEpilogueBwdISA_SB_SD_Li256ELb1ELb0ELi2EEENS1_19SingleTileSchedulerILb1ELb0ELb0ELi128EEEEEEEEEvNT_6ParamsE$_ZN4cute3eso3ESOILb1ELb0EJNS_6LayoutINS_5tupleIJNS3_IJNS_1CILi4EEENS4_ILi1EEEEEEEEENS3_IJNS3_IJS6_NS4_ILi0EEEEEEEEEEENS_10ViewEngineINS_8smem_ptrIPfEEEEEEC2ERKSC_RKSH_,@function
        .size           $_ZN7cutlass13device_kernelIN5flash19enable_sm80_to_sm89INS1_16FlashAttnBwdSm80INS1_25CollectiveMainloopBwdSm80ILi2ELi2EN4cute5tupleIJNS5_1CILi64EEENS7_ILi128EEES8_EEENS_10bfloat16_tEfNS_4arch4Sm80ELb0ELb0ELb1ELb1ELb0ELb0ELb0ELb0ELi2ELi2ELi4ELi2ELb1EEENS1_21CollectiveEpilogueBwdISA_SB_SD_Li256ELb1ELb0ELi2EEENS1_19SingleTileSchedulerILb1ELb0ELb0ELi128EEEEEEEEEvNT_6ParamsE$_ZN4cute3eso3ESOILb1ELb0EJNS_6LayoutINS_5tupleIJNS3_IJNS_1CILi4EEENS4_ILi1EEEEEEEEENS3_IJNS3_IJS6_NS4_ILi0EEEEEEEEEEENS_10ViewEngineINS_8smem_ptrIPfEEEEEEC2ERKSC_RKSH_,($_ZN7cutlass13device_kernelIN5flash19enable_sm80_to_sm89INS1_16FlashAttnBwdSm80INS1_25CollectiveMainloopBwdSm80ILi2ELi2EN4cute5tupleIJNS5_1CILi64EEENS7_ILi128EEES8_EEENS_10bfloat16_tEfNS_4arch4Sm80ELb0ELb0ELb1ELb1ELb0ELb0ELb0ELb0ELi2ELi2ELi4ELi2ELb1EEENS1_21CollectiveEpilogueBwdISA_SB_SD_Li256ELb1ELb0ELi2EEENS1_19SingleTileSchedulerILb1ELb0ELb0ELi128EEEEEEEEEvNT_6ParamsE$_ZN4cute3eso3ESOILb1ELb0EJNS_6LayoutINS_5tupleIJNS3_IJNS_1CILi4EEENS4_ILi1EEEEEES6_EEENS3_IJNS3_IJS6_NS4_ILi0EEEEEES9_EEEEENS_10ViewEngineINS_8gmem_ptrIPKfEEEEEEC2ERKSC_RKSI_ - $_ZN7cutlass13device_kernelIN5flash19enable_sm80_to_sm89INS1_16FlashAttnBwdSm80INS1_25CollectiveMainloopBwdSm80ILi2ELi2EN4cute5tupleIJNS5_1CILi64EEENS7_ILi128EEES8_EEENS_10bfloat16_tEfNS_4arch4Sm80ELb0ELb0ELb1ELb1ELb0ELb0ELb0ELb0ELi2ELi2ELi4ELi2ELb1EEENS1_21CollectiveEpilogueBwdISA_SB_SD_Li256ELb1ELb0ELi2EEENS1_19SingleTileSchedulerILb1ELb0ELb0ELi128EEEEEEEEEvNT_6ParamsE$_ZN4cute3eso3ESOILb1ELb0EJNS_6LayoutINS_5tupleIJNS3_IJNS_1CILi4EEENS4_ILi1EEEEEEEEENS3_IJNS3_IJS6_NS4_ILi0EEEEEEEEEEENS_10ViewEngineINS_8smem_ptrIPfEEEEEEC2ERKSC_RKSH_)
$_ZN7cutlass13device_kernelIN5flash19enable_sm80_to_sm89INS1_16FlashAttnBwdSm80INS1_25CollectiveMainloopBwdSm80ILi2ELi2EN4cute5tupleIJNS5_1CILi64EEENS7_ILi128EEES8_EEENS_10bfloat16_tEfNS_4arch4Sm80ELb0ELb0ELb1ELb1ELb0ELb0ELb0ELb0ELi2ELi2ELi4ELi2ELb1EEENS1_21CollectiveEpilogueBwdISA_SB_SD_Li256ELb1ELb0ELi2EEENS1_19SingleTileSchedulerILb1ELb0ELb0ELi128EEEEEEEEEvNT_6ParamsE$_ZN4cute3eso3ESOILb1ELb0EJNS_6LayoutINS_5tupleIJNS3_IJNS_1CILi4EEENS4_ILi1EEEEEEEEENS3_IJNS3_IJS6_NS4_ILi0EEEEEEEEEEENS_10ViewEngineINS_8smem_ptrIPfEEEEEEC2ERKSC_RKSH_:
[----:B------:R-:W-:Y:S02]  /*82d0*/  IADD3 R8, R13, -c[0x0][0x20], RZ ;  /* 0x800008000d087a10 */ /* 0x000fe40007ffe0ff */
[----:B------:R-:W-:-:S03]  /*82e0*/  MOV R17, 0x0 ;  /* 0x0000000000117802 */ /* 0x000fc60000000f00 */
[----:B------:R1:W-:Y:S01]  /*82f0*/  STL.64 [R8], R6 ;  /* 0x0000000608007387 */ /* 0x0003e20000100a00 */
[----:B------:R-:W-:Y:S05]  /*8300*/  RET.REL.NODEC R16 `(_ZN7cutlass13device_kernelIN5flash19enable_sm80_to_sm89INS1_16FlashAttnBwdSm80INS1_25CollectiveMainloopBwdSm80ILi2ELi2EN4cute5tupleIJNS5_1CILi64EEENS7_ILi128EEES8_EEENS_10bfloat16_tEfNS_4arch4Sm80ELb0ELb0ELb1ELb1ELb0ELb0ELb0ELb0ELi2ELi2ELi4ELi2ELb1EEENS1_21CollectiveEpilogueBwdISA_SB_SD_Li256ELb1ELb0ELi2EEENS1_19SingleTileSchedulerILb1ELb0ELb0ELi128EEEEEEEEEvNT_6ParamsE) ;  /* 0xffff7cf010007950 */ /* 0x000fea0003c3ffff */
        .type           $_ZN7cutlass13device_kernelIN5flash19enable_sm80_to_sm89INS1_16FlashAttnBwdSm80INS1_25CollectiveMainloopBwdSm80ILi2ELi2EN4cute5tupleIJNS5_1CILi64EEENS7_ILi128EEES8_EEENS_10bfloat16_tEfNS_4arch4Sm80ELb0ELb0ELb1ELb1ELb0ELb0ELb0ELb0ELi2ELi2ELi4ELi2ELb1EEENS1_21CollectiveEpilogueBwdISA_SB_SD_Li256ELb1ELb0ELi2EEENS1_19SingleTileSchedulerILb1ELb0ELb0ELi128EEEEEEEEEvNT_6ParamsE$_ZN4cute3eso3ESOILb1ELb0EJNS_6LayoutINS_5tupleIJNS3_IJNS_1CILi4EEENS4_ILi1EEEEEES6_EEENS3_IJNS3_IJS6_NS4_ILi0EEEEEES9_EEEEENS_10ViewEngineINS_8gmem_ptrIPKfEEEEEEC2ERKSC_RKSI_,@function
        .size           $_ZN7cutlass13device_kernelIN5flash19enable_sm80_to_sm89INS1_16FlashAttnBwdSm80INS1_25CollectiveMainloopBwdSm80ILi2ELi2EN4cute5tupleIJNS5_1CILi64EEENS7_ILi128EEES8_EEENS_10bfloat16_tEfNS_4arch4Sm80ELb0ELb0ELb1ELb1ELb0ELb0ELb0ELb0ELi2ELi2ELi4ELi2ELb1EEENS1_21CollectiveEpilogueBwdISA_SB_SD_Li256ELb1ELb0ELi2EEENS1_19SingleTileSchedulerILb1ELb0ELb0ELi128EEEEEEEEEvNT_6ParamsE$_ZN4cute3eso3ESOILb1ELb0EJNS_6LayoutINS_5tupleIJNS3_IJNS_1CILi4EEENS4_ILi1EEEEEES6_EEENS3_IJNS3_IJS6_NS4_ILi0EEEEEES9_EEEEENS_10ViewEngineINS_8gmem_ptrIPKfEEEEEEC2ERKSC_RKSI_,($_ZN7cutlass13device_kernelIN5flash19enable_sm80_to_sm89INS1_16FlashAttnBwdSm80INS1_25CollectiveMainloopBwdSm80ILi2ELi2EN4cute5tupleIJNS5_1CILi64EEENS7_ILi128EEES8_EEENS_10bfloat16_tEfNS_4arch4Sm80ELb0ELb0ELb1ELb1ELb0ELb0ELb0ELb0ELi2ELi2ELi4ELi2ELb1EEENS1_21CollectiveEpilogueBwdISA_SB_SD_Li256ELb1ELb0ELi2EEENS1_19SingleTileSchedulerILb1ELb0ELb0ELi128EEEEEEEEEvNT_6ParamsE$_ZN4cute3eso3ESOILb1ELb0EJNS_6LayoutINS_5tupleIJNS3_IJNS_1CILi4EEENS4_ILi1EEEEEES6_EEENS3_IJNS3_IJS6_NS4_ILi0EEEEEES9_EEEEENS_10ViewEngineINS_8smem_ptrIPfEEEEEEC2ERKSC_RKSH_ - $_ZN7cutlass13device_kernelIN5flash19enable_sm80_to_sm89INS1_16FlashAttnBwdSm80INS1_25CollectiveMainloopBwdSm80ILi2ELi2EN4cute5tupleIJNS5_1CILi64EEENS7_ILi128EEES8_EEENS_10bfloat16_tEfNS_4arch4Sm80ELb0ELb0ELb1ELb1ELb0ELb0ELb0ELb0ELi2ELi2ELi4ELi2ELb1EEENS1_21CollectiveEpilogueBwdISA_SB_SD_Li256ELb1ELb0ELi2EEENS1_19SingleTileSchedulerILb1ELb0ELb0ELi128EEEEEEEEEvNT_6ParamsE$_ZN4cute3eso3ESOILb1ELb0EJNS_6LayoutINS_5tupleIJNS3_IJNS_1CILi4EEENS4_ILi1EEEEEES6_EEENS3_IJNS3_IJS6_NS4_ILi0EEEEEES9_EEEEENS_10ViewEngineINS_8gmem_ptrIPKfEEEEEEC2ERKSC_RKSI_)
$_ZN7cutlass13device_kernelIN5flash19enable_sm80_to_sm89INS1_16FlashAttnBwdSm80INS1_25CollectiveMainloopBwdSm80ILi2ELi2EN4cute5tupleIJNS5_1CILi64EEENS7_ILi128EEES8_EEENS_10bfloat16_tEfNS_4arch4Sm80ELb0ELb0ELb1ELb1ELb0ELb0ELb0ELb0ELi2ELi2ELi4ELi2ELb1EEENS1_21CollectiveEpilogueBwdISA_SB_SD_Li256ELb1ELb0ELi2EEENS1_19SingleTileSchedulerILb1ELb0ELb0ELi128EEEEEEEEEvNT_6ParamsE$_ZN4cute3eso3ESOILb1ELb0EJNS_6LayoutINS_5tupleIJNS3_IJNS_1CILi4EEENS4_ILi1EEEEEES6_EEENS3_IJNS3_IJS6_NS4_ILi0EEEEEES9_EEEEENS_10ViewEngineINS_8gmem_ptrIPKfEEEEEEC2ERKSC_RKSI_:
[----:B------:R-:W-:Y:S02]  /*8310*/  IADD3 R8, R4, -c[0x0][0x20], RZ ;  /* 0x8000080004087a10 */ /* 0x000fe40007ffe0ff */
[----:B------:R-:W-:-:S03]  /*8320*/  MOV R11, 0x0 ;  /* 0x00000000000b7802 */ /* 0x000fc60000000f00 */
[----:B------:R1:W-:Y:S01]  /*8330*/  STL.64 [R8], R6 ;  /* 0x0000000608007387 */ /* 0x0003e20000100a00 */
[----:B------:R-:W-:Y:S05]  /*8340*/  RET.REL.NODEC R10 `(_ZN7cutlass13device_kernelIN5flash19enable_sm80_to_sm89INS1_16FlashAttnBwdSm80INS1_25CollectiveMainloopBwdSm80ILi2ELi2EN4cute5tupleIJNS5_1CILi64EEENS7_ILi128EEES8_EEENS_10bfloat16_tEfNS_4arch4Sm80ELb0ELb0ELb1ELb1ELb0ELb0ELb0ELb0ELi2ELi2ELi4ELi2ELb1EEENS1_21CollectiveEpilogueBwdISA_SB_SD_Li256ELb1ELb0ELi2EEENS1_19SingleTileSchedulerILb1ELb0ELb0ELi128EEEEEEEEEvNT_6ParamsE) ;  /* 0xffff7cb00a007950 */ /* 0x000fea0003c3ffff */
        .type           $_ZN7cutlass13device_kernelIN5flash19enable_sm80_to_sm89INS1_16FlashAttnBwdSm80INS1_25CollectiveMainloopBwdSm80ILi2ELi2EN4cute5tupleIJNS5_1CILi64EEENS7_ILi128EEES8_EEENS_10bfloat16_tEfNS_4arch4Sm80ELb0ELb0ELb1ELb1ELb0ELb0ELb0ELb0ELi2ELi2ELi4ELi2ELb1EEENS1_21CollectiveEpilogueBwdISA_SB_SD_Li256ELb1ELb0ELi2EEENS1_19SingleTileSchedulerILb1ELb0ELb0ELi128EEEEEEEEEvNT_6ParamsE$_ZN4cute3eso3ESOILb1ELb0EJNS_6LayoutINS_5tupleIJNS3_IJNS_1CILi4EEENS4_ILi1EEEEEES6_EEENS3_IJNS3_IJS6_NS4_ILi0EEEEEES9_EEEEENS_10ViewEngineINS_8smem_ptrIPfEEEEEEC2ERKSC_RKSH_,@function
        .size           $_ZN7cutlass13device_kernelIN5flash19enable_sm80_to_sm89INS1_16FlashAttnBwdSm80INS1_25CollectiveMainloopBwdSm80ILi2ELi2EN4cute5tupleIJNS5_1CILi64EEENS7_ILi128EEES8_EEENS_10bfloat16_tEfNS_4arch4Sm80ELb0ELb0ELb1ELb1ELb0ELb0ELb0ELb0ELi2ELi2ELi4ELi2ELb1EEENS1_21CollectiveEpilogueBwdISA_SB_SD_Li256ELb1ELb0ELi2EEENS1_19SingleTileSchedulerILb1ELb0ELb0ELi128EEEEEEEEEvNT_6ParamsE$_ZN4cute3eso3ESOILb1ELb0EJNS_6LayoutINS_5tupleIJNS3_IJNS_1CILi4EEENS4_ILi1EEEEEES6_EEENS3_IJNS3_IJS6_NS4_ILi0EEEEEES9_EEEEENS_10ViewEngineINS_8smem_ptrIPfEEEEEEC2ERKSC_RKSH_,($_ZN7cutlass13device_kernelIN5flash19enable_sm80_to_sm89INS1_16FlashAttnBwdSm80INS1_25CollectiveMainloopBwdSm80ILi2ELi2EN4cute5tupleIJNS5_1CILi64EEENS7_ILi128EEES8_EEENS_10bfloat16_tEfNS_4arch4Sm80ELb0ELb0ELb1ELb1ELb0ELb0ELb0ELb0ELi2ELi2ELi4ELi2ELb1EEENS1_21CollectiveEpilogueBwdISA_SB_SD_Li256ELb1ELb0ELi2EEENS1_19SingleTileSchedulerILb1ELb0ELb0ELi128EEEEEEEEEvNT_6ParamsE$_ZN4cute3eso3ESOILb1ELb0EJNS_6LayoutINS_5tupleIJNS3_IJNS_1CILi4EEENS4_ILi1EEEEEES6_EEENS3_IJNS3_IJS6_NS4_ILi0EEEEEES9_EEEEEiEEC2ERKSC_RKi - $_ZN7cutlass13device_kernelIN5flash19enable_sm80_to_sm89INS1_16FlashAttnBwdSm80INS1_25CollectiveMainloopBwdSm80ILi2ELi2EN4cute5tupleIJNS5_1CILi64EEENS7_ILi128EEES8_EEENS_10bfloat16_tEfNS_4arch4Sm80ELb0ELb0ELb1ELb1ELb0ELb0ELb0ELb0ELi2ELi2ELi4ELi2ELb1EEENS1_21CollectiveEpilogueBwdISA_SB_SD_Li256ELb1ELb0ELi2EEENS1_19SingleTileSchedulerILb1ELb0ELb0ELi128EEEEEEEEEvNT_6ParamsE$_ZN4cute3eso3ESOILb1ELb0EJNS_6LayoutINS_5tupleIJNS3_IJNS_1CILi4EEENS4_ILi1EEEEEES6_EEENS3_IJNS3_IJS6_NS4_ILi0EEEEEES9_EEEEENS_10ViewEngineINS_8smem_ptrIPfEEEEEEC2ERKSC_RKSH_)
$_ZN7cutlass13device_kernelIN5flash19enable_sm80_to_sm89INS1_16FlashAttnBwdSm80INS1_25CollectiveMainloopBwdSm80ILi2ELi2EN4cute5tupleIJNS5_1CILi64EEENS7_ILi128EEES8_EEENS_10bfloat16_tEfNS_4arch4Sm80ELb0ELb0ELb1ELb1ELb0ELb0ELb0ELb0ELi2ELi2ELi4ELi2ELb1EEENS1_21CollectiveEpilogueBwdISA_SB_SD_Li256ELb1ELb0ELi2EEENS1_19SingleTileSchedulerILb1ELb0ELb0ELi128EEEEEEEEEvNT_6ParamsE$_ZN4cute3eso3ESOILb1ELb0EJNS_6LayoutINS_5tupleIJNS3_IJNS_1CILi4EEENS4_ILi1EEEEEES6_EEENS3_IJNS3_IJS6_NS4_ILi0EEEEEES9_EEEEENS_10ViewEngineINS_8smem_ptrIPfEEEEEEC2ERKSC_RKSH_:
[----:B------:R-:W-:Y:S02]  /*8350*/  IADD3 R8, R4, -c[0x0][0x20], RZ ;  /* 0x8000080004087a10 */ /* 0x000fe40007ffe0ff */
[----:B------:R-:W-:-:S03]  /*8360*/  MOV R17, 0x0 ;  /* 0x0000000000117802 */ /* 0x000fc60000000f00 */
[----:B------:R1:W-:Y:S01]  /*8370*/  STL.64 [R8], R6 ;  /* 0x0000000608007387 */ /* 0x0003e20000100a00 */
[----:B------:R-:W-:Y:S05]  /*8380*/  RET.REL.NODEC R16 `(_ZN7cutlass13device_kernelIN5flash19enable_sm80_to_sm89INS1_16FlashAttnBwdSm80INS1_25CollectiveMainloopBwdSm80ILi2ELi2EN4cute5tupleIJNS5_1CILi64EEENS7_ILi128EEES8_EEENS_10bfloat16_tEfNS_4arch4Sm80ELb0ELb0ELb1ELb1ELb0ELb0ELb0ELb0ELi2ELi2ELi4ELi2ELb1EEENS1_21CollectiveEpilogueBwdISA_SB_SD_Li256ELb1ELb0ELi2EEENS1_19SingleTileSchedulerILb1ELb0ELb0ELi128EEEEEEEEEvNT_6ParamsE) ;  /* 0xffff7c7010007950 */ /* 0x000fea0003c3ffff */
        .type           $_ZN7cutlass13device_kernelIN5flash19enable_sm80_to_sm89INS1_16FlashAttnBwdSm80INS1_25CollectiveMainloopBwdSm80ILi2ELi2EN4cute5tupleIJNS5_1CILi64EEENS7_ILi128EEES8_EEENS_10bfloat16_tEfNS_4arch4Sm80ELb0ELb0ELb1ELb1ELb0ELb0ELb0ELb0ELi2ELi2ELi4ELi2ELb1EEENS1_21CollectiveEpilogueBwdISA_SB_SD_Li256ELb1ELb0ELi2EEENS1_19SingleTileSchedulerILb1ELb0ELb0ELi128EEEEEEEEEvNT_6ParamsE$_ZN4cute3eso3ESOILb1ELb0EJNS_6LayoutINS_5tupleIJNS3_IJNS_1CILi4EEENS4_ILi1EEEEEES6_EEENS3_IJNS3_IJS6_NS4_ILi0EEEEEES9_EEEEEiEEC2ERKSC_RKi,@function
        .size           $_ZN7cutlass13device_kernelIN5flash19enable_sm80_to_sm89INS1_16FlashAttnBwdSm80INS1_25CollectiveMainloopBwdSm80ILi2ELi2EN4cute5tupleIJNS5_1CILi64EEENS7_ILi128EEES8_EEENS_10bfloat16_tEfNS_4arch4Sm80ELb0ELb0ELb1ELb1ELb0ELb0ELb0ELb0ELi2ELi2ELi4ELi2ELb1EEENS1_21CollectiveEpilogueBwdISA_SB_SD_Li256ELb1ELb0ELi2EEENS1_19SingleTileSchedulerILb1ELb0ELb0ELi128EEEEEEEEEvNT_6ParamsE$_ZN4cute3eso3ESOILb1ELb0EJNS_6LayoutINS_5tupleIJNS3_IJNS_1CILi4EEENS4_ILi1EEEEEES6_EEENS3_IJNS3_IJS6_NS4_ILi0EEEEEES9_EEEEEiEEC2ERKSC_RKi,($_ZN7cutlass13device_kernelIN5flash19enable_sm80_to_sm89INS1_16FlashAttnBwdSm80INS1_25CollectiveMainloopBwdSm80ILi2ELi2EN4cute5tupleIJNS5_1CILi64EEENS7_ILi128EEES8_EEENS_10bfloat16_tEfNS_4arch4Sm80ELb0ELb0ELb1ELb1ELb0ELb0ELb0ELb0ELi2ELi2ELi4ELi2ELb1EEENS1_21CollectiveEpilogueBwdISA_SB_SD_Li256ELb1ELb0ELi2EEENS1_19SingleTileSchedulerILb1ELb0ELb0ELi128EEEEEEEEEvNT_6ParamsE$_ZN4cute3eso3ESOILb1ELb0EJNS_6LayoutINS_5tupleIJNS3_IJNS_1CILi8EEENS4_ILi1EEEEEEEEENS3_IJNS3_IJS6_NS4_ILi0EEEEEEEEEEENS_10ViewEngineINS_8gmem_ptrIPKN7cutlass10bfloat16_tEEEEEEEC2ERKSC_RKSK_ - $_ZN7cutlass13device_kernelIN5flash19enable_sm80_to_sm89INS1_16FlashAttnBwdSm80INS1_25CollectiveMainloopBwdSm80ILi2ELi2EN4cute5tupleIJNS5_1CILi64EEENS7_ILi128EEES8_EEENS_10bfloat16_tEfNS_4arch4Sm80ELb0ELb0ELb1ELb1ELb0ELb0ELb0ELb0ELi2ELi2ELi4ELi2ELb1EEENS1_21CollectiveEpilogueBwdISA_SB_SD_Li256ELb1ELb0ELi2EEENS1_19SingleTileSchedulerILb1ELb0ELb0ELi128EEEEEEEEEvNT_6ParamsE$_ZN4cute3eso3ESOILb1ELb0EJNS_6LayoutINS_5tupleIJNS3_IJNS_1CILi4EEENS4_ILi1EEEEEES6_EEENS3_IJNS3_IJS6_NS4_ILi0EEEEEES9_EEEEEiEEC2ERKSC_RKi)
$_ZN7cutlass13device_kernelIN5flash19enable_sm80_to_sm89INS1_16FlashAttnBwdSm80INS1_25CollectiveMainloopBwdSm80ILi2ELi2EN4cute5tupleIJNS5_1CILi64EEENS7_ILi128EEES8_EEENS_10bfloat16_tEfNS_4arch4Sm80ELb0ELb0ELb1ELb1ELb0ELb0ELb0ELb0ELi2ELi2ELi4ELi2ELb1EEENS1_21CollectiveEpilogueBwdISA_SB_SD_Li256ELb1ELb0ELi2EEENS1_19SingleTileSchedulerILb1ELb0ELb0ELi128EEEEEEEEEvNT_6ParamsE$_ZN4cute3eso3ESOILb1ELb0EJNS_6LayoutINS_5tupleIJNS3_IJNS_1CILi4EEENS4_ILi1EEEEEES6_EEENS3_IJNS3_IJS6_NS4_ILi0EEEEEES9_EEEEEiEEC2ERKSC_RKi:
[----:B------:R-:W-:Y:S02]  /*8390*/  IADD3 R6, R4, -c[0x0][0x20], RZ ;  /* 0x8000080004067a10 */ /* 0x000fe40007ffe0ff */
[----:B------:R-:W-:-:S03]  /*83a0*/  MOV R9, 0x0 ;  /* 0x0000000000097802 */ /* 0x000fc60000000f00 */
[----:B------:R1:W-:Y:S01]  /*83b0*/  STL [R6], R7 ;  /* 0x0000000706007387 */ /* 0x0003e20000100800 */
[----:B------:R-:W-:Y:S05]  /*83c0*/  RET.REL.NODEC R8 `(_ZN7cutlass13device_kernelIN5flash19enable_sm80_to_sm89INS1_16FlashAttnBwdSm80INS1_25CollectiveMainloopBwdSm80ILi2ELi2EN4cute5tupleIJNS5_1CILi64EEENS7_ILi128EEES8_EEENS_10bfloat16_tEfNS_4arch4Sm80ELb0ELb0ELb1ELb1ELb0ELb0ELb0ELb0ELi2ELi2ELi4ELi2ELb1EEENS1_21CollectiveEpilogueBwdISA_SB_SD_Li256ELb1ELb0ELi2EEENS1_19SingleTileSchedulerILb1ELb0ELb0ELi128EEEEEEEEEvNT_6ParamsE) ;  /* 0xffff7c3008007950 */ /* 0x000fea0003c3ffff */
        .type           $_ZN7cutlass13device_kernelIN5flash19enable_sm80_to_sm89INS1_16FlashAttnBwdSm80INS1_25CollectiveMainloopBwdSm80ILi2ELi2EN4cute5tupleIJNS5_1CILi64EEENS7_ILi128EEES8_EEENS_10bfloat16_tEfNS_4arch4Sm80ELb0ELb0ELb1ELb1ELb0ELb0ELb0ELb0ELi2ELi2ELi4ELi2ELb1EEENS1_21CollectiveEpilogueBwdISA_SB_SD_Li256ELb1ELb0ELi2EEENS1_19SingleTileSchedulerILb1ELb0ELb0ELi128EEEEEEEEEvNT_6ParamsE$_ZN4cute3eso3ESOILb1ELb0EJNS_6LayoutINS_5tupleIJNS3_IJNS_1CILi8EEENS4_ILi1EEEEEEEEENS3_IJNS3_IJS6_NS4_ILi0EEEEEEEEEEENS_10ViewEngineINS_8gmem_ptrIPKN7cutlass10bfloat16_tEEEEEEEC2ERKSC_RKSK_,@function
        .size           $_ZN7cutlass13device_kernelIN5flash19enable_sm80_to_sm89INS1_16FlashAttnBwdSm80INS1_25CollectiveMainloopBwdSm80ILi2ELi2EN4cute5tupleIJNS5_1CILi64EEENS7_ILi128EEES8_EEENS_10bfloat16_tEfNS_4arch4Sm80ELb0ELb0ELb1ELb1ELb0ELb0ELb0ELb0ELi2ELi2ELi4ELi2ELb1EEENS1_21CollectiveEpilogueBwdISA_SB_SD_Li256ELb1ELb0ELi2EEENS1_19SingleTileSchedulerILb1ELb0ELb0ELi128EEEEEEEEEvNT_6ParamsE$_ZN4cute3eso3ESOILb1ELb0EJNS_6LayoutINS_5tupleIJNS3_IJNS_1CILi8EEENS4_ILi1EEEEEEEEENS3_IJNS3_IJS6_NS4_ILi0EEEEEEEEEEENS_10ViewEngineINS_8gmem_ptrIPKN7cutlass10bfloat16_tEEEEEEEC2ERKSC_RKSK_,($_ZN7cutlass13device_kernelIN5flash19enable_sm80_to_sm89INS1_16FlashAttnBwdSm80INS1_25CollectiveMainloopBwdSm80ILi2ELi2EN4cute5tupleIJNS5_1CILi64EEENS7_ILi128EEES8_EEENS_10bfloat16_tEfNS_4arch4Sm80ELb0ELb0ELb1ELb1ELb0ELb0ELb0ELb0ELi2ELi2ELi4ELi2ELb1EEENS1_21CollectiveEpilogueBwdISA_SB_SD_Li256ELb1ELb0ELi2EEENS1_19SingleTileSchedulerILb1ELb0ELb0ELi128EEEEEEEEEvNT_6ParamsE$_ZN4cute3eso3ESOILb1ELb0EJNS_6LayoutINS_5tupleIJNS3_IJNS_1CILi8EEENS4_ILi1EEEEEEEEENS3_IJNS3_IJS6_NS4_ILi0EEEEEEEEEEENS_10ViewEngineINS_8smem_ptrIPN7cutlass10bfloat16_tEEEEEEEC2ERKSC_RKSJ_ - $_ZN7cutlass13device_kernelIN5flash19enable_sm80_to_sm89INS1_16FlashAttnBwdSm80INS1_25CollectiveMainloopBwdSm80ILi2ELi2EN4cute5tupleIJNS5_1CILi64EEENS7_ILi128EEES8_EEENS_10bfloat16_tEfNS_4arch4Sm80ELb0ELb0ELb1ELb1ELb0ELb0ELb0ELb0ELi2ELi2ELi4ELi2ELb1EEENS1_21CollectiveEpilogueBwdISA_SB_SD_Li256ELb1ELb0ELi2EEENS1_19SingleTileSchedulerILb1ELb0ELb0ELi128EEEEEEEEEvNT_6ParamsE$_ZN4cute3eso3ESOILb1ELb0EJNS_6LayoutINS_5tupleIJNS3_IJNS_1CILi8EEENS4_ILi1EEEEEEEEENS3_IJNS3_IJS6_NS4_ILi0EEEEEEEEEEENS_10ViewEngineINS_8gmem_ptrIPKN7cutlass10bfloat16_tEEEEEEEC2ERKSC_RKSK_)
$_ZN7cutlass13device_kernelIN5flash19enable_sm80_to_sm89INS1_16FlashAttnBwdSm80INS1_25CollectiveMainloopBwdSm80ILi2ELi2EN4cute5tupleIJNS5_1CILi64EEENS7_ILi128EEES8_EEENS_10bfloat16_tEfNS_4arch4Sm80ELb0ELb0ELb1ELb1ELb0ELb0ELb0ELb0ELi2ELi2ELi4ELi2ELb1EEENS1_21CollectiveEpilogueBwdISA_SB_SD_Li256ELb1ELb0ELi2EEENS1_19SingleTileSchedulerILb1ELb0ELb0ELi128EEEEEEEEEvNT_6ParamsE$_ZN4cute3eso3ESOILb1ELb0EJNS_6LayoutINS_5tupleIJNS3_IJNS_1CILi8EEENS4_ILi1EEEEEEEEENS3_IJNS3_IJS6_NS4_ILi0EEEEEEEEEEENS_10ViewEngineINS_8gmem_ptrIPKN7cutlass10bfloat16_tEEEEEEEC2ERKSC_RKSK_:
[----:B------:R-:W-:Y:S02]  /*83d0*/  IADD3 R8, R4, -c[0x0][0x20], RZ ;  /* 0x8000080004087a10 */ /* 0x000fe40007ffe0ff */
[----:B------:R-:W-:-:S03]  /*83e0*/  MOV R11, 0x0 ;  /* 0x00000000000b7802 */ /* 0x000fc60000000f00 */
[----:B------:R1:W-:Y:S01]  /*83f0*/  STL.64 [R8], R6 ;  /* 0x0000000608007387 */ /* 0x0003e20000100a00 */
[----:B------:R-:W-:Y:S05]  /*8400*/  RET.REL.NODEC R10 `(_ZN7cutlass13device_kernelIN5flash19enable_sm80_to_sm89INS1_16FlashAttnBwdSm80INS1_25CollectiveMainloopBwdSm80ILi2ELi2EN4cute5tupleIJNS5_1CILi64EEENS7_ILi128EEES8_EEENS_10bfloat16_tEfNS_4arch4Sm80ELb0ELb0ELb1ELb1ELb0ELb0ELb0ELb0ELi2ELi2ELi4ELi2ELb1EEENS1_21CollectiveEpilogueBwdISA_SB_SD_Li256ELb1ELb0ELi2EEENS1_19SingleTileSchedulerILb1ELb0ELb0ELi128EEEEEEEEEvNT_6ParamsE) ;  /* 0xffff7bf00a007950 */ /* 0x000fea0003c3ffff */
        .type           $_ZN7cutlass13device_kernelIN5flash19enable_sm80_to_sm89INS1_16FlashAttnBwdSm80INS1_25CollectiveMainloopBwdSm80ILi2ELi2EN4cute5tupleIJNS5_1CILi64EEENS7_ILi128EEES8_EEENS_10bfloat16_tEfNS_4arch4Sm80ELb0ELb0ELb1ELb1ELb0ELb0ELb0ELb0ELi2ELi2ELi4ELi2ELb1EEENS1_21CollectiveEpilogueBwdISA_SB_SD_Li256ELb1ELb0ELi2EEENS1_19SingleTileSchedulerILb1ELb0ELb0ELi128EEEEEEEEEvNT_6ParamsE$_ZN4cute3eso3ESOILb1ELb0EJNS_6LayoutINS_5tupleIJNS3_IJNS_1CILi8EEENS4_ILi1EEEEEEEEENS3_IJNS3_IJS6_NS4_ILi0EEEEEEEEEEENS_10ViewEngineINS_8smem_ptrIPN7cutlass10bfloat16_tEEEEEEEC2ERKSC_RKSJ_,@function
        .size           $_ZN7cutlass13device_kernelIN5flash19enable_sm80_to_sm89INS1_16FlashAttnBwdSm80INS1_25CollectiveMainloopBwdSm80ILi2ELi2EN4cute5tupleIJNS5_1CILi64EEENS7_ILi128EEES8_EEENS_10bfloat16_tEfNS_4arch4Sm80ELb0ELb0ELb1ELb1ELb0ELb0ELb0ELb0ELi2ELi2ELi4ELi2ELb1EEENS1_21CollectiveEpilogueBwdISA_SB_SD_Li256ELb1ELb0ELi2EEENS1_19SingleTileSchedulerILb1ELb0ELb0ELi128EEEEEEEEEvNT_6ParamsE$_ZN4cute3eso3ESOILb1ELb0EJNS_6LayoutINS_5tupleIJNS3_IJNS_1CILi8EEENS4_ILi1EEEEEEEEENS3_IJNS3_IJS6_NS4_ILi0EEEEEEEEEEENS_10ViewEngineINS_8smem_ptrIPN7cutlass10bfloat16_tEEEEEEEC2ERKSC_RKSJ_,($_ZN7cutlass13device_kernelIN5flash19enable_sm80_to_sm89INS1_16FlashAttnBwdSm80INS1_25CollectiveMainloopBwdSm80ILi2ELi2EN4cute5tupleIJNS5_1CILi64EEENS7_ILi128EEES8_EEENS_10bfloat16_tEfNS_4arch4Sm80ELb0ELb0ELb1ELb1ELb0ELb0ELb0ELb0ELi2ELi2ELi4ELi2ELb1EEENS1_21CollectiveEpilogueBwdISA_SB_SD_Li256ELb1ELb0ELi2EEENS1_19SingleTileSchedulerILb1ELb0ELb0ELi128EEEEEEEEEvNT_6ParamsE$_ZN4cute3eso3ESOILb1ELb0EJNS_6LayoutINS_5tupleIJNS3_IJNS_1CILi8EEENS4_ILi1EEEEEEEEENS3_IJNS3_IJS6_NS4_ILi0EEEEEEEEEEEiEEC2ERKSC_RKi - $_ZN7cutlass13device_kernelIN5flash19enable_sm80_to_sm89INS1_16FlashAttnBwdSm80INS1_25CollectiveMainloopBwdSm80ILi2ELi2EN4cute5tupleIJNS5_1CILi64EEENS7_ILi128EEES8_EEENS_10bfloat16_tEfNS_4arch4Sm80ELb0ELb0ELb1ELb1ELb0ELb0ELb0ELb0ELi2ELi2ELi4ELi2ELb1EEENS1_21CollectiveEpilogueBwdISA_SB_SD_Li256ELb1ELb0ELi2EEENS1_19SingleTileSchedulerILb1ELb0ELb0ELi128EEEEEEEEEvNT_6ParamsE$_ZN4cute3eso3ESOILb1ELb0EJNS_6LayoutINS_5tupleIJNS3_IJNS_1CILi8EEENS4_ILi1EEEEEEEEENS3_IJNS3_IJS6_NS4_ILi0EEEEEEEEEEENS_10ViewEngineINS_8smem_ptrIPN7cutlass10bfloat16_tEEEEEEEC2ERKSC_RKSJ_)
$_ZN7cutlass13device_kernelIN5flash19enable_sm80_to_sm89INS1_16FlashAttnBwdSm80INS1_25CollectiveMainloopBwdSm80ILi2ELi2EN4cute5tupleIJNS5_1CILi64EEENS7_ILi128EEES8_EEENS_10bfloat16_tEfNS_4arch4Sm80ELb0ELb0ELb1ELb1ELb0ELb0ELb0ELb0ELi2ELi2ELi4ELi2ELb1EEENS1_21CollectiveEpilogueBwdISA_SB_SD_Li256ELb1ELb0ELi2EEENS1_19SingleTileSchedulerILb1ELb0ELb0ELi128EEEEEEEEEvNT_6ParamsE$_ZN4cute3eso3ESOILb1ELb0EJNS_6LayoutINS_5tupleIJNS3_IJNS_1CILi8EEENS4_ILi1EEEEEEEEENS3_IJNS3_IJS6_NS4_ILi0EEEEEEEEEEENS_10ViewEngineINS_8smem_ptrIPN7cutlass10bfloat16_tEEEEEEEC2ERKSC_RKSJ_:
[----:B------:R-:W-:Y:S01]  /*8410*/  IADD3 R8, R4, -c[0x0][0x20], RZ ;  /* 0x8000080004087a10 */ /* 0x000fe20007ffe0ff */
[----:B------:R-:W-:Y:S01]  /*8420*/  IMAD.MOV.U32 R128, RZ, RZ, R16 ;  /* 0x000000ffff807224 */ /* 0x000fe200078e0010 */
[----:B------:R-:W-:-:S03]  /*8430*/  MOV R129, 0x0 ;  /* 0x0000000000817802 */ /* 0x000fc60000000f00 */
[----:B------:R1:W-:Y:S01]  /*8440*/  STL.64 [R8], R6 ;  /* 0x0000000608007387 */ /* 0x0003e20000100a00 */
[----:B------:R-:W-:Y:S05]  /*8450*/  RET.REL.NODEC R128 `(_ZN7cutlass13device_kernelIN5flash19enable_sm80_to_sm89INS1_16FlashAttnBwdSm80INS1_25CollectiveMainloopBwdSm80ILi2ELi2EN4cute5tupleIJNS5_1CILi64EEENS7_ILi128EEES8_EEENS_10bfloat16_tEfNS_4arch4Sm80ELb0ELb0ELb1ELb1ELb0ELb0ELb0ELb0ELi2ELi2ELi4ELi2ELb1EEENS1_21CollectiveEpilogueBwdISA_SB_SD_Li256ELb1ELb0ELi2EEENS1_19SingleTileSchedulerILb1ELb0ELb0ELi128EEEEEEEEEvNT_6ParamsE) ;  /* 0xffff7ba080007950 */ /* 0x000fea0003c3ffff */
        .type           $_ZN7cutlass13device_kernelIN5flash19enable_sm80_to_sm89INS1_16FlashAttnBwdSm80INS1_25CollectiveMainloopBwdSm80ILi2ELi2EN4cute5tupleIJNS5_1CILi64EEENS7_ILi128EEES8_EEENS_10bfloat16_tEfNS_4arch4Sm80ELb0ELb0ELb1ELb1ELb0ELb0ELb0ELb0ELi2ELi2ELi4ELi2ELb1EEENS1_21CollectiveEpilogueBwdISA_SB_SD_Li256ELb1ELb0ELi2EEENS1_19SingleTileSchedulerILb1ELb0ELb0ELi128EEEEEEEEEvNT_6ParamsE$_ZN4cute3eso3ESOILb1ELb0EJNS_6LayoutINS_5tupleIJNS3_IJNS_1CILi8EEENS4_ILi1EEEEEEEEENS3_IJNS3_IJS6_NS4_ILi0EEEEEEEEEEEiEEC2ERKSC_RKi,@function
        .size           $_ZN7cutlass13device_kernelIN5flash19enable_sm80_to_sm89INS1_16FlashAttnBwdSm80INS1_25CollectiveMainloopBwdSm80ILi2ELi2EN4cute5tupleIJNS5_1CILi64EEENS7_ILi128EEES8_EEENS_10bfloat16_tEfNS_4arch4Sm80ELb0ELb0ELb1ELb1ELb0ELb0ELb0ELb0ELi2ELi2ELi4ELi2ELb1EEENS1_21CollectiveEpilogueBwdISA_SB_SD_Li256ELb1ELb0ELi2EEENS1_19SingleTileSchedulerILb1ELb0ELb0ELi128EEEEEEEEEvNT_6ParamsE$_ZN4cute3eso3ESOILb1ELb0EJNS_6LayoutINS_5tupleIJNS3_IJNS_1CILi8EEENS4_ILi1EEEEEEEEENS3_IJNS3_IJS6_NS4_ILi0EEEEEEEEEEEiEEC2ERKSC_RKi,($_ZN7cutlass13device_kernelIN5flash19enable_sm80_to_sm89INS1_16FlashAttnBwdSm80INS1_25CollectiveMainloopBwdSm80ILi2ELi2EN4cute5tupleIJNS5_1CILi64EEENS7_ILi128EEES8_EEENS_10bfloat16_tEfNS_4arch4Sm80ELb0ELb0ELb1ELb1ELb0ELb0ELb0ELb0ELi2ELi2ELi4ELi2ELb1EEENS1_21CollectiveEpilogueBwdISA_SB_SD_Li256ELb1ELb0ELi2EEENS1_19SingleTileSchedulerILb1ELb0ELb0ELi128EEEEEEEEEvNT_6ParamsE$_ZN4cute3eso3ESOILb1ELb0EJNS_6LayoutINS_5tupleIJNS3_IJNS_1CILi8EEENS4_ILi1EEEEEEEEENS3_IJNS3_IJS6_NS4_ILi0EEEEEEEEEEElEEC2ERKSC_RKl - $_ZN7cutlass13device_kernelIN5flash19enable_sm80_to_sm89INS1_16FlashAttnBwdSm80INS1_25CollectiveMainloopBwdSm80ILi2ELi2EN4cute5tupleIJNS5_1CILi64EEENS7_ILi128EEES8_EEENS_10bfloat16_tEfNS_4arch4Sm80ELb0ELb0ELb1ELb1ELb0ELb0ELb0ELb0ELi2ELi2ELi4ELi2ELb1EEENS1_21CollectiveEpilogueBwdISA_SB_SD_Li256ELb1ELb0ELi2EEENS1_19SingleTileSchedulerILb1ELb0ELb0ELi128EEEEEEEEEvNT_6ParamsE$_ZN4cute3eso3ESOILb1ELb0EJNS_6LayoutINS_5tupleIJNS3_IJNS_1CILi8EEENS4_ILi1EEEEEEEEENS3_IJNS3_IJS6_NS4_ILi0EEEEEEEEEEEiEEC2ERKSC_RKi)
$_ZN7cutlass13device_kernelIN5flash19enable_sm80_to_sm89INS1_16FlashAttnBwdSm80INS1_25CollectiveMainloopBwdSm80ILi2ELi2EN4cute5tupleIJNS5_1CILi64EEENS7_ILi128EEES8_EEENS_10bfloat16_tEfNS_4arch4Sm80ELb0ELb0ELb1ELb1ELb0ELb0ELb0ELb0ELi2ELi2ELi4ELi2ELb1EEENS1_21CollectiveEpilogueBwdISA_SB_SD_Li256ELb1ELb0ELi2EEENS1_19SingleTileSchedulerILb1ELb0ELb0ELi128EEEEEEEEEvNT_6ParamsE$_ZN4cute3eso3ESOILb1ELb0EJNS_6LayoutINS_5tupleIJNS3_IJNS_1CILi8EEENS4_ILi1EEEEEEEEENS3_IJNS3_IJS6_NS4_ILi0EEEEEEEEEEEiEEC2ERKSC_RKi:
[----:B------:R-:W-:Y:S02]  /*8460*/  IADD3 R6, R4, -c[0x0][0x20], RZ ;  /* 0x8000080004067a10 */ /* 0x000fe40007ffe0ff */
[----:B------:R-:W-:-:S03]  /*8470*/  MOV R9, 0x0 ;  /* 0x0000000000097802 */ /* 0x000fc60000000f00 */
[----:B------:R1:W-:Y:S01]  /*8480*/  STL [R6], R7 ;  /* 0x0000000706007387 */ /* 0x0003e20000100800 */
[----:B------:R-:W-:Y:S05]  /*8490*/  RET.REL.NODEC R8 `(_ZN7cutlass13device_kernelIN5flash19enable_sm80_to_sm89INS1_16FlashAttnBwdSm80INS1_25CollectiveMainloopBwdSm80ILi2ELi2EN4cute5tupleIJNS5_1CILi64EEENS7_ILi128EEES8_EEENS_10bfloat16_tEfNS_4arch4Sm80ELb0ELb0ELb1ELb1ELb0ELb0ELb0ELb0ELi2ELi2ELi4ELi2ELb1EEENS1_21CollectiveEpilogueBwdISA_SB_SD_Li256ELb1ELb0ELi2EEENS1_19SingleTileSchedulerILb1ELb0ELb0ELi128EEEEEEEEEvNT_6ParamsE) ;  /* 0xffff7b6008007950 */ /* 0x000fea0003c3ffff */
        .type           $_ZN7cutlass13device_kernelIN5flash19enable_sm80_to_sm89INS1_16FlashAttnBwdSm80INS1_25CollectiveMainloopBwdSm80ILi2ELi2EN4cute5tupleIJNS5_1CILi64EEENS7_ILi128EEES8_EEENS_10bfloat16_tEfNS_4arch4Sm80ELb0ELb0ELb1ELb1ELb0ELb0ELb0ELb0ELi2ELi2ELi4ELi2ELb1EEENS1_21CollectiveEpilogueBwdISA_SB_SD_Li256ELb1ELb0ELi2EEENS1_19SingleTileSchedulerILb1ELb0ELb0ELi128EEEEEEEEEvNT_6ParamsE$_ZN4cute3eso3ESOILb1ELb0EJNS_6LayoutINS_5tupleIJNS3_IJNS_1CILi8EEENS4_ILi1EEEEEEEEENS3_IJNS3_IJS6_NS4_ILi0EEEEEEEEEEElEEC2ERKSC_RKl,@function
        .size           $_ZN7cutlass13device_kernelIN5flash19enable_sm80_to_sm89INS1_16FlashAttnBwdSm80INS1_25CollectiveMainloopBwdSm80ILi2ELi2EN4cute5tupleIJNS5_1CILi64EEENS7_ILi128EEES8_EEENS_10bfloat16_tEfNS_4arch4Sm80ELb0ELb0ELb1ELb1ELb0ELb0ELb0ELb0ELi2ELi2ELi4ELi2ELb1EEENS1_21CollectiveEpilogueBwdISA_SB_SD_Li256ELb1ELb0ELi2EEENS1_19SingleTileSchedulerILb1ELb0ELb0ELi128EEEEEEEEEvNT_6ParamsE$_ZN4cute3eso3ESOILb1ELb0EJNS_6LayoutINS_5tupleIJNS3_IJNS_1CILi8EEENS4_ILi1EEEEEEEEENS3_IJNS3_IJS6_NS4_ILi0EEEEEEEEEEElEEC2ERKSC_RKl,($_ZN7cutlass13device_kernelIN5flash19enable_sm80_to_sm89INS1_16FlashAttnBwdSm80INS1_25CollectiveMainloopBwdSm80ILi2ELi2EN4cute5tupleIJNS5_1CILi64EEENS7_ILi128EEES8_EEENS_10bfloat16_tEfNS_4arch4Sm80ELb0ELb0ELb1ELb1ELb0ELb0ELb0ELb0ELi2ELi2ELi4ELi2ELb1EEENS1_21CollectiveEpilogueBwdISA_SB_SD_Li256ELb1ELb0ELi2EEENS1_19SingleTileSchedulerILb1ELb0ELb0ELi128EEEEEEEEEvNT_6ParamsE$_ZN4cute3eso3ESOILb1ELb0EJNS_6LayoutINS_5tupleIJNS3_IJNS_1CILi8EEENS4_ILi1EEEEEENS4_ILi2EEES6_EEENS3_IJNS3_IJS6_NS4_ILi0EEEEEENS4_ILi2048EEESA_EEEEENS_10ViewEngineINS_8smem_ptrIPN7cutlass10bfloat16_tEEEEEEEC2ERKSE_RKSL_ - $_ZN7cutlass13device_kernelIN5flash19enable_sm80_to_sm89INS1_16FlashAttnBwdSm80INS1_25CollectiveMainloopBwdSm80ILi2ELi2EN4cute5tupleIJNS5_1CILi64EEENS7_ILi128EEES8_EEENS_10bfloat16_tEfNS_4arch4Sm80ELb0ELb0ELb1ELb1ELb0ELb0ELb0ELb0ELi2ELi2ELi4ELi2ELb1EEENS1_21CollectiveEpilogueBwdISA_SB_SD_Li256ELb1ELb0ELi2EEENS1_19SingleTileSchedulerILb1ELb0ELb0ELi128EEEEEEEEEvNT_6ParamsE$_ZN4cute3eso3ESOILb1ELb0EJNS_6LayoutINS_5tupleIJNS3_IJNS_1CILi8EEENS4_ILi1EEEEEEEEENS3_IJNS3_IJS6_NS4_ILi0EEEEEEEEEEElEEC2ERKSC_RKl)
$_ZN7cutlass13device_kernelIN5flash19enable_sm80_to_sm89INS1_16FlashAttnBwdSm80INS1_25CollectiveMainloopBwdSm80ILi2ELi2EN4cute5tupleIJNS5_1CILi64EEENS7_ILi128EEES8_EEENS_10bfloat16_tEfNS_4arch4Sm80ELb0ELb0ELb1ELb1ELb0ELb0ELb0ELb0ELi2ELi2ELi4ELi2ELb1EEENS1_21CollectiveEpilogueBwdISA_SB_SD_Li256ELb1ELb0ELi2EEENS1_19SingleTileSchedulerILb1ELb0ELb0ELi128EEEEEEEEEvNT_6ParamsE$_ZN4cute3eso3ESOILb1ELb0EJNS_6LayoutINS_5tupleIJNS3_IJNS_1CILi8EEENS4_ILi1EEEEEEEEENS3_IJNS3_IJS6_NS4_ILi0EEEEEEEEEEElEEC2ERKSC_RKl:
[----:B------:R-:W-:Y:S01]  /*84a0*/  IADD3 R6, R4, -c[0x0][0x20], RZ ;  /* 0x8000080004067a10 */ /* 0x000fe20007ffe0ff */
[----:B------:R-:W-:Y:S01]  /*84b0*/  IMAD.MOV.U32 R11, RZ, RZ, R7 ;  /* 0x000000ffff0b7224 */ /* 0x000fe200078e0007 */
[----:B------:R-:W-:-:S04]  /*84c0*/  MOV R9, 0x0 ;  /* 0x0000000000097802 */ /* 0x000fc80000000f00 */
[----:B------:R1:W-:Y:S01]  /*84d0*/  STL.64 [R6], R10 ;  /* 0x0000000a06007387 */ /* 0x0003e20000100a00 */
[----:B------:R-:W-:Y:S05]  /*84e0*/  RET.REL.NODEC R8 `(_ZN7cutlass13device_kernelIN5flash19enable_sm80_to_sm89INS1_16FlashAttnBwdSm80INS1_25CollectiveMainloopBwdSm80ILi2ELi2EN4cute5tupleIJNS5_1CILi64EEENS7_ILi128EEES8_EEENS_10bfloat16_tEfNS_4arch4Sm80ELb0ELb0ELb1ELb1ELb0ELb0ELb0ELb0ELi2ELi2ELi4ELi2ELb1EEENS1_21CollectiveEpilogueBwdISA_SB_SD_Li256ELb1ELb0ELi2EEENS1_19SingleTileSchedulerILb1ELb0ELb0ELi128EEEEEEEEEvNT_6ParamsE) ;  /* 0xffff7b1008007950 */ /* 0x000fea0003c3ffff */
        .type           $_ZN7cutlass13device_kernelIN5flash19enable_sm80_to_sm89INS1_16FlashAttnBwdSm80INS1_25CollectiveMainloopBwdSm80ILi2ELi2EN4cute5tupleIJNS5_1CILi64EEENS7_ILi128EEES8_EEENS_10bfloat16_tEfNS_4arch4Sm80ELb0ELb0ELb1ELb1ELb0ELb0ELb0ELb0ELi2ELi2ELi4ELi2ELb1EEENS1_21CollectiveEpilogueBwdISA_SB_SD_Li256ELb1ELb0ELi2EEENS1_19SingleTileSchedulerILb1ELb0ELb0ELi128EEEEEEEEEvNT_6ParamsE$_ZN4cute3eso3ESOILb1ELb0EJNS_6LayoutINS_5tupleIJNS3_IJNS_1CILi8EEENS4_ILi1EEEEEENS4_ILi2EEES6_EEENS3_IJNS3_IJS6_NS4_ILi0EEEEEENS4_ILi2048EEESA_EEEEENS_10ViewEngineINS_8smem_ptrIPN7cutlass10bfloat16_tEEEEEEEC2ERKSE_RKSL_,@function
        .size           $_ZN7cutlass13device_kernelIN5flash19enable_sm80_to_sm89INS1_16FlashAttnBwdSm80INS1_25CollectiveMainloopBwdSm80ILi2ELi2EN4cute5tupleIJNS5_1CILi64EEENS7_ILi128EEES8_EEENS_10bfloat16_tEfNS_4arch4Sm80ELb0ELb0ELb1ELb1ELb0ELb0ELb0ELb0ELi2ELi2ELi4ELi2ELb1EEENS1_21CollectiveEpilogueBwdISA_SB_SD_Li256ELb1ELb0ELi2EEENS1_19SingleTileSchedulerILb1ELb0ELb0ELi128EEEEEEEEEvNT_6ParamsE$_ZN4cute3eso3ESOILb1ELb0EJNS_6LayoutINS_5tupleIJNS3_IJNS_1CILi8EEENS4_ILi1EEEEEENS4_ILi2EEES6_EEENS3_IJNS3_IJS6_NS4_ILi0EEEEEENS4_ILi2048EEESA_EEEEENS_10ViewEngineINS_8smem_ptrIPN7cutlass10bfloat16_tEEEEEEEC2ERKSE_RKSL_,($_ZN7cutlass13device_kernelIN5flash19enable_sm80_to_sm89INS1_16FlashAttnBwdSm80INS1_25CollectiveMainloopBwdSm80ILi2ELi2EN4cute5tupleIJNS5_1CILi64EEENS7_ILi128EEES8_EEENS_10bfloat16_tEfNS_4arch4Sm80ELb0ELb0ELb1ELb1ELb0ELb0ELb0ELb0ELi2ELi2ELi4ELi2ELb1EEENS1_21CollectiveEpilogueBwdISA_SB_SD_Li256ELb1ELb0ELi2EEENS1_19SingleTileSchedulerILb1ELb0ELb0ELi128EEEEEEEEEvNT_6ParamsE$_ZN4cute3eso3ESOILb1ELb0EJNS_6LayoutINS_5tupleIJNS3_IJNS_1CILi8EEENS4_ILi1EEEEEENS4_ILi2EEES6_EEENS3_IJNS3_IJS6_NS4_ILi0EEEEEENS4_ILi2048EEESA_EEEEEiEEC2ERKSE_RKi - $_ZN7cutlass13device_kernelIN5flash19enable_sm80_to_sm89INS1_16FlashAttnBwdSm80INS1_25CollectiveMainloopBwdSm80ILi2ELi2EN4cute5tupleIJNS5_1CILi64EEENS7_ILi128EEES8_EEENS_10bfloat16_tEfNS_4arch4Sm80ELb0ELb0ELb1ELb1ELb0ELb0ELb0ELb0ELi2ELi2ELi4ELi2ELb1EEENS1_21CollectiveEpilogueBwdISA_SB_SD_Li256ELb1ELb0ELi2EEENS1_19SingleTileSchedulerILb1ELb0ELb0ELi128EEEEEEEEEvNT_6ParamsE$_ZN4cute3eso3ESOILb1ELb0EJNS_6LayoutINS_5tupleIJNS3_IJNS_1CILi8EEENS4_ILi1EEEEEENS4_ILi2EEES6_EEENS3_IJNS3_IJS6_NS4_ILi0EEEEEENS4_ILi2048EEESA_EEEEENS_10ViewEngineINS_8smem_ptrIPN7cutlass10bfloat16_tEEEEEEEC2ERKSE_RKSL_)
$_ZN7cutlass13device_kernelIN5flash19enable_sm80_to_sm89INS1_16FlashAttnBwdSm80INS1_25CollectiveMainloopBwdSm80ILi2ELi2EN4cute5tupleIJNS5_1CILi64EEENS7_ILi128EEES8_EEENS_10bfloat16_tEfNS_4arch4Sm80ELb0ELb0ELb1ELb1ELb0ELb0ELb0ELb0ELi2ELi2ELi4ELi2ELb1EEENS1_21CollectiveEpilogueBwdISA_SB_SD_Li256ELb1ELb0ELi2EEENS1_19SingleTileSchedulerILb1ELb0ELb0ELi128EEEEEEEEEvNT_6ParamsE$_ZN4cute3eso3ESOILb1ELb0EJNS_6LayoutINS_5tupleIJNS3_IJNS_1CILi8EEENS4_ILi1EEEEEENS4_ILi2EEES6_EEENS3_IJNS3_IJS6_NS4_ILi0EEEEEENS4_ILi2048EEESA_EEEEENS_10ViewEngineINS_8smem_ptrIPN7cutlass10bfloat16_tEEEEEEEC2ERKSE_RKSL_:
[----:B------:R-:W-:Y:S02]  /*84f0*/  IADD3 R8, R4, -c[0x0][0x20], RZ ;  /* 0x8000080004087a10 */ /* 0x000fe40007ffe0ff */
[----:B------:R-:W-:-:S03]  /*8500*/  MOV R11, 0x0 ;  /* 0x00000000000b7802 */ /* 0x000fc60000000f00 */
[----:B------:R1:W-:Y:S01]  /*8510*/  STL.64 [R8], R6 ;  /* 0x0000000608007387 */ /* 0x0003e20000100a00 */
[----:B------:R-:W-:Y:S05]  /*8520*/  RET.REL.NODEC R10 `(_ZN7cutlass13device_kernelIN5flash19enable_sm80_to_sm89INS1_16FlashAttnBwdSm80INS1_25CollectiveMainloopBwdSm80ILi2ELi2EN4cute5tupleIJNS5_1CILi64EEENS7_ILi128EEES8_EEENS_10bfloat16_tEfNS_4arch4Sm80ELb0ELb0ELb1ELb1ELb0ELb0ELb0ELb0ELi2ELi2ELi4ELi2ELb1EEENS1_21CollectiveEpilogueBwdISA_SB_SD_Li256ELb1ELb0ELi2EEENS1_19SingleTileSchedulerILb1ELb0ELb0ELi128EEEEEEEEEvNT_6ParamsE) ;  /* 0xffff7ad00a007950 */ /* 0x000fea0003c3ffff */
        .type           $_ZN7cutlass13device_kernelIN5flash19enable_sm80_to_sm89INS1_16FlashAttnBwdSm80INS1_25CollectiveMainloopBwdSm80ILi2ELi2EN4cute5tupleIJNS5_1CILi64EEENS7_ILi128EEES8_EEENS_10bfloat16_tEfNS_4arch4Sm80ELb0ELb0ELb1ELb1ELb0ELb0ELb0ELb0ELi2ELi2ELi4ELi2ELb1EEENS1_21CollectiveEpilogueBwdISA_SB_SD_Li256ELb1ELb0ELi2EEENS1_19SingleTileSchedulerILb1ELb0ELb0ELi128EEEEEEEEEvNT_6ParamsE$_ZN4cute3eso3ESOILb1ELb0EJNS_6LayoutINS_5tupleIJNS3_IJNS_1CILi8EEENS4_ILi1EEEEEENS4_ILi2EEES6_EEENS3_IJNS3_IJS6_NS4_ILi0EEEEEENS4_ILi2048EEESA_EEEEEiEEC2ERKSE_RKi,@function
        .size           $_ZN7cutlass13device_kernelIN5flash19enable_sm80_to_sm89INS1_16FlashAttnBwdSm80INS1_25CollectiveMainloopBwdSm80ILi2ELi2EN4cute5tupleIJNS5_1CILi64EEENS7_ILi128EEES8_EEENS_10bfloat16_tEfNS_4arch4Sm80ELb0ELb0ELb1ELb1ELb0ELb0ELb0ELb0ELi2ELi2ELi4ELi2ELb1EEENS1_21CollectiveEpilogueBwdISA_SB_SD_Li256ELb1ELb0ELi2EEENS1_19SingleTileSchedulerILb1ELb0ELb0ELi128EEEEEEEEEvNT_6ParamsE$_ZN4cute3eso3ESOILb1ELb0EJNS_6LayoutINS_5tupleIJNS3_IJNS_1CILi8EEENS4_ILi1EEEEEENS4_ILi2EEES6_EEENS3_IJNS3_IJS6_NS4_ILi0EEEEEENS4_ILi2048EEESA_EEEEEiEEC2ERKSE_RKi,($_ZN7cutlass13device_kernelIN5flash19enable_sm80_to_sm89INS1_16FlashAttnBwdSm80INS1_25CollectiveMainloopBwdSm80ILi2ELi2EN4cute5tupleIJNS5_1CILi64EEENS7_ILi128EEES8_EEENS_10bfloat16_tEfNS_4arch4Sm80ELb0ELb0ELb1ELb1ELb0ELb0ELb0ELb0ELi2ELi2ELi4ELi2ELb1EEENS1_21CollectiveEpilogueBwdISA_SB_SD_Li256ELb1ELb0ELi2EEENS1_19SingleTileSchedulerILb1ELb0ELb0ELi128EEEEEEEEEvNT_6ParamsE$_ZN4cute5tupleIJNS0_IJNS0_IJNS_1CILi8EEENS1_ILi1EEEEEENS1_ILi2EEES3_EEENS0_IJNS0_IJS3_NS1_ILi0EEEEEElS7_EEEEEC2ERKS6_RKS9_ - $_ZN7cutlass13device_kernelIN5flash19enable_sm80_to_sm89INS1_16FlashAttnBwdSm80INS1_25CollectiveMainloopBwdSm80ILi2ELi2EN4cute5tupleIJNS5_1CILi64EEENS7_ILi128EEES8_EEENS_10bfloat16_tEfNS_4arch4Sm80ELb0ELb0ELb1ELb1ELb0ELb0ELb0ELb0ELi2ELi2ELi4ELi2ELb1EEENS1_21CollectiveEpilogueBwdISA_SB_SD_Li256ELb1ELb0ELi2EEENS1_19SingleTileSchedulerILb1ELb0ELb0ELi128EEEEEEEEEvNT_6ParamsE$_ZN4cute3eso3ESOILb1ELb0EJNS_6LayoutINS_5tupleIJNS3_IJNS_1CILi8EEENS4_ILi1EEEEEENS4_ILi2EEES6_EEENS3_IJNS3_IJS6_NS4_ILi0EEEEEENS4_ILi2048EEESA_EEEEEiEEC2ERKSE_RKi)
$_ZN7cutlass13device_kernelIN5flash19enable_sm80_to_sm89INS1_16FlashAttnBwdSm80INS1_25CollectiveMainloopBwdSm80ILi2ELi2EN4cute5tupleIJNS5_1CILi64EEENS7_ILi128EEES8_EEENS_10bfloat16_tEfNS_4arch4Sm80ELb0ELb0ELb1ELb1ELb0ELb0ELb0ELb0ELi2ELi2ELi4ELi2ELb1EEENS1_21CollectiveEpilogueBwdISA_SB_SD_Li256ELb1ELb0ELi2EEENS1_19SingleTileSchedulerILb1ELb0ELb0ELi128EEEEEEEEEvNT_6ParamsE$_ZN4cute3eso3ESOILb1ELb0EJNS_6LayoutINS_5tupleIJNS3_IJNS_1CILi8EEENS4_ILi1EEEEEENS4_ILi2EEES6_EEENS3_IJNS3_IJS6_NS4_ILi0EEEEEENS4_ILi2048EEESA_EEEEEiEEC2ERKSE_RKi:
[----:B------:R-:W-:Y:S02]  /*8530*/  IADD3 R6, R4, -c[0x0][0x20], RZ ;  /* 0x8000080004067a10 */ /* 0x000fe40007ffe0ff */
[----:B------:R-:W-:-:S03]  /*8540*/  MOV R9, 0x0 ;  /* 0x0000000000097802 */ /* 0x000fc60000000f00 */
[----:B------:R1:W-:Y:S01]  /*8550*/  STL [R6], R7 ;  /* 0x0000000706007387 */ /* 0x0003e20000100800 */
[----:B------:R-:W-:Y:S05]  /*8560*/  RET.REL.NODEC R8 `(_ZN7cutlass13device_kernelIN5flash19enable_sm80_to_sm89INS1_16FlashAttnBwdSm80INS1_25CollectiveMainloopBwdSm80ILi2ELi2EN4cute5tupleIJNS5_1CILi64EEENS7_ILi128EEES8_EEENS_10bfloat16_tEfNS_4arch4Sm80ELb0ELb0ELb1ELb1ELb0ELb0ELb0ELb0ELi2ELi2ELi4ELi2ELb1EEENS1_21CollectiveEpilogueBwdISA_SB_SD_Li256ELb1ELb0ELi2EEENS1_19SingleTileSchedulerILb1ELb0ELb0ELi128EEEEEEEEEvNT_6ParamsE) ;  /* 0xffff7a9008007950 */ /* 0x000fea0003c3ffff */
        .type           $_ZN7cutlass13device_kernelIN5flash19enable_sm80_to_sm89INS1_16FlashAttnBwdSm80INS1_25CollectiveMainloopBwdSm80ILi2ELi2EN4cute5tupleIJNS5_1CILi64EEENS7_ILi128EEES8_EEENS_10bfloat16_tEfNS_4arch4Sm80ELb0ELb0ELb1ELb1ELb0ELb0ELb0ELb0ELi2ELi2ELi4ELi2ELb1EEENS1_21CollectiveEpilogueBwdISA_SB_SD_Li256ELb1ELb0ELi2EEENS1_19SingleTileSchedulerILb1ELb0ELb0ELi128EEEEEEEEEvNT_6ParamsE$_ZN4cute5tupleIJNS0_IJNS0_IJNS_1CILi8EEENS1_ILi1EEEEEENS1_ILi2EEES3_EEENS0_IJNS0_IJS3_NS1_ILi0EEEEEElS7_EEEEEC2ERKS6_RKS9_,@function
        .size           $_ZN7cutlass13device_kernelIN5flash19enable_sm80_to_sm89INS1_16FlashAttnBwdSm80INS1_25CollectiveMainloopBwdSm80ILi2ELi2EN4cute5tupleIJNS5_1CILi64EEENS7_ILi128EEES8_EEENS_10bfloat16_tEfNS_4arch4Sm80ELb0ELb0ELb1ELb1ELb0ELb0ELb0ELb0ELi2ELi2ELi4ELi2ELb1EEENS1_21CollectiveEpilogueBwdISA_SB_SD_Li256ELb1ELb0ELi2EEENS1_19SingleTileSchedulerILb1ELb0ELb0ELi128EEEEEEEEEvNT_6ParamsE$_ZN4cute5tupleIJNS0_IJNS0_IJNS_1CILi8EEENS1_ILi1EEEEEENS1_ILi2EEES3_EEENS0_IJNS0_IJS3_NS1_ILi0EEEEEElS7_EEEEEC2ERKS6_RKS9_,($_ZN7cutlass13device_kernelIN5flash19enable_sm80_to_sm89INS1_16FlashAttnBwdSm80INS1_25CollectiveMainloopBwdSm80ILi2ELi2EN4cute5tupleIJNS5_1CILi64EEENS7_ILi128EEES8_EEENS_10bfloat16_tEfNS_4arch4Sm80ELb0ELb0ELb1ELb1ELb0ELb0ELb0ELb0ELi2ELi2ELi4ELi2ELb1EEENS1_21CollectiveEpilogueBwdISA_SB_SD_Li256ELb1ELb0ELi2EEENS1_19SingleTileSchedulerILb1ELb0ELb0ELi128EEEEEEEEEvNT_6ParamsE$_ZN4cute5tupleIJNS_15ArithmeticTupleIJNS_1CILi0EEEiEEEEEC2ERKS4_ - $_ZN7cutlass13device_kernelIN5flash19enable_sm80_to_sm89INS1_16FlashAttnBwdSm80INS1_25CollectiveMainloopBwdSm80ILi2ELi2EN4cute5tupleIJNS5_1CILi64EEENS7_ILi128EEES8_EEENS_10bfloat16_tEfNS_4arch4Sm80ELb0ELb0ELb1ELb1ELb0ELb0ELb0ELb0ELi2ELi2ELi4ELi2ELb1EEENS1_21CollectiveEpilogueBwdISA_SB_SD_Li256ELb1ELb0ELi2EEENS1_19SingleTileSchedulerILb1ELb0ELb0ELi128EEEEEEEEEvNT_6ParamsE$_ZN4cute5tupleIJNS0_IJNS0_IJNS_1CILi8EEENS1_ILi1EEEEEENS1_ILi2EEES3_EEENS0_IJNS0_IJS3_NS1_ILi0EEEEEElS7_EEEEEC2ERKS6_RKS9_)
$_ZN7cutlass13device_kernelIN5flash19enable_sm80_to_sm89INS1_16FlashAttnBwdSm80INS1_25CollectiveMainloopBwdSm80ILi2ELi2EN4cute5tupleIJNS5_1CILi64EEENS7_ILi128EEES8_EEENS_10bfloat16_tEfNS_4arch4Sm80ELb0ELb0ELb1ELb1ELb0ELb0ELb0ELb0ELi2ELi2ELi4ELi2ELb1EEENS1_21CollectiveEpilogueBwdISA_SB_SD_Li256ELb1ELb0ELi2EEENS1_19SingleTileSchedulerILb1ELb0ELb0ELi128EEEEEEEEEvNT_6ParamsE$_ZN4cute5tupleIJNS0_IJNS0_IJNS_1CILi8EEENS1_ILi1EEEEEENS1_ILi2EEES3_EEENS0_IJNS0_IJS3_NS1_ILi0EEEEEElS7_EEEEEC2ERKS6_RKS9_:
[----:B------:R-:W-:Y:S02]  /*8570*/  MOV R10, 0x8590 ;  /* 0x00008590000a7802 */ /* 0x000fe40000000f00 */
[----:B------:R-:W-:Y:S05]  /*8580*/  CALL.REL.NOINC `($_ZN7cutlass13device_kernelIN5flash19enable_sm80_to_sm89INS1_16FlashAttnBwdSm80INS1_25CollectiveMainloopBwdSm80ILi2ELi2EN4cute5tupleIJNS5_1CILi64EEENS7_ILi128EEES8_EEENS_10bfloat16_tEfNS_4arch4Sm80ELb0ELb0ELb1ELb1ELb0ELb0ELb0ELb0ELi2ELi2ELi4ELi2ELb1EEENS1_21CollectiveEpilogueBwdISA_SB_SD_Li256ELb1ELb0ELi2EEENS1_19SingleTileSchedulerILb1ELb0ELb0ELi128EEEEEEEEEvNT_6ParamsE$_ZN4cute3eso3ESOILb1ELb0EJNS_5tupleIJNS2_IJNS_1CILi8EEENS3_ILi1EEEEEENS3_ILi2EEES5_EEENS2_IJNS2_IJS5_NS3_ILi0EEEEEElS9_EEEEEC2ERKS8_RKSB_) ;  /* 0xfffffb9000007944 */ /* 0x000fea0003c3ffff */
[----:B------:R-:W-:-:S04]  /*8590*/  MOV R9, 0x0 ;  /* 0x0000000000097802 */ /* 0x000fc80000000f00 */
[----:B------:R-:W-:Y:S05]  /*85a0*/  RET.REL.NODEC R8 `(_ZN7cutlass13device_kernelIN5flash19enable_sm80_to_sm89INS1_16FlashAttnBwdSm80INS1_25CollectiveMainloopBwdSm80ILi2ELi2EN4cute5tupleIJNS5_1CILi64EEENS7_ILi128EEES8_EEENS_10bfloat16_tEfNS_4arch4Sm80ELb0ELb0ELb1ELb1ELb0ELb0ELb0ELb0ELi2ELi2ELi4ELi2ELb1EEENS1_21CollectiveEpilogueBwdISA_SB_SD_Li256ELb1ELb0ELi2EEENS1_19SingleTileSchedulerILb1ELb0ELb0ELi128EEEEEEEEEvNT_6ParamsE) ;  /* 0xffff7a5008007950 */ /* 0x000fea0003c3ffff */
        .type           $_ZN7cutlass13device_kernelIN5flash19enable_sm80_to_sm89INS1_16FlashAttnBwdSm80INS1_25CollectiveMainloopBwdSm80ILi2ELi2EN4cute5tupleIJNS5_1CILi64EEENS7_ILi128EEES8_EEENS_10bfloat16_tEfNS_4arch4Sm80ELb0ELb0ELb1ELb1ELb0ELb0ELb0ELb0ELi2ELi2ELi4ELi2ELb1EEENS1_21CollectiveEpilogueBwdISA_SB_SD_Li256ELb1ELb0ELi2EEENS1_19SingleTileSchedulerILb1ELb0ELb0ELi128EEEEEEEEEvNT_6ParamsE$_ZN4cute5tupleIJNS_15ArithmeticTupleIJNS_1CILi0EEEiEEEEEC2ERKS4_,@function
        .size           $_ZN7cutlass13device_kernelIN5flash19enable_sm80_to_sm89INS1_16FlashAttnBwdSm80INS1_25CollectiveMainloopBwdSm80ILi2ELi2EN4cute5tupleIJNS5_1CILi64EEENS7_ILi128EEES8_EEENS_10bfloat16_tEfNS_4arch4Sm80ELb0ELb0ELb1ELb1ELb0ELb0ELb0ELb0ELi2ELi2ELi4ELi2ELb1EEENS1_21CollectiveEpilogueBwdISA_SB_SD_Li256ELb1ELb0ELi2EEENS1_19SingleTileSchedulerILb1ELb0ELb0ELi128EEEEEEEEEvNT_6ParamsE$_ZN4cute5tupleIJNS_15ArithmeticTupleIJNS_1CILi0EEEiEEEEEC2ERKS4_,($_ZN7cutlass13device_kernelIN5flash19enable_sm80_to_sm89INS1_16FlashAttnBwdSm80INS1_25CollectiveMainloopBwdSm80ILi2ELi2EN4cute5tupleIJNS5_1CILi64EEENS7_ILi128EEES8_EEENS_10bfloat16_tEfNS_4arch4Sm80ELb0ELb0ELb1ELb1ELb0ELb0ELb0ELb0ELi2ELi2ELi4ELi2ELb1EEENS1_21CollectiveEpilogueBwdISA_SB_SD_Li256ELb1ELb0ELi2EEENS1_19SingleTileSchedulerILb1ELb0ELb0ELi128EEEEEEEEEvNT_6ParamsE$_ZN4cute5tupleIJNS_15ArithmeticTupleIJiEEEEEC2ERKS2_ - $_ZN7cutlass13device_kernelIN5flash19enable_sm80_to_sm89INS1_16FlashAttnBwdSm80INS1_25CollectiveMainloopBwdSm80ILi2ELi2EN4cute5tupleIJNS5_1CILi64EEENS7_ILi128EEES8_EEENS_10bfloat16_tEfNS_4arch4Sm80ELb0ELb0ELb1ELb1ELb0ELb0ELb0ELb0ELi2ELi2ELi4ELi2ELb1EEENS1_21CollectiveEpilogueBwdISA_SB_SD_Li256ELb1ELb0ELi2EEENS1_19SingleTileSchedulerILb1ELb0ELb0ELi128EEEEEEEEEvNT_6ParamsE$_ZN4cute5tupleIJNS_15ArithmeticTupleIJNS_1CILi0EEEiEEEEEC2ERKS4_)
$_ZN7cutlass13device_kernelIN5flash19enable_sm80_to_sm89INS1_16FlashAttnBwdSm80INS1_25CollectiveMainloopBwdSm80ILi2ELi2EN4cute5tupleIJNS5_1CILi64EEENS7_ILi128EEES8_EEENS_10bfloat16_tEfNS_4arch4Sm80ELb0ELb0ELb1ELb1ELb0ELb0ELb0ELb0ELi2ELi2ELi4ELi2ELb1EEENS1_21CollectiveEpilogueBwdISA_SB_SD_Li256ELb1ELb0ELi2EEENS1_19SingleTileSchedulerILb1ELb0ELb0ELi128EEEEEEEEEvNT_6ParamsE$_ZN4cute5tupleIJNS_15ArithmeticTupleIJNS_1CILi0EEEiEEEEEC2ERKS4_:
[----:B------:R-:W-:Y:S02]  /*85b0*/  MOV R10, 0x85d0 ;  /* 0x000085d0000a7802 */ /* 0x000fe40000000f00 */
[----:B------:R-:W-:Y:S05]  /*85c0*/  CALL.REL.NOINC `($_ZN7cutlass13device_kernelIN5flash19enable_sm80_to_sm89INS1_16FlashAttnBwdSm80INS1_25CollectiveMainloopBwdSm80ILi2ELi2EN4cute5tupleIJNS5_1CILi64EEENS7_ILi128EEES8_EEENS_10bfloat16_tEfNS_4arch4Sm80ELb0ELb0ELb1ELb1ELb0ELb0ELb0ELb0ELi2ELi2ELi4ELi2ELb1EEENS1_21CollectiveEpilogueBwdISA_SB_SD_Li256ELb1ELb0ELi2EEENS1_19SingleTileSchedulerILb1ELb0ELb0ELi128EEEEEEEEEvNT_6ParamsE$_ZN4cute3eso3ESOILb0ELb1EJNS_15ArithmeticTupleIJNS_1CILi0EEEiEEEEEC2ERKS5_) ;  /* 0xfffff56000007944 */ /* 0x000fea0003c3ffff */
[----:B------:R-:W-:-:S04]  /*85d0*/  MOV R17, 0x0 ;  /* 0x0000000000117802 */ /* 0x000fc80000000f00 */
[----:B------:R-:W-:Y:S05]  /*85e0*/  RET.REL.NODEC R16 `(_ZN7cutlass13device_kernelIN5flash19enable_sm80_to_sm89INS1_16FlashAttnBwdSm80INS1_25CollectiveMainloopBwdSm80ILi2ELi2EN4cute5tupleIJNS5_1CILi64EEENS7_ILi128EEES8_EEENS_10bfloat16_tEfNS_4arch4Sm80ELb0ELb0ELb1ELb1ELb0ELb0ELb0ELb0ELi2ELi2ELi4ELi2ELb1EEENS1_21CollectiveEpilogueBwdISA_SB_SD_Li256ELb1ELb0ELi2EEENS1_19SingleTileSchedulerILb1ELb0ELb0ELi128EEEEEEEEEvNT_6ParamsE) ;  /* 0xffff7a1010007950 */ /* 0x000fea0003c3ffff */
        .type           $_ZN7cutlass13device_kernelIN5flash19enable_sm80_to_sm89INS1_16FlashAttnBwdSm80INS1_25CollectiveMainloopBwdSm80ILi2ELi2EN4cute5tupleIJNS5_1CILi64EEENS7_ILi128EEES8_EEENS_10bfloat16_tEfNS_4arch4Sm80ELb0ELb0ELb1ELb1ELb0ELb0ELb0ELb0ELi2ELi2ELi4ELi2ELb1EEENS1_21CollectiveEpilogueBwdISA_SB_SD_Li256ELb1ELb0ELi2EEENS1_19SingleTileSchedulerILb1ELb0ELb0ELi128EEEEEEEEEvNT_6ParamsE$_ZN4cute5tupleIJNS_15ArithmeticTupleIJiEEEEEC2ERKS2_,@function
        .size           $_ZN7cutlass13device_kernelIN5flash19enable_sm80_to_sm89INS1_16FlashAttnBwdSm80INS1_25CollectiveMainloopBwdSm80ILi2ELi2EN4cute5tupleIJNS5_1CILi64EEENS7_ILi128EEES8_EEENS_10bfloat16_tEfNS_4arch4Sm80ELb0ELb0ELb1ELb1ELb0ELb0ELb0ELb0ELi2ELi2ELi4ELi2ELb1EEENS1_21CollectiveEpilogueBwdISA_SB_SD_Li256ELb1ELb0ELi2EEENS1_19SingleTileSchedulerILb1ELb0ELb0ELi128EEEEEEEEEvNT_6ParamsE$_ZN4cute5tupleIJNS_15ArithmeticTupleIJiEEEEEC2ERKS2_,($_ZN7cutlass13device_kernelIN5flash19enable_sm80_to_sm89INS1_16FlashAttnBwdSm80INS1_25CollectiveMainloopBwdSm80ILi2ELi2EN4cute5tupleIJNS5_1CILi64EEENS7_ILi128EEES8_EEENS_10bfloat16_tEfNS_4arch4Sm80ELb0ELb0ELb1ELb1ELb0ELb0ELb0ELb0ELi2ELi2ELi4ELi2ELb1EEENS1_21CollectiveEpilogueBwdISA_SB_SD_Li256ELb1ELb0ELi2EEENS1_19SingleTileSchedulerILb1ELb0ELb0ELi128EEEEEEEEEvNT_6ParamsE$_ZN4cute5tupleIJNS_15ArithmeticTupleIJiiEEEEEC2ERKS2_ - $_ZN7cutlass13device_kernelIN5flash19enable_sm80_to_sm89INS1_16FlashAttnBwdSm80INS1_25CollectiveMainloopBwdSm80ILi2ELi2EN4cute5tupleIJNS5_1CILi64EEENS7_ILi128EEES8_EEENS_10bfloat16_tEfNS_4arch4Sm80ELb0ELb0ELb1ELb1ELb0ELb0ELb0ELb0ELi2ELi2ELi4ELi2ELb1EEENS1_21CollectiveEpilogueBwdISA_SB_SD_Li256ELb1ELb0ELi2EEENS1_19SingleTileSchedulerILb1ELb0ELb0ELi128EEEEEEEEEvNT_6ParamsE$_ZN4cute5tupleIJNS_15ArithmeticTupleIJiEEEEEC2ERKS2_)
$_ZN7cutlass13device_kernelIN5flash19enable_sm80_to_sm89INS1_16FlashAttnBwdSm80INS1_25CollectiveMainloopBwdSm80ILi2ELi2EN4cute5tupleIJNS5_1CILi64EEENS7_ILi128EEES8_EEENS_10bfloat16_tEfNS_4arch4Sm80ELb0ELb0ELb1ELb1ELb0ELb0ELb0ELb0ELi2ELi2ELi4ELi2ELb1EEENS1_21CollectiveEpilogueBwdISA_SB_SD_Li256ELb1ELb0ELi2EEENS1_19SingleTileSchedulerILb1ELb0ELb0ELi128EEEEEEEEEvNT_6ParamsE$_ZN4cute5tupleIJNS_15ArithmeticTupleIJiEEEEEC2ERKS2_:
[----:B------:R-:W-:Y:S02]  /*85f0*/  MOV R8, 0x8610 ;  /* 0x0000861000087802 */ /* 0x000fe40000000f00 */
[----:B------:R-:W-:Y:S05]  /*8600*/  CALL.REL.NOINC `($_ZN7cutlass13device_kernelIN5flash19enable_sm80_to_sm89INS1_16FlashAttnBwdSm80INS1_25CollectiveMainloopBwdSm80ILi2ELi2EN4cute5tupleIJNS5_1CILi64EEENS7_ILi128EEES8_EEENS_10bfloat16_tEfNS_4arch4Sm80ELb0ELb0ELb1ELb1ELb0ELb0ELb0ELb0ELi2ELi2ELi4ELi2ELb1EEENS1_21CollectiveEpilogueBwdISA_SB_SD_Li256ELb1ELb0ELi2EEENS1_19SingleTileSchedulerILb1ELb0ELb0ELi128EEEEEEEEEvNT_6ParamsE$_ZN4cute3eso3ESOILb0ELb1EJNS_15ArithmeticTupleIJiEEEEEC2ERKS3_) ;  /* 0xfffff56000007944 */ /* 0x000fea0003c3ffff */
[----:B------:R-:W-:-:S04]  /*8610*/  MOV R11, 0x0 ;  /* 0x00000000000b7802 */ /* 0x000fc80000000f00 */
[----:B------:R-:W-:Y:S05]  /*8620*/  RET.REL.NODEC R10 `(_ZN7cutlass13device_kernelIN5flash19enable_sm80_to_sm89INS1_16FlashAttnBwdSm80INS1_25CollectiveMainloopBwdSm80ILi2ELi2EN4cute5tupleIJNS5_1CILi64EEENS7_ILi128EEES8_EEENS_10bfloat16_tEfNS_4arch4Sm80ELb0ELb0ELb1ELb1ELb0ELb0ELb0ELb0ELi2ELi2ELi4ELi2ELb1EEENS1_21CollectiveEpilogueBwdISA_SB_SD_Li256ELb1ELb0ELi2EEENS1_19SingleTileSchedulerILb1ELb0ELb0ELi128EEEEEEEEEvNT_6ParamsE) ;  /* 0xffff79d00a007950 */ /* 0x000fea0003c3ffff */
        .type           $_ZN7cutlass13device_kernelIN5flash19enable_sm80_to_sm89INS1_16FlashAttnBwdSm80INS1_25CollectiveMainloopBwdSm80ILi2ELi2EN4cute5tupleIJNS5_1CILi64EEENS7_ILi128EEES8_EEENS_10bfloat16_tEfNS_4arch4Sm80ELb0ELb0ELb1ELb1ELb0ELb0ELb0ELb0ELi2ELi2ELi4ELi2ELb1EEENS1_21CollectiveEpilogueBwdISA_SB_SD_Li256ELb1ELb0ELi2EEENS1_19SingleTileSchedulerILb1ELb0ELb0ELi128EEEEEEEEEvNT_6ParamsE$_ZN4cute5tupleIJNS_15ArithmeticTupleIJiiEEEEEC2ERKS2_,@function
        .size           $_ZN7cutlass13device_kernelIN5flash19enable_sm80_to_sm89INS1_16FlashAttnBwdSm80INS1_25CollectiveMainloopBwdSm80ILi2ELi2EN4cute5tupleIJNS5_1CILi64EEENS7_ILi128EEES8_EEENS_10bfloat16_tEfNS_4arch4Sm80ELb0ELb0ELb1ELb1ELb0ELb0ELb0ELb0ELi2ELi2ELi4ELi2ELb1EEENS1_21CollectiveEpilogueBwdISA_SB_SD_Li256ELb1ELb0ELi2EEENS1_19SingleTileSchedulerILb1ELb0ELb0ELi128EEEEEEEEEvNT_6ParamsE$_ZN4cute5tupleIJNS_15ArithmeticTupleIJiiEEEEEC2ERKS2_,($_ZN7cutlass13device_kernelIN5flash19enable_sm80_to_sm89INS1_16FlashAttnBwdSm80INS1_25CollectiveMainloopBwdSm80ILi2ELi2EN4cute5tupleIJNS5_1CILi64EEENS7_ILi128EEES8_EEENS_10bfloat16_tEfNS_4arch4Sm80ELb0ELb0ELb1ELb1ELb0ELb0ELb0ELb0ELi2ELi2ELi4ELi2ELb1EEENS1_21CollectiveEpilogueBwdISA_SB_SD_Li256ELb1ELb0ELi2EEENS1_19SingleTileSchedulerILb1ELb0ELb0ELi128EEEEEEEEEvNT_6ParamsE$_ZN4cute5tupleIJNS_15ArithmeticTupleIJiiEEEiiiEEC2ERKS2_RKiS7_S7_ - $_ZN7cutlass13device_kernelIN5flash19enable_sm80_to_sm89INS1_16FlashAttnBwdSm80INS1_25CollectiveMainloopBwdSm80ILi2ELi2EN4cute5tupleIJNS5_1CILi64EEENS7_ILi128EEES8_EEENS_10bfloat16_tEfNS_4arch4Sm80ELb0ELb0ELb1ELb1ELb0ELb0ELb0ELb0ELi2ELi2ELi4ELi2ELb1EEENS1_21CollectiveEpilogueBwdISA_SB_SD_Li256ELb1ELb0ELi2EEENS1_19SingleTileSchedulerILb1ELb0ELb0ELi128EEEEEEEEEvNT_6ParamsE$_ZN4cute5tupleIJNS_15ArithmeticTupleIJiiEEEEEC2ERKS2_)
$_ZN7cutlass13device_kernelIN5flash19enable_sm80_to_sm89INS1_16FlashAttnBwdSm80INS1_25CollectiveMainloopBwdSm80ILi2ELi2EN4cute5tupleIJNS5_1CILi64EEENS7_ILi128EEES8_EEENS_10bfloat16_tEfNS_4arch4Sm80ELb0ELb0ELb1ELb1ELb0ELb0ELb0ELb0ELi2ELi2ELi4ELi2ELb1EEENS1_21CollectiveEpilogueBwdISA_SB_SD_Li256ELb1ELb0ELi2EEENS1_19SingleTileSchedulerILb1ELb0ELb0ELi128EEEEEEEEEvNT_6ParamsE$_ZN4cute5tupleIJNS_15ArithmeticTupleIJiiEEEEEC2ERKS2_:
[----:B------:R-:W-:Y:S02]  /*8630*/  MOV R8, 0x8650 ;  /* 0x0000865000087802 */ /* 0x000fe40000000f00 */
[----:B------:R-:W-:Y:S05]  /*8640*/  CALL.REL.NOINC `($_ZN7cutlass13device_kernelIN5flash19enable_sm80_to_sm89INS1_16FlashAttnBwdSm80INS1_25CollectiveMainloopBwdSm80ILi2ELi2EN4cute5tupleIJNS5_1CILi64EEENS7_ILi128EEES8_EEENS_10bfloat16_tEfNS_4arch4Sm80ELb0ELb0ELb1ELb1ELb0ELb0ELb0ELb0ELi2ELi2ELi4ELi2ELb1EEENS1_21CollectiveEpilogueBwdISA_SB_SD_Li256ELb1ELb0ELi2EEENS1_19SingleTileSchedulerILb1ELb0ELb0ELi128EEEEEEEEEvNT_6ParamsE$_ZN4cute3eso3ESOILb0ELb1EJNS_15ArithmeticTupleIJiiEEEEEC2ERKS3_) ;  /* 0xfffff57000007944 */ /* 0x000fea0003c3ffff */
[----:B------:R-:W-:-:S04]  /*8650*/  MOV R11, 0x0 ;  /* 0x00000000000b7802 */ /* 0x000fc80000000f00 */
[----:B------:R-:W-:Y:S05]  /*8660*/  RET.REL.NODEC R10 `(_ZN7cutlass13device_kernelIN5flash19enable_sm80_to_sm89INS1_16FlashAttnBwdSm80INS1_25CollectiveMainloopBwdSm80ILi2ELi2EN4cute5tupleIJNS5_1CILi64EEENS7_ILi128EEES8_EEENS_10bfloat16_tEfNS_4arch4Sm80ELb0ELb0ELb1ELb1ELb0ELb0ELb0ELb0ELi2ELi2ELi4ELi2ELb1EEENS1_21CollectiveEpilogueBwdISA_SB_SD_Li256ELb1ELb0ELi2EEENS1_19SingleTileSchedulerILb1ELb0ELb0ELi128EEEEEEEEEvNT_6ParamsE) ;  /* 0xffff79900a007950 */ /* 0x000fea0003c3ffff */
        .type           $_ZN7cutlass13device_kernelIN5flash19enable_sm80_to_sm89INS1_16FlashAttnBwdSm80INS1_25CollectiveMainloopBwdSm80ILi2ELi2EN4cute5tupleIJNS5_1CILi64EEENS7_ILi128EEES8_EEENS_10bfloat16_tEfNS_4arch4Sm80ELb0ELb0ELb1ELb1ELb0ELb0ELb0ELb0ELi2ELi2ELi4ELi2ELb1EEENS1_21CollectiveEpilogueBwdISA_SB_SD_Li256ELb1ELb0ELi2EEENS1_19SingleTileSchedulerILb1ELb0ELb0ELi128EEEEEEEEEvNT_6ParamsE$_ZN4cute5tupleIJNS_15ArithmeticTupleIJiiEEEiiiEEC2ERKS2_RKiS7_S7_,@function
        .size           $_ZN7cutlass13device_kernelIN5flash19enable_sm80_to_sm89INS1_16FlashAttnBwdSm80INS1_25CollectiveMainloopBwdSm80ILi2ELi2EN4cute5tupleIJNS5_1CILi64EEENS7_ILi128EEES8_EEENS_10bfloat16_tEfNS_4arch4Sm80ELb0ELb0ELb1ELb1ELb0ELb0ELb0ELb0ELi2ELi2ELi4ELi2ELb1EEENS1_21CollectiveEpilogueBwdISA_SB_SD_Li256ELb1ELb0ELi2EEENS1_19SingleTileSchedulerILb1ELb0ELb0ELi128EEEEEEEEEvNT_6ParamsE$_ZN4cute5tupleIJNS_15ArithmeticTupleIJiiEEEiiiEEC2ERKS2_RKiS7_S7_,($_ZN7cutlass13device_kernelIN5flash19enable_sm80_to_sm89INS1_16FlashAttnBwdSm80INS1_25CollectiveMainloopBwdSm80ILi2ELi2EN4cute5tupleIJNS5_1CILi64EEENS7_ILi128EEES8_EEENS_10bfloat16_tEfNS_4arch4Sm80ELb0ELb0ELb1ELb1ELb0ELb0ELb0ELb0ELi2ELi2ELi4ELi2ELb1EEENS1_21CollectiveEpilogueBwdISA_SB_SD_Li256ELb1ELb0ELi2EEENS1_19SingleTileSchedulerILb1ELb0ELb0ELi128EEEEEEEEEvNT_6ParamsE$_ZN4cute5tupleIJNS_1CILi0EEES2_S2_iEEC2ERKS2_S5_S5_RKi - $_ZN7cutlass13device_kernelIN5flash19enable_sm80_to_sm89INS1_16FlashAttnBwdSm80INS1_25CollectiveMainloopBwdSm80ILi2ELi2EN4cute5tupleIJNS5_1CILi64EEENS7_ILi128EEES8_EEENS_10bfloat16_tEfNS_4arch4Sm80ELb0ELb0ELb1ELb1ELb0ELb0ELb0ELb0ELi2ELi2ELi4ELi2ELb1EEENS1_21CollectiveEpilogueBwdISA_SB_SD_Li256ELb1ELb0ELi2EEENS1_19SingleTileSchedulerILb1ELb0ELb0ELi128EEEEEEEEEvNT_6ParamsE$_ZN4cute5tupleIJNS_15ArithmeticTupleIJiiEEEiiiEEC2ERKS2_RKiS7_S7_)
$_ZN7cutlass13device_kernelIN5flash19enable_sm80_to_sm89INS1_16FlashAttnBwdSm80INS1_25CollectiveMainloopBwdSm80ILi2ELi2EN4cute5tupleIJNS5_1CILi64EEENS7_ILi128EEES8_EEENS_10bfloat16_tEfNS_4arch4Sm80ELb0ELb0ELb1ELb1ELb0ELb0ELb0ELb0ELi2ELi2ELi4ELi2ELb1EEENS1_21CollectiveEpilogueBwdISA_SB_SD_Li256ELb1ELb0ELi2EEENS1_19SingleTileSchedulerILb1ELb0ELb0ELi128EEEEEEEEEvNT_6ParamsE$_ZN4cute5tupleIJNS_15ArithmeticTupleIJiiEEEiiiEEC2ERKS2_RKiS7_S7_:
[----:B------:R-:W-:Y:S02]  /*8670*/  MOV R18, 0x8690 ;  /* 0x0000869000127802 */ /* 0x000fe40000000f00 */
[----:B------:R-:W-:Y:S05]  /*8680*/  CALL.REL.NOINC `($_ZN7cutlass13device_kernelIN5flash19enable_sm80_to_sm89INS1_16FlashAttnBwdSm80INS1_25CollectiveMainloopBwdSm80ILi2ELi2EN4cute5tupleIJNS5_1CILi64EEENS7_ILi128EEES8_EEENS_10bfloat16_tEfNS_4arch4Sm80ELb0ELb0ELb1ELb1ELb0ELb0ELb0ELb0ELi2ELi2ELi4ELi2ELb1EEENS1_21CollectiveEpilogueBwdISA_SB_SD_Li256ELb1ELb0ELi2EEENS1_19SingleTileSchedulerILb1ELb0ELb0ELi128EEEEEEEEEvNT_6ParamsE$_ZN4cute3eso3ESOILb0ELb0EJNS_15ArithmeticTupleIJiiEEEiiiEEC2ERKS3_RKiS8_S8_) ;  /* 0xfffff16000007944 */ /* 0x000fea0003c3ffff */
[----:B-1----:R-:W-:Y:S02]  /*8690*/  MOV R6, R52 ;  /* 0x0000003400067202 */ /* 0x002fe40000000f00 */
[----:B------:R-:W-:-:S04]  /*86a0*/  MOV R7, 0x0 ;  /* 0x0000000000077802 */ /* 0x000fc80000000f00 */
[----:B------:R-:W-:Y:S05]  /*86b0*/  RET.REL.NODEC R6 `(_ZN7cutlass13device_kernelIN5flash19enable_sm80_to_sm89INS1_16FlashAttnBwdSm80INS1_25CollectiveMainloopBwdSm80ILi2ELi2EN4cute5tupleIJNS5_1CILi64EEENS7_ILi128EEES8_EEENS_10bfloat16_tEfNS_4arch4Sm80ELb0ELb0ELb1ELb1ELb0ELb0ELb0ELb0ELi2ELi2ELi4ELi2ELb1EEENS1_21CollectiveEpilogueBwdISA_SB_SD_Li256ELb1ELb0ELi2EEENS1_19SingleTileSchedulerILb1ELb0ELb0ELi128EEEEEEEEEvNT_6ParamsE) ;  /* 0xffff794006007950 */ /* 0x000fea0003c3ffff */
        .type           $_ZN7cutlass13device_kernelIN5flash19enable_sm80_to_sm89INS1_16FlashAttnBwdSm80INS1_25CollectiveMainloopBwdSm80ILi2ELi2EN4cute5tupleIJNS5_1CILi64EEENS7_ILi128EEES8_EEENS_10bfloat16_tEfNS_4arch4Sm80ELb0ELb0ELb1ELb1ELb0ELb0ELb0ELb0ELi2ELi2ELi4ELi2ELb1EEENS1_21CollectiveEpilogueBwdISA_SB_SD_Li256ELb1ELb0ELi2EEENS1_19SingleTileSchedulerILb1ELb0ELb0ELi128EEEEEEEEEvNT_6ParamsE$_ZN4cute5tupleIJNS_1CILi0EEES2_S2_iEEC2ERKS2_S5_S5_RKi,@function
        .size           $_ZN7cutlass13device_kernelIN5flash19enable_sm80_to_sm89INS1_16FlashAttnBwdSm80INS1_25CollectiveMainloopBwdSm80ILi2ELi2EN4cute5tupleIJNS5_1CILi64EEENS7_ILi128EEES8_EEENS_10bfloat16_tEfNS_4arch4Sm80ELb0ELb0ELb1ELb1ELb0ELb0ELb0ELb0ELi2ELi2ELi4ELi2ELb1EEENS1_21CollectiveEpilogueBwdISA_SB_SD_Li256ELb1ELb0ELi2EEENS1_19SingleTileSchedulerILb1ELb0ELb0ELi128EEEEEEEEEvNT_6ParamsE$_ZN4cute5tupleIJNS_1CILi0EEES2_S2_iEEC2ERKS2_S5_S5_RKi,($_ZN7cutlass13device_kernelIN5flash19enable_sm80_to_sm89INS1_16FlashAttnBwdSm80INS1_25CollectiveMainloopBwdSm80ILi2ELi2EN4cute5tupleIJNS5_1CILi64EEENS7_ILi128EEES8_EEENS_10bfloat16_tEfNS_4arch4Sm80ELb0ELb0ELb1ELb1ELb0ELb0ELb0ELb0ELi2ELi2ELi4ELi2ELb1EEENS1_21CollectiveEpilogueBwdISA_SB_SD_Li256ELb1ELb0ELi2EEENS1_19SingleTileSchedulerILb1ELb0ELb0ELi128EEEEEEEEEvNT_6ParamsE$_ZN4cute5tupleIJNS_1CILi0EEES2_iEEC2ERKS2_S5_RKi - $_ZN7cutlass13device_kernelIN5flash19enable_sm80_to_sm89INS1_16FlashAttnBwdSm80INS1_25CollectiveMainloopBwdSm80ILi2ELi2EN4cute5tupleIJNS5_1CILi64EEENS7_ILi128EEES8_EEENS_10bfloat16_tEfNS_4arch4Sm80ELb0ELb0ELb1ELb1ELb0ELb0ELb0ELb0ELi2ELi2ELi4ELi2ELb1EEENS1_21CollectiveEpilogueBwdISA_SB_SD_Li256ELb1ELb0ELi2EEENS1_19SingleTileSchedulerILb1ELb0ELb0ELi128EEEEEEEEEvNT_6ParamsE$_ZN4cute5tupleIJNS_1CILi0EEES2_S2_iEEC2ERKS2_S5_S5_RKi)
$_ZN7cutlass13device_kernelIN5flash19enable_sm80_to_sm89INS1_16FlashAttnBwdSm80INS1_25CollectiveMainloopBwdSm80ILi2ELi2EN4cute5tupleIJNS5_1CILi64EEENS7_ILi128EEES8_EEENS_10bfloat16_tEfNS_4arch4Sm80ELb0ELb0ELb1ELb1ELb0ELb0ELb0ELb0ELi2ELi2ELi4ELi2ELb1EEENS1_21CollectiveEpilogueBwdISA_SB_SD_Li256ELb1ELb0ELi2EEENS1_19SingleTileSchedulerILb1ELb0ELb0ELi128EEEEEEEEEvNT_6ParamsE$_ZN4cute5tupleIJNS_1CILi0EEES2_S2_iEEC2ERKS2_S5_S5_RKi:
[----:B------:R-:W-:Y:S02]  /*86c0*/  MOV R10, 0x86e0 ;  /* 0x000086e0000a7802 */ /* 0x000fe40000000f00 */
[----:B------:R-:W-:Y:S05]  /*86d0*/  CALL.REL.NOINC `($_ZN7cutlass13device_kernelIN5flash19enable_sm80_to_sm89INS1_16FlashAttnBwdSm80INS1_25CollectiveMainloopBwdSm80ILi2ELi2EN4cute5tupleIJNS5_1CILi64EEENS7_ILi128EEES8_EEENS_10bfloat16_tEfNS_4arch4Sm80ELb0ELb0ELb1ELb1ELb0ELb0ELb0ELb0ELi2ELi2ELi4ELi2ELb1EEENS1_21CollectiveEpilogueBwdISA_SB_SD_Li256ELb1ELb0ELi2EEENS1_19SingleTileSchedulerILb1ELb0ELb0ELi128EEEEEEEEEvNT_6ParamsE$_ZN4cute3eso3ESOILb1ELb0EJNS_1CILi0EEES3_S3_iEEC2ERKS3_S6_S6_RKi) ;  /* 0xfffff79000007944 */ /* 0x000fea0003c3ffff */
[----:B------:R-:W-:-:S04]  /*86e0*/  MOV R17, 0x0 ;  /* 0x0000000000117802 */ /* 0x000fc80000000f00 */
[----:B------:R-:W-:Y:S05]  /*86f0*/  RET.REL.NODEC R16 `(_ZN7cutlass13device_kernelIN5flash19enable_sm80_to_sm89INS1_16FlashAttnBwdSm80INS1_25CollectiveMainloopBwdSm80ILi2ELi2EN4cute5tupleIJNS5_1CILi64EEENS7_ILi128EEES8_EEENS_10bfloat16_tEfNS_4arch4Sm80ELb0ELb0ELb1ELb1ELb0ELb0ELb0ELb0ELi2ELi2ELi4ELi2ELb1EEENS1_21CollectiveEpilogueBwdISA_SB_SD_Li256ELb1ELb0ELi2EEENS1_19SingleTileSchedulerILb1ELb0ELb0ELi128EEEEEEEEEvNT_6ParamsE) ;  /* 0xffff790010007950 */ /* 0x000fea0003c3ffff */
        .type           $_ZN7cutlass13device_kernelIN5flash19enable_sm80_to_sm89INS1_16FlashAttnBwdSm80INS1_25CollectiveMainloopBwdSm80ILi2ELi2EN4cute5tupleIJNS5_1CILi64EEENS7_ILi128EEES8_EEENS_10bfloat16_tEfNS_4arch4Sm80ELb0ELb0ELb1ELb1ELb0ELb0ELb0ELb0ELi2ELi2ELi4ELi2ELb1EEENS1_21CollectiveEpilogueBwdISA_SB_SD_Li256ELb1ELb0ELi2EEENS1_19SingleTileSchedulerILb1ELb0ELb0ELi128EEEEEEEEEvNT_6ParamsE$_ZN4cute5tupleIJNS_1CILi0EEES2_iEEC2ERKS2_S5_RKi,@function
        .size           $_ZN7cutlass13device_kernelIN5flash19enable_sm80_to_sm89INS1_16FlashAttnBwdSm80INS1_25CollectiveMainloopBwdSm80ILi2ELi2EN4cute5tupleIJNS5_1CILi64EEENS7_ILi128EEES8_EEENS_10bfloat16_tEfNS_4arch4Sm80ELb0ELb0ELb1ELb1ELb0ELb0ELb0ELb0ELi2ELi2ELi4ELi2ELb1EEENS1_21CollectiveEpilogueBwdISA_SB_SD_Li256ELb1ELb0ELi2EEENS1_19SingleTileSchedulerILb1ELb0ELb0ELi128EEEEEEEEEvNT_6ParamsE$_ZN4cute5tupleIJNS_1CILi0EEES2_iEEC2ERKS2_S5_RKi,($_ZN7cutlass13device_kernelIN5flash19enable_sm80_to_sm89INS1_16FlashAttnBwdSm80INS1_25CollectiveMainloopBwdSm80ILi2ELi2EN4cute5tupleIJNS5_1CILi64EEENS7_ILi128EEES8_EEENS_10bfloat16_tEfNS_4arch4Sm80ELb0ELb0ELb1ELb1ELb0ELb0ELb0ELb0ELi2ELi2ELi4ELi2ELb1EEENS1_21CollectiveEpilogueBwdISA_SB_SD_Li256ELb1ELb0ELi2EEENS1_19SingleTileSchedulerILb1ELb0ELb0ELi128EEEEEEEEEvNT_6ParamsE$_ZN4cute5tupleIJNS_1CILi0EEES2_iiEEC2ERKS2_S5_RKiS7_ - $_ZN7cutlass13device_kernelIN5flash19enable_sm80_to_sm89INS1_16FlashAttnBwdSm80INS1_25CollectiveMainloopBwdSm80ILi2ELi2EN4cute5tupleIJNS5_1CILi64EEENS7_ILi128EEES8_EEENS_10bfloat16_tEfNS_4arch4Sm80ELb0ELb0ELb1ELb1ELb0ELb0ELb0ELb0ELi2ELi2ELi4ELi2ELb1EEENS1_21CollectiveEpilogueBwdISA_SB_SD_Li256ELb1ELb0ELi2EEENS1_19SingleTileSchedulerILb1ELb0ELb0ELi128EEEEEEEEEvNT_6ParamsE$_ZN4cute5tupleIJNS_1CILi0EEES2_iEEC2ERKS2_S5_RKi)
$_ZN7cutlass13device_kernelIN5flash19enable_sm80_to_sm89INS1_16FlashAttnBwdSm80INS1_25CollectiveMainloopBwdSm80ILi2ELi2EN4cute5tupleIJNS5_1CILi64EEENS7_ILi128EEES8_EEENS_10bfloat16_tEfNS_4arch4Sm80ELb0ELb0ELb1ELb1ELb0ELb0ELb0ELb0ELi2ELi2ELi4ELi2ELb1EEENS1_21CollectiveEpilogueBwdISA_SB_SD_Li256ELb1ELb0ELi2EEENS1_19SingleTileSchedulerILb1ELb0ELb0ELi128EEEEEEEEEvNT_6ParamsE$_ZN4cute5tupleIJNS_1CILi0EEES2_iEEC2ERKS2_S5_RKi:
[----:B------:R-:W-:Y:S02]  /*8700*/  MOV R16, 0x8720 ;  /* 0x0000872000107802 */ /* 0x000fe40000000f00 */
[----:B------:R-:W-:Y:S05]  /*8710*/  CALL.REL.NOINC `($_ZN7cutlass13device_kernelIN5flash19enable_sm80_to_sm89INS1_16FlashAttnBwdSm80INS1_25CollectiveMainloopBwdSm80ILi2ELi2EN4cute5tupleIJNS5_1CILi64EEENS7_ILi128EEES8_EEENS_10bfloat16_tEfNS_4arch4Sm80ELb0ELb0ELb1ELb1ELb0ELb0ELb0ELb0ELi2ELi2ELi4ELi2ELb1EEENS1_21CollectiveEpilogueBwdISA_SB_SD_Li256ELb1ELb0ELi2EEENS1_19SingleTileSchedulerILb1ELb0ELb0ELi128EEEEEEEEEvNT_6ParamsE$_ZN4cute3eso3ESOILb1ELb0EJNS_1CILi0EEES3_iEEC2ERKS3_S6_RKi) ;  /* 0xfffff7a000007944 */ /* 0x000fea0003c3ffff */
[----:B-1----:R-:W-:Y:S02]  /*8720*/  MOV R6, R18 ;  /* 0x0000001200067202 */ /* 0x002fe40000000f00 */
[----:B------:R-:W-:-:S04]  /*8730*/  MOV R7, 0x0 ;  /* 0x0000000000077802 */ /* 0x000fc80000000f00 */
[----:B------:R-:W-:Y:S05]  /*8740*/  RET.REL.NODEC R6 `(_ZN7cutlass13device_kernelIN5flash19enable_sm80_to_sm89INS1_16FlashAttnBwdSm80INS1_25CollectiveMainloopBwdSm80ILi2ELi2EN4cute5tupleIJNS5_1CILi64EEENS7_ILi128EEES8_EEENS_10bfloat16_tEfNS_4arch4Sm80ELb0ELb0ELb1ELb1ELb0ELb0ELb0ELb0ELi2ELi2ELi4ELi2ELb1EEENS1_21CollectiveEpilogueBwdISA_SB_SD_Li256ELb1ELb0ELi2EEENS1_19SingleTileSchedulerILb1ELb0ELb0ELi128EEEEEEEEEvNT_6ParamsE) ;  /* 0xffff78b006007950 */ /* 0x000fea0003c3ffff */
        .type           $_ZN7cutlass13device_kernelIN5flash19enable_sm80_to_sm89INS1_16FlashAttnBwdSm80INS1_25CollectiveMainloopBwdSm80ILi2ELi2EN4cute5tupleIJNS5_1CILi64EEENS7_ILi128EEES8_EEENS_10bfloat16_tEfNS_4arch4Sm80ELb0ELb0ELb1ELb1ELb0ELb0ELb0ELb0ELi2ELi2ELi4ELi2ELb1EEENS1_21CollectiveEpilogueBwdISA_SB_SD_Li256ELb1ELb0ELi2EEENS1_19SingleTileSchedulerILb1ELb0ELb0ELi128EEEEEEEEEvNT_6ParamsE$_ZN4cute5tupleIJNS_1CILi0EEES2_iiEEC2ERKS2_S5_RKiS7_,@function
        .size           $_ZN7cutlass13device_kernelIN5flash19enable_sm80_to_sm89INS1_16FlashAttnBwdSm80INS1_25CollectiveMainloopBwdSm80ILi2ELi2EN4cute5tupleIJNS5_1CILi64EEENS7_ILi128EEES8_EEENS_10bfloat16_tEfNS_4arch4Sm80ELb0ELb0ELb1ELb1ELb0ELb0ELb0ELb0ELi2ELi2ELi4ELi2ELb1EEENS1_21CollectiveEpilogueBwdISA_SB_SD_Li256ELb1ELb0ELi2EEENS1_19SingleTileSchedulerILb1ELb0ELb0ELi128EEEEEEEEEvNT_6ParamsE$_ZN4cute5tupleIJNS_1CILi0EEES2_iiEEC2ERKS2_S5_RKiS7_,($_ZN7cutlass13device_kernelIN5flash19enable_sm80_to_sm89INS1_16FlashAttnBwdSm80INS1_25CollectiveMainloopBwdSm80ILi2ELi2EN4cute5tupleIJNS5_1CILi64EEENS7_ILi128EEES8_EEENS_10bfloat16_tEfNS_4arch4Sm80ELb0ELb0ELb1ELb1ELb0ELb0ELb0ELb0ELi2ELi2ELi4ELi2ELb1EEENS1_21CollectiveEpilogueBwdISA_SB_SD_Li256ELb1ELb0ELi2EEENS1_19SingleTileSchedulerILb1ELb0ELb0ELi128EEEEEEEEEvNT_6ParamsE$_ZN4cute5tupleIJNS_1CILi0EEEiEEC2ERKS2_RKi - $_ZN7cutlass13device_kernelIN5flash19enable_sm80_to_sm89INS1_16FlashAttnBwdSm80INS1_25CollectiveMainloopBwdSm80ILi2ELi2EN4cute5tupleIJNS5_1CILi64EEENS7_ILi128EEES8_EEENS_10bfloat16_tEfNS_4arch4Sm80ELb0ELb0ELb1ELb1ELb0ELb0ELb0ELb0ELi2ELi2ELi4ELi2ELb1EEENS1_21CollectiveEpilogueBwdISA_SB_SD_Li256ELb1ELb0ELi2EEENS1_19SingleTileSchedulerILb1ELb0ELb0ELi128EEEEEEEEEvNT_6ParamsE$_ZN4cute5tupleIJNS_1CILi0EEES2_iiEEC2ERKS2_S5_RKiS7_)
$_ZN7cutlass13device_kernelIN5flash19enable_sm80_to_sm89INS1_16FlashAttnBwdSm80INS1_25CollectiveMainloopBwdSm80ILi2ELi2EN4cute5tupleIJNS5_1CILi64EEENS7_ILi128EEES8_EEENS_10bfloat16_tEfNS_4arch4Sm80ELb0ELb0ELb1ELb1ELb0ELb0ELb0ELb0ELi2ELi2ELi4ELi2ELb1EEENS1_21CollectiveEpilogueBwdISA_SB_SD_Li256ELb1ELb0ELi2EEENS1_19SingleTileSchedulerILb1ELb0ELb0ELi128EEEEEEEEEvNT_6ParamsE$_ZN4cute5tupleIJNS_1CILi0EEES2_iiEEC2ERKS2_S5_RKiS7_:
[----:B------:R-:W-:Y:S02]  /*8750*/  MOV R16, 0x8770 ;  /* 0x0000877000107802 */ /* 0x000fe40000000f00 */
[----:B------:R-:W-:Y:S05]  /*8760*/  CALL.REL.NOINC `($_ZN7cutlass13device_kernelIN5flash19enable_sm80_to_sm89INS1_16FlashAttnBwdSm80INS1_25CollectiveMainloopBwdSm80ILi2ELi2EN4cute5tupleIJNS5_1CILi64EEENS7_ILi128EEES8_EEENS_10bfloat16_tEfNS_4arch4Sm80ELb0ELb0ELb1ELb1ELb0ELb0ELb0ELb0ELi2ELi2ELi4ELi2ELb1EEENS1_21CollectiveEpilogueBwdISA_SB_SD_Li256ELb1ELb0ELi2EEENS1_19SingleTileSchedulerILb1ELb0ELb0ELi128EEEEEEEEEvNT_6ParamsE$_ZN4cute3eso3ESOILb1ELb0EJNS_1CILi0EEES3_iiEEC2ERKS3_S6_RKiS8_) ;  /* 0xfffff7e000007944 */ /* 0x000fea0003c3ffff */
[----:B------:R-:W-:Y:S02]  /*8770*/  MOV R16, R18 ;  /* 0x0000001200107202 */ /* 0x000fe40000000f00 */
[----:B------:R-:W-:-:S04]  /*8780*/  MOV R17, 0x0 ;  /* 0x0000000000117802 */ /* 0x000fc80000000f00 */
[----:B------:R-:W-:Y:S05]  /*8790*/  RET.REL.NODEC R16 `(_ZN7cutlass13device_kernelIN5flash19enable_sm80_to_sm89INS1_16FlashAttnBwdSm80INS1_25CollectiveMainloopBwdSm80ILi2ELi2EN4cute5tupleIJNS5_1CILi64EEENS7_ILi128EEES8_EEENS_10bfloat16_tEfNS_4arch4Sm80ELb0ELb0ELb1ELb1ELb0ELb0ELb0ELb0ELi2ELi2ELi4ELi2ELb1EEENS1_21CollectiveEpilogueBwdISA_SB_SD_Li256ELb1ELb0ELi2EEENS1_19SingleTileSchedulerILb1ELb0ELb0ELi128EEEEEEEEEvNT_6ParamsE) ;  /* 0xffff786010007950 */ /* 0x000fea0003c3ffff */
        .type           $_ZN7cutlass13device_kernelIN5flash19enable_sm80_to_sm89INS1_16FlashAttnBwdSm80INS1_25CollectiveMainloopBwdSm80ILi2ELi2EN4cute5tupleIJNS5_1CILi64EEENS7_ILi128EEES8_EEENS_10bfloat16_tEfNS_4arch4Sm80ELb0ELb0ELb1ELb1ELb0ELb0ELb0ELb0ELi2ELi2ELi4ELi2ELb1EEENS1_21CollectiveEpilogueBwdISA_SB_SD_Li256ELb1ELb0ELi2EEENS1_19SingleTileSchedulerILb1ELb0ELb0ELi128EEEEEEEEEvNT_6ParamsE$_ZN4cute5tupleIJNS_1CILi0EEEiEEC2ERKS2_RKi,@function
        .size           $_ZN7cutlass13device_kernelIN5flash19enable_sm80_to_sm89INS1_16FlashAttnBwdSm80INS1_25CollectiveMainloopBwdSm80ILi2ELi2EN4cute5tupleIJNS5_1CILi64EEENS7_ILi128EEES8_EEENS_10bfloat16_tEfNS_4arch4Sm80ELb0ELb0ELb1ELb1ELb0ELb0ELb0ELb0ELi2ELi2ELi4ELi2ELb1EEENS1_21CollectiveEpilogueBwdISA_SB_SD_Li256ELb1ELb0ELi2EEENS1_19SingleTileSchedulerILb1ELb0ELb0ELi128EEEEEEEEEvNT_6ParamsE$_ZN4cute5tupleIJNS_1CILi0EEEiEEC2ERKS2_RKi,($_ZN7cutlass13device_kernelIN5flash19enable_sm80_to_sm89INS1_16FlashAttnBwdSm80INS1_25CollectiveMainloopBwdSm80ILi2ELi2EN4cute5tupleIJNS5_1CILi64EEENS7_ILi128EEES8_EEENS_10bfloat16_tEfNS_4arch4Sm80ELb0ELb0ELb1ELb1ELb0ELb0ELb0ELb0ELi2ELi2ELi4ELi2ELb1EEENS1_21CollectiveEpilogueBwdISA_SB_SD_Li256ELb1ELb0ELi2EEENS1_19SingleTileSchedulerILb1ELb0ELb0ELi128EEEEEEEEEvNT_6ParamsE$_ZN4cute5tupleIJNS_1CILi0EEEiiiEEC2ERKS2_RKiS7_S7_ - $_ZN7cutlass13device_kernelIN5flash19enable_sm80_to_sm89INS1_16FlashAttnBwdSm80INS1_25CollectiveMainloopBwdSm80ILi2ELi2EN4cute5tupleIJNS5_1CILi64EEENS7_ILi128EEES8_EEENS_10bfloat16_tEfNS_4arch4Sm80ELb0ELb0ELb1ELb1ELb0ELb0ELb0ELb0ELi2ELi2ELi4ELi2ELb1EEENS1_21CollectiveEpilogueBwdISA_SB_SD_Li256ELb1ELb0ELi2EEENS1_19SingleTileSchedulerILb1ELb0ELb0ELi128EEEEEEEEEvNT_6ParamsE$_ZN4cute5tupleIJNS_1CILi0EEEiEEC2ERKS2_RKi)
$_ZN7cutlass13device_kernelIN5flash19enable_sm80_to_sm89INS1_16FlashAttnBwdSm80INS1_25CollectiveMainloopBwdSm80ILi2ELi2EN4cute5tupleIJNS5_1CILi64EEENS7_ILi128EEES8_EEENS_10bfloat16_tEfNS_4arch4Sm80ELb0ELb0ELb1ELb1ELb0ELb0ELb0ELb0ELi2ELi2ELi4ELi2ELb1EEENS1_21CollectiveEpilogueBwdISA_SB_SD_Li256ELb1ELb0ELi2EEENS1_19SingleTileSchedulerILb1ELb0ELb0ELi128EEEEEEEEEvNT_6ParamsE$_ZN4cute5tupleIJNS_1CILi0EEEiEEC2ERKS2_RKi:
[----:B------:R-:W-:Y:S02]  /*87a0*/  MOV R16, 0x87c0 ;  /* 0x000087c000107802 */ /* 0x000fe40000000f00 */
[----:B------:R-:W-:Y:S05]  /*87b0*/  CALL.REL.NOINC `($_ZN7cutlass13device_kernelIN5flash19enable_sm80_to_sm89INS1_16FlashAttnBwdSm80INS1_25CollectiveMainloopBwdSm80ILi2ELi2EN4cute5tupleIJNS5_1CILi64EEENS7_ILi128EEES8_EEENS_10bfloat16_tEfNS_4arch4Sm80ELb0ELb0ELb1ELb1ELb0ELb0ELb0ELb0ELi2ELi2ELi4ELi2ELb1EEENS1_21CollectiveEpilogueBwdISA_SB_SD_Li256ELb1ELb0ELi2EEENS1_19SingleTileSchedulerILb1ELb0ELb0ELi128EEEEEEEEEvNT_6ParamsE$_ZN4cute3eso3ESOILb1ELb0EJNS_1CILi0EEEiEEC2ERKS3_RKi) ;  /* 0xfffff80000007944 */ /* 0x000fea0003c3ffff */
[----:B-1----:R-:W-:Y:S02]  /*87c0*/  MOV R6, R18 ;  /* 0x0000001200067202 */ /* 0x002fe40000000f00 */
[----:B------:R-:W-:-:S04]  /*87d0*/  MOV R7, 0x0 ;  /* 0x0000000000077802 */ /* 0x000fc80000000f00 */
[----:B------:R-:W-:Y:S05]  /*87e0*/  RET.REL.NODEC R6 `(_ZN7cutlass13device_kernelIN5flash19enable_sm80_to_sm89INS1_16FlashAttnBwdSm80INS1_25CollectiveMainloopBwdSm80ILi2ELi2EN4cute5tupleIJNS5_1CILi64EEENS7_ILi128EEES8_EEENS_10bfloat16_tEfNS_4arch4Sm80ELb0ELb0ELb1ELb1ELb0ELb0ELb0ELb0ELi2ELi2ELi4ELi2ELb1EEENS1_21CollectiveEpilogueBwdISA_SB_SD_Li256ELb1ELb0ELi2EEENS1_19SingleTileSchedulerILb1ELb0ELb0ELi128EEEEEEEEEvNT_6ParamsE) ;  /* 0xffff781006007950 */ /* 0x000fea0003c3ffff */
        .type           $_ZN7cutlass13device_kernelIN5flash19enable_sm80_to_sm89INS1_16FlashAttnBwdSm80INS1_25CollectiveMainloopBwdSm80ILi2ELi2EN4cute5tupleIJNS5_1CILi64EEENS7_ILi128EEES8_EEENS_10bfloat16_tEfNS_4arch4Sm80ELb0ELb0ELb1ELb1ELb0ELb0ELb0ELb0ELi2ELi2ELi4ELi2ELb1EEENS1_21CollectiveEpilogueBwdISA_SB_SD_Li256ELb1ELb0ELi2EEENS1_19SingleTileSchedulerILb1ELb0ELb0ELi128EEEEEEEEEvNT_6ParamsE$_ZN4cute5tupleIJNS_1CILi0EEEiiiEEC2ERKS2_RKiS7_S7_,@function
        .size           $_ZN7cutlass13device_kernelIN5flash19enable_sm80_to_sm89INS1_16FlashAttnBwdSm80INS1_25CollectiveMainloopBwdSm80ILi2ELi2EN4cute5tupleIJNS5_1CILi64EEENS7_ILi128EEES8_EEENS_10bfloat16_tEfNS_4arch4Sm80ELb0ELb0ELb1ELb1ELb0ELb0ELb0ELb0ELi2ELi2ELi4ELi2ELb1EEENS1_21CollectiveEpilogueBwdISA_SB_SD_Li256ELb1ELb0ELi2EEENS1_19SingleTileSchedulerILb1ELb0ELb0ELi128EEEEEEEEEvNT_6ParamsE$_ZN4cute5tupleIJNS_1CILi0EEEiiiEEC2ERKS2_RKiS7_S7_,($_ZN7cutlass13device_kernelIN5flash19enable_sm80_to_sm89INS1_16FlashAttnBwdSm80INS1_25CollectiveMainloopBwdSm80ILi2ELi2EN4cute5tupleIJNS5_1CILi64EEENS7_ILi128EEES8_EEENS_10bfloat16_tEfNS_4arch4Sm80ELb0ELb0ELb1ELb1ELb0ELb0ELb0ELb0ELi2ELi2ELi4ELi2ELb1EEENS1_21CollectiveEpilogueBwdISA_SB_SD_Li256ELb1ELb0ELi2EEENS1_19SingleTileSchedulerILb1ELb0ELb0ELi128EEEEEEEEEvNT_6ParamsE$_ZN4cute5tupleIJiEEC2ERKi - $_ZN7cutlass13device_kernelIN5flash19enable_sm80_to_sm89INS1_16FlashAttnBwdSm80INS1_25CollectiveMainloopBwdSm80ILi2ELi2EN4cute5tupleIJNS5_1CILi64EEENS7_ILi128EEES8_EEENS_10bfloat16_tEfNS_4arch4Sm80ELb0ELb0ELb1ELb1ELb0ELb0ELb0ELb0ELi2ELi2ELi4ELi2ELb1EEENS1_21CollectiveEpilogueBwdISA_SB_SD_Li256ELb1ELb0ELi2EEENS1_19SingleTileSchedulerILb1ELb0ELb0ELi128EEEEEEEEEvNT_6ParamsE$_ZN4cute5tupleIJNS_1CILi0EEEiiiEEC2ERKS2_RKiS7_S7_)
$_ZN7cutlass13device_kernelIN5flash19enable_sm80_to_sm89INS1_16FlashAttnBwdSm80INS1_25CollectiveMainloopBwdSm80ILi2ELi2EN4cute5tupleIJNS5_1CILi64EEENS7_ILi128EEES8_EEENS_10bfloat16_tEfNS_4arch4Sm80ELb0ELb0ELb1ELb1ELb0ELb0ELb0ELb0ELi2ELi2ELi4ELi2ELb1EEENS1_21CollectiveEpilogueBwdISA_SB_SD_Li256ELb1ELb0ELi2EEENS1_19SingleTileSchedulerILb1ELb0ELb0ELi128EEEEEEEEEvNT_6ParamsE$_ZN4cute5tupleIJNS_1CILi0EEEiiiEEC2ERKS2_RKiS7_S7_:
[----:B------:R-:W-:Y:S02]  /*87f0*/  MOV R16, 0x8810 ;  /* 0x0000881000107802 */ /* 0x000fe40000000f00 */
[----:B------:R-:W-:Y:S05]  /*8800*/  CALL.REL.NOINC `($_ZN7cutlass13device_kernelIN5flash19enable_sm80_to_sm89INS1_16FlashAttnBwdSm80INS1_25CollectiveMainloopBwdSm80ILi2ELi2EN4cute5tupleIJNS5_1CILi64EEENS7_ILi128EEES8_EEENS_10bfloat16_tEfNS_4arch4Sm80ELb0ELb0ELb1ELb1ELb0ELb0ELb0ELb0ELi2ELi2ELi4ELi2ELb1EEENS1_21CollectiveEpilogueBwdISA_SB_SD_Li256ELb1ELb0ELi2EEENS1_19SingleTileSchedulerILb1ELb0ELb0ELi128EEEEEEEEEvNT_6ParamsE$_ZN4cute3eso3ESOILb1ELb0EJNS_1CILi0EEEiiiEEC2ERKS3_RKiS8_S8_) ;  /* 0xfffff87000007944 */ /* 0x000fea0003c3ffff */
[----:B-1----:R-:W-:Y:S02]  /*8810*/  MOV R6, R18 ;  /* 0x0000001200067202 */ /* 0x002fe40000000f00 */
[----:B------:R-:W-:-:S04]  /*8820*/  MOV R7, 0x0 ;  /* 0x0000000000077802 */ /* 0x000fc80000000f00 */
[----:B------:R-:W-:Y:S05]  /*8830*/  RET.REL.NODEC R6 `(_ZN7cutlass13device_kernelIN5flash19enable_sm80_to_sm89INS1_16FlashAttnBwdSm80INS1_25CollectiveMainloopBwdSm80ILi2ELi2EN4cute5tupleIJNS5_1CILi64EEENS7_ILi128EEES8_EEENS_10bfloat16_tEfNS_4arch4Sm80ELb0ELb0ELb1ELb1ELb0ELb0ELb0ELb0ELi2ELi2ELi4ELi2ELb1EEENS1_21CollectiveEpilogueBwdISA_SB_SD_Li256ELb1ELb0ELi2EEENS1_19SingleTileSchedulerILb1ELb0ELb0ELi128EEEEEEEEEvNT_6ParamsE) ;  /* 0xffff77c006007950 */ /* 0x000fea0003c3ffff */
        .type           $_ZN7cutlass13device_kernelIN5flash19enable_sm80_to_sm89INS1_16FlashAttnBwdSm80INS1_25CollectiveMainloopBwdSm80ILi2ELi2EN4cute5tupleIJNS5_1CILi64EEENS7_ILi128EEES8_EEENS_10bfloat16_tEfNS_4arch4Sm80ELb0ELb0ELb1ELb1ELb0ELb0ELb0ELb0ELi2ELi2ELi4ELi2ELb1EEENS1_21CollectiveEpilogueBwdISA_SB_SD_Li256ELb1ELb0ELi2EEENS1_19SingleTileSchedulerILb1ELb0ELb0ELi128EEEEEEEEEvNT_6ParamsE$_ZN4cute5tupleIJiEEC2ERKi,@function
        .size           $_ZN7cutlass13device_kernelIN5flash19enable_sm80_to_sm89INS1_16FlashAttnBwdSm80INS1_25CollectiveMainloopBwdSm80ILi2ELi2EN4cute5tupleIJNS5_1CILi64EEENS7_ILi128EEES8_EEENS_10bfloat16_tEfNS_4arch4Sm80ELb0ELb0ELb1ELb1ELb0ELb0ELb0ELb0ELi2ELi2ELi4ELi2ELb1EEENS1_21CollectiveEpilogueBwdISA_SB_SD_Li256ELb1ELb0ELi2EEENS1_19SingleTileSchedulerILb1ELb0ELb0ELi128EEEEEEEEEvNT_6ParamsE$_ZN4cute5tupleIJiEEC2ERKi,($_ZN7cutlass13device_kernelIN5flash19enable_sm80_to_sm89INS1_16FlashAttnBwdSm80INS1_25CollectiveMainloopBwdSm80ILi2ELi2EN4cute5tupleIJNS5_1CILi64EEENS7_ILi128EEES8_EEENS_10bfloat16_tEfNS_4arch4Sm80ELb0ELb0ELb1ELb1ELb0ELb0ELb0ELb0ELi2ELi2ELi4ELi2ELb1EEENS1_21CollectiveEpilogueBwdISA_SB_SD_Li256ELb1ELb0ELi2EEENS1_19SingleTileSchedulerILb1ELb0ELb0ELi128EEEEEEEEEvNT_6ParamsE$_ZN4cute5tupleIJiNS_1CILi0EEEEEC2ERKiRKS2_ - $_ZN7cutlass13device_kernelIN5flash19enable_sm80_to_sm89INS1_16FlashAttnBwdSm80INS1_25CollectiveMainloopBwdSm80ILi2ELi2EN4cute5tupleIJNS5_1CILi64EEENS7_ILi128EEES8_EEENS_10bfloat16_tEfNS_4arch4Sm80ELb0ELb0ELb1ELb1ELb0ELb0ELb0ELb0ELi2ELi2ELi4ELi2ELb1EEENS1_21CollectiveEpilogueBwdISA_SB_SD_Li256ELb1ELb0ELi2EEENS1_19SingleTileSchedulerILb1ELb0ELb0ELi128EEEEEEEEEvNT_6ParamsE$_ZN4cute5tupleIJiEEC2ERKi)
$_ZN7cutlass13device_kernelIN5flash19enable_sm80_to_sm89INS1_16FlashAttnBwdSm80INS1_25CollectiveMainloopBwdSm80ILi2ELi2EN4cute5tupleIJNS5_1CILi64EEENS7_ILi128EEES8_EEENS_10bfloat16_tEfNS_4arch4Sm80ELb0ELb0ELb1ELb1ELb0ELb0ELb0ELb0ELi2ELi2ELi4ELi2ELb1EEENS1_21CollectiveEpilogueBwdISA_SB_SD_Li256ELb1ELb0ELi2EEENS1_19SingleTileSchedulerILb1ELb0ELb0ELi128EEEEEEEEEvNT_6ParamsE$_ZN4cute5tupleIJiEEC2ERKi:
[----:B------:R-:W-:Y:S02]  /*8840*/  MOV R18, 0x8860 ;  /* 0x0000886000127802 */ /* 0x000fe40000000f00 */
[----:B------:R-:W-:Y:S05]  /*8850*/  CALL.REL.NOINC `($_ZN7cutlass13device_kernelIN5flash19enable_sm80_to_sm89INS1_16FlashAttnBwdSm80INS1_25CollectiveMainloopBwdSm80ILi2ELi2EN4cute5tupleIJNS5_1CILi64EEENS7_ILi128EEES8_EEENS_10bfloat16_tEfNS_4arch4Sm80ELb0ELb0ELb1ELb1ELb0ELb0ELb0ELb0ELi2ELi2ELi4ELi2ELb1EEENS1_21CollectiveEpilogueBwdISA_SB_SD_Li256ELb1ELb0ELi2EEENS1_19SingleTileSchedulerILb1ELb0ELb0ELi128EEEEEEEEEvNT_6ParamsE$_ZN4cute3eso3ESOILb0ELb1EJiEEC2ERKi) ;  /* 0xfffff40000007944 */ /* 0x000fea0003c3ffff */
[----:B-1----:R-:W-:Y:S02]  /*8860*/  MOV R6, R16 ;  /* 0x0000001000067202 */ /* 0x002fe40000000f00 */
[----:B------:R-:W-:-:S04]  /*8870*/  MOV R7, 0x0 ;  /* 0x0000000000077802 */ /* 0x000fc80000000f00 */
[----:B------:R-:W-:Y:S05]  /*8880*/  RET.REL.NODEC R6 `(_ZN7cutlass13device_kernelIN5flash19enable_sm80_to_sm89INS1_16FlashAttnBwdSm80INS1_25CollectiveMainloopBwdSm80ILi2ELi2EN4cute5tupleIJNS5_1CILi64EEENS7_ILi128EEES8_EEENS_10bfloat16_tEfNS_4arch4Sm80ELb0ELb0ELb1ELb1ELb0ELb0ELb0ELb0ELi2ELi2ELi4ELi2ELb1EEENS1_21CollectiveEpilogueBwdISA_SB_SD_Li256ELb1ELb0ELi2EEENS1_19SingleTileSchedulerILb1ELb0ELb0ELi128EEEEEEEEEvNT_6ParamsE) ;  /* 0xffff777006007950 */ /* 0x000fea0003c3ffff */
        .type           $_ZN7cutlass13device_kernelIN5flash19enable_sm80_to_sm89INS1_16FlashAttnBwdSm80INS1_25CollectiveMainloopBwdSm80ILi2ELi2EN4cute5tupleIJNS5_1CILi64EEENS7_ILi128EEES8_EEENS_10bfloat16_tEfNS_4arch4Sm80ELb0ELb0ELb1ELb1ELb0ELb0ELb0ELb0ELi2ELi2ELi4ELi2ELb1EEENS1_21CollectiveEpilogueBwdISA_SB_SD_Li256ELb1ELb0ELi2EEENS1_19SingleTileSchedulerILb1ELb0ELb0ELi128EEEEEEEEEvNT_6ParamsE$_ZN4cute5tupleIJiNS_1CILi0EEEEEC2ERKiRKS2_,@function
        .size           $_ZN7cutlass13device_kernelIN5flash19enable_sm80_to_sm89INS1_16FlashAttnBwdSm80INS1_25CollectiveMainloopBwdSm80ILi2ELi2EN4cute5tupleIJNS5_1CILi64EEENS7_ILi128EEES8_EEENS_10bfloat16_tEfNS_4arch4Sm80ELb0ELb0ELb1ELb1ELb0ELb0ELb0ELb0ELi2ELi2ELi4ELi2ELb1EEENS1_21CollectiveEpilogueBwdISA_SB_SD_Li256ELb1ELb0ELi2EEENS1_19SingleTileSchedulerILb1ELb0ELb0ELi128EEEEEEEEEvNT_6ParamsE$_ZN4cute5tupleIJiNS_1CILi0EEEEEC2ERKiRKS2_,($_ZN7cutlass13device_kernelIN5flash19enable_sm80_to_sm89INS1_16FlashAttnBwdSm80INS1_25CollectiveMainloopBwdSm80ILi2ELi2EN4cute5tupleIJNS5_1CILi64EEENS7_ILi128EEES8_EEENS_10bfloat16_tEfNS_4arch4Sm80ELb0ELb0ELb1ELb1ELb0ELb0ELb0ELb0ELi2ELi2ELi4ELi2ELb1EEENS1_21CollectiveEpilogueBwdISA_SB_SD_Li256ELb1ELb0ELi2EEENS1_19SingleTileSchedulerILb1ELb0ELb0ELi128EEEEEEEEEvNT_6ParamsE$_ZN4cute5tupleIJiiEEC2ERKiS3_ - $_ZN7cutlass13device_kernelIN5flash19enable_sm80_to_sm89INS1_16FlashAttnBwdSm80INS1_25CollectiveMainloopBwdSm80ILi2ELi2EN4cute5tupleIJNS5_1CILi64EEENS7_ILi128EEES8_EEENS_10bfloat16_tEfNS_4arch4Sm80ELb0ELb0ELb1ELb1ELb0ELb0ELb0ELb0ELi2ELi2ELi4ELi2ELb1EEENS1_21CollectiveEpilogueBwdISA_SB_SD_Li256ELb1ELb0ELi2EEENS1_19SingleTileSchedulerILb1ELb0ELb0ELi128EEEEEEEEEvNT_6ParamsE$_ZN4cute5tupleIJiNS_1CILi0EEEEEC2ERKiRKS2_)
$_ZN7cutlass13device_kernelIN5flash19enable_sm80_to_sm89INS1_16FlashAttnBwdSm80INS1_25CollectiveMainloopBwdSm80ILi2ELi2EN4cute5tupleIJNS5_1CILi64EEENS7_ILi128EEES8_EEENS_10bfloat16_tEfNS_4arch4Sm80ELb0ELb0ELb1ELb1ELb0ELb0ELb0ELb0ELi2ELi2ELi4ELi2ELb1EEENS1_21CollectiveEpilogueBwdISA_SB_SD_Li256ELb1ELb0ELi2EEENS1_19SingleTileSchedulerILb1ELb0ELb0ELi128EEEEEEEEEvNT_6ParamsE$_ZN4cute5tupleIJiNS_1CILi0EEEEEC2ERKiRKS2_:
[----:B------:R-:W-:Y:S02]  /*8890*/  MOV R8, 0x88b0 ;  /* 0x000088b000087802 */ /* 0x000fe40000000f00 */
[----:B------:R-:W-:Y:S05]  /*88a0*/  CALL.REL.NOINC `($_ZN7cutlass13device_kernelIN5flash19enable_sm80_to_sm89INS1_16FlashAttnBwdSm80INS1_25CollectiveMainloopBwdSm80ILi2ELi2EN4cute5tupleIJNS5_1CILi64EEENS7_ILi128EEES8_EEENS_10bfloat16_tEfNS_4arch4Sm80ELb0ELb0ELb1ELb1ELb0ELb0ELb0ELb0ELi2ELi2ELi4ELi2ELb1EEENS1_21CollectiveEpilogueBwdISA_SB_SD_Li256ELb1ELb0ELi2EEENS1_19SingleTileSchedulerILb1ELb0ELb0ELi128EEEEEEEEEvNT_6ParamsE$_ZN4cute3eso3ESOILb0ELb1EJiNS_1CILi0EEEEEC2ERKiRKS3_) ;  /* 0xfffff40000007944 */ /* 0x000fea0003c3ffff */
[----:B-1----:R-:W-:Y:S02]  /*88b0*/  MOV R6, R16 ;  /* 0x0000001000067202 */ /* 0x002fe40000000f00 */
[----:B------:R-:W-:-:S04]  /*88c0*/  MOV R7, 0x0 ;  /* 0x0000000000077802 */ /* 0x000fc80000000f00 */
[----:B------:R-:W-:Y:S05]  /*88d0*/  RET.REL.NODEC R6 `(_ZN7cutlass13device_kernelIN5flash19enable_sm80_to_sm89INS1_16FlashAttnBwdSm80INS1_25CollectiveMainloopBwdSm80ILi2ELi2EN4cute5tupleIJNS5_1CILi64EEENS7_ILi128EEES8_EEENS_10bfloat16_tEfNS_4arch4Sm80ELb0ELb0ELb1ELb1ELb0ELb0ELb0ELb0ELi2ELi2ELi4ELi2ELb1EEENS1_21CollectiveEpilogueBwdISA_SB_SD_Li256ELb1ELb0ELi2EEENS1_19SingleTileSchedulerILb1ELb0ELb0ELi128EEEEEEEEEvNT_6ParamsE) ;  /* 0xffff772006007950 */ /* 0x000fea0003c3ffff */
        .type           $_ZN7cutlass13device_kernelIN5flash19enable_sm80_to_sm89INS1_16FlashAttnBwdSm80INS1_25CollectiveMainloopBwdSm80ILi2ELi2EN4cute5tupleIJNS5_1CILi64EEENS7_ILi128EEES8_EEENS_10bfloat16_tEfNS_4arch4Sm80ELb0ELb0ELb1ELb1ELb0ELb0ELb0ELb0ELi2ELi2ELi4ELi2ELb1EEENS1_21CollectiveEpilogueBwdISA_SB_SD_Li256ELb1ELb0ELi2EEENS1_19SingleTileSchedulerILb1ELb0ELb0ELi128EEEEEEEEEvNT_6ParamsE$_ZN4cute5tupleIJiiEEC2ERKiS3_,@function
        .size           $_ZN7cutlass13device_kernelIN5flash19enable_sm80_to_sm89INS1_16FlashAttnBwdSm80INS1_25CollectiveMainloopBwdSm80ILi2ELi2EN4cute5tupleIJNS5_1CILi64EEENS7_ILi128EEES8_EEENS_10bfloat16_tEfNS_4arch4Sm80ELb0ELb0ELb1ELb1ELb0ELb0ELb0ELb0ELi2ELi2ELi4ELi2ELb1EEENS1_21CollectiveEpilogueBwdISA_SB_SD_Li256ELb1ELb0ELi2EEENS1_19SingleTileSchedulerILb1ELb0ELb0ELi128EEEEEEEEEvNT_6ParamsE$_ZN4cute5tupleIJiiEEC2ERKiS3_,($_ZN7cutlass13device_kernelIN5flash19enable_sm80_to_sm89INS1_16FlashAttnBwdSm80INS1_25CollectiveMainloopBwdSm80ILi2ELi2EN4cute5tupleIJNS5_1CILi64EEENS7_ILi128EEES8_EEENS_10bfloat16_tEfNS_4arch4Sm80ELb0ELb0ELb1ELb1ELb0ELb0ELb0ELb0ELi2ELi2ELi4ELi2ELb1EEENS1_21CollectiveEpilogueBwdISA_SB_SD_Li256ELb1ELb0ELi2EEENS1_19SingleTileSchedulerILb1ELb0ELb0ELi128EEEEEEEEEvNT_6ParamsE$_ZN4cute8gmem_ptrIPKN7cutlass10bfloat16_tEECI1NS_12iter_adaptorIS4_S5_EEES4_ - $_ZN7cutlass13device_kernelIN5flash19enable_sm80_to_sm89INS1_16FlashAttnBwdSm80INS1_25CollectiveMainloopBwdSm80ILi2ELi2EN4cute5tupleIJNS5_1CILi64EEENS7_ILi128EEES8_EEENS_10bfloat16_tEfNS_4arch4Sm80ELb0ELb0ELb1ELb1ELb0ELb0ELb0ELb0ELi2ELi2ELi4ELi2ELb1EEENS1_21CollectiveEpilogueBwdISA_SB_SD_Li256ELb1ELb0ELi2EEENS1_19SingleTileSchedulerILb1ELb0ELb0ELi128EEEEEEEEEvNT_6ParamsE$_ZN4cute5tupleIJiiEEC2ERKiS3_)
$_ZN7cutlass13device_kernelIN5flash19enable_sm80_to_sm89INS1_16FlashAttnBwdSm80INS1_25CollectiveMainloopBwdSm80ILi2ELi2EN4cute5tupleIJNS5_1CILi64EEENS7_ILi128EEES8_EEENS_10bfloat16_tEfNS_4arch4Sm80ELb0ELb0ELb1ELb1ELb0ELb0ELb0ELb0ELi2ELi2ELi4ELi2ELb1EEENS1_21CollectiveEpilogueBwdISA_SB_SD_Li256ELb1ELb0ELi2EEENS1_19SingleTileSchedulerILb1ELb0ELb0ELi128EEEEEEEEEvNT_6ParamsE$_ZN4cute5tupleIJiiEEC2ERKiS3_:
[----:B------:R-:W-:Y:S02]  /*88e0*/  MOV R10, 0x8900 ;  /* 0x00008900000a7802 */ /* 0x000fe40000000f00 */
[----:B------:R-:W-:Y:S05]  /*88f0*/  CALL.REL.NOINC `($_ZN7cutlass13device_kernelIN5flash19enable_sm80_to_sm89INS1_16FlashAttnBwdSm80INS1_25CollectiveMainloopBwdSm80ILi2ELi2EN4cute5tupleIJNS5_1CILi64EEENS7_ILi128EEES8_EEENS_10bfloat16_tEfNS_4arch4Sm80ELb0ELb0ELb1ELb1ELb0ELb0ELb0ELb0ELi2ELi2ELi4ELi2ELb1EEENS1_21CollectiveEpilogueBwdISA_SB_SD_Li256ELb1ELb0ELi2EEENS1_19SingleTileSchedulerILb1ELb0ELb0ELi128EEEEEEEEEvNT_6ParamsE$_ZN4cute3eso3ESOILb0ELb0EJiiEEC2ERKiS4_) ;  /* 0xfffff1c000007944 */ /* 0x000fea0003c3ffff */
[----:B------:R-:W-:-:S04]  /*8900*/  MOV R9, 0x0 ;  /* 0x0000000000097802 */ /* 0x000fc80000000f00 */
[----:B------:R-:W-:Y:S05]  /*8910*/  RET.REL.NODEC R8 `(_ZN7cutlass13device_kernelIN5flash19enable_sm80_to_sm89INS1_16FlashAttnBwdSm80INS1_25CollectiveMainloopBwdSm80ILi2ELi2EN4cute5tupleIJNS5_1CILi64EEENS7_ILi128EEES8_EEENS_10bfloat16_tEfNS_4arch4Sm80ELb0ELb0ELb1ELb1ELb0ELb0ELb0ELb0ELi2ELi2ELi4ELi2ELb1EEENS1_21CollectiveEpilogueBwdISA_SB_SD_Li256ELb1ELb0ELi2EEENS1_19SingleTileSchedulerILb1ELb0ELb0ELi128EEEEEEEEEvNT_6ParamsE) ;  /* 0xffff76e008007950 */ /* 0x000fea0003c3ffff */
        .type           $_ZN7cutlass13device_kernelIN5flash19enable_sm80_to_sm89INS1_16FlashAttnBwdSm80INS1_25CollectiveMainloopBwdSm80ILi2ELi2EN4cute5tupleIJNS5_1CILi64EEENS7_ILi128EEES8_EEENS_10bfloat16_tEfNS_4arch4Sm80ELb0ELb0ELb1ELb1ELb0ELb0ELb0ELb0ELi2ELi2ELi4ELi2ELb1EEENS1_21CollectiveEpilogueBwdISA_SB_SD_Li256ELb1ELb0ELi2EEENS1_19SingleTileSchedulerILb1ELb0ELb0ELi128EEEEEEEEEvNT_6ParamsE$_ZN4cute8gmem_ptrIPKN7cutlass10bfloat16_tEECI1NS_12iter_adaptorIS4_S5_EEES4_,@function
        .size           $_ZN7cutlass13device_kernelIN5flash19enable_sm80_to_sm89INS1_16FlashAttnBwdSm80INS1_25CollectiveMainloopBwdSm80ILi2ELi2EN4cute5tupleIJNS5_1CILi64EEENS7_ILi128EEES8_EEENS_10bfloat16_tEfNS_4arch4Sm80ELb0ELb0ELb1ELb1ELb0ELb0ELb0ELb0ELi2ELi2ELi4ELi2ELb1EEENS1_21CollectiveEpilogueBwdISA_SB_SD_Li256ELb1ELb0ELi2EEENS1_19SingleTileSchedulerILb1ELb0ELb0ELi128EEEEEEEEEvNT_6ParamsE$_ZN4cute8gmem_ptrIPKN7cutlass10bfloat16_tEECI1NS_12iter_adaptorIS4_S5_EEES4_,($_ZN7cutlass13device_kernelIN5flash19enable_sm80_to_sm89INS1_16FlashAttnBwdSm80INS1_25CollectiveMainloopBwdSm80ILi2ELi2EN4cute5tupleIJNS5_1CILi64EEENS7_ILi128EEES8_EEENS_10bfloat16_tEfNS_4arch4Sm80ELb0ELb0ELb1ELb1ELb0ELb0ELb0ELb0ELi2ELi2ELi4ELi2ELb1EEENS1_21CollectiveEpilogueBwdISA_SB_SD_Li256ELb1ELb0ELi2EEENS1_19SingleTileSchedulerILb1ELb0ELb0ELi128EEEEEEEEEvNT_6ParamsE$_ZN4cute8gmem_ptrIPKN7cutlass9uint128_tEECI1NS_12iter_adaptorIS4_S5_EEES4_ - $_ZN7cutlass13device_kernelIN5flash19enable_sm80_to_sm89INS1_16FlashAttnBwdSm80INS1_25CollectiveMainloopBwdSm80ILi2ELi2EN4cute5tupleIJNS5_1CILi64EEENS7_ILi128EEES8_EEENS_10bfloat16_tEfNS_4arch4Sm80ELb0ELb0ELb1ELb1ELb0ELb0ELb0ELb0ELi2ELi2ELi4ELi2ELb1EEENS1_21CollectiveEpilogueBwdISA_SB_SD_Li256ELb1ELb0ELi2EEENS1_19SingleTileSchedulerILb1ELb0ELb0ELi128EEEEEEEEEvNT_6ParamsE$_ZN4cute8gmem_ptrIPKN7cutlass10bfloat16_tEECI1NS_12iter_adaptorIS4_S5_EEES4_)
$_ZN7cutlass13device_kernelIN5flash19enable_sm80_to_sm89INS1_16FlashAttnBwdSm80INS1_25CollectiveMainloopBwdSm80ILi2ELi2EN4cute5tupleIJNS5_1CILi64EEENS7_ILi128EEES8_EEENS_10bfloat16_tEfNS_4arch4Sm80ELb0ELb0ELb1ELb1ELb0ELb0ELb0ELb0ELi2ELi2ELi4ELi2ELb1EEENS1_21CollectiveEpilogueBwdISA_SB_SD_Li256ELb1ELb0ELi2EEENS1_19SingleTileSchedulerILb1ELb0ELb0ELi128EEEEEEEEEvNT_6ParamsE$_ZN4cute8gmem_ptrIPKN7cutlass10bfloat16_tEECI1NS_12iter_adaptorIS4_S5_EEES4_:
[----:B------:R-:W-:Y:S02]  /*8920*/  MOV R18, 0x8940 ;  /* 0x0000894000127802 */ /* 0x000fe40000000f00 */
[----:B------:R-:W-:Y:S05]  /*8930*/  CALL.REL.NOINC `($_ZN7cutlass13device_kernelIN5flash19enable_sm80_to_sm89INS1_16FlashAttnBwdSm80INS1_25CollectiveMainloopBwdSm80ILi2ELi2EN4cute5tupleIJNS5_1CILi64EEENS7_ILi128EEES8_EEENS_10bfloat16_tEfNS_4arch4Sm80ELb0ELb0ELb1ELb1ELb0ELb0ELb0ELb0ELi2ELi2ELi4ELi2ELb1EEENS1_21CollectiveEpilogueBwdISA_SB_SD_Li256ELb1ELb0ELi2EEENS1_19SingleTileSchedulerILb1ELb0ELb0ELi128EEEEEEEEEvNT_6ParamsE$_ZN4cute12iter_adaptorIPKN7cutlass10bfloat16_tENS_8gmem_ptrIS4_EEEC2ES4_) ;  /* 0xffffecd000007944 */ /* 0x000fea0003c3ffff */
[----:B------:R-:W-:Y:S02]  /*8940*/  MOV R10, R16 ;  /* 0x00000010000a7202 */ /* 0x000fe40000000f00 */
[----:B-1----:R-:W-:-:S04]  /*8950*/  MOV R11, 0x0 ;  /* 0x00000000000b7802 */ /* 0x002fc80000000f00 */
[----:B------:R-:W-:Y:S05]  /*8960*/  RET.REL.NODEC R10 `(_ZN7cutlass13device_kernelIN5flash19enable_sm80_to_sm89INS1_16FlashAttnBwdSm80INS1_25CollectiveMainloopBwdSm80ILi2ELi2EN4cute5tupleIJNS5_1CILi64EEENS7_ILi128EEES8_EEENS_10bfloat16_tEfNS_4arch4Sm80ELb0ELb0ELb1ELb1ELb0ELb0ELb0ELb0ELi2ELi2ELi4ELi2ELb1EEENS1_21CollectiveEpilogueBwdISA_SB_SD_Li256ELb1ELb0ELi2EEENS1_19SingleTileSchedulerILb1ELb0ELb0ELi128EEEEEEEEEvNT_6ParamsE) ;  /* 0xffff76900a007950 */ /* 0x000fea0003c3ffff */
        .type           $_ZN7cutlass13device_kernelIN5flash19enable_sm80_to_sm89INS1_16FlashAttnBwdSm80INS1_25CollectiveMainloopBwdSm80ILi2ELi2EN4cute5tupleIJNS5_1CILi64EEENS7_ILi128EEES8_EEENS_10bfloat16_tEfNS_4arch4Sm80ELb0ELb0ELb1ELb1ELb0ELb0ELb0ELb0ELi2ELi2ELi4ELi2ELb1EEENS1_21CollectiveEpilogueBwdISA_SB_SD_Li256ELb1ELb0ELi2EEENS1_19SingleTileSchedulerILb1ELb0ELb0ELi128EEEEEEEEEvNT_6ParamsE$_ZN4cute8gmem_ptrIPKN7cutlass9uint128_tEECI1NS_12iter_adaptorIS4_S5_EEES4_,@function
        .size           $_ZN7cutlass13device_kernelIN5flash19enable_sm80_to_sm89INS1_16FlashAttnBwdSm80INS1_25CollectiveMainloopBwdSm80ILi2ELi2EN4cute5tupleIJNS5_1CILi64EEENS7_ILi128EEES8_EEENS_10bfloat16_tEfNS_4arch4Sm80ELb0ELb0ELb1ELb1ELb0ELb0ELb0ELb0ELi2ELi2ELi4ELi2ELb1EEENS1_21CollectiveEpilogueBwdISA_SB_SD_Li256ELb1ELb0ELi2EEENS1_19SingleTileSchedulerILb1ELb0ELb0ELi128EEEEEEEEEvNT_6ParamsE$_ZN4cute8gmem_ptrIPKN7cutlass9uint128_tEECI1NS_12iter_adaptorIS4_S5_EEES4_,($_ZN7cutlass13device_kernelIN5flash19enable_sm80_to_sm89INS1_16FlashAttnBwdSm80INS1_25CollectiveMainloopBwdSm80ILi2ELi2EN4cute5tupleIJNS5_1CILi64EEENS7_ILi128EEES8_EEENS_10bfloat16_tEfNS_4arch4Sm80ELb0ELb0ELb1ELb1ELb0ELb0ELb0ELb0ELi2ELi2ELi4ELi2ELb1EEENS1_21CollectiveEpilogueBwdISA_SB_SD_Li256ELb1ELb0ELi2EEENS1_19SingleTileSchedulerILb1ELb0ELb0ELi128EEEEEEEEEvNT_6ParamsE$_ZN4cute8gmem_ptrIPKfECI1NS_12iter_adaptorIS2_S3_EEES2_ - $_ZN7cutlass13device_kernelIN5flash19enable_sm80_to_sm89INS1_16FlashAttnBwdSm80INS1_25CollectiveMainloopBwdSm80ILi2ELi2EN4cute5tupleIJNS5_1CILi64EEENS7_ILi128EEES8_EEENS_10bfloat16_tEfNS_4arch4Sm80ELb0ELb0ELb1ELb1ELb0ELb0ELb0ELb0ELi2ELi2ELi4ELi2ELb1EEENS1_21CollectiveEpilogueBwdISA_SB_SD_Li256ELb1ELb0ELi2EEENS1_19SingleTileSchedulerILb1ELb0ELb0ELi128EEEEEEEEEvNT_6ParamsE$_ZN4cute8gmem_ptrIPKN7cutlass9uint128_tEECI1NS_12iter_adaptorIS4_S5_EEES4_)
$_ZN7cutlass13device_kernelIN5flash19enable_sm80_to_sm89INS1_16FlashAttnBwdSm80INS1_25CollectiveMainloopBwdSm80ILi2ELi2EN4cute5tupleIJNS5_1CILi64EEENS7_ILi128EEES8_EEENS_10bfloat16_tEfNS_4arch4Sm80ELb0ELb0ELb1ELb1ELb0ELb0ELb0ELb0ELi2ELi2ELi4ELi2ELb1EEENS1_21CollectiveEpilogueBwdISA_SB_SD_Li256ELb1ELb0ELi2EEENS1_19SingleTileSchedulerILb1ELb0ELb0ELi128EEEEEEEEEvNT_6ParamsE$_ZN4cute8gmem_ptrIPKN7cutlass9uint128_tEECI1NS_12iter_adaptorIS4_S5_EEES4_:
[----:B------:R-:W-:Y:S02]  /*8970*/  MOV R18, 0x8990 ;  /* 0x0000899000127802 */ /* 0x000fe40000000f00 */
[----:B------:R-:W-:Y:S05]  /*8980*/  CALL.REL.NOINC `($_ZN7cutlass13device_kernelIN5flash19enable_sm80_to_sm89INS1_16FlashAttnBwdSm80INS1_25CollectiveMainloopBwdSm80ILi2ELi2EN4cute5tupleIJNS5_1CILi64EEENS7_ILi128EEES8_EEENS_10bfloat16_tEfNS_4arch4Sm80ELb0ELb0ELb1ELb1ELb0ELb0ELb0ELb0ELi2ELi2ELi4ELi2ELb1EEENS1_21CollectiveEpilogueBwdISA_SB_SD_Li256ELb1ELb0ELi2EEENS1_19SingleTileSchedulerILb1ELb0ELb0ELi128EEEEEEEEEvNT_6ParamsE$_ZN4cute12iter_adaptorIPKN7cutlass9uint128_tENS_8gmem_ptrIS4_EEEC2ES4_) ;  /* 0xffffecf000007944 */ /* 0x000fea0003c3ffff */
[----:B-1----:R-:W-:Y:S02]  /*8990*/  MOV R6, R16 ;  /* 0x0000001000067202 */ /* 0x002fe40000000f00 */
[----:B------:R-:W-:-:S04]  /*89a0*/  MOV R7, 0x0 ;  /* 0x0000000000077802 */ /* 0x000fc80000000f00 */
[----:B------:R-:W-:Y:S05]  /*89b0*/  RET.REL.NODEC R6 `(_ZN7cutlass13device_kernelIN5flash19enable_sm80_to_sm89INS1_16FlashAttnBwdSm80INS1_25CollectiveMainloopBwdSm80ILi2ELi2EN4cute5tupleIJNS5_1CILi64EEENS7_ILi128EEES8_EEENS_10bfloat16_tEfNS_4arch4Sm80ELb0ELb0ELb1ELb1ELb0ELb0ELb0ELb0ELi2ELi2ELi4ELi2ELb1EEENS1_21CollectiveEpilogueBwdISA_SB_SD_Li256ELb1ELb0ELi2EEENS1_19SingleTileSchedulerILb1ELb0ELb0ELi128EEEEEEEEEvNT_6ParamsE) ;  /* 0xffff764006007950 */ /* 0x000fea0003c3ffff */
        .type           $_ZN7cutlass13device_kernelIN5flash19enable_sm80_to_sm89INS1_16FlashAttnBwdSm80INS1_25CollectiveMainloopBwdSm80ILi2ELi2EN4cute5tupleIJNS5_1CILi64EEENS7_ILi128EEES8_EEENS_10bfloat16_tEfNS_4arch4Sm80ELb0ELb0ELb1ELb1ELb0ELb0ELb0ELb0ELi2ELi2ELi4ELi2ELb1EEENS1_21CollectiveEpilogueBwdISA_SB_SD_Li256ELb1ELb0ELi2EEENS1_19SingleTileSchedulerILb1ELb0ELb0ELi128EEEEEEEEEvNT_6ParamsE$_ZN4cute8gmem_ptrIPKfECI1NS_12iter_adaptorIS2_S3_EEES2_,@function
        .size           $_ZN7cutlass13device_kernelIN5flash19enable_sm80_to_sm89INS1_16FlashAttnBwdSm80INS1_25CollectiveMainloopBwdSm80ILi2ELi2EN4cute5tupleIJNS5_1CILi64EEENS7_ILi128EEES8_EEENS_10bfloat16_tEfNS_4arch4Sm80ELb0ELb0ELb1ELb1ELb0ELb0ELb0ELb0ELi2ELi2ELi4ELi2ELb1EEENS1_21CollectiveEpilogueBwdISA_SB_SD_Li256ELb1ELb0ELi2EEENS1_19SingleTileSchedulerILb1ELb0ELb0ELi128EEEEEEEEEvNT_6ParamsE$_ZN4cute8gmem_ptrIPKfECI1NS_12iter_adaptorIS2_S3_EEES2_,($_ZN7cutlass13device_kernelIN5flash19enable_sm80_to_sm89INS1_16FlashAttnBwdSm80INS1_25CollectiveMainloopBwdSm80ILi2ELi2EN4cute5tupleIJNS5_1CILi64EEENS7_ILi128EEES8_EEENS_10bfloat16_tEfNS_4arch4Sm80ELb0ELb0ELb1ELb1ELb0ELb0ELb0ELb0ELi2ELi2ELi4ELi2ELb1EEENS1_21CollectiveEpilogueBwdISA_SB_SD_Li256ELb1ELb0ELi2EEENS1_19SingleTileSchedulerILb1ELb0ELb0ELi128EEEEEEEEEvNT_6ParamsE$_ZN4cute8smem_ptrIPN7cutlass10bfloat16_tEECI1NS_12iter_adaptorIS3_S4_EEES3_ - $_ZN7cutlass13device_kernelIN5flash19enable_sm80_to_sm89INS1_16FlashAttnBwdSm80INS1_25CollectiveMainloopBwdSm80ILi2ELi2EN4cute5tupleIJNS5_1CILi64EEENS7_ILi128EEES8_EEENS_10bfloat16_tEfNS_4arch4Sm80ELb0ELb0ELb1ELb1ELb0ELb0ELb0ELb0ELi2ELi2ELi4ELi2ELb1EEENS1_21CollectiveEpilogueBwdISA_SB_SD_Li256ELb1ELb0ELi2EEENS1_19SingleTileSchedulerILb1ELb0ELb0ELi128EEEEEEEEEvNT_6ParamsE$_ZN4cute8gmem_ptrIPKfECI1NS_12iter_adaptorIS2_S3_EEES2_)
$_ZN7cutlass13device_kernelIN5flash19enable_sm80_to_sm89INS1_16FlashAttnBwdSm80INS1_25CollectiveMainloopBwdSm80ILi2ELi2EN4cute5tupleIJNS5_1CILi64EEENS7_ILi128EEES8_EEENS_10bfloat16_tEfNS_4arch4Sm80ELb0ELb0ELb1ELb1ELb0ELb0ELb0ELb0ELi2ELi2ELi4ELi2ELb1EEENS1_21CollectiveEpilogueBwdISA_SB_SD_Li256ELb1ELb0ELi2EEENS1_19SingleTileSchedulerILb1ELb0ELb0ELi128EEEEEEEEEvNT_6ParamsE$_ZN4cute8gmem_ptrIPKfECI1NS_12iter_adaptorIS2_S3_EEES2_:
[----:B------:R-:W-:Y:S02]  /*89c0*/  MOV R18, 0x89e0 ;  /* 0x000089e000127802 */ /* 0x000fe40000000f00 */
[----:B------:R-:W-:Y:S05]  /*89d0*/  CALL.REL.NOINC `($_ZN7cutlass13device_kernelIN5flash19enable_sm80_to_sm89INS1_16FlashAttnBwdSm80INS1_25CollectiveMainloopBwdSm80ILi2ELi2EN4cute5tupleIJNS5_1CILi64EEENS7_ILi128EEES8_EEENS_10bfloat16_tEfNS_4arch4Sm80ELb0ELb0ELb1ELb1ELb0ELb0ELb0ELb0ELi2ELi2ELi4ELi2ELb1EEENS1_21CollectiveEpilogueBwdISA_SB_SD_Li256ELb1ELb0ELi2EEENS1_19SingleTileSchedulerILb1ELb0ELb0ELi128EEEEEEEEEvNT_6ParamsE$_ZN4cute12iter_adaptorIPKfNS_8gmem_ptrIS2_EEEC2ES2_) ;  /* 0xffffecf000007944 */ /* 0x000fea0003c3ffff */
[----:B------:R-:W-:-:S04]  /*89e0*/  MOV R17, 0x0 ;  /* 0x0000000000117802 */ /* 0x000fc80000000f00 */
[----:B------:R-:W-:Y:S05]  /*89f0*/  RET.REL.NODEC R16 `(_ZN7cutlass13device_kernelIN5flash19enable_sm80_to_sm89INS1_16FlashAttnBwdSm80INS1_25CollectiveMainloopBwdSm80ILi2ELi2EN4cute5tupleIJNS5_1CILi64EEENS7_ILi128EEES8_EEENS_10bfloat16_tEfNS_4arch4Sm80ELb0ELb0ELb1ELb1ELb0ELb0ELb0ELb0ELi2ELi2ELi4ELi2ELb1EEENS1_21CollectiveEpilogueBwdISA_SB_SD_Li256ELb1ELb0ELi2EEENS1_19SingleTileSchedulerILb1ELb0ELb0ELi128EEEEEEEEEvNT_6ParamsE) ;  /* 0xffff760010007950 */ /* 0x000fea0003c3ffff */
        .type           $_ZN7cutlass13device_kernelIN5flash19enable_sm80_to_sm89INS1_16FlashAttnBwdSm80INS1_25CollectiveMainloopBwdSm80ILi2ELi2EN4cute5tupleIJNS5_1CILi64EEENS7_ILi128EEES8_EEENS_10bfloat16_tEfNS_4arch4Sm80ELb0ELb0ELb1ELb1ELb0ELb0ELb0ELb0ELi2ELi2ELi4ELi2ELb1EEENS1_21CollectiveEpilogueBwdISA_SB_SD_Li256ELb1ELb0ELi2EEENS1_19SingleTileSchedulerILb1ELb0ELb0ELi128EEEEEEEEEvNT_6ParamsE$_ZN4cute8smem_ptrIPN7cutlass10bfloat16_tEECI1NS_12iter_adaptorIS3_S4_EEES3_,@function
        .size           $_ZN7cutlass13device_kernelIN5flash19enable_sm80_to_sm89INS1_16FlashAttnBwdSm80INS1_25CollectiveMainloopBwdSm80ILi2ELi2EN4cute5tupleIJNS5_1CILi64EEENS7_ILi128EEES8_EEENS_10bfloat16_tEfNS_4arch4Sm80ELb0ELb0ELb1ELb1ELb0ELb0ELb0ELb0ELi2ELi2ELi4ELi2ELb1EEENS1_21CollectiveEpilogueBwdISA_SB_SD_Li256ELb1ELb0ELi2EEENS1_19SingleTileSchedulerILb1ELb0ELb0ELi128EEEEEEEEEvNT_6ParamsE$_ZN4cute8smem_ptrIPN7cutlass10bfloat16_tEECI1NS_12iter_adaptorIS3_S4_EEES3_,($_ZN7cutlass13device_kernelIN5flash19enable_sm80_to_sm89INS1_16FlashAttnBwdSm80INS1_25CollectiveMainloopBwdSm80ILi2ELi2EN4cute5tupleIJNS5_1CILi64EEENS7_ILi128EEES8_EEENS_10bfloat16_tEfNS_4arch4Sm80ELb0ELb0ELb1ELb1ELb0ELb0ELb0ELb0ELi2ELi2ELi4ELi2ELb1EEENS1_21CollectiveEpilogueBwdISA_SB_SD_Li256ELb1ELb0ELi2EEENS1_19SingleTileSchedulerILb1ELb0ELb0ELi128EEEEEEEEEvNT_6ParamsE$_ZN4cute8smem_ptrIPN7cutlass9uint128_tEECI1NS_12iter_adaptorIS3_S4_EEES3_ - $_ZN7cutlass13device_kernelIN5flash19enable_sm80_to_sm89INS1_16FlashAttnBwdSm80INS1_25CollectiveMainloopBwdSm80ILi2ELi2EN4cute5tupleIJNS5_1CILi64EEENS7_ILi128EEES8_EEENS_10bfloat16_tEfNS_4arch4Sm80ELb0ELb0ELb1ELb1ELb0ELb0ELb0ELb0ELi2ELi2ELi4ELi2ELb1EEENS1_21CollectiveEpilogueBwdISA_SB_SD_Li256ELb1ELb0ELi2EEENS1_19SingleTileSchedulerILb1ELb0ELb0ELi128EEEEEEEEEvNT_6ParamsE$_ZN4cute8smem_ptrIPN7cutlass10bfloat16_tEECI1NS_12iter_adaptorIS3_S4_EEES3_)
$_ZN7cutlass13device_kernelIN5flash19enable_sm80_to_sm89INS1_16FlashAttnBwdSm80INS1_25CollectiveMainloopBwdSm80ILi2ELi2EN4cute5tupleIJNS5_1CILi64EEENS7_ILi128EEES8_EEENS_10bfloat16_tEfNS_4arch4Sm80ELb0ELb0ELb1ELb1ELb0ELb0ELb0ELb0ELi2ELi2ELi4ELi2ELb1EEENS1_21CollectiveEpilogueBwdISA_SB_SD_Li256ELb1ELb0ELi2EEENS1_19SingleTileSchedulerILb1ELb0ELb0ELi128EEEEEEEEEvNT_6ParamsE$_ZN4cute8smem_ptrIPN7cutlass10bfloat16_tEECI1NS_12iter_adaptorIS3_S4_EEES3_:
[----:B------:R-:W-:Y:S02]  /*8a00*/  MOV R18, 0x8a20 ;  /* 0x00008a2000127802 */ /* 0x000fe40000000f00 */
[----:B------:R-:W-:Y:S05]  /*8a10*/  CALL.REL.NOINC `($_ZN7cutlass13device_kernelIN5flash19enable_sm80_to_sm89INS1_16FlashAttnBwdSm80INS1_25CollectiveMainloopBwdSm80ILi2ELi2EN4cute5tupleIJNS5_1CILi64EEENS7_ILi128EEES8_EEENS_10bfloat16_tEfNS_4arch4Sm80ELb0ELb0ELb1ELb1ELb0ELb0ELb0ELb0ELi2ELi2ELi4ELi2ELb1EEENS1_21CollectiveEpilogueBwdISA_SB_SD_Li256ELb1ELb0ELi2EEENS1_19SingleTileSchedulerILb1ELb0ELb0ELi128EEEEEEEEEvNT_6ParamsE$_ZN4cute12iter_adaptorIPN7cutlass10bfloat16_tENS_8smem_ptrIS3_EEEC2ES3_) ;  /* 0xffffecf000007944 */ /* 0x000fea0003c3ffff */
[----:B-1----:R-:W-:Y:S02]  /*8a20*/  MOV R6, R16 ;  /* 0x0000001000067202 */ /* 0x002fe40000000f00 */
[----:B------:R-:W-:-:S04]  /*8a30*/  MOV R7, 0x0 ;  /* 0x0000000000077802 */ /* 0x000fc80000000f00 */
[----:B------:R-:W-:Y:S05]  /*8a40*/  RET.REL.NODEC R6 `(_ZN7cutlass13device_kernelIN5flash19enable_sm80_to_sm89INS1_16FlashAttnBwdSm80INS1_25CollectiveMainloopBwdSm80ILi2ELi2EN4cute5tupleIJNS5_1CILi64EEENS7_ILi128EEES8_EEENS_10bfloat16_tEfNS_4arch4Sm80ELb0ELb0ELb1ELb1ELb0ELb0ELb0ELb0ELi2ELi2ELi4ELi2ELb1EEENS1_21CollectiveEpilogueBwdISA_SB_SD_Li256ELb1ELb0ELi2EEENS1_19SingleTileSchedulerILb1ELb0ELb0ELi128EEEEEEEEEvNT_6ParamsE) ;  /* 0xffff75b006007950 */ /* 0x000fea0003c3ffff */
        .type           $_ZN7cutlass13device_kernelIN5flash19enable_sm80_to_sm89INS1_16FlashAttnBwdSm80INS1_25CollectiveMainloopBwdSm80ILi2ELi2EN4cute5tupleIJNS5_1CILi64EEENS7_ILi128EEES8_EEENS_10bfloat16_tEfNS_4arch4Sm80ELb0ELb0ELb1ELb1ELb0ELb0ELb0ELb0ELi2ELi2ELi4ELi2ELb1EEENS1_21CollectiveEpilogueBwdISA_SB_SD_Li256ELb1ELb0ELi2EEENS1_19SingleTileSchedulerILb1ELb0ELb0ELi128EEEEEEEEEvNT_6ParamsE$_ZN4cute8smem_ptrIPN7cutlass9uint128_tEECI1NS_12iter_adaptorIS3_S4_EEES3_,@function
        .size           $_ZN7cutlass13device_kernelIN5flash19enable_sm80_to_sm89INS1_16FlashAttnBwdSm80INS1_25CollectiveMainloopBwdSm80ILi2ELi2EN4cute5tupleIJNS5_1CILi64EEENS7_ILi128EEES8_EEENS_10bfloat16_tEfNS_4arch4Sm80ELb0ELb0ELb1ELb1ELb0ELb0ELb0ELb0ELi2ELi2ELi4ELi2ELb1EEENS1_21CollectiveEpilogueBwdISA_SB_SD_Li256ELb1ELb0ELi2EEENS1_19SingleTileSchedulerILb1ELb0ELb0ELi128EEEEEEEEEvNT_6ParamsE$_ZN4cute8smem_ptrIPN7cutlass9uint128_tEECI1NS_12iter_adaptorIS3_S4_EEES3_,($_ZN7cutlass13device_kernelIN5flash19enable_sm80_to_sm89INS1_16FlashAttnBwdSm80INS1_25CollectiveMainloopBwdSm80ILi2ELi2EN4cute5tupleIJNS5_1CILi64EEENS7_ILi128EEES8_EEENS_10bfloat16_tEfNS_4arch4Sm80ELb0ELb0ELb1ELb1ELb0ELb0ELb0ELb0ELi2ELi2ELi4ELi2ELb1EEENS1_21CollectiveEpilogueBwdISA_SB_SD_Li256ELb1ELb0ELi2EEENS1_19SingleTileSchedulerILb1ELb0ELb0ELi128EEEEEEEEEvNT_6ParamsE$_ZN4cute8smem_ptrIPfECI1NS_12iter_adaptorIS1_S2_EEES1_ - $_ZN7cutlass13device_kernelIN5flash19enable_sm80_to_sm89INS1_16FlashAttnBwdSm80INS1_25CollectiveMainloopBwdSm80ILi2ELi2EN4cute5tupleIJNS5_1CILi64EEENS7_ILi128EEES8_EEENS_10bfloat16_tEfNS_4arch4Sm80ELb0ELb0ELb1ELb1ELb0ELb0ELb0ELb0ELi2ELi2ELi4ELi2ELb1EEENS1_21CollectiveEpilogueBwdISA_SB_SD_Li256ELb1ELb0ELi2EEENS1_19SingleTileSchedulerILb1ELb0ELb0ELi128EEEEEEEEEvNT_6ParamsE$_ZN4cute8smem_ptrIPN7cutlass9uint128_tEECI1NS_12iter_adaptorIS3_S4_EEES3_)
$_ZN7cutlass13device_kernelIN5flash19enable_sm80_to_sm89INS1_16FlashAttnBwdSm80INS1_25CollectiveMainloopBwdSm80ILi2ELi2EN4cute5tupleIJNS5_1CILi64EEENS7_ILi128EEES8_EEENS_10bfloat16_tEfNS_4arch4Sm80ELb0ELb0ELb1ELb1ELb0ELb0ELb0ELb0ELi2ELi2ELi4ELi2ELb1EEENS1_21CollectiveEpilogueBwdISA_SB_SD_Li256ELb1ELb0ELi2EEENS1_19SingleTileSchedulerILb1ELb0ELb0ELi128EEEEEEEEEvNT_6ParamsE$_ZN4cute8smem_ptrIPN7cutlass9uint128_tEECI1NS_12iter_adaptorIS3_S4_EEES3_:
[----:B------:R-:W-:Y:S02]  /*8a50*/  MOV R16, 0x8a70 ;  /* 0x00008a7000107802 */ /* 0x000fe40000000f00 */
[----:B------:R-:W-:Y:S05]  /*8a60*/  CALL.REL.NOINC `($_ZN7cutlass13device_kernelIN5flash19enable_sm80_to_sm89INS1_16FlashAttnBwdSm80INS1_25CollectiveMainloopBwdSm80ILi2ELi2EN4cute5tupleIJNS5_1CILi64EEENS7_ILi128EEES8_EEENS_10bfloat16_tEfNS_4arch4Sm80ELb0ELb0ELb1ELb1ELb0ELb0ELb0ELb0ELi2ELi2ELi4ELi2ELb1EEENS1_21CollectiveEpilogueBwdISA_SB_SD_Li256ELb1ELb0ELi2EEENS1_19SingleTileSchedulerILb1ELb0ELb0ELi128EEEEEEEEEvNT_6ParamsE$_ZN4cute12iter_adaptorIPN7cutlass9uint128_tENS_8smem_ptrIS3_EEEC2ES3_) ;  /* 0xffffecf000007944 */ /* 0x000fea0003c3ffff */
[----:B------:R-:W-:-:S04]  /*8a70*/  MOV R11, 0x0 ;  /* 0x00000000000b7802 */ /* 0x000fc80000000f00 */
[----:B------:R-:W-:Y:S05]  /*8a80*/  RET.REL.NODEC R10 `(_ZN7cutlass13device_kernelIN5flash19enable_sm80_to_sm89INS1_16FlashAttnBwdSm80INS1_25CollectiveMainloopBwdSm80ILi2ELi2EN4cute5tupleIJNS5_1CILi64EEENS7_ILi128EEES8_EEENS_10bfloat16_tEfNS_4arch4Sm80ELb0ELb0ELb1ELb1ELb0ELb0ELb0ELb0ELi2ELi2ELi4ELi2ELb1EEENS1_21CollectiveEpilogueBwdISA_SB_SD_Li256ELb1ELb0ELi2EEENS1_19SingleTileSchedulerILb1ELb0ELb0ELi128EEEEEEEEEvNT_6ParamsE) ;  /* 0xffff75700a007950 */ /* 0x000fea0003c3ffff */
        .type           $_ZN7cutlass13device_kernelIN5flash19enable_sm80_to_sm89INS1_16FlashAttnBwdSm80INS1_25CollectiveMainloopBwdSm80ILi2ELi2EN4cute5tupleIJNS5_1CILi64EEENS7_ILi128EEES8_EEENS_10bfloat16_tEfNS_4arch4Sm80ELb0ELb0ELb1ELb1ELb0ELb0ELb0ELb0ELi2ELi2ELi4ELi2ELb1EEENS1_21CollectiveEpilogueBwdISA_SB_SD_Li256ELb1ELb0ELi2EEENS1_19SingleTileSchedulerILb1ELb0ELb0ELi128EEEEEEEEEvNT_6ParamsE$_ZN4cute8smem_ptrIPfECI1NS_12iter_adaptorIS1_S2_EEES1_,@function
        .size           $_ZN7cutlass13device_kernelIN5flash19enable_sm80_to_sm89INS1_16FlashAttnBwdSm80INS1_25CollectiveMainloopBwdSm80ILi2ELi2EN4cute5tupleIJNS5_1CILi64EEENS7_ILi128EEES8_EEENS_10bfloat16_tEfNS_4arch4Sm80ELb0ELb0ELb1ELb1ELb0ELb0ELb0ELb0ELi2ELi2ELi4ELi2ELb1EEENS1_21CollectiveEpilogueBwdISA_SB_SD_Li256ELb1ELb0ELi2EEENS1_19SingleTileSchedulerILb1ELb0ELb0ELi128EEEEEEEEEvNT_6ParamsE$_ZN4cute8smem_ptrIPfECI1NS_12iter_adaptorIS1_S2_EEES1_,($_ZN7cutlass13device_kernelIN5flash19enable_sm80_to_sm89INS1_16FlashAttnBwdSm80INS1_25CollectiveMainloopBwdSm80ILi2ELi2EN4cute5tupleIJNS5_1CILi64EEENS7_ILi128EEES8_EEENS_10bfloat16_tEfNS_4arch4Sm80ELb0ELb0ELb1ELb1ELb0ELb0ELb0ELb0ELi2ELi2ELi4ELi2ELb1EEENS1_21CollectiveEpilogueBwdISA_SB_SD_Li256ELb1ELb0ELi2EEENS1_19SingleTileSchedulerILb1ELb0ELb0ELi128EEEEEEEEEvNT_6ParamsE$_ZN73_INTERNAL_24fd9406_37_flash_bwd_hdim64_bf16_softcap_sm80_cu_3fbc093a_291824__cvta_generic_to_sharedEPKv - $_ZN7cutlass13device_kernelIN5flash19enable_sm80_to_sm89INS1_16FlashAttnBwdSm80INS1_25CollectiveMainloopBwdSm80ILi2ELi2EN4cute5tupleIJNS5_1CILi64EEENS7_ILi128EEES8_EEENS_10bfloat16_tEfNS_4arch4Sm80ELb0ELb0ELb1ELb1ELb0ELb0ELb0ELb0ELi2ELi2ELi4ELi2ELb1EEENS1_21CollectiveEpilogueBwdISA_SB_SD_Li256ELb1ELb0ELi2EEENS1_19SingleTileSchedulerILb1ELb0ELb0ELi128EEEEEEEEEvNT_6ParamsE$_ZN4cute8smem_ptrIPfECI1NS_12iter_adaptorIS1_S2_EEES1_)
$_ZN7cutlass13device_kernelIN5flash19enable_sm80_to_sm89INS1_16FlashAttnBwdSm80INS1_25CollectiveMainloopBwdSm80ILi2ELi2EN4cute5tupleIJNS5_1CILi64EEENS7_ILi128EEES8_EEENS_10bfloat16_tEfNS_4arch4Sm80ELb0ELb0ELb1ELb1ELb0ELb0ELb0ELb0ELi2ELi2ELi4ELi2ELb1EEENS1_21CollectiveEpilogueBwdISA_SB_SD_Li256ELb1ELb0ELi2EEENS1_19SingleTileSchedulerILb1ELb0ELb0ELi128EEEEEEEEEvNT_6ParamsE$_ZN4cute8smem_ptrIPfECI1NS_12iter_adaptorIS1_S2_EEES1_:
[----:B------:R-:W-:Y:S02]  /*8a90*/  MOV R18, 0x8ab0 ;  /* 0x00008ab000127802 */ /* 0x000fe40000000f00 */
[----:B------:R-:W-:Y:S05]  /*8aa0*/  CALL.REL.NOINC `($_ZN7cutlass13device_kernelIN5flash19enable_sm80_to_sm89INS1_16FlashAttnBwdSm80INS1_25CollectiveMainloopBwdSm80ILi2ELi2EN4cute5tupleIJNS5_1CILi64EEENS7_ILi128EEES8_EEENS_10bfloat16_tEfNS_4arch4Sm80ELb0ELb0ELb1ELb1ELb0ELb0ELb0ELb0ELi2ELi2ELi4ELi2ELb1EEENS1_21CollectiveEpilogueBwdISA_SB_SD_Li256ELb1ELb0ELi2EEENS1_19SingleTileSchedulerILb1ELb0ELb0ELi128EEEEEEEEEvNT_6ParamsE$_ZN4cute12iter_adaptorIPfNS_8smem_ptrIS1_EEEC2ES1_) ;  /* 0xffffed0000007944 */ /* 0x000fea0003c3ffff */
[----:B------:R-:W-:-:S04]  /*8ab0*/  MOV R17, 0x0 ;  /* 0x0000000000117802 */ /* 0x000fc80000000f00 */
[----:B------:R-:W-:Y:S05]  /*8ac0*/  RET.REL.NODEC R16 `(_ZN7cutlass13device_kernelIN5flash19enable_sm80_to_sm89INS1_16FlashAttnBwdSm80INS1_25CollectiveMainloopBwdSm80ILi2ELi2EN4cute5tupleIJNS5_1CILi64EEENS7_ILi128EEES8_EEENS_10bfloat16_tEfNS_4arch4Sm80ELb0ELb0ELb1ELb1ELb0ELb0ELb0ELb0ELi2ELi2ELi4ELi2ELb1EEENS1_21CollectiveEpilogueBwdISA_SB_SD_Li256ELb1ELb0ELi2EEENS1_19SingleTileSchedulerILb1ELb0ELb0ELi128EEEEEEEEEvNT_6ParamsE) ;  /* 0xffff753010007950 */ /* 0x000fea0003c3ffff */
        .type           $_ZN7cutlass13device_kernelIN5flash19enable_sm80_to_sm89INS1_16FlashAttnBwdSm80INS1_25CollectiveMainloopBwdSm80ILi2ELi2EN4cute5tupleIJNS5_1CILi64EEENS7_ILi128EEES8_EEENS_10bfloat16_tEfNS_4arch4Sm80ELb0ELb0ELb1ELb1ELb0ELb0ELb0ELb0ELi2ELi2ELi4ELi2ELb1EEENS1_21CollectiveEpilogueBwdISA_SB_SD_Li256ELb1ELb0ELi2EEENS1_19SingleTileSchedulerILb1ELb0ELb0ELi128EEEEEEEEEvNT_6ParamsE$_ZN73_INTERNAL_24fd9406_37_flash_bwd_hdim64_bf16_softcap_sm80_cu_3fbc093a_291824__cvta_generic_to_sharedEPKv,@function
        .size           $_ZN7cutlass13device_kernelIN5flash19enable_sm80_to_sm89INS1_16FlashAttnBwdSm80INS1_25CollectiveMainloopBwdSm80ILi2ELi2EN4cute5tupleIJNS5_1CILi64EEENS7_ILi128EEES8_EEENS_10bfloat16_tEfNS_4arch4Sm80ELb0ELb0ELb1ELb1ELb0ELb0ELb0ELb0ELi2ELi2ELi4ELi2ELb1EEENS1_21CollectiveEpilogueBwdISA_SB_SD_Li256ELb1ELb0ELi2EEENS1_19SingleTileSchedulerILb1ELb0ELb0ELi128EEEEEEEEEvNT_6ParamsE$_ZN73_INTERNAL_24fd9406_37_flash_bwd_hdim64_bf16_softcap_sm80_cu_3fbc093a_291824__cvta_generic_to_sharedEPKv,($_ZN7cutlass13device_kernelIN5flash19enable_sm80_to_sm89INS1_16FlashAttnBwdSm80INS1_25CollectiveMainloopBwdSm80ILi2ELi2EN4cute5tupleIJNS5_1CILi64EEENS7_ILi128EEES8_EEENS_10bfloat16_tEfNS_4arch4Sm80ELb0ELb0ELb1ELb1ELb0ELb0ELb0ELb0ELi2ELi2ELi4ELi2ELb1EEENS1_21CollectiveEpilogueBwdISA_SB_SD_Li256ELb1ELb0ELi2EEENS1_19SingleTileSchedulerILb1ELb0ELb0ELi128EEEEEEEEEvNT_6ParamsE$_ZZN4cute12filter_tupleINS_5tupleIJNS_10UnderscoreES2_S2_iEEENS1_IJNS1_IJNS_1CILi1EEENS4_ILi0EEEEEElS6_lEEEZNS_5sliceIS3_S8_EEDaRKT_RKT0_EUlRKT_RKT0_E_EEDaSC_SF_OT1_ENKUlDpSI_E_clIJNS1_IJS7_EEENS1_IJlEEENS1_IJS6_EEENS1_IJEEEEEEDaSP_ - $_ZN7cutlass13device_kernelIN5flash19enable_sm80_to_sm89INS1_16FlashAttnBwdSm80INS1_25CollectiveMainloopBwdSm80ILi2ELi2EN4cute5tupleIJNS5_1CILi64EEENS7_ILi128EEES8_EEENS_10bfloat16_tEfNS_4arch4Sm80ELb0ELb0ELb1ELb1ELb0ELb0ELb0ELb0ELi2ELi2ELi4ELi2ELb1EEENS1_21CollectiveEpilogueBwdISA_SB_SD_Li256ELb1ELb0ELi2EEENS1_19SingleTileSchedulerILb1ELb0ELb0ELi128EEEEEEEEEvNT_6ParamsE$_ZN73_INTERNAL_24fd9406_37_flash_bwd_hdim64_bf16_softcap_sm80_cu_3fbc093a_291824__cvta_generic_to_sharedEPKv)
$_ZN7cutlass13device_kernelIN5flash19enable_sm80_to_sm89INS1_16FlashAttnBwdSm80INS1_25CollectiveMainloopBwdSm80ILi2ELi2EN4cute5tupleIJNS5_1CILi64EEENS7_ILi128EEES8_EEENS_10bfloat16_tEfNS_4arch4Sm80ELb0ELb0ELb1ELb1ELb0ELb0ELb0ELb0ELi2ELi2ELi4ELi2ELb1EEENS1_21CollectiveEpilogueBwdISA_SB_SD_Li256ELb1ELb0ELi2EEENS1_19SingleTileSchedulerILb1ELb0ELb0ELi128EEEEEEEEEvNT_6ParamsE$_ZN73_INTERNAL_24fd9406_37_flash_bwd_hdim64_bf16_softcap_sm80_cu_3fbc093a_291824__cvta_generic_to_sharedEPKv:
[----:B------:R-:W-:Y:S02]  /*8ad0*/  MOV R9, 0x0 ;  /* 0x0000000000097802 */ /* 0x000fe40000000f00 */
[----:B------:R-:W-:Y:S02]  /*8ae0*/  IADD3 R6, R6, -c[0x0][0x18], RZ ;  /* 0x8000060006067a10 */ /* 0x000fe40007ffe0ff */
[----:B------:R-:W-:Y:S05]  /*8af0*/  RET.REL.NODEC R8 `(_ZN7cutlass13device_kernelIN5flash19enable_sm80_to_sm89INS1_16FlashAttnBwdSm80INS1_25CollectiveMainloopBwdSm80ILi2ELi2EN4cute5tupleIJNS5_1CILi64EEENS7_ILi128EEES8_EEENS_10bfloat16_tEfNS_4arch4Sm80ELb0ELb0ELb1ELb1ELb0ELb0ELb0ELb0ELi2ELi2ELi4ELi2ELb1EEENS1_21CollectiveEpilogueBwdISA_SB_SD_Li256ELb1ELb0ELi2EEENS1_19SingleTileSchedulerILb1ELb0ELb0ELi128EEEEEEEEEvNT_6ParamsE) ;  /* 0xffff750008007950 */ /* 0x000fea0003c3ffff */
        .type           $_ZN7cutlass13device_kernelIN5flash19enable_sm80_to_sm89INS1_16FlashAttnBwdSm80INS1_25CollectiveMainloopBwdSm80ILi2ELi2EN4cute5tupleIJNS5_1CILi64EEENS7_ILi128EEES8_EEENS_10bfloat16_tEfNS_4arch4Sm80ELb0ELb0ELb1ELb1ELb0ELb0ELb0ELb0ELi2ELi2ELi4ELi2ELb1EEENS1_21CollectiveEpilogueBwdISA_SB_SD_Li256ELb1ELb0ELi2EEENS1_19SingleTileSchedulerILb1ELb0ELb0ELi128EEEEEEEEEvNT_6ParamsE$_ZZN4cute12filter_tupleINS_5tupleIJNS_10UnderscoreES2_S2_iEEENS1_IJNS1_IJNS_1CILi1EEENS4_ILi0EEEEEElS6_lEEEZNS_5sliceIS3_S8_EEDaRKT_RKT0_EUlRKT_RKT0_E_EEDaSC_SF_OT1_ENKUlDpSI_E_clIJNS1_IJS7_EEENS1_IJlEEENS1_IJS6_EEENS1_IJEEEEEEDaSP_,@function
        .size           $_ZN7cutlass13device_kernelIN5flash19enable_sm80_to_sm89INS1_16FlashAttnBwdSm80INS1_25CollectiveMainloopBwdSm80ILi2ELi2EN4cute5tupleIJNS5_1CILi64EEENS7_ILi128EEES8_EEENS_10bfloat16_tEfNS_4arch4Sm80ELb0ELb0ELb1ELb1ELb0ELb0ELb0ELb0ELi2ELi2ELi4ELi2ELb1EEENS1_21CollectiveEpilogueBwdISA_SB_SD_Li256ELb1ELb0ELi2EEENS1_19SingleTileSchedulerILb1ELb0ELb0ELi128EEEEEEEEEvNT_6ParamsE$_ZZN4cute12filter_tupleINS_5tupleIJNS_10UnderscoreES2_S2_iEEENS1_IJNS1_IJNS_1CILi1EEENS4_ILi0EEEEEElS6_lEEEZNS_5sliceIS3_S8_EEDaRKT_RKT0_EUlRKT_RKT0_E_EEDaSC_SF_OT1_ENKUlDpSI_E_clIJNS1_IJS7_EEENS1_IJlEEENS1_IJS6_EEENS1_IJEEEEEEDaSP_,($_ZN7cutlass13device_kernelIN5flash19enable_sm80_to_sm89INS1_16FlashAttnBwdSm80INS1_25CollectiveMainloopBwdSm80ILi2ELi2EN4cute5tupleIJNS5_1CILi64EEENS7_ILi128EEES8_EEENS_10bfloat16_tEfNS_4arch4Sm80ELb0ELb0ELb1ELb1ELb0ELb0ELb0ELb0ELi2ELi2ELi4ELi2ELb1EEENS1_21CollectiveEpilogueBwdISA_SB_SD_Li256ELb1ELb0ELi2EEENS1_19SingleTileSchedulerILb1ELb0ELb0ELi128EEEEEEEEEvNT_6ParamsE$_ZZN4cute14transform_leafINS_15ArithmeticTupleIJNS1_IJiiEEEiiiEEENS_8identityEEEDaRKT_OT0_ENKUlRKT_E_clIS2_EEDaSC_ - $_ZN7cutlass13device_kernelIN5flash19enable_sm80_to_sm89INS1_16FlashAttnBwdSm80INS1_25CollectiveMainloopBwdSm80ILi2ELi2EN4cute5tupleIJNS5_1CILi64EEENS7_ILi128EEES8_EEENS_10bfloat16_tEfNS_4arch4Sm80ELb0ELb0ELb1ELb1ELb0ELb0ELb0ELb0ELi2ELi2ELi4ELi2ELb1EEENS1_21CollectiveEpilogueBwdISA_SB_SD_Li256ELb1ELb0ELi2EEENS1_19SingleTileSchedulerILb1ELb0ELb0ELi128EEEEEEEEEvNT_6ParamsE$_ZZN4cute12filter_tupleINS_5tupleIJNS_10UnderscoreES2_S2_iEEENS1_IJNS1_IJNS_1CILi1EEENS4_ILi0EEEEEElS6_lEEEZNS_5sliceIS3_S8_EEDaRKT_RKT0_EUlRKT_RKT0_E_EEDaSC_SF_OT1_ENKUlDpSI_E_clIJNS1_IJS7_EEENS1_IJlEEENS1_IJS6_EEENS1_IJEEEEEEDaSP_)
$_ZN7cutlass13device_kernelIN5flash19enable_sm80_to_sm89INS1_16FlashAttnBwdSm80INS1_25CollectiveMainloopBwdSm80ILi2ELi2EN4cute5tupleIJNS5_1CILi64EEENS7_ILi128EEES8_EEENS_10bfloat16_tEfNS_4arch4Sm80ELb0ELb0ELb1ELb1ELb0ELb0ELb0ELb0ELi2ELi2ELi4ELi2ELb1EEENS1_21CollectiveEpilogueBwdISA_SB_SD_Li256ELb1ELb0ELi2EEENS1_19SingleTileSchedulerILb1ELb0ELb0ELi128EEEEEEEEEvNT_6ParamsE$_ZZN4cute12filter_tupleINS_5tupleIJNS_10UnderscoreES2_S2_iEEENS1_IJNS1_IJNS_1CILi1EEENS4_ILi0EEEEEElS6_lEEEZNS_5sliceIS3_S8_EEDaRKT_RKT0_EUlRKT_RKT0_E_EEDaSC_SF_OT1_ENKUlDpSI_E_clIJNS1_IJS7_EEENS1_IJlEEENS1_IJS6_EEENS1_IJEEEEEEDaSP_:
[----:B------:R-:W-:Y:S02]  /*8b00*/  IADD3 R7, R1, 0x188, RZ ;  /* 0x0000018801077810 */ /* 0x000fe40007ffe0ff */
[----:B------:R-:W-:Y:S02]  /*8b10*/  MOV R10, 0x8b40 ;  /* 0x00008b40000a7802 */ /* 0x000fe40000000f00 */
[----:B------:R-:W-:Y:S02]  /*8b20*/  IADD3 R7, R7, c[0x0][0x20], RZ ;  /* 0x0000080007077a10 */ /* 0x000fe40007ffe0ff */
[----:B------:R-:W-:Y:S05]  /*8b30*/  CALL.REL.NOINC `($_ZN7cutlass13device_kernelIN5flash19enable_sm80_to_sm89INS1_16FlashAttnBwdSm80INS1_25CollectiveMainloopBwdSm80ILi2ELi2EN4cute5tupleIJNS5_1CILi64EEENS7_ILi128EEES8_EEENS_10bfloat16_tEfNS_4arch4Sm80ELb0ELb0ELb1ELb1ELb0ELb0ELb0ELb0ELi2ELi2ELi4ELi2ELb1EEENS1_21CollectiveEpilogueBwdISA_SB_SD_Li256ELb1ELb0ELi2EEENS1_19SingleTileSchedulerILb1ELb0ELb0ELi128EEEEEEEEEvNT_6ParamsE$_ZN4cute3eso3ESOILb1ELb0EJNS_5tupleIJNS_1CILi1EEENS3_ILi0EEEEEElS5_EEC2ERKS6_RKlRKS5_) ;  /* 0xfffff65000007944 */ /* 0x000fea0003c3ffff */
[----:B-1----:R1:W5:Y:S01]  /*8b40*/  LDL.64 R6, [R1+0x188] ;  /* 0x0001880001067983 */ /* 0x0023620000100a00 */
[----:B------:R-:W-:-:S04]  /*8b50*/  MOV R9, 0x0 ;  /* 0x0000000000097802 */ /* 0x000fc80000000f00 */
[----:B------:R-:W-:Y:S05]  /*8b60*/  RET.REL.NODEC R8 `(_ZN7cutlass13device_kernelIN5flash19enable_sm80_to_sm89INS1_16FlashAttnBwdSm80INS1_25CollectiveMainloopBwdSm80ILi2ELi2EN4cute5tupleIJNS5_1CILi64EEENS7_ILi128EEES8_EEENS_10bfloat16_tEfNS_4arch4Sm80ELb0ELb0ELb1ELb1ELb0ELb0ELb0ELb0ELi2ELi2ELi4ELi2ELb1EEENS1_21CollectiveEpilogueBwdISA_SB_SD_Li256ELb1ELb0ELi2EEENS1_19SingleTileSchedulerILb1ELb0ELb0ELi128EEEEEEEEEvNT_6ParamsE) ;  /* 0xffff749008007950 */ /* 0x000fea0003c3ffff */
        .type           $_ZN7cutlass13device_kernelIN5flash19enable_sm80_to_sm89INS1_16FlashAttnBwdSm80INS1_25CollectiveMainloopBwdSm80ILi2ELi2EN4cute5tupleIJNS5_1CILi64EEENS7_ILi128EEES8_EEENS_10bfloat16_tEfNS_4arch4Sm80ELb0ELb0ELb1ELb1ELb0ELb0ELb0ELb0ELi2ELi2ELi4ELi2ELb1EEENS1_21CollectiveEpilogueBwdISA_SB_SD_Li256ELb1ELb0ELi2EEENS1_19SingleTileSchedulerILb1ELb0ELb0ELi128EEEEEEEEEvNT_6ParamsE$_ZZN4cute14transform_leafINS_15ArithmeticTupleIJNS1_IJiiEEEiiiEEENS_8identityEEEDaRKT_OT0_ENKUlRKT_E_clIS2_EEDaSC_,@function
        .size           $_ZN7cutlass13device_kernelIN5flash19enable_sm80_to_sm89INS1_16FlashAttnBwdSm80INS1_25CollectiveMainloopBwdSm80ILi2ELi2EN4cute5tupleIJNS5_1CILi64EEENS7_ILi128EEES8_EEENS_10bfloat16_tEfNS_4arch4Sm80ELb0ELb0ELb1ELb1ELb0ELb0ELb0ELb0ELi2ELi2ELi4ELi2ELb1EEENS1_21CollectiveEpilogueBwdISA_SB_SD_Li256ELb1ELb0ELi2EEENS1_19SingleTileSchedulerILb1ELb0ELb0ELi128EEEEEEEEEvNT_6ParamsE$_ZZN4cute14transform_leafINS_15ArithmeticTupleIJNS1_IJiiEEEiiiEEENS_8identityEEEDaRKT_OT0_ENKUlRKT_E_clIS2_EEDaSC_,($_ZN7cutlass13device_kernelIN5flash19enable_sm80_to_sm89INS1_16FlashAttnBwdSm80INS1_25CollectiveMainloopBwdSm80ILi2ELi2EN4cute5tupleIJNS5_1CILi64EEENS7_ILi128EEES8_EEENS_10bfloat16_tEfNS_4arch4Sm80ELb0ELb0ELb1ELb1ELb0ELb0ELb0ELb0ELi2ELi2ELi4ELi2ELb1EEENS1_21CollectiveEpilogueBwdISA_SB_SD_Li256ELb1ELb0ELi2EEENS1_19SingleTileSchedulerILb1ELb0ELb0ELi128EEEEEEEEEvNT_6ParamsE$_ZZN4cute14transform_leafINS_15ArithmeticTupleIJNS1_IJiiEEEiiiEEENS_8identityEEEDaRKT_OT0_ENKUlRKT_E_clIiEEDaSC_ - $_ZN7cutlass13device_kernelIN5flash19enable_sm80_to_sm89INS1_16FlashAttnBwdSm80INS1_25CollectiveMainloopBwdSm80ILi2ELi2EN4cute5tupleIJNS5_1CILi64EEENS7_ILi128EEES8_EEENS_10bfloat16_tEfNS_4arch4Sm80ELb0ELb0ELb1ELb1ELb0ELb0ELb0ELb0ELi2ELi2ELi4ELi2ELb1EEENS1_21CollectiveEpilogueBwdISA_SB_SD_Li256ELb1ELb0ELi2EEENS1_19SingleTileSchedulerILb1ELb0ELb0ELi128EEEEEEEEEvNT_6ParamsE$_ZZN4cute14transform_leafINS_15ArithmeticTupleIJNS1_IJiiEEEiiiEEENS_8identityEEEDaRKT_OT0_ENKUlRKT_E_clIS2_EEDaSC_)
$_ZN7cutlass13device_kernelIN5flash19enable_sm80_to_sm89INS1_16FlashAttnBwdSm80INS1_25CollectiveMainloopBwdSm80ILi2ELi2EN4cute5tupleIJNS5_1CILi64EEENS7_ILi128EEES8_EEENS_10bfloat16_tEfNS_4arch4Sm80ELb0ELb0ELb1ELb1ELb0ELb0ELb0ELb0ELi2ELi2ELi4ELi2ELb1EEENS1_21CollectiveEpilogueBwdISA_SB_SD_Li256ELb1ELb0ELi2EEENS1_19SingleTileSchedulerILb1ELb0ELb0ELi128EEEEEEEEEvNT_6ParamsE$_ZZN4cute14transform_leafINS_15ArithmeticTupleIJNS1_IJiiEEEiiiEEENS_8identityEEEDaRKT_OT0_ENKUlRKT_E_clIS2_EEDaSC_:
[----:B------:R-:W-:-:S05]  /*8b70*/  IADD3 R9, R13, -c[0x0][0x20], RZ ;  /* 0x800008000d097a10 */ /* 0x000fca0007ffe0ff */
[----:B------:R1:W5:Y:S01]  /*8b80*/  LDL R7, [R9] ;  /* 0x0000000009077983 */ /* 0x0003620000100800 */
[----:B------:R-:W-:-:S03]  /*8b90*/  MOV R8, 0x8bb0 ;  /* 0x00008bb000087802 */ /* 0x000fc60000000f00 */
[----:B-1---5:R-:W-:Y:S05]  /*8ba0*/  CALL.REL.NOINC `($_ZN7cutlass13device_kernelIN5flash19enable_sm80_to_sm89INS1_16FlashAttnBwdSm80INS1_25CollectiveMainloopBwdSm80ILi2ELi2EN4cute5tupleIJNS5_1CILi64EEENS7_ILi128EEES8_EEENS_10bfloat16_tEfNS_4arch4Sm80ELb0ELb0ELb1ELb1ELb0ELb0ELb0ELb0ELi2ELi2ELi4ELi2ELb1EEENS1_21CollectiveEpilogueBwdISA_SB_SD_Li256ELb1ELb0ELi2EEENS1_19SingleTileSchedulerILb1ELb0ELb0ELi128EEEEEEEEEvNT_6ParamsE$_ZZN4cute14transform_leafINS_15ArithmeticTupleIJiiEEERNS_8identityEEEDaRKT_OT0_ENKUlRKT_E_clIiEEDaSC_) ;  /* 0x000000f000007944 */ /* 0x022fea0003c00000 */
[----:B------:R1:W5:Y:S01]  /*8bb0*/  LDL R7, [R9+0x4] ;  /* 0x0000040009077983 */ /* 0x0003620000100800 */
[----:B------:R-:W-:Y:S01]  /*8bc0*/  IADD3 R6, R1, 0x19c, RZ ;  /* 0x0000019c01067810 */ /* 0x000fe20007ffe0ff */
[----:B------:R-:W-:Y:S01]  /*8bd0*/  IMAD.MOV.U32 R16, RZ, RZ, R10 ;  /* 0x000000ffff107224 */ /* 0x000fe200078e000a */
[----:B------:R-:W-:Y:S02]  /*8be0*/  MOV R8, 0x8c10 ;  /* 0x00008c1000087802 */ /* 0x000fe40000000f00 */
[----:B------:R-:W-:Y:S02]  /*8bf0*/  IADD3 R6, R6, c[0x0][0x20], RZ ;  /* 0x0000080006067a10 */ /* 0x000fe40007ffe0ff */
[----:B-1---5:R-:W-:Y:S05]  /*8c00*/  CALL.REL.NOINC `($_ZN7cutlass13device_kernelIN5flash19enable_sm80_to_sm89INS1_16FlashAttnBwdSm80INS1_25CollectiveMainloopBwdSm80ILi2ELi2EN4cute5tupleIJNS5_1CILi64EEENS7_ILi128EEES8_EEENS_10bfloat16_tEfNS_4arch4Sm80ELb0ELb0ELb1ELb1ELb0ELb0ELb0ELb0ELi2ELi2ELi4ELi2ELb1EEENS1_21CollectiveEpilogueBwdISA_SB_SD_Li256ELb1ELb0ELi2EEENS1_19SingleTileSchedulerILb1ELb0ELb0ELi128EEEEEEEEEvNT_6ParamsE$_ZZN4cute14transform_leafINS_15ArithmeticTupleIJiiEEERNS_8identityEEEDaRKT_OT0_ENKUlRKT_E_clIiEEDaSC_) ;  /* 0x0000009000007944 */ /* 0x022fea0003c00000 */
[----:B------:R1:W-:Y:S01]  /*8c10*/  STL [R1+0x19c], R10 ;  /* 0x00019c0a01007387 */ /* 0x0003e20000100800 */
[----:B------:R-:W-:-:S03]  /*8c20*/  MOV R8, 0x8c40 ;  /* 0x00008c4000087802 */ /* 0x000fc60000000f00 */
[----:B-1----:R-:W-:Y:S05]  /*8c30*/  CALL.REL.NOINC `($_ZN7cutlass13device_kernelIN5flash19enable_sm80_to_sm89INS1_16FlashAttnBwdSm80INS1_25CollectiveMainloopBwdSm80ILi2ELi2EN4cute5tupleIJNS5_1CILi64EEENS7_ILi128EEES8_EEENS_10bfloat16_tEfNS_4arch4Sm80ELb0ELb0ELb1ELb1ELb0ELb0ELb0ELb0ELi2ELi2ELi4ELi2ELb1EEENS1_21CollectiveEpilogueBwdISA_SB_SD_Li256ELb1ELb0ELi2EEENS1_19SingleTileSchedulerILb1ELb0ELb0ELi128EEEEEEEEEvNT_6ParamsE$_ZZN4cute9transformINS_15ArithmeticTupleIJiiEEEZNS_14transform_leafIS2_RNS_8identityEEEDaRKT_OT0_EUlRKT_E_EEDaS8_SA_ENKUlDpSD_E_clIJiiEEEDaSF_) ;  /* 0x00001d8000007944 */ /* 0x002fea0003c00000 */
[----:B------:R-:W-:Y:S02]  /*8c40*/  MOV R8, R18 ;  /* 0x0000001200087202 */ /* 0x000fe40000000f00 */
[----:B------:R-:W-:-:S04]  /*8c50*/  MOV R9, 0x0 ;  /* 0x0000000000097802 */ /* 0x000fc80000000f00 */
[----:B------:R-:W-:Y:S05]  /*8c60*/  RET.REL.NODEC R8 `(_ZN7cutlass13device_kernelIN5flash19enable_sm80_to_sm89INS1_16FlashAttnBwdSm80INS1_25CollectiveMainloopBwdSm80ILi2ELi2EN4cute5tupleIJNS5_1CILi64EEENS7_ILi128EEES8_EEENS_10bfloat16_tEfNS_4arch4Sm80ELb0ELb0ELb1ELb1ELb0ELb0ELb0ELb0ELi2ELi2ELi4ELi2ELb1EEENS1_21CollectiveEpilogueBwdISA_SB_SD_Li256ELb1ELb0ELi2EEENS1_19SingleTileSchedulerILb1ELb0ELb0ELi128EEEEEEEEEvNT_6ParamsE) ;  /* 0xffff739008007950 */ /* 0x000fea0003c3ffff */
        .type           $_ZN7cutlass13device_kernelIN5flash19enable_sm80_to_sm89INS1_16FlashAttnBwdSm80INS1_25CollectiveMainloopBwdSm80ILi2ELi2EN4cute5tupleIJNS5_1CILi64EEENS7_ILi128EEES8_EEENS_10bfloat16_tEfNS_4arch4Sm80ELb0ELb0ELb1ELb1ELb0ELb0ELb0ELb0ELi2ELi2ELi4ELi2ELb1EEENS1_21CollectiveEpilogueBwdISA_SB_SD_Li256ELb1ELb0ELi2EEENS1_19SingleTileSchedulerILb1ELb0ELb0ELi128EEEEEEEEEvNT_6ParamsE$_ZZN4cute14transform_leafINS_15ArithmeticTupleIJNS1_IJiiEEEiiiEEENS_8identityEEEDaRKT_OT0_ENKUlRKT_E_clIiEEDaSC_,@function
        .size           $_ZN7cutlass13device_kernelIN5flash19enable_sm80_to_sm89INS1_16FlashAttnBwdSm80INS1_25CollectiveMainloopBwdSm80ILi2ELi2EN4cute5tupleIJNS5_1CILi64EEENS7_ILi128EEES8_EEENS_10bfloat16_tEfNS_4arch4Sm80ELb0ELb0ELb1ELb1ELb0ELb0ELb0ELb0ELi2ELi2ELi4ELi2ELb1EEENS1_21CollectiveEpilogueBwdISA_SB_SD_Li256ELb1ELb0ELi2EEENS1_19SingleTileSchedulerILb1ELb0ELb0ELi128EEEEEEEEEvNT_6ParamsE$_ZZN4cute14transform_leafINS_15ArithmeticTupleIJNS1_IJiiEEEiiiEEENS_8identityEEEDaRKT_OT0_ENKUlRKT_E_clIiEEDaSC_,($_ZN7cutlass13device_kernelIN5flash19enable_sm80_to_sm89INS1_16FlashAttnBwdSm80INS1_25CollectiveMainloopBwdSm80ILi2ELi2EN4cute5tupleIJNS5_1CILi64EEENS7_ILi128EEES8_EEENS_10bfloat16_tEfNS_4arch4Sm80ELb0ELb0ELb1ELb1ELb0ELb0ELb0ELb0ELi2ELi2ELi4ELi2ELb1EEENS1_21CollectiveEpilogueBwdISA_SB_SD_Li256ELb1ELb0ELi2EEENS1_19SingleTileSchedulerILb1ELb0ELb0ELi128EEEEEEEEEvNT_6ParamsE$_ZZN4cute14transform_leafINS_15ArithmeticTupleIJiiEEERNS_8identityEEEDaRKT_OT0_ENKUlRKT_E_clIiEEDaSC_ - $_ZN7cutlass13device_kernelIN5flash19enable_sm80_to_sm89INS1_16FlashAttnBwdSm80INS1_25CollectiveMainloopBwdSm80ILi2ELi2EN4cute5tupleIJNS5_1CILi64EEENS7_ILi128EEES8_EEENS_10bfloat16_tEfNS_4arch4Sm80ELb0ELb0ELb1ELb1ELb0ELb0ELb0ELb0ELi2ELi2ELi4ELi2ELb1EEENS1_21CollectiveEpilogueBwdISA_SB_SD_Li256ELb1ELb0ELi2EEENS1_19SingleTileSchedulerILb1ELb0ELb0ELi128EEEEEEEEEvNT_6ParamsE$_ZZN4cute14transform_leafINS_15ArithmeticTupleIJNS1_IJiiEEEiiiEEENS_8identityEEEDaRKT_OT0_ENKUlRKT_E_clIiEEDaSC_)
$_ZN7cutlass13device_kernelIN5flash19enable_sm80_to_sm89INS1_16FlashAttnBwdSm80INS1_25CollectiveMainloopBwdSm80ILi2ELi2EN4cute5tupleIJNS5_1CILi64EEENS7_ILi128EEES8_EEENS_10bfloat16_tEfNS_4arch4Sm80ELb0ELb0ELb1ELb1ELb0ELb0ELb0ELb0ELi2ELi2ELi4ELi2ELb1EEENS1_21CollectiveEpilogueBwdISA_SB_SD_Li256ELb1ELb0ELi2EEENS1_19SingleTileSchedulerILb1ELb0ELb0ELi128EEEEEEEEEvNT_6ParamsE$_ZZN4cute14transform_leafINS_15ArithmeticTupleIJNS1_IJiiEEEiiiEEENS_8identityEEEDaRKT_OT0_ENKUlRKT_E_clIiEEDaSC_:
[----:B------:R-:W-:Y:S02]  /*8c70*/  MOV R10, R9 ;  /* 0x00000009000a7202 */ /* 0x000fe40000000f00 */
[----:B------:R-:W-:-:S04]  /*8c80*/  MOV R9, 0x0 ;  /* 0x0000000000097802 */ /* 0x000fc80000000f00 */
[----:B------:R-:W-:Y:S05]  /*8c90*/  RET.REL.NODEC R8 `(_ZN7cutlass13device_kernelIN5flash19enable_sm80_to_sm89INS1_16FlashAttnBwdSm80INS1_25CollectiveMainloopBwdSm80ILi2ELi2EN4cute5tupleIJNS5_1CILi64EEENS7_ILi128EEES8_EEENS_10bfloat16_tEfNS_4arch4Sm80ELb0ELb0ELb1ELb1ELb0ELb0ELb0ELb0ELi2ELi2ELi4ELi2ELb1EEENS1_21CollectiveEpilogueBwdISA_SB_SD_Li256ELb1ELb0ELi2EEENS1_19SingleTileSchedulerILb1ELb0ELb0ELi128EEEEEEEEEvNT_6ParamsE) ;  /* 0xffff736008007950 */ /* 0x000fea0003c3ffff */
        .type           $_ZN7cutlass13device_kernelIN5flash19enable_sm80_to_sm89INS1_16FlashAttnBwdSm80INS1_25CollectiveMainloopBwdSm80ILi2ELi2EN4cute5tupleIJNS5_1CILi64EEENS7_ILi128EEES8_EEENS_10bfloat16_tEfNS_4arch4Sm80ELb0ELb0ELb1ELb1ELb0ELb0ELb0ELb0ELi2ELi2ELi4ELi2ELb1EEENS1_21CollectiveEpilogueBwdISA_SB_SD_Li256ELb1ELb0ELi2EEENS1_19SingleTileSchedulerILb1ELb0ELb0ELi128EEEEEEEEEvNT_6ParamsE$_ZZN4cute14transform_leafINS_15ArithmeticTupleIJiiEEERNS_8identityEEEDaRKT_OT0_ENKUlRKT_E_clIiEEDaSC_,@function
        .size           $_ZN7cutlass13device_kernelIN5flash19enable_sm80_to_sm89INS1_16FlashAttnBwdSm80INS1_25CollectiveMainloopBwdSm80ILi2ELi2EN4cute5tupleIJNS5_1CILi64EEENS7_ILi128EEES8_EEENS_10bfloat16_tEfNS_4arch4Sm80ELb0ELb0ELb1ELb1ELb0ELb0ELb0ELb0ELi2ELi2ELi4ELi2ELb1EEENS1_21CollectiveEpilogueBwdISA_SB_SD_Li256ELb1ELb0ELi2EEENS1_19SingleTileSchedulerILb1ELb0ELb0ELi128EEEEEEEEEvNT_6ParamsE$_ZZN4cute14transform_leafINS_15ArithmeticTupleIJiiEEERNS_8identityEEEDaRKT_OT0_ENKUlRKT_E_clIiEEDaSC_,($_ZN7cutlass13device_kernelIN5flash19enable_sm80_to_sm89INS1_16FlashAttnBwdSm80INS1_25CollectiveMainloopBwdSm80ILi2ELi2EN4cute5tupleIJNS5_1CILi64EEENS7_ILi128EEES8_EEENS_10bfloat16_tEfNS_4arch4Sm80ELb0ELb0ELb1ELb1ELb0ELb0ELb0ELb0ELi2ELi2ELi4ELi2ELb1EEENS1_21CollectiveEpilogueBwdISA_SB_SD_Li256ELb1ELb0ELi2EEENS1_19SingleTileSchedulerILb1ELb0ELb0ELi128EEEEEEEEEvNT_6ParamsE$_ZZN4cute19as_arithmetic_tupleINS_15ArithmeticTupleIJNS1_IJiiEEEiiiEEEEEDaRKT_ENKUlDpRKT_E_clIJS2_iiiEEEDaSA_ - $_ZN7cutlass13device_kernelIN5flash19enable_sm80_to_sm89INS1_16FlashAttnBwdSm80INS1_25CollectiveMainloopBwdSm80ILi2ELi2EN4cute5tupleIJNS5_1CILi64EEENS7_ILi128EEES8_EEENS_10bfloat16_tEfNS_4arch4Sm80ELb0ELb0ELb1ELb1ELb0ELb0ELb0ELb0ELi2ELi2ELi4ELi2ELb1EEENS1_21CollectiveEpilogueBwdISA_SB_SD_Li256ELb1ELb0ELi2EEENS1_19SingleTileSchedulerILb1ELb0ELb0ELi128EEEEEEEEEvNT_6ParamsE$_ZZN4cute14transform_leafINS_15ArithmeticTupleIJiiEEERNS_8identityEEEDaRKT_OT0_ENKUlRKT_E_clIiEEDaSC_)
$_ZN7cutlass13device_kernelIN5flash19enable_sm80_to_sm89INS1_16FlashAttnBwdSm80INS1_25CollectiveMainloopBwdSm80ILi2ELi2EN4cute5tupleIJNS5_1CILi64EEENS7_ILi128EEES8_EEENS_10bfloat16_tEfNS_4arch4Sm80ELb0ELb0ELb1ELb1ELb0ELb0ELb0ELb0ELi2ELi2ELi4ELi2ELb1EEENS1_21CollectiveEpilogueBwdISA_SB_SD_Li256ELb1ELb0ELi2EEENS1_19SingleTileSchedulerILb1ELb0ELb0ELi128EEEEEEEEEvNT_6ParamsE$_ZZN4cute14transform_leafINS_15ArithmeticTupleIJiiEEERNS_8identityEEEDaRKT_OT0_ENKUlRKT_E_clIiEEDaSC_:
[----:B------:R-:W-:Y:S02]  /*8ca0*/  MOV R78, R8 ;  /* 0x00000008004e7202 */ /* 0x000fe40000000f00 */
[----:B------:R-:W-:Y:S02]  /*8cb0*/  MOV R79, 0x0 ;  /* 0x00000000004f7802 */ /* 0x000fe40000000f00 */
[----:B------:R-:W-:Y:S02]  /*8cc0*/  MOV R10, R7 ;  /* 0x00000007000a7202 */ /* 0x000fe40000000f00 */
[----:B------:R-:W-:Y:S05]  /*8cd0*/  RET.REL.NODEC R78 `(_ZN7cutlass13device_kernelIN5flash19enable_sm80_to_sm89INS1_16FlashAttnBwdSm80INS1_25CollectiveMainloopBwdSm80ILi2ELi2EN4cute5tupleIJNS5_1CILi64EEENS7_ILi128EEES8_EEENS_10bfloat16_tEfNS_4arch4Sm80ELb0ELb0ELb1ELb1ELb0ELb0ELb0ELb0ELi2ELi2ELi4ELi2ELb1EEENS1_21CollectiveEpilogueBwdISA_SB_SD_Li256ELb1ELb0ELi2EEENS1_19SingleTileSchedulerILb1ELb0ELb0ELi128EEEEEEEEEvNT_6ParamsE) ;  /* 0xffff73204e007950 */ /* 0x000fea0003c3ffff */
        .type           $_ZN7cutlass13device_kernelIN5flash19enable_sm80_to_sm89INS1_16FlashAttnBwdSm80INS1_25CollectiveMainloopBwdSm80ILi2ELi2EN4cute5tupleIJNS5_1CILi64EEENS7_ILi128EEES8_EEENS_10bfloat16_tEfNS_4arch4Sm80ELb0ELb0ELb1ELb1ELb0ELb0ELb0ELb0ELi2ELi2ELi4ELi2ELb1EEENS1_21CollectiveEpilogueBwdISA_SB_SD_Li256ELb1ELb0ELi2EEENS1_19SingleTileSchedulerILb1ELb0ELb0ELi128EEEEEEEEEvNT_6ParamsE$_ZZN4cute19as_arithmetic_tupleINS_15ArithmeticTupleIJNS1_IJiiEEEiiiEEEEEDaRKT_ENKUlDpRKT_E_clIJS2_iiiEEEDaSA_,@function
        .size           $_ZN7cutlass13device_kernelIN5flash19enable_sm80_to_sm89INS1_16FlashAttnBwdSm80INS1_25CollectiveMainloopBwdSm80ILi2ELi2EN4cute5tupleIJNS5_1CILi64EEENS7_ILi128EEES8_EEENS_10bfloat16_tEfNS_4arch4Sm80ELb0ELb0ELb1ELb1ELb0ELb0ELb0ELb0ELi2ELi2ELi4ELi2ELb1EEENS1_21CollectiveEpilogueBwdISA_SB_SD_Li256ELb1ELb0ELi2EEENS1_19SingleTileSchedulerILb1ELb0ELb0ELi128EEEEEEEEEvNT_6ParamsE$_ZZN4cute19as_arithmetic_tupleINS_15ArithmeticTupleIJNS1_IJiiEEEiiiEEEEEDaRKT_ENKUlDpRKT_E_clIJS2_iiiEEEDaSA_,($_ZN7cutlass13device_kernelIN5flash19enable_sm80_to_sm89INS1_16FlashAttnBwdSm80INS1_25CollectiveMainloopBwdSm80ILi2ELi2EN4cute5tupleIJNS5_1CILi64EEENS7_ILi128EEES8_EEENS_10bfloat16_tEfNS_4arch4Sm80ELb0ELb0ELb1ELb1ELb0ELb0ELb0ELb0ELi2ELi2ELi4ELi2ELb1EEENS1_21CollectiveEpilogueBwdISA_SB_SD_Li256ELb1ELb0ELi2EEENS1_19SingleTileSchedulerILb1ELb0ELb0ELi128EEEEEEEEEvNT_6ParamsE$_ZZN4cute19as_arithmetic_tupleINS_15ArithmeticTupleIJNS1_IJiiEEEiiiEEEEEDaRKT_ENKUlRKT_E_clIS2_EEDaS9_ - $_ZN7cutlass13device_kernelIN5flash19enable_sm80_to_sm89INS1_16FlashAttnBwdSm80INS1_25CollectiveMainloopBwdSm80ILi2ELi2EN4cute5tupleIJNS5_1CILi64EEENS7_ILi128EEES8_EEENS_10bfloat16_tEfNS_4arch4Sm80ELb0ELb0ELb1ELb1ELb0ELb0ELb0ELb0ELi2ELi2ELi4ELi2ELb1EEENS1_21CollectiveEpilogueBwdISA_SB_SD_Li256ELb1ELb0ELi2EEENS1_19SingleTileSchedulerILb1ELb0ELb0ELi128EEEEEEEEEvNT_6ParamsE$_ZZN4cute19as_arithmetic_tupleINS_15ArithmeticTupleIJNS1_IJiiEEEiiiEEEEEDaRKT_ENKUlDpRKT_E_clIJS2_iiiEEEDaSA_)
$_ZN7cutlass13device_kernelIN5flash19enable_sm80_to_sm89INS1_16FlashAttnBwdSm80INS1_25CollectiveMainloopBwdSm80ILi2ELi2EN4cute5tupleIJNS5_1CILi64EEENS7_ILi128EEES8_EEENS_10bfloat16_tEfNS_4arch4Sm80ELb0ELb0ELb1ELb1ELb0ELb0ELb0ELb0ELi2ELi2ELi4ELi2ELb1EEENS1_21CollectiveEpilogueBwdISA_SB_SD_Li256ELb1ELb0ELi2EEENS1_19SingleTileSchedulerILb1ELb0ELb0ELi128EEEEEEEEEvNT_6ParamsE$_ZZN4cute19as_arithmetic_tupleINS_15ArithmeticTupleIJNS1_IJiiEEEiiiEEEEEDaRKT_ENKUlDpRKT_E_clIJS2_iiiEEEDaSA_:
[----:B------:R-:W-:Y:S02]  /*8ce0*/  IADD3 R7, R1, 0x19c, RZ ;  /* 0x0000019c01077810 */ /* 0x000fe40007ffe0ff */
[----:B------:R-:W-:Y:S02]  /*8cf0*/  MOV R52, 0x8d20 ;  /* 0x00008d2000347802 */ /* 0x000fe40000000f00 */
[----:B------:R-:W-:-:S02]  /*8d00*/  IADD3 R7, R7, c[0x0][0x20], RZ ;  /* 0x0000080007077a10 */ /* 0x000fc40007ffe0ff */
[----:B------:R-:W-:Y:S05]  /*8d10*/  CALL.REL.NOINC `($_ZN7cutlass13device_kernelIN5flash19enable_sm80_to_sm89INS1_16FlashAttnBwdSm80INS1_25CollectiveMainloopBwdSm80ILi2ELi2EN4cute5tupleIJNS5_1CILi64EEENS7_ILi128EEES8_EEENS_10bfloat16_tEfNS_4arch4Sm80ELb0ELb0ELb1ELb1ELb0ELb0ELb0ELb0ELi2ELi2ELi4ELi2ELb1EEENS1_21CollectiveEpilogueBwdISA_SB_SD_Li256ELb1ELb0ELi2EEENS1_19SingleTileSchedulerILb1ELb0ELb0ELi128EEEEEEEEEvNT_6ParamsE$_ZN4cute5tupleIJNS_15ArithmeticTupleIJiiEEEiiiEEC2ERKS2_RKiS7_S7_) ;  /* 0xfffff95000007944 */ /* 0x000fea0003c3ffff */
[----:B------:R1:W5:Y:S04]  /*8d20*/  LDL R10, [R1+0x19c] ;  /* 0x00019c00010a7983 */ /* 0x0003680000100800 */
[----:B------:R1:W5:Y:S04]  /*8d30*/  LDL.64 R8, [R1+0x1a8] ;  /* 0x0001a80001087983 */ /* 0x0003680000100a00 */
[----:B------:R1:W5:Y:S01]  /*8d40*/  LDL.64 R6, [R1+0x1a0] ;  /* 0x0001a00001067983 */ /* 0x0003620000100a00 */
[----:B------:R-:W-:-:S04]  /*8d50*/  MOV R17, 0x0 ;  /* 0x0000000000117802 */ /* 0x000fc80000000f00 */
[----:B------:R-:W-:Y:S05]  /*8d60*/  RET.REL.NODEC R16 `(_ZN7cutlass13device_kernelIN5flash19enable_sm80_to_sm89INS1_16FlashAttnBwdSm80INS1_25CollectiveMainloopBwdSm80ILi2ELi2EN4cute5tupleIJNS5_1CILi64EEENS7_ILi128EEES8_EEENS_10bfloat16_tEfNS_4arch4Sm80ELb0ELb0ELb1ELb1ELb0ELb0ELb0ELb0ELi2ELi2ELi4ELi2ELb1EEENS1_21CollectiveEpilogueBwdISA_SB_SD_Li256ELb1ELb0ELi2EEENS1_19SingleTileSchedulerILb1ELb0ELb0ELi128EEEEEEEEEvNT_6ParamsE) ;  /* 0xffff729010007950 */ /* 0x000fea0003c3ffff */
        .type           $_ZN7cutlass13device_kernelIN5flash19enable_sm80_to_sm89INS1_16FlashAttnBwdSm80INS1_25CollectiveMainloopBwdSm80ILi2ELi2EN4cute5tupleIJNS5_1CILi64EEENS7_ILi128EEES8_EEENS_10bfloat16_tEfNS_4arch4Sm80ELb0ELb0ELb1ELb1ELb0ELb0ELb0ELb0ELi2ELi2ELi4ELi2ELb1EEENS1_21CollectiveEpilogueBwdISA_SB_SD_Li256ELb1ELb0ELi2EEENS1_19SingleTileSchedulerILb1ELb0ELb0ELi128EEEEEEEEEvNT_6ParamsE$_ZZN4cute19as_arithmetic_tupleINS_15ArithmeticTupleIJNS1_IJiiEEEiiiEEEEEDaRKT_ENKUlRKT_E_clIS2_EEDaS9_,@function
        .size           $_ZN7cutlass13device_kernelIN5flash19enable_sm80_to_sm89INS1_16FlashAttnBwdSm80INS1_25CollectiveMainloopBwdSm80ILi2ELi2EN4cute5tupleIJNS5_1CILi64EEENS7_ILi128EEES8_EEENS_10bfloat16_tEfNS_4arch4Sm80ELb0ELb0ELb1ELb1ELb0ELb0ELb0ELb0ELi2ELi2ELi4ELi2ELb1EEENS1_21CollectiveEpilogueBwdISA_SB_SD_Li256ELb1ELb0ELi2EEENS1_19SingleTileSchedulerILb1ELb0ELb0ELi128EEEEEEEEEvNT_6ParamsE$_ZZN4cute19as_arithmetic_tupleINS_15ArithmeticTupleIJNS1_IJiiEEEiiiEEEEEDaRKT_ENKUlRKT_E_clIS2_EEDaS9_,($_ZN7cutlass13device_kernelIN5flash19enable_sm80_to_sm89INS1_16FlashAttnBwdSm80INS1_25CollectiveMainloopBwdSm80ILi2ELi2EN4cute5tupleIJNS5_1CILi64EEENS7_ILi128EEES8_EEENS_10bfloat16_tEfNS_4arch4Sm80ELb0ELb0ELb1ELb1ELb0ELb0ELb0ELb0ELi2ELi2ELi4ELi2ELb1EEENS1_21CollectiveEpilogueBwdISA_SB_SD_Li256ELb1ELb0ELi2EEENS1_19SingleTileSchedulerILb1ELb0ELb0ELi128EEEEEEEEEvNT_6ParamsE$_ZZN4cute19as_arithmetic_tupleINS_15ArithmeticTupleIJNS1_IJiiEEEiiiEEEEEDaRKT_ENKUlRKT_E_clIiEEDaS9_ - $_ZN7cutlass13device_kernelIN5flash19enable_sm80_to_sm89INS1_16FlashAttnBwdSm80INS1_25CollectiveMainloopBwdSm80ILi2ELi2EN4cute5tupleIJNS5_1CILi64EEENS7_ILi128EEES8_EEENS_10bfloat16_tEfNS_4arch4Sm80ELb0ELb0ELb1ELb1ELb0ELb0ELb0ELb0ELi2ELi2ELi4ELi2ELb1EEENS1_21CollectiveEpilogueBwdISA_SB_SD_Li256ELb1ELb0ELi2EEENS1_19SingleTileSchedulerILb1ELb0ELb0ELi128EEEEEEEEEvNT_6ParamsE$_ZZN4cute19as_arithmetic_tupleINS_15ArithmeticTupleIJNS1_IJiiEEEiiiEEEEEDaRKT_ENKUlRKT_E_clIS2_EEDaS9_)
$_ZN7cutlass13device_kernelIN5flash19enable_sm80_to_sm89INS1_16FlashAttnBwdSm80INS1_25CollectiveMainloopBwdSm80ILi2ELi2EN4cute5tupleIJNS5_1CILi64EEENS7_ILi128EEES8_EEENS_10bfloat16_tEfNS_4arch4Sm80ELb0ELb0ELb1ELb1ELb0ELb0ELb0ELb0ELi2ELi2ELi4ELi2ELb1EEENS1_21CollectiveEpilogueBwdISA_SB_SD_Li256ELb1ELb0ELi2EEENS1_19SingleTileSchedulerILb1ELb0ELb0ELi128EEEEEEEEEvNT_6ParamsE$_ZZN4cute19as_arithmetic_tupleINS_15ArithmeticTupleIJNS1_IJiiEEEiiiEEEEEDaRKT_ENKUlRKT_E_clIS2_EEDaS9_:
[----:B------:R-:W-:-:S05]  /*8d70*/  IADD3 R9, R13, -c[0x0][0x20], RZ ;  /* 0x800008000d097a10 */ /* 0x000fca0007ffe0ff */
[----:B------:R1:W5:Y:S01]  /*8d80*/  LDL R7, [R9] ;  /* 0x0000000009077983 */ /* 0x0003620000100800 */
[----:B------:R-:W-:-:S03]  /*8d90*/  MOV R8, 0x8db0 ;  /* 0x00008db000087802 */ /* 0x000fc60000000f00 */
[----:B-1---5:R-:W-:Y:S05]  /*8da0*/  CALL.REL.NOINC `($_ZN7cutlass13device_kernelIN5flash19enable_sm80_to_sm89INS1_16FlashAttnBwdSm80INS1_25CollectiveMainloopBwdSm80ILi2ELi2EN4cute5tupleIJNS5_1CILi64EEENS7_ILi128EEES8_EEENS_10bfloat16_tEfNS_4arch4Sm80ELb0ELb0ELb1ELb1ELb0ELb0ELb0ELb0ELi2ELi2ELi4ELi2ELb1EEENS1_21CollectiveEpilogueBwdISA_SB_SD_Li256ELb1ELb0ELi2EEENS1_19SingleTileSchedulerILb1ELb0ELb0ELi128EEEEEEEEEvNT_6ParamsE$_ZZN4cute19as_arithmetic_tupleINS_15ArithmeticTupleIJiiEEEEEDaRKT_ENKUlRKT_E_clIiEEDaS8_) ;  /* 0x0000019000007944 */ /* 0x022fea0003c00000 */
[----:B------:R1:W5:Y:S01]  /*8db0*/  LDL R7, [R9+0x4] ;  /* 0x0000040009077983 */ /* 0x0003620000100800 */
[----:B------:R-:W-:Y:S01]  /*8dc0*/  IADD3 R6, R1, 0x19c, RZ ;  /* 0x0000019c01067810 */ /* 0x000fe20007ffe0ff */
[----:B------:R-:W-:Y:S01]  /*8dd0*/  IMAD.MOV.U32 R16, RZ, RZ, R10 ;  /* 0x000000ffff107224 */ /* 0x000fe200078e000a */
[----:B------:R-:W-:Y:S02]  /*8de0*/  MOV R8, 0x8e10 ;  /* 0x00008e1000087802 */ /* 0x000fe40000000f00 */
[----:B------:R-:W-:Y:S02]  /*8df0*/  IADD3 R6, R6, c[0x0][0x20], RZ ;  /* 0x0000080006067a10 */ /* 0x000fe40007ffe0ff */
[----:B-1---5:R-:W-:Y:S05]  /*8e00*/  CALL.REL.NOINC `($_ZN7cutlass13device_kernelIN5flash19enable_sm80_to_sm89INS1_16FlashAttnBwdSm80INS1_25CollectiveMainloopBwdSm80ILi2ELi2EN4cute5tupleIJNS5_1CILi64EEENS7_ILi128EEES8_EEENS_10bfloat16_tEfNS_4arch4Sm80ELb0ELb0ELb1ELb1ELb0ELb0ELb0ELb0ELi2ELi2ELi4ELi2ELb1EEENS1_21CollectiveEpilogueBwdISA_SB_SD_Li256ELb1ELb0ELi2EEENS1_19SingleTileSchedulerILb1ELb0ELb0ELi128EEEEEEEEEvNT_6ParamsE$_ZZN4cute19as_arithmetic_tupleINS_15ArithmeticTupleIJiiEEEEEDaRKT_ENKUlRKT_E_clIiEEDaS8_) ;  /* 0x0000013000007944 */ /* 0x022fea0003c00000 */
[----:B------:R1:W-:Y:S01]  /*8e10*/  STL [R1+0x19c], R10 ;  /* 0x00019c0a01007387 */ /* 0x0003e20000100800 */
[----:B------:R-:W-:-:S03]  /*8e20*/  MOV R18, 0x8e40 ;  /* 0x00008e4000127802 */ /* 0x000fc60000000f00 */
[----:B-1----:R-:W-:Y:S05]  /*8e30*/  CALL.REL.NOINC `($_ZN7cutlass13device_kernelIN5flash19enable_sm80_to_sm89INS1_16FlashAttnBwdSm80INS1_25CollectiveMainloopBwdSm80ILi2ELi2EN4cute5tupleIJNS5_1CILi64EEENS7_ILi128EEES8_EEENS_10bfloat16_tEfNS_4arch4Sm80ELb0ELb0ELb1ELb1ELb0ELb0ELb0ELb0ELi2ELi2ELi4ELi2ELb1EEENS1_21CollectiveEpilogueBwdISA_SB_SD_Li256ELb1ELb0ELi2EEENS1_19SingleTileSchedulerILb1ELb0ELb0ELi128EEEEEEEEEvNT_6ParamsE$_ZZN4cute19as_arithmetic_tupleINS_15ArithmeticTupleIJiiEEEEEDaRKT_ENKUlDpRKT_E_clIJiiEEEDaS9_) ;  /* 0x0000008000007944 */ /* 0x002fea0003c00000 */
[----:B-----5:R-:W-:Y:S01]  /*8e40*/  IMAD.MOV.U32 R8, RZ, RZ, R6 ;  /* 0x000000ffff087224 */ /* 0x020fe200078e0006 */
[----:B------:R-:W-:Y:S01]  /*8e50*/  MOV R6, R52 ;  /* 0x0000003400067202 */ /* 0x000fe20000000f00 */
[----:B------:R-:W-:Y:S01]  /*8e60*/  IMAD.MOV.U32 R78, RZ, RZ, R7 ;  /* 0x000000ffff4e7224 */ /* 0x000fe200078e0007 */
[----:B------:R-:W-:-:S04]  /*8e70*/  MOV R7, 0x0 ;  /* 0x0000000000077802 */ /* 0x000fc80000000f00 */
[----:B------:R-:W-:Y:S05]  /*8e80*/  RET.REL.NODEC R6 `(_ZN7cutlass13device_kernelIN5flash19enable_sm80_to_sm89INS1_16FlashAttnBwdSm80INS1_25CollectiveMainloopBwdSm80ILi2ELi2EN4cute5tupleIJNS5_1CILi64EEENS7_ILi128EEES8_EEENS_10bfloat16_tEfNS_4arch4Sm80ELb0ELb0ELb1ELb1ELb0ELb0ELb0ELb0ELi2ELi2ELi4ELi2ELb1EEENS1_21CollectiveEpilogueBwdISA_SB_SD_Li256ELb1ELb0ELi2EEENS1_19SingleTileSchedulerILb1ELb0ELb0ELi128EEEEEEEEEvNT_6ParamsE) ;  /* 0xffff717006007950 */ /* 0x000fea0003c3ffff */
        .type           $_ZN7cutlass13device_kernelIN5flash19enable_sm80_to_sm89INS1_16FlashAttnBwdSm80INS1_25CollectiveMainloopBwdSm80ILi2ELi2EN4cute5tupleIJNS5_1CILi64EEENS7_ILi128EEES8_EEENS_10bfloat16_tEfNS_4arch4Sm80ELb0ELb0ELb1ELb1ELb0ELb0ELb0ELb0ELi2ELi2ELi4ELi2ELb1EEENS1_21CollectiveEpilogueBwdISA_SB_SD_Li256ELb1ELb0ELi2EEENS1_19SingleTileSchedulerILb1ELb0ELb0ELi128EEEEEEEEEvNT_6ParamsE$_ZZN4cute19as_arithmetic_tupleINS_15ArithmeticTupleIJNS1_IJiiEEEiiiEEEEEDaRKT_ENKUlRKT_E_clIiEEDaS9_,@function
        .size           $_ZN7cutlass13device_kernelIN5flash19enable_sm80_to_sm89INS1_16FlashAttnBwdSm80INS1_25CollectiveMainloopBwdSm80ILi2ELi2EN4cute5tupleIJNS5_1CILi64EEENS7_ILi128EEES8_EEENS_10bfloat16_tEfNS_4arch4Sm80ELb0ELb0ELb1ELb1ELb0ELb0ELb0ELb0ELi2ELi2ELi4ELi2ELb1EEENS1_21CollectiveEpilogueBwdISA_SB_SD_Li256ELb1ELb0ELi2EEENS1_19SingleTileSchedulerILb1ELb0ELb0ELi128EEEEEEEEEvNT_6ParamsE$_ZZN4cute19as_arithmetic_tupleINS_15ArithmeticTupleIJNS1_IJiiEEEiiiEEEEEDaRKT_ENKUlRKT_E_clIiEEDaS9_,($_ZN7cutlass13device_kernelIN5flash19enable_sm80_to_sm89INS1_16FlashAttnBwdSm80INS1_25CollectiveMainloopBwdSm80ILi2ELi2EN4cute5tupleIJNS5_1CILi64EEENS7_ILi128EEES8_EEENS_10bfloat16_tEfNS_4arch4Sm80ELb0ELb0ELb1ELb1ELb0ELb0ELb0ELb0ELi2ELi2ELi4ELi2ELb1EEENS1_21CollectiveEpilogueBwdISA_SB_SD_Li256ELb1ELb0ELi2EEENS1_19SingleTileSchedulerILb1ELb0ELb0ELi128EEEEEEEEEvNT_6ParamsE$_ZZN4cute19as_arithmetic_tupleINS_15ArithmeticTupleIJiiEEEEEDaRKT_ENKUlDpRKT_E_clIJiiEEEDaS9_ - $_ZN7cutlass13device_kernelIN5flash19enable_sm80_to_sm89INS1_16FlashAttnBwdSm80INS1_25CollectiveMainloopBwdSm80ILi2ELi2EN4cute5tupleIJNS5_1CILi64EEENS7_ILi128EEES8_EEENS_10bfloat16_tEfNS_4arch4Sm80ELb0ELb0ELb1ELb1ELb0ELb0ELb0ELb0ELi2ELi2ELi4ELi2ELb1EEENS1_21CollectiveEpilogueBwdISA_SB_SD_Li256ELb1ELb0ELi2EEENS1_19SingleTileSchedulerILb1ELb0ELb0ELi128EEEEEEEEEvNT_6ParamsE$_ZZN4cute19as_arithmetic_tupleINS_15ArithmeticTupleIJNS1_IJiiEEEiiiEEEEEDaRKT_ENKUlRKT_E_clIiEEDaS9_)
$_ZN7cutlass13device_kernelIN5flash19enable_sm80_to_sm89INS1_16FlashAttnBwdSm80INS1_25CollectiveMainloopBwdSm80ILi2ELi2EN4cute5tupleIJNS5_1CILi64EEENS7_ILi128EEES8_EEENS_10bfloat16_tEfNS_4arch4Sm80ELb0ELb0ELb1ELb1ELb0ELb0ELb0ELb0ELi2ELi2ELi4ELi2ELb1EEENS1_21CollectiveEpilogueBwdISA_SB_SD_Li256ELb1ELb0ELi2EEENS1_19SingleTileSchedulerILb1ELb0ELb0ELi128EEEEEEEEEvNT_6ParamsE$_ZZN4cute19as_arithmetic_tupleINS_15ArithmeticTupleIJNS1_IJiiEEEiiiEEEEEDaRKT_ENKUlRKT_E_clIiEEDaS9_:
[----:B------:R-:W-:Y:S02]  /*8e90*/  MOV R10, R7 ;  /* 0x00000007000a7202 */ /* 0x000fe40000000f00 */
[----:B------:R-:W-:-:S04]  /*8ea0*/  MOV R7, 0x0 ;  /* 0x0000000000077802 */ /* 0x000fc80000000f00 */
[----:B------:R-:W-:Y:S05]  /*8eb0*/  RET.REL.NODEC R6 `(_ZN7cutlass13device_kernelIN5flash19enable_sm80_to_sm89INS1_16FlashAttnBwdSm80INS1_25CollectiveMainloopBwdSm80ILi2ELi2EN4cute5tupleIJNS5_1CILi64EEENS7_ILi128EEES8_EEENS_10bfloat16_tEfNS_4arch4Sm80ELb0ELb0ELb1ELb1ELb0ELb0ELb0ELb0ELi2ELi2ELi4ELi2ELb1EEENS1_21CollectiveEpilogueBwdISA_SB_SD_Li256ELb1ELb0ELi2EEENS1_19SingleTileSchedulerILb1ELb0ELb0ELi128EEEEEEEEEvNT_6ParamsE) ;  /* 0xffff714006007950 */ /* 0x000fea0003c3ffff */
        .type           $_ZN7cutlass13device_kernelIN5flash19enable_sm80_to_sm89INS1_16FlashAttnBwdSm80INS1_25CollectiveMainloopBwdSm80ILi2ELi2EN4cute5tupleIJNS5_1CILi64EEENS7_ILi128EEES8_EEENS_10bfloat16_tEfNS_4arch4Sm80ELb0ELb0ELb1ELb1ELb0ELb0ELb0ELb0ELi2ELi2ELi4ELi2ELb1EEENS1_21CollectiveEpilogueBwdISA_SB_SD_Li256ELb1ELb0ELi2EEENS1_19SingleTileSchedulerILb1ELb0ELb0ELi128EEEEEEEEEvNT_6ParamsE$_ZZN4cute19as_arithmetic_tupleINS_15ArithmeticTupleIJiiEEEEEDaRKT_ENKUlDpRKT_E_clIJiiEEEDaS9_,@function
        .size           $_ZN7cutlass13device_kernelIN5flash19enable_sm80_to_sm89INS1_16FlashAttnBwdSm80INS1_25CollectiveMainloopBwdSm80ILi2ELi2EN4cute5tupleIJNS5_1CILi64EEENS7_ILi128EEES8_EEENS_10bfloat16_tEfNS_4arch4Sm80ELb0ELb0ELb1ELb1ELb0ELb0ELb0ELb0ELi2ELi2ELi4ELi2ELb1EEENS1_21CollectiveEpilogueBwdISA_SB_SD_Li256ELb1ELb0ELi2EEENS1_19SingleTileSchedulerILb1ELb0ELb0ELi128EEEEEEEEEvNT_6ParamsE$_ZZN4cute19as_arithmetic_tupleINS_15ArithmeticTupleIJiiEEEEEDaRKT_ENKUlDpRKT_E_clIJiiEEEDaS9_,($_ZN7cutlass13device_kernelIN5flash19enable_sm80_to_sm89INS1_16FlashAttnBwdSm80INS1_25CollectiveMainloopBwdSm80ILi2ELi2EN4cute5tupleIJNS5_1CILi64EEENS7_ILi128EEES8_EEENS_10bfloat16_tEfNS_4arch4Sm80ELb0ELb0ELb1ELb1ELb0ELb0ELb0ELb0ELi2ELi2ELi4ELi2ELb1EEENS1_21CollectiveEpilogueBwdISA_SB_SD_Li256ELb1ELb0ELi2EEENS1_19SingleTileSchedulerILb1ELb0ELb0ELi128EEEEEEEEEvNT_6ParamsE$_ZZN4cute19as_arithmetic_tupleINS_15ArithmeticTupleIJiiEEEEEDaRKT_ENKUlRKT_E_clIiEEDaS8_ - $_ZN7cutlass13device_kernelIN5flash19enable_sm80_to_sm89INS1_16FlashAttnBwdSm80INS1_25CollectiveMainloopBwdSm80ILi2ELi2EN4cute5tupleIJNS5_1CILi64EEENS7_ILi128EEES8_EEENS_10bfloat16_tEfNS_4arch4Sm80ELb0ELb0ELb1ELb1ELb0ELb0ELb0ELb0ELi2ELi2ELi4ELi2ELb1EEENS1_21CollectiveEpilogueBwdISA_SB_SD_Li256ELb1ELb0ELi2EEENS1_19SingleTileSchedulerILb1ELb0ELb0ELi128EEEEEEEEEvNT_6ParamsE$_ZZN4cute19as_arithmetic_tupleINS_15ArithmeticTupleIJiiEEEEEDaRKT_ENKUlDpRKT_E_clIJiiEEEDaS9_)
$_ZN7cutlass13device_kernelIN5flash19enable_sm80_to_sm89INS1_16FlashAttnBwdSm80INS1_25CollectiveMainloopBwdSm80ILi2ELi2EN4cute5tupleIJNS5_1CILi64EEENS7_ILi128EEES8_EEENS_10bfloat16_tEfNS_4arch4Sm80ELb0ELb0ELb1ELb1ELb0ELb0ELb0ELb0ELi2ELi2ELi4ELi2ELb1EEENS1_21CollectiveEpilogueBwdISA_SB_SD_Li256ELb1ELb0ELi2EEENS1_19SingleTileSchedulerILb1ELb0ELb0ELi128EEEEEEEEEvNT_6ParamsE$_ZZN4cute19as_arithmetic_tupleINS_15ArithmeticTupleIJiiEEEEEDaRKT_ENKUlDpRKT_E_clIJiiEEEDaS9_:
[----:B------:R-:W-:Y:S02]  /*8ec0*/  IADD3 R7, R1, 0x1a0, RZ ;  /* 0x000001a001077810 */ /* 0x000fe40007ffe0ff */
[----:B------:R-:W-:Y:S02]  /*8ed0*/  MOV R8, 0x8f00 ;  /* 0x00008f0000087802 */ /* 0x000fe40000000f00 */
[----:B------:R-:W-:Y:S02]  /*8ee0*/  IADD3 R7, R7, c[0x0][0x20], RZ ;  /* 0x0000080007077a10 */ /* 0x000fe40007ffe0ff */
[----:B------:R-:W-:Y:S05]  /*8ef0*/  CALL.REL.NOINC `($_ZN7cutlass13device_kernelIN5flash19enable_sm80_to_sm89INS1_16FlashAttnBwdSm80INS1_25CollectiveMainloopBwdSm80ILi2ELi2EN4cute5tupleIJNS5_1CILi64EEENS7_ILi128EEES8_EEENS_10bfloat16_tEfNS_4arch4Sm80ELb0ELb0ELb1ELb1ELb0ELb0ELb0ELb0ELi2ELi2ELi4ELi2ELb1EEENS1_21CollectiveEpilogueBwdISA_SB_SD_Li256ELb1ELb0ELi2EEENS1_19SingleTileSchedulerILb1ELb0ELb0ELi128EEEEEEEEEvNT_6ParamsE$_ZN4cute5tupleIJiiEEC2ERKiS3_) ;  /* 0xfffff9e000007944 */ /* 0x000fea0003c3ffff */
[----:B-1----:R1:W5:Y:S01]  /*8f00*/  LDL.64 R6, [R1+0x1a0] ;  /* 0x0001a00001067983 */ /* 0x0023620000100a00 */
[----:B------:R-:W-:Y:S02]  /*8f10*/  MOV R8, R18 ;  /* 0x0000001200087202 */ /* 0x000fe40000000f00 */
[----:B------:R-:W-:-:S04]  /*8f20*/  MOV R9, 0x0 ;  /* 0x0000000000097802 */ /* 0x000fc80000000f00 */
[----:B------:R-:W-:Y:S05]  /*8f30*/  RET.REL.NODEC R8 `(_ZN7cutlass13device_kernelIN5flash19enable_sm80_to_sm89INS1_16FlashAttnBwdSm80INS1_25CollectiveMainloopBwdSm80ILi2ELi2EN4cute5tupleIJNS5_1CILi64EEENS7_ILi128EEES8_EEENS_10bfloat16_tEfNS_4arch4Sm80ELb0ELb0ELb1ELb1ELb0ELb0ELb0ELb0ELi2ELi2ELi4ELi2ELb1EEENS1_21CollectiveEpilogueBwdISA_SB_SD_Li256ELb1ELb0ELi2EEENS1_19SingleTileSchedulerILb1ELb0ELb0ELi128EEEEEEEEEvNT_6ParamsE) ;  /* 0xffff70c008007950 */ /* 0x000fea0003c3ffff */
        .type           $_ZN7cutlass13device_kernelIN5flash19enable_sm80_to_sm89INS1_16FlashAttnBwdSm80INS1_25CollectiveMainloopBwdSm80ILi2ELi2EN4cute5tupleIJNS5_1CILi64EEENS7_ILi128EEES8_EEENS_10bfloat16_tEfNS_4arch4Sm80ELb0ELb0ELb1ELb1ELb0ELb0ELb0ELb0ELi2ELi2ELi4ELi2ELb1EEENS1_21CollectiveEpilogueBwdISA_SB_SD_Li256ELb1ELb0ELi2EEENS1_19SingleTileSchedulerILb1ELb0ELb0ELi128EEEEEEEEEvNT_6ParamsE$_ZZN4cute19as_arithmetic_tupleINS_15ArithmeticTupleIJiiEEEEEDaRKT_ENKUlRKT_E_clIiEEDaS8_,@function
        .size           $_ZN7cutlass13device_kernelIN5flash19enable_sm80_to_sm89INS1_16FlashAttnBwdSm80INS1_25CollectiveMainloopBwdSm80ILi2ELi2EN4cute5tupleIJNS5_1CILi64EEENS7_ILi128EEES8_EEENS_10bfloat16_tEfNS_4arch4Sm80ELb0ELb0ELb1ELb1ELb0ELb0ELb0ELb0ELi2ELi2ELi4ELi2ELb1EEENS1_21CollectiveEpilogueBwdISA_SB_SD_Li256ELb1ELb0ELi2EEENS1_19SingleTileSchedulerILb1ELb0ELb0ELi128EEEEEEEEEvNT_6ParamsE$_ZZN4cute19as_arithmetic_tupleINS_15ArithmeticTupleIJiiEEEEEDaRKT_ENKUlRKT_E_clIiEEDaS8_,($_ZN7cutlass13device_kernelIN5flash19enable_sm80_to_sm89INS1_16FlashAttnBwdSm80INS1_25CollectiveMainloopBwdSm80ILi2ELi2EN4cute5tupleIJNS5_1CILi64EEENS7_ILi128EEES8_EEENS_10bfloat16_tEfNS_4arch4Sm80ELb0ELb0ELb1ELb1ELb0ELb0ELb0ELb0ELi2ELi2ELi4ELi2ELb1EEENS1_21CollectiveEpilogueBwdISA_SB_SD_Li256ELb1ELb0ELi2EEENS1_19SingleTileSchedulerILb1ELb0ELb0ELi128EEEEEEEEEvNT_6ParamsE$_ZZN4cute5sliceINS_5tupleIJNS_10UnderscoreES2_S2_iEEENS1_IJNS1_IJNS_1CILi1EEENS4_ILi0EEEEEElS6_lEEEEEDaRKT_RKT0_ENKUlRKT_RKT0_E_clIS2_lEEDaSH_SK_ - $_ZN7cutlass13device_kernelIN5flash19enable_sm80_to_sm89INS1_16FlashAttnBwdSm80INS1_25CollectiveMainloopBwdSm80ILi2ELi2EN4cute5tupleIJNS5_1CILi64EEENS7_ILi128EEES8_EEENS_10bfloat16_tEfNS_4arch4Sm80ELb0ELb0ELb1ELb1ELb0ELb0ELb0ELb0ELi2ELi2ELi4ELi2ELb1EEENS1_21CollectiveEpilogueBwdISA_SB_SD_Li256ELb1ELb0ELi2EEENS1_19SingleTileSchedulerILb1ELb0ELb0ELi128EEEEEEEEEvNT_6ParamsE$_ZZN4cute19as_arithmetic_tupleINS_15ArithmeticTupleIJiiEEEEEDaRKT_ENKUlRKT_E_clIiEEDaS8_)
$_ZN7cutlass13device_kernelIN5flash19enable_sm80_to_sm89INS1_16FlashAttnBwdSm80INS1_25CollectiveMainloopBwdSm80ILi2ELi2EN4cute5tupleIJNS5_1CILi64EEENS7_ILi128EEES8_EEENS_10bfloat16_tEfNS_4arch4Sm80ELb0ELb0ELb1ELb1ELb0ELb0ELb0ELb0ELi2ELi2ELi4ELi2ELb1EEENS1_21CollectiveEpilogueBwdISA_SB_SD_Li256ELb1ELb0ELi2EEENS1_19SingleTileSchedulerILb1ELb0ELb0ELi128EEEEEEEEEvNT_6ParamsE$_ZZN4cute19as_arithmetic_tupleINS_15ArithmeticTupleIJiiEEEEEDaRKT_ENKUlRKT_E_clIiEEDaS8_:
[----:B------:R-:W-:Y:S02]  /*8f40*/  MOV R78, R8 ;  /* 0x00000008004e7202 */ /* 0x000fe40000000f00 */
[----:B------:R-:W-:Y:S02]  /*8f50*/  MOV R79, 0x0 ;  /* 0x00000000004f7802 */ /* 0x000fe40000000f00 */
[----:B------:R-:W-:Y:S02]  /*8f60*/  MOV R10, R7 ;  /* 0x00000007000a7202 */ /* 0x000fe40000000f00 */
[----:B------:R-:W-:Y:S05]  /*8f70*/  RET.REL.NODEC R78 `(_ZN7cutlass13device_kernelIN5flash19enable_sm80_to_sm89INS1_16FlashAttnBwdSm80INS1_25CollectiveMainloopBwdSm80ILi2ELi2EN4cute5tupleIJNS5_1CILi64EEENS7_ILi128EEES8_EEENS_10bfloat16_tEfNS_4arch4Sm80ELb0ELb0ELb1ELb1ELb0ELb0ELb0ELb0ELi2ELi2ELi4ELi2ELb1EEENS1_21CollectiveEpilogueBwdISA_SB_SD_Li256ELb1ELb0ELi2EEENS1_19SingleTileSchedulerILb1ELb0ELb0ELi128EEEEEEEEEvNT_6ParamsE) ;  /* 0xffff70804e007950 */ /* 0x000fea0003c3ffff */
        .type           $_ZN7cutlass13device_kernelIN5flash19enable_sm80_to_sm89INS1_16FlashAttnBwdSm80INS1_25CollectiveMainloopBwdSm80ILi2ELi2EN4cute5tupleIJNS5_1CILi64EEENS7_ILi128EEES8_EEENS_10bfloat16_tEfNS_4arch4Sm80ELb0ELb0ELb1ELb1ELb0ELb0ELb0ELb0ELi2ELi2ELi4ELi2ELb1EEENS1_21CollectiveEpilogueBwdISA_SB_SD_Li256ELb1ELb0ELi2EEENS1_19SingleTileSchedulerILb1ELb0ELb0ELi128EEEEEEEEEvNT_6ParamsE$_ZZN4cute5sliceINS_5tupleIJNS_10UnderscoreES2_S2_iEEENS1_IJNS1_IJNS_1CILi1EEENS4_ILi0EEEEEElS6_lEEEEEDaRKT_RKT0_ENKUlRKT_RKT0_E_clIS2_lEEDaSH_SK_,@function
        .size           $_ZN7cutlass13device_kernelIN5flash19enable_sm80_to_sm89INS1_16FlashAttnBwdSm80INS1_25CollectiveMainloopBwdSm80ILi2ELi2EN4cute5tupleIJNS5_1CILi64EEENS7_ILi128EEES8_EEENS_10bfloat16_tEfNS_4arch4Sm80ELb0ELb0ELb1ELb1ELb0ELb0ELb0ELb0ELi2ELi2ELi4ELi2ELb1EEENS1_21CollectiveEpilogueBwdISA_SB_SD_Li256ELb1ELb0ELi2EEENS1_19SingleTileSchedulerILb1ELb0ELb0ELi128EEEEEEEEEvNT_6ParamsE$_ZZN4cute5sliceINS_5tupleIJNS_10UnderscoreES2_S2_iEEENS1_IJNS1_IJNS_1CILi1EEENS4_ILi0EEEEEElS6_lEEEEEDaRKT_RKT0_ENKUlRKT_RKT0_E_clIS2_lEEDaSH_SK_,($_ZN7cutlass13device_kernelIN5flash19enable_sm80_to_sm89INS1_16FlashAttnBwdSm80INS1_25CollectiveMainloopBwdSm80ILi2ELi2EN4cute5tupleIJNS5_1CILi64EEENS7_ILi128EEES8_EEENS_10bfloat16_tEfNS_4arch4Sm80ELb0ELb0ELb1ELb1ELb0ELb0ELb0ELb0ELi2ELi2ELi4ELi2ELb1EEENS1_21CollectiveEpilogueBwdISA_SB_SD_Li256ELb1ELb0ELi2EEENS1_19SingleTileSchedulerILb1ELb0ELb0ELi128EEEEEEEEEvNT_6ParamsE$_ZZN4cute7idx2crdINS_5tupleIJiEEENS1_IJNS1_IJNS1_IJNS_1CILi8EEENS3_ILi2EEEEEES5_NS3_ILi4EEES5_EEEEEEEEDaRKT_RKT0_ENKUlRKT_RKT0_E_clIiS8_EEDaSI_SL_ - $_ZN7cutlass13device_kernelIN5flash19enable_sm80_to_sm89INS1_16FlashAttnBwdSm80INS1_25CollectiveMainloopBwdSm80ILi2ELi2EN4cute5tupleIJNS5_1CILi64EEENS7_ILi128EEES8_EEENS_10bfloat16_tEfNS_4arch4Sm80ELb0ELb0ELb1ELb1ELb0ELb0ELb0ELb0ELi2ELi2ELi4ELi2ELb1EEENS1_21CollectiveEpilogueBwdISA_SB_SD_Li256ELb1ELb0ELi2EEENS1_19SingleTileSchedulerILb1ELb0ELb0ELi128EEEEEEEEEvNT_6ParamsE$_ZZN4cute5sliceINS_5tupleIJNS_10UnderscoreES2_S2_iEEENS1_IJNS1_IJNS_1CILi1EEENS4_ILi0EEEEEElS6_lEEEEEDaRKT_RKT0_ENKUlRKT_RKT0_E_clIS2_lEEDaSH_SK_)
$_ZN7cutlass13device_kernelIN5flash19enable_sm80_to_sm89INS1_16FlashAttnBwdSm80INS1_25CollectiveMainloopBwdSm80ILi2ELi2EN4cute5tupleIJNS5_1CILi64EEENS7_ILi128EEES8_EEENS_10bfloat16_tEfNS_4arch4Sm80ELb0ELb0ELb1ELb1ELb0ELb0ELb0ELb0ELi2ELi2ELi4ELi2ELb1EEENS1_21CollectiveEpilogueBwdISA_SB_SD_Li256ELb1ELb0ELi2EEENS1_19SingleTileSchedulerILb1ELb0ELb0ELi128EEEEEEEEEvNT_6ParamsE$_ZZN4cute5sliceINS_5tupleIJNS_10UnderscoreES2_S2_iEEENS1_IJNS1_IJNS_1CILi1EEENS4_ILi0EEEEEElS6_lEEEEEDaRKT_RKT0_ENKUlRKT_RKT0_E_clIS2_lEEDaSH_SK_:
[----:B------:R-:W-:Y:S02]  /*8f80*/  IADD3 R9, R1, 0x188, RZ ;  /* 0x0000018801097810 */ /* 0x000fe40007ffe0ff */
[----:B------:R-:W-:Y:S02]  /*8f90*/  MOV R10, 0x8fc0 ;  /* 0x00008fc0000a7802 */ /* 0x000fe40000000f00 */
[----:B------:R-:W-:-:S02]  /*8fa0*/  IADD3 R9, R9, c[0x0][0x20], RZ ;  /* 0x0000080009097a10 */ /* 0x000fc40007ffe0ff */
[----:B------:R-:W-:Y:S05]  /*8fb0*/  CALL.REL.NOINC `($_ZN7cutlass13device_kernelIN5flash19enable_sm80_to_sm89INS1_16FlashAttnBwdSm80INS1_25CollectiveMainloopBwdSm80ILi2ELi2EN4cute5tupleIJNS5_1CILi64EEENS7_ILi128EEES8_EEENS_10bfloat16_tEfNS_4arch4Sm80ELb0ELb0ELb1ELb1ELb0ELb0ELb0ELb0ELi2ELi2ELi4ELi2ELb1EEENS1_21CollectiveEpilogueBwdISA_SB_SD_Li256ELb1ELb0ELi2EEENS1_19SingleTileSchedulerILb1ELb0ELb0ELi128EEEEEEEEEvNT_6ParamsE$_ZN4cute3eso3ESOILb0ELb1EJlEEC2ERKl) ;  /* 0xffffed3000007944 */ /* 0x000fea0003c3ffff */
[----:B-1----:R1:W5:Y:S01]  /*8fc0*/  LDL.64 R6, [R1+0x188] ;  /* 0x0001880001067983 */ /* 0x0023620000100a00 */
[----:B------:R-:W-:-:S04]  /*8fd0*/  MOV R9, 0x0 ;  /* 0x0000000000097802 */ /* 0x000fc80000000f00 */
[----:B------:R-:W-:Y:S05]  /*8fe0*/  RET.REL.NODEC R8 `(_ZN7cutlass13device_kernelIN5flash19enable_sm80_to_sm89INS1_16FlashAttnBwdSm80INS1_25CollectiveMainloopBwdSm80ILi2ELi2EN4cute5tupleIJNS5_1CILi64EEENS7_ILi128EEES8_EEENS_10bfloat16_tEfNS_4arch4Sm80ELb0ELb0ELb1ELb1ELb0ELb0ELb0ELb0ELi2ELi2ELi4ELi2ELb1EEENS1_21CollectiveEpilogueBwdISA_SB_SD_Li256ELb1ELb0ELi2EEENS1_19SingleTileSchedulerILb1ELb0ELb0ELi128EEEEEEEEEvNT_6ParamsE) ;  /* 0xffff701008007950 */ /* 0x000fea0003c3ffff */
        .type           $_ZN7cutlass13device_kernelIN5flash19enable_sm80_to_sm89INS1_16FlashAttnBwdSm80INS1_25CollectiveMainloopBwdSm80ILi2ELi2EN4cute5tupleIJNS5_1CILi64EEENS7_ILi128EEES8_EEENS_10bfloat16_tEfNS_4arch4Sm80ELb0ELb0ELb1ELb1ELb0ELb0ELb0ELb0ELi2ELi2ELi4ELi2ELb1EEENS1_21CollectiveEpilogueBwdISA_SB_SD_Li256ELb1ELb0ELi2EEENS1_19SingleTileSchedulerILb1ELb0ELb0ELi128EEEEEEEEEvNT_6ParamsE$_ZZN4cute7idx2crdINS_5tupleIJiEEENS1_IJNS1_IJNS1_IJNS_1CILi8EEENS3_ILi2EEEEEES5_NS3_ILi4EEES5_EEEEEEEEDaRKT_RKT0_ENKUlRKT_RKT0_E_clIiS8_EEDaSI_SL_,@function
        .size           $_ZN7cutlass13device_kernelIN5flash19enable_sm80_to_sm89INS1_16FlashAttnBwdSm80INS1_25CollectiveMainloopBwdSm80ILi2ELi2EN4cute5tupleIJNS5_1CILi64EEENS7_ILi128EEES8_EEENS_10bfloat16_tEfNS_4arch4Sm80ELb0ELb0ELb1ELb1ELb0ELb0ELb0ELb0ELi2ELi2ELi4ELi2ELb1EEENS1_21CollectiveEpilogueBwdISA_SB_SD_Li256ELb1ELb0ELi2EEENS1_19SingleTileSchedulerILb1ELb0ELb0ELi128EEEEEEEEEvNT_6ParamsE$_ZZN4cute7idx2crdINS_5tupleIJiEEENS1_IJNS1_IJNS1_IJNS_1CILi8EEENS3_ILi2EEEEEES5_NS3_ILi4EEES5_EEEEEEEEDaRKT_RKT0_ENKUlRKT_RKT0_E_clIiS8_EEDaSI_SL_,($_ZN7cutlass13device_kernelIN5flash19enable_sm80_to_sm89INS1_16FlashAttnBwdSm80INS1_25CollectiveMainloopBwdSm80ILi2ELi2EN4cute5tupleIJNS5_1CILi64EEENS7_ILi128EEES8_EEENS_10bfloat16_tEfNS_4arch4Sm80ELb0ELb0ELb1ELb1ELb0ELb0ELb0ELb0ELi2ELi2ELi4ELi2ELb1EEENS1_21CollectiveEpilogueBwdISA_SB_SD_Li256ELb1ELb0ELi2EEENS1_19SingleTileSchedulerILb1ELb0ELb0ELi128EEEEEEEEEvNT_6ParamsE$_ZZN4cute7idx2crdINS_5tupleIJiEEENS1_IJNS1_IJNS1_IJNS_1CILi8EEENS3_ILi2EEEEEES5_S5_NS3_ILi4EEEEEEEEEEEDaRKT_RKT0_ENKUlRKT_RKT0_E_clIiS8_EEDaSI_SL_ - $_ZN7cutlass13device_kernelIN5flash19enable_sm80_to_sm89INS1_16FlashAttnBwdSm80INS1_25CollectiveMainloopBwdSm80ILi2ELi2EN4cute5tupleIJNS5_1CILi64EEENS7_ILi128EEES8_EEENS_10bfloat16_tEfNS_4arch4Sm80ELb0ELb0ELb1ELb1ELb0ELb0ELb0ELb0ELi2ELi2ELi4ELi2ELb1EEENS1_21CollectiveEpilogueBwdISA_SB_SD_Li256ELb1ELb0ELi2EEENS1_19SingleTileSchedulerILb1ELb0ELb0ELi128EEEEEEEEEvNT_6ParamsE$_ZZN4cute7idx2crdINS_5tupleIJiEEENS1_IJNS1_IJNS1_IJNS_1CILi8EEENS3_ILi2EEEEEES5_NS3_ILi4EEES5_EEEEEEEEDaRKT_RKT0_ENKUlRKT_RKT0_E_clIiS8_EEDaSI_SL_)
$_ZN7cutlass13device_kernelIN5flash19enable_sm80_to_sm89INS1_16FlashAttnBwdSm80INS1_25CollectiveMainloopBwdSm80ILi2ELi2EN4cute5tupleIJNS5_1CILi64EEENS7_ILi128EEES8_EEENS_10bfloat16_tEfNS_4arch4Sm80ELb0ELb0ELb1ELb1ELb0ELb0ELb0ELb0ELi2ELi2ELi4ELi2ELb1EEENS1_21CollectiveEpilogueBwdISA_SB_SD_Li256ELb1ELb0ELi2EEENS1_19SingleTileSchedulerILb1ELb0ELb0ELi128EEEEEEEEEvNT_6ParamsE$_ZZN4cute7idx2crdINS_5tupleIJiEEENS1_IJNS1_IJNS1_IJNS_1CILi8EEENS3_ILi2EEEEEES5_NS3_ILi4EEES5_EEEEEEEEDaRKT_RKT0_ENKUlRKT_RKT0_E_clIiS8_EEDaSI_SL_:
        /* <DEDUP_REMOVED lines=15> */
[----:B-1----:R-:W-:Y:S05]  /*90e0*/  CALL.REL.NOINC `($_ZN7cutlass13device_kernelIN5flash19enable_sm80_to_sm89INS1_16FlashAttnBwdSm80INS1_25CollectiveMainloopBwdSm80ILi2ELi2EN4cute5tupleIJNS5_1CILi64EEENS7_ILi128EEES8_EEENS_10bfloat16_tEfNS_4arch4Sm80ELb0ELb0ELb1ELb1ELb0ELb0ELb0ELb0ELi2ELi2ELi4ELi2ELb1EEENS1_21CollectiveEpilogueBwdISA_SB_SD_Li256ELb1ELb0ELi2EEENS1_19SingleTileSchedulerILb1ELb0ELb0ELi128EEEEEEEEEvNT_6ParamsE$_ZN4cute5tupleIJiEEC2ERKi) ;  /* 0xfffff75000007944 */ /* 0x002fea0003c3ffff */
[----:B------:R1:W5:Y:S01]  /*90f0*/  LDL R8, [R1+0x168] ;  /* 0x0001680001087983 */ /* 0x0003620000100800 */
[----:B------:R-:W-:Y:S01]  /*9100*/  IADD3 R25, R1, 0x160, RZ ;  /* 0x0000016001197810 */ /* 0x000fe20007ffe0ff */
[----:B------:R-:W-:Y:S01]  /*9110*/  IMAD.MOV.U32 R7, RZ, RZ, R9 ;  /* 0x000000ffff077224 */ /* 0x000fe200078e0009 */
[----:B------:R-:W-:Y:S01]  /*9120*/  MOV R16, 0x9170 ;  /* 0x0000917000107802 */ /* 0x000fe20000000f00 */
[----:B------:R-:W-:Y:S01]  /*9130*/  IMAD.MOV.U32 R6, RZ, RZ, R27 ;  /* 0x000000ffff067224 */ /* 0x000fe200078e001b */
[----:B------:R-:W-:-:S04]  /*9140*/  IADD3 R25, R25, c[0x0][0x20], RZ ;  /* 0x0000080019197a10 */ /* 0x000fc80007ffe0ff */
[----:B------:R-:W-:Y:S02]  /*9150*/  IADD3 R26, R25, 0x4, RZ ;  /* 0x00000004191a7810 */ /* 0x000fe40007ffe0ff */
[----:B-1---5:R-:W-:Y:S05]  /*9160*/  CALL.REL.NOINC `($_ZN7cutlass13device_kernelIN5flash19enable_sm80_to_sm89INS1_16FlashAttnBwdSm80INS1_25CollectiveMainloopBwdSm80ILi2ELi2EN4cute5tupleIJNS5_1CILi64EEENS7_ILi128EEES8_EEENS_10bfloat16_tEfNS_4arch4Sm80ELb0ELb0ELb1ELb1ELb0ELb0ELb0ELb0ELi2ELi2ELi4ELi2ELb1EEENS1_21CollectiveEpilogueBwdISA_SB_SD_Li256ELb1ELb0ELi2EEENS1_19SingleTileSchedulerILb1ELb0ELb0ELi128EEEEEEEEEvNT_6ParamsE$_ZN4cute5tupleIJiEEC2ERKi) ;  /* 0xfffff6d000007944 */ /* 0x022fea0003c3ffff */
[----:B------:R1:W5:Y:S01]  /*9170*/  LDL R9, [R1+0x168] ;  /* 0x0001680001097983 */ /* 0x0003620000100800 */
[----:B------:R-:W-:Y:S01]  /*9180*/  IMAD.MOV.U32 R7, RZ, RZ, R8 ;  /* 0x000000ffff077224 */ /* 0x000fe200078e0008 */
[----:B------:R-:W-:Y:S02]  /*9190*/  MOV R6, R26 ;  /* 0x0000001a00067202 */ /* 0x000fe40000000f00 */
[----:B------:R-:W-:Y:S02]  /*91a0*/  MOV R16, 0x91c0 ;  /* 0x000091c000107802 */ /* 0x000fe40000000f00 */
[----:B-1---5:R-:W-:Y:S05]  /*91b0*/  CALL.REL.NOINC `($_ZN7cutlass13device_kernelIN5flash19enable_sm80_to_sm89INS1_16FlashAttnBwdSm80INS1_25CollectiveMainloopBwdSm80ILi2ELi2EN4cute5tupleIJNS5_1CILi64EEENS7_ILi128EEES8_EEENS_10bfloat16_tEfNS_4arch4Sm80ELb0ELb0ELb1ELb1ELb0ELb0ELb0ELb0ELi2ELi2ELi4ELi2ELb1EEENS1_21CollectiveEpilogueBwdISA_SB_SD_Li256ELb1ELb0ELi2EEENS1_19SingleTileSchedulerILb1ELb0ELb0ELi128EEEEEEEEEvNT_6ParamsE$_ZN4cute5tupleIJiEEC2ERKi) ;  /* 0xfffff68000007944 */ /* 0x022fea0003c3ffff */
[----:B------:R1:W5:Y:S01]  /*91c0*/  LDL R7, [R1+0x164] ;  /* 0x0001640001077983 */ /* 0x0003620000100800 */
[----:B------:R-:W-:Y:S02]  /*91d0*/  MOV R6, R25 ;  /* 0x0000001900067202 */ /* 0x000fe40000000f00 */
[----:B------:R-:W-:Y:S02]  /*91e0*/  MOV R16, 0x9200 ;  /* 0x0000920000107802 */ /* 0x000fe40000000f00 */
[----:B-1---5:R-:W-:Y:S05]  /*91f0*/  CALL.REL.NOINC `($_ZN7cutlass13device_kernelIN5flash19enable_sm80_to_sm89INS1_16FlashAttnBwdSm80INS1_25CollectiveMainloopBwdSm80ILi2ELi2EN4cute5tupleIJNS5_1CILi64EEENS7_ILi128EEES8_EEENS_10bfloat16_tEfNS_4arch4Sm80ELb0ELb0ELb1ELb1ELb0ELb0ELb0ELb0ELi2ELi2ELi4ELi2ELb1EEENS1_21CollectiveEpilogueBwdISA_SB_SD_Li256ELb1ELb0ELi2EEENS1_19SingleTileSchedulerILb1ELb0ELb0ELi128EEEEEEEEEvNT_6ParamsE$_ZN4cute5tupleIJiEEC2ERKi) ;  /* 0xfffff64000007944 */ /* 0x022fea0003c3ffff */
[----:B------:R1:W5:Y:S01]  /*9200*/  LDL R7, [R1+0x160] ;  /* 0x0001600001077983 */ /* 0x0003620000100800 */
[----:B------:R-:W-:Y:S02]  /*9210*/  MOV R6, R27 ;  /* 0x0000001b00067202 */ /* 0x000fe40000000f00 */
[----:B------:R-:W-:-:S02]  /*9220*/  MOV R16, 0x9240 ;  /* 0x0000924000107802 */ /* 0x000fc40000000f00 */
[----:B-1---5:R-:W-:Y:S05]  /*9230*/  CALL.REL.NOINC `($_ZN7cutlass13device_kernelIN5flash19enable_sm80_to_sm89INS1_16FlashAttnBwdSm80INS1_25CollectiveMainloopBwdSm80ILi2ELi2EN4cute5tupleIJNS5_1CILi64EEENS7_ILi128EEES8_EEENS_10bfloat16_tEfNS_4arch4Sm80ELb0ELb0ELb1ELb1ELb0ELb0ELb0ELb0ELi2ELi2ELi4ELi2ELb1EEENS1_21CollectiveEpilogueBwdISA_SB_SD_Li256ELb1ELb0ELi2EEENS1_19SingleTileSchedulerILb1ELb0ELb0ELi128EEEEEEEEEvNT_6ParamsE$_ZN4cute5tupleIJiEEC2ERKi) ;  /* 0xfffff60000007944 */ /* 0x022fea0003c3ffff */
[----:B------:R1:W5:Y:S01]  /*9240*/  LDL R7, [R1+0x168] ;  /* 0x0001680001077983 */ /* 0x0003620000100800 */
[----:B------:R-:W-:-:S02]  /*9250*/  MOV R6, R27 ;  /* 0x0000001b00067202 */ /* 0x000fc40000000f00 */
[----:B------:R-:W-:Y:S02]  /*9260*/  MOV R10, 0x9280 ;  /* 0x00009280000a7802 */ /* 0x000fe40000000f00 */
[----:B-1---5:R-:W-:Y:S05]  /*9270*/  CALL.REL.NOINC `($_ZN7cutlass13device_kernelIN5flash19enable_sm80_to_sm89INS1_16FlashAttnBwdSm80INS1_25CollectiveMainloopBwdSm80ILi2ELi2EN4cute5tupleIJNS5_1CILi64EEENS7_ILi128EEES8_EEENS_10bfloat16_tEfNS_4arch4Sm80ELb0ELb0ELb1ELb1ELb0ELb0ELb0ELb0ELi2ELi2ELi4ELi2ELb1EEENS1_21CollectiveEpilogueBwdISA_SB_SD_Li256ELb1ELb0ELi2EEENS1_19SingleTileSchedulerILb1ELb0ELb0ELi128EEEEEEEEEvNT_6ParamsE$_ZN4cute5tupleIJNS_15ArithmeticTupleIJiEEEEEC2ERKS2_) ;  /* 0xfffff37000007944 */ /* 0x022fea0003c3ffff */
[----:B------:R2:W5:Y:S01]  /*9280*/  LDL R8, [R1+0x168] ;  /* 0x0001680001087983 */ /* 0x0005620000100800 */
[----:B-1----:R-:W-:Y:S01]  /*9290*/  IMAD.MOV.U32 R7, RZ, RZ, R9 ;  /* 0x000000ffff077224 */ /* 0x002fe200078e0009 */
[----:B------:R-:W-:Y:S02]  /*92a0*/  MOV R6, R26 ;  /* 0x0000001a00067202 */ /* 0x000fe40000000f00 */
[----:B------:R-:W-:Y:S02]  /*92b0*/  MOV R16, 0x92d0 ;  /* 0x000092d000107802 */ /* 0x000fe40000000f00 */
[----:B--2--5:R-:W-:Y:S05]  /*92c0*/  CALL.REL.NOINC `($_ZN7cutlass13device_kernelIN5flash19enable_sm80_to_sm89INS1_16FlashAttnBwdSm80INS1_25CollectiveMainloopBwdSm80ILi2ELi2EN4cute5tupleIJNS5_1CILi64EEENS7_ILi128EEES8_EEENS_10bfloat16_tEfNS_4arch4Sm80ELb0ELb0ELb1ELb1ELb0ELb0ELb0ELb0ELi2ELi2ELi4ELi2ELb1EEENS1_21CollectiveEpilogueBwdISA_SB_SD_Li256ELb1ELb0ELi2EEENS1_19SingleTileSchedulerILb1ELb0ELb0ELi128EEEEEEEEEvNT_6ParamsE$_ZN4cute5tupleIJiEEC2ERKi) ;  /* 0xfffff57000007944 */ /* 0x024fea0003c3ffff */
[----:B------:R1:W5:Y:S01]  /*92d0*/  LDL R7, [R1+0x164] ;  /* 0x0001640001077983 */ /* 0x0003620000100800 */
[----:B------:R-:W-:Y:S02]  /*92e0*/  MOV R6, R25 ;  /* 0x0000001900067202 */ /* 0x000fe40000000f00 */
[----:B------:R-:W-:Y:S02]  /*92f0*/  MOV R16, 0x9310 ;  /* 0x0000931000107802 */ /* 0x000fe40000000f00 */
[----:B-1---5:R-:W-:Y:S05]  /*9300*/  CALL.REL.NOINC `($_ZN7cutlass13device_kernelIN5flash19enable_sm80_to_sm89INS1_16FlashAttnBwdSm80INS1_25CollectiveMainloopBwdSm80ILi2ELi2EN4cute5tupleIJNS5_1CILi64EEENS7_ILi128EEES8_EEENS_10bfloat16_tEfNS_4arch4Sm80ELb0ELb0ELb1ELb1ELb0ELb0ELb0ELb0ELi2ELi2ELi4ELi2ELb1EEENS1_21CollectiveEpilogueBwdISA_SB_SD_Li256ELb1ELb0ELi2EEENS1_19SingleTileSchedulerILb1ELb0ELb0ELi128EEEEEEEEEvNT_6ParamsE$_ZN4cute5tupleIJiEEC2ERKi) ;  /* 0xfffff53000007944 */ /* 0x022fea0003c3ffff */
[----:B------:R1:W5:Y:S01]  /*9310*/  LDL R7, [R1+0x160] ;  /* 0x0001600001077983 */ /* 0x0003620000100800 */
[----:B------:R-:W-:Y:S02]  /*9320*/  MOV R13, R27 ;  /* 0x0000001b000d7202 */ /* 0x000fe40000000f00 */
[----:B------:R-:W-:-:S02]  /*9330*/  MOV R18, 0x9350 ;  /* 0x0000935000127802 */ /* 0x000fc40000000f00 */
[----:B-1---5:R-:W-:Y:S05]  /*9340*/  CALL.REL.NOINC `($_ZN7cutlass13device_kernelIN5flash19enable_sm80_to_sm89INS1_16FlashAttnBwdSm80INS1_25CollectiveMainloopBwdSm80ILi2ELi2EN4cute5tupleIJNS5_1CILi64EEENS7_ILi128EEES8_EEENS_10bfloat16_tEfNS_4arch4Sm80ELb0ELb0ELb1ELb1ELb0ELb0ELb0ELb0ELi2ELi2ELi4ELi2ELb1EEENS1_21CollectiveEpilogueBwdISA_SB_SD_Li256ELb1ELb0ELi2EEENS1_19SingleTileSchedulerILb1ELb0ELb0ELi128EEEEEEEEEvNT_6ParamsE$_ZN4cute5tupleIJNS_1CILi0EEEiEEC2ERKS2_RKi) ;  /* 0xfffff45000007944 */ /* 0x022fea0003c3ffff */
[----:B------:R1:W5:Y:S01]  /*9350*/  LDL R7, [R1+0x168] ;  /* 0x0001680001077983 */ /* 0x0003620000100800 */
[----:B------:R-:W-:-:S02]  /*9360*/  MOV R6, R27 ;  /* 0x0000001b00067202 */ /* 0x000fc40000000f00 */
[----:B------:R-:W-:Y:S02]  /*9370*/  MOV R16, 0x9390 ;  /* 0x0000939000107802 */ /* 0x000fe40000000f00 */
[----:B-1---5:R-:W-:Y:S05]  /*9380*/  CALL.REL.NOINC `($_ZN7cutlass13device_kernelIN5flash19enable_sm80_to_sm89INS1_16FlashAttnBwdSm80INS1_25CollectiveMainloopBwdSm80ILi2ELi2EN4cute5tupleIJNS5_1CILi64EEENS7_ILi128EEES8_EEENS_10bfloat16_tEfNS_4arch4Sm80ELb0ELb0ELb1ELb1ELb0ELb0ELb0ELb0ELi2ELi2ELi4ELi2ELb1EEENS1_21CollectiveEpilogueBwdISA_SB_SD_Li256ELb1ELb0ELi2EEENS1_19SingleTileSchedulerILb1ELb0ELb0ELi128EEEEEEEEEvNT_6ParamsE$_ZN4cute5tupleIJNS_15ArithmeticTupleIJNS_1CILi0EEEiEEEEEC2ERKS4_) ;  /* 0xfffff22000007944 */ /* 0x022fea0003c3ffff */
[----:B------:R2:W5:Y:S01]  /*9390*/  LDL R10, [R1+0x168] ;  /* 0x00016800010a7983 */ /* 0x0005620000100800 */
[----:B-1----:R-:W-:Y:S01]  /*93a0*/  IMAD.MOV.U32 R7, RZ, RZ, R8 ;  /* 0x000000ffff077224 */ /* 0x002fe200078e0008 */
[----:B------:R-:W-:Y:S02]  /*93b0*/  MOV R6, R27 ;  /* 0x0000001b00067202 */ /* 0x000fe40000000f00 */
[----:B------:R-:W-:Y:S02]  /*93c0*/  MOV R8, 0x93e0 ;  /* 0x000093e000087802 */ /* 0x000fe40000000f00 */
[----:B--2--5:R-:W-:Y:S05]  /*93d0*/  CALL.REL.NOINC `($_ZN7cutlass13device_kernelIN5flash19enable_sm80_to_sm89INS1_16FlashAttnBwdSm80INS1_25CollectiveMainloopBwdSm80ILi2ELi2EN4cute5tupleIJNS5_1CILi64EEENS7_ILi128EEES8_EEENS_10bfloat16_tEfNS_4arch4Sm80ELb0ELb0ELb1ELb1ELb0ELb0ELb0ELb0ELi2ELi2ELi4ELi2ELb1EEENS1_21CollectiveEpilogueBwdISA_SB_SD_Li256ELb1ELb0ELi2EEENS1_19SingleTileSchedulerILb1ELb0ELb0ELi128EEEEEEEEEvNT_6ParamsE$_ZN4cute3eso3ESOILb0ELb1EJiNS_1CILi0EEEEEC2ERKiRKS3_) ;  /* 0xffffe8d000007944 */ /* 0x024fea0003c3ffff */
[----:B------:R2:W5:Y:S01]  /*93e0*/  LDL R16, [R1+0x168] ;  /* 0x0001680001107983 */ /* 0x0005620000100800 */
[----:B-1----:R-:W-:Y:S02]  /*93f0*/  MOV R6, R27 ;  /* 0x0000001b00067202 */ /* 0x002fe40000000f00 */
[----:B------:R-:W-:Y:S01]  /*9400*/  MOV R18, 0x9430 ;  /* 0x0000943000127802 */ /* 0x000fe20000000f00 */
[----:B------:R2:W-:Y:S04]  /*9410*/  STL [R1+0x168], R10 ;  /* 0x0001680a01007387 */ /* 0x0005e80000100800 */
[----:B--2--5:R-:W-:Y:S05]  /*9420*/  CALL.REL.NOINC `($_ZN7cutlass13device_kernelIN5flash19enable_sm80_to_sm89INS1_16FlashAttnBwdSm80INS1_25CollectiveMainloopBwdSm80ILi2ELi2EN4cute5tupleIJNS5_1CILi64EEENS7_ILi128EEES8_EEENS_10bfloat16_tEfNS_4arch4Sm80ELb0ELb0ELb1ELb1ELb0ELb0ELb0ELb0ELi2ELi2ELi4ELi2ELb1EEENS1_21CollectiveEpilogueBwdISA_SB_SD_Li256ELb1ELb0ELi2EEENS1_19SingleTileSchedulerILb1ELb0ELb0ELi128EEEEEEEEEvNT_6ParamsE$_ZZN4cuteplIJiEJNS_1CILi0EEEiEEEDaRKNS_15ArithmeticTupleIJDpT_EEERKNS3_IJDpT0_EEEENKUlDpRKT_E_clIJiiEEEDaSH_) ;  /* 0x000019c000007944 */ /* 0x024fea0003c00000 */
[----:B-----5:R-:W-:Y:S02]  /*9430*/  MOV R18, R6 ;  /* 0x0000000600127202 */ /* 0x020fe40000000f00 */
[----:B------:R-:W-:-:S02]  /*9440*/  MOV R6, 0x9460 ;  /* 0x0000946000067802 */ /* 0x000fc40000000f00 */
[----:B-1----:R-:W-:Y:S05]  /*9450*/  CALL.REL.NOINC `($_ZN7cutlass13device_kernelIN5flash19enable_sm80_to_sm89INS1_16FlashAttnBwdSm80INS1_25CollectiveMainloopBwdSm80ILi2ELi2EN4cute5tupleIJNS5_1CILi64EEENS7_ILi128EEES8_EEENS_10bfloat16_tEfNS_4arch4Sm80ELb0ELb0ELb1ELb1ELb0ELb0ELb0ELb0ELi2ELi2ELi4ELi2ELb1EEENS1_21CollectiveEpilogueBwdISA_SB_SD_Li256ELb1ELb0ELi2EEENS1_19SingleTileSchedulerILb1ELb0ELb0ELi128EEEEEEEEEvNT_6ParamsE$_ZZN4cuteplIJNS_15ArithmeticTupleIJiEEEEJNS1_IJNS_1CILi0EEEiEEEEEEDaRKNS1_IJDpT_EEERKNS1_IJDpT0_EEEENKUlDpRKT_E_clIJNS1_IJiiEEEEEEDaSJ_) ;  /* 0x000015d000007944 */ /* 0x002fea0003c00000 */
        /* <DEDUP_REMOVED lines=8> */
[----:B--2--5:R-:W-:Y:S05]  /*94e0*/  CALL.REL.NOINC `($_ZN7cutlass13device_kernelIN5flash19enable_sm80_to_sm89INS1_16FlashAttnBwdSm80INS1_25CollectiveMainloopBwdSm80ILi2ELi2EN4cute5tupleIJNS5_1CILi64EEENS7_ILi128EEES8_EEENS_10bfloat16_tEfNS_4arch4Sm80ELb0ELb0ELb1ELb1ELb0ELb0ELb0ELb0ELi2ELi2ELi4ELi2ELb1EEENS1_21CollectiveEpilogueBwdISA_SB_SD_Li256ELb1ELb0ELi2EEENS1_19SingleTileSchedulerILb1ELb0ELb0ELi128EEEEEEEEEvNT_6ParamsE$_ZN4cute5tupleIJiEEC2ERKi) ;  /* 0xfffff35000007944 */ /* 0x024fea0003c3ffff */
        /* <DEDUP_REMOVED lines=9> */
[----:B-1---5:R-:W-:Y:S05]  /*9580*/  CALL.REL.NOINC `($_ZN7cutlass13device_kernelIN5flash19enable_sm80_to_sm89INS1_16FlashAttnBwdSm80INS1_25CollectiveMainloopBwdSm80ILi2ELi2EN4cute5tupleIJNS5_1CILi64EEENS7_ILi128EEES8_EEENS_10bfloat16_tEfNS_4arch4Sm80ELb0ELb0ELb1ELb1ELb0ELb0ELb0ELb0ELi2ELi2ELi4ELi2ELb1EEENS1_21CollectiveEpilogueBwdISA_SB_SD_Li256ELb1ELb0ELi2EEENS1_19SingleTileSchedulerILb1ELb0ELb0ELi128EEEEEEEEEvNT_6ParamsE$_ZN4cute5tupleIJiEEC2ERKi) ;  /* 0xfffff2b000007944 */ /* 0x022fea0003c3ffff */
[----:B------:R1:W5:Y:S01]  /*9590*/  LDL R13, [R1+0x168] ;  /* 0x00016800010d7983 */ /* 0x0003620000100800 */
[----:B------:R-:W-:Y:S01]  /*95a0*/  IMAD.MOV.U32 R7, RZ, RZ, R10 ;  /* 0x000000ffff077224 */ /* 0x000fe200078e000a */
[----:B------:R-:W-:Y:S02]  /*95b0*/  MOV R6, R27 ;  /* 0x0000001b00067202 */ /* 0x000fe40000000f00 */
[----:B------:R-:W-:Y:S02]  /*95c0*/  MOV R16, 0x95e0 ;  /* 0x000095e000107802 */ /* 0x000fe40000000f00 */
[----:B-1---5:R-:W-:Y:S05]  /*95d0*/  CALL.REL.NOINC `($_ZN7cutlass13device_kernelIN5flash19enable_sm80_to_sm89INS1_16FlashAttnBwdSm80INS1_25CollectiveMainloopBwdSm80ILi2ELi2EN4cute5tupleIJNS5_1CILi64EEENS7_ILi128EEES8_EEENS_10bfloat16_tEfNS_4arch4Sm80ELb0ELb0ELb1ELb1ELb0ELb0ELb0ELb0ELi2ELi2ELi4ELi2ELb1EEENS1_21CollectiveEpilogueBwdISA_SB_SD_Li256ELb1ELb0ELi2EEENS1_19SingleTileSchedulerILb1ELb0ELb0ELi128EEEEEEEEEvNT_6ParamsE$_ZN4cute5tupleIJiEEC2ERKi) ;  /* 0xfffff26000007944 */ /* 0x022fea0003c3ffff */
[----:B------:R1:W5:Y:S01]  /*95e0*/  LDL R10, [R1+0x168] ;  /* 0x00016800010a7983 */ /* 0x0003620000100800 */
[----:B------:R-:W-:Y:S01]  /*95f0*/  IMAD.MOV.U32 R7, RZ, RZ, R13 ;  /* 0x000000ffff077224 */ /* 0x000fe200078e000d */
[----:B------:R-:W-:Y:S02]  /*9600*/  MOV R6, R25 ;  /* 0x0000001900067202 */ /* 0x000fe40000000f00 */
[----:B------:R-:W-:Y:S02]  /*9610*/  MOV R16, 0x9630 ;  /* 0x0000963000107802 */ /* 0x000fe40000000f00 */
[----:B-1---5:R-:W-:Y:S05]  /*9620*/  CALL.REL.NOINC `($_ZN7cutlass13device_kernelIN5flash19enable_sm80_to_sm89INS1_16FlashAttnBwdSm80INS1_25CollectiveMainloopBwdSm80ILi2ELi2EN4cute5tupleIJNS5_1CILi64EEENS7_ILi128EEES8_EEENS_10bfloat16_tEfNS_4arch4Sm80ELb0ELb0ELb1ELb1ELb0ELb0ELb0ELb0ELi2ELi2ELi4ELi2ELb1EEENS1_21CollectiveEpilogueBwdISA_SB_SD_Li256ELb1ELb0ELi2EEENS1_19SingleTileSchedulerILb1ELb0ELb0ELi128EEEEEEEEEvNT_6ParamsE$_ZN4cute5tupleIJiEEC2ERKi) ;  /* 0xfffff21000007944 */ /* 0x022fea0003c3ffff */
[----:B------:R1:W5:Y:S01]  /*9630*/  LDL R7, [R1+0x160] ;  /* 0x0001600001077983 */ /* 0x0003620000100800 */
[----:B------:R-:W-:-:S03]  /*9640*/  MOV R18, 0x9660 ;  /* 0x0000966000127802 */ /* 0x000fc60000000f00 */
[----:B-1---5:R-:W-:Y:S05]  /*9650*/  CALL.REL.NOINC `($_ZN7cutlass13device_kernelIN5flash19enable_sm80_to_sm89INS1_16FlashAttnBwdSm80INS1_25CollectiveMainloopBwdSm80ILi2ELi2EN4cute5tupleIJNS5_1CILi64EEENS7_ILi128EEES8_EEENS_10bfloat16_tEfNS_4arch4Sm80ELb0ELb0ELb1ELb1ELb0ELb0ELb0ELb0ELi2ELi2ELi4ELi2ELb1EEENS1_21CollectiveEpilogueBwdISA_SB_SD_Li256ELb1ELb0ELi2EEENS1_19SingleTileSchedulerILb1ELb0ELb0ELi128EEEEEEEEEvNT_6ParamsE$_ZN4cute5tupleIJNS_1CILi0EEES2_iEEC2ERKS2_S5_RKi) ;  /* 0xfffff0a000007944 */ /* 0x022fea0003c3ffff */
[----:B------:R1:W5:Y:S01]  /*9660*/  LDL R13, [R1+0x168] ;  /* 0x00016800010d7983 */ /* 0x0003620000100800 */
[----:B------:R-:W-:Y:S01]  /*9670*/  IMAD.MOV.U32 R7, RZ, RZ, R10 ;  /* 0x000000ffff077224 */ /* 0x000fe200078e000a */
[----:B------:R-:W-:-:S02]  /*9680*/  MOV R6, R25 ;  /* 0x0000001900067202 */ /* 0x000fc40000000f00 */
[----:B------:R-:W-:Y:S02]  /*9690*/  MOV R16, 0x96b0 ;  /* 0x000096b000107802 */ /* 0x000fe40000000f00 */
[----:B-1---5:R-:W-:Y:S05]  /*96a0*/  CALL.REL.NOINC `($_ZN7cutlass13device_kernelIN5flash19enable_sm80_to_sm89INS1_16FlashAttnBwdSm80INS1_25CollectiveMainloopBwdSm80ILi2ELi2EN4cute5tupleIJNS5_1CILi64EEENS7_ILi128EEES8_EEENS_10bfloat16_tEfNS_4arch4Sm80ELb0ELb0ELb1ELb1ELb0ELb0ELb0ELb0ELi2ELi2ELi4ELi2ELb1EEENS1_21CollectiveEpilogueBwdISA_SB_SD_Li256ELb1ELb0ELi2EEENS1_19SingleTileSchedulerILb1ELb0ELb0ELi128EEEEEEEEEvNT_6ParamsE$_ZN4cute5tupleIJiEEC2ERKi) ;  /* 0xfffff19000007944 */ /* 0x022fea0003c3ffff */
[----:B------:R1:W5:Y:S01]  /*96b0*/  LDL R7, [R1+0x160] ;  /* 0x0001600001077983 */ /* 0x0003620000100800 */
[----:B------:R-:W-:-:S03]  /*96c0*/  MOV R16, 0x96e0 ;  /* 0x000096e000107802 */ /* 0x000fc60000000f00 */
[----:B-1---5:R-:W-:Y:S05]  /*96d0*/  CALL.REL.NOINC `($_ZN7cutlass13device_kernelIN5flash19enable_sm80_to_sm89INS1_16FlashAttnBwdSm80INS1_25CollectiveMainloopBwdSm80ILi2ELi2EN4cute5tupleIJNS5_1CILi64EEENS7_ILi128EEES8_EEENS_10bfloat16_tEfNS_4arch4Sm80ELb0ELb0ELb1ELb1ELb0ELb0ELb0ELb0ELi2ELi2ELi4ELi2ELb1EEENS1_21CollectiveEpilogueBwdISA_SB_SD_Li256ELb1ELb0ELi2EEENS1_19SingleTileSchedulerILb1ELb0ELb0ELi128EEEEEEEEEvNT_6ParamsE$_ZN4cute5tupleIJNS_1CILi0EEES2_S2_iEEC2ERKS2_S5_S5_RKi) ;  /* 0xffffefe000007944 */ /* 0x022fea0003c3ffff */
[----:B------:R2:W5:Y:S01]  /*96e0*/  LDL R16, [R1+0x168] ;  /* 0x0001680001107983 */ /* 0x0005620000100800 */
[----:B------:R-:W-:-:S03]  /*96f0*/  MOV R10, 0x9710 ;  /* 0x00009710000a7802 */ /* 0x000fc60000000f00 */
[----:B-12--5:R-:W-:Y:S05]  /*9700*/  CALL.REL.NOINC `($_ZN7cutlass13device_kernelIN5flash19enable_sm80_to_sm89INS1_16FlashAttnBwdSm80INS1_25CollectiveMainloopBwdSm80ILi2ELi2EN4cute5tupleIJNS5_1CILi64EEENS7_ILi128EEES8_EEENS_10bfloat16_tEfNS_4arch4Sm80ELb0ELb0ELb1ELb1ELb0ELb0ELb0ELb0ELi2ELi2ELi4ELi2ELb1EEENS1_21CollectiveEpilogueBwdISA_SB_SD_Li256ELb1ELb0ELi2EEENS1_19SingleTileSchedulerILb1ELb0ELb0ELi128EEEEEEEEEvNT_6ParamsE$_ZN4cute3eso3ESOILb1ELb0EJNS_1CILi0EEES3_iS3_EEC2ERKS3_S6_RKiS6_) ;  /* 0xffffe7f000007944 */ /* 0x026fea0003c3ffff */
[----:B-1----:R1:W5:Y:S01]  /*9710*/  LDL R13, [R1+0x168] ;  /* 0x00016800010d7983 */ /* 0x0023620000100800 */
[----:B------:R-:W-:Y:S02]  /*9720*/  MOV R7, R27 ;  /* 0x0000001b00077202 */ /* 0x000fe40000000f00 */
[----:B------:R-:W-:Y:S01]  /*9730*/  MOV R6, 0x9760 ;  /* 0x0000976000067802 */ /* 0x000fe20000000f00 */
[----:B------:R1:W-:Y:S04]  /*9740*/  STL [R1+0x168], R16 ;  /* 0x0001681001007387 */ /* 0x0003e80000100800 */
[----:B-1---5:R-:W-:Y:S05]  /*9750*/  CALL.REL.NOINC `($_ZN7cutlass13device_kernelIN5flash19enable_sm80_to_sm89INS1_16FlashAttnBwdSm80INS1_25CollectiveMainloopBwdSm80ILi2ELi2EN4cute5tupleIJNS5_1CILi64EEENS7_ILi128EEES8_EEENS_10bfloat16_tEfNS_4arch4Sm80ELb0ELb0ELb1ELb1ELb0ELb0ELb0ELb0ELi2ELi2ELi4ELi2ELb1EEENS1_21CollectiveEpilogueBwdISA_SB_SD_Li256ELb1ELb0ELi2EEENS1_19SingleTileSchedulerILb1ELb0ELb0ELi128EEEEEEEEEvNT_6ParamsE$_ZZN4cuteplIJNS_1CILi0EEES2_iEJS2_S2_S2_iEEEDaRKNS_15ArithmeticTupleIJDpT_EEERKNS3_IJDpT0_EEEENKUlDpRKT_E_clIJS2_S2_iiEEEDaSH_) ;  /* 0x000014f000007944 */ /* 0x022fea0003c00000 */
[----:B------:R-:W-:Y:S01]  /*9760*/  IMAD.MOV.U32 R7, RZ, RZ, R11 ;  /* 0x000000ffff077224 */ /* 0x000fe200078e000b */
[----:B------:R-:W-:Y:S02]  /*9770*/  MOV R6, R25 ;  /* 0x0000001900067202 */ /* 0x000fe40000000f00 */
[----:B------:R-:W-:Y:S02]  /*9780*/  MOV R16, 0x97a0 ;  /* 0x000097a000107802 */ /* 0x000fe40000000f00 */
[----:B--2--5:R-:W-:Y:S05]  /*9790*/  CALL.REL.NOINC `($_ZN7cutlass13device_kernelIN5flash19enable_sm80_to_sm89INS1_16FlashAttnBwdSm80INS1_25CollectiveMainloopBwdSm80ILi2ELi2EN4cute5tupleIJNS5_1CILi64EEENS7_ILi128EEES8_EEENS_10bfloat16_tEfNS_4arch4Sm80ELb0ELb0ELb1ELb1ELb0ELb0ELb0ELb0ELi2ELi2ELi4ELi2ELb1EEENS1_21CollectiveEpilogueBwdISA_SB_SD_Li256ELb1ELb0ELi2EEENS1_19SingleTileSchedulerILb1ELb0ELb0ELi128EEEEEEEEEvNT_6ParamsE$_ZN4cute5tupleIJiEEC2ERKi) ;  /* 0xfffff0a000007944 */ /* 0x024fea0003c3ffff */
[----:B------:R1:W5:Y:S01]  /*97a0*/  LDL R7, [R1+0x160] ;  /* 0x0001600001077983 */ /* 0x0003620000100800 */
[----:B------:R-:W-:-:S02]  /*97b0*/  MOV R13, R27 ;  /* 0x0000001b000d7202 */ /* 0x000fc40000000f00 */
[----:B------:R-:W-:Y:S02]  /*97c0*/  MOV R18, 0x97e0 ;  /* 0x000097e000127802 */ /* 0x000fe40000000f00 */
[----:B-1---5:R-:W-:Y:S05]  /*97d0*/  CALL.REL.NOINC `($_ZN7cutlass13device_kernelIN5flash19enable_sm80_to_sm89INS1_16FlashAttnBwdSm80INS1_25CollectiveMainloopBwdSm80ILi2ELi2EN4cute5tupleIJNS5_1CILi64EEENS7_ILi128EEES8_EEENS_10bfloat16_tEfNS_4arch4Sm80ELb0ELb0ELb1ELb1ELb0ELb0ELb0ELb0ELi2ELi2ELi4ELi2ELb1EEENS1_21CollectiveEpilogueBwdISA_SB_SD_Li256ELb1ELb0ELi2EEENS1_19SingleTileSchedulerILb1ELb0ELb0ELi128EEEEEEEEEvNT_6ParamsE$_ZN4cute5tupleIJNS_1CILi0EEEiEEC2ERKS2_RKi) ;  /* 0xffffefc000007944 */ /* 0x022fea0003c3ffff */
[----:B------:R1:W5:Y:S01]  /*97e0*/  LDL R7, [R1+0x168] ;  /* 0x0001680001077983 */ /* 0x0003620000100800 */
[----:B------:R-:W-:-:S03]  /*97f0*/  MOV R16, 0x9810 ;  /* 0x0000981000107802 */ /* 0x000fc60000000f00 */
[----:B-1---5:R-:W-:Y:S05]  /*9800*/  CALL.REL.NOINC `($_ZN7cutlass13device_kernelIN5flash19enable_sm80_to_sm89INS1_16FlashAttnBwdSm80INS1_25CollectiveMainloopBwdSm80ILi2ELi2EN4cute5tupleIJNS5_1CILi64EEENS7_ILi128EEES8_EEENS_10bfloat16_tEfNS_4arch4Sm80ELb0ELb0ELb1ELb1ELb0ELb0ELb0ELb0ELi2ELi2ELi4ELi2ELb1EEENS1_21CollectiveEpilogueBwdISA_SB_SD_Li256ELb1ELb0ELi2EEENS1_19SingleTileSchedulerILb1ELb0ELb0ELi128EEEEEEEEEvNT_6ParamsE$_ZN4cute3eso3ESOILb1ELb0EJNS_1CILi0EEEiS3_S3_EEC2ERKS3_RKiS6_S6_) ;  /* 0xffffe83000007944 */ /* 0x022fea0003c3ffff */
[----:B------:R-:W-:Y:S01]  /*9810*/  STL [R1+0x160], R52 ;  /* 0x0001603401007387 */ /* 0x000fe20000100800 */
[----:B------:R-:W-:-:S03]  /*9820*/  MOV R11, R25 ;  /* 0x00000019000b7202 */ /* 0x000fc60000000f00 */
[----:B-1----:R1:W5:Y:S04]  /*9830*/  LDL R6, [R1+0x168] ;  /* 0x0001680001067983 */ /* 0x0023680000100800 */
[----:B------:R2:W-:Y:S02]  /*9840*/  STL [R1+0x168], R10 ;  /* 0x0001680a01007387 */ /* 0x0005e40000100800 */
[----:B--2---:R-:W-:Y:S02]  /*9850*/  MOV R10, 0x9870 ;  /* 0x00009870000a7802 */ /* 0x004fe40000000f00 */
[----:B-1---5:R-:W-:Y:S05]  /*9860*/  CALL.REL.NOINC `($_ZN7cutlass13device_kernelIN5flash19enable_sm80_to_sm89INS1_16FlashAttnBwdSm80INS1_25CollectiveMainloopBwdSm80ILi2ELi2EN4cute5tupleIJNS5_1CILi64EEENS7_ILi128EEES8_EEENS_10bfloat16_tEfNS_4arch4Sm80ELb0ELb0ELb1ELb1ELb0ELb0ELb0ELb0ELi2ELi2ELi4ELi2ELb1EEENS1_21CollectiveEpilogueBwdISA_SB_SD_Li256ELb1ELb0ELi2EEENS1_19SingleTileSchedulerILb1ELb0ELb0ELi128EEEEEEEEEvNT_6ParamsE$_ZZN4cuteplIJNS_1CILi0EEEiEJS2_S2_iiEEEDaRKNS_15ArithmeticTupleIJDpT_EEERKNS3_IJDpT0_EEEENKUlDpRKT_E_clIJS2_iiiEEEDaSH_) ;  /* 0x0000146000007944 */ /* 0x022fea0003c00000 */
[----:B------:R-:W-:Y:S02]  /*9870*/  MOV R16, R9 ;  /* 0x0000000900107202 */ /* 0x000fe40000000f00 */
[----:B------:R-:W-:Y:S02]  /*9880*/  MOV R10, 0x98a0 ;  /* 0x000098a0000a7802 */ /* 0x000fe40000000f00 */
[----:B-1---5:R-:W-:Y:S05]  /*9890*/  CALL.REL.NOINC `($_ZN7cutlass13device_kernelIN5flash19enable_sm80_to_sm89INS1_16FlashAttnBwdSm80INS1_25CollectiveMainloopBwdSm80ILi2ELi2EN4cute5tupleIJNS5_1CILi64EEENS7_ILi128EEES8_EEENS_10bfloat16_tEfNS_4arch4Sm80ELb0ELb0ELb1ELb1ELb0ELb0ELb0ELb0ELi2ELi2ELi4ELi2ELb1EEENS1_21CollectiveEpilogueBwdISA_SB_SD_Li256ELb1ELb0ELi2EEENS1_19SingleTileSchedulerILb1ELb0ELb0ELi128EEEEEEEEEvNT_6ParamsE$_ZN4cute3eso3ESOILb0ELb1EJNS_15ArithmeticTupleIJiiEEENS_1CILi0EEES5_S5_EEC2ERKS3_RKS5_SA_SA_) ;  /* 0xffffe37000007944 */ /* 0x022fea0003c3ffff */
[----:B-1----:R1:W5:Y:S01]  /*98a0*/  LDL.64 R8, [R1+0x168] ;  /* 0x0001680001087983 */ /* 0x0023620000100a00 */
[----:B------:R-:W-:Y:S01]  /*98b0*/  IMAD.MOV.U32 R11, RZ, RZ, R25 ;  /* 0x000000ffff0b7224 */ /* 0x000fe200078e0019 */
[----:B------:R-:W-:Y:S01]  /*98c0*/  IADD3 R13, R25, 0x24, RZ ;  /* 0x00000024190d7810 */ /* 0x000fe20007ffe0ff */
[----:B------:R-:W-:Y:S01]  /*98d0*/  IMAD.MOV.U32 R16, RZ, RZ, R26 ;  /* 0x000000ffff107224 */ /* 0x000fe200078e001a */
[----:B------:R1:W-:Y:S01]  /*98e0*/  STL.64 [R1+0x160], R6 ;  /* 0x0001600601007387 */ /* 0x0003e20000100a00 */
[----:B------:R-:W-:-:S03]  /*98f0*/  MOV R10, 0x9920 ;  /* 0x00009920000a7802 */ /* 0x000fc60000000f00 */
[----:B------:R1:W-:Y:S04]  /*9900*/  STL [R1+0x168], R18 ;  /* 0x0001681201007387 */ /* 0x0003e80000100800 */
[----:B-1---5:R-:W-:Y:S05]  /*9910*/  CALL.REL.NOINC `($_ZN7cutlass13device_kernelIN5flash19enable_sm80_to_sm89INS1_16FlashAttnBwdSm80INS1_25CollectiveMainloopBwdSm80ILi2ELi2EN4cute5tupleIJNS5_1CILi64EEENS7_ILi128EEES8_EEENS_10bfloat16_tEfNS_4arch4Sm80ELb0ELb0ELb1ELb1ELb0ELb0ELb0ELb0ELi2ELi2ELi4ELi2ELb1EEENS1_21CollectiveEpilogueBwdISA_SB_SD_Li256ELb1ELb0ELi2EEENS1_19SingleTileSchedulerILb1ELb0ELb0ELi128EEEEEEEEEvNT_6ParamsE$_ZZN4cuteplIJNS_15ArithmeticTupleIJiiEEEEJNS_1CILi0EEEiiiEEEDaRKNS1_IJDpT_EEERKNS1_IJDpT0_EEEENKUlDpRKT_E_clIJS2_iiiEEEDaSI_) ;  /* 0x0000119000007944 */ /* 0x022fea0003c00000 */
[----:B-----5:R2:W-:Y:S01]  /*9920*/  STL.64 [R1+0x188], R6 ;  /* 0x0001880601007387 */ /* 0x0205e20000100a00 */
[----:B------:R-:W-:-:S03]  /*9930*/  MOV R52, 0x9970 ;  /* 0x0000997000347802 */ /* 0x000fc60000000f00 */
[----:B------:R2:W-:Y:S04]  /*9940*/  STL.64 [R1+0x190], R8 ;  /* 0x0001900801007387 */ /* 0x0005e80000100a00 */
[----:B------:R2:W-:Y:S02]  /*9950*/  STL [R1+0x184], R16 ;  /* 0x0001841001007387 */ /* 0x0005e40000100800 */
[----:B-12---:R-:W-:Y:S05]  /*9960*/  CALL.REL.NOINC `($_ZN7cutlass13device_kernelIN5flash19enable_sm80_to_sm89INS1_16FlashAttnBwdSm80INS1_25CollectiveMainloopBwdSm80ILi2ELi2EN4cute5tupleIJNS5_1CILi64EEENS7_ILi128EEES8_EEENS_10bfloat16_tEfNS_4arch4Sm80ELb0ELb0ELb1ELb1ELb0ELb0ELb0ELb0ELi2ELi2ELi4ELi2ELb1EEENS1_21CollectiveEpilogueBwdISA_SB_SD_Li256ELb1ELb0ELi2EEENS1_19SingleTileSchedulerILb1ELb0ELb0ELi128EEEEEEEEEvNT_6ParamsE$_ZZN4cute19as_arithmetic_tupleINS_15ArithmeticTupleIJNS1_IJiiEEEiiiEEEEEDaRKT_ENKUlRKT_E_clIS2_EEDaS9_) ;  /* 0xfffff40000007944 */ /* 0x006fea0003c3ffff */
[----:B------:R2:W5:Y:S01]  /*9970*/  LDL R7, [R1+0x18c] ;  /* 0x00018c0001077983 */ /* 0x0005620000100800 */
[----:B------:R-:W-:-:S03]  /*9980*/  MOV R6, 0x99a0 ;  /* 0x000099a000067802 */ /* 0x000fc60000000f00 */
[----:B-12--5:R-:W-:Y:S05]  /*9990*/  CALL.REL.NOINC `($_ZN7cutlass13device_kernelIN5flash19enable_sm80_to_sm89INS1_16FlashAttnBwdSm80INS1_25CollectiveMainloopBwdSm80ILi2ELi2EN4cute5tupleIJNS5_1CILi64EEENS7_ILi128EEES8_EEENS_10bfloat16_tEfNS_4arch4Sm80ELb0ELb0ELb1ELb1ELb0ELb0ELb0ELb0ELi2ELi2ELi4ELi2ELb1EEENS1_21CollectiveEpilogueBwdISA_SB_SD_Li256ELb1ELb0ELi2EEENS1_19SingleTileSchedulerILb1ELb0ELb0ELi128EEEEEEEEEvNT_6ParamsE$_ZZN4cute19as_arithmetic_tupleINS_15ArithmeticTupleIJNS1_IJiiEEEiiiEEEEEDaRKT_ENKUlRKT_E_clIiEEDaS9_) ;  /* 0xfffff4f000007944 */ /* 0x026fea0003c3ffff */
[----:B------:R1:W5:Y:S01]  /*99a0*/  LDL R7, [R1+0x190] ;  /* 0x0001900001077983 */ /* 0x0003620000100800 */
[----:B------:R-:W-:-:S03]  /*99b0*/  MOV R6, 0x99e0 ;  /* 0x000099e000067802 */ /* 0x000fc60000000f00 */
[----:B------:R1:W-:Y:S04]  /*99c0*/  STL [R1+0x168], R10 ;  /* 0x0001680a01007387 */ /* 0x0003e80000100800 */
[----:B-1---5:R-:W-:Y:S05]  /*99d0*/  CALL.REL.NOINC `($_ZN7cutlass13device_kernelIN5flash19enable_sm80_to_sm89INS1_16FlashAttnBwdSm80INS1_25CollectiveMainloopBwdSm80ILi2ELi2EN4cute5tupleIJNS5_1CILi64EEENS7_ILi128EEES8_EEENS_10bfloat16_tEfNS_4arch4Sm80ELb0ELb0ELb1ELb1ELb0ELb0ELb0ELb0ELi2ELi2ELi4ELi2ELb1EEENS1_21CollectiveEpilogueBwdISA_SB_SD_Li256ELb1ELb0ELi2EEENS1_19SingleTileSchedulerILb1ELb0ELb0ELi128EEEEEEEEEvNT_6ParamsE$_ZZN4cute19as_arithmetic_tupleINS_15ArithmeticTupleIJNS1_IJiiEEEiiiEEEEEDaRKT_ENKUlRKT_E_clIiEEDaS9_) ;  /* 0xfffff4b000007944 */ /* 0x022fea0003c3ffff */
[----:B------:R1:W5:Y:S01]  /*99e0*/  LDL R7, [R1+0x194] ;  /* 0x0001940001077983 */ /* 0x0003620000100800 */
[----:B------:R-:W-:-:S03]  /*99f0*/  MOV R6, 0x9a20 ;  /* 0x00009a2000067802 */ /* 0x000fc60000000f00 */
[----:B------:R1:W-:Y:S04]  /*9a00*/  STL [R1+0x160], R10 ;  /* 0x0001600a01007387 */ /* 0x0003e80000100800 */
[----:B-1---5:R-:W-:Y:S05]  /*9a10*/  CALL.REL.NOINC `($_ZN7cutlass13device_kernelIN5flash19enable_sm80_to_sm89INS1_16FlashAttnBwdSm80INS1_25CollectiveMainloopBwdSm80ILi2ELi2EN4cute5tupleIJNS5_1CILi64EEENS7_ILi128EEES8_EEENS_10bfloat16_tEfNS_4arch4Sm80ELb0ELb0ELb1ELb1ELb0ELb0ELb0ELb0ELi2ELi2ELi4ELi2ELb1EEENS1_21CollectiveEpilogueBwdISA_SB_SD_Li256ELb1ELb0ELi2EEENS1_19SingleTileSchedulerILb1ELb0ELb0ELi128EEEEEEEEEvNT_6ParamsE$_ZZN4cute19as_arithmetic_tupleINS_15ArithmeticTupleIJNS1_IJiiEEEiiiEEEEEDaRKT_ENKUlRKT_E_clIiEEDaS9_) ;  /* 0xfffff47000007944 */ /* 0x022fea0003c3ffff */
[----:B------:R1:W-:Y:S01]  /*9a20*/  STL [R1+0x164], R10 ;  /* 0x0001640a01007387 */ /* 0x0003e20000100800 */
[----:B------:R-:W-:Y:S01]  /*9a30*/  IMAD.MOV.U32 R6, RZ, RZ, R27 ;  /* 0x000000ffff067224 */ /* 0x000fe200078e001b */
[----:B------:R-:W-:Y:S01]  /*9a40*/  MOV R11, R25 ;  /* 0x00000019000b7202 */ /* 0x000fe20000000f00 */
[----:B------:R-:W-:Y:S01]  /*9a50*/  IMAD.MOV.U32 R9, RZ, RZ, R26 ;  /* 0x000000ffff097224 */ /* 0x000fe200078e001a */
[----:B------:R-:W-:Y:S02]  /*9a60*/  IADD3 R13, R25, 0x10, RZ ;  /* 0x00000010190d7810 */ /* 0x000fe40007ffe0ff */
[----:B------:R-:W-:Y:S02]  /*9a70*/  MOV R16, 0x9a90 ;  /* 0x00009a9000107802 */ /* 0x000fe40000000f00 */
[----:B-1----:R-:W-:Y:S05]  /*9a80*/  CALL.REL.NOINC `($_ZN7cutlass13device_kernelIN5flash19enable_sm80_to_sm89INS1_16FlashAttnBwdSm80INS1_25CollectiveMainloopBwdSm80ILi2ELi2EN4cute5tupleIJNS5_1CILi64EEENS7_ILi128EEES8_EEENS_10bfloat16_tEfNS_4arch4Sm80ELb0ELb0ELb1ELb1ELb0ELb0ELb0ELb0ELi2ELi2ELi4ELi2ELb1EEENS1_21CollectiveEpilogueBwdISA_SB_SD_Li256ELb1ELb0ELi2EEENS1_19SingleTileSchedulerILb1ELb0ELb0ELi128EEEEEEEEEvNT_6ParamsE$_ZZN4cute19as_arithmetic_tupleINS_15ArithmeticTupleIJNS1_IJiiEEEiiiEEEEEDaRKT_ENKUlDpRKT_E_clIJS2_iiiEEEDaSA_) ;  /* 0xfffff25000007944 */ /* 0x002fea0003c3ffff */
[----:B-----5:R-:W-:Y:S01]  /*9a90*/  IMAD.MOV.U32 R11, RZ, RZ, R6 ;  /* 0x000000ffff0b7224 */ /* 0x020fe200078e0006 */
[----:B------:R-:W-:Y:S01]  /*9aa0*/  MOV R6, R7 ;  /* 0x0000000700067202 */ /* 0x000fe20000000f00 */
[----:B------:R-:W-:Y:S01]  /*9ab0*/  IMAD.MOV.U32 R7, RZ, RZ, R8 ;  /* 0x000000ffff077224 */ /* 0x000fe200078e0008 */
[----:B------:R2:W-:Y:S01]  /*9ac0*/  STL [R1+0x180], R9 ;  /* 0x0001800901007387 */ /* 0x0005e20000100800 */
[----:B------:R-:W-:-:S03]  /*9ad0*/  MOV R18, 0x9b10 ;  /* 0x00009b1000127802 */ /* 0x000fc60000000f00 */
[----:B------:R2:W-:Y:S04]  /*9ae0*/  STL.64 [R1+0x170], R10 ;  /* 0x0001700a01007387 */ /* 0x0005e80000100a00 */
[----:B------:R2:W-:Y:S02]  /*9af0*/  STL.64 [R1+0x178], R6 ;  /* 0x0001780601007387 */ /* 0x0005e40000100a00 */
[----:B-12---:R-:W-:Y:S05]  /*9b00*/  CALL.REL.NOINC `($_ZN7cutlass13device_kernelIN5flash19enable_sm80_to_sm89INS1_16FlashAttnBwdSm80INS1_25CollectiveMainloopBwdSm80ILi2ELi2EN4cute5tupleIJNS5_1CILi64EEENS7_ILi128EEES8_EEENS_10bfloat16_tEfNS_4arch4Sm80ELb0ELb0ELb1ELb1ELb0ELb0ELb0ELb0ELi2ELi2ELi4ELi2ELb1EEENS1_21CollectiveEpilogueBwdISA_SB_SD_Li256ELb1ELb0ELi2EEENS1_19SingleTileSchedulerILb1ELb0ELb0ELi128EEEEEEEEEvNT_6ParamsE$_ZZN4cute14transform_leafINS_15ArithmeticTupleIJNS1_IJiiEEEiiiEEENS_8identityEEEDaRKT_OT0_ENKUlRKT_E_clIS2_EEDaSC_) ;  /* 0xfffff06000007944 */ /* 0x006fea0003c3ffff */
[----:B------:R2:W5:Y:S01]  /*9b10*/  LDL R9, [R1+0x178] ;  /* 0x0001780001097983 */ /* 0x0005620000100800 */
[----:B------:R-:W-:-:S03]  /*9b20*/  MOV R8, 0x9b40 ;  /* 0x00009b4000087802 */ /* 0x000fc60000000f00 */
[----:B-12--5:R-:W-:Y:S05]  /*9b30*/  CALL.REL.NOINC `($_ZN7cutlass13device_kernelIN5flash19enable_sm80_to_sm89INS1_16FlashAttnBwdSm80INS1_25CollectiveMainloopBwdSm80ILi2ELi2EN4cute5tupleIJNS5_1CILi64EEENS7_ILi128EEES8_EEENS_10bfloat16_tEfNS_4arch4Sm80ELb0ELb0ELb1ELb1ELb0ELb0ELb0ELb0ELi2ELi2ELi4ELi2ELb1EEENS1_21CollectiveEpilogueBwdISA_SB_SD_Li256ELb1ELb0ELi2EEENS1_19SingleTileSchedulerILb1ELb0ELb0ELi128EEEEEEEEEvNT_6ParamsE$_ZZN4cute14transform_leafINS_15ArithmeticTupleIJNS1_IJiiEEEiiiEEENS_8identityEEEDaRKT_OT0_ENKUlRKT_E_clIiEEDaSC_) ;  /* 0xfffff13000007944 */ /* 0x026fea0003c3ffff */
[----:B------:R1:W5:Y:S01]  /*9b40*/  LDL R9, [R1+0x17c] ;  /* 0x00017c0001097983 */ /* 0x0003620000100800 */
[----:B------:R-:W-:-:S03]  /*9b50*/  MOV R8, 0x9b80 ;  /* 0x00009b8000087802 */ /* 0x000fc60000000f00 */
[----:B------:R1:W-:Y:S04]  /*9b60*/  STL [R1+0x168], R10 ;  /* 0x0001680a01007387 */ /* 0x0003e80000100800 */
[----:B-1---5:R-:W-:Y:S05]  /*9b70*/  CALL.REL.NOINC `($_ZN7cutlass13device_kernelIN5flash19enable_sm80_to_sm89INS1_16FlashAttnBwdSm80INS1_25CollectiveMainloopBwdSm80ILi2ELi2EN4cute5tupleIJNS5_1CILi64EEENS7_ILi128EEES8_EEENS_10bfloat16_tEfNS_4arch4Sm80ELb0ELb0ELb1ELb1ELb0ELb0ELb0ELb0ELi2ELi2ELi4ELi2ELb1EEENS1_21CollectiveEpilogueBwdISA_SB_SD_Li256ELb1ELb0ELi2EEENS1_19SingleTileSchedulerILb1ELb0ELb0ELi128EEEEEEEEEvNT_6ParamsE$_ZZN4cute14transform_leafINS_15ArithmeticTupleIJNS1_IJiiEEEiiiEEENS_8identityEEEDaRKT_OT0_ENKUlRKT_E_clIiEEDaSC_) ;  /* 0xfffff0f000007944 */ /* 0x022fea0003c3ffff */
[----:B------:R1:W5:Y:S01]  /*9b80*/  LDL R9, [R1+0x180] ;  /* 0x0001800001097983 */ /* 0x0003620000100800 */
[----:B------:R-:W-:-:S03]  /*9b90*/  MOV R8, 0x9bc0 ;  /* 0x00009bc000087802 */ /* 0x000fc60000000f00 */
[----:B------:R1:W-:Y:S04]  /*9ba0*/  STL [R1+0x160], R10 ;  /* 0x0001600a01007387 */ /* 0x0003e80000100800 */
[----:B-1---5:R-:W-:Y:S05]  /*9bb0*/  CALL.REL.NOINC `($_ZN7cutlass13device_kernelIN5flash19enable_sm80_to_sm89INS1_16FlashAttnBwdSm80INS1_25CollectiveMainloopBwdSm80ILi2ELi2EN4cute5tupleIJNS5_1CILi64EEENS7_ILi128EEES8_EEENS_10bfloat16_tEfNS_4arch4Sm80ELb0ELb0ELb1ELb1ELb0ELb0ELb0ELb0ELi2ELi2ELi4ELi2ELb1EEENS1_21CollectiveEpilogueBwdISA_SB_SD_Li256ELb1ELb0ELi2EEENS1_19SingleTileSchedulerILb1ELb0ELb0ELi128EEEEEEEEEvNT_6ParamsE$_ZZN4cute14transform_leafINS_15ArithmeticTupleIJNS1_IJiiEEEiiiEEENS_8identityEEEDaRKT_OT0_ENKUlRKT_E_clIiEEDaSC_) ;  /* 0xfffff0b000007944 */ /* 0x022fea0003c3ffff */
[----:B------:R1:W-:Y:S01]  /*9bc0*/  STL [R1+0x164], R10 ;  /* 0x0001640a01007387 */ /* 0x0003e20000100800 */
[----:B------:R-:W-:Y:S01]  /*9bd0*/  IMAD.MOV.U32 R8, RZ, RZ, R25 ;  /* 0x000000ffff087224 */ /* 0x000fe200078e0019 */
[----:B------:R-:W-:Y:S02]  /*9be0*/  MOV R25, R26 ;  /* 0x0000001a00197202 */ /* 0x000fe40000000f00 */
[----:B------:R-:W-:Y:S02]  /*9bf0*/  MOV R16, 0x9c10 ;  /* 0x00009c1000107802 */ /* 0x000fe40000000f00 */
[----:B-1----:R-:W-:Y:S05]  /*9c00*/  CALL.REL.NOINC `($_ZN7cutlass13device_kernelIN5flash19enable_sm80_to_sm89INS1_16FlashAttnBwdSm80INS1_25CollectiveMainloopBwdSm80ILi2ELi2EN4cute5tupleIJNS5_1CILi64EEENS7_ILi128EEES8_EEENS_10bfloat16_tEfNS_4arch4Sm80ELb0ELb0ELb1ELb1ELb0ELb0ELb0ELb0ELi2ELi2ELi4ELi2ELb1EEENS1_21CollectiveEpilogueBwdISA_SB_SD_Li256ELb1ELb0ELi2EEENS1_19SingleTileSchedulerILb1ELb0ELb0ELi128EEEEEEEEEvNT_6ParamsE$_ZZN4cute9transformINS_15ArithmeticTupleIJNS1_IJiiEEEiiiEEEZNS_14transform_leafIS3_NS_8identityEEEDaRKT_OT0_EUlRKT_E_EEDaS8_SA_ENKUlDpSD_E_clIJNS_5tupleIJiiEEEiiiEEEDaSF_) ;  /* 0x00000d2000007944 */ /* 0x002fea0003c00000 */
[----:B------:R-:W-:Y:S01]  /*9c10*/  MOV R25, 0x0 ;  /* 0x0000000000197802 */ /* 0x000fe20000000f00 */
[----:B-----5:R-:W-:Y:S01]  /*9c20*/  IMAD.MOV.U32 R49, RZ, RZ, R6 ;  /* 0x000000ffff317224 */ /* 0x020fe200078e0006 */
[----:B------:R-:W-:Y:S01]  /*9c30*/  MOV R47, R8 ;  /* 0x00000008002f7202 */ /* 0x000fe20000000f00 */
[----:B------:R-:W-:Y:S01]  /*9c40*/  IMAD.MOV.U32 R48, RZ, RZ, R7 ;  /* 0x000000ffff307224 */ /* 0x000fe200078e0007 */
[----:B------:R-:W-:Y:S06]  /*9c50*/  RET.REL.NODEC R24 `(_ZN7cutlass13device_kernelIN5flash19enable_sm80_to_sm89INS1_16FlashAttnBwdSm80INS1_25CollectiveMainloopBwdSm80ILi2ELi2EN4cute5tupleIJNS5_1CILi64EEENS7_ILi128EEES8_EEENS_10bfloat16_tEfNS_4arch4Sm80ELb0ELb0ELb1ELb1ELb0ELb0ELb0ELb0ELi2ELi2ELi4ELi2ELb1EEENS1_21CollectiveEpilogueBwdISA_SB_SD_Li256ELb1ELb0ELi2EEENS1_19SingleTileSchedulerILb1ELb0ELb0ELi128EEEEEEEEEvNT_6ParamsE) ;  /* 0xffff63a018007950 */ /* 0x000fec0003c3ffff */
        .type           $_ZN7cutlass13device_kernelIN5flash19enable_sm80_to_sm89INS1_16FlashAttnBwdSm80INS1_25CollectiveMainloopBwdSm80ILi2ELi2EN4cute5tupleIJNS5_1CILi64EEENS7_ILi128EEES8_EEENS_10bfloat16_tEfNS_4arch4Sm80ELb0ELb0ELb1ELb1ELb0ELb0ELb0ELb0ELi2ELi2ELi4ELi2ELb1EEENS1_21CollectiveEpilogueBwdISA_SB_SD_Li256ELb1ELb0ELi2EEENS1_19SingleTileSchedulerILb1ELb0ELb0ELi128EEEEEEEEEvNT_6ParamsE$_ZZN4cute7idx2crdINS_5tupleIJiEEENS1_IJNS1_IJNS1_IJNS_1CILi8EEENS3_ILi2EEEEEES5_S5_NS3_ILi4EEEEEEEEEEEDaRKT_RKT0_ENKUlRKT_RKT0_E_clIiS8_EEDaSI_SL_,@function
        .size           $_ZN7cutlass13device_kernelIN5flash19enable_sm80_to_sm89INS1_16FlashAttnBwdSm80INS1_25CollectiveMainloopBwdSm80ILi2ELi2EN4cute5tupleIJNS5_1CILi64EEENS7_ILi128EEES8_EEENS_10bfloat16_tEfNS_4arch4Sm80ELb0ELb0ELb1ELb1ELb0ELb0ELb0ELb0ELi2ELi2ELi4ELi2ELb1EEENS1_21CollectiveEpilogueBwdISA_SB_SD_Li256ELb1ELb0ELi2EEENS1_19SingleTileSchedulerILb1ELb0ELb0ELi128EEEEEEEEEvNT_6ParamsE$_ZZN4cute7idx2crdINS_5tupleIJiEEENS1_IJNS1_IJNS1_IJNS_1CILi8EEENS3_ILi2EEEEEES5_S5_NS3_ILi4EEEEEEEEEEEDaRKT_RKT0_ENKUlRKT_RKT0_E_clIiS8_EEDaSI_SL_,($_ZN7cutlass13device_kernelIN5flash19enable_sm80_to_sm89INS1_16FlashAttnBwdSm80INS1_25CollectiveMainloopBwdSm80ILi2ELi2EN4cute5tupleIJNS5_1CILi64EEENS7_ILi128EEES8_EEENS_10bfloat16_tEfNS_4arch4Sm80ELb0ELb0ELb1ELb1ELb0ELb0ELb0ELb0ELi2ELi2ELi4ELi2ELb1EEENS1_21CollectiveEpilogueBwdISA_SB_SD_Li256ELb1ELb0ELi2EEENS1_19SingleTileSchedulerILb1ELb0ELb0ELi128EEEEEEEEEvNT_6ParamsE$_ZZN4cute9transformINS_15ArithmeticTupleIJNS1_IJiiEEEiiiEEEZNS_14transform_leafIS3_NS_8identityEEEDaRKT_OT0_EUlRKT_E_EEDaS8_SA_ENKUlDpSD_E_clIJNS_5tupleIJiiEEEiiiEEEDaSF_ - $_ZN7cutlass13device_kernelIN5flash19enable_sm80_to_sm89INS1_16FlashAttnBwdSm80INS1_25CollectiveMainloopBwdSm80ILi2ELi2EN4cute5tupleIJNS5_1CILi64EEENS7_ILi128EEES8_EEENS_10bfloat16_tEfNS_4arch4Sm80ELb0ELb0ELb1ELb1ELb0ELb0ELb0ELb0ELi2ELi2ELi4ELi2ELb1EEENS1_21CollectiveEpilogueBwdISA_SB_SD_Li256ELb1ELb0ELi2EEENS1_19SingleTileSchedulerILb1ELb0ELb0ELi128EEEEEEEEEvNT_6ParamsE$_ZZN4cute7idx2crdINS_5tupleIJiEEENS1_IJNS1_IJNS1_IJNS_1CILi8EEENS3_ILi2EEEEEES5_S5_NS3_ILi4EEEEEEEEEEEDaRKT_RKT0_ENKUlRKT_RKT0_E_clIiS8_EEDaSI_SL_)
$_ZN7cutlass13device_kernelIN5flash19enable_sm80_to_sm89INS1_16FlashAttnBwdSm80INS1_25CollectiveMainloopBwdSm80ILi2ELi2EN4cute5tupleIJNS5_1CILi64EEENS7_ILi128EEES8_EEENS_10bfloat16_tEfNS_4arch4Sm80ELb0ELb0ELb1ELb1ELb0ELb0ELb0ELb0ELi2ELi2ELi4ELi2ELb1EEENS1_21CollectiveEpilogueBwdISA_SB_SD_Li256ELb1ELb0ELi2EEENS1_19SingleTileSchedulerILb1ELb0ELb0ELi128EEEEEEEEEvNT_6ParamsE$_ZZN4cute7idx2crdINS_5tupleIJiEEENS1_IJNS1_IJNS1_IJNS_1CILi8EEENS3_ILi2EEEEEES5_S5_NS3_ILi4EEEEEEEEEEEDaRKT_RKT0_ENKUlRKT_RKT0_E_clIiS8_EEDaSI_SL_:
        /* <DEDUP_REMOVED lines=73> */
[----:B------:R-:W-:-:S02]  /*a0f0*/  MOV R16, 0xa140 ;  /* 0x0000a14000107802 */ /* 0x000fc40000000f00 */
[----:B------:R-:W-:-:S04]  /*a100*/  LEA.HI R7, R45, R10, RZ, 0x1 ;  /* 0x0000000a2d077211 */ /* 0x000fc800078f08ff */
[----:B------:R-:W-:-:S05]  /*a110*/  LOP3.LUT R7, R7, 0xfffffffe, RZ, 0xc0, !PT ;  /* 0xfffffffe07077812 */ /* 0x000fca00078ec0ff */
[----:B------:R-:W-:Y:S02]  /*a120*/  IMAD.IADD R7, R10, 0x1, -R7 ;  /* 0x000000010a077824 */ /* 0x000fe400078e0a07 */
[----:B--2--5:R-:W-:Y:S05]  /*a130*/  CALL.REL.NOINC `($_ZN7cutlass13device_kernelIN5flash19enable_sm80_to_sm89INS1_16FlashAttnBwdSm80INS1_25CollectiveMainloopBwdSm80ILi2ELi2EN4cute5tupleIJNS5_1CILi64EEENS7_ILi128EEES8_EEENS_10bfloat16_tEfNS_4arch4Sm80ELb0ELb0ELb1ELb1ELb0ELb0ELb0ELb0ELi2ELi2ELi4ELi2ELb1EEENS1_21CollectiveEpilogueBwdISA_SB_SD_Li256ELb1ELb0ELi2EEENS1_19SingleTileSchedulerILb1ELb0ELb0ELi128EEEEEEEEEvNT_6ParamsE$_ZN4cute5tupleIJiEEC2ERKi) ;  /* 0xffffe70000007944 */ /* 0x024fea0003c3ffff */
        /* <DEDUP_REMOVED lines=19> */
[----:B------:R-:W-:-:S02]  /*a270*/  MOV R16, 0xa290 ;  /* 0x0000a29000107802 */ /* 0x000fc40000000f00 */
[----:B-1---5:R-:W-:Y:S05]  /*a280*/  CALL.REL.NOINC `($_ZN7cutlass13device_kernelIN5flash19enable_sm80_to_sm89INS1_16FlashAttnBwdSm80INS1_25CollectiveMainloopBwdSm80ILi2ELi2EN4cute5tupleIJNS5_1CILi64EEENS7_ILi128EEES8_EEENS_10bfloat16_tEfNS_4arch4Sm80ELb0ELb0ELb1ELb1ELb0ELb0ELb0ELb0ELi2ELi2ELi4ELi2ELb1EEENS1_21CollectiveEpilogueBwdISA_SB_SD_Li256ELb1ELb0ELi2EEENS1_19SingleTileSchedulerILb1ELb0ELb0ELi128EEEEEEEEEvNT_6ParamsE$_ZN4cute5tupleIJiEEC2ERKi) ;  /* 0xffffe5b000007944 */ /* 0x022fea0003c3ffff */
[----:B------:R1:W5:Y:S01]  /*a290*/  LDL R7, [R1+0x160] ;  /* 0x0001600001077983 */ /* 0x0003620000100800 */
[----:B------:R-:W-:-:S02]  /*a2a0*/  MOV R27, R26 ;  /* 0x0000001a001b7202 */ /* 0x000fc40000000f00 */
[----:B------:R-:W-:Y:S02]  /*a2b0*/  MOV R18, 0xa2d0 ;  /* 0x0000a2d000127802 */ /* 0x000fe40000000f00 */
[----:B-1---5:R-:W-:Y:S05]  /*a2c0*/  CALL.REL.NOINC `($_ZN7cutlass13device_kernelIN5flash19enable_sm80_to_sm89INS1_16FlashAttnBwdSm80INS1_25CollectiveMainloopBwdSm80ILi2ELi2EN4cute5tupleIJNS5_1CILi64EEENS7_ILi128EEES8_EEENS_10bfloat16_tEfNS_4arch4Sm80ELb0ELb0ELb1ELb1ELb0ELb0ELb0ELb0ELi2ELi2ELi4ELi2ELb1EEENS1_21CollectiveEpilogueBwdISA_SB_SD_Li256ELb1ELb0ELi2EEENS1_19SingleTileSchedulerILb1ELb0ELb0ELi128EEEEEEEEEvNT_6ParamsE$_ZN4cute5tupleIJNS_1CILi0EEES2_iEEC2ERKS2_S5_RKi) ;  /* 0xffffe43000007944 */ /* 0x022fea0003c3ffff */
        /* <DEDUP_REMOVED lines=8> */
[----:B-1---5:R-:W-:Y:S05]  /*a350*/  CALL.REL.NOINC `($_ZN7cutlass13device_kernelIN5flash19enable_sm80_to_sm89INS1_16FlashAttnBwdSm80INS1_25CollectiveMainloopBwdSm80ILi2ELi2EN4cute5tupleIJNS5_1CILi64EEENS7_ILi128EEES8_EEENS_10bfloat16_tEfNS_4arch4Sm80ELb0ELb0ELb1ELb1ELb0ELb0ELb0ELb0ELi2ELi2ELi4ELi2ELb1EEENS1_21CollectiveEpilogueBwdISA_SB_SD_Li256ELb1ELb0ELi2EEENS1_19SingleTileSchedulerILb1ELb0ELb0ELi128EEEEEEEEEvNT_6ParamsE$_ZN4cute5tupleIJNS_1CILi0EEES2_S2_iEEC2ERKS2_S5_S5_RKi) ;  /* 0xffffe36000007944 */ /* 0x022fea0003c3ffff */
[----:B------:R2:W5:Y:S01]  /*a360*/  LDL R16, [R1+0x168] ;  /* 0x0001680001107983 */ /* 0x0005620000100800 */
[----:B------:R-:W-:Y:S02]  /*a370*/  MOV R27, R26 ;  /* 0x0000001a001b7202 */ /* 0x000fe40000000f00 */
[----:B------:R-:W-:-:S02]  /*a380*/  MOV R10, 0xa3a0 ;  /* 0x0000a3a0000a7802 */ /* 0x000fc40000000f00 */
[----:B-12--5:R-:W-:Y:S05]  /*a390*/  CALL.REL.NOINC `($_ZN7cutlass13device_kernelIN5flash19enable_sm80_to_sm89INS1_16FlashAttnBwdSm80INS1_25CollectiveMainloopBwdSm80ILi2ELi2EN4cute5tupleIJNS5_1CILi64EEENS7_ILi128EEES8_EEENS_10bfloat16_tEfNS_4arch4Sm80ELb0ELb0ELb1ELb1ELb0ELb0ELb0ELb0ELi2ELi2ELi4ELi2ELb1EEENS1_21CollectiveEpilogueBwdISA_SB_SD_Li256ELb1ELb0ELi2EEENS1_19SingleTileSchedulerILb1ELb0ELb0ELi128EEEEEEEEEvNT_6ParamsE$_ZN4cute3eso3ESOILb1ELb0EJNS_1CILi0EEES3_iS3_EEC2ERKS3_S6_RKiS6_) ;  /* 0xffffdb6000007944 */ /* 0x026fea0003c3ffff */
[----:B-1----:R1:W5:Y:S01]  /*a3a0*/  LDL R13, [R1+0x168] ;  /* 0x00016800010d7983 */ /* 0x0023620000100800 */
[----:B------:R-:W-:-:S02]  /*a3b0*/  MOV R7, R26 ;  /* 0x0000001a00077202 */ /* 0x000fc40000000f00 */
        /* <DEDUP_REMOVED lines=8> */
[----:B------:R-:W-:Y:S02]  /*a440*/  MOV R13, R26 ;  /* 0x0000001a000d7202 */ /* 0x000fe40000000f00 */
[----:B------:R-:W-:Y:S02]  /*a450*/  MOV R18, 0xa470 ;  /* 0x0000a47000127802 */ /* 0x000fe40000000f00 */
[----:B-1---5:R-:W-:Y:S05]  /*a460*/  CALL.REL.NOINC `($_ZN7cutlass13device_kernelIN5flash19enable_sm80_to_sm89INS1_16FlashAttnBwdSm80INS1_25CollectiveMainloopBwdSm80ILi2ELi2EN4cute5tupleIJNS5_1CILi64EEENS7_ILi128EEES8_EEENS_10bfloat16_tEfNS_4arch4Sm80ELb0ELb0ELb1ELb1ELb0ELb0ELb0ELb0ELi2ELi2ELi4ELi2ELb1EEENS1_21CollectiveEpilogueBwdISA_SB_SD_Li256ELb1ELb0ELi2EEENS1_19SingleTileSchedulerILb1ELb0ELb0ELi128EEEEEEEEEvNT_6ParamsE$_ZN4cute5tupleIJNS_1CILi0EEEiEEC2ERKS2_RKi) ;  /* 0xffffe33000007944 */ /* 0x022fea0003c3ffff */
[----:B------:R1:W5:Y:S01]  /*a470*/  LDL R7, [R1+0x168] ;  /* 0x0001680001077983 */ /* 0x0003620000100800 */
[----:B------:R-:W-:Y:S02]  /*a480*/  MOV R27, R26 ;  /* 0x0000001a001b7202 */ /* 0x000fe40000000f00 */
[----:B------:R-:W-:-:S02]  /*a490*/  MOV R16, 0xa4b0 ;  /* 0x0000a4b000107802 */ /* 0x000fc40000000f00 */
[----:B-1---5:R-:W-:Y:S05]  /*a4a0*/  CALL.REL.NOINC `($_ZN7cutlass13device_kernelIN5flash19enable_sm80_to_sm89INS1_16FlashAttnBwdSm80INS1_25CollectiveMainloopBwdSm80ILi2ELi2EN4cute5tupleIJNS5_1CILi64EEENS7_ILi128EEES8_EEENS_10bfloat16_tEfNS_4arch4Sm80ELb0ELb0ELb1ELb1ELb0ELb0ELb0ELb0ELi2ELi2ELi4ELi2ELb1EEENS1_21CollectiveEpilogueBwdISA_SB_SD_Li256ELb1ELb0ELi2EEENS1_19SingleTileSchedulerILb1ELb0ELb0ELi128EEEEEEEEEvNT_6ParamsE$_ZN4cute3eso3ESOILb1ELb0EJNS_1CILi0EEEiS3_S3_EEC2ERKS3_RKiS6_S6_) ;  /* 0xffffdb9000007944 */ /* 0x022fea0003c3ffff */
[----:B------:R-:W-:Y:S01]  /*a4b0*/  STL [R1+0x160], R52 ;  /* 0x0001603401007387 */ /* 0x000fe20000100800 */
[----:B------:R-:W-:Y:S01]  /*a4c0*/  IMAD.MOV.U32 R27, RZ, RZ, R26 ;  /* 0x000000ffff1b7224 */ /* 0x000fe200078e001a */
[----:B------:R-:W-:-:S02]  /*a4d0*/  MOV R11, R0 ;  /* 0x00000000000b7202 */ /* 0x000fc40000000f00 */
[----:B-1----:R1:W5:Y:S04]  /*a4e0*/  LDL R6, [R1+0x168] ;  /* 0x0001680001067983 */ /* 0x0023680000100800 */
[----:B------:R2:W-:Y:S02]  /*a4f0*/  STL [R1+0x168], R10 ;  /* 0x0001680a01007387 */ /* 0x0005e40000100800 */
[----:B--2---:R-:W-:Y:S02]  /*a500*/  MOV R10, 0xa520 ;  /* 0x0000a520000a7802 */ /* 0x004fe40000000f00 */
[----:B-1---5:R-:W-:Y:S05]  /*a510*/  CALL.REL.NOINC `($_ZN7cutlass13device_kernelIN5flash19enable_sm80_to_sm89INS1_16FlashAttnBwdSm80INS1_25CollectiveMainloopBwdSm80ILi2ELi2EN4cute5tupleIJNS5_1CILi64EEENS7_ILi128EEES8_EEENS_10bfloat16_tEfNS_4arch4Sm80ELb0ELb0ELb1ELb1ELb0ELb0ELb0ELb0ELi2ELi2ELi4ELi2ELb1EEENS1_21CollectiveEpilogueBwdISA_SB_SD_Li256ELb1ELb0ELi2EEENS1_19SingleTileSchedulerILb1ELb0ELb0ELi128EEEEEEEEEvNT_6ParamsE$_ZZN4cuteplIJNS_1CILi0EEEiEJS2_S2_iiEEEDaRKNS_15ArithmeticTupleIJDpT_EEERKNS3_IJDpT0_EEEENKUlDpRKT_E_clIJS2_iiiEEEDaSH_) ;  /* 0x000007b000007944 */ /* 0x022fea0003c00000 */
[----:B------:R-:W-:Y:S01]  /*a520*/  IMAD.MOV.U32 R16, RZ, RZ, R9 ;  /* 0x000000ffff107224 */ /* 0x000fe200078e0009 */
[----:B------:R-:W-:Y:S02]  /*a530*/  MOV R27, R26 ;  /* 0x0000001a001b7202 */ /* 0x000fe40000000f00 */
[----:B------:R-:W-:Y:S02]  /*a540*/  MOV R10, 0xa560 ;  /* 0x0000a560000a7802 */ /* 0x000fe40000000f00 */
[----:B-1---5:R-:W-:Y:S05]  /*a550*/  CALL.REL.NOINC `($_ZN7cutlass13device_kernelIN5flash19enable_sm80_to_sm89INS1_16FlashAttnBwdSm80INS1_25CollectiveMainloopBwdSm80ILi2ELi2EN4cute5tupleIJNS5_1CILi64EEENS7_ILi128EEES8_EEENS_10bfloat16_tEfNS_4arch4Sm80ELb0ELb0ELb1ELb1ELb0ELb0ELb0ELb0ELi2ELi2ELi4ELi2ELb1EEENS1_21CollectiveEpilogueBwdISA_SB_SD_Li256ELb1ELb0ELi2EEENS1_19SingleTileSchedulerILb1ELb0ELb0ELi128EEEEEEEEEvNT_6ParamsE$_ZN4cute3eso3ESOILb0ELb1EJNS_15ArithmeticTupleIJiiEEENS_1CILi0EEES5_S5_EEC2ERKS3_RKS5_SA_SA_) ;  /* 0xffffd6b000007944 */ /* 0x022fea0003c3ffff */
        /* <DEDUP_REMOVED lines=61> */
        .type           $_ZN7cutlass13device_kernelIN5flash19enable_sm80_to_sm89INS1_16FlashAttnBwdSm80INS1_25CollectiveMainloopBwdSm80ILi2ELi2EN4cute5tupleIJNS5_1CILi64EEENS7_ILi128EEES8_EEENS_10bfloat16_tEfNS_4arch4Sm80ELb0ELb0ELb1ELb1ELb0ELb0ELb0ELb0ELi2ELi2ELi4ELi2ELb1EEENS1_21CollectiveEpilogueBwdISA_SB_SD_Li256ELb1ELb0ELi2EEENS1_19SingleTileSchedulerILb1ELb0ELb0ELi128EEEEEEEEEvNT_6ParamsE$_ZZN4cute9transformINS_15ArithmeticTupleIJNS1_IJiiEEEiiiEEEZNS_14transform_leafIS3_NS_8identityEEEDaRKT_OT0_EUlRKT_E_EEDaS8_SA_ENKUlDpSD_E_clIJNS_5tupleIJiiEEEiiiEEEDaSF_,@function
        .size           $_ZN7cutlass13device_kernelIN5flash19enable_sm80_to_sm89INS1_16FlashAttnBwdSm80INS1_25CollectiveMainloopBwdSm80ILi2ELi2EN4cute5tupleIJNS5_1CILi64EEENS7_ILi128EEES8_EEENS_10bfloat16_tEfNS_4arch4Sm80ELb0ELb0ELb1ELb1ELb0ELb0ELb0ELb0ELi2ELi2ELi4ELi2ELb1EEENS1_21CollectiveEpilogueBwdISA_SB_SD_Li256ELb1ELb0ELi2EEENS1_19SingleTileSchedulerILb1ELb0ELb0ELi128EEEEEEEEEvNT_6ParamsE$_ZZN4cute9transformINS_15ArithmeticTupleIJNS1_IJiiEEEiiiEEEZNS_14transform_leafIS3_NS_8identityEEEDaRKT_OT0_EUlRKT_E_EEDaS8_SA_ENKUlDpSD_E_clIJNS_5tupleIJiiEEEiiiEEEDaSF_,($_ZN7cutlass13device_kernelIN5flash19enable_sm80_to_sm89INS1_16FlashAttnBwdSm80INS1_25CollectiveMainloopBwdSm80ILi2ELi2EN4cute5tupleIJNS5_1CILi64EEENS7_ILi128EEES8_EEENS_10bfloat16_tEfNS_4arch4Sm80ELb0ELb0ELb1ELb1ELb0ELb0ELb0ELb0ELi2ELi2ELi4ELi2ELb1EEENS1_21CollectiveEpilogueBwdISA_SB_SD_Li256ELb1ELb0ELi2EEENS1_19SingleTileSchedulerILb1ELb0ELb0ELi128EEEEEEEEEvNT_6ParamsE$_ZZN4cute9transformINS_15ArithmeticTupleIJiiEEEZNS_14transform_leafIS2_RNS_8identityEEEDaRKT_OT0_EUlRKT_E_EEDaS8_SA_ENKUlDpSD_E_clIJiiEEEDaSF_ - $_ZN7cutlass13device_kernelIN5flash19enable_sm80_to_sm89INS1_16FlashAttnBwdSm80INS1_25CollectiveMainloopBwdSm80ILi2ELi2EN4cute5tupleIJNS5_1CILi64EEENS7_ILi128EEES8_EEENS_10bfloat16_tEfNS_4arch4Sm80ELb0ELb0ELb1ELb1ELb0ELb0ELb0ELb0ELi2ELi2ELi4ELi2ELb1EEENS1_21CollectiveEpilogueBwdISA_SB_SD_Li256ELb1ELb0ELi2EEENS1_19SingleTileSchedulerILb1ELb0ELb0ELi128EEEEEEEEEvNT_6ParamsE$_ZZN4cute9transformINS_15ArithmeticTupleIJNS1_IJiiEEEiiiEEEZNS_14transform_leafIS3_NS_8identityEEEDaRKT_OT0_EUlRKT_E_EEDaS8_SA_ENKUlDpSD_E_clIJNS_5tupleIJiiEEEiiiEEEDaSF_)
$_ZN7cutlass13device_kernelIN5flash19enable_sm80_to_sm89INS1_16FlashAttnBwdSm80INS1_25CollectiveMainloopBwdSm80ILi2ELi2EN4cute5tupleIJNS5_1CILi64EEENS7_ILi128EEES8_EEENS_10bfloat16_tEfNS_4arch4Sm80ELb0ELb0ELb1ELb1ELb0ELb0ELb0ELb0ELi2ELi2ELi4ELi2ELb1EEENS1_21CollectiveEpilogueBwdISA_SB_SD_Li256ELb1ELb0ELi2EEENS1_19SingleTileSchedulerILb1ELb0ELb0ELi128EEEEEEEEEvNT_6ParamsE$_ZZN4cute9transformINS_15ArithmeticTupleIJNS1_IJiiEEEiiiEEEZNS_14transform_leafIS3_NS_8identityEEEDaRKT_OT0_EUlRKT_E_EEDaS8_SA_ENKUlDpSD_E_clIJNS_5tupleIJiiEEEiiiEEEDaSF_:
[----:B------:R-:W-:Y:S02]  /*a930*/  IADD3 R9, R1, 0x19c, RZ ;  /* 0x0000019c01097810 */ /* 0x000fe40007ffe0ff */
[----:B------:R-:W-:-:S02]  /*a940*/  MOV R10, 0xa970 ;  /* 0x0000a970000a7802 */ /* 0x000fc40000000f00 */
[----:B------:R-:W-:Y:S02]  /*a950*/  IADD3 R9, R9, c[0x0][0x20], RZ ;  /* 0x0000080009097a10 */ /* 0x000fe40007ffe0ff */
[----:B------:R-:W-:Y:S05]  /*a960*/  CALL.REL.NOINC `($_ZN7cutlass13device_kernelIN5flash19enable_sm80_to_sm89INS1_16FlashAttnBwdSm80INS1_25CollectiveMainloopBwdSm80ILi2ELi2EN4cute5tupleIJNS5_1CILi64EEENS7_ILi128EEES8_EEENS_10bfloat16_tEfNS_4arch4Sm80ELb0ELb0ELb1ELb1ELb0ELb0ELb0ELb0ELi2ELi2ELi4ELi2ELb1EEENS1_21CollectiveEpilogueBwdISA_SB_SD_Li256ELb1ELb0ELi2EEENS1_19SingleTileSchedulerILb1ELb0ELb0ELi128EEEEEEEEEvNT_6ParamsE$_ZN4cute3eso3ESOILb0ELb0EJNS_5tupleIJiiEEEiiiEEC2ERKS3_RKiS8_S8_) ;  /* 0xffffcf7000007944 */ /* 0x000fea0003c3ffff */
[----:B-1----:R1:W5:Y:S04]  /*a970*/  LDL R8, [R1+0x1ac] ;  /* 0x0001ac0001087983 */ /* 0x0023680000100800 */
[----:B------:R1:W5:Y:S04]  /*a980*/  LDL R7, [R1+0x1a4] ;  /* 0x0001a40001077983 */ /* 0x0003680000100800 */
[----:B------:R1:W5:Y:S01]  /*a990*/  LDL R6, [R1+0x19c] ;  /* 0x00019c0001067983 */ /* 0x0003620000100800 */
[----:B------:R-:W-:-:S04]  /*a9a0*/  MOV R17, 0x0 ;  /* 0x0000000000117802 */ /* 0x000fc80000000f00 */
[----:B------:R-:W-:Y:S05]  /*a9b0*/  RET.REL.NODEC R16 `(_ZN7cutlass13device_kernelIN5flash19enable_sm80_to_sm89INS1_16FlashAttnBwdSm80INS1_25CollectiveMainloopBwdSm80ILi2ELi2EN4cute5tupleIJNS5_1CILi64EEENS7_ILi128EEES8_EEENS_10bfloat16_tEfNS_4arch4Sm80ELb0ELb0ELb1ELb1ELb0ELb0ELb0ELb0ELi2ELi2ELi4ELi2ELb1EEENS1_21CollectiveEpilogueBwdISA_SB_SD_Li256ELb1ELb0ELi2EEENS1_19SingleTileSchedulerILb1ELb0ELb0ELi128EEEEEEEEEvNT_6ParamsE) ;  /* 0xffff564010007950 */ /* 0x000fea0003c3ffff */
        .type           $_ZN7cutlass13device_kernelIN5flash19enable_sm80_to_sm89INS1_16FlashAttnBwdSm80INS1_25CollectiveMainloopBwdSm80ILi2ELi2EN4cute5tupleIJNS5_1CILi64EEENS7_ILi128EEES8_EEENS_10bfloat16_tEfNS_4arch4Sm80ELb0ELb0ELb1ELb1ELb0ELb0ELb0ELb0ELi2ELi2ELi4ELi2ELb1EEENS1_21CollectiveEpilogueBwdISA_SB_SD_Li256ELb1ELb0ELi2EEENS1_19SingleTileSchedulerILb1ELb0ELb0ELi128EEEEEEEEEvNT_6ParamsE$_ZZN4cute9transformINS_15ArithmeticTupleIJiiEEEZNS_14transform_leafIS2_RNS_8identityEEEDaRKT_OT0_EUlRKT_E_EEDaS8_SA_ENKUlDpSD_E_clIJiiEEEDaSF_,@function
        .size           $_ZN7cutlass13device_kernelIN5flash19enable_sm80_to_sm89INS1_16FlashAttnBwdSm80INS1_25CollectiveMainloopBwdSm80ILi2ELi2EN4cute5tupleIJNS5_1CILi64EEENS7_ILi128EEES8_EEENS_10bfloat16_tEfNS_4arch4Sm80ELb0ELb0ELb1ELb1ELb0ELb0ELb0ELb0ELi2ELi2ELi4ELi2ELb1EEENS1_21CollectiveEpilogueBwdISA_SB_SD_Li256ELb1ELb0ELi2EEENS1_19SingleTileSchedulerILb1ELb0ELb0ELi128EEEEEEEEEvNT_6ParamsE$_ZZN4cute9transformINS_15ArithmeticTupleIJiiEEEZNS_14transform_leafIS2_RNS_8identityEEEDaRKT_OT0_EUlRKT_E_EEDaS8_SA_ENKUlDpSD_E_clIJiiEEEDaSF_,($_ZN7cutlass13device_kernelIN5flash19enable_sm80_to_sm89INS1_16FlashAttnBwdSm80INS1_25CollectiveMainloopBwdSm80ILi2ELi2EN4cute5tupleIJNS5_1CILi64EEENS7_ILi128EEES8_EEENS_10bfloat16_tEfNS_4arch4Sm80ELb0ELb0ELb1ELb1ELb0ELb0ELb0ELb0ELi2ELi2ELi4ELi2ELb1EEENS1_21CollectiveEpilogueBwdISA_SB_SD_Li256ELb1ELb0ELi2EEENS1_19SingleTileSchedulerILb1ELb0ELb0ELi128EEEEEEEEEvNT_6ParamsE$_ZZN4cuteplIJNS_15ArithmeticTupleIJiEEEEJNS1_IJNS_1CILi0EEEiEEEEEEDaRKNS1_IJDpT_EEERKNS1_IJDpT0_EEEENKUlDpRKT_E_clIJNS1_IJiiEEEEEEDaSJ_ - $_ZN7cutlass13device_kernelIN5flash19enable_sm80_to_sm89INS1_16FlashAttnBwdSm80INS1_25CollectiveMainloopBwdSm80ILi2ELi2EN4cute5tupleIJNS5_1CILi64EEENS7_ILi128EEES8_EEENS_10bfloat16_tEfNS_4arch4Sm80ELb0ELb0ELb1ELb1ELb0ELb0ELb0ELb0ELi2ELi2ELi4ELi2ELb1EEENS1_21CollectiveEpilogueBwdISA_SB_SD_Li256ELb1ELb0ELi2EEENS1_19SingleTileSchedulerILb1ELb0ELb0ELi128EEEEEEEEEvNT_6ParamsE$_ZZN4cute9transformINS_15ArithmeticTupleIJiiEEEZNS_14transform_leafIS2_RNS_8identityEEEDaRKT_OT0_EUlRKT_E_EEDaS8_SA_ENKUlDpSD_E_clIJiiEEEDaSF_)
$_ZN7cutlass13device_kernelIN5flash19enable_sm80_to_sm89INS1_16FlashAttnBwdSm80INS1_25CollectiveMainloopBwdSm80ILi2ELi2EN4cute5tupleIJNS5_1CILi64EEENS7_ILi128EEES8_EEENS_10bfloat16_tEfNS_4arch4Sm80ELb0ELb0ELb1ELb1ELb0ELb0ELb0ELb0ELi2ELi2ELi4ELi2ELb1EEENS1_21CollectiveEpilogueBwdISA_SB_SD_Li256ELb1ELb0ELi2EEENS1_19SingleTileSchedulerILb1ELb0ELb0ELi128EEEEEEEEEvNT_6ParamsE$_ZZN4cute9transformINS_15ArithmeticTupleIJiiEEEZNS_14transform_leafIS2_RNS_8identityEEEDaRKT_OT0_EUlRKT_E_EEDaS8_SA_ENKUlDpSD_E_clIJiiEEEDaSF_:
[----:B------:R-:W-:Y:S02]  /*a9c0*/  IADD3 R7, R1, 0x1a0, RZ ;  /* 0x000001a001077810 */ /* 0x000fe40007ffe0ff */
[----:B------:R-:W-:Y:S02]  /*a9d0*/  MOV R10, 0xaa00 ;  /* 0x0000aa00000a7802 */ /* 0x000fe40000000f00 */
[----:B------:R-:W-:Y:S02]  /*a9e0*/  IADD3 R7, R7, c[0x0][0x20], RZ ;  /* 0x0000080007077a10 */ /* 0x000fe40007ffe0ff */
[----:B------:R-:W-:Y:S05]  /*a9f0*/  CALL.REL.NOINC `($_ZN7cutlass13device_kernelIN5flash19enable_sm80_to_sm89INS1_16FlashAttnBwdSm80INS1_25CollectiveMainloopBwdSm80ILi2ELi2EN4cute5tupleIJNS5_1CILi64EEENS7_ILi128EEES8_EEENS_10bfloat16_tEfNS_4arch4Sm80ELb0ELb0ELb1ELb1ELb0ELb0ELb0ELb0ELi2ELi2ELi4ELi2ELb1EEENS1_21CollectiveEpilogueBwdISA_SB_SD_Li256ELb1ELb0ELi2EEENS1_19SingleTileSchedulerILb1ELb0ELb0ELi128EEEEEEEEEvNT_6ParamsE$_ZN4cute3eso3ESOILb0ELb0EJiiEEC2ERKiS4_) ;  /* 0xffffd0c000007944 */ /* 0x000fea0003c3ffff */
[----:B-1----:R1:W5:Y:S01]  /*aa00*/  LDL.64 R6, [R1+0x1a0] ;  /* 0x0001a00001067983 */ /* 0x0023620000100a00 */
[----:B------:R-:W-:-:S04]  /*aa10*/  MOV R9, 0x0 ;  /* 0x0000000000097802 */ /* 0x000fc80000000f00 */
[----:B------:R-:W-:Y:S05]  /*aa20*/  RET.REL.NODEC R8 `(_ZN7cutlass13device_kernelIN5flash19enable_sm80_to_sm89INS1_16FlashAttnBwdSm80INS1_25CollectiveMainloopBwdSm80ILi2ELi2EN4cute5tupleIJNS5_1CILi64EEENS7_ILi128EEES8_EEENS_10bfloat16_tEfNS_4arch4Sm80ELb0ELb0ELb1ELb1ELb0ELb0ELb0ELb0ELi2ELi2ELi4ELi2ELb1EEENS1_21CollectiveEpilogueBwdISA_SB_SD_Li256ELb1ELb0ELi2EEENS1_19SingleTileSchedulerILb1ELb0ELb0ELi128EEEEEEEEEvNT_6ParamsE) ;  /* 0xffff55d008007950 */ /* 0x000fea0003c3ffff */
        .type           $_ZN7cutlass13device_kernelIN5flash19enable_sm80_to_sm89INS1_16FlashAttnBwdSm80INS1_25CollectiveMainloopBwdSm80ILi2ELi2EN4cute5tupleIJNS5_1CILi64EEENS7_ILi128EEES8_EEENS_10bfloat16_tEfNS_4arch4Sm80ELb0ELb0ELb1ELb1ELb0ELb0ELb0ELb0ELi2ELi2ELi4ELi2ELb1EEENS1_21CollectiveEpilogueBwdISA_SB_SD_Li256ELb1ELb0ELi2EEENS1_19SingleTileSchedulerILb1ELb0ELb0ELi128EEEEEEEEEvNT_6ParamsE$_ZZN4cuteplIJNS_15ArithmeticTupleIJiEEEEJNS1_IJNS_1CILi0EEEiEEEEEEDaRKNS1_IJDpT_EEERKNS1_IJDpT0_EEEENKUlDpRKT_E_clIJNS1_IJiiEEEEEEDaSJ_,@function
        .size           $_ZN7cutlass13device_kernelIN5flash19enable_sm80_to_sm89INS1_16FlashAttnBwdSm80INS1_25CollectiveMainloopBwdSm80ILi2ELi2EN4cute5tupleIJNS5_1CILi64EEENS7_ILi128EEES8_EEENS_10bfloat16_tEfNS_4arch4Sm80ELb0ELb0ELb1ELb1ELb0ELb0ELb0ELb0ELi2ELi2ELi4ELi2ELb1EEENS1_21CollectiveEpilogueBwdISA_SB_SD_Li256ELb1ELb0ELi2EEENS1_19SingleTileSchedulerILb1ELb0ELb0ELi128EEEEEEEEEvNT_6ParamsE$_ZZN4cuteplIJNS_15ArithmeticTupleIJiEEEEJNS1_IJNS_1CILi0EEEiEEEEEEDaRKNS1_IJDpT_EEERKNS1_IJDpT0_EEEENKUlDpRKT_E_clIJNS1_IJiiEEEEEEDaSJ_,($_ZN7cutlass13device_kernelIN5flash19enable_sm80_to_sm89INS1_16FlashAttnBwdSm80INS1_25CollectiveMainloopBwdSm80ILi2ELi2EN4cute5tupleIJNS5_1CILi64EEENS7_ILi128EEES8_EEENS_10bfloat16_tEfNS_4arch4Sm80ELb0ELb0ELb1ELb1ELb0ELb0ELb0ELb0ELi2ELi2ELi4ELi2ELb1EEENS1_21CollectiveEpilogueBwdISA_SB_SD_Li256ELb1ELb0ELi2EEENS1_19SingleTileSchedulerILb1ELb0ELb0ELi128EEEEEEEEEvNT_6ParamsE$_ZZN4cuteplIJNS_15ArithmeticTupleIJiiEEEEJNS_1CILi0EEEiiiEEEDaRKNS1_IJDpT_EEERKNS1_IJDpT0_EEEENKUlDpRKT_E_clIJS2_iiiEEEDaSI_ - $_ZN7cutlass13device_kernelIN5flash19enable_sm80_to_sm89INS1_16FlashAttnBwdSm80INS1_25CollectiveMainloopBwdSm80ILi2ELi2EN4cute5tupleIJNS5_1CILi64EEENS7_ILi128EEES8_EEENS_10bfloat16_tEfNS_4arch4Sm80ELb0ELb0ELb1ELb1ELb0ELb0ELb0ELb0ELi2ELi2ELi4ELi2ELb1EEENS1_21CollectiveEpilogueBwdISA_SB_SD_Li256ELb1ELb0ELi2EEENS1_19SingleTileSchedulerILb1ELb0ELb0ELi128EEEEEEEEEvNT_6ParamsE$_ZZN4cuteplIJNS_15ArithmeticTupleIJiEEEEJNS1_IJNS_1CILi0EEEiEEEEEEDaRKNS1_IJDpT_EEERKNS1_IJDpT0_EEEENKUlDpRKT_E_clIJNS1_IJiiEEEEEEDaSJ_)
$_ZN7cutlass13device_kernelIN5flash19enable_sm80_to_sm89INS1_16FlashAttnBwdSm80INS1_25CollectiveMainloopBwdSm80ILi2ELi2EN4cute5tupleIJNS5_1CILi64EEENS7_ILi128EEES8_EEENS_10bfloat16_tEfNS_4arch4Sm80ELb0ELb0ELb1ELb1ELb0ELb0ELb0ELb0ELi2ELi2ELi4ELi2ELb1EEENS1_21CollectiveEpilogueBwdISA_SB_SD_Li256ELb1ELb0ELi2EEENS1_19SingleTileSchedulerILb1ELb0ELb0ELi128EEEEEEEEEvNT_6ParamsE$_ZZN4cuteplIJNS_15ArithmeticTupleIJiEEEEJNS1_IJNS_1CILi0EEEiEEEEEEDaRKNS1_IJDpT_EEERKNS1_IJDpT0_EEEENKUlDpRKT_E_clIJNS1_IJiiEEEEEEDaSJ_:
[----:B------:R-:W-:Y:S02]  /*aa30*/  IADD3 R7, R1, 0x19c, RZ ;  /* 0x0000019c01077810 */ /* 0x000fe40007ffe0ff */
[----:B------:R-:W-:Y:S02]  /*aa40*/  MOV R10, 0xaa70 ;  /* 0x0000aa70000a7802 */ /* 0x000fe40000000f00 */
[----:B------:R-:W-:Y:S02]  /*aa50*/  IADD3 R7, R7, c[0x0][0x20], RZ ;  /* 0x0000080007077a10 */ /* 0x000fe40007ffe0ff */
[----:B------:R-:W-:Y:S05]  /*aa60*/  CALL.REL.NOINC `($_ZN7cutlass13device_kernelIN5flash19enable_sm80_to_sm89INS1_16FlashAttnBwdSm80INS1_25CollectiveMainloopBwdSm80ILi2ELi2EN4cute5tupleIJNS5_1CILi64EEENS7_ILi128EEES8_EEENS_10bfloat16_tEfNS_4arch4Sm80ELb0ELb0ELb1ELb1ELb0ELb0ELb0ELb0ELi2ELi2ELi4ELi2ELb1EEENS1_21CollectiveEpilogueBwdISA_SB_SD_Li256ELb1ELb0ELi2EEENS1_19SingleTileSchedulerILb1ELb0ELb0ELi128EEEEEEEEEvNT_6ParamsE$_ZN4cute5tupleIJNS_15ArithmeticTupleIJiiEEEEEC2ERKS2_) ;  /* 0xffffdbc000007944 */ /* 0x000fea0003c3ffff */
[----:B------:R2:W5:Y:S04]  /*aa70*/  LDL R9, [R1+0x1a0] ;  /* 0x0001a00001097983 */ /* 0x0005680000100800 */
[----:B------:R2:W5:Y:S01]  /*aa80*/  LDL R8, [R1+0x19c] ;  /* 0x00019c0001087983 */ /* 0x0005620000100800 */
[----:B-1----:R-:W-:-:S04]  /*aa90*/  MOV R7, 0x0 ;  /* 0x0000000000077802 */ /* 0x002fc80000000f00 */
[----:B------:R-:W-:Y:S05]  /*aaa0*/  RET.REL.NODEC R6 `(_ZN7cutlass13device_kernelIN5flash19enable_sm80_to_sm89INS1_16FlashAttnBwdSm80INS1_25CollectiveMainloopBwdSm80ILi2ELi2EN4cute5tupleIJNS5_1CILi64EEENS7_ILi128EEES8_EEENS_10bfloat16_tEfNS_4arch4Sm80ELb0ELb0ELb1ELb1ELb0ELb0ELb0ELb0ELi2ELi2ELi4ELi2ELb1EEENS1_21CollectiveEpilogueBwdISA_SB_SD_Li256ELb1ELb0ELi2EEENS1_19SingleTileSchedulerILb1ELb0ELb0ELi128EEEEEEEEEvNT_6ParamsE) ;  /* 0xffff555006007950 */ /* 0x000fea0003c3ffff */
        .type           $_ZN7cutlass13device_kernelIN5flash19enable_sm80_to_sm89INS1_16FlashAttnBwdSm80INS1_25CollectiveMainloopBwdSm80ILi2ELi2EN4cute5tupleIJNS5_1CILi64EEENS7_ILi128EEES8_EEENS_10bfloat16_tEfNS_4arch4Sm80ELb0ELb0ELb1ELb1ELb0ELb0ELb0ELb0ELi2ELi2ELi4ELi2ELb1EEENS1_21CollectiveEpilogueBwdISA_SB_SD_Li256ELb1ELb0ELi2EEENS1_19SingleTileSchedulerILb1ELb0ELb0ELi128EEEEEEEEEvNT_6ParamsE$_ZZN4cuteplIJNS_15ArithmeticTupleIJiiEEEEJNS_1CILi0EEEiiiEEEDaRKNS1_IJDpT_EEERKNS1_IJDpT0_EEEENKUlDpRKT_E_clIJS2_iiiEEEDaSI_,@function
        .size           $_ZN7cutlass13device_kernelIN5flash19enable_sm80_to_sm89INS1_16FlashAttnBwdSm80INS1_25CollectiveMainloopBwdSm80ILi2ELi2EN4cute5tupleIJNS5_1CILi64EEENS7_ILi128EEES8_EEENS_10bfloat16_tEfNS_4arch4Sm80ELb0ELb0ELb1ELb1ELb0ELb0ELb0ELb0ELi2ELi2ELi4ELi2ELb1EEENS1_21CollectiveEpilogueBwdISA_SB_SD_Li256ELb1ELb0ELi2EEENS1_19SingleTileSchedulerILb1ELb0ELb0ELi128EEEEEEEEEvNT_6ParamsE$_ZZN4cuteplIJNS_15ArithmeticTupleIJiiEEEEJNS_1CILi0EEEiiiEEEDaRKNS1_IJDpT_EEERKNS1_IJDpT0_EEEENKUlDpRKT_E_clIJS2_iiiEEEDaSI_,($_ZN7cutlass13device_kernelIN5flash19enable_sm80_to_sm89INS1_16FlashAttnBwdSm80INS1_25CollectiveMainloopBwdSm80ILi2ELi2EN4cute5tupleIJNS5_1CILi64EEENS7_ILi128EEES8_EEENS_10bfloat16_tEfNS_4arch4Sm80ELb0ELb0ELb1ELb1ELb0ELb0ELb0ELb0ELi2ELi2ELi4ELi2ELb1EEENS1_21CollectiveEpilogueBwdISA_SB_SD_Li256ELb1ELb0ELi2EEENS1_19SingleTileSchedulerILb1ELb0ELb0ELi128EEEEEEEEEvNT_6ParamsE$_ZZN4cuteplIJNS_1CILi0EEES2_EJiEEEDaRKNS_15ArithmeticTupleIJDpT_EEERKNS3_IJDpT0_EEEENKUlDpRKT_E_clIJiS2_EEEDaSH_ - $_ZN7cutlass13device_kernelIN5flash19enable_sm80_to_sm89INS1_16FlashAttnBwdSm80INS1_25CollectiveMainloopBwdSm80ILi2ELi2EN4cute5tupleIJNS5_1CILi64EEENS7_ILi128EEES8_EEENS_10bfloat16_tEfNS_4arch4Sm80ELb0ELb0ELb1ELb1ELb0ELb0ELb0ELb0ELi2ELi2ELi4ELi2ELb1EEENS1_21CollectiveEpilogueBwdISA_SB_SD_Li256ELb1ELb0ELi2EEENS1_19SingleTileSchedulerILb1ELb0ELb0ELi128EEEEEEEEEvNT_6ParamsE$_ZZN4cuteplIJNS_15ArithmeticTupleIJiiEEEEJNS_1CILi0EEEiiiEEEDaRKNS1_IJDpT_EEERKNS1_IJDpT0_EEEENKUlDpRKT_E_clIJS2_iiiEEEDaSI_)
$_ZN7cutlass13device_kernelIN5flash19enable_sm80_to_sm89INS1_16FlashAttnBwdSm80INS1_25CollectiveMainloopBwdSm80ILi2ELi2EN4cute5tupleIJNS5_1CILi64EEENS7_ILi128EEES8_EEENS_10bfloat16_tEfNS_4arch4Sm80ELb0ELb0ELb1ELb1ELb0ELb0ELb0ELb0ELi2ELi2ELi4ELi2ELb1EEENS1_21CollectiveEpilogueBwdISA_SB_SD_Li256ELb1ELb0ELi2EEENS1_19SingleTileSchedulerILb1ELb0ELb0ELi128EEEEEEEEEvNT_6ParamsE$_ZZN4cuteplIJNS_15ArithmeticTupleIJiiEEEEJNS_1CILi0EEEiiiEEEDaRKNS1_IJDpT_EEERKNS1_IJDpT0_EEEENKUlDpRKT_E_clIJS2_iiiEEEDaSI_:
[----:B------:R-:W-:Y:S01]  /*aab0*/  IADD3 R7, R1, 0x19c, RZ ;  /* 0x0000019c01077810 */ /* 0x000fe20007ffe0ff */
[----:B------:R-:W-:Y:S01]  /*aac0*/  IMAD.MOV.U32 R78, RZ, RZ, R9 ;  /* 0x000000ffff4e7224 */ /* 0x000fe200078e0009 */
[----:B------:R-:W-:Y:S01]  /*aad0*/  MOV R52, 0xab20 ;  /* 0x0000ab2000347802 */ /* 0x000fe20000000f00 */
[----:B------:R-:W-:Y:S01]  /*aae0*/  IMAD.MOV.U32 R6, RZ, RZ, R27 ;  /* 0x000000ffff067224 */ /* 0x000fe200078e001b */
[----:B------:R-:W-:Y:S01]  /*aaf0*/  IADD3 R7, R7, c[0x0][0x20], RZ ;  /* 0x0000080007077a10 */ /* 0x000fe20007ffe0ff */
[----:B------:R-:W-:Y:S02]  /*ab00*/  IMAD.MOV.U32 R9, RZ, RZ, R16 ;  /* 0x000000ffff097224 */ /* 0x000fe400078e0010 */
[----:B------:R-:W-:Y:S05]  /*ab10*/  CALL.REL.NOINC `($_ZN7cutlass13device_kernelIN5flash19enable_sm80_to_sm89INS1_16FlashAttnBwdSm80INS1_25CollectiveMainloopBwdSm80ILi2ELi2EN4cute5tupleIJNS5_1CILi64EEENS7_ILi128EEES8_EEENS_10bfloat16_tEfNS_4arch4Sm80ELb0ELb0ELb1ELb1ELb0ELb0ELb0ELb0ELi2ELi2ELi4ELi2ELb1EEENS1_21CollectiveEpilogueBwdISA_SB_SD_Li256ELb1ELb0ELi2EEENS1_19SingleTileSchedulerILb1ELb0ELb0ELi128EEEEEEEEEvNT_6ParamsE$_ZN4cute5tupleIJNS_15ArithmeticTupleIJiiEEEiiiEEC2ERKS2_RKiS7_S7_) ;  /* 0xffffdb5000007944 */ /* 0x000fea0003c3ffff */
[----:B------:R1:W5:Y:S04]  /*ab20*/  LDL R16, [R1+0x19c] ;  /* 0x00019c0001107983 */ /* 0x0003680000100800 */
[----:B------:R1:W5:Y:S04]  /*ab30*/  LDL.64 R8, [R1+0x1a8] ;  /* 0x0001a80001087983 */ /* 0x0003680000100a00 */
[----:B------:R1:W5:Y:S01]  /*ab40*/  LDL.64 R6, [R1+0x1a0] ;  /* 0x0001a00001067983 */ /* 0x0003620000100a00 */
[----:B------:R-:W-:-:S04]  /*ab50*/  MOV R11, 0x0 ;  /* 0x00000000000b7802 */ /* 0x000fc80000000f00 */
[----:B------:R-:W-:Y:S05]  /*ab60*/  RET.REL.NODEC R10 `(_ZN7cutlass13device_kernelIN5flash19enable_sm80_to_sm89INS1_16FlashAttnBwdSm80INS1_25CollectiveMainloopBwdSm80ILi2ELi2EN4cute5tupleIJNS5_1CILi64EEENS7_ILi128EEES8_EEENS_10bfloat16_tEfNS_4arch4Sm80ELb0ELb0ELb1ELb1ELb0ELb0ELb0ELb0ELi2ELi2ELi4ELi2ELb1EEENS1_21CollectiveEpilogueBwdISA_SB_SD_Li256ELb1ELb0ELi2EEENS1_19SingleTileSchedulerILb1ELb0ELb0ELi128EEEEEEEEEvNT_6ParamsE) ;  /* 0xffff54900a007950 */ /* 0x000fea0003c3ffff */
        .type           $_ZN7cutlass13device_kernelIN5flash19enable_sm80_to_sm89INS1_16FlashAttnBwdSm80INS1_25CollectiveMainloopBwdSm80ILi2ELi2EN4cute5tupleIJNS5_1CILi64EEENS7_ILi128EEES8_EEENS_10bfloat16_tEfNS_4arch4Sm80ELb0ELb0ELb1ELb1ELb0ELb0ELb0ELb0ELi2ELi2ELi4ELi2ELb1EEENS1_21CollectiveEpilogueBwdISA_SB_SD_Li256ELb1ELb0ELi2EEENS1_19SingleTileSchedulerILb1ELb0ELb0ELi128EEEEEEEEEvNT_6ParamsE$_ZZN4cuteplIJNS_1CILi0EEES2_EJiEEEDaRKNS_15ArithmeticTupleIJDpT_EEERKNS3_IJDpT0_EEEENKUlDpRKT_E_clIJiS2_EEEDaSH_,@function
        .size           $_ZN7cutlass13device_kernelIN5flash19enable_sm80_to_sm89INS1_16FlashAttnBwdSm80INS1_25CollectiveMainloopBwdSm80ILi2ELi2EN4cute5tupleIJNS5_1CILi64EEENS7_ILi128EEES8_EEENS_10bfloat16_tEfNS_4arch4Sm80ELb0ELb0ELb1ELb1ELb0ELb0ELb0ELb0ELi2ELi2ELi4ELi2ELb1EEENS1_21CollectiveEpilogueBwdISA_SB_SD_Li256ELb1ELb0ELi2EEENS1_19SingleTileSchedulerILb1ELb0ELb0ELi128EEEEEEEEEvNT_6ParamsE$_ZZN4cuteplIJNS_1CILi0EEES2_EJiEEEDaRKNS_15ArithmeticTupleIJDpT_EEERKNS3_IJDpT0_EEEENKUlDpRKT_E_clIJiS2_EEEDaSH_,($_ZN7cutlass13device_kernelIN5flash19enable_sm80_to_sm89INS1_16FlashAttnBwdSm80INS1_25CollectiveMainloopBwdSm80ILi2ELi2EN4cute5tupleIJNS5_1CILi64EEENS7_ILi128EEES8_EEENS_10bfloat16_tEfNS_4arch4Sm80ELb0ELb0ELb1ELb1ELb0ELb0ELb0ELb0ELi2ELi2ELi4ELi2ELb1EEENS1_21CollectiveEpilogueBwdISA_SB_SD_Li256ELb1ELb0ELi2EEENS1_19SingleTileSchedulerILb1ELb0ELb0ELi128EEEEEEEEEvNT_6ParamsE$_ZZN4cuteplIJNS_1CILi0EEES2_EJiS2_EEEDaRKNS_15ArithmeticTupleIJDpT_EEERKNS3_IJDpT0_EEEENKUlDpRKT_E_clIJiS2_EEEDaSH_ - $_ZN7cutlass13device_kernelIN5flash19enable_sm80_to_sm89INS1_16FlashAttnBwdSm80INS1_25CollectiveMainloopBwdSm80ILi2ELi2EN4cute5tupleIJNS5_1CILi64EEENS7_ILi128EEES8_EEENS_10bfloat16_tEfNS_4arch4Sm80ELb0ELb0ELb1ELb1ELb0ELb0ELb0ELb0ELi2ELi2ELi4ELi2ELb1EEENS1_21CollectiveEpilogueBwdISA_SB_SD_Li256ELb1ELb0ELi2EEENS1_19SingleTileSchedulerILb1ELb0ELb0ELi128EEEEEEEEEvNT_6ParamsE$_ZZN4cuteplIJNS_1CILi0EEES2_EJiEEEDaRKNS_15ArithmeticTupleIJDpT_EEERKNS3_IJDpT0_EEEENKUlDpRKT_E_clIJiS2_EEEDaSH_)
$_ZN7cutlass13device_kernelIN5flash19enable_sm80_to_sm89INS1_16FlashAttnBwdSm80INS1_25CollectiveMainloopBwdSm80ILi2ELi2EN4cute5tupleIJNS5_1CILi64EEENS7_ILi128EEES8_EEENS_10bfloat16_tEfNS_4arch4Sm80ELb0ELb0ELb1ELb1ELb0ELb0ELb0ELb0ELi2ELi2ELi4ELi2ELb1EEENS1_21CollectiveEpilogueBwdISA_SB_SD_Li256ELb1ELb0ELi2EEENS1_19SingleTileSchedulerILb1ELb0ELb0ELi128EEEEEEEEEvNT_6ParamsE$_ZZN4cuteplIJNS_1CILi0EEES2_EJiEEEDaRKNS_15ArithmeticTupleIJDpT_EEERKNS3_IJDpT0_EEEENKUlDpRKT_E_clIJiS2_EEEDaSH_:
[----:B------:R-:W-:Y:S02]  /*ab70*/  IADD3 R6, R1, 0x188, RZ ;  /* 0x0000018801067810 */ /* 0x000fe40007ffe0ff */
[----:B------:R-:W-:Y:S02]  /*ab80*/  MOV R16, 0xabb0 ;  /* 0x0000abb000107802 */ /* 0x000fe40000000f00 */
[----:B------:R-:W-:Y:S02]  /*ab90*/  IADD3 R6, R6, c[0x0][0x20], RZ ;  /* 0x0000080006067a10 */ /* 0x000fe40007ffe0ff */
[----:B------:R-:W-:Y:S05]  /*aba0*/  CALL.REL.NOINC `($_ZN7cutlass13device_kernelIN5flash19enable_sm80_to_sm89INS1_16FlashAttnBwdSm80INS1_25CollectiveMainloopBwdSm80ILi2ELi2EN4cute5tupleIJNS5_1CILi64EEENS7_ILi128EEES8_EEENS_10bfloat16_tEfNS_4arch4Sm80ELb0ELb0ELb1ELb1ELb0ELb0ELb0ELb0ELi2ELi2ELi4ELi2ELb1EEENS1_21CollectiveEpilogueBwdISA_SB_SD_Li256ELb1ELb0ELi2EEENS1_19SingleTileSchedulerILb1ELb0ELb0ELi128EEEEEEEEEvNT_6ParamsE$_ZN4cute5tupleIJiNS_1CILi0EEEEEC2ERKiRKS2_) ;  /* 0xffffdce000007944 */ /* 0x000fea0003c3ffff */
[----:B------:R1:W5:Y:S01]  /*abb0*/  LDL R7, [R1+0x188] ;  /* 0x0001880001077983 */ /* 0x0003620000100800 */
[----:B------:R-:W-:-:S04]  /*abc0*/  MOV R11, 0x0 ;  /* 0x00000000000b7802 */ /* 0x000fc80000000f00 */
[----:B------:R-:W-:Y:S05]  /*abd0*/  RET.REL.NODEC R10 `(_ZN7cutlass13device_kernelIN5flash19enable_sm80_to_sm89INS1_16FlashAttnBwdSm80INS1_25CollectiveMainloopBwdSm80ILi2ELi2EN4cute5tupleIJNS5_1CILi64EEENS7_ILi128EEES8_EEENS_10bfloat16_tEfNS_4arch4Sm80ELb0ELb0ELb1ELb1ELb0ELb0ELb0ELb0ELi2ELi2ELi4ELi2ELb1EEENS1_21CollectiveEpilogueBwdISA_SB_SD_Li256ELb1ELb0ELi2EEENS1_19SingleTileSchedulerILb1ELb0ELb0ELi128EEEEEEEEEvNT_6ParamsE) ;  /* 0xffff54200a007950 */ /* 0x000fea0003c3ffff */
        .type           $_ZN7cutlass13device_kernelIN5flash19enable_sm80_to_sm89INS1_16FlashAttnBwdSm80INS1_25CollectiveMainloopBwdSm80ILi2ELi2EN4cute5tupleIJNS5_1CILi64EEENS7_ILi128EEES8_EEENS_10bfloat16_tEfNS_4arch4Sm80ELb0ELb0ELb1ELb1ELb0ELb0ELb0ELb0ELi2ELi2ELi4ELi2ELb1EEENS1_21CollectiveEpilogueBwdISA_SB_SD_Li256ELb1ELb0ELi2EEENS1_19SingleTileSchedulerILb1ELb0ELb0ELi128EEEEEEEEEvNT_6ParamsE$_ZZN4cuteplIJNS_1CILi0EEES2_EJiS2_EEEDaRKNS_15ArithmeticTupleIJDpT_EEERKNS3_IJDpT0_EEEENKUlDpRKT_E_clIJiS2_EEEDaSH_,@function
        .size           $_ZN7cutlass13device_kernelIN5flash19enable_sm80_to_sm89INS1_16FlashAttnBwdSm80INS1_25CollectiveMainloopBwdSm80ILi2ELi2EN4cute5tupleIJNS5_1CILi64EEENS7_ILi128EEES8_EEENS_10bfloat16_tEfNS_4arch4Sm80ELb0ELb0ELb1ELb1ELb0ELb0ELb0ELb0ELi2ELi2ELi4ELi2ELb1EEENS1_21CollectiveEpilogueBwdISA_SB_SD_Li256ELb1ELb0ELi2EEENS1_19SingleTileSchedulerILb1ELb0ELb0ELi128EEEEEEEEEvNT_6ParamsE$_ZZN4cuteplIJNS_1CILi0EEES2_EJiS2_EEEDaRKNS_15ArithmeticTupleIJDpT_EEERKNS3_IJDpT0_EEEENKUlDpRKT_E_clIJiS2_EEEDaSH_,($_ZN7cutlass13device_kernelIN5flash19enable_sm80_to_sm89INS1_16FlashAttnBwdSm80INS1_25CollectiveMainloopBwdSm80ILi2ELi2EN4cute5tupleIJNS5_1CILi64EEENS7_ILi128EEES8_EEENS_10bfloat16_tEfNS_4arch4Sm80ELb0ELb0ELb1ELb1ELb0ELb0ELb0ELb0ELi2ELi2ELi4ELi2ELb1EEENS1_21CollectiveEpilogueBwdISA_SB_SD_Li256ELb1ELb0ELi2EEENS1_19SingleTileSchedulerILb1ELb0ELb0ELi128EEEEEEEEEvNT_6ParamsE$_ZZN4cuteplIJNS_1CILi0EEES2_iEJS2_S2_S2_iEEEDaRKNS_15ArithmeticTupleIJDpT_EEERKNS3_IJDpT0_EEEENKUlDpRKT_E_clIJS2_S2_iiEEEDaSH_ - $_ZN7cutlass13device_kernelIN5flash19enable_sm80_to_sm89INS1_16FlashAttnBwdSm80INS1_25CollectiveMainloopBwdSm80ILi2ELi2EN4cute5tupleIJNS5_1CILi64EEENS7_ILi128EEES8_EEENS_10bfloat16_tEfNS_4arch4Sm80ELb0ELb0ELb1ELb1ELb0ELb0ELb0ELb0ELi2ELi2ELi4ELi2ELb1EEENS1_21CollectiveEpilogueBwdISA_SB_SD_Li256ELb1ELb0ELi2EEENS1_19SingleTileSchedulerILb1ELb0ELb0ELi128EEEEEEEEEvNT_6ParamsE$_ZZN4cuteplIJNS_1CILi0EEES2_EJiS2_EEEDaRKNS_15ArithmeticTupleIJDpT_EEERKNS3_IJDpT0_EEEENKUlDpRKT_E_clIJiS2_EEEDaSH_)
$_ZN7cutlass13device_kernelIN5flash19enable_sm80_to_sm89INS1_16FlashAttnBwdSm80INS1_25CollectiveMainloopBwdSm80ILi2ELi2EN4cute5tupleIJNS5_1CILi64EEENS7_ILi128EEES8_EEENS_10bfloat16_tEfNS_4arch4Sm80ELb0ELb0ELb1ELb1ELb0ELb0ELb0ELb0ELi2ELi2ELi4ELi2ELb1EEENS1_21CollectiveEpilogueBwdISA_SB_SD_Li256ELb1ELb0ELi2EEENS1_19SingleTileSchedulerILb1ELb0ELb0ELi128EEEEEEEEEvNT_6ParamsE$_ZZN4cuteplIJNS_1CILi0EEES2_EJiS2_EEEDaRKNS_15ArithmeticTupleIJDpT_EEERKNS3_IJDpT0_EEEENKUlDpRKT_E_clIJiS2_EEEDaSH_:
[----:B------:R-:W-:Y:S02]  /*abe0*/  IADD3 R6, R1, 0x188, RZ ;  /* 0x0000018801067810 */ /* 0x000fe40007ffe0ff */
[----:B------:R-:W-:Y:S02]  /*abf0*/  MOV R16, 0xac20 ;  /* 0x0000ac2000107802 */ /* 0x000fe40000000f00 */
[----:B------:R-:W-:Y:S02]  /*ac00*/  IADD3 R6, R6, c[0x0][0x20], RZ ;  /* 0x0000080006067a10 */ /* 0x000fe40007ffe0ff */
[----:B------:R-:W-:Y:S05]  /*ac10*/  CALL.REL.NOINC `($_ZN7cutlass13device_kernelIN5flash19enable_sm80_to_sm89INS1_16FlashAttnBwdSm80INS1_25CollectiveMainloopBwdSm80ILi2ELi2EN4cute5tupleIJNS5_1CILi64EEENS7_ILi128EEES8_EEENS_10bfloat16_tEfNS_4arch4Sm80ELb0ELb0ELb1ELb1ELb0ELb0ELb0ELb0ELi2ELi2ELi4ELi2ELb1EEENS1_21CollectiveEpilogueBwdISA_SB_SD_Li256ELb1ELb0ELi2EEENS1_19SingleTileSchedulerILb1ELb0ELb0ELi128EEEEEEEEEvNT_6ParamsE$_ZN4cute5tupleIJiNS_1CILi0EEEEEC2ERKiRKS2_) ;  /* 0xffffdc7000007944 */ /* 0x000fea0003c3ffff */
[----:B------:R1:W5:Y:S01]  /*ac20*/  LDL R197, [R1+0x188] ;  /* 0x0001880001c57983 */ /* 0x0003620000100800 */
[----:B------:R-:W-:-:S04]  /*ac30*/  MOV R11, 0x0 ;  /* 0x00000000000b7802 */ /* 0x000fc80000000f00 */
[----:B------:R-:W-:Y:S05]  /*ac40*/  RET.REL.NODEC R10 `(_ZN7cutlass13device_kernelIN5flash19enable_sm80_to_sm89INS1_16FlashAttnBwdSm80INS1_25CollectiveMainloopBwdSm80ILi2ELi2EN4cute5tupleIJNS5_1CILi64EEENS7_ILi128EEES8_EEENS_10bfloat16_tEfNS_4arch4Sm80ELb0ELb0ELb1ELb1ELb0ELb0ELb0ELb0ELi2ELi2ELi4ELi2ELb1EEENS1_21CollectiveEpilogueBwdISA_SB_SD_Li256ELb1ELb0ELi2EEENS1_19SingleTileSchedulerILb1ELb0ELb0ELi128EEEEEEEEEvNT_6ParamsE) ;  /* 0xffff53b00a007950 */ /* 0x000fea0003c3ffff */
        .type           $_ZN7cutlass13device_kernelIN5flash19enable_sm80_to_sm89INS1_16FlashAttnBwdSm80INS1_25CollectiveMainloopBwdSm80ILi2ELi2EN4cute5tupleIJNS5_1CILi64EEENS7_ILi128EEES8_EEENS_10bfloat16_tEfNS_4arch4Sm80ELb0ELb0ELb1ELb1ELb0ELb0ELb0ELb0ELi2ELi2ELi4ELi2ELb1EEENS1_21CollectiveEpilogueBwdISA_SB_SD_Li256ELb1ELb0ELi2EEENS1_19SingleTileSchedulerILb1ELb0ELb0ELi128EEEEEEEEEvNT_6ParamsE$_ZZN4cuteplIJNS_1CILi0EEES2_iEJS2_S2_S2_iEEEDaRKNS_15ArithmeticTupleIJDpT_EEERKNS3_IJDpT0_EEEENKUlDpRKT_E_clIJS2_S2_iiEEEDaSH_,@function
        .size           $_ZN7cutlass13device_kernelIN5flash19enable_sm80_to_sm89INS1_16FlashAttnBwdSm80INS1_25CollectiveMainloopBwdSm80ILi2ELi2EN4cute5tupleIJNS5_1CILi64EEENS7_ILi128EEES8_EEENS_10bfloat16_tEfNS_4arch4Sm80ELb0ELb0ELb1ELb1ELb0ELb0ELb0ELb0ELi2ELi2ELi4ELi2ELb1EEENS1_21CollectiveEpilogueBwdISA_SB_SD_Li256ELb1ELb0ELi2EEENS1_19SingleTileSchedulerILb1ELb0ELb0ELi128EEEEEEEEEvNT_6ParamsE$_ZZN4cuteplIJNS_1CILi0EEES2_iEJS2_S2_S2_iEEEDaRKNS_15ArithmeticTupleIJDpT_EEERKNS3_IJDpT0_EEEENKUlDpRKT_E_clIJS2_S2_iiEEEDaSH_,($_ZN7cutlass13device_kernelIN5flash19enable_sm80_to_sm89INS1_16FlashAttnBwdSm80INS1_25CollectiveMainloopBwdSm80ILi2ELi2EN4cute5tupleIJNS5_1CILi64EEENS7_ILi128EEES8_EEENS_10bfloat16_tEfNS_4arch4Sm80ELb0ELb0ELb1ELb1ELb0ELb0ELb0ELb0ELi2ELi2ELi4ELi2ELb1EEENS1_21CollectiveEpilogueBwdISA_SB_SD_Li256ELb1ELb0ELi2EEENS1_19SingleTileSchedulerILb1ELb0ELb0ELi128EEEEEEEEEvNT_6ParamsE$_ZZN4cuteplIJNS_1CILi0EEEiEJS2_S2_iiEEEDaRKNS_15ArithmeticTupleIJDpT_EEERKNS3_IJDpT0_EEEENKUlDpRKT_E_clIJS2_iiiEEEDaSH_ - $_ZN7cutlass13device_kernelIN5flash19enable_sm80_to_sm89INS1_16FlashAttnBwdSm80INS1_25CollectiveMainloopBwdSm80ILi2ELi2EN4cute5tupleIJNS5_1CILi64EEENS7_ILi128EEES8_EEENS_10bfloat16_tEfNS_4arch4Sm80ELb0ELb0ELb1ELb1ELb0ELb0ELb0ELb0ELi2ELi2ELi4ELi2ELb1EEENS1_21CollectiveEpilogueBwdISA_SB_SD_Li256ELb1ELb0ELi2EEENS1_19SingleTileSchedulerILb1ELb0ELb0ELi128EEEEEEEEEvNT_6ParamsE$_ZZN4cuteplIJNS_1CILi0EEES2_iEJS2_S2_S2_iEEEDaRKNS_15ArithmeticTupleIJDpT_EEERKNS3_IJDpT0_EEEENKUlDpRKT_E_clIJS2_S2_iiEEEDaSH_)
$_ZN7cutlass13device_kernelIN5flash19enable_sm80_to_sm89INS1_16FlashAttnBwdSm80INS1_25CollectiveMainloopBwdSm80ILi2ELi2EN4cute5tupleIJNS5_1CILi64EEENS7_ILi128EEES8_EEENS_10bfloat16_tEfNS_4arch4Sm80ELb0ELb0ELb1ELb1ELb0ELb0ELb0ELb0ELi2ELi2ELi4ELi2ELb1EEENS1_21CollectiveEpilogueBwdISA_SB_SD_Li256ELb1ELb0ELi2EEENS1_19SingleTileSchedulerILb1ELb0ELb0ELi128EEEEEEEEEvNT_6ParamsE$_ZZN4cuteplIJNS_1CILi0EEES2_iEJS2_S2_S2_iEEEDaRKNS_15ArithmeticTupleIJDpT_EEERKNS3_IJDpT0_EEEENKUlDpRKT_E_clIJS2_S2_iiEEEDaSH_:
[----:B------:R-:W-:Y:S02]  /*ac50*/  IADD3 R10, R1, 0x19c, RZ ;  /* 0x0000019c010a7810 */ /* 0x000fe40007ffe0ff */
[----:B------:R-:W-:Y:S02]  /*ac60*/  MOV R18, 0xac90 ;  /* 0x0000ac9000127802 */ /* 0x000fe40000000f00 */
[----:B------:R-:W-:Y:S02]  /*ac70*/  IADD3 R10, R10, c[0x0][0x20], RZ ;  /* 0x000008000a0a7a10 */ /* 0x000fe40007ffe0ff */
[----:B------:R-:W-:Y:S05]  /*ac80*/  CALL.REL.NOINC `($_ZN7cutlass13device_kernelIN5flash19enable_sm80_to_sm89INS1_16FlashAttnBwdSm80INS1_25CollectiveMainloopBwdSm80ILi2ELi2EN4cute5tupleIJNS5_1CILi64EEENS7_ILi128EEES8_EEENS_10bfloat16_tEfNS_4arch4Sm80ELb0ELb0ELb1ELb1ELb0ELb0ELb0ELb0ELi2ELi2ELi4ELi2ELb1EEENS1_21CollectiveEpilogueBwdISA_SB_SD_Li256ELb1ELb0ELi2EEENS1_19SingleTileSchedulerILb1ELb0ELb0ELi128EEEEEEEEEvNT_6ParamsE$_ZN4cute5tupleIJNS_1CILi0EEES2_iiEEC2ERKS2_S5_RKiS7_) ;  /* 0xffffdac000007944 */ /* 0x000fea0003c3ffff */
[----:B------:R2:W5:Y:S04]  /*ac90*/  LDL R52, [R1+0x1a0] ;  /* 0x0001a00001347983 */ /* 0x0005680000100800 */
[----:B-1----:R2:W5:Y:S01]  /*aca0*/  LDL R10, [R1+0x19c] ;  /* 0x00019c00010a7983 */ /* 0x0025620000100800 */
[----:B------:R-:W-:-:S04]  /*acb0*/  MOV R7, 0x0 ;  /* 0x0000000000077802 */ /* 0x000fc80000000f00 */
[----:B------:R-:W-:Y:S05]  /*acc0*/  RET.REL.NODEC R6 `(_ZN7cutlass13device_kernelIN5flash19enable_sm80_to_sm89INS1_16FlashAttnBwdSm80INS1_25CollectiveMainloopBwdSm80ILi2ELi2EN4cute5tupleIJNS5_1CILi64EEENS7_ILi128EEES8_EEENS_10bfloat16_tEfNS_4arch4Sm80ELb0ELb0ELb1ELb1ELb0ELb0ELb0ELb0ELi2ELi2ELi4ELi2ELb1EEENS1_21CollectiveEpilogueBwdISA_SB_SD_Li256ELb1ELb0ELi2EEENS1_19SingleTileSchedulerILb1ELb0ELb0ELi128EEEEEEEEEvNT_6ParamsE) ;  /* 0xffff533006007950 */ /* 0x000fea0003c3ffff */
        .type           $_ZN7cutlass13device_kernelIN5flash19enable_sm80_to_sm89INS1_16FlashAttnBwdSm80INS1_25CollectiveMainloopBwdSm80ILi2ELi2EN4cute5tupleIJNS5_1CILi64EEENS7_ILi128EEES8_EEENS_10bfloat16_tEfNS_4arch4Sm80ELb0ELb0ELb1ELb1ELb0ELb0ELb0ELb0ELi2ELi2ELi4ELi2ELb1EEENS1_21CollectiveEpilogueBwdISA_SB_SD_Li256ELb1ELb0ELi2EEENS1_19SingleTileSchedulerILb1ELb0ELb0ELi128EEEEEEEEEvNT_6ParamsE$_ZZN4cuteplIJNS_1CILi0EEEiEJS2_S2_iiEEEDaRKNS_15ArithmeticTupleIJDpT_EEERKNS3_IJDpT0_EEEENKUlDpRKT_E_clIJS2_iiiEEEDaSH_,@function
        .size           $_ZN7cutlass13device_kernelIN5flash19enable_sm80_to_sm89INS1_16FlashAttnBwdSm80INS1_25CollectiveMainloopBwdSm80ILi2ELi2EN4cute5tupleIJNS5_1CILi64EEENS7_ILi128EEES8_EEENS_10bfloat16_tEfNS_4arch4Sm80ELb0ELb0ELb1ELb1ELb0ELb0ELb0ELb0ELi2ELi2ELi4ELi2ELb1EEENS1_21CollectiveEpilogueBwdISA_SB_SD_Li256ELb1ELb0ELi2EEENS1_19SingleTileSchedulerILb1ELb0ELb0ELi128EEEEEEEEEvNT_6ParamsE$_ZZN4cuteplIJNS_1CILi0EEEiEJS2_S2_iiEEEDaRKNS_15ArithmeticTupleIJDpT_EEERKNS3_IJDpT0_EEEENKUlDpRKT_E_clIJS2_iiiEEEDaSH_,($_ZN7cutlass13device_kernelIN5flash19enable_sm80_to_sm89INS1_16FlashAttnBwdSm80INS1_25CollectiveMainloopBwdSm80ILi2ELi2EN4cute5tupleIJNS5_1CILi64EEENS7_ILi128EEES8_EEENS_10bfloat16_tEfNS_4arch4Sm80ELb0ELb0ELb1ELb1ELb0ELb0ELb0ELb0ELi2ELi2ELi4ELi2ELb1EEENS1_21CollectiveEpilogueBwdISA_SB_SD_Li256ELb1ELb0ELi2EEENS1_19SingleTileSchedulerILb1ELb0ELb0ELi128EEEEEEEEEvNT_6ParamsE$_ZZN4cuteplIJiEJNS_1CILi0EEEEEEDaRKNS_15ArithmeticTupleIJDpT_EEERKNS3_IJDpT0_EEEENKUlDpRKT_E_clIJiEEEDaSH_ - $_ZN7cutlass13device_kernelIN5flash19enable_sm80_to_sm89INS1_16FlashAttnBwdSm80INS1_25CollectiveMainloopBwdSm80ILi2ELi2EN4cute5tupleIJNS5_1CILi64EEENS7_ILi128EEES8_EEENS_10bfloat16_tEfNS_4arch4Sm80ELb0ELb0ELb1ELb1ELb0ELb0ELb0ELb0ELi2ELi2ELi4ELi2ELb1EEENS1_21CollectiveEpilogueBwdISA_SB_SD_Li256ELb1ELb0ELi2EEENS1_19SingleTileSchedulerILb1ELb0ELb0ELi128EEEEEEEEEvNT_6ParamsE$_ZZN4cuteplIJNS_1CILi0EEEiEJS2_S2_iiEEEDaRKNS_15ArithmeticTupleIJDpT_EEERKNS3_IJDpT0_EEEENKUlDpRKT_E_clIJS2_iiiEEEDaSH_)
$_ZN7cutlass13device_kernelIN5flash19enable_sm80_to_sm89INS1_16FlashAttnBwdSm80INS1_25CollectiveMainloopBwdSm80ILi2ELi2EN4cute5tupleIJNS5_1CILi64EEENS7_ILi128EEES8_EEENS_10bfloat16_tEfNS_4arch4Sm80ELb0ELb0ELb1ELb1ELb0ELb0ELb0ELb0ELi2ELi2ELi4ELi2ELb1EEENS1_21CollectiveEpilogueBwdISA_SB_SD_Li256ELb1ELb0ELi2EEENS1_19SingleTileSchedulerILb1ELb0ELb0ELi128EEEEEEEEEvNT_6ParamsE$_ZZN4cuteplIJNS_1CILi0EEEiEJS2_S2_iiEEEDaRKNS_15ArithmeticTupleIJDpT_EEERKNS3_IJDpT0_EEEENKUlDpRKT_E_clIJS2_iiiEEEDaSH_:
[----:B------:R-:W-:Y:S01]  /*acd0*/  IADD3 R7, R1, 0x19c, RZ ;  /* 0x0000019c01077810 */ /* 0x000fe20007ffe0ff */
[----:B------:R-:W-:Y:S01]  /*ace0*/  IMAD.MOV.U32 R52, RZ, RZ, R6 ;  /* 0x000000ffff347224 */ /* 0x000fe200078e0006 */
[----:B------:R-:W-:Y:S01]  /*acf0*/  MOV R18, 0xad30 ;  /* 0x0000ad3000127802 */ /* 0x000fe20000000f00 */
[----:B------:R-:W-:Y:S01]  /*ad00*/  IMAD.MOV.U32 R6, RZ, RZ, R27 ;  /* 0x000000ffff067224 */ /* 0x000fe200078e001b */
[----:B------:R-:W-:Y:S02]  /*ad10*/  IADD3 R7, R7, c[0x0][0x20], RZ ;  /* 0x0000080007077a10 */ /* 0x000fe40007ffe0ff */
[----:B------:R-:W-:Y:S05]  /*ad20*/  CALL.REL.NOINC `($_ZN7cutlass13device_kernelIN5flash19enable_sm80_to_sm89INS1_16FlashAttnBwdSm80INS1_25CollectiveMainloopBwdSm80ILi2ELi2EN4cute5tupleIJNS5_1CILi64EEENS7_ILi128EEES8_EEENS_10bfloat16_tEfNS_4arch4Sm80ELb0ELb0ELb1ELb1ELb0ELb0ELb0ELb0ELi2ELi2ELi4ELi2ELb1EEENS1_21CollectiveEpilogueBwdISA_SB_SD_Li256ELb1ELb0ELi2EEENS1_19SingleTileSchedulerILb1ELb0ELb0ELi128EEEEEEEEEvNT_6ParamsE$_ZN4cute5tupleIJNS_1CILi0EEEiiiEEC2ERKS2_RKiS7_S7_) ;  /* 0xffffdac000007944 */ /* 0x000fea0003c3ffff */
[----:B------:R1:W5:Y:S04]  /*ad30*/  LDL R18, [R1+0x19c] ;  /* 0x00019c0001127983 */ /* 0x0003680000100800 */
[----:B------:R1:W5:Y:S01]  /*ad40*/  LDL.64 R6, [R1+0x1a0] ;  /* 0x0001a00001067983 */ /* 0x0003620000100a00 */
[----:B------:R-:W-:-:S04]  /*ad50*/  MOV R11, 0x0 ;  /* 0x00000000000b7802 */ /* 0x000fc80000000f00 */
[----:B------:R-:W-:Y:S05]  /*ad60*/  RET.REL.NODEC R10 `(_ZN7cutlass13device_kernelIN5flash19enable_sm80_to_sm89INS1_16FlashAttnBwdSm80INS1_25CollectiveMainloopBwdSm80ILi2ELi2EN4cute5tupleIJNS5_1CILi64EEENS7_ILi128EEES8_EEENS_10bfloat16_tEfNS_4arch4Sm80ELb0ELb0ELb1ELb1ELb0ELb0ELb0ELb0ELi2ELi2ELi4ELi2ELb1EEENS1_21CollectiveEpilogueBwdISA_SB_SD_Li256ELb1ELb0ELi2EEENS1_19SingleTileSchedulerILb1ELb0ELb0ELi128EEEEEEEEEvNT_6ParamsE) ;  /* 0xffff52900a007950 */ /* 0x000fea0003c3ffff */
        .type           $_ZN7cutlass13device_kernelIN5flash19enable_sm80_to_sm89INS1_16FlashAttnBwdSm80INS1_25CollectiveMainloopBwdSm80ILi2ELi2EN4cute5tupleIJNS5_1CILi64EEENS7_ILi128EEES8_EEENS_10bfloat16_tEfNS_4arch4Sm80ELb0ELb0ELb1ELb1ELb0ELb0ELb0ELb0ELi2ELi2ELi4ELi2ELb1EEENS1_21CollectiveEpilogueBwdISA_SB_SD_Li256ELb1ELb0ELi2EEENS1_19SingleTileSchedulerILb1ELb0ELb0ELi128EEEEEEEEEvNT_6ParamsE$_ZZN4cuteplIJiEJNS_1CILi0EEEEEEDaRKNS_15ArithmeticTupleIJDpT_EEERKNS3_IJDpT0_EEEENKUlDpRKT_E_clIJiEEEDaSH_,@function
        .size           $_ZN7cutlass13device_kernelIN5flash19enable_sm80_to_sm89INS1_16FlashAttnBwdSm80INS1_25CollectiveMainloopBwdSm80ILi2ELi2EN4cute5tupleIJNS5_1CILi64EEENS7_ILi128EEES8_EEENS_10bfloat16_tEfNS_4arch4Sm80ELb0ELb0ELb1ELb1ELb0ELb0ELb0ELb0ELi2ELi2ELi4ELi2ELb1EEENS1_21CollectiveEpilogueBwdISA_SB_SD_Li256ELb1ELb0ELi2EEENS1_19SingleTileSchedulerILb1ELb0ELb0ELi128EEEEEEEEEvNT_6ParamsE$_ZZN4cuteplIJiEJNS_1CILi0EEEEEEDaRKNS_15ArithmeticTupleIJDpT_EEERKNS3_IJDpT0_EEEENKUlDpRKT_E_clIJiEEEDaSH_,($_ZN7cutlass13device_kernelIN5flash19enable_sm80_to_sm89INS1_16FlashAttnBwdSm80INS1_25CollectiveMainloopBwdSm80ILi2ELi2EN4cute5tupleIJNS5_1CILi64EEENS7_ILi128EEES8_EEENS_10bfloat16_tEfNS_4arch4Sm80ELb0ELb0ELb1ELb1ELb0ELb0ELb0ELb0ELi2ELi2ELi4ELi2ELb1EEENS1_21CollectiveEpilogueBwdISA_SB_SD_Li256ELb1ELb0ELi2EEENS1_19SingleTileSchedulerILb1ELb0ELb0ELi128EEEEEEEEEvNT_6ParamsE$_ZZN4cuteplIJiEJNS_1CILi0EEEiEEEDaRKNS_15ArithmeticTupleIJDpT_EEERKNS3_IJDpT0_EEEENKUlDpRKT_E_clIJiiEEEDaSH_ - $_ZN7cutlass13device_kernelIN5flash19enable_sm80_to_sm89INS1_16FlashAttnBwdSm80INS1_25CollectiveMainloopBwdSm80ILi2ELi2EN4cute5tupleIJNS5_1CILi64EEENS7_ILi128EEES8_EEENS_10bfloat16_tEfNS_4arch4Sm80ELb0ELb0ELb1ELb1ELb0ELb0ELb0ELb0ELi2ELi2ELi4ELi2ELb1EEENS1_21CollectiveEpilogueBwdISA_SB_SD_Li256ELb1ELb0ELi2EEENS1_19SingleTileSchedulerILb1ELb0ELb0ELi128EEEEEEEEEvNT_6ParamsE$_ZZN4cuteplIJiEJNS_1CILi0EEEEEEDaRKNS_15ArithmeticTupleIJDpT_EEERKNS3_IJDpT0_EEEENKUlDpRKT_E_clIJiEEEDaSH_)
$_ZN7cutlass13device_kernelIN5flash19enable_sm80_to_sm89INS1_16FlashAttnBwdSm80INS1_25CollectiveMainloopBwdSm80ILi2ELi2EN4cute5tupleIJNS5_1CILi64EEENS7_ILi128EEES8_EEENS_10bfloat16_tEfNS_4arch4Sm80ELb0ELb0ELb1ELb1ELb0ELb0ELb0ELb0ELi2ELi2ELi4ELi2ELb1EEENS1_21CollectiveEpilogueBwdISA_SB_SD_Li256ELb1ELb0ELi2EEENS1_19SingleTileSchedulerILb1ELb0ELb0ELi128EEEEEEEEEvNT_6ParamsE$_ZZN4cuteplIJiEJNS_1CILi0EEEEEEDaRKNS_15ArithmeticTupleIJDpT_EEERKNS3_IJDpT0_EEEENKUlDpRKT_E_clIJiEEEDaSH_:
[----:B------:R-:W-:Y:S02]  /*ad70*/  IADD3 R6, R1, 0x188, RZ ;  /* 0x0000018801067810 */ /* 0x000fe40007ffe0ff */
[----:B------:R-:W-:Y:S02]  /*ad80*/  MOV R16, 0xadb0 ;  /* 0x0000adb000107802 */ /* 0x000fe40000000f00 */
[----:B------:R-:W-:Y:S02]  /*ad90*/  IADD3 R6, R6, c[0x0][0x20], RZ ;  /* 0x0000080006067a10 */ /* 0x000fe40007ffe0ff */
[----:B------:R-:W-:Y:S05]  /*ada0*/  CALL.REL.NOINC `($_ZN7cutlass13device_kernelIN5flash19enable_sm80_to_sm89INS1_16FlashAttnBwdSm80INS1_25CollectiveMainloopBwdSm80ILi2ELi2EN4cute5tupleIJNS5_1CILi64EEENS7_ILi128EEES8_EEENS_10bfloat16_tEfNS_4arch4Sm80ELb0ELb0ELb1ELb1ELb0ELb0ELb0ELb0ELi2ELi2ELi4ELi2ELb1EEENS1_21CollectiveEpilogueBwdISA_SB_SD_Li256ELb1ELb0ELi2EEENS1_19SingleTileSchedulerILb1ELb0ELb0ELi128EEEEEEEEEvNT_6ParamsE$_ZN4cute5tupleIJiEEC2ERKi) ;  /* 0xffffda9000007944 */ /* 0x000fea0003c3ffff */
[----:B------:R1:W5:Y:S01]  /*adb0*/  LDL R6, [R1+0x188] ;  /* 0x0001880001067983 */ /* 0x0003620000100800 */
[----:B------:R-:W-:Y:S02]  /*adc0*/  MOV R16, R20 ;  /* 0x0000001400107202 */ /* 0x000fe40000000f00 */
[----:B------:R-:W-:-:S04]  /*add0*/  MOV R17, 0x0 ;  /* 0x0000000000117802 */ /* 0x000fc80000000f00 */
[----:B------:R-:W-:Y:S05]  /*ade0*/  RET.REL.NODEC R16 `(_ZN7cutlass13device_kernelIN5flash19enable_sm80_to_sm89INS1_16FlashAttnBwdSm80INS1_25CollectiveMainloopBwdSm80ILi2ELi2EN4cute5tupleIJNS5_1CILi64EEENS7_ILi128EEES8_EEENS_10bfloat16_tEfNS_4arch4Sm80ELb0ELb0ELb1ELb1ELb0ELb0ELb0ELb0ELi2ELi2ELi4ELi2ELb1EEENS1_21CollectiveEpilogueBwdISA_SB_SD_Li256ELb1ELb0ELi2EEENS1_19SingleTileSchedulerILb1ELb0ELb0ELi128EEEEEEEEEvNT_6ParamsE) ;  /* 0xffff521010007950 */ /* 0x000fea0003c3ffff */
        .type           $_ZN7cutlass13device_kernelIN5flash19enable_sm80_to_sm89INS1_16FlashAttnBwdSm80INS1_25CollectiveMainloopBwdSm80ILi2ELi2EN4cute5tupleIJNS5_1CILi64EEENS7_ILi128EEES8_EEENS_10bfloat16_tEfNS_4arch4Sm80ELb0ELb0ELb1ELb1ELb0ELb0ELb0ELb0ELi2ELi2ELi4ELi2ELb1EEENS1_21CollectiveEpilogueBwdISA_SB_SD_Li256ELb1ELb0ELi2EEENS1_19SingleTileSchedulerILb1ELb0ELb0ELi128EEEEEEEEEvNT_6ParamsE$_ZZN4cuteplIJiEJNS_1CILi0EEEiEEEDaRKNS_15ArithmeticTupleIJDpT_EEERKNS3_IJDpT0_EEEENKUlDpRKT_E_clIJiiEEEDaSH_,@function
        .size           $_ZN7cutlass13device_kernelIN5flash19enable_sm80_to_sm89INS1_16FlashAttnBwdSm80INS1_25CollectiveMainloopBwdSm80ILi2ELi2EN4cute5tupleIJNS5_1CILi64EEENS7_ILi128EEES8_EEENS_10bfloat16_tEfNS_4arch4Sm80ELb0ELb0ELb1ELb1ELb0ELb0ELb0ELb0ELi2ELi2ELi4ELi2ELb1EEENS1_21CollectiveEpilogueBwdISA_SB_SD_Li256ELb1ELb0ELi2EEENS1_19SingleTileSchedulerILb1ELb0ELb0ELi128EEEEEEEEEvNT_6ParamsE$_ZZN4cuteplIJiEJNS_1CILi0EEEiEEEDaRKNS_15ArithmeticTupleIJDpT_EEERKNS3_IJDpT0_EEEENKUlDpRKT_E_clIJiiEEEDaSH_,($_ZN7cutlass13device_kernelIN5flash19enable_sm80_to_sm89INS1_16FlashAttnBwdSm80INS1_25CollectiveMainloopBwdSm80ILi2ELi2EN4cute5tupleIJNS5_1CILi64EEENS7_ILi128EEES8_EEENS_10bfloat16_tEfNS_4arch4Sm80ELb0ELb0ELb1ELb1ELb0ELb0ELb0ELb0ELi2ELi2ELi4ELi2ELb1EEENS1_21CollectiveEpilogueBwdISA_SB_SD_Li256ELb1ELb0ELi2EEENS1_19SingleTileSchedulerILb1ELb0ELb0ELi128EEEEEEEEEvNT_6ParamsE$_ZZN4cuteplIJiiEJNS_1CILi0EEES2_EEEDaRKNS_15ArithmeticTupleIJDpT_EEERKNS3_IJDpT0_EEEENKUlDpRKT_E_clIJiiEEEDaSH_ - $_ZN7cutlass13device_kernelIN5flash19enable_sm80_to_sm89INS1_16FlashAttnBwdSm80INS1_25CollectiveMainloopBwdSm80ILi2ELi2EN4cute5tupleIJNS5_1CILi64EEENS7_ILi128EEES8_EEENS_10bfloat16_tEfNS_4arch4Sm80ELb0ELb0ELb1ELb1ELb0ELb0ELb0ELb0ELi2ELi2ELi4ELi2ELb1EEENS1_21CollectiveEpilogueBwdISA_SB_SD_Li256ELb1ELb0ELi2EEENS1_19SingleTileSchedulerILb1ELb0ELb0ELi128EEEEEEEEEvNT_6ParamsE$_ZZN4cuteplIJiEJNS_1CILi0EEEiEEEDaRKNS_15ArithmeticTupleIJDpT_EEERKNS3_IJDpT0_EEEENKUlDpRKT_E_clIJiiEEEDaSH_)
$_ZN7cutlass13device_kernelIN5flash19enable_sm80_to_sm89INS1_16FlashAttnBwdSm80INS1_25CollectiveMainloopBwdSm80ILi2ELi2EN4cute5tupleIJNS5_1CILi64EEENS7_ILi128EEES8_EEENS_10bfloat16_tEfNS_4arch4Sm80ELb0ELb0ELb1ELb1ELb0ELb0ELb0ELb0ELi2ELi2ELi4ELi2ELb1EEENS1_21CollectiveEpilogueBwdISA_SB_SD_Li256ELb1ELb0ELi2EEENS1_19SingleTileSchedulerILb1ELb0ELb0ELi128EEEEEEEEEvNT_6ParamsE$_ZZN4cuteplIJiEJNS_1CILi0EEEiEEEDaRKNS_15ArithmeticTupleIJDpT_EEERKNS3_IJDpT0_EEEENKUlDpRKT_E_clIJiiEEEDaSH_:
[----:B------:R-:W-:Y:S02]  /*adf0*/  IADD3 R7, R1, 0x19c, RZ ;  /* 0x0000019c01077810 */ /* 0x000fe40007ffe0ff */
[----:B------:R-:W-:Y:S02]  /*ae00*/  MOV R8, 0xae30 ;  /* 0x0000ae3000087802 */ /* 0x000fe40000000f00 */
[----:B------:R-:W-:Y:S02]  /*ae10*/  IADD3 R7, R7, c[0x0][0x20], RZ ;  /* 0x0000080007077a10 */ /* 0x000fe40007ffe0ff */
[----:B------:R-:W-:Y:S05]  /*ae20*/  CALL.REL.NOINC `($_ZN7cutlass13device_kernelIN5flash19enable_sm80_to_sm89INS1_16FlashAttnBwdSm80INS1_25CollectiveMainloopBwdSm80ILi2ELi2EN4cute5tupleIJNS5_1CILi64EEENS7_ILi128EEES8_EEENS_10bfloat16_tEfNS_4arch4Sm80ELb0ELb0ELb1ELb1ELb0ELb0ELb0ELb0ELi2ELi2ELi4ELi2ELb1EEENS1_21CollectiveEpilogueBwdISA_SB_SD_Li256ELb1ELb0ELi2EEENS1_19SingleTileSchedulerILb1ELb0ELb0ELi128EEEEEEEEEvNT_6ParamsE$_ZN4cute5tupleIJiiEEC2ERKiS3_) ;  /* 0xffffdab000007944 */ /* 0x000fea0003c3ffff */
[----:B-1----:R1:W5:Y:S04]  /*ae30*/  LDL R16, [R1+0x1a0] ;  /* 0x0001a00001107983 */ /* 0x0023680000100800 */
[----:B------:R1:W5:Y:S01]  /*ae40*/  LDL R6, [R1+0x19c] ;  /* 0x00019c0001067983 */ /* 0x0003620000100800 */
[----:B------:R-:W-:Y:S02]  /*ae50*/  MOV R8, R18 ;  /* 0x0000001200087202 */ /* 0x000fe40000000f00 */
[----:B------:R-:W-:-:S04]  /*ae60*/  MOV R9, 0x0 ;  /* 0x0000000000097802 */ /* 0x000fc80000000f00 */
[----:B------:R-:W-:Y:S05]  /*ae70*/  RET.REL.NODEC R8 `(_ZN7cutlass13device_kernelIN5flash19enable_sm80_to_sm89INS1_16FlashAttnBwdSm80INS1_25CollectiveMainloopBwdSm80ILi2ELi2EN4cute5tupleIJNS5_1CILi64EEENS7_ILi128EEES8_EEENS_10bfloat16_tEfNS_4arch4Sm80ELb0ELb0ELb1ELb1ELb0ELb0ELb0ELb0ELi2ELi2ELi4ELi2ELb1EEENS1_21CollectiveEpilogueBwdISA_SB_SD_Li256ELb1ELb0ELi2EEENS1_19SingleTileSchedulerILb1ELb0ELb0ELi128EEEEEEEEEvNT_6ParamsE) ;  /* 0xffff518008007950 */ /* 0x000fea0003c3ffff */
        .type           $_ZN7cutlass13device_kernelIN5flash19enable_sm80_to_sm89INS1_16FlashAttnBwdSm80INS1_25CollectiveMainloopBwdSm80ILi2ELi2EN4cute5tupleIJNS5_1CILi64EEENS7_ILi128EEES8_EEENS_10bfloat16_tEfNS_4arch4Sm80ELb0ELb0ELb1ELb1ELb0ELb0ELb0ELb0ELi2ELi2ELi4ELi2ELb1EEENS1_21CollectiveEpilogueBwdISA_SB_SD_Li256ELb1ELb0ELi2EEENS1_19SingleTileSchedulerILb1ELb0ELb0ELi128EEEEEEEEEvNT_6ParamsE$_ZZN4cuteplIJiiEJNS_1CILi0EEES2_EEEDaRKNS_15ArithmeticTupleIJDpT_EEERKNS3_IJDpT0_EEEENKUlDpRKT_E_clIJiiEEEDaSH_,@function
        .size           $_ZN7cutlass13device_kernelIN5flash19enable_sm80_to_sm89INS1_16FlashAttnBwdSm80INS1_25CollectiveMainloopBwdSm80ILi2ELi2EN4cute5tupleIJNS5_1CILi64EEENS7_ILi128EEES8_EEENS_10bfloat16_tEfNS_4arch4Sm80ELb0ELb0ELb1ELb1ELb0ELb0ELb0ELb0ELi2ELi2ELi4ELi2ELb1EEENS1_21CollectiveEpilogueBwdISA_SB_SD_Li256ELb1ELb0ELi2EEENS1_19SingleTileSchedulerILb1ELb0ELb0ELi128EEEEEEEEEvNT_6ParamsE$_ZZN4cuteplIJiiEJNS_1CILi0EEES2_EEEDaRKNS_15ArithmeticTupleIJDpT_EEERKNS3_IJDpT0_EEEENKUlDpRKT_E_clIJiiEEEDaSH_,($_ZN7cutlass13device_kernelIN5flash19enable_sm80_to_sm89INS1_16FlashAttnBwdSm80INS1_25CollectiveMainloopBwdSm80ILi2ELi2EN4cute5tupleIJNS5_1CILi64EEENS7_ILi128EEES8_EEENS_10bfloat16_tEfNS_4arch4Sm80ELb0ELb0ELb1ELb1ELb0ELb0ELb0ELb0ELi2ELi2ELi4ELi2ELb1EEENS1_21CollectiveEpilogueBwdISA_SB_SD_Li256ELb1ELb0ELi2EEENS1_19SingleTileSchedulerILb1ELb0ELb0ELi128EEEEEEEEEvNT_6ParamsE$_ZZN5flash25CollectiveMainloopBwdSm80ILi2ELi2EN4cute5tupleIJNS1_1CILi64EEENS3_ILi128EEES4_EEEN7cutlass10bfloat16_tEfNS7_4arch4Sm80ELb0ELb0ELb1ELb1ELb0ELb0ELb0ELb0ELi2ELi2ELi4ELi2ELb1EE3mmaINS_16FlashAttnBwdSm80ISB_NS_21CollectiveEpilogueBwdIS6_S8_SA_Li256ELb1ELb0ELi2EEENS_19SingleTileSchedulerILb1ELb0ELb0ELi128EEEE13SharedStorageENS1_6TensorINS1_11ArrayEngineIfLm32EEENS1_6LayoutINS2_IJNS2_IJNS3_ILi2EEESO_EEESO_NS3_ILi4EEEEEENS2_IJNS2_IJNS3_ILi1EEESO_EEESQ_NS3_ILi8EEEEEEEEEEEEbRKNSB_6ParamsERT0_S12_iNS2_IJiiiEEERT_ENKUliiE0_clEii - $_ZN7cutlass13device_kernelIN5flash19enable_sm80_to_sm89INS1_16FlashAttnBwdSm80INS1_25CollectiveMainloopBwdSm80ILi2ELi2EN4cute5tupleIJNS5_1CILi64EEENS7_ILi128EEES8_EEENS_10bfloat16_tEfNS_4arch4Sm80ELb0ELb0ELb1ELb1ELb0ELb0ELb0ELb0ELi2ELi2ELi4ELi2ELb1EEENS1_21CollectiveEpilogueBwdISA_SB_SD_Li256ELb1ELb0ELi2EEENS1_19SingleTileSchedulerILb1ELb0ELb0ELi128EEEEEEEEEvNT_6ParamsE$_ZZN4cuteplIJiiEJNS_1CILi0EEES2_EEEDaRKNS_15ArithmeticTupleIJDpT_EEERKNS3_IJDpT0_EEEENKUlDpRKT_E_clIJiiEEEDaSH_)
$_ZN7cutlass13device_kernelIN5flash19enable_sm80_to_sm89INS1_16FlashAttnBwdSm80INS1_25CollectiveMainloopBwdSm80ILi2ELi2EN4cute5tupleIJNS5_1CILi64EEENS7_ILi128EEES8_EEENS_10bfloat16_tEfNS_4arch4Sm80ELb0ELb0ELb1ELb1ELb0ELb0ELb0ELb0ELi2ELi2ELi4ELi2ELb1EEENS1_21CollectiveEpilogueBwdISA_SB_SD_Li256ELb1ELb0ELi2EEENS1_19SingleTileSchedulerILb1ELb0ELb0ELi128EEEEEEEEEvNT_6ParamsE$_ZZN4cuteplIJiiEJNS_1CILi0EEES2_EEEDaRKNS_15ArithmeticTupleIJDpT_EEERKNS3_IJDpT0_EEEENKUlDpRKT_E_clIJiiEEEDaSH_:
[----:B------:R-:W-:Y:S01]  /*ae80*/  IADD3 R7, R1, 0x188, RZ ;  /* 0x0000018801077810 */ /* 0x000fe20007ffe0ff */
[----:B------:R-:W-:Y:S01]  /*ae90*/  IMAD.MOV.U32 R6, RZ, RZ, R4 ;  /* 0x000000ffff067224 */ /* 0x000fe200078e0004 */
[----:B------:R-:W-:Y:S02]  /*aea0*/  MOV R8, 0xaed0 ;  /* 0x0000aed000087802 */ /* 0x000fe40000000f00 */
[----:B------:R-:W-:Y:S02]  /*aeb0*/  IADD3 R7, R7, c[0x0][0x20], RZ ;  /* 0x0000080007077a10 */ /* 0x000fe40007ffe0ff */
[----:B------:R-:W-:Y:S05]  /*aec0*/  CALL.REL.NOINC `($_ZN7cutlass13device_kernelIN5flash19enable_sm80_to_sm89INS1_16FlashAttnBwdSm80INS1_25CollectiveMainloopBwdSm80ILi2ELi2EN4cute5tupleIJNS5_1CILi64EEENS7_ILi128EEES8_EEENS_10bfloat16_tEfNS_4arch4Sm80ELb0ELb0ELb1ELb1ELb0ELb0ELb0ELb0ELi2ELi2ELi4ELi2ELb1EEENS1_21CollectiveEpilogueBwdISA_SB_SD_Li256ELb1ELb0ELi2EEENS1_19SingleTileSchedulerILb1ELb0ELb0ELi128EEEEEEEEEvNT_6ParamsE$_ZN4cute5tupleIJiiEEC2ERKiS3_) ;  /* 0xffffda1000007944 */ /* 0x000fea0003c3ffff */
[----:B-1----:R1:W5:Y:S01]  /*aed0*/  LDL R6, [R1+0x188] ;  /* 0x0001880001067983 */ /* 0x0023620000100800 */
[----:B------:R-:W-:Y:S02]  /*aee0*/  MOV R8, R18 ;  /* 0x0000001200087202 */ /* 0x000fe40000000f00 */
[----:B------:R-:W-:-:S04]  /*aef0*/  MOV R9, 0x0 ;  /* 0x0000000000097802 */ /* 0x000fc80000000f00 */
[----:B------:R-:W-:Y:S05]  /*af00*/  RET.REL.NODEC R8 `(_ZN7cutlass13device_kernelIN5flash19enable_sm80_to_sm89INS1_16FlashAttnBwdSm80INS1_25CollectiveMainloopBwdSm80ILi2ELi2EN4cute5tupleIJNS5_1CILi64EEENS7_ILi128EEES8_EEENS_10bfloat16_tEfNS_4arch4Sm80ELb0ELb0ELb1ELb1ELb0ELb0ELb0ELb0ELi2ELi2ELi4ELi2ELb1EEENS1_21CollectiveEpilogueBwdISA_SB_SD_Li256ELb1ELb0ELi2EEENS1_19SingleTileSchedulerILb1ELb0ELb0ELi128EEEEEEEEEvNT_6ParamsE) ;  /* 0xffff50f008007950 */ /* 0x000fea0003c3ffff */
        .type           $_ZN7cutlass13device_kernelIN5flash19enable_sm80_to_sm89INS1_16FlashAttnBwdSm80INS1_25CollectiveMainloopBwdSm80ILi2ELi2EN4cute5tupleIJNS5_1CILi64EEENS7_ILi128EEES8_EEENS_10bfloat16_tEfNS_4arch4Sm80ELb0ELb0ELb1ELb1ELb0ELb0ELb0ELb0ELi2ELi2ELi4ELi2ELb1EEENS1_21CollectiveEpilogueBwdISA_SB_SD_Li256ELb1ELb0ELi2EEENS1_19SingleTileSchedulerILb1ELb0ELb0ELi128EEEEEEEEEvNT_6ParamsE$_ZZN5flash25CollectiveMainloopBwdSm80ILi2ELi2EN4cute5tupleIJNS1_1CILi64EEENS3_ILi128EEES4_EEEN7cutlass10bfloat16_tEfNS7_4arch4Sm80ELb0ELb0ELb1ELb1ELb0ELb0ELb0ELb0ELi2ELi2ELi4ELi2ELb1EE3mmaINS_16FlashAttnBwdSm80ISB_NS_21CollectiveEpilogueBwdIS6_S8_SA_Li256ELb1ELb0ELi2EEENS_19SingleTileSchedulerILb1ELb0ELb0ELi128EEEE13SharedStorageENS1_6TensorINS1_11ArrayEngineIfLm32EEENS1_6LayoutINS2_IJNS2_IJNS3_ILi2EEESO_EEESO_NS3_ILi4EEEEEENS2_IJNS2_IJNS3_ILi1EEESO_EEESQ_NS3_ILi8EEEEEEEEEEEEbRKNSB_6ParamsERT0_S12_iNS2_IJiiiEEERT_ENKUliiE0_clEii,@function
        .size           $_ZN7cutlass13device_kernelIN5flash19enable_sm80_to_sm89INS1_16FlashAttnBwdSm80INS1_25CollectiveMainloopBwdSm80ILi2ELi2EN4cute5tupleIJNS5_1CILi64EEENS7_ILi128EEES8_EEENS_10bfloat16_tEfNS_4arch4Sm80ELb0ELb0ELb1ELb1ELb0ELb0ELb0ELb0ELi2ELi2ELi4ELi2ELb1EEENS1_21CollectiveEpilogueBwdISA_SB_SD_Li256ELb1ELb0ELi2EEENS1_19SingleTileSchedulerILb1ELb0ELb0ELi128EEEEEEEEEvNT_6ParamsE$_ZZN5flash25CollectiveMainloopBwdSm80ILi2ELi2EN4cute5tupleIJNS1_1CILi64EEENS3_ILi128EEES4_EEEN7cutlass10bfloat16_tEfNS7_4arch4Sm80ELb0ELb0ELb1ELb1ELb0ELb0ELb0ELb0ELi2ELi2ELi4ELi2ELb1EE3mmaINS_16FlashAttnBwdSm80ISB_NS_21CollectiveEpilogueBwdIS6_S8_SA_Li256ELb1ELb0ELi2EEENS_19SingleTileSchedulerILb1ELb0ELb0ELi128EEEE13SharedStorageENS1_6TensorINS1_11ArrayEngineIfLm32EEENS1_6LayoutINS2_IJNS2_IJNS3_ILi2EEESO_EEESO_NS3_ILi4EEEEEENS2_IJNS2_IJNS3_ILi1EEESO_EEESQ_NS3_ILi8EEEEEEEEEEEEbRKNSB_6ParamsERT0_S12_iNS2_IJiiiEEERT_ENKUliiE0_clEii,($_ZN7cutlass13device_kernelIN5flash19enable_sm80_to_sm89INS1_16FlashAttnBwdSm80INS1_25CollectiveMainloopBwdSm80ILi2ELi2EN4cute5tupleIJNS5_1CILi64EEENS7_ILi128EEES8_EEENS_10bfloat16_tEfNS_4arch4Sm80ELb0ELb0ELb1ELb1ELb0ELb0ELb0ELb0ELi2ELi2ELi4ELi2ELb1EEENS1_21CollectiveEpilogueBwdISA_SB_SD_Li256ELb1ELb0ELi2EEENS1_19SingleTileSchedulerILb1ELb0ELb0ELi128EEEEEEEEEvNT_6ParamsE$_ZZN5flash25CollectiveMainloopBwdSm80ILi2ELi2EN4cute5tupleIJNS1_1CILi64EEENS3_ILi128EEES4_EEEN7cutlass10bfloat16_tEfNS7_4arch4Sm80ELb0ELb0ELb1ELb1ELb0ELb0ELb0ELb0ELi2ELi2ELi4ELi2ELb1EE3mmaINS_16FlashAttnBwdSm80ISB_NS_21CollectiveEpilogueBwdIS6_S8_SA_Li256ELb1ELb0ELi2EEENS_19SingleTileSchedulerILb1ELb0ELb0ELi128EEEE13SharedStorageENS1_6TensorINS1_11ArrayEngineIfLm32EEENS1_6LayoutINS2_IJNS2_IJNS3_ILi2EEESO_EEESO_NS3_ILi4EEEEEENS2_IJNS2_IJNS3_ILi1EEESO_EEESQ_NS3_ILi8EEEEEEEEEEEEbRKNSB_6ParamsERT0_S12_iNS2_IJiiiEEERT_ENKUliiE_clEii - $_ZN7cutlass13device_kernelIN5flash19enable_sm80_to_sm89INS1_16FlashAttnBwdSm80INS1_25CollectiveMainloopBwdSm80ILi2ELi2EN4cute5tupleIJNS5_1CILi64EEENS7_ILi128EEES8_EEENS_10bfloat16_tEfNS_4arch4Sm80ELb0ELb0ELb1ELb1ELb0ELb0ELb0ELb0ELi2ELi2ELi4ELi2ELb1EEENS1_21CollectiveEpilogueBwdISA_SB_SD_Li256ELb1ELb0ELi2EEENS1_19SingleTileSchedulerILb1ELb0ELb0ELi128EEEEEEEEEvNT_6ParamsE$_ZZN5flash25CollectiveMainloopBwdSm80ILi2ELi2EN4cute5tupleIJNS1_1CILi64EEENS3_ILi128EEES4_EEEN7cutlass10bfloat16_tEfNS7_4arch4Sm80ELb0ELb0ELb1ELb1ELb0ELb0ELb0ELb0ELi2ELi2ELi4ELi2ELb1EE3mmaINS_16FlashAttnBwdSm80ISB_NS_21CollectiveEpilogueBwdIS6_S8_SA_Li256ELb1ELb0ELi2EEENS_19SingleTileSchedulerILb1ELb0ELb0ELi128EEEE13SharedStorageENS1_6TensorINS1_11ArrayEngineIfLm32EEENS1_6LayoutINS2_IJNS2_IJNS3_ILi2EEESO_EEESO_NS3_ILi4EEEEEENS2_IJNS2_IJNS3_ILi1EEESO_EEESQ_NS3_ILi8EEEEEEEEEEEEbRKNSB_6ParamsERT0_S12_iNS2_IJiiiEEERT_ENKUliiE0_clEii)
$_ZN7cutlass13device_kernelIN5flash19enable_sm80_to_sm89INS1_16FlashAttnBwdSm80INS1_25CollectiveMainloopBwdSm80ILi2ELi2EN4cute5tupleIJNS5_1CILi64EEENS7_ILi128EEES8_EEENS_10bfloat16_tEfNS_4arch4Sm80ELb0ELb0ELb1ELb1ELb0ELb0ELb0ELb0ELi2ELi2ELi4ELi2ELb1EEENS1_21CollectiveEpilogueBwdISA_SB_SD_Li256ELb1ELb0ELi2EEENS1_19SingleTileSchedulerILb1ELb0ELb0ELi128EEEEEEEEEvNT_6ParamsE$_ZZN5flash25CollectiveMainloopBwdSm80ILi2ELi2EN4cute5tupleIJNS1_1CILi64EEENS3_ILi128EEES4_EEEN7cutlass10bfloat16_tEfNS7_4arch4Sm80ELb0ELb0ELb1ELb1ELb0ELb0ELb0ELb0ELi2ELi2ELi4ELi2ELb1EE3mmaINS_16FlashAttnBwdSm80ISB_NS_21CollectiveEpilogueBwdIS6_S8_SA_Li256ELb1ELb0ELi2EEENS_19SingleTileSchedulerILb1ELb0ELb0ELi128EEEE13SharedStorageENS1_6TensorINS1_11ArrayEngineIfLm32EEENS1_6LayoutINS2_IJNS2_IJNS3_ILi2EEESO_EEESO_NS3_ILi4EEEEEENS2_IJNS2_IJNS3_ILi1EEESO_EEESQ_NS3_ILi8EEEEEEEEEEEEbRKNSB_6ParamsERT0_S12_iNS2_IJiiiEEERT_ENKUliiE0_clEii:
        /* <DEDUP_REMOVED lines=10> */
[----:B-1---5:R-:W-:Y:S05]  /*afb0*/  CALL.REL.NOINC `($_ZN7cutlass13device_kernelIN5flash19enable_sm80_to_sm89INS1_16FlashAttnBwdSm80INS1_25CollectiveMainloopBwdSm80ILi2ELi2EN4cute5tupleIJNS5_1CILi64EEENS7_ILi128EEES8_EEENS_10bfloat16_tEfNS_4arch4Sm80ELb0ELb0ELb1ELb1ELb0ELb0ELb0ELb0ELi2ELi2ELi4ELi2ELb1EEENS1_21CollectiveEpilogueBwdISA_SB_SD_Li256ELb1ELb0ELi2EEENS1_19SingleTileSchedulerILb1ELb0ELb0ELi128EEEEEEEEEvNT_6ParamsE$_ZN4cute3eso3ESOILb1ELb0EJNS_10UnderscoreES2_S2_iEEC2ERKS2_S5_S5_RKi) ;  /* 0xffffcd8000007944 */ /* 0x022fea0003c3ffff */
[----:B-1----:R-:W2:Y:S01]  /*afc0*/  LDL R7, [R1+0x168] ;  /* 0x0001680001077983 */ /* 0x002ea20000100800 */
[----:B------:R-:W-:Y:S02]  /*afd0*/  MOV R8, 0xb000 ;  /* 0x0000b00000087802 */ /* 0x000fe40000000f00 */
[----:B--2---:R-:W-:Y:S02]  /*afe0*/  SHF.L.U32 R7, R7, 0xc, RZ ;  /* 0x0000000c07077819 */ /* 0x004fe400000006ff */
[----:B------:R-:W-:Y:S05]  /*aff0*/  CALL.REL.NOINC `($_ZN7cutlass13device_kernelIN5flash19enable_sm80_to_sm89INS1_16FlashAttnBwdSm80INS1_25CollectiveMainloopBwdSm80ILi2ELi2EN4cute5tupleIJNS5_1CILi64EEENS7_ILi128EEES8_EEENS_10bfloat16_tEfNS_4arch4Sm80ELb0ELb0ELb1ELb1ELb0ELb0ELb0ELb0ELi2ELi2ELi4ELi2ELb1EEENS1_21CollectiveEpilogueBwdISA_SB_SD_Li256ELb1ELb0ELi2EEENS1_19SingleTileSchedulerILb1ELb0ELb0ELi128EEEEEEEEEvNT_6ParamsE$_ZN4cute3eso3ESOILb1ELb0EJNS_6LayoutINS_5tupleIJNS3_IJNS_1CILi8EEENS4_ILi1EEEEEENS4_ILi2EEES6_EEENS3_IJNS3_IJS6_NS4_ILi0EEEEEENS4_ILi2048EEESA_EEEEEiEEC2ERKSE_RKi) ;  /* 0xffffd53000007944 */ /* 0x000fea0003c3ffff */
[----:B------:R-:W2:Y:S04]  /*b000*/  LD.E.64 R10, [R10.64] ;  /* 0x000000040a0a7980 */ /* 0x000ea8000c101b00 */
[----:B------:R-:W2:Y:S01]  /*b010*/  LDL R8, [R1+0x168] ;  /* 0x0001680001087983 */ /* 0x000ea20000100800 */
[----:B------:R-:W-:Y:S01]  /*b020*/  MOV R16, 0xb050 ;  /* 0x0000b05000107802 */ /* 0x000fe20000000f00 */
[----:B--2---:R-:W-:-:S04]  /*b030*/  IMAD.WIDE R8, R8, 0x2, R10 ;  /* 0x0000000208087825 */ /* 0x004fc800078e020a */
[----:B-1----:R-:W-:Y:S05]  /*b040*/  CALL.REL.NOINC `($_ZN7cutlass13device_kernelIN5flash19enable_sm80_to_sm89INS1_16FlashAttnBwdSm80INS1_25CollectiveMainloopBwdSm80ILi2ELi2EN4cute5tupleIJNS5_1CILi64EEENS7_ILi128EEES8_EEENS_10bfloat16_tEfNS_4arch4Sm80ELb0ELb0ELb1ELb1ELb0ELb0ELb0ELb0ELi2ELi2ELi4ELi2ELb1EEENS1_21CollectiveEpilogueBwdISA_SB_SD_Li256ELb1ELb0ELi2EEENS1_19SingleTileSchedulerILb1ELb0ELb0ELi128EEEEEEEEEvNT_6ParamsE$_ZN4cute8smem_ptrIPN7cutlass10bfloat16_tEECI1NS_12iter_adaptorIS3_S4_EEES3_) ;  /* 0xffffd9b000007944 */ /* 0x002fea0003c3ffff */
[----:B------:R1:W5:Y:S01]  /*b050*/  LDL.64 R6, [R1+0x168] ;  /* 0x0001680001067983 */ /* 0x0003620000100a00 */
[----:B------:R-:W-:-:S03]  /*b060*/  MOV R10, 0xb080 ;  /* 0x0000b080000a7802 */ /* 0x000fc60000000f00 */
[----:B-1---5:R-:W-:Y:S05]  /*b070*/  CALL.REL.NOINC `($_ZN7cutlass13device_kernelIN5flash19enable_sm80_to_sm89INS1_16FlashAttnBwdSm80INS1_25CollectiveMainloopBwdSm80ILi2ELi2EN4cute5tupleIJNS5_1CILi64EEENS7_ILi128EEES8_EEENS_10bfloat16_tEfNS_4arch4Sm80ELb0ELb0ELb1ELb1ELb0ELb0ELb0ELb0ELi2ELi2ELi4ELi2ELb1EEENS1_21CollectiveEpilogueBwdISA_SB_SD_Li256ELb1ELb0ELi2EEENS1_19SingleTileSchedulerILb1ELb0ELb0ELi128EEEEEEEEEvNT_6ParamsE$_ZN4cute3eso3ESOILb1ELb0EJNS_6LayoutINS_5tupleIJNS3_IJNS_1CILi8EEENS4_ILi1EEEEEENS4_ILi2EEES6_EEENS3_IJNS3_IJS6_NS4_ILi0EEEEEENS4_ILi2048EEESA_EEEEENS_10ViewEngineINS_8smem_ptrIPN7cutlass10bfloat16_tEEEEEEEC2ERKSE_RKSL_) ;  /* 0xffffd47000007944 */ /* 0x022fea0003c3ffff */
[----:B------:R2:W5:Y:S04]  /*b080*/  LDL.64 R104, [R1+0x168] ;  /* 0x0001680001687983 */ /* 0x0005680000100a00 */
[----:B------:R2:W5:Y:S01]  /*b090*/  LDL.64 R22, [R14+0x8] ;  /* 0x000008000e167983 */ /* 0x0005620000100a00 */
[----:B-1----:R-:W-:-:S02]  /*b0a0*/  MOV R7, R17 ;  /* 0x0000001100077202 */ /* 0x002fc40000000f00 */
[----:B------:R-:W-:Y:S02]  /*b0b0*/  MOV R8, 0xb0d0 ;  /* 0x0000b0d000087802 */ /* 0x000fe40000000f00 */
[----:B--2--5:R-:W-:Y:S05]  /*b0c0*/  CALL.REL.NOINC `($_ZN7cutlass13device_kernelIN5flash19enable_sm80_to_sm89INS1_16FlashAttnBwdSm80INS1_25CollectiveMainloopBwdSm80ILi2ELi2EN4cute5tupleIJNS5_1CILi64EEENS7_ILi128EEES8_EEENS_10bfloat16_tEfNS_4arch4Sm80ELb0ELb0ELb1ELb1ELb0ELb0ELb0ELb0ELi2ELi2ELi4ELi2ELb1EEENS1_21CollectiveEpilogueBwdISA_SB_SD_Li256ELb1ELb0ELi2EEENS1_19SingleTileSchedulerILb1ELb0ELb0ELi128EEEEEEEEEvNT_6ParamsE$_ZN4cute3eso3ESOILb1ELb0EJNS_10UnderscoreES2_S2_iEEC2ERKS2_S5_S5_RKi) ;  /* 0xffffcc7000007944 */ /* 0x024fea0003c3ffff */
[----:B------:R-:W2:Y:S04]  /*b0d0*/  LDL R15, [R1+0x168] ;  /* 0x00016800010f7983 */ /* 0x000ea80000100800 */
[----:B-1----:R1:W5:Y:S01]  /*b0e0*/  LD.E.64 R6, [R22.64+0x8] ;  /* 0x0000080416067980 */ /* 0x002362000c101b00 */
[----:B------:R-:W-:Y:S02]  /*b0f0*/  MOV R8, 0xb120 ;  /* 0x0000b12000087802 */ /* 0x000fe40000000f00 */
[----:B--2---:R-:W-:Y:S02]  /*b100*/  SHF.R.S32.HI R11, RZ, 0x1f, R15 ;  /* 0x0000001fff0b7819 */ /* 0x004fe4000001140f */
[----:B-1---5:R-:W-:Y:S05]  /*b110*/  CALL.REL.NOINC `($_ZN7cutlass13device_kernelIN5flash19enable_sm80_to_sm89INS1_16FlashAttnBwdSm80INS1_25CollectiveMainloopBwdSm80ILi2ELi2EN4cute5tupleIJNS5_1CILi64EEENS7_ILi128EEES8_EEENS_10bfloat16_tEfNS_4arch4Sm80ELb0ELb0ELb1ELb1ELb0ELb0ELb0ELb0ELi2ELi2ELi4ELi2ELb1EEENS1_21CollectiveEpilogueBwdISA_SB_SD_Li256ELb1ELb0ELi2EEENS1_19SingleTileSchedulerILb1ELb0ELb0ELi128EEEEEEEEEvNT_6ParamsE$_ZZN4cute5sliceINS_5tupleIJNS_10UnderscoreES2_S2_iEEENS1_IJNS1_IJNS_1CILi1EEENS4_ILi0EEEEEElS6_lEEEEEDaRKT_RKT0_ENKUlRKT_RKT0_E_clIS2_lEEDaSH_SK_) ;  /* 0xffffde6000007944 */ /* 0x022fea0003c3ffff */
[----:B-----5:R-:W-:Y:S02]  /*b120*/  MOV R9, R7 ;  /* 0x0000000700097202 */ /* 0x020fe40000000f00 */
[----:B------:R-:W-:Y:S02]  /*b130*/  MOV R8, 0xb150 ;  /* 0x0000b15000087802 */ /* 0x000fe40000000f00 */
[----:B-1----:R-:W-:Y:S05]  /*b140*/  CALL.REL.NOINC `($_ZN7cutlass13device_kernelIN5flash19enable_sm80_to_sm89INS1_16FlashAttnBwdSm80INS1_25CollectiveMainloopBwdSm80ILi2ELi2EN4cute5tupleIJNS5_1CILi64EEENS7_ILi128EEES8_EEENS_10bfloat16_tEfNS_4arch4Sm80ELb0ELb0ELb1ELb1ELb0ELb0ELb0ELb0ELi2ELi2ELi4ELi2ELb1EEENS1_21CollectiveEpilogueBwdISA_SB_SD_Li256ELb1ELb0ELi2EEENS1_19SingleTileSchedulerILb1ELb0ELb0ELi128EEEEEEEEEvNT_6ParamsE$_ZZN4cute12filter_tupleINS_5tupleIJNS_10UnderscoreES2_S2_iEEENS1_IJNS1_IJNS_1CILi1EEENS4_ILi0EEEEEElS6_lEEEZNS_5sliceIS3_S8_EEDaRKT_RKT0_EUlRKT_RKT0_E_EEDaSC_SF_OT1_ENKUlDpSI_E_clIJNS1_IJS7_EEENS1_IJlEEENS1_IJS6_EEENS1_IJEEEEEEDaSP_) ;  /* 0xffffd9b000007944 */ /* 0x002fea0003c3ffff */
[----:B-----5:R-:W-:Y:S02]  /*b150*/  MOV R9, R7 ;  /* 0x0000000700097202 */ /* 0x020fe40000000f00 */
[----:B------:R-:W-:-:S02]  /*b160*/  MOV R8, 0xb180 ;  /* 0x0000b18000087802 */ /* 0x000fc40000000f00 */
[----:B-1----:R-:W-:Y:S05]  /*b170*/  CALL.REL.NOINC `($_ZN7cutlass13device_kernelIN5flash19enable_sm80_to_sm89INS1_16FlashAttnBwdSm80INS1_25CollectiveMainloopBwdSm80ILi2ELi2EN4cute5tupleIJNS5_1CILi64EEENS7_ILi128EEES8_EEENS_10bfloat16_tEfNS_4arch4Sm80ELb0ELb0ELb1ELb1ELb0ELb0ELb0ELb0ELi2ELi2ELi4ELi2ELb1EEENS1_21CollectiveEpilogueBwdISA_SB_SD_Li256ELb1ELb0ELi2EEENS1_19SingleTileSchedulerILb1ELb0ELb0ELi128EEEEEEEEEvNT_6ParamsE$_ZN4cute5tupleIJNS0_IJNS0_IJNS_1CILi8EEENS1_ILi1EEEEEENS1_ILi2EEES3_EEENS0_IJNS0_IJS3_NS1_ILi0EEEEEElS7_EEEEEC2ERKS6_RKS9_) ;  /* 0xffffd3f000007944 */ /* 0x002fea0003c3ffff */
        /* <DEDUP_REMOVED lines=8> */
[----:B-1---5:R-:W-:Y:S05]  /*b200*/  CALL.REL.NOINC `($_ZN7cutlass13device_kernelIN5flash19enable_sm80_to_sm89INS1_16FlashAttnBwdSm80INS1_25CollectiveMainloopBwdSm80ILi2ELi2EN4cute5tupleIJNS5_1CILi64EEENS7_ILi128EEES8_EEENS_10bfloat16_tEfNS_4arch4Sm80ELb0ELb0ELb1ELb1ELb0ELb0ELb0ELb0ELi2ELi2ELi4ELi2ELb1EEENS1_21CollectiveEpilogueBwdISA_SB_SD_Li256ELb1ELb0ELi2EEENS1_19SingleTileSchedulerILb1ELb0ELb0ELi128EEEEEEEEEvNT_6ParamsE$_ZN4cute3eso3ESOILb0ELb0EJNS_6LayoutINS_5tupleIJNS3_IJNS_1CILi8EEENS4_ILi1EEEEEENS4_ILi2EEES6_EEENS3_IJNS3_IJS6_NS4_ILi0EEEEEElSA_EEEEElEEC2ERKSD_RKl) ;  /* 0xffffc84000007944 */ /* 0x022fea0003c3ffff */
[----:B------:R-:W2:Y:S04]  /*b210*/  LD.E.64 R22, [R22.64+0x18] ;  /* 0x0000180416167980 */ /* 0x000ea8000c101b00 */
[----:B-1----:R-:W2:Y:S04]  /*b220*/  LDL.64 R8, [R1+0x170] ;  /* 0x0001700001087983 */ /* 0x002ea80000100a00 */
[----:B------:R1:W5:Y:S01]  /*b230*/  LDL.64 R6, [R1+0x168] ;  /* 0x0001680001067983 */ /* 0x0003620000100a00 */
[----:B------:R-:W-:Y:S02]  /*b240*/  MOV R16, 0xb280 ;  /* 0x0000b28000107802 */ /* 0x000fe40000000f00 */
[----:B--2---:R-:W-:-:S04]  /*b250*/  LEA R10, P0, R8, R22, 0x1 ;  /* 0x00000016080a7211 */ /* 0x004fc800078008ff */
[----:B------:R-:W-:-:S04]  /*b260*/  LEA.HI.X R15, R8, R23, R9, 0x1, P0 ;  /* 0x00000017080f7211 */ /* 0x000fc800000f0c09 */
[----:B-1---5:R-:W-:Y:S05]  /*b270*/  CALL.REL.NOINC `($_ZN7cutlass13device_kernelIN5flash19enable_sm80_to_sm89INS1_16FlashAttnBwdSm80INS1_25CollectiveMainloopBwdSm80ILi2ELi2EN4cute5tupleIJNS5_1CILi64EEENS7_ILi128EEES8_EEENS_10bfloat16_tEfNS_4arch4Sm80ELb0ELb0ELb1ELb1ELb0ELb0ELb0ELb0ELi2ELi2ELi4ELi2ELb1EEENS1_21CollectiveEpilogueBwdISA_SB_SD_Li256ELb1ELb0ELi2EEENS1_19SingleTileSchedulerILb1ELb0ELb0ELi128EEEEEEEEEvNT_6ParamsE$_ZN4cute8gmem_ptrIPKN7cutlass10bfloat16_tEECI1NS_12iter_adaptorIS4_S5_EEES4_) ;  /* 0xffffd6a000007944 */ /* 0x022fea0003c3ffff */
[----:B------:R-:W2:Y:S01]  /*b280*/  LDL.64 R10, [R1+0x168] ;  /* 0x00016800010a7983 */ /* 0x000ea20000100a00 */
[----:B------:R-:W-:-:S03]  /*b290*/  MOV R9, R7 ;  /* 0x0000000700097202 */ /* 0x000fc60000000f00 */
[----:B--2---:R1:W-:Y:S02]  /*b2a0*/  STL.64 [R1+0x178], R10 ;  /* 0x0001780a01007387 */ /* 0x0043e40000100a00 */
[----:B-1----:R-:W-:Y:S02]  /*b2b0*/  MOV R10, 0xb2d0 ;  /* 0x0000b2d0000a7802 */ /* 0x002fe40000000f00 */
[----:B------:R-:W-:Y:S05]  /*b2c0*/  CALL.REL.NOINC `($_ZN7cutlass13device_kernelIN5flash19enable_sm80_to_sm89INS1_16FlashAttnBwdSm80INS1_25CollectiveMainloopBwdSm80ILi2ELi2EN4cute5tupleIJNS5_1CILi64EEENS7_ILi128EEES8_EEENS_10bfloat16_tEfNS_4arch4Sm80ELb0ELb0ELb1ELb1ELb0ELb0ELb0ELb0ELi2ELi2ELi4ELi2ELb1EEENS1_21CollectiveEpilogueBwdISA_SB_SD_Li256ELb1ELb0ELi2EEENS1_19SingleTileSchedulerILb1ELb0ELb0ELi128EEEEEEEEEvNT_6ParamsE$_ZN4cute3eso3ESOILb0ELb0EJNS_6LayoutINS_5tupleIJNS3_IJNS_1CILi8EEENS4_ILi1EEEEEENS4_ILi2EEES6_EEENS3_IJNS3_IJS6_NS4_ILi0EEEEEElSA_EEEEENS_10ViewEngineINS_8gmem_ptrIPKN7cutlass10bfloat16_tEEEEEEEC2ERKSD_RKSL_) ;  /* 0xffffc6f000007944 */ /* 0x000fea0003c3ffff */
[----:B------:R-:W2:Y:S04]  /*b2d0*/  LDL.64 R10, [R14+0x18] ;  /* 0x000018000e0a7983 */ /* 0x000ea80000100a00 */
[----:B-1----:R-:W3:Y:S04]  /*b2e0*/  LDL.64 R6, [R14+0x10] ;  /* 0x000010000e067983 */ /* 0x002ee80000100a00 */
        /* <DEDUP_REMOVED lines=8> */
[----:B-1---5:R-:W-:Y:S05]  /*b370*/  CALL.REL.NOINC `($_ZN7cutlass13device_kernelIN5flash19enable_sm80_to_sm89INS1_16FlashAttnBwdSm80INS1_25CollectiveMainloopBwdSm80ILi2ELi2EN4cute5tupleIJNS5_1CILi64EEENS7_ILi128EEES8_EEENS_10bfloat16_tEfNS_4arch4Sm80ELb0ELb0ELb1ELb1ELb0ELb0ELb0ELb0ELi2ELi2ELi4ELi2ELb1EEENS1_21CollectiveEpilogueBwdISA_SB_SD_Li256ELb1ELb0ELi2EEENS1_19SingleTileSchedulerILb1ELb0ELb0ELi128EEEEEEEEEvNT_6ParamsE$_ZZN4cuteplIJiiEJNS_1CILi0EEES2_EEEDaRKNS_15ArithmeticTupleIJDpT_EEERKNS3_IJDpT0_EEEENKUlDpRKT_E_clIJiiEEEDaSH_) ;  /* 0xfffffb0000007944 */ /* 0x022fea0003c3ffff */
[----:B-----5:R-:W-:Y:S01]  /*b380*/  IMAD.IADD R22, R15, 0x1, -R6 ;  /* 0x000000010f167824 */ /* 0x020fe200078e0a06 */
[----:B------:R-:W-:Y:S02]  /*b390*/  MOV R7, RZ ;  /* 0x000000ff00077202 */ /* 0x000fe40000000f00 */
[----:B------:R-:W-:Y:S02]  /*b3a0*/  MOV R8, 0xb3c0 ;  /* 0x0000b3c000087802 */ /* 0x000fe40000000f00 */
[----:B-1----:R-:W-:Y:S05]  /*b3b0*/  CALL.REL.NOINC `($_ZN7cutlass13device_kernelIN5flash19enable_sm80_to_sm89INS1_16FlashAttnBwdSm80INS1_25CollectiveMainloopBwdSm80ILi2ELi2EN4cute5tupleIJNS5_1CILi64EEENS7_ILi128EEES8_EEENS_10bfloat16_tEfNS_4arch4Sm80ELb0ELb0ELb1ELb1ELb0ELb0ELb0ELb0ELi2ELi2ELi4ELi2ELb1EEENS1_21CollectiveEpilogueBwdISA_SB_SD_Li256ELb1ELb0ELi2EEENS1_19SingleTileSchedulerILb1ELb0ELb0ELi128EEEEEEEEEvNT_6ParamsE$_ZN4cute3eso3ESOILb1ELb0EJNS_1CILi0EEEiS3_EEC2ERKS3_RKiS6_) ;  /* 0xffffcc4000007944 */ /* 0x002fea0003c3ffff */
[----:B-1----:R-:W2:Y:S01]  /*b3c0*/  LDL R7, [R1+0x168] ;  /* 0x0001680001077983 */ /* 0x002ea20000100800 */
[----:B------:R-:W-:Y:S01]  /*b3d0*/  IMAD.MOV.U32 R6, RZ, RZ, R4 ;  /* 0x000000ffff067224 */ /* 0x000fe200078e0004 */
[----:B------:R-:W-:Y:S02]  /*b3e0*/  MOV R16, 0xb410 ;  /* 0x0000b41000107802 */ /* 0x000fe40000000f00 */
[----:B--2---:R-:W-:Y:S02]  /*b3f0*/  SHF.L.U32 R7, R7, 0x5, RZ ;  /* 0x0000000507077819 */ /* 0x004fe400000006ff */
[----:B------:R-:W-:Y:S05]  /*b400*/  CALL.REL.NOINC `($_ZN7cutlass13device_kernelIN5flash19enable_sm80_to_sm89INS1_16FlashAttnBwdSm80INS1_25CollectiveMainloopBwdSm80ILi2ELi2EN4cute5tupleIJNS5_1CILi64EEENS7_ILi128EEES8_EEENS_10bfloat16_tEfNS_4arch4Sm80ELb0ELb0ELb1ELb1ELb0ELb0ELb0ELb0ELi2ELi2ELi4ELi2ELb1EEENS1_21CollectiveEpilogueBwdISA_SB_SD_Li256ELb1ELb0ELi2EEENS1_19SingleTileSchedulerILb1ELb0ELb0ELi128EEEEEEEEEvNT_6ParamsE$_ZN4cute5tupleIJiEEC2ERKi) ;  /* 0xffffd43000007944 */ /* 0x000fea0003c3ffff */
[----:B------:R1:W5:Y:S01]  /*b410*/  LDL R7, [R1+0x168] ;  /* 0x0001680001077983 */ /* 0x0003620000100800 */
[----:B------:R-:W-:Y:S02]  /*b420*/  MOV R6, R20 ;  /* 0x0000001400067202 */ /* 0x000fe40000000f00 */
[----:B------:R-:W-:-:S02]  /*b430*/  MOV R16, 0xb450 ;  /* 0x0000b45000107802 */ /* 0x000fc40000000f00 */
[----:B-1---5:R-:W-:Y:S05]  /*b440*/  CALL.REL.NOINC `($_ZN7cutlass13device_kernelIN5flash19enable_sm80_to_sm89INS1_16FlashAttnBwdSm80INS1_25CollectiveMainloopBwdSm80ILi2ELi2EN4cute5tupleIJNS5_1CILi64EEENS7_ILi128EEES8_EEENS_10bfloat16_tEfNS_4arch4Sm80ELb0ELb0ELb1ELb1ELb0ELb0ELb0ELb0ELi2ELi2ELi4ELi2ELb1EEENS1_21CollectiveEpilogueBwdISA_SB_SD_Li256ELb1ELb0ELi2EEENS1_19SingleTileSchedulerILb1ELb0ELb0ELi128EEEEEEEEEvNT_6ParamsE$_ZN4cute5tupleIJiEEC2ERKi) ;  /* 0xffffd3f000007944 */ /* 0x022fea0003c3ffff */
[----:B------:R1:W5:Y:S01]  /*b450*/  LDL R7, [R1+0x178] ;  /* 0x0001780001077983 */ /* 0x0003620000100800 */
[----:B------:R-:W-:-:S02]  /*b460*/  MOV R6, R4 ;  /* 0x0000000400067202 */ /* 0x000fc40000000f00 */
[----:B------:R-:W-:Y:S02]  /*b470*/  MOV R16, 0xb490 ;  /* 0x0000b49000107802 */ /* 0x000fe40000000f00 */
[----:B-1---5:R-:W-:Y:S05]  /*b480*/  CALL.REL.NOINC `($_ZN7cutlass13device_kernelIN5flash19enable_sm80_to_sm89INS1_16FlashAttnBwdSm80INS1_25CollectiveMainloopBwdSm80ILi2ELi2EN4cute5tupleIJNS5_1CILi64EEENS7_ILi128EEES8_EEENS_10bfloat16_tEfNS_4arch4Sm80ELb0ELb0ELb1ELb1ELb0ELb0ELb0ELb0ELi2ELi2ELi4ELi2ELb1EEENS1_21CollectiveEpilogueBwdISA_SB_SD_Li256ELb1ELb0ELi2EEENS1_19SingleTileSchedulerILb1ELb0ELb0ELi128EEEEEEEEEvNT_6ParamsE$_ZN4cute5tupleIJiEEC2ERKi) ;  /* 0xffffd3b000007944 */ /* 0x022fea0003c3ffff */
[----:B------:R1:W5:Y:S01]  /*b490*/  LDL R7, [R1+0x168] ;  /* 0x0001680001077983 */ /* 0x0003620000100800 */
[----:B------:R-:W-:Y:S02]  /*b4a0*/  MOV R6, R4 ;  /* 0x0000000400067202 */ /* 0x000fe40000000f00 */
[----:B------:R-:W-:Y:S02]  /*b4b0*/  MOV R8, 0xb4d0 ;  /* 0x0000b4d000087802 */ /* 0x000fe40000000f00 */
[----:B-1---5:R-:W-:Y:S05]  /*b4c0*/  CALL.REL.NOINC `($_ZN7cutlass13device_kernelIN5flash19enable_sm80_to_sm89INS1_16FlashAttnBwdSm80INS1_25CollectiveMainloopBwdSm80ILi2ELi2EN4cute5tupleIJNS5_1CILi64EEENS7_ILi128EEES8_EEENS_10bfloat16_tEfNS_4arch4Sm80ELb0ELb0ELb1ELb1ELb0ELb0ELb0ELb0ELi2ELi2ELi4ELi2ELb1EEENS1_21CollectiveEpilogueBwdISA_SB_SD_Li256ELb1ELb0ELi2EEENS1_19SingleTileSchedulerILb1ELb0ELb0ELi128EEEEEEEEEvNT_6ParamsE$_ZN4cute3eso3ESOILb0ELb1EJiNS_1CILi0EEEEEC2ERKiRKS3_) ;  /* 0xffffc7e000007944 */ /* 0x022fea0003c3ffff */
[----:B-1----:R1:W5:Y:S01]  /*b4d0*/  LDL R7, [R1+0x168] ;  /* 0x0001680001077983 */ /* 0x0023620000100800 */
[----:B------:R-:W-:-:S03]  /*b4e0*/  MOV R10, 0xb500 ;  /* 0x0000b500000a7802 */ /* 0x000fc60000000f00 */
[----:B-1---5:R-:W-:Y:S05]  /*b4f0*/  CALL.REL.NOINC `($_ZN7cutlass13device_kernelIN5flash19enable_sm80_to_sm89INS1_16FlashAttnBwdSm80INS1_25CollectiveMainloopBwdSm80ILi2ELi2EN4cute5tupleIJNS5_1CILi64EEENS7_ILi128EEES8_EEENS_10bfloat16_tEfNS_4arch4Sm80ELb0ELb0ELb1ELb1ELb0ELb0ELb0ELb0ELi2ELi2ELi4ELi2ELb1EEENS1_21CollectiveEpilogueBwdISA_SB_SD_Li256ELb1ELb0ELi2EEENS1_19SingleTileSchedulerILb1ELb0ELb0ELi128EEEEEEEEEvNT_6ParamsE$_ZZN4cuteplIJNS_1CILi0EEES2_EJiEEEDaRKNS_15ArithmeticTupleIJDpT_EEERKNS3_IJDpT0_EEEENKUlDpRKT_E_clIJiS2_EEEDaSH_) ;  /* 0xfffff67000007944 */ /* 0x022fea0003c3ffff */
[----:B------:R-:W-:Y:S02]  /*b500*/  MOV R10, 0xb520 ;  /* 0x0000b520000a7802 */ /* 0x000fe40000000f00 */
[----:B-1---5:R-:W-:Y:S05]  /*b510*/  CALL.REL.NOINC `($_ZN7cutlass13device_kernelIN5flash19enable_sm80_to_sm89INS1_16FlashAttnBwdSm80INS1_25CollectiveMainloopBwdSm80ILi2ELi2EN4cute5tupleIJNS5_1CILi64EEENS7_ILi128EEES8_EEENS_10bfloat16_tEfNS_4arch4Sm80ELb0ELb0ELb1ELb1ELb0ELb0ELb0ELb0ELi2ELi2ELi4ELi2ELb1EEENS1_21CollectiveEpilogueBwdISA_SB_SD_Li256ELb1ELb0ELi2EEENS1_19SingleTileSchedulerILb1ELb0ELb0ELi128EEEEEEEEEvNT_6ParamsE$_ZZN4cuteplIJNS_1CILi0EEES2_EJiS2_EEEDaRKNS_15ArithmeticTupleIJDpT_EEERKNS3_IJDpT0_EEEENKUlDpRKT_E_clIJiS2_EEEDaSH_) ;  /* 0xfffff6c000007944 */ /* 0x022fea0003c3ffff */
[----:B------:R2:W-:Y:S04]  /*b520*/  STL [R1+0x180], RZ ;  /* 0x000180ff01007387 */ /* 0x0005e80000100800 */
[----:B------:R-:W3:Y:S04]  /*b530*/  LDL.64 R8, [R14+0x30] ;  /* 0x000030000e087983 */ /* 0x000ee80000100a00 */
[----:B---3--:R3:W4:Y:S01]  /*b540*/  LD.E.U8 R6, [R8.64] ;  /* 0x0000000408067980 */ /* 0x008722000c101100 */
[----:B------:R-:W-:Y:S01]  /*b550*/  IMAD.MOV.U32 R16, RZ, RZ, RZ ;  /* 0x000000ffff107224 */ /* 0x000fe200078e00ff */
[----:B---3--:R-:W-:-:S02]  /*b560*/  MOV R8, 0xb5a0 ;  /* 0x0000b5a000087802 */ /* 0x008fc40000000f00 */
[----:B----4-:R-:W-:-:S04]  /*b570*/  LOP3.LUT R6, R6, 0x1, RZ, 0xc0, !PT ;  /* 0x0000000106067812 */ /* 0x010fc800078ec0ff */
[----:B------:R-:W-:-:S08]  /*b580*/  ISETP.NE.U32.AND P0, PT, R6, 0x1, PT ;  /* 0x000000010600780c */ /* 0x000fd00003f05070 */
[----:B-12--5:R-:W-:Y:S05]  /*b590*/  CALL.REL.NOINC `($_ZN7cutlass13device_kernelIN5flash19enable_sm80_to_sm89INS1_16FlashAttnBwdSm80INS1_25CollectiveMainloopBwdSm80ILi2ELi2EN4cute5tupleIJNS5_1CILi64EEENS7_ILi128EEES8_EEENS_10bfloat16_tEfNS_4arch4Sm80ELb0ELb0ELb1ELb1ELb0ELb0ELb0ELb0ELi2ELi2ELi4ELi2ELb1EEENS1_21CollectiveEpilogueBwdISA_SB_SD_Li256ELb1ELb0ELi2EEENS1_19SingleTileSchedulerILb1ELb0ELb0ELi128EEEEEEEEEvNT_6ParamsE$_ZN4cute3eso3ESOILb1ELb0EJNS_10UnderscoreEiiEEC2ERKS2_RKiS7_) ;  /* 0xffffc86000007944 */ /* 0x026fea0003c3ffff */
[----:B------:R-:W2:Y:S01]  /*b5a0*/  LDL R9, [R1+0x168] ;  /* 0x0001680001097983 */ /* 0x000ea20000100800 */
[----:B------:R-:W-:Y:S02]  /*b5b0*/  MOV R8, 0xb620 ;  /* 0x0000b62000087802 */ /* 0x000fe40000000f00 */
[----:B-12---:R-:W-:Y:S01]  /*b5c0*/  SHF.R.S32.HI R6, RZ, 0x1f, R9 ;  /* 0x0000001fff067819 */ /* 0x006fe20000011409 */
[-C--:B------:R-:W-:Y:S02]  /*b5d0*/  IMAD R7, R109, R9.reuse, RZ ;  /* 0x000000096d077224 */ /* 0x080fe400078e02ff */
[----:B------:R-:W-:-:S04]  /*b5e0*/  IMAD.WIDE.U32 R10, R108, R9, RZ ;  /* 0x000000096c0a7225 */ /* 0x000fc800078e00ff */
[----:B------:R-:W-:-:S05]  /*b5f0*/  IMAD R7, R108, R6, R7 ;  /* 0x000000066c077224 */ /* 0x000fca00078e0207 */
[----:B------:R-:W-:Y:S02]  /*b600*/  IADD3 R7, R11, R7, RZ ;  /* 0x000000070b077210 */ /* 0x000fe40007ffe0ff */
[----:B------:R-:W-:Y:S05]  /*b610*/  CALL.REL.NOINC `($_ZN7cutlass13device_kernelIN5flash19enable_sm80_to_sm89INS1_16FlashAttnBwdSm80INS1_25CollectiveMainloopBwdSm80ILi2ELi2EN4cute5tupleIJNS5_1CILi64EEENS7_ILi128EEES8_EEENS_10bfloat16_tEfNS_4arch4Sm80ELb0ELb0ELb1ELb1ELb0ELb0ELb0ELb0ELi2ELi2ELi4ELi2ELb1EEENS1_21CollectiveEpilogueBwdISA_SB_SD_Li256ELb1ELb0ELi2EEENS1_19SingleTileSchedulerILb1ELb0ELb0ELi128EEEEEEEEEvNT_6ParamsE$_ZN4cute3eso3ESOILb1ELb0EJNS_6LayoutINS_5tupleIJNS3_IJNS_1CILi8EEENS4_ILi1EEEEEEEEENS3_IJNS3_IJS6_NS4_ILi0EEEEEEEEEEElEEC2ERKSC_RKl) ;  /* 0xffffce8000007944 */ /* 0x000fea0003c3ffff */
[----:B-1----:R-:W2:Y:S01]  /*b620*/  LDL.64 R6, [R1+0x168] ;  /* 0x0001680001067983 */ /* 0x002ea20000100a00 */
[----:B------:R-:W-:Y:S02]  /*b630*/  MOV R16, 0xb670 ;  /* 0x0000b67000107802 */ /* 0x000fe40000000f00 */
[----:B--2---:R-:W-:-:S04]  /*b640*/  LEA R10, P1, R6, R106, 0x1 ;  /* 0x0000006a060a7211 */ /* 0x004fc800078208ff */
[----:B------:R-:W-:-:S04]  /*b650*/  LEA.HI.X R15, R6, R107, R7, 0x1, P1 ;  /* 0x0000006b060f7211 */ /* 0x000fc800008f0c07 */
[----:B------:R-:W-:Y:S05]  /*b660*/  CALL.REL.NOINC `($_ZN7cutlass13device_kernelIN5flash19enable_sm80_to_sm89INS1_16FlashAttnBwdSm80INS1_25CollectiveMainloopBwdSm80ILi2ELi2EN4cute5tupleIJNS5_1CILi64EEENS7_ILi128EEES8_EEENS_10bfloat16_tEfNS_4arch4Sm80ELb0ELb0ELb1ELb1ELb0ELb0ELb0ELb0ELi2ELi2ELi4ELi2ELb1EEENS1_21CollectiveEpilogueBwdISA_SB_SD_Li256ELb1ELb0ELi2EEENS1_19SingleTileSchedulerILb1ELb0ELb0ELi128EEEEEEEEEvNT_6ParamsE$_ZN4cute8gmem_ptrIPKN7cutlass10bfloat16_tEECI1NS_12iter_adaptorIS4_S5_EEES4_) ;  /* 0xffffd2b000007944 */ /* 0x000fea0003c3ffff */
[----:B------:R1:W5:Y:S01]  /*b670*/  LDL.64 R6, [R1+0x168] ;  /* 0x0001680001067983 */ /* 0x0003620000100a00 */
[----:B------:R-:W-:-:S03]  /*b680*/  MOV R10, 0xb6a0 ;  /* 0x0000b6a0000a7802 */ /* 0x000fc60000000f00 */
[----:B-1---5:R-:W-:Y:S05]  /*b690*/  CALL.REL.NOINC `($_ZN7cutlass13device_kernelIN5flash19enable_sm80_to_sm89INS1_16FlashAttnBwdSm80INS1_25CollectiveMainloopBwdSm80ILi2ELi2EN4cute5tupleIJNS5_1CILi64EEENS7_ILi128EEES8_EEENS_10bfloat16_tEfNS_4arch4Sm80ELb0ELb0ELb1ELb1ELb0ELb0ELb0ELb0ELi2ELi2ELi4ELi2ELb1EEENS1_21CollectiveEpilogueBwdISA_SB_SD_Li256ELb1ELb0ELi2EEENS1_19SingleTileSchedulerILb1ELb0ELb0ELi128EEEEEEEEEvNT_6ParamsE$_ZN4cute3eso3ESOILb1ELb0EJNS_6LayoutINS_5tupleIJNS3_IJNS_1CILi8EEENS4_ILi1EEEEEEEEENS3_IJNS3_IJS6_NS4_ILi0EEEEEEEEEEENS_10ViewEngineINS_8gmem_ptrIPKN7cutlass10bfloat16_tEEEEEEEC2ERKSC_RKSK_) ;  /* 0xffffcd3000007944 */ /* 0x022fea0003c3ffff */
[----:B------:R2:W5:Y:S01]  /*b6a0*/  LDL.64 R10, [R1+0x168] ;  /* 0x00016800010a7983 */ /* 0x0005620000100a00 */
[----:B------:R-:W-:Y:S02]  /*b6b0*/  MOV R16, RZ ;  /* 0x000000ff00107202 */ /* 0x000fe40000000f00 */
[----:B-1----:R-:W-:Y:S02]  /*b6c0*/  MOV R8, 0xb6e0 ;  /* 0x0000b6e000087802 */ /* 0x002fe40000000f00 */
[----:B--2--5:R-:W-:Y:S05]  /*b6d0*/  CALL.REL.NOINC `($_ZN7cutlass13device_kernelIN5flash19enable_sm80_to_sm89INS1_16FlashAttnBwdSm80INS1_25CollectiveMainloopBwdSm80ILi2ELi2EN4cute5tupleIJNS5_1CILi64EEENS7_ILi128EEES8_EEENS_10bfloat16_tEfNS_4arch4Sm80ELb0ELb0ELb1ELb1ELb0ELb0ELb0ELb0ELi2ELi2ELi4ELi2ELb1EEENS1_21CollectiveEpilogueBwdISA_SB_SD_Li256ELb1ELb0ELi2EEENS1_19SingleTileSchedulerILb1ELb0ELb0ELi128EEEEEEEEEvNT_6ParamsE$_ZN4cute3eso3ESOILb1ELb0EJNS_10UnderscoreEiiEEC2ERKS2_RKiS7_) ;  /* 0xffffc72000007944 */ /* 0x024fea0003c3ffff */
[----:B-1----:R-:W2:Y:S01]  /*b6e0*/  LDL R7, [R1+0x168] ;  /* 0x0001680001077983 */ /* 0x002ea20000100800 */
[----:B------:R-:W-:Y:S02]  /*b6f0*/  MOV R8, 0xb720 ;  /* 0x0000b72000087802 */ /* 0x000fe40000000f00 */
[----:B--2---:R-:W-:Y:S02]  /*b700*/  SHF.L.U32 R7, R7, 0xb, RZ ;  /* 0x0000000b07077819 */ /* 0x004fe400000006ff */
[----:B------:R-:W-:Y:S05]  /*b710*/  CALL.REL.NOINC `($_ZN7cutlass13device_kernelIN5flash19enable_sm80_to_sm89INS1_16FlashAttnBwdSm80INS1_25CollectiveMainloopBwdSm80ILi2ELi2EN4cute5tupleIJNS5_1CILi64EEENS7_ILi128EEES8_EEENS_10bfloat16_tEfNS_4arch4Sm80ELb0ELb0ELb1ELb1ELb0ELb0ELb0ELb0ELi2ELi2ELi4ELi2ELb1EEENS1_21CollectiveEpilogueBwdISA_SB_SD_Li256ELb1ELb0ELi2EEENS1_19SingleTileSchedulerILb1ELb0ELb0ELi128EEEEEEEEEvNT_6ParamsE$_ZN4cute3eso3ESOILb1ELb0EJNS_6LayoutINS_5tupleIJNS3_IJNS_1CILi8EEENS4_ILi1EEEEEEEEENS3_IJNS3_IJS6_NS4_ILi0EEEEEEEEEEEiEEC2ERKSC_RKi) ;  /* 0xffffcd4000007944 */ /* 0x000fea0003c3ffff */
[----:B-1----:R-:W2:Y:S01]  /*b720*/  LDL R7, [R1+0x168] ;  /* 0x0001680001077983 */ /* 0x002ea20000100800 */
[----:B------:R-:W-:Y:S01]  /*b730*/  MOV R16, 0xb760 ;  /* 0x0000b76000107802 */ /* 0x000fe20000000f00 */
[----:B--2---:R-:W-:-:S04]  /*b740*/  IMAD.WIDE R8, R7, 0x2, R104 ;  /* 0x0000000207087825 */ /* 0x004fc800078e0268 */
[----:B------:R-:W-:Y:S05]  /*b750*/  CALL.REL.NOINC `($_ZN7cutlass13device_kernelIN5flash19enable_sm80_to_sm89INS1_16FlashAttnBwdSm80INS1_25CollectiveMainloopBwdSm80ILi2ELi2EN4cute5tupleIJNS5_1CILi64EEENS7_ILi128EEES8_EEENS_10bfloat16_tEfNS_4arch4Sm80ELb0ELb0ELb1ELb1ELb0ELb0ELb0ELb0ELi2ELi2ELi4ELi2ELb1EEENS1_21CollectiveEpilogueBwdISA_SB_SD_Li256ELb1ELb0ELi2EEENS1_19SingleTileSchedulerILb1ELb0ELb0ELi128EEEEEEEEEvNT_6ParamsE$_ZN4cute8smem_ptrIPN7cutlass10bfloat16_tEECI1NS_12iter_adaptorIS3_S4_EEES3_) ;  /* 0xffffd2a000007944 */ /* 0x000fea0003c3ffff */
[----:B------:R1:W5:Y:S01]  /*b760*/  LDL.64 R6, [R1+0x168] ;  /* 0x0001680001067983 */ /* 0x0003620000100a00 */
[----:B------:R-:W-:-:S03]  /*b770*/  MOV R16, 0xb790 ;  /* 0x0000b79000107802 */ /* 0x000fc60000000f00 */
[----:B-1---5:R-:W-:Y:S05]  /*b780*/  CALL.REL.NOINC `($_ZN7cutlass13device_kernelIN5flash19enable_sm80_to_sm89INS1_16FlashAttnBwdSm80INS1_25CollectiveMainloopBwdSm80ILi2ELi2EN4cute5tupleIJNS5_1CILi64EEENS7_ILi128EEES8_EEENS_10bfloat16_tEfNS_4arch4Sm80ELb0ELb0ELb1ELb1ELb0ELb0ELb0ELb0ELi2ELi2ELi4ELi2ELb1EEENS1_21CollectiveEpilogueBwdISA_SB_SD_Li256ELb1ELb0ELi2EEENS1_19SingleTileSchedulerILb1ELb0ELb0ELi128EEEEEEEEEvNT_6ParamsE$_ZN4cute3eso3ESOILb1ELb0EJNS_6LayoutINS_5tupleIJNS3_IJNS_1CILi8EEENS4_ILi1EEEEEEEEENS3_IJNS3_IJS6_NS4_ILi0EEEEEEEEEEENS_10ViewEngineINS_8smem_ptrIPN7cutlass10bfloat16_tEEEEEEEC2ERKSC_RKSJ_) ;  /* 0xffffcc8000007944 */ /* 0x022fea0003c3ffff */
[----:B-1----:R1:W5:Y:S01]  /*b790*/  LDL.64 R8, [R1+0x168] ;  /* 0x0001680001087983 */ /* 0x0023620000100a00 */
[----:B------:R-:W-:-:S02]  /*b7a0*/  MOV R15, R11 ;  /* 0x0000000b000f7202 */ /* 0x000fc40000000f00 */
[----:B------:R-:W-:Y:S02]  /*b7b0*/  MOV R16, 0xb7d0 ;  /* 0x0000b7d000107802 */ /* 0x000fe40000000f00 */
[----:B-1---5:R-:W-:Y:S05]  /*b7c0*/  CALL.REL.NOINC `($_ZN7cutlass13device_kernelIN5flash19enable_sm80_to_sm89INS1_16FlashAttnBwdSm80INS1_25CollectiveMainloopBwdSm80ILi2ELi2EN4cute5tupleIJNS5_1CILi64EEENS7_ILi128EEES8_EEENS_10bfloat16_tEfNS_4arch4Sm80ELb0ELb0ELb1ELb1ELb0ELb0ELb0ELb0ELi2ELi2ELi4ELi2ELb1EEENS1_21CollectiveEpilogueBwdISA_SB_SD_Li256ELb1ELb0ELi2EEENS1_19SingleTileSchedulerILb1ELb0ELb0ELi128EEEEEEEEEvNT_6ParamsE$_ZN4cute8gmem_ptrIPKN7cutlass10bfloat16_tEECI1NS_12iter_adaptorIS4_S5_EEES4_) ;  /* 0xffffd15000007944 */ /* 0x022fea0003c3ffff */
[----:B------:R1:W5:Y:S01]  /*b7d0*/  LDL.64 R6, [R1+0x168] ;  /* 0x0001680001067983 */ /* 0x0003620000100a00 */
[----:B------:R-:W-:-:S03]  /*b7e0*/  MOV R16, 0xb800 ;  /* 0x0000b80000107802 */ /* 0x000fc60000000f00 */
[----:B-1---5:R-:W-:Y:S05]  /*b7f0*/  CALL.REL.NOINC `($_ZN7cutlass13device_kernelIN5flash19enable_sm80_to_sm89INS1_16FlashAttnBwdSm80INS1_25CollectiveMainloopBwdSm80ILi2ELi2EN4cute5tupleIJNS5_1CILi64EEENS7_ILi128EEES8_EEENS_10bfloat16_tEfNS_4arch4Sm80ELb0ELb0ELb1ELb1ELb0ELb0ELb0ELb0ELi2ELi2ELi4ELi2ELb1EEENS1_21CollectiveEpilogueBwdISA_SB_SD_Li256ELb1ELb0ELi2EEENS1_19SingleTileSchedulerILb1ELb0ELb0ELi128EEEEEEEEEvNT_6ParamsE$_ZN4cute8gmem_ptrIPKN7cutlass9uint128_tEECI1NS_12iter_adaptorIS4_S5_EEES4_) ;  /* 0xffffd17000007944 */ /* 0x022fea0003c3ffff */
[----:B------:R1:W5:Y:S01]  /*b800*/  LDL.64 R6, [R1+0x168] ;  /* 0x0001680001067983 */ /* 0x0003620000100a00 */
[----:B------:R-:W-:-:S03]  /*b810*/  MOV R16, 0xb830 ;  /* 0x0000b83000107802 */ /* 0x000fc60000000f00 */
[----:B-1---5:R-:W-:Y:S05]  /*b820*/  CALL.REL.NOINC `($_ZN7cutlass13device_kernelIN5flash19enable_sm80_to_sm89INS1_16FlashAttnBwdSm80INS1_25CollectiveMainloopBwdSm80ILi2ELi2EN4cute5tupleIJNS5_1CILi64EEENS7_ILi128EEES8_EEENS_10bfloat16_tEfNS_4arch4Sm80ELb0ELb0ELb1ELb1ELb0ELb0ELb0ELb0ELi2ELi2ELi4ELi2ELb1EEENS1_21CollectiveEpilogueBwdISA_SB_SD_Li256ELb1ELb0ELi2EEENS1_19SingleTileSchedulerILb1ELb0ELb0ELi128EEEEEEEEEvNT_6ParamsE$_ZN4cute3eso3ESOILb1ELb0EJNS_6LayoutINS_5tupleIJNS3_IJNS_1CILi1EEES5_EEEEEENS3_IJNS3_IJS5_NS4_ILi0EEEEEEEEEEENS_10ViewEngineINS_8gmem_ptrIPKN7cutlass9uint128_tEEEEEEEC2ERKSB_RKSJ_) ;  /* 0xffffc9d000007944 */ /* 0x022fea0003c3ffff */
[----:B------:R2:W5:Y:S01]  /*b830*/  LDL.64 R110, [R1+0x168] ;  /* 0x00016800016e7983 */ /* 0x0005620000100a00 */
[----:B------:R-:W-:-:S03]  /*b840*/  MOV R16, 0xb860 ;  /* 0x0000b86000107802 */ /* 0x000fc60000000f00 */
[----:B-12--5:R-:W-:Y:S05]  /*b850*/  CALL.REL.NOINC `($_ZN7cutlass13device_kernelIN5flash19enable_sm80_to_sm89INS1_16FlashAttnBwdSm80INS1_25CollectiveMainloopBwdSm80ILi2ELi2EN4cute5tupleIJNS5_1CILi64EEENS7_ILi128EEES8_EEENS_10bfloat16_tEfNS_4arch4Sm80ELb0ELb0ELb1ELb1ELb0ELb0ELb0ELb0ELi2ELi2ELi4ELi2ELb1EEENS1_21CollectiveEpilogueBwdISA_SB_SD_Li256ELb1ELb0ELi2EEENS1_19SingleTileSchedulerILb1ELb0ELb0ELi128EEEEEEEEEvNT_6ParamsE$_ZN4cute8smem_ptrIPN7cutlass10bfloat16_tEECI1NS_12iter_adaptorIS3_S4_EEES3_) ;  /* 0xffffd1a000007944 */ /* 0x026fea0003c3ffff */
[----:B------:R1:W5:Y:S01]  /*b860*/  LDL.64 R6, [R1+0x168] ;  /* 0x0001680001067983 */ /* 0x0003620000100a00 */
[----:B------:R-:W-:-:S03]  /*b870*/  MOV R10, 0xb890 ;  /* 0x0000b890000a7802 */ /* 0x000fc60000000f00 */
[----:B-1---5:R-:W-:Y:S05]  /*b880*/  CALL.REL.NOINC `($_ZN7cutlass13device_kernelIN5flash19enable_sm80_to_sm89INS1_16FlashAttnBwdSm80INS1_25CollectiveMainloopBwdSm80ILi2ELi2EN4cute5tupleIJNS5_1CILi64EEENS7_ILi128EEES8_EEENS_10bfloat16_tEfNS_4arch4Sm80ELb0ELb0ELb1ELb1ELb0ELb0ELb0ELb0ELi2ELi2ELi4ELi2ELb1EEENS1_21CollectiveEpilogueBwdISA_SB_SD_Li256ELb1ELb0ELi2EEENS1_19SingleTileSchedulerILb1ELb0ELb0ELi128EEEEEEEEEvNT_6ParamsE$_ZN4cute8smem_ptrIPN7cutlass9uint128_tEECI1NS_12iter_adaptorIS3_S4_EEES3_) ;  /* 0xffffd1c000007944 */ /* 0x022fea0003c3ffff */
[----:B-1----:R1:W5:Y:S01]  /*b890*/  LDL.64 R6, [R1+0x168] ;  /* 0x0001680001067983 */ /* 0x0023620000100a00 */
[----:B------:R-:W-:-:S03]  /*b8a0*/  MOV R10, 0xb8c0 ;  /* 0x0000b8c0000a7802 */ /* 0x000fc60000000f00 */
[----:B-1---5:R-:W-:Y:S05]  /*b8b0*/  CALL.REL.NOINC `($_ZN7cutlass13device_kernelIN5flash19enable_sm80_to_sm89INS1_16FlashAttnBwdSm80INS1_25CollectiveMainloopBwdSm80ILi2ELi2EN4cute5tupleIJNS5_1CILi64EEENS7_ILi128EEES8_EEENS_10bfloat16_tEfNS_4arch4Sm80ELb0ELb0ELb1ELb1ELb0ELb0ELb0ELb0ELi2ELi2ELi4ELi2ELb1EEENS1_21CollectiveEpilogueBwdISA_SB_SD_Li256ELb1ELb0ELi2EEENS1_19SingleTileSchedulerILb1ELb0ELb0ELi128EEEEEEEEEvNT_6ParamsE$_ZN4cute3eso3ESOILb1ELb0EJNS_6LayoutINS_5tupleIJNS3_IJNS_1CILi1EEES5_EEEEEENS3_IJNS3_IJS5_NS4_ILi0EEEEEEEEEEENS_10ViewEngineINS_8smem_ptrIPN7cutlass9uint128_tEEEEEEEC2ERKSB_RKSI_) ;  /* 0xffffc99000007944 */ /* 0x022fea0003c3ffff */
[----:B-1----:R1:W5:Y:S01]  /*b8c0*/  LDL R6, [R1+0x168] ;  /* 0x0001680001067983 */ /* 0x0023620000100800 */
[----:B------:R-:W-:-:S03]  /*b8d0*/  MOV R8, 0xb8f0 ;  /* 0x0000b8f000087802 */ /* 0x000fc60000000f00 */
[----:B-1---5:R-:W-:Y:S05]  /*b8e0*/  CALL.REL.NOINC `($_ZN7cutlass13device_kernelIN5flash19enable_sm80_to_sm89INS1_16FlashAttnBwdSm80INS1_25CollectiveMainloopBwdSm80ILi2ELi2EN4cute5tupleIJNS5_1CILi64EEENS7_ILi128EEES8_EEENS_10bfloat16_tEfNS_4arch4Sm80ELb0ELb0ELb1ELb1ELb0ELb0ELb0ELb0ELi2ELi2ELi4ELi2ELb1EEENS1_21CollectiveEpilogueBwdISA_SB_SD_Li256ELb1ELb0ELi2EEENS1_19SingleTileSchedulerILb1ELb0ELb0ELi128EEEEEEEEEvNT_6ParamsE$_ZN73_INTERNAL_24fd9406_37_flash_bwd_hdim64_bf16_softcap_sm80_cu_3fbc093a_291824__cvta_generic_to_sharedEPKv) ;  /* 0xffffd1e000007944 */ /* 0x022fea0003c3ffff */
        /* <DEDUP_REMOVED lines=9> */
[----:B--2---:R-:W-:Y:S05]  /*b980*/  CALL.REL.NOINC `($_ZN7cutlass13device_kernelIN5flash19enable_sm80_to_sm89INS1_16FlashAttnBwdSm80INS1_25CollectiveMainloopBwdSm80ILi2ELi2EN4cute5tupleIJNS5_1CILi64EEENS7_ILi128EEES8_EEENS_10bfloat16_tEfNS_4arch4Sm80ELb0ELb0ELb1ELb1ELb0ELb0ELb0ELb0ELi2ELi2ELi4ELi2ELb1EEENS1_21CollectiveEpilogueBwdISA_SB_SD_Li256ELb1ELb0ELi2EEENS1_19SingleTileSchedulerILb1ELb0ELb0ELi128EEEEEEEEEvNT_6ParamsE$_ZN4cute3eso3ESOILb1ELb0EJNS_1CILi0EEEiS3_EEC2ERKS3_RKiS6_) ;  /* 0xffffc67000007944 */ /* 0x004fea0003c3ffff */
[----:B-1----:R-:W2:Y:S01]  /*b990*/  LDL R7, [R1+0x168] ;  /* 0x0001680001077983 */ /* 0x002ea20000100800 */
[----:B------:R-:W-:Y:S01]  /*b9a0*/  IMAD.MOV.U32 R6, RZ, RZ, R4 ;  /* 0x000000ffff067224 */ /* 0x000fe200078e0004 */
[----:B------:R-:W-:-:S02]  /*b9b0*/  MOV R16, 0xb9e0 ;  /* 0x0000b9e000107802 */ /* 0x000fc40000000f00 */
[----:B--2---:R-:W-:Y:S02]  /*b9c0*/  SHF.L.U32 R7, R7, 0x5, RZ ;  /* 0x0000000507077819 */ /* 0x004fe400000006ff */
[----:B------:R-:W-:Y:S05]  /*b9d0*/  CALL.REL.NOINC `($_ZN7cutlass13device_kernelIN5flash19enable_sm80_to_sm89INS1_16FlashAttnBwdSm80INS1_25CollectiveMainloopBwdSm80ILi2ELi2EN4cute5tupleIJNS5_1CILi64EEENS7_ILi128EEES8_EEENS_10bfloat16_tEfNS_4arch4Sm80ELb0ELb0ELb1ELb1ELb0ELb0ELb0ELb0ELi2ELi2ELi4ELi2ELb1EEENS1_21CollectiveEpilogueBwdISA_SB_SD_Li256ELb1ELb0ELi2EEENS1_19SingleTileSchedulerILb1ELb0ELb0ELi128EEEEEEEEEvNT_6ParamsE$_ZN4cute5tupleIJiEEC2ERKi) ;  /* 0xffffce6000007944 */ /* 0x000fea0003c3ffff */
[----:B------:R1:W5:Y:S01]  /*b9e0*/  LDL R7, [R1+0x168] ;  /* 0x0001680001077983 */ /* 0x0003620000100800 */
        /* <DEDUP_REMOVED lines=19> */
[----:B------:R-:W-:Y:S01]  /*bb20*/  IMAD.MOV.U32 R16, RZ, RZ, 0x1 ;  /* 0x00000001ff107424 */ /* 0x000fe200078e00ff */
        /* <DEDUP_REMOVED lines=21> */
[----:B------:R-:W-:Y:S02]  /*bc80*/  MOV R16, 0x1 ;  /* 0x0000000100107802 */ /* 0x000fe40000000f00 */
        /* <DEDUP_REMOVED lines=44> */
[----:B--2--5:R-:W-:Y:S05]  /*bf50*/  CALL.REL.NOINC `($_ZN7cutlass13device_kernelIN5flash19enable_sm80_to_sm89INS1_16FlashAttnBwdSm80INS1_25CollectiveMainloopBwdSm80ILi2ELi2EN4cute5tupleIJNS5_1CILi64EEENS7_ILi128EEES8_EEENS_10bfloat16_tEfNS_4arch4Sm80ELb0ELb0ELb1ELb1ELb0ELb0ELb0ELb0ELi2ELi2ELi4ELi2ELb1EEENS1_21CollectiveEpilogueBwdISA_SB_SD_Li256ELb1ELb0ELi2EEENS1_19SingleTileSchedulerILb1ELb0ELb0ELi128EEEEEEEEEvNT_6ParamsE$_ZN4cute3eso3ESOILb1ELb0EJNS_10UnderscoreES2_iEEC2ERKS2_S5_RKi) ;  /* 0xffffbe2000007944 */ /* 0x024fea0003c3ffff */
[----:B------:R-:W2:Y:S01]  /*bf60*/  LDL R7, [R1+0x168] ;  /* 0x0001680001077983 */ /* 0x000ea20000100800 */
[----:B------:R-:W-:Y:S02]  /*bf70*/  MOV R8, 0xbfa0 ;  /* 0x0000bfa000087802 */ /* 0x000fe40000000f00 */
[----:B--2---:R-:W-:Y:S02]  /*bf80*/  SHF.L.U32 R7, R7, 0x6, RZ ;  /* 0x0000000607077819 */ /* 0x004fe400000006ff */
[----:B-1----:R-:W-:Y:S05]  /*bf90*/  CALL.REL.NOINC `($_ZN7cutlass13device_kernelIN5flash19enable_sm80_to_sm89INS1_16FlashAttnBwdSm80INS1_25CollectiveMainloopBwdSm80ILi2ELi2EN4cute5tupleIJNS5_1CILi64EEENS7_ILi128EEES8_EEENS_10bfloat16_tEfNS_4arch4Sm80ELb0ELb0ELb1ELb1ELb0ELb0ELb0ELb0ELi2ELi2ELi4ELi2ELb1EEENS1_21CollectiveEpilogueBwdISA_SB_SD_Li256ELb1ELb0ELi2EEENS1_19SingleTileSchedulerILb1ELb0ELb0ELi128EEEEEEEEEvNT_6ParamsE$_ZN4cute3eso3ESOILb1ELb0EJNS_6LayoutINS_5tupleIJNS3_IJNS_1CILi4EEENS4_ILi1EEEEEES6_EEENS3_IJNS3_IJS6_NS4_ILi0EEEEEES9_EEEEEiEEC2ERKSC_RKi) ;  /* 0xffffc3f000007944 */ /* 0x002fea0003c3ffff */
[----:B------:R-:W2:Y:S04]  /*bfa0*/  LD.E.64 R18, [R18.64+0x8] ;  /* 0x0000080412127980 */ /* 0x000ea8000c101b00 */
[----:B------:R-:W2:Y:S01]  /*bfb0*/  LDL R10, [R1+0x168] ;  /* 0x00016800010a7983 */ /* 0x000ea20000100800 */
[----:B-1----:R-:W-:Y:S02]  /*bfc0*/  MOV R6, R4 ;  /* 0x0000000400067202 */ /* 0x002fe40000000f00 */
[----:B------:R-:W-:Y:S01]  /*bfd0*/  MOV R16, 0xc000 ;  /* 0x0000c00000107802 */ /* 0x000fe20000000f00 */
[----:B--2---:R-:W-:-:S04]  /*bfe0*/  IMAD.WIDE R10, R10, 0x4, R18 ;  /* 0x000000040a0a7825 */ /* 0x004fc800078e0212 */
[----:B------:R-:W-:Y:S05]  /*bff0*/  CALL.REL.NOINC `($_ZN7cutlass13device_kernelIN5flash19enable_sm80_to_sm89INS1_16FlashAttnBwdSm80INS1_25CollectiveMainloopBwdSm80ILi2ELi2EN4cute5tupleIJNS5_1CILi64EEENS7_ILi128EEES8_EEENS_10bfloat16_tEfNS_4arch4Sm80ELb0ELb0ELb1ELb1ELb0ELb0ELb0ELb0ELi2ELi2ELi4ELi2ELb1EEENS1_21CollectiveEpilogueBwdISA_SB_SD_Li256ELb1ELb0ELi2EEENS1_19SingleTileSchedulerILb1ELb0ELb0ELi128EEEEEEEEEvNT_6ParamsE$_ZN4cute8gmem_ptrIPKfECI1NS_12iter_adaptorIS2_S3_EEES2_) ;  /* 0xffffc9c000007944 */ /* 0x000fea0003c3ffff */
[----:B-1----:R1:W5:Y:S01]  /*c000*/  LDL.64 R6, [R1+0x168] ;  /* 0x0001680001067983 */ /* 0x0023620000100a00 */
[----:B------:R-:W-:-:S03]  /*c010*/  MOV R10, 0xc030 ;  /* 0x0000c030000a7802 */ /* 0x000fc60000000f00 */
[----:B-1---5:R-:W-:Y:S05]  /*c020*/  CALL.REL.NOINC `($_ZN7cutlass13device_kernelIN5flash19enable_sm80_to_sm89INS1_16FlashAttnBwdSm80INS1_25CollectiveMainloopBwdSm80ILi2ELi2EN4cute5tupleIJNS5_1CILi64EEENS7_ILi128EEES8_EEENS_10bfloat16_tEfNS_4arch4Sm80ELb0ELb0ELb1ELb1ELb0ELb0ELb0ELb0ELi2ELi2ELi4ELi2ELb1EEENS1_21CollectiveEpilogueBwdISA_SB_SD_Li256ELb1ELb0ELi2EEENS1_19SingleTileSchedulerILb1ELb0ELb0ELi128EEEEEEEEEvNT_6ParamsE$_ZN4cute3eso3ESOILb1ELb0EJNS_6LayoutINS_5tupleIJNS3_IJNS_1CILi4EEENS4_ILi1EEEEEES6_EEENS3_IJNS3_IJS6_NS4_ILi0EEEEEES9_EEEEENS_10ViewEngineINS_8gmem_ptrIPKfEEEEEEC2ERKSC_RKSI_) ;  /* 0xffffc2e000007944 */ /* 0x022fea0003c3ffff */
[----:B------:R2:W5:Y:S04]  /*c030*/  LDL.64 R18, [R14+0x40] ;  /* 0x000040000e127983 */ /* 0x0005680000100a00 */
[----:B------:R2:W5:Y:S01]  /*c040*/  LDL.64 R10, [R1+0x168] ;  /* 0x00016800010a7983 */ /* 0x0005620000100a00 */
[----:B------:R-:W-:-:S02]  /*c050*/  MOV R17, UR6 ;  /* 0x0000000600117c02 */ /* 0x000fc40008000f00 */
[----:B-1----:R-:W-:Y:S02]  /*c060*/  MOV R8, 0xc080 ;  /* 0x0000c08000087802 */ /* 0x002fe40000000f00 */
[----:B--2--5:R-:W-:Y:S05]  /*c070*/  CALL.REL.NOINC `($_ZN7cutlass13device_kernelIN5flash19enable_sm80_to_sm89INS1_16FlashAttnBwdSm80INS1_25CollectiveMainloopBwdSm80ILi2ELi2EN4cute5tupleIJNS5_1CILi64EEENS7_ILi128EEES8_EEENS_10bfloat16_tEfNS_4arch4Sm80ELb0ELb0ELb1ELb1ELb0ELb0ELb0ELb0ELi2ELi2ELi4ELi2ELb1EEENS1_21CollectiveEpilogueBwdISA_SB_SD_Li256ELb1ELb0ELi2EEENS1_19SingleTileSchedulerILb1ELb0ELb0ELi128EEEEEEEEEvNT_6ParamsE$_ZN4cute3eso3ESOILb1ELb0EJNS_10UnderscoreES2_iEEC2ERKS2_S5_RKi) ;  /* 0xffffbd0000007944 */ /* 0x024fea0003c3ffff */
[----:B------:R-:W2:Y:S01]  /*c080*/  LDL R7, [R1+0x168] ;  /* 0x0001680001077983 */ /* 0x000ea20000100800 */
[----:B------:R-:W-:Y:S02]  /*c090*/  MOV R8, 0xc0c0 ;  /* 0x0000c0c000087802 */ /* 0x000fe40000000f00 */
[----:B--2---:R-:W-:Y:S02]  /*c0a0*/  SHF.L.U32 R7, R7, 0x6, RZ ;  /* 0x0000000607077819 */ /* 0x004fe400000006ff */
[----:B-1----:R-:W-:Y:S05]  /*c0b0*/  CALL.REL.NOINC `($_ZN7cutlass13device_kernelIN5flash19enable_sm80_to_sm89INS1_16FlashAttnBwdSm80INS1_25CollectiveMainloopBwdSm80ILi2ELi2EN4cute5tupleIJNS5_1CILi64EEENS7_ILi128EEES8_EEENS_10bfloat16_tEfNS_4arch4Sm80ELb0ELb0ELb1ELb1ELb0ELb0ELb0ELb0ELi2ELi2ELi4ELi2ELb1EEENS1_21CollectiveEpilogueBwdISA_SB_SD_Li256ELb1ELb0ELi2EEENS1_19SingleTileSchedulerILb1ELb0ELb0ELi128EEEEEEEEEvNT_6ParamsE$_ZN4cute3eso3ESOILb1ELb0EJNS_6LayoutINS_5tupleIJNS3_IJNS_1CILi4EEENS4_ILi1EEEEEES6_EEENS3_IJNS3_IJS6_NS4_ILi0EEEEEES9_EEEEEiEEC2ERKSC_RKi) ;  /* 0xffffc2d000007944 */ /* 0x002fea0003c3ffff */
[----:B------:R-:W2:Y:S04]  /*c0c0*/  LD.E.64 R18, [R18.64] ;  /* 0x0000000412127980 */ /* 0x000ea8000c101b00 */
[----:B------:R-:W2:Y:S01]  /*c0d0*/  LDL R8, [R1+0x168] ;  /* 0x0001680001087983 */ /* 0x000ea20000100800 */
[----:B-1----:R-:W-:Y:S02]  /*c0e0*/  MOV R6, R4 ;  /* 0x0000000400067202 */ /* 0x002fe40000000f00 */
[----:B------:R-:W-:Y:S01]  /*c0f0*/  MOV R16, 0xc120 ;  /* 0x0000c12000107802 */ /* 0x000fe20000000f00 */
[----:B--2---:R-:W-:-:S04]  /*c100*/  IMAD.WIDE R8, R8, 0x4, R18 ;  /* 0x0000000408087825 */ /* 0x004fc800078e0212 */
[----:B------:R-:W-:Y:S05]  /*c110*/  CALL.REL.NOINC `($_ZN7cutlass13device_kernelIN5flash19enable_sm80_to_sm89INS1_16FlashAttnBwdSm80INS1_25CollectiveMainloopBwdSm80ILi2ELi2EN4cute5tupleIJNS5_1CILi64EEENS7_ILi128EEES8_EEENS_10bfloat16_tEfNS_4arch4Sm80ELb0ELb0ELb1ELb1ELb0ELb0ELb0ELb0ELi2ELi2ELi4ELi2ELb1EEENS1_21CollectiveEpilogueBwdISA_SB_SD_Li256ELb1ELb0ELi2EEENS1_19SingleTileSchedulerILb1ELb0ELb0ELi128EEEEEEEEEvNT_6ParamsE$_ZN4cute8smem_ptrIPfECI1NS_12iter_adaptorIS1_S2_EEES1_) ;  /* 0xffffc97000007944 */ /* 0x000fea0003c3ffff */
[----:B-1----:R1:W5:Y:S01]  /*c120*/  LDL.64 R6, [R1+0x168] ;  /* 0x0001680001067983 */ /* 0x0023620000100a00 */
[----:B------:R-:W-:-:S03]  /*c130*/  MOV R16, 0xc150 ;  /* 0x0000c15000107802 */ /* 0x000fc60000000f00 */
[----:B-1---5:R-:W-:Y:S05]  /*c140*/  CALL.REL.NOINC `($_ZN7cutlass13device_kernelIN5flash19enable_sm80_to_sm89INS1_16FlashAttnBwdSm80INS1_25CollectiveMainloopBwdSm80ILi2ELi2EN4cute5tupleIJNS5_1CILi64EEENS7_ILi128EEES8_EEENS_10bfloat16_tEfNS_4arch4Sm80ELb0ELb0ELb1ELb1ELb0ELb0ELb0ELb0ELi2ELi2ELi4ELi2ELb1EEENS1_21CollectiveEpilogueBwdISA_SB_SD_Li256ELb1ELb0ELi2EEENS1_19SingleTileSchedulerILb1ELb0ELb0ELi128EEEEEEEEEvNT_6ParamsE$_ZN4cute3eso3ESOILb1ELb0EJNS_6LayoutINS_5tupleIJNS3_IJNS_1CILi4EEENS4_ILi1EEEEEES6_EEENS3_IJNS3_IJS6_NS4_ILi0EEEEEES9_EEEEENS_10ViewEngineINS_8smem_ptrIPfEEEEEEC2ERKSC_RKSH_) ;  /* 0xffffc20000007944 */ /* 0x022fea0003c3ffff */
[----:B------:R2:W5:Y:S04]  /*c150*/  LDL.64 R18, [R14+0x48] ;  /* 0x000048000e127983 */ /* 0x0005680000100a00 */
[----:B-1----:R2:W5:Y:S01]  /*c160*/  LDL.64 R8, [R1+0x168] ;  /* 0x0001680001087983 */ /* 0x0025620000100a00 */
[----:B------:R-:W-:-:S02]  /*c170*/  MOV R7, RZ ;  /* 0x000000ff00077202 */ /* 0x000fc40000000f00 */
[----:B------:R-:W-:Y:S02]  /*c180*/  MOV R16, 0xc1a0 ;  /* 0x0000c1a000107802 */ /* 0x000fe40000000f00 */
[----:B--2--5:R-:W-:Y:S05]  /*c190*/  CALL.REL.NOINC `($_ZN7cutlass13device_kernelIN5flash19enable_sm80_to_sm89INS1_16FlashAttnBwdSm80INS1_25CollectiveMainloopBwdSm80ILi2ELi2EN4cute5tupleIJNS5_1CILi64EEENS7_ILi128EEES8_EEENS_10bfloat16_tEfNS_4arch4Sm80ELb0ELb0ELb1ELb1ELb0ELb0ELb0ELb0ELi2ELi2ELi4ELi2ELb1EEENS1_21CollectiveEpilogueBwdISA_SB_SD_Li256ELb1ELb0ELi2EEENS1_19SingleTileSchedulerILb1ELb0ELb0ELi128EEEEEEEEEvNT_6ParamsE$_ZN4cute3eso3ESOILb1ELb0EJNS_1CILi0EEEiEEC2ERKS3_RKi) ;  /* 0xffffbe2000007944 */ /* 0x024fea0003c3ffff */
[----:B-1----:R1:W5:Y:S01]  /*c1a0*/  LD.E R7, [R18.64] ;  /* 0x0000000412077980 */ /* 0x002362000c101900 */
[----:B------:R-:W-:-:S03]  /*c1b0*/  MOV R20, 0xc1d0 ;  /* 0x0000c1d000147802 */ /* 0x000fc60000000f00 */
[----:B-1---5:R-:W-:Y:S05]  /*c1c0*/  CALL.REL.NOINC `($_ZN7cutlass13device_kernelIN5flash19enable_sm80_to_sm89INS1_16FlashAttnBwdSm80INS1_25CollectiveMainloopBwdSm80ILi2ELi2EN4cute5tupleIJNS5_1CILi64EEENS7_ILi128EEES8_EEENS_10bfloat16_tEfNS_4arch4Sm80ELb0ELb0ELb1ELb1ELb0ELb0ELb0ELb0ELi2ELi2ELi4ELi2ELb1EEENS1_21CollectiveEpilogueBwdISA_SB_SD_Li256ELb1ELb0ELi2EEENS1_19SingleTileSchedulerILb1ELb0ELb0ELi128EEEEEEEEEvNT_6ParamsE$_ZZN4cuteplIJiEJNS_1CILi0EEEEEEDaRKNS_15ArithmeticTupleIJDpT_EEERKNS3_IJDpT0_EEEENKUlDpRKT_E_clIJiEEEDaSH_) ;  /* 0xffffeba000007944 */ /* 0x022fea0003c3ffff */
[----:B-----5:R-:W-:Y:S01]  /*c1d0*/  ISETP.GT.AND P0, PT, R6, 0x3f, PT ;  /* 0x0000003f0600780c */ /* 0x020fe20003f04270 */
[----:B------:R-:W-:Y:S01]  /*c1e0*/  IMAD.MOV.U32 R6, RZ, RZ, R12 ;  /* 0x000000ffff067224 */ /* 0x000fe200078e000c */
[----:B------:R-:W-:-:S11]  /*c1f0*/  MOV R7, 0x0 ;  /* 0x0000000000077802 */ /* 0x000fd60000000f00 */
[----:B------:R-:W-:Y:S05]  /*c200*/  @P0 RET.REL.NODEC R6 `(_ZN7cutlass13device_kernelIN5flash19enable_sm80_to_sm89INS1_16FlashAttnBwdSm80INS1_25CollectiveMainloopBwdSm80ILi2ELi2EN4cute5tupleIJNS5_1CILi64EEENS7_ILi128EEES8_EEENS_10bfloat16_tEfNS_4arch4Sm80ELb0ELb0ELb1ELb1ELb0ELb0ELb0ELb0ELi2ELi2ELi4ELi2ELb1EEENS1_21CollectiveEpilogueBwdISA_SB_SD_Li256ELb1ELb0ELi2EEENS1_19SingleTileSchedulerILb1ELb0ELb0ELi128EEEEEEEEEvNT_6ParamsE) ;  /* 0xffff3df006000950 */ /* 0x000fea0003c3ffff */
[----:B------:R-:W5:Y:S01]  /*c210*/  LDL.64 R14, [R14+0x50] ;  /* 0x000050000e0e7983 */ /* 0x000f620000100a00 */
[----:B------:R-:W-:Y:S02]  /*c220*/  MOV R7, RZ ;  /* 0x000000ff00077202 */ /* 0x000fe40000000f00 */
[----:B------:R-:W-:Y:S02]  /*c230*/  MOV R16, 0xc250 ;  /* 0x0000c25000107802 */ /* 0x000fe40000000f00 */
[----:B-1---5:R-:W-:Y:S05]  /*c240*/  CALL.REL.NOINC `($_ZN7cutlass13device_kernelIN5flash19enable_sm80_to_sm89INS1_16FlashAttnBwdSm80INS1_25CollectiveMainloopBwdSm80ILi2ELi2EN4cute5tupleIJNS5_1CILi64EEENS7_ILi128EEES8_EEENS_10bfloat16_tEfNS_4arch4Sm80ELb0ELb0ELb1ELb1ELb0ELb0ELb0ELb0ELi2ELi2ELi4ELi2ELb1EEENS1_21CollectiveEpilogueBwdISA_SB_SD_Li256ELb1ELb0ELi2EEENS1_19SingleTileSchedulerILb1ELb0ELb0ELi128EEEEEEEEEvNT_6ParamsE$_ZN4cute3eso3ESOILb1ELb0EJNS_10UnderscoreEiEEC2ERKS2_RKi) ;  /* 0xffffbb7000007944 */ /* 0x022fea0003c3ffff */
[----:B-1----:R-:W-:Y:S02]  /*c250*/  MOV R6, R13 ;  /* 0x0000000d00067202 */ /* 0x002fe40000000f00 */
[----:B------:R-:W-:Y:S02]  /*c260*/  MOV R16, 0xc280 ;  /* 0x0000c28000107802 */ /* 0x000fe40000000f00 */
[----:B------:R-:W-:Y:S05]  /*c270*/  CALL.REL.NOINC `($_ZN7cutlass13device_kernelIN5flash19enable_sm80_to_sm89INS1_16FlashAttnBwdSm80INS1_25CollectiveMainloopBwdSm80ILi2ELi2EN4cute5tupleIJNS5_1CILi64EEENS7_ILi128EEES8_EEENS_10bfloat16_tEfNS_4arch4Sm80ELb0ELb0ELb1ELb1ELb0ELb0ELb0ELb0ELi2ELi2ELi4ELi2ELb1EEENS1_21CollectiveEpilogueBwdISA_SB_SD_Li256ELb1ELb0ELi2EEENS1_19SingleTileSchedulerILb1ELb0ELb0ELi128EEEEEEEEEvNT_6ParamsE$_ZN4cute8gmem_ptrIPKfECI1NS_12iter_adaptorIS2_S3_EEES2_) ;  /* 0xffffc74000007944 */ /* 0x000fea0003c3ffff */
[----:B-1----:R1:W5:Y:S01]  /*c280*/  LDL.64 R6, [R1+0x160] ;  /* 0x0001600001067983 */ /* 0x0023620000100a00 */
[----:B------:R-:W-:-:S03]  /*c290*/  MOV R16, 0xc2b0 ;  /* 0x0000c2b000107802 */ /* 0x000fc60000000f00 */
[----:B-1---5:R-:W-:Y:S05]  /*c2a0*/  CALL.REL.NOINC `($_ZN7cutlass13device_kernelIN5flash19enable_sm80_to_sm89INS1_16FlashAttnBwdSm80INS1_25CollectiveMainloopBwdSm80ILi2ELi2EN4cute5tupleIJNS5_1CILi64EEENS7_ILi128EEES8_EEENS_10bfloat16_tEfNS_4arch4Sm80ELb0ELb0ELb1ELb1ELb0ELb0ELb0ELb0ELi2ELi2ELi4ELi2ELb1EEENS1_21CollectiveEpilogueBwdISA_SB_SD_Li256ELb1ELb0ELi2EEENS1_19SingleTileSchedulerILb1ELb0ELb0ELi128EEEEEEEEEvNT_6ParamsE$_ZN4cute3eso3ESOILb1ELb0EJNS_6LayoutINS_5tupleIJNS3_IJNS_1CILi4EEENS4_ILi1EEEEEEEEENS3_IJNS3_IJS6_NS4_ILi0EEEEEEEEEEENS_10ViewEngineINS_8gmem_ptrIPKfEEEEEEC2ERKSC_RKSI_) ;  /* 0xffffbfe000007944 */ /* 0x022fea0003c3ffff */
[----:B-1----:R1:W5:Y:S01]  /*c2b0*/  LDL.64 R10, [R1+0x160] ;  /* 0x00016000010a7983 */ /* 0x0023620000100a00 */
[----:B------:R-:W-:Y:S02]  /*c2c0*/  MOV R7, RZ ;  /* 0x000000ff00077202 */ /* 0x000fe40000000f00 */
[----:B------:R-:W-:Y:S02]  /*c2d0*/  MOV R16, 0xc2f0 ;  /* 0x0000c2f000107802 */ /* 0x000fe40000000f00 */
[----:B-1---5:R-:W-:Y:S05]  /*c2e0*/  CALL.REL.NOINC `($_ZN7cutlass13device_kernelIN5flash19enable_sm80_to_sm89INS1_16FlashAttnBwdSm80INS1_25CollectiveMainloopBwdSm80ILi2ELi2EN4cute5tupleIJNS5_1CILi64EEENS7_ILi128EEES8_EEENS_10bfloat16_tEfNS_4arch4Sm80ELb0ELb0ELb1ELb1ELb0ELb0ELb0ELb0ELi2ELi2ELi4ELi2ELb1EEENS1_21CollectiveEpilogueBwdISA_SB_SD_Li256ELb1ELb0ELi2EEENS1_19SingleTileSchedulerILb1ELb0ELb0ELi128EEEEEEEEEvNT_6ParamsE$_ZN4cute3eso3ESOILb1ELb0EJNS_10UnderscoreEiEEC2ERKS2_RKi) ;  /* 0xffffbad000007944 */ /* 0x022fea0003c3ffff */
[----:B-1----:R-:W-:Y:S02]  /*c2f0*/  MOV R6, R13 ;  /* 0x0000000d00067202 */ /* 0x002fe40000000f00 */
[----:B------:R-:W-:-:S02]  /*c300*/  MOV R16, 0xc320 ;  /* 0x0000c32000107802 */ /* 0x000fc40000000f00 */
[----:B------:R-:W-:Y:S05]  /*c310*/  CALL.REL.NOINC `($_ZN7cutlass13device_kernelIN5flash19enable_sm80_to_sm89INS1_16FlashAttnBwdSm80INS1_25CollectiveMainloopBwdSm80ILi2ELi2EN4cute5tupleIJNS5_1CILi64EEENS7_ILi128EEES8_EEENS_10bfloat16_tEfNS_4arch4Sm80ELb0ELb0ELb1ELb1ELb0ELb0ELb0ELb0ELi2ELi2ELi4ELi2ELb1EEENS1_21CollectiveEpilogueBwdISA_SB_SD_Li256ELb1ELb0ELi2EEENS1_19SingleTileSchedulerILb1ELb0ELb0ELi128EEEEEEEEEvNT_6ParamsE$_ZN4cute8smem_ptrIPfECI1NS_12iter_adaptorIS1_S2_EEES1_) ;  /* 0xffffc77000007944 */ /* 0x000fea0003c3ffff */
[----:B-1----:R1:W5:Y:S01]  /*c320*/  LDL.64 R6, [R1+0x160] ;  /* 0x0001600001067983 */ /* 0x0023620000100a00 */
[----:B------:R-:W-:-:S03]  /*c330*/  MOV R16, 0xc350 ;  /* 0x0000c35000107802 */ /* 0x000fc60000000f00 */
[----:B-1---5:R-:W-:Y:S05]  /*c340*/  CALL.REL.NOINC `($_ZN7cutlass13device_kernelIN5flash19enable_sm80_to_sm89INS1_16FlashAttnBwdSm80INS1_25CollectiveMainloopBwdSm80ILi2ELi2EN4cute5tupleIJNS5_1CILi64EEENS7_ILi128EEES8_EEENS_10bfloat16_tEfNS_4arch4Sm80ELb0ELb0ELb1ELb1ELb0ELb0ELb0ELb0ELi2ELi2ELi4ELi2ELb1EEENS1_21CollectiveEpilogueBwdISA_SB_SD_Li256ELb1ELb0ELi2EEENS1_19SingleTileSchedulerILb1ELb0ELb0ELi128EEEEEEEEEvNT_6ParamsE$_ZN4cute3eso3ESOILb1ELb0EJNS_6LayoutINS_5tupleIJNS3_IJNS_1CILi4EEENS4_ILi1EEEEEEEEENS3_IJNS3_IJS6_NS4_ILi0EEEEEEEEEEENS_10ViewEngineINS_8smem_ptrIPfEEEEEEC2ERKSC_RKSH_) ;  /* 0xffffbf8000007944 */ /* 0x022fea0003c3ffff */
[----:B-1----:R1:W5:Y:S01]  /*c350*/  LDL.64 R8, [R1+0x160] ;  /* 0x0001600001087983 */ /* 0x0023620000100a00 */
[----:B------:R-:W-:-:S02]  /*c360*/  MOV R6, R4 ;  /* 0x0000000400067202 */ /* 0x000fc40000000f00 */
[----:B------:R-:W-:Y:S02]  /*c370*/  MOV R16, 0xc390 ;  /* 0x0000c39000107802 */ /* 0x000fe40000000f00 */
[----:B-1---5:R-:W-:Y:S05]  /*c380*/  CALL.REL.NOINC `($_ZN7cutlass13device_kernelIN5flash19enable_sm80_to_sm89INS1_16FlashAttnBwdSm80INS1_25CollectiveMainloopBwdSm80ILi2ELi2EN4cute5tupleIJNS5_1CILi64EEENS7_ILi128EEES8_EEENS_10bfloat16_tEfNS_4arch4Sm80ELb0ELb0ELb1ELb1ELb0ELb0ELb0ELb0ELi2ELi2ELi4ELi2ELb1EEENS1_21CollectiveEpilogueBwdISA_SB_SD_Li256ELb1ELb0ELi2EEENS1_19SingleTileSchedulerILb1ELb0ELb0ELi128EEEEEEEEEvNT_6ParamsE$_ZN4cute8gmem_ptrIPKfECI1NS_12iter_adaptorIS2_S3_EEES2_) ;  /* 0xffffc63000007944 */ /* 0x022fea0003c3ffff */
[----:B-1----:R1:W5:Y:S01]  /*c390*/  LDL.64 R6, [R1+0x168] ;  /* 0x0001680001067983 */ /* 0x0023620000100a00 */
[----:B------:R-:W-:-:S03]  /*c3a0*/  MOV R16, 0xc3c0 ;  /* 0x0000c3c000107802 */ /* 0x000fc60000000f00 */
[----:B-1---5:R-:W-:Y:S05]  /*c3b0*/  CALL.REL.NOINC `($_ZN7cutlass13device_kernelIN5flash19enable_sm80_to_sm89INS1_16FlashAttnBwdSm80INS1_25CollectiveMainloopBwdSm80ILi2ELi2EN4cute5tupleIJNS5_1CILi64EEENS7_ILi128EEES8_EEENS_10bfloat16_tEfNS_4arch4Sm80ELb0ELb0ELb1ELb1ELb0ELb0ELb0ELb0ELi2ELi2ELi4ELi2ELb1EEENS1_21CollectiveEpilogueBwdISA_SB_SD_Li256ELb1ELb0ELi2EEENS1_19SingleTileSchedulerILb1ELb0ELb0ELi128EEEEEEEEEvNT_6ParamsE$_ZN4cute8gmem_ptrIPKN7cutlass9uint128_tEECI1NS_12iter_adaptorIS4_S5_EEES4_) ;  /* 0xffffc5b000007944 */ /* 0x022fea0003c3ffff */
[----:B------:R1:W5:Y:S01]  /*c3c0*/  LDL.64 R6, [R1+0x168] ;  /* 0x0001680001067983 */ /* 0x0003620000100a00 */
[----:B------:R-:W-:-:S03]  /*c3d0*/  MOV R16, 0xc3f0 ;  /* 0x0000c3f000107802 */ /* 0x000fc60000000f00 */
[----:B-1---5:R-:W-:Y:S05]  /*c3e0*/  CALL.REL.NOINC `($_ZN7cutlass13device_kernelIN5flash19enable_sm80_to_sm89INS1_16FlashAttnBwdSm80INS1_25CollectiveMainloopBwdSm80ILi2ELi2EN4cute5tupleIJNS5_1CILi64EEENS7_ILi128EEES8_EEENS_10bfloat16_tEfNS_4arch4Sm80ELb0ELb0ELb1ELb1ELb0ELb0ELb0ELb0ELi2ELi2ELi4ELi2ELb1EEENS1_21CollectiveEpilogueBwdISA_SB_SD_Li256ELb1ELb0ELi2EEENS1_19SingleTileSchedulerILb1ELb0ELb0ELi128EEEEEEEEEvNT_6ParamsE$_ZN4cute3eso3ESOILb1ELb0EJNS_6LayoutINS_5tupleIJNS3_IJNS_1CILi1EEES5_EEEEEENS3_IJNS3_IJS5_NS4_ILi0EEEEEEEEEEENS_10ViewEngineINS_8gmem_ptrIPKN7cutlass9uint128_tEEEEEEEC2ERKSB_RKSJ_) ;  /* 0xffffbe1000007944 */ /* 0x022fea0003c3ffff */
[----:B------:R2:W5:Y:S01]  /*c3f0*/  LDL.64 R22, [R1+0x168] ;  /* 0x0001680001167983 */ /* 0x0005620000100a00 */
[----:B-1----:R-:W-:Y:S02]  /*c400*/  MOV R6, R4 ;  /* 0x0000000400067202 */ /* 0x002fe40000000f00 */
[----:B------:R-:W-:Y:S02]  /*c410*/  MOV R16, 0xc430 ;  /* 0x0000c43000107802 */ /* 0x000fe40000000f00 */
[----:B--2--5:R-:W-:Y:S05]  /*c420*/  CALL.REL.NOINC `($_ZN7cutlass13device_kernelIN5flash19enable_sm80_to_sm89INS1_16FlashAttnBwdSm80INS1_25CollectiveMainloopBwdSm80ILi2ELi2EN4cute5tupleIJNS5_1CILi64EEENS7_ILi128EEES8_EEENS_10bfloat16_tEfNS_4arch4Sm80ELb0ELb0ELb1ELb1ELb0ELb0ELb0ELb0ELi2ELi2ELi4ELi2ELb1EEENS1_21CollectiveEpilogueBwdISA_SB_SD_Li256ELb1ELb0ELi2EEENS1_19SingleTileSchedulerILb1ELb0ELb0ELi128EEEEEEEEEvNT_6ParamsE$_ZN4cute8smem_ptrIPfECI1NS_12iter_adaptorIS1_S2_EEES1_) ;  /* 0xffffc66000007944 */ /* 0x024fea0003c3ffff */
[----:B-1----:R1:W5:Y:S01]  /*c430*/  LDL.64 R6, [R1+0x168] ;  /* 0x0001680001067983 */ /* 0x0023620000100a00 */
        /* <DEDUP_REMOVED lines=8> */
[----:B------:R-:W2:Y:S01]  /*c4c0*/  LD.E.U8 R14, [R14.64] ;  /* 0x000000040e0e7980 */ /* 0x000ea2000c101100 */
[----:B------:R-:W-:Y:S02]  /*c4d0*/  MOV R13, 0x0 ;  /* 0x00000000000d7802 */ /* 0x000fe40000000f00 */
[----:B--2---:R-:W-:-:S13]  /*c4e0*/  ISETP.NE.AND P0, PT, R14, RZ, PT ;  /* 0x000000ff0e00720c */ /* 0x004fda0003f05270 */
[----:B------:R-:W-:Y:S01]  /*c4f0*/  @!PT LDS RZ, [RZ] ;  /* 0x00000000fffff984 */ /* 0x000fe20000000800 */
[----:B------:R-:W-:Y:S01]  /*c500*/  @!PT LDS RZ, [RZ] ;  /* 0x00000000fffff984 */ /* 0x000fe20000000800 */
[----:B------:R-:W-:Y:S01]  /*c510*/  @!PT LDS RZ, [RZ] ;  /* 0x00000000fffff984 */ /* 0x000fe20000000800 */
[----:B------:R1:W-:Y:S01]  /*c520*/  LDGSTS.E.BYPASS.LTC128B.128 [R6], [R22.64], P0 ;  /* 0x0000000016067fae */ /* 0x0003e20008101d44 */
[----:B------:R-:W-:Y:S05]  /*c530*/  RET.REL.NODEC R12 `(_ZN7cutlass13device_kernelIN5flash19enable_sm80_to_sm89INS1_16FlashAttnBwdSm80INS1_25CollectiveMainloopBwdSm80ILi2ELi2EN4cute5tupleIJNS5_1CILi64EEENS7_ILi128EEES8_EEENS_10bfloat16_tEfNS_4arch4Sm80ELb0ELb0ELb1ELb1ELb0ELb0ELb0ELb0ELi2ELi2ELi4ELi2ELb1EEENS1_21CollectiveEpilogueBwdISA_SB_SD_Li256ELb1ELb0ELi2EEENS1_19SingleTileSchedulerILb1ELb0ELb0ELi128EEEEEEEEEvNT_6ParamsE) ;  /* 0xffff3ac00c007950 */ /* 0x000fea0003c3ffff */
        .type           $_ZN7cutlass13device_kernelIN5flash19enable_sm80_to_sm89INS1_16FlashAttnBwdSm80INS1_25CollectiveMainloopBwdSm80ILi2ELi2EN4cute5tupleIJNS5_1CILi64EEENS7_ILi128EEES8_EEENS_10bfloat16_tEfNS_4arch4Sm80ELb0ELb0ELb1ELb1ELb0ELb0ELb0ELb0ELi2ELi2ELi4ELi2ELb1EEENS1_21CollectiveEpilogueBwdISA_SB_SD_Li256ELb1ELb0ELi2EEENS1_19SingleTileSchedulerILb1ELb0ELb0ELi128EEEEEEEEEvNT_6ParamsE$_ZZN5flash25CollectiveMainloopBwdSm80ILi2ELi2EN4cute5tupleIJNS1_1CILi64EEENS3_ILi128EEES4_EEEN7cutlass10bfloat16_tEfNS7_4arch4Sm80ELb0ELb0ELb1ELb1ELb0ELb0ELb0ELb0ELi2ELi2ELi4ELi2ELb1EE3mmaINS_16FlashAttnBwdSm80ISB_NS_21CollectiveEpilogueBwdIS6_S8_SA_Li256ELb1ELb0ELi2EEENS_19SingleTileSchedulerILb1ELb0ELb0ELi128EEEE13SharedStorageENS1_6TensorINS1_11ArrayEngineIfLm32EEENS1_6LayoutINS2_IJNS2_IJNS3_ILi2EEESO_EEESO_NS3_ILi4EEEEEENS2_IJNS2_IJNS3_ILi1EEESO_EEESQ_NS3_ILi8EEEEEEEEEEEEbRKNSB_6ParamsERT0_S12_iNS2_IJiiiEEERT_ENKUliiE_clEii,@function
        .size           $_ZN7cutlass13device_kernelIN5flash19enable_sm80_to_sm89INS1_16FlashAttnBwdSm80INS1_25CollectiveMainloopBwdSm80ILi2ELi2EN4cute5tupleIJNS5_1CILi64EEENS7_ILi128EEES8_EEENS_10bfloat16_tEfNS_4arch4Sm80ELb0ELb0ELb1ELb1ELb0ELb0ELb0ELb0ELi2ELi2ELi4ELi2ELb1EEENS1_21CollectiveEpilogueBwdISA_SB_SD_Li256ELb1ELb0ELi2EEENS1_19SingleTileSchedulerILb1ELb0ELb0ELi128EEEEEEEEEvNT_6ParamsE$_ZZN5flash25CollectiveMainloopBwdSm80ILi2ELi2EN4cute5tupleIJNS1_1CILi64EEENS3_ILi128EEES4_EEEN7cutlass10bfloat16_tEfNS7_4arch4Sm80ELb0ELb0ELb1ELb1ELb0ELb0ELb0ELb0ELi2ELi2ELi4ELi2ELb1EE3mmaINS_16FlashAttnBwdSm80ISB_NS_21CollectiveEpilogueBwdIS6_S8_SA_Li256ELb1ELb0ELi2EEENS_19SingleTileSchedulerILb1ELb0ELb0ELi128EEEE13SharedStorageENS1_6TensorINS1_11ArrayEngineIfLm32EEENS1_6LayoutINS2_IJNS2_IJNS3_ILi2EEESO_EEESO_NS3_ILi4EEEEEENS2_IJNS2_IJNS3_ILi1EEESO_EEESQ_NS3_ILi8EEEEEEEEEEEEbRKNSB_6ParamsERT0_S12_iNS2_IJiiiEEERT_ENKUliiE_clEii,(.L_x_3455 - $_ZN7cutlass13device_kernelIN5flash19enable_sm80_to_sm89INS1_16FlashAttnBwdSm80INS1_25CollectiveMainloopBwdSm80ILi2ELi2EN4cute5tupleIJNS5_1CILi64EEENS7_ILi128EEES8_EEENS_10bfloat16_tEfNS_4arch4Sm80ELb0ELb0ELb1ELb1ELb0ELb0ELb0ELb0ELi2ELi2ELi4ELi2ELb1EEENS1_21CollectiveEpilogueBwdISA_SB_SD_Li256ELb1ELb0ELi2EEENS1_19SingleTileSchedulerILb1ELb0ELb0ELi128EEEEEEEEEvNT_6ParamsE$_ZZN5flash25CollectiveMainloopBwdSm80ILi2ELi2EN4cute5tupleIJNS1_1CILi64EEENS3_ILi128EEES4_EEEN7cutlass10bfloat16_tEfNS7_4arch4Sm80ELb0ELb0ELb1ELb1ELb0ELb0ELb0ELb0ELi2ELi2ELi4ELi2ELb1EE3mmaINS_16FlashAttnBwdSm80ISB_NS_21CollectiveEpilogueBwdIS6_S8_SA_Li256ELb1ELb0ELi2EEENS_19SingleTileSchedulerILb1ELb0ELb0ELi128EEEE13SharedStorageENS1_6TensorINS1_11ArrayEngineIfLm32EEENS1_6LayoutINS2_IJNS2_IJNS3_ILi2EEESO_EEESO_NS3_ILi4EEEEEENS2_IJNS2_IJNS3_ILi1EEESO_EEESQ_NS3_ILi8EEEEEEEEEEEEbRKNSB_6ParamsERT0_S12_iNS2_IJiiiEEERT_ENKUliiE_clEii)
$_ZN7cutlass13device_kernelIN5flash19enable_sm80_to_sm89INS1_16FlashAttnBwdSm80INS1_25CollectiveMainloopBwdSm80ILi2ELi2EN4cute5tupleIJNS5_1CILi64EEENS7_ILi128EEES8_EEENS_10bfloat16_tEfNS_4arch4Sm80ELb0ELb0ELb1ELb1ELb0ELb0ELb0ELb0ELi2ELi2ELi4ELi2ELb1EEENS1_21CollectiveEpilogueBwdISA_SB_SD_Li256ELb1ELb0ELi2EEENS1_19SingleTileSchedulerILb1ELb0ELb0ELi128EEEEEEEEEvNT_6ParamsE$_ZZN5flash25CollectiveMainloopBwdSm80ILi2ELi2EN4cute5tupleIJNS1_1CILi64EEENS3_ILi128EEES4_EEEN7cutlass10bfloat16_tEfNS7_4arch4Sm80ELb0ELb0ELb1ELb1ELb0ELb0ELb0ELb0ELi2ELi2ELi4ELi2ELb1EE3mmaINS_16FlashAttnBwdSm80ISB_NS_21CollectiveEpilogueBwdIS6_S8_SA_Li256ELb1ELb0ELi2EEENS_19SingleTileSchedulerILb1ELb0ELb0ELi128EEEE13SharedStorageENS1_6TensorINS1_11ArrayEngineIfLm32EEENS1_6LayoutINS2_IJNS2_IJNS3_ILi2EEESO_EEESO_NS3_ILi4EEEEEENS2_IJNS2_IJNS3_ILi1EEESO_EEESQ_NS3_ILi8EEEEEEEEEEEEbRKNSB_6ParamsERT0_S12_iNS2_IJiiiEEERT_ENKUliiE_clEii:
        /* <DEDUP_REMOVED lines=355> */
.L_x_123:
        /* <DEDUP_REMOVED lines=9> */
.L_x_3455:


//--------------------- .text._ZN7cutlass13device_kernelIN5flash19enable_sm80_to_sm89INS1_16FlashAttnBwdSm80INS1_25CollectiveMainloopBwdSm80ILi2ELi2EN4cute5tupleIJNS5_1CILi64EEENS7_ILi128EEES8_EEENS_10bfloat16_tEfNS_4arch4Sm80ELb0ELb0ELb1ELb1ELb1ELb0ELb0ELb0ELi2ELi2ELi4ELi2ELb1EEENS1_21CollectiveEpilogueBwdISA_SB_SD_Li256ELb1ELb0ELi2EEENS1_19SingleTileSchedulerILb1ELb0ELb0ELi128EEEEEEEEEvNT_6ParamsE --------------------------
	.section	.text._ZN7cutlass13device_kernelIN5flash19enable_sm80_to_sm89INS1_16FlashAttnBwdSm80INS1_25CollectiveMainloopBwdSm80ILi2ELi2EN4cute5tupleIJNS5_1CILi64EEENS7_ILi128EEES8_EEENS_10bfloat16_tEfNS_4arch4Sm80ELb0ELb0ELb1ELb1ELb1ELb0ELb0ELb0ELi2ELi2ELi4ELi2ELb1EEENS1_21CollectiveEpilogueBwdISA_SB_SD_Li256ELb1ELb0ELi2EEENS1_19SingleTileSchedulerILb1ELb0ELb0ELi128EEEEEEEEEvNT_6ParamsE,"ax",@progbits
	.sectioninfo	@"SHI_REGISTERS=247"
	.align	128
.text._ZN7cutlass13device_kernelIN5flash19enable_sm80_to_sm89INS1_16FlashAttnBwdSm80INS1_25CollectiveMainloopBwdSm80ILi2ELi2EN4cute5tupleIJNS5_1CILi64EEENS7_ILi128EEES8_EEENS_10bfloat16_tEfNS_4arch4Sm80ELb0ELb0ELb1ELb1ELb1ELb0ELb0ELb0ELi2ELi2ELi4ELi2ELb1EEENS1_21CollectiveEpilogueBwdISA_SB_SD_Li256ELb1ELb0ELi2EEENS1_19SingleTileSchedulerILb1ELb0ELb0ELi128EEEEEEEEEvNT_6ParamsE:
        .type           _ZN7cutlass13device_kernelIN5flash19enable_sm80_to_sm89INS1_16FlashAttnBwdSm80INS1_25CollectiveMainloopBwdSm80ILi2ELi2EN4cute5tupleIJNS5_1CILi64EEENS7_ILi128EEES8_EEENS_10bfloat16_tEfNS_4arch4Sm80ELb0ELb0ELb1ELb1ELb1ELb0ELb0ELb0ELi2ELi2ELi4ELi2ELb1EEENS1_21CollectiveEpilogueBwdISA_SB_SD_Li256ELb1ELb0ELi2EEENS1_19SingleTileSchedulerILb1ELb0ELb0ELi128EEEEEEEEEvNT_6ParamsE,@function
        .size           _ZN7cutlass13device_kernelIN5flash19enable_sm80_to_sm89INS1_16FlashAttnBwdSm80INS1_25CollectiveMainloopBwdSm80ILi2ELi2EN4cute5tupleIJNS5_1CILi64EEENS7_ILi128EEES8_EEENS_10bfloat16_tEfNS_4arch4Sm80ELb0ELb0ELb1ELb1ELb1ELb0ELb0ELb0ELi2ELi2ELi4ELi2ELb1EEENS1_21CollectiveEpilogueBwdISA_SB_SD_Li256ELb1ELb0ELi2EEENS1_19SingleTileSchedulerILb1ELb0ELb0ELi128EEEEEEEEEvNT_6ParamsE,(.L_x_3546 - _ZN7cutlass13device_kernelIN5flash19enable_sm80_to_sm89INS1_16FlashAttnBwdSm80INS1_25CollectiveMainloopBwdSm80ILi2ELi2EN4cute5tupleIJNS5_1CILi64EEENS7_ILi128EEES8_EEENS_10bfloat16_tEfNS_4arch4Sm80ELb0ELb0ELb1ELb1ELb1ELb0ELb0ELb0ELi2ELi2ELi4ELi2ELb1EEENS1_21CollectiveEpilogueBwdISA_SB_SD_Li256ELb1ELb0ELi2EEENS1_19SingleTileSchedulerILb1ELb0ELb0ELi128EEEEEEEEEvNT_6ParamsE)
        .other          _ZN7cutlass13device_kernelIN5flash19enable_sm80_to_sm89INS1_16FlashAttnBwdSm80INS1_25CollectiveMainloopBwdSm80ILi2ELi2EN4cute5tupleIJNS5_1CILi64EEENS7_ILi128EEES8_EEENS_10bfloat16_tEfNS_4arch4Sm80ELb0ELb0ELb1ELb1ELb1ELb0ELb0ELb0ELi2ELi2ELi4ELi2ELb1EEENS1_21CollectiveEpilogueBwdISA_SB_SD_Li256ELb1ELb0ELi2EEENS1_19SingleTileSchedulerILb1ELb0ELb0ELi128EEEEEEEEEvNT_6ParamsE,@"STO_CUDA_ENTRY STV_DEFAULT"
_ZN7cutlass13device_kernelIN5flash19enable_sm80_to_sm89INS1_16FlashAttnBwdSm80INS1_25CollectiveMainloopBwdSm80ILi2ELi2EN4cute5tupleIJNS5_1CILi64EEENS7_ILi128EEES8_EEENS_10bfloat16_tEfNS_4arch4Sm80ELb0ELb0ELb1ELb1ELb1ELb0ELb0ELb0ELi2ELi2ELi4ELi2ELb1EEENS1_21CollectiveEpilogueBwdISA_SB_SD_Li256ELb1ELb0ELi2EEENS1_19SingleTileSchedulerILb1ELb0ELb0ELi128EEEEEEEEEvNT_6ParamsE:
        /* <DEDUP_REMOVED lines=20> */
.L_x_125:
        /* <DEDUP_REMOVED lines=8> */
.L_x_127:
[----:B------:R-:W-:Y:S02]  /*01c0*/  MOV R3, c[0x0][0x3a4] ;  /* 0x0000e90000037a02 */ /* 0x000fe40000000f00 */
.L_x_126:
[----:B------:R-:W-:-:S05]  /*01d0*/  IMAD.SHL.U32 R0, R4, 0x80, RZ ;  /* 0x0000008004007824 */ /* 0x000fca00078e00ff */
[----:B-----5:R-:W-:-:S04]  /*01e0*/  ISETP.GE.AND P0, PT, R0, R3, PT ;  /* 0x000000030000720c */ /* 0x020fc80003f06270 */
[----:B------:R-:W-:Y:S01]  /*01f0*/  SEL R194, R194, 0xffffffff, !P0 ;  /* 0xffffffffc2c27807 */ /* 0x000fe20004000000 */
[----:B------:R-:W-:Y:S05]  /*0200*/  BRA `(.L_x_128) ;  /* 0x0000011000007947 */ /* 0x000fea0003800000 */
.L_x_124:
[----:B---34-:R-:W-:-:S04]  /*0210*/  ISETP.NE.U32.AND P0, PT, RZ, c[0x0][0x3c0], PT ;  /* 0x0000f000ff007a0c */ /* 0x018fc80003f05070 */
[----:B------:R-:W-:-:S13]  /*0220*/  ISETP.NE.AND.EX P0, PT, RZ, c[0x0][0x3c4], PT, P0 ;  /* 0x0000f100ff007a0c */ /* 0x000fda0003f05300 */
[----:B------:R-:W-:Y:S05]  /*0230*/  @!P0 BRA `(.L_x_129) ;  /* 0x0000002000008947 */ /* 0x000fea0003800000 */
[----:B------:R1:W5:Y:S01]  /*0240*/  LDG.E R3, [R2.64] ;  /* 0x0000000a02037981 */ /* 0x000362000c1e1900 */
[----:B------:R-:W-:Y:S05]  /*0250*/  BRA `(.L_x_130) ;  /* 0x0000009000007947 */ /* 0x000fea0003800000 */
.L_x_129:
        /* <DEDUP_REMOVED lines=8> */
.L_x_131:
[----:B------:R-:W-:Y:S02]  /*02e0*/  MOV R3, c[0x0][0x3a4] ;  /* 0x0000e90000037a02 */ /* 0x000fe40000000f00 */
.L_x_130:
[----:B------:R-:W-:-:S05]  /*02f0*/  IMAD.SHL.U32 R0, R4, 0x80, RZ ;  /* 0x0000008004007824 */ /* 0x000fca00078e00ff */
[----:B-----5:R-:W-:-:S04]  /*0300*/  ISETP.GE.AND P0, PT, R0, R3, PT ;  /* 0x000000030000720c */ /* 0x020fc80003f06270 */
[----:B------:R-:W-:-:S04]  /*0310*/  SEL R194, R194, 0xffffffff, !P0 ;  /* 0xffffffffc2c27807 */ /* 0x000fc80004000000 */
.L_x_128:
        /* <DEDUP_REMOVED lines=32> */
.L_x_132:
[----:B-----5:R2:W-:Y:S01]  /*0520*/  STL [R1+0xc], R32 ;  /* 0x00000c2001007387 */ /* 0x0205e20000100800 */
[----:B------:R-:W-:-:S04]  /*0530*/  ISETP.NE.U32.AND P0, PT, RZ, c[0x0][0x2e0], PT ;  /* 0x0000b800ff007a0c */ /* 0x000fc80003f05070 */
[----:B------:R-:W-:-:S13]  /*0540*/  ISETP.NE.AND.EX P0, PT, RZ, c[0x0][0x2e4], PT, P0 ;  /* 0x0000b900ff007a0c */ /* 0x000fda0003f05300 */
[----:B------:R-:W-:Y:S05]  /*0550*/  @!P0 BRA `(.L_x_133) ;  /* 0x0000003000008947 */ /* 0x000fea0003800000 */
[----:B------:R-:W-:-:S05]  /*0560*/  IMAD.WIDE R2, R194, R9, c[0x0][0x2e0] ;  /* 0x0000b800c2027625 */ /* 0x000fca00078e0209 */
[----:B------:R3:W5:Y:S01]  /*0570*/  LDG.E R0, [R2.64] ;  /* 0x0000000a02007981 */ /* 0x000762000c1e1900 */
[----:B------:R-:W-:Y:S05]  /*0580*/  BRA `(.L_x_134) ;  /* 0x0000004000007947 */ /* 0x000fea0003800000 */
.L_x_133:
[----:B------:R-:W-:Y:S05]  /*0590*/  @!P4 BRA `(.L_x_134) ;  /* 0x000000300000c947 */ /* 0x000fea0003800000 */
[----:B------:R-:W3:Y:S04]  /*05a0*/  LDG.E R0, [R2.64] ;  /* 0x0000000a02007981 */ /* 0x000ee8000c1e1900 */
[----:B------:R-:W3:Y:S02]  /*05b0*/  LDG.E R11, [R2.64+0x4] ;  /* 0x0000040a020b7981 */ /* 0x000ee4000c1e1900 */
[----:B---3--:R-:W-:-:S04]  /*05c0*/  IADD3 R0, -R0, R11, RZ ;  /* 0x0000000b00007210 */ /* 0x008fc80007ffe1ff */
.L_x_134:
        /* <DEDUP_REMOVED lines=196> */
[----:B--2---:R-:W-:Y:S05]  /*1210*/  CALL.REL.NOINC `($_ZN7cutlass13device_kernelIN5flash19enable_sm80_to_sm89INS1_16FlashAttnBwdSm80INS1_25CollectiveMainloopBwdSm80ILi2ELi2EN4cute5tupleIJNS5_1CILi64EEENS7_ILi128EEES8_EEENS_10bfloat16_tEfNS_4arch4Sm80ELb0ELb0ELb1ELb1ELb1ELb0ELb0ELb0ELi2ELi2ELi4ELi2ELb1EEENS1_21CollectiveEpilogueBwdISA_SB_SD_Li256ELb1ELb0ELi2EEENS1_19SingleTileSchedulerILb1ELb0ELb0ELi128EEEEEEEEEvNT_6ParamsE$_ZZN4cute7idx2crdINS_5tupleIJiEEENS1_IJNS1_IJNS1_IJNS_1CILi8EEENS3_ILi2EEEEEES5_S5_NS3_ILi4EEEEEEEEEEEDaRKT_RKT0_ENKUlRKT_RKT0_E_clIiS8_EEDaSI_SL_) ;  /* 0x00008a4000007944 */ /* 0x004fea0003c00000 */
[----:B------:R-:W-:Y:S01]  /*1220*/  IMAD.MOV.U32 R193, RZ, RZ, R0 ;  /* 0x000000ffffc17224 */ /* 0x000fe200078e0000 */
[----:B------:R-:W-:Y:S01]  /*1230*/  MOV R35, R46 ;  /* 0x0000002e00237202 */ /* 0x000fe20000000f00 */
[----:B------:R-:W-:Y:S01]  /*1240*/  IMAD.MOV.U32 R27, RZ, RZ, R68 ;  /* 0x000000ffff1b7224 */ /* 0x000fe200078e0044 */
[----:B------:R-:W-:Y:S02]  /*1250*/  MOV R24, 0x1270 ;  /* 0x0000127000187802 */ /* 0x000fe40000000f00 */
[----:B-1----:R-:W-:Y:S05]  /*1260*/  CALL.REL.NOINC `($_ZN7cutlass13device_kernelIN5flash19enable_sm80_to_sm89INS1_16FlashAttnBwdSm80INS1_25CollectiveMainloopBwdSm80ILi2ELi2EN4cute5tupleIJNS5_1CILi64EEENS7_ILi128EEES8_EEENS_10bfloat16_tEfNS_4arch4Sm80ELb0ELb0ELb1ELb1ELb1ELb0ELb0ELb0ELi2ELi2ELi4ELi2ELb1EEENS1_21CollectiveEpilogueBwdISA_SB_SD_Li256ELb1ELb0ELi2EEENS1_19SingleTileSchedulerILb1ELb0ELb0ELi128EEEEEEEEEvNT_6ParamsE$_ZZN4cute7idx2crdINS_5tupleIJiEEENS1_IJNS1_IJNS1_IJNS_1CILi8EEENS3_ILi2EEEEEES5_S5_NS3_ILi4EEEEEEEEEEEDaRKT_RKT0_ENKUlRKT_RKT0_E_clIiS8_EEDaSI_SL_) ;  /* 0x000089f000007944 */ /* 0x002fea0003c00000 */
        /* <DEDUP_REMOVED lines=13> */
[----:B-1----:R-:W-:Y:S05]  /*1340*/  CALL.REL.NOINC `($_ZN7cutlass13device_kernelIN5flash19enable_sm80_to_sm89INS1_16FlashAttnBwdSm80INS1_25CollectiveMainloopBwdSm80ILi2ELi2EN4cute5tupleIJNS5_1CILi64EEENS7_ILi128EEES8_EEENS_10bfloat16_tEfNS_4arch4Sm80ELb0ELb0ELb1ELb1ELb1ELb0ELb0ELb0ELi2ELi2ELi4ELi2ELb1EEENS1_21CollectiveEpilogueBwdISA_SB_SD_Li256ELb1ELb0ELi2EEENS1_19SingleTileSchedulerILb1ELb0ELb0ELi128EEEEEEEEEvNT_6ParamsE$_ZZN4cute7idx2crdINS_5tupleIJiEEENS1_IJNS1_IJNS1_IJNS_1CILi8EEENS3_ILi2EEEEEES5_NS3_ILi4EEES5_EEEEEEEEDaRKT_RKT0_ENKUlRKT_RKT0_E_clIiS8_EEDaSI_SL_) ;  /* 0x00007ca000007944 */ /* 0x002fea0003c00000 */
[----:B------:R-:W-:Y:S01]  /*1350*/  IMAD.MOV.U32 R43, RZ, RZ, R49 ;  /* 0x000000ffff2b7224 */ /* 0x000fe200078e0031 */
[----:B------:R-:W-:Y:S01]  /*1360*/  MOV R41, R47 ;  /* 0x0000002f00297202 */ /* 0x000fe20000000f00 */
[----:B------:R-:W-:Y:S01]  /*1370*/  IMAD.MOV.U32 R42, RZ, RZ, R48 ;  /* 0x000000ffff2a7224 */ /* 0x000fe200078e0030 */
[----:B------:R-:W-:Y:S02]  /*1380*/  MOV R31, R68 ;  /* 0x00000044001f7202 */ /* 0x000fe40000000f00 */
[----:B------:R-:W-:Y:S02]  /*1390*/  MOV R24, 0x13b0 ;  /* 0x000013b000187802 */ /* 0x000fe40000000f00 */
[----:B-1----:R-:W-:Y:S05]  /*13a0*/  CALL.REL.NOINC `($_ZN7cutlass13device_kernelIN5flash19enable_sm80_to_sm89INS1_16FlashAttnBwdSm80INS1_25CollectiveMainloopBwdSm80ILi2ELi2EN4cute5tupleIJNS5_1CILi64EEENS7_ILi128EEES8_EEENS_10bfloat16_tEfNS_4arch4Sm80ELb0ELb0ELb1ELb1ELb1ELb0ELb0ELb0ELi2ELi2ELi4ELi2ELb1EEENS1_21CollectiveEpilogueBwdISA_SB_SD_Li256ELb1ELb0ELi2EEENS1_19SingleTileSchedulerILb1ELb0ELb0ELi128EEEEEEEEEvNT_6ParamsE$_ZZN4cute7idx2crdINS_5tupleIJiEEENS1_IJNS1_IJNS1_IJNS_1CILi8EEENS3_ILi2EEEEEES5_NS3_ILi4EEES5_EEEEEEEEDaRKT_RKT0_ENKUlRKT_RKT0_E_clIiS8_EEDaSI_SL_) ;  /* 0x00007c4000007944 */ /* 0x002fea0003c00000 */
[----:B------:R-:W-:Y:S02]  /*13b0*/  MOV R27, R68 ;  /* 0x00000044001b7202 */ /* 0x000fe40000000f00 */
[----:B------:R-:W-:Y:S02]  /*13c0*/  MOV R24, 0x13e0 ;  /* 0x000013e000187802 */ /* 0x000fe40000000f00 */
[----:B-1----:R-:W-:Y:S05]  /*13d0*/  CALL.REL.NOINC `($_ZN7cutlass13device_kernelIN5flash19enable_sm80_to_sm89INS1_16FlashAttnBwdSm80INS1_25CollectiveMainloopBwdSm80ILi2ELi2EN4cute5tupleIJNS5_1CILi64EEENS7_ILi128EEES8_EEENS_10bfloat16_tEfNS_4arch4Sm80ELb0ELb0ELb1ELb1ELb1ELb0ELb0ELb0ELi2ELi2ELi4ELi2ELb1EEENS1_21CollectiveEpilogueBwdISA_SB_SD_Li256ELb1ELb0ELi2EEENS1_19SingleTileSchedulerILb1ELb0ELb0ELi128EEEEEEEEEvNT_6ParamsE$_ZZN4cute7idx2crdINS_5tupleIJiEEENS1_IJNS1_IJNS1_IJNS_1CILi8EEENS3_ILi2EEEEEES5_S5_NS3_ILi4EEEEEEEEEEEDaRKT_RKT0_ENKUlRKT_RKT0_E_clIiS8_EEDaSI_SL_) ;  /* 0x0000888000007944 */ /* 0x002fea0003c00000 */
        /* <DEDUP_REMOVED lines=27> */
[----:B-1----:R-:W-:Y:S05]  /*1590*/  CALL.REL.NOINC `($_ZN7cutlass13device_kernelIN5flash19enable_sm80_to_sm89INS1_16FlashAttnBwdSm80INS1_25CollectiveMainloopBwdSm80ILi2ELi2EN4cute5tupleIJNS5_1CILi64EEENS7_ILi128EEES8_EEENS_10bfloat16_tEfNS_4arch4Sm80ELb0ELb0ELb1ELb1ELb1ELb0ELb0ELb0ELi2ELi2ELi4ELi2ELb1EEENS1_21CollectiveEpilogueBwdISA_SB_SD_Li256ELb1ELb0ELi2EEENS1_19SingleTileSchedulerILb1ELb0ELb0ELi128EEEEEEEEEvNT_6ParamsE$_ZZN4cute7idx2crdINS_5tupleIJiEEENS1_IJNS1_IJNS1_IJNS_1CILi8EEENS3_ILi2EEEEEES5_S5_NS3_ILi4EEEEEEEEEEEDaRKT_RKT0_ENKUlRKT_RKT0_E_clIiS8_EEDaSI_SL_) ;  /* 0x000086c000007944 */ /* 0x002fea0003c00000 */
        /* <DEDUP_REMOVED lines=148> */
[----:B-1234-:R-:W-:Y:S05]  /*1ee0*/  CALL.REL.NOINC `($_ZN7cutlass13device_kernelIN5flash19enable_sm80_to_sm89INS1_16FlashAttnBwdSm80INS1_25CollectiveMainloopBwdSm80ILi2ELi2EN4cute5tupleIJNS5_1CILi64EEENS7_ILi128EEES8_EEENS_10bfloat16_tEfNS_4arch4Sm80ELb0ELb0ELb1ELb1ELb1ELb0ELb0ELb0ELi2ELi2ELi4ELi2ELb1EEENS1_21CollectiveEpilogueBwdISA_SB_SD_Li256ELb1ELb0ELi2EEENS1_19SingleTileSchedulerILb1ELb0ELb0ELi128EEEEEEEEEvNT_6ParamsE$_ZZN5flash25CollectiveMainloopBwdSm80ILi2ELi2EN4cute5tupleIJNS1_1CILi64EEENS3_ILi128EEES4_EEEN7cutlass10bfloat16_tEfNS7_4arch4Sm80ELb0ELb0ELb1ELb1ELb1ELb0ELb0ELb0ELi2ELi2ELi4ELi2ELb1EE3mmaINS_16FlashAttnBwdSm80ISB_NS_21CollectiveEpilogueBwdIS6_S8_SA_Li256ELb1ELb0ELi2EEENS_19SingleTileSchedulerILb1ELb0ELb0ELi128EEEE13SharedStorageENS1_6TensorINS1_11ArrayEngineIfLm32EEENS1_6LayoutINS2_IJNS2_IJNS3_ILi2EEESO_EEESO_NS3_ILi4EEEEEENS2_IJNS2_IJNS3_ILi1EEESO_EEESQ_NS3_ILi8EEEEEEEEEEEEbRKNSB_6ParamsERT0_S12_iNS2_IJiiiEEERT_ENKUliiE_clEii) ;  /* 0x0000a65000007944 */ /* 0x01efea0003c00000 */
[----:B------:R-:W-:Y:S05]  /*1ef0*/  BSYNC B0 ;  /* 0x0000000000007941 */ /* 0x000fea0003800000 */
.L_x_136:
[----:B------:R-:W0:Y:S01]  /*1f00*/  LDGDEPBAR ;  /* 0x00000000000079af */ /* 0x000e220000000000 */
[----:B------:R-:W-:Y:S01]  /*1f10*/  BSSY B0, `(.L_x_137) ;  /* 0x0000005000007945 */ /* 0x000fe20003800000 */
[----:B------:R-:W-:Y:S01]  /*1f20*/  MOV R17, RZ ;  /* 0x000000ff00117202 */ /* 0x000fe20000000f00 */
[----:B------:R-:W-:Y:S01]  /*1f30*/  UMOV UR6, URZ ;  /* 0x0000003f00067c82 */ /* 0x000fe20008000000 */
[----:B------:R-:W-:Y:S02]  /*1f40*/  MOV R12, 0x1f60 ;  /* 0x00001f60000c7802 */ /* 0x000fe40000000f00 */
[----:B-1----:R-:W-:Y:S05]  /*1f50*/  CALL.REL.NOINC `($_ZN7cutlass13device_kernelIN5flash19enable_sm80_to_sm89INS1_16FlashAttnBwdSm80INS1_25CollectiveMainloopBwdSm80ILi2ELi2EN4cute5tupleIJNS5_1CILi64EEENS7_ILi128EEES8_EEENS_10bfloat16_tEfNS_4arch4Sm80ELb0ELb0ELb1ELb1ELb1ELb0ELb0ELb0ELi2ELi2ELi4ELi2ELb1EEENS1_21CollectiveEpilogueBwdISA_SB_SD_Li256ELb1ELb0ELi2EEENS1_19SingleTileSchedulerILb1ELb0ELb0ELi128EEEEEEEEEvNT_6ParamsE$_ZZN5flash25CollectiveMainloopBwdSm80ILi2ELi2EN4cute5tupleIJNS1_1CILi64EEENS3_ILi128EEES4_EEEN7cutlass10bfloat16_tEfNS7_4arch4Sm80ELb0ELb0ELb1ELb1ELb1ELb0ELb0ELb0ELi2ELi2ELi4ELi2ELb1EE3mmaINS_16FlashAttnBwdSm80ISB_NS_21CollectiveEpilogueBwdIS6_S8_SA_Li256ELb1ELb0ELi2EEENS_19SingleTileSchedulerILb1ELb0ELb0ELi128EEEE13SharedStorageENS1_6TensorINS1_11ArrayEngineIfLm32EEENS1_6LayoutINS2_IJNS2_IJNS3_ILi2EEESO_EEESO_NS3_ILi4EEEEEENS2_IJNS2_IJNS3_ILi1EEESO_EEESQ_NS3_ILi8EEEEEEEEEEEEbRKNSB_6ParamsERT0_S12_iNS2_IJiiiEEERT_ENKUliiE0_clEii) ;  /* 0x00008fb000007944 */ /* 0x002fea0003c00000 */
[----:B------:R-:W-:Y:S05]  /*1f60*/  BSYNC B0 ;  /* 0x0000000000007941 */ /* 0x000fea0003800000 */
.L_x_137:
        /* <DEDUP_REMOVED lines=37> */
.L_x_138:
        /* <DEDUP_REMOVED lines=162> */
.L_x_141:
        /* <DEDUP_REMOVED lines=148> */
[----:B-1----:R-:W-:Y:S05]  /*3520*/  CALL.REL.NOINC `($_ZN7cutlass13device_kernelIN5flash19enable_sm80_to_sm89INS1_16FlashAttnBwdSm80INS1_25CollectiveMainloopBwdSm80ILi2ELi2EN4cute5tupleIJNS5_1CILi64EEENS7_ILi128EEES8_EEENS_10bfloat16_tEfNS_4arch4Sm80ELb0ELb0ELb1ELb1ELb1ELb0ELb0ELb0ELi2ELi2ELi4ELi2ELb1EEENS1_21CollectiveEpilogueBwdISA_SB_SD_Li256ELb1ELb0ELi2EEENS1_19SingleTileSchedulerILb1ELb0ELb0ELi128EEEEEEEEEvNT_6ParamsE$_ZZN5flash25CollectiveMainloopBwdSm80ILi2ELi2EN4cute5tupleIJNS1_1CILi64EEENS3_ILi128EEES4_EEEN7cutlass10bfloat16_tEfNS7_4arch4Sm80ELb0ELb0ELb1ELb1ELb1ELb0ELb0ELb0ELi2ELi2ELi4ELi2ELb1EE3mmaINS_16FlashAttnBwdSm80ISB_NS_21CollectiveEpilogueBwdIS6_S8_SA_Li256ELb1ELb0ELi2EEENS_19SingleTileSchedulerILb1ELb0ELb0ELi128EEEE13SharedStorageENS1_6TensorINS1_11ArrayEngineIfLm32EEENS1_6LayoutINS2_IJNS2_IJNS3_ILi2EEESO_EEESO_NS3_ILi4EEEEEENS2_IJNS2_IJNS3_ILi1EEESO_EEESQ_NS3_ILi8EEEEEEEEEEEEbRKNSB_6ParamsERT0_S12_iNS2_IJiiiEEERT_ENKUliiE_clEii) ;  /* 0x0000901000007944 */ /* 0x002fea0003c00000 */
[----:B------:R-:W-:Y:S05]  /*3530*/  BSYNC B0 ;  /* 0x0000000000007941 */ /* 0x000fea0003800000 */
.L_x_139:
        /* <DEDUP_REMOVED lines=407> */
[----:B------:R-:W-:Y:S05]  /*4eb0*/  CALL.REL.NOINC `($_ZN7cutlass13device_kernelIN5flash19enable_sm80_to_sm89INS1_16FlashAttnBwdSm80INS1_25CollectiveMainloopBwdSm80ILi2ELi2EN4cute5tupleIJNS5_1CILi64EEENS7_ILi128EEES8_EEENS_10bfloat16_tEfNS_4arch4Sm80ELb0ELb0ELb1ELb1ELb1ELb0ELb0ELb0ELi2ELi2ELi4ELi2ELb1EEENS1_21CollectiveEpilogueBwdISA_SB_SD_Li256ELb1ELb0ELi2EEENS1_19SingleTileSchedulerILb1ELb0ELb0ELi128EEEEEEEEEvNT_6ParamsE$_ZZN5flash25CollectiveMainloopBwdSm80ILi2ELi2EN4cute5tupleIJNS1_1CILi64EEENS3_ILi128EEES4_EEEN7cutlass10bfloat16_tEfNS7_4arch4Sm80ELb0ELb0ELb1ELb1ELb1ELb0ELb0ELb0ELi2ELi2ELi4ELi2ELb1EE3mmaINS_16FlashAttnBwdSm80ISB_NS_21CollectiveEpilogueBwdIS6_S8_SA_Li256ELb1ELb0ELi2EEENS_19SingleTileSchedulerILb1ELb0ELb0ELi128EEEE13SharedStorageENS1_6TensorINS1_11ArrayEngineIfLm32EEENS1_6LayoutINS2_IJNS2_IJNS3_ILi2EEESO_EEESO_NS3_ILi4EEEEEENS2_IJNS2_IJNS3_ILi1EEESO_EEESQ_NS3_ILi8EEEEEEEEEEEEbRKNSB_6ParamsERT0_S12_iNS2_IJiiiEEERT_ENKUliiE0_clEii) ;  /* 0x0000605000007944 */ /* 0x000fea0003c00000 */
[----:B------:R-:W-:Y:S05]  /*4ec0*/  BSYNC B0 ;  /* 0x0000000000007941 */ /* 0x000fea0003800000 */
.L_x_140:
        /* <DEDUP_REMOVED lines=168> */
.L_x_135:
        /* <DEDUP_REMOVED lines=118> */
.L_x_143:
        /* <DEDUP_REMOVED lines=54> */
.L_x_145:
[----:B------:R-:W-:Y:S05]  /*6410*/  BSYNC B0 ;  /* 0x0000000000007941 */ /* 0x000fea0003800000 */
.L_x_144:
        /* <DEDUP_REMOVED lines=16> */
.L_x_147:
[----:B------:R-:W-:Y:S05]  /*6520*/  BSYNC B0 ;  /* 0x0000000000007941 */ /* 0x000fea0003800000 */
.L_x_146:
        /* <DEDUP_REMOVED lines=16> */
.L_x_149:
[----:B------:R-:W-:Y:S05]  /*6630*/  BSYNC B0 ;  /* 0x0000000000007941 */ /* 0x000fea0003800000 */
.L_x_148:
        /* <DEDUP_REMOVED lines=16> */
.L_x_151:
[----:B------:R-:W-:Y:S05]  /*6740*/  BSYNC B0 ;  /* 0x0000000000007941 */ /* 0x000fea0003800000 */
.L_x_150:
        /* <DEDUP_REMOVED lines=19> */
.L_x_153:
[----:B------:R-:W-:Y:S05]  /*6880*/  BSYNC B0 ;  /* 0x0000000000007941 */ /* 0x000fea0003800000 */
.L_x_152:
        /* <DEDUP_REMOVED lines=14> */
.L_x_155:
[----:B------:R-:W-:Y:S05]  /*6970*/  BSYNC B0 ;  /* 0x0000000000007941 */ /* 0x000fea0003800000 */
.L_x_154:
        /* <DEDUP_REMOVED lines=14> */
.L_x_157:
[----:B------:R-:W-:Y:S05]  /*6a60*/  BSYNC B0 ;  /* 0x0000000000007941 */ /* 0x000fea0003800000 */
.L_x_156:
        /* <DEDUP_REMOVED lines=14> */
.L_x_142:
        /* <DEDUP_REMOVED lines=18> */
.L_x_158:
        /* <DEDUP_REMOVED lines=39> */
.L_x_160:
[----:B------:R-:W-:Y:S05]  /*6ee0*/  BSYNC B0 ;  /* 0x0000000000007941 */ /* 0x000fea0003800000 */
.L_x_159:
        /* <DEDUP_REMOVED lines=16> */
.L_x_162:
[----:B------:R-:W-:Y:S05]  /*6ff0*/  BSYNC B0 ;  /* 0x0000000000007941 */ /* 0x000fea0003800000 */
.L_x_161:
        /* <DEDUP_REMOVED lines=16> */
.L_x_164:
[----:B------:R-:W-:Y:S05]  /*7100*/  BSYNC B0 ;  /* 0x0000000000007941 */ /* 0x000fea0003800000 */
.L_x_163:
        /* <DEDUP_REMOVED lines=16> */
.L_x_166:
[----:B------:R-:W-:Y:S05]  /*7210*/  BSYNC B0 ;  /* 0x0000000000007941 */ /* 0x000fea0003800000 */
.L_x_165:
        /* <DEDUP_REMOVED lines=19> */
.L_x_168:
[----:B------:R-:W-:Y:S05]  /*7350*/  BSYNC B0 ;  /* 0x0000000000007941 */ /* 0x000fea0003800000 */
.L_x_167:
        /* <DEDUP_REMOVED lines=14> */
.L_x_170:
[----:B------:R-:W-:Y:S05]  /*7440*/  BSYNC B0 ;  /* 0x0000000000007941 */ /* 0x000fea0003800000 */
.L_x_169:
        /* <DEDUP_REMOVED lines=14> */
.L_x_172:
[----:B------:R-:W-:Y:S05]  /*7530*/  BSYNC B0 ;  /* 0x0000000000007941 */ /* 0x000fea0003800000 */
.L_x_171:
        /* <DEDUP_REMOVED lines=13> */
        .type           $_ZN7cutlass13device_kernelIN5flash19enable_sm80_to_sm89INS1_16FlashAttnBwdSm80INS1_25CollectiveMainloopBwdSm80ILi2ELi2EN4cute5tupleIJNS5_1CILi64EEENS7_ILi128EEES8_EEENS_10bfloat16_tEfNS_4arch4Sm80ELb0ELb0ELb1ELb1ELb1ELb0ELb0ELb0ELi2ELi2ELi4ELi2ELb1EEENS1_21CollectiveEpilogueBwdISA_SB_SD_Li256ELb1ELb0ELi2EEENS1_19SingleTileSchedulerILb1ELb0ELb0ELi128EEEEEEEEEvNT_6ParamsE$_ZN4cute12iter_adaptorIPKN7cutlass10bfloat16_tENS_8gmem_ptrIS4_EEEC2ES4_,@function
        .size           $_ZN7cutlass13device_kernelIN5flash19enable_sm80_to_sm89INS1_16FlashAttnBwdSm80INS1_25CollectiveMainloopBwdSm80ILi2ELi2EN4cute5tupleIJNS5_1CILi64EEENS7_ILi128EEES8_EEENS_10bfloat16_tEfNS_4arch4Sm80ELb0ELb0ELb1ELb1ELb1ELb0ELb0ELb0ELi2ELi2ELi4ELi2ELb1EEENS1_21CollectiveEpilogueBwdISA_SB_SD_Li256ELb1ELb0ELi2EEENS1_19SingleTileSchedulerILb1ELb0ELb0ELi128EEEEEEEEEvNT_6ParamsE$_ZN4cute12iter_adaptorIPKN7cutlass10bfloat16_tENS_8gmem_ptrIS4_EEEC2ES4_,($_ZN7cutlass13device_kernelIN5flash19enable_sm80_to_sm89INS1_16FlashAttnBwdSm80INS1_25CollectiveMainloopBwdSm80ILi2ELi2EN4cute5tupleIJNS5_1CILi64EEENS7_ILi128EEES8_EEENS_10bfloat16_tEfNS_4arch4Sm80ELb0ELb0ELb1ELb1ELb1ELb0ELb0ELb0ELi2ELi2ELi4ELi2ELb1EEENS1_21CollectiveEpilogueBwdISA_SB_SD_Li256ELb1ELb0ELi2EEENS1_19SingleTileSchedulerILb1ELb0ELb0ELi128EEEEEEEEEvNT_6ParamsE$_ZN4cute12iter_adaptorIPKN7cutlass9uint128_tENS_8gmem_ptrIS4_EEEC2ES4_ - $_ZN7cutlass13device_kernelIN5flash19enable_sm80_to_sm89INS1_16FlashAttnBwdSm80INS1_25CollectiveMainloopBwdSm80ILi2ELi2EN4cute5tupleIJNS5_1CILi64EEENS7_ILi128EEES8_EEENS_10bfloat16_tEfNS_4arch4Sm80ELb0ELb0ELb1ELb1ELb1ELb0ELb0ELb0ELi2ELi2ELi4ELi2ELb1EEENS1_21CollectiveEpilogueBwdISA_SB_SD_Li256ELb1ELb0ELi2EEENS1_19SingleTileSchedulerILb1ELb0ELb0ELi128EEEEEEEEEvNT_6ParamsE$_ZN4cute12iter_adaptorIPKN7cutlass10bfloat16_tENS_8gmem_ptrIS4_EEEC2ES4_)
$_ZN7cutlass13device_kernelIN5flash19enable_sm80_to_sm89INS1_16FlashAttnBwdSm80INS1_25CollectiveMainloopBwdSm80ILi2ELi2EN4cute5tupleIJNS5_1CILi64EEENS7_ILi128EEES8_EEENS_10bfloat16_tEfNS_4arch4Sm80ELb0ELb0ELb1ELb1ELb1ELb0ELb0ELb0ELi2ELi2ELi4ELi2ELb1EEENS1_21CollectiveEpilogueBwdISA_SB_SD_Li256ELb1ELb0ELi2EEENS1_19SingleTileSchedulerILb1ELb0ELb0ELi128EEEEEEEEEvNT_6ParamsE$_ZN4cute12iter_adaptorIPKN7cutlass10bfloat16_tENS_8gmem_ptrIS4_EEEC2ES4_:
[----:B------:R-:W-:Y:S01]  /*7610*/  IADD3 R11, R4, -c[0x0][0x20], RZ ;  /* 0x80000800040b7a10 */ /* 0x000fe20007ffe0ff */
[----:B------:R-:W-:Y:S01]  /*7620*/  IMAD.MOV.U32 R128, RZ, RZ, R10 ;  /* 0x000000ffff807224 */ /* 0x000fe200078e000a */
[----:B------:R-:W-:Y:S01]  /*7630*/  MOV R130, R18 ;  /* 0x0000001200827202 */ /* 0x000fe20000000f00 */
[----:B------:R-:W-:Y:S01]  /*7640*/  IMAD.MOV.U32 R129, RZ, RZ, R15 ;  /* 0x000000ffff817224 */ /* 0x000fe200078e000f */
[----:B------:R-:W-:-:S04]  /*7650*/  MOV R131, 0x0 ;  /* 0x0000000000837802 */ /* 0x000fc80000000f00 */
[----:B------:R1:W-:Y:S01]  /*7660*/  STL.64 [R11], R128 ;  /* 0x000000800b007387 */ /* 0x0003e20000100a00 */
[----:B------:R-:W-:Y:S05]  /*7670*/  RET.REL.NODEC R130 `(_ZN7cutlass13device_kernelIN5flash19enable_sm80_to_sm89INS1_16FlashAttnBwdSm80INS1_25CollectiveMainloopBwdSm80ILi2ELi2EN4cute5tupleIJNS5_1CILi64EEENS7_ILi128EEES8_EEENS_10bfloat16_tEfNS_4arch4Sm80ELb0ELb0ELb1ELb1ELb1ELb0ELb0ELb0ELi2ELi2ELi4ELi2ELb1EEENS1_21CollectiveEpilogueBwdISA_SB_SD_Li256ELb1ELb0ELi2EEENS1_19SingleTileSchedulerILb1ELb0ELb0ELi128EEEEEEEEEvNT_6ParamsE) ;  /* 0xffff898082007950 */ /* 0x000fea0003c3ffff */
        .type           $_ZN7cutlass13device_kernelIN5flash19enable_sm80_to_sm89INS1_16FlashAttnBwdSm80INS1_25CollectiveMainloopBwdSm80ILi2ELi2EN4cute5tupleIJNS5_1CILi64EEENS7_ILi128EEES8_EEENS_10bfloat16_tEfNS_4arch4Sm80ELb0ELb0ELb1ELb1ELb1ELb0ELb0ELb0ELi2ELi2ELi4ELi2ELb1EEENS1_21CollectiveEpilogueBwdISA_SB_SD_Li256ELb1ELb0ELi2EEENS1_19SingleTileSchedulerILb1ELb0ELb0ELi128EEEEEEEEEvNT_6ParamsE$_ZN4cute12iter_adaptorIPKN7cutlass9uint128_tENS_8gmem_ptrIS4_EEEC2ES4_,@function
        .size           $_ZN7cutlass13device_kernelIN5flash19enable_sm80_to_sm89INS1_16FlashAttnBwdSm80INS1_25CollectiveMainloopBwdSm80ILi2ELi2EN4cute5tupleIJNS5_1CILi64EEENS7_ILi128EEES8_EEENS_10bfloat16_tEfNS_4arch4Sm80ELb0ELb0ELb1ELb1ELb1ELb0ELb0ELb0ELi2ELi2ELi4ELi2ELb1EEENS1_21CollectiveEpilogueBwdISA_SB_SD_Li256ELb1ELb0ELi2EEENS1_19SingleTileSchedulerILb1ELb0ELb0ELi128EEEEEEEEEvNT_6ParamsE$_ZN4cute12iter_adaptorIPKN7cutlass9uint128_tENS_8gmem_ptrIS4_EEEC2ES4_,($_ZN7cutlass13device_kernelIN5flash19enable_sm80_to_sm89INS1_16FlashAttnBwdSm80INS1_25CollectiveMainloopBwdSm80ILi2ELi2EN4cute5tupleIJNS5_1CILi64EEENS7_ILi128EEES8_EEENS_10bfloat16_tEfNS_4arch4Sm80ELb0ELb0ELb1ELb1ELb1ELb0ELb0ELb0ELi2ELi2ELi4ELi2ELb1EEENS1_21CollectiveEpilogueBwdISA_SB_SD_Li256ELb1ELb0ELi2EEENS1_19SingleTileSchedulerILb1ELb0ELb0ELi128EEEEEEEEEvNT_6ParamsE$_ZN4cute12iter_adaptorIPKfNS_8gmem_ptrIS2_EEEC2ES2_ - $_ZN7cutlass13device_kernelIN5flash19enable_sm80_to_sm89INS1_16FlashAttnBwdSm80INS1_25CollectiveMainloopBwdSm80ILi2ELi2EN4cute5tupleIJNS5_1CILi64EEENS7_ILi128EEES8_EEENS_10bfloat16_tEfNS_4arch4Sm80ELb0ELb0ELb1ELb1ELb1ELb0ELb0ELb0ELi2ELi2ELi4ELi2ELb1EEENS1_21CollectiveEpilogueBwdISA_SB_SD_Li256ELb1ELb0ELi2EEENS1_19SingleTileSchedulerILb1ELb0ELb0ELi128EEEEEEEEEvNT_6ParamsE$_ZN4cute12iter_adaptorIPKN7cutlass9uint128_tENS_8gmem_ptrIS4_EEEC2ES4_)
$_ZN7cutlass13device_kernelIN5flash19enable_sm80_to_sm89INS1_16FlashAttnBwdSm80INS1_25CollectiveMainloopBwdSm80ILi2ELi2EN4cute5tupleIJNS5_1CILi64EEENS7_ILi128EEES8_EEENS_10bfloat16_tEfNS_4arch4Sm80ELb0ELb0ELb1ELb1ELb1ELb0ELb0ELb0ELi2ELi2ELi4ELi2ELb1EEENS1_21CollectiveEpilogueBwdISA_SB_SD_Li256ELb1ELb0ELi2EEENS1_19SingleTileSchedulerILb1ELb0ELb0ELi128EEEEEEEEEvNT_6ParamsE$_ZN4cute12iter_adaptorIPKN7cutlass9uint128_tENS_8gmem_ptrIS4_EEEC2ES4_:
[----:B------:R-:W-:Y:S01]  /*7680*/  IADD3 R10, R4, -c[0x0][0x20], RZ ;  /* 0x80000800040a7a10 */ /* 0x000fe20007ffe0ff */
[----:B------:R-:W-:Y:S01]  /*7690*/  IMAD.MOV.U32 R128, RZ, RZ, R18 ;  /* 0x000000ffff807224 */ /* 0x000fe200078e0012 */
[----:B------:R-:W-:-:S03]  /*76a0*/  MOV R129, 0x0 ;  /* 0x0000000000817802 */ /* 0x000fc60000000f00 */
[----:B------:R1:W-:Y:S01]  /*76b0*/  STL.64 [R10], R6 ;  /* 0x000000060a007387 */ /* 0x0003e20000100a00 */
[----:B------:R-:W-:Y:S05]  /*76c0*/  RET.REL.NODEC R128 `(_ZN7cutlass13device_kernelIN5flash19enable_sm80_to_sm89INS1_16FlashAttnBwdSm80INS1_25CollectiveMainloopBwdSm80ILi2ELi2EN4cute5tupleIJNS5_1CILi64EEENS7_ILi128EEES8_EEENS_10bfloat16_tEfNS_4arch4Sm80ELb0ELb0ELb1ELb1ELb1ELb0ELb0ELb0ELi2ELi2ELi4ELi2ELb1EEENS1_21CollectiveEpilogueBwdISA_SB_SD_Li256ELb1ELb0ELi2EEENS1_19SingleTileSchedulerILb1ELb0ELb0ELi128EEEEEEEEEvNT_6ParamsE) ;  /* 0xffff893080007950 */ /* 0x000fea0003c3ffff */
        .type           $_ZN7cutlass13device_kernelIN5flash19enable_sm80_to_sm89INS1_16FlashAttnBwdSm80INS1_25CollectiveMainloopBwdSm80ILi2ELi2EN4cute5tupleIJNS5_1CILi64EEENS7_ILi128EEES8_EEENS_10bfloat16_tEfNS_4arch4Sm80ELb0ELb0ELb1ELb1ELb1ELb0ELb0ELb0ELi2ELi2ELi4ELi2ELb1EEENS1_21CollectiveEpilogueBwdISA_SB_SD_Li256ELb1ELb0ELi2EEENS1_19SingleTileSchedulerILb1ELb0ELb0ELi128EEEEEEEEEvNT_6ParamsE$_ZN4cute12iter_adaptorIPKfNS_8gmem_ptrIS2_EEEC2ES2_,@function
        .size           $_ZN7cutlass13device_kernelIN5flash19enable_sm80_to_sm89INS1_16FlashAttnBwdSm80INS1_25CollectiveMainloopBwdSm80ILi2ELi2EN4cute5tupleIJNS5_1CILi64EEENS7_ILi128EEES8_EEENS_10bfloat16_tEfNS_4arch4Sm80ELb0ELb0ELb1ELb1ELb1ELb0ELb0ELb0ELi2ELi2ELi4ELi2ELb1EEENS1_21CollectiveEpilogueBwdISA_SB_SD_Li256ELb1ELb0ELi2EEENS1_19SingleTileSchedulerILb1ELb0ELb0ELi128EEEEEEEEEvNT_6ParamsE$_ZN4cute12iter_adaptorIPKfNS_8gmem_ptrIS2_EEEC2ES2_,($_ZN7cutlass13device_kernelIN5flash19enable_sm80_to_sm89INS1_16FlashAttnBwdSm80INS1_25CollectiveMainloopBwdSm80ILi2ELi2EN4cute5tupleIJNS5_1CILi64EEENS7_ILi128EEES8_EEENS_10bfloat16_tEfNS_4arch4Sm80ELb0ELb0ELb1ELb1ELb1ELb0ELb0ELb0ELi2ELi2ELi4ELi2ELb1EEENS1_21CollectiveEpilogueBwdISA_SB_SD_Li256ELb1ELb0ELi2EEENS1_19SingleTileSchedulerILb1ELb0ELb0ELi128EEEEEEEEEvNT_6ParamsE$_ZN4cute12iter_adaptorIPN7cutlass10bfloat16_tENS_8smem_ptrIS3_EEEC2ES3_ - $_ZN7cutlass13device_kernelIN5flash19enable_sm80_to_sm89INS1_16FlashAttnBwdSm80INS1_25CollectiveMainloopBwdSm80ILi2ELi2EN4cute5tupleIJNS5_1CILi64EEENS7_ILi128EEES8_EEENS_10bfloat16_tEfNS_4arch4Sm80ELb0ELb0ELb1ELb1ELb1ELb0ELb0ELb0ELi2ELi2ELi4ELi2ELb1EEENS1_21CollectiveEpilogueBwdISA_SB_SD_Li256ELb1ELb0ELi2EEENS1_19SingleTileSchedulerILb1ELb0ELb0ELi128EEEEEEEEEvNT_6ParamsE$_ZN4cute12iter_adaptorIPKfNS_8gmem_ptrIS2_EEEC2ES2_)
$_ZN7cutlass13device_kernelIN5flash19enable_sm80_to_sm89INS1_16FlashAttnBwdSm80INS1_25CollectiveMainloopBwdSm80ILi2ELi2EN4cute5tupleIJNS5_1CILi64EEENS7_ILi128EEES8_EEENS_10bfloat16_tEfNS_4arch4Sm80ELb0ELb0ELb1ELb1ELb1ELb0ELb0ELb0ELi2ELi2ELi4ELi2ELb1EEENS1_21CollectiveEpilogueBwdISA_SB_SD_Li256ELb1ELb0ELi2EEENS1_19SingleTileSchedulerILb1ELb0ELb0ELi128EEEEEEEEEvNT_6ParamsE$_ZN4cute12iter_adaptorIPKfNS_8gmem_ptrIS2_EEEC2ES2_:
[----:B------:R-:W-:Y:S02]  /*76d0*/  IADD3 R6, R6, -c[0x0][0x20], RZ ;  /* 0x8000080006067a10 */ /* 0x000fe40007ffe0ff */
[----:B------:R-:W-:-:S03]  /*76e0*/  MOV R19, 0x0 ;  /* 0x0000000000137802 */ /* 0x000fc60000000f00 */
[----:B------:R1:W-:Y:S01]  /*76f0*/  STL.64 [R6], R10 ;  /* 0x0000000a06007387 */ /* 0x0003e20000100a00 */
[----:B------:R-:W-:Y:S05]  /*7700*/  RET.REL.NODEC R18 `(_ZN7cutlass13device_kernelIN5flash19enable_sm80_to_sm89INS1_16FlashAttnBwdSm80INS1_25CollectiveMainloopBwdSm80ILi2ELi2EN4cute5tupleIJNS5_1CILi64EEENS7_ILi128EEES8_EEENS_10bfloat16_tEfNS_4arch4Sm80ELb0ELb0ELb1ELb1ELb1ELb0ELb0ELb0ELi2ELi2ELi4ELi2ELb1EEENS1_21CollectiveEpilogueBwdISA_SB_SD_Li256ELb1ELb0ELi2EEENS1_19SingleTileSchedulerILb1ELb0ELb0ELi128EEEEEEEEEvNT_6ParamsE) ;  /* 0xffff88f012007950 */ /* 0x000fea0003c3ffff */
        .type           $_ZN7cutlass13device_kernelIN5flash19enable_sm80_to_sm89INS1_16FlashAttnBwdSm80INS1_25CollectiveMainloopBwdSm80ILi2ELi2EN4cute5tupleIJNS5_1CILi64EEENS7_ILi128EEES8_EEENS_10bfloat16_tEfNS_4arch4Sm80ELb0ELb0ELb1ELb1ELb1ELb0ELb0ELb0ELi2ELi2ELi4ELi2ELb1EEENS1_21CollectiveEpilogueBwdISA_SB_SD_Li256ELb1ELb0ELi2EEENS1_19SingleTileSchedulerILb1ELb0ELb0ELi128EEEEEEEEEvNT_6ParamsE$_ZN4cute12iter_adaptorIPN7cutlass10bfloat16_tENS_8smem_ptrIS3_EEEC2ES3_,@function
        .size           $_ZN7cutlass13device_kernelIN5flash19enable_sm80_to_sm89INS1_16FlashAttnBwdSm80INS1_25CollectiveMainloopBwdSm80ILi2ELi2EN4cute5tupleIJNS5_1CILi64EEENS7_ILi128EEES8_EEENS_10bfloat16_tEfNS_4arch4Sm80ELb0ELb0ELb1ELb1ELb1ELb0ELb0ELb0ELi2ELi2ELi4ELi2ELb1EEENS1_21CollectiveEpilogueBwdISA_SB_SD_Li256ELb1ELb0ELi2EEENS1_19SingleTileSchedulerILb1ELb0ELb0ELi128EEEEEEEEEvNT_6ParamsE$_ZN4cute12iter_adaptorIPN7cutlass10bfloat16_tENS_8smem_ptrIS3_EEEC2ES3_,($_ZN7cutlass13device_kernelIN5flash19enable_sm80_to_sm89INS1_16FlashAttnBwdSm80INS1_25CollectiveMainloopBwdSm80ILi2ELi2EN4cute5tupleIJNS5_1CILi64EEENS7_ILi128EEES8_EEENS_10bfloat16_tEfNS_4arch4Sm80ELb0ELb0ELb1ELb1ELb1ELb0ELb0ELb0ELi2ELi2ELi4ELi2ELb1EEENS1_21CollectiveEpilogueBwdISA_SB_SD_Li256ELb1ELb0ELi2EEENS1_19SingleTileSchedulerILb1ELb0ELb0ELi128EEEEEEEEEvNT_6ParamsE$_ZN4cute12iter_adaptorIPN7cutlass9uint128_tENS_8smem_ptrIS3_EEEC2ES3_ - $_ZN7cutlass13device_kernelIN5flash19enable_sm80_to_sm89INS1_16FlashAttnBwdSm80INS1_25CollectiveMainloopBwdSm80ILi2ELi2EN4cute5tupleIJNS5_1CILi64EEENS7_ILi128EEES8_EEENS_10bfloat16_tEfNS_4arch4Sm80ELb0ELb0ELb1ELb1ELb1ELb0ELb0ELb0ELi2ELi2ELi4ELi2ELb1EEENS1_21CollectiveEpilogueBwdISA_SB_SD_Li256ELb1ELb0ELi2EEENS1_19SingleTileSchedulerILb1ELb0ELb0ELi128EEEEEEEEEvNT_6ParamsE$_ZN4cute12iter_adaptorIPN7cutlass10bfloat16_tENS_8smem_ptrIS3_EEEC2ES3_)
$_ZN7cutlass13device_kernelIN5flash19enable_sm80_to_sm89INS1_16FlashAttnBwdSm80INS1_25CollectiveMainloopBwdSm80ILi2ELi2EN4cute5tupleIJNS5_1CILi64EEENS7_ILi128EEES8_EEENS_10bfloat16_tEfNS_4arch4Sm80ELb0ELb0ELb1ELb1ELb1ELb0ELb0ELb0ELi2ELi2ELi4ELi2ELb1EEENS1_21CollectiveEpilogueBwdISA_SB_SD_Li256ELb1ELb0ELi2EEENS1_19SingleTileSchedulerILb1ELb0ELb0ELi128EEEEEEEEEvNT_6ParamsE$_ZN4cute12iter_adaptorIPN7cutlass10bfloat16_tENS_8smem_ptrIS3_EEEC2ES3_:
[----:B------:R-:W-:Y:S01]  /*7710*/  IADD3 R6, R4, -c[0x0][0x20], RZ ;  /* 0x8000080004067a10 */ /* 0x000fe20007ffe0ff */
[----:B------:R-:W-:Y:S01]  /*7720*/  IMAD.MOV.U32 R128, RZ, RZ, R18 ;  /* 0x000000ffff807224 */ /* 0x000fe200078e0012 */
[----:B------:R-:W-:-:S03]  /*7730*/  MOV R129, 0x0 ;  /* 0x0000000000817802 */ /* 0x000fc60000000f00 */
[----:B------:R1:W-:Y:S01]  /*7740*/  STL.64 [R6], R8 ;  /* 0x0000000806007387 */ /* 0x0003e20000100a00 */
[----:B------:R-:W-:Y:S05]  /*7750*/  RET.REL.NODEC R128 `(_ZN7cutlass13device_kernelIN5flash19enable_sm80_to_sm89INS1_16FlashAttnBwdSm80INS1_25CollectiveMainloopBwdSm80ILi2ELi2EN4cute5tupleIJNS5_1CILi64EEENS7_ILi128EEES8_EEENS_10bfloat16_tEfNS_4arch4Sm80ELb0ELb0ELb1ELb1ELb1ELb0ELb0ELb0ELi2ELi2ELi4ELi2ELb1EEENS1_21CollectiveEpilogueBwdISA_SB_SD_Li256ELb1ELb0ELi2EEENS1_19SingleTileSchedulerILb1ELb0ELb0ELi128EEEEEEEEEvNT_6ParamsE) ;  /* 0xffff88a080007950 */ /* 0x000fea0003c3ffff */
        .type           $_ZN7cutlass13device_kernelIN5flash19enable_sm80_to_sm89INS1_16FlashAttnBwdSm80INS1_25CollectiveMainloopBwdSm80ILi2ELi2EN4cute5tupleIJNS5_1CILi64EEENS7_ILi128EEES8_EEENS_10bfloat16_tEfNS_4arch4Sm80ELb0ELb0ELb1ELb1ELb1ELb0ELb0ELb0ELi2ELi2ELi4ELi2ELb1EEENS1_21CollectiveEpilogueBwdISA_SB_SD_Li256ELb1ELb0ELi2EEENS1_19SingleTileSchedulerILb1ELb0ELb0ELi128EEEEEEEEEvNT_6ParamsE$_ZN4cute12iter_adaptorIPN7cutlass9uint128_tENS_8smem_ptrIS3_EEEC2ES3_,@function
        .size           $_ZN7cutlass13device_kernelIN5flash19enable_sm80_to_sm89INS1_16FlashAttnBwdSm80INS1_25CollectiveMainloopBwdSm80ILi2ELi2EN4cute5tupleIJNS5_1CILi64EEENS7_ILi128EEES8_EEENS_10bfloat16_tEfNS_4arch4Sm80ELb0ELb0ELb1ELb1ELb1ELb0ELb0ELb0ELi2ELi2ELi4ELi2ELb1EEENS1_21CollectiveEpilogueBwdISA_SB_SD_Li256ELb1ELb0ELi2EEENS1_19SingleTileSchedulerILb1ELb0ELb0ELi128EEEEEEEEEvNT_6ParamsE$_ZN4cute12iter_adaptorIPN7cutlass9uint128_tENS_8smem_ptrIS3_EEEC2ES3_,($_ZN7cutlass13device_kernelIN5flash19enable_sm80_to_sm89INS1_16FlashAttnBwdSm80INS1_25CollectiveMainloopBwdSm80ILi2ELi2EN4cute5tupleIJNS5_1CILi64EEENS7_ILi128EEES8_EEENS_10bfloat16_tEfNS_4arch4Sm80ELb0ELb0ELb1ELb1ELb1ELb0ELb0ELb0ELi2ELi2ELi4ELi2ELb1EEENS1_21CollectiveEpilogueBwdISA_SB_SD_Li256ELb1ELb0ELi2EEENS1_19SingleTileSchedulerILb1ELb0ELb0ELi128EEEEEEEEEvNT_6ParamsE$_ZN4cute12iter_adaptorIPfNS_8smem_ptrIS1_EEEC2ES1_ - $_ZN7cutlass13device_kernelIN5flash19enable_sm80_to_sm89INS1_16FlashAttnBwdSm80INS1_25CollectiveMainloopBwdSm80ILi2ELi2EN4cute5tupleIJNS5_1CILi64EEENS7_ILi128EEES8_EEENS_10bfloat16_tEfNS_4arch4Sm80ELb0ELb0ELb1ELb1ELb1ELb0ELb0ELb0ELi2ELi2ELi4ELi2ELb1EEENS1_21CollectiveEpilogueBwdISA_SB_SD_Li256ELb1ELb0ELi2EEENS1_19SingleTileSchedulerILb1ELb0ELb0ELi128EEEEEEEEEvNT_6ParamsE$_ZN4cute12iter_adaptorIPN7cutlass9uint128_tENS_8smem_ptrIS3_EEEC2ES3_)
$_ZN7cutlass13device_kernelIN5flash19enable_sm80_to_sm89INS1_16FlashAttnBwdSm80INS1_25CollectiveMainloopBwdSm80ILi2ELi2EN4cute5tupleIJNS5_1CILi64EEENS7_ILi128EEES8_EEENS_10bfloat16_tEfNS_4arch4Sm80ELb0ELb0ELb1ELb1ELb1ELb0ELb0ELb0ELi2ELi2ELi4ELi2ELb1EEENS1_21CollectiveEpilogueBwdISA_SB_SD_Li256ELb1ELb0ELi2EEENS1_19SingleTileSchedulerILb1ELb0ELb0ELi128EEEEEEEEEvNT_6ParamsE$_ZN4cute12iter_adaptorIPN7cutlass9uint128_tENS_8smem_ptrIS3_EEEC2ES3_:
[----:B------:R-:W-:Y:S01]  /*7760*/  IADD3 R8, R4, -c[0x0][0x20], RZ ;  /* 0x8000080004087a10 */ /* 0x000fe20007ffe0ff */
[----:B------:R-:W-:Y:S01]  /*7770*/  IMAD.MOV.U32 R128, RZ, RZ, R16 ;  /* 0x000000ffff807224 */ /* 0x000fe200078e0010 */
[----:B------:R-:W-:-:S03]  /*7780*/  MOV R129, 0x0 ;  /* 0x0000000000817802 */ /* 0x000fc60000000f00 */
[----:B------:R1:W-:Y:S01]  /*7790*/  STL.64 [R8], R6 ;  /* 0x0000000608007387 */ /* 0x0003e20000100a00 */
[----:B------:R-:W-:Y:S05]  /*77a0*/  RET.REL.NODEC R128 `(_ZN7cutlass13device_kernelIN5flash19enable_sm80_to_sm89INS1_16FlashAttnBwdSm80INS1_25CollectiveMainloopBwdSm80ILi2ELi2EN4cute5tupleIJNS5_1CILi64EEENS7_ILi128EEES8_EEENS_10bfloat16_tEfNS_4arch4Sm80ELb0ELb0ELb1ELb1ELb1ELb0ELb0ELb0ELi2ELi2ELi4ELi2ELb1EEENS1_21CollectiveEpilogueBwdISA_SB_SD_Li256ELb1ELb0ELi2EEENS1_19SingleTileSchedulerILb1ELb0ELb0ELi128EEEEEEEEEvNT_6ParamsE) ;  /* 0xffff885080007950 */ /* 0x000fea0003c3ffff */
        .type           $_ZN7cutlass13device_kernelIN5flash19enable_sm80_to_sm89INS1_16FlashAttnBwdSm80INS1_25CollectiveMainloopBwdSm80ILi2ELi2EN4cute5tupleIJNS5_1CILi64EEENS7_ILi128EEES8_EEENS_10bfloat16_tEfNS_4arch4Sm80ELb0ELb0ELb1ELb1ELb1ELb0ELb0ELb0ELi2ELi2ELi4ELi2ELb1EEENS1_21CollectiveEpilogueBwdISA_SB_SD_Li256ELb1ELb0ELi2EEENS1_19SingleTileSchedulerILb1ELb0ELb0ELi128EEEEEEEEEvNT_6ParamsE$_ZN4cute12iter_adaptorIPfNS_8smem_ptrIS1_EEEC2ES1_,@function
        .size           $_ZN7cutlass13device_kernelIN5flash19enable_sm80_to_sm89INS1_16FlashAttnBwdSm80INS1_25CollectiveMainloopBwdSm80ILi2ELi2EN4cute5tupleIJNS5_1CILi64EEENS7_ILi128EEES8_EEENS_10bfloat16_tEfNS_4arch4Sm80ELb0ELb0ELb1ELb1ELb1ELb0ELb0ELb0ELi2ELi2ELi4ELi2ELb1EEENS1_21CollectiveEpilogueBwdISA_SB_SD_Li256ELb1ELb0ELi2EEENS1_19SingleTileSchedulerILb1ELb0ELb0ELi128EEEEEEEEEvNT_6ParamsE$_ZN4cute12iter_adaptorIPfNS_8smem_ptrIS1_EEEC2ES1_,($_ZN7cutlass13device_kernelIN5flash19enable_sm80_to_sm89INS1_16FlashAttnBwdSm80INS1_25CollectiveMainloopBwdSm80ILi2ELi2EN4cute5tupleIJNS5_1CILi64EEENS7_ILi128EEES8_EEENS_10bfloat16_tEfNS_4arch4Sm80ELb0ELb0ELb1ELb1ELb1ELb0ELb0ELb0ELi2ELi2ELi4ELi2ELb1EEENS1_21CollectiveEpilogueBwdISA_SB_SD_Li256ELb1ELb0ELi2EEENS1_19SingleTileSchedulerILb1ELb0ELb0ELi128EEEEEEEEEvNT_6ParamsE$_ZN4cute3eso3ESOILb0ELb0EJNS_15ArithmeticTupleIJiiEEEiiiEEC2ERKS3_RKiS8_S8_ - $_ZN7cutlass13device_kernelIN5flash19enable_sm80_to_sm89INS1_16FlashAttnBwdSm80INS1_25CollectiveMainloopBwdSm80ILi2ELi2EN4cute5tupleIJNS5_1CILi64EEENS7_ILi128EEES8_EEENS_10bfloat16_tEfNS_4arch4Sm80ELb0ELb0ELb1ELb1ELb1ELb0ELb0ELb0ELi2ELi2ELi4ELi2ELb1EEENS1_21CollectiveEpilogueBwdISA_SB_SD_Li256ELb1ELb0ELi2EEENS1_19SingleTileSchedulerILb1ELb0ELb0ELi128EEEEEEEEEvNT_6ParamsE$_ZN4cute12iter_adaptorIPfNS_8smem_ptrIS1_EEEC2ES1_)
$_ZN7cutlass13device_kernelIN5flash19enable_sm80_to_sm89INS1_16FlashAttnBwdSm80INS1_25CollectiveMainloopBwdSm80ILi2ELi2EN4cute5tupleIJNS5_1CILi64EEENS7_ILi128EEES8_EEENS_10bfloat16_tEfNS_4arch4Sm80ELb0ELb0ELb1ELb1ELb1ELb0ELb0ELb0ELi2ELi2ELi4ELi2ELb1EEENS1_21CollectiveEpilogueBwdISA_SB_SD_Li256ELb1ELb0ELi2EEENS1_19SingleTileSchedulerILb1ELb0ELb0ELi128EEEEEEEEEvNT_6ParamsE$_ZN4cute12iter_adaptorIPfNS_8smem_ptrIS1_EEEC2ES1_:
[----:B------:R-:W-:Y:S02]  /*77b0*/  IADD3 R6, R6, -c[0x0][0x20], RZ ;  /* 0x8000080006067a10 */ /* 0x000fe40007ffe0ff */
[----:B------:R-:W-:-:S03]  /*77c0*/  MOV R19, 0x0 ;  /* 0x0000000000137802 */ /* 0x000fc60000000f00 */
[----:B------:R1:W-:Y:S01]  /*77d0*/  STL.64 [R6], R8 ;  /* 0x0000000806007387 */ /* 0x0003e20000100a00 */
[----:B------:R-:W-:Y:S05]  /*77e0*/  RET.REL.NODEC R18 `(_ZN7cutlass13device_kernelIN5flash19enable_sm80_to_sm89INS1_16FlashAttnBwdSm80INS1_25CollectiveMainloopBwdSm80ILi2ELi2EN4cute5tupleIJNS5_1CILi64EEENS7_ILi128EEES8_EEENS_10bfloat16_tEfNS_4arch4Sm80ELb0ELb0ELb1ELb1ELb1ELb0ELb0ELb0ELi2ELi2ELi4ELi2ELb1EEENS1_21CollectiveEpilogueBwdISA_SB_SD_Li256ELb1ELb0ELi2EEENS1_19SingleTileSchedulerILb1ELb0ELb0ELi128EEEEEEEEEvNT_6ParamsE) ;  /* 0xffff881012007950 */ /* 0x000fea0003c3ffff */
        .type           $_ZN7cutlass13device_kernelIN5flash19enable_sm80_to_sm89INS1_16FlashAttnBwdSm80INS1_25CollectiveMainloopBwdSm80ILi2ELi2EN4cute5tupleIJNS5_1CILi64EEENS7_ILi128EEES8_EEENS_10bfloat16_tEfNS_4arch4Sm80ELb0ELb0ELb1ELb1ELb1ELb0ELb0ELb0ELi2ELi2ELi4ELi2ELb1EEENS1_21CollectiveEpilogueBwdISA_SB_SD_Li256ELb1ELb0ELi2EEENS1_19SingleTileSchedulerILb1ELb0ELb0ELi128EEEEEEEEEvNT_6ParamsE$_ZN4cute3eso3ESOILb0ELb0EJNS_15ArithmeticTupleIJiiEEEiiiEEC2ERKS3_RKiS8_S8_,@function
        .size           $_ZN7cutlass13device_kernelIN5flash19enable_sm80_to_sm89INS1_16FlashAttnBwdSm80INS1_25CollectiveMainloopBwdSm80ILi2ELi2EN4cute5tupleIJNS5_1CILi64EEENS7_ILi128EEES8_EEENS_10bfloat16_tEfNS_4arch4Sm80ELb0ELb0ELb1ELb1ELb1ELb0ELb0ELb0ELi2ELi2ELi4ELi2ELb1EEENS1_21CollectiveEpilogueBwdISA_SB_SD_Li256ELb1ELb0ELi2EEENS1_19SingleTileSchedulerILb1ELb0ELb0ELi128EEEEEEEEEvNT_6ParamsE$_ZN4cute3eso3ESOILb0ELb0EJNS_15ArithmeticTupleIJiiEEEiiiEEC2ERKS3_RKiS8_S8_,($_ZN7cutlass13device_kernelIN5flash19enable_sm80_to_sm89INS1_16FlashAttnBwdSm80INS1_25CollectiveMainloopBwdSm80ILi2ELi2EN4cute5tupleIJNS5_1CILi64EEENS7_ILi128EEES8_EEENS_10bfloat16_tEfNS_4arch4Sm80ELb0ELb0ELb1ELb1ELb1ELb0ELb0ELb0ELi2ELi2ELi4ELi2ELb1EEENS1_21CollectiveEpilogueBwdISA_SB_SD_Li256ELb1ELb0ELi2EEENS1_19SingleTileSchedulerILb1ELb0ELb0ELi128EEEEEEEEEvNT_6ParamsE$_ZN4cute3eso3ESOILb0ELb0EJNS_5tupleIJiiEEEiiiEEC2ERKS3_RKiS8_S8_ - $_ZN7cutlass13device_kernelIN5flash19enable_sm80_to_sm89INS1_16FlashAttnBwdSm80INS1_25CollectiveMainloopBwdSm80ILi2ELi2EN4cute5tupleIJNS5_1CILi64EEENS7_ILi128EEES8_EEENS_10bfloat16_tEfNS_4arch4Sm80ELb0ELb0ELb1ELb1ELb1ELb0ELb0ELb0ELi2ELi2ELi4ELi2ELb1EEENS1_21CollectiveEpilogueBwdISA_SB_SD_Li256ELb1ELb0ELi2EEENS1_19SingleTileSchedulerILb1ELb0ELb0ELi128EEEEEEEEEvNT_6ParamsE$_ZN4cute3eso3ESOILb0ELb0EJNS_15ArithmeticTupleIJiiEEEiiiEEC2ERKS3_RKiS8_S8_)
$_ZN7cutlass13device_kernelIN5flash19enable_sm80_to_sm89INS1_16FlashAttnBwdSm80INS1_25CollectiveMainloopBwdSm80ILi2ELi2EN4cute5tupleIJNS5_1CILi64EEENS7_ILi128EEES8_EEENS_10bfloat16_tEfNS_4arch4Sm80ELb0ELb0ELb1ELb1ELb1ELb0ELb0ELb0ELi2ELi2ELi4ELi2ELb1EEENS1_21CollectiveEpilogueBwdISA_SB_SD_Li256ELb1ELb0ELi2EEENS1_19SingleTileSchedulerILb1ELb0ELb0ELi128EEEEEEEEEvNT_6ParamsE$_ZN4cute3eso3ESOILb0ELb0EJNS_15ArithmeticTupleIJiiEEEiiiEEC2ERKS3_RKiS8_S8_:
        /* <DEDUP_REMOVED lines=14> */
[----:B------:R-:W-:Y:S05]  /*78d0*/  RET.REL.NODEC R84 `(_ZN7cutlass13device_kernelIN5flash19enable_sm80_to_sm89INS1_16FlashAttnBwdSm80INS1_25CollectiveMainloopBwdSm80ILi2ELi2EN4cute5tupleIJNS5_1CILi64EEENS7_ILi128EEES8_EEENS_10bfloat16_tEfNS_4arch4Sm80ELb0ELb0ELb1ELb1ELb1ELb0ELb0ELb0ELi2ELi2ELi4ELi2ELb1EEENS1_21CollectiveEpilogueBwdISA_SB_SD_Li256ELb1ELb0ELi2EEENS1_19SingleTileSchedulerILb1ELb0ELb0ELi128EEEEEEEEEvNT_6ParamsE) ;  /* 0xffff872054007950 */ /* 0x000fea0003c3ffff */
        .type           $_ZN7cutlass13device_kernelIN5flash19enable_sm80_to_sm89INS1_16FlashAttnBwdSm80INS1_25CollectiveMainloopBwdSm80ILi2ELi2EN4cute5tupleIJNS5_1CILi64EEENS7_ILi128EEES8_EEENS_10bfloat16_tEfNS_4arch4Sm80ELb0ELb0ELb1ELb1ELb1ELb0ELb0ELb0ELi2ELi2ELi4ELi2ELb1EEENS1_21CollectiveEpilogueBwdISA_SB_SD_Li256ELb1ELb0ELi2EEENS1_19SingleTileSchedulerILb1ELb0ELb0ELi128EEEEEEEEEvNT_6ParamsE$_ZN4cute3eso3ESOILb0ELb0EJNS_5tupleIJiiEEEiiiEEC2ERKS3_RKiS8_S8_,@function
        .size           $_ZN7cutlass13device_kernelIN5flash19enable_sm80_to_sm89INS1_16FlashAttnBwdSm80INS1_25CollectiveMainloopBwdSm80ILi2ELi2EN4cute5tupleIJNS5_1CILi64EEENS7_ILi128EEES8_EEENS_10bfloat16_tEfNS_4arch4Sm80ELb0ELb0ELb1ELb1ELb1ELb0ELb0ELb0ELi2ELi2ELi4ELi2ELb1EEENS1_21CollectiveEpilogueBwdISA_SB_SD_Li256ELb1ELb0ELi2EEENS1_19SingleTileSchedulerILb1ELb0ELb0ELi128EEEEEEEEEvNT_6ParamsE$_ZN4cute3eso3ESOILb0ELb0EJNS_5tupleIJiiEEEiiiEEC2ERKS3_RKiS8_S8_,($_ZN7cutlass13device_kernelIN5flash19enable_sm80_to_sm89INS1_16FlashAttnBwdSm80INS1_25CollectiveMainloopBwdSm80ILi2ELi2EN4cute5tupleIJNS5_1CILi64EEENS7_ILi128EEES8_EEENS_10bfloat16_tEfNS_4arch4Sm80ELb0ELb0ELb1ELb1ELb1ELb0ELb0ELb0ELi2ELi2ELi4ELi2ELb1EEENS1_21CollectiveEpilogueBwdISA_SB_SD_Li256ELb1ELb0ELi2EEENS1_19SingleTileSchedulerILb1ELb0ELb0ELi128EEEEEEEEEvNT_6ParamsE$_ZN4cute3eso3ESOILb0ELb0EJNS_6LayoutINS_5tupleIJNS3_IJNS_1CILi8EEENS4_ILi1EEEEEENS4_ILi2EEES6_EEENS3_IJNS3_IJS6_NS4_ILi0EEEEEElSA_EEEEENS_10ViewEngineINS_8gmem_ptrIPKN7cutlass10bfloat16_tEEEEEEEC2ERKSD_RKSL_ - $_ZN7cutlass13device_kernelIN5flash19enable_sm80_to_sm89INS1_16FlashAttnBwdSm80INS1_25CollectiveMainloopBwdSm80ILi2ELi2EN4cute5tupleIJNS5_1CILi64EEENS7_ILi128EEES8_EEENS_10bfloat16_tEfNS_4arch4Sm80ELb0ELb0ELb1ELb1ELb1ELb0ELb0ELb0ELi2ELi2ELi4ELi2ELb1EEENS1_21CollectiveEpilogueBwdISA_SB_SD_Li256ELb1ELb0ELi2EEENS1_19SingleTileSchedulerILb1ELb0ELb0ELi128EEEEEEEEEvNT_6ParamsE$_ZN4cute3eso3ESOILb0ELb0EJNS_5tupleIJiiEEEiiiEEC2ERKS3_RKiS8_S8_)
$_ZN7cutlass13device_kernelIN5flash19enable_sm80_to_sm89INS1_16FlashAttnBwdSm80INS1_25CollectiveMainloopBwdSm80ILi2ELi2EN4cute5tupleIJNS5_1CILi64EEENS7_ILi128EEES8_EEENS_10bfloat16_tEfNS_4arch4Sm80ELb0ELb0ELb1ELb1ELb1ELb0ELb0ELb0ELi2ELi2ELi4ELi2ELb1EEENS1_21CollectiveEpilogueBwdISA_SB_SD_Li256ELb1ELb0ELi2EEENS1_19SingleTileSchedulerILb1ELb0ELb0ELi128EEEEEEEEEvNT_6ParamsE$_ZN4cute3eso3ESOILb0ELb0EJNS_5tupleIJiiEEEiiiEEC2ERKS3_RKiS8_S8_:
        /* <DEDUP_REMOVED lines=13> */
[----:B------:R-:W-:Y:S05]  /*79b0*/  RET.REL.NODEC R10 `(_ZN7cutlass13device_kernelIN5flash19enable_sm80_to_sm89INS1_16FlashAttnBwdSm80INS1_25CollectiveMainloopBwdSm80ILi2ELi2EN4cute5tupleIJNS5_1CILi64EEENS7_ILi128EEES8_EEENS_10bfloat16_tEfNS_4arch4Sm80ELb0ELb0ELb1ELb1ELb1ELb0ELb0ELb0ELi2ELi2ELi4ELi2ELb1EEENS1_21CollectiveEpilogueBwdISA_SB_SD_Li256ELb1ELb0ELi2EEENS1_19SingleTileSchedulerILb1ELb0ELb0ELi128EEEEEEEEEvNT_6ParamsE) ;  /* 0xffff86400a007950 */ /* 0x000fea0003c3ffff */
        .type           $_ZN7cutlass13device_kernelIN5flash19enable_sm80_to_sm89INS1_16FlashAttnBwdSm80INS1_25CollectiveMainloopBwdSm80ILi2ELi2EN4cute5tupleIJNS5_1CILi64EEENS7_ILi128EEES8_EEENS_10bfloat16_tEfNS_4arch4Sm80ELb0ELb0ELb1ELb1ELb1ELb0ELb0ELb0ELi2ELi2ELi4ELi2ELb1EEENS1_21CollectiveEpilogueBwdISA_SB_SD_Li256ELb1ELb0ELi2EEENS1_19SingleTileSchedulerILb1ELb0ELb0ELi128EEEEEEEEEvNT_6ParamsE$_ZN4cute3eso3ESOILb0ELb0EJNS_6LayoutINS_5tupleIJNS3_IJNS_1CILi8EEENS4_ILi1EEEEEENS4_ILi2EEES6_EEENS3_IJNS3_IJS6_NS4_ILi0EEEEEElSA_EEEEENS_10ViewEngineINS_8gmem_ptrIPKN7cutlass10bfloat16_tEEEEEEEC2ERKSD_RKSL_,@function
        .size           $_ZN7cutlass13device_kernelIN5flash19enable_sm80_to_sm89INS1_16FlashAttnBwdSm80INS1_25CollectiveMainloopBwdSm80ILi2ELi2EN4cute5tupleIJNS5_1CILi64EEENS7_ILi128EEES8_EEENS_10bfloat16_tEfNS_4arch4Sm80ELb0ELb0ELb1ELb1ELb1ELb0ELb0ELb0ELi2ELi2ELi4ELi2ELb1EEENS1_21CollectiveEpilogueBwdISA_SB_SD_Li256ELb1ELb0ELi2EEENS1_19SingleTileSchedulerILb1ELb0ELb0ELi128EEEEEEEEEvNT_6ParamsE$_ZN4cute3eso3ESOILb0ELb0EJNS_6LayoutINS_5tupleIJNS3_IJNS_1CILi8EEENS4_ILi1EEEEEENS4_ILi2EEES6_EEENS3_IJNS3_IJS6_NS4_ILi0EEEEEElSA_EEEEENS_10ViewEngineINS_8gmem_ptrIPKN7cutlass10bfloat16_tEEEEEEEC2ERKSD_RKSL_,($_ZN7cutlass13device_kernelIN5flash19enable_sm80_to_sm89INS1_16FlashAttnBwdSm80INS1_25CollectiveMainloopBwdSm80ILi2ELi2EN4cute5tupleIJNS5_1CILi64EEENS7_ILi128EEES8_EEENS_10bfloat16_tEfNS_4arch4Sm80ELb0ELb0ELb1ELb1ELb1ELb0ELb0ELb0ELi2ELi2ELi4ELi2ELb1EEENS1_21CollectiveEpilogueBwdISA_SB_SD_Li256ELb1ELb0ELi2EEENS1_19SingleTileSchedulerILb1ELb0ELb0ELi128EEEEEEEEEvNT_6ParamsE$_ZN4cute3eso3ESOILb0ELb0EJNS_6LayoutINS_5tupleIJNS3_IJNS_1CILi8EEENS4_ILi1EEEEEENS4_ILi2EEES6_EEENS3_IJNS3_IJS6_NS4_ILi0EEEEEElSA_EEEEElEEC2ERKSD_RKl - $_ZN7cutlass13device_kernelIN5flash19enable_sm80_to_sm89INS1_16FlashAttnBwdSm80INS1_25CollectiveMainloopBwdSm80ILi2ELi2EN4cute5tupleIJNS5_1CILi64EEENS7_ILi128EEES8_EEENS_10bfloat16_tEfNS_4arch4Sm80ELb0ELb0ELb1ELb1ELb1ELb0ELb0ELb0ELi2ELi2ELi4ELi2ELb1EEENS1_21CollectiveEpilogueBwdISA_SB_SD_Li256ELb1ELb0ELi2EEENS1_19SingleTileSchedulerILb1ELb0ELb0ELi128EEEEEEEEEvNT_6ParamsE$_ZN4cute3eso3ESOILb0ELb0EJNS_6LayoutINS_5tupleIJNS3_IJNS_1CILi8EEENS4_ILi1EEEEEENS4_ILi2EEES6_EEENS3_IJNS3_IJS6_NS4_ILi0EEEEEElSA_EEEEENS_10ViewEngineINS_8gmem_ptrIPKN7cutlass10bfloat16_tEEEEEEEC2ERKSD_RKSL_)
$_ZN7cutlass13device_kernelIN5flash19enable_sm80_to_sm89INS1_16FlashAttnBwdSm80INS1_25CollectiveMainloopBwdSm80ILi2ELi2EN4cute5tupleIJNS5_1CILi64EEENS7_ILi128EEES8_EEENS_10bfloat16_tEfNS_4arch4Sm80ELb0ELb0ELb1ELb1ELb1ELb0ELb0ELb0ELi2ELi2ELi4ELi2ELb1EEENS1_21CollectiveEpilogueBwdISA_SB_SD_Li256ELb1ELb0ELi2EEENS1_19SingleTileSchedulerILb1ELb0ELb0ELi128EEEEEEEEEvNT_6ParamsE$_ZN4cute3eso3ESOILb0ELb0EJNS_6LayoutINS_5tupleIJNS3_IJNS_1CILi8EEENS4_ILi1EEEEEENS4_ILi2EEES6_EEENS3_IJNS3_IJS6_NS4_ILi0EEEEEElSA_EEEEENS_10ViewEngineINS_8gmem_ptrIPKN7cutlass10bfloat16_tEEEEEEEC2ERKSD_RKSL_:
        /* <DEDUP_REMOVED lines=8> */
[----:B------:R-:W-:Y:S05]  /*7a40*/  RET.REL.NODEC R10 `(_ZN7cutlass13device_kernelIN5flash19enable_sm80_to_sm89INS1_16FlashAttnBwdSm80INS1_25CollectiveMainloopBwdSm80ILi2ELi2EN4cute5tupleIJNS5_1CILi64EEENS7_ILi128EEES8_EEENS_10bfloat16_tEfNS_4arch4Sm80ELb0ELb0ELb1ELb1ELb1ELb0ELb0ELb0ELi2ELi2ELi4ELi2ELb1EEENS1_21CollectiveEpilogueBwdISA_SB_SD_Li256ELb1ELb0ELi2EEENS1_19SingleTileSchedulerILb1ELb0ELb0ELi128EEEEEEEEEvNT_6ParamsE) ;  /* 0xffff85b00a007950 */ /* 0x000fea0003c3ffff */
        .type           $_ZN7cutlass13device_kernelIN5flash19enable_sm80_to_sm89INS1_16FlashAttnBwdSm80INS1_25CollectiveMainloopBwdSm80ILi2ELi2EN4cute5tupleIJNS5_1CILi64EEENS7_ILi128EEES8_EEENS_10bfloat16_tEfNS_4arch4Sm80ELb0ELb0ELb1ELb1ELb1ELb0ELb0ELb0ELi2ELi2ELi4ELi2ELb1EEENS1_21CollectiveEpilogueBwdISA_SB_SD_Li256ELb1ELb0ELi2EEENS1_19SingleTileSchedulerILb1ELb0ELb0ELi128EEEEEEEEEvNT_6ParamsE$_ZN4cute3eso3ESOILb0ELb0EJNS_6LayoutINS_5tupleIJNS3_IJNS_1CILi8EEENS4_ILi1EEEEEENS4_ILi2EEES6_EEENS3_IJNS3_IJS6_NS4_ILi0EEEEEElSA_EEEEElEEC2ERKSD_RKl,@function
        .size           $_ZN7cutlass13device_kernelIN5flash19enable_sm80_to_sm89INS1_16FlashAttnBwdSm80INS1_25CollectiveMainloopBwdSm80ILi2ELi2EN4cute5tupleIJNS5_1CILi64EEENS7_ILi128EEES8_EEENS_10bfloat16_tEfNS_4arch4Sm80ELb0ELb0ELb1ELb1ELb1ELb0ELb0ELb0ELi2ELi2ELi4ELi2ELb1EEENS1_21CollectiveEpilogueBwdISA_SB_SD_Li256ELb1ELb0ELi2EEENS1_19SingleTileSchedulerILb1ELb0ELb0ELi128EEEEEEEEEvNT_6ParamsE$_ZN4cute3eso3ESOILb0ELb0EJNS_6LayoutINS_5tupleIJNS3_IJNS_1CILi8EEENS4_ILi1EEEEEENS4_ILi2EEES6_EEENS3_IJNS3_IJS6_NS4_ILi0EEEEEElSA_EEEEElEEC2ERKSD_RKl,($_ZN7cutlass13device_kernelIN5flash19enable_sm80_to_sm89INS1_16FlashAttnBwdSm80INS1_25CollectiveMainloopBwdSm80ILi2ELi2EN4cute5tupleIJNS5_1CILi64EEENS7_ILi128EEES8_EEENS_10bfloat16_tEfNS_4arch4Sm80ELb0ELb0ELb1ELb1ELb1ELb0ELb0ELb0ELi2ELi2ELi4ELi2ELb1EEENS1_21CollectiveEpilogueBwdISA_SB_SD_Li256ELb1ELb0ELi2EEENS1_19SingleTileSchedulerILb1ELb0ELb0ELi128EEEEEEEEEvNT_6ParamsE$_ZN4cute3eso3ESOILb0ELb0EJiiEEC2ERKiS4_ - $_ZN7cutlass13device_kernelIN5flash19enable_sm80_to_sm89INS1_16FlashAttnBwdSm80INS1_25CollectiveMainloopBwdSm80ILi2ELi2EN4cute5tupleIJNS5_1CILi64EEENS7_ILi128EEES8_EEENS_10bfloat16_tEfNS_4arch4Sm80ELb0ELb0ELb1ELb1ELb1ELb0ELb0ELb0ELi2ELi2ELi4ELi2ELb1EEENS1_21CollectiveEpilogueBwdISA_SB_SD_Li256ELb1ELb0ELi2EEENS1_19SingleTileSchedulerILb1ELb0ELb0ELi128EEEEEEEEEvNT_6ParamsE$_ZN4cute3eso3ESOILb0ELb0EJNS_6LayoutINS_5tupleIJNS3_IJNS_1CILi8EEENS4_ILi1EEEEEENS4_ILi2EEES6_EEENS3_IJNS3_IJS6_NS4_ILi0EEEEEElSA_EEEEElEEC2ERKSD_RKl)
$_ZN7cutlass13device_kernelIN5flash19enable_sm80_to_sm89INS1_16FlashAttnBwdSm80INS1_25CollectiveMainloopBwdSm80ILi2ELi2EN4cute5tupleIJNS5_1CILi64EEENS7_ILi128EEES8_EEENS_10bfloat16_tEfNS_4arch4Sm80ELb0ELb0ELb1ELb1ELb1ELb0ELb0ELb0ELi2ELi2ELi4ELi2ELb1EEENS1_21CollectiveEpilogueBwdISA_SB_SD_Li256ELb1ELb0ELi2EEENS1_19SingleTileSchedulerILb1ELb0ELb0ELi128EEEEEEEEEvNT_6ParamsE$_ZN4cute3eso3ESOILb0ELb0EJNS_6LayoutINS_5tupleIJNS3_IJNS_1CILi8EEENS4_ILi1EEEEEENS4_ILi2EEES6_EEENS3_IJNS3_IJS6_NS4_ILi0EEEEEElSA_EEEEElEEC2ERKSD_RKl:
[----:B------:R-:W-:Y:S02]  /*7a50*/  IADD3 R9, R4, -c[0x0][0x20], RZ ;  /* 0x8000080004097a10 */ /* 0x000fe40007ffe0ff */
[----:B------:R-:W-:-:S03]  /*7a60*/  IADD3 R8, R20, -c[0x0][0x20], RZ ;  /* 0x8000080014087a10 */ /* 0x000fc60007ffe0ff */
[----:B------:R1:W-:Y:S04]  /*7a70*/  STL.64 [R9], R6 ;  /* 0x0000000609007387 */ /* 0x0003e80000100a00 */
[----:B------:R-:W2:Y:S01]  /*7a80*/  LDL.64 R128, [R8] ;  /* 0x0000000008807983 */ /* 0x000ea20000100a00 */
[----:B------:R-:W-:-:S03]  /*7a90*/  IMAD.MOV.U32 R11, RZ, RZ, 0x0 ;  /* 0x00000000ff0b7424 */ /* 0x000fc600078e00ff */
[----:B--2---:R1:W-:Y:S01]  /*7aa0*/  STL.64 [R9+0x8], R128 ;  /* 0x0000088009007387 */ /* 0x0043e20000100a00 */
[----:B------:R-:W-:Y:S05]  /*7ab0*/  RET.REL.NODEC R10 `(_ZN7cutlass13device_kernelIN5flash19enable_sm80_to_sm89INS1_16FlashAttnBwdSm80INS1_25CollectiveMainloopBwdSm80ILi2ELi2EN4cute5tupleIJNS5_1CILi64EEENS7_ILi128EEES8_EEENS_10bfloat16_tEfNS_4arch4Sm80ELb0ELb0ELb1ELb1ELb1ELb0ELb0ELb0ELi2ELi2ELi4ELi2ELb1EEENS1_21CollectiveEpilogueBwdISA_SB_SD_Li256ELb1ELb0ELi2EEENS1_19SingleTileSchedulerILb1ELb0ELb0ELi128EEEEEEEEEvNT_6ParamsE) ;  /* 0xffff85400a007950 */ /* 0x000fea0003c3ffff */
        .type           $_ZN7cutlass13device_kernelIN5flash19enable_sm80_to_sm89INS1_16FlashAttnBwdSm80INS1_25CollectiveMainloopBwdSm80ILi2ELi2EN4cute5tupleIJNS5_1CILi64EEENS7_ILi128EEES8_EEENS_10bfloat16_tEfNS_4arch4Sm80ELb0ELb0ELb1ELb1ELb1ELb0ELb0ELb0ELi2ELi2ELi4ELi2ELb1EEENS1_21CollectiveEpilogueBwdISA_SB_SD_Li256ELb1ELb0ELi2EEENS1_19SingleTileSchedulerILb1ELb0ELb0ELi128EEEEEEEEEvNT_6ParamsE$_ZN4cute3eso3ESOILb0ELb0EJiiEEC2ERKiS4_,@function
        .size           $_ZN7cutlass13device_kernelIN5flash19enable_sm80_to_sm89INS1_16FlashAttnBwdSm80INS1_25CollectiveMainloopBwdSm80ILi2ELi2EN4cute5tupleIJNS5_1CILi64EEENS7_ILi128EEES8_EEENS_10bfloat16_tEfNS_4arch4Sm80ELb0ELb0ELb1ELb1ELb1ELb0ELb0ELb0ELi2ELi2ELi4ELi2ELb1EEENS1_21CollectiveEpilogueBwdISA_SB_SD_Li256ELb1ELb0ELi2EEENS1_19SingleTileSchedulerILb1ELb0ELb0ELi128EEEEEEEEEvNT_6ParamsE$_ZN4cute3eso3ESOILb0ELb0EJiiEEC2ERKiS4_,($_ZN7cutlass13device_kernelIN5flash19enable_sm80_to_sm89INS1_16FlashAttnBwdSm80INS1_25CollectiveMainloopBwdSm80ILi2ELi2EN4cute5tupleIJNS5_1CILi64EEENS7_ILi128EEES8_EEENS_10bfloat16_tEfNS_4arch4Sm80ELb0ELb0ELb1ELb1ELb1ELb0ELb0ELb0ELi2ELi2ELi4ELi2ELb1EEENS1_21CollectiveEpilogueBwdISA_SB_SD_Li256ELb1ELb0ELi2EEENS1_19SingleTileSchedulerILb1ELb0ELb0ELi128EEEEEEEEEvNT_6ParamsE$_ZN4cute3eso3ESOILb0ELb1EJNS_15ArithmeticTupleIJNS_1CILi0EEEiEEEEEC2ERKS5_ - $_ZN7cutlass13device_kernelIN5flash19enable_sm80_to_sm89INS1_16FlashAttnBwdSm80INS1_25CollectiveMainloopBwdSm80ILi2ELi2EN4cute5tupleIJNS5_1CILi64EEENS7_ILi128EEES8_EEENS_10bfloat16_tEfNS_4arch4Sm80ELb0ELb0ELb1ELb1ELb1ELb0ELb0ELb0ELi2ELi2ELi4ELi2ELb1EEENS1_21CollectiveEpilogueBwdISA_SB_SD_Li256ELb1ELb0ELi2EEENS1_19SingleTileSchedulerILb1ELb0ELb0ELi128EEEEEEEEEvNT_6ParamsE$_ZN4cute3eso3ESOILb0ELb0EJiiEEC2ERKiS4_)
$_ZN7cutlass13device_kernelIN5flash19enable_sm80_to_sm89INS1_16FlashAttnBwdSm80INS1_25CollectiveMainloopBwdSm80ILi2ELi2EN4cute5tupleIJNS5_1CILi64EEENS7_ILi128EEES8_EEENS_10bfloat16_tEfNS_4arch4Sm80ELb0ELb0ELb1ELb1ELb1ELb0ELb0ELb0ELi2ELi2ELi4ELi2ELb1EEENS1_21CollectiveEpilogueBwdISA_SB_SD_Li256ELb1ELb0ELi2EEENS1_19SingleTileSchedulerILb1ELb0ELb0ELi128EEEEEEEEEvNT_6ParamsE$_ZN4cute3eso3ESOILb0ELb0EJiiEEC2ERKiS4_:
[----:B------:R-:W-:Y:S02]  /*7ac0*/  IADD3 R7, R7, -c[0x0][0x20], RZ ;  /* 0x8000080007077a10 */ /* 0x000fe40007ffe0ff */
[----:B------:R-:W-:-:S03]  /*7ad0*/  IADD3 R6, R6, -c[0x0][0x20], RZ ;  /* 0x8000080006067a10 */ /* 0x000fc60007ffe0ff */
[----:B------:R1:W-:Y:S04]  /*7ae0*/  STL [R7], R16 ;  /* 0x0000001007007387 */ /* 0x0003e80000100800 */
[----:B------:R-:W2:Y:S01]  /*7af0*/  LDL R6, [R6] ;  /* 0x0000000006067983 */ /* 0x000ea20000100800 */
[----:B------:R-:W-:-:S03]  /*7b00*/  IMAD.MOV.U32 R11, RZ, RZ, 0x0 ;  /* 0x00000000ff0b7424 */ /* 0x000fc600078e00ff */
[----:B--2---:R1:W-:Y:S01]  /*7b10*/  STL [R7+0x4], R6 ;  /* 0x0000040607007387 */ /* 0x0043e20000100800 */
[----:B------:R-:W-:Y:S05]  /*7b20*/  RET.REL.NODEC R10 `(_ZN7cutlass13device_kernelIN5flash19enable_sm80_to_sm89INS1_16FlashAttnBwdSm80INS1_25CollectiveMainloopBwdSm80ILi2ELi2EN4cute5tupleIJNS5_1CILi64EEENS7_ILi128EEES8_EEENS_10bfloat16_tEfNS_4arch4Sm80ELb0ELb0ELb1ELb1ELb1ELb0ELb0ELb0ELi2ELi2ELi4ELi2ELb1EEENS1_21CollectiveEpilogueBwdISA_SB_SD_Li256ELb1ELb0ELi2EEENS1_19SingleTileSchedulerILb1ELb0ELb0ELi128EEEEEEEEEvNT_6ParamsE) ;  /* 0xffff84d00a007950 */ /* 0x000fea0003c3ffff */
        .type           $_ZN7cutlass13device_kernelIN5flash19enable_sm80_to_sm89INS1_16FlashAttnBwdSm80INS1_25CollectiveMainloopBwdSm80ILi2ELi2EN4cute5tupleIJNS5_1CILi64EEENS7_ILi128EEES8_EEENS_10bfloat16_tEfNS_4arch4Sm80ELb0ELb0ELb1ELb1ELb1ELb0ELb0ELb0ELi2ELi2ELi4ELi2ELb1EEENS1_21CollectiveEpilogueBwdISA_SB_SD_Li256ELb1ELb0ELi2EEENS1_19SingleTileSchedulerILb1ELb0ELb0ELi128EEEEEEEEEvNT_6ParamsE$_ZN4cute3eso3ESOILb0ELb1EJNS_15ArithmeticTupleIJNS_1CILi0EEEiEEEEEC2ERKS5_,@function
        .size           $_ZN7cutlass13device_kernelIN5flash19enable_sm80_to_sm89INS1_16FlashAttnBwdSm80INS1_25CollectiveMainloopBwdSm80ILi2ELi2EN4cute5tupleIJNS5_1CILi64EEENS7_ILi128EEES8_EEENS_10bfloat16_tEfNS_4arch4Sm80ELb0ELb0ELb1ELb1ELb1ELb0ELb0ELb0ELi2ELi2ELi4ELi2ELb1EEENS1_21CollectiveEpilogueBwdISA_SB_SD_Li256ELb1ELb0ELi2EEENS1_19SingleTileSchedulerILb1ELb0ELb0ELi128EEEEEEEEEvNT_6ParamsE$_ZN4cute3eso3ESOILb0ELb1EJNS_15ArithmeticTupleIJNS_1CILi0EEEiEEEEEC2ERKS5_,($_ZN7cutlass13device_kernelIN5flash19enable_sm80_to_sm89INS1_16FlashAttnBwdSm80INS1_25CollectiveMainloopBwdSm80ILi2ELi2EN4cute5tupleIJNS5_1CILi64EEENS7_ILi128EEES8_EEENS_10bfloat16_tEfNS_4arch4Sm80ELb0ELb0ELb1ELb1ELb1ELb0ELb0ELb0ELi2ELi2ELi4ELi2ELb1EEENS1_21CollectiveEpilogueBwdISA_SB_SD_Li256ELb1ELb0ELi2EEENS1_19SingleTileSchedulerILb1ELb0ELb0ELi128EEEEEEEEEvNT_6ParamsE$_ZN4cute3eso3ESOILb0ELb1EJNS_15ArithmeticTupleIJiEEEEEC2ERKS3_ - $_ZN7cutlass13device_kernelIN5flash19enable_sm80_to_sm89INS1_16FlashAttnBwdSm80INS1_25CollectiveMainloopBwdSm80ILi2ELi2EN4cute5tupleIJNS5_1CILi64EEENS7_ILi128EEES8_EEENS_10bfloat16_tEfNS_4arch4Sm80ELb0ELb0ELb1ELb1ELb1ELb0ELb0ELb0ELi2ELi2ELi4ELi2ELb1EEENS1_21CollectiveEpilogueBwdISA_SB_SD_Li256ELb1ELb0ELi2EEENS1_19SingleTileSchedulerILb1ELb0ELb0ELi128EEEEEEEEEvNT_6ParamsE$_ZN4cute3eso3ESOILb0ELb1EJNS_15ArithmeticTupleIJNS_1CILi0EEEiEEEEEC2ERKS5_)
$_ZN7cutlass13device_kernelIN5flash19enable_sm80_to_sm89INS1_16FlashAttnBwdSm80INS1_25CollectiveMainloopBwdSm80ILi2ELi2EN4cute5tupleIJNS5_1CILi64EEENS7_ILi128EEES8_EEENS_10bfloat16_tEfNS_4arch4Sm80ELb0ELb0ELb1ELb1ELb1ELb0ELb0ELb0ELi2ELi2ELi4ELi2ELb1EEENS1_21CollectiveEpilogueBwdISA_SB_SD_Li256ELb1ELb0ELi2EEENS1_19SingleTileSchedulerILb1ELb0ELb0ELi128EEEEEEEEEvNT_6ParamsE$_ZN4cute3eso3ESOILb0ELb1EJNS_15ArithmeticTupleIJNS_1CILi0EEEiEEEEEC2ERKS5_:
[----:B------:R-:W-:Y:S02]  /*7b30*/  IADD3 R6, R6, -c[0x0][0x20], RZ ;  /* 0x8000080006067a10 */ /* 0x000fe40007ffe0ff */
[----:B------:R-:W-:-:S03]  /*7b40*/  MOV R11, 0x0 ;  /* 0x00000000000b7802 */ /* 0x000fc60000000f00 */
[----:B------:R1:W-:Y:S01]  /*7b50*/  STL [R6], R7 ;  /* 0x0000000706007387 */ /* 0x0003e20000100800 */
[----:B------:R-:W-:Y:S05]  /*7b60*/  RET.REL.NODEC R10 `(_ZN7cutlass13device_kernelIN5flash19enable_sm80_to_sm89INS1_16FlashAttnBwdSm80INS1_25CollectiveMainloopBwdSm80ILi2ELi2EN4cute5tupleIJNS5_1CILi64EEENS7_ILi128EEES8_EEENS_10bfloat16_tEfNS_4arch4Sm80ELb0ELb0ELb1ELb1ELb1ELb0ELb0ELb0ELi2ELi2ELi4ELi2ELb1EEENS1_21CollectiveEpilogueBwdISA_SB_SD_Li256ELb1ELb0ELi2EEENS1_19SingleTileSchedulerILb1ELb0ELb0ELi128EEEEEEEEEvNT_6ParamsE) ;  /* 0xffff84900a007950 */ /* 0x000fea0003c3ffff */
        .type           $_ZN7cutlass13device_kernelIN5flash19enable_sm80_to_sm89INS1_16FlashAttnBwdSm80INS1_25CollectiveMainloopBwdSm80ILi2ELi2EN4cute5tupleIJNS5_1CILi64EEENS7_ILi128EEES8_EEENS_10bfloat16_tEfNS_4arch4Sm80ELb0ELb0ELb1ELb1ELb1ELb0ELb0ELb0ELi2ELi2ELi4ELi2ELb1EEENS1_21CollectiveEpilogueBwdISA_SB_SD_Li256ELb1ELb0ELi2EEENS1_19SingleTileSchedulerILb1ELb0ELb0ELi128EEEEEEEEEvNT_6ParamsE$_ZN4cute3eso3ESOILb0ELb1EJNS_15ArithmeticTupleIJiEEEEEC2ERKS3_,@function
        .size           $_ZN7cutlass13device_kernelIN5flash19enable_sm80_to_sm89INS1_16FlashAttnBwdSm80INS1_25CollectiveMainloopBwdSm80ILi2ELi2EN4cute5tupleIJNS5_1CILi64EEENS7_ILi128EEES8_EEENS_10bfloat16_tEfNS_4arch4Sm80ELb0ELb0ELb1ELb1ELb1ELb0ELb0ELb0ELi2ELi2ELi4ELi2ELb1EEENS1_21CollectiveEpilogueBwdISA_SB_SD_Li256ELb1ELb0ELi2EEENS1_19SingleTileSchedulerILb1ELb0ELb0ELi128EEEEEEEEEvNT_6ParamsE$_ZN4cute3eso3ESOILb0ELb1EJNS_15ArithmeticTupleIJiEEEEEC2ERKS3_,($_ZN7cutlass13device_kernelIN5flash19enable_sm80_to_sm89INS1_16FlashAttnBwdSm80INS1_25CollectiveMainloopBwdSm80ILi2ELi2EN4cute5tupleIJNS5_1CILi64EEENS7_ILi128EEES8_EEENS_10bfloat16_tEfNS_4arch4Sm80ELb0ELb0ELb1ELb1ELb1ELb0ELb0ELb0ELi2ELi2ELi4ELi2ELb1EEENS1_21CollectiveEpilogueBwdISA_SB_SD_Li256ELb1ELb0ELi2EEENS1_19SingleTileSchedulerILb1ELb0ELb0ELi128EEEEEEEEEvNT_6ParamsE$_ZN4cute3eso3ESOILb0ELb1EJNS_15ArithmeticTupleIJiiEEEEEC2ERKS3_ - $_ZN7cutlass13device_kernelIN5flash19enable_sm80_to_sm89INS1_16FlashAttnBwdSm80INS1_25CollectiveMainloopBwdSm80ILi2ELi2EN4cute5tupleIJNS5_1CILi64EEENS7_ILi128EEES8_EEENS_10bfloat16_tEfNS_4arch4Sm80ELb0ELb0ELb1ELb1ELb1ELb0ELb0ELb0ELi2ELi2ELi4ELi2ELb1EEENS1_21CollectiveEpilogueBwdISA_SB_SD_Li256ELb1ELb0ELi2EEENS1_19SingleTileSchedulerILb1ELb0ELb0ELi128EEEEEEEEEvNT_6ParamsE$_ZN4cute3eso3ESOILb0ELb1EJNS_15ArithmeticTupleIJiEEEEEC2ERKS3_)
$_ZN7cutlass13device_kernelIN5flash19enable_sm80_to_sm89INS1_16FlashAttnBwdSm80INS1_25CollectiveMainloopBwdSm80ILi2ELi2EN4cute5tupleIJNS5_1CILi64EEENS7_ILi128EEES8_EEENS_10bfloat16_tEfNS_4arch4Sm80ELb0ELb0ELb1ELb1ELb1ELb0ELb0ELb0ELi2ELi2ELi4ELi2ELb1EEENS1_21CollectiveEpilogueBwdISA_SB_SD_Li256ELb1ELb0ELi2EEENS1_19SingleTileSchedulerILb1ELb0ELb0ELi128EEEEEEEEEvNT_6ParamsE$_ZN4cute3eso3ESOILb0ELb1EJNS_15ArithmeticTupleIJiEEEEEC2ERKS3_:
[----:B------:R-:W-:Y:S01]  /*7b70*/  IADD3 R6, R6, -c[0x0][0x20], RZ ;  /* 0x8000080006067a10 */ /* 0x000fe20007ffe0ff */
[----:B------:R-:W-:Y:S01]  /*7b80*/  IMAD.MOV.U32 R16, RZ, RZ, R8 ;  /* 0x000000ffff107224 */ /* 0x000fe200078e0008 */
[----:B------:R-:W-:-:S03]  /*7b90*/  MOV R17, 0x0 ;  /* 0x0000000000117802 */ /* 0x000fc60000000f00 */
[----:B------:R1:W-:Y:S01]  /*7ba0*/  STL [R6], R7 ;  /* 0x0000000706007387 */ /* 0x0003e20000100800 */
[----:B------:R-:W-:Y:S05]  /*7bb0*/  RET.REL.NODEC R16 `(_ZN7cutlass13device_kernelIN5flash19enable_sm80_to_sm89INS1_16FlashAttnBwdSm80INS1_25CollectiveMainloopBwdSm80ILi2ELi2EN4cute5tupleIJNS5_1CILi64EEENS7_ILi128EEES8_EEENS_10bfloat16_tEfNS_4arch4Sm80ELb0ELb0ELb1ELb1ELb1ELb0ELb0ELb0ELi2ELi2ELi4ELi2ELb1EEENS1_21CollectiveEpilogueBwdISA_SB_SD_Li256ELb1ELb0ELi2EEENS1_19SingleTileSchedulerILb1ELb0ELb0ELi128EEEEEEEEEvNT_6ParamsE) ;  /* 0xffff844010007950 */ /* 0x000fea0003c3ffff */
        .type           $_ZN7cutlass13device_kernelIN5flash19enable_sm80_to_sm89INS1_16FlashAttnBwdSm80INS1_25CollectiveMainloopBwdSm80ILi2ELi2EN4cute5tupleIJNS5_1CILi64EEENS7_ILi128EEES8_EEENS_10bfloat16_tEfNS_4arch4Sm80ELb0ELb0ELb1ELb1ELb1ELb0ELb0ELb0ELi2ELi2ELi4ELi2ELb1EEENS1_21CollectiveEpilogueBwdISA_SB_SD_Li256ELb1ELb0ELi2EEENS1_19SingleTileSchedulerILb1ELb0ELb0ELi128EEEEEEEEEvNT_6ParamsE$_ZN4cute3eso3ESOILb0ELb1EJNS_15ArithmeticTupleIJiiEEEEEC2ERKS3_,@function
        .size           $_ZN7cutlass13device_kernelIN5flash19enable_sm80_to_sm89INS1_16FlashAttnBwdSm80INS1_25CollectiveMainloopBwdSm80ILi2ELi2EN4cute5tupleIJNS5_1CILi64EEENS7_ILi128EEES8_EEENS_10bfloat16_tEfNS_4arch4Sm80ELb0ELb0ELb1ELb1ELb1ELb0ELb0ELb0ELi2ELi2ELi4ELi2ELb1EEENS1_21CollectiveEpilogueBwdISA_SB_SD_Li256ELb1ELb0ELi2EEENS1_19SingleTileSchedulerILb1ELb0ELb0ELi128EEEEEEEEEvNT_6ParamsE$_ZN4cute3eso3ESOILb0ELb1EJNS_15ArithmeticTupleIJiiEEEEEC2ERKS3_,($_ZN7cutlass13device_kernelIN5flash19enable_sm80_to_sm89INS1_16FlashAttnBwdSm80INS1_25CollectiveMainloopBwdSm80ILi2ELi2EN4cute5tupleIJNS5_1CILi64EEENS7_ILi128EEES8_EEENS_10bfloat16_tEfNS_4arch4Sm80ELb0ELb0ELb1ELb1ELb1ELb0ELb0ELb0ELi2ELi2ELi4ELi2ELb1EEENS1_21CollectiveEpilogueBwdISA_SB_SD_Li256ELb1ELb0ELi2EEENS1_19SingleTileSchedulerILb1ELb0ELb0ELi128EEEEEEEEEvNT_6ParamsE$_ZN4cute3eso3ESOILb0ELb1EJNS_15ArithmeticTupleIJiiEEENS_1CILi0EEES5_S5_EEC2ERKS3_RKS5_SA_SA_ - $_ZN7cutlass13device_kernelIN5flash19enable_sm80_to_sm89INS1_16FlashAttnBwdSm80INS1_25CollectiveMainloopBwdSm80ILi2ELi2EN4cute5tupleIJNS5_1CILi64EEENS7_ILi128EEES8_EEENS_10bfloat16_tEfNS_4arch4Sm80ELb0ELb0ELb1ELb1ELb1ELb0ELb0ELb0ELi2ELi2ELi4ELi2ELb1EEENS1_21CollectiveEpilogueBwdISA_SB_SD_Li256ELb1ELb0ELi2EEENS1_19SingleTileSchedulerILb1ELb0ELb0ELi128EEEEEEEEEvNT_6ParamsE$_ZN4cute3eso3ESOILb0ELb1EJNS_15ArithmeticTupleIJiiEEEEEC2ERKS3_)
$_ZN7cutlass13device_kernelIN5flash19enable_sm80_to_sm89INS1_16FlashAttnBwdSm80INS1_25CollectiveMainloopBwdSm80ILi2ELi2EN4cute5tupleIJNS5_1CILi64EEENS7_ILi128EEES8_EEENS_10bfloat16_tEfNS_4arch4Sm80ELb0ELb0ELb1ELb1ELb1ELb0ELb0ELb0ELi2ELi2ELi4ELi2ELb1EEENS1_21CollectiveEpilogueBwdISA_SB_SD_Li256ELb1ELb0ELi2EEENS1_19SingleTileSchedulerILb1ELb0ELb0ELi128EEEEEEEEEvNT_6ParamsE$_ZN4cute3eso3ESOILb0ELb1EJNS_15ArithmeticTupleIJiiEEEEEC2ERKS3_:
[----:B------:R-:W-:Y:S02]  /*7bc0*/  IADD3 R7, R7, -c[0x0][0x20], RZ ;  /* 0x8000080007077a10 */ /* 0x000fe40007ffe0ff */
[----:B------:R-:W-:-:S03]  /*7bd0*/  MOV R9, 0x0 ;  /* 0x0000000000097802 */ /* 0x000fc60000000f00 */
[----:B------:R1:W-:Y:S04]  /*7be0*/  STL [R7], R18 ;  /* 0x0000001207007387 */ /* 0x0003e80000100800 */
[----:B------:R1:W-:Y:S01]  /*7bf0*/  STL [R7+0x4], R16 ;  /* 0x0000041007007387 */ /* 0x0003e20000100800 */
[----:B------:R-:W-:Y:S05]  /*7c00*/  RET.REL.NODEC R8 `(_ZN7cutlass13device_kernelIN5flash19enable_sm80_to_sm89INS1_16FlashAttnBwdSm80INS1_25CollectiveMainloopBwdSm80ILi2ELi2EN4cute5tupleIJNS5_1CILi64EEENS7_ILi128EEES8_EEENS_10bfloat16_tEfNS_4arch4Sm80ELb0ELb0ELb1ELb1ELb1ELb0ELb0ELb0ELi2ELi2ELi4ELi2ELb1EEENS1_21CollectiveEpilogueBwdISA_SB_SD_Li256ELb1ELb0ELi2EEENS1_19SingleTileSchedulerILb1ELb0ELb0ELi128EEEEEEEEEvNT_6ParamsE) ;  /* 0xffff83f008007950 */ /* 0x000fea0003c3ffff */
        .type           $_ZN7cutlass13device_kernelIN5flash19enable_sm80_to_sm89INS1_16FlashAttnBwdSm80INS1_25CollectiveMainloopBwdSm80ILi2ELi2EN4cute5tupleIJNS5_1CILi64EEENS7_ILi128EEES8_EEENS_10bfloat16_tEfNS_4arch4Sm80ELb0ELb0ELb1ELb1ELb1ELb0ELb0ELb0ELi2ELi2ELi4ELi2ELb1EEENS1_21CollectiveEpilogueBwdISA_SB_SD_Li256ELb1ELb0ELi2EEENS1_19SingleTileSchedulerILb1ELb0ELb0ELi128EEEEEEEEEvNT_6ParamsE$_ZN4cute3eso3ESOILb0ELb1EJNS_15ArithmeticTupleIJiiEEENS_1CILi0EEES5_S5_EEC2ERKS3_RKS5_SA_SA_,@function
        .size           $_ZN7cutlass13device_kernelIN5flash19enable_sm80_to_sm89INS1_16FlashAttnBwdSm80INS1_25CollectiveMainloopBwdSm80ILi2ELi2EN4cute5tupleIJNS5_1CILi64EEENS7_ILi128EEES8_EEENS_10bfloat16_tEfNS_4arch4Sm80ELb0ELb0ELb1ELb1ELb1ELb0ELb0ELb0ELi2ELi2ELi4ELi2ELb1EEENS1_21CollectiveEpilogueBwdISA_SB_SD_Li256ELb1ELb0ELi2EEENS1_19SingleTileSchedulerILb1ELb0ELb0ELi128EEEEEEEEEvNT_6ParamsE$_ZN4cute3eso3ESOILb0ELb1EJNS_15ArithmeticTupleIJiiEEENS_1CILi0EEES5_S5_EEC2ERKS3_RKS5_SA_SA_,($_ZN7cutlass13device_kernelIN5flash19enable_sm80_to_sm89INS1_16FlashAttnBwdSm80INS1_25CollectiveMainloopBwdSm80ILi2ELi2EN4cute5tupleIJNS5_1CILi64EEENS7_ILi128EEES8_EEENS_10bfloat16_tEfNS_4arch4Sm80ELb0ELb0ELb1ELb1ELb1ELb0ELb0ELb0ELi2ELi2ELi4ELi2ELb1EEENS1_21CollectiveEpilogueBwdISA_SB_SD_Li256ELb1ELb0ELi2EEENS1_19SingleTileSchedulerILb1ELb0ELb0ELi128EEEEEEEEEvNT_6ParamsE$_ZN4cute3eso3ESOILb0ELb1EJiEEC2ERKi - $_ZN7cutlass13device_kernelIN5flash19enable_sm80_to_sm89INS1_16FlashAttnBwdSm80INS1_25CollectiveMainloopBwdSm80ILi2ELi2EN4cute5tupleIJNS5_1CILi64EEENS7_ILi128EEES8_EEENS_10bfloat16_tEfNS_4arch4Sm80ELb0ELb0ELb1ELb1ELb1ELb0ELb0ELb0ELi2ELi2ELi4ELi2ELb1EEENS1_21CollectiveEpilogueBwdISA_SB_SD_Li256ELb1ELb0ELi2EEENS1_19SingleTileSchedulerILb1ELb0ELb0ELi128EEEEEEEEEvNT_6ParamsE$_ZN4cute3eso3ESOILb0ELb1EJNS_15ArithmeticTupleIJiiEEENS_1CILi0EEES5_S5_EEC2ERKS3_RKS5_SA_SA_)
$_ZN7cutlass13device_kernelIN5flash19enable_sm80_to_sm89INS1_16FlashAttnBwdSm80INS1_25CollectiveMainloopBwdSm80ILi2ELi2EN4cute5tupleIJNS5_1CILi64EEENS7_ILi128EEES8_EEENS_10bfloat16_tEfNS_4arch4Sm80ELb0ELb0ELb1ELb1ELb1ELb0ELb0ELb0ELi2ELi2ELi4ELi2ELb1EEENS1_21CollectiveEpilogueBwdISA_SB_SD_Li256ELb1ELb0ELi2EEENS1_19SingleTileSchedulerILb1ELb0ELb0ELi128EEEEEEEEEvNT_6ParamsE$_ZN4cute3eso3ESOILb0ELb1EJNS_15ArithmeticTupleIJiiEEENS_1CILi0EEES5_S5_EEC2ERKS3_RKS5_SA_SA_:
[----:B------:R-:W-:Y:S02]  /*7c10*/  IADD3 R9, R27, -c[0x0][0x20], RZ ;  /* 0x800008001b097a10 */ /* 0x000fe40007ffe0ff */
[----:B------:R-:W-:-:S03]  /*7c20*/  MOV R11, 0x0 ;  /* 0x00000000000b7802 */ /* 0x000fc60000000f00 */
[----:B------:R1:W-:Y:S04]  /*7c30*/  STL [R9], R8 ;  /* 0x0000000809007387 */ /* 0x0003e80000100800 */
[----:B------:R1:W-:Y:S01]  /*7c40*/  STL [R9+0x4], R16 ;  /* 0x0000041009007387 */ /* 0x0003e20000100800 */
[----:B------:R-:W-:Y:S05]  /*7c50*/  RET.REL.NODEC R10 `(_ZN7cutlass13device_kernelIN5flash19enable_sm80_to_sm89INS1_16FlashAttnBwdSm80INS1_25CollectiveMainloopBwdSm80ILi2ELi2EN4cute5tupleIJNS5_1CILi64EEENS7_ILi128EEES8_EEENS_10bfloat16_tEfNS_4arch4Sm80ELb0ELb0ELb1ELb1ELb1ELb0ELb0ELb0ELi2ELi2ELi4ELi2ELb1EEENS1_21CollectiveEpilogueBwdISA_SB_SD_Li256ELb1ELb0ELi2EEENS1_19SingleTileSchedulerILb1ELb0ELb0ELi128EEEEEEEEEvNT_6ParamsE) ;  /* 0xffff83a00a007950 */ /* 0x000fea0003c3ffff */
        .type           $_ZN7cutlass13device_kernelIN5flash19enable_sm80_to_sm89INS1_16FlashAttnBwdSm80INS1_25CollectiveMainloopBwdSm80ILi2ELi2EN4cute5tupleIJNS5_1CILi64EEENS7_ILi128EEES8_EEENS_10bfloat16_tEfNS_4arch4Sm80ELb0ELb0ELb1ELb1ELb1ELb0ELb0ELb0ELi2ELi2ELi4ELi2ELb1EEENS1_21CollectiveEpilogueBwdISA_SB_SD_Li256ELb1ELb0ELi2EEENS1_19SingleTileSchedulerILb1ELb0ELb0ELi128EEEEEEEEEvNT_6ParamsE$_ZN4cute3eso3ESOILb0ELb1EJiEEC2ERKi,@function
        .size           $_ZN7cutlass13device_kernelIN5flash19enable_sm80_to_sm89INS1_16FlashAttnBwdSm80INS1_25CollectiveMainloopBwdSm80ILi2ELi2EN4cute5tupleIJNS5_1CILi64EEENS7_ILi128EEES8_EEENS_10bfloat16_tEfNS_4arch4Sm80ELb0ELb0ELb1ELb1ELb1ELb0ELb0ELb0ELi2ELi2ELi4ELi2ELb1EEENS1_21CollectiveEpilogueBwdISA_SB_SD_Li256ELb1ELb0ELi2EEENS1_19SingleTileSchedulerILb1ELb0ELb0ELi128EEEEEEEEEvNT_6ParamsE$_ZN4cute3eso3ESOILb0ELb1EJiEEC2ERKi,($_ZN7cutlass13device_kernelIN5flash19enable_sm80_to_sm89INS1_16FlashAttnBwdSm80INS1_25CollectiveMainloopBwdSm80ILi2ELi2EN4cute5tupleIJNS5_1CILi64EEENS7_ILi128EEES8_EEENS_10bfloat16_tEfNS_4arch4Sm80ELb0ELb0ELb1ELb1ELb1ELb0ELb0ELb0ELi2ELi2ELi4ELi2ELb1EEENS1_21CollectiveEpilogueBwdISA_SB_SD_Li256ELb1ELb0ELi2EEENS1_19SingleTileSchedulerILb1ELb0ELb0ELi128EEEEEEEEEvNT_6ParamsE$_ZN4cute3eso3ESOILb0ELb1EJiNS_1CILi0EEEEEC2ERKiRKS3_ - $_ZN7cutlass13device_kernelIN5flash19enable_sm80_to_sm89INS1_16FlashAttnBwdSm80INS1_25CollectiveMainloopBwdSm80ILi2ELi2EN4cute5tupleIJNS5_1CILi64EEENS7_ILi128EEES8_EEENS_10bfloat16_tEfNS_4arch4Sm80ELb0ELb0ELb1ELb1ELb1ELb0ELb0ELb0ELi2ELi2ELi4ELi2ELb1EEENS1_21CollectiveEpilogueBwdISA_SB_SD_Li256ELb1ELb0ELi2EEENS1_19SingleTileSchedulerILb1ELb0ELb0ELi128EEEEEEEEEvNT_6ParamsE$_ZN4cute3eso3ESOILb0ELb1EJiEEC2ERKi)
$_ZN7cutlass13device_kernelIN5flash19enable_sm80_to_sm89INS1_16FlashAttnBwdSm80INS1_25CollectiveMainloopBwdSm80ILi2ELi2EN4cute5tupleIJNS5_1CILi64EEENS7_ILi128EEES8_EEENS_10bfloat16_tEfNS_4arch4Sm80ELb0ELb0ELb1ELb1ELb1ELb0ELb0ELb0ELi2ELi2ELi4ELi2ELb1EEENS1_21CollectiveEpilogueBwdISA_SB_SD_Li256ELb1ELb0ELi2EEENS1_19SingleTileSchedulerILb1ELb0ELb0ELi128EEEEEEEEEvNT_6ParamsE$_ZN4cute3eso3ESOILb0ELb1EJiEEC2ERKi:
[----:B------:R-:W-:Y:S01]  /*7c60*/  IADD3 R6, R6, -c[0x0][0x20], RZ ;  /* 0x8000080006067a10 */ /* 0x000fe20007ffe0ff */
[----:B------:R-:W-:Y:S01]  /*7c70*/  IMAD.MOV.U32 R128, RZ, RZ, R18 ;  /* 0x000000ffff807224 */ /* 0x000fe200078e0012 */
[----:B------:R-:W-:-:S03]  /*7c80*/  MOV R129, 0x0 ;  /* 0x0000000000817802 */ /* 0x000fc60000000f00 */
[----:B------:R1:W-:Y:S01]  /*7c90*/  STL [R6], R7 ;  /* 0x0000000706007387 */ /* 0x0003e20000100800 */
[----:B------:R-:W-:Y:S05]  /*7ca0*/  RET.REL.NODEC R128 `(_ZN7cutlass13device_kernelIN5flash19enable_sm80_to_sm89INS1_16FlashAttnBwdSm80INS1_25CollectiveMainloopBwdSm80ILi2ELi2EN4cute5tupleIJNS5_1CILi64EEENS7_ILi128EEES8_EEENS_10bfloat16_tEfNS_4arch4Sm80ELb0ELb0ELb1ELb1ELb1ELb0ELb0ELb0ELi2ELi2ELi4ELi2ELb1EEENS1_21CollectiveEpilogueBwdISA_SB_SD_Li256ELb1ELb0ELi2EEENS1_19SingleTileSchedulerILb1ELb0ELb0ELi128EEEEEEEEEvNT_6ParamsE) ;  /* 0xffff835080007950 */ /* 0x000fea0003c3ffff */
        .type           $_ZN7cutlass13device_kernelIN5flash19enable_sm80_to_sm89INS1_16FlashAttnBwdSm80INS1_25CollectiveMainloopBwdSm80ILi2ELi2EN4cute5tupleIJNS5_1CILi64EEENS7_ILi128EEES8_EEENS_10bfloat16_tEfNS_4arch4Sm80ELb0ELb0ELb1ELb1ELb1ELb0ELb0ELb0ELi2ELi2ELi4ELi2ELb1EEENS1_21CollectiveEpilogueBwdISA_SB_SD_Li256ELb1ELb0ELi2EEENS1_19SingleTileSchedulerILb1ELb0ELb0ELi128EEEEEEEEEvNT_6ParamsE$_ZN4cute3eso3ESOILb0ELb1EJiNS_1CILi0EEEEEC2ERKiRKS3_,@function
        .size           $_ZN7cutlass13device_kernelIN5flash19enable_sm80_to_sm89INS1_16FlashAttnBwdSm80INS1_25CollectiveMainloopBwdSm80ILi2ELi2EN4cute5tupleIJNS5_1CILi64EEENS7_ILi128EEES8_EEENS_10bfloat16_tEfNS_4arch4Sm80ELb0ELb0ELb1ELb1ELb1ELb0ELb0ELb0ELi2ELi2ELi4ELi2ELb1EEENS1_21CollectiveEpilogueBwdISA_SB_SD_Li256ELb1ELb0ELi2EEENS1_19SingleTileSchedulerILb1ELb0ELb0ELi128EEEEEEEEEvNT_6ParamsE$_ZN4cute3eso3ESOILb0ELb1EJiNS_1CILi0EEEEEC2ERKiRKS3_,($_ZN7cutlass13device_kernelIN5flash19enable_sm80_to_sm89INS1_16FlashAttnBwdSm80INS1_25CollectiveMainloopBwdSm80ILi2ELi2EN4cute5tupleIJNS5_1CILi64EEENS7_ILi128EEES8_EEENS_10bfloat16_tEfNS_4arch4Sm80ELb0ELb0ELb1ELb1ELb1ELb0ELb0ELb0ELi2ELi2ELi4ELi2ELb1EEENS1_21CollectiveEpilogueBwdISA_SB_SD_Li256ELb1ELb0ELi2EEENS1_19SingleTileSchedulerILb1ELb0ELb0ELi128EEEEEEEEEvNT_6ParamsE$_ZN4cute3eso3ESOILb0ELb1EJlEEC2ERKl - $_ZN7cutlass13device_kernelIN5flash19enable_sm80_to_sm89INS1_16FlashAttnBwdSm80INS1_25CollectiveMainloopBwdSm80ILi2ELi2EN4cute5tupleIJNS5_1CILi64EEENS7_ILi128EEES8_EEENS_10bfloat16_tEfNS_4arch4Sm80ELb0ELb0ELb1ELb1ELb1ELb0ELb0ELb0ELi2ELi2ELi4ELi2ELb1EEENS1_21CollectiveEpilogueBwdISA_SB_SD_Li256ELb1ELb0ELi2EEENS1_19SingleTileSchedulerILb1ELb0ELb0ELi128EEEEEEEEEvNT_6ParamsE$_ZN4cute3eso3ESOILb0ELb1EJiNS_1CILi0EEEEEC2ERKiRKS3_)
$_ZN7cutlass13device_kernelIN5flash19enable_sm80_to_sm89INS1_16FlashAttnBwdSm80INS1_25CollectiveMainloopBwdSm80ILi2ELi2EN4cute5tupleIJNS5_1CILi64EEENS7_ILi128EEES8_EEENS_10bfloat16_tEfNS_4arch4Sm80ELb0ELb0ELb1ELb1ELb1ELb0ELb0ELb0ELi2ELi2ELi4ELi2ELb1EEENS1_21CollectiveEpilogueBwdISA_SB_SD_Li256ELb1ELb0ELi2EEENS1_19SingleTileSchedulerILb1ELb0ELb0ELi128EEEEEEEEEvNT_6ParamsE$_ZN4cute3eso3ESOILb0ELb1EJiNS_1CILi0EEEEEC2ERKiRKS3_:
[----:B------:R-:W-:Y:S02]  /*7cb0*/  IADD3 R6, R6, -c[0x0][0x20], RZ ;  /* 0x8000080006067a10 */ /* 0x000fe40007ffe0ff */
[----:B------:R-:W-:-:S03]  /*7cc0*/  MOV R9, 0x0 ;  /* 0x0000000000097802 */ /* 0x000fc60000000f00 */
[----:B------:R1:W-:Y:S01]  /*7cd0*/  STL [R6], R7 ;  /* 0x0000000706007387 */ /* 0x0003e20000100800 */
[----:B------:R-:W-:Y:S05]  /*7ce0*/  RET.REL.NODEC R8 `(_ZN7cutlass13device_kernelIN5flash19enable_sm80_to_sm89INS1_16FlashAttnBwdSm80INS1_25CollectiveMainloopBwdSm80ILi2ELi2EN4cute5tupleIJNS5_1CILi64EEENS7_ILi128EEES8_EEENS_10bfloat16_tEfNS_4arch4Sm80ELb0ELb0ELb1ELb1ELb1ELb0ELb0ELb0ELi2ELi2ELi4ELi2ELb1EEENS1_21CollectiveEpilogueBwdISA_SB_SD_Li256ELb1ELb0ELi2EEENS1_19SingleTileSchedulerILb1ELb0ELb0ELi128EEEEEEEEEvNT_6ParamsE) ;  /* 0xffff831008007950 */ /* 0x000fea0003c3ffff */
        .type           $_ZN7cutlass13device_kernelIN5flash19enable_sm80_to_sm89INS1_16FlashAttnBwdSm80INS1_25CollectiveMainloopBwdSm80ILi2ELi2EN4cute5tupleIJNS5_1CILi64EEENS7_ILi128EEES8_EEENS_10bfloat16_tEfNS_4arch4Sm80ELb0ELb0ELb1ELb1ELb1ELb0ELb0ELb0ELi2ELi2ELi4ELi2ELb1EEENS1_21CollectiveEpilogueBwdISA_SB_SD_Li256ELb1ELb0ELi2EEENS1_19SingleTileSchedulerILb1ELb0ELb0ELi128EEEEEEEEEvNT_6ParamsE$_ZN4cute3eso3ESOILb0ELb1EJlEEC2ERKl,@function
        .size           $_ZN7cutlass13device_kernelIN5flash19enable_sm80_to_sm89INS1_16FlashAttnBwdSm80INS1_25CollectiveMainloopBwdSm80ILi2ELi2EN4cute5tupleIJNS5_1CILi64EEENS7_ILi128EEES8_EEENS_10bfloat16_tEfNS_4arch4Sm80ELb0ELb0ELb1ELb1ELb1ELb0ELb0ELb0ELi2ELi2ELi4ELi2ELb1EEENS1_21CollectiveEpilogueBwdISA_SB_SD_Li256ELb1ELb0ELi2EEENS1_19SingleTileSchedulerILb1ELb0ELb0ELi128EEEEEEEEEvNT_6ParamsE$_ZN4cute3eso3ESOILb0ELb1EJlEEC2ERKl,($_ZN7cutlass13device_kernelIN5flash19enable_sm80_to_sm89INS1_16FlashAttnBwdSm80INS1_25CollectiveMainloopBwdSm80ILi2ELi2EN4cute5tupleIJNS5_1CILi64EEENS7_ILi128EEES8_EEENS_10bfloat16_tEfNS_4arch4Sm80ELb0ELb0ELb1ELb1ELb1ELb0ELb0ELb0ELi2ELi2ELi4ELi2ELb1EEENS1_21CollectiveEpilogueBwdISA_SB_SD_Li256ELb1ELb0ELi2EEENS1_19SingleTileSchedulerILb1ELb0ELb0ELi128EEEEEEEEEvNT_6ParamsE$_ZN4cute3eso3ESOILb1ELb0EJNS_10UnderscoreES2_S2_iEEC2ERKS2_S5_S5_RKi - $_ZN7cutlass13device_kernelIN5flash19enable_sm80_to_sm89INS1_16FlashAttnBwdSm80INS1_25CollectiveMainloopBwdSm80ILi2ELi2EN4cute5tupleIJNS5_1CILi64EEENS7_ILi128EEES8_EEENS_10bfloat16_tEfNS_4arch4Sm80ELb0ELb0ELb1ELb1ELb1ELb0ELb0ELb0ELi2ELi2ELi4ELi2ELb1EEENS1_21CollectiveEpilogueBwdISA_SB_SD_Li256ELb1ELb0ELi2EEENS1_19SingleTileSchedulerILb1ELb0ELb0ELi128EEEEEEEEEvNT_6ParamsE$_ZN4cute3eso3ESOILb0ELb1EJlEEC2ERKl)
$_ZN7cutlass13device_kernelIN5flash19enable_sm80_to_sm89INS1_16FlashAttnBwdSm80INS1_25CollectiveMainloopBwdSm80ILi2ELi2EN4cute5tupleIJNS5_1CILi64EEENS7_ILi128EEES8_EEENS_10bfloat16_tEfNS_4arch4Sm80ELb0ELb0ELb1ELb1ELb1ELb0ELb0ELb0ELi2ELi2ELi4ELi2ELb1EEENS1_21CollectiveEpilogueBwdISA_SB_SD_Li256ELb1ELb0ELi2EEENS1_19SingleTileSchedulerILb1ELb0ELb0ELi128EEEEEEEEEvNT_6ParamsE$_ZN4cute3eso3ESOILb0ELb1EJlEEC2ERKl:
[----:B------:R-:W-:Y:S01]  /*7cf0*/  IADD3 R9, R9, -c[0x0][0x20], RZ ;  /* 0x8000080009097a10 */ /* 0x000fe20007ffe0ff */
[----:B------:R-:W-:Y:S01]  /*7d00*/  IMAD.MOV.U32 R128, RZ, RZ, R10 ;  /* 0x000000ffff807224 */ /* 0x000fe200078e000a */
[----:B------:R-:W-:-:S03]  /*7d10*/  MOV R129, 0x0 ;  /* 0x0000000000817802 */ /* 0x000fc60000000f00 */
[----:B------:R1:W-:Y:S01]  /*7d20*/  STL.64 [R9], R6 ;  /* 0x0000000609007387 */ /* 0x0003e20000100a00 */
[----:B------:R-:W-:Y:S05]  /*7d30*/  RET.REL.NODEC R128 `(_ZN7cutlass13device_kernelIN5flash19enable_sm80_to_sm89INS1_16FlashAttnBwdSm80INS1_25CollectiveMainloopBwdSm80ILi2ELi2EN4cute5tupleIJNS5_1CILi64EEENS7_ILi128EEES8_EEENS_10bfloat16_tEfNS_4arch4Sm80ELb0ELb0ELb1ELb1ELb1ELb0ELb0ELb0ELi2ELi2ELi4ELi2ELb1EEENS1_21CollectiveEpilogueBwdISA_SB_SD_Li256ELb1ELb0ELi2EEENS1_19SingleTileSchedulerILb1ELb0ELb0ELi128EEEEEEEEEvNT_6ParamsE) ;  /* 0xffff82c080007950 */ /* 0x000fea0003c3ffff */
        .type           $_ZN7cutlass13device_kernelIN5flash19enable_sm80_to_sm89INS1_16FlashAttnBwdSm80INS1_25CollectiveMainloopBwdSm80ILi2ELi2EN4cute5tupleIJNS5_1CILi64EEENS7_ILi128EEES8_EEENS_10bfloat16_tEfNS_4arch4Sm80ELb0ELb0ELb1ELb1ELb1ELb0ELb0ELb0ELi2ELi2ELi4ELi2ELb1EEENS1_21CollectiveEpilogueBwdISA_SB_SD_Li256ELb1ELb0ELi2EEENS1_19SingleTileSchedulerILb1ELb0ELb0ELi128EEEEEEEEEvNT_6ParamsE$_ZN4cute3eso3ESOILb1ELb0EJNS_10UnderscoreES2_S2_iEEC2ERKS2_S5_S5_RKi,@function
        .size           $_ZN7cutlass13device_kernelIN5flash19enable_sm80_to_sm89INS1_16FlashAttnBwdSm80INS1_25CollectiveMainloopBwdSm80ILi2ELi2EN4cute5tupleIJNS5_1CILi64EEENS7_ILi128EEES8_EEENS_10bfloat16_tEfNS_4arch4Sm80ELb0ELb0ELb1ELb1ELb1ELb0ELb0ELb0ELi2ELi2ELi4ELi2ELb1EEENS1_21CollectiveEpilogueBwdISA_SB_SD_Li256ELb1ELb0ELi2EEENS1_19SingleTileSchedulerILb1ELb0ELb0ELi128EEEEEEEEEvNT_6ParamsE$_ZN4cute3eso3ESOILb1ELb0EJNS_10UnderscoreES2_S2_iEEC2ERKS2_S5_S5_RKi,($_ZN7cutlass13device_kernelIN5flash19enable_sm80_to_sm89INS1_16FlashAttnBwdSm80INS1_25CollectiveMainloopBwdSm80ILi2ELi2EN4cute5tupleIJNS5_1CILi64EEENS7_ILi128EEES8_EEENS_10bfloat16_tEfNS_4arch4Sm80ELb0ELb0ELb1ELb1ELb1ELb0ELb0ELb0ELi2ELi2ELi4ELi2ELb1EEENS1_21CollectiveEpilogueBwdISA_SB_SD_Li256ELb1ELb0ELi2EEENS1_19SingleTileSchedulerILb1ELb0ELb0ELi128EEEEEEEEEvNT_6ParamsE$_ZN4cute3eso3ESOILb1ELb0EJNS_10UnderscoreES2_iEEC2ERKS2_S5_RKi - $_ZN7cutlass13device_kernelIN5flash19enable_sm80_to_sm89INS1_16FlashAttnBwdSm80INS1_25CollectiveMainloopBwdSm80ILi2ELi2EN4cute5tupleIJNS5_1CILi64EEENS7_ILi128EEES8_EEENS_10bfloat16_tEfNS_4arch4Sm80ELb0ELb0ELb1ELb1ELb1ELb0ELb0ELb0ELi2ELi2ELi4ELi2ELb1EEENS1_21CollectiveEpilogueBwdISA_SB_SD_Li256ELb1ELb0ELi2EEENS1_19SingleTileSchedulerILb1ELb0ELb0ELi128EEEEEEEEEvNT_6ParamsE$_ZN4cute3eso3ESOILb1ELb0EJNS_10UnderscoreES2_S2_iEEC2ERKS2_S5_S5_RKi)
$_ZN7cutlass13device_kernelIN5flash19enable_sm80_to_sm89INS1_16FlashAttnBwdSm80INS1_25CollectiveMainloopBwdSm80ILi2ELi2EN4cute5tupleIJNS5_1CILi64EEENS7_ILi128EEES8_EEENS_10bfloat16_tEfNS_4arch4Sm80ELb0ELb0ELb1ELb1ELb1ELb0ELb0ELb0ELi2ELi2ELi4ELi2ELb1EEENS1_21CollectiveEpilogueBwdISA_SB_SD_Li256ELb1ELb0ELi2EEENS1_19SingleTileSchedulerILb1ELb0ELb0ELi128EEEEEEEEEvNT_6ParamsE$_ZN4cute3eso3ESOILb1ELb0EJNS_10UnderscoreES2_S2_iEEC2ERKS2_S5_S5_RKi:
[----:B------:R-:W-:Y:S02]  /*7d40*/  IADD3 R6, R4, -c[0x0][0x20], RZ ;  /* 0x8000080004067a10 */ /* 0x000fe40007ffe0ff */
[----:B------:R-:W-:-:S03]  /*7d50*/  MOV R9, 0x0 ;  /* 0x0000000000097802 */ /* 0x000fc60000000f00 */
[----:B------:R1:W-:Y:S01]  /*7d60*/  STL [R6], R7 ;  /* 0x0000000706007387 */ /* 0x0003e20000100800 */
[----:B------:R-:W-:Y:S05]  /*7d70*/  RET.REL.NODEC R8 `(_ZN7cutlass13device_kernelIN5flash19enable_sm80_to_sm89INS1_16FlashAttnBwdSm80INS1_25CollectiveMainloopBwdSm80ILi2ELi2EN4cute5tupleIJNS5_1CILi64EEENS7_ILi128EEES8_EEENS_10bfloat16_tEfNS_4arch4Sm80ELb0ELb0ELb1ELb1ELb1ELb0ELb0ELb0ELi2ELi2ELi4ELi2ELb1EEENS1_21CollectiveEpilogueBwdISA_SB_SD_Li256ELb1ELb0ELi2EEENS1_19SingleTileSchedulerILb1ELb0ELb0ELi128EEEEEEEEEvNT_6ParamsE) ;  /* 0xffff828008007950 */ /* 0x000fea0003c3ffff */
        .type           $_ZN7cutlass13device_kernelIN5flash19enable_sm80_to_sm89INS1_16FlashAttnBwdSm80INS1_25CollectiveMainloopBwdSm80ILi2ELi2EN4cute5tupleIJNS5_1CILi64EEENS7_ILi128EEES8_EEENS_10bfloat16_tEfNS_4arch4Sm80ELb0ELb0ELb1ELb1ELb1ELb0ELb0ELb0ELi2ELi2ELi4ELi2ELb1EEENS1_21CollectiveEpilogueBwdISA_SB_SD_Li256ELb1ELb0ELi2EEENS1_19SingleTileSchedulerILb1ELb0ELb0ELi128EEEEEEEEEvNT_6ParamsE$_ZN4cute3eso3ESOILb1ELb0EJNS_10UnderscoreES2_iEEC2ERKS2_S5_RKi,@function
        .size           $_ZN7cutlass13device_kernelIN5flash19enable_sm80_to_sm89INS1_16FlashAttnBwdSm80INS1_25CollectiveMainloopBwdSm80ILi2ELi2EN4cute5tupleIJNS5_1CILi64EEENS7_ILi128EEES8_EEENS_10bfloat16_tEfNS_4arch4Sm80ELb0ELb0ELb1ELb1ELb1ELb0ELb0ELb0ELi2ELi2ELi4ELi2ELb1EEENS1_21CollectiveEpilogueBwdISA_SB_SD_Li256ELb1ELb0ELi2EEENS1_19SingleTileSchedulerILb1ELb0ELb0ELi128EEEEEEEEEvNT_6ParamsE$_ZN4cute3eso3ESOILb1ELb0EJNS_10UnderscoreES2_iEEC2ERKS2_S5_RKi,($_ZN7cutlass13device_kernelIN5flash19enable_sm80_to_sm89INS1_16FlashAttnBwdSm80INS1_25CollectiveMainloopBwdSm80ILi2ELi2EN4cute5tupleIJNS5_1CILi64EEENS7_ILi128EEES8_EEENS_10bfloat16_tEfNS_4arch4Sm80ELb0ELb0ELb1ELb1ELb1ELb0ELb0ELb0ELi2ELi2ELi4ELi2ELb1EEENS1_21CollectiveEpilogueBwdISA_SB_SD_Li256ELb1ELb0ELi2EEENS1_19SingleTileSchedulerILb1ELb0ELb0ELi128EEEEEEEEEvNT_6ParamsE$_ZN4cute3eso3ESOILb1ELb0EJNS_10UnderscoreEiEEC2ERKS2_RKi - $_ZN7cutlass13device_kernelIN5flash19enable_sm80_to_sm89INS1_16FlashAttnBwdSm80INS1_25CollectiveMainloopBwdSm80ILi2ELi2EN4cute5tupleIJNS5_1CILi64EEENS7_ILi128EEES8_EEENS_10bfloat16_tEfNS_4arch4Sm80ELb0ELb0ELb1ELb1ELb1ELb0ELb0ELb0ELi2ELi2ELi4ELi2ELb1EEENS1_21CollectiveEpilogueBwdISA_SB_SD_Li256ELb1ELb0ELi2EEENS1_19SingleTileSchedulerILb1ELb0ELb0ELi128EEEEEEEEEvNT_6ParamsE$_ZN4cute3eso3ESOILb1ELb0EJNS_10UnderscoreES2_iEEC2ERKS2_S5_RKi)
$_ZN7cutlass13device_kernelIN5flash19enable_sm80_to_sm89INS1_16FlashAttnBwdSm80INS1_25CollectiveMainloopBwdSm80ILi2ELi2EN4cute5tupleIJNS5_1CILi64EEENS7_ILi128EEES8_EEENS_10bfloat16_tEfNS_4arch4Sm80ELb0ELb0ELb1ELb1ELb1ELb0ELb0ELb0ELi2ELi2ELi4ELi2ELb1EEENS1_21CollectiveEpilogueBwdISA_SB_SD_Li256ELb1ELb0ELi2EEENS1_19SingleTileSchedulerILb1ELb0ELb0ELi128EEEEEEEEEvNT_6ParamsE$_ZN4cute3eso3ESOILb1ELb0EJNS_10UnderscoreES2_iEEC2ERKS2_S5_RKi:
[----:B------:R-:W-:Y:S02]  /*7d80*/  IADD3 R6, R4, -c[0x0][0x20], RZ ;  /* 0x8000080004067a10 */ /* 0x000fe40007ffe0ff */
[----:B------:R-:W-:-:S03]  /*7d90*/  MOV R9, 0x0 ;  /* 0x0000000000097802 */ /* 0x000fc60000000f00 */
[----:B------:R1:W-:Y:S01]  /*7da0*/  STL [R6], R17 ;  /* 0x0000001106007387 */ /* 0x0003e20000100800 */
[----:B------:R-:W-:Y:S05]  /*7db0*/  RET.REL.NODEC R8 `(_ZN7cutlass13device_kernelIN5flash19enable_sm80_to_sm89INS1_16FlashAttnBwdSm80INS1_25CollectiveMainloopBwdSm80ILi2ELi2EN4cute5tupleIJNS5_1CILi64EEENS7_ILi128EEES8_EEENS_10bfloat16_tEfNS_4arch4Sm80ELb0ELb0ELb1ELb1ELb1ELb0ELb0ELb0ELi2ELi2ELi4ELi2ELb1EEENS1_21CollectiveEpilogueBwdISA_SB_SD_Li256ELb1ELb0ELi2EEENS1_19SingleTileSchedulerILb1ELb0ELb0ELi128EEEEEEEEEvNT_6ParamsE) ;  /* 0xffff824008007950 */ /* 0x000fea0003c3ffff */
        .type           $_ZN7cutlass13device_kernelIN5flash19enable_sm80_to_sm89INS1_16FlashAttnBwdSm80INS1_25CollectiveMainloopBwdSm80ILi2ELi2EN4cute5tupleIJNS5_1CILi64EEENS7_ILi128EEES8_EEENS_10bfloat16_tEfNS_4arch4Sm80ELb0ELb0ELb1ELb1ELb1ELb0ELb0ELb0ELi2ELi2ELi4ELi2ELb1EEENS1_21CollectiveEpilogueBwdISA_SB_SD_Li256ELb1ELb0ELi2EEENS1_19SingleTileSchedulerILb1ELb0ELb0ELi128EEEEEEEEEvNT_6ParamsE$_ZN4cute3eso3ESOILb1ELb0EJNS_10UnderscoreEiEEC2ERKS2_RKi,@function
        .size           $_ZN7cutlass13device_kernelIN5flash19enable_sm80_to_sm89INS1_16FlashAttnBwdSm80INS1_25CollectiveMainloopBwdSm80ILi2ELi2EN4cute5tupleIJNS5_1CILi64EEENS7_ILi128EEES8_EEENS_10bfloat16_tEfNS_4arch4Sm80ELb0ELb0ELb1ELb1ELb1ELb0ELb0ELb0ELi2ELi2ELi4ELi2ELb1EEENS1_21CollectiveEpilogueBwdISA_SB_SD_Li256ELb1ELb0ELi2EEENS1_19SingleTileSchedulerILb1ELb0ELb0ELi128EEEEEEEEEvNT_6ParamsE$_ZN4cute3eso3ESOILb1ELb0EJNS_10UnderscoreEiEEC2ERKS2_RKi,($_ZN7cutlass13device_kernelIN5flash19enable_sm80_to_sm89INS1_16FlashAttnBwdSm80INS1_25CollectiveMainloopBwdSm80ILi2ELi2EN4cute5tupleIJNS5_1CILi64EEENS7_ILi128EEES8_EEENS_10bfloat16_tEfNS_4arch4Sm80ELb0ELb0ELb1ELb1ELb1ELb0ELb0ELb0ELi2ELi2ELi4ELi2ELb1EEENS1_21CollectiveEpilogueBwdISA_SB_SD_Li256ELb1ELb0ELi2EEENS1_19SingleTileSchedulerILb1ELb0ELb0ELi128EEEEEEEEEvNT_6ParamsE$_ZN4cute3eso3ESOILb1ELb0EJNS_10UnderscoreEiiEEC2ERKS2_RKiS7_ - $_ZN7cutlass13device_kernelIN5flash19enable_sm80_to_sm89INS1_16FlashAttnBwdSm80INS1_25CollectiveMainloopBwdSm80ILi2ELi2EN4cute5tupleIJNS5_1CILi64EEENS7_ILi128EEES8_EEENS_10bfloat16_tEfNS_4arch4Sm80ELb0ELb0ELb1ELb1ELb1ELb0ELb0ELb0ELi2ELi2ELi4ELi2ELb1EEENS1_21CollectiveEpilogueBwdISA_SB_SD_Li256ELb1ELb0ELi2EEENS1_19SingleTileSchedulerILb1ELb0ELb0ELi128EEEEEEEEEvNT_6ParamsE$_ZN4cute3eso3ESOILb1ELb0EJNS_10UnderscoreEiEEC2ERKS2_RKi)
$_ZN7cutlass13device_kernelIN5flash19enable_sm80_to_sm89INS1_16FlashAttnBwdSm80INS1_25CollectiveMainloopBwdSm80ILi2ELi2EN4cute5tupleIJNS5_1CILi64EEENS7_ILi128EEES8_EEENS_10bfloat16_tEfNS_4arch4Sm80ELb0ELb0ELb1ELb1ELb1ELb0ELb0ELb0ELi2ELi2ELi4ELi2ELb1EEENS1_21CollectiveEpilogueBwdISA_SB_SD_Li256ELb1ELb0ELi2EEENS1_19SingleTileSchedulerILb1ELb0ELb0ELi128EEEEEEEEEvNT_6ParamsE$_ZN4cute3eso3ESOILb1ELb0EJNS_10UnderscoreEiEEC2ERKS2_RKi:
[----:B------:R-:W-:Y:S02]  /*7dc0*/  IADD3 R6, R13, -c[0x0][0x20], RZ ;  /* 0x800008000d067a10 */ /* 0x000fe40007ffe0ff */
[----:B------:R-:W-:-:S03]  /*7dd0*/  MOV R17, 0x0 ;  /* 0x0000000000117802 */ /* 0x000fc60000000f00 */
[----:B------:R1:W-:Y:S01]  /*7de0*/  STL [R6], R7 ;  /* 0x0000000706007387 */ /* 0x0003e20000100800 */
[----:B------:R-:W-:Y:S05]  /*7df0*/  RET.REL.NODEC R16 `(_ZN7cutlass13device_kernelIN5flash19enable_sm80_to_sm89INS1_16FlashAttnBwdSm80INS1_25CollectiveMainloopBwdSm80ILi2ELi2EN4cute5tupleIJNS5_1CILi64EEENS7_ILi128EEES8_EEENS_10bfloat16_tEfNS_4arch4Sm80ELb0ELb0ELb1ELb1ELb1ELb0ELb0ELb0ELi2ELi2ELi4ELi2ELb1EEENS1_21CollectiveEpilogueBwdISA_SB_SD_Li256ELb1ELb0ELi2EEENS1_19SingleTileSchedulerILb1ELb0ELb0ELi128EEEEEEEEEvNT_6ParamsE) ;  /* 0xffff820010007950 */ /* 0x000fea0003c3ffff */
        .type           $_ZN7cutlass13device_kernelIN5flash19enable_sm80_to_sm89INS1_16FlashAttnBwdSm80INS1_25CollectiveMainloopBwdSm80ILi2ELi2EN4cute5tupleIJNS5_1CILi64EEENS7_ILi128EEES8_EEENS_10bfloat16_tEfNS_4arch4Sm80ELb0ELb0ELb1ELb1ELb1ELb0ELb0ELb0ELi2ELi2ELi4ELi2ELb1EEENS1_21CollectiveEpilogueBwdISA_SB_SD_Li256ELb1ELb0ELi2EEENS1_19SingleTileSchedulerILb1ELb0ELb0ELi128EEEEEEEEEvNT_6ParamsE$_ZN4cute3eso3ESOILb1ELb0EJNS_10UnderscoreEiiEEC2ERKS2_RKiS7_,@function
        .size           $_ZN7cutlass13device_kernelIN5flash19enable_sm80_to_sm89INS1_16FlashAttnBwdSm80INS1_25CollectiveMainloopBwdSm80ILi2ELi2EN4cute5tupleIJNS5_1CILi64EEENS7_ILi128EEES8_EEENS_10bfloat16_tEfNS_4arch4Sm80ELb0ELb0ELb1ELb1ELb1ELb0ELb0ELb0ELi2ELi2ELi4ELi2ELb1EEENS1_21CollectiveEpilogueBwdISA_SB_SD_Li256ELb1ELb0ELi2EEENS1_19SingleTileSchedulerILb1ELb0ELb0ELi128EEEEEEEEEvNT_6ParamsE$_ZN4cute3eso3ESOILb1ELb0EJNS_10UnderscoreEiiEEC2ERKS2_RKiS7_,($_ZN7cutlass13device_kernelIN5flash19enable_sm80_to_sm89INS1_16FlashAttnBwdSm80INS1_25CollectiveMainloopBwdSm80ILi2ELi2EN4cute5tupleIJNS5_1CILi64EEENS7_ILi128EEES8_EEENS_10bfloat16_tEfNS_4arch4Sm80ELb0ELb0ELb1ELb1ELb1ELb0ELb0ELb0ELi2ELi2ELi4ELi2ELb1EEENS1_21CollectiveEpilogueBwdISA_SB_SD_Li256ELb1ELb0ELi2EEENS1_19SingleTileSchedulerILb1ELb0ELb0ELi128EEEEEEEEEvNT_6ParamsE$_ZN4cute3eso3ESOILb1ELb0EJNS_1CILi0EEES3_S3_iEEC2ERKS3_S6_S6_RKi - $_ZN7cutlass13device_kernelIN5flash19enable_sm80_to_sm89INS1_16FlashAttnBwdSm80INS1_25CollectiveMainloopBwdSm80ILi2ELi2EN4cute5tupleIJNS5_1CILi64EEENS7_ILi128EEES8_EEENS_10bfloat16_tEfNS_4arch4Sm80ELb0ELb0ELb1ELb1ELb1ELb0ELb0ELb0ELi2ELi2ELi4ELi2ELb1EEENS1_21CollectiveEpilogueBwdISA_SB_SD_Li256ELb1ELb0ELi2EEENS1_19SingleTileSchedulerILb1ELb0ELb0ELi128EEEEEEEEEvNT_6ParamsE$_ZN4cute3eso3ESOILb1ELb0EJNS_10UnderscoreEiiEEC2ERKS2_RKiS7_)
$_ZN7cutlass13device_kernelIN5flash19enable_sm80_to_sm89INS1_16FlashAttnBwdSm80INS1_25CollectiveMainloopBwdSm80ILi2ELi2EN4cute5tupleIJNS5_1CILi64EEENS7_ILi128EEES8_EEENS_10bfloat16_tEfNS_4arch4Sm80ELb0ELb0ELb1ELb1ELb1ELb0ELb0ELb0ELi2ELi2ELi4ELi2ELb1EEENS1_21CollectiveEpilogueBwdISA_SB_SD_Li256ELb1ELb0ELi2EEENS1_19SingleTileSchedulerILb1ELb0ELb0ELi128EEEEEEEEEvNT_6ParamsE$_ZN4cute3eso3ESOILb1ELb0EJNS_10UnderscoreEiiEEC2ERKS2_RKiS7_:
[----:B------:R-:W-:Y:S02]  /*7e00*/  IADD3 R7, R4, -c[0x0][0x20], RZ ;  /* 0x8000080004077a10 */ /* 0x000fe40007ffe0ff */
[----:B------:R-:W-:-:S03]  /*7e10*/  IADD3 R6, R19, -c[0x0][0x20], RZ ;  /* 0x8000080013067a10 */ /* 0x000fc60007ffe0ff */
[----:B------:R1:W-:Y:S04]  /*7e20*/  STL [R7], R16 ;  /* 0x0000001007007387 */ /* 0x0003e80000100800 */
[----:B------:R-:W2:Y:S01]  /*7e30*/  LDL R6, [R6] ;  /* 0x0000000006067983 */ /* 0x000ea20000100800 */
[----:B------:R-:W-:-:S03]  /*7e40*/  IMAD.MOV.U32 R9, RZ, RZ, 0x0 ;  /* 0x00000000ff097424 */ /* 0x000fc600078e00ff */
[----:B--2---:R1:W-:Y:S01]  /*7e50*/  STL [R7+0x4], R6 ;  /* 0x0000040607007387 */ /* 0x0043e20000100800 */
[----:B------:R-:W-:Y:S05]  /*7e60*/  RET.REL.NODEC R8 `(_ZN7cutlass13device_kernelIN5flash19enable_sm80_to_sm89INS1_16FlashAttnBwdSm80INS1_25CollectiveMainloopBwdSm80ILi2ELi2EN4cute5tupleIJNS5_1CILi64EEENS7_ILi128EEES8_EEENS_10bfloat16_tEfNS_4arch4Sm80ELb0ELb0ELb1ELb1ELb1ELb0ELb0ELb0ELi2ELi2ELi4ELi2ELb1EEENS1_21CollectiveEpilogueBwdISA_SB_SD_Li256ELb1ELb0ELi2EEENS1_19SingleTileSchedulerILb1ELb0ELb0ELi128EEEEEEEEEvNT_6ParamsE) ;  /* 0xffff819008007950 */ /* 0x000fea0003c3ffff */
        .type           $_ZN7cutlass13device_kernelIN5flash19enable_sm80_to_sm89INS1_16FlashAttnBwdSm80INS1_25CollectiveMainloopBwdSm80ILi2ELi2EN4cute5tupleIJNS5_1CILi64EEENS7_ILi128EEES8_EEENS_10bfloat16_tEfNS_4arch4Sm80ELb0ELb0ELb1ELb1ELb1ELb0ELb0ELb0ELi2ELi2ELi4ELi2ELb1EEENS1_21CollectiveEpilogueBwdISA_SB_SD_Li256ELb1ELb0ELi2EEENS1_19SingleTileSchedulerILb1ELb0ELb0ELi128EEEEEEEEEvNT_6ParamsE$_ZN4cute3eso3ESOILb1ELb0EJNS_1CILi0EEES3_S3_iEEC2ERKS3_S6_S6_RKi,@function
        .size           $_ZN7cutlass13device_kernelIN5flash19enable_sm80_to_sm89INS1_16FlashAttnBwdSm80INS1_25CollectiveMainloopBwdSm80ILi2ELi2EN4cute5tupleIJNS5_1CILi64EEENS7_ILi128EEES8_EEENS_10bfloat16_tEfNS_4arch4Sm80ELb0ELb0ELb1ELb1ELb1ELb0ELb0ELb0ELi2ELi2ELi4ELi2ELb1EEENS1_21CollectiveEpilogueBwdISA_SB_SD_Li256ELb1ELb0ELi2EEENS1_19SingleTileSchedulerILb1ELb0ELb0ELi128EEEEEEEEEvNT_6ParamsE$_ZN4cute3eso3ESOILb1ELb0EJNS_1CILi0EEES3_S3_iEEC2ERKS3_S6_S6_RKi,($_ZN7cutlass13device_kernelIN5flash19enable_sm80_to_sm89INS1_16FlashAttnBwdSm80INS1_25CollectiveMainloopBwdSm80ILi2ELi2EN4cute5tupleIJNS5_1CILi64EEENS7_ILi128EEES8_EEENS_10bfloat16_tEfNS_4arch4Sm80ELb0ELb0ELb1ELb1ELb1ELb0ELb0ELb0ELi2ELi2ELi4ELi2ELb1EEENS1_21CollectiveEpilogueBwdISA_SB_SD_Li256ELb1ELb0ELi2EEENS1_19SingleTileSchedulerILb1ELb0ELb0ELi128EEEEEEEEEvNT_6ParamsE$_ZN4cute3eso3ESOILb1ELb0EJNS_1CILi0EEES3_iEEC2ERKS3_S6_RKi - $_ZN7cutlass13device_kernelIN5flash19enable_sm80_to_sm89INS1_16FlashAttnBwdSm80INS1_25CollectiveMainloopBwdSm80ILi2ELi2EN4cute5tupleIJNS5_1CILi64EEENS7_ILi128EEES8_EEENS_10bfloat16_tEfNS_4arch4Sm80ELb0ELb0ELb1ELb1ELb1ELb0ELb0ELb0ELi2ELi2ELi4ELi2ELb1EEENS1_21CollectiveEpilogueBwdISA_SB_SD_Li256ELb1ELb0ELi2EEENS1_19SingleTileSchedulerILb1ELb0ELb0ELi128EEEEEEEEEvNT_6ParamsE$_ZN4cute3eso3ESOILb1ELb0EJNS_1CILi0EEES3_S3_iEEC2ERKS3_S6_S6_RKi)
$_ZN7cutlass13device_kernelIN5flash19enable_sm80_to_sm89INS1_16FlashAttnBwdSm80INS1_25CollectiveMainloopBwdSm80ILi2ELi2EN4cute5tupleIJNS5_1CILi64EEENS7_ILi128EEES8_EEENS_10bfloat16_tEfNS_4arch4Sm80ELb0ELb0ELb1ELb1ELb1ELb0ELb0ELb0ELi2ELi2ELi4ELi2ELb1EEENS1_21CollectiveEpilogueBwdISA_SB_SD_Li256ELb1ELb0ELi2EEENS1_19SingleTileSchedulerILb1ELb0ELb0ELi128EEEEEEEEEvNT_6ParamsE$_ZN4cute3eso3ESOILb1ELb0EJNS_1CILi0EEES3_S3_iEEC2ERKS3_S6_S6_RKi:
[----:B------:R-:W-:Y:S01]  /*7e70*/  IADD3 R6, R27, -c[0x0][0x20], RZ ;  /* 0x800008001b067a10 */ /* 0x000fe20007ffe0ff */
[----:B------:R-:W-:Y:S01]  /*7e80*/  IMAD.MOV.U32 R78, RZ, RZ, R10 ;  /* 0x000000ffff4e7224 */ /* 0x000fe200078e000a */
[----:B------:R-:W-:-:S03]  /*7e90*/  MOV R79, 0x0 ;  /* 0x00000000004f7802 */ /* 0x000fc60000000f00 */
[----:B------:R1:W-:Y:S01]  /*7ea0*/  STL [R6], R7 ;  /* 0x0000000706007387 */ /* 0x0003e20000100800 */
[----:B------:R-:W-:Y:S05]  /*7eb0*/  RET.REL.NODEC R78 `(_ZN7cutlass13device_kernelIN5flash19enable_sm80_to_sm89INS1_16FlashAttnBwdSm80INS1_25CollectiveMainloopBwdSm80ILi2ELi2EN4cute5tupleIJNS5_1CILi64EEENS7_ILi128EEES8_EEENS_10bfloat16_tEfNS_4arch4Sm80ELb0ELb0ELb1ELb1ELb1ELb0ELb0ELb0ELi2ELi2ELi4ELi2ELb1EEENS1_21CollectiveEpilogueBwdISA_SB_SD_Li256ELb1ELb0ELi2EEENS1_19SingleTileSchedulerILb1ELb0ELb0ELi128EEEEEEEEEvNT_6ParamsE) ;  /* 0xffff81404e007950 */ /* 0x000fea0003c3ffff */
        .type           $_ZN7cutlass13device_kernelIN5flash19enable_sm80_to_sm89INS1_16FlashAttnBwdSm80INS1_25CollectiveMainloopBwdSm80ILi2ELi2EN4cute5tupleIJNS5_1CILi64EEENS7_ILi128EEES8_EEENS_10bfloat16_tEfNS_4arch4Sm80ELb0ELb0ELb1ELb1ELb1ELb0ELb0ELb0ELi2ELi2ELi4ELi2ELb1EEENS1_21CollectiveEpilogueBwdISA_SB_SD_Li256ELb1ELb0ELi2EEENS1_19SingleTileSchedulerILb1ELb0ELb0ELi128EEEEEEEEEvNT_6ParamsE$_ZN4cute3eso3ESOILb1ELb0EJNS_1CILi0EEES3_iEEC2ERKS3_S6_RKi,@function
        .size           $_ZN7cutlass13device_kernelIN5flash19enable_sm80_to_sm89INS1_16FlashAttnBwdSm80INS1_25CollectiveMainloopBwdSm80ILi2ELi2EN4cute5tupleIJNS5_1CILi64EEENS7_ILi128EEES8_EEENS_10bfloat16_tEfNS_4arch4Sm80ELb0ELb0ELb1ELb1ELb1ELb0ELb0ELb0ELi2ELi2ELi4ELi2ELb1EEENS1_21CollectiveEpilogueBwdISA_SB_SD_Li256ELb1ELb0ELi2EEENS1_19SingleTileSchedulerILb1ELb0ELb0ELi128EEEEEEEEEvNT_6ParamsE$_ZN4cute3eso3ESOILb1ELb0EJNS_1CILi0EEES3_iEEC2ERKS3_S6_RKi,($_ZN7cutlass13device_kernelIN5flash19enable_sm80_to_sm89INS1_16FlashAttnBwdSm80INS1_25CollectiveMainloopBwdSm80ILi2ELi2EN4cute5tupleIJNS5_1CILi64EEENS7_ILi128EEES8_EEENS_10bfloat16_tEfNS_4arch4Sm80ELb0ELb0ELb1ELb1ELb1ELb0ELb0ELb0ELi2ELi2ELi4ELi2ELb1EEENS1_21CollectiveEpilogueBwdISA_SB_SD_Li256ELb1ELb0ELi2EEENS1_19SingleTileSchedulerILb1ELb0ELb0ELi128EEEEEEEEEvNT_6ParamsE$_ZN4cute3eso3ESOILb1ELb0EJNS_1CILi0EEES3_iS3_EEC2ERKS3_S6_RKiS6_ - $_ZN7cutlass13device_kernelIN5flash19enable_sm80_to_sm89INS1_16FlashAttnBwdSm80INS1_25CollectiveMainloopBwdSm80ILi2ELi2EN4cute5tupleIJNS5_1CILi64EEENS7_ILi128EEES8_EEENS_10bfloat16_tEfNS_4arch4Sm80ELb0ELb0ELb1ELb1ELb1ELb0ELb0ELb0ELi2ELi2ELi4ELi2ELb1EEENS1_21CollectiveEpilogueBwdISA_SB_SD_Li256ELb1ELb0ELi2EEENS1_19SingleTileSchedulerILb1ELb0ELb0ELi128EEEEEEEEEvNT_6ParamsE$_ZN4cute3eso3ESOILb1ELb0EJNS_1CILi0EEES3_iEEC2ERKS3_S6_RKi)
$_ZN7cutlass13device_kernelIN5flash19enable_sm80_to_sm89INS1_16FlashAttnBwdSm80INS1_25CollectiveMainloopBwdSm80ILi2ELi2EN4cute5tupleIJNS5_1CILi64EEENS7_ILi128EEES8_EEENS_10bfloat16_tEfNS_4arch4Sm80ELb0ELb0ELb1ELb1ELb1ELb0ELb0ELb0ELi2ELi2ELi4ELi2ELb1EEENS1_21CollectiveEpilogueBwdISA_SB_SD_Li256ELb1ELb0ELi2EEENS1_19SingleTileSchedulerILb1ELb0ELb0ELi128EEEEEEEEEvNT_6ParamsE$_ZN4cute3eso3ESOILb1ELb0EJNS_1CILi0EEES3_iEEC2ERKS3_S6_RKi:
[----:B------:R-:W-:Y:S02]  /*7ec0*/  IADD3 R6, R27, -c[0x0][0x20], RZ ;  /* 0x800008001b067a10 */ /* 0x000fe40007ffe0ff */
[----:B------:R-:W-:-:S03]  /*7ed0*/  MOV R17, 0x0 ;  /* 0x0000000000117802 */ /* 0x000fc60000000f00 */
[----:B------:R1:W-:Y:S01]  /*7ee0*/  STL [R6], R7 ;  /* 0x0000000706007387 */ /* 0x0003e20000100800 */
[----:B------:R-:W-:Y:S05]  /*7ef0*/  RET.REL.NODEC R16 `(_ZN7cutlass13device_kernelIN5flash19enable_sm80_to_sm89INS1_16FlashAttnBwdSm80INS1_25CollectiveMainloopBwdSm80ILi2ELi2EN4cute5tupleIJNS5_1CILi64EEENS7_ILi128EEES8_EEENS_10bfloat16_tEfNS_4arch4Sm80ELb0ELb0ELb1ELb1ELb1ELb0ELb0ELb0ELi2ELi2ELi4ELi2ELb1EEENS1_21CollectiveEpilogueBwdISA_SB_SD_Li256ELb1ELb0ELi2EEENS1_19SingleTileSchedulerILb1ELb0ELb0ELi128EEEEEEEEEvNT_6ParamsE) ;  /* 0xffff810010007950 */ /* 0x000fea0003c3ffff */
        .type           $_ZN7cutlass13device_kernelIN5flash19enable_sm80_to_sm89INS1_16FlashAttnBwdSm80INS1_25CollectiveMainloopBwdSm80ILi2ELi2EN4cute5tupleIJNS5_1CILi64EEENS7_ILi128EEES8_EEENS_10bfloat16_tEfNS_4arch4Sm80ELb0ELb0ELb1ELb1ELb1ELb0ELb0ELb0ELi2ELi2ELi4ELi2ELb1EEENS1_21CollectiveEpilogueBwdISA_SB_SD_Li256ELb1ELb0ELi2EEENS1_19SingleTileSchedulerILb1ELb0ELb0ELi128EEEEEEEEEvNT_6ParamsE$_ZN4cute3eso3ESOILb1ELb0EJNS_1CILi0EEES3_iS3_EEC2ERKS3_S6_RKiS6_,@function
        .size           $_ZN7cutlass13device_kernelIN5flash19enable_sm80_to_sm89INS1_16FlashAttnBwdSm80INS1_25CollectiveMainloopBwdSm80ILi2ELi2EN4cute5tupleIJNS5_1CILi64EEENS7_ILi128EEES8_EEENS_10bfloat16_tEfNS_4arch4Sm80ELb0ELb0ELb1ELb1ELb1ELb0ELb0ELb0ELi2ELi2ELi4ELi2ELb1EEENS1_21CollectiveEpilogueBwdISA_SB_SD_Li256ELb1ELb0ELi2EEENS1_19SingleTileSchedulerILb1ELb0ELb0ELi128EEEEEEEEEvNT_6ParamsE$_ZN4cute3eso3ESOILb1ELb0EJNS_1CILi0EEES3_iS3_EEC2ERKS3_S6_RKiS6_,($_ZN7cutlass13device_kernelIN5flash19enable_sm80_to_sm89INS1_16FlashAttnBwdSm80INS1_25CollectiveMainloopBwdSm80ILi2ELi2EN4cute5tupleIJNS5_1CILi64EEENS7_ILi128EEES8_EEENS_10bfloat16_tEfNS_4arch4Sm80ELb0ELb0ELb1ELb1ELb1ELb0ELb0ELb0ELi2ELi2ELi4ELi2ELb1EEENS1_21CollectiveEpilogueBwdISA_SB_SD_Li256ELb1ELb0ELi2EEENS1_19SingleTileSchedulerILb1ELb0ELb0ELi128EEEEEEEEEvNT_6ParamsE$_ZN4cute3eso3ESOILb1ELb0EJNS_1CILi0EEES3_iiEEC2ERKS3_S6_RKiS8_ - $_ZN7cutlass13device_kernelIN5flash19enable_sm80_to_sm89INS1_16FlashAttnBwdSm80INS1_25CollectiveMainloopBwdSm80ILi2ELi2EN4cute5tupleIJNS5_1CILi64EEENS7_ILi128EEES8_EEENS_10bfloat16_tEfNS_4arch4Sm80ELb0ELb0ELb1ELb1ELb1ELb0ELb0ELb0ELi2ELi2ELi4ELi2ELb1EEENS1_21CollectiveEpilogueBwdISA_SB_SD_Li256ELb1ELb0ELi2EEENS1_19SingleTileSchedulerILb1ELb0ELb0ELi128EEEEEEEEEvNT_6ParamsE$_ZN4cute3eso3ESOILb1ELb0EJNS_1CILi0EEES3_iS3_EEC2ERKS3_S6_RKiS6_)
$_ZN7cutlass13device_kernelIN5flash19enable_sm80_to_sm89INS1_16FlashAttnBwdSm80INS1_25CollectiveMainloopBwdSm80ILi2ELi2EN4cute5tupleIJNS5_1CILi64EEENS7_ILi128EEES8_EEENS_10bfloat16_tEfNS_4arch4Sm80ELb0ELb0ELb1ELb1ELb1ELb0ELb0ELb0ELi2ELi2ELi4ELi2ELb1EEENS1_21CollectiveEpilogueBwdISA_SB_SD_Li256ELb1ELb0ELi2EEENS1_19SingleTileSchedulerILb1ELb0ELb0ELi128EEEEEEEEEvNT_6ParamsE$_ZN4cute3eso3ESOILb1ELb0EJNS_1CILi0EEES3_iS3_EEC2ERKS3_S6_RKiS6_:
[----:B------:R-:W-:Y:S01]  /*7f00*/  IADD3 R6, R27, -c[0x0][0x20], RZ ;  /* 0x800008001b067a10 */ /* 0x000fe20007ffe0ff */
[----:B------:R-:W-:Y:S01]  /*7f10*/  IMAD.MOV.U32 R78, RZ, RZ, R10 ;  /* 0x000000ffff4e7224 */ /* 0x000fe200078e000a */
[----:B------:R-:W-:-:S03]  /*7f20*/  MOV R79, 0x0 ;  /* 0x00000000004f7802 */ /* 0x000fc60000000f00 */
[----:B------:R1:W-:Y:S01]  /*7f30*/  STL [R6], R13 ;  /* 0x0000000d06007387 */ /* 0x0003e20000100800 */
[----:B------:R-:W-:Y:S05]  /*7f40*/  RET.REL.NODEC R78 `(_ZN7cutlass13device_kernelIN5flash19enable_sm80_to_sm89INS1_16FlashAttnBwdSm80INS1_25CollectiveMainloopBwdSm80ILi2ELi2EN4cute5tupleIJNS5_1CILi64EEENS7_ILi128EEES8_EEENS_10bfloat16_tEfNS_4arch4Sm80ELb0ELb0ELb1ELb1ELb1ELb0ELb0ELb0ELi2ELi2ELi4ELi2ELb1EEENS1_21CollectiveEpilogueBwdISA_SB_SD_Li256ELb1ELb0ELi2EEENS1_19SingleTileSchedulerILb1ELb0ELb0ELi128EEEEEEEEEvNT_6ParamsE) ;  /* 0xffff80b04e007950 */ /* 0x000fea0003c3ffff */
        .type           $_ZN7cutlass13device_kernelIN5flash19enable_sm80_to_sm89INS1_16FlashAttnBwdSm80INS1_25CollectiveMainloopBwdSm80ILi2ELi2EN4cute5tupleIJNS5_1CILi64EEENS7_ILi128EEES8_EEENS_10bfloat16_tEfNS_4arch4Sm80ELb0ELb0ELb1ELb1ELb1ELb0ELb0ELb0ELi2ELi2ELi4ELi2ELb1EEENS1_21CollectiveEpilogueBwdISA_SB_SD_Li256ELb1ELb0ELi2EEENS1_19SingleTileSchedulerILb1ELb0ELb0ELi128EEEEEEEEEvNT_6ParamsE$_ZN4cute3eso3ESOILb1ELb0EJNS_1CILi0EEES3_iiEEC2ERKS3_S6_RKiS8_,@function
        .size           $_ZN7cutlass13device_kernelIN5flash19enable_sm80_to_sm89INS1_16FlashAttnBwdSm80INS1_25CollectiveMainloopBwdSm80ILi2ELi2EN4cute5tupleIJNS5_1CILi64EEENS7_ILi128EEES8_EEENS_10bfloat16_tEfNS_4arch4Sm80ELb0ELb0ELb1ELb1ELb1ELb0ELb0ELb0ELi2ELi2ELi4ELi2ELb1EEENS1_21CollectiveEpilogueBwdISA_SB_SD_Li256ELb1ELb0ELi2EEENS1_19SingleTileSchedulerILb1ELb0ELb0ELi128EEEEEEEEEvNT_6ParamsE$_ZN4cute3eso3ESOILb1ELb0EJNS_1CILi0EEES3_iiEEC2ERKS3_S6_RKiS8_,($_ZN7cutlass13device_kernelIN5flash19enable_sm80_to_sm89INS1_16FlashAttnBwdSm80INS1_25CollectiveMainloopBwdSm80ILi2ELi2EN4cute5tupleIJNS5_1CILi64EEENS7_ILi128EEES8_EEENS_10bfloat16_tEfNS_4arch4Sm80ELb0ELb0ELb1ELb1ELb1ELb0ELb0ELb0ELi2ELi2ELi4ELi2ELb1EEENS1_21CollectiveEpilogueBwdISA_SB_SD_Li256ELb1ELb0ELi2EEENS1_19SingleTileSchedulerILb1ELb0ELb0ELi128EEEEEEEEEvNT_6ParamsE$_ZN4cute3eso3ESOILb1ELb0EJNS_1CILi0EEEiEEC2ERKS3_RKi - $_ZN7cutlass13device_kernelIN5flash19enable_sm80_to_sm89INS1_16FlashAttnBwdSm80INS1_25CollectiveMainloopBwdSm80ILi2ELi2EN4cute5tupleIJNS5_1CILi64EEENS7_ILi128EEES8_EEENS_10bfloat16_tEfNS_4arch4Sm80ELb0ELb0ELb1ELb1ELb1ELb0ELb0ELb0ELi2ELi2ELi4ELi2ELb1EEENS1_21CollectiveEpilogueBwdISA_SB_SD_Li256ELb1ELb0ELi2EEENS1_19SingleTileSchedulerILb1ELb0ELb0ELi128EEEEEEEEEvNT_6ParamsE$_ZN4cute3eso3ESOILb1ELb0EJNS_1CILi0EEES3_iiEEC2ERKS3_S6_RKiS8_)
$_ZN7cutlass13device_kernelIN5flash19enable_sm80_to_sm89INS1_16FlashAttnBwdSm80INS1_25CollectiveMainloopBwdSm80ILi2ELi2EN4cute5tupleIJNS5_1CILi64EEENS7_ILi128EEES8_EEENS_10bfloat16_tEfNS_4arch4Sm80ELb0ELb0ELb1ELb1ELb1ELb0ELb0ELb0ELi2ELi2ELi4ELi2ELb1EEENS1_21CollectiveEpilogueBwdISA_SB_SD_Li256ELb1ELb0ELi2EEENS1_19SingleTileSchedulerILb1ELb0ELb0ELi128EEEEEEEEEvNT_6ParamsE$_ZN4cute3eso3ESOILb1ELb0EJNS_1CILi0EEES3_iiEEC2ERKS3_S6_RKiS8_:
[----:B------:R-:W-:Y:S02]  /*7f50*/  IADD3 R10, R10, -c[0x0][0x20], RZ ;  /* 0x800008000a0a7a10 */ /* 0x000fe40007ffe0ff */
[----:B------:R-:W-:-:S03]  /*7f60*/  IADD3 R7, R7, -c[0x0][0x20], RZ ;  /* 0x8000080007077a10 */ /* 0x000fc60007ffe0ff */
[----:B------:R1:W-:Y:S04]  /*7f70*/  STL [R10], R13 ;  /* 0x0000000d0a007387 */ /* 0x0003e80000100800 */
[----:B------:R-:W2:Y:S01]  /*7f80*/  LDL R7, [R7] ;  /* 0x0000000007077983 */ /* 0x000ea20000100800 */
[----:B------:R-:W-:-:S03]  /*7f90*/  IMAD.MOV.U32 R17, RZ, RZ, 0x0 ;  /* 0x00000000ff117424 */ /* 0x000fc600078e00ff */
[----:B--2---:R1:W-:Y:S01]  /*7fa0*/  STL [R10+0x4], R7 ;  /* 0x000004070a007387 */ /* 0x0043e20000100800 */
[----:B------:R-:W-:Y:S05]  /*7fb0*/  RET.REL.NODEC R16 `(_ZN7cutlass13device_kernelIN5flash19enable_sm80_to_sm89INS1_16FlashAttnBwdSm80INS1_25CollectiveMainloopBwdSm80ILi2ELi2EN4cute5tupleIJNS5_1CILi64EEENS7_ILi128EEES8_EEENS_10bfloat16_tEfNS_4arch4Sm80ELb0ELb0ELb1ELb1ELb1ELb0ELb0ELb0ELi2ELi2ELi4ELi2ELb1EEENS1_21CollectiveEpilogueBwdISA_SB_SD_Li256ELb1ELb0ELi2EEENS1_19SingleTileSchedulerILb1ELb0ELb0ELi128EEEEEEEEEvNT_6ParamsE) ;  /* 0xffff804010007950 */ /* 0x000fea0003c3ffff */
        .type           $_ZN7cutlass13device_kernelIN5flash19enable_sm80_to_sm89INS1_16FlashAttnBwdSm80INS1_25CollectiveMainloopBwdSm80ILi2ELi2EN4cute5tupleIJNS5_1CILi64EEENS7_ILi128EEES8_EEENS_10bfloat16_tEfNS_4arch4Sm80ELb0ELb0ELb1ELb1ELb1ELb0ELb0ELb0ELi2ELi2ELi4ELi2ELb1EEENS1_21CollectiveEpilogueBwdISA_SB_SD_Li256ELb1ELb0ELi2EEENS1_19SingleTileSchedulerILb1ELb0ELb0ELi128EEEEEEEEEvNT_6ParamsE$_ZN4cute3eso3ESOILb1ELb0EJNS_1CILi0EEEiEEC2ERKS3_RKi,@function
        .size           $_ZN7cutlass13device_kernelIN5flash19enable_sm80_to_sm89INS1_16FlashAttnBwdSm80INS1_25CollectiveMainloopBwdSm80ILi2ELi2EN4cute5tupleIJNS5_1CILi64EEENS7_ILi128EEES8_EEENS_10bfloat16_tEfNS_4arch4Sm80ELb0ELb0ELb1ELb1ELb1ELb0ELb0ELb0ELi2ELi2ELi4ELi2ELb1EEENS1_21CollectiveEpilogueBwdISA_SB_SD_Li256ELb1ELb0ELi2EEENS1_19SingleTileSchedulerILb1ELb0ELb0ELi128EEEEEEEEEvNT_6ParamsE$_ZN4cute3eso3ESOILb1ELb0EJNS_1CILi0EEEiEEC2ERKS3_RKi,($_ZN7cutlass13device_kernelIN5flash19enable_sm80_to_sm89INS1_16FlashAttnBwdSm80INS1_25CollectiveMainloopBwdSm80ILi2ELi2EN4cute5tupleIJNS5_1CILi64EEENS7_ILi128EEES8_EEENS_10bfloat16_tEfNS_4arch4Sm80ELb0ELb0ELb1ELb1ELb1ELb0ELb0ELb0ELi2ELi2ELi4ELi2ELb1EEENS1_21CollectiveEpilogueBwdISA_SB_SD_Li256ELb1ELb0ELi2EEENS1_19SingleTileSchedulerILb1ELb0ELb0ELi128EEEEEEEEEvNT_6ParamsE$_ZN4cute3eso3ESOILb1ELb0EJNS_1CILi0EEEiS3_EEC2ERKS3_RKiS6_ - $_ZN7cutlass13device_kernelIN5flash19enable_sm80_to_sm89INS1_16FlashAttnBwdSm80INS1_25CollectiveMainloopBwdSm80ILi2ELi2EN4cute5tupleIJNS5_1CILi64EEENS7_ILi128EEES8_EEENS_10bfloat16_tEfNS_4arch4Sm80ELb0ELb0ELb1ELb1ELb1ELb0ELb0ELb0ELi2ELi2ELi4ELi2ELb1EEENS1_21CollectiveEpilogueBwdISA_SB_SD_Li256ELb1ELb0ELi2EEENS1_19SingleTileSchedulerILb1ELb0ELb0ELi128EEEEEEEEEvNT_6ParamsE$_ZN4cute3eso3ESOILb1ELb0EJNS_1CILi0EEEiEEC2ERKS3_RKi)
$_ZN7cutlass13device_kernelIN5flash19enable_sm80_to_sm89INS1_16FlashAttnBwdSm80INS1_25CollectiveMainloopBwdSm80ILi2ELi2EN4cute5tupleIJNS5_1CILi64EEENS7_ILi128EEES8_EEENS_10bfloat16_tEfNS_4arch4Sm80ELb0ELb0ELb1ELb1ELb1ELb0ELb0ELb0ELi2ELi2ELi4ELi2ELb1EEENS1_21CollectiveEpilogueBwdISA_SB_SD_Li256ELb1ELb0ELi2EEENS1_19SingleTileSchedulerILb1ELb0ELb0ELi128EEEEEEEEEvNT_6ParamsE$_ZN4cute3eso3ESOILb1ELb0EJNS_1CILi0EEEiEEC2ERKS3_RKi:
[----:B------:R-:W-:Y:S02]  /*7fc0*/  IADD3 R6, R13, -c[0x0][0x20], RZ ;  /* 0x800008000d067a10 */ /* 0x000fe40007ffe0ff */
[----:B------:R-:W-:-:S03]  /*7fd0*/  MOV R17, 0x0 ;  /* 0x0000000000117802 */ /* 0x000fc60000000f00 */
[----:B------:R1:W-:Y:S01]  /*7fe0*/  STL [R6], R7 ;  /* 0x0000000706007387 */ /* 0x0003e20000100800 */
[----:B------:R-:W-:Y:S05]  /*7ff0*/  RET.REL.NODEC R16 `(_ZN7cutlass13device_kernelIN5flash19enable_sm80_to_sm89INS1_16FlashAttnBwdSm80INS1_25CollectiveMainloopBwdSm80ILi2ELi2EN4cute5tupleIJNS5_1CILi64EEENS7_ILi128EEES8_EEENS_10bfloat16_tEfNS_4arch4Sm80ELb0ELb0ELb1ELb1ELb1ELb0ELb0ELb0ELi2ELi2ELi4ELi2ELb1EEENS1_21CollectiveEpilogueBwdISA_SB_SD_Li256ELb1ELb0ELi2EEENS1_19SingleTileSchedulerILb1ELb0ELb0ELi128EEEEEEEEEvNT_6ParamsE) ;  /* 0xffff800010007950 */ /* 0x000fea0003c3ffff */
        .type           $_ZN7cutlass13device_kernelIN5flash19enable_sm80_to_sm89INS1_16FlashAttnBwdSm80INS1_25CollectiveMainloopBwdSm80ILi2ELi2EN4cute5tupleIJNS5_1CILi64EEENS7_ILi128EEES8_EEENS_10bfloat16_tEfNS_4arch4Sm80ELb0ELb0ELb1ELb1ELb1ELb0ELb0ELb0ELi2ELi2ELi4ELi2ELb1EEENS1_21CollectiveEpilogueBwdISA_SB_SD_Li256ELb1ELb0ELi2EEENS1_19SingleTileSchedulerILb1ELb0ELb0ELi128EEEEEEEEEvNT_6ParamsE$_ZN4cute3eso3ESOILb1ELb0EJNS_1CILi0EEEiS3_EEC2ERKS3_RKiS6_,@function
        .size           $_ZN7cutlass13device_kernelIN5flash19enable_sm80_to_sm89INS1_16FlashAttnBwdSm80INS1_25CollectiveMainloopBwdSm80ILi2ELi2EN4cute5tupleIJNS5_1CILi64EEENS7_ILi128EEES8_EEENS_10bfloat16_tEfNS_4arch4Sm80ELb0ELb0ELb1ELb1ELb1ELb0ELb0ELb0ELi2ELi2ELi4ELi2ELb1EEENS1_21CollectiveEpilogueBwdISA_SB_SD_Li256ELb1ELb0ELi2EEENS1_19SingleTileSchedulerILb1ELb0ELb0ELi128EEEEEEEEEvNT_6ParamsE$_ZN4cute3eso3ESOILb1ELb0EJNS_1CILi0EEEiS3_EEC2ERKS3_RKiS6_,($_ZN7cutlass13device_kernelIN5flash19enable_sm80_to_sm89INS1_16FlashAttnBwdSm80INS1_25CollectiveMainloopBwdSm80ILi2ELi2EN4cute5tupleIJNS5_1CILi64EEENS7_ILi128EEES8_EEENS_10bfloat16_tEfNS_4arch4Sm80ELb0ELb0ELb1ELb1ELb1ELb0ELb0ELb0ELi2ELi2ELi4ELi2ELb1EEENS1_21CollectiveEpilogueBwdISA_SB_SD_Li256ELb1ELb0ELi2EEENS1_19SingleTileSchedulerILb1ELb0ELb0ELi128EEEEEEEEEvNT_6ParamsE$_ZN4cute3eso3ESOILb1ELb0EJNS_1CILi0EEEiS3_S3_EEC2ERKS3_RKiS6_S6_ - $_ZN7cutlass13device_kernelIN5flash19enable_sm80_to_sm89INS1_16FlashAttnBwdSm80INS1_25CollectiveMainloopBwdSm80ILi2ELi2EN4cute5tupleIJNS5_1CILi64EEENS7_ILi128EEES8_EEENS_10bfloat16_tEfNS_4arch4Sm80ELb0ELb0ELb1ELb1ELb1ELb0ELb0ELb0ELi2ELi2ELi4ELi2ELb1EEENS1_21CollectiveEpilogueBwdISA_SB_SD_Li256ELb1ELb0ELi2EEENS1_19SingleTileSchedulerILb1ELb0ELb0ELi128EEEEEEEEEvNT_6ParamsE$_ZN4cute3eso3ESOILb1ELb0EJNS_1CILi0EEEiS3_EEC2ERKS3_RKiS6_)
$_ZN7cutlass13device_kernelIN5flash19enable_sm80_to_sm89INS1_16FlashAttnBwdSm80INS1_25CollectiveMainloopBwdSm80ILi2ELi2EN4cute5tupleIJNS5_1CILi64EEENS7_ILi128EEES8_EEENS_10bfloat16_tEfNS_4arch4Sm80ELb0ELb0ELb1ELb1ELb1ELb0ELb0ELb0ELi2ELi2ELi4ELi2ELb1EEENS1_21CollectiveEpilogueBwdISA_SB_SD_Li256ELb1ELb0ELi2EEENS1_19SingleTileSchedulerILb1ELb0ELb0ELi128EEEEEEEEEvNT_6ParamsE$_ZN4cute3eso3ESOILb1ELb0EJNS_1CILi0EEEiS3_EEC2ERKS3_RKiS6_:
[----:B------:R-:W-:Y:S02]  /*8000*/  IADD3 R6, R4, -c[0x0][0x20], RZ ;  /* 0x8000080004067a10 */ /* 0x000fe40007ffe0ff */
[----:B------:R-:W-:-:S03]  /*8010*/  MOV R9, 0x0 ;  /* 0x0000000000097802 */ /* 0x000fc60000000f00 */
[----:B------:R1:W-:Y:S01]  /*8020*/  STL [R6], R7 ;  /* 0x0000000706007387 */ /* 0x0003e20000100800 */
[----:B------:R-:W-:Y:S05]  /*8030*/  RET.REL.NODEC R8 `(_ZN7cutlass13device_kernelIN5flash19enable_sm80_to_sm89INS1_16FlashAttnBwdSm80INS1_25CollectiveMainloopBwdSm80ILi2ELi2EN4cute5tupleIJNS5_1CILi64EEENS7_ILi128EEES8_EEENS_10bfloat16_tEfNS_4arch4Sm80ELb0ELb0ELb1ELb1ELb1ELb0ELb0ELb0ELi2ELi2ELi4ELi2ELb1EEENS1_21CollectiveEpilogueBwdISA_SB_SD_Li256ELb1ELb0ELi2EEENS1_19SingleTileSchedulerILb1ELb0ELb0ELi128EEEEEEEEEvNT_6ParamsE) ;  /* 0xffff7fc008007950 */ /* 0x000fea0003c3ffff */
        .type           $_ZN7cutlass13device_kernelIN5flash19enable_sm80_to_sm89INS1_16FlashAttnBwdSm80INS1_25CollectiveMainloopBwdSm80ILi2ELi2EN4cute5tupleIJNS5_1CILi64EEENS7_ILi128EEES8_EEENS_10bfloat16_tEfNS_4arch4Sm80ELb0ELb0ELb1ELb1ELb1ELb0ELb0ELb0ELi2ELi2ELi4ELi2ELb1EEENS1_21CollectiveEpilogueBwdISA_SB_SD_Li256ELb1ELb0ELi2EEENS1_19SingleTileSchedulerILb1ELb0ELb0ELi128EEEEEEEEEvNT_6ParamsE$_ZN4cute3eso3ESOILb1ELb0EJNS_1CILi0EEEiS3_S3_EEC2ERKS3_RKiS6_S6_,@function
        .size           $_ZN7cutlass13device_kernelIN5flash19enable_sm80_to_sm89INS1_16FlashAttnBwdSm80INS1_25CollectiveMainloopBwdSm80ILi2ELi2EN4cute5tupleIJNS5_1CILi64EEENS7_ILi128EEES8_EEENS_10bfloat16_tEfNS_4arch4Sm80ELb0ELb0ELb1ELb1ELb1ELb0ELb0ELb0ELi2ELi2ELi4ELi2ELb1EEENS1_21CollectiveEpilogueBwdISA_SB_SD_Li256ELb1ELb0ELi2EEENS1_19SingleTileSchedulerILb1ELb0ELb0ELi128EEEEEEEEEvNT_6ParamsE$_ZN4cute3eso3ESOILb1ELb0EJNS_1CILi0EEEiS3_S3_EEC2ERKS3_RKiS6_S6_,($_ZN7cutlass13device_kernelIN5flash19enable_sm80_to_sm89INS1_16FlashAttnBwdSm80INS1_25CollectiveMainloopBwdSm80ILi2ELi2EN4cute5tupleIJNS5_1CILi64EEENS7_ILi128EEES8_EEENS_10bfloat16_tEfNS_4arch4Sm80ELb0ELb0ELb1ELb1ELb1ELb0ELb0ELb0ELi2ELi2ELi4ELi2ELb1EEENS1_21CollectiveEpilogueBwdISA_SB_SD_Li256ELb1ELb0ELi2EEENS1_19SingleTileSchedulerILb1ELb0ELb0ELi128EEEEEEEEEvNT_6ParamsE$_ZN4cute3eso3ESOILb1ELb0EJNS_1CILi0EEEiiiEEC2ERKS3_RKiS8_S8_ - $_ZN7cutlass13device_kernelIN5flash19enable_sm80_to_sm89INS1_16FlashAttnBwdSm80INS1_25CollectiveMainloopBwdSm80ILi2ELi2EN4cute5tupleIJNS5_1CILi64EEENS7_ILi128EEES8_EEENS_10bfloat16_tEfNS_4arch4Sm80ELb0ELb0ELb1ELb1ELb1ELb0ELb0ELb0ELi2ELi2ELi4ELi2ELb1EEENS1_21CollectiveEpilogueBwdISA_SB_SD_Li256ELb1ELb0ELi2EEENS1_19SingleTileSchedulerILb1ELb0ELb0ELi128EEEEEEEEEvNT_6ParamsE$_ZN4cute3eso3ESOILb1ELb0EJNS_1CILi0EEEiS3_S3_EEC2ERKS3_RKiS6_S6_)
$_ZN7cutlass13device_kernelIN5flash19enable_sm80_to_sm89INS1_16FlashAttnBwdSm80INS1_25CollectiveMainloopBwdSm80ILi2ELi2EN4cute5tupleIJNS5_1CILi64EEENS7_ILi128EEES8_EEENS_10bfloat16_tEfNS_4arch4Sm80ELb0ELb0ELb1ELb1ELb1ELb0ELb0ELb0ELi2ELi2ELi4ELi2ELb1EEENS1_21CollectiveEpilogueBwdISA_SB_SD_Li256ELb1ELb0ELi2EEENS1_19SingleTileSchedulerILb1ELb0ELb0ELi128EEEEEEEEEvNT_6ParamsE$_ZN4cute3eso3ESOILb1ELb0EJNS_1CILi0EEEiS3_S3_EEC2ERKS3_RKiS6_S6_:
[----:B------:R-:W-:Y:S02]  /*8040*/  IADD3 R6, R27, -c[0x0][0x20], RZ ;  /* 0x800008001b067a10 */ /* 0x000fe40007ffe0ff */
[----:B------:R-:W-:-:S03]  /*8050*/  MOV R17, 0x0 ;  /* 0x0000000000117802 */ /* 0x000fc60000000f00 */
[----:B------:R1:W-:Y:S01]  /*8060*/  STL [R6], R7 ;  /* 0x0000000706007387 */ /* 0x0003e20000100800 */
[----:B------:R-:W-:Y:S05]  /*8070*/  RET.REL.NODEC R16 `(_ZN7cutlass13device_kernelIN5flash19enable_sm80_to_sm89INS1_16FlashAttnBwdSm80INS1_25CollectiveMainloopBwdSm80ILi2ELi2EN4cute5tupleIJNS5_1CILi64EEENS7_ILi128EEES8_EEENS_10bfloat16_tEfNS_4arch4Sm80ELb0ELb0ELb1ELb1ELb1ELb0ELb0ELb0ELi2ELi2ELi4ELi2ELb1EEENS1_21CollectiveEpilogueBwdISA_SB_SD_Li256ELb1ELb0ELi2EEENS1_19SingleTileSchedulerILb1ELb0ELb0ELi128EEEEEEEEEvNT_6ParamsE) ;  /* 0xffff7f8010007950 */ /* 0x000fea0003c3ffff */
        .type           $_ZN7cutlass13device_kernelIN5flash19enable_sm80_to_sm89INS1_16FlashAttnBwdSm80INS1_25CollectiveMainloopBwdSm80ILi2ELi2EN4cute5tupleIJNS5_1CILi64EEENS7_ILi128EEES8_EEENS_10bfloat16_tEfNS_4arch4Sm80ELb0ELb0ELb1ELb1ELb1ELb0ELb0ELb0ELi2ELi2ELi4ELi2ELb1EEENS1_21CollectiveEpilogueBwdISA_SB_SD_Li256ELb1ELb0ELi2EEENS1_19SingleTileSchedulerILb1ELb0ELb0ELi128EEEEEEEEEvNT_6ParamsE$_ZN4cute3eso3ESOILb1ELb0EJNS_1CILi0EEEiiiEEC2ERKS3_RKiS8_S8_,@function
        .size           $_ZN7cutlass13device_kernelIN5flash19enable_sm80_to_sm89INS1_16FlashAttnBwdSm80INS1_25CollectiveMainloopBwdSm80ILi2ELi2EN4cute5tupleIJNS5_1CILi64EEENS7_ILi128EEES8_EEENS_10bfloat16_tEfNS_4arch4Sm80ELb0ELb0ELb1ELb1ELb1ELb0ELb0ELb0ELi2ELi2ELi4ELi2ELb1EEENS1_21CollectiveEpilogueBwdISA_SB_SD_Li256ELb1ELb0ELi2EEENS1_19SingleTileSchedulerILb1ELb0ELb0ELi128EEEEEEEEEvNT_6ParamsE$_ZN4cute3eso3ESOILb1ELb0EJNS_1CILi0EEEiiiEEC2ERKS3_RKiS8_S8_,($_ZN7cutlass13device_kernelIN5flash19enable_sm80_to_sm89INS1_16FlashAttnBwdSm80INS1_25CollectiveMainloopBwdSm80ILi2ELi2EN4cute5tupleIJNS5_1CILi64EEENS7_ILi128EEES8_EEENS_10bfloat16_tEfNS_4arch4Sm80ELb0ELb0ELb1ELb1ELb1ELb0ELb0ELb0ELi2ELi2ELi4ELi2ELb1EEENS1_21CollectiveEpilogueBwdISA_SB_SD_Li256ELb1ELb0ELi2EEENS1_19SingleTileSchedulerILb1ELb0ELb0ELi128EEEEEEEEEvNT_6ParamsE$_ZN4cute3eso3ESOILb1ELb0EJNS_5tupleIJNS2_IJNS_1CILi8EEENS3_ILi1EEEEEENS3_ILi2EEES5_EEENS2_IJNS2_IJS5_NS3_ILi0EEEEEElS9_EEEEEC2ERKS8_RKSB_ - $_ZN7cutlass13device_kernelIN5flash19enable_sm80_to_sm89INS1_16FlashAttnBwdSm80INS1_25CollectiveMainloopBwdSm80ILi2ELi2EN4cute5tupleIJNS5_1CILi64EEENS7_ILi128EEES8_EEENS_10bfloat16_tEfNS_4arch4Sm80ELb0ELb0ELb1ELb1ELb1ELb0ELb0ELb0ELi2ELi2ELi4ELi2ELb1EEENS1_21CollectiveEpilogueBwdISA_SB_SD_Li256ELb1ELb0ELi2EEENS1_19SingleTileSchedulerILb1ELb0ELb0ELi128EEEEEEEEEvNT_6ParamsE$_ZN4cute3eso3ESOILb1ELb0EJNS_1CILi0EEEiiiEEC2ERKS3_RKiS8_S8_)
$_ZN7cutlass13device_kernelIN5flash19enable_sm80_to_sm89INS1_16FlashAttnBwdSm80INS1_25CollectiveMainloopBwdSm80ILi2ELi2EN4cute5tupleIJNS5_1CILi64EEENS7_ILi128EEES8_EEENS_10bfloat16_tEfNS_4arch4Sm80ELb0ELb0ELb1ELb1ELb1ELb0ELb0ELb0ELi2ELi2ELi4ELi2ELb1EEENS1_21CollectiveEpilogueBwdISA_SB_SD_Li256ELb1ELb0ELi2EEENS1_19SingleTileSchedulerILb1ELb0ELb0ELi128EEEEEEEEEvNT_6ParamsE$_ZN4cute3eso3ESOILb1ELb0EJNS_1CILi0EEEiiiEEC2ERKS3_RKiS8_S8_:
        /* <DEDUP_REMOVED lines=9> */
[----:B------:R-:W-:Y:S05]  /*8110*/  RET.REL.NODEC R16 `(_ZN7cutlass13device_kernelIN5flash19enable_sm80_to_sm89INS1_16FlashAttnBwdSm80INS1_25CollectiveMainloopBwdSm80ILi2ELi2EN4cute5tupleIJNS5_1CILi64EEENS7_ILi128EEES8_EEENS_10bfloat16_tEfNS_4arch4Sm80ELb0ELb0ELb1ELb1ELb1ELb0ELb0ELb0ELi2ELi2ELi4ELi2ELb1EEENS1_21CollectiveEpilogueBwdISA_SB_SD_Li256ELb1ELb0ELi2EEENS1_19SingleTileSchedulerILb1ELb0ELb0ELi128EEEEEEEEEvNT_6ParamsE) ;  /* 0xffff7ee010007950 */ /* 0x000fea0003c3ffff */
        .type           $_ZN7cutlass13device_kernelIN5flash19enable_sm80_to_sm89INS1_16FlashAttnBwdSm80INS1_25CollectiveMainloopBwdSm80ILi2ELi2EN4cute5tupleIJNS5_1CILi64EEENS7_ILi128EEES8_EEENS_10bfloat16_tEfNS_4arch4Sm80ELb0ELb0ELb1ELb1ELb1ELb0ELb0ELb0ELi2ELi2ELi4ELi2ELb1EEENS1_21CollectiveEpilogueBwdISA_SB_SD_Li256ELb1ELb0ELi2EEENS1_19SingleTileSchedulerILb1ELb0ELb0ELi128EEEEEEEEEvNT_6ParamsE$_ZN4cute3eso3ESOILb1ELb0EJNS_5tupleIJNS2_IJNS_1CILi8EEENS3_ILi1EEEEEENS3_ILi2EEES5_EEENS2_IJNS2_IJS5_NS3_ILi0EEEEEElS9_EEEEEC2ERKS8_RKSB_,@function
        .size           $_ZN7cutlass13device_kernelIN5flash19enable_sm80_to_sm89INS1_16FlashAttnBwdSm80INS1_25CollectiveMainloopBwdSm80ILi2ELi2EN4cute5tupleIJNS5_1CILi64EEENS7_ILi128EEES8_EEENS_10bfloat16_tEfNS_4arch4Sm80ELb0ELb0ELb1ELb1ELb1ELb0ELb0ELb0ELi2ELi2ELi4ELi2ELb1EEENS1_21CollectiveEpilogueBwdISA_SB_SD_Li256ELb1ELb0ELi2EEENS1_19SingleTileSchedulerILb1ELb0ELb0ELi128EEEEEEEEEvNT_6ParamsE$_ZN4cute3eso3ESOILb1ELb0EJNS_5tupleIJNS2_IJNS_1CILi8EEENS3_ILi1EEEEEENS3_ILi2EEES5_EEENS2_IJNS2_IJS5_NS3_ILi0EEEEEElS9_EEEEEC2ERKS8_RKSB_,($_ZN7cutlass13device_kernelIN5flash19enable_sm80_to_sm89INS1_16FlashAttnBwdSm80INS1_25CollectiveMainloopBwdSm80ILi2ELi2EN4cute5tupleIJNS5_1CILi64EEENS7_ILi128EEES8_EEENS_10bfloat16_tEfNS_4arch4Sm80ELb0ELb0ELb1ELb1ELb1ELb0ELb0ELb0ELi2ELi2ELi4ELi2ELb1EEENS1_21CollectiveEpilogueBwdISA_SB_SD_Li256ELb1ELb0ELi2EEENS1_19SingleTileSchedulerILb1ELb0ELb0ELi128EEEEEEEEEvNT_6ParamsE$_ZN4cute3eso3ESOILb1ELb0EJNS_5tupleIJNS_1CILi1EEENS3_ILi0EEEEEElS5_EEC2ERKS6_RKlRKS5_ - $_ZN7cutlass13device_kernelIN5flash19enable_sm80_to_sm89INS1_16FlashAttnBwdSm80INS1_25CollectiveMainloopBwdSm80ILi2ELi2EN4cute5tupleIJNS5_1CILi64EEENS7_ILi128EEES8_EEENS_10bfloat16_tEfNS_4arch4Sm80ELb0ELb0ELb1ELb1ELb1ELb0ELb0ELb0ELi2ELi2ELi4ELi2ELb1EEENS1_21CollectiveEpilogueBwdISA_SB_SD_Li256ELb1ELb0ELi2EEENS1_19SingleTileSchedulerILb1ELb0ELb0ELi128EEEEEEEEEvNT_6ParamsE$_ZN4cute3eso3ESOILb1ELb0EJNS_5tupleIJNS2_IJNS_1CILi8EEENS3_ILi1EEEEEENS3_ILi2EEES5_EEENS2_IJNS2_IJS5_NS3_ILi0EEEEEElS9_EEEEEC2ERKS8_RKSB_)
$_ZN7cutlass13device_kernelIN5flash19enable_sm80_to_sm89INS1_16FlashAttnBwdSm80INS1_25CollectiveMainloopBwdSm80ILi2ELi2EN4cute5tupleIJNS5_1CILi64EEENS7_ILi128EEES8_EEENS_10bfloat16_tEfNS_4arch4Sm80ELb0ELb0ELb1ELb1ELb1ELb0ELb0ELb0ELi2ELi2ELi4ELi2ELb1EEENS1_21CollectiveEpilogueBwdISA_SB_SD_Li256ELb1ELb0ELi2EEENS1_19SingleTileSchedulerILb1ELb0ELb0ELi128EEEEEEEEEvNT_6ParamsE$_ZN4cute3eso3ESOILb1ELb0EJNS_5tupleIJNS2_IJNS_1CILi8EEENS3_ILi1EEEEEENS3_ILi2EEES5_EEENS2_IJNS2_IJS5_NS3_ILi0EEEEEElS9_EEEEEC2ERKS8_RKSB_:
[----:B------:R-:W-:Y:S01]  /*8120*/  IADD3 R7, R4, -c[0x0][0x20], RZ ;  /* 0x8000080004077a10 */ /* 0x000fe20007ffe0ff */
[----:B------:R-:W-:Y:S01]  /*8130*/  IMAD.MOV.U32 R128, RZ, RZ, R6 ;  /* 0x000000ffff807224 */ /* 0x000fe200078e0006 */
[----:B------:R-:W-:Y:S01]  /*8140*/  MOV R130, R10 ;  /* 0x0000000a00827202 */ /* 0x000fe20000000f00 */
[----:B------:R-:W-:Y:S01]  /*8150*/  IMAD.MOV.U32 R129, RZ, RZ, R9 ;  /* 0x000000ffff817224 */ /* 0x000fe200078e0009 */
[----:B------:R-:W-:-:S04]  /*8160*/  MOV R131, 0x0 ;  /* 0x0000000000837802 */ /* 0x000fc80000000f00 */
[----:B------:R1:W-:Y:S01]  /*8170*/  STL.64 [R7], R128 ;  /* 0x0000008007007387 */ /* 0x0003e20000100a00 */
[----:B------:R-:W-:Y:S05]  /*8180*/  RET.REL.NODEC R130 `(_ZN7cutlass13device_kernelIN5flash19enable_sm80_to_sm89INS1_16FlashAttnBwdSm80INS1_25CollectiveMainloopBwdSm80ILi2ELi2EN4cute5tupleIJNS5_1CILi64EEENS7_ILi128EEES8_EEENS_10bfloat16_tEfNS_4arch4Sm80ELb0ELb0ELb1ELb1ELb1ELb0ELb0ELb0ELi2ELi2ELi4ELi2ELb1EEENS1_21CollectiveEpilogueBwdISA_SB_SD_Li256ELb1ELb0ELi2EEENS1_19SingleTileSchedulerILb1ELb0ELb0ELi128EEEEEEEEEvNT_6ParamsE) ;  /* 0xffff7e7082007950 */ /* 0x000fea0003c3ffff */
        .type           $_ZN7cutlass13device_kernelIN5flash19enable_sm80_to_sm89INS1_16FlashAttnBwdSm80INS1_25CollectiveMainloopBwdSm80ILi2ELi2EN4cute5tupleIJNS5_1CILi64EEENS7_ILi128EEES8_EEENS_10bfloat16_tEfNS_4arch4Sm80ELb0ELb0ELb1ELb1ELb1ELb0ELb0ELb0ELi2ELi2ELi4ELi2ELb1EEENS1_21CollectiveEpilogueBwdISA_SB_SD_Li256ELb1ELb0ELi2EEENS1_19SingleTileSchedulerILb1ELb0ELb0ELi128EEEEEEEEEvNT_6ParamsE$_ZN4cute3eso3ESOILb1ELb0EJNS_5tupleIJNS_1CILi1EEENS3_ILi0EEEEEElS5_EEC2ERKS6_RKlRKS5_,@function
        .size           $_ZN7cutlass13device_kernelIN5flash19enable_sm80_to_sm89INS1_16FlashAttnBwdSm80INS1_25CollectiveMainloopBwdSm80ILi2ELi2EN4cute5tupleIJNS5_1CILi64EEENS7_ILi128EEES8_EEENS_10bfloat16_tEfNS_4arch4Sm80ELb0ELb0ELb1ELb1ELb1ELb0ELb0ELb0ELi2ELi2ELi4ELi2ELb1EEENS1_21CollectiveEpilogueBwdISA_SB_SD_Li256ELb1ELb0ELi2EEENS1_19SingleTileSchedulerILb1ELb0ELb0ELi128EEEEEEEEEvNT_6ParamsE$_ZN4cute3eso3ESOILb1ELb0EJNS_5tupleIJNS_1CILi1EEENS3_ILi0EEEEEElS5_EEC2ERKS6_RKlRKS5_,($_ZN7cutlass13device_kernelIN5flash19enable_sm80_to_sm89INS1_16FlashAttnBwdSm80INS1_25CollectiveMainloopBwdSm80ILi2ELi2EN4cute5tupleIJNS5_1CILi64EEENS7_ILi128EEES8_EEENS_10bfloat16_tEfNS_4arch4Sm80ELb0ELb0ELb1ELb1ELb1ELb0ELb0ELb0ELi2ELi2ELi4ELi2ELb1EEENS1_21CollectiveEpilogueBwdISA_SB_SD_Li256ELb1ELb0ELi2EEENS1_19SingleTileSchedulerILb1ELb0ELb0ELi128EEEEEEEEEvNT_6ParamsE$_ZN4cute3eso3ESOILb1ELb0EJNS_6LayoutINS_5tupleIJNS3_IJNS_1CILi1EEES5_EEEEEENS3_IJNS3_IJS5_NS4_ILi0EEEEEEEEEEENS_10ViewEngineINS_8gmem_ptrIPKN7cutlass9uint128_tEEEEEEEC2ERKSB_RKSJ_ - $_ZN7cutlass13device_kernelIN5flash19enable_sm80_to_sm89INS1_16FlashAttnBwdSm80INS1_25CollectiveMainloopBwdSm80ILi2ELi2EN4cute5tupleIJNS5_1CILi64EEENS7_ILi128EEES8_EEENS_10bfloat16_tEfNS_4arch4Sm80ELb0ELb0ELb1ELb1ELb1ELb0ELb0ELb0ELi2ELi2ELi4ELi2ELb1EEENS1_21CollectiveEpilogueBwdISA_SB_SD_Li256ELb1ELb0ELi2EEENS1_19SingleTileSchedulerILb1ELb0ELb0ELi128EEEEEEEEEvNT_6ParamsE$_ZN4cute3eso3ESOILb1ELb0EJNS_5tupleIJNS_1CILi1EEENS3_ILi0EEEEEElS5_EEC2ERKS6_RKlRKS5_)
$_ZN7cutlass13device_kernelIN5flash19enable_sm80_to_sm89INS1_16FlashAttnBwdSm80INS1_25CollectiveMainloopBwdSm80ILi2ELi2EN4cute5tupleIJNS5_1CILi64EEENS7_ILi128EEES8_EEENS_10bfloat16_tEfNS_4arch4Sm80ELb0ELb0ELb1ELb1ELb1ELb0ELb0ELb0ELi2ELi2ELi4ELi2ELb1EEENS1_21CollectiveEpilogueBwdISA_SB_SD_Li256ELb1ELb0ELi2EEENS1_19SingleTileSchedulerILb1ELb0ELb0ELi128EEEEEEEEEvNT_6ParamsE$_ZN4cute3eso3ESOILb1ELb0EJNS_5tupleIJNS_1CILi1EEENS3_ILi0EEEEEElS5_EEC2ERKS6_RKlRKS5_:
[----:B------:R-:W-:Y:S01]  /*8190*/  IADD3 R7, R7, -c[0x0][0x20], RZ ;  /* 0x8000080007077a10 */ /* 0x000fe20007ffe0ff */
[----:B------:R-:W-:Y:S01]  /*81a0*/  IMAD.MOV.U32 R128, RZ, RZ, R6 ;  /* 0x000000ffff807224 */ /* 0x000fe200078e0006 */
[----:B------:R-:W-:Y:S01]  /*81b0*/  MOV R130, R10 ;  /* 0x0000000a00827202 */ /* 0x000fe20000000f00 */
[----:B------:R-:W-:Y:S01]  /*81c0*/  IMAD.MOV.U32 R129, RZ, RZ, R9 ;  /* 0x000000ffff817224 */ /* 0x000fe200078e0009 */
[----:B------:R-:W-:-:S04]  /*81d0*/  MOV R131, 0x0 ;  /* 0x0000000000837802 */ /* 0x000fc80000000f00 */
[----:B------:R1:W-:Y:S01]  /*81e0*/  STL.64 [R7], R128 ;  /* 0x0000008007007387 */ /* 0x0003e20000100a00 */
[----:B------:R-:W-:Y:S05]  /*81f0*/  RET.REL.NODEC R130 `(_ZN7cutlass13device_kernelIN5flash19enable_sm80_to_sm89INS1_16FlashAttnBwdSm80INS1_25CollectiveMainloopBwdSm80ILi2ELi2EN4cute5tupleIJNS5_1CILi64EEENS7_ILi128EEES8_EEENS_10bfloat16_tEfNS_4arch4Sm80ELb0ELb0ELb1ELb1ELb1ELb0ELb0ELb0ELi2ELi2ELi4ELi2ELb1EEENS1_21CollectiveEpilogueBwdISA_SB_SD_Li256ELb1ELb0ELi2EEENS1_19SingleTileSchedulerILb1ELb0ELb0ELi128EEEEEEEEEvNT_6ParamsE) ;  /* 0xffff7e0082007950 */ /* 0x000fea0003c3ffff */
        .type           $_ZN7cutlass13device_kernelIN5flash19enable_sm80_to_sm89INS1_16FlashAttnBwdSm80INS1_25CollectiveMainloopBwdSm80ILi2ELi2EN4cute5tupleIJNS5_1CILi64EEENS7_ILi128EEES8_EEENS_10bfloat16_tEfNS_4arch4Sm80ELb0ELb0ELb1ELb1ELb1ELb0ELb0ELb0ELi2ELi2ELi4ELi2ELb1EEENS1_21CollectiveEpilogueBwdISA_SB_SD_Li256ELb1ELb0ELi2EEENS1_19SingleTileSchedulerILb1ELb0ELb0ELi128EEEEEEEEEvNT_6ParamsE$_ZN4cute3eso3ESOILb1ELb0EJNS_6LayoutINS_5tupleIJNS3_IJNS_1CILi1EEES5_EEEEEENS3_IJNS3_IJS5_NS4_ILi0EEEEEEEEEEENS_10ViewEngineINS_8gmem_ptrIPKN7cutlass9uint128_tEEEEEEEC2ERKSB_RKSJ_,@function
        .size           $_ZN7cutlass13device_kernelIN5flash19enable_sm80_to_sm89INS1_16FlashAttnBwdSm80INS1_25CollectiveMainloopBwdSm80ILi2ELi2EN4cute5tupleIJNS5_1CILi64EEENS7_ILi128EEES8_EEENS_10bfloat16_tEfNS_4arch4Sm80ELb0ELb0ELb1ELb1ELb1ELb0ELb0ELb0ELi2ELi2ELi4ELi2ELb1EEENS1_21CollectiveEpilogueBwdISA_SB_SD_Li256ELb1ELb0ELi2EEENS1_19SingleTileSchedulerILb1ELb0ELb0ELi128EEEEEEEEEvNT_6ParamsE$_ZN4cute3eso3ESOILb1ELb0EJNS_6LayoutINS_5tupleIJNS3_IJNS_1CILi1EEES5_EEEEEENS3_IJNS3_IJS5_NS4_ILi0EEEEEEEEEEENS_10ViewEngineINS_8gmem_ptrIPKN7cutlass9uint128_tEEEEEEEC2ERKSB_RKSJ_,($_ZN7cutlass13device_kernelIN5flash19enable_sm80_to_sm89INS1_16FlashAttnBwdSm80INS1_25CollectiveMainloopBwdSm80ILi2ELi2EN4cute5tupleIJNS5_1CILi64EEENS7_ILi128EEES8_EEENS_10bfloat16_tEfNS_4arch4Sm80ELb0ELb0ELb1ELb1ELb1ELb0ELb0ELb0ELi2ELi2ELi4ELi2ELb1EEENS1_21CollectiveEpilogueBwdISA_SB_SD_Li256ELb1ELb0ELi2EEENS1_19SingleTileSchedulerILb1ELb0ELb0ELi128EEEEEEEEEvNT_6ParamsE$_ZN4cute3eso3ESOILb1ELb0EJNS_6LayoutINS_5tupleIJNS3_IJNS_1CILi1EEES5_EEEEEENS3_IJNS3_IJS5_NS4_ILi0EEEEEEEEEEENS_10ViewEngineINS_8smem_ptrIPN7cutlass9uint128_tEEEEEEEC2ERKSB_RKSI_ - $_ZN7cutlass13device_kernelIN5flash19enable_sm80_to_sm89INS1_16FlashAttnBwdSm80INS1_25CollectiveMainloopBwdSm80ILi2ELi2EN4cute5tupleIJNS5_1CILi64EEENS7_ILi128EEES8_EEENS_10bfloat16_tEfNS_4arch4Sm80ELb0ELb0ELb1ELb1ELb1ELb0ELb0ELb0ELi2ELi2ELi4ELi2ELb1EEENS1_21CollectiveEpilogueBwdISA_SB_SD_Li256ELb1ELb0ELi2EEENS1_19SingleTileSchedulerILb1ELb0ELb0ELi128EEEEEEEEEvNT_6ParamsE$_ZN4cute3eso3ESOILb1ELb0EJNS_6LayoutINS_5tupleIJNS3_IJNS_1CILi1EEES5_EEEEEENS3_IJNS3_IJS5_NS4_ILi0EEEEEEEEEEENS_10ViewEngineINS_8gmem_ptrIPKN7cutlass9uint128_tEEEEEEEC2ERKSB_RKSJ_)
$_ZN7cutlass13device_kernelIN5flash19enable_sm80_to_sm89INS1_16FlashAttnBwdSm80INS1_25CollectiveMainloopBwdSm80ILi2ELi2EN4cute5tupleIJNS5_1CILi64EEENS7_ILi128EEES8_EEENS_10bfloat16_tEfNS_4arch4Sm80ELb0ELb0ELb1ELb1ELb1ELb0ELb0ELb0ELi2ELi2ELi4ELi2ELb1EEENS1_21CollectiveEpilogueBwdISA_SB_SD_Li256ELb1ELb0ELi2EEENS1_19SingleTileSchedulerILb1ELb0ELb0ELi128EEEEEEEEEvNT_6ParamsE$_ZN4cute3eso3ESOILb1ELb0EJNS_6LayoutINS_5tupleIJNS3_IJNS_1CILi1EEES5_EEEEEENS3_IJNS3_IJS5_NS4_ILi0EEEEEEEEEEENS_10ViewEngineINS_8gmem_ptrIPKN7cutlass9uint128_tEEEEEEEC2ERKSB_RKSJ_:
[----:B------:R-:W-:Y:S01]  /*8200*/  IADD3 R10, R4, -c[0x0][0x20], RZ ;  /* 0x80000800040a7a10 */ /* 0x000fe20007ffe0ff */
[----:B------:R-:W-:Y:S01]  /*8210*/  IMAD.MOV.U32 R128, RZ, RZ, R16 ;  /* 0x000000ffff807224 */ /* 0x000fe200078e0010 */
[----:B------:R-:W-:-:S03]  /*8220*/  MOV R129, 0x0 ;  /* 0x0000000000817802 */ /* 0x000fc60000000f00 */
[----:B------:R1:W-:Y:S01]  /*8230*/  STL.64 [R10], R6 ;  /* 0x000000060a007387 */ /* 0x0003e20000100a00 */
[----:B------:R-:W-:Y:S05]  /*8240*/  RET.REL.NODEC R128 `(_ZN7cutlass13device_kernelIN5flash19enable_sm80_to_sm89INS1_16FlashAttnBwdSm80INS1_25CollectiveMainloopBwdSm80ILi2ELi2EN4cute5tupleIJNS5_1CILi64EEENS7_ILi128EEES8_EEENS_10bfloat16_tEfNS_4arch4Sm80ELb0ELb0ELb1ELb1ELb1ELb0ELb0ELb0ELi2ELi2ELi4ELi2ELb1EEENS1_21CollectiveEpilogueBwdISA_SB_SD_Li256ELb1ELb0ELi2EEENS1_19SingleTileSchedulerILb1ELb0ELb0ELi128EEEEEEEEEvNT_6ParamsE) ;  /* 0xffff7db080007950 */ /* 0x000fea0003c3ffff */
        .type           $_ZN7cutlass13device_kernelIN5flash19enable_sm80_to_sm89INS1_16FlashAttnBwdSm80INS1_25CollectiveMainloopBwdSm80ILi2ELi2EN4cute5tupleIJNS5_1CILi64EEENS7_ILi128EEES8_EEENS_10bfloat16_tEfNS_4arch4Sm80ELb0ELb0ELb1ELb1ELb1ELb0ELb0ELb0ELi2ELi2ELi4ELi2ELb1EEENS1_21CollectiveEpilogueBwdISA_SB_SD_Li256ELb1ELb0ELi2EEENS1_19SingleTileSchedulerILb1ELb0ELb0ELi128EEEEEEEEEvNT_6ParamsE$_ZN4cute3eso3ESOILb1ELb0EJNS_6LayoutINS_5tupleIJNS3_IJNS_1CILi1EEES5_EEEEEENS3_IJNS3_IJS5_NS4_ILi0EEEEEEEEEEENS_10ViewEngineINS_8smem_ptrIPN7cutlass9uint128_tEEEEEEEC2ERKSB_RKSI_,@function
        .size           $_ZN7cutlass13device_kernelIN5flash19enable_sm80_to_sm89INS1_16FlashAttnBwdSm80INS1_25CollectiveMainloopBwdSm80ILi2ELi2EN4cute5tupleIJNS5_1CILi64EEENS7_ILi128EEES8_EEENS_10bfloat16_tEfNS_4arch4Sm80ELb0ELb0ELb1ELb1ELb1ELb0ELb0ELb0ELi2ELi2ELi4ELi2ELb1EEENS1_21CollectiveEpilogueBwdISA_SB_SD_Li256ELb1ELb0ELi2EEENS1_19SingleTileSchedulerILb1ELb0ELb0ELi128EEEEEEEEEvNT_6ParamsE$_ZN4cute3eso3ESOILb1ELb0EJNS_6LayoutINS_5tupleIJNS3_IJNS_1CILi1EEES5_EEEEEENS3_IJNS3_IJS5_NS4_ILi0EEEEEEEEEEENS_10ViewEngineINS_8smem_ptrIPN7cutlass9uint128_tEEEEEEEC2ERKSB_RKSI_,($_ZN7cutlass13device_kernelIN5flash19enable_sm80_to_sm89INS1_16FlashAttnBwdSm80INS1_25CollectiveMainloopBwdSm80ILi2ELi2EN4cute5tupleIJNS5_1CILi64EEENS7_ILi128EEES8_EEENS_10bfloat16_tEfNS_4arch4Sm80ELb0ELb0ELb1ELb1ELb1ELb0ELb0ELb0ELi2ELi2ELi4ELi2ELb1EEENS1_21CollectiveEpilogueBwdISA_SB_SD_Li256ELb1ELb0ELi2EEENS1_19SingleTileSchedulerILb1ELb0ELb0ELi128EEEEEEEEEvNT_6ParamsE$_ZN4cute3eso3ESOILb1ELb0EJNS_6LayoutINS_5tupleIJNS3_IJNS_1CILi4EEENS4_ILi1EEEEEEEEENS3_IJNS3_IJS6_NS4_ILi0EEEEEEEEEEENS_10ViewEngineINS_8gmem_ptrIPKfEEEEEEC2ERKSC_RKSI_ - $_ZN7cutlass13device_kernelIN5flash19enable_sm80_to_sm89INS1_16FlashAttnBwdSm80INS1_25CollectiveMainloopBwdSm80ILi2ELi2EN4cute5tupleIJNS5_1CILi64EEENS7_ILi128EEES8_EEENS_10bfloat16_tEfNS_4arch4Sm80ELb0ELb0ELb1ELb1ELb1ELb0ELb0ELb0ELi2ELi2ELi4ELi2ELb1EEENS1_21CollectiveEpilogueBwdISA_SB_SD_Li256ELb1ELb0ELi2EEENS1_19SingleTileSchedulerILb1ELb0ELb0ELi128EEEEEEEEEvNT_6ParamsE$_ZN4cute3eso3ESOILb1ELb0EJNS_6LayoutINS_5tupleIJNS3_IJNS_1CILi1EEES5_EEEEEENS3_IJNS3_IJS5_NS4_ILi0EEEEEEEEEEENS_10ViewEngineINS_8smem_ptrIPN7cutlass9uint128_tEEEEEEEC2ERKSB_RKSI_)
$_ZN7cutlass13device_kernelIN5flash19enable_sm80_to_sm89INS1_16FlashAttnBwdSm80INS1_25CollectiveMainloopBwdSm80ILi2ELi2EN4cute5tupleIJNS5_1CILi64EEENS7_ILi128EEES8_EEENS_10bfloat16_tEfNS_4arch4Sm80ELb0ELb0ELb1ELb1ELb1ELb0ELb0ELb0ELi2ELi2ELi4ELi2ELb1EEENS1_21CollectiveEpilogueBwdISA_SB_SD_Li256ELb1ELb0ELi2EEENS1_19SingleTileSchedulerILb1ELb0ELb0ELi128EEEEEEEEEvNT_6ParamsE$_ZN4cute3eso3ESOILb1ELb0EJNS_6LayoutINS_5tupleIJNS3_IJNS_1CILi1EEES5_EEEEEENS3_IJNS3_IJS5_NS4_ILi0EEEEEEEEEEENS_10ViewEngineINS_8smem_ptrIPN7cutlass9uint128_tEEEEEEEC2ERKSB_RKSI_:
[----:B------:R-:W-:Y:S02]  /*8250*/  IADD3 R8, R4, -c[0x0][0x20], RZ ;  /* 0x8000080004087a10 */ /* 0x000fe40007ffe0ff */
[----:B------:R-:W-:-:S03]  /*8260*/  MOV R11, 0x0 ;  /* 0x00000000000b7802 */ /* 0x000fc60000000f00 */
[----:B------:R1:W-:Y:S01]  /*8270*/  STL.64 [R8], R6 ;  /* 0x0000000608007387 */ /* 0x0003e20000100a00 */
[----:B------:R-:W-:Y:S05]  /*8280*/  RET.REL.NODEC R10 `(_ZN7cutlass13device_kernelIN5flash19enable_sm80_to_sm89INS1_16FlashAttnBwdSm80INS1_25CollectiveMainloopBwdSm80ILi2ELi2EN4cute5tupleIJNS5_1CILi64EEENS7_ILi128EEES8_EEENS_10bfloat16_tEfNS_4arch4Sm80ELb0ELb0ELb1ELb1ELb1ELb0ELb0ELb0ELi2ELi2ELi4ELi2ELb1EEENS1_21CollectiveEpilogueBwdISA_SB_SD_Li256ELb1ELb0ELi2EEENS1_19SingleTileSchedulerILb1ELb0ELb0ELi128EEEEEEEEEvNT_6ParamsE) ;  /* 0xffff7d700a007950 */ /* 0x000fea0003c3ffff */
        .type           $_ZN7cutlass13device_kernelIN5flash19enable_sm80_to_sm89INS1_16FlashAttnBwdSm80INS1_25CollectiveMainloopBwdSm80ILi2ELi2EN4cute5tupleIJNS5_1CILi64EEENS7_ILi128EEES8_EEENS_10bfloat16_tEfNS_4arch4Sm80ELb0ELb0ELb1ELb1ELb1ELb0ELb0ELb0ELi2ELi2ELi4ELi2ELb1EEENS1_21CollectiveEpilogueBwdISA_SB_SD_Li256ELb1ELb0ELi2EEENS1_19SingleTileSchedulerILb1ELb0ELb0ELi128EEEEEEEEEvNT_6ParamsE$_ZN4cute3eso3ESOILb1ELb0EJNS_6LayoutINS_5tupleIJNS3_IJNS_1CILi4EEENS4_ILi1EEEEEEEEENS3_IJNS3_IJS6_NS4_ILi0EEEEEEEEEEENS_10ViewEngineINS_8gmem_ptrIPKfEEEEEEC2ERKSC_RKSI_,@function
        .size           $_ZN7cutlass13device_kernelIN5flash19enable_sm80_to_sm89INS1_16FlashAttnBwdSm80INS1_25CollectiveMainloopBwdSm80ILi2ELi2EN4cute5tupleIJNS5_1CILi64EEENS7_ILi128EEES8_EEENS_10bfloat16_tEfNS_4arch4Sm80ELb0ELb0ELb1ELb1ELb1ELb0ELb0ELb0ELi2ELi2ELi4ELi2ELb1EEENS1_21CollectiveEpilogueBwdISA_SB_SD_Li256ELb1ELb0ELi2EEENS1_19SingleTileSchedulerILb1ELb0ELb0ELi128EEEEEEEEEvNT_6ParamsE$_ZN4cute3eso3ESOILb1ELb0EJNS_6LayoutINS_5tupleIJNS3_IJNS_1CILi4EEENS4_ILi1EEEEEEEEENS3_IJNS3_IJS6_NS4_ILi0EEEEEEEEEEENS_10ViewEngineINS_8gmem_ptrIPKfEEEEEEC2ERKSC_RKSI_,($_ZN7cutlass13device_kernelIN5flash19enable_sm80_to_sm89INS1_16FlashAttnBwdSm80INS1_25CollectiveMainloopBwdSm80ILi2ELi2EN4cute5tupleIJNS5_1CILi64EEENS7_ILi128EEES8_EEENS_10bfloat16_tEfNS_4arch4Sm80ELb0ELb0ELb1ELb1ELb1ELb0ELb0ELb0ELi2ELi2ELi4ELi2ELb1EEENS1_21CollectiveEpilogueBwdISA_SB_SD_Li256ELb1ELb0ELi2EEENS1_19SingleTileSchedulerILb1ELb0ELb0ELi128EEEEEEEEEvNT_6ParamsE$_ZN4cute3eso3ESOILb1ELb0EJNS_6LayoutINS_5tupleIJNS3_IJNS_1CILi4EEENS4_ILi1EEEEEEEEENS3_IJNS3_IJS6_NS4_ILi0EEEEEEEEEEENS_10ViewEngineINS_8smem_ptrIPfEEEEEEC2ERKSC_RKSH_ - $_ZN7cutlass13device_kernelIN5flash19enable_sm80_to_sm89INS1_16FlashAttnBwdSm80INS1_25CollectiveMainloopBwdSm80ILi2ELi2EN4cute5tupleIJNS5_1CILi64EEENS7_ILi128EEES8_EEENS_10bfloat16_tEfNS_4arch4Sm80ELb0ELb0ELb1ELb1ELb1ELb0ELb0ELb0ELi2ELi2ELi4ELi2ELb1EEENS1_21CollectiveEpilogueBwdISA_SB_SD_Li256ELb1ELb0ELi2EEENS1_19SingleTileSchedulerILb1ELb0ELb0ELi128EEEEEEEEEvNT_6ParamsE$_ZN4cute3eso3ESOILb1ELb0EJNS_6LayoutINS_5tupleIJNS3_IJNS_1CILi4EEENS4_ILi1EEEEEEEEENS3_IJNS3_IJS6_NS4_ILi0EEEEEEEEEEENS_10ViewEngineINS_8gmem_ptrIPKfEEEEEEC2ERKSC_RKSI_)
$_ZN7cutlass13device_kernelIN5flash19enable_sm80_to_sm89INS1_16FlashAttnBwdSm80INS1_25CollectiveMainloopBwdSm80ILi2ELi2EN4cute5tupleIJNS5_1CILi64EEENS7_ILi128EEES8_EEENS_10bfloat16_tEfNS_4arch4Sm80ELb0ELb0ELb1ELb1ELb1ELb0ELb0ELb0ELi2ELi2ELi4ELi2ELb1EEENS1_21CollectiveEpilogueBwdISA_SB_SD_Li256ELb1ELb0ELi2EEENS1_19SingleTileSchedulerILb1ELb0ELb0ELi128EEEEEEEEEvNT_6ParamsE$_ZN4cute3eso3ESOILb1ELb0EJNS_6LayoutINS_5tupleIJNS3_IJNS_1CILi4EEENS4_ILi1EEEEEEEEENS3_IJNS3_IJS6_NS4_ILi0EEEEEEEEEEENS_10ViewEngineINS_8gmem_ptrIPKfEEEEEEC2ERKSC_RKSI_:
[----:B------:R-:W-:Y:S02]  /*8290*/  IADD3 R10, R13, -c[0x0][0x20], RZ ;  /* 0x800008000d0a7a10 */ /* 0x000fe40007ffe0ff */
[----:B------:R-:W-:-:S03]  /*82a0*/  MOV R17, 0x0 ;  /* 0x0000000000117802 */ /* 0x000fc60000000f00 */
[----:B------:R1:W-:Y:S01]  /*82b0*/  STL.64 [R10], R6 ;  /* 0x000000060a007387 */ /* 0x0003e20000100a00 */
[----:B------:R-:W-:Y:S05]  /*82c0*/  RET.REL.NODEC R16 `(_ZN7cutlass13device_kernelIN5flash19enable_sm80_to_sm89INS1_16FlashAttnBwdSm80INS1_25CollectiveMainloopBwdSm80ILi2ELi2EN4cute5tupleIJNS5_1CILi64EEENS7_ILi128EEES8_EEENS_10bfloat16_tEfNS_4arch4Sm80ELb0ELb0ELb1ELb1ELb1ELb0ELb0ELb0ELi2ELi2ELi4ELi2ELb1EEENS1_21CollectiveEpilogueBwdISA_SB_SD_Li256ELb1ELb0ELi2EEENS1_19SingleTileSchedulerILb1ELb0ELb0ELi128EEEEEEEEEvNT_6ParamsE) ;  /* 0xffff7d3010007950 */ /* 0x000fea0003c3ffff */
        .type           $_ZN7cutlass13device_kernelIN5flash19enable_sm80_to_sm89INS1_16FlashAttnBwdSm80INS1_25CollectiveMainloopBwdSm80ILi2ELi2EN4cute5tupleIJNS5_1CILi64EEENS7_ILi128EEES8_EEENS_10bfloat16_tEfNS_4arch4Sm80ELb0ELb0ELb1ELb1ELb1ELb0ELb0ELb0ELi2ELi2ELi4ELi2ELb1EEENS1_21CollectiveEpilogueBwdISA_SB_SD_Li256ELb1ELb0ELi2EEENS1_19SingleTileSchedulerILb1ELb0ELb0ELi128EEEEEEEEEvNT_6ParamsE$_ZN4cute3eso3ESOILb1ELb0EJNS_6LayoutINS_5tupleIJNS3_IJNS_1CILi4EEENS4_ILi1EEEEEEEEENS3_IJNS3_IJS6_NS4_ILi0EEEEEEEEEEENS_10ViewEngineINS_8smem_ptrIPfEEEEEEC2ERKSC_RKSH_,@function
        .size           $_ZN7cutlass13device_kernelIN5flash19enable_sm80_to_sm89INS1_16FlashAttnBwdSm80INS1_25CollectiveMainloopBwdSm80ILi2ELi2EN4cute5tupleIJNS5_1CILi64EEENS7_ILi128EEES8_EEENS_10bfloat16_tEfNS_4arch4Sm80ELb0ELb0ELb1ELb1ELb1ELb0ELb0ELb0ELi2ELi2ELi4ELi2ELb1EEENS1_21CollectiveEpilogueBwdISA_SB_SD_Li256ELb1ELb0ELi2EEENS1_19SingleTileSchedulerILb1ELb0ELb0ELi128EEEEEEEEEvNT_6ParamsE$_ZN4cute3eso3ESOILb1ELb0EJNS_6LayoutINS_5tupleIJNS3_IJNS_1CILi4EEENS4_ILi1EEEEEEEEENS3_IJNS3_IJS6_NS4_ILi0EEEEEEEEEEENS_10ViewEngineINS_8smem_ptrIPfEEEEEEC2ERKSC_RKSH_,($_ZN7cutlass13device_kernelIN5flash19enable_sm80_to_sm89INS1_16FlashAttnBwdSm80INS1_25CollectiveMainloopBwdSm80ILi2ELi2EN4cute5tupleIJNS5_1CILi64EEENS7_ILi128EEES8_EEENS_10bfloat16_tEfNS_4arch4Sm80ELb0ELb0ELb1ELb1ELb1ELb0ELb0ELb0ELi2ELi2ELi4ELi2ELb1EEENS1_21CollectiveEpilogueBwdISA_SB_SD_Li256ELb1ELb0ELi2EEENS1_19SingleTileSchedulerILb1ELb0ELb0ELi128EEEEEEEEEvNT_6ParamsE$_ZN4cute3eso3ESOILb1ELb0EJNS_6LayoutINS_5tupleIJNS3_IJNS_1CILi4EEENS4_ILi1EEEEEES6_EEENS3_IJNS3_IJS6_NS4_ILi0EEEEEES9_EEEEENS_10ViewEngineINS_8gmem_ptrIPKfEEEEEEC2ERKSC_RKSI_ - $_ZN7cutlass13device_kernelIN5flash19enable_sm80_to_sm89INS1_16FlashAttnBwdSm80INS1_25CollectiveMainloopBwdSm80ILi2ELi2EN4cute5tupleIJNS5_1CILi64EEENS7_ILi128EEES8_EEENS_10bfloat16_tEfNS_4arch4Sm80ELb0ELb0ELb1ELb1ELb1ELb0ELb0ELb0ELi2ELi2ELi4ELi2ELb1EEENS1_21CollectiveEpilogueBwdISA_SB_SD_Li256ELb1ELb0ELi2EEENS1_19SingleTileSchedulerILb1ELb0ELb0ELi128EEEEEEEEEvNT_6ParamsE$_ZN4cute3eso3ESOILb1ELb0EJNS_6LayoutINS_5tupleIJNS3_IJNS_1CILi4EEENS4_ILi1EEEEEEEEENS3_IJNS3_IJS6_NS4_ILi0EEEEEEEEEEENS_10ViewEngineINS_8smem_ptrIPfEEEEEEC2ERKSC_RKSH_)
$_ZN7cutlass13device_kernelIN5flash19enable_sm80_to_sm89INS1_16FlashAttnBwdSm80INS1_25CollectiveMainloopBwdSm80ILi2ELi2EN4cute5tupleIJNS5_1CILi64EEENS7_ILi128EEES8_EEENS_10bfloat16_tEfNS_4arch4Sm80ELb0ELb0ELb1ELb1ELb1ELb0ELb0ELb0ELi2ELi2ELi4ELi2ELb1EEENS1_21CollectiveEpilogueBwdISA_SB_SD_Li256ELb1ELb0ELi2EEENS1_19SingleTileSchedulerILb1ELb0ELb0ELi128EEEEEEEEEvNT_6ParamsE$_ZN4cute3eso3ESOILb1ELb0EJNS_6LayoutINS_5tupleIJNS3_IJNS_1CILi4EEENS4_ILi1EEEEEEEEENS3_IJNS3_IJS6_NS4_ILi0EEEEEEEEEEENS_10ViewEngineINS_8smem_ptrIPfEEEEEEC2ERKSC_RKSH_:
[----:B------:R-:W-:Y:S02]  /*82d0*/  IADD3 R8, R13, -c[0x0][0x20], RZ ;  /* 0x800008000d087a10 */ /* 0x000fe40007ffe0ff */
[----:B------:R-:W-:-:S03]  /*82e0*/  MOV R17, 0x0 ;  /* 0x0000000000117802 */ /* 0x000fc60000000f00 */
[----:B------:R1:W-:Y:S01]  /*82f0*/  STL.64 [R8], R6 ;  /* 0x0000000608007387 */ /* 0x0003e20000100a00 */
[----:B------:R-:W-:Y:S05]  /*8300*/  RET.REL.NODEC R16 `(_ZN7cutlass13device_kernelIN5flash19enable_sm80_to_sm89INS1_16FlashAttnBwdSm80INS1_25CollectiveMainloopBwdSm80ILi2ELi2EN4cute5tupleIJNS5_1CILi64EEENS7_ILi128EEES8_EEENS_10bfloat16_tEfNS_4arch4Sm80ELb0ELb0ELb1ELb1ELb1ELb0ELb0ELb0ELi2ELi2ELi4ELi2ELb1EEENS1_21CollectiveEpilogueBwdISA_SB_SD_Li256ELb1ELb0ELi2EEENS1_19SingleTileSchedulerILb1ELb0ELb0ELi128EEEEEEEEEvNT_6ParamsE) ;  /* 0xffff7cf010007950 */ /* 0x000fea0003c3ffff */
        .type           $_ZN7cutlass13device_kernelIN5flash19enable_sm80_to_sm89INS1_16FlashAttnBwdSm80INS1_25CollectiveMainloopBwdSm80ILi2ELi2EN4cute5tupleIJNS5_1CILi64EEENS7_ILi128EEES8_EEENS_10bfloat16_tEfNS_4arch4Sm80ELb0ELb0ELb1ELb1ELb1ELb0ELb0ELb0ELi2ELi2ELi4ELi2ELb1EEENS1_21CollectiveEpilogueBwdISA_SB_SD_Li256ELb1ELb0ELi2EEENS1_19SingleTileSchedulerILb1ELb0ELb0ELi128EEEEEEEEEvNT_6ParamsE$_ZN4cute3eso3ESOILb1ELb0EJNS_6LayoutINS_5tupleIJNS3_IJNS_1CILi4EEENS4_ILi1EEEEEES6_EEENS3_IJNS3_IJS6_NS4_ILi0EEEEEES9_EEEEENS_10ViewEngineINS_8gmem_ptrIPKfEEEEEEC2ERKSC_RKSI_,@function
        .size           $_ZN7cutlass13device_kernelIN5flash19enable_sm80_to_sm89INS1_16FlashAttnBwdSm80INS1_25CollectiveMainloopBwdSm80ILi2ELi2EN4cute5tupleIJNS5_1CILi64EEENS7_ILi128EEES8_EEENS_10bfloat16_tEfNS_4arch4Sm80ELb0ELb0ELb1ELb1ELb1ELb0ELb0ELb0ELi2ELi2ELi4ELi2ELb1EEENS1_21CollectiveEpilogueBwdISA_SB_SD_Li256ELb1ELb0ELi2EEENS1_19SingleTileSchedulerILb1ELb0ELb0ELi128EEEEEEEEEvNT_6ParamsE$_ZN4cute3eso3ESOILb1ELb0EJNS_6LayoutINS_5tupleIJNS3_IJNS_1CILi4EEENS4_ILi1EEEEEES6_EEENS3_IJNS3_IJS6_NS4_ILi0EEEEEES9_EEEEENS_10ViewEngineINS_8gmem_ptrIPKfEEEEEEC2ERKSC_RKSI_,($_ZN7cutlass13device_kernelIN5flash19enable_sm80_to_sm89INS1_16FlashAttnBwdSm80INS1_25CollectiveMainloopBwdSm80ILi2ELi2EN4cute5tupleIJNS5_1CILi64EEENS7_ILi128EEES8_EEENS_10bfloat16_tEfNS_4arch4Sm80ELb0ELb0ELb1ELb1ELb1ELb0ELb0ELb0ELi2ELi2ELi4ELi2ELb1EEENS1_21CollectiveEpilogueBwdISA_SB_SD_Li256ELb1ELb0ELi2EEENS1_19SingleTileSchedulerILb1ELb0ELb0ELi128EEEEEEEEEvNT_6ParamsE$_ZN4cute3eso3ESOILb1ELb0EJNS_6LayoutINS_5tupleIJNS3_IJNS_1CILi4EEENS4_ILi1EEEEEES6_EEENS3_IJNS3_IJS6_NS4_ILi0EEEEEES9_EEEEENS_10ViewEngineINS_8smem_ptrIPfEEEEEEC2ERKSC_RKSH_ - $_ZN7cutlass13device_kernelIN5flash19enable_sm80_to_sm89INS1_16FlashAttnBwdSm80INS1_25CollectiveMainloopBwdSm80ILi2ELi2EN4cute5tupleIJNS5_1CILi64EEENS7_ILi128EEES8_EEENS_10bfloat16_tEfNS_4arch4Sm80ELb0ELb0ELb1ELb1ELb1ELb0ELb0ELb0ELi2ELi2ELi4ELi2ELb1EEENS1_21CollectiveEpilogueBwdISA_SB_SD_Li256ELb1ELb0ELi2EEENS1_19SingleTileSchedulerILb1ELb0ELb0ELi128EEEEEEEEEvNT_6ParamsE$_ZN4cute3eso3ESOILb1ELb0EJNS_6LayoutINS_5tupleIJNS3_IJNS_1CILi4EEENS4_ILi1EEEEEES6_EEENS3_IJNS3_IJS6_NS4_ILi0EEEEEES9_EEEEENS_10ViewEngineINS_8gmem_ptrIPKfEEEEEEC2ERKSC_RKSI_)
$_ZN7cutlass13device_kernelIN5flash19enable_sm80_to_sm89INS1_16FlashAttnBwdSm80INS1_25CollectiveMainloopBwdSm80ILi2ELi2EN4cute5tupleIJNS5_1CILi64EEENS7_ILi128EEES8_EEENS_10bfloat16_tEfNS_4arch4Sm80ELb0ELb0ELb1ELb1ELb1ELb0ELb0ELb0ELi2ELi2ELi4ELi2ELb1EEENS1_21CollectiveEpilogueBwdISA_SB_SD_Li256ELb1ELb0ELi2EEENS1_19SingleTileSchedulerILb1ELb0ELb0ELi128EEEEEEEEEvNT_6ParamsE$_ZN4cute3eso3ESOILb1ELb0EJNS_6LayoutINS_5tupleIJNS3_IJNS_1CILi4EEENS4_ILi1EEEEEES6_EEENS3_IJNS3_IJS6_NS4_ILi0EEEEEES9_EEEEENS_10ViewEngineINS_8gmem_ptrIPKfEEEEEEC2ERKSC_RKSI_:
[----:B------:R-:W-:Y:S02]  /*8310*/  IADD3 R8, R4, -c[0x0][0x20], RZ ;  /* 0x8000080004087a10 */ /* 0x000fe40007ffe0ff */
[----:B------:R-:W-:-:S03]  /*8320*/  MOV R11, 0x0 ;  /* 0x00000000000b7802 */ /* 0x000fc60000000f00 */
[----:B------:R1:W-:Y:S01]  /*8330*/  STL.64 [R8], R6 ;  /* 0x0000000608007387 */ /* 0x0003e20000100a00 */
[----:B------:R-:W-:Y:S05]  /*8340*/  RET.REL.NODEC R10 `(_ZN7cutlass13device_kernelIN5flash19enable_sm80_to_sm89INS1_16FlashAttnBwdSm80INS1_25CollectiveMainloopBwdSm80ILi2ELi2EN4cute5tupleIJNS5_1CILi64EEENS7_ILi128EEES8_EEENS_10bfloat16_tEfNS_4arch4Sm80ELb0ELb0ELb1ELb1ELb1ELb0ELb0ELb0ELi2ELi2ELi4ELi2ELb1EEENS1_21CollectiveEpilogueBwdISA_SB_SD_Li256ELb1ELb0ELi2EEENS1_19SingleTileSchedulerILb1ELb0ELb0ELi128EEEEEEEEEvNT_6ParamsE) ;  /* 0xffff7cb00a007950 */ /* 0x000fea0003c3ffff */
        .type           $_ZN7cutlass13device_kernelIN5flash19enable_sm80_to_sm89INS1_16FlashAttnBwdSm80INS1_25CollectiveMainloopBwdSm80ILi2ELi2EN4cute5tupleIJNS5_1CILi64EEENS7_ILi128EEES8_EEENS_10bfloat16_tEfNS_4arch4Sm80ELb0ELb0ELb1ELb1ELb1ELb0ELb0ELb0ELi2ELi2ELi4ELi2ELb1EEENS1_21CollectiveEpilogueBwdISA_SB_SD_Li256ELb1ELb0ELi2EEENS1_19SingleTileSchedulerILb1ELb0ELb0ELi128EEEEEEEEEvNT_6ParamsE$_ZN4cute3eso3ESOILb1ELb0EJNS_6LayoutINS_5tupleIJNS3_IJNS_1CILi4EEENS4_ILi1EEEEEES6_EEENS3_IJNS3_IJS6_NS4_ILi0EEEEEES9_EEEEENS_10ViewEngineINS_8smem_ptrIPfEEEEEEC2ERKSC_RKSH_,@function
        .size           $_ZN7cutlass13device_kernelIN5flash19enable_sm80_to_sm89INS1_16FlashAttnBwdSm80INS1_25CollectiveMainloopBwdSm80ILi2ELi2EN4cute5tupleIJNS5_1CILi64EEENS7_ILi128EEES8_EEENS_10bfloat16_tEfNS_4arch4Sm80ELb0ELb0ELb1ELb1ELb1ELb0ELb0ELb0ELi2ELi2ELi4ELi2ELb1EEENS1_21CollectiveEpilogueBwdISA_SB_SD_Li256ELb1ELb0ELi2EEENS1_19SingleTileSchedulerILb1ELb0ELb0ELi128EEEEEEEEEvNT_6ParamsE$_ZN4cute3eso3ESOILb1ELb0EJNS_6LayoutINS_5tupleIJNS3_IJNS_1CILi4EEENS4_ILi1EEEEEES6_EEENS3_IJNS3_IJS6_NS4_ILi0EEEEEES9_EEEEENS_10ViewEngineINS_8smem_ptrIPfEEEEEEC2ERKSC_RKSH_,($_ZN7cutlass13device_kernelIN5flash19enable_sm80_to_sm89INS1_16FlashAttnBwdSm80INS1_25CollectiveMainloopBwdSm80ILi2ELi2EN4cute5tupleIJNS5_1CILi64EEENS7_ILi128EEES8_EEENS_10bfloat16_tEfNS_4arch4Sm80ELb0ELb0ELb1ELb1ELb1ELb0ELb0ELb0ELi2ELi2ELi4ELi2ELb1EEENS1_21CollectiveEpilogueBwdISA_SB_SD_Li256ELb1ELb0ELi2EEENS1_19SingleTileSchedulerILb1ELb0ELb0ELi128EEEEEEEEEvNT_6ParamsE$_ZN4cute3eso3ESOILb1ELb0EJNS_6LayoutINS_5tupleIJNS3_IJNS_1CILi4EEENS4_ILi1EEEEEES6_EEENS3_IJNS3_IJS6_NS4_ILi0EEEEEES9_EEEEEiEEC2ERKSC_RKi - $_ZN7cutlass13device_kernelIN5flash19enable_sm80_to_sm89INS1_16FlashAttnBwdSm80INS1_25CollectiveMainloopBwdSm80ILi2ELi2EN4cute5tupleIJNS5_1CILi64EEENS7_ILi128EEES8_EEENS_10bfloat16_tEfNS_4arch4Sm80ELb0ELb0ELb1ELb1ELb1ELb0ELb0ELb0ELi2ELi2ELi4ELi2ELb1EEENS1_21CollectiveEpilogueBwdISA_SB_SD_Li256ELb1ELb0ELi2EEENS1_19SingleTileSchedulerILb1ELb0ELb0ELi128EEEEEEEEEvNT_6ParamsE$_ZN4cute3eso3ESOILb1ELb0EJNS_6LayoutINS_5tupleIJNS3_IJNS_1CILi4EEENS4_ILi1EEEEEES6_EEENS3_IJNS3_IJS6_NS4_ILi0EEEEEES9_EEEEENS_10ViewEngineINS_8smem_ptrIPfEEEEEEC2ERKSC_RKSH_)
$_ZN7cutlass13device_kernelIN5flash19enable_sm80_to_sm89INS1_16FlashAttnBwdSm80INS1_25CollectiveMainloopBwdSm80ILi2ELi2EN4cute5tupleIJNS5_1CILi64EEENS7_ILi128EEES8_EEENS_10bfloat16_tEfNS_4arch4Sm80ELb0ELb0ELb1ELb1ELb1ELb0ELb0ELb0ELi2ELi2ELi4ELi2ELb1EEENS1_21CollectiveEpilogueBwdISA_SB_SD_Li256ELb1ELb0ELi2EEENS1_19SingleTileSchedulerILb1ELb0ELb0ELi128EEEEEEEEEvNT_6ParamsE$_ZN4cute3eso3ESOILb1ELb0EJNS_6LayoutINS_5tupleIJNS3_IJNS_1CILi4EEENS4_ILi1EEEEEES6_EEENS3_IJNS3_IJS6_NS4_ILi0EEEEEES9_EEEEENS_10ViewEngineINS_8smem_ptrIPfEEEEEEC2ERKSC_RKSH_:
[----:B------:R-:W-:Y:S02]  /*8350*/  IADD3 R8, R4, -c[0x0][0x20], RZ ;  /* 0x8000080004087a10 */ /* 0x000fe40007ffe0ff */
[----:B------:R-:W-:-:S03]  /*8360*/  MOV R17, 0x0 ;  /* 0x0000000000117802 */ /* 0x000fc60000000f00 */
[----:B------:R1:W-:Y:S01]  /*8370*/  STL.64 [R8], R6 ;  /* 0x0000000608007387 */ /* 0x0003e20000100a00 */
[----:B------:R-:W-:Y:S05]  /*8380*/  RET.REL.NODEC R16 `(_ZN7cutlass13device_kernelIN5flash19enable_sm80_to_sm89INS1_16FlashAttnBwdSm80INS1_25CollectiveMainloopBwdSm80ILi2ELi2EN4cute5tupleIJNS5_1CILi64EEENS7_ILi128EEES8_EEENS_10bfloat16_tEfNS_4arch4Sm80ELb0ELb0ELb1ELb1ELb1ELb0ELb0ELb0ELi2ELi2ELi4ELi2ELb1EEENS1_21CollectiveEpilogueBwdISA_SB_SD_Li256ELb1ELb0ELi2EEENS1_19SingleTileSchedulerILb1ELb0ELb0ELi128EEEEEEEEEvNT_6ParamsE) ;  /* 0xffff7c7010007950 */ /* 0x000fea0003c3ffff */
        .type           $_ZN7cutlass13device_kernelIN5flash19enable_sm80_to_sm89INS1_16FlashAttnBwdSm80INS1_25CollectiveMainloopBwdSm80ILi2ELi2EN4cute5tupleIJNS5_1CILi64EEENS7_ILi128EEES8_EEENS_10bfloat16_tEfNS_4arch4Sm80ELb0ELb0ELb1ELb1ELb1ELb0ELb0ELb0ELi2ELi2ELi4ELi2ELb1EEENS1_21CollectiveEpilogueBwdISA_SB_SD_Li256ELb1ELb0ELi2EEENS1_19SingleTileSchedulerILb1ELb0ELb0ELi128EEEEEEEEEvNT_6ParamsE$_ZN4cute3eso3ESOILb1ELb0EJNS_6LayoutINS_5tupleIJNS3_IJNS_1CILi4EEENS4_ILi1EEEEEES6_EEENS3_IJNS3_IJS6_NS4_ILi0EEEEEES9_EEEEEiEEC2ERKSC_RKi,@function
        .size           $_ZN7cutlass13device_kernelIN5flash19enable_sm80_to_sm89INS1_16FlashAttnBwdSm80INS1_25CollectiveMainloopBwdSm80ILi2ELi2EN4cute5tupleIJNS5_1CILi64EEENS7_ILi128EEES8_EEENS_10bfloat16_tEfNS_4arch4Sm80ELb0ELb0ELb1ELb1ELb1ELb0ELb0ELb0ELi2ELi2ELi4ELi2ELb1EEENS1_21CollectiveEpilogueBwdISA_SB_SD_Li256ELb1ELb0ELi2EEENS1_19SingleTileSchedulerILb1ELb0ELb0ELi128EEEEEEEEEvNT_6ParamsE$_ZN4cute3eso3ESOILb1ELb0EJNS_6LayoutINS_5tupleIJNS3_IJNS_1CILi4EEENS4_ILi1EEEEEES6_EEENS3_IJNS3_IJS6_NS4_ILi0EEEEEES9_EEEEEiEEC2ERKSC_RKi,($_ZN7cutlass13device_kernelIN5flash19enable_sm80_to_sm89INS1_16FlashAttnBwdSm80INS1_25CollectiveMainloopBwdSm80ILi2ELi2EN4cute5tupleIJNS5_1CILi64EEENS7_ILi128EEES8_EEENS_10bfloat16_tEfNS_4arch4Sm80ELb0ELb0ELb1ELb1ELb1ELb0ELb0ELb0ELi2ELi2ELi4ELi2ELb1EEENS1_21CollectiveEpilogueBwdISA_SB_SD_Li256ELb1ELb0ELi2EEENS1_19SingleTileSchedulerILb1ELb0ELb0ELi128EEEEEEEEEvNT_6ParamsE$_ZN4cute3eso3ESOILb1ELb0EJNS_6LayoutINS_5tupleIJNS3_IJNS_1CILi8EEENS4_ILi1EEEEEEEEENS3_IJNS3_IJS6_NS4_ILi0EEEEEEEEEEENS_10ViewEngineINS_8gmem_ptrIPKN7cutlass10bfloat16_tEEEEEEEC2ERKSC_RKSK_ - $_ZN7cutlass13device_kernelIN5flash19enable_sm80_to_sm89INS1_16FlashAttnBwdSm80INS1_25CollectiveMainloopBwdSm80ILi2ELi2EN4cute5tupleIJNS5_1CILi64EEENS7_ILi128EEES8_EEENS_10bfloat16_tEfNS_4arch4Sm80ELb0ELb0ELb1ELb1ELb1ELb0ELb0ELb0ELi2ELi2ELi4ELi2ELb1EEENS1_21CollectiveEpilogueBwdISA_SB_SD_Li256ELb1ELb0ELi2EEENS1_19SingleTileSchedulerILb1ELb0ELb0ELi128EEEEEEEEEvNT_6ParamsE$_ZN4cute3eso3ESOILb1ELb0EJNS_6LayoutINS_5tupleIJNS3_IJNS_1CILi4EEENS4_ILi1EEEEEES6_EEENS3_IJNS3_IJS6_NS4_ILi0EEEEEES9_EEEEEiEEC2ERKSC_RKi)
$_ZN7cutlass13device_kernelIN5flash19enable_sm80_to_sm89INS1_16FlashAttnBwdSm80INS1_25CollectiveMainloopBwdSm80ILi2ELi2EN4cute5tupleIJNS5_1CILi64EEENS7_ILi128EEES8_EEENS_10bfloat16_tEfNS_4arch4Sm80ELb0ELb0ELb1ELb1ELb1ELb0ELb0ELb0ELi2ELi2ELi4ELi2ELb1EEENS1_21CollectiveEpilogueBwdISA_SB_SD_Li256ELb1ELb0ELi2EEENS1_19SingleTileSchedulerILb1ELb0ELb0ELi128EEEEEEEEEvNT_6ParamsE$_ZN4cute3eso3ESOILb1ELb0EJNS_6LayoutINS_5tupleIJNS3_IJNS_1CILi4EEENS4_ILi1EEEEEES6_EEENS3_IJNS3_IJS6_NS4_ILi0EEEEEES9_EEEEEiEEC2ERKSC_RKi:
[----:B------:R-:W-:Y:S02]  /*8390*/  IADD3 R6, R4, -c[0x0][0x20], RZ ;  /* 0x8000080004067a10 */ /* 0x000fe40007ffe0ff */
[----:B------:R-:W-:-:S03]  /*83a0*/  MOV R9, 0x0 ;  /* 0x0000000000097802 */ /* 0x000fc60000000f00 */
[----:B------:R1:W-:Y:S01]  /*83b0*/  STL [R6], R7 ;  /* 0x0000000706007387 */ /* 0x0003e20000100800 */
[----:B------:R-:W-:Y:S05]  /*83c0*/  RET.REL.NODEC R8 `(_ZN7cutlass13device_kernelIN5flash19enable_sm80_to_sm89INS1_16FlashAttnBwdSm80INS1_25CollectiveMainloopBwdSm80ILi2ELi2EN4cute5tupleIJNS5_1CILi64EEENS7_ILi128EEES8_EEENS_10bfloat16_tEfNS_4arch4Sm80ELb0ELb0ELb1ELb1ELb1ELb0ELb0ELb0ELi2ELi2ELi4ELi2ELb1EEENS1_21CollectiveEpilogueBwdISA_SB_SD_Li256ELb1ELb0ELi2EEENS1_19SingleTileSchedulerILb1ELb0ELb0ELi128EEEEEEEEEvNT_6ParamsE) ;  /* 0xffff7c3008007950 */ /* 0x000fea0003c3ffff */
        .type           $_ZN7cutlass13device_kernelIN5flash19enable_sm80_to_sm89INS1_16FlashAttnBwdSm80INS1_25CollectiveMainloopBwdSm80ILi2ELi2EN4cute5tupleIJNS5_1CILi64EEENS7_ILi128EEES8_EEENS_10bfloat16_tEfNS_4arch4Sm80ELb0ELb0ELb1ELb1ELb1ELb0ELb0ELb0ELi2ELi2ELi4ELi2ELb1EEENS1_21CollectiveEpilogueBwdISA_SB_SD_Li256ELb1ELb0ELi2EEENS1_19SingleTileSchedulerILb1ELb0ELb0ELi128EEEEEEEEEvNT_6ParamsE$_ZN4cute3eso3ESOILb1ELb0EJNS_6LayoutINS_5tupleIJNS3_IJNS_1CILi8EEENS4_ILi1EEEEEEEEENS3_IJNS3_IJS6_NS4_ILi0EEEEEEEEEEENS_10ViewEngineINS_8gmem_ptrIPKN7cutlass10bfloat16_tEEEEEEEC2ERKSC_RKSK_,@function
        .size           $_ZN7cutlass13device_kernelIN5flash19enable_sm80_to_sm89INS1_16FlashAttnBwdSm80INS1_25CollectiveMainloopBwdSm80ILi2ELi2EN4cute5tupleIJNS5_1CILi64EEENS7_ILi128EEES8_EEENS_10bfloat16_tEfNS_4arch4Sm80ELb0ELb0ELb1ELb1ELb1ELb0ELb0ELb0ELi2ELi2ELi4ELi2ELb1EEENS1_21CollectiveEpilogueBwdISA_SB_SD_Li256ELb1ELb0ELi2EEENS1_19SingleTileSchedulerILb1ELb0ELb0ELi128EEEEEEEEEvNT_6ParamsE$_ZN4cute3eso3ESOILb1ELb0EJNS_6LayoutINS_5tupleIJNS3_IJNS_1CILi8EEENS4_ILi1EEEEEEEEENS3_IJNS3_IJS6_NS4_ILi0EEEEEEEEEEENS_10ViewEngineINS_8gmem_ptrIPKN7cutlass10bfloat16_tEEEEEEEC2ERKSC_RKSK_,($_ZN7cutlass13device_kernelIN5flash19enable_sm80_to_sm89INS1_16FlashAttnBwdSm80INS1_25CollectiveMainloopBwdSm80ILi2ELi2EN4cute5tupleIJNS5_1CILi64EEENS7_ILi128EEES8_EEENS_10bfloat16_tEfNS_4arch4Sm80ELb0ELb0ELb1ELb1ELb1ELb0ELb0ELb0ELi2ELi2ELi4ELi2ELb1EEENS1_21CollectiveEpilogueBwdISA_SB_SD_Li256ELb1ELb0ELi2EEENS1_19SingleTileSchedulerILb1ELb0ELb0ELi128EEEEEEEEEvNT_6ParamsE$_ZN4cute3eso3ESOILb1ELb0EJNS_6LayoutINS_5tupleIJNS3_IJNS_1CILi8EEENS4_ILi1EEEEEEEEENS3_IJNS3_IJS6_NS4_ILi0EEEEEEEEEEENS_10ViewEngineINS_8smem_ptrIPN7cutlass10bfloat16_tEEEEEEEC2ERKSC_RKSJ_ - $_ZN7cutlass13device_kernelIN5flash19enable_sm80_to_sm89INS1_16FlashAttnBwdSm80INS1_25CollectiveMainloopBwdSm80ILi2ELi2EN4cute5tupleIJNS5_1CILi64EEENS7_ILi128EEES8_EEENS_10bfloat16_tEfNS_4arch4Sm80ELb0ELb0ELb1ELb1ELb1ELb0ELb0ELb0ELi2ELi2ELi4ELi2ELb1EEENS1_21CollectiveEpilogueBwdISA_SB_SD_Li256ELb1ELb0ELi2EEENS1_19SingleTileSchedulerILb1ELb0ELb0ELi128EEEEEEEEEvNT_6ParamsE$_ZN4cute3eso3ESOILb1ELb0EJNS_6LayoutINS_5tupleIJNS3_IJNS_1CILi8EEENS4_ILi1EEEEEEEEENS3_IJNS3_IJS6_NS4_ILi0EEEEEEEEEEENS_10ViewEngineINS_8gmem_ptrIPKN7cutlass10bfloat16_tEEEEEEEC2ERKSC_RKSK_)
$_ZN7cutlass13device_kernelIN5flash19enable_sm80_to_sm89INS1_16FlashAttnBwdSm80INS1_25CollectiveMainloopBwdSm80ILi2ELi2EN4cute5tupleIJNS5_1CILi64EEENS7_ILi128EEES8_EEENS_10bfloat16_tEfNS_4arch4Sm80ELb0ELb0ELb1ELb1ELb1ELb0ELb0ELb0ELi2ELi2ELi4ELi2ELb1EEENS1_21CollectiveEpilogueBwdISA_SB_SD_Li256ELb1ELb0ELi2EEENS1_19SingleTileSchedulerILb1ELb0ELb0ELi128EEEEEEEEEvNT_6ParamsE$_ZN4cute3eso3ESOILb1ELb0EJNS_6LayoutINS_5tupleIJNS3_IJNS_1CILi8EEENS4_ILi1EEEEEEEEENS3_IJNS3_IJS6_NS4_ILi0EEEEEEEEEEENS_10ViewEngineINS_8gmem_ptrIPKN7cutlass10bfloat16_tEEEEEEEC2ERKSC_RKSK_:
[----:B------:R-:W-:Y:S02]  /*83d0*/  IADD3 R8, R4, -c[0x0][0x20], RZ ;  /* 0x8000080004087a10 */ /* 0x000fe40007ffe0ff */
[----:B------:R-:W-:-:S03]  /*83e0*/  MOV R11, 0x0 ;  /* 0x00000000000b7802 */ /* 0x000fc60000000f00 */
[----:B------:R1:W-:Y:S01]  /*83f0*/  STL.64 [R8], R6 ;  /* 0x0000000608007387 */ /* 0x0003e20000100a00 */
[----:B------:R-:W-:Y:S05]  /*8400*/  RET.REL.NODEC R10 `(_ZN7cutlass13device_kernelIN5flash19enable_sm80_to_sm89INS1_16FlashAttnBwdSm80INS1_25CollectiveMainloopBwdSm80ILi2ELi2EN4cute5tupleIJNS5_1CILi64EEENS7_ILi128EEES8_EEENS_10bfloat16_tEfNS_4arch4Sm80ELb0ELb0ELb1ELb1ELb1ELb0ELb0ELb0ELi2ELi2ELi4ELi2ELb1EEENS1_21CollectiveEpilogueBwdISA_SB_SD_Li256ELb1ELb0ELi2EEENS1_19SingleTileSchedulerILb1ELb0ELb0ELi128EEEEEEEEEvNT_6ParamsE) ;  /* 0xffff7bf00a007950 */ /* 0x000fea0003c3ffff */
        .type           $_ZN7cutlass13device_kernelIN5flash19enable_sm80_to_sm89INS1_16FlashAttnBwdSm80INS1_25CollectiveMainloopBwdSm80ILi2ELi2EN4cute5tupleIJNS5_1CILi64EEENS7_ILi128EEES8_EEENS_10bfloat16_tEfNS_4arch4Sm80ELb0ELb0ELb1ELb1ELb1ELb0ELb0ELb0ELi2ELi2ELi4ELi2ELb1EEENS1_21CollectiveEpilogueBwdISA_SB_SD_Li256ELb1ELb0ELi2EEENS1_19SingleTileSchedulerILb1ELb0ELb0ELi128EEEEEEEEEvNT_6ParamsE$_ZN4cute3eso3ESOILb1ELb0EJNS_6LayoutINS_5tupleIJNS3_IJNS_1CILi8EEENS4_ILi1EEEEEEEEENS3_IJNS3_IJS6_NS4_ILi0EEEEEEEEEEENS_10ViewEngineINS_8smem_ptrIPN7cutlass10bfloat16_tEEEEEEEC2ERKSC_RKSJ_,@function
        .size           $_ZN7cutlass13device_kernelIN5flash19enable_sm80_to_sm89INS1_16FlashAttnBwdSm80INS1_25CollectiveMainloopBwdSm80ILi2ELi2EN4cute5tupleIJNS5_1CILi64EEENS7_ILi128EEES8_EEENS_10bfloat16_tEfNS_4arch4Sm80ELb0ELb0ELb1ELb1ELb1ELb0ELb0ELb0ELi2ELi2ELi4ELi2ELb1EEENS1_21CollectiveEpilogueBwdISA_SB_SD_Li256ELb1ELb0ELi2EEENS1_19SingleTileSchedulerILb1ELb0ELb0ELi128EEEEEEEEEvNT_6ParamsE$_ZN4cute3eso3ESOILb1ELb0EJNS_6LayoutINS_5tupleIJNS3_IJNS_1CILi8EEENS4_ILi1EEEEEEEEENS3_IJNS3_IJS6_NS4_ILi0EEEEEEEEEEENS_10ViewEngineINS_8smem_ptrIPN7cutlass10bfloat16_tEEEEEEEC2ERKSC_RKSJ_,($_ZN7cutlass13device_kernelIN5flash19enable_sm80_to_sm89INS1_16FlashAttnBwdSm80INS1_25CollectiveMainloopBwdSm80ILi2ELi2EN4cute5tupleIJNS5_1CILi64EEENS7_ILi128EEES8_EEENS_10bfloat16_tEfNS_4arch4Sm80ELb0ELb0ELb1ELb1ELb1ELb0ELb0ELb0ELi2ELi2ELi4ELi2ELb1EEENS1_21CollectiveEpilogueBwdISA_SB_SD_Li256ELb1ELb0ELi2EEENS1_19SingleTileSchedulerILb1ELb0ELb0ELi128EEEEEEEEEvNT_6ParamsE$_ZN4cute3eso3ESOILb1ELb0EJNS_6LayoutINS_5tupleIJNS3_IJNS_1CILi8EEENS4_ILi1EEEEEEEEENS3_IJNS3_IJS6_NS4_ILi0EEEEEEEEEEEiEEC2ERKSC_RKi - $_ZN7cutlass13device_kernelIN5flash19enable_sm80_to_sm89INS1_16FlashAttnBwdSm80INS1_25CollectiveMainloopBwdSm80ILi2ELi2EN4cute5tupleIJNS5_1CILi64EEENS7_ILi128EEES8_EEENS_10bfloat16_tEfNS_4arch4Sm80ELb0ELb0ELb1ELb1ELb1ELb0ELb0ELb0ELi2ELi2ELi4ELi2ELb1EEENS1_21CollectiveEpilogueBwdISA_SB_SD_Li256ELb1ELb0ELi2EEENS1_19SingleTileSchedulerILb1ELb0ELb0ELi128EEEEEEEEEvNT_6ParamsE$_ZN4cute3eso3ESOILb1ELb0EJNS_6LayoutINS_5tupleIJNS3_IJNS_1CILi8EEENS4_ILi1EEEEEEEEENS3_IJNS3_IJS6_NS4_ILi0EEEEEEEEEEENS_10ViewEngineINS_8smem_ptrIPN7cutlass10bfloat16_tEEEEEEEC2ERKSC_RKSJ_)
$_ZN7cutlass13device_kernelIN5flash19enable_sm80_to_sm89INS1_16FlashAttnBwdSm80INS1_25CollectiveMainloopBwdSm80ILi2ELi2EN4cute5tupleIJNS5_1CILi64EEENS7_ILi128EEES8_EEENS_10bfloat16_tEfNS_4arch4Sm80ELb0ELb0ELb1ELb1ELb1ELb0ELb0ELb0ELi2ELi2ELi4ELi2ELb1EEENS1_21CollectiveEpilogueBwdISA_SB_SD_Li256ELb1ELb0ELi2EEENS1_19SingleTileSchedulerILb1ELb0ELb0ELi128EEEEEEEEEvNT_6ParamsE$_ZN4cute3eso3ESOILb1ELb0EJNS_6LayoutINS_5tupleIJNS3_IJNS_1CILi8EEENS4_ILi1EEEEEEEEENS3_IJNS3_IJS6_NS4_ILi0EEEEEEEEEEENS_10ViewEngineINS_8smem_ptrIPN7cutlass10bfloat16_tEEEEEEEC2ERKSC_RKSJ_:
[----:B------:R-:W-:Y:S01]  /*8410*/  IADD3 R8, R4, -c[0x0][0x20], RZ ;  /* 0x8000080004087a10 */ /* 0x000fe20007ffe0ff */
[----:B------:R-:W-:Y:S01]  /*8420*/  IMAD.MOV.U32 R128, RZ, RZ, R16 ;  /* 0x000000ffff807224 */ /* 0x000fe200078e0010 */
[----:B------:R-:W-:-:S03]  /*8430*/  MOV R129, 0x0 ;  /* 0x0000000000817802 */ /* 0x000fc60000000f00 */
[----:B------:R1:W-:Y:S01]  /*8440*/  STL.64 [R8], R6 ;  /* 0x0000000608007387 */ /* 0x0003e20000100a00 */
[----:B------:R-:W-:Y:S05]  /*8450*/  RET.REL.NODEC R128 `(_ZN7cutlass13device_kernelIN5flash19enable_sm80_to_sm89INS1_16FlashAttnBwdSm80INS1_25CollectiveMainloopBwdSm80ILi2ELi2EN4cute5tupleIJNS5_1CILi64EEENS7_ILi128EEES8_EEENS_10bfloat16_tEfNS_4arch4Sm80ELb0ELb0ELb1ELb1ELb1ELb0ELb0ELb0ELi2ELi2ELi4ELi2ELb1EEENS1_21CollectiveEpilogueBwdISA_SB_SD_Li256ELb1ELb0ELi2EEENS1_19SingleTileSchedulerILb1ELb0ELb0ELi128EEEEEEEEEvNT_6ParamsE) ;  /* 0xffff7ba080007950 */ /* 0x000fea0003c3ffff */
        .type           $_ZN7cutlass13device_kernelIN5flash19enable_sm80_to_sm89INS1_16FlashAttnBwdSm80INS1_25CollectiveMainloopBwdSm80ILi2ELi2EN4cute5tupleIJNS5_1CILi64EEENS7_ILi128EEES8_EEENS_10bfloat16_tEfNS_4arch4Sm80ELb0ELb0ELb1ELb1ELb1ELb0ELb0ELb0ELi2ELi2ELi4ELi2ELb1EEENS1_21CollectiveEpilogueBwdISA_SB_SD_Li256ELb1ELb0ELi2EEENS1_19SingleTileSchedulerILb1ELb0ELb0ELi128EEEEEEEEEvNT_6ParamsE$_ZN4cute3eso3ESOILb1ELb0EJNS_6LayoutINS_5tupleIJNS3_IJNS_1CILi8EEENS4_ILi1EEEEEEEEENS3_IJNS3_IJS6_NS4_ILi0EEEEEEEEEEEiEEC2ERKSC_RKi,@function
        .size           $_ZN7cutlass13device_kernelIN5flash19enable_sm80_to_sm89INS1_16FlashAttnBwdSm80INS1_25CollectiveMainloopBwdSm80ILi2ELi2EN4cute5tupleIJNS5_1CILi64EEENS7_ILi128EEES8_EEENS_10bfloat16_tEfNS_4arch4Sm80ELb0ELb0ELb1ELb1ELb1ELb0ELb0ELb0ELi2ELi2ELi4ELi2ELb1EEENS1_21CollectiveEpilogueBwdISA_SB_SD_Li256ELb1ELb0ELi2EEENS1_19SingleTileSchedulerILb1ELb0ELb0ELi128EEEEEEEEEvNT_6ParamsE$_ZN4cute3eso3ESOILb1ELb0EJNS_6LayoutINS_5tupleIJNS3_IJNS_1CILi8EEENS4_ILi1EEEEEEEEENS3_IJNS3_IJS6_NS4_ILi0EEEEEEEEEEEiEEC2ERKSC_RKi,($_ZN7cutlass13device_kernelIN5flash19enable_sm80_to_sm89INS1_16FlashAttnBwdSm80INS1_25CollectiveMainloopBwdSm80ILi2ELi2EN4cute5tupleIJNS5_1CILi64EEENS7_ILi128EEES8_EEENS_10bfloat16_tEfNS_4arch4Sm80ELb0ELb0ELb1ELb1ELb1ELb0ELb0ELb0ELi2ELi2ELi4ELi2ELb1EEENS1_21CollectiveEpilogueBwdISA_SB_SD_Li256ELb1ELb0ELi2EEENS1_19SingleTileSchedulerILb1ELb0ELb0ELi128EEEEEEEEEvNT_6ParamsE$_ZN4cute3eso3ESOILb1ELb0EJNS_6LayoutINS_5tupleIJNS3_IJNS_1CILi8EEENS4_ILi1EEEEEEEEENS3_IJNS3_IJS6_NS4_ILi0EEEEEEEEEEElEEC2ERKSC_RKl - $_ZN7cutlass13device_kernelIN5flash19enable_sm80_to_sm89INS1_16FlashAttnBwdSm80INS1_25CollectiveMainloopBwdSm80ILi2ELi2EN4cute5tupleIJNS5_1CILi64EEENS7_ILi128EEES8_EEENS_10bfloat16_tEfNS_4arch4Sm80ELb0ELb0ELb1ELb1ELb1ELb0ELb0ELb0ELi2ELi2ELi4ELi2ELb1EEENS1_21CollectiveEpilogueBwdISA_SB_SD_Li256ELb1ELb0ELi2EEENS1_19SingleTileSchedulerILb1ELb0ELb0ELi128EEEEEEEEEvNT_6ParamsE$_ZN4cute3eso3ESOILb1ELb0EJNS_6LayoutINS_5tupleIJNS3_IJNS_1CILi8EEENS4_ILi1EEEEEEEEENS3_IJNS3_IJS6_NS4_ILi0EEEEEEEEEEEiEEC2ERKSC_RKi)
$_ZN7cutlass13device_kernelIN5flash19enable_sm80_to_sm89INS1_16FlashAttnBwdSm80INS1_25CollectiveMainloopBwdSm80ILi2ELi2EN4cute5tupleIJNS5_1CILi64EEENS7_ILi128EEES8_EEENS_10bfloat16_tEfNS_4arch4Sm80ELb0ELb0ELb1ELb1ELb1ELb0ELb0ELb0ELi2ELi2ELi4ELi2ELb1EEENS1_21CollectiveEpilogueBwdISA_SB_SD_Li256ELb1ELb0ELi2EEENS1_19SingleTileSchedulerILb1ELb0ELb0ELi128EEEEEEEEEvNT_6ParamsE$_ZN4cute3eso3ESOILb1ELb0EJNS_6LayoutINS_5tupleIJNS3_IJNS_1CILi8EEENS4_ILi1EEEEEEEEENS3_IJNS3_IJS6_NS4_ILi0EEEEEEEEEEEiEEC2ERKSC_RKi:
[----:B------:R-:W-:Y:S02]  /*8460*/  IADD3 R6, R4, -c[0x0][0x20], RZ ;  /* 0x8000080004067a10 */ /* 0x000fe40007ffe0ff */
[----:B------:R-:W-:-:S03]  /*8470*/  MOV R9, 0x0 ;  /* 0x0000000000097802 */ /* 0x000fc60000000f00 */
[----:B------:R1:W-:Y:S01]  /*8480*/  STL [R6], R7 ;  /* 0x0000000706007387 */ /* 0x0003e20000100800 */
[----:B------:R-:W-:Y:S05]  /*8490*/  RET.REL.NODEC R8 `(_ZN7cutlass13device_kernelIN5flash19enable_sm80_to_sm89INS1_16FlashAttnBwdSm80INS1_25CollectiveMainloopBwdSm80ILi2ELi2EN4cute5tupleIJNS5_1CILi64EEENS7_ILi128EEES8_EEENS_10bfloat16_tEfNS_4arch4Sm80ELb0ELb0ELb1ELb1ELb1ELb0ELb0ELb0ELi2ELi2ELi4ELi2ELb1EEENS1_21CollectiveEpilogueBwdISA_SB_SD_Li256ELb1ELb0ELi2EEENS1_19SingleTileSchedulerILb1ELb0ELb0ELi128EEEEEEEEEvNT_6ParamsE) ;  /* 0xffff7b6008007950 */ /* 0x000fea0003c3ffff */
        .type           $_ZN7cutlass13device_kernelIN5flash19enable_sm80_to_sm89INS1_16FlashAttnBwdSm80INS1_25CollectiveMainloopBwdSm80ILi2ELi2EN4cute5tupleIJNS5_1CILi64EEENS7_ILi128EEES8_EEENS_10bfloat16_tEfNS_4arch4Sm80ELb0ELb0ELb1ELb1ELb1ELb0ELb0ELb0ELi2ELi2ELi4ELi2ELb1EEENS1_21CollectiveEpilogueBwdISA_SB_SD_Li256ELb1ELb0ELi2EEENS1_19SingleTileSchedulerILb1ELb0ELb0ELi128EEEEEEEEEvNT_6ParamsE$_ZN4cute3eso3ESOILb1ELb0EJNS_6LayoutINS_5tupleIJNS3_IJNS_1CILi8EEENS4_ILi1EEEEEEEEENS3_IJNS3_IJS6_NS4_ILi0EEEEEEEEEEElEEC2ERKSC_RKl,@function
        .size           $_ZN7cutlass13device_kernelIN5flash19enable_sm80_to_sm89INS1_16FlashAttnBwdSm80INS1_25CollectiveMainloopBwdSm80ILi2ELi2EN4cute5tupleIJNS5_1CILi64EEENS7_ILi128EEES8_EEENS_10bfloat16_tEfNS_4arch4Sm80ELb0ELb0ELb1ELb1ELb1ELb0ELb0ELb0ELi2ELi2ELi4ELi2ELb1EEENS1_21CollectiveEpilogueBwdISA_SB_SD_Li256ELb1ELb0ELi2EEENS1_19SingleTileSchedulerILb1ELb0ELb0ELi128EEEEEEEEEvNT_6ParamsE$_ZN4cute3eso3ESOILb1ELb0EJNS_6LayoutINS_5tupleIJNS3_IJNS_1CILi8EEENS4_ILi1EEEEEEEEENS3_IJNS3_IJS6_NS4_ILi0EEEEEEEEEEElEEC2ERKSC_RKl,($_ZN7cutlass13device_kernelIN5flash19enable_sm80_to_sm89INS1_16FlashAttnBwdSm80INS1_25CollectiveMainloopBwdSm80ILi2ELi2EN4cute5tupleIJNS5_1CILi64EEENS7_ILi128EEES8_EEENS_10bfloat16_tEfNS_4arch4Sm80ELb0ELb0ELb1ELb1ELb1ELb0ELb0ELb0ELi2ELi2ELi4ELi2ELb1EEENS1_21CollectiveEpilogueBwdISA_SB_SD_Li256ELb1ELb0ELi2EEENS1_19SingleTileSchedulerILb1ELb0ELb0ELi128EEEEEEEEEvNT_6ParamsE$_ZN4cute3eso3ESOILb1ELb0EJNS_6LayoutINS_5tupleIJNS3_IJNS_1CILi8EEENS4_ILi1EEEEEENS4_ILi2EEES6_EEENS3_IJNS3_IJS6_NS4_ILi0EEEEEENS4_ILi2048EEESA_EEEEENS_10ViewEngineINS_8smem_ptrIPN7cutlass10bfloat16_tEEEEEEEC2ERKSE_RKSL_ - $_ZN7cutlass13device_kernelIN5flash19enable_sm80_to_sm89INS1_16FlashAttnBwdSm80INS1_25CollectiveMainloopBwdSm80ILi2ELi2EN4cute5tupleIJNS5_1CILi64EEENS7_ILi128EEES8_EEENS_10bfloat16_tEfNS_4arch4Sm80ELb0ELb0ELb1ELb1ELb1ELb0ELb0ELb0ELi2ELi2ELi4ELi2ELb1EEENS1_21CollectiveEpilogueBwdISA_SB_SD_Li256ELb1ELb0ELi2EEENS1_19SingleTileSchedulerILb1ELb0ELb0ELi128EEEEEEEEEvNT_6ParamsE$_ZN4cute3eso3ESOILb1ELb0EJNS_6LayoutINS_5tupleIJNS3_IJNS_1CILi8EEENS4_ILi1EEEEEEEEENS3_IJNS3_IJS6_NS4_ILi0EEEEEEEEEEElEEC2ERKSC_RKl)
$_ZN7cutlass13device_kernelIN5flash19enable_sm80_to_sm89INS1_16FlashAttnBwdSm80INS1_25CollectiveMainloopBwdSm80ILi2ELi2EN4cute5tupleIJNS5_1CILi64EEENS7_ILi128EEES8_EEENS_10bfloat16_tEfNS_4arch4Sm80ELb0ELb0ELb1ELb1ELb1ELb0ELb0ELb0ELi2ELi2ELi4ELi2ELb1EEENS1_21CollectiveEpilogueBwdISA_SB_SD_Li256ELb1ELb0ELi2EEENS1_19SingleTileSchedulerILb1ELb0ELb0ELi128EEEEEEEEEvNT_6ParamsE$_ZN4cute3eso3ESOILb1ELb0EJNS_6LayoutINS_5tupleIJNS3_IJNS_1CILi8EEENS4_ILi1EEEEEEEEENS3_IJNS3_IJS6_NS4_ILi0EEEEEEEEEEElEEC2ERKSC_RKl:
[----:B------:R-:W-:Y:S01]  /*84a0*/  IADD3 R6, R4, -c[0x0][0x20], RZ ;  /* 0x8000080004067a10 */ /* 0x000fe20007ffe0ff */
[----:B------:R-:W-:Y:S01]  /*84b0*/  IMAD.MOV.U32 R11, RZ, RZ, R7 ;  /* 0x000000ffff0b7224 */ /* 0x000fe200078e0007 */
[----:B------:R-:W-:-:S04]  /*84c0*/  MOV R9, 0x0 ;  /* 0x0000000000097802 */ /* 0x000fc80000000f00 */
[----:B------:R1:W-:Y:S01]  /*84d0*/  STL.64 [R6], R10 ;  /* 0x0000000a06007387 */ /* 0x0003e20000100a00 */
[----:B------:R-:W-:Y:S05]  /*84e0*/  RET.REL.NODEC R8 `(_ZN7cutlass13device_kernelIN5flash19enable_sm80_to_sm89INS1_16FlashAttnBwdSm80INS1_25CollectiveMainloopBwdSm80ILi2ELi2EN4cute5tupleIJNS5_1CILi64EEENS7_ILi128EEES8_EEENS_10bfloat16_tEfNS_4arch4Sm80ELb0ELb0ELb1ELb1ELb1ELb0ELb0ELb0ELi2ELi2ELi4ELi2ELb1EEENS1_21CollectiveEpilogueBwdISA_SB_SD_Li256ELb1ELb0ELi2EEENS1_19SingleTileSchedulerILb1ELb0ELb0ELi128EEEEEEEEEvNT_6ParamsE) ;  /* 0xffff7b1008007950 */ /* 0x000fea0003c3ffff */
        .type           $_ZN7cutlass13device_kernelIN5flash19enable_sm80_to_sm89INS1_16FlashAttnBwdSm80INS1_25CollectiveMainloopBwdSm80ILi2ELi2EN4cute5tupleIJNS5_1CILi64EEENS7_ILi128EEES8_EEENS_10bfloat16_tEfNS_4arch4Sm80ELb0ELb0ELb1ELb1ELb1ELb0ELb0ELb0ELi2ELi2ELi4ELi2ELb1EEENS1_21CollectiveEpilogueBwdISA_SB_SD_Li256ELb1ELb0ELi2EEENS1_19SingleTileSchedulerILb1ELb0ELb0ELi128EEEEEEEEEvNT_6ParamsE$_ZN4cute3eso3ESOILb1ELb0EJNS_6LayoutINS_5tupleIJNS3_IJNS_1CILi8EEENS4_ILi1EEEEEENS4_ILi2EEES6_EEENS3_IJNS3_IJS6_NS4_ILi0EEEEEENS4_ILi2048EEESA_EEEEENS_10ViewEngineINS_8smem_ptrIPN7cutlass10bfloat16_tEEEEEEEC2ERKSE_RKSL_,@function
        .size           $_ZN7cutlass13device_kernelIN5flash19enable_sm80_to_sm89INS1_16FlashAttnBwdSm80INS1_25CollectiveMainloopBwdSm80ILi2ELi2EN4cute5tupleIJNS5_1CILi64EEENS7_ILi128EEES8_EEENS_10bfloat16_tEfNS_4arch4Sm80ELb0ELb0ELb1ELb1ELb1ELb0ELb0ELb0ELi2ELi2ELi4ELi2ELb1EEENS1_21CollectiveEpilogueBwdISA_SB_SD_Li256ELb1ELb0ELi2EEENS1_19SingleTileSchedulerILb1ELb0ELb0ELi128EEEEEEEEEvNT_6ParamsE$_ZN4cute3eso3ESOILb1ELb0EJNS_6LayoutINS_5tupleIJNS3_IJNS_1CILi8EEENS4_ILi1EEEEEENS4_ILi2EEES6_EEENS3_IJNS3_IJS6_NS4_ILi0EEEEEENS4_ILi2048EEESA_EEEEENS_10ViewEngineINS_8smem_ptrIPN7cutlass10bfloat16_tEEEEEEEC2ERKSE_RKSL_,($_ZN7cutlass13device_kernelIN5flash19enable_sm80_to_sm89INS1_16FlashAttnBwdSm80INS1_25CollectiveMainloopBwdSm80ILi2ELi2EN4cute5tupleIJNS5_1CILi64EEENS7_ILi128EEES8_EEENS_10bfloat16_tEfNS_4arch4Sm80ELb0ELb0ELb1ELb1ELb1ELb0ELb0ELb0ELi2ELi2ELi4ELi2ELb1EEENS1_21CollectiveEpilogueBwdISA_SB_SD_Li256ELb1ELb0ELi2EEENS1_19SingleTileSchedulerILb1ELb0ELb0ELi128EEEEEEEEEvNT_6ParamsE$_ZN4cute3eso3ESOILb1ELb0EJNS_6LayoutINS_5tupleIJNS3_IJNS_1CILi8EEENS4_ILi1EEEEEENS4_ILi2EEES6_EEENS3_IJNS3_IJS6_NS4_ILi0EEEEEENS4_ILi2048EEESA_EEEEEiEEC2ERKSE_RKi - $_ZN7cutlass13device_kernelIN5flash19enable_sm80_to_sm89INS1_16FlashAttnBwdSm80INS1_25CollectiveMainloopBwdSm80ILi2ELi2EN4cute5tupleIJNS5_1CILi64EEENS7_ILi128EEES8_EEENS_10bfloat16_tEfNS_4arch4Sm80ELb0ELb0ELb1ELb1ELb1ELb0ELb0ELb0ELi2ELi2ELi4ELi2ELb1EEENS1_21CollectiveEpilogueBwdISA_SB_SD_Li256ELb1ELb0ELi2EEENS1_19SingleTileSchedulerILb1ELb0ELb0ELi128EEEEEEEEEvNT_6ParamsE$_ZN4cute3eso3ESOILb1ELb0EJNS_6LayoutINS_5tupleIJNS3_IJNS_1CILi8EEENS4_ILi1EEEEEENS4_ILi2EEES6_EEENS3_IJNS3_IJS6_NS4_ILi0EEEEEENS4_ILi2048EEESA_EEEEENS_10ViewEngineINS_8smem_ptrIPN7cutlass10bfloat16_tEEEEEEEC2ERKSE_RKSL_)
$_ZN7cutlass13device_kernelIN5flash19enable_sm80_to_sm89INS1_16FlashAttnBwdSm80INS1_25CollectiveMainloopBwdSm80ILi2ELi2EN4cute5tupleIJNS5_1CILi64EEENS7_ILi128EEES8_EEENS_10bfloat16_tEfNS_4arch4Sm80ELb0ELb0ELb1ELb1ELb1ELb0ELb0ELb0ELi2ELi2ELi4ELi2ELb1EEENS1_21CollectiveEpilogueBwdISA_SB_SD_Li256ELb1ELb0ELi2EEENS1_19SingleTileSchedulerILb1ELb0ELb0ELi128EEEEEEEEEvNT_6ParamsE$_ZN4cute3eso3ESOILb1ELb0EJNS_6LayoutINS_5tupleIJNS3_IJNS_1CILi8EEENS4_ILi1EEEEEENS4_ILi2EEES6_EEENS3_IJNS3_IJS6_NS4_ILi0EEEEEENS4_ILi2048EEESA_EEEEENS_10ViewEngineINS_8smem_ptrIPN7cutlass10bfloat16_tEEEEEEEC2ERKSE_RKSL_:
[----:B------:R-:W-:Y:S02]  /*84f0*/  IADD3 R8, R4, -c[0x0][0x20], RZ ;  /* 0x8000080004087a10 */ /* 0x000fe40007ffe0ff */
[----:B------:R-:W-:-:S03]  /*8500*/  MOV R11, 0x0 ;  /* 0x00000000000b7802 */ /* 0x000fc60000000f00 */
[----:B------:R1:W-:Y:S01]  /*8510*/  STL.64 [R8], R6 ;  /* 0x0000000608007387 */ /* 0x0003e20000100a00 */
[----:B------:R-:W-:Y:S05]  /*8520*/  RET.REL.NODEC R10 `(_ZN7cutlass13device_kernelIN5flash19enable_sm80_to_sm89INS1_16FlashAttnBwdSm80INS1_25CollectiveMainloopBwdSm80ILi2ELi2EN4cute5tupleIJNS5_1CILi64EEENS7_ILi128EEES8_EEENS_10bfloat16_tEfNS_4arch4Sm80ELb0ELb0ELb1ELb1ELb1ELb0ELb0ELb0ELi2ELi2ELi4ELi2ELb1EEENS1_21CollectiveEpilogueBwdISA_SB_SD_Li256ELb1ELb0ELi2EEENS1_19SingleTileSchedulerILb1ELb0ELb0ELi128EEEEEEEEEvNT_6ParamsE) ;  /* 0xffff7ad00a007950 */ /* 0x000fea0003c3ffff */
        .type           $_ZN7cutlass13device_kernelIN5flash19enable_sm80_to_sm89INS1_16FlashAttnBwdSm80INS1_25CollectiveMainloopBwdSm80ILi2ELi2EN4cute5tupleIJNS5_1CILi64EEENS7_ILi128EEES8_EEENS_10bfloat16_tEfNS_4arch4Sm80ELb0ELb0ELb1ELb1ELb1ELb0ELb0ELb0ELi2ELi2ELi4ELi2ELb1EEENS1_21CollectiveEpilogueBwdISA_SB_SD_Li256ELb1ELb0ELi2EEENS1_19SingleTileSchedulerILb1ELb0ELb0ELi128EEEEEEEEEvNT_6ParamsE$_ZN4cute3eso3ESOILb1ELb0EJNS_6LayoutINS_5tupleIJNS3_IJNS_1CILi8EEENS4_ILi1EEEEEENS4_ILi2EEES6_EEENS3_IJNS3_IJS6_NS4_ILi0EEEEEENS4_ILi2048EEESA_EEEEEiEEC2ERKSE_RKi,@function
        .size           $_ZN7cutlass13device_kernelIN5flash19enable_sm80_to_sm89INS1_16FlashAttnBwdSm80INS1_25CollectiveMainloopBwdSm80ILi2ELi2EN4cute5tupleIJNS5_1CILi64EEENS7_ILi128EEES8_EEENS_10bfloat16_tEfNS_4arch4Sm80ELb0ELb0ELb1ELb1ELb1ELb0ELb0ELb0ELi2ELi2ELi4ELi2ELb1EEENS1_21CollectiveEpilogueBwdISA_SB_SD_Li256ELb1ELb0ELi2EEENS1_19SingleTileSchedulerILb1ELb0ELb0ELi128EEEEEEEEEvNT_6ParamsE$_ZN4cute3eso3ESOILb1ELb0EJNS_6LayoutINS_5tupleIJNS3_IJNS_1CILi8EEENS4_ILi1EEEEEENS4_ILi2EEES6_EEENS3_IJNS3_IJS6_NS4_ILi0EEEEEENS4_ILi2048EEESA_EEEEEiEEC2ERKSE_RKi,($_ZN7cutlass13device_kernelIN5flash19enable_sm80_to_sm89INS1_16FlashAttnBwdSm80INS1_25CollectiveMainloopBwdSm80ILi2ELi2EN4cute5tupleIJNS5_1CILi64EEENS7_ILi128EEES8_EEENS_10bfloat16_tEfNS_4arch4Sm80ELb0ELb0ELb1ELb1ELb1ELb0ELb0ELb0ELi2ELi2ELi4ELi2ELb1EEENS1_21CollectiveEpilogueBwdISA_SB_SD_Li256ELb1ELb0ELi2EEENS1_19SingleTileSchedulerILb1ELb0ELb0ELi128EEEEEEEEEvNT_6ParamsE$_ZN4cute5tupleIJNS0_IJNS0_IJNS_1CILi8EEENS1_ILi1EEEEEENS1_ILi2EEES3_EEENS0_IJNS0_IJS3_NS1_ILi0EEEEEElS7_EEEEEC2ERKS6_RKS9_ - $_ZN7cutlass13device_kernelIN5flash19enable_sm80_to_sm89INS1_16FlashAttnBwdSm80INS1_25CollectiveMainloopBwdSm80ILi2ELi2EN4cute5tupleIJNS5_1CILi64EEENS7_ILi128EEES8_EEENS_10bfloat16_tEfNS_4arch4Sm80ELb0ELb0ELb1ELb1ELb1ELb0ELb0ELb0ELi2ELi2ELi4ELi2ELb1EEENS1_21CollectiveEpilogueBwdISA_SB_SD_Li256ELb1ELb0ELi2EEENS1_19SingleTileSchedulerILb1ELb0ELb0ELi128EEEEEEEEEvNT_6ParamsE$_ZN4cute3eso3ESOILb1ELb0EJNS_6LayoutINS_5tupleIJNS3_IJNS_1CILi8EEENS4_ILi1EEEEEENS4_ILi2EEES6_EEENS3_IJNS3_IJS6_NS4_ILi0EEEEEENS4_ILi2048EEESA_EEEEEiEEC2ERKSE_RKi)
$_ZN7cutlass13device_kernelIN5flash19enable_sm80_to_sm89INS1_16FlashAttnBwdSm80INS1_25CollectiveMainloopBwdSm80ILi2ELi2EN4cute5tupleIJNS5_1CILi64EEENS7_ILi128EEES8_EEENS_10bfloat16_tEfNS_4arch4Sm80ELb0ELb0ELb1ELb1ELb1ELb0ELb0ELb0ELi2ELi2ELi4ELi2ELb1EEENS1_21CollectiveEpilogueBwdISA_SB_SD_Li256ELb1ELb0ELi2EEENS1_19SingleTileSchedulerILb1ELb0ELb0ELi128EEEEEEEEEvNT_6ParamsE$_ZN4cute3eso3ESOILb1ELb0EJNS_6LayoutINS_5tupleIJNS3_IJNS_1CILi8EEENS4_ILi1EEEEEENS4_ILi2EEES6_EEENS3_IJNS3_IJS6_NS4_ILi0EEEEEENS4_ILi2048EEESA_EEEEEiEEC2ERKSE_RKi:
[----:B------:R-:W-:Y:S02]  /*8530*/  IADD3 R6, R4, -c[0x0][0x20], RZ ;  /* 0x8000080004067a10 */ /* 0x000fe40007ffe0ff */
[----:B------:R-:W-:-:S03]  /*8540*/  MOV R9, 0x0 ;  /* 0x0000000000097802 */ /* 0x000fc60000000f00 */
[----:B------:R1:W-:Y:S01]  /*8550*/  STL [R6], R7 ;  /* 0x0000000706007387 */ /* 0x0003e20000100800 */
[----:B------:R-:W-:Y:S05]  /*8560*/  RET.REL.NODEC R8 `(_ZN7cutlass13device_kernelIN5flash19enable_sm80_to_sm89INS1_16FlashAttnBwdSm80INS1_25CollectiveMainloopBwdSm80ILi2ELi2EN4cute5tupleIJNS5_1CILi64EEENS7_ILi128EEES8_EEENS_10bfloat16_tEfNS_4arch4Sm80ELb0ELb0ELb1ELb1ELb1ELb0ELb0ELb0ELi2ELi2ELi4ELi2ELb1EEENS1_21CollectiveEpilogueBwdISA_SB_SD_Li256ELb1ELb0ELi2EEENS1_19SingleTileSchedulerILb1ELb0ELb0ELi128EEEEEEEEEvNT_6ParamsE) ;  /* 0xffff7a9008007950 */ /* 0x000fea0003c3ffff */
        .type           $_ZN7cutlass13device_kernelIN5flash19enable_sm80_to_sm89INS1_16FlashAttnBwdSm80INS1_25CollectiveMainloopBwdSm80ILi2ELi2EN4cute5tupleIJNS5_1CILi64EEENS7_ILi128EEES8_EEENS_10bfloat16_tEfNS_4arch4Sm80ELb0ELb0ELb1ELb1ELb1ELb0ELb0ELb0ELi2ELi2ELi4ELi2ELb1EEENS1_21CollectiveEpilogueBwdISA_SB_SD_Li256ELb1ELb0ELi2EEENS1_19SingleTileSchedulerILb1ELb0ELb0ELi128EEEEEEEEEvNT_6ParamsE$_ZN4cute5tupleIJNS0_IJNS0_IJNS_1CILi8EEENS1_ILi1EEEEEENS1_ILi2EEES3_EEENS0_IJNS0_IJS3_NS1_ILi0EEEEEElS7_EEEEEC2ERKS6_RKS9_,@function
        .size           $_ZN7cutlass13device_kernelIN5flash19enable_sm80_to_sm89INS1_16FlashAttnBwdSm80INS1_25CollectiveMainloopBwdSm80ILi2ELi2EN4cute5tupleIJNS5_1CILi64EEENS7_ILi128EEES8_EEENS_10bfloat16_tEfNS_4arch4Sm80ELb0ELb0ELb1ELb1ELb1ELb0ELb0ELb0ELi2ELi2ELi4ELi2ELb1EEENS1_21CollectiveEpilogueBwdISA_SB_SD_Li256ELb1ELb0ELi2EEENS1_19SingleTileSchedulerILb1ELb0ELb0ELi128EEEEEEEEEvNT_6ParamsE$_ZN4cute5tupleIJNS0_IJNS0_IJNS_1CILi8EEENS1_ILi1EEEEEENS1_ILi2EEES3_EEENS0_IJNS0_IJS3_NS1_ILi0EEEEEElS7_EEEEEC2ERKS6_RKS9_,($_ZN7cutlass13device_kernelIN5flash19enable_sm80_to_sm89INS1_16FlashAttnBwdSm80INS1_25CollectiveMainloopBwdSm80ILi2ELi2EN4cute5tupleIJNS5_1CILi64EEENS7_ILi128EEES8_EEENS_10bfloat16_tEfNS_4arch4Sm80ELb0ELb0ELb1ELb1ELb1ELb0ELb0ELb0ELi2ELi2ELi4ELi2ELb1EEENS1_21CollectiveEpilogueBwdISA_SB_SD_Li256ELb1ELb0ELi2EEENS1_19SingleTileSchedulerILb1ELb0ELb0ELi128EEEEEEEEEvNT_6ParamsE$_ZN4cute5tupleIJNS_15ArithmeticTupleIJNS_1CILi0EEEiEEEEEC2ERKS4_ - $_ZN7cutlass13device_kernelIN5flash19enable_sm80_to_sm89INS1_16FlashAttnBwdSm80INS1_25CollectiveMainloopBwdSm80ILi2ELi2EN4cute5tupleIJNS5_1CILi64EEENS7_ILi128EEES8_EEENS_10bfloat16_tEfNS_4arch4Sm80ELb0ELb0ELb1ELb1ELb1ELb0ELb0ELb0ELi2ELi2ELi4ELi2ELb1EEENS1_21CollectiveEpilogueBwdISA_SB_SD_Li256ELb1ELb0ELi2EEENS1_19SingleTileSchedulerILb1ELb0ELb0ELi128EEEEEEEEEvNT_6ParamsE$_ZN4cute5tupleIJNS0_IJNS0_IJNS_1CILi8EEENS1_ILi1EEEEEENS1_ILi2EEES3_EEENS0_IJNS0_IJS3_NS1_ILi0EEEEEElS7_EEEEEC2ERKS6_RKS9_)
$_ZN7cutlass13device_kernelIN5flash19enable_sm80_to_sm89INS1_16FlashAttnBwdSm80INS1_25CollectiveMainloopBwdSm80ILi2ELi2EN4cute5tupleIJNS5_1CILi64EEENS7_ILi128EEES8_EEENS_10bfloat16_tEfNS_4arch4Sm80ELb0ELb0ELb1ELb1ELb1ELb0ELb0ELb0ELi2ELi2ELi4ELi2ELb1EEENS1_21CollectiveEpilogueBwdISA_SB_SD_Li256ELb1ELb0ELi2EEENS1_19SingleTileSchedulerILb1ELb0ELb0ELi128EEEEEEEEEvNT_6ParamsE$_ZN4cute5tupleIJNS0_IJNS0_IJNS_1CILi8EEENS1_ILi1EEEEEENS1_ILi2EEES3_EEENS0_IJNS0_IJS3_NS1_ILi0EEEEEElS7_EEEEEC2ERKS6_RKS9_:
[----:B------:R-:W-:Y:S02]  /*8570*/  MOV R10, 0x8590 ;  /* 0x00008590000a7802 */ /* 0x000fe40000000f00 */
[----:B------:R-:W-:Y:S05]  /*8580*/  CALL.REL.NOINC `($_ZN7cutlass13device_kernelIN5flash19enable_sm80_to_sm89INS1_16FlashAttnBwdSm80INS1_25CollectiveMainloopBwdSm80ILi2ELi2EN4cute5tupleIJNS5_1CILi64EEENS7_ILi128EEES8_EEENS_10bfloat16_tEfNS_4arch4Sm80ELb0ELb0ELb1ELb1ELb1ELb0ELb0ELb0ELi2ELi2ELi4ELi2ELb1EEENS1_21CollectiveEpilogueBwdISA_SB_SD_Li256ELb1ELb0ELi2EEENS1_19SingleTileSchedulerILb1ELb0ELb0ELi128EEEEEEEEEvNT_6ParamsE$_ZN4cute3eso3ESOILb1ELb0EJNS_5tupleIJNS2_IJNS_1CILi8EEENS3_ILi1EEEEEENS3_ILi2EEES5_EEENS2_IJNS2_IJS5_NS3_ILi0EEEEEElS9_EEEEEC2ERKS8_RKSB_) ;  /* 0xfffffb9000007944 */ /* 0x000fea0003c3ffff */
[----:B------:R-:W-:-:S04]  /*8590*/  MOV R9, 0x0 ;  /* 0x0000000000097802 */ /* 0x000fc80000000f00 */
[----:B------:R-:W-:Y:S05]  /*85a0*/  RET.REL.NODEC R8 `(_ZN7cutlass13device_kernelIN5flash19enable_sm80_to_sm89INS1_16FlashAttnBwdSm80INS1_25CollectiveMainloopBwdSm80ILi2ELi2EN4cute5tupleIJNS5_1CILi64EEENS7_ILi128EEES8_EEENS_10bfloat16_tEfNS_4arch4Sm80ELb0ELb0ELb1ELb1ELb1ELb0ELb0ELb0ELi2ELi2ELi4ELi2ELb1EEENS1_21CollectiveEpilogueBwdISA_SB_SD_Li256ELb1ELb0ELi2EEENS1_19SingleTileSchedulerILb1ELb0ELb0ELi128EEEEEEEEEvNT_6ParamsE) ;  /* 0xffff7a5008007950 */ /* 0x000fea0003c3ffff */
        .type           $_ZN7cutlass13device_kernelIN5flash19enable_sm80_to_sm89INS1_16FlashAttnBwdSm80INS1_25CollectiveMainloopBwdSm80ILi2ELi2EN4cute5tupleIJNS5_1CILi64EEENS7_ILi128EEES8_EEENS_10bfloat16_tEfNS_4arch4Sm80ELb0ELb0ELb1ELb1ELb1ELb0ELb0ELb0ELi2ELi2ELi4ELi2ELb1EEENS1_21CollectiveEpilogueBwdISA_SB_SD_Li256ELb1ELb0ELi2EEENS1_19SingleTileSchedulerILb1ELb0ELb0ELi128EEEEEEEEEvNT_6ParamsE$_ZN4cute5tupleIJNS_15ArithmeticTupleIJNS_1CILi0EEEiEEEEEC2ERKS4_,@function
        .size           $_ZN7cutlass13device_kernelIN5flash19enable_sm80_to_sm89INS1_16FlashAttnBwdSm80INS1_25CollectiveMainloopBwdSm80ILi2ELi2EN4cute5tupleIJNS5_1CILi64EEENS7_ILi128EEES8_EEENS_10bfloat16_tEfNS_4arch4Sm80ELb0ELb0ELb1ELb1ELb1ELb0ELb0ELb0ELi2ELi2ELi4ELi2ELb1EEENS1_21CollectiveEpilogueBwdISA_SB_SD_Li256ELb1ELb0ELi2EEENS1_19SingleTileSchedulerILb1ELb0ELb0ELi128EEEEEEEEEvNT_6ParamsE$_ZN4cute5tupleIJNS_15ArithmeticTupleIJNS_1CILi0EEEiEEEEEC2ERKS4_,($_ZN7cutlass13device_kernelIN5flash19enable_sm80_to_sm89INS1_16FlashAttnBwdSm80INS1_25CollectiveMainloopBwdSm80ILi2ELi2EN4cute5tupleIJNS5_1CILi64EEENS7_ILi128EEES8_EEENS_10bfloat16_tEfNS_4arch4Sm80ELb0ELb0ELb1ELb1ELb1ELb0ELb0ELb0ELi2ELi2ELi4ELi2ELb1EEENS1_21CollectiveEpilogueBwdISA_SB_SD_Li256ELb1ELb0ELi2EEENS1_19SingleTileSchedulerILb1ELb0ELb0ELi128EEEEEEEEEvNT_6ParamsE$_ZN4cute5tupleIJNS_15ArithmeticTupleIJiEEEEEC2ERKS2_ - $_ZN7cutlass13device_kernelIN5flash19enable_sm80_to_sm89INS1_16FlashAttnBwdSm80INS1_25CollectiveMainloopBwdSm80ILi2ELi2EN4cute5tupleIJNS5_1CILi64EEENS7_ILi128EEES8_EEENS_10bfloat16_tEfNS_4arch4Sm80ELb0ELb0ELb1ELb1ELb1ELb0ELb0ELb0ELi2ELi2ELi4ELi2ELb1EEENS1_21CollectiveEpilogueBwdISA_SB_SD_Li256ELb1ELb0ELi2EEENS1_19SingleTileSchedulerILb1ELb0ELb0ELi128EEEEEEEEEvNT_6ParamsE$_ZN4cute5tupleIJNS_15ArithmeticTupleIJNS_1CILi0EEEiEEEEEC2ERKS4_)
$_ZN7cutlass13device_kernelIN5flash19enable_sm80_to_sm89INS1_16FlashAttnBwdSm80INS1_25CollectiveMainloopBwdSm80ILi2ELi2EN4cute5tupleIJNS5_1CILi64EEENS7_ILi128EEES8_EEENS_10bfloat16_tEfNS_4arch4Sm80ELb0ELb0ELb1ELb1ELb1ELb0ELb0ELb0ELi2ELi2ELi4ELi2ELb1EEENS1_21CollectiveEpilogueBwdISA_SB_SD_Li256ELb1ELb0ELi2EEENS1_19SingleTileSchedulerILb1ELb0ELb0ELi128EEEEEEEEEvNT_6ParamsE$_ZN4cute5tupleIJNS_15ArithmeticTupleIJNS_1CILi0EEEiEEEEEC2ERKS4_:
[----:B------:R-:W-:Y:S02]  /*85b0*/  MOV R10, 0x85d0 ;  /* 0x000085d0000a7802 */ /* 0x000fe40000000f00 */
[----:B------:R-:W-:Y:S05]  /*85c0*/  CALL.REL.NOINC `($_ZN7cutlass13device_kernelIN5flash19enable_sm80_to_sm89INS1_16FlashAttnBwdSm80INS1_25CollectiveMainloopBwdSm80ILi2ELi2EN4cute5tupleIJNS5_1CILi64EEENS7_ILi128EEES8_EEENS_10bfloat16_tEfNS_4arch4Sm80ELb0ELb0ELb1ELb1ELb1ELb0ELb0ELb0ELi2ELi2ELi4ELi2ELb1EEENS1_21CollectiveEpilogueBwdISA_SB_SD_Li256ELb1ELb0ELi2EEENS1_19SingleTileSchedulerILb1ELb0ELb0ELi128EEEEEEEEEvNT_6ParamsE$_ZN4cute3eso3ESOILb0ELb1EJNS_15ArithmeticTupleIJNS_1CILi0EEEiEEEEEC2ERKS5_) ;  /* 0xfffff56000007944 */ /* 0x000fea0003c3ffff */
[----:B------:R-:W-:-:S04]  /*85d0*/  MOV R17, 0x0 ;  /* 0x0000000000117802 */ /* 0x000fc80000000f00 */
[----:B------:R-:W-:Y:S05]  /*85e0*/  RET.REL.NODEC R16 `(_ZN7cutlass13device_kernelIN5flash19enable_sm80_to_sm89INS1_16FlashAttnBwdSm80INS1_25CollectiveMainloopBwdSm80ILi2ELi2EN4cute5tupleIJNS5_1CILi64EEENS7_ILi128EEES8_EEENS_10bfloat16_tEfNS_4arch4Sm80ELb0ELb0ELb1ELb1ELb1ELb0ELb0ELb0ELi2ELi2ELi4ELi2ELb1EEENS1_21CollectiveEpilogueBwdISA_SB_SD_Li256ELb1ELb0ELi2EEENS1_19SingleTileSchedulerILb1ELb0ELb0ELi128EEEEEEEEEvNT_6ParamsE) ;  /* 0xffff7a1010007950 */ /* 0x000fea0003c3ffff */
        .type           $_ZN7cutlass13device_kernelIN5flash19enable_sm80_to_sm89INS1_16FlashAttnBwdSm80INS1_25CollectiveMainloopBwdSm80ILi2ELi2EN4cute5tupleIJNS5_1CILi64EEENS7_ILi128EEES8_EEENS_10bfloat16_tEfNS_4arch4Sm80ELb0ELb0ELb1ELb1ELb1ELb0ELb0ELb0ELi2ELi2ELi4ELi2ELb1EEENS1_21CollectiveEpilogueBwdISA_SB_SD_Li256ELb1ELb0ELi2EEENS1_19SingleTileSchedulerILb1ELb0ELb0ELi128EEEEEEEEEvNT_6ParamsE$_ZN4cute5tupleIJNS_15ArithmeticTupleIJiEEEEEC2ERKS2_,@function
        .size           $_ZN7cutlass13device_kernelIN5flash19enable_sm80_to_sm89INS1_16FlashAttnBwdSm80INS1_25CollectiveMainloopBwdSm80ILi2ELi2EN4cute5tupleIJNS5_1CILi64EEENS7_ILi128EEES8_EEENS_10bfloat16_tEfNS_4arch4Sm80ELb0ELb0ELb1ELb1ELb1ELb0ELb0ELb0ELi2ELi2ELi4ELi2ELb1EEENS1_21CollectiveEpilogueBwdISA_SB_SD_Li256ELb1ELb0ELi2EEENS1_19SingleTileSchedulerILb1ELb0ELb0ELi128EEEEEEEEEvNT_6ParamsE$_ZN4cute5tupleIJNS_15ArithmeticTupleIJiEEEEEC2ERKS2_,($_ZN7cutlass13device_kernelIN5flash19enable_sm80_to_sm89INS1_16FlashAttnBwdSm80INS1_25CollectiveMainloopBwdSm80ILi2ELi2EN4cute5tupleIJNS5_1CILi64EEENS7_ILi128EEES8_EEENS_10bfloat16_tEfNS_4arch4Sm80ELb0ELb0ELb1ELb1ELb1ELb0ELb0ELb0ELi2ELi2ELi4ELi2ELb1EEENS1_21CollectiveEpilogueBwdISA_SB_SD_Li256ELb1ELb0ELi2EEENS1_19SingleTileSchedulerILb1ELb0ELb0ELi128EEEEEEEEEvNT_6ParamsE$_ZN4cute5tupleIJNS_15ArithmeticTupleIJiiEEEEEC2ERKS2_ - $_ZN7cutlass13device_kernelIN5flash19enable_sm80_to_sm89INS1_16FlashAttnBwdSm80INS1_25CollectiveMainloopBwdSm80ILi2ELi2EN4cute5tupleIJNS5_1CILi64EEENS7_ILi128EEES8_EEENS_10bfloat16_tEfNS_4arch4Sm80ELb0ELb0ELb1ELb1ELb1ELb0ELb0ELb0ELi2ELi2ELi4ELi2ELb1EEENS1_21CollectiveEpilogueBwdISA_SB_SD_Li256ELb1ELb0ELi2EEENS1_19SingleTileSchedulerILb1ELb0ELb0ELi128EEEEEEEEEvNT_6ParamsE$_ZN4cute5tupleIJNS_15ArithmeticTupleIJiEEEEEC2ERKS2_)
$_ZN7cutlass13device_kernelIN5flash19enable_sm80_to_sm89INS1_16FlashAttnBwdSm80INS1_25CollectiveMainloopBwdSm80ILi2ELi2EN4cute5tupleIJNS5_1CILi64EEENS7_ILi128EEES8_EEENS_10bfloat16_tEfNS_4arch4Sm80ELb0ELb0ELb1ELb1ELb1ELb0ELb0ELb0ELi2ELi2ELi4ELi2ELb1EEENS1_21CollectiveEpilogueBwdISA_SB_SD_Li256ELb1ELb0ELi2EEENS1_19SingleTileSchedulerILb1ELb0ELb0ELi128EEEEEEEEEvNT_6ParamsE$_ZN4cute5tupleIJNS_15ArithmeticTupleIJiEEEEEC2ERKS2_:
[----:B------:R-:W-:Y:S02]  /*85f0*/  MOV R8, 0x8610 ;  /* 0x0000861000087802 */ /* 0x000fe40000000f00 */
[----:B------:R-:W-:Y:S05]  /*8600*/  CALL.REL.NOINC `($_ZN7cutlass13device_kernelIN5flash19enable_sm80_to_sm89INS1_16FlashAttnBwdSm80INS1_25CollectiveMainloopBwdSm80ILi2ELi2EN4cute5tupleIJNS5_1CILi64EEENS7_ILi128EEES8_EEENS_10bfloat16_tEfNS_4arch4Sm80ELb0ELb0ELb1ELb1ELb1ELb0ELb0ELb0ELi2ELi2ELi4ELi2ELb1EEENS1_21CollectiveEpilogueBwdISA_SB_SD_Li256ELb1ELb0ELi2EEENS1_19SingleTileSchedulerILb1ELb0ELb0ELi128EEEEEEEEEvNT_6ParamsE$_ZN4cute3eso3ESOILb0ELb1EJNS_15ArithmeticTupleIJiEEEEEC2ERKS3_) ;  /* 0xfffff56000007944 */ /* 0x000fea0003c3ffff */
[----:B------:R-:W-:-:S04]  /*8610*/  MOV R11, 0x0 ;  /* 0x00000000000b7802 */ /* 0x000fc80000000f00 */
[----:B------:R-:W-:Y:S05]  /*8620*/  RET.REL.NODEC R10 `(_ZN7cutlass13device_kernelIN5flash19enable_sm80_to_sm89INS1_16FlashAttnBwdSm80INS1_25CollectiveMainloopBwdSm80ILi2ELi2EN4cute5tupleIJNS5_1CILi64EEENS7_ILi128EEES8_EEENS_10bfloat16_tEfNS_4arch4Sm80ELb0ELb0ELb1ELb1ELb1ELb0ELb0ELb0ELi2ELi2ELi4ELi2ELb1EEENS1_21CollectiveEpilogueBwdISA_SB_SD_Li256ELb1ELb0ELi2EEENS1_19SingleTileSchedulerILb1ELb0ELb0ELi128EEEEEEEEEvNT_6ParamsE) ;  /* 0xffff79d00a007950 */ /* 0x000fea0003c3ffff */
        .type           $_ZN7cutlass13device_kernelIN5flash19enable_sm80_to_sm89INS1_16FlashAttnBwdSm80INS1_25CollectiveMainloopBwdSm80ILi2ELi2EN4cute5tupleIJNS5_1CILi64EEENS7_ILi128EEES8_EEENS_10bfloat16_tEfNS_4arch4Sm80ELb0ELb0ELb1ELb1ELb1ELb0ELb0ELb0ELi2ELi2ELi4ELi2ELb1EEENS1_21CollectiveEpilogueBwdISA_SB_SD_Li256ELb1ELb0ELi2EEENS1_19SingleTileSchedulerILb1ELb0ELb0ELi128EEEEEEEEEvNT_6ParamsE$_ZN4cute5tupleIJNS_15ArithmeticTupleIJiiEEEEEC2ERKS2_,@function
        .size           $_ZN7cutlass13device_kernelIN5flash19enable_sm80_to_sm89INS1_16FlashAttnBwdSm80INS1_25CollectiveMainloopBwdSm80ILi2ELi2EN4cute5tupleIJNS5_1CILi64EEENS7_ILi128EEES8_EEENS_10bfloat16_tEfNS_4arch4Sm80ELb0ELb0ELb1ELb1ELb1ELb0ELb0ELb0ELi2ELi2ELi4ELi2ELb1EEENS1_21CollectiveEpilogueBwdISA_SB_SD_Li256ELb1ELb0ELi2EEENS1_19SingleTileSchedulerILb1ELb0ELb0ELi128EEEEEEEEEvNT_6ParamsE$_ZN4cute5tupleIJNS_15ArithmeticTupleIJiiEEEEEC2ERKS2_,($_ZN7cutlass13device_kernelIN5flash19enable_sm80_to_sm89INS1_16FlashAttnBwdSm80INS1_25CollectiveMainloopBwdSm80ILi2ELi2EN4cute5tupleIJNS5_1CILi64EEENS7_ILi128EEES8_EEENS_10bfloat16_tEfNS_4arch4Sm80ELb0ELb0ELb1ELb1ELb1ELb0ELb0ELb0ELi2ELi2ELi4ELi2ELb1EEENS1_21CollectiveEpilogueBwdISA_SB_SD_Li256ELb1ELb0ELi2EEENS1_19SingleTileSchedulerILb1ELb0ELb0ELi128EEEEEEEEEvNT_6ParamsE$_ZN4cute5tupleIJNS_15ArithmeticTupleIJiiEEEiiiEEC2ERKS2_RKiS7_S7_ - $_ZN7cutlass13device_kernelIN5flash19enable_sm80_to_sm89INS1_16FlashAttnBwdSm80INS1_25CollectiveMainloopBwdSm80ILi2ELi2EN4cute5tupleIJNS5_1CILi64EEENS7_ILi128EEES8_EEENS_10bfloat16_tEfNS_4arch4Sm80ELb0ELb0ELb1ELb1ELb1ELb0ELb0ELb0ELi2ELi2ELi4ELi2ELb1EEENS1_21CollectiveEpilogueBwdISA_SB_SD_Li256ELb1ELb0ELi2EEENS1_19SingleTileSchedulerILb1ELb0ELb0ELi128EEEEEEEEEvNT_6ParamsE$_ZN4cute5tupleIJNS_15ArithmeticTupleIJiiEEEEEC2ERKS2_)
$_ZN7cutlass13device_kernelIN5flash19enable_sm80_to_sm89INS1_16FlashAttnBwdSm80INS1_25CollectiveMainloopBwdSm80ILi2ELi2EN4cute5tupleIJNS5_1CILi64EEENS7_ILi128EEES8_EEENS_10bfloat16_tEfNS_4arch4Sm80ELb0ELb0ELb1ELb1ELb1ELb0ELb0ELb0ELi2ELi2ELi4ELi2ELb1EEENS1_21CollectiveEpilogueBwdISA_SB_SD_Li256ELb1ELb0ELi2EEENS1_19SingleTileSchedulerILb1ELb0ELb0ELi128EEEEEEEEEvNT_6ParamsE$_ZN4cute5tupleIJNS_15ArithmeticTupleIJiiEEEEEC2ERKS2_:
[----:B------:R-:W-:Y:S02]  /*8630*/  MOV R8, 0x8650 ;  /* 0x0000865000087802 */ /* 0x000fe40000000f00 */
[----:B------:R-:W-:Y:S05]  /*8640*/  CALL.REL.NOINC `($_ZN7cutlass13device_kernelIN5flash19enable_sm80_to_sm89INS1_16FlashAttnBwdSm80INS1_25CollectiveMainloopBwdSm80ILi2ELi2EN4cute5tupleIJNS5_1CILi64EEENS7_ILi128EEES8_EEENS_10bfloat16_tEfNS_4arch4Sm80ELb0ELb0ELb1ELb1ELb1ELb0ELb0ELb0ELi2ELi2ELi4ELi2ELb1EEENS1_21CollectiveEpilogueBwdISA_SB_SD_Li256ELb1ELb0ELi2EEENS1_19SingleTileSchedulerILb1ELb0ELb0ELi128EEEEEEEEEvNT_6ParamsE$_ZN4cute3eso3ESOILb0ELb1EJNS_15ArithmeticTupleIJiiEEEEEC2ERKS3_) ;  /* 0xfffff57000007944 */ /* 0x000fea0003c3ffff */
[----:B------:R-:W-:-:S04]  /*8650*/  MOV R11, 0x0 ;  /* 0x00000000000b7802 */ /* 0x000fc80000000f00 */
[----:B------:R-:W-:Y:S05]  /*8660*/  RET.REL.NODEC R10 `(_ZN7cutlass13device_kernelIN5flash19enable_sm80_to_sm89INS1_16FlashAttnBwdSm80INS1_25CollectiveMainloopBwdSm80ILi2ELi2EN4cute5tupleIJNS5_1CILi64EEENS7_ILi128EEES8_EEENS_10bfloat16_tEfNS_4arch4Sm80ELb0ELb0ELb1ELb1ELb1ELb0ELb0ELb0ELi2ELi2ELi4ELi2ELb1EEENS1_21CollectiveEpilogueBwdISA_SB_SD_Li256ELb1ELb0ELi2EEENS1_19SingleTileSchedulerILb1ELb0ELb0ELi128EEEEEEEEEvNT_6ParamsE) ;  /* 0xffff79900a007950 */ /* 0x000fea0003c3ffff */
        .type           $_ZN7cutlass13device_kernelIN5flash19enable_sm80_to_sm89INS1_16FlashAttnBwdSm80INS1_25CollectiveMainloopBwdSm80ILi2ELi2EN4cute5tupleIJNS5_1CILi64EEENS7_ILi128EEES8_EEENS_10bfloat16_tEfNS_4arch4Sm80ELb0ELb0ELb1ELb1ELb1ELb0ELb0ELb0ELi2ELi2ELi4ELi2ELb1EEENS1_21CollectiveEpilogueBwdISA_SB_SD_Li256ELb1ELb0ELi2EEENS1_19SingleTileSchedulerILb1ELb0ELb0ELi128EEEEEEEEEvNT_6ParamsE$_ZN4cute5tupleIJNS_15ArithmeticTupleIJiiEEEiiiEEC2ERKS2_RKiS7_S7_,@function
        .size           $_ZN7cutlass13device_kernelIN5flash19enable_sm80_to_sm89INS1_16FlashAttnBwdSm80INS1_25CollectiveMainloopBwdSm80ILi2ELi2EN4cute5tupleIJNS5_1CILi64EEENS7_ILi128EEES8_EEENS_10bfloat16_tEfNS_4arch4Sm80ELb0ELb0ELb1ELb1ELb1ELb0ELb0ELb0ELi2ELi2ELi4ELi2ELb1EEENS1_21CollectiveEpilogueBwdISA_SB_SD_Li256ELb1ELb0ELi2EEENS1_19SingleTileSchedulerILb1ELb0ELb0ELi128EEEEEEEEEvNT_6ParamsE$_ZN4cute5tupleIJNS_15ArithmeticTupleIJiiEEEiiiEEC2ERKS2_RKiS7_S7_,($_ZN7cutlass13device_kernelIN5flash19enable_sm80_to_sm89INS1_16FlashAttnBwdSm80INS1_25CollectiveMainloopBwdSm80ILi2ELi2EN4cute5tupleIJNS5_1CILi64EEENS7_ILi128EEES8_EEENS_10bfloat16_tEfNS_4arch4Sm80ELb0ELb0ELb1ELb1ELb1ELb0ELb0ELb0ELi2ELi2ELi4ELi2ELb1EEENS1_21CollectiveEpilogueBwdISA_SB_SD_Li256ELb1ELb0ELi2EEENS1_19SingleTileSchedulerILb1ELb0ELb0ELi128EEEEEEEEEvNT_6ParamsE$_ZN4cute5tupleIJNS_1CILi0EEES2_S2_iEEC2ERKS2_S5_S5_RKi - $_ZN7cutlass13device_kernelIN5flash19enable_sm80_to_sm89INS1_16FlashAttnBwdSm80INS1_25CollectiveMainloopBwdSm80ILi2ELi2EN4cute5tupleIJNS5_1CILi64EEENS7_ILi128EEES8_EEENS_10bfloat16_tEfNS_4arch4Sm80ELb0ELb0ELb1ELb1ELb1ELb0ELb0ELb0ELi2ELi2ELi4ELi2ELb1EEENS1_21CollectiveEpilogueBwdISA_SB_SD_Li256ELb1ELb0ELi2EEENS1_19SingleTileSchedulerILb1ELb0ELb0ELi128EEEEEEEEEvNT_6ParamsE$_ZN4cute5tupleIJNS_15ArithmeticTupleIJiiEEEiiiEEC2ERKS2_RKiS7_S7_)
$_ZN7cutlass13device_kernelIN5flash19enable_sm80_to_sm89INS1_16FlashAttnBwdSm80INS1_25CollectiveMainloopBwdSm80ILi2ELi2EN4cute5tupleIJNS5_1CILi64EEENS7_ILi128EEES8_EEENS_10bfloat16_tEfNS_4arch4Sm80ELb0ELb0ELb1ELb1ELb1ELb0ELb0ELb0ELi2ELi2ELi4ELi2ELb1EEENS1_21CollectiveEpilogueBwdISA_SB_SD_Li256ELb1ELb0ELi2EEENS1_19SingleTileSchedulerILb1ELb0ELb0ELi128EEEEEEEEEvNT_6ParamsE$_ZN4cute5tupleIJNS_15ArithmeticTupleIJiiEEEiiiEEC2ERKS2_RKiS7_S7_:
[----:B------:R-:W-:Y:S02]  /*8670*/  MOV R18, 0x8690 ;  /* 0x0000869000127802 */ /* 0x000fe40000000f00 */
[----:B------:R-:W-:Y:S05]  /*8680*/  CALL.REL.NOINC `($_ZN7cutlass13device_kernelIN5flash19enable_sm80_to_sm89INS1_16FlashAttnBwdSm80INS1_25CollectiveMainloopBwdSm80ILi2ELi2EN4cute5tupleIJNS5_1CILi64EEENS7_ILi128EEES8_EEENS_10bfloat16_tEfNS_4arch4Sm80ELb0ELb0ELb1ELb1ELb1ELb0ELb0ELb0ELi2ELi2ELi4ELi2ELb1EEENS1_21CollectiveEpilogueBwdISA_SB_SD_Li256ELb1ELb0ELi2EEENS1_19SingleTileSchedulerILb1ELb0ELb0ELi128EEEEEEEEEvNT_6ParamsE$_ZN4cute3eso3ESOILb0ELb0EJNS_15ArithmeticTupleIJiiEEEiiiEEC2ERKS3_RKiS8_S8_) ;  /* 0xfffff16000007944 */ /* 0x000fea0003c3ffff */
[----:B-1----:R-:W-:Y:S02]  /*8690*/  MOV R6, R52 ;  /* 0x0000003400067202 */ /* 0x002fe40000000f00 */
[----:B------:R-:W-:-:S04]  /*86a0*/  MOV R7, 0x0 ;  /* 0x0000000000077802 */ /* 0x000fc80000000f00 */
[----:B------:R-:W-:Y:S05]  /*86b0*/  RET.REL.NODEC R6 `(_ZN7cutlass13device_kernelIN5flash19enable_sm80_to_sm89INS1_16FlashAttnBwdSm80INS1_25CollectiveMainloopBwdSm80ILi2ELi2EN4cute5tupleIJNS5_1CILi64EEENS7_ILi128EEES8_EEENS_10bfloat16_tEfNS_4arch4Sm80ELb0ELb0ELb1ELb1ELb1ELb0ELb0ELb0ELi2ELi2ELi4ELi2ELb1EEENS1_21CollectiveEpilogueBwdISA_SB_SD_Li256ELb1ELb0ELi2EEENS1_19SingleTileSchedulerILb1ELb0ELb0ELi128EEEEEEEEEvNT_6ParamsE) ;  /* 0xffff794006007950 */ /* 0x000fea0003c3ffff */
        .type           $_ZN7cutlass13device_kernelIN5flash19enable_sm80_to_sm89INS1_16FlashAttnBwdSm80INS1_25CollectiveMainloopBwdSm80ILi2ELi2EN4cute5tupleIJNS5_1CILi64EEENS7_ILi128EEES8_EEENS_10bfloat16_tEfNS_4arch4Sm80ELb0ELb0ELb1ELb1ELb1ELb0ELb0ELb0ELi2ELi2ELi4ELi2ELb1EEENS1_21CollectiveEpilogueBwdISA_SB_SD_Li256ELb1ELb0ELi2EEENS1_19SingleTileSchedulerILb1ELb0ELb0ELi128EEEEEEEEEvNT_6ParamsE$_ZN4cute5tupleIJNS_1CILi0EEES2_S2_iEEC2ERKS2_S5_S5_RKi,@function
        .size           $_ZN7cutlass13device_kernelIN5flash19enable_sm80_to_sm89INS1_16FlashAttnBwdSm80INS1_25CollectiveMainloopBwdSm80ILi2ELi2EN4cute5tupleIJNS5_1CILi64EEENS7_ILi128EEES8_EEENS_10bfloat16_tEfNS_4arch4Sm80ELb0ELb0ELb1ELb1ELb1ELb0ELb0ELb0ELi2ELi2ELi4ELi2ELb1EEENS1_21CollectiveEpilogueBwdISA_SB_SD_Li256ELb1ELb0ELi2EEENS1_19SingleTileSchedulerILb1ELb0ELb0ELi128EEEEEEEEEvNT_6ParamsE$_ZN4cute5tupleIJNS_1CILi0EEES2_S2_iEEC2ERKS2_S5_S5_RKi,($_ZN7cutlass13device_kernelIN5flash19enable_sm80_to_sm89INS1_16FlashAttnBwdSm80INS1_25CollectiveMainloopBwdSm80ILi2ELi2EN4cute5tupleIJNS5_1CILi64EEENS7_ILi128EEES8_EEENS_10bfloat16_tEfNS_4arch4Sm80ELb0ELb0ELb1ELb1ELb1ELb0ELb0ELb0ELi2ELi2ELi4ELi2ELb1EEENS1_21CollectiveEpilogueBwdISA_SB_SD_Li256ELb1ELb0ELi2EEENS1_19SingleTileSchedulerILb1ELb0ELb0ELi128EEEEEEEEEvNT_6ParamsE$_ZN4cute5tupleIJNS_1CILi0EEES2_iEEC2ERKS2_S5_RKi - $_ZN7cutlass13device_kernelIN5flash19enable_sm80_to_sm89INS1_16FlashAttnBwdSm80INS1_25CollectiveMainloopBwdSm80ILi2ELi2EN4cute5tupleIJNS5_1CILi64EEENS7_ILi128EEES8_EEENS_10bfloat16_tEfNS_4arch4Sm80ELb0ELb0ELb1ELb1ELb1ELb0ELb0ELb0ELi2ELi2ELi4ELi2ELb1EEENS1_21CollectiveEpilogueBwdISA_SB_SD_Li256ELb1ELb0ELi2EEENS1_19SingleTileSchedulerILb1ELb0ELb0ELi128EEEEEEEEEvNT_6ParamsE$_ZN4cute5tupleIJNS_1CILi0EEES2_S2_iEEC2ERKS2_S5_S5_RKi)
$_ZN7cutlass13device_kernelIN5flash19enable_sm80_to_sm89INS1_16FlashAttnBwdSm80INS1_25CollectiveMainloopBwdSm80ILi2ELi2EN4cute5tupleIJNS5_1CILi64EEENS7_ILi128EEES8_EEENS_10bfloat16_tEfNS_4arch4Sm80ELb0ELb0ELb1ELb1ELb1ELb0ELb0ELb0ELi2ELi2ELi4ELi2ELb1EEENS1_21CollectiveEpilogueBwdISA_SB_SD_Li256ELb1ELb0ELi2EEENS1_19SingleTileSchedulerILb1ELb0ELb0ELi128EEEEEEEEEvNT_6ParamsE$_ZN4cute5tupleIJNS_1CILi0EEES2_S2_iEEC2ERKS2_S5_S5_RKi:
[----:B------:R-:W-:Y:S02]  /*86c0*/  MOV R10, 0x86e0 ;  /* 0x000086e0000a7802 */ /* 0x000fe40000000f00 */
[----:B------:R-:W-:Y:S05]  /*86d0*/  CALL.REL.NOINC `($_ZN7cutlass13device_kernelIN5flash19enable_sm80_to_sm89INS1_16FlashAttnBwdSm80INS1_25CollectiveMainloopBwdSm80ILi2ELi2EN4cute5tupleIJNS5_1CILi64EEENS7_ILi128EEES8_EEENS_10bfloat16_tEfNS_4arch4Sm80ELb0ELb0ELb1ELb1ELb1ELb0ELb0ELb0ELi2ELi2ELi4ELi2ELb1EEENS1_21CollectiveEpilogueBwdISA_SB_SD_Li256ELb1ELb0ELi2EEENS1_19SingleTileSchedulerILb1ELb0ELb0ELi128EEEEEEEEEvNT_6ParamsE$_ZN4cute3eso3ESOILb1ELb0EJNS_1CILi0EEES3_S3_iEEC2ERKS3_S6_S6_RKi) ;  /* 0xfffff79000007944 */ /* 0x000fea0003c3ffff */
[----:B------:R-:W-:-:S04]  /*86e0*/  MOV R17, 0x0 ;  /* 0x0000000000117802 */ /* 0x000fc80000000f00 */
[----:B------:R-:W-:Y:S05]  /*86f0*/  RET.REL.NODEC R16 `(_ZN7cutlass13device_kernelIN5flash19enable_sm80_to_sm89INS1_16FlashAttnBwdSm80INS1_25CollectiveMainloopBwdSm80ILi2ELi2EN4cute5tupleIJNS5_1CILi64EEENS7_ILi128EEES8_EEENS_10bfloat16_tEfNS_4arch4Sm80ELb0ELb0ELb1ELb1ELb1ELb0ELb0ELb0ELi2ELi2ELi4ELi2ELb1EEENS1_21CollectiveEpilogueBwdISA_SB_SD_Li256ELb1ELb0ELi2EEENS1_19SingleTileSchedulerILb1ELb0ELb0ELi128EEEEEEEEEvNT_6ParamsE) ;  /* 0xffff790010007950 */ /* 0x000fea0003c3ffff */
        .type           $_ZN7cutlass13device_kernelIN5flash19enable_sm80_to_sm89INS1_16FlashAttnBwdSm80INS1_25CollectiveMainloopBwdSm80ILi2ELi2EN4cute5tupleIJNS5_1CILi64EEENS7_ILi128EEES8_EEENS_10bfloat16_tEfNS_4arch4Sm80ELb0ELb0ELb1ELb1ELb1ELb0ELb0ELb0ELi2ELi2ELi4ELi2ELb1EEENS1_21CollectiveEpilogueBwdISA_SB_SD_Li256ELb1ELb0ELi2EEENS1_19SingleTileSchedulerILb1ELb0ELb0ELi128EEEEEEEEEvNT_6ParamsE$_ZN4cute5tupleIJNS_1CILi0EEES2_iEEC2ERKS2_S5_RKi,@function
        .size           $_ZN7cutlass13device_kernelIN5flash19enable_sm80_to_sm89INS1_16FlashAttnBwdSm80INS1_25CollectiveMainloopBwdSm80ILi2ELi2EN4cute5tupleIJNS5_1CILi64EEENS7_ILi128EEES8_EEENS_10bfloat16_tEfNS_4arch4Sm80ELb0ELb0ELb1ELb1ELb1ELb0ELb0ELb0ELi2ELi2ELi4ELi2ELb1EEENS1_21CollectiveEpilogueBwdISA_SB_SD_Li256ELb1ELb0ELi2EEENS1_19SingleTileSchedulerILb1ELb0ELb0ELi128EEEEEEEEEvNT_6ParamsE$_ZN4cute5tupleIJNS_1CILi0EEES2_iEEC2ERKS2_S5_RKi,($_ZN7cutlass13device_kernelIN5flash19enable_sm80_to_sm89INS1_16FlashAttnBwdSm80INS1_25CollectiveMainloopBwdSm80ILi2ELi2EN4cute5tupleIJNS5_1CILi64EEENS7_ILi128EEES8_EEENS_10bfloat16_tEfNS_4arch4Sm80ELb0ELb0ELb1ELb1ELb1ELb0ELb0ELb0ELi2ELi2ELi4ELi2ELb1EEENS1_21CollectiveEpilogueBwdISA_SB_SD_Li256ELb1ELb0ELi2EEENS1_19SingleTileSchedulerILb1ELb0ELb0ELi128EEEEEEEEEvNT_6ParamsE$_ZN4cute5tupleIJNS_1CILi0EEES2_iiEEC2ERKS2_S5_RKiS7_ - $_ZN7cutlass13device_kernelIN5flash19enable_sm80_to_sm89INS1_16FlashAttnBwdSm80INS1_25CollectiveMainloopBwdSm80ILi2ELi2EN4cute5tupleIJNS5_1CILi64EEENS7_ILi128EEES8_EEENS_10bfloat16_tEfNS_4arch4Sm80ELb0ELb0ELb1ELb1ELb1ELb0ELb0ELb0ELi2ELi2ELi4ELi2ELb1EEENS1_21CollectiveEpilogueBwdISA_SB_SD_Li256ELb1ELb0ELi2EEENS1_19SingleTileSchedulerILb1ELb0ELb0ELi128EEEEEEEEEvNT_6ParamsE$_ZN4cute5tupleIJNS_1CILi0EEES2_iEEC2ERKS2_S5_RKi)
$_ZN7cutlass13device_kernelIN5flash19enable_sm80_to_sm89INS1_16FlashAttnBwdSm80INS1_25CollectiveMainloopBwdSm80ILi2ELi2EN4cute5tupleIJNS5_1CILi64EEENS7_ILi128EEES8_EEENS_10bfloat16_tEfNS_4arch4Sm80ELb0ELb0ELb1ELb1ELb1ELb0ELb0ELb0ELi2ELi2ELi4ELi2ELb1EEENS1_21CollectiveEpilogueBwdISA_SB_SD_Li256ELb1ELb0ELi2EEENS1_19SingleTileSchedulerILb1ELb0ELb0ELi128EEEEEEEEEvNT_6ParamsE$_ZN4cute5tupleIJNS_1CILi0EEES2_iEEC2ERKS2_S5_RKi:
[----:B------:R-:W-:Y:S02]  /*8700*/  MOV R16, 0x8720 ;  /* 0x0000872000107802 */ /* 0x000fe40000000f00 */
[----:B------:R-:W-:Y:S05]  /*8710*/  CALL.REL.NOINC `($_ZN7cutlass13device_kernelIN5flash19enable_sm80_to_sm89INS1_16FlashAttnBwdSm80INS1_25CollectiveMainloopBwdSm80ILi2ELi2EN4cute5tupleIJNS5_1CILi64EEENS7_ILi128EEES8_EEENS_10bfloat16_tEfNS_4arch4Sm80ELb0ELb0ELb1ELb1ELb1ELb0ELb0ELb0ELi2ELi2ELi4ELi2ELb1EEENS1_21CollectiveEpilogueBwdISA_SB_SD_Li256ELb1ELb0ELi2EEENS1_19SingleTileSchedulerILb1ELb0ELb0ELi128EEEEEEEEEvNT_6ParamsE$_ZN4cute3eso3ESOILb1ELb0EJNS_1CILi0EEES3_iEEC2ERKS3_S6_RKi) ;  /* 0xfffff7a000007944 */ /* 0x000fea0003c3ffff */
[----:B-1----:R-:W-:Y:S02]  /*8720*/  MOV R6, R18 ;  /* 0x0000001200067202 */ /* 0x002fe40000000f00 */
[----:B------:R-:W-:-:S04]  /*8730*/  MOV R7, 0x0 ;  /* 0x0000000000077802 */ /* 0x000fc80000000f00 */
[----:B------:R-:W-:Y:S05]  /*8740*/  RET.REL.NODEC R6 `(_ZN7cutlass13device_kernelIN5flash19enable_sm80_to_sm89INS1_16FlashAttnBwdSm80INS1_25CollectiveMainloopBwdSm80ILi2ELi2EN4cute5tupleIJNS5_1CILi64EEENS7_ILi128EEES8_EEENS_10bfloat16_tEfNS_4arch4Sm80ELb0ELb0ELb1ELb1ELb1ELb0ELb0ELb0ELi2ELi2ELi4ELi2ELb1EEENS1_21CollectiveEpilogueBwdISA_SB_SD_Li256ELb1ELb0ELi2EEENS1_19SingleTileSchedulerILb1ELb0ELb0ELi128EEEEEEEEEvNT_6ParamsE) ;  /* 0xffff78b006007950 */ /* 0x000fea0003c3ffff */
        .type           $_ZN7cutlass13device_kernelIN5flash19enable_sm80_to_sm89INS1_16FlashAttnBwdSm80INS1_25CollectiveMainloopBwdSm80ILi2ELi2EN4cute5tupleIJNS5_1CILi64EEENS7_ILi128EEES8_EEENS_10bfloat16_tEfNS_4arch4Sm80ELb0ELb0ELb1ELb1ELb1ELb0ELb0ELb0ELi2ELi2ELi4ELi2ELb1EEENS1_21CollectiveEpilogueBwdISA_SB_SD_Li256ELb1ELb0ELi2EEENS1_19SingleTileSchedulerILb1ELb0ELb0ELi128EEEEEEEEEvNT_6ParamsE$_ZN4cute5tupleIJNS_1CILi0EEES2_iiEEC2ERKS2_S5_RKiS7_,@function
        .size           $_ZN7cutlass13device_kernelIN5flash19enable_sm80_to_sm89INS1_16FlashAttnBwdSm80INS1_25CollectiveMainloopBwdSm80ILi2ELi2EN4cute5tupleIJNS5_1CILi64EEENS7_ILi128EEES8_EEENS_10bfloat16_tEfNS_4arch4Sm80ELb0ELb0ELb1ELb1ELb1ELb0ELb0ELb0ELi2ELi2ELi4ELi2ELb1EEENS1_21CollectiveEpilogueBwdISA_SB_SD_Li256ELb1ELb0ELi2EEENS1_19SingleTileSchedulerILb1ELb0ELb0ELi128EEEEEEEEEvNT_6ParamsE$_ZN4cute5tupleIJNS_1CILi0EEES2_iiEEC2ERKS2_S5_RKiS7_,($_ZN7cutlass13device_kernelIN5flash19enable_sm80_to_sm89INS1_16FlashAttnBwdSm80INS1_25CollectiveMainloopBwdSm80ILi2ELi2EN4cute5tupleIJNS5_1CILi64EEENS7_ILi128EEES8_EEENS_10bfloat16_tEfNS_4arch4Sm80ELb0ELb0ELb1ELb1ELb1ELb0ELb0ELb0ELi2ELi2ELi4ELi2ELb1EEENS1_21CollectiveEpilogueBwdISA_SB_SD_Li256ELb1ELb0ELi2EEENS1_19SingleTileSchedulerILb1ELb0ELb0ELi128EEEEEEEEEvNT_6ParamsE$_ZN4cute5tupleIJNS_1CILi0EEEiEEC2ERKS2_RKi - $_ZN7cutlass13device_kernelIN5flash19enable_sm80_to_sm89INS1_16FlashAttnBwdSm80INS1_25CollectiveMainloopBwdSm80ILi2ELi2EN4cute5tupleIJNS5_1CILi64EEENS7_ILi128EEES8_EEENS_10bfloat16_tEfNS_4arch4Sm80ELb0ELb0ELb1ELb1ELb1ELb0ELb0ELb0ELi2ELi2ELi4ELi2ELb1EEENS1_21CollectiveEpilogueBwdISA_SB_SD_Li256ELb1ELb0ELi2EEENS1_19SingleTileSchedulerILb1ELb0ELb0ELi128EEEEEEEEEvNT_6ParamsE$_ZN4cute5tupleIJNS_1CILi0EEES2_iiEEC2ERKS2_S5_RKiS7_)
$_ZN7cutlass13device_kernelIN5flash19enable_sm80_to_sm89INS1_16FlashAttnBwdSm80INS1_25CollectiveMainloopBwdSm80ILi2ELi2EN4cute5tupleIJNS5_1CILi64EEENS7_ILi128EEES8_EEENS_10bfloat16_tEfNS_4arch4Sm80ELb0ELb0ELb1ELb1ELb1ELb0ELb0ELb0ELi2ELi2ELi4ELi2ELb1EEENS1_21CollectiveEpilogueBwdISA_SB_SD_Li256ELb1ELb0ELi2EEENS1_19SingleTileSchedulerILb1ELb0ELb0ELi128EEEEEEEEEvNT_6ParamsE$_ZN4cute5tupleIJNS_1CILi0EEES2_iiEEC2ERKS2_S5_RKiS7_:
[----:B------:R-:W-:Y:S02]  /*8750*/  MOV R16, 0x8770 ;  /* 0x0000877000107802 */ /* 0x000fe40000000f00 */
[----:B------:R-:W-:Y:S05]  /*8760*/  CALL.REL.NOINC `($_ZN7cutlass13device_kernelIN5flash19enable_sm80_to_sm89INS1_16FlashAttnBwdSm80INS1_25CollectiveMainloopBwdSm80ILi2ELi2EN4cute5tupleIJNS5_1CILi64EEENS7_ILi128EEES8_EEENS_10bfloat16_tEfNS_4arch4Sm80ELb0ELb0ELb1ELb1ELb1ELb0ELb0ELb0ELi2ELi2ELi4ELi2ELb1EEENS1_21CollectiveEpilogueBwdISA_SB_SD_Li256ELb1ELb0ELi2EEENS1_19SingleTileSchedulerILb1ELb0ELb0ELi128EEEEEEEEEvNT_6ParamsE$_ZN4cute3eso3ESOILb1ELb0EJNS_1CILi0EEES3_iiEEC2ERKS3_S6_RKiS8_) ;  /* 0xfffff7e000007944 */ /* 0x000fea0003c3ffff */
[----:B------:R-:W-:Y:S02]  /*8770*/  MOV R16, R18 ;  /* 0x0000001200107202 */ /* 0x000fe40000000f00 */
[----:B------:R-:W-:-:S04]  /*8780*/  MOV R17, 0x0 ;  /* 0x0000000000117802 */ /* 0x000fc80000000f00 */
[----:B------:R-:W-:Y:S05]  /*8790*/  RET.REL.NODEC R16 `(_ZN7cutlass13device_kernelIN5flash19enable_sm80_to_sm89INS1_16FlashAttnBwdSm80INS1_25CollectiveMainloopBwdSm80ILi2ELi2EN4cute5tupleIJNS5_1CILi64EEENS7_ILi128EEES8_EEENS_10bfloat16_tEfNS_4arch4Sm80ELb0ELb0ELb1ELb1ELb1ELb0ELb0ELb0ELi2ELi2ELi4ELi2ELb1EEENS1_21CollectiveEpilogueBwdISA_SB_SD_Li256ELb1ELb0ELi2EEENS1_19SingleTileSchedulerILb1ELb0ELb0ELi128EEEEEEEEEvNT_6ParamsE) ;  /* 0xffff786010007950 */ /* 0x000fea0003c3ffff */
        .type           $_ZN7cutlass13device_kernelIN5flash19enable_sm80_to_sm89INS1_16FlashAttnBwdSm80INS1_25CollectiveMainloopBwdSm80ILi2ELi2EN4cute5tupleIJNS5_1CILi64EEENS7_ILi128EEES8_EEENS_10bfloat16_tEfNS_4arch4Sm80ELb0ELb0ELb1ELb1ELb1ELb0ELb0ELb0ELi2ELi2ELi4ELi2ELb1EEENS1_21CollectiveEpilogueBwdISA_SB_SD_Li256ELb1ELb0ELi2EEENS1_19SingleTileSchedulerILb1ELb0ELb0ELi128EEEEEEEEEvNT_6ParamsE$_ZN4cute5tupleIJNS_1CILi0EEEiEEC2ERKS2_RKi,@function
        .size           $_ZN7cutlass13device_kernelIN5flash19enable_sm80_to_sm89INS1_16FlashAttnBwdSm80INS1_25CollectiveMainloopBwdSm80ILi2ELi2EN4cute5tupleIJNS5_1CILi64EEENS7_ILi128EEES8_EEENS_10bfloat16_tEfNS_4arch4Sm80ELb0ELb0ELb1ELb1ELb1ELb0ELb0ELb0ELi2ELi2ELi4ELi2ELb1EEENS1_21CollectiveEpilogueBwdISA_SB_SD_Li256ELb1ELb0ELi2EEENS1_19SingleTileSchedulerILb1ELb0ELb0ELi128EEEEEEEEEvNT_6ParamsE$_ZN4cute5tupleIJNS_1CILi0EEEiEEC2ERKS2_RKi,($_ZN7cutlass13device_kernelIN5flash19enable_sm80_to_sm89INS1_16FlashAttnBwdSm80INS1_25CollectiveMainloopBwdSm80ILi2ELi2EN4cute5tupleIJNS5_1CILi64EEENS7_ILi128EEES8_EEENS_10bfloat16_tEfNS_4arch4Sm80ELb0ELb0ELb1ELb1ELb1ELb0ELb0ELb0ELi2ELi2ELi4ELi2ELb1EEENS1_21CollectiveEpilogueBwdISA_SB_SD_Li256ELb1ELb0ELi2EEENS1_19SingleTileSchedulerILb1ELb0ELb0ELi128EEEEEEEEEvNT_6ParamsE$_ZN4cute5tupleIJNS_1CILi0EEEiiiEEC2ERKS2_RKiS7_S7_ - $_ZN7cutlass13device_kernelIN5flash19enable_sm80_to_sm89INS1_16FlashAttnBwdSm80INS1_25CollectiveMainloopBwdSm80ILi2ELi2EN4cute5tupleIJNS5_1CILi64EEENS7_ILi128EEES8_EEENS_10bfloat16_tEfNS_4arch4Sm80ELb0ELb0ELb1ELb1ELb1ELb0ELb0ELb0ELi2ELi2ELi4ELi2ELb1EEENS1_21CollectiveEpilogueBwdISA_SB_SD_Li256ELb1ELb0ELi2EEENS1_19SingleTileSchedulerILb1ELb0ELb0ELi128EEEEEEEEEvNT_6ParamsE$_ZN4cute5tupleIJNS_1CILi0EEEiEEC2ERKS2_RKi)
$_ZN7cutlass13device_kernelIN5flash19enable_sm80_to_sm89INS1_16FlashAttnBwdSm80INS1_25CollectiveMainloopBwdSm80ILi2ELi2EN4cute5tupleIJNS5_1CILi64EEENS7_ILi128EEES8_EEENS_10bfloat16_tEfNS_4arch4Sm80ELb0ELb0ELb1ELb1ELb1ELb0ELb0ELb0ELi2ELi2ELi4ELi2ELb1EEENS1_21CollectiveEpilogueBwdISA_SB_SD_Li256ELb1ELb0ELi2EEENS1_19SingleTileSchedulerILb1ELb0ELb0ELi128EEEEEEEEEvNT_6ParamsE$_ZN4cute5tupleIJNS_1CILi0EEEiEEC2ERKS2_RKi:
[----:B------:R-:W-:Y:S02]  /*87a0*/  MOV R16, 0x87c0 ;  /* 0x000087c000107802 */ /* 0x000fe40000000f00 */
[----:B------:R-:W-:Y:S05]  /*87b0*/  CALL.REL.NOINC `($_ZN7cutlass13device_kernelIN5flash19enable_sm80_to_sm89INS1_16FlashAttnBwdSm80INS1_25CollectiveMainloopBwdSm80ILi2ELi2EN4cute5tupleIJNS5_1CILi64EEENS7_ILi128EEES8_EEENS_10bfloat16_tEfNS_4arch4Sm80ELb0ELb0ELb1ELb1ELb1ELb0ELb0ELb0ELi2ELi2ELi4ELi2ELb1EEENS1_21CollectiveEpilogueBwdISA_SB_SD_Li256ELb1ELb0ELi2EEENS1_19SingleTileSchedulerILb1ELb0ELb0ELi128EEEEEEEEEvNT_6ParamsE$_ZN4cute3eso3ESOILb1ELb0EJNS_1CILi0EEEiEEC2ERKS3_RKi) ;  /* 0xfffff80000007944 */ /* 0x000fea0003c3ffff */
[----:B-1----:R-:W-:Y:S02]  /*87c0*/  MOV R6, R18 ;  /* 0x0000001200067202 */ /* 0x002fe40000000f00 */
[----:B------:R-:W-:-:S04]  /*87d0*/  MOV R7, 0x0 ;  /* 0x0000000000077802 */ /* 0x000fc80000000f00 */
[----:B------:R-:W-:Y:S05]  /*87e0*/  RET.REL.NODEC R6 `(_ZN7cutlass13device_kernelIN5flash19enable_sm80_to_sm89INS1_16FlashAttnBwdSm80INS1_25CollectiveMainloopBwdSm80ILi2ELi2EN4cute5tupleIJNS5_1CILi64EEENS7_ILi128EEES8_EEENS_10bfloat16_tEfNS_4arch4Sm80ELb0ELb0ELb1ELb1ELb1ELb0ELb0ELb0ELi2ELi2ELi4ELi2ELb1EEENS1_21CollectiveEpilogueBwdISA_SB_SD_Li256ELb1ELb0ELi2EEENS1_19SingleTileSchedulerILb1ELb0ELb0ELi128EEEEEEEEEvNT_6ParamsE) ;  /* 0xffff781006007950 */ /* 0x000fea0003c3ffff */
        .type           $_ZN7cutlass13device_kernelIN5flash19enable_sm80_to_sm89INS1_16FlashAttnBwdSm80INS1_25CollectiveMainloopBwdSm80ILi2ELi2EN4cute5tupleIJNS5_1CILi64EEENS7_ILi128EEES8_EEENS_10bfloat16_tEfNS_4arch4Sm80ELb0ELb0ELb1ELb1ELb1ELb0ELb0ELb0ELi2ELi2ELi4ELi2ELb1EEENS1_21CollectiveEpilogueBwdISA_SB_SD_Li256ELb1ELb0ELi2EEENS1_19SingleTileSchedulerILb1ELb0ELb0ELi128EEEEEEEEEvNT_6ParamsE$_ZN4cute5tupleIJNS_1CILi0EEEiiiEEC2ERKS2_RKiS7_S7_,@function
        .size           $_ZN7cutlass13device_kernelIN5flash19enable_sm80_to_sm89INS1_16FlashAttnBwdSm80INS1_25CollectiveMainloopBwdSm80ILi2ELi2EN4cute5tupleIJNS5_1CILi64EEENS7_ILi128EEES8_EEENS_10bfloat16_tEfNS_4arch4Sm80ELb0ELb0ELb1ELb1ELb1ELb0ELb0ELb0ELi2ELi2ELi4ELi2ELb1EEENS1_21CollectiveEpilogueBwdISA_SB_SD_Li256ELb1ELb0ELi2EEENS1_19SingleTileSchedulerILb1ELb0ELb0ELi128EEEEEEEEEvNT_6ParamsE$_ZN4cute5tupleIJNS_1CILi0EEEiiiEEC2ERKS2_RKiS7_S7_,($_ZN7cutlass13device_kernelIN5flash19enable_sm80_to_sm89INS1_16FlashAttnBwdSm80INS1_25CollectiveMainloopBwdSm80ILi2ELi2EN4cute5tupleIJNS5_1CILi64EEENS7_ILi128EEES8_EEENS_10bfloat16_tEfNS_4arch4Sm80ELb0ELb0ELb1ELb1ELb1ELb0ELb0ELb0ELi2ELi2ELi4ELi2ELb1EEENS1_21CollectiveEpilogueBwdISA_SB_SD_Li256ELb1ELb0ELi2EEENS1_19SingleTileSchedulerILb1ELb0ELb0ELi128EEEEEEEEEvNT_6ParamsE$_ZN4cute5tupleIJiEEC2ERKi - $_ZN7cutlass13device_kernelIN5flash19enable_sm80_to_sm89INS1_16FlashAttnBwdSm80INS1_25CollectiveMainloopBwdSm80ILi2ELi2EN4cute5tupleIJNS5_1CILi64EEENS7_ILi128EEES8_EEENS_10bfloat16_tEfNS_4arch4Sm80ELb0ELb0ELb1ELb1ELb1ELb0ELb0ELb0ELi2ELi2ELi4ELi2ELb1EEENS1_21CollectiveEpilogueBwdISA_SB_SD_Li256ELb1ELb0ELi2EEENS1_19SingleTileSchedulerILb1ELb0ELb0ELi128EEEEEEEEEvNT_6ParamsE$_ZN4cute5tupleIJNS_1CILi0EEEiiiEEC2ERKS2_RKiS7_S7_)
$_ZN7cutlass13device_kernelIN5flash19enable_sm80_to_sm89INS1_16FlashAttnBwdSm80INS1_25CollectiveMainloopBwdSm80ILi2ELi2EN4cute5tupleIJNS5_1CILi64EEENS7_ILi128EEES8_EEENS_10bfloat16_tEfNS_4arch4Sm80ELb0ELb0ELb1ELb1ELb1ELb0ELb0ELb0ELi2ELi2ELi4ELi2ELb1EEENS1_21CollectiveEpilogueBwdISA_SB_SD_Li256ELb1ELb0ELi2EEENS1_19SingleTileSchedulerILb1ELb0ELb0ELi128EEEEEEEEEvNT_6ParamsE$_ZN4cute5tupleIJNS_1CILi0EEEiiiEEC2ERKS2_RKiS7_S7_:
[----:B------:R-:W-:Y:S02]  /*87f0*/  MOV R16, 0x8810 ;  /* 0x0000881000107802 */ /* 0x000fe40000000f00 */
[----:B------:R-:W-:Y:S05]  /*8800*/  CALL.REL.NOINC `($_ZN7cutlass13device_kernelIN5flash19enable_sm80_to_sm89INS1_16FlashAttnBwdSm80INS1_25CollectiveMainloopBwdSm80ILi2ELi2EN4cute5tupleIJNS5_1CILi64EEENS7_ILi128EEES8_EEENS_10bfloat16_tEfNS_4arch4Sm80ELb0ELb0ELb1ELb1ELb1ELb0ELb0ELb0ELi2ELi2ELi4ELi2ELb1EEENS1_21CollectiveEpilogueBwdISA_SB_SD_Li256ELb1ELb0ELi2EEENS1_19SingleTileSchedulerILb1ELb0ELb0ELi128EEEEEEEEEvNT_6ParamsE$_ZN4cute3eso3ESOILb1ELb0EJNS_1CILi0EEEiiiEEC2ERKS3_RKiS8_S8_) ;  /* 0xfffff87000007944 */ /* 0x000fea0003c3ffff */
[----:B-1----:R-:W-:Y:S02]  /*8810*/  MOV R6, R18 ;  /* 0x0000001200067202 */ /* 0x002fe40000000f00 */
[----:B------:R-:W-:-:S04]  /*8820*/  MOV R7, 0x0 ;  /* 0x0000000000077802 */ /* 0x000fc80000000f00 */
[----:B------:R-:W-:Y:S05]  /*8830*/  RET.REL.NODEC R6 `(_ZN7cutlass13device_kernelIN5flash19enable_sm80_to_sm89INS1_16FlashAttnBwdSm80INS1_25CollectiveMainloopBwdSm80ILi2ELi2EN4cute5tupleIJNS5_1CILi64EEENS7_ILi128EEES8_EEENS_10bfloat16_tEfNS_4arch4Sm80ELb0ELb0ELb1ELb1ELb1ELb0ELb0ELb0ELi2ELi2ELi4ELi2ELb1EEENS1_21CollectiveEpilogueBwdISA_SB_SD_Li256ELb1ELb0ELi2EEENS1_19SingleTileSchedulerILb1ELb0ELb0ELi128EEEEEEEEEvNT_6ParamsE) ;  /* 0xffff77c006007950 */ /* 0x000fea0003c3ffff */
        .type           $_ZN7cutlass13device_kernelIN5flash19enable_sm80_to_sm89INS1_16FlashAttnBwdSm80INS1_25CollectiveMainloopBwdSm80ILi2ELi2EN4cute5tupleIJNS5_1CILi64EEENS7_ILi128EEES8_EEENS_10bfloat16_tEfNS_4arch4Sm80ELb0ELb0ELb1ELb1ELb1ELb0ELb0ELb0ELi2ELi2ELi4ELi2ELb1EEENS1_21CollectiveEpilogueBwdISA_SB_SD_Li256ELb1ELb0ELi2EEENS1_19SingleTileSchedulerILb1ELb0ELb0ELi128EEEEEEEEEvNT_6ParamsE$_ZN4cute5tupleIJiEEC2ERKi,@function
        .size           $_ZN7cutlass13device_kernelIN5flash19enable_sm80_to_sm89INS1_16FlashAttnBwdSm80INS1_25CollectiveMainloopBwdSm80ILi2ELi2EN4cute5tupleIJNS5_1CILi64EEENS7_ILi128EEES8_EEENS_10bfloat16_tEfNS_4arch4Sm80ELb0ELb0ELb1ELb1ELb1ELb0ELb0ELb0ELi2ELi2ELi4ELi2ELb1EEENS1_21CollectiveEpilogueBwdISA_SB_SD_Li256ELb1ELb0ELi2EEENS1_19SingleTileSchedulerILb1ELb0ELb0ELi128EEEEEEEEEvNT_6ParamsE$_ZN4cute5tupleIJiEEC2ERKi,($_ZN7cutlass13device_kernelIN5flash19enable_sm80_to_sm89INS1_16FlashAttnBwdSm80INS1_25CollectiveMainloopBwdSm80ILi2ELi2EN4cute5tupleIJNS5_1CILi64EEENS7_ILi128EEES8_EEENS_10bfloat16_tEfNS_4arch4Sm80ELb0ELb0ELb1ELb1ELb1ELb0ELb0ELb0ELi2ELi2ELi4ELi2ELb1EEENS1_21CollectiveEpilogueBwdISA_SB_SD_Li256ELb1ELb0ELi2EEENS1_19SingleTileSchedulerILb1ELb0ELb0ELi128EEEEEEEEEvNT_6ParamsE$_ZN4cute5tupleIJiNS_1CILi0EEEEEC2ERKiRKS2_ - $_ZN7cutlass13device_kernelIN5flash19enable_sm80_to_sm89INS1_16FlashAttnBwdSm80INS1_25CollectiveMainloopBwdSm80ILi2ELi2EN4cute5tupleIJNS5_1CILi64EEENS7_ILi128EEES8_EEENS_10bfloat16_tEfNS_4arch4Sm80ELb0ELb0ELb1ELb1ELb1ELb0ELb0ELb0ELi2ELi2ELi4ELi2ELb1EEENS1_21CollectiveEpilogueBwdISA_SB_SD_Li256ELb1ELb0ELi2EEENS1_19SingleTileSchedulerILb1ELb0ELb0ELi128EEEEEEEEEvNT_6ParamsE$_ZN4cute5tupleIJiEEC2ERKi)
$_ZN7cutlass13device_kernelIN5flash19enable_sm80_to_sm89INS1_16FlashAttnBwdSm80INS1_25CollectiveMainloopBwdSm80ILi2ELi2EN4cute5tupleIJNS5_1CILi64EEENS7_ILi128EEES8_EEENS_10bfloat16_tEfNS_4arch4Sm80ELb0ELb0ELb1ELb1ELb1ELb0ELb0ELb0ELi2ELi2ELi4ELi2ELb1EEENS1_21CollectiveEpilogueBwdISA_SB_SD_Li256ELb1ELb0ELi2EEENS1_19SingleTileSchedulerILb1ELb0ELb0ELi128EEEEEEEEEvNT_6ParamsE$_ZN4cute5tupleIJiEEC2ERKi:
[----:B------:R-:W-:Y:S02]  /*8840*/  MOV R18, 0x8860 ;  /* 0x0000886000127802 */ /* 0x000fe40000000f00 */
[----:B------:R-:W-:Y:S05]  /*8850*/  CALL.REL.NOINC `($_ZN7cutlass13device_kernelIN5flash19enable_sm80_to_sm89INS1_16FlashAttnBwdSm80INS1_25CollectiveMainloopBwdSm80ILi2ELi2EN4cute5tupleIJNS5_1CILi64EEENS7_ILi128EEES8_EEENS_10bfloat16_tEfNS_4arch4Sm80ELb0ELb0ELb1ELb1ELb1ELb0ELb0ELb0ELi2ELi2ELi4ELi2ELb1EEENS1_21CollectiveEpilogueBwdISA_SB_SD_Li256ELb1ELb0ELi2EEENS1_19SingleTileSchedulerILb1ELb0ELb0ELi128EEEEEEEEEvNT_6ParamsE$_ZN4cute3eso3ESOILb0ELb1EJiEEC2ERKi) ;  /* 0xfffff40000007944 */ /* 0x000fea0003c3ffff */
[----:B-1----:R-:W-:Y:S02]  /*8860*/  MOV R6, R16 ;  /* 0x0000001000067202 */ /* 0x002fe40000000f00 */
[----:B------:R-:W-:-:S04]  /*8870*/  MOV R7, 0x0 ;  /* 0x0000000000077802 */ /* 0x000fc80000000f00 */
[----:B------:R-:W-:Y:S05]  /*8880*/  RET.REL.NODEC R6 `(_ZN7cutlass13device_kernelIN5flash19enable_sm80_to_sm89INS1_16FlashAttnBwdSm80INS1_25CollectiveMainloopBwdSm80ILi2ELi2EN4cute5tupleIJNS5_1CILi64EEENS7_ILi128EEES8_EEENS_10bfloat16_tEfNS_4arch4Sm80ELb0ELb0ELb1ELb1ELb1ELb0ELb0ELb0ELi2ELi2ELi4ELi2ELb1EEENS1_21CollectiveEpilogueBwdISA_SB_SD_Li256ELb1ELb0ELi2EEENS1_19SingleTileSchedulerILb1ELb0ELb0ELi128EEEEEEEEEvNT_6ParamsE) ;  /* 0xffff777006007950 */ /* 0x000fea0003c3ffff */
        .type           $_ZN7cutlass13device_kernelIN5flash19enable_sm80_to_sm89INS1_16FlashAttnBwdSm80INS1_25CollectiveMainloopBwdSm80ILi2ELi2EN4cute5tupleIJNS5_1CILi64EEENS7_ILi128EEES8_EEENS_10bfloat16_tEfNS_4arch4Sm80ELb0ELb0ELb1ELb1ELb1ELb0ELb0ELb0ELi2ELi2ELi4ELi2ELb1EEENS1_21CollectiveEpilogueBwdISA_SB_SD_Li256ELb1ELb0ELi2EEENS1_19SingleTileSchedulerILb1ELb0ELb0ELi128EEEEEEEEEvNT_6ParamsE$_ZN4cute5tupleIJiNS_1CILi0EEEEEC2ERKiRKS2_,@function
        .size           $_ZN7cutlass13device_kernelIN5flash19enable_sm80_to_sm89INS1_16FlashAttnBwdSm80INS1_25CollectiveMainloopBwdSm80ILi2ELi2EN4cute5tupleIJNS5_1CILi64EEENS7_ILi128EEES8_EEENS_10bfloat16_tEfNS_4arch4Sm80ELb0ELb0ELb1ELb1ELb1ELb0ELb0ELb0ELi2ELi2ELi4ELi2ELb1EEENS1_21CollectiveEpilogueBwdISA_SB_SD_Li256ELb1ELb0ELi2EEENS1_19SingleTileSchedulerILb1ELb0ELb0ELi128EEEEEEEEEvNT_6ParamsE$_ZN4cute5tupleIJiNS_1CILi0EEEEEC2ERKiRKS2_,($_ZN7cutlass13device_kernelIN5flash19enable_sm80_to_sm89INS1_16FlashAttnBwdSm80INS1_25CollectiveMainloopBwdSm80ILi2ELi2EN4cute5tupleIJNS5_1CILi64EEENS7_ILi128EEES8_EEENS_10bfloat16_tEfNS_4arch4Sm80ELb0ELb0ELb1ELb1ELb1ELb0ELb0ELb0ELi2ELi2ELi4ELi2ELb1EEENS1_21CollectiveEpilogueBwdISA_SB_SD_Li256ELb1ELb0ELi2EEENS1_19SingleTileSchedulerILb1ELb0ELb0ELi128EEEEEEEEEvNT_6ParamsE$_ZN4cute5tupleIJiiEEC2ERKiS3_ - $_ZN7cutlass13device_kernelIN5flash19enable_sm80_to_sm89INS1_16FlashAttnBwdSm80INS1_25CollectiveMainloopBwdSm80ILi2ELi2EN4cute5tupleIJNS5_1CILi64EEENS7_ILi128EEES8_EEENS_10bfloat16_tEfNS_4arch4Sm80ELb0ELb0ELb1ELb1ELb1ELb0ELb0ELb0ELi2ELi2ELi4ELi2ELb1EEENS1_21CollectiveEpilogueBwdISA_SB_SD_Li256ELb1ELb0ELi2EEENS1_19SingleTileSchedulerILb1ELb0ELb0ELi128EEEEEEEEEvNT_6ParamsE$_ZN4cute5tupleIJiNS_1CILi0EEEEEC2ERKiRKS2_)
$_ZN7cutlass13device_kernelIN5flash19enable_sm80_to_sm89INS1_16FlashAttnBwdSm80INS1_25CollectiveMainloopBwdSm80ILi2ELi2EN4cute5tupleIJNS5_1CILi64EEENS7_ILi128EEES8_EEENS_10bfloat16_tEfNS_4arch4Sm80ELb0ELb0ELb1ELb1ELb1ELb0ELb0ELb0ELi2ELi2ELi4ELi2ELb1EEENS1_21CollectiveEpilogueBwdISA_SB_SD_Li256ELb1ELb0ELi2EEENS1_19SingleTileSchedulerILb1ELb0ELb0ELi128EEEEEEEEEvNT_6ParamsE$_ZN4cute5tupleIJiNS_1CILi0EEEEEC2ERKiRKS2_:
[----:B------:R-:W-:Y:S02]  /*8890*/  MOV R8, 0x88b0 ;  /* 0x000088b000087802 */ /* 0x000fe40000000f00 */
[----:B------:R-:W-:Y:S05]  /*88a0*/  CALL.REL.NOINC `($_ZN7cutlass13device_kernelIN5flash19enable_sm80_to_sm89INS1_16FlashAttnBwdSm80INS1_25CollectiveMainloopBwdSm80ILi2ELi2EN4cute5tupleIJNS5_1CILi64EEENS7_ILi128EEES8_EEENS_10bfloat16_tEfNS_4arch4Sm80ELb0ELb0ELb1ELb1ELb1ELb0ELb0ELb0ELi2ELi2ELi4ELi2ELb1EEENS1_21CollectiveEpilogueBwdISA_SB_SD_Li256ELb1ELb0ELi2EEENS1_19SingleTileSchedulerILb1ELb0ELb0ELi128EEEEEEEEEvNT_6ParamsE$_ZN4cute3eso3ESOILb0ELb1EJiNS_1CILi0EEEEEC2ERKiRKS3_) ;  /* 0xfffff40000007944 */ /* 0x000fea0003c3ffff */
[----:B-1----:R-:W-:Y:S02]  /*88b0*/  MOV R6, R16 ;  /* 0x0000001000067202 */ /* 0x002fe40000000f00 */
[----:B------:R-:W-:-:S04]  /*88c0*/  MOV R7, 0x0 ;  /* 0x0000000000077802 */ /* 0x000fc80000000f00 */
[----:B------:R-:W-:Y:S05]  /*88d0*/  RET.REL.NODEC R6 `(_ZN7cutlass13device_kernelIN5flash19enable_sm80_to_sm89INS1_16FlashAttnBwdSm80INS1_25CollectiveMainloopBwdSm80ILi2ELi2EN4cute5tupleIJNS5_1CILi64EEENS7_ILi128EEES8_EEENS_10bfloat16_tEfNS_4arch4Sm80ELb0ELb0ELb1ELb1ELb1ELb0ELb0ELb0ELi2ELi2ELi4ELi2ELb1EEENS1_21CollectiveEpilogueBwdISA_SB_SD_Li256ELb1ELb0ELi2EEENS1_19SingleTileSchedulerILb1ELb0ELb0ELi128EEEEEEEEEvNT_6ParamsE) ;  /* 0xffff772006007950 */ /* 0x000fea0003c3ffff */
        .type           $_ZN7cutlass13device_kernelIN5flash19enable_sm80_to_sm89INS1_16FlashAttnBwdSm80INS1_25CollectiveMainloopBwdSm80ILi2ELi2EN4cute5tupleIJNS5_1CILi64EEENS7_ILi128EEES8_EEENS_10bfloat16_tEfNS_4arch4Sm80ELb0ELb0ELb1ELb1ELb1ELb0ELb0ELb0ELi2ELi2ELi4ELi2ELb1EEENS1_21CollectiveEpilogueBwdISA_SB_SD_Li256ELb1ELb0ELi2EEENS1_19SingleTileSchedulerILb1ELb0ELb0ELi128EEEEEEEEEvNT_6ParamsE$_ZN4cute5tupleIJiiEEC2ERKiS3_,@function
        .size           $_ZN7cutlass13device_kernelIN5flash19enable_sm80_to_sm89INS1_16FlashAttnBwdSm80INS1_25CollectiveMainloopBwdSm80ILi2ELi2EN4cute5tupleIJNS5_1CILi64EEENS7_ILi128EEES8_EEENS_10bfloat16_tEfNS_4arch4Sm80ELb0ELb0ELb1ELb1ELb1ELb0ELb0ELb0ELi2ELi2ELi4ELi2ELb1EEENS1_21CollectiveEpilogueBwdISA_SB_SD_Li256ELb1ELb0ELi2EEENS1_19SingleTileSchedulerILb1ELb0ELb0ELi128EEEEEEEEEvNT_6ParamsE$_ZN4cute5tupleIJiiEEC2ERKiS3_,($_ZN7cutlass13device_kernelIN5flash19enable_sm80_to_sm89INS1_16FlashAttnBwdSm80INS1_25CollectiveMainloopBwdSm80ILi2ELi2EN4cute5tupleIJNS5_1CILi64EEENS7_ILi128EEES8_EEENS_10bfloat16_tEfNS_4arch4Sm80ELb0ELb0ELb1ELb1ELb1ELb0ELb0ELb0ELi2ELi2ELi4ELi2ELb1EEENS1_21CollectiveEpilogueBwdISA_SB_SD_Li256ELb1ELb0ELi2EEENS1_19SingleTileSchedulerILb1ELb0ELb0ELi128EEEEEEEEEvNT_6ParamsE$_ZN4cute8gmem_ptrIPKN7cutlass10bfloat16_tEECI1NS_12iter_adaptorIS4_S5_EEES4_ - $_ZN7cutlass13device_kernelIN5flash19enable_sm80_to_sm89INS1_16FlashAttnBwdSm80INS1_25CollectiveMainloopBwdSm80ILi2ELi2EN4cute5tupleIJNS5_1CILi64EEENS7_ILi128EEES8_EEENS_10bfloat16_tEfNS_4arch4Sm80ELb0ELb0ELb1ELb1ELb1ELb0ELb0ELb0ELi2ELi2ELi4ELi2ELb1EEENS1_21CollectiveEpilogueBwdISA_SB_SD_Li256ELb1ELb0ELi2EEENS1_19SingleTileSchedulerILb1ELb0ELb0ELi128EEEEEEEEEvNT_6ParamsE$_ZN4cute5tupleIJiiEEC2ERKiS3_)
$_ZN7cutlass13device_kernelIN5flash19enable_sm80_to_sm89INS1_16FlashAttnBwdSm80INS1_25CollectiveMainloopBwdSm80ILi2ELi2EN4cute5tupleIJNS5_1CILi64EEENS7_ILi128EEES8_EEENS_10bfloat16_tEfNS_4arch4Sm80ELb0ELb0ELb1ELb1ELb1ELb0ELb0ELb0ELi2ELi2ELi4ELi2ELb1EEENS1_21CollectiveEpilogueBwdISA_SB_SD_Li256ELb1ELb0ELi2EEENS1_19SingleTileSchedulerILb1ELb0ELb0ELi128EEEEEEEEEvNT_6ParamsE$_ZN4cute5tupleIJiiEEC2ERKiS3_:
[----:B------:R-:W-:Y:S02]  /*88e0*/  MOV R10, 0x8900 ;  /* 0x00008900000a7802 */ /* 0x000fe40000000f00 */
[----:B------:R-:W-:Y:S05]  /*88f0*/  CALL.REL.NOINC `($_ZN7cutlass13device_kernelIN5flash19enable_sm80_to_sm89INS1_16FlashAttnBwdSm80INS1_25CollectiveMainloopBwdSm80ILi2ELi2EN4cute5tupleIJNS5_1CILi64EEENS7_ILi128EEES8_EEENS_10bfloat16_tEfNS_4arch4Sm80ELb0ELb0ELb1ELb1ELb1ELb0ELb0ELb0ELi2ELi2ELi4ELi2ELb1EEENS1_21CollectiveEpilogueBwdISA_SB_SD_Li256ELb1ELb0ELi2EEENS1_19SingleTileSchedulerILb1ELb0ELb0ELi128EEEEEEEEEvNT_6ParamsE$_ZN4cute3eso3ESOILb0ELb0EJiiEEC2ERKiS4_) ;  /* 0xfffff1c000007944 */ /* 0x000fea0003c3ffff */
[----:B------:R-:W-:-:S04]  /*8900*/  MOV R9, 0x0 ;  /* 0x0000000000097802 */ /* 0x000fc80000000f00 */
[----:B------:R-:W-:Y:S05]  /*8910*/  RET.REL.NODEC R8 `(_ZN7cutlass13device_kernelIN5flash19enable_sm80_to_sm89INS1_16FlashAttnBwdSm80INS1_25CollectiveMainloopBwdSm80ILi2ELi2EN4cute5tupleIJNS5_1CILi64EEENS7_ILi128EEES8_EEENS_10bfloat16_tEfNS_4arch4Sm80ELb0ELb0ELb1ELb1ELb1ELb0ELb0ELb0ELi2ELi2ELi4ELi2ELb1EEENS1_21CollectiveEpilogueBwdISA_SB_SD_Li256ELb1ELb0ELi2EEENS1_19SingleTileSchedulerILb1ELb0ELb0ELi128EEEEEEEEEvNT_6ParamsE) ;  /* 0xffff76e008007950 */ /* 0x000fea0003c3ffff */
        .type           $_ZN7cutlass13device_kernelIN5flash19enable_sm80_to_sm89INS1_16FlashAttnBwdSm80INS1_25CollectiveMainloopBwdSm80ILi2ELi2EN4cute5tupleIJNS5_1CILi64EEENS7_ILi128EEES8_EEENS_10bfloat16_tEfNS_4arch4Sm80ELb0ELb0ELb1ELb1ELb1ELb0ELb0ELb0ELi2ELi2ELi4ELi2ELb1EEENS1_21CollectiveEpilogueBwdISA_SB_SD_Li256ELb1ELb0ELi2EEENS1_19SingleTileSchedulerILb1ELb0ELb0ELi128EEEEEEEEEvNT_6ParamsE$_ZN4cute8gmem_ptrIPKN7cutlass10bfloat16_tEECI1NS_12iter_adaptorIS4_S5_EEES4_,@function
        .size           $_ZN7cutlass13device_kernelIN5flash19enable_sm80_to_sm89INS1_16FlashAttnBwdSm80INS1_25CollectiveMainloopBwdSm80ILi2ELi2EN4cute5tupleIJNS5_1CILi64EEENS7_ILi128EEES8_EEENS_10bfloat16_tEfNS_4arch4Sm80ELb0ELb0ELb1ELb1ELb1ELb0ELb0ELb0ELi2ELi2ELi4ELi2ELb1EEENS1_21CollectiveEpilogueBwdISA_SB_SD_Li256ELb1ELb0ELi2EEENS1_19SingleTileSchedulerILb1ELb0ELb0ELi128EEEEEEEEEvNT_6ParamsE$_ZN4cute8gmem_ptrIPKN7cutlass10bfloat16_tEECI1NS_12iter_adaptorIS4_S5_EEES4_,($_ZN7cutlass13device_kernelIN5flash19enable_sm80_to_sm89INS1_16FlashAttnBwdSm80INS1_25CollectiveMainloopBwdSm80ILi2ELi2EN4cute5tupleIJNS5_1CILi64EEENS7_ILi128EEES8_EEENS_10bfloat16_tEfNS_4arch4Sm80ELb0ELb0ELb1ELb1ELb1ELb0ELb0ELb0ELi2ELi2ELi4ELi2ELb1EEENS1_21CollectiveEpilogueBwdISA_SB_SD_Li256ELb1ELb0ELi2EEENS1_19SingleTileSchedulerILb1ELb0ELb0ELi128EEEEEEEEEvNT_6ParamsE$_ZN4cute8gmem_ptrIPKN7cutlass9uint128_tEECI1NS_12iter_adaptorIS4_S5_EEES4_ - $_ZN7cutlass13device_kernelIN5flash19enable_sm80_to_sm89INS1_16FlashAttnBwdSm80INS1_25CollectiveMainloopBwdSm80ILi2ELi2EN4cute5tupleIJNS5_1CILi64EEENS7_ILi128EEES8_EEENS_10bfloat16_tEfNS_4arch4Sm80ELb0ELb0ELb1ELb1ELb1ELb0ELb0ELb0ELi2ELi2ELi4ELi2ELb1EEENS1_21CollectiveEpilogueBwdISA_SB_SD_Li256ELb1ELb0ELi2EEENS1_19SingleTileSchedulerILb1ELb0ELb0ELi128EEEEEEEEEvNT_6ParamsE$_ZN4cute8gmem_ptrIPKN7cutlass10bfloat16_tEECI1NS_12iter_adaptorIS4_S5_EEES4_)
$_ZN7cutlass13device_kernelIN5flash19enable_sm80_to_sm89INS1_16FlashAttnBwdSm80INS1_25CollectiveMainloopBwdSm80ILi2ELi2EN4cute5tupleIJNS5_1CILi64EEENS7_ILi128EEES8_EEENS_10bfloat16_tEfNS_4arch4Sm80ELb0ELb0ELb1ELb1ELb1ELb0ELb0ELb0ELi2ELi2ELi4ELi2ELb1EEENS1_21CollectiveEpilogueBwdISA_SB_SD_Li256ELb1ELb0ELi2EEENS1_19SingleTileSchedulerILb1ELb0ELb0ELi128EEEEEEEEEvNT_6ParamsE$_ZN4cute8gmem_ptrIPKN7cutlass10bfloat16_tEECI1NS_12iter_adaptorIS4_S5_EEES4_:
[----:B------:R-:W-:Y:S02]  /*8920*/  MOV R18, 0x8940 ;  /* 0x0000894000127802 */ /* 0x000fe40000000f00 */
[----:B------:R-:W-:Y:S05]  /*8930*/  CALL.REL.NOINC `($_ZN7cutlass13device_kernelIN5flash19enable_sm80_to_sm89INS1_16FlashAttnBwdSm80INS1_25CollectiveMainloopBwdSm80ILi2ELi2EN4cute5tupleIJNS5_1CILi64EEENS7_ILi128EEES8_EEENS_10bfloat16_tEfNS_4arch4Sm80ELb0ELb0ELb1ELb1ELb1ELb0ELb0ELb0ELi2ELi2ELi4ELi2ELb1EEENS1_21CollectiveEpilogueBwdISA_SB_SD_Li256ELb1ELb0ELi2EEENS1_19SingleTileSchedulerILb1ELb0ELb0ELi128EEEEEEEEEvNT_6ParamsE$_ZN4cute12iter_adaptorIPKN7cutlass10bfloat16_tENS_8gmem_ptrIS4_EEEC2ES4_) ;  /* 0xffffecd000007944 */ /* 0x000fea0003c3ffff */
[----:B------:R-:W-:Y:S02]  /*8940*/  MOV R10, R16 ;  /* 0x00000010000a7202 */ /* 0x000fe40000000f00 */
[----:B-1----:R-:W-:-:S04]  /*8950*/  MOV R11, 0x0 ;  /* 0x00000000000b7802 */ /* 0x002fc80000000f00 */
[----:B------:R-:W-:Y:S05]  /*8960*/  RET.REL.NODEC R10 `(_ZN7cutlass13device_kernelIN5flash19enable_sm80_to_sm89INS1_16FlashAttnBwdSm80INS1_25CollectiveMainloopBwdSm80ILi2ELi2EN4cute5tupleIJNS5_1CILi64EEENS7_ILi128EEES8_EEENS_10bfloat16_tEfNS_4arch4Sm80ELb0ELb0ELb1ELb1ELb1ELb0ELb0ELb0ELi2ELi2ELi4ELi2ELb1EEENS1_21CollectiveEpilogueBwdISA_SB_SD_Li256ELb1ELb0ELi2EEENS1_19SingleTileSchedulerILb1ELb0ELb0ELi128EEEEEEEEEvNT_6ParamsE) ;  /* 0xffff76900a007950 */ /* 0x000fea0003c3ffff */
        .type           $_ZN7cutlass13device_kernelIN5flash19enable_sm80_to_sm89INS1_16FlashAttnBwdSm80INS1_25CollectiveMainloopBwdSm80ILi2ELi2EN4cute5tupleIJNS5_1CILi64EEENS7_ILi128EEES8_EEENS_10bfloat16_tEfNS_4arch4Sm80ELb0ELb0ELb1ELb1ELb1ELb0ELb0ELb0ELi2ELi2ELi4ELi2ELb1EEENS1_21CollectiveEpilogueBwdISA_SB_SD_Li256ELb1ELb0ELi2EEENS1_19SingleTileSchedulerILb1ELb0ELb0ELi128EEEEEEEEEvNT_6ParamsE$_ZN4cute8gmem_ptrIPKN7cutlass9uint128_tEECI1NS_12iter_adaptorIS4_S5_EEES4_,@function
        .size           $_ZN7cutlass13device_kernelIN5flash19enable_sm80_to_sm89INS1_16FlashAttnBwdSm80INS1_25CollectiveMainloopBwdSm80ILi2ELi2EN4cute5tupleIJNS5_1CILi64EEENS7_ILi128EEES8_EEENS_10bfloat16_tEfNS_4arch4Sm80ELb0ELb0ELb1ELb1ELb1ELb0ELb0ELb0ELi2ELi2ELi4ELi2ELb1EEENS1_21CollectiveEpilogueBwdISA_SB_SD_Li256ELb1ELb0ELi2EEENS1_19SingleTileSchedulerILb1ELb0ELb0ELi128EEEEEEEEEvNT_6ParamsE$_ZN4cute8gmem_ptrIPKN7cutlass9uint128_tEECI1NS_12iter_adaptorIS4_S5_EEES4_,($_ZN7cutlass13device_kernelIN5flash19enable_sm80_to_sm89INS1_16FlashAttnBwdSm80INS1_25CollectiveMainloopBwdSm80ILi2ELi2EN4cute5tupleIJNS5_1CILi64EEENS7_ILi128EEES8_EEENS_10bfloat16_tEfNS_4arch4Sm80ELb0ELb0ELb1ELb1ELb1ELb0ELb0ELb0ELi2ELi2ELi4ELi2ELb1EEENS1_21CollectiveEpilogueBwdISA_SB_SD_Li256ELb1ELb0ELi2EEENS1_19SingleTileSchedulerILb1ELb0ELb0ELi128EEEEEEEEEvNT_6ParamsE$_ZN4cute8gmem_ptrIPKfECI1NS_12iter_adaptorIS2_S3_EEES2_ - $_ZN7cutlass13device_kernelIN5flash19enable_sm80_to_sm89INS1_16FlashAttnBwdSm80INS1_25CollectiveMainloopBwdSm80ILi2ELi2EN4cute5tupleIJNS5_1CILi64EEENS7_ILi128EEES8_EEENS_10bfloat16_tEfNS_4arch4Sm80ELb0ELb0ELb1ELb1ELb1ELb0ELb0ELb0ELi2ELi2ELi4ELi2ELb1EEENS1_21CollectiveEpilogueBwdISA_SB_SD_Li256ELb1ELb0ELi2EEENS1_19SingleTileSchedulerILb1ELb0ELb0ELi128EEEEEEEEEvNT_6ParamsE$_ZN4cute8gmem_ptrIPKN7cutlass9uint128_tEECI1NS_12iter_adaptorIS4_S5_EEES4_)
$_ZN7cutlass13device_kernelIN5flash19enable_sm80_to_sm89INS1_16FlashAttnBwdSm80INS1_25CollectiveMainloopBwdSm80ILi2ELi2EN4cute5tupleIJNS5_1CILi64EEENS7_ILi128EEES8_EEENS_10bfloat16_tEfNS_4arch4Sm80ELb0ELb0ELb1ELb1ELb1ELb0ELb0ELb0ELi2ELi2ELi4ELi2ELb1EEENS1_21CollectiveEpilogueBwdISA_SB_SD_Li256ELb1ELb0ELi2EEENS1_19SingleTileSchedulerILb1ELb0ELb0ELi128EEEEEEEEEvNT_6ParamsE$_ZN4cute8gmem_ptrIPKN7cutlass9uint128_tEECI1NS_12iter_adaptorIS4_S5_EEES4_:
[----:B------:R-:W-:Y:S02]  /*8970*/  MOV R18, 0x8990 ;  /* 0x0000899000127802 */ /* 0x000fe40000000f00 */
[----:B------:R-:W-:Y:S05]  /*8980*/  CALL.REL.NOINC `($_ZN7cutlass13device_kernelIN5flash19enable_sm80_to_sm89INS1_16FlashAttnBwdSm80INS1_25CollectiveMainloopBwdSm80ILi2ELi2EN4cute5tupleIJNS5_1CILi64EEENS7_ILi128EEES8_EEENS_10bfloat16_tEfNS_4arch4Sm80ELb0ELb0ELb1ELb1ELb1ELb0ELb0ELb0ELi2ELi2ELi4ELi2ELb1EEENS1_21CollectiveEpilogueBwdISA_SB_SD_Li256ELb1ELb0ELi2EEENS1_19SingleTileSchedulerILb1ELb0ELb0ELi128EEEEEEEEEvNT_6ParamsE$_ZN4cute12iter_adaptorIPKN7cutlass9uint128_tENS_8gmem_ptrIS4_EEEC2ES4_) ;  /* 0xffffecf000007944 */ /* 0x000fea0003c3ffff */
[----:B-1----:R-:W-:Y:S02]  /*8990*/  MOV R6, R16 ;  /* 0x0000001000067202 */ /* 0x002fe40000000f00 */
[----:B------:R-:W-:-:S04]  /*89a0*/  MOV R7, 0x0 ;  /* 0x0000000000077802 */ /* 0x000fc80000000f00 */
[----:B------:R-:W-:Y:S05]  /*89b0*/  RET.REL.NODEC R6 `(_ZN7cutlass13device_kernelIN5flash19enable_sm80_to_sm89INS1_16FlashAttnBwdSm80INS1_25CollectiveMainloopBwdSm80ILi2ELi2EN4cute5tupleIJNS5_1CILi64EEENS7_ILi128EEES8_EEENS_10bfloat16_tEfNS_4arch4Sm80ELb0ELb0ELb1ELb1ELb1ELb0ELb0ELb0ELi2ELi2ELi4ELi2ELb1EEENS1_21CollectiveEpilogueBwdISA_SB_SD_Li256ELb1ELb0ELi2EEENS1_19SingleTileSchedulerILb1ELb0ELb0ELi128EEEEEEEEEvNT_6ParamsE) ;  /* 0xffff764006007950 */ /* 0x000fea0003c3ffff */
        .type           $_ZN7cutlass13device_kernelIN5flash19enable_sm80_to_sm89INS1_16FlashAttnBwdSm80INS1_25CollectiveMainloopBwdSm80ILi2ELi2EN4cute5tupleIJNS5_1CILi64EEENS7_ILi128EEES8_EEENS_10bfloat16_tEfNS_4arch4Sm80ELb0ELb0ELb1ELb1ELb1ELb0ELb0ELb0ELi2ELi2ELi4ELi2ELb1EEENS1_21CollectiveEpilogueBwdISA_SB_SD_Li256ELb1ELb0ELi2EEENS1_19SingleTileSchedulerILb1ELb0ELb0ELi128EEEEEEEEEvNT_6ParamsE$_ZN4cute8gmem_ptrIPKfECI1NS_12iter_adaptorIS2_S3_EEES2_,@function
        .size           $_ZN7cutlass13device_kernelIN5flash19enable_sm80_to_sm89INS1_16FlashAttnBwdSm80INS1_25CollectiveMainloopBwdSm80ILi2ELi2EN4cute5tupleIJNS5_1CILi64EEENS7_ILi128EEES8_EEENS_10bfloat16_tEfNS_4arch4Sm80ELb0ELb0ELb1ELb1ELb1ELb0ELb0ELb0ELi2ELi2ELi4ELi2ELb1EEENS1_21CollectiveEpilogueBwdISA_SB_SD_Li256ELb1ELb0ELi2EEENS1_19SingleTileSchedulerILb1ELb0ELb0ELi128EEEEEEEEEvNT_6ParamsE$_ZN4cute8gmem_ptrIPKfECI1NS_12iter_adaptorIS2_S3_EEES2_,($_ZN7cutlass13device_kernelIN5flash19enable_sm80_to_sm89INS1_16FlashAttnBwdSm80INS1_25CollectiveMainloopBwdSm80ILi2ELi2EN4cute5tupleIJNS5_1CILi64EEENS7_ILi128EEES8_EEENS_10bfloat16_tEfNS_4arch4Sm80ELb0ELb0ELb1ELb1ELb1ELb0ELb0ELb0ELi2ELi2ELi4ELi2ELb1EEENS1_21CollectiveEpilogueBwdISA_SB_SD_Li256ELb1ELb0ELi2EEENS1_19SingleTileSchedulerILb1ELb0ELb0ELi128EEEEEEEEEvNT_6ParamsE$_ZN4cute8smem_ptrIPN7cutlass10bfloat16_tEECI1NS_12iter_adaptorIS3_S4_EEES3_ - $_ZN7cutlass13device_kernelIN5flash19enable_sm80_to_sm89INS1_16FlashAttnBwdSm80INS1_25CollectiveMainloopBwdSm80ILi2ELi2EN4cute5tupleIJNS5_1CILi64EEENS7_ILi128EEES8_EEENS_10bfloat16_tEfNS_4arch4Sm80ELb0ELb0ELb1ELb1ELb1ELb0ELb0ELb0ELi2ELi2ELi4ELi2ELb1EEENS1_21CollectiveEpilogueBwdISA_SB_SD_Li256ELb1ELb0ELi2EEENS1_19SingleTileSchedulerILb1ELb0ELb0ELi128EEEEEEEEEvNT_6ParamsE$_ZN4cute8gmem_ptrIPKfECI1NS_12iter_adaptorIS2_S3_EEES2_)
$_ZN7cutlass13device_kernelIN5flash19enable_sm80_to_sm89INS1_16FlashAttnBwdSm80INS1_25CollectiveMainloopBwdSm80ILi2ELi2EN4cute5tupleIJNS5_1CILi64EEENS7_ILi128EEES8_EEENS_10bfloat16_tEfNS_4arch4Sm80ELb0ELb0ELb1ELb1ELb1ELb0ELb0ELb0ELi2ELi2ELi4ELi2ELb1EEENS1_21CollectiveEpilogueBwdISA_SB_SD_Li256ELb1ELb0ELi2EEENS1_19SingleTileSchedulerILb1ELb0ELb0ELi128EEEEEEEEEvNT_6ParamsE$_ZN4cute8gmem_ptrIPKfECI1NS_12iter_adaptorIS2_S3_EEES2_:
[----:B------:R-:W-:Y:S02]  /*89c0*/  MOV R18, 0x89e0 ;  /* 0x000089e000127802 */ /* 0x000fe40000000f00 */
[----:B------:R-:W-:Y:S05]  /*89d0*/  CALL.REL.NOINC `($_ZN7cutlass13device_kernelIN5flash19enable_sm80_to_sm89INS1_16FlashAttnBwdSm80INS1_25CollectiveMainloopBwdSm80ILi2ELi2EN4cute5tupleIJNS5_1CILi64EEENS7_ILi128EEES8_EEENS_10bfloat16_tEfNS_4arch4Sm80ELb0ELb0ELb1ELb1ELb1ELb0ELb0ELb0ELi2ELi2ELi4ELi2ELb1EEENS1_21CollectiveEpilogueBwdISA_SB_SD_Li256ELb1ELb0ELi2EEENS1_19SingleTileSchedulerILb1ELb0ELb0ELi128EEEEEEEEEvNT_6ParamsE$_ZN4cute12iter_adaptorIPKfNS_8gmem_ptrIS2_EEEC2ES2_) ;  /* 0xffffecf000007944 */ /* 0x000fea0003c3ffff */
[----:B------:R-:W-:-:S04]  /*89e0*/  MOV R17, 0x0 ;  /* 0x0000000000117802 */ /* 0x000fc80000000f00 */
[----:B------:R-:W-:Y:S05]  /*89f0*/  RET.REL.NODEC R16 `(_ZN7cutlass13device_kernelIN5flash19enable_sm80_to_sm89INS1_16FlashAttnBwdSm80INS1_25CollectiveMainloopBwdSm80ILi2ELi2EN4cute5tupleIJNS5_1CILi64EEENS7_ILi128EEES8_EEENS_10bfloat16_tEfNS_4arch4Sm80ELb0ELb0ELb1ELb1ELb1ELb0ELb0ELb0ELi2ELi2ELi4ELi2ELb1EEENS1_21CollectiveEpilogueBwdISA_SB_SD_Li256ELb1ELb0ELi2EEENS1_19SingleTileSchedulerILb1ELb0ELb0ELi128EEEEEEEEEvNT_6ParamsE) ;  /* 0xffff760010007950 */ /* 0x000fea0003c3ffff */
        .type           $_ZN7cutlass13device_kernelIN5flash19enable_sm80_to_sm89INS1_16FlashAttnBwdSm80INS1_25CollectiveMainloopBwdSm80ILi2ELi2EN4cute5tupleIJNS5_1CILi64EEENS7_ILi128EEES8_EEENS_10bfloat16_tEfNS_4arch4Sm80ELb0ELb0ELb1ELb1ELb1ELb0ELb0ELb0ELi2ELi2ELi4ELi2ELb1EEENS1_21CollectiveEpilogueBwdISA_SB_SD_Li256ELb1ELb0ELi2EEENS1_19SingleTileSchedulerILb1ELb0ELb0ELi128EEEEEEEEEvNT_6ParamsE$_ZN4cute8smem_ptrIPN7cutlass10bfloat16_tEECI1NS_12iter_adaptorIS3_S4_EEES3_,@function
        .size           $_ZN7cutlass13device_kernelIN5flash19enable_sm80_to_sm89INS1_16FlashAttnBwdSm80INS1_25CollectiveMainloopBwdSm80ILi2ELi2EN4cute5tupleIJNS5_1CILi64EEENS7_ILi128EEES8_EEENS_10bfloat16_tEfNS_4arch4Sm80ELb0ELb0ELb1ELb1ELb1ELb0ELb0ELb0ELi2ELi2ELi4ELi2ELb1EEENS1_21CollectiveEpilogueBwdISA_SB_SD_Li256ELb1ELb0ELi2EEENS1_19SingleTileSchedulerILb1ELb0ELb0ELi128EEEEEEEEEvNT_6ParamsE$_ZN4cute8smem_ptrIPN7cutlass10bfloat16_tEECI1NS_12iter_adaptorIS3_S4_EEES3_,($_ZN7cutlass13device_kernelIN5flash19enable_sm80_to_sm89INS1_16FlashAttnBwdSm80INS1_25CollectiveMainloopBwdSm80ILi2ELi2EN4cute5tupleIJNS5_1CILi64EEENS7_ILi128EEES8_EEENS_10bfloat16_tEfNS_4arch4Sm80ELb0ELb0ELb1ELb1ELb1ELb0ELb0ELb0ELi2ELi2ELi4ELi2ELb1EEENS1_21CollectiveEpilogueBwdISA_SB_SD_Li256ELb1ELb0ELi2EEENS1_19SingleTileSchedulerILb1ELb0ELb0ELi128EEEEEEEEEvNT_6ParamsE$_ZN4cute8smem_ptrIPN7cutlass9uint128_tEECI1NS_12iter_adaptorIS3_S4_EEES3_ - $_ZN7cutlass13device_kernelIN5flash19enable_sm80_to_sm89INS1_16FlashAttnBwdSm80INS1_25CollectiveMainloopBwdSm80ILi2ELi2EN4cute5tupleIJNS5_1CILi64EEENS7_ILi128EEES8_EEENS_10bfloat16_tEfNS_4arch4Sm80ELb0ELb0ELb1ELb1ELb1ELb0ELb0ELb0ELi2ELi2ELi4ELi2ELb1EEENS1_21CollectiveEpilogueBwdISA_SB_SD_Li256ELb1ELb0ELi2EEENS1_19SingleTileSchedulerILb1ELb0ELb0ELi128EEEEEEEEEvNT_6ParamsE$_ZN4cute8smem_ptrIPN7cutlass10bfloat16_tEECI1NS_12iter_adaptorIS3_S4_EEES3_)
$_ZN7cutlass13device_kernelIN5flash19enable_sm80_to_sm89INS1_16FlashAttnBwdSm80INS1_25CollectiveMainloopBwdSm80ILi2ELi2EN4cute5tupleIJNS5_1CILi64EEENS7_ILi128EEES8_EEENS_10bfloat16_tEfNS_4arch4Sm80ELb0ELb0ELb1ELb1ELb1ELb0ELb0ELb0ELi2ELi2ELi4ELi2ELb1EEENS1_21CollectiveEpilogueBwdISA_SB_SD_Li256ELb1ELb0ELi2EEENS1_19SingleTileSchedulerILb1ELb0ELb0ELi128EEEEEEEEEvNT_6ParamsE$_ZN4cute8smem_ptrIPN7cutlass10bfloat16_tEECI1NS_12iter_adaptorIS3_S4_EEES3_:
[----:B------:R-:W-:Y:S02]  /*8a00*/  MOV R18, 0x8a20 ;  /* 0x00008a2000127802 */ /* 0x000fe40000000f00 */
[----:B------:R-:W-:Y:S05]  /*8a10*/  CALL.REL.NOINC `($_ZN7cutlass13device_kernelIN5flash19enable_sm80_to_sm89INS1_16FlashAttnBwdSm80INS1_25CollectiveMainloopBwdSm80ILi2ELi2EN4cute5tupleIJNS5_1CILi64EEENS7_ILi128EEES8_EEENS_10bfloat16_tEfNS_4arch4Sm80ELb0ELb0ELb1ELb1ELb1ELb0ELb0ELb0ELi2ELi2ELi4ELi2ELb1EEENS1_21CollectiveEpilogueBwdISA_SB_SD_Li256ELb1ELb0ELi2EEENS1_19SingleTileSchedulerILb1ELb0ELb0ELi128EEEEEEEEEvNT_6ParamsE$_ZN4cute12iter_adaptorIPN7cutlass10bfloat16_tENS_8smem_ptrIS3_EEEC2ES3_) ;  /* 0xffffecf000007944 */ /* 0x000fea0003c3ffff */
[----:B-1----:R-:W-:Y:S02]  /*8a20*/  MOV R6, R16 ;  /* 0x0000001000067202 */ /* 0x002fe40000000f00 */
[----:B------:R-:W-:-:S04]  /*8a30*/  MOV R7, 0x0 ;  /* 0x0000000000077802 */ /* 0x000fc80000000f00 */
[----:B------:R-:W-:Y:S05]  /*8a40*/  RET.REL.NODEC R6 `(_ZN7cutlass13device_kernelIN5flash19enable_sm80_to_sm89INS1_16FlashAttnBwdSm80INS1_25CollectiveMainloopBwdSm80ILi2ELi2EN4cute5tupleIJNS5_1CILi64EEENS7_ILi128EEES8_EEENS_10bfloat16_tEfNS_4arch4Sm80ELb0ELb0ELb1ELb1ELb1ELb0ELb0ELb0ELi2ELi2ELi4ELi2ELb1EEENS1_21CollectiveEpilogueBwdISA_SB_SD_Li256ELb1ELb0ELi2EEENS1_19SingleTileSchedulerILb1ELb0ELb0ELi128EEEEEEEEEvNT_6ParamsE) ;  /* 0xffff75b006007950 */ /* 0x000fea0003c3ffff */
        .type           $_ZN7cutlass13device_kernelIN5flash19enable_sm80_to_sm89INS1_16FlashAttnBwdSm80INS1_25CollectiveMainloopBwdSm80ILi2ELi2EN4cute5tupleIJNS5_1CILi64EEENS7_ILi128EEES8_EEENS_10bfloat16_tEfNS_4arch4Sm80ELb0ELb0ELb1ELb1ELb1ELb0ELb0ELb0ELi2ELi2ELi4ELi2ELb1EEENS1_21CollectiveEpilogueBwdISA_SB_SD_Li256ELb1ELb0ELi2EEENS1_19SingleTileSchedulerILb1ELb0ELb0ELi128EEEEEEEEEvNT_6ParamsE$_ZN4cute8smem_ptrIPN7cutlass9uint128_tEECI1NS_12iter_adaptorIS3_S4_EEES3_,@function
        .size           $_ZN7cutlass13device_kernelIN5flash19enable_sm80_to_sm89INS1_16FlashAttnBwdSm80INS1_25CollectiveMainloopBwdSm80ILi2ELi2EN4cute5tupleIJNS5_1CILi64EEENS7_ILi128EEES8_EEENS_10bfloat16_tEfNS_4arch4Sm80ELb0ELb0ELb1ELb1ELb1ELb0ELb0ELb0ELi2ELi2ELi4ELi2ELb1EEENS1_21CollectiveEpilogueBwdISA_SB_SD_Li256ELb1ELb0ELi2EEENS1_19SingleTileSchedulerILb1ELb0ELb0ELi128EEEEEEEEEvNT_6ParamsE$_ZN4cute8smem_ptrIPN7cutlass9uint128_tEECI1NS_12iter_adaptorIS3_S4_EEES3_,($_ZN7cutlass13device_kernelIN5flash19enable_sm80_to_sm89INS1_16FlashAttnBwdSm80INS1_25CollectiveMainloopBwdSm80ILi2ELi2EN4cute5tupleIJNS5_1CILi64EEENS7_ILi128EEES8_EEENS_10bfloat16_tEfNS_4arch4Sm80ELb0ELb0ELb1ELb1ELb1ELb0ELb0ELb0ELi2ELi2ELi4ELi2ELb1EEENS1_21CollectiveEpilogueBwdISA_SB_SD_Li256ELb1ELb0ELi2EEENS1_19SingleTileSchedulerILb1ELb0ELb0ELi128EEEEEEEEEvNT_6ParamsE$_ZN4cute8smem_ptrIPfECI1NS_12iter_adaptorIS1_S2_EEES1_ - $_ZN7cutlass13device_kernelIN5flash19enable_sm80_to_sm89INS1_16FlashAttnBwdSm80INS1_25CollectiveMainloopBwdSm80ILi2ELi2EN4cute5tupleIJNS5_1CILi64EEENS7_ILi128EEES8_EEENS_10bfloat16_tEfNS_4arch4Sm80ELb0ELb0ELb1ELb1ELb1ELb0ELb0ELb0ELi2ELi2ELi4ELi2ELb1EEENS1_21CollectiveEpilogueBwdISA_SB_SD_Li256ELb1ELb0ELi2EEENS1_19SingleTileSchedulerILb1ELb0ELb0ELi128EEEEEEEEEvNT_6ParamsE$_ZN4cute8smem_ptrIPN7cutlass9uint128_tEECI1NS_12iter_adaptorIS3_S4_EEES3_)
$_ZN7cutlass13device_kernelIN5flash19enable_sm80_to_sm89INS1_16FlashAttnBwdSm80INS1_25CollectiveMainloopBwdSm80ILi2ELi2EN4cute5tupleIJNS5_1CILi64EEENS7_ILi128EEES8_EEENS_10bfloat16_tEfNS_4arch4Sm80ELb0ELb0ELb1ELb1ELb1ELb0ELb0ELb0ELi2ELi2ELi4ELi2ELb1EEENS1_21CollectiveEpilogueBwdISA_SB_SD_Li256ELb1ELb0ELi2EEENS1_19SingleTileSchedulerILb1ELb0ELb0ELi128EEEEEEEEEvNT_6ParamsE$_ZN4cute8smem_ptrIPN7cutlass9uint128_tEECI1NS_12iter_adaptorIS3_S4_EEES3_:
[----:B------:R-:W-:Y:S02]  /*8a50*/  MOV R16, 0x8a70 ;  /* 0x00008a7000107802 */ /* 0x000fe40000000f00 */
[----:B------:R-:W-:Y:S05]  /*8a60*/  CALL.REL.NOINC `($_ZN7cutlass13device_kernelIN5flash19enable_sm80_to_sm89INS1_16FlashAttnBwdSm80INS1_25CollectiveMainloopBwdSm80ILi2ELi2EN4cute5tupleIJNS5_1CILi64EEENS7_ILi128EEES8_EEENS_10bfloat16_tEfNS_4arch4Sm80ELb0ELb0ELb1ELb1ELb1ELb0ELb0ELb0ELi2ELi2ELi4ELi2ELb1EEENS1_21CollectiveEpilogueBwdISA_SB_SD_Li256ELb1ELb0ELi2EEENS1_19SingleTileSchedulerILb1ELb0ELb0ELi128EEEEEEEEEvNT_6ParamsE$_ZN4cute12iter_adaptorIPN7cutlass9uint128_tENS_8smem_ptrIS3_EEEC2ES3_) ;  /* 0xffffecf000007944 */ /* 0x000fea0003c3ffff */
[----:B------:R-:W-:-:S04]  /*8a70*/  MOV R11, 0x0 ;  /* 0x00000000000b7802 */ /* 0x000fc80000000f00 */
[----:B------:R-:W-:Y:S05]  /*8a80*/  RET.REL.NODEC R10 `(_ZN7cutlass13device_kernelIN5flash19enable_sm80_to_sm89INS1_16FlashAttnBwdSm80INS1_25CollectiveMainloopBwdSm80ILi2ELi2EN4cute5tupleIJNS5_1CILi64EEENS7_ILi128EEES8_EEENS_10bfloat16_tEfNS_4arch4Sm80ELb0ELb0ELb1ELb1ELb1ELb0ELb0ELb0ELi2ELi2ELi4ELi2ELb1EEENS1_21CollectiveEpilogueBwdISA_SB_SD_Li256ELb1ELb0ELi2EEENS1_19SingleTileSchedulerILb1ELb0ELb0ELi128EEEEEEEEEvNT_6ParamsE) ;  /* 0xffff75700a007950 */ /* 0x000fea0003c3ffff */
        .type           $_ZN7cutlass13device_kernelIN5flash19enable_sm80_to_sm89INS1_16FlashAttnBwdSm80INS1_25CollectiveMainloopBwdSm80ILi2ELi2EN4cute5tupleIJNS5_1CILi64EEENS7_ILi128EEES8_EEENS_10bfloat16_tEfNS_4arch4Sm80ELb0ELb0ELb1ELb1ELb1ELb0ELb0ELb0ELi2ELi2ELi4ELi2ELb1EEENS1_21CollectiveEpilogueBwdISA_SB_SD_Li256ELb1ELb0ELi2EEENS1_19SingleTileSchedulerILb1ELb0ELb0ELi128EEEEEEEEEvNT_6ParamsE$_ZN4cute8smem_ptrIPfECI1NS_12iter_adaptorIS1_S2_EEES1_,@function
        .size           $_ZN7cutlass13device_kernelIN5flash19enable_sm80_to_sm89INS1_16FlashAttnBwdSm80INS1_25CollectiveMainloopBwdSm80ILi2ELi2EN4cute5tupleIJNS5_1CILi64EEENS7_ILi128EEES8_EEENS_10bfloat16_tEfNS_4arch4Sm80ELb0ELb0ELb1ELb1ELb1ELb0ELb0ELb0ELi2ELi2ELi4ELi2ELb1EEENS1_21CollectiveEpilogueBwdISA_SB_SD_Li256ELb1ELb0ELi2EEENS1_19SingleTileSchedulerILb1ELb0ELb0ELi128EEEEEEEEEvNT_6ParamsE$_ZN4cute8smem_ptrIPfECI1NS_12iter_adaptorIS1_S2_EEES1_,($_ZN7cutlass13device_kernelIN5flash19enable_sm80_to_sm89INS1_16FlashAttnBwdSm80INS1_25CollectiveMainloopBwdSm80ILi2ELi2EN4cute5tupleIJNS5_1CILi64EEENS7_ILi128EEES8_EEENS_10bfloat16_tEfNS_4arch4Sm80ELb0ELb0ELb1ELb1ELb1ELb0ELb0ELb0ELi2ELi2ELi4ELi2ELb1EEENS1_21CollectiveEpilogueBwdISA_SB_SD_Li256ELb1ELb0ELi2EEENS1_19SingleTileSchedulerILb1ELb0ELb0ELi128EEEEEEEEEvNT_6ParamsE$_ZN73_INTERNAL_24fd9406_37_flash_bwd_hdim64_bf16_softcap_sm80_cu_3fbc093a_291824__cvta_generic_to_sharedEPKv - $_ZN7cutlass13device_kernelIN5flash19enable_sm80_to_sm89INS1_16FlashAttnBwdSm80INS1_25CollectiveMainloopBwdSm80ILi2ELi2EN4cute5tupleIJNS5_1CILi64EEENS7_ILi128EEES8_EEENS_10bfloat16_tEfNS_4arch4Sm80ELb0ELb0ELb1ELb1ELb1ELb0ELb0ELb0ELi2ELi2ELi4ELi2ELb1EEENS1_21CollectiveEpilogueBwdISA_SB_SD_Li256ELb1ELb0ELi2EEENS1_19SingleTileSchedulerILb1ELb0ELb0ELi128EEEEEEEEEvNT_6ParamsE$_ZN4cute8smem_ptrIPfECI1NS_12iter_adaptorIS1_S2_EEES1_)
$_ZN7cutlass13device_kernelIN5flash19enable_sm80_to_sm89INS1_16FlashAttnBwdSm80INS1_25CollectiveMainloopBwdSm80ILi2ELi2EN4cute5tupleIJNS5_1CILi64EEENS7_ILi128EEES8_EEENS_10bfloat16_tEfNS_4arch4Sm80ELb0ELb0ELb1ELb1ELb1ELb0ELb0ELb0ELi2ELi2ELi4ELi2ELb1EEENS1_21CollectiveEpilogueBwdISA_SB_SD_Li256ELb1ELb0ELi2EEENS1_19SingleTileSchedulerILb1ELb0ELb0ELi128EEEEEEEEEvNT_6ParamsE$_ZN4cute8smem_ptrIPfECI1NS_12iter_adaptorIS1_S2_EEES1_:
[----:B------:R-:W-:Y:S02]  /*8a90*/  MOV R18, 0x8ab0 ;  /* 0x00008ab000127802 */ /* 0x000fe40000000f00 */
[----:B------:R-:W-:Y:S05]  /*8aa0*/  CALL.REL.NOINC `($_ZN7cutlass13device_kernelIN5flash19enable_sm80_to_sm89INS1_16FlashAttnBwdSm80INS1_25CollectiveMainloopBwdSm80ILi2ELi2EN4cute5tupleIJNS5_1CILi64EEENS7_ILi128EEES8_EEENS_10bfloat16_tEfNS_4arch4Sm80ELb0ELb0ELb1ELb1ELb1ELb0ELb0ELb0ELi2ELi2ELi4ELi2ELb1EEENS1_21CollectiveEpilogueBwdISA_SB_SD_Li256ELb1ELb0ELi2EEENS1_19SingleTileSchedulerILb1ELb0ELb0ELi128EEEEEEEEEvNT_6ParamsE$_ZN4cute12iter_adaptorIPfNS_8smem_ptrIS1_EEEC2ES1_) ;  /* 0xffffed0000007944 */ /* 0x000fea0003c3ffff */
[----:B------:R-:W-:-:S04]  /*8ab0*/  MOV R17, 0x0 ;  /* 0x0000000000117802 */ /* 0x000fc80000000f00 */
[----:B------:R-:W-:Y:S05]  /*8ac0*/  RET.REL.NODEC R16 `(_ZN7cutlass13device_kernelIN5flash19enable_sm80_to_sm89INS1_16FlashAttnBwdSm80INS1_25CollectiveMainloopBwdSm80ILi2ELi2EN4cute5tupleIJNS5_1CILi64EEENS7_ILi128EEES8_EEENS_10bfloat16_tEfNS_4arch4Sm80ELb0ELb0ELb1ELb1ELb1ELb0ELb0ELb0ELi2ELi2ELi4ELi2ELb1EEENS1_21CollectiveEpilogueBwdISA_SB_SD_Li256ELb1ELb0ELi2EEENS1_19SingleTileSchedulerILb1ELb0ELb0ELi128EEEEEEEEEvNT_6ParamsE) ;  /* 0xffff753010007950 */ /* 0x000fea0003c3ffff */
        .type           $_ZN7cutlass13device_kernelIN5flash19enable_sm80_to_sm89INS1_16FlashAttnBwdSm80INS1_25CollectiveMainloopBwdSm80ILi2ELi2EN4cute5tupleIJNS5_1CILi64EEENS7_ILi128EEES8_EEENS_10bfloat16_tEfNS_4arch4Sm80ELb0ELb0ELb1ELb1ELb1ELb0ELb0ELb0ELi2ELi2ELi4ELi2ELb1EEENS1_21CollectiveEpilogueBwdISA_SB_SD_Li256ELb1ELb0ELi2EEENS1_19SingleTileSchedulerILb1ELb0ELb0ELi128EEEEEEEEEvNT_6ParamsE$_ZN73_INTERNAL_24fd9406_37_flash_bwd_hdim64_bf16_softcap_sm80_cu_3fbc093a_291824__cvta_generic_to_sharedEPKv,@function
        .size           $_ZN7cutlass13device_kernelIN5flash19enable_sm80_to_sm89INS1_16FlashAttnBwdSm80INS1_25CollectiveMainloopBwdSm80ILi2ELi2EN4cute5tupleIJNS5_1CILi64EEENS7_ILi128EEES8_EEENS_10bfloat16_tEfNS_4arch4Sm80ELb0ELb0ELb1ELb1ELb1ELb0ELb0ELb0ELi2ELi2ELi4ELi2ELb1EEENS1_21CollectiveEpilogueBwdISA_SB_SD_Li256ELb1ELb0ELi2EEENS1_19SingleTileSchedulerILb1ELb0ELb0ELi128EEEEEEEEEvNT_6ParamsE$_ZN73_INTERNAL_24fd9406_37_flash_bwd_hdim64_bf16_softcap_sm80_cu_3fbc093a_291824__cvta_generic_to_sharedEPKv,($_ZN7cutlass13device_kernelIN5flash19enable_sm80_to_sm89INS1_16FlashAttnBwdSm80INS1_25CollectiveMainloopBwdSm80ILi2ELi2EN4cute5tupleIJNS5_1CILi64EEENS7_ILi128EEES8_EEENS_10bfloat16_tEfNS_4arch4Sm80ELb0ELb0ELb1ELb1ELb1ELb0ELb0ELb0ELi2ELi2ELi4ELi2ELb1EEENS1_21CollectiveEpilogueBwdISA_SB_SD_Li256ELb1ELb0ELi2EEENS1_19SingleTileSchedulerILb1ELb0ELb0ELi128EEEEEEEEEvNT_6ParamsE$_ZZN4cute12filter_tupleINS_5tupleIJNS_10UnderscoreES2_S2_iEEENS1_IJNS1_IJNS_1CILi1EEENS4_ILi0EEEEEElS6_lEEEZNS_5sliceIS3_S8_EEDaRKT_RKT0_EUlRKT_RKT0_E_EEDaSC_SF_OT1_ENKUlDpSI_E_clIJNS1_IJS7_EEENS1_IJlEEENS1_IJS6_EEENS1_IJEEEEEEDaSP_ - $_ZN7cutlass13device_kernelIN5flash19enable_sm80_to_sm89INS1_16FlashAttnBwdSm80INS1_25CollectiveMainloopBwdSm80ILi2ELi2EN4cute5tupleIJNS5_1CILi64EEENS7_ILi128EEES8_EEENS_10bfloat16_tEfNS_4arch4Sm80ELb0ELb0ELb1ELb1ELb1ELb0ELb0ELb0ELi2ELi2ELi4ELi2ELb1EEENS1_21CollectiveEpilogueBwdISA_SB_SD_Li256ELb1ELb0ELi2EEENS1_19SingleTileSchedulerILb1ELb0ELb0ELi128EEEEEEEEEvNT_6ParamsE$_ZN73_INTERNAL_24fd9406_37_flash_bwd_hdim64_bf16_softcap_sm80_cu_3fbc093a_291824__cvta_generic_to_sharedEPKv)
$_ZN7cutlass13device_kernelIN5flash19enable_sm80_to_sm89INS1_16FlashAttnBwdSm80INS1_25CollectiveMainloopBwdSm80ILi2ELi2EN4cute5tupleIJNS5_1CILi64EEENS7_ILi128EEES8_EEENS_10bfloat16_tEfNS_4arch4Sm80ELb0ELb0ELb1ELb1ELb1ELb0ELb0ELb0ELi2ELi2ELi4ELi2ELb1EEENS1_21CollectiveEpilogueBwdISA_SB_SD_Li256ELb1ELb0ELi2EEENS1_19SingleTileSchedulerILb1ELb0ELb0ELi128EEEEEEEEEvNT_6ParamsE$_ZN73_INTERNAL_24fd9406_37_flash_bwd_hdim64_bf16_softcap_sm80_cu_3fbc093a_291824__cvta_generic_to_sharedEPKv:
[----:B------:R-:W-:Y:S02]  /*8ad0*/  MOV R9, 0x0 ;  /* 0x0000000000097802 */ /* 0x000fe40000000f00 */
[----:B------:R-:W-:Y:S02]  /*8ae0*/  IADD3 R6, R6, -c[0x0][0x18], RZ ;  /* 0x8000060006067a10 */ /* 0x000fe40007ffe0ff */
[----:B------:R-:W-:Y:S05]  /*8af0*/  RET.REL.NODEC R8 `(_ZN7cutlass13device_kernelIN5flash19enable_sm80_to_sm89INS1_16FlashAttnBwdSm80INS1_25CollectiveMainloopBwdSm80ILi2ELi2EN4cute5tupleIJNS5_1CILi64EEENS7_ILi128EEES8_EEENS_10bfloat16_tEfNS_4arch4Sm80ELb0ELb0ELb1ELb1ELb1ELb0ELb0ELb0ELi2ELi2ELi4ELi2ELb1EEENS1_21CollectiveEpilogueBwdISA_SB_SD_Li256ELb1ELb0ELi2EEENS1_19SingleTileSchedulerILb1ELb0ELb0ELi128EEEEEEEEEvNT_6ParamsE) ;  /* 0xffff750008007950 */ /* 0x000fea0003c3ffff */
        .type           $_ZN7cutlass13device_kernelIN5flash19enable_sm80_to_sm89INS1_16FlashAttnBwdSm80INS1_25CollectiveMainloopBwdSm80ILi2ELi2EN4cute5tupleIJNS5_1CILi64EEENS7_ILi128EEES8_EEENS_10bfloat16_tEfNS_4arch4Sm80ELb0ELb0ELb1ELb1ELb1ELb0ELb0ELb0ELi2ELi2ELi4ELi2ELb1EEENS1_21CollectiveEpilogueBwdISA_SB_SD_Li256ELb1ELb0ELi2EEENS1_19SingleTileSchedulerILb1ELb0ELb0ELi128EEEEEEEEEvNT_6ParamsE$_ZZN4cute12filter_tupleINS_5tupleIJNS_10UnderscoreES2_S2_iEEENS1_IJNS1_IJNS_1CILi1EEENS4_ILi0EEEEEElS6_lEEEZNS_5sliceIS3_S8_EEDaRKT_RKT0_EUlRKT_RKT0_E_EEDaSC_SF_OT1_ENKUlDpSI_E_clIJNS1_IJS7_EEENS1_IJlEEENS1_IJS6_EEENS1_IJEEEEEEDaSP_,@function
        .size           $_ZN7cutlass13device_kernelIN5flash19enable_sm80_to_sm89INS1_16FlashAttnBwdSm80INS1_25CollectiveMainloopBwdSm80ILi2ELi2EN4cute5tupleIJNS5_1CILi64EEENS7_ILi128EEES8_EEENS_10bfloat16_tEfNS_4arch4Sm80ELb0ELb0ELb1ELb1ELb1ELb0ELb0ELb0ELi2ELi2ELi4ELi2ELb1EEENS1_21CollectiveEpilogueBwdISA_SB_SD_Li256ELb1ELb0ELi2EEENS1_19SingleTileSchedulerILb1ELb0ELb0ELi128EEEEEEEEEvNT_6ParamsE$_ZZN4cute12filter_tupleINS_5tupleIJNS_10UnderscoreES2_S2_iEEENS1_IJNS1_IJNS_1CILi1EEENS4_ILi0EEEEEElS6_lEEEZNS_5sliceIS3_S8_EEDaRKT_RKT0_EUlRKT_RKT0_E_EEDaSC_SF_OT1_ENKUlDpSI_E_clIJNS1_IJS7_EEENS1_IJlEEENS1_IJS6_EEENS1_IJEEEEEEDaSP_,($_ZN7cutlass13device_kernelIN5flash19enable_sm80_to_sm89INS1_16FlashAttnBwdSm80INS1_25CollectiveMainloopBwdSm80ILi2ELi2EN4cute5tupleIJNS5_1CILi64EEENS7_ILi128EEES8_EEENS_10bfloat16_tEfNS_4arch4Sm80ELb0ELb0ELb1ELb1ELb1ELb0ELb0ELb0ELi2ELi2ELi4ELi2ELb1EEENS1_21CollectiveEpilogueBwdISA_SB_SD_Li256ELb1ELb0ELi2EEENS1_19SingleTileSchedulerILb1ELb0ELb0ELi128EEEEEEEEEvNT_6ParamsE$_ZZN4cute14transform_leafINS_15ArithmeticTupleIJNS1_IJiiEEEiiiEEENS_8identityEEEDaRKT_OT0_ENKUlRKT_E_clIS2_EEDaSC_ - $_ZN7cutlass13device_kernelIN5flash19enable_sm80_to_sm89INS1_16FlashAttnBwdSm80INS1_25CollectiveMainloopBwdSm80ILi2ELi2EN4cute5tupleIJNS5_1CILi64EEENS7_ILi128EEES8_EEENS_10bfloat16_tEfNS_4arch4Sm80ELb0ELb0ELb1ELb1ELb1ELb0ELb0ELb0ELi2ELi2ELi4ELi2ELb1EEENS1_21CollectiveEpilogueBwdISA_SB_SD_Li256ELb1ELb0ELi2EEENS1_19SingleTileSchedulerILb1ELb0ELb0ELi128EEEEEEEEEvNT_6ParamsE$_ZZN4cute12filter_tupleINS_5tupleIJNS_10UnderscoreES2_S2_iEEENS1_IJNS1_IJNS_1CILi1EEENS4_ILi0EEEEEElS6_lEEEZNS_5sliceIS3_S8_EEDaRKT_RKT0_EUlRKT_RKT0_E_EEDaSC_SF_OT1_ENKUlDpSI_E_clIJNS1_IJS7_EEENS1_IJlEEENS1_IJS6_EEENS1_IJEEEEEEDaSP_)
$_ZN7cutlass13device_kernelIN5flash19enable_sm80_to_sm89INS1_16FlashAttnBwdSm80INS1_25CollectiveMainloopBwdSm80ILi2ELi2EN4cute5tupleIJNS5_1CILi64EEENS7_ILi128EEES8_EEENS_10bfloat16_tEfNS_4arch4Sm80ELb0ELb0ELb1ELb1ELb1ELb0ELb0ELb0ELi2ELi2ELi4ELi2ELb1EEENS1_21CollectiveEpilogueBwdISA_SB_SD_Li256ELb1ELb0ELi2EEENS1_19SingleTileSchedulerILb1ELb0ELb0ELi128EEEEEEEEEvNT_6ParamsE$_ZZN4cute12filter_tupleINS_5tupleIJNS_10UnderscoreES2_S2_iEEENS1_IJNS1_IJNS_1CILi1EEENS4_ILi0EEEEEElS6_lEEEZNS_5sliceIS3_S8_EEDaRKT_RKT0_EUlRKT_RKT0_E_EEDaSC_SF_OT1_ENKUlDpSI_E_clIJNS1_IJS7_EEENS1_IJlEEENS1_IJS6_EEENS1_IJEEEEEEDaSP_:
[----:B------:R-:W-:Y:S02]  /*8b00*/  IADD3 R7, R1, 0x188, RZ ;  /* 0x0000018801077810 */ /* 0x000fe40007ffe0ff */
[----:B------:R-:W-:Y:S02]  /*8b10*/  MOV R10, 0x8b40 ;  /* 0x00008b40000a7802 */ /* 0x000fe40000000f00 */
[----:B------:R-:W-:Y:S02]  /*8b20*/  IADD3 R7, R7, c[0x0][0x20], RZ ;  /* 0x0000080007077a10 */ /* 0x000fe40007ffe0ff */
[----:B------:R-:W-:Y:S05]  /*8b30*/  CALL.REL.NOINC `($_ZN7cutlass13device_kernelIN5flash19enable_sm80_to_sm89INS1_16FlashAttnBwdSm80INS1_25CollectiveMainloopBwdSm80ILi2ELi2EN4cute5tupleIJNS5_1CILi64EEENS7_ILi128EEES8_EEENS_10bfloat16_tEfNS_4arch4Sm80ELb0ELb0ELb1ELb1ELb1ELb0ELb0ELb0ELi2ELi2ELi4ELi2ELb1EEENS1_21CollectiveEpilogueBwdISA_SB_SD_Li256ELb1ELb0ELi2EEENS1_19SingleTileSchedulerILb1ELb0ELb0ELi128EEEEEEEEEvNT_6ParamsE$_ZN4cute3eso3ESOILb1ELb0EJNS_5tupleIJNS_1CILi1EEENS3_ILi0EEEEEElS5_EEC2ERKS6_RKlRKS5_) ;  /* 0xfffff65000007944 */ /* 0x000fea0003c3ffff */
[----:B-1----:R1:W5:Y:S01]  /*8b40*/  LDL.64 R6, [R1+0x188] ;  /* 0x0001880001067983 */ /* 0x0023620000100a00 */
[----:B------:R-:W-:-:S04]  /*8b50*/  MOV R9, 0x0 ;  /* 0x0000000000097802 */ /* 0x000fc80000000f00 */
[----:B------:R-:W-:Y:S05]  /*8b60*/  RET.REL.NODEC R8 `(_ZN7cutlass13device_kernelIN5flash19enable_sm80_to_sm89INS1_16FlashAttnBwdSm80INS1_25CollectiveMainloopBwdSm80ILi2ELi2EN4cute5tupleIJNS5_1CILi64EEENS7_ILi128EEES8_EEENS_10bfloat16_tEfNS_4arch4Sm80ELb0ELb0ELb1ELb1ELb1ELb0ELb0ELb0ELi2ELi2ELi4ELi2ELb1EEENS1_21CollectiveEpilogueBwdISA_SB_SD_Li256ELb1ELb0ELi2EEENS1_19SingleTileSchedulerILb1ELb0ELb0ELi128EEEEEEEEEvNT_6ParamsE) ;  /* 0xffff749008007950 */ /* 0x000fea0003c3ffff */
        .type           $_ZN7cutlass13device_kernelIN5flash19enable_sm80_to_sm89INS1_16FlashAttnBwdSm80INS1_25CollectiveMainloopBwdSm80ILi2ELi2EN4cute5tupleIJNS5_1CILi64EEENS7_ILi128EEES8_EEENS_10bfloat16_tEfNS_4arch4Sm80ELb0ELb0ELb1ELb1ELb1ELb0ELb0ELb0ELi2ELi2ELi4ELi2ELb1EEENS1_21CollectiveEpilogueBwdISA_SB_SD_Li256ELb1ELb0ELi2EEENS1_19SingleTileSchedulerILb1ELb0ELb0ELi128EEEEEEEEEvNT_6ParamsE$_ZZN4cute14transform_leafINS_15ArithmeticTupleIJNS1_IJiiEEEiiiEEENS_8identityEEEDaRKT_OT0_ENKUlRKT_E_clIS2_EEDaSC_,@function
        .size           $_ZN7cutlass13device_kernelIN5flash19enable_sm80_to_sm89INS1_16FlashAttnBwdSm80INS1_25CollectiveMainloopBwdSm80ILi2ELi2EN4cute5tupleIJNS5_1CILi64EEENS7_ILi128EEES8_EEENS_10bfloat16_tEfNS_4arch4Sm80ELb0ELb0ELb1ELb1ELb1ELb0ELb0ELb0ELi2ELi2ELi4ELi2ELb1EEENS1_21CollectiveEpilogueBwdISA_SB_SD_Li256ELb1ELb0ELi2EEENS1_19SingleTileSchedulerILb1ELb0ELb0ELi128EEEEEEEEEvNT_6ParamsE$_ZZN4cute14transform_leafINS_15ArithmeticTupleIJNS1_IJiiEEEiiiEEENS_8identityEEEDaRKT_OT0_ENKUlRKT_E_clIS2_EEDaSC_,($_ZN7cutlass13device_kernelIN5flash19enable_sm80_to_sm89INS1_16FlashAttnBwdSm80INS1_25CollectiveMainloopBwdSm80ILi2ELi2EN4cute5tupleIJNS5_1CILi64EEENS7_ILi128EEES8_EEENS_10bfloat16_tEfNS_4arch4Sm80ELb0ELb0ELb1ELb1ELb1ELb0ELb0ELb0ELi2ELi2ELi4ELi2ELb1EEENS1_21CollectiveEpilogueBwdISA_SB_SD_Li256ELb1ELb0ELi2EEENS1_19SingleTileSchedulerILb1ELb0ELb0ELi128EEEEEEEEEvNT_6ParamsE$_ZZN4cute14transform_leafINS_15ArithmeticTupleIJNS1_IJiiEEEiiiEEENS_8identityEEEDaRKT_OT0_ENKUlRKT_E_clIiEEDaSC_ - $_ZN7cutlass13device_kernelIN5flash19enable_sm80_to_sm89INS1_16FlashAttnBwdSm80INS1_25CollectiveMainloopBwdSm80ILi2ELi2EN4cute5tupleIJNS5_1CILi64EEENS7_ILi128EEES8_EEENS_10bfloat16_tEfNS_4arch4Sm80ELb0ELb0ELb1ELb1ELb1ELb0ELb0ELb0ELi2ELi2ELi4ELi2ELb1EEENS1_21CollectiveEpilogueBwdISA_SB_SD_Li256ELb1ELb0ELi2EEENS1_19SingleTileSchedulerILb1ELb0ELb0ELi128EEEEEEEEEvNT_6ParamsE$_ZZN4cute14transform_leafINS_15ArithmeticTupleIJNS1_IJiiEEEiiiEEENS_8identityEEEDaRKT_OT0_ENKUlRKT_E_clIS2_EEDaSC_)
$_ZN7cutlass13device_kernelIN5flash19enable_sm80_to_sm89INS1_16FlashAttnBwdSm80INS1_25CollectiveMainloopBwdSm80ILi2ELi2EN4cute5tupleIJNS5_1CILi64EEENS7_ILi128EEES8_EEENS_10bfloat16_tEfNS_4arch4Sm80ELb0ELb0ELb1ELb1ELb1ELb0ELb0ELb0ELi2ELi2ELi4ELi2ELb1EEENS1_21CollectiveEpilogueBwdISA_SB_SD_Li256ELb1ELb0ELi2EEENS1_19SingleTileSchedulerILb1ELb0ELb0ELi128EEEEEEEEEvNT_6ParamsE$_ZZN4cute14transform_leafINS_15ArithmeticTupleIJNS1_IJiiEEEiiiEEENS_8identityEEEDaRKT_OT0_ENKUlRKT_E_clIS2_EEDaSC_:
[----:B------:R-:W-:-:S05]  /*8b70*/  IADD3 R9, R13, -c[0x0][0x20], RZ ;  /* 0x800008000d097a10 */ /* 0x000fca0007ffe0ff */
[----:B------:R1:W5:Y:S01]  /*8b80*/  LDL R7, [R9] ;  /* 0x0000000009077983 */ /* 0x0003620000100800 */
[----:B------:R-:W-:-:S03]  /*8b90*/  MOV R8, 0x8bb0 ;  /* 0x00008bb000087802 */ /* 0x000fc60000000f00 */
[----:B-1---5:R-:W-:Y:S05]  /*8ba0*/  CALL.REL.NOINC `($_ZN7cutlass13device_kernelIN5flash19enable_sm80_to_sm89INS1_16FlashAttnBwdSm80INS1_25CollectiveMainloopBwdSm80ILi2ELi2EN4cute5tupleIJNS5_1CILi64EEENS7_ILi128EEES8_EEENS_10bfloat16_tEfNS_4arch4Sm80ELb0ELb0ELb1ELb1ELb1ELb0ELb0ELb0ELi2ELi2ELi4ELi2ELb1EEENS1_21CollectiveEpilogueBwdISA_SB_SD_Li256ELb1ELb0ELi2EEENS1_19SingleTileSchedulerILb1ELb0ELb0ELi128EEEEEEEEEvNT_6ParamsE$_ZZN4cute14transform_leafINS_15ArithmeticTupleIJiiEEERNS_8identityEEEDaRKT_OT0_ENKUlRKT_E_clIiEEDaSC_) ;  /* 0x000000f000007944 */ /* 0x022fea0003c00000 */
[----:B------:R1:W5:Y:S01]  /*8bb0*/  LDL R7, [R9+0x4] ;  /* 0x0000040009077983 */ /* 0x0003620000100800 */
[----:B------:R-:W-:Y:S01]  /*8bc0*/  IADD3 R6, R1, 0x19c, RZ ;  /* 0x0000019c01067810 */ /* 0x000fe20007ffe0ff */
[----:B------:R-:W-:Y:S01]  /*8bd0*/  IMAD.MOV.U32 R16, RZ, RZ, R10 ;  /* 0x000000ffff107224 */ /* 0x000fe200078e000a */
[----:B------:R-:W-:Y:S02]  /*8be0*/  MOV R8, 0x8c10 ;  /* 0x00008c1000087802 */ /* 0x000fe40000000f00 */
[----:B------:R-:W-:Y:S02]  /*8bf0*/  IADD3 R6, R6, c[0x0][0x20], RZ ;  /* 0x0000080006067a10 */ /* 0x000fe40007ffe0ff */
[----:B-1---5:R-:W-:Y:S05]  /*8c00*/  CALL.REL.NOINC `($_ZN7cutlass13device_kernelIN5flash19enable_sm80_to_sm89INS1_16FlashAttnBwdSm80INS1_25CollectiveMainloopBwdSm80ILi2ELi2EN4cute5tupleIJNS5_1CILi64EEENS7_ILi128EEES8_EEENS_10bfloat16_tEfNS_4arch4Sm80ELb0ELb0ELb1ELb1ELb1ELb0ELb0ELb0ELi2ELi2ELi4ELi2ELb1EEENS1_21CollectiveEpilogueBwdISA_SB_SD_Li256ELb1ELb0ELi2EEENS1_19SingleTileSchedulerILb1ELb0ELb0ELi128EEEEEEEEEvNT_6ParamsE$_ZZN4cute14transform_leafINS_15ArithmeticTupleIJiiEEERNS_8identityEEEDaRKT_OT0_ENKUlRKT_E_clIiEEDaSC_) ;  /* 0x0000009000007944 */ /* 0x022fea0003c00000 */
[----:B------:R1:W-:Y:S01]  /*8c10*/  STL [R1+0x19c], R10 ;  /* 0x00019c0a01007387 */ /* 0x0003e20000100800 */
[----:B------:R-:W-:-:S03]  /*8c20*/  MOV R8, 0x8c40 ;  /* 0x00008c4000087802 */ /* 0x000fc60000000f00 */
[----:B-1----:R-:W-:Y:S05]  /*8c30*/  CALL.REL.NOINC `($_ZN7cutlass13device_kernelIN5flash19enable_sm80_to_sm89INS1_16FlashAttnBwdSm80INS1_25CollectiveMainloopBwdSm80ILi2ELi2EN4cute5tupleIJNS5_1CILi64EEENS7_ILi128EEES8_EEENS_10bfloat16_tEfNS_4arch4Sm80ELb0ELb0ELb1ELb1ELb1ELb0ELb0ELb0ELi2ELi2ELi4ELi2ELb1EEENS1_21CollectiveEpilogueBwdISA_SB_SD_Li256ELb1ELb0ELi2EEENS1_19SingleTileSchedulerILb1ELb0ELb0ELi128EEEEEEEEEvNT_6ParamsE$_ZZN4cute9transformINS_15ArithmeticTupleIJiiEEEZNS_14transform_leafIS2_RNS_8identityEEEDaRKT_OT0_EUlRKT_E_EEDaS8_SA_ENKUlDpSD_E_clIJiiEEEDaSF_) ;  /* 0x00001d8000007944 */ /* 0x002fea0003c00000 */
[----:B------:R-:W-:Y:S02]  /*8c40*/  MOV R8, R18 ;  /* 0x0000001200087202 */ /* 0x000fe40000000f00 */
[----:B------:R-:W-:-:S04]  /*8c50*/  MOV R9, 0x0 ;  /* 0x0000000000097802 */ /* 0x000fc80000000f00 */
[----:B------:R-:W-:Y:S05]  /*8c60*/  RET.REL.NODEC R8 `(_ZN7cutlass13device_kernelIN5flash19enable_sm80_to_sm89INS1_16FlashAttnBwdSm80INS1_25CollectiveMainloopBwdSm80ILi2ELi2EN4cute5tupleIJNS5_1CILi64EEENS7_ILi128EEES8_EEENS_10bfloat16_tEfNS_4arch4Sm80ELb0ELb0ELb1ELb1ELb1ELb0ELb0ELb0ELi2ELi2ELi4ELi2ELb1EEENS1_21CollectiveEpilogueBwdISA_SB_SD_Li256ELb1ELb0ELi2EEENS1_19SingleTileSchedulerILb1ELb0ELb0ELi128EEEEEEEEEvNT_6ParamsE) ;  /* 0xffff739008007950 */ /* 0x000fea0003c3ffff */
        .type           $_ZN7cutlass13device_kernelIN5flash19enable_sm80_to_sm89INS1_16FlashAttnBwdSm80INS1_25CollectiveMainloopBwdSm80ILi2ELi2EN4cute5tupleIJNS5_1CILi64EEENS7_ILi128EEES8_EEENS_10bfloat16_tEfNS_4arch4Sm80ELb0ELb0ELb1ELb1ELb1ELb0ELb0ELb0ELi2ELi2ELi4ELi2ELb1EEENS1_21CollectiveEpilogueBwdISA_SB_SD_Li256ELb1ELb0ELi2EEENS1_19SingleTileSchedulerILb1ELb0ELb0ELi128EEEEEEEEEvNT_6ParamsE$_ZZN4cute14transform_leafINS_15ArithmeticTupleIJNS1_IJiiEEEiiiEEENS_8identityEEEDaRKT_OT0_ENKUlRKT_E_clIiEEDaSC_,@function
        .size           $_ZN7cutlass13device_kernelIN5flash19enable_sm80_to_sm89INS1_16FlashAttnBwdSm80INS1_25CollectiveMainloopBwdSm80ILi2ELi2EN4cute5tupleIJNS5_1CILi64EEENS7_ILi128EEES8_EEENS_10bfloat16_tEfNS_4arch4Sm80ELb0ELb0ELb1ELb1ELb1ELb0ELb0ELb0ELi2ELi2ELi4ELi2ELb1EEENS1_21CollectiveEpilogueBwdISA_SB_SD_Li256ELb1ELb0ELi2EEENS1_19SingleTileSchedulerILb1ELb0ELb0ELi128EEEEEEEEEvNT_6ParamsE$_ZZN4cute14transform_leafINS_15ArithmeticTupleIJNS1_IJiiEEEiiiEEENS_8identityEEEDaRKT_OT0_ENKUlRKT_E_clIiEEDaSC_,($_ZN7cutlass13device_kernelIN5flash19enable_sm80_to_sm89INS1_16FlashAttnBwdSm80INS1_25CollectiveMainloopBwdSm80ILi2ELi2EN4cute5tupleIJNS5_1CILi64EEENS7_ILi128EEES8_EEENS_10bfloat16_tEfNS_4arch4Sm80ELb0ELb0ELb1ELb1ELb1ELb0ELb0ELb0ELi2ELi2ELi4ELi2ELb1EEENS1_21CollectiveEpilogueBwdISA_SB_SD_Li256ELb1ELb0ELi2EEENS1_19SingleTileSchedulerILb1ELb0ELb0ELi128EEEEEEEEEvNT_6ParamsE$_ZZN4cute14transform_leafINS_15ArithmeticTupleIJiiEEERNS_8identityEEEDaRKT_OT0_ENKUlRKT_E_clIiEEDaSC_ - $_ZN7cutlass13device_kernelIN5flash19enable_sm80_to_sm89INS1_16FlashAttnBwdSm80INS1_25CollectiveMainloopBwdSm80ILi2ELi2EN4cute5tupleIJNS5_1CILi64EEENS7_ILi128EEES8_EEENS_10bfloat16_tEfNS_4arch4Sm80ELb0ELb0ELb1ELb1ELb1ELb0ELb0ELb0ELi2ELi2ELi4ELi2ELb1EEENS1_21CollectiveEpilogueBwdISA_SB_SD_Li256ELb1ELb0ELi2EEENS1_19SingleTileSchedulerILb1ELb0ELb0ELi128EEEEEEEEEvNT_6ParamsE$_ZZN4cute14transform_leafINS_15ArithmeticTupleIJNS1_IJiiEEEiiiEEENS_8identityEEEDaRKT_OT0_ENKUlRKT_E_clIiEEDaSC_)
$_ZN7cutlass13device_kernelIN5flash19enable_sm80_to_sm89INS1_16FlashAttnBwdSm80INS1_25CollectiveMainloopBwdSm80ILi2ELi2EN4cute5tupleIJNS5_1CILi64EEENS7_ILi128EEES8_EEENS_10bfloat16_tEfNS_4arch4Sm80ELb0ELb0ELb1ELb1ELb1ELb0ELb0ELb0ELi2ELi2ELi4ELi2ELb1EEENS1_21CollectiveEpilogueBwdISA_SB_SD_Li256ELb1ELb0ELi2EEENS1_19SingleTileSchedulerILb1ELb0ELb0ELi128EEEEEEEEEvNT_6ParamsE$_ZZN4cute14transform_leafINS_15ArithmeticTupleIJNS1_IJiiEEEiiiEEENS_8identityEEEDaRKT_OT0_ENKUlRKT_E_clIiEEDaSC_:
[----:B------:R-:W-:Y:S02]  /*8c70*/  MOV R10, R9 ;  /* 0x00000009000a7202 */ /* 0x000fe40000000f00 */
[----:B------:R-:W-:-:S04]  /*8c80*/  MOV R9, 0x0 ;  /* 0x0000000000097802 */ /* 0x000fc80000000f00 */
[----:B------:R-:W-:Y:S05]  /*8c90*/  RET.REL.NODEC R8 `(_ZN7cutlass13device_kernelIN5flash19enable_sm80_to_sm89INS1_16FlashAttnBwdSm80INS1_25CollectiveMainloopBwdSm80ILi2ELi2EN4cute5tupleIJNS5_1CILi64EEENS7_ILi128EEES8_EEENS_10bfloat16_tEfNS_4arch4Sm80ELb0ELb0ELb1ELb1ELb1ELb0ELb0ELb0ELi2ELi2ELi4ELi2ELb1EEENS1_21CollectiveEpilogueBwdISA_SB_SD_Li256ELb1ELb0ELi2EEENS1_19SingleTileSchedulerILb1ELb0ELb0ELi128EEEEEEEEEvNT_6ParamsE) ;  /* 0xffff736008007950 */ /* 0x000fea0003c3ffff */
        .type           $_ZN7cutlass13device_kernelIN5flash19enable_sm80_to_sm89INS1_16FlashAttnBwdSm80INS1_25CollectiveMainloopBwdSm80ILi2ELi2EN4cute5tupleIJNS5_1CILi64EEENS7_ILi128EEES8_EEENS_10bfloat16_tEfNS_4arch4Sm80ELb0ELb0ELb1ELb1ELb1ELb0ELb0ELb0ELi2ELi2ELi4ELi2ELb1EEENS1_21CollectiveEpilogueBwdISA_SB_SD_Li256ELb1ELb0ELi2EEENS1_19SingleTileSchedulerILb1ELb0ELb0ELi128EEEEEEEEEvNT_6ParamsE$_ZZN4cute14transform_leafINS_15ArithmeticTupleIJiiEEERNS_8identityEEEDaRKT_OT0_ENKUlRKT_E_clIiEEDaSC_,@function
        .size           $_ZN7cutlass13device_kernelIN5flash19enable_sm80_to_sm89INS1_16FlashAttnBwdSm80INS1_25CollectiveMainloopBwdSm80ILi2ELi2EN4cute5tupleIJNS5_1CILi64EEENS7_ILi128EEES8_EEENS_10bfloat16_tEfNS_4arch4Sm80ELb0ELb0ELb1ELb1ELb1ELb0ELb0ELb0ELi2ELi2ELi4ELi2ELb1EEENS1_21CollectiveEpilogueBwdISA_SB_SD_Li256ELb1ELb0ELi2EEENS1_19SingleTileSchedulerILb1ELb0ELb0ELi128EEEEEEEEEvNT_6ParamsE$_ZZN4cute14transform_leafINS_15ArithmeticTupleIJiiEEERNS_8identityEEEDaRKT_OT0_ENKUlRKT_E_clIiEEDaSC_,($_ZN7cutlass13device_kernelIN5flash19enable_sm80_to_sm89INS1_16FlashAttnBwdSm80INS1_25CollectiveMainloopBwdSm80ILi2ELi2EN4cute5tupleIJNS5_1CILi64EEENS7_ILi128EEES8_EEENS_10bfloat16_tEfNS_4arch4Sm80ELb0ELb0ELb1ELb1ELb1ELb0ELb0ELb0ELi2ELi2ELi4ELi2ELb1EEENS1_21CollectiveEpilogueBwdISA_SB_SD_Li256ELb1ELb0ELi2EEENS1_19SingleTileSchedulerILb1ELb0ELb0ELi128EEEEEEEEEvNT_6ParamsE$_ZZN4cute19as_arithmetic_tupleINS_15ArithmeticTupleIJNS1_IJiiEEEiiiEEEEEDaRKT_ENKUlDpRKT_E_clIJS2_iiiEEEDaSA_ - $_ZN7cutlass13device_kernelIN5flash19enable_sm80_to_sm89INS1_16FlashAttnBwdSm80INS1_25CollectiveMainloopBwdSm80ILi2ELi2EN4cute5tupleIJNS5_1CILi64EEENS7_ILi128EEES8_EEENS_10bfloat16_tEfNS_4arch4Sm80ELb0ELb0ELb1ELb1ELb1ELb0ELb0ELb0ELi2ELi2ELi4ELi2ELb1EEENS1_21CollectiveEpilogueBwdISA_SB_SD_Li256ELb1ELb0ELi2EEENS1_19SingleTileSchedulerILb1ELb0ELb0ELi128EEEEEEEEEvNT_6ParamsE$_ZZN4cute14transform_leafINS_15ArithmeticTupleIJiiEEERNS_8identityEEEDaRKT_OT0_ENKUlRKT_E_clIiEEDaSC_)
$_ZN7cutlass13device_kernelIN5flash19enable_sm80_to_sm89INS1_16FlashAttnBwdSm80INS1_25CollectiveMainloopBwdSm80ILi2ELi2EN4cute5tupleIJNS5_1CILi64EEENS7_ILi128EEES8_EEENS_10bfloat16_tEfNS_4arch4Sm80ELb0ELb0ELb1ELb1ELb1ELb0ELb0ELb0ELi2ELi2ELi4ELi2ELb1EEENS1_21CollectiveEpilogueBwdISA_SB_SD_Li256ELb1ELb0ELi2EEENS1_19SingleTileSchedulerILb1ELb0ELb0ELi128EEEEEEEEEvNT_6ParamsE$_ZZN4cute14transform_leafINS_15ArithmeticTupleIJiiEEERNS_8identityEEEDaRKT_OT0_ENKUlRKT_E_clIiEEDaSC_:
[----:B------:R-:W-:Y:S02]  /*8ca0*/  MOV R78, R8 ;  /* 0x00000008004e7202 */ /* 0x000fe40000000f00 */
[----:B------:R-:W-:Y:S02]  /*8cb0*/  MOV R79, 0x0 ;  /* 0x00000000004f7802 */ /* 0x000fe40000000f00 */
[----:B------:R-:W-:Y:S02]  /*8cc0*/  MOV R10, R7 ;  /* 0x00000007000a7202 */ /* 0x000fe40000000f00 */
[----:B------:R-:W-:Y:S05]  /*8cd0*/  RET.REL.NODEC R78 `(_ZN7cutlass13device_kernelIN5flash19enable_sm80_to_sm89INS1_16FlashAttnBwdSm80INS1_25CollectiveMainloopBwdSm80ILi2ELi2EN4cute5tupleIJNS5_1CILi64EEENS7_ILi128EEES8_EEENS_10bfloat16_tEfNS_4arch4Sm80ELb0ELb0ELb1ELb1ELb1ELb0ELb0ELb0ELi2ELi2ELi4ELi2ELb1EEENS1_21CollectiveEpilogueBwdISA_SB_SD_Li256ELb1ELb0ELi2EEENS1_19SingleTileSchedulerILb1ELb0ELb0ELi128EEEEEEEEEvNT_6ParamsE) ;  /* 0xffff73204e007950 */ /* 0x000fea0003c3ffff */
        .type           $_ZN7cutlass13device_kernelIN5flash19enable_sm80_to_sm89INS1_16FlashAttnBwdSm80INS1_25CollectiveMainloopBwdSm80ILi2ELi2EN4cute5tupleIJNS5_1CILi64EEENS7_ILi128EEES8_EEENS_10bfloat16_tEfNS_4arch4Sm80ELb0ELb0ELb1ELb1ELb1ELb0ELb0ELb0ELi2ELi2ELi4ELi2ELb1EEENS1_21CollectiveEpilogueBwdISA_SB_SD_Li256ELb1ELb0ELi2EEENS1_19SingleTileSchedulerILb1ELb0ELb0ELi128EEEEEEEEEvNT_6ParamsE$_ZZN4cute19as_arithmetic_tupleINS_15ArithmeticTupleIJNS1_IJiiEEEiiiEEEEEDaRKT_ENKUlDpRKT_E_clIJS2_iiiEEEDaSA_,@function
        .size           $_ZN7cutlass13device_kernelIN5flash19enable_sm80_to_sm89INS1_16FlashAttnBwdSm80INS1_25CollectiveMainloopBwdSm80ILi2ELi2EN4cute5tupleIJNS5_1CILi64EEENS7_ILi128EEES8_EEENS_10bfloat16_tEfNS_4arch4Sm80ELb0ELb0ELb1ELb1ELb1ELb0ELb0ELb0ELi2ELi2ELi4ELi2ELb1EEENS1_21CollectiveEpilogueBwdISA_SB_SD_Li256ELb1ELb0ELi2EEENS1_19SingleTileSchedulerILb1ELb0ELb0ELi128EEEEEEEEEvNT_6ParamsE$_ZZN4cute19as_arithmetic_tupleINS_15ArithmeticTupleIJNS1_IJiiEEEiiiEEEEEDaRKT_ENKUlDpRKT_E_clIJS2_iiiEEEDaSA_,($_ZN7cutlass13device_kernelIN5flash19enable_sm80_to_sm89INS1_16FlashAttnBwdSm80INS1_25CollectiveMainloopBwdSm80ILi2ELi2EN4cute5tupleIJNS5_1CILi64EEENS7_ILi128EEES8_EEENS_10bfloat16_tEfNS_4arch4Sm80ELb0ELb0ELb1ELb1ELb1ELb0ELb0ELb0ELi2ELi2ELi4ELi2ELb1EEENS1_21CollectiveEpilogueBwdISA_SB_SD_Li256ELb1ELb0ELi2EEENS1_19SingleTileSchedulerILb1ELb0ELb0ELi128EEEEEEEEEvNT_6ParamsE$_ZZN4cute19as_arithmetic_tupleINS_15ArithmeticTupleIJNS1_IJiiEEEiiiEEEEEDaRKT_ENKUlRKT_E_clIS2_EEDaS9_ - $_ZN7cutlass13device_kernelIN5flash19enable_sm80_to_sm89INS1_16FlashAttnBwdSm80INS1_25CollectiveMainloopBwdSm80ILi2ELi2EN4cute5tupleIJNS5_1CILi64EEENS7_ILi128EEES8_EEENS_10bfloat16_tEfNS_4arch4Sm80ELb0ELb0ELb1ELb1ELb1ELb0ELb0ELb0ELi2ELi2ELi4ELi2ELb1EEENS1_21CollectiveEpilogueBwdISA_SB_SD_Li256ELb1ELb0ELi2EEENS1_19SingleTileSchedulerILb1ELb0ELb0ELi128EEEEEEEEEvNT_6ParamsE$_ZZN4cute19as_arithmetic_tupleINS_15ArithmeticTupleIJNS1_IJiiEEEiiiEEEEEDaRKT_ENKUlDpRKT_E_clIJS2_iiiEEEDaSA_)
$_ZN7cutlass13device_kernelIN5flash19enable_sm80_to_sm89INS1_16FlashAttnBwdSm80INS1_25CollectiveMainloopBwdSm80ILi2ELi2EN4cute5tupleIJNS5_1CILi64EEENS7_ILi128EEES8_EEENS_10bfloat16_tEfNS_4arch4Sm80ELb0ELb0ELb1ELb1ELb1ELb0ELb0ELb0ELi2ELi2ELi4ELi2ELb1EEENS1_21CollectiveEpilogueBwdISA_SB_SD_Li256ELb1ELb0ELi2EEENS1_19SingleTileSchedulerILb1ELb0ELb0ELi128EEEEEEEEEvNT_6ParamsE$_ZZN4cute19as_arithmetic_tupleINS_15ArithmeticTupleIJNS1_IJiiEEEiiiEEEEEDaRKT_ENKUlDpRKT_E_clIJS2_iiiEEEDaSA_:
[----:B------:R-:W-:Y:S02]  /*8ce0*/  IADD3 R7, R1, 0x19c, RZ ;  /* 0x0000019c01077810 */ /* 0x000fe40007ffe0ff */
[----:B------:R-:W-:Y:S02]  /*8cf0*/  MOV R52, 0x8d20 ;  /* 0x00008d2000347802 */ /* 0x000fe40000000f00 */
[----:B------:R-:W-:-:S02]  /*8d00*/  IADD3 R7, R7, c[0x0][0x20], RZ ;  /* 0x0000080007077a10 */ /* 0x000fc40007ffe0ff */
[----:B------:R-:W-:Y:S05]  /*8d10*/  CALL.REL.NOINC `($_ZN7cutlass13device_kernelIN5flash19enable_sm80_to_sm89INS1_16FlashAttnBwdSm80INS1_25CollectiveMainloopBwdSm80ILi2ELi2EN4cute5tupleIJNS5_1CILi64EEENS7_ILi128EEES8_EEENS_10bfloat16_tEfNS_4arch4Sm80ELb0ELb0ELb1ELb1ELb1ELb0ELb0ELb0ELi2ELi2ELi4ELi2ELb1EEENS1_21CollectiveEpilogueBwdISA_SB_SD_Li256ELb1ELb0ELi2EEENS1_19SingleTileSchedulerILb1ELb0ELb0ELi128EEEEEEEEEvNT_6ParamsE$_ZN4cute5tupleIJNS_15ArithmeticTupleIJiiEEEiiiEEC2ERKS2_RKiS7_S7_) ;  /* 0xfffff95000007944 */ /* 0x000fea0003c3ffff */
[----:B------:R1:W5:Y:S04]  /*8d20*/  LDL R10, [R1+0x19c] ;  /* 0x00019c00010a7983 */ /* 0x0003680000100800 */
[----:B------:R1:W5:Y:S04]  /*8d30*/  LDL.64 R8, [R1+0x1a8] ;  /* 0x0001a80001087983 */ /* 0x0003680000100a00 */
[----:B------:R1:W5:Y:S01]  /*8d40*/  LDL.64 R6, [R1+0x1a0] ;  /* 0x0001a00001067983 */ /* 0x0003620000100a00 */
[----:B------:R-:W-:-:S04]  /*8d50*/  MOV R17, 0x0 ;  /* 0x0000000000117802 */ /* 0x000fc80000000f00 */
[----:B------:R-:W-:Y:S05]  /*8d60*/  RET.REL.NODEC R16 `(_ZN7cutlass13device_kernelIN5flash19enable_sm80_to_sm89INS1_16FlashAttnBwdSm80INS1_25CollectiveMainloopBwdSm80ILi2ELi2EN4cute5tupleIJNS5_1CILi64EEENS7_ILi128EEES8_EEENS_10bfloat16_tEfNS_4arch4Sm80ELb0ELb0ELb1ELb1ELb1ELb0ELb0ELb0ELi2ELi2ELi4ELi2ELb1EEENS1_21CollectiveEpilogueBwdISA_SB_SD_Li256ELb1ELb0ELi2EEENS1_19SingleTileSchedulerILb1ELb0ELb0ELi128EEEEEEEEEvNT_6ParamsE) ;  /* 0xffff729010007950 */ /* 0x000fea0003c3ffff */
        .type           $_ZN7cutlass13device_kernelIN5flash19enable_sm80_to_sm89INS1_16FlashAttnBwdSm80INS1_25CollectiveMainloopBwdSm80ILi2ELi2EN4cute5tupleIJNS5_1CILi64EEENS7_ILi128EEES8_EEENS_10bfloat16_tEfNS_4arch4Sm80ELb0ELb0ELb1ELb1ELb1ELb0ELb0ELb0ELi2ELi2ELi4ELi2ELb1EEENS1_21CollectiveEpilogueBwdISA_SB_SD_Li256ELb1ELb0ELi2EEENS1_19SingleTileSchedulerILb1ELb0ELb0ELi128EEEEEEEEEvNT_6ParamsE$_ZZN4cute19as_arithmetic_tupleINS_15ArithmeticTupleIJNS1_IJiiEEEiiiEEEEEDaRKT_ENKUlRKT_E_clIS2_EEDaS9_,@function
        .size           $_ZN7cutlass13device_kernelIN5flash19enable_sm80_to_sm89INS1_16FlashAttnBwdSm80INS1_25CollectiveMainloopBwdSm80ILi2ELi2EN4cute5tupleIJNS5_1CILi64EEENS7_ILi128EEES8_EEENS_10bfloat16_tEfNS_4arch4Sm80ELb0ELb0ELb1ELb1ELb1ELb0ELb0ELb0ELi2ELi2ELi4ELi2ELb1EEENS1_21CollectiveEpilogueBwdISA_SB_SD_Li256ELb1ELb0ELi2EEENS1_19SingleTileSchedulerILb1ELb0ELb0ELi128EEEEEEEEEvNT_6ParamsE$_ZZN4cute19as_arithmetic_tupleINS_15ArithmeticTupleIJNS1_IJiiEEEiiiEEEEEDaRKT_ENKUlRKT_E_clIS2_EEDaS9_,($_ZN7cutlass13device_kernelIN5flash19enable_sm80_to_sm89INS1_16FlashAttnBwdSm80INS1_25CollectiveMainloopBwdSm80ILi2ELi2EN4cute5tupleIJNS5_1CILi64EEENS7_ILi128EEES8_EEENS_10bfloat16_tEfNS_4arch4Sm80ELb0ELb0ELb1ELb1ELb1ELb0ELb0ELb0ELi2ELi2ELi4ELi2ELb1EEENS1_21CollectiveEpilogueBwdISA_SB_SD_Li256ELb1ELb0ELi2EEENS1_19SingleTileSchedulerILb1ELb0ELb0ELi128EEEEEEEEEvNT_6ParamsE$_ZZN4cute19as_arithmetic_tupleINS_15ArithmeticTupleIJNS1_IJiiEEEiiiEEEEEDaRKT_ENKUlRKT_E_clIiEEDaS9_ - $_ZN7cutlass13device_kernelIN5flash19enable_sm80_to_sm89INS1_16FlashAttnBwdSm80INS1_25CollectiveMainloopBwdSm80ILi2ELi2EN4cute5tupleIJNS5_1CILi64EEENS7_ILi128EEES8_EEENS_10bfloat16_tEfNS_4arch4Sm80ELb0ELb0ELb1ELb1ELb1ELb0ELb0ELb0ELi2ELi2ELi4ELi2ELb1EEENS1_21CollectiveEpilogueBwdISA_SB_SD_Li256ELb1ELb0ELi2EEENS1_19SingleTileSchedulerILb1ELb0ELb0ELi128EEEEEEEEEvNT_6ParamsE$_ZZN4cute19as_arithmetic_tupleINS_15ArithmeticTupleIJNS1_IJiiEEEiiiEEEEEDaRKT_ENKUlRKT_E_clIS2_EEDaS9_)
$_ZN7cutlass13device_kernelIN5flash19enable_sm80_to_sm89INS1_16FlashAttnBwdSm80INS1_25CollectiveMainloopBwdSm80ILi2ELi2EN4cute5tupleIJNS5_1CILi64EEENS7_ILi128EEES8_EEENS_10bfloat16_tEfNS_4arch4Sm80ELb0ELb0ELb1ELb1ELb1ELb0ELb0ELb0ELi2ELi2ELi4ELi2ELb1EEENS1_21CollectiveEpilogueBwdISA_SB_SD_Li256ELb1ELb0ELi2EEENS1_19SingleTileSchedulerILb1ELb0ELb0ELi128EEEEEEEEEvNT_6ParamsE$_ZZN4cute19as_arithmetic_tupleINS_15ArithmeticTupleIJNS1_IJiiEEEiiiEEEEEDaRKT_ENKUlRKT_E_clIS2_EEDaS9_:
[----:B------:R-:W-:-:S05]  /*8d70*/  IADD3 R9, R13, -c[0x0][0x20], RZ ;  /* 0x800008000d097a10 */ /* 0x000fca0007ffe0ff */
[----:B------:R1:W5:Y:S01]  /*8d80*/  LDL R7, [R9] ;  /* 0x0000000009077983 */ /* 0x0003620000100800 */
[----:B------:R-:W-:-:S03]  /*8d90*/  MOV R8, 0x8db0 ;  /* 0x00008db000087802 */ /* 0x000fc60000000f00 */
[----:B-1---5:R-:W-:Y:S05]  /*8da0*/  CALL.REL.NOINC `($_ZN7cutlass13device_kernelIN5flash19enable_sm80_to_sm89INS1_16FlashAttnBwdSm80INS1_25CollectiveMainloopBwdSm80ILi2ELi2EN4cute5tupleIJNS5_1CILi64EEENS7_ILi128EEES8_EEENS_10bfloat16_tEfNS_4arch4Sm80ELb0ELb0ELb1ELb1ELb1ELb0ELb0ELb0ELi2ELi2ELi4ELi2ELb1EEENS1_21CollectiveEpilogueBwdISA_SB_SD_Li256ELb1ELb0ELi2EEENS1_19SingleTileSchedulerILb1ELb0ELb0ELi128EEEEEEEEEvNT_6ParamsE$_ZZN4cute19as_arithmetic_tupleINS_15ArithmeticTupleIJiiEEEEEDaRKT_ENKUlRKT_E_clIiEEDaS8_) ;  /* 0x0000019000007944 */ /* 0x022fea0003c00000 */
[----:B------:R1:W5:Y:S01]  /*8db0*/  LDL R7, [R9+0x4] ;  /* 0x0000040009077983 */ /* 0x0003620000100800 */
[----:B------:R-:W-:Y:S01]  /*8dc0*/  IADD3 R6, R1, 0x19c, RZ ;  /* 0x0000019c01067810 */ /* 0x000fe20007ffe0ff */
[----:B------:R-:W-:Y:S01]  /*8dd0*/  IMAD.MOV.U32 R16, RZ, RZ, R10 ;  /* 0x000000ffff107224 */ /* 0x000fe200078e000a */
[----:B------:R-:W-:Y:S02]  /*8de0*/  MOV R8, 0x8e10 ;  /* 0x00008e1000087802 */ /* 0x000fe40000000f00 */
[----:B------:R-:W-:Y:S02]  /*8df0*/  IADD3 R6, R6, c[0x0][0x20], RZ ;  /* 0x0000080006067a10 */ /* 0x000fe40007ffe0ff */
[----:B-1---5:R-:W-:Y:S05]  /*8e00*/  CALL.REL.NOINC `($_ZN7cutlass13device_kernelIN5flash19enable_sm80_to_sm89INS1_16FlashAttnBwdSm80INS1_25CollectiveMainloopBwdSm80ILi2ELi2EN4cute5tupleIJNS5_1CILi64EEENS7_ILi128EEES8_EEENS_10bfloat16_tEfNS_4arch4Sm80ELb0ELb0ELb1ELb1ELb1ELb0ELb0ELb0ELi2ELi2ELi4ELi2ELb1EEENS1_21CollectiveEpilogueBwdISA_SB_SD_Li256ELb1ELb0ELi2EEENS1_19SingleTileSchedulerILb1ELb0ELb0ELi128EEEEEEEEEvNT_6ParamsE$_ZZN4cute19as_arithmetic_tupleINS_15ArithmeticTupleIJiiEEEEEDaRKT_ENKUlRKT_E_clIiEEDaS8_) ;  /* 0x0000013000007944 */ /* 0x022fea0003c00000 */
[----:B------:R1:W-:Y:S01]  /*8e10*/  STL [R1+0x19c], R10 ;  /* 0x00019c0a01007387 */ /* 0x0003e20000100800 */
[----:B------:R-:W-:-:S03]  /*8e20*/  MOV R18, 0x8e40 ;  /* 0x00008e4000127802 */ /* 0x000fc60000000f00 */
[----:B-1----:R-:W-:Y:S05]  /*8e30*/  CALL.REL.NOINC `($_ZN7cutlass13device_kernelIN5flash19enable_sm80_to_sm89INS1_16FlashAttnBwdSm80INS1_25CollectiveMainloopBwdSm80ILi2ELi2EN4cute5tupleIJNS5_1CILi64EEENS7_ILi128EEES8_EEENS_10bfloat16_tEfNS_4arch4Sm80ELb0ELb0ELb1ELb1ELb1ELb0ELb0ELb0ELi2ELi2ELi4ELi2ELb1EEENS1_21CollectiveEpilogueBwdISA_SB_SD_Li256ELb1ELb0ELi2EEENS1_19SingleTileSchedulerILb1ELb0ELb0ELi128EEEEEEEEEvNT_6ParamsE$_ZZN4cute19as_arithmetic_tupleINS_15ArithmeticTupleIJiiEEEEEDaRKT_ENKUlDpRKT_E_clIJiiEEEDaS9_) ;  /* 0x0000008000007944 */ /* 0x002fea0003c00000 */
[----:B-----5:R-:W-:Y:S01]  /*8e40*/  IMAD.MOV.U32 R8, RZ, RZ, R6 ;  /* 0x000000ffff087224 */ /* 0x020fe200078e0006 */
[----:B------:R-:W-:Y:S01]  /*8e50*/  MOV R6, R52 ;  /* 0x0000003400067202 */ /* 0x000fe20000000f00 */
[----:B------:R-:W-:Y:S01]  /*8e60*/  IMAD.MOV.U32 R78, RZ, RZ, R7 ;  /* 0x000000ffff4e7224 */ /* 0x000fe200078e0007 */
[----:B------:R-:W-:-:S04]  /*8e70*/  MOV R7, 0x0 ;  /* 0x0000000000077802 */ /* 0x000fc80000000f00 */
[----:B------:R-:W-:Y:S05]  /*8e80*/  RET.REL.NODEC R6 `(_ZN7cutlass13device_kernelIN5flash19enable_sm80_to_sm89INS1_16FlashAttnBwdSm80INS1_25CollectiveMainloopBwdSm80ILi2ELi2EN4cute5tupleIJNS5_1CILi64EEENS7_ILi128EEES8_EEENS_10bfloat16_tEfNS_4arch4Sm80ELb0ELb0ELb1ELb1ELb1ELb0ELb0ELb0ELi2ELi2ELi4ELi2ELb1EEENS1_21CollectiveEpilogueBwdISA_SB_SD_Li256ELb1ELb0ELi2EEENS1_19SingleTileSchedulerILb1ELb0ELb0ELi128EEEEEEEEEvNT_6ParamsE) ;  /* 0xffff717006007950 */ /* 0x000fea0003c3ffff */
        .type           $_ZN7cutlass13device_kernelIN5flash19enable_sm80_to_sm89INS1_16FlashAttnBwdSm80INS1_25CollectiveMainloopBwdSm80ILi2ELi2EN4cute5tupleIJNS5_1CILi64EEENS7_ILi128EEES8_EEENS_10bfloat16_tEfNS_4arch4Sm80ELb0ELb0ELb1ELb1ELb1ELb0ELb0ELb0ELi2ELi2ELi4ELi2ELb1EEENS1_21CollectiveEpilogueBwdISA_SB_SD_Li256ELb1ELb0ELi2EEENS1_19SingleTileSchedulerILb1ELb0ELb0ELi128EEEEEEEEEvNT_6ParamsE$_ZZN4cute19as_arithmetic_tupleINS_15ArithmeticTupleIJNS1_IJiiEEEiiiEEEEEDaRKT_ENKUlRKT_E_clIiEEDaS9_,@function
        .size           $_ZN7cutlass13device_kernelIN5flash19enable_sm80_to_sm89INS1_16FlashAttnBwdSm80INS1_25CollectiveMainloopBwdSm80ILi2ELi2EN4cute5tupleIJNS5_1CILi64EEENS7_ILi128EEES8_EEENS_10bfloat16_tEfNS_4arch4Sm80ELb0ELb0ELb1ELb1ELb1ELb0ELb0ELb0ELi2ELi2ELi4ELi2ELb1EEENS1_21CollectiveEpilogueBwdISA_SB_SD_Li256ELb1ELb0ELi2EEENS1_19SingleTileSchedulerILb1ELb0ELb0ELi128EEEEEEEEEvNT_6ParamsE$_ZZN4cute19as_arithmetic_tupleINS_15ArithmeticTupleIJNS1_IJiiEEEiiiEEEEEDaRKT_ENKUlRKT_E_clIiEEDaS9_,($_ZN7cutlass13device_kernelIN5flash19enable_sm80_to_sm89INS1_16FlashAttnBwdSm80INS1_25CollectiveMainloopBwdSm80ILi2ELi2EN4cute5tupleIJNS5_1CILi64EEENS7_ILi128EEES8_EEENS_10bfloat16_tEfNS_4arch4Sm80ELb0ELb0ELb1ELb1ELb1ELb0ELb0ELb0ELi2ELi2ELi4ELi2ELb1EEENS1_21CollectiveEpilogueBwdISA_SB_SD_Li256ELb1ELb0ELi2EEENS1_19SingleTileSchedulerILb1ELb0ELb0ELi128EEEEEEEEEvNT_6ParamsE$_ZZN4cute19as_arithmetic_tupleINS_15ArithmeticTupleIJiiEEEEEDaRKT_ENKUlDpRKT_E_clIJiiEEEDaS9_ - $_ZN7cutlass13device_kernelIN5flash19enable_sm80_to_sm89INS1_16FlashAttnBwdSm80INS1_25CollectiveMainloopBwdSm80ILi2ELi2EN4cute5tupleIJNS5_1CILi64EEENS7_ILi128EEES8_EEENS_10bfloat16_tEfNS_4arch4Sm80ELb0ELb0ELb1ELb1ELb1ELb0ELb0ELb0ELi2ELi2ELi4ELi2ELb1EEENS1_21CollectiveEpilogueBwdISA_SB_SD_Li256ELb1ELb0ELi2EEENS1_19SingleTileSchedulerILb1ELb0ELb0ELi128EEEEEEEEEvNT_6ParamsE$_ZZN4cute19as_arithmetic_tupleINS_15ArithmeticTupleIJNS1_IJiiEEEiiiEEEEEDaRKT_ENKUlRKT_E_clIiEEDaS9_)
$_ZN7cutlass13device_kernelIN5flash19enable_sm80_to_sm89INS1_16FlashAttnBwdSm80INS1_25CollectiveMainloopBwdSm80ILi2ELi2EN4cute5tupleIJNS5_1CILi64EEENS7_ILi128EEES8_EEENS_10bfloat16_tEfNS_4arch4Sm80ELb0ELb0ELb1ELb1ELb1ELb0ELb0ELb0ELi2ELi2ELi4ELi2ELb1EEENS1_21CollectiveEpilogueBwdISA_SB_SD_Li256ELb1ELb0ELi2EEENS1_19SingleTileSchedulerILb1ELb0ELb0ELi128EEEEEEEEEvNT_6ParamsE$_ZZN4cute19as_arithmetic_tupleINS_15ArithmeticTupleIJNS1_IJiiEEEiiiEEEEEDaRKT_ENKUlRKT_E_clIiEEDaS9_:
[----:B------:R-:W-:Y:S02]  /*8e90*/  MOV R10, R7 ;  /* 0x00000007000a7202 */ /* 0x000fe40000000f00 */
[----:B------:R-:W-:-:S04]  /*8ea0*/  MOV R7, 0x0 ;  /* 0x0000000000077802 */ /* 0x000fc80000000f00 */
[----:B------:R-:W-:Y:S05]  /*8eb0*/  RET.REL.NODEC R6 `(_ZN7cutlass13device_kernelIN5flash19enable_sm80_to_sm89INS1_16FlashAttnBwdSm80INS1_25CollectiveMainloopBwdSm80ILi2ELi2EN4cute5tupleIJNS5_1CILi64EEENS7_ILi128EEES8_EEENS_10bfloat16_tEfNS_4arch4Sm80ELb0ELb0ELb1ELb1ELb1ELb0ELb0ELb0ELi2ELi2ELi4ELi2ELb1EEENS1_21CollectiveEpilogueBwdISA_SB_SD_Li256ELb1ELb0ELi2EEENS1_19SingleTileSchedulerILb1ELb0ELb0ELi128EEEEEEEEEvNT_6ParamsE) ;  /* 0xffff714006007950 */ /* 0x000fea0003c3ffff */
        .type           $_ZN7cutlass13device_kernelIN5flash19enable_sm80_to_sm89INS1_16FlashAttnBwdSm80INS1_25CollectiveMainloopBwdSm80ILi2ELi2EN4cute5tupleIJNS5_1CILi64EEENS7_ILi128EEES8_EEENS_10bfloat16_tEfNS_4arch4Sm80ELb0ELb0ELb1ELb1ELb1ELb0ELb0ELb0ELi2ELi2ELi4ELi2ELb1EEENS1_21CollectiveEpilogueBwdISA_SB_SD_Li256ELb1ELb0ELi2EEENS1_19SingleTileSchedulerILb1ELb0ELb0ELi128EEEEEEEEEvNT_6ParamsE$_ZZN4cute19as_arithmetic_tupleINS_15ArithmeticTupleIJiiEEEEEDaRKT_ENKUlDpRKT_E_clIJiiEEEDaS9_,@function
        .size           $_ZN7cutlass13device_kernelIN5flash19enable_sm80_to_sm89INS1_16FlashAttnBwdSm80INS1_25CollectiveMainloopBwdSm80ILi2ELi2EN4cute5tupleIJNS5_1CILi64EEENS7_ILi128EEES8_EEENS_10bfloat16_tEfNS_4arch4Sm80ELb0ELb0ELb1ELb1ELb1ELb0ELb0ELb0ELi2ELi2ELi4ELi2ELb1EEENS1_21CollectiveEpilogueBwdISA_SB_SD_Li256ELb1ELb0ELi2EEENS1_19SingleTileSchedulerILb1ELb0ELb0ELi128EEEEEEEEEvNT_6ParamsE$_ZZN4cute19as_arithmetic_tupleINS_15ArithmeticTupleIJiiEEEEEDaRKT_ENKUlDpRKT_E_clIJiiEEEDaS9_,($_ZN7cutlass13device_kernelIN5flash19enable_sm80_to_sm89INS1_16FlashAttnBwdSm80INS1_25CollectiveMainloopBwdSm80ILi2ELi2EN4cute5tupleIJNS5_1CILi64EEENS7_ILi128EEES8_EEENS_10bfloat16_tEfNS_4arch4Sm80ELb0ELb0ELb1ELb1ELb1ELb0ELb0ELb0ELi2ELi2ELi4ELi2ELb1EEENS1_21CollectiveEpilogueBwdISA_SB_SD_Li256ELb1ELb0ELi2EEENS1_19SingleTileSchedulerILb1ELb0ELb0ELi128EEEEEEEEEvNT_6ParamsE$_ZZN4cute19as_arithmetic_tupleINS_15ArithmeticTupleIJiiEEEEEDaRKT_ENKUlRKT_E_clIiEEDaS8_ - $_ZN7cutlass13device_kernelIN5flash19enable_sm80_to_sm89INS1_16FlashAttnBwdSm80INS1_25CollectiveMainloopBwdSm80ILi2ELi2EN4cute5tupleIJNS5_1CILi64EEENS7_ILi128EEES8_EEENS_10bfloat16_tEfNS_4arch4Sm80ELb0ELb0ELb1ELb1ELb1ELb0ELb0ELb0ELi2ELi2ELi4ELi2ELb1EEENS1_21CollectiveEpilogueBwdISA_SB_SD_Li256ELb1ELb0ELi2EEENS1_19SingleTileSchedulerILb1ELb0ELb0ELi128EEEEEEEEEvNT_6ParamsE$_ZZN4cute19as_arithmetic_tupleINS_15ArithmeticTupleIJiiEEEEEDaRKT_ENKUlDpRKT_E_clIJiiEEEDaS9_)
$_ZN7cutlass13device_kernelIN5flash19enable_sm80_to_sm89INS1_16FlashAttnBwdSm80INS1_25CollectiveMainloopBwdSm80ILi2ELi2EN4cute5tupleIJNS5_1CILi64EEENS7_ILi128EEES8_EEENS_10bfloat16_tEfNS_4arch4Sm80ELb0ELb0ELb1ELb1ELb1ELb0ELb0ELb0ELi2ELi2ELi4ELi2ELb1EEENS1_21CollectiveEpilogueBwdISA_SB_SD_Li256ELb1ELb0ELi2EEENS1_19SingleTileSchedulerILb1ELb0ELb0ELi128EEEEEEEEEvNT_6ParamsE$_ZZN4cute19as_arithmetic_tupleINS_15ArithmeticTupleIJiiEEEEEDaRKT_ENKUlDpRKT_E_clIJiiEEEDaS9_:
[----:B------:R-:W-:Y:S02]  /*8ec0*/  IADD3 R7, R1, 0x1a0, RZ ;  /* 0x000001a001077810 */ /* 0x000fe40007ffe0ff */
[----:B------:R-:W-:Y:S02]  /*8ed0*/  MOV R8, 0x8f00 ;  /* 0x00008f0000087802 */ /* 0x000fe40000000f00 */
[----:B------:R-:W-:Y:S02]  /*8ee0*/  IADD3 R7, R7, c[0x0][0x20], RZ ;  /* 0x0000080007077a10 */ /* 0x000fe40007ffe0ff */
[----:B------:R-:W-:Y:S05]  /*8ef0*/  CALL.REL.NOINC `($_ZN7cutlass13device_kernelIN5flash19enable_sm80_to_sm89INS1_16FlashAttnBwdSm80INS1_25CollectiveMainloopBwdSm80ILi2ELi2EN4cute5tupleIJNS5_1CILi64EEENS7_ILi128EEES8_EEENS_10bfloat16_tEfNS_4arch4Sm80ELb0ELb0ELb1ELb1ELb1ELb0ELb0ELb0ELi2ELi2ELi4ELi2ELb1EEENS1_21CollectiveEpilogueBwdISA_SB_SD_Li256ELb1ELb0ELi2EEENS1_19SingleTileSchedulerILb1ELb0ELb0ELi128EEEEEEEEEvNT_6ParamsE$_ZN4cute5tupleIJiiEEC2ERKiS3_) ;  /* 0xfffff9e000007944 */ /* 0x000fea0003c3ffff */
[----:B-1----:R1:W5:Y:S01]  /*8f00*/  LDL.64 R6, [R1+0x1a0] ;  /* 0x0001a00001067983 */ /* 0x0023620000100a00 */
[----:B------:R-:W-:Y:S02]  /*8f10*/  MOV R8, R18 ;  /* 0x0000001200087202 */ /* 0x000fe40000000f00 */
[----:B------:R-:W-:-:S04]  /*8f20*/  MOV R9, 0x0 ;  /* 0x0000000000097802 */ /* 0x000fc80000000f00 */
[----:B------:R-:W-:Y:S05]  /*8f30*/  RET.REL.NODEC R8 `(_ZN7cutlass13device_kernelIN5flash19enable_sm80_to_sm89INS1_16FlashAttnBwdSm80INS1_25CollectiveMainloopBwdSm80ILi2ELi2EN4cute5tupleIJNS5_1CILi64EEENS7_ILi128EEES8_EEENS_10bfloat16_tEfNS_4arch4Sm80ELb0ELb0ELb1ELb1ELb1ELb0ELb0ELb0ELi2ELi2ELi4ELi2ELb1EEENS1_21CollectiveEpilogueBwdISA_SB_SD_Li256ELb1ELb0ELi2EEENS1_19SingleTileSchedulerILb1ELb0ELb0ELi128EEEEEEEEEvNT_6ParamsE) ;  /* 0xffff70c008007950 */ /* 0x000fea0003c3ffff */
        .type           $_ZN7cutlass13device_kernelIN5flash19enable_sm80_to_sm89INS1_16FlashAttnBwdSm80INS1_25CollectiveMainloopBwdSm80ILi2ELi2EN4cute5tupleIJNS5_1CILi64EEENS7_ILi128EEES8_EEENS_10bfloat16_tEfNS_4arch4Sm80ELb0ELb0ELb1ELb1ELb1ELb0ELb0ELb0ELi2ELi2ELi4ELi2ELb1EEENS1_21CollectiveEpilogueBwdISA_SB_SD_Li256ELb1ELb0ELi2EEENS1_19SingleTileSchedulerILb1ELb0ELb0ELi128EEEEEEEEEvNT_6ParamsE$_ZZN4cute19as_arithmetic_tupleINS_15ArithmeticTupleIJiiEEEEEDaRKT_ENKUlRKT_E_clIiEEDaS8_,@function
        .size           $_ZN7cutlass13device_kernelIN5flash19enable_sm80_to_sm89INS1_16FlashAttnBwdSm80INS1_25CollectiveMainloopBwdSm80ILi2ELi2EN4cute5tupleIJNS5_1CILi64EEENS7_ILi128EEES8_EEENS_10bfloat16_tEfNS_4arch4Sm80ELb0ELb0ELb1ELb1ELb1ELb0ELb0ELb0ELi2ELi2ELi4ELi2ELb1EEENS1_21CollectiveEpilogueBwdISA_SB_SD_Li256ELb1ELb0ELi2EEENS1_19SingleTileSchedulerILb1ELb0ELb0ELi128EEEEEEEEEvNT_6ParamsE$_ZZN4cute19as_arithmetic_tupleINS_15ArithmeticTupleIJiiEEEEEDaRKT_ENKUlRKT_E_clIiEEDaS8_,($_ZN7cutlass13device_kernelIN5flash19enable_sm80_to_sm89INS1_16FlashAttnBwdSm80INS1_25CollectiveMainloopBwdSm80ILi2ELi2EN4cute5tupleIJNS5_1CILi64EEENS7_ILi128EEES8_EEENS_10bfloat16_tEfNS_4arch4Sm80ELb0ELb0ELb1ELb1ELb1ELb0ELb0ELb0ELi2ELi2ELi4ELi2ELb1EEENS1_21CollectiveEpilogueBwdISA_SB_SD_Li256ELb1ELb0ELi2EEENS1_19SingleTileSchedulerILb1ELb0ELb0ELi128EEEEEEEEEvNT_6ParamsE$_ZZN4cute5sliceINS_5tupleIJNS_10UnderscoreES2_S2_iEEENS1_IJNS1_IJNS_1CILi1EEENS4_ILi0EEEEEElS6_lEEEEEDaRKT_RKT0_ENKUlRKT_RKT0_E_clIS2_lEEDaSH_SK_ - $_ZN7cutlass13device_kernelIN5flash19enable_sm80_to_sm89INS1_16FlashAttnBwdSm80INS1_25CollectiveMainloopBwdSm80ILi2ELi2EN4cute5tupleIJNS5_1CILi64EEENS7_ILi128EEES8_EEENS_10bfloat16_tEfNS_4arch4Sm80ELb0ELb0ELb1ELb1ELb1ELb0ELb0ELb0ELi2ELi2ELi4ELi2ELb1EEENS1_21CollectiveEpilogueBwdISA_SB_SD_Li256ELb1ELb0ELi2EEENS1_19SingleTileSchedulerILb1ELb0ELb0ELi128EEEEEEEEEvNT_6ParamsE$_ZZN4cute19as_arithmetic_tupleINS_15ArithmeticTupleIJiiEEEEEDaRKT_ENKUlRKT_E_clIiEEDaS8_)
$_ZN7cutlass13device_kernelIN5flash19enable_sm80_to_sm89INS1_16FlashAttnBwdSm80INS1_25CollectiveMainloopBwdSm80ILi2ELi2EN4cute5tupleIJNS5_1CILi64EEENS7_ILi128EEES8_EEENS_10bfloat16_tEfNS_4arch4Sm80ELb0ELb0ELb1ELb1ELb1ELb0ELb0ELb0ELi2ELi2ELi4ELi2ELb1EEENS1_21CollectiveEpilogueBwdISA_SB_SD_Li256ELb1ELb0ELi2EEENS1_19SingleTileSchedulerILb1ELb0ELb0ELi128EEEEEEEEEvNT_6ParamsE$_ZZN4cute19as_arithmetic_tupleINS_15ArithmeticTupleIJiiEEEEEDaRKT_ENKUlRKT_E_clIiEEDaS8_:
[----:B------:R-:W-:Y:S02]  /*8f40*/  MOV R78, R8 ;  /* 0x00000008004e7202 */ /* 0x000fe40000000f00 */
[----:B------:R-:W-:Y:S02]  /*8f50*/  MOV R79, 0x0 ;  /* 0x00000000004f7802 */ /* 0x000fe40000000f00 */
[----:B------:R-:W-:Y:S02]  /*8f60*/  MOV R10, R7 ;  /* 0x00000007000a7202 */ /* 0x000fe40000000f00 */
[----:B------:R-:W-:Y:S05]  /*8f70*/  RET.REL.NODEC R78 `(_ZN7cutlass13device_kernelIN5flash19enable_sm80_to_sm89INS1_16FlashAttnBwdSm80INS1_25CollectiveMainloopBwdSm80ILi2ELi2EN4cute5tupleIJNS5_1CILi64EEENS7_ILi128EEES8_EEENS_10bfloat16_tEfNS_4arch4Sm80ELb0ELb0ELb1ELb1ELb1ELb0ELb0ELb0ELi2ELi2ELi4ELi2ELb1EEENS1_21CollectiveEpilogueBwdISA_SB_SD_Li256ELb1ELb0ELi2EEENS1_19SingleTileSchedulerILb1ELb0ELb0ELi128EEEEEEEEEvNT_6ParamsE) ;  /* 0xffff70804e007950 */ /* 0x000fea0003c3ffff */
        .type           $_ZN7cutlass13device_kernelIN5flash19enable_sm80_to_sm89INS1_16FlashAttnBwdSm80INS1_25CollectiveMainloopBwdSm80ILi2ELi2EN4cute5tupleIJNS5_1CILi64EEENS7_ILi128EEES8_EEENS_10bfloat16_tEfNS_4arch4Sm80ELb0ELb0ELb1ELb1ELb1ELb0ELb0ELb0ELi2ELi2ELi4ELi2ELb1EEENS1_21CollectiveEpilogueBwdISA_SB_SD_Li256ELb1ELb0ELi2EEENS1_19SingleTileSchedulerILb1ELb0ELb0ELi128EEEEEEEEEvNT_6ParamsE$_ZZN4cute5sliceINS_5tupleIJNS_10UnderscoreES2_S2_iEEENS1_IJNS1_IJNS_1CILi1EEENS4_ILi0EEEEEElS6_lEEEEEDaRKT_RKT0_ENKUlRKT_RKT0_E_clIS2_lEEDaSH_SK_,@function
        .size           $_ZN7cutlass13device_kernelIN5flash19enable_sm80_to_sm89INS1_16FlashAttnBwdSm80INS1_25CollectiveMainloopBwdSm80ILi2ELi2EN4cute5tupleIJNS5_1CILi64EEENS7_ILi128EEES8_EEENS_10bfloat16_tEfNS_4arch4Sm80ELb0ELb0ELb1ELb1ELb1ELb0ELb0ELb0ELi2ELi2ELi4ELi2ELb1EEENS1_21CollectiveEpilogueBwdISA_SB_SD_Li256ELb1ELb0ELi2EEENS1_19SingleTileSchedulerILb1ELb0ELb0ELi128EEEEEEEEEvNT_6ParamsE$_ZZN4cute5sliceINS_5tupleIJNS_10UnderscoreES2_S2_iEEENS1_IJNS1_IJNS_1CILi1EEENS4_ILi0EEEEEElS6_lEEEEEDaRKT_RKT0_ENKUlRKT_RKT0_E_clIS2_lEEDaSH_SK_,($_ZN7cutlass13device_kernelIN5flash19enable_sm80_to_sm89INS1_16FlashAttnBwdSm80INS1_25CollectiveMainloopBwdSm80ILi2ELi2EN4cute5tupleIJNS5_1CILi64EEENS7_ILi128EEES8_EEENS_10bfloat16_tEfNS_4arch4Sm80ELb0ELb0ELb1ELb1ELb1ELb0ELb0ELb0ELi2ELi2ELi4ELi2ELb1EEENS1_21CollectiveEpilogueBwdISA_SB_SD_Li256ELb1ELb0ELi2EEENS1_19SingleTileSchedulerILb1ELb0ELb0ELi128EEEEEEEEEvNT_6ParamsE$_ZZN4cute7idx2crdINS_5tupleIJiEEENS1_IJNS1_IJNS1_IJNS_1CILi8EEENS3_ILi2EEEEEES5_NS3_ILi4EEES5_EEEEEEEEDaRKT_RKT0_ENKUlRKT_RKT0_E_clIiS8_EEDaSI_SL_ - $_ZN7cutlass13device_kernelIN5flash19enable_sm80_to_sm89INS1_16FlashAttnBwdSm80INS1_25CollectiveMainloopBwdSm80ILi2ELi2EN4cute5tupleIJNS5_1CILi64EEENS7_ILi128EEES8_EEENS_10bfloat16_tEfNS_4arch4Sm80ELb0ELb0ELb1ELb1ELb1ELb0ELb0ELb0ELi2ELi2ELi4ELi2ELb1EEENS1_21CollectiveEpilogueBwdISA_SB_SD_Li256ELb1ELb0ELi2EEENS1_19SingleTileSchedulerILb1ELb0ELb0ELi128EEEEEEEEEvNT_6ParamsE$_ZZN4cute5sliceINS_5tupleIJNS_10UnderscoreES2_S2_iEEENS1_IJNS1_IJNS_1CILi1EEENS4_ILi0EEEEEElS6_lEEEEEDaRKT_RKT0_ENKUlRKT_RKT0_E_clIS2_lEEDaSH_SK_)
$_ZN7cutlass13device_kernelIN5flash19enable_sm80_to_sm89INS1_16FlashAttnBwdSm80INS1_25CollectiveMainloopBwdSm80ILi2ELi2EN4cute5tupleIJNS5_1CILi64EEENS7_ILi128EEES8_EEENS_10bfloat16_tEfNS_4arch4Sm80ELb0ELb0ELb1ELb1ELb1ELb0ELb0ELb0ELi2ELi2ELi4ELi2ELb1EEENS1_21CollectiveEpilogueBwdISA_SB_SD_Li256ELb1ELb0ELi2EEENS1_19SingleTileSchedulerILb1ELb0ELb0ELi128EEEEEEEEEvNT_6ParamsE$_ZZN4cute5sliceINS_5tupleIJNS_10UnderscoreES2_S2_iEEENS1_IJNS1_IJNS_1CILi1EEENS4_ILi0EEEEEElS6_lEEEEEDaRKT_RKT0_ENKUlRKT_RKT0_E_clIS2_lEEDaSH_SK_:
[----:B------:R-:W-:Y:S02]  /*8f80*/  IADD3 R9, R1, 0x188, RZ ;  /* 0x0000018801097810 */ /* 0x000fe40007ffe0ff */
[----:B------:R-:W-:Y:S02]  /*8f90*/  MOV R10, 0x8fc0 ;  /* 0x00008fc0000a7802 */ /* 0x000fe40000000f00 */
[----:B------:R-:W-:-:S02]  /*8fa0*/  IADD3 R9, R9, c[0x0][0x20], RZ ;  /* 0x0000080009097a10 */ /* 0x000fc40007ffe0ff */
[----:B------:R-:W-:Y:S05]  /*8fb0*/  CALL.REL.NOINC `($_ZN7cutlass13device_kernelIN5flash19enable_sm80_to_sm89INS1_16FlashAttnBwdSm80INS1_25CollectiveMainloopBwdSm80ILi2ELi2EN4cute5tupleIJNS5_1CILi64EEENS7_ILi128EEES8_EEENS_10bfloat16_tEfNS_4arch4Sm80ELb0ELb0ELb1ELb1ELb1ELb0ELb0ELb0ELi2ELi2ELi4ELi2ELb1EEENS1_21CollectiveEpilogueBwdISA_SB_SD_Li256ELb1ELb0ELi2EEENS1_19SingleTileSchedulerILb1ELb0ELb0ELi128EEEEEEEEEvNT_6ParamsE$_ZN4cute3eso3ESOILb0ELb1EJlEEC2ERKl) ;  /* 0xffffed3000007944 */ /* 0x000fea0003c3ffff */
[----:B-1----:R1:W5:Y:S01]  /*8fc0*/  LDL.64 R6, [R1+0x188] ;  /* 0x0001880001067983 */ /* 0x0023620000100a00 */
[----:B------:R-:W-:-:S04]  /*8fd0*/  MOV R9, 0x0 ;  /* 0x0000000000097802 */ /* 0x000fc80000000f00 */
[----:B------:R-:W-:Y:S05]  /*8fe0*/  RET.REL.NODEC R8 `(_ZN7cutlass13device_kernelIN5flash19enable_sm80_to_sm89INS1_16FlashAttnBwdSm80INS1_25CollectiveMainloopBwdSm80ILi2ELi2EN4cute5tupleIJNS5_1CILi64EEENS7_ILi128EEES8_EEENS_10bfloat16_tEfNS_4arch4Sm80ELb0ELb0ELb1ELb1ELb1ELb0ELb0ELb0ELi2ELi2ELi4ELi2ELb1EEENS1_21CollectiveEpilogueBwdISA_SB_SD_Li256ELb1ELb0ELi2EEENS1_19SingleTileSchedulerILb1ELb0ELb0ELi128EEEEEEEEEvNT_6ParamsE) ;  /* 0xffff701008007950 */ /* 0x000fea0003c3ffff */
        .type           $_ZN7cutlass13device_kernelIN5flash19enable_sm80_to_sm89INS1_16FlashAttnBwdSm80INS1_25CollectiveMainloopBwdSm80ILi2ELi2EN4cute5tupleIJNS5_1CILi64EEENS7_ILi128EEES8_EEENS_10bfloat16_tEfNS_4arch4Sm80ELb0ELb0ELb1ELb1ELb1ELb0ELb0ELb0ELi2ELi2ELi4ELi2ELb1EEENS1_21CollectiveEpilogueBwdISA_SB_SD_Li256ELb1ELb0ELi2EEENS1_19SingleTileSchedulerILb1ELb0ELb0ELi128EEEEEEEEEvNT_6ParamsE$_ZZN4cute7idx2crdINS_5tupleIJiEEENS1_IJNS1_IJNS1_IJNS_1CILi8EEENS3_ILi2EEEEEES5_NS3_ILi4EEES5_EEEEEEEEDaRKT_RKT0_ENKUlRKT_RKT0_E_clIiS8_EEDaSI_SL_,@function
        .size           $_ZN7cutlass13device_kernelIN5flash19enable_sm80_to_sm89INS1_16FlashAttnBwdSm80INS1_25CollectiveMainloopBwdSm80ILi2ELi2EN4cute5tupleIJNS5_1CILi64EEENS7_ILi128EEES8_EEENS_10bfloat16_tEfNS_4arch4Sm80ELb0ELb0ELb1ELb1ELb1ELb0ELb0ELb0ELi2ELi2ELi4ELi2ELb1EEENS1_21CollectiveEpilogueBwdISA_SB_SD_Li256ELb1ELb0ELi2EEENS1_19SingleTileSchedulerILb1ELb0ELb0ELi128EEEEEEEEEvNT_6ParamsE$_ZZN4cute7idx2crdINS_5tupleIJiEEENS1_IJNS1_IJNS1_IJNS_1CILi8EEENS3_ILi2EEEEEES5_NS3_ILi4EEES5_EEEEEEEEDaRKT_RKT0_ENKUlRKT_RKT0_E_clIiS8_EEDaSI_SL_,($_ZN7cutlass13device_kernelIN5flash19enable_sm80_to_sm89INS1_16FlashAttnBwdSm80INS1_25CollectiveMainloopBwdSm80ILi2ELi2EN4cute5tupleIJNS5_1CILi64EEENS7_ILi128EEES8_EEENS_10bfloat16_tEfNS_4arch4Sm80ELb0ELb0ELb1ELb1ELb1ELb0ELb0ELb0ELi2ELi2ELi4ELi2ELb1EEENS1_21CollectiveEpilogueBwdISA_SB_SD_Li256ELb1ELb0ELi2EEENS1_19SingleTileSchedulerILb1ELb0ELb0ELi128EEEEEEEEEvNT_6ParamsE$_ZZN4cute7idx2crdINS_5tupleIJiEEENS1_IJNS1_IJNS1_IJNS_1CILi8EEENS3_ILi2EEEEEES5_S5_NS3_ILi4EEEEEEEEEEEDaRKT_RKT0_ENKUlRKT_RKT0_E_clIiS8_EEDaSI_SL_ - $_ZN7cutlass13device_kernelIN5flash19enable_sm80_to_sm89INS1_16FlashAttnBwdSm80INS1_25CollectiveMainloopBwdSm80ILi2ELi2EN4cute5tupleIJNS5_1CILi64EEENS7_ILi128EEES8_EEENS_10bfloat16_tEfNS_4arch4Sm80ELb0ELb0ELb1ELb1ELb1ELb0ELb0ELb0ELi2ELi2ELi4ELi2ELb1EEENS1_21CollectiveEpilogueBwdISA_SB_SD_Li256ELb1ELb0ELi2EEENS1_19SingleTileSchedulerILb1ELb0ELb0ELi128EEEEEEEEEvNT_6ParamsE$_ZZN4cute7idx2crdINS_5tupleIJiEEENS1_IJNS1_IJNS1_IJNS_1CILi8EEENS3_ILi2EEEEEES5_NS3_ILi4EEES5_EEEEEEEEDaRKT_RKT0_ENKUlRKT_RKT0_E_clIiS8_EEDaSI_SL_)
$_ZN7cutlass13device_kernelIN5flash19enable_sm80_to_sm89INS1_16FlashAttnBwdSm80INS1_25CollectiveMainloopBwdSm80ILi2ELi2EN4cute5tupleIJNS5_1CILi64EEENS7_ILi128EEES8_EEENS_10bfloat16_tEfNS_4arch4Sm80ELb0ELb0ELb1ELb1ELb1ELb0ELb0ELb0ELi2ELi2ELi4ELi2ELb1EEENS1_21CollectiveEpilogueBwdISA_SB_SD_Li256ELb1ELb0ELi2EEENS1_19SingleTileSchedulerILb1ELb0ELb0ELi128EEEEEEEEEvNT_6ParamsE$_ZZN4cute7idx2crdINS_5tupleIJiEEENS1_IJNS1_IJNS1_IJNS_1CILi8EEENS3_ILi2EEEEEES5_NS3_ILi4EEES5_EEEEEEEEDaRKT_RKT0_ENKUlRKT_RKT0_E_clIiS8_EEDaSI_SL_:
        /* <DEDUP_REMOVED lines=15> */
[----:B-1----:R-:W-:Y:S05]  /*90e0*/  CALL.REL.NOINC `($_ZN7cutlass13device_kernelIN5flash19enable_sm80_to_sm89INS1_16FlashAttnBwdSm80INS1_25CollectiveMainloopBwdSm80ILi2ELi2EN4cute5tupleIJNS5_1CILi64EEENS7_ILi128EEES8_EEENS_10bfloat16_tEfNS_4arch4Sm80ELb0ELb0ELb1ELb1ELb1ELb0ELb0ELb0ELi2ELi2ELi4ELi2ELb1EEENS1_21CollectiveEpilogueBwdISA_SB_SD_Li256ELb1ELb0ELi2EEENS1_19SingleTileSchedulerILb1ELb0ELb0ELi128EEEEEEEEEvNT_6ParamsE$_ZN4cute5tupleIJiEEC2ERKi) ;  /* 0xfffff75000007944 */ /* 0x002fea0003c3ffff */
[----:B------:R1:W5:Y:S01]  /*90f0*/  LDL R8, [R1+0x168] ;  /* 0x0001680001087983 */ /* 0x0003620000100800 */
[----:B------:R-:W-:Y:S01]  /*9100*/  IADD3 R25, R1, 0x160, RZ ;  /* 0x0000016001197810 */ /* 0x000fe20007ffe0ff */
[----:B------:R-:W-:Y:S01]  /*9110*/  IMAD.MOV.U32 R7, RZ, RZ, R9 ;  /* 0x000000ffff077224 */ /* 0x000fe200078e0009 */
[----:B------:R-:W-:Y:S01]  /*9120*/  MOV R16, 0x9170 ;  /* 0x0000917000107802 */ /* 0x000fe20000000f00 */
[----:B------:R-:W-:Y:S01]  /*9130*/  IMAD.MOV.U32 R6, RZ, RZ, R27 ;  /* 0x000000ffff067224 */ /* 0x000fe200078e001b */
[----:B------:R-:W-:-:S04]  /*9140*/  IADD3 R25, R25, c[0x0][0x20], RZ ;  /* 0x0000080019197a10 */ /* 0x000fc80007ffe0ff */
[----:B------:R-:W-:Y:S02]  /*9150*/  IADD3 R26, R25, 0x4, RZ ;  /* 0x00000004191a7810 */ /* 0x000fe40007ffe0ff */
[----:B-1---5:R-:W-:Y:S05]  /*9160*/  CALL.REL.NOINC `($_ZN7cutlass13device_kernelIN5flash19enable_sm80_to_sm89INS1_16FlashAttnBwdSm80INS1_25CollectiveMainloopBwdSm80ILi2ELi2EN4cute5tupleIJNS5_1CILi64EEENS7_ILi128EEES8_EEENS_10bfloat16_tEfNS_4arch4Sm80ELb0ELb0ELb1ELb1ELb1ELb0ELb0ELb0ELi2ELi2ELi4ELi2ELb1EEENS1_21CollectiveEpilogueBwdISA_SB_SD_Li256ELb1ELb0ELi2EEENS1_19SingleTileSchedulerILb1ELb0ELb0ELi128EEEEEEEEEvNT_6ParamsE$_ZN4cute5tupleIJiEEC2ERKi) ;  /* 0xfffff6d000007944 */ /* 0x022fea0003c3ffff */
[----:B------:R1:W5:Y:S01]  /*9170*/  LDL R9, [R1+0x168] ;  /* 0x0001680001097983 */ /* 0x0003620000100800 */
[----:B------:R-:W-:Y:S01]  /*9180*/  IMAD.MOV.U32 R7, RZ, RZ, R8 ;  /* 0x000000ffff077224 */ /* 0x000fe200078e0008 */
[----:B------:R-:W-:Y:S02]  /*9190*/  MOV R6, R26 ;  /* 0x0000001a00067202 */ /* 0x000fe40000000f00 */
[----:B------:R-:W-:Y:S02]  /*91a0*/  MOV R16, 0x91c0 ;  /* 0x000091c000107802 */ /* 0x000fe40000000f00 */
[----:B-1---5:R-:W-:Y:S05]  /*91b0*/  CALL.REL.NOINC `($_ZN7cutlass13device_kernelIN5flash19enable_sm80_to_sm89INS1_16FlashAttnBwdSm80INS1_25CollectiveMainloopBwdSm80ILi2ELi2EN4cute5tupleIJNS5_1CILi64EEENS7_ILi128EEES8_EEENS_10bfloat16_tEfNS_4arch4Sm80ELb0ELb0ELb1ELb1ELb1ELb0ELb0ELb0ELi2ELi2ELi4ELi2ELb1EEENS1_21CollectiveEpilogueBwdISA_SB_SD_Li256ELb1ELb0ELi2EEENS1_19SingleTileSchedulerILb1ELb0ELb0ELi128EEEEEEEEEvNT_6ParamsE$_ZN4cute5tupleIJiEEC2ERKi) ;  /* 0xfffff68000007944 */ /* 0x022fea0003c3ffff */
[----:B------:R1:W5:Y:S01]  /*91c0*/  LDL R7, [R1+0x164] ;  /* 0x0001640001077983 */ /* 0x0003620000100800 */
[----:B------:R-:W-:Y:S02]  /*91d0*/  MOV R6, R25 ;  /* 0x0000001900067202 */ /* 0x000fe40000000f00 */
[----:B------:R-:W-:Y:S02]  /*91e0*/  MOV R16, 0x9200 ;  /* 0x0000920000107802 */ /* 0x000fe40000000f00 */
[----:B-1---5:R-:W-:Y:S05]  /*91f0*/  CALL.REL.NOINC `($_ZN7cutlass13device_kernelIN5flash19enable_sm80_to_sm89INS1_16FlashAttnBwdSm80INS1_25CollectiveMainloopBwdSm80ILi2ELi2EN4cute5tupleIJNS5_1CILi64EEENS7_ILi128EEES8_EEENS_10bfloat16_tEfNS_4arch4Sm80ELb0ELb0ELb1ELb1ELb1ELb0ELb0ELb0ELi2ELi2ELi4ELi2ELb1EEENS1_21CollectiveEpilogueBwdISA_SB_SD_Li256ELb1ELb0ELi2EEENS1_19SingleTileSchedulerILb1ELb0ELb0ELi128EEEEEEEEEvNT_6ParamsE$_ZN4cute5tupleIJiEEC2ERKi) ;  /* 0xfffff64000007944 */ /* 0x022fea0003c3ffff */
[----:B------:R1:W5:Y:S01]  /*9200*/  LDL R7, [R1+0x160] ;  /* 0x0001600001077983 */ /* 0x0003620000100800 */
[----:B------:R-:W-:Y:S02]  /*9210*/  MOV R6, R27 ;  /* 0x0000001b00067202 */ /* 0x000fe40000000f00 */
[----:B------:R-:W-:-:S02]  /*9220*/  MOV R16, 0x9240 ;  /* 0x0000924000107802 */ /* 0x000fc40000000f00 */
[----:B-1---5:R-:W-:Y:S05]  /*9230*/  CALL.REL.NOINC `($_ZN7cutlass13device_kernelIN5flash19enable_sm80_to_sm89INS1_16FlashAttnBwdSm80INS1_25CollectiveMainloopBwdSm80ILi2ELi2EN4cute5tupleIJNS5_1CILi64EEENS7_ILi128EEES8_EEENS_10bfloat16_tEfNS_4arch4Sm80ELb0ELb0ELb1ELb1ELb1ELb0ELb0ELb0ELi2ELi2ELi4ELi2ELb1EEENS1_21CollectiveEpilogueBwdISA_SB_SD_Li256ELb1ELb0ELi2EEENS1_19SingleTileSchedulerILb1ELb0ELb0ELi128EEEEEEEEEvNT_6ParamsE$_ZN4cute5tupleIJiEEC2ERKi) ;  /* 0xfffff60000007944 */ /* 0x022fea0003c3ffff */
[----:B------:R1:W5:Y:S01]  /*9240*/  LDL R7, [R1+0x168] ;  /* 0x0001680001077983 */ /* 0x0003620000100800 */
[----:B------:R-:W-:-:S02]  /*9250*/  MOV R6, R27 ;  /* 0x0000001b00067202 */ /* 0x000fc40000000f00 */
[----:B------:R-:W-:Y:S02]  /*9260*/  MOV R10, 0x9280 ;  /* 0x00009280000a7802 */ /* 0x000fe40000000f00 */
[----:B-1---5:R-:W-:Y:S05]  /*9270*/  CALL.REL.NOINC `($_ZN7cutlass13device_kernelIN5flash19enable_sm80_to_sm89INS1_16FlashAttnBwdSm80INS1_25CollectiveMainloopBwdSm80ILi2ELi2EN4cute5tupleIJNS5_1CILi64EEENS7_ILi128EEES8_EEENS_10bfloat16_tEfNS_4arch4Sm80ELb0ELb0ELb1ELb1ELb1ELb0ELb0ELb0ELi2ELi2ELi4ELi2ELb1EEENS1_21CollectiveEpilogueBwdISA_SB_SD_Li256ELb1ELb0ELi2EEENS1_19SingleTileSchedulerILb1ELb0ELb0ELi128EEEEEEEEEvNT_6ParamsE$_ZN4cute5tupleIJNS_15ArithmeticTupleIJiEEEEEC2ERKS2_) ;  /* 0xfffff37000007944 */ /* 0x022fea0003c3ffff */
[----:B------:R2:W5:Y:S01]  /*9280*/  LDL R8, [R1+0x168] ;  /* 0x0001680001087983 */ /* 0x0005620000100800 */
[----:B-1----:R-:W-:Y:S01]  /*9290*/  IMAD.MOV.U32 R7, RZ, RZ, R9 ;  /* 0x000000ffff077224 */ /* 0x002fe200078e0009 */
[----:B------:R-:W-:Y:S02]  /*92a0*/  MOV R6, R26 ;  /* 0x0000001a00067202 */ /* 0x000fe40000000f00 */
[----:B------:R-:W-:Y:S02]  /*92b0*/  MOV R16, 0x92d0 ;  /* 0x000092d000107802 */ /* 0x000fe40000000f00 */
[----:B--2--5:R-:W-:Y:S05]  /*92c0*/  CALL.REL.NOINC `($_ZN7cutlass13device_kernelIN5flash19enable_sm80_to_sm89INS1_16FlashAttnBwdSm80INS1_25CollectiveMainloopBwdSm80ILi2ELi2EN4cute5tupleIJNS5_1CILi64EEENS7_ILi128EEES8_EEENS_10bfloat16_tEfNS_4arch4Sm80ELb0ELb0ELb1ELb1ELb1ELb0ELb0ELb0ELi2ELi2ELi4ELi2ELb1EEENS1_21CollectiveEpilogueBwdISA_SB_SD_Li256ELb1ELb0ELi2EEENS1_19SingleTileSchedulerILb1ELb0ELb0ELi128EEEEEEEEEvNT_6ParamsE$_ZN4cute5tupleIJiEEC2ERKi) ;  /* 0xfffff57000007944 */ /* 0x024fea0003c3ffff */
[----:B------:R1:W5:Y:S01]  /*92d0*/  LDL R7, [R1+0x164] ;  /* 0x0001640001077983 */ /* 0x0003620000100800 */
[----:B------:R-:W-:Y:S02]  /*92e0*/  MOV R6, R25 ;  /* 0x0000001900067202 */ /* 0x000fe40000000f00 */
[----:B------:R-:W-:Y:S02]  /*92f0*/  MOV R16, 0x9310 ;  /* 0x0000931000107802 */ /* 0x000fe40000000f00 */
[----:B-1---5:R-:W-:Y:S05]  /*9300*/  CALL.REL.NOINC `($_ZN7cutlass13device_kernelIN5flash19enable_sm80_to_sm89INS1_16FlashAttnBwdSm80INS1_25CollectiveMainloopBwdSm80ILi2ELi2EN4cute5tupleIJNS5_1CILi64EEENS7_ILi128EEES8_EEENS_10bfloat16_tEfNS_4arch4Sm80ELb0ELb0ELb1ELb1ELb1ELb0ELb0ELb0ELi2ELi2ELi4ELi2ELb1EEENS1_21CollectiveEpilogueBwdISA_SB_SD_Li256ELb1ELb0ELi2EEENS1_19SingleTileSchedulerILb1ELb0ELb0ELi128EEEEEEEEEvNT_6ParamsE$_ZN4cute5tupleIJiEEC2ERKi) ;  /* 0xfffff53000007944 */ /* 0x022fea0003c3ffff */
[----:B------:R1:W5:Y:S01]  /*9310*/  LDL R7, [R1+0x160] ;  /* 0x0001600001077983 */ /* 0x0003620000100800 */
[----:B------:R-:W-:Y:S02]  /*9320*/  MOV R13, R27 ;  /* 0x0000001b000d7202 */ /* 0x000fe40000000f00 */
[----:B------:R-:W-:-:S02]  /*9330*/  MOV R18, 0x9350 ;  /* 0x0000935000127802 */ /* 0x000fc40000000f00 */
[----:B-1---5:R-:W-:Y:S05]  /*9340*/  CALL.REL.NOINC `($_ZN7cutlass13device_kernelIN5flash19enable_sm80_to_sm89INS1_16FlashAttnBwdSm80INS1_25CollectiveMainloopBwdSm80ILi2ELi2EN4cute5tupleIJNS5_1CILi64EEENS7_ILi128EEES8_EEENS_10bfloat16_tEfNS_4arch4Sm80ELb0ELb0ELb1ELb1ELb1ELb0ELb0ELb0ELi2ELi2ELi4ELi2ELb1EEENS1_21CollectiveEpilogueBwdISA_SB_SD_Li256ELb1ELb0ELi2EEENS1_19SingleTileSchedulerILb1ELb0ELb0ELi128EEEEEEEEEvNT_6ParamsE$_ZN4cute5tupleIJNS_1CILi0EEEiEEC2ERKS2_RKi) ;  /* 0xfffff45000007944 */ /* 0x022fea0003c3ffff */
[----:B------:R1:W5:Y:S01]  /*9350*/  LDL R7, [R1+0x168] ;  /* 0x0001680001077983 */ /* 0x0003620000100800 */
[----:B------:R-:W-:-:S02]  /*9360*/  MOV R6, R27 ;  /* 0x0000001b00067202 */ /* 0x000fc40000000f00 */
[----:B------:R-:W-:Y:S02]  /*9370*/  MOV R16, 0x9390 ;  /* 0x0000939000107802 */ /* 0x000fe40000000f00 */
[----:B-1---5:R-:W-:Y:S05]  /*9380*/  CALL.REL.NOINC `($_ZN7cutlass13device_kernelIN5flash19enable_sm80_to_sm89INS1_16FlashAttnBwdSm80INS1_25CollectiveMainloopBwdSm80ILi2ELi2EN4cute5tupleIJNS5_1CILi64EEENS7_ILi128EEES8_EEENS_10bfloat16_tEfNS_4arch4Sm80ELb0ELb0ELb1ELb1ELb1ELb0ELb0ELb0ELi2ELi2ELi4ELi2ELb1EEENS1_21CollectiveEpilogueBwdISA_SB_SD_Li256ELb1ELb0ELi2EEENS1_19SingleTileSchedulerILb1ELb0ELb0ELi128EEEEEEEEEvNT_6ParamsE$_ZN4cute5tupleIJNS_15ArithmeticTupleIJNS_1CILi0EEEiEEEEEC2ERKS4_) ;  /* 0xfffff22000007944 */ /* 0x022fea0003c3ffff */
[----:B------:R2:W5:Y:S01]  /*9390*/  LDL R10, [R1+0x168] ;  /* 0x00016800010a7983 */ /* 0x0005620000100800 */
[----:B-1----:R-:W-:Y:S01]  /*93a0*/  IMAD.MOV.U32 R7, RZ, RZ, R8 ;  /* 0x000000ffff077224 */ /* 0x002fe200078e0008 */
[----:B------:R-:W-:Y:S02]  /*93b0*/  MOV R6, R27 ;  /* 0x0000001b00067202 */ /* 0x000fe40000000f00 */
[----:B------:R-:W-:Y:S02]  /*93c0*/  MOV R8, 0x93e0 ;  /* 0x000093e000087802 */ /* 0x000fe40000000f00 */
[----:B--2--5:R-:W-:Y:S05]  /*93d0*/  CALL.REL.NOINC `($_ZN7cutlass13device_kernelIN5flash19enable_sm80_to_sm89INS1_16FlashAttnBwdSm80INS1_25CollectiveMainloopBwdSm80ILi2ELi2EN4cute5tupleIJNS5_1CILi64EEENS7_ILi128EEES8_EEENS_10bfloat16_tEfNS_4arch4Sm80ELb0ELb0ELb1ELb1ELb1ELb0ELb0ELb0ELi2ELi2ELi4ELi2ELb1EEENS1_21CollectiveEpilogueBwdISA_SB_SD_Li256ELb1ELb0ELi2EEENS1_19SingleTileSchedulerILb1ELb0ELb0ELi128EEEEEEEEEvNT_6ParamsE$_ZN4cute3eso3ESOILb0ELb1EJiNS_1CILi0EEEEEC2ERKiRKS3_) ;  /* 0xffffe8d000007944 */ /* 0x024fea0003c3ffff */
[----:B------:R2:W5:Y:S01]  /*93e0*/  LDL R16, [R1+0x168] ;  /* 0x0001680001107983 */ /* 0x0005620000100800 */
[----:B-1----:R-:W-:Y:S02]  /*93f0*/  MOV R6, R27 ;  /* 0x0000001b00067202 */ /* 0x002fe40000000f00 */
[----:B------:R-:W-:Y:S01]  /*9400*/  MOV R18, 0x9430 ;  /* 0x0000943000127802 */ /* 0x000fe20000000f00 */
[----:B------:R2:W-:Y:S04]  /*9410*/  STL [R1+0x168], R10 ;  /* 0x0001680a01007387 */ /* 0x0005e80000100800 */
[----:B--2--5:R-:W-:Y:S05]  /*9420*/  CALL.REL.NOINC `($_ZN7cutlass13device_kernelIN5flash19enable_sm80_to_sm89INS1_16FlashAttnBwdSm80INS1_25CollectiveMainloopBwdSm80ILi2ELi2EN4cute5tupleIJNS5_1CILi64EEENS7_ILi128EEES8_EEENS_10bfloat16_tEfNS_4arch4Sm80ELb0ELb0ELb1ELb1ELb1ELb0ELb0ELb0ELi2ELi2ELi4ELi2ELb1EEENS1_21CollectiveEpilogueBwdISA_SB_SD_Li256ELb1ELb0ELi2EEENS1_19SingleTileSchedulerILb1ELb0ELb0ELi128EEEEEEEEEvNT_6ParamsE$_ZZN4cuteplIJiEJNS_1CILi0EEEiEEEDaRKNS_15ArithmeticTupleIJDpT_EEERKNS3_IJDpT0_EEEENKUlDpRKT_E_clIJiiEEEDaSH_) ;  /* 0x000019c000007944 */ /* 0x024fea0003c00000 */
[----:B-----5:R-:W-:Y:S02]  /*9430*/  MOV R18, R6 ;  /* 0x0000000600127202 */ /* 0x020fe40000000f00 */
[----:B------:R-:W-:-:S02]  /*9440*/  MOV R6, 0x9460 ;  /* 0x0000946000067802 */ /* 0x000fc40000000f00 */
[----:B-1----:R-:W-:Y:S05]  /*9450*/  CALL.REL.NOINC `($_ZN7cutlass13device_kernelIN5flash19enable_sm80_to_sm89INS1_16FlashAttnBwdSm80INS1_25CollectiveMainloopBwdSm80ILi2ELi2EN4cute5tupleIJNS5_1CILi64EEENS7_ILi128EEES8_EEENS_10bfloat16_tEfNS_4arch4Sm80ELb0ELb0ELb1ELb1ELb1ELb0ELb0ELb0ELi2ELi2ELi4ELi2ELb1EEENS1_21CollectiveEpilogueBwdISA_SB_SD_Li256ELb1ELb0ELi2EEENS1_19SingleTileSchedulerILb1ELb0ELb0ELi128EEEEEEEEEvNT_6ParamsE$_ZZN4cuteplIJNS_15ArithmeticTupleIJiEEEEJNS1_IJNS_1CILi0EEEiEEEEEEDaRKNS1_IJDpT_EEERKNS1_IJDpT0_EEEENKUlDpRKT_E_clIJNS1_IJiiEEEEEEDaSJ_) ;  /* 0x000015d000007944 */ /* 0x002fea0003c00000 */
        /* <DEDUP_REMOVED lines=8> */
[----:B--2--5:R-:W-:Y:S05]  /*94e0*/  CALL.REL.NOINC `($_ZN7cutlass13device_kernelIN5flash19enable_sm80_to_sm89INS1_16FlashAttnBwdSm80INS1_25CollectiveMainloopBwdSm80ILi2ELi2EN4cute5tupleIJNS5_1CILi64EEENS7_ILi128EEES8_EEENS_10bfloat16_tEfNS_4arch4Sm80ELb0ELb0ELb1ELb1ELb1ELb0ELb0ELb0ELi2ELi2ELi4ELi2ELb1EEENS1_21CollectiveEpilogueBwdISA_SB_SD_Li256ELb1ELb0ELi2EEENS1_19SingleTileSchedulerILb1ELb0ELb0ELi128EEEEEEEEEvNT_6ParamsE$_ZN4cute5tupleIJiEEC2ERKi) ;  /* 0xfffff35000007944 */ /* 0x024fea0003c3ffff */
        /* <DEDUP_REMOVED lines=9> */
[----:B-1---5:R-:W-:Y:S05]  /*9580*/  CALL.REL.NOINC `($_ZN7cutlass13device_kernelIN5flash19enable_sm80_to_sm89INS1_16FlashAttnBwdSm80INS1_25CollectiveMainloopBwdSm80ILi2ELi2EN4cute5tupleIJNS5_1CILi64EEENS7_ILi128EEES8_EEENS_10bfloat16_tEfNS_4arch4Sm80ELb0ELb0ELb1ELb1ELb1ELb0ELb0ELb0ELi2ELi2ELi4ELi2ELb1EEENS1_21CollectiveEpilogueBwdISA_SB_SD_Li256ELb1ELb0ELi2EEENS1_19SingleTileSchedulerILb1ELb0ELb0ELi128EEEEEEEEEvNT_6ParamsE$_ZN4cute5tupleIJiEEC2ERKi) ;  /* 0xfffff2b000007944 */ /* 0x022fea0003c3ffff */
[----:B------:R1:W5:Y:S01]  /*9590*/  LDL R13, [R1+0x168] ;  /* 0x00016800010d7983 */ /* 0x0003620000100800 */
[----:B------:R-:W-:Y:S01]  /*95a0*/  IMAD.MOV.U32 R7, RZ, RZ, R10 ;  /* 0x000000ffff077224 */ /* 0x000fe200078e000a */
[----:B------:R-:W-:Y:S02]  /*95b0*/  MOV R6, R27 ;  /* 0x0000001b00067202 */ /* 0x000fe40000000f00 */
[----:B------:R-:W-:Y:S02]  /*95c0*/  MOV R16, 0x95e0 ;  /* 0x000095e000107802 */ /* 0x000fe40000000f00 */
[----:B-1---5:R-:W-:Y:S05]  /*95d0*/  CALL.REL.NOINC `($_ZN7cutlass13device_kernelIN5flash19enable_sm80_to_sm89INS1_16FlashAttnBwdSm80INS1_25CollectiveMainloopBwdSm80ILi2ELi2EN4cute5tupleIJNS5_1CILi64EEENS7_ILi128EEES8_EEENS_10bfloat16_tEfNS_4arch4Sm80ELb0ELb0ELb1ELb1ELb1ELb0ELb0ELb0ELi2ELi2ELi4ELi2ELb1EEENS1_21CollectiveEpilogueBwdISA_SB_SD_Li256ELb1ELb0ELi2EEENS1_19SingleTileSchedulerILb1ELb0ELb0ELi128EEEEEEEEEvNT_6ParamsE$_ZN4cute5tupleIJiEEC2ERKi) ;  /* 0xfffff26000007944 */ /* 0x022fea0003c3ffff */
[----:B------:R1:W5:Y:S01]  /*95e0*/  LDL R10, [R1+0x168] ;  /* 0x00016800010a7983 */ /* 0x0003620000100800 */
[----:B------:R-:W-:Y:S01]  /*95f0*/  IMAD.MOV.U32 R7, RZ, RZ, R13 ;  /* 0x000000ffff077224 */ /* 0x000fe200078e000d */
[----:B------:R-:W-:Y:S02]  /*9600*/  MOV R6, R25 ;  /* 0x0000001900067202 */ /* 0x000fe40000000f00 */
[----:B------:R-:W-:Y:S02]  /*9610*/  MOV R16, 0x9630 ;  /* 0x0000963000107802 */ /* 0x000fe40000000f00 */
[----:B-1---5:R-:W-:Y:S05]  /*9620*/  CALL.REL.NOINC `($_ZN7cutlass13device_kernelIN5flash19enable_sm80_to_sm89INS1_16FlashAttnBwdSm80INS1_25CollectiveMainloopBwdSm80ILi2ELi2EN4cute5tupleIJNS5_1CILi64EEENS7_ILi128EEES8_EEENS_10bfloat16_tEfNS_4arch4Sm80ELb0ELb0ELb1ELb1ELb1ELb0ELb0ELb0ELi2ELi2ELi4ELi2ELb1EEENS1_21CollectiveEpilogueBwdISA_SB_SD_Li256ELb1ELb0ELi2EEENS1_19SingleTileSchedulerILb1ELb0ELb0ELi128EEEEEEEEEvNT_6ParamsE$_ZN4cute5tupleIJiEEC2ERKi) ;  /* 0xfffff21000007944 */ /* 0x022fea0003c3ffff */
[----:B------:R1:W5:Y:S01]  /*9630*/  LDL R7, [R1+0x160] ;  /* 0x0001600001077983 */ /* 0x0003620000100800 */
[----:B------:R-:W-:-:S03]  /*9640*/  MOV R18, 0x9660 ;  /* 0x0000966000127802 */ /* 0x000fc60000000f00 */
[----:B-1---5:R-:W-:Y:S05]  /*9650*/  CALL.REL.NOINC `($_ZN7cutlass13device_kernelIN5flash19enable_sm80_to_sm89INS1_16FlashAttnBwdSm80INS1_25CollectiveMainloopBwdSm80ILi2ELi2EN4cute5tupleIJNS5_1CILi64EEENS7_ILi128EEES8_EEENS_10bfloat16_tEfNS_4arch4Sm80ELb0ELb0ELb1ELb1ELb1ELb0ELb0ELb0ELi2ELi2ELi4ELi2ELb1EEENS1_21CollectiveEpilogueBwdISA_SB_SD_Li256ELb1ELb0ELi2EEENS1_19SingleTileSchedulerILb1ELb0ELb0ELi128EEEEEEEEEvNT_6ParamsE$_ZN4cute5tupleIJNS_1CILi0EEES2_iEEC2ERKS2_S5_RKi) ;  /* 0xfffff0a000007944 */ /* 0x022fea0003c3ffff */
[----:B------:R1:W5:Y:S01]  /*9660*/  LDL R13, [R1+0x168] ;  /* 0x00016800010d7983 */ /* 0x0003620000100800 */
[----:B------:R-:W-:Y:S01]  /*9670*/  IMAD.MOV.U32 R7, RZ, RZ, R10 ;  /* 0x000000ffff077224 */ /* 0x000fe200078e000a */
[----:B------:R-:W-:-:S02]  /*9680*/  MOV R6, R25 ;  /* 0x0000001900067202 */ /* 0x000fc40000000f00 */
[----:B------:R-:W-:Y:S02]  /*9690*/  MOV R16, 0x96b0 ;  /* 0x000096b000107802 */ /* 0x000fe40000000f00 */
[----:B-1---5:R-:W-:Y:S05]  /*96a0*/  CALL.REL.NOINC `($_ZN7cutlass13device_kernelIN5flash19enable_sm80_to_sm89INS1_16FlashAttnBwdSm80INS1_25CollectiveMainloopBwdSm80ILi2ELi2EN4cute5tupleIJNS5_1CILi64EEENS7_ILi128EEES8_EEENS_10bfloat16_tEfNS_4arch4Sm80ELb0ELb0ELb1ELb1ELb1ELb0ELb0ELb0ELi2ELi2ELi4ELi2ELb1EEENS1_21CollectiveEpilogueBwdISA_SB_SD_Li256ELb1ELb0ELi2EEENS1_19SingleTileSchedulerILb1ELb0ELb0ELi128EEEEEEEEEvNT_6ParamsE$_ZN4cute5tupleIJiEEC2ERKi) ;  /* 0xfffff19000007944 */ /* 0x022fea0003c3ffff */
[----:B------:R1:W5:Y:S01]  /*96b0*/  LDL R7, [R1+0x160] ;  /* 0x0001600001077983 */ /* 0x0003620000100800 */
[----:B------:R-:W-:-:S03]  /*96c0*/  MOV R16, 0x96e0 ;  /* 0x000096e000107802 */ /* 0x000fc60000000f00 */
[----:B-1---5:R-:W-:Y:S05]  /*96d0*/  CALL.REL.NOINC `($_ZN7cutlass13device_kernelIN5flash19enable_sm80_to_sm89INS1_16FlashAttnBwdSm80INS1_25CollectiveMainloopBwdSm80ILi2ELi2EN4cute5tupleIJNS5_1CILi64EEENS7_ILi128EEES8_EEENS_10bfloat16_tEfNS_4arch4Sm80ELb0ELb0ELb1ELb1ELb1ELb0ELb0ELb0ELi2ELi2ELi4ELi2ELb1EEENS1_21CollectiveEpilogueBwdISA_SB_SD_Li256ELb1ELb0ELi2EEENS1_19SingleTileSchedulerILb1ELb0ELb0ELi128EEEEEEEEEvNT_6ParamsE$_ZN4cute5tupleIJNS_1CILi0EEES2_S2_iEEC2ERKS2_S5_S5_RKi) ;  /* 0xffffefe000007944 */ /* 0x022fea0003c3ffff */
[----:B------:R2:W5:Y:S01]  /*96e0*/  LDL R16, [R1+0x168] ;  /* 0x0001680001107983 */ /* 0x0005620000100800 */
[----:B------:R-:W-:-:S03]  /*96f0*/  MOV R10, 0x9710 ;  /* 0x00009710000a7802 */ /* 0x000fc60000000f00 */
[----:B-12--5:R-:W-:Y:S05]  /*9700*/  CALL.REL.NOINC `($_ZN7cutlass13device_kernelIN5flash19enable_sm80_to_sm89INS1_16FlashAttnBwdSm80INS1_25CollectiveMainloopBwdSm80ILi2ELi2EN4cute5tupleIJNS5_1CILi64EEENS7_ILi128EEES8_EEENS_10bfloat16_tEfNS_4arch4Sm80ELb0ELb0ELb1ELb1ELb1ELb0ELb0ELb0ELi2ELi2ELi4ELi2ELb1EEENS1_21CollectiveEpilogueBwdISA_SB_SD_Li256ELb1ELb0ELi2EEENS1_19SingleTileSchedulerILb1ELb0ELb0ELi128EEEEEEEEEvNT_6ParamsE$_ZN4cute3eso3ESOILb1ELb0EJNS_1CILi0EEES3_iS3_EEC2ERKS3_S6_RKiS6_) ;  /* 0xffffe7f000007944 */ /* 0x026fea0003c3ffff */
[----:B-1----:R1:W5:Y:S01]  /*9710*/  LDL R13, [R1+0x168] ;  /* 0x00016800010d7983 */ /* 0x0023620000100800 */
[----:B------:R-:W-:Y:S02]  /*9720*/  MOV R7, R27 ;  /* 0x0000001b00077202 */ /* 0x000fe40000000f00 */
[----:B------:R-:W-:Y:S01]  /*9730*/  MOV R6, 0x9760 ;  /* 0x0000976000067802 */ /* 0x000fe20000000f00 */
[----:B------:R1:W-:Y:S04]  /*9740*/  STL [R1+0x168], R16 ;  /* 0x0001681001007387 */ /* 0x0003e80000100800 */
[----:B-1---5:R-:W-:Y:S05]  /*9750*/  CALL.REL.NOINC `($_ZN7cutlass13device_kernelIN5flash19enable_sm80_to_sm89INS1_16FlashAttnBwdSm80INS1_25CollectiveMainloopBwdSm80ILi2ELi2EN4cute5tupleIJNS5_1CILi64EEENS7_ILi128EEES8_EEENS_10bfloat16_tEfNS_4arch4Sm80ELb0ELb0ELb1ELb1ELb1ELb0ELb0ELb0ELi2ELi2ELi4ELi2ELb1EEENS1_21CollectiveEpilogueBwdISA_SB_SD_Li256ELb1ELb0ELi2EEENS1_19SingleTileSchedulerILb1ELb0ELb0ELi128EEEEEEEEEvNT_6ParamsE$_ZZN4cuteplIJNS_1CILi0EEES2_iEJS2_S2_S2_iEEEDaRKNS_15ArithmeticTupleIJDpT_EEERKNS3_IJDpT0_EEEENKUlDpRKT_E_clIJS2_S2_iiEEEDaSH_) ;  /* 0x000014f000007944 */ /* 0x022fea0003c00000 */
[----:B------:R-:W-:Y:S01]  /*9760*/  IMAD.MOV.U32 R7, RZ, RZ, R11 ;  /* 0x000000ffff077224 */ /* 0x000fe200078e000b */
[----:B------:R-:W-:Y:S02]  /*9770*/  MOV R6, R25 ;  /* 0x0000001900067202 */ /* 0x000fe40000000f00 */
[----:B------:R-:W-:Y:S02]  /*9780*/  MOV R16, 0x97a0 ;  /* 0x000097a000107802 */ /* 0x000fe40000000f00 */
[----:B--2--5:R-:W-:Y:S05]  /*9790*/  CALL.REL.NOINC `($_ZN7cutlass13device_kernelIN5flash19enable_sm80_to_sm89INS1_16FlashAttnBwdSm80INS1_25CollectiveMainloopBwdSm80ILi2ELi2EN4cute5tupleIJNS5_1CILi64EEENS7_ILi128EEES8_EEENS_10bfloat16_tEfNS_4arch4Sm80ELb0ELb0ELb1ELb1ELb1ELb0ELb0ELb0ELi2ELi2ELi4ELi2ELb1EEENS1_21CollectiveEpilogueBwdISA_SB_SD_Li256ELb1ELb0ELi2EEENS1_19SingleTileSchedulerILb1ELb0ELb0ELi128EEEEEEEEEvNT_6ParamsE$_ZN4cute5tupleIJiEEC2ERKi) ;  /* 0xfffff0a000007944 */ /* 0x024fea0003c3ffff */
[----:B------:R1:W5:Y:S01]  /*97a0*/  LDL R7, [R1+0x160] ;  /* 0x0001600001077983 */ /* 0x0003620000100800 */
[----:B------:R-:W-:-:S02]  /*97b0*/  MOV R13, R27 ;  /* 0x0000001b000d7202 */ /* 0x000fc40000000f00 */
[----:B------:R-:W-:Y:S02]  /*97c0*/  MOV R18, 0x97e0 ;  /* 0x000097e000127802 */ /* 0x000fe40000000f00 */
[----:B-1---5:R-:W-:Y:S05]  /*97d0*/  CALL.REL.NOINC `($_ZN7cutlass13device_kernelIN5flash19enable_sm80_to_sm89INS1_16FlashAttnBwdSm80INS1_25CollectiveMainloopBwdSm80ILi2ELi2EN4cute5tupleIJNS5_1CILi64EEENS7_ILi128EEES8_EEENS_10bfloat16_tEfNS_4arch4Sm80ELb0ELb0ELb1ELb1ELb1ELb0ELb0ELb0ELi2ELi2ELi4ELi2ELb1EEENS1_21CollectiveEpilogueBwdISA_SB_SD_Li256ELb1ELb0ELi2EEENS1_19SingleTileSchedulerILb1ELb0ELb0ELi128EEEEEEEEEvNT_6ParamsE$_ZN4cute5tupleIJNS_1CILi0EEEiEEC2ERKS2_RKi) ;  /* 0xffffefc000007944 */ /* 0x022fea0003c3ffff */
[----:B------:R1:W5:Y:S01]  /*97e0*/  LDL R7, [R1+0x168] ;  /* 0x0001680001077983 */ /* 0x0003620000100800 */
[----:B------:R-:W-:-:S03]  /*97f0*/  MOV R16, 0x9810 ;  /* 0x0000981000107802 */ /* 0x000fc60000000f00 */
[----:B-1---5:R-:W-:Y:S05]  /*9800*/  CALL.REL.NOINC `($_ZN7cutlass13device_kernelIN5flash19enable_sm80_to_sm89INS1_16FlashAttnBwdSm80INS1_25CollectiveMainloopBwdSm80ILi2ELi2EN4cute5tupleIJNS5_1CILi64EEENS7_ILi128EEES8_EEENS_10bfloat16_tEfNS_4arch4Sm80ELb0ELb0ELb1ELb1ELb1ELb0ELb0ELb0ELi2ELi2ELi4ELi2ELb1EEENS1_21CollectiveEpilogueBwdISA_SB_SD_Li256ELb1ELb0ELi2EEENS1_19SingleTileSchedulerILb1ELb0ELb0ELi128EEEEEEEEEvNT_6ParamsE$_ZN4cute3eso3ESOILb1ELb0EJNS_1CILi0EEEiS3_S3_EEC2ERKS3_RKiS6_S6_) ;  /* 0xffffe83000007944 */ /* 0x022fea0003c3ffff */
[----:B------:R-:W-:Y:S01]  /*9810*/  STL [R1+0x160], R52 ;  /* 0x0001603401007387 */ /* 0x000fe20000100800 */
[----:B------:R-:W-:-:S03]  /*9820*/  MOV R11, R25 ;  /* 0x00000019000b7202 */ /* 0x000fc60000000f00 */
[----:B-1----:R1:W5:Y:S04]  /*9830*/  LDL R6, [R1+0x168] ;  /* 0x0001680001067983 */ /* 0x0023680000100800 */
[----:B------:R2:W-:Y:S02]  /*9840*/  STL [R1+0x168], R10 ;  /* 0x0001680a01007387 */ /* 0x0005e40000100800 */
[----:B--2---:R-:W-:Y:S02]  /*9850*/  MOV R10, 0x9870 ;  /* 0x00009870000a7802 */ /* 0x004fe40000000f00 */
[----:B-1---5:R-:W-:Y:S05]  /*9860*/  CALL.REL.NOINC `($_ZN7cutlass13device_kernelIN5flash19enable_sm80_to_sm89INS1_16FlashAttnBwdSm80INS1_25CollectiveMainloopBwdSm80ILi2ELi2EN4cute5tupleIJNS5_1CILi64EEENS7_ILi128EEES8_EEENS_10bfloat16_tEfNS_4arch4Sm80ELb0ELb0ELb1ELb1ELb1ELb0ELb0ELb0ELi2ELi2ELi4ELi2ELb1EEENS1_21CollectiveEpilogueBwdISA_SB_SD_Li256ELb1ELb0ELi2EEENS1_19SingleTileSchedulerILb1ELb0ELb0ELi128EEEEEEEEEvNT_6ParamsE$_ZZN4cuteplIJNS_1CILi0EEEiEJS2_S2_iiEEEDaRKNS_15ArithmeticTupleIJDpT_EEERKNS3_IJDpT0_EEEENKUlDpRKT_E_clIJS2_iiiEEEDaSH_) ;  /* 0x0000146000007944 */ /* 0x022fea0003c00000 */
[----:B------:R-:W-:Y:S02]  /*9870*/  MOV R16, R9 ;  /* 0x0000000900107202 */ /* 0x000fe40000000f00 */
[----:B------:R-:W-:Y:S02]  /*9880*/  MOV R10, 0x98a0 ;  /* 0x000098a0000a7802 */ /* 0x000fe40000000f00 */
[----:B-1---5:R-:W-:Y:S05]  /*9890*/  CALL.REL.NOINC `($_ZN7cutlass13device_kernelIN5flash19enable_sm80_to_sm89INS1_16FlashAttnBwdSm80INS1_25CollectiveMainloopBwdSm80ILi2ELi2EN4cute5tupleIJNS5_1CILi64EEENS7_ILi128EEES8_EEENS_10bfloat16_tEfNS_4arch4Sm80ELb0ELb0ELb1ELb1ELb1ELb0ELb0ELb0ELi2ELi2ELi4ELi2ELb1EEENS1_21CollectiveEpilogueBwdISA_SB_SD_Li256ELb1ELb0ELi2EEENS1_19SingleTileSchedulerILb1ELb0ELb0ELi128EEEEEEEEEvNT_6ParamsE$_ZN4cute3eso3ESOILb0ELb1EJNS_15ArithmeticTupleIJiiEEENS_1CILi0EEES5_S5_EEC2ERKS3_RKS5_SA_SA_) ;  /* 0xffffe37000007944 */ /* 0x022fea0003c3ffff */
[----:B-1----:R1:W5:Y:S01]  /*98a0*/  LDL.64 R8, [R1+0x168] ;  /* 0x0001680001087983 */ /* 0x0023620000100a00 */
[----:B------:R-:W-:Y:S01]  /*98b0*/  IMAD.MOV.U32 R11, RZ, RZ, R25 ;  /* 0x000000ffff0b7224 */ /* 0x000fe200078e0019 */
[----:B------:R-:W-:Y:S01]  /*98c0*/  IADD3 R13, R25, 0x24, RZ ;  /* 0x00000024190d7810 */ /* 0x000fe20007ffe0ff */
[----:B------:R-:W-:Y:S01]  /*98d0*/  IMAD.MOV.U32 R16, RZ, RZ, R26 ;  /* 0x000000ffff107224 */ /* 0x000fe200078e001a */
[----:B------:R1:W-:Y:S01]  /*98e0*/  STL.64 [R1+0x160], R6 ;  /* 0x0001600601007387 */ /* 0x0003e20000100a00 */
[----:B------:R-:W-:-:S03]  /*98f0*/  MOV R10, 0x9920 ;  /* 0x00009920000a7802 */ /* 0x000fc60000000f00 */
[----:B------:R1:W-:Y:S04]  /*9900*/  STL [R1+0x168], R18 ;  /* 0x0001681201007387 */ /* 0x0003e80000100800 */
[----:B-1---5:R-:W-:Y:S05]  /*9910*/  CALL.REL.NOINC `($_ZN7cutlass13device_kernelIN5flash19enable_sm80_to_sm89INS1_16FlashAttnBwdSm80INS1_25CollectiveMainloopBwdSm80ILi2ELi2EN4cute5tupleIJNS5_1CILi64EEENS7_ILi128EEES8_EEENS_10bfloat16_tEfNS_4arch4Sm80ELb0ELb0ELb1ELb1ELb1ELb0ELb0ELb0ELi2ELi2ELi4ELi2ELb1EEENS1_21CollectiveEpilogueBwdISA_SB_SD_Li256ELb1ELb0ELi2EEENS1_19SingleTileSchedulerILb1ELb0ELb0ELi128EEEEEEEEEvNT_6ParamsE$_ZZN4cuteplIJNS_15ArithmeticTupleIJiiEEEEJNS_1CILi0EEEiiiEEEDaRKNS1_IJDpT_EEERKNS1_IJDpT0_EEEENKUlDpRKT_E_clIJS2_iiiEEEDaSI_) ;  /* 0x0000119000007944 */ /* 0x022fea0003c00000 */
[----:B-----5:R2:W-:Y:S01]  /*9920*/  STL.64 [R1+0x188], R6 ;  /* 0x0001880601007387 */ /* 0x0205e20000100a00 */
[----:B------:R-:W-:-:S03]  /*9930*/  MOV R52, 0x9970 ;  /* 0x0000997000347802 */ /* 0x000fc60000000f00 */
[----:B------:R2:W-:Y:S04]  /*9940*/  STL.64 [R1+0x190], R8 ;  /* 0x0001900801007387 */ /* 0x0005e80000100a00 */
[----:B------:R2:W-:Y:S02]  /*9950*/  STL [R1+0x184], R16 ;  /* 0x0001841001007387 */ /* 0x0005e40000100800 */
[----:B-12---:R-:W-:Y:S05]  /*9960*/  CALL.REL.NOINC `($_ZN7cutlass13device_kernelIN5flash19enable_sm80_to_sm89INS1_16FlashAttnBwdSm80INS1_25CollectiveMainloopBwdSm80ILi2ELi2EN4cute5tupleIJNS5_1CILi64EEENS7_ILi128EEES8_EEENS_10bfloat16_tEfNS_4arch4Sm80ELb0ELb0ELb1ELb1ELb1ELb0ELb0ELb0ELi2ELi2ELi4ELi2ELb1EEENS1_21CollectiveEpilogueBwdISA_SB_SD_Li256ELb1ELb0ELi2EEENS1_19SingleTileSchedulerILb1ELb0ELb0ELi128EEEEEEEEEvNT_6ParamsE$_ZZN4cute19as_arithmetic_tupleINS_15ArithmeticTupleIJNS1_IJiiEEEiiiEEEEEDaRKT_ENKUlRKT_E_clIS2_EEDaS9_) ;  /* 0xfffff40000007944 */ /* 0x006fea0003c3ffff */
[----:B------:R2:W5:Y:S01]  /*9970*/  LDL R7, [R1+0x18c] ;  /* 0x00018c0001077983 */ /* 0x0005620000100800 */
[----:B------:R-:W-:-:S03]  /*9980*/  MOV R6, 0x99a0 ;  /* 0x000099a000067802 */ /* 0x000fc60000000f00 */
[----:B-12--5:R-:W-:Y:S05]  /*9990*/  CALL.REL.NOINC `($_ZN7cutlass13device_kernelIN5flash19enable_sm80_to_sm89INS1_16FlashAttnBwdSm80INS1_25CollectiveMainloopBwdSm80ILi2ELi2EN4cute5tupleIJNS5_1CILi64EEENS7_ILi128EEES8_EEENS_10bfloat16_tEfNS_4arch4Sm80ELb0ELb0ELb1ELb1ELb1ELb0ELb0ELb0ELi2ELi2ELi4ELi2ELb1EEENS1_21CollectiveEpilogueBwdISA_SB_SD_Li256ELb1ELb0ELi2EEENS1_19SingleTileSchedulerILb1ELb0ELb0ELi128EEEEEEEEEvNT_6ParamsE$_ZZN4cute19as_arithmetic_tupleINS_15ArithmeticTupleIJNS1_IJiiEEEiiiEEEEEDaRKT_ENKUlRKT_E_clIiEEDaS9_) ;  /* 0xfffff4f000007944 */ /* 0x026fea0003c3ffff */
[----:B------:R1:W5:Y:S01]  /*99a0*/  LDL R7, [R1+0x190] ;  /* 0x0001900001077983 */ /* 0x0003620000100800 */
[----:B------:R-:W-:-:S03]  /*99b0*/  MOV R6, 0x99e0 ;  /* 0x000099e000067802 */ /* 0x000fc60000000f00 */
[----:B------:R1:W-:Y:S04]  /*99c0*/  STL [R1+0x168], R10 ;  /* 0x0001680a01007387 */ /* 0x0003e80000100800 */
[----:B-1---5:R-:W-:Y:S05]  /*99d0*/  CALL.REL.NOINC `($_ZN7cutlass13device_kernelIN5flash19enable_sm80_to_sm89INS1_16FlashAttnBwdSm80INS1_25CollectiveMainloopBwdSm80ILi2ELi2EN4cute5tupleIJNS5_1CILi64EEENS7_ILi128EEES8_EEENS_10bfloat16_tEfNS_4arch4Sm80ELb0ELb0ELb1ELb1ELb1ELb0ELb0ELb0ELi2ELi2ELi4ELi2ELb1EEENS1_21CollectiveEpilogueBwdISA_SB_SD_Li256ELb1ELb0ELi2EEENS1_19SingleTileSchedulerILb1ELb0ELb0ELi128EEEEEEEEEvNT_6ParamsE$_ZZN4cute19as_arithmetic_tupleINS_15ArithmeticTupleIJNS1_IJiiEEEiiiEEEEEDaRKT_ENKUlRKT_E_clIiEEDaS9_) ;  /* 0xfffff4b000007944 */ /* 0x022fea0003c3ffff */
[----:B------:R1:W5:Y:S01]  /*99e0*/  LDL R7, [R1+0x194] ;  /* 0x0001940001077983 */ /* 0x0003620000100800 */
[----:B------:R-:W-:-:S03]  /*99f0*/  MOV R6, 0x9a20 ;  /* 0x00009a2000067802 */ /* 0x000fc60000000f00 */
[----:B------:R1:W-:Y:S04]  /*9a00*/  STL [R1+0x160], R10 ;  /* 0x0001600a01007387 */ /* 0x0003e80000100800 */
[----:B-1---5:R-:W-:Y:S05]  /*9a10*/  CALL.REL.NOINC `($_ZN7cutlass13device_kernelIN5flash19enable_sm80_to_sm89INS1_16FlashAttnBwdSm80INS1_25CollectiveMainloopBwdSm80ILi2ELi2EN4cute5tupleIJNS5_1CILi64EEENS7_ILi128EEES8_EEENS_10bfloat16_tEfNS_4arch4Sm80ELb0ELb0ELb1ELb1ELb1ELb0ELb0ELb0ELi2ELi2ELi4ELi2ELb1EEENS1_21CollectiveEpilogueBwdISA_SB_SD_Li256ELb1ELb0ELi2EEENS1_19SingleTileSchedulerILb1ELb0ELb0ELi128EEEEEEEEEvNT_6ParamsE$_ZZN4cute19as_arithmetic_tupleINS_15ArithmeticTupleIJNS1_IJiiEEEiiiEEEEEDaRKT_ENKUlRKT_E_clIiEEDaS9_) ;  /* 0xfffff47000007944 */ /* 0x022fea0003c3ffff */
[----:B------:R1:W-:Y:S01]  /*9a20*/  STL [R1+0x164], R10 ;  /* 0x0001640a01007387 */ /* 0x0003e20000100800 */
[----:B------:R-:W-:Y:S01]  /*9a30*/  IMAD.MOV.U32 R6, RZ, RZ, R27 ;  /* 0x000000ffff067224 */ /* 0x000fe200078e001b */
[----:B------:R-:W-:Y:S01]  /*9a40*/  MOV R11, R25 ;  /* 0x00000019000b7202 */ /* 0x000fe20000000f00 */
[----:B------:R-:W-:Y:S01]  /*9a50*/  IMAD.MOV.U32 R9, RZ, RZ, R26 ;  /* 0x000000ffff097224 */ /* 0x000fe200078e001a */
[----:B------:R-:W-:Y:S02]  /*9a60*/  IADD3 R13, R25, 0x10, RZ ;  /* 0x00000010190d7810 */ /* 0x000fe40007ffe0ff */
[----:B------:R-:W-:Y:S02]  /*9a70*/  MOV R16, 0x9a90 ;  /* 0x00009a9000107802 */ /* 0x000fe40000000f00 */
[----:B-1----:R-:W-:Y:S05]  /*9a80*/  CALL.REL.NOINC `($_ZN7cutlass13device_kernelIN5flash19enable_sm80_to_sm89INS1_16FlashAttnBwdSm80INS1_25CollectiveMainloopBwdSm80ILi2ELi2EN4cute5tupleIJNS5_1CILi64EEENS7_ILi128EEES8_EEENS_10bfloat16_tEfNS_4arch4Sm80ELb0ELb0ELb1ELb1ELb1ELb0ELb0ELb0ELi2ELi2ELi4ELi2ELb1EEENS1_21CollectiveEpilogueBwdISA_SB_SD_Li256ELb1ELb0ELi2EEENS1_19SingleTileSchedulerILb1ELb0ELb0ELi128EEEEEEEEEvNT_6ParamsE$_ZZN4cute19as_arithmetic_tupleINS_15ArithmeticTupleIJNS1_IJiiEEEiiiEEEEEDaRKT_ENKUlDpRKT_E_clIJS2_iiiEEEDaSA_) ;  /* 0xfffff25000007944 */ /* 0x002fea0003c3ffff */
[----:B-----5:R-:W-:Y:S01]  /*9a90*/  IMAD.MOV.U32 R11, RZ, RZ, R6 ;  /* 0x000000ffff0b7224 */ /* 0x020fe200078e0006 */
[----:B------:R-:W-:Y:S01]  /*9aa0*/  MOV R6, R7 ;  /* 0x0000000700067202 */ /* 0x000fe20000000f00 */
[----:B------:R-:W-:Y:S01]  /*9ab0*/  IMAD.MOV.U32 R7, RZ, RZ, R8 ;  /* 0x000000ffff077224 */ /* 0x000fe200078e0008 */
[----:B------:R2:W-:Y:S01]  /*9ac0*/  STL [R1+0x180], R9 ;  /* 0x0001800901007387 */ /* 0x0005e20000100800 */
[----:B------:R-:W-:-:S03]  /*9ad0*/  MOV R18, 0x9b10 ;  /* 0x00009b1000127802 */ /* 0x000fc60000000f00 */
[----:B------:R2:W-:Y:S04]  /*9ae0*/  STL.64 [R1+0x170], R10 ;  /* 0x0001700a01007387 */ /* 0x0005e80000100a00 */
[----:B------:R2:W-:Y:S02]  /*9af0*/  STL.64 [R1+0x178], R6 ;  /* 0x0001780601007387 */ /* 0x0005e40000100a00 */
[----:B-12---:R-:W-:Y:S05]  /*9b00*/  CALL.REL.NOINC `($_ZN7cutlass13device_kernelIN5flash19enable_sm80_to_sm89INS1_16FlashAttnBwdSm80INS1_25CollectiveMainloopBwdSm80ILi2ELi2EN4cute5tupleIJNS5_1CILi64EEENS7_ILi128EEES8_EEENS_10bfloat16_tEfNS_4arch4Sm80ELb0ELb0ELb1ELb1ELb1ELb0ELb0ELb0ELi2ELi2ELi4ELi2ELb1EEENS1_21CollectiveEpilogueBwdISA_SB_SD_Li256ELb1ELb0ELi2EEENS1_19SingleTileSchedulerILb1ELb0ELb0ELi128EEEEEEEEEvNT_6ParamsE$_ZZN4cute14transform_leafINS_15ArithmeticTupleIJNS1_IJiiEEEiiiEEENS_8identityEEEDaRKT_OT0_ENKUlRKT_E_clIS2_EEDaSC_) ;  /* 0xfffff06000007944 */ /* 0x006fea0003c3ffff */
[----:B------:R2:W5:Y:S01]  /*9b10*/  LDL R9, [R1+0x178] ;  /* 0x0001780001097983 */ /* 0x0005620000100800 */
[----:B------:R-:W-:-:S03]  /*9b20*/  MOV R8, 0x9b40 ;  /* 0x00009b4000087802 */ /* 0x000fc60000000f00 */
[----:B-12--5:R-:W-:Y:S05]  /*9b30*/  CALL.REL.NOINC `($_ZN7cutlass13device_kernelIN5flash19enable_sm80_to_sm89INS1_16FlashAttnBwdSm80INS1_25CollectiveMainloopBwdSm80ILi2ELi2EN4cute5tupleIJNS5_1CILi64EEENS7_ILi128EEES8_EEENS_10bfloat16_tEfNS_4arch4Sm80ELb0ELb0ELb1ELb1ELb1ELb0ELb0ELb0ELi2ELi2ELi4ELi2ELb1EEENS1_21CollectiveEpilogueBwdISA_SB_SD_Li256ELb1ELb0ELi2EEENS1_19SingleTileSchedulerILb1ELb0ELb0ELi128EEEEEEEEEvNT_6ParamsE$_ZZN4cute14transform_leafINS_15ArithmeticTupleIJNS1_IJiiEEEiiiEEENS_8identityEEEDaRKT_OT0_ENKUlRKT_E_clIiEEDaSC_) ;  /* 0xfffff13000007944 */ /* 0x026fea0003c3ffff */
[----:B------:R1:W5:Y:S01]  /*9b40*/  LDL R9, [R1+0x17c] ;  /* 0x00017c0001097983 */ /* 0x0003620000100800 */
[----:B------:R-:W-:-:S03]  /*9b50*/  MOV R8, 0x9b80 ;  /* 0x00009b8000087802 */ /* 0x000fc60000000f00 */
[----:B------:R1:W-:Y:S04]  /*9b60*/  STL [R1+0x168], R10 ;  /* 0x0001680a01007387 */ /* 0x0003e80000100800 */
[----:B-1---5:R-:W-:Y:S05]  /*9b70*/  CALL.REL.NOINC `($_ZN7cutlass13device_kernelIN5flash19enable_sm80_to_sm89INS1_16FlashAttnBwdSm80INS1_25CollectiveMainloopBwdSm80ILi2ELi2EN4cute5tupleIJNS5_1CILi64EEENS7_ILi128EEES8_EEENS_10bfloat16_tEfNS_4arch4Sm80ELb0ELb0ELb1ELb1ELb1ELb0ELb0ELb0ELi2ELi2ELi4ELi2ELb1EEENS1_21CollectiveEpilogueBwdISA_SB_SD_Li256ELb1ELb0ELi2EEENS1_19SingleTileSchedulerILb1ELb0ELb0ELi128EEEEEEEEEvNT_6ParamsE$_ZZN4cute14transform_leafINS_15ArithmeticTupleIJNS1_IJiiEEEiiiEEENS_8identityEEEDaRKT_OT0_ENKUlRKT_E_clIiEEDaSC_) ;  /* 0xfffff0f000007944 */ /* 0x022fea0003c3ffff */
[----:B------:R1:W5:Y:S01]  /*9b80*/  LDL R9, [R1+0x180] ;  /* 0x0001800001097983 */ /* 0x0003620000100800 */
[----:B------:R-:W-:-:S03]  /*9b90*/  MOV R8, 0x9bc0 ;  /* 0x00009bc000087802 */ /* 0x000fc60000000f00 */
[----:B------:R1:W-:Y:S04]  /*9ba0*/  STL [R1+0x160], R10 ;  /* 0x0001600a01007387 */ /* 0x0003e80000100800 */
[----:B-1---5:R-:W-:Y:S05]  /*9bb0*/  CALL.REL.NOINC `($_ZN7cutlass13device_kernelIN5flash19enable_sm80_to_sm89INS1_16FlashAttnBwdSm80INS1_25CollectiveMainloopBwdSm80ILi2ELi2EN4cute5tupleIJNS5_1CILi64EEENS7_ILi128EEES8_EEENS_10bfloat16_tEfNS_4arch4Sm80ELb0ELb0ELb1ELb1ELb1ELb0ELb0ELb0ELi2ELi2ELi4ELi2ELb1EEENS1_21CollectiveEpilogueBwdISA_SB_SD_Li256ELb1ELb0ELi2EEENS1_19SingleTileSchedulerILb1ELb0ELb0ELi128EEEEEEEEEvNT_6ParamsE$_ZZN4cute14transform_leafINS_15ArithmeticTupleIJNS1_IJiiEEEiiiEEENS_8identityEEEDaRKT_OT0_ENKUlRKT_E_clIiEEDaSC_) ;  /* 0xfffff0b000007944 */ /* 0x022fea0003c3ffff */
[----:B------:R1:W-:Y:S01]  /*9bc0*/  STL [R1+0x164], R10 ;  /* 0x0001640a01007387 */ /* 0x0003e20000100800 */
[----:B------:R-:W-:Y:S01]  /*9bd0*/  IMAD.MOV.U32 R8, RZ, RZ, R25 ;  /* 0x000000ffff087224 */ /* 0x000fe200078e0019 */
[----:B------:R-:W-:Y:S02]  /*9be0*/  MOV R25, R26 ;  /* 0x0000001a00197202 */ /* 0x000fe40000000f00 */
[----:B------:R-:W-:Y:S02]  /*9bf0*/  MOV R16, 0x9c10 ;  /* 0x00009c1000107802 */ /* 0x000fe40000000f00 */
[----:B-1----:R-:W-:Y:S05]  /*9c00*/  CALL.REL.NOINC `($_ZN7cutlass13device_kernelIN5flash19enable_sm80_to_sm89INS1_16FlashAttnBwdSm80INS1_25CollectiveMainloopBwdSm80ILi2ELi2EN4cute5tupleIJNS5_1CILi64EEENS7_ILi128EEES8_EEENS_10bfloat16_tEfNS_4arch4Sm80ELb0ELb0ELb1ELb1ELb1ELb0ELb0ELb0ELi2ELi2ELi4ELi2ELb1EEENS1_21CollectiveEpilogueBwdISA_SB_SD_Li256ELb1ELb0ELi2EEENS1_19SingleTileSchedulerILb1ELb0ELb0ELi128EEEEEEEEEvNT_6ParamsE$_ZZN4cute9transformINS_15ArithmeticTupleIJNS1_IJiiEEEiiiEEEZNS_14transform_leafIS3_NS_8identityEEEDaRKT_OT0_EUlRKT_E_EEDaS8_SA_ENKUlDpSD_E_clIJNS_5tupleIJiiEEEiiiEEEDaSF_) ;  /* 0x00000d2000007944 */ /* 0x002fea0003c00000 */
[----:B------:R-:W-:Y:S01]  /*9c10*/  MOV R25, 0x0 ;  /* 0x0000000000197802 */ /* 0x000fe20000000f00 */
[----:B-----5:R-:W-:Y:S01]  /*9c20*/  IMAD.MOV.U32 R49, RZ, RZ, R6 ;  /* 0x000000ffff317224 */ /* 0x020fe200078e0006 */
[----:B------:R-:W-:Y:S01]  /*9c30*/  MOV R47, R8 ;  /* 0x00000008002f7202 */ /* 0x000fe20000000f00 */
[----:B------:R-:W-:Y:S01]  /*9c40*/  IMAD.MOV.U32 R48, RZ, RZ, R7 ;  /* 0x000000ffff307224 */ /* 0x000fe200078e0007 */
[----:B------:R-:W-:Y:S06]  /*9c50*/  RET.REL.NODEC R24 `(_ZN7cutlass13device_kernelIN5flash19enable_sm80_to_sm89INS1_16FlashAttnBwdSm80INS1_25CollectiveMainloopBwdSm80ILi2ELi2EN4cute5tupleIJNS5_1CILi64EEENS7_ILi128EEES8_EEENS_10bfloat16_tEfNS_4arch4Sm80ELb0ELb0ELb1ELb1ELb1ELb0ELb0ELb0ELi2ELi2ELi4ELi2ELb1EEENS1_21CollectiveEpilogueBwdISA_SB_SD_Li256ELb1ELb0ELi2EEENS1_19SingleTileSchedulerILb1ELb0ELb0ELi128EEEEEEEEEvNT_6ParamsE) ;  /* 0xffff63a018007950 */ /* 0x000fec0003c3ffff */
        .type           $_ZN7cutlass13device_kernelIN5flash19enable_sm80_to_sm89INS1_16FlashAttnBwdSm80INS1_25CollectiveMainloopBwdSm80ILi2ELi2EN4cute5tupleIJNS5_1CILi64EEENS7_ILi128EEES8_EEENS_10bfloat16_tEfNS_4arch4Sm80ELb0ELb0ELb1ELb1ELb1ELb0ELb0ELb0ELi2ELi2ELi4ELi2ELb1EEENS1_21CollectiveEpilogueBwdISA_SB_SD_Li256ELb1ELb0ELi2EEENS1_19SingleTileSchedulerILb1ELb0ELb0ELi128EEEEEEEEEvNT_6ParamsE$_ZZN4cute7idx2crdINS_5tupleIJiEEENS1_IJNS1_IJNS1_IJNS_1CILi8EEENS3_ILi2EEEEEES5_S5_NS3_ILi4EEEEEEEEEEEDaRKT_RKT0_ENKUlRKT_RKT0_E_clIiS8_EEDaSI_SL_,@function
        .size           $_ZN7cutlass13device_kernelIN5flash19enable_sm80_to_sm89INS1_16FlashAttnBwdSm80INS1_25CollectiveMainloopBwdSm80ILi2ELi2EN4cute5tupleIJNS5_1CILi64EEENS7_ILi128EEES8_EEENS_10bfloat16_tEfNS_4arch4Sm80ELb0ELb0ELb1ELb1ELb1ELb0ELb0ELb0ELi2ELi2ELi4ELi2ELb1EEENS1_21CollectiveEpilogueBwdISA_SB_SD_Li256ELb1ELb0ELi2EEENS1_19SingleTileSchedulerILb1ELb0ELb0ELi128EEEEEEEEEvNT_6ParamsE$_ZZN4cute7idx2crdINS_5tupleIJiEEENS1_IJNS1_IJNS1_IJNS_1CILi8EEENS3_ILi2EEEEEES5_S5_NS3_ILi4EEEEEEEEEEEDaRKT_RKT0_ENKUlRKT_RKT0_E_clIiS8_EEDaSI_SL_,($_ZN7cutlass13device_kernelIN5flash19enable_sm80_to_sm89INS1_16FlashAttnBwdSm80INS1_25CollectiveMainloopBwdSm80ILi2ELi2EN4cute5tupleIJNS5_1CILi64EEENS7_ILi128EEES8_EEENS_10bfloat16_tEfNS_4arch4Sm80ELb0ELb0ELb1ELb1ELb1ELb0ELb0ELb0ELi2ELi2ELi4ELi2ELb1EEENS1_21CollectiveEpilogueBwdISA_SB_SD_Li256ELb1ELb0ELi2EEENS1_19SingleTileSchedulerILb1ELb0ELb0ELi128EEEEEEEEEvNT_6ParamsE$_ZZN4cute9transformINS_15ArithmeticTupleIJNS1_IJiiEEEiiiEEEZNS_14transform_leafIS3_NS_8identityEEEDaRKT_OT0_EUlRKT_E_EEDaS8_SA_ENKUlDpSD_E_clIJNS_5tupleIJiiEEEiiiEEEDaSF_ - $_ZN7cutlass13device_kernelIN5flash19enable_sm80_to_sm89INS1_16FlashAttnBwdSm80INS1_25CollectiveMainloopBwdSm80ILi2ELi2EN4cute5tupleIJNS5_1CILi64EEENS7_ILi128EEES8_EEENS_10bfloat16_tEfNS_4arch4Sm80ELb0ELb0ELb1ELb1ELb1ELb0ELb0ELb0ELi2ELi2ELi4ELi2ELb1EEENS1_21CollectiveEpilogueBwdISA_SB_SD_Li256ELb1ELb0ELi2EEENS1_19SingleTileSchedulerILb1ELb0ELb0ELi128EEEEEEEEEvNT_6ParamsE$_ZZN4cute7idx2crdINS_5tupleIJiEEENS1_IJNS1_IJNS1_IJNS_1CILi8EEENS3_ILi2EEEEEES5_S5_NS3_ILi4EEEEEEEEEEEDaRKT_RKT0_ENKUlRKT_RKT0_E_clIiS8_EEDaSI_SL_)
$_ZN7cutlass13device_kernelIN5flash19enable_sm80_to_sm89INS1_16FlashAttnBwdSm80INS1_25CollectiveMainloopBwdSm80ILi2ELi2EN4cute5tupleIJNS5_1CILi64EEENS7_ILi128EEES8_EEENS_10bfloat16_tEfNS_4arch4Sm80ELb0ELb0ELb1ELb1ELb1ELb0ELb0ELb0ELi2ELi2ELi4ELi2ELb1EEENS1_21CollectiveEpilogueBwdISA_SB_SD_Li256ELb1ELb0ELi2EEENS1_19SingleTileSchedulerILb1ELb0ELb0ELi128EEEEEEEEEvNT_6ParamsE$_ZZN4cute7idx2crdINS_5tupleIJiEEENS1_IJNS1_IJNS1_IJNS_1CILi8EEENS3_ILi2EEEEEES5_S5_NS3_ILi4EEEEEEEEEEEDaRKT_RKT0_ENKUlRKT_RKT0_E_clIiS8_EEDaSI_SL_:
        /* <DEDUP_REMOVED lines=73> */
[----:B------:R-:W-:-:S02]  /*a0f0*/  MOV R16, 0xa140 ;  /* 0x0000a14000107802 */ /* 0x000fc40000000f00 */
[----:B------:R-:W-:-:S04]  /*a100*/  LEA.HI R7, R45, R10, RZ, 0x1 ;  /* 0x0000000a2d077211 */ /* 0x000fc800078f08ff */
[----:B------:R-:W-:-:S05]  /*a110*/  LOP3.LUT R7, R7, 0xfffffffe, RZ, 0xc0, !PT ;  /* 0xfffffffe07077812 */ /* 0x000fca00078ec0ff */
[----:B------:R-:W-:Y:S02]  /*a120*/  IMAD.IADD R7, R10, 0x1, -R7 ;  /* 0x000000010a077824 */ /* 0x000fe400078e0a07 */
[----:B--2--5:R-:W-:Y:S05]  /*a130*/  CALL.REL.NOINC `($_ZN7cutlass13device_kernelIN5flash19enable_sm80_to_sm89INS1_16FlashAttnBwdSm80INS1_25CollectiveMainloopBwdSm80ILi2ELi2EN4cute5tupleIJNS5_1CILi64EEENS7_ILi128EEES8_EEENS_10bfloat16_tEfNS_4arch4Sm80ELb0ELb0ELb1ELb1ELb1ELb0ELb0ELb0ELi2ELi2ELi4ELi2ELb1EEENS1_21CollectiveEpilogueBwdISA_SB_SD_Li256ELb1ELb0ELi2EEENS1_19SingleTileSchedulerILb1ELb0ELb0ELi128EEEEEEEEEvNT_6ParamsE$_ZN4cute5tupleIJiEEC2ERKi) ;  /* 0xffffe70000007944 */ /* 0x024fea0003c3ffff */
        /* <DEDUP_REMOVED lines=19> */
[----:B------:R-:W-:-:S02]  /*a270*/  MOV R16, 0xa290 ;  /* 0x0000a29000107802 */ /* 0x000fc40000000f00 */
[----:B-1---5:R-:W-:Y:S05]  /*a280*/  CALL.REL.NOINC `($_ZN7cutlass13device_kernelIN5flash19enable_sm80_to_sm89INS1_16FlashAttnBwdSm80INS1_25CollectiveMainloopBwdSm80ILi2ELi2EN4cute5tupleIJNS5_1CILi64EEENS7_ILi128EEES8_EEENS_10bfloat16_tEfNS_4arch4Sm80ELb0ELb0ELb1ELb1ELb1ELb0ELb0ELb0ELi2ELi2ELi4ELi2ELb1EEENS1_21CollectiveEpilogueBwdISA_SB_SD_Li256ELb1ELb0ELi2EEENS1_19SingleTileSchedulerILb1ELb0ELb0ELi128EEEEEEEEEvNT_6ParamsE$_ZN4cute5tupleIJiEEC2ERKi) ;  /* 0xffffe5b000007944 */ /* 0x022fea0003c3ffff */
[----:B------:R1:W5:Y:S01]  /*a290*/  LDL R7, [R1+0x160] ;  /* 0x0001600001077983 */ /* 0x0003620000100800 */
[----:B------:R-:W-:-:S02]  /*a2a0*/  MOV R27, R26 ;  /* 0x0000001a001b7202 */ /* 0x000fc40000000f00 */
[----:B------:R-:W-:Y:S02]  /*a2b0*/  MOV R18, 0xa2d0 ;  /* 0x0000a2d000127802 */ /* 0x000fe40000000f00 */
[----:B-1---5:R-:W-:Y:S05]  /*a2c0*/  CALL.REL.NOINC `($_ZN7cutlass13device_kernelIN5flash19enable_sm80_to_sm89INS1_16FlashAttnBwdSm80INS1_25CollectiveMainloopBwdSm80ILi2ELi2EN4cute5tupleIJNS5_1CILi64EEENS7_ILi128EEES8_EEENS_10bfloat16_tEfNS_4arch4Sm80ELb0ELb0ELb1ELb1ELb1ELb0ELb0ELb0ELi2ELi2ELi4ELi2ELb1EEENS1_21CollectiveEpilogueBwdISA_SB_SD_Li256ELb1ELb0ELi2EEENS1_19SingleTileSchedulerILb1ELb0ELb0ELi128EEEEEEEEEvNT_6ParamsE$_ZN4cute5tupleIJNS_1CILi0EEES2_iEEC2ERKS2_S5_RKi) ;  /* 0xffffe43000007944 */ /* 0x022fea0003c3ffff */
        /* <DEDUP_REMOVED lines=8> */
[----:B-1---5:R-:W-:Y:S05]  /*a350*/  CALL.REL.NOINC `($_ZN7cutlass13device_kernelIN5flash19enable_sm80_to_sm89INS1_16FlashAttnBwdSm80INS1_25CollectiveMainloopBwdSm80ILi2ELi2EN4cute5tupleIJNS5_1CILi64EEENS7_ILi128EEES8_EEENS_10bfloat16_tEfNS_4arch4Sm80ELb0ELb0ELb1ELb1ELb1ELb0ELb0ELb0ELi2ELi2ELi4ELi2ELb1EEENS1_21CollectiveEpilogueBwdISA_SB_SD_Li256ELb1ELb0ELi2EEENS1_19SingleTileSchedulerILb1ELb0ELb0ELi128EEEEEEEEEvNT_6ParamsE$_ZN4cute5tupleIJNS_1CILi0EEES2_S2_iEEC2ERKS2_S5_S5_RKi) ;  /* 0xffffe36000007944 */ /* 0x022fea0003c3ffff */
[----:B------:R2:W5:Y:S01]  /*a360*/  LDL R16, [R1+0x168] ;  /* 0x0001680001107983 */ /* 0x0005620000100800 */
[----:B------:R-:W-:Y:S02]  /*a370*/  MOV R27, R26 ;  /* 0x0000001a001b7202 */ /* 0x000fe40000000f00 */
[----:B------:R-:W-:-:S02]  /*a380*/  MOV R10, 0xa3a0 ;  /* 0x0000a3a0000a7802 */ /* 0x000fc40000000f00 */
[----:B-12--5:R-:W-:Y:S05]  /*a390*/  CALL.REL.NOINC `($_ZN7cutlass13device_kernelIN5flash19enable_sm80_to_sm89INS1_16FlashAttnBwdSm80INS1_25CollectiveMainloopBwdSm80ILi2ELi2EN4cute5tupleIJNS5_1CILi64EEENS7_ILi128EEES8_EEENS_10bfloat16_tEfNS_4arch4Sm80ELb0ELb0ELb1ELb1ELb1ELb0ELb0ELb0ELi2ELi2ELi4ELi2ELb1EEENS1_21CollectiveEpilogueBwdISA_SB_SD_Li256ELb1ELb0ELi2EEENS1_19SingleTileSchedulerILb1ELb0ELb0ELi128EEEEEEEEEvNT_6ParamsE$_ZN4cute3eso3ESOILb1ELb0EJNS_1CILi0EEES3_iS3_EEC2ERKS3_S6_RKiS6_) ;  /* 0xffffdb6000007944 */ /* 0x026fea0003c3ffff */
[----:B-1----:R1:W5:Y:S01]  /*a3a0*/  LDL R13, [R1+0x168] ;  /* 0x00016800010d7983 */ /* 0x0023620000100800 */
[----:B------:R-:W-:-:S02]  /*a3b0*/  MOV R7, R26 ;  /* 0x0000001a00077202 */ /* 0x000fc40000000f00 */
        /* <DEDUP_REMOVED lines=8> */
[----:B------:R-:W-:Y:S02]  /*a440*/  MOV R13, R26 ;  /* 0x0000001a000d7202 */ /* 0x000fe40000000f00 */
[----:B------:R-:W-:Y:S02]  /*a450*/  MOV R18, 0xa470 ;  /* 0x0000a47000127802 */ /* 0x000fe40000000f00 */
[----:B-1---5:R-:W-:Y:S05]  /*a460*/  CALL.REL.NOINC `($_ZN7cutlass13device_kernelIN5flash19enable_sm80_to_sm89INS1_16FlashAttnBwdSm80INS1_25CollectiveMainloopBwdSm80ILi2ELi2EN4cute5tupleIJNS5_1CILi64EEENS7_ILi128EEES8_EEENS_10bfloat16_tEfNS_4arch4Sm80ELb0ELb0ELb1ELb1ELb1ELb0ELb0ELb0ELi2ELi2ELi4ELi2ELb1EEENS1_21CollectiveEpilogueBwdISA_SB_SD_Li256ELb1ELb0ELi2EEENS1_19SingleTileSchedulerILb1ELb0ELb0ELi128EEEEEEEEEvNT_6ParamsE$_ZN4cute5tupleIJNS_1CILi0EEEiEEC2ERKS2_RKi) ;  /* 0xffffe33000007944 */ /* 0x022fea0003c3ffff */
[----:B------:R1:W5:Y:S01]  /*a470*/  LDL R7, [R1+0x168] ;  /* 0x0001680001077983 */ /* 0x0003620000100800 */
[----:B------:R-:W-:Y:S02]  /*a480*/  MOV R27, R26 ;  /* 0x0000001a001b7202 */ /* 0x000fe40000000f00 */
[----:B------:R-:W-:-:S02]  /*a490*/  MOV R16, 0xa4b0 ;  /* 0x0000a4b000107802 */ /* 0x000fc40000000f00 */
[----:B-1---5:R-:W-:Y:S05]  /*a4a0*/  CALL.REL.NOINC `($_ZN7cutlass13device_kernelIN5flash19enable_sm80_to_sm89INS1_16FlashAttnBwdSm80INS1_25CollectiveMainloopBwdSm80ILi2ELi2EN4cute5tupleIJNS5_1CILi64EEENS7_ILi128EEES8_EEENS_10bfloat16_tEfNS_4arch4Sm80ELb0ELb0ELb1ELb1ELb1ELb0ELb0ELb0ELi2ELi2ELi4ELi2ELb1EEENS1_21CollectiveEpilogueBwdISA_SB_SD_Li256ELb1ELb0ELi2EEENS1_19SingleTileSchedulerILb1ELb0ELb0ELi128EEEEEEEEEvNT_6ParamsE$_ZN4cute3eso3ESOILb1ELb0EJNS_1CILi0EEEiS3_S3_EEC2ERKS3_RKiS6_S6_) ;  /* 0xffffdb9000007944 */ /* 0x022fea0003c3ffff */
[----:B------:R-:W-:Y:S01]  /*a4b0*/  STL [R1+0x160], R52 ;  /* 0x0001603401007387 */ /* 0x000fe20000100800 */
[----:B------:R-:W-:Y:S01]  /*a4c0*/  IMAD.MOV.U32 R27, RZ, RZ, R26 ;  /* 0x000000ffff1b7224 */ /* 0x000fe200078e001a */
[----:B------:R-:W-:-:S02]  /*a4d0*/  MOV R11, R0 ;  /* 0x00000000000b7202 */ /* 0x000fc40000000f00 */
[----:B-1----:R1:W5:Y:S04]  /*a4e0*/  LDL R6, [R1+0x168] ;  /* 0x0001680001067983 */ /* 0x0023680000100800 */
[----:B------:R2:W-:Y:S02]  /*a4f0*/  STL [R1+0x168], R10 ;  /* 0x0001680a01007387 */ /* 0x0005e40000100800 */
[----:B--2---:R-:W-:Y:S02]  /*a500*/  MOV R10, 0xa520 ;  /* 0x0000a520000a7802 */ /* 0x004fe40000000f00 */
[----:B-1---5:R-:W-:Y:S05]  /*a510*/  CALL.REL.NOINC `($_ZN7cutlass13device_kernelIN5flash19enable_sm80_to_sm89INS1_16FlashAttnBwdSm80INS1_25CollectiveMainloopBwdSm80ILi2ELi2EN4cute5tupleIJNS5_1CILi64EEENS7_ILi128EEES8_EEENS_10bfloat16_tEfNS_4arch4Sm80ELb0ELb0ELb1ELb1ELb1ELb0ELb0ELb0ELi2ELi2ELi4ELi2ELb1EEENS1_21CollectiveEpilogueBwdISA_SB_SD_Li256ELb1ELb0ELi2EEENS1_19SingleTileSchedulerILb1ELb0ELb0ELi128EEEEEEEEEvNT_6ParamsE$_ZZN4cuteplIJNS_1CILi0EEEiEJS2_S2_iiEEEDaRKNS_15ArithmeticTupleIJDpT_EEERKNS3_IJDpT0_EEEENKUlDpRKT_E_clIJS2_iiiEEEDaSH_) ;  /* 0x000007b000007944 */ /* 0x022fea0003c00000 */
[----:B------:R-:W-:Y:S01]  /*a520*/  IMAD.MOV.U32 R16, RZ, RZ, R9 ;  /* 0x000000ffff107224 */ /* 0x000fe200078e0009 */
[----:B------:R-:W-:Y:S02]  /*a530*/  MOV R27, R26 ;  /* 0x0000001a001b7202 */ /* 0x000fe40000000f00 */
[----:B------:R-:W-:Y:S02]  /*a540*/  MOV R10, 0xa560 ;  /* 0x0000a560000a7802 */ /* 0x000fe40000000f00 */
[----:B-1---5:R-:W-:Y:S05]  /*a550*/  CALL.REL.NOINC `($_ZN7cutlass13device_kernelIN5flash19enable_sm80_to_sm89INS1_16FlashAttnBwdSm80INS1_25CollectiveMainloopBwdSm80ILi2ELi2EN4cute5tupleIJNS5_1CILi64EEENS7_ILi128EEES8_EEENS_10bfloat16_tEfNS_4arch4Sm80ELb0ELb0ELb1ELb1ELb1ELb0ELb0ELb0ELi2ELi2ELi4ELi2ELb1EEENS1_21CollectiveEpilogueBwdISA_SB_SD_Li256ELb1ELb0ELi2EEENS1_19SingleTileSchedulerILb1ELb0ELb0ELi128EEEEEEEEEvNT_6ParamsE$_ZN4cute3eso3ESOILb0ELb1EJNS_15ArithmeticTupleIJiiEEENS_1CILi0EEES5_S5_EEC2ERKS3_RKS5_SA_SA_) ;  /* 0xffffd6b000007944 */ /* 0x022fea0003c3ffff */
        /* <DEDUP_REMOVED lines=61> */
        .type           $_ZN7cutlass13device_kernelIN5flash19enable_sm80_to_sm89INS1_16FlashAttnBwdSm80INS1_25CollectiveMainloopBwdSm80ILi2ELi2EN4cute5tupleIJNS5_1CILi64EEENS7_ILi128EEES8_EEENS_10bfloat16_tEfNS_4arch4Sm80ELb0ELb0ELb1ELb1ELb1ELb0ELb0ELb0ELi2ELi2ELi4ELi2ELb1EEENS1_21CollectiveEpilogueBwdISA_SB_SD_Li256ELb1ELb0ELi2EEENS1_19SingleTileSchedulerILb1ELb0ELb0ELi128EEEEEEEEEvNT_6ParamsE$_ZZN4cute9transformINS_15ArithmeticTupleIJNS1_IJiiEEEiiiEEEZNS_14transform_leafIS3_NS_8identityEEEDaRKT_OT0_EUlRKT_E_EEDaS8_SA_ENKUlDpSD_E_clIJNS_5tupleIJiiEEEiiiEEEDaSF_,@function
        .size           $_ZN7cutlass13device_kernelIN5flash19enable_sm80_to_sm89INS1_16FlashAttnBwdSm80INS1_25CollectiveMainloopBwdSm80ILi2ELi2EN4cute5tupleIJNS5_1CILi64EEENS7_ILi128EEES8_EEENS_10bfloat16_tEfNS_4arch4Sm80ELb0ELb0ELb1ELb1ELb1ELb0ELb0ELb0ELi2ELi2ELi4ELi2ELb1EEENS1_21CollectiveEpilogueBwdISA_SB_SD_Li256ELb1ELb0ELi2EEENS1_19SingleTileSchedulerILb1ELb0ELb0ELi128EEEEEEEEEvNT_6ParamsE$_ZZN4cute9transformINS_15ArithmeticTupleIJNS1_IJiiEEEiiiEEEZNS_14transform_leafIS3_NS_8identityEEEDaRKT_OT0_EUlRKT_E_EEDaS8_SA_ENKUlDpSD_E_clIJNS_5tupleIJiiEEEiiiEEEDaSF_,($_ZN7cutlass13device_kernelIN5flash19enable_sm80_to_sm89INS1_16FlashAttnBwdSm80INS1_25CollectiveMainloopBwdSm80ILi2ELi2EN4cute5tupleIJNS5_1CILi64EEENS7_ILi128EEES8_EEENS_10bfloat16_tEfNS_4arch4Sm80ELb0ELb0ELb1ELb1ELb1ELb0ELb0ELb0ELi2ELi2ELi4ELi2ELb1EEENS1_21CollectiveEpilogueBwdISA_SB_SD_Li256ELb1ELb0ELi2EEENS1_19SingleTileSchedulerILb1ELb0ELb0ELi128EEEEEEEEEvNT_6ParamsE$_ZZN4cute9transformINS_15ArithmeticTupleIJiiEEEZNS_14transform_leafIS2_RNS_8identityEEEDaRKT_OT0_EUlRKT_E_EEDaS8_SA_ENKUlDpSD_E_clIJiiEEEDaSF_ - $_ZN7cutlass13device_kernelIN5flash19enable_sm80_to_sm89INS1_16FlashAttnBwdSm80INS1_25CollectiveMainloopBwdSm80ILi2ELi2EN4cute5tupleIJNS5_1CILi64EEENS7_ILi128EEES8_EEENS_10bfloat16_tEfNS_4arch4Sm80ELb0ELb0ELb1ELb1ELb1ELb0ELb0ELb0ELi2ELi2ELi4ELi2ELb1EEENS1_21CollectiveEpilogueBwdISA_SB_SD_Li256ELb1ELb0ELi2EEENS1_19SingleTileSchedulerILb1ELb0ELb0ELi128EEEEEEEEEvNT_6ParamsE$_ZZN4cute9transformINS_15ArithmeticTupleIJNS1_IJiiEEEiiiEEEZNS_14transform_leafIS3_NS_8identityEEEDaRKT_OT0_EUlRKT_E_EEDaS8_SA_ENKUlDpSD_E_clIJNS_5tupleIJiiEEEiiiEEEDaSF_)
$_ZN7cutlass13device_kernelIN5flash19enable_sm80_to_sm89INS1_16FlashAttnBwdSm80INS1_25CollectiveMainloopBwdSm80ILi2ELi2EN4cute5tupleIJNS5_1CILi64EEENS7_ILi128EEES8_EEENS_10bfloat16_tEfNS_4arch4Sm80ELb0ELb0ELb1ELb1ELb1ELb0ELb0ELb0ELi2ELi2ELi4ELi2ELb1EEENS1_21CollectiveEpilogueBwdISA_SB_SD_Li256ELb1ELb0ELi2EEENS1_19SingleTileSchedulerILb1ELb0ELb0ELi128EEEEEEEEEvNT_6ParamsE$_ZZN4cute9transformINS_15ArithmeticTupleIJNS1_IJiiEEEiiiEEEZNS_14transform_leafIS3_NS_8identityEEEDaRKT_OT0_EUlRKT_E_EEDaS8_SA_ENKUlDpSD_E_clIJNS_5tupleIJiiEEEiiiEEEDaSF_:
[----:B------:R-:W-:Y:S02]  /*a930*/  IADD3 R9, R1, 0x19c, RZ ;  /* 0x0000019c01097810 */ /* 0x000fe40007ffe0ff */
[----:B------:R-:W-:-:S02]  /*a940*/  MOV R10, 0xa970 ;  /* 0x0000a970000a7802 */ /* 0x000fc40000000f00 */
[----:B------:R-:W-:Y:S02]  /*a950*/  IADD3 R9, R9, c[0x0][0x20], RZ ;  /* 0x0000080009097a10 */ /* 0x000fe40007ffe0ff */
[----:B------:R-:W-:Y:S05]  /*a960*/  CALL.REL.NOINC `($_ZN7cutlass13device_kernelIN5flash19enable_sm80_to_sm89INS1_16FlashAttnBwdSm80INS1_25CollectiveMainloopBwdSm80ILi2ELi2EN4cute5tupleIJNS5_1CILi64EEENS7_ILi128EEES8_EEENS_10bfloat16_tEfNS_4arch4Sm80ELb0ELb0ELb1ELb1ELb1ELb0ELb0ELb0ELi2ELi2ELi4ELi2ELb1EEENS1_21CollectiveEpilogueBwdISA_SB_SD_Li256ELb1ELb0ELi2EEENS1_19SingleTileSchedulerILb1ELb0ELb0ELi128EEEEEEEEEvNT_6ParamsE$_ZN4cute3eso3ESOILb0ELb0EJNS_5tupleIJiiEEEiiiEEC2ERKS3_RKiS8_S8_) ;  /* 0xffffcf7000007944 */ /* 0x000fea0003c3ffff */
[----:B-1----:R1:W5:Y:S04]  /*a970*/  LDL R8, [R1+0x1ac] ;  /* 0x0001ac0001087983 */ /* 0x0023680000100800 */
[----:B------:R1:W5:Y:S04]  /*a980*/  LDL R7, [R1+0x1a4] ;  /* 0x0001a40001077983 */ /* 0x0003680000100800 */
[----:B------:R1:W5:Y:S01]  /*a990*/  LDL R6, [R1+0x19c] ;  /* 0x00019c0001067983 */ /* 0x0003620000100800 */
[----:B------:R-:W-:-:S04]  /*a9a0*/  MOV R17, 0x0 ;  /* 0x0000000000117802 */ /* 0x000fc80000000f00 */
[----:B------:R-:W-:Y:S05]  /*a9b0*/  RET.REL.NODEC R16 `(_ZN7cutlass13device_kernelIN5flash19enable_sm80_to_sm89INS1_16FlashAttnBwdSm80INS1_25CollectiveMainloopBwdSm80ILi2ELi2EN4cute5tupleIJNS5_1CILi64EEENS7_ILi128EEES8_EEENS_10bfloat16_tEfNS_4arch4Sm80ELb0ELb0ELb1ELb1ELb1ELb0ELb0ELb0ELi2ELi2ELi4ELi2ELb1EEENS1_21CollectiveEpilogueBwdISA_SB_SD_Li256ELb1ELb0ELi2EEENS1_19SingleTileSchedulerILb1ELb0ELb0ELi128EEEEEEEEEvNT_6ParamsE) ;  /* 0xffff564010007950 */ /* 0x000fea0003c3ffff */
        .type           $_ZN7cutlass13device_kernelIN5flash19enable_sm80_to_sm89INS1_16FlashAttnBwdSm80INS1_25CollectiveMainloopBwdSm80ILi2ELi2EN4cute5tupleIJNS5_1CILi64EEENS7_ILi128EEES8_EEENS_10bfloat16_tEfNS_4arch4Sm80ELb0ELb0ELb1ELb1ELb1ELb0ELb0ELb0ELi2ELi2ELi4ELi2ELb1EEENS1_21CollectiveEpilogueBwdISA_SB_SD_Li256ELb1ELb0ELi2EEENS1_19SingleTileSchedulerILb1ELb0ELb0ELi128EEEEEEEEEvNT_6ParamsE$_ZZN4cute9transformINS_15ArithmeticTupleIJiiEEEZNS_14transform_leafIS2_RNS_8identityEEEDaRKT_OT0_EUlRKT_E_EEDaS8_SA_ENKUlDpSD_E_clIJiiEEEDaSF_,@function
        .size           $_ZN7cutlass13device_kernelIN5flash19enable_sm80_to_sm89INS1_16FlashAttnBwdSm80INS1_25CollectiveMainloopBwdSm80ILi2ELi2EN4cute5tupleIJNS5_1CILi64EEENS7_ILi128EEES8_EEENS_10bfloat16_tEfNS_4arch4Sm80ELb0ELb0ELb1ELb1ELb1ELb0ELb0ELb0ELi2ELi2ELi4ELi2ELb1EEENS1_21CollectiveEpilogueBwdISA_SB_SD_Li256ELb1ELb0ELi2EEENS1_19SingleTileSchedulerILb1ELb0ELb0ELi128EEEEEEEEEvNT_6ParamsE$_ZZN4cute9transformINS_15ArithmeticTupleIJiiEEEZNS_14transform_leafIS2_RNS_8identityEEEDaRKT_OT0_EUlRKT_E_EEDaS8_SA_ENKUlDpSD_E_clIJiiEEEDaSF_,($_ZN7cutlass13device_kernelIN5flash19enable_sm80_to_sm89INS1_16FlashAttnBwdSm80INS1_25CollectiveMainloopBwdSm80ILi2ELi2EN4cute5tupleIJNS5_1CILi64EEENS7_ILi128EEES8_EEENS_10bfloat16_tEfNS_4arch4Sm80ELb0ELb0ELb1ELb1ELb1ELb0ELb0ELb0ELi2ELi2ELi4ELi2ELb1EEENS1_21CollectiveEpilogueBwdISA_SB_SD_Li256ELb1ELb0ELi2EEENS1_19SingleTileSchedulerILb1ELb0ELb0ELi128EEEEEEEEEvNT_6ParamsE$_ZZN4cuteplIJNS_15ArithmeticTupleIJiEEEEJNS1_IJNS_1CILi0EEEiEEEEEEDaRKNS1_IJDpT_EEERKNS1_IJDpT0_EEEENKUlDpRKT_E_clIJNS1_IJiiEEEEEEDaSJ_ - $_ZN7cutlass13device_kernelIN5flash19enable_sm80_to_sm89INS1_16FlashAttnBwdSm80INS1_25CollectiveMainloopBwdSm80ILi2ELi2EN4cute5tupleIJNS5_1CILi64EEENS7_ILi128EEES8_EEENS_10bfloat16_tEfNS_4arch4Sm80ELb0ELb0ELb1ELb1ELb1ELb0ELb0ELb0ELi2ELi2ELi4ELi2ELb1EEENS1_21CollectiveEpilogueBwdISA_SB_SD_Li256ELb1ELb0ELi2EEENS1_19SingleTileSchedulerILb1ELb0ELb0ELi128EEEEEEEEEvNT_6ParamsE$_ZZN4cute9transformINS_15ArithmeticTupleIJiiEEEZNS_14transform_leafIS2_RNS_8identityEEEDaRKT_OT0_EUlRKT_E_EEDaS8_SA_ENKUlDpSD_E_clIJiiEEEDaSF_)
$_ZN7cutlass13device_kernelIN5flash19enable_sm80_to_sm89INS1_16FlashAttnBwdSm80INS1_25CollectiveMainloopBwdSm80ILi2ELi2EN4cute5tupleIJNS5_1CILi64EEENS7_ILi128EEES8_EEENS_10bfloat16_tEfNS_4arch4Sm80ELb0ELb0ELb1ELb1ELb1ELb0ELb0ELb0ELi2ELi2ELi4ELi2ELb1EEENS1_21CollectiveEpilogueBwdISA_SB_SD_Li256ELb1ELb0ELi2EEENS1_19SingleTileSchedulerILb1ELb0ELb0ELi128EEEEEEEEEvNT_6ParamsE$_ZZN4cute9transformINS_15ArithmeticTupleIJiiEEEZNS_14transform_leafIS2_RNS_8identityEEEDaRKT_OT0_EUlRKT_E_EEDaS8_SA_ENKUlDpSD_E_clIJiiEEEDaSF_:
[----:B------:R-:W-:Y:S02]  /*a9c0*/  IADD3 R7, R1, 0x1a0, RZ ;  /* 0x000001a001077810 */ /* 0x000fe40007ffe0ff */
[----:B------:R-:W-:Y:S02]  /*a9d0*/  MOV R10, 0xaa00 ;  /* 0x0000aa00000a7802 */ /* 0x000fe40000000f00 */
[----:B------:R-:W-:Y:S02]  /*a9e0*/  IADD3 R7, R7, c[0x0][0x20], RZ ;  /* 0x0000080007077a10 */ /* 0x000fe40007ffe0ff */
[----:B------:R-:W-:Y:S05]  /*a9f0*/  CALL.REL.NOINC `($_ZN7cutlass13device_kernelIN5flash19enable_sm80_to_sm89INS1_16FlashAttnBwdSm80INS1_25CollectiveMainloopBwdSm80ILi2ELi2EN4cute5tupleIJNS5_1CILi64EEENS7_ILi128EEES8_EEENS_10bfloat16_tEfNS_4arch4Sm80ELb0ELb0ELb1ELb1ELb1ELb0ELb0ELb0ELi2ELi2ELi4ELi2ELb1EEENS1_21CollectiveEpilogueBwdISA_SB_SD_Li256ELb1ELb0ELi2EEENS1_19SingleTileSchedulerILb1ELb0ELb0ELi128EEEEEEEEEvNT_6ParamsE$_ZN4cute3eso3ESOILb0ELb0EJiiEEC2ERKiS4_) ;  /* 0xffffd0c000007944 */ /* 0x000fea0003c3ffff */
[----:B-1----:R1:W5:Y:S01]  /*aa00*/  LDL.64 R6, [R1+0x1a0] ;  /* 0x0001a00001067983 */ /* 0x0023620000100a00 */
[----:B------:R-:W-:-:S04]  /*aa10*/  MOV R9, 0x0 ;  /* 0x0000000000097802 */ /* 0x000fc80000000f00 */
[----:B------:R-:W-:Y:S05]  /*aa20*/  RET.REL.NODEC R8 `(_ZN7cutlass13device_kernelIN5flash19enable_sm80_to_sm89INS1_16FlashAttnBwdSm80INS1_25CollectiveMainloopBwdSm80ILi2ELi2EN4cute5tupleIJNS5_1CILi64EEENS7_ILi128EEES8_EEENS_10bfloat16_tEfNS_4arch4Sm80ELb0ELb0ELb1ELb1ELb1ELb0ELb0ELb0ELi2ELi2ELi4ELi2ELb1EEENS1_21CollectiveEpilogueBwdISA_SB_SD_Li256ELb1ELb0ELi2EEENS1_19SingleTileSchedulerILb1ELb0ELb0ELi128EEEEEEEEEvNT_6ParamsE) ;  /* 0xffff55d008007950 */ /* 0x000fea0003c3ffff */
        .type           $_ZN7cutlass13device_kernelIN5flash19enable_sm80_to_sm89INS1_16FlashAttnBwdSm80INS1_25CollectiveMainloopBwdSm80ILi2ELi2EN4cute5tupleIJNS5_1CILi64EEENS7_ILi128EEES8_EEENS_10bfloat16_tEfNS_4arch4Sm80ELb0ELb0ELb1ELb1ELb1ELb0ELb0ELb0ELi2ELi2ELi4ELi2ELb1EEENS1_21CollectiveEpilogueBwdISA_SB_SD_Li256ELb1ELb0ELi2EEENS1_19SingleTileSchedulerILb1ELb0ELb0ELi128EEEEEEEEEvNT_6ParamsE$_ZZN4cuteplIJNS_15ArithmeticTupleIJiEEEEJNS1_IJNS_1CILi0EEEiEEEEEEDaRKNS1_IJDpT_EEERKNS1_IJDpT0_EEEENKUlDpRKT_E_clIJNS1_IJiiEEEEEEDaSJ_,@function
        .size           $_ZN7cutlass13device_kernelIN5flash19enable_sm80_to_sm89INS1_16FlashAttnBwdSm80INS1_25CollectiveMainloopBwdSm80ILi2ELi2EN4cute5tupleIJNS5_1CILi64EEENS7_ILi128EEES8_EEENS_10bfloat16_tEfNS_4arch4Sm80ELb0ELb0ELb1ELb1ELb1ELb0ELb0ELb0ELi2ELi2ELi4ELi2ELb1EEENS1_21CollectiveEpilogueBwdISA_SB_SD_Li256ELb1ELb0ELi2EEENS1_19SingleTileSchedulerILb1ELb0ELb0ELi128EEEEEEEEEvNT_6ParamsE$_ZZN4cuteplIJNS_15ArithmeticTupleIJiEEEEJNS1_IJNS_1CILi0EEEiEEEEEEDaRKNS1_IJDpT_EEERKNS1_IJDpT0_EEEENKUlDpRKT_E_clIJNS1_IJiiEEEEEEDaSJ_,($_ZN7cutlass13device_kernelIN5flash19enable_sm80_to_sm89INS1_16FlashAttnBwdSm80INS1_25CollectiveMainloopBwdSm80ILi2ELi2EN4cute5tupleIJNS5_1CILi64EEENS7_ILi128EEES8_EEENS_10bfloat16_tEfNS_4arch4Sm80ELb0ELb0ELb1ELb1ELb1ELb0ELb0ELb0ELi2ELi2ELi4ELi2ELb1EEENS1_21CollectiveEpilogueBwdISA_SB_SD_Li256ELb1ELb0ELi2EEENS1_19SingleTileSchedulerILb1ELb0ELb0ELi128EEEEEEEEEvNT_6ParamsE$_ZZN4cuteplIJNS_15ArithmeticTupleIJiiEEEEJNS_1CILi0EEEiiiEEEDaRKNS1_IJDpT_EEERKNS1_IJDpT0_EEEENKUlDpRKT_E_clIJS2_iiiEEEDaSI_ - $_ZN7cutlass13device_kernelIN5flash19enable_sm80_to_sm89INS1_16FlashAttnBwdSm80INS1_25CollectiveMainloopBwdSm80ILi2ELi2EN4cute5tupleIJNS5_1CILi64EEENS7_ILi128EEES8_EEENS_10bfloat16_tEfNS_4arch4Sm80ELb0ELb0ELb1ELb1ELb1ELb0ELb0ELb0ELi2ELi2ELi4ELi2ELb1EEENS1_21CollectiveEpilogueBwdISA_SB_SD_Li256ELb1ELb0ELi2EEENS1_19SingleTileSchedulerILb1ELb0ELb0ELi128EEEEEEEEEvNT_6ParamsE$_ZZN4cuteplIJNS_15ArithmeticTupleIJiEEEEJNS1_IJNS_1CILi0EEEiEEEEEEDaRKNS1_IJDpT_EEERKNS1_IJDpT0_EEEENKUlDpRKT_E_clIJNS1_IJiiEEEEEEDaSJ_)
$_ZN7cutlass13device_kernelIN5flash19enable_sm80_to_sm89INS1_16FlashAttnBwdSm80INS1_25CollectiveMainloopBwdSm80ILi2ELi2EN4cute5tupleIJNS5_1CILi64EEENS7_ILi128EEES8_EEENS_10bfloat16_tEfNS_4arch4Sm80ELb0ELb0ELb1ELb1ELb1ELb0ELb0ELb0ELi2ELi2ELi4ELi2ELb1EEENS1_21CollectiveEpilogueBwdISA_SB_SD_Li256ELb1ELb0ELi2EEENS1_19SingleTileSchedulerILb1ELb0ELb0ELi128EEEEEEEEEvNT_6ParamsE$_ZZN4cuteplIJNS_15ArithmeticTupleIJiEEEEJNS1_IJNS_1CILi0EEEiEEEEEEDaRKNS1_IJDpT_EEERKNS1_IJDpT0_EEEENKUlDpRKT_E_clIJNS1_IJiiEEEEEEDaSJ_:
[----:B------:R-:W-:Y:S02]  /*aa30*/  IADD3 R7, R1, 0x19c, RZ ;  /* 0x0000019c01077810 */ /* 0x000fe40007ffe0ff */
[----:B------:R-:W-:Y:S02]  /*aa40*/  MOV R10, 0xaa70 ;  /* 0x0000aa70000a7802 */ /* 0x000fe40000000f00 */
[----:B------:R-:W-:Y:S02]  /*aa50*/  IADD3 R7, R7, c[0x0][0x20], RZ ;  /* 0x0000080007077a10 */ /* 0x000fe40007ffe0ff */
[----:B------:R-:W-:Y:S05]  /*aa60*/  CALL.REL.NOINC `($_ZN7cutlass13device_kernelIN5flash19enable_sm80_to_sm89INS1_16FlashAttnBwdSm80INS1_25CollectiveMainloopBwdSm80ILi2ELi2EN4cute5tupleIJNS5_1CILi64EEENS7_ILi128EEES8_EEENS_10bfloat16_tEfNS_4arch4Sm80ELb0ELb0ELb1ELb1ELb1ELb0ELb0ELb0ELi2ELi2ELi4ELi2ELb1EEENS1_21CollectiveEpilogueBwdISA_SB_SD_Li256ELb1ELb0ELi2EEENS1_19SingleTileSchedulerILb1ELb0ELb0ELi128EEEEEEEEEvNT_6ParamsE$_ZN4cute5tupleIJNS_15ArithmeticTupleIJiiEEEEEC2ERKS2_) ;  /* 0xffffdbc000007944 */ /* 0x000fea0003c3ffff */
[----:B------:R2:W5:Y:S04]  /*aa70*/  LDL R9, [R1+0x1a0] ;  /* 0x0001a00001097983 */ /* 0x0005680000100800 */
[----:B------:R2:W5:Y:S01]  /*aa80*/  LDL R8, [R1+0x19c] ;  /* 0x00019c0001087983 */ /* 0x0005620000100800 */
[----:B-1----:R-:W-:-:S04]  /*aa90*/  MOV R7, 0x0 ;  /* 0x0000000000077802 */ /* 0x002fc80000000f00 */
[----:B------:R-:W-:Y:S05]  /*aaa0*/  RET.REL.NODEC R6 `(_ZN7cutlass13device_kernelIN5flash19enable_sm80_to_sm89INS1_16FlashAttnBwdSm80INS1_25CollectiveMainloopBwdSm80ILi2ELi2EN4cute5tupleIJNS5_1CILi64EEENS7_ILi128EEES8_EEENS_10bfloat16_tEfNS_4arch4Sm80ELb0ELb0ELb1ELb1ELb1ELb0ELb0ELb0ELi2ELi2ELi4ELi2ELb1EEENS1_21CollectiveEpilogueBwdISA_SB_SD_Li256ELb1ELb0ELi2EEENS1_19SingleTileSchedulerILb1ELb0ELb0ELi128EEEEEEEEEvNT_6ParamsE) ;  /* 0xffff555006007950 */ /* 0x000fea0003c3ffff */
        .type           $_ZN7cutlass13device_kernelIN5flash19enable_sm80_to_sm89INS1_16FlashAttnBwdSm80INS1_25CollectiveMainloopBwdSm80ILi2ELi2EN4cute5tupleIJNS5_1CILi64EEENS7_ILi128EEES8_EEENS_10bfloat16_tEfNS_4arch4Sm80ELb0ELb0ELb1ELb1ELb1ELb0ELb0ELb0ELi2ELi2ELi4ELi2ELb1EEENS1_21CollectiveEpilogueBwdISA_SB_SD_Li256ELb1ELb0ELi2EEENS1_19SingleTileSchedulerILb1ELb0ELb0ELi128EEEEEEEEEvNT_6ParamsE$_ZZN4cuteplIJNS_15ArithmeticTupleIJiiEEEEJNS_1CILi0EEEiiiEEEDaRKNS1_IJDpT_EEERKNS1_IJDpT0_EEEENKUlDpRKT_E_clIJS2_iiiEEEDaSI_,@function
        .size           $_ZN7cutlass13device_kernelIN5flash19enable_sm80_to_sm89INS1_16FlashAttnBwdSm80INS1_25CollectiveMainloopBwdSm80ILi2ELi2EN4cute5tupleIJNS5_1CILi64EEENS7_ILi128EEES8_EEENS_10bfloat16_tEfNS_4arch4Sm80ELb0ELb0ELb1ELb1ELb1ELb0ELb0ELb0ELi2ELi2ELi4ELi2ELb1EEENS1_21CollectiveEpilogueBwdISA_SB_SD_Li256ELb1ELb0ELi2EEENS1_19SingleTileSchedulerILb1ELb0ELb0ELi128EEEEEEEEEvNT_6ParamsE$_ZZN4cuteplIJNS_15ArithmeticTupleIJiiEEEEJNS_1CILi0EEEiiiEEEDaRKNS1_IJDpT_EEERKNS1_IJDpT0_EEEENKUlDpRKT_E_clIJS2_iiiEEEDaSI_,($_ZN7cutlass13device_kernelIN5flash19enable_sm80_to_sm89INS1_16FlashAttnBwdSm80INS1_25CollectiveMainloopBwdSm80ILi2ELi2EN4cute5tupleIJNS5_1CILi64EEENS7_ILi128EEES8_EEENS_10bfloat16_tEfNS_4arch4Sm80ELb0ELb0ELb1ELb1ELb1ELb0ELb0ELb0ELi2ELi2ELi4ELi2ELb1EEENS1_21CollectiveEpilogueBwdISA_SB_SD_Li256ELb1ELb0ELi2EEENS1_19SingleTileSchedulerILb1ELb0ELb0ELi128EEEEEEEEEvNT_6ParamsE$_ZZN4cuteplIJNS_1CILi0EEES2_EJiEEEDaRKNS_15ArithmeticTupleIJDpT_EEERKNS3_IJDpT0_EEEENKUlDpRKT_E_clIJiS2_EEEDaSH_ - $_ZN7cutlass13device_kernelIN5flash19enable_sm80_to_sm89INS1_16FlashAttnBwdSm80INS1_25CollectiveMainloopBwdSm80ILi2ELi2EN4cute5tupleIJNS5_1CILi64EEENS7_ILi128EEES8_EEENS_10bfloat16_tEfNS_4arch4Sm80ELb0ELb0ELb1ELb1ELb1ELb0ELb0ELb0ELi2ELi2ELi4ELi2ELb1EEENS1_21CollectiveEpilogueBwdISA_SB_SD_Li256ELb1ELb0ELi2EEENS1_19SingleTileSchedulerILb1ELb0ELb0ELi128EEEEEEEEEvNT_6ParamsE$_ZZN4cuteplIJNS_15ArithmeticTupleIJiiEEEEJNS_1CILi0EEEiiiEEEDaRKNS1_IJDpT_EEERKNS1_IJDpT0_EEEENKUlDpRKT_E_clIJS2_iiiEEEDaSI_)
$_ZN7cutlass13device_kernelIN5flash19enable_sm80_to_sm89INS1_16FlashAttnBwdSm80INS1_25CollectiveMainloopBwdSm80ILi2ELi2EN4cute5tupleIJNS5_1CILi64EEENS7_ILi128EEES8_EEENS_10bfloat16_tEfNS_4arch4Sm80ELb0ELb0ELb1ELb1ELb1ELb0ELb0ELb0ELi2ELi2ELi4ELi2ELb1EEENS1_21CollectiveEpilogueBwdISA_SB_SD_Li256ELb1ELb0ELi2EEENS1_19SingleTileSchedulerILb1ELb0ELb0ELi128EEEEEEEEEvNT_6ParamsE$_ZZN4cuteplIJNS_15ArithmeticTupleIJiiEEEEJNS_1CILi0EEEiiiEEEDaRKNS1_IJDpT_EEERKNS1_IJDpT0_EEEENKUlDpRKT_E_clIJS2_iiiEEEDaSI_:
[----:B------:R-:W-:Y:S01]  /*aab0*/  IADD3 R7, R1, 0x19c, RZ ;  /* 0x0000019c01077810 */ /* 0x000fe20007ffe0ff */
[----:B------:R-:W-:Y:S01]  /*aac0*/  IMAD.MOV.U32 R78, RZ, RZ, R9 ;  /* 0x000000ffff4e7224 */ /* 0x000fe200078e0009 */
[----:B------:R-:W-:Y:S01]  /*aad0*/  MOV R52, 0xab20 ;  /* 0x0000ab2000347802 */ /* 0x000fe20000000f00 */
[----:B------:R-:W-:Y:S01]  /*aae0*/  IMAD.MOV.U32 R6, RZ, RZ, R27 ;  /* 0x000000ffff067224 */ /* 0x000fe200078e001b */
[----:B------:R-:W-:Y:S01]  /*aaf0*/  IADD3 R7, R7, c[0x0][0x20], RZ ;  /* 0x0000080007077a10 */ /* 0x000fe20007ffe0ff */
[----:B------:R-:W-:Y:S02]  /*ab00*/  IMAD.MOV.U32 R9, RZ, RZ, R16 ;  /* 0x000000ffff097224 */ /* 0x000fe400078e0010 */
[----:B------:R-:W-:Y:S05]  /*ab10*/  CALL.REL.NOINC `($_ZN7cutlass13device_kernelIN5flash19enable_sm80_to_sm89INS1_16FlashAttnBwdSm80INS1_25CollectiveMainloopBwdSm80ILi2ELi2EN4cute5tupleIJNS5_1CILi64EEENS7_ILi128EEES8_EEENS_10bfloat16_tEfNS_4arch4Sm80ELb0ELb0ELb1ELb1ELb1ELb0ELb0ELb0ELi2ELi2ELi4ELi2ELb1EEENS1_21CollectiveEpilogueBwdISA_SB_SD_Li256ELb1ELb0ELi2EEENS1_19SingleTileSchedulerILb1ELb0ELb0ELi128EEEEEEEEEvNT_6ParamsE$_ZN4cute5tupleIJNS_15ArithmeticTupleIJiiEEEiiiEEC2ERKS2_RKiS7_S7_) ;  /* 0xffffdb5000007944 */ /* 0x000fea0003c3ffff */
[----:B------:R1:W5:Y:S04]  /*ab20*/  LDL R16, [R1+0x19c] ;  /* 0x00019c0001107983 */ /* 0x0003680000100800 */
[----:B------:R1:W5:Y:S04]  /*ab30*/  LDL.64 R8, [R1+0x1a8] ;  /* 0x0001a80001087983 */ /* 0x0003680000100a00 */
[----:B------:R1:W5:Y:S01]  /*ab40*/  LDL.64 R6, [R1+0x1a0] ;  /* 0x0001a00001067983 */ /* 0x0003620000100a00 */
[----:B------:R-:W-:-:S04]  /*ab50*/  MOV R11, 0x0 ;  /* 0x00000000000b7802 */ /* 0x000fc80000000f00 */
[----:B------:R-:W-:Y:S05]  /*ab60*/  RET.REL.NODEC R10 `(_ZN7cutlass13device_kernelIN5flash19enable_sm80_to_sm89INS1_16FlashAttnBwdSm80INS1_25CollectiveMainloopBwdSm80ILi2ELi2EN4cute5tupleIJNS5_1CILi64EEENS7_ILi128EEES8_EEENS_10bfloat16_tEfNS_4arch4Sm80ELb0ELb0ELb1ELb1ELb1ELb0ELb0ELb0ELi2ELi2ELi4ELi2ELb1EEENS1_21CollectiveEpilogueBwdISA_SB_SD_Li256ELb1ELb0ELi2EEENS1_19SingleTileSchedulerILb1ELb0ELb0ELi128EEEEEEEEEvNT_6ParamsE) ;  /* 0xffff54900a007950 */ /* 0x000fea0003c3ffff */
        .type           $_ZN7cutlass13device_kernelIN5flash19enable_sm80_to_sm89INS1_16FlashAttnBwdSm80INS1_25CollectiveMainloopBwdSm80ILi2ELi2EN4cute5tupleIJNS5_1CILi64EEENS7_ILi128EEES8_EEENS_10bfloat16_tEfNS_4arch4Sm80ELb0ELb0ELb1ELb1ELb1ELb0ELb0ELb0ELi2ELi2ELi4ELi2ELb1EEENS1_21CollectiveEpilogueBwdISA_SB_SD_Li256ELb1ELb0ELi2EEENS1_19SingleTileSchedulerILb1ELb0ELb0ELi128EEEEEEEEEvNT_6ParamsE$_ZZN4cuteplIJNS_1CILi0EEES2_EJiEEEDaRKNS_15ArithmeticTupleIJDpT_EEERKNS3_IJDpT0_EEEENKUlDpRKT_E_clIJiS2_EEEDaSH_,@function
        .size           $_ZN7cutlass13device_kernelIN5flash19enable_sm80_to_sm89INS1_16FlashAttnBwdSm80INS1_25CollectiveMainloopBwdSm80ILi2ELi2EN4cute5tupleIJNS5_1CILi64EEENS7_ILi128EEES8_EEENS_10bfloat16_tEfNS_4arch4Sm80ELb0ELb0ELb1ELb1ELb1ELb0ELb0ELb0ELi2ELi2ELi4ELi2ELb1EEENS1_21CollectiveEpilogueBwdISA_SB_SD_Li256ELb1ELb0ELi2EEENS1_19SingleTileSchedulerILb1ELb0ELb0ELi128EEEEEEEEEvNT_6ParamsE$_ZZN4cuteplIJNS_1CILi0EEES2_EJiEEEDaRKNS_15ArithmeticTupleIJDpT_EEERKNS3_IJDpT0_EEEENKUlDpRKT_E_clIJiS2_EEEDaSH_,($_ZN7cutlass13device_kernelIN5flash19enable_sm80_to_sm89INS1_16FlashAttnBwdSm80INS1_25CollectiveMainloopBwdSm80ILi2ELi2EN4cute5tupleIJNS5_1CILi64EEENS7_ILi128EEES8_EEENS_10bfloat16_tEfNS_4arch4Sm80ELb0ELb0ELb1ELb1ELb1ELb0ELb0ELb0ELi2ELi2ELi4ELi2ELb1EEENS1_21CollectiveEpilogueBwdISA_SB_SD_Li256ELb1ELb0ELi2EEENS1_19SingleTileSchedulerILb1ELb0ELb0ELi128EEEEEEEEEvNT_6ParamsE$_ZZN4cuteplIJNS_1CILi0EEES2_EJiS2_EEEDaRKNS_15ArithmeticTupleIJDpT_EEERKNS3_IJDpT0_EEEENKUlDpRKT_E_clIJiS2_EEEDaSH_ - $_ZN7cutlass13device_kernelIN5flash19enable_sm80_to_sm89INS1_16FlashAttnBwdSm80INS1_25CollectiveMainloopBwdSm80ILi2ELi2EN4cute5tupleIJNS5_1CILi64EEENS7_ILi128EEES8_EEENS_10bfloat16_tEfNS_4arch4Sm80ELb0ELb0ELb1ELb1ELb1ELb0ELb0ELb0ELi2ELi2ELi4ELi2ELb1EEENS1_21CollectiveEpilogueBwdISA_SB_SD_Li256ELb1ELb0ELi2EEENS1_19SingleTileSchedulerILb1ELb0ELb0ELi128EEEEEEEEEvNT_6ParamsE$_ZZN4cuteplIJNS_1CILi0EEES2_EJiEEEDaRKNS_15ArithmeticTupleIJDpT_EEERKNS3_IJDpT0_EEEENKUlDpRKT_E_clIJiS2_EEEDaSH_)
$_ZN7cutlass13device_kernelIN5flash19enable_sm80_to_sm89INS1_16FlashAttnBwdSm80INS1_25CollectiveMainloopBwdSm80ILi2ELi2EN4cute5tupleIJNS5_1CILi64EEENS7_ILi128EEES8_EEENS_10bfloat16_tEfNS_4arch4Sm80ELb0ELb0ELb1ELb1ELb1ELb0ELb0ELb0ELi2ELi2ELi4ELi2ELb1EEENS1_21CollectiveEpilogueBwdISA_SB_SD_Li256ELb1ELb0ELi2EEENS1_19SingleTileSchedulerILb1ELb0ELb0ELi128EEEEEEEEEvNT_6ParamsE$_ZZN4cuteplIJNS_1CILi0EEES2_EJiEEEDaRKNS_15ArithmeticTupleIJDpT_EEERKNS3_IJDpT0_EEEENKUlDpRKT_E_clIJiS2_EEEDaSH_:
[----:B------:R-:W-:Y:S02]  /*ab70*/  IADD3 R6, R1, 0x188, RZ ;  /* 0x0000018801067810 */ /* 0x000fe40007ffe0ff */
[----:B------:R-:W-:Y:S02]  /*ab80*/  MOV R16, 0xabb0 ;  /* 0x0000abb000107802 */ /* 0x000fe40000000f00 */
[----:B------:R-:W-:Y:S02]  /*ab90*/  IADD3 R6, R6, c[0x0][0x20], RZ ;  /* 0x0000080006067a10 */ /* 0x000fe40007ffe0ff */
[----:B------:R-:W-:Y:S05]  /*aba0*/  CALL.REL.NOINC `($_ZN7cutlass13device_kernelIN5flash19enable_sm80_to_sm89INS1_16FlashAttnBwdSm80INS1_25CollectiveMainloopBwdSm80ILi2ELi2EN4cute5tupleIJNS5_1CILi64EEENS7_ILi128EEES8_EEENS_10bfloat16_tEfNS_4arch4Sm80ELb0ELb0ELb1ELb1ELb1ELb0ELb0ELb0ELi2ELi2ELi4ELi2ELb1EEENS1_21CollectiveEpilogueBwdISA_SB_SD_Li256ELb1ELb0ELi2EEENS1_19SingleTileSchedulerILb1ELb0ELb0ELi128EEEEEEEEEvNT_6ParamsE$_ZN4cute5tupleIJiNS_1CILi0EEEEEC2ERKiRKS2_) ;  /* 0xffffdce000007944 */ /* 0x000fea0003c3ffff */
[----:B------:R1:W5:Y:S01]  /*abb0*/  LDL R7, [R1+0x188] ;  /* 0x0001880001077983 */ /* 0x0003620000100800 */
[----:B------:R-:W-:-:S04]  /*abc0*/  MOV R11, 0x0 ;  /* 0x00000000000b7802 */ /* 0x000fc80000000f00 */
[----:B------:R-:W-:Y:S05]  /*abd0*/  RET.REL.NODEC R10 `(_ZN7cutlass13device_kernelIN5flash19enable_sm80_to_sm89INS1_16FlashAttnBwdSm80INS1_25CollectiveMainloopBwdSm80ILi2ELi2EN4cute5tupleIJNS5_1CILi64EEENS7_ILi128EEES8_EEENS_10bfloat16_tEfNS_4arch4Sm80ELb0ELb0ELb1ELb1ELb1ELb0ELb0ELb0ELi2ELi2ELi4ELi2ELb1EEENS1_21CollectiveEpilogueBwdISA_SB_SD_Li256ELb1ELb0ELi2EEENS1_19SingleTileSchedulerILb1ELb0ELb0ELi128EEEEEEEEEvNT_6ParamsE) ;  /* 0xffff54200a007950 */ /* 0x000fea0003c3ffff */
        .type           $_ZN7cutlass13device_kernelIN5flash19enable_sm80_to_sm89INS1_16FlashAttnBwdSm80INS1_25CollectiveMainloopBwdSm80ILi2ELi2EN4cute5tupleIJNS5_1CILi64EEENS7_ILi128EEES8_EEENS_10bfloat16_tEfNS_4arch4Sm80ELb0ELb0ELb1ELb1ELb1ELb0ELb0ELb0ELi2ELi2ELi4ELi2ELb1EEENS1_21CollectiveEpilogueBwdISA_SB_SD_Li256ELb1ELb0ELi2EEENS1_19SingleTileSchedulerILb1ELb0ELb0ELi128EEEEEEEEEvNT_6ParamsE$_ZZN4cuteplIJNS_1CILi0EEES2_EJiS2_EEEDaRKNS_15ArithmeticTupleIJDpT_EEERKNS3_IJDpT0_EEEENKUlDpRKT_E_clIJiS2_EEEDaSH_,@function
        .size           $_ZN7cutlass13device_kernelIN5flash19enable_sm80_to_sm89INS1_16FlashAttnBwdSm80INS1_25CollectiveMainloopBwdSm80ILi2ELi2EN4cute5tupleIJNS5_1CILi64EEENS7_ILi128EEES8_EEENS_10bfloat16_tEfNS_4arch4Sm80ELb0ELb0ELb1ELb1ELb1ELb0ELb0ELb0ELi2ELi2ELi4ELi2ELb1EEENS1_21CollectiveEpilogueBwdISA_SB_SD_Li256ELb1ELb0ELi2EEENS1_19SingleTileSchedulerILb1ELb0ELb0ELi128EEEEEEEEEvNT_6ParamsE$_ZZN4cuteplIJNS_1CILi0EEES2_EJiS2_EEEDaRKNS_15ArithmeticTupleIJDpT_EEERKNS3_IJDpT0_EEEENKUlDpRKT_E_clIJiS2_EEEDaSH_,($_ZN7cutlass13device_kernelIN5flash19enable_sm80_to_sm89INS1_16FlashAttnBwdSm80INS1_25CollectiveMainloopBwdSm80ILi2ELi2EN4cute5tupleIJNS5_1CILi64EEENS7_ILi128EEES8_EEENS_10bfloat16_tEfNS_4arch4Sm80ELb0ELb0ELb1ELb1ELb1ELb0ELb0ELb0ELi2ELi2ELi4ELi2ELb1EEENS1_21CollectiveEpilogueBwdISA_SB_SD_Li256ELb1ELb0ELi2EEENS1_19SingleTileSchedulerILb1ELb0ELb0ELi128EEEEEEEEEvNT_6ParamsE$_ZZN4cuteplIJNS_1CILi0EEES2_iEJS2_S2_S2_iEEEDaRKNS_15ArithmeticTupleIJDpT_EEERKNS3_IJDpT0_EEEENKUlDpRKT_E_clIJS2_S2_iiEEEDaSH_ - $_ZN7cutlass13device_kernelIN5flash19enable_sm80_to_sm89INS1_16FlashAttnBwdSm80INS1_25CollectiveMainloopBwdSm80ILi2ELi2EN4cute5tupleIJNS5_1CILi64EEENS7_ILi128EEES8_EEENS_10bfloat16_tEfNS_4arch4Sm80ELb0ELb0ELb1ELb1ELb1ELb0ELb0ELb0ELi2ELi2ELi4ELi2ELb1EEENS1_21CollectiveEpilogueBwdISA_SB_SD_Li256ELb1ELb0ELi2EEENS1_19SingleTileSchedulerILb1ELb0ELb0ELi128EEEEEEEEEvNT_6ParamsE$_ZZN4cuteplIJNS_1CILi0EEES2_EJiS2_EEEDaRKNS_15ArithmeticTupleIJDpT_EEERKNS3_IJDpT0_EEEENKUlDpRKT_E_clIJiS2_EEEDaSH_)
$_ZN7cutlass13device_kernelIN5flash19enable_sm80_to_sm89INS1_16FlashAttnBwdSm80INS1_25CollectiveMainloopBwdSm80ILi2ELi2EN4cute5tupleIJNS5_1CILi64EEENS7_ILi128EEES8_EEENS_10bfloat16_tEfNS_4arch4Sm80ELb0ELb0ELb1ELb1ELb1ELb0ELb0ELb0ELi2ELi2ELi4ELi2ELb1EEENS1_21CollectiveEpilogueBwdISA_SB_SD_Li256ELb1ELb0ELi2EEENS1_19SingleTileSchedulerILb1ELb0ELb0ELi128EEEEEEEEEvNT_6ParamsE$_ZZN4cuteplIJNS_1CILi0EEES2_EJiS2_EEEDaRKNS_15ArithmeticTupleIJDpT_EEERKNS3_IJDpT0_EEEENKUlDpRKT_E_clIJiS2_EEEDaSH_:
[----:B------:R-:W-:Y:S02]  /*abe0*/  IADD3 R6, R1, 0x188, RZ ;  /* 0x0000018801067810 */ /* 0x000fe40007ffe0ff */
[----:B------:R-:W-:Y:S02]  /*abf0*/  MOV R16, 0xac20 ;  /* 0x0000ac2000107802 */ /* 0x000fe40000000f00 */
[----:B------:R-:W-:Y:S02]  /*ac00*/  IADD3 R6, R6, c[0x0][0x20], RZ ;  /* 0x0000080006067a10 */ /* 0x000fe40007ffe0ff */
[----:B------:R-:W-:Y:S05]  /*ac10*/  CALL.REL.NOINC `($_ZN7cutlass13device_kernelIN5flash19enable_sm80_to_sm89INS1_16FlashAttnBwdSm80INS1_25CollectiveMainloopBwdSm80ILi2ELi2EN4cute5tupleIJNS5_1CILi64EEENS7_ILi128EEES8_EEENS_10bfloat16_tEfNS_4arch4Sm80ELb0ELb0ELb1ELb1ELb1ELb0ELb0ELb0ELi2ELi2ELi4ELi2ELb1EEENS1_21CollectiveEpilogueBwdISA_SB_SD_Li256ELb1ELb0ELi2EEENS1_19SingleTileSchedulerILb1ELb0ELb0ELi128EEEEEEEEEvNT_6ParamsE$_ZN4cute5tupleIJiNS_1CILi0EEEEEC2ERKiRKS2_) ;  /* 0xffffdc7000007944 */ /* 0x000fea0003c3ffff */
[----:B------:R1:W5:Y:S01]  /*ac20*/  LDL R197, [R1+0x188] ;  /* 0x0001880001c57983 */ /* 0x0003620000100800 */
[----:B------:R-:W-:-:S04]  /*ac30*/  MOV R11, 0x0 ;  /* 0x00000000000b7802 */ /* 0x000fc80000000f00 */
[----:B------:R-:W-:Y:S05]  /*ac40*/  RET.REL.NODEC R10 `(_ZN7cutlass13device_kernelIN5flash19enable_sm80_to_sm89INS1_16FlashAttnBwdSm80INS1_25CollectiveMainloopBwdSm80ILi2ELi2EN4cute5tupleIJNS5_1CILi64EEENS7_ILi128EEES8_EEENS_10bfloat16_tEfNS_4arch4Sm80ELb0ELb0ELb1ELb1ELb1ELb0ELb0ELb0ELi2ELi2ELi4ELi2ELb1EEENS1_21CollectiveEpilogueBwdISA_SB_SD_Li256ELb1ELb0ELi2EEENS1_19SingleTileSchedulerILb1ELb0ELb0ELi128EEEEEEEEEvNT_6ParamsE) ;  /* 0xffff53b00a007950 */ /* 0x000fea0003c3ffff */
        .type           $_ZN7cutlass13device_kernelIN5flash19enable_sm80_to_sm89INS1_16FlashAttnBwdSm80INS1_25CollectiveMainloopBwdSm80ILi2ELi2EN4cute5tupleIJNS5_1CILi64EEENS7_ILi128EEES8_EEENS_10bfloat16_tEfNS_4arch4Sm80ELb0ELb0ELb1ELb1ELb1ELb0ELb0ELb0ELi2ELi2ELi4ELi2ELb1EEENS1_21CollectiveEpilogueBwdISA_SB_SD_Li256ELb1ELb0ELi2EEENS1_19SingleTileSchedulerILb1ELb0ELb0ELi128EEEEEEEEEvNT_6ParamsE$_ZZN4cuteplIJNS_1CILi0EEES2_iEJS2_S2_S2_iEEEDaRKNS_15ArithmeticTupleIJDpT_EEERKNS3_IJDpT0_EEEENKUlDpRKT_E_clIJS2_S2_iiEEEDaSH_,@function
        .size           $_ZN7cutlass13device_kernelIN5flash19enable_sm80_to_sm89INS1_16FlashAttnBwdSm80INS1_25CollectiveMainloopBwdSm80ILi2ELi2EN4cute5tupleIJNS5_1CILi64EEENS7_ILi128EEES8_EEENS_10bfloat16_tEfNS_4arch4Sm80ELb0ELb0ELb1ELb1ELb1ELb0ELb0ELb0ELi2ELi2ELi4ELi2ELb1EEENS1_21CollectiveEpilogueBwdISA_SB_SD_Li256ELb1ELb0ELi2EEENS1_19SingleTileSchedulerILb1ELb0ELb0ELi128EEEEEEEEEvNT_6ParamsE$_ZZN4cuteplIJNS_1CILi0EEES2_iEJS2_S2_S2_iEEEDaRKNS_15ArithmeticTupleIJDpT_EEERKNS3_IJDpT0_EEEENKUlDpRKT_E_clIJS2_S2_iiEEEDaSH_,($_ZN7cutlass13device_kernelIN5flash19enable_sm80_to_sm89INS1_16FlashAttnBwdSm80INS1_25CollectiveMainloopBwdSm80ILi2ELi2EN4cute5tupleIJNS5_1CILi64EEENS7_ILi128EEES8_EEENS_10bfloat16_tEfNS_4arch4Sm80ELb0ELb0ELb1ELb1ELb1ELb0ELb0ELb0ELi2ELi2ELi4ELi2ELb1EEENS1_21CollectiveEpilogueBwdISA_SB_SD_Li256ELb1ELb0ELi2EEENS1_19SingleTileSchedulerILb1ELb0ELb0ELi128EEEEEEEEEvNT_6ParamsE$_ZZN4cuteplIJNS_1CILi0EEEiEJS2_S2_iiEEEDaRKNS_15ArithmeticTupleIJDpT_EEERKNS3_IJDpT0_EEEENKUlDpRKT_E_clIJS2_iiiEEEDaSH_ - $_ZN7cutlass13device_kernelIN5flash19enable_sm80_to_sm89INS1_16FlashAttnBwdSm80INS1_25CollectiveMainloopBwdSm80ILi2ELi2EN4cute5tupleIJNS5_1CILi64EEENS7_ILi128EEES8_EEENS_10bfloat16_tEfNS_4arch4Sm80ELb0ELb0ELb1ELb1ELb1ELb0ELb0ELb0ELi2ELi2ELi4ELi2ELb1EEENS1_21CollectiveEpilogueBwdISA_SB_SD_Li256ELb1ELb0ELi2EEENS1_19SingleTileSchedulerILb1ELb0ELb0ELi128EEEEEEEEEvNT_6ParamsE$_ZZN4cuteplIJNS_1CILi0EEES2_iEJS2_S2_S2_iEEEDaRKNS_15ArithmeticTupleIJDpT_EEERKNS3_IJDpT0_EEEENKUlDpRKT_E_clIJS2_S2_iiEEEDaSH_)
$_ZN7cutlass13device_kernelIN5flash19enable_sm80_to_sm89INS1_16FlashAttnBwdSm80INS1_25CollectiveMainloopBwdSm80ILi2ELi2EN4cute5tupleIJNS5_1CILi64EEENS7_ILi128EEES8_EEENS_10bfloat16_tEfNS_4arch4Sm80ELb0ELb0ELb1ELb1ELb1ELb0ELb0ELb0ELi2ELi2ELi4ELi2ELb1EEENS1_21CollectiveEpilogueBwdISA_SB_SD_Li256ELb1ELb0ELi2EEENS1_19SingleTileSchedulerILb1ELb0ELb0ELi128EEEEEEEEEvNT_6ParamsE$_ZZN4cuteplIJNS_1CILi0EEES2_iEJS2_S2_S2_iEEEDaRKNS_15ArithmeticTupleIJDpT_EEERKNS3_IJDpT0_EEEENKUlDpRKT_E_clIJS2_S2_iiEEEDaSH_:
[----:B------:R-:W-:Y:S02]  /*ac50*/  IADD3 R10, R1, 0x19c, RZ ;  /* 0x0000019c010a7810 */ /* 0x000fe40007ffe0ff */
[----:B------:R-:W-:Y:S02]  /*ac60*/  MOV R18, 0xac90 ;  /* 0x0000ac9000127802 */ /* 0x000fe40000000f00 */
[----:B------:R-:W-:Y:S02]  /*ac70*/  IADD3 R10, R10, c[0x0][0x20], RZ ;  /* 0x000008000a0a7a10 */ /* 0x000fe40007ffe0ff */
[----:B------:R-:W-:Y:S05]  /*ac80*/  CALL.REL.NOINC `($_ZN7cutlass13device_kernelIN5flash19enable_sm80_to_sm89INS1_16FlashAttnBwdSm80INS1_25CollectiveMainloopBwdSm80ILi2ELi2EN4cute5tupleIJNS5_1CILi64EEENS7_ILi128EEES8_EEENS_10bfloat16_tEfNS_4arch4Sm80ELb0ELb0ELb1ELb1ELb1ELb0ELb0ELb0ELi2ELi2ELi4ELi2ELb1EEENS1_21CollectiveEpilogueBwdISA_SB_SD_Li256ELb1ELb0ELi2EEENS1_19SingleTileSchedulerILb1ELb0ELb0ELi128EEEEEEEEEvNT_6ParamsE$_ZN4cute5tupleIJNS_1CILi0EEES2_iiEEC2ERKS2_S5_RKiS7_) ;  /* 0xffffdac000007944 */ /* 0x000fea0003c3ffff */
[----:B------:R2:W5:Y:S04]  /*ac90*/  LDL R52, [R1+0x1a0] ;  /* 0x0001a00001347983 */ /* 0x0005680000100800 */
[----:B-1----:R2:W5:Y:S01]  /*aca0*/  LDL R10, [R1+0x19c] ;  /* 0x00019c00010a7983 */ /* 0x0025620000100800 */
[----:B------:R-:W-:-:S04]  /*acb0*/  MOV R7, 0x0 ;  /* 0x0000000000077802 */ /* 0x000fc80000000f00 */
[----:B------:R-:W-:Y:S05]  /*acc0*/  RET.REL.NODEC R6 `(_ZN7cutlass13device_kernelIN5flash19enable_sm80_to_sm89INS1_16FlashAttnBwdSm80INS1_25CollectiveMainloopBwdSm80ILi2ELi2EN4cute5tupleIJNS5_1CILi64EEENS7_ILi128EEES8_EEENS_10bfloat16_tEfNS_4arch4Sm80ELb0ELb0ELb1ELb1ELb1ELb0ELb0ELb0ELi2ELi2ELi4ELi2ELb1EEENS1_21CollectiveEpilogueBwdISA_SB_SD_Li256ELb1ELb0ELi2EEENS1_19SingleTileSchedulerILb1ELb0ELb0ELi128EEEEEEEEEvNT_6ParamsE) ;  /* 0xffff533006007950 */ /* 0x000fea0003c3ffff */
        .type           $_ZN7cutlass13device_kernelIN5flash19enable_sm80_to_sm89INS1_16FlashAttnBwdSm80INS1_25CollectiveMainloopBwdSm80ILi2ELi2EN4cute5tupleIJNS5_1CILi64EEENS7_ILi128EEES8_EEENS_10bfloat16_tEfNS_4arch4Sm80ELb0ELb0ELb1ELb1ELb1ELb0ELb0ELb0ELi2ELi2ELi4ELi2ELb1EEENS1_21CollectiveEpilogueBwdISA_SB_SD_Li256ELb1ELb0ELi2EEENS1_19SingleTileSchedulerILb1ELb0ELb0ELi128EEEEEEEEEvNT_6ParamsE$_ZZN4cuteplIJNS_1CILi0EEEiEJS2_S2_iiEEEDaRKNS_15ArithmeticTupleIJDpT_EEERKNS3_IJDpT0_EEEENKUlDpRKT_E_clIJS2_iiiEEEDaSH_,@function
        .size           $_ZN7cutlass13device_kernelIN5flash19enable_sm80_to_sm89INS1_16FlashAttnBwdSm80INS1_25CollectiveMainloopBwdSm80ILi2ELi2EN4cute5tupleIJNS5_1CILi64EEENS7_ILi128EEES8_EEENS_10bfloat16_tEfNS_4arch4Sm80ELb0ELb0ELb1ELb1ELb1ELb0ELb0ELb0ELi2ELi2ELi4ELi2ELb1EEENS1_21CollectiveEpilogueBwdISA_SB_SD_Li256ELb1ELb0ELi2EEENS1_19SingleTileSchedulerILb1ELb0ELb0ELi128EEEEEEEEEvNT_6ParamsE$_ZZN4cuteplIJNS_1CILi0EEEiEJS2_S2_iiEEEDaRKNS_15ArithmeticTupleIJDpT_EEERKNS3_IJDpT0_EEEENKUlDpRKT_E_clIJS2_iiiEEEDaSH_,($_ZN7cutlass13device_kernelIN5flash19enable_sm80_to_sm89INS1_16FlashAttnBwdSm80INS1_25CollectiveMainloopBwdSm80ILi2ELi2EN4cute5tupleIJNS5_1CILi64EEENS7_ILi128EEES8_EEENS_10bfloat16_tEfNS_4arch4Sm80ELb0ELb0ELb1ELb1ELb1ELb0ELb0ELb0ELi2ELi2ELi4ELi2ELb1EEENS1_21CollectiveEpilogueBwdISA_SB_SD_Li256ELb1ELb0ELi2EEENS1_19SingleTileSchedulerILb1ELb0ELb0ELi128EEEEEEEEEvNT_6ParamsE$_ZZN4cuteplIJiEJNS_1CILi0EEEEEEDaRKNS_15ArithmeticTupleIJDpT_EEERKNS3_IJDpT0_EEEENKUlDpRKT_E_clIJiEEEDaSH_ - $_ZN7cutlass13device_kernelIN5flash19enable_sm80_to_sm89INS1_16FlashAttnBwdSm80INS1_25CollectiveMainloopBwdSm80ILi2ELi2EN4cute5tupleIJNS5_1CILi64EEENS7_ILi128EEES8_EEENS_10bfloat16_tEfNS_4arch4Sm80ELb0ELb0ELb1ELb1ELb1ELb0ELb0ELb0ELi2ELi2ELi4ELi2ELb1EEENS1_21CollectiveEpilogueBwdISA_SB_SD_Li256ELb1ELb0ELi2EEENS1_19SingleTileSchedulerILb1ELb0ELb0ELi128EEEEEEEEEvNT_6ParamsE$_ZZN4cuteplIJNS_1CILi0EEEiEJS2_S2_iiEEEDaRKNS_15ArithmeticTupleIJDpT_EEERKNS3_IJDpT0_EEEENKUlDpRKT_E_clIJS2_iiiEEEDaSH_)
$_ZN7cutlass13device_kernelIN5flash19enable_sm80_to_sm89INS1_16FlashAttnBwdSm80INS1_25CollectiveMainloopBwdSm80ILi2ELi2EN4cute5tupleIJNS5_1CILi64EEENS7_ILi128EEES8_EEENS_10bfloat16_tEfNS_4arch4Sm80ELb0ELb0ELb1ELb1ELb1ELb0ELb0ELb0ELi2ELi2ELi4ELi2ELb1EEENS1_21CollectiveEpilogueBwdISA_SB_SD_Li256ELb1ELb0ELi2EEENS1_19SingleTileSchedulerILb1ELb0ELb0ELi128EEEEEEEEEvNT_6ParamsE$_ZZN4cuteplIJNS_1CILi0EEEiEJS2_S2_iiEEEDaRKNS_15ArithmeticTupleIJDpT_EEERKNS3_IJDpT0_EEEENKUlDpRKT_E_clIJS2_iiiEEEDaSH_:
[----:B------:R-:W-:Y:S01]  /*acd0*/  IADD3 R7, R1, 0x19c, RZ ;  /* 0x0000019c01077810 */ /* 0x000fe20007ffe0ff */
[----:B------:R-:W-:Y:S01]  /*ace0*/  IMAD.MOV.U32 R52, RZ, RZ, R6 ;  /* 0x000000ffff347224 */ /* 0x000fe200078e0006 */
[----:B------:R-:W-:Y:S01]  /*acf0*/  MOV R18, 0xad30 ;  /* 0x0000ad3000127802 */ /* 0x000fe20000000f00 */
[----:B------:R-:W-:Y:S01]  /*ad00*/  IMAD.MOV.U32 R6, RZ, RZ, R27 ;  /* 0x000000ffff067224 */ /* 0x000fe200078e001b */
[----:B------:R-:W-:Y:S02]  /*ad10*/  IADD3 R7, R7, c[0x0][0x20], RZ ;  /* 0x0000080007077a10 */ /* 0x000fe40007ffe0ff */
[----:B------:R-:W-:Y:S05]  /*ad20*/  CALL.REL.NOINC `($_ZN7cutlass13device_kernelIN5flash19enable_sm80_to_sm89INS1_16FlashAttnBwdSm80INS1_25CollectiveMainloopBwdSm80ILi2ELi2EN4cute5tupleIJNS5_1CILi64EEENS7_ILi128EEES8_EEENS_10bfloat16_tEfNS_4arch4Sm80ELb0ELb0ELb1ELb1ELb1ELb0ELb0ELb0ELi2ELi2ELi4ELi2ELb1EEENS1_21CollectiveEpilogueBwdISA_SB_SD_Li256ELb1ELb0ELi2EEENS1_19SingleTileSchedulerILb1ELb0ELb0ELi128EEEEEEEEEvNT_6ParamsE$_ZN4cute5tupleIJNS_1CILi0EEEiiiEEC2ERKS2_RKiS7_S7_) ;  /* 0xffffdac000007944 */ /* 0x000fea0003c3ffff */
[----:B------:R1:W5:Y:S04]  /*ad30*/  LDL R18, [R1+0x19c] ;  /* 0x00019c0001127983 */ /* 0x0003680000100800 */
[----:B------:R1:W5:Y:S01]  /*ad40*/  LDL.64 R6, [R1+0x1a0] ;  /* 0x0001a00001067983 */ /* 0x0003620000100a00 */
[----:B------:R-:W-:-:S04]  /*ad50*/  MOV R11, 0x0 ;  /* 0x00000000000b7802 */ /* 0x000fc80000000f00 */
[----:B------:R-:W-:Y:S05]  /*ad60*/  RET.REL.NODEC R10 `(_ZN7cutlass13device_kernelIN5flash19enable_sm80_to_sm89INS1_16FlashAttnBwdSm80INS1_25CollectiveMainloopBwdSm80ILi2ELi2EN4cute5tupleIJNS5_1CILi64EEENS7_ILi128EEES8_EEENS_10bfloat16_tEfNS_4arch4Sm80ELb0ELb0ELb1ELb1ELb1ELb0ELb0ELb0ELi2ELi2ELi4ELi2ELb1EEENS1_21CollectiveEpilogueBwdISA_SB_SD_Li256ELb1ELb0ELi2EEENS1_19SingleTileSchedulerILb1ELb0ELb0ELi128EEEEEEEEEvNT_6ParamsE) ;  /* 0xffff52900a007950 */ /* 0x000fea0003c3ffff */
        .type           $_ZN7cutlass13device_kernelIN5flash19enable_sm80_to_sm89INS1_16FlashAttnBwdSm80INS1_25CollectiveMainloopBwdSm80ILi2ELi2EN4cute5tupleIJNS5_1CILi64EEENS7_ILi128EEES8_EEENS_10bfloat16_tEfNS_4arch4Sm80ELb0ELb0ELb1ELb1ELb1ELb0ELb0ELb0ELi2ELi2ELi4ELi2ELb1EEENS1_21CollectiveEpilogueBwdISA_SB_SD_Li256ELb1ELb0ELi2EEENS1_19SingleTileSchedulerILb1ELb0ELb0ELi128EEEEEEEEEvNT_6ParamsE$_ZZN4cuteplIJiEJNS_1CILi0EEEEEEDaRKNS_15ArithmeticTupleIJDpT_EEERKNS3_IJDpT0_EEEENKUlDpRKT_E_clIJiEEEDaSH_,@function
        .size           $_ZN7cutlass13device_kernelIN5flash19enable_sm80_to_sm89INS1_16FlashAttnBwdSm80INS1_25CollectiveMainloopBwdSm80ILi2ELi2EN4cute5tupleIJNS5_1CILi64EEENS7_ILi128EEES8_EEENS_10bfloat16_tEfNS_4arch4Sm80ELb0ELb0ELb1ELb1ELb1ELb0ELb0ELb0ELi2ELi2ELi4ELi2ELb1EEENS1_21CollectiveEpilogueBwdISA_SB_SD_Li256ELb1ELb0ELi2EEENS1_19SingleTileSchedulerILb1ELb0ELb0ELi128EEEEEEEEEvNT_6ParamsE$_ZZN4cuteplIJiEJNS_1CILi0EEEEEEDaRKNS_15ArithmeticTupleIJDpT_EEERKNS3_IJDpT0_EEEENKUlDpRKT_E_clIJiEEEDaSH_,($_ZN7cutlass13device_kernelIN5flash19enable_sm80_to_sm89INS1_16FlashAttnBwdSm80INS1_25CollectiveMainloopBwdSm80ILi2ELi2EN4cute5tupleIJNS5_1CILi64EEENS7_ILi128EEES8_EEENS_10bfloat16_tEfNS_4arch4Sm80ELb0ELb0ELb1ELb1ELb1ELb0ELb0ELb0ELi2ELi2ELi4ELi2ELb1EEENS1_21CollectiveEpilogueBwdISA_SB_SD_Li256ELb1ELb0ELi2EEENS1_19SingleTileSchedulerILb1ELb0ELb0ELi128EEEEEEEEEvNT_6ParamsE$_ZZN4cuteplIJiEJNS_1CILi0EEEiEEEDaRKNS_15ArithmeticTupleIJDpT_EEERKNS3_IJDpT0_EEEENKUlDpRKT_E_clIJiiEEEDaSH_ - $_ZN7cutlass13device_kernelIN5flash19enable_sm80_to_sm89INS1_16FlashAttnBwdSm80INS1_25CollectiveMainloopBwdSm80ILi2ELi2EN4cute5tupleIJNS5_1CILi64EEENS7_ILi128EEES8_EEENS_10bfloat16_tEfNS_4arch4Sm80ELb0ELb0ELb1ELb1ELb1ELb0ELb0ELb0ELi2ELi2ELi4ELi2ELb1EEENS1_21CollectiveEpilogueBwdISA_SB_SD_Li256ELb1ELb0ELi2EEENS1_19SingleTileSchedulerILb1ELb0ELb0ELi128EEEEEEEEEvNT_6ParamsE$_ZZN4cuteplIJiEJNS_1CILi0EEEEEEDaRKNS_15ArithmeticTupleIJDpT_EEERKNS3_IJDpT0_EEEENKUlDpRKT_E_clIJiEEEDaSH_)
$_ZN7cutlass13device_kernelIN5flash19enable_sm80_to_sm89INS1_16FlashAttnBwdSm80INS1_25CollectiveMainloopBwdSm80ILi2ELi2EN4cute5tupleIJNS5_1CILi64EEENS7_ILi128EEES8_EEENS_10bfloat16_tEfNS_4arch4Sm80ELb0ELb0ELb1ELb1ELb1ELb0ELb0ELb0ELi2ELi2ELi4ELi2ELb1EEENS1_21CollectiveEpilogueBwdISA_SB_SD_Li256ELb1ELb0ELi2EEENS1_19SingleTileSchedulerILb1ELb0ELb0ELi128EEEEEEEEEvNT_6ParamsE$_ZZN4cuteplIJiEJNS_1CILi0EEEEEEDaRKNS_15ArithmeticTupleIJDpT_EEERKNS3_IJDpT0_EEEENKUlDpRKT_E_clIJiEEEDaSH_:
[----:B------:R-:W-:Y:S02]  /*ad70*/  IADD3 R6, R1, 0x188, RZ ;  /* 0x0000018801067810 */ /* 0x000fe40007ffe0ff */
[----:B------:R-:W-:Y:S02]  /*ad80*/  MOV R16, 0xadb0 ;  /* 0x0000adb000107802 */ /* 0x000fe40000000f00 */
[----:B------:R-:W-:Y:S02]  /*ad90*/  IADD3 R6, R6, c[0x0][0x20], RZ ;  /* 0x0000080006067a10 */ /* 0x000fe40007ffe0ff */
[----:B------:R-:W-:Y:S05]  /*ada0*/  CALL.REL.NOINC `($_ZN7cutlass13device_kernelIN5flash19enable_sm80_to_sm89INS1_16FlashAttnBwdSm80INS1_25CollectiveMainloopBwdSm80ILi2ELi2EN4cute5tupleIJNS5_1CILi64EEENS7_ILi128EEES8_EEENS_10bfloat16_tEfNS_4arch4Sm80ELb0ELb0ELb1ELb1ELb1ELb0ELb0ELb0ELi2ELi2ELi4ELi2ELb1EEENS1_21CollectiveEpilogueBwdISA_SB_SD_Li256ELb1ELb0ELi2EEENS1_19SingleTileSchedulerILb1ELb0ELb0ELi128EEEEEEEEEvNT_6ParamsE$_ZN4cute5tupleIJiEEC2ERKi) ;  /* 0xffffda9000007944 */ /* 0x000fea0003c3ffff */
[----:B------:R1:W5:Y:S01]  /*adb0*/  LDL R6, [R1+0x188] ;  /* 0x0001880001067983 */ /* 0x0003620000100800 */
[----:B------:R-:W-:Y:S02]  /*adc0*/  MOV R16, R20 ;  /* 0x0000001400107202 */ /* 0x000fe40000000f00 */
[----:B------:R-:W-:-:S04]  /*add0*/  MOV R17, 0x0 ;  /* 0x0000000000117802 */ /* 0x000fc80000000f00 */
[----:B------:R-:W-:Y:S05]  /*ade0*/  RET.REL.NODEC R16 `(_ZN7cutlass13device_kernelIN5flash19enable_sm80_to_sm89INS1_16FlashAttnBwdSm80INS1_25CollectiveMainloopBwdSm80ILi2ELi2EN4cute5tupleIJNS5_1CILi64EEENS7_ILi128EEES8_EEENS_10bfloat16_tEfNS_4arch4Sm80ELb0ELb0ELb1ELb1ELb1ELb0ELb0ELb0ELi2ELi2ELi4ELi2ELb1EEENS1_21CollectiveEpilogueBwdISA_SB_SD_Li256ELb1ELb0ELi2EEENS1_19SingleTileSchedulerILb1ELb0ELb0ELi128EEEEEEEEEvNT_6ParamsE) ;  /* 0xffff521010007950 */ /* 0x000fea0003c3ffff */
        .type           $_ZN7cutlass13device_kernelIN5flash19enable_sm80_to_sm89INS1_16FlashAttnBwdSm80INS1_25CollectiveMainloopBwdSm80ILi2ELi2EN4cute5tupleIJNS5_1CILi64EEENS7_ILi128EEES8_EEENS_10bfloat16_tEfNS_4arch4Sm80ELb0ELb0ELb1ELb1ELb1ELb0ELb0ELb0ELi2ELi2ELi4ELi2ELb1EEENS1_21CollectiveEpilogueBwdISA_SB_SD_Li256ELb1ELb0ELi2EEENS1_19SingleTileSchedulerILb1ELb0ELb0ELi128EEEEEEEEEvNT_6ParamsE$_ZZN4cuteplIJiEJNS_1CILi0EEEiEEEDaRKNS_15ArithmeticTupleIJDpT_EEERKNS3_IJDpT0_EEEENKUlDpRKT_E_clIJiiEEEDaSH_,@function
        .size           $_ZN7cutlass13device_kernelIN5flash19enable_sm80_to_sm89INS1_16FlashAttnBwdSm80INS1_25CollectiveMainloopBwdSm80ILi2ELi2EN4cute5tupleIJNS5_1CILi64EEENS7_ILi128EEES8_EEENS_10bfloat16_tEfNS_4arch4Sm80ELb0ELb0ELb1ELb1ELb1ELb0ELb0ELb0ELi2ELi2ELi4ELi2ELb1EEENS1_21CollectiveEpilogueBwdISA_SB_SD_Li256ELb1ELb0ELi2EEENS1_19SingleTileSchedulerILb1ELb0ELb0ELi128EEEEEEEEEvNT_6ParamsE$_ZZN4cuteplIJiEJNS_1CILi0EEEiEEEDaRKNS_15ArithmeticTupleIJDpT_EEERKNS3_IJDpT0_EEEENKUlDpRKT_E_clIJiiEEEDaSH_,($_ZN7cutlass13device_kernelIN5flash19enable_sm80_to_sm89INS1_16FlashAttnBwdSm80INS1_25CollectiveMainloopBwdSm80ILi2ELi2EN4cute5tupleIJNS5_1CILi64EEENS7_ILi128EEES8_EEENS_10bfloat16_tEfNS_4arch4Sm80ELb0ELb0ELb1ELb1ELb1ELb0ELb0ELb0ELi2ELi2ELi4ELi2ELb1EEENS1_21CollectiveEpilogueBwdISA_SB_SD_Li256ELb1ELb0ELi2EEENS1_19SingleTileSchedulerILb1ELb0ELb0ELi128EEEEEEEEEvNT_6ParamsE$_ZZN4cuteplIJiiEJNS_1CILi0EEES2_EEEDaRKNS_15ArithmeticTupleIJDpT_EEERKNS3_IJDpT0_EEEENKUlDpRKT_E_clIJiiEEEDaSH_ - $_ZN7cutlass13device_kernelIN5flash19enable_sm80_to_sm89INS1_16FlashAttnBwdSm80INS1_25CollectiveMainloopBwdSm80ILi2ELi2EN4cute5tupleIJNS5_1CILi64EEENS7_ILi128EEES8_EEENS_10bfloat16_tEfNS_4arch4Sm80ELb0ELb0ELb1ELb1ELb1ELb0ELb0ELb0ELi2ELi2ELi4ELi2ELb1EEENS1_21CollectiveEpilogueBwdISA_SB_SD_Li256ELb1ELb0ELi2EEENS1_19SingleTileSchedulerILb1ELb0ELb0ELi128EEEEEEEEEvNT_6ParamsE$_ZZN4cuteplIJiEJNS_1CILi0EEEiEEEDaRKNS_15ArithmeticTupleIJDpT_EEERKNS3_IJDpT0_EEEENKUlDpRKT_E_clIJiiEEEDaSH_)
$_ZN7cutlass13device_kernelIN5flash19enable_sm80_to_sm89INS1_16FlashAttnBwdSm80INS1_25CollectiveMainloopBwdSm80ILi2ELi2EN4cute5tupleIJNS5_1CILi64EEENS7_ILi128EEES8_EEENS_10bfloat16_tEfNS_4arch4Sm80ELb0ELb0ELb1ELb1ELb1ELb0ELb0ELb0ELi2ELi2ELi4ELi2ELb1EEENS1_21CollectiveEpilogueBwdISA_SB_SD_Li256ELb1ELb0ELi2EEENS1_19SingleTileSchedulerILb1ELb0ELb0ELi128EEEEEEEEEvNT_6ParamsE$_ZZN4cuteplIJiEJNS_1CILi0EEEiEEEDaRKNS_15ArithmeticTupleIJDpT_EEERKNS3_IJDpT0_EEEENKUlDpRKT_E_clIJiiEEEDaSH_:
[----:B------:R-:W-:Y:S02]  /*adf0*/  IADD3 R7, R1, 0x19c, RZ ;  /* 0x0000019c01077810 */ /* 0x000fe40007ffe0ff */
[----:B------:R-:W-:Y:S02]  /*ae00*/  MOV R8, 0xae30 ;  /* 0x0000ae3000087802 */ /* 0x000fe40000000f00 */
[----:B------:R-:W-:Y:S02]  /*ae10*/  IADD3 R7, R7, c[0x0][0x20], RZ ;  /* 0x0000080007077a10 */ /* 0x000fe40007ffe0ff */
[----:B------:R-:W-:Y:S05]  /*ae20*/  CALL.REL.NOINC `($_ZN7cutlass13device_kernelIN5flash19enable_sm80_to_sm89INS1_16FlashAttnBwdSm80INS1_25CollectiveMainloopBwdSm80ILi2ELi2EN4cute5tupleIJNS5_1CILi64EEENS7_ILi128EEES8_EEENS_10bfloat16_tEfNS_4arch4Sm80ELb0ELb0ELb1ELb1ELb1ELb0ELb0ELb0ELi2ELi2ELi4ELi2ELb1EEENS1_21CollectiveEpilogueBwdISA_SB_SD_Li256ELb1ELb0ELi2EEENS1_19SingleTileSchedulerILb1ELb0ELb0ELi128EEEEEEEEEvNT_6ParamsE$_ZN4cute5tupleIJiiEEC2ERKiS3_) ;  /* 0xffffdab000007944 */ /* 0x000fea0003c3ffff */
[----:B-1----:R1:W5:Y:S04]  /*ae30*/  LDL R16, [R1+0x1a0] ;  /* 0x0001a00001107983 */ /* 0x0023680000100800 */
[----:B------:R1:W5:Y:S01]  /*ae40*/  LDL R6, [R1+0x19c] ;  /* 0x00019c0001067983 */ /* 0x0003620000100800 */
[----:B------:R-:W-:Y:S02]  /*ae50*/  MOV R8, R18 ;  /* 0x0000001200087202 */ /* 0x000fe40000000f00 */
[----:B------:R-:W-:-:S04]  /*ae60*/  MOV R9, 0x0 ;  /* 0x0000000000097802 */ /* 0x000fc80000000f00 */
[----:B------:R-:W-:Y:S05]  /*ae70*/  RET.REL.NODEC R8 `(_ZN7cutlass13device_kernelIN5flash19enable_sm80_to_sm89INS1_16FlashAttnBwdSm80INS1_25CollectiveMainloopBwdSm80ILi2ELi2EN4cute5tupleIJNS5_1CILi64EEENS7_ILi128EEES8_EEENS_10bfloat16_tEfNS_4arch4Sm80ELb0ELb0ELb1ELb1ELb1ELb0ELb0ELb0ELi2ELi2ELi4ELi2ELb1EEENS1_21CollectiveEpilogueBwdISA_SB_SD_Li256ELb1ELb0ELi2EEENS1_19SingleTileSchedulerILb1ELb0ELb0ELi128EEEEEEEEEvNT_6ParamsE) ;  /* 0xffff518008007950 */ /* 0x000fea0003c3ffff */
        .type           $_ZN7cutlass13device_kernelIN5flash19enable_sm80_to_sm89INS1_16FlashAttnBwdSm80INS1_25CollectiveMainloopBwdSm80ILi2ELi2EN4cute5tupleIJNS5_1CILi64EEENS7_ILi128EEES8_EEENS_10bfloat16_tEfNS_4arch4Sm80ELb0ELb0ELb1ELb1ELb1ELb0ELb0ELb0ELi2ELi2ELi4ELi2ELb1EEENS1_21CollectiveEpilogueBwdISA_SB_SD_Li256ELb1ELb0ELi2EEENS1_19SingleTileSchedulerILb1ELb0ELb0ELi128EEEEEEEEEvNT_6ParamsE$_ZZN4cuteplIJiiEJNS_1CILi0EEES2_EEEDaRKNS_15ArithmeticTupleIJDpT_EEERKNS3_IJDpT0_EEEENKUlDpRKT_E_clIJiiEEEDaSH_,@function
        .size           $_ZN7cutlass13device_kernelIN5flash19enable_sm80_to_sm89INS1_16FlashAttnBwdSm80INS1_25CollectiveMainloopBwdSm80ILi2ELi2EN4cute5tupleIJNS5_1CILi64EEENS7_ILi128EEES8_EEENS_10bfloat16_tEfNS_4arch4Sm80ELb0ELb0ELb1ELb1ELb1ELb0ELb0ELb0ELi2ELi2ELi4ELi2ELb1EEENS1_21CollectiveEpilogueBwdISA_SB_SD_Li256ELb1ELb0ELi2EEENS1_19SingleTileSchedulerILb1ELb0ELb0ELi128EEEEEEEEEvNT_6ParamsE$_ZZN4cuteplIJiiEJNS_1CILi0EEES2_EEEDaRKNS_15ArithmeticTupleIJDpT_EEERKNS3_IJDpT0_EEEENKUlDpRKT_E_clIJiiEEEDaSH_,($_ZN7cutlass13device_kernelIN5flash19enable_sm80_to_sm89INS1_16FlashAttnBwdSm80INS1_25CollectiveMainloopBwdSm80ILi2ELi2EN4cute5tupleIJNS5_1CILi64EEENS7_ILi128EEES8_EEENS_10bfloat16_tEfNS_4arch4Sm80ELb0ELb0ELb1ELb1ELb1ELb0ELb0ELb0ELi2ELi2ELi4ELi2ELb1EEENS1_21CollectiveEpilogueBwdISA_SB_SD_Li256ELb1ELb0ELi2EEENS1_19SingleTileSchedulerILb1ELb0ELb0ELi128EEEEEEEEEvNT_6ParamsE$_ZZN5flash25CollectiveMainloopBwdSm80ILi2ELi2EN4cute5tupleIJNS1_1CILi64EEENS3_ILi128EEES4_EEEN7cutlass10bfloat16_tEfNS7_4arch4Sm80ELb0ELb0ELb1ELb1ELb1ELb0ELb0ELb0ELi2ELi2ELi4ELi2ELb1EE3mmaINS_16FlashAttnBwdSm80ISB_NS_21CollectiveEpilogueBwdIS6_S8_SA_Li256ELb1ELb0ELi2EEENS_19SingleTileSchedulerILb1ELb0ELb0ELi128EEEE13SharedStorageENS1_6TensorINS1_11ArrayEngineIfLm32EEENS1_6LayoutINS2_IJNS2_IJNS3_ILi2EEESO_EEESO_NS3_ILi4EEEEEENS2_IJNS2_IJNS3_ILi1EEESO_EEESQ_NS3_ILi8EEEEEEEEEEEEbRKNSB_6ParamsERT0_S12_iNS2_IJiiiEEERT_ENKUliiE0_clEii - $_ZN7cutlass13device_kernelIN5flash19enable_sm80_to_sm89INS1_16FlashAttnBwdSm80INS1_25CollectiveMainloopBwdSm80ILi2ELi2EN4cute5tupleIJNS5_1CILi64EEENS7_ILi128EEES8_EEENS_10bfloat16_tEfNS_4arch4Sm80ELb0ELb0ELb1ELb1ELb1ELb0ELb0ELb0ELi2ELi2ELi4ELi2ELb1EEENS1_21CollectiveEpilogueBwdISA_SB_SD_Li256ELb1ELb0ELi2EEENS1_19SingleTileSchedulerILb1ELb0ELb0ELi128EEEEEEEEEvNT_6ParamsE$_ZZN4cuteplIJiiEJNS_1CILi0EEES2_EEEDaRKNS_15ArithmeticTupleIJDpT_EEERKNS3_IJDpT0_EEEENKUlDpRKT_E_clIJiiEEEDaSH_)
$_ZN7cutlass13device_kernelIN5flash19enable_sm80_to_sm89INS1_16FlashAttnBwdSm80INS1_25CollectiveMainloopBwdSm80ILi2ELi2EN4cute5tupleIJNS5_1CILi64EEENS7_ILi128EEES8_EEENS_10bfloat16_tEfNS_4arch4Sm80ELb0ELb0ELb1ELb1ELb1ELb0ELb0ELb0ELi2ELi2ELi4ELi2ELb1EEENS1_21CollectiveEpilogueBwdISA_SB_SD_Li256ELb1ELb0ELi2EEENS1_19SingleTileSchedulerILb1ELb0ELb0ELi128EEEEEEEEEvNT_6ParamsE$_ZZN4cuteplIJiiEJNS_1CILi0EEES2_EEEDaRKNS_15ArithmeticTupleIJDpT_EEERKNS3_IJDpT0_EEEENKUlDpRKT_E_clIJiiEEEDaSH_:
[----:B------:R-:W-:Y:S01]  /*ae80*/  IADD3 R7, R1, 0x188, RZ ;  /* 0x0000018801077810 */ /* 0x000fe20007ffe0ff */
[----:B------:R-:W-:Y:S01]  /*ae90*/  IMAD.MOV.U32 R6, RZ, RZ, R4 ;  /* 0x000000ffff067224 */ /* 0x000fe200078e0004 */
[----:B------:R-:W-:Y:S02]  /*aea0*/  MOV R8, 0xaed0 ;  /* 0x0000aed000087802 */ /* 0x000fe40000000f00 */
[----:B------:R-:W-:Y:S02]  /*aeb0*/  IADD3 R7, R7, c[0x0][0x20], RZ ;  /* 0x0000080007077a10 */ /* 0x000fe40007ffe0ff */
[----:B------:R-:W-:Y:S05]  /*aec0*/  CALL.REL.NOINC `($_ZN7cutlass13device_kernelIN5flash19enable_sm80_to_sm89INS1_16FlashAttnBwdSm80INS1_25CollectiveMainloopBwdSm80ILi2ELi2EN4cute5tupleIJNS5_1CILi64EEENS7_ILi128EEES8_EEENS_10bfloat16_tEfNS_4arch4Sm80ELb0ELb0ELb1ELb1ELb1ELb0ELb0ELb0ELi2ELi2ELi4ELi2ELb1EEENS1_21CollectiveEpilogueBwdISA_SB_SD_Li256ELb1ELb0ELi2EEENS1_19SingleTileSchedulerILb1ELb0ELb0ELi128EEEEEEEEEvNT_6ParamsE$_ZN4cute5tupleIJiiEEC2ERKiS3_) ;  /* 0xffffda1000007944 */ /* 0x000fea0003c3ffff */
[----:B-1----:R1:W5:Y:S01]  /*aed0*/  LDL R6, [R1+0x188] ;  /* 0x0001880001067983 */ /* 0x0023620000100800 */
[----:B------:R-:W-:Y:S02]  /*aee0*/  MOV R8, R18 ;  /* 0x0000001200087202 */ /* 0x000fe40000000f00 */
[----:B------:R-:W-:-:S04]  /*aef0*/  MOV R9, 0x0 ;  /* 0x0000000000097802 */ /* 0x000fc80000000f00 */
[----:B------:R-:W-:Y:S05]  /*af00*/  RET.REL.NODEC R8 `(_ZN7cutlass13device_kernelIN5flash19enable_sm80_to_sm89INS1_16FlashAttnBwdSm80INS1_25CollectiveMainloopBwdSm80ILi2ELi2EN4cute5tupleIJNS5_1CILi64EEENS7_ILi128EEES8_EEENS_10bfloat16_tEfNS_4arch4Sm80ELb0ELb0ELb1ELb1ELb1ELb0ELb0ELb0ELi2ELi2ELi4ELi2ELb1EEENS1_21CollectiveEpilogueBwdISA_SB_SD_Li256ELb1ELb0ELi2EEENS1_19SingleTileSchedulerILb1ELb0ELb0ELi128EEEEEEEEEvNT_6ParamsE) ;  /* 0xffff50f008007950 */ /* 0x000fea0003c3ffff */
        .type           $_ZN7cutlass13device_kernelIN5flash19enable_sm80_to_sm89INS1_16FlashAttnBwdSm80INS1_25CollectiveMainloopBwdSm80ILi2ELi2EN4cute5tupleIJNS5_1CILi64EEENS7_ILi128EEES8_EEENS_10bfloat16_tEfNS_4arch4Sm80ELb0ELb0ELb1ELb1ELb1ELb0ELb0ELb0ELi2ELi2ELi4ELi2ELb1EEENS1_21CollectiveEpilogueBwdISA_SB_SD_Li256ELb1ELb0ELi2EEENS1_19SingleTileSchedulerILb1ELb0ELb0ELi128EEEEEEEEEvNT_6ParamsE$_ZZN5flash25CollectiveMainloopBwdSm80ILi2ELi2EN4cute5tupleIJNS1_1CILi64EEENS3_ILi128EEES4_EEEN7cutlass10bfloat16_tEfNS7_4arch4Sm80ELb0ELb0ELb1ELb1ELb1ELb0ELb0ELb0ELi2ELi2ELi4ELi2ELb1EE3mmaINS_16FlashAttnBwdSm80ISB_NS_21CollectiveEpilogueBwdIS6_S8_SA_Li256ELb1ELb0ELi2EEENS_19SingleTileSchedulerILb1ELb0ELb0ELi128EEEE13SharedStorageENS1_6TensorINS1_11ArrayEngineIfLm32EEENS1_6LayoutINS2_IJNS2_IJNS3_ILi2EEESO_EEESO_NS3_ILi4EEEEEENS2_IJNS2_IJNS3_ILi1EEESO_EEESQ_NS3_ILi8EEEEEEEEEEEEbRKNSB_6ParamsERT0_S12_iNS2_IJiiiEEERT_ENKUliiE0_clEii,@function
        .size           $_ZN7cutlass13device_kernelIN5flash19enable_sm80_to_sm89INS1_16FlashAttnBwdSm80INS1_25CollectiveMainloopBwdSm80ILi2ELi2EN4cute5tupleIJNS5_1CILi64EEENS7_ILi128EEES8_EEENS_10bfloat16_tEfNS_4arch4Sm80ELb0ELb0ELb1ELb1ELb1ELb0ELb0ELb0ELi2ELi2ELi4ELi2ELb1EEENS1_21CollectiveEpilogueBwdISA_SB_SD_Li256ELb1ELb0ELi2EEENS1_19SingleTileSchedulerILb1ELb0ELb0ELi128EEEEEEEEEvNT_6ParamsE$_ZZN5flash25CollectiveMainloopBwdSm80ILi2ELi2EN4cute5tupleIJNS1_1CILi64EEENS3_ILi128EEES4_EEEN7cutlass10bfloat16_tEfNS7_4arch4Sm80ELb0ELb0ELb1ELb1ELb1ELb0ELb0ELb0ELi2ELi2ELi4ELi2ELb1EE3mmaINS_16FlashAttnBwdSm80ISB_NS_21CollectiveEpilogueBwdIS6_S8_SA_Li256ELb1ELb0ELi2EEENS_19SingleTileSchedulerILb1ELb0ELb0ELi128EEEE13SharedStorageENS1_6TensorINS1_11ArrayEngineIfLm32EEENS1_6LayoutINS2_IJNS2_IJNS3_ILi2EEESO_EEESO_NS3_ILi4EEEEEENS2_IJNS2_IJNS3_ILi1EEESO_EEESQ_NS3_ILi8EEEEEEEEEEEEbRKNSB_6ParamsERT0_S12_iNS2_IJiiiEEERT_ENKUliiE0_clEii,($_ZN7cutlass13device_kernelIN5flash19enable_sm80_to_sm89INS1_16FlashAttnBwdSm80INS1_25CollectiveMainloopBwdSm80ILi2ELi2EN4cute5tupleIJNS5_1CILi64EEENS7_ILi128EEES8_EEENS_10bfloat16_tEfNS_4arch4Sm80ELb0ELb0ELb1ELb1ELb1ELb0ELb0ELb0ELi2ELi2ELi4ELi2ELb1EEENS1_21CollectiveEpilogueBwdISA_SB_SD_Li256ELb1ELb0ELi2EEENS1_19SingleTileSchedulerILb1ELb0ELb0ELi128EEEEEEEEEvNT_6ParamsE$_ZZN5flash25CollectiveMainloopBwdSm80ILi2ELi2EN4cute5tupleIJNS1_1CILi64EEENS3_ILi128EEES4_EEEN7cutlass10bfloat16_tEfNS7_4arch4Sm80ELb0ELb0ELb1ELb1ELb1ELb0ELb0ELb0ELi2ELi2ELi4ELi2ELb1EE3mmaINS_16FlashAttnBwdSm80ISB_NS_21CollectiveEpilogueBwdIS6_S8_SA_Li256ELb1ELb0ELi2EEENS_19SingleTileSchedulerILb1ELb0ELb0ELi128EEEE13SharedStorageENS1_6TensorINS1_11ArrayEngineIfLm32EEENS1_6LayoutINS2_IJNS2_IJNS3_ILi2EEESO_EEESO_NS3_ILi4EEEEEENS2_IJNS2_IJNS3_ILi1EEESO_EEESQ_NS3_ILi8EEEEEEEEEEEEbRKNSB_6ParamsERT0_S12_iNS2_IJiiiEEERT_ENKUliiE_clEii - $_ZN7cutlass13device_kernelIN5flash19enable_sm80_to_sm89INS1_16FlashAttnBwdSm80INS1_25CollectiveMainloopBwdSm80ILi2ELi2EN4cute5tupleIJNS5_1CILi64EEENS7_ILi128EEES8_EEENS_10bfloat16_tEfNS_4arch4Sm80ELb0ELb0ELb1ELb1ELb1ELb0ELb0ELb0ELi2ELi2ELi4ELi2ELb1EEENS1_21CollectiveEpilogueBwdISA_SB_SD_Li256ELb1ELb0ELi2EEENS1_19SingleTileSchedulerILb1ELb0ELb0ELi128EEEEEEEEEvNT_6ParamsE$_ZZN5flash25CollectiveMainloopBwdSm80ILi2ELi2EN4cute5tupleIJNS1_1CILi64EEENS3_ILi128EEES4_EEEN7cutlass10bfloat16_tEfNS7_4arch4Sm80ELb0ELb0ELb1ELb1ELb1ELb0ELb0ELb0ELi2ELi2ELi4ELi2ELb1EE3mmaINS_16FlashAttnBwdSm80ISB_NS_21CollectiveEpilogueBwdIS6_S8_SA_Li256ELb1ELb0ELi2EEENS_19SingleTileSchedulerILb1ELb0ELb0ELi128EEEE13SharedStorageENS1_6TensorINS1_11ArrayEngineIfLm32EEENS1_6LayoutINS2_IJNS2_IJNS3_ILi2EEESO_EEESO_NS3_ILi4EEEEEENS2_IJNS2_IJNS3_ILi1EEESO_EEESQ_NS3_ILi8EEEEEEEEEEEEbRKNSB_6ParamsERT0_S12_iNS2_IJiiiEEERT_ENKUliiE0_clEii)
$_ZN7cutlass13device_kernelIN5flash19enable_sm80_to_sm89INS1_16FlashAttnBwdSm80INS1_25CollectiveMainloopBwdSm80ILi2ELi2EN4cute5tupleIJNS5_1CILi64EEENS7_ILi128EEES8_EEENS_10bfloat16_tEfNS_4arch4Sm80ELb0ELb0ELb1ELb1ELb1ELb0ELb0ELb0ELi2ELi2ELi4ELi2ELb1EEENS1_21CollectiveEpilogueBwdISA_SB_SD_Li256ELb1ELb0ELi2EEENS1_19SingleTileSchedulerILb1ELb0ELb0ELi128EEEEEEEEEvNT_6ParamsE$_ZZN5flash25CollectiveMainloopBwdSm80ILi2ELi2EN4cute5tupleIJNS1_1CILi64EEENS3_ILi128EEES4_EEEN7cutlass10bfloat16_tEfNS7_4arch4Sm80ELb0ELb0ELb1ELb1ELb1ELb0ELb0ELb0ELi2ELi2ELi4ELi2ELb1EE3mmaINS_16FlashAttnBwdSm80ISB_NS_21CollectiveEpilogueBwdIS6_S8_SA_Li256ELb1ELb0ELi2EEENS_19SingleTileSchedulerILb1ELb0ELb0ELi128EEEE13SharedStorageENS1_6TensorINS1_11ArrayEngineIfLm32EEENS1_6LayoutINS2_IJNS2_IJNS3_ILi2EEESO_EEESO_NS3_ILi4EEEEEENS2_IJNS2_IJNS3_ILi1EEESO_EEESQ_NS3_ILi8EEEEEEEEEEEEbRKNSB_6ParamsERT0_S12_iNS2_IJiiiEEERT_ENKUliiE0_clEii:
        /* <DEDUP_REMOVED lines=10> */
[----:B-1---5:R-:W-:Y:S05]  /*afb0*/  CALL.REL.NOINC `($_ZN7cutlass13device_kernelIN5flash19enable_sm80_to_sm89INS1_16FlashAttnBwdSm80INS1_25CollectiveMainloopBwdSm80ILi2ELi2EN4cute5tupleIJNS5_1CILi64EEENS7_ILi128EEES8_EEENS_10bfloat16_tEfNS_4arch4Sm80ELb0ELb0ELb1ELb1ELb1ELb0ELb0ELb0ELi2ELi2ELi4ELi2ELb1EEENS1_21CollectiveEpilogueBwdISA_SB_SD_Li256ELb1ELb0ELi2EEENS1_19SingleTileSchedulerILb1ELb0ELb0ELi128EEEEEEEEEvNT_6ParamsE$_ZN4cute3eso3ESOILb1ELb0EJNS_10UnderscoreES2_S2_iEEC2ERKS2_S5_S5_RKi) ;  /* 0xffffcd8000007944 */ /* 0x022fea0003c3ffff */
[----:B-1----:R-:W2:Y:S01]  /*afc0*/  LDL R7, [R1+0x168] ;  /* 0x0001680001077983 */ /* 0x002ea20000100800 */
[----:B------:R-:W-:Y:S02]  /*afd0*/  MOV R8, 0xb000 ;  /* 0x0000b00000087802 */ /* 0x000fe40000000f00 */
[----:B--2---:R-:W-:Y:S02]  /*afe0*/  SHF.L.U32 R7, R7, 0xc, RZ ;  /* 0x0000000c07077819 */ /* 0x004fe400000006ff */
[----:B------:R-:W-:Y:S05]  /*aff0*/  CALL.REL.NOINC `($_ZN7cutlass13device_kernelIN5flash19enable_sm80_to_sm89INS1_16FlashAttnBwdSm80INS1_25CollectiveMainloopBwdSm80ILi2ELi2EN4cute5tupleIJNS5_1CILi64EEENS7_ILi128EEES8_EEENS_10bfloat16_tEfNS_4arch4Sm80ELb0ELb0ELb1ELb1ELb1ELb0ELb0ELb0ELi2ELi2ELi4ELi2ELb1EEENS1_21CollectiveEpilogueBwdISA_SB_SD_Li256ELb1ELb0ELi2EEENS1_19SingleTileSchedulerILb1ELb0ELb0ELi128EEEEEEEEEvNT_6ParamsE$_ZN4cute3eso3ESOILb1ELb0EJNS_6LayoutINS_5tupleIJNS3_IJNS_1CILi8EEENS4_ILi1EEEEEENS4_ILi2EEES6_EEENS3_IJNS3_IJS6_NS4_ILi0EEEEEENS4_ILi2048EEESA_EEEEEiEEC2ERKSE_RKi) ;  /* 0xffffd53000007944 */ /* 0x000fea0003c3ffff */
[----:B------:R-:W2:Y:S04]  /*b000*/  LD.E.64 R10, [R10.64] ;  /* 0x000000040a0a7980 */ /* 0x000ea8000c101b00 */
[----:B------:R-:W2:Y:S01]  /*b010*/  LDL R8, [R1+0x168] ;  /* 0x0001680001087983 */ /* 0x000ea20000100800 */
[----:B------:R-:W-:Y:S01]  /*b020*/  MOV R16, 0xb050 ;  /* 0x0000b05000107802 */ /* 0x000fe20000000f00 */
[----:B--2---:R-:W-:-:S04]  /*b030*/  IMAD.WIDE R8, R8, 0x2, R10 ;  /* 0x0000000208087825 */ /* 0x004fc800078e020a */
[----:B-1----:R-:W-:Y:S05]  /*b040*/  CALL.REL.NOINC `($_ZN7cutlass13device_kernelIN5flash19enable_sm80_to_sm89INS1_16FlashAttnBwdSm80INS1_25CollectiveMainloopBwdSm80ILi2ELi2EN4cute5tupleIJNS5_1CILi64EEENS7_ILi128EEES8_EEENS_10bfloat16_tEfNS_4arch4Sm80ELb0ELb0ELb1ELb1ELb1ELb0ELb0ELb0ELi2ELi2ELi4ELi2ELb1EEENS1_21CollectiveEpilogueBwdISA_SB_SD_Li256ELb1ELb0ELi2EEENS1_19SingleTileSchedulerILb1ELb0ELb0ELi128EEEEEEEEEvNT_6ParamsE$_ZN4cute8smem_ptrIPN7cutlass10bfloat16_tEECI1NS_12iter_adaptorIS3_S4_EEES3_) ;  /* 0xffffd9b000007944 */ /* 0x002fea0003c3ffff */
[----:B------:R1:W5:Y:S01]  /*b050*/  LDL.64 R6, [R1+0x168] ;  /* 0x0001680001067983 */ /* 0x0003620000100a00 */
[----:B------:R-:W-:-:S03]  /*b060*/  MOV R10, 0xb080 ;  /* 0x0000b080000a7802 */ /* 0x000fc60000000f00 */
[----:B-1---5:R-:W-:Y:S05]  /*b070*/  CALL.REL.NOINC `($_ZN7cutlass13device_kernelIN5flash19enable_sm80_to_sm89INS1_16FlashAttnBwdSm80INS1_25CollectiveMainloopBwdSm80ILi2ELi2EN4cute5tupleIJNS5_1CILi64EEENS7_ILi128EEES8_EEENS_10bfloat16_tEfNS_4arch4Sm80ELb0ELb0ELb1ELb1ELb1ELb0ELb0ELb0ELi2ELi2ELi4ELi2ELb1EEENS1_21CollectiveEpilogueBwdISA_SB_SD_Li256ELb1ELb0ELi2EEENS1_19SingleTileSchedulerILb1ELb0ELb0ELi128EEEEEEEEEvNT_6ParamsE$_ZN4cute3eso3ESOILb1ELb0EJNS_6LayoutINS_5tupleIJNS3_IJNS_1CILi8EEENS4_ILi1EEEEEENS4_ILi2EEES6_EEENS3_IJNS3_IJS6_NS4_ILi0EEEEEENS4_ILi2048EEESA_EEEEENS_10ViewEngineINS_8smem_ptrIPN7cutlass10bfloat16_tEEEEEEEC2ERKSE_RKSL_) ;  /* 0xffffd47000007944 */ /* 0x022fea0003c3ffff */
[----:B------:R2:W5:Y:S04]  /*b080*/  LDL.64 R104, [R1+0x168] ;  /* 0x0001680001687983 */ /* 0x0005680000100a00 */
[----:B------:R2:W5:Y:S01]  /*b090*/  LDL.64 R22, [R14+0x8] ;  /* 0x000008000e167983 */ /* 0x0005620000100a00 */
[----:B-1----:R-:W-:-:S02]  /*b0a0*/  MOV R7, R17 ;  /* 0x0000001100077202 */ /* 0x002fc40000000f00 */
[----:B------:R-:W-:Y:S02]  /*b0b0*/  MOV R8, 0xb0d0 ;  /* 0x0000b0d000087802 */ /* 0x000fe40000000f00 */
[----:B--2--5:R-:W-:Y:S05]  /*b0c0*/  CALL.REL.NOINC `($_ZN7cutlass13device_kernelIN5flash19enable_sm80_to_sm89INS1_16FlashAttnBwdSm80INS1_25CollectiveMainloopBwdSm80ILi2ELi2EN4cute5tupleIJNS5_1CILi64EEENS7_ILi128EEES8_EEENS_10bfloat16_tEfNS_4arch4Sm80ELb0ELb0ELb1ELb1ELb1ELb0ELb0ELb0ELi2ELi2ELi4ELi2ELb1EEENS1_21CollectiveEpilogueBwdISA_SB_SD_Li256ELb1ELb0ELi2EEENS1_19SingleTileSchedulerILb1ELb0ELb0ELi128EEEEEEEEEvNT_6ParamsE$_ZN4cute3eso3ESOILb1ELb0EJNS_10UnderscoreES2_S2_iEEC2ERKS2_S5_S5_RKi) ;  /* 0xffffcc7000007944 */ /* 0x024fea0003c3ffff */
[----:B------:R-:W2:Y:S04]  /*b0d0*/  LDL R15, [R1+0x168] ;  /* 0x00016800010f7983 */ /* 0x000ea80000100800 */
[----:B-1----:R1:W5:Y:S01]  /*b0e0*/  LD.E.64 R6, [R22.64+0x8] ;  /* 0x0000080416067980 */ /* 0x002362000c101b00 */
[----:B------:R-:W-:Y:S02]  /*b0f0*/  MOV R8, 0xb120 ;  /* 0x0000b12000087802 */ /* 0x000fe40000000f00 */
[----:B--2---:R-:W-:Y:S02]  /*b100*/  SHF.R.S32.HI R11, RZ, 0x1f, R15 ;  /* 0x0000001fff0b7819 */ /* 0x004fe4000001140f */
[----:B-1---5:R-:W-:Y:S05]  /*b110*/  CALL.REL.NOINC `($_ZN7cutlass13device_kernelIN5flash19enable_sm80_to_sm89INS1_16FlashAttnBwdSm80INS1_25CollectiveMainloopBwdSm80ILi2ELi2EN4cute5tupleIJNS5_1CILi64EEENS7_ILi128EEES8_EEENS_10bfloat16_tEfNS_4arch4Sm80ELb0ELb0ELb1ELb1ELb1ELb0ELb0ELb0ELi2ELi2ELi4ELi2ELb1EEENS1_21CollectiveEpilogueBwdISA_SB_SD_Li256ELb1ELb0ELi2EEENS1_19SingleTileSchedulerILb1ELb0ELb0ELi128EEEEEEEEEvNT_6ParamsE$_ZZN4cute5sliceINS_5tupleIJNS_10UnderscoreES2_S2_iEEENS1_IJNS1_IJNS_1CILi1EEENS4_ILi0EEEEEElS6_lEEEEEDaRKT_RKT0_ENKUlRKT_RKT0_E_clIS2_lEEDaSH_SK_) ;  /* 0xffffde6000007944 */ /* 0x022fea0003c3ffff */
[----:B-----5:R-:W-:Y:S02]  /*b120*/  MOV R9, R7 ;  /* 0x0000000700097202 */ /* 0x020fe40000000f00 */
[----:B------:R-:W-:Y:S02]  /*b130*/  MOV R8, 0xb150 ;  /* 0x0000b15000087802 */ /* 0x000fe40000000f00 */
[----:B-1----:R-:W-:Y:S05]  /*b140*/  CALL.REL.NOINC `($_ZN7cutlass13device_kernelIN5flash19enable_sm80_to_sm89INS1_16FlashAttnBwdSm80INS1_25CollectiveMainloopBwdSm80ILi2ELi2EN4cute5tupleIJNS5_1CILi64EEENS7_ILi128EEES8_EEENS_10bfloat16_tEfNS_4arch4Sm80ELb0ELb0ELb1ELb1ELb1ELb0ELb0ELb0ELi2ELi2ELi4ELi2ELb1EEENS1_21CollectiveEpilogueBwdISA_SB_SD_Li256ELb1ELb0ELi2EEENS1_19SingleTileSchedulerILb1ELb0ELb0ELi128EEEEEEEEEvNT_6ParamsE$_ZZN4cute12filter_tupleINS_5tupleIJNS_10UnderscoreES2_S2_iEEENS1_IJNS1_IJNS_1CILi1EEENS4_ILi0EEEEEElS6_lEEEZNS_5sliceIS3_S8_EEDaRKT_RKT0_EUlRKT_RKT0_E_EEDaSC_SF_OT1_ENKUlDpSI_E_clIJNS1_IJS7_EEENS1_IJlEEENS1_IJS6_EEENS1_IJEEEEEEDaSP_) ;  /* 0xffffd9b000007944 */ /* 0x002fea0003c3ffff */
[----:B-----5:R-:W-:Y:S02]  /*b150*/  MOV R9, R7 ;  /* 0x0000000700097202 */ /* 0x020fe40000000f00 */
[----:B------:R-:W-:-:S02]  /*b160*/  MOV R8, 0xb180 ;  /* 0x0000b18000087802 */ /* 0x000fc40000000f00 */
[----:B-1----:R-:W-:Y:S05]  /*b170*/  CALL.REL.NOINC `($_ZN7cutlass13device_kernelIN5flash19enable_sm80_to_sm89INS1_16FlashAttnBwdSm80INS1_25CollectiveMainloopBwdSm80ILi2ELi2EN4cute5tupleIJNS5_1CILi64EEENS7_ILi128EEES8_EEENS_10bfloat16_tEfNS_4arch4Sm80ELb0ELb0ELb1ELb1ELb1ELb0ELb0ELb0ELi2ELi2ELi4ELi2ELb1EEENS1_21CollectiveEpilogueBwdISA_SB_SD_Li256ELb1ELb0ELi2EEENS1_19SingleTileSchedulerILb1ELb0ELb0ELi128EEEEEEEEEvNT_6ParamsE$_ZN4cute5tupleIJNS0_IJNS0_IJNS_1CILi8EEENS1_ILi1EEEEEENS1_ILi2EEES3_EEENS0_IJNS0_IJS3_NS1_ILi0EEEEEElS7_EEEEEC2ERKS6_RKS9_) ;  /* 0xffffd3f000007944 */ /* 0x002fea0003c3ffff */
        /* <DEDUP_REMOVED lines=8> */
[----:B-1---5:R-:W-:Y:S05]  /*b200*/  CALL.REL.NOINC `($_ZN7cutlass13device_kernelIN5flash19enable_sm80_to_sm89INS1_16FlashAttnBwdSm80INS1_25CollectiveMainloopBwdSm80ILi2ELi2EN4cute5tupleIJNS5_1CILi64EEENS7_ILi128EEES8_EEENS_10bfloat16_tEfNS_4arch4Sm80ELb0ELb0ELb1ELb1ELb1ELb0ELb0ELb0ELi2ELi2ELi4ELi2ELb1EEENS1_21CollectiveEpilogueBwdISA_SB_SD_Li256ELb1ELb0ELi2EEENS1_19SingleTileSchedulerILb1ELb0ELb0ELi128EEEEEEEEEvNT_6ParamsE$_ZN4cute3eso3ESOILb0ELb0EJNS_6LayoutINS_5tupleIJNS3_IJNS_1CILi8EEENS4_ILi1EEEEEENS4_ILi2EEES6_EEENS3_IJNS3_IJS6_NS4_ILi0EEEEEElSA_EEEEElEEC2ERKSD_RKl) ;  /* 0xffffc84000007944 */ /* 0x022fea0003c3ffff */
[----:B------:R-:W2:Y:S04]  /*b210*/  LD.E.64 R22, [R22.64+0x18] ;  /* 0x0000180416167980 */ /* 0x000ea8000c101b00 */
[----:B-1----:R-:W2:Y:S04]  /*b220*/  LDL.64 R8, [R1+0x170] ;  /* 0x0001700001087983 */ /* 0x002ea80000100a00 */
[----:B------:R1:W5:Y:S01]  /*b230*/  LDL.64 R6, [R1+0x168] ;  /* 0x0001680001067983 */ /* 0x0003620000100a00 */
[----:B------:R-:W-:Y:S02]  /*b240*/  MOV R16, 0xb280 ;  /* 0x0000b28000107802 */ /* 0x000fe40000000f00 */
[----:B--2---:R-:W-:-:S04]  /*b250*/  LEA R10, P0, R8, R22, 0x1 ;  /* 0x00000016080a7211 */ /* 0x004fc800078008ff */
[----:B------:R-:W-:-:S04]  /*b260*/  LEA.HI.X R15, R8, R23, R9, 0x1, P0 ;  /* 0x00000017080f7211 */ /* 0x000fc800000f0c09 */
[----:B-1---5:R-:W-:Y:S05]  /*b270*/  CALL.REL.NOINC `($_ZN7cutlass13device_kernelIN5flash19enable_sm80_to_sm89INS1_16FlashAttnBwdSm80INS1_25CollectiveMainloopBwdSm80ILi2ELi2EN4cute5tupleIJNS5_1CILi64EEENS7_ILi128EEES8_EEENS_10bfloat16_tEfNS_4arch4Sm80ELb0ELb0ELb1ELb1ELb1ELb0ELb0ELb0ELi2ELi2ELi4ELi2ELb1EEENS1_21CollectiveEpilogueBwdISA_SB_SD_Li256ELb1ELb0ELi2EEENS1_19SingleTileSchedulerILb1ELb0ELb0ELi128EEEEEEEEEvNT_6ParamsE$_ZN4cute8gmem_ptrIPKN7cutlass10bfloat16_tEECI1NS_12iter_adaptorIS4_S5_EEES4_) ;  /* 0xffffd6a000007944 */ /* 0x022fea0003c3ffff */
[----:B------:R-:W2:Y:S01]  /*b280*/  LDL.64 R10, [R1+0x168] ;  /* 0x00016800010a7983 */ /* 0x000ea20000100a00 */
[----:B------:R-:W-:-:S03]  /*b290*/  MOV R9, R7 ;  /* 0x0000000700097202 */ /* 0x000fc60000000f00 */
[----:B--2---:R1:W-:Y:S02]  /*b2a0*/  STL.64 [R1+0x178], R10 ;  /* 0x0001780a01007387 */ /* 0x0043e40000100a00 */
[----:B-1----:R-:W-:Y:S02]  /*b2b0*/  MOV R10, 0xb2d0 ;  /* 0x0000b2d0000a7802 */ /* 0x002fe40000000f00 */
[----:B------:R-:W-:Y:S05]  /*b2c0*/  CALL.REL.NOINC `($_ZN7cutlass13device_kernelIN5flash19enable_sm80_to_sm89INS1_16FlashAttnBwdSm80INS1_25CollectiveMainloopBwdSm80ILi2ELi2EN4cute5tupleIJNS5_1CILi64EEENS7_ILi128EEES8_EEENS_10bfloat16_tEfNS_4arch4Sm80ELb0ELb0ELb1ELb1ELb1ELb0ELb0ELb0ELi2ELi2ELi4ELi2ELb1EEENS1_21CollectiveEpilogueBwdISA_SB_SD_Li256ELb1ELb0ELi2EEENS1_19SingleTileSchedulerILb1ELb0ELb0ELi128EEEEEEEEEvNT_6ParamsE$_ZN4cute3eso3ESOILb0ELb0EJNS_6LayoutINS_5tupleIJNS3_IJNS_1CILi8EEENS4_ILi1EEEEEENS4_ILi2EEES6_EEENS3_IJNS3_IJS6_NS4_ILi0EEEEEElSA_EEEEENS_10ViewEngineINS_8gmem_ptrIPKN7cutlass10bfloat16_tEEEEEEEC2ERKSD_RKSL_) ;  /* 0xffffc6f000007944 */ /* 0x000fea0003c3ffff */
        /* <DEDUP_REMOVED lines=10> */
[----:B-1---5:R-:W-:Y:S05]  /*b370*/  CALL.REL.NOINC `($_ZN7cutlass13device_kernelIN5flash19enable_sm80_to_sm89INS1_16FlashAttnBwdSm80INS1_25CollectiveMainloopBwdSm80ILi2ELi2EN4cute5tupleIJNS5_1CILi64EEENS7_ILi128EEES8_EEENS_10bfloat16_tEfNS_4arch4Sm80ELb0ELb0ELb1ELb1ELb1ELb0ELb0ELb0ELi2ELi2ELi4ELi2ELb1EEENS1_21CollectiveEpilogueBwdISA_SB_SD_Li256ELb1ELb0ELi2EEENS1_19SingleTileSchedulerILb1ELb0ELb0ELi128EEEEEEEEEvNT_6ParamsE$_ZZN4cuteplIJiiEJNS_1CILi0EEES2_EEEDaRKNS_15ArithmeticTupleIJDpT_EEERKNS3_IJDpT0_EEEENKUlDpRKT_E_clIJiiEEEDaSH_) ;  /* 0xfffffb0000007944 */ /* 0x022fea0003c3ffff */
[----:B-----5:R-:W-:Y:S01]  /*b380*/  IMAD.IADD R22, R15, 0x1, -R6 ;  /* 0x000000010f167824 */ /* 0x020fe200078e0a06 */
[----:B------:R-:W-:Y:S02]  /*b390*/  MOV R7, RZ ;  /* 0x000000ff00077202 */ /* 0x000fe40000000f00 */
[----:B------:R-:W-:Y:S02]  /*b3a0*/  MOV R8, 0xb3c0 ;  /* 0x0000b3c000087802 */ /* 0x000fe40000000f00 */
[----:B-1----:R-:W-:Y:S05]  /*b3b0*/  CALL.REL.NOINC `($_ZN7cutlass13device_kernelIN5flash19enable_sm80_to_sm89INS1_16FlashAttnBwdSm80INS1_25CollectiveMainloopBwdSm80ILi2ELi2EN4cute5tupleIJNS5_1CILi64EEENS7_ILi128EEES8_EEENS_10bfloat16_tEfNS_4arch4Sm80ELb0ELb0ELb1ELb1ELb1ELb0ELb0ELb0ELi2ELi2ELi4ELi2ELb1EEENS1_21CollectiveEpilogueBwdISA_SB_SD_Li256ELb1ELb0ELi2EEENS1_19SingleTileSchedulerILb1ELb0ELb0ELi128EEEEEEEEEvNT_6ParamsE$_ZN4cute3eso3ESOILb1ELb0EJNS_1CILi0EEEiS3_EEC2ERKS3_RKiS6_) ;  /* 0xffffcc4000007944 */ /* 0x002fea0003c3ffff */
[----:B-1----:R-:W2:Y:S01]  /*b3c0*/  LDL R7, [R1+0x168] ;  /* 0x0001680001077983 */ /* 0x002ea20000100800 */
[----:B------:R-:W-:Y:S01]  /*b3d0*/  IMAD.MOV.U32 R6, RZ, RZ, R4 ;  /* 0x000000ffff067224 */ /* 0x000fe200078e0004 */
[----:B------:R-:W-:Y:S02]  /*b3e0*/  MOV R16, 0xb410 ;  /* 0x0000b41000107802 */ /* 0x000fe40000000f00 */
[----:B--2---:R-:W-:Y:S02]  /*b3f0*/  SHF.L.U32 R7, R7, 0x5, RZ ;  /* 0x0000000507077819 */ /* 0x004fe400000006ff */
[----:B------:R-:W-:Y:S05]  /*b400*/  CALL.REL.NOINC `($_ZN7cutlass13device_kernelIN5flash19enable_sm80_to_sm89INS1_16FlashAttnBwdSm80INS1_25CollectiveMainloopBwdSm80ILi2ELi2EN4cute5tupleIJNS5_1CILi64EEENS7_ILi128EEES8_EEENS_10bfloat16_tEfNS_4arch4Sm80ELb0ELb0ELb1ELb1ELb1ELb0ELb0ELb0ELi2ELi2ELi4ELi2ELb1EEENS1_21CollectiveEpilogueBwdISA_SB_SD_Li256ELb1ELb0ELi2EEENS1_19SingleTileSchedulerILb1ELb0ELb0ELi128EEEEEEEEEvNT_6ParamsE$_ZN4cute5tupleIJiEEC2ERKi) ;  /* 0xffffd43000007944 */ /* 0x000fea0003c3ffff */
[----:B------:R1:W5:Y:S01]  /*b410*/  LDL R7, [R1+0x168] ;  /* 0x0001680001077983 */ /* 0x0003620000100800 */
[----:B------:R-:W-:Y:S02]  /*b420*/  MOV R6, R20 ;  /* 0x0000001400067202 */ /* 0x000fe40000000f00 */
[----:B------:R-:W-:-:S02]  /*b430*/  MOV R16, 0xb450 ;  /* 0x0000b45000107802 */ /* 0x000fc40000000f00 */
[----:B-1---5:R-:W-:Y:S05]  /*b440*/  CALL.REL.NOINC `($_ZN7cutlass13device_kernelIN5flash19enable_sm80_to_sm89INS1_16FlashAttnBwdSm80INS1_25CollectiveMainloopBwdSm80ILi2ELi2EN4cute5tupleIJNS5_1CILi64EEENS7_ILi128EEES8_EEENS_10bfloat16_tEfNS_4arch4Sm80ELb0ELb0ELb1ELb1ELb1ELb0ELb0ELb0ELi2ELi2ELi4ELi2ELb1EEENS1_21CollectiveEpilogueBwdISA_SB_SD_Li256ELb1ELb0ELi2EEENS1_19SingleTileSchedulerILb1ELb0ELb0ELi128EEEEEEEEEvNT_6ParamsE$_ZN4cute5tupleIJiEEC2ERKi) ;  /* 0xffffd3f000007944 */ /* 0x022fea0003c3ffff */
[----:B------:R1:W5:Y:S01]  /*b450*/  LDL R7, [R1+0x178] ;  /* 0x0001780001077983 */ /* 0x0003620000100800 */
[----:B------:R-:W-:-:S02]  /*b460*/  MOV R6, R4 ;  /* 0x0000000400067202 */ /* 0x000fc40000000f00 */
[----:B------:R-:W-:Y:S02]  /*b470*/  MOV R16, 0xb490 ;  /* 0x0000b49000107802 */ /* 0x000fe40000000f00 */
[----:B-1---5:R-:W-:Y:S05]  /*b480*/  CALL.REL.NOINC `($_ZN7cutlass13device_kernelIN5flash19enable_sm80_to_sm89INS1_16FlashAttnBwdSm80INS1_25CollectiveMainloopBwdSm80ILi2ELi2EN4cute5tupleIJNS5_1CILi64EEENS7_ILi128EEES8_EEENS_10bfloat16_tEfNS_4arch4Sm80ELb0ELb0ELb1ELb1ELb1ELb0ELb0ELb0ELi2ELi2ELi4ELi2ELb1EEENS1_21CollectiveEpilogueBwdISA_SB_SD_Li256ELb1ELb0ELi2EEENS1_19SingleTileSchedulerILb1ELb0ELb0ELi128EEEEEEEEEvNT_6ParamsE$_ZN4cute5tupleIJiEEC2ERKi) ;  /* 0xffffd3b000007944 */ /* 0x022fea0003c3ffff */
[----:B------:R1:W5:Y:S01]  /*b490*/  LDL R7, [R1+0x168] ;  /* 0x0001680001077983 */ /* 0x0003620000100800 */
[----:B------:R-:W-:Y:S02]  /*b4a0*/  MOV R6, R4 ;  /* 0x0000000400067202 */ /* 0x000fe40000000f00 */
[----:B------:R-:W-:Y:S02]  /*b4b0*/  MOV R8, 0xb4d0 ;  /* 0x0000b4d000087802 */ /* 0x000fe40000000f00 */
[----:B-1---5:R-:W-:Y:S05]  /*b4c0*/  CALL.REL.NOINC `($_ZN7cutlass13device_kernelIN5flash19enable_sm80_to_sm89INS1_16FlashAttnBwdSm80INS1_25CollectiveMainloopBwdSm80ILi2ELi2EN4cute5tupleIJNS5_1CILi64EEENS7_ILi128EEES8_EEENS_10bfloat16_tEfNS_4arch4Sm80ELb0ELb0ELb1ELb1ELb1ELb0ELb0ELb0ELi2ELi2ELi4ELi2ELb1EEENS1_21CollectiveEpilogueBwdISA_SB_SD_Li256ELb1ELb0ELi2EEENS1_19SingleTileSchedulerILb1ELb0ELb0ELi128EEEEEEEEEvNT_6ParamsE$_ZN4cute3eso3ESOILb0ELb1EJiNS_1CILi0EEEEEC2ERKiRKS3_) ;  /* 0xffffc7e000007944 */ /* 0x022fea0003c3ffff */
[----:B-1----:R1:W5:Y:S01]  /*b4d0*/  LDL R7, [R1+0x168] ;  /* 0x0001680001077983 */ /* 0x0023620000100800 */
[----:B------:R-:W-:-:S03]  /*b4e0*/  MOV R10, 0xb500 ;  /* 0x0000b500000a7802 */ /* 0x000fc60000000f00 */
[----:B-1---5:R-:W-:Y:S05]  /*b4f0*/  CALL.REL.NOINC `($_ZN7cutlass13device_kernelIN5flash19enable_sm80_to_sm89INS1_16FlashAttnBwdSm80INS1_25CollectiveMainloopBwdSm80ILi2ELi2EN4cute5tupleIJNS5_1CILi64EEENS7_ILi128EEES8_EEENS_10bfloat16_tEfNS_4arch4Sm80ELb0ELb0ELb1ELb1ELb1ELb0ELb0ELb0ELi2ELi2ELi4ELi2ELb1EEENS1_21CollectiveEpilogueBwdISA_SB_SD_Li256ELb1ELb0ELi2EEENS1_19SingleTileSchedulerILb1ELb0ELb0ELi128EEEEEEEEEvNT_6ParamsE$_ZZN4cuteplIJNS_1CILi0EEES2_EJiEEEDaRKNS_15ArithmeticTupleIJDpT_EEERKNS3_IJDpT0_EEEENKUlDpRKT_E_clIJiS2_EEEDaSH_) ;  /* 0xfffff67000007944 */ /* 0x022fea0003c3ffff */
[----:B------:R-:W-:Y:S02]  /*b500*/  MOV R10, 0xb520 ;  /* 0x0000b520000a7802 */ /* 0x000fe40000000f00 */
[----:B-1---5:R-:W-:Y:S05]  /*b510*/  CALL.REL.NOINC `($_ZN7cutlass13device_kernelIN5flash19enable_sm80_to_sm89INS1_16FlashAttnBwdSm80INS1_25CollectiveMainloopBwdSm80ILi2ELi2EN4cute5tupleIJNS5_1CILi64EEENS7_ILi128EEES8_EEENS_10bfloat16_tEfNS_4arch4Sm80ELb0ELb0ELb1ELb1ELb1ELb0ELb0ELb0ELi2ELi2ELi4ELi2ELb1EEENS1_21CollectiveEpilogueBwdISA_SB_SD_Li256ELb1ELb0ELi2EEENS1_19SingleTileSchedulerILb1ELb0ELb0ELi128EEEEEEEEEvNT_6ParamsE$_ZZN4cuteplIJNS_1CILi0EEES2_EJiS2_EEEDaRKNS_15ArithmeticTupleIJDpT_EEERKNS3_IJDpT0_EEEENKUlDpRKT_E_clIJiS2_EEEDaSH_) ;  /* 0xfffff6c000007944 */ /* 0x022fea0003c3ffff */
[----:B------:R2:W-:Y:S04]  /*b520*/  STL [R1+0x180], RZ ;  /* 0x000180ff01007387 */ /* 0x0005e80000100800 */
[----:B------:R-:W3:Y:S04]  /*b530*/  LDL.64 R8, [R14+0x30] ;  /* 0x000030000e087983 */ /* 0x000ee80000100a00 */
[----:B---3--:R3:W4:Y:S01]  /*b540*/  LD.E.U8 R6, [R8.64] ;  /* 0x0000000408067980 */ /* 0x008722000c101100 */
[----:B------:R-:W-:Y:S01]  /*b550*/  IMAD.MOV.U32 R16, RZ, RZ, RZ ;  /* 0x000000ffff107224 */ /* 0x000fe200078e00ff */
[----:B---3--:R-:W-:-:S02]  /*b560*/  MOV R8, 0xb5a0 ;  /* 0x0000b5a000087802 */ /* 0x008fc40000000f00 */
[----:B----4-:R-:W-:-:S04]  /*b570*/  LOP3.LUT R6, R6, 0x1, RZ, 0xc0, !PT ;  /* 0x0000000106067812 */ /* 0x010fc800078ec0ff */
[----:B------:R-:W-:-:S08]  /*b580*/  ISETP.NE.U32.AND P0, PT, R6, 0x1, PT ;  /* 0x000000010600780c */ /* 0x000fd00003f05070 */
[----:B-12--5:R-:W-:Y:S05]  /*b590*/  CALL.REL.NOINC `($_ZN7cutlass13device_kernelIN5flash19enable_sm80_to_sm89INS1_16FlashAttnBwdSm80INS1_25CollectiveMainloopBwdSm80ILi2ELi2EN4cute5tupleIJNS5_1CILi64EEENS7_ILi128EEES8_EEENS_10bfloat16_tEfNS_4arch4Sm80ELb0ELb0ELb1ELb1ELb1ELb0ELb0ELb0ELi2ELi2ELi4ELi2ELb1EEENS1_21CollectiveEpilogueBwdISA_SB_SD_Li256ELb1ELb0ELi2EEENS1_19SingleTileSchedulerILb1ELb0ELb0ELi128EEEEEEEEEvNT_6ParamsE$_ZN4cute3eso3ESOILb1ELb0EJNS_10UnderscoreEiiEEC2ERKS2_RKiS7_) ;  /* 0xffffc86000007944 */ /* 0x026fea0003c3ffff */
[----:B------:R-:W2:Y:S01]  /*b5a0*/  LDL R9, [R1+0x168] ;  /* 0x0001680001097983 */ /* 0x000ea20000100800 */
[----:B------:R-:W-:Y:S02]  /*b5b0*/  MOV R8, 0xb620 ;  /* 0x0000b62000087802 */ /* 0x000fe40000000f00 */
[----:B-12---:R-:W-:Y:S01]  /*b5c0*/  SHF.R.S32.HI R6, RZ, 0x1f, R9 ;  /* 0x0000001fff067819 */ /* 0x006fe20000011409 */
[-C--:B------:R-:W-:Y:S02]  /*b5d0*/  IMAD R7, R109, R9.reuse, RZ ;  /* 0x000000096d077224 */ /* 0x080fe400078e02ff */
[----:B------:R-:W-:-:S04]  /*b5e0*/  IMAD.WIDE.U32 R10, R108, R9, RZ ;  /* 0x000000096c0a7225 */ /* 0x000fc800078e00ff */
[----:B------:R-:W-:-:S05]  /*b5f0*/  IMAD R7, R108, R6, R7 ;  /* 0x000000066c077224 */ /* 0x000fca00078e0207 */
[----:B------:R-:W-:Y:S02]  /*b600*/  IADD3 R7, R11, R7, RZ ;  /* 0x000000070b077210 */ /* 0x000fe40007ffe0ff */
[----:B------:R-:W-:Y:S05]  /*b610*/  CALL.REL.NOINC `($_ZN7cutlass13device_kernelIN5flash19enable_sm80_to_sm89INS1_16FlashAttnBwdSm80INS1_25CollectiveMainloopBwdSm80ILi2ELi2EN4cute5tupleIJNS5_1CILi64EEENS7_ILi128EEES8_EEENS_10bfloat16_tEfNS_4arch4Sm80ELb0ELb0ELb1ELb1ELb1ELb0ELb0ELb0ELi2ELi2ELi4ELi2ELb1EEENS1_21CollectiveEpilogueBwdISA_SB_SD_Li256ELb1ELb0ELi2EEENS1_19SingleTileSchedulerILb1ELb0ELb0ELi128EEEEEEEEEvNT_6ParamsE$_ZN4cute3eso3ESOILb1ELb0EJNS_6LayoutINS_5tupleIJNS3_IJNS_1CILi8EEENS4_ILi1EEEEEEEEENS3_IJNS3_IJS6_NS4_ILi0EEEEEEEEEEElEEC2ERKSC_RKl) ;  /* 0xffffce8000007944 */ /* 0x000fea0003c3ffff */
[----:B-1----:R-:W2:Y:S01]  /*b620*/  LDL.64 R6, [R1+0x168] ;  /* 0x0001680001067983 */ /* 0x002ea20000100a00 */
[----:B------:R-:W-:Y:S02]  /*b630*/  MOV R16, 0xb670 ;  /* 0x0000b67000107802 */ /* 0x000fe40000000f00 */
[----:B--2---:R-:W-:-:S04]  /*b640*/  LEA R10, P1, R6, R106, 0x1 ;  /* 0x0000006a060a7211 */ /* 0x004fc800078208ff */
[----:B------:R-:W-:-:S04]  /*b650*/  LEA.HI.X R15, R6, R107, R7, 0x1, P1 ;  /* 0x0000006b060f7211 */ /* 0x000fc800008f0c07 */
[----:B------:R-:W-:Y:S05]  /*b660*/  CALL.REL.NOINC `($_ZN7cutlass13device_kernelIN5flash19enable_sm80_to_sm89INS1_16FlashAttnBwdSm80INS1_25CollectiveMainloopBwdSm80ILi2ELi2EN4cute5tupleIJNS5_1CILi64EEENS7_ILi128EEES8_EEENS_10bfloat16_tEfNS_4arch4Sm80ELb0ELb0ELb1ELb1ELb1ELb0ELb0ELb0ELi2ELi2ELi4ELi2ELb1EEENS1_21CollectiveEpilogueBwdISA_SB_SD_Li256ELb1ELb0ELi2EEENS1_19SingleTileSchedulerILb1ELb0ELb0ELi128EEEEEEEEEvNT_6ParamsE$_ZN4cute8gmem_ptrIPKN7cutlass10bfloat16_tEECI1NS_12iter_adaptorIS4_S5_EEES4_) ;  /* 0xffffd2b000007944 */ /* 0x000fea0003c3ffff */
[----:B------:R1:W5:Y:S01]  /*b670*/  LDL.64 R6, [R1+0x168] ;  /* 0x0001680001067983 */ /* 0x0003620000100a00 */
[----:B------:R-:W-:-:S03]  /*b680*/  MOV R10, 0xb6a0 ;  /* 0x0000b6a0000a7802 */ /* 0x000fc60000000f00 */
[----:B-1---5:R-:W-:Y:S05]  /*b690*/  CALL.REL.NOINC `($_ZN7cutlass13device_kernelIN5flash19enable_sm80_to_sm89INS1_16FlashAttnBwdSm80INS1_25CollectiveMainloopBwdSm80ILi2ELi2EN4cute5tupleIJNS5_1CILi64EEENS7_ILi128EEES8_EEENS_10bfloat16_tEfNS_4arch4Sm80ELb0ELb0ELb1ELb1ELb1ELb0ELb0ELb0ELi2ELi2ELi4ELi2ELb1EEENS1_21CollectiveEpilogueBwdISA_SB_SD_Li256ELb1ELb0ELi2EEENS1_19SingleTileSchedulerILb1ELb0ELb0ELi128EEEEEEEEEvNT_6ParamsE$_ZN4cute3eso3ESOILb1ELb0EJNS_6LayoutINS_5tupleIJNS3_IJNS_1CILi8EEENS4_ILi1EEEEEEEEENS3_IJNS3_IJS6_NS4_ILi0EEEEEEEEEEENS_10ViewEngineINS_8gmem_ptrIPKN7cutlass10bfloat16_tEEEEEEEC2ERKSC_RKSK_) ;  /* 0xffffcd3000007944 */ /* 0x022fea0003c3ffff */
[----:B------:R2:W5:Y:S01]  /*b6a0*/  LDL.64 R10, [R1+0x168] ;  /* 0x00016800010a7983 */ /* 0x0005620000100a00 */
[----:B------:R-:W-:Y:S02]  /*b6b0*/  MOV R16, RZ ;  /* 0x000000ff00107202 */ /* 0x000fe40000000f00 */
[----:B-1----:R-:W-:Y:S02]  /*b6c0*/  MOV R8, 0xb6e0 ;  /* 0x0000b6e000087802 */ /* 0x002fe40000000f00 */
[----:B--2--5:R-:W-:Y:S05]  /*b6d0*/  CALL.REL.NOINC `($_ZN7cutlass13device_kernelIN5flash19enable_sm80_to_sm89INS1_16FlashAttnBwdSm80INS1_25CollectiveMainloopBwdSm80ILi2ELi2EN4cute5tupleIJNS5_1CILi64EEENS7_ILi128EEES8_EEENS_10bfloat16_tEfNS_4arch4Sm80ELb0ELb0ELb1ELb1ELb1ELb0ELb0ELb0ELi2ELi2ELi4ELi2ELb1EEENS1_21CollectiveEpilogueBwdISA_SB_SD_Li256ELb1ELb0ELi2EEENS1_19SingleTileSchedulerILb1ELb0ELb0ELi128EEEEEEEEEvNT_6ParamsE$_ZN4cute3eso3ESOILb1ELb0EJNS_10UnderscoreEiiEEC2ERKS2_RKiS7_) ;  /* 0xffffc72000007944 */ /* 0x024fea0003c3ffff */
[----:B-1----:R-:W2:Y:S01]  /*b6e0*/  LDL R7, [R1+0x168] ;  /* 0x0001680001077983 */ /* 0x002ea20000100800 */
[----:B------:R-:W-:Y:S02]  /*b6f0*/  MOV R8, 0xb720 ;  /* 0x0000b72000087802 */ /* 0x000fe40000000f00 */
[----:B--2---:R-:W-:Y:S02]  /*b700*/  SHF.L.U32 R7, R7, 0xb, RZ ;  /* 0x0000000b07077819 */ /* 0x004fe400000006ff */
[----:B------:R-:W-:Y:S05]  /*b710*/  CALL.REL.NOINC `($_ZN7cutlass13device_kernelIN5flash19enable_sm80_to_sm89INS1_16FlashAttnBwdSm80INS1_25CollectiveMainloopBwdSm80ILi2ELi2EN4cute5tupleIJNS5_1CILi64EEENS7_ILi128EEES8_EEENS_10bfloat16_tEfNS_4arch4Sm80ELb0ELb0ELb1ELb1ELb1ELb0ELb0ELb0ELi2ELi2ELi4ELi2ELb1EEENS1_21CollectiveEpilogueBwdISA_SB_SD_Li256ELb1ELb0ELi2EEENS1_19SingleTileSchedulerILb1ELb0ELb0ELi128EEEEEEEEEvNT_6ParamsE$_ZN4cute3eso3ESOILb1ELb0EJNS_6LayoutINS_5tupleIJNS3_IJNS_1CILi8EEENS4_ILi1EEEEEEEEENS3_IJNS3_IJS6_NS4_ILi0EEEEEEEEEEEiEEC2ERKSC_RKi) ;  /* 0xffffcd4000007944 */ /* 0x000fea0003c3ffff */
[----:B-1----:R-:W2:Y:S01]  /*b720*/  LDL R7, [R1+0x168] ;  /* 0x0001680001077983 */ /* 0x002ea20000100800 */
[----:B------:R-:W-:Y:S01]  /*b730*/  MOV R16, 0xb760 ;  /* 0x0000b76000107802 */ /* 0x000fe20000000f00 */
[----:B--2---:R-:W-:-:S04]  /*b740*/  IMAD.WIDE R8, R7, 0x2, R104 ;  /* 0x0000000207087825 */ /* 0x004fc800078e0268 */
[----:B------:R-:W-:Y:S05]  /*b750*/  CALL.REL.NOINC `($_ZN7cutlass13device_kernelIN5flash19enable_sm80_to_sm89INS1_16FlashAttnBwdSm80INS1_25CollectiveMainloopBwdSm80ILi2ELi2EN4cute5tupleIJNS5_1CILi64EEENS7_ILi128EEES8_EEENS_10bfloat16_tEfNS_4arch4Sm80ELb0ELb0ELb1ELb1ELb1ELb0ELb0ELb0ELi2ELi2ELi4ELi2ELb1EEENS1_21CollectiveEpilogueBwdISA_SB_SD_Li256ELb1ELb0ELi2EEENS1_19SingleTileSchedulerILb1ELb0ELb0ELi128EEEEEEEEEvNT_6ParamsE$_ZN4cute8smem_ptrIPN7cutlass10bfloat16_tEECI1NS_12iter_adaptorIS3_S4_EEES3_) ;  /* 0xffffd2a000007944 */ /* 0x000fea0003c3ffff */
[----:B------:R1:W5:Y:S01]  /*b760*/  LDL.64 R6, [R1+0x168] ;  /* 0x0001680001067983 */ /* 0x0003620000100a00 */
[----:B------:R-:W-:-:S03]  /*b770*/  MOV R16, 0xb790 ;  /* 0x0000b79000107802 */ /* 0x000fc60000000f00 */
[----:B-1---5:R-:W-:Y:S05]  /*b780*/  CALL.REL.NOINC `($_ZN7cutlass13device_kernelIN5flash19enable_sm80_to_sm89INS1_16FlashAttnBwdSm80INS1_25CollectiveMainloopBwdSm80ILi2ELi2EN4cute5tupleIJNS5_1CILi64EEENS7_ILi128EEES8_EEENS_10bfloat16_tEfNS_4arch4Sm80ELb0ELb0ELb1ELb1ELb1ELb0ELb0ELb0ELi2ELi2ELi4ELi2ELb1EEENS1_21CollectiveEpilogueBwdISA_SB_SD_Li256ELb1ELb0ELi2EEENS1_19SingleTileSchedulerILb1ELb0ELb0ELi128EEEEEEEEEvNT_6ParamsE$_ZN4cute3eso3ESOILb1ELb0EJNS_6LayoutINS_5tupleIJNS3_IJNS_1CILi8EEENS4_ILi1EEEEEEEEENS3_IJNS3_IJS6_NS4_ILi0EEEEEEEEEEENS_10ViewEngineINS_8smem_ptrIPN7cutlass10bfloat16_tEEEEEEEC2ERKSC_RKSJ_) ;  /* 0xffffcc8000007944 */ /* 0x022fea0003c3ffff */
[----:B-1----:R1:W5:Y:S01]  /*b790*/  LDL.64 R8, [R1+0x168] ;  /* 0x0001680001087983 */ /* 0x0023620000100a00 */
[----:B------:R-:W-:-:S02]  /*b7a0*/  MOV R15, R11 ;  /* 0x0000000b000f7202 */ /* 0x000fc40000000f00 */
[----:B------:R-:W-:Y:S02]  /*b7b0*/  MOV R16, 0xb7d0 ;  /* 0x0000b7d000107802 */ /* 0x000fe40000000f00 */
[----:B-1---5:R-:W-:Y:S05]  /*b7c0*/  CALL.REL.NOINC `($_ZN7cutlass13device_kernelIN5flash19enable_sm80_to_sm89INS1_16FlashAttnBwdSm80INS1_25CollectiveMainloopBwdSm80ILi2ELi2EN4cute5tupleIJNS5_1CILi64EEENS7_ILi128EEES8_EEENS_10bfloat16_tEfNS_4arch4Sm80ELb0ELb0ELb1ELb1ELb1ELb0ELb0ELb0ELi2ELi2ELi4ELi2ELb1EEENS1_21CollectiveEpilogueBwdISA_SB_SD_Li256ELb1ELb0ELi2EEENS1_19SingleTileSchedulerILb1ELb0ELb0ELi128EEEEEEEEEvNT_6ParamsE$_ZN4cute8gmem_ptrIPKN7cutlass10bfloat16_tEECI1NS_12iter_adaptorIS4_S5_EEES4_) ;  /* 0xffffd15000007944 */ /* 0x022fea0003c3ffff */
[----:B------:R1:W5:Y:S01]  /*b7d0*/  LDL.64 R6, [R1+0x168] ;  /* 0x0001680001067983 */ /* 0x0003620000100a00 */
[----:B------:R-:W-:-:S03]  /*b7e0*/  MOV R16, 0xb800 ;  /* 0x0000b80000107802 */ /* 0x000fc60000000f00 */
[----:B-1---5:R-:W-:Y:S05]  /*b7f0*/  CALL.REL.NOINC `($_ZN7cutlass13device_kernelIN5flash19enable_sm80_to_sm89INS1_16FlashAttnBwdSm80INS1_25CollectiveMainloopBwdSm80ILi2ELi2EN4cute5tupleIJNS5_1CILi64EEENS7_ILi128EEES8_EEENS_10bfloat16_tEfNS_4arch4Sm80ELb0ELb0ELb1ELb1ELb1ELb0ELb0ELb0ELi2ELi2ELi4ELi2ELb1EEENS1_21CollectiveEpilogueBwdISA_SB_SD_Li256ELb1ELb0ELi2EEENS1_19SingleTileSchedulerILb1ELb0ELb0ELi128EEEEEEEEEvNT_6ParamsE$_ZN4cute8gmem_ptrIPKN7cutlass9uint128_tEECI1NS_12iter_adaptorIS4_S5_EEES4_) ;  /* 0xffffd17000007944 */ /* 0x022fea0003c3ffff */
[----:B------:R1:W5:Y:S01]  /*b800*/  LDL.64 R6, [R1+0x168] ;  /* 0x0001680001067983 */ /* 0x0003620000100a00 */
[----:B------:R-:W-:-:S03]  /*b810*/  MOV R16, 0xb830 ;  /* 0x0000b83000107802 */ /* 0x000fc60000000f00 */
[----:B-1---5:R-:W-:Y:S05]  /*b820*/  CALL.REL.NOINC `($_ZN7cutlass13device_kernelIN5flash19enable_sm80_to_sm89INS1_16FlashAttnBwdSm80INS1_25CollectiveMainloopBwdSm80ILi2ELi2EN4cute5tupleIJNS5_1CILi64EEENS7_ILi128EEES8_EEENS_10bfloat16_tEfNS_4arch4Sm80ELb0ELb0ELb1ELb1ELb1ELb0ELb0ELb0ELi2ELi2ELi4ELi2ELb1EEENS1_21CollectiveEpilogueBwdISA_SB_SD_Li256ELb1ELb0ELi2EEENS1_19SingleTileSchedulerILb1ELb0ELb0ELi128EEEEEEEEEvNT_6ParamsE$_ZN4cute3eso3ESOILb1ELb0EJNS_6LayoutINS_5tupleIJNS3_IJNS_1CILi1EEES5_EEEEEENS3_IJNS3_IJS5_NS4_ILi0EEEEEEEEEEENS_10ViewEngineINS_8gmem_ptrIPKN7cutlass9uint128_tEEEEEEEC2ERKSB_RKSJ_) ;  /* 0xffffc9d000007944 */ /* 0x022fea0003c3ffff */
[----:B------:R2:W5:Y:S01]  /*b830*/  LDL.64 R110, [R1+0x168] ;  /* 0x00016800016e7983 */ /* 0x0005620000100a00 */
[----:B------:R-:W-:-:S03]  /*b840*/  MOV R16, 0xb860 ;  /* 0x0000b86000107802 */ /* 0x000fc60000000f00 */
[----:B-12--5:R-:W-:Y:S05]  /*b850*/  CALL.REL.NOINC `($_ZN7cutlass13device_kernelIN5flash19enable_sm80_to_sm89INS1_16FlashAttnBwdSm80INS1_25CollectiveMainloopBwdSm80ILi2ELi2EN4cute5tupleIJNS5_1CILi64EEENS7_ILi128EEES8_EEENS_10bfloat16_tEfNS_4arch4Sm80ELb0ELb0ELb1ELb1ELb1ELb0ELb0ELb0ELi2ELi2ELi4ELi2ELb1EEENS1_21CollectiveEpilogueBwdISA_SB_SD_Li256ELb1ELb0ELi2EEENS1_19SingleTileSchedulerILb1ELb0ELb0ELi128EEEEEEEEEvNT_6ParamsE$_ZN4cute8smem_ptrIPN7cutlass10bfloat16_tEECI1NS_12iter_adaptorIS3_S4_EEES3_) ;  /* 0xffffd1a000007944 */ /* 0x026fea0003c3ffff */
[----:B------:R1:W5:Y:S01]  /*b860*/  LDL.64 R6, [R1+0x168] ;  /* 0x0001680001067983 */ /* 0x0003620000100a00 */
[----:B------:R-:W-:-:S03]  /*b870*/  MOV R10, 0xb890 ;  /* 0x0000b890000a7802 */ /* 0x000fc60000000f00 */
[----:B-1---5:R-:W-:Y:S05]  /*b880*/  CALL.REL.NOINC `($_ZN7cutlass13device_kernelIN5flash19enable_sm80_to_sm89INS1_16FlashAttnBwdSm80INS1_25CollectiveMainloopBwdSm80ILi2ELi2EN4cute5tupleIJNS5_1CILi64EEENS7_ILi128EEES8_EEENS_10bfloat16_tEfNS_4arch4Sm80ELb0ELb0ELb1ELb1ELb1ELb0ELb0ELb0ELi2ELi2ELi4ELi2ELb1EEENS1_21CollectiveEpilogueBwdISA_SB_SD_Li256ELb1ELb0ELi2EEENS1_19SingleTileSchedulerILb1ELb0ELb0ELi128EEEEEEEEEvNT_6ParamsE$_ZN4cute8smem_ptrIPN7cutlass9uint128_tEECI1NS_12iter_adaptorIS3_S4_EEES3_) ;  /* 0xffffd1c000007944 */ /* 0x022fea0003c3ffff */
[----:B-1----:R1:W5:Y:S01]  /*b890*/  LDL.64 R6, [R1+0x168] ;  /* 0x0001680001067983 */ /* 0x0023620000100a00 */
[----:B------:R-:W-:-:S03]  /*b8a0*/  MOV R10, 0xb8c0 ;  /* 0x0000b8c0000a7802 */ /* 0x000fc60000000f00 */
[----:B-1---5:R-:W-:Y:S05]  /*b8b0*/  CALL.REL.NOINC `($_ZN7cutlass13device_kernelIN5flash19enable_sm80_to_sm89INS1_16FlashAttnBwdSm80INS1_25CollectiveMainloopBwdSm80ILi2ELi2EN4cute5tupleIJNS5_1CILi64EEENS7_ILi128EEES8_EEENS_10bfloat16_tEfNS_4arch4Sm80ELb0ELb0ELb1ELb1ELb1ELb0ELb0ELb0ELi2ELi2ELi4ELi2ELb1EEENS1_21CollectiveEpilogueBwdISA_SB_SD_Li256ELb1ELb0ELi2EEENS1_19SingleTileSchedulerILb1ELb0ELb0ELi128EEEEEEEEEvNT_6ParamsE$_ZN4cute3eso3ESOILb1ELb0EJNS_6LayoutINS_5tupleIJNS3_IJNS_1CILi1EEES5_EEEEEENS3_IJNS3_IJS5_NS4_ILi0EEEEEEEEEEENS_10ViewEngineINS_8smem_ptrIPN7cutlass9uint128_tEEEEEEEC2ERKSB_RKSI_) ;  /* 0xffffc99000007944 */ /* 0x022fea0003c3ffff */
[----:B-1----:R1:W5:Y:S01]  /*b8c0*/  LDL R6, [R1+0x168] ;  /* 0x0001680001067983 */ /* 0x0023620000100800 */
[----:B------:R-:W-:-:S03]  /*b8d0*/  MOV R8, 0xb8f0 ;  /* 0x0000b8f000087802 */ /* 0x000fc60000000f00 */
[----:B-1---5:R-:W-:Y:S05]  /*b8e0*/  CALL.REL.NOINC `($_ZN7cutlass13device_kernelIN5flash19enable_sm80_to_sm89INS1_16FlashAttnBwdSm80INS1_25CollectiveMainloopBwdSm80ILi2ELi2EN4cute5tupleIJNS5_1CILi64EEENS7_ILi128EEES8_EEENS_10bfloat16_tEfNS_4arch4Sm80ELb0ELb0ELb1ELb1ELb1ELb0ELb0ELb0ELi2ELi2ELi4ELi2ELb1EEENS1_21CollectiveEpilogueBwdISA_SB_SD_Li256ELb1ELb0ELi2EEENS1_19SingleTileSchedulerILb1ELb0ELb0ELi128EEEEEEEEEvNT_6ParamsE$_ZN73_INTERNAL_24fd9406_37_flash_bwd_hdim64_bf16_softcap_sm80_cu_3fbc093a_291824__cvta_generic_to_sharedEPKv) ;  /* 0xffffd1e000007944 */ /* 0x022fea0003c3ffff */
        /* <DEDUP_REMOVED lines=9> */
[----:B--2---:R-:W-:Y:S05]  /*b980*/  CALL.REL.NOINC `($_ZN7cutlass13device_kernelIN5flash19enable_sm80_to_sm89INS1_16FlashAttnBwdSm80INS1_25CollectiveMainloopBwdSm80ILi2ELi2EN4cute5tupleIJNS5_1CILi64EEENS7_ILi128EEES8_EEENS_10bfloat16_tEfNS_4arch4Sm80ELb0ELb0ELb1ELb1ELb1ELb0ELb0ELb0ELi2ELi2ELi4ELi2ELb1EEENS1_21CollectiveEpilogueBwdISA_SB_SD_Li256ELb1ELb0ELi2EEENS1_19SingleTileSchedulerILb1ELb0ELb0ELi128EEEEEEEEEvNT_6ParamsE$_ZN4cute3eso3ESOILb1ELb0EJNS_1CILi0EEEiS3_EEC2ERKS3_RKiS6_) ;  /* 0xffffc67000007944 */ /* 0x004fea0003c3ffff */
[----:B-1----:R-:W2:Y:S01]  /*b990*/  LDL R7, [R1+0x168] ;  /* 0x0001680001077983 */ /* 0x002ea20000100800 */
[----:B------:R-:W-:Y:S01]  /*b9a0*/  IMAD.MOV.U32 R6, RZ, RZ, R4 ;  /* 0x000000ffff067224 */ /* 0x000fe200078e0004 */
[----:B------:R-:W-:-:S02]  /*b9b0*/  MOV R16, 0xb9e0 ;  /* 0x0000b9e000107802 */ /* 0x000fc40000000f00 */
[----:B--2---:R-:W-:Y:S02]  /*b9c0*/  SHF.L.U32 R7, R7, 0x5, RZ ;  /* 0x0000000507077819 */ /* 0x004fe400000006ff */
[----:B------:R-:W-:Y:S05]  /*b9d0*/  CALL.REL.NOINC `($_ZN7cutlass13device_kernelIN5flash19enable_sm80_to_sm89INS1_16FlashAttnBwdSm80INS1_25CollectiveMainloopBwdSm80ILi2ELi2EN4cute5tupleIJNS5_1CILi64EEENS7_ILi128EEES8_EEENS_10bfloat16_tEfNS_4arch4Sm80ELb0ELb0ELb1ELb1ELb1ELb0ELb0ELb0ELi2ELi2ELi4ELi2ELb1EEENS1_21CollectiveEpilogueBwdISA_SB_SD_Li256ELb1ELb0ELi2EEENS1_19SingleTileSchedulerILb1ELb0ELb0ELi128EEEEEEEEEvNT_6ParamsE$_ZN4cute5tupleIJiEEC2ERKi) ;  /* 0xffffce6000007944 */ /* 0x000fea0003c3ffff */
[----:B------:R1:W5:Y:S01]  /*b9e0*/  LDL R7, [R1+0x168] ;  /* 0x0001680001077983 */ /* 0x0003620000100800 */
        /* <DEDUP_REMOVED lines=19> */
[----:B------:R-:W-:Y:S01]  /*bb20*/  IMAD.MOV.U32 R16, RZ, RZ, 0x1 ;  /* 0x00000001ff107424 */ /* 0x000fe200078e00ff */
        /* <DEDUP_REMOVED lines=21> */
[----:B------:R-:W-:Y:S02]  /*bc80*/  MOV R16, 0x1 ;  /* 0x0000000100107802 */ /* 0x000fe40000000f00 */
        /* <DEDUP_REMOVED lines=44> */
[----:B--2--5:R-:W-:Y:S05]  /*bf50*/  CALL.REL.NOINC `($_ZN7cutlass13device_kernelIN5flash19enable_sm80_to_sm89INS1_16FlashAttnBwdSm80INS1_25CollectiveMainloopBwdSm80ILi2ELi2EN4cute5tupleIJNS5_1CILi64EEENS7_ILi128EEES8_EEENS_10bfloat16_tEfNS_4arch4Sm80ELb0ELb0ELb1ELb1ELb1ELb0ELb0ELb0ELi2ELi2ELi4ELi2ELb1EEENS1_21CollectiveEpilogueBwdISA_SB_SD_Li256ELb1ELb0ELi2EEENS1_19SingleTileSchedulerILb1ELb0ELb0ELi128EEEEEEEEEvNT_6ParamsE$_ZN4cute3eso3ESOILb1ELb0EJNS_10UnderscoreES2_iEEC2ERKS2_S5_RKi) ;  /* 0xffffbe2000007944 */ /* 0x024fea0003c3ffff */
[----:B------:R-:W2:Y:S01]  /*bf60*/  LDL R7, [R1+0x168] ;  /* 0x0001680001077983 */ /* 0x000ea20000100800 */
[----:B------:R-:W-:Y:S02]  /*bf70*/  MOV R8, 0xbfa0 ;  /* 0x0000bfa000087802 */ /* 0x000fe40000000f00 */
[----:B--2---:R-:W-:Y:S02]  /*bf80*/  SHF.L.U32 R7, R7, 0x6, RZ ;  /* 0x0000000607077819 */ /* 0x004fe400000006ff */
[----:B-1----:R-:W-:Y:S05]  /*bf90*/  CALL.REL.NOINC `($_ZN7cutlass13device_kernelIN5flash19enable_sm80_to_sm89INS1_16FlashAttnBwdSm80INS1_25CollectiveMainloopBwdSm80ILi2ELi2EN4cute5tupleIJNS5_1CILi64EEENS7_ILi128EEES8_EEENS_10bfloat16_tEfNS_4arch4Sm80ELb0ELb0ELb1ELb1ELb1ELb0ELb0ELb0ELi2ELi2ELi4ELi2ELb1EEENS1_21CollectiveEpilogueBwdISA_SB_SD_Li256ELb1ELb0ELi2EEENS1_19SingleTileSchedulerILb1ELb0ELb0ELi128EEEEEEEEEvNT_6ParamsE$_ZN4cute3eso3ESOILb1ELb0EJNS_6LayoutINS_5tupleIJNS3_IJNS_1CILi4EEENS4_ILi1EEEEEES6_EEENS3_IJNS3_IJS6_NS4_ILi0EEEEEES9_EEEEEiEEC2ERKSC_RKi) ;  /* 0xffffc3f000007944 */ /* 0x002fea0003c3ffff */
[----:B------:R-:W2:Y:S04]  /*bfa0*/  LD.E.64 R18, [R18.64+0x8] ;  /* 0x0000080412127980 */ /* 0x000ea8000c101b00 */
[----:B------:R-:W2:Y:S01]  /*bfb0*/  LDL R10, [R1+0x168] ;  /* 0x00016800010a7983 */ /* 0x000ea20000100800 */
[----:B-1----:R-:W-:Y:S02]  /*bfc0*/  MOV R6, R4 ;  /* 0x0000000400067202 */ /* 0x002fe40000000f00 */
[----:B------:R-:W-:Y:S01]  /*bfd0*/  MOV R16, 0xc000 ;  /* 0x0000c00000107802 */ /* 0x000fe20000000f00 */
[----:B--2---:R-:W-:-:S04]  /*bfe0*/  IMAD.WIDE R10, R10, 0x4, R18 ;  /* 0x000000040a0a7825 */ /* 0x004fc800078e0212 */
[----:B------:R-:W-:Y:S05]  /*bff0*/  CALL.REL.NOINC `($_ZN7cutlass13device_kernelIN5flash19enable_sm80_to_sm89INS1_16FlashAttnBwdSm80INS1_25CollectiveMainloopBwdSm80ILi2ELi2EN4cute5tupleIJNS5_1CILi64EEENS7_ILi128EEES8_EEENS_10bfloat16_tEfNS_4arch4Sm80ELb0ELb0ELb1ELb1ELb1ELb0ELb0ELb0ELi2ELi2ELi4ELi2ELb1EEENS1_21CollectiveEpilogueBwdISA_SB_SD_Li256ELb1ELb0ELi2EEENS1_19SingleTileSchedulerILb1ELb0ELb0ELi128EEEEEEEEEvNT_6ParamsE$_ZN4cute8gmem_ptrIPKfECI1NS_12iter_adaptorIS2_S3_EEES2_) ;  /* 0xffffc9c000007944 */ /* 0x000fea0003c3ffff */
[----:B-1----:R1:W5:Y:S01]  /*c000*/  LDL.64 R6, [R1+0x168] ;  /* 0x0001680001067983 */ /* 0x0023620000100a00 */
[----:B------:R-:W-:-:S03]  /*c010*/  MOV R10, 0xc030 ;  /* 0x0000c030000a7802 */ /* 0x000fc60000000f00 */
[----:B-1---5:R-:W-:Y:S05]  /*c020*/  CALL.REL.NOINC `($_ZN7cutlass13device_kernelIN5flash19enable_sm80_to_sm89INS1_16FlashAttnBwdSm80INS1_25CollectiveMainloopBwdSm80ILi2ELi2EN4cute5tupleIJNS5_1CILi64EEENS7_ILi128EEES8_EEENS_10bfloat16_tEfNS_4arch4Sm80ELb0ELb0ELb1ELb1ELb1ELb0ELb0ELb0ELi2ELi2ELi4ELi2ELb1EEENS1_21CollectiveEpilogueBwdISA_SB_SD_Li256ELb1ELb0ELi2EEENS1_19SingleTileSchedulerILb1ELb0ELb0ELi128EEEEEEEEEvNT_6ParamsE$_ZN4cute3eso3ESOILb1ELb0EJNS_6LayoutINS_5tupleIJNS3_IJNS_1CILi4EEENS4_ILi1EEEEEES6_EEENS3_IJNS3_IJS6_NS4_ILi0EEEEEES9_EEEEENS_10ViewEngineINS_8gmem_ptrIPKfEEEEEEC2ERKSC_RKSI_) ;  /* 0xffffc2e000007944 */ /* 0x022fea0003c3ffff */
[----:B------:R2:W5:Y:S04]  /*c030*/  LDL.64 R18, [R14+0x40] ;  /* 0x000040000e127983 */ /* 0x0005680000100a00 */
[----:B------:R2:W5:Y:S01]  /*c040*/  LDL.64 R10, [R1+0x168] ;  /* 0x00016800010a7983 */ /* 0x0005620000100a00 */
[----:B------:R-:W-:-:S02]  /*c050*/  MOV R17, UR6 ;  /* 0x0000000600117c02 */ /* 0x000fc40008000f00 */
[----:B-1----:R-:W-:Y:S02]  /*c060*/  MOV R8, 0xc080 ;  /* 0x0000c08000087802 */ /* 0x002fe40000000f00 */
[----:B--2--5:R-:W-:Y:S05]  /*c070*/  CALL.REL.NOINC `($_ZN7cutlass13device_kernelIN5flash19enable_sm80_to_sm89INS1_16FlashAttnBwdSm80INS1_25CollectiveMainloopBwdSm80ILi2ELi2EN4cute5tupleIJNS5_1CILi64EEENS7_ILi128EEES8_EEENS_10bfloat16_tEfNS_4arch4Sm80ELb0ELb0ELb1ELb1ELb1ELb0ELb0ELb0ELi2ELi2ELi4ELi2ELb1EEENS1_21CollectiveEpilogueBwdISA_SB_SD_Li256ELb1ELb0ELi2EEENS1_19SingleTileSchedulerILb1ELb0ELb0ELi128EEEEEEEEEvNT_6ParamsE$_ZN4cute3eso3ESOILb1ELb0EJNS_10UnderscoreES2_iEEC2ERKS2_S5_RKi) ;  /* 0xffffbd0000007944 */ /* 0x024fea0003c3ffff */
[----:B------:R-:W2:Y:S01]  /*c080*/  LDL R7, [R1+0x168] ;  /* 0x0001680001077983 */ /* 0x000ea20000100800 */
[----:B------:R-:W-:Y:S02]  /*c090*/  MOV R8, 0xc0c0 ;  /* 0x0000c0c000087802 */ /* 0x000fe40000000f00 */
[----:B--2---:R-:W-:Y:S02]  /*c0a0*/  SHF.L.U32 R7, R7, 0x6, RZ ;  /* 0x0000000607077819 */ /* 0x004fe400000006ff */
[----:B-1----:R-:W-:Y:S05]  /*c0b0*/  CALL.REL.NOINC `($_ZN7cutlass13device_kernelIN5flash19enable_sm80_to_sm89INS1_16FlashAttnBwdSm80INS1_25CollectiveMainloopBwdSm80ILi2ELi2EN4cute5tupleIJNS5_1CILi64EEENS7_ILi128EEES8_EEENS_10bfloat16_tEfNS_4arch4Sm80ELb0ELb0ELb1ELb1ELb1ELb0ELb0ELb0ELi2ELi2ELi4ELi2ELb1EEENS1_21CollectiveEpilogueBwdISA_SB_SD_Li256ELb1ELb0ELi2EEENS1_19SingleTileSchedulerILb1ELb0ELb0ELi128EEEEEEEEEvNT_6ParamsE$_ZN4cute3eso3ESOILb1ELb0EJNS_6LayoutINS_5tupleIJNS3_IJNS_1CILi4EEENS4_ILi1EEEEEES6_EEENS3_IJNS3_IJS6_NS4_ILi0EEEEEES9_EEEEEiEEC2ERKSC_RKi) ;  /* 0xffffc2d000007944 */ /* 0x002fea0003c3ffff */
[----:B------:R-:W2:Y:S04]  /*c0c0*/  LD.E.64 R18, [R18.64] ;  /* 0x0000000412127980 */ /* 0x000ea8000c101b00 */
[----:B------:R-:W2:Y:S01]  /*c0d0*/  LDL R8, [R1+0x168] ;  /* 0x0001680001087983 */ /* 0x000ea20000100800 */
[----:B-1----:R-:W-:Y:S02]  /*c0e0*/  MOV R6, R4 ;  /* 0x0000000400067202 */ /* 0x002fe40000000f00 */
[----:B------:R-:W-:Y:S01]  /*c0f0*/  MOV R16, 0xc120 ;  /* 0x0000c12000107802 */ /* 0x000fe20000000f00 */
[----:B--2---:R-:W-:-:S04]  /*c100*/  IMAD.WIDE R8, R8, 0x4, R18 ;  /* 0x0000000408087825 */ /* 0x004fc800078e0212 */
[----:B------:R-:W-:Y:S05]  /*c110*/  CALL.REL.NOINC `($_ZN7cutlass13device_kernelIN5flash19enable_sm80_to_sm89INS1_16FlashAttnBwdSm80INS1_25CollectiveMainloopBwdSm80ILi2ELi2EN4cute5tupleIJNS5_1CILi64EEENS7_ILi128EEES8_EEENS_10bfloat16_tEfNS_4arch4Sm80ELb0ELb0ELb1ELb1ELb1ELb0ELb0ELb0ELi2ELi2ELi4ELi2ELb1EEENS1_21CollectiveEpilogueBwdISA_SB_SD_Li256ELb1ELb0ELi2EEENS1_19SingleTileSchedulerILb1ELb0ELb0ELi128EEEEEEEEEvNT_6ParamsE$_ZN4cute8smem_ptrIPfECI1NS_12iter_adaptorIS1_S2_EEES1_) ;  /* 0xffffc97000007944 */ /* 0x000fea0003c3ffff */
[----:B-1----:R1:W5:Y:S01]  /*c120*/  LDL.64 R6, [R1+0x168] ;  /* 0x0001680001067983 */ /* 0x0023620000100a00 */
[----:B------:R-:W-:-:S03]  /*c130*/  MOV R16, 0xc150 ;  /* 0x0000c15000107802 */ /* 0x000fc60000000f00 */
[----:B-1---5:R-:W-:Y:S05]  /*c140*/  CALL.REL.NOINC `($_ZN7cutlass13device_kernelIN5flash19enable_sm80_to_sm89INS1_16FlashAttnBwdSm80INS1_25CollectiveMainloopBwdSm80ILi2ELi2EN4cute5tupleIJNS5_1CILi64EEENS7_ILi128EEES8_EEENS_10bfloat16_tEfNS_4arch4Sm80ELb0ELb0ELb1ELb1ELb1ELb0ELb0ELb0ELi2ELi2ELi4ELi2ELb1EEENS1_21CollectiveEpilogueBwdISA_SB_SD_Li256ELb1ELb0ELi2EEENS1_19SingleTileSchedulerILb1ELb0ELb0ELi128EEEEEEEEEvNT_6ParamsE$_ZN4cute3eso3ESOILb1ELb0EJNS_6LayoutINS_5tupleIJNS3_IJNS_1CILi4EEENS4_ILi1EEEEEES6_EEENS3_IJNS3_IJS6_NS4_ILi0EEEEEES9_EEEEENS_10ViewEngineINS_8smem_ptrIPfEEEEEEC2ERKSC_RKSH_) ;  /* 0xffffc20000007944 */ /* 0x022fea0003c3ffff */
[----:B------:R2:W5:Y:S04]  /*c150*/  LDL.64 R18, [R14+0x48] ;  /* 0x000048000e127983 */ /* 0x0005680000100a00 */
[----:B-1----:R2:W5:Y:S01]  /*c160*/  LDL.64 R8, [R1+0x168] ;  /* 0x0001680001087983 */ /* 0x0025620000100a00 */
[----:B------:R-:W-:-:S02]  /*c170*/  MOV R7, RZ ;  /* 0x000000ff00077202 */ /* 0x000fc40000000f00 */
[----:B------:R-:W-:Y:S02]  /*c180*/  MOV R16, 0xc1a0 ;  /* 0x0000c1a000107802 */ /* 0x000fe40000000f00 */
[----:B--2--5:R-:W-:Y:S05]  /*c190*/  CALL.REL.NOINC `($_ZN7cutlass13device_kernelIN5flash19enable_sm80_to_sm89INS1_16FlashAttnBwdSm80INS1_25CollectiveMainloopBwdSm80ILi2ELi2EN4cute5tupleIJNS5_1CILi64EEENS7_ILi128EEES8_EEENS_10bfloat16_tEfNS_4arch4Sm80ELb0ELb0ELb1ELb1ELb1ELb0ELb0ELb0ELi2ELi2ELi4ELi2ELb1EEENS1_21CollectiveEpilogueBwdISA_SB_SD_Li256ELb1ELb0ELi2EEENS1_19SingleTileSchedulerILb1ELb0ELb0ELi128EEEEEEEEEvNT_6ParamsE$_ZN4cute3eso3ESOILb1ELb0EJNS_1CILi0EEEiEEC2ERKS3_RKi) ;  /* 0xffffbe2000007944 */ /* 0x024fea0003c3ffff */
[----:B-1----:R1:W5:Y:S01]  /*c1a0*/  LD.E R7, [R18.64] ;  /* 0x0000000412077980 */ /* 0x002362000c101900 */
[----:B------:R-:W-:-:S03]  /*c1b0*/  MOV R20, 0xc1d0 ;  /* 0x0000c1d000147802 */ /* 0x000fc60000000f00 */
[----:B-1---5:R-:W-:Y:S05]  /*c1c0*/  CALL.REL.NOINC `($_ZN7cutlass13device_kernelIN5flash19enable_sm80_to_sm89INS1_16FlashAttnBwdSm80INS1_25CollectiveMainloopBwdSm80ILi2ELi2EN4cute5tupleIJNS5_1CILi64EEENS7_ILi128EEES8_EEENS_10bfloat16_tEfNS_4arch4Sm80ELb0ELb0ELb1ELb1ELb1ELb0ELb0ELb0ELi2ELi2ELi4ELi2ELb1EEENS1_21CollectiveEpilogueBwdISA_SB_SD_Li256ELb1ELb0ELi2EEENS1_19SingleTileSchedulerILb1ELb0ELb0ELi128EEEEEEEEEvNT_6ParamsE$_ZZN4cuteplIJiEJNS_1CILi0EEEEEEDaRKNS_15ArithmeticTupleIJDpT_EEERKNS3_IJDpT0_EEEENKUlDpRKT_E_clIJiEEEDaSH_) ;  /* 0xffffeba000007944 */ /* 0x022fea0003c3ffff */
[----:B-----5:R-:W-:Y:S01]  /*c1d0*/  ISETP.GT.AND P0, PT, R6, 0x3f, PT ;  /* 0x0000003f0600780c */ /* 0x020fe20003f04270 */
[----:B------:R-:W-:Y:S01]  /*c1e0*/  IMAD.MOV.U32 R6, RZ, RZ, R12 ;  /* 0x000000ffff067224 */ /* 0x000fe200078e000c */
[----:B------:R-:W-:-:S11]  /*c1f0*/  MOV R7, 0x0 ;  /* 0x0000000000077802 */ /* 0x000fd60000000f00 */
[----:B------:R-:W-:Y:S05]  /*c200*/  @P0 RET.REL.NODEC R6 `(_ZN7cutlass13device_kernelIN5flash19enable_sm80_to_sm89INS1_16FlashAttnBwdSm80INS1_25CollectiveMainloopBwdSm80ILi2ELi2EN4cute5tupleIJNS5_1CILi64EEENS7_ILi128EEES8_EEENS_10bfloat16_tEfNS_4arch4Sm80ELb0ELb0ELb1ELb1ELb1ELb0ELb0ELb0ELi2ELi2ELi4ELi2ELb1EEENS1_21CollectiveEpilogueBwdISA_SB_SD_Li256ELb1ELb0ELi2EEENS1_19SingleTileSchedulerILb1ELb0ELb0ELi128EEEEEEEEEvNT_6ParamsE) ;  /* 0xffff3df006000950 */ /* 0x000fea0003c3ffff */
[----:B------:R-:W5:Y:S01]  /*c210*/  LDL.64 R14, [R14+0x50] ;  /* 0x000050000e0e7983 */ /* 0x000f620000100a00 */
[----:B------:R-:W-:Y:S02]  /*c220*/  MOV R7, RZ ;  /* 0x000000ff00077202 */ /* 0x000fe40000000f00 */
[----:B------:R-:W-:Y:S02]  /*c230*/  MOV R16, 0xc250 ;  /* 0x0000c25000107802 */ /* 0x000fe40000000f00 */
[----:B-1---5:R-:W-:Y:S05]  /*c240*/  CALL.REL.NOINC `($_ZN7cutlass13device_kernelIN5flash19enable_sm80_to_sm89INS1_16FlashAttnBwdSm80INS1_25CollectiveMainloopBwdSm80ILi2ELi2EN4cute5tupleIJNS5_1CILi64EEENS7_ILi128EEES8_EEENS_10bfloat16_tEfNS_4arch4Sm80ELb0ELb0ELb1ELb1ELb1ELb0ELb0ELb0ELi2ELi2ELi4ELi2ELb1EEENS1_21CollectiveEpilogueBwdISA_SB_SD_Li256ELb1ELb0ELi2EEENS1_19SingleTileSchedulerILb1ELb0ELb0ELi128EEEEEEEEEvNT_6ParamsE$_ZN4cute3eso3ESOILb1ELb0EJNS_10UnderscoreEiEEC2ERKS2_RKi) ;  /* 0xffffbb7000007944 */ /* 0x022fea0003c3ffff */
[----:B-1----:R-:W-:Y:S02]  /*c250*/  MOV R6, R13 ;  /* 0x0000000d00067202 */ /* 0x002fe40000000f00 */
[----:B------:R-:W-:Y:S02]  /*c260*/  MOV R16, 0xc280 ;  /* 0x0000c28000107802 */ /* 0x000fe40000000f00 */
[----:B------:R-:W-:Y:S05]  /*c270*/  CALL.REL.NOINC `($_ZN7cutlass13device_kernelIN5flash19enable_sm80_to_sm89INS1_16FlashAttnBwdSm80INS1_25CollectiveMainloopBwdSm80ILi2ELi2EN4cute5tupleIJNS5_1CILi64EEENS7_ILi128EEES8_EEENS_10bfloat16_tEfNS_4arch4Sm80ELb0ELb0ELb1ELb1ELb1ELb0ELb0ELb0ELi2ELi2ELi4ELi2ELb1EEENS1_21CollectiveEpilogueBwdISA_SB_SD_Li256ELb1ELb0ELi2EEENS1_19SingleTileSchedulerILb1ELb0ELb0ELi128EEEEEEEEEvNT_6ParamsE$_ZN4cute8gmem_ptrIPKfECI1NS_12iter_adaptorIS2_S3_EEES2_) ;  /* 0xffffc74000007944 */ /* 0x000fea0003c3ffff */
[----:B-1----:R1:W5:Y:S01]  /*c280*/  LDL.64 R6, [R1+0x160] ;  /* 0x0001600001067983 */ /* 0x0023620000100a00 */
[----:B------:R-:W-:-:S03]  /*c290*/  MOV R16, 0xc2b0 ;  /* 0x0000c2b000107802 */ /* 0x000fc60000000f00 */
[----:B-1---5:R-:W-:Y:S05]  /*c2a0*/  CALL.REL.NOINC `($_ZN7cutlass13device_kernelIN5flash19enable_sm80_to_sm89INS1_16FlashAttnBwdSm80INS1_25CollectiveMainloopBwdSm80ILi2ELi2EN4cute5tupleIJNS5_1CILi64EEENS7_ILi128EEES8_EEENS_10bfloat16_tEfNS_4arch4Sm80ELb0ELb0ELb1ELb1ELb1ELb0ELb0ELb0ELi2ELi2ELi4ELi2ELb1EEENS1_21CollectiveEpilogueBwdISA_SB_SD_Li256ELb1ELb0ELi2EEENS1_19SingleTileSchedulerILb1ELb0ELb0ELi128EEEEEEEEEvNT_6ParamsE$_ZN4cute3eso3ESOILb1ELb0EJNS_6LayoutINS_5tupleIJNS3_IJNS_1CILi4EEENS4_ILi1EEEEEEEEENS3_IJNS3_IJS6_NS4_ILi0EEEEEEEEEEENS_10ViewEngineINS_8gmem_ptrIPKfEEEEEEC2ERKSC_RKSI_) ;  /* 0xffffbfe000007944 */ /* 0x022fea0003c3ffff */
[----:B-1----:R1:W5:Y:S01]  /*c2b0*/  LDL.64 R10, [R1+0x160] ;  /* 0x00016000010a7983 */ /* 0x0023620000100a00 */
[----:B------:R-:W-:Y:S02]  /*c2c0*/  MOV R7, RZ ;  /* 0x000000ff00077202 */ /* 0x000fe40000000f00 */
[----:B------:R-:W-:Y:S02]  /*c2d0*/  MOV R16, 0xc2f0 ;  /* 0x0000c2f000107802 */ /* 0x000fe40000000f00 */
[----:B-1---5:R-:W-:Y:S05]  /*c2e0*/  CALL.REL.NOINC `($_ZN7cutlass13device_kernelIN5flash19enable_sm80_to_sm89INS1_16FlashAttnBwdSm80INS1_25CollectiveMainloopBwdSm80ILi2ELi2EN4cute5tupleIJNS5_1CILi64EEENS7_ILi128EEES8_EEENS_10bfloat16_tEfNS_4arch4Sm80ELb0ELb0ELb1ELb1ELb1ELb0ELb0ELb0ELi2ELi2ELi4ELi2ELb1EEENS1_21CollectiveEpilogueBwdISA_SB_SD_Li256ELb1ELb0ELi2EEENS1_19SingleTileSchedulerILb1ELb0ELb0ELi128EEEEEEEEEvNT_6ParamsE$_ZN4cute3eso3ESOILb1ELb0EJNS_10UnderscoreEiEEC2ERKS2_RKi) ;  /* 0xffffbad000007944 */ /* 0x022fea0003c3ffff */
[----:B-1----:R-:W-:Y:S02]  /*c2f0*/  MOV R6, R13 ;  /* 0x0000000d00067202 */ /* 0x002fe40000000f00 */
[----:B------:R-:W-:-:S02]  /*c300*/  MOV R16, 0xc320 ;  /* 0x0000c32000107802 */ /* 0x000fc40000000f00 */
[----:B------:R-:W-:Y:S05]  /*c310*/  CALL.REL.NOINC `($_ZN7cutlass13device_kernelIN5flash19enable_sm80_to_sm89INS1_16FlashAttnBwdSm80INS1_25CollectiveMainloopBwdSm80ILi2ELi2EN4cute5tupleIJNS5_1CILi64EEENS7_ILi128EEES8_EEENS_10bfloat16_tEfNS_4arch4Sm80ELb0ELb0ELb1ELb1ELb1ELb0ELb0ELb0ELi2ELi2ELi4ELi2ELb1EEENS1_21CollectiveEpilogueBwdISA_SB_SD_Li256ELb1ELb0ELi2EEENS1_19SingleTileSchedulerILb1ELb0ELb0ELi128EEEEEEEEEvNT_6ParamsE$_ZN4cute8smem_ptrIPfECI1NS_12iter_adaptorIS1_S2_EEES1_) ;  /* 0xffffc77000007944 */ /* 0x000fea0003c3ffff */
[----:B-1----:R1:W5:Y:S01]  /*c320*/  LDL.64 R6, [R1+0x160] ;  /* 0x0001600001067983 */ /* 0x0023620000100a00 */
[----:B------:R-:W-:-:S03]  /*c330*/  MOV R16, 0xc350 ;  /* 0x0000c35000107802 */ /* 0x000fc60000000f00 */
[----:B-1---5:R-:W-:Y:S05]  /*c340*/  CALL.REL.NOINC `($_ZN7cutlass13device_kernelIN5flash19enable_sm80_to_sm89INS1_16FlashAttnBwdSm80INS1_25CollectiveMainloopBwdSm80ILi2ELi2EN4cute5tupleIJNS5_1CILi64EEENS7_ILi128EEES8_EEENS_10bfloat16_tEfNS_4arch4Sm80ELb0ELb0ELb1ELb1ELb1ELb0ELb0ELb0ELi2ELi2ELi4ELi2ELb1EEENS1_21CollectiveEpilogueBwdISA_SB_SD_Li256ELb1ELb0ELi2EEENS1_19SingleTileSchedulerILb1ELb0ELb0ELi128EEEEEEEEEvNT_6ParamsE$_ZN4cute3eso3ESOILb1ELb0EJNS_6LayoutINS_5tupleIJNS3_IJNS_1CILi4EEENS4_ILi1EEEEEEEEENS3_IJNS3_IJS6_NS4_ILi0EEEEEEEEEEENS_10ViewEngineINS_8smem_ptrIPfEEEEEEC2ERKSC_RKSH_) ;  /* 0xffffbf8000007944 */ /* 0x022fea0003c3ffff */
[----:B-1----:R1:W5:Y:S01]  /*c350*/  LDL.64 R8, [R1+0x160] ;  /* 0x0001600001087983 */ /* 0x0023620000100a00 */
[----:B------:R-:W-:-:S02]  /*c360*/  MOV R6, R4 ;  /* 0x0000000400067202 */ /* 0x000fc40000000f00 */
[----:B------:R-:W-:Y:S02]  /*c370*/  MOV R16, 0xc390 ;  /* 0x0000c39000107802 */ /* 0x000fe40000000f00 */
[----:B-1---5:R-:W-:Y:S05]  /*c380*/  CALL.REL.NOINC `($_ZN7cutlass13device_kernelIN5flash19enable_sm80_to_sm89INS1_16FlashAttnBwdSm80INS1_25CollectiveMainloopBwdSm80ILi2ELi2EN4cute5tupleIJNS5_1CILi64EEENS7_ILi128EEES8_EEENS_10bfloat16_tEfNS_4arch4Sm80ELb0ELb0ELb1ELb1ELb1ELb0ELb0ELb0ELi2ELi2ELi4ELi2ELb1EEENS1_21CollectiveEpilogueBwdISA_SB_SD_Li256ELb1ELb0ELi2EEENS1_19SingleTileSchedulerILb1ELb0ELb0ELi128EEEEEEEEEvNT_6ParamsE$_ZN4cute8gmem_ptrIPKfECI1NS_12iter_adaptorIS2_S3_EEES2_) ;  /* 0xffffc63000007944 */ /* 0x022fea0003c3ffff */
[----:B-1----:R1:W5:Y:S01]  /*c390*/  LDL.64 R6, [R1+0x168] ;  /* 0x0001680001067983 */ /* 0x0023620000100a00 */
[----:B------:R-:W-:-:S03]  /*c3a0*/  MOV R16, 0xc3c0 ;  /* 0x0000c3c000107802 */ /* 0x000fc60000000f00 */
[----:B-1---5:R-:W-:Y:S05]  /*c3b0*/  CALL.REL.NOINC `($_ZN7cutlass13device_kernelIN5flash19enable_sm80_to_sm89INS1_16FlashAttnBwdSm80INS1_25CollectiveMainloopBwdSm80ILi2ELi2EN4cute5tupleIJNS5_1CILi64EEENS7_ILi128EEES8_EEENS_10bfloat16_tEfNS_4arch4Sm80ELb0ELb0ELb1ELb1ELb1ELb0ELb0ELb0ELi2ELi2ELi4ELi2ELb1EEENS1_21CollectiveEpilogueBwdISA_SB_SD_Li256ELb1ELb0ELi2EEENS1_19SingleTileSchedulerILb1ELb0ELb0ELi128EEEEEEEEEvNT_6ParamsE$_ZN4cute8gmem_ptrIPKN7cutlass9uint128_tEECI1NS_12iter_adaptorIS4_S5_EEES4_) ;  /* 0xffffc5b000007944 */ /* 0x022fea0003c3ffff */
[----:B------:R1:W5:Y:S01]  /*c3c0*/  LDL.64 R6, [R1+0x168] ;  /* 0x0001680001067983 */ /* 0x0003620000100a00 */
[----:B------:R-:W-:-:S03]  /*c3d0*/  MOV R16, 0xc3f0 ;  /* 0x0000c3f000107802 */ /* 0x000fc60000000f00 */
[----:B-1---5:R-:W-:Y:S05]  /*c3e0*/  CALL.REL.NOINC `($_ZN7cutlass13device_kernelIN5flash19enable_sm80_to_sm89INS1_16FlashAttnBwdSm80INS1_25CollectiveMainloopBwdSm80ILi2ELi2EN4cute5tupleIJNS5_1CILi64EEENS7_ILi128EEES8_EEENS_10bfloat16_tEfNS_4arch4Sm80ELb0ELb0ELb1ELb1ELb1ELb0ELb0ELb0ELi2ELi2ELi4ELi2ELb1EEENS1_21CollectiveEpilogueBwdISA_SB_SD_Li256ELb1ELb0ELi2EEENS1_19SingleTileSchedulerILb1ELb0ELb0ELi128EEEEEEEEEvNT_6ParamsE$_ZN4cute3eso3ESOILb1ELb0EJNS_6LayoutINS_5tupleIJNS3_IJNS_1CILi1EEES5_EEEEEENS3_IJNS3_IJS5_NS4_ILi0EEEEEEEEEEENS_10ViewEngineINS_8gmem_ptrIPKN7cutlass9uint128_tEEEEEEEC2ERKSB_RKSJ_) ;  /* 0xffffbe1000007944 */ /* 0x022fea0003c3ffff */
[----:B------:R2:W5:Y:S01]  /*c3f0*/  LDL.64 R22, [R1+0x168] ;  /* 0x0001680001167983 */ /* 0x0005620000100a00 */
[----:B-1----:R-:W-:Y:S02]  /*c400*/  MOV R6, R4 ;  /* 0x0000000400067202 */ /* 0x002fe40000000f00 */
[----:B------:R-:W-:Y:S02]  /*c410*/  MOV R16, 0xc430 ;  /* 0x0000c43000107802 */ /* 0x000fe40000000f00 */
[----:B--2--5:R-:W-:Y:S05]  /*c420*/  CALL.REL.NOINC `($_ZN7cutlass13device_kernelIN5flash19enable_sm80_to_sm89INS1_16FlashAttnBwdSm80INS1_25CollectiveMainloopBwdSm80ILi2ELi2EN4cute5tupleIJNS5_1CILi64EEENS7_ILi128EEES8_EEENS_10bfloat16_tEfNS_4arch4Sm80ELb0ELb0ELb1ELb1ELb1ELb0ELb0ELb0ELi2ELi2ELi4ELi2ELb1EEENS1_21CollectiveEpilogueBwdISA_SB_SD_Li256ELb1ELb0ELi2EEENS1_19SingleTileSchedulerILb1ELb0ELb0ELi128EEEEEEEEEvNT_6ParamsE$_ZN4cute8smem_ptrIPfECI1NS_12iter_adaptorIS1_S2_EEES1_) ;  /* 0xffffc66000007944 */ /* 0x024fea0003c3ffff */
[----:B-1----:R1:W5:Y:S01]  /*c430*/  LDL.64 R6, [R1+0x168] ;  /* 0x0001680001067983 */ /* 0x0023620000100a00 */
        /* <DEDUP_REMOVED lines=8> */
[----:B------:R-:W2:Y:S01]  /*c4c0*/  LD.E.U8 R14, [R14.64] ;  /* 0x000000040e0e7980 */ /* 0x000ea2000c101100 */
[----:B------:R-:W-:Y:S02]  /*c4d0*/  MOV R13, 0x0 ;  /* 0x00000000000d7802 */ /* 0x000fe40000000f00 */
[----:B--2---:R-:W-:-:S13]  /*c4e0*/  ISETP.NE.AND P0, PT, R14, RZ, PT ;  /* 0x000000ff0e00720c */ /* 0x004fda0003f05270 */
[----:B------:R-:W-:Y:S01]  /*c4f0*/  @!PT LDS RZ, [RZ] ;  /* 0x00000000fffff984 */ /* 0x000fe20000000800 */
[----:B------:R-:W-:Y:S01]  /*c500*/  @!PT LDS RZ, [RZ] ;  /* 0x00000000fffff984 */ /* 0x000fe20000000800 */
[----:B------:R-:W-:Y:S01]  /*c510*/  @!PT LDS RZ, [RZ] ;  /* 0x00000000fffff984 */ /* 0x000fe20000000800 */
[----:B------:R1:W-:Y:S01]  /*c520*/  LDGSTS.E.BYPASS.LTC128B.128 [R6], [R22.64], P0 ;  /* 0x0000000016067fae */ /* 0x0003e20008101d44 */
[----:B------:R-:W-:Y:S05]  /*c530*/  RET.REL.NODEC R12 `(_ZN7cutlass13device_kernelIN5flash19enable_sm80_to_sm89INS1_16FlashAttnBwdSm80INS1_25CollectiveMainloopBwdSm80ILi2ELi2EN4cute5tupleIJNS5_1CILi64EEENS7_ILi128EEES8_EEENS_10bfloat16_tEfNS_4arch4Sm80ELb0ELb0ELb1ELb1ELb1ELb0ELb0ELb0ELi2ELi2ELi4ELi2ELb1EEENS1_21CollectiveEpilogueBwdISA_SB_SD_Li256ELb1ELb0ELi2EEENS1_19SingleTileSchedulerILb1ELb0ELb0ELi128EEEEEEEEEvNT_6ParamsE) ;  /* 0xffff3ac00c007950 */ /* 0x000fea0003c3ffff */
        .type           $_ZN7cutlass13device_kernelIN5flash19enable_sm80_to_sm89INS1_16FlashAttnBwdSm80INS1_25CollectiveMainloopBwdSm80ILi2ELi2EN4cute5tupleIJNS5_1CILi64EEENS7_ILi128EEES8_EEENS_10bfloat16_tEfNS_4arch4Sm80ELb0ELb0ELb1ELb1ELb1ELb0ELb0ELb0ELi2ELi2ELi4ELi2ELb1EEENS1_21CollectiveEpilogueBwdISA_SB_SD_Li256ELb1ELb0ELi2EEENS1_19SingleTileSchedulerILb1ELb0ELb0ELi128EEEEEEEEEvNT_6ParamsE$_ZZN5flash25CollectiveMainloopBwdSm80ILi2ELi2EN4cute5tupleIJNS1_1CILi64EEENS3_ILi128EEES4_EEEN7cutlass10bfloat16_tEfNS7_4arch4Sm80ELb0ELb0ELb1ELb1ELb1ELb0ELb0ELb0ELi2ELi2ELi4ELi2ELb1EE3mmaINS_16FlashAttnBwdSm80ISB_NS_21CollectiveEpilogueBwdIS6_S8_SA_Li256ELb1ELb0ELi2EEENS_19SingleTileSchedulerILb1ELb0ELb0ELi128EEEE13SharedStorageENS1_6TensorINS1_11ArrayEngineIfLm32EEENS1_6LayoutINS2_IJNS2_IJNS3_ILi2EEESO_EEESO_NS3_ILi4EEEEEENS2_IJNS2_IJNS3_ILi1EEESO_EEESQ_NS3_ILi8EEEEEEEEEEEEbRKNSB_6ParamsERT0_S12_iNS2_IJiiiEEERT_ENKUliiE_clEii,@function
        .size           $_ZN7cutlass13device_kernelIN5flash19enable_sm80_to_sm89INS1_16FlashAttnBwdSm80INS1_25CollectiveMainloopBwdSm80ILi2ELi2EN4cute5tupleIJNS5_1CILi64EEENS7_ILi128EEES8_EEENS_10bfloat16_tEfNS_4arch4Sm80ELb0ELb0ELb1ELb1ELb1ELb0ELb0ELb0ELi2ELi2ELi4ELi2ELb1EEENS1_21CollectiveEpilogueBwdISA_SB_SD_Li256ELb1ELb0ELi2EEENS1_19SingleTileSchedulerILb1ELb0ELb0ELi128EEEEEEEEEvNT_6ParamsE$_ZZN5flash25CollectiveMainloopBwdSm80ILi2ELi2EN4cute5tupleIJNS1_1CILi64EEENS3_ILi128EEES4_EEEN7cutlass10bfloat16_tEfNS7_4arch4Sm80ELb0ELb0ELb1ELb1ELb1ELb0ELb0ELb0ELi2ELi2ELi4ELi2ELb1EE3mmaINS_16FlashAttnBwdSm80ISB_NS_21CollectiveEpilogueBwdIS6_S8_SA_Li256ELb1ELb0ELi2EEENS_19SingleTileSchedulerILb1ELb0ELb0ELi128EEEE13SharedStorageENS1_6TensorINS1_11ArrayEngineIfLm32EEENS1_6LayoutINS2_IJNS2_IJNS3_ILi2EEESO_EEESO_NS3_ILi4EEEEEENS2_IJNS2_IJNS3_ILi1EEESO_EEESQ_NS3_ILi8EEEEEEEEEEEEbRKNSB_6ParamsERT0_S12_iNS2_IJiiiEEERT_ENKUliiE_clEii,(.L_x_3546 - $_ZN7cutlass13device_kernelIN5flash19enable_sm80_to_sm89INS1_16FlashAttnBwdSm80INS1_25CollectiveMainloopBwdSm80ILi2ELi2EN4cute5tupleIJNS5_1CILi64EEENS7_ILi128EEES8_EEENS_10bfloat16_tEfNS_4arch4Sm80ELb0ELb0ELb1ELb1ELb1ELb0ELb0ELb0ELi2ELi2ELi4ELi2ELb1EEENS1_21CollectiveEpilogueBwdISA_SB_SD_Li256ELb1ELb0ELi2EEENS1_19SingleTileSchedulerILb1ELb0ELb0ELi128EEEEEEEEEvNT_6ParamsE$_ZZN5flash25CollectiveMainloopBwdSm80ILi2ELi2EN4cute5tupleIJNS1_1CILi64EEENS3_ILi128EEES4_EEEN7cutlass10bfloat16_tEfNS7_4arch4Sm80ELb0ELb0ELb1ELb1ELb1ELb0ELb0ELb0ELi2ELi2ELi4ELi2ELb1EE3mmaINS_16FlashAttnBwdSm80ISB_NS_21CollectiveEpilogueBwdIS6_S8_SA_Li256ELb1ELb0ELi2EEENS_19SingleTileSchedulerILb1ELb0ELb0ELi128EEEE13SharedStorageENS1_6TensorINS1_11ArrayEngineIfLm32EEENS1_6LayoutINS2_IJNS2_IJNS3_ILi2EEESO_EEESO_NS3_ILi4EEEEEENS2_IJNS2_IJNS3_ILi1EEESO_EEESQ_NS3_ILi8EEEEEEEEEEEEbRKNSB_6ParamsERT0_S12_iNS2_IJiiiEEERT_ENKUliiE_clEii)
$_ZN7cutlass13device_kernelIN5flash19enable_sm80_to_sm89INS1_16FlashAttnBwdSm80INS1_25CollectiveMainloopBwdSm80ILi2ELi2EN4cute5tupleIJNS5_1CILi64EEENS7_ILi128EEES8_EEENS_10bfloat16_tEfNS_4arch4Sm80ELb0ELb0ELb1ELb1ELb1ELb0ELb0ELb0ELi2ELi2ELi4ELi2ELb1EEENS1_21CollectiveEpilogueBwdISA_SB_SD_Li256ELb1ELb0ELi2EEENS1_19SingleTileSchedulerILb1ELb0ELb0ELi128EEEEEEEEEvNT_6ParamsE$_ZZN5flash25CollectiveMainloopBwdSm80ILi2ELi2EN4cute5tupleIJNS1_1CILi64EEENS3_ILi128EEES4_EEEN7cutlass10bfloat16_tEfNS7_4arch4Sm80ELb0ELb0ELb1ELb1ELb1ELb0ELb0ELb0ELi2ELi2ELi4ELi2ELb1EE3mmaINS_16FlashAttnBwdSm80ISB_NS_21CollectiveEpilogueBwdIS6_S8_SA_Li256ELb1ELb0ELi2EEENS_19SingleTileSchedulerILb1ELb0ELb0ELi128EEEE13SharedStorageENS1_6TensorINS1_11ArrayEngineIfLm32EEENS1_6LayoutINS2_IJNS2_IJNS3_ILi2EEESO_EEESO_NS3_ILi4EEEEEENS2_IJNS2_IJNS3_ILi1EEESO_EEESQ_NS3_ILi8EEEEEEEEEEEEbRKNSB_6ParamsERT0_S12_iNS2_IJiiiEEERT_ENKUliiE_clEii:
        /* <DEDUP_REMOVED lines=355> */
.L_x_173:
        /* <DEDUP_REMOVED lines=9> */
.L_x_3546:


//--------------------- .text._ZN7cutlass13device_kernelIN5flash19enable_sm80_to_sm89INS1_16FlashAttnBwdSm80INS1_25CollectiveMainloopBwdSm80ILi2ELi2EN4cute5tupleIJNS5_1CILi64EEENS7_ILi128EEES8_EEENS_10bfloat16_tEfNS_4arch4Sm80ELb0ELb0ELb1ELb1ELb0ELb0ELb0ELb0ELi2ELi2ELi4ELi2ELb1EEENS1_24CollectiveEpilogueBwdGQAISA_fSD_Li256ELb1ELb0EEENS1_19SingleTileSchedulerILb1ELb0ELb0ELi128EEEEEEEEEvNT_6ParamsE --------------------------
	.section	.text._ZN7cutlass13device_kernelIN5flash19enable_sm80_to_sm89INS1_16FlashAttnBwdSm80INS1_25CollectiveMainloopBwdSm80ILi2ELi2EN4cute5tupleIJNS5_1CILi64EEENS7_ILi128EEES8_EEENS_10bfloat16_tEfNS_4arch4Sm80ELb0ELb0ELb1ELb1ELb0ELb0ELb0ELb0ELi2ELi2ELi4ELi2ELb1EEENS1_24CollectiveEpilogueBwdGQAISA_fSD_Li256ELb1ELb0EEENS1_19SingleTileSchedulerILb1ELb0ELb0ELi128EEEEEEEEEvNT_6ParamsE,"ax",@progbits
	.sectioninfo	@"SHI_REGISTERS=247"
	.align	128
.text._ZN7cutlass13device_kernelIN5flash19enable_sm80_to_sm89INS1_16FlashAttnBwdSm80INS1_25CollectiveMainloopBwdSm80ILi2ELi2EN4cute5tupleIJNS5_1CILi64EEENS7_ILi128EEES8_EEENS_10bfloat16_tEfNS_4arch4Sm80ELb0ELb0ELb1ELb1ELb0ELb0ELb0ELb0ELi2ELi2ELi4ELi2ELb1EEENS1_24CollectiveEpilogueBwdGQAISA_fSD_Li256ELb1ELb0EEENS1_19SingleTileSchedulerILb1ELb0ELb0ELi128EEEEEEEEEvNT_6ParamsE:
        .type           _ZN7cutlass13device_kernelIN5flash19enable_sm80_to_sm89INS1_16FlashAttnBwdSm80INS1_25CollectiveMainloopBwdSm80ILi2ELi2EN4cute5tupleIJNS5_1CILi64EEENS7_ILi128EEES8_EEENS_10bfloat16_tEfNS_4arch4Sm80ELb0ELb0ELb1ELb1ELb0ELb0ELb0ELb0ELi2ELi2ELi4ELi2ELb1EEENS1_24CollectiveEpilogueBwdGQAISA_fSD_Li256ELb1ELb0EEENS1_19SingleTileSchedulerILb1ELb0ELb0ELi128EEEEEEEEEvNT_6ParamsE,@function
        .size           _ZN7cutlass13device_kernelIN5flash19enable_sm80_to_sm89INS1_16FlashAttnBwdSm80INS1_25CollectiveMainloopBwdSm80ILi2ELi2EN4cute5tupleIJNS5_1CILi64EEENS7_ILi128EEES8_EEENS_10bfloat16_tEfNS_4arch4Sm80ELb0ELb0ELb1ELb1ELb0ELb0ELb0ELb0ELi2ELi2ELi4ELi2ELb1EEENS1_24CollectiveEpilogueBwdGQAISA_fSD_Li256ELb1ELb0EEENS1_19SingleTileSchedulerILb1ELb0ELb0ELi128EEEEEEEEEvNT_6ParamsE,(.L_x_3637 - _ZN7cutlass13device_kernelIN5flash19enable_sm80_to_sm89INS1_16FlashAttnBwdSm80INS1_25CollectiveMainloopBwdSm80ILi2ELi2EN4cute5tupleIJNS5_1CILi64EEENS7_ILi128EEES8_EEENS_10bfloat16_tEfNS_4arch4Sm80ELb0ELb0ELb1ELb1ELb0ELb0ELb0ELb0ELi2ELi2ELi4ELi2ELb1EEENS1_24CollectiveEpilogueBwdGQAISA_fSD_Li256ELb1ELb0EEENS1_19SingleTileSchedulerILb1ELb0ELb0ELi128EEEEEEEEEvNT_6ParamsE)
        .other          _ZN7cutlass13device_kernelIN5flash19enable_sm80_to_sm89INS1_16FlashAttnBwdSm80INS1_25CollectiveMainloopBwdSm80ILi2ELi2EN4cute5tupleIJNS5_1CILi64EEENS7_ILi128EEES8_EEENS_10bfloat16_tEfNS_4arch4Sm80ELb0ELb0ELb1ELb1ELb0ELb0ELb0ELb0ELi2ELi2ELi4ELi2ELb1EEENS1_24CollectiveEpilogueBwdGQAISA_fSD_Li256ELb1ELb0EEENS1_19SingleTileSchedulerILb1ELb0ELb0ELi128EEEEEEEEEvNT_6ParamsE,@"STO_CUDA_ENTRY STV_DEFAULT"
_ZN7cutlass13device_kernelIN5flash19enable_sm80_to_sm89INS1_16FlashAttnBwdSm80INS1_25CollectiveMainloopBwdSm80ILi2ELi2EN4cute5tupleIJNS5_1CILi64EEENS7_ILi128EEES8_EEENS_10bfloat16_tEfNS_4arch4Sm80ELb0ELb0ELb1ELb1ELb0ELb0ELb0ELb0ELi2ELi2ELi4ELi2ELb1EEENS1_24CollectiveEpilogueBwdGQAISA_fSD_Li256ELb1ELb0EEENS1_19SingleTileSchedulerILb1ELb0ELb0ELi128EEEEEEEEEvNT_6ParamsE:
        /* <DEDUP_REMOVED lines=20> */
.L_x_175:
        /* <DEDUP_REMOVED lines=8> */
.L_x_177:
[----:B------:R-:W-:Y:S02]  /*01c0*/  MOV R5, c[0x0][0x3ac] ;  /* 0x0000eb0000057a02 */ /* 0x000fe40000000f00 */
.L_x_176:
[----:B------:R-:W-:-:S05]  /*01d0*/  IMAD.SHL.U32 R0, R4, 0x80, RZ ;  /* 0x0000008004007824 */ /* 0x000fca00078e00ff */
[----:B-----5:R-:W-:-:S04]  /*01e0*/  ISETP.GE.AND P0, PT, R0, R5, PT ;  /* 0x000000050000720c */ /* 0x020fc80003f06270 */
[----:B------:R-:W-:Y:S01]  /*01f0*/  SEL R194, R194, 0xffffffff, !P0 ;  /* 0xffffffffc2c27807 */ /* 0x000fe20004000000 */
[----:B------:R-:W-:Y:S05]  /*0200*/  BRA `(.L_x_178) ;  /* 0x0000011000007947 */ /* 0x000fea0003800000 */
.L_x_174:
[----:B---34-:R-:W-:-:S04]  /*0210*/  ISETP.NE.U32.AND P0, PT, RZ, c[0x0][0x3c8], PT ;  /* 0x0000f200ff007a0c */ /* 0x018fc80003f05070 */
[----:B------:R-:W-:-:S13]  /*0220*/  ISETP.NE.AND.EX P0, PT, RZ, c[0x0][0x3cc], PT, P0 ;  /* 0x0000f300ff007a0c */ /* 0x000fda0003f05300 */
[----:B------:R-:W-:Y:S05]  /*0230*/  @!P0 BRA `(.L_x_179) ;  /* 0x0000002000008947 */ /* 0x000fea0003800000 */
[----:B------:R1:W5:Y:S01]  /*0240*/  LDG.E R5, [R6.64] ;  /* 0x0000000a06057981 */ /* 0x000362000c1e1900 */
[----:B------:R-:W-:Y:S05]  /*0250*/  BRA `(.L_x_180) ;  /* 0x0000009000007947 */ /* 0x000fea0003800000 */
.L_x_179:
        /* <DEDUP_REMOVED lines=8> */
.L_x_181:
[----:B------:R-:W-:Y:S02]  /*02e0*/  MOV R5, c[0x0][0x3ac] ;  /* 0x0000eb0000057a02 */ /* 0x000fe40000000f00 */
.L_x_180:
[----:B------:R-:W-:-:S05]  /*02f0*/  IMAD.SHL.U32 R0, R4, 0x80, RZ ;  /* 0x0000008004007824 */ /* 0x000fca00078e00ff */
[----:B-----5:R-:W-:-:S04]  /*0300*/  ISETP.GE.AND P0, PT, R0, R5, PT ;  /* 0x000000050000720c */ /* 0x020fc80003f06270 */
[----:B------:R-:W-:-:S04]  /*0310*/  SEL R194, R194, 0xffffffff, !P0 ;  /* 0xffffffffc2c27807 */ /* 0x000fc80004000000 */
.L_x_178:
        /* <DEDUP_REMOVED lines=8> */
[----:B-1----:R-:W-:Y:S02]  /*03a0*/  IMAD.MOV.U32 R7, RZ, RZ, RZ ;  /* 0x000000ffff077224 */ /* 0x002fe400078e00ff */
[----:B------:R-:W-:Y:S02]  /*03b0*/  IMAD.MOV.U32 R5, RZ, RZ, RZ ;  /* 0x000000ffff057224 */ /* 0x000fe400078e00ff */
[----:B------:R-:W-:Y:S01]  /*03c0*/  IMAD.WIDE R8, R194, R3, c[0x0][0x2d0] ;  /* 0x0000b400c2087625 */ /* 0x000fe200078e0203 */
[----:B------:R-:W-:Y:S01]  /*03d0*/  ISETP.NE.U32.AND P0, PT, RZ, c[0x0][0x2d8], PT ;  /* 0x0000b600ff007a0c */ /* 0x000fe20003f05070 */
[----:B------:R-:W3:Y:S04]  /*03e0*/  @P2 LDG.E R7, [R10.64] ;  /* 0x0000000a0a072981 */ /* 0x000ee8000c1e1900 */
[----:B------:R-:W4:Y:S01]  /*03f0*/  @P4 LDG.E R5, [R8.64] ;  /* 0x0000000a08054981 */ /* 0x000f22000c1e1900 */
[----:B------:R-:W-:-:S13]  /*0400*/  ISETP.NE.AND.EX P0, PT, RZ, c[0x0][0x2dc], PT, P0 ;  /* 0x0000b700ff007a0c */ /* 0x000fda0003f05300 */
[----:B------:R-:W-:-:S06]  /*0410*/  @P0 IMAD.WIDE R32, R194, R3, c[0x0][0x2d8] ;  /* 0x0000b600c2200625 */ /* 0x000fcc00078e0203 */
[----:B------:R1:W5:Y:S01]  /*0420*/  @P0 LDG.E R32, [R32.64] ;  /* 0x0000000a20200981 */ /* 0x000362000c1e1900 */
[----:B------:R-:W-:Y:S02]  /*0430*/  IMAD.MOV.U32 R30, RZ, RZ, RZ ;  /* 0x000000ffff1e7224 */ /* 0x000fe400078e00ff */
[----:B------:R-:W-:Y:S02]  /*0440*/  IMAD.MOV.U32 R25, RZ, RZ, c[0x0][0x198] ;  /* 0x00006600ff197624 */ /* 0x000fe400078e00ff */
[----:B--2---:R-:W-:-:S05]  /*0450*/  @P2 IMAD R13, R194, 0x40, R13 ;  /* 0x00000040c20d2824 */ /* 0x004fca00078e020d */
[----:B------:R-:W-:Y:S01]  /*0460*/  @P2 SHF.R.S32.HI R0, RZ, 0x1f, R13 ;  /* 0x0000001fff002819 */ /* 0x000fe2000001140d */
[----:B---3--:R1:W-:Y:S03]  /*0470*/  STL [R1], R7 ;  /* 0x0000000701007387 */ /* 0x0083e60000100800 */
[----:B------:R-:W-:Y:S01]  /*0480*/  @P2 LEA.HI R0, R0, R13, RZ, 0x6 ;  /* 0x0000000d00002211 */ /* 0x000fe200078f30ff */
[----:B----4-:R1:W-:Y:S03]  /*0490*/  STL [R1+0x4], R5 ;  /* 0x0000040501007387 */ /* 0x0103e60000100800 */
[----:B------:R-:W-:-:S05]  /*04a0*/  @P2 LOP3.LUT R30, R0, 0xffffffc0, RZ, 0xc0, !PT ;  /* 0xffffffc0001e2812 */ /* 0x000fca00078ec0ff */
[----:B------:R1:W-:Y:S01]  /*04b0*/  STL [R1+0x8], R30 ;  /* 0x0000081e01007387 */ /* 0x0003e20000100800 */
[----:B------:R-:W-:Y:S05]  /*04c0*/  @P0 BRA `(.L_x_182) ;  /* 0x0000005000000947 */ /* 0x000fea0003800000 */
[----:B-----5:R-:W-:Y:S01]  /*04d0*/  MOV R32, c[0x0][0x168] ;  /* 0x00005a0000207a02 */ /* 0x020fe20000000f00 */
[----:B------:R-:W-:Y:S05]  /*04e0*/  @!P2 BRA `(.L_x_182) ;  /* 0x000000300000a947 */ /* 0x000fea0003800000 */
[----:B------:R-:W2:Y:S04]  /*04f0*/  LDG.E R32, [R10.64] ;  /* 0x0000000a0a207981 */ /* 0x000ea8000c1e1900 */
[----:B------:R-:W2:Y:S02]  /*0500*/  LDG.E R13, [R10.64+0x4] ;  /* 0x0000040a0a0d7981 */ /* 0x000ea4000c1e1900 */
[----:B--2---:R-:W-:-:S05]  /*0510*/  IADD3 R32, -R32, R13, RZ ;  /* 0x0000000d20207210 */ /* 0x004fca0007ffe1ff */
.L_x_182:
[----:B-----5:R2:W-:Y:S01]  /*0520*/  STL [R1+0xc], R32 ;  /* 0x00000c2001007387 */ /* 0x0205e20000100800 */
[----:B------:R-:W-:-:S04]  /*0530*/  ISETP.NE.U32.AND P0, PT, RZ, c[0x0][0x2e0], PT ;  /* 0x0000b800ff007a0c */ /* 0x000fc80003f05070 */
[----:B------:R-:W-:-:S13]  /*0540*/  ISETP.NE.AND.EX P0, PT, RZ, c[0x0][0x2e4], PT, P0 ;  /* 0x0000b900ff007a0c */ /* 0x000fda0003f05300 */
[----:B------:R-:W-:Y:S05]  /*0550*/  @!P0 BRA `(.L_x_183) ;  /* 0x0000003000008947 */ /* 0x000fea0003800000 */
[----:B------:R-:W-:-:S05]  /*0560*/  IMAD.WIDE R8, R194, R3, c[0x0][0x2e0] ;  /* 0x0000b800c2087625 */ /* 0x000fca00078e0203 */
[----:B------:R3:W5:Y:S01]  /*0570*/  LDG.E R25, [R8.64] ;  /* 0x0000000a08197981 */ /* 0x000762000c1e1900 */
[----:B------:R-:W-:Y:S05]  /*0580*/  BRA `(.L_x_184) ;  /* 0x0000004000007947 */ /* 0x000fea0003800000 */
.L_x_183:
[----:B------:R-:W-:Y:S05]  /*0590*/  @!P4 BRA `(.L_x_184) ;  /* 0x000000300000c947 */ /* 0x000fea0003800000 */
[----:B------:R-:W3:Y:S04]  /*05a0*/  LDG.E R25, [R8.64] ;  /* 0x0000000a08197981 */ /* 0x000ee8000c1e1900 */
[----:B------:R-:W3:Y:S02]  /*05b0*/  LDG.E R0, [R8.64+0x4] ;  /* 0x0000040a08007981 */ /* 0x000ee4000c1e1900 */
[----:B---3--:R-:W-:-:S05]  /*05c0*/  IADD3 R25, -R25, R0, RZ ;  /* 0x0000000019197210 */ /* 0x008fca0007ffe1ff */
.L_x_184:
[----:B-----5:R4:W-:Y:S01]  /*05d0*/  STL [R1+0x10], R25 ;  /* 0x0000101901007387 */ /* 0x0209e20000100800 */
[C---:B------:R-:W-:Y:S01]  /*05e0*/  ISETP.GE.AND P0, PT, R32.reuse, 0x1, PT ;  /* 0x000000012000780c */ /* 0x040fe20003f06270 */
[----:B------:R-:W-:Y:S01]  /*05f0*/  CS2R R94, SRZ ;  /* 0x00000000005e7805 */ /* 0x000fe2000001ff00 */
[----:B------:R-:W-:Y:S01]  /*0600*/  IADD3 R0, R32, 0x3f, RZ ;  /* 0x0000003f20007810 */ /* 0x000fe20007ffe0ff */
        /* <DEDUP_REMOVED lines=19> */
[----:B------:R-:W-:Y:S01]  /*0740*/  IMAD.MOV.U32 R0, RZ, RZ, RZ ;  /* 0x000000ffff007224 */ /* 0x000fe200078e00ff */
        /* <DEDUP_REMOVED lines=16> */
[----:B----4-:R-:W-:Y:S01]  /*0850*/  IMAD.SHL.U32 R28, R68, 0x4, RZ ;  /* 0x00000004441c7824 */ /* 0x010fe200078e00ff */
[----:B------:R-:W-:Y:S01]  /*0860*/  UMOV UR7, 0x6 ;  /* 0x0000000600077882 */ /* 0x000fe20000000000 */
[----:B------:R-:W-:Y:S01]  /*0870*/  IMAD.MOV.U32 R13, RZ, RZ, c[0x0][0x168] ;  /* 0x00005a00ff0d7624 */ /* 0x000fe200078e00ff */
[----:B------:R-:W-:Y:S01]  /*0880*/  ULDC.64 UR4, c[0x0][0x178] ;  /* 0x00005e0000047ab9 */ /* 0x000fe20000000a00 */
[----:B------:R-:W-:Y:S01]  /*0890*/  IMAD.MOV.U32 R2, RZ, RZ, c[0x0][0x248] ;  /* 0x00009200ff027624 */ /* 0x000fe200078e00ff */
[----:B------:R-:W-:Y:S01]  /*08a0*/  UMOV UR6, 0x5 ;  /* 0x0000000500067882 */ /* 0x000fe20000000000 */
[----:B---3--:R-:W-:Y:S01]  /*08b0*/  IMAD.WIDE R8, R28, R3, c[0x0][0x18] ;  /* 0x000006001c087625 */ /* 0x008fe200078e0203 */
[----:B------:R-:W-:Y:S01]  /*08c0*/  IADD3 R13, R13, 0x3f, RZ ;  /* 0x0000003f0d0d7810 */ /* 0x000fe20007ffe0ff */
[----:B------:R-:W-:Y:S01]  /*08d0*/  USHF.L.U64.HI UR8, UR4, UR7, UR5 ;  /* 0x0000000704087299 */ /* 0x000fe20008010205 */
[----:B------:R-:W-:Y:S01]  /*08e0*/  ISETP.NE.AND P3, PT, R2, 0x1, PT ;  /* 0x000000010200780c */ /* 0x000fe20003f65270 */
[----:B------:R-:W-:Y:S01]  /*08f0*/  IMAD.MOV.U32 R0, RZ, RZ, 0x1 ;  /* 0x00000001ff007424 */ /* 0x000fe200078e00ff */
[C---:B------:R-:W-:Y:S01]  /*0900*/  IADD3 R14, P1, R8.reuse, 0xc080, RZ ;  /* 0x0000c080080e7810 */ /* 0x040fe20007f3e0ff */
[----:B------:R-:W-:Y:S01]  /*0910*/  USHF.L.U64.HI UR5, UR4, UR6, UR5 ;  /* 0x0000000604057299 */ /* 0x000fe20008010205 */
[----:B------:R-:W-:Y:S01]  /*0920*/  IADD3 R2, P0, R8, 0xc280, RZ ;  /* 0x0000c28008027810 */ /* 0x000fe20007f1e0ff */
[----:B------:R-:W-:Y:S01]  /*0930*/  USHF.L.U32 UR12, UR4, 0x5, URZ ;  /* 0x00000005040c7899 */ /* 0x000fe2000800063f */
[----:B------:R-:W-:Y:S01]  /*0940*/  STL.U8 [R1+0x14], R0 ;  /* 0x0000140001007387 */ /* 0x000fe20000100000 */
[----:B------:R-:W-:Y:S01]  /*0950*/  IMAD.X R15, RZ, RZ, R9, P1 ;  /* 0x000000ffff0f7224 */ /* 0x000fe200008e0609 */
[----:B------:R-:W-:Y:S01]  /*0960*/  IADD3.X R3, RZ, R9, RZ, P0, !PT ;  /* 0x00000009ff037210 */ /* 0x000fe200007fe4ff */
[----:B------:R-:W-:Y:S01]  /*0970*/  IMAD.MOV.U32 R9, RZ, RZ, c[0x0][0x260] ;  /* 0x00009800ff097624 */ /* 0x000fe200078e00ff */
[----:B------:R3:W-:Y:S01]  /*0980*/  STL.U8 [R1+0x15], R0 ;  /* 0x0000150001007387 */ /* 0x0007e20000100000 */
[----:B------:R-:W-:Y:S01]  /*0990*/  SHF.R.S32.HI R44, RZ, 0x1f, R21 ;  /* 0x0000001fff2c7819 */ /* 0x000fe20000011415 */
[----:B------:R-:W-:Y:S01]  /*09a0*/  IMAD.MOV.U32 R11, RZ, RZ, c[0x0][0x1f8] ;  /* 0x00007e00ff0b7624 */ /* 0x000fe200078e00ff */
[----:B------:R-:W-:Y:S01]  /*09b0*/  MOV R12, UR12 ;  /* 0x0000000c000c7c02 */ /* 0x000fe20008000f00 */
[----:B------:R-:W-:Y:S01]  /*09c0*/  USHF.L.U32 UR9, UR4, 0x6, URZ ;  /* 0x0000000604097899 */ /* 0x000fe2000800063f */
[----:B------:R-:W-:Y:S01]  /*09d0*/  SHF.R.S32.HI R29, RZ, 0x1f, R28 ;  /* 0x0000001fff1d7819 */ /* 0x000fe2000001141c */
[C---:B------:R-:W-:Y:S01]  /*09e0*/  IMAD R22, R44.reuse, c[0x0][0x270], RZ ;  /* 0x00009c002c167a24 */ /* 0x040fe200078e02ff */
[----:B------:R-:W-:Y:S01]  /*09f0*/  IADD3 R9, R9, 0x3f, RZ ;  /* 0x0000003f09097810 */ /* 0x000fe20007ffe0ff */
[----:B------:R-:W-:Y:S01]  /*0a00*/  IMAD R16, R44, c[0x0][0x288], RZ ;  /* 0x0000a2002c107a24 */ /* 0x000fe200078e02ff */
[----:B------:R-:W-:Y:S01]  /*0a10*/  IADD3 R11, R11, 0x3f, RZ ;  /* 0x0000003f0b0b7810 */ /* 0x000fe20007ffe0ff */
[C---:B------:R-:W-:Y:S01]  /*0a20*/  IMAD R22, R21.reuse, c[0x0][0x274], R22 ;  /* 0x00009d0015167a24 */ /* 0x040fe200078e0216 */
[----:B------:R-:W-:Y:S01]  /*0a30*/  SHF.R.S32.HI R10, RZ, 0x1f, R9 ;  /* 0x0000001fff0a7819 */ /* 0x000fe20000011409 */
[----:B------:R-:W-:Y:S01]  /*0a40*/  IMAD.U32 R8, RZ, RZ, UR9 ;  /* 0x00000009ff087e24 */ /* 0x000fe2000f8e00ff */
[----:B------:R-:W-:Y:S01]  /*0a50*/  SHF.R.S32.HI R6, RZ, 0x1f, R11 ;  /* 0x0000001fff067819 */ /* 0x000fe2000001140b */
[----:B------:R-:W-:Y:S01]  /*0a60*/  IMAD R16, R21, c[0x0][0x28c], R16 ;  /* 0x0000a30015107a24 */ /* 0x000fe200078e0210 */
[----:B------:R-:W-:Y:S01]  /*0a70*/  LEA.HI R10, R10, R9, RZ, 0x6 ;  /* 0x000000090a0a7211 */ /* 0x000fe200078f30ff */
[----:B------:R-:W-:Y:S01]  /*0a80*/  IMAD.U32 R9, RZ, RZ, UR8 ;  /* 0x00000008ff097e24 */ /* 0x000fe2000f8e00ff */
[----:B------:R-:W-:Y:S01]  /*0a90*/  SHF.R.S32.HI R53, RZ, 0x1f, R68 ;  /* 0x0000001fff357819 */ /* 0x000fe20000011444 */
[----:B------:R4:W-:Y:S01]  /*0aa0*/  STL.64 [R1+0x90], R2 ;  /* 0x0000900201007387 */ /* 0x0009e20000100a00 */
[----:B------:R-:W-:Y:S01]  /*0ab0*/  LEA.HI R6, R6, R11, RZ, 0x6 ;  /* 0x0000000b06067211 */ /* 0x000fe200078f30ff */
[----:B------:R-:W-:Y:S01]  /*0ac0*/  IMAD R34, R44, c[0x0][0x180], RZ ;  /* 0x000060002c227a24 */ /* 0x000fe200078e02ff */
[----:B------:R-:W-:Y:S01]  /*0ad0*/  SEL R37, R194, RZ, !P2 ;  /* 0x000000ffc2257207 */ /* 0x000fe20005000000 */
[----:B------:R5:W-:Y:S01]  /*0ae0*/  STL.64 [R1+0x28], R8 ;  /* 0x0000280801007387 */ /* 0x000be20000100a00 */
[-C--:B------:R-:W-:Y:S01]  /*0af0*/  LEA.HI R40, R53, R68.reuse, RZ, 0x3 ;  /* 0x0000004435287211 */ /* 0x080fe200078f18ff */
[----:B------:R-:W-:Y:S01]  /*0b00*/  IMAD R34, R21, c[0x0][0x184], R34 ;  /* 0x0000610015227a24 */ /* 0x000fe200078e0222 */
[----:B---3--:R-:W-:Y:S01]  /*0b10*/  SHF.R.S32.HI R0, RZ, 0x1f, R13 ;  /* 0x0000001fff007819 */ /* 0x008fe2000001140d */
[----:B------:R3:W-:Y:S01]  /*0b20*/  STL.64 [R1+0x78], R14 ;  /* 0x0000780e01007387 */ /* 0x0007e20000100a00 */
[----:B------:R-:W-:Y:S01]  /*0b30*/  SHF.R.S32.HI R6, RZ, 0x6, R6 ;  /* 0x00000006ff067819 */ /* 0x000fe20000011406 */
[----:B------:R-:W-:Y:S01]  /*0b40*/  IMAD.MOV.U32 R52, RZ, RZ, R68 ;  /* 0x000000ffff347224 */ /* 0x000fe200078e0044 */
[----:B------:R-:W-:Y:S01]  /*0b50*/  LEA.HI R0, R0, R13, RZ, 0x6 ;  /* 0x0000000d00007211 */ /* 0x000fe200078f30ff */
[----:B------:R-:W-:Y:S01]  /*0b60*/  IMAD.U32 R13, RZ, RZ, UR5 ;  /* 0x00000005ff0d7e24 */ /* 0x000fe2000f8e00ff */
[----:B------:R-:W-:Y:S01]  /*0b70*/  ULDC.64 UR4, c[0x0][0x208] ;  /* 0x0000820000047ab9 */ /* 0x000fe20000000a00 */
[----:B------:R-:W-:Y:S01]  /*0b80*/  STL [R1+0x40], R6 ;  /* 0x0000400601007387 */ /* 0x000fe20000100800 */
[----:B------:R-:W-:Y:S01]  /*0b90*/  USHF.L.U64.HI UR6, UR4, UR6, UR5 ;  /* 0x0000000604067299 */ /* 0x000fe20008010205 */
[----:B------:R-:W-:Y:S01]  /*0ba0*/  SHF.R.S32.HI R0, RZ, 0x6, R0 ;  /* 0x00000006ff007819 */ /* 0x000fe20000011400 */
[----:B------:R-:W-:Y:S01]  /*0bb0*/  USHF.L.U32 UR12, UR4, 0x5, URZ ;  /* 0x00000005040c7899 */ /* 0x000fe2000800063f */
[----:B------:R1:W-:Y:S01]  /*0bc0*/  STL.64 [R1+0x20], R12 ;  /* 0x0000200c01007387 */ /* 0x0003e20000100a00 */
[----:B------:R-:W-:Y:S01]  /*0bd0*/  USHF.L.U64.HI UR5, UR4, UR7, UR5 ;  /* 0x0000000704057299 */ /* 0x000fe20008010205 */
[----:B------:R-:W-:Y:S01]  /*0be0*/  LEA.HI R36, R53, R68, RZ, 0x6 ;  /* 0x0000004435247211 */ /* 0x000fe200078f30ff */
[----:B------:R-:W-:Y:S01]  /*0bf0*/  USHF.L.U32 UR4, UR4, 0x6, URZ ;  /* 0x0000000604047899 */ /* 0x000fe2000800063f */
[----:B------:R2:W-:Y:S01]  /*0c00*/  STL [R1+0x18], R0 ;  /* 0x0000180001007387 */ /* 0x0005e20000100800 */
[----:B------:R-:W-:Y:S01]  /*0c10*/  SHF.R.S32.HI R10, RZ, 0x6, R10 ;  /* 0x00000006ff0a7819 */ /* 0x000fe2000001140a */
[----:B------:R-:W-:Y:S01]  /*0c20*/  IMAD.U32 R27, RZ, RZ, UR6 ;  /* 0x00000006ff1b7e24 */ /* 0x000fe2000f8e00ff */
[----:B------:R-:W-:Y:S01]  /*0c30*/  SHF.R.S32.HI R36, RZ, 0x6, R36 ;  /* 0x00000006ff247819 */ /* 0x000fe20000011424 */
[----:B------:R-:W-:Y:S01]  /*0c40*/  IMAD.U32 R19, RZ, RZ, UR5 ;  /* 0x00000005ff137e24 */ /* 0x000fe2000f8e00ff */
[----:B----4-:R-:W-:Y:S01]  /*0c50*/  SHF.R.S32.HI R2, RZ, 0x3, R40 ;  /* 0x00000003ff027819 */ /* 0x010fe20000011428 */
[----:B------:R-:W-:Y:S01]  /*0c60*/  IMAD.U32 R18, RZ, RZ, UR4 ;  /* 0x00000004ff127e24 */ /* 0x000fe2000f8e00ff */
[----:B------:R-:W-:Y:S01]  /*0c70*/  MOV R26, UR12 ;  /* 0x0000000c001a7c02 */ /* 0x000fe20008000f00 */
[----:B------:R-:W-:Y:S01]  /*0c80*/  IMAD.SHL.U32 R186, R36, 0x200, RZ ;  /* 0x0000020024ba7824 */ /* 0x000fe200078e00ff */
[----:B------:R-:W-:Y:S01]  /*0c90*/  STL [R1+0x68], R10 ;  /* 0x0000680a01007387 */ /* 0x000fe20000100800 */
[----:B-----5:R-:W-:Y:S01]  /*0ca0*/  IMAD.WIDE.U32 R8, R21, c[0x0][0x288], R28 ;  /* 0x0000a20015087a25 */ /* 0x020fe200078e001c */
[----:B------:R-:W-:-:S02]  /*0cb0*/  SHF.R.S32.HI R193, RZ, 0x6, R193 ;  /* 0x00000006ffc17819 */ /* 0x000fc400000114c1 */
[----:B------:R4:W-:Y:S01]  /*0cc0*/  STL.64 [R1+0x50], R18 ;  /* 0x0000501201007387 */ /* 0x0009e20000100a00 */
[----:B------:R-:W-:Y:S01]  /*0cd0*/  IMAD.IADD R17, R9, 0x1, R16 ;  /* 0x0000000109117824 */ /* 0x000fe200078e0210 */
[----:B---3--:R-:W-:Y:S01]  /*0ce0*/  SHF.L.U32 R14, R2, 0x6, RZ ;  /* 0x00000006020e7819 */ /* 0x008fe200000006ff */
[----:B------:R-:W-:Y:S01]  /*0cf0*/  IMAD.MOV.U32 R16, RZ, RZ, R8 ;  /* 0x000000ffff107224 */ /* 0x000fe200078e0008 */
[----:B------:R-:W-:Y:S01]  /*0d00*/  STL [R1+0x80], R10 ;  /* 0x0000800a01007387 */ /* 0x000fe20000100800 */
[----:B------:R-:W-:Y:S02]  /*0d10*/  MOV R24, 0x1220 ;  /* 0x0000122000187802 */ /* 0x000fe40000000f00 */
[----:B------:R-:W-:Y:S01]  /*0d20*/  IMAD.WIDE.U32 R16, R37, c[0x0][0x290], R16 ;  /* 0x0000a40025107a25 */ /* 0x000fe200078e0010 */
[----:B------:R-:W-:Y:S01]  /*0d30*/  LOP3.LUT R14, R14, 0x1c0, RZ, 0xc0, !PT ;  /* 0x000001c00e0e7812 */ /* 0x000fe200078ec0ff */
[----:B------:R3:W-:Y:S02]  /*0d40*/  STL.64 [R1+0x48], R26 ;  /* 0x0000481a01007387 */ /* 0x0007e40000100a00 */
[----:B-1----:R-:W-:Y:S01]  /*0d50*/  IMAD.WIDE.U32 R12, R21, c[0x0][0x270], R28 ;  /* 0x00009c00150c7a25 */ /* 0x002fe200078e001c */
[----:B------:R-:W-:-:S04]  /*0d60*/  SHF.R.U32.HI R15, RZ, 0x3, R14 ;  /* 0x00000003ff0f7819 */ /* 0x000fc8000001160e */
[----:B------:R-:W-:Y:S01]  /*0d70*/  IADD3 R23, R13, R22, RZ ;  /* 0x000000160d177210 */ /* 0x000fe20007ffe0ff */
[----:B------:R-:W-:Y:S01]  /*0d80*/  IMAD.MOV.U32 R22, RZ, RZ, R12 ;  /* 0x000000ffff167224 */ /* 0x000fe200078e000c */
[----:B------:R-:W-:Y:S02]  /*0d90*/  SHF.R.S32.HI R12, RZ, 0x1f, R194 ;  /* 0x0000001fff0c7819 */ /* 0x000fe400000114c2 */
[----:B------:R-:W-:Y:S01]  /*0da0*/  SHF.R.S32.HI R13, RZ, 0x1f, R30 ;  /* 0x0000001fff0d7819 */ /* 0x000fe2000001141e */
[----:B------:R-:W-:Y:S01]  /*0db0*/  IMAD.WIDE.U32 R22, R37, c[0x0][0x278], R22 ;  /* 0x00009e0025167a25 */ /* 0x000fe200078e0016 */
[C---:B------:R-:W-:Y:S02]  /*0dc0*/  SEL R38, R12.reuse, RZ, !P2 ;  /* 0x000000ff0c267207 */ /* 0x040fe40005000000 */
[----:B------:R-:W-:Y:S02]  /*0dd0*/  SEL R12, R12, RZ, !P4 ;  /* 0x000000ff0c0c7207 */ /* 0x000fe40006000000 */
[----:B------:R-:W-:Y:S01]  /*0de0*/  IADD3 R11, P0, R30, R22, RZ ;  /* 0x000000161e0b7210 */ /* 0x000fe20007f1e0ff */
[----:B--2---:R-:W-:Y:S01]  /*0df0*/  IMAD R0, R38, c[0x0][0x278], RZ ;  /* 0x00009e0026007a24 */ /* 0x004fe200078e02ff */
[----:B----4-:R-:W-:Y:S01]  /*0e00*/  LOP3.LUT R19, R40, 0xfffffff8, RZ, 0xc0, !PT ;  /* 0xfffffff828137812 */ /* 0x010fe200078ec0ff */
[----:B------:R-:W-:-:S02]  /*0e10*/  IMAD R6, R38, c[0x0][0x290], RZ ;  /* 0x0000a40026067a24 */ /* 0x000fc400078e02ff */
[C---:B------:R-:W-:Y:S02]  /*0e20*/  IMAD R0, R37.reuse, c[0x0][0x27c], R0 ;  /* 0x00009f0025007a24 */ /* 0x040fe400078e0200 */
[----:B------:R-:W-:Y:S02]  /*0e30*/  IMAD.IADD R19, R68, 0x1, -R19 ;  /* 0x0000000144137824 */ /* 0x000fe400078e0a13 */
[----:B------:R-:W-:Y:S01]  /*0e40*/  IMAD R6, R37, c[0x0][0x294], R6 ;  /* 0x0000a50025067a24 */ /* 0x000fe200078e0206 */
[----:B------:R-:W-:Y:S01]  /*0e50*/  IADD3.X R0, R13, R23, R0, P0, !PT ;  /* 0x000000170d007210 */ /* 0x000fe200007fe400 */
[----:B------:R-:W-:Y:S01]  /*0e60*/  IMAD.SHL.U32 R3, R19, 0x8, RZ ;  /* 0x0000000813037824 */ /* 0x000fe200078e00ff */
[----:B------:R-:W-:Y:S01]  /*0e70*/  IADD3 R9, P0, R30, R16, RZ ;  /* 0x000000101e097210 */ /* 0x000fe20007f1e0ff */
[----:B---3--:R-:W-:-:S03]  /*0e80*/  IMAD R26, R44, c[0x0][0x210], RZ ;  /* 0x000084002c1a7a24 */ /* 0x008fc600078e02ff */
[----:B------:R-:W-:Y:S01]  /*0e90*/  IADD3.X R6, R13, R17, R6, P0, !PT ;  /* 0x000000110d067210 */ /* 0x000fe200007fe406 */
[----:B------:R-:W-:Y:S01]  /*0ea0*/  IMAD R26, R21, c[0x0][0x214], R26 ;  /* 0x00008500151a7a24 */ /* 0x000fe200078e021a */
[C---:B------:R-:W-:Y:S02]  /*0eb0*/  LEA R16, P0, R11.reuse, c[0x0][0x258], 0x2 ;  /* 0x000096000b107a11 */ /* 0x040fe400078010ff */
[--C-:B------:R-:W-:Y:S02]  /*0ec0*/  LOP3.LUT R8, R14, 0x38, R3.reuse, 0xf8, !PT ;  /* 0x000000380e087812 */ /* 0x100fe400078ef803 */
[----:B------:R-:W-:Y:S02]  /*0ed0*/  SHF.R.S32.HI R55, RZ, 0x1f, R3 ;  /* 0x0000001fff377819 */ /* 0x000fe40000011403 */
[----:B------:R-:W-:Y:S02]  /*0ee0*/  MOV R54, R3 ;  /* 0x0000000300367202 */ /* 0x000fe40000000f00 */
[----:B------:R-:W-:Y:S01]  /*0ef0*/  LEA.HI.X R17, R11, c[0x0][0x25c], R0, 0x2, P0 ;  /* 0x000097000b117a11 */ /* 0x000fe200000f1400 */
[----:B------:R-:W-:Y:S01]  /*0f00*/  IMAD.MOV.U32 R0, RZ, RZ, 0x2 ;  /* 0x00000002ff007424 */ /* 0x000fe200078e00ff */
[----:B------:R-:W-:Y:S01]  /*0f10*/  LOP3.LUT R15, R186, R8, R15, 0xf6, !PT ;  /* 0x00000008ba0f7212 */ /* 0x000fe200078ef60f */
[--C-:B------:R-:W-:Y:S01]  /*0f20*/  IMAD.WIDE.U32 R42, R21, c[0x0][0x180], R54.reuse ;  /* 0x00006000152a7a25 */ /* 0x100fe200078e0036 */
[----:B------:R-:W-:Y:S01]  /*0f30*/  LEA R10, P0, R9, c[0x0][0x280], 0x2 ;  /* 0x0000a000090a7a11 */ /* 0x000fe200078010ff */
[----:B------:R1:W-:Y:S01]  /*0f40*/  STL.64 [R1+0x70], R16 ;  /* 0x0000701001007387 */ /* 0x0003e20000100a00 */
[----:B------:R-:W-:Y:S01]  /*0f50*/  SEL R14, R194, RZ, !P4 ;  /* 0x000000ffc20e7207 */ /* 0x000fe20006000000 */
[----:B------:R-:W-:Y:S01]  /*0f60*/  IMAD.WIDE.U32 R22, R21, c[0x0][0x210], R54 ;  /* 0x0000840015167a25 */ /* 0x000fe200078e0036 */
[----:B------:R-:W-:-:S03]  /*0f70*/  LEA.HI.X R11, R9, c[0x0][0x284], R6, 0x2, P0 ;  /* 0x0000a100090b7a11 */ /* 0x000fc600000f1406 */
[----:B------:R-:W-:Y:S02]  /*0f80*/  IMAD.WIDE.U32 R8, R15, R0, c[0x0][0x18] ;  /* 0x000006000f087625 */ /* 0x000fe400078e0000 */
[----:B------:R1:W-:Y:S02]  /*0f90*/  STL.64 [R1+0x88], R10 ;  /* 0x0000880a01007387 */ /* 0x0003e40000100a00 */
[----:B------:R-:W-:Y:S01]  /*0fa0*/  IMAD.IADD R35, R43, 0x1, R34 ;  /* 0x000000012b237824 */ /* 0x000fe200078e0222 */
[----:B------:R-:W-:Y:S01]  /*0fb0*/  MOV R34, R42 ;  /* 0x0000002a00227202 */ /* 0x000fe20000000f00 */
[----:B------:R-:W-:Y:S01]  /*0fc0*/  IMAD.IADD R27, R23, 0x1, R26 ;  /* 0x00000001171b7824 */ /* 0x000fe200078e021a */
[C---:B------:R-:W-:Y:S01]  /*0fd0*/  IADD3 R46, P1, R8.reuse, 0x4080, RZ ;  /* 0x00004080082e7810 */ /* 0x040fe20007f3e0ff */
[----:B------:R-:W-:Y:S01]  /*0fe0*/  IMAD.MOV.U32 R26, RZ, RZ, R22 ;  /* 0x000000ffff1a7224 */ /* 0x000fe200078e0016 */
[----:B------:R-:W-:Y:S01]  /*0ff0*/  IADD3 R42, P0, R8, 0x8080, RZ ;  /* 0x00008080082a7810 */ /* 0x000fe20007f1e0ff */
[C---:B------:R-:W-:Y:S01]  /*1000*/  IMAD R6, R38.reuse, c[0x0][0x188], RZ ;  /* 0x0000620026067a24 */ /* 0x040fe200078e02ff */
[----:B------:R-:W-:Y:S01]  /*1010*/  SHF.R.S32.HI R22, RZ, 0x1f, R2 ;  /* 0x0000001fff167819 */ /* 0x000fe20000011402 */
[----:B------:R-:W-:Y:S01]  /*1020*/  IMAD R0, R38, c[0x0][0x218], RZ ;  /* 0x0000860026007a24 */ /* 0x000fe200078e02ff */
[----:B------:R-:W-:Y:S01]  /*1030*/  IADD3 R8, P2, R2, R7, RZ ;  /* 0x0000000702087210 */ /* 0x000fe20007f5e0ff */
[C---:B------:R-:W-:Y:S01]  /*1040*/  IMAD R6, R37.reuse, c[0x0][0x18c], R6 ;  /* 0x0000630025067a24 */ /* 0x040fe200078e0206 */
[----:B------:R-:W-:Y:S01]  /*1050*/  MOV R23, R21 ;  /* 0x0000001500177202 */ /* 0x000fe20000000f00 */
[----:B------:R-:W-:Y:S01]  /*1060*/  IMAD.WIDE.U32 R34, R37, c[0x0][0x188], R34 ;  /* 0x0000620025227a25 */ /* 0x000fe200078e0022 */
[----:B------:R-:W-:-:S03]  /*1070*/  LEA.HI.X.SX32 R7, R7, R22, 0x1, P2 ;  /* 0x0000001607077211 */ /* 0x000fc600010f0eff */
[----:B------:R-:W-:Y:S01]  /*1080*/  IMAD R0, R37, c[0x0][0x21c], R0 ;  /* 0x0000870025007a24 */ /* 0x000fe200078e0200 */
[----:B------:R-:W-:Y:S01]  /*1090*/  IADD3 R35, R35, R6, RZ ;  /* 0x0000000623237210 */ /* 0x000fe20007ffe0ff */
[----:B------:R-:W-:-:S04]  /*10a0*/  IMAD.WIDE.U32 R26, R37, c[0x0][0x218], R26 ;  /* 0x00008600251a7a25 */ /* 0x000fc800078e001a */
[--C-:B------:R-:W-:Y:S02]  /*10b0*/  IMAD.X R47, RZ, RZ, R9.reuse, P1 ;  /* 0x000000ffff2f7224 */ /* 0x100fe400008e0609 */
[----:B------:R-:W-:Y:S02]  /*10c0*/  IMAD.X R43, RZ, RZ, R9, P0 ;  /* 0x000000ffff2b7224 */ /* 0x000fe400000e0609 */
[----:B------:R-:W-:Y:S01]  /*10d0*/  IMAD R9, R7, c[0x0][0x178], RZ ;  /* 0x00005e0007097a24 */ /* 0x000fe200078e02ff */
[----:B------:R1:W-:Y:S01]  /*10e0*/  STL.64 [R1+0x38], R46 ;  /* 0x0000382e01007387 */ /* 0x0003e20000100a00 */
[----:B------:R-:W-:Y:S02]  /*10f0*/  IMAD.IADD R27, R27, 0x1, R0 ;  /* 0x000000011b1b7824 */ /* 0x000fe400078e0200 */
        /* <DEDUP_REMOVED lines=12> */
[----:B------:R-:W-:Y:S02]  /*11c0*/  LEA.HI.X R7, R26, c[0x0][0x1f4], R7, 0x1, P0 ;  /* 0x00007d001a077a11 */ /* 0x000fe400000f0c07 */
[----:B------:R-:W-:Y:S01]  /*11d0*/  @P3 SHF.R.U32.HI R23, RZ, c[0x0][0x250], R0 ;  /* 0x00009400ff173a19 */ /* 0x000fe20000011600 */
[----:B------:R1:W-:Y:S03]  /*11e0*/  STL.64 [R1+0x30], R8 ;  /* 0x0000300801007387 */ /* 0x0003e60000100a00 */
[----:B------:R-:W-:Y:S01]  /*11f0*/  SHF.R.S32.HI R20, RZ, 0x1f, R23 ;  /* 0x0000001fff147819 */ /* 0x000fe20000011417 */
[----:B------:R1:W-:Y:S04]  /*1200*/  STL.64 [R1+0x58], R6 ;  /* 0x0000580601007387 */ /* 0x0003e80000100a00 */
[----:B-1----:R-:W-:Y:S05]  /*1210*/  CALL.REL.NOINC `($_ZN7cutlass13device_kernelIN5flash19enable_sm80_to_sm89INS1_16FlashAttnBwdSm80INS1_25CollectiveMainloopBwdSm80ILi2ELi2EN4cute5tupleIJNS5_1CILi64EEENS7_ILi128EEES8_EEENS_10bfloat16_tEfNS_4arch4Sm80ELb0ELb0ELb1ELb1ELb0ELb0ELb0ELb0ELi2ELi2ELi4ELi2ELb1EEENS1_24CollectiveEpilogueBwdGQAISA_fSD_Li256ELb1ELb0EEENS1_19SingleTileSchedulerILb1ELb0ELb0ELi128EEEEEEEEEvNT_6ParamsE$_ZZN4cute7idx2crdINS_5tupleIJiEEENS1_IJNS1_IJNS1_IJNS_1CILi8EEENS3_ILi2EEEEEES5_S5_NS3_ILi4EEEEEEEEEEEDaRKT_RKT0_ENKUlRKT_RKT0_E_clIiS8_EEDaSI_SL_) ;  /* 0x0000753000007944 */ /* 0x002fea0003c00000 */
[----:B------:R-:W-:Y:S01]  /*1220*/  IMAD.MOV.U32 R188, RZ, RZ, R0 ;  /* 0x000000ffffbc7224 */ /* 0x000fe200078e0000 */
[----:B------:R-:W-:Y:S01]  /*1230*/  MOV R35, R46 ;  /* 0x0000002e00237202 */ /* 0x000fe20000000f00 */
[----:B------:R-:W-:Y:S01]  /*1240*/  IMAD.MOV.U32 R52, RZ, RZ, R68 ;  /* 0x000000ffff347224 */ /* 0x000fe200078e0044 */
[----:B------:R-:W-:-:S02]  /*1250*/  MOV R24, 0x1270 ;  /* 0x0000127000187802 */ /* 0x000fc40000000f00 */
[----:B--2---:R-:W-:Y:S05]  /*1260*/  CALL.REL.NOINC `($_ZN7cutlass13device_kernelIN5flash19enable_sm80_to_sm89INS1_16FlashAttnBwdSm80INS1_25CollectiveMainloopBwdSm80ILi2ELi2EN4cute5tupleIJNS5_1CILi64EEENS7_ILi128EEES8_EEENS_10bfloat16_tEfNS_4arch4Sm80ELb0ELb0ELb1ELb1ELb0ELb0ELb0ELb0ELi2ELi2ELi4ELi2ELb1EEENS1_24CollectiveEpilogueBwdGQAISA_fSD_Li256ELb1ELb0EEENS1_19SingleTileSchedulerILb1ELb0ELb0ELi128EEEEEEEEEvNT_6ParamsE$_ZZN4cute7idx2crdINS_5tupleIJiEEENS1_IJNS1_IJNS1_IJNS_1CILi8EEENS3_ILi2EEEEEES5_S5_NS3_ILi4EEEEEEEEEEEDaRKT_RKT0_ENKUlRKT_RKT0_E_clIiS8_EEDaSI_SL_) ;  /* 0x000074e000007944 */ /* 0x004fea0003c00000 */
        /* <DEDUP_REMOVED lines=13> */
[----:B--2---:R-:W-:Y:S05]  /*1340*/  CALL.REL.NOINC `($_ZN7cutlass13device_kernelIN5flash19enable_sm80_to_sm89INS1_16FlashAttnBwdSm80INS1_25CollectiveMainloopBwdSm80ILi2ELi2EN4cute5tupleIJNS5_1CILi64EEENS7_ILi128EEES8_EEENS_10bfloat16_tEfNS_4arch4Sm80ELb0ELb0ELb1ELb1ELb0ELb0ELb0ELb0ELi2ELi2ELi4ELi2ELb1EEENS1_24CollectiveEpilogueBwdGQAISA_fSD_Li256ELb1ELb0EEENS1_19SingleTileSchedulerILb1ELb0ELb0ELi128EEEEEEEEEvNT_6ParamsE$_ZZN4cute7idx2crdINS_5tupleIJiEEENS1_IJNS1_IJNS1_IJNS_1CILi8EEENS3_ILi2EEEEEES5_NS3_ILi4EEES5_EEEEEEEEDaRKT_RKT0_ENKUlRKT_RKT0_E_clIiS8_EEDaSI_SL_) ;  /* 0x0000670000007944 */ /* 0x004fea0003c00000 */
[----:B------:R-:W-:Y:S01]  /*1350*/  IMAD.MOV.U32 R43, RZ, RZ, R49 ;  /* 0x000000ffff2b7224 */ /* 0x000fe200078e0031 */
[----:B------:R-:W-:Y:S01]  /*1360*/  MOV R41, R47 ;  /* 0x0000002f00297202 */ /* 0x000fe20000000f00 */
[----:B------:R-:W-:Y:S01]  /*1370*/  IMAD.MOV.U32 R42, RZ, RZ, R48 ;  /* 0x000000ffff2a7224 */ /* 0x000fe200078e0030 */
[----:B------:R-:W-:Y:S02]  /*1380*/  MOV R33, R68 ;  /* 0x0000004400217202 */ /* 0x000fe40000000f00 */
[----:B------:R-:W-:Y:S02]  /*1390*/  MOV R24, 0x13b0 ;  /* 0x000013b000187802 */ /* 0x000fe40000000f00 */
[----:B--2---:R-:W-:Y:S05]  /*13a0*/  CALL.REL.NOINC `($_ZN7cutlass13device_kernelIN5flash19enable_sm80_to_sm89INS1_16FlashAttnBwdSm80INS1_25CollectiveMainloopBwdSm80ILi2ELi2EN4cute5tupleIJNS5_1CILi64EEENS7_ILi128EEES8_EEENS_10bfloat16_tEfNS_4arch4Sm80ELb0ELb0ELb1ELb1ELb0ELb0ELb0ELb0ELi2ELi2ELi4ELi2ELb1EEENS1_24CollectiveEpilogueBwdGQAISA_fSD_Li256ELb1ELb0EEENS1_19SingleTileSchedulerILb1ELb0ELb0ELi128EEEEEEEEEvNT_6ParamsE$_ZZN4cute7idx2crdINS_5tupleIJiEEENS1_IJNS1_IJNS1_IJNS_1CILi8EEENS3_ILi2EEEEEES5_NS3_ILi4EEES5_EEEEEEEEDaRKT_RKT0_ENKUlRKT_RKT0_E_clIiS8_EEDaSI_SL_) ;  /* 0x000066a000007944 */ /* 0x004fea0003c00000 */
[----:B------:R-:W-:Y:S02]  /*13b0*/  MOV R52, R68 ;  /* 0x0000004400347202 */ /* 0x000fe40000000f00 */
[----:B------:R-:W-:Y:S02]  /*13c0*/  MOV R24, 0x13e0 ;  /* 0x000013e000187802 */ /* 0x000fe40000000f00 */
[----:B--2---:R-:W-:Y:S05]  /*13d0*/  CALL.REL.NOINC `($_ZN7cutlass13device_kernelIN5flash19enable_sm80_to_sm89INS1_16FlashAttnBwdSm80INS1_25CollectiveMainloopBwdSm80ILi2ELi2EN4cute5tupleIJNS5_1CILi64EEENS7_ILi128EEES8_EEENS_10bfloat16_tEfNS_4arch4Sm80ELb0ELb0ELb1ELb1ELb0ELb0ELb0ELb0ELi2ELi2ELi4ELi2ELb1EEENS1_24CollectiveEpilogueBwdGQAISA_fSD_Li256ELb1ELb0EEENS1_19SingleTileSchedulerILb1ELb0ELb0ELi128EEEEEEEEEvNT_6ParamsE$_ZZN4cute7idx2crdINS_5tupleIJiEEENS1_IJNS1_IJNS1_IJNS_1CILi8EEENS3_ILi2EEEEEES5_S5_NS3_ILi4EEEEEEEEEEEDaRKT_RKT0_ENKUlRKT_RKT0_E_clIiS8_EEDaSI_SL_) ;  /* 0x0000737000007944 */ /* 0x004fea0003c00000 */
        /* <DEDUP_REMOVED lines=27> */
[----:B--2---:R-:W-:Y:S05]  /*1590*/  CALL.REL.NOINC `($_ZN7cutlass13device_kernelIN5flash19enable_sm80_to_sm89INS1_16FlashAttnBwdSm80INS1_25CollectiveMainloopBwdSm80ILi2ELi2EN4cute5tupleIJNS5_1CILi64EEENS7_ILi128EEES8_EEENS_10bfloat16_tEfNS_4arch4Sm80ELb0ELb0ELb1ELb1ELb0ELb0ELb0ELb0ELi2ELi2ELi4ELi2ELb1EEENS1_24CollectiveEpilogueBwdGQAISA_fSD_Li256ELb1ELb0EEENS1_19SingleTileSchedulerILb1ELb0ELb0ELi128EEEEEEEEEvNT_6ParamsE$_ZZN4cute7idx2crdINS_5tupleIJiEEENS1_IJNS1_IJNS1_IJNS_1CILi8EEENS3_ILi2EEEEEES5_S5_NS3_ILi4EEEEEEEEEEEDaRKT_RKT0_ENKUlRKT_RKT0_E_clIiS8_EEDaSI_SL_) ;  /* 0x000071b000007944 */ /* 0x004fea0003c00000 */
[----:B------:R-:W-:Y:S01]  /*15a0*/  IMAD R6, R20, c[0x0][0x1e0], RZ ;  /* 0x0000780014067a24 */ /* 0x000fe200078e02ff */
[----:B------:R-:W-:Y:S01]  /*15b0*/  IADD3 R8, P0, R2, R5, RZ ;  /* 0x0000000502087210 */ /* 0x000fe20007f1e0ff */
[----:B------:R-:W-:Y:S01]  /*15c0*/  IMAD.MOV.U32 R16, RZ, RZ, R3 ;  /* 0x000000ffff107224 */ /* 0x000fe200078e0003 */
[----:B------:R-:W-:Y:S01]  /*15d0*/  ULDC.64 UR4, c[0x0][0x1d8] ;  /* 0x0000760000047ab9 */ /* 0x000fe20000000a00 */
[----:B------:R-:W-:Y:S01]  /*15e0*/  IMAD.MOV.U32 R17, RZ, RZ, R55 ;  /* 0x000000ffff117224 */ /* 0x000fe200078e0037 */
[----:B------:R-:W-:Y:S01]  /*15f0*/  LEA.HI.X.SX32 R9, R5, R22, 0x1, P0 ;  /* 0x0000001605097211 */ /* 0x000fe200000f0eff */
[C---:B------:R-:W-:Y:S01]  /*1600*/  IMAD R6, R23.reuse, c[0x0][0x1e4], R6 ;  /* 0x0000790017067a24 */ /* 0x040fe200078e0206 */
[----:B------:R-:W-:Y:S01]  /*1610*/  USHF.L.U32 UR7, UR4, 0x6, URZ ;  /* 0x0000000604077899 */ /* 0x000fe2000800063f */
[----:B------:R-:W-:Y:S01]  /*1620*/  IMAD.WIDE.U32 R10, R23, c[0x0][0x1e0], R16 ;  /* 0x00007800170a7a25 */ /* 0x000fe200078e0010 */
[----:B------:R-:W-:Y:S01]  /*1630*/  UMOV UR6, 0x6 ;  /* 0x0000000600067882 */ /* 0x000fe20000000000 */
[----:B------:R1:W-:Y:S01]  /*1640*/  STL.64 [R1+0x98], R2 ;  /* 0x0000980201007387 */ /* 0x0003e20000100a00 */
[----:B------:R-:W-:Y:S01]  /*1650*/  USHF.L.U64.HI UR5, UR4, UR6, UR5 ;  /* 0x0000000604057299 */ /* 0x000fe20008010205 */
[----:B------:R-:W-:Y:S01]  /*1660*/  IMAD.IADD R11, R11, 0x1, R6 ;  /* 0x000000010b0b7824 */ /* 0x000fe200078e0206 */
[----:B------:R-:W-:Y:S01]  /*1670*/  BSSY B0, `(.L_x_186) ;  /* 0x0000087000007945 */ /* 0x000fe20003800000 */
[----:B------:R-:W-:Y:S01]  /*1680*/  IMAD R5, R12, c[0x0][0x1e8], RZ ;  /* 0x00007a000c057a24 */ /* 0x000fe200078e02ff */
[----:B------:R-:W-:Y:S01]  /*1690*/  STL.64 [R1+0xd8], R78 ;  /* 0x0000d84e01007387 */ /* 0x000fe20000100a00 */
[----:B------:R-:W-:Y:S01]  /*16a0*/  IMAD R20, R20, c[0x0][0x1b0], RZ ;  /* 0x00006c0014147a24 */ /* 0x000fe200078e02ff */
[----:B------:R-:W-:Y:S01]  /*16b0*/  IADD3 R195, R196, 0xb0, RZ ;  /* 0x000000b0c4c37810 */ /* 0x000fe20007ffe0ff */
[C---:B------:R-:W-:Y:S01]  /*16c0*/  IMAD R5, R14.reuse, c[0x0][0x1ec], R5 ;  /* 0x00007b000e057a24 */ /* 0x040fe200078e0205 */
[----:B------:R-:W-:Y:S01]  /*16d0*/  STL.64 [R1+0x130], R78 ;  /* 0x0001304e01007387 */ /* 0x000fe20000100a00 */
[----:B------:R-:W-:-:S03]  /*16e0*/  IMAD.WIDE.U32 R10, R14, c[0x0][0x1e8], R10 ;  /* 0x00007a000e0a7a25 */ /* 0x000fc600078e000a */
[----:B------:R-:W-:Y:S01]  /*16f0*/  STL.64 [R1+0x100], R76 ;  /* 0x0001004c01007387 */ /* 0x000fe20000100a00 */
[----:B------:R-:W-:-:S03]  /*1700*/  IMAD.WIDE R8, R4, 0x80, R8 ;  /* 0x0000008004087825 */ /* 0x000fc600078e0208 */
[----:B------:R-:W-:Y:S01]  /*1710*/  STL.64 [R1+0x158], R76 ;  /* 0x0001584c01007387 */ /* 0x000fe20000100a00 */
[----:B------:R-:W-:-:S03]  /*1720*/  IMAD.WIDE.U32 R16, R23, c[0x0][0x1b0], R16 ;  /* 0x00006c0017107a25 */ /* 0x000fc600078e0010 */
[----:B------:R-:W-:Y:S01]  /*1730*/  STL [R1+0xa4], R28 ;  /* 0x0000a41c01007387 */ /* 0x000fe20000100800 */
[----:B------:R-:W-:Y:S02]  /*1740*/  IMAD R20, R23, c[0x0][0x1b4], R20 ;  /* 0x00006d0017147a24 */ /* 0x000fe400078e0214 */
[----:B------:R-:W-:Y:S01]  /*1750*/  IMAD.IADD R11, R11, 0x1, R5 ;  /* 0x000000010b0b7824 */ /* 0x000fe200078e0205 */
[----:B------:R-:W-:Y:S01]  /*1760*/  STL.64 [R1+0xb0], R74 ;  /* 0x0000b04a01007387 */ /* 0x000fe20000100a00 */
[----:B------:R-:W-:Y:S02]  /*1770*/  IMAD R5, R9, c[0x0][0x1d8], RZ ;  /* 0x0000760009057a24 */ /* 0x000fe400078e02ff */
[----:B------:R-:W-:Y:S01]  /*1780*/  IMAD R25, R4, -0x80, R25 ;  /* 0xffffff8004197824 */ /* 0x000fe200078e0219 */
[----:B------:R-:W-:Y:S01]  /*1790*/  STL.64 [R1+0xb8], R70 ;  /* 0x0000b84601007387 */ /* 0x000fe20000100a00 */
[----:B------:R-:W-:Y:S02]  /*17a0*/  IMAD R7, R12, c[0x0][0x1b8], RZ ;  /* 0x00006e000c077a24 */ /* 0x000fe400078e02ff */
[----:B------:R-:W-:Y:S01]  /*17b0*/  IMAD.IADD R17, R17, 0x1, R20 ;  /* 0x0000000111117824 */ /* 0x000fe200078e0214 */
[----:B------:R-:W-:Y:S01]  /*17c0*/  STL.64 [R1+0xe8], R66 ;  /* 0x0000e84201007387 */ /* 0x000fe20000100a00 */
[----:B------:R-:W-:-:S02]  /*17d0*/  IMAD R5, R8, c[0x0][0x1dc], R5 ;  /* 0x0000770008057a24 */ /* 0x000fc400078e0205 */
[----:B------:R-:W-:Y:S01]  /*17e0*/  IMAD.WIDE.U32 R10, R8, c[0x0][0x1d8], R10 ;  /* 0x00007600080a7a25 */ /* 0x000fe200078e000a */
[----:B------:R-:W-:Y:S03]  /*17f0*/  STL.64 [R1+0xf0], R64 ;  /* 0x0000f04001007387 */ /* 0x000fe60000100a00 */
[----:B------:R-:W-:Y:S01]  /*1800*/  IMAD.IADD R4, R25, 0x1, -R2 ;  /* 0x0000000119047824 */ /* 0x000fe200078e0a02 */
[----:B------:R-:W-:Y:S01]  /*1810*/  LEA R12, P0, R10, c[0x0][0x1c0], 0x1 ;  /* 0x000070000a0c7a11 */ /* 0x000fe200078008ff */
[C---:B------:R-:W-:Y:S01]  /*1820*/  IMAD R7, R14.reuse, c[0x0][0x1bc], R7 ;  /* 0x00006f000e077a24 */ /* 0x040fe200078e0207 */
[----:B------:R-:W-:Y:S01]  /*1830*/  STL.64 [R1+0x108], R62 ;  /* 0x0001083e01007387 */ /* 0x000fe20000100a00 */
[----:B------:R-:W-:Y:S01]  /*1840*/  IMAD.WIDE.U32 R16, R14, c[0x0][0x1b8], R16 ;  /* 0x00006e000e107a25 */ /* 0x000fe200078e0010 */
[C---:B------:R-:W-:Y:S02]  /*1850*/  ISETP.GE.AND P4, PT, R4.reuse, 0x1, PT ;  /* 0x000000010400780c */ /* 0x040fe40003f86270 */
[C---:B------:R-:W-:Y:S01]  /*1860*/  ISETP.GE.AND P3, PT, R4.reuse, 0x21, PT ;  /* 0x000000210400780c */ /* 0x040fe20003f66270 */
[----:B------:R-:W-:Y:S01]  /*1870*/  IMAD.IADD R5, R11, 0x1, R5 ;  /* 0x000000010b057824 */ /* 0x000fe200078e0205 */
[----:B------:R-:W-:Y:S01]  /*1880*/  ISETP.GE.OR P1, PT, R3, c[0x0][0x1cc], !P4 ;  /* 0x0000730003007a0c */ /* 0x000fe20006726670 */
[----:B------:R-:W-:Y:S01]  /*1890*/  IMAD R6, R9, c[0x0][0x1a8], RZ ;  /* 0x00006a0009067a24 */ /* 0x000fe200078e02ff */
[----:B------:R-:W-:Y:S01]  /*18a0*/  ISETP.GE.AND P6, PT, R4, 0x41, PT ;  /* 0x000000410400780c */ /* 0x000fe20003fc6270 */
[----:B------:R-:W-:Y:S01]  /*18b0*/  IMAD.IADD R17, R17, 0x1, R7 ;  /* 0x0000000111117824 */ /* 0x000fe200078e0207 */
[----:B------:R-:W-:Y:S01]  /*18c0*/  LEA.HI.X R13, R10, c[0x0][0x1c4], R5, 0x1, P0 ;  /* 0x000071000a0d7a11 */ /* 0x000fe200000f0c05 */
[----:B-1----:R-:W-:Y:S01]  /*18d0*/  IMAD R2, R8, c[0x0][0x1ac], R6 ;  /* 0x00006b0008027a24 */ /* 0x002fe200078e0206 */
[----:B------:R-:W-:Y:S01]  /*18e0*/  IADD3 R6, P0, R12, UR7, RZ ;  /* 0x000000070c067c10 */ /* 0x000fe2000ff1e0ff */
[----:B------:R-:W-:Y:S01]  /*18f0*/  IMAD.WIDE.U32 R8, R8, c[0x0][0x1a8], R16 ;  /* 0x00006a0008087a25 */ /* 0x000fe200078e0010 */
[----:B------:R-:W-:Y:S01]  /*1900*/  ISETP.GE.OR P2, PT, R3, c[0x0][0x1cc], !P3 ;  /* 0x0000730003007a0c */ /* 0x000fe20005f46670 */
[----:B------:R-:W-:Y:S01]  /*1910*/  STL.64 [R1+0x110], R60 ;  /* 0x0001103c01007387 */ /* 0x000fe20000100a00 */
[----:B------:R-:W-:Y:S01]  /*1920*/  IADD3.X R7, R13, UR5, RZ, P0, !PT ;  /* 0x000000050d077c10 */ /* 0x000fe200087fe4ff */
[----:B------:R-:W-:Y:S01]  /*1930*/  IMAD.IADD R2, R9, 0x1, R2 ;  /* 0x0000000109027824 */ /* 0x000fe200078e0202 */
[----:B------:R-:W-:Y:S01]  /*1940*/  IADD3 R10, P5, R6, UR7, RZ ;  /* 0x00000007060a7c10 */ /* 0x000fe2000ffbe0ff */
[----:B------:R-:W-:Y:S01]  /*1950*/  IMAD.SHL.U32 R15, R15, 0x2, RZ ;  /* 0x000000020f0f7824 */ /* 0x000fe200078e00ff */
[----:B------:R-:W-:Y:S01]  /*1960*/  LEA R16, P0, R8, c[0x0][0x190], 0x1 ;  /* 0x0000640008107a11 */ /* 0x000fe200078008ff */
[----:B------:R-:W-:Y:S01]  /*1970*/  IMAD.SHL.U32 R186, R186, 0x2, RZ ;  /* 0x00000002baba7824 */ /* 0x000fe200078e00ff */
[----:B------:R-:W-:Y:S01]  /*1980*/  IADD3.X R11, R7, UR5, RZ, P5, !PT ;  /* 0x00000005070b7c10 */ /* 0x000fe2000affe4ff */
[----:B------:R-:W-:Y:S01]  /*1990*/  STL.64 [R1+0x140], R58 ;  /* 0x0001403a01007387 */ /* 0x000fe20000100a00 */
[----:B------:R-:W-:-:S02]  /*19a0*/  ISETP.GE.AND P5, PT, R4, 0x61, PT ;  /* 0x000000610400780c */ /* 0x000fc40003fa6270 */
[----:B------:R-:W-:Y:S01]  /*19b0*/  LEA.HI.X R17, R8, c[0x0][0x194], R2, 0x1, P0 ;  /* 0x0000650008117a11 */ /* 0x000fe200000f0c02 */
[----:B------:R-:W-:Y:S01]  /*19c0*/  @!PT LDS RZ, [RZ] ;  /* 0x00000000fffff984 */ /* 0x000fe20000000800 */
[----:B------:R-:W-:Y:S01]  /*19d0*/  @!PT LDS RZ, [RZ] ;  /* 0x00000000fffff984 */ /* 0x000fe20000000800 */
[----:B------:R-:W-:Y:S01]  /*19e0*/  @!PT LDS RZ, [RZ] ;  /* 0x00000000fffff984 */ /* 0x000fe20000000800 */
[----:B------:R1:W-:Y:S01]  /*19f0*/  LDGSTS.E.BYPASS.LTC128B.128 [R15+0x4080], [R12.64], !P1 ;  /* 0x040800000c0f7fae */ /* 0x0003e2000c901d4a */
[----:B------:R-:W-:Y:S02]  /*1a00*/  IADD3 R4, P0, R10, UR7, RZ ;  /* 0x000000070a047c10 */ /* 0x000fe4000ff1e0ff */
[----:B------:R-:W-:Y:S01]  /*1a10*/  ISETP.GE.OR P1, PT, R3, c[0x0][0x1cc], !P6 ;  /* 0x0000730003007a0c */ /* 0x000fe20007726670 */
[----:B------:R3:W-:Y:S01]  /*1a20*/  LDGSTS.E.BYPASS.LTC128B.128 [R15+0x5080], [R6.64], !P2 ;  /* 0x05080000060f7fae */ /* 0x0007e2000d101d4a */
[----:B------:R-:W-:Y:S01]  /*1a30*/  IADD3.X R5, R11, UR5, RZ, P0, !PT ;  /* 0x000000050b057c10 */ /* 0x000fe200087fe4ff */
[----:B------:R-:W-:Y:S01]  /*1a40*/  ULDC.64 UR4, c[0x0][0x1a8] ;  /* 0x00006a0000047ab9 */ /* 0x000fe20000000a00 */
[C---:B------:R-:W-:Y:S01]  /*1a50*/  ISETP.GE.OR P0, PT, R3.reuse, c[0x0][0x1cc], !P5 ;  /* 0x0000730003007a0c */ /* 0x040fe20006f06670 */
[----:B------:R-:W-:Y:S01]  /*1a60*/  USHF.L.U32 UR7, UR4, 0x6, URZ ;  /* 0x0000000604077899 */ /* 0x000fe2000800063f */
[C---:B------:R-:W-:Y:S01]  /*1a70*/  ISETP.GE.OR P4, PT, R3.reuse, c[0x0][0x19c], !P4 ;  /* 0x0000670003007a0c */ /* 0x040fe20006786670 */
[----:B------:R-:W-:Y:S01]  /*1a80*/  USHF.L.U64.HI UR5, UR4, UR6, UR5 ;  /* 0x0000000604057299 */ /* 0x000fe20008010205 */
[C---:B------:R-:W-:Y:S01]  /*1a90*/  ISETP.GE.OR P3, PT, R3.reuse, c[0x0][0x19c], !P3 ;  /* 0x0000670003007a0c */ /* 0x040fe20005f66670 */
[----:B------:R-:W-:Y:S01]  /*1aa0*/  STL.64 [R1+0x148], R56 ;  /* 0x0001483801007387 */ /* 0x000fe20000100a00 */
[----:B------:R-:W-:-:S02]  /*1ab0*/  ISETP.GE.OR P6, PT, R3, c[0x0][0x19c], !P6 ;  /* 0x0000670003007a0c */ /* 0x000fc400077c6670 */
[----:B------:R-:W-:Y:S01]  /*1ac0*/  ISETP.GE.OR P5, PT, R3, c[0x0][0x19c], !P5 ;  /* 0x0000670003007a0c */ /* 0x000fe20006fa6670 */
[----:B------:R4:W-:Y:S01]  /*1ad0*/  LDGSTS.E.BYPASS.LTC128B.128 [R15+0x6080], [R10.64], !P1 ;  /* 0x060800000a0f7fae */ /* 0x0009e2000c901d4a */
[C---:B------:R-:W-:Y:S02]  /*1ae0*/  LOP3.LUT P2, RZ, R19.reuse, 0x4, RZ, 0xc0, !PT ;  /* 0x0000000413ff7812 */ /* 0x040fe4000784c0ff */
[----:B------:R-:W-:Y:S01]  /*1af0*/  LOP3.LUT P1, RZ, R19, 0x2, RZ, 0xc0, !PT ;  /* 0x0000000213ff7812 */ /* 0x000fe2000782c0ff */
[----:B------:R5:W-:Y:S04]  /*1b00*/  LDGSTS.E.BYPASS.LTC128B.128 [R15+0x7080], [R4.64], !P0 ;  /* 0x07080000040f7fae */ /* 0x000be8000c101d4a */
[----:B------:R-:W0:Y:S04]  /*1b10*/  LDGDEPBAR ;  /* 0x00000000000079af */ /* 0x000e280000000000 */
[----:B------:R2:W-:Y:S01]  /*1b20*/  LDGSTS.E.BYPASS.LTC128B.128 [R15+0x80], [R16.64], !P4 ;  /* 0x00080000100f7fae */ /* 0x0005e2000e101d4a */
[----:B------:R-:W-:-:S02]  /*1b30*/  ISETP.GE.AND P4, PT, R3, c[0x0][0x16c], PT ;  /* 0x00005b0003007a0c */ /* 0x000fc40003f86270 */
[----:B---3--:R-:W-:Y:S01]  /*1b40*/  IADD3 R6, P0, R16, UR7, RZ ;  /* 0x0000000710067c10 */ /* 0x008fe2000ff1e0ff */
[----:B------:R-:W-:Y:S03]  /*1b50*/  STL.64 [R1+0xc0], R196 ;  /* 0x0000c0c401007387 */ /* 0x000fe60000100a00 */
[----:B------:R-:W-:Y:S01]  /*1b60*/  IADD3.X R7, R17, UR5, RZ, P0, !PT ;  /* 0x0000000511077c10 */ /* 0x000fe200087fe4ff */
[----:B------:R-:W-:Y:S01]  /*1b70*/  STL.64 [R1+0x118], R196 ;  /* 0x000118c401007387 */ /* 0x000fe20000100a00 */
[----:B------:R-:W-:-:S03]  /*1b80*/  IADD3 R8, P0, R6, UR7, RZ ;  /* 0x0000000706087c10 */ /* 0x000fc6000ff1e0ff */
[----:B------:R3:W-:Y:S01]  /*1b90*/  LDGSTS.E.BYPASS.LTC128B.128 [R15+0x1080], [R6.64], !P3 ;  /* 0x01080000060f7fae */ /* 0x0007e2000d901d4a */
[----:B------:R-:W-:Y:S02]  /*1ba0*/  IADD3.X R9, R7, UR5, RZ, P0, !PT ;  /* 0x0000000507097c10 */ /* 0x000fe400087fe4ff */
[----:B----4-:R-:W-:Y:S01]  /*1bb0*/  IADD3 R10, P0, R8, UR7, RZ ;  /* 0x00000007080a7c10 */ /* 0x010fe2000ff1e0ff */
[----:B------:R-:W-:Y:S01]  /*1bc0*/  UMOV UR7, URZ ;  /* 0x0000003f00077c82 */ /* 0x000fe20008000000 */
[----:B------:R-:W-:Y:S01]  /*1bd0*/  ISETP.GE.AND P3, PT, R3, c[0x0][0x1fc], PT ;  /* 0x00007f0003007a0c */ /* 0x000fe20003f66270 */
[----:B------:R4:W-:Y:S01]  /*1be0*/  LDGSTS.E.BYPASS.LTC128B.128 [R15+0x2080], [R8.64], !P6 ;  /* 0x02080000080f7fae */ /* 0x0009e2000f101d4a */
[----:B------:R-:W-:Y:S01]  /*1bf0*/  IADD3.X R11, R9, UR5, RZ, P0, !PT ;  /* 0x00000005090b7c10 */ /* 0x000fe200087fe4ff */
[----:B------:R-:W-:Y:S01]  /*1c00*/  IMAD.MOV.U32 R3, RZ, RZ, 0x40 ;  /* 0x00000040ff037424 */ /* 0x000fe200078e00ff */
[----:B-----5:R-:W-:Y:S01]  /*1c10*/  SEL R4, RZ, 0x1, P4 ;  /* 0x00000001ff047807 */ /* 0x020fe20002000000 */
[----:B------:R-:W-:Y:S01]  /*1c20*/  IMAD.MOV.U32 R5, RZ, RZ, 0x20 ;  /* 0x00000020ff057424 */ /* 0x000fe200078e00ff */
[----:B-1----:R-:W-:Y:S01]  /*1c30*/  IADD3 R12, P0, R196, 0x98, RZ ;  /* 0x00000098c40c7810 */ /* 0x002fe20007f1e0ff */
[----:B------:R1:W-:Y:S01]  /*1c40*/  LDGSTS.E.BYPASS.LTC128B.128 [R15+0x3080], [R10.64], !P5 ;  /* 0x030800000a0f7fae */ /* 0x0003e2000e901d4a */
[----:B------:R-:W-:-:S02]  /*1c50*/  SEL R3, R3, 0xffffffc0, !P2 ;  /* 0xffffffc003037807 */ /* 0x000fc40005000000 */
[----:B------:R-:W-:Y:S01]  /*1c60*/  SEL R2, RZ, 0x1, P3 ;  /* 0x00000001ff027807 */ /* 0x000fe20001800000 */
[----:B------:R-:W0:Y:S01]  /*1c70*/  LDGDEPBAR ;  /* 0x00000000000079af */ /* 0x000e220000000000 */
[----:B------:R-:W-:Y:S01]  /*1c80*/  IMAD.X R13, RZ, RZ, R197, P0 ;  /* 0x000000ffff0d7224 */ /* 0x000fe200000e06c5 */
[----:B------:R-:W-:Y:S01]  /*1c90*/  SEL R5, R5, 0xffffffe0, !P1 ;  /* 0xffffffe005057807 */ /* 0x000fe20004800000 */
[----:B--2---:R-:W-:Y:S01]  /*1ca0*/  IMAD.MOV.U32 R17, RZ, RZ, RZ ;  /* 0x000000ffff117224 */ /* 0x004fe200078e00ff */
[----:B------:R2:W-:Y:S04]  /*1cb0*/  STL.U8 [R1+0xa1], R4 ;  /* 0x0000a10401007387 */ /* 0x0005e80000100000 */
[----:B------:R5:W-:Y:S01]  /*1cc0*/  STL.U8 [R1+0xa8], R2 ;  /* 0x0000a80201007387 */ /* 0x000be20000100000 */
[----:B---3--:R-:W-:-:S03]  /*1cd0*/  IMAD.IADD R6, R186, 0x1, R5 ;  /* 0x00000001ba067824 */ /* 0x008fc600078e0205 */
[----:B------:R-:W-:Y:S04]  /*1ce0*/  STL.64 [R1+0xc8], R12 ;  /* 0x0000c80c01007387 */ /* 0x000fe80000100a00 */
[----:B------:R3:W-:Y:S01]  /*1cf0*/  STL.64 [R1+0x120], R12 ;  /* 0x0001200c01007387 */ /* 0x0007e20000100a00 */
[----:B----4-:R-:W-:-:S05]  /*1d00*/  IADD3 R8, P2, R196, 0xa1, RZ ;  /* 0x000000a1c4087810 */ /* 0x010fca0007f5e0ff */
[----:B------:R-:W-:Y:S01]  /*1d10*/  IMAD.X R9, RZ, RZ, R197, P2 ;  /* 0x000000ffff097224 */ /* 0x000fe200010e06c5 */
[----:B-1----:R-:W-:Y:S01]  /*1d20*/  IADD3 R10, P0, R196, 0xa0, RZ ;  /* 0x000000a0c40a7810 */ /* 0x002fe20007f1e0ff */
[----:B------:R-:W-:-:S04]  /*1d30*/  DEPBAR.LE SB0, 0x1 ;  /* 0x000080400000791a */ /* 0x000fc80000000000 */
[----:B------:R-:W-:Y:S01]  /*1d40*/  BAR.SYNC.DEFER_BLOCKING 0x0 ;  /* 0x0000000000007b1d */ /* 0x000fe20000010000 */
[----:B--2---:R-:W-:Y:S01]  /*1d50*/  IMAD.IADD R4, R186, 0x1, R3 ;  /* 0x00000001ba047824 */ /* 0x004fe200078e0203 */
[----:B------:R-:W-:Y:S01]  /*1d60*/  IADD3 R14, P2, R196, 0xa4, RZ ;  /* 0x000000a4c40e7810 */ /* 0x000fe20007f5e0ff */
[--C-:B------:R-:W-:Y:S02]  /*1d70*/  IMAD.X R11, RZ, RZ, R197.reuse, P0 ;  /* 0x000000ffff0b7224 */ /* 0x100fe400000e06c5 */
[----:B-----5:R-:W-:Y:S01]  /*1d80*/  IMAD.IADD R2, R5, 0x1, R4 ;  /* 0x0000000105027824 */ /* 0x020fe200078e0204 */
[----:B------:R-:W-:Y:S01]  /*1d90*/  STL.64 [R1+0xe0], R8 ;  /* 0x0000e00801007387 */ /* 0x000fe20000100a00 */
[----:B------:R-:W-:-:S03]  /*1da0*/  IMAD.X R15, RZ, RZ, R197, P2 ;  /* 0x000000ffff0f7224 */ /* 0x000fc600010e06c5 */
[----:B------:R-:W-:Y:S04]  /*1db0*/  STL.64 [R1+0xd0], R10 ;  /* 0x0000d00a01007387 */ /* 0x000fe80000100a00 */
[----:B------:R-:W-:Y:S01]  /*1dc0*/  STL.64 [R1+0x128], R10 ;  /* 0x0001280a01007387 */ /* 0x000fe20000100a00 */
[C---:B---3--:R-:W-:Y:S02]  /*1dd0*/  IADD3 R12, P1, R196.reuse, 0xa8, RZ ;  /* 0x000000a8c40c7810 */ /* 0x048fe40007f3e0ff */
[----:B------:R-:W-:Y:S01]  /*1de0*/  IADD3 R196, R196, 0x108, RZ ;  /* 0x00000108c4c47810 */ /* 0x000fe20007ffe0ff */
[----:B------:R-:W-:Y:S02]  /*1df0*/  STL.64 [R1+0xf8], R14 ;  /* 0x0000f80e01007387 */ /* 0x000fe40000100a00 */
[----:B------:R-:W-:-:S02]  /*1e00*/  IMAD.X R13, RZ, RZ, R197, P1 ;  /* 0x000000ffff0d7224 */ /* 0x000fc400008e06c5 */
        /* <DEDUP_REMOVED lines=12> */
[----:B-1234-:R-:W-:Y:S05]  /*1ed0*/  CALL.REL.NOINC `($_ZN7cutlass13device_kernelIN5flash19enable_sm80_to_sm89INS1_16FlashAttnBwdSm80INS1_25CollectiveMainloopBwdSm80ILi2ELi2EN4cute5tupleIJNS5_1CILi64EEENS7_ILi128EEES8_EEENS_10bfloat16_tEfNS_4arch4Sm80ELb0ELb0ELb1ELb1ELb0ELb0ELb0ELb0ELi2ELi2ELi4ELi2ELb1EEENS1_24CollectiveEpilogueBwdGQAISA_fSD_Li256ELb1ELb0EEENS1_19SingleTileSchedulerILb1ELb0ELb0ELi128EEEEEEEEEvNT_6ParamsE$_ZZN5flash25CollectiveMainloopBwdSm80ILi2ELi2EN4cute5tupleIJNS1_1CILi64EEENS3_ILi128EEES4_EEEN7cutlass10bfloat16_tEfNS7_4arch4Sm80ELb0ELb0ELb1ELb1ELb0ELb0ELb0ELb0ELi2ELi2ELi4ELi2ELb1EE3mmaINS_16FlashAttnBwdSm80ISB_NS_24CollectiveEpilogueBwdGQAIS6_fSA_Li256ELb1ELb0EEENS_19SingleTileSchedulerILb1ELb0ELb0ELi128EEEE13SharedStorageENS1_6TensorINS1_11ArrayEngineIfLm32EEENS1_6LayoutINS2_IJNS2_IJNS3_ILi2EEESO_EEESO_NS3_ILi4EEEEEENS2_IJNS2_IJNS3_ILi1EEESO_EEESQ_NS3_ILi8EEEEEEEEEEEEbRKNSB_6ParamsERT0_S12_iNS2_IJiiiEEERT_ENKUliiE_clEii) ;  /* 0x0000917000007944 */ /* 0x01efea0003c00000 */
[----:B------:R-:W-:Y:S05]  /*1ee0*/  BSYNC B0 ;  /* 0x0000000000007941 */ /* 0x000fea0003800000 */
.L_x_186:
[----:B------:R-:W0:Y:S01]  /*1ef0*/  LDGDEPBAR ;  /* 0x00000000000079af */ /* 0x000e220000000000 */
[----:B------:R-:W-:Y:S01]  /*1f00*/  BSSY B0, `(.L_x_187) ;  /* 0x0000005000007945 */ /* 0x000fe20003800000 */
[----:B------:R-:W-:Y:S01]  /*1f10*/  MOV R17, RZ ;  /* 0x000000ff00117202 */ /* 0x000fe20000000f00 */
[----:B------:R-:W-:Y:S01]  /*1f20*/  UMOV UR6, URZ ;  /* 0x0000003f00067c82 */ /* 0x000fe20008000000 */
[----:B------:R-:W-:Y:S02]  /*1f30*/  MOV R12, 0x1f50 ;  /* 0x00001f50000c7802 */ /* 0x000fe40000000f00 */
[----:B-1----:R-:W-:Y:S05]  /*1f40*/  CALL.REL.NOINC `($_ZN7cutlass13device_kernelIN5flash19enable_sm80_to_sm89INS1_16FlashAttnBwdSm80INS1_25CollectiveMainloopBwdSm80ILi2ELi2EN4cute5tupleIJNS5_1CILi64EEENS7_ILi128EEES8_EEENS_10bfloat16_tEfNS_4arch4Sm80ELb0ELb0ELb1ELb1ELb0ELb0ELb0ELb0ELi2ELi2ELi4ELi2ELb1EEENS1_24CollectiveEpilogueBwdGQAISA_fSD_Li256ELb1ELb0EEENS1_19SingleTileSchedulerILb1ELb0ELb0ELi128EEEEEEEEEvNT_6ParamsE$_ZZN5flash25CollectiveMainloopBwdSm80ILi2ELi2EN4cute5tupleIJNS1_1CILi64EEENS3_ILi128EEES4_EEEN7cutlass10bfloat16_tEfNS7_4arch4Sm80ELb0ELb0ELb1ELb1ELb0ELb0ELb0ELb0ELi2ELi2ELi4ELi2ELb1EE3mmaINS_16FlashAttnBwdSm80ISB_NS_24CollectiveEpilogueBwdGQAIS6_fSA_Li256ELb1ELb0EEENS_19SingleTileSchedulerILb1ELb0ELb0ELi128EEEE13SharedStorageENS1_6TensorINS1_11ArrayEngineIfLm32EEENS1_6LayoutINS2_IJNS2_IJNS3_ILi2EEESO_EEESO_NS3_ILi4EEEEEENS2_IJNS2_IJNS3_ILi1EEESO_EEESQ_NS3_ILi8EEEEEEEEEEEEbRKNSB_6ParamsERT0_S12_iNS2_IJiiiEEERT_ENKUliiE0_clEii) ;  /* 0x00007ad000007944 */ /* 0x002fea0003c00000 */
[----:B------:R-:W-:Y:S05]  /*1f50*/  BSYNC B0 ;  /* 0x0000000000007941 */ /* 0x000fea0003800000 */
.L_x_187:
        /* <DEDUP_REMOVED lines=37> */
.L_x_188:
        /* <DEDUP_REMOVED lines=162> */
.L_x_191:
[----:B------:R-:W-:Y:S04]  /*2bd0*/  DEPBAR.LE SB0, 0x1 ;  /* 0x000080400000791a */ /* 0x000fe80000000000 */
[----:B------:R-:W-:Y:S01]  /*2be0*/  BAR.SYNC.DEFER_BLOCKING 0x0 ;  /* 0x0000000000007b1d */ /* 0x000fe20000010000 */
[C---:B------:R-:W-:Y:S02]  /*2bf0*/  SHF.L.U32 R189, R183.reuse, 0xc, RZ ;  /* 0x0000000cb7bd7819 */ /* 0x040fe400000006ff */
        /* <DEDUP_REMOVED lines=145> */
[----:B-1----:R-:W-:Y:S05]  /*3510*/  CALL.REL.NOINC `($_ZN7cutlass13device_kernelIN5flash19enable_sm80_to_sm89INS1_16FlashAttnBwdSm80INS1_25CollectiveMainloopBwdSm80ILi2ELi2EN4cute5tupleIJNS5_1CILi64EEENS7_ILi128EEES8_EEENS_10bfloat16_tEfNS_4arch4Sm80ELb0ELb0ELb1ELb1ELb0ELb0ELb0ELb0ELi2ELi2ELi4ELi2ELb1EEENS1_24CollectiveEpilogueBwdGQAISA_fSD_Li256ELb1ELb0EEENS1_19SingleTileSchedulerILb1ELb0ELb0ELi128EEEEEEEEEvNT_6ParamsE$_ZZN5flash25CollectiveMainloopBwdSm80ILi2ELi2EN4cute5tupleIJNS1_1CILi64EEENS3_ILi128EEES4_EEEN7cutlass10bfloat16_tEfNS7_4arch4Sm80ELb0ELb0ELb1ELb1ELb0ELb0ELb0ELb0ELi2ELi2ELi4ELi2ELb1EE3mmaINS_16FlashAttnBwdSm80ISB_NS_24CollectiveEpilogueBwdGQAIS6_fSA_Li256ELb1ELb0EEENS_19SingleTileSchedulerILb1ELb0ELb0ELi128EEEE13SharedStorageENS1_6TensorINS1_11ArrayEngineIfLm32EEENS1_6LayoutINS2_IJNS2_IJNS3_ILi2EEESO_EEESO_NS3_ILi4EEEEEENS2_IJNS2_IJNS3_ILi1EEESO_EEESQ_NS3_ILi8EEEEEEEEEEEEbRKNSB_6ParamsERT0_S12_iNS2_IJiiiEEERT_ENKUliiE_clEii) ;  /* 0x00007b3000007944 */ /* 0x002fea0003c00000 */
[----:B------:R-:W-:Y:S05]  /*3520*/  BSYNC B0 ;  /* 0x0000000000007941 */ /* 0x000fea0003800000 */
.L_x_189:
        /* <DEDUP_REMOVED lines=407> */
[----:B------:R-:W-:Y:S05]  /*4ea0*/  CALL.REL.NOINC `($_ZN7cutlass13device_kernelIN5flash19enable_sm80_to_sm89INS1_16FlashAttnBwdSm80INS1_25CollectiveMainloopBwdSm80ILi2ELi2EN4cute5tupleIJNS5_1CILi64EEENS7_ILi128EEES8_EEENS_10bfloat16_tEfNS_4arch4Sm80ELb0ELb0ELb1ELb1ELb0ELb0ELb0ELb0ELi2ELi2ELi4ELi2ELb1EEENS1_24CollectiveEpilogueBwdGQAISA_fSD_Li256ELb1ELb0EEENS1_19SingleTileSchedulerILb1ELb0ELb0ELi128EEEEEEEEEvNT_6ParamsE$_ZZN5flash25CollectiveMainloopBwdSm80ILi2ELi2EN4cute5tupleIJNS1_1CILi64EEENS3_ILi128EEES4_EEEN7cutlass10bfloat16_tEfNS7_4arch4Sm80ELb0ELb0ELb1ELb1ELb0ELb0ELb0ELb0ELi2ELi2ELi4ELi2ELb1EE3mmaINS_16FlashAttnBwdSm80ISB_NS_24CollectiveEpilogueBwdGQAIS6_fSA_Li256ELb1ELb0EEENS_19SingleTileSchedulerILb1ELb0ELb0ELi128EEEE13SharedStorageENS1_6TensorINS1_11ArrayEngineIfLm32EEENS1_6LayoutINS2_IJNS2_IJNS3_ILi2EEESO_EEESO_NS3_ILi4EEEEEENS2_IJNS2_IJNS3_ILi1EEESO_EEESQ_NS3_ILi8EEEEEEEEEEEEbRKNSB_6ParamsERT0_S12_iNS2_IJiiiEEERT_ENKUliiE0_clEii) ;  /* 0x00004b7000007944 */ /* 0x000fea0003c00000 */
[----:B------:R-:W-:Y:S05]  /*4eb0*/  BSYNC B0 ;  /* 0x0000000000007941 */ /* 0x000fea0003800000 */
.L_x_190:
        /* <DEDUP_REMOVED lines=168> */
.L_x_185:
[----:B----4-:R-:W-:Y:S05]  /*5940*/  @P1 EXIT ;  /* 0x000000000000194d */ /* 0x010fea0003800000 */
[----:B------:R-:W-:-:S04]  /*5950*/  ISETP.NE.U32.AND P2, PT, RZ, c[0x0][0x360], PT ;  /* 0x0000d800ff007a0c */ /* 0x000fc80003f45070 */
[----:B------:R-:W-:-:S13]  /*5960*/  ISETP.NE.AND.EX P2, PT, RZ, c[0x0][0x364], PT, P2 ;  /* 0x0000d900ff007a0c */ /* 0x000fda0003f45320 */
[----:B------:R-:W-:-:S04]  /*5970*/  @P2 IMAD.MOV.U32 R3, RZ, RZ, 0x4 ;  /* 0x00000004ff032424 */ /* 0x000fc800078e00ff */
[----:B------:R-:W-:-:S05]  /*5980*/  @P2 IMAD.WIDE R12, R194, R3, c[0x0][0x360] ;  /* 0x0000d800c20c2625 */ /* 0x000fca00078e0203 */
[----:B-1----:R-:W4:Y:S01]  /*5990*/  @P2 LDG.E R5, [R12.64] ;  /* 0x0000000a0c052981 */ /* 0x002f22000c1e1900 */
[----:B------:R-:W-:Y:S01]  /*59a0*/  IMAD.MOV.U32 R3, RZ, RZ, 0x1 ;  /* 0x00000001ff037424 */ /* 0x000fe200078e00ff */
[----:B------:R-:W1:Y:S02]  /*59b0*/  S2UR UR5, SR_CTAID.X ;  /* 0x00000000000579c3 */ /* 0x000e640000002500 */
[----:B------:R-:W5:Y:S04]  /*59c0*/  S2R R6, SR_CTAID.Y ;  /* 0x0000000000067919 */ /* 0x000f680000002600 */
[----:B------:R-:W-:Y:S01]  /*59d0*/  BAR.SYNC.DEFER_BLOCKING 0x1, 0x100 ;  /* 0x0044000000007b1d */ /* 0x000fe20000010000 */
[----:B------:R-:W-:-:S05]  /*59e0*/  ISETP.NE.AND P0, PT, R3, c[0x0][0x338], PT ;  /* 0x0000ce0003007a0c */ /* 0x000fca0003f05270 */
[----:B------:R-:W2:Y:S01]  /*59f0*/  S2R R11, SR_TID.X ;  /* 0x00000000000b7919 */ /* 0x000ea20000002100 */
[----:B-1----:R-:W-:-:S04]  /*5a00*/  USHF.L.U32 UR5, UR5, 0xd, URZ ;  /* 0x0000000d05057899 */ /* 0x002fc8000800063f */
[----:B------:R-:W-:Y:S01]  /*5a10*/  USHF.R.S32.HI UR4, URZ, 0x1f, UR5 ;  /* 0x0000001f3f047899 */ /* 0x000fe20008011405 */
[----:B----4-:R-:W-:-:S04]  /*5a20*/  @P2 LEA R4, R194, R5, 0x7 ;  /* 0x00000005c2042211 */ /* 0x010fc800078e38ff */
[----:B------:R-:W-:-:S04]  /*5a30*/  @P2 SHF.R.S32.HI R3, RZ, 0x1f, R4 ;  /* 0x0000001fff032819 */ /* 0x000fc80000011404 */
[----:B------:R-:W-:-:S05]  /*5a40*/  @P2 LEA.HI R3, R3, R4, RZ, 0x7 ;  /* 0x0000000403032211 */ /* 0x000fca00078f38ff */
[----:B---3--:R-:W-:Y:S02]  /*5a50*/  @P2 IMAD.SHL.U32 R8, R3, 0x40, RZ ;  /* 0x0000004003082824 */ /* 0x008fe400078e00ff */
[----:B-----5:R-:W-:-:S03]  /*5a60*/  @P0 IMAD.HI.U32 R3, R6, c[0x0][0x33c], RZ ;  /* 0x0000cf0006030a27 */ /* 0x020fc600078e00ff */
[----:B------:R-:W-:Y:S02]  /*5a70*/  @P2 LOP3.LUT R8, R8, 0xffffe000, RZ, 0xc0, !PT ;  /* 0xffffe00008082812 */ /* 0x000fe400078ec0ff */
[----:B------:R-:W-:Y:S02]  /*5a80*/  @P0 SHF.R.U32.HI R6, RZ, c[0x0][0x340], R3 ;  /* 0x0000d000ff060a19 */ /* 0x000fe40000011603 */
[----:B------:R-:W-:Y:S02]  /*5a90*/  @P2 SHF.R.S32.HI R9, RZ, 0x1f, R8 ;  /* 0x0000001fff092819 */ /* 0x000fe40000011408 */
[----:B------:R-:W-:Y:S01]  /*5aa0*/  @!P2 CS2R R8, SRZ ;  /* 0x000000000008a805 */ /* 0x000fe2000001ff00 */
[----:B------:R-:W-:Y:S02]  /*5ab0*/  SHF.R.S32.HI R7, RZ, 0x1f, R6 ;  /* 0x0000001fff077819 */ /* 0x000fe40000011406 */
[----:B--2---:R-:W-:-:S03]  /*5ac0*/  SHF.R.S32.HI R3, RZ, 0x1f, R11 ;  /* 0x0000001fff037819 */ /* 0x004fc6000001140b */
[----:B------:R-:W-:Y:S01]  /*5ad0*/  IADD3 R10, P1, P0, R8, UR5, R11 ;  /* 0x00000005080a7c10 */ /* 0x000fe2000f83e00b */
[C---:B------:R-:W-:Y:S02]  /*5ae0*/  IMAD R5, R7.reuse, c[0x0][0x328], RZ ;  /* 0x0000ca0007057a24 */ /* 0x040fe400078e02ff */
[----:B------:R-:W-:Y:S01]  /*5af0*/  IMAD R7, R7, c[0x0][0x300], RZ ;  /* 0x0000c00007077a24 */ /* 0x000fe200078e02ff */
[----:B------:R-:W-:Y:S01]  /*5b00*/  IADD3.X R11, R9, UR4, R3, P1, P0 ;  /* 0x00000004090b7c10 */ /* 0x000fe20008fe0403 */
[C---:B------:R-:W-:Y:S01]  /*5b10*/  IMAD R5, R6.reuse, c[0x0][0x32c], R5 ;  /* 0x0000cb0006057a24 */ /* 0x040fe200078e0205 */
[----:B------:R-:W-:Y:S01]  /*5b20*/  SHF.R.S32.HI R3, RZ, 0x1f, R194 ;  /* 0x0000001fff037819 */ /* 0x000fe200000114c2 */
[C---:B------:R-:W-:Y:S02]  /*5b30*/  IMAD R4, R6.reuse, c[0x0][0x304], R7 ;  /* 0x0000c10006047a24 */ /* 0x040fe400078e0207 */
[----:B------:R-:W-:Y:S01]  /*5b40*/  IMAD.WIDE.U32 R8, R6, c[0x0][0x328], R10 ;  /* 0x0000ca0006087a25 */ /* 0x000fe200078e000a */
[----:B------:R-:W-:-:S03]  /*5b50*/  SEL R3, R3, RZ, !P2 ;  /* 0x000000ff03037207 */ /* 0x000fc60005000000 */
[----:B------:R-:W-:-:S04]  /*5b60*/  IMAD.WIDE.U32 R6, R6, c[0x0][0x300], R10 ;  /* 0x0000c00006067a25 */ /* 0x000fc800078e000a */
[----:B------:R-:W-:Y:S01]  /*5b70*/  IMAD.IADD R9, R9, 0x1, R5 ;  /* 0x0000000109097824 */ /* 0x000fe200078e0205 */
[----:B------:R-:W-:Y:S01]  /*5b80*/  IADD3 R7, R7, R4, RZ ;  /* 0x0000000407077210 */ /* 0x000fe20007ffe0ff */
[C---:B------:R-:W-:Y:S01]  /*5b90*/  IMAD R10, R3.reuse, c[0x0][0x308], RZ ;  /* 0x0000c200030a7a24 */ /* 0x040fe200078e02ff */
[----:B------:R-:W-:Y:S01]  /*5ba0*/  SEL R5, R194, RZ, !P2 ;  /* 0x000000ffc2057207 */ /* 0x000fe20005000000 */
[----:B------:R-:W-:-:S04]  /*5bb0*/  IMAD R4, R3, c[0x0][0x330], RZ ;  /* 0x0000cc0003047a24 */ /* 0x000fc800078e02ff */
[C---:B------:R-:W-:Y:S02]  /*5bc0*/  IMAD R10, R5.reuse, c[0x0][0x30c], R10 ;  /* 0x0000c300050a7a24 */ /* 0x040fe400078e020a */
[----:B------:R-:W-:-:S04]  /*5bd0*/  IMAD.WIDE.U32 R6, R5, c[0x0][0x308], R6 ;  /* 0x0000c20005067a25 */ /* 0x000fc800078e0006 */
[C---:B------:R-:W-:Y:S02]  /*5be0*/  IMAD R4, R5.reuse, c[0x0][0x334], R4 ;  /* 0x0000cd0005047a24 */ /* 0x040fe400078e0204 */
[----:B------:R-:W-:Y:S01]  /*5bf0*/  IMAD.WIDE.U32 R8, R5, c[0x0][0x330], R8 ;  /* 0x0000cc0005087a25 */ /* 0x000fe200078e0008 */
[----:B------:R-:W-:-:S03]  /*5c00*/  IADD3 R5, R7, R10, RZ ;  /* 0x0000000a07057210 */ /* 0x000fc60007ffe0ff */
[----:B------:R-:W-:Y:S01]  /*5c10*/  IMAD.IADD R3, R9, 0x1, R4 ;  /* 0x0000000109037824 */ /* 0x000fe200078e0204 */
[----:B------:R-:W-:Y:S02]  /*5c20*/  LEA R10, P1, R8, c[0x0][0x310], 0x2 ;  /* 0x0000c400080a7a11 */ /* 0x000fe400078210ff */
[----:B------:R-:W-:Y:S02]  /*5c30*/  LEA R4, P0, R6, c[0x0][0x2e8], 0x2 ;  /* 0x0000ba0006047a11 */ /* 0x000fe400078010ff */
[----:B------:R-:W-:Y:S02]  /*5c40*/  LEA.HI.X R11, R8, c[0x0][0x314], R3, 0x2, P1 ;  /* 0x0000c500080b7a11 */ /* 0x000fe400008f1403 */
[----:B------:R-:W-:-:S03]  /*5c50*/  LEA.HI.X R5, R6, c[0x0][0x2ec], R5, 0x2, P0 ;  /* 0x0000bb0006057a11 */ /* 0x000fc600000f1405 */
[----:B------:R-:W-:Y:S04]  /*5c60*/  RED.E.ADD.F32.FTZ.RN.STRONG.GPU [R10.64], R36 ;  /* 0x000000240a00798e */ /* 0x000fe8000c10e78a */
        /* <DEDUP_REMOVED lines=64> */
        .type           $_ZN7cutlass13device_kernelIN5flash19enable_sm80_to_sm89INS1_16FlashAttnBwdSm80INS1_25CollectiveMainloopBwdSm80ILi2ELi2EN4cute5tupleIJNS5_1CILi64EEENS7_ILi128EEES8_EEENS_10bfloat16_tEfNS_4arch4Sm80ELb0ELb0ELb1ELb1ELb0ELb0ELb0ELb0ELi2ELi2ELi4ELi2ELb1EEENS1_24CollectiveEpilogueBwdGQAISA_fSD_Li256ELb1ELb0EEENS1_19SingleTileSchedulerILb1ELb0ELb0ELi128EEEEEEEEEvNT_6ParamsE$_ZN4cute12iter_adaptorIPKN7cutlass10bfloat16_tENS_8gmem_ptrIS4_EEEC2ES4_,@function
        .size           $_ZN7cutlass13device_kernelIN5flash19enable_sm80_to_sm89INS1_16FlashAttnBwdSm80INS1_25CollectiveMainloopBwdSm80ILi2ELi2EN4cute5tupleIJNS5_1CILi64EEENS7_ILi128EEES8_EEENS_10bfloat16_tEfNS_4arch4Sm80ELb0ELb0ELb1ELb1ELb0ELb0ELb0ELb0ELi2ELi2ELi4ELi2ELb1EEENS1_24CollectiveEpilogueBwdGQAISA_fSD_Li256ELb1ELb0EEENS1_19SingleTileSchedulerILb1ELb0ELb0ELi128EEEEEEEEEvNT_6ParamsE$_ZN4cute12iter_adaptorIPKN7cutlass10bfloat16_tENS_8gmem_ptrIS4_EEEC2ES4_,($_ZN7cutlass13device_kernelIN5flash19enable_sm80_to_sm89INS1_16FlashAttnBwdSm80INS1_25CollectiveMainloopBwdSm80ILi2ELi2EN4cute5tupleIJNS5_1CILi64EEENS7_ILi128EEES8_EEENS_10bfloat16_tEfNS_4arch4Sm80ELb0ELb0ELb1ELb1ELb0ELb0ELb0ELb0ELi2ELi2ELi4ELi2ELb1EEENS1_24CollectiveEpilogueBwdGQAISA_fSD_Li256ELb1ELb0EEENS1_19SingleTileSchedulerILb1ELb0ELb0ELi128EEEEEEEEEvNT_6ParamsE$_ZN4cute12iter_adaptorIPKN7cutlass9uint128_tENS_8gmem_ptrIS4_EEEC2ES4_ - $_ZN7cutlass13device_kernelIN5flash19enable_sm80_to_sm89INS1_16FlashAttnBwdSm80INS1_25CollectiveMainloopBwdSm80ILi2ELi2EN4cute5tupleIJNS5_1CILi64EEENS7_ILi128EEES8_EEENS_10bfloat16_tEfNS_4arch4Sm80ELb0ELb0ELb1ELb1ELb0ELb0ELb0ELb0ELi2ELi2ELi4ELi2ELb1EEENS1_24CollectiveEpilogueBwdGQAISA_fSD_Li256ELb1ELb0EEENS1_19SingleTileSchedulerILb1ELb0ELb0ELi128EEEEEEEEEvNT_6ParamsE$_ZN4cute12iter_adaptorIPKN7cutlass10bfloat16_tENS_8gmem_ptrIS4_EEEC2ES4_)
$_ZN7cutlass13device_kernelIN5flash19enable_sm80_to_sm89INS1_16FlashAttnBwdSm80INS1_25CollectiveMainloopBwdSm80ILi2ELi2EN4cute5tupleIJNS5_1CILi64EEENS7_ILi128EEES8_EEENS_10bfloat16_tEfNS_4arch4Sm80ELb0ELb0ELb1ELb1ELb0ELb0ELb0ELb0ELi2ELi2ELi4ELi2ELb1EEENS1_24CollectiveEpilogueBwdGQAISA_fSD_Li256ELb1ELb0EEENS1_19SingleTileSchedulerILb1ELb0ELb0ELi128EEEEEEEEEvNT_6ParamsE$_ZN4cute12iter_adaptorIPKN7cutlass10bfloat16_tENS_8gmem_ptrIS4_EEEC2ES4_:
[----:B------:R-:W-:Y:S01]  /*6070*/  IADD3 R11, R4, -c[0x0][0x20], RZ ;  /* 0x80000800040b7a10 */ /* 0x000fe20007ffe0ff */
[----:B------:R-:W-:Y:S01]  /*6080*/  IMAD.MOV.U32 R128, RZ, RZ, R10 ;  /* 0x000000ffff807224 */ /* 0x000fe200078e000a */
[----:B------:R-:W-:Y:S01]  /*6090*/  MOV R130, R18 ;  /* 0x0000001200827202 */ /* 0x000fe20000000f00 */
[----:B------:R-:W-:Y:S01]  /*60a0*/  IMAD.MOV.U32 R129, RZ, RZ, R15 ;  /* 0x000000ffff817224 */ /* 0x000fe200078e000f */
[----:B------:R-:W-:-:S04]  /*60b0*/  MOV R131, 0x0 ;  /* 0x0000000000837802 */ /* 0x000fc80000000f00 */
[----:B------:R1:W-:Y:S01]  /*60c0*/  STL.64 [R11], R128 ;  /* 0x000000800b007387 */ /* 0x0003e20000100a00 */
[----:B------:R-:W-:Y:S05]  /*60d0*/  RET.REL.NODEC R130 `(_ZN7cutlass13device_kernelIN5flash19enable_sm80_to_sm89INS1_16FlashAttnBwdSm80INS1_25CollectiveMainloopBwdSm80ILi2ELi2EN4cute5tupleIJNS5_1CILi64EEENS7_ILi128EEES8_EEENS_10bfloat16_tEfNS_4arch4Sm80ELb0ELb0ELb1ELb1ELb0ELb0ELb0ELb0ELi2ELi2ELi4ELi2ELb1EEENS1_24CollectiveEpilogueBwdGQAISA_fSD_Li256ELb1ELb0EEENS1_19SingleTileSchedulerILb1ELb0ELb0ELi128EEEEEEEEEvNT_6ParamsE) ;  /* 0xffff9f2082007950 */ /* 0x000fea0003c3ffff */
        .type           $_ZN7cutlass13device_kernelIN5flash19enable_sm80_to_sm89INS1_16FlashAttnBwdSm80INS1_25CollectiveMainloopBwdSm80ILi2ELi2EN4cute5tupleIJNS5_1CILi64EEENS7_ILi128EEES8_EEENS_10bfloat16_tEfNS_4arch4Sm80ELb0ELb0ELb1ELb1ELb0ELb0ELb0ELb0ELi2ELi2ELi4ELi2ELb1EEENS1_24CollectiveEpilogueBwdGQAISA_fSD_Li256ELb1ELb0EEENS1_19SingleTileSchedulerILb1ELb0ELb0ELi128EEEEEEEEEvNT_6ParamsE$_ZN4cute12iter_adaptorIPKN7cutlass9uint128_tENS_8gmem_ptrIS4_EEEC2ES4_,@function
        .size           $_ZN7cutlass13device_kernelIN5flash19enable_sm80_to_sm89INS1_16FlashAttnBwdSm80INS1_25CollectiveMainloopBwdSm80ILi2ELi2EN4cute5tupleIJNS5_1CILi64EEENS7_ILi128EEES8_EEENS_10bfloat16_tEfNS_4arch4Sm80ELb0ELb0ELb1ELb1ELb0ELb0ELb0ELb0ELi2ELi2ELi4ELi2ELb1EEENS1_24CollectiveEpilogueBwdGQAISA_fSD_Li256ELb1ELb0EEENS1_19SingleTileSchedulerILb1ELb0ELb0ELi128EEEEEEEEEvNT_6ParamsE$_ZN4cute12iter_adaptorIPKN7cutlass9uint128_tENS_8gmem_ptrIS4_EEEC2ES4_,($_ZN7cutlass13device_kernelIN5flash19enable_sm80_to_sm89INS1_16FlashAttnBwdSm80INS1_25CollectiveMainloopBwdSm80ILi2ELi2EN4cute5tupleIJNS5_1CILi64EEENS7_ILi128EEES8_EEENS_10bfloat16_tEfNS_4arch4Sm80ELb0ELb0ELb1ELb1ELb0ELb0ELb0ELb0ELi2ELi2ELi4ELi2ELb1EEENS1_24CollectiveEpilogueBwdGQAISA_fSD_Li256ELb1ELb0EEENS1_19SingleTileSchedulerILb1ELb0ELb0ELi128EEEEEEEEEvNT_6ParamsE$_ZN4cute12iter_adaptorIPKfNS_8gmem_ptrIS2_EEEC2ES2_ - $_ZN7cutlass13device_kernelIN5flash19enable_sm80_to_sm89INS1_16FlashAttnBwdSm80INS1_25CollectiveMainloopBwdSm80ILi2ELi2EN4cute5tupleIJNS5_1CILi64EEENS7_ILi128EEES8_EEENS_10bfloat16_tEfNS_4arch4Sm80ELb0ELb0ELb1ELb1ELb0ELb0ELb0ELb0ELi2ELi2ELi4ELi2ELb1EEENS1_24CollectiveEpilogueBwdGQAISA_fSD_Li256ELb1ELb0EEENS1_19SingleTileSchedulerILb1ELb0ELb0ELi128EEEEEEEEEvNT_6ParamsE$_ZN4cute12iter_adaptorIPKN7cutlass9uint128_tENS_8gmem_ptrIS4_EEEC2ES4_)
$_ZN7cutlass13device_kernelIN5flash19enable_sm80_to_sm89INS1_16FlashAttnBwdSm80INS1_25CollectiveMainloopBwdSm80ILi2ELi2EN4cute5tupleIJNS5_1CILi64EEENS7_ILi128EEES8_EEENS_10bfloat16_tEfNS_4arch4Sm80ELb0ELb0ELb1ELb1ELb0ELb0ELb0ELb0ELi2ELi2ELi4ELi2ELb1EEENS1_24CollectiveEpilogueBwdGQAISA_fSD_Li256ELb1ELb0EEENS1_19SingleTileSchedulerILb1ELb0ELb0ELi128EEEEEEEEEvNT_6ParamsE$_ZN4cute12iter_adaptorIPKN7cutlass9uint128_tENS_8gmem_ptrIS4_EEEC2ES4_:
[----:B------:R-:W-:Y:S01]  /*60e0*/  IADD3 R10, R4, -c[0x0][0x20], RZ ;  /* 0x80000800040a7a10 */ /* 0x000fe20007ffe0ff */
[----:B------:R-:W-:Y:S01]  /*60f0*/  IMAD.MOV.U32 R128, RZ, RZ, R18 ;  /* 0x000000ffff807224 */ /* 0x000fe200078e0012 */
[----:B------:R-:W-:-:S03]  /*6100*/  MOV R129, 0x0 ;  /* 0x0000000000817802 */ /* 0x000fc60000000f00 */
[----:B------:R1:W-:Y:S01]  /*6110*/  STL.64 [R10], R6 ;  /* 0x000000060a007387 */ /* 0x0003e20000100a00 */
[----:B------:R-:W-:Y:S05]  /*6120*/  RET.REL.NODEC R128 `(_ZN7cutlass13device_kernelIN5flash19enable_sm80_to_sm89INS1_16FlashAttnBwdSm80INS1_25CollectiveMainloopBwdSm80ILi2ELi2EN4cute5tupleIJNS5_1CILi64EEENS7_ILi128EEES8_EEENS_10bfloat16_tEfNS_4arch4Sm80ELb0ELb0ELb1ELb1ELb0ELb0ELb0ELb0ELi2ELi2ELi4ELi2ELb1EEENS1_24CollectiveEpilogueBwdGQAISA_fSD_Li256ELb1ELb0EEENS1_19SingleTileSchedulerILb1ELb0ELb0ELi128EEEEEEEEEvNT_6ParamsE) ;  /* 0xffff9ed080007950 */ /* 0x000fea0003c3ffff */
        .type           $_ZN7cutlass13device_kernelIN5flash19enable_sm80_to_sm89INS1_16FlashAttnBwdSm80INS1_25CollectiveMainloopBwdSm80ILi2ELi2EN4cute5tupleIJNS5_1CILi64EEENS7_ILi128EEES8_EEENS_10bfloat16_tEfNS_4arch4Sm80ELb0ELb0ELb1ELb1ELb0ELb0ELb0ELb0ELi2ELi2ELi4ELi2ELb1EEENS1_24CollectiveEpilogueBwdGQAISA_fSD_Li256ELb1ELb0EEENS1_19SingleTileSchedulerILb1ELb0ELb0ELi128EEEEEEEEEvNT_6ParamsE$_ZN4cute12iter_adaptorIPKfNS_8gmem_ptrIS2_EEEC2ES2_,@function
        .size           $_ZN7cutlass13device_kernelIN5flash19enable_sm80_to_sm89INS1_16FlashAttnBwdSm80INS1_25CollectiveMainloopBwdSm80ILi2ELi2EN4cute5tupleIJNS5_1CILi64EEENS7_ILi128EEES8_EEENS_10bfloat16_tEfNS_4arch4Sm80ELb0ELb0ELb1ELb1ELb0ELb0ELb0ELb0ELi2ELi2ELi4ELi2ELb1EEENS1_24CollectiveEpilogueBwdGQAISA_fSD_Li256ELb1ELb0EEENS1_19SingleTileSchedulerILb1ELb0ELb0ELi128EEEEEEEEEvNT_6ParamsE$_ZN4cute12iter_adaptorIPKfNS_8gmem_ptrIS2_EEEC2ES2_,($_ZN7cutlass13device_kernelIN5flash19enable_sm80_to_sm89INS1_16FlashAttnBwdSm80INS1_25CollectiveMainloopBwdSm80ILi2ELi2EN4cute5tupleIJNS5_1CILi64EEENS7_ILi128EEES8_EEENS_10bfloat16_tEfNS_4arch4Sm80ELb0ELb0ELb1ELb1ELb0ELb0ELb0ELb0ELi2ELi2ELi4ELi2ELb1EEENS1_24CollectiveEpilogueBwdGQAISA_fSD_Li256ELb1ELb0EEENS1_19SingleTileSchedulerILb1ELb0ELb0ELi128EEEEEEEEEvNT_6ParamsE$_ZN4cute12iter_adaptorIPN7cutlass10bfloat16_tENS_8smem_ptrIS3_EEEC2ES3_ - $_ZN7cutlass13device_kernelIN5flash19enable_sm80_to_sm89INS1_16FlashAttnBwdSm80INS1_25CollectiveMainloopBwdSm80ILi2ELi2EN4cute5tupleIJNS5_1CILi64EEENS7_ILi128EEES8_EEENS_10bfloat16_tEfNS_4arch4Sm80ELb0ELb0ELb1ELb1ELb0ELb0ELb0ELb0ELi2ELi2ELi4ELi2ELb1EEENS1_24CollectiveEpilogueBwdGQAISA_fSD_Li256ELb1ELb0EEENS1_19SingleTileSchedulerILb1ELb0ELb0ELi128EEEEEEEEEvNT_6ParamsE$_ZN4cute12iter_adaptorIPKfNS_8gmem_ptrIS2_EEEC2ES2_)
$_ZN7cutlass13device_kernelIN5flash19enable_sm80_to_sm89INS1_16FlashAttnBwdSm80INS1_25CollectiveMainloopBwdSm80ILi2ELi2EN4cute5tupleIJNS5_1CILi64EEENS7_ILi128EEES8_EEENS_10bfloat16_tEfNS_4arch4Sm80ELb0ELb0ELb1ELb1ELb0ELb0ELb0ELb0ELi2ELi2ELi4ELi2ELb1EEENS1_24CollectiveEpilogueBwdGQAISA_fSD_Li256ELb1ELb0EEENS1_19SingleTileSchedulerILb1ELb0ELb0ELi128EEEEEEEEEvNT_6ParamsE$_ZN4cute12iter_adaptorIPKfNS_8gmem_ptrIS2_EEEC2ES2_:
[----:B------:R-:W-:Y:S02]  /*6130*/  IADD3 R6, R6, -c[0x0][0x20], RZ ;  /* 0x8000080006067a10 */ /* 0x000fe40007ffe0ff */
[----:B------:R-:W-:-:S03]  /*6140*/  MOV R19, 0x0 ;  /* 0x0000000000137802 */ /* 0x000fc60000000f00 */
[----:B------:R1:W-:Y:S01]  /*6150*/  STL.64 [R6], R10 ;  /* 0x0000000a06007387 */ /* 0x0003e20000100a00 */
[----:B------:R-:W-:Y:S05]  /*6160*/  RET.REL.NODEC R18 `(_ZN7cutlass13device_kernelIN5flash19enable_sm80_to_sm89INS1_16FlashAttnBwdSm80INS1_25CollectiveMainloopBwdSm80ILi2ELi2EN4cute5tupleIJNS5_1CILi64EEENS7_ILi128EEES8_EEENS_10bfloat16_tEfNS_4arch4Sm80ELb0ELb0ELb1ELb1ELb0ELb0ELb0ELb0ELi2ELi2ELi4ELi2ELb1EEENS1_24CollectiveEpilogueBwdGQAISA_fSD_Li256ELb1ELb0EEENS1_19SingleTileSchedulerILb1ELb0ELb0ELi128EEEEEEEEEvNT_6ParamsE) ;  /* 0xffff9e9012007950 */ /* 0x000fea0003c3ffff */
        .type           $_ZN7cutlass13device_kernelIN5flash19enable_sm80_to_sm89INS1_16FlashAttnBwdSm80INS1_25CollectiveMainloopBwdSm80ILi2ELi2EN4cute5tupleIJNS5_1CILi64EEENS7_ILi128EEES8_EEENS_10bfloat16_tEfNS_4arch4Sm80ELb0ELb0ELb1ELb1ELb0ELb0ELb0ELb0ELi2ELi2ELi4ELi2ELb1EEENS1_24CollectiveEpilogueBwdGQAISA_fSD_Li256ELb1ELb0EEENS1_19SingleTileSchedulerILb1ELb0ELb0ELi128EEEEEEEEEvNT_6ParamsE$_ZN4cute12iter_adaptorIPN7cutlass10bfloat16_tENS_8smem_ptrIS3_EEEC2ES3_,@function
        .size           $_ZN7cutlass13device_kernelIN5flash19enable_sm80_to_sm89INS1_16FlashAttnBwdSm80INS1_25CollectiveMainloopBwdSm80ILi2ELi2EN4cute5tupleIJNS5_1CILi64EEENS7_ILi128EEES8_EEENS_10bfloat16_tEfNS_4arch4Sm80ELb0ELb0ELb1ELb1ELb0ELb0ELb0ELb0ELi2ELi2ELi4ELi2ELb1EEENS1_24CollectiveEpilogueBwdGQAISA_fSD_Li256ELb1ELb0EEENS1_19SingleTileSchedulerILb1ELb0ELb0ELi128EEEEEEEEEvNT_6ParamsE$_ZN4cute12iter_adaptorIPN7cutlass10bfloat16_tENS_8smem_ptrIS3_EEEC2ES3_,($_ZN7cutlass13device_kernelIN5flash19enable_sm80_to_sm89INS1_16FlashAttnBwdSm80INS1_25CollectiveMainloopBwdSm80ILi2ELi2EN4cute5tupleIJNS5_1CILi64EEENS7_ILi128EEES8_EEENS_10bfloat16_tEfNS_4arch4Sm80ELb0ELb0ELb1ELb1ELb0ELb0ELb0ELb0ELi2ELi2ELi4ELi2ELb1EEENS1_24CollectiveEpilogueBwdGQAISA_fSD_Li256ELb1ELb0EEENS1_19SingleTileSchedulerILb1ELb0ELb0ELi128EEEEEEEEEvNT_6ParamsE$_ZN4cute12iter_adaptorIPN7cutlass9uint128_tENS_8smem_ptrIS3_EEEC2ES3_ - $_ZN7cutlass13device_kernelIN5flash19enable_sm80_to_sm89INS1_16FlashAttnBwdSm80INS1_25CollectiveMainloopBwdSm80ILi2ELi2EN4cute5tupleIJNS5_1CILi64EEENS7_ILi128EEES8_EEENS_10bfloat16_tEfNS_4arch4Sm80ELb0ELb0ELb1ELb1ELb0ELb0ELb0ELb0ELi2ELi2ELi4ELi2ELb1EEENS1_24CollectiveEpilogueBwdGQAISA_fSD_Li256ELb1ELb0EEENS1_19SingleTileSchedulerILb1ELb0ELb0ELi128EEEEEEEEEvNT_6ParamsE$_ZN4cute12iter_adaptorIPN7cutlass10bfloat16_tENS_8smem_ptrIS3_EEEC2ES3_)
$_ZN7cutlass13device_kernelIN5flash19enable_sm80_to_sm89INS1_16FlashAttnBwdSm80INS1_25CollectiveMainloopBwdSm80ILi2ELi2EN4cute5tupleIJNS5_1CILi64EEENS7_ILi128EEES8_EEENS_10bfloat16_tEfNS_4arch4Sm80ELb0ELb0ELb1ELb1ELb0ELb0ELb0ELb0ELi2ELi2ELi4ELi2ELb1EEENS1_24CollectiveEpilogueBwdGQAISA_fSD_Li256ELb1ELb0EEENS1_19SingleTileSchedulerILb1ELb0ELb0ELi128EEEEEEEEEvNT_6ParamsE$_ZN4cute12iter_adaptorIPN7cutlass10bfloat16_tENS_8smem_ptrIS3_EEEC2ES3_:
[----:B------:R-:W-:Y:S01]  /*6170*/  IADD3 R6, R4, -c[0x0][0x20], RZ ;  /* 0x8000080004067a10 */ /* 0x000fe20007ffe0ff */
[----:B------:R-:W-:Y:S01]  /*6180*/  IMAD.MOV.U32 R128, RZ, RZ, R18 ;  /* 0x000000ffff807224 */ /* 0x000fe200078e0012 */
[----:B------:R-:W-:-:S03]  /*6190*/  MOV R129, 0x0 ;  /* 0x0000000000817802 */ /* 0x000fc60000000f00 */
[----:B------:R1:W-:Y:S01]  /*61a0*/  STL.64 [R6], R8 ;  /* 0x0000000806007387 */ /* 0x0003e20000100a00 */
[----:B------:R-:W-:Y:S05]  /*61b0*/  RET.REL.NODEC R128 `(_ZN7cutlass13device_kernelIN5flash19enable_sm80_to_sm89INS1_16FlashAttnBwdSm80INS1_25CollectiveMainloopBwdSm80ILi2ELi2EN4cute5tupleIJNS5_1CILi64EEENS7_ILi128EEES8_EEENS_10bfloat16_tEfNS_4arch4Sm80ELb0ELb0ELb1ELb1ELb0ELb0ELb0ELb0ELi2ELi2ELi4ELi2ELb1EEENS1_24CollectiveEpilogueBwdGQAISA_fSD_Li256ELb1ELb0EEENS1_19SingleTileSchedulerILb1ELb0ELb0ELi128EEEEEEEEEvNT_6ParamsE) ;  /* 0xffff9e4080007950 */ /* 0x000fea0003c3ffff */
        .type           $_ZN7cutlass13device_kernelIN5flash19enable_sm80_to_sm89INS1_16FlashAttnBwdSm80INS1_25CollectiveMainloopBwdSm80ILi2ELi2EN4cute5tupleIJNS5_1CILi64EEENS7_ILi128EEES8_EEENS_10bfloat16_tEfNS_4arch4Sm80ELb0ELb0ELb1ELb1ELb0ELb0ELb0ELb0ELi2ELi2ELi4ELi2ELb1EEENS1_24CollectiveEpilogueBwdGQAISA_fSD_Li256ELb1ELb0EEENS1_19SingleTileSchedulerILb1ELb0ELb0ELi128EEEEEEEEEvNT_6ParamsE$_ZN4cute12iter_adaptorIPN7cutlass9uint128_tENS_8smem_ptrIS3_EEEC2ES3_,@function
        .size           $_ZN7cutlass13device_kernelIN5flash19enable_sm80_to_sm89INS1_16FlashAttnBwdSm80INS1_25CollectiveMainloopBwdSm80ILi2ELi2EN4cute5tupleIJNS5_1CILi64EEENS7_ILi128EEES8_EEENS_10bfloat16_tEfNS_4arch4Sm80ELb0ELb0ELb1ELb1ELb0ELb0ELb0ELb0ELi2ELi2ELi4ELi2ELb1EEENS1_24CollectiveEpilogueBwdGQAISA_fSD_Li256ELb1ELb0EEENS1_19SingleTileSchedulerILb1ELb0ELb0ELi128EEEEEEEEEvNT_6ParamsE$_ZN4cute12iter_adaptorIPN7cutlass9uint128_tENS_8smem_ptrIS3_EEEC2ES3_,($_ZN7cutlass13device_kernelIN5flash19enable_sm80_to_sm89INS1_16FlashAttnBwdSm80INS1_25CollectiveMainloopBwdSm80ILi2ELi2EN4cute5tupleIJNS5_1CILi64EEENS7_ILi128EEES8_EEENS_10bfloat16_tEfNS_4arch4Sm80ELb0ELb0ELb1ELb1ELb0ELb0ELb0ELb0ELi2ELi2ELi4ELi2ELb1EEENS1_24CollectiveEpilogueBwdGQAISA_fSD_Li256ELb1ELb0EEENS1_19SingleTileSchedulerILb1ELb0ELb0ELi128EEEEEEEEEvNT_6ParamsE$_ZN4cute12iter_adaptorIPfNS_8smem_ptrIS1_EEEC2ES1_ - $_ZN7cutlass13device_kernelIN5flash19enable_sm80_to_sm89INS1_16FlashAttnBwdSm80INS1_25CollectiveMainloopBwdSm80ILi2ELi2EN4cute5tupleIJNS5_1CILi64EEENS7_ILi128EEES8_EEENS_10bfloat16_tEfNS_4arch4Sm80ELb0ELb0ELb1ELb1ELb0ELb0ELb0ELb0ELi2ELi2ELi4ELi2ELb1EEENS1_24CollectiveEpilogueBwdGQAISA_fSD_Li256ELb1ELb0EEENS1_19SingleTileSchedulerILb1ELb0ELb0ELi128EEEEEEEEEvNT_6ParamsE$_ZN4cute12iter_adaptorIPN7cutlass9uint128_tENS_8smem_ptrIS3_EEEC2ES3_)
$_ZN7cutlass13device_kernelIN5flash19enable_sm80_to_sm89INS1_16FlashAttnBwdSm80INS1_25CollectiveMainloopBwdSm80ILi2ELi2EN4cute5tupleIJNS5_1CILi64EEENS7_ILi128EEES8_EEENS_10bfloat16_tEfNS_4arch4Sm80ELb0ELb0ELb1ELb1ELb0ELb0ELb0ELb0ELi2ELi2ELi4ELi2ELb1EEENS1_24CollectiveEpilogueBwdGQAISA_fSD_Li256ELb1ELb0EEENS1_19SingleTileSchedulerILb1ELb0ELb0ELi128EEEEEEEEEvNT_6ParamsE$_ZN4cute12iter_adaptorIPN7cutlass9uint128_tENS_8smem_ptrIS3_EEEC2ES3_:
[----:B------:R-:W-:Y:S01]  /*61c0*/  IADD3 R8, R4, -c[0x0][0x20], RZ ;  /* 0x8000080004087a10 */ /* 0x000fe20007ffe0ff */
[----:B------:R-:W-:Y:S01]  /*61d0*/  IMAD.MOV.U32 R128, RZ, RZ, R16 ;  /* 0x000000ffff807224 */ /* 0x000fe200078e0010 */
[----:B------:R-:W-:-:S03]  /*61e0*/  MOV R129, 0x0 ;  /* 0x0000000000817802 */ /* 0x000fc60000000f00 */
[----:B------:R1:W-:Y:S01]  /*61f0*/  STL.64 [R8], R6 ;  /* 0x0000000608007387 */ /* 0x0003e20000100a00 */
[----:B------:R-:W-:Y:S05]  /*6200*/  RET.REL.NODEC R128 `(_ZN7cutlass13device_kernelIN5flash19enable_sm80_to_sm89INS1_16FlashAttnBwdSm80INS1_25CollectiveMainloopBwdSm80ILi2ELi2EN4cute5tupleIJNS5_1CILi64EEENS7_ILi128EEES8_EEENS_10bfloat16_tEfNS_4arch4Sm80ELb0ELb0ELb1ELb1ELb0ELb0ELb0ELb0ELi2ELi2ELi4ELi2ELb1EEENS1_24CollectiveEpilogueBwdGQAISA_fSD_Li256ELb1ELb0EEENS1_19SingleTileSchedulerILb1ELb0ELb0ELi128EEEEEEEEEvNT_6ParamsE) ;  /* 0xffff9df080007950 */ /* 0x000fea0003c3ffff */
        .type           $_ZN7cutlass13device_kernelIN5flash19enable_sm80_to_sm89INS1_16FlashAttnBwdSm80INS1_25CollectiveMainloopBwdSm80ILi2ELi2EN4cute5tupleIJNS5_1CILi64EEENS7_ILi128EEES8_EEENS_10bfloat16_tEfNS_4arch4Sm80ELb0ELb0ELb1ELb1ELb0ELb0ELb0ELb0ELi2ELi2ELi4ELi2ELb1EEENS1_24CollectiveEpilogueBwdGQAISA_fSD_Li256ELb1ELb0EEENS1_19SingleTileSchedulerILb1ELb0ELb0ELi128EEEEEEEEEvNT_6ParamsE$_ZN4cute12iter_adaptorIPfNS_8smem_ptrIS1_EEEC2ES1_,@function
        .size           $_ZN7cutlass13device_kernelIN5flash19enable_sm80_to_sm89INS1_16FlashAttnBwdSm80INS1_25CollectiveMainloopBwdSm80ILi2ELi2EN4cute5tupleIJNS5_1CILi64EEENS7_ILi128EEES8_EEENS_10bfloat16_tEfNS_4arch4Sm80ELb0ELb0ELb1ELb1ELb0ELb0ELb0ELb0ELi2ELi2ELi4ELi2ELb1EEENS1_24CollectiveEpilogueBwdGQAISA_fSD_Li256ELb1ELb0EEENS1_19SingleTileSchedulerILb1ELb0ELb0ELi128EEEEEEEEEvNT_6ParamsE$_ZN4cute12iter_adaptorIPfNS_8smem_ptrIS1_EEEC2ES1_,($_ZN7cutlass13device_kernelIN5flash19enable_sm80_to_sm89INS1_16FlashAttnBwdSm80INS1_25CollectiveMainloopBwdSm80ILi2ELi2EN4cute5tupleIJNS5_1CILi64EEENS7_ILi128EEES8_EEENS_10bfloat16_tEfNS_4arch4Sm80ELb0ELb0ELb1ELb1ELb0ELb0ELb0ELb0ELi2ELi2ELi4ELi2ELb1EEENS1_24CollectiveEpilogueBwdGQAISA_fSD_Li256ELb1ELb0EEENS1_19SingleTileSchedulerILb1ELb0ELb0ELi128EEEEEEEEEvNT_6ParamsE$_ZN4cute3eso3ESOILb0ELb0EJNS_15ArithmeticTupleIJiiEEEiiiEEC2ERKS3_RKiS8_S8_ - $_ZN7cutlass13device_kernelIN5flash19enable_sm80_to_sm89INS1_16FlashAttnBwdSm80INS1_25CollectiveMainloopBwdSm80ILi2ELi2EN4cute5tupleIJNS5_1CILi64EEENS7_ILi128EEES8_EEENS_10bfloat16_tEfNS_4arch4Sm80ELb0ELb0ELb1ELb1ELb0ELb0ELb0ELb0ELi2ELi2ELi4ELi2ELb1EEENS1_24CollectiveEpilogueBwdGQAISA_fSD_Li256ELb1ELb0EEENS1_19SingleTileSchedulerILb1ELb0ELb0ELi128EEEEEEEEEvNT_6ParamsE$_ZN4cute12iter_adaptorIPfNS_8smem_ptrIS1_EEEC2ES1_)
$_ZN7cutlass13device_kernelIN5flash19enable_sm80_to_sm89INS1_16FlashAttnBwdSm80INS1_25CollectiveMainloopBwdSm80ILi2ELi2EN4cute5tupleIJNS5_1CILi64EEENS7_ILi128EEES8_EEENS_10bfloat16_tEfNS_4arch4Sm80ELb0ELb0ELb1ELb1ELb0ELb0ELb0ELb0ELi2ELi2ELi4ELi2ELb1EEENS1_24CollectiveEpilogueBwdGQAISA_fSD_Li256ELb1ELb0EEENS1_19SingleTileSchedulerILb1ELb0ELb0ELi128EEEEEEEEEvNT_6ParamsE$_ZN4cute12iter_adaptorIPfNS_8smem_ptrIS1_EEEC2ES1_:
[----:B------:R-:W-:Y:S02]  /*6210*/  IADD3 R6, R6, -c[0x0][0x20], RZ ;  /* 0x8000080006067a10 */ /* 0x000fe40007ffe0ff */
[----:B------:R-:W-:-:S03]  /*6220*/  MOV R19, 0x0 ;  /* 0x0000000000137802 */ /* 0x000fc60000000f00 */
[----:B------:R1:W-:Y:S01]  /*6230*/  STL.64 [R6], R8 ;  /* 0x0000000806007387 */ /* 0x0003e20000100a00 */
[----:B------:R-:W-:Y:S05]  /*6240*/  RET.REL.NODEC R18 `(_ZN7cutlass13device_kernelIN5flash19enable_sm80_to_sm89INS1_16FlashAttnBwdSm80INS1_25CollectiveMainloopBwdSm80ILi2ELi2EN4cute5tupleIJNS5_1CILi64EEENS7_ILi128EEES8_EEENS_10bfloat16_tEfNS_4arch4Sm80ELb0ELb0ELb1ELb1ELb0ELb0ELb0ELb0ELi2ELi2ELi4ELi2ELb1EEENS1_24CollectiveEpilogueBwdGQAISA_fSD_Li256ELb1ELb0EEENS1_19SingleTileSchedulerILb1ELb0ELb0ELi128EEEEEEEEEvNT_6ParamsE) ;  /* 0xffff9db012007950 */ /* 0x000fea0003c3ffff */
        .type           $_ZN7cutlass13device_kernelIN5flash19enable_sm80_to_sm89INS1_16FlashAttnBwdSm80INS1_25CollectiveMainloopBwdSm80ILi2ELi2EN4cute5tupleIJNS5_1CILi64EEENS7_ILi128EEES8_EEENS_10bfloat16_tEfNS_4arch4Sm80ELb0ELb0ELb1ELb1ELb0ELb0ELb0ELb0ELi2ELi2ELi4ELi2ELb1EEENS1_24CollectiveEpilogueBwdGQAISA_fSD_Li256ELb1ELb0EEENS1_19SingleTileSchedulerILb1ELb0ELb0ELi128EEEEEEEEEvNT_6ParamsE$_ZN4cute3eso3ESOILb0ELb0EJNS_15ArithmeticTupleIJiiEEEiiiEEC2ERKS3_RKiS8_S8_,@function
        .size           $_ZN7cutlass13device_kernelIN5flash19enable_sm80_to_sm89INS1_16FlashAttnBwdSm80INS1_25CollectiveMainloopBwdSm80ILi2ELi2EN4cute5tupleIJNS5_1CILi64EEENS7_ILi128EEES8_EEENS_10bfloat16_tEfNS_4arch4Sm80ELb0ELb0ELb1ELb1ELb0ELb0ELb0ELb0ELi2ELi2ELi4ELi2ELb1EEENS1_24CollectiveEpilogueBwdGQAISA_fSD_Li256ELb1ELb0EEENS1_19SingleTileSchedulerILb1ELb0ELb0ELi128EEEEEEEEEvNT_6ParamsE$_ZN4cute3eso3ESOILb0ELb0EJNS_15ArithmeticTupleIJiiEEEiiiEEC2ERKS3_RKiS8_S8_,($_ZN7cutlass13device_kernelIN5flash19enable_sm80_to_sm89INS1_16FlashAttnBwdSm80INS1_25CollectiveMainloopBwdSm80ILi2ELi2EN4cute5tupleIJNS5_1CILi64EEENS7_ILi128EEES8_EEENS_10bfloat16_tEfNS_4arch4Sm80ELb0ELb0ELb1ELb1ELb0ELb0ELb0ELb0ELi2ELi2ELi4ELi2ELb1EEENS1_24CollectiveEpilogueBwdGQAISA_fSD_Li256ELb1ELb0EEENS1_19SingleTileSchedulerILb1ELb0ELb0ELi128EEEEEEEEEvNT_6ParamsE$_ZN4cute3eso3ESOILb0ELb0EJNS_5tupleIJiiEEEiiiEEC2ERKS3_RKiS8_S8_ - $_ZN7cutlass13device_kernelIN5flash19enable_sm80_to_sm89INS1_16FlashAttnBwdSm80INS1_25CollectiveMainloopBwdSm80ILi2ELi2EN4cute5tupleIJNS5_1CILi64EEENS7_ILi128EEES8_EEENS_10bfloat16_tEfNS_4arch4Sm80ELb0ELb0ELb1ELb1ELb0ELb0ELb0ELb0ELi2ELi2ELi4ELi2ELb1EEENS1_24CollectiveEpilogueBwdGQAISA_fSD_Li256ELb1ELb0EEENS1_19SingleTileSchedulerILb1ELb0ELb0ELi128EEEEEEEEEvNT_6ParamsE$_ZN4cute3eso3ESOILb0ELb0EJNS_15ArithmeticTupleIJiiEEEiiiEEC2ERKS3_RKiS8_S8_)
$_ZN7cutlass13device_kernelIN5flash19enable_sm80_to_sm89INS1_16FlashAttnBwdSm80INS1_25CollectiveMainloopBwdSm80ILi2ELi2EN4cute5tupleIJNS5_1CILi64EEENS7_ILi128EEES8_EEENS_10bfloat16_tEfNS_4arch4Sm80ELb0ELb0ELb1ELb1ELb0ELb0ELb0ELb0ELi2ELi2ELi4ELi2ELb1EEENS1_24CollectiveEpilogueBwdGQAISA_fSD_Li256ELb1ELb0EEENS1_19SingleTileSchedulerILb1ELb0ELb0ELi128EEEEEEEEEvNT_6ParamsE$_ZN4cute3eso3ESOILb0ELb0EJNS_15ArithmeticTupleIJiiEEEiiiEEC2ERKS3_RKiS8_S8_:
        /* <DEDUP_REMOVED lines=14> */
[----:B------:R-:W-:Y:S05]  /*6330*/  RET.REL.NODEC R84 `(_ZN7cutlass13device_kernelIN5flash19enable_sm80_to_sm89INS1_16FlashAttnBwdSm80INS1_25CollectiveMainloopBwdSm80ILi2ELi2EN4cute5tupleIJNS5_1CILi64EEENS7_ILi128EEES8_EEENS_10bfloat16_tEfNS_4arch4Sm80ELb0ELb0ELb1ELb1ELb0ELb0ELb0ELb0ELi2ELi2ELi4ELi2ELb1EEENS1_24CollectiveEpilogueBwdGQAISA_fSD_Li256ELb1ELb0EEENS1_19SingleTileSchedulerILb1ELb0ELb0ELi128EEEEEEEEEvNT_6ParamsE) ;  /* 0xffff9cc054007950 */ /* 0x000fea0003c3ffff */
        .type           $_ZN7cutlass13device_kernelIN5flash19enable_sm80_to_sm89INS1_16FlashAttnBwdSm80INS1_25CollectiveMainloopBwdSm80ILi2ELi2EN4cute5tupleIJNS5_1CILi64EEENS7_ILi128EEES8_EEENS_10bfloat16_tEfNS_4arch4Sm80ELb0ELb0ELb1ELb1ELb0ELb0ELb0ELb0ELi2ELi2ELi4ELi2ELb1EEENS1_24CollectiveEpilogueBwdGQAISA_fSD_Li256ELb1ELb0EEENS1_19SingleTileSchedulerILb1ELb0ELb0ELi128EEEEEEEEEvNT_6ParamsE$_ZN4cute3eso3ESOILb0ELb0EJNS_5tupleIJiiEEEiiiEEC2ERKS3_RKiS8_S8_,@function
        .size           $_ZN7cutlass13device_kernelIN5flash19enable_sm80_to_sm89INS1_16FlashAttnBwdSm80INS1_25CollectiveMainloopBwdSm80ILi2ELi2EN4cute5tupleIJNS5_1CILi64EEENS7_ILi128EEES8_EEENS_10bfloat16_tEfNS_4arch4Sm80ELb0ELb0ELb1ELb1ELb0ELb0ELb0ELb0ELi2ELi2ELi4ELi2ELb1EEENS1_24CollectiveEpilogueBwdGQAISA_fSD_Li256ELb1ELb0EEENS1_19SingleTileSchedulerILb1ELb0ELb0ELi128EEEEEEEEEvNT_6ParamsE$_ZN4cute3eso3ESOILb0ELb0EJNS_5tupleIJiiEEEiiiEEC2ERKS3_RKiS8_S8_,($_ZN7cutlass13device_kernelIN5flash19enable_sm80_to_sm89INS1_16FlashAttnBwdSm80INS1_25CollectiveMainloopBwdSm80ILi2ELi2EN4cute5tupleIJNS5_1CILi64EEENS7_ILi128EEES8_EEENS_10bfloat16_tEfNS_4arch4Sm80ELb0ELb0ELb1ELb1ELb0ELb0ELb0ELb0ELi2ELi2ELi4ELi2ELb1EEENS1_24CollectiveEpilogueBwdGQAISA_fSD_Li256ELb1ELb0EEENS1_19SingleTileSchedulerILb1ELb0ELb0ELi128EEEEEEEEEvNT_6ParamsE$_ZN4cute3eso3ESOILb0ELb0EJNS_6LayoutINS_5tupleIJNS3_IJNS_1CILi8EEENS4_ILi1EEEEEENS4_ILi2EEES6_EEENS3_IJNS3_IJS6_NS4_ILi0EEEEEElSA_EEEEENS_10ViewEngineINS_8gmem_ptrIPKN7cutlass10bfloat16_tEEEEEEEC2ERKSD_RKSL_ - $_ZN7cutlass13device_kernelIN5flash19enable_sm80_to_sm89INS1_16FlashAttnBwdSm80INS1_25CollectiveMainloopBwdSm80ILi2ELi2EN4cute5tupleIJNS5_1CILi64EEENS7_ILi128EEES8_EEENS_10bfloat16_tEfNS_4arch4Sm80ELb0ELb0ELb1ELb1ELb0ELb0ELb0ELb0ELi2ELi2ELi4ELi2ELb1EEENS1_24CollectiveEpilogueBwdGQAISA_fSD_Li256ELb1ELb0EEENS1_19SingleTileSchedulerILb1ELb0ELb0ELi128EEEEEEEEEvNT_6ParamsE$_ZN4cute3eso3ESOILb0ELb0EJNS_5tupleIJiiEEEiiiEEC2ERKS3_RKiS8_S8_)
$_ZN7cutlass13device_kernelIN5flash19enable_sm80_to_sm89INS1_16FlashAttnBwdSm80INS1_25CollectiveMainloopBwdSm80ILi2ELi2EN4cute5tupleIJNS5_1CILi64EEENS7_ILi128EEES8_EEENS_10bfloat16_tEfNS_4arch4Sm80ELb0ELb0ELb1ELb1ELb0ELb0ELb0ELb0ELi2ELi2ELi4ELi2ELb1EEENS1_24CollectiveEpilogueBwdGQAISA_fSD_Li256ELb1ELb0EEENS1_19SingleTileSchedulerILb1ELb0ELb0ELi128EEEEEEEEEvNT_6ParamsE$_ZN4cute3eso3ESOILb0ELb0EJNS_5tupleIJiiEEEiiiEEC2ERKS3_RKiS8_S8_:
        /* <DEDUP_REMOVED lines=13> */
[----:B------:R-:W-:Y:S05]  /*6410*/  RET.REL.NODEC R16 `(_ZN7cutlass13device_kernelIN5flash19enable_sm80_to_sm89INS1_16FlashAttnBwdSm80INS1_25CollectiveMainloopBwdSm80ILi2ELi2EN4cute5tupleIJNS5_1CILi64EEENS7_ILi128EEES8_EEENS_10bfloat16_tEfNS_4arch4Sm80ELb0ELb0ELb1ELb1ELb0ELb0ELb0ELb0ELi2ELi2ELi4ELi2ELb1EEENS1_24CollectiveEpilogueBwdGQAISA_fSD_Li256ELb1ELb0EEENS1_19SingleTileSchedulerILb1ELb0ELb0ELi128EEEEEEEEEvNT_6ParamsE) ;  /* 0xffff9be010007950 */ /* 0x000fea0003c3ffff */
        .type           $_ZN7cutlass13device_kernelIN5flash19enable_sm80_to_sm89INS1_16FlashAttnBwdSm80INS1_25CollectiveMainloopBwdSm80ILi2ELi2EN4cute5tupleIJNS5_1CILi64EEENS7_ILi128EEES8_EEENS_10bfloat16_tEfNS_4arch4Sm80ELb0ELb0ELb1ELb1ELb0ELb0ELb0ELb0ELi2ELi2ELi4ELi2ELb1EEENS1_24CollectiveEpilogueBwdGQAISA_fSD_Li256ELb1ELb0EEENS1_19SingleTileSchedulerILb1ELb0ELb0ELi128EEEEEEEEEvNT_6ParamsE$_ZN4cute3eso3ESOILb0ELb0EJNS_6LayoutINS_5tupleIJNS3_IJNS_1CILi8EEENS4_ILi1EEEEEENS4_ILi2EEES6_EEENS3_IJNS3_IJS6_NS4_ILi0EEEEEElSA_EEEEENS_10ViewEngineINS_8gmem_ptrIPKN7cutlass10bfloat16_tEEEEEEEC2ERKSD_RKSL_,@function
        .size           $_ZN7cutlass13device_kernelIN5flash19enable_sm80_to_sm89INS1_16FlashAttnBwdSm80INS1_25CollectiveMainloopBwdSm80ILi2ELi2EN4cute5tupleIJNS5_1CILi64EEENS7_ILi128EEES8_EEENS_10bfloat16_tEfNS_4arch4Sm80ELb0ELb0ELb1ELb1ELb0ELb0ELb0ELb0ELi2ELi2ELi4ELi2ELb1EEENS1_24CollectiveEpilogueBwdGQAISA_fSD_Li256ELb1ELb0EEENS1_19SingleTileSchedulerILb1ELb0ELb0ELi128EEEEEEEEEvNT_6ParamsE$_ZN4cute3eso3ESOILb0ELb0EJNS_6LayoutINS_5tupleIJNS3_IJNS_1CILi8EEENS4_ILi1EEEEEENS4_ILi2EEES6_EEENS3_IJNS3_IJS6_NS4_ILi0EEEEEElSA_EEEEENS_10ViewEngineINS_8gmem_ptrIPKN7cutlass10bfloat16_tEEEEEEEC2ERKSD_RKSL_,($_ZN7cutlass13device_kernelIN5flash19enable_sm80_to_sm89INS1_16FlashAttnBwdSm80INS1_25CollectiveMainloopBwdSm80ILi2ELi2EN4cute5tupleIJNS5_1CILi64EEENS7_ILi128EEES8_EEENS_10bfloat16_tEfNS_4arch4Sm80ELb0ELb0ELb1ELb1ELb0ELb0ELb0ELb0ELi2ELi2ELi4ELi2ELb1EEENS1_24CollectiveEpilogueBwdGQAISA_fSD_Li256ELb1ELb0EEENS1_19SingleTileSchedulerILb1ELb0ELb0ELi128EEEEEEEEEvNT_6ParamsE$_ZN4cute3eso3ESOILb0ELb0EJNS_6LayoutINS_5tupleIJNS3_IJNS_1CILi8EEENS4_ILi1EEEEEENS4_ILi2EEES6_EEENS3_IJNS3_IJS6_NS4_ILi0EEEEEElSA_EEEEElEEC2ERKSD_RKl - $_ZN7cutlass13device_kernelIN5flash19enable_sm80_to_sm89INS1_16FlashAttnBwdSm80INS1_25CollectiveMainloopBwdSm80ILi2ELi2EN4cute5tupleIJNS5_1CILi64EEENS7_ILi128EEES8_EEENS_10bfloat16_tEfNS_4arch4Sm80ELb0ELb0ELb1ELb1ELb0ELb0ELb0ELb0ELi2ELi2ELi4ELi2ELb1EEENS1_24CollectiveEpilogueBwdGQAISA_fSD_Li256ELb1ELb0EEENS1_19SingleTileSchedulerILb1ELb0ELb0ELi128EEEEEEEEEvNT_6ParamsE$_ZN4cute3eso3ESOILb0ELb0EJNS_6LayoutINS_5tupleIJNS3_IJNS_1CILi8EEENS4_ILi1EEEEEENS4_ILi2EEES6_EEENS3_IJNS3_IJS6_NS4_ILi0EEEEEElSA_EEEEENS_10ViewEngineINS_8gmem_ptrIPKN7cutlass10bfloat16_tEEEEEEEC2ERKSD_RKSL_)
$_ZN7cutlass13device_kernelIN5flash19enable_sm80_to_sm89INS1_16FlashAttnBwdSm80INS1_25CollectiveMainloopBwdSm80ILi2ELi2EN4cute5tupleIJNS5_1CILi64EEENS7_ILi128EEES8_EEENS_10bfloat16_tEfNS_4arch4Sm80ELb0ELb0ELb1ELb1ELb0ELb0ELb0ELb0ELi2ELi2ELi4ELi2ELb1EEENS1_24CollectiveEpilogueBwdGQAISA_fSD_Li256ELb1ELb0EEENS1_19SingleTileSchedulerILb1ELb0ELb0ELi128EEEEEEEEEvNT_6ParamsE$_ZN4cute3eso3ESOILb0ELb0EJNS_6LayoutINS_5tupleIJNS3_IJNS_1CILi8EEENS4_ILi1EEEEEENS4_ILi2EEES6_EEENS3_IJNS3_IJS6_NS4_ILi0EEEEEElSA_EEEEENS_10ViewEngineINS_8gmem_ptrIPKN7cutlass10bfloat16_tEEEEEEEC2ERKSD_RKSL_:
        /* <DEDUP_REMOVED lines=8> */
[----:B------:R-:W-:Y:S05]  /*64a0*/  RET.REL.NODEC R10 `(_ZN7cutlass13device_kernelIN5flash19enable_sm80_to_sm89INS1_16FlashAttnBwdSm80INS1_25CollectiveMainloopBwdSm80ILi2ELi2EN4cute5tupleIJNS5_1CILi64EEENS7_ILi128EEES8_EEENS_10bfloat16_tEfNS_4arch4Sm80ELb0ELb0ELb1ELb1ELb0ELb0ELb0ELb0ELi2ELi2ELi4ELi2ELb1EEENS1_24CollectiveEpilogueBwdGQAISA_fSD_Li256ELb1ELb0EEENS1_19SingleTileSchedulerILb1ELb0ELb0ELi128EEEEEEEEEvNT_6ParamsE) ;  /* 0xffff9b500a007950 */ /* 0x000fea0003c3ffff */
        .type           $_ZN7cutlass13device_kernelIN5flash19enable_sm80_to_sm89INS1_16FlashAttnBwdSm80INS1_25CollectiveMainloopBwdSm80ILi2ELi2EN4cute5tupleIJNS5_1CILi64EEENS7_ILi128EEES8_EEENS_10bfloat16_tEfNS_4arch4Sm80ELb0ELb0ELb1ELb1ELb0ELb0ELb0ELb0ELi2ELi2ELi4ELi2ELb1EEENS1_24CollectiveEpilogueBwdGQAISA_fSD_Li256ELb1ELb0EEENS1_19SingleTileSchedulerILb1ELb0ELb0ELi128EEEEEEEEEvNT_6ParamsE$_ZN4cute3eso3ESOILb0ELb0EJNS_6LayoutINS_5tupleIJNS3_IJNS_1CILi8EEENS4_ILi1EEEEEENS4_ILi2EEES6_EEENS3_IJNS3_IJS6_NS4_ILi0EEEEEElSA_EEEEElEEC2ERKSD_RKl,@function
        .size           $_ZN7cutlass13device_kernelIN5flash19enable_sm80_to_sm89INS1_16FlashAttnBwdSm80INS1_25CollectiveMainloopBwdSm80ILi2ELi2EN4cute5tupleIJNS5_1CILi64EEENS7_ILi128EEES8_EEENS_10bfloat16_tEfNS_4arch4Sm80ELb0ELb0ELb1ELb1ELb0ELb0ELb0ELb0ELi2ELi2ELi4ELi2ELb1EEENS1_24CollectiveEpilogueBwdGQAISA_fSD_Li256ELb1ELb0EEENS1_19SingleTileSchedulerILb1ELb0ELb0ELi128EEEEEEEEEvNT_6ParamsE$_ZN4cute3eso3ESOILb0ELb0EJNS_6LayoutINS_5tupleIJNS3_IJNS_1CILi8EEENS4_ILi1EEEEEENS4_ILi2EEES6_EEENS3_IJNS3_IJS6_NS4_ILi0EEEEEElSA_EEEEElEEC2ERKSD_RKl,($_ZN7cutlass13device_kernelIN5flash19enable_sm80_to_sm89INS1_16FlashAttnBwdSm80INS1_25CollectiveMainloopBwdSm80ILi2ELi2EN4cute5tupleIJNS5_1CILi64EEENS7_ILi128EEES8_EEENS_10bfloat16_tEfNS_4arch4Sm80ELb0ELb0ELb1ELb1ELb0ELb0ELb0ELb0ELi2ELi2ELi4ELi2ELb1EEENS1_24CollectiveEpilogueBwdGQAISA_fSD_Li256ELb1ELb0EEENS1_19SingleTileSchedulerILb1ELb0ELb0ELi128EEEEEEEEEvNT_6ParamsE$_ZN4cute3eso3ESOILb0ELb0EJiiEEC2ERKiS4_ - $_ZN7cutlass13device_kernelIN5flash19enable_sm80_to_sm89INS1_16FlashAttnBwdSm80INS1_25CollectiveMainloopBwdSm80ILi2ELi2EN4cute5tupleIJNS5_1CILi64EEENS7_ILi128EEES8_EEENS_10bfloat16_tEfNS_4arch4Sm80ELb0ELb0ELb1ELb1ELb0ELb0ELb0ELb0ELi2ELi2ELi4ELi2ELb1EEENS1_24CollectiveEpilogueBwdGQAISA_fSD_Li256ELb1ELb0EEENS1_19SingleTileSchedulerILb1ELb0ELb0ELi128EEEEEEEEEvNT_6ParamsE$_ZN4cute3eso3ESOILb0ELb0EJNS_6LayoutINS_5tupleIJNS3_IJNS_1CILi8EEENS4_ILi1EEEEEENS4_ILi2EEES6_EEENS3_IJNS3_IJS6_NS4_ILi0EEEEEElSA_EEEEElEEC2ERKSD_RKl)
$_ZN7cutlass13device_kernelIN5flash19enable_sm80_to_sm89INS1_16FlashAttnBwdSm80INS1_25CollectiveMainloopBwdSm80ILi2ELi2EN4cute5tupleIJNS5_1CILi64EEENS7_ILi128EEES8_EEENS_10bfloat16_tEfNS_4arch4Sm80ELb0ELb0ELb1ELb1ELb0ELb0ELb0ELb0ELi2ELi2ELi4ELi2ELb1EEENS1_24CollectiveEpilogueBwdGQAISA_fSD_Li256ELb1ELb0EEENS1_19SingleTileSchedulerILb1ELb0ELb0ELi128EEEEEEEEEvNT_6ParamsE$_ZN4cute3eso3ESOILb0ELb0EJNS_6LayoutINS_5tupleIJNS3_IJNS_1CILi8EEENS4_ILi1EEEEEENS4_ILi2EEES6_EEENS3_IJNS3_IJS6_NS4_ILi0EEEEEElSA_EEEEElEEC2ERKSD_RKl:
[----:B------:R-:W-:Y:S02]  /*64b0*/  IADD3 R9, R4, -c[0x0][0x20], RZ ;  /* 0x8000080004097a10 */ /* 0x000fe40007ffe0ff */
[----:B------:R-:W-:-:S03]  /*64c0*/  IADD3 R8, R20, -c[0x0][0x20], RZ ;  /* 0x8000080014087a10 */ /* 0x000fc60007ffe0ff */
[----:B------:R1:W-:Y:S04]  /*64d0*/  STL.64 [R9], R6 ;  /* 0x0000000609007387 */ /* 0x0003e80000100a00 */
[----:B------:R-:W2:Y:S01]  /*64e0*/  LDL.64 R128, [R8] ;  /* 0x0000000008807983 */ /* 0x000ea20000100a00 */
[----:B------:R-:W-:-:S03]  /*64f0*/  IMAD.MOV.U32 R11, RZ, RZ, 0x0 ;  /* 0x00000000ff0b7424 */ /* 0x000fc600078e00ff */
[----:B--2---:R1:W-:Y:S01]  /*6500*/  STL.64 [R9+0x8], R128 ;  /* 0x0000088009007387 */ /* 0x0043e20000100a00 */
[----:B------:R-:W-:Y:S05]  /*6510*/  RET.REL.NODEC R10 `(_ZN7cutlass13device_kernelIN5flash19enable_sm80_to_sm89INS1_16FlashAttnBwdSm80INS1_25CollectiveMainloopBwdSm80ILi2ELi2EN4cute5tupleIJNS5_1CILi64EEENS7_ILi128EEES8_EEENS_10bfloat16_tEfNS_4arch4Sm80ELb0ELb0ELb1ELb1ELb0ELb0ELb0ELb0ELi2ELi2ELi4ELi2ELb1EEENS1_24CollectiveEpilogueBwdGQAISA_fSD_Li256ELb1ELb0EEENS1_19SingleTileSchedulerILb1ELb0ELb0ELi128EEEEEEEEEvNT_6ParamsE) ;  /* 0xffff9ae00a007950 */ /* 0x000fea0003c3ffff */
        .type           $_ZN7cutlass13device_kernelIN5flash19enable_sm80_to_sm89INS1_16FlashAttnBwdSm80INS1_25CollectiveMainloopBwdSm80ILi2ELi2EN4cute5tupleIJNS5_1CILi64EEENS7_ILi128EEES8_EEENS_10bfloat16_tEfNS_4arch4Sm80ELb0ELb0ELb1ELb1ELb0ELb0ELb0ELb0ELi2ELi2ELi4ELi2ELb1EEENS1_24CollectiveEpilogueBwdGQAISA_fSD_Li256ELb1ELb0EEENS1_19SingleTileSchedulerILb1ELb0ELb0ELi128EEEEEEEEEvNT_6ParamsE$_ZN4cute3eso3ESOILb0ELb0EJiiEEC2ERKiS4_,@function
        .size           $_ZN7cutlass13device_kernelIN5flash19enable_sm80_to_sm89INS1_16FlashAttnBwdSm80INS1_25CollectiveMainloopBwdSm80ILi2ELi2EN4cute5tupleIJNS5_1CILi64EEENS7_ILi128EEES8_EEENS_10bfloat16_tEfNS_4arch4Sm80ELb0ELb0ELb1ELb1ELb0ELb0ELb0ELb0ELi2ELi2ELi4ELi2ELb1EEENS1_24CollectiveEpilogueBwdGQAISA_fSD_Li256ELb1ELb0EEENS1_19SingleTileSchedulerILb1ELb0ELb0ELi128EEEEEEEEEvNT_6ParamsE$_ZN4cute3eso3ESOILb0ELb0EJiiEEC2ERKiS4_,($_ZN7cutlass13device_kernelIN5flash19enable_sm80_to_sm89INS1_16FlashAttnBwdSm80INS1_25CollectiveMainloopBwdSm80ILi2ELi2EN4cute5tupleIJNS5_1CILi64EEENS7_ILi128EEES8_EEENS_10bfloat16_tEfNS_4arch4Sm80ELb0ELb0ELb1ELb1ELb0ELb0ELb0ELb0ELi2ELi2ELi4ELi2ELb1EEENS1_24CollectiveEpilogueBwdGQAISA_fSD_Li256ELb1ELb0EEENS1_19SingleTileSchedulerILb1ELb0ELb0ELi128EEEEEEEEEvNT_6ParamsE$_ZN4cute3eso3ESOILb0ELb1EJNS_15ArithmeticTupleIJNS_1CILi0EEEiEEEEEC2ERKS5_ - $_ZN7cutlass13device_kernelIN5flash19enable_sm80_to_sm89INS1_16FlashAttnBwdSm80INS1_25CollectiveMainloopBwdSm80ILi2ELi2EN4cute5tupleIJNS5_1CILi64EEENS7_ILi128EEES8_EEENS_10bfloat16_tEfNS_4arch4Sm80ELb0ELb0ELb1ELb1ELb0ELb0ELb0ELb0ELi2ELi2ELi4ELi2ELb1EEENS1_24CollectiveEpilogueBwdGQAISA_fSD_Li256ELb1ELb0EEENS1_19SingleTileSchedulerILb1ELb0ELb0ELi128EEEEEEEEEvNT_6ParamsE$_ZN4cute3eso3ESOILb0ELb0EJiiEEC2ERKiS4_)
$_ZN7cutlass13device_kernelIN5flash19enable_sm80_to_sm89INS1_16FlashAttnBwdSm80INS1_25CollectiveMainloopBwdSm80ILi2ELi2EN4cute5tupleIJNS5_1CILi64EEENS7_ILi128EEES8_EEENS_10bfloat16_tEfNS_4arch4Sm80ELb0ELb0ELb1ELb1ELb0ELb0ELb0ELb0ELi2ELi2ELi4ELi2ELb1EEENS1_24CollectiveEpilogueBwdGQAISA_fSD_Li256ELb1ELb0EEENS1_19SingleTileSchedulerILb1ELb0ELb0ELi128EEEEEEEEEvNT_6ParamsE$_ZN4cute3eso3ESOILb0ELb0EJiiEEC2ERKiS4_:
[----:B------:R-:W-:Y:S02]  /*6520*/  IADD3 R7, R7, -c[0x0][0x20], RZ ;  /* 0x8000080007077a10 */ /* 0x000fe40007ffe0ff */
[----:B------:R-:W-:-:S03]  /*6530*/  IADD3 R6, R6, -c[0x0][0x20], RZ ;  /* 0x8000080006067a10 */ /* 0x000fc60007ffe0ff */
[----:B------:R1:W-:Y:S04]  /*6540*/  STL [R7], R16 ;  /* 0x0000001007007387 */ /* 0x0003e80000100800 */
[----:B------:R-:W2:Y:S01]  /*6550*/  LDL R6, [R6] ;  /* 0x0000000006067983 */ /* 0x000ea20000100800 */
[----:B------:R-:W-:-:S03]  /*6560*/  IMAD.MOV.U32 R11, RZ, RZ, 0x0 ;  /* 0x00000000ff0b7424 */ /* 0x000fc600078e00ff */
[----:B--2---:R1:W-:Y:S01]  /*6570*/  STL [R7+0x4], R6 ;  /* 0x0000040607007387 */ /* 0x0043e20000100800 */
[----:B------:R-:W-:Y:S05]  /*6580*/  RET.REL.NODEC R10 `(_ZN7cutlass13device_kernelIN5flash19enable_sm80_to_sm89INS1_16FlashAttnBwdSm80INS1_25CollectiveMainloopBwdSm80ILi2ELi2EN4cute5tupleIJNS5_1CILi64EEENS7_ILi128EEES8_EEENS_10bfloat16_tEfNS_4arch4Sm80ELb0ELb0ELb1ELb1ELb0ELb0ELb0ELb0ELi2ELi2ELi4ELi2ELb1EEENS1_24CollectiveEpilogueBwdGQAISA_fSD_Li256ELb1ELb0EEENS1_19SingleTileSchedulerILb1ELb0ELb0ELi128EEEEEEEEEvNT_6ParamsE) ;  /* 0xffff9a700a007950 */ /* 0x000fea0003c3ffff */
        .type           $_ZN7cutlass13device_kernelIN5flash19enable_sm80_to_sm89INS1_16FlashAttnBwdSm80INS1_25CollectiveMainloopBwdSm80ILi2ELi2EN4cute5tupleIJNS5_1CILi64EEENS7_ILi128EEES8_EEENS_10bfloat16_tEfNS_4arch4Sm80ELb0ELb0ELb1ELb1ELb0ELb0ELb0ELb0ELi2ELi2ELi4ELi2ELb1EEENS1_24CollectiveEpilogueBwdGQAISA_fSD_Li256ELb1ELb0EEENS1_19SingleTileSchedulerILb1ELb0ELb0ELi128EEEEEEEEEvNT_6ParamsE$_ZN4cute3eso3ESOILb0ELb1EJNS_15ArithmeticTupleIJNS_1CILi0EEEiEEEEEC2ERKS5_,@function
        .size           $_ZN7cutlass13device_kernelIN5flash19enable_sm80_to_sm89INS1_16FlashAttnBwdSm80INS1_25CollectiveMainloopBwdSm80ILi2ELi2EN4cute5tupleIJNS5_1CILi64EEENS7_ILi128EEES8_EEENS_10bfloat16_tEfNS_4arch4Sm80ELb0ELb0ELb1ELb1ELb0ELb0ELb0ELb0ELi2ELi2ELi4ELi2ELb1EEENS1_24CollectiveEpilogueBwdGQAISA_fSD_Li256ELb1ELb0EEENS1_19SingleTileSchedulerILb1ELb0ELb0ELi128EEEEEEEEEvNT_6ParamsE$_ZN4cute3eso3ESOILb0ELb1EJNS_15ArithmeticTupleIJNS_1CILi0EEEiEEEEEC2ERKS5_,($_ZN7cutlass13device_kernelIN5flash19enable_sm80_to_sm89INS1_16FlashAttnBwdSm80INS1_25CollectiveMainloopBwdSm80ILi2ELi2EN4cute5tupleIJNS5_1CILi64EEENS7_ILi128EEES8_EEENS_10bfloat16_tEfNS_4arch4Sm80ELb0ELb0ELb1ELb1ELb0ELb0ELb0ELb0ELi2ELi2ELi4ELi2ELb1EEENS1_24CollectiveEpilogueBwdGQAISA_fSD_Li256ELb1ELb0EEENS1_19SingleTileSchedulerILb1ELb0ELb0ELi128EEEEEEEEEvNT_6ParamsE$_ZN4cute3eso3ESOILb0ELb1EJNS_15ArithmeticTupleIJiEEEEEC2ERKS3_ - $_ZN7cutlass13device_kernelIN5flash19enable_sm80_to_sm89INS1_16FlashAttnBwdSm80INS1_25CollectiveMainloopBwdSm80ILi2ELi2EN4cute5tupleIJNS5_1CILi64EEENS7_ILi128EEES8_EEENS_10bfloat16_tEfNS_4arch4Sm80ELb0ELb0ELb1ELb1ELb0ELb0ELb0ELb0ELi2ELi2ELi4ELi2ELb1EEENS1_24CollectiveEpilogueBwdGQAISA_fSD_Li256ELb1ELb0EEENS1_19SingleTileSchedulerILb1ELb0ELb0ELi128EEEEEEEEEvNT_6ParamsE$_ZN4cute3eso3ESOILb0ELb1EJNS_15ArithmeticTupleIJNS_1CILi0EEEiEEEEEC2ERKS5_)
$_ZN7cutlass13device_kernelIN5flash19enable_sm80_to_sm89INS1_16FlashAttnBwdSm80INS1_25CollectiveMainloopBwdSm80ILi2ELi2EN4cute5tupleIJNS5_1CILi64EEENS7_ILi128EEES8_EEENS_10bfloat16_tEfNS_4arch4Sm80ELb0ELb0ELb1ELb1ELb0ELb0ELb0ELb0ELi2ELi2ELi4ELi2ELb1EEENS1_24CollectiveEpilogueBwdGQAISA_fSD_Li256ELb1ELb0EEENS1_19SingleTileSchedulerILb1ELb0ELb0ELi128EEEEEEEEEvNT_6ParamsE$_ZN4cute3eso3ESOILb0ELb1EJNS_15ArithmeticTupleIJNS_1CILi0EEEiEEEEEC2ERKS5_:
[----:B------:R-:W-:Y:S02]  /*6590*/  IADD3 R6, R6, -c[0x0][0x20], RZ ;  /* 0x8000080006067a10 */ /* 0x000fe40007ffe0ff */
[----:B------:R-:W-:-:S03]  /*65a0*/  MOV R11, 0x0 ;  /* 0x00000000000b7802 */ /* 0x000fc60000000f00 */
[----:B------:R1:W-:Y:S01]  /*65b0*/  STL [R6], R7 ;  /* 0x0000000706007387 */ /* 0x0003e20000100800 */
[----:B------:R-:W-:Y:S05]  /*65c0*/  RET.REL.NODEC R10 `(_ZN7cutlass13device_kernelIN5flash19enable_sm80_to_sm89INS1_16FlashAttnBwdSm80INS1_25CollectiveMainloopBwdSm80ILi2ELi2EN4cute5tupleIJNS5_1CILi64EEENS7_ILi128EEES8_EEENS_10bfloat16_tEfNS_4arch4Sm80ELb0ELb0ELb1ELb1ELb0ELb0ELb0ELb0ELi2ELi2ELi4ELi2ELb1EEENS1_24CollectiveEpilogueBwdGQAISA_fSD_Li256ELb1ELb0EEENS1_19SingleTileSchedulerILb1ELb0ELb0ELi128EEEEEEEEEvNT_6ParamsE) ;  /* 0xffff9a300a007950 */ /* 0x000fea0003c3ffff */
        .type           $_ZN7cutlass13device_kernelIN5flash19enable_sm80_to_sm89INS1_16FlashAttnBwdSm80INS1_25CollectiveMainloopBwdSm80ILi2ELi2EN4cute5tupleIJNS5_1CILi64EEENS7_ILi128EEES8_EEENS_10bfloat16_tEfNS_4arch4Sm80ELb0ELb0ELb1ELb1ELb0ELb0ELb0ELb0ELi2ELi2ELi4ELi2ELb1EEENS1_24CollectiveEpilogueBwdGQAISA_fSD_Li256ELb1ELb0EEENS1_19SingleTileSchedulerILb1ELb0ELb0ELi128EEEEEEEEEvNT_6ParamsE$_ZN4cute3eso3ESOILb0ELb1EJNS_15ArithmeticTupleIJiEEEEEC2ERKS3_,@function
        .size           $_ZN7cutlass13device_kernelIN5flash19enable_sm80_to_sm89INS1_16FlashAttnBwdSm80INS1_25CollectiveMainloopBwdSm80ILi2ELi2EN4cute5tupleIJNS5_1CILi64EEENS7_ILi128EEES8_EEENS_10bfloat16_tEfNS_4arch4Sm80ELb0ELb0ELb1ELb1ELb0ELb0ELb0ELb0ELi2ELi2ELi4ELi2ELb1EEENS1_24CollectiveEpilogueBwdGQAISA_fSD_Li256ELb1ELb0EEENS1_19SingleTileSchedulerILb1ELb0ELb0ELi128EEEEEEEEEvNT_6ParamsE$_ZN4cute3eso3ESOILb0ELb1EJNS_15ArithmeticTupleIJiEEEEEC2ERKS3_,($_ZN7cutlass13device_kernelIN5flash19enable_sm80_to_sm89INS1_16FlashAttnBwdSm80INS1_25CollectiveMainloopBwdSm80ILi2ELi2EN4cute5tupleIJNS5_1CILi64EEENS7_ILi128EEES8_EEENS_10bfloat16_tEfNS_4arch4Sm80ELb0ELb0ELb1ELb1ELb0ELb0ELb0ELb0ELi2ELi2ELi4ELi2ELb1EEENS1_24CollectiveEpilogueBwdGQAISA_fSD_Li256ELb1ELb0EEENS1_19SingleTileSchedulerILb1ELb0ELb0ELi128EEEEEEEEEvNT_6ParamsE$_ZN4cute3eso3ESOILb0ELb1EJNS_15ArithmeticTupleIJiiEEEEEC2ERKS3_ - $_ZN7cutlass13device_kernelIN5flash19enable_sm80_to_sm89INS1_16FlashAttnBwdSm80INS1_25CollectiveMainloopBwdSm80ILi2ELi2EN4cute5tupleIJNS5_1CILi64EEENS7_ILi128EEES8_EEENS_10bfloat16_tEfNS_4arch4Sm80ELb0ELb0ELb1ELb1ELb0ELb0ELb0ELb0ELi2ELi2ELi4ELi2ELb1EEENS1_24CollectiveEpilogueBwdGQAISA_fSD_Li256ELb1ELb0EEENS1_19SingleTileSchedulerILb1ELb0ELb0ELi128EEEEEEEEEvNT_6ParamsE$_ZN4cute3eso3ESOILb0ELb1EJNS_15ArithmeticTupleIJiEEEEEC2ERKS3_)
$_ZN7cutlass13device_kernelIN5flash19enable_sm80_to_sm89INS1_16FlashAttnBwdSm80INS1_25CollectiveMainloopBwdSm80ILi2ELi2EN4cute5tupleIJNS5_1CILi64EEENS7_ILi128EEES8_EEENS_10bfloat16_tEfNS_4arch4Sm80ELb0ELb0ELb1ELb1ELb0ELb0ELb0ELb0ELi2ELi2ELi4ELi2ELb1EEENS1_24CollectiveEpilogueBwdGQAISA_fSD_Li256ELb1ELb0EEENS1_19SingleTileSchedulerILb1ELb0ELb0ELi128EEEEEEEEEvNT_6ParamsE$_ZN4cute3eso3ESOILb0ELb1EJNS_15ArithmeticTupleIJiEEEEEC2ERKS3_:
[----:B------:R-:W-:Y:S01]  /*65d0*/  IADD3 R6, R6, -c[0x0][0x20], RZ ;  /* 0x8000080006067a10 */ /* 0x000fe20007ffe0ff */
[----:B------:R-:W-:Y:S01]  /*65e0*/  IMAD.MOV.U32 R16, RZ, RZ, R8 ;  /* 0x000000ffff107224 */ /* 0x000fe200078e0008 */
[----:B------:R-:W-:-:S03]  /*65f0*/  MOV R17, 0x0 ;  /* 0x0000000000117802 */ /* 0x000fc60000000f00 */
[----:B------:R1:W-:Y:S01]  /*6600*/  STL [R6], R7 ;  /* 0x0000000706007387 */ /* 0x0003e20000100800 */
[----:B------:R-:W-:Y:S05]  /*6610*/  RET.REL.NODEC R16 `(_ZN7cutlass13device_kernelIN5flash19enable_sm80_to_sm89INS1_16FlashAttnBwdSm80INS1_25CollectiveMainloopBwdSm80ILi2ELi2EN4cute5tupleIJNS5_1CILi64EEENS7_ILi128EEES8_EEENS_10bfloat16_tEfNS_4arch4Sm80ELb0ELb0ELb1ELb1ELb0ELb0ELb0ELb0ELi2ELi2ELi4ELi2ELb1EEENS1_24CollectiveEpilogueBwdGQAISA_fSD_Li256ELb1ELb0EEENS1_19SingleTileSchedulerILb1ELb0ELb0ELi128EEEEEEEEEvNT_6ParamsE) ;  /* 0xffff99e010007950 */ /* 0x000fea0003c3ffff */
        .type           $_ZN7cutlass13device_kernelIN5flash19enable_sm80_to_sm89INS1_16FlashAttnBwdSm80INS1_25CollectiveMainloopBwdSm80ILi2ELi2EN4cute5tupleIJNS5_1CILi64EEENS7_ILi128EEES8_EEENS_10bfloat16_tEfNS_4arch4Sm80ELb0ELb0ELb1ELb1ELb0ELb0ELb0ELb0ELi2ELi2ELi4ELi2ELb1EEENS1_24CollectiveEpilogueBwdGQAISA_fSD_Li256ELb1ELb0EEENS1_19SingleTileSchedulerILb1ELb0ELb0ELi128EEEEEEEEEvNT_6ParamsE$_ZN4cute3eso3ESOILb0ELb1EJNS_15ArithmeticTupleIJiiEEEEEC2ERKS3_,@function
        .size           $_ZN7cutlass13device_kernelIN5flash19enable_sm80_to_sm89INS1_16FlashAttnBwdSm80INS1_25CollectiveMainloopBwdSm80ILi2ELi2EN4cute5tupleIJNS5_1CILi64EEENS7_ILi128EEES8_EEENS_10bfloat16_tEfNS_4arch4Sm80ELb0ELb0ELb1ELb1ELb0ELb0ELb0ELb0ELi2ELi2ELi4ELi2ELb1EEENS1_24CollectiveEpilogueBwdGQAISA_fSD_Li256ELb1ELb0EEENS1_19SingleTileSchedulerILb1ELb0ELb0ELi128EEEEEEEEEvNT_6ParamsE$_ZN4cute3eso3ESOILb0ELb1EJNS_15ArithmeticTupleIJiiEEEEEC2ERKS3_,($_ZN7cutlass13device_kernelIN5flash19enable_sm80_to_sm89INS1_16FlashAttnBwdSm80INS1_25CollectiveMainloopBwdSm80ILi2ELi2EN4cute5tupleIJNS5_1CILi64EEENS7_ILi128EEES8_EEENS_10bfloat16_tEfNS_4arch4Sm80ELb0ELb0ELb1ELb1ELb0ELb0ELb0ELb0ELi2ELi2ELi4ELi2ELb1EEENS1_24CollectiveEpilogueBwdGQAISA_fSD_Li256ELb1ELb0EEENS1_19SingleTileSchedulerILb1ELb0ELb0ELi128EEEEEEEEEvNT_6ParamsE$_ZN4cute3eso3ESOILb0ELb1EJNS_15ArithmeticTupleIJiiEEENS_1CILi0EEES5_S5_EEC2ERKS3_RKS5_SA_SA_ - $_ZN7cutlass13device_kernelIN5flash19enable_sm80_to_sm89INS1_16FlashAttnBwdSm80INS1_25CollectiveMainloopBwdSm80ILi2ELi2EN4cute5tupleIJNS5_1CILi64EEENS7_ILi128EEES8_EEENS_10bfloat16_tEfNS_4arch4Sm80ELb0ELb0ELb1ELb1ELb0ELb0ELb0ELb0ELi2ELi2ELi4ELi2ELb1EEENS1_24CollectiveEpilogueBwdGQAISA_fSD_Li256ELb1ELb0EEENS1_19SingleTileSchedulerILb1ELb0ELb0ELi128EEEEEEEEEvNT_6ParamsE$_ZN4cute3eso3ESOILb0ELb1EJNS_15ArithmeticTupleIJiiEEEEEC2ERKS3_)
$_ZN7cutlass13device_kernelIN5flash19enable_sm80_to_sm89INS1_16FlashAttnBwdSm80INS1_25CollectiveMainloopBwdSm80ILi2ELi2EN4cute5tupleIJNS5_1CILi64EEENS7_ILi128EEES8_EEENS_10bfloat16_tEfNS_4arch4Sm80ELb0ELb0ELb1ELb1ELb0ELb0ELb0ELb0ELi2ELi2ELi4ELi2ELb1EEENS1_24CollectiveEpilogueBwdGQAISA_fSD_Li256ELb1ELb0EEENS1_19SingleTileSchedulerILb1ELb0ELb0ELi128EEEEEEEEEvNT_6ParamsE$_ZN4cute3eso3ESOILb0ELb1EJNS_15ArithmeticTupleIJiiEEEEEC2ERKS3_:
[----:B------:R-:W-:Y:S02]  /*6620*/  IADD3 R7, R7, -c[0x0][0x20], RZ ;  /* 0x8000080007077a10 */ /* 0x000fe40007ffe0ff */
[----:B------:R-:W-:-:S03]  /*6630*/  MOV R9, 0x0 ;  /* 0x0000000000097802 */ /* 0x000fc60000000f00 */
[----:B------:R1:W-:Y:S04]  /*6640*/  STL [R7], R18 ;  /* 0x0000001207007387 */ /* 0x0003e80000100800 */
[----:B------:R1:W-:Y:S01]  /*6650*/  STL [R7+0x4], R16 ;  /* 0x0000041007007387 */ /* 0x0003e20000100800 */
[----:B------:R-:W-:Y:S05]  /*6660*/  RET.REL.NODEC R8 `(_ZN7cutlass13device_kernelIN5flash19enable_sm80_to_sm89INS1_16FlashAttnBwdSm80INS1_25CollectiveMainloopBwdSm80ILi2ELi2EN4cute5tupleIJNS5_1CILi64EEENS7_ILi128EEES8_EEENS_10bfloat16_tEfNS_4arch4Sm80ELb0ELb0ELb1ELb1ELb0ELb0ELb0ELb0ELi2ELi2ELi4ELi2ELb1EEENS1_24CollectiveEpilogueBwdGQAISA_fSD_Li256ELb1ELb0EEENS1_19SingleTileSchedulerILb1ELb0ELb0ELi128EEEEEEEEEvNT_6ParamsE) ;  /* 0xffff999008007950 */ /* 0x000fea0003c3ffff */
        .type           $_ZN7cutlass13device_kernelIN5flash19enable_sm80_to_sm89INS1_16FlashAttnBwdSm80INS1_25CollectiveMainloopBwdSm80ILi2ELi2EN4cute5tupleIJNS5_1CILi64EEENS7_ILi128EEES8_EEENS_10bfloat16_tEfNS_4arch4Sm80ELb0ELb0ELb1ELb1ELb0ELb0ELb0ELb0ELi2ELi2ELi4ELi2ELb1EEENS1_24CollectiveEpilogueBwdGQAISA_fSD_Li256ELb1ELb0EEENS1_19SingleTileSchedulerILb1ELb0ELb0ELi128EEEEEEEEEvNT_6ParamsE$_ZN4cute3eso3ESOILb0ELb1EJNS_15ArithmeticTupleIJiiEEENS_1CILi0EEES5_S5_EEC2ERKS3_RKS5_SA_SA_,@function
        .size           $_ZN7cutlass13device_kernelIN5flash19enable_sm80_to_sm89INS1_16FlashAttnBwdSm80INS1_25CollectiveMainloopBwdSm80ILi2ELi2EN4cute5tupleIJNS5_1CILi64EEENS7_ILi128EEES8_EEENS_10bfloat16_tEfNS_4arch4Sm80ELb0ELb0ELb1ELb1ELb0ELb0ELb0ELb0ELi2ELi2ELi4ELi2ELb1EEENS1_24CollectiveEpilogueBwdGQAISA_fSD_Li256ELb1ELb0EEENS1_19SingleTileSchedulerILb1ELb0ELb0ELi128EEEEEEEEEvNT_6ParamsE$_ZN4cute3eso3ESOILb0ELb1EJNS_15ArithmeticTupleIJiiEEENS_1CILi0EEES5_S5_EEC2ERKS3_RKS5_SA_SA_,($_ZN7cutlass13device_kernelIN5flash19enable_sm80_to_sm89INS1_16FlashAttnBwdSm80INS1_25CollectiveMainloopBwdSm80ILi2ELi2EN4cute5tupleIJNS5_1CILi64EEENS7_ILi128EEES8_EEENS_10bfloat16_tEfNS_4arch4Sm80ELb0ELb0ELb1ELb1ELb0ELb0ELb0ELb0ELi2ELi2ELi4ELi2ELb1EEENS1_24CollectiveEpilogueBwdGQAISA_fSD_Li256ELb1ELb0EEENS1_19SingleTileSchedulerILb1ELb0ELb0ELi128EEEEEEEEEvNT_6ParamsE$_ZN4cute3eso3ESOILb0ELb1EJiEEC2ERKi - $_ZN7cutlass13device_kernelIN5flash19enable_sm80_to_sm89INS1_16FlashAttnBwdSm80INS1_25CollectiveMainloopBwdSm80ILi2ELi2EN4cute5tupleIJNS5_1CILi64EEENS7_ILi128EEES8_EEENS_10bfloat16_tEfNS_4arch4Sm80ELb0ELb0ELb1ELb1ELb0ELb0ELb0ELb0ELi2ELi2ELi4ELi2ELb1EEENS1_24CollectiveEpilogueBwdGQAISA_fSD_Li256ELb1ELb0EEENS1_19SingleTileSchedulerILb1ELb0ELb0ELi128EEEEEEEEEvNT_6ParamsE$_ZN4cute3eso3ESOILb0ELb1EJNS_15ArithmeticTupleIJiiEEENS_1CILi0EEES5_S5_EEC2ERKS3_RKS5_SA_SA_)
$_ZN7cutlass13device_kernelIN5flash19enable_sm80_to_sm89INS1_16FlashAttnBwdSm80INS1_25CollectiveMainloopBwdSm80ILi2ELi2EN4cute5tupleIJNS5_1CILi64EEENS7_ILi128EEES8_EEENS_10bfloat16_tEfNS_4arch4Sm80ELb0ELb0ELb1ELb1ELb0ELb0ELb0ELb0ELi2ELi2ELi4ELi2ELb1EEENS1_24CollectiveEpilogueBwdGQAISA_fSD_Li256ELb1ELb0EEENS1_19SingleTileSchedulerILb1ELb0ELb0ELi128EEEEEEEEEvNT_6ParamsE$_ZN4cute3eso3ESOILb0ELb1EJNS_15ArithmeticTupleIJiiEEENS_1CILi0EEES5_S5_EEC2ERKS3_RKS5_SA_SA_:
[----:B------:R-:W-:Y:S02]  /*6670*/  IADD3 R9, R9, -c[0x0][0x20], RZ ;  /* 0x8000080009097a10 */ /* 0x000fe40007ffe0ff */
[----:B------:R-:W-:-:S03]  /*6680*/  MOV R11, 0x0 ;  /* 0x00000000000b7802 */ /* 0x000fc60000000f00 */
[----:B------:R1:W-:Y:S04]  /*6690*/  STL [R9], R8 ;  /* 0x0000000809007387 */ /* 0x0003e80000100800 */
[----:B------:R1:W-:Y:S01]  /*66a0*/  STL [R9+0x4], R16 ;  /* 0x0000041009007387 */ /* 0x0003e20000100800 */
[----:B------:R-:W-:Y:S05]  /*66b0*/  RET.REL.NODEC R10 `(_ZN7cutlass13device_kernelIN5flash19enable_sm80_to_sm89INS1_16FlashAttnBwdSm80INS1_25CollectiveMainloopBwdSm80ILi2ELi2EN4cute5tupleIJNS5_1CILi64EEENS7_ILi128EEES8_EEENS_10bfloat16_tEfNS_4arch4Sm80ELb0ELb0ELb1ELb1ELb0ELb0ELb0ELb0ELi2ELi2ELi4ELi2ELb1EEENS1_24CollectiveEpilogueBwdGQAISA_fSD_Li256ELb1ELb0EEENS1_19SingleTileSchedulerILb1ELb0ELb0ELi128EEEEEEEEEvNT_6ParamsE) ;  /* 0xffff99400a007950 */ /* 0x000fea0003c3ffff */
        .type           $_ZN7cutlass13device_kernelIN5flash19enable_sm80_to_sm89INS1_16FlashAttnBwdSm80INS1_25CollectiveMainloopBwdSm80ILi2ELi2EN4cute5tupleIJNS5_1CILi64EEENS7_ILi128EEES8_EEENS_10bfloat16_tEfNS_4arch4Sm80ELb0ELb0ELb1ELb1ELb0ELb0ELb0ELb0ELi2ELi2ELi4ELi2ELb1EEENS1_24CollectiveEpilogueBwdGQAISA_fSD_Li256ELb1ELb0EEENS1_19SingleTileSchedulerILb1ELb0ELb0ELi128EEEEEEEEEvNT_6ParamsE$_ZN4cute3eso3ESOILb0ELb1EJiEEC2ERKi,@function
        .size           $_ZN7cutlass13device_kernelIN5flash19enable_sm80_to_sm89INS1_16FlashAttnBwdSm80INS1_25CollectiveMainloopBwdSm80ILi2ELi2EN4cute5tupleIJNS5_1CILi64EEENS7_ILi128EEES8_EEENS_10bfloat16_tEfNS_4arch4Sm80ELb0ELb0ELb1ELb1ELb0ELb0ELb0ELb0ELi2ELi2ELi4ELi2ELb1EEENS1_24CollectiveEpilogueBwdGQAISA_fSD_Li256ELb1ELb0EEENS1_19SingleTileSchedulerILb1ELb0ELb0ELi128EEEEEEEEEvNT_6ParamsE$_ZN4cute3eso3ESOILb0ELb1EJiEEC2ERKi,($_ZN7cutlass13device_kernelIN5flash19enable_sm80_to_sm89INS1_16FlashAttnBwdSm80INS1_25CollectiveMainloopBwdSm80ILi2ELi2EN4cute5tupleIJNS5_1CILi64EEENS7_ILi128EEES8_EEENS_10bfloat16_tEfNS_4arch4Sm80ELb0ELb0ELb1ELb1ELb0ELb0ELb0ELb0ELi2ELi2ELi4ELi2ELb1EEENS1_24CollectiveEpilogueBwdGQAISA_fSD_Li256ELb1ELb0EEENS1_19SingleTileSchedulerILb1ELb0ELb0ELi128EEEEEEEEEvNT_6ParamsE$_ZN4cute3eso3ESOILb0ELb1EJiNS_1CILi0EEEEEC2ERKiRKS3_ - $_ZN7cutlass13device_kernelIN5flash19enable_sm80_to_sm89INS1_16FlashAttnBwdSm80INS1_25CollectiveMainloopBwdSm80ILi2ELi2EN4cute5tupleIJNS5_1CILi64EEENS7_ILi128EEES8_EEENS_10bfloat16_tEfNS_4arch4Sm80ELb0ELb0ELb1ELb1ELb0ELb0ELb0ELb0ELi2ELi2ELi4ELi2ELb1EEENS1_24CollectiveEpilogueBwdGQAISA_fSD_Li256ELb1ELb0EEENS1_19SingleTileSchedulerILb1ELb0ELb0ELi128EEEEEEEEEvNT_6ParamsE$_ZN4cute3eso3ESOILb0ELb1EJiEEC2ERKi)
$_ZN7cutlass13device_kernelIN5flash19enable_sm80_to_sm89INS1_16FlashAttnBwdSm80INS1_25CollectiveMainloopBwdSm80ILi2ELi2EN4cute5tupleIJNS5_1CILi64EEENS7_ILi128EEES8_EEENS_10bfloat16_tEfNS_4arch4Sm80ELb0ELb0ELb1ELb1ELb0ELb0ELb0ELb0ELi2ELi2ELi4ELi2ELb1EEENS1_24CollectiveEpilogueBwdGQAISA_fSD_Li256ELb1ELb0EEENS1_19SingleTileSchedulerILb1ELb0ELb0ELi128EEEEEEEEEvNT_6ParamsE$_ZN4cute3eso3ESOILb0ELb1EJiEEC2ERKi:
[----:B------:R-:W-:Y:S01]  /*66c0*/  IADD3 R6, R6, -c[0x0][0x20], RZ ;  /* 0x8000080006067a10 */ /* 0x000fe20007ffe0ff */
[----:B------:R-:W-:Y:S01]  /*66d0*/  IMAD.MOV.U32 R128, RZ, RZ, R18 ;  /* 0x000000ffff807224 */ /* 0x000fe200078e0012 */
[----:B------:R-:W-:-:S03]  /*66e0*/  MOV R129, 0x0 ;  /* 0x0000000000817802 */ /* 0x000fc60000000f00 */
[----:B------:R1:W-:Y:S01]  /*66f0*/  STL [R6], R7 ;  /* 0x0000000706007387 */ /* 0x0003e20000100800 */
[----:B------:R-:W-:Y:S05]  /*6700*/  RET.REL.NODEC R128 `(_ZN7cutlass13device_kernelIN5flash19enable_sm80_to_sm89INS1_16FlashAttnBwdSm80INS1_25CollectiveMainloopBwdSm80ILi2ELi2EN4cute5tupleIJNS5_1CILi64EEENS7_ILi128EEES8_EEENS_10bfloat16_tEfNS_4arch4Sm80ELb0ELb0ELb1ELb1ELb0ELb0ELb0ELb0ELi2ELi2ELi4ELi2ELb1EEENS1_24CollectiveEpilogueBwdGQAISA_fSD_Li256ELb1ELb0EEENS1_19SingleTileSchedulerILb1ELb0ELb0ELi128EEEEEEEEEvNT_6ParamsE) ;  /* 0xffff98f080007950 */ /* 0x000fea0003c3ffff */
        .type           $_ZN7cutlass13device_kernelIN5flash19enable_sm80_to_sm89INS1_16FlashAttnBwdSm80INS1_25CollectiveMainloopBwdSm80ILi2ELi2EN4cute5tupleIJNS5_1CILi64EEENS7_ILi128EEES8_EEENS_10bfloat16_tEfNS_4arch4Sm80ELb0ELb0ELb1ELb1ELb0ELb0ELb0ELb0ELi2ELi2ELi4ELi2ELb1EEENS1_24CollectiveEpilogueBwdGQAISA_fSD_Li256ELb1ELb0EEENS1_19SingleTileSchedulerILb1ELb0ELb0ELi128EEEEEEEEEvNT_6ParamsE$_ZN4cute3eso3ESOILb0ELb1EJiNS_1CILi0EEEEEC2ERKiRKS3_,@function
        .size           $_ZN7cutlass13device_kernelIN5flash19enable_sm80_to_sm89INS1_16FlashAttnBwdSm80INS1_25CollectiveMainloopBwdSm80ILi2ELi2EN4cute5tupleIJNS5_1CILi64EEENS7_ILi128EEES8_EEENS_10bfloat16_tEfNS_4arch4Sm80ELb0ELb0ELb1ELb1ELb0ELb0ELb0ELb0ELi2ELi2ELi4ELi2ELb1EEENS1_24CollectiveEpilogueBwdGQAISA_fSD_Li256ELb1ELb0EEENS1_19SingleTileSchedulerILb1ELb0ELb0ELi128EEEEEEEEEvNT_6ParamsE$_ZN4cute3eso3ESOILb0ELb1EJiNS_1CILi0EEEEEC2ERKiRKS3_,($_ZN7cutlass13device_kernelIN5flash19enable_sm80_to_sm89INS1_16FlashAttnBwdSm80INS1_25CollectiveMainloopBwdSm80ILi2ELi2EN4cute5tupleIJNS5_1CILi64EEENS7_ILi128EEES8_EEENS_10bfloat16_tEfNS_4arch4Sm80ELb0ELb0ELb1ELb1ELb0ELb0ELb0ELb0ELi2ELi2ELi4ELi2ELb1EEENS1_24CollectiveEpilogueBwdGQAISA_fSD_Li256ELb1ELb0EEENS1_19SingleTileSchedulerILb1ELb0ELb0ELi128EEEEEEEEEvNT_6ParamsE$_ZN4cute3eso3ESOILb0ELb1EJlEEC2ERKl - $_ZN7cutlass13device_kernelIN5flash19enable_sm80_to_sm89INS1_16FlashAttnBwdSm80INS1_25CollectiveMainloopBwdSm80ILi2ELi2EN4cute5tupleIJNS5_1CILi64EEENS7_ILi128EEES8_EEENS_10bfloat16_tEfNS_4arch4Sm80ELb0ELb0ELb1ELb1ELb0ELb0ELb0ELb0ELi2ELi2ELi4ELi2ELb1EEENS1_24CollectiveEpilogueBwdGQAISA_fSD_Li256ELb1ELb0EEENS1_19SingleTileSchedulerILb1ELb0ELb0ELi128EEEEEEEEEvNT_6ParamsE$_ZN4cute3eso3ESOILb0ELb1EJiNS_1CILi0EEEEEC2ERKiRKS3_)
$_ZN7cutlass13device_kernelIN5flash19enable_sm80_to_sm89INS1_16FlashAttnBwdSm80INS1_25CollectiveMainloopBwdSm80ILi2ELi2EN4cute5tupleIJNS5_1CILi64EEENS7_ILi128EEES8_EEENS_10bfloat16_tEfNS_4arch4Sm80ELb0ELb0ELb1ELb1ELb0ELb0ELb0ELb0ELi2ELi2ELi4ELi2ELb1EEENS1_24CollectiveEpilogueBwdGQAISA_fSD_Li256ELb1ELb0EEENS1_19SingleTileSchedulerILb1ELb0ELb0ELi128EEEEEEEEEvNT_6ParamsE$_ZN4cute3eso3ESOILb0ELb1EJiNS_1CILi0EEEEEC2ERKiRKS3_:
[----:B------:R-:W-:Y:S02]  /*6710*/  IADD3 R6, R6, -c[0x0][0x20], RZ ;  /* 0x8000080006067a10 */ /* 0x000fe40007ffe0ff */
[----:B------:R-:W-:-:S03]  /*6720*/  MOV R9, 0x0 ;  /* 0x0000000000097802 */ /* 0x000fc60000000f00 */
[----:B------:R1:W-:Y:S01]  /*6730*/  STL [R6], R7 ;  /* 0x0000000706007387 */ /* 0x0003e20000100800 */
[----:B------:R-:W-:Y:S05]  /*6740*/  RET.REL.NODEC R8 `(_ZN7cutlass13device_kernelIN5flash19enable_sm80_to_sm89INS1_16FlashAttnBwdSm80INS1_25CollectiveMainloopBwdSm80ILi2ELi2EN4cute5tupleIJNS5_1CILi64EEENS7_ILi128EEES8_EEENS_10bfloat16_tEfNS_4arch4Sm80ELb0ELb0ELb1ELb1ELb0ELb0ELb0ELb0ELi2ELi2ELi4ELi2ELb1EEENS1_24CollectiveEpilogueBwdGQAISA_fSD_Li256ELb1ELb0EEENS1_19SingleTileSchedulerILb1ELb0ELb0ELi128EEEEEEEEEvNT_6ParamsE) ;  /* 0xffff98b008007950 */ /* 0x000fea0003c3ffff */
        .type           $_ZN7cutlass13device_kernelIN5flash19enable_sm80_to_sm89INS1_16FlashAttnBwdSm80INS1_25CollectiveMainloopBwdSm80ILi2ELi2EN4cute5tupleIJNS5_1CILi64EEENS7_ILi128EEES8_EEENS_10bfloat16_tEfNS_4arch4Sm80ELb0ELb0ELb1ELb1ELb0ELb0ELb0ELb0ELi2ELi2ELi4ELi2ELb1EEENS1_24CollectiveEpilogueBwdGQAISA_fSD_Li256ELb1ELb0EEENS1_19SingleTileSchedulerILb1ELb0ELb0ELi128EEEEEEEEEvNT_6ParamsE$_ZN4cute3eso3ESOILb0ELb1EJlEEC2ERKl,@function
        .size           $_ZN7cutlass13device_kernelIN5flash19enable_sm80_to_sm89INS1_16FlashAttnBwdSm80INS1_25CollectiveMainloopBwdSm80ILi2ELi2EN4cute5tupleIJNS5_1CILi64EEENS7_ILi128EEES8_EEENS_10bfloat16_tEfNS_4arch4Sm80ELb0ELb0ELb1ELb1ELb0ELb0ELb0ELb0ELi2ELi2ELi4ELi2ELb1EEENS1_24CollectiveEpilogueBwdGQAISA_fSD_Li256ELb1ELb0EEENS1_19SingleTileSchedulerILb1ELb0ELb0ELi128EEEEEEEEEvNT_6ParamsE$_ZN4cute3eso3ESOILb0ELb1EJlEEC2ERKl,($_ZN7cutlass13device_kernelIN5flash19enable_sm80_to_sm89INS1_16FlashAttnBwdSm80INS1_25CollectiveMainloopBwdSm80ILi2ELi2EN4cute5tupleIJNS5_1CILi64EEENS7_ILi128EEES8_EEENS_10bfloat16_tEfNS_4arch4Sm80ELb0ELb0ELb1ELb1ELb0ELb0ELb0ELb0ELi2ELi2ELi4ELi2ELb1EEENS1_24CollectiveEpilogueBwdGQAISA_fSD_Li256ELb1ELb0EEENS1_19SingleTileSchedulerILb1ELb0ELb0ELi128EEEEEEEEEvNT_6ParamsE$_ZN4cute3eso3ESOILb1ELb0EJNS_10UnderscoreES2_S2_iEEC2ERKS2_S5_S5_RKi - $_ZN7cutlass13device_kernelIN5flash19enable_sm80_to_sm89INS1_16FlashAttnBwdSm80INS1_25CollectiveMainloopBwdSm80ILi2ELi2EN4cute5tupleIJNS5_1CILi64EEENS7_ILi128EEES8_EEENS_10bfloat16_tEfNS_4arch4Sm80ELb0ELb0ELb1ELb1ELb0ELb0ELb0ELb0ELi2ELi2ELi4ELi2ELb1EEENS1_24CollectiveEpilogueBwdGQAISA_fSD_Li256ELb1ELb0EEENS1_19SingleTileSchedulerILb1ELb0ELb0ELi128EEEEEEEEEvNT_6ParamsE$_ZN4cute3eso3ESOILb0ELb1EJlEEC2ERKl)
$_ZN7cutlass13device_kernelIN5flash19enable_sm80_to_sm89INS1_16FlashAttnBwdSm80INS1_25CollectiveMainloopBwdSm80ILi2ELi2EN4cute5tupleIJNS5_1CILi64EEENS7_ILi128EEES8_EEENS_10bfloat16_tEfNS_4arch4Sm80ELb0ELb0ELb1ELb1ELb0ELb0ELb0ELb0ELi2ELi2ELi4ELi2ELb1EEENS1_24CollectiveEpilogueBwdGQAISA_fSD_Li256ELb1ELb0EEENS1_19SingleTileSchedulerILb1ELb0ELb0ELi128EEEEEEEEEvNT_6ParamsE$_ZN4cute3eso3ESOILb0ELb1EJlEEC2ERKl:
[----:B------:R-:W-:Y:S01]  /*6750*/  IADD3 R9, R9, -c[0x0][0x20], RZ ;  /* 0x8000080009097a10 */ /* 0x000fe20007ffe0ff */
[----:B------:R-:W-:Y:S01]  /*6760*/  IMAD.MOV.U32 R128, RZ, RZ, R10 ;  /* 0x000000ffff807224 */ /* 0x000fe200078e000a */
[----:B------:R-:W-:-:S03]  /*6770*/  MOV R129, 0x0 ;  /* 0x0000000000817802 */ /* 0x000fc60000000f00 */
[----:B------:R1:W-:Y:S01]  /*6780*/  STL.64 [R9], R6 ;  /* 0x0000000609007387 */ /* 0x0003e20000100a00 */
[----:B------:R-:W-:Y:S05]  /*6790*/  RET.REL.NODEC R128 `(_ZN7cutlass13device_kernelIN5flash19enable_sm80_to_sm89INS1_16FlashAttnBwdSm80INS1_25CollectiveMainloopBwdSm80ILi2ELi2EN4cute5tupleIJNS5_1CILi64EEENS7_ILi128EEES8_EEENS_10bfloat16_tEfNS_4arch4Sm80ELb0ELb0ELb1ELb1ELb0ELb0ELb0ELb0ELi2ELi2ELi4ELi2ELb1EEENS1_24CollectiveEpilogueBwdGQAISA_fSD_Li256ELb1ELb0EEENS1_19SingleTileSchedulerILb1ELb0ELb0ELi128EEEEEEEEEvNT_6ParamsE) ;  /* 0xffff986080007950 */ /* 0x000fea0003c3ffff */
        .type           $_ZN7cutlass13device_kernelIN5flash19enable_sm80_to_sm89INS1_16FlashAttnBwdSm80INS1_25CollectiveMainloopBwdSm80ILi2ELi2EN4cute5tupleIJNS5_1CILi64EEENS7_ILi128EEES8_EEENS_10bfloat16_tEfNS_4arch4Sm80ELb0ELb0ELb1ELb1ELb0ELb0ELb0ELb0ELi2ELi2ELi4ELi2ELb1EEENS1_24CollectiveEpilogueBwdGQAISA_fSD_Li256ELb1ELb0EEENS1_19SingleTileSchedulerILb1ELb0ELb0ELi128EEEEEEEEEvNT_6ParamsE$_ZN4cute3eso3ESOILb1ELb0EJNS_10UnderscoreES2_S2_iEEC2ERKS2_S5_S5_RKi,@function
        .size           $_ZN7cutlass13device_kernelIN5flash19enable_sm80_to_sm89INS1_16FlashAttnBwdSm80INS1_25CollectiveMainloopBwdSm80ILi2ELi2EN4cute5tupleIJNS5_1CILi64EEENS7_ILi128EEES8_EEENS_10bfloat16_tEfNS_4arch4Sm80ELb0ELb0ELb1ELb1ELb0ELb0ELb0ELb0ELi2ELi2ELi4ELi2ELb1EEENS1_24CollectiveEpilogueBwdGQAISA_fSD_Li256ELb1ELb0EEENS1_19SingleTileSchedulerILb1ELb0ELb0ELi128EEEEEEEEEvNT_6ParamsE$_ZN4cute3eso3ESOILb1ELb0EJNS_10UnderscoreES2_S2_iEEC2ERKS2_S5_S5_RKi,($_ZN7cutlass13device_kernelIN5flash19enable_sm80_to_sm89INS1_16FlashAttnBwdSm80INS1_25CollectiveMainloopBwdSm80ILi2ELi2EN4cute5tupleIJNS5_1CILi64EEENS7_ILi128EEES8_EEENS_10bfloat16_tEfNS_4arch4Sm80ELb0ELb0ELb1ELb1ELb0ELb0ELb0ELb0ELi2ELi2ELi4ELi2ELb1EEENS1_24CollectiveEpilogueBwdGQAISA_fSD_Li256ELb1ELb0EEENS1_19SingleTileSchedulerILb1ELb0ELb0ELi128EEEEEEEEEvNT_6ParamsE$_ZN4cute3eso3ESOILb1ELb0EJNS_10UnderscoreES2_iEEC2ERKS2_S5_RKi - $_ZN7cutlass13device_kernelIN5flash19enable_sm80_to_sm89INS1_16FlashAttnBwdSm80INS1_25CollectiveMainloopBwdSm80ILi2ELi2EN4cute5tupleIJNS5_1CILi64EEENS7_ILi128EEES8_EEENS_10bfloat16_tEfNS_4arch4Sm80ELb0ELb0ELb1ELb1ELb0ELb0ELb0ELb0ELi2ELi2ELi4ELi2ELb1EEENS1_24CollectiveEpilogueBwdGQAISA_fSD_Li256ELb1ELb0EEENS1_19SingleTileSchedulerILb1ELb0ELb0ELi128EEEEEEEEEvNT_6ParamsE$_ZN4cute3eso3ESOILb1ELb0EJNS_10UnderscoreES2_S2_iEEC2ERKS2_S5_S5_RKi)
$_ZN7cutlass13device_kernelIN5flash19enable_sm80_to_sm89INS1_16FlashAttnBwdSm80INS1_25CollectiveMainloopBwdSm80ILi2ELi2EN4cute5tupleIJNS5_1CILi64EEENS7_ILi128EEES8_EEENS_10bfloat16_tEfNS_4arch4Sm80ELb0ELb0ELb1ELb1ELb0ELb0ELb0ELb0ELi2ELi2ELi4ELi2ELb1EEENS1_24CollectiveEpilogueBwdGQAISA_fSD_Li256ELb1ELb0EEENS1_19SingleTileSchedulerILb1ELb0ELb0ELi128EEEEEEEEEvNT_6ParamsE$_ZN4cute3eso3ESOILb1ELb0EJNS_10UnderscoreES2_S2_iEEC2ERKS2_S5_S5_RKi:
[----:B------:R-:W-:Y:S02]  /*67a0*/  IADD3 R6, R4, -c[0x0][0x20], RZ ;  /* 0x8000080004067a10 */ /* 0x000fe40007ffe0ff */
[----:B------:R-:W-:-:S03]  /*67b0*/  MOV R9, 0x0 ;  /* 0x0000000000097802 */ /* 0x000fc60000000f00 */
[----:B------:R1:W-:Y:S01]  /*67c0*/  STL [R6], R7 ;  /* 0x0000000706007387 */ /* 0x0003e20000100800 */
[----:B------:R-:W-:Y:S05]  /*67d0*/  RET.REL.NODEC R8 `(_ZN7cutlass13device_kernelIN5flash19enable_sm80_to_sm89INS1_16FlashAttnBwdSm80INS1_25CollectiveMainloopBwdSm80ILi2ELi2EN4cute5tupleIJNS5_1CILi64EEENS7_ILi128EEES8_EEENS_10bfloat16_tEfNS_4arch4Sm80ELb0ELb0ELb1ELb1ELb0ELb0ELb0ELb0ELi2ELi2ELi4ELi2ELb1EEENS1_24CollectiveEpilogueBwdGQAISA_fSD_Li256ELb1ELb0EEENS1_19SingleTileSchedulerILb1ELb0ELb0ELi128EEEEEEEEEvNT_6ParamsE) ;  /* 0xffff982008007950 */ /* 0x000fea0003c3ffff */
        .type           $_ZN7cutlass13device_kernelIN5flash19enable_sm80_to_sm89INS1_16FlashAttnBwdSm80INS1_25CollectiveMainloopBwdSm80ILi2ELi2EN4cute5tupleIJNS5_1CILi64EEENS7_ILi128EEES8_EEENS_10bfloat16_tEfNS_4arch4Sm80ELb0ELb0ELb1ELb1ELb0ELb0ELb0ELb0ELi2ELi2ELi4ELi2ELb1EEENS1_24CollectiveEpilogueBwdGQAISA_fSD_Li256ELb1ELb0EEENS1_19SingleTileSchedulerILb1ELb0ELb0ELi128EEEEEEEEEvNT_6ParamsE$_ZN4cute3eso3ESOILb1ELb0EJNS_10UnderscoreES2_iEEC2ERKS2_S5_RKi,@function
        .size           $_ZN7cutlass13device_kernelIN5flash19enable_sm80_to_sm89INS1_16FlashAttnBwdSm80INS1_25CollectiveMainloopBwdSm80ILi2ELi2EN4cute5tupleIJNS5_1CILi64EEENS7_ILi128EEES8_EEENS_10bfloat16_tEfNS_4arch4Sm80ELb0ELb0ELb1ELb1ELb0ELb0ELb0ELb0ELi2ELi2ELi4ELi2ELb1EEENS1_24CollectiveEpilogueBwdGQAISA_fSD_Li256ELb1ELb0EEENS1_19SingleTileSchedulerILb1ELb0ELb0ELi128EEEEEEEEEvNT_6ParamsE$_ZN4cute3eso3ESOILb1ELb0EJNS_10UnderscoreES2_iEEC2ERKS2_S5_RKi,($_ZN7cutlass13device_kernelIN5flash19enable_sm80_to_sm89INS1_16FlashAttnBwdSm80INS1_25CollectiveMainloopBwdSm80ILi2ELi2EN4cute5tupleIJNS5_1CILi64EEENS7_ILi128EEES8_EEENS_10bfloat16_tEfNS_4arch4Sm80ELb0ELb0ELb1ELb1ELb0ELb0ELb0ELb0ELi2ELi2ELi4ELi2ELb1EEENS1_24CollectiveEpilogueBwdGQAISA_fSD_Li256ELb1ELb0EEENS1_19SingleTileSchedulerILb1ELb0ELb0ELi128EEEEEEEEEvNT_6ParamsE$_ZN4cute3eso3ESOILb1ELb0EJNS_10UnderscoreEiEEC2ERKS2_RKi - $_ZN7cutlass13device_kernelIN5flash19enable_sm80_to_sm89INS1_16FlashAttnBwdSm80INS1_25CollectiveMainloopBwdSm80ILi2ELi2EN4cute5tupleIJNS5_1CILi64EEENS7_ILi128EEES8_EEENS_10bfloat16_tEfNS_4arch4Sm80ELb0ELb0ELb1ELb1ELb0ELb0ELb0ELb0ELi2ELi2ELi4ELi2ELb1EEENS1_24CollectiveEpilogueBwdGQAISA_fSD_Li256ELb1ELb0EEENS1_19SingleTileSchedulerILb1ELb0ELb0ELi128EEEEEEEEEvNT_6ParamsE$_ZN4cute3eso3ESOILb1ELb0EJNS_10UnderscoreES2_iEEC2ERKS2_S5_RKi)
$_ZN7cutlass13device_kernelIN5flash19enable_sm80_to_sm89INS1_16FlashAttnBwdSm80INS1_25CollectiveMainloopBwdSm80ILi2ELi2EN4cute5tupleIJNS5_1CILi64EEENS7_ILi128EEES8_EEENS_10bfloat16_tEfNS_4arch4Sm80ELb0ELb0ELb1ELb1ELb0ELb0ELb0ELb0ELi2ELi2ELi4ELi2ELb1EEENS1_24CollectiveEpilogueBwdGQAISA_fSD_Li256ELb1ELb0EEENS1_19SingleTileSchedulerILb1ELb0ELb0ELi128EEEEEEEEEvNT_6ParamsE$_ZN4cute3eso3ESOILb1ELb0EJNS_10UnderscoreES2_iEEC2ERKS2_S5_RKi:
[----:B------:R-:W-:Y:S02]  /*67e0*/  IADD3 R6, R4, -c[0x0][0x20], RZ ;  /* 0x8000080004067a10 */ /* 0x000fe40007ffe0ff */
[----:B------:R-:W-:-:S03]  /*67f0*/  MOV R9, 0x0 ;  /* 0x0000000000097802 */ /* 0x000fc60000000f00 */
[----:B------:R1:W-:Y:S01]  /*6800*/  STL [R6], R17 ;  /* 0x0000001106007387 */ /* 0x0003e20000100800 */
[----:B------:R-:W-:Y:S05]  /*6810*/  RET.REL.NODEC R8 `(_ZN7cutlass13device_kernelIN5flash19enable_sm80_to_sm89INS1_16FlashAttnBwdSm80INS1_25CollectiveMainloopBwdSm80ILi2ELi2EN4cute5tupleIJNS5_1CILi64EEENS7_ILi128EEES8_EEENS_10bfloat16_tEfNS_4arch4Sm80ELb0ELb0ELb1ELb1ELb0ELb0ELb0ELb0ELi2ELi2ELi4ELi2ELb1EEENS1_24CollectiveEpilogueBwdGQAISA_fSD_Li256ELb1ELb0EEENS1_19SingleTileSchedulerILb1ELb0ELb0ELi128EEEEEEEEEvNT_6ParamsE) ;  /* 0xffff97e008007950 */ /* 0x000fea0003c3ffff */
        .type           $_ZN7cutlass13device_kernelIN5flash19enable_sm80_to_sm89INS1_16FlashAttnBwdSm80INS1_25CollectiveMainloopBwdSm80ILi2ELi2EN4cute5tupleIJNS5_1CILi64EEENS7_ILi128EEES8_EEENS_10bfloat16_tEfNS_4arch4Sm80ELb0ELb0ELb1ELb1ELb0ELb0ELb0ELb0ELi2ELi2ELi4ELi2ELb1EEENS1_24CollectiveEpilogueBwdGQAISA_fSD_Li256ELb1ELb0EEENS1_19SingleTileSchedulerILb1ELb0ELb0ELi128EEEEEEEEEvNT_6ParamsE$_ZN4cute3eso3ESOILb1ELb0EJNS_10UnderscoreEiEEC2ERKS2_RKi,@function
        .size           $_ZN7cutlass13device_kernelIN5flash19enable_sm80_to_sm89INS1_16FlashAttnBwdSm80INS1_25CollectiveMainloopBwdSm80ILi2ELi2EN4cute5tupleIJNS5_1CILi64EEENS7_ILi128EEES8_EEENS_10bfloat16_tEfNS_4arch4Sm80ELb0ELb0ELb1ELb1ELb0ELb0ELb0ELb0ELi2ELi2ELi4ELi2ELb1EEENS1_24CollectiveEpilogueBwdGQAISA_fSD_Li256ELb1ELb0EEENS1_19SingleTileSchedulerILb1ELb0ELb0ELi128EEEEEEEEEvNT_6ParamsE$_ZN4cute3eso3ESOILb1ELb0EJNS_10UnderscoreEiEEC2ERKS2_RKi,($_ZN7cutlass13device_kernelIN5flash19enable_sm80_to_sm89INS1_16FlashAttnBwdSm80INS1_25CollectiveMainloopBwdSm80ILi2ELi2EN4cute5tupleIJNS5_1CILi64EEENS7_ILi128EEES8_EEENS_10bfloat16_tEfNS_4arch4Sm80ELb0ELb0ELb1ELb1ELb0ELb0ELb0ELb0ELi2ELi2ELi4ELi2ELb1EEENS1_24CollectiveEpilogueBwdGQAISA_fSD_Li256ELb1ELb0EEENS1_19SingleTileSchedulerILb1ELb0ELb0ELi128EEEEEEEEEvNT_6ParamsE$_ZN4cute3eso3ESOILb1ELb0EJNS_10UnderscoreEiiEEC2ERKS2_RKiS7_ - $_ZN7cutlass13device_kernelIN5flash19enable_sm80_to_sm89INS1_16FlashAttnBwdSm80INS1_25CollectiveMainloopBwdSm80ILi2ELi2EN4cute5tupleIJNS5_1CILi64EEENS7_ILi128EEES8_EEENS_10bfloat16_tEfNS_4arch4Sm80ELb0ELb0ELb1ELb1ELb0ELb0ELb0ELb0ELi2ELi2ELi4ELi2ELb1EEENS1_24CollectiveEpilogueBwdGQAISA_fSD_Li256ELb1ELb0EEENS1_19SingleTileSchedulerILb1ELb0ELb0ELi128EEEEEEEEEvNT_6ParamsE$_ZN4cute3eso3ESOILb1ELb0EJNS_10UnderscoreEiEEC2ERKS2_RKi)
$_ZN7cutlass13device_kernelIN5flash19enable_sm80_to_sm89INS1_16FlashAttnBwdSm80INS1_25CollectiveMainloopBwdSm80ILi2ELi2EN4cute5tupleIJNS5_1CILi64EEENS7_ILi128EEES8_EEENS_10bfloat16_tEfNS_4arch4Sm80ELb0ELb0ELb1ELb1ELb0ELb0ELb0ELb0ELi2ELi2ELi4ELi2ELb1EEENS1_24CollectiveEpilogueBwdGQAISA_fSD_Li256ELb1ELb0EEENS1_19SingleTileSchedulerILb1ELb0ELb0ELi128EEEEEEEEEvNT_6ParamsE$_ZN4cute3eso3ESOILb1ELb0EJNS_10UnderscoreEiEEC2ERKS2_RKi:
[----:B------:R-:W-:Y:S02]  /*6820*/  IADD3 R6, R13, -c[0x0][0x20], RZ ;  /* 0x800008000d067a10 */ /* 0x000fe40007ffe0ff */
[----:B------:R-:W-:-:S03]  /*6830*/  MOV R17, 0x0 ;  /* 0x0000000000117802 */ /* 0x000fc60000000f00 */
[----:B------:R1:W-:Y:S01]  /*6840*/  STL [R6], R7 ;  /* 0x0000000706007387 */ /* 0x0003e20000100800 */
[----:B------:R-:W-:Y:S05]  /*6850*/  RET.REL.NODEC R16 `(_ZN7cutlass13device_kernelIN5flash19enable_sm80_to_sm89INS1_16FlashAttnBwdSm80INS1_25CollectiveMainloopBwdSm80ILi2ELi2EN4cute5tupleIJNS5_1CILi64EEENS7_ILi128EEES8_EEENS_10bfloat16_tEfNS_4arch4Sm80ELb0ELb0ELb1ELb1ELb0ELb0ELb0ELb0ELi2ELi2ELi4ELi2ELb1EEENS1_24CollectiveEpilogueBwdGQAISA_fSD_Li256ELb1ELb0EEENS1_19SingleTileSchedulerILb1ELb0ELb0ELi128EEEEEEEEEvNT_6ParamsE) ;  /* 0xffff97a010007950 */ /* 0x000fea0003c3ffff */
        .type           $_ZN7cutlass13device_kernelIN5flash19enable_sm80_to_sm89INS1_16FlashAttnBwdSm80INS1_25CollectiveMainloopBwdSm80ILi2ELi2EN4cute5tupleIJNS5_1CILi64EEENS7_ILi128EEES8_EEENS_10bfloat16_tEfNS_4arch4Sm80ELb0ELb0ELb1ELb1ELb0ELb0ELb0ELb0ELi2ELi2ELi4ELi2ELb1EEENS1_24CollectiveEpilogueBwdGQAISA_fSD_Li256ELb1ELb0EEENS1_19SingleTileSchedulerILb1ELb0ELb0ELi128EEEEEEEEEvNT_6ParamsE$_ZN4cute3eso3ESOILb1ELb0EJNS_10UnderscoreEiiEEC2ERKS2_RKiS7_,@function
        .size           $_ZN7cutlass13device_kernelIN5flash19enable_sm80_to_sm89INS1_16FlashAttnBwdSm80INS1_25CollectiveMainloopBwdSm80ILi2ELi2EN4cute5tupleIJNS5_1CILi64EEENS7_ILi128EEES8_EEENS_10bfloat16_tEfNS_4arch4Sm80ELb0ELb0ELb1ELb1ELb0ELb0ELb0ELb0ELi2ELi2ELi4ELi2ELb1EEENS1_24CollectiveEpilogueBwdGQAISA_fSD_Li256ELb1ELb0EEENS1_19SingleTileSchedulerILb1ELb0ELb0ELi128EEEEEEEEEvNT_6ParamsE$_ZN4cute3eso3ESOILb1ELb0EJNS_10UnderscoreEiiEEC2ERKS2_RKiS7_,($_ZN7cutlass13device_kernelIN5flash19enable_sm80_to_sm89INS1_16FlashAttnBwdSm80INS1_25CollectiveMainloopBwdSm80ILi2ELi2EN4cute5tupleIJNS5_1CILi64EEENS7_ILi128EEES8_EEENS_10bfloat16_tEfNS_4arch4Sm80ELb0ELb0ELb1ELb1ELb0ELb0ELb0ELb0ELi2ELi2ELi4ELi2ELb1EEENS1_24CollectiveEpilogueBwdGQAISA_fSD_Li256ELb1ELb0EEENS1_19SingleTileSchedulerILb1ELb0ELb0ELi128EEEEEEEEEvNT_6ParamsE$_ZN4cute3eso3ESOILb1ELb0EJNS_1CILi0EEES3_S3_iEEC2ERKS3_S6_S6_RKi - $_ZN7cutlass13device_kernelIN5flash19enable_sm80_to_sm89INS1_16FlashAttnBwdSm80INS1_25CollectiveMainloopBwdSm80ILi2ELi2EN4cute5tupleIJNS5_1CILi64EEENS7_ILi128EEES8_EEENS_10bfloat16_tEfNS_4arch4Sm80ELb0ELb0ELb1ELb1ELb0ELb0ELb0ELb0ELi2ELi2ELi4ELi2ELb1EEENS1_24CollectiveEpilogueBwdGQAISA_fSD_Li256ELb1ELb0EEENS1_19SingleTileSchedulerILb1ELb0ELb0ELi128EEEEEEEEEvNT_6ParamsE$_ZN4cute3eso3ESOILb1ELb0EJNS_10UnderscoreEiiEEC2ERKS2_RKiS7_)
$_ZN7cutlass13device_kernelIN5flash19enable_sm80_to_sm89INS1_16FlashAttnBwdSm80INS1_25CollectiveMainloopBwdSm80ILi2ELi2EN4cute5tupleIJNS5_1CILi64EEENS7_ILi128EEES8_EEENS_10bfloat16_tEfNS_4arch4Sm80ELb0ELb0ELb1ELb1ELb0ELb0ELb0ELb0ELi2ELi2ELi4ELi2ELb1EEENS1_24CollectiveEpilogueBwdGQAISA_fSD_Li256ELb1ELb0EEENS1_19SingleTileSchedulerILb1ELb0ELb0ELi128EEEEEEEEEvNT_6ParamsE$_ZN4cute3eso3ESOILb1ELb0EJNS_10UnderscoreEiiEEC2ERKS2_RKiS7_:
[----:B------:R-:W-:Y:S02]  /*6860*/  IADD3 R7, R4, -c[0x0][0x20], RZ ;  /* 0x8000080004077a10 */ /* 0x000fe40007ffe0ff */
[----:B------:R-:W-:-:S03]  /*6870*/  IADD3 R6, R19, -c[0x0][0x20], RZ ;  /* 0x8000080013067a10 */ /* 0x000fc60007ffe0ff */
[----:B------:R1:W-:Y:S04]  /*6880*/  STL [R7], R16 ;  /* 0x0000001007007387 */ /* 0x0003e80000100800 */
[----:B------:R-:W2:Y:S01]  /*6890*/  LDL R6, [R6] ;  /* 0x0000000006067983 */ /* 0x000ea20000100800 */
[----:B------:R-:W-:-:S03]  /*68a0*/  IMAD.MOV.U32 R9, RZ, RZ, 0x0 ;  /* 0x00000000ff097424 */ /* 0x000fc600078e00ff */
[----:B--2---:R1:W-:Y:S01]  /*68b0*/  STL [R7+0x4], R6 ;  /* 0x0000040607007387 */ /* 0x0043e20000100800 */
[----:B------:R-:W-:Y:S05]  /*68c0*/  RET.REL.NODEC R8 `(_ZN7cutlass13device_kernelIN5flash19enable_sm80_to_sm89INS1_16FlashAttnBwdSm80INS1_25CollectiveMainloopBwdSm80ILi2ELi2EN4cute5tupleIJNS5_1CILi64EEENS7_ILi128EEES8_EEENS_10bfloat16_tEfNS_4arch4Sm80ELb0ELb0ELb1ELb1ELb0ELb0ELb0ELb0ELi2ELi2ELi4ELi2ELb1EEENS1_24CollectiveEpilogueBwdGQAISA_fSD_Li256ELb1ELb0EEENS1_19SingleTileSchedulerILb1ELb0ELb0ELi128EEEEEEEEEvNT_6ParamsE) ;  /* 0xffff973008007950 */ /* 0x000fea0003c3ffff */
        .type           $_ZN7cutlass13device_kernelIN5flash19enable_sm80_to_sm89INS1_16FlashAttnBwdSm80INS1_25CollectiveMainloopBwdSm80ILi2ELi2EN4cute5tupleIJNS5_1CILi64EEENS7_ILi128EEES8_EEENS_10bfloat16_tEfNS_4arch4Sm80ELb0ELb0ELb1ELb1ELb0ELb0ELb0ELb0ELi2ELi2ELi4ELi2ELb1EEENS1_24CollectiveEpilogueBwdGQAISA_fSD_Li256ELb1ELb0EEENS1_19SingleTileSchedulerILb1ELb0ELb0ELi128EEEEEEEEEvNT_6ParamsE$_ZN4cute3eso3ESOILb1ELb0EJNS_1CILi0EEES3_S3_iEEC2ERKS3_S6_S6_RKi,@function
        .size           $_ZN7cutlass13device_kernelIN5flash19enable_sm80_to_sm89INS1_16FlashAttnBwdSm80INS1_25CollectiveMainloopBwdSm80ILi2ELi2EN4cute5tupleIJNS5_1CILi64EEENS7_ILi128EEES8_EEENS_10bfloat16_tEfNS_4arch4Sm80ELb0ELb0ELb1ELb1ELb0ELb0ELb0ELb0ELi2ELi2ELi4ELi2ELb1EEENS1_24CollectiveEpilogueBwdGQAISA_fSD_Li256ELb1ELb0EEENS1_19SingleTileSchedulerILb1ELb0ELb0ELi128EEEEEEEEEvNT_6ParamsE$_ZN4cute3eso3ESOILb1ELb0EJNS_1CILi0EEES3_S3_iEEC2ERKS3_S6_S6_RKi,($_ZN7cutlass13device_kernelIN5flash19enable_sm80_to_sm89INS1_16FlashAttnBwdSm80INS1_25CollectiveMainloopBwdSm80ILi2ELi2EN4cute5tupleIJNS5_1CILi64EEENS7_ILi128EEES8_EEENS_10bfloat16_tEfNS_4arch4Sm80ELb0ELb0ELb1ELb1ELb0ELb0ELb0ELb0ELi2ELi2ELi4ELi2ELb1EEENS1_24CollectiveEpilogueBwdGQAISA_fSD_Li256ELb1ELb0EEENS1_19SingleTileSchedulerILb1ELb0ELb0ELi128EEEEEEEEEvNT_6ParamsE$_ZN4cute3eso3ESOILb1ELb0EJNS_1CILi0EEES3_iEEC2ERKS3_S6_RKi - $_ZN7cutlass13device_kernelIN5flash19enable_sm80_to_sm89INS1_16FlashAttnBwdSm80INS1_25CollectiveMainloopBwdSm80ILi2ELi2EN4cute5tupleIJNS5_1CILi64EEENS7_ILi128EEES8_EEENS_10bfloat16_tEfNS_4arch4Sm80ELb0ELb0ELb1ELb1ELb0ELb0ELb0ELb0ELi2ELi2ELi4ELi2ELb1EEENS1_24CollectiveEpilogueBwdGQAISA_fSD_Li256ELb1ELb0EEENS1_19SingleTileSchedulerILb1ELb0ELb0ELi128EEEEEEEEEvNT_6ParamsE$_ZN4cute3eso3ESOILb1ELb0EJNS_1CILi0EEES3_S3_iEEC2ERKS3_S6_S6_RKi)
$_ZN7cutlass13device_kernelIN5flash19enable_sm80_to_sm89INS1_16FlashAttnBwdSm80INS1_25CollectiveMainloopBwdSm80ILi2ELi2EN4cute5tupleIJNS5_1CILi64EEENS7_ILi128EEES8_EEENS_10bfloat16_tEfNS_4arch4Sm80ELb0ELb0ELb1ELb1ELb0ELb0ELb0ELb0ELi2ELi2ELi4ELi2ELb1EEENS1_24CollectiveEpilogueBwdGQAISA_fSD_Li256ELb1ELb0EEENS1_19SingleTileSchedulerILb1ELb0ELb0ELi128EEEEEEEEEvNT_6ParamsE$_ZN4cute3eso3ESOILb1ELb0EJNS_1CILi0EEES3_S3_iEEC2ERKS3_S6_S6_RKi:
[----:B------:R-:W-:Y:S01]  /*68d0*/  IADD3 R6, R6, -c[0x0][0x20], RZ ;  /* 0x8000080006067a10 */ /* 0x000fe20007ffe0ff */
[----:B------:R-:W-:Y:S01]  /*68e0*/  IMAD.MOV.U32 R72, RZ, RZ, R10 ;  /* 0x000000ffff487224 */ /* 0x000fe200078e000a */
[----:B------:R-:W-:-:S03]  /*68f0*/  MOV R73, 0x0 ;  /* 0x0000000000497802 */ /* 0x000fc60000000f00 */
[----:B------:R1:W-:Y:S01]  /*6900*/  STL [R6], R7 ;  /* 0x0000000706007387 */ /* 0x0003e20000100800 */
[----:B------:R-:W-:Y:S05]  /*6910*/  RET.REL.NODEC R72 `(_ZN7cutlass13device_kernelIN5flash19enable_sm80_to_sm89INS1_16FlashAttnBwdSm80INS1_25CollectiveMainloopBwdSm80ILi2ELi2EN4cute5tupleIJNS5_1CILi64EEENS7_ILi128EEES8_EEENS_10bfloat16_tEfNS_4arch4Sm80ELb0ELb0ELb1ELb1ELb0ELb0ELb0ELb0ELi2ELi2ELi4ELi2ELb1EEENS1_24CollectiveEpilogueBwdGQAISA_fSD_Li256ELb1ELb0EEENS1_19SingleTileSchedulerILb1ELb0ELb0ELi128EEEEEEEEEvNT_6ParamsE) ;  /* 0xffff96e048007950 */ /* 0x000fea0003c3ffff */
        .type           $_ZN7cutlass13device_kernelIN5flash19enable_sm80_to_sm89INS1_16FlashAttnBwdSm80INS1_25CollectiveMainloopBwdSm80ILi2ELi2EN4cute5tupleIJNS5_1CILi64EEENS7_ILi128EEES8_EEENS_10bfloat16_tEfNS_4arch4Sm80ELb0ELb0ELb1ELb1ELb0ELb0ELb0ELb0ELi2ELi2ELi4ELi2ELb1EEENS1_24CollectiveEpilogueBwdGQAISA_fSD_Li256ELb1ELb0EEENS1_19SingleTileSchedulerILb1ELb0ELb0ELi128EEEEEEEEEvNT_6ParamsE$_ZN4cute3eso3ESOILb1ELb0EJNS_1CILi0EEES3_iEEC2ERKS3_S6_RKi,@function
        .size           $_ZN7cutlass13device_kernelIN5flash19enable_sm80_to_sm89INS1_16FlashAttnBwdSm80INS1_25CollectiveMainloopBwdSm80ILi2ELi2EN4cute5tupleIJNS5_1CILi64EEENS7_ILi128EEES8_EEENS_10bfloat16_tEfNS_4arch4Sm80ELb0ELb0ELb1ELb1ELb0ELb0ELb0ELb0ELi2ELi2ELi4ELi2ELb1EEENS1_24CollectiveEpilogueBwdGQAISA_fSD_Li256ELb1ELb0EEENS1_19SingleTileSchedulerILb1ELb0ELb0ELi128EEEEEEEEEvNT_6ParamsE$_ZN4cute3eso3ESOILb1ELb0EJNS_1CILi0EEES3_iEEC2ERKS3_S6_RKi,($_ZN7cutlass13device_kernelIN5flash19enable_sm80_to_sm89INS1_16FlashAttnBwdSm80INS1_25CollectiveMainloopBwdSm80ILi2ELi2EN4cute5tupleIJNS5_1CILi64EEENS7_ILi128EEES8_EEENS_10bfloat16_tEfNS_4arch4Sm80ELb0ELb0ELb1ELb1ELb0ELb0ELb0ELb0ELi2ELi2ELi4ELi2ELb1EEENS1_24CollectiveEpilogueBwdGQAISA_fSD_Li256ELb1ELb0EEENS1_19SingleTileSchedulerILb1ELb0ELb0ELi128EEEEEEEEEvNT_6ParamsE$_ZN4cute3eso3ESOILb1ELb0EJNS_1CILi0EEES3_iS3_EEC2ERKS3_S6_RKiS6_ - $_ZN7cutlass13device_kernelIN5flash19enable_sm80_to_sm89INS1_16FlashAttnBwdSm80INS1_25CollectiveMainloopBwdSm80ILi2ELi2EN4cute5tupleIJNS5_1CILi64EEENS7_ILi128EEES8_EEENS_10bfloat16_tEfNS_4arch4Sm80ELb0ELb0ELb1ELb1ELb0ELb0ELb0ELb0ELi2ELi2ELi4ELi2ELb1EEENS1_24CollectiveEpilogueBwdGQAISA_fSD_Li256ELb1ELb0EEENS1_19SingleTileSchedulerILb1ELb0ELb0ELi128EEEEEEEEEvNT_6ParamsE$_ZN4cute3eso3ESOILb1ELb0EJNS_1CILi0EEES3_iEEC2ERKS3_S6_RKi)
$_ZN7cutlass13device_kernelIN5flash19enable_sm80_to_sm89INS1_16FlashAttnBwdSm80INS1_25CollectiveMainloopBwdSm80ILi2ELi2EN4cute5tupleIJNS5_1CILi64EEENS7_ILi128EEES8_EEENS_10bfloat16_tEfNS_4arch4Sm80ELb0ELb0ELb1ELb1ELb0ELb0ELb0ELb0ELi2ELi2ELi4ELi2ELb1EEENS1_24CollectiveEpilogueBwdGQAISA_fSD_Li256ELb1ELb0EEENS1_19SingleTileSchedulerILb1ELb0ELb0ELi128EEEEEEEEEvNT_6ParamsE$_ZN4cute3eso3ESOILb1ELb0EJNS_1CILi0EEES3_iEEC2ERKS3_S6_RKi:
[----:B------:R-:W-:Y:S02]  /*6920*/  IADD3 R6, R6, -c[0x0][0x20], RZ ;  /* 0x8000080006067a10 */ /* 0x000fe40007ffe0ff */
[----:B------:R-:W-:-:S03]  /*6930*/  MOV R17, 0x0 ;  /* 0x0000000000117802 */ /* 0x000fc60000000f00 */
[----:B------:R1:W-:Y:S01]  /*6940*/  STL [R6], R7 ;  /* 0x0000000706007387 */ /* 0x0003e20000100800 */
[----:B------:R-:W-:Y:S05]  /*6950*/  RET.REL.NODEC R16 `(_ZN7cutlass13device_kernelIN5flash19enable_sm80_to_sm89INS1_16FlashAttnBwdSm80INS1_25CollectiveMainloopBwdSm80ILi2ELi2EN4cute5tupleIJNS5_1CILi64EEENS7_ILi128EEES8_EEENS_10bfloat16_tEfNS_4arch4Sm80ELb0ELb0ELb1ELb1ELb0ELb0ELb0ELb0ELi2ELi2ELi4ELi2ELb1EEENS1_24CollectiveEpilogueBwdGQAISA_fSD_Li256ELb1ELb0EEENS1_19SingleTileSchedulerILb1ELb0ELb0ELi128EEEEEEEEEvNT_6ParamsE) ;  /* 0xffff96a010007950 */ /* 0x000fea0003c3ffff */
        .type           $_ZN7cutlass13device_kernelIN5flash19enable_sm80_to_sm89INS1_16FlashAttnBwdSm80INS1_25CollectiveMainloopBwdSm80ILi2ELi2EN4cute5tupleIJNS5_1CILi64EEENS7_ILi128EEES8_EEENS_10bfloat16_tEfNS_4arch4Sm80ELb0ELb0ELb1ELb1ELb0ELb0ELb0ELb0ELi2ELi2ELi4ELi2ELb1EEENS1_24CollectiveEpilogueBwdGQAISA_fSD_Li256ELb1ELb0EEENS1_19SingleTileSchedulerILb1ELb0ELb0ELi128EEEEEEEEEvNT_6ParamsE$_ZN4cute3eso3ESOILb1ELb0EJNS_1CILi0EEES3_iS3_EEC2ERKS3_S6_RKiS6_,@function
        .size           $_ZN7cutlass13device_kernelIN5flash19enable_sm80_to_sm89INS1_16FlashAttnBwdSm80INS1_25CollectiveMainloopBwdSm80ILi2ELi2EN4cute5tupleIJNS5_1CILi64EEENS7_ILi128EEES8_EEENS_10bfloat16_tEfNS_4arch4Sm80ELb0ELb0ELb1ELb1ELb0ELb0ELb0ELb0ELi2ELi2ELi4ELi2ELb1EEENS1_24CollectiveEpilogueBwdGQAISA_fSD_Li256ELb1ELb0EEENS1_19SingleTileSchedulerILb1ELb0ELb0ELi128EEEEEEEEEvNT_6ParamsE$_ZN4cute3eso3ESOILb1ELb0EJNS_1CILi0EEES3_iS3_EEC2ERKS3_S6_RKiS6_,($_ZN7cutlass13device_kernelIN5flash19enable_sm80_to_sm89INS1_16FlashAttnBwdSm80INS1_25CollectiveMainloopBwdSm80ILi2ELi2EN4cute5tupleIJNS5_1CILi64EEENS7_ILi128EEES8_EEENS_10bfloat16_tEfNS_4arch4Sm80ELb0ELb0ELb1ELb1ELb0ELb0ELb0ELb0ELi2ELi2ELi4ELi2ELb1EEENS1_24CollectiveEpilogueBwdGQAISA_fSD_Li256ELb1ELb0EEENS1_19SingleTileSchedulerILb1ELb0ELb0ELi128EEEEEEEEEvNT_6ParamsE$_ZN4cute3eso3ESOILb1ELb0EJNS_1CILi0EEES3_iiEEC2ERKS3_S6_RKiS8_ - $_ZN7cutlass13device_kernelIN5flash19enable_sm80_to_sm89INS1_16FlashAttnBwdSm80INS1_25CollectiveMainloopBwdSm80ILi2ELi2EN4cute5tupleIJNS5_1CILi64EEENS7_ILi128EEES8_EEENS_10bfloat16_tEfNS_4arch4Sm80ELb0ELb0ELb1ELb1ELb0ELb0ELb0ELb0ELi2ELi2ELi4ELi2ELb1EEENS1_24CollectiveEpilogueBwdGQAISA_fSD_Li256ELb1ELb0EEENS1_19SingleTileSchedulerILb1ELb0ELb0ELi128EEEEEEEEEvNT_6ParamsE$_ZN4cute3eso3ESOILb1ELb0EJNS_1CILi0EEES3_iS3_EEC2ERKS3_S6_RKiS6_)
$_ZN7cutlass13device_kernelIN5flash19enable_sm80_to_sm89INS1_16FlashAttnBwdSm80INS1_25CollectiveMainloopBwdSm80ILi2ELi2EN4cute5tupleIJNS5_1CILi64EEENS7_ILi128EEES8_EEENS_10bfloat16_tEfNS_4arch4Sm80ELb0ELb0ELb1ELb1ELb0ELb0ELb0ELb0ELi2ELi2ELi4ELi2ELb1EEENS1_24CollectiveEpilogueBwdGQAISA_fSD_Li256ELb1ELb0EEENS1_19SingleTileSchedulerILb1ELb0ELb0ELi128EEEEEEEEEvNT_6ParamsE$_ZN4cute3eso3ESOILb1ELb0EJNS_1CILi0EEES3_iS3_EEC2ERKS3_S6_RKiS6_:
[----:B------:R-:W-:Y:S01]  /*6960*/  IADD3 R6, R6, -c[0x0][0x20], RZ ;  /* 0x8000080006067a10 */ /* 0x000fe20007ffe0ff */
[----:B------:R-:W-:Y:S01]  /*6970*/  IMAD.MOV.U32 R72, RZ, RZ, R10 ;  /* 0x000000ffff487224 */ /* 0x000fe200078e000a */
[----:B------:R-:W-:-:S03]  /*6980*/  MOV R73, 0x0 ;  /* 0x0000000000497802 */ /* 0x000fc60000000f00 */
[----:B------:R1:W-:Y:S01]  /*6990*/  STL [R6], R13 ;  /* 0x0000000d06007387 */ /* 0x0003e20000100800 */
[----:B------:R-:W-:Y:S05]  /*69a0*/  RET.REL.NODEC R72 `(_ZN7cutlass13device_kernelIN5flash19enable_sm80_to_sm89INS1_16FlashAttnBwdSm80INS1_25CollectiveMainloopBwdSm80ILi2ELi2EN4cute5tupleIJNS5_1CILi64EEENS7_ILi128EEES8_EEENS_10bfloat16_tEfNS_4arch4Sm80ELb0ELb0ELb1ELb1ELb0ELb0ELb0ELb0ELi2ELi2ELi4ELi2ELb1EEENS1_24CollectiveEpilogueBwdGQAISA_fSD_Li256ELb1ELb0EEENS1_19SingleTileSchedulerILb1ELb0ELb0ELi128EEEEEEEEEvNT_6ParamsE) ;  /* 0xffff965048007950 */ /* 0x000fea0003c3ffff */
        .type           $_ZN7cutlass13device_kernelIN5flash19enable_sm80_to_sm89INS1_16FlashAttnBwdSm80INS1_25CollectiveMainloopBwdSm80ILi2ELi2EN4cute5tupleIJNS5_1CILi64EEENS7_ILi128EEES8_EEENS_10bfloat16_tEfNS_4arch4Sm80ELb0ELb0ELb1ELb1ELb0ELb0ELb0ELb0ELi2ELi2ELi4ELi2ELb1EEENS1_24CollectiveEpilogueBwdGQAISA_fSD_Li256ELb1ELb0EEENS1_19SingleTileSchedulerILb1ELb0ELb0ELi128EEEEEEEEEvNT_6ParamsE$_ZN4cute3eso3ESOILb1ELb0EJNS_1CILi0EEES3_iiEEC2ERKS3_S6_RKiS8_,@function
        .size           $_ZN7cutlass13device_kernelIN5flash19enable_sm80_to_sm89INS1_16FlashAttnBwdSm80INS1_25CollectiveMainloopBwdSm80ILi2ELi2EN4cute5tupleIJNS5_1CILi64EEENS7_ILi128EEES8_EEENS_10bfloat16_tEfNS_4arch4Sm80ELb0ELb0ELb1ELb1ELb0ELb0ELb0ELb0ELi2ELi2ELi4ELi2ELb1EEENS1_24CollectiveEpilogueBwdGQAISA_fSD_Li256ELb1ELb0EEENS1_19SingleTileSchedulerILb1ELb0ELb0ELi128EEEEEEEEEvNT_6ParamsE$_ZN4cute3eso3ESOILb1ELb0EJNS_1CILi0EEES3_iiEEC2ERKS3_S6_RKiS8_,($_ZN7cutlass13device_kernelIN5flash19enable_sm80_to_sm89INS1_16FlashAttnBwdSm80INS1_25CollectiveMainloopBwdSm80ILi2ELi2EN4cute5tupleIJNS5_1CILi64EEENS7_ILi128EEES8_EEENS_10bfloat16_tEfNS_4arch4Sm80ELb0ELb0ELb1ELb1ELb0ELb0ELb0ELb0ELi2ELi2ELi4ELi2ELb1EEENS1_24CollectiveEpilogueBwdGQAISA_fSD_Li256ELb1ELb0EEENS1_19SingleTileSchedulerILb1ELb0ELb0ELi128EEEEEEEEEvNT_6ParamsE$_ZN4cute3eso3ESOILb1ELb0EJNS_1CILi0EEEiEEC2ERKS3_RKi - $_ZN7cutlass13device_kernelIN5flash19enable_sm80_to_sm89INS1_16FlashAttnBwdSm80INS1_25CollectiveMainloopBwdSm80ILi2ELi2EN4cute5tupleIJNS5_1CILi64EEENS7_ILi128EEES8_EEENS_10bfloat16_tEfNS_4arch4Sm80ELb0ELb0ELb1ELb1ELb0ELb0ELb0ELb0ELi2ELi2ELi4ELi2ELb1EEENS1_24CollectiveEpilogueBwdGQAISA_fSD_Li256ELb1ELb0EEENS1_19SingleTileSchedulerILb1ELb0ELb0ELi128EEEEEEEEEvNT_6ParamsE$_ZN4cute3eso3ESOILb1ELb0EJNS_1CILi0EEES3_iiEEC2ERKS3_S6_RKiS8_)
$_ZN7cutlass13device_kernelIN5flash19enable_sm80_to_sm89INS1_16FlashAttnBwdSm80INS1_25CollectiveMainloopBwdSm80ILi2ELi2EN4cute5tupleIJNS5_1CILi64EEENS7_ILi128EEES8_EEENS_10bfloat16_tEfNS_4arch4Sm80ELb0ELb0ELb1ELb1ELb0ELb0ELb0ELb0ELi2ELi2ELi4ELi2ELb1EEENS1_24CollectiveEpilogueBwdGQAISA_fSD_Li256ELb1ELb0EEENS1_19SingleTileSchedulerILb1ELb0ELb0ELi128EEEEEEEEEvNT_6ParamsE$_ZN4cute3eso3ESOILb1ELb0EJNS_1CILi0EEES3_iiEEC2ERKS3_S6_RKiS8_:
[----:B------:R-:W-:Y:S02]  /*69b0*/  IADD3 R10, R10, -c[0x0][0x20], RZ ;  /* 0x800008000a0a7a10 */ /* 0x000fe40007ffe0ff */
[----:B------:R-:W-:-:S03]  /*69c0*/  IADD3 R7, R7, -c[0x0][0x20], RZ ;  /* 0x8000080007077a10 */ /* 0x000fc60007ffe0ff */
[----:B------:R1:W-:Y:S04]  /*69d0*/  STL [R10], R13 ;  /* 0x0000000d0a007387 */ /* 0x0003e80000100800 */
[----:B------:R-:W2:Y:S01]  /*69e0*/  LDL R7, [R7] ;  /* 0x0000000007077983 */ /* 0x000ea20000100800 */
[----:B------:R-:W-:-:S03]  /*69f0*/  IMAD.MOV.U32 R17, RZ, RZ, 0x0 ;  /* 0x00000000ff117424 */ /* 0x000fc600078e00ff */
[----:B--2---:R1:W-:Y:S01]  /*6a00*/  STL [R10+0x4], R7 ;  /* 0x000004070a007387 */ /* 0x0043e20000100800 */
[----:B------:R-:W-:Y:S05]  /*6a10*/  RET.REL.NODEC R16 `(_ZN7cutlass13device_kernelIN5flash19enable_sm80_to_sm89INS1_16FlashAttnBwdSm80INS1_25CollectiveMainloopBwdSm80ILi2ELi2EN4cute5tupleIJNS5_1CILi64EEENS7_ILi128EEES8_EEENS_10bfloat16_tEfNS_4arch4Sm80ELb0ELb0ELb1ELb1ELb0ELb0ELb0ELb0ELi2ELi2ELi4ELi2ELb1EEENS1_24CollectiveEpilogueBwdGQAISA_fSD_Li256ELb1ELb0EEENS1_19SingleTileSchedulerILb1ELb0ELb0ELi128EEEEEEEEEvNT_6ParamsE) ;  /* 0xffff95e010007950 */ /* 0x000fea0003c3ffff */
        .type           $_ZN7cutlass13device_kernelIN5flash19enable_sm80_to_sm89INS1_16FlashAttnBwdSm80INS1_25CollectiveMainloopBwdSm80ILi2ELi2EN4cute5tupleIJNS5_1CILi64EEENS7_ILi128EEES8_EEENS_10bfloat16_tEfNS_4arch4Sm80ELb0ELb0ELb1ELb1ELb0ELb0ELb0ELb0ELi2ELi2ELi4ELi2ELb1EEENS1_24CollectiveEpilogueBwdGQAISA_fSD_Li256ELb1ELb0EEENS1_19SingleTileSchedulerILb1ELb0ELb0ELi128EEEEEEEEEvNT_6ParamsE$_ZN4cute3eso3ESOILb1ELb0EJNS_1CILi0EEEiEEC2ERKS3_RKi,@function
        .size           $_ZN7cutlass13device_kernelIN5flash19enable_sm80_to_sm89INS1_16FlashAttnBwdSm80INS1_25CollectiveMainloopBwdSm80ILi2ELi2EN4cute5tupleIJNS5_1CILi64EEENS7_ILi128EEES8_EEENS_10bfloat16_tEfNS_4arch4Sm80ELb0ELb0ELb1ELb1ELb0ELb0ELb0ELb0ELi2ELi2ELi4ELi2ELb1EEENS1_24CollectiveEpilogueBwdGQAISA_fSD_Li256ELb1ELb0EEENS1_19SingleTileSchedulerILb1ELb0ELb0ELi128EEEEEEEEEvNT_6ParamsE$_ZN4cute3eso3ESOILb1ELb0EJNS_1CILi0EEEiEEC2ERKS3_RKi,($_ZN7cutlass13device_kernelIN5flash19enable_sm80_to_sm89INS1_16FlashAttnBwdSm80INS1_25CollectiveMainloopBwdSm80ILi2ELi2EN4cute5tupleIJNS5_1CILi64EEENS7_ILi128EEES8_EEENS_10bfloat16_tEfNS_4arch4Sm80ELb0ELb0ELb1ELb1ELb0ELb0ELb0ELb0ELi2ELi2ELi4ELi2ELb1EEENS1_24CollectiveEpilogueBwdGQAISA_fSD_Li256ELb1ELb0EEENS1_19SingleTileSchedulerILb1ELb0ELb0ELi128EEEEEEEEEvNT_6ParamsE$_ZN4cute3eso3ESOILb1ELb0EJNS_1CILi0EEEiS3_EEC2ERKS3_RKiS6_ - $_ZN7cutlass13device_kernelIN5flash19enable_sm80_to_sm89INS1_16FlashAttnBwdSm80INS1_25CollectiveMainloopBwdSm80ILi2ELi2EN4cute5tupleIJNS5_1CILi64EEENS7_ILi128EEES8_EEENS_10bfloat16_tEfNS_4arch4Sm80ELb0ELb0ELb1ELb1ELb0ELb0ELb0ELb0ELi2ELi2ELi4ELi2ELb1EEENS1_24CollectiveEpilogueBwdGQAISA_fSD_Li256ELb1ELb0EEENS1_19SingleTileSchedulerILb1ELb0ELb0ELi128EEEEEEEEEvNT_6ParamsE$_ZN4cute3eso3ESOILb1ELb0EJNS_1CILi0EEEiEEC2ERKS3_RKi)
$_ZN7cutlass13device_kernelIN5flash19enable_sm80_to_sm89INS1_16FlashAttnBwdSm80INS1_25CollectiveMainloopBwdSm80ILi2ELi2EN4cute5tupleIJNS5_1CILi64EEENS7_ILi128EEES8_EEENS_10bfloat16_tEfNS_4arch4Sm80ELb0ELb0ELb1ELb1ELb0ELb0ELb0ELb0ELi2ELi2ELi4ELi2ELb1EEENS1_24CollectiveEpilogueBwdGQAISA_fSD_Li256ELb1ELb0EEENS1_19SingleTileSchedulerILb1ELb0ELb0ELi128EEEEEEEEEvNT_6ParamsE$_ZN4cute3eso3ESOILb1ELb0EJNS_1CILi0EEEiEEC2ERKS3_RKi:
[----:B------:R-:W-:Y:S02]  /*6a20*/  IADD3 R6, R13, -c[0x0][0x20], RZ ;  /* 0x800008000d067a10 */ /* 0x000fe40007ffe0ff */
[----:B------:R-:W-:-:S03]  /*6a30*/  MOV R17, 0x0 ;  /* 0x0000000000117802 */ /* 0x000fc60000000f00 */
[----:B------:R1:W-:Y:S01]  /*6a40*/  STL [R6], R7 ;  /* 0x0000000706007387 */ /* 0x0003e20000100800 */
[----:B------:R-:W-:Y:S05]  /*6a50*/  RET.REL.NODEC R16 `(_ZN7cutlass13device_kernelIN5flash19enable_sm80_to_sm89INS1_16FlashAttnBwdSm80INS1_25CollectiveMainloopBwdSm80ILi2ELi2EN4cute5tupleIJNS5_1CILi64EEENS7_ILi128EEES8_EEENS_10bfloat16_tEfNS_4arch4Sm80ELb0ELb0ELb1ELb1ELb0ELb0ELb0ELb0ELi2ELi2ELi4ELi2ELb1EEENS1_24CollectiveEpilogueBwdGQAISA_fSD_Li256ELb1ELb0EEENS1_19SingleTileSchedulerILb1ELb0ELb0ELi128EEEEEEEEEvNT_6ParamsE) ;  /* 0xffff95a010007950 */ /* 0x000fea0003c3ffff */
        .type           $_ZN7cutlass13device_kernelIN5flash19enable_sm80_to_sm89INS1_16FlashAttnBwdSm80INS1_25CollectiveMainloopBwdSm80ILi2ELi2EN4cute5tupleIJNS5_1CILi64EEENS7_ILi128EEES8_EEENS_10bfloat16_tEfNS_4arch4Sm80ELb0ELb0ELb1ELb1ELb0ELb0ELb0ELb0ELi2ELi2ELi4ELi2ELb1EEENS1_24CollectiveEpilogueBwdGQAISA_fSD_Li256ELb1ELb0EEENS1_19SingleTileSchedulerILb1ELb0ELb0ELi128EEEEEEEEEvNT_6ParamsE$_ZN4cute3eso3ESOILb1ELb0EJNS_1CILi0EEEiS3_EEC2ERKS3_RKiS6_,@function
        .size           $_ZN7cutlass13device_kernelIN5flash19enable_sm80_to_sm89INS1_16FlashAttnBwdSm80INS1_25CollectiveMainloopBwdSm80ILi2ELi2EN4cute5tupleIJNS5_1CILi64EEENS7_ILi128EEES8_EEENS_10bfloat16_tEfNS_4arch4Sm80ELb0ELb0ELb1ELb1ELb0ELb0ELb0ELb0ELi2ELi2ELi4ELi2ELb1EEENS1_24CollectiveEpilogueBwdGQAISA_fSD_Li256ELb1ELb0EEENS1_19SingleTileSchedulerILb1ELb0ELb0ELi128EEEEEEEEEvNT_6ParamsE$_ZN4cute3eso3ESOILb1ELb0EJNS_1CILi0EEEiS3_EEC2ERKS3_RKiS6_,($_ZN7cutlass13device_kernelIN5flash19enable_sm80_to_sm89INS1_16FlashAttnBwdSm80INS1_25CollectiveMainloopBwdSm80ILi2ELi2EN4cute5tupleIJNS5_1CILi64EEENS7_ILi128EEES8_EEENS_10bfloat16_tEfNS_4arch4Sm80ELb0ELb0ELb1ELb1ELb0ELb0ELb0ELb0ELi2ELi2ELi4ELi2ELb1EEENS1_24CollectiveEpilogueBwdGQAISA_fSD_Li256ELb1ELb0EEENS1_19SingleTileSchedulerILb1ELb0ELb0ELi128EEEEEEEEEvNT_6ParamsE$_ZN4cute3eso3ESOILb1ELb0EJNS_1CILi0EEEiS3_S3_EEC2ERKS3_RKiS6_S6_ - $_ZN7cutlass13device_kernelIN5flash19enable_sm80_to_sm89INS1_16FlashAttnBwdSm80INS1_25CollectiveMainloopBwdSm80ILi2ELi2EN4cute5tupleIJNS5_1CILi64EEENS7_ILi128EEES8_EEENS_10bfloat16_tEfNS_4arch4Sm80ELb0ELb0ELb1ELb1ELb0ELb0ELb0ELb0ELi2ELi2ELi4ELi2ELb1EEENS1_24CollectiveEpilogueBwdGQAISA_fSD_Li256ELb1ELb0EEENS1_19SingleTileSchedulerILb1ELb0ELb0ELi128EEEEEEEEEvNT_6ParamsE$_ZN4cute3eso3ESOILb1ELb0EJNS_1CILi0EEEiS3_EEC2ERKS3_RKiS6_)
$_ZN7cutlass13device_kernelIN5flash19enable_sm80_to_sm89INS1_16FlashAttnBwdSm80INS1_25CollectiveMainloopBwdSm80ILi2ELi2EN4cute5tupleIJNS5_1CILi64EEENS7_ILi128EEES8_EEENS_10bfloat16_tEfNS_4arch4Sm80ELb0ELb0ELb1ELb1ELb0ELb0ELb0ELb0ELi2ELi2ELi4ELi2ELb1EEENS1_24CollectiveEpilogueBwdGQAISA_fSD_Li256ELb1ELb0EEENS1_19SingleTileSchedulerILb1ELb0ELb0ELi128EEEEEEEEEvNT_6ParamsE$_ZN4cute3eso3ESOILb1ELb0EJNS_1CILi0EEEiS3_EEC2ERKS3_RKiS6_:
[----:B------:R-:W-:Y:S02]  /*6a60*/  IADD3 R6, R4, -c[0x0][0x20], RZ ;  /* 0x8000080004067a10 */ /* 0x000fe40007ffe0ff */
[----:B------:R-:W-:-:S03]  /*6a70*/  MOV R9, 0x0 ;  /* 0x0000000000097802 */ /* 0x000fc60000000f00 */
[----:B------:R1:W-:Y:S01]  /*6a80*/  STL [R6], R7 ;  /* 0x0000000706007387 */ /* 0x0003e20000100800 */
[----:B------:R-:W-:Y:S05]  /*6a90*/  RET.REL.NODEC R8 `(_ZN7cutlass13device_kernelIN5flash19enable_sm80_to_sm89INS1_16FlashAttnBwdSm80INS1_25CollectiveMainloopBwdSm80ILi2ELi2EN4cute5tupleIJNS5_1CILi64EEENS7_ILi128EEES8_EEENS_10bfloat16_tEfNS_4arch4Sm80ELb0ELb0ELb1ELb1ELb0ELb0ELb0ELb0ELi2ELi2ELi4ELi2ELb1EEENS1_24CollectiveEpilogueBwdGQAISA_fSD_Li256ELb1ELb0EEENS1_19SingleTileSchedulerILb1ELb0ELb0ELi128EEEEEEEEEvNT_6ParamsE) ;  /* 0xffff956008007950 */ /* 0x000fea0003c3ffff */
        .type           $_ZN7cutlass13device_kernelIN5flash19enable_sm80_to_sm89INS1_16FlashAttnBwdSm80INS1_25CollectiveMainloopBwdSm80ILi2ELi2EN4cute5tupleIJNS5_1CILi64EEENS7_ILi128EEES8_EEENS_10bfloat16_tEfNS_4arch4Sm80ELb0ELb0ELb1ELb1ELb0ELb0ELb0ELb0ELi2ELi2ELi4ELi2ELb1EEENS1_24CollectiveEpilogueBwdGQAISA_fSD_Li256ELb1ELb0EEENS1_19SingleTileSchedulerILb1ELb0ELb0ELi128EEEEEEEEEvNT_6ParamsE$_ZN4cute3eso3ESOILb1ELb0EJNS_1CILi0EEEiS3_S3_EEC2ERKS3_RKiS6_S6_,@function
        .size           $_ZN7cutlass13device_kernelIN5flash19enable_sm80_to_sm89INS1_16FlashAttnBwdSm80INS1_25CollectiveMainloopBwdSm80ILi2ELi2EN4cute5tupleIJNS5_1CILi64EEENS7_ILi128EEES8_EEENS_10bfloat16_tEfNS_4arch4Sm80ELb0ELb0ELb1ELb1ELb0ELb0ELb0ELb0ELi2ELi2ELi4ELi2ELb1EEENS1_24CollectiveEpilogueBwdGQAISA_fSD_Li256ELb1ELb0EEENS1_19SingleTileSchedulerILb1ELb0ELb0ELi128EEEEEEEEEvNT_6ParamsE$_ZN4cute3eso3ESOILb1ELb0EJNS_1CILi0EEEiS3_S3_EEC2ERKS3_RKiS6_S6_,($_ZN7cutlass13device_kernelIN5flash19enable_sm80_to_sm89INS1_16FlashAttnBwdSm80INS1_25CollectiveMainloopBwdSm80ILi2ELi2EN4cute5tupleIJNS5_1CILi64EEENS7_ILi128EEES8_EEENS_10bfloat16_tEfNS_4arch4Sm80ELb0ELb0ELb1ELb1ELb0ELb0ELb0ELb0ELi2ELi2ELi4ELi2ELb1EEENS1_24CollectiveEpilogueBwdGQAISA_fSD_Li256ELb1ELb0EEENS1_19SingleTileSchedulerILb1ELb0ELb0ELi128EEEEEEEEEvNT_6ParamsE$_ZN4cute3eso3ESOILb1ELb0EJNS_1CILi0EEEiiiEEC2ERKS3_RKiS8_S8_ - $_ZN7cutlass13device_kernelIN5flash19enable_sm80_to_sm89INS1_16FlashAttnBwdSm80INS1_25CollectiveMainloopBwdSm80ILi2ELi2EN4cute5tupleIJNS5_1CILi64EEENS7_ILi128EEES8_EEENS_10bfloat16_tEfNS_4arch4Sm80ELb0ELb0ELb1ELb1ELb0ELb0ELb0ELb0ELi2ELi2ELi4ELi2ELb1EEENS1_24CollectiveEpilogueBwdGQAISA_fSD_Li256ELb1ELb0EEENS1_19SingleTileSchedulerILb1ELb0ELb0ELi128EEEEEEEEEvNT_6ParamsE$_ZN4cute3eso3ESOILb1ELb0EJNS_1CILi0EEEiS3_S3_EEC2ERKS3_RKiS6_S6_)
$_ZN7cutlass13device_kernelIN5flash19enable_sm80_to_sm89INS1_16FlashAttnBwdSm80INS1_25CollectiveMainloopBwdSm80ILi2ELi2EN4cute5tupleIJNS5_1CILi64EEENS7_ILi128EEES8_EEENS_10bfloat16_tEfNS_4arch4Sm80ELb0ELb0ELb1ELb1ELb0ELb0ELb0ELb0ELi2ELi2ELi4ELi2ELb1EEENS1_24CollectiveEpilogueBwdGQAISA_fSD_Li256ELb1ELb0EEENS1_19SingleTileSchedulerILb1ELb0ELb0ELi128EEEEEEEEEvNT_6ParamsE$_ZN4cute3eso3ESOILb1ELb0EJNS_1CILi0EEEiS3_S3_EEC2ERKS3_RKiS6_S6_:
[----:B------:R-:W-:Y:S02]  /*6aa0*/  IADD3 R6, R6, -c[0x0][0x20], RZ ;  /* 0x8000080006067a10 */ /* 0x000fe40007ffe0ff */
[----:B------:R-:W-:-:S03]  /*6ab0*/  MOV R17, 0x0 ;  /* 0x0000000000117802 */ /* 0x000fc60000000f00 */
[----:B------:R1:W-:Y:S01]  /*6ac0*/  STL [R6], R7 ;  /* 0x0000000706007387 */ /* 0x0003e20000100800 */
[----:B------:R-:W-:Y:S05]  /*6ad0*/  RET.REL.NODEC R16 `(_ZN7cutlass13device_kernelIN5flash19enable_sm80_to_sm89INS1_16FlashAttnBwdSm80INS1_25CollectiveMainloopBwdSm80ILi2ELi2EN4cute5tupleIJNS5_1CILi64EEENS7_ILi128EEES8_EEENS_10bfloat16_tEfNS_4arch4Sm80ELb0ELb0ELb1ELb1ELb0ELb0ELb0ELb0ELi2ELi2ELi4ELi2ELb1EEENS1_24CollectiveEpilogueBwdGQAISA_fSD_Li256ELb1ELb0EEENS1_19SingleTileSchedulerILb1ELb0ELb0ELi128EEEEEEEEEvNT_6ParamsE) ;  /* 0xffff952010007950 */ /* 0x000fea0003c3ffff */
        .type           $_ZN7cutlass13device_kernelIN5flash19enable_sm80_to_sm89INS1_16FlashAttnBwdSm80INS1_25CollectiveMainloopBwdSm80ILi2ELi2EN4cute5tupleIJNS5_1CILi64EEENS7_ILi128EEES8_EEENS_10bfloat16_tEfNS_4arch4Sm80ELb0ELb0ELb1ELb1ELb0ELb0ELb0ELb0ELi2ELi2ELi4ELi2ELb1EEENS1_24CollectiveEpilogueBwdGQAISA_fSD_Li256ELb1ELb0EEENS1_19SingleTileSchedulerILb1ELb0ELb0ELi128EEEEEEEEEvNT_6ParamsE$_ZN4cute3eso3ESOILb1ELb0EJNS_1CILi0EEEiiiEEC2ERKS3_RKiS8_S8_,@function
        .size           $_ZN7cutlass13device_kernelIN5flash19enable_sm80_to_sm89INS1_16FlashAttnBwdSm80INS1_25CollectiveMainloopBwdSm80ILi2ELi2EN4cute5tupleIJNS5_1CILi64EEENS7_ILi128EEES8_EEENS_10bfloat16_tEfNS_4arch4Sm80ELb0ELb0ELb1ELb1ELb0ELb0ELb0ELb0ELi2ELi2ELi4ELi2ELb1EEENS1_24CollectiveEpilogueBwdGQAISA_fSD_Li256ELb1ELb0EEENS1_19SingleTileSchedulerILb1ELb0ELb0ELi128EEEEEEEEEvNT_6ParamsE$_ZN4cute3eso3ESOILb1ELb0EJNS_1CILi0EEEiiiEEC2ERKS3_RKiS8_S8_,($_ZN7cutlass13device_kernelIN5flash19enable_sm80_to_sm89INS1_16FlashAttnBwdSm80INS1_25CollectiveMainloopBwdSm80ILi2ELi2EN4cute5tupleIJNS5_1CILi64EEENS7_ILi128EEES8_EEENS_10bfloat16_tEfNS_4arch4Sm80ELb0ELb0ELb1ELb1ELb0ELb0ELb0ELb0ELi2ELi2ELi4ELi2ELb1EEENS1_24CollectiveEpilogueBwdGQAISA_fSD_Li256ELb1ELb0EEENS1_19SingleTileSchedulerILb1ELb0ELb0ELi128EEEEEEEEEvNT_6ParamsE$_ZN4cute3eso3ESOILb1ELb0EJNS_5tupleIJNS2_IJNS_1CILi8EEENS3_ILi1EEEEEENS3_ILi2EEES5_EEENS2_IJNS2_IJS5_NS3_ILi0EEEEEElS9_EEEEEC2ERKS8_RKSB_ - $_ZN7cutlass13device_kernelIN5flash19enable_sm80_to_sm89INS1_16FlashAttnBwdSm80INS1_25CollectiveMainloopBwdSm80ILi2ELi2EN4cute5tupleIJNS5_1CILi64EEENS7_ILi128EEES8_EEENS_10bfloat16_tEfNS_4arch4Sm80ELb0ELb0ELb1ELb1ELb0ELb0ELb0ELb0ELi2ELi2ELi4ELi2ELb1EEENS1_24CollectiveEpilogueBwdGQAISA_fSD_Li256ELb1ELb0EEENS1_19SingleTileSchedulerILb1ELb0ELb0ELi128EEEEEEEEEvNT_6ParamsE$_ZN4cute3eso3ESOILb1ELb0EJNS_1CILi0EEEiiiEEC2ERKS3_RKiS8_S8_)
$_ZN7cutlass13device_kernelIN5flash19enable_sm80_to_sm89INS1_16FlashAttnBwdSm80INS1_25CollectiveMainloopBwdSm80ILi2ELi2EN4cute5tupleIJNS5_1CILi64EEENS7_ILi128EEES8_EEENS_10bfloat16_tEfNS_4arch4Sm80ELb0ELb0ELb1ELb1ELb0ELb0ELb0ELb0ELi2ELi2ELi4ELi2ELb1EEENS1_24CollectiveEpilogueBwdGQAISA_fSD_Li256ELb1ELb0EEENS1_19SingleTileSchedulerILb1ELb0ELb0ELi128EEEEEEEEEvNT_6ParamsE$_ZN4cute3eso3ESOILb1ELb0EJNS_1CILi0EEEiiiEEC2ERKS3_RKiS8_S8_:
        /* <DEDUP_REMOVED lines=9> */
[----:B------:R-:W-:Y:S05]  /*6b70*/  RET.REL.NODEC R16 `(_ZN7cutlass13device_kernelIN5flash19enable_sm80_to_sm89INS1_16FlashAttnBwdSm80INS1_25CollectiveMainloopBwdSm80ILi2ELi2EN4cute5tupleIJNS5_1CILi64EEENS7_ILi128EEES8_EEENS_10bfloat16_tEfNS_4arch4Sm80ELb0ELb0ELb1ELb1ELb0ELb0ELb0ELb0ELi2ELi2ELi4ELi2ELb1EEENS1_24CollectiveEpilogueBwdGQAISA_fSD_Li256ELb1ELb0EEENS1_19SingleTileSchedulerILb1ELb0ELb0ELi128EEEEEEEEEvNT_6ParamsE) ;  /* 0xffff948010007950 */ /* 0x000fea0003c3ffff */
        .type           $_ZN7cutlass13device_kernelIN5flash19enable_sm80_to_sm89INS1_16FlashAttnBwdSm80INS1_25CollectiveMainloopBwdSm80ILi2ELi2EN4cute5tupleIJNS5_1CILi64EEENS7_ILi128EEES8_EEENS_10bfloat16_tEfNS_4arch4Sm80ELb0ELb0ELb1ELb1ELb0ELb0ELb0ELb0ELi2ELi2ELi4ELi2ELb1EEENS1_24CollectiveEpilogueBwdGQAISA_fSD_Li256ELb1ELb0EEENS1_19SingleTileSchedulerILb1ELb0ELb0ELi128EEEEEEEEEvNT_6ParamsE$_ZN4cute3eso3ESOILb1ELb0EJNS_5tupleIJNS2_IJNS_1CILi8EEENS3_ILi1EEEEEENS3_ILi2EEES5_EEENS2_IJNS2_IJS5_NS3_ILi0EEEEEElS9_EEEEEC2ERKS8_RKSB_,@function
        .size           $_ZN7cutlass13device_kernelIN5flash19enable_sm80_to_sm89INS1_16FlashAttnBwdSm80INS1_25CollectiveMainloopBwdSm80ILi2ELi2EN4cute5tupleIJNS5_1CILi64EEENS7_ILi128EEES8_EEENS_10bfloat16_tEfNS_4arch4Sm80ELb0ELb0ELb1ELb1ELb0ELb0ELb0ELb0ELi2ELi2ELi4ELi2ELb1EEENS1_24CollectiveEpilogueBwdGQAISA_fSD_Li256ELb1ELb0EEENS1_19SingleTileSchedulerILb1ELb0ELb0ELi128EEEEEEEEEvNT_6ParamsE$_ZN4cute3eso3ESOILb1ELb0EJNS_5tupleIJNS2_IJNS_1CILi8EEENS3_ILi1EEEEEENS3_ILi2EEES5_EEENS2_IJNS2_IJS5_NS3_ILi0EEEEEElS9_EEEEEC2ERKS8_RKSB_,($_ZN7cutlass13device_kernelIN5flash19enable_sm80_to_sm89INS1_16FlashAttnBwdSm80INS1_25CollectiveMainloopBwdSm80ILi2ELi2EN4cute5tupleIJNS5_1CILi64EEENS7_ILi128EEES8_EEENS_10bfloat16_tEfNS_4arch4Sm80ELb0ELb0ELb1ELb1ELb0ELb0ELb0ELb0ELi2ELi2ELi4ELi2ELb1EEENS1_24CollectiveEpilogueBwdGQAISA_fSD_Li256ELb1ELb0EEENS1_19SingleTileSchedulerILb1ELb0ELb0ELi128EEEEEEEEEvNT_6ParamsE$_ZN4cute3eso3ESOILb1ELb0EJNS_5tupleIJNS_1CILi1EEENS3_ILi0EEEEEElS5_EEC2ERKS6_RKlRKS5_ - $_ZN7cutlass13device_kernelIN5flash19enable_sm80_to_sm89INS1_16FlashAttnBwdSm80INS1_25CollectiveMainloopBwdSm80ILi2ELi2EN4cute5tupleIJNS5_1CILi64EEENS7_ILi128EEES8_EEENS_10bfloat16_tEfNS_4arch4Sm80ELb0ELb0ELb1ELb1ELb0ELb0ELb0ELb0ELi2ELi2ELi4ELi2ELb1EEENS1_24CollectiveEpilogueBwdGQAISA_fSD_Li256ELb1ELb0EEENS1_19SingleTileSchedulerILb1ELb0ELb0ELi128EEEEEEEEEvNT_6ParamsE$_ZN4cute3eso3ESOILb1ELb0EJNS_5tupleIJNS2_IJNS_1CILi8EEENS3_ILi1EEEEEENS3_ILi2EEES5_EEENS2_IJNS2_IJS5_NS3_ILi0EEEEEElS9_EEEEEC2ERKS8_RKSB_)
$_ZN7cutlass13device_kernelIN5flash19enable_sm80_to_sm89INS1_16FlashAttnBwdSm80INS1_25CollectiveMainloopBwdSm80ILi2ELi2EN4cute5tupleIJNS5_1CILi64EEENS7_ILi128EEES8_EEENS_10bfloat16_tEfNS_4arch4Sm80ELb0ELb0ELb1ELb1ELb0ELb0ELb0ELb0ELi2ELi2ELi4ELi2ELb1EEENS1_24CollectiveEpilogueBwdGQAISA_fSD_Li256ELb1ELb0EEENS1_19SingleTileSchedulerILb1ELb0ELb0ELi128EEEEEEEEEvNT_6ParamsE$_ZN4cute3eso3ESOILb1ELb0EJNS_5tupleIJNS2_IJNS_1CILi8EEENS3_ILi1EEEEEENS3_ILi2EEES5_EEENS2_IJNS2_IJS5_NS3_ILi0EEEEEElS9_EEEEEC2ERKS8_RKSB_:
[----:B------:R-:W-:Y:S01]  /*6b80*/  IADD3 R7, R4, -c[0x0][0x20], RZ ;  /* 0x8000080004077a10 */ /* 0x000fe20007ffe0ff */
[----:B------:R-:W-:Y:S01]  /*6b90*/  IMAD.MOV.U32 R128, RZ, RZ, R6 ;  /* 0x000000ffff807224 */ /* 0x000fe200078e0006 */
[----:B------:R-:W-:Y:S01]  /*6ba0*/  MOV R130, R10 ;  /* 0x0000000a00827202 */ /* 0x000fe20000000f00 */
[----:B------:R-:W-:Y:S01]  /*6bb0*/  IMAD.MOV.U32 R129, RZ, RZ, R9 ;  /* 0x000000ffff817224 */ /* 0x000fe200078e0009 */
[----:B------:R-:W-:-:S04]  /*6bc0*/  MOV R131, 0x0 ;  /* 0x0000000000837802 */ /* 0x000fc80000000f00 */
[----:B------:R1:W-:Y:S01]  /*6bd0*/  STL.64 [R7], R128 ;  /* 0x0000008007007387 */ /* 0x0003e20000100a00 */
[----:B------:R-:W-:Y:S05]  /*6be0*/  RET.REL.NODEC R130 `(_ZN7cutlass13device_kernelIN5flash19enable_sm80_to_sm89INS1_16FlashAttnBwdSm80INS1_25CollectiveMainloopBwdSm80ILi2ELi2EN4cute5tupleIJNS5_1CILi64EEENS7_ILi128EEES8_EEENS_10bfloat16_tEfNS_4arch4Sm80ELb0ELb0ELb1ELb1ELb0ELb0ELb0ELb0ELi2ELi2ELi4ELi2ELb1EEENS1_24CollectiveEpilogueBwdGQAISA_fSD_Li256ELb1ELb0EEENS1_19SingleTileSchedulerILb1ELb0ELb0ELi128EEEEEEEEEvNT_6ParamsE) ;  /* 0xffff941082007950 */ /* 0x000fea0003c3ffff */
        .type           $_ZN7cutlass13device_kernelIN5flash19enable_sm80_to_sm89INS1_16FlashAttnBwdSm80INS1_25CollectiveMainloopBwdSm80ILi2ELi2EN4cute5tupleIJNS5_1CILi64EEENS7_ILi128EEES8_EEENS_10bfloat16_tEfNS_4arch4Sm80ELb0ELb0ELb1ELb1ELb0ELb0ELb0ELb0ELi2ELi2ELi4ELi2ELb1EEENS1_24CollectiveEpilogueBwdGQAISA_fSD_Li256ELb1ELb0EEENS1_19SingleTileSchedulerILb1ELb0ELb0ELi128EEEEEEEEEvNT_6ParamsE$_ZN4cute3eso3ESOILb1ELb0EJNS_5tupleIJNS_1CILi1EEENS3_ILi0EEEEEElS5_EEC2ERKS6_RKlRKS5_,@function
        .size           $_ZN7cutlass13device_kernelIN5flash19enable_sm80_to_sm89INS1_16FlashAttnBwdSm80INS1_25CollectiveMainloopBwdSm80ILi2ELi2EN4cute5tupleIJNS5_1CILi64EEENS7_ILi128EEES8_EEENS_10bfloat16_tEfNS_4arch4Sm80ELb0ELb0ELb1ELb1ELb0ELb0ELb0ELb0ELi2ELi2ELi4ELi2ELb1EEENS1_24CollectiveEpilogueBwdGQAISA_fSD_Li256ELb1ELb0EEENS1_19SingleTileSchedulerILb1ELb0ELb0ELi128EEEEEEEEEvNT_6ParamsE$_ZN4cute3eso3ESOILb1ELb0EJNS_5tupleIJNS_1CILi1EEENS3_ILi0EEEEEElS5_EEC2ERKS6_RKlRKS5_,($_ZN7cutlass13device_kernelIN5flash19enable_sm80_to_sm89INS1_16FlashAttnBwdSm80INS1_25CollectiveMainloopBwdSm80ILi2ELi2EN4cute5tupleIJNS5_1CILi64EEENS7_ILi128EEES8_EEENS_10bfloat16_tEfNS_4arch4Sm80ELb0ELb0ELb1ELb1ELb0ELb0ELb0ELb0ELi2ELi2ELi4ELi2ELb1EEENS1_24CollectiveEpilogueBwdGQAISA_fSD_Li256ELb1ELb0EEENS1_19SingleTileSchedulerILb1ELb0ELb0ELi128EEEEEEEEEvNT_6ParamsE$_ZN4cute3eso3ESOILb1ELb0EJNS_6LayoutINS_5tupleIJNS3_IJNS_1CILi1EEES5_EEEEEENS3_IJNS3_IJS5_NS4_ILi0EEEEEEEEEEENS_10ViewEngineINS_8gmem_ptrIPKN7cutlass9uint128_tEEEEEEEC2ERKSB_RKSJ_ - $_ZN7cutlass13device_kernelIN5flash19enable_sm80_to_sm89INS1_16FlashAttnBwdSm80INS1_25CollectiveMainloopBwdSm80ILi2ELi2EN4cute5tupleIJNS5_1CILi64EEENS7_ILi128EEES8_EEENS_10bfloat16_tEfNS_4arch4Sm80ELb0ELb0ELb1ELb1ELb0ELb0ELb0ELb0ELi2ELi2ELi4ELi2ELb1EEENS1_24CollectiveEpilogueBwdGQAISA_fSD_Li256ELb1ELb0EEENS1_19SingleTileSchedulerILb1ELb0ELb0ELi128EEEEEEEEEvNT_6ParamsE$_ZN4cute3eso3ESOILb1ELb0EJNS_5tupleIJNS_1CILi1EEENS3_ILi0EEEEEElS5_EEC2ERKS6_RKlRKS5_)
$_ZN7cutlass13device_kernelIN5flash19enable_sm80_to_sm89INS1_16FlashAttnBwdSm80INS1_25CollectiveMainloopBwdSm80ILi2ELi2EN4cute5tupleIJNS5_1CILi64EEENS7_ILi128EEES8_EEENS_10bfloat16_tEfNS_4arch4Sm80ELb0ELb0ELb1ELb1ELb0ELb0ELb0ELb0ELi2ELi2ELi4ELi2ELb1EEENS1_24CollectiveEpilogueBwdGQAISA_fSD_Li256ELb1ELb0EEENS1_19SingleTileSchedulerILb1ELb0ELb0ELi128EEEEEEEEEvNT_6ParamsE$_ZN4cute3eso3ESOILb1ELb0EJNS_5tupleIJNS_1CILi1EEENS3_ILi0EEEEEElS5_EEC2ERKS6_RKlRKS5_:
[----:B------:R-:W-:Y:S01]  /*6bf0*/  IADD3 R7, R7, -c[0x0][0x20], RZ ;  /* 0x8000080007077a10 */ /* 0x000fe20007ffe0ff */
[----:B------:R-:W-:Y:S01]  /*6c00*/  IMAD.MOV.U32 R128, RZ, RZ, R6 ;  /* 0x000000ffff807224 */ /* 0x000fe200078e0006 */
[----:B------:R-:W-:Y:S01]  /*6c10*/  MOV R130, R10 ;  /* 0x0000000a00827202 */ /* 0x000fe20000000f00 */
[----:B------:R-:W-:Y:S01]  /*6c20*/  IMAD.MOV.U32 R129, RZ, RZ, R9 ;  /* 0x000000ffff817224 */ /* 0x000fe200078e0009 */
[----:B------:R-:W-:-:S04]  /*6c30*/  MOV R131, 0x0 ;  /* 0x0000000000837802 */ /* 0x000fc80000000f00 */
[----:B------:R1:W-:Y:S01]  /*6c40*/  STL.64 [R7], R128 ;  /* 0x0000008007007387 */ /* 0x0003e20000100a00 */
[----:B------:R-:W-:Y:S05]  /*6c50*/  RET.REL.NODEC R130 `(_ZN7cutlass13device_kernelIN5flash19enable_sm80_to_sm89INS1_16FlashAttnBwdSm80INS1_25CollectiveMainloopBwdSm80ILi2ELi2EN4cute5tupleIJNS5_1CILi64EEENS7_ILi128EEES8_EEENS_10bfloat16_tEfNS_4arch4Sm80ELb0ELb0ELb1ELb1ELb0ELb0ELb0ELb0ELi2ELi2ELi4ELi2ELb1EEENS1_24CollectiveEpilogueBwdGQAISA_fSD_Li256ELb1ELb0EEENS1_19SingleTileSchedulerILb1ELb0ELb0ELi128EEEEEEEEEvNT_6ParamsE) ;  /* 0xffff93a082007950 */ /* 0x000fea0003c3ffff */
        .type           $_ZN7cutlass13device_kernelIN5flash19enable_sm80_to_sm89INS1_16FlashAttnBwdSm80INS1_25CollectiveMainloopBwdSm80ILi2ELi2EN4cute5tupleIJNS5_1CILi64EEENS7_ILi128EEES8_EEENS_10bfloat16_tEfNS_4arch4Sm80ELb0ELb0ELb1ELb1ELb0ELb0ELb0ELb0ELi2ELi2ELi4ELi2ELb1EEENS1_24CollectiveEpilogueBwdGQAISA_fSD_Li256ELb1ELb0EEENS1_19SingleTileSchedulerILb1ELb0ELb0ELi128EEEEEEEEEvNT_6ParamsE$_ZN4cute3eso3ESOILb1ELb0EJNS_6LayoutINS_5tupleIJNS3_IJNS_1CILi1EEES5_EEEEEENS3_IJNS3_IJS5_NS4_ILi0EEEEEEEEEEENS_10ViewEngineINS_8gmem_ptrIPKN7cutlass9uint128_tEEEEEEEC2ERKSB_RKSJ_,@function
        .size           $_ZN7cutlass13device_kernelIN5flash19enable_sm80_to_sm89INS1_16FlashAttnBwdSm80INS1_25CollectiveMainloopBwdSm80ILi2ELi2EN4cute5tupleIJNS5_1CILi64EEENS7_ILi128EEES8_EEENS_10bfloat16_tEfNS_4arch4Sm80ELb0ELb0ELb1ELb1ELb0ELb0ELb0ELb0ELi2ELi2ELi4ELi2ELb1EEENS1_24CollectiveEpilogueBwdGQAISA_fSD_Li256ELb1ELb0EEENS1_19SingleTileSchedulerILb1ELb0ELb0ELi128EEEEEEEEEvNT_6ParamsE$_ZN4cute3eso3ESOILb1ELb0EJNS_6LayoutINS_5tupleIJNS3_IJNS_1CILi1EEES5_EEEEEENS3_IJNS3_IJS5_NS4_ILi0EEEEEEEEEEENS_10ViewEngineINS_8gmem_ptrIPKN7cutlass9uint128_tEEEEEEEC2ERKSB_RKSJ_,($_ZN7cutlass13device_kernelIN5flash19enable_sm80_to_sm89INS1_16FlashAttnBwdSm80INS1_25CollectiveMainloopBwdSm80ILi2ELi2EN4cute5tupleIJNS5_1CILi64EEENS7_ILi128EEES8_EEENS_10bfloat16_tEfNS_4arch4Sm80ELb0ELb0ELb1ELb1ELb0ELb0ELb0ELb0ELi2ELi2ELi4ELi2ELb1EEENS1_24CollectiveEpilogueBwdGQAISA_fSD_Li256ELb1ELb0EEENS1_19SingleTileSchedulerILb1ELb0ELb0ELi128EEEEEEEEEvNT_6ParamsE$_ZN4cute3eso3ESOILb1ELb0EJNS_6LayoutINS_5tupleIJNS3_IJNS_1CILi1EEES5_EEEEEENS3_IJNS3_IJS5_NS4_ILi0EEEEEEEEEEENS_10ViewEngineINS_8smem_ptrIPN7cutlass9uint128_tEEEEEEEC2ERKSB_RKSI_ - $_ZN7cutlass13device_kernelIN5flash19enable_sm80_to_sm89INS1_16FlashAttnBwdSm80INS1_25CollectiveMainloopBwdSm80ILi2ELi2EN4cute5tupleIJNS5_1CILi64EEENS7_ILi128EEES8_EEENS_10bfloat16_tEfNS_4arch4Sm80ELb0ELb0ELb1ELb1ELb0ELb0ELb0ELb0ELi2ELi2ELi4ELi2ELb1EEENS1_24CollectiveEpilogueBwdGQAISA_fSD_Li256ELb1ELb0EEENS1_19SingleTileSchedulerILb1ELb0ELb0ELi128EEEEEEEEEvNT_6ParamsE$_ZN4cute3eso3ESOILb1ELb0EJNS_6LayoutINS_5tupleIJNS3_IJNS_1CILi1EEES5_EEEEEENS3_IJNS3_IJS5_NS4_ILi0EEEEEEEEEEENS_10ViewEngineINS_8gmem_ptrIPKN7cutlass9uint128_tEEEEEEEC2ERKSB_RKSJ_)
$_ZN7cutlass13device_kernelIN5flash19enable_sm80_to_sm89INS1_16FlashAttnBwdSm80INS1_25CollectiveMainloopBwdSm80ILi2ELi2EN4cute5tupleIJNS5_1CILi64EEENS7_ILi128EEES8_EEENS_10bfloat16_tEfNS_4arch4Sm80ELb0ELb0ELb1ELb1ELb0ELb0ELb0ELb0ELi2ELi2ELi4ELi2ELb1EEENS1_24CollectiveEpilogueBwdGQAISA_fSD_Li256ELb1ELb0EEENS1_19SingleTileSchedulerILb1ELb0ELb0ELi128EEEEEEEEEvNT_6ParamsE$_ZN4cute3eso3ESOILb1ELb0EJNS_6LayoutINS_5tupleIJNS3_IJNS_1CILi1EEES5_EEEEEENS3_IJNS3_IJS5_NS4_ILi0EEEEEEEEEEENS_10ViewEngineINS_8gmem_ptrIPKN7cutlass9uint128_tEEEEEEEC2ERKSB_RKSJ_:
[----:B------:R-:W-:Y:S01]  /*6c60*/  IADD3 R10, R4, -c[0x0][0x20], RZ ;  /* 0x80000800040a7a10 */ /* 0x000fe20007ffe0ff */
[----:B------:R-:W-:Y:S01]  /*6c70*/  IMAD.MOV.U32 R128, RZ, RZ, R16 ;  /* 0x000000ffff807224 */ /* 0x000fe200078e0010 */
[----:B------:R-:W-:-:S03]  /*6c80*/  MOV R129, 0x0 ;  /* 0x0000000000817802 */ /* 0x000fc60000000f00 */
[----:B------:R1:W-:Y:S01]  /*6c90*/  STL.64 [R10], R6 ;  /* 0x000000060a007387 */ /* 0x0003e20000100a00 */
[----:B------:R-:W-:Y:S05]  /*6ca0*/  RET.REL.NODEC R128 `(_ZN7cutlass13device_kernelIN5flash19enable_sm80_to_sm89INS1_16FlashAttnBwdSm80INS1_25CollectiveMainloopBwdSm80ILi2ELi2EN4cute5tupleIJNS5_1CILi64EEENS7_ILi128EEES8_EEENS_10bfloat16_tEfNS_4arch4Sm80ELb0ELb0ELb1ELb1ELb0ELb0ELb0ELb0ELi2ELi2ELi4ELi2ELb1EEENS1_24CollectiveEpilogueBwdGQAISA_fSD_Li256ELb1ELb0EEENS1_19SingleTileSchedulerILb1ELb0ELb0ELi128EEEEEEEEEvNT_6ParamsE) ;  /* 0xffff935080007950 */ /* 0x000fea0003c3ffff */
        .type           $_ZN7cutlass13device_kernelIN5flash19enable_sm80_to_sm89INS1_16FlashAttnBwdSm80INS1_25CollectiveMainloopBwdSm80ILi2ELi2EN4cute5tupleIJNS5_1CILi64EEENS7_ILi128EEES8_EEENS_10bfloat16_tEfNS_4arch4Sm80ELb0ELb0ELb1ELb1ELb0ELb0ELb0ELb0ELi2ELi2ELi4ELi2ELb1EEENS1_24CollectiveEpilogueBwdGQAISA_fSD_Li256ELb1ELb0EEENS1_19SingleTileSchedulerILb1ELb0ELb0ELi128EEEEEEEEEvNT_6ParamsE$_ZN4cute3eso3ESOILb1ELb0EJNS_6LayoutINS_5tupleIJNS3_IJNS_1CILi1EEES5_EEEEEENS3_IJNS3_IJS5_NS4_ILi0EEEEEEEEEEENS_10ViewEngineINS_8smem_ptrIPN7cutlass9uint128_tEEEEEEEC2ERKSB_RKSI_,@function
        .size           $_ZN7cutlass13device_kernelIN5flash19enable_sm80_to_sm89INS1_16FlashAttnBwdSm80INS1_25CollectiveMainloopBwdSm80ILi2ELi2EN4cute5tupleIJNS5_1CILi64EEENS7_ILi128EEES8_EEENS_10bfloat16_tEfNS_4arch4Sm80ELb0ELb0ELb1ELb1ELb0ELb0ELb0ELb0ELi2ELi2ELi4ELi2ELb1EEENS1_24CollectiveEpilogueBwdGQAISA_fSD_Li256ELb1ELb0EEENS1_19SingleTileSchedulerILb1ELb0ELb0ELi128EEEEEEEEEvNT_6ParamsE$_ZN4cute3eso3ESOILb1ELb0EJNS_6LayoutINS_5tupleIJNS3_IJNS_1CILi1EEES5_EEEEEENS3_IJNS3_IJS5_NS4_ILi0EEEEEEEEEEENS_10ViewEngineINS_8smem_ptrIPN7cutlass9uint128_tEEEEEEEC2ERKSB_RKSI_,($_ZN7cutlass13device_kernelIN5flash19enable_sm80_to_sm89INS1_16FlashAttnBwdSm80INS1_25CollectiveMainloopBwdSm80ILi2ELi2EN4cute5tupleIJNS5_1CILi64EEENS7_ILi128EEES8_EEENS_10bfloat16_tEfNS_4arch4Sm80ELb0ELb0ELb1ELb1ELb0ELb0ELb0ELb0ELi2ELi2ELi4ELi2ELb1EEENS1_24CollectiveEpilogueBwdGQAISA_fSD_Li256ELb1ELb0EEENS1_19SingleTileSchedulerILb1ELb0ELb0ELi128EEEEEEEEEvNT_6ParamsE$_ZN4cute3eso3ESOILb1ELb0EJNS_6LayoutINS_5tupleIJNS3_IJNS_1CILi4EEENS4_ILi1EEEEEEEEENS3_IJNS3_IJS6_NS4_ILi0EEEEEEEEEEENS_10ViewEngineINS_8gmem_ptrIPKfEEEEEEC2ERKSC_RKSI_ - $_ZN7cutlass13device_kernelIN5flash19enable_sm80_to_sm89INS1_16FlashAttnBwdSm80INS1_25CollectiveMainloopBwdSm80ILi2ELi2EN4cute5tupleIJNS5_1CILi64EEENS7_ILi128EEES8_EEENS_10bfloat16_tEfNS_4arch4Sm80ELb0ELb0ELb1ELb1ELb0ELb0ELb0ELb0ELi2ELi2ELi4ELi2ELb1EEENS1_24CollectiveEpilogueBwdGQAISA_fSD_Li256ELb1ELb0EEENS1_19SingleTileSchedulerILb1ELb0ELb0ELi128EEEEEEEEEvNT_6ParamsE$_ZN4cute3eso3ESOILb1ELb0EJNS_6LayoutINS_5tupleIJNS3_IJNS_1CILi1EEES5_EEEEEENS3_IJNS3_IJS5_NS4_ILi0EEEEEEEEEEENS_10ViewEngineINS_8smem_ptrIPN7cutlass9uint128_tEEEEEEEC2ERKSB_RKSI_)
$_ZN7cutlass13device_kernelIN5flash19enable_sm80_to_sm89INS1_16FlashAttnBwdSm80INS1_25CollectiveMainloopBwdSm80ILi2ELi2EN4cute5tupleIJNS5_1CILi64EEENS7_ILi128EEES8_EEENS_10bfloat16_tEfNS_4arch4Sm80ELb0ELb0ELb1ELb1ELb0ELb0ELb0ELb0ELi2ELi2ELi4ELi2ELb1EEENS1_24CollectiveEpilogueBwdGQAISA_fSD_Li256ELb1ELb0EEENS1_19SingleTileSchedulerILb1ELb0ELb0ELi128EEEEEEEEEvNT_6ParamsE$_ZN4cute3eso3ESOILb1ELb0EJNS_6LayoutINS_5tupleIJNS3_IJNS_1CILi1EEES5_EEEEEENS3_IJNS3_IJS5_NS4_ILi0EEEEEEEEEEENS_10ViewEngineINS_8smem_ptrIPN7cutlass9uint128_tEEEEEEEC2ERKSB_RKSI_:
[----:B------:R-:W-:Y:S02]  /*6cb0*/  IADD3 R8, R4, -c[0x0][0x20], RZ ;  /* 0x8000080004087a10 */ /* 0x000fe40007ffe0ff */
[----:B------:R-:W-:-:S03]  /*6cc0*/  MOV R11, 0x0 ;  /* 0x00000000000b7802 */ /* 0x000fc60000000f00 */
[----:B------:R1:W-:Y:S01]  /*6cd0*/  STL.64 [R8], R6 ;  /* 0x0000000608007387 */ /* 0x0003e20000100a00 */
[----:B------:R-:W-:Y:S05]  /*6ce0*/  RET.REL.NODEC R10 `(_ZN7cutlass13device_kernelIN5flash19enable_sm80_to_sm89INS1_16FlashAttnBwdSm80INS1_25CollectiveMainloopBwdSm80ILi2ELi2EN4cute5tupleIJNS5_1CILi64EEENS7_ILi128EEES8_EEENS_10bfloat16_tEfNS_4arch4Sm80ELb0ELb0ELb1ELb1ELb0ELb0ELb0ELb0ELi2ELi2ELi4ELi2ELb1EEENS1_24CollectiveEpilogueBwdGQAISA_fSD_Li256ELb1ELb0EEENS1_19SingleTileSchedulerILb1ELb0ELb0ELi128EEEEEEEEEvNT_6ParamsE) ;  /* 0xffff93100a007950 */ /* 0x000fea0003c3ffff */
        .type           $_ZN7cutlass13device_kernelIN5flash19enable_sm80_to_sm89INS1_16FlashAttnBwdSm80INS1_25CollectiveMainloopBwdSm80ILi2ELi2EN4cute5tupleIJNS5_1CILi64EEENS7_ILi128EEES8_EEENS_10bfloat16_tEfNS_4arch4Sm80ELb0ELb0ELb1ELb1ELb0ELb0ELb0ELb0ELi2ELi2ELi4ELi2ELb1EEENS1_24CollectiveEpilogueBwdGQAISA_fSD_Li256ELb1ELb0EEENS1_19SingleTileSchedulerILb1ELb0ELb0ELi128EEEEEEEEEvNT_6ParamsE$_ZN4cute3eso3ESOILb1ELb0EJNS_6LayoutINS_5tupleIJNS3_IJNS_1CILi4EEENS4_ILi1EEEEEEEEENS3_IJNS3_IJS6_NS4_ILi0EEEEEEEEEEENS_10ViewEngineINS_8gmem_ptrIPKfEEEEEEC2ERKSC_RKSI_,@function
        .size           $_ZN7cutlass13device_kernelIN5flash19enable_sm80_to_sm89INS1_16FlashAttnBwdSm80INS1_25CollectiveMainloopBwdSm80ILi2ELi2EN4cute5tupleIJNS5_1CILi64EEENS7_ILi128EEES8_EEENS_10bfloat16_tEfNS_4arch4Sm80ELb0ELb0ELb1ELb1ELb0ELb0ELb0ELb0ELi2ELi2ELi4ELi2ELb1EEENS1_24CollectiveEpilogueBwdGQAISA_fSD_Li256ELb1ELb0EEENS1_19SingleTileSchedulerILb1ELb0ELb0ELi128EEEEEEEEEvNT_6ParamsE$_ZN4cute3eso3ESOILb1ELb0EJNS_6LayoutINS_5tupleIJNS3_IJNS_1CILi4EEENS4_ILi1EEEEEEEEENS3_IJNS3_IJS6_NS4_ILi0EEEEEEEEEEENS_10ViewEngineINS_8gmem_ptrIPKfEEEEEEC2ERKSC_RKSI_,($_ZN7cutlass13device_kernelIN5flash19enable_sm80_to_sm89INS1_16FlashAttnBwdSm80INS1_25CollectiveMainloopBwdSm80ILi2ELi2EN4cute5tupleIJNS5_1CILi64EEENS7_ILi128EEES8_EEENS_10bfloat16_tEfNS_4arch4Sm80ELb0ELb0ELb1ELb1ELb0ELb0ELb0ELb0ELi2ELi2ELi4ELi2ELb1EEENS1_24CollectiveEpilogueBwdGQAISA_fSD_Li256ELb1ELb0EEENS1_19SingleTileSchedulerILb1ELb0ELb0ELi128EEEEEEEEEvNT_6ParamsE$_ZN4cute3eso3ESOILb1ELb0EJNS_6LayoutINS_5tupleIJNS3_IJNS_1CILi4EEENS4_ILi1EEEEEEEEENS3_IJNS3_IJS6_NS4_ILi0EEEEEEEEEEENS_10ViewEngineINS_8smem_ptrIPfEEEEEEC2ERKSC_RKSH_ - $_ZN7cutlass13device_kernelIN5flash19enable_sm80_to_sm89INS1_16FlashAttnBwdSm80INS1_25CollectiveMainloopBwdSm80ILi2ELi2EN4cute5tupleIJNS5_1CILi64EEENS7_ILi128EEES8_EEENS_10bfloat16_tEfNS_4arch4Sm80ELb0ELb0ELb1ELb1ELb0ELb0ELb0ELb0ELi2ELi2ELi4ELi2ELb1EEENS1_24CollectiveEpilogueBwdGQAISA_fSD_Li256ELb1ELb0EEENS1_19SingleTileSchedulerILb1ELb0ELb0ELi128EEEEEEEEEvNT_6ParamsE$_ZN4cute3eso3ESOILb1ELb0EJNS_6LayoutINS_5tupleIJNS3_IJNS_1CILi4EEENS4_ILi1EEEEEEEEENS3_IJNS3_IJS6_NS4_ILi0EEEEEEEEEEENS_10ViewEngineINS_8gmem_ptrIPKfEEEEEEC2ERKSC_RKSI_)
$_ZN7cutlass13device_kernelIN5flash19enable_sm80_to_sm89INS1_16FlashAttnBwdSm80INS1_25CollectiveMainloopBwdSm80ILi2ELi2EN4cute5tupleIJNS5_1CILi64EEENS7_ILi128EEES8_EEENS_10bfloat16_tEfNS_4arch4Sm80ELb0ELb0ELb1ELb1ELb0ELb0ELb0ELb0ELi2ELi2ELi4ELi2ELb1EEENS1_24CollectiveEpilogueBwdGQAISA_fSD_Li256ELb1ELb0EEENS1_19SingleTileSchedulerILb1ELb0ELb0ELi128EEEEEEEEEvNT_6ParamsE$_ZN4cute3eso3ESOILb1ELb0EJNS_6LayoutINS_5tupleIJNS3_IJNS_1CILi4EEENS4_ILi1EEEEEEEEENS3_IJNS3_IJS6_NS4_ILi0EEEEEEEEEEENS_10ViewEngineINS_8gmem_ptrIPKfEEEEEEC2ERKSC_RKSI_:
[----:B------:R-:W-:Y:S02]  /*6cf0*/  IADD3 R10, R13, -c[0x0][0x20], RZ ;  /* 0x800008000d0a7a10 */ /* 0x000fe40007ffe0ff */
[----:B------:R-:W-:-:S03]  /*6d00*/  MOV R17, 0x0 ;  /* 0x0000000000117802 */ /* 0x000fc60000000f00 */
[----:B------:R1:W-:Y:S01]  /*6d10*/  STL.64 [R10], R6 ;  /* 0x000000060a007387 */ /* 0x0003e20000100a00 */
[----:B------:R-:W-:Y:S05]  /*6d20*/  RET.REL.NODEC R16 `(_ZN7cutlass13device_kernelIN5flash19enable_sm80_to_sm89INS1_16FlashAttnBwdSm80INS1_25CollectiveMainloopBwdSm80ILi2ELi2EN4cute5tupleIJNS5_1CILi64EEENS7_ILi128EEES8_EEENS_10bfloat16_tEfNS_4arch4Sm80ELb0ELb0ELb1ELb1ELb0ELb0ELb0ELb0ELi2ELi2ELi4ELi2ELb1EEENS1_24CollectiveEpilogueBwdGQAISA_fSD_Li256ELb1ELb0EEENS1_19SingleTileSchedulerILb1ELb0ELb0ELi128EEEEEEEEEvNT_6ParamsE) ;  /* 0xffff92d010007950 */ /* 0x000fea0003c3ffff */
        .type           $_ZN7cutlass13device_kernelIN5flash19enable_sm80_to_sm89INS1_16FlashAttnBwdSm80INS1_25CollectiveMainloopBwdSm80ILi2ELi2EN4cute5tupleIJNS5_1CILi64EEENS7_ILi128EEES8_EEENS_10bfloat16_tEfNS_4arch4Sm80ELb0ELb0ELb1ELb1ELb0ELb0ELb0ELb0ELi2ELi2ELi4ELi2ELb1EEENS1_24CollectiveEpilogueBwdGQAISA_fSD_Li256ELb1ELb0EEENS1_19SingleTileSchedulerILb1ELb0ELb0ELi128EEEEEEEEEvNT_6ParamsE$_ZN4cute3eso3ESOILb1ELb0EJNS_6LayoutINS_5tupleIJNS3_IJNS_1CILi4EEENS4_ILi1EEEEEEEEENS3_IJNS3_IJS6_NS4_ILi0EEEEEEEEEEENS_10ViewEngineINS_8smem_ptrIPfEEEEEEC2ERKSC_RKSH_,@function
        .size           $_ZN7cutlass13device_kernelIN5flash19enable_sm80_to_sm89INS1_16FlashAttnBwdSm80INS1_25CollectiveMainloopBwdSm80ILi2ELi2EN4cute5tupleIJNS5_1CILi64EEENS7_ILi128EEES8_EEENS_10bfloat16_tEfNS_4arch4Sm80ELb0ELb0ELb1ELb1ELb0ELb0ELb0ELb0ELi2ELi2ELi4ELi2ELb1EEENS1_24CollectiveEpilogueBwdGQAISA_fSD_Li256ELb1ELb0EEENS1_19SingleTileSchedulerILb1ELb0ELb0ELi128EEEEEEEEEvNT_6ParamsE$_ZN4cute3eso3ESOILb1ELb0EJNS_6LayoutINS_5tupleIJNS3_IJNS_1CILi4EEENS4_ILi1EEEEEEEEENS3_IJNS3_IJS6_NS4_ILi0EEEEEEEEEEENS_10ViewEngineINS_8smem_ptrIPfEEEEEEC2ERKSC_RKSH_,($_ZN7cutlass13device_kernelIN5flash19enable_sm80_to_sm89INS1_16FlashAttnBwdSm80INS1_25CollectiveMainloopBwdSm80ILi2ELi2EN4cute5tupleIJNS5_1CILi64EEENS7_ILi128EEES8_EEENS_10bfloat16_tEfNS_4arch4Sm80ELb0ELb0ELb1ELb1ELb0ELb0ELb0ELb0ELi2ELi2ELi4ELi2ELb1EEENS1_24CollectiveEpilogueBwdGQAISA_fSD_Li256ELb1ELb0EEENS1_19SingleTileSchedulerILb1ELb0ELb0ELi128EEEEEEEEEvNT_6ParamsE$_ZN4cute3eso3ESOILb1ELb0EJNS_6LayoutINS_5tupleIJNS3_IJNS_1CILi4EEENS4_ILi1EEEEEES6_EEENS3_IJNS3_IJS6_NS4_ILi0EEEEEES9_EEEEENS_10ViewEngineINS_8gmem_ptrIPKfEEEEEEC2ERKSC_RKSI_ - $_ZN7cutlass13device_kernelIN5flash19enable_sm80_to_sm89INS1_16FlashAttnBwdSm80INS1_25CollectiveMainloopBwdSm80ILi2ELi2EN4cute5tupleIJNS5_1CILi64EEENS7_ILi128EEES8_EEENS_10bfloat16_tEfNS_4arch4Sm80ELb0ELb0ELb1ELb1ELb0ELb0ELb0ELb0ELi2ELi2ELi4ELi2ELb1EEENS1_24CollectiveEpilogueBwdGQAISA_fSD_Li256ELb1ELb0EEENS1_19SingleTileSchedulerILb1ELb0ELb0ELi128EEEEEEEEEvNT_6ParamsE$_ZN4cute3eso3ESOILb1ELb0EJNS_6LayoutINS_5tupleIJNS3_IJNS_1CILi4EEENS4_ILi1EEEEEEEEENS3_IJNS3_IJS6_NS4_ILi0EEEEEEEEEEENS_10ViewEngineINS_8smem_ptrIPfEEEEEEC2ERKSC_RKSH_)
$_ZN7cutlass13device_kernelIN5flash19enable_sm80_to_sm89INS1_16FlashAttnBwdSm80INS1_25CollectiveMainloopBwdSm80ILi2ELi2EN4cute5tupleIJNS5_1CILi64EEENS7_ILi128EEES8_EEENS_10bfloat16_tEfNS_4arch4Sm80ELb0ELb0ELb1ELb1ELb0ELb0ELb0ELb0ELi2ELi2ELi4ELi2ELb1EEENS1_24CollectiveEpilogueBwdGQAISA_fSD_Li256ELb1ELb0EEENS1_19SingleTileSchedulerILb1ELb0ELb0ELi128EEEEEEEEEvNT_6ParamsE$_ZN4cute3eso3ESOILb1ELb0EJNS_6LayoutINS_5tupleIJNS3_IJNS_1CILi4EEENS4_ILi1EEEEEEEEENS3_IJNS3_IJS6_NS4_ILi0EEEEEEEEEEENS_10ViewEngineINS_8smem_ptrIPfEEEEEEC2ERKSC_RKSH_:
[----:B------:R-:W-:Y:S02]  /*6d30*/  IADD3 R8, R13, -c[0x0][0x20], RZ ;  /* 0x800008000d087a10 */ /* 0x000fe40007ffe0ff */
[----:B------:R-:W-:-:S03]  /*6d40*/  MOV R17, 0x0 ;  /* 0x0000000000117802 */ /* 0x000fc60000000f00 */
[----:B------:R1:W-:Y:S01]  /*6d50*/  STL.64 [R8], R6 ;  /* 0x0000000608007387 */ /* 0x0003e20000100a00 */
[----:B------:R-:W-:Y:S05]  /*6d60*/  RET.REL.NODEC R16 `(_ZN7cutlass13device_kernelIN5flash19enable_sm80_to_sm89INS1_16FlashAttnBwdSm80INS1_25CollectiveMainloopBwdSm80ILi2ELi2EN4cute5tupleIJNS5_1CILi64EEENS7_ILi128EEES8_EEENS_10bfloat16_tEfNS_4arch4Sm80ELb0ELb0ELb1ELb1ELb0ELb0ELb0ELb0ELi2ELi2ELi4ELi2ELb1EEENS1_24CollectiveEpilogueBwdGQAISA_fSD_Li256ELb1ELb0EEENS1_19SingleTileSchedulerILb1ELb0ELb0ELi128EEEEEEEEEvNT_6ParamsE) ;  /* 0xffff929010007950 */ /* 0x000fea0003c3ffff */
        .type           $_ZN7cutlass13device_kernelIN5flash19enable_sm80_to_sm89INS1_16FlashAttnBwdSm80INS1_25CollectiveMainloopBwdSm80ILi2ELi2EN4cute5tupleIJNS5_1CILi64EEENS7_ILi128EEES8_EEENS_10bfloat16_tEfNS_4arch4Sm80ELb0ELb0ELb1ELb1ELb0ELb0ELb0ELb0ELi2ELi2ELi4ELi2ELb1EEENS1_24CollectiveEpilogueBwdGQAISA_fSD_Li256ELb1ELb0EEENS1_19SingleTileSchedulerILb1ELb0ELb0ELi128EEEEEEEEEvNT_6ParamsE$_ZN4cute3eso3ESOILb1ELb0EJNS_6LayoutINS_5tupleIJNS3_IJNS_1CILi4EEENS4_ILi1EEEEEES6_EEENS3_IJNS3_IJS6_NS4_ILi0EEEEEES9_EEEEENS_10ViewEngineINS_8gmem_ptrIPKfEEEEEEC2ERKSC_RKSI_,@function
        .size           $_ZN7cutlass13device_kernelIN5flash19enable_sm80_to_sm89INS1_16FlashAttnBwdSm80INS1_25CollectiveMainloopBwdSm80ILi2ELi2EN4cute5tupleIJNS5_1CILi64EEENS7_ILi128EEES8_EEENS_10bfloat16_tEfNS_4arch4Sm80ELb0ELb0ELb1ELb1ELb0ELb0ELb0ELb0ELi2ELi2ELi4ELi2ELb1EEENS1_24CollectiveEpilogueBwdGQAISA_fSD_Li256ELb1ELb0EEENS1_19SingleTileSchedulerILb1ELb0ELb0ELi128EEEEEEEEEvNT_6ParamsE$_ZN4cute3eso3ESOILb1ELb0EJNS_6LayoutINS_5tupleIJNS3_IJNS_1CILi4EEENS4_ILi1EEEEEES6_EEENS3_IJNS3_IJS6_NS4_ILi0EEEEEES9_EEEEENS_10ViewEngineINS_8gmem_ptrIPKfEEEEEEC2ERKSC_RKSI_,($_ZN7cutlass13device_kernelIN5flash19enable_sm80_to_sm89INS1_16FlashAttnBwdSm80INS1_25CollectiveMainloopBwdSm80ILi2ELi2EN4cute5tupleIJNS5_1CILi64EEENS7_ILi128EEES8_EEENS_10bfloat16_tEfNS_4arch4Sm80ELb0ELb0ELb1ELb1ELb0ELb0ELb0ELb0ELi2ELi2ELi4ELi2ELb1EEENS1_24CollectiveEpilogueBwdGQAISA_fSD_Li256ELb1ELb0EEENS1_19SingleTileSchedulerILb1ELb0ELb0ELi128EEEEEEEEEvNT_6ParamsE$_ZN4cute3eso3ESOILb1ELb0EJNS_6LayoutINS_5tupleIJNS3_IJNS_1CILi4EEENS4_ILi1EEEEEES6_EEENS3_IJNS3_IJS6_NS4_ILi0EEEEEES9_EEEEENS_10ViewEngineINS_8smem_ptrIPfEEEEEEC2ERKSC_RKSH_ - $_ZN7cutlass13device_kernelIN5flash19enable_sm80_to_sm89INS1_16FlashAttnBwdSm80INS1_25CollectiveMainloopBwdSm80ILi2ELi2EN4cute5tupleIJNS5_1CILi64EEENS7_ILi128EEES8_EEENS_10bfloat16_tEfNS_4arch4Sm80ELb0ELb0ELb1ELb1ELb0ELb0ELb0ELb0ELi2ELi2ELi4ELi2ELb1EEENS1_24CollectiveEpilogueBwdGQAISA_fSD_Li256ELb1ELb0EEENS1_19SingleTileSchedulerILb1ELb0ELb0ELi128EEEEEEEEEvNT_6ParamsE$_ZN4cute3eso3ESOILb1ELb0EJNS_6LayoutINS_5tupleIJNS3_IJNS_1CILi4EEENS4_ILi1EEEEEES6_EEENS3_IJNS3_IJS6_NS4_ILi0EEEEEES9_EEEEENS_10ViewEngineINS_8gmem_ptrIPKfEEEEEEC2ERKSC_RKSI_)
$_ZN7cutlass13device_kernelIN5flash19enable_sm80_to_sm89INS1_16FlashAttnBwdSm80INS1_25CollectiveMainloopBwdSm80ILi2ELi2EN4cute5tupleIJNS5_1CILi64EEENS7_ILi128EEES8_EEENS_10bfloat16_tEfNS_4arch4Sm80ELb0ELb0ELb1ELb1ELb0ELb0ELb0ELb0ELi2ELi2ELi4ELi2ELb1EEENS1_24CollectiveEpilogueBwdGQAISA_fSD_Li256ELb1ELb0EEENS1_19SingleTileSchedulerILb1ELb0ELb0ELi128EEEEEEEEEvNT_6ParamsE$_ZN4cute3eso3ESOILb1ELb0EJNS_6LayoutINS_5tupleIJNS3_IJNS_1CILi4EEENS4_ILi1EEEEEES6_EEENS3_IJNS3_IJS6_NS4_ILi0EEEEEES9_EEEEENS_10ViewEngineINS_8gmem_ptrIPKfEEEEEEC2ERKSC_RKSI_:
[----:B------:R-:W-:Y:S02]  /*6d70*/  IADD3 R8, R4, -c[0x0][0x20], RZ ;  /* 0x8000080004087a10 */ /* 0x000fe40007ffe0ff */
[----:B------:R-:W-:-:S03]  /*6d80*/  MOV R11, 0x0 ;  /* 0x00000000000b7802 */ /* 0x000fc60000000f00 */
[----:B------:R1:W-:Y:S01]  /*6d90*/  STL.64 [R8], R6 ;  /* 0x0000000608007387 */ /* 0x0003e20000100a00 */
[----:B------:R-:W-:Y:S05]  /*6da0*/  RET.REL.NODEC R10 `(_ZN7cutlass13device_kernelIN5flash19enable_sm80_to_sm89INS1_16FlashAttnBwdSm80INS1_25CollectiveMainloopBwdSm80ILi2ELi2EN4cute5tupleIJNS5_1CILi64EEENS7_ILi128EEES8_EEENS_10bfloat16_tEfNS_4arch4Sm80ELb0ELb0ELb1ELb1ELb0ELb0ELb0ELb0ELi2ELi2ELi4ELi2ELb1EEENS1_24CollectiveEpilogueBwdGQAISA_fSD_Li256ELb1ELb0EEENS1_19SingleTileSchedulerILb1ELb0ELb0ELi128EEEEEEEEEvNT_6ParamsE) ;  /* 0xffff92500a007950 */ /* 0x000fea0003c3ffff */
        .type           $_ZN7cutlass13device_kernelIN5flash19enable_sm80_to_sm89INS1_16FlashAttnBwdSm80INS1_25CollectiveMainloopBwdSm80ILi2ELi2EN4cute5tupleIJNS5_1CILi64EEENS7_ILi128EEES8_EEENS_10bfloat16_tEfNS_4arch4Sm80ELb0ELb0ELb1ELb1ELb0ELb0ELb0ELb0ELi2ELi2ELi4ELi2ELb1EEENS1_24CollectiveEpilogueBwdGQAISA_fSD_Li256ELb1ELb0EEENS1_19SingleTileSchedulerILb1ELb0ELb0ELi128EEEEEEEEEvNT_6ParamsE$_ZN4cute3eso3ESOILb1ELb0EJNS_6LayoutINS_5tupleIJNS3_IJNS_1CILi4EEENS4_ILi1EEEEEES6_EEENS3_IJNS3_IJS6_NS4_ILi0EEEEEES9_EEEEENS_10ViewEngineINS_8smem_ptrIPfEEEEEEC2ERKSC_RKSH_,@function
        .size           $_ZN7cutlass13device_kernelIN5flash19enable_sm80_to_sm89INS1_16FlashAttnBwdSm80INS1_25CollectiveMainloopBwdSm80ILi2ELi2EN4cute5tupleIJNS5_1CILi64EEENS7_ILi128EEES8_EEENS_10bfloat16_tEfNS_4arch4Sm80ELb0ELb0ELb1ELb1ELb0ELb0ELb0ELb0ELi2ELi2ELi4ELi2ELb1EEENS1_24CollectiveEpilogueBwdGQAISA_fSD_Li256ELb1ELb0EEENS1_19SingleTileSchedulerILb1ELb0ELb0ELi128EEEEEEEEEvNT_6ParamsE$_ZN4cute3eso3ESOILb1ELb0EJNS_6LayoutINS_5tupleIJNS3_IJNS_1CILi4EEENS4_ILi1EEEEEES6_EEENS3_IJNS3_IJS6_NS4_ILi0EEEEEES9_EEEEENS_10ViewEngineINS_8smem_ptrIPfEEEEEEC2ERKSC_RKSH_,($_ZN7cutlass13device_kernelIN5flash19enable_sm80_to_sm89INS1_16FlashAttnBwdSm80INS1_25CollectiveMainloopBwdSm80ILi2ELi2EN4cute5tupleIJNS5_1CILi64EEENS7_ILi128EEES8_EEENS_10bfloat16_tEfNS_4arch4Sm80ELb0ELb0ELb1ELb1ELb0ELb0ELb0ELb0ELi2ELi2ELi4ELi2ELb1EEENS1_24CollectiveEpilogueBwdGQAISA_fSD_Li256ELb1ELb0EEENS1_19SingleTileSchedulerILb1ELb0ELb0ELi128EEEEEEEEEvNT_6ParamsE$_ZN4cute3eso3ESOILb1ELb0EJNS_6LayoutINS_5tupleIJNS3_IJNS_1CILi4EEENS4_ILi1EEEEEES6_EEENS3_IJNS3_IJS6_NS4_ILi0EEEEEES9_EEEEEiEEC2ERKSC_RKi - $_ZN7cutlass13device_kernelIN5flash19enable_sm80_to_sm89INS1_16FlashAttnBwdSm80INS1_25CollectiveMainloopBwdSm80ILi2ELi2EN4cute5tupleIJNS5_1CILi64EEENS7_ILi128EEES8_EEENS_10bfloat16_tEfNS_4arch4Sm80ELb0ELb0ELb1ELb1ELb0ELb0ELb0ELb0ELi2ELi2ELi4ELi2ELb1EEENS1_24CollectiveEpilogueBwdGQAISA_fSD_Li256ELb1ELb0EEENS1_19SingleTileSchedulerILb1ELb0ELb0ELi128EEEEEEEEEvNT_6ParamsE$_ZN4cute3eso3ESOILb1ELb0EJNS_6LayoutINS_5tupleIJNS3_IJNS_1CILi4EEENS4_ILi1EEEEEES6_EEENS3_IJNS3_IJS6_NS4_ILi0EEEEEES9_EEEEENS_10ViewEngineINS_8smem_ptrIPfEEEEEEC2ERKSC_RKSH_)
$_ZN7cutlass13device_kernelIN5flash19enable_sm80_to_sm89INS1_16FlashAttnBwdSm80INS1_25CollectiveMainloopBwdSm80ILi2ELi2EN4cute5tupleIJNS5_1CILi64EEENS7_ILi128EEES8_EEENS_10bfloat16_tEfNS_4arch4Sm80ELb0ELb0ELb1ELb1ELb0ELb0ELb0ELb0ELi2ELi2ELi4ELi2ELb1EEENS1_24CollectiveEpilogueBwdGQAISA_fSD_Li256ELb1ELb0EEENS1_19SingleTileSchedulerILb1ELb0ELb0ELi128EEEEEEEEEvNT_6ParamsE$_ZN4cute3eso3ESOILb1ELb0EJNS_6LayoutINS_5tupleIJNS3_IJNS_1CILi4EEENS4_ILi1EEEEEES6_EEENS3_IJNS3_IJS6_NS4_ILi0EEEEEES9_EEEEENS_10ViewEngineINS_8smem_ptrIPfEEEEEEC2ERKSC_RKSH_:
[----:B------:R-:W-:Y:S02]  /*6db0*/  IADD3 R8, R4, -c[0x0][0x20], RZ ;  /* 0x8000080004087a10 */ /* 0x000fe40007ffe0ff */
[----:B------:R-:W-:-:S03]  /*6dc0*/  MOV R17, 0x0 ;  /* 0x0000000000117802 */ /* 0x000fc60000000f00 */
[----:B------:R1:W-:Y:S01]  /*6dd0*/  STL.64 [R8], R6 ;  /* 0x0000000608007387 */ /* 0x0003e20000100a00 */
[----:B------:R-:W-:Y:S05]  /*6de0*/  RET.REL.NODEC R16 `(_ZN7cutlass13device_kernelIN5flash19enable_sm80_to_sm89INS1_16FlashAttnBwdSm80INS1_25CollectiveMainloopBwdSm80ILi2ELi2EN4cute5tupleIJNS5_1CILi64EEENS7_ILi128EEES8_EEENS_10bfloat16_tEfNS_4arch4Sm80ELb0ELb0ELb1ELb1ELb0ELb0ELb0ELb0ELi2ELi2ELi4ELi2ELb1EEENS1_24CollectiveEpilogueBwdGQAISA_fSD_Li256ELb1ELb0EEENS1_19SingleTileSchedulerILb1ELb0ELb0ELi128EEEEEEEEEvNT_6ParamsE) ;  /* 0xffff921010007950 */ /* 0x000fea0003c3ffff */
        .type           $_ZN7cutlass13device_kernelIN5flash19enable_sm80_to_sm89INS1_16FlashAttnBwdSm80INS1_25CollectiveMainloopBwdSm80ILi2ELi2EN4cute5tupleIJNS5_1CILi64EEENS7_ILi128EEES8_EEENS_10bfloat16_tEfNS_4arch4Sm80ELb0ELb0ELb1ELb1ELb0ELb0ELb0ELb0ELi2ELi2ELi4ELi2ELb1EEENS1_24CollectiveEpilogueBwdGQAISA_fSD_Li256ELb1ELb0EEENS1_19SingleTileSchedulerILb1ELb0ELb0ELi128EEEEEEEEEvNT_6ParamsE$_ZN4cute3eso3ESOILb1ELb0EJNS_6LayoutINS_5tupleIJNS3_IJNS_1CILi4EEENS4_ILi1EEEEEES6_EEENS3_IJNS3_IJS6_NS4_ILi0EEEEEES9_EEEEEiEEC2ERKSC_RKi,@function
        .size           $_ZN7cutlass13device_kernelIN5flash19enable_sm80_to_sm89INS1_16FlashAttnBwdSm80INS1_25CollectiveMainloopBwdSm80ILi2ELi2EN4cute5tupleIJNS5_1CILi64EEENS7_ILi128EEES8_EEENS_10bfloat16_tEfNS_4arch4Sm80ELb0ELb0ELb1ELb1ELb0ELb0ELb0ELb0ELi2ELi2ELi4ELi2ELb1EEENS1_24CollectiveEpilogueBwdGQAISA_fSD_Li256ELb1ELb0EEENS1_19SingleTileSchedulerILb1ELb0ELb0ELi128EEEEEEEEEvNT_6ParamsE$_ZN4cute3eso3ESOILb1ELb0EJNS_6LayoutINS_5tupleIJNS3_IJNS_1CILi4EEENS4_ILi1EEEEEES6_EEENS3_IJNS3_IJS6_NS4_ILi0EEEEEES9_EEEEEiEEC2ERKSC_RKi,($_ZN7cutlass13device_kernelIN5flash19enable_sm80_to_sm89INS1_16FlashAttnBwdSm80INS1_25CollectiveMainloopBwdSm80ILi2ELi2EN4cute5tupleIJNS5_1CILi64EEENS7_ILi128EEES8_EEENS_10bfloat16_tEfNS_4arch4Sm80ELb0ELb0ELb1ELb1ELb0ELb0ELb0ELb0ELi2ELi2ELi4ELi2ELb1EEENS1_24CollectiveEpilogueBwdGQAISA_fSD_Li256ELb1ELb0EEENS1_19SingleTileSchedulerILb1ELb0ELb0ELi128EEEEEEEEEvNT_6ParamsE$_ZN4cute3eso3ESOILb1ELb0EJNS_6LayoutINS_5tupleIJNS3_IJNS_1CILi8EEENS4_ILi1EEEEEEEEENS3_IJNS3_IJS6_NS4_ILi0EEEEEEEEEEENS_10ViewEngineINS_8gmem_ptrIPKN7cutlass10bfloat16_tEEEEEEEC2ERKSC_RKSK_ - $_ZN7cutlass13device_kernelIN5flash19enable_sm80_to_sm89INS1_16FlashAttnBwdSm80INS1_25CollectiveMainloopBwdSm80ILi2ELi2EN4cute5tupleIJNS5_1CILi64EEENS7_ILi128EEES8_EEENS_10bfloat16_tEfNS_4arch4Sm80ELb0ELb0ELb1ELb1ELb0ELb0ELb0ELb0ELi2ELi2ELi4ELi2ELb1EEENS1_24CollectiveEpilogueBwdGQAISA_fSD_Li256ELb1ELb0EEENS1_19SingleTileSchedulerILb1ELb0ELb0ELi128EEEEEEEEEvNT_6ParamsE$_ZN4cute3eso3ESOILb1ELb0EJNS_6LayoutINS_5tupleIJNS3_IJNS_1CILi4EEENS4_ILi1EEEEEES6_EEENS3_IJNS3_IJS6_NS4_ILi0EEEEEES9_EEEEEiEEC2ERKSC_RKi)
$_ZN7cutlass13device_kernelIN5flash19enable_sm80_to_sm89INS1_16FlashAttnBwdSm80INS1_25CollectiveMainloopBwdSm80ILi2ELi2EN4cute5tupleIJNS5_1CILi64EEENS7_ILi128EEES8_EEENS_10bfloat16_tEfNS_4arch4Sm80ELb0ELb0ELb1ELb1ELb0ELb0ELb0ELb0ELi2ELi2ELi4ELi2ELb1EEENS1_24CollectiveEpilogueBwdGQAISA_fSD_Li256ELb1ELb0EEENS1_19SingleTileSchedulerILb1ELb0ELb0ELi128EEEEEEEEEvNT_6ParamsE$_ZN4cute3eso3ESOILb1ELb0EJNS_6LayoutINS_5tupleIJNS3_IJNS_1CILi4EEENS4_ILi1EEEEEES6_EEENS3_IJNS3_IJS6_NS4_ILi0EEEEEES9_EEEEEiEEC2ERKSC_RKi:
[----:B------:R-:W-:Y:S02]  /*6df0*/  IADD3 R6, R4, -c[0x0][0x20], RZ ;  /* 0x8000080004067a10 */ /* 0x000fe40007ffe0ff */
[----:B------:R-:W-:-:S03]  /*6e00*/  MOV R9, 0x0 ;  /* 0x0000000000097802 */ /* 0x000fc60000000f00 */
[----:B------:R1:W-:Y:S01]  /*6e10*/  STL [R6], R7 ;  /* 0x0000000706007387 */ /* 0x0003e20000100800 */
[----:B------:R-:W-:Y:S05]  /*6e20*/  RET.REL.NODEC R8 `(_ZN7cutlass13device_kernelIN5flash19enable_sm80_to_sm89INS1_16FlashAttnBwdSm80INS1_25CollectiveMainloopBwdSm80ILi2ELi2EN4cute5tupleIJNS5_1CILi64EEENS7_ILi128EEES8_EEENS_10bfloat16_tEfNS_4arch4Sm80ELb0ELb0ELb1ELb1ELb0ELb0ELb0ELb0ELi2ELi2ELi4ELi2ELb1EEENS1_24CollectiveEpilogueBwdGQAISA_fSD_Li256ELb1ELb0EEENS1_19SingleTileSchedulerILb1ELb0ELb0ELi128EEEEEEEEEvNT_6ParamsE) ;  /* 0xffff91d008007950 */ /* 0x000fea0003c3ffff */
        .type           $_ZN7cutlass13device_kernelIN5flash19enable_sm80_to_sm89INS1_16FlashAttnBwdSm80INS1_25CollectiveMainloopBwdSm80ILi2ELi2EN4cute5tupleIJNS5_1CILi64EEENS7_ILi128EEES8_EEENS_10bfloat16_tEfNS_4arch4Sm80ELb0ELb0ELb1ELb1ELb0ELb0ELb0ELb0ELi2ELi2ELi4ELi2ELb1EEENS1_24CollectiveEpilogueBwdGQAISA_fSD_Li256ELb1ELb0EEENS1_19SingleTileSchedulerILb1ELb0ELb0ELi128EEEEEEEEEvNT_6ParamsE$_ZN4cute3eso3ESOILb1ELb0EJNS_6LayoutINS_5tupleIJNS3_IJNS_1CILi8EEENS4_ILi1EEEEEEEEENS3_IJNS3_IJS6_NS4_ILi0EEEEEEEEEEENS_10ViewEngineINS_8gmem_ptrIPKN7cutlass10bfloat16_tEEEEEEEC2ERKSC_RKSK_,@function
        .size           $_ZN7cutlass13device_kernelIN5flash19enable_sm80_to_sm89INS1_16FlashAttnBwdSm80INS1_25CollectiveMainloopBwdSm80ILi2ELi2EN4cute5tupleIJNS5_1CILi64EEENS7_ILi128EEES8_EEENS_10bfloat16_tEfNS_4arch4Sm80ELb0ELb0ELb1ELb1ELb0ELb0ELb0ELb0ELi2ELi2ELi4ELi2ELb1EEENS1_24CollectiveEpilogueBwdGQAISA_fSD_Li256ELb1ELb0EEENS1_19SingleTileSchedulerILb1ELb0ELb0ELi128EEEEEEEEEvNT_6ParamsE$_ZN4cute3eso3ESOILb1ELb0EJNS_6LayoutINS_5tupleIJNS3_IJNS_1CILi8EEENS4_ILi1EEEEEEEEENS3_IJNS3_IJS6_NS4_ILi0EEEEEEEEEEENS_10ViewEngineINS_8gmem_ptrIPKN7cutlass10bfloat16_tEEEEEEEC2ERKSC_RKSK_,($_ZN7cutlass13device_kernelIN5flash19enable_sm80_to_sm89INS1_16FlashAttnBwdSm80INS1_25CollectiveMainloopBwdSm80ILi2ELi2EN4cute5tupleIJNS5_1CILi64EEENS7_ILi128EEES8_EEENS_10bfloat16_tEfNS_4arch4Sm80ELb0ELb0ELb1ELb1ELb0ELb0ELb0ELb0ELi2ELi2ELi4ELi2ELb1EEENS1_24CollectiveEpilogueBwdGQAISA_fSD_Li256ELb1ELb0EEENS1_19SingleTileSchedulerILb1ELb0ELb0ELi128EEEEEEEEEvNT_6ParamsE$_ZN4cute3eso3ESOILb1ELb0EJNS_6LayoutINS_5tupleIJNS3_IJNS_1CILi8EEENS4_ILi1EEEEEEEEENS3_IJNS3_IJS6_NS4_ILi0EEEEEEEEEEENS_10ViewEngineINS_8smem_ptrIPN7cutlass10bfloat16_tEEEEEEEC2ERKSC_RKSJ_ - $_ZN7cutlass13device_kernelIN5flash19enable_sm80_to_sm89INS1_16FlashAttnBwdSm80INS1_25CollectiveMainloopBwdSm80ILi2ELi2EN4cute5tupleIJNS5_1CILi64EEENS7_ILi128EEES8_EEENS_10bfloat16_tEfNS_4arch4Sm80ELb0ELb0ELb1ELb1ELb0ELb0ELb0ELb0ELi2ELi2ELi4ELi2ELb1EEENS1_24CollectiveEpilogueBwdGQAISA_fSD_Li256ELb1ELb0EEENS1_19SingleTileSchedulerILb1ELb0ELb0ELi128EEEEEEEEEvNT_6ParamsE$_ZN4cute3eso3ESOILb1ELb0EJNS_6LayoutINS_5tupleIJNS3_IJNS_1CILi8EEENS4_ILi1EEEEEEEEENS3_IJNS3_IJS6_NS4_ILi0EEEEEEEEEEENS_10ViewEngineINS_8gmem_ptrIPKN7cutlass10bfloat16_tEEEEEEEC2ERKSC_RKSK_)
$_ZN7cutlass13device_kernelIN5flash19enable_sm80_to_sm89INS1_16FlashAttnBwdSm80INS1_25CollectiveMainloopBwdSm80ILi2ELi2EN4cute5tupleIJNS5_1CILi64EEENS7_ILi128EEES8_EEENS_10bfloat16_tEfNS_4arch4Sm80ELb0ELb0ELb1ELb1ELb0ELb0ELb0ELb0ELi2ELi2ELi4ELi2ELb1EEENS1_24CollectiveEpilogueBwdGQAISA_fSD_Li256ELb1ELb0EEENS1_19SingleTileSchedulerILb1ELb0ELb0ELi128EEEEEEEEEvNT_6ParamsE$_ZN4cute3eso3ESOILb1ELb0EJNS_6LayoutINS_5tupleIJNS3_IJNS_1CILi8EEENS4_ILi1EEEEEEEEENS3_IJNS3_IJS6_NS4_ILi0EEEEEEEEEEENS_10ViewEngineINS_8gmem_ptrIPKN7cutlass10bfloat16_tEEEEEEEC2ERKSC_RKSK_:
[----:B------:R-:W-:Y:S02]  /*6e30*/  IADD3 R8, R4, -c[0x0][0x20], RZ ;  /* 0x8000080004087a10 */ /* 0x000fe40007ffe0ff */
[----:B------:R-:W-:-:S03]  /*6e40*/  MOV R11, 0x0 ;  /* 0x00000000000b7802 */ /* 0x000fc60000000f00 */
[----:B------:R1:W-:Y:S01]  /*6e50*/  STL.64 [R8], R6 ;  /* 0x0000000608007387 */ /* 0x0003e20000100a00 */
[----:B------:R-:W-:Y:S05]  /*6e60*/  RET.REL.NODEC R10 `(_ZN7cutlass13device_kernelIN5flash19enable_sm80_to_sm89INS1_16FlashAttnBwdSm80INS1_25CollectiveMainloopBwdSm80ILi2ELi2EN4cute5tupleIJNS5_1CILi64EEENS7_ILi128EEES8_EEENS_10bfloat16_tEfNS_4arch4Sm80ELb0ELb0ELb1ELb1ELb0ELb0ELb0ELb0ELi2ELi2ELi4ELi2ELb1EEENS1_24CollectiveEpilogueBwdGQAISA_fSD_Li256ELb1ELb0EEENS1_19SingleTileSchedulerILb1ELb0ELb0ELi128EEEEEEEEEvNT_6ParamsE) ;  /* 0xffff91900a007950 */ /* 0x000fea0003c3ffff */
        .type           $_ZN7cutlass13device_kernelIN5flash19enable_sm80_to_sm89INS1_16FlashAttnBwdSm80INS1_25CollectiveMainloopBwdSm80ILi2ELi2EN4cute5tupleIJNS5_1CILi64EEENS7_ILi128EEES8_EEENS_10bfloat16_tEfNS_4arch4Sm80ELb0ELb0ELb1ELb1ELb0ELb0ELb0ELb0ELi2ELi2ELi4ELi2ELb1EEENS1_24CollectiveEpilogueBwdGQAISA_fSD_Li256ELb1ELb0EEENS1_19SingleTileSchedulerILb1ELb0ELb0ELi128EEEEEEEEEvNT_6ParamsE$_ZN4cute3eso3ESOILb1ELb0EJNS_6LayoutINS_5tupleIJNS3_IJNS_1CILi8EEENS4_ILi1EEEEEEEEENS3_IJNS3_IJS6_NS4_ILi0EEEEEEEEEEENS_10ViewEngineINS_8smem_ptrIPN7cutlass10bfloat16_tEEEEEEEC2ERKSC_RKSJ_,@function
        .size           $_ZN7cutlass13device_kernelIN5flash19enable_sm80_to_sm89INS1_16FlashAttnBwdSm80INS1_25CollectiveMainloopBwdSm80ILi2ELi2EN4cute5tupleIJNS5_1CILi64EEENS7_ILi128EEES8_EEENS_10bfloat16_tEfNS_4arch4Sm80ELb0ELb0ELb1ELb1ELb0ELb0ELb0ELb0ELi2ELi2ELi4ELi2ELb1EEENS1_24CollectiveEpilogueBwdGQAISA_fSD_Li256ELb1ELb0EEENS1_19SingleTileSchedulerILb1ELb0ELb0ELi128EEEEEEEEEvNT_6ParamsE$_ZN4cute3eso3ESOILb1ELb0EJNS_6LayoutINS_5tupleIJNS3_IJNS_1CILi8EEENS4_ILi1EEEEEEEEENS3_IJNS3_IJS6_NS4_ILi0EEEEEEEEEEENS_10ViewEngineINS_8smem_ptrIPN7cutlass10bfloat16_tEEEEEEEC2ERKSC_RKSJ_,($_ZN7cutlass13device_kernelIN5flash19enable_sm80_to_sm89INS1_16FlashAttnBwdSm80INS1_25CollectiveMainloopBwdSm80ILi2ELi2EN4cute5tupleIJNS5_1CILi64EEENS7_ILi128EEES8_EEENS_10bfloat16_tEfNS_4arch4Sm80ELb0ELb0ELb1ELb1ELb0ELb0ELb0ELb0ELi2ELi2ELi4ELi2ELb1EEENS1_24CollectiveEpilogueBwdGQAISA_fSD_Li256ELb1ELb0EEENS1_19SingleTileSchedulerILb1ELb0ELb0ELi128EEEEEEEEEvNT_6ParamsE$_ZN4cute3eso3ESOILb1ELb0EJNS_6LayoutINS_5tupleIJNS3_IJNS_1CILi8EEENS4_ILi1EEEEEEEEENS3_IJNS3_IJS6_NS4_ILi0EEEEEEEEEEEiEEC2ERKSC_RKi - $_ZN7cutlass13device_kernelIN5flash19enable_sm80_to_sm89INS1_16FlashAttnBwdSm80INS1_25CollectiveMainloopBwdSm80ILi2ELi2EN4cute5tupleIJNS5_1CILi64EEENS7_ILi128EEES8_EEENS_10bfloat16_tEfNS_4arch4Sm80ELb0ELb0ELb1ELb1ELb0ELb0ELb0ELb0ELi2ELi2ELi4ELi2ELb1EEENS1_24CollectiveEpilogueBwdGQAISA_fSD_Li256ELb1ELb0EEENS1_19SingleTileSchedulerILb1ELb0ELb0ELi128EEEEEEEEEvNT_6ParamsE$_ZN4cute3eso3ESOILb1ELb0EJNS_6LayoutINS_5tupleIJNS3_IJNS_1CILi8EEENS4_ILi1EEEEEEEEENS3_IJNS3_IJS6_NS4_ILi0EEEEEEEEEEENS_10ViewEngineINS_8smem_ptrIPN7cutlass10bfloat16_tEEEEEEEC2ERKSC_RKSJ_)
$_ZN7cutlass13device_kernelIN5flash19enable_sm80_to_sm89INS1_16FlashAttnBwdSm80INS1_25CollectiveMainloopBwdSm80ILi2ELi2EN4cute5tupleIJNS5_1CILi64EEENS7_ILi128EEES8_EEENS_10bfloat16_tEfNS_4arch4Sm80ELb0ELb0ELb1ELb1ELb0ELb0ELb0ELb0ELi2ELi2ELi4ELi2ELb1EEENS1_24CollectiveEpilogueBwdGQAISA_fSD_Li256ELb1ELb0EEENS1_19SingleTileSchedulerILb1ELb0ELb0ELi128EEEEEEEEEvNT_6ParamsE$_ZN4cute3eso3ESOILb1ELb0EJNS_6LayoutINS_5tupleIJNS3_IJNS_1CILi8EEENS4_ILi1EEEEEEEEENS3_IJNS3_IJS6_NS4_ILi0EEEEEEEEEEENS_10ViewEngineINS_8smem_ptrIPN7cutlass10bfloat16_tEEEEEEEC2ERKSC_RKSJ_:
[----:B------:R-:W-:Y:S01]  /*6e70*/  IADD3 R8, R4, -c[0x0][0x20], RZ ;  /* 0x8000080004087a10 */ /* 0x000fe20007ffe0ff */
[----:B------:R-:W-:Y:S01]  /*6e80*/  IMAD.MOV.U32 R128, RZ, RZ, R16 ;  /* 0x000000ffff807224 */ /* 0x000fe200078e0010 */
[----:B------:R-:W-:-:S03]  /*6e90*/  MOV R129, 0x0 ;  /* 0x0000000000817802 */ /* 0x000fc60000000f00 */
[----:B------:R1:W-:Y:S01]  /*6ea0*/  STL.64 [R8], R6 ;  /* 0x0000000608007387 */ /* 0x0003e20000100a00 */
[----:B------:R-:W-:Y:S05]  /*6eb0*/  RET.REL.NODEC R128 `(_ZN7cutlass13device_kernelIN5flash19enable_sm80_to_sm89INS1_16FlashAttnBwdSm80INS1_25CollectiveMainloopBwdSm80ILi2ELi2EN4cute5tupleIJNS5_1CILi64EEENS7_ILi128EEES8_EEENS_10bfloat16_tEfNS_4arch4Sm80ELb0ELb0ELb1ELb1ELb0ELb0ELb0ELb0ELi2ELi2ELi4ELi2ELb1EEENS1_24CollectiveEpilogueBwdGQAISA_fSD_Li256ELb1ELb0EEENS1_19SingleTileSchedulerILb1ELb0ELb0ELi128EEEEEEEEEvNT_6ParamsE) ;  /* 0xffff914080007950 */ /* 0x000fea0003c3ffff */
        .type           $_ZN7cutlass13device_kernelIN5flash19enable_sm80_to_sm89INS1_16FlashAttnBwdSm80INS1_25CollectiveMainloopBwdSm80ILi2ELi2EN4cute5tupleIJNS5_1CILi64EEENS7_ILi128EEES8_EEENS_10bfloat16_tEfNS_4arch4Sm80ELb0ELb0ELb1ELb1ELb0ELb0ELb0ELb0ELi2ELi2ELi4ELi2ELb1EEENS1_24CollectiveEpilogueBwdGQAISA_fSD_Li256ELb1ELb0EEENS1_19SingleTileSchedulerILb1ELb0ELb0ELi128EEEEEEEEEvNT_6ParamsE$_ZN4cute3eso3ESOILb1ELb0EJNS_6LayoutINS_5tupleIJNS3_IJNS_1CILi8EEENS4_ILi1EEEEEEEEENS3_IJNS3_IJS6_NS4_ILi0EEEEEEEEEEEiEEC2ERKSC_RKi,@function
        .size           $_ZN7cutlass13device_kernelIN5flash19enable_sm80_to_sm89INS1_16FlashAttnBwdSm80INS1_25CollectiveMainloopBwdSm80ILi2ELi2EN4cute5tupleIJNS5_1CILi64EEENS7_ILi128EEES8_EEENS_10bfloat16_tEfNS_4arch4Sm80ELb0ELb0ELb1ELb1ELb0ELb0ELb0ELb0ELi2ELi2ELi4ELi2ELb1EEENS1_24CollectiveEpilogueBwdGQAISA_fSD_Li256ELb1ELb0EEENS1_19SingleTileSchedulerILb1ELb0ELb0ELi128EEEEEEEEEvNT_6ParamsE$_ZN4cute3eso3ESOILb1ELb0EJNS_6LayoutINS_5tupleIJNS3_IJNS_1CILi8EEENS4_ILi1EEEEEEEEENS3_IJNS3_IJS6_NS4_ILi0EEEEEEEEEEEiEEC2ERKSC_RKi,($_ZN7cutlass13device_kernelIN5flash19enable_sm80_to_sm89INS1_16FlashAttnBwdSm80INS1_25CollectiveMainloopBwdSm80ILi2ELi2EN4cute5tupleIJNS5_1CILi64EEENS7_ILi128EEES8_EEENS_10bfloat16_tEfNS_4arch4Sm80ELb0ELb0ELb1ELb1ELb0ELb0ELb0ELb0ELi2ELi2ELi4ELi2ELb1EEENS1_24CollectiveEpilogueBwdGQAISA_fSD_Li256ELb1ELb0EEENS1_19SingleTileSchedulerILb1ELb0ELb0ELi128EEEEEEEEEvNT_6ParamsE$_ZN4cute3eso3ESOILb1ELb0EJNS_6LayoutINS_5tupleIJNS3_IJNS_1CILi8EEENS4_ILi1EEEEEEEEENS3_IJNS3_IJS6_NS4_ILi0EEEEEEEEEEElEEC2ERKSC_RKl - $_ZN7cutlass13device_kernelIN5flash19enable_sm80_to_sm89INS1_16FlashAttnBwdSm80INS1_25CollectiveMainloopBwdSm80ILi2ELi2EN4cute5tupleIJNS5_1CILi64EEENS7_ILi128EEES8_EEENS_10bfloat16_tEfNS_4arch4Sm80ELb0ELb0ELb1ELb1ELb0ELb0ELb0ELb0ELi2ELi2ELi4ELi2ELb1EEENS1_24CollectiveEpilogueBwdGQAISA_fSD_Li256ELb1ELb0EEENS1_19SingleTileSchedulerILb1ELb0ELb0ELi128EEEEEEEEEvNT_6ParamsE$_ZN4cute3eso3ESOILb1ELb0EJNS_6LayoutINS_5tupleIJNS3_IJNS_1CILi8EEENS4_ILi1EEEEEEEEENS3_IJNS3_IJS6_NS4_ILi0EEEEEEEEEEEiEEC2ERKSC_RKi)
$_ZN7cutlass13device_kernelIN5flash19enable_sm80_to_sm89INS1_16FlashAttnBwdSm80INS1_25CollectiveMainloopBwdSm80ILi2ELi2EN4cute5tupleIJNS5_1CILi64EEENS7_ILi128EEES8_EEENS_10bfloat16_tEfNS_4arch4Sm80ELb0ELb0ELb1ELb1ELb0ELb0ELb0ELb0ELi2ELi2ELi4ELi2ELb1EEENS1_24CollectiveEpilogueBwdGQAISA_fSD_Li256ELb1ELb0EEENS1_19SingleTileSchedulerILb1ELb0ELb0ELi128EEEEEEEEEvNT_6ParamsE$_ZN4cute3eso3ESOILb1ELb0EJNS_6LayoutINS_5tupleIJNS3_IJNS_1CILi8EEENS4_ILi1EEEEEEEEENS3_IJNS3_IJS6_NS4_ILi0EEEEEEEEEEEiEEC2ERKSC_RKi:
[----:B------:R-:W-:Y:S02]  /*6ec0*/  IADD3 R6, R4, -c[0x0][0x20], RZ ;  /* 0x8000080004067a10 */ /* 0x000fe40007ffe0ff */
[----:B------:R-:W-:-:S03]  /*6ed0*/  MOV R9, 0x0 ;  /* 0x0000000000097802 */ /* 0x000fc60000000f00 */
[----:B------:R1:W-:Y:S01]  /*6ee0*/  STL [R6], R7 ;  /* 0x0000000706007387 */ /* 0x0003e20000100800 */
[----:B------:R-:W-:Y:S05]  /*6ef0*/  RET.REL.NODEC R8 `(_ZN7cutlass13device_kernelIN5flash19enable_sm80_to_sm89INS1_16FlashAttnBwdSm80INS1_25CollectiveMainloopBwdSm80ILi2ELi2EN4cute5tupleIJNS5_1CILi64EEENS7_ILi128EEES8_EEENS_10bfloat16_tEfNS_4arch4Sm80ELb0ELb0ELb1ELb1ELb0ELb0ELb0ELb0ELi2ELi2ELi4ELi2ELb1EEENS1_24CollectiveEpilogueBwdGQAISA_fSD_Li256ELb1ELb0EEENS1_19SingleTileSchedulerILb1ELb0ELb0ELi128EEEEEEEEEvNT_6ParamsE) ;  /* 0xffff910008007950 */ /* 0x000fea0003c3ffff */
        .type           $_ZN7cutlass13device_kernelIN5flash19enable_sm80_to_sm89INS1_16FlashAttnBwdSm80INS1_25CollectiveMainloopBwdSm80ILi2ELi2EN4cute5tupleIJNS5_1CILi64EEENS7_ILi128EEES8_EEENS_10bfloat16_tEfNS_4arch4Sm80ELb0ELb0ELb1ELb1ELb0ELb0ELb0ELb0ELi2ELi2ELi4ELi2ELb1EEENS1_24CollectiveEpilogueBwdGQAISA_fSD_Li256ELb1ELb0EEENS1_19SingleTileSchedulerILb1ELb0ELb0ELi128EEEEEEEEEvNT_6ParamsE$_ZN4cute3eso3ESOILb1ELb0EJNS_6LayoutINS_5tupleIJNS3_IJNS_1CILi8EEENS4_ILi1EEEEEEEEENS3_IJNS3_IJS6_NS4_ILi0EEEEEEEEEEElEEC2ERKSC_RKl,@function
        .size           $_ZN7cutlass13device_kernelIN5flash19enable_sm80_to_sm89INS1_16FlashAttnBwdSm80INS1_25CollectiveMainloopBwdSm80ILi2ELi2EN4cute5tupleIJNS5_1CILi64EEENS7_ILi128EEES8_EEENS_10bfloat16_tEfNS_4arch4Sm80ELb0ELb0ELb1ELb1ELb0ELb0ELb0ELb0ELi2ELi2ELi4ELi2ELb1EEENS1_24CollectiveEpilogueBwdGQAISA_fSD_Li256ELb1ELb0EEENS1_19SingleTileSchedulerILb1ELb0ELb0ELi128EEEEEEEEEvNT_6ParamsE$_ZN4cute3eso3ESOILb1ELb0EJNS_6LayoutINS_5tupleIJNS3_IJNS_1CILi8EEENS4_ILi1EEEEEEEEENS3_IJNS3_IJS6_NS4_ILi0EEEEEEEEEEElEEC2ERKSC_RKl,($_ZN7cutlass13device_kernelIN5flash19enable_sm80_to_sm89INS1_16FlashAttnBwdSm80INS1_25CollectiveMainloopBwdSm80ILi2ELi2EN4cute5tupleIJNS5_1CILi64EEENS7_ILi128EEES8_EEENS_10bfloat16_tEfNS_4arch4Sm80ELb0ELb0ELb1ELb1ELb0ELb0ELb0ELb0ELi2ELi2ELi4ELi2ELb1EEENS1_24CollectiveEpilogueBwdGQAISA_fSD_Li256ELb1ELb0EEENS1_19SingleTileSchedulerILb1ELb0ELb0ELi128EEEEEEEEEvNT_6ParamsE$_ZN4cute3eso3ESOILb1ELb0EJNS_6LayoutINS_5tupleIJNS3_IJNS_1CILi8EEENS4_ILi1EEEEEENS4_ILi2EEES6_EEENS3_IJNS3_IJS6_NS4_ILi0EEEEEENS4_ILi2048EEESA_EEEEENS_10ViewEngineINS_8smem_ptrIPN7cutlass10bfloat16_tEEEEEEEC2ERKSE_RKSL_ - $_ZN7cutlass13device_kernelIN5flash19enable_sm80_to_sm89INS1_16FlashAttnBwdSm80INS1_25CollectiveMainloopBwdSm80ILi2ELi2EN4cute5tupleIJNS5_1CILi64EEENS7_ILi128EEES8_EEENS_10bfloat16_tEfNS_4arch4Sm80ELb0ELb0ELb1ELb1ELb0ELb0ELb0ELb0ELi2ELi2ELi4ELi2ELb1EEENS1_24CollectiveEpilogueBwdGQAISA_fSD_Li256ELb1ELb0EEENS1_19SingleTileSchedulerILb1ELb0ELb0ELi128EEEEEEEEEvNT_6ParamsE$_ZN4cute3eso3ESOILb1ELb0EJNS_6LayoutINS_5tupleIJNS3_IJNS_1CILi8EEENS4_ILi1EEEEEEEEENS3_IJNS3_IJS6_NS4_ILi0EEEEEEEEEEElEEC2ERKSC_RKl)
$_ZN7cutlass13device_kernelIN5flash19enable_sm80_to_sm89INS1_16FlashAttnBwdSm80INS1_25CollectiveMainloopBwdSm80ILi2ELi2EN4cute5tupleIJNS5_1CILi64EEENS7_ILi128EEES8_EEENS_10bfloat16_tEfNS_4arch4Sm80ELb0ELb0ELb1ELb1ELb0ELb0ELb0ELb0ELi2ELi2ELi4ELi2ELb1EEENS1_24CollectiveEpilogueBwdGQAISA_fSD_Li256ELb1ELb0EEENS1_19SingleTileSchedulerILb1ELb0ELb0ELi128EEEEEEEEEvNT_6ParamsE$_ZN4cute3eso3ESOILb1ELb0EJNS_6LayoutINS_5tupleIJNS3_IJNS_1CILi8EEENS4_ILi1EEEEEEEEENS3_IJNS3_IJS6_NS4_ILi0EEEEEEEEEEElEEC2ERKSC_RKl:
[----:B------:R-:W-:Y:S01]  /*6f00*/  IADD3 R6, R4, -c[0x0][0x20], RZ ;  /* 0x8000080004067a10 */ /* 0x000fe20007ffe0ff */
[----:B------:R-:W-:Y:S01]  /*6f10*/  IMAD.MOV.U32 R11, RZ, RZ, R7 ;  /* 0x000000ffff0b7224 */ /* 0x000fe200078e0007 */
[----:B------:R-:W-:-:S04]  /*6f20*/  MOV R9, 0x0 ;  /* 0x0000000000097802 */ /* 0x000fc80000000f00 */
[----:B------:R1:W-:Y:S01]  /*6f30*/  STL.64 [R6], R10 ;  /* 0x0000000a06007387 */ /* 0x0003e20000100a00 */
[----:B------:R-:W-:Y:S05]  /*6f40*/  RET.REL.NODEC R8 `(_ZN7cutlass13device_kernelIN5flash19enable_sm80_to_sm89INS1_16FlashAttnBwdSm80INS1_25CollectiveMainloopBwdSm80ILi2ELi2EN4cute5tupleIJNS5_1CILi64EEENS7_ILi128EEES8_EEENS_10bfloat16_tEfNS_4arch4Sm80ELb0ELb0ELb1ELb1ELb0ELb0ELb0ELb0ELi2ELi2ELi4ELi2ELb1EEENS1_24CollectiveEpilogueBwdGQAISA_fSD_Li256ELb1ELb0EEENS1_19SingleTileSchedulerILb1ELb0ELb0ELi128EEEEEEEEEvNT_6ParamsE) ;  /* 0xffff90b008007950 */ /* 0x000fea0003c3ffff */
        .type           $_ZN7cutlass13device_kernelIN5flash19enable_sm80_to_sm89INS1_16FlashAttnBwdSm80INS1_25CollectiveMainloopBwdSm80ILi2ELi2EN4cute5tupleIJNS5_1CILi64EEENS7_ILi128EEES8_EEENS_10bfloat16_tEfNS_4arch4Sm80ELb0ELb0ELb1ELb1ELb0ELb0ELb0ELb0ELi2ELi2ELi4ELi2ELb1EEENS1_24CollectiveEpilogueBwdGQAISA_fSD_Li256ELb1ELb0EEENS1_19SingleTileSchedulerILb1ELb0ELb0ELi128EEEEEEEEEvNT_6ParamsE$_ZN4cute3eso3ESOILb1ELb0EJNS_6LayoutINS_5tupleIJNS3_IJNS_1CILi8EEENS4_ILi1EEEEEENS4_ILi2EEES6_EEENS3_IJNS3_IJS6_NS4_ILi0EEEEEENS4_ILi2048EEESA_EEEEENS_10ViewEngineINS_8smem_ptrIPN7cutlass10bfloat16_tEEEEEEEC2ERKSE_RKSL_,@function
        .size           $_ZN7cutlass13device_kernelIN5flash19enable_sm80_to_sm89INS1_16FlashAttnBwdSm80INS1_25CollectiveMainloopBwdSm80ILi2ELi2EN4cute5tupleIJNS5_1CILi64EEENS7_ILi128EEES8_EEENS_10bfloat16_tEfNS_4arch4Sm80ELb0ELb0ELb1ELb1ELb0ELb0ELb0ELb0ELi2ELi2ELi4ELi2ELb1EEENS1_24CollectiveEpilogueBwdGQAISA_fSD_Li256ELb1ELb0EEENS1_19SingleTileSchedulerILb1ELb0ELb0ELi128EEEEEEEEEvNT_6ParamsE$_ZN4cute3eso3ESOILb1ELb0EJNS_6LayoutINS_5tupleIJNS3_IJNS_1CILi8EEENS4_ILi1EEEEEENS4_ILi2EEES6_EEENS3_IJNS3_IJS6_NS4_ILi0EEEEEENS4_ILi2048EEESA_EEEEENS_10ViewEngineINS_8smem_ptrIPN7cutlass10bfloat16_tEEEEEEEC2ERKSE_RKSL_,($_ZN7cutlass13device_kernelIN5flash19enable_sm80_to_sm89INS1_16FlashAttnBwdSm80INS1_25CollectiveMainloopBwdSm80ILi2ELi2EN4cute5tupleIJNS5_1CILi64EEENS7_ILi128EEES8_EEENS_10bfloat16_tEfNS_4arch4Sm80ELb0ELb0ELb1ELb1ELb0ELb0ELb0ELb0ELi2ELi2ELi4ELi2ELb1EEENS1_24CollectiveEpilogueBwdGQAISA_fSD_Li256ELb1ELb0EEENS1_19SingleTileSchedulerILb1ELb0ELb0ELi128EEEEEEEEEvNT_6ParamsE$_ZN4cute3eso3ESOILb1ELb0EJNS_6LayoutINS_5tupleIJNS3_IJNS_1CILi8EEENS4_ILi1EEEEEENS4_ILi2EEES6_EEENS3_IJNS3_IJS6_NS4_ILi0EEEEEENS4_ILi2048EEESA_EEEEEiEEC2ERKSE_RKi - $_ZN7cutlass13device_kernelIN5flash19enable_sm80_to_sm89INS1_16FlashAttnBwdSm80INS1_25CollectiveMainloopBwdSm80ILi2ELi2EN4cute5tupleIJNS5_1CILi64EEENS7_ILi128EEES8_EEENS_10bfloat16_tEfNS_4arch4Sm80ELb0ELb0ELb1ELb1ELb0ELb0ELb0ELb0ELi2ELi2ELi4ELi2ELb1EEENS1_24CollectiveEpilogueBwdGQAISA_fSD_Li256ELb1ELb0EEENS1_19SingleTileSchedulerILb1ELb0ELb0ELi128EEEEEEEEEvNT_6ParamsE$_ZN4cute3eso3ESOILb1ELb0EJNS_6LayoutINS_5tupleIJNS3_IJNS_1CILi8EEENS4_ILi1EEEEEENS4_ILi2EEES6_EEENS3_IJNS3_IJS6_NS4_ILi0EEEEEENS4_ILi2048EEESA_EEEEENS_10ViewEngineINS_8smem_ptrIPN7cutlass10bfloat16_tEEEEEEEC2ERKSE_RKSL_)
$_ZN7cutlass13device_kernelIN5flash19enable_sm80_to_sm89INS1_16FlashAttnBwdSm80INS1_25CollectiveMainloopBwdSm80ILi2ELi2EN4cute5tupleIJNS5_1CILi64EEENS7_ILi128EEES8_EEENS_10bfloat16_tEfNS_4arch4Sm80ELb0ELb0ELb1ELb1ELb0ELb0ELb0ELb0ELi2ELi2ELi4ELi2ELb1EEENS1_24CollectiveEpilogueBwdGQAISA_fSD_Li256ELb1ELb0EEENS1_19SingleTileSchedulerILb1ELb0ELb0ELi128EEEEEEEEEvNT_6ParamsE$_ZN4cute3eso3ESOILb1ELb0EJNS_6LayoutINS_5tupleIJNS3_IJNS_1CILi8EEENS4_ILi1EEEEEENS4_ILi2EEES6_EEENS3_IJNS3_IJS6_NS4_ILi0EEEEEENS4_ILi2048EEESA_EEEEENS_10ViewEngineINS_8smem_ptrIPN7cutlass10bfloat16_tEEEEEEEC2ERKSE_RKSL_:
[----:B------:R-:W-:Y:S02]  /*6f50*/  IADD3 R8, R4, -c[0x0][0x20], RZ ;  /* 0x8000080004087a10 */ /* 0x000fe40007ffe0ff */
[----:B------:R-:W-:-:S03]  /*6f60*/  MOV R11, 0x0 ;  /* 0x00000000000b7802 */ /* 0x000fc60000000f00 */
[----:B------:R1:W-:Y:S01]  /*6f70*/  STL.64 [R8], R6 ;  /* 0x0000000608007387 */ /* 0x0003e20000100a00 */
[----:B------:R-:W-:Y:S05]  /*6f80*/  RET.REL.NODEC R10 `(_ZN7cutlass13device_kernelIN5flash19enable_sm80_to_sm89INS1_16FlashAttnBwdSm80INS1_25CollectiveMainloopBwdSm80ILi2ELi2EN4cute5tupleIJNS5_1CILi64EEENS7_ILi128EEES8_EEENS_10bfloat16_tEfNS_4arch4Sm80ELb0ELb0ELb1ELb1ELb0ELb0ELb0ELb0ELi2ELi2ELi4ELi2ELb1EEENS1_24CollectiveEpilogueBwdGQAISA_fSD_Li256ELb1ELb0EEENS1_19SingleTileSchedulerILb1ELb0ELb0ELi128EEEEEEEEEvNT_6ParamsE) ;  /* 0xffff90700a007950 */ /* 0x000fea0003c3ffff */
        .type           $_ZN7cutlass13device_kernelIN5flash19enable_sm80_to_sm89INS1_16FlashAttnBwdSm80INS1_25CollectiveMainloopBwdSm80ILi2ELi2EN4cute5tupleIJNS5_1CILi64EEENS7_ILi128EEES8_EEENS_10bfloat16_tEfNS_4arch4Sm80ELb0ELb0ELb1ELb1ELb0ELb0ELb0ELb0ELi2ELi2ELi4ELi2ELb1EEENS1_24CollectiveEpilogueBwdGQAISA_fSD_Li256ELb1ELb0EEENS1_19SingleTileSchedulerILb1ELb0ELb0ELi128EEEEEEEEEvNT_6ParamsE$_ZN4cute3eso3ESOILb1ELb0EJNS_6LayoutINS_5tupleIJNS3_IJNS_1CILi8EEENS4_ILi1EEEEEENS4_ILi2EEES6_EEENS3_IJNS3_IJS6_NS4_ILi0EEEEEENS4_ILi2048EEESA_EEEEEiEEC2ERKSE_RKi,@function
        .size           $_ZN7cutlass13device_kernelIN5flash19enable_sm80_to_sm89INS1_16FlashAttnBwdSm80INS1_25CollectiveMainloopBwdSm80ILi2ELi2EN4cute5tupleIJNS5_1CILi64EEENS7_ILi128EEES8_EEENS_10bfloat16_tEfNS_4arch4Sm80ELb0ELb0ELb1ELb1ELb0ELb0ELb0ELb0ELi2ELi2ELi4ELi2ELb1EEENS1_24CollectiveEpilogueBwdGQAISA_fSD_Li256ELb1ELb0EEENS1_19SingleTileSchedulerILb1ELb0ELb0ELi128EEEEEEEEEvNT_6ParamsE$_ZN4cute3eso3ESOILb1ELb0EJNS_6LayoutINS_5tupleIJNS3_IJNS_1CILi8EEENS4_ILi1EEEEEENS4_ILi2EEES6_EEENS3_IJNS3_IJS6_NS4_ILi0EEEEEENS4_ILi2048EEESA_EEEEEiEEC2ERKSE_RKi,($_ZN7cutlass13device_kernelIN5flash19enable_sm80_to_sm89INS1_16FlashAttnBwdSm80INS1_25CollectiveMainloopBwdSm80ILi2ELi2EN4cute5tupleIJNS5_1CILi64EEENS7_ILi128EEES8_EEENS_10bfloat16_tEfNS_4arch4Sm80ELb0ELb0ELb1ELb1ELb0ELb0ELb0ELb0ELi2ELi2ELi4ELi2ELb1EEENS1_24CollectiveEpilogueBwdGQAISA_fSD_Li256ELb1ELb0EEENS1_19SingleTileSchedulerILb1ELb0ELb0ELi128EEEEEEEEEvNT_6ParamsE$_ZN4cute5tupleIJNS0_IJNS0_IJNS_1CILi8EEENS1_ILi1EEEEEENS1_ILi2EEES3_EEENS0_IJNS0_IJS3_NS1_ILi0EEEEEElS7_EEEEEC2ERKS6_RKS9_ - $_ZN7cutlass13device_kernelIN5flash19enable_sm80_to_sm89INS1_16FlashAttnBwdSm80INS1_25CollectiveMainloopBwdSm80ILi2ELi2EN4cute5tupleIJNS5_1CILi64EEENS7_ILi128EEES8_EEENS_10bfloat16_tEfNS_4arch4Sm80ELb0ELb0ELb1ELb1ELb0ELb0ELb0ELb0ELi2ELi2ELi4ELi2ELb1EEENS1_24CollectiveEpilogueBwdGQAISA_fSD_Li256ELb1ELb0EEENS1_19SingleTileSchedulerILb1ELb0ELb0ELi128EEEEEEEEEvNT_6ParamsE$_ZN4cute3eso3ESOILb1ELb0EJNS_6LayoutINS_5tupleIJNS3_IJNS_1CILi8EEENS4_ILi1EEEEEENS4_ILi2EEES6_EEENS3_IJNS3_IJS6_NS4_ILi0EEEEEENS4_ILi2048EEESA_EEEEEiEEC2ERKSE_RKi)
$_ZN7cutlass13device_kernelIN5flash19enable_sm80_to_sm89INS1_16FlashAttnBwdSm80INS1_25CollectiveMainloopBwdSm80ILi2ELi2EN4cute5tupleIJNS5_1CILi64EEENS7_ILi128EEES8_EEENS_10bfloat16_tEfNS_4arch4Sm80ELb0ELb0ELb1ELb1ELb0ELb0ELb0ELb0ELi2ELi2ELi4ELi2ELb1EEENS1_24CollectiveEpilogueBwdGQAISA_fSD_Li256ELb1ELb0EEENS1_19SingleTileSchedulerILb1ELb0ELb0ELi128EEEEEEEEEvNT_6ParamsE$_ZN4cute3eso3ESOILb1ELb0EJNS_6LayoutINS_5tupleIJNS3_IJNS_1CILi8EEENS4_ILi1EEEEEENS4_ILi2EEES6_EEENS3_IJNS3_IJS6_NS4_ILi0EEEEEENS4_ILi2048EEESA_EEEEEiEEC2ERKSE_RKi:
[----:B------:R-:W-:Y:S02]  /*6f90*/  IADD3 R6, R4, -c[0x0][0x20], RZ ;  /* 0x8000080004067a10 */ /* 0x000fe40007ffe0ff */
[----:B------:R-:W-:-:S03]  /*6fa0*/  MOV R9, 0x0 ;  /* 0x0000000000097802 */ /* 0x000fc60000000f00 */
[----:B------:R1:W-:Y:S01]  /*6fb0*/  STL [R6], R7 ;  /* 0x0000000706007387 */ /* 0x0003e20000100800 */
[----:B------:R-:W-:Y:S05]  /*6fc0*/  RET.REL.NODEC R8 `(_ZN7cutlass13device_kernelIN5flash19enable_sm80_to_sm89INS1_16FlashAttnBwdSm80INS1_25CollectiveMainloopBwdSm80ILi2ELi2EN4cute5tupleIJNS5_1CILi64EEENS7_ILi128EEES8_EEENS_10bfloat16_tEfNS_4arch4Sm80ELb0ELb0ELb1ELb1ELb0ELb0ELb0ELb0ELi2ELi2ELi4ELi2ELb1EEENS1_24CollectiveEpilogueBwdGQAISA_fSD_Li256ELb1ELb0EEENS1_19SingleTileSchedulerILb1ELb0ELb0ELi128EEEEEEEEEvNT_6ParamsE) ;  /* 0xffff903008007950 */ /* 0x000fea0003c3ffff */
        .type           $_ZN7cutlass13device_kernelIN5flash19enable_sm80_to_sm89INS1_16FlashAttnBwdSm80INS1_25CollectiveMainloopBwdSm80ILi2ELi2EN4cute5tupleIJNS5_1CILi64EEENS7_ILi128EEES8_EEENS_10bfloat16_tEfNS_4arch4Sm80ELb0ELb0ELb1ELb1ELb0ELb0ELb0ELb0ELi2ELi2ELi4ELi2ELb1EEENS1_24CollectiveEpilogueBwdGQAISA_fSD_Li256ELb1ELb0EEENS1_19SingleTileSchedulerILb1ELb0ELb0ELi128EEEEEEEEEvNT_6ParamsE$_ZN4cute5tupleIJNS0_IJNS0_IJNS_1CILi8EEENS1_ILi1EEEEEENS1_ILi2EEES3_EEENS0_IJNS0_IJS3_NS1_ILi0EEEEEElS7_EEEEEC2ERKS6_RKS9_,@function
        .size           $_ZN7cutlass13device_kernelIN5flash19enable_sm80_to_sm89INS1_16FlashAttnBwdSm80INS1_25CollectiveMainloopBwdSm80ILi2ELi2EN4cute5tupleIJNS5_1CILi64EEENS7_ILi128EEES8_EEENS_10bfloat16_tEfNS_4arch4Sm80ELb0ELb0ELb1ELb1ELb0ELb0ELb0ELb0ELi2ELi2ELi4ELi2ELb1EEENS1_24CollectiveEpilogueBwdGQAISA_fSD_Li256ELb1ELb0EEENS1_19SingleTileSchedulerILb1ELb0ELb0ELi128EEEEEEEEEvNT_6ParamsE$_ZN4cute5tupleIJNS0_IJNS0_IJNS_1CILi8EEENS1_ILi1EEEEEENS1_ILi2EEES3_EEENS0_IJNS0_IJS3_NS1_ILi0EEEEEElS7_EEEEEC2ERKS6_RKS9_,($_ZN7cutlass13device_kernelIN5flash19enable_sm80_to_sm89INS1_16FlashAttnBwdSm80INS1_25CollectiveMainloopBwdSm80ILi2ELi2EN4cute5tupleIJNS5_1CILi64EEENS7_ILi128EEES8_EEENS_10bfloat16_tEfNS_4arch4Sm80ELb0ELb0ELb1ELb1ELb0ELb0ELb0ELb0ELi2ELi2ELi4ELi2ELb1EEENS1_24CollectiveEpilogueBwdGQAISA_fSD_Li256ELb1ELb0EEENS1_19SingleTileSchedulerILb1ELb0ELb0ELi128EEEEEEEEEvNT_6ParamsE$_ZN4cute5tupleIJNS_15ArithmeticTupleIJNS_1CILi0EEEiEEEEEC2ERKS4_ - $_ZN7cutlass13device_kernelIN5flash19enable_sm80_to_sm89INS1_16FlashAttnBwdSm80INS1_25CollectiveMainloopBwdSm80ILi2ELi2EN4cute5tupleIJNS5_1CILi64EEENS7_ILi128EEES8_EEENS_10bfloat16_tEfNS_4arch4Sm80ELb0ELb0ELb1ELb1ELb0ELb0ELb0ELb0ELi2ELi2ELi4ELi2ELb1EEENS1_24CollectiveEpilogueBwdGQAISA_fSD_Li256ELb1ELb0EEENS1_19SingleTileSchedulerILb1ELb0ELb0ELi128EEEEEEEEEvNT_6ParamsE$_ZN4cute5tupleIJNS0_IJNS0_IJNS_1CILi8EEENS1_ILi1EEEEEENS1_ILi2EEES3_EEENS0_IJNS0_IJS3_NS1_ILi0EEEEEElS7_EEEEEC2ERKS6_RKS9_)
$_ZN7cutlass13device_kernelIN5flash19enable_sm80_to_sm89INS1_16FlashAttnBwdSm80INS1_25CollectiveMainloopBwdSm80ILi2ELi2EN4cute5tupleIJNS5_1CILi64EEENS7_ILi128EEES8_EEENS_10bfloat16_tEfNS_4arch4Sm80ELb0ELb0ELb1ELb1ELb0ELb0ELb0ELb0ELi2ELi2ELi4ELi2ELb1EEENS1_24CollectiveEpilogueBwdGQAISA_fSD_Li256ELb1ELb0EEENS1_19SingleTileSchedulerILb1ELb0ELb0ELi128EEEEEEEEEvNT_6ParamsE$_ZN4cute5tupleIJNS0_IJNS0_IJNS_1CILi8EEENS1_ILi1EEEEEENS1_ILi2EEES3_EEENS0_IJNS0_IJS3_NS1_ILi0EEEEEElS7_EEEEEC2ERKS6_RKS9_:
[----:B------:R-:W-:Y:S02]  /*6fd0*/  MOV R10, 0x6ff0 ;  /* 0x00006ff0000a7802 */ /* 0x000fe40000000f00 */
[----:B------:R-:W-:Y:S05]  /*6fe0*/  CALL.REL.NOINC `($_ZN7cutlass13device_kernelIN5flash19enable_sm80_to_sm89INS1_16FlashAttnBwdSm80INS1_25CollectiveMainloopBwdSm80ILi2ELi2EN4cute5tupleIJNS5_1CILi64EEENS7_ILi128EEES8_EEENS_10bfloat16_tEfNS_4arch4Sm80ELb0ELb0ELb1ELb1ELb0ELb0ELb0ELb0ELi2ELi2ELi4ELi2ELb1EEENS1_24CollectiveEpilogueBwdGQAISA_fSD_Li256ELb1ELb0EEENS1_19SingleTileSchedulerILb1ELb0ELb0ELi128EEEEEEEEEvNT_6ParamsE$_ZN4cute3eso3ESOILb1ELb0EJNS_5tupleIJNS2_IJNS_1CILi8EEENS3_ILi1EEEEEENS3_ILi2EEES5_EEENS2_IJNS2_IJS5_NS3_ILi0EEEEEElS9_EEEEEC2ERKS8_RKSB_) ;  /* 0xfffffb9000007944 */ /* 0x000fea0003c3ffff */
[----:B------:R-:W-:-:S04]  /*6ff0*/  MOV R9, 0x0 ;  /* 0x0000000000097802 */ /* 0x000fc80000000f00 */
[----:B------:R-:W-:Y:S05]  /*7000*/  RET.REL.NODEC R8 `(_ZN7cutlass13device_kernelIN5flash19enable_sm80_to_sm89INS1_16FlashAttnBwdSm80INS1_25CollectiveMainloopBwdSm80ILi2ELi2EN4cute5tupleIJNS5_1CILi64EEENS7_ILi128EEES8_EEENS_10bfloat16_tEfNS_4arch4Sm80ELb0ELb0ELb1ELb1ELb0ELb0ELb0ELb0ELi2ELi2ELi4ELi2ELb1EEENS1_24CollectiveEpilogueBwdGQAISA_fSD_Li256ELb1ELb0EEENS1_19SingleTileSchedulerILb1ELb0ELb0ELi128EEEEEEEEEvNT_6ParamsE) ;  /* 0xffff8ff008007950 */ /* 0x000fea0003c3ffff */
        .type           $_ZN7cutlass13device_kernelIN5flash19enable_sm80_to_sm89INS1_16FlashAttnBwdSm80INS1_25CollectiveMainloopBwdSm80ILi2ELi2EN4cute5tupleIJNS5_1CILi64EEENS7_ILi128EEES8_EEENS_10bfloat16_tEfNS_4arch4Sm80ELb0ELb0ELb1ELb1ELb0ELb0ELb0ELb0ELi2ELi2ELi4ELi2ELb1EEENS1_24CollectiveEpilogueBwdGQAISA_fSD_Li256ELb1ELb0EEENS1_19SingleTileSchedulerILb1ELb0ELb0ELi128EEEEEEEEEvNT_6ParamsE$_ZN4cute5tupleIJNS_15ArithmeticTupleIJNS_1CILi0EEEiEEEEEC2ERKS4_,@function
        .size           $_ZN7cutlass13device_kernelIN5flash19enable_sm80_to_sm89INS1_16FlashAttnBwdSm80INS1_25CollectiveMainloopBwdSm80ILi2ELi2EN4cute5tupleIJNS5_1CILi64EEENS7_ILi128EEES8_EEENS_10bfloat16_tEfNS_4arch4Sm80ELb0ELb0ELb1ELb1ELb0ELb0ELb0ELb0ELi2ELi2ELi4ELi2ELb1EEENS1_24CollectiveEpilogueBwdGQAISA_fSD_Li256ELb1ELb0EEENS1_19SingleTileSchedulerILb1ELb0ELb0ELi128EEEEEEEEEvNT_6ParamsE$_ZN4cute5tupleIJNS_15ArithmeticTupleIJNS_1CILi0EEEiEEEEEC2ERKS4_,($_ZN7cutlass13device_kernelIN5flash19enable_sm80_to_sm89INS1_16FlashAttnBwdSm80INS1_25CollectiveMainloopBwdSm80ILi2ELi2EN4cute5tupleIJNS5_1CILi64EEENS7_ILi128EEES8_EEENS_10bfloat16_tEfNS_4arch4Sm80ELb0ELb0ELb1ELb1ELb0ELb0ELb0ELb0ELi2ELi2ELi4ELi2ELb1EEENS1_24CollectiveEpilogueBwdGQAISA_fSD_Li256ELb1ELb0EEENS1_19SingleTileSchedulerILb1ELb0ELb0ELi128EEEEEEEEEvNT_6ParamsE$_ZN4cute5tupleIJNS_15ArithmeticTupleIJiEEEEEC2ERKS2_ - $_ZN7cutlass13device_kernelIN5flash19enable_sm80_to_sm89INS1_16FlashAttnBwdSm80INS1_25CollectiveMainloopBwdSm80ILi2ELi2EN4cute5tupleIJNS5_1CILi64EEENS7_ILi128EEES8_EEENS_10bfloat16_tEfNS_4arch4Sm80ELb0ELb0ELb1ELb1ELb0ELb0ELb0ELb0ELi2ELi2ELi4ELi2ELb1EEENS1_24CollectiveEpilogueBwdGQAISA_fSD_Li256ELb1ELb0EEENS1_19SingleTileSchedulerILb1ELb0ELb0ELi128EEEEEEEEEvNT_6ParamsE$_ZN4cute5tupleIJNS_15ArithmeticTupleIJNS_1CILi0EEEiEEEEEC2ERKS4_)
$_ZN7cutlass13device_kernelIN5flash19enable_sm80_to_sm89INS1_16FlashAttnBwdSm80INS1_25CollectiveMainloopBwdSm80ILi2ELi2EN4cute5tupleIJNS5_1CILi64EEENS7_ILi128EEES8_EEENS_10bfloat16_tEfNS_4arch4Sm80ELb0ELb0ELb1ELb1ELb0ELb0ELb0ELb0ELi2ELi2ELi4ELi2ELb1EEENS1_24CollectiveEpilogueBwdGQAISA_fSD_Li256ELb1ELb0EEENS1_19SingleTileSchedulerILb1ELb0ELb0ELi128EEEEEEEEEvNT_6ParamsE$_ZN4cute5tupleIJNS_15ArithmeticTupleIJNS_1CILi0EEEiEEEEEC2ERKS4_:
[----:B------:R-:W-:Y:S02]  /*7010*/  MOV R10, 0x7030 ;  /* 0x00007030000a7802 */ /* 0x000fe40000000f00 */
[----:B------:R-:W-:Y:S05]  /*7020*/  CALL.REL.NOINC `($_ZN7cutlass13device_kernelIN5flash19enable_sm80_to_sm89INS1_16FlashAttnBwdSm80INS1_25CollectiveMainloopBwdSm80ILi2ELi2EN4cute5tupleIJNS5_1CILi64EEENS7_ILi128EEES8_EEENS_10bfloat16_tEfNS_4arch4Sm80ELb0ELb0ELb1ELb1ELb0ELb0ELb0ELb0ELi2ELi2ELi4ELi2ELb1EEENS1_24CollectiveEpilogueBwdGQAISA_fSD_Li256ELb1ELb0EEENS1_19SingleTileSchedulerILb1ELb0ELb0ELi128EEEEEEEEEvNT_6ParamsE$_ZN4cute3eso3ESOILb0ELb1EJNS_15ArithmeticTupleIJNS_1CILi0EEEiEEEEEC2ERKS5_) ;  /* 0xfffff56000007944 */ /* 0x000fea0003c3ffff */
[----:B------:R-:W-:-:S04]  /*7030*/  MOV R17, 0x0 ;  /* 0x0000000000117802 */ /* 0x000fc80000000f00 */
[----:B------:R-:W-:Y:S05]  /*7040*/  RET.REL.NODEC R16 `(_ZN7cutlass13device_kernelIN5flash19enable_sm80_to_sm89INS1_16FlashAttnBwdSm80INS1_25CollectiveMainloopBwdSm80ILi2ELi2EN4cute5tupleIJNS5_1CILi64EEENS7_ILi128EEES8_EEENS_10bfloat16_tEfNS_4arch4Sm80ELb0ELb0ELb1ELb1ELb0ELb0ELb0ELb0ELi2ELi2ELi4ELi2ELb1EEENS1_24CollectiveEpilogueBwdGQAISA_fSD_Li256ELb1ELb0EEENS1_19SingleTileSchedulerILb1ELb0ELb0ELi128EEEEEEEEEvNT_6ParamsE) ;  /* 0xffff8fb010007950 */ /* 0x000fea0003c3ffff */
        .type           $_ZN7cutlass13device_kernelIN5flash19enable_sm80_to_sm89INS1_16FlashAttnBwdSm80INS1_25CollectiveMainloopBwdSm80ILi2ELi2EN4cute5tupleIJNS5_1CILi64EEENS7_ILi128EEES8_EEENS_10bfloat16_tEfNS_4arch4Sm80ELb0ELb0ELb1ELb1ELb0ELb0ELb0ELb0ELi2ELi2ELi4ELi2ELb1EEENS1_24CollectiveEpilogueBwdGQAISA_fSD_Li256ELb1ELb0EEENS1_19SingleTileSchedulerILb1ELb0ELb0ELi128EEEEEEEEEvNT_6ParamsE$_ZN4cute5tupleIJNS_15ArithmeticTupleIJiEEEEEC2ERKS2_,@function
        .size           $_ZN7cutlass13device_kernelIN5flash19enable_sm80_to_sm89INS1_16FlashAttnBwdSm80INS1_25CollectiveMainloopBwdSm80ILi2ELi2EN4cute5tupleIJNS5_1CILi64EEENS7_ILi128EEES8_EEENS_10bfloat16_tEfNS_4arch4Sm80ELb0ELb0ELb1ELb1ELb0ELb0ELb0ELb0ELi2ELi2ELi4ELi2ELb1EEENS1_24CollectiveEpilogueBwdGQAISA_fSD_Li256ELb1ELb0EEENS1_19SingleTileSchedulerILb1ELb0ELb0ELi128EEEEEEEEEvNT_6ParamsE$_ZN4cute5tupleIJNS_15ArithmeticTupleIJiEEEEEC2ERKS2_,($_ZN7cutlass13device_kernelIN5flash19enable_sm80_to_sm89INS1_16FlashAttnBwdSm80INS1_25CollectiveMainloopBwdSm80ILi2ELi2EN4cute5tupleIJNS5_1CILi64EEENS7_ILi128EEES8_EEENS_10bfloat16_tEfNS_4arch4Sm80ELb0ELb0ELb1ELb1ELb0ELb0ELb0ELb0ELi2ELi2ELi4ELi2ELb1EEENS1_24CollectiveEpilogueBwdGQAISA_fSD_Li256ELb1ELb0EEENS1_19SingleTileSchedulerILb1ELb0ELb0ELi128EEEEEEEEEvNT_6ParamsE$_ZN4cute5tupleIJNS_15ArithmeticTupleIJiiEEEEEC2ERKS2_ - $_ZN7cutlass13device_kernelIN5flash19enable_sm80_to_sm89INS1_16FlashAttnBwdSm80INS1_25CollectiveMainloopBwdSm80ILi2ELi2EN4cute5tupleIJNS5_1CILi64EEENS7_ILi128EEES8_EEENS_10bfloat16_tEfNS_4arch4Sm80ELb0ELb0ELb1ELb1ELb0ELb0ELb0ELb0ELi2ELi2ELi4ELi2ELb1EEENS1_24CollectiveEpilogueBwdGQAISA_fSD_Li256ELb1ELb0EEENS1_19SingleTileSchedulerILb1ELb0ELb0ELi128EEEEEEEEEvNT_6ParamsE$_ZN4cute5tupleIJNS_15ArithmeticTupleIJiEEEEEC2ERKS2_)
$_ZN7cutlass13device_kernelIN5flash19enable_sm80_to_sm89INS1_16FlashAttnBwdSm80INS1_25CollectiveMainloopBwdSm80ILi2ELi2EN4cute5tupleIJNS5_1CILi64EEENS7_ILi128EEES8_EEENS_10bfloat16_tEfNS_4arch4Sm80ELb0ELb0ELb1ELb1ELb0ELb0ELb0ELb0ELi2ELi2ELi4ELi2ELb1EEENS1_24CollectiveEpilogueBwdGQAISA_fSD_Li256ELb1ELb0EEENS1_19SingleTileSchedulerILb1ELb0ELb0ELi128EEEEEEEEEvNT_6ParamsE$_ZN4cute5tupleIJNS_15ArithmeticTupleIJiEEEEEC2ERKS2_:
[----:B------:R-:W-:Y:S02]  /*7050*/  MOV R8, 0x7070 ;  /* 0x0000707000087802 */ /* 0x000fe40000000f00 */
[----:B------:R-:W-:Y:S05]  /*7060*/  CALL.REL.NOINC `($_ZN7cutlass13device_kernelIN5flash19enable_sm80_to_sm89INS1_16FlashAttnBwdSm80INS1_25CollectiveMainloopBwdSm80ILi2ELi2EN4cute5tupleIJNS5_1CILi64EEENS7_ILi128EEES8_EEENS_10bfloat16_tEfNS_4arch4Sm80ELb0ELb0ELb1ELb1ELb0ELb0ELb0ELb0ELi2ELi2ELi4ELi2ELb1EEENS1_24CollectiveEpilogueBwdGQAISA_fSD_Li256ELb1ELb0EEENS1_19SingleTileSchedulerILb1ELb0ELb0ELi128EEEEEEEEEvNT_6ParamsE$_ZN4cute3eso3ESOILb0ELb1EJNS_15ArithmeticTupleIJiEEEEEC2ERKS3_) ;  /* 0xfffff56000007944 */ /* 0x000fea0003c3ffff */
[----:B------:R-:W-:-:S04]  /*7070*/  MOV R11, 0x0 ;  /* 0x00000000000b7802 */ /* 0x000fc80000000f00 */
[----:B------:R-:W-:Y:S05]  /*7080*/  RET.REL.NODEC R10 `(_ZN7cutlass13device_kernelIN5flash19enable_sm80_to_sm89INS1_16FlashAttnBwdSm80INS1_25CollectiveMainloopBwdSm80ILi2ELi2EN4cute5tupleIJNS5_1CILi64EEENS7_ILi128EEES8_EEENS_10bfloat16_tEfNS_4arch4Sm80ELb0ELb0ELb1ELb1ELb0ELb0ELb0ELb0ELi2ELi2ELi4ELi2ELb1EEENS1_24CollectiveEpilogueBwdGQAISA_fSD_Li256ELb1ELb0EEENS1_19SingleTileSchedulerILb1ELb0ELb0ELi128EEEEEEEEEvNT_6ParamsE) ;  /* 0xffff8f700a007950 */ /* 0x000fea0003c3ffff */
        .type           $_ZN7cutlass13device_kernelIN5flash19enable_sm80_to_sm89INS1_16FlashAttnBwdSm80INS1_25CollectiveMainloopBwdSm80ILi2ELi2EN4cute5tupleIJNS5_1CILi64EEENS7_ILi128EEES8_EEENS_10bfloat16_tEfNS_4arch4Sm80ELb0ELb0ELb1ELb1ELb0ELb0ELb0ELb0ELi2ELi2ELi4ELi2ELb1EEENS1_24CollectiveEpilogueBwdGQAISA_fSD_Li256ELb1ELb0EEENS1_19SingleTileSchedulerILb1ELb0ELb0ELi128EEEEEEEEEvNT_6ParamsE$_ZN4cute5tupleIJNS_15ArithmeticTupleIJiiEEEEEC2ERKS2_,@function
        .size           $_ZN7cutlass13device_kernelIN5flash19enable_sm80_to_sm89INS1_16FlashAttnBwdSm80INS1_25CollectiveMainloopBwdSm80ILi2ELi2EN4cute5tupleIJNS5_1CILi64EEENS7_ILi128EEES8_EEENS_10bfloat16_tEfNS_4arch4Sm80ELb0ELb0ELb1ELb1ELb0ELb0ELb0ELb0ELi2ELi2ELi4ELi2ELb1EEENS1_24CollectiveEpilogueBwdGQAISA_fSD_Li256ELb1ELb0EEENS1_19SingleTileSchedulerILb1ELb0ELb0ELi128EEEEEEEEEvNT_6ParamsE$_ZN4cute5tupleIJNS_15ArithmeticTupleIJiiEEEEEC2ERKS2_,($_ZN7cutlass13device_kernelIN5flash19enable_sm80_to_sm89INS1_16FlashAttnBwdSm80INS1_25CollectiveMainloopBwdSm80ILi2ELi2EN4cute5tupleIJNS5_1CILi64EEENS7_ILi128EEES8_EEENS_10bfloat16_tEfNS_4arch4Sm80ELb0ELb0ELb1ELb1ELb0ELb0ELb0ELb0ELi2ELi2ELi4ELi2ELb1EEENS1_24CollectiveEpilogueBwdGQAISA_fSD_Li256ELb1ELb0EEENS1_19SingleTileSchedulerILb1ELb0ELb0ELi128EEEEEEEEEvNT_6ParamsE$_ZN4cute5tupleIJNS_15ArithmeticTupleIJiiEEEiiiEEC2ERKS2_RKiS7_S7_ - $_ZN7cutlass13device_kernelIN5flash19enable_sm80_to_sm89INS1_16FlashAttnBwdSm80INS1_25CollectiveMainloopBwdSm80ILi2ELi2EN4cute5tupleIJNS5_1CILi64EEENS7_ILi128EEES8_EEENS_10bfloat16_tEfNS_4arch4Sm80ELb0ELb0ELb1ELb1ELb0ELb0ELb0ELb0ELi2ELi2ELi4ELi2ELb1EEENS1_24CollectiveEpilogueBwdGQAISA_fSD_Li256ELb1ELb0EEENS1_19SingleTileSchedulerILb1ELb0ELb0ELi128EEEEEEEEEvNT_6ParamsE$_ZN4cute5tupleIJNS_15ArithmeticTupleIJiiEEEEEC2ERKS2_)
$_ZN7cutlass13device_kernelIN5flash19enable_sm80_to_sm89INS1_16FlashAttnBwdSm80INS1_25CollectiveMainloopBwdSm80ILi2ELi2EN4cute5tupleIJNS5_1CILi64EEENS7_ILi128EEES8_EEENS_10bfloat16_tEfNS_4arch4Sm80ELb0ELb0ELb1ELb1ELb0ELb0ELb0ELb0ELi2ELi2ELi4ELi2ELb1EEENS1_24CollectiveEpilogueBwdGQAISA_fSD_Li256ELb1ELb0EEENS1_19SingleTileSchedulerILb1ELb0ELb0ELi128EEEEEEEEEvNT_6ParamsE$_ZN4cute5tupleIJNS_15ArithmeticTupleIJiiEEEEEC2ERKS2_:
[----:B------:R-:W-:Y:S02]  /*7090*/  MOV R8, 0x70b0 ;  /* 0x000070b000087802 */ /* 0x000fe40000000f00 */
[----:B------:R-:W-:Y:S05]  /*70a0*/  CALL.REL.NOINC `($_ZN7cutlass13device_kernelIN5flash19enable_sm80_to_sm89INS1_16FlashAttnBwdSm80INS1_25CollectiveMainloopBwdSm80ILi2ELi2EN4cute5tupleIJNS5_1CILi64EEENS7_ILi128EEES8_EEENS_10bfloat16_tEfNS_4arch4Sm80ELb0ELb0ELb1ELb1ELb0ELb0ELb0ELb0ELi2ELi2ELi4ELi2ELb1EEENS1_24CollectiveEpilogueBwdGQAISA_fSD_Li256ELb1ELb0EEENS1_19SingleTileSchedulerILb1ELb0ELb0ELi128EEEEEEEEEvNT_6ParamsE$_ZN4cute3eso3ESOILb0ELb1EJNS_15ArithmeticTupleIJiiEEEEEC2ERKS3_) ;  /* 0xfffff57000007944 */ /* 0x000fea0003c3ffff */
[----:B------:R-:W-:-:S04]  /*70b0*/  MOV R11, 0x0 ;  /* 0x00000000000b7802 */ /* 0x000fc80000000f00 */
[----:B------:R-:W-:Y:S05]  /*70c0*/  RET.REL.NODEC R10 `(_ZN7cutlass13device_kernelIN5flash19enable_sm80_to_sm89INS1_16FlashAttnBwdSm80INS1_25CollectiveMainloopBwdSm80ILi2ELi2EN4cute5tupleIJNS5_1CILi64EEENS7_ILi128EEES8_EEENS_10bfloat16_tEfNS_4arch4Sm80ELb0ELb0ELb1ELb1ELb0ELb0ELb0ELb0ELi2ELi2ELi4ELi2ELb1EEENS1_24CollectiveEpilogueBwdGQAISA_fSD_Li256ELb1ELb0EEENS1_19SingleTileSchedulerILb1ELb0ELb0ELi128EEEEEEEEEvNT_6ParamsE) ;  /* 0xffff8f300a007950 */ /* 0x000fea0003c3ffff */
        .type           $_ZN7cutlass13device_kernelIN5flash19enable_sm80_to_sm89INS1_16FlashAttnBwdSm80INS1_25CollectiveMainloopBwdSm80ILi2ELi2EN4cute5tupleIJNS5_1CILi64EEENS7_ILi128EEES8_EEENS_10bfloat16_tEfNS_4arch4Sm80ELb0ELb0ELb1ELb1ELb0ELb0ELb0ELb0ELi2ELi2ELi4ELi2ELb1EEENS1_24CollectiveEpilogueBwdGQAISA_fSD_Li256ELb1ELb0EEENS1_19SingleTileSchedulerILb1ELb0ELb0ELi128EEEEEEEEEvNT_6ParamsE$_ZN4cute5tupleIJNS_15ArithmeticTupleIJiiEEEiiiEEC2ERKS2_RKiS7_S7_,@function
        .size           $_ZN7cutlass13device_kernelIN5flash19enable_sm80_to_sm89INS1_16FlashAttnBwdSm80INS1_25CollectiveMainloopBwdSm80ILi2ELi2EN4cute5tupleIJNS5_1CILi64EEENS7_ILi128EEES8_EEENS_10bfloat16_tEfNS_4arch4Sm80ELb0ELb0ELb1ELb1ELb0ELb0ELb0ELb0ELi2ELi2ELi4ELi2ELb1EEENS1_24CollectiveEpilogueBwdGQAISA_fSD_Li256ELb1ELb0EEENS1_19SingleTileSchedulerILb1ELb0ELb0ELi128EEEEEEEEEvNT_6ParamsE$_ZN4cute5tupleIJNS_15ArithmeticTupleIJiiEEEiiiEEC2ERKS2_RKiS7_S7_,($_ZN7cutlass13device_kernelIN5flash19enable_sm80_to_sm89INS1_16FlashAttnBwdSm80INS1_25CollectiveMainloopBwdSm80ILi2ELi2EN4cute5tupleIJNS5_1CILi64EEENS7_ILi128EEES8_EEENS_10bfloat16_tEfNS_4arch4Sm80ELb0ELb0ELb1ELb1ELb0ELb0ELb0ELb0ELi2ELi2ELi4ELi2ELb1EEENS1_24CollectiveEpilogueBwdGQAISA_fSD_Li256ELb1ELb0EEENS1_19SingleTileSchedulerILb1ELb0ELb0ELi128EEEEEEEEEvNT_6ParamsE$_ZN4cute5tupleIJNS_1CILi0EEES2_S2_iEEC2ERKS2_S5_S5_RKi - $_ZN7cutlass13device_kernelIN5flash19enable_sm80_to_sm89INS1_16FlashAttnBwdSm80INS1_25CollectiveMainloopBwdSm80ILi2ELi2EN4cute5tupleIJNS5_1CILi64EEENS7_ILi128EEES8_EEENS_10bfloat16_tEfNS_4arch4Sm80ELb0ELb0ELb1ELb1ELb0ELb0ELb0ELb0ELi2ELi2ELi4ELi2ELb1EEENS1_24CollectiveEpilogueBwdGQAISA_fSD_Li256ELb1ELb0EEENS1_19SingleTileSchedulerILb1ELb0ELb0ELi128EEEEEEEEEvNT_6ParamsE$_ZN4cute5tupleIJNS_15ArithmeticTupleIJiiEEEiiiEEC2ERKS2_RKiS7_S7_)
$_ZN7cutlass13device_kernelIN5flash19enable_sm80_to_sm89INS1_16FlashAttnBwdSm80INS1_25CollectiveMainloopBwdSm80ILi2ELi2EN4cute5tupleIJNS5_1CILi64EEENS7_ILi128EEES8_EEENS_10bfloat16_tEfNS_4arch4Sm80ELb0ELb0ELb1ELb1ELb0ELb0ELb0ELb0ELi2ELi2ELi4ELi2ELb1EEENS1_24CollectiveEpilogueBwdGQAISA_fSD_Li256ELb1ELb0EEENS1_19SingleTileSchedulerILb1ELb0ELb0ELi128EEEEEEEEEvNT_6ParamsE$_ZN4cute5tupleIJNS_15ArithmeticTupleIJiiEEEiiiEEC2ERKS2_RKiS7_S7_:
[----:B------:R-:W-:Y:S02]  /*70d0*/  MOV R18, 0x70f0 ;  /* 0x000070f000127802 */ /* 0x000fe40000000f00 */
[----:B------:R-:W-:Y:S05]  /*70e0*/  CALL.REL.NOINC `($_ZN7cutlass13device_kernelIN5flash19enable_sm80_to_sm89INS1_16FlashAttnBwdSm80INS1_25CollectiveMainloopBwdSm80ILi2ELi2EN4cute5tupleIJNS5_1CILi64EEENS7_ILi128EEES8_EEENS_10bfloat16_tEfNS_4arch4Sm80ELb0ELb0ELb1ELb1ELb0ELb0ELb0ELb0ELi2ELi2ELi4ELi2ELb1EEENS1_24CollectiveEpilogueBwdGQAISA_fSD_Li256ELb1ELb0EEENS1_19SingleTileSchedulerILb1ELb0ELb0ELi128EEEEEEEEEvNT_6ParamsE$_ZN4cute3eso3ESOILb0ELb0EJNS_15ArithmeticTupleIJiiEEEiiiEEC2ERKS3_RKiS8_S8_) ;  /* 0xfffff16000007944 */ /* 0x000fea0003c3ffff */
[----:B-1----:R-:W-:Y:S02]  /*70f0*/  MOV R6, R52 ;  /* 0x0000003400067202 */ /* 0x002fe40000000f00 */
[----:B------:R-:W-:-:S04]  /*7100*/  MOV R7, 0x0 ;  /* 0x0000000000077802 */ /* 0x000fc80000000f00 */
[----:B------:R-:W-:Y:S05]  /*7110*/  RET.REL.NODEC R6 `(_ZN7cutlass13device_kernelIN5flash19enable_sm80_to_sm89INS1_16FlashAttnBwdSm80INS1_25CollectiveMainloopBwdSm80ILi2ELi2EN4cute5tupleIJNS5_1CILi64EEENS7_ILi128EEES8_EEENS_10bfloat16_tEfNS_4arch4Sm80ELb0ELb0ELb1ELb1ELb0ELb0ELb0ELb0ELi2ELi2ELi4ELi2ELb1EEENS1_24CollectiveEpilogueBwdGQAISA_fSD_Li256ELb1ELb0EEENS1_19SingleTileSchedulerILb1ELb0ELb0ELi128EEEEEEEEEvNT_6ParamsE) ;  /* 0xffff8ee006007950 */ /* 0x000fea0003c3ffff */
        .type           $_ZN7cutlass13device_kernelIN5flash19enable_sm80_to_sm89INS1_16FlashAttnBwdSm80INS1_25CollectiveMainloopBwdSm80ILi2ELi2EN4cute5tupleIJNS5_1CILi64EEENS7_ILi128EEES8_EEENS_10bfloat16_tEfNS_4arch4Sm80ELb0ELb0ELb1ELb1ELb0ELb0ELb0ELb0ELi2ELi2ELi4ELi2ELb1EEENS1_24CollectiveEpilogueBwdGQAISA_fSD_Li256ELb1ELb0EEENS1_19SingleTileSchedulerILb1ELb0ELb0ELi128EEEEEEEEEvNT_6ParamsE$_ZN4cute5tupleIJNS_1CILi0EEES2_S2_iEEC2ERKS2_S5_S5_RKi,@function
        .size           $_ZN7cutlass13device_kernelIN5flash19enable_sm80_to_sm89INS1_16FlashAttnBwdSm80INS1_25CollectiveMainloopBwdSm80ILi2ELi2EN4cute5tupleIJNS5_1CILi64EEENS7_ILi128EEES8_EEENS_10bfloat16_tEfNS_4arch4Sm80ELb0ELb0ELb1ELb1ELb0ELb0ELb0ELb0ELi2ELi2ELi4ELi2ELb1EEENS1_24CollectiveEpilogueBwdGQAISA_fSD_Li256ELb1ELb0EEENS1_19SingleTileSchedulerILb1ELb0ELb0ELi128EEEEEEEEEvNT_6ParamsE$_ZN4cute5tupleIJNS_1CILi0EEES2_S2_iEEC2ERKS2_S5_S5_RKi,($_ZN7cutlass13device_kernelIN5flash19enable_sm80_to_sm89INS1_16FlashAttnBwdSm80INS1_25CollectiveMainloopBwdSm80ILi2ELi2EN4cute5tupleIJNS5_1CILi64EEENS7_ILi128EEES8_EEENS_10bfloat16_tEfNS_4arch4Sm80ELb0ELb0ELb1ELb1ELb0ELb0ELb0ELb0ELi2ELi2ELi4ELi2ELb1EEENS1_24CollectiveEpilogueBwdGQAISA_fSD_Li256ELb1ELb0EEENS1_19SingleTileSchedulerILb1ELb0ELb0ELi128EEEEEEEEEvNT_6ParamsE$_ZN4cute5tupleIJNS_1CILi0EEES2_iEEC2ERKS2_S5_RKi - $_ZN7cutlass13device_kernelIN5flash19enable_sm80_to_sm89INS1_16FlashAttnBwdSm80INS1_25CollectiveMainloopBwdSm80ILi2ELi2EN4cute5tupleIJNS5_1CILi64EEENS7_ILi128EEES8_EEENS_10bfloat16_tEfNS_4arch4Sm80ELb0ELb0ELb1ELb1ELb0ELb0ELb0ELb0ELi2ELi2ELi4ELi2ELb1EEENS1_24CollectiveEpilogueBwdGQAISA_fSD_Li256ELb1ELb0EEENS1_19SingleTileSchedulerILb1ELb0ELb0ELi128EEEEEEEEEvNT_6ParamsE$_ZN4cute5tupleIJNS_1CILi0EEES2_S2_iEEC2ERKS2_S5_S5_RKi)
$_ZN7cutlass13device_kernelIN5flash19enable_sm80_to_sm89INS1_16FlashAttnBwdSm80INS1_25CollectiveMainloopBwdSm80ILi2ELi2EN4cute5tupleIJNS5_1CILi64EEENS7_ILi128EEES8_EEENS_10bfloat16_tEfNS_4arch4Sm80ELb0ELb0ELb1ELb1ELb0ELb0ELb0ELb0ELi2ELi2ELi4ELi2ELb1EEENS1_24CollectiveEpilogueBwdGQAISA_fSD_Li256ELb1ELb0EEENS1_19SingleTileSchedulerILb1ELb0ELb0ELi128EEEEEEEEEvNT_6ParamsE$_ZN4cute5tupleIJNS_1CILi0EEES2_S2_iEEC2ERKS2_S5_S5_RKi:
[----:B------:R-:W-:Y:S02]  /*7120*/  MOV R10, 0x7140 ;  /* 0x00007140000a7802 */ /* 0x000fe40000000f00 */
[----:B------:R-:W-:Y:S05]  /*7130*/  CALL.REL.NOINC `($_ZN7cutlass13device_kernelIN5flash19enable_sm80_to_sm89INS1_16FlashAttnBwdSm80INS1_25CollectiveMainloopBwdSm80ILi2ELi2EN4cute5tupleIJNS5_1CILi64EEENS7_ILi128EEES8_EEENS_10bfloat16_tEfNS_4arch4Sm80ELb0ELb0ELb1ELb1ELb0ELb0ELb0ELb0ELi2ELi2ELi4ELi2ELb1EEENS1_24CollectiveEpilogueBwdGQAISA_fSD_Li256ELb1ELb0EEENS1_19SingleTileSchedulerILb1ELb0ELb0ELi128EEEEEEEEEvNT_6ParamsE$_ZN4cute3eso3ESOILb1ELb0EJNS_1CILi0EEES3_S3_iEEC2ERKS3_S6_S6_RKi) ;  /* 0xfffff79000007944 */ /* 0x000fea0003c3ffff */
[----:B------:R-:W-:-:S04]  /*7140*/  MOV R17, 0x0 ;  /* 0x0000000000117802 */ /* 0x000fc80000000f00 */
[----:B------:R-:W-:Y:S05]  /*7150*/  RET.REL.NODEC R16 `(_ZN7cutlass13device_kernelIN5flash19enable_sm80_to_sm89INS1_16FlashAttnBwdSm80INS1_25CollectiveMainloopBwdSm80ILi2ELi2EN4cute5tupleIJNS5_1CILi64EEENS7_ILi128EEES8_EEENS_10bfloat16_tEfNS_4arch4Sm80ELb0ELb0ELb1ELb1ELb0ELb0ELb0ELb0ELi2ELi2ELi4ELi2ELb1EEENS1_24CollectiveEpilogueBwdGQAISA_fSD_Li256ELb1ELb0EEENS1_19SingleTileSchedulerILb1ELb0ELb0ELi128EEEEEEEEEvNT_6ParamsE) ;  /* 0xffff8ea010007950 */ /* 0x000fea0003c3ffff */
        .type           $_ZN7cutlass13device_kernelIN5flash19enable_sm80_to_sm89INS1_16FlashAttnBwdSm80INS1_25CollectiveMainloopBwdSm80ILi2ELi2EN4cute5tupleIJNS5_1CILi64EEENS7_ILi128EEES8_EEENS_10bfloat16_tEfNS_4arch4Sm80ELb0ELb0ELb1ELb1ELb0ELb0ELb0ELb0ELi2ELi2ELi4ELi2ELb1EEENS1_24CollectiveEpilogueBwdGQAISA_fSD_Li256ELb1ELb0EEENS1_19SingleTileSchedulerILb1ELb0ELb0ELi128EEEEEEEEEvNT_6ParamsE$_ZN4cute5tupleIJNS_1CILi0EEES2_iEEC2ERKS2_S5_RKi,@function
        .size           $_ZN7cutlass13device_kernelIN5flash19enable_sm80_to_sm89INS1_16FlashAttnBwdSm80INS1_25CollectiveMainloopBwdSm80ILi2ELi2EN4cute5tupleIJNS5_1CILi64EEENS7_ILi128EEES8_EEENS_10bfloat16_tEfNS_4arch4Sm80ELb0ELb0ELb1ELb1ELb0ELb0ELb0ELb0ELi2ELi2ELi4ELi2ELb1EEENS1_24CollectiveEpilogueBwdGQAISA_fSD_Li256ELb1ELb0EEENS1_19SingleTileSchedulerILb1ELb0ELb0ELi128EEEEEEEEEvNT_6ParamsE$_ZN4cute5tupleIJNS_1CILi0EEES2_iEEC2ERKS2_S5_RKi,($_ZN7cutlass13device_kernelIN5flash19enable_sm80_to_sm89INS1_16FlashAttnBwdSm80INS1_25CollectiveMainloopBwdSm80ILi2ELi2EN4cute5tupleIJNS5_1CILi64EEENS7_ILi128EEES8_EEENS_10bfloat16_tEfNS_4arch4Sm80ELb0ELb0ELb1ELb1ELb0ELb0ELb0ELb0ELi2ELi2ELi4ELi2ELb1EEENS1_24CollectiveEpilogueBwdGQAISA_fSD_Li256ELb1ELb0EEENS1_19SingleTileSchedulerILb1ELb0ELb0ELi128EEEEEEEEEvNT_6ParamsE$_ZN4cute5tupleIJNS_1CILi0EEES2_iiEEC2ERKS2_S5_RKiS7_ - $_ZN7cutlass13device_kernelIN5flash19enable_sm80_to_sm89INS1_16FlashAttnBwdSm80INS1_25CollectiveMainloopBwdSm80ILi2ELi2EN4cute5tupleIJNS5_1CILi64EEENS7_ILi128EEES8_EEENS_10bfloat16_tEfNS_4arch4Sm80ELb0ELb0ELb1ELb1ELb0ELb0ELb0ELb0ELi2ELi2ELi4ELi2ELb1EEENS1_24CollectiveEpilogueBwdGQAISA_fSD_Li256ELb1ELb0EEENS1_19SingleTileSchedulerILb1ELb0ELb0ELi128EEEEEEEEEvNT_6ParamsE$_ZN4cute5tupleIJNS_1CILi0EEES2_iEEC2ERKS2_S5_RKi)
$_ZN7cutlass13device_kernelIN5flash19enable_sm80_to_sm89INS1_16FlashAttnBwdSm80INS1_25CollectiveMainloopBwdSm80ILi2ELi2EN4cute5tupleIJNS5_1CILi64EEENS7_ILi128EEES8_EEENS_10bfloat16_tEfNS_4arch4Sm80ELb0ELb0ELb1ELb1ELb0ELb0ELb0ELb0ELi2ELi2ELi4ELi2ELb1EEENS1_24CollectiveEpilogueBwdGQAISA_fSD_Li256ELb1ELb0EEENS1_19SingleTileSchedulerILb1ELb0ELb0ELi128EEEEEEEEEvNT_6ParamsE$_ZN4cute5tupleIJNS_1CILi0EEES2_iEEC2ERKS2_S5_RKi:
[----:B------:R-:W-:Y:S02]  /*7160*/  MOV R16, 0x7180 ;  /* 0x0000718000107802 */ /* 0x000fe40000000f00 */
[----:B------:R-:W-:Y:S05]  /*7170*/  CALL.REL.NOINC `($_ZN7cutlass13device_kernelIN5flash19enable_sm80_to_sm89INS1_16FlashAttnBwdSm80INS1_25CollectiveMainloopBwdSm80ILi2ELi2EN4cute5tupleIJNS5_1CILi64EEENS7_ILi128EEES8_EEENS_10bfloat16_tEfNS_4arch4Sm80ELb0ELb0ELb1ELb1ELb0ELb0ELb0ELb0ELi2ELi2ELi4ELi2ELb1EEENS1_24CollectiveEpilogueBwdGQAISA_fSD_Li256ELb1ELb0EEENS1_19SingleTileSchedulerILb1ELb0ELb0ELi128EEEEEEEEEvNT_6ParamsE$_ZN4cute3eso3ESOILb1ELb0EJNS_1CILi0EEES3_iEEC2ERKS3_S6_RKi) ;  /* 0xfffff7a000007944 */ /* 0x000fea0003c3ffff */
[----:B-1----:R-:W-:Y:S02]  /*7180*/  MOV R6, R18 ;  /* 0x0000001200067202 */ /* 0x002fe40000000f00 */
[----:B------:R-:W-:-:S04]  /*7190*/  MOV R7, 0x0 ;  /* 0x0000000000077802 */ /* 0x000fc80000000f00 */
[----:B------:R-:W-:Y:S05]  /*71a0*/  RET.REL.NODEC R6 `(_ZN7cutlass13device_kernelIN5flash19enable_sm80_to_sm89INS1_16FlashAttnBwdSm80INS1_25CollectiveMainloopBwdSm80ILi2ELi2EN4cute5tupleIJNS5_1CILi64EEENS7_ILi128EEES8_EEENS_10bfloat16_tEfNS_4arch4Sm80ELb0ELb0ELb1ELb1ELb0ELb0ELb0ELb0ELi2ELi2ELi4ELi2ELb1EEENS1_24CollectiveEpilogueBwdGQAISA_fSD_Li256ELb1ELb0EEENS1_19SingleTileSchedulerILb1ELb0ELb0ELi128EEEEEEEEEvNT_6ParamsE) ;  /* 0xffff8e5006007950 */ /* 0x000fea0003c3ffff */
        .type           $_ZN7cutlass13device_kernelIN5flash19enable_sm80_to_sm89INS1_16FlashAttnBwdSm80INS1_25CollectiveMainloopBwdSm80ILi2ELi2EN4cute5tupleIJNS5_1CILi64EEENS7_ILi128EEES8_EEENS_10bfloat16_tEfNS_4arch4Sm80ELb0ELb0ELb1ELb1ELb0ELb0ELb0ELb0ELi2ELi2ELi4ELi2ELb1EEENS1_24CollectiveEpilogueBwdGQAISA_fSD_Li256ELb1ELb0EEENS1_19SingleTileSchedulerILb1ELb0ELb0ELi128EEEEEEEEEvNT_6ParamsE$_ZN4cute5tupleIJNS_1CILi0EEES2_iiEEC2ERKS2_S5_RKiS7_,@function
        .size           $_ZN7cutlass13device_kernelIN5flash19enable_sm80_to_sm89INS1_16FlashAttnBwdSm80INS1_25CollectiveMainloopBwdSm80ILi2ELi2EN4cute5tupleIJNS5_1CILi64EEENS7_ILi128EEES8_EEENS_10bfloat16_tEfNS_4arch4Sm80ELb0ELb0ELb1ELb1ELb0ELb0ELb0ELb0ELi2ELi2ELi4ELi2ELb1EEENS1_24CollectiveEpilogueBwdGQAISA_fSD_Li256ELb1ELb0EEENS1_19SingleTileSchedulerILb1ELb0ELb0ELi128EEEEEEEEEvNT_6ParamsE$_ZN4cute5tupleIJNS_1CILi0EEES2_iiEEC2ERKS2_S5_RKiS7_,($_ZN7cutlass13device_kernelIN5flash19enable_sm80_to_sm89INS1_16FlashAttnBwdSm80INS1_25CollectiveMainloopBwdSm80ILi2ELi2EN4cute5tupleIJNS5_1CILi64EEENS7_ILi128EEES8_EEENS_10bfloat16_tEfNS_4arch4Sm80ELb0ELb0ELb1ELb1ELb0ELb0ELb0ELb0ELi2ELi2ELi4ELi2ELb1EEENS1_24CollectiveEpilogueBwdGQAISA_fSD_Li256ELb1ELb0EEENS1_19SingleTileSchedulerILb1ELb0ELb0ELi128EEEEEEEEEvNT_6ParamsE$_ZN4cute5tupleIJNS_1CILi0EEEiEEC2ERKS2_RKi - $_ZN7cutlass13device_kernelIN5flash19enable_sm80_to_sm89INS1_16FlashAttnBwdSm80INS1_25CollectiveMainloopBwdSm80ILi2ELi2EN4cute5tupleIJNS5_1CILi64EEENS7_ILi128EEES8_EEENS_10bfloat16_tEfNS_4arch4Sm80ELb0ELb0ELb1ELb1ELb0ELb0ELb0ELb0ELi2ELi2ELi4ELi2ELb1EEENS1_24CollectiveEpilogueBwdGQAISA_fSD_Li256ELb1ELb0EEENS1_19SingleTileSchedulerILb1ELb0ELb0ELi128EEEEEEEEEvNT_6ParamsE$_ZN4cute5tupleIJNS_1CILi0EEES2_iiEEC2ERKS2_S5_RKiS7_)
$_ZN7cutlass13device_kernelIN5flash19enable_sm80_to_sm89INS1_16FlashAttnBwdSm80INS1_25CollectiveMainloopBwdSm80ILi2ELi2EN4cute5tupleIJNS5_1CILi64EEENS7_ILi128EEES8_EEENS_10bfloat16_tEfNS_4arch4Sm80ELb0ELb0ELb1ELb1ELb0ELb0ELb0ELb0ELi2ELi2ELi4ELi2ELb1EEENS1_24CollectiveEpilogueBwdGQAISA_fSD_Li256ELb1ELb0EEENS1_19SingleTileSchedulerILb1ELb0ELb0ELi128EEEEEEEEEvNT_6ParamsE$_ZN4cute5tupleIJNS_1CILi0EEES2_iiEEC2ERKS2_S5_RKiS7_:
[----:B------:R-:W-:Y:S02]  /*71b0*/  MOV R16, 0x71d0 ;  /* 0x000071d000107802 */ /* 0x000fe40000000f00 */
[----:B------:R-:W-:Y:S05]  /*71c0*/  CALL.REL.NOINC `($_ZN7cutlass13device_kernelIN5flash19enable_sm80_to_sm89INS1_16FlashAttnBwdSm80INS1_25CollectiveMainloopBwdSm80ILi2ELi2EN4cute5tupleIJNS5_1CILi64EEENS7_ILi128EEES8_EEENS_10bfloat16_tEfNS_4arch4Sm80ELb0ELb0ELb1ELb1ELb0ELb0ELb0ELb0ELi2ELi2ELi4ELi2ELb1EEENS1_24CollectiveEpilogueBwdGQAISA_fSD_Li256ELb1ELb0EEENS1_19SingleTileSchedulerILb1ELb0ELb0ELi128EEEEEEEEEvNT_6ParamsE$_ZN4cute3eso3ESOILb1ELb0EJNS_1CILi0EEES3_iiEEC2ERKS3_S6_RKiS8_) ;  /* 0xfffff7e000007944 */ /* 0x000fea0003c3ffff */
[----:B------:R-:W-:Y:S02]  /*71d0*/  MOV R16, R18 ;  /* 0x0000001200107202 */ /* 0x000fe40000000f00 */
[----:B------:R-:W-:-:S04]  /*71e0*/  MOV R17, 0x0 ;  /* 0x0000000000117802 */ /* 0x000fc80000000f00 */
[----:B------:R-:W-:Y:S05]  /*71f0*/  RET.REL.NODEC R16 `(_ZN7cutlass13device_kernelIN5flash19enable_sm80_to_sm89INS1_16FlashAttnBwdSm80INS1_25CollectiveMainloopBwdSm80ILi2ELi2EN4cute5tupleIJNS5_1CILi64EEENS7_ILi128EEES8_EEENS_10bfloat16_tEfNS_4arch4Sm80ELb0ELb0ELb1ELb1ELb0ELb0ELb0ELb0ELi2ELi2ELi4ELi2ELb1EEENS1_24CollectiveEpilogueBwdGQAISA_fSD_Li256ELb1ELb0EEENS1_19SingleTileSchedulerILb1ELb0ELb0ELi128EEEEEEEEEvNT_6ParamsE) ;  /* 0xffff8e0010007950 */ /* 0x000fea0003c3ffff */
        .type           $_ZN7cutlass13device_kernelIN5flash19enable_sm80_to_sm89INS1_16FlashAttnBwdSm80INS1_25CollectiveMainloopBwdSm80ILi2ELi2EN4cute5tupleIJNS5_1CILi64EEENS7_ILi128EEES8_EEENS_10bfloat16_tEfNS_4arch4Sm80ELb0ELb0ELb1ELb1ELb0ELb0ELb0ELb0ELi2ELi2ELi4ELi2ELb1EEENS1_24CollectiveEpilogueBwdGQAISA_fSD_Li256ELb1ELb0EEENS1_19SingleTileSchedulerILb1ELb0ELb0ELi128EEEEEEEEEvNT_6ParamsE$_ZN4cute5tupleIJNS_1CILi0EEEiEEC2ERKS2_RKi,@function
        .size           $_ZN7cutlass13device_kernelIN5flash19enable_sm80_to_sm89INS1_16FlashAttnBwdSm80INS1_25CollectiveMainloopBwdSm80ILi2ELi2EN4cute5tupleIJNS5_1CILi64EEENS7_ILi128EEES8_EEENS_10bfloat16_tEfNS_4arch4Sm80ELb0ELb0ELb1ELb1ELb0ELb0ELb0ELb0ELi2ELi2ELi4ELi2ELb1EEENS1_24CollectiveEpilogueBwdGQAISA_fSD_Li256ELb1ELb0EEENS1_19SingleTileSchedulerILb1ELb0ELb0ELi128EEEEEEEEEvNT_6ParamsE$_ZN4cute5tupleIJNS_1CILi0EEEiEEC2ERKS2_RKi,($_ZN7cutlass13device_kernelIN5flash19enable_sm80_to_sm89INS1_16FlashAttnBwdSm80INS1_25CollectiveMainloopBwdSm80ILi2ELi2EN4cute5tupleIJNS5_1CILi64EEENS7_ILi128EEES8_EEENS_10bfloat16_tEfNS_4arch4Sm80ELb0ELb0ELb1ELb1ELb0ELb0ELb0ELb0ELi2ELi2ELi4ELi2ELb1EEENS1_24CollectiveEpilogueBwdGQAISA_fSD_Li256ELb1ELb0EEENS1_19SingleTileSchedulerILb1ELb0ELb0ELi128EEEEEEEEEvNT_6ParamsE$_ZN4cute5tupleIJNS_1CILi0EEEiiiEEC2ERKS2_RKiS7_S7_ - $_ZN7cutlass13device_kernelIN5flash19enable_sm80_to_sm89INS1_16FlashAttnBwdSm80INS1_25CollectiveMainloopBwdSm80ILi2ELi2EN4cute5tupleIJNS5_1CILi64EEENS7_ILi128EEES8_EEENS_10bfloat16_tEfNS_4arch4Sm80ELb0ELb0ELb1ELb1ELb0ELb0ELb0ELb0ELi2ELi2ELi4ELi2ELb1EEENS1_24CollectiveEpilogueBwdGQAISA_fSD_Li256ELb1ELb0EEENS1_19SingleTileSchedulerILb1ELb0ELb0ELi128EEEEEEEEEvNT_6ParamsE$_ZN4cute5tupleIJNS_1CILi0EEEiEEC2ERKS2_RKi)
$_ZN7cutlass13device_kernelIN5flash19enable_sm80_to_sm89INS1_16FlashAttnBwdSm80INS1_25CollectiveMainloopBwdSm80ILi2ELi2EN4cute5tupleIJNS5_1CILi64EEENS7_ILi128EEES8_EEENS_10bfloat16_tEfNS_4arch4Sm80ELb0ELb0ELb1ELb1ELb0ELb0ELb0ELb0ELi2ELi2ELi4ELi2ELb1EEENS1_24CollectiveEpilogueBwdGQAISA_fSD_Li256ELb1ELb0EEENS1_19SingleTileSchedulerILb1ELb0ELb0ELi128EEEEEEEEEvNT_6ParamsE$_ZN4cute5tupleIJNS_1CILi0EEEiEEC2ERKS2_RKi:
[----:B------:R-:W-:Y:S02]  /*7200*/  MOV R16, 0x7220 ;  /* 0x0000722000107802 */ /* 0x000fe40000000f00 */
[----:B------:R-:W-:Y:S05]  /*7210*/  CALL.REL.NOINC `($_ZN7cutlass13device_kernelIN5flash19enable_sm80_to_sm89INS1_16FlashAttnBwdSm80INS1_25CollectiveMainloopBwdSm80ILi2ELi2EN4cute5tupleIJNS5_1CILi64EEENS7_ILi128EEES8_EEENS_10bfloat16_tEfNS_4arch4Sm80ELb0ELb0ELb1ELb1ELb0ELb0ELb0ELb0ELi2ELi2ELi4ELi2ELb1EEENS1_24CollectiveEpilogueBwdGQAISA_fSD_Li256ELb1ELb0EEENS1_19SingleTileSchedulerILb1ELb0ELb0ELi128EEEEEEEEEvNT_6ParamsE$_ZN4cute3eso3ESOILb1ELb0EJNS_1CILi0EEEiEEC2ERKS3_RKi) ;  /* 0xfffff80000007944 */ /* 0x000fea0003c3ffff */
[----:B-1----:R-:W-:Y:S02]  /*7220*/  MOV R6, R18 ;  /* 0x0000001200067202 */ /* 0x002fe40000000f00 */
[----:B------:R-:W-:-:S04]  /*7230*/  MOV R7, 0x0 ;  /* 0x0000000000077802 */ /* 0x000fc80000000f00 */
[----:B------:R-:W-:Y:S05]  /*7240*/  RET.REL.NODEC R6 `(_ZN7cutlass13device_kernelIN5flash19enable_sm80_to_sm89INS1_16FlashAttnBwdSm80INS1_25CollectiveMainloopBwdSm80ILi2ELi2EN4cute5tupleIJNS5_1CILi64EEENS7_ILi128EEES8_EEENS_10bfloat16_tEfNS_4arch4Sm80ELb0ELb0ELb1ELb1ELb0ELb0ELb0ELb0ELi2ELi2ELi4ELi2ELb1EEENS1_24CollectiveEpilogueBwdGQAISA_fSD_Li256ELb1ELb0EEENS1_19SingleTileSchedulerILb1ELb0ELb0ELi128EEEEEEEEEvNT_6ParamsE) ;  /* 0xffff8db006007950 */ /* 0x000fea0003c3ffff */
        .type           $_ZN7cutlass13device_kernelIN5flash19enable_sm80_to_sm89INS1_16FlashAttnBwdSm80INS1_25CollectiveMainloopBwdSm80ILi2ELi2EN4cute5tupleIJNS5_1CILi64EEENS7_ILi128EEES8_EEENS_10bfloat16_tEfNS_4arch4Sm80ELb0ELb0ELb1ELb1ELb0ELb0ELb0ELb0ELi2ELi2ELi4ELi2ELb1EEENS1_24CollectiveEpilogueBwdGQAISA_fSD_Li256ELb1ELb0EEENS1_19SingleTileSchedulerILb1ELb0ELb0ELi128EEEEEEEEEvNT_6ParamsE$_ZN4cute5tupleIJNS_1CILi0EEEiiiEEC2ERKS2_RKiS7_S7_,@function
        .size           $_ZN7cutlass13device_kernelIN5flash19enable_sm80_to_sm89INS1_16FlashAttnBwdSm80INS1_25CollectiveMainloopBwdSm80ILi2ELi2EN4cute5tupleIJNS5_1CILi64EEENS7_ILi128EEES8_EEENS_10bfloat16_tEfNS_4arch4Sm80ELb0ELb0ELb1ELb1ELb0ELb0ELb0ELb0ELi2ELi2ELi4ELi2ELb1EEENS1_24CollectiveEpilogueBwdGQAISA_fSD_Li256ELb1ELb0EEENS1_19SingleTileSchedulerILb1ELb0ELb0ELi128EEEEEEEEEvNT_6ParamsE$_ZN4cute5tupleIJNS_1CILi0EEEiiiEEC2ERKS2_RKiS7_S7_,($_ZN7cutlass13device_kernelIN5flash19enable_sm80_to_sm89INS1_16FlashAttnBwdSm80INS1_25CollectiveMainloopBwdSm80ILi2ELi2EN4cute5tupleIJNS5_1CILi64EEENS7_ILi128EEES8_EEENS_10bfloat16_tEfNS_4arch4Sm80ELb0ELb0ELb1ELb1ELb0ELb0ELb0ELb0ELi2ELi2ELi4ELi2ELb1EEENS1_24CollectiveEpilogueBwdGQAISA_fSD_Li256ELb1ELb0EEENS1_19SingleTileSchedulerILb1ELb0ELb0ELi128EEEEEEEEEvNT_6ParamsE$_ZN4cute5tupleIJiEEC2ERKi - $_ZN7cutlass13device_kernelIN5flash19enable_sm80_to_sm89INS1_16FlashAttnBwdSm80INS1_25CollectiveMainloopBwdSm80ILi2ELi2EN4cute5tupleIJNS5_1CILi64EEENS7_ILi128EEES8_EEENS_10bfloat16_tEfNS_4arch4Sm80ELb0ELb0ELb1ELb1ELb0ELb0ELb0ELb0ELi2ELi2ELi4ELi2ELb1EEENS1_24CollectiveEpilogueBwdGQAISA_fSD_Li256ELb1ELb0EEENS1_19SingleTileSchedulerILb1ELb0ELb0ELi128EEEEEEEEEvNT_6ParamsE$_ZN4cute5tupleIJNS_1CILi0EEEiiiEEC2ERKS2_RKiS7_S7_)
$_ZN7cutlass13device_kernelIN5flash19enable_sm80_to_sm89INS1_16FlashAttnBwdSm80INS1_25CollectiveMainloopBwdSm80ILi2ELi2EN4cute5tupleIJNS5_1CILi64EEENS7_ILi128EEES8_EEENS_10bfloat16_tEfNS_4arch4Sm80ELb0ELb0ELb1ELb1ELb0ELb0ELb0ELb0ELi2ELi2ELi4ELi2ELb1EEENS1_24CollectiveEpilogueBwdGQAISA_fSD_Li256ELb1ELb0EEENS1_19SingleTileSchedulerILb1ELb0ELb0ELi128EEEEEEEEEvNT_6ParamsE$_ZN4cute5tupleIJNS_1CILi0EEEiiiEEC2ERKS2_RKiS7_S7_:
[----:B------:R-:W-:Y:S02]  /*7250*/  MOV R16, 0x7270 ;  /* 0x0000727000107802 */ /* 0x000fe40000000f00 */
[----:B------:R-:W-:Y:S05]  /*7260*/  CALL.REL.NOINC `($_ZN7cutlass13device_kernelIN5flash19enable_sm80_to_sm89INS1_16FlashAttnBwdSm80INS1_25CollectiveMainloopBwdSm80ILi2ELi2EN4cute5tupleIJNS5_1CILi64EEENS7_ILi128EEES8_EEENS_10bfloat16_tEfNS_4arch4Sm80ELb0ELb0ELb1ELb1ELb0ELb0ELb0ELb0ELi2ELi2ELi4ELi2ELb1EEENS1_24CollectiveEpilogueBwdGQAISA_fSD_Li256ELb1ELb0EEENS1_19SingleTileSchedulerILb1ELb0ELb0ELi128EEEEEEEEEvNT_6ParamsE$_ZN4cute3eso3ESOILb1ELb0EJNS_1CILi0EEEiiiEEC2ERKS3_RKiS8_S8_) ;  /* 0xfffff87000007944 */ /* 0x000fea0003c3ffff */
[----:B-1----:R-:W-:Y:S02]  /*7270*/  MOV R6, R18 ;  /* 0x0000001200067202 */ /* 0x002fe40000000f00 */
[----:B------:R-:W-:-:S04]  /*7280*/  MOV R7, 0x0 ;  /* 0x0000000000077802 */ /* 0x000fc80000000f00 */
[----:B------:R-:W-:Y:S05]  /*7290*/  RET.REL.NODEC R6 `(_ZN7cutlass13device_kernelIN5flash19enable_sm80_to_sm89INS1_16FlashAttnBwdSm80INS1_25CollectiveMainloopBwdSm80ILi2ELi2EN4cute5tupleIJNS5_1CILi64EEENS7_ILi128EEES8_EEENS_10bfloat16_tEfNS_4arch4Sm80ELb0ELb0ELb1ELb1ELb0ELb0ELb0ELb0ELi2ELi2ELi4ELi2ELb1EEENS1_24CollectiveEpilogueBwdGQAISA_fSD_Li256ELb1ELb0EEENS1_19SingleTileSchedulerILb1ELb0ELb0ELi128EEEEEEEEEvNT_6ParamsE) ;  /* 0xffff8d6006007950 */ /* 0x000fea0003c3ffff */
        .type           $_ZN7cutlass13device_kernelIN5flash19enable_sm80_to_sm89INS1_16FlashAttnBwdSm80INS1_25CollectiveMainloopBwdSm80ILi2ELi2EN4cute5tupleIJNS5_1CILi64EEENS7_ILi128EEES8_EEENS_10bfloat16_tEfNS_4arch4Sm80ELb0ELb0ELb1ELb1ELb0ELb0ELb0ELb0ELi2ELi2ELi4ELi2ELb1EEENS1_24CollectiveEpilogueBwdGQAISA_fSD_Li256ELb1ELb0EEENS1_19SingleTileSchedulerILb1ELb0ELb0ELi128EEEEEEEEEvNT_6ParamsE$_ZN4cute5tupleIJiEEC2ERKi,@function
        .size           $_ZN7cutlass13device_kernelIN5flash19enable_sm80_to_sm89INS1_16FlashAttnBwdSm80INS1_25CollectiveMainloopBwdSm80ILi2ELi2EN4cute5tupleIJNS5_1CILi64EEENS7_ILi128EEES8_EEENS_10bfloat16_tEfNS_4arch4Sm80ELb0ELb0ELb1ELb1ELb0ELb0ELb0ELb0ELi2ELi2ELi4ELi2ELb1EEENS1_24CollectiveEpilogueBwdGQAISA_fSD_Li256ELb1ELb0EEENS1_19SingleTileSchedulerILb1ELb0ELb0ELi128EEEEEEEEEvNT_6ParamsE$_ZN4cute5tupleIJiEEC2ERKi,($_ZN7cutlass13device_kernelIN5flash19enable_sm80_to_sm89INS1_16FlashAttnBwdSm80INS1_25CollectiveMainloopBwdSm80ILi2ELi2EN4cute5tupleIJNS5_1CILi64EEENS7_ILi128EEES8_EEENS_10bfloat16_tEfNS_4arch4Sm80ELb0ELb0ELb1ELb1ELb0ELb0ELb0ELb0ELi2ELi2ELi4ELi2ELb1EEENS1_24CollectiveEpilogueBwdGQAISA_fSD_Li256ELb1ELb0EEENS1_19SingleTileSchedulerILb1ELb0ELb0ELi128EEEEEEEEEvNT_6ParamsE$_ZN4cute5tupleIJiNS_1CILi0EEEEEC2ERKiRKS2_ - $_ZN7cutlass13device_kernelIN5flash19enable_sm80_to_sm89INS1_16FlashAttnBwdSm80INS1_25CollectiveMainloopBwdSm80ILi2ELi2EN4cute5tupleIJNS5_1CILi64EEENS7_ILi128EEES8_EEENS_10bfloat16_tEfNS_4arch4Sm80ELb0ELb0ELb1ELb1ELb0ELb0ELb0ELb0ELi2ELi2ELi4ELi2ELb1EEENS1_24CollectiveEpilogueBwdGQAISA_fSD_Li256ELb1ELb0EEENS1_19SingleTileSchedulerILb1ELb0ELb0ELi128EEEEEEEEEvNT_6ParamsE$_ZN4cute5tupleIJiEEC2ERKi)
$_ZN7cutlass13device_kernelIN5flash19enable_sm80_to_sm89INS1_16FlashAttnBwdSm80INS1_25CollectiveMainloopBwdSm80ILi2ELi2EN4cute5tupleIJNS5_1CILi64EEENS7_ILi128EEES8_EEENS_10bfloat16_tEfNS_4arch4Sm80ELb0ELb0ELb1ELb1ELb0ELb0ELb0ELb0ELi2ELi2ELi4ELi2ELb1EEENS1_24CollectiveEpilogueBwdGQAISA_fSD_Li256ELb1ELb0EEENS1_19SingleTileSchedulerILb1ELb0ELb0ELi128EEEEEEEEEvNT_6ParamsE$_ZN4cute5tupleIJiEEC2ERKi:
[----:B------:R-:W-:Y:S02]  /*72a0*/  MOV R18, 0x72c0 ;  /* 0x000072c000127802 */ /* 0x000fe40000000f00 */
[----:B------:R-:W-:Y:S05]  /*72b0*/  CALL.REL.NOINC `($_ZN7cutlass13device_kernelIN5flash19enable_sm80_to_sm89INS1_16FlashAttnBwdSm80INS1_25CollectiveMainloopBwdSm80ILi2ELi2EN4cute5tupleIJNS5_1CILi64EEENS7_ILi128EEES8_EEENS_10bfloat16_tEfNS_4arch4Sm80ELb0ELb0ELb1ELb1ELb0ELb0ELb0ELb0ELi2ELi2ELi4ELi2ELb1EEENS1_24CollectiveEpilogueBwdGQAISA_fSD_Li256ELb1ELb0EEENS1_19SingleTileSchedulerILb1ELb0ELb0ELi128EEEEEEEEEvNT_6ParamsE$_ZN4cute3eso3ESOILb0ELb1EJiEEC2ERKi) ;  /* 0xfffff40000007944 */ /* 0x000fea0003c3ffff */
[----:B-1----:R-:W-:Y:S02]  /*72c0*/  MOV R6, R16 ;  /* 0x0000001000067202 */ /* 0x002fe40000000f00 */
[----:B------:R-:W-:-:S04]  /*72d0*/  MOV R7, 0x0 ;  /* 0x0000000000077802 */ /* 0x000fc80000000f00 */
[----:B------:R-:W-:Y:S05]  /*72e0*/  RET.REL.NODEC R6 `(_ZN7cutlass13device_kernelIN5flash19enable_sm80_to_sm89INS1_16FlashAttnBwdSm80INS1_25CollectiveMainloopBwdSm80ILi2ELi2EN4cute5tupleIJNS5_1CILi64EEENS7_ILi128EEES8_EEENS_10bfloat16_tEfNS_4arch4Sm80ELb0ELb0ELb1ELb1ELb0ELb0ELb0ELb0ELi2ELi2ELi4ELi2ELb1EEENS1_24CollectiveEpilogueBwdGQAISA_fSD_Li256ELb1ELb0EEENS1_19SingleTileSchedulerILb1ELb0ELb0ELi128EEEEEEEEEvNT_6ParamsE) ;  /* 0xffff8d1006007950 */ /* 0x000fea0003c3ffff */
        .type           $_ZN7cutlass13device_kernelIN5flash19enable_sm80_to_sm89INS1_16FlashAttnBwdSm80INS1_25CollectiveMainloopBwdSm80ILi2ELi2EN4cute5tupleIJNS5_1CILi64EEENS7_ILi128EEES8_EEENS_10bfloat16_tEfNS_4arch4Sm80ELb0ELb0ELb1ELb1ELb0ELb0ELb0ELb0ELi2ELi2ELi4ELi2ELb1EEENS1_24CollectiveEpilogueBwdGQAISA_fSD_Li256ELb1ELb0EEENS1_19SingleTileSchedulerILb1ELb0ELb0ELi128EEEEEEEEEvNT_6ParamsE$_ZN4cute5tupleIJiNS_1CILi0EEEEEC2ERKiRKS2_,@function
        .size           $_ZN7cutlass13device_kernelIN5flash19enable_sm80_to_sm89INS1_16FlashAttnBwdSm80INS1_25CollectiveMainloopBwdSm80ILi2ELi2EN4cute5tupleIJNS5_1CILi64EEENS7_ILi128EEES8_EEENS_10bfloat16_tEfNS_4arch4Sm80ELb0ELb0ELb1ELb1ELb0ELb0ELb0ELb0ELi2ELi2ELi4ELi2ELb1EEENS1_24CollectiveEpilogueBwdGQAISA_fSD_Li256ELb1ELb0EEENS1_19SingleTileSchedulerILb1ELb0ELb0ELi128EEEEEEEEEvNT_6ParamsE$_ZN4cute5tupleIJiNS_1CILi0EEEEEC2ERKiRKS2_,($_ZN7cutlass13device_kernelIN5flash19enable_sm80_to_sm89INS1_16FlashAttnBwdSm80INS1_25CollectiveMainloopBwdSm80ILi2ELi2EN4cute5tupleIJNS5_1CILi64EEENS7_ILi128EEES8_EEENS_10bfloat16_tEfNS_4arch4Sm80ELb0ELb0ELb1ELb1ELb0ELb0ELb0ELb0ELi2ELi2ELi4ELi2ELb1EEENS1_24CollectiveEpilogueBwdGQAISA_fSD_Li256ELb1ELb0EEENS1_19SingleTileSchedulerILb1ELb0ELb0ELi128EEEEEEEEEvNT_6ParamsE$_ZN4cute5tupleIJiiEEC2ERKiS3_ - $_ZN7cutlass13device_kernelIN5flash19enable_sm80_to_sm89INS1_16FlashAttnBwdSm80INS1_25CollectiveMainloopBwdSm80ILi2ELi2EN4cute5tupleIJNS5_1CILi64EEENS7_ILi128EEES8_EEENS_10bfloat16_tEfNS_4arch4Sm80ELb0ELb0ELb1ELb1ELb0ELb0ELb0ELb0ELi2ELi2ELi4ELi2ELb1EEENS1_24CollectiveEpilogueBwdGQAISA_fSD_Li256ELb1ELb0EEENS1_19SingleTileSchedulerILb1ELb0ELb0ELi128EEEEEEEEEvNT_6ParamsE$_ZN4cute5tupleIJiNS_1CILi0EEEEEC2ERKiRKS2_)
$_ZN7cutlass13device_kernelIN5flash19enable_sm80_to_sm89INS1_16FlashAttnBwdSm80INS1_25CollectiveMainloopBwdSm80ILi2ELi2EN4cute5tupleIJNS5_1CILi64EEENS7_ILi128EEES8_EEENS_10bfloat16_tEfNS_4arch4Sm80ELb0ELb0ELb1ELb1ELb0ELb0ELb0ELb0ELi2ELi2ELi4ELi2ELb1EEENS1_24CollectiveEpilogueBwdGQAISA_fSD_Li256ELb1ELb0EEENS1_19SingleTileSchedulerILb1ELb0ELb0ELi128EEEEEEEEEvNT_6ParamsE$_ZN4cute5tupleIJiNS_1CILi0EEEEEC2ERKiRKS2_:
[----:B------:R-:W-:Y:S02]  /*72f0*/  MOV R8, 0x7310 ;  /* 0x0000731000087802 */ /* 0x000fe40000000f00 */
[----:B------:R-:W-:Y:S05]  /*7300*/  CALL.REL.NOINC `($_ZN7cutlass13device_kernelIN5flash19enable_sm80_to_sm89INS1_16FlashAttnBwdSm80INS1_25CollectiveMainloopBwdSm80ILi2ELi2EN4cute5tupleIJNS5_1CILi64EEENS7_ILi128EEES8_EEENS_10bfloat16_tEfNS_4arch4Sm80ELb0ELb0ELb1ELb1ELb0ELb0ELb0ELb0ELi2ELi2ELi4ELi2ELb1EEENS1_24CollectiveEpilogueBwdGQAISA_fSD_Li256ELb1ELb0EEENS1_19SingleTileSchedulerILb1ELb0ELb0ELi128EEEEEEEEEvNT_6ParamsE$_ZN4cute3eso3ESOILb0ELb1EJiNS_1CILi0EEEEEC2ERKiRKS3_) ;  /* 0xfffff40000007944 */ /* 0x000fea0003c3ffff */
[----:B-1----:R-:W-:Y:S02]  /*7310*/  MOV R6, R16 ;  /* 0x0000001000067202 */ /* 0x002fe40000000f00 */
[----:B------:R-:W-:-:S04]  /*7320*/  MOV R7, 0x0 ;  /* 0x0000000000077802 */ /* 0x000fc80000000f00 */
[----:B------:R-:W-:Y:S05]  /*7330*/  RET.REL.NODEC R6 `(_ZN7cutlass13device_kernelIN5flash19enable_sm80_to_sm89INS1_16FlashAttnBwdSm80INS1_25CollectiveMainloopBwdSm80ILi2ELi2EN4cute5tupleIJNS5_1CILi64EEENS7_ILi128EEES8_EEENS_10bfloat16_tEfNS_4arch4Sm80ELb0ELb0ELb1ELb1ELb0ELb0ELb0ELb0ELi2ELi2ELi4ELi2ELb1EEENS1_24CollectiveEpilogueBwdGQAISA_fSD_Li256ELb1ELb0EEENS1_19SingleTileSchedulerILb1ELb0ELb0ELi128EEEEEEEEEvNT_6ParamsE) ;  /* 0xffff8cc006007950 */ /* 0x000fea0003c3ffff */
        .type           $_ZN7cutlass13device_kernelIN5flash19enable_sm80_to_sm89INS1_16FlashAttnBwdSm80INS1_25CollectiveMainloopBwdSm80ILi2ELi2EN4cute5tupleIJNS5_1CILi64EEENS7_ILi128EEES8_EEENS_10bfloat16_tEfNS_4arch4Sm80ELb0ELb0ELb1ELb1ELb0ELb0ELb0ELb0ELi2ELi2ELi4ELi2ELb1EEENS1_24CollectiveEpilogueBwdGQAISA_fSD_Li256ELb1ELb0EEENS1_19SingleTileSchedulerILb1ELb0ELb0ELi128EEEEEEEEEvNT_6ParamsE$_ZN4cute5tupleIJiiEEC2ERKiS3_,@function
        .size           $_ZN7cutlass13device_kernelIN5flash19enable_sm80_to_sm89INS1_16FlashAttnBwdSm80INS1_25CollectiveMainloopBwdSm80ILi2ELi2EN4cute5tupleIJNS5_1CILi64EEENS7_ILi128EEES8_EEENS_10bfloat16_tEfNS_4arch4Sm80ELb0ELb0ELb1ELb1ELb0ELb0ELb0ELb0ELi2ELi2ELi4ELi2ELb1EEENS1_24CollectiveEpilogueBwdGQAISA_fSD_Li256ELb1ELb0EEENS1_19SingleTileSchedulerILb1ELb0ELb0ELi128EEEEEEEEEvNT_6ParamsE$_ZN4cute5tupleIJiiEEC2ERKiS3_,($_ZN7cutlass13device_kernelIN5flash19enable_sm80_to_sm89INS1_16FlashAttnBwdSm80INS1_25CollectiveMainloopBwdSm80ILi2ELi2EN4cute5tupleIJNS5_1CILi64EEENS7_ILi128EEES8_EEENS_10bfloat16_tEfNS_4arch4Sm80ELb0ELb0ELb1ELb1ELb0ELb0ELb0ELb0ELi2ELi2ELi4ELi2ELb1EEENS1_24CollectiveEpilogueBwdGQAISA_fSD_Li256ELb1ELb0EEENS1_19SingleTileSchedulerILb1ELb0ELb0ELi128EEEEEEEEEvNT_6ParamsE$_ZN4cute8gmem_ptrIPKN7cutlass10bfloat16_tEECI1NS_12iter_adaptorIS4_S5_EEES4_ - $_ZN7cutlass13device_kernelIN5flash19enable_sm80_to_sm89INS1_16FlashAttnBwdSm80INS1_25CollectiveMainloopBwdSm80ILi2ELi2EN4cute5tupleIJNS5_1CILi64EEENS7_ILi128EEES8_EEENS_10bfloat16_tEfNS_4arch4Sm80ELb0ELb0ELb1ELb1ELb0ELb0ELb0ELb0ELi2ELi2ELi4ELi2ELb1EEENS1_24CollectiveEpilogueBwdGQAISA_fSD_Li256ELb1ELb0EEENS1_19SingleTileSchedulerILb1ELb0ELb0ELi128EEEEEEEEEvNT_6ParamsE$_ZN4cute5tupleIJiiEEC2ERKiS3_)
$_ZN7cutlass13device_kernelIN5flash19enable_sm80_to_sm89INS1_16FlashAttnBwdSm80INS1_25CollectiveMainloopBwdSm80ILi2ELi2EN4cute5tupleIJNS5_1CILi64EEENS7_ILi128EEES8_EEENS_10bfloat16_tEfNS_4arch4Sm80ELb0ELb0ELb1ELb1ELb0ELb0ELb0ELb0ELi2ELi2ELi4ELi2ELb1EEENS1_24CollectiveEpilogueBwdGQAISA_fSD_Li256ELb1ELb0EEENS1_19SingleTileSchedulerILb1ELb0ELb0ELi128EEEEEEEEEvNT_6ParamsE$_ZN4cute5tupleIJiiEEC2ERKiS3_:
[----:B------:R-:W-:Y:S02]  /*7340*/  MOV R10, 0x7360 ;  /* 0x00007360000a7802 */ /* 0x000fe40000000f00 */
[----:B------:R-:W-:Y:S05]  /*7350*/  CALL.REL.NOINC `($_ZN7cutlass13device_kernelIN5flash19enable_sm80_to_sm89INS1_16FlashAttnBwdSm80INS1_25CollectiveMainloopBwdSm80ILi2ELi2EN4cute5tupleIJNS5_1CILi64EEENS7_ILi128EEES8_EEENS_10bfloat16_tEfNS_4arch4Sm80ELb0ELb0ELb1ELb1ELb0ELb0ELb0ELb0ELi2ELi2ELi4ELi2ELb1EEENS1_24CollectiveEpilogueBwdGQAISA_fSD_Li256ELb1ELb0EEENS1_19SingleTileSchedulerILb1ELb0ELb0ELi128EEEEEEEEEvNT_6ParamsE$_ZN4cute3eso3ESOILb0ELb0EJiiEEC2ERKiS4_) ;  /* 0xfffff1c000007944 */ /* 0x000fea0003c3ffff */
[----:B------:R-:W-:-:S04]  /*7360*/  MOV R9, 0x0 ;  /* 0x0000000000097802 */ /* 0x000fc80000000f00 */
[----:B------:R-:W-:Y:S05]  /*7370*/  RET.REL.NODEC R8 `(_ZN7cutlass13device_kernelIN5flash19enable_sm80_to_sm89INS1_16FlashAttnBwdSm80INS1_25CollectiveMainloopBwdSm80ILi2ELi2EN4cute5tupleIJNS5_1CILi64EEENS7_ILi128EEES8_EEENS_10bfloat16_tEfNS_4arch4Sm80ELb0ELb0ELb1ELb1ELb0ELb0ELb0ELb0ELi2ELi2ELi4ELi2ELb1EEENS1_24CollectiveEpilogueBwdGQAISA_fSD_Li256ELb1ELb0EEENS1_19SingleTileSchedulerILb1ELb0ELb0ELi128EEEEEEEEEvNT_6ParamsE) ;  /* 0xffff8c8008007950 */ /* 0x000fea0003c3ffff */
        .type           $_ZN7cutlass13device_kernelIN5flash19enable_sm80_to_sm89INS1_16FlashAttnBwdSm80INS1_25CollectiveMainloopBwdSm80ILi2ELi2EN4cute5tupleIJNS5_1CILi64EEENS7_ILi128EEES8_EEENS_10bfloat16_tEfNS_4arch4Sm80ELb0ELb0ELb1ELb1ELb0ELb0ELb0ELb0ELi2ELi2ELi4ELi2ELb1EEENS1_24CollectiveEpilogueBwdGQAISA_fSD_Li256ELb1ELb0EEENS1_19SingleTileSchedulerILb1ELb0ELb0ELi128EEEEEEEEEvNT_6ParamsE$_ZN4cute8gmem_ptrIPKN7cutlass10bfloat16_tEECI1NS_12iter_adaptorIS4_S5_EEES4_,@function
        .size           $_ZN7cutlass13device_kernelIN5flash19enable_sm80_to_sm89INS1_16FlashAttnBwdSm80INS1_25CollectiveMainloopBwdSm80ILi2ELi2EN4cute5tupleIJNS5_1CILi64EEENS7_ILi128EEES8_EEENS_10bfloat16_tEfNS_4arch4Sm80ELb0ELb0ELb1ELb1ELb0ELb0ELb0ELb0ELi2ELi2ELi4ELi2ELb1EEENS1_24CollectiveEpilogueBwdGQAISA_fSD_Li256ELb1ELb0EEENS1_19SingleTileSchedulerILb1ELb0ELb0ELi128EEEEEEEEEvNT_6ParamsE$_ZN4cute8gmem_ptrIPKN7cutlass10bfloat16_tEECI1NS_12iter_adaptorIS4_S5_EEES4_,($_ZN7cutlass13device_kernelIN5flash19enable_sm80_to_sm89INS1_16FlashAttnBwdSm80INS1_25CollectiveMainloopBwdSm80ILi2ELi2EN4cute5tupleIJNS5_1CILi64EEENS7_ILi128EEES8_EEENS_10bfloat16_tEfNS_4arch4Sm80ELb0ELb0ELb1ELb1ELb0ELb0ELb0ELb0ELi2ELi2ELi4ELi2ELb1EEENS1_24CollectiveEpilogueBwdGQAISA_fSD_Li256ELb1ELb0EEENS1_19SingleTileSchedulerILb1ELb0ELb0ELi128EEEEEEEEEvNT_6ParamsE$_ZN4cute8gmem_ptrIPKN7cutlass9uint128_tEECI1NS_12iter_adaptorIS4_S5_EEES4_ - $_ZN7cutlass13device_kernelIN5flash19enable_sm80_to_sm89INS1_16FlashAttnBwdSm80INS1_25CollectiveMainloopBwdSm80ILi2ELi2EN4cute5tupleIJNS5_1CILi64EEENS7_ILi128EEES8_EEENS_10bfloat16_tEfNS_4arch4Sm80ELb0ELb0ELb1ELb1ELb0ELb0ELb0ELb0ELi2ELi2ELi4ELi2ELb1EEENS1_24CollectiveEpilogueBwdGQAISA_fSD_Li256ELb1ELb0EEENS1_19SingleTileSchedulerILb1ELb0ELb0ELi128EEEEEEEEEvNT_6ParamsE$_ZN4cute8gmem_ptrIPKN7cutlass10bfloat16_tEECI1NS_12iter_adaptorIS4_S5_EEES4_)
$_ZN7cutlass13device_kernelIN5flash19enable_sm80_to_sm89INS1_16FlashAttnBwdSm80INS1_25CollectiveMainloopBwdSm80ILi2ELi2EN4cute5tupleIJNS5_1CILi64EEENS7_ILi128EEES8_EEENS_10bfloat16_tEfNS_4arch4Sm80ELb0ELb0ELb1ELb1ELb0ELb0ELb0ELb0ELi2ELi2ELi4ELi2ELb1EEENS1_24CollectiveEpilogueBwdGQAISA_fSD_Li256ELb1ELb0EEENS1_19SingleTileSchedulerILb1ELb0ELb0ELi128EEEEEEEEEvNT_6ParamsE$_ZN4cute8gmem_ptrIPKN7cutlass10bfloat16_tEECI1NS_12iter_adaptorIS4_S5_EEES4_:
[----:B------:R-:W-:Y:S02]  /*7380*/  MOV R18, 0x73a0 ;  /* 0x000073a000127802 */ /* 0x000fe40000000f00 */
[----:B------:R-:W-:Y:S05]  /*7390*/  CALL.REL.NOINC `($_ZN7cutlass13device_kernelIN5flash19enable_sm80_to_sm89INS1_16FlashAttnBwdSm80INS1_25CollectiveMainloopBwdSm80ILi2ELi2EN4cute5tupleIJNS5_1CILi64EEENS7_ILi128EEES8_EEENS_10bfloat16_tEfNS_4arch4Sm80ELb0ELb0ELb1ELb1ELb0ELb0ELb0ELb0ELi2ELi2ELi4ELi2ELb1EEENS1_24CollectiveEpilogueBwdGQAISA_fSD_Li256ELb1ELb0EEENS1_19SingleTileSchedulerILb1ELb0ELb0ELi128EEEEEEEEEvNT_6ParamsE$_ZN4cute12iter_adaptorIPKN7cutlass10bfloat16_tENS_8gmem_ptrIS4_EEEC2ES4_) ;  /* 0xffffecd000007944 */ /* 0x000fea0003c3ffff */
[----:B------:R-:W-:Y:S02]  /*73a0*/  MOV R10, R16 ;  /* 0x00000010000a7202 */ /* 0x000fe40000000f00 */
[----:B-1----:R-:W-:-:S04]  /*73b0*/  MOV R11, 0x0 ;  /* 0x00000000000b7802 */ /* 0x002fc80000000f00 */
[----:B------:R-:W-:Y:S05]  /*73c0*/  RET.REL.NODEC R10 `(_ZN7cutlass13device_kernelIN5flash19enable_sm80_to_sm89INS1_16FlashAttnBwdSm80INS1_25CollectiveMainloopBwdSm80ILi2ELi2EN4cute5tupleIJNS5_1CILi64EEENS7_ILi128EEES8_EEENS_10bfloat16_tEfNS_4arch4Sm80ELb0ELb0ELb1ELb1ELb0ELb0ELb0ELb0ELi2ELi2ELi4ELi2ELb1EEENS1_24CollectiveEpilogueBwdGQAISA_fSD_Li256ELb1ELb0EEENS1_19SingleTileSchedulerILb1ELb0ELb0ELi128EEEEEEEEEvNT_6ParamsE) ;  /* 0xffff8c300a007950 */ /* 0x000fea0003c3ffff */
        .type           $_ZN7cutlass13device_kernelIN5flash19enable_sm80_to_sm89INS1_16FlashAttnBwdSm80INS1_25CollectiveMainloopBwdSm80ILi2ELi2EN4cute5tupleIJNS5_1CILi64EEENS7_ILi128EEES8_EEENS_10bfloat16_tEfNS_4arch4Sm80ELb0ELb0ELb1ELb1ELb0ELb0ELb0ELb0ELi2ELi2ELi4ELi2ELb1EEENS1_24CollectiveEpilogueBwdGQAISA_fSD_Li256ELb1ELb0EEENS1_19SingleTileSchedulerILb1ELb0ELb0ELi128EEEEEEEEEvNT_6ParamsE$_ZN4cute8gmem_ptrIPKN7cutlass9uint128_tEECI1NS_12iter_adaptorIS4_S5_EEES4_,@function
        .size           $_ZN7cutlass13device_kernelIN5flash19enable_sm80_to_sm89INS1_16FlashAttnBwdSm80INS1_25CollectiveMainloopBwdSm80ILi2ELi2EN4cute5tupleIJNS5_1CILi64EEENS7_ILi128EEES8_EEENS_10bfloat16_tEfNS_4arch4Sm80ELb0ELb0ELb1ELb1ELb0ELb0ELb0ELb0ELi2ELi2ELi4ELi2ELb1EEENS1_24CollectiveEpilogueBwdGQAISA_fSD_Li256ELb1ELb0EEENS1_19SingleTileSchedulerILb1ELb0ELb0ELi128EEEEEEEEEvNT_6ParamsE$_ZN4cute8gmem_ptrIPKN7cutlass9uint128_tEECI1NS_12iter_adaptorIS4_S5_EEES4_,($_ZN7cutlass13device_kernelIN5flash19enable_sm80_to_sm89INS1_16FlashAttnBwdSm80INS1_25CollectiveMainloopBwdSm80ILi2ELi2EN4cute5tupleIJNS5_1CILi64EEENS7_ILi128EEES8_EEENS_10bfloat16_tEfNS_4arch4Sm80ELb0ELb0ELb1ELb1ELb0ELb0ELb0ELb0ELi2ELi2ELi4ELi2ELb1EEENS1_24CollectiveEpilogueBwdGQAISA_fSD_Li256ELb1ELb0EEENS1_19SingleTileSchedulerILb1ELb0ELb0ELi128EEEEEEEEEvNT_6ParamsE$_ZN4cute8gmem_ptrIPKfECI1NS_12iter_adaptorIS2_S3_EEES2_ - $_ZN7cutlass13device_kernelIN5flash19enable_sm80_to_sm89INS1_16FlashAttnBwdSm80INS1_25CollectiveMainloopBwdSm80ILi2ELi2EN4cute5tupleIJNS5_1CILi64EEENS7_ILi128EEES8_EEENS_10bfloat16_tEfNS_4arch4Sm80ELb0ELb0ELb1ELb1ELb0ELb0ELb0ELb0ELi2ELi2ELi4ELi2ELb1EEENS1_24CollectiveEpilogueBwdGQAISA_fSD_Li256ELb1ELb0EEENS1_19SingleTileSchedulerILb1ELb0ELb0ELi128EEEEEEEEEvNT_6ParamsE$_ZN4cute8gmem_ptrIPKN7cutlass9uint128_tEECI1NS_12iter_adaptorIS4_S5_EEES4_)
$_ZN7cutlass13device_kernelIN5flash19enable_sm80_to_sm89INS1_16FlashAttnBwdSm80INS1_25CollectiveMainloopBwdSm80ILi2ELi2EN4cute5tupleIJNS5_1CILi64EEENS7_ILi128EEES8_EEENS_10bfloat16_tEfNS_4arch4Sm80ELb0ELb0ELb1ELb1ELb0ELb0ELb0ELb0ELi2ELi2ELi4ELi2ELb1EEENS1_24CollectiveEpilogueBwdGQAISA_fSD_Li256ELb1ELb0EEENS1_19SingleTileSchedulerILb1ELb0ELb0ELi128EEEEEEEEEvNT_6ParamsE$_ZN4cute8gmem_ptrIPKN7cutlass9uint128_tEECI1NS_12iter_adaptorIS4_S5_EEES4_:
[----:B------:R-:W-:Y:S02]  /*73d0*/  MOV R18, 0x73f0 ;  /* 0x000073f000127802 */ /* 0x000fe40000000f00 */
[----:B------:R-:W-:Y:S05]  /*73e0*/  CALL.REL.NOINC `($_ZN7cutlass13device_kernelIN5flash19enable_sm80_to_sm89INS1_16FlashAttnBwdSm80INS1_25CollectiveMainloopBwdSm80ILi2ELi2EN4cute5tupleIJNS5_1CILi64EEENS7_ILi128EEES8_EEENS_10bfloat16_tEfNS_4arch4Sm80ELb0ELb0ELb1ELb1ELb0ELb0ELb0ELb0ELi2ELi2ELi4ELi2ELb1EEENS1_24CollectiveEpilogueBwdGQAISA_fSD_Li256ELb1ELb0EEENS1_19SingleTileSchedulerILb1ELb0ELb0ELi128EEEEEEEEEvNT_6ParamsE$_ZN4cute12iter_adaptorIPKN7cutlass9uint128_tENS_8gmem_ptrIS4_EEEC2ES4_) ;  /* 0xffffecf000007944 */ /* 0x000fea0003c3ffff */
[----:B-1----:R-:W-:Y:S02]  /*73f0*/  MOV R6, R16 ;  /* 0x0000001000067202 */ /* 0x002fe40000000f00 */
[----:B------:R-:W-:-:S04]  /*7400*/  MOV R7, 0x0 ;  /* 0x0000000000077802 */ /* 0x000fc80000000f00 */
[----:B------:R-:W-:Y:S05]  /*7410*/  RET.REL.NODEC R6 `(_ZN7cutlass13device_kernelIN5flash19enable_sm80_to_sm89INS1_16FlashAttnBwdSm80INS1_25CollectiveMainloopBwdSm80ILi2ELi2EN4cute5tupleIJNS5_1CILi64EEENS7_ILi128EEES8_EEENS_10bfloat16_tEfNS_4arch4Sm80ELb0ELb0ELb1ELb1ELb0ELb0ELb0ELb0ELi2ELi2ELi4ELi2ELb1EEENS1_24CollectiveEpilogueBwdGQAISA_fSD_Li256ELb1ELb0EEENS1_19SingleTileSchedulerILb1ELb0ELb0ELi128EEEEEEEEEvNT_6ParamsE) ;  /* 0xffff8be006007950 */ /* 0x000fea0003c3ffff */
        .type           $_ZN7cutlass13device_kernelIN5flash19enable_sm80_to_sm89INS1_16FlashAttnBwdSm80INS1_25CollectiveMainloopBwdSm80ILi2ELi2EN4cute5tupleIJNS5_1CILi64EEENS7_ILi128EEES8_EEENS_10bfloat16_tEfNS_4arch4Sm80ELb0ELb0ELb1ELb1ELb0ELb0ELb0ELb0ELi2ELi2ELi4ELi2ELb1EEENS1_24CollectiveEpilogueBwdGQAISA_fSD_Li256ELb1ELb0EEENS1_19SingleTileSchedulerILb1ELb0ELb0ELi128EEEEEEEEEvNT_6ParamsE$_ZN4cute8gmem_ptrIPKfECI1NS_12iter_adaptorIS2_S3_EEES2_,@function
        .size           $_ZN7cutlass13device_kernelIN5flash19enable_sm80_to_sm89INS1_16FlashAttnBwdSm80INS1_25CollectiveMainloopBwdSm80ILi2ELi2EN4cute5tupleIJNS5_1CILi64EEENS7_ILi128EEES8_EEENS_10bfloat16_tEfNS_4arch4Sm80ELb0ELb0ELb1ELb1ELb0ELb0ELb0ELb0ELi2ELi2ELi4ELi2ELb1EEENS1_24CollectiveEpilogueBwdGQAISA_fSD_Li256ELb1ELb0EEENS1_19SingleTileSchedulerILb1ELb0ELb0ELi128EEEEEEEEEvNT_6ParamsE$_ZN4cute8gmem_ptrIPKfECI1NS_12iter_adaptorIS2_S3_EEES2_,($_ZN7cutlass13device_kernelIN5flash19enable_sm80_to_sm89INS1_16FlashAttnBwdSm80INS1_25CollectiveMainloopBwdSm80ILi2ELi2EN4cute5tupleIJNS5_1CILi64EEENS7_ILi128EEES8_EEENS_10bfloat16_tEfNS_4arch4Sm80ELb0ELb0ELb1ELb1ELb0ELb0ELb0ELb0ELi2ELi2ELi4ELi2ELb1EEENS1_24CollectiveEpilogueBwdGQAISA_fSD_Li256ELb1ELb0EEENS1_19SingleTileSchedulerILb1ELb0ELb0ELi128EEEEEEEEEvNT_6ParamsE$_ZN4cute8smem_ptrIPN7cutlass10bfloat16_tEECI1NS_12iter_adaptorIS3_S4_EEES3_ - $_ZN7cutlass13device_kernelIN5flash19enable_sm80_to_sm89INS1_16FlashAttnBwdSm80INS1_25CollectiveMainloopBwdSm80ILi2ELi2EN4cute5tupleIJNS5_1CILi64EEENS7_ILi128EEES8_EEENS_10bfloat16_tEfNS_4arch4Sm80ELb0ELb0ELb1ELb1ELb0ELb0ELb0ELb0ELi2ELi2ELi4ELi2ELb1EEENS1_24CollectiveEpilogueBwdGQAISA_fSD_Li256ELb1ELb0EEENS1_19SingleTileSchedulerILb1ELb0ELb0ELi128EEEEEEEEEvNT_6ParamsE$_ZN4cute8gmem_ptrIPKfECI1NS_12iter_adaptorIS2_S3_EEES2_)
$_ZN7cutlass13device_kernelIN5flash19enable_sm80_to_sm89INS1_16FlashAttnBwdSm80INS1_25CollectiveMainloopBwdSm80ILi2ELi2EN4cute5tupleIJNS5_1CILi64EEENS7_ILi128EEES8_EEENS_10bfloat16_tEfNS_4arch4Sm80ELb0ELb0ELb1ELb1ELb0ELb0ELb0ELb0ELi2ELi2ELi4ELi2ELb1EEENS1_24CollectiveEpilogueBwdGQAISA_fSD_Li256ELb1ELb0EEENS1_19SingleTileSchedulerILb1ELb0ELb0ELi128EEEEEEEEEvNT_6ParamsE$_ZN4cute8gmem_ptrIPKfECI1NS_12iter_adaptorIS2_S3_EEES2_:
[----:B------:R-:W-:Y:S02]  /*7420*/  MOV R18, 0x7440 ;  /* 0x0000744000127802 */ /* 0x000fe40000000f00 */
[----:B------:R-:W-:Y:S05]  /*7430*/  CALL.REL.NOINC `($_ZN7cutlass13device_kernelIN5flash19enable_sm80_to_sm89INS1_16FlashAttnBwdSm80INS1_25CollectiveMainloopBwdSm80ILi2ELi2EN4cute5tupleIJNS5_1CILi64EEENS7_ILi128EEES8_EEENS_10bfloat16_tEfNS_4arch4Sm80ELb0ELb0ELb1ELb1ELb0ELb0ELb0ELb0ELi2ELi2ELi4ELi2ELb1EEENS1_24CollectiveEpilogueBwdGQAISA_fSD_Li256ELb1ELb0EEENS1_19SingleTileSchedulerILb1ELb0ELb0ELi128EEEEEEEEEvNT_6ParamsE$_ZN4cute12iter_adaptorIPKfNS_8gmem_ptrIS2_EEEC2ES2_) ;  /* 0xffffecf000007944 */ /* 0x000fea0003c3ffff */
[----:B------:R-:W-:-:S04]  /*7440*/  MOV R17, 0x0 ;  /* 0x0000000000117802 */ /* 0x000fc80000000f00 */
[----:B------:R-:W-:Y:S05]  /*7450*/  RET.REL.NODEC R16 `(_ZN7cutlass13device_kernelIN5flash19enable_sm80_to_sm89INS1_16FlashAttnBwdSm80INS1_25CollectiveMainloopBwdSm80ILi2ELi2EN4cute5tupleIJNS5_1CILi64EEENS7_ILi128EEES8_EEENS_10bfloat16_tEfNS_4arch4Sm80ELb0ELb0ELb1ELb1ELb0ELb0ELb0ELb0ELi2ELi2ELi4ELi2ELb1EEENS1_24CollectiveEpilogueBwdGQAISA_fSD_Li256ELb1ELb0EEENS1_19SingleTileSchedulerILb1ELb0ELb0ELi128EEEEEEEEEvNT_6ParamsE) ;  /* 0xffff8ba010007950 */ /* 0x000fea0003c3ffff */
        .type           $_ZN7cutlass13device_kernelIN5flash19enable_sm80_to_sm89INS1_16FlashAttnBwdSm80INS1_25CollectiveMainloopBwdSm80ILi2ELi2EN4cute5tupleIJNS5_1CILi64EEENS7_ILi128EEES8_EEENS_10bfloat16_tEfNS_4arch4Sm80ELb0ELb0ELb1ELb1ELb0ELb0ELb0ELb0ELi2ELi2ELi4ELi2ELb1EEENS1_24CollectiveEpilogueBwdGQAISA_fSD_Li256ELb1ELb0EEENS1_19SingleTileSchedulerILb1ELb0ELb0ELi128EEEEEEEEEvNT_6ParamsE$_ZN4cute8smem_ptrIPN7cutlass10bfloat16_tEECI1NS_12iter_adaptorIS3_S4_EEES3_,@function
        .size           $_ZN7cutlass13device_kernelIN5flash19enable_sm80_to_sm89INS1_16FlashAttnBwdSm80INS1_25CollectiveMainloopBwdSm80ILi2ELi2EN4cute5tupleIJNS5_1CILi64EEENS7_ILi128EEES8_EEENS_10bfloat16_tEfNS_4arch4Sm80ELb0ELb0ELb1ELb1ELb0ELb0ELb0ELb0ELi2ELi2ELi4ELi2ELb1EEENS1_24CollectiveEpilogueBwdGQAISA_fSD_Li256ELb1ELb0EEENS1_19SingleTileSchedulerILb1ELb0ELb0ELi128EEEEEEEEEvNT_6ParamsE$_ZN4cute8smem_ptrIPN7cutlass10bfloat16_tEECI1NS_12iter_adaptorIS3_S4_EEES3_,($_ZN7cutlass13device_kernelIN5flash19enable_sm80_to_sm89INS1_16FlashAttnBwdSm80INS1_25CollectiveMainloopBwdSm80ILi2ELi2EN4cute5tupleIJNS5_1CILi64EEENS7_ILi128EEES8_EEENS_10bfloat16_tEfNS_4arch4Sm80ELb0ELb0ELb1ELb1ELb0ELb0ELb0ELb0ELi2ELi2ELi4ELi2ELb1EEENS1_24CollectiveEpilogueBwdGQAISA_fSD_Li256ELb1ELb0EEENS1_19SingleTileSchedulerILb1ELb0ELb0ELi128EEEEEEEEEvNT_6ParamsE$_ZN4cute8smem_ptrIPN7cutlass9uint128_tEECI1NS_12iter_adaptorIS3_S4_EEES3_ - $_ZN7cutlass13device_kernelIN5flash19enable_sm80_to_sm89INS1_16FlashAttnBwdSm80INS1_25CollectiveMainloopBwdSm80ILi2ELi2EN4cute5tupleIJNS5_1CILi64EEENS7_ILi128EEES8_EEENS_10bfloat16_tEfNS_4arch4Sm80ELb0ELb0ELb1ELb1ELb0ELb0ELb0ELb0ELi2ELi2ELi4ELi2ELb1EEENS1_24CollectiveEpilogueBwdGQAISA_fSD_Li256ELb1ELb0EEENS1_19SingleTileSchedulerILb1ELb0ELb0ELi128EEEEEEEEEvNT_6ParamsE$_ZN4cute8smem_ptrIPN7cutlass10bfloat16_tEECI1NS_12iter_adaptorIS3_S4_EEES3_)
$_ZN7cutlass13device_kernelIN5flash19enable_sm80_to_sm89INS1_16FlashAttnBwdSm80INS1_25CollectiveMainloopBwdSm80ILi2ELi2EN4cute5tupleIJNS5_1CILi64EEENS7_ILi128EEES8_EEENS_10bfloat16_tEfNS_4arch4Sm80ELb0ELb0ELb1ELb1ELb0ELb0ELb0ELb0ELi2ELi2ELi4ELi2ELb1EEENS1_24CollectiveEpilogueBwdGQAISA_fSD_Li256ELb1ELb0EEENS1_19SingleTileSchedulerILb1ELb0ELb0ELi128EEEEEEEEEvNT_6ParamsE$_ZN4cute8smem_ptrIPN7cutlass10bfloat16_tEECI1NS_12iter_adaptorIS3_S4_EEES3_:
[----:B------:R-:W-:Y:S02]  /*7460*/  MOV R18, 0x7480 ;  /* 0x0000748000127802 */ /* 0x000fe40000000f00 */
[----:B------:R-:W-:Y:S05]  /*7470*/  CALL.REL.NOINC `($_ZN7cutlass13device_kernelIN5flash19enable_sm80_to_sm89INS1_16FlashAttnBwdSm80INS1_25CollectiveMainloopBwdSm80ILi2ELi2EN4cute5tupleIJNS5_1CILi64EEENS7_ILi128EEES8_EEENS_10bfloat16_tEfNS_4arch4Sm80ELb0ELb0ELb1ELb1ELb0ELb0ELb0ELb0ELi2ELi2ELi4ELi2ELb1EEENS1_24CollectiveEpilogueBwdGQAISA_fSD_Li256ELb1ELb0EEENS1_19SingleTileSchedulerILb1ELb0ELb0ELi128EEEEEEEEEvNT_6ParamsE$_ZN4cute12iter_adaptorIPN7cutlass10bfloat16_tENS_8smem_ptrIS3_EEEC2ES3_) ;  /* 0xffffecf000007944 */ /* 0x000fea0003c3ffff */
[----:B-1----:R-:W-:Y:S02]  /*7480*/  MOV R6, R16 ;  /* 0x0000001000067202 */ /* 0x002fe40000000f00 */
[----:B------:R-:W-:-:S04]  /*7490*/  MOV R7, 0x0 ;  /* 0x0000000000077802 */ /* 0x000fc80000000f00 */
[----:B------:R-:W-:Y:S05]  /*74a0*/  RET.REL.NODEC R6 `(_ZN7cutlass13device_kernelIN5flash19enable_sm80_to_sm89INS1_16FlashAttnBwdSm80INS1_25CollectiveMainloopBwdSm80ILi2ELi2EN4cute5tupleIJNS5_1CILi64EEENS7_ILi128EEES8_EEENS_10bfloat16_tEfNS_4arch4Sm80ELb0ELb0ELb1ELb1ELb0ELb0ELb0ELb0ELi2ELi2ELi4ELi2ELb1EEENS1_24CollectiveEpilogueBwdGQAISA_fSD_Li256ELb1ELb0EEENS1_19SingleTileSchedulerILb1ELb0ELb0ELi128EEEEEEEEEvNT_6ParamsE) ;  /* 0xffff8b5006007950 */ /* 0x000fea0003c3ffff */
        .type           $_ZN7cutlass13device_kernelIN5flash19enable_sm80_to_sm89INS1_16FlashAttnBwdSm80INS1_25CollectiveMainloopBwdSm80ILi2ELi2EN4cute5tupleIJNS5_1CILi64EEENS7_ILi128EEES8_EEENS_10bfloat16_tEfNS_4arch4Sm80ELb0ELb0ELb1ELb1ELb0ELb0ELb0ELb0ELi2ELi2ELi4ELi2ELb1EEENS1_24CollectiveEpilogueBwdGQAISA_fSD_Li256ELb1ELb0EEENS1_19SingleTileSchedulerILb1ELb0ELb0ELi128EEEEEEEEEvNT_6ParamsE$_ZN4cute8smem_ptrIPN7cutlass9uint128_tEECI1NS_12iter_adaptorIS3_S4_EEES3_,@function
        .size           $_ZN7cutlass13device_kernelIN5flash19enable_sm80_to_sm89INS1_16FlashAttnBwdSm80INS1_25CollectiveMainloopBwdSm80ILi2ELi2EN4cute5tupleIJNS5_1CILi64EEENS7_ILi128EEES8_EEENS_10bfloat16_tEfNS_4arch4Sm80ELb0ELb0ELb1ELb1ELb0ELb0ELb0ELb0ELi2ELi2ELi4ELi2ELb1EEENS1_24CollectiveEpilogueBwdGQAISA_fSD_Li256ELb1ELb0EEENS1_19SingleTileSchedulerILb1ELb0ELb0ELi128EEEEEEEEEvNT_6ParamsE$_ZN4cute8smem_ptrIPN7cutlass9uint128_tEECI1NS_12iter_adaptorIS3_S4_EEES3_,($_ZN7cutlass13device_kernelIN5flash19enable_sm80_to_sm89INS1_16FlashAttnBwdSm80INS1_25CollectiveMainloopBwdSm80ILi2ELi2EN4cute5tupleIJNS5_1CILi64EEENS7_ILi128EEES8_EEENS_10bfloat16_tEfNS_4arch4Sm80ELb0ELb0ELb1ELb1ELb0ELb0ELb0ELb0ELi2ELi2ELi4ELi2ELb1EEENS1_24CollectiveEpilogueBwdGQAISA_fSD_Li256ELb1ELb0EEENS1_19SingleTileSchedulerILb1ELb0ELb0ELi128EEEEEEEEEvNT_6ParamsE$_ZN4cute8smem_ptrIPfECI1NS_12iter_adaptorIS1_S2_EEES1_ - $_ZN7cutlass13device_kernelIN5flash19enable_sm80_to_sm89INS1_16FlashAttnBwdSm80INS1_25CollectiveMainloopBwdSm80ILi2ELi2EN4cute5tupleIJNS5_1CILi64EEENS7_ILi128EEES8_EEENS_10bfloat16_tEfNS_4arch4Sm80ELb0ELb0ELb1ELb1ELb0ELb0ELb0ELb0ELi2ELi2ELi4ELi2ELb1EEENS1_24CollectiveEpilogueBwdGQAISA_fSD_Li256ELb1ELb0EEENS1_19SingleTileSchedulerILb1ELb0ELb0ELi128EEEEEEEEEvNT_6ParamsE$_ZN4cute8smem_ptrIPN7cutlass9uint128_tEECI1NS_12iter_adaptorIS3_S4_EEES3_)
$_ZN7cutlass13device_kernelIN5flash19enable_sm80_to_sm89INS1_16FlashAttnBwdSm80INS1_25CollectiveMainloopBwdSm80ILi2ELi2EN4cute5tupleIJNS5_1CILi64EEENS7_ILi128EEES8_EEENS_10bfloat16_tEfNS_4arch4Sm80ELb0ELb0ELb1ELb1ELb0ELb0ELb0ELb0ELi2ELi2ELi4ELi2ELb1EEENS1_24CollectiveEpilogueBwdGQAISA_fSD_Li256ELb1ELb0EEENS1_19SingleTileSchedulerILb1ELb0ELb0ELi128EEEEEEEEEvNT_6ParamsE$_ZN4cute8smem_ptrIPN7cutlass9uint128_tEECI1NS_12iter_adaptorIS3_S4_EEES3_:
[----:B------:R-:W-:Y:S02]  /*74b0*/  MOV R16, 0x74d0 ;  /* 0x000074d000107802 */ /* 0x000fe40000000f00 */
[----:B------:R-:W-:Y:S05]  /*74c0*/  CALL.REL.NOINC `($_ZN7cutlass13device_kernelIN5flash19enable_sm80_to_sm89INS1_16FlashAttnBwdSm80INS1_25CollectiveMainloopBwdSm80ILi2ELi2EN4cute5tupleIJNS5_1CILi64EEENS7_ILi128EEES8_EEENS_10bfloat16_tEfNS_4arch4Sm80ELb0ELb0ELb1ELb1ELb0ELb0ELb0ELb0ELi2ELi2ELi4ELi2ELb1EEENS1_24CollectiveEpilogueBwdGQAISA_fSD_Li256ELb1ELb0EEENS1_19SingleTileSchedulerILb1ELb0ELb0ELi128EEEEEEEEEvNT_6ParamsE$_ZN4cute12iter_adaptorIPN7cutlass9uint128_tENS_8smem_ptrIS3_EEEC2ES3_) ;  /* 0xffffecf000007944 */ /* 0x000fea0003c3ffff */
[----:B------:R-:W-:-:S04]  /*74d0*/  MOV R11, 0x0 ;  /* 0x00000000000b7802 */ /* 0x000fc80000000f00 */
[----:B------:R-:W-:Y:S05]  /*74e0*/  RET.REL.NODEC R10 `(_ZN7cutlass13device_kernelIN5flash19enable_sm80_to_sm89INS1_16FlashAttnBwdSm80INS1_25CollectiveMainloopBwdSm80ILi2ELi2EN4cute5tupleIJNS5_1CILi64EEENS7_ILi128EEES8_EEENS_10bfloat16_tEfNS_4arch4Sm80ELb0ELb0ELb1ELb1ELb0ELb0ELb0ELb0ELi2ELi2ELi4ELi2ELb1EEENS1_24CollectiveEpilogueBwdGQAISA_fSD_Li256ELb1ELb0EEENS1_19SingleTileSchedulerILb1ELb0ELb0ELi128EEEEEEEEEvNT_6ParamsE) ;  /* 0xffff8b100a007950 */ /* 0x000fea0003c3ffff */
        .type           $_ZN7cutlass13device_kernelIN5flash19enable_sm80_to_sm89INS1_16FlashAttnBwdSm80INS1_25CollectiveMainloopBwdSm80ILi2ELi2EN4cute5tupleIJNS5_1CILi64EEENS7_ILi128EEES8_EEENS_10bfloat16_tEfNS_4arch4Sm80ELb0ELb0ELb1ELb1ELb0ELb0ELb0ELb0ELi2ELi2ELi4ELi2ELb1EEENS1_24CollectiveEpilogueBwdGQAISA_fSD_Li256ELb1ELb0EEENS1_19SingleTileSchedulerILb1ELb0ELb0ELi128EEEEEEEEEvNT_6ParamsE$_ZN4cute8smem_ptrIPfECI1NS_12iter_adaptorIS1_S2_EEES1_,@function
        .size           $_ZN7cutlass13device_kernelIN5flash19enable_sm80_to_sm89INS1_16FlashAttnBwdSm80INS1_25CollectiveMainloopBwdSm80ILi2ELi2EN4cute5tupleIJNS5_1CILi64EEENS7_ILi128EEES8_EEENS_10bfloat16_tEfNS_4arch4Sm80ELb0ELb0ELb1ELb1ELb0ELb0ELb0ELb0ELi2ELi2ELi4ELi2ELb1EEENS1_24CollectiveEpilogueBwdGQAISA_fSD_Li256ELb1ELb0EEENS1_19SingleTileSchedulerILb1ELb0ELb0ELi128EEEEEEEEEvNT_6ParamsE$_ZN4cute8smem_ptrIPfECI1NS_12iter_adaptorIS1_S2_EEES1_,($_ZN7cutlass13device_kernelIN5flash19enable_sm80_to_sm89INS1_16FlashAttnBwdSm80INS1_25CollectiveMainloopBwdSm80ILi2ELi2EN4cute5tupleIJNS5_1CILi64EEENS7_ILi128EEES8_EEENS_10bfloat16_tEfNS_4arch4Sm80ELb0ELb0ELb1ELb1ELb0ELb0ELb0ELb0ELi2ELi2ELi4ELi2ELb1EEENS1_24CollectiveEpilogueBwdGQAISA_fSD_Li256ELb1ELb0EEENS1_19SingleTileSchedulerILb1ELb0ELb0ELi128EEEEEEEEEvNT_6ParamsE$_ZN73_INTERNAL_24fd9406_37_flash_bwd_hdim64_bf16_softcap_sm80_cu_3fbc093a_291824__cvta_generic_to_sharedEPKv - $_ZN7cutlass13device_kernelIN5flash19enable_sm80_to_sm89INS1_16FlashAttnBwdSm80INS1_25CollectiveMainloopBwdSm80ILi2ELi2EN4cute5tupleIJNS5_1CILi64EEENS7_ILi128EEES8_EEENS_10bfloat16_tEfNS_4arch4Sm80ELb0ELb0ELb1ELb1ELb0ELb0ELb0ELb0ELi2ELi2ELi4ELi2ELb1EEENS1_24CollectiveEpilogueBwdGQAISA_fSD_Li256ELb1ELb0EEENS1_19SingleTileSchedulerILb1ELb0ELb0ELi128EEEEEEEEEvNT_6ParamsE$_ZN4cute8smem_ptrIPfECI1NS_12iter_adaptorIS1_S2_EEES1_)
$_ZN7cutlass13device_kernelIN5flash19enable_sm80_to_sm89INS1_16FlashAttnBwdSm80INS1_25CollectiveMainloopBwdSm80ILi2ELi2EN4cute5tupleIJNS5_1CILi64EEENS7_ILi128EEES8_EEENS_10bfloat16_tEfNS_4arch4Sm80ELb0ELb0ELb1ELb1ELb0ELb0ELb0ELb0ELi2ELi2ELi4ELi2ELb1EEENS1_24CollectiveEpilogueBwdGQAISA_fSD_Li256ELb1ELb0EEENS1_19SingleTileSchedulerILb1ELb0ELb0ELi128EEEEEEEEEvNT_6ParamsE$_ZN4cute8smem_ptrIPfECI1NS_12iter_adaptorIS1_S2_EEES1_:
[----:B------:R-:W-:Y:S02]  /*74f0*/  MOV R18, 0x7510 ;  /* 0x0000751000127802 */ /* 0x000fe40000000f00 */
[----:B------:R-:W-:Y:S05]  /*7500*/  CALL.REL.NOINC `($_ZN7cutlass13device_kernelIN5flash19enable_sm80_to_sm89INS1_16FlashAttnBwdSm80INS1_25CollectiveMainloopBwdSm80ILi2ELi2EN4cute5tupleIJNS5_1CILi64EEENS7_ILi128EEES8_EEENS_10bfloat16_tEfNS_4arch4Sm80ELb0ELb0ELb1ELb1ELb0ELb0ELb0ELb0ELi2ELi2ELi4ELi2ELb1EEENS1_24CollectiveEpilogueBwdGQAISA_fSD_Li256ELb1ELb0EEENS1_19SingleTileSchedulerILb1ELb0ELb0ELi128EEEEEEEEEvNT_6ParamsE$_ZN4cute12iter_adaptorIPfNS_8smem_ptrIS1_EEEC2ES1_) ;  /* 0xffffed0000007944 */ /* 0x000fea0003c3ffff */
[----:B------:R-:W-:-:S04]  /*7510*/  MOV R17, 0x0 ;  /* 0x0000000000117802 */ /* 0x000fc80000000f00 */
[----:B------:R-:W-:Y:S05]  /*7520*/  RET.REL.NODEC R16 `(_ZN7cutlass13device_kernelIN5flash19enable_sm80_to_sm89INS1_16FlashAttnBwdSm80INS1_25CollectiveMainloopBwdSm80ILi2ELi2EN4cute5tupleIJNS5_1CILi64EEENS7_ILi128EEES8_EEENS_10bfloat16_tEfNS_4arch4Sm80ELb0ELb0ELb1ELb1ELb0ELb0ELb0ELb0ELi2ELi2ELi4ELi2ELb1EEENS1_24CollectiveEpilogueBwdGQAISA_fSD_Li256ELb1ELb0EEENS1_19SingleTileSchedulerILb1ELb0ELb0ELi128EEEEEEEEEvNT_6ParamsE) ;  /* 0xffff8ad010007950 */ /* 0x000fea0003c3ffff */
        .type           $_ZN7cutlass13device_kernelIN5flash19enable_sm80_to_sm89INS1_16FlashAttnBwdSm80INS1_25CollectiveMainloopBwdSm80ILi2ELi2EN4cute5tupleIJNS5_1CILi64EEENS7_ILi128EEES8_EEENS_10bfloat16_tEfNS_4arch4Sm80ELb0ELb0ELb1ELb1ELb0ELb0ELb0ELb0ELi2ELi2ELi4ELi2ELb1EEENS1_24CollectiveEpilogueBwdGQAISA_fSD_Li256ELb1ELb0EEENS1_19SingleTileSchedulerILb1ELb0ELb0ELi128EEEEEEEEEvNT_6ParamsE$_ZN73_INTERNAL_24fd9406_37_flash_bwd_hdim64_bf16_softcap_sm80_cu_3fbc093a_291824__cvta_generic_to_sharedEPKv,@function
        .size           $_ZN7cutlass13device_kernelIN5flash19enable_sm80_to_sm89INS1_16FlashAttnBwdSm80INS1_25CollectiveMainloopBwdSm80ILi2ELi2EN4cute5tupleIJNS5_1CILi64EEENS7_ILi128EEES8_EEENS_10bfloat16_tEfNS_4arch4Sm80ELb0ELb0ELb1ELb1ELb0ELb0ELb0ELb0ELi2ELi2ELi4ELi2ELb1EEENS1_24CollectiveEpilogueBwdGQAISA_fSD_Li256ELb1ELb0EEENS1_19SingleTileSchedulerILb1ELb0ELb0ELi128EEEEEEEEEvNT_6ParamsE$_ZN73_INTERNAL_24fd9406_37_flash_bwd_hdim64_bf16_softcap_sm80_cu_3fbc093a_291824__cvta_generic_to_sharedEPKv,($_ZN7cutlass13device_kernelIN5flash19enable_sm80_to_sm89INS1_16FlashAttnBwdSm80INS1_25CollectiveMainloopBwdSm80ILi2ELi2EN4cute5tupleIJNS5_1CILi64EEENS7_ILi128EEES8_EEENS_10bfloat16_tEfNS_4arch4Sm80ELb0ELb0ELb1ELb1ELb0ELb0ELb0ELb0ELi2ELi2ELi4ELi2ELb1EEENS1_24CollectiveEpilogueBwdGQAISA_fSD_Li256ELb1ELb0EEENS1_19SingleTileSchedulerILb1ELb0ELb0ELi128EEEEEEEEEvNT_6ParamsE$_ZZN4cute12filter_tupleINS_5tupleIJNS_10UnderscoreES2_S2_iEEENS1_IJNS1_IJNS_1CILi1EEENS4_ILi0EEEEEElS6_lEEEZNS_5sliceIS3_S8_EEDaRKT_RKT0_EUlRKT_RKT0_E_EEDaSC_SF_OT1_ENKUlDpSI_E_clIJNS1_IJS7_EEENS1_IJlEEENS1_IJS6_EEENS1_IJEEEEEEDaSP_ - $_ZN7cutlass13device_kernelIN5flash19enable_sm80_to_sm89INS1_16FlashAttnBwdSm80INS1_25CollectiveMainloopBwdSm80ILi2ELi2EN4cute5tupleIJNS5_1CILi64EEENS7_ILi128EEES8_EEENS_10bfloat16_tEfNS_4arch4Sm80ELb0ELb0ELb1ELb1ELb0ELb0ELb0ELb0ELi2ELi2ELi4ELi2ELb1EEENS1_24CollectiveEpilogueBwdGQAISA_fSD_Li256ELb1ELb0EEENS1_19SingleTileSchedulerILb1ELb0ELb0ELi128EEEEEEEEEvNT_6ParamsE$_ZN73_INTERNAL_24fd9406_37_flash_bwd_hdim64_bf16_softcap_sm80_cu_3fbc093a_291824__cvta_generic_to_sharedEPKv)
$_ZN7cutlass13device_kernelIN5flash19enable_sm80_to_sm89INS1_16FlashAttnBwdSm80INS1_25CollectiveMainloopBwdSm80ILi2ELi2EN4cute5tupleIJNS5_1CILi64EEENS7_ILi128EEES8_EEENS_10bfloat16_tEfNS_4arch4Sm80ELb0ELb0ELb1ELb1ELb0ELb0ELb0ELb0ELi2ELi2ELi4ELi2ELb1EEENS1_24CollectiveEpilogueBwdGQAISA_fSD_Li256ELb1ELb0EEENS1_19SingleTileSchedulerILb1ELb0ELb0ELi128EEEEEEEEEvNT_6ParamsE$_ZN73_INTERNAL_24fd9406_37_flash_bwd_hdim64_bf16_softcap_sm80_cu_3fbc093a_291824__cvta_generic_to_sharedEPKv:
[----:B------:R-:W-:Y:S02]  /*7530*/  MOV R9, 0x0 ;  /* 0x0000000000097802 */ /* 0x000fe40000000f00 */
[----:B------:R-:W-:Y:S02]  /*7540*/  IADD3 R6, R6, -c[0x0][0x18], RZ ;  /* 0x8000060006067a10 */ /* 0x000fe40007ffe0ff */
[----:B------:R-:W-:Y:S05]  /*7550*/  RET.REL.NODEC R8 `(_ZN7cutlass13device_kernelIN5flash19enable_sm80_to_sm89INS1_16FlashAttnBwdSm80INS1_25CollectiveMainloopBwdSm80ILi2ELi2EN4cute5tupleIJNS5_1CILi64EEENS7_ILi128EEES8_EEENS_10bfloat16_tEfNS_4arch4Sm80ELb0ELb0ELb1ELb1ELb0ELb0ELb0ELb0ELi2ELi2ELi4ELi2ELb1EEENS1_24CollectiveEpilogueBwdGQAISA_fSD_Li256ELb1ELb0EEENS1_19SingleTileSchedulerILb1ELb0ELb0ELi128EEEEEEEEEvNT_6ParamsE) ;  /* 0xffff8aa008007950 */ /* 0x000fea0003c3ffff */
        .type           $_ZN7cutlass13device_kernelIN5flash19enable_sm80_to_sm89INS1_16FlashAttnBwdSm80INS1_25CollectiveMainloopBwdSm80ILi2ELi2EN4cute5tupleIJNS5_1CILi64EEENS7_ILi128EEES8_EEENS_10bfloat16_tEfNS_4arch4Sm80ELb0ELb0ELb1ELb1ELb0ELb0ELb0ELb0ELi2ELi2ELi4ELi2ELb1EEENS1_24CollectiveEpilogueBwdGQAISA_fSD_Li256ELb1ELb0EEENS1_19SingleTileSchedulerILb1ELb0ELb0ELi128EEEEEEEEEvNT_6ParamsE$_ZZN4cute12filter_tupleINS_5tupleIJNS_10UnderscoreES2_S2_iEEENS1_IJNS1_IJNS_1CILi1EEENS4_ILi0EEEEEElS6_lEEEZNS_5sliceIS3_S8_EEDaRKT_RKT0_EUlRKT_RKT0_E_EEDaSC_SF_OT1_ENKUlDpSI_E_clIJNS1_IJS7_EEENS1_IJlEEENS1_IJS6_EEENS1_IJEEEEEEDaSP_,@function
        .size           $_ZN7cutlass13device_kernelIN5flash19enable_sm80_to_sm89INS1_16FlashAttnBwdSm80INS1_25CollectiveMainloopBwdSm80ILi2ELi2EN4cute5tupleIJNS5_1CILi64EEENS7_ILi128EEES8_EEENS_10bfloat16_tEfNS_4arch4Sm80ELb0ELb0ELb1ELb1ELb0ELb0ELb0ELb0ELi2ELi2ELi4ELi2ELb1EEENS1_24CollectiveEpilogueBwdGQAISA_fSD_Li256ELb1ELb0EEENS1_19SingleTileSchedulerILb1ELb0ELb0ELi128EEEEEEEEEvNT_6ParamsE$_ZZN4cute12filter_tupleINS_5tupleIJNS_10UnderscoreES2_S2_iEEENS1_IJNS1_IJNS_1CILi1EEENS4_ILi0EEEEEElS6_lEEEZNS_5sliceIS3_S8_EEDaRKT_RKT0_EUlRKT_RKT0_E_EEDaSC_SF_OT1_ENKUlDpSI_E_clIJNS1_IJS7_EEENS1_IJlEEENS1_IJS6_EEENS1_IJEEEEEEDaSP_,($_ZN7cutlass13device_kernelIN5flash19enable_sm80_to_sm89INS1_16FlashAttnBwdSm80INS1_25CollectiveMainloopBwdSm80ILi2ELi2EN4cute5tupleIJNS5_1CILi64EEENS7_ILi128EEES8_EEENS_10bfloat16_tEfNS_4arch4Sm80ELb0ELb0ELb1ELb1ELb0ELb0ELb0ELb0ELi2ELi2ELi4ELi2ELb1EEENS1_24CollectiveEpilogueBwdGQAISA_fSD_Li256ELb1ELb0EEENS1_19SingleTileSchedulerILb1ELb0ELb0ELi128EEEEEEEEEvNT_6ParamsE$_ZZN4cute14transform_leafINS_15ArithmeticTupleIJNS1_IJiiEEEiiiEEENS_8identityEEEDaRKT_OT0_ENKUlRKT_E_clIS2_EEDaSC_ - $_ZN7cutlass13device_kernelIN5flash19enable_sm80_to_sm89INS1_16FlashAttnBwdSm80INS1_25CollectiveMainloopBwdSm80ILi2ELi2EN4cute5tupleIJNS5_1CILi64EEENS7_ILi128EEES8_EEENS_10bfloat16_tEfNS_4arch4Sm80ELb0ELb0ELb1ELb1ELb0ELb0ELb0ELb0ELi2ELi2ELi4ELi2ELb1EEENS1_24CollectiveEpilogueBwdGQAISA_fSD_Li256ELb1ELb0EEENS1_19SingleTileSchedulerILb1ELb0ELb0ELi128EEEEEEEEEvNT_6ParamsE$_ZZN4cute12filter_tupleINS_5tupleIJNS_10UnderscoreES2_S2_iEEENS1_IJNS1_IJNS_1CILi1EEENS4_ILi0EEEEEElS6_lEEEZNS_5sliceIS3_S8_EEDaRKT_RKT0_EUlRKT_RKT0_E_EEDaSC_SF_OT1_ENKUlDpSI_E_clIJNS1_IJS7_EEENS1_IJlEEENS1_IJS6_EEENS1_IJEEEEEEDaSP_)
$_ZN7cutlass13device_kernelIN5flash19enable_sm80_to_sm89INS1_16FlashAttnBwdSm80INS1_25CollectiveMainloopBwdSm80ILi2ELi2EN4cute5tupleIJNS5_1CILi64EEENS7_ILi128EEES8_EEENS_10bfloat16_tEfNS_4arch4Sm80ELb0ELb0ELb1ELb1ELb0ELb0ELb0ELb0ELi2ELi2ELi4ELi2ELb1EEENS1_24CollectiveEpilogueBwdGQAISA_fSD_Li256ELb1ELb0EEENS1_19SingleTileSchedulerILb1ELb0ELb0ELi128EEEEEEEEEvNT_6ParamsE$_ZZN4cute12filter_tupleINS_5tupleIJNS_10UnderscoreES2_S2_iEEENS1_IJNS1_IJNS_1CILi1EEENS4_ILi0EEEEEElS6_lEEEZNS_5sliceIS3_S8_EEDaRKT_RKT0_EUlRKT_RKT0_E_EEDaSC_SF_OT1_ENKUlDpSI_E_clIJNS1_IJS7_EEENS1_IJlEEENS1_IJS6_EEENS1_IJEEEEEEDaSP_:
[----:B------:R-:W-:Y:S02]  /*7560*/  IADD3 R7, R1, 0x188, RZ ;  /* 0x0000018801077810 */ /* 0x000fe40007ffe0ff */
[----:B------:R-:W-:Y:S02]  /*7570*/  MOV R10, 0x75a0 ;  /* 0x000075a0000a7802 */ /* 0x000fe40000000f00 */
[----:B------:R-:W-:Y:S02]  /*7580*/  IADD3 R7, R7, c[0x0][0x20], RZ ;  /* 0x0000080007077a10 */ /* 0x000fe40007ffe0ff */
[----:B------:R-:W-:Y:S05]  /*7590*/  CALL.REL.NOINC `($_ZN7cutlass13device_kernelIN5flash19enable_sm80_to_sm89INS1_16FlashAttnBwdSm80INS1_25CollectiveMainloopBwdSm80ILi2ELi2EN4cute5tupleIJNS5_1CILi64EEENS7_ILi128EEES8_EEENS_10bfloat16_tEfNS_4arch4Sm80ELb0ELb0ELb1ELb1ELb0ELb0ELb0ELb0ELi2ELi2ELi4ELi2ELb1EEENS1_24CollectiveEpilogueBwdGQAISA_fSD_Li256ELb1ELb0EEENS1_19SingleTileSchedulerILb1ELb0ELb0ELi128EEEEEEEEEvNT_6ParamsE$_ZN4cute3eso3ESOILb1ELb0EJNS_5tupleIJNS_1CILi1EEENS3_ILi0EEEEEElS5_EEC2ERKS6_RKlRKS5_) ;  /* 0xfffff65000007944 */ /* 0x000fea0003c3ffff */
[----:B-1----:R1:W5:Y:S01]  /*75a0*/  LDL.64 R6, [R1+0x188] ;  /* 0x0001880001067983 */ /* 0x0023620000100a00 */
[----:B------:R-:W-:-:S04]  /*75b0*/  MOV R9, 0x0 ;  /* 0x0000000000097802 */ /* 0x000fc80000000f00 */
[----:B------:R-:W-:Y:S05]  /*75c0*/  RET.REL.NODEC R8 `(_ZN7cutlass13device_kernelIN5flash19enable_sm80_to_sm89INS1_16FlashAttnBwdSm80INS1_25CollectiveMainloopBwdSm80ILi2ELi2EN4cute5tupleIJNS5_1CILi64EEENS7_ILi128EEES8_EEENS_10bfloat16_tEfNS_4arch4Sm80ELb0ELb0ELb1ELb1ELb0ELb0ELb0ELb0ELi2ELi2ELi4ELi2ELb1EEENS1_24CollectiveEpilogueBwdGQAISA_fSD_Li256ELb1ELb0EEENS1_19SingleTileSchedulerILb1ELb0ELb0ELi128EEEEEEEEEvNT_6ParamsE) ;  /* 0xffff8a3008007950 */ /* 0x000fea0003c3ffff */
        .type           $_ZN7cutlass13device_kernelIN5flash19enable_sm80_to_sm89INS1_16FlashAttnBwdSm80INS1_25CollectiveMainloopBwdSm80ILi2ELi2EN4cute5tupleIJNS5_1CILi64EEENS7_ILi128EEES8_EEENS_10bfloat16_tEfNS_4arch4Sm80ELb0ELb0ELb1ELb1ELb0ELb0ELb0ELb0ELi2ELi2ELi4ELi2ELb1EEENS1_24CollectiveEpilogueBwdGQAISA_fSD_Li256ELb1ELb0EEENS1_19SingleTileSchedulerILb1ELb0ELb0ELi128EEEEEEEEEvNT_6ParamsE$_ZZN4cute14transform_leafINS_15ArithmeticTupleIJNS1_IJiiEEEiiiEEENS_8identityEEEDaRKT_OT0_ENKUlRKT_E_clIS2_EEDaSC_,@function
        .size           $_ZN7cutlass13device_kernelIN5flash19enable_sm80_to_sm89INS1_16FlashAttnBwdSm80INS1_25CollectiveMainloopBwdSm80ILi2ELi2EN4cute5tupleIJNS5_1CILi64EEENS7_ILi128EEES8_EEENS_10bfloat16_tEfNS_4arch4Sm80ELb0ELb0ELb1ELb1ELb0ELb0ELb0ELb0ELi2ELi2ELi4ELi2ELb1EEENS1_24CollectiveEpilogueBwdGQAISA_fSD_Li256ELb1ELb0EEENS1_19SingleTileSchedulerILb1ELb0ELb0ELi128EEEEEEEEEvNT_6ParamsE$_ZZN4cute14transform_leafINS_15ArithmeticTupleIJNS1_IJiiEEEiiiEEENS_8identityEEEDaRKT_OT0_ENKUlRKT_E_clIS2_EEDaSC_,($_ZN7cutlass13device_kernelIN5flash19enable_sm80_to_sm89INS1_16FlashAttnBwdSm80INS1_25CollectiveMainloopBwdSm80ILi2ELi2EN4cute5tupleIJNS5_1CILi64EEENS7_ILi128EEES8_EEENS_10bfloat16_tEfNS_4arch4Sm80ELb0ELb0ELb1ELb1ELb0ELb0ELb0ELb0ELi2ELi2ELi4ELi2ELb1EEENS1_24CollectiveEpilogueBwdGQAISA_fSD_Li256ELb1ELb0EEENS1_19SingleTileSchedulerILb1ELb0ELb0ELi128EEEEEEEEEvNT_6ParamsE$_ZZN4cute14transform_leafINS_15ArithmeticTupleIJNS1_IJiiEEEiiiEEENS_8identityEEEDaRKT_OT0_ENKUlRKT_E_clIiEEDaSC_ - $_ZN7cutlass13device_kernelIN5flash19enable_sm80_to_sm89INS1_16FlashAttnBwdSm80INS1_25CollectiveMainloopBwdSm80ILi2ELi2EN4cute5tupleIJNS5_1CILi64EEENS7_ILi128EEES8_EEENS_10bfloat16_tEfNS_4arch4Sm80ELb0ELb0ELb1ELb1ELb0ELb0ELb0ELb0ELi2ELi2ELi4ELi2ELb1EEENS1_24CollectiveEpilogueBwdGQAISA_fSD_Li256ELb1ELb0EEENS1_19SingleTileSchedulerILb1ELb0ELb0ELi128EEEEEEEEEvNT_6ParamsE$_ZZN4cute14transform_leafINS_15ArithmeticTupleIJNS1_IJiiEEEiiiEEENS_8identityEEEDaRKT_OT0_ENKUlRKT_E_clIS2_EEDaSC_)
$_ZN7cutlass13device_kernelIN5flash19enable_sm80_to_sm89INS1_16FlashAttnBwdSm80INS1_25CollectiveMainloopBwdSm80ILi2ELi2EN4cute5tupleIJNS5_1CILi64EEENS7_ILi128EEES8_EEENS_10bfloat16_tEfNS_4arch4Sm80ELb0ELb0ELb1ELb1ELb0ELb0ELb0ELb0ELi2ELi2ELi4ELi2ELb1EEENS1_24CollectiveEpilogueBwdGQAISA_fSD_Li256ELb1ELb0EEENS1_19SingleTileSchedulerILb1ELb0ELb0ELi128EEEEEEEEEvNT_6ParamsE$_ZZN4cute14transform_leafINS_15ArithmeticTupleIJNS1_IJiiEEEiiiEEENS_8identityEEEDaRKT_OT0_ENKUlRKT_E_clIS2_EEDaSC_:
[----:B------:R-:W-:-:S05]  /*75d0*/  IADD3 R9, R13, -c[0x0][0x20], RZ ;  /* 0x800008000d097a10 */ /* 0x000fca0007ffe0ff */
[----:B------:R1:W5:Y:S01]  /*75e0*/  LDL R7, [R9] ;  /* 0x0000000009077983 */ /* 0x0003620000100800 */
[----:B------:R-:W-:-:S03]  /*75f0*/  MOV R8, 0x7610 ;  /* 0x0000761000087802 */ /* 0x000fc60000000f00 */
[----:B-1---5:R-:W-:Y:S05]  /*7600*/  CALL.REL.NOINC `($_ZN7cutlass13device_kernelIN5flash19enable_sm80_to_sm89INS1_16FlashAttnBwdSm80INS1_25CollectiveMainloopBwdSm80ILi2ELi2EN4cute5tupleIJNS5_1CILi64EEENS7_ILi128EEES8_EEENS_10bfloat16_tEfNS_4arch4Sm80ELb0ELb0ELb1ELb1ELb0ELb0ELb0ELb0ELi2ELi2ELi4ELi2ELb1EEENS1_24CollectiveEpilogueBwdGQAISA_fSD_Li256ELb1ELb0EEENS1_19SingleTileSchedulerILb1ELb0ELb0ELi128EEEEEEEEEvNT_6ParamsE$_ZZN4cute14transform_leafINS_15ArithmeticTupleIJiiEEERNS_8identityEEEDaRKT_OT0_ENKUlRKT_E_clIiEEDaSC_) ;  /* 0x000000f000007944 */ /* 0x022fea0003c00000 */
[----:B------:R1:W5:Y:S01]  /*7610*/  LDL R7, [R9+0x4] ;  /* 0x0000040009077983 */ /* 0x0003620000100800 */
[----:B------:R-:W-:Y:S01]  /*7620*/  IADD3 R6, R1, 0x19c, RZ ;  /* 0x0000019c01067810 */ /* 0x000fe20007ffe0ff */
[----:B------:R-:W-:Y:S01]  /*7630*/  IMAD.MOV.U32 R16, RZ, RZ, R10 ;  /* 0x000000ffff107224 */ /* 0x000fe200078e000a */
[----:B------:R-:W-:Y:S02]  /*7640*/  MOV R8, 0x7670 ;  /* 0x0000767000087802 */ /* 0x000fe40000000f00 */
[----:B------:R-:W-:Y:S02]  /*7650*/  IADD3 R6, R6, c[0x0][0x20], RZ ;  /* 0x0000080006067a10 */ /* 0x000fe40007ffe0ff */
[----:B-1---5:R-:W-:Y:S05]  /*7660*/  CALL.REL.NOINC `($_ZN7cutlass13device_kernelIN5flash19enable_sm80_to_sm89INS1_16FlashAttnBwdSm80INS1_25CollectiveMainloopBwdSm80ILi2ELi2EN4cute5tupleIJNS5_1CILi64EEENS7_ILi128EEES8_EEENS_10bfloat16_tEfNS_4arch4Sm80ELb0ELb0ELb1ELb1ELb0ELb0ELb0ELb0ELi2ELi2ELi4ELi2ELb1EEENS1_24CollectiveEpilogueBwdGQAISA_fSD_Li256ELb1ELb0EEENS1_19SingleTileSchedulerILb1ELb0ELb0ELi128EEEEEEEEEvNT_6ParamsE$_ZZN4cute14transform_leafINS_15ArithmeticTupleIJiiEEERNS_8identityEEEDaRKT_OT0_ENKUlRKT_E_clIiEEDaSC_) ;  /* 0x0000009000007944 */ /* 0x022fea0003c00000 */
[----:B------:R1:W-:Y:S01]  /*7670*/  STL [R1+0x19c], R10 ;  /* 0x00019c0a01007387 */ /* 0x0003e20000100800 */
[----:B------:R-:W-:-:S03]  /*7680*/  MOV R8, 0x76a0 ;  /* 0x000076a000087802 */ /* 0x000fc60000000f00 */
[----:B-1----:R-:W-:Y:S05]  /*7690*/  CALL.REL.NOINC `($_ZN7cutlass13device_kernelIN5flash19enable_sm80_to_sm89INS1_16FlashAttnBwdSm80INS1_25CollectiveMainloopBwdSm80ILi2ELi2EN4cute5tupleIJNS5_1CILi64EEENS7_ILi128EEES8_EEENS_10bfloat16_tEfNS_4arch4Sm80ELb0ELb0ELb1ELb1ELb0ELb0ELb0ELb0ELi2ELi2ELi4ELi2ELb1EEENS1_24CollectiveEpilogueBwdGQAISA_fSD_Li256ELb1ELb0EEENS1_19SingleTileSchedulerILb1ELb0ELb0ELi128EEEEEEEEEvNT_6ParamsE$_ZZN4cute9transformINS_15ArithmeticTupleIJiiEEEZNS_14transform_leafIS2_RNS_8identityEEEDaRKT_OT0_EUlRKT_E_EEDaS8_SA_ENKUlDpSD_E_clIJiiEEEDaSF_) ;  /* 0x00001e3000007944 */ /* 0x002fea0003c00000 */
[----:B------:R-:W-:Y:S02]  /*76a0*/  MOV R8, R18 ;  /* 0x0000001200087202 */ /* 0x000fe40000000f00 */
[----:B------:R-:W-:-:S04]  /*76b0*/  MOV R9, 0x0 ;  /* 0x0000000000097802 */ /* 0x000fc80000000f00 */
[----:B------:R-:W-:Y:S05]  /*76c0*/  RET.REL.NODEC R8 `(_ZN7cutlass13device_kernelIN5flash19enable_sm80_to_sm89INS1_16FlashAttnBwdSm80INS1_25CollectiveMainloopBwdSm80ILi2ELi2EN4cute5tupleIJNS5_1CILi64EEENS7_ILi128EEES8_EEENS_10bfloat16_tEfNS_4arch4Sm80ELb0ELb0ELb1ELb1ELb0ELb0ELb0ELb0ELi2ELi2ELi4ELi2ELb1EEENS1_24CollectiveEpilogueBwdGQAISA_fSD_Li256ELb1ELb0EEENS1_19SingleTileSchedulerILb1ELb0ELb0ELi128EEEEEEEEEvNT_6ParamsE) ;  /* 0xffff893008007950 */ /* 0x000fea0003c3ffff */
        .type           $_ZN7cutlass13device_kernelIN5flash19enable_sm80_to_sm89INS1_16FlashAttnBwdSm80INS1_25CollectiveMainloopBwdSm80ILi2ELi2EN4cute5tupleIJNS5_1CILi64EEENS7_ILi128EEES8_EEENS_10bfloat16_tEfNS_4arch4Sm80ELb0ELb0ELb1ELb1ELb0ELb0ELb0ELb0ELi2ELi2ELi4ELi2ELb1EEENS1_24CollectiveEpilogueBwdGQAISA_fSD_Li256ELb1ELb0EEENS1_19SingleTileSchedulerILb1ELb0ELb0ELi128EEEEEEEEEvNT_6ParamsE$_ZZN4cute14transform_leafINS_15ArithmeticTupleIJNS1_IJiiEEEiiiEEENS_8identityEEEDaRKT_OT0_ENKUlRKT_E_clIiEEDaSC_,@function
        .size           $_ZN7cutlass13device_kernelIN5flash19enable_sm80_to_sm89INS1_16FlashAttnBwdSm80INS1_25CollectiveMainloopBwdSm80ILi2ELi2EN4cute5tupleIJNS5_1CILi64EEENS7_ILi128EEES8_EEENS_10bfloat16_tEfNS_4arch4Sm80ELb0ELb0ELb1ELb1ELb0ELb0ELb0ELb0ELi2ELi2ELi4ELi2ELb1EEENS1_24CollectiveEpilogueBwdGQAISA_fSD_Li256ELb1ELb0EEENS1_19SingleTileSchedulerILb1ELb0ELb0ELi128EEEEEEEEEvNT_6ParamsE$_ZZN4cute14transform_leafINS_15ArithmeticTupleIJNS1_IJiiEEEiiiEEENS_8identityEEEDaRKT_OT0_ENKUlRKT_E_clIiEEDaSC_,($_ZN7cutlass13device_kernelIN5flash19enable_sm80_to_sm89INS1_16FlashAttnBwdSm80INS1_25CollectiveMainloopBwdSm80ILi2ELi2EN4cute5tupleIJNS5_1CILi64EEENS7_ILi128EEES8_EEENS_10bfloat16_tEfNS_4arch4Sm80ELb0ELb0ELb1ELb1ELb0ELb0ELb0ELb0ELi2ELi2ELi4ELi2ELb1EEENS1_24CollectiveEpilogueBwdGQAISA_fSD_Li256ELb1ELb0EEENS1_19SingleTileSchedulerILb1ELb0ELb0ELi128EEEEEEEEEvNT_6ParamsE$_ZZN4cute14transform_leafINS_15ArithmeticTupleIJiiEEERNS_8identityEEEDaRKT_OT0_ENKUlRKT_E_clIiEEDaSC_ - $_ZN7cutlass13device_kernelIN5flash19enable_sm80_to_sm89INS1_16FlashAttnBwdSm80INS1_25CollectiveMainloopBwdSm80ILi2ELi2EN4cute5tupleIJNS5_1CILi64EEENS7_ILi128EEES8_EEENS_10bfloat16_tEfNS_4arch4Sm80ELb0ELb0ELb1ELb1ELb0ELb0ELb0ELb0ELi2ELi2ELi4ELi2ELb1EEENS1_24CollectiveEpilogueBwdGQAISA_fSD_Li256ELb1ELb0EEENS1_19SingleTileSchedulerILb1ELb0ELb0ELi128EEEEEEEEEvNT_6ParamsE$_ZZN4cute14transform_leafINS_15ArithmeticTupleIJNS1_IJiiEEEiiiEEENS_8identityEEEDaRKT_OT0_ENKUlRKT_E_clIiEEDaSC_)
$_ZN7cutlass13device_kernelIN5flash19enable_sm80_to_sm89INS1_16FlashAttnBwdSm80INS1_25CollectiveMainloopBwdSm80ILi2ELi2EN4cute5tupleIJNS5_1CILi64EEENS7_ILi128EEES8_EEENS_10bfloat16_tEfNS_4arch4Sm80ELb0ELb0ELb1ELb1ELb0ELb0ELb0ELb0ELi2ELi2ELi4ELi2ELb1EEENS1_24CollectiveEpilogueBwdGQAISA_fSD_Li256ELb1ELb0EEENS1_19SingleTileSchedulerILb1ELb0ELb0ELi128EEEEEEEEEvNT_6ParamsE$_ZZN4cute14transform_leafINS_15ArithmeticTupleIJNS1_IJiiEEEiiiEEENS_8identityEEEDaRKT_OT0_ENKUlRKT_E_clIiEEDaSC_:
[----:B------:R-:W-:Y:S02]  /*76d0*/  MOV R10, R9 ;  /* 0x00000009000a7202 */ /* 0x000fe40000000f00 */
[----:B------:R-:W-:-:S04]  /*76e0*/  MOV R9, 0x0 ;  /* 0x0000000000097802 */ /* 0x000fc80000000f00 */
[----:B------:R-:W-:Y:S05]  /*76f0*/  RET.REL.NODEC R8 `(_ZN7cutlass13device_kernelIN5flash19enable_sm80_to_sm89INS1_16FlashAttnBwdSm80INS1_25CollectiveMainloopBwdSm80ILi2ELi2EN4cute5tupleIJNS5_1CILi64EEENS7_ILi128EEES8_EEENS_10bfloat16_tEfNS_4arch4Sm80ELb0ELb0ELb1ELb1ELb0ELb0ELb0ELb0ELi2ELi2ELi4ELi2ELb1EEENS1_24CollectiveEpilogueBwdGQAISA_fSD_Li256ELb1ELb0EEENS1_19SingleTileSchedulerILb1ELb0ELb0ELi128EEEEEEEEEvNT_6ParamsE) ;  /* 0xffff890008007950 */ /* 0x000fea0003c3ffff */
        .type           $_ZN7cutlass13device_kernelIN5flash19enable_sm80_to_sm89INS1_16FlashAttnBwdSm80INS1_25CollectiveMainloopBwdSm80ILi2ELi2EN4cute5tupleIJNS5_1CILi64EEENS7_ILi128EEES8_EEENS_10bfloat16_tEfNS_4arch4Sm80ELb0ELb0ELb1ELb1ELb0ELb0ELb0ELb0ELi2ELi2ELi4ELi2ELb1EEENS1_24CollectiveEpilogueBwdGQAISA_fSD_Li256ELb1ELb0EEENS1_19SingleTileSchedulerILb1ELb0ELb0ELi128EEEEEEEEEvNT_6ParamsE$_ZZN4cute14transform_leafINS_15ArithmeticTupleIJiiEEERNS_8identityEEEDaRKT_OT0_ENKUlRKT_E_clIiEEDaSC_,@function
        .size           $_ZN7cutlass13device_kernelIN5flash19enable_sm80_to_sm89INS1_16FlashAttnBwdSm80INS1_25CollectiveMainloopBwdSm80ILi2ELi2EN4cute5tupleIJNS5_1CILi64EEENS7_ILi128EEES8_EEENS_10bfloat16_tEfNS_4arch4Sm80ELb0ELb0ELb1ELb1ELb0ELb0ELb0ELb0ELi2ELi2ELi4ELi2ELb1EEENS1_24CollectiveEpilogueBwdGQAISA_fSD_Li256ELb1ELb0EEENS1_19SingleTileSchedulerILb1ELb0ELb0ELi128EEEEEEEEEvNT_6ParamsE$_ZZN4cute14transform_leafINS_15ArithmeticTupleIJiiEEERNS_8identityEEEDaRKT_OT0_ENKUlRKT_E_clIiEEDaSC_,($_ZN7cutlass13device_kernelIN5flash19enable_sm80_to_sm89INS1_16FlashAttnBwdSm80INS1_25CollectiveMainloopBwdSm80ILi2ELi2EN4cute5tupleIJNS5_1CILi64EEENS7_ILi128EEES8_EEENS_10bfloat16_tEfNS_4arch4Sm80ELb0ELb0ELb1ELb1ELb0ELb0ELb0ELb0ELi2ELi2ELi4ELi2ELb1EEENS1_24CollectiveEpilogueBwdGQAISA_fSD_Li256ELb1ELb0EEENS1_19SingleTileSchedulerILb1ELb0ELb0ELi128EEEEEEEEEvNT_6ParamsE$_ZZN4cute19as_arithmetic_tupleINS_15ArithmeticTupleIJNS1_IJiiEEEiiiEEEEEDaRKT_ENKUlDpRKT_E_clIJS2_iiiEEEDaSA_ - $_ZN7cutlass13device_kernelIN5flash19enable_sm80_to_sm89INS1_16FlashAttnBwdSm80INS1_25CollectiveMainloopBwdSm80ILi2ELi2EN4cute5tupleIJNS5_1CILi64EEENS7_ILi128EEES8_EEENS_10bfloat16_tEfNS_4arch4Sm80ELb0ELb0ELb1ELb1ELb0ELb0ELb0ELb0ELi2ELi2ELi4ELi2ELb1EEENS1_24CollectiveEpilogueBwdGQAISA_fSD_Li256ELb1ELb0EEENS1_19SingleTileSchedulerILb1ELb0ELb0ELi128EEEEEEEEEvNT_6ParamsE$_ZZN4cute14transform_leafINS_15ArithmeticTupleIJiiEEERNS_8identityEEEDaRKT_OT0_ENKUlRKT_E_clIiEEDaSC_)
$_ZN7cutlass13device_kernelIN5flash19enable_sm80_to_sm89INS1_16FlashAttnBwdSm80INS1_25CollectiveMainloopBwdSm80ILi2ELi2EN4cute5tupleIJNS5_1CILi64EEENS7_ILi128EEES8_EEENS_10bfloat16_tEfNS_4arch4Sm80ELb0ELb0ELb1ELb1ELb0ELb0ELb0ELb0ELi2ELi2ELi4ELi2ELb1EEENS1_24CollectiveEpilogueBwdGQAISA_fSD_Li256ELb1ELb0EEENS1_19SingleTileSchedulerILb1ELb0ELb0ELi128EEEEEEEEEvNT_6ParamsE$_ZZN4cute14transform_leafINS_15ArithmeticTupleIJiiEEERNS_8identityEEEDaRKT_OT0_ENKUlRKT_E_clIiEEDaSC_:
[----:B------:R-:W-:Y:S02]  /*7700*/  MOV R72, R8 ;  /* 0x0000000800487202 */ /* 0x000fe40000000f00 */
[----:B------:R-:W-:Y:S02]  /*7710*/  MOV R73, 0x0 ;  /* 0x0000000000497802 */ /* 0x000fe40000000f00 */
[----:B------:R-:W-:Y:S02]  /*7720*/  MOV R10, R7 ;  /* 0x00000007000a7202 */ /* 0x000fe40000000f00 */
[----:B------:R-:W-:Y:S05]  /*7730*/  RET.REL.NODEC R72 `(_ZN7cutlass13device_kernelIN5flash19enable_sm80_to_sm89INS1_16FlashAttnBwdSm80INS1_25CollectiveMainloopBwdSm80ILi2ELi2EN4cute5tupleIJNS5_1CILi64EEENS7_ILi128EEES8_EEENS_10bfloat16_tEfNS_4arch4Sm80ELb0ELb0ELb1ELb1ELb0ELb0ELb0ELb0ELi2ELi2ELi4ELi2ELb1EEENS1_24CollectiveEpilogueBwdGQAISA_fSD_Li256ELb1ELb0EEENS1_19SingleTileSchedulerILb1ELb0ELb0ELi128EEEEEEEEEvNT_6ParamsE) ;  /* 0xffff88c048007950 */ /* 0x000fea0003c3ffff */
        .type           $_ZN7cutlass13device_kernelIN5flash19enable_sm80_to_sm89INS1_16FlashAttnBwdSm80INS1_25CollectiveMainloopBwdSm80ILi2ELi2EN4cute5tupleIJNS5_1CILi64EEENS7_ILi128EEES8_EEENS_10bfloat16_tEfNS_4arch4Sm80ELb0ELb0ELb1ELb1ELb0ELb0ELb0ELb0ELi2ELi2ELi4ELi2ELb1EEENS1_24CollectiveEpilogueBwdGQAISA_fSD_Li256ELb1ELb0EEENS1_19SingleTileSchedulerILb1ELb0ELb0ELi128EEEEEEEEEvNT_6ParamsE$_ZZN4cute19as_arithmetic_tupleINS_15ArithmeticTupleIJNS1_IJiiEEEiiiEEEEEDaRKT_ENKUlDpRKT_E_clIJS2_iiiEEEDaSA_,@function
        .size           $_ZN7cutlass13device_kernelIN5flash19enable_sm80_to_sm89INS1_16FlashAttnBwdSm80INS1_25CollectiveMainloopBwdSm80ILi2ELi2EN4cute5tupleIJNS5_1CILi64EEENS7_ILi128EEES8_EEENS_10bfloat16_tEfNS_4arch4Sm80ELb0ELb0ELb1ELb1ELb0ELb0ELb0ELb0ELi2ELi2ELi4ELi2ELb1EEENS1_24CollectiveEpilogueBwdGQAISA_fSD_Li256ELb1ELb0EEENS1_19SingleTileSchedulerILb1ELb0ELb0ELi128EEEEEEEEEvNT_6ParamsE$_ZZN4cute19as_arithmetic_tupleINS_15ArithmeticTupleIJNS1_IJiiEEEiiiEEEEEDaRKT_ENKUlDpRKT_E_clIJS2_iiiEEEDaSA_,($_ZN7cutlass13device_kernelIN5flash19enable_sm80_to_sm89INS1_16FlashAttnBwdSm80INS1_25CollectiveMainloopBwdSm80ILi2ELi2EN4cute5tupleIJNS5_1CILi64EEENS7_ILi128EEES8_EEENS_10bfloat16_tEfNS_4arch4Sm80ELb0ELb0ELb1ELb1ELb0ELb0ELb0ELb0ELi2ELi2ELi4ELi2ELb1EEENS1_24CollectiveEpilogueBwdGQAISA_fSD_Li256ELb1ELb0EEENS1_19SingleTileSchedulerILb1ELb0ELb0ELi128EEEEEEEEEvNT_6ParamsE$_ZZN4cute19as_arithmetic_tupleINS_15ArithmeticTupleIJNS1_IJiiEEEiiiEEEEEDaRKT_ENKUlRKT_E_clIS2_EEDaS9_ - $_ZN7cutlass13device_kernelIN5flash19enable_sm80_to_sm89INS1_16FlashAttnBwdSm80INS1_25CollectiveMainloopBwdSm80ILi2ELi2EN4cute5tupleIJNS5_1CILi64EEENS7_ILi128EEES8_EEENS_10bfloat16_tEfNS_4arch4Sm80ELb0ELb0ELb1ELb1ELb0ELb0ELb0ELb0ELi2ELi2ELi4ELi2ELb1EEENS1_24CollectiveEpilogueBwdGQAISA_fSD_Li256ELb1ELb0EEENS1_19SingleTileSchedulerILb1ELb0ELb0ELi128EEEEEEEEEvNT_6ParamsE$_ZZN4cute19as_arithmetic_tupleINS_15ArithmeticTupleIJNS1_IJiiEEEiiiEEEEEDaRKT_ENKUlDpRKT_E_clIJS2_iiiEEEDaSA_)
$_ZN7cutlass13device_kernelIN5flash19enable_sm80_to_sm89INS1_16FlashAttnBwdSm80INS1_25CollectiveMainloopBwdSm80ILi2ELi2EN4cute5tupleIJNS5_1CILi64EEENS7_ILi128EEES8_EEENS_10bfloat16_tEfNS_4arch4Sm80ELb0ELb0ELb1ELb1ELb0ELb0ELb0ELb0ELi2ELi2ELi4ELi2ELb1EEENS1_24CollectiveEpilogueBwdGQAISA_fSD_Li256ELb1ELb0EEENS1_19SingleTileSchedulerILb1ELb0ELb0ELi128EEEEEEEEEvNT_6ParamsE$_ZZN4cute19as_arithmetic_tupleINS_15ArithmeticTupleIJNS1_IJiiEEEiiiEEEEEDaRKT_ENKUlDpRKT_E_clIJS2_iiiEEEDaSA_:
[----:B------:R-:W-:Y:S02]  /*7740*/  IADD3 R7, R1, 0x19c, RZ ;  /* 0x0000019c01077810 */ /* 0x000fe40007ffe0ff */
[----:B------:R-:W-:Y:S02]  /*7750*/  MOV R52, 0x7780 ;  /* 0x0000778000347802 */ /* 0x000fe40000000f00 */
[----:B------:R-:W-:-:S02]  /*7760*/  IADD3 R7, R7, c[0x0][0x20], RZ ;  /* 0x0000080007077a10 */ /* 0x000fc40007ffe0ff */
[----:B------:R-:W-:Y:S05]  /*7770*/  CALL.REL.NOINC `($_ZN7cutlass13device_kernelIN5flash19enable_sm80_to_sm89INS1_16FlashAttnBwdSm80INS1_25CollectiveMainloopBwdSm80ILi2ELi2EN4cute5tupleIJNS5_1CILi64EEENS7_ILi128EEES8_EEENS_10bfloat16_tEfNS_4arch4Sm80ELb0ELb0ELb1ELb1ELb0ELb0ELb0ELb0ELi2ELi2ELi4ELi2ELb1EEENS1_24CollectiveEpilogueBwdGQAISA_fSD_Li256ELb1ELb0EEENS1_19SingleTileSchedulerILb1ELb0ELb0ELi128EEEEEEEEEvNT_6ParamsE$_ZN4cute5tupleIJNS_15ArithmeticTupleIJiiEEEiiiEEC2ERKS2_RKiS7_S7_) ;  /* 0xfffff95000007944 */ /* 0x000fea0003c3ffff */
[----:B------:R1:W5:Y:S04]  /*7780*/  LDL R10, [R1+0x19c] ;  /* 0x00019c00010a7983 */ /* 0x0003680000100800 */
[----:B------:R1:W5:Y:S04]  /*7790*/  LDL.64 R8, [R1+0x1a8] ;  /* 0x0001a80001087983 */ /* 0x0003680000100a00 */
[----:B------:R1:W5:Y:S01]  /*77a0*/  LDL.64 R6, [R1+0x1a0] ;  /* 0x0001a00001067983 */ /* 0x0003620000100a00 */
[----:B------:R-:W-:-:S04]  /*77b0*/  MOV R17, 0x0 ;  /* 0x0000000000117802 */ /* 0x000fc80000000f00 */
[----:B------:R-:W-:Y:S05]  /*77c0*/  RET.REL.NODEC R16 `(_ZN7cutlass13device_kernelIN5flash19enable_sm80_to_sm89INS1_16FlashAttnBwdSm80INS1_25CollectiveMainloopBwdSm80ILi2ELi2EN4cute5tupleIJNS5_1CILi64EEENS7_ILi128EEES8_EEENS_10bfloat16_tEfNS_4arch4Sm80ELb0ELb0ELb1ELb1ELb0ELb0ELb0ELb0ELi2ELi2ELi4ELi2ELb1EEENS1_24CollectiveEpilogueBwdGQAISA_fSD_Li256ELb1ELb0EEENS1_19SingleTileSchedulerILb1ELb0ELb0ELi128EEEEEEEEEvNT_6ParamsE) ;  /* 0xffff883010007950 */ /* 0x000fea0003c3ffff */
        .type           $_ZN7cutlass13device_kernelIN5flash19enable_sm80_to_sm89INS1_16FlashAttnBwdSm80INS1_25CollectiveMainloopBwdSm80ILi2ELi2EN4cute5tupleIJNS5_1CILi64EEENS7_ILi128EEES8_EEENS_10bfloat16_tEfNS_4arch4Sm80ELb0ELb0ELb1ELb1ELb0ELb0ELb0ELb0ELi2ELi2ELi4ELi2ELb1EEENS1_24CollectiveEpilogueBwdGQAISA_fSD_Li256ELb1ELb0EEENS1_19SingleTileSchedulerILb1ELb0ELb0ELi128EEEEEEEEEvNT_6ParamsE$_ZZN4cute19as_arithmetic_tupleINS_15ArithmeticTupleIJNS1_IJiiEEEiiiEEEEEDaRKT_ENKUlRKT_E_clIS2_EEDaS9_,@function
        .size           $_ZN7cutlass13device_kernelIN5flash19enable_sm80_to_sm89INS1_16FlashAttnBwdSm80INS1_25CollectiveMainloopBwdSm80ILi2ELi2EN4cute5tupleIJNS5_1CILi64EEENS7_ILi128EEES8_EEENS_10bfloat16_tEfNS_4arch4Sm80ELb0ELb0ELb1ELb1ELb0ELb0ELb0ELb0ELi2ELi2ELi4ELi2ELb1EEENS1_24CollectiveEpilogueBwdGQAISA_fSD_Li256ELb1ELb0EEENS1_19SingleTileSchedulerILb1ELb0ELb0ELi128EEEEEEEEEvNT_6ParamsE$_ZZN4cute19as_arithmetic_tupleINS_15ArithmeticTupleIJNS1_IJiiEEEiiiEEEEEDaRKT_ENKUlRKT_E_clIS2_EEDaS9_,($_ZN7cutlass13device_kernelIN5flash19enable_sm80_to_sm89INS1_16FlashAttnBwdSm80INS1_25CollectiveMainloopBwdSm80ILi2ELi2EN4cute5tupleIJNS5_1CILi64EEENS7_ILi128EEES8_EEENS_10bfloat16_tEfNS_4arch4Sm80ELb0ELb0ELb1ELb1ELb0ELb0ELb0ELb0ELi2ELi2ELi4ELi2ELb1EEENS1_24CollectiveEpilogueBwdGQAISA_fSD_Li256ELb1ELb0EEENS1_19SingleTileSchedulerILb1ELb0ELb0ELi128EEEEEEEEEvNT_6ParamsE$_ZZN4cute19as_arithmetic_tupleINS_15ArithmeticTupleIJNS1_IJiiEEEiiiEEEEEDaRKT_ENKUlRKT_E_clIiEEDaS9_ - $_ZN7cutlass13device_kernelIN5flash19enable_sm80_to_sm89INS1_16FlashAttnBwdSm80INS1_25CollectiveMainloopBwdSm80ILi2ELi2EN4cute5tupleIJNS5_1CILi64EEENS7_ILi128EEES8_EEENS_10bfloat16_tEfNS_4arch4Sm80ELb0ELb0ELb1ELb1ELb0ELb0ELb0ELb0ELi2ELi2ELi4ELi2ELb1EEENS1_24CollectiveEpilogueBwdGQAISA_fSD_Li256ELb1ELb0EEENS1_19SingleTileSchedulerILb1ELb0ELb0ELi128EEEEEEEEEvNT_6ParamsE$_ZZN4cute19as_arithmetic_tupleINS_15ArithmeticTupleIJNS1_IJiiEEEiiiEEEEEDaRKT_ENKUlRKT_E_clIS2_EEDaS9_)
$_ZN7cutlass13device_kernelIN5flash19enable_sm80_to_sm89INS1_16FlashAttnBwdSm80INS1_25CollectiveMainloopBwdSm80ILi2ELi2EN4cute5tupleIJNS5_1CILi64EEENS7_ILi128EEES8_EEENS_10bfloat16_tEfNS_4arch4Sm80ELb0ELb0ELb1ELb1ELb0ELb0ELb0ELb0ELi2ELi2ELi4ELi2ELb1EEENS1_24CollectiveEpilogueBwdGQAISA_fSD_Li256ELb1ELb0EEENS1_19SingleTileSchedulerILb1ELb0ELb0ELi128EEEEEEEEEvNT_6ParamsE$_ZZN4cute19as_arithmetic_tupleINS_15ArithmeticTupleIJNS1_IJiiEEEiiiEEEEEDaRKT_ENKUlRKT_E_clIS2_EEDaS9_:
[----:B------:R-:W-:-:S05]  /*77d0*/  IADD3 R9, R13, -c[0x0][0x20], RZ ;  /* 0x800008000d097a10 */ /* 0x000fca0007ffe0ff */
[----:B------:R1:W5:Y:S01]  /*77e0*/  LDL R7, [R9] ;  /* 0x0000000009077983 */ /* 0x0003620000100800 */
[----:B------:R-:W-:-:S03]  /*77f0*/  MOV R8, 0x7810 ;  /* 0x0000781000087802 */ /* 0x000fc60000000f00 */
[----:B-1---5:R-:W-:Y:S05]  /*7800*/  CALL.REL.NOINC `($_ZN7cutlass13device_kernelIN5flash19enable_sm80_to_sm89INS1_16FlashAttnBwdSm80INS1_25CollectiveMainloopBwdSm80ILi2ELi2EN4cute5tupleIJNS5_1CILi64EEENS7_ILi128EEES8_EEENS_10bfloat16_tEfNS_4arch4Sm80ELb0ELb0ELb1ELb1ELb0ELb0ELb0ELb0ELi2ELi2ELi4ELi2ELb1EEENS1_24CollectiveEpilogueBwdGQAISA_fSD_Li256ELb1ELb0EEENS1_19SingleTileSchedulerILb1ELb0ELb0ELi128EEEEEEEEEvNT_6ParamsE$_ZZN4cute19as_arithmetic_tupleINS_15ArithmeticTupleIJiiEEEEEDaRKT_ENKUlRKT_E_clIiEEDaS8_) ;  /* 0x0000019000007944 */ /* 0x022fea0003c00000 */
[----:B------:R1:W5:Y:S01]  /*7810*/  LDL R7, [R9+0x4] ;  /* 0x0000040009077983 */ /* 0x0003620000100800 */
[----:B------:R-:W-:Y:S01]  /*7820*/  IADD3 R6, R1, 0x19c, RZ ;  /* 0x0000019c01067810 */ /* 0x000fe20007ffe0ff */
[----:B------:R-:W-:Y:S01]  /*7830*/  IMAD.MOV.U32 R16, RZ, RZ, R10 ;  /* 0x000000ffff107224 */ /* 0x000fe200078e000a */
[----:B------:R-:W-:Y:S02]  /*7840*/  MOV R8, 0x7870 ;  /* 0x0000787000087802 */ /* 0x000fe40000000f00 */
[----:B------:R-:W-:Y:S02]  /*7850*/  IADD3 R6, R6, c[0x0][0x20], RZ ;  /* 0x0000080006067a10 */ /* 0x000fe40007ffe0ff */
[----:B-1---5:R-:W-:Y:S05]  /*7860*/  CALL.REL.NOINC `($_ZN7cutlass13device_kernelIN5flash19enable_sm80_to_sm89INS1_16FlashAttnBwdSm80INS1_25CollectiveMainloopBwdSm80ILi2ELi2EN4cute5tupleIJNS5_1CILi64EEENS7_ILi128EEES8_EEENS_10bfloat16_tEfNS_4arch4Sm80ELb0ELb0ELb1ELb1ELb0ELb0ELb0ELb0ELi2ELi2ELi4ELi2ELb1EEENS1_24CollectiveEpilogueBwdGQAISA_fSD_Li256ELb1ELb0EEENS1_19SingleTileSchedulerILb1ELb0ELb0ELi128EEEEEEEEEvNT_6ParamsE$_ZZN4cute19as_arithmetic_tupleINS_15ArithmeticTupleIJiiEEEEEDaRKT_ENKUlRKT_E_clIiEEDaS8_) ;  /* 0x0000013000007944 */ /* 0x022fea0003c00000 */
[----:B------:R1:W-:Y:S01]  /*7870*/  STL [R1+0x19c], R10 ;  /* 0x00019c0a01007387 */ /* 0x0003e20000100800 */
[----:B------:R-:W-:-:S03]  /*7880*/  MOV R18, 0x78a0 ;  /* 0x000078a000127802 */ /* 0x000fc60000000f00 */
[----:B-1----:R-:W-:Y:S05]  /*7890*/  CALL.REL.NOINC `($_ZN7cutlass13device_kernelIN5flash19enable_sm80_to_sm89INS1_16FlashAttnBwdSm80INS1_25CollectiveMainloopBwdSm80ILi2ELi2EN4cute5tupleIJNS5_1CILi64EEENS7_ILi128EEES8_EEENS_10bfloat16_tEfNS_4arch4Sm80ELb0ELb0ELb1ELb1ELb0ELb0ELb0ELb0ELi2ELi2ELi4ELi2ELb1EEENS1_24CollectiveEpilogueBwdGQAISA_fSD_Li256ELb1ELb0EEENS1_19SingleTileSchedulerILb1ELb0ELb0ELi128EEEEEEEEEvNT_6ParamsE$_ZZN4cute19as_arithmetic_tupleINS_15ArithmeticTupleIJiiEEEEEDaRKT_ENKUlDpRKT_E_clIJiiEEEDaS9_) ;  /* 0x0000008000007944 */ /* 0x002fea0003c00000 */
[----:B-----5:R-:W-:Y:S01]  /*78a0*/  IMAD.MOV.U32 R8, RZ, RZ, R6 ;  /* 0x000000ffff087224 */ /* 0x020fe200078e0006 */
[----:B------:R-:W-:Y:S01]  /*78b0*/  MOV R6, R52 ;  /* 0x0000003400067202 */ /* 0x000fe20000000f00 */
[----:B------:R-:W-:Y:S01]  /*78c0*/  IMAD.MOV.U32 R72, RZ, RZ, R7 ;  /* 0x000000ffff487224 */ /* 0x000fe200078e0007 */
[----:B------:R-:W-:-:S04]  /*78d0*/  MOV R7, 0x0 ;  /* 0x0000000000077802 */ /* 0x000fc80000000f00 */
[----:B------:R-:W-:Y:S05]  /*78e0*/  RET.REL.NODEC R6 `(_ZN7cutlass13device_kernelIN5flash19enable_sm80_to_sm89INS1_16FlashAttnBwdSm80INS1_25CollectiveMainloopBwdSm80ILi2ELi2EN4cute5tupleIJNS5_1CILi64EEENS7_ILi128EEES8_EEENS_10bfloat16_tEfNS_4arch4Sm80ELb0ELb0ELb1ELb1ELb0ELb0ELb0ELb0ELi2ELi2ELi4ELi2ELb1EEENS1_24CollectiveEpilogueBwdGQAISA_fSD_Li256ELb1ELb0EEENS1_19SingleTileSchedulerILb1ELb0ELb0ELi128EEEEEEEEEvNT_6ParamsE) ;  /* 0xffff871006007950 */ /* 0x000fea0003c3ffff */
        .type           $_ZN7cutlass13device_kernelIN5flash19enable_sm80_to_sm89INS1_16FlashAttnBwdSm80INS1_25CollectiveMainloopBwdSm80ILi2ELi2EN4cute5tupleIJNS5_1CILi64EEENS7_ILi128EEES8_EEENS_10bfloat16_tEfNS_4arch4Sm80ELb0ELb0ELb1ELb1ELb0ELb0ELb0ELb0ELi2ELi2ELi4ELi2ELb1EEENS1_24CollectiveEpilogueBwdGQAISA_fSD_Li256ELb1ELb0EEENS1_19SingleTileSchedulerILb1ELb0ELb0ELi128EEEEEEEEEvNT_6ParamsE$_ZZN4cute19as_arithmetic_tupleINS_15ArithmeticTupleIJNS1_IJiiEEEiiiEEEEEDaRKT_ENKUlRKT_E_clIiEEDaS9_,@function
        .size           $_ZN7cutlass13device_kernelIN5flash19enable_sm80_to_sm89INS1_16FlashAttnBwdSm80INS1_25CollectiveMainloopBwdSm80ILi2ELi2EN4cute5tupleIJNS5_1CILi64EEENS7_ILi128EEES8_EEENS_10bfloat16_tEfNS_4arch4Sm80ELb0ELb0ELb1ELb1ELb0ELb0ELb0ELb0ELi2ELi2ELi4ELi2ELb1EEENS1_24CollectiveEpilogueBwdGQAISA_fSD_Li256ELb1ELb0EEENS1_19SingleTileSchedulerILb1ELb0ELb0ELi128EEEEEEEEEvNT_6ParamsE$_ZZN4cute19as_arithmetic_tupleINS_15ArithmeticTupleIJNS1_IJiiEEEiiiEEEEEDaRKT_ENKUlRKT_E_clIiEEDaS9_,($_ZN7cutlass13device_kernelIN5flash19enable_sm80_to_sm89INS1_16FlashAttnBwdSm80INS1_25CollectiveMainloopBwdSm80ILi2ELi2EN4cute5tupleIJNS5_1CILi64EEENS7_ILi128EEES8_EEENS_10bfloat16_tEfNS_4arch4Sm80ELb0ELb0ELb1ELb1ELb0ELb0ELb0ELb0ELi2ELi2ELi4ELi2ELb1EEENS1_24CollectiveEpilogueBwdGQAISA_fSD_Li256ELb1ELb0EEENS1_19SingleTileSchedulerILb1ELb0ELb0ELi128EEEEEEEEEvNT_6ParamsE$_ZZN4cute19as_arithmetic_tupleINS_15ArithmeticTupleIJiiEEEEEDaRKT_ENKUlDpRKT_E_clIJiiEEEDaS9_ - $_ZN7cutlass13device_kernelIN5flash19enable_sm80_to_sm89INS1_16FlashAttnBwdSm80INS1_25CollectiveMainloopBwdSm80ILi2ELi2EN4cute5tupleIJNS5_1CILi64EEENS7_ILi128EEES8_EEENS_10bfloat16_tEfNS_4arch4Sm80ELb0ELb0ELb1ELb1ELb0ELb0ELb0ELb0ELi2ELi2ELi4ELi2ELb1EEENS1_24CollectiveEpilogueBwdGQAISA_fSD_Li256ELb1ELb0EEENS1_19SingleTileSchedulerILb1ELb0ELb0ELi128EEEEEEEEEvNT_6ParamsE$_ZZN4cute19as_arithmetic_tupleINS_15ArithmeticTupleIJNS1_IJiiEEEiiiEEEEEDaRKT_ENKUlRKT_E_clIiEEDaS9_)
$_ZN7cutlass13device_kernelIN5flash19enable_sm80_to_sm89INS1_16FlashAttnBwdSm80INS1_25CollectiveMainloopBwdSm80ILi2ELi2EN4cute5tupleIJNS5_1CILi64EEENS7_ILi128EEES8_EEENS_10bfloat16_tEfNS_4arch4Sm80ELb0ELb0ELb1ELb1ELb0ELb0ELb0ELb0ELi2ELi2ELi4ELi2ELb1EEENS1_24CollectiveEpilogueBwdGQAISA_fSD_Li256ELb1ELb0EEENS1_19SingleTileSchedulerILb1ELb0ELb0ELi128EEEEEEEEEvNT_6ParamsE$_ZZN4cute19as_arithmetic_tupleINS_15ArithmeticTupleIJNS1_IJiiEEEiiiEEEEEDaRKT_ENKUlRKT_E_clIiEEDaS9_:
[----:B------:R-:W-:Y:S02]  /*78f0*/  MOV R10, R7 ;  /* 0x00000007000a7202 */ /* 0x000fe40000000f00 */
[----:B------:R-:W-:-:S04]  /*7900*/  MOV R7, 0x0 ;  /* 0x0000000000077802 */ /* 0x000fc80000000f00 */
[----:B------:R-:W-:Y:S05]  /*7910*/  RET.REL.NODEC R6 `(_ZN7cutlass13device_kernelIN5flash19enable_sm80_to_sm89INS1_16FlashAttnBwdSm80INS1_25CollectiveMainloopBwdSm80ILi2ELi2EN4cute5tupleIJNS5_1CILi64EEENS7_ILi128EEES8_EEENS_10bfloat16_tEfNS_4arch4Sm80ELb0ELb0ELb1ELb1ELb0ELb0ELb0ELb0ELi2ELi2ELi4ELi2ELb1EEENS1_24CollectiveEpilogueBwdGQAISA_fSD_Li256ELb1ELb0EEENS1_19SingleTileSchedulerILb1ELb0ELb0ELi128EEEEEEEEEvNT_6ParamsE) ;  /* 0xffff86e006007950 */ /* 0x000fea0003c3ffff */
        .type           $_ZN7cutlass13device_kernelIN5flash19enable_sm80_to_sm89INS1_16FlashAttnBwdSm80INS1_25CollectiveMainloopBwdSm80ILi2ELi2EN4cute5tupleIJNS5_1CILi64EEENS7_ILi128EEES8_EEENS_10bfloat16_tEfNS_4arch4Sm80ELb0ELb0ELb1ELb1ELb0ELb0ELb0ELb0ELi2ELi2ELi4ELi2ELb1EEENS1_24CollectiveEpilogueBwdGQAISA_fSD_Li256ELb1ELb0EEENS1_19SingleTileSchedulerILb1ELb0ELb0ELi128EEEEEEEEEvNT_6ParamsE$_ZZN4cute19as_arithmetic_tupleINS_15ArithmeticTupleIJiiEEEEEDaRKT_ENKUlDpRKT_E_clIJiiEEEDaS9_,@function
        .size           $_ZN7cutlass13device_kernelIN5flash19enable_sm80_to_sm89INS1_16FlashAttnBwdSm80INS1_25CollectiveMainloopBwdSm80ILi2ELi2EN4cute5tupleIJNS5_1CILi64EEENS7_ILi128EEES8_EEENS_10bfloat16_tEfNS_4arch4Sm80ELb0ELb0ELb1ELb1ELb0ELb0ELb0ELb0ELi2ELi2ELi4ELi2ELb1EEENS1_24CollectiveEpilogueBwdGQAISA_fSD_Li256ELb1ELb0EEENS1_19SingleTileSchedulerILb1ELb0ELb0ELi128EEEEEEEEEvNT_6ParamsE$_ZZN4cute19as_arithmetic_tupleINS_15ArithmeticTupleIJiiEEEEEDaRKT_ENKUlDpRKT_E_clIJiiEEEDaS9_,($_ZN7cutlass13device_kernelIN5flash19enable_sm80_to_sm89INS1_16FlashAttnBwdSm80INS1_25CollectiveMainloopBwdSm80ILi2ELi2EN4cute5tupleIJNS5_1CILi64EEENS7_ILi128EEES8_EEENS_10bfloat16_tEfNS_4arch4Sm80ELb0ELb0ELb1ELb1ELb0ELb0ELb0ELb0ELi2ELi2ELi4ELi2ELb1EEENS1_24CollectiveEpilogueBwdGQAISA_fSD_Li256ELb1ELb0EEENS1_19SingleTileSchedulerILb1ELb0ELb0ELi128EEEEEEEEEvNT_6ParamsE$_ZZN4cute19as_arithmetic_tupleINS_15ArithmeticTupleIJiiEEEEEDaRKT_ENKUlRKT_E_clIiEEDaS8_ - $_ZN7cutlass13device_kernelIN5flash19enable_sm80_to_sm89INS1_16FlashAttnBwdSm80INS1_25CollectiveMainloopBwdSm80ILi2ELi2EN4cute5tupleIJNS5_1CILi64EEENS7_ILi128EEES8_EEENS_10bfloat16_tEfNS_4arch4Sm80ELb0ELb0ELb1ELb1ELb0ELb0ELb0ELb0ELi2ELi2ELi4ELi2ELb1EEENS1_24CollectiveEpilogueBwdGQAISA_fSD_Li256ELb1ELb0EEENS1_19SingleTileSchedulerILb1ELb0ELb0ELi128EEEEEEEEEvNT_6ParamsE$_ZZN4cute19as_arithmetic_tupleINS_15ArithmeticTupleIJiiEEEEEDaRKT_ENKUlDpRKT_E_clIJiiEEEDaS9_)
$_ZN7cutlass13device_kernelIN5flash19enable_sm80_to_sm89INS1_16FlashAttnBwdSm80INS1_25CollectiveMainloopBwdSm80ILi2ELi2EN4cute5tupleIJNS5_1CILi64EEENS7_ILi128EEES8_EEENS_10bfloat16_tEfNS_4arch4Sm80ELb0ELb0ELb1ELb1ELb0ELb0ELb0ELb0ELi2ELi2ELi4ELi2ELb1EEENS1_24CollectiveEpilogueBwdGQAISA_fSD_Li256ELb1ELb0EEENS1_19SingleTileSchedulerILb1ELb0ELb0ELi128EEEEEEEEEvNT_6ParamsE$_ZZN4cute19as_arithmetic_tupleINS_15ArithmeticTupleIJiiEEEEEDaRKT_ENKUlDpRKT_E_clIJiiEEEDaS9_:
[----:B------:R-:W-:Y:S02]  /*7920*/  IADD3 R7, R1, 0x1a0, RZ ;  /* 0x000001a001077810 */ /* 0x000fe40007ffe0ff */
[----:B------:R-:W-:Y:S02]  /*7930*/  MOV R8, 0x7960 ;  /* 0x0000796000087802 */ /* 0x000fe40000000f00 */
[----:B------:R-:W-:Y:S02]  /*7940*/  IADD3 R7, R7, c[0x0][0x20], RZ ;  /* 0x0000080007077a10 */ /* 0x000fe40007ffe0ff */
[----:B------:R-:W-:Y:S05]  /*7950*/  CALL.REL.NOINC `($_ZN7cutlass13device_kernelIN5flash19enable_sm80_to_sm89INS1_16FlashAttnBwdSm80INS1_25CollectiveMainloopBwdSm80ILi2ELi2EN4cute5tupleIJNS5_1CILi64EEENS7_ILi128EEES8_EEENS_10bfloat16_tEfNS_4arch4Sm80ELb0ELb0ELb1ELb1ELb0ELb0ELb0ELb0ELi2ELi2ELi4ELi2ELb1EEENS1_24CollectiveEpilogueBwdGQAISA_fSD_Li256ELb1ELb0EEENS1_19SingleTileSchedulerILb1ELb0ELb0ELi128EEEEEEEEEvNT_6ParamsE$_ZN4cute5tupleIJiiEEC2ERKiS3_) ;  /* 0xfffff9e000007944 */ /* 0x000fea0003c3ffff */
[----:B-1----:R1:W5:Y:S01]  /*7960*/  LDL.64 R6, [R1+0x1a0] ;  /* 0x0001a00001067983 */ /* 0x0023620000100a00 */
[----:B------:R-:W-:Y:S02]  /*7970*/  MOV R8, R18 ;  /* 0x0000001200087202 */ /* 0x000fe40000000f00 */
[----:B------:R-:W-:-:S04]  /*7980*/  MOV R9, 0x0 ;  /* 0x0000000000097802 */ /* 0x000fc80000000f00 */
[----:B------:R-:W-:Y:S05]  /*7990*/  RET.REL.NODEC R8 `(_ZN7cutlass13device_kernelIN5flash19enable_sm80_to_sm89INS1_16FlashAttnBwdSm80INS1_25CollectiveMainloopBwdSm80ILi2ELi2EN4cute5tupleIJNS5_1CILi64EEENS7_ILi128EEES8_EEENS_10bfloat16_tEfNS_4arch4Sm80ELb0ELb0ELb1ELb1ELb0ELb0ELb0ELb0ELi2ELi2ELi4ELi2ELb1EEENS1_24CollectiveEpilogueBwdGQAISA_fSD_Li256ELb1ELb0EEENS1_19SingleTileSchedulerILb1ELb0ELb0ELi128EEEEEEEEEvNT_6ParamsE) ;  /* 0xffff866008007950 */ /* 0x000fea0003c3ffff */
        .type           $_ZN7cutlass13device_kernelIN5flash19enable_sm80_to_sm89INS1_16FlashAttnBwdSm80INS1_25CollectiveMainloopBwdSm80ILi2ELi2EN4cute5tupleIJNS5_1CILi64EEENS7_ILi128EEES8_EEENS_10bfloat16_tEfNS_4arch4Sm80ELb0ELb0ELb1ELb1ELb0ELb0ELb0ELb0ELi2ELi2ELi4ELi2ELb1EEENS1_24CollectiveEpilogueBwdGQAISA_fSD_Li256ELb1ELb0EEENS1_19SingleTileSchedulerILb1ELb0ELb0ELi128EEEEEEEEEvNT_6ParamsE$_ZZN4cute19as_arithmetic_tupleINS_15ArithmeticTupleIJiiEEEEEDaRKT_ENKUlRKT_E_clIiEEDaS8_,@function
        .size           $_ZN7cutlass13device_kernelIN5flash19enable_sm80_to_sm89INS1_16FlashAttnBwdSm80INS1_25CollectiveMainloopBwdSm80ILi2ELi2EN4cute5tupleIJNS5_1CILi64EEENS7_ILi128EEES8_EEENS_10bfloat16_tEfNS_4arch4Sm80ELb0ELb0ELb1ELb1ELb0ELb0ELb0ELb0ELi2ELi2ELi4ELi2ELb1EEENS1_24CollectiveEpilogueBwdGQAISA_fSD_Li256ELb1ELb0EEENS1_19SingleTileSchedulerILb1ELb0ELb0ELi128EEEEEEEEEvNT_6ParamsE$_ZZN4cute19as_arithmetic_tupleINS_15ArithmeticTupleIJiiEEEEEDaRKT_ENKUlRKT_E_clIiEEDaS8_,($_ZN7cutlass13device_kernelIN5flash19enable_sm80_to_sm89INS1_16FlashAttnBwdSm80INS1_25CollectiveMainloopBwdSm80ILi2ELi2EN4cute5tupleIJNS5_1CILi64EEENS7_ILi128EEES8_EEENS_10bfloat16_tEfNS_4arch4Sm80ELb0ELb0ELb1ELb1ELb0ELb0ELb0ELb0ELi2ELi2ELi4ELi2ELb1EEENS1_24CollectiveEpilogueBwdGQAISA_fSD_Li256ELb1ELb0EEENS1_19SingleTileSchedulerILb1ELb0ELb0ELi128EEEEEEEEEvNT_6ParamsE$_ZZN4cute5sliceINS_5tupleIJNS_10UnderscoreES2_S2_iEEENS1_IJNS1_IJNS_1CILi1EEENS4_ILi0EEEEEElS6_lEEEEEDaRKT_RKT0_ENKUlRKT_RKT0_E_clIS2_lEEDaSH_SK_ - $_ZN7cutlass13device_kernelIN5flash19enable_sm80_to_sm89INS1_16FlashAttnBwdSm80INS1_25CollectiveMainloopBwdSm80ILi2ELi2EN4cute5tupleIJNS5_1CILi64EEENS7_ILi128EEES8_EEENS_10bfloat16_tEfNS_4arch4Sm80ELb0ELb0ELb1ELb1ELb0ELb0ELb0ELb0ELi2ELi2ELi4ELi2ELb1EEENS1_24CollectiveEpilogueBwdGQAISA_fSD_Li256ELb1ELb0EEENS1_19SingleTileSchedulerILb1ELb0ELb0ELi128EEEEEEEEEvNT_6ParamsE$_ZZN4cute19as_arithmetic_tupleINS_15ArithmeticTupleIJiiEEEEEDaRKT_ENKUlRKT_E_clIiEEDaS8_)
$_ZN7cutlass13device_kernelIN5flash19enable_sm80_to_sm89INS1_16FlashAttnBwdSm80INS1_25CollectiveMainloopBwdSm80ILi2ELi2EN4cute5tupleIJNS5_1CILi64EEENS7_ILi128EEES8_EEENS_10bfloat16_tEfNS_4arch4Sm80ELb0ELb0ELb1ELb1ELb0ELb0ELb0ELb0ELi2ELi2ELi4ELi2ELb1EEENS1_24CollectiveEpilogueBwdGQAISA_fSD_Li256ELb1ELb0EEENS1_19SingleTileSchedulerILb1ELb0ELb0ELi128EEEEEEEEEvNT_6ParamsE$_ZZN4cute19as_arithmetic_tupleINS_15ArithmeticTupleIJiiEEEEEDaRKT_ENKUlRKT_E_clIiEEDaS8_:
[----:B------:R-:W-:Y:S02]  /*79a0*/  MOV R72, R8 ;  /* 0x0000000800487202 */ /* 0x000fe40000000f00 */
[----:B------:R-:W-:Y:S02]  /*79b0*/  MOV R73, 0x0 ;  /* 0x0000000000497802 */ /* 0x000fe40000000f00 */
[----:B------:R-:W-:Y:S02]  /*79c0*/  MOV R10, R7 ;  /* 0x00000007000a7202 */ /* 0x000fe40000000f00 */
[----:B------:R-:W-:Y:S05]  /*79d0*/  RET.REL.NODEC R72 `(_ZN7cutlass13device_kernelIN5flash19enable_sm80_to_sm89INS1_16FlashAttnBwdSm80INS1_25CollectiveMainloopBwdSm80ILi2ELi2EN4cute5tupleIJNS5_1CILi64EEENS7_ILi128EEES8_EEENS_10bfloat16_tEfNS_4arch4Sm80ELb0ELb0ELb1ELb1ELb0ELb0ELb0ELb0ELi2ELi2ELi4ELi2ELb1EEENS1_24CollectiveEpilogueBwdGQAISA_fSD_Li256ELb1ELb0EEENS1_19SingleTileSchedulerILb1ELb0ELb0ELi128EEEEEEEEEvNT_6ParamsE) ;  /* 0xffff862048007950 */ /* 0x000fea0003c3ffff */
        .type           $_ZN7cutlass13device_kernelIN5flash19enable_sm80_to_sm89INS1_16FlashAttnBwdSm80INS1_25CollectiveMainloopBwdSm80ILi2ELi2EN4cute5tupleIJNS5_1CILi64EEENS7_ILi128EEES8_EEENS_10bfloat16_tEfNS_4arch4Sm80ELb0ELb0ELb1ELb1ELb0ELb0ELb0ELb0ELi2ELi2ELi4ELi2ELb1EEENS1_24CollectiveEpilogueBwdGQAISA_fSD_Li256ELb1ELb0EEENS1_19SingleTileSchedulerILb1ELb0ELb0ELi128EEEEEEEEEvNT_6ParamsE$_ZZN4cute5sliceINS_5tupleIJNS_10UnderscoreES2_S2_iEEENS1_IJNS1_IJNS_1CILi1EEENS4_ILi0EEEEEElS6_lEEEEEDaRKT_RKT0_ENKUlRKT_RKT0_E_clIS2_lEEDaSH_SK_,@function
        .size           $_ZN7cutlass13device_kernelIN5flash19enable_sm80_to_sm89INS1_16FlashAttnBwdSm80INS1_25CollectiveMainloopBwdSm80ILi2ELi2EN4cute5tupleIJNS5_1CILi64EEENS7_ILi128EEES8_EEENS_10bfloat16_tEfNS_4arch4Sm80ELb0ELb0ELb1ELb1ELb0ELb0ELb0ELb0ELi2ELi2ELi4ELi2ELb1EEENS1_24CollectiveEpilogueBwdGQAISA_fSD_Li256ELb1ELb0EEENS1_19SingleTileSchedulerILb1ELb0ELb0ELi128EEEEEEEEEvNT_6ParamsE$_ZZN4cute5sliceINS_5tupleIJNS_10UnderscoreES2_S2_iEEENS1_IJNS1_IJNS_1CILi1EEENS4_ILi0EEEEEElS6_lEEEEEDaRKT_RKT0_ENKUlRKT_RKT0_E_clIS2_lEEDaSH_SK_,($_ZN7cutlass13device_kernelIN5flash19enable_sm80_to_sm89INS1_16FlashAttnBwdSm80INS1_25CollectiveMainloopBwdSm80ILi2ELi2EN4cute5tupleIJNS5_1CILi64EEENS7_ILi128EEES8_EEENS_10bfloat16_tEfNS_4arch4Sm80ELb0ELb0ELb1ELb1ELb0ELb0ELb0ELb0ELi2ELi2ELi4ELi2ELb1EEENS1_24CollectiveEpilogueBwdGQAISA_fSD_Li256ELb1ELb0EEENS1_19SingleTileSchedulerILb1ELb0ELb0ELi128EEEEEEEEEvNT_6ParamsE$_ZZN4cute7idx2crdINS_5tupleIJiEEENS1_IJNS1_IJNS1_IJNS_1CILi8EEENS3_ILi2EEEEEES5_NS3_ILi4EEES5_EEEEEEEEDaRKT_RKT0_ENKUlRKT_RKT0_E_clIiS8_EEDaSI_SL_ - $_ZN7cutlass13device_kernelIN5flash19enable_sm80_to_sm89INS1_16FlashAttnBwdSm80INS1_25CollectiveMainloopBwdSm80ILi2ELi2EN4cute5tupleIJNS5_1CILi64EEENS7_ILi128EEES8_EEENS_10bfloat16_tEfNS_4arch4Sm80ELb0ELb0ELb1ELb1ELb0ELb0ELb0ELb0ELi2ELi2ELi4ELi2ELb1EEENS1_24CollectiveEpilogueBwdGQAISA_fSD_Li256ELb1ELb0EEENS1_19SingleTileSchedulerILb1ELb0ELb0ELi128EEEEEEEEEvNT_6ParamsE$_ZZN4cute5sliceINS_5tupleIJNS_10UnderscoreES2_S2_iEEENS1_IJNS1_IJNS_1CILi1EEENS4_ILi0EEEEEElS6_lEEEEEDaRKT_RKT0_ENKUlRKT_RKT0_E_clIS2_lEEDaSH_SK_)
$_ZN7cutlass13device_kernelIN5flash19enable_sm80_to_sm89INS1_16FlashAttnBwdSm80INS1_25CollectiveMainloopBwdSm80ILi2ELi2EN4cute5tupleIJNS5_1CILi64EEENS7_ILi128EEES8_EEENS_10bfloat16_tEfNS_4arch4Sm80ELb0ELb0ELb1ELb1ELb0ELb0ELb0ELb0ELi2ELi2ELi4ELi2ELb1EEENS1_24CollectiveEpilogueBwdGQAISA_fSD_Li256ELb1ELb0EEENS1_19SingleTileSchedulerILb1ELb0ELb0ELi128EEEEEEEEEvNT_6ParamsE$_ZZN4cute5sliceINS_5tupleIJNS_10UnderscoreES2_S2_iEEENS1_IJNS1_IJNS_1CILi1EEENS4_ILi0EEEEEElS6_lEEEEEDaRKT_RKT0_ENKUlRKT_RKT0_E_clIS2_lEEDaSH_SK_:
[----:B------:R-:W-:Y:S02]  /*79e0*/  IADD3 R9, R1, 0x188, RZ ;  /* 0x0000018801097810 */ /* 0x000fe40007ffe0ff */
[----:B------:R-:W-:Y:S02]  /*79f0*/  MOV R10, 0x7a20 ;  /* 0x00007a20000a7802 */ /* 0x000fe40000000f00 */
[----:B------:R-:W-:-:S02]  /*7a00*/  IADD3 R9, R9, c[0x0][0x20], RZ ;  /* 0x0000080009097a10 */ /* 0x000fc40007ffe0ff */
[----:B------:R-:W-:Y:S05]  /*7a10*/  CALL.REL.NOINC `($_ZN7cutlass13device_kernelIN5flash19enable_sm80_to_sm89INS1_16FlashAttnBwdSm80INS1_25CollectiveMainloopBwdSm80ILi2ELi2EN4cute5tupleIJNS5_1CILi64EEENS7_ILi128EEES8_EEENS_10bfloat16_tEfNS_4arch4Sm80ELb0ELb0ELb1ELb1ELb0ELb0ELb0ELb0ELi2ELi2ELi4ELi2ELb1EEENS1_24CollectiveEpilogueBwdGQAISA_fSD_Li256ELb1ELb0EEENS1_19SingleTileSchedulerILb1ELb0ELb0ELi128EEEEEEEEEvNT_6ParamsE$_ZN4cute3eso3ESOILb0ELb1EJlEEC2ERKl) ;  /* 0xffffed3000007944 */ /* 0x000fea0003c3ffff */
[----:B-1----:R1:W5:Y:S01]  /*7a20*/  LDL.64 R6, [R1+0x188] ;  /* 0x0001880001067983 */ /* 0x0023620000100a00 */
[----:B------:R-:W-:-:S04]  /*7a30*/  MOV R9, 0x0 ;  /* 0x0000000000097802 */ /* 0x000fc80000000f00 */
[----:B------:R-:W-:Y:S05]  /*7a40*/  RET.REL.NODEC R8 `(_ZN7cutlass13device_kernelIN5flash19enable_sm80_to_sm89INS1_16FlashAttnBwdSm80INS1_25CollectiveMainloopBwdSm80ILi2ELi2EN4cute5tupleIJNS5_1CILi64EEENS7_ILi128EEES8_EEENS_10bfloat16_tEfNS_4arch4Sm80ELb0ELb0ELb1ELb1ELb0ELb0ELb0ELb0ELi2ELi2ELi4ELi2ELb1EEENS1_24CollectiveEpilogueBwdGQAISA_fSD_Li256ELb1ELb0EEENS1_19SingleTileSchedulerILb1ELb0ELb0ELi128EEEEEEEEEvNT_6ParamsE) ;  /* 0xffff85b008007950 */ /* 0x000fea0003c3ffff */
        .type           $_ZN7cutlass13device_kernelIN5flash19enable_sm80_to_sm89INS1_16FlashAttnBwdSm80INS1_25CollectiveMainloopBwdSm80ILi2ELi2EN4cute5tupleIJNS5_1CILi64EEENS7_ILi128EEES8_EEENS_10bfloat16_tEfNS_4arch4Sm80ELb0ELb0ELb1ELb1ELb0ELb0ELb0ELb0ELi2ELi2ELi4ELi2ELb1EEENS1_24CollectiveEpilogueBwdGQAISA_fSD_Li256ELb1ELb0EEENS1_19SingleTileSchedulerILb1ELb0ELb0ELi128EEEEEEEEEvNT_6ParamsE$_ZZN4cute7idx2crdINS_5tupleIJiEEENS1_IJNS1_IJNS1_IJNS_1CILi8EEENS3_ILi2EEEEEES5_NS3_ILi4EEES5_EEEEEEEEDaRKT_RKT0_ENKUlRKT_RKT0_E_clIiS8_EEDaSI_SL_,@function
        .size           $_ZN7cutlass13device_kernelIN5flash19enable_sm80_to_sm89INS1_16FlashAttnBwdSm80INS1_25CollectiveMainloopBwdSm80ILi2ELi2EN4cute5tupleIJNS5_1CILi64EEENS7_ILi128EEES8_EEENS_10bfloat16_tEfNS_4arch4Sm80ELb0ELb0ELb1ELb1ELb0ELb0ELb0ELb0ELi2ELi2ELi4ELi2ELb1EEENS1_24CollectiveEpilogueBwdGQAISA_fSD_Li256ELb1ELb0EEENS1_19SingleTileSchedulerILb1ELb0ELb0ELi128EEEEEEEEEvNT_6ParamsE$_ZZN4cute7idx2crdINS_5tupleIJiEEENS1_IJNS1_IJNS1_IJNS_1CILi8EEENS3_ILi2EEEEEES5_NS3_ILi4EEES5_EEEEEEEEDaRKT_RKT0_ENKUlRKT_RKT0_E_clIiS8_EEDaSI_SL_,($_ZN7cutlass13device_kernelIN5flash19enable_sm80_to_sm89INS1_16FlashAttnBwdSm80INS1_25CollectiveMainloopBwdSm80ILi2ELi2EN4cute5tupleIJNS5_1CILi64EEENS7_ILi128EEES8_EEENS_10bfloat16_tEfNS_4arch4Sm80ELb0ELb0ELb1ELb1ELb0ELb0ELb0ELb0ELi2ELi2ELi4ELi2ELb1EEENS1_24CollectiveEpilogueBwdGQAISA_fSD_Li256ELb1ELb0EEENS1_19SingleTileSchedulerILb1ELb0ELb0ELi128EEEEEEEEEvNT_6ParamsE$_ZZN4cute7idx2crdINS_5tupleIJiEEENS1_IJNS1_IJNS1_IJNS_1CILi8EEENS3_ILi2EEEEEES5_S5_NS3_ILi4EEEEEEEEEEEDaRKT_RKT0_ENKUlRKT_RKT0_E_clIiS8_EEDaSI_SL_ - $_ZN7cutlass13device_kernelIN5flash19enable_sm80_to_sm89INS1_16FlashAttnBwdSm80INS1_25CollectiveMainloopBwdSm80ILi2ELi2EN4cute5tupleIJNS5_1CILi64EEENS7_ILi128EEES8_EEENS_10bfloat16_tEfNS_4arch4Sm80ELb0ELb0ELb1ELb1ELb0ELb0ELb0ELb0ELi2ELi2ELi4ELi2ELb1EEENS1_24CollectiveEpilogueBwdGQAISA_fSD_Li256ELb1ELb0EEENS1_19SingleTileSchedulerILb1ELb0ELb0ELi128EEEEEEEEEvNT_6ParamsE$_ZZN4cute7idx2crdINS_5tupleIJiEEENS1_IJNS1_IJNS1_IJNS_1CILi8EEENS3_ILi2EEEEEES5_NS3_ILi4EEES5_EEEEEEEEDaRKT_RKT0_ENKUlRKT_RKT0_E_clIiS8_EEDaSI_SL_)
$_ZN7cutlass13device_kernelIN5flash19enable_sm80_to_sm89INS1_16FlashAttnBwdSm80INS1_25CollectiveMainloopBwdSm80ILi2ELi2EN4cute5tupleIJNS5_1CILi64EEENS7_ILi128EEES8_EEENS_10bfloat16_tEfNS_4arch4Sm80ELb0ELb0ELb1ELb1ELb0ELb0ELb0ELb0ELi2ELi2ELi4ELi2ELb1EEENS1_24CollectiveEpilogueBwdGQAISA_fSD_Li256ELb1ELb0EEENS1_19SingleTileSchedulerILb1ELb0ELb0ELi128EEEEEEEEEvNT_6ParamsE$_ZZN4cute7idx2crdINS_5tupleIJiEEENS1_IJNS1_IJNS1_IJNS_1CILi8EEENS3_ILi2EEEEEES5_NS3_ILi4EEES5_EEEEEEEEDaRKT_RKT0_ENKUlRKT_RKT0_E_clIiS8_EEDaSI_SL_:
        /* <DEDUP_REMOVED lines=15> */
[----:B-1----:R-:W-:Y:S05]  /*7b40*/  CALL.REL.NOINC `($_ZN7cutlass13device_kernelIN5flash19enable_sm80_to_sm89INS1_16FlashAttnBwdSm80INS1_25CollectiveMainloopBwdSm80ILi2ELi2EN4cute5tupleIJNS5_1CILi64EEENS7_ILi128EEES8_EEENS_10bfloat16_tEfNS_4arch4Sm80ELb0ELb0ELb1ELb1ELb0ELb0ELb0ELb0ELi2ELi2ELi4ELi2ELb1EEENS1_24CollectiveEpilogueBwdGQAISA_fSD_Li256ELb1ELb0EEENS1_19SingleTileSchedulerILb1ELb0ELb0ELi128EEEEEEEEEvNT_6ParamsE$_ZN4cute5tupleIJiEEC2ERKi) ;  /* 0xfffff75000007944 */ /* 0x002fea0003c3ffff */
[----:B------:R1:W5:Y:S01]  /*7b50*/  LDL R8, [R1+0x168] ;  /* 0x0001680001087983 */ /* 0x0003620000100800 */
[----:B------:R-:W-:Y:S01]  /*7b60*/  IADD3 R26, R1, 0x160, RZ ;  /* 0x00000160011a7810 */ /* 0x000fe20007ffe0ff */
[----:B------:R-:W-:Y:S01]  /*7b70*/  IMAD.MOV.U32 R7, RZ, RZ, R9 ;  /* 0x000000ffff077224 */ /* 0x000fe200078e0009 */
[----:B------:R-:W-:Y:S01]  /*7b80*/  MOV R16, 0x7bd0 ;  /* 0x00007bd000107802 */ /* 0x000fe20000000f00 */
[----:B------:R-:W-:Y:S01]  /*7b90*/  IMAD.MOV.U32 R6, RZ, RZ, R31 ;  /* 0x000000ffff067224 */ /* 0x000fe200078e001f */
[----:B------:R-:W-:-:S04]  /*7ba0*/  IADD3 R26, R26, c[0x0][0x20], RZ ;  /* 0x000008001a1a7a10 */ /* 0x000fc80007ffe0ff */
[----:B------:R-:W-:Y:S02]  /*7bb0*/  IADD3 R27, R26, 0x4, RZ ;  /* 0x000000041a1b7810 */ /* 0x000fe40007ffe0ff */
[----:B-1---5:R-:W-:Y:S05]  /*7bc0*/  CALL.REL.NOINC `($_ZN7cutlass13device_kernelIN5flash19enable_sm80_to_sm89INS1_16FlashAttnBwdSm80INS1_25CollectiveMainloopBwdSm80ILi2ELi2EN4cute5tupleIJNS5_1CILi64EEENS7_ILi128EEES8_EEENS_10bfloat16_tEfNS_4arch4Sm80ELb0ELb0ELb1ELb1ELb0ELb0ELb0ELb0ELi2ELi2ELi4ELi2ELb1EEENS1_24CollectiveEpilogueBwdGQAISA_fSD_Li256ELb1ELb0EEENS1_19SingleTileSchedulerILb1ELb0ELb0ELi128EEEEEEEEEvNT_6ParamsE$_ZN4cute5tupleIJiEEC2ERKi) ;  /* 0xfffff6d000007944 */ /* 0x022fea0003c3ffff */
[----:B------:R1:W5:Y:S01]  /*7bd0*/  LDL R9, [R1+0x168] ;  /* 0x0001680001097983 */ /* 0x0003620000100800 */
[----:B------:R-:W-:Y:S01]  /*7be0*/  IMAD.MOV.U32 R7, RZ, RZ, R8 ;  /* 0x000000ffff077224 */ /* 0x000fe200078e0008 */
[----:B------:R-:W-:Y:S02]  /*7bf0*/  MOV R6, R27 ;  /* 0x0000001b00067202 */ /* 0x000fe40000000f00 */
[----:B------:R-:W-:Y:S02]  /*7c00*/  MOV R16, 0x7c20 ;  /* 0x00007c2000107802 */ /* 0x000fe40000000f00 */
[----:B-1---5:R-:W-:Y:S05]  /*7c10*/  CALL.REL.NOINC `($_ZN7cutlass13device_kernelIN5flash19enable_sm80_to_sm89INS1_16FlashAttnBwdSm80INS1_25CollectiveMainloopBwdSm80ILi2ELi2EN4cute5tupleIJNS5_1CILi64EEENS7_ILi128EEES8_EEENS_10bfloat16_tEfNS_4arch4Sm80ELb0ELb0ELb1ELb1ELb0ELb0ELb0ELb0ELi2ELi2ELi4ELi2ELb1EEENS1_24CollectiveEpilogueBwdGQAISA_fSD_Li256ELb1ELb0EEENS1_19SingleTileSchedulerILb1ELb0ELb0ELi128EEEEEEEEEvNT_6ParamsE$_ZN4cute5tupleIJiEEC2ERKi) ;  /* 0xfffff68000007944 */ /* 0x022fea0003c3ffff */
[----:B------:R1:W5:Y:S01]  /*7c20*/  LDL R7, [R1+0x164] ;  /* 0x0001640001077983 */ /* 0x0003620000100800 */
[----:B------:R-:W-:Y:S02]  /*7c30*/  MOV R6, R26 ;  /* 0x0000001a00067202 */ /* 0x000fe40000000f00 */
[----:B------:R-:W-:Y:S02]  /*7c40*/  MOV R16, 0x7c60 ;  /* 0x00007c6000107802 */ /* 0x000fe40000000f00 */
[----:B-1---5:R-:W-:Y:S05]  /*7c50*/  CALL.REL.NOINC `($_ZN7cutlass13device_kernelIN5flash19enable_sm80_to_sm89INS1_16FlashAttnBwdSm80INS1_25CollectiveMainloopBwdSm80ILi2ELi2EN4cute5tupleIJNS5_1CILi64EEENS7_ILi128EEES8_EEENS_10bfloat16_tEfNS_4arch4Sm80ELb0ELb0ELb1ELb1ELb0ELb0ELb0ELb0ELi2ELi2ELi4ELi2ELb1EEENS1_24CollectiveEpilogueBwdGQAISA_fSD_Li256ELb1ELb0EEENS1_19SingleTileSchedulerILb1ELb0ELb0ELi128EEEEEEEEEvNT_6ParamsE$_ZN4cute5tupleIJiEEC2ERKi) ;  /* 0xfffff64000007944 */ /* 0x022fea0003c3ffff */
[----:B------:R1:W5:Y:S01]  /*7c60*/  LDL R7, [R1+0x160] ;  /* 0x0001600001077983 */ /* 0x0003620000100800 */
[----:B------:R-:W-:Y:S02]  /*7c70*/  MOV R6, R31 ;  /* 0x0000001f00067202 */ /* 0x000fe40000000f00 */
[----:B------:R-:W-:-:S02]  /*7c80*/  MOV R16, 0x7ca0 ;  /* 0x00007ca000107802 */ /* 0x000fc40000000f00 */
[----:B-1---5:R-:W-:Y:S05]  /*7c90*/  CALL.REL.NOINC `($_ZN7cutlass13device_kernelIN5flash19enable_sm80_to_sm89INS1_16FlashAttnBwdSm80INS1_25CollectiveMainloopBwdSm80ILi2ELi2EN4cute5tupleIJNS5_1CILi64EEENS7_ILi128EEES8_EEENS_10bfloat16_tEfNS_4arch4Sm80ELb0ELb0ELb1ELb1ELb0ELb0ELb0ELb0ELi2ELi2ELi4ELi2ELb1EEENS1_24CollectiveEpilogueBwdGQAISA_fSD_Li256ELb1ELb0EEENS1_19SingleTileSchedulerILb1ELb0ELb0ELi128EEEEEEEEEvNT_6ParamsE$_ZN4cute5tupleIJiEEC2ERKi) ;  /* 0xfffff60000007944 */ /* 0x022fea0003c3ffff */
[----:B------:R1:W5:Y:S01]  /*7ca0*/  LDL R7, [R1+0x168] ;  /* 0x0001680001077983 */ /* 0x0003620000100800 */
[----:B------:R-:W-:-:S02]  /*7cb0*/  MOV R6, R31 ;  /* 0x0000001f00067202 */ /* 0x000fc40000000f00 */
[----:B------:R-:W-:Y:S02]  /*7cc0*/  MOV R10, 0x7ce0 ;  /* 0x00007ce0000a7802 */ /* 0x000fe40000000f00 */
[----:B-1---5:R-:W-:Y:S05]  /*7cd0*/  CALL.REL.NOINC `($_ZN7cutlass13device_kernelIN5flash19enable_sm80_to_sm89INS1_16FlashAttnBwdSm80INS1_25CollectiveMainloopBwdSm80ILi2ELi2EN4cute5tupleIJNS5_1CILi64EEENS7_ILi128EEES8_EEENS_10bfloat16_tEfNS_4arch4Sm80ELb0ELb0ELb1ELb1ELb0ELb0ELb0ELb0ELi2ELi2ELi4ELi2ELb1EEENS1_24CollectiveEpilogueBwdGQAISA_fSD_Li256ELb1ELb0EEENS1_19SingleTileSchedulerILb1ELb0ELb0ELi128EEEEEEEEEvNT_6ParamsE$_ZN4cute5tupleIJNS_15ArithmeticTupleIJiEEEEEC2ERKS2_) ;  /* 0xfffff37000007944 */ /* 0x022fea0003c3ffff */
[----:B------:R2:W5:Y:S01]  /*7ce0*/  LDL R8, [R1+0x168] ;  /* 0x0001680001087983 */ /* 0x0005620000100800 */
[----:B-1----:R-:W-:Y:S01]  /*7cf0*/  IMAD.MOV.U32 R7, RZ, RZ, R9 ;  /* 0x000000ffff077224 */ /* 0x002fe200078e0009 */
[----:B------:R-:W-:Y:S02]  /*7d00*/  MOV R6, R27 ;  /* 0x0000001b00067202 */ /* 0x000fe40000000f00 */
[----:B------:R-:W-:Y:S02]  /*7d10*/  MOV R16, 0x7d30 ;  /* 0x00007d3000107802 */ /* 0x000fe40000000f00 */
[----:B--2--5:R-:W-:Y:S05]  /*7d20*/  CALL.REL.NOINC `($_ZN7cutlass13device_kernelIN5flash19enable_sm80_to_sm89INS1_16FlashAttnBwdSm80INS1_25CollectiveMainloopBwdSm80ILi2ELi2EN4cute5tupleIJNS5_1CILi64EEENS7_ILi128EEES8_EEENS_10bfloat16_tEfNS_4arch4Sm80ELb0ELb0ELb1ELb1ELb0ELb0ELb0ELb0ELi2ELi2ELi4ELi2ELb1EEENS1_24CollectiveEpilogueBwdGQAISA_fSD_Li256ELb1ELb0EEENS1_19SingleTileSchedulerILb1ELb0ELb0ELi128EEEEEEEEEvNT_6ParamsE$_ZN4cute5tupleIJiEEC2ERKi) ;  /* 0xfffff57000007944 */ /* 0x024fea0003c3ffff */
[----:B------:R1:W5:Y:S01]  /*7d30*/  LDL R7, [R1+0x164] ;  /* 0x0001640001077983 */ /* 0x0003620000100800 */
[----:B------:R-:W-:Y:S02]  /*7d40*/  MOV R6, R26 ;  /* 0x0000001a00067202 */ /* 0x000fe40000000f00 */
[----:B------:R-:W-:Y:S02]  /*7d50*/  MOV R16, 0x7d70 ;  /* 0x00007d7000107802 */ /* 0x000fe40000000f00 */
[----:B-1---5:R-:W-:Y:S05]  /*7d60*/  CALL.REL.NOINC `($_ZN7cutlass13device_kernelIN5flash19enable_sm80_to_sm89INS1_16FlashAttnBwdSm80INS1_25CollectiveMainloopBwdSm80ILi2ELi2EN4cute5tupleIJNS5_1CILi64EEENS7_ILi128EEES8_EEENS_10bfloat16_tEfNS_4arch4Sm80ELb0ELb0ELb1ELb1ELb0ELb0ELb0ELb0ELi2ELi2ELi4ELi2ELb1EEENS1_24CollectiveEpilogueBwdGQAISA_fSD_Li256ELb1ELb0EEENS1_19SingleTileSchedulerILb1ELb0ELb0ELi128EEEEEEEEEvNT_6ParamsE$_ZN4cute5tupleIJiEEC2ERKi) ;  /* 0xfffff53000007944 */ /* 0x022fea0003c3ffff */
[----:B------:R1:W5:Y:S01]  /*7d70*/  LDL R7, [R1+0x160] ;  /* 0x0001600001077983 */ /* 0x0003620000100800 */
[----:B------:R-:W-:Y:S02]  /*7d80*/  MOV R13, R31 ;  /* 0x0000001f000d7202 */ /* 0x000fe40000000f00 */
[----:B------:R-:W-:-:S02]  /*7d90*/  MOV R18, 0x7db0 ;  /* 0x00007db000127802 */ /* 0x000fc40000000f00 */
[----:B-1---5:R-:W-:Y:S05]  /*7da0*/  CALL.REL.NOINC `($_ZN7cutlass13device_kernelIN5flash19enable_sm80_to_sm89INS1_16FlashAttnBwdSm80INS1_25CollectiveMainloopBwdSm80ILi2ELi2EN4cute5tupleIJNS5_1CILi64EEENS7_ILi128EEES8_EEENS_10bfloat16_tEfNS_4arch4Sm80ELb0ELb0ELb1ELb1ELb0ELb0ELb0ELb0ELi2ELi2ELi4ELi2ELb1EEENS1_24CollectiveEpilogueBwdGQAISA_fSD_Li256ELb1ELb0EEENS1_19SingleTileSchedulerILb1ELb0ELb0ELi128EEEEEEEEEvNT_6ParamsE$_ZN4cute5tupleIJNS_1CILi0EEEiEEC2ERKS2_RKi) ;  /* 0xfffff45000007944 */ /* 0x022fea0003c3ffff */
[----:B------:R1:W5:Y:S01]  /*7db0*/  LDL R7, [R1+0x168] ;  /* 0x0001680001077983 */ /* 0x0003620000100800 */
[----:B------:R-:W-:-:S02]  /*7dc0*/  MOV R6, R31 ;  /* 0x0000001f00067202 */ /* 0x000fc40000000f00 */
[----:B------:R-:W-:Y:S02]  /*7dd0*/  MOV R16, 0x7df0 ;  /* 0x00007df000107802 */ /* 0x000fe40000000f00 */
[----:B-1---5:R-:W-:Y:S05]  /*7de0*/  CALL.REL.NOINC `($_ZN7cutlass13device_kernelIN5flash19enable_sm80_to_sm89INS1_16FlashAttnBwdSm80INS1_25CollectiveMainloopBwdSm80ILi2ELi2EN4cute5tupleIJNS5_1CILi64EEENS7_ILi128EEES8_EEENS_10bfloat16_tEfNS_4arch4Sm80ELb0ELb0ELb1ELb1ELb0ELb0ELb0ELb0ELi2ELi2ELi4ELi2ELb1EEENS1_24CollectiveEpilogueBwdGQAISA_fSD_Li256ELb1ELb0EEENS1_19SingleTileSchedulerILb1ELb0ELb0ELi128EEEEEEEEEvNT_6ParamsE$_ZN4cute5tupleIJNS_15ArithmeticTupleIJNS_1CILi0EEEiEEEEEC2ERKS4_) ;  /* 0xfffff22000007944 */ /* 0x022fea0003c3ffff */
[----:B------:R2:W5:Y:S01]  /*7df0*/  LDL R10, [R1+0x168] ;  /* 0x00016800010a7983 */ /* 0x0005620000100800 */
[----:B-1----:R-:W-:Y:S01]  /*7e00*/  IMAD.MOV.U32 R7, RZ, RZ, R8 ;  /* 0x000000ffff077224 */ /* 0x002fe200078e0008 */
[----:B------:R-:W-:Y:S02]  /*7e10*/  MOV R6, R31 ;  /* 0x0000001f00067202 */ /* 0x000fe40000000f00 */
[----:B------:R-:W-:Y:S02]  /*7e20*/  MOV R8, 0x7e40 ;  /* 0x00007e4000087802 */ /* 0x000fe40000000f00 */
[----:B--2--5:R-:W-:Y:S05]  /*7e30*/  CALL.REL.NOINC `($_ZN7cutlass13device_kernelIN5flash19enable_sm80_to_sm89INS1_16FlashAttnBwdSm80INS1_25CollectiveMainloopBwdSm80ILi2ELi2EN4cute5tupleIJNS5_1CILi64EEENS7_ILi128EEES8_EEENS_10bfloat16_tEfNS_4arch4Sm80ELb0ELb0ELb1ELb1ELb0ELb0ELb0ELb0ELi2ELi2ELi4ELi2ELb1EEENS1_24CollectiveEpilogueBwdGQAISA_fSD_Li256ELb1ELb0EEENS1_19SingleTileSchedulerILb1ELb0ELb0ELi128EEEEEEEEEvNT_6ParamsE$_ZN4cute3eso3ESOILb0ELb1EJiNS_1CILi0EEEEEC2ERKiRKS3_) ;  /* 0xffffe8d000007944 */ /* 0x024fea0003c3ffff */
[----:B------:R2:W5:Y:S01]  /*7e40*/  LDL R16, [R1+0x168] ;  /* 0x0001680001107983 */ /* 0x0005620000100800 */
[----:B-1----:R-:W-:Y:S02]  /*7e50*/  MOV R6, R31 ;  /* 0x0000001f00067202 */ /* 0x002fe40000000f00 */
[----:B------:R-:W-:Y:S01]  /*7e60*/  MOV R18, 0x7e90 ;  /* 0x00007e9000127802 */ /* 0x000fe20000000f00 */
[----:B------:R2:W-:Y:S04]  /*7e70*/  STL [R1+0x168], R10 ;  /* 0x0001680a01007387 */ /* 0x0005e80000100800 */
[----:B--2--5:R-:W-:Y:S05]  /*7e80*/  CALL.REL.NOINC `($_ZN7cutlass13device_kernelIN5flash19enable_sm80_to_sm89INS1_16FlashAttnBwdSm80INS1_25CollectiveMainloopBwdSm80ILi2ELi2EN4cute5tupleIJNS5_1CILi64EEENS7_ILi128EEES8_EEENS_10bfloat16_tEfNS_4arch4Sm80ELb0ELb0ELb1ELb1ELb0ELb0ELb0ELb0ELi2ELi2ELi4ELi2ELb1EEENS1_24CollectiveEpilogueBwdGQAISA_fSD_Li256ELb1ELb0EEENS1_19SingleTileSchedulerILb1ELb0ELb0ELi128EEEEEEEEEvNT_6ParamsE$_ZZN4cuteplIJiEJNS_1CILi0EEEiEEEDaRKNS_15ArithmeticTupleIJDpT_EEERKNS3_IJDpT0_EEEENKUlDpRKT_E_clIJiiEEEDaSH_) ;  /* 0x00001a7000007944 */ /* 0x024fea0003c00000 */
[----:B-----5:R-:W-:Y:S02]  /*7e90*/  MOV R18, R6 ;  /* 0x0000000600127202 */ /* 0x020fe40000000f00 */
[----:B------:R-:W-:-:S02]  /*7ea0*/  MOV R6, 0x7ec0 ;  /* 0x00007ec000067802 */ /* 0x000fc40000000f00 */
[----:B-1----:R-:W-:Y:S05]  /*7eb0*/  CALL.REL.NOINC `($_ZN7cutlass13device_kernelIN5flash19enable_sm80_to_sm89INS1_16FlashAttnBwdSm80INS1_25CollectiveMainloopBwdSm80ILi2ELi2EN4cute5tupleIJNS5_1CILi64EEENS7_ILi128EEES8_EEENS_10bfloat16_tEfNS_4arch4Sm80ELb0ELb0ELb1ELb1ELb0ELb0ELb0ELb0ELi2ELi2ELi4ELi2ELb1EEENS1_24CollectiveEpilogueBwdGQAISA_fSD_Li256ELb1ELb0EEENS1_19SingleTileSchedulerILb1ELb0ELb0ELi128EEEEEEEEEvNT_6ParamsE$_ZZN4cuteplIJNS_15ArithmeticTupleIJiEEEEJNS1_IJNS_1CILi0EEEiEEEEEEDaRKNS1_IJDpT_EEERKNS1_IJDpT0_EEEENKUlDpRKT_E_clIJNS1_IJiiEEEEEEDaSJ_) ;  /* 0x0000168000007944 */ /* 0x002fea0003c00000 */
        /* <DEDUP_REMOVED lines=8> */
[----:B--2--5:R-:W-:Y:S05]  /*7f40*/  CALL.REL.NOINC `($_ZN7cutlass13device_kernelIN5flash19enable_sm80_to_sm89INS1_16FlashAttnBwdSm80INS1_25CollectiveMainloopBwdSm80ILi2ELi2EN4cute5tupleIJNS5_1CILi64EEENS7_ILi128EEES8_EEENS_10bfloat16_tEfNS_4arch4Sm80ELb0ELb0ELb1ELb1ELb0ELb0ELb0ELb0ELi2ELi2ELi4ELi2ELb1EEENS1_24CollectiveEpilogueBwdGQAISA_fSD_Li256ELb1ELb0EEENS1_19SingleTileSchedulerILb1ELb0ELb0ELi128EEEEEEEEEvNT_6ParamsE$_ZN4cute5tupleIJiEEC2ERKi) ;  /* 0xfffff35000007944 */ /* 0x024fea0003c3ffff */
        /* <DEDUP_REMOVED lines=9> */
[----:B-1---5:R-:W-:Y:S05]  /*7fe0*/  CALL.REL.NOINC `($_ZN7cutlass13device_kernelIN5flash19enable_sm80_to_sm89INS1_16FlashAttnBwdSm80INS1_25CollectiveMainloopBwdSm80ILi2ELi2EN4cute5tupleIJNS5_1CILi64EEENS7_ILi128EEES8_EEENS_10bfloat16_tEfNS_4arch4Sm80ELb0ELb0ELb1ELb1ELb0ELb0ELb0ELb0ELi2ELi2ELi4ELi2ELb1EEENS1_24CollectiveEpilogueBwdGQAISA_fSD_Li256ELb1ELb0EEENS1_19SingleTileSchedulerILb1ELb0ELb0ELi128EEEEEEEEEvNT_6ParamsE$_ZN4cute5tupleIJiEEC2ERKi) ;  /* 0xfffff2b000007944 */ /* 0x022fea0003c3ffff */
[----:B------:R1:W5:Y:S01]  /*7ff0*/  LDL R13, [R1+0x168] ;  /* 0x00016800010d7983 */ /* 0x0003620000100800 */
[----:B------:R-:W-:Y:S01]  /*8000*/  IMAD.MOV.U32 R7, RZ, RZ, R10 ;  /* 0x000000ffff077224 */ /* 0x000fe200078e000a */
[----:B------:R-:W-:Y:S02]  /*8010*/  MOV R6, R31 ;  /* 0x0000001f00067202 */ /* 0x000fe40000000f00 */
[----:B------:R-:W-:Y:S02]  /*8020*/  MOV R16, 0x8040 ;  /* 0x0000804000107802 */ /* 0x000fe40000000f00 */
[----:B-1---5:R-:W-:Y:S05]  /*8030*/  CALL.REL.NOINC `($_ZN7cutlass13device_kernelIN5flash19enable_sm80_to_sm89INS1_16FlashAttnBwdSm80INS1_25CollectiveMainloopBwdSm80ILi2ELi2EN4cute5tupleIJNS5_1CILi64EEENS7_ILi128EEES8_EEENS_10bfloat16_tEfNS_4arch4Sm80ELb0ELb0ELb1ELb1ELb0ELb0ELb0ELb0ELi2ELi2ELi4ELi2ELb1EEENS1_24CollectiveEpilogueBwdGQAISA_fSD_Li256ELb1ELb0EEENS1_19SingleTileSchedulerILb1ELb0ELb0ELi128EEEEEEEEEvNT_6ParamsE$_ZN4cute5tupleIJiEEC2ERKi) ;  /* 0xfffff26000007944 */ /* 0x022fea0003c3ffff */
[----:B------:R1:W5:Y:S01]  /*8040*/  LDL R10, [R1+0x168] ;  /* 0x00016800010a7983 */ /* 0x0003620000100800 */
[----:B------:R-:W-:Y:S01]  /*8050*/  IMAD.MOV.U32 R7, RZ, RZ, R13 ;  /* 0x000000ffff077224 */ /* 0x000fe200078e000d */
[----:B------:R-:W-:Y:S02]  /*8060*/  MOV R6, R26 ;  /* 0x0000001a00067202 */ /* 0x000fe40000000f00 */
[----:B------:R-:W-:Y:S02]  /*8070*/  MOV R16, 0x8090 ;  /* 0x0000809000107802 */ /* 0x000fe40000000f00 */
[----:B-1---5:R-:W-:Y:S05]  /*8080*/  CALL.REL.NOINC `($_ZN7cutlass13device_kernelIN5flash19enable_sm80_to_sm89INS1_16FlashAttnBwdSm80INS1_25CollectiveMainloopBwdSm80ILi2ELi2EN4cute5tupleIJNS5_1CILi64EEENS7_ILi128EEES8_EEENS_10bfloat16_tEfNS_4arch4Sm80ELb0ELb0ELb1ELb1ELb0ELb0ELb0ELb0ELi2ELi2ELi4ELi2ELb1EEENS1_24CollectiveEpilogueBwdGQAISA_fSD_Li256ELb1ELb0EEENS1_19SingleTileSchedulerILb1ELb0ELb0ELi128EEEEEEEEEvNT_6ParamsE$_ZN4cute5tupleIJiEEC2ERKi) ;  /* 0xfffff21000007944 */ /* 0x022fea0003c3ffff */
[----:B------:R1:W5:Y:S01]  /*8090*/  LDL R7, [R1+0x160] ;  /* 0x0001600001077983 */ /* 0x0003620000100800 */
[----:B------:R-:W-:-:S02]  /*80a0*/  MOV R6, R31 ;  /* 0x0000001f00067202 */ /* 0x000fc40000000f00 */
[----:B------:R-:W-:Y:S02]  /*80b0*/  MOV R18, 0x80d0 ;  /* 0x000080d000127802 */ /* 0x000fe40000000f00 */
[----:B-1---5:R-:W-:Y:S05]  /*80c0*/  CALL.REL.NOINC `($_ZN7cutlass13device_kernelIN5flash19enable_sm80_to_sm89INS1_16FlashAttnBwdSm80INS1_25CollectiveMainloopBwdSm80ILi2ELi2EN4cute5tupleIJNS5_1CILi64EEENS7_ILi128EEES8_EEENS_10bfloat16_tEfNS_4arch4Sm80ELb0ELb0ELb1ELb1ELb0ELb0ELb0ELb0ELi2ELi2ELi4ELi2ELb1EEENS1_24CollectiveEpilogueBwdGQAISA_fSD_Li256ELb1ELb0EEENS1_19SingleTileSchedulerILb1ELb0ELb0ELi128EEEEEEEEEvNT_6ParamsE$_ZN4cute5tupleIJNS_1CILi0EEES2_iEEC2ERKS2_S5_RKi) ;  /* 0xfffff09000007944 */ /* 0x022fea0003c3ffff */
        /* <DEDUP_REMOVED lines=8> */
[----:B-1---5:R-:W-:Y:S05]  /*8150*/  CALL.REL.NOINC `($_ZN7cutlass13device_kernelIN5flash19enable_sm80_to_sm89INS1_16FlashAttnBwdSm80INS1_25CollectiveMainloopBwdSm80ILi2ELi2EN4cute5tupleIJNS5_1CILi64EEENS7_ILi128EEES8_EEENS_10bfloat16_tEfNS_4arch4Sm80ELb0ELb0ELb1ELb1ELb0ELb0ELb0ELb0ELi2ELi2ELi4ELi2ELb1EEENS1_24CollectiveEpilogueBwdGQAISA_fSD_Li256ELb1ELb0EEENS1_19SingleTileSchedulerILb1ELb0ELb0ELi128EEEEEEEEEvNT_6ParamsE$_ZN4cute5tupleIJNS_1CILi0EEES2_S2_iEEC2ERKS2_S5_S5_RKi) ;  /* 0xffffefc000007944 */ /* 0x022fea0003c3ffff */
[----:B------:R2:W5:Y:S01]  /*8160*/  LDL R16, [R1+0x168] ;  /* 0x0001680001107983 */ /* 0x0005620000100800 */
[----:B-1----:R-:W-:Y:S02]  /*8170*/  MOV R6, R31 ;  /* 0x0000001f00067202 */ /* 0x002fe40000000f00 */
[----:B------:R-:W-:-:S02]  /*8180*/  MOV R10, 0x81a0 ;  /* 0x000081a0000a7802 */ /* 0x000fc40000000f00 */
[----:B--2--5:R-:W-:Y:S05]  /*8190*/  CALL.REL.NOINC `($_ZN7cutlass13device_kernelIN5flash19enable_sm80_to_sm89INS1_16FlashAttnBwdSm80INS1_25CollectiveMainloopBwdSm80ILi2ELi2EN4cute5tupleIJNS5_1CILi64EEENS7_ILi128EEES8_EEENS_10bfloat16_tEfNS_4arch4Sm80ELb0ELb0ELb1ELb1ELb0ELb0ELb0ELb0ELi2ELi2ELi4ELi2ELb1EEENS1_24CollectiveEpilogueBwdGQAISA_fSD_Li256ELb1ELb0EEENS1_19SingleTileSchedulerILb1ELb0ELb0ELi128EEEEEEEEEvNT_6ParamsE$_ZN4cute3eso3ESOILb1ELb0EJNS_1CILi0EEES3_iS3_EEC2ERKS3_S6_RKiS6_) ;  /* 0xffffe7c000007944 */ /* 0x024fea0003c3ffff */
[----:B-1----:R1:W5:Y:S01]  /*81a0*/  LDL R13, [R1+0x168] ;  /* 0x00016800010d7983 */ /* 0x0023620000100800 */
[----:B------:R-:W-:-:S02]  /*81b0*/  MOV R7, R31 ;  /* 0x0000001f00077202 */ /* 0x000fc40000000f00 */
[----:B------:R-:W-:Y:S01]  /*81c0*/  MOV R6, 0x81f0 ;  /* 0x000081f000067802 */ /* 0x000fe20000000f00 */
[----:B------:R1:W-:Y:S04]  /*81d0*/  STL [R1+0x168], R16 ;  /* 0x0001681001007387 */ /* 0x0003e80000100800 */
[----:B-1---5:R-:W-:Y:S05]  /*81e0*/  CALL.REL.NOINC `($_ZN7cutlass13device_kernelIN5flash19enable_sm80_to_sm89INS1_16FlashAttnBwdSm80INS1_25CollectiveMainloopBwdSm80ILi2ELi2EN4cute5tupleIJNS5_1CILi64EEENS7_ILi128EEES8_EEENS_10bfloat16_tEfNS_4arch4Sm80ELb0ELb0ELb1ELb1ELb0ELb0ELb0ELb0ELi2ELi2ELi4ELi2ELb1EEENS1_24CollectiveEpilogueBwdGQAISA_fSD_Li256ELb1ELb0EEENS1_19SingleTileSchedulerILb1ELb0ELb0ELi128EEEEEEEEEvNT_6ParamsE$_ZZN4cuteplIJNS_1CILi0EEES2_iEJS2_S2_S2_iEEEDaRKNS_15ArithmeticTupleIJDpT_EEERKNS3_IJDpT0_EEEENKUlDpRKT_E_clIJS2_S2_iiEEEDaSH_) ;  /* 0x0000157000007944 */ /* 0x022fea0003c00000 */
[----:B------:R-:W-:Y:S01]  /*81f0*/  IMAD.MOV.U32 R7, RZ, RZ, R11 ;  /* 0x000000ffff077224 */ /* 0x000fe200078e000b */
[----:B------:R-:W-:Y:S02]  /*8200*/  MOV R6, R26 ;  /* 0x0000001a00067202 */ /* 0x000fe40000000f00 */
[----:B------:R-:W-:Y:S02]  /*8210*/  MOV R16, 0x8230 ;  /* 0x0000823000107802 */ /* 0x000fe40000000f00 */
[----:B--2--5:R-:W-:Y:S05]  /*8220*/  CALL.REL.NOINC `($_ZN7cutlass13device_kernelIN5flash19enable_sm80_to_sm89INS1_16FlashAttnBwdSm80INS1_25CollectiveMainloopBwdSm80ILi2ELi2EN4cute5tupleIJNS5_1CILi64EEENS7_ILi128EEES8_EEENS_10bfloat16_tEfNS_4arch4Sm80ELb0ELb0ELb1ELb1ELb0ELb0ELb0ELb0ELi2ELi2ELi4ELi2ELb1EEENS1_24CollectiveEpilogueBwdGQAISA_fSD_Li256ELb1ELb0EEENS1_19SingleTileSchedulerILb1ELb0ELb0ELi128EEEEEEEEEvNT_6ParamsE$_ZN4cute5tupleIJiEEC2ERKi) ;  /* 0xfffff07000007944 */ /* 0x024fea0003c3ffff */
[----:B------:R1:W5:Y:S01]  /*8230*/  LDL R7, [R1+0x160] ;  /* 0x0001600001077983 */ /* 0x0003620000100800 */
[----:B------:R-:W-:Y:S02]  /*8240*/  MOV R13, R31 ;  /* 0x0000001f000d7202 */ /* 0x000fe40000000f00 */
[----:B------:R-:W-:Y:S02]  /*8250*/  MOV R18, 0x8270 ;  /* 0x0000827000127802 */ /* 0x000fe40000000f00 */
[----:B-1---5:R-:W-:Y:S05]  /*8260*/  CALL.REL.NOINC `($_ZN7cutlass13device_kernelIN5flash19enable_sm80_to_sm89INS1_16FlashAttnBwdSm80INS1_25CollectiveMainloopBwdSm80ILi2ELi2EN4cute5tupleIJNS5_1CILi64EEENS7_ILi128EEES8_EEENS_10bfloat16_tEfNS_4arch4Sm80ELb0ELb0ELb1ELb1ELb0ELb0ELb0ELb0ELi2ELi2ELi4ELi2ELb1EEENS1_24CollectiveEpilogueBwdGQAISA_fSD_Li256ELb1ELb0EEENS1_19SingleTileSchedulerILb1ELb0ELb0ELi128EEEEEEEEEvNT_6ParamsE$_ZN4cute5tupleIJNS_1CILi0EEEiEEC2ERKS2_RKi) ;  /* 0xffffef9000007944 */ /* 0x022fea0003c3ffff */
[----:B------:R1:W5:Y:S01]  /*8270*/  LDL R7, [R1+0x168] ;  /* 0x0001680001077983 */ /* 0x0003620000100800 */
[----:B------:R-:W-:Y:S02]  /*8280*/  MOV R6, R31 ;  /* 0x0000001f00067202 */ /* 0x000fe40000000f00 */
[----:B------:R-:W-:-:S02]  /*8290*/  MOV R16, 0x82b0 ;  /* 0x000082b000107802 */ /* 0x000fc40000000f00 */
[----:B-1---5:R-:W-:Y:S05]  /*82a0*/  CALL.REL.NOINC `($_ZN7cutlass13device_kernelIN5flash19enable_sm80_to_sm89INS1_16FlashAttnBwdSm80INS1_25CollectiveMainloopBwdSm80ILi2ELi2EN4cute5tupleIJNS5_1CILi64EEENS7_ILi128EEES8_EEENS_10bfloat16_tEfNS_4arch4Sm80ELb0ELb0ELb1ELb1ELb0ELb0ELb0ELb0ELi2ELi2ELi4ELi2ELb1EEENS1_24CollectiveEpilogueBwdGQAISA_fSD_Li256ELb1ELb0EEENS1_19SingleTileSchedulerILb1ELb0ELb0ELi128EEEEEEEEEvNT_6ParamsE$_ZN4cute3eso3ESOILb1ELb0EJNS_1CILi0EEEiS3_S3_EEC2ERKS3_RKiS6_S6_) ;  /* 0xffffe7f000007944 */ /* 0x022fea0003c3ffff */
[----:B------:R-:W-:Y:S01]  /*82b0*/  STL [R1+0x160], R52 ;  /* 0x0001603401007387 */ /* 0x000fe20000100800 */
[----:B------:R-:W-:Y:S01]  /*82c0*/  IMAD.MOV.U32 R13, RZ, RZ, R31 ;  /* 0x000000ffff0d7224 */ /* 0x000fe200078e001f */
[----:B------:R-:W-:-:S02]  /*82d0*/  MOV R11, R26 ;  /* 0x0000001a000b7202 */ /* 0x000fc40000000f00 */
[----:B-1----:R1:W5:Y:S04]  /*82e0*/  LDL R6, [R1+0x168] ;  /* 0x0001680001067983 */ /* 0x0023680000100800 */
[----:B------:R2:W-:Y:S02]  /*82f0*/  STL [R1+0x168], R10 ;  /* 0x0001680a01007387 */ /* 0x0005e40000100800 */
[----:B--2---:R-:W-:Y:S02]  /*8300*/  MOV R10, 0x8320 ;  /* 0x00008320000a7802 */ /* 0x004fe40000000f00 */
[----:B-1---5:R-:W-:Y:S05]  /*8310*/  CALL.REL.NOINC `($_ZN7cutlass13device_kernelIN5flash19enable_sm80_to_sm89INS1_16FlashAttnBwdSm80INS1_25CollectiveMainloopBwdSm80ILi2ELi2EN4cute5tupleIJNS5_1CILi64EEENS7_ILi128EEES8_EEENS_10bfloat16_tEfNS_4arch4Sm80ELb0ELb0ELb1ELb1ELb0ELb0ELb0ELb0ELi2ELi2ELi4ELi2ELb1EEENS1_24CollectiveEpilogueBwdGQAISA_fSD_Li256ELb1ELb0EEENS1_19SingleTileSchedulerILb1ELb0ELb0ELi128EEEEEEEEEvNT_6ParamsE$_ZZN4cuteplIJNS_1CILi0EEEiEJS2_S2_iiEEEDaRKNS_15ArithmeticTupleIJDpT_EEERKNS3_IJDpT0_EEEENKUlDpRKT_E_clIJS2_iiiEEEDaSH_) ;  /* 0x000014c000007944 */ /* 0x022fea0003c00000 */
[----:B------:R-:W-:Y:S01]  /*8320*/  IMAD.MOV.U32 R16, RZ, RZ, R9 ;  /* 0x000000ffff107224 */ /* 0x000fe200078e0009 */
[----:B------:R-:W-:Y:S02]  /*8330*/  MOV R9, R31 ;  /* 0x0000001f00097202 */ /* 0x000fe40000000f00 */
[----:B------:R-:W-:Y:S02]  /*8340*/  MOV R10, 0x8360 ;  /* 0x00008360000a7802 */ /* 0x000fe40000000f00 */
[----:B-1---5:R-:W-:Y:S05]  /*8350*/  CALL.REL.NOINC `($_ZN7cutlass13device_kernelIN5flash19enable_sm80_to_sm89INS1_16FlashAttnBwdSm80INS1_25CollectiveMainloopBwdSm80ILi2ELi2EN4cute5tupleIJNS5_1CILi64EEENS7_ILi128EEES8_EEENS_10bfloat16_tEfNS_4arch4Sm80ELb0ELb0ELb1ELb1ELb0ELb0ELb0ELb0ELi2ELi2ELi4ELi2ELb1EEENS1_24CollectiveEpilogueBwdGQAISA_fSD_Li256ELb1ELb0EEENS1_19SingleTileSchedulerILb1ELb0ELb0ELi128EEEEEEEEEvNT_6ParamsE$_ZN4cute3eso3ESOILb0ELb1EJNS_15ArithmeticTupleIJiiEEENS_1CILi0EEES5_S5_EEC2ERKS3_RKS5_SA_SA_) ;  /* 0xffffe31000007944 */ /* 0x022fea0003c3ffff */
        /* <DEDUP_REMOVED lines=8> */
[----:B-1---5:R-:W-:Y:S05]  /*83e0*/  CALL.REL.NOINC `($_ZN7cutlass13device_kernelIN5flash19enable_sm80_to_sm89INS1_16FlashAttnBwdSm80INS1_25CollectiveMainloopBwdSm80ILi2ELi2EN4cute5tupleIJNS5_1CILi64EEENS7_ILi128EEES8_EEENS_10bfloat16_tEfNS_4arch4Sm80ELb0ELb0ELb1ELb1ELb0ELb0ELb0ELb0ELi2ELi2ELi4ELi2ELb1EEENS1_24CollectiveEpilogueBwdGQAISA_fSD_Li256ELb1ELb0EEENS1_19SingleTileSchedulerILb1ELb0ELb0ELi128EEEEEEEEEvNT_6ParamsE$_ZZN4cuteplIJNS_15ArithmeticTupleIJiiEEEEJNS_1CILi0EEEiiiEEEDaRKNS1_IJDpT_EEERKNS1_IJDpT0_EEEENKUlDpRKT_E_clIJS2_iiiEEEDaSI_) ;  /* 0x000011d000007944 */ /* 0x022fea0003c00000 */
[----:B-----5:R2:W-:Y:S01]  /*83f0*/  STL.64 [R1+0x188], R6 ;  /* 0x0001880601007387 */ /* 0x0205e20000100a00 */
[----:B------:R-:W-:-:S03]  /*8400*/  MOV R52, 0x8440 ;  /* 0x0000844000347802 */ /* 0x000fc60000000f00 */
[----:B------:R2:W-:Y:S04]  /*8410*/  STL.64 [R1+0x190], R8 ;  /* 0x0001900801007387 */ /* 0x0005e80000100a00 */
[----:B------:R2:W-:Y:S02]  /*8420*/  STL [R1+0x184], R16 ;  /* 0x0001841001007387 */ /* 0x0005e40000100800 */
[----:B-12---:R-:W-:Y:S05]  /*8430*/  CALL.REL.NOINC `($_ZN7cutlass13device_kernelIN5flash19enable_sm80_to_sm89INS1_16FlashAttnBwdSm80INS1_25CollectiveMainloopBwdSm80ILi2ELi2EN4cute5tupleIJNS5_1CILi64EEENS7_ILi128EEES8_EEENS_10bfloat16_tEfNS_4arch4Sm80ELb0ELb0ELb1ELb1ELb0ELb0ELb0ELb0ELi2ELi2ELi4ELi2ELb1EEENS1_24CollectiveEpilogueBwdGQAISA_fSD_Li256ELb1ELb0EEENS1_19SingleTileSchedulerILb1ELb0ELb0ELi128EEEEEEEEEvNT_6ParamsE$_ZZN4cute19as_arithmetic_tupleINS_15ArithmeticTupleIJNS1_IJiiEEEiiiEEEEEDaRKT_ENKUlRKT_E_clIS2_EEDaS9_) ;  /* 0xfffff39000007944 */ /* 0x006fea0003c3ffff */
[----:B------:R2:W5:Y:S01]  /*8440*/  LDL R7, [R1+0x18c] ;  /* 0x00018c0001077983 */ /* 0x0005620000100800 */
[----:B------:R-:W-:-:S03]  /*8450*/  MOV R6, 0x8470 ;  /* 0x0000847000067802 */ /* 0x000fc60000000f00 */
[----:B-12--5:R-:W-:Y:S05]  /*8460*/  CALL.REL.NOINC `($_ZN7cutlass13device_kernelIN5flash19enable_sm80_to_sm89INS1_16FlashAttnBwdSm80INS1_25CollectiveMainloopBwdSm80ILi2ELi2EN4cute5tupleIJNS5_1CILi64EEENS7_ILi128EEES8_EEENS_10bfloat16_tEfNS_4arch4Sm80ELb0ELb0ELb1ELb1ELb0ELb0ELb0ELb0ELi2ELi2ELi4ELi2ELb1EEENS1_24CollectiveEpilogueBwdGQAISA_fSD_Li256ELb1ELb0EEENS1_19SingleTileSchedulerILb1ELb0ELb0ELi128EEEEEEEEEvNT_6ParamsE$_ZZN4cute19as_arithmetic_tupleINS_15ArithmeticTupleIJNS1_IJiiEEEiiiEEEEEDaRKT_ENKUlRKT_E_clIiEEDaS9_) ;  /* 0xfffff48000007944 */ /* 0x026fea0003c3ffff */
[----:B------:R1:W5:Y:S01]  /*8470*/  LDL R7, [R1+0x190] ;  /* 0x0001900001077983 */ /* 0x0003620000100800 */
[----:B------:R-:W-:-:S03]  /*8480*/  MOV R6, 0x84b0 ;  /* 0x000084b000067802 */ /* 0x000fc60000000f00 */
[----:B------:R1:W-:Y:S04]  /*8490*/  STL [R1+0x168], R10 ;  /* 0x0001680a01007387 */ /* 0x0003e80000100800 */
[----:B-1---5:R-:W-:Y:S05]  /*84a0*/  CALL.REL.NOINC `($_ZN7cutlass13device_kernelIN5flash19enable_sm80_to_sm89INS1_16FlashAttnBwdSm80INS1_25CollectiveMainloopBwdSm80ILi2ELi2EN4cute5tupleIJNS5_1CILi64EEENS7_ILi128EEES8_EEENS_10bfloat16_tEfNS_4arch4Sm80ELb0ELb0ELb1ELb1ELb0ELb0ELb0ELb0ELi2ELi2ELi4ELi2ELb1EEENS1_24CollectiveEpilogueBwdGQAISA_fSD_Li256ELb1ELb0EEENS1_19SingleTileSchedulerILb1ELb0ELb0ELi128EEEEEEEEEvNT_6ParamsE$_ZZN4cute19as_arithmetic_tupleINS_15ArithmeticTupleIJNS1_IJiiEEEiiiEEEEEDaRKT_ENKUlRKT_E_clIiEEDaS9_) ;  /* 0xfffff44000007944 */ /* 0x022fea0003c3ffff */
[----:B------:R1:W5:Y:S01]  /*84b0*/  LDL R7, [R1+0x194] ;  /* 0x0001940001077983 */ /* 0x0003620000100800 */
[----:B------:R-:W-:-:S03]  /*84c0*/  MOV R6, 0x84f0 ;  /* 0x000084f000067802 */ /* 0x000fc60000000f00 */
[----:B------:R1:W-:Y:S04]  /*84d0*/  STL [R1+0x160], R10 ;  /* 0x0001600a01007387 */ /* 0x0003e80000100800 */
[----:B-1---5:R-:W-:Y:S05]  /*84e0*/  CALL.REL.NOINC `($_ZN7cutlass13device_kernelIN5flash19enable_sm80_to_sm89INS1_16FlashAttnBwdSm80INS1_25CollectiveMainloopBwdSm80ILi2ELi2EN4cute5tupleIJNS5_1CILi64EEENS7_ILi128EEES8_EEENS_10bfloat16_tEfNS_4arch4Sm80ELb0ELb0ELb1ELb1ELb0ELb0ELb0ELb0ELi2ELi2ELi4ELi2ELb1EEENS1_24CollectiveEpilogueBwdGQAISA_fSD_Li256ELb1ELb0EEENS1_19SingleTileSchedulerILb1ELb0ELb0ELi128EEEEEEEEEvNT_6ParamsE$_ZZN4cute19as_arithmetic_tupleINS_15ArithmeticTupleIJNS1_IJiiEEEiiiEEEEEDaRKT_ENKUlRKT_E_clIiEEDaS9_) ;  /* 0xfffff40000007944 */ /* 0x022fea0003c3ffff */
[----:B------:R1:W-:Y:S01]  /*84f0*/  STL [R1+0x164], R10 ;  /* 0x0001640a01007387 */ /* 0x0003e20000100800 */
[----:B------:R-:W-:Y:S01]  /*8500*/  IMAD.MOV.U32 R6, RZ, RZ, R31 ;  /* 0x000000ffff067224 */ /* 0x000fe200078e001f */
[----:B------:R-:W-:Y:S01]  /*8510*/  MOV R11, R26 ;  /* 0x0000001a000b7202 */ /* 0x000fe20000000f00 */
[----:B------:R-:W-:Y:S01]  /*8520*/  IMAD.MOV.U32 R9, RZ, RZ, R27 ;  /* 0x000000ffff097224 */ /* 0x000fe200078e001b */
[----:B------:R-:W-:Y:S02]  /*8530*/  IADD3 R13, R26, 0x10, RZ ;  /* 0x000000101a0d7810 */ /* 0x000fe40007ffe0ff */
[----:B------:R-:W-:Y:S02]  /*8540*/  MOV R16, 0x8560 ;  /* 0x0000856000107802 */ /* 0x000fe40000000f00 */
[----:B-1----:R-:W-:Y:S05]  /*8550*/  CALL.REL.NOINC `($_ZN7cutlass13device_kernelIN5flash19enable_sm80_to_sm89INS1_16FlashAttnBwdSm80INS1_25CollectiveMainloopBwdSm80ILi2ELi2EN4cute5tupleIJNS5_1CILi64EEENS7_ILi128EEES8_EEENS_10bfloat16_tEfNS_4arch4Sm80ELb0ELb0ELb1ELb1ELb0ELb0ELb0ELb0ELi2ELi2ELi4ELi2ELb1EEENS1_24CollectiveEpilogueBwdGQAISA_fSD_Li256ELb1ELb0EEENS1_19SingleTileSchedulerILb1ELb0ELb0ELi128EEEEEEEEEvNT_6ParamsE$_ZZN4cute19as_arithmetic_tupleINS_15ArithmeticTupleIJNS1_IJiiEEEiiiEEEEEDaRKT_ENKUlDpRKT_E_clIJS2_iiiEEEDaSA_) ;  /* 0xfffff1e000007944 */ /* 0x002fea0003c3ffff */
[----:B-----5:R-:W-:Y:S01]  /*8560*/  IMAD.MOV.U32 R11, RZ, RZ, R6 ;  /* 0x000000ffff0b7224 */ /* 0x020fe200078e0006 */
[----:B------:R-:W-:Y:S01]  /*8570*/  MOV R6, R7 ;  /* 0x0000000700067202 */ /* 0x000fe20000000f00 */
[----:B------:R-:W-:Y:S01]  /*8580*/  IMAD.MOV.U32 R7, RZ, RZ, R8 ;  /* 0x000000ffff077224 */ /* 0x000fe200078e0008 */
[----:B------:R2:W-:Y:S01]  /*8590*/  STL [R1+0x180], R9 ;  /* 0x0001800901007387 */ /* 0x0005e20000100800 */
[----:B------:R-:W-:-:S03]  /*85a0*/  MOV R18, 0x85e0 ;  /* 0x000085e000127802 */ /* 0x000fc60000000f00 */
[----:B------:R2:W-:Y:S04]  /*85b0*/  STL.64 [R1+0x170], R10 ;  /* 0x0001700a01007387 */ /* 0x0005e80000100a00 */
[----:B------:R2:W-:Y:S02]  /*85c0*/  STL.64 [R1+0x178], R6 ;  /* 0x0001780601007387 */ /* 0x0005e40000100a00 */
[----:B-12---:R-:W-:Y:S05]  /*85d0*/  CALL.REL.NOINC `($_ZN7cutlass13device_kernelIN5flash19enable_sm80_to_sm89INS1_16FlashAttnBwdSm80INS1_25CollectiveMainloopBwdSm80ILi2ELi2EN4cute5tupleIJNS5_1CILi64EEENS7_ILi128EEES8_EEENS_10bfloat16_tEfNS_4arch4Sm80ELb0ELb0ELb1ELb1ELb0ELb0ELb0ELb0ELi2ELi2ELi4ELi2ELb1EEENS1_24CollectiveEpilogueBwdGQAISA_fSD_Li256ELb1ELb0EEENS1_19SingleTileSchedulerILb1ELb0ELb0ELi128EEEEEEEEEvNT_6ParamsE$_ZZN4cute14transform_leafINS_15ArithmeticTupleIJNS1_IJiiEEEiiiEEENS_8identityEEEDaRKT_OT0_ENKUlRKT_E_clIS2_EEDaSC_) ;  /* 0xffffeff000007944 */ /* 0x006fea0003c3ffff */
[----:B------:R2:W5:Y:S01]  /*85e0*/  LDL R9, [R1+0x178] ;  /* 0x0001780001097983 */ /* 0x0005620000100800 */
[----:B------:R-:W-:-:S03]  /*85f0*/  MOV R8, 0x8610 ;  /* 0x0000861000087802 */ /* 0x000fc60000000f00 */
[----:B-12--5:R-:W-:Y:S05]  /*8600*/  CALL.REL.NOINC `($_ZN7cutlass13device_kernelIN5flash19enable_sm80_to_sm89INS1_16FlashAttnBwdSm80INS1_25CollectiveMainloopBwdSm80ILi2ELi2EN4cute5tupleIJNS5_1CILi64EEENS7_ILi128EEES8_EEENS_10bfloat16_tEfNS_4arch4Sm80ELb0ELb0ELb1ELb1ELb0ELb0ELb0ELb0ELi2ELi2ELi4ELi2ELb1EEENS1_24CollectiveEpilogueBwdGQAISA_fSD_Li256ELb1ELb0EEENS1_19SingleTileSchedulerILb1ELb0ELb0ELi128EEEEEEEEEvNT_6ParamsE$_ZZN4cute14transform_leafINS_15ArithmeticTupleIJNS1_IJiiEEEiiiEEENS_8identityEEEDaRKT_OT0_ENKUlRKT_E_clIiEEDaSC_) ;  /* 0xfffff0c000007944 */ /* 0x026fea0003c3ffff */
[----:B------:R1:W5:Y:S01]  /*8610*/  LDL R9, [R1+0x17c] ;  /* 0x00017c0001097983 */ /* 0x0003620000100800 */
[----:B------:R-:W-:-:S03]  /*8620*/  MOV R8, 0x8650 ;  /* 0x0000865000087802 */ /* 0x000fc60000000f00 */
[----:B------:R1:W-:Y:S04]  /*8630*/  STL [R1+0x168], R10 ;  /* 0x0001680a01007387 */ /* 0x0003e80000100800 */
[----:B-1---5:R-:W-:Y:S05]  /*8640*/  CALL.REL.NOINC `($_ZN7cutlass13device_kernelIN5flash19enable_sm80_to_sm89INS1_16FlashAttnBwdSm80INS1_25CollectiveMainloopBwdSm80ILi2ELi2EN4cute5tupleIJNS5_1CILi64EEENS7_ILi128EEES8_EEENS_10bfloat16_tEfNS_4arch4Sm80ELb0ELb0ELb1ELb1ELb0ELb0ELb0ELb0ELi2ELi2ELi4ELi2ELb1EEENS1_24CollectiveEpilogueBwdGQAISA_fSD_Li256ELb1ELb0EEENS1_19SingleTileSchedulerILb1ELb0ELb0ELi128EEEEEEEEEvNT_6ParamsE$_ZZN4cute14transform_leafINS_15ArithmeticTupleIJNS1_IJiiEEEiiiEEENS_8identityEEEDaRKT_OT0_ENKUlRKT_E_clIiEEDaSC_) ;  /* 0xfffff08000007944 */ /* 0x022fea0003c3ffff */
[----:B------:R1:W5:Y:S01]  /*8650*/  LDL R9, [R1+0x180] ;  /* 0x0001800001097983 */ /* 0x0003620000100800 */
[----:B------:R-:W-:-:S03]  /*8660*/  MOV R8, 0x8690 ;  /* 0x0000869000087802 */ /* 0x000fc60000000f00 */
[----:B------:R1:W-:Y:S04]  /*8670*/  STL [R1+0x160], R10 ;  /* 0x0001600a01007387 */ /* 0x0003e80000100800 */
[----:B-1---5:R-:W-:Y:S05]  /*8680*/  CALL.REL.NOINC `($_ZN7cutlass13device_kernelIN5flash19enable_sm80_to_sm89INS1_16FlashAttnBwdSm80INS1_25CollectiveMainloopBwdSm80ILi2ELi2EN4cute5tupleIJNS5_1CILi64EEENS7_ILi128EEES8_EEENS_10bfloat16_tEfNS_4arch4Sm80ELb0ELb0ELb1ELb1ELb0ELb0ELb0ELb0ELi2ELi2ELi4ELi2ELb1EEENS1_24CollectiveEpilogueBwdGQAISA_fSD_Li256ELb1ELb0EEENS1_19SingleTileSchedulerILb1ELb0ELb0ELi128EEEEEEEEEvNT_6ParamsE$_ZZN4cute14transform_leafINS_15ArithmeticTupleIJNS1_IJiiEEEiiiEEENS_8identityEEEDaRKT_OT0_ENKUlRKT_E_clIiEEDaSC_) ;  /* 0xfffff04000007944 */ /* 0x022fea0003c3ffff */
[----:B------:R1:W-:Y:S01]  /*8690*/  STL [R1+0x164], R10 ;  /* 0x0001640a01007387 */ /* 0x0003e20000100800 */
[----:B------:R-:W-:Y:S01]  /*86a0*/  MOV R9, R26 ;  /* 0x0000001a00097202 */ /* 0x000fe20000000f00 */
[----:B------:R-:W-:Y:S01]  /*86b0*/  IMAD.MOV.U32 R8, RZ, RZ, R31 ;  /* 0x000000ffff087224 */ /* 0x000fe200078e001f */
[----:B------:R-:W-:Y:S01]  /*86c0*/  MOV R18, 0x86f0 ;  /* 0x000086f000127802 */ /* 0x000fe20000000f00 */
[----:B------:R-:W-:Y:S02]  /*86d0*/  IMAD.MOV.U32 R26, RZ, RZ, R27 ;  /* 0x000000ffff1a7224 */ /* 0x000fe400078e001b */
[----:B-1----:R-:W-:Y:S05]  /*86e0*/  CALL.REL.NOINC `($_ZN7cutlass13device_kernelIN5flash19enable_sm80_to_sm89INS1_16FlashAttnBwdSm80INS1_25CollectiveMainloopBwdSm80ILi2ELi2EN4cute5tupleIJNS5_1CILi64EEENS7_ILi128EEES8_EEENS_10bfloat16_tEfNS_4arch4Sm80ELb0ELb0ELb1ELb1ELb0ELb0ELb0ELb0ELi2ELi2ELi4ELi2ELb1EEENS1_24CollectiveEpilogueBwdGQAISA_fSD_Li256ELb1ELb0EEENS1_19SingleTileSchedulerILb1ELb0ELb0ELi128EEEEEEEEEvNT_6ParamsE$_ZZN4cute9transformINS_15ArithmeticTupleIJNS1_IJiiEEEiiiEEEZNS_14transform_leafIS3_NS_8identityEEEDaRKT_OT0_EUlRKT_E_EEDaS8_SA_ENKUlDpSD_E_clIJNS_5tupleIJiiEEEiiiEEEDaSF_) ;  /* 0x00000d4000007944 */ /* 0x002fea0003c00000 */
[----:B-----5:R-:W-:Y:S01]  /*86f0*/  MOV R49, R6 ;  /* 0x0000000600317202 */ /* 0x020fe20000000f00 */
[----:B------:R-:W-:Y:S01]  /*8700*/  IMAD.MOV.U32 R47, RZ, RZ, R8 ;  /* 0x000000ffff2f7224 */ /* 0x000fe200078e0008 */
[----:B------:R-:W-:Y:S01]  /*8710*/  MOV R48, R7 ;  /* 0x0000000700307202 */ /* 0x000fe20000000f00 */
[----:B------:R-:W-:Y:S01]  /*8720*/  IMAD.MOV.U32 R7, RZ, RZ, 0x0 ;  /* 0x00000000ff077424 */ /* 0x000fe200078e00ff */
[----:B------:R-:W-:-:S04]  /*8730*/  MOV R6, R24 ;  /* 0x0000001800067202 */ /* 0x000fc80000000f00 */
[----:B------:R-:W-:Y:S05]  /*8740*/  RET.REL.NODEC R6 `(_ZN7cutlass13device_kernelIN5flash19enable_sm80_to_sm89INS1_16FlashAttnBwdSm80INS1_25CollectiveMainloopBwdSm80ILi2ELi2EN4cute5tupleIJNS5_1CILi64EEENS7_ILi128EEES8_EEENS_10bfloat16_tEfNS_4arch4Sm80ELb0ELb0ELb1ELb1ELb0ELb0ELb0ELb0ELi2ELi2ELi4ELi2ELb1EEENS1_24CollectiveEpilogueBwdGQAISA_fSD_Li256ELb1ELb0EEENS1_19SingleTileSchedulerILb1ELb0ELb0ELi128EEEEEEEEEvNT_6ParamsE) ;  /* 0xffff78b006007950 */ /* 0x000fea0003c3ffff */
        .type           $_ZN7cutlass13device_kernelIN5flash19enable_sm80_to_sm89INS1_16FlashAttnBwdSm80INS1_25CollectiveMainloopBwdSm80ILi2ELi2EN4cute5tupleIJNS5_1CILi64EEENS7_ILi128EEES8_EEENS_10bfloat16_tEfNS_4arch4Sm80ELb0ELb0ELb1ELb1ELb0ELb0ELb0ELb0ELi2ELi2ELi4ELi2ELb1EEENS1_24CollectiveEpilogueBwdGQAISA_fSD_Li256ELb1ELb0EEENS1_19SingleTileSchedulerILb1ELb0ELb0ELi128EEEEEEEEEvNT_6ParamsE$_ZZN4cute7idx2crdINS_5tupleIJiEEENS1_IJNS1_IJNS1_IJNS_1CILi8EEENS3_ILi2EEEEEES5_S5_NS3_ILi4EEEEEEEEEEEDaRKT_RKT0_ENKUlRKT_RKT0_E_clIiS8_EEDaSI_SL_,@function
        .size           $_ZN7cutlass13device_kernelIN5flash19enable_sm80_to_sm89INS1_16FlashAttnBwdSm80INS1_25CollectiveMainloopBwdSm80ILi2ELi2EN4cute5tupleIJNS5_1CILi64EEENS7_ILi128EEES8_EEENS_10bfloat16_tEfNS_4arch4Sm80ELb0ELb0ELb1ELb1ELb0ELb0ELb0ELb0ELi2ELi2ELi4ELi2ELb1EEENS1_24CollectiveEpilogueBwdGQAISA_fSD_Li256ELb1ELb0EEENS1_19SingleTileSchedulerILb1ELb0ELb0ELi128EEEEEEEEEvNT_6ParamsE$_ZZN4cute7idx2crdINS_5tupleIJiEEENS1_IJNS1_IJNS1_IJNS_1CILi8EEENS3_ILi2EEEEEES5_S5_NS3_ILi4EEEEEEEEEEEDaRKT_RKT0_ENKUlRKT_RKT0_E_clIiS8_EEDaSI_SL_,($_ZN7cutlass13device_kernelIN5flash19enable_sm80_to_sm89INS1_16FlashAttnBwdSm80INS1_25CollectiveMainloopBwdSm80ILi2ELi2EN4cute5tupleIJNS5_1CILi64EEENS7_ILi128EEES8_EEENS_10bfloat16_tEfNS_4arch4Sm80ELb0ELb0ELb1ELb1ELb0ELb0ELb0ELb0ELi2ELi2ELi4ELi2ELb1EEENS1_24CollectiveEpilogueBwdGQAISA_fSD_Li256ELb1ELb0EEENS1_19SingleTileSchedulerILb1ELb0ELb0ELi128EEEEEEEEEvNT_6ParamsE$_ZZN4cute9transformINS_15ArithmeticTupleIJNS1_IJiiEEEiiiEEEZNS_14transform_leafIS3_NS_8identityEEEDaRKT_OT0_EUlRKT_E_EEDaS8_SA_ENKUlDpSD_E_clIJNS_5tupleIJiiEEEiiiEEEDaSF_ - $_ZN7cutlass13device_kernelIN5flash19enable_sm80_to_sm89INS1_16FlashAttnBwdSm80INS1_25CollectiveMainloopBwdSm80ILi2ELi2EN4cute5tupleIJNS5_1CILi64EEENS7_ILi128EEES8_EEENS_10bfloat16_tEfNS_4arch4Sm80ELb0ELb0ELb1ELb1ELb0ELb0ELb0ELb0ELi2ELi2ELi4ELi2ELb1EEENS1_24CollectiveEpilogueBwdGQAISA_fSD_Li256ELb1ELb0EEENS1_19SingleTileSchedulerILb1ELb0ELb0ELi128EEEEEEEEEvNT_6ParamsE$_ZZN4cute7idx2crdINS_5tupleIJiEEENS1_IJNS1_IJNS1_IJNS_1CILi8EEENS3_ILi2EEEEEES5_S5_NS3_ILi4EEEEEEEEEEEDaRKT_RKT0_ENKUlRKT_RKT0_E_clIiS8_EEDaSI_SL_)
$_ZN7cutlass13device_kernelIN5flash19enable_sm80_to_sm89INS1_16FlashAttnBwdSm80INS1_25CollectiveMainloopBwdSm80ILi2ELi2EN4cute5tupleIJNS5_1CILi64EEENS7_ILi128EEES8_EEENS_10bfloat16_tEfNS_4arch4Sm80ELb0ELb0ELb1ELb1ELb0ELb0ELb0ELb0ELi2ELi2ELi4ELi2ELb1EEENS1_24CollectiveEpilogueBwdGQAISA_fSD_Li256ELb1ELb0EEENS1_19SingleTileSchedulerILb1ELb0ELb0ELi128EEEEEEEEEvNT_6ParamsE$_ZZN4cute7idx2crdINS_5tupleIJiEEENS1_IJNS1_IJNS1_IJNS_1CILi8EEENS3_ILi2EEEEEES5_S5_NS3_ILi4EEEEEEEEEEEDaRKT_RKT0_ENKUlRKT_RKT0_E_clIiS8_EEDaSI_SL_:
        /* <DEDUP_REMOVED lines=73> */
[----:B------:R-:W-:-:S02]  /*8be0*/  MOV R16, 0x8c30 ;  /* 0x00008c3000107802 */ /* 0x000fc40000000f00 */
[----:B------:R-:W-:-:S04]  /*8bf0*/  LEA.HI R7, R45, R10, RZ, 0x1 ;  /* 0x0000000a2d077211 */ /* 0x000fc800078f08ff */
[----:B------:R-:W-:-:S05]  /*8c00*/  LOP3.LUT R7, R7, 0xfffffffe, RZ, 0xc0, !PT ;  /* 0xfffffffe07077812 */ /* 0x000fca00078ec0ff */
[----:B------:R-:W-:Y:S02]  /*8c10*/  IMAD.IADD R7, R10, 0x1, -R7 ;  /* 0x000000010a077824 */ /* 0x000fe400078e0a07 */
[----:B--2--5:R-:W-:Y:S05]  /*8c20*/  CALL.REL.NOINC `($_ZN7cutlass13device_kernelIN5flash19enable_sm80_to_sm89INS1_16FlashAttnBwdSm80INS1_25CollectiveMainloopBwdSm80ILi2ELi2EN4cute5tupleIJNS5_1CILi64EEENS7_ILi128EEES8_EEENS_10bfloat16_tEfNS_4arch4Sm80ELb0ELb0ELb1ELb1ELb0ELb0ELb0ELb0ELi2ELi2ELi4ELi2ELb1EEENS1_24CollectiveEpilogueBwdGQAISA_fSD_Li256ELb1ELb0EEENS1_19SingleTileSchedulerILb1ELb0ELb0ELi128EEEEEEEEEvNT_6ParamsE$_ZN4cute5tupleIJiEEC2ERKi) ;  /* 0xffffe67000007944 */ /* 0x024fea0003c3ffff */
        /* <DEDUP_REMOVED lines=19> */
[----:B------:R-:W-:-:S02]  /*8d60*/  MOV R16, 0x8d80 ;  /* 0x00008d8000107802 */ /* 0x000fc40000000f00 */
        /* <DEDUP_REMOVED lines=98> */
[----:B------:R-:W-:Y:S01]  /*9390*/  IMAD.MOV.U32 R8, RZ, RZ, R27 ;  /* 0x000000ffff087224 */ /* 0x000fe200078e001b */
[----:B------:R-:W-:Y:S02]  /*93a0*/  MOV R9, R0 ;  /* 0x0000000000097202 */ /* 0x000fe40000000f00 */
[----:B------:R-:W-:Y:S02]  /*93b0*/  MOV R18, 0x93d0 ;  /* 0x000093d000127802 */ /* 0x000fe40000000f00 */
[----:B-1----:R-:W-:Y:S05]  /*93c0*/  CALL.REL.NOINC `($_ZN7cutlass13device_kernelIN5flash19enable_sm80_to_sm89INS1_16FlashAttnBwdSm80INS1_25CollectiveMainloopBwdSm80ILi2ELi2EN4cute5tupleIJNS5_1CILi64EEENS7_ILi128EEES8_EEENS_10bfloat16_tEfNS_4arch4Sm80ELb0ELb0ELb1ELb1ELb0ELb0ELb0ELb0ELi2ELi2ELi4ELi2ELb1EEENS1_24CollectiveEpilogueBwdGQAISA_fSD_Li256ELb1ELb0EEENS1_19SingleTileSchedulerILb1ELb0ELb0ELi128EEEEEEEEEvNT_6ParamsE$_ZZN4cute9transformINS_15ArithmeticTupleIJNS1_IJiiEEEiiiEEEZNS_14transform_leafIS3_NS_8identityEEEDaRKT_OT0_EUlRKT_E_EEDaS8_SA_ENKUlDpSD_E_clIJNS_5tupleIJiiEEEiiiEEEDaSF_) ;  /* 0x0000006000007944 */ /* 0x002fea0003c00000 */
[----:B-----5:R-:W-:Y:S01]  /*93d0*/  MOV R0, R6 ;  /* 0x0000000600007202 */ /* 0x020fe20000000f00 */
[----:B------:R-:W-:Y:S01]  /*93e0*/  IMAD.MOV.U32 R45, RZ, RZ, R8 ;  /* 0x000000ffff2d7224 */ /* 0x000fe200078e0008 */
[----:B------:R-:W-:Y:S01]  /*93f0*/  MOV R46, R7 ;  /* 0x00000007002e7202 */ /* 0x000fe20000000f00 */
[----:B------:R-:W-:Y:S01]  /*9400*/  IMAD.MOV.U32 R7, RZ, RZ, 0x0 ;  /* 0x00000000ff077424 */ /* 0x000fe200078e00ff */
[----:B------:R-:W-:-:S04]  /*9410*/  MOV R6, R24 ;  /* 0x0000001800067202 */ /* 0x000fc80000000f00 */
[----:B------:R-:W-:Y:S05]  /*9420*/  RET.REL.NODEC R6 `(_ZN7cutlass13device_kernelIN5flash19enable_sm80_to_sm89INS1_16FlashAttnBwdSm80INS1_25CollectiveMainloopBwdSm80ILi2ELi2EN4cute5tupleIJNS5_1CILi64EEENS7_ILi128EEES8_EEENS_10bfloat16_tEfNS_4arch4Sm80ELb0ELb0ELb1ELb1ELb0ELb0ELb0ELb0ELi2ELi2ELi4ELi2ELb1EEENS1_24CollectiveEpilogueBwdGQAISA_fSD_Li256ELb1ELb0EEENS1_19SingleTileSchedulerILb1ELb0ELb0ELi128EEEEEEEEEvNT_6ParamsE) ;  /* 0xffff6bd006007950 */ /* 0x000fea0003c3ffff */
        .type           $_ZN7cutlass13device_kernelIN5flash19enable_sm80_to_sm89INS1_16FlashAttnBwdSm80INS1_25CollectiveMainloopBwdSm80ILi2ELi2EN4cute5tupleIJNS5_1CILi64EEENS7_ILi128EEES8_EEENS_10bfloat16_tEfNS_4arch4Sm80ELb0ELb0ELb1ELb1ELb0ELb0ELb0ELb0ELi2ELi2ELi4ELi2ELb1EEENS1_24CollectiveEpilogueBwdGQAISA_fSD_Li256ELb1ELb0EEENS1_19SingleTileSchedulerILb1ELb0ELb0ELi128EEEEEEEEEvNT_6ParamsE$_ZZN4cute9transformINS_15ArithmeticTupleIJNS1_IJiiEEEiiiEEEZNS_14transform_leafIS3_NS_8identityEEEDaRKT_OT0_EUlRKT_E_EEDaS8_SA_ENKUlDpSD_E_clIJNS_5tupleIJiiEEEiiiEEEDaSF_,@function
        .size           $_ZN7cutlass13device_kernelIN5flash19enable_sm80_to_sm89INS1_16FlashAttnBwdSm80INS1_25CollectiveMainloopBwdSm80ILi2ELi2EN4cute5tupleIJNS5_1CILi64EEENS7_ILi128EEES8_EEENS_10bfloat16_tEfNS_4arch4Sm80ELb0ELb0ELb1ELb1ELb0ELb0ELb0ELb0ELi2ELi2ELi4ELi2ELb1EEENS1_24CollectiveEpilogueBwdGQAISA_fSD_Li256ELb1ELb0EEENS1_19SingleTileSchedulerILb1ELb0ELb0ELi128EEEEEEEEEvNT_6ParamsE$_ZZN4cute9transformINS_15ArithmeticTupleIJNS1_IJiiEEEiiiEEEZNS_14transform_leafIS3_NS_8identityEEEDaRKT_OT0_EUlRKT_E_EEDaS8_SA_ENKUlDpSD_E_clIJNS_5tupleIJiiEEEiiiEEEDaSF_,($_ZN7cutlass13device_kernelIN5flash19enable_sm80_to_sm89INS1_16FlashAttnBwdSm80INS1_25CollectiveMainloopBwdSm80ILi2ELi2EN4cute5tupleIJNS5_1CILi64EEENS7_ILi128EEES8_EEENS_10bfloat16_tEfNS_4arch4Sm80ELb0ELb0ELb1ELb1ELb0ELb0ELb0ELb0ELi2ELi2ELi4ELi2ELb1EEENS1_24CollectiveEpilogueBwdGQAISA_fSD_Li256ELb1ELb0EEENS1_19SingleTileSchedulerILb1ELb0ELb0ELi128EEEEEEEEEvNT_6ParamsE$_ZZN4cute9transformINS_15ArithmeticTupleIJiiEEEZNS_14transform_leafIS2_RNS_8identityEEEDaRKT_OT0_EUlRKT_E_EEDaS8_SA_ENKUlDpSD_E_clIJiiEEEDaSF_ - $_ZN7cutlass13device_kernelIN5flash19enable_sm80_to_sm89INS1_16FlashAttnBwdSm80INS1_25CollectiveMainloopBwdSm80ILi2ELi2EN4cute5tupleIJNS5_1CILi64EEENS7_ILi128EEES8_EEENS_10bfloat16_tEfNS_4arch4Sm80ELb0ELb0ELb1ELb1ELb0ELb0ELb0ELb0ELi2ELi2ELi4ELi2ELb1EEENS1_24CollectiveEpilogueBwdGQAISA_fSD_Li256ELb1ELb0EEENS1_19SingleTileSchedulerILb1ELb0ELb0ELi128EEEEEEEEEvNT_6ParamsE$_ZZN4cute9transformINS_15ArithmeticTupleIJNS1_IJiiEEEiiiEEEZNS_14transform_leafIS3_NS_8identityEEEDaRKT_OT0_EUlRKT_E_EEDaS8_SA_ENKUlDpSD_E_clIJNS_5tupleIJiiEEEiiiEEEDaSF_)
$_ZN7cutlass13device_kernelIN5flash19enable_sm80_to_sm89INS1_16FlashAttnBwdSm80INS1_25CollectiveMainloopBwdSm80ILi2ELi2EN4cute5tupleIJNS5_1CILi64EEENS7_ILi128EEES8_EEENS_10bfloat16_tEfNS_4arch4Sm80ELb0ELb0ELb1ELb1ELb0ELb0ELb0ELb0ELi2ELi2ELi4ELi2ELb1EEENS1_24CollectiveEpilogueBwdGQAISA_fSD_Li256ELb1ELb0EEENS1_19SingleTileSchedulerILb1ELb0ELb0ELi128EEEEEEEEEvNT_6ParamsE$_ZZN4cute9transformINS_15ArithmeticTupleIJNS1_IJiiEEEiiiEEEZNS_14transform_leafIS3_NS_8identityEEEDaRKT_OT0_EUlRKT_E_EEDaS8_SA_ENKUlDpSD_E_clIJNS_5tupleIJiiEEEiiiEEEDaSF_:
[----:B------:R-:W-:Y:S02]  /*9430*/  IADD3 R10, R1, 0x19c, RZ ;  /* 0x0000019c010a7810 */ /* 0x000fe40007ffe0ff */
[----:B------:R-:W-:Y:S02]  /*9440*/  MOV R16, 0x9470 ;  /* 0x0000947000107802 */ /* 0x000fe40000000f00 */
[----:B------:R-:W-:Y:S02]  /*9450*/  IADD3 R10, R10, c[0x0][0x20], RZ ;  /* 0x000008000a0a7a10 */ /* 0x000fe40007ffe0ff */
[----:B------:R-:W-:Y:S05]  /*9460*/  CALL.REL.NOINC `($_ZN7cutlass13device_kernelIN5flash19enable_sm80_to_sm89INS1_16FlashAttnBwdSm80INS1_25CollectiveMainloopBwdSm80ILi2ELi2EN4cute5tupleIJNS5_1CILi64EEENS7_ILi128EEES8_EEENS_10bfloat16_tEfNS_4arch4Sm80ELb0ELb0ELb1ELb1ELb0ELb0ELb0ELb0ELi2ELi2ELi4ELi2ELb1EEENS1_24CollectiveEpilogueBwdGQAISA_fSD_Li256ELb1ELb0EEENS1_19SingleTileSchedulerILb1ELb0ELb0ELi128EEEEEEEEEvNT_6ParamsE$_ZN4cute3eso3ESOILb0ELb0EJNS_5tupleIJiiEEEiiiEEC2ERKS3_RKiS8_S8_) ;  /* 0xffffced000007944 */ /* 0x000fea0003c3ffff */
[----:B------:R2:W5:Y:S04]  /*9470*/  LDL R8, [R1+0x1ac] ;  /* 0x0001ac0001087983 */ /* 0x0005680000100800 */
[----:B-1----:R2:W5:Y:S04]  /*9480*/  LDL R7, [R1+0x1a4] ;  /* 0x0001a40001077983 */ /* 0x0025680000100800 */
[----:B------:R2:W5:Y:S01]  /*9490*/  LDL R6, [R1+0x19c] ;  /* 0x00019c0001067983 */ /* 0x0005620000100800 */
[----:B------:R-:W-:-:S02]  /*94a0*/  MOV R10, R18 ;  /* 0x00000012000a7202 */ /* 0x000fc40000000f00 */
[----:B------:R-:W-:-:S04]  /*94b0*/  MOV R11, 0x0 ;  /* 0x00000000000b7802 */ /* 0x000fc80000000f00 */
[----:B------:R-:W-:Y:S05]  /*94c0*/  RET.REL.NODEC R10 `(_ZN7cutlass13device_kernelIN5flash19enable_sm80_to_sm89INS1_16FlashAttnBwdSm80INS1_25CollectiveMainloopBwdSm80ILi2ELi2EN4cute5tupleIJNS5_1CILi64EEENS7_ILi128EEES8_EEENS_10bfloat16_tEfNS_4arch4Sm80ELb0ELb0ELb1ELb1ELb0ELb0ELb0ELb0ELi2ELi2ELi4ELi2ELb1EEENS1_24CollectiveEpilogueBwdGQAISA_fSD_Li256ELb1ELb0EEENS1_19SingleTileSchedulerILb1ELb0ELb0ELi128EEEEEEEEEvNT_6ParamsE) ;  /* 0xffff6b300a007950 */ /* 0x000fea0003c3ffff */
        .type           $_ZN7cutlass13device_kernelIN5flash19enable_sm80_to_sm89INS1_16FlashAttnBwdSm80INS1_25CollectiveMainloopBwdSm80ILi2ELi2EN4cute5tupleIJNS5_1CILi64EEENS7_ILi128EEES8_EEENS_10bfloat16_tEfNS_4arch4Sm80ELb0ELb0ELb1ELb1ELb0ELb0ELb0ELb0ELi2ELi2ELi4ELi2ELb1EEENS1_24CollectiveEpilogueBwdGQAISA_fSD_Li256ELb1ELb0EEENS1_19SingleTileSchedulerILb1ELb0ELb0ELi128EEEEEEEEEvNT_6ParamsE$_ZZN4cute9transformINS_15ArithmeticTupleIJiiEEEZNS_14transform_leafIS2_RNS_8identityEEEDaRKT_OT0_EUlRKT_E_EEDaS8_SA_ENKUlDpSD_E_clIJiiEEEDaSF_,@function
        .size           $_ZN7cutlass13device_kernelIN5flash19enable_sm80_to_sm89INS1_16FlashAttnBwdSm80INS1_25CollectiveMainloopBwdSm80ILi2ELi2EN4cute5tupleIJNS5_1CILi64EEENS7_ILi128EEES8_EEENS_10bfloat16_tEfNS_4arch4Sm80ELb0ELb0ELb1ELb1ELb0ELb0ELb0ELb0ELi2ELi2ELi4ELi2ELb1EEENS1_24CollectiveEpilogueBwdGQAISA_fSD_Li256ELb1ELb0EEENS1_19SingleTileSchedulerILb1ELb0ELb0ELi128EEEEEEEEEvNT_6ParamsE$_ZZN4cute9transformINS_15ArithmeticTupleIJiiEEEZNS_14transform_leafIS2_RNS_8identityEEEDaRKT_OT0_EUlRKT_E_EEDaS8_SA_ENKUlDpSD_E_clIJiiEEEDaSF_,($_ZN7cutlass13device_kernelIN5flash19enable_sm80_to_sm89INS1_16FlashAttnBwdSm80INS1_25CollectiveMainloopBwdSm80ILi2ELi2EN4cute5tupleIJNS5_1CILi64EEENS7_ILi128EEES8_EEENS_10bfloat16_tEfNS_4arch4Sm80ELb0ELb0ELb1ELb1ELb0ELb0ELb0ELb0ELi2ELi2ELi4ELi2ELb1EEENS1_24CollectiveEpilogueBwdGQAISA_fSD_Li256ELb1ELb0EEENS1_19SingleTileSchedulerILb1ELb0ELb0ELi128EEEEEEEEEvNT_6ParamsE$_ZZN4cuteplIJNS_15ArithmeticTupleIJiEEEEJNS1_IJNS_1CILi0EEEiEEEEEEDaRKNS1_IJDpT_EEERKNS1_IJDpT0_EEEENKUlDpRKT_E_clIJNS1_IJiiEEEEEEDaSJ_ - $_ZN7cutlass13device_kernelIN5flash19enable_sm80_to_sm89INS1_16FlashAttnBwdSm80INS1_25CollectiveMainloopBwdSm80ILi2ELi2EN4cute5tupleIJNS5_1CILi64EEENS7_ILi128EEES8_EEENS_10bfloat16_tEfNS_4arch4Sm80ELb0ELb0ELb1ELb1ELb0ELb0ELb0ELb0ELi2ELi2ELi4ELi2ELb1EEENS1_24CollectiveEpilogueBwdGQAISA_fSD_Li256ELb1ELb0EEENS1_19SingleTileSchedulerILb1ELb0ELb0ELi128EEEEEEEEEvNT_6ParamsE$_ZZN4cute9transformINS_15ArithmeticTupleIJiiEEEZNS_14transform_leafIS2_RNS_8identityEEEDaRKT_OT0_EUlRKT_E_EEDaS8_SA_ENKUlDpSD_E_clIJiiEEEDaSF_)
$_ZN7cutlass13device_kernelIN5flash19enable_sm80_to_sm89INS1_16FlashAttnBwdSm80INS1_25CollectiveMainloopBwdSm80ILi2ELi2EN4cute5tupleIJNS5_1CILi64EEENS7_ILi128EEES8_EEENS_10bfloat16_tEfNS_4arch4Sm80ELb0ELb0ELb1ELb1ELb0ELb0ELb0ELb0ELi2ELi2ELi4ELi2ELb1EEENS1_24CollectiveEpilogueBwdGQAISA_fSD_Li256ELb1ELb0EEENS1_19SingleTileSchedulerILb1ELb0ELb0ELi128EEEEEEEEEvNT_6ParamsE$_ZZN4cute9transformINS_15ArithmeticTupleIJiiEEEZNS_14transform_leafIS2_RNS_8identityEEEDaRKT_OT0_EUlRKT_E_EEDaS8_SA_ENKUlDpSD_E_clIJiiEEEDaSF_:
[----:B------:R-:W-:Y:S02]  /*94d0*/  IADD3 R7, R1, 0x1a0, RZ ;  /* 0x000001a001077810 */ /* 0x000fe40007ffe0ff */
[----:B------:R-:W-:Y:S02]  /*94e0*/  MOV R10, 0x9510 ;  /* 0x00009510000a7802 */ /* 0x000fe40000000f00 */
[----:B------:R-:W-:Y:S02]  /*94f0*/  IADD3 R7, R7, c[0x0][0x20], RZ ;  /* 0x0000080007077a10 */ /* 0x000fe40007ffe0ff */
[----:B------:R-:W-:Y:S05]  /*9500*/  CALL.REL.NOINC `($_ZN7cutlass13device_kernelIN5flash19enable_sm80_to_sm89INS1_16FlashAttnBwdSm80INS1_25CollectiveMainloopBwdSm80ILi2ELi2EN4cute5tupleIJNS5_1CILi64EEENS7_ILi128EEES8_EEENS_10bfloat16_tEfNS_4arch4Sm80ELb0ELb0ELb1ELb1ELb0ELb0ELb0ELb0ELi2ELi2ELi4ELi2ELb1EEENS1_24CollectiveEpilogueBwdGQAISA_fSD_Li256ELb1ELb0EEENS1_19SingleTileSchedulerILb1ELb0ELb0ELi128EEEEEEEEEvNT_6ParamsE$_ZN4cute3eso3ESOILb0ELb0EJiiEEC2ERKiS4_) ;  /* 0xffffd01000007944 */ /* 0x000fea0003c3ffff */
[----:B-1----:R1:W5:Y:S01]  /*9510*/  LDL.64 R6, [R1+0x1a0] ;  /* 0x0001a00001067983 */ /* 0x0023620000100a00 */
[----:B------:R-:W-:-:S04]  /*9520*/  MOV R9, 0x0 ;  /* 0x0000000000097802 */ /* 0x000fc80000000f00 */
[----:B------:R-:W-:Y:S05]  /*9530*/  RET.REL.NODEC R8 `(_ZN7cutlass13device_kernelIN5flash19enable_sm80_to_sm89INS1_16FlashAttnBwdSm80INS1_25CollectiveMainloopBwdSm80ILi2ELi2EN4cute5tupleIJNS5_1CILi64EEENS7_ILi128EEES8_EEENS_10bfloat16_tEfNS_4arch4Sm80ELb0ELb0ELb1ELb1ELb0ELb0ELb0ELb0ELi2ELi2ELi4ELi2ELb1EEENS1_24CollectiveEpilogueBwdGQAISA_fSD_Li256ELb1ELb0EEENS1_19SingleTileSchedulerILb1ELb0ELb0ELi128EEEEEEEEEvNT_6ParamsE) ;  /* 0xffff6ac008007950 */ /* 0x000fea0003c3ffff */
        .type           $_ZN7cutlass13device_kernelIN5flash19enable_sm80_to_sm89INS1_16FlashAttnBwdSm80INS1_25CollectiveMainloopBwdSm80ILi2ELi2EN4cute5tupleIJNS5_1CILi64EEENS7_ILi128EEES8_EEENS_10bfloat16_tEfNS_4arch4Sm80ELb0ELb0ELb1ELb1ELb0ELb0ELb0ELb0ELi2ELi2ELi4ELi2ELb1EEENS1_24CollectiveEpilogueBwdGQAISA_fSD_Li256ELb1ELb0EEENS1_19SingleTileSchedulerILb1ELb0ELb0ELi128EEEEEEEEEvNT_6ParamsE$_ZZN4cuteplIJNS_15ArithmeticTupleIJiEEEEJNS1_IJNS_1CILi0EEEiEEEEEEDaRKNS1_IJDpT_EEERKNS1_IJDpT0_EEEENKUlDpRKT_E_clIJNS1_IJiiEEEEEEDaSJ_,@function
        .size           $_ZN7cutlass13device_kernelIN5flash19enable_sm80_to_sm89INS1_16FlashAttnBwdSm80INS1_25CollectiveMainloopBwdSm80ILi2ELi2EN4cute5tupleIJNS5_1CILi64EEENS7_ILi128EEES8_EEENS_10bfloat16_tEfNS_4arch4Sm80ELb0ELb0ELb1ELb1ELb0ELb0ELb0ELb0ELi2ELi2ELi4ELi2ELb1EEENS1_24CollectiveEpilogueBwdGQAISA_fSD_Li256ELb1ELb0EEENS1_19SingleTileSchedulerILb1ELb0ELb0ELi128EEEEEEEEEvNT_6ParamsE$_ZZN4cuteplIJNS_15ArithmeticTupleIJiEEEEJNS1_IJNS_1CILi0EEEiEEEEEEDaRKNS1_IJDpT_EEERKNS1_IJDpT0_EEEENKUlDpRKT_E_clIJNS1_IJiiEEEEEEDaSJ_,($_ZN7cutlass13device_kernelIN5flash19enable_sm80_to_sm89INS1_16FlashAttnBwdSm80INS1_25CollectiveMainloopBwdSm80ILi2ELi2EN4cute5tupleIJNS5_1CILi64EEENS7_ILi128EEES8_EEENS_10bfloat16_tEfNS_4arch4Sm80ELb0ELb0ELb1ELb1ELb0ELb0ELb0ELb0ELi2ELi2ELi4ELi2ELb1EEENS1_24CollectiveEpilogueBwdGQAISA_fSD_Li256ELb1ELb0EEENS1_19SingleTileSchedulerILb1ELb0ELb0ELi128EEEEEEEEEvNT_6ParamsE$_ZZN4cuteplIJNS_15ArithmeticTupleIJiiEEEEJNS_1CILi0EEEiiiEEEDaRKNS1_IJDpT_EEERKNS1_IJDpT0_EEEENKUlDpRKT_E_clIJS2_iiiEEEDaSI_ - $_ZN7cutlass13device_kernelIN5flash19enable_sm80_to_sm89INS1_16FlashAttnBwdSm80INS1_25CollectiveMainloopBwdSm80ILi2ELi2EN4cute5tupleIJNS5_1CILi64EEENS7_ILi128EEES8_EEENS_10bfloat16_tEfNS_4arch4Sm80ELb0ELb0ELb1ELb1ELb0ELb0ELb0ELb0ELi2ELi2ELi4ELi2ELb1EEENS1_24CollectiveEpilogueBwdGQAISA_fSD_Li256ELb1ELb0EEENS1_19SingleTileSchedulerILb1ELb0ELb0ELi128EEEEEEEEEvNT_6ParamsE$_ZZN4cuteplIJNS_15ArithmeticTupleIJiEEEEJNS1_IJNS_1CILi0EEEiEEEEEEDaRKNS1_IJDpT_EEERKNS1_IJDpT0_EEEENKUlDpRKT_E_clIJNS1_IJiiEEEEEEDaSJ_)
$_ZN7cutlass13device_kernelIN5flash19enable_sm80_to_sm89INS1_16FlashAttnBwdSm80INS1_25CollectiveMainloopBwdSm80ILi2ELi2EN4cute5tupleIJNS5_1CILi64EEENS7_ILi128EEES8_EEENS_10bfloat16_tEfNS_4arch4Sm80ELb0ELb0ELb1ELb1ELb0ELb0ELb0ELb0ELi2ELi2ELi4ELi2ELb1EEENS1_24CollectiveEpilogueBwdGQAISA_fSD_Li256ELb1ELb0EEENS1_19SingleTileSchedulerILb1ELb0ELb0ELi128EEEEEEEEEvNT_6ParamsE$_ZZN4cuteplIJNS_15ArithmeticTupleIJiEEEEJNS1_IJNS_1CILi0EEEiEEEEEEDaRKNS1_IJDpT_EEERKNS1_IJDpT0_EEEENKUlDpRKT_E_clIJNS1_IJiiEEEEEEDaSJ_:
[----:B------:R-:W-:Y:S02]  /*9540*/  IADD3 R7, R1, 0x19c, RZ ;  /* 0x0000019c01077810 */ /* 0x000fe40007ffe0ff */
[----:B------:R-:W-:Y:S02]  /*9550*/  MOV R10, 0x9580 ;  /* 0x00009580000a7802 */ /* 0x000fe40000000f00 */
[----:B------:R-:W-:Y:S02]  /*9560*/  IADD3 R7, R7, c[0x0][0x20], RZ ;  /* 0x0000080007077a10 */ /* 0x000fe40007ffe0ff */
[----:B------:R-:W-:Y:S05]  /*9570*/  CALL.REL.NOINC `($_ZN7cutlass13device_kernelIN5flash19enable_sm80_to_sm89INS1_16FlashAttnBwdSm80INS1_25CollectiveMainloopBwdSm80ILi2ELi2EN4cute5tupleIJNS5_1CILi64EEENS7_ILi128EEES8_EEENS_10bfloat16_tEfNS_4arch4Sm80ELb0ELb0ELb1ELb1ELb0ELb0ELb0ELb0ELi2ELi2ELi4ELi2ELb1EEENS1_24CollectiveEpilogueBwdGQAISA_fSD_Li256ELb1ELb0EEENS1_19SingleTileSchedulerILb1ELb0ELb0ELi128EEEEEEEEEvNT_6ParamsE$_ZN4cute5tupleIJNS_15ArithmeticTupleIJiiEEEEEC2ERKS2_) ;  /* 0xffffdb1000007944 */ /* 0x000fea0003c3ffff */
[----:B------:R2:W5:Y:S04]  /*9580*/  LDL R9, [R1+0x1a0] ;  /* 0x0001a00001097983 */ /* 0x0005680000100800 */
[----:B------:R2:W5:Y:S01]  /*9590*/  LDL R8, [R1+0x19c] ;  /* 0x00019c0001087983 */ /* 0x0005620000100800 */
[----:B-1----:R-:W-:-:S04]  /*95a0*/  MOV R7, 0x0 ;  /* 0x0000000000077802 */ /* 0x002fc80000000f00 */
[----:B------:R-:W-:Y:S05]  /*95b0*/  RET.REL.NODEC R6 `(_ZN7cutlass13device_kernelIN5flash19enable_sm80_to_sm89INS1_16FlashAttnBwdSm80INS1_25CollectiveMainloopBwdSm80ILi2ELi2EN4cute5tupleIJNS5_1CILi64EEENS7_ILi128EEES8_EEENS_10bfloat16_tEfNS_4arch4Sm80ELb0ELb0ELb1ELb1ELb0ELb0ELb0ELb0ELi2ELi2ELi4ELi2ELb1EEENS1_24CollectiveEpilogueBwdGQAISA_fSD_Li256ELb1ELb0EEENS1_19SingleTileSchedulerILb1ELb0ELb0ELi128EEEEEEEEEvNT_6ParamsE) ;  /* 0xffff6a4006007950 */ /* 0x000fea0003c3ffff */
        .type           $_ZN7cutlass13device_kernelIN5flash19enable_sm80_to_sm89INS1_16FlashAttnBwdSm80INS1_25CollectiveMainloopBwdSm80ILi2ELi2EN4cute5tupleIJNS5_1CILi64EEENS7_ILi128EEES8_EEENS_10bfloat16_tEfNS_4arch4Sm80ELb0ELb0ELb1ELb1ELb0ELb0ELb0ELb0ELi2ELi2ELi4ELi2ELb1EEENS1_24CollectiveEpilogueBwdGQAISA_fSD_Li256ELb1ELb0EEENS1_19SingleTileSchedulerILb1ELb0ELb0ELi128EEEEEEEEEvNT_6ParamsE$_ZZN4cuteplIJNS_15ArithmeticTupleIJiiEEEEJNS_1CILi0EEEiiiEEEDaRKNS1_IJDpT_EEERKNS1_IJDpT0_EEEENKUlDpRKT_E_clIJS2_iiiEEEDaSI_,@function
        .size           $_ZN7cutlass13device_kernelIN5flash19enable_sm80_to_sm89INS1_16FlashAttnBwdSm80INS1_25CollectiveMainloopBwdSm80ILi2ELi2EN4cute5tupleIJNS5_1CILi64EEENS7_ILi128EEES8_EEENS_10bfloat16_tEfNS_4arch4Sm80ELb0ELb0ELb1ELb1ELb0ELb0ELb0ELb0ELi2ELi2ELi4ELi2ELb1EEENS1_24CollectiveEpilogueBwdGQAISA_fSD_Li256ELb1ELb0EEENS1_19SingleTileSchedulerILb1ELb0ELb0ELi128EEEEEEEEEvNT_6ParamsE$_ZZN4cuteplIJNS_15ArithmeticTupleIJiiEEEEJNS_1CILi0EEEiiiEEEDaRKNS1_IJDpT_EEERKNS1_IJDpT0_EEEENKUlDpRKT_E_clIJS2_iiiEEEDaSI_,($_ZN7cutlass13device_kernelIN5flash19enable_sm80_to_sm89INS1_16FlashAttnBwdSm80INS1_25CollectiveMainloopBwdSm80ILi2ELi2EN4cute5tupleIJNS5_1CILi64EEENS7_ILi128EEES8_EEENS_10bfloat16_tEfNS_4arch4Sm80ELb0ELb0ELb1ELb1ELb0ELb0ELb0ELb0ELi2ELi2ELi4ELi2ELb1EEENS1_24CollectiveEpilogueBwdGQAISA_fSD_Li256ELb1ELb0EEENS1_19SingleTileSchedulerILb1ELb0ELb0ELi128EEEEEEEEEvNT_6ParamsE$_ZZN4cuteplIJNS_1CILi0EEES2_EJiEEEDaRKNS_15ArithmeticTupleIJDpT_EEERKNS3_IJDpT0_EEEENKUlDpRKT_E_clIJiS2_EEEDaSH_ - $_ZN7cutlass13device_kernelIN5flash19enable_sm80_to_sm89INS1_16FlashAttnBwdSm80INS1_25CollectiveMainloopBwdSm80ILi2ELi2EN4cute5tupleIJNS5_1CILi64EEENS7_ILi128EEES8_EEENS_10bfloat16_tEfNS_4arch4Sm80ELb0ELb0ELb1ELb1ELb0ELb0ELb0ELb0ELi2ELi2ELi4ELi2ELb1EEENS1_24CollectiveEpilogueBwdGQAISA_fSD_Li256ELb1ELb0EEENS1_19SingleTileSchedulerILb1ELb0ELb0ELi128EEEEEEEEEvNT_6ParamsE$_ZZN4cuteplIJNS_15ArithmeticTupleIJiiEEEEJNS_1CILi0EEEiiiEEEDaRKNS1_IJDpT_EEERKNS1_IJDpT0_EEEENKUlDpRKT_E_clIJS2_iiiEEEDaSI_)
$_ZN7cutlass13device_kernelIN5flash19enable_sm80_to_sm89INS1_16FlashAttnBwdSm80INS1_25CollectiveMainloopBwdSm80ILi2ELi2EN4cute5tupleIJNS5_1CILi64EEENS7_ILi128EEES8_EEENS_10bfloat16_tEfNS_4arch4Sm80ELb0ELb0ELb1ELb1ELb0ELb0ELb0ELb0ELi2ELi2ELi4ELi2ELb1EEENS1_24CollectiveEpilogueBwdGQAISA_fSD_Li256ELb1ELb0EEENS1_19SingleTileSchedulerILb1ELb0ELb0ELi128EEEEEEEEEvNT_6ParamsE$_ZZN4cuteplIJNS_15ArithmeticTupleIJiiEEEEJNS_1CILi0EEEiiiEEEDaRKNS1_IJDpT_EEERKNS1_IJDpT0_EEEENKUlDpRKT_E_clIJS2_iiiEEEDaSI_:
[----:B------:R-:W-:Y:S01]  /*95c0*/  IADD3 R7, R1, 0x19c, RZ ;  /* 0x0000019c01077810 */ /* 0x000fe20007ffe0ff */
[----:B------:R-:W-:Y:S01]  /*95d0*/  IMAD.MOV.U32 R72, RZ, RZ, R9 ;  /* 0x000000ffff487224 */ /* 0x000fe200078e0009 */
[----:B------:R-:W-:Y:S01]  /*95e0*/  MOV R52, 0x9630 ;  /* 0x0000963000347802 */ /* 0x000fe20000000f00 */
[----:B------:R-:W-:Y:S01]  /*95f0*/  IMAD.MOV.U32 R6, RZ, RZ, R17 ;  /* 0x000000ffff067224 */ /* 0x000fe200078e0011 */
[----:B------:R-:W-:Y:S01]  /*9600*/  IADD3 R7, R7, c[0x0][0x20], RZ ;  /* 0x0000080007077a10 */ /* 0x000fe20007ffe0ff */
[----:B------:R-:W-:Y:S02]  /*9610*/  IMAD.MOV.U32 R9, RZ, RZ, R16 ;  /* 0x000000ffff097224 */ /* 0x000fe400078e0010 */
[----:B------:R-:W-:Y:S05]  /*9620*/  CALL.REL.NOINC `($_ZN7cutlass13device_kernelIN5flash19enable_sm80_to_sm89INS1_16FlashAttnBwdSm80INS1_25CollectiveMainloopBwdSm80ILi2ELi2EN4cute5tupleIJNS5_1CILi64EEENS7_ILi128EEES8_EEENS_10bfloat16_tEfNS_4arch4Sm80ELb0ELb0ELb1ELb1ELb0ELb0ELb0ELb0ELi2ELi2ELi4ELi2ELb1EEENS1_24CollectiveEpilogueBwdGQAISA_fSD_Li256ELb1ELb0EEENS1_19SingleTileSchedulerILb1ELb0ELb0ELi128EEEEEEEEEvNT_6ParamsE$_ZN4cute5tupleIJNS_15ArithmeticTupleIJiiEEEiiiEEC2ERKS2_RKiS7_S7_) ;  /* 0xffffdaa000007944 */ /* 0x000fea0003c3ffff */
[----:B------:R1:W5:Y:S04]  /*9630*/  LDL R16, [R1+0x19c] ;  /* 0x00019c0001107983 */ /* 0x0003680000100800 */
[----:B------:R1:W5:Y:S04]  /*9640*/  LDL.64 R8, [R1+0x1a8] ;  /* 0x0001a80001087983 */ /* 0x0003680000100a00 */
[----:B------:R1:W5:Y:S01]  /*9650*/  LDL.64 R6, [R1+0x1a0] ;  /* 0x0001a00001067983 */ /* 0x0003620000100a00 */
[----:B------:R-:W-:-:S04]  /*9660*/  MOV R11, 0x0 ;  /* 0x00000000000b7802 */ /* 0x000fc80000000f00 */
[----:B------:R-:W-:Y:S05]  /*9670*/  RET.REL.NODEC R10 `(_ZN7cutlass13device_kernelIN5flash19enable_sm80_to_sm89INS1_16FlashAttnBwdSm80INS1_25CollectiveMainloopBwdSm80ILi2ELi2EN4cute5tupleIJNS5_1CILi64EEENS7_ILi128EEES8_EEENS_10bfloat16_tEfNS_4arch4Sm80ELb0ELb0ELb1ELb1ELb0ELb0ELb0ELb0ELi2ELi2ELi4ELi2ELb1EEENS1_24CollectiveEpilogueBwdGQAISA_fSD_Li256ELb1ELb0EEENS1_19SingleTileSchedulerILb1ELb0ELb0ELi128EEEEEEEEEvNT_6ParamsE) ;  /* 0xffff69800a007950 */ /* 0x000fea0003c3ffff */
        .type           $_ZN7cutlass13device_kernelIN5flash19enable_sm80_to_sm89INS1_16FlashAttnBwdSm80INS1_25CollectiveMainloopBwdSm80ILi2ELi2EN4cute5tupleIJNS5_1CILi64EEENS7_ILi128EEES8_EEENS_10bfloat16_tEfNS_4arch4Sm80ELb0ELb0ELb1ELb1ELb0ELb0ELb0ELb0ELi2ELi2ELi4ELi2ELb1EEENS1_24CollectiveEpilogueBwdGQAISA_fSD_Li256ELb1ELb0EEENS1_19SingleTileSchedulerILb1ELb0ELb0ELi128EEEEEEEEEvNT_6ParamsE$_ZZN4cuteplIJNS_1CILi0EEES2_EJiEEEDaRKNS_15ArithmeticTupleIJDpT_EEERKNS3_IJDpT0_EEEENKUlDpRKT_E_clIJiS2_EEEDaSH_,@function
        .size           $_ZN7cutlass13device_kernelIN5flash19enable_sm80_to_sm89INS1_16FlashAttnBwdSm80INS1_25CollectiveMainloopBwdSm80ILi2ELi2EN4cute5tupleIJNS5_1CILi64EEENS7_ILi128EEES8_EEENS_10bfloat16_tEfNS_4arch4Sm80ELb0ELb0ELb1ELb1ELb0ELb0ELb0ELb0ELi2ELi2ELi4ELi2ELb1EEENS1_24CollectiveEpilogueBwdGQAISA_fSD_Li256ELb1ELb0EEENS1_19SingleTileSchedulerILb1ELb0ELb0ELi128EEEEEEEEEvNT_6ParamsE$_ZZN4cuteplIJNS_1CILi0EEES2_EJiEEEDaRKNS_15ArithmeticTupleIJDpT_EEERKNS3_IJDpT0_EEEENKUlDpRKT_E_clIJiS2_EEEDaSH_,($_ZN7cutlass13device_kernelIN5flash19enable_sm80_to_sm89INS1_16FlashAttnBwdSm80INS1_25CollectiveMainloopBwdSm80ILi2ELi2EN4cute5tupleIJNS5_1CILi64EEENS7_ILi128EEES8_EEENS_10bfloat16_tEfNS_4arch4Sm80ELb0ELb0ELb1ELb1ELb0ELb0ELb0ELb0ELi2ELi2ELi4ELi2ELb1EEENS1_24CollectiveEpilogueBwdGQAISA_fSD_Li256ELb1ELb0EEENS1_19SingleTileSchedulerILb1ELb0ELb0ELi128EEEEEEEEEvNT_6ParamsE$_ZZN4cuteplIJNS_1CILi0EEES2_EJiS2_EEEDaRKNS_15ArithmeticTupleIJDpT_EEERKNS3_IJDpT0_EEEENKUlDpRKT_E_clIJiS2_EEEDaSH_ - $_ZN7cutlass13device_kernelIN5flash19enable_sm80_to_sm89INS1_16FlashAttnBwdSm80INS1_25CollectiveMainloopBwdSm80ILi2ELi2EN4cute5tupleIJNS5_1CILi64EEENS7_ILi128EEES8_EEENS_10bfloat16_tEfNS_4arch4Sm80ELb0ELb0ELb1ELb1ELb0ELb0ELb0ELb0ELi2ELi2ELi4ELi2ELb1EEENS1_24CollectiveEpilogueBwdGQAISA_fSD_Li256ELb1ELb0EEENS1_19SingleTileSchedulerILb1ELb0ELb0ELi128EEEEEEEEEvNT_6ParamsE$_ZZN4cuteplIJNS_1CILi0EEES2_EJiEEEDaRKNS_15ArithmeticTupleIJDpT_EEERKNS3_IJDpT0_EEEENKUlDpRKT_E_clIJiS2_EEEDaSH_)
$_ZN7cutlass13device_kernelIN5flash19enable_sm80_to_sm89INS1_16FlashAttnBwdSm80INS1_25CollectiveMainloopBwdSm80ILi2ELi2EN4cute5tupleIJNS5_1CILi64EEENS7_ILi128EEES8_EEENS_10bfloat16_tEfNS_4arch4Sm80ELb0ELb0ELb1ELb1ELb0ELb0ELb0ELb0ELi2ELi2ELi4ELi2ELb1EEENS1_24CollectiveEpilogueBwdGQAISA_fSD_Li256ELb1ELb0EEENS1_19SingleTileSchedulerILb1ELb0ELb0ELi128EEEEEEEEEvNT_6ParamsE$_ZZN4cuteplIJNS_1CILi0EEES2_EJiEEEDaRKNS_15ArithmeticTupleIJDpT_EEERKNS3_IJDpT0_EEEENKUlDpRKT_E_clIJiS2_EEEDaSH_:
[----:B------:R-:W-:Y:S02]  /*9680*/  IADD3 R6, R1, 0x188, RZ ;  /* 0x0000018801067810 */ /* 0x000fe40007ffe0ff */
[----:B------:R-:W-:Y:S02]  /*9690*/  MOV R16, 0x96c0 ;  /* 0x000096c000107802 */ /* 0x000fe40000000f00 */
[----:B------:R-:W-:Y:S02]  /*96a0*/  IADD3 R6, R6, c[0x0][0x20], RZ ;  /* 0x0000080006067a10 */ /* 0x000fe40007ffe0ff */
[----:B------:R-:W-:Y:S05]  /*96b0*/  CALL.REL.NOINC `($_ZN7cutlass13device_kernelIN5flash19enable_sm80_to_sm89INS1_16FlashAttnBwdSm80INS1_25CollectiveMainloopBwdSm80ILi2ELi2EN4cute5tupleIJNS5_1CILi64EEENS7_ILi128EEES8_EEENS_10bfloat16_tEfNS_4arch4Sm80ELb0ELb0ELb1ELb1ELb0ELb0ELb0ELb0ELi2ELi2ELi4ELi2ELb1EEENS1_24CollectiveEpilogueBwdGQAISA_fSD_Li256ELb1ELb0EEENS1_19SingleTileSchedulerILb1ELb0ELb0ELi128EEEEEEEEEvNT_6ParamsE$_ZN4cute5tupleIJiNS_1CILi0EEEEEC2ERKiRKS2_) ;  /* 0xffffdc3000007944 */ /* 0x000fea0003c3ffff */
[----:B------:R1:W5:Y:S01]  /*96c0*/  LDL R7, [R1+0x188] ;  /* 0x0001880001077983 */ /* 0x0003620000100800 */
[----:B------:R-:W-:-:S04]  /*96d0*/  MOV R11, 0x0 ;  /* 0x00000000000b7802 */ /* 0x000fc80000000f00 */
[----:B------:R-:W-:Y:S05]  /*96e0*/  RET.REL.NODEC R10 `(_ZN7cutlass13device_kernelIN5flash19enable_sm80_to_sm89INS1_16FlashAttnBwdSm80INS1_25CollectiveMainloopBwdSm80ILi2ELi2EN4cute5tupleIJNS5_1CILi64EEENS7_ILi128EEES8_EEENS_10bfloat16_tEfNS_4arch4Sm80ELb0ELb0ELb1ELb1ELb0ELb0ELb0ELb0ELi2ELi2ELi4ELi2ELb1EEENS1_24CollectiveEpilogueBwdGQAISA_fSD_Li256ELb1ELb0EEENS1_19SingleTileSchedulerILb1ELb0ELb0ELi128EEEEEEEEEvNT_6ParamsE) ;  /* 0xffff69100a007950 */ /* 0x000fea0003c3ffff */
        .type           $_ZN7cutlass13device_kernelIN5flash19enable_sm80_to_sm89INS1_16FlashAttnBwdSm80INS1_25CollectiveMainloopBwdSm80ILi2ELi2EN4cute5tupleIJNS5_1CILi64EEENS7_ILi128EEES8_EEENS_10bfloat16_tEfNS_4arch4Sm80ELb0ELb0ELb1ELb1ELb0ELb0ELb0ELb0ELi2ELi2ELi4ELi2ELb1EEENS1_24CollectiveEpilogueBwdGQAISA_fSD_Li256ELb1ELb0EEENS1_19SingleTileSchedulerILb1ELb0ELb0ELi128EEEEEEEEEvNT_6ParamsE$_ZZN4cuteplIJNS_1CILi0EEES2_EJiS2_EEEDaRKNS_15ArithmeticTupleIJDpT_EEERKNS3_IJDpT0_EEEENKUlDpRKT_E_clIJiS2_EEEDaSH_,@function
        .size           $_ZN7cutlass13device_kernelIN5flash19enable_sm80_to_sm89INS1_16FlashAttnBwdSm80INS1_25CollectiveMainloopBwdSm80ILi2ELi2EN4cute5tupleIJNS5_1CILi64EEENS7_ILi128EEES8_EEENS_10bfloat16_tEfNS_4arch4Sm80ELb0ELb0ELb1ELb1ELb0ELb0ELb0ELb0ELi2ELi2ELi4ELi2ELb1EEENS1_24CollectiveEpilogueBwdGQAISA_fSD_Li256ELb1ELb0EEENS1_19SingleTileSchedulerILb1ELb0ELb0ELi128EEEEEEEEEvNT_6ParamsE$_ZZN4cuteplIJNS_1CILi0EEES2_EJiS2_EEEDaRKNS_15ArithmeticTupleIJDpT_EEERKNS3_IJDpT0_EEEENKUlDpRKT_E_clIJiS2_EEEDaSH_,($_ZN7cutlass13device_kernelIN5flash19enable_sm80_to_sm89INS1_16FlashAttnBwdSm80INS1_25CollectiveMainloopBwdSm80ILi2ELi2EN4cute5tupleIJNS5_1CILi64EEENS7_ILi128EEES8_EEENS_10bfloat16_tEfNS_4arch4Sm80ELb0ELb0ELb1ELb1ELb0ELb0ELb0ELb0ELi2ELi2ELi4ELi2ELb1EEENS1_24CollectiveEpilogueBwdGQAISA_fSD_Li256ELb1ELb0EEENS1_19SingleTileSchedulerILb1ELb0ELb0ELi128EEEEEEEEEvNT_6ParamsE$_ZZN4cuteplIJNS_1CILi0EEES2_iEJS2_S2_S2_iEEEDaRKNS_15ArithmeticTupleIJDpT_EEERKNS3_IJDpT0_EEEENKUlDpRKT_E_clIJS2_S2_iiEEEDaSH_ - $_ZN7cutlass13device_kernelIN5flash19enable_sm80_to_sm89INS1_16FlashAttnBwdSm80INS1_25CollectiveMainloopBwdSm80ILi2ELi2EN4cute5tupleIJNS5_1CILi64EEENS7_ILi128EEES8_EEENS_10bfloat16_tEfNS_4arch4Sm80ELb0ELb0ELb1ELb1ELb0ELb0ELb0ELb0ELi2ELi2ELi4ELi2ELb1EEENS1_24CollectiveEpilogueBwdGQAISA_fSD_Li256ELb1ELb0EEENS1_19SingleTileSchedulerILb1ELb0ELb0ELi128EEEEEEEEEvNT_6ParamsE$_ZZN4cuteplIJNS_1CILi0EEES2_EJiS2_EEEDaRKNS_15ArithmeticTupleIJDpT_EEERKNS3_IJDpT0_EEEENKUlDpRKT_E_clIJiS2_EEEDaSH_)
$_ZN7cutlass13device_kernelIN5flash19enable_sm80_to_sm89INS1_16FlashAttnBwdSm80INS1_25CollectiveMainloopBwdSm80ILi2ELi2EN4cute5tupleIJNS5_1CILi64EEENS7_ILi128EEES8_EEENS_10bfloat16_tEfNS_4arch4Sm80ELb0ELb0ELb1ELb1ELb0ELb0ELb0ELb0ELi2ELi2ELi4ELi2ELb1EEENS1_24CollectiveEpilogueBwdGQAISA_fSD_Li256ELb1ELb0EEENS1_19SingleTileSchedulerILb1ELb0ELb0ELi128EEEEEEEEEvNT_6ParamsE$_ZZN4cuteplIJNS_1CILi0EEES2_EJiS2_EEEDaRKNS_15ArithmeticTupleIJDpT_EEERKNS3_IJDpT0_EEEENKUlDpRKT_E_clIJiS2_EEEDaSH_:
[----:B------:R-:W-:Y:S02]  /*96f0*/  IADD3 R6, R1, 0x188, RZ ;  /* 0x0000018801067810 */ /* 0x000fe40007ffe0ff */
[----:B------:R-:W-:Y:S02]  /*9700*/  MOV R16, 0x9730 ;  /* 0x0000973000107802 */ /* 0x000fe40000000f00 */
[----:B------:R-:W-:Y:S02]  /*9710*/  IADD3 R6, R6, c[0x0][0x20], RZ ;  /* 0x0000080006067a10 */ /* 0x000fe40007ffe0ff */
[----:B------:R-:W-:Y:S05]  /*9720*/  CALL.REL.NOINC `($_ZN7cutlass13device_kernelIN5flash19enable_sm80_to_sm89INS1_16FlashAttnBwdSm80INS1_25CollectiveMainloopBwdSm80ILi2ELi2EN4cute5tupleIJNS5_1CILi64EEENS7_ILi128EEES8_EEENS_10bfloat16_tEfNS_4arch4Sm80ELb0ELb0ELb1ELb1ELb0ELb0ELb0ELb0ELi2ELi2ELi4ELi2ELb1EEENS1_24CollectiveEpilogueBwdGQAISA_fSD_Li256ELb1ELb0EEENS1_19SingleTileSchedulerILb1ELb0ELb0ELi128EEEEEEEEEvNT_6ParamsE$_ZN4cute5tupleIJiNS_1CILi0EEEEEC2ERKiRKS2_) ;  /* 0xffffdbc000007944 */ /* 0x000fea0003c3ffff */
[----:B------:R1:W5:Y:S01]  /*9730*/  LDL R197, [R1+0x188] ;  /* 0x0001880001c57983 */ /* 0x0003620000100800 */
[----:B------:R-:W-:-:S04]  /*9740*/  MOV R11, 0x0 ;  /* 0x00000000000b7802 */ /* 0x000fc80000000f00 */
[----:B------:R-:W-:Y:S05]  /*9750*/  RET.REL.NODEC R10 `(_ZN7cutlass13device_kernelIN5flash19enable_sm80_to_sm89INS1_16FlashAttnBwdSm80INS1_25CollectiveMainloopBwdSm80ILi2ELi2EN4cute5tupleIJNS5_1CILi64EEENS7_ILi128EEES8_EEENS_10bfloat16_tEfNS_4arch4Sm80ELb0ELb0ELb1ELb1ELb0ELb0ELb0ELb0ELi2ELi2ELi4ELi2ELb1EEENS1_24CollectiveEpilogueBwdGQAISA_fSD_Li256ELb1ELb0EEENS1_19SingleTileSchedulerILb1ELb0ELb0ELi128EEEEEEEEEvNT_6ParamsE) ;  /* 0xffff68a00a007950 */ /* 0x000fea0003c3ffff */
        .type           $_ZN7cutlass13device_kernelIN5flash19enable_sm80_to_sm89INS1_16FlashAttnBwdSm80INS1_25CollectiveMainloopBwdSm80ILi2ELi2EN4cute5tupleIJNS5_1CILi64EEENS7_ILi128EEES8_EEENS_10bfloat16_tEfNS_4arch4Sm80ELb0ELb0ELb1ELb1ELb0ELb0ELb0ELb0ELi2ELi2ELi4ELi2ELb1EEENS1_24CollectiveEpilogueBwdGQAISA_fSD_Li256ELb1ELb0EEENS1_19SingleTileSchedulerILb1ELb0ELb0ELi128EEEEEEEEEvNT_6ParamsE$_ZZN4cuteplIJNS_1CILi0EEES2_iEJS2_S2_S2_iEEEDaRKNS_15ArithmeticTupleIJDpT_EEERKNS3_IJDpT0_EEEENKUlDpRKT_E_clIJS2_S2_iiEEEDaSH_,@function
        .size           $_ZN7cutlass13device_kernelIN5flash19enable_sm80_to_sm89INS1_16FlashAttnBwdSm80INS1_25CollectiveMainloopBwdSm80ILi2ELi2EN4cute5tupleIJNS5_1CILi64EEENS7_ILi128EEES8_EEENS_10bfloat16_tEfNS_4arch4Sm80ELb0ELb0ELb1ELb1ELb0ELb0ELb0ELb0ELi2ELi2ELi4ELi2ELb1EEENS1_24CollectiveEpilogueBwdGQAISA_fSD_Li256ELb1ELb0EEENS1_19SingleTileSchedulerILb1ELb0ELb0ELi128EEEEEEEEEvNT_6ParamsE$_ZZN4cuteplIJNS_1CILi0EEES2_iEJS2_S2_S2_iEEEDaRKNS_15ArithmeticTupleIJDpT_EEERKNS3_IJDpT0_EEEENKUlDpRKT_E_clIJS2_S2_iiEEEDaSH_,($_ZN7cutlass13device_kernelIN5flash19enable_sm80_to_sm89INS1_16FlashAttnBwdSm80INS1_25CollectiveMainloopBwdSm80ILi2ELi2EN4cute5tupleIJNS5_1CILi64EEENS7_ILi128EEES8_EEENS_10bfloat16_tEfNS_4arch4Sm80ELb0ELb0ELb1ELb1ELb0ELb0ELb0ELb0ELi2ELi2ELi4ELi2ELb1EEENS1_24CollectiveEpilogueBwdGQAISA_fSD_Li256ELb1ELb0EEENS1_19SingleTileSchedulerILb1ELb0ELb0ELi128EEEEEEEEEvNT_6ParamsE$_ZZN4cuteplIJNS_1CILi0EEEiEJS2_S2_iiEEEDaRKNS_15ArithmeticTupleIJDpT_EEERKNS3_IJDpT0_EEEENKUlDpRKT_E_clIJS2_iiiEEEDaSH_ - $_ZN7cutlass13device_kernelIN5flash19enable_sm80_to_sm89INS1_16FlashAttnBwdSm80INS1_25CollectiveMainloopBwdSm80ILi2ELi2EN4cute5tupleIJNS5_1CILi64EEENS7_ILi128EEES8_EEENS_10bfloat16_tEfNS_4arch4Sm80ELb0ELb0ELb1ELb1ELb0ELb0ELb0ELb0ELi2ELi2ELi4ELi2ELb1EEENS1_24CollectiveEpilogueBwdGQAISA_fSD_Li256ELb1ELb0EEENS1_19SingleTileSchedulerILb1ELb0ELb0ELi128EEEEEEEEEvNT_6ParamsE$_ZZN4cuteplIJNS_1CILi0EEES2_iEJS2_S2_S2_iEEEDaRKNS_15ArithmeticTupleIJDpT_EEERKNS3_IJDpT0_EEEENKUlDpRKT_E_clIJS2_S2_iiEEEDaSH_)
$_ZN7cutlass13device_kernelIN5flash19enable_sm80_to_sm89INS1_16FlashAttnBwdSm80INS1_25CollectiveMainloopBwdSm80ILi2ELi2EN4cute5tupleIJNS5_1CILi64EEENS7_ILi128EEES8_EEENS_10bfloat16_tEfNS_4arch4Sm80ELb0ELb0ELb1ELb1ELb0ELb0ELb0ELb0ELi2ELi2ELi4ELi2ELb1EEENS1_24CollectiveEpilogueBwdGQAISA_fSD_Li256ELb1ELb0EEENS1_19SingleTileSchedulerILb1ELb0ELb0ELi128EEEEEEEEEvNT_6ParamsE$_ZZN4cuteplIJNS_1CILi0EEES2_iEJS2_S2_S2_iEEEDaRKNS_15ArithmeticTupleIJDpT_EEERKNS3_IJDpT0_EEEENKUlDpRKT_E_clIJS2_S2_iiEEEDaSH_:
[----:B------:R-:W-:Y:S02]  /*9760*/  IADD3 R10, R1, 0x19c, RZ ;  /* 0x0000019c010a7810 */ /* 0x000fe40007ffe0ff */
[----:B------:R-:W-:Y:S02]  /*9770*/  MOV R18, 0x97a0 ;  /* 0x000097a000127802 */ /* 0x000fe40000000f00 */
[----:B------:R-:W-:Y:S02]  /*9780*/  IADD3 R10, R10, c[0x0][0x20], RZ ;  /* 0x000008000a0a7a10 */ /* 0x000fe40007ffe0ff */
[----:B------:R-:W-:Y:S05]  /*9790*/  CALL.REL.NOINC `($_ZN7cutlass13device_kernelIN5flash19enable_sm80_to_sm89INS1_16FlashAttnBwdSm80INS1_25CollectiveMainloopBwdSm80ILi2ELi2EN4cute5tupleIJNS5_1CILi64EEENS7_ILi128EEES8_EEENS_10bfloat16_tEfNS_4arch4Sm80ELb0ELb0ELb1ELb1ELb0ELb0ELb0ELb0ELi2ELi2ELi4ELi2ELb1EEENS1_24CollectiveEpilogueBwdGQAISA_fSD_Li256ELb1ELb0EEENS1_19SingleTileSchedulerILb1ELb0ELb0ELi128EEEEEEEEEvNT_6ParamsE$_ZN4cute5tupleIJNS_1CILi0EEES2_iiEEC2ERKS2_S5_RKiS7_) ;  /* 0xffffda1000007944 */ /* 0x000fea0003c3ffff */
[----:B------:R2:W5:Y:S04]  /*97a0*/  LDL R52, [R1+0x1a0] ;  /* 0x0001a00001347983 */ /* 0x0005680000100800 */
[----:B-1----:R2:W5:Y:S01]  /*97b0*/  LDL R10, [R1+0x19c] ;  /* 0x00019c00010a7983 */ /* 0x0025620000100800 */
[----:B------:R-:W-:-:S04]  /*97c0*/  MOV R7, 0x0 ;  /* 0x0000000000077802 */ /* 0x000fc80000000f00 */
[----:B------:R-:W-:Y:S05]  /*97d0*/  RET.REL.NODEC R6 `(_ZN7cutlass13device_kernelIN5flash19enable_sm80_to_sm89INS1_16FlashAttnBwdSm80INS1_25CollectiveMainloopBwdSm80ILi2ELi2EN4cute5tupleIJNS5_1CILi64EEENS7_ILi128EEES8_EEENS_10bfloat16_tEfNS_4arch4Sm80ELb0ELb0ELb1ELb1ELb0ELb0ELb0ELb0ELi2ELi2ELi4ELi2ELb1EEENS1_24CollectiveEpilogueBwdGQAISA_fSD_Li256ELb1ELb0EEENS1_19SingleTileSchedulerILb1ELb0ELb0ELi128EEEEEEEEEvNT_6ParamsE) ;  /* 0xffff682006007950 */ /* 0x000fea0003c3ffff */
        .type           $_ZN7cutlass13device_kernelIN5flash19enable_sm80_to_sm89INS1_16FlashAttnBwdSm80INS1_25CollectiveMainloopBwdSm80ILi2ELi2EN4cute5tupleIJNS5_1CILi64EEENS7_ILi128EEES8_EEENS_10bfloat16_tEfNS_4arch4Sm80ELb0ELb0ELb1ELb1ELb0ELb0ELb0ELb0ELi2ELi2ELi4ELi2ELb1EEENS1_24CollectiveEpilogueBwdGQAISA_fSD_Li256ELb1ELb0EEENS1_19SingleTileSchedulerILb1ELb0ELb0ELi128EEEEEEEEEvNT_6ParamsE$_ZZN4cuteplIJNS_1CILi0EEEiEJS2_S2_iiEEEDaRKNS_15ArithmeticTupleIJDpT_EEERKNS3_IJDpT0_EEEENKUlDpRKT_E_clIJS2_iiiEEEDaSH_,@function
        .size           $_ZN7cutlass13device_kernelIN5flash19enable_sm80_to_sm89INS1_16FlashAttnBwdSm80INS1_25CollectiveMainloopBwdSm80ILi2ELi2EN4cute5tupleIJNS5_1CILi64EEENS7_ILi128EEES8_EEENS_10bfloat16_tEfNS_4arch4Sm80ELb0ELb0ELb1ELb1ELb0ELb0ELb0ELb0ELi2ELi2ELi4ELi2ELb1EEENS1_24CollectiveEpilogueBwdGQAISA_fSD_Li256ELb1ELb0EEENS1_19SingleTileSchedulerILb1ELb0ELb0ELi128EEEEEEEEEvNT_6ParamsE$_ZZN4cuteplIJNS_1CILi0EEEiEJS2_S2_iiEEEDaRKNS_15ArithmeticTupleIJDpT_EEERKNS3_IJDpT0_EEEENKUlDpRKT_E_clIJS2_iiiEEEDaSH_,($_ZN7cutlass13device_kernelIN5flash19enable_sm80_to_sm89INS1_16FlashAttnBwdSm80INS1_25CollectiveMainloopBwdSm80ILi2ELi2EN4cute5tupleIJNS5_1CILi64EEENS7_ILi128EEES8_EEENS_10bfloat16_tEfNS_4arch4Sm80ELb0ELb0ELb1ELb1ELb0ELb0ELb0ELb0ELi2ELi2ELi4ELi2ELb1EEENS1_24CollectiveEpilogueBwdGQAISA_fSD_Li256ELb1ELb0EEENS1_19SingleTileSchedulerILb1ELb0ELb0ELi128EEEEEEEEEvNT_6ParamsE$_ZZN4cuteplIJiEJNS_1CILi0EEEEEEDaRKNS_15ArithmeticTupleIJDpT_EEERKNS3_IJDpT0_EEEENKUlDpRKT_E_clIJiEEEDaSH_ - $_ZN7cutlass13device_kernelIN5flash19enable_sm80_to_sm89INS1_16FlashAttnBwdSm80INS1_25CollectiveMainloopBwdSm80ILi2ELi2EN4cute5tupleIJNS5_1CILi64EEENS7_ILi128EEES8_EEENS_10bfloat16_tEfNS_4arch4Sm80ELb0ELb0ELb1ELb1ELb0ELb0ELb0ELb0ELi2ELi2ELi4ELi2ELb1EEENS1_24CollectiveEpilogueBwdGQAISA_fSD_Li256ELb1ELb0EEENS1_19SingleTileSchedulerILb1ELb0ELb0ELi128EEEEEEEEEvNT_6ParamsE$_ZZN4cuteplIJNS_1CILi0EEEiEJS2_S2_iiEEEDaRKNS_15ArithmeticTupleIJDpT_EEERKNS3_IJDpT0_EEEENKUlDpRKT_E_clIJS2_iiiEEEDaSH_)
$_ZN7cutlass13device_kernelIN5flash19enable_sm80_to_sm89INS1_16FlashAttnBwdSm80INS1_25CollectiveMainloopBwdSm80ILi2ELi2EN4cute5tupleIJNS5_1CILi64EEENS7_ILi128EEES8_EEENS_10bfloat16_tEfNS_4arch4Sm80ELb0ELb0ELb1ELb1ELb0ELb0ELb0ELb0ELi2ELi2ELi4ELi2ELb1EEENS1_24CollectiveEpilogueBwdGQAISA_fSD_Li256ELb1ELb0EEENS1_19SingleTileSchedulerILb1ELb0ELb0ELi128EEEEEEEEEvNT_6ParamsE$_ZZN4cuteplIJNS_1CILi0EEEiEJS2_S2_iiEEEDaRKNS_15ArithmeticTupleIJDpT_EEERKNS3_IJDpT0_EEEENKUlDpRKT_E_clIJS2_iiiEEEDaSH_:
[----:B------:R-:W-:Y:S01]  /*97e0*/  IADD3 R7, R1, 0x19c, RZ ;  /* 0x0000019c01077810 */ /* 0x000fe20007ffe0ff */
[----:B------:R-:W-:Y:S01]  /*97f0*/  IMAD.MOV.U32 R52, RZ, RZ, R6 ;  /* 0x000000ffff347224 */ /* 0x000fe200078e0006 */
[----:B------:R-:W-:Y:S01]  /*9800*/  MOV R18, 0x9840 ;  /* 0x0000984000127802 */ /* 0x000fe20000000f00 */
[----:B------:R-:W-:Y:S01]  /*9810*/  IMAD.MOV.U32 R6, RZ, RZ, R13 ;  /* 0x000000ffff067224 */ /* 0x000fe200078e000d */
[----:B------:R-:W-:Y:S02]  /*9820*/  IADD3 R7, R7, c[0x0][0x20], RZ ;  /* 0x0000080007077a10 */ /* 0x000fe40007ffe0ff */
[----:B------:R-:W-:Y:S05]  /*9830*/  CALL.REL.NOINC `($_ZN7cutlass13device_kernelIN5flash19enable_sm80_to_sm89INS1_16FlashAttnBwdSm80INS1_25CollectiveMainloopBwdSm80ILi2ELi2EN4cute5tupleIJNS5_1CILi64EEENS7_ILi128EEES8_EEENS_10bfloat16_tEfNS_4arch4Sm80ELb0ELb0ELb1ELb1ELb0ELb0ELb0ELb0ELi2ELi2ELi4ELi2ELb1EEENS1_24CollectiveEpilogueBwdGQAISA_fSD_Li256ELb1ELb0EEENS1_19SingleTileSchedulerILb1ELb0ELb0ELi128EEEEEEEEEvNT_6ParamsE$_ZN4cute5tupleIJNS_1CILi0EEEiiiEEC2ERKS2_RKiS7_S7_) ;  /* 0xffffda1000007944 */ /* 0x000fea0003c3ffff */
[----:B------:R1:W5:Y:S04]  /*9840*/  LDL R18, [R1+0x19c] ;  /* 0x00019c0001127983 */ /* 0x0003680000100800 */
[----:B------:R1:W5:Y:S01]  /*9850*/  LDL.64 R6, [R1+0x1a0] ;  /* 0x0001a00001067983 */ /* 0x0003620000100a00 */
[----:B------:R-:W-:-:S04]  /*9860*/  MOV R11, 0x0 ;  /* 0x00000000000b7802 */ /* 0x000fc80000000f00 */
[----:B------:R-:W-:Y:S05]  /*9870*/  RET.REL.NODEC R10 `(_ZN7cutlass13device_kernelIN5flash19enable_sm80_to_sm89INS1_16FlashAttnBwdSm80INS1_25CollectiveMainloopBwdSm80ILi2ELi2EN4cute5tupleIJNS5_1CILi64EEENS7_ILi128EEES8_EEENS_10bfloat16_tEfNS_4arch4Sm80ELb0ELb0ELb1ELb1ELb0ELb0ELb0ELb0ELi2ELi2ELi4ELi2ELb1EEENS1_24CollectiveEpilogueBwdGQAISA_fSD_Li256ELb1ELb0EEENS1_19SingleTileSchedulerILb1ELb0ELb0ELi128EEEEEEEEEvNT_6ParamsE) ;  /* 0xffff67800a007950 */ /* 0x000fea0003c3ffff */
        .type           $_ZN7cutlass13device_kernelIN5flash19enable_sm80_to_sm89INS1_16FlashAttnBwdSm80INS1_25CollectiveMainloopBwdSm80ILi2ELi2EN4cute5tupleIJNS5_1CILi64EEENS7_ILi128EEES8_EEENS_10bfloat16_tEfNS_4arch4Sm80ELb0ELb0ELb1ELb1ELb0ELb0ELb0ELb0ELi2ELi2ELi4ELi2ELb1EEENS1_24CollectiveEpilogueBwdGQAISA_fSD_Li256ELb1ELb0EEENS1_19SingleTileSchedulerILb1ELb0ELb0ELi128EEEEEEEEEvNT_6ParamsE$_ZZN4cuteplIJiEJNS_1CILi0EEEEEEDaRKNS_15ArithmeticTupleIJDpT_EEERKNS3_IJDpT0_EEEENKUlDpRKT_E_clIJiEEEDaSH_,@function
        .size           $_ZN7cutlass13device_kernelIN5flash19enable_sm80_to_sm89INS1_16FlashAttnBwdSm80INS1_25CollectiveMainloopBwdSm80ILi2ELi2EN4cute5tupleIJNS5_1CILi64EEENS7_ILi128EEES8_EEENS_10bfloat16_tEfNS_4arch4Sm80ELb0ELb0ELb1ELb1ELb0ELb0ELb0ELb0ELi2ELi2ELi4ELi2ELb1EEENS1_24CollectiveEpilogueBwdGQAISA_fSD_Li256ELb1ELb0EEENS1_19SingleTileSchedulerILb1ELb0ELb0ELi128EEEEEEEEEvNT_6ParamsE$_ZZN4cuteplIJiEJNS_1CILi0EEEEEEDaRKNS_15ArithmeticTupleIJDpT_EEERKNS3_IJDpT0_EEEENKUlDpRKT_E_clIJiEEEDaSH_,($_ZN7cutlass13device_kernelIN5flash19enable_sm80_to_sm89INS1_16FlashAttnBwdSm80INS1_25CollectiveMainloopBwdSm80ILi2ELi2EN4cute5tupleIJNS5_1CILi64EEENS7_ILi128EEES8_EEENS_10bfloat16_tEfNS_4arch4Sm80ELb0ELb0ELb1ELb1ELb0ELb0ELb0ELb0ELi2ELi2ELi4ELi2ELb1EEENS1_24CollectiveEpilogueBwdGQAISA_fSD_Li256ELb1ELb0EEENS1_19SingleTileSchedulerILb1ELb0ELb0ELi128EEEEEEEEEvNT_6ParamsE$_ZZN4cuteplIJiEJNS_1CILi0EEEiEEEDaRKNS_15ArithmeticTupleIJDpT_EEERKNS3_IJDpT0_EEEENKUlDpRKT_E_clIJiiEEEDaSH_ - $_ZN7cutlass13device_kernelIN5flash19enable_sm80_to_sm89INS1_16FlashAttnBwdSm80INS1_25CollectiveMainloopBwdSm80ILi2ELi2EN4cute5tupleIJNS5_1CILi64EEENS7_ILi128EEES8_EEENS_10bfloat16_tEfNS_4arch4Sm80ELb0ELb0ELb1ELb1ELb0ELb0ELb0ELb0ELi2ELi2ELi4ELi2ELb1EEENS1_24CollectiveEpilogueBwdGQAISA_fSD_Li256ELb1ELb0EEENS1_19SingleTileSchedulerILb1ELb0ELb0ELi128EEEEEEEEEvNT_6ParamsE$_ZZN4cuteplIJiEJNS_1CILi0EEEEEEDaRKNS_15ArithmeticTupleIJDpT_EEERKNS3_IJDpT0_EEEENKUlDpRKT_E_clIJiEEEDaSH_)
$_ZN7cutlass13device_kernelIN5flash19enable_sm80_to_sm89INS1_16FlashAttnBwdSm80INS1_25CollectiveMainloopBwdSm80ILi2ELi2EN4cute5tupleIJNS5_1CILi64EEENS7_ILi128EEES8_EEENS_10bfloat16_tEfNS_4arch4Sm80ELb0ELb0ELb1ELb1ELb0ELb0ELb0ELb0ELi2ELi2ELi4ELi2ELb1EEENS1_24CollectiveEpilogueBwdGQAISA_fSD_Li256ELb1ELb0EEENS1_19SingleTileSchedulerILb1ELb0ELb0ELi128EEEEEEEEEvNT_6ParamsE$_ZZN4cuteplIJiEJNS_1CILi0EEEEEEDaRKNS_15ArithmeticTupleIJDpT_EEERKNS3_IJDpT0_EEEENKUlDpRKT_E_clIJiEEEDaSH_:
[----:B------:R-:W-:Y:S02]  /*9880*/  IADD3 R6, R1, 0x188, RZ ;  /* 0x0000018801067810 */ /* 0x000fe40007ffe0ff */
[----:B------:R-:W-:Y:S02]  /*9890*/  MOV R16, 0x98c0 ;  /* 0x000098c000107802 */ /* 0x000fe40000000f00 */
[----:B------:R-:W-:Y:S02]  /*98a0*/  IADD3 R6, R6, c[0x0][0x20], RZ ;  /* 0x0000080006067a10 */ /* 0x000fe40007ffe0ff */
[----:B------:R-:W-:Y:S05]  /*98b0*/  CALL.REL.NOINC `($_ZN7cutlass13device_kernelIN5flash19enable_sm80_to_sm89INS1_16FlashAttnBwdSm80INS1_25CollectiveMainloopBwdSm80ILi2ELi2EN4cute5tupleIJNS5_1CILi64EEENS7_ILi128EEES8_EEENS_10bfloat16_tEfNS_4arch4Sm80ELb0ELb0ELb1ELb1ELb0ELb0ELb0ELb0ELi2ELi2ELi4ELi2ELb1EEENS1_24CollectiveEpilogueBwdGQAISA_fSD_Li256ELb1ELb0EEENS1_19SingleTileSchedulerILb1ELb0ELb0ELi128EEEEEEEEEvNT_6ParamsE$_ZN4cute5tupleIJiEEC2ERKi) ;  /* 0xffffd9e000007944 */ /* 0x000fea0003c3ffff */
[----:B------:R1:W5:Y:S01]  /*98c0*/  LDL R6, [R1+0x188] ;  /* 0x0001880001067983 */ /* 0x0003620000100800 */
[----:B------:R-:W-:Y:S02]  /*98d0*/  MOV R16, R20 ;  /* 0x0000001400107202 */ /* 0x000fe40000000f00 */
[----:B------:R-:W-:-:S04]  /*98e0*/  MOV R17, 0x0 ;  /* 0x0000000000117802 */ /* 0x000fc80000000f00 */
[----:B------:R-:W-:Y:S05]  /*98f0*/  RET.REL.NODEC R16 `(_ZN7cutlass13device_kernelIN5flash19enable_sm80_to_sm89INS1_16FlashAttnBwdSm80INS1_25CollectiveMainloopBwdSm80ILi2ELi2EN4cute5tupleIJNS5_1CILi64EEENS7_ILi128EEES8_EEENS_10bfloat16_tEfNS_4arch4Sm80ELb0ELb0ELb1ELb1ELb0ELb0ELb0ELb0ELi2ELi2ELi4ELi2ELb1EEENS1_24CollectiveEpilogueBwdGQAISA_fSD_Li256ELb1ELb0EEENS1_19SingleTileSchedulerILb1ELb0ELb0ELi128EEEEEEEEEvNT_6ParamsE) ;  /* 0xffff670010007950 */ /* 0x000fea0003c3ffff */
        .type           $_ZN7cutlass13device_kernelIN5flash19enable_sm80_to_sm89INS1_16FlashAttnBwdSm80INS1_25CollectiveMainloopBwdSm80ILi2ELi2EN4cute5tupleIJNS5_1CILi64EEENS7_ILi128EEES8_EEENS_10bfloat16_tEfNS_4arch4Sm80ELb0ELb0ELb1ELb1ELb0ELb0ELb0ELb0ELi2ELi2ELi4ELi2ELb1EEENS1_24CollectiveEpilogueBwdGQAISA_fSD_Li256ELb1ELb0EEENS1_19SingleTileSchedulerILb1ELb0ELb0ELi128EEEEEEEEEvNT_6ParamsE$_ZZN4cuteplIJiEJNS_1CILi0EEEiEEEDaRKNS_15ArithmeticTupleIJDpT_EEERKNS3_IJDpT0_EEEENKUlDpRKT_E_clIJiiEEEDaSH_,@function
        .size           $_ZN7cutlass13device_kernelIN5flash19enable_sm80_to_sm89INS1_16FlashAttnBwdSm80INS1_25CollectiveMainloopBwdSm80ILi2ELi2EN4cute5tupleIJNS5_1CILi64EEENS7_ILi128EEES8_EEENS_10bfloat16_tEfNS_4arch4Sm80ELb0ELb0ELb1ELb1ELb0ELb0ELb0ELb0ELi2ELi2ELi4ELi2ELb1EEENS1_24CollectiveEpilogueBwdGQAISA_fSD_Li256ELb1ELb0EEENS1_19SingleTileSchedulerILb1ELb0ELb0ELi128EEEEEEEEEvNT_6ParamsE$_ZZN4cuteplIJiEJNS_1CILi0EEEiEEEDaRKNS_15ArithmeticTupleIJDpT_EEERKNS3_IJDpT0_EEEENKUlDpRKT_E_clIJiiEEEDaSH_,($_ZN7cutlass13device_kernelIN5flash19enable_sm80_to_sm89INS1_16FlashAttnBwdSm80INS1_25CollectiveMainloopBwdSm80ILi2ELi2EN4cute5tupleIJNS5_1CILi64EEENS7_ILi128EEES8_EEENS_10bfloat16_tEfNS_4arch4Sm80ELb0ELb0ELb1ELb1ELb0ELb0ELb0ELb0ELi2ELi2ELi4ELi2ELb1EEENS1_24CollectiveEpilogueBwdGQAISA_fSD_Li256ELb1ELb0EEENS1_19SingleTileSchedulerILb1ELb0ELb0ELi128EEEEEEEEEvNT_6ParamsE$_ZZN4cuteplIJiiEJNS_1CILi0EEES2_EEEDaRKNS_15ArithmeticTupleIJDpT_EEERKNS3_IJDpT0_EEEENKUlDpRKT_E_clIJiiEEEDaSH_ - $_ZN7cutlass13device_kernelIN5flash19enable_sm80_to_sm89INS1_16FlashAttnBwdSm80INS1_25CollectiveMainloopBwdSm80ILi2ELi2EN4cute5tupleIJNS5_1CILi64EEENS7_ILi128EEES8_EEENS_10bfloat16_tEfNS_4arch4Sm80ELb0ELb0ELb1ELb1ELb0ELb0ELb0ELb0ELi2ELi2ELi4ELi2ELb1EEENS1_24CollectiveEpilogueBwdGQAISA_fSD_Li256ELb1ELb0EEENS1_19SingleTileSchedulerILb1ELb0ELb0ELi128EEEEEEEEEvNT_6ParamsE$_ZZN4cuteplIJiEJNS_1CILi0EEEiEEEDaRKNS_15ArithmeticTupleIJDpT_EEERKNS3_IJDpT0_EEEENKUlDpRKT_E_clIJiiEEEDaSH_)
$_ZN7cutlass13device_kernelIN5flash19enable_sm80_to_sm89INS1_16FlashAttnBwdSm80INS1_25CollectiveMainloopBwdSm80ILi2ELi2EN4cute5tupleIJNS5_1CILi64EEENS7_ILi128EEES8_EEENS_10bfloat16_tEfNS_4arch4Sm80ELb0ELb0ELb1ELb1ELb0ELb0ELb0ELb0ELi2ELi2ELi4ELi2ELb1EEENS1_24CollectiveEpilogueBwdGQAISA_fSD_Li256ELb1ELb0EEENS1_19SingleTileSchedulerILb1ELb0ELb0ELi128EEEEEEEEEvNT_6ParamsE$_ZZN4cuteplIJiEJNS_1CILi0EEEiEEEDaRKNS_15ArithmeticTupleIJDpT_EEERKNS3_IJDpT0_EEEENKUlDpRKT_E_clIJiiEEEDaSH_:
[----:B------:R-:W-:Y:S02]  /*9900*/  IADD3 R7, R1, 0x19c, RZ ;  /* 0x0000019c01077810 */ /* 0x000fe40007ffe0ff */
[----:B------:R-:W-:Y:S02]  /*9910*/  MOV R8, 0x9940 ;  /* 0x0000994000087802 */ /* 0x000fe40000000f00 */
[----:B------:R-:W-:Y:S02]  /*9920*/  IADD3 R7, R7, c[0x0][0x20], RZ ;  /* 0x0000080007077a10 */ /* 0x000fe40007ffe0ff */
[----:B------:R-:W-:Y:S05]  /*9930*/  CALL.REL.NOINC `($_ZN7cutlass13device_kernelIN5flash19enable_sm80_to_sm89INS1_16FlashAttnBwdSm80INS1_25CollectiveMainloopBwdSm80ILi2ELi2EN4cute5tupleIJNS5_1CILi64EEENS7_ILi128EEES8_EEENS_10bfloat16_tEfNS_4arch4Sm80ELb0ELb0ELb1ELb1ELb0ELb0ELb0ELb0ELi2ELi2ELi4ELi2ELb1EEENS1_24CollectiveEpilogueBwdGQAISA_fSD_Li256ELb1ELb0EEENS1_19SingleTileSchedulerILb1ELb0ELb0ELi128EEEEEEEEEvNT_6ParamsE$_ZN4cute5tupleIJiiEEC2ERKiS3_) ;  /* 0xffffda0000007944 */ /* 0x000fea0003c3ffff */
[----:B-1----:R1:W5:Y:S04]  /*9940*/  LDL R16, [R1+0x1a0] ;  /* 0x0001a00001107983 */ /* 0x0023680000100800 */
[----:B------:R1:W5:Y:S01]  /*9950*/  LDL R6, [R1+0x19c] ;  /* 0x00019c0001067983 */ /* 0x0003620000100800 */
[----:B------:R-:W-:Y:S02]  /*9960*/  MOV R8, R18 ;  /* 0x0000001200087202 */ /* 0x000fe40000000f00 */
[----:B------:R-:W-:-:S04]  /*9970*/  MOV R9, 0x0 ;  /* 0x0000000000097802 */ /* 0x000fc80000000f00 */
[----:B------:R-:W-:Y:S05]  /*9980*/  RET.REL.NODEC R8 `(_ZN7cutlass13device_kernelIN5flash19enable_sm80_to_sm89INS1_16FlashAttnBwdSm80INS1_25CollectiveMainloopBwdSm80ILi2ELi2EN4cute5tupleIJNS5_1CILi64EEENS7_ILi128EEES8_EEENS_10bfloat16_tEfNS_4arch4Sm80ELb0ELb0ELb1ELb1ELb0ELb0ELb0ELb0ELi2ELi2ELi4ELi2ELb1EEENS1_24CollectiveEpilogueBwdGQAISA_fSD_Li256ELb1ELb0EEENS1_19SingleTileSchedulerILb1ELb0ELb0ELi128EEEEEEEEEvNT_6ParamsE) ;  /* 0xffff667008007950 */ /* 0x000fea0003c3ffff */
        .type           $_ZN7cutlass13device_kernelIN5flash19enable_sm80_to_sm89INS1_16FlashAttnBwdSm80INS1_25CollectiveMainloopBwdSm80ILi2ELi2EN4cute5tupleIJNS5_1CILi64EEENS7_ILi128EEES8_EEENS_10bfloat16_tEfNS_4arch4Sm80ELb0ELb0ELb1ELb1ELb0ELb0ELb0ELb0ELi2ELi2ELi4ELi2ELb1EEENS1_24CollectiveEpilogueBwdGQAISA_fSD_Li256ELb1ELb0EEENS1_19SingleTileSchedulerILb1ELb0ELb0ELi128EEEEEEEEEvNT_6ParamsE$_ZZN4cuteplIJiiEJNS_1CILi0EEES2_EEEDaRKNS_15ArithmeticTupleIJDpT_EEERKNS3_IJDpT0_EEEENKUlDpRKT_E_clIJiiEEEDaSH_,@function
        .size           $_ZN7cutlass13device_kernelIN5flash19enable_sm80_to_sm89INS1_16FlashAttnBwdSm80INS1_25CollectiveMainloopBwdSm80ILi2ELi2EN4cute5tupleIJNS5_1CILi64EEENS7_ILi128EEES8_EEENS_10bfloat16_tEfNS_4arch4Sm80ELb0ELb0ELb1ELb1ELb0ELb0ELb0ELb0ELi2ELi2ELi4ELi2ELb1EEENS1_24CollectiveEpilogueBwdGQAISA_fSD_Li256ELb1ELb0EEENS1_19SingleTileSchedulerILb1ELb0ELb0ELi128EEEEEEEEEvNT_6ParamsE$_ZZN4cuteplIJiiEJNS_1CILi0EEES2_EEEDaRKNS_15ArithmeticTupleIJDpT_EEERKNS3_IJDpT0_EEEENKUlDpRKT_E_clIJiiEEEDaSH_,($_ZN7cutlass13device_kernelIN5flash19enable_sm80_to_sm89INS1_16FlashAttnBwdSm80INS1_25CollectiveMainloopBwdSm80ILi2ELi2EN4cute5tupleIJNS5_1CILi64EEENS7_ILi128EEES8_EEENS_10bfloat16_tEfNS_4arch4Sm80ELb0ELb0ELb1ELb1ELb0ELb0ELb0ELb0ELi2ELi2ELi4ELi2ELb1EEENS1_24CollectiveEpilogueBwdGQAISA_fSD_Li256ELb1ELb0EEENS1_19SingleTileSchedulerILb1ELb0ELb0ELi128EEEEEEEEEvNT_6ParamsE$_ZZN5flash25CollectiveMainloopBwdSm80ILi2ELi2EN4cute5tupleIJNS1_1CILi64EEENS3_ILi128EEES4_EEEN7cutlass10bfloat16_tEfNS7_4arch4Sm80ELb0ELb0ELb1ELb1ELb0ELb0ELb0ELb0ELi2ELi2ELi4ELi2ELb1EE3mmaINS_16FlashAttnBwdSm80ISB_NS_24CollectiveEpilogueBwdGQAIS6_fSA_Li256ELb1ELb0EEENS_19SingleTileSchedulerILb1ELb0ELb0ELi128EEEE13SharedStorageENS1_6TensorINS1_11ArrayEngineIfLm32EEENS1_6LayoutINS2_IJNS2_IJNS3_ILi2EEESO_EEESO_NS3_ILi4EEEEEENS2_IJNS2_IJNS3_ILi1EEESO_EEESQ_NS3_ILi8EEEEEEEEEEEEbRKNSB_6ParamsERT0_S12_iNS2_IJiiiEEERT_ENKUliiE0_clEii - $_ZN7cutlass13device_kernelIN5flash19enable_sm80_to_sm89INS1_16FlashAttnBwdSm80INS1_25CollectiveMainloopBwdSm80ILi2ELi2EN4cute5tupleIJNS5_1CILi64EEENS7_ILi128EEES8_EEENS_10bfloat16_tEfNS_4arch4Sm80ELb0ELb0ELb1ELb1ELb0ELb0ELb0ELb0ELi2ELi2ELi4ELi2ELb1EEENS1_24CollectiveEpilogueBwdGQAISA_fSD_Li256ELb1ELb0EEENS1_19SingleTileSchedulerILb1ELb0ELb0ELi128EEEEEEEEEvNT_6ParamsE$_ZZN4cuteplIJiiEJNS_1CILi0EEES2_EEEDaRKNS_15ArithmeticTupleIJDpT_EEERKNS3_IJDpT0_EEEENKUlDpRKT_E_clIJiiEEEDaSH_)
$_ZN7cutlass13device_kernelIN5flash19enable_sm80_to_sm89INS1_16FlashAttnBwdSm80INS1_25CollectiveMainloopBwdSm80ILi2ELi2EN4cute5tupleIJNS5_1CILi64EEENS7_ILi128EEES8_EEENS_10bfloat16_tEfNS_4arch4Sm80ELb0ELb0ELb1ELb1ELb0ELb0ELb0ELb0ELi2ELi2ELi4ELi2ELb1EEENS1_24CollectiveEpilogueBwdGQAISA_fSD_Li256ELb1ELb0EEENS1_19SingleTileSchedulerILb1ELb0ELb0ELi128EEEEEEEEEvNT_6ParamsE$_ZZN4cuteplIJiiEJNS_1CILi0EEES2_EEEDaRKNS_15ArithmeticTupleIJDpT_EEERKNS3_IJDpT0_EEEENKUlDpRKT_E_clIJiiEEEDaSH_:
[----:B------:R-:W-:Y:S01]  /*9990*/  IADD3 R7, R1, 0x188, RZ ;  /* 0x0000018801077810 */ /* 0x000fe20007ffe0ff */
[----:B------:R-:W-:Y:S01]  /*99a0*/  IMAD.MOV.U32 R6, RZ, RZ, R4 ;  /* 0x000000ffff067224 */ /* 0x000fe200078e0004 */
[----:B------:R-:W-:Y:S02]  /*99b0*/  MOV R8, 0x99e0 ;  /* 0x000099e000087802 */ /* 0x000fe40000000f00 */
[----:B------:R-:W-:Y:S02]  /*99c0*/  IADD3 R7, R7, c[0x0][0x20], RZ ;  /* 0x0000080007077a10 */ /* 0x000fe40007ffe0ff */
[----:B------:R-:W-:Y:S05]  /*99d0*/  CALL.REL.NOINC `($_ZN7cutlass13device_kernelIN5flash19enable_sm80_to_sm89INS1_16FlashAttnBwdSm80INS1_25CollectiveMainloopBwdSm80ILi2ELi2EN4cute5tupleIJNS5_1CILi64EEENS7_ILi128EEES8_EEENS_10bfloat16_tEfNS_4arch4Sm80ELb0ELb0ELb1ELb1ELb0ELb0ELb0ELb0ELi2ELi2ELi4ELi2ELb1EEENS1_24CollectiveEpilogueBwdGQAISA_fSD_Li256ELb1ELb0EEENS1_19SingleTileSchedulerILb1ELb0ELb0ELi128EEEEEEEEEvNT_6ParamsE$_ZN4cute5tupleIJiiEEC2ERKiS3_) ;  /* 0xffffd96000007944 */ /* 0x000fea0003c3ffff */
[----:B-1----:R1:W5:Y:S01]  /*99e0*/  LDL R6, [R1+0x188] ;  /* 0x0001880001067983 */ /* 0x0023620000100800 */
[----:B------:R-:W-:Y:S02]  /*99f0*/  MOV R8, R18 ;  /* 0x0000001200087202 */ /* 0x000fe40000000f00 */
[----:B------:R-:W-:-:S04]  /*9a00*/  MOV R9, 0x0 ;  /* 0x0000000000097802 */ /* 0x000fc80000000f00 */
[----:B------:R-:W-:Y:S05]  /*9a10*/  RET.REL.NODEC R8 `(_ZN7cutlass13device_kernelIN5flash19enable_sm80_to_sm89INS1_16FlashAttnBwdSm80INS1_25CollectiveMainloopBwdSm80ILi2ELi2EN4cute5tupleIJNS5_1CILi64EEENS7_ILi128EEES8_EEENS_10bfloat16_tEfNS_4arch4Sm80ELb0ELb0ELb1ELb1ELb0ELb0ELb0ELb0ELi2ELi2ELi4ELi2ELb1EEENS1_24CollectiveEpilogueBwdGQAISA_fSD_Li256ELb1ELb0EEENS1_19SingleTileSchedulerILb1ELb0ELb0ELi128EEEEEEEEEvNT_6ParamsE) ;  /* 0xffff65e008007950 */ /* 0x000fea0003c3ffff */
        .type           $_ZN7cutlass13device_kernelIN5flash19enable_sm80_to_sm89INS1_16FlashAttnBwdSm80INS1_25CollectiveMainloopBwdSm80ILi2ELi2EN4cute5tupleIJNS5_1CILi64EEENS7_ILi128EEES8_EEENS_10bfloat16_tEfNS_4arch4Sm80ELb0ELb0ELb1ELb1ELb0ELb0ELb0ELb0ELi2ELi2ELi4ELi2ELb1EEENS1_24CollectiveEpilogueBwdGQAISA_fSD_Li256ELb1ELb0EEENS1_19SingleTileSchedulerILb1ELb0ELb0ELi128EEEEEEEEEvNT_6ParamsE$_ZZN5flash25CollectiveMainloopBwdSm80ILi2ELi2EN4cute5tupleIJNS1_1CILi64EEENS3_ILi128EEES4_EEEN7cutlass10bfloat16_tEfNS7_4arch4Sm80ELb0ELb0ELb1ELb1ELb0ELb0ELb0ELb0ELi2ELi2ELi4ELi2ELb1EE3mmaINS_16FlashAttnBwdSm80ISB_NS_24CollectiveEpilogueBwdGQAIS6_fSA_Li256ELb1ELb0EEENS_19SingleTileSchedulerILb1ELb0ELb0ELi128EEEE13SharedStorageENS1_6TensorINS1_11ArrayEngineIfLm32EEENS1_6LayoutINS2_IJNS2_IJNS3_ILi2EEESO_EEESO_NS3_ILi4EEEEEENS2_IJNS2_IJNS3_ILi1EEESO_EEESQ_NS3_ILi8EEEEEEEEEEEEbRKNSB_6ParamsERT0_S12_iNS2_IJiiiEEERT_ENKUliiE0_clEii,@function
        .size           $_ZN7cutlass13device_kernelIN5flash19enable_sm80_to_sm89INS1_16FlashAttnBwdSm80INS1_25CollectiveMainloopBwdSm80ILi2ELi2EN4cute5tupleIJNS5_1CILi64EEENS7_ILi128EEES8_EEENS_10bfloat16_tEfNS_4arch4Sm80ELb0ELb0ELb1ELb1ELb0ELb0ELb0ELb0ELi2ELi2ELi4ELi2ELb1EEENS1_24CollectiveEpilogueBwdGQAISA_fSD_Li256ELb1ELb0EEENS1_19SingleTileSchedulerILb1ELb0ELb0ELi128EEEEEEEEEvNT_6ParamsE$_ZZN5flash25CollectiveMainloopBwdSm80ILi2ELi2EN4cute5tupleIJNS1_1CILi64EEENS3_ILi128EEES4_EEEN7cutlass10bfloat16_tEfNS7_4arch4Sm80ELb0ELb0ELb1ELb1ELb0ELb0ELb0ELb0ELi2ELi2ELi4ELi2ELb1EE3mmaINS_16FlashAttnBwdSm80ISB_NS_24CollectiveEpilogueBwdGQAIS6_fSA_Li256ELb1ELb0EEENS_19SingleTileSchedulerILb1ELb0ELb0ELi128EEEE13SharedStorageENS1_6TensorINS1_11ArrayEngineIfLm32EEENS1_6LayoutINS2_IJNS2_IJNS3_ILi2EEESO_EEESO_NS3_ILi4EEEEEENS2_IJNS2_IJNS3_ILi1EEESO_EEESQ_NS3_ILi8EEEEEEEEEEEEbRKNSB_6ParamsERT0_S12_iNS2_IJiiiEEERT_ENKUliiE0_clEii,($_ZN7cutlass13device_kernelIN5flash19enable_sm80_to_sm89INS1_16FlashAttnBwdSm80INS1_25CollectiveMainloopBwdSm80ILi2ELi2EN4cute5tupleIJNS5_1CILi64EEENS7_ILi128EEES8_EEENS_10bfloat16_tEfNS_4arch4Sm80ELb0ELb0ELb1ELb1ELb0ELb0ELb0ELb0ELi2ELi2ELi4ELi2ELb1EEENS1_24CollectiveEpilogueBwdGQAISA_fSD_Li256ELb1ELb0EEENS1_19SingleTileSchedulerILb1ELb0ELb0ELi128EEEEEEEEEvNT_6ParamsE$_ZZN5flash25CollectiveMainloopBwdSm80ILi2ELi2EN4cute5tupleIJNS1_1CILi64EEENS3_ILi128EEES4_EEEN7cutlass10bfloat16_tEfNS7_4arch4Sm80ELb0ELb0ELb1ELb1ELb0ELb0ELb0ELb0ELi2ELi2ELi4ELi2ELb1EE3mmaINS_16FlashAttnBwdSm80ISB_NS_24CollectiveEpilogueBwdGQAIS6_fSA_Li256ELb1ELb0EEENS_19SingleTileSchedulerILb1ELb0ELb0ELi128EEEE13SharedStorageENS1_6TensorINS1_11ArrayEngineIfLm32EEENS1_6LayoutINS2_IJNS2_IJNS3_ILi2EEESO_EEESO_NS3_ILi4EEEEEENS2_IJNS2_IJNS3_ILi1EEESO_EEESQ_NS3_ILi8EEEEEEEEEEEEbRKNSB_6ParamsERT0_S12_iNS2_IJiiiEEERT_ENKUliiE_clEii - $_ZN7cutlass13device_kernelIN5flash19enable_sm80_to_sm89INS1_16FlashAttnBwdSm80INS1_25CollectiveMainloopBwdSm80ILi2ELi2EN4cute5tupleIJNS5_1CILi64EEENS7_ILi128EEES8_EEENS_10bfloat16_tEfNS_4arch4Sm80ELb0ELb0ELb1ELb1ELb0ELb0ELb0ELb0ELi2ELi2ELi4ELi2ELb1EEENS1_24CollectiveEpilogueBwdGQAISA_fSD_Li256ELb1ELb0EEENS1_19SingleTileSchedulerILb1ELb0ELb0ELi128EEEEEEEEEvNT_6ParamsE$_ZZN5flash25CollectiveMainloopBwdSm80ILi2ELi2EN4cute5tupleIJNS1_1CILi64EEENS3_ILi128EEES4_EEEN7cutlass10bfloat16_tEfNS7_4arch4Sm80ELb0ELb0ELb1ELb1ELb0ELb0ELb0ELb0ELi2ELi2ELi4ELi2ELb1EE3mmaINS_16FlashAttnBwdSm80ISB_NS_24CollectiveEpilogueBwdGQAIS6_fSA_Li256ELb1ELb0EEENS_19SingleTileSchedulerILb1ELb0ELb0ELi128EEEE13SharedStorageENS1_6TensorINS1_11ArrayEngineIfLm32EEENS1_6LayoutINS2_IJNS2_IJNS3_ILi2EEESO_EEESO_NS3_ILi4EEEEEENS2_IJNS2_IJNS3_ILi1EEESO_EEESQ_NS3_ILi8EEEEEEEEEEEEbRKNSB_6ParamsERT0_S12_iNS2_IJiiiEEERT_ENKUliiE0_clEii)
$_ZN7cutlass13device_kernelIN5flash19enable_sm80_to_sm89INS1_16FlashAttnBwdSm80INS1_25CollectiveMainloopBwdSm80ILi2ELi2EN4cute5tupleIJNS5_1CILi64EEENS7_ILi128EEES8_EEENS_10bfloat16_tEfNS_4arch4Sm80ELb0ELb0ELb1ELb1ELb0ELb0ELb0ELb0ELi2ELi2ELi4ELi2ELb1EEENS1_24CollectiveEpilogueBwdGQAISA_fSD_Li256ELb1ELb0EEENS1_19SingleTileSchedulerILb1ELb0ELb0ELi128EEEEEEEEEvNT_6ParamsE$_ZZN5flash25CollectiveMainloopBwdSm80ILi2ELi2EN4cute5tupleIJNS1_1CILi64EEENS3_ILi128EEES4_EEEN7cutlass10bfloat16_tEfNS7_4arch4Sm80ELb0ELb0ELb1ELb1ELb0ELb0ELb0ELb0ELi2ELi2ELi4ELi2ELb1EE3mmaINS_16FlashAttnBwdSm80ISB_NS_24CollectiveEpilogueBwdGQAIS6_fSA_Li256ELb1ELb0EEENS_19SingleTileSchedulerILb1ELb0ELb0ELi128EEEE13SharedStorageENS1_6TensorINS1_11ArrayEngineIfLm32EEENS1_6LayoutINS2_IJNS2_IJNS3_ILi2EEESO_EEESO_NS3_ILi4EEEEEENS2_IJNS2_IJNS3_ILi1EEESO_EEESQ_NS3_ILi8EEEEEEEEEEEEbRKNSB_6ParamsERT0_S12_iNS2_IJiiiEEERT_ENKUliiE0_clEii:
        /* <DEDUP_REMOVED lines=10> */
[----:B-1---5:R-:W-:Y:S05]  /*9ac0*/  CALL.REL.NOINC `($_ZN7cutlass13device_kernelIN5flash19enable_sm80_to_sm89INS1_16FlashAttnBwdSm80INS1_25CollectiveMainloopBwdSm80ILi2ELi2EN4cute5tupleIJNS5_1CILi64EEENS7_ILi128EEES8_EEENS_10bfloat16_tEfNS_4arch4Sm80ELb0ELb0ELb1ELb1ELb0ELb0ELb0ELb0ELi2ELi2ELi4ELi2ELb1EEENS1_24CollectiveEpilogueBwdGQAISA_fSD_Li256ELb1ELb0EEENS1_19SingleTileSchedulerILb1ELb0ELb0ELi128EEEEEEEEEvNT_6ParamsE$_ZN4cute3eso3ESOILb1ELb0EJNS_10UnderscoreES2_S2_iEEC2ERKS2_S5_S5_RKi) ;  /* 0xffffccd000007944 */ /* 0x022fea0003c3ffff */
[----:B-1----:R-:W2:Y:S01]  /*9ad0*/  LDL R7, [R1+0x168] ;  /* 0x0001680001077983 */ /* 0x002ea20000100800 */
[----:B------:R-:W-:Y:S02]  /*9ae0*/  MOV R8, 0x9b10 ;  /* 0x00009b1000087802 */ /* 0x000fe40000000f00 */
[----:B--2---:R-:W-:Y:S02]  /*9af0*/  SHF.L.U32 R7, R7, 0xc, RZ ;  /* 0x0000000c07077819 */ /* 0x004fe400000006ff */
[----:B------:R-:W-:Y:S05]  /*9b00*/  CALL.REL.NOINC `($_ZN7cutlass13device_kernelIN5flash19enable_sm80_to_sm89INS1_16FlashAttnBwdSm80INS1_25CollectiveMainloopBwdSm80ILi2ELi2EN4cute5tupleIJNS5_1CILi64EEENS7_ILi128EEES8_EEENS_10bfloat16_tEfNS_4arch4Sm80ELb0ELb0ELb1ELb1ELb0ELb0ELb0ELb0ELi2ELi2ELi4ELi2ELb1EEENS1_24CollectiveEpilogueBwdGQAISA_fSD_Li256ELb1ELb0EEENS1_19SingleTileSchedulerILb1ELb0ELb0ELi128EEEEEEEEEvNT_6ParamsE$_ZN4cute3eso3ESOILb1ELb0EJNS_6LayoutINS_5tupleIJNS3_IJNS_1CILi8EEENS4_ILi1EEEEEENS4_ILi2EEES6_EEENS3_IJNS3_IJS6_NS4_ILi0EEEEEENS4_ILi2048EEESA_EEEEEiEEC2ERKSE_RKi) ;  /* 0xffffd48000007944 */ /* 0x000fea0003c3ffff */
[----:B------:R-:W2:Y:S04]  /*9b10*/  LD.E.64 R10, [R10.64] ;  /* 0x000000040a0a7980 */ /* 0x000ea8000c101b00 */
[----:B------:R-:W2:Y:S01]  /*9b20*/  LDL R8, [R1+0x168] ;  /* 0x0001680001087983 */ /* 0x000ea20000100800 */
[----:B------:R-:W-:Y:S01]  /*9b30*/  MOV R16, 0x9b60 ;  /* 0x00009b6000107802 */ /* 0x000fe20000000f00 */
[----:B--2---:R-:W-:-:S04]  /*9b40*/  IMAD.WIDE R8, R8, 0x2, R10 ;  /* 0x0000000208087825 */ /* 0x004fc800078e020a */
[----:B-1----:R-:W-:Y:S05]  /*9b50*/  CALL.REL.NOINC `($_ZN7cutlass13device_kernelIN5flash19enable_sm80_to_sm89INS1_16FlashAttnBwdSm80INS1_25CollectiveMainloopBwdSm80ILi2ELi2EN4cute5tupleIJNS5_1CILi64EEENS7_ILi128EEES8_EEENS_10bfloat16_tEfNS_4arch4Sm80ELb0ELb0ELb1ELb1ELb0ELb0ELb0ELb0ELi2ELi2ELi4ELi2ELb1EEENS1_24CollectiveEpilogueBwdGQAISA_fSD_Li256ELb1ELb0EEENS1_19SingleTileSchedulerILb1ELb0ELb0ELi128EEEEEEEEEvNT_6ParamsE$_ZN4cute8smem_ptrIPN7cutlass10bfloat16_tEECI1NS_12iter_adaptorIS3_S4_EEES3_) ;  /* 0xffffd90000007944 */ /* 0x002fea0003c3ffff */
[----:B------:R1:W5:Y:S01]  /*9b60*/  LDL.64 R6, [R1+0x168] ;  /* 0x0001680001067983 */ /* 0x0003620000100a00 */
[----:B------:R-:W-:-:S03]  /*9b70*/  MOV R10, 0x9b90 ;  /* 0x00009b90000a7802 */ /* 0x000fc60000000f00 */
[----:B-1---5:R-:W-:Y:S05]  /*9b80*/  CALL.REL.NOINC `($_ZN7cutlass13device_kernelIN5flash19enable_sm80_to_sm89INS1_16FlashAttnBwdSm80INS1_25CollectiveMainloopBwdSm80ILi2ELi2EN4cute5tupleIJNS5_1CILi64EEENS7_ILi128EEES8_EEENS_10bfloat16_tEfNS_4arch4Sm80ELb0ELb0ELb1ELb1ELb0ELb0ELb0ELb0ELi2ELi2ELi4ELi2ELb1EEENS1_24CollectiveEpilogueBwdGQAISA_fSD_Li256ELb1ELb0EEENS1_19SingleTileSchedulerILb1ELb0ELb0ELi128EEEEEEEEEvNT_6ParamsE$_ZN4cute3eso3ESOILb1ELb0EJNS_6LayoutINS_5tupleIJNS3_IJNS_1CILi8EEENS4_ILi1EEEEEENS4_ILi2EEES6_EEENS3_IJNS3_IJS6_NS4_ILi0EEEEEENS4_ILi2048EEESA_EEEEENS_10ViewEngineINS_8smem_ptrIPN7cutlass10bfloat16_tEEEEEEEC2ERKSE_RKSL_) ;  /* 0xffffd3c000007944 */ /* 0x022fea0003c3ffff */
[----:B------:R2:W5:Y:S04]  /*9b90*/  LDL.64 R104, [R1+0x168] ;  /* 0x0001680001687983 */ /* 0x0005680000100a00 */
[----:B------:R2:W5:Y:S01]  /*9ba0*/  LDL.64 R22, [R14+0x8] ;  /* 0x000008000e167983 */ /* 0x0005620000100a00 */
[----:B-1----:R-:W-:-:S02]  /*9bb0*/  MOV R7, R17 ;  /* 0x0000001100077202 */ /* 0x002fc40000000f00 */
[----:B------:R-:W-:Y:S02]  /*9bc0*/  MOV R8, 0x9be0 ;  /* 0x00009be000087802 */ /* 0x000fe40000000f00 */
[----:B--2--5:R-:W-:Y:S05]  /*9bd0*/  CALL.REL.NOINC `($_ZN7cutlass13device_kernelIN5flash19enable_sm80_to_sm89INS1_16FlashAttnBwdSm80INS1_25CollectiveMainloopBwdSm80ILi2ELi2EN4cute5tupleIJNS5_1CILi64EEENS7_ILi128EEES8_EEENS_10bfloat16_tEfNS_4arch4Sm80ELb0ELb0ELb1ELb1ELb0ELb0ELb0ELb0ELi2ELi2ELi4ELi2ELb1EEENS1_24CollectiveEpilogueBwdGQAISA_fSD_Li256ELb1ELb0EEENS1_19SingleTileSchedulerILb1ELb0ELb0ELi128EEEEEEEEEvNT_6ParamsE$_ZN4cute3eso3ESOILb1ELb0EJNS_10UnderscoreES2_S2_iEEC2ERKS2_S5_S5_RKi) ;  /* 0xffffcbc000007944 */ /* 0x024fea0003c3ffff */
[----:B------:R-:W2:Y:S04]  /*9be0*/  LDL R15, [R1+0x168] ;  /* 0x00016800010f7983 */ /* 0x000ea80000100800 */
[----:B-1----:R1:W5:Y:S01]  /*9bf0*/  LD.E.64 R6, [R22.64+0x8] ;  /* 0x0000080416067980 */ /* 0x002362000c101b00 */
[----:B------:R-:W-:Y:S02]  /*9c00*/  MOV R8, 0x9c30 ;  /* 0x00009c3000087802 */ /* 0x000fe40000000f00 */
[----:B--2---:R-:W-:Y:S02]  /*9c10*/  SHF.R.S32.HI R11, RZ, 0x1f, R15 ;  /* 0x0000001fff0b7819 */ /* 0x004fe4000001140f */
[----:B-1---5:R-:W-:Y:S05]  /*9c20*/  CALL.REL.NOINC `($_ZN7cutlass13device_kernelIN5flash19enable_sm80_to_sm89INS1_16FlashAttnBwdSm80INS1_25CollectiveMainloopBwdSm80ILi2ELi2EN4cute5tupleIJNS5_1CILi64EEENS7_ILi128EEES8_EEENS_10bfloat16_tEfNS_4arch4Sm80ELb0ELb0ELb1ELb1ELb0ELb0ELb0ELb0ELi2ELi2ELi4ELi2ELb1EEENS1_24CollectiveEpilogueBwdGQAISA_fSD_Li256ELb1ELb0EEENS1_19SingleTileSchedulerILb1ELb0ELb0ELi128EEEEEEEEEvNT_6ParamsE$_ZZN4cute5sliceINS_5tupleIJNS_10UnderscoreES2_S2_iEEENS1_IJNS1_IJNS_1CILi1EEENS4_ILi0EEEEEElS6_lEEEEEDaRKT_RKT0_ENKUlRKT_RKT0_E_clIS2_lEEDaSH_SK_) ;  /* 0xffffddb000007944 */ /* 0x022fea0003c3ffff */
[----:B-----5:R-:W-:Y:S02]  /*9c30*/  MOV R9, R7 ;  /* 0x0000000700097202 */ /* 0x020fe40000000f00 */
[----:B------:R-:W-:Y:S02]  /*9c40*/  MOV R8, 0x9c60 ;  /* 0x00009c6000087802 */ /* 0x000fe40000000f00 */
[----:B-1----:R-:W-:Y:S05]  /*9c50*/  CALL.REL.NOINC `($_ZN7cutlass13device_kernelIN5flash19enable_sm80_to_sm89INS1_16FlashAttnBwdSm80INS1_25CollectiveMainloopBwdSm80ILi2ELi2EN4cute5tupleIJNS5_1CILi64EEENS7_ILi128EEES8_EEENS_10bfloat16_tEfNS_4arch4Sm80ELb0ELb0ELb1ELb1ELb0ELb0ELb0ELb0ELi2ELi2ELi4ELi2ELb1EEENS1_24CollectiveEpilogueBwdGQAISA_fSD_Li256ELb1ELb0EEENS1_19SingleTileSchedulerILb1ELb0ELb0ELi128EEEEEEEEEvNT_6ParamsE$_ZZN4cute12filter_tupleINS_5tupleIJNS_10UnderscoreES2_S2_iEEENS1_IJNS1_IJNS_1CILi1EEENS4_ILi0EEEEEElS6_lEEEZNS_5sliceIS3_S8_EEDaRKT_RKT0_EUlRKT_RKT0_E_EEDaSC_SF_OT1_ENKUlDpSI_E_clIJNS1_IJS7_EEENS1_IJlEEENS1_IJS6_EEENS1_IJEEEEEEDaSP_) ;  /* 0xffffd90000007944 */ /* 0x002fea0003c3ffff */
[----:B-----5:R-:W-:Y:S02]  /*9c60*/  MOV R9, R7 ;  /* 0x0000000700097202 */ /* 0x020fe40000000f00 */
[----:B------:R-:W-:-:S02]  /*9c70*/  MOV R8, 0x9c90 ;  /* 0x00009c9000087802 */ /* 0x000fc40000000f00 */
[----:B-1----:R-:W-:Y:S05]  /*9c80*/  CALL.REL.NOINC `($_ZN7cutlass13device_kernelIN5flash19enable_sm80_to_sm89INS1_16FlashAttnBwdSm80INS1_25CollectiveMainloopBwdSm80ILi2ELi2EN4cute5tupleIJNS5_1CILi64EEENS7_ILi128EEES8_EEENS_10bfloat16_tEfNS_4arch4Sm80ELb0ELb0ELb1ELb1ELb0ELb0ELb0ELb0ELi2ELi2ELi4ELi2ELb1EEENS1_24CollectiveEpilogueBwdGQAISA_fSD_Li256ELb1ELb0EEENS1_19SingleTileSchedulerILb1ELb0ELb0ELi128EEEEEEEEEvNT_6ParamsE$_ZN4cute5tupleIJNS0_IJNS0_IJNS_1CILi8EEENS1_ILi1EEEEEENS1_ILi2EEES3_EEENS0_IJNS0_IJS3_NS1_ILi0EEEEEElS7_EEEEEC2ERKS6_RKS9_) ;  /* 0xffffd34000007944 */ /* 0x002fea0003c3ffff */
        /* <DEDUP_REMOVED lines=8> */
[----:B-1---5:R-:W-:Y:S05]  /*9d10*/  CALL.REL.NOINC `($_ZN7cutlass13device_kernelIN5flash19enable_sm80_to_sm89INS1_16FlashAttnBwdSm80INS1_25CollectiveMainloopBwdSm80ILi2ELi2EN4cute5tupleIJNS5_1CILi64EEENS7_ILi128EEES8_EEENS_10bfloat16_tEfNS_4arch4Sm80ELb0ELb0ELb1ELb1ELb0ELb0ELb0ELb0ELi2ELi2ELi4ELi2ELb1EEENS1_24CollectiveEpilogueBwdGQAISA_fSD_Li256ELb1ELb0EEENS1_19SingleTileSchedulerILb1ELb0ELb0ELi128EEEEEEEEEvNT_6ParamsE$_ZN4cute3eso3ESOILb0ELb0EJNS_6LayoutINS_5tupleIJNS3_IJNS_1CILi8EEENS4_ILi1EEEEEENS4_ILi2EEES6_EEENS3_IJNS3_IJS6_NS4_ILi0EEEEEElSA_EEEEElEEC2ERKSD_RKl) ;  /* 0xffffc79000007944 */ /* 0x022fea0003c3ffff */
[----:B------:R-:W2:Y:S04]  /*9d20*/  LD.E.64 R22, [R22.64+0x18] ;  /* 0x0000180416167980 */ /* 0x000ea8000c101b00 */
[----:B-1----:R-:W2:Y:S04]  /*9d30*/  LDL.64 R8, [R1+0x170] ;  /* 0x0001700001087983 */ /* 0x002ea80000100a00 */
[----:B------:R1:W5:Y:S01]  /*9d40*/  LDL.64 R6, [R1+0x168] ;  /* 0x0001680001067983 */ /* 0x0003620000100a00 */
[----:B------:R-:W-:Y:S02]  /*9d50*/  MOV R16, 0x9d90 ;  /* 0x00009d9000107802 */ /* 0x000fe40000000f00 */
[----:B--2---:R-:W-:-:S04]  /*9d60*/  LEA R10, P0, R8, R22, 0x1 ;  /* 0x00000016080a7211 */ /* 0x004fc800078008ff */
[----:B------:R-:W-:-:S04]  /*9d70*/  LEA.HI.X R15, R8, R23, R9, 0x1, P0 ;  /* 0x00000017080f7211 */ /* 0x000fc800000f0c09 */
[----:B-1---5:R-:W-:Y:S05]  /*9d80*/  CALL.REL.NOINC `($_ZN7cutlass13device_kernelIN5flash19enable_sm80_to_sm89INS1_16FlashAttnBwdSm80INS1_25CollectiveMainloopBwdSm80ILi2ELi2EN4cute5tupleIJNS5_1CILi64EEENS7_ILi128EEES8_EEENS_10bfloat16_tEfNS_4arch4Sm80ELb0ELb0ELb1ELb1ELb0ELb0ELb0ELb0ELi2ELi2ELi4ELi2ELb1EEENS1_24CollectiveEpilogueBwdGQAISA_fSD_Li256ELb1ELb0EEENS1_19SingleTileSchedulerILb1ELb0ELb0ELi128EEEEEEEEEvNT_6ParamsE$_ZN4cute8gmem_ptrIPKN7cutlass10bfloat16_tEECI1NS_12iter_adaptorIS4_S5_EEES4_) ;  /* 0xffffd5f000007944 */ /* 0x022fea0003c3ffff */
[----:B------:R-:W2:Y:S01]  /*9d90*/  LDL.64 R10, [R1+0x168] ;  /* 0x00016800010a7983 */ /* 0x000ea20000100a00 */
[----:B------:R-:W-:-:S03]  /*9da0*/  MOV R9, R7 ;  /* 0x0000000700097202 */ /* 0x000fc60000000f00 */
[----:B--2---:R1:W-:Y:S02]  /*9db0*/  STL.64 [R1+0x178], R10 ;  /* 0x0001780a01007387 */ /* 0x0043e40000100a00 */
[----:B-1----:R-:W-:Y:S02]  /*9dc0*/  MOV R10, 0x9de0 ;  /* 0x00009de0000a7802 */ /* 0x002fe40000000f00 */
[----:B------:R-:W-:Y:S05]  /*9dd0*/  CALL.REL.NOINC `($_ZN7cutlass13device_kernelIN5flash19enable_sm80_to_sm89INS1_16FlashAttnBwdSm80INS1_25CollectiveMainloopBwdSm80ILi2ELi2EN4cute5tupleIJNS5_1CILi64EEENS7_ILi128EEES8_EEENS_10bfloat16_tEfNS_4arch4Sm80ELb0ELb0ELb1ELb1ELb0ELb0ELb0ELb0ELi2ELi2ELi4ELi2ELb1EEENS1_24CollectiveEpilogueBwdGQAISA_fSD_Li256ELb1ELb0EEENS1_19SingleTileSchedulerILb1ELb0ELb0ELi128EEEEEEEEEvNT_6ParamsE$_ZN4cute3eso3ESOILb0ELb0EJNS_6LayoutINS_5tupleIJNS3_IJNS_1CILi8EEENS4_ILi1EEEEEENS4_ILi2EEES6_EEENS3_IJNS3_IJS6_NS4_ILi0EEEEEElSA_EEEEENS_10ViewEngineINS_8gmem_ptrIPKN7cutlass10bfloat16_tEEEEEEEC2ERKSD_RKSL_) ;  /* 0xffffc64000007944 */ /* 0x000fea0003c3ffff */
        /* <DEDUP_REMOVED lines=10> */
[----:B-1---5:R-:W-:Y:S05]  /*9e80*/  CALL.REL.NOINC `($_ZN7cutlass13device_kernelIN5flash19enable_sm80_to_sm89INS1_16FlashAttnBwdSm80INS1_25CollectiveMainloopBwdSm80ILi2ELi2EN4cute5tupleIJNS5_1CILi64EEENS7_ILi128EEES8_EEENS_10bfloat16_tEfNS_4arch4Sm80ELb0ELb0ELb1ELb1ELb0ELb0ELb0ELb0ELi2ELi2ELi4ELi2ELb1EEENS1_24CollectiveEpilogueBwdGQAISA_fSD_Li256ELb1ELb0EEENS1_19SingleTileSchedulerILb1ELb0ELb0ELi128EEEEEEEEEvNT_6ParamsE$_ZZN4cuteplIJiiEJNS_1CILi0EEES2_EEEDaRKNS_15ArithmeticTupleIJDpT_EEERKNS3_IJDpT0_EEEENKUlDpRKT_E_clIJiiEEEDaSH_) ;  /* 0xfffffb0000007944 */ /* 0x022fea0003c3ffff */
[----:B-----5:R-:W-:Y:S01]  /*9e90*/  IMAD.IADD R22, R15, 0x1, -R6 ;  /* 0x000000010f167824 */ /* 0x020fe200078e0a06 */
[----:B------:R-:W-:Y:S02]  /*9ea0*/  MOV R7, RZ ;  /* 0x000000ff00077202 */ /* 0x000fe40000000f00 */
[----:B------:R-:W-:Y:S02]  /*9eb0*/  MOV R8, 0x9ed0 ;  /* 0x00009ed000087802 */ /* 0x000fe40000000f00 */
[----:B-1----:R-:W-:Y:S05]  /*9ec0*/  CALL.REL.NOINC `($_ZN7cutlass13device_kernelIN5flash19enable_sm80_to_sm89INS1_16FlashAttnBwdSm80INS1_25CollectiveMainloopBwdSm80ILi2ELi2EN4cute5tupleIJNS5_1CILi64EEENS7_ILi128EEES8_EEENS_10bfloat16_tEfNS_4arch4Sm80ELb0ELb0ELb1ELb1ELb0ELb0ELb0ELb0ELi2ELi2ELi4ELi2ELb1EEENS1_24CollectiveEpilogueBwdGQAISA_fSD_Li256ELb1ELb0EEENS1_19SingleTileSchedulerILb1ELb0ELb0ELi128EEEEEEEEEvNT_6ParamsE$_ZN4cute3eso3ESOILb1ELb0EJNS_1CILi0EEEiS3_EEC2ERKS3_RKiS6_) ;  /* 0xffffcb9000007944 */ /* 0x002fea0003c3ffff */
[----:B-1----:R-:W2:Y:S01]  /*9ed0*/  LDL R7, [R1+0x168] ;  /* 0x0001680001077983 */ /* 0x002ea20000100800 */
[----:B------:R-:W-:Y:S01]  /*9ee0*/  IMAD.MOV.U32 R6, RZ, RZ, R4 ;  /* 0x000000ffff067224 */ /* 0x000fe200078e0004 */
[----:B------:R-:W-:Y:S02]  /*9ef0*/  MOV R16, 0x9f20 ;  /* 0x00009f2000107802 */ /* 0x000fe40000000f00 */
[----:B--2---:R-:W-:Y:S02]  /*9f00*/  SHF.L.U32 R7, R7, 0x5, RZ ;  /* 0x0000000507077819 */ /* 0x004fe400000006ff */
[----:B------:R-:W-:Y:S05]  /*9f10*/  CALL.REL.NOINC `($_ZN7cutlass13device_kernelIN5flash19enable_sm80_to_sm89INS1_16FlashAttnBwdSm80INS1_25CollectiveMainloopBwdSm80ILi2ELi2EN4cute5tupleIJNS5_1CILi64EEENS7_ILi128EEES8_EEENS_10bfloat16_tEfNS_4arch4Sm80ELb0ELb0ELb1ELb1ELb0ELb0ELb0ELb0ELi2ELi2ELi4ELi2ELb1EEENS1_24CollectiveEpilogueBwdGQAISA_fSD_Li256ELb1ELb0EEENS1_19SingleTileSchedulerILb1ELb0ELb0ELi128EEEEEEEEEvNT_6ParamsE$_ZN4cute5tupleIJiEEC2ERKi) ;  /* 0xffffd38000007944 */ /* 0x000fea0003c3ffff */
[----:B------:R1:W5:Y:S01]  /*9f20*/  LDL R7, [R1+0x168] ;  /* 0x0001680001077983 */ /* 0x0003620000100800 */
[----:B------:R-:W-:Y:S02]  /*9f30*/  MOV R6, R20 ;  /* 0x0000001400067202 */ /* 0x000fe40000000f00 */
[----:B------:R-:W-:-:S02]  /*9f40*/  MOV R16, 0x9f60 ;  /* 0x00009f6000107802 */ /* 0x000fc40000000f00 */
[----:B-1---5:R-:W-:Y:S05]  /*9f50*/  CALL.REL.NOINC `($_ZN7cutlass13device_kernelIN5flash19enable_sm80_to_sm89INS1_16FlashAttnBwdSm80INS1_25CollectiveMainloopBwdSm80ILi2ELi2EN4cute5tupleIJNS5_1CILi64EEENS7_ILi128EEES8_EEENS_10bfloat16_tEfNS_4arch4Sm80ELb0ELb0ELb1ELb1ELb0ELb0ELb0ELb0ELi2ELi2ELi4ELi2ELb1EEENS1_24CollectiveEpilogueBwdGQAISA_fSD_Li256ELb1ELb0EEENS1_19SingleTileSchedulerILb1ELb0ELb0ELi128EEEEEEEEEvNT_6ParamsE$_ZN4cute5tupleIJiEEC2ERKi) ;  /* 0xffffd34000007944 */ /* 0x022fea0003c3ffff */
[----:B------:R1:W5:Y:S01]  /*9f60*/  LDL R7, [R1+0x178] ;  /* 0x0001780001077983 */ /* 0x0003620000100800 */
[----:B------:R-:W-:-:S02]  /*9f70*/  MOV R6, R4 ;  /* 0x0000000400067202 */ /* 0x000fc40000000f00 */
[----:B------:R-:W-:Y:S02]  /*9f80*/  MOV R16, 0x9fa0 ;  /* 0x00009fa000107802 */ /* 0x000fe40000000f00 */
[----:B-1---5:R-:W-:Y:S05]  /*9f90*/  CALL.REL.NOINC `($_ZN7cutlass13device_kernelIN5flash19enable_sm80_to_sm89INS1_16FlashAttnBwdSm80INS1_25CollectiveMainloopBwdSm80ILi2ELi2EN4cute5tupleIJNS5_1CILi64EEENS7_ILi128EEES8_EEENS_10bfloat16_tEfNS_4arch4Sm80ELb0ELb0ELb1ELb1ELb0ELb0ELb0ELb0ELi2ELi2ELi4ELi2ELb1EEENS1_24CollectiveEpilogueBwdGQAISA_fSD_Li256ELb1ELb0EEENS1_19SingleTileSchedulerILb1ELb0ELb0ELi128EEEEEEEEEvNT_6ParamsE$_ZN4cute5tupleIJiEEC2ERKi) ;  /* 0xffffd30000007944 */ /* 0x022fea0003c3ffff */
[----:B------:R1:W5:Y:S01]  /*9fa0*/  LDL R7, [R1+0x168] ;  /* 0x0001680001077983 */ /* 0x0003620000100800 */
[----:B------:R-:W-:Y:S02]  /*9fb0*/  MOV R6, R4 ;  /* 0x0000000400067202 */ /* 0x000fe40000000f00 */
[----:B------:R-:W-:Y:S02]  /*9fc0*/  MOV R8, 0x9fe0 ;  /* 0x00009fe000087802 */ /* 0x000fe40000000f00 */
[----:B-1---5:R-:W-:Y:S05]  /*9fd0*/  CALL.REL.NOINC `($_ZN7cutlass13device_kernelIN5flash19enable_sm80_to_sm89INS1_16FlashAttnBwdSm80INS1_25CollectiveMainloopBwdSm80ILi2ELi2EN4cute5tupleIJNS5_1CILi64EEENS7_ILi128EEES8_EEENS_10bfloat16_tEfNS_4arch4Sm80ELb0ELb0ELb1ELb1ELb0ELb0ELb0ELb0ELi2ELi2ELi4ELi2ELb1EEENS1_24CollectiveEpilogueBwdGQAISA_fSD_Li256ELb1ELb0EEENS1_19SingleTileSchedulerILb1ELb0ELb0ELi128EEEEEEEEEvNT_6ParamsE$_ZN4cute3eso3ESOILb0ELb1EJiNS_1CILi0EEEEEC2ERKiRKS3_) ;  /* 0xffffc73000007944 */ /* 0x022fea0003c3ffff */
[----:B-1----:R1:W5:Y:S01]  /*9fe0*/  LDL R7, [R1+0x168] ;  /* 0x0001680001077983 */ /* 0x0023620000100800 */
[----:B------:R-:W-:-:S03]  /*9ff0*/  MOV R10, 0xa010 ;  /* 0x0000a010000a7802 */ /* 0x000fc60000000f00 */
[----:B-1---5:R-:W-:Y:S05]  /*a000*/  CALL.REL.NOINC `($_ZN7cutlass13device_kernelIN5flash19enable_sm80_to_sm89INS1_16FlashAttnBwdSm80INS1_25CollectiveMainloopBwdSm80ILi2ELi2EN4cute5tupleIJNS5_1CILi64EEENS7_ILi128EEES8_EEENS_10bfloat16_tEfNS_4arch4Sm80ELb0ELb0ELb1ELb1ELb0ELb0ELb0ELb0ELi2ELi2ELi4ELi2ELb1EEENS1_24CollectiveEpilogueBwdGQAISA_fSD_Li256ELb1ELb0EEENS1_19SingleTileSchedulerILb1ELb0ELb0ELi128EEEEEEEEEvNT_6ParamsE$_ZZN4cuteplIJNS_1CILi0EEES2_EJiEEEDaRKNS_15ArithmeticTupleIJDpT_EEERKNS3_IJDpT0_EEEENKUlDpRKT_E_clIJiS2_EEEDaSH_) ;  /* 0xfffff67000007944 */ /* 0x022fea0003c3ffff */
[----:B------:R-:W-:Y:S02]  /*a010*/  MOV R10, 0xa030 ;  /* 0x0000a030000a7802 */ /* 0x000fe40000000f00 */
[----:B-1---5:R-:W-:Y:S05]  /*a020*/  CALL.REL.NOINC `($_ZN7cutlass13device_kernelIN5flash19enable_sm80_to_sm89INS1_16FlashAttnBwdSm80INS1_25CollectiveMainloopBwdSm80ILi2ELi2EN4cute5tupleIJNS5_1CILi64EEENS7_ILi128EEES8_EEENS_10bfloat16_tEfNS_4arch4Sm80ELb0ELb0ELb1ELb1ELb0ELb0ELb0ELb0ELi2ELi2ELi4ELi2ELb1EEENS1_24CollectiveEpilogueBwdGQAISA_fSD_Li256ELb1ELb0EEENS1_19SingleTileSchedulerILb1ELb0ELb0ELi128EEEEEEEEEvNT_6ParamsE$_ZZN4cuteplIJNS_1CILi0EEES2_EJiS2_EEEDaRKNS_15ArithmeticTupleIJDpT_EEERKNS3_IJDpT0_EEEENKUlDpRKT_E_clIJiS2_EEEDaSH_) ;  /* 0xfffff6c000007944 */ /* 0x022fea0003c3ffff */
[----:B------:R2:W-:Y:S04]  /*a030*/  STL [R1+0x180], RZ ;  /* 0x000180ff01007387 */ /* 0x0005e80000100800 */
[----:B------:R-:W3:Y:S04]  /*a040*/  LDL.64 R8, [R14+0x30] ;  /* 0x000030000e087983 */ /* 0x000ee80000100a00 */
[----:B---3--:R3:W4:Y:S01]  /*a050*/  LD.E.U8 R6, [R8.64] ;  /* 0x0000000408067980 */ /* 0x008722000c101100 */
[----:B------:R-:W-:Y:S01]  /*a060*/  IMAD.MOV.U32 R16, RZ, RZ, RZ ;  /* 0x000000ffff107224 */ /* 0x000fe200078e00ff */
[----:B---3--:R-:W-:-:S02]  /*a070*/  MOV R8, 0xa0b0 ;  /* 0x0000a0b000087802 */ /* 0x008fc40000000f00 */
[----:B----4-:R-:W-:-:S04]  /*a080*/  LOP3.LUT R6, R6, 0x1, RZ, 0xc0, !PT ;  /* 0x0000000106067812 */ /* 0x010fc800078ec0ff */
[----:B------:R-:W-:-:S08]  /*a090*/  ISETP.NE.U32.AND P0, PT, R6, 0x1, PT ;  /* 0x000000010600780c */ /* 0x000fd00003f05070 */
[----:B-12--5:R-:W-:Y:S05]  /*a0a0*/  CALL.REL.NOINC `($_ZN7cutlass13device_kernelIN5flash19enable_sm80_to_sm89INS1_16FlashAttnBwdSm80INS1_25CollectiveMainloopBwdSm80ILi2ELi2EN4cute5tupleIJNS5_1CILi64EEENS7_ILi128EEES8_EEENS_10bfloat16_tEfNS_4arch4Sm80ELb0ELb0ELb1ELb1ELb0ELb0ELb0ELb0ELi2ELi2ELi4ELi2ELb1EEENS1_24CollectiveEpilogueBwdGQAISA_fSD_Li256ELb1ELb0EEENS1_19SingleTileSchedulerILb1ELb0ELb0ELi128EEEEEEEEEvNT_6ParamsE$_ZN4cute3eso3ESOILb1ELb0EJNS_10UnderscoreEiiEEC2ERKS2_RKiS7_) ;  /* 0xffffc7b000007944 */ /* 0x026fea0003c3ffff */
[----:B------:R-:W2:Y:S01]  /*a0b0*/  LDL R9, [R1+0x168] ;  /* 0x0001680001097983 */ /* 0x000ea20000100800 */
[----:B------:R-:W-:Y:S02]  /*a0c0*/  MOV R8, 0xa130 ;  /* 0x0000a13000087802 */ /* 0x000fe40000000f00 */
[----:B-12---:R-:W-:Y:S01]  /*a0d0*/  SHF.R.S32.HI R6, RZ, 0x1f, R9 ;  /* 0x0000001fff067819 */ /* 0x006fe20000011409 */
[-C--:B------:R-:W-:Y:S02]  /*a0e0*/  IMAD R7, R109, R9.reuse, RZ ;  /* 0x000000096d077224 */ /* 0x080fe400078e02ff */
[----:B------:R-:W-:-:S04]  /*a0f0*/  IMAD.WIDE.U32 R10, R108, R9, RZ ;  /* 0x000000096c0a7225 */ /* 0x000fc800078e00ff */
[----:B------:R-:W-:-:S05]  /*a100*/  IMAD R7, R108, R6, R7 ;  /* 0x000000066c077224 */ /* 0x000fca00078e0207 */
[----:B------:R-:W-:Y:S02]  /*a110*/  IADD3 R7, R11, R7, RZ ;  /* 0x000000070b077210 */ /* 0x000fe40007ffe0ff */
[----:B------:R-:W-:Y:S05]  /*a120*/  CALL.REL.NOINC `($_ZN7cutlass13device_kernelIN5flash19enable_sm80_to_sm89INS1_16FlashAttnBwdSm80INS1_25CollectiveMainloopBwdSm80ILi2ELi2EN4cute5tupleIJNS5_1CILi64EEENS7_ILi128EEES8_EEENS_10bfloat16_tEfNS_4arch4Sm80ELb0ELb0ELb1ELb1ELb0ELb0ELb0ELb0ELi2ELi2ELi4ELi2ELb1EEENS1_24CollectiveEpilogueBwdGQAISA_fSD_Li256ELb1ELb0EEENS1_19SingleTileSchedulerILb1ELb0ELb0ELi128EEEEEEEEEvNT_6ParamsE$_ZN4cute3eso3ESOILb1ELb0EJNS_6LayoutINS_5tupleIJNS3_IJNS_1CILi8EEENS4_ILi1EEEEEEEEENS3_IJNS3_IJS6_NS4_ILi0EEEEEEEEEEElEEC2ERKSC_RKl) ;  /* 0xffffcdd000007944 */ /* 0x000fea0003c3ffff */
[----:B-1----:R-:W2:Y:S01]  /*a130*/  LDL.64 R6, [R1+0x168] ;  /* 0x0001680001067983 */ /* 0x002ea20000100a00 */
[----:B------:R-:W-:Y:S02]  /*a140*/  MOV R16, 0xa180 ;  /* 0x0000a18000107802 */ /* 0x000fe40000000f00 */
[----:B--2---:R-:W-:-:S04]  /*a150*/  LEA R10, P1, R6, R106, 0x1 ;  /* 0x0000006a060a7211 */ /* 0x004fc800078208ff */
[----:B------:R-:W-:-:S04]  /*a160*/  LEA.HI.X R15, R6, R107, R7, 0x1, P1 ;  /* 0x0000006b060f7211 */ /* 0x000fc800008f0c07 */
[----:B------:R-:W-:Y:S05]  /*a170*/  CALL.REL.NOINC `($_ZN7cutlass13device_kernelIN5flash19enable_sm80_to_sm89INS1_16FlashAttnBwdSm80INS1_25CollectiveMainloopBwdSm80ILi2ELi2EN4cute5tupleIJNS5_1CILi64EEENS7_ILi128EEES8_EEENS_10bfloat16_tEfNS_4arch4Sm80ELb0ELb0ELb1ELb1ELb0ELb0ELb0ELb0ELi2ELi2ELi4ELi2ELb1EEENS1_24CollectiveEpilogueBwdGQAISA_fSD_Li256ELb1ELb0EEENS1_19SingleTileSchedulerILb1ELb0ELb0ELi128EEEEEEEEEvNT_6ParamsE$_ZN4cute8gmem_ptrIPKN7cutlass10bfloat16_tEECI1NS_12iter_adaptorIS4_S5_EEES4_) ;  /* 0xffffd20000007944 */ /* 0x000fea0003c3ffff */
[----:B------:R1:W5:Y:S01]  /*a180*/  LDL.64 R6, [R1+0x168] ;  /* 0x0001680001067983 */ /* 0x0003620000100a00 */
[----:B------:R-:W-:-:S03]  /*a190*/  MOV R10, 0xa1b0 ;  /* 0x0000a1b0000a7802 */ /* 0x000fc60000000f00 */
[----:B-1---5:R-:W-:Y:S05]  /*a1a0*/  CALL.REL.NOINC `($_ZN7cutlass13device_kernelIN5flash19enable_sm80_to_sm89INS1_16FlashAttnBwdSm80INS1_25CollectiveMainloopBwdSm80ILi2ELi2EN4cute5tupleIJNS5_1CILi64EEENS7_ILi128EEES8_EEENS_10bfloat16_tEfNS_4arch4Sm80ELb0ELb0ELb1ELb1ELb0ELb0ELb0ELb0ELi2ELi2ELi4ELi2ELb1EEENS1_24CollectiveEpilogueBwdGQAISA_fSD_Li256ELb1ELb0EEENS1_19SingleTileSchedulerILb1ELb0ELb0ELi128EEEEEEEEEvNT_6ParamsE$_ZN4cute3eso3ESOILb1ELb0EJNS_6LayoutINS_5tupleIJNS3_IJNS_1CILi8EEENS4_ILi1EEEEEEEEENS3_IJNS3_IJS6_NS4_ILi0EEEEEEEEEEENS_10ViewEngineINS_8gmem_ptrIPKN7cutlass10bfloat16_tEEEEEEEC2ERKSC_RKSK_) ;  /* 0xffffcc8000007944 */ /* 0x022fea0003c3ffff */
[----:B------:R2:W5:Y:S01]  /*a1b0*/  LDL.64 R10, [R1+0x168] ;  /* 0x00016800010a7983 */ /* 0x0005620000100a00 */
[----:B------:R-:W-:Y:S02]  /*a1c0*/  MOV R16, RZ ;  /* 0x000000ff00107202 */ /* 0x000fe40000000f00 */
[----:B-1----:R-:W-:Y:S02]  /*a1d0*/  MOV R8, 0xa1f0 ;  /* 0x0000a1f000087802 */ /* 0x002fe40000000f00 */
[----:B--2--5:R-:W-:Y:S05]  /*a1e0*/  CALL.REL.NOINC `($_ZN7cutlass13device_kernelIN5flash19enable_sm80_to_sm89INS1_16FlashAttnBwdSm80INS1_25CollectiveMainloopBwdSm80ILi2ELi2EN4cute5tupleIJNS5_1CILi64EEENS7_ILi128EEES8_EEENS_10bfloat16_tEfNS_4arch4Sm80ELb0ELb0ELb1ELb1ELb0ELb0ELb0ELb0ELi2ELi2ELi4ELi2ELb1EEENS1_24CollectiveEpilogueBwdGQAISA_fSD_Li256ELb1ELb0EEENS1_19SingleTileSchedulerILb1ELb0ELb0ELi128EEEEEEEEEvNT_6ParamsE$_ZN4cute3eso3ESOILb1ELb0EJNS_10UnderscoreEiiEEC2ERKS2_RKiS7_) ;  /* 0xffffc67000007944 */ /* 0x024fea0003c3ffff */
[----:B-1----:R-:W2:Y:S01]  /*a1f0*/  LDL R7, [R1+0x168] ;  /* 0x0001680001077983 */ /* 0x002ea20000100800 */
[----:B------:R-:W-:Y:S02]  /*a200*/  MOV R8, 0xa230 ;  /* 0x0000a23000087802 */ /* 0x000fe40000000f00 */
[----:B--2---:R-:W-:Y:S02]  /*a210*/  SHF.L.U32 R7, R7, 0xb, RZ ;  /* 0x0000000b07077819 */ /* 0x004fe400000006ff */
[----:B------:R-:W-:Y:S05]  /*a220*/  CALL.REL.NOINC `($_ZN7cutlass13device_kernelIN5flash19enable_sm80_to_sm89INS1_16FlashAttnBwdSm80INS1_25CollectiveMainloopBwdSm80ILi2ELi2EN4cute5tupleIJNS5_1CILi64EEENS7_ILi128EEES8_EEENS_10bfloat16_tEfNS_4arch4Sm80ELb0ELb0ELb1ELb1ELb0ELb0ELb0ELb0ELi2ELi2ELi4ELi2ELb1EEENS1_24CollectiveEpilogueBwdGQAISA_fSD_Li256ELb1ELb0EEENS1_19SingleTileSchedulerILb1ELb0ELb0ELi128EEEEEEEEEvNT_6ParamsE$_ZN4cute3eso3ESOILb1ELb0EJNS_6LayoutINS_5tupleIJNS3_IJNS_1CILi8EEENS4_ILi1EEEEEEEEENS3_IJNS3_IJS6_NS4_ILi0EEEEEEEEEEEiEEC2ERKSC_RKi) ;  /* 0xffffcc9000007944 */ /* 0x000fea0003c3ffff */
[----:B-1----:R-:W2:Y:S01]  /*a230*/  LDL R7, [R1+0x168] ;  /* 0x0001680001077983 */ /* 0x002ea20000100800 */
[----:B------:R-:W-:Y:S01]  /*a240*/  MOV R16, 0xa270 ;  /* 0x0000a27000107802 */ /* 0x000fe20000000f00 */
[----:B--2---:R-:W-:-:S04]  /*a250*/  IMAD.WIDE R8, R7, 0x2, R104 ;  /* 0x0000000207087825 */ /* 0x004fc800078e0268 */
[----:B------:R-:W-:Y:S05]  /*a260*/  CALL.REL.NOINC `($_ZN7cutlass13device_kernelIN5flash19enable_sm80_to_sm89INS1_16FlashAttnBwdSm80INS1_25CollectiveMainloopBwdSm80ILi2ELi2EN4cute5tupleIJNS5_1CILi64EEENS7_ILi128EEES8_EEENS_10bfloat16_tEfNS_4arch4Sm80ELb0ELb0ELb1ELb1ELb0ELb0ELb0ELb0ELi2ELi2ELi4ELi2ELb1EEENS1_24CollectiveEpilogueBwdGQAISA_fSD_Li256ELb1ELb0EEENS1_19SingleTileSchedulerILb1ELb0ELb0ELi128EEEEEEEEEvNT_6ParamsE$_ZN4cute8smem_ptrIPN7cutlass10bfloat16_tEECI1NS_12iter_adaptorIS3_S4_EEES3_) ;  /* 0xffffd1f000007944 */ /* 0x000fea0003c3ffff */
[----:B------:R1:W5:Y:S01]  /*a270*/  LDL.64 R6, [R1+0x168] ;  /* 0x0001680001067983 */ /* 0x0003620000100a00 */
[----:B------:R-:W-:-:S03]  /*a280*/  MOV R16, 0xa2a0 ;  /* 0x0000a2a000107802 */ /* 0x000fc60000000f00 */
[----:B-1---5:R-:W-:Y:S05]  /*a290*/  CALL.REL.NOINC `($_ZN7cutlass13device_kernelIN5flash19enable_sm80_to_sm89INS1_16FlashAttnBwdSm80INS1_25CollectiveMainloopBwdSm80ILi2ELi2EN4cute5tupleIJNS5_1CILi64EEENS7_ILi128EEES8_EEENS_10bfloat16_tEfNS_4arch4Sm80ELb0ELb0ELb1ELb1ELb0ELb0ELb0ELb0ELi2ELi2ELi4ELi2ELb1EEENS1_24CollectiveEpilogueBwdGQAISA_fSD_Li256ELb1ELb0EEENS1_19SingleTileSchedulerILb1ELb0ELb0ELi128EEEEEEEEEvNT_6ParamsE$_ZN4cute3eso3ESOILb1ELb0EJNS_6LayoutINS_5tupleIJNS3_IJNS_1CILi8EEENS4_ILi1EEEEEEEEENS3_IJNS3_IJS6_NS4_ILi0EEEEEEEEEEENS_10ViewEngineINS_8smem_ptrIPN7cutlass10bfloat16_tEEEEEEEC2ERKSC_RKSJ_) ;  /* 0xffffcbd000007944 */ /* 0x022fea0003c3ffff */
[----:B-1----:R1:W5:Y:S01]  /*a2a0*/  LDL.64 R8, [R1+0x168] ;  /* 0x0001680001087983 */ /* 0x0023620000100a00 */
[----:B------:R-:W-:-:S02]  /*a2b0*/  MOV R15, R11 ;  /* 0x0000000b000f7202 */ /* 0x000fc40000000f00 */
[----:B------:R-:W-:Y:S02]  /*a2c0*/  MOV R16, 0xa2e0 ;  /* 0x0000a2e000107802 */ /* 0x000fe40000000f00 */
[----:B-1---5:R-:W-:Y:S05]  /*a2d0*/  CALL.REL.NOINC `($_ZN7cutlass13device_kernelIN5flash19enable_sm80_to_sm89INS1_16FlashAttnBwdSm80INS1_25CollectiveMainloopBwdSm80ILi2ELi2EN4cute5tupleIJNS5_1CILi64EEENS7_ILi128EEES8_EEENS_10bfloat16_tEfNS_4arch4Sm80ELb0ELb0ELb1ELb1ELb0ELb0ELb0ELb0ELi2ELi2ELi4ELi2ELb1EEENS1_24CollectiveEpilogueBwdGQAISA_fSD_Li256ELb1ELb0EEENS1_19SingleTileSchedulerILb1ELb0ELb0ELi128EEEEEEEEEvNT_6ParamsE$_ZN4cute8gmem_ptrIPKN7cutlass10bfloat16_tEECI1NS_12iter_adaptorIS4_S5_EEES4_) ;  /* 0xffffd0a000007944 */ /* 0x022fea0003c3ffff */
[----:B------:R1:W5:Y:S01]  /*a2e0*/  LDL.64 R6, [R1+0x168] ;  /* 0x0001680001067983 */ /* 0x0003620000100a00 */
[----:B------:R-:W-:-:S03]  /*a2f0*/  MOV R16, 0xa310 ;  /* 0x0000a31000107802 */ /* 0x000fc60000000f00 */
[----:B-1---5:R-:W-:Y:S05]  /*a300*/  CALL.REL.NOINC `($_ZN7cutlass13device_kernelIN5flash19enable_sm80_to_sm89INS1_16FlashAttnBwdSm80INS1_25CollectiveMainloopBwdSm80ILi2ELi2EN4cute5tupleIJNS5_1CILi64EEENS7_ILi128EEES8_EEENS_10bfloat16_tEfNS_4arch4Sm80ELb0ELb0ELb1ELb1ELb0ELb0ELb0ELb0ELi2ELi2ELi4ELi2ELb1EEENS1_24CollectiveEpilogueBwdGQAISA_fSD_Li256ELb1ELb0EEENS1_19SingleTileSchedulerILb1ELb0ELb0ELi128EEEEEEEEEvNT_6ParamsE$_ZN4cute8gmem_ptrIPKN7cutlass9uint128_tEECI1NS_12iter_adaptorIS4_S5_EEES4_) ;  /* 0xffffd0c000007944 */ /* 0x022fea0003c3ffff */
[----:B------:R1:W5:Y:S01]  /*a310*/  LDL.64 R6, [R1+0x168] ;  /* 0x0001680001067983 */ /* 0x0003620000100a00 */
[----:B------:R-:W-:-:S03]  /*a320*/  MOV R16, 0xa340 ;  /* 0x0000a34000107802 */ /* 0x000fc60000000f00 */
[----:B-1---5:R-:W-:Y:S05]  /*a330*/  CALL.REL.NOINC `($_ZN7cutlass13device_kernelIN5flash19enable_sm80_to_sm89INS1_16FlashAttnBwdSm80INS1_25CollectiveMainloopBwdSm80ILi2ELi2EN4cute5tupleIJNS5_1CILi64EEENS7_ILi128EEES8_EEENS_10bfloat16_tEfNS_4arch4Sm80ELb0ELb0ELb1ELb1ELb0ELb0ELb0ELb0ELi2ELi2ELi4ELi2ELb1EEENS1_24CollectiveEpilogueBwdGQAISA_fSD_Li256ELb1ELb0EEENS1_19SingleTileSchedulerILb1ELb0ELb0ELi128EEEEEEEEEvNT_6ParamsE$_ZN4cute3eso3ESOILb1ELb0EJNS_6LayoutINS_5tupleIJNS3_IJNS_1CILi1EEES5_EEEEEENS3_IJNS3_IJS5_NS4_ILi0EEEEEEEEEEENS_10ViewEngineINS_8gmem_ptrIPKN7cutlass9uint128_tEEEEEEEC2ERKSB_RKSJ_) ;  /* 0xffffc92000007944 */ /* 0x022fea0003c3ffff */
[----:B------:R2:W5:Y:S01]  /*a340*/  LDL.64 R110, [R1+0x168] ;  /* 0x00016800016e7983 */ /* 0x0005620000100a00 */
[----:B------:R-:W-:-:S03]  /*a350*/  MOV R16, 0xa370 ;  /* 0x0000a37000107802 */ /* 0x000fc60000000f00 */
[----:B-12--5:R-:W-:Y:S05]  /*a360*/  CALL.REL.NOINC `($_ZN7cutlass13device_kernelIN5flash19enable_sm80_to_sm89INS1_16FlashAttnBwdSm80INS1_25CollectiveMainloopBwdSm80ILi2ELi2EN4cute5tupleIJNS5_1CILi64EEENS7_ILi128EEES8_EEENS_10bfloat16_tEfNS_4arch4Sm80ELb0ELb0ELb1ELb1ELb0ELb0ELb0ELb0ELi2ELi2ELi4ELi2ELb1EEENS1_24CollectiveEpilogueBwdGQAISA_fSD_Li256ELb1ELb0EEENS1_19SingleTileSchedulerILb1ELb0ELb0ELi128EEEEEEEEEvNT_6ParamsE$_ZN4cute8smem_ptrIPN7cutlass10bfloat16_tEECI1NS_12iter_adaptorIS3_S4_EEES3_) ;  /* 0xffffd0f000007944 */ /* 0x026fea0003c3ffff */
[----:B------:R1:W5:Y:S01]  /*a370*/  LDL.64 R6, [R1+0x168] ;  /* 0x0001680001067983 */ /* 0x0003620000100a00 */
[----:B------:R-:W-:-:S03]  /*a380*/  MOV R10, 0xa3a0 ;  /* 0x0000a3a0000a7802 */ /* 0x000fc60000000f00 */
[----:B-1---5:R-:W-:Y:S05]  /*a390*/  CALL.REL.NOINC `($_ZN7cutlass13device_kernelIN5flash19enable_sm80_to_sm89INS1_16FlashAttnBwdSm80INS1_25CollectiveMainloopBwdSm80ILi2ELi2EN4cute5tupleIJNS5_1CILi64EEENS7_ILi128EEES8_EEENS_10bfloat16_tEfNS_4arch4Sm80ELb0ELb0ELb1ELb1ELb0ELb0ELb0ELb0ELi2ELi2ELi4ELi2ELb1EEENS1_24CollectiveEpilogueBwdGQAISA_fSD_Li256ELb1ELb0EEENS1_19SingleTileSchedulerILb1ELb0ELb0ELi128EEEEEEEEEvNT_6ParamsE$_ZN4cute8smem_ptrIPN7cutlass9uint128_tEECI1NS_12iter_adaptorIS3_S4_EEES3_) ;  /* 0xffffd11000007944 */ /* 0x022fea0003c3ffff */
[----:B-1----:R1:W5:Y:S01]  /*a3a0*/  LDL.64 R6, [R1+0x168] ;  /* 0x0001680001067983 */ /* 0x0023620000100a00 */
[----:B------:R-:W-:-:S03]  /*a3b0*/  MOV R10, 0xa3d0 ;  /* 0x0000a3d0000a7802 */ /* 0x000fc60000000f00 */
[----:B-1---5:R-:W-:Y:S05]  /*a3c0*/  CALL.REL.NOINC `($_ZN7cutlass13device_kernelIN5flash19enable_sm80_to_sm89INS1_16FlashAttnBwdSm80INS1_25CollectiveMainloopBwdSm80ILi2ELi2EN4cute5tupleIJNS5_1CILi64EEENS7_ILi128EEES8_EEENS_10bfloat16_tEfNS_4arch4Sm80ELb0ELb0ELb1ELb1ELb0ELb0ELb0ELb0ELi2ELi2ELi4ELi2ELb1EEENS1_24CollectiveEpilogueBwdGQAISA_fSD_Li256ELb1ELb0EEENS1_19SingleTileSchedulerILb1ELb0ELb0ELi128EEEEEEEEEvNT_6ParamsE$_ZN4cute3eso3ESOILb1ELb0EJNS_6LayoutINS_5tupleIJNS3_IJNS_1CILi1EEES5_EEEEEENS3_IJNS3_IJS5_NS4_ILi0EEEEEEEEEEENS_10ViewEngineINS_8smem_ptrIPN7cutlass9uint128_tEEEEEEEC2ERKSB_RKSI_) ;  /* 0xffffc8e000007944 */ /* 0x022fea0003c3ffff */
[----:B-1----:R1:W5:Y:S01]  /*a3d0*/  LDL R6, [R1+0x168] ;  /* 0x0001680001067983 */ /* 0x0023620000100800 */
[----:B------:R-:W-:-:S03]  /*a3e0*/  MOV R8, 0xa400 ;  /* 0x0000a40000087802 */ /* 0x000fc60000000f00 */
[----:B-1---5:R-:W-:Y:S05]  /*a3f0*/  CALL.REL.NOINC `($_ZN7cutlass13device_kernelIN5flash19enable_sm80_to_sm89INS1_16FlashAttnBwdSm80INS1_25CollectiveMainloopBwdSm80ILi2ELi2EN4cute5tupleIJNS5_1CILi64EEENS7_ILi128EEES8_EEENS_10bfloat16_tEfNS_4arch4Sm80ELb0ELb0ELb1ELb1ELb0ELb0ELb0ELb0ELi2ELi2ELi4ELi2ELb1EEENS1_24CollectiveEpilogueBwdGQAISA_fSD_Li256ELb1ELb0EEENS1_19SingleTileSchedulerILb1ELb0ELb0ELi128EEEEEEEEEvNT_6ParamsE$_ZN73_INTERNAL_24fd9406_37_flash_bwd_hdim64_bf16_softcap_sm80_cu_3fbc093a_291824__cvta_generic_to_sharedEPKv) ;  /* 0xffffd13000007944 */ /* 0x022fea0003c3ffff */
        /* <DEDUP_REMOVED lines=9> */
[----:B--2---:R-:W-:Y:S05]  /*a490*/  CALL.REL.NOINC `($_ZN7cutlass13device_kernelIN5flash19enable_sm80_to_sm89INS1_16FlashAttnBwdSm80INS1_25CollectiveMainloopBwdSm80ILi2ELi2EN4cute5tupleIJNS5_1CILi64EEENS7_ILi128EEES8_EEENS_10bfloat16_tEfNS_4arch4Sm80ELb0ELb0ELb1ELb1ELb0ELb0ELb0ELb0ELi2ELi2ELi4ELi2ELb1EEENS1_24CollectiveEpilogueBwdGQAISA_fSD_Li256ELb1ELb0EEENS1_19SingleTileSchedulerILb1ELb0ELb0ELi128EEEEEEEEEvNT_6ParamsE$_ZN4cute3eso3ESOILb1ELb0EJNS_1CILi0EEEiS3_EEC2ERKS3_RKiS6_) ;  /* 0xffffc5c000007944 */ /* 0x004fea0003c3ffff */
[----:B-1----:R-:W2:Y:S01]  /*a4a0*/  LDL R7, [R1+0x168] ;  /* 0x0001680001077983 */ /* 0x002ea20000100800 */
[----:B------:R-:W-:Y:S01]  /*a4b0*/  IMAD.MOV.U32 R6, RZ, RZ, R4 ;  /* 0x000000ffff067224 */ /* 0x000fe200078e0004 */
[----:B------:R-:W-:-:S02]  /*a4c0*/  MOV R16, 0xa4f0 ;  /* 0x0000a4f000107802 */ /* 0x000fc40000000f00 */
[----:B--2---:R-:W-:Y:S02]  /*a4d0*/  SHF.L.U32 R7, R7, 0x5, RZ ;  /* 0x0000000507077819 */ /* 0x004fe400000006ff */
[----:B------:R-:W-:Y:S05]  /*a4e0*/  CALL.REL.NOINC `($_ZN7cutlass13device_kernelIN5flash19enable_sm80_to_sm89INS1_16FlashAttnBwdSm80INS1_25CollectiveMainloopBwdSm80ILi2ELi2EN4cute5tupleIJNS5_1CILi64EEENS7_ILi128EEES8_EEENS_10bfloat16_tEfNS_4arch4Sm80ELb0ELb0ELb1ELb1ELb0ELb0ELb0ELb0ELi2ELi2ELi4ELi2ELb1EEENS1_24CollectiveEpilogueBwdGQAISA_fSD_Li256ELb1ELb0EEENS1_19SingleTileSchedulerILb1ELb0ELb0ELi128EEEEEEEEEvNT_6ParamsE$_ZN4cute5tupleIJiEEC2ERKi) ;  /* 0xffffcdb000007944 */ /* 0x000fea0003c3ffff */
[----:B------:R1:W5:Y:S01]  /*a4f0*/  LDL R7, [R1+0x168] ;  /* 0x0001680001077983 */ /* 0x0003620000100800 */
        /* <DEDUP_REMOVED lines=19> */
[----:B------:R-:W-:Y:S01]  /*a630*/  IMAD.MOV.U32 R16, RZ, RZ, 0x1 ;  /* 0x00000001ff107424 */ /* 0x000fe200078e00ff */
        /* <DEDUP_REMOVED lines=21> */
[----:B------:R-:W-:Y:S02]  /*a790*/  MOV R16, 0x1 ;  /* 0x0000000100107802 */ /* 0x000fe40000000f00 */
        /* <DEDUP_REMOVED lines=44> */
[----:B--2--5:R-:W-:Y:S05]  /*aa60*/  CALL.REL.NOINC `($_ZN7cutlass13device_kernelIN5flash19enable_sm80_to_sm89INS1_16FlashAttnBwdSm80INS1_25CollectiveMainloopBwdSm80ILi2ELi2EN4cute5tupleIJNS5_1CILi64EEENS7_ILi128EEES8_EEENS_10bfloat16_tEfNS_4arch4Sm80ELb0ELb0ELb1ELb1ELb0ELb0ELb0ELb0ELi2ELi2ELi4ELi2ELb1EEENS1_24CollectiveEpilogueBwdGQAISA_fSD_Li256ELb1ELb0EEENS1_19SingleTileSchedulerILb1ELb0ELb0ELi128EEEEEEEEEvNT_6ParamsE$_ZN4cute3eso3ESOILb1ELb0EJNS_10UnderscoreES2_iEEC2ERKS2_S5_RKi) ;  /* 0xffffbd7000007944 */ /* 0x024fea0003c3ffff */
[----:B------:R-:W2:Y:S01]  /*aa70*/  LDL R7, [R1+0x168] ;  /* 0x0001680001077983 */ /* 0x000ea20000100800 */
[----:B------:R-:W-:Y:S02]  /*aa80*/  MOV R8, 0xaab0 ;  /* 0x0000aab000087802 */ /* 0x000fe40000000f00 */
[----:B--2---:R-:W-:Y:S02]  /*aa90*/  SHF.L.U32 R7, R7, 0x6, RZ ;  /* 0x0000000607077819 */ /* 0x004fe400000006ff */
[----:B-1----:R-:W-:Y:S05]  /*aaa0*/  CALL.REL.NOINC `($_ZN7cutlass13device_kernelIN5flash19enable_sm80_to_sm89INS1_16FlashAttnBwdSm80INS1_25CollectiveMainloopBwdSm80ILi2ELi2EN4cute5tupleIJNS5_1CILi64EEENS7_ILi128EEES8_EEENS_10bfloat16_tEfNS_4arch4Sm80ELb0ELb0ELb1ELb1ELb0ELb0ELb0ELb0ELi2ELi2ELi4ELi2ELb1EEENS1_24CollectiveEpilogueBwdGQAISA_fSD_Li256ELb1ELb0EEENS1_19SingleTileSchedulerILb1ELb0ELb0ELi128EEEEEEEEEvNT_6ParamsE$_ZN4cute3eso3ESOILb1ELb0EJNS_6LayoutINS_5tupleIJNS3_IJNS_1CILi4EEENS4_ILi1EEEEEES6_EEENS3_IJNS3_IJS6_NS4_ILi0EEEEEES9_EEEEEiEEC2ERKSC_RKi) ;  /* 0xffffc34000007944 */ /* 0x002fea0003c3ffff */
[----:B------:R-:W2:Y:S04]  /*aab0*/  LD.E.64 R18, [R18.64+0x8] ;  /* 0x0000080412127980 */ /* 0x000ea8000c101b00 */
[----:B------:R-:W2:Y:S01]  /*aac0*/  LDL R10, [R1+0x168] ;  /* 0x00016800010a7983 */ /* 0x000ea20000100800 */
[----:B-1----:R-:W-:Y:S02]  /*aad0*/  MOV R6, R4 ;  /* 0x0000000400067202 */ /* 0x002fe40000000f00 */
[----:B------:R-:W-:Y:S01]  /*aae0*/  MOV R16, 0xab10 ;  /* 0x0000ab1000107802 */ /* 0x000fe20000000f00 */
[----:B--2---:R-:W-:-:S04]  /*aaf0*/  IMAD.WIDE R10, R10, 0x4, R18 ;  /* 0x000000040a0a7825 */ /* 0x004fc800078e0212 */
[----:B------:R-:W-:Y:S05]  /*ab00*/  CALL.REL.NOINC `($_ZN7cutlass13device_kernelIN5flash19enable_sm80_to_sm89INS1_16FlashAttnBwdSm80INS1_25CollectiveMainloopBwdSm80ILi2ELi2EN4cute5tupleIJNS5_1CILi64EEENS7_ILi128EEES8_EEENS_10bfloat16_tEfNS_4arch4Sm80ELb0ELb0ELb1ELb1ELb0ELb0ELb0ELb0ELi2ELi2ELi4ELi2ELb1EEENS1_24CollectiveEpilogueBwdGQAISA_fSD_Li256ELb1ELb0EEENS1_19SingleTileSchedulerILb1ELb0ELb0ELi128EEEEEEEEEvNT_6ParamsE$_ZN4cute8gmem_ptrIPKfECI1NS_12iter_adaptorIS2_S3_EEES2_) ;  /* 0xffffc91000007944 */ /* 0x000fea0003c3ffff */
[----:B-1----:R1:W5:Y:S01]  /*ab10*/  LDL.64 R6, [R1+0x168] ;  /* 0x0001680001067983 */ /* 0x0023620000100a00 */
[----:B------:R-:W-:-:S03]  /*ab20*/  MOV R10, 0xab40 ;  /* 0x0000ab40000a7802 */ /* 0x000fc60000000f00 */
[----:B-1---5:R-:W-:Y:S05]  /*ab30*/  CALL.REL.NOINC `($_ZN7cutlass13device_kernelIN5flash19enable_sm80_to_sm89INS1_16FlashAttnBwdSm80INS1_25CollectiveMainloopBwdSm80ILi2ELi2EN4cute5tupleIJNS5_1CILi64EEENS7_ILi128EEES8_EEENS_10bfloat16_tEfNS_4arch4Sm80ELb0ELb0ELb1ELb1ELb0ELb0ELb0ELb0ELi2ELi2ELi4ELi2ELb1EEENS1_24CollectiveEpilogueBwdGQAISA_fSD_Li256ELb1ELb0EEENS1_19SingleTileSchedulerILb1ELb0ELb0ELi128EEEEEEEEEvNT_6ParamsE$_ZN4cute3eso3ESOILb1ELb0EJNS_6LayoutINS_5tupleIJNS3_IJNS_1CILi4EEENS4_ILi1EEEEEES6_EEENS3_IJNS3_IJS6_NS4_ILi0EEEEEES9_EEEEENS_10ViewEngineINS_8gmem_ptrIPKfEEEEEEC2ERKSC_RKSI_) ;  /* 0xffffc23000007944 */ /* 0x022fea0003c3ffff */
[----:B------:R2:W5:Y:S04]  /*ab40*/  LDL.64 R18, [R14+0x40] ;  /* 0x000040000e127983 */ /* 0x0005680000100a00 */
[----:B------:R2:W5:Y:S01]  /*ab50*/  LDL.64 R10, [R1+0x168] ;  /* 0x00016800010a7983 */ /* 0x0005620000100a00 */
[----:B------:R-:W-:-:S02]  /*ab60*/  MOV R17, UR6 ;  /* 0x0000000600117c02 */ /* 0x000fc40008000f00 */
[----:B-1----:R-:W-:Y:S02]  /*ab70*/  MOV R8, 0xab90 ;  /* 0x0000ab9000087802 */ /* 0x002fe40000000f00 */
[----:B--2--5:R-:W-:Y:S05]  /*ab80*/  CALL.REL.NOINC `($_ZN7cutlass13device_kernelIN5flash19enable_sm80_to_sm89INS1_16FlashAttnBwdSm80INS1_25CollectiveMainloopBwdSm80ILi2ELi2EN4cute5tupleIJNS5_1CILi64EEENS7_ILi128EEES8_EEENS_10bfloat16_tEfNS_4arch4Sm80ELb0ELb0ELb1ELb1ELb0ELb0ELb0ELb0ELi2ELi2ELi4ELi2ELb1EEENS1_24CollectiveEpilogueBwdGQAISA_fSD_Li256ELb1ELb0EEENS1_19SingleTileSchedulerILb1ELb0ELb0ELi128EEEEEEEEEvNT_6ParamsE$_ZN4cute3eso3ESOILb1ELb0EJNS_10UnderscoreES2_iEEC2ERKS2_S5_RKi) ;  /* 0xffffbc5000007944 */ /* 0x024fea0003c3ffff */
[----:B------:R-:W2:Y:S01]  /*ab90*/  LDL R7, [R1+0x168] ;  /* 0x0001680001077983 */ /* 0x000ea20000100800 */
[----:B------:R-:W-:Y:S02]  /*aba0*/  MOV R8, 0xabd0 ;  /* 0x0000abd000087802 */ /* 0x000fe40000000f00 */
[----:B--2---:R-:W-:Y:S02]  /*abb0*/  SHF.L.U32 R7, R7, 0x6, RZ ;  /* 0x0000000607077819 */ /* 0x004fe400000006ff */
[----:B-1----:R-:W-:Y:S05]  /*abc0*/  CALL.REL.NOINC `($_ZN7cutlass13device_kernelIN5flash19enable_sm80_to_sm89INS1_16FlashAttnBwdSm80INS1_25CollectiveMainloopBwdSm80ILi2ELi2EN4cute5tupleIJNS5_1CILi64EEENS7_ILi128EEES8_EEENS_10bfloat16_tEfNS_4arch4Sm80ELb0ELb0ELb1ELb1ELb0ELb0ELb0ELb0ELi2ELi2ELi4ELi2ELb1EEENS1_24CollectiveEpilogueBwdGQAISA_fSD_Li256ELb1ELb0EEENS1_19SingleTileSchedulerILb1ELb0ELb0ELi128EEEEEEEEEvNT_6ParamsE$_ZN4cute3eso3ESOILb1ELb0EJNS_6LayoutINS_5tupleIJNS3_IJNS_1CILi4EEENS4_ILi1EEEEEES6_EEENS3_IJNS3_IJS6_NS4_ILi0EEEEEES9_EEEEEiEEC2ERKSC_RKi) ;  /* 0xffffc22000007944 */ /* 0x002fea0003c3ffff */
[----:B------:R-:W2:Y:S04]  /*abd0*/  LD.E.64 R18, [R18.64] ;  /* 0x0000000412127980 */ /* 0x000ea8000c101b00 */
[----:B------:R-:W2:Y:S01]  /*abe0*/  LDL R8, [R1+0x168] ;  /* 0x0001680001087983 */ /* 0x000ea20000100800 */
[----:B-1----:R-:W-:Y:S02]  /*abf0*/  MOV R6, R4 ;  /* 0x0000000400067202 */ /* 0x002fe40000000f00 */
[----:B------:R-:W-:Y:S01]  /*ac00*/  MOV R16, 0xac30 ;  /* 0x0000ac3000107802 */ /* 0x000fe20000000f00 */
[----:B--2---:R-:W-:-:S04]  /*ac10*/  IMAD.WIDE R8, R8, 0x4, R18 ;  /* 0x0000000408087825 */ /* 0x004fc800078e0212 */
[----:B------:R-:W-:Y:S05]  /*ac20*/  CALL.REL.NOINC `($_ZN7cutlass13device_kernelIN5flash19enable_sm80_to_sm89INS1_16FlashAttnBwdSm80INS1_25CollectiveMainloopBwdSm80ILi2ELi2EN4cute5tupleIJNS5_1CILi64EEENS7_ILi128EEES8_EEENS_10bfloat16_tEfNS_4arch4Sm80ELb0ELb0ELb1ELb1ELb0ELb0ELb0ELb0ELi2ELi2ELi4ELi2ELb1EEENS1_24CollectiveEpilogueBwdGQAISA_fSD_Li256ELb1ELb0EEENS1_19SingleTileSchedulerILb1ELb0ELb0ELi128EEEEEEEEEvNT_6ParamsE$_ZN4cute8smem_ptrIPfECI1NS_12iter_adaptorIS1_S2_EEES1_) ;  /* 0xffffc8c000007944 */ /* 0x000fea0003c3ffff */
[----:B-1----:R1:W5:Y:S01]  /*ac30*/  LDL.64 R6, [R1+0x168] ;  /* 0x0001680001067983 */ /* 0x0023620000100a00 */
[----:B------:R-:W-:-:S03]  /*ac40*/  MOV R16, 0xac60 ;  /* 0x0000ac6000107802 */ /* 0x000fc60000000f00 */
[----:B-1---5:R-:W-:Y:S05]  /*ac50*/  CALL.REL.NOINC `($_ZN7cutlass13device_kernelIN5flash19enable_sm80_to_sm89INS1_16FlashAttnBwdSm80INS1_25CollectiveMainloopBwdSm80ILi2ELi2EN4cute5tupleIJNS5_1CILi64EEENS7_ILi128EEES8_EEENS_10bfloat16_tEfNS_4arch4Sm80ELb0ELb0ELb1ELb1ELb0ELb0ELb0ELb0ELi2ELi2ELi4ELi2ELb1EEENS1_24CollectiveEpilogueBwdGQAISA_fSD_Li256ELb1ELb0EEENS1_19SingleTileSchedulerILb1ELb0ELb0ELi128EEEEEEEEEvNT_6ParamsE$_ZN4cute3eso3ESOILb1ELb0EJNS_6LayoutINS_5tupleIJNS3_IJNS_1CILi4EEENS4_ILi1EEEEEES6_EEENS3_IJNS3_IJS6_NS4_ILi0EEEEEES9_EEEEENS_10ViewEngineINS_8smem_ptrIPfEEEEEEC2ERKSC_RKSH_) ;  /* 0xffffc15000007944 */ /* 0x022fea0003c3ffff */
[----:B------:R2:W5:Y:S04]  /*ac60*/  LDL.64 R18, [R14+0x48] ;  /* 0x000048000e127983 */ /* 0x0005680000100a00 */
[----:B-1----:R2:W5:Y:S01]  /*ac70*/  LDL.64 R8, [R1+0x168] ;  /* 0x0001680001087983 */ /* 0x0025620000100a00 */
[----:B------:R-:W-:-:S02]  /*ac80*/  MOV R7, RZ ;  /* 0x000000ff00077202 */ /* 0x000fc40000000f00 */
[----:B------:R-:W-:Y:S02]  /*ac90*/  MOV R16, 0xacb0 ;  /* 0x0000acb000107802 */ /* 0x000fe40000000f00 */
[----:B--2--5:R-:W-:Y:S05]  /*aca0*/  CALL.REL.NOINC `($_ZN7cutlass13device_kernelIN5flash19enable_sm80_to_sm89INS1_16FlashAttnBwdSm80INS1_25CollectiveMainloopBwdSm80ILi2ELi2EN4cute5tupleIJNS5_1CILi64EEENS7_ILi128EEES8_EEENS_10bfloat16_tEfNS_4arch4Sm80ELb0ELb0ELb1ELb1ELb0ELb0ELb0ELb0ELi2ELi2ELi4ELi2ELb1EEENS1_24CollectiveEpilogueBwdGQAISA_fSD_Li256ELb1ELb0EEENS1_19SingleTileSchedulerILb1ELb0ELb0ELi128EEEEEEEEEvNT_6ParamsE$_ZN4cute3eso3ESOILb1ELb0EJNS_1CILi0EEEiEEC2ERKS3_RKi) ;  /* 0xffffbd7000007944 */ /* 0x024fea0003c3ffff */
[----:B-1----:R1:W5:Y:S01]  /*acb0*/  LD.E R7, [R18.64] ;  /* 0x0000000412077980 */ /* 0x002362000c101900 */
[----:B------:R-:W-:-:S03]  /*acc0*/  MOV R20, 0xace0 ;  /* 0x0000ace000147802 */ /* 0x000fc60000000f00 */
[----:B-1---5:R-:W-:Y:S05]  /*acd0*/  CALL.REL.NOINC `($_ZN7cutlass13device_kernelIN5flash19enable_sm80_to_sm89INS1_16FlashAttnBwdSm80INS1_25CollectiveMainloopBwdSm80ILi2ELi2EN4cute5tupleIJNS5_1CILi64EEENS7_ILi128EEES8_EEENS_10bfloat16_tEfNS_4arch4Sm80ELb0ELb0ELb1ELb1ELb0ELb0ELb0ELb0ELi2ELi2ELi4ELi2ELb1EEENS1_24CollectiveEpilogueBwdGQAISA_fSD_Li256ELb1ELb0EEENS1_19SingleTileSchedulerILb1ELb0ELb0ELi128EEEEEEEEEvNT_6ParamsE$_ZZN4cuteplIJiEJNS_1CILi0EEEEEEDaRKNS_15ArithmeticTupleIJDpT_EEERKNS3_IJDpT0_EEEENKUlDpRKT_E_clIJiEEEDaSH_) ;  /* 0xffffeba000007944 */ /* 0x022fea0003c3ffff */
[----:B-----5:R-:W-:Y:S01]  /*ace0*/  ISETP.GT.AND P0, PT, R6, 0x3f, PT ;  /* 0x0000003f0600780c */ /* 0x020fe20003f04270 */
[----:B------:R-:W-:Y:S01]  /*acf0*/  IMAD.MOV.U32 R6, RZ, RZ, R12 ;  /* 0x000000ffff067224 */ /* 0x000fe200078e000c */
[----:B------:R-:W-:-:S11]  /*ad00*/  MOV R7, 0x0 ;  /* 0x0000000000077802 */ /* 0x000fd60000000f00 */
[----:B------:R-:W-:Y:S05]  /*ad10*/  @P0 RET.REL.NODEC R6 `(_ZN7cutlass13device_kernelIN5flash19enable_sm80_to_sm89INS1_16FlashAttnBwdSm80INS1_25CollectiveMainloopBwdSm80ILi2ELi2EN4cute5tupleIJNS5_1CILi64EEENS7_ILi128EEES8_EEENS_10bfloat16_tEfNS_4arch4Sm80ELb0ELb0ELb1ELb1ELb0ELb0ELb0ELb0ELi2ELi2ELi4ELi2ELb1EEENS1_24CollectiveEpilogueBwdGQAISA_fSD_Li256ELb1ELb0EEENS1_19SingleTileSchedulerILb1ELb0ELb0ELi128EEEEEEEEEvNT_6ParamsE) ;  /* 0xffff52e006000950 */ /* 0x000fea0003c3ffff */
[----:B------:R-:W5:Y:S01]  /*ad20*/  LDL.64 R14, [R14+0x50] ;  /* 0x000050000e0e7983 */ /* 0x000f620000100a00 */
[----:B------:R-:W-:Y:S02]  /*ad30*/  MOV R7, RZ ;  /* 0x000000ff00077202 */ /* 0x000fe40000000f00 */
[----:B------:R-:W-:Y:S02]  /*ad40*/  MOV R16, 0xad60 ;  /* 0x0000ad6000107802 */ /* 0x000fe40000000f00 */
[----:B-1---5:R-:W-:Y:S05]  /*ad50*/  CALL.REL.NOINC `($_ZN7cutlass13device_kernelIN5flash19enable_sm80_to_sm89INS1_16FlashAttnBwdSm80INS1_25CollectiveMainloopBwdSm80ILi2ELi2EN4cute5tupleIJNS5_1CILi64EEENS7_ILi128EEES8_EEENS_10bfloat16_tEfNS_4arch4Sm80ELb0ELb0ELb1ELb1ELb0ELb0ELb0ELb0ELi2ELi2ELi4ELi2ELb1EEENS1_24CollectiveEpilogueBwdGQAISA_fSD_Li256ELb1ELb0EEENS1_19SingleTileSchedulerILb1ELb0ELb0ELi128EEEEEEEEEvNT_6ParamsE$_ZN4cute3eso3ESOILb1ELb0EJNS_10UnderscoreEiEEC2ERKS2_RKi) ;  /* 0xffffbac000007944 */ /* 0x022fea0003c3ffff */
[----:B-1----:R-:W-:Y:S02]  /*ad60*/  MOV R6, R13 ;  /* 0x0000000d00067202 */ /* 0x002fe40000000f00 */
[----:B------:R-:W-:Y:S02]  /*ad70*/  MOV R16, 0xad90 ;  /* 0x0000ad9000107802 */ /* 0x000fe40000000f00 */
[----:B------:R-:W-:Y:S05]  /*ad80*/  CALL.REL.NOINC `($_ZN7cutlass13device_kernelIN5flash19enable_sm80_to_sm89INS1_16FlashAttnBwdSm80INS1_25CollectiveMainloopBwdSm80ILi2ELi2EN4cute5tupleIJNS5_1CILi64EEENS7_ILi128EEES8_EEENS_10bfloat16_tEfNS_4arch4Sm80ELb0ELb0ELb1ELb1ELb0ELb0ELb0ELb0ELi2ELi2ELi4ELi2ELb1EEENS1_24CollectiveEpilogueBwdGQAISA_fSD_Li256ELb1ELb0EEENS1_19SingleTileSchedulerILb1ELb0ELb0ELi128EEEEEEEEEvNT_6ParamsE$_ZN4cute8gmem_ptrIPKfECI1NS_12iter_adaptorIS2_S3_EEES2_) ;  /* 0xffffc69000007944 */ /* 0x000fea0003c3ffff */
[----:B-1----:R1:W5:Y:S01]  /*ad90*/  LDL.64 R6, [R1+0x160] ;  /* 0x0001600001067983 */ /* 0x0023620000100a00 */
[----:B------:R-:W-:-:S03]  /*ada0*/  MOV R16, 0xadc0 ;  /* 0x0000adc000107802 */ /* 0x000fc60000000f00 */
[----:B-1---5:R-:W-:Y:S05]  /*adb0*/  CALL.REL.NOINC `($_ZN7cutlass13device_kernelIN5flash19enable_sm80_to_sm89INS1_16FlashAttnBwdSm80INS1_25CollectiveMainloopBwdSm80ILi2ELi2EN4cute5tupleIJNS5_1CILi64EEENS7_ILi128EEES8_EEENS_10bfloat16_tEfNS_4arch4Sm80ELb0ELb0ELb1ELb1ELb0ELb0ELb0ELb0ELi2ELi2ELi4ELi2ELb1EEENS1_24CollectiveEpilogueBwdGQAISA_fSD_Li256ELb1ELb0EEENS1_19SingleTileSchedulerILb1ELb0ELb0ELi128EEEEEEEEEvNT_6ParamsE$_ZN4cute3eso3ESOILb1ELb0EJNS_6LayoutINS_5tupleIJNS3_IJNS_1CILi4EEENS4_ILi1EEEEEEEEENS3_IJNS3_IJS6_NS4_ILi0EEEEEEEEEEENS_10ViewEngineINS_8gmem_ptrIPKfEEEEEEC2ERKSC_RKSI_) ;  /* 0xffffbf3000007944 */ /* 0x022fea0003c3ffff */
[----:B-1----:R1:W5:Y:S01]  /*adc0*/  LDL.64 R10, [R1+0x160] ;  /* 0x00016000010a7983 */ /* 0x0023620000100a00 */
[----:B------:R-:W-:Y:S02]  /*add0*/  MOV R7, RZ ;  /* 0x000000ff00077202 */ /* 0x000fe40000000f00 */
[----:B------:R-:W-:Y:S02]  /*ade0*/  MOV R16, 0xae00 ;  /* 0x0000ae0000107802 */ /* 0x000fe40000000f00 */
[----:B-1---5:R-:W-:Y:S05]  /*adf0*/  CALL.REL.NOINC `($_ZN7cutlass13device_kernelIN5flash19enable_sm80_to_sm89INS1_16FlashAttnBwdSm80INS1_25CollectiveMainloopBwdSm80ILi2ELi2EN4cute5tupleIJNS5_1CILi64EEENS7_ILi128EEES8_EEENS_10bfloat16_tEfNS_4arch4Sm80ELb0ELb0ELb1ELb1ELb0ELb0ELb0ELb0ELi2ELi2ELi4ELi2ELb1EEENS1_24CollectiveEpilogueBwdGQAISA_fSD_Li256ELb1ELb0EEENS1_19SingleTileSchedulerILb1ELb0ELb0ELi128EEEEEEEEEvNT_6ParamsE$_ZN4cute3eso3ESOILb1ELb0EJNS_10UnderscoreEiEEC2ERKS2_RKi) ;  /* 0xffffba2000007944 */ /* 0x022fea0003c3ffff */
[----:B-1----:R-:W-:Y:S02]  /*ae00*/  MOV R6, R13 ;  /* 0x0000000d00067202 */ /* 0x002fe40000000f00 */
[----:B------:R-:W-:-:S02]  /*ae10*/  MOV R16, 0xae30 ;  /* 0x0000ae3000107802 */ /* 0x000fc40000000f00 */
[----:B------:R-:W-:Y:S05]  /*ae20*/  CALL.REL.NOINC `($_ZN7cutlass13device_kernelIN5flash19enable_sm80_to_sm89INS1_16FlashAttnBwdSm80INS1_25CollectiveMainloopBwdSm80ILi2ELi2EN4cute5tupleIJNS5_1CILi64EEENS7_ILi128EEES8_EEENS_10bfloat16_tEfNS_4arch4Sm80ELb0ELb0ELb1ELb1ELb0ELb0ELb0ELb0ELi2ELi2ELi4ELi2ELb1EEENS1_24CollectiveEpilogueBwdGQAISA_fSD_Li256ELb1ELb0EEENS1_19SingleTileSchedulerILb1ELb0ELb0ELi128EEEEEEEEEvNT_6ParamsE$_ZN4cute8smem_ptrIPfECI1NS_12iter_adaptorIS1_S2_EEES1_) ;  /* 0xffffc6c000007944 */ /* 0x000fea0003c3ffff */
[----:B-1----:R1:W5:Y:S01]  /*ae30*/  LDL.64 R6, [R1+0x160] ;  /* 0x0001600001067983 */ /* 0x0023620000100a00 */
[----:B------:R-:W-:-:S03]  /*ae40*/  MOV R16, 0xae60 ;  /* 0x0000ae6000107802 */ /* 0x000fc60000000f00 */
[----:B-1---5:R-:W-:Y:S05]  /*ae50*/  CALL.REL.NOINC `($_ZN7cutlass13device_kernelIN5flash19enable_sm80_to_sm89INS1_16FlashAttnBwdSm80INS1_25CollectiveMainloopBwdSm80ILi2ELi2EN4cute5tupleIJNS5_1CILi64EEENS7_ILi128EEES8_EEENS_10bfloat16_tEfNS_4arch4Sm80ELb0ELb0ELb1ELb1ELb0ELb0ELb0ELb0ELi2ELi2ELi4ELi2ELb1EEENS1_24CollectiveEpilogueBwdGQAISA_fSD_Li256ELb1ELb0EEENS1_19SingleTileSchedulerILb1ELb0ELb0ELi128EEEEEEEEEvNT_6ParamsE$_ZN4cute3eso3ESOILb1ELb0EJNS_6LayoutINS_5tupleIJNS3_IJNS_1CILi4EEENS4_ILi1EEEEEEEEENS3_IJNS3_IJS6_NS4_ILi0EEEEEEEEEEENS_10ViewEngineINS_8smem_ptrIPfEEEEEEC2ERKSC_RKSH_) ;  /* 0xffffbed000007944 */ /* 0x022fea0003c3ffff */
[----:B-1----:R1:W5:Y:S01]  /*ae60*/  LDL.64 R8, [R1+0x160] ;  /* 0x0001600001087983 */ /* 0x0023620000100a00 */
[----:B------:R-:W-:-:S02]  /*ae70*/  MOV R6, R4 ;  /* 0x0000000400067202 */ /* 0x000fc40000000f00 */
[----:B------:R-:W-:Y:S02]  /*ae80*/  MOV R16, 0xaea0 ;  /* 0x0000aea000107802 */ /* 0x000fe40000000f00 */
[----:B-1---5:R-:W-:Y:S05]  /*ae90*/  CALL.REL.NOINC `($_ZN7cutlass13device_kernelIN5flash19enable_sm80_to_sm89INS1_16FlashAttnBwdSm80INS1_25CollectiveMainloopBwdSm80ILi2ELi2EN4cute5tupleIJNS5_1CILi64EEENS7_ILi128EEES8_EEENS_10bfloat16_tEfNS_4arch4Sm80ELb0ELb0ELb1ELb1ELb0ELb0ELb0ELb0ELi2ELi2ELi4ELi2ELb1EEENS1_24CollectiveEpilogueBwdGQAISA_fSD_Li256ELb1ELb0EEENS1_19SingleTileSchedulerILb1ELb0ELb0ELi128EEEEEEEEEvNT_6ParamsE$_ZN4cute8gmem_ptrIPKfECI1NS_12iter_adaptorIS2_S3_EEES2_) ;  /* 0xffffc58000007944 */ /* 0x022fea0003c3ffff */
[----:B-1----:R1:W5:Y:S01]  /*aea0*/  LDL.64 R6, [R1+0x168] ;  /* 0x0001680001067983 */ /* 0x0023620000100a00 */
[----:B------:R-:W-:-:S03]  /*aeb0*/  MOV R16, 0xaed0 ;  /* 0x0000aed000107802 */ /* 0x000fc60000000f00 */
[----:B-1---5:R-:W-:Y:S05]  /*aec0*/  CALL.REL.NOINC `($_ZN7cutlass13device_kernelIN5flash19enable_sm80_to_sm89INS1_16FlashAttnBwdSm80INS1_25CollectiveMainloopBwdSm80ILi2ELi2EN4cute5tupleIJNS5_1CILi64EEENS7_ILi128EEES8_EEENS_10bfloat16_tEfNS_4arch4Sm80ELb0ELb0ELb1ELb1ELb0ELb0ELb0ELb0ELi2ELi2ELi4ELi2ELb1EEENS1_24CollectiveEpilogueBwdGQAISA_fSD_Li256ELb1ELb0EEENS1_19SingleTileSchedulerILb1ELb0ELb0ELi128EEEEEEEEEvNT_6ParamsE$_ZN4cute8gmem_ptrIPKN7cutlass9uint128_tEECI1NS_12iter_adaptorIS4_S5_EEES4_) ;  /* 0xffffc50000007944 */ /* 0x022fea0003c3ffff */
[----:B------:R1:W5:Y:S01]  /*aed0*/  LDL.64 R6, [R1+0x168] ;  /* 0x0001680001067983 */ /* 0x0003620000100a00 */
[----:B------:R-:W-:-:S03]  /*aee0*/  MOV R16, 0xaf00 ;  /* 0x0000af0000107802 */ /* 0x000fc60000000f00 */
[----:B-1---5:R-:W-:Y:S05]  /*aef0*/  CALL.REL.NOINC `($_ZN7cutlass13device_kernelIN5flash19enable_sm80_to_sm89INS1_16FlashAttnBwdSm80INS1_25CollectiveMainloopBwdSm80ILi2ELi2EN4cute5tupleIJNS5_1CILi64EEENS7_ILi128EEES8_EEENS_10bfloat16_tEfNS_4arch4Sm80ELb0ELb0ELb1ELb1ELb0ELb0ELb0ELb0ELi2ELi2ELi4ELi2ELb1EEENS1_24CollectiveEpilogueBwdGQAISA_fSD_Li256ELb1ELb0EEENS1_19SingleTileSchedulerILb1ELb0ELb0ELi128EEEEEEEEEvNT_6ParamsE$_ZN4cute3eso3ESOILb1ELb0EJNS_6LayoutINS_5tupleIJNS3_IJNS_1CILi1EEES5_EEEEEENS3_IJNS3_IJS5_NS4_ILi0EEEEEEEEEEENS_10ViewEngineINS_8gmem_ptrIPKN7cutlass9uint128_tEEEEEEEC2ERKSB_RKSJ_) ;  /* 0xffffbd6000007944 */ /* 0x022fea0003c3ffff */
[----:B------:R2:W5:Y:S01]  /*af00*/  LDL.64 R22, [R1+0x168] ;  /* 0x0001680001167983 */ /* 0x0005620000100a00 */
[----:B-1----:R-:W-:Y:S02]  /*af10*/  MOV R6, R4 ;  /* 0x0000000400067202 */ /* 0x002fe40000000f00 */
[----:B------:R-:W-:Y:S02]  /*af20*/  MOV R16, 0xaf40 ;  /* 0x0000af4000107802 */ /* 0x000fe40000000f00 */
[----:B--2--5:R-:W-:Y:S05]  /*af30*/  CALL.REL.NOINC `($_ZN7cutlass13device_kernelIN5flash19enable_sm80_to_sm89INS1_16FlashAttnBwdSm80INS1_25CollectiveMainloopBwdSm80ILi2ELi2EN4cute5tupleIJNS5_1CILi64EEENS7_ILi128EEES8_EEENS_10bfloat16_tEfNS_4arch4Sm80ELb0ELb0ELb1ELb1ELb0ELb0ELb0ELb0ELi2ELi2ELi4ELi2ELb1EEENS1_24CollectiveEpilogueBwdGQAISA_fSD_Li256ELb1ELb0EEENS1_19SingleTileSchedulerILb1ELb0ELb0ELi128EEEEEEEEEvNT_6ParamsE$_ZN4cute8smem_ptrIPfECI1NS_12iter_adaptorIS1_S2_EEES1_) ;  /* 0xffffc5b000007944 */ /* 0x024fea0003c3ffff */
[----:B-1----:R1:W5:Y:S01]  /*af40*/  LDL.64 R6, [R1+0x168] ;  /* 0x0001680001067983 */ /* 0x0023620000100a00 */
        /* <DEDUP_REMOVED lines=8> */
[----:B------:R-:W2:Y:S01]  /*afd0*/  LD.E.U8 R14, [R14.64] ;  /* 0x000000040e0e7980 */ /* 0x000ea2000c101100 */
[----:B------:R-:W-:Y:S02]  /*afe0*/  MOV R13, 0x0 ;  /* 0x00000000000d7802 */ /* 0x000fe40000000f00 */
[----:B--2---:R-:W-:-:S13]  /*aff0*/  ISETP.NE.AND P0, PT, R14, RZ, PT ;  /* 0x000000ff0e00720c */ /* 0x004fda0003f05270 */
[----:B------:R-:W-:Y:S01]  /*b000*/  @!PT LDS RZ, [RZ] ;  /* 0x00000000fffff984 */ /* 0x000fe20000000800 */
[----:B------:R-:W-:Y:S01]  /*b010*/  @!PT LDS RZ, [RZ] ;  /* 0x00000000fffff984 */ /* 0x000fe20000000800 */
[----:B------:R-:W-:Y:S01]  /*b020*/  @!PT LDS RZ, [RZ] ;  /* 0x00000000fffff984 */ /* 0x000fe20000000800 */
[----:B------:R1:W-:Y:S01]  /*b030*/  LDGSTS.E.BYPASS.LTC128B.128 [R6], [R22.64], P0 ;  /* 0x0000000016067fae */ /* 0x0003e20008101d44 */
[----:B------:R-:W-:Y:S05]  /*b040*/  RET.REL.NODEC R12 `(_ZN7cutlass13device_kernelIN5flash19enable_sm80_to_sm89INS1_16FlashAttnBwdSm80INS1_25CollectiveMainloopBwdSm80ILi2ELi2EN4cute5tupleIJNS5_1CILi64EEENS7_ILi128EEES8_EEENS_10bfloat16_tEfNS_4arch4Sm80ELb0ELb0ELb1ELb1ELb0ELb0ELb0ELb0ELi2ELi2ELi4ELi2ELb1EEENS1_24CollectiveEpilogueBwdGQAISA_fSD_Li256ELb1ELb0EEENS1_19SingleTileSchedulerILb1ELb0ELb0ELi128EEEEEEEEEvNT_6ParamsE) ;  /* 0xffff4fb00c007950 */ /* 0x000fea0003c3ffff */
        .type           $_ZN7cutlass13device_kernelIN5flash19enable_sm80_to_sm89INS1_16FlashAttnBwdSm80INS1_25CollectiveMainloopBwdSm80ILi2ELi2EN4cute5tupleIJNS5_1CILi64EEENS7_ILi128EEES8_EEENS_10bfloat16_tEfNS_4arch4Sm80ELb0ELb0ELb1ELb1ELb0ELb0ELb0ELb0ELi2ELi2ELi4ELi2ELb1EEENS1_24CollectiveEpilogueBwdGQAISA_fSD_Li256ELb1ELb0EEENS1_19SingleTileSchedulerILb1ELb0ELb0ELi128EEEEEEEEEvNT_6ParamsE$_ZZN5flash25CollectiveMainloopBwdSm80ILi2ELi2EN4cute5tupleIJNS1_1CILi64EEENS3_ILi128EEES4_EEEN7cutlass10bfloat16_tEfNS7_4arch4Sm80ELb0ELb0ELb1ELb1ELb0ELb0ELb0ELb0ELi2ELi2ELi4ELi2ELb1EE3mmaINS_16FlashAttnBwdSm80ISB_NS_24CollectiveEpilogueBwdGQAIS6_fSA_Li256ELb1ELb0EEENS_19SingleTileSchedulerILb1ELb0ELb0ELi128EEEE13SharedStorageENS1_6TensorINS1_11ArrayEngineIfLm32EEENS1_6LayoutINS2_IJNS2_IJNS3_ILi2EEESO_EEESO_NS3_ILi4EEEEEENS2_IJNS2_IJNS3_ILi1EEESO_EEESQ_NS3_ILi8EEEEEEEEEEEEbRKNSB_6ParamsERT0_S12_iNS2_IJiiiEEERT_ENKUliiE_clEii,@function
        .size           $_ZN7cutlass13device_kernelIN5flash19enable_sm80_to_sm89INS1_16FlashAttnBwdSm80INS1_25CollectiveMainloopBwdSm80ILi2ELi2EN4cute5tupleIJNS5_1CILi64EEENS7_ILi128EEES8_EEENS_10bfloat16_tEfNS_4arch4Sm80ELb0ELb0ELb1ELb1ELb0ELb0ELb0ELb0ELi2ELi2ELi4ELi2ELb1EEENS1_24CollectiveEpilogueBwdGQAISA_fSD_Li256ELb1ELb0EEENS1_19SingleTileSchedulerILb1ELb0ELb0ELi128EEEEEEEEEvNT_6ParamsE$_ZZN5flash25CollectiveMainloopBwdSm80ILi2ELi2EN4cute5tupleIJNS1_1CILi64EEENS3_ILi128EEES4_EEEN7cutlass10bfloat16_tEfNS7_4arch4Sm80ELb0ELb0ELb1ELb1ELb0ELb0ELb0ELb0ELi2ELi2ELi4ELi2ELb1EE3mmaINS_16FlashAttnBwdSm80ISB_NS_24CollectiveEpilogueBwdGQAIS6_fSA_Li256ELb1ELb0EEENS_19SingleTileSchedulerILb1ELb0ELb0ELi128EEEE13SharedStorageENS1_6TensorINS1_11ArrayEngineIfLm32EEENS1_6LayoutINS2_IJNS2_IJNS3_ILi2EEESO_EEESO_NS3_ILi4EEEEEENS2_IJNS2_IJNS3_ILi1EEESO_EEESQ_NS3_ILi8EEEEEEEEEEEEbRKNSB_6ParamsERT0_S12_iNS2_IJiiiEEERT_ENKUliiE_clEii,(.L_x_3637 - $_ZN7cutlass13device_kernelIN5flash19enable_sm80_to_sm89INS1_16FlashAttnBwdSm80INS1_25CollectiveMainloopBwdSm80ILi2ELi2EN4cute5tupleIJNS5_1CILi64EEENS7_ILi128EEES8_EEENS_10bfloat16_tEfNS_4arch4Sm80ELb0ELb0ELb1ELb1ELb0ELb0ELb0ELb0ELi2ELi2ELi4ELi2ELb1EEENS1_24CollectiveEpilogueBwdGQAISA_fSD_Li256ELb1ELb0EEENS1_19SingleTileSchedulerILb1ELb0ELb0ELi128EEEEEEEEEvNT_6ParamsE$_ZZN5flash25CollectiveMainloopBwdSm80ILi2ELi2EN4cute5tupleIJNS1_1CILi64EEENS3_ILi128EEES4_EEEN7cutlass10bfloat16_tEfNS7_4arch4Sm80ELb0ELb0ELb1ELb1ELb0ELb0ELb0ELb0ELi2ELi2ELi4ELi2ELb1EE3mmaINS_16FlashAttnBwdSm80ISB_NS_24CollectiveEpilogueBwdGQAIS6_fSA_Li256ELb1ELb0EEENS_19SingleTileSchedulerILb1ELb0ELb0ELi128EEEE13SharedStorageENS1_6TensorINS1_11ArrayEngineIfLm32EEENS1_6LayoutINS2_IJNS2_IJNS3_ILi2EEESO_EEESO_NS3_ILi4EEEEEENS2_IJNS2_IJNS3_ILi1EEESO_EEESQ_NS3_ILi8EEEEEEEEEEEEbRKNSB_6ParamsERT0_S12_iNS2_IJiiiEEERT_ENKUliiE_clEii)
$_ZN7cutlass13device_kernelIN5flash19enable_sm80_to_sm89INS1_16FlashAttnBwdSm80INS1_25CollectiveMainloopBwdSm80ILi2ELi2EN4cute5tupleIJNS5_1CILi64EEENS7_ILi128EEES8_EEENS_10bfloat16_tEfNS_4arch4Sm80ELb0ELb0ELb1ELb1ELb0ELb0ELb0ELb0ELi2ELi2ELi4ELi2ELb1EEENS1_24CollectiveEpilogueBwdGQAISA_fSD_Li256ELb1ELb0EEENS1_19SingleTileSchedulerILb1ELb0ELb0ELi128EEEEEEEEEvNT_6ParamsE$_ZZN5flash25CollectiveMainloopBwdSm80ILi2ELi2EN4cute5tupleIJNS1_1CILi64EEENS3_ILi128EEES4_EEEN7cutlass10bfloat16_tEfNS7_4arch4Sm80ELb0ELb0ELb1ELb1ELb0ELb0ELb0ELb0ELi2ELi2ELi4ELi2ELb1EE3mmaINS_16FlashAttnBwdSm80ISB_NS_24CollectiveEpilogueBwdGQAIS6_fSA_Li256ELb1ELb0EEENS_19SingleTileSchedulerILb1ELb0ELb0ELi128EEEE13SharedStorageENS1_6TensorINS1_11ArrayEngineIfLm32EEENS1_6LayoutINS2_IJNS2_IJNS3_ILi2EEESO_EEESO_NS3_ILi4EEEEEENS2_IJNS2_IJNS3_ILi1EEESO_EEESQ_NS3_ILi8EEEEEEEEEEEEbRKNSB_6ParamsERT0_S12_iNS2_IJiiiEEERT_ENKUliiE_clEii:
        /* <DEDUP_REMOVED lines=355> */
.L_x_192:
        /* <DEDUP_REMOVED lines=16> */
.L_x_3637:


//--------------------- .text._ZN7cutlass13device_kernelIN5flash19enable_sm80_to_sm89INS1_16FlashAttnBwdSm80INS1_25CollectiveMainloopBwdSm80ILi2ELi2EN4cute5tupleIJNS5_1CILi64EEENS7_ILi128EEES8_EEENS_10bfloat16_tEfNS_4arch4Sm80ELb0ELb0ELb1ELb1ELb1ELb0ELb0ELb0ELi2ELi2ELi4ELi2ELb1EEENS1_24CollectiveEpilogueBwdGQAISA_fSD_Li256ELb1ELb1EEENS1_19SingleTileSchedulerILb1ELb0ELb0ELi128EEEEEEEEEvNT_6ParamsE --------------------------
	.section	.text._ZN7cutlass13device_kernelIN5flash19enable_sm80_to_sm89INS1_16FlashAttnBwdSm80INS1_25CollectiveMainloopBwdSm80ILi2ELi2EN4cute5tupleIJNS5_1CILi64EEENS7_ILi128EEES8_EEENS_10bfloat16_tEfNS_4arch4Sm80ELb0ELb0ELb1ELb1ELb1ELb0ELb0ELb0ELi2ELi2ELi4ELi2ELb1EEENS1_24CollectiveEpilogueBwdGQAISA_fSD_Li256ELb1ELb1EEENS1_19SingleTileSchedulerILb1ELb0ELb0ELi128EEEEEEEEEvNT_6ParamsE,"ax",@progbits
	.sectioninfo	@"SHI_REGISTERS=247"
	.align	128
.text._ZN7cutlass13device_kernelIN5flash19enable_sm80_to_sm89INS1_16FlashAttnBwdSm80INS1_25CollectiveMainloopBwdSm80ILi2ELi2EN4cute5tupleIJNS5_1CILi64EEENS7_ILi128EEES8_EEENS_10bfloat16_tEfNS_4arch4Sm80ELb0ELb0ELb1ELb1ELb1ELb0ELb0ELb0ELi2ELi2ELi4ELi2ELb1EEENS1_24CollectiveEpilogueBwdGQAISA_fSD_Li256ELb1ELb1EEENS1_19SingleTileSchedulerILb1ELb0ELb0ELi128EEEEEEEEEvNT_6ParamsE:
        .type           _ZN7cutlass13device_kernelIN5flash19enable_sm80_to_sm89INS1_16FlashAttnBwdSm80INS1_25CollectiveMainloopBwdSm80ILi2ELi2EN4cute5tupleIJNS5_1CILi64EEENS7_ILi128EEES8_EEENS_10bfloat16_tEfNS_4arch4Sm80ELb0ELb0ELb1ELb1ELb1ELb0ELb0ELb0ELi2ELi2ELi4ELi2ELb1EEENS1_24CollectiveEpilogueBwdGQAISA_fSD_Li256ELb1ELb1EEENS1_19SingleTileSchedulerILb1ELb0ELb0ELi128EEEEEEEEEvNT_6ParamsE,@function
        .size           _ZN7cutlass13device_kernelIN5flash19enable_sm80_to_sm89INS1_16FlashAttnBwdSm80INS1_25CollectiveMainloopBwdSm80ILi2ELi2EN4cute5tupleIJNS5_1CILi64EEENS7_ILi128EEES8_EEENS_10bfloat16_tEfNS_4arch4Sm80ELb0ELb0ELb1ELb1ELb1ELb0ELb0ELb0ELi2ELi2ELi4ELi2ELb1EEENS1_24CollectiveEpilogueBwdGQAISA_fSD_Li256ELb1ELb1EEENS1_19SingleTileSchedulerILb1ELb0ELb0ELi128EEEEEEEEEvNT_6ParamsE,(.L_x_3728 - _ZN7cutlass13device_kernelIN5flash19enable_sm80_to_sm89INS1_16FlashAttnBwdSm80INS1_25CollectiveMainloopBwdSm80ILi2ELi2EN4cute5tupleIJNS5_1CILi64EEENS7_ILi128EEES8_EEENS_10bfloat16_tEfNS_4arch4Sm80ELb0ELb0ELb1ELb1ELb1ELb0ELb0ELb0ELi2ELi2ELi4ELi2ELb1EEENS1_24CollectiveEpilogueBwdGQAISA_fSD_Li256ELb1ELb1EEENS1_19SingleTileSchedulerILb1ELb0ELb0ELi128EEEEEEEEEvNT_6ParamsE)
        .other          _ZN7cutlass13device_kernelIN5flash19enable_sm80_to_sm89INS1_16FlashAttnBwdSm80INS1_25CollectiveMainloopBwdSm80ILi2ELi2EN4cute5tupleIJNS5_1CILi64EEENS7_ILi128EEES8_EEENS_10bfloat16_tEfNS_4arch4Sm80ELb0ELb0ELb1ELb1ELb1ELb0ELb0ELb0ELi2ELi2ELi4ELi2ELb1EEENS1_24CollectiveEpilogueBwdGQAISA_fSD_Li256ELb1ELb1EEENS1_19SingleTileSchedulerILb1ELb0ELb0ELi128EEEEEEEEEvNT_6ParamsE,@"STO_CUDA_ENTRY STV_DEFAULT"
_ZN7cutlass13device_kernelIN5flash19enable_sm80_to_sm89INS1_16FlashAttnBwdSm80INS1_25CollectiveMainloopBwdSm80ILi2ELi2EN4cute5tupleIJNS5_1CILi64EEENS7_ILi128EEES8_EEENS_10bfloat16_tEfNS_4arch4Sm80ELb0ELb0ELb1ELb1ELb1ELb0ELb0ELb0ELi2ELi2ELi4ELi2ELb1EEENS1_24CollectiveEpilogueBwdGQAISA_fSD_Li256ELb1ELb1EEENS1_19SingleTileSchedulerILb1ELb0ELb0ELi128EEEEEEEEEvNT_6ParamsE:
        /* <DEDUP_REMOVED lines=20> */
.L_x_194:
        /* <DEDUP_REMOVED lines=8> */
.L_x_196:
[----:B------:R-:W-:Y:S02]  /*01c0*/  MOV R5, c[0x0][0x3ac] ;  /* 0x0000eb0000057a02 */ /* 0x000fe40000000f00 */
.L_x_195:
[----:B------:R-:W-:-:S05]  /*01d0*/  IMAD.SHL.U32 R0, R4, 0x80, RZ ;  /* 0x0000008004007824 */ /* 0x000fca00078e00ff */
[----:B-----5:R-:W-:-:S04]  /*01e0*/  ISETP.GE.AND P0, PT, R0, R5, PT ;  /* 0x000000050000720c */ /* 0x020fc80003f06270 */
[----:B------:R-:W-:Y:S01]  /*01f0*/  SEL R194, R194, 0xffffffff, !P0 ;  /* 0xffffffffc2c27807 */ /* 0x000fe20004000000 */
[----:B------:R-:W-:Y:S05]  /*0200*/  BRA `(.L_x_197) ;  /* 0x0000011000007947 */ /* 0x000fea0003800000 */
.L_x_193:
[----:B---34-:R-:W-:-:S04]  /*0210*/  ISETP.NE.U32.AND P0, PT, RZ, c[0x0][0x3c8], PT ;  /* 0x0000f200ff007a0c */ /* 0x018fc80003f05070 */
[----:B------:R-:W-:-:S13]  /*0220*/  ISETP.NE.AND.EX P0, PT, RZ, c[0x0][0x3cc], PT, P0 ;  /* 0x0000f300ff007a0c */ /* 0x000fda0003f05300 */
[----:B------:R-:W-:Y:S05]  /*0230*/  @!P0 BRA `(.L_x_198) ;  /* 0x0000002000008947 */ /* 0x000fea0003800000 */
[----:B------:R1:W5:Y:S01]  /*0240*/  LDG.E R5, [R6.64] ;  /* 0x0000000a06057981 */ /* 0x000362000c1e1900 */
[----:B------:R-:W-:Y:S05]  /*0250*/  BRA `(.L_x_199) ;  /* 0x0000009000007947 */ /* 0x000fea0003800000 */
.L_x_198:
        /* <DEDUP_REMOVED lines=8> */
.L_x_200:
[----:B------:R-:W-:Y:S02]  /*02e0*/  MOV R5, c[0x0][0x3ac] ;  /* 0x0000eb0000057a02 */ /* 0x000fe40000000f00 */
.L_x_199:
[----:B------:R-:W-:-:S05]  /*02f0*/  IMAD.SHL.U32 R0, R4, 0x80, RZ ;  /* 0x0000008004007824 */ /* 0x000fca00078e00ff */
[----:B-----5:R-:W-:-:S04]  /*0300*/  ISETP.GE.AND P0, PT, R0, R5, PT ;  /* 0x000000050000720c */ /* 0x020fc80003f06270 */
[----:B------:R-:W-:-:S04]  /*0310*/  SEL R194, R194, 0xffffffff, !P0 ;  /* 0xffffffffc2c27807 */ /* 0x000fc80004000000 */
.L_x_197:
        /* <DEDUP_REMOVED lines=32> */
.L_x_201:
[----:B-----5:R2:W-:Y:S01]  /*0520*/  STL [R1+0xc], R32 ;  /* 0x00000c2001007387 */ /* 0x0205e20000100800 */
[----:B------:R-:W-:-:S04]  /*0530*/  ISETP.NE.U32.AND P0, PT, RZ, c[0x0][0x2e0], PT ;  /* 0x0000b800ff007a0c */ /* 0x000fc80003f05070 */
[----:B------:R-:W-:-:S13]  /*0540*/  ISETP.NE.AND.EX P0, PT, RZ, c[0x0][0x2e4], PT, P0 ;  /* 0x0000b900ff007a0c */ /* 0x000fda0003f05300 */
[----:B------:R-:W-:Y:S05]  /*0550*/  @!P0 BRA `(.L_x_202) ;  /* 0x0000003000008947 */ /* 0x000fea0003800000 */
[----:B------:R-:W-:-:S05]  /*0560*/  IMAD.WIDE R8, R194, R3, c[0x0][0x2e0] ;  /* 0x0000b800c2087625 */ /* 0x000fca00078e0203 */
[----:B------:R3:W5:Y:S01]  /*0570*/  LDG.E R25, [R8.64] ;  /* 0x0000000a08197981 */ /* 0x000762000c1e1900 */
[----:B------:R-:W-:Y:S05]  /*0580*/  BRA `(.L_x_203) ;  /* 0x0000004000007947 */ /* 0x000fea0003800000 */
.L_x_202:
[----:B------:R-:W-:Y:S05]  /*0590*/  @!P4 BRA `(.L_x_203) ;  /* 0x000000300000c947 */ /* 0x000fea0003800000 */
[----:B------:R-:W3:Y:S04]  /*05a0*/  LDG.E R25, [R8.64] ;  /* 0x0000000a08197981 */ /* 0x000ee8000c1e1900 */
[----:B------:R-:W3:Y:S02]  /*05b0*/  LDG.E R0, [R8.64+0x4] ;  /* 0x0000040a08007981 */ /* 0x000ee4000c1e1900 */
[----:B---3--:R-:W-:-:S05]  /*05c0*/  IADD3 R25, -R25, R0, RZ ;  /* 0x0000000019197210 */ /* 0x008fca0007ffe1ff */
.L_x_203:
        /* <DEDUP_REMOVED lines=196> */
[----:B-1----:R-:W-:Y:S05]  /*1210*/  CALL.REL.NOINC `($_ZN7cutlass13device_kernelIN5flash19enable_sm80_to_sm89INS1_16FlashAttnBwdSm80INS1_25CollectiveMainloopBwdSm80ILi2ELi2EN4cute5tupleIJNS5_1CILi64EEENS7_ILi128EEES8_EEENS_10bfloat16_tEfNS_4arch4Sm80ELb0ELb0ELb1ELb1ELb1ELb0ELb0ELb0ELi2ELi2ELi4ELi2ELb1EEENS1_24CollectiveEpilogueBwdGQAISA_fSD_Li256ELb1ELb1EEENS1_19SingleTileSchedulerILb1ELb0ELb0ELi128EEEEEEEEEvNT_6ParamsE$_ZZN4cute7idx2crdINS_5tupleIJiEEENS1_IJNS1_IJNS1_IJNS_1CILi8EEENS3_ILi2EEEEEES5_S5_NS3_ILi4EEEEEEEEEEEDaRKT_RKT0_ENKUlRKT_RKT0_E_clIiS8_EEDaSI_SL_) ;  /* 0x000079f000007944 */ /* 0x002fea0003c00000 */
[----:B------:R-:W-:Y:S01]  /*1220*/  IMAD.MOV.U32 R188, RZ, RZ, R0 ;  /* 0x000000ffffbc7224 */ /* 0x000fe200078e0000 */
[----:B------:R-:W-:Y:S01]  /*1230*/  MOV R35, R46 ;  /* 0x0000002e00237202 */ /* 0x000fe20000000f00 */
[----:B------:R-:W-:Y:S01]  /*1240*/  IMAD.MOV.U32 R52, RZ, RZ, R68 ;  /* 0x000000ffff347224 */ /* 0x000fe200078e0044 */
[----:B------:R-:W-:-:S02]  /*1250*/  MOV R24, 0x1270 ;  /* 0x0000127000187802 */ /* 0x000fc40000000f00 */
[----:B--2---:R-:W-:Y:S05]  /*1260*/  CALL.REL.NOINC `($_ZN7cutlass13device_kernelIN5flash19enable_sm80_to_sm89INS1_16FlashAttnBwdSm80INS1_25CollectiveMainloopBwdSm80ILi2ELi2EN4cute5tupleIJNS5_1CILi64EEENS7_ILi128EEES8_EEENS_10bfloat16_tEfNS_4arch4Sm80ELb0ELb0ELb1ELb1ELb1ELb0ELb0ELb0ELi2ELi2ELi4ELi2ELb1EEENS1_24CollectiveEpilogueBwdGQAISA_fSD_Li256ELb1ELb1EEENS1_19SingleTileSchedulerILb1ELb0ELb0ELi128EEEEEEEEEvNT_6ParamsE$_ZZN4cute7idx2crdINS_5tupleIJiEEENS1_IJNS1_IJNS1_IJNS_1CILi8EEENS3_ILi2EEEEEES5_S5_NS3_ILi4EEEEEEEEEEEDaRKT_RKT0_ENKUlRKT_RKT0_E_clIiS8_EEDaSI_SL_) ;  /* 0x000079a000007944 */ /* 0x004fea0003c00000 */
        /* <DEDUP_REMOVED lines=13> */
[----:B--2---:R-:W-:Y:S05]  /*1340*/  CALL.REL.NOINC `($_ZN7cutlass13device_kernelIN5flash19enable_sm80_to_sm89INS1_16FlashAttnBwdSm80INS1_25CollectiveMainloopBwdSm80ILi2ELi2EN4cute5tupleIJNS5_1CILi64EEENS7_ILi128EEES8_EEENS_10bfloat16_tEfNS_4arch4Sm80ELb0ELb0ELb1ELb1ELb1ELb0ELb0ELb0ELi2ELi2ELi4ELi2ELb1EEENS1_24CollectiveEpilogueBwdGQAISA_fSD_Li256ELb1ELb1EEENS1_19SingleTileSchedulerILb1ELb0ELb0ELi128EEEEEEEEEvNT_6ParamsE$_ZZN4cute7idx2crdINS_5tupleIJiEEENS1_IJNS1_IJNS1_IJNS_1CILi8EEENS3_ILi2EEEEEES5_NS3_ILi4EEES5_EEEEEEEEDaRKT_RKT0_ENKUlRKT_RKT0_E_clIiS8_EEDaSI_SL_) ;  /* 0x00006bc000007944 */ /* 0x004fea0003c00000 */
[----:B------:R-:W-:Y:S01]  /*1350*/  IMAD.MOV.U32 R43, RZ, RZ, R49 ;  /* 0x000000ffff2b7224 */ /* 0x000fe200078e0031 */
[----:B------:R-:W-:Y:S01]  /*1360*/  MOV R41, R47 ;  /* 0x0000002f00297202 */ /* 0x000fe20000000f00 */
[----:B------:R-:W-:Y:S01]  /*1370*/  IMAD.MOV.U32 R42, RZ, RZ, R48 ;  /* 0x000000ffff2a7224 */ /* 0x000fe200078e0030 */
[----:B------:R-:W-:Y:S02]  /*1380*/  MOV R33, R68 ;  /* 0x0000004400217202 */ /* 0x000fe40000000f00 */
[----:B------:R-:W-:Y:S02]  /*1390*/  MOV R24, 0x13b0 ;  /* 0x000013b000187802 */ /* 0x000fe40000000f00 */
[----:B--2---:R-:W-:Y:S05]  /*13a0*/  CALL.REL.NOINC `($_ZN7cutlass13device_kernelIN5flash19enable_sm80_to_sm89INS1_16FlashAttnBwdSm80INS1_25CollectiveMainloopBwdSm80ILi2ELi2EN4cute5tupleIJNS5_1CILi64EEENS7_ILi128EEES8_EEENS_10bfloat16_tEfNS_4arch4Sm80ELb0ELb0ELb1ELb1ELb1ELb0ELb0ELb0ELi2ELi2ELi4ELi2ELb1EEENS1_24CollectiveEpilogueBwdGQAISA_fSD_Li256ELb1ELb1EEENS1_19SingleTileSchedulerILb1ELb0ELb0ELi128EEEEEEEEEvNT_6ParamsE$_ZZN4cute7idx2crdINS_5tupleIJiEEENS1_IJNS1_IJNS1_IJNS_1CILi8EEENS3_ILi2EEEEEES5_NS3_ILi4EEES5_EEEEEEEEDaRKT_RKT0_ENKUlRKT_RKT0_E_clIiS8_EEDaSI_SL_) ;  /* 0x00006b6000007944 */ /* 0x004fea0003c00000 */
[----:B------:R-:W-:Y:S02]  /*13b0*/  MOV R52, R68 ;  /* 0x0000004400347202 */ /* 0x000fe40000000f00 */
[----:B------:R-:W-:Y:S02]  /*13c0*/  MOV R24, 0x13e0 ;  /* 0x000013e000187802 */ /* 0x000fe40000000f00 */
[----:B--2---:R-:W-:Y:S05]  /*13d0*/  CALL.REL.NOINC `($_ZN7cutlass13device_kernelIN5flash19enable_sm80_to_sm89INS1_16FlashAttnBwdSm80INS1_25CollectiveMainloopBwdSm80ILi2ELi2EN4cute5tupleIJNS5_1CILi64EEENS7_ILi128EEES8_EEENS_10bfloat16_tEfNS_4arch4Sm80ELb0ELb0ELb1ELb1ELb1ELb0ELb0ELb0ELi2ELi2ELi4ELi2ELb1EEENS1_24CollectiveEpilogueBwdGQAISA_fSD_Li256ELb1ELb1EEENS1_19SingleTileSchedulerILb1ELb0ELb0ELi128EEEEEEEEEvNT_6ParamsE$_ZZN4cute7idx2crdINS_5tupleIJiEEENS1_IJNS1_IJNS1_IJNS_1CILi8EEENS3_ILi2EEEEEES5_S5_NS3_ILi4EEEEEEEEEEEDaRKT_RKT0_ENKUlRKT_RKT0_E_clIiS8_EEDaSI_SL_) ;  /* 0x0000783000007944 */ /* 0x004fea0003c00000 */
        /* <DEDUP_REMOVED lines=27> */
[----:B--2---:R-:W-:Y:S05]  /*1590*/  CALL.REL.NOINC `($_ZN7cutlass13device_kernelIN5flash19enable_sm80_to_sm89INS1_16FlashAttnBwdSm80INS1_25CollectiveMainloopBwdSm80ILi2ELi2EN4cute5tupleIJNS5_1CILi64EEENS7_ILi128EEES8_EEENS_10bfloat16_tEfNS_4arch4Sm80ELb0ELb0ELb1ELb1ELb1ELb0ELb0ELb0ELi2ELi2ELi4ELi2ELb1EEENS1_24CollectiveEpilogueBwdGQAISA_fSD_Li256ELb1ELb1EEENS1_19SingleTileSchedulerILb1ELb0ELb0ELi128EEEEEEEEEvNT_6ParamsE$_ZZN4cute7idx2crdINS_5tupleIJiEEENS1_IJNS1_IJNS1_IJNS_1CILi8EEENS3_ILi2EEEEEES5_S5_NS3_ILi4EEEEEEEEEEEDaRKT_RKT0_ENKUlRKT_RKT0_E_clIiS8_EEDaSI_SL_) ;  /* 0x0000767000007944 */ /* 0x004fea0003c00000 */
        /* <DEDUP_REMOVED lines=113> */
[----:B------:R2:W-:Y:S01]  /*1cb0*/  STL.U8 [R1+0xa1], R4 ;  /* 0x0000a10401007387 */ /* 0x0005e20000100000 */
[----:B------:R-:W-:-:S03]  /*1cc0*/  IADD3 R14, P1, R196, 0xa8, RZ ;  /* 0x000000a8c40e7810 */ /* 0x000fc60007f3e0ff */
        /* <DEDUP_REMOVED lines=10> */
[C---:B------:R-:W-:Y:S01]  /*1d70*/  IADD3 R18, P2, R196.reuse, 0xa4, RZ ;  /* 0x000000a4c4127810 */ /* 0x040fe20007f5e0ff */
[--C-:B------:R-:W-:Y:S01]  /*1d80*/  IMAD.X R11, RZ, RZ, R197.reuse, P0 ;  /* 0x000000ffff0b7224 */ /* 0x100fe200000e06c5 */
[----:B------:R-:W-:Y:S01]  /*1d90*/  IADD3 R196, R196, 0x108, RZ ;  /* 0x00000108c4c47810 */ /* 0x000fe20007ffe0ff */
[----:B-----5:R-:W-:Y:S01]  /*1da0*/  IMAD.IADD R2, R5, 0x1, R4 ;  /* 0x0000000105027824 */ /* 0x020fe200078e0204 */
[----:B------:R1:W-:Y:S01]  /*1db0*/  STL.64 [R1+0xe0], R8 ;  /* 0x0000e00801007387 */ /* 0x0003e20000100a00 */
[--C-:B------:R-:W-:Y:S02]  /*1dc0*/  IMAD.X R15, RZ, RZ, R197.reuse, P1 ;  /* 0x000000ffff0f7224 */ /* 0x100fe400008e06c5 */
[----:B------:R-:W-:Y:S01]  /*1dd0*/  IMAD.X R19, RZ, RZ, R197, P2 ;  /* 0x000000ffff137224 */ /* 0x000fe200010e06c5 */
[----:B------:R1:W-:Y:S04]  /*1de0*/  STL.64 [R1+0xd0], R10 ;  /* 0x0000d00a01007387 */ /* 0x0003e80000100a00 */
[----:B------:R1:W-:Y:S01]  /*1df0*/  STL.64 [R1+0x128], R10 ;  /* 0x0001280a01007387 */ /* 0x0003e20000100a00 */
[----:B---3--:R-:W-:-:S03]  /*1e00*/  MOV R12, 0x1ee0 ;  /* 0x00001ee0000c7802 */ /* 0x008fc60000000f00 */
[----:B------:R1:W-:Y:S04]  /*1e10*/  STL.64 [R1+0x138], R14 ;  /* 0x0001380e01007387 */ /* 0x0003e80000100a00 */
[----:B------:R1:W-:Y:S04]  /*1e20*/  STL.64 [R1+0xf8], R18 ;  /* 0x0000f81201007387 */ /* 0x0003e80000100a00 */
[----:B------:R1:W2:Y:S04]  /*1e30*/  LDSM.16.M88.4 R148, [R6+0x4080] ;  /* 0x004080000694783b */ /* 0x0002a80000000200 */
[----:B------:R1:W3:Y:S04]  /*1e40*/  LDSM.16.M88.4 R152, [R6+0x6080] ;  /* 0x006080000698783b */ /* 0x0002e80000000200 */
[----:B------:R1:W4:Y:S04]  /*1e50*/  LDSM.16.M88.4 R156, [R4+0x4080] ;  /* 0x00408000049c783b */ /* 0x0003280000000200 */
[----:B------:R1:W1:Y:S04]  /*1e60*/  LDSM.16.M88.4 R160, [R4+0x6080] ;  /* 0x0060800004a0783b */ /* 0x0002680000000200 */
[----:B------:R1:W1:Y:S04]  /*1e70*/  LDSM.16.M88.4 R164, [R2+0x4080] ;  /* 0x0040800002a4783b */ /* 0x0002680000000200 */
[----:B------:R1:W1:Y:S04]  /*1e80*/  LDSM.16.M88.4 R168, [R2+0x6080] ;  /* 0x0060800002a8783b */ /* 0x0002680000000200 */
[----:B------:R1:W1:Y:S04]  /*1e90*/  LDSM.16.M88.4 R140, [R186+0x4080] ;  /* 0x00408000ba8c783b */ /* 0x0002680000000200 */
[----:B------:R1:W1:Y:S04]  /*1ea0*/  LDSM.16.M88.4 R144, [R186+0x6080] ;  /* 0x00608000ba90783b */ /* 0x0002680000000200 */
[----:B------:R1:W-:Y:S04]  /*1eb0*/  STL.64 [R1+0x150], R18 ;  /* 0x0001501201007387 */ /* 0x0003e80000100a00 */
[----:B------:R-:W-:Y:S06]  /*1ec0*/  BAR.SYNC.DEFER_BLOCKING 0x0 ;  /* 0x0000000000007b1d */ /* 0x000fec0000010000 */
[----:B-1234-:R-:W-:Y:S05]  /*1ed0*/  CALL.REL.NOINC `($_ZN7cutlass13device_kernelIN5flash19enable_sm80_to_sm89INS1_16FlashAttnBwdSm80INS1_25CollectiveMainloopBwdSm80ILi2ELi2EN4cute5tupleIJNS5_1CILi64EEENS7_ILi128EEES8_EEENS_10bfloat16_tEfNS_4arch4Sm80ELb0ELb0ELb1ELb1ELb1ELb0ELb0ELb0ELi2ELi2ELi4ELi2ELb1EEENS1_24CollectiveEpilogueBwdGQAISA_fSD_Li256ELb1ELb1EEENS1_19SingleTileSchedulerILb1ELb0ELb0ELi128EEEEEEEEEvNT_6ParamsE$_ZZN5flash25CollectiveMainloopBwdSm80ILi2ELi2EN4cute5tupleIJNS1_1CILi64EEENS3_ILi128EEES4_EEEN7cutlass10bfloat16_tEfNS7_4arch4Sm80ELb0ELb0ELb1ELb1ELb1ELb0ELb0ELb0ELi2ELi2ELi4ELi2ELb1EE3mmaINS_16FlashAttnBwdSm80ISB_NS_24CollectiveEpilogueBwdGQAIS6_fSA_Li256ELb1ELb1EEENS_19SingleTileSchedulerILb1ELb0ELb0ELi128EEEE13SharedStorageENS1_6TensorINS1_11ArrayEngineIfLm32EEENS1_6LayoutINS2_IJNS2_IJNS3_ILi2EEESO_EEESO_NS3_ILi4EEEEEENS2_IJNS2_IJNS3_ILi1EEESO_EEESQ_NS3_ILi8EEEEEEEEEEEEbRKNSB_6ParamsERT0_S12_iNS2_IJiiiEEERT_ENKUliiE_clEii) ;  /* 0x0000963000007944 */ /* 0x01efea0003c00000 */
[----:B------:R-:W-:Y:S05]  /*1ee0*/  BSYNC B0 ;  /* 0x0000000000007941 */ /* 0x000fea0003800000 */
.L_x_205:
[----:B------:R-:W0:Y:S01]  /*1ef0*/  LDGDEPBAR ;  /* 0x00000000000079af */ /* 0x000e220000000000 */
[----:B------:R-:W-:Y:S01]  /*1f00*/  BSSY B0, `(.L_x_206) ;  /* 0x0000005000007945 */ /* 0x000fe20003800000 */
[----:B------:R-:W-:Y:S01]  /*1f10*/  MOV R17, RZ ;  /* 0x000000ff00117202 */ /* 0x000fe20000000f00 */
[----:B------:R-:W-:Y:S01]  /*1f20*/  UMOV UR6, URZ ;  /* 0x0000003f00067c82 */ /* 0x000fe20008000000 */
[----:B------:R-:W-:-:S02]  /*1f30*/  MOV R12, 0x1f50 ;  /* 0x00001f50000c7802 */ /* 0x000fc40000000f00 */
[----:B-1----:R-:W-:Y:S05]  /*1f40*/  CALL.REL.NOINC `($_ZN7cutlass13device_kernelIN5flash19enable_sm80_to_sm89INS1_16FlashAttnBwdSm80INS1_25CollectiveMainloopBwdSm80ILi2ELi2EN4cute5tupleIJNS5_1CILi64EEENS7_ILi128EEES8_EEENS_10bfloat16_tEfNS_4arch4Sm80ELb0ELb0ELb1ELb1ELb1ELb0ELb0ELb0ELi2ELi2ELi4ELi2ELb1EEENS1_24CollectiveEpilogueBwdGQAISA_fSD_Li256ELb1ELb1EEENS1_19SingleTileSchedulerILb1ELb0ELb0ELi128EEEEEEEEEvNT_6ParamsE$_ZZN5flash25CollectiveMainloopBwdSm80ILi2ELi2EN4cute5tupleIJNS1_1CILi64EEENS3_ILi128EEES4_EEEN7cutlass10bfloat16_tEfNS7_4arch4Sm80ELb0ELb0ELb1ELb1ELb1ELb0ELb0ELb0ELi2ELi2ELi4ELi2ELb1EE3mmaINS_16FlashAttnBwdSm80ISB_NS_24CollectiveEpilogueBwdGQAIS6_fSA_Li256ELb1ELb1EEENS_19SingleTileSchedulerILb1ELb0ELb0ELi128EEEE13SharedStorageENS1_6TensorINS1_11ArrayEngineIfLm32EEENS1_6LayoutINS2_IJNS2_IJNS3_ILi2EEESO_EEESO_NS3_ILi4EEEEEENS2_IJNS2_IJNS3_ILi1EEESO_EEESQ_NS3_ILi8EEEEEEEEEEEEbRKNSB_6ParamsERT0_S12_iNS2_IJiiiEEERT_ENKUliiE0_clEii) ;  /* 0x00007f9000007944 */ /* 0x002fea0003c00000 */
[----:B------:R-:W-:Y:S05]  /*1f50*/  BSYNC B0 ;  /* 0x0000000000007941 */ /* 0x000fea0003800000 */
.L_x_206:
        /* <DEDUP_REMOVED lines=37> */
.L_x_207:
        /* <DEDUP_REMOVED lines=162> */
.L_x_210:
        /* <DEDUP_REMOVED lines=148> */
[----:B-1----:R-:W-:Y:S05]  /*3510*/  CALL.REL.NOINC `($_ZN7cutlass13device_kernelIN5flash19enable_sm80_to_sm89INS1_16FlashAttnBwdSm80INS1_25CollectiveMainloopBwdSm80ILi2ELi2EN4cute5tupleIJNS5_1CILi64EEENS7_ILi128EEES8_EEENS_10bfloat16_tEfNS_4arch4Sm80ELb0ELb0ELb1ELb1ELb1ELb0ELb0ELb0ELi2ELi2ELi4ELi2ELb1EEENS1_24CollectiveEpilogueBwdGQAISA_fSD_Li256ELb1ELb1EEENS1_19SingleTileSchedulerILb1ELb0ELb0ELi128EEEEEEEEEvNT_6ParamsE$_ZZN5flash25CollectiveMainloopBwdSm80ILi2ELi2EN4cute5tupleIJNS1_1CILi64EEENS3_ILi128EEES4_EEEN7cutlass10bfloat16_tEfNS7_4arch4Sm80ELb0ELb0ELb1ELb1ELb1ELb0ELb0ELb0ELi2ELi2ELi4ELi2ELb1EE3mmaINS_16FlashAttnBwdSm80ISB_NS_24CollectiveEpilogueBwdGQAIS6_fSA_Li256ELb1ELb1EEENS_19SingleTileSchedulerILb1ELb0ELb0ELi128EEEE13SharedStorageENS1_6TensorINS1_11ArrayEngineIfLm32EEENS1_6LayoutINS2_IJNS2_IJNS3_ILi2EEESO_EEESO_NS3_ILi4EEEEEENS2_IJNS2_IJNS3_ILi1EEESO_EEESQ_NS3_ILi8EEEEEEEEEEEEbRKNSB_6ParamsERT0_S12_iNS2_IJiiiEEERT_ENKUliiE_clEii) ;  /* 0x00007ff000007944 */ /* 0x002fea0003c00000 */
[----:B------:R-:W-:Y:S05]  /*3520*/  BSYNC B0 ;  /* 0x0000000000007941 */ /* 0x000fea0003800000 */
.L_x_208:
        /* <DEDUP_REMOVED lines=407> */
[----:B------:R-:W-:Y:S05]  /*4ea0*/  CALL.REL.NOINC `($_ZN7cutlass13device_kernelIN5flash19enable_sm80_to_sm89INS1_16FlashAttnBwdSm80INS1_25CollectiveMainloopBwdSm80ILi2ELi2EN4cute5tupleIJNS5_1CILi64EEENS7_ILi128EEES8_EEENS_10bfloat16_tEfNS_4arch4Sm80ELb0ELb0ELb1ELb1ELb1ELb0ELb0ELb0ELi2ELi2ELi4ELi2ELb1EEENS1_24CollectiveEpilogueBwdGQAISA_fSD_Li256ELb1ELb1EEENS1_19SingleTileSchedulerILb1ELb0ELb0ELi128EEEEEEEEEvNT_6ParamsE$_ZZN5flash25CollectiveMainloopBwdSm80ILi2ELi2EN4cute5tupleIJNS1_1CILi64EEENS3_ILi128EEES4_EEEN7cutlass10bfloat16_tEfNS7_4arch4Sm80ELb0ELb0ELb1ELb1ELb1ELb0ELb0ELb0ELi2ELi2ELi4ELi2ELb1EE3mmaINS_16FlashAttnBwdSm80ISB_NS_24CollectiveEpilogueBwdGQAIS6_fSA_Li256ELb1ELb1EEENS_19SingleTileSchedulerILb1ELb0ELb0ELi128EEEE13SharedStorageENS1_6TensorINS1_11ArrayEngineIfLm32EEENS1_6LayoutINS2_IJNS2_IJNS3_ILi2EEESO_EEESO_NS3_ILi4EEEEEENS2_IJNS2_IJNS3_ILi1EEESO_EEESQ_NS3_ILi8EEEEEEEEEEEEbRKNSB_6ParamsERT0_S12_iNS2_IJiiiEEERT_ENKUliiE0_clEii) ;  /* 0x0000503000007944 */ /* 0x000fea0003c00000 */
[----:B------:R-:W-:Y:S05]  /*4eb0*/  BSYNC B0 ;  /* 0x0000000000007941 */ /* 0x000fea0003800000 */
.L_x_209:
        /* <DEDUP_REMOVED lines=168> */
.L_x_204:
[----:B----4-:R-:W-:Y:S05]  /*5940*/  @P1 EXIT ;  /* 0x000000000000194d */ /* 0x010fea0003800000 */
[----:B------:R-:W-:-:S04]  /*5950*/  ISETP.NE.U32.AND P1, PT, RZ, c[0x0][0x360], PT ;  /* 0x0000d800ff007a0c */ /* 0x000fc80003f25070 */
[----:B------:R-:W-:-:S13]  /*5960*/  ISETP.NE.AND.EX P1, PT, RZ, c[0x0][0x364], PT, P1 ;  /* 0x0000d900ff007a0c */ /* 0x000fda0003f25310 */
[----:B------:R-:W-:-:S04]  /*5970*/  @P1 IMAD.MOV.U32 R3, RZ, RZ, 0x4 ;  /* 0x00000004ff031424 */ /* 0x000fc800078e00ff */
[----:B---3--:R-:W-:-:S05]  /*5980*/  @P1 IMAD.WIDE R8, R194, R3, c[0x0][0x360] ;  /* 0x0000d800c2081625 */ /* 0x008fca00078e0203 */
[----:B------:R3:W4:Y:S01]  /*5990*/  @P1 LDG.E R3, [R8.64] ;  /* 0x0000000a08031981 */ /* 0x000722000c1e1900 */
[----:B------:R-:W5:Y:S01]  /*59a0*/  S2UR UR6, SR_CTAID.X ;  /* 0x00000000000679c3 */ /* 0x000f620000002500 */
[----:B------:R-:W-:Y:S01]  /*59b0*/  IMAD.MOV.U32 R4, RZ, RZ, 0x1 ;  /* 0x00000001ff047424 */ /* 0x000fe200078e00ff */
[----:B------:R-:W-:Y:S01]  /*59c0*/  ULDC UR5, c[0x0][0x358] ;  /* 0x0000d60000057ab9 */ /* 0x000fe20000000800 */
[----:B-1----:R-:W1:Y:S01]  /*59d0*/  S2R R5, SR_CTAID.Y ;  /* 0x0000000000057919 */ /* 0x002e620000002600 */
[----:B------:R-:W-:Y:S01]  /*59e0*/  ULDC UR4, c[0x0][0x2f4] ;  /* 0x0000bd0000047ab9 */ /* 0x000fe20000000800 */
[----:B------:R-:W-:Y:S02]  /*59f0*/  IMAD R6, R194, c[0x0][0x2f4], RZ ;  /* 0x0000bd00c2067a24 */ /* 0x000fe400078e02ff */
[----:B------:R-:W-:Y:S01]  /*5a00*/  BAR.SYNC.DEFER_BLOCKING 0x1, 0x100 ;  /* 0x0044000000007b1d */ /* 0x000fe20000010000 */
[----:B------:R-:W-:-:S05]  /*5a10*/  ISETP.NE.AND P0, PT, R4, c[0x0][0x338], PT ;  /* 0x0000ce0004007a0c */ /* 0x000fca0003f05270 */
[----:B------:R-:W2:Y:S01]  /*5a20*/  S2R R4, SR_TID.X ;  /* 0x0000000000047919 */ /* 0x000ea20000002100 */
[----:B------:R-:W-:Y:S01]  /*5a30*/  BSSY B0, `(.L_x_211) ;  /* 0x0000022000007945 */ /* 0x000fe20003800000 */
[----:B-----5:R-:W-:-:S06]  /*5a40*/  UIMAD UR5, UR6, UR5, URZ ;  /* 0x00000005060572a4 */ /* 0x020fcc000f8e023f */
[----:B-1----:R-:W-:Y:S01]  /*5a50*/  @P0 IMAD.HI.U32 R7, R5, c[0x0][0x33c], RZ ;  /* 0x0000cf0005070a27 */ /* 0x002fe200078e00ff */
[----:B------:R-:W-:-:S03]  /*5a60*/  UIMAD UR5, UR5, UR4, URZ ;  /* 0x00000004050572a4 */ /* 0x000fc6000f8e023f */
[----:B---3--:R-:W-:Y:S01]  /*5a70*/  IMAD.MOV.U32 R9, RZ, RZ, R5 ;  /* 0x000000ffff097224 */ /* 0x008fe200078e0005 */
[----:B------:R-:W-:Y:S01]  /*5a80*/  @P0 SHF.R.U32.HI R9, RZ, c[0x0][0x340], R7 ;  /* 0x0000d000ff090a19 */ /* 0x000fe20000011607 */
[----:B------:R-:W-:Y:S01]  /*5a90*/  USHF.R.S32.HI UR4, URZ, 0x1f, UR5 ;  /* 0x0000001f3f047899 */ /* 0x000fe20008011405 */
[----:B------:R-:W-:Y:S02]  /*5aa0*/  SHF.R.S32.HI R7, RZ, 0x1f, R6 ;  /* 0x0000001fff077819 */ /* 0x000fe40000011406 */
[--C-:B------:R-:W-:Y:S01]  /*5ab0*/  IADD3 R6, P2, P0, R6, UR5, R9.reuse ;  /* 0x0000000506067c10 */ /* 0x100fe2000f85e009 */
[--C-:B------:R-:W-:Y:S01]  /*5ac0*/  IMAD.MOV R10, RZ, RZ, -R9.reuse ;  /* 0x000000ffff0a7224 */ /* 0x100fe200078e0a09 */
[----:B------:R-:W-:-:S03]  /*5ad0*/  SHF.R.S32.HI R8, RZ, 0x1f, R9 ;  /* 0x0000001fff087819 */ /* 0x000fc60000011409 */
[----:B------:R-:W-:Y:S01]  /*5ae0*/  IMAD R10, R10, c[0x0][0x338], R5 ;  /* 0x0000ce000a0a7a24 */ /* 0x000fe200078e0205 */
[----:B------:R-:W-:Y:S02]  /*5af0*/  IADD3.X R7, R7, UR4, R8, P2, P0 ;  /* 0x0000000407077c10 */ /* 0x000fe400097e0408 */
[----:B--2---:R-:W-:Y:S02]  /*5b00*/  ISETP.NE.AND P2, PT, R4, RZ, PT ;  /* 0x000000ff0400720c */ /* 0x004fe40003f45270 */
[C---:B------:R-:W-:Y:S01]  /*5b10*/  SHF.L.U64.HI R7, R6.reuse, 0x2, R7 ;  /* 0x0000000206077819 */ /* 0x040fe20000010207 */
[----:B------:R-:W-:-:S05]  /*5b20*/  IMAD.SHL.U32 R6, R6, 0x4, RZ ;  /* 0x0000000406067824 */ /* 0x000fca00078e00ff */
[----:B------:R-:W-:-:S04]  /*5b30*/  IADD3 R14, P0, R6, c[0x0][0x350], RZ ;  /* 0x0000d400060e7a10 */ /* 0x000fc80007f1e0ff */
[----:B------:R-:W-:Y:S01]  /*5b40*/  IADD3.X R15, R7, c[0x0][0x354], RZ, P0, !PT ;  /* 0x0000d500070f7a10 */ /* 0x000fe200007fe4ff */
[----:B----4-:R-:W-:-:S05]  /*5b50*/  @P1 IMAD R3, R194, 0x80, R3 ;  /* 0x00000080c2031824 */ /* 0x010fca00078e0203 */
[----:B------:R-:W-:-:S04]  /*5b60*/  @P1 SHF.R.S32.HI R12, RZ, 0x1f, R3 ;  /* 0x0000001fff0c1819 */ /* 0x000fc80000011403 */
[----:B------:R-:W-:Y:S02]  /*5b70*/  @P1 LEA.HI R12, R12, R3, RZ, 0x7 ;  /* 0x000000030c0c1211 */ /* 0x000fe400078f38ff */
[----:B------:R-:W-:Y:S02]  /*5b80*/  SHF.R.S32.HI R3, RZ, 0x1f, R194 ;  /* 0x0000001fff037819 */ /* 0x000fe400000114c2 */
[----:B------:R-:W-:Y:S01]  /*5b90*/  SEL R194, R194, RZ, !P1 ;  /* 0x000000ffc2c27207 */ /* 0x000fe20004800000 */
[----:B------:R-:W-:Y:S01]  /*5ba0*/  @P1 IMAD.SHL.U32 R12, R12, 0x40, RZ ;  /* 0x000000400c0c1824 */ /* 0x000fe200078e00ff */
[----:B------:R-:W-:-:S04]  /*5bb0*/  SEL R3, R3, RZ, !P1 ;  /* 0x000000ff03037207 */ /* 0x000fc80004800000 */
[----:B------:R-:W-:-:S04]  /*5bc0*/  @P1 LOP3.LUT R12, R12, 0xffffe000, RZ, 0xc0, !PT ;  /* 0xffffe0000c0c1812 */ /* 0x000fc800078ec0ff */
[----:B------:R-:W-:Y:S02]  /*5bd0*/  @P1 SHF.R.S32.HI R13, RZ, 0x1f, R12 ;  /* 0x0000001fff0d1819 */ /* 0x000fe4000001140c */
[----:B------:R-:W-:Y:S01]  /*5be0*/  @!P1 CS2R R12, SRZ ;  /* 0x00000000000c9805 */ /* 0x000fe2000001ff00 */
[----:B------:R-:W-:Y:S05]  /*5bf0*/  @P2 BRA `(.L_x_212) ;  /* 0x0000005000002947 */ /* 0x000fea0003800000 */
.L_x_213:
[----:B------:R-:W2:Y:S01]  /*5c00*/  LDG.E.STRONG.GPU R5, [R14.64] ;  /* 0x0000000a0e057981 */ /* 0x000ea2000c1ef900 */
[----:B------:R-:W-:Y:S01]  /*5c10*/  YIELD ;  /* 0x0000000000007946 */ /* 0x000fe20003800000 */
[----:B--2---:R-:W-:Y:S01]  /*5c20*/  ISETP.NE.AND P0, PT, R5, R10, PT ;  /* 0x0000000a0500720c */ /* 0x004fe20003f05270 */
[----:B------:R-:W-:-:S12]  /*5c30*/  CCTL.IVALL ;  /* 0x00000000ff00798f */ /* 0x000fd80002000000 */
[----:B------:R-:W-:Y:S05]  /*5c40*/  @P0 BRA `(.L_x_213) ;  /* 0xffffffb000000947 */ /* 0x000fea000383ffff */
.L_x_212:
[----:B------:R-:W-:Y:S05]  /*5c50*/  BSYNC B0 ;  /* 0x0000000000007941 */ /* 0x000fea0003800000 */
.L_x_211:
[----:B------:R-:W-:Y:S01]  /*5c60*/  MOV R11, 0xffffffff ;  /* 0xffffffff000b7802 */ /* 0x000fe20000000f00 */
[----:B------:R-:W-:Y:S05]  /*5c70*/  BRA.CONV ~URZ, `(.L_x_214) ;  /* 0x000000237f007947 */ /* 0x000fea000b800000 */
[----:B------:R-:W-:Y:S02]  /*5c80*/  MOV R16, 0x5ca0 ;  /* 0x00005ca000107802 */ /* 0x000fe40000000f00 */
[----:B------:R-:W-:Y:S05]  /*5c90*/  CALL.REL.NOINC `($__internal_1_$__cuda_sm70_warpsync) ;  /* 0x00006ea000007944 */ /* 0x000fea0003c00000 */
.L_x_214:
[----:B------:R-:W-:Y:S01]  /*5ca0*/  USHF.L.U32 UR5, UR6, 0xd, URZ ;  /* 0x0000000d06057899 */ /* 0x000fe2000800063f */
[----:B------:R-:W-:Y:S01]  /*5cb0*/  SHF.R.S32.HI R5, RZ, 0x1f, R4 ;  /* 0x0000001fff057819 */ /* 0x000fe20000011404 */
[----:B------:R-:W-:-:S06]  /*5cc0*/  NOP ;  /* 0x0000000000007918 */ /* 0x000fcc0000000000 */
[----:B------:R-:W-:Y:S01]  /*5cd0*/  USHF.R.S32.HI UR4, URZ, 0x1f, UR5 ;  /* 0x0000001f3f047899 */ /* 0x000fe20008011405 */
[----:B------:R-:W-:Y:S01]  /*5ce0*/  IADD3 R12, P1, P0, R12, UR5, R4 ;  /* 0x000000050c0c7c10 */ /* 0x000fe2000f83e004 */
[----:B------:R-:W-:-:S04]  /*5cf0*/  IMAD R4, R8, c[0x0][0x328], RZ ;  /* 0x0000ca0008047a24 */ /* 0x000fc800078e02ff */
[----:B------:R-:W-:Y:S01]  /*5d00*/  IADD3.X R13, R13, UR4, R5, P1, P0 ;  /* 0x000000040d0d7c10 */ /* 0x000fe20008fe0405 */
[----:B------:R-:W-:Y:S02]  /*5d10*/  IMAD R4, R9, c[0x0][0x32c], R4 ;  /* 0x0000cb0009047a24 */ /* 0x000fe400078e0204 */
[----:B------:R-:W-:Y:S02]  /*5d20*/  IMAD R5, R3, c[0x0][0x330], RZ ;  /* 0x0000cc0003057a24 */ /* 0x000fe400078e02ff */
[----:B------:R-:W-:-:S04]  /*5d30*/  IMAD.WIDE.U32 R16, R9, c[0x0][0x328], R12 ;  /* 0x0000ca0009107a25 */ /* 0x000fc800078e000c */
[----:B------:R-:W-:Y:S01]  /*5d40*/  IMAD R5, R194, c[0x0][0x334], R5 ;  /* 0x0000cd00c2057a24 */ /* 0x000fe200078e0205 */
        /* <DEDUP_REMOVED lines=39> */
[----:B-1----:R-:W-:Y:S05]  /*5fc0*/  CALL.REL.NOINC `($__internal_1_$__cuda_sm70_warpsync) ;  /* 0x00006b7000007944 */ /* 0x002fea0003c00000 */
.L_x_215:
        /* <DEDUP_REMOVED lines=12> */
.L_x_217:
[----:B------:R-:W-:Y:S05]  /*6090*/  BSYNC B0 ;  /* 0x0000000000007941 */ /* 0x000fea0003800000 */
.L_x_216:
[----:B------:R-:W-:Y:S01]  /*60a0*/  IADD3 R6, P0, R6, c[0x0][0x348], RZ ;  /* 0x0000d20006067a10 */ /* 0x000fe20007f1e0ff */
[----:B------:R-:W-:Y:S03]  /*60b0*/  BSSY B0, `(.L_x_218) ;  /* 0x0000008000007945 */ /* 0x000fe60003800000 */
[----:B------:R-:W-:Y:S01]  /*60c0*/  IADD3.X R7, R7, c[0x0][0x34c], RZ, P0, !PT ;  /* 0x0000d30007077a10 */ /* 0x000fe200007fe4ff */
[----:B------:R-:W-:Y:S05]  /*60d0*/  @P2 BRA `(.L_x_219) ;  /* 0x0000005000002947 */ /* 0x000fea0003800000 */
.L_x_220:
[----:B-1----:R-:W2:Y:S01]  /*60e0*/  LDG.E.STRONG.GPU R5, [R6.64] ;  /* 0x0000000a06057981 */ /* 0x002ea2000c1ef900 */
[----:B------:R-:W-:Y:S01]  /*60f0*/  YIELD ;  /* 0x0000000000007946 */ /* 0x000fe20003800000 */
[----:B--2---:R-:W-:Y:S01]  /*6100*/  ISETP.NE.AND P0, PT, R5, R10, PT ;  /* 0x0000000a0500720c */ /* 0x004fe20003f05270 */
[----:B------:R-:W-:-:S12]  /*6110*/  CCTL.IVALL ;  /* 0x00000000ff00798f */ /* 0x000fd80002000000 */
[----:B------:R-:W-:Y:S05]  /*6120*/  @P0 BRA `(.L_x_220) ;  /* 0xffffffb000000947 */ /* 0x000fea000383ffff */
.L_x_219:
[----:B------:R-:W-:Y:S05]  /*6130*/  BSYNC B0 ;  /* 0x0000000000007941 */ /* 0x000fea0003800000 */
.L_x_218:
[----:B------:R-:W-:Y:S05]  /*6140*/  BRA.CONV ~URZ, `(.L_x_221) ;  /* 0x000000237f007947 */ /* 0x000fea000b800000 */
[----:B------:R-:W-:Y:S02]  /*6150*/  MOV R16, 0x6170 ;  /* 0x0000617000107802 */ /* 0x000fe40000000f00 */
[----:B-1----:R-:W-:Y:S05]  /*6160*/  CALL.REL.NOINC `($__internal_1_$__cuda_sm70_warpsync) ;  /* 0x000069d000007944 */ /* 0x002fea0003c00000 */
.L_x_221:
[----:B-1----:R-:W-:Y:S01]  /*6170*/  MOV R4, R12 ;  /* 0x0000000c00047202 */ /* 0x002fe20000000f00 */
        /* <DEDUP_REMOVED lines=47> */
.L_x_222:
        /* <DEDUP_REMOVED lines=12> */
        .type           $_ZN7cutlass13device_kernelIN5flash19enable_sm80_to_sm89INS1_16FlashAttnBwdSm80INS1_25CollectiveMainloopBwdSm80ILi2ELi2EN4cute5tupleIJNS5_1CILi64EEENS7_ILi128EEES8_EEENS_10bfloat16_tEfNS_4arch4Sm80ELb0ELb0ELb1ELb1ELb1ELb0ELb0ELb0ELi2ELi2ELi4ELi2ELb1EEENS1_24CollectiveEpilogueBwdGQAISA_fSD_Li256ELb1ELb1EEENS1_19SingleTileSchedulerILb1ELb0ELb0ELi128EEEEEEEEEvNT_6ParamsE$_ZN4cute12iter_adaptorIPKN7cutlass10bfloat16_tENS_8gmem_ptrIS4_EEEC2ES4_,@function
        .size           $_ZN7cutlass13device_kernelIN5flash19enable_sm80_to_sm89INS1_16FlashAttnBwdSm80INS1_25CollectiveMainloopBwdSm80ILi2ELi2EN4cute5tupleIJNS5_1CILi64EEENS7_ILi128EEES8_EEENS_10bfloat16_tEfNS_4arch4Sm80ELb0ELb0ELb1ELb1ELb1ELb0ELb0ELb0ELi2ELi2ELi4ELi2ELb1EEENS1_24CollectiveEpilogueBwdGQAISA_fSD_Li256ELb1ELb1EEENS1_19SingleTileSchedulerILb1ELb0ELb0ELi128EEEEEEEEEvNT_6ParamsE$_ZN4cute12iter_adaptorIPKN7cutlass10bfloat16_tENS_8gmem_ptrIS4_EEEC2ES4_,($_ZN7cutlass13device_kernelIN5flash19enable_sm80_to_sm89INS1_16FlashAttnBwdSm80INS1_25CollectiveMainloopBwdSm80ILi2ELi2EN4cute5tupleIJNS5_1CILi64EEENS7_ILi128EEES8_EEENS_10bfloat16_tEfNS_4arch4Sm80ELb0ELb0ELb1ELb1ELb1ELb0ELb0ELb0ELi2ELi2ELi4ELi2ELb1EEENS1_24CollectiveEpilogueBwdGQAISA_fSD_Li256ELb1ELb1EEENS1_19SingleTileSchedulerILb1ELb0ELb0ELi128EEEEEEEEEvNT_6ParamsE$_ZN4cute12iter_adaptorIPKN7cutlass9uint128_tENS_8gmem_ptrIS4_EEEC2ES4_ - $_ZN7cutlass13device_kernelIN5flash19enable_sm80_to_sm89INS1_16FlashAttnBwdSm80INS1_25CollectiveMainloopBwdSm80ILi2ELi2EN4cute5tupleIJNS5_1CILi64EEENS7_ILi128EEES8_EEENS_10bfloat16_tEfNS_4arch4Sm80ELb0ELb0ELb1ELb1ELb1ELb0ELb0ELb0ELi2ELi2ELi4ELi2ELb1EEENS1_24CollectiveEpilogueBwdGQAISA_fSD_Li256ELb1ELb1EEENS1_19SingleTileSchedulerILb1ELb0ELb0ELi128EEEEEEEEEvNT_6ParamsE$_ZN4cute12iter_adaptorIPKN7cutlass10bfloat16_tENS_8gmem_ptrIS4_EEEC2ES4_)
$_ZN7cutlass13device_kernelIN5flash19enable_sm80_to_sm89INS1_16FlashAttnBwdSm80INS1_25CollectiveMainloopBwdSm80ILi2ELi2EN4cute5tupleIJNS5_1CILi64EEENS7_ILi128EEES8_EEENS_10bfloat16_tEfNS_4arch4Sm80ELb0ELb0ELb1ELb1ELb1ELb0ELb0ELb0ELi2ELi2ELi4ELi2ELb1EEENS1_24CollectiveEpilogueBwdGQAISA_fSD_Li256ELb1ELb1EEENS1_19SingleTileSchedulerILb1ELb0ELb0ELi128EEEEEEEEEvNT_6ParamsE$_ZN4cute12iter_adaptorIPKN7cutlass10bfloat16_tENS_8gmem_ptrIS4_EEEC2ES4_:
[----:B------:R-:W-:Y:S01]  /*6530*/  IADD3 R11, R4, -c[0x0][0x20], RZ ;  /* 0x80000800040b7a10 */ /* 0x000fe20007ffe0ff */
[----:B------:R-:W-:Y:S01]  /*6540*/  IMAD.MOV.U32 R128, RZ, RZ, R10 ;  /* 0x000000ffff807224 */ /* 0x000fe200078e000a */
[----:B------:R-:W-:Y:S01]  /*6550*/  MOV R130, R18 ;  /* 0x0000001200827202 */ /* 0x000fe20000000f00 */
[----:B------:R-:W-:Y:S01]  /*6560*/  IMAD.MOV.U32 R129, RZ, RZ, R15 ;  /* 0x000000ffff817224 */ /* 0x000fe200078e000f */
[----:B------:R-:W-:-:S04]  /*6570*/  MOV R131, 0x0 ;  /* 0x0000000000837802 */ /* 0x000fc80000000f00 */
[----:B------:R1:W-:Y:S01]  /*6580*/  STL.64 [R11], R128 ;  /* 0x000000800b007387 */ /* 0x0003e20000100a00 */
[----:B------:R-:W-:Y:S05]  /*6590*/  RET.REL.NODEC R130 `(_ZN7cutlass13device_kernelIN5flash19enable_sm80_to_sm89INS1_16FlashAttnBwdSm80INS1_25CollectiveMainloopBwdSm80ILi2ELi2EN4cute5tupleIJNS5_1CILi64EEENS7_ILi128EEES8_EEENS_10bfloat16_tEfNS_4arch4Sm80ELb0ELb0ELb1ELb1ELb1ELb0ELb0ELb0ELi2ELi2ELi4ELi2ELb1EEENS1_24CollectiveEpilogueBwdGQAISA_fSD_Li256ELb1ELb1EEENS1_19SingleTileSchedulerILb1ELb0ELb0ELi128EEEEEEEEEvNT_6ParamsE) ;  /* 0xffff9a6082007950 */ /* 0x000fea0003c3ffff */
        .type           $_ZN7cutlass13device_kernelIN5flash19enable_sm80_to_sm89INS1_16FlashAttnBwdSm80INS1_25CollectiveMainloopBwdSm80ILi2ELi2EN4cute5tupleIJNS5_1CILi64EEENS7_ILi128EEES8_EEENS_10bfloat16_tEfNS_4arch4Sm80ELb0ELb0ELb1ELb1ELb1ELb0ELb0ELb0ELi2ELi2ELi4ELi2ELb1EEENS1_24CollectiveEpilogueBwdGQAISA_fSD_Li256ELb1ELb1EEENS1_19SingleTileSchedulerILb1ELb0ELb0ELi128EEEEEEEEEvNT_6ParamsE$_ZN4cute12iter_adaptorIPKN7cutlass9uint128_tENS_8gmem_ptrIS4_EEEC2ES4_,@function
        .size           $_ZN7cutlass13device_kernelIN5flash19enable_sm80_to_sm89INS1_16FlashAttnBwdSm80INS1_25CollectiveMainloopBwdSm80ILi2ELi2EN4cute5tupleIJNS5_1CILi64EEENS7_ILi128EEES8_EEENS_10bfloat16_tEfNS_4arch4Sm80ELb0ELb0ELb1ELb1ELb1ELb0ELb0ELb0ELi2ELi2ELi4ELi2ELb1EEENS1_24CollectiveEpilogueBwdGQAISA_fSD_Li256ELb1ELb1EEENS1_19SingleTileSchedulerILb1ELb0ELb0ELi128EEEEEEEEEvNT_6ParamsE$_ZN4cute12iter_adaptorIPKN7cutlass9uint128_tENS_8gmem_ptrIS4_EEEC2ES4_,($_ZN7cutlass13device_kernelIN5flash19enable_sm80_to_sm89INS1_16FlashAttnBwdSm80INS1_25CollectiveMainloopBwdSm80ILi2ELi2EN4cute5tupleIJNS5_1CILi64EEENS7_ILi128EEES8_EEENS_10bfloat16_tEfNS_4arch4Sm80ELb0ELb0ELb1ELb1ELb1ELb0ELb0ELb0ELi2ELi2ELi4ELi2ELb1EEENS1_24CollectiveEpilogueBwdGQAISA_fSD_Li256ELb1ELb1EEENS1_19SingleTileSchedulerILb1ELb0ELb0ELi128EEEEEEEEEvNT_6ParamsE$_ZN4cute12iter_adaptorIPKfNS_8gmem_ptrIS2_EEEC2ES2_ - $_ZN7cutlass13device_kernelIN5flash19enable_sm80_to_sm89INS1_16FlashAttnBwdSm80INS1_25CollectiveMainloopBwdSm80ILi2ELi2EN4cute5tupleIJNS5_1CILi64EEENS7_ILi128EEES8_EEENS_10bfloat16_tEfNS_4arch4Sm80ELb0ELb0ELb1ELb1ELb1ELb0ELb0ELb0ELi2ELi2ELi4ELi2ELb1EEENS1_24CollectiveEpilogueBwdGQAISA_fSD_Li256ELb1ELb1EEENS1_19SingleTileSchedulerILb1ELb0ELb0ELi128EEEEEEEEEvNT_6ParamsE$_ZN4cute12iter_adaptorIPKN7cutlass9uint128_tENS_8gmem_ptrIS4_EEEC2ES4_)
$_ZN7cutlass13device_kernelIN5flash19enable_sm80_to_sm89INS1_16FlashAttnBwdSm80INS1_25CollectiveMainloopBwdSm80ILi2ELi2EN4cute5tupleIJNS5_1CILi64EEENS7_ILi128EEES8_EEENS_10bfloat16_tEfNS_4arch4Sm80ELb0ELb0ELb1ELb1ELb1ELb0ELb0ELb0ELi2ELi2ELi4ELi2ELb1EEENS1_24CollectiveEpilogueBwdGQAISA_fSD_Li256ELb1ELb1EEENS1_19SingleTileSchedulerILb1ELb0ELb0ELi128EEEEEEEEEvNT_6ParamsE$_ZN4cute12iter_adaptorIPKN7cutlass9uint128_tENS_8gmem_ptrIS4_EEEC2ES4_:
[----:B------:R-:W-:Y:S01]  /*65a0*/  IADD3 R10, R4, -c[0x0][0x20], RZ ;  /* 0x80000800040a7a10 */ /* 0x000fe20007ffe0ff */
[----:B------:R-:W-:Y:S01]  /*65b0*/  IMAD.MOV.U32 R128, RZ, RZ, R18 ;  /* 0x000000ffff807224 */ /* 0x000fe200078e0012 */
[----:B------:R-:W-:-:S03]  /*65c0*/  MOV R129, 0x0 ;  /* 0x0000000000817802 */ /* 0x000fc60000000f00 */
[----:B------:R1:W-:Y:S01]  /*65d0*/  STL.64 [R10], R6 ;  /* 0x000000060a007387 */ /* 0x0003e20000100a00 */
[----:B------:R-:W-:Y:S05]  /*65e0*/  RET.REL.NODEC R128 `(_ZN7cutlass13device_kernelIN5flash19enable_sm80_to_sm89INS1_16FlashAttnBwdSm80INS1_25CollectiveMainloopBwdSm80ILi2ELi2EN4cute5tupleIJNS5_1CILi64EEENS7_ILi128EEES8_EEENS_10bfloat16_tEfNS_4arch4Sm80ELb0ELb0ELb1ELb1ELb1ELb0ELb0ELb0ELi2ELi2ELi4ELi2ELb1EEENS1_24CollectiveEpilogueBwdGQAISA_fSD_Li256ELb1ELb1EEENS1_19SingleTileSchedulerILb1ELb0ELb0ELi128EEEEEEEEEvNT_6ParamsE) ;  /* 0xffff9a1080007950 */ /* 0x000fea0003c3ffff */
        .type           $_ZN7cutlass13device_kernelIN5flash19enable_sm80_to_sm89INS1_16FlashAttnBwdSm80INS1_25CollectiveMainloopBwdSm80ILi2ELi2EN4cute5tupleIJNS5_1CILi64EEENS7_ILi128EEES8_EEENS_10bfloat16_tEfNS_4arch4Sm80ELb0ELb0ELb1ELb1ELb1ELb0ELb0ELb0ELi2ELi2ELi4ELi2ELb1EEENS1_24CollectiveEpilogueBwdGQAISA_fSD_Li256ELb1ELb1EEENS1_19SingleTileSchedulerILb1ELb0ELb0ELi128EEEEEEEEEvNT_6ParamsE$_ZN4cute12iter_adaptorIPKfNS_8gmem_ptrIS2_EEEC2ES2_,@function
        .size           $_ZN7cutlass13device_kernelIN5flash19enable_sm80_to_sm89INS1_16FlashAttnBwdSm80INS1_25CollectiveMainloopBwdSm80ILi2ELi2EN4cute5tupleIJNS5_1CILi64EEENS7_ILi128EEES8_EEENS_10bfloat16_tEfNS_4arch4Sm80ELb0ELb0ELb1ELb1ELb1ELb0ELb0ELb0ELi2ELi2ELi4ELi2ELb1EEENS1_24CollectiveEpilogueBwdGQAISA_fSD_Li256ELb1ELb1EEENS1_19SingleTileSchedulerILb1ELb0ELb0ELi128EEEEEEEEEvNT_6ParamsE$_ZN4cute12iter_adaptorIPKfNS_8gmem_ptrIS2_EEEC2ES2_,($_ZN7cutlass13device_kernelIN5flash19enable_sm80_to_sm89INS1_16FlashAttnBwdSm80INS1_25CollectiveMainloopBwdSm80ILi2ELi2EN4cute5tupleIJNS5_1CILi64EEENS7_ILi128EEES8_EEENS_10bfloat16_tEfNS_4arch4Sm80ELb0ELb0ELb1ELb1ELb1ELb0ELb0ELb0ELi2ELi2ELi4ELi2ELb1EEENS1_24CollectiveEpilogueBwdGQAISA_fSD_Li256ELb1ELb1EEENS1_19SingleTileSchedulerILb1ELb0ELb0ELi128EEEEEEEEEvNT_6ParamsE$_ZN4cute12iter_adaptorIPN7cutlass10bfloat16_tENS_8smem_ptrIS3_EEEC2ES3_ - $_ZN7cutlass13device_kernelIN5flash19enable_sm80_to_sm89INS1_16FlashAttnBwdSm80INS1_25CollectiveMainloopBwdSm80ILi2ELi2EN4cute5tupleIJNS5_1CILi64EEENS7_ILi128EEES8_EEENS_10bfloat16_tEfNS_4arch4Sm80ELb0ELb0ELb1ELb1ELb1ELb0ELb0ELb0ELi2ELi2ELi4ELi2ELb1EEENS1_24CollectiveEpilogueBwdGQAISA_fSD_Li256ELb1ELb1EEENS1_19SingleTileSchedulerILb1ELb0ELb0ELi128EEEEEEEEEvNT_6ParamsE$_ZN4cute12iter_adaptorIPKfNS_8gmem_ptrIS2_EEEC2ES2_)
$_ZN7cutlass13device_kernelIN5flash19enable_sm80_to_sm89INS1_16FlashAttnBwdSm80INS1_25CollectiveMainloopBwdSm80ILi2ELi2EN4cute5tupleIJNS5_1CILi64EEENS7_ILi128EEES8_EEENS_10bfloat16_tEfNS_4arch4Sm80ELb0ELb0ELb1ELb1ELb1ELb0ELb0ELb0ELi2ELi2ELi4ELi2ELb1EEENS1_24CollectiveEpilogueBwdGQAISA_fSD_Li256ELb1ELb1EEENS1_19SingleTileSchedulerILb1ELb0ELb0ELi128EEEEEEEEEvNT_6ParamsE$_ZN4cute12iter_adaptorIPKfNS_8gmem_ptrIS2_EEEC2ES2_:
[----:B------:R-:W-:Y:S02]  /*65f0*/  IADD3 R6, R6, -c[0x0][0x20], RZ ;  /* 0x8000080006067a10 */ /* 0x000fe40007ffe0ff */
[----:B------:R-:W-:-:S03]  /*6600*/  MOV R19, 0x0 ;  /* 0x0000000000137802 */ /* 0x000fc60000000f00 */
[----:B------:R1:W-:Y:S01]  /*6610*/  STL.64 [R6], R10 ;  /* 0x0000000a06007387 */ /* 0x0003e20000100a00 */
[----:B------:R-:W-:Y:S05]  /*6620*/  RET.REL.NODEC R18 `(_ZN7cutlass13device_kernelIN5flash19enable_sm80_to_sm89INS1_16FlashAttnBwdSm80INS1_25CollectiveMainloopBwdSm80ILi2ELi2EN4cute5tupleIJNS5_1CILi64EEENS7_ILi128EEES8_EEENS_10bfloat16_tEfNS_4arch4Sm80ELb0ELb0ELb1ELb1ELb1ELb0ELb0ELb0ELi2ELi2ELi4ELi2ELb1EEENS1_24CollectiveEpilogueBwdGQAISA_fSD_Li256ELb1ELb1EEENS1_19SingleTileSchedulerILb1ELb0ELb0ELi128EEEEEEEEEvNT_6ParamsE) ;  /* 0xffff99d012007950 */ /* 0x000fea0003c3ffff */
        .type           $_ZN7cutlass13device_kernelIN5flash19enable_sm80_to_sm89INS1_16FlashAttnBwdSm80INS1_25CollectiveMainloopBwdSm80ILi2ELi2EN4cute5tupleIJNS5_1CILi64EEENS7_ILi128EEES8_EEENS_10bfloat16_tEfNS_4arch4Sm80ELb0ELb0ELb1ELb1ELb1ELb0ELb0ELb0ELi2ELi2ELi4ELi2ELb1EEENS1_24CollectiveEpilogueBwdGQAISA_fSD_Li256ELb1ELb1EEENS1_19SingleTileSchedulerILb1ELb0ELb0ELi128EEEEEEEEEvNT_6ParamsE$_ZN4cute12iter_adaptorIPN7cutlass10bfloat16_tENS_8smem_ptrIS3_EEEC2ES3_,@function
        .size           $_ZN7cutlass13device_kernelIN5flash19enable_sm80_to_sm89INS1_16FlashAttnBwdSm80INS1_25CollectiveMainloopBwdSm80ILi2ELi2EN4cute5tupleIJNS5_1CILi64EEENS7_ILi128EEES8_EEENS_10bfloat16_tEfNS_4arch4Sm80ELb0ELb0ELb1ELb1ELb1ELb0ELb0ELb0ELi2ELi2ELi4ELi2ELb1EEENS1_24CollectiveEpilogueBwdGQAISA_fSD_Li256ELb1ELb1EEENS1_19SingleTileSchedulerILb1ELb0ELb0ELi128EEEEEEEEEvNT_6ParamsE$_ZN4cute12iter_adaptorIPN7cutlass10bfloat16_tENS_8smem_ptrIS3_EEEC2ES3_,($_ZN7cutlass13device_kernelIN5flash19enable_sm80_to_sm89INS1_16FlashAttnBwdSm80INS1_25CollectiveMainloopBwdSm80ILi2ELi2EN4cute5tupleIJNS5_1CILi64EEENS7_ILi128EEES8_EEENS_10bfloat16_tEfNS_4arch4Sm80ELb0ELb0ELb1ELb1ELb1ELb0ELb0ELb0ELi2ELi2ELi4ELi2ELb1EEENS1_24CollectiveEpilogueBwdGQAISA_fSD_Li256ELb1ELb1EEENS1_19SingleTileSchedulerILb1ELb0ELb0ELi128EEEEEEEEEvNT_6ParamsE$_ZN4cute12iter_adaptorIPN7cutlass9uint128_tENS_8smem_ptrIS3_EEEC2ES3_ - $_ZN7cutlass13device_kernelIN5flash19enable_sm80_to_sm89INS1_16FlashAttnBwdSm80INS1_25CollectiveMainloopBwdSm80ILi2ELi2EN4cute5tupleIJNS5_1CILi64EEENS7_ILi128EEES8_EEENS_10bfloat16_tEfNS_4arch4Sm80ELb0ELb0ELb1ELb1ELb1ELb0ELb0ELb0ELi2ELi2ELi4ELi2ELb1EEENS1_24CollectiveEpilogueBwdGQAISA_fSD_Li256ELb1ELb1EEENS1_19SingleTileSchedulerILb1ELb0ELb0ELi128EEEEEEEEEvNT_6ParamsE$_ZN4cute12iter_adaptorIPN7cutlass10bfloat16_tENS_8smem_ptrIS3_EEEC2ES3_)
$_ZN7cutlass13device_kernelIN5flash19enable_sm80_to_sm89INS1_16FlashAttnBwdSm80INS1_25CollectiveMainloopBwdSm80ILi2ELi2EN4cute5tupleIJNS5_1CILi64EEENS7_ILi128EEES8_EEENS_10bfloat16_tEfNS_4arch4Sm80ELb0ELb0ELb1ELb1ELb1ELb0ELb0ELb0ELi2ELi2ELi4ELi2ELb1EEENS1_24CollectiveEpilogueBwdGQAISA_fSD_Li256ELb1ELb1EEENS1_19SingleTileSchedulerILb1ELb0ELb0ELi128EEEEEEEEEvNT_6ParamsE$_ZN4cute12iter_adaptorIPN7cutlass10bfloat16_tENS_8smem_ptrIS3_EEEC2ES3_:
[----:B------:R-:W-:Y:S01]  /*6630*/  IADD3 R6, R4, -c[0x0][0x20], RZ ;  /* 0x8000080004067a10 */ /* 0x000fe20007ffe0ff */
[----:B------:R-:W-:Y:S01]  /*6640*/  IMAD.MOV.U32 R128, RZ, RZ, R18 ;  /* 0x000000ffff807224 */ /* 0x000fe200078e0012 */
[----:B------:R-:W-:-:S03]  /*6650*/  MOV R129, 0x0 ;  /* 0x0000000000817802 */ /* 0x000fc60000000f00 */
[----:B------:R1:W-:Y:S01]  /*6660*/  STL.64 [R6], R8 ;  /* 0x0000000806007387 */ /* 0x0003e20000100a00 */
[----:B------:R-:W-:Y:S05]  /*6670*/  RET.REL.NODEC R128 `(_ZN7cutlass13device_kernelIN5flash19enable_sm80_to_sm89INS1_16FlashAttnBwdSm80INS1_25CollectiveMainloopBwdSm80ILi2ELi2EN4cute5tupleIJNS5_1CILi64EEENS7_ILi128EEES8_EEENS_10bfloat16_tEfNS_4arch4Sm80ELb0ELb0ELb1ELb1ELb1ELb0ELb0ELb0ELi2ELi2ELi4ELi2ELb1EEENS1_24CollectiveEpilogueBwdGQAISA_fSD_Li256ELb1ELb1EEENS1_19SingleTileSchedulerILb1ELb0ELb0ELi128EEEEEEEEEvNT_6ParamsE) ;  /* 0xffff998080007950 */ /* 0x000fea0003c3ffff */
        .type           $_ZN7cutlass13device_kernelIN5flash19enable_sm80_to_sm89INS1_16FlashAttnBwdSm80INS1_25CollectiveMainloopBwdSm80ILi2ELi2EN4cute5tupleIJNS5_1CILi64EEENS7_ILi128EEES8_EEENS_10bfloat16_tEfNS_4arch4Sm80ELb0ELb0ELb1ELb1ELb1ELb0ELb0ELb0ELi2ELi2ELi4ELi2ELb1EEENS1_24CollectiveEpilogueBwdGQAISA_fSD_Li256ELb1ELb1EEENS1_19SingleTileSchedulerILb1ELb0ELb0ELi128EEEEEEEEEvNT_6ParamsE$_ZN4cute12iter_adaptorIPN7cutlass9uint128_tENS_8smem_ptrIS3_EEEC2ES3_,@function
        .size           $_ZN7cutlass13device_kernelIN5flash19enable_sm80_to_sm89INS1_16FlashAttnBwdSm80INS1_25CollectiveMainloopBwdSm80ILi2ELi2EN4cute5tupleIJNS5_1CILi64EEENS7_ILi128EEES8_EEENS_10bfloat16_tEfNS_4arch4Sm80ELb0ELb0ELb1ELb1ELb1ELb0ELb0ELb0ELi2ELi2ELi4ELi2ELb1EEENS1_24CollectiveEpilogueBwdGQAISA_fSD_Li256ELb1ELb1EEENS1_19SingleTileSchedulerILb1ELb0ELb0ELi128EEEEEEEEEvNT_6ParamsE$_ZN4cute12iter_adaptorIPN7cutlass9uint128_tENS_8smem_ptrIS3_EEEC2ES3_,($_ZN7cutlass13device_kernelIN5flash19enable_sm80_to_sm89INS1_16FlashAttnBwdSm80INS1_25CollectiveMainloopBwdSm80ILi2ELi2EN4cute5tupleIJNS5_1CILi64EEENS7_ILi128EEES8_EEENS_10bfloat16_tEfNS_4arch4Sm80ELb0ELb0ELb1ELb1ELb1ELb0ELb0ELb0ELi2ELi2ELi4ELi2ELb1EEENS1_24CollectiveEpilogueBwdGQAISA_fSD_Li256ELb1ELb1EEENS1_19SingleTileSchedulerILb1ELb0ELb0ELi128EEEEEEEEEvNT_6ParamsE$_ZN4cute12iter_adaptorIPfNS_8smem_ptrIS1_EEEC2ES1_ - $_ZN7cutlass13device_kernelIN5flash19enable_sm80_to_sm89INS1_16FlashAttnBwdSm80INS1_25CollectiveMainloopBwdSm80ILi2ELi2EN4cute5tupleIJNS5_1CILi64EEENS7_ILi128EEES8_EEENS_10bfloat16_tEfNS_4arch4Sm80ELb0ELb0ELb1ELb1ELb1ELb0ELb0ELb0ELi2ELi2ELi4ELi2ELb1EEENS1_24CollectiveEpilogueBwdGQAISA_fSD_Li256ELb1ELb1EEENS1_19SingleTileSchedulerILb1ELb0ELb0ELi128EEEEEEEEEvNT_6ParamsE$_ZN4cute12iter_adaptorIPN7cutlass9uint128_tENS_8smem_ptrIS3_EEEC2ES3_)
$_ZN7cutlass13device_kernelIN5flash19enable_sm80_to_sm89INS1_16FlashAttnBwdSm80INS1_25CollectiveMainloopBwdSm80ILi2ELi2EN4cute5tupleIJNS5_1CILi64EEENS7_ILi128EEES8_EEENS_10bfloat16_tEfNS_4arch4Sm80ELb0ELb0ELb1ELb1ELb1ELb0ELb0ELb0ELi2ELi2ELi4ELi2ELb1EEENS1_24CollectiveEpilogueBwdGQAISA_fSD_Li256ELb1ELb1EEENS1_19SingleTileSchedulerILb1ELb0ELb0ELi128EEEEEEEEEvNT_6ParamsE$_ZN4cute12iter_adaptorIPN7cutlass9uint128_tENS_8smem_ptrIS3_EEEC2ES3_:
[----:B------:R-:W-:Y:S01]  /*6680*/  IADD3 R8, R4, -c[0x0][0x20], RZ ;  /* 0x8000080004087a10 */ /* 0x000fe20007ffe0ff */
[----:B------:R-:W-:Y:S01]  /*6690*/  IMAD.MOV.U32 R128, RZ, RZ, R16 ;  /* 0x000000ffff807224 */ /* 0x000fe200078e0010 */
[----:B------:R-:W-:-:S03]  /*66a0*/  MOV R129, 0x0 ;  /* 0x0000000000817802 */ /* 0x000fc60000000f00 */
[----:B------:R1:W-:Y:S01]  /*66b0*/  STL.64 [R8], R6 ;  /* 0x0000000608007387 */ /* 0x0003e20000100a00 */
[----:B------:R-:W-:Y:S05]  /*66c0*/  RET.REL.NODEC R128 `(_ZN7cutlass13device_kernelIN5flash19enable_sm80_to_sm89INS1_16FlashAttnBwdSm80INS1_25CollectiveMainloopBwdSm80ILi2ELi2EN4cute5tupleIJNS5_1CILi64EEENS7_ILi128EEES8_EEENS_10bfloat16_tEfNS_4arch4Sm80ELb0ELb0ELb1ELb1ELb1ELb0ELb0ELb0ELi2ELi2ELi4ELi2ELb1EEENS1_24CollectiveEpilogueBwdGQAISA_fSD_Li256ELb1ELb1EEENS1_19SingleTileSchedulerILb1ELb0ELb0ELi128EEEEEEEEEvNT_6ParamsE) ;  /* 0xffff993080007950 */ /* 0x000fea0003c3ffff */
        .type           $_ZN7cutlass13device_kernelIN5flash19enable_sm80_to_sm89INS1_16FlashAttnBwdSm80INS1_25CollectiveMainloopBwdSm80ILi2ELi2EN4cute5tupleIJNS5_1CILi64EEENS7_ILi128EEES8_EEENS_10bfloat16_tEfNS_4arch4Sm80ELb0ELb0ELb1ELb1ELb1ELb0ELb0ELb0ELi2ELi2ELi4ELi2ELb1EEENS1_24CollectiveEpilogueBwdGQAISA_fSD_Li256ELb1ELb1EEENS1_19SingleTileSchedulerILb1ELb0ELb0ELi128EEEEEEEEEvNT_6ParamsE$_ZN4cute12iter_adaptorIPfNS_8smem_ptrIS1_EEEC2ES1_,@function
        .size           $_ZN7cutlass13device_kernelIN5flash19enable_sm80_to_sm89INS1_16FlashAttnBwdSm80INS1_25CollectiveMainloopBwdSm80ILi2ELi2EN4cute5tupleIJNS5_1CILi64EEENS7_ILi128EEES8_EEENS_10bfloat16_tEfNS_4arch4Sm80ELb0ELb0ELb1ELb1ELb1ELb0ELb0ELb0ELi2ELi2ELi4ELi2ELb1EEENS1_24CollectiveEpilogueBwdGQAISA_fSD_Li256ELb1ELb1EEENS1_19SingleTileSchedulerILb1ELb0ELb0ELi128EEEEEEEEEvNT_6ParamsE$_ZN4cute12iter_adaptorIPfNS_8smem_ptrIS1_EEEC2ES1_,($_ZN7cutlass13device_kernelIN5flash19enable_sm80_to_sm89INS1_16FlashAttnBwdSm80INS1_25CollectiveMainloopBwdSm80ILi2ELi2EN4cute5tupleIJNS5_1CILi64EEENS7_ILi128EEES8_EEENS_10bfloat16_tEfNS_4arch4Sm80ELb0ELb0ELb1ELb1ELb1ELb0ELb0ELb0ELi2ELi2ELi4ELi2ELb1EEENS1_24CollectiveEpilogueBwdGQAISA_fSD_Li256ELb1ELb1EEENS1_19SingleTileSchedulerILb1ELb0ELb0ELi128EEEEEEEEEvNT_6ParamsE$_ZN4cute3eso3ESOILb0ELb0EJNS_15ArithmeticTupleIJiiEEEiiiEEC2ERKS3_RKiS8_S8_ - $_ZN7cutlass13device_kernelIN5flash19enable_sm80_to_sm89INS1_16FlashAttnBwdSm80INS1_25CollectiveMainloopBwdSm80ILi2ELi2EN4cute5tupleIJNS5_1CILi64EEENS7_ILi128EEES8_EEENS_10bfloat16_tEfNS_4arch4Sm80ELb0ELb0ELb1ELb1ELb1ELb0ELb0ELb0ELi2ELi2ELi4ELi2ELb1EEENS1_24CollectiveEpilogueBwdGQAISA_fSD_Li256ELb1ELb1EEENS1_19SingleTileSchedulerILb1ELb0ELb0ELi128EEEEEEEEEvNT_6ParamsE$_ZN4cute12iter_adaptorIPfNS_8smem_ptrIS1_EEEC2ES1_)
$_ZN7cutlass13device_kernelIN5flash19enable_sm80_to_sm89INS1_16FlashAttnBwdSm80INS1_25CollectiveMainloopBwdSm80ILi2ELi2EN4cute5tupleIJNS5_1CILi64EEENS7_ILi128EEES8_EEENS_10bfloat16_tEfNS_4arch4Sm80ELb0ELb0ELb1ELb1ELb1ELb0ELb0ELb0ELi2ELi2ELi4ELi2ELb1EEENS1_24CollectiveEpilogueBwdGQAISA_fSD_Li256ELb1ELb1EEENS1_19SingleTileSchedulerILb1ELb0ELb0ELi128EEEEEEEEEvNT_6ParamsE$_ZN4cute12iter_adaptorIPfNS_8smem_ptrIS1_EEEC2ES1_:
[----:B------:R-:W-:Y:S02]  /*66d0*/  IADD3 R6, R6, -c[0x0][0x20], RZ ;  /* 0x8000080006067a10 */ /* 0x000fe40007ffe0ff */
[----:B------:R-:W-:-:S03]  /*66e0*/  MOV R19, 0x0 ;  /* 0x0000000000137802 */ /* 0x000fc60000000f00 */
[----:B------:R1:W-:Y:S01]  /*66f0*/  STL.64 [R6], R8 ;  /* 0x0000000806007387 */ /* 0x0003e20000100a00 */
[----:B------:R-:W-:Y:S05]  /*6700*/  RET.REL.NODEC R18 `(_ZN7cutlass13device_kernelIN5flash19enable_sm80_to_sm89INS1_16FlashAttnBwdSm80INS1_25CollectiveMainloopBwdSm80ILi2ELi2EN4cute5tupleIJNS5_1CILi64EEENS7_ILi128EEES8_EEENS_10bfloat16_tEfNS_4arch4Sm80ELb0ELb0ELb1ELb1ELb1ELb0ELb0ELb0ELi2ELi2ELi4ELi2ELb1EEENS1_24CollectiveEpilogueBwdGQAISA_fSD_Li256ELb1ELb1EEENS1_19SingleTileSchedulerILb1ELb0ELb0ELi128EEEEEEEEEvNT_6ParamsE) ;  /* 0xffff98f012007950 */ /* 0x000fea0003c3ffff */
        .type           $_ZN7cutlass13device_kernelIN5flash19enable_sm80_to_sm89INS1_16FlashAttnBwdSm80INS1_25CollectiveMainloopBwdSm80ILi2ELi2EN4cute5tupleIJNS5_1CILi64EEENS7_ILi128EEES8_EEENS_10bfloat16_tEfNS_4arch4Sm80ELb0ELb0ELb1ELb1ELb1ELb0ELb0ELb0ELi2ELi2ELi4ELi2ELb1EEENS1_24CollectiveEpilogueBwdGQAISA_fSD_Li256ELb1ELb1EEENS1_19SingleTileSchedulerILb1ELb0ELb0ELi128EEEEEEEEEvNT_6ParamsE$_ZN4cute3eso3ESOILb0ELb0EJNS_15ArithmeticTupleIJiiEEEiiiEEC2ERKS3_RKiS8_S8_,@function
        .size           $_ZN7cutlass13device_kernelIN5flash19enable_sm80_to_sm89INS1_16FlashAttnBwdSm80INS1_25CollectiveMainloopBwdSm80ILi2ELi2EN4cute5tupleIJNS5_1CILi64EEENS7_ILi128EEES8_EEENS_10bfloat16_tEfNS_4arch4Sm80ELb0ELb0ELb1ELb1ELb1ELb0ELb0ELb0ELi2ELi2ELi4ELi2ELb1EEENS1_24CollectiveEpilogueBwdGQAISA_fSD_Li256ELb1ELb1EEENS1_19SingleTileSchedulerILb1ELb0ELb0ELi128EEEEEEEEEvNT_6ParamsE$_ZN4cute3eso3ESOILb0ELb0EJNS_15ArithmeticTupleIJiiEEEiiiEEC2ERKS3_RKiS8_S8_,($_ZN7cutlass13device_kernelIN5flash19enable_sm80_to_sm89INS1_16FlashAttnBwdSm80INS1_25CollectiveMainloopBwdSm80ILi2ELi2EN4cute5tupleIJNS5_1CILi64EEENS7_ILi128EEES8_EEENS_10bfloat16_tEfNS_4arch4Sm80ELb0ELb0ELb1ELb1ELb1ELb0ELb0ELb0ELi2ELi2ELi4ELi2ELb1EEENS1_24CollectiveEpilogueBwdGQAISA_fSD_Li256ELb1ELb1EEENS1_19SingleTileSchedulerILb1ELb0ELb0ELi128EEEEEEEEEvNT_6ParamsE$_ZN4cute3eso3ESOILb0ELb0EJNS_5tupleIJiiEEEiiiEEC2ERKS3_RKiS8_S8_ - $_ZN7cutlass13device_kernelIN5flash19enable_sm80_to_sm89INS1_16FlashAttnBwdSm80INS1_25CollectiveMainloopBwdSm80ILi2ELi2EN4cute5tupleIJNS5_1CILi64EEENS7_ILi128EEES8_EEENS_10bfloat16_tEfNS_4arch4Sm80ELb0ELb0ELb1ELb1ELb1ELb0ELb0ELb0ELi2ELi2ELi4ELi2ELb1EEENS1_24CollectiveEpilogueBwdGQAISA_fSD_Li256ELb1ELb1EEENS1_19SingleTileSchedulerILb1ELb0ELb0ELi128EEEEEEEEEvNT_6ParamsE$_ZN4cute3eso3ESOILb0ELb0EJNS_15ArithmeticTupleIJiiEEEiiiEEC2ERKS3_RKiS8_S8_)
$_ZN7cutlass13device_kernelIN5flash19enable_sm80_to_sm89INS1_16FlashAttnBwdSm80INS1_25CollectiveMainloopBwdSm80ILi2ELi2EN4cute5tupleIJNS5_1CILi64EEENS7_ILi128EEES8_EEENS_10bfloat16_tEfNS_4arch4Sm80ELb0ELb0ELb1ELb1ELb1ELb0ELb0ELb0ELi2ELi2ELi4ELi2ELb1EEENS1_24CollectiveEpilogueBwdGQAISA_fSD_Li256ELb1ELb1EEENS1_19SingleTileSchedulerILb1ELb0ELb0ELi128EEEEEEEEEvNT_6ParamsE$_ZN4cute3eso3ESOILb0ELb0EJNS_15ArithmeticTupleIJiiEEEiiiEEC2ERKS3_RKiS8_S8_:
        /* <DEDUP_REMOVED lines=14> */
[----:B------:R-:W-:Y:S05]  /*67f0*/  RET.REL.NODEC R84 `(_ZN7cutlass13device_kernelIN5flash19enable_sm80_to_sm89INS1_16FlashAttnBwdSm80INS1_25CollectiveMainloopBwdSm80ILi2ELi2EN4cute5tupleIJNS5_1CILi64EEENS7_ILi128EEES8_EEENS_10bfloat16_tEfNS_4arch4Sm80ELb0ELb0ELb1ELb1ELb1ELb0ELb0ELb0ELi2ELi2ELi4ELi2ELb1EEENS1_24CollectiveEpilogueBwdGQAISA_fSD_Li256ELb1ELb1EEENS1_19SingleTileSchedulerILb1ELb0ELb0ELi128EEEEEEEEEvNT_6ParamsE) ;  /* 0xffff980054007950 */ /* 0x000fea0003c3ffff */
        .type           $_ZN7cutlass13device_kernelIN5flash19enable_sm80_to_sm89INS1_16FlashAttnBwdSm80INS1_25CollectiveMainloopBwdSm80ILi2ELi2EN4cute5tupleIJNS5_1CILi64EEENS7_ILi128EEES8_EEENS_10bfloat16_tEfNS_4arch4Sm80ELb0ELb0ELb1ELb1ELb1ELb0ELb0ELb0ELi2ELi2ELi4ELi2ELb1EEENS1_24CollectiveEpilogueBwdGQAISA_fSD_Li256ELb1ELb1EEENS1_19SingleTileSchedulerILb1ELb0ELb0ELi128EEEEEEEEEvNT_6ParamsE$_ZN4cute3eso3ESOILb0ELb0EJNS_5tupleIJiiEEEiiiEEC2ERKS3_RKiS8_S8_,@function
        .size           $_ZN7cutlass13device_kernelIN5flash19enable_sm80_to_sm89INS1_16FlashAttnBwdSm80INS1_25CollectiveMainloopBwdSm80ILi2ELi2EN4cute5tupleIJNS5_1CILi64EEENS7_ILi128EEES8_EEENS_10bfloat16_tEfNS_4arch4Sm80ELb0ELb0ELb1ELb1ELb1ELb0ELb0ELb0ELi2ELi2ELi4ELi2ELb1EEENS1_24CollectiveEpilogueBwdGQAISA_fSD_Li256ELb1ELb1EEENS1_19SingleTileSchedulerILb1ELb0ELb0ELi128EEEEEEEEEvNT_6ParamsE$_ZN4cute3eso3ESOILb0ELb0EJNS_5tupleIJiiEEEiiiEEC2ERKS3_RKiS8_S8_,($_ZN7cutlass13device_kernelIN5flash19enable_sm80_to_sm89INS1_16FlashAttnBwdSm80INS1_25CollectiveMainloopBwdSm80ILi2ELi2EN4cute5tupleIJNS5_1CILi64EEENS7_ILi128EEES8_EEENS_10bfloat16_tEfNS_4arch4Sm80ELb0ELb0ELb1ELb1ELb1ELb0ELb0ELb0ELi2ELi2ELi4ELi2ELb1EEENS1_24CollectiveEpilogueBwdGQAISA_fSD_Li256ELb1ELb1EEENS1_19SingleTileSchedulerILb1ELb0ELb0ELi128EEEEEEEEEvNT_6ParamsE$_ZN4cute3eso3ESOILb0ELb0EJNS_6LayoutINS_5tupleIJNS3_IJNS_1CILi8EEENS4_ILi1EEEEEENS4_ILi2EEES6_EEENS3_IJNS3_IJS6_NS4_ILi0EEEEEElSA_EEEEENS_10ViewEngineINS_8gmem_ptrIPKN7cutlass10bfloat16_tEEEEEEEC2ERKSD_RKSL_ - $_ZN7cutlass13device_kernelIN5flash19enable_sm80_to_sm89INS1_16FlashAttnBwdSm80INS1_25CollectiveMainloopBwdSm80ILi2ELi2EN4cute5tupleIJNS5_1CILi64EEENS7_ILi128EEES8_EEENS_10bfloat16_tEfNS_4arch4Sm80ELb0ELb0ELb1ELb1ELb1ELb0ELb0ELb0ELi2ELi2ELi4ELi2ELb1EEENS1_24CollectiveEpilogueBwdGQAISA_fSD_Li256ELb1ELb1EEENS1_19SingleTileSchedulerILb1ELb0ELb0ELi128EEEEEEEEEvNT_6ParamsE$_ZN4cute3eso3ESOILb0ELb0EJNS_5tupleIJiiEEEiiiEEC2ERKS3_RKiS8_S8_)
$_ZN7cutlass13device_kernelIN5flash19enable_sm80_to_sm89INS1_16FlashAttnBwdSm80INS1_25CollectiveMainloopBwdSm80ILi2ELi2EN4cute5tupleIJNS5_1CILi64EEENS7_ILi128EEES8_EEENS_10bfloat16_tEfNS_4arch4Sm80ELb0ELb0ELb1ELb1ELb1ELb0ELb0ELb0ELi2ELi2ELi4ELi2ELb1EEENS1_24CollectiveEpilogueBwdGQAISA_fSD_Li256ELb1ELb1EEENS1_19SingleTileSchedulerILb1ELb0ELb0ELi128EEEEEEEEEvNT_6ParamsE$_ZN4cute3eso3ESOILb0ELb0EJNS_5tupleIJiiEEEiiiEEC2ERKS3_RKiS8_S8_:
        /* <DEDUP_REMOVED lines=13> */
[----:B------:R-:W-:Y:S05]  /*68d0*/  RET.REL.NODEC R16 `(_ZN7cutlass13device_kernelIN5flash19enable_sm80_to_sm89INS1_16FlashAttnBwdSm80INS1_25CollectiveMainloopBwdSm80ILi2ELi2EN4cute5tupleIJNS5_1CILi64EEENS7_ILi128EEES8_EEENS_10bfloat16_tEfNS_4arch4Sm80ELb0ELb0ELb1ELb1ELb1ELb0ELb0ELb0ELi2ELi2ELi4ELi2ELb1EEENS1_24CollectiveEpilogueBwdGQAISA_fSD_Li256ELb1ELb1EEENS1_19SingleTileSchedulerILb1ELb0ELb0ELi128EEEEEEEEEvNT_6ParamsE) ;  /* 0xffff972010007950 */ /* 0x000fea0003c3ffff */
        .type           $_ZN7cutlass13device_kernelIN5flash19enable_sm80_to_sm89INS1_16FlashAttnBwdSm80INS1_25CollectiveMainloopBwdSm80ILi2ELi2EN4cute5tupleIJNS5_1CILi64EEENS7_ILi128EEES8_EEENS_10bfloat16_tEfNS_4arch4Sm80ELb0ELb0ELb1ELb1ELb1ELb0ELb0ELb0ELi2ELi2ELi4ELi2ELb1EEENS1_24CollectiveEpilogueBwdGQAISA_fSD_Li256ELb1ELb1EEENS1_19SingleTileSchedulerILb1ELb0ELb0ELi128EEEEEEEEEvNT_6ParamsE$_ZN4cute3eso3ESOILb0ELb0EJNS_6LayoutINS_5tupleIJNS3_IJNS_1CILi8EEENS4_ILi1EEEEEENS4_ILi2EEES6_EEENS3_IJNS3_IJS6_NS4_ILi0EEEEEElSA_EEEEENS_10ViewEngineINS_8gmem_ptrIPKN7cutlass10bfloat16_tEEEEEEEC2ERKSD_RKSL_,@function
        .size           $_ZN7cutlass13device_kernelIN5flash19enable_sm80_to_sm89INS1_16FlashAttnBwdSm80INS1_25CollectiveMainloopBwdSm80ILi2ELi2EN4cute5tupleIJNS5_1CILi64EEENS7_ILi128EEES8_EEENS_10bfloat16_tEfNS_4arch4Sm80ELb0ELb0ELb1ELb1ELb1ELb0ELb0ELb0ELi2ELi2ELi4ELi2ELb1EEENS1_24CollectiveEpilogueBwdGQAISA_fSD_Li256ELb1ELb1EEENS1_19SingleTileSchedulerILb1ELb0ELb0ELi128EEEEEEEEEvNT_6ParamsE$_ZN4cute3eso3ESOILb0ELb0EJNS_6LayoutINS_5tupleIJNS3_IJNS_1CILi8EEENS4_ILi1EEEEEENS4_ILi2EEES6_EEENS3_IJNS3_IJS6_NS4_ILi0EEEEEElSA_EEEEENS_10ViewEngineINS_8gmem_ptrIPKN7cutlass10bfloat16_tEEEEEEEC2ERKSD_RKSL_,($_ZN7cutlass13device_kernelIN5flash19enable_sm80_to_sm89INS1_16FlashAttnBwdSm80INS1_25CollectiveMainloopBwdSm80ILi2ELi2EN4cute5tupleIJNS5_1CILi64EEENS7_ILi128EEES8_EEENS_10bfloat16_tEfNS_4arch4Sm80ELb0ELb0ELb1ELb1ELb1ELb0ELb0ELb0ELi2ELi2ELi4ELi2ELb1EEENS1_24CollectiveEpilogueBwdGQAISA_fSD_Li256ELb1ELb1EEENS1_19SingleTileSchedulerILb1ELb0ELb0ELi128EEEEEEEEEvNT_6ParamsE$_ZN4cute3eso3ESOILb0ELb0EJNS_6LayoutINS_5tupleIJNS3_IJNS_1CILi8EEENS4_ILi1EEEEEENS4_ILi2EEES6_EEENS3_IJNS3_IJS6_NS4_ILi0EEEEEElSA_EEEEElEEC2ERKSD_RKl - $_ZN7cutlass13device_kernelIN5flash19enable_sm80_to_sm89INS1_16FlashAttnBwdSm80INS1_25CollectiveMainloopBwdSm80ILi2ELi2EN4cute5tupleIJNS5_1CILi64EEENS7_ILi128EEES8_EEENS_10bfloat16_tEfNS_4arch4Sm80ELb0ELb0ELb1ELb1ELb1ELb0ELb0ELb0ELi2ELi2ELi4ELi2ELb1EEENS1_24CollectiveEpilogueBwdGQAISA_fSD_Li256ELb1ELb1EEENS1_19SingleTileSchedulerILb1ELb0ELb0ELi128EEEEEEEEEvNT_6ParamsE$_ZN4cute3eso3ESOILb0ELb0EJNS_6LayoutINS_5tupleIJNS3_IJNS_1CILi8EEENS4_ILi1EEEEEENS4_ILi2EEES6_EEENS3_IJNS3_IJS6_NS4_ILi0EEEEEElSA_EEEEENS_10ViewEngineINS_8gmem_ptrIPKN7cutlass10bfloat16_tEEEEEEEC2ERKSD_RKSL_)
$_ZN7cutlass13device_kernelIN5flash19enable_sm80_to_sm89INS1_16FlashAttnBwdSm80INS1_25CollectiveMainloopBwdSm80ILi2ELi2EN4cute5tupleIJNS5_1CILi64EEENS7_ILi128EEES8_EEENS_10bfloat16_tEfNS_4arch4Sm80ELb0ELb0ELb1ELb1ELb1ELb0ELb0ELb0ELi2ELi2ELi4ELi2ELb1EEENS1_24CollectiveEpilogueBwdGQAISA_fSD_Li256ELb1ELb1EEENS1_19SingleTileSchedulerILb1ELb0ELb0ELi128EEEEEEEEEvNT_6ParamsE$_ZN4cute3eso3ESOILb0ELb0EJNS_6LayoutINS_5tupleIJNS3_IJNS_1CILi8EEENS4_ILi1EEEEEENS4_ILi2EEES6_EEENS3_IJNS3_IJS6_NS4_ILi0EEEEEElSA_EEEEENS_10ViewEngineINS_8gmem_ptrIPKN7cutlass10bfloat16_tEEEEEEEC2ERKSD_RKSL_:
        /* <DEDUP_REMOVED lines=8> */
[----:B------:R-:W-:Y:S05]  /*6960*/  RET.REL.NODEC R10 `(_ZN7cutlass13device_kernelIN5flash19enable_sm80_to_sm89INS1_16FlashAttnBwdSm80INS1_25CollectiveMainloopBwdSm80ILi2ELi2EN4cute5tupleIJNS5_1CILi64EEENS7_ILi128EEES8_EEENS_10bfloat16_tEfNS_4arch4Sm80ELb0ELb0ELb1ELb1ELb1ELb0ELb0ELb0ELi2ELi2ELi4ELi2ELb1EEENS1_24CollectiveEpilogueBwdGQAISA_fSD_Li256ELb1ELb1EEENS1_19SingleTileSchedulerILb1ELb0ELb0ELi128EEEEEEEEEvNT_6ParamsE) ;  /* 0xffff96900a007950 */ /* 0x000fea0003c3ffff */
        .type           $_ZN7cutlass13device_kernelIN5flash19enable_sm80_to_sm89INS1_16FlashAttnBwdSm80INS1_25CollectiveMainloopBwdSm80ILi2ELi2EN4cute5tupleIJNS5_1CILi64EEENS7_ILi128EEES8_EEENS_10bfloat16_tEfNS_4arch4Sm80ELb0ELb0ELb1ELb1ELb1ELb0ELb0ELb0ELi2ELi2ELi4ELi2ELb1EEENS1_24CollectiveEpilogueBwdGQAISA_fSD_Li256ELb1ELb1EEENS1_19SingleTileSchedulerILb1ELb0ELb0ELi128EEEEEEEEEvNT_6ParamsE$_ZN4cute3eso3ESOILb0ELb0EJNS_6LayoutINS_5tupleIJNS3_IJNS_1CILi8EEENS4_ILi1EEEEEENS4_ILi2EEES6_EEENS3_IJNS3_IJS6_NS4_ILi0EEEEEElSA_EEEEElEEC2ERKSD_RKl,@function
        .size           $_ZN7cutlass13device_kernelIN5flash19enable_sm80_to_sm89INS1_16FlashAttnBwdSm80INS1_25CollectiveMainloopBwdSm80ILi2ELi2EN4cute5tupleIJNS5_1CILi64EEENS7_ILi128EEES8_EEENS_10bfloat16_tEfNS_4arch4Sm80ELb0ELb0ELb1ELb1ELb1ELb0ELb0ELb0ELi2ELi2ELi4ELi2ELb1EEENS1_24CollectiveEpilogueBwdGQAISA_fSD_Li256ELb1ELb1EEENS1_19SingleTileSchedulerILb1ELb0ELb0ELi128EEEEEEEEEvNT_6ParamsE$_ZN4cute3eso3ESOILb0ELb0EJNS_6LayoutINS_5tupleIJNS3_IJNS_1CILi8EEENS4_ILi1EEEEEENS4_ILi2EEES6_EEENS3_IJNS3_IJS6_NS4_ILi0EEEEEElSA_EEEEElEEC2ERKSD_RKl,($_ZN7cutlass13device_kernelIN5flash19enable_sm80_to_sm89INS1_16FlashAttnBwdSm80INS1_25CollectiveMainloopBwdSm80ILi2ELi2EN4cute5tupleIJNS5_1CILi64EEENS7_ILi128EEES8_EEENS_10bfloat16_tEfNS_4arch4Sm80ELb0ELb0ELb1ELb1ELb1ELb0ELb0ELb0ELi2ELi2ELi4ELi2ELb1EEENS1_24CollectiveEpilogueBwdGQAISA_fSD_Li256ELb1ELb1EEENS1_19SingleTileSchedulerILb1ELb0ELb0ELi128EEEEEEEEEvNT_6ParamsE$_ZN4cute3eso3ESOILb0ELb0EJiiEEC2ERKiS4_ - $_ZN7cutlass13device_kernelIN5flash19enable_sm80_to_sm89INS1_16FlashAttnBwdSm80INS1_25CollectiveMainloopBwdSm80ILi2ELi2EN4cute5tupleIJNS5_1CILi64EEENS7_ILi128EEES8_EEENS_10bfloat16_tEfNS_4arch4Sm80ELb0ELb0ELb1ELb1ELb1ELb0ELb0ELb0ELi2ELi2ELi4ELi2ELb1EEENS1_24CollectiveEpilogueBwdGQAISA_fSD_Li256ELb1ELb1EEENS1_19SingleTileSchedulerILb1ELb0ELb0ELi128EEEEEEEEEvNT_6ParamsE$_ZN4cute3eso3ESOILb0ELb0EJNS_6LayoutINS_5tupleIJNS3_IJNS_1CILi8EEENS4_ILi1EEEEEENS4_ILi2EEES6_EEENS3_IJNS3_IJS6_NS4_ILi0EEEEEElSA_EEEEElEEC2ERKSD_RKl)
$_ZN7cutlass13device_kernelIN5flash19enable_sm80_to_sm89INS1_16FlashAttnBwdSm80INS1_25CollectiveMainloopBwdSm80ILi2ELi2EN4cute5tupleIJNS5_1CILi64EEENS7_ILi128EEES8_EEENS_10bfloat16_tEfNS_4arch4Sm80ELb0ELb0ELb1ELb1ELb1ELb0ELb0ELb0ELi2ELi2ELi4ELi2ELb1EEENS1_24CollectiveEpilogueBwdGQAISA_fSD_Li256ELb1ELb1EEENS1_19SingleTileSchedulerILb1ELb0ELb0ELi128EEEEEEEEEvNT_6ParamsE$_ZN4cute3eso3ESOILb0ELb0EJNS_6LayoutINS_5tupleIJNS3_IJNS_1CILi8EEENS4_ILi1EEEEEENS4_ILi2EEES6_EEENS3_IJNS3_IJS6_NS4_ILi0EEEEEElSA_EEEEElEEC2ERKSD_RKl:
[----:B------:R-:W-:Y:S02]  /*6970*/  IADD3 R9, R4, -c[0x0][0x20], RZ ;  /* 0x8000080004097a10 */ /* 0x000fe40007ffe0ff */
[----:B------:R-:W-:-:S03]  /*6980*/  IADD3 R8, R20, -c[0x0][0x20], RZ ;  /* 0x8000080014087a10 */ /* 0x000fc60007ffe0ff */
[----:B------:R1:W-:Y:S04]  /*6990*/  STL.64 [R9], R6 ;  /* 0x0000000609007387 */ /* 0x0003e80000100a00 */
[----:B------:R-:W2:Y:S01]  /*69a0*/  LDL.64 R128, [R8] ;  /* 0x0000000008807983 */ /* 0x000ea20000100a00 */
[----:B------:R-:W-:-:S03]  /*69b0*/  IMAD.MOV.U32 R11, RZ, RZ, 0x0 ;  /* 0x00000000ff0b7424 */ /* 0x000fc600078e00ff */
[----:B--2---:R1:W-:Y:S01]  /*69c0*/  STL.64 [R9+0x8], R128 ;  /* 0x0000088009007387 */ /* 0x0043e20000100a00 */
[----:B------:R-:W-:Y:S05]  /*69d0*/  RET.REL.NODEC R10 `(_ZN7cutlass13device_kernelIN5flash19enable_sm80_to_sm89INS1_16FlashAttnBwdSm80INS1_25CollectiveMainloopBwdSm80ILi2ELi2EN4cute5tupleIJNS5_1CILi64EEENS7_ILi128EEES8_EEENS_10bfloat16_tEfNS_4arch4Sm80ELb0ELb0ELb1ELb1ELb1ELb0ELb0ELb0ELi2ELi2ELi4ELi2ELb1EEENS1_24CollectiveEpilogueBwdGQAISA_fSD_Li256ELb1ELb1EEENS1_19SingleTileSchedulerILb1ELb0ELb0ELi128EEEEEEEEEvNT_6ParamsE) ;  /* 0xffff96200a007950 */ /* 0x000fea0003c3ffff */
        .type           $_ZN7cutlass13device_kernelIN5flash19enable_sm80_to_sm89INS1_16FlashAttnBwdSm80INS1_25CollectiveMainloopBwdSm80ILi2ELi2EN4cute5tupleIJNS5_1CILi64EEENS7_ILi128EEES8_EEENS_10bfloat16_tEfNS_4arch4Sm80ELb0ELb0ELb1ELb1ELb1ELb0ELb0ELb0ELi2ELi2ELi4ELi2ELb1EEENS1_24CollectiveEpilogueBwdGQAISA_fSD_Li256ELb1ELb1EEENS1_19SingleTileSchedulerILb1ELb0ELb0ELi128EEEEEEEEEvNT_6ParamsE$_ZN4cute3eso3ESOILb0ELb0EJiiEEC2ERKiS4_,@function
        .size           $_ZN7cutlass13device_kernelIN5flash19enable_sm80_to_sm89INS1_16FlashAttnBwdSm80INS1_25CollectiveMainloopBwdSm80ILi2ELi2EN4cute5tupleIJNS5_1CILi64EEENS7_ILi128EEES8_EEENS_10bfloat16_tEfNS_4arch4Sm80ELb0ELb0ELb1ELb1ELb1ELb0ELb0ELb0ELi2ELi2ELi4ELi2ELb1EEENS1_24CollectiveEpilogueBwdGQAISA_fSD_Li256ELb1ELb1EEENS1_19SingleTileSchedulerILb1ELb0ELb0ELi128EEEEEEEEEvNT_6ParamsE$_ZN4cute3eso3ESOILb0ELb0EJiiEEC2ERKiS4_,($_ZN7cutlass13device_kernelIN5flash19enable_sm80_to_sm89INS1_16FlashAttnBwdSm80INS1_25CollectiveMainloopBwdSm80ILi2ELi2EN4cute5tupleIJNS5_1CILi64EEENS7_ILi128EEES8_EEENS_10bfloat16_tEfNS_4arch4Sm80ELb0ELb0ELb1ELb1ELb1ELb0ELb0ELb0ELi2ELi2ELi4ELi2ELb1EEENS1_24CollectiveEpilogueBwdGQAISA_fSD_Li256ELb1ELb1EEENS1_19SingleTileSchedulerILb1ELb0ELb0ELi128EEEEEEEEEvNT_6ParamsE$_ZN4cute3eso3ESOILb0ELb1EJNS_15ArithmeticTupleIJNS_1CILi0EEEiEEEEEC2ERKS5_ - $_ZN7cutlass13device_kernelIN5flash19enable_sm80_to_sm89INS1_16FlashAttnBwdSm80INS1_25CollectiveMainloopBwdSm80ILi2ELi2EN4cute5tupleIJNS5_1CILi64EEENS7_ILi128EEES8_EEENS_10bfloat16_tEfNS_4arch4Sm80ELb0ELb0ELb1ELb1ELb1ELb0ELb0ELb0ELi2ELi2ELi4ELi2ELb1EEENS1_24CollectiveEpilogueBwdGQAISA_fSD_Li256ELb1ELb1EEENS1_19SingleTileSchedulerILb1ELb0ELb0ELi128EEEEEEEEEvNT_6ParamsE$_ZN4cute3eso3ESOILb0ELb0EJiiEEC2ERKiS4_)
$_ZN7cutlass13device_kernelIN5flash19enable_sm80_to_sm89INS1_16FlashAttnBwdSm80INS1_25CollectiveMainloopBwdSm80ILi2ELi2EN4cute5tupleIJNS5_1CILi64EEENS7_ILi128EEES8_EEENS_10bfloat16_tEfNS_4arch4Sm80ELb0ELb0ELb1ELb1ELb1ELb0ELb0ELb0ELi2ELi2ELi4ELi2ELb1EEENS1_24CollectiveEpilogueBwdGQAISA_fSD_Li256ELb1ELb1EEENS1_19SingleTileSchedulerILb1ELb0ELb0ELi128EEEEEEEEEvNT_6ParamsE$_ZN4cute3eso3ESOILb0ELb0EJiiEEC2ERKiS4_:
[----:B------:R-:W-:Y:S02]  /*69e0*/  IADD3 R7, R7, -c[0x0][0x20], RZ ;  /* 0x8000080007077a10 */ /* 0x000fe40007ffe0ff */
[----:B------:R-:W-:-:S03]  /*69f0*/  IADD3 R6, R6, -c[0x0][0x20], RZ ;  /* 0x8000080006067a10 */ /* 0x000fc60007ffe0ff */
[----:B------:R1:W-:Y:S04]  /*6a00*/  STL [R7], R16 ;  /* 0x0000001007007387 */ /* 0x0003e80000100800 */
[----:B------:R-:W2:Y:S01]  /*6a10*/  LDL R6, [R6] ;  /* 0x0000000006067983 */ /* 0x000ea20000100800 */
[----:B------:R-:W-:-:S03]  /*6a20*/  IMAD.MOV.U32 R11, RZ, RZ, 0x0 ;  /* 0x00000000ff0b7424 */ /* 0x000fc600078e00ff */
[----:B--2---:R1:W-:Y:S01]  /*6a30*/  STL [R7+0x4], R6 ;  /* 0x0000040607007387 */ /* 0x0043e20000100800 */
[----:B------:R-:W-:Y:S05]  /*6a40*/  RET.REL.NODEC R10 `(_ZN7cutlass13device_kernelIN5flash19enable_sm80_to_sm89INS1_16FlashAttnBwdSm80INS1_25CollectiveMainloopBwdSm80ILi2ELi2EN4cute5tupleIJNS5_1CILi64EEENS7_ILi128EEES8_EEENS_10bfloat16_tEfNS_4arch4Sm80ELb0ELb0ELb1ELb1ELb1ELb0ELb0ELb0ELi2ELi2ELi4ELi2ELb1EEENS1_24CollectiveEpilogueBwdGQAISA_fSD_Li256ELb1ELb1EEENS1_19SingleTileSchedulerILb1ELb0ELb0ELi128EEEEEEEEEvNT_6ParamsE) ;  /* 0xffff95b00a007950 */ /* 0x000fea0003c3ffff */
        .type           $_ZN7cutlass13device_kernelIN5flash19enable_sm80_to_sm89INS1_16FlashAttnBwdSm80INS1_25CollectiveMainloopBwdSm80ILi2ELi2EN4cute5tupleIJNS5_1CILi64EEENS7_ILi128EEES8_EEENS_10bfloat16_tEfNS_4arch4Sm80ELb0ELb0ELb1ELb1ELb1ELb0ELb0ELb0ELi2ELi2ELi4ELi2ELb1EEENS1_24CollectiveEpilogueBwdGQAISA_fSD_Li256ELb1ELb1EEENS1_19SingleTileSchedulerILb1ELb0ELb0ELi128EEEEEEEEEvNT_6ParamsE$_ZN4cute3eso3ESOILb0ELb1EJNS_15ArithmeticTupleIJNS_1CILi0EEEiEEEEEC2ERKS5_,@function
        .size           $_ZN7cutlass13device_kernelIN5flash19enable_sm80_to_sm89INS1_16FlashAttnBwdSm80INS1_25CollectiveMainloopBwdSm80ILi2ELi2EN4cute5tupleIJNS5_1CILi64EEENS7_ILi128EEES8_EEENS_10bfloat16_tEfNS_4arch4Sm80ELb0ELb0ELb1ELb1ELb1ELb0ELb0ELb0ELi2ELi2ELi4ELi2ELb1EEENS1_24CollectiveEpilogueBwdGQAISA_fSD_Li256ELb1ELb1EEENS1_19SingleTileSchedulerILb1ELb0ELb0ELi128EEEEEEEEEvNT_6ParamsE$_ZN4cute3eso3ESOILb0ELb1EJNS_15ArithmeticTupleIJNS_1CILi0EEEiEEEEEC2ERKS5_,($_ZN7cutlass13device_kernelIN5flash19enable_sm80_to_sm89INS1_16FlashAttnBwdSm80INS1_25CollectiveMainloopBwdSm80ILi2ELi2EN4cute5tupleIJNS5_1CILi64EEENS7_ILi128EEES8_EEENS_10bfloat16_tEfNS_4arch4Sm80ELb0ELb0ELb1ELb1ELb1ELb0ELb0ELb0ELi2ELi2ELi4ELi2ELb1EEENS1_24CollectiveEpilogueBwdGQAISA_fSD_Li256ELb1ELb1EEENS1_19SingleTileSchedulerILb1ELb0ELb0ELi128EEEEEEEEEvNT_6ParamsE$_ZN4cute3eso3ESOILb0ELb1EJNS_15ArithmeticTupleIJiEEEEEC2ERKS3_ - $_ZN7cutlass13device_kernelIN5flash19enable_sm80_to_sm89INS1_16FlashAttnBwdSm80INS1_25CollectiveMainloopBwdSm80ILi2ELi2EN4cute5tupleIJNS5_1CILi64EEENS7_ILi128EEES8_EEENS_10bfloat16_tEfNS_4arch4Sm80ELb0ELb0ELb1ELb1ELb1ELb0ELb0ELb0ELi2ELi2ELi4ELi2ELb1EEENS1_24CollectiveEpilogueBwdGQAISA_fSD_Li256ELb1ELb1EEENS1_19SingleTileSchedulerILb1ELb0ELb0ELi128EEEEEEEEEvNT_6ParamsE$_ZN4cute3eso3ESOILb0ELb1EJNS_15ArithmeticTupleIJNS_1CILi0EEEiEEEEEC2ERKS5_)
$_ZN7cutlass13device_kernelIN5flash19enable_sm80_to_sm89INS1_16FlashAttnBwdSm80INS1_25CollectiveMainloopBwdSm80ILi2ELi2EN4cute5tupleIJNS5_1CILi64EEENS7_ILi128EEES8_EEENS_10bfloat16_tEfNS_4arch4Sm80ELb0ELb0ELb1ELb1ELb1ELb0ELb0ELb0ELi2ELi2ELi4ELi2ELb1EEENS1_24CollectiveEpilogueBwdGQAISA_fSD_Li256ELb1ELb1EEENS1_19SingleTileSchedulerILb1ELb0ELb0ELi128EEEEEEEEEvNT_6ParamsE$_ZN4cute3eso3ESOILb0ELb1EJNS_15ArithmeticTupleIJNS_1CILi0EEEiEEEEEC2ERKS5_:
[----:B------:R-:W-:Y:S02]  /*6a50*/  IADD3 R6, R6, -c[0x0][0x20], RZ ;  /* 0x8000080006067a10 */ /* 0x000fe40007ffe0ff */
[----:B------:R-:W-:-:S03]  /*6a60*/  MOV R11, 0x0 ;  /* 0x00000000000b7802 */ /* 0x000fc60000000f00 */
[----:B------:R1:W-:Y:S01]  /*6a70*/  STL [R6], R7 ;  /* 0x0000000706007387 */ /* 0x0003e20000100800 */
[----:B------:R-:W-:Y:S05]  /*6a80*/  RET.REL.NODEC R10 `(_ZN7cutlass13device_kernelIN5flash19enable_sm80_to_sm89INS1_16FlashAttnBwdSm80INS1_25CollectiveMainloopBwdSm80ILi2ELi2EN4cute5tupleIJNS5_1CILi64EEENS7_ILi128EEES8_EEENS_10bfloat16_tEfNS_4arch4Sm80ELb0ELb0ELb1ELb1ELb1ELb0ELb0ELb0ELi2ELi2ELi4ELi2ELb1EEENS1_24CollectiveEpilogueBwdGQAISA_fSD_Li256ELb1ELb1EEENS1_19SingleTileSchedulerILb1ELb0ELb0ELi128EEEEEEEEEvNT_6ParamsE) ;  /* 0xffff95700a007950 */ /* 0x000fea0003c3ffff */
        .type           $_ZN7cutlass13device_kernelIN5flash19enable_sm80_to_sm89INS1_16FlashAttnBwdSm80INS1_25CollectiveMainloopBwdSm80ILi2ELi2EN4cute5tupleIJNS5_1CILi64EEENS7_ILi128EEES8_EEENS_10bfloat16_tEfNS_4arch4Sm80ELb0ELb0ELb1ELb1ELb1ELb0ELb0ELb0ELi2ELi2ELi4ELi2ELb1EEENS1_24CollectiveEpilogueBwdGQAISA_fSD_Li256ELb1ELb1EEENS1_19SingleTileSchedulerILb1ELb0ELb0ELi128EEEEEEEEEvNT_6ParamsE$_ZN4cute3eso3ESOILb0ELb1EJNS_15ArithmeticTupleIJiEEEEEC2ERKS3_,@function
        .size           $_ZN7cutlass13device_kernelIN5flash19enable_sm80_to_sm89INS1_16FlashAttnBwdSm80INS1_25CollectiveMainloopBwdSm80ILi2ELi2EN4cute5tupleIJNS5_1CILi64EEENS7_ILi128EEES8_EEENS_10bfloat16_tEfNS_4arch4Sm80ELb0ELb0ELb1ELb1ELb1ELb0ELb0ELb0ELi2ELi2ELi4ELi2ELb1EEENS1_24CollectiveEpilogueBwdGQAISA_fSD_Li256ELb1ELb1EEENS1_19SingleTileSchedulerILb1ELb0ELb0ELi128EEEEEEEEEvNT_6ParamsE$_ZN4cute3eso3ESOILb0ELb1EJNS_15ArithmeticTupleIJiEEEEEC2ERKS3_,($_ZN7cutlass13device_kernelIN5flash19enable_sm80_to_sm89INS1_16FlashAttnBwdSm80INS1_25CollectiveMainloopBwdSm80ILi2ELi2EN4cute5tupleIJNS5_1CILi64EEENS7_ILi128EEES8_EEENS_10bfloat16_tEfNS_4arch4Sm80ELb0ELb0ELb1ELb1ELb1ELb0ELb0ELb0ELi2ELi2ELi4ELi2ELb1EEENS1_24CollectiveEpilogueBwdGQAISA_fSD_Li256ELb1ELb1EEENS1_19SingleTileSchedulerILb1ELb0ELb0ELi128EEEEEEEEEvNT_6ParamsE$_ZN4cute3eso3ESOILb0ELb1EJNS_15ArithmeticTupleIJiiEEEEEC2ERKS3_ - $_ZN7cutlass13device_kernelIN5flash19enable_sm80_to_sm89INS1_16FlashAttnBwdSm80INS1_25CollectiveMainloopBwdSm80ILi2ELi2EN4cute5tupleIJNS5_1CILi64EEENS7_ILi128EEES8_EEENS_10bfloat16_tEfNS_4arch4Sm80ELb0ELb0ELb1ELb1ELb1ELb0ELb0ELb0ELi2ELi2ELi4ELi2ELb1EEENS1_24CollectiveEpilogueBwdGQAISA_fSD_Li256ELb1ELb1EEENS1_19SingleTileSchedulerILb1ELb0ELb0ELi128EEEEEEEEEvNT_6ParamsE$_ZN4cute3eso3ESOILb0ELb1EJNS_15ArithmeticTupleIJiEEEEEC2ERKS3_)
$_ZN7cutlass13device_kernelIN5flash19enable_sm80_to_sm89INS1_16FlashAttnBwdSm80INS1_25CollectiveMainloopBwdSm80ILi2ELi2EN4cute5tupleIJNS5_1CILi64EEENS7_ILi128EEES8_EEENS_10bfloat16_tEfNS_4arch4Sm80ELb0ELb0ELb1ELb1ELb1ELb0ELb0ELb0ELi2ELi2ELi4ELi2ELb1EEENS1_24CollectiveEpilogueBwdGQAISA_fSD_Li256ELb1ELb1EEENS1_19SingleTileSchedulerILb1ELb0ELb0ELi128EEEEEEEEEvNT_6ParamsE$_ZN4cute3eso3ESOILb0ELb1EJNS_15ArithmeticTupleIJiEEEEEC2ERKS3_:
[----:B------:R-:W-:Y:S01]  /*6a90*/  IADD3 R6, R6, -c[0x0][0x20], RZ ;  /* 0x8000080006067a10 */ /* 0x000fe20007ffe0ff */
[----:B------:R-:W-:Y:S01]  /*6aa0*/  IMAD.MOV.U32 R16, RZ, RZ, R8 ;  /* 0x000000ffff107224 */ /* 0x000fe200078e0008 */
[----:B------:R-:W-:-:S03]  /*6ab0*/  MOV R17, 0x0 ;  /* 0x0000000000117802 */ /* 0x000fc60000000f00 */
[----:B------:R1:W-:Y:S01]  /*6ac0*/  STL [R6], R7 ;  /* 0x0000000706007387 */ /* 0x0003e20000100800 */
[----:B------:R-:W-:Y:S05]  /*6ad0*/  RET.REL.NODEC R16 `(_ZN7cutlass13device_kernelIN5flash19enable_sm80_to_sm89INS1_16FlashAttnBwdSm80INS1_25CollectiveMainloopBwdSm80ILi2ELi2EN4cute5tupleIJNS5_1CILi64EEENS7_ILi128EEES8_EEENS_10bfloat16_tEfNS_4arch4Sm80ELb0ELb0ELb1ELb1ELb1ELb0ELb0ELb0ELi2ELi2ELi4ELi2ELb1EEENS1_24CollectiveEpilogueBwdGQAISA_fSD_Li256ELb1ELb1EEENS1_19SingleTileSchedulerILb1ELb0ELb0ELi128EEEEEEEEEvNT_6ParamsE) ;  /* 0xffff952010007950 */ /* 0x000fea0003c3ffff */
        .type           $_ZN7cutlass13device_kernelIN5flash19enable_sm80_to_sm89INS1_16FlashAttnBwdSm80INS1_25CollectiveMainloopBwdSm80ILi2ELi2EN4cute5tupleIJNS5_1CILi64EEENS7_ILi128EEES8_EEENS_10bfloat16_tEfNS_4arch4Sm80ELb0ELb0ELb1ELb1ELb1ELb0ELb0ELb0ELi2ELi2ELi4ELi2ELb1EEENS1_24CollectiveEpilogueBwdGQAISA_fSD_Li256ELb1ELb1EEENS1_19SingleTileSchedulerILb1ELb0ELb0ELi128EEEEEEEEEvNT_6ParamsE$_ZN4cute3eso3ESOILb0ELb1EJNS_15ArithmeticTupleIJiiEEEEEC2ERKS3_,@function
        .size           $_ZN7cutlass13device_kernelIN5flash19enable_sm80_to_sm89INS1_16FlashAttnBwdSm80INS1_25CollectiveMainloopBwdSm80ILi2ELi2EN4cute5tupleIJNS5_1CILi64EEENS7_ILi128EEES8_EEENS_10bfloat16_tEfNS_4arch4Sm80ELb0ELb0ELb1ELb1ELb1ELb0ELb0ELb0ELi2ELi2ELi4ELi2ELb1EEENS1_24CollectiveEpilogueBwdGQAISA_fSD_Li256ELb1ELb1EEENS1_19SingleTileSchedulerILb1ELb0ELb0ELi128EEEEEEEEEvNT_6ParamsE$_ZN4cute3eso3ESOILb0ELb1EJNS_15ArithmeticTupleIJiiEEEEEC2ERKS3_,($_ZN7cutlass13device_kernelIN5flash19enable_sm80_to_sm89INS1_16FlashAttnBwdSm80INS1_25CollectiveMainloopBwdSm80ILi2ELi2EN4cute5tupleIJNS5_1CILi64EEENS7_ILi128EEES8_EEENS_10bfloat16_tEfNS_4arch4Sm80ELb0ELb0ELb1ELb1ELb1ELb0ELb0ELb0ELi2ELi2ELi4ELi2ELb1EEENS1_24CollectiveEpilogueBwdGQAISA_fSD_Li256ELb1ELb1EEENS1_19SingleTileSchedulerILb1ELb0ELb0ELi128EEEEEEEEEvNT_6ParamsE$_ZN4cute3eso3ESOILb0ELb1EJNS_15ArithmeticTupleIJiiEEENS_1CILi0EEES5_S5_EEC2ERKS3_RKS5_SA_SA_ - $_ZN7cutlass13device_kernelIN5flash19enable_sm80_to_sm89INS1_16FlashAttnBwdSm80INS1_25CollectiveMainloopBwdSm80ILi2ELi2EN4cute5tupleIJNS5_1CILi64EEENS7_ILi128EEES8_EEENS_10bfloat16_tEfNS_4arch4Sm80ELb0ELb0ELb1ELb1ELb1ELb0ELb0ELb0ELi2ELi2ELi4ELi2ELb1EEENS1_24CollectiveEpilogueBwdGQAISA_fSD_Li256ELb1ELb1EEENS1_19SingleTileSchedulerILb1ELb0ELb0ELi128EEEEEEEEEvNT_6ParamsE$_ZN4cute3eso3ESOILb0ELb1EJNS_15ArithmeticTupleIJiiEEEEEC2ERKS3_)
$_ZN7cutlass13device_kernelIN5flash19enable_sm80_to_sm89INS1_16FlashAttnBwdSm80INS1_25CollectiveMainloopBwdSm80ILi2ELi2EN4cute5tupleIJNS5_1CILi64EEENS7_ILi128EEES8_EEENS_10bfloat16_tEfNS_4arch4Sm80ELb0ELb0ELb1ELb1ELb1ELb0ELb0ELb0ELi2ELi2ELi4ELi2ELb1EEENS1_24CollectiveEpilogueBwdGQAISA_fSD_Li256ELb1ELb1EEENS1_19SingleTileSchedulerILb1ELb0ELb0ELi128EEEEEEEEEvNT_6ParamsE$_ZN4cute3eso3ESOILb0ELb1EJNS_15ArithmeticTupleIJiiEEEEEC2ERKS3_:
[----:B------:R-:W-:Y:S02]  /*6ae0*/  IADD3 R7, R7, -c[0x0][0x20], RZ ;  /* 0x8000080007077a10 */ /* 0x000fe40007ffe0ff */
[----:B------:R-:W-:-:S03]  /*6af0*/  MOV R9, 0x0 ;  /* 0x0000000000097802 */ /* 0x000fc60000000f00 */
[----:B------:R1:W-:Y:S04]  /*6b00*/  STL [R7], R18 ;  /* 0x0000001207007387 */ /* 0x0003e80000100800 */
[----:B------:R1:W-:Y:S01]  /*6b10*/  STL [R7+0x4], R16 ;  /* 0x0000041007007387 */ /* 0x0003e20000100800 */
[----:B------:R-:W-:Y:S05]  /*6b20*/  RET.REL.NODEC R8 `(_ZN7cutlass13device_kernelIN5flash19enable_sm80_to_sm89INS1_16FlashAttnBwdSm80INS1_25CollectiveMainloopBwdSm80ILi2ELi2EN4cute5tupleIJNS5_1CILi64EEENS7_ILi128EEES8_EEENS_10bfloat16_tEfNS_4arch4Sm80ELb0ELb0ELb1ELb1ELb1ELb0ELb0ELb0ELi2ELi2ELi4ELi2ELb1EEENS1_24CollectiveEpilogueBwdGQAISA_fSD_Li256ELb1ELb1EEENS1_19SingleTileSchedulerILb1ELb0ELb0ELi128EEEEEEEEEvNT_6ParamsE) ;  /* 0xffff94d008007950 */ /* 0x000fea0003c3ffff */
        .type           $_ZN7cutlass13device_kernelIN5flash19enable_sm80_to_sm89INS1_16FlashAttnBwdSm80INS1_25CollectiveMainloopBwdSm80ILi2ELi2EN4cute5tupleIJNS5_1CILi64EEENS7_ILi128EEES8_EEENS_10bfloat16_tEfNS_4arch4Sm80ELb0ELb0ELb1ELb1ELb1ELb0ELb0ELb0ELi2ELi2ELi4ELi2ELb1EEENS1_24CollectiveEpilogueBwdGQAISA_fSD_Li256ELb1ELb1EEENS1_19SingleTileSchedulerILb1ELb0ELb0ELi128EEEEEEEEEvNT_6ParamsE$_ZN4cute3eso3ESOILb0ELb1EJNS_15ArithmeticTupleIJiiEEENS_1CILi0EEES5_S5_EEC2ERKS3_RKS5_SA_SA_,@function
        .size           $_ZN7cutlass13device_kernelIN5flash19enable_sm80_to_sm89INS1_16FlashAttnBwdSm80INS1_25CollectiveMainloopBwdSm80ILi2ELi2EN4cute5tupleIJNS5_1CILi64EEENS7_ILi128EEES8_EEENS_10bfloat16_tEfNS_4arch4Sm80ELb0ELb0ELb1ELb1ELb1ELb0ELb0ELb0ELi2ELi2ELi4ELi2ELb1EEENS1_24CollectiveEpilogueBwdGQAISA_fSD_Li256ELb1ELb1EEENS1_19SingleTileSchedulerILb1ELb0ELb0ELi128EEEEEEEEEvNT_6ParamsE$_ZN4cute3eso3ESOILb0ELb1EJNS_15ArithmeticTupleIJiiEEENS_1CILi0EEES5_S5_EEC2ERKS3_RKS5_SA_SA_,($_ZN7cutlass13device_kernelIN5flash19enable_sm80_to_sm89INS1_16FlashAttnBwdSm80INS1_25CollectiveMainloopBwdSm80ILi2ELi2EN4cute5tupleIJNS5_1CILi64EEENS7_ILi128EEES8_EEENS_10bfloat16_tEfNS_4arch4Sm80ELb0ELb0ELb1ELb1ELb1ELb0ELb0ELb0ELi2ELi2ELi4ELi2ELb1EEENS1_24CollectiveEpilogueBwdGQAISA_fSD_Li256ELb1ELb1EEENS1_19SingleTileSchedulerILb1ELb0ELb0ELi128EEEEEEEEEvNT_6ParamsE$_ZN4cute3eso3ESOILb0ELb1EJiEEC2ERKi - $_ZN7cutlass13device_kernelIN5flash19enable_sm80_to_sm89INS1_16FlashAttnBwdSm80INS1_25CollectiveMainloopBwdSm80ILi2ELi2EN4cute5tupleIJNS5_1CILi64EEENS7_ILi128EEES8_EEENS_10bfloat16_tEfNS_4arch4Sm80ELb0ELb0ELb1ELb1ELb1ELb0ELb0ELb0ELi2ELi2ELi4ELi2ELb1EEENS1_24CollectiveEpilogueBwdGQAISA_fSD_Li256ELb1ELb1EEENS1_19SingleTileSchedulerILb1ELb0ELb0ELi128EEEEEEEEEvNT_6ParamsE$_ZN4cute3eso3ESOILb0ELb1EJNS_15ArithmeticTupleIJiiEEENS_1CILi0EEES5_S5_EEC2ERKS3_RKS5_SA_SA_)
$_ZN7cutlass13device_kernelIN5flash19enable_sm80_to_sm89INS1_16FlashAttnBwdSm80INS1_25CollectiveMainloopBwdSm80ILi2ELi2EN4cute5tupleIJNS5_1CILi64EEENS7_ILi128EEES8_EEENS_10bfloat16_tEfNS_4arch4Sm80ELb0ELb0ELb1ELb1ELb1ELb0ELb0ELb0ELi2ELi2ELi4ELi2ELb1EEENS1_24CollectiveEpilogueBwdGQAISA_fSD_Li256ELb1ELb1EEENS1_19SingleTileSchedulerILb1ELb0ELb0ELi128EEEEEEEEEvNT_6ParamsE$_ZN4cute3eso3ESOILb0ELb1EJNS_15ArithmeticTupleIJiiEEENS_1CILi0EEES5_S5_EEC2ERKS3_RKS5_SA_SA_:
[----:B------:R-:W-:Y:S02]  /*6b30*/  IADD3 R9, R9, -c[0x0][0x20], RZ ;  /* 0x8000080009097a10 */ /* 0x000fe40007ffe0ff */
[----:B------:R-:W-:-:S03]  /*6b40*/  MOV R11, 0x0 ;  /* 0x00000000000b7802 */ /* 0x000fc60000000f00 */
[----:B------:R1:W-:Y:S04]  /*6b50*/  STL [R9], R8 ;  /* 0x0000000809007387 */ /* 0x0003e80000100800 */
[----:B------:R1:W-:Y:S01]  /*6b60*/  STL [R9+0x4], R16 ;  /* 0x0000041009007387 */ /* 0x0003e20000100800 */
[----:B------:R-:W-:Y:S05]  /*6b70*/  RET.REL.NODEC R10 `(_ZN7cutlass13device_kernelIN5flash19enable_sm80_to_sm89INS1_16FlashAttnBwdSm80INS1_25CollectiveMainloopBwdSm80ILi2ELi2EN4cute5tupleIJNS5_1CILi64EEENS7_ILi128EEES8_EEENS_10bfloat16_tEfNS_4arch4Sm80ELb0ELb0ELb1ELb1ELb1ELb0ELb0ELb0ELi2ELi2ELi4ELi2ELb1EEENS1_24CollectiveEpilogueBwdGQAISA_fSD_Li256ELb1ELb1EEENS1_19SingleTileSchedulerILb1ELb0ELb0ELi128EEEEEEEEEvNT_6ParamsE) ;  /* 0xffff94800a007950 */ /* 0x000fea0003c3ffff */
        .type           $_ZN7cutlass13device_kernelIN5flash19enable_sm80_to_sm89INS1_16FlashAttnBwdSm80INS1_25CollectiveMainloopBwdSm80ILi2ELi2EN4cute5tupleIJNS5_1CILi64EEENS7_ILi128EEES8_EEENS_10bfloat16_tEfNS_4arch4Sm80ELb0ELb0ELb1ELb1ELb1ELb0ELb0ELb0ELi2ELi2ELi4ELi2ELb1EEENS1_24CollectiveEpilogueBwdGQAISA_fSD_Li256ELb1ELb1EEENS1_19SingleTileSchedulerILb1ELb0ELb0ELi128EEEEEEEEEvNT_6ParamsE$_ZN4cute3eso3ESOILb0ELb1EJiEEC2ERKi,@function
        .size           $_ZN7cutlass13device_kernelIN5flash19enable_sm80_to_sm89INS1_16FlashAttnBwdSm80INS1_25CollectiveMainloopBwdSm80ILi2ELi2EN4cute5tupleIJNS5_1CILi64EEENS7_ILi128EEES8_EEENS_10bfloat16_tEfNS_4arch4Sm80ELb0ELb0ELb1ELb1ELb1ELb0ELb0ELb0ELi2ELi2ELi4ELi2ELb1EEENS1_24CollectiveEpilogueBwdGQAISA_fSD_Li256ELb1ELb1EEENS1_19SingleTileSchedulerILb1ELb0ELb0ELi128EEEEEEEEEvNT_6ParamsE$_ZN4cute3eso3ESOILb0ELb1EJiEEC2ERKi,($_ZN7cutlass13device_kernelIN5flash19enable_sm80_to_sm89INS1_16FlashAttnBwdSm80INS1_25CollectiveMainloopBwdSm80ILi2ELi2EN4cute5tupleIJNS5_1CILi64EEENS7_ILi128EEES8_EEENS_10bfloat16_tEfNS_4arch4Sm80ELb0ELb0ELb1ELb1ELb1ELb0ELb0ELb0ELi2ELi2ELi4ELi2ELb1EEENS1_24CollectiveEpilogueBwdGQAISA_fSD_Li256ELb1ELb1EEENS1_19SingleTileSchedulerILb1ELb0ELb0ELi128EEEEEEEEEvNT_6ParamsE$_ZN4cute3eso3ESOILb0ELb1EJiNS_1CILi0EEEEEC2ERKiRKS3_ - $_ZN7cutlass13device_kernelIN5flash19enable_sm80_to_sm89INS1_16FlashAttnBwdSm80INS1_25CollectiveMainloopBwdSm80ILi2ELi2EN4cute5tupleIJNS5_1CILi64EEENS7_ILi128EEES8_EEENS_10bfloat16_tEfNS_4arch4Sm80ELb0ELb0ELb1ELb1ELb1ELb0ELb0ELb0ELi2ELi2ELi4ELi2ELb1EEENS1_24CollectiveEpilogueBwdGQAISA_fSD_Li256ELb1ELb1EEENS1_19SingleTileSchedulerILb1ELb0ELb0ELi128EEEEEEEEEvNT_6ParamsE$_ZN4cute3eso3ESOILb0ELb1EJiEEC2ERKi)
$_ZN7cutlass13device_kernelIN5flash19enable_sm80_to_sm89INS1_16FlashAttnBwdSm80INS1_25CollectiveMainloopBwdSm80ILi2ELi2EN4cute5tupleIJNS5_1CILi64EEENS7_ILi128EEES8_EEENS_10bfloat16_tEfNS_4arch4Sm80ELb0ELb0ELb1ELb1ELb1ELb0ELb0ELb0ELi2ELi2ELi4ELi2ELb1EEENS1_24CollectiveEpilogueBwdGQAISA_fSD_Li256ELb1ELb1EEENS1_19SingleTileSchedulerILb1ELb0ELb0ELi128EEEEEEEEEvNT_6ParamsE$_ZN4cute3eso3ESOILb0ELb1EJiEEC2ERKi:
[----:B------:R-:W-:Y:S01]  /*6b80*/  IADD3 R6, R6, -c[0x0][0x20], RZ ;  /* 0x8000080006067a10 */ /* 0x000fe20007ffe0ff */
[----:B------:R-:W-:Y:S01]  /*6b90*/  IMAD.MOV.U32 R128, RZ, RZ, R18 ;  /* 0x000000ffff807224 */ /* 0x000fe200078e0012 */
[----:B------:R-:W-:-:S03]  /*6ba0*/  MOV R129, 0x0 ;  /* 0x0000000000817802 */ /* 0x000fc60000000f00 */
[----:B------:R1:W-:Y:S01]  /*6bb0*/  STL [R6], R7 ;  /* 0x0000000706007387 */ /* 0x0003e20000100800 */
[----:B------:R-:W-:Y:S05]  /*6bc0*/  RET.REL.NODEC R128 `(_ZN7cutlass13device_kernelIN5flash19enable_sm80_to_sm89INS1_16FlashAttnBwdSm80INS1_25CollectiveMainloopBwdSm80ILi2ELi2EN4cute5tupleIJNS5_1CILi64EEENS7_ILi128EEES8_EEENS_10bfloat16_tEfNS_4arch4Sm80ELb0ELb0ELb1ELb1ELb1ELb0ELb0ELb0ELi2ELi2ELi4ELi2ELb1EEENS1_24CollectiveEpilogueBwdGQAISA_fSD_Li256ELb1ELb1EEENS1_19SingleTileSchedulerILb1ELb0ELb0ELi128EEEEEEEEEvNT_6ParamsE) ;  /* 0xffff943080007950 */ /* 0x000fea0003c3ffff */
        .type           $_ZN7cutlass13device_kernelIN5flash19enable_sm80_to_sm89INS1_16FlashAttnBwdSm80INS1_25CollectiveMainloopBwdSm80ILi2ELi2EN4cute5tupleIJNS5_1CILi64EEENS7_ILi128EEES8_EEENS_10bfloat16_tEfNS_4arch4Sm80ELb0ELb0ELb1ELb1ELb1ELb0ELb0ELb0ELi2ELi2ELi4ELi2ELb1EEENS1_24CollectiveEpilogueBwdGQAISA_fSD_Li256ELb1ELb1EEENS1_19SingleTileSchedulerILb1ELb0ELb0ELi128EEEEEEEEEvNT_6ParamsE$_ZN4cute3eso3ESOILb0ELb1EJiNS_1CILi0EEEEEC2ERKiRKS3_,@function
        .size           $_ZN7cutlass13device_kernelIN5flash19enable_sm80_to_sm89INS1_16FlashAttnBwdSm80INS1_25CollectiveMainloopBwdSm80ILi2ELi2EN4cute5tupleIJNS5_1CILi64EEENS7_ILi128EEES8_EEENS_10bfloat16_tEfNS_4arch4Sm80ELb0ELb0ELb1ELb1ELb1ELb0ELb0ELb0ELi2ELi2ELi4ELi2ELb1EEENS1_24CollectiveEpilogueBwdGQAISA_fSD_Li256ELb1ELb1EEENS1_19SingleTileSchedulerILb1ELb0ELb0ELi128EEEEEEEEEvNT_6ParamsE$_ZN4cute3eso3ESOILb0ELb1EJiNS_1CILi0EEEEEC2ERKiRKS3_,($_ZN7cutlass13device_kernelIN5flash19enable_sm80_to_sm89INS1_16FlashAttnBwdSm80INS1_25CollectiveMainloopBwdSm80ILi2ELi2EN4cute5tupleIJNS5_1CILi64EEENS7_ILi128EEES8_EEENS_10bfloat16_tEfNS_4arch4Sm80ELb0ELb0ELb1ELb1ELb1ELb0ELb0ELb0ELi2ELi2ELi4ELi2ELb1EEENS1_24CollectiveEpilogueBwdGQAISA_fSD_Li256ELb1ELb1EEENS1_19SingleTileSchedulerILb1ELb0ELb0ELi128EEEEEEEEEvNT_6ParamsE$_ZN4cute3eso3ESOILb0ELb1EJlEEC2ERKl - $_ZN7cutlass13device_kernelIN5flash19enable_sm80_to_sm89INS1_16FlashAttnBwdSm80INS1_25CollectiveMainloopBwdSm80ILi2ELi2EN4cute5tupleIJNS5_1CILi64EEENS7_ILi128EEES8_EEENS_10bfloat16_tEfNS_4arch4Sm80ELb0ELb0ELb1ELb1ELb1ELb0ELb0ELb0ELi2ELi2ELi4ELi2ELb1EEENS1_24CollectiveEpilogueBwdGQAISA_fSD_Li256ELb1ELb1EEENS1_19SingleTileSchedulerILb1ELb0ELb0ELi128EEEEEEEEEvNT_6ParamsE$_ZN4cute3eso3ESOILb0ELb1EJiNS_1CILi0EEEEEC2ERKiRKS3_)
$_ZN7cutlass13device_kernelIN5flash19enable_sm80_to_sm89INS1_16FlashAttnBwdSm80INS1_25CollectiveMainloopBwdSm80ILi2ELi2EN4cute5tupleIJNS5_1CILi64EEENS7_ILi128EEES8_EEENS_10bfloat16_tEfNS_4arch4Sm80ELb0ELb0ELb1ELb1ELb1ELb0ELb0ELb0ELi2ELi2ELi4ELi2ELb1EEENS1_24CollectiveEpilogueBwdGQAISA_fSD_Li256ELb1ELb1EEENS1_19SingleTileSchedulerILb1ELb0ELb0ELi128EEEEEEEEEvNT_6ParamsE$_ZN4cute3eso3ESOILb0ELb1EJiNS_1CILi0EEEEEC2ERKiRKS3_:
[----:B------:R-:W-:Y:S02]  /*6bd0*/  IADD3 R6, R6, -c[0x0][0x20], RZ ;  /* 0x8000080006067a10 */ /* 0x000fe40007ffe0ff */
[----:B------:R-:W-:-:S03]  /*6be0*/  MOV R9, 0x0 ;  /* 0x0000000000097802 */ /* 0x000fc60000000f00 */
[----:B------:R1:W-:Y:S01]  /*6bf0*/  STL [R6], R7 ;  /* 0x0000000706007387 */ /* 0x0003e20000100800 */
[----:B------:R-:W-:Y:S05]  /*6c00*/  RET.REL.NODEC R8 `(_ZN7cutlass13device_kernelIN5flash19enable_sm80_to_sm89INS1_16FlashAttnBwdSm80INS1_25CollectiveMainloopBwdSm80ILi2ELi2EN4cute5tupleIJNS5_1CILi64EEENS7_ILi128EEES8_EEENS_10bfloat16_tEfNS_4arch4Sm80ELb0ELb0ELb1ELb1ELb1ELb0ELb0ELb0ELi2ELi2ELi4ELi2ELb1EEENS1_24CollectiveEpilogueBwdGQAISA_fSD_Li256ELb1ELb1EEENS1_19SingleTileSchedulerILb1ELb0ELb0ELi128EEEEEEEEEvNT_6ParamsE) ;  /* 0xffff93f008007950 */ /* 0x000fea0003c3ffff */
        .type           $_ZN7cutlass13device_kernelIN5flash19enable_sm80_to_sm89INS1_16FlashAttnBwdSm80INS1_25CollectiveMainloopBwdSm80ILi2ELi2EN4cute5tupleIJNS5_1CILi64EEENS7_ILi128EEES8_EEENS_10bfloat16_tEfNS_4arch4Sm80ELb0ELb0ELb1ELb1ELb1ELb0ELb0ELb0ELi2ELi2ELi4ELi2ELb1EEENS1_24CollectiveEpilogueBwdGQAISA_fSD_Li256ELb1ELb1EEENS1_19SingleTileSchedulerILb1ELb0ELb0ELi128EEEEEEEEEvNT_6ParamsE$_ZN4cute3eso3ESOILb0ELb1EJlEEC2ERKl,@function
        .size           $_ZN7cutlass13device_kernelIN5flash19enable_sm80_to_sm89INS1_16FlashAttnBwdSm80INS1_25CollectiveMainloopBwdSm80ILi2ELi2EN4cute5tupleIJNS5_1CILi64EEENS7_ILi128EEES8_EEENS_10bfloat16_tEfNS_4arch4Sm80ELb0ELb0ELb1ELb1ELb1ELb0ELb0ELb0ELi2ELi2ELi4ELi2ELb1EEENS1_24CollectiveEpilogueBwdGQAISA_fSD_Li256ELb1ELb1EEENS1_19SingleTileSchedulerILb1ELb0ELb0ELi128EEEEEEEEEvNT_6ParamsE$_ZN4cute3eso3ESOILb0ELb1EJlEEC2ERKl,($_ZN7cutlass13device_kernelIN5flash19enable_sm80_to_sm89INS1_16FlashAttnBwdSm80INS1_25CollectiveMainloopBwdSm80ILi2ELi2EN4cute5tupleIJNS5_1CILi64EEENS7_ILi128EEES8_EEENS_10bfloat16_tEfNS_4arch4Sm80ELb0ELb0ELb1ELb1ELb1ELb0ELb0ELb0ELi2ELi2ELi4ELi2ELb1EEENS1_24CollectiveEpilogueBwdGQAISA_fSD_Li256ELb1ELb1EEENS1_19SingleTileSchedulerILb1ELb0ELb0ELi128EEEEEEEEEvNT_6ParamsE$_ZN4cute3eso3ESOILb1ELb0EJNS_10UnderscoreES2_S2_iEEC2ERKS2_S5_S5_RKi - $_ZN7cutlass13device_kernelIN5flash19enable_sm80_to_sm89INS1_16FlashAttnBwdSm80INS1_25CollectiveMainloopBwdSm80ILi2ELi2EN4cute5tupleIJNS5_1CILi64EEENS7_ILi128EEES8_EEENS_10bfloat16_tEfNS_4arch4Sm80ELb0ELb0ELb1ELb1ELb1ELb0ELb0ELb0ELi2ELi2ELi4ELi2ELb1EEENS1_24CollectiveEpilogueBwdGQAISA_fSD_Li256ELb1ELb1EEENS1_19SingleTileSchedulerILb1ELb0ELb0ELi128EEEEEEEEEvNT_6ParamsE$_ZN4cute3eso3ESOILb0ELb1EJlEEC2ERKl)
$_ZN7cutlass13device_kernelIN5flash19enable_sm80_to_sm89INS1_16FlashAttnBwdSm80INS1_25CollectiveMainloopBwdSm80ILi2ELi2EN4cute5tupleIJNS5_1CILi64EEENS7_ILi128EEES8_EEENS_10bfloat16_tEfNS_4arch4Sm80ELb0ELb0ELb1ELb1ELb1ELb0ELb0ELb0ELi2ELi2ELi4ELi2ELb1EEENS1_24CollectiveEpilogueBwdGQAISA_fSD_Li256ELb1ELb1EEENS1_19SingleTileSchedulerILb1ELb0ELb0ELi128EEEEEEEEEvNT_6ParamsE$_ZN4cute3eso3ESOILb0ELb1EJlEEC2ERKl:
[----:B------:R-:W-:Y:S01]  /*6c10*/  IADD3 R9, R9, -c[0x0][0x20], RZ ;  /* 0x8000080009097a10 */ /* 0x000fe20007ffe0ff */
[----:B------:R-:W-:Y:S01]  /*6c20*/  IMAD.MOV.U32 R128, RZ, RZ, R10 ;  /* 0x000000ffff807224 */ /* 0x000fe200078e000a */
[----:B------:R-:W-:-:S03]  /*6c30*/  MOV R129, 0x0 ;  /* 0x0000000000817802 */ /* 0x000fc60000000f00 */
[----:B------:R1:W-:Y:S01]  /*6c40*/  STL.64 [R9], R6 ;  /* 0x0000000609007387 */ /* 0x0003e20000100a00 */
[----:B------:R-:W-:Y:S05]  /*6c50*/  RET.REL.NODEC R128 `(_ZN7cutlass13device_kernelIN5flash19enable_sm80_to_sm89INS1_16FlashAttnBwdSm80INS1_25CollectiveMainloopBwdSm80ILi2ELi2EN4cute5tupleIJNS5_1CILi64EEENS7_ILi128EEES8_EEENS_10bfloat16_tEfNS_4arch4Sm80ELb0ELb0ELb1ELb1ELb1ELb0ELb0ELb0ELi2ELi2ELi4ELi2ELb1EEENS1_24CollectiveEpilogueBwdGQAISA_fSD_Li256ELb1ELb1EEENS1_19SingleTileSchedulerILb1ELb0ELb0ELi128EEEEEEEEEvNT_6ParamsE) ;  /* 0xffff93a080007950 */ /* 0x000fea0003c3ffff */
        .type           $_ZN7cutlass13device_kernelIN5flash19enable_sm80_to_sm89INS1_16FlashAttnBwdSm80INS1_25CollectiveMainloopBwdSm80ILi2ELi2EN4cute5tupleIJNS5_1CILi64EEENS7_ILi128EEES8_EEENS_10bfloat16_tEfNS_4arch4Sm80ELb0ELb0ELb1ELb1ELb1ELb0ELb0ELb0ELi2ELi2ELi4ELi2ELb1EEENS1_24CollectiveEpilogueBwdGQAISA_fSD_Li256ELb1ELb1EEENS1_19SingleTileSchedulerILb1ELb0ELb0ELi128EEEEEEEEEvNT_6ParamsE$_ZN4cute3eso3ESOILb1ELb0EJNS_10UnderscoreES2_S2_iEEC2ERKS2_S5_S5_RKi,@function
        .size           $_ZN7cutlass13device_kernelIN5flash19enable_sm80_to_sm89INS1_16FlashAttnBwdSm80INS1_25CollectiveMainloopBwdSm80ILi2ELi2EN4cute5tupleIJNS5_1CILi64EEENS7_ILi128EEES8_EEENS_10bfloat16_tEfNS_4arch4Sm80ELb0ELb0ELb1ELb1ELb1ELb0ELb0ELb0ELi2ELi2ELi4ELi2ELb1EEENS1_24CollectiveEpilogueBwdGQAISA_fSD_Li256ELb1ELb1EEENS1_19SingleTileSchedulerILb1ELb0ELb0ELi128EEEEEEEEEvNT_6ParamsE$_ZN4cute3eso3ESOILb1ELb0EJNS_10UnderscoreES2_S2_iEEC2ERKS2_S5_S5_RKi,($_ZN7cutlass13device_kernelIN5flash19enable_sm80_to_sm89INS1_16FlashAttnBwdSm80INS1_25CollectiveMainloopBwdSm80ILi2ELi2EN4cute5tupleIJNS5_1CILi64EEENS7_ILi128EEES8_EEENS_10bfloat16_tEfNS_4arch4Sm80ELb0ELb0ELb1ELb1ELb1ELb0ELb0ELb0ELi2ELi2ELi4ELi2ELb1EEENS1_24CollectiveEpilogueBwdGQAISA_fSD_Li256ELb1ELb1EEENS1_19SingleTileSchedulerILb1ELb0ELb0ELi128EEEEEEEEEvNT_6ParamsE$_ZN4cute3eso3ESOILb1ELb0EJNS_10UnderscoreES2_iEEC2ERKS2_S5_RKi - $_ZN7cutlass13device_kernelIN5flash19enable_sm80_to_sm89INS1_16FlashAttnBwdSm80INS1_25CollectiveMainloopBwdSm80ILi2ELi2EN4cute5tupleIJNS5_1CILi64EEENS7_ILi128EEES8_EEENS_10bfloat16_tEfNS_4arch4Sm80ELb0ELb0ELb1ELb1ELb1ELb0ELb0ELb0ELi2ELi2ELi4ELi2ELb1EEENS1_24CollectiveEpilogueBwdGQAISA_fSD_Li256ELb1ELb1EEENS1_19SingleTileSchedulerILb1ELb0ELb0ELi128EEEEEEEEEvNT_6ParamsE$_ZN4cute3eso3ESOILb1ELb0EJNS_10UnderscoreES2_S2_iEEC2ERKS2_S5_S5_RKi)
$_ZN7cutlass13device_kernelIN5flash19enable_sm80_to_sm89INS1_16FlashAttnBwdSm80INS1_25CollectiveMainloopBwdSm80ILi2ELi2EN4cute5tupleIJNS5_1CILi64EEENS7_ILi128EEES8_EEENS_10bfloat16_tEfNS_4arch4Sm80ELb0ELb0ELb1ELb1ELb1ELb0ELb0ELb0ELi2ELi2ELi4ELi2ELb1EEENS1_24CollectiveEpilogueBwdGQAISA_fSD_Li256ELb1ELb1EEENS1_19SingleTileSchedulerILb1ELb0ELb0ELi128EEEEEEEEEvNT_6ParamsE$_ZN4cute3eso3ESOILb1ELb0EJNS_10UnderscoreES2_S2_iEEC2ERKS2_S5_S5_RKi:
[----:B------:R-:W-:Y:S02]  /*6c60*/  IADD3 R6, R4, -c[0x0][0x20], RZ ;  /* 0x8000080004067a10 */ /* 0x000fe40007ffe0ff */
[----:B------:R-:W-:-:S03]  /*6c70*/  MOV R9, 0x0 ;  /* 0x0000000000097802 */ /* 0x000fc60000000f00 */
[----:B------:R1:W-:Y:S01]  /*6c80*/  STL [R6], R7 ;  /* 0x0000000706007387 */ /* 0x0003e20000100800 */
[----:B------:R-:W-:Y:S05]  /*6c90*/  RET.REL.NODEC R8 `(_ZN7cutlass13device_kernelIN5flash19enable_sm80_to_sm89INS1_16FlashAttnBwdSm80INS1_25CollectiveMainloopBwdSm80ILi2ELi2EN4cute5tupleIJNS5_1CILi64EEENS7_ILi128EEES8_EEENS_10bfloat16_tEfNS_4arch4Sm80ELb0ELb0ELb1ELb1ELb1ELb0ELb0ELb0ELi2ELi2ELi4ELi2ELb1EEENS1_24CollectiveEpilogueBwdGQAISA_fSD_Li256ELb1ELb1EEENS1_19SingleTileSchedulerILb1ELb0ELb0ELi128EEEEEEEEEvNT_6ParamsE) ;  /* 0xffff936008007950 */ /* 0x000fea0003c3ffff */
        .type           $_ZN7cutlass13device_kernelIN5flash19enable_sm80_to_sm89INS1_16FlashAttnBwdSm80INS1_25CollectiveMainloopBwdSm80ILi2ELi2EN4cute5tupleIJNS5_1CILi64EEENS7_ILi128EEES8_EEENS_10bfloat16_tEfNS_4arch4Sm80ELb0ELb0ELb1ELb1ELb1ELb0ELb0ELb0ELi2ELi2ELi4ELi2ELb1EEENS1_24CollectiveEpilogueBwdGQAISA_fSD_Li256ELb1ELb1EEENS1_19SingleTileSchedulerILb1ELb0ELb0ELi128EEEEEEEEEvNT_6ParamsE$_ZN4cute3eso3ESOILb1ELb0EJNS_10UnderscoreES2_iEEC2ERKS2_S5_RKi,@function
        .size           $_ZN7cutlass13device_kernelIN5flash19enable_sm80_to_sm89INS1_16FlashAttnBwdSm80INS1_25CollectiveMainloopBwdSm80ILi2ELi2EN4cute5tupleIJNS5_1CILi64EEENS7_ILi128EEES8_EEENS_10bfloat16_tEfNS_4arch4Sm80ELb0ELb0ELb1ELb1ELb1ELb0ELb0ELb0ELi2ELi2ELi4ELi2ELb1EEENS1_24CollectiveEpilogueBwdGQAISA_fSD_Li256ELb1ELb1EEENS1_19SingleTileSchedulerILb1ELb0ELb0ELi128EEEEEEEEEvNT_6ParamsE$_ZN4cute3eso3ESOILb1ELb0EJNS_10UnderscoreES2_iEEC2ERKS2_S5_RKi,($_ZN7cutlass13device_kernelIN5flash19enable_sm80_to_sm89INS1_16FlashAttnBwdSm80INS1_25CollectiveMainloopBwdSm80ILi2ELi2EN4cute5tupleIJNS5_1CILi64EEENS7_ILi128EEES8_EEENS_10bfloat16_tEfNS_4arch4Sm80ELb0ELb0ELb1ELb1ELb1ELb0ELb0ELb0ELi2ELi2ELi4ELi2ELb1EEENS1_24CollectiveEpilogueBwdGQAISA_fSD_Li256ELb1ELb1EEENS1_19SingleTileSchedulerILb1ELb0ELb0ELi128EEEEEEEEEvNT_6ParamsE$_ZN4cute3eso3ESOILb1ELb0EJNS_10UnderscoreEiEEC2ERKS2_RKi - $_ZN7cutlass13device_kernelIN5flash19enable_sm80_to_sm89INS1_16FlashAttnBwdSm80INS1_25CollectiveMainloopBwdSm80ILi2ELi2EN4cute5tupleIJNS5_1CILi64EEENS7_ILi128EEES8_EEENS_10bfloat16_tEfNS_4arch4Sm80ELb0ELb0ELb1ELb1ELb1ELb0ELb0ELb0ELi2ELi2ELi4ELi2ELb1EEENS1_24CollectiveEpilogueBwdGQAISA_fSD_Li256ELb1ELb1EEENS1_19SingleTileSchedulerILb1ELb0ELb0ELi128EEEEEEEEEvNT_6ParamsE$_ZN4cute3eso3ESOILb1ELb0EJNS_10UnderscoreES2_iEEC2ERKS2_S5_RKi)
$_ZN7cutlass13device_kernelIN5flash19enable_sm80_to_sm89INS1_16FlashAttnBwdSm80INS1_25CollectiveMainloopBwdSm80ILi2ELi2EN4cute5tupleIJNS5_1CILi64EEENS7_ILi128EEES8_EEENS_10bfloat16_tEfNS_4arch4Sm80ELb0ELb0ELb1ELb1ELb1ELb0ELb0ELb0ELi2ELi2ELi4ELi2ELb1EEENS1_24CollectiveEpilogueBwdGQAISA_fSD_Li256ELb1ELb1EEENS1_19SingleTileSchedulerILb1ELb0ELb0ELi128EEEEEEEEEvNT_6ParamsE$_ZN4cute3eso3ESOILb1ELb0EJNS_10UnderscoreES2_iEEC2ERKS2_S5_RKi:
[----:B------:R-:W-:Y:S02]  /*6ca0*/  IADD3 R6, R4, -c[0x0][0x20], RZ ;  /* 0x8000080004067a10 */ /* 0x000fe40007ffe0ff */
[----:B------:R-:W-:-:S03]  /*6cb0*/  MOV R9, 0x0 ;  /* 0x0000000000097802 */ /* 0x000fc60000000f00 */
[----:B------:R1:W-:Y:S01]  /*6cc0*/  STL [R6], R17 ;  /* 0x0000001106007387 */ /* 0x0003e20000100800 */
[----:B------:R-:W-:Y:S05]  /*6cd0*/  RET.REL.NODEC R8 `(_ZN7cutlass13device_kernelIN5flash19enable_sm80_to_sm89INS1_16FlashAttnBwdSm80INS1_25CollectiveMainloopBwdSm80ILi2ELi2EN4cute5tupleIJNS5_1CILi64EEENS7_ILi128EEES8_EEENS_10bfloat16_tEfNS_4arch4Sm80ELb0ELb0ELb1ELb1ELb1ELb0ELb0ELb0ELi2ELi2ELi4ELi2ELb1EEENS1_24CollectiveEpilogueBwdGQAISA_fSD_Li256ELb1ELb1EEENS1_19SingleTileSchedulerILb1ELb0ELb0ELi128EEEEEEEEEvNT_6ParamsE) ;  /* 0xffff932008007950 */ /* 0x000fea0003c3ffff */
        .type           $_ZN7cutlass13device_kernelIN5flash19enable_sm80_to_sm89INS1_16FlashAttnBwdSm80INS1_25CollectiveMainloopBwdSm80ILi2ELi2EN4cute5tupleIJNS5_1CILi64EEENS7_ILi128EEES8_EEENS_10bfloat16_tEfNS_4arch4Sm80ELb0ELb0ELb1ELb1ELb1ELb0ELb0ELb0ELi2ELi2ELi4ELi2ELb1EEENS1_24CollectiveEpilogueBwdGQAISA_fSD_Li256ELb1ELb1EEENS1_19SingleTileSchedulerILb1ELb0ELb0ELi128EEEEEEEEEvNT_6ParamsE$_ZN4cute3eso3ESOILb1ELb0EJNS_10UnderscoreEiEEC2ERKS2_RKi,@function
        .size           $_ZN7cutlass13device_kernelIN5flash19enable_sm80_to_sm89INS1_16FlashAttnBwdSm80INS1_25CollectiveMainloopBwdSm80ILi2ELi2EN4cute5tupleIJNS5_1CILi64EEENS7_ILi128EEES8_EEENS_10bfloat16_tEfNS_4arch4Sm80ELb0ELb0ELb1ELb1ELb1ELb0ELb0ELb0ELi2ELi2ELi4ELi2ELb1EEENS1_24CollectiveEpilogueBwdGQAISA_fSD_Li256ELb1ELb1EEENS1_19SingleTileSchedulerILb1ELb0ELb0ELi128EEEEEEEEEvNT_6ParamsE$_ZN4cute3eso3ESOILb1ELb0EJNS_10UnderscoreEiEEC2ERKS2_RKi,($_ZN7cutlass13device_kernelIN5flash19enable_sm80_to_sm89INS1_16FlashAttnBwdSm80INS1_25CollectiveMainloopBwdSm80ILi2ELi2EN4cute5tupleIJNS5_1CILi64EEENS7_ILi128EEES8_EEENS_10bfloat16_tEfNS_4arch4Sm80ELb0ELb0ELb1ELb1ELb1ELb0ELb0ELb0ELi2ELi2ELi4ELi2ELb1EEENS1_24CollectiveEpilogueBwdGQAISA_fSD_Li256ELb1ELb1EEENS1_19SingleTileSchedulerILb1ELb0ELb0ELi128EEEEEEEEEvNT_6ParamsE$_ZN4cute3eso3ESOILb1ELb0EJNS_10UnderscoreEiiEEC2ERKS2_RKiS7_ - $_ZN7cutlass13device_kernelIN5flash19enable_sm80_to_sm89INS1_16FlashAttnBwdSm80INS1_25CollectiveMainloopBwdSm80ILi2ELi2EN4cute5tupleIJNS5_1CILi64EEENS7_ILi128EEES8_EEENS_10bfloat16_tEfNS_4arch4Sm80ELb0ELb0ELb1ELb1ELb1ELb0ELb0ELb0ELi2ELi2ELi4ELi2ELb1EEENS1_24CollectiveEpilogueBwdGQAISA_fSD_Li256ELb1ELb1EEENS1_19SingleTileSchedulerILb1ELb0ELb0ELi128EEEEEEEEEvNT_6ParamsE$_ZN4cute3eso3ESOILb1ELb0EJNS_10UnderscoreEiEEC2ERKS2_RKi)
$_ZN7cutlass13device_kernelIN5flash19enable_sm80_to_sm89INS1_16FlashAttnBwdSm80INS1_25CollectiveMainloopBwdSm80ILi2ELi2EN4cute5tupleIJNS5_1CILi64EEENS7_ILi128EEES8_EEENS_10bfloat16_tEfNS_4arch4Sm80ELb0ELb0ELb1ELb1ELb1ELb0ELb0ELb0ELi2ELi2ELi4ELi2ELb1EEENS1_24CollectiveEpilogueBwdGQAISA_fSD_Li256ELb1ELb1EEENS1_19SingleTileSchedulerILb1ELb0ELb0ELi128EEEEEEEEEvNT_6ParamsE$_ZN4cute3eso3ESOILb1ELb0EJNS_10UnderscoreEiEEC2ERKS2_RKi:
[----:B------:R-:W-:Y:S02]  /*6ce0*/  IADD3 R6, R13, -c[0x0][0x20], RZ ;  /* 0x800008000d067a10 */ /* 0x000fe40007ffe0ff */
[----:B------:R-:W-:-:S03]  /*6cf0*/  MOV R17, 0x0 ;  /* 0x0000000000117802 */ /* 0x000fc60000000f00 */
[----:B------:R1:W-:Y:S01]  /*6d00*/  STL [R6], R7 ;  /* 0x0000000706007387 */ /* 0x0003e20000100800 */
[----:B------:R-:W-:Y:S05]  /*6d10*/  RET.REL.NODEC R16 `(_ZN7cutlass13device_kernelIN5flash19enable_sm80_to_sm89INS1_16FlashAttnBwdSm80INS1_25CollectiveMainloopBwdSm80ILi2ELi2EN4cute5tupleIJNS5_1CILi64EEENS7_ILi128EEES8_EEENS_10bfloat16_tEfNS_4arch4Sm80ELb0ELb0ELb1ELb1ELb1ELb0ELb0ELb0ELi2ELi2ELi4ELi2ELb1EEENS1_24CollectiveEpilogueBwdGQAISA_fSD_Li256ELb1ELb1EEENS1_19SingleTileSchedulerILb1ELb0ELb0ELi128EEEEEEEEEvNT_6ParamsE) ;  /* 0xffff92e010007950 */ /* 0x000fea0003c3ffff */
        .type           $_ZN7cutlass13device_kernelIN5flash19enable_sm80_to_sm89INS1_16FlashAttnBwdSm80INS1_25CollectiveMainloopBwdSm80ILi2ELi2EN4cute5tupleIJNS5_1CILi64EEENS7_ILi128EEES8_EEENS_10bfloat16_tEfNS_4arch4Sm80ELb0ELb0ELb1ELb1ELb1ELb0ELb0ELb0ELi2ELi2ELi4ELi2ELb1EEENS1_24CollectiveEpilogueBwdGQAISA_fSD_Li256ELb1ELb1EEENS1_19SingleTileSchedulerILb1ELb0ELb0ELi128EEEEEEEEEvNT_6ParamsE$_ZN4cute3eso3ESOILb1ELb0EJNS_10UnderscoreEiiEEC2ERKS2_RKiS7_,@function
        .size           $_ZN7cutlass13device_kernelIN5flash19enable_sm80_to_sm89INS1_16FlashAttnBwdSm80INS1_25CollectiveMainloopBwdSm80ILi2ELi2EN4cute5tupleIJNS5_1CILi64EEENS7_ILi128EEES8_EEENS_10bfloat16_tEfNS_4arch4Sm80ELb0ELb0ELb1ELb1ELb1ELb0ELb0ELb0ELi2ELi2ELi4ELi2ELb1EEENS1_24CollectiveEpilogueBwdGQAISA_fSD_Li256ELb1ELb1EEENS1_19SingleTileSchedulerILb1ELb0ELb0ELi128EEEEEEEEEvNT_6ParamsE$_ZN4cute3eso3ESOILb1ELb0EJNS_10UnderscoreEiiEEC2ERKS2_RKiS7_,($_ZN7cutlass13device_kernelIN5flash19enable_sm80_to_sm89INS1_16FlashAttnBwdSm80INS1_25CollectiveMainloopBwdSm80ILi2ELi2EN4cute5tupleIJNS5_1CILi64EEENS7_ILi128EEES8_EEENS_10bfloat16_tEfNS_4arch4Sm80ELb0ELb0ELb1ELb1ELb1ELb0ELb0ELb0ELi2ELi2ELi4ELi2ELb1EEENS1_24CollectiveEpilogueBwdGQAISA_fSD_Li256ELb1ELb1EEENS1_19SingleTileSchedulerILb1ELb0ELb0ELi128EEEEEEEEEvNT_6ParamsE$_ZN4cute3eso3ESOILb1ELb0EJNS_1CILi0EEES3_S3_iEEC2ERKS3_S6_S6_RKi - $_ZN7cutlass13device_kernelIN5flash19enable_sm80_to_sm89INS1_16FlashAttnBwdSm80INS1_25CollectiveMainloopBwdSm80ILi2ELi2EN4cute5tupleIJNS5_1CILi64EEENS7_ILi128EEES8_EEENS_10bfloat16_tEfNS_4arch4Sm80ELb0ELb0ELb1ELb1ELb1ELb0ELb0ELb0ELi2ELi2ELi4ELi2ELb1EEENS1_24CollectiveEpilogueBwdGQAISA_fSD_Li256ELb1ELb1EEENS1_19SingleTileSchedulerILb1ELb0ELb0ELi128EEEEEEEEEvNT_6ParamsE$_ZN4cute3eso3ESOILb1ELb0EJNS_10UnderscoreEiiEEC2ERKS2_RKiS7_)
$_ZN7cutlass13device_kernelIN5flash19enable_sm80_to_sm89INS1_16FlashAttnBwdSm80INS1_25CollectiveMainloopBwdSm80ILi2ELi2EN4cute5tupleIJNS5_1CILi64EEENS7_ILi128EEES8_EEENS_10bfloat16_tEfNS_4arch4Sm80ELb0ELb0ELb1ELb1ELb1ELb0ELb0ELb0ELi2ELi2ELi4ELi2ELb1EEENS1_24CollectiveEpilogueBwdGQAISA_fSD_Li256ELb1ELb1EEENS1_19SingleTileSchedulerILb1ELb0ELb0ELi128EEEEEEEEEvNT_6ParamsE$_ZN4cute3eso3ESOILb1ELb0EJNS_10UnderscoreEiiEEC2ERKS2_RKiS7_:
[----:B------:R-:W-:Y:S02]  /*6d20*/  IADD3 R7, R4, -c[0x0][0x20], RZ ;  /* 0x8000080004077a10 */ /* 0x000fe40007ffe0ff */
[----:B------:R-:W-:-:S03]  /*6d30*/  IADD3 R6, R19, -c[0x0][0x20], RZ ;  /* 0x8000080013067a10 */ /* 0x000fc60007ffe0ff */
[----:B------:R1:W-:Y:S04]  /*6d40*/  STL [R7], R16 ;  /* 0x0000001007007387 */ /* 0x0003e80000100800 */
[----:B------:R-:W2:Y:S01]  /*6d50*/  LDL R6, [R6] ;  /* 0x0000000006067983 */ /* 0x000ea20000100800 */
[----:B------:R-:W-:-:S03]  /*6d60*/  IMAD.MOV.U32 R9, RZ, RZ, 0x0 ;  /* 0x00000000ff097424 */ /* 0x000fc600078e00ff */
[----:B--2---:R1:W-:Y:S01]  /*6d70*/  STL [R7+0x4], R6 ;  /* 0x0000040607007387 */ /* 0x0043e20000100800 */
[----:B------:R-:W-:Y:S05]  /*6d80*/  RET.REL.NODEC R8 `(_ZN7cutlass13device_kernelIN5flash19enable_sm80_to_sm89INS1_16FlashAttnBwdSm80INS1_25CollectiveMainloopBwdSm80ILi2ELi2EN4cute5tupleIJNS5_1CILi64EEENS7_ILi128EEES8_EEENS_10bfloat16_tEfNS_4arch4Sm80ELb0ELb0ELb1ELb1ELb1ELb0ELb0ELb0ELi2ELi2ELi4ELi2ELb1EEENS1_24CollectiveEpilogueBwdGQAISA_fSD_Li256ELb1ELb1EEENS1_19SingleTileSchedulerILb1ELb0ELb0ELi128EEEEEEEEEvNT_6ParamsE) ;  /* 0xffff927008007950 */ /* 0x000fea0003c3ffff */
        .type           $_ZN7cutlass13device_kernelIN5flash19enable_sm80_to_sm89INS1_16FlashAttnBwdSm80INS1_25CollectiveMainloopBwdSm80ILi2ELi2EN4cute5tupleIJNS5_1CILi64EEENS7_ILi128EEES8_EEENS_10bfloat16_tEfNS_4arch4Sm80ELb0ELb0ELb1ELb1ELb1ELb0ELb0ELb0ELi2ELi2ELi4ELi2ELb1EEENS1_24CollectiveEpilogueBwdGQAISA_fSD_Li256ELb1ELb1EEENS1_19SingleTileSchedulerILb1ELb0ELb0ELi128EEEEEEEEEvNT_6ParamsE$_ZN4cute3eso3ESOILb1ELb0EJNS_1CILi0EEES3_S3_iEEC2ERKS3_S6_S6_RKi,@function
        .size           $_ZN7cutlass13device_kernelIN5flash19enable_sm80_to_sm89INS1_16FlashAttnBwdSm80INS1_25CollectiveMainloopBwdSm80ILi2ELi2EN4cute5tupleIJNS5_1CILi64EEENS7_ILi128EEES8_EEENS_10bfloat16_tEfNS_4arch4Sm80ELb0ELb0ELb1ELb1ELb1ELb0ELb0ELb0ELi2ELi2ELi4ELi2ELb1EEENS1_24CollectiveEpilogueBwdGQAISA_fSD_Li256ELb1ELb1EEENS1_19SingleTileSchedulerILb1ELb0ELb0ELi128EEEEEEEEEvNT_6ParamsE$_ZN4cute3eso3ESOILb1ELb0EJNS_1CILi0EEES3_S3_iEEC2ERKS3_S6_S6_RKi,($_ZN7cutlass13device_kernelIN5flash19enable_sm80_to_sm89INS1_16FlashAttnBwdSm80INS1_25CollectiveMainloopBwdSm80ILi2ELi2EN4cute5tupleIJNS5_1CILi64EEENS7_ILi128EEES8_EEENS_10bfloat16_tEfNS_4arch4Sm80ELb0ELb0ELb1ELb1ELb1ELb0ELb0ELb0ELi2ELi2ELi4ELi2ELb1EEENS1_24CollectiveEpilogueBwdGQAISA_fSD_Li256ELb1ELb1EEENS1_19SingleTileSchedulerILb1ELb0ELb0ELi128EEEEEEEEEvNT_6ParamsE$_ZN4cute3eso3ESOILb1ELb0EJNS_1CILi0EEES3_iEEC2ERKS3_S6_RKi - $_ZN7cutlass13device_kernelIN5flash19enable_sm80_to_sm89INS1_16FlashAttnBwdSm80INS1_25CollectiveMainloopBwdSm80ILi2ELi2EN4cute5tupleIJNS5_1CILi64EEENS7_ILi128EEES8_EEENS_10bfloat16_tEfNS_4arch4Sm80ELb0ELb0ELb1ELb1ELb1ELb0ELb0ELb0ELi2ELi2ELi4ELi2ELb1EEENS1_24CollectiveEpilogueBwdGQAISA_fSD_Li256ELb1ELb1EEENS1_19SingleTileSchedulerILb1ELb0ELb0ELi128EEEEEEEEEvNT_6ParamsE$_ZN4cute3eso3ESOILb1ELb0EJNS_1CILi0EEES3_S3_iEEC2ERKS3_S6_S6_RKi)
$_ZN7cutlass13device_kernelIN5flash19enable_sm80_to_sm89INS1_16FlashAttnBwdSm80INS1_25CollectiveMainloopBwdSm80ILi2ELi2EN4cute5tupleIJNS5_1CILi64EEENS7_ILi128EEES8_EEENS_10bfloat16_tEfNS_4arch4Sm80ELb0ELb0ELb1ELb1ELb1ELb0ELb0ELb0ELi2ELi2ELi4ELi2ELb1EEENS1_24CollectiveEpilogueBwdGQAISA_fSD_Li256ELb1ELb1EEENS1_19SingleTileSchedulerILb1ELb0ELb0ELi128EEEEEEEEEvNT_6ParamsE$_ZN4cute3eso3ESOILb1ELb0EJNS_1CILi0EEES3_S3_iEEC2ERKS3_S6_S6_RKi:
[----:B------:R-:W-:Y:S01]  /*6d90*/  IADD3 R6, R6, -c[0x0][0x20], RZ ;  /* 0x8000080006067a10 */ /* 0x000fe20007ffe0ff */
[----:B------:R-:W-:Y:S01]  /*6da0*/  IMAD.MOV.U32 R72, RZ, RZ, R10 ;  /* 0x000000ffff487224 */ /* 0x000fe200078e000a */
[----:B------:R-:W-:-:S03]  /*6db0*/  MOV R73, 0x0 ;  /* 0x0000000000497802 */ /* 0x000fc60000000f00 */
[----:B------:R1:W-:Y:S01]  /*6dc0*/  STL [R6], R7 ;  /* 0x0000000706007387 */ /* 0x0003e20000100800 */
[----:B------:R-:W-:Y:S05]  /*6dd0*/  RET.REL.NODEC R72 `(_ZN7cutlass13device_kernelIN5flash19enable_sm80_to_sm89INS1_16FlashAttnBwdSm80INS1_25CollectiveMainloopBwdSm80ILi2ELi2EN4cute5tupleIJNS5_1CILi64EEENS7_ILi128EEES8_EEENS_10bfloat16_tEfNS_4arch4Sm80ELb0ELb0ELb1ELb1ELb1ELb0ELb0ELb0ELi2ELi2ELi4ELi2ELb1EEENS1_24CollectiveEpilogueBwdGQAISA_fSD_Li256ELb1ELb1EEENS1_19SingleTileSchedulerILb1ELb0ELb0ELi128EEEEEEEEEvNT_6ParamsE) ;  /* 0xffff922048007950 */ /* 0x000fea0003c3ffff */
        .type           $_ZN7cutlass13device_kernelIN5flash19enable_sm80_to_sm89INS1_16FlashAttnBwdSm80INS1_25CollectiveMainloopBwdSm80ILi2ELi2EN4cute5tupleIJNS5_1CILi64EEENS7_ILi128EEES8_EEENS_10bfloat16_tEfNS_4arch4Sm80ELb0ELb0ELb1ELb1ELb1ELb0ELb0ELb0ELi2ELi2ELi4ELi2ELb1EEENS1_24CollectiveEpilogueBwdGQAISA_fSD_Li256ELb1ELb1EEENS1_19SingleTileSchedulerILb1ELb0ELb0ELi128EEEEEEEEEvNT_6ParamsE$_ZN4cute3eso3ESOILb1ELb0EJNS_1CILi0EEES3_iEEC2ERKS3_S6_RKi,@function
        .size           $_ZN7cutlass13device_kernelIN5flash19enable_sm80_to_sm89INS1_16FlashAttnBwdSm80INS1_25CollectiveMainloopBwdSm80ILi2ELi2EN4cute5tupleIJNS5_1CILi64EEENS7_ILi128EEES8_EEENS_10bfloat16_tEfNS_4arch4Sm80ELb0ELb0ELb1ELb1ELb1ELb0ELb0ELb0ELi2ELi2ELi4ELi2ELb1EEENS1_24CollectiveEpilogueBwdGQAISA_fSD_Li256ELb1ELb1EEENS1_19SingleTileSchedulerILb1ELb0ELb0ELi128EEEEEEEEEvNT_6ParamsE$_ZN4cute3eso3ESOILb1ELb0EJNS_1CILi0EEES3_iEEC2ERKS3_S6_RKi,($_ZN7cutlass13device_kernelIN5flash19enable_sm80_to_sm89INS1_16FlashAttnBwdSm80INS1_25CollectiveMainloopBwdSm80ILi2ELi2EN4cute5tupleIJNS5_1CILi64EEENS7_ILi128EEES8_EEENS_10bfloat16_tEfNS_4arch4Sm80ELb0ELb0ELb1ELb1ELb1ELb0ELb0ELb0ELi2ELi2ELi4ELi2ELb1EEENS1_24CollectiveEpilogueBwdGQAISA_fSD_Li256ELb1ELb1EEENS1_19SingleTileSchedulerILb1ELb0ELb0ELi128EEEEEEEEEvNT_6ParamsE$_ZN4cute3eso3ESOILb1ELb0EJNS_1CILi0EEES3_iS3_EEC2ERKS3_S6_RKiS6_ - $_ZN7cutlass13device_kernelIN5flash19enable_sm80_to_sm89INS1_16FlashAttnBwdSm80INS1_25CollectiveMainloopBwdSm80ILi2ELi2EN4cute5tupleIJNS5_1CILi64EEENS7_ILi128EEES8_EEENS_10bfloat16_tEfNS_4arch4Sm80ELb0ELb0ELb1ELb1ELb1ELb0ELb0ELb0ELi2ELi2ELi4ELi2ELb1EEENS1_24CollectiveEpilogueBwdGQAISA_fSD_Li256ELb1ELb1EEENS1_19SingleTileSchedulerILb1ELb0ELb0ELi128EEEEEEEEEvNT_6ParamsE$_ZN4cute3eso3ESOILb1ELb0EJNS_1CILi0EEES3_iEEC2ERKS3_S6_RKi)
$_ZN7cutlass13device_kernelIN5flash19enable_sm80_to_sm89INS1_16FlashAttnBwdSm80INS1_25CollectiveMainloopBwdSm80ILi2ELi2EN4cute5tupleIJNS5_1CILi64EEENS7_ILi128EEES8_EEENS_10bfloat16_tEfNS_4arch4Sm80ELb0ELb0ELb1ELb1ELb1ELb0ELb0ELb0ELi2ELi2ELi4ELi2ELb1EEENS1_24CollectiveEpilogueBwdGQAISA_fSD_Li256ELb1ELb1EEENS1_19SingleTileSchedulerILb1ELb0ELb0ELi128EEEEEEEEEvNT_6ParamsE$_ZN4cute3eso3ESOILb1ELb0EJNS_1CILi0EEES3_iEEC2ERKS3_S6_RKi:
[----:B------:R-:W-:Y:S02]  /*6de0*/  IADD3 R6, R6, -c[0x0][0x20], RZ ;  /* 0x8000080006067a10 */ /* 0x000fe40007ffe0ff */
[----:B------:R-:W-:-:S03]  /*6df0*/  MOV R17, 0x0 ;  /* 0x0000000000117802 */ /* 0x000fc60000000f00 */
[----:B------:R1:W-:Y:S01]  /*6e00*/  STL [R6], R7 ;  /* 0x0000000706007387 */ /* 0x0003e20000100800 */
[----:B------:R-:W-:Y:S05]  /*6e10*/  RET.REL.NODEC R16 `(_ZN7cutlass13device_kernelIN5flash19enable_sm80_to_sm89INS1_16FlashAttnBwdSm80INS1_25CollectiveMainloopBwdSm80ILi2ELi2EN4cute5tupleIJNS5_1CILi64EEENS7_ILi128EEES8_EEENS_10bfloat16_tEfNS_4arch4Sm80ELb0ELb0ELb1ELb1ELb1ELb0ELb0ELb0ELi2ELi2ELi4ELi2ELb1EEENS1_24CollectiveEpilogueBwdGQAISA_fSD_Li256ELb1ELb1EEENS1_19SingleTileSchedulerILb1ELb0ELb0ELi128EEEEEEEEEvNT_6ParamsE) ;  /* 0xffff91e010007950 */ /* 0x000fea0003c3ffff */
        .type           $_ZN7cutlass13device_kernelIN5flash19enable_sm80_to_sm89INS1_16FlashAttnBwdSm80INS1_25CollectiveMainloopBwdSm80ILi2ELi2EN4cute5tupleIJNS5_1CILi64EEENS7_ILi128EEES8_EEENS_10bfloat16_tEfNS_4arch4Sm80ELb0ELb0ELb1ELb1ELb1ELb0ELb0ELb0ELi2ELi2ELi4ELi2ELb1EEENS1_24CollectiveEpilogueBwdGQAISA_fSD_Li256ELb1ELb1EEENS1_19SingleTileSchedulerILb1ELb0ELb0ELi128EEEEEEEEEvNT_6ParamsE$_ZN4cute3eso3ESOILb1ELb0EJNS_1CILi0EEES3_iS3_EEC2ERKS3_S6_RKiS6_,@function
        .size           $_ZN7cutlass13device_kernelIN5flash19enable_sm80_to_sm89INS1_16FlashAttnBwdSm80INS1_25CollectiveMainloopBwdSm80ILi2ELi2EN4cute5tupleIJNS5_1CILi64EEENS7_ILi128EEES8_EEENS_10bfloat16_tEfNS_4arch4Sm80ELb0ELb0ELb1ELb1ELb1ELb0ELb0ELb0ELi2ELi2ELi4ELi2ELb1EEENS1_24CollectiveEpilogueBwdGQAISA_fSD_Li256ELb1ELb1EEENS1_19SingleTileSchedulerILb1ELb0ELb0ELi128EEEEEEEEEvNT_6ParamsE$_ZN4cute3eso3ESOILb1ELb0EJNS_1CILi0EEES3_iS3_EEC2ERKS3_S6_RKiS6_,($_ZN7cutlass13device_kernelIN5flash19enable_sm80_to_sm89INS1_16FlashAttnBwdSm80INS1_25CollectiveMainloopBwdSm80ILi2ELi2EN4cute5tupleIJNS5_1CILi64EEENS7_ILi128EEES8_EEENS_10bfloat16_tEfNS_4arch4Sm80ELb0ELb0ELb1ELb1ELb1ELb0ELb0ELb0ELi2ELi2ELi4ELi2ELb1EEENS1_24CollectiveEpilogueBwdGQAISA_fSD_Li256ELb1ELb1EEENS1_19SingleTileSchedulerILb1ELb0ELb0ELi128EEEEEEEEEvNT_6ParamsE$_ZN4cute3eso3ESOILb1ELb0EJNS_1CILi0EEES3_iiEEC2ERKS3_S6_RKiS8_ - $_ZN7cutlass13device_kernelIN5flash19enable_sm80_to_sm89INS1_16FlashAttnBwdSm80INS1_25CollectiveMainloopBwdSm80ILi2ELi2EN4cute5tupleIJNS5_1CILi64EEENS7_ILi128EEES8_EEENS_10bfloat16_tEfNS_4arch4Sm80ELb0ELb0ELb1ELb1ELb1ELb0ELb0ELb0ELi2ELi2ELi4ELi2ELb1EEENS1_24CollectiveEpilogueBwdGQAISA_fSD_Li256ELb1ELb1EEENS1_19SingleTileSchedulerILb1ELb0ELb0ELi128EEEEEEEEEvNT_6ParamsE$_ZN4cute3eso3ESOILb1ELb0EJNS_1CILi0EEES3_iS3_EEC2ERKS3_S6_RKiS6_)
$_ZN7cutlass13device_kernelIN5flash19enable_sm80_to_sm89INS1_16FlashAttnBwdSm80INS1_25CollectiveMainloopBwdSm80ILi2ELi2EN4cute5tupleIJNS5_1CILi64EEENS7_ILi128EEES8_EEENS_10bfloat16_tEfNS_4arch4Sm80ELb0ELb0ELb1ELb1ELb1ELb0ELb0ELb0ELi2ELi2ELi4ELi2ELb1EEENS1_24CollectiveEpilogueBwdGQAISA_fSD_Li256ELb1ELb1EEENS1_19SingleTileSchedulerILb1ELb0ELb0ELi128EEEEEEEEEvNT_6ParamsE$_ZN4cute3eso3ESOILb1ELb0EJNS_1CILi0EEES3_iS3_EEC2ERKS3_S6_RKiS6_:
[----:B------:R-:W-:Y:S01]  /*6e20*/  IADD3 R6, R6, -c[0x0][0x20], RZ ;  /* 0x8000080006067a10 */ /* 0x000fe20007ffe0ff */
[----:B------:R-:W-:Y:S01]  /*6e30*/  IMAD.MOV.U32 R72, RZ, RZ, R10 ;  /* 0x000000ffff487224 */ /* 0x000fe200078e000a */
[----:B------:R-:W-:-:S03]  /*6e40*/  MOV R73, 0x0 ;  /* 0x0000000000497802 */ /* 0x000fc60000000f00 */
[----:B------:R1:W-:Y:S01]  /*6e50*/  STL [R6], R13 ;  /* 0x0000000d06007387 */ /* 0x0003e20000100800 */
[----:B------:R-:W-:Y:S05]  /*6e60*/  RET.REL.NODEC R72 `(_ZN7cutlass13device_kernelIN5flash19enable_sm80_to_sm89INS1_16FlashAttnBwdSm80INS1_25CollectiveMainloopBwdSm80ILi2ELi2EN4cute5tupleIJNS5_1CILi64EEENS7_ILi128EEES8_EEENS_10bfloat16_tEfNS_4arch4Sm80ELb0ELb0ELb1ELb1ELb1ELb0ELb0ELb0ELi2ELi2ELi4ELi2ELb1EEENS1_24CollectiveEpilogueBwdGQAISA_fSD_Li256ELb1ELb1EEENS1_19SingleTileSchedulerILb1ELb0ELb0ELi128EEEEEEEEEvNT_6ParamsE) ;  /* 0xffff919048007950 */ /* 0x000fea0003c3ffff */
        .type           $_ZN7cutlass13device_kernelIN5flash19enable_sm80_to_sm89INS1_16FlashAttnBwdSm80INS1_25CollectiveMainloopBwdSm80ILi2ELi2EN4cute5tupleIJNS5_1CILi64EEENS7_ILi128EEES8_EEENS_10bfloat16_tEfNS_4arch4Sm80ELb0ELb0ELb1ELb1ELb1ELb0ELb0ELb0ELi2ELi2ELi4ELi2ELb1EEENS1_24CollectiveEpilogueBwdGQAISA_fSD_Li256ELb1ELb1EEENS1_19SingleTileSchedulerILb1ELb0ELb0ELi128EEEEEEEEEvNT_6ParamsE$_ZN4cute3eso3ESOILb1ELb0EJNS_1CILi0EEES3_iiEEC2ERKS3_S6_RKiS8_,@function
        .size           $_ZN7cutlass13device_kernelIN5flash19enable_sm80_to_sm89INS1_16FlashAttnBwdSm80INS1_25CollectiveMainloopBwdSm80ILi2ELi2EN4cute5tupleIJNS5_1CILi64EEENS7_ILi128EEES8_EEENS_10bfloat16_tEfNS_4arch4Sm80ELb0ELb0ELb1ELb1ELb1ELb0ELb0ELb0ELi2ELi2ELi4ELi2ELb1EEENS1_24CollectiveEpilogueBwdGQAISA_fSD_Li256ELb1ELb1EEENS1_19SingleTileSchedulerILb1ELb0ELb0ELi128EEEEEEEEEvNT_6ParamsE$_ZN4cute3eso3ESOILb1ELb0EJNS_1CILi0EEES3_iiEEC2ERKS3_S6_RKiS8_,($_ZN7cutlass13device_kernelIN5flash19enable_sm80_to_sm89INS1_16FlashAttnBwdSm80INS1_25CollectiveMainloopBwdSm80ILi2ELi2EN4cute5tupleIJNS5_1CILi64EEENS7_ILi128EEES8_EEENS_10bfloat16_tEfNS_4arch4Sm80ELb0ELb0ELb1ELb1ELb1ELb0ELb0ELb0ELi2ELi2ELi4ELi2ELb1EEENS1_24CollectiveEpilogueBwdGQAISA_fSD_Li256ELb1ELb1EEENS1_19SingleTileSchedulerILb1ELb0ELb0ELi128EEEEEEEEEvNT_6ParamsE$_ZN4cute3eso3ESOILb1ELb0EJNS_1CILi0EEEiEEC2ERKS3_RKi - $_ZN7cutlass13device_kernelIN5flash19enable_sm80_to_sm89INS1_16FlashAttnBwdSm80INS1_25CollectiveMainloopBwdSm80ILi2ELi2EN4cute5tupleIJNS5_1CILi64EEENS7_ILi128EEES8_EEENS_10bfloat16_tEfNS_4arch4Sm80ELb0ELb0ELb1ELb1ELb1ELb0ELb0ELb0ELi2ELi2ELi4ELi2ELb1EEENS1_24CollectiveEpilogueBwdGQAISA_fSD_Li256ELb1ELb1EEENS1_19SingleTileSchedulerILb1ELb0ELb0ELi128EEEEEEEEEvNT_6ParamsE$_ZN4cute3eso3ESOILb1ELb0EJNS_1CILi0EEES3_iiEEC2ERKS3_S6_RKiS8_)
$_ZN7cutlass13device_kernelIN5flash19enable_sm80_to_sm89INS1_16FlashAttnBwdSm80INS1_25CollectiveMainloopBwdSm80ILi2ELi2EN4cute5tupleIJNS5_1CILi64EEENS7_ILi128EEES8_EEENS_10bfloat16_tEfNS_4arch4Sm80ELb0ELb0ELb1ELb1ELb1ELb0ELb0ELb0ELi2ELi2ELi4ELi2ELb1EEENS1_24CollectiveEpilogueBwdGQAISA_fSD_Li256ELb1ELb1EEENS1_19SingleTileSchedulerILb1ELb0ELb0ELi128EEEEEEEEEvNT_6ParamsE$_ZN4cute3eso3ESOILb1ELb0EJNS_1CILi0EEES3_iiEEC2ERKS3_S6_RKiS8_:
[----:B------:R-:W-:Y:S02]  /*6e70*/  IADD3 R10, R10, -c[0x0][0x20], RZ ;  /* 0x800008000a0a7a10 */ /* 0x000fe40007ffe0ff */
[----:B------:R-:W-:-:S03]  /*6e80*/  IADD3 R7, R7, -c[0x0][0x20], RZ ;  /* 0x8000080007077a10 */ /* 0x000fc60007ffe0ff */
[----:B------:R1:W-:Y:S04]  /*6e90*/  STL [R10], R13 ;  /* 0x0000000d0a007387 */ /* 0x0003e80000100800 */
[----:B------:R-:W2:Y:S01]  /*6ea0*/  LDL R7, [R7] ;  /* 0x0000000007077983 */ /* 0x000ea20000100800 */
[----:B------:R-:W-:-:S03]  /*6eb0*/  IMAD.MOV.U32 R17, RZ, RZ, 0x0 ;  /* 0x00000000ff117424 */ /* 0x000fc600078e00ff */
[----:B--2---:R1:W-:Y:S01]  /*6ec0*/  STL [R10+0x4], R7 ;  /* 0x000004070a007387 */ /* 0x0043e20000100800 */
[----:B------:R-:W-:Y:S05]  /*6ed0*/  RET.REL.NODEC R16 `(_ZN7cutlass13device_kernelIN5flash19enable_sm80_to_sm89INS1_16FlashAttnBwdSm80INS1_25CollectiveMainloopBwdSm80ILi2ELi2EN4cute5tupleIJNS5_1CILi64EEENS7_ILi128EEES8_EEENS_10bfloat16_tEfNS_4arch4Sm80ELb0ELb0ELb1ELb1ELb1ELb0ELb0ELb0ELi2ELi2ELi4ELi2ELb1EEENS1_24CollectiveEpilogueBwdGQAISA_fSD_Li256ELb1ELb1EEENS1_19SingleTileSchedulerILb1ELb0ELb0ELi128EEEEEEEEEvNT_6ParamsE) ;  /* 0xffff912010007950 */ /* 0x000fea0003c3ffff */
        .type           $_ZN7cutlass13device_kernelIN5flash19enable_sm80_to_sm89INS1_16FlashAttnBwdSm80INS1_25CollectiveMainloopBwdSm80ILi2ELi2EN4cute5tupleIJNS5_1CILi64EEENS7_ILi128EEES8_EEENS_10bfloat16_tEfNS_4arch4Sm80ELb0ELb0ELb1ELb1ELb1ELb0ELb0ELb0ELi2ELi2ELi4ELi2ELb1EEENS1_24CollectiveEpilogueBwdGQAISA_fSD_Li256ELb1ELb1EEENS1_19SingleTileSchedulerILb1ELb0ELb0ELi128EEEEEEEEEvNT_6ParamsE$_ZN4cute3eso3ESOILb1ELb0EJNS_1CILi0EEEiEEC2ERKS3_RKi,@function
        .size           $_ZN7cutlass13device_kernelIN5flash19enable_sm80_to_sm89INS1_16FlashAttnBwdSm80INS1_25CollectiveMainloopBwdSm80ILi2ELi2EN4cute5tupleIJNS5_1CILi64EEENS7_ILi128EEES8_EEENS_10bfloat16_tEfNS_4arch4Sm80ELb0ELb0ELb1ELb1ELb1ELb0ELb0ELb0ELi2ELi2ELi4ELi2ELb1EEENS1_24CollectiveEpilogueBwdGQAISA_fSD_Li256ELb1ELb1EEENS1_19SingleTileSchedulerILb1ELb0ELb0ELi128EEEEEEEEEvNT_6ParamsE$_ZN4cute3eso3ESOILb1ELb0EJNS_1CILi0EEEiEEC2ERKS3_RKi,($_ZN7cutlass13device_kernelIN5flash19enable_sm80_to_sm89INS1_16FlashAttnBwdSm80INS1_25CollectiveMainloopBwdSm80ILi2ELi2EN4cute5tupleIJNS5_1CILi64EEENS7_ILi128EEES8_EEENS_10bfloat16_tEfNS_4arch4Sm80ELb0ELb0ELb1ELb1ELb1ELb0ELb0ELb0ELi2ELi2ELi4ELi2ELb1EEENS1_24CollectiveEpilogueBwdGQAISA_fSD_Li256ELb1ELb1EEENS1_19SingleTileSchedulerILb1ELb0ELb0ELi128EEEEEEEEEvNT_6ParamsE$_ZN4cute3eso3ESOILb1ELb0EJNS_1CILi0EEEiS3_EEC2ERKS3_RKiS6_ - $_ZN7cutlass13device_kernelIN5flash19enable_sm80_to_sm89INS1_16FlashAttnBwdSm80INS1_25CollectiveMainloopBwdSm80ILi2ELi2EN4cute5tupleIJNS5_1CILi64EEENS7_ILi128EEES8_EEENS_10bfloat16_tEfNS_4arch4Sm80ELb0ELb0ELb1ELb1ELb1ELb0ELb0ELb0ELi2ELi2ELi4ELi2ELb1EEENS1_24CollectiveEpilogueBwdGQAISA_fSD_Li256ELb1ELb1EEENS1_19SingleTileSchedulerILb1ELb0ELb0ELi128EEEEEEEEEvNT_6ParamsE$_ZN4cute3eso3ESOILb1ELb0EJNS_1CILi0EEEiEEC2ERKS3_RKi)
$_ZN7cutlass13device_kernelIN5flash19enable_sm80_to_sm89INS1_16FlashAttnBwdSm80INS1_25CollectiveMainloopBwdSm80ILi2ELi2EN4cute5tupleIJNS5_1CILi64EEENS7_ILi128EEES8_EEENS_10bfloat16_tEfNS_4arch4Sm80ELb0ELb0ELb1ELb1ELb1ELb0ELb0ELb0ELi2ELi2ELi4ELi2ELb1EEENS1_24CollectiveEpilogueBwdGQAISA_fSD_Li256ELb1ELb1EEENS1_19SingleTileSchedulerILb1ELb0ELb0ELi128EEEEEEEEEvNT_6ParamsE$_ZN4cute3eso3ESOILb1ELb0EJNS_1CILi0EEEiEEC2ERKS3_RKi:
[----:B------:R-:W-:Y:S02]  /*6ee0*/  IADD3 R6, R13, -c[0x0][0x20], RZ ;  /* 0x800008000d067a10 */ /* 0x000fe40007ffe0ff */
[----:B------:R-:W-:-:S03]  /*6ef0*/  MOV R17, 0x0 ;  /* 0x0000000000117802 */ /* 0x000fc60000000f00 */
[----:B------:R1:W-:Y:S01]  /*6f00*/  STL [R6], R7 ;  /* 0x0000000706007387 */ /* 0x0003e20000100800 */
[----:B------:R-:W-:Y:S05]  /*6f10*/  RET.REL.NODEC R16 `(_ZN7cutlass13device_kernelIN5flash19enable_sm80_to_sm89INS1_16FlashAttnBwdSm80INS1_25CollectiveMainloopBwdSm80ILi2ELi2EN4cute5tupleIJNS5_1CILi64EEENS7_ILi128EEES8_EEENS_10bfloat16_tEfNS_4arch4Sm80ELb0ELb0ELb1ELb1ELb1ELb0ELb0ELb0ELi2ELi2ELi4ELi2ELb1EEENS1_24CollectiveEpilogueBwdGQAISA_fSD_Li256ELb1ELb1EEENS1_19SingleTileSchedulerILb1ELb0ELb0ELi128EEEEEEEEEvNT_6ParamsE) ;  /* 0xffff90e010007950 */ /* 0x000fea0003c3ffff */
        .type           $_ZN7cutlass13device_kernelIN5flash19enable_sm80_to_sm89INS1_16FlashAttnBwdSm80INS1_25CollectiveMainloopBwdSm80ILi2ELi2EN4cute5tupleIJNS5_1CILi64EEENS7_ILi128EEES8_EEENS_10bfloat16_tEfNS_4arch4Sm80ELb0ELb0ELb1ELb1ELb1ELb0ELb0ELb0ELi2ELi2ELi4ELi2ELb1EEENS1_24CollectiveEpilogueBwdGQAISA_fSD_Li256ELb1ELb1EEENS1_19SingleTileSchedulerILb1ELb0ELb0ELi128EEEEEEEEEvNT_6ParamsE$_ZN4cute3eso3ESOILb1ELb0EJNS_1CILi0EEEiS3_EEC2ERKS3_RKiS6_,@function
        .size           $_ZN7cutlass13device_kernelIN5flash19enable_sm80_to_sm89INS1_16FlashAttnBwdSm80INS1_25CollectiveMainloopBwdSm80ILi2ELi2EN4cute5tupleIJNS5_1CILi64EEENS7_ILi128EEES8_EEENS_10bfloat16_tEfNS_4arch4Sm80ELb0ELb0ELb1ELb1ELb1ELb0ELb0ELb0ELi2ELi2ELi4ELi2ELb1EEENS1_24CollectiveEpilogueBwdGQAISA_fSD_Li256ELb1ELb1EEENS1_19SingleTileSchedulerILb1ELb0ELb0ELi128EEEEEEEEEvNT_6ParamsE$_ZN4cute3eso3ESOILb1ELb0EJNS_1CILi0EEEiS3_EEC2ERKS3_RKiS6_,($_ZN7cutlass13device_kernelIN5flash19enable_sm80_to_sm89INS1_16FlashAttnBwdSm80INS1_25CollectiveMainloopBwdSm80ILi2ELi2EN4cute5tupleIJNS5_1CILi64EEENS7_ILi128EEES8_EEENS_10bfloat16_tEfNS_4arch4Sm80ELb0ELb0ELb1ELb1ELb1ELb0ELb0ELb0ELi2ELi2ELi4ELi2ELb1EEENS1_24CollectiveEpilogueBwdGQAISA_fSD_Li256ELb1ELb1EEENS1_19SingleTileSchedulerILb1ELb0ELb0ELi128EEEEEEEEEvNT_6ParamsE$_ZN4cute3eso3ESOILb1ELb0EJNS_1CILi0EEEiS3_S3_EEC2ERKS3_RKiS6_S6_ - $_ZN7cutlass13device_kernelIN5flash19enable_sm80_to_sm89INS1_16FlashAttnBwdSm80INS1_25CollectiveMainloopBwdSm80ILi2ELi2EN4cute5tupleIJNS5_1CILi64EEENS7_ILi128EEES8_EEENS_10bfloat16_tEfNS_4arch4Sm80ELb0ELb0ELb1ELb1ELb1ELb0ELb0ELb0ELi2ELi2ELi4ELi2ELb1EEENS1_24CollectiveEpilogueBwdGQAISA_fSD_Li256ELb1ELb1EEENS1_19SingleTileSchedulerILb1ELb0ELb0ELi128EEEEEEEEEvNT_6ParamsE$_ZN4cute3eso3ESOILb1ELb0EJNS_1CILi0EEEiS3_EEC2ERKS3_RKiS6_)
$_ZN7cutlass13device_kernelIN5flash19enable_sm80_to_sm89INS1_16FlashAttnBwdSm80INS1_25CollectiveMainloopBwdSm80ILi2ELi2EN4cute5tupleIJNS5_1CILi64EEENS7_ILi128EEES8_EEENS_10bfloat16_tEfNS_4arch4Sm80ELb0ELb0ELb1ELb1ELb1ELb0ELb0ELb0ELi2ELi2ELi4ELi2ELb1EEENS1_24CollectiveEpilogueBwdGQAISA_fSD_Li256ELb1ELb1EEENS1_19SingleTileSchedulerILb1ELb0ELb0ELi128EEEEEEEEEvNT_6ParamsE$_ZN4cute3eso3ESOILb1ELb0EJNS_1CILi0EEEiS3_EEC2ERKS3_RKiS6_:
[----:B------:R-:W-:Y:S02]  /*6f20*/  IADD3 R6, R4, -c[0x0][0x20], RZ ;  /* 0x8000080004067a10 */ /* 0x000fe40007ffe0ff */
[----:B------:R-:W-:-:S03]  /*6f30*/  MOV R9, 0x0 ;  /* 0x0000000000097802 */ /* 0x000fc60000000f00 */
[----:B------:R1:W-:Y:S01]  /*6f40*/  STL [R6], R7 ;  /* 0x0000000706007387 */ /* 0x0003e20000100800 */
[----:B------:R-:W-:Y:S05]  /*6f50*/  RET.REL.NODEC R8 `(_ZN7cutlass13device_kernelIN5flash19enable_sm80_to_sm89INS1_16FlashAttnBwdSm80INS1_25CollectiveMainloopBwdSm80ILi2ELi2EN4cute5tupleIJNS5_1CILi64EEENS7_ILi128EEES8_EEENS_10bfloat16_tEfNS_4arch4Sm80ELb0ELb0ELb1ELb1ELb1ELb0ELb0ELb0ELi2ELi2ELi4ELi2ELb1EEENS1_24CollectiveEpilogueBwdGQAISA_fSD_Li256ELb1ELb1EEENS1_19SingleTileSchedulerILb1ELb0ELb0ELi128EEEEEEEEEvNT_6ParamsE) ;  /* 0xffff90a008007950 */ /* 0x000fea0003c3ffff */
        .type           $_ZN7cutlass13device_kernelIN5flash19enable_sm80_to_sm89INS1_16FlashAttnBwdSm80INS1_25CollectiveMainloopBwdSm80ILi2ELi2EN4cute5tupleIJNS5_1CILi64EEENS7_ILi128EEES8_EEENS_10bfloat16_tEfNS_4arch4Sm80ELb0ELb0ELb1ELb1ELb1ELb0ELb0ELb0ELi2ELi2ELi4ELi2ELb1EEENS1_24CollectiveEpilogueBwdGQAISA_fSD_Li256ELb1ELb1EEENS1_19SingleTileSchedulerILb1ELb0ELb0ELi128EEEEEEEEEvNT_6ParamsE$_ZN4cute3eso3ESOILb1ELb0EJNS_1CILi0EEEiS3_S3_EEC2ERKS3_RKiS6_S6_,@function
        .size           $_ZN7cutlass13device_kernelIN5flash19enable_sm80_to_sm89INS1_16FlashAttnBwdSm80INS1_25CollectiveMainloopBwdSm80ILi2ELi2EN4cute5tupleIJNS5_1CILi64EEENS7_ILi128EEES8_EEENS_10bfloat16_tEfNS_4arch4Sm80ELb0ELb0ELb1ELb1ELb1ELb0ELb0ELb0ELi2ELi2ELi4ELi2ELb1EEENS1_24CollectiveEpilogueBwdGQAISA_fSD_Li256ELb1ELb1EEENS1_19SingleTileSchedulerILb1ELb0ELb0ELi128EEEEEEEEEvNT_6ParamsE$_ZN4cute3eso3ESOILb1ELb0EJNS_1CILi0EEEiS3_S3_EEC2ERKS3_RKiS6_S6_,($_ZN7cutlass13device_kernelIN5flash19enable_sm80_to_sm89INS1_16FlashAttnBwdSm80INS1_25CollectiveMainloopBwdSm80ILi2ELi2EN4cute5tupleIJNS5_1CILi64EEENS7_ILi128EEES8_EEENS_10bfloat16_tEfNS_4arch4Sm80ELb0ELb0ELb1ELb1ELb1ELb0ELb0ELb0ELi2ELi2ELi4ELi2ELb1EEENS1_24CollectiveEpilogueBwdGQAISA_fSD_Li256ELb1ELb1EEENS1_19SingleTileSchedulerILb1ELb0ELb0ELi128EEEEEEEEEvNT_6ParamsE$_ZN4cute3eso3ESOILb1ELb0EJNS_1CILi0EEEiiiEEC2ERKS3_RKiS8_S8_ - $_ZN7cutlass13device_kernelIN5flash19enable_sm80_to_sm89INS1_16FlashAttnBwdSm80INS1_25CollectiveMainloopBwdSm80ILi2ELi2EN4cute5tupleIJNS5_1CILi64EEENS7_ILi128EEES8_EEENS_10bfloat16_tEfNS_4arch4Sm80ELb0ELb0ELb1ELb1ELb1ELb0ELb0ELb0ELi2ELi2ELi4ELi2ELb1EEENS1_24CollectiveEpilogueBwdGQAISA_fSD_Li256ELb1ELb1EEENS1_19SingleTileSchedulerILb1ELb0ELb0ELi128EEEEEEEEEvNT_6ParamsE$_ZN4cute3eso3ESOILb1ELb0EJNS_1CILi0EEEiS3_S3_EEC2ERKS3_RKiS6_S6_)
$_ZN7cutlass13device_kernelIN5flash19enable_sm80_to_sm89INS1_16FlashAttnBwdSm80INS1_25CollectiveMainloopBwdSm80ILi2ELi2EN4cute5tupleIJNS5_1CILi64EEENS7_ILi128EEES8_EEENS_10bfloat16_tEfNS_4arch4Sm80ELb0ELb0ELb1ELb1ELb1ELb0ELb0ELb0ELi2ELi2ELi4ELi2ELb1EEENS1_24CollectiveEpilogueBwdGQAISA_fSD_Li256ELb1ELb1EEENS1_19SingleTileSchedulerILb1ELb0ELb0ELi128EEEEEEEEEvNT_6ParamsE$_ZN4cute3eso3ESOILb1ELb0EJNS_1CILi0EEEiS3_S3_EEC2ERKS3_RKiS6_S6_:
[----:B------:R-:W-:Y:S02]  /*6f60*/  IADD3 R6, R6, -c[0x0][0x20], RZ ;  /* 0x8000080006067a10 */ /* 0x000fe40007ffe0ff */
[----:B------:R-:W-:-:S03]  /*6f70*/  MOV R17, 0x0 ;  /* 0x0000000000117802 */ /* 0x000fc60000000f00 */
[----:B------:R1:W-:Y:S01]  /*6f80*/  STL [R6], R7 ;  /* 0x0000000706007387 */ /* 0x0003e20000100800 */
[----:B------:R-:W-:Y:S05]  /*6f90*/  RET.REL.NODEC R16 `(_ZN7cutlass13device_kernelIN5flash19enable_sm80_to_sm89INS1_16FlashAttnBwdSm80INS1_25CollectiveMainloopBwdSm80ILi2ELi2EN4cute5tupleIJNS5_1CILi64EEENS7_ILi128EEES8_EEENS_10bfloat16_tEfNS_4arch4Sm80ELb0ELb0ELb1ELb1ELb1ELb0ELb0ELb0ELi2ELi2ELi4ELi2ELb1EEENS1_24CollectiveEpilogueBwdGQAISA_fSD_Li256ELb1ELb1EEENS1_19SingleTileSchedulerILb1ELb0ELb0ELi128EEEEEEEEEvNT_6ParamsE) ;  /* 0xffff906010007950 */ /* 0x000fea0003c3ffff */
        .type           $_ZN7cutlass13device_kernelIN5flash19enable_sm80_to_sm89INS1_16FlashAttnBwdSm80INS1_25CollectiveMainloopBwdSm80ILi2ELi2EN4cute5tupleIJNS5_1CILi64EEENS7_ILi128EEES8_EEENS_10bfloat16_tEfNS_4arch4Sm80ELb0ELb0ELb1ELb1ELb1ELb0ELb0ELb0ELi2ELi2ELi4ELi2ELb1EEENS1_24CollectiveEpilogueBwdGQAISA_fSD_Li256ELb1ELb1EEENS1_19SingleTileSchedulerILb1ELb0ELb0ELi128EEEEEEEEEvNT_6ParamsE$_ZN4cute3eso3ESOILb1ELb0EJNS_1CILi0EEEiiiEEC2ERKS3_RKiS8_S8_,@function
        .size           $_ZN7cutlass13device_kernelIN5flash19enable_sm80_to_sm89INS1_16FlashAttnBwdSm80INS1_25CollectiveMainloopBwdSm80ILi2ELi2EN4cute5tupleIJNS5_1CILi64EEENS7_ILi128EEES8_EEENS_10bfloat16_tEfNS_4arch4Sm80ELb0ELb0ELb1ELb1ELb1ELb0ELb0ELb0ELi2ELi2ELi4ELi2ELb1EEENS1_24CollectiveEpilogueBwdGQAISA_fSD_Li256ELb1ELb1EEENS1_19SingleTileSchedulerILb1ELb0ELb0ELi128EEEEEEEEEvNT_6ParamsE$_ZN4cute3eso3ESOILb1ELb0EJNS_1CILi0EEEiiiEEC2ERKS3_RKiS8_S8_,($_ZN7cutlass13device_kernelIN5flash19enable_sm80_to_sm89INS1_16FlashAttnBwdSm80INS1_25CollectiveMainloopBwdSm80ILi2ELi2EN4cute5tupleIJNS5_1CILi64EEENS7_ILi128EEES8_EEENS_10bfloat16_tEfNS_4arch4Sm80ELb0ELb0ELb1ELb1ELb1ELb0ELb0ELb0ELi2ELi2ELi4ELi2ELb1EEENS1_24CollectiveEpilogueBwdGQAISA_fSD_Li256ELb1ELb1EEENS1_19SingleTileSchedulerILb1ELb0ELb0ELi128EEEEEEEEEvNT_6ParamsE$_ZN4cute3eso3ESOILb1ELb0EJNS_5tupleIJNS2_IJNS_1CILi8EEENS3_ILi1EEEEEENS3_ILi2EEES5_EEENS2_IJNS2_IJS5_NS3_ILi0EEEEEElS9_EEEEEC2ERKS8_RKSB_ - $_ZN7cutlass13device_kernelIN5flash19enable_sm80_to_sm89INS1_16FlashAttnBwdSm80INS1_25CollectiveMainloopBwdSm80ILi2ELi2EN4cute5tupleIJNS5_1CILi64EEENS7_ILi128EEES8_EEENS_10bfloat16_tEfNS_4arch4Sm80ELb0ELb0ELb1ELb1ELb1ELb0ELb0ELb0ELi2ELi2ELi4ELi2ELb1EEENS1_24CollectiveEpilogueBwdGQAISA_fSD_Li256ELb1ELb1EEENS1_19SingleTileSchedulerILb1ELb0ELb0ELi128EEEEEEEEEvNT_6ParamsE$_ZN4cute3eso3ESOILb1ELb0EJNS_1CILi0EEEiiiEEC2ERKS3_RKiS8_S8_)
$_ZN7cutlass13device_kernelIN5flash19enable_sm80_to_sm89INS1_16FlashAttnBwdSm80INS1_25CollectiveMainloopBwdSm80ILi2ELi2EN4cute5tupleIJNS5_1CILi64EEENS7_ILi128EEES8_EEENS_10bfloat16_tEfNS_4arch4Sm80ELb0ELb0ELb1ELb1ELb1ELb0ELb0ELb0ELi2ELi2ELi4ELi2ELb1EEENS1_24CollectiveEpilogueBwdGQAISA_fSD_Li256ELb1ELb1EEENS1_19SingleTileSchedulerILb1ELb0ELb0ELi128EEEEEEEEEvNT_6ParamsE$_ZN4cute3eso3ESOILb1ELb0EJNS_1CILi0EEEiiiEEC2ERKS3_RKiS8_S8_:
        /* <DEDUP_REMOVED lines=9> */
[----:B------:R-:W-:Y:S05]  /*7030*/  RET.REL.NODEC R10 `(_ZN7cutlass13device_kernelIN5flash19enable_sm80_to_sm89INS1_16FlashAttnBwdSm80INS1_25CollectiveMainloopBwdSm80ILi2ELi2EN4cute5tupleIJNS5_1CILi64EEENS7_ILi128EEES8_EEENS_10bfloat16_tEfNS_4arch4Sm80ELb0ELb0ELb1ELb1ELb1ELb0ELb0ELb0ELi2ELi2ELi4ELi2ELb1EEENS1_24CollectiveEpilogueBwdGQAISA_fSD_Li256ELb1ELb1EEENS1_19SingleTileSchedulerILb1ELb0ELb0ELi128EEEEEEEEEvNT_6ParamsE) ;  /* 0xffff8fc00a007950 */ /* 0x000fea0003c3ffff */
        .type           $_ZN7cutlass13device_kernelIN5flash19enable_sm80_to_sm89INS1_16FlashAttnBwdSm80INS1_25CollectiveMainloopBwdSm80ILi2ELi2EN4cute5tupleIJNS5_1CILi64EEENS7_ILi128EEES8_EEENS_10bfloat16_tEfNS_4arch4Sm80ELb0ELb0ELb1ELb1ELb1ELb0ELb0ELb0ELi2ELi2ELi4ELi2ELb1EEENS1_24CollectiveEpilogueBwdGQAISA_fSD_Li256ELb1ELb1EEENS1_19SingleTileSchedulerILb1ELb0ELb0ELi128EEEEEEEEEvNT_6ParamsE$_ZN4cute3eso3ESOILb1ELb0EJNS_5tupleIJNS2_IJNS_1CILi8EEENS3_ILi1EEEEEENS3_ILi2EEES5_EEENS2_IJNS2_IJS5_NS3_ILi0EEEEEElS9_EEEEEC2ERKS8_RKSB_,@function
        .size           $_ZN7cutlass13device_kernelIN5flash19enable_sm80_to_sm89INS1_16FlashAttnBwdSm80INS1_25CollectiveMainloopBwdSm80ILi2ELi2EN4cute5tupleIJNS5_1CILi64EEENS7_ILi128EEES8_EEENS_10bfloat16_tEfNS_4arch4Sm80ELb0ELb0ELb1ELb1ELb1ELb0ELb0ELb0ELi2ELi2ELi4ELi2ELb1EEENS1_24CollectiveEpilogueBwdGQAISA_fSD_Li256ELb1ELb1EEENS1_19SingleTileSchedulerILb1ELb0ELb0ELi128EEEEEEEEEvNT_6ParamsE$_ZN4cute3eso3ESOILb1ELb0EJNS_5tupleIJNS2_IJNS_1CILi8EEENS3_ILi1EEEEEENS3_ILi2EEES5_EEENS2_IJNS2_IJS5_NS3_ILi0EEEEEElS9_EEEEEC2ERKS8_RKSB_,($_ZN7cutlass13device_kernelIN5flash19enable_sm80_to_sm89INS1_16FlashAttnBwdSm80INS1_25CollectiveMainloopBwdSm80ILi2ELi2EN4cute5tupleIJNS5_1CILi64EEENS7_ILi128EEES8_EEENS_10bfloat16_tEfNS_4arch4Sm80ELb0ELb0ELb1ELb1ELb1ELb0ELb0ELb0ELi2ELi2ELi4ELi2ELb1EEENS1_24CollectiveEpilogueBwdGQAISA_fSD_Li256ELb1ELb1EEENS1_19SingleTileSchedulerILb1ELb0ELb0ELi128EEEEEEEEEvNT_6ParamsE$_ZN4cute3eso3ESOILb1ELb0EJNS_5tupleIJNS_1CILi1EEENS3_ILi0EEEEEElS5_EEC2ERKS6_RKlRKS5_ - $_ZN7cutlass13device_kernelIN5flash19enable_sm80_to_sm89INS1_16FlashAttnBwdSm80INS1_25CollectiveMainloopBwdSm80ILi2ELi2EN4cute5tupleIJNS5_1CILi64EEENS7_ILi128EEES8_EEENS_10bfloat16_tEfNS_4arch4Sm80ELb0ELb0ELb1ELb1ELb1ELb0ELb0ELb0ELi2ELi2ELi4ELi2ELb1EEENS1_24CollectiveEpilogueBwdGQAISA_fSD_Li256ELb1ELb1EEENS1_19SingleTileSchedulerILb1ELb0ELb0ELi128EEEEEEEEEvNT_6ParamsE$_ZN4cute3eso3ESOILb1ELb0EJNS_5tupleIJNS2_IJNS_1CILi8EEENS3_ILi1EEEEEENS3_ILi2EEES5_EEENS2_IJNS2_IJS5_NS3_ILi0EEEEEElS9_EEEEEC2ERKS8_RKSB_)
$_ZN7cutlass13device_kernelIN5flash19enable_sm80_to_sm89INS1_16FlashAttnBwdSm80INS1_25CollectiveMainloopBwdSm80ILi2ELi2EN4cute5tupleIJNS5_1CILi64EEENS7_ILi128EEES8_EEENS_10bfloat16_tEfNS_4arch4Sm80ELb0ELb0ELb1ELb1ELb1ELb0ELb0ELb0ELi2ELi2ELi4ELi2ELb1EEENS1_24CollectiveEpilogueBwdGQAISA_fSD_Li256ELb1ELb1EEENS1_19SingleTileSchedulerILb1ELb0ELb0ELi128EEEEEEEEEvNT_6ParamsE$_ZN4cute3eso3ESOILb1ELb0EJNS_5tupleIJNS2_IJNS_1CILi8EEENS3_ILi1EEEEEENS3_ILi2EEES5_EEENS2_IJNS2_IJS5_NS3_ILi0EEEEEElS9_EEEEEC2ERKS8_RKSB_:
[----:B------:R-:W-:Y:S01]  /*7040*/  IADD3 R7, R4, -c[0x0][0x20], RZ ;  /* 0x8000080004077a10 */ /* 0x000fe20007ffe0ff */
[----:B------:R-:W-:Y:S01]  /*7050*/  IMAD.MOV.U32 R128, RZ, RZ, R6 ;  /* 0x000000ffff807224 */ /* 0x000fe200078e0006 */
[----:B------:R-:W-:Y:S01]  /*7060*/  MOV R130, R10 ;  /* 0x0000000a00827202 */ /* 0x000fe20000000f00 */
[----:B------:R-:W-:Y:S01]  /*7070*/  IMAD.MOV.U32 R129, RZ, RZ, R9 ;  /* 0x000000ffff817224 */ /* 0x000fe200078e0009 */
[----:B------:R-:W-:-:S04]  /*7080*/  MOV R131, 0x0 ;  /* 0x0000000000837802 */ /* 0x000fc80000000f00 */
[----:B------:R1:W-:Y:S01]  /*7090*/  STL.64 [R7], R128 ;  /* 0x0000008007007387 */ /* 0x0003e20000100a00 */
[----:B------:R-:W-:Y:S05]  /*70a0*/  RET.REL.NODEC R130 `(_ZN7cutlass13device_kernelIN5flash19enable_sm80_to_sm89INS1_16FlashAttnBwdSm80INS1_25CollectiveMainloopBwdSm80ILi2ELi2EN4cute5tupleIJNS5_1CILi64EEENS7_ILi128EEES8_EEENS_10bfloat16_tEfNS_4arch4Sm80ELb0ELb0ELb1ELb1ELb1ELb0ELb0ELb0ELi2ELi2ELi4ELi2ELb1EEENS1_24CollectiveEpilogueBwdGQAISA_fSD_Li256ELb1ELb1EEENS1_19SingleTileSchedulerILb1ELb0ELb0ELi128EEEEEEEEEvNT_6ParamsE) ;  /* 0xffff8f5082007950 */ /* 0x000fea0003c3ffff */
        .type           $_ZN7cutlass13device_kernelIN5flash19enable_sm80_to_sm89INS1_16FlashAttnBwdSm80INS1_25CollectiveMainloopBwdSm80ILi2ELi2EN4cute5tupleIJNS5_1CILi64EEENS7_ILi128EEES8_EEENS_10bfloat16_tEfNS_4arch4Sm80ELb0ELb0ELb1ELb1ELb1ELb0ELb0ELb0ELi2ELi2ELi4ELi2ELb1EEENS1_24CollectiveEpilogueBwdGQAISA_fSD_Li256ELb1ELb1EEENS1_19SingleTileSchedulerILb1ELb0ELb0ELi128EEEEEEEEEvNT_6ParamsE$_ZN4cute3eso3ESOILb1ELb0EJNS_5tupleIJNS_1CILi1EEENS3_ILi0EEEEEElS5_EEC2ERKS6_RKlRKS5_,@function
        .size           $_ZN7cutlass13device_kernelIN5flash19enable_sm80_to_sm89INS1_16FlashAttnBwdSm80INS1_25CollectiveMainloopBwdSm80ILi2ELi2EN4cute5tupleIJNS5_1CILi64EEENS7_ILi128EEES8_EEENS_10bfloat16_tEfNS_4arch4Sm80ELb0ELb0ELb1ELb1ELb1ELb0ELb0ELb0ELi2ELi2ELi4ELi2ELb1EEENS1_24CollectiveEpilogueBwdGQAISA_fSD_Li256ELb1ELb1EEENS1_19SingleTileSchedulerILb1ELb0ELb0ELi128EEEEEEEEEvNT_6ParamsE$_ZN4cute3eso3ESOILb1ELb0EJNS_5tupleIJNS_1CILi1EEENS3_ILi0EEEEEElS5_EEC2ERKS6_RKlRKS5_,($_ZN7cutlass13device_kernelIN5flash19enable_sm80_to_sm89INS1_16FlashAttnBwdSm80INS1_25CollectiveMainloopBwdSm80ILi2ELi2EN4cute5tupleIJNS5_1CILi64EEENS7_ILi128EEES8_EEENS_10bfloat16_tEfNS_4arch4Sm80ELb0ELb0ELb1ELb1ELb1ELb0ELb0ELb0ELi2ELi2ELi4ELi2ELb1EEENS1_24CollectiveEpilogueBwdGQAISA_fSD_Li256ELb1ELb1EEENS1_19SingleTileSchedulerILb1ELb0ELb0ELi128EEEEEEEEEvNT_6ParamsE$_ZN4cute3eso3ESOILb1ELb0EJNS_6LayoutINS_5tupleIJNS3_IJNS_1CILi1EEES5_EEEEEENS3_IJNS3_IJS5_NS4_ILi0EEEEEEEEEEENS_10ViewEngineINS_8gmem_ptrIPKN7cutlass9uint128_tEEEEEEEC2ERKSB_RKSJ_ - $_ZN7cutlass13device_kernelIN5flash19enable_sm80_to_sm89INS1_16FlashAttnBwdSm80INS1_25CollectiveMainloopBwdSm80ILi2ELi2EN4cute5tupleIJNS5_1CILi64EEENS7_ILi128EEES8_EEENS_10bfloat16_tEfNS_4arch4Sm80ELb0ELb0ELb1ELb1ELb1ELb0ELb0ELb0ELi2ELi2ELi4ELi2ELb1EEENS1_24CollectiveEpilogueBwdGQAISA_fSD_Li256ELb1ELb1EEENS1_19SingleTileSchedulerILb1ELb0ELb0ELi128EEEEEEEEEvNT_6ParamsE$_ZN4cute3eso3ESOILb1ELb0EJNS_5tupleIJNS_1CILi1EEENS3_ILi0EEEEEElS5_EEC2ERKS6_RKlRKS5_)
$_ZN7cutlass13device_kernelIN5flash19enable_sm80_to_sm89INS1_16FlashAttnBwdSm80INS1_25CollectiveMainloopBwdSm80ILi2ELi2EN4cute5tupleIJNS5_1CILi64EEENS7_ILi128EEES8_EEENS_10bfloat16_tEfNS_4arch4Sm80ELb0ELb0ELb1ELb1ELb1ELb0ELb0ELb0ELi2ELi2ELi4ELi2ELb1EEENS1_24CollectiveEpilogueBwdGQAISA_fSD_Li256ELb1ELb1EEENS1_19SingleTileSchedulerILb1ELb0ELb0ELi128EEEEEEEEEvNT_6ParamsE$_ZN4cute3eso3ESOILb1ELb0EJNS_5tupleIJNS_1CILi1EEENS3_ILi0EEEEEElS5_EEC2ERKS6_RKlRKS5_:
[----:B------:R-:W-:Y:S01]  /*70b0*/  IADD3 R7, R7, -c[0x0][0x20], RZ ;  /* 0x8000080007077a10 */ /* 0x000fe20007ffe0ff */
[----:B------:R-:W-:Y:S01]  /*70c0*/  IMAD.MOV.U32 R128, RZ, RZ, R6 ;  /* 0x000000ffff807224 */ /* 0x000fe200078e0006 */
[----:B------:R-:W-:Y:S01]  /*70d0*/  MOV R130, R10 ;  /* 0x0000000a00827202 */ /* 0x000fe20000000f00 */
[----:B------:R-:W-:Y:S01]  /*70e0*/  IMAD.MOV.U32 R129, RZ, RZ, R9 ;  /* 0x000000ffff817224 */ /* 0x000fe200078e0009 */
[----:B------:R-:W-:-:S04]  /*70f0*/  MOV R131, 0x0 ;  /* 0x0000000000837802 */ /* 0x000fc80000000f00 */
[----:B------:R1:W-:Y:S01]  /*7100*/  STL.64 [R7], R128 ;  /* 0x0000008007007387 */ /* 0x0003e20000100a00 */
[----:B------:R-:W-:Y:S05]  /*7110*/  RET.REL.NODEC R130 `(_ZN7cutlass13device_kernelIN5flash19enable_sm80_to_sm89INS1_16FlashAttnBwdSm80INS1_25CollectiveMainloopBwdSm80ILi2ELi2EN4cute5tupleIJNS5_1CILi64EEENS7_ILi128EEES8_EEENS_10bfloat16_tEfNS_4arch4Sm80ELb0ELb0ELb1ELb1ELb1ELb0ELb0ELb0ELi2ELi2ELi4ELi2ELb1EEENS1_24CollectiveEpilogueBwdGQAISA_fSD_Li256ELb1ELb1EEENS1_19SingleTileSchedulerILb1ELb0ELb0ELi128EEEEEEEEEvNT_6ParamsE) ;  /* 0xffff8ee082007950 */ /* 0x000fea0003c3ffff */
        .type           $_ZN7cutlass13device_kernelIN5flash19enable_sm80_to_sm89INS1_16FlashAttnBwdSm80INS1_25CollectiveMainloopBwdSm80ILi2ELi2EN4cute5tupleIJNS5_1CILi64EEENS7_ILi128EEES8_EEENS_10bfloat16_tEfNS_4arch4Sm80ELb0ELb0ELb1ELb1ELb1ELb0ELb0ELb0ELi2ELi2ELi4ELi2ELb1EEENS1_24CollectiveEpilogueBwdGQAISA_fSD_Li256ELb1ELb1EEENS1_19SingleTileSchedulerILb1ELb0ELb0ELi128EEEEEEEEEvNT_6ParamsE$_ZN4cute3eso3ESOILb1ELb0EJNS_6LayoutINS_5tupleIJNS3_IJNS_1CILi1EEES5_EEEEEENS3_IJNS3_IJS5_NS4_ILi0EEEEEEEEEEENS_10ViewEngineINS_8gmem_ptrIPKN7cutlass9uint128_tEEEEEEEC2ERKSB_RKSJ_,@function
        .size           $_ZN7cutlass13device_kernelIN5flash19enable_sm80_to_sm89INS1_16FlashAttnBwdSm80INS1_25CollectiveMainloopBwdSm80ILi2ELi2EN4cute5tupleIJNS5_1CILi64EEENS7_ILi128EEES8_EEENS_10bfloat16_tEfNS_4arch4Sm80ELb0ELb0ELb1ELb1ELb1ELb0ELb0ELb0ELi2ELi2ELi4ELi2ELb1EEENS1_24CollectiveEpilogueBwdGQAISA_fSD_Li256ELb1ELb1EEENS1_19SingleTileSchedulerILb1ELb0ELb0ELi128EEEEEEEEEvNT_6ParamsE$_ZN4cute3eso3ESOILb1ELb0EJNS_6LayoutINS_5tupleIJNS3_IJNS_1CILi1EEES5_EEEEEENS3_IJNS3_IJS5_NS4_ILi0EEEEEEEEEEENS_10ViewEngineINS_8gmem_ptrIPKN7cutlass9uint128_tEEEEEEEC2ERKSB_RKSJ_,($_ZN7cutlass13device_kernelIN5flash19enable_sm80_to_sm89INS1_16FlashAttnBwdSm80INS1_25CollectiveMainloopBwdSm80ILi2ELi2EN4cute5tupleIJNS5_1CILi64EEENS7_ILi128EEES8_EEENS_10bfloat16_tEfNS_4arch4Sm80ELb0ELb0ELb1ELb1ELb1ELb0ELb0ELb0ELi2ELi2ELi4ELi2ELb1EEENS1_24CollectiveEpilogueBwdGQAISA_fSD_Li256ELb1ELb1EEENS1_19SingleTileSchedulerILb1ELb0ELb0ELi128EEEEEEEEEvNT_6ParamsE$_ZN4cute3eso3ESOILb1ELb0EJNS_6LayoutINS_5tupleIJNS3_IJNS_1CILi1EEES5_EEEEEENS3_IJNS3_IJS5_NS4_ILi0EEEEEEEEEEENS_10ViewEngineINS_8smem_ptrIPN7cutlass9uint128_tEEEEEEEC2ERKSB_RKSI_ - $_ZN7cutlass13device_kernelIN5flash19enable_sm80_to_sm89INS1_16FlashAttnBwdSm80INS1_25CollectiveMainloopBwdSm80ILi2ELi2EN4cute5tupleIJNS5_1CILi64EEENS7_ILi128EEES8_EEENS_10bfloat16_tEfNS_4arch4Sm80ELb0ELb0ELb1ELb1ELb1ELb0ELb0ELb0ELi2ELi2ELi4ELi2ELb1EEENS1_24CollectiveEpilogueBwdGQAISA_fSD_Li256ELb1ELb1EEENS1_19SingleTileSchedulerILb1ELb0ELb0ELi128EEEEEEEEEvNT_6ParamsE$_ZN4cute3eso3ESOILb1ELb0EJNS_6LayoutINS_5tupleIJNS3_IJNS_1CILi1EEES5_EEEEEENS3_IJNS3_IJS5_NS4_ILi0EEEEEEEEEEENS_10ViewEngineINS_8gmem_ptrIPKN7cutlass9uint128_tEEEEEEEC2ERKSB_RKSJ_)
$_ZN7cutlass13device_kernelIN5flash19enable_sm80_to_sm89INS1_16FlashAttnBwdSm80INS1_25CollectiveMainloopBwdSm80ILi2ELi2EN4cute5tupleIJNS5_1CILi64EEENS7_ILi128EEES8_EEENS_10bfloat16_tEfNS_4arch4Sm80ELb0ELb0ELb1ELb1ELb1ELb0ELb0ELb0ELi2ELi2ELi4ELi2ELb1EEENS1_24CollectiveEpilogueBwdGQAISA_fSD_Li256ELb1ELb1EEENS1_19SingleTileSchedulerILb1ELb0ELb0ELi128EEEEEEEEEvNT_6ParamsE$_ZN4cute3eso3ESOILb1ELb0EJNS_6LayoutINS_5tupleIJNS3_IJNS_1CILi1EEES5_EEEEEENS3_IJNS3_IJS5_NS4_ILi0EEEEEEEEEEENS_10ViewEngineINS_8gmem_ptrIPKN7cutlass9uint128_tEEEEEEEC2ERKSB_RKSJ_:
[----:B------:R-:W-:Y:S01]  /*7120*/  IADD3 R10, R4, -c[0x0][0x20], RZ ;  /* 0x80000800040a7a10 */ /* 0x000fe20007ffe0ff */
[----:B------:R-:W-:Y:S01]  /*7130*/  IMAD.MOV.U32 R128, RZ, RZ, R16 ;  /* 0x000000ffff807224 */ /* 0x000fe200078e0010 */
[----:B------:R-:W-:-:S03]  /*7140*/  MOV R129, 0x0 ;  /* 0x0000000000817802 */ /* 0x000fc60000000f00 */
[----:B------:R1:W-:Y:S01]  /*7150*/  STL.64 [R10], R6 ;  /* 0x000000060a007387 */ /* 0x0003e20000100a00 */
[----:B------:R-:W-:Y:S05]  /*7160*/  RET.REL.NODEC R128 `(_ZN7cutlass13device_kernelIN5flash19enable_sm80_to_sm89INS1_16FlashAttnBwdSm80INS1_25CollectiveMainloopBwdSm80ILi2ELi2EN4cute5tupleIJNS5_1CILi64EEENS7_ILi128EEES8_EEENS_10bfloat16_tEfNS_4arch4Sm80ELb0ELb0ELb1ELb1ELb1ELb0ELb0ELb0ELi2ELi2ELi4ELi2ELb1EEENS1_24CollectiveEpilogueBwdGQAISA_fSD_Li256ELb1ELb1EEENS1_19SingleTileSchedulerILb1ELb0ELb0ELi128EEEEEEEEEvNT_6ParamsE) ;  /* 0xffff8e9080007950 */ /* 0x000fea0003c3ffff */
        .type           $_ZN7cutlass13device_kernelIN5flash19enable_sm80_to_sm89INS1_16FlashAttnBwdSm80INS1_25CollectiveMainloopBwdSm80ILi2ELi2EN4cute5tupleIJNS5_1CILi64EEENS7_ILi128EEES8_EEENS_10bfloat16_tEfNS_4arch4Sm80ELb0ELb0ELb1ELb1ELb1ELb0ELb0ELb0ELi2ELi2ELi4ELi2ELb1EEENS1_24CollectiveEpilogueBwdGQAISA_fSD_Li256ELb1ELb1EEENS1_19SingleTileSchedulerILb1ELb0ELb0ELi128EEEEEEEEEvNT_6ParamsE$_ZN4cute3eso3ESOILb1ELb0EJNS_6LayoutINS_5tupleIJNS3_IJNS_1CILi1EEES5_EEEEEENS3_IJNS3_IJS5_NS4_ILi0EEEEEEEEEEENS_10ViewEngineINS_8smem_ptrIPN7cutlass9uint128_tEEEEEEEC2ERKSB_RKSI_,@function
        .size           $_ZN7cutlass13device_kernelIN5flash19enable_sm80_to_sm89INS1_16FlashAttnBwdSm80INS1_25CollectiveMainloopBwdSm80ILi2ELi2EN4cute5tupleIJNS5_1CILi64EEENS7_ILi128EEES8_EEENS_10bfloat16_tEfNS_4arch4Sm80ELb0ELb0ELb1ELb1ELb1ELb0ELb0ELb0ELi2ELi2ELi4ELi2ELb1EEENS1_24CollectiveEpilogueBwdGQAISA_fSD_Li256ELb1ELb1EEENS1_19SingleTileSchedulerILb1ELb0ELb0ELi128EEEEEEEEEvNT_6ParamsE$_ZN4cute3eso3ESOILb1ELb0EJNS_6LayoutINS_5tupleIJNS3_IJNS_1CILi1EEES5_EEEEEENS3_IJNS3_IJS5_NS4_ILi0EEEEEEEEEEENS_10ViewEngineINS_8smem_ptrIPN7cutlass9uint128_tEEEEEEEC2ERKSB_RKSI_,($_ZN7cutlass13device_kernelIN5flash19enable_sm80_to_sm89INS1_16FlashAttnBwdSm80INS1_25CollectiveMainloopBwdSm80ILi2ELi2EN4cute5tupleIJNS5_1CILi64EEENS7_ILi128EEES8_EEENS_10bfloat16_tEfNS_4arch4Sm80ELb0ELb0ELb1ELb1ELb1ELb0ELb0ELb0ELi2ELi2ELi4ELi2ELb1EEENS1_24CollectiveEpilogueBwdGQAISA_fSD_Li256ELb1ELb1EEENS1_19SingleTileSchedulerILb1ELb0ELb0ELi128EEEEEEEEEvNT_6ParamsE$_ZN4cute3eso3ESOILb1ELb0EJNS_6LayoutINS_5tupleIJNS3_IJNS_1CILi4EEENS4_ILi1EEEEEEEEENS3_IJNS3_IJS6_NS4_ILi0EEEEEEEEEEENS_10ViewEngineINS_8gmem_ptrIPKfEEEEEEC2ERKSC_RKSI_ - $_ZN7cutlass13device_kernelIN5flash19enable_sm80_to_sm89INS1_16FlashAttnBwdSm80INS1_25CollectiveMainloopBwdSm80ILi2ELi2EN4cute5tupleIJNS5_1CILi64EEENS7_ILi128EEES8_EEENS_10bfloat16_tEfNS_4arch4Sm80ELb0ELb0ELb1ELb1ELb1ELb0ELb0ELb0ELi2ELi2ELi4ELi2ELb1EEENS1_24CollectiveEpilogueBwdGQAISA_fSD_Li256ELb1ELb1EEENS1_19SingleTileSchedulerILb1ELb0ELb0ELi128EEEEEEEEEvNT_6ParamsE$_ZN4cute3eso3ESOILb1ELb0EJNS_6LayoutINS_5tupleIJNS3_IJNS_1CILi1EEES5_EEEEEENS3_IJNS3_IJS5_NS4_ILi0EEEEEEEEEEENS_10ViewEngineINS_8smem_ptrIPN7cutlass9uint128_tEEEEEEEC2ERKSB_RKSI_)
$_ZN7cutlass13device_kernelIN5flash19enable_sm80_to_sm89INS1_16FlashAttnBwdSm80INS1_25CollectiveMainloopBwdSm80ILi2ELi2EN4cute5tupleIJNS5_1CILi64EEENS7_ILi128EEES8_EEENS_10bfloat16_tEfNS_4arch4Sm80ELb0ELb0ELb1ELb1ELb1ELb0ELb0ELb0ELi2ELi2ELi4ELi2ELb1EEENS1_24CollectiveEpilogueBwdGQAISA_fSD_Li256ELb1ELb1EEENS1_19SingleTileSchedulerILb1ELb0ELb0ELi128EEEEEEEEEvNT_6ParamsE$_ZN4cute3eso3ESOILb1ELb0EJNS_6LayoutINS_5tupleIJNS3_IJNS_1CILi1EEES5_EEEEEENS3_IJNS3_IJS5_NS4_ILi0EEEEEEEEEEENS_10ViewEngineINS_8smem_ptrIPN7cutlass9uint128_tEEEEEEEC2ERKSB_RKSI_:
[----:B------:R-:W-:Y:S02]  /*7170*/  IADD3 R8, R4, -c[0x0][0x20], RZ ;  /* 0x8000080004087a10 */ /* 0x000fe40007ffe0ff */
[----:B------:R-:W-:-:S03]  /*7180*/  MOV R11, 0x0 ;  /* 0x00000000000b7802 */ /* 0x000fc60000000f00 */
[----:B------:R1:W-:Y:S01]  /*7190*/  STL.64 [R8], R6 ;  /* 0x0000000608007387 */ /* 0x0003e20000100a00 */
[----:B------:R-:W-:Y:S05]  /*71a0*/  RET.REL.NODEC R10 `(_ZN7cutlass13device_kernelIN5flash19enable_sm80_to_sm89INS1_16FlashAttnBwdSm80INS1_25CollectiveMainloopBwdSm80ILi2ELi2EN4cute5tupleIJNS5_1CILi64EEENS7_ILi128EEES8_EEENS_10bfloat16_tEfNS_4arch4Sm80ELb0ELb0ELb1ELb1ELb1ELb0ELb0ELb0ELi2ELi2ELi4ELi2ELb1EEENS1_24CollectiveEpilogueBwdGQAISA_fSD_Li256ELb1ELb1EEENS1_19SingleTileSchedulerILb1ELb0ELb0ELi128EEEEEEEEEvNT_6ParamsE) ;  /* 0xffff8e500a007950 */ /* 0x000fea0003c3ffff */
        .type           $_ZN7cutlass13device_kernelIN5flash19enable_sm80_to_sm89INS1_16FlashAttnBwdSm80INS1_25CollectiveMainloopBwdSm80ILi2ELi2EN4cute5tupleIJNS5_1CILi64EEENS7_ILi128EEES8_EEENS_10bfloat16_tEfNS_4arch4Sm80ELb0ELb0ELb1ELb1ELb1ELb0ELb0ELb0ELi2ELi2ELi4ELi2ELb1EEENS1_24CollectiveEpilogueBwdGQAISA_fSD_Li256ELb1ELb1EEENS1_19SingleTileSchedulerILb1ELb0ELb0ELi128EEEEEEEEEvNT_6ParamsE$_ZN4cute3eso3ESOILb1ELb0EJNS_6LayoutINS_5tupleIJNS3_IJNS_1CILi4EEENS4_ILi1EEEEEEEEENS3_IJNS3_IJS6_NS4_ILi0EEEEEEEEEEENS_10ViewEngineINS_8gmem_ptrIPKfEEEEEEC2ERKSC_RKSI_,@function
        .size           $_ZN7cutlass13device_kernelIN5flash19enable_sm80_to_sm89INS1_16FlashAttnBwdSm80INS1_25CollectiveMainloopBwdSm80ILi2ELi2EN4cute5tupleIJNS5_1CILi64EEENS7_ILi128EEES8_EEENS_10bfloat16_tEfNS_4arch4Sm80ELb0ELb0ELb1ELb1ELb1ELb0ELb0ELb0ELi2ELi2ELi4ELi2ELb1EEENS1_24CollectiveEpilogueBwdGQAISA_fSD_Li256ELb1ELb1EEENS1_19SingleTileSchedulerILb1ELb0ELb0ELi128EEEEEEEEEvNT_6ParamsE$_ZN4cute3eso3ESOILb1ELb0EJNS_6LayoutINS_5tupleIJNS3_IJNS_1CILi4EEENS4_ILi1EEEEEEEEENS3_IJNS3_IJS6_NS4_ILi0EEEEEEEEEEENS_10ViewEngineINS_8gmem_ptrIPKfEEEEEEC2ERKSC_RKSI_,($_ZN7cutlass13device_kernelIN5flash19enable_sm80_to_sm89INS1_16FlashAttnBwdSm80INS1_25CollectiveMainloopBwdSm80ILi2ELi2EN4cute5tupleIJNS5_1CILi64EEENS7_ILi128EEES8_EEENS_10bfloat16_tEfNS_4arch4Sm80ELb0ELb0ELb1ELb1ELb1ELb0ELb0ELb0ELi2ELi2ELi4ELi2ELb1EEENS1_24CollectiveEpilogueBwdGQAISA_fSD_Li256ELb1ELb1EEENS1_19SingleTileSchedulerILb1ELb0ELb0ELi128EEEEEEEEEvNT_6ParamsE$_ZN4cute3eso3ESOILb1ELb0EJNS_6LayoutINS_5tupleIJNS3_IJNS_1CILi4EEENS4_ILi1EEEEEEEEENS3_IJNS3_IJS6_NS4_ILi0EEEEEEEEEEENS_10ViewEngineINS_8smem_ptrIPfEEEEEEC2ERKSC_RKSH_ - $_ZN7cutlass13device_kernelIN5flash19enable_sm80_to_sm89INS1_16FlashAttnBwdSm80INS1_25CollectiveMainloopBwdSm80ILi2ELi2EN4cute5tupleIJNS5_1CILi64EEENS7_ILi128EEES8_EEENS_10bfloat16_tEfNS_4arch4Sm80ELb0ELb0ELb1ELb1ELb1ELb0ELb0ELb0ELi2ELi2ELi4ELi2ELb1EEENS1_24CollectiveEpilogueBwdGQAISA_fSD_Li256ELb1ELb1EEENS1_19SingleTileSchedulerILb1ELb0ELb0ELi128EEEEEEEEEvNT_6ParamsE$_ZN4cute3eso3ESOILb1ELb0EJNS_6LayoutINS_5tupleIJNS3_IJNS_1CILi4EEENS4_ILi1EEEEEEEEENS3_IJNS3_IJS6_NS4_ILi0EEEEEEEEEEENS_10ViewEngineINS_8gmem_ptrIPKfEEEEEEC2ERKSC_RKSI_)
$_ZN7cutlass13device_kernelIN5flash19enable_sm80_to_sm89INS1_16FlashAttnBwdSm80INS1_25CollectiveMainloopBwdSm80ILi2ELi2EN4cute5tupleIJNS5_1CILi64EEENS7_ILi128EEES8_EEENS_10bfloat16_tEfNS_4arch4Sm80ELb0ELb0ELb1ELb1ELb1ELb0ELb0ELb0ELi2ELi2ELi4ELi2ELb1EEENS1_24CollectiveEpilogueBwdGQAISA_fSD_Li256ELb1ELb1EEENS1_19SingleTileSchedulerILb1ELb0ELb0ELi128EEEEEEEEEvNT_6ParamsE$_ZN4cute3eso3ESOILb1ELb0EJNS_6LayoutINS_5tupleIJNS3_IJNS_1CILi4EEENS4_ILi1EEEEEEEEENS3_IJNS3_IJS6_NS4_ILi0EEEEEEEEEEENS_10ViewEngineINS_8gmem_ptrIPKfEEEEEEC2ERKSC_RKSI_:
[----:B------:R-:W-:Y:S02]  /*71b0*/  IADD3 R10, R13, -c[0x0][0x20], RZ ;  /* 0x800008000d0a7a10 */ /* 0x000fe40007ffe0ff */
[----:B------:R-:W-:-:S03]  /*71c0*/  MOV R17, 0x0 ;  /* 0x0000000000117802 */ /* 0x000fc60000000f00 */
[----:B------:R1:W-:Y:S01]  /*71d0*/  STL.64 [R10], R6 ;  /* 0x000000060a007387 */ /* 0x0003e20000100a00 */
[----:B------:R-:W-:Y:S05]  /*71e0*/  RET.REL.NODEC R16 `(_ZN7cutlass13device_kernelIN5flash19enable_sm80_to_sm89INS1_16FlashAttnBwdSm80INS1_25CollectiveMainloopBwdSm80ILi2ELi2EN4cute5tupleIJNS5_1CILi64EEENS7_ILi128EEES8_EEENS_10bfloat16_tEfNS_4arch4Sm80ELb0ELb0ELb1ELb1ELb1ELb0ELb0ELb0ELi2ELi2ELi4ELi2ELb1EEENS1_24CollectiveEpilogueBwdGQAISA_fSD_Li256ELb1ELb1EEENS1_19SingleTileSchedulerILb1ELb0ELb0ELi128EEEEEEEEEvNT_6ParamsE) ;  /* 0xffff8e1010007950 */ /* 0x000fea0003c3ffff */
        .type           $_ZN7cutlass13device_kernelIN5flash19enable_sm80_to_sm89INS1_16FlashAttnBwdSm80INS1_25CollectiveMainloopBwdSm80ILi2ELi2EN4cute5tupleIJNS5_1CILi64EEENS7_ILi128EEES8_EEENS_10bfloat16_tEfNS_4arch4Sm80ELb0ELb0ELb1ELb1ELb1ELb0ELb0ELb0ELi2ELi2ELi4ELi2ELb1EEENS1_24CollectiveEpilogueBwdGQAISA_fSD_Li256ELb1ELb1EEENS1_19SingleTileSchedulerILb1ELb0ELb0ELi128EEEEEEEEEvNT_6ParamsE$_ZN4cute3eso3ESOILb1ELb0EJNS_6LayoutINS_5tupleIJNS3_IJNS_1CILi4EEENS4_ILi1EEEEEEEEENS3_IJNS3_IJS6_NS4_ILi0EEEEEEEEEEENS_10ViewEngineINS_8smem_ptrIPfEEEEEEC2ERKSC_RKSH_,@function
        .size           $_ZN7cutlass13device_kernelIN5flash19enable_sm80_to_sm89INS1_16FlashAttnBwdSm80INS1_25CollectiveMainloopBwdSm80ILi2ELi2EN4cute5tupleIJNS5_1CILi64EEENS7_ILi128EEES8_EEENS_10bfloat16_tEfNS_4arch4Sm80ELb0ELb0ELb1ELb1ELb1ELb0ELb0ELb0ELi2ELi2ELi4ELi2ELb1EEENS1_24CollectiveEpilogueBwdGQAISA_fSD_Li256ELb1ELb1EEENS1_19SingleTileSchedulerILb1ELb0ELb0ELi128EEEEEEEEEvNT_6ParamsE$_ZN4cute3eso3ESOILb1ELb0EJNS_6LayoutINS_5tupleIJNS3_IJNS_1CILi4EEENS4_ILi1EEEEEEEEENS3_IJNS3_IJS6_NS4_ILi0EEEEEEEEEEENS_10ViewEngineINS_8smem_ptrIPfEEEEEEC2ERKSC_RKSH_,($_ZN7cutlass13device_kernelIN5flash19enable_sm80_to_sm89INS1_16FlashAttnBwdSm80INS1_25CollectiveMainloopBwdSm80ILi2ELi2EN4cute5tupleIJNS5_1CILi64EEENS7_ILi128EEES8_EEENS_10bfloat16_tEfNS_4arch4Sm80ELb0ELb0ELb1ELb1ELb1ELb0ELb0ELb0ELi2ELi2ELi4ELi2ELb1EEENS1_24CollectiveEpilogueBwdGQAISA_fSD_Li256ELb1ELb1EEENS1_19SingleTileSchedulerILb1ELb0ELb0ELi128EEEEEEEEEvNT_6ParamsE$_ZN4cute3eso3ESOILb1ELb0EJNS_6LayoutINS_5tupleIJNS3_IJNS_1CILi4EEENS4_ILi1EEEEEES6_EEENS3_IJNS3_IJS6_NS4_ILi0EEEEEES9_EEEEENS_10ViewEngineINS_8gmem_ptrIPKfEEEEEEC2ERKSC_RKSI_ - $_ZN7cutlass13device_kernelIN5flash19enable_sm80_to_sm89INS1_16FlashAttnBwdSm80INS1_25CollectiveMainloopBwdSm80ILi2ELi2EN4cute5tupleIJNS5_1CILi64EEENS7_ILi128EEES8_EEENS_10bfloat16_tEfNS_4arch4Sm80ELb0ELb0ELb1ELb1ELb1ELb0ELb0ELb0ELi2ELi2ELi4ELi2ELb1EEENS1_24CollectiveEpilogueBwdGQAISA_fSD_Li256ELb1ELb1EEENS1_19SingleTileSchedulerILb1ELb0ELb0ELi128EEEEEEEEEvNT_6ParamsE$_ZN4cute3eso3ESOILb1ELb0EJNS_6LayoutINS_5tupleIJNS3_IJNS_1CILi4EEENS4_ILi1EEEEEEEEENS3_IJNS3_IJS6_NS4_ILi0EEEEEEEEEEENS_10ViewEngineINS_8smem_ptrIPfEEEEEEC2ERKSC_RKSH_)
$_ZN7cutlass13device_kernelIN5flash19enable_sm80_to_sm89INS1_16FlashAttnBwdSm80INS1_25CollectiveMainloopBwdSm80ILi2ELi2EN4cute5tupleIJNS5_1CILi64EEENS7_ILi128EEES8_EEENS_10bfloat16_tEfNS_4arch4Sm80ELb0ELb0ELb1ELb1ELb1ELb0ELb0ELb0ELi2ELi2ELi4ELi2ELb1EEENS1_24CollectiveEpilogueBwdGQAISA_fSD_Li256ELb1ELb1EEENS1_19SingleTileSchedulerILb1ELb0ELb0ELi128EEEEEEEEEvNT_6ParamsE$_ZN4cute3eso3ESOILb1ELb0EJNS_6LayoutINS_5tupleIJNS3_IJNS_1CILi4EEENS4_ILi1EEEEEEEEENS3_IJNS3_IJS6_NS4_ILi0EEEEEEEEEEENS_10ViewEngineINS_8smem_ptrIPfEEEEEEC2ERKSC_RKSH_:
[----:B------:R-:W-:Y:S02]  /*71f0*/  IADD3 R8, R13, -c[0x0][0x20], RZ ;  /* 0x800008000d087a10 */ /* 0x000fe40007ffe0ff */
[----:B------:R-:W-:-:S03]  /*7200*/  MOV R17, 0x0 ;  /* 0x0000000000117802 */ /* 0x000fc60000000f00 */
[----:B------:R1:W-:Y:S01]  /*7210*/  STL.64 [R8], R6 ;  /* 0x0000000608007387 */ /* 0x0003e20000100a00 */
[----:B------:R-:W-:Y:S05]  /*7220*/  RET.REL.NODEC R16 `(_ZN7cutlass13device_kernelIN5flash19enable_sm80_to_sm89INS1_16FlashAttnBwdSm80INS1_25CollectiveMainloopBwdSm80ILi2ELi2EN4cute5tupleIJNS5_1CILi64EEENS7_ILi128EEES8_EEENS_10bfloat16_tEfNS_4arch4Sm80ELb0ELb0ELb1ELb1ELb1ELb0ELb0ELb0ELi2ELi2ELi4ELi2ELb1EEENS1_24CollectiveEpilogueBwdGQAISA_fSD_Li256ELb1ELb1EEENS1_19SingleTileSchedulerILb1ELb0ELb0ELi128EEEEEEEEEvNT_6ParamsE) ;  /* 0xffff8dd010007950 */ /* 0x000fea0003c3ffff */
        .type           $_ZN7cutlass13device_kernelIN5flash19enable_sm80_to_sm89INS1_16FlashAttnBwdSm80INS1_25CollectiveMainloopBwdSm80ILi2ELi2EN4cute5tupleIJNS5_1CILi64EEENS7_ILi128EEES8_EEENS_10bfloat16_tEfNS_4arch4Sm80ELb0ELb0ELb1ELb1ELb1ELb0ELb0ELb0ELi2ELi2ELi4ELi2ELb1EEENS1_24CollectiveEpilogueBwdGQAISA_fSD_Li256ELb1ELb1EEENS1_19SingleTileSchedulerILb1ELb0ELb0ELi128EEEEEEEEEvNT_6ParamsE$_ZN4cute3eso3ESOILb1ELb0EJNS_6LayoutINS_5tupleIJNS3_IJNS_1CILi4EEENS4_ILi1EEEEEES6_EEENS3_IJNS3_IJS6_NS4_ILi0EEEEEES9_EEEEENS_10ViewEngineINS_8gmem_ptrIPKfEEEEEEC2ERKSC_RKSI_,@function
        .size           $_ZN7cutlass13device_kernelIN5flash19enable_sm80_to_sm89INS1_16FlashAttnBwdSm80INS1_25CollectiveMainloopBwdSm80ILi2ELi2EN4cute5tupleIJNS5_1CILi64EEENS7_ILi128EEES8_EEENS_10bfloat16_tEfNS_4arch4Sm80ELb0ELb0ELb1ELb1ELb1ELb0ELb0ELb0ELi2ELi2ELi4ELi2ELb1EEENS1_24CollectiveEpilogueBwdGQAISA_fSD_Li256ELb1ELb1EEENS1_19SingleTileSchedulerILb1ELb0ELb0ELi128EEEEEEEEEvNT_6ParamsE$_ZN4cute3eso3ESOILb1ELb0EJNS_6LayoutINS_5tupleIJNS3_IJNS_1CILi4EEENS4_ILi1EEEEEES6_EEENS3_IJNS3_IJS6_NS4_ILi0EEEEEES9_EEEEENS_10ViewEngineINS_8gmem_ptrIPKfEEEEEEC2ERKSC_RKSI_,($_ZN7cutlass13device_kernelIN5flash19enable_sm80_to_sm89INS1_16FlashAttnBwdSm80INS1_25CollectiveMainloopBwdSm80ILi2ELi2EN4cute5tupleIJNS5_1CILi64EEENS7_ILi128EEES8_EEENS_10bfloat16_tEfNS_4arch4Sm80ELb0ELb0ELb1ELb1ELb1ELb0ELb0ELb0ELi2ELi2ELi4ELi2ELb1EEENS1_24CollectiveEpilogueBwdGQAISA_fSD_Li256ELb1ELb1EEENS1_19SingleTileSchedulerILb1ELb0ELb0ELi128EEEEEEEEEvNT_6ParamsE$_ZN4cute3eso3ESOILb1ELb0EJNS_6LayoutINS_5tupleIJNS3_IJNS_1CILi4EEENS4_ILi1EEEEEES6_EEENS3_IJNS3_IJS6_NS4_ILi0EEEEEES9_EEEEENS_10ViewEngineINS_8smem_ptrIPfEEEEEEC2ERKSC_RKSH_ - $_ZN7cutlass13device_kernelIN5flash19enable_sm80_to_sm89INS1_16FlashAttnBwdSm80INS1_25CollectiveMainloopBwdSm80ILi2ELi2EN4cute5tupleIJNS5_1CILi64EEENS7_ILi128EEES8_EEENS_10bfloat16_tEfNS_4arch4Sm80ELb0ELb0ELb1ELb1ELb1ELb0ELb0ELb0ELi2ELi2ELi4ELi2ELb1EEENS1_24CollectiveEpilogueBwdGQAISA_fSD_Li256ELb1ELb1EEENS1_19SingleTileSchedulerILb1ELb0ELb0ELi128EEEEEEEEEvNT_6ParamsE$_ZN4cute3eso3ESOILb1ELb0EJNS_6LayoutINS_5tupleIJNS3_IJNS_1CILi4EEENS4_ILi1EEEEEES6_EEENS3_IJNS3_IJS6_NS4_ILi0EEEEEES9_EEEEENS_10ViewEngineINS_8gmem_ptrIPKfEEEEEEC2ERKSC_RKSI_)
$_ZN7cutlass13device_kernelIN5flash19enable_sm80_to_sm89INS1_16FlashAttnBwdSm80INS1_25CollectiveMainloopBwdSm80ILi2ELi2EN4cute5tupleIJNS5_1CILi64EEENS7_ILi128EEES8_EEENS_10bfloat16_tEfNS_4arch4Sm80ELb0ELb0ELb1ELb1ELb1ELb0ELb0ELb0ELi2ELi2ELi4ELi2ELb1EEENS1_24CollectiveEpilogueBwdGQAISA_fSD_Li256ELb1ELb1EEENS1_19SingleTileSchedulerILb1ELb0ELb0ELi128EEEEEEEEEvNT_6ParamsE$_ZN4cute3eso3ESOILb1ELb0EJNS_6LayoutINS_5tupleIJNS3_IJNS_1CILi4EEENS4_ILi1EEEEEES6_EEENS3_IJNS3_IJS6_NS4_ILi0EEEEEES9_EEEEENS_10ViewEngineINS_8gmem_ptrIPKfEEEEEEC2ERKSC_RKSI_:
[----:B------:R-:W-:Y:S02]  /*7230*/  IADD3 R8, R4, -c[0x0][0x20], RZ ;  /* 0x8000080004087a10 */ /* 0x000fe40007ffe0ff */
[----:B------:R-:W-:-:S03]  /*7240*/  MOV R11, 0x0 ;  /* 0x00000000000b7802 */ /* 0x000fc60000000f00 */
[----:B------:R1:W-:Y:S01]  /*7250*/  STL.64 [R8], R6 ;  /* 0x0000000608007387 */ /* 0x0003e20000100a00 */
[----:B------:R-:W-:Y:S05]  /*7260*/  RET.REL.NODEC R10 `(_ZN7cutlass13device_kernelIN5flash19enable_sm80_to_sm89INS1_16FlashAttnBwdSm80INS1_25CollectiveMainloopBwdSm80ILi2ELi2EN4cute5tupleIJNS5_1CILi64EEENS7_ILi128EEES8_EEENS_10bfloat16_tEfNS_4arch4Sm80ELb0ELb0ELb1ELb1ELb1ELb0ELb0ELb0ELi2ELi2ELi4ELi2ELb1EEENS1_24CollectiveEpilogueBwdGQAISA_fSD_Li256ELb1ELb1EEENS1_19SingleTileSchedulerILb1ELb0ELb0ELi128EEEEEEEEEvNT_6ParamsE) ;  /* 0xffff8d900a007950 */ /* 0x000fea0003c3ffff */
        .type           $_ZN7cutlass13device_kernelIN5flash19enable_sm80_to_sm89INS1_16FlashAttnBwdSm80INS1_25CollectiveMainloopBwdSm80ILi2ELi2EN4cute5tupleIJNS5_1CILi64EEENS7_ILi128EEES8_EEENS_10bfloat16_tEfNS_4arch4Sm80ELb0ELb0ELb1ELb1ELb1ELb0ELb0ELb0ELi2ELi2ELi4ELi2ELb1EEENS1_24CollectiveEpilogueBwdGQAISA_fSD_Li256ELb1ELb1EEENS1_19SingleTileSchedulerILb1ELb0ELb0ELi128EEEEEEEEEvNT_6ParamsE$_ZN4cute3eso3ESOILb1ELb0EJNS_6LayoutINS_5tupleIJNS3_IJNS_1CILi4EEENS4_ILi1EEEEEES6_EEENS3_IJNS3_IJS6_NS4_ILi0EEEEEES9_EEEEENS_10ViewEngineINS_8smem_ptrIPfEEEEEEC2ERKSC_RKSH_,@function
        .size           $_ZN7cutlass13device_kernelIN5flash19enable_sm80_to_sm89INS1_16FlashAttnBwdSm80INS1_25CollectiveMainloopBwdSm80ILi2ELi2EN4cute5tupleIJNS5_1CILi64EEENS7_ILi128EEES8_EEENS_10bfloat16_tEfNS_4arch4Sm80ELb0ELb0ELb1ELb1ELb1ELb0ELb0ELb0ELi2ELi2ELi4ELi2ELb1EEENS1_24CollectiveEpilogueBwdGQAISA_fSD_Li256ELb1ELb1EEENS1_19SingleTileSchedulerILb1ELb0ELb0ELi128EEEEEEEEEvNT_6ParamsE$_ZN4cute3eso3ESOILb1ELb0EJNS_6LayoutINS_5tupleIJNS3_IJNS_1CILi4EEENS4_ILi1EEEEEES6_EEENS3_IJNS3_IJS6_NS4_ILi0EEEEEES9_EEEEENS_10ViewEngineINS_8smem_ptrIPfEEEEEEC2ERKSC_RKSH_,($_ZN7cutlass13device_kernelIN5flash19enable_sm80_to_sm89INS1_16FlashAttnBwdSm80INS1_25CollectiveMainloopBwdSm80ILi2ELi2EN4cute5tupleIJNS5_1CILi64EEENS7_ILi128EEES8_EEENS_10bfloat16_tEfNS_4arch4Sm80ELb0ELb0ELb1ELb1ELb1ELb0ELb0ELb0ELi2ELi2ELi4ELi2ELb1EEENS1_24CollectiveEpilogueBwdGQAISA_fSD_Li256ELb1ELb1EEENS1_19SingleTileSchedulerILb1ELb0ELb0ELi128EEEEEEEEEvNT_6ParamsE$_ZN4cute3eso3ESOILb1ELb0EJNS_6LayoutINS_5tupleIJNS3_IJNS_1CILi4EEENS4_ILi1EEEEEES6_EEENS3_IJNS3_IJS6_NS4_ILi0EEEEEES9_EEEEEiEEC2ERKSC_RKi - $_ZN7cutlass13device_kernelIN5flash19enable_sm80_to_sm89INS1_16FlashAttnBwdSm80INS1_25CollectiveMainloopBwdSm80ILi2ELi2EN4cute5tupleIJNS5_1CILi64EEENS7_ILi128EEES8_EEENS_10bfloat16_tEfNS_4arch4Sm80ELb0ELb0ELb1ELb1ELb1ELb0ELb0ELb0ELi2ELi2ELi4ELi2ELb1EEENS1_24CollectiveEpilogueBwdGQAISA_fSD_Li256ELb1ELb1EEENS1_19SingleTileSchedulerILb1ELb0ELb0ELi128EEEEEEEEEvNT_6ParamsE$_ZN4cute3eso3ESOILb1ELb0EJNS_6LayoutINS_5tupleIJNS3_IJNS_1CILi4EEENS4_ILi1EEEEEES6_EEENS3_IJNS3_IJS6_NS4_ILi0EEEEEES9_EEEEENS_10ViewEngineINS_8smem_ptrIPfEEEEEEC2ERKSC_RKSH_)
$_ZN7cutlass13device_kernelIN5flash19enable_sm80_to_sm89INS1_16FlashAttnBwdSm80INS1_25CollectiveMainloopBwdSm80ILi2ELi2EN4cute5tupleIJNS5_1CILi64EEENS7_ILi128EEES8_EEENS_10bfloat16_tEfNS_4arch4Sm80ELb0ELb0ELb1ELb1ELb1ELb0ELb0ELb0ELi2ELi2ELi4ELi2ELb1EEENS1_24CollectiveEpilogueBwdGQAISA_fSD_Li256ELb1ELb1EEENS1_19SingleTileSchedulerILb1ELb0ELb0ELi128EEEEEEEEEvNT_6ParamsE$_ZN4cute3eso3ESOILb1ELb0EJNS_6LayoutINS_5tupleIJNS3_IJNS_1CILi4EEENS4_ILi1EEEEEES6_EEENS3_IJNS3_IJS6_NS4_ILi0EEEEEES9_EEEEENS_10ViewEngineINS_8smem_ptrIPfEEEEEEC2ERKSC_RKSH_:
[----:B------:R-:W-:Y:S02]  /*7270*/  IADD3 R8, R4, -c[0x0][0x20], RZ ;  /* 0x8000080004087a10 */ /* 0x000fe40007ffe0ff */
[----:B------:R-:W-:-:S03]  /*7280*/  MOV R17, 0x0 ;  /* 0x0000000000117802 */ /* 0x000fc60000000f00 */
[----:B------:R1:W-:Y:S01]  /*7290*/  STL.64 [R8], R6 ;  /* 0x0000000608007387 */ /* 0x0003e20000100a00 */
[----:B------:R-:W-:Y:S05]  /*72a0*/  RET.REL.NODEC R16 `(_ZN7cutlass13device_kernelIN5flash19enable_sm80_to_sm89INS1_16FlashAttnBwdSm80INS1_25CollectiveMainloopBwdSm80ILi2ELi2EN4cute5tupleIJNS5_1CILi64EEENS7_ILi128EEES8_EEENS_10bfloat16_tEfNS_4arch4Sm80ELb0ELb0ELb1ELb1ELb1ELb0ELb0ELb0ELi2ELi2ELi4ELi2ELb1EEENS1_24CollectiveEpilogueBwdGQAISA_fSD_Li256ELb1ELb1EEENS1_19SingleTileSchedulerILb1ELb0ELb0ELi128EEEEEEEEEvNT_6ParamsE) ;  /* 0xffff8d5010007950 */ /* 0x000fea0003c3ffff */
        .type           $_ZN7cutlass13device_kernelIN5flash19enable_sm80_to_sm89INS1_16FlashAttnBwdSm80INS1_25CollectiveMainloopBwdSm80ILi2ELi2EN4cute5tupleIJNS5_1CILi64EEENS7_ILi128EEES8_EEENS_10bfloat16_tEfNS_4arch4Sm80ELb0ELb0ELb1ELb1ELb1ELb0ELb0ELb0ELi2ELi2ELi4ELi2ELb1EEENS1_24CollectiveEpilogueBwdGQAISA_fSD_Li256ELb1ELb1EEENS1_19SingleTileSchedulerILb1ELb0ELb0ELi128EEEEEEEEEvNT_6ParamsE$_ZN4cute3eso3ESOILb1ELb0EJNS_6LayoutINS_5tupleIJNS3_IJNS_1CILi4EEENS4_ILi1EEEEEES6_EEENS3_IJNS3_IJS6_NS4_ILi0EEEEEES9_EEEEEiEEC2ERKSC_RKi,@function
        .size           $_ZN7cutlass13device_kernelIN5flash19enable_sm80_to_sm89INS1_16FlashAttnBwdSm80INS1_25CollectiveMainloopBwdSm80ILi2ELi2EN4cute5tupleIJNS5_1CILi64EEENS7_ILi128EEES8_EEENS_10bfloat16_tEfNS_4arch4Sm80ELb0ELb0ELb1ELb1ELb1ELb0ELb0ELb0ELi2ELi2ELi4ELi2ELb1EEENS1_24CollectiveEpilogueBwdGQAISA_fSD_Li256ELb1ELb1EEENS1_19SingleTileSchedulerILb1ELb0ELb0ELi128EEEEEEEEEvNT_6ParamsE$_ZN4cute3eso3ESOILb1ELb0EJNS_6LayoutINS_5tupleIJNS3_IJNS_1CILi4EEENS4_ILi1EEEEEES6_EEENS3_IJNS3_IJS6_NS4_ILi0EEEEEES9_EEEEEiEEC2ERKSC_RKi,($_ZN7cutlass13device_kernelIN5flash19enable_sm80_to_sm89INS1_16FlashAttnBwdSm80INS1_25CollectiveMainloopBwdSm80ILi2ELi2EN4cute5tupleIJNS5_1CILi64EEENS7_ILi128EEES8_EEENS_10bfloat16_tEfNS_4arch4Sm80ELb0ELb0ELb1ELb1ELb1ELb0ELb0ELb0ELi2ELi2ELi4ELi2ELb1EEENS1_24CollectiveEpilogueBwdGQAISA_fSD_Li256ELb1ELb1EEENS1_19SingleTileSchedulerILb1ELb0ELb0ELi128EEEEEEEEEvNT_6ParamsE$_ZN4cute3eso3ESOILb1ELb0EJNS_6LayoutINS_5tupleIJNS3_IJNS_1CILi8EEENS4_ILi1EEEEEEEEENS3_IJNS3_IJS6_NS4_ILi0EEEEEEEEEEENS_10ViewEngineINS_8gmem_ptrIPKN7cutlass10bfloat16_tEEEEEEEC2ERKSC_RKSK_ - $_ZN7cutlass13device_kernelIN5flash19enable_sm80_to_sm89INS1_16FlashAttnBwdSm80INS1_25CollectiveMainloopBwdSm80ILi2ELi2EN4cute5tupleIJNS5_1CILi64EEENS7_ILi128EEES8_EEENS_10bfloat16_tEfNS_4arch4Sm80ELb0ELb0ELb1ELb1ELb1ELb0ELb0ELb0ELi2ELi2ELi4ELi2ELb1EEENS1_24CollectiveEpilogueBwdGQAISA_fSD_Li256ELb1ELb1EEENS1_19SingleTileSchedulerILb1ELb0ELb0ELi128EEEEEEEEEvNT_6ParamsE$_ZN4cute3eso3ESOILb1ELb0EJNS_6LayoutINS_5tupleIJNS3_IJNS_1CILi4EEENS4_ILi1EEEEEES6_EEENS3_IJNS3_IJS6_NS4_ILi0EEEEEES9_EEEEEiEEC2ERKSC_RKi)
$_ZN7cutlass13device_kernelIN5flash19enable_sm80_to_sm89INS1_16FlashAttnBwdSm80INS1_25CollectiveMainloopBwdSm80ILi2ELi2EN4cute5tupleIJNS5_1CILi64EEENS7_ILi128EEES8_EEENS_10bfloat16_tEfNS_4arch4Sm80ELb0ELb0ELb1ELb1ELb1ELb0ELb0ELb0ELi2ELi2ELi4ELi2ELb1EEENS1_24CollectiveEpilogueBwdGQAISA_fSD_Li256ELb1ELb1EEENS1_19SingleTileSchedulerILb1ELb0ELb0ELi128EEEEEEEEEvNT_6ParamsE$_ZN4cute3eso3ESOILb1ELb0EJNS_6LayoutINS_5tupleIJNS3_IJNS_1CILi4EEENS4_ILi1EEEEEES6_EEENS3_IJNS3_IJS6_NS4_ILi0EEEEEES9_EEEEEiEEC2ERKSC_RKi:
[----:B------:R-:W-:Y:S02]  /*72b0*/  IADD3 R6, R4, -c[0x0][0x20], RZ ;  /* 0x8000080004067a10 */ /* 0x000fe40007ffe0ff */
[----:B------:R-:W-:-:S03]  /*72c0*/  MOV R9, 0x0 ;  /* 0x0000000000097802 */ /* 0x000fc60000000f00 */
[----:B------:R1:W-:Y:S01]  /*72d0*/  STL [R6], R7 ;  /* 0x0000000706007387 */ /* 0x0003e20000100800 */
[----:B------:R-:W-:Y:S05]  /*72e0*/  RET.REL.NODEC R8 `(_ZN7cutlass13device_kernelIN5flash19enable_sm80_to_sm89INS1_16FlashAttnBwdSm80INS1_25CollectiveMainloopBwdSm80ILi2ELi2EN4cute5tupleIJNS5_1CILi64EEENS7_ILi128EEES8_EEENS_10bfloat16_tEfNS_4arch4Sm80ELb0ELb0ELb1ELb1ELb1ELb0ELb0ELb0ELi2ELi2ELi4ELi2ELb1EEENS1_24CollectiveEpilogueBwdGQAISA_fSD_Li256ELb1ELb1EEENS1_19SingleTileSchedulerILb1ELb0ELb0ELi128EEEEEEEEEvNT_6ParamsE) ;  /* 0xffff8d1008007950 */ /* 0x000fea0003c3ffff */
        .type           $_ZN7cutlass13device_kernelIN5flash19enable_sm80_to_sm89INS1_16FlashAttnBwdSm80INS1_25CollectiveMainloopBwdSm80ILi2ELi2EN4cute5tupleIJNS5_1CILi64EEENS7_ILi128EEES8_EEENS_10bfloat16_tEfNS_4arch4Sm80ELb0ELb0ELb1ELb1ELb1ELb0ELb0ELb0ELi2ELi2ELi4ELi2ELb1EEENS1_24CollectiveEpilogueBwdGQAISA_fSD_Li256ELb1ELb1EEENS1_19SingleTileSchedulerILb1ELb0ELb0ELi128EEEEEEEEEvNT_6ParamsE$_ZN4cute3eso3ESOILb1ELb0EJNS_6LayoutINS_5tupleIJNS3_IJNS_1CILi8EEENS4_ILi1EEEEEEEEENS3_IJNS3_IJS6_NS4_ILi0EEEEEEEEEEENS_10ViewEngineINS_8gmem_ptrIPKN7cutlass10bfloat16_tEEEEEEEC2ERKSC_RKSK_,@function
        .size           $_ZN7cutlass13device_kernelIN5flash19enable_sm80_to_sm89INS1_16FlashAttnBwdSm80INS1_25CollectiveMainloopBwdSm80ILi2ELi2EN4cute5tupleIJNS5_1CILi64EEENS7_ILi128EEES8_EEENS_10bfloat16_tEfNS_4arch4Sm80ELb0ELb0ELb1ELb1ELb1ELb0ELb0ELb0ELi2ELi2ELi4ELi2ELb1EEENS1_24CollectiveEpilogueBwdGQAISA_fSD_Li256ELb1ELb1EEENS1_19SingleTileSchedulerILb1ELb0ELb0ELi128EEEEEEEEEvNT_6ParamsE$_ZN4cute3eso3ESOILb1ELb0EJNS_6LayoutINS_5tupleIJNS3_IJNS_1CILi8EEENS4_ILi1EEEEEEEEENS3_IJNS3_IJS6_NS4_ILi0EEEEEEEEEEENS_10ViewEngineINS_8gmem_ptrIPKN7cutlass10bfloat16_tEEEEEEEC2ERKSC_RKSK_,($_ZN7cutlass13device_kernelIN5flash19enable_sm80_to_sm89INS1_16FlashAttnBwdSm80INS1_25CollectiveMainloopBwdSm80ILi2ELi2EN4cute5tupleIJNS5_1CILi64EEENS7_ILi128EEES8_EEENS_10bfloat16_tEfNS_4arch4Sm80ELb0ELb0ELb1ELb1ELb1ELb0ELb0ELb0ELi2ELi2ELi4ELi2ELb1EEENS1_24CollectiveEpilogueBwdGQAISA_fSD_Li256ELb1ELb1EEENS1_19SingleTileSchedulerILb1ELb0ELb0ELi128EEEEEEEEEvNT_6ParamsE$_ZN4cute3eso3ESOILb1ELb0EJNS_6LayoutINS_5tupleIJNS3_IJNS_1CILi8EEENS4_ILi1EEEEEEEEENS3_IJNS3_IJS6_NS4_ILi0EEEEEEEEEEENS_10ViewEngineINS_8smem_ptrIPN7cutlass10bfloat16_tEEEEEEEC2ERKSC_RKSJ_ - $_ZN7cutlass13device_kernelIN5flash19enable_sm80_to_sm89INS1_16FlashAttnBwdSm80INS1_25CollectiveMainloopBwdSm80ILi2ELi2EN4cute5tupleIJNS5_1CILi64EEENS7_ILi128EEES8_EEENS_10bfloat16_tEfNS_4arch4Sm80ELb0ELb0ELb1ELb1ELb1ELb0ELb0ELb0ELi2ELi2ELi4ELi2ELb1EEENS1_24CollectiveEpilogueBwdGQAISA_fSD_Li256ELb1ELb1EEENS1_19SingleTileSchedulerILb1ELb0ELb0ELi128EEEEEEEEEvNT_6ParamsE$_ZN4cute3eso3ESOILb1ELb0EJNS_6LayoutINS_5tupleIJNS3_IJNS_1CILi8EEENS4_ILi1EEEEEEEEENS3_IJNS3_IJS6_NS4_ILi0EEEEEEEEEEENS_10ViewEngineINS_8gmem_ptrIPKN7cutlass10bfloat16_tEEEEEEEC2ERKSC_RKSK_)
$_ZN7cutlass13device_kernelIN5flash19enable_sm80_to_sm89INS1_16FlashAttnBwdSm80INS1_25CollectiveMainloopBwdSm80ILi2ELi2EN4cute5tupleIJNS5_1CILi64EEENS7_ILi128EEES8_EEENS_10bfloat16_tEfNS_4arch4Sm80ELb0ELb0ELb1ELb1ELb1ELb0ELb0ELb0ELi2ELi2ELi4ELi2ELb1EEENS1_24CollectiveEpilogueBwdGQAISA_fSD_Li256ELb1ELb1EEENS1_19SingleTileSchedulerILb1ELb0ELb0ELi128EEEEEEEEEvNT_6ParamsE$_ZN4cute3eso3ESOILb1ELb0EJNS_6LayoutINS_5tupleIJNS3_IJNS_1CILi8EEENS4_ILi1EEEEEEEEENS3_IJNS3_IJS6_NS4_ILi0EEEEEEEEEEENS_10ViewEngineINS_8gmem_ptrIPKN7cutlass10bfloat16_tEEEEEEEC2ERKSC_RKSK_:
[----:B------:R-:W-:Y:S02]  /*72f0*/  IADD3 R8, R4, -c[0x0][0x20], RZ ;  /* 0x8000080004087a10 */ /* 0x000fe40007ffe0ff */
[----:B------:R-:W-:-:S03]  /*7300*/  MOV R11, 0x0 ;  /* 0x00000000000b7802 */ /* 0x000fc60000000f00 */
[----:B------:R1:W-:Y:S01]  /*7310*/  STL.64 [R8], R6 ;  /* 0x0000000608007387 */ /* 0x0003e20000100a00 */
[----:B------:R-:W-:Y:S05]  /*7320*/  RET.REL.NODEC R10 `(_ZN7cutlass13device_kernelIN5flash19enable_sm80_to_sm89INS1_16FlashAttnBwdSm80INS1_25CollectiveMainloopBwdSm80ILi2ELi2EN4cute5tupleIJNS5_1CILi64EEENS7_ILi128EEES8_EEENS_10bfloat16_tEfNS_4arch4Sm80ELb0ELb0ELb1ELb1ELb1ELb0ELb0ELb0ELi2ELi2ELi4ELi2ELb1EEENS1_24CollectiveEpilogueBwdGQAISA_fSD_Li256ELb1ELb1EEENS1_19SingleTileSchedulerILb1ELb0ELb0ELi128EEEEEEEEEvNT_6ParamsE) ;  /* 0xffff8cd00a007950 */ /* 0x000fea0003c3ffff */
        .type           $_ZN7cutlass13device_kernelIN5flash19enable_sm80_to_sm89INS1_16FlashAttnBwdSm80INS1_25CollectiveMainloopBwdSm80ILi2ELi2EN4cute5tupleIJNS5_1CILi64EEENS7_ILi128EEES8_EEENS_10bfloat16_tEfNS_4arch4Sm80ELb0ELb0ELb1ELb1ELb1ELb0ELb0ELb0ELi2ELi2ELi4ELi2ELb1EEENS1_24CollectiveEpilogueBwdGQAISA_fSD_Li256ELb1ELb1EEENS1_19SingleTileSchedulerILb1ELb0ELb0ELi128EEEEEEEEEvNT_6ParamsE$_ZN4cute3eso3ESOILb1ELb0EJNS_6LayoutINS_5tupleIJNS3_IJNS_1CILi8EEENS4_ILi1EEEEEEEEENS3_IJNS3_IJS6_NS4_ILi0EEEEEEEEEEENS_10ViewEngineINS_8smem_ptrIPN7cutlass10bfloat16_tEEEEEEEC2ERKSC_RKSJ_,@function
        .size           $_ZN7cutlass13device_kernelIN5flash19enable_sm80_to_sm89INS1_16FlashAttnBwdSm80INS1_25CollectiveMainloopBwdSm80ILi2ELi2EN4cute5tupleIJNS5_1CILi64EEENS7_ILi128EEES8_EEENS_10bfloat16_tEfNS_4arch4Sm80ELb0ELb0ELb1ELb1ELb1ELb0ELb0ELb0ELi2ELi2ELi4ELi2ELb1EEENS1_24CollectiveEpilogueBwdGQAISA_fSD_Li256ELb1ELb1EEENS1_19SingleTileSchedulerILb1ELb0ELb0ELi128EEEEEEEEEvNT_6ParamsE$_ZN4cute3eso3ESOILb1ELb0EJNS_6LayoutINS_5tupleIJNS3_IJNS_1CILi8EEENS4_ILi1EEEEEEEEENS3_IJNS3_IJS6_NS4_ILi0EEEEEEEEEEENS_10ViewEngineINS_8smem_ptrIPN7cutlass10bfloat16_tEEEEEEEC2ERKSC_RKSJ_,($_ZN7cutlass13device_kernelIN5flash19enable_sm80_to_sm89INS1_16FlashAttnBwdSm80INS1_25CollectiveMainloopBwdSm80ILi2ELi2EN4cute5tupleIJNS5_1CILi64EEENS7_ILi128EEES8_EEENS_10bfloat16_tEfNS_4arch4Sm80ELb0ELb0ELb1ELb1ELb1ELb0ELb0ELb0ELi2ELi2ELi4ELi2ELb1EEENS1_24CollectiveEpilogueBwdGQAISA_fSD_Li256ELb1ELb1EEENS1_19SingleTileSchedulerILb1ELb0ELb0ELi128EEEEEEEEEvNT_6ParamsE$_ZN4cute3eso3ESOILb1ELb0EJNS_6LayoutINS_5tupleIJNS3_IJNS_1CILi8EEENS4_ILi1EEEEEEEEENS3_IJNS3_IJS6_NS4_ILi0EEEEEEEEEEEiEEC2ERKSC_RKi - $_ZN7cutlass13device_kernelIN5flash19enable_sm80_to_sm89INS1_16FlashAttnBwdSm80INS1_25CollectiveMainloopBwdSm80ILi2ELi2EN4cute5tupleIJNS5_1CILi64EEENS7_ILi128EEES8_EEENS_10bfloat16_tEfNS_4arch4Sm80ELb0ELb0ELb1ELb1ELb1ELb0ELb0ELb0ELi2ELi2ELi4ELi2ELb1EEENS1_24CollectiveEpilogueBwdGQAISA_fSD_Li256ELb1ELb1EEENS1_19SingleTileSchedulerILb1ELb0ELb0ELi128EEEEEEEEEvNT_6ParamsE$_ZN4cute3eso3ESOILb1ELb0EJNS_6LayoutINS_5tupleIJNS3_IJNS_1CILi8EEENS4_ILi1EEEEEEEEENS3_IJNS3_IJS6_NS4_ILi0EEEEEEEEEEENS_10ViewEngineINS_8smem_ptrIPN7cutlass10bfloat16_tEEEEEEEC2ERKSC_RKSJ_)
$_ZN7cutlass13device_kernelIN5flash19enable_sm80_to_sm89INS1_16FlashAttnBwdSm80INS1_25CollectiveMainloopBwdSm80ILi2ELi2EN4cute5tupleIJNS5_1CILi64EEENS7_ILi128EEES8_EEENS_10bfloat16_tEfNS_4arch4Sm80ELb0ELb0ELb1ELb1ELb1ELb0ELb0ELb0ELi2ELi2ELi4ELi2ELb1EEENS1_24CollectiveEpilogueBwdGQAISA_fSD_Li256ELb1ELb1EEENS1_19SingleTileSchedulerILb1ELb0ELb0ELi128EEEEEEEEEvNT_6ParamsE$_ZN4cute3eso3ESOILb1ELb0EJNS_6LayoutINS_5tupleIJNS3_IJNS_1CILi8EEENS4_ILi1EEEEEEEEENS3_IJNS3_IJS6_NS4_ILi0EEEEEEEEEEENS_10ViewEngineINS_8smem_ptrIPN7cutlass10bfloat16_tEEEEEEEC2ERKSC_RKSJ_:
[----:B------:R-:W-:Y:S01]  /*7330*/  IADD3 R8, R4, -c[0x0][0x20], RZ ;  /* 0x8000080004087a10 */ /* 0x000fe20007ffe0ff */
[----:B------:R-:W-:Y:S01]  /*7340*/  IMAD.MOV.U32 R128, RZ, RZ, R16 ;  /* 0x000000ffff807224 */ /* 0x000fe200078e0010 */
[----:B------:R-:W-:-:S03]  /*7350*/  MOV R129, 0x0 ;  /* 0x0000000000817802 */ /* 0x000fc60000000f00 */
[----:B------:R1:W-:Y:S01]  /*7360*/  STL.64 [R8], R6 ;  /* 0x0000000608007387 */ /* 0x0003e20000100a00 */
[----:B------:R-:W-:Y:S05]  /*7370*/  RET.REL.NODEC R128 `(_ZN7cutlass13device_kernelIN5flash19enable_sm80_to_sm89INS1_16FlashAttnBwdSm80INS1_25CollectiveMainloopBwdSm80ILi2ELi2EN4cute5tupleIJNS5_1CILi64EEENS7_ILi128EEES8_EEENS_10bfloat16_tEfNS_4arch4Sm80ELb0ELb0ELb1ELb1ELb1ELb0ELb0ELb0ELi2ELi2ELi4ELi2ELb1EEENS1_24CollectiveEpilogueBwdGQAISA_fSD_Li256ELb1ELb1EEENS1_19SingleTileSchedulerILb1ELb0ELb0ELi128EEEEEEEEEvNT_6ParamsE) ;  /* 0xffff8c8080007950 */ /* 0x000fea0003c3ffff */
        .type           $_ZN7cutlass13device_kernelIN5flash19enable_sm80_to_sm89INS1_16FlashAttnBwdSm80INS1_25CollectiveMainloopBwdSm80ILi2ELi2EN4cute5tupleIJNS5_1CILi64EEENS7_ILi128EEES8_EEENS_10bfloat16_tEfNS_4arch4Sm80ELb0ELb0ELb1ELb1ELb1ELb0ELb0ELb0ELi2ELi2ELi4ELi2ELb1EEENS1_24CollectiveEpilogueBwdGQAISA_fSD_Li256ELb1ELb1EEENS1_19SingleTileSchedulerILb1ELb0ELb0ELi128EEEEEEEEEvNT_6ParamsE$_ZN4cute3eso3ESOILb1ELb0EJNS_6LayoutINS_5tupleIJNS3_IJNS_1CILi8EEENS4_ILi1EEEEEEEEENS3_IJNS3_IJS6_NS4_ILi0EEEEEEEEEEEiEEC2ERKSC_RKi,@function
        .size           $_ZN7cutlass13device_kernelIN5flash19enable_sm80_to_sm89INS1_16FlashAttnBwdSm80INS1_25CollectiveMainloopBwdSm80ILi2ELi2EN4cute5tupleIJNS5_1CILi64EEENS7_ILi128EEES8_EEENS_10bfloat16_tEfNS_4arch4Sm80ELb0ELb0ELb1ELb1ELb1ELb0ELb0ELb0ELi2ELi2ELi4ELi2ELb1EEENS1_24CollectiveEpilogueBwdGQAISA_fSD_Li256ELb1ELb1EEENS1_19SingleTileSchedulerILb1ELb0ELb0ELi128EEEEEEEEEvNT_6ParamsE$_ZN4cute3eso3ESOILb1ELb0EJNS_6LayoutINS_5tupleIJNS3_IJNS_1CILi8EEENS4_ILi1EEEEEEEEENS3_IJNS3_IJS6_NS4_ILi0EEEEEEEEEEEiEEC2ERKSC_RKi,($_ZN7cutlass13device_kernelIN5flash19enable_sm80_to_sm89INS1_16FlashAttnBwdSm80INS1_25CollectiveMainloopBwdSm80ILi2ELi2EN4cute5tupleIJNS5_1CILi64EEENS7_ILi128EEES8_EEENS_10bfloat16_tEfNS_4arch4Sm80ELb0ELb0ELb1ELb1ELb1ELb0ELb0ELb0ELi2ELi2ELi4ELi2ELb1EEENS1_24CollectiveEpilogueBwdGQAISA_fSD_Li256ELb1ELb1EEENS1_19SingleTileSchedulerILb1ELb0ELb0ELi128EEEEEEEEEvNT_6ParamsE$_ZN4cute3eso3ESOILb1ELb0EJNS_6LayoutINS_5tupleIJNS3_IJNS_1CILi8EEENS4_ILi1EEEEEEEEENS3_IJNS3_IJS6_NS4_ILi0EEEEEEEEEEElEEC2ERKSC_RKl - $_ZN7cutlass13device_kernelIN5flash19enable_sm80_to_sm89INS1_16FlashAttnBwdSm80INS1_25CollectiveMainloopBwdSm80ILi2ELi2EN4cute5tupleIJNS5_1CILi64EEENS7_ILi128EEES8_EEENS_10bfloat16_tEfNS_4arch4Sm80ELb0ELb0ELb1ELb1ELb1ELb0ELb0ELb0ELi2ELi2ELi4ELi2ELb1EEENS1_24CollectiveEpilogueBwdGQAISA_fSD_Li256ELb1ELb1EEENS1_19SingleTileSchedulerILb1ELb0ELb0ELi128EEEEEEEEEvNT_6ParamsE$_ZN4cute3eso3ESOILb1ELb0EJNS_6LayoutINS_5tupleIJNS3_IJNS_1CILi8EEENS4_ILi1EEEEEEEEENS3_IJNS3_IJS6_NS4_ILi0EEEEEEEEEEEiEEC2ERKSC_RKi)
$_ZN7cutlass13device_kernelIN5flash19enable_sm80_to_sm89INS1_16FlashAttnBwdSm80INS1_25CollectiveMainloopBwdSm80ILi2ELi2EN4cute5tupleIJNS5_1CILi64EEENS7_ILi128EEES8_EEENS_10bfloat16_tEfNS_4arch4Sm80ELb0ELb0ELb1ELb1ELb1ELb0ELb0ELb0ELi2ELi2ELi4ELi2ELb1EEENS1_24CollectiveEpilogueBwdGQAISA_fSD_Li256ELb1ELb1EEENS1_19SingleTileSchedulerILb1ELb0ELb0ELi128EEEEEEEEEvNT_6ParamsE$_ZN4cute3eso3ESOILb1ELb0EJNS_6LayoutINS_5tupleIJNS3_IJNS_1CILi8EEENS4_ILi1EEEEEEEEENS3_IJNS3_IJS6_NS4_ILi0EEEEEEEEEEEiEEC2ERKSC_RKi:
[----:B------:R-:W-:Y:S02]  /*7380*/  IADD3 R6, R4, -c[0x0][0x20], RZ ;  /* 0x8000080004067a10 */ /* 0x000fe40007ffe0ff */
[----:B------:R-:W-:-:S03]  /*7390*/  MOV R9, 0x0 ;  /* 0x0000000000097802 */ /* 0x000fc60000000f00 */
[----:B------:R1:W-:Y:S01]  /*73a0*/  STL [R6], R7 ;  /* 0x0000000706007387 */ /* 0x0003e20000100800 */
[----:B------:R-:W-:Y:S05]  /*73b0*/  RET.REL.NODEC R8 `(_ZN7cutlass13device_kernelIN5flash19enable_sm80_to_sm89INS1_16FlashAttnBwdSm80INS1_25CollectiveMainloopBwdSm80ILi2ELi2EN4cute5tupleIJNS5_1CILi64EEENS7_ILi128EEES8_EEENS_10bfloat16_tEfNS_4arch4Sm80ELb0ELb0ELb1ELb1ELb1ELb0ELb0ELb0ELi2ELi2ELi4ELi2ELb1EEENS1_24CollectiveEpilogueBwdGQAISA_fSD_Li256ELb1ELb1EEENS1_19SingleTileSchedulerILb1ELb0ELb0ELi128EEEEEEEEEvNT_6ParamsE) ;  /* 0xffff8c4008007950 */ /* 0x000fea0003c3ffff */
        .type           $_ZN7cutlass13device_kernelIN5flash19enable_sm80_to_sm89INS1_16FlashAttnBwdSm80INS1_25CollectiveMainloopBwdSm80ILi2ELi2EN4cute5tupleIJNS5_1CILi64EEENS7_ILi128EEES8_EEENS_10bfloat16_tEfNS_4arch4Sm80ELb0ELb0ELb1ELb1ELb1ELb0ELb0ELb0ELi2ELi2ELi4ELi2ELb1EEENS1_24CollectiveEpilogueBwdGQAISA_fSD_Li256ELb1ELb1EEENS1_19SingleTileSchedulerILb1ELb0ELb0ELi128EEEEEEEEEvNT_6ParamsE$_ZN4cute3eso3ESOILb1ELb0EJNS_6LayoutINS_5tupleIJNS3_IJNS_1CILi8EEENS4_ILi1EEEEEEEEENS3_IJNS3_IJS6_NS4_ILi0EEEEEEEEEEElEEC2ERKSC_RKl,@function
        .size           $_ZN7cutlass13device_kernelIN5flash19enable_sm80_to_sm89INS1_16FlashAttnBwdSm80INS1_25CollectiveMainloopBwdSm80ILi2ELi2EN4cute5tupleIJNS5_1CILi64EEENS7_ILi128EEES8_EEENS_10bfloat16_tEfNS_4arch4Sm80ELb0ELb0ELb1ELb1ELb1ELb0ELb0ELb0ELi2ELi2ELi4ELi2ELb1EEENS1_24CollectiveEpilogueBwdGQAISA_fSD_Li256ELb1ELb1EEENS1_19SingleTileSchedulerILb1ELb0ELb0ELi128EEEEEEEEEvNT_6ParamsE$_ZN4cute3eso3ESOILb1ELb0EJNS_6LayoutINS_5tupleIJNS3_IJNS_1CILi8EEENS4_ILi1EEEEEEEEENS3_IJNS3_IJS6_NS4_ILi0EEEEEEEEEEElEEC2ERKSC_RKl,($_ZN7cutlass13device_kernelIN5flash19enable_sm80_to_sm89INS1_16FlashAttnBwdSm80INS1_25CollectiveMainloopBwdSm80ILi2ELi2EN4cute5tupleIJNS5_1CILi64EEENS7_ILi128EEES8_EEENS_10bfloat16_tEfNS_4arch4Sm80ELb0ELb0ELb1ELb1ELb1ELb0ELb0ELb0ELi2ELi2ELi4ELi2ELb1EEENS1_24CollectiveEpilogueBwdGQAISA_fSD_Li256ELb1ELb1EEENS1_19SingleTileSchedulerILb1ELb0ELb0ELi128EEEEEEEEEvNT_6ParamsE$_ZN4cute3eso3ESOILb1ELb0EJNS_6LayoutINS_5tupleIJNS3_IJNS_1CILi8EEENS4_ILi1EEEEEENS4_ILi2EEES6_EEENS3_IJNS3_IJS6_NS4_ILi0EEEEEENS4_ILi2048EEESA_EEEEENS_10ViewEngineINS_8smem_ptrIPN7cutlass10bfloat16_tEEEEEEEC2ERKSE_RKSL_ - $_ZN7cutlass13device_kernelIN5flash19enable_sm80_to_sm89INS1_16FlashAttnBwdSm80INS1_25CollectiveMainloopBwdSm80ILi2ELi2EN4cute5tupleIJNS5_1CILi64EEENS7_ILi128EEES8_EEENS_10bfloat16_tEfNS_4arch4Sm80ELb0ELb0ELb1ELb1ELb1ELb0ELb0ELb0ELi2ELi2ELi4ELi2ELb1EEENS1_24CollectiveEpilogueBwdGQAISA_fSD_Li256ELb1ELb1EEENS1_19SingleTileSchedulerILb1ELb0ELb0ELi128EEEEEEEEEvNT_6ParamsE$_ZN4cute3eso3ESOILb1ELb0EJNS_6LayoutINS_5tupleIJNS3_IJNS_1CILi8EEENS4_ILi1EEEEEEEEENS3_IJNS3_IJS6_NS4_ILi0EEEEEEEEEEElEEC2ERKSC_RKl)
$_ZN7cutlass13device_kernelIN5flash19enable_sm80_to_sm89INS1_16FlashAttnBwdSm80INS1_25CollectiveMainloopBwdSm80ILi2ELi2EN4cute5tupleIJNS5_1CILi64EEENS7_ILi128EEES8_EEENS_10bfloat16_tEfNS_4arch4Sm80ELb0ELb0ELb1ELb1ELb1ELb0ELb0ELb0ELi2ELi2ELi4ELi2ELb1EEENS1_24CollectiveEpilogueBwdGQAISA_fSD_Li256ELb1ELb1EEENS1_19SingleTileSchedulerILb1ELb0ELb0ELi128EEEEEEEEEvNT_6ParamsE$_ZN4cute3eso3ESOILb1ELb0EJNS_6LayoutINS_5tupleIJNS3_IJNS_1CILi8EEENS4_ILi1EEEEEEEEENS3_IJNS3_IJS6_NS4_ILi0EEEEEEEEEEElEEC2ERKSC_RKl:
[----:B------:R-:W-:Y:S01]  /*73c0*/  IADD3 R6, R4, -c[0x0][0x20], RZ ;  /* 0x8000080004067a10 */ /* 0x000fe20007ffe0ff */
[----:B------:R-:W-:Y:S01]  /*73d0*/  IMAD.MOV.U32 R11, RZ, RZ, R7 ;  /* 0x000000ffff0b7224 */ /* 0x000fe200078e0007 */
[----:B------:R-:W-:-:S04]  /*73e0*/  MOV R9, 0x0 ;  /* 0x0000000000097802 */ /* 0x000fc80000000f00 */
[----:B------:R1:W-:Y:S01]  /*73f0*/  STL.64 [R6], R10 ;  /* 0x0000000a06007387 */ /* 0x0003e20000100a00 */
[----:B------:R-:W-:Y:S05]  /*7400*/  RET.REL.NODEC R8 `(_ZN7cutlass13device_kernelIN5flash19enable_sm80_to_sm89INS1_16FlashAttnBwdSm80INS1_25CollectiveMainloopBwdSm80ILi2ELi2EN4cute5tupleIJNS5_1CILi64EEENS7_ILi128EEES8_EEENS_10bfloat16_tEfNS_4arch4Sm80ELb0ELb0ELb1ELb1ELb1ELb0ELb0ELb0ELi2ELi2ELi4ELi2ELb1EEENS1_24CollectiveEpilogueBwdGQAISA_fSD_Li256ELb1ELb1EEENS1_19SingleTileSchedulerILb1ELb0ELb0ELi128EEEEEEEEEvNT_6ParamsE) ;  /* 0xffff8bf008007950 */ /* 0x000fea0003c3ffff */
        .type           $_ZN7cutlass13device_kernelIN5flash19enable_sm80_to_sm89INS1_16FlashAttnBwdSm80INS1_25CollectiveMainloopBwdSm80ILi2ELi2EN4cute5tupleIJNS5_1CILi64EEENS7_ILi128EEES8_EEENS_10bfloat16_tEfNS_4arch4Sm80ELb0ELb0ELb1ELb1ELb1ELb0ELb0ELb0ELi2ELi2ELi4ELi2ELb1EEENS1_24CollectiveEpilogueBwdGQAISA_fSD_Li256ELb1ELb1EEENS1_19SingleTileSchedulerILb1ELb0ELb0ELi128EEEEEEEEEvNT_6ParamsE$_ZN4cute3eso3ESOILb1ELb0EJNS_6LayoutINS_5tupleIJNS3_IJNS_1CILi8EEENS4_ILi1EEEEEENS4_ILi2EEES6_EEENS3_IJNS3_IJS6_NS4_ILi0EEEEEENS4_ILi2048EEESA_EEEEENS_10ViewEngineINS_8smem_ptrIPN7cutlass10bfloat16_tEEEEEEEC2ERKSE_RKSL_,@function
        .size           $_ZN7cutlass13device_kernelIN5flash19enable_sm80_to_sm89INS1_16FlashAttnBwdSm80INS1_25CollectiveMainloopBwdSm80ILi2ELi2EN4cute5tupleIJNS5_1CILi64EEENS7_ILi128EEES8_EEENS_10bfloat16_tEfNS_4arch4Sm80ELb0ELb0ELb1ELb1ELb1ELb0ELb0ELb0ELi2ELi2ELi4ELi2ELb1EEENS1_24CollectiveEpilogueBwdGQAISA_fSD_Li256ELb1ELb1EEENS1_19SingleTileSchedulerILb1ELb0ELb0ELi128EEEEEEEEEvNT_6ParamsE$_ZN4cute3eso3ESOILb1ELb0EJNS_6LayoutINS_5tupleIJNS3_IJNS_1CILi8EEENS4_ILi1EEEEEENS4_ILi2EEES6_EEENS3_IJNS3_IJS6_NS4_ILi0EEEEEENS4_ILi2048EEESA_EEEEENS_10ViewEngineINS_8smem_ptrIPN7cutlass10bfloat16_tEEEEEEEC2ERKSE_RKSL_,($_ZN7cutlass13device_kernelIN5flash19enable_sm80_to_sm89INS1_16FlashAttnBwdSm80INS1_25CollectiveMainloopBwdSm80ILi2ELi2EN4cute5tupleIJNS5_1CILi64EEENS7_ILi128EEES8_EEENS_10bfloat16_tEfNS_4arch4Sm80ELb0ELb0ELb1ELb1ELb1ELb0ELb0ELb0ELi2ELi2ELi4ELi2ELb1EEENS1_24CollectiveEpilogueBwdGQAISA_fSD_Li256ELb1ELb1EEENS1_19SingleTileSchedulerILb1ELb0ELb0ELi128EEEEEEEEEvNT_6ParamsE$_ZN4cute3eso3ESOILb1ELb0EJNS_6LayoutINS_5tupleIJNS3_IJNS_1CILi8EEENS4_ILi1EEEEEENS4_ILi2EEES6_EEENS3_IJNS3_IJS6_NS4_ILi0EEEEEENS4_ILi2048EEESA_EEEEEiEEC2ERKSE_RKi - $_ZN7cutlass13device_kernelIN5flash19enable_sm80_to_sm89INS1_16FlashAttnBwdSm80INS1_25CollectiveMainloopBwdSm80ILi2ELi2EN4cute5tupleIJNS5_1CILi64EEENS7_ILi128EEES8_EEENS_10bfloat16_tEfNS_4arch4Sm80ELb0ELb0ELb1ELb1ELb1ELb0ELb0ELb0ELi2ELi2ELi4ELi2ELb1EEENS1_24CollectiveEpilogueBwdGQAISA_fSD_Li256ELb1ELb1EEENS1_19SingleTileSchedulerILb1ELb0ELb0ELi128EEEEEEEEEvNT_6ParamsE$_ZN4cute3eso3ESOILb1ELb0EJNS_6LayoutINS_5tupleIJNS3_IJNS_1CILi8EEENS4_ILi1EEEEEENS4_ILi2EEES6_EEENS3_IJNS3_IJS6_NS4_ILi0EEEEEENS4_ILi2048EEESA_EEEEENS_10ViewEngineINS_8smem_ptrIPN7cutlass10bfloat16_tEEEEEEEC2ERKSE_RKSL_)
$_ZN7cutlass13device_kernelIN5flash19enable_sm80_to_sm89INS1_16FlashAttnBwdSm80INS1_25CollectiveMainloopBwdSm80ILi2ELi2EN4cute5tupleIJNS5_1CILi64EEENS7_ILi128EEES8_EEENS_10bfloat16_tEfNS_4arch4Sm80ELb0ELb0ELb1ELb1ELb1ELb0ELb0ELb0ELi2ELi2ELi4ELi2ELb1EEENS1_24CollectiveEpilogueBwdGQAISA_fSD_Li256ELb1ELb1EEENS1_19SingleTileSchedulerILb1ELb0ELb0ELi128EEEEEEEEEvNT_6ParamsE$_ZN4cute3eso3ESOILb1ELb0EJNS_6LayoutINS_5tupleIJNS3_IJNS_1CILi8EEENS4_ILi1EEEEEENS4_ILi2EEES6_EEENS3_IJNS3_IJS6_NS4_ILi0EEEEEENS4_ILi2048EEESA_EEEEENS_10ViewEngineINS_8smem_ptrIPN7cutlass10bfloat16_tEEEEEEEC2ERKSE_RKSL_:
[----:B------:R-:W-:Y:S02]  /*7410*/  IADD3 R8, R4, -c[0x0][0x20], RZ ;  /* 0x8000080004087a10 */ /* 0x000fe40007ffe0ff */
[----:B------:R-:W-:-:S03]  /*7420*/  MOV R11, 0x0 ;  /* 0x00000000000b7802 */ /* 0x000fc60000000f00 */
[----:B------:R1:W-:Y:S01]  /*7430*/  STL.64 [R8], R6 ;  /* 0x0000000608007387 */ /* 0x0003e20000100a00 */
[----:B------:R-:W-:Y:S05]  /*7440*/  RET.REL.NODEC R10 `(_ZN7cutlass13device_kernelIN5flash19enable_sm80_to_sm89INS1_16FlashAttnBwdSm80INS1_25CollectiveMainloopBwdSm80ILi2ELi2EN4cute5tupleIJNS5_1CILi64EEENS7_ILi128EEES8_EEENS_10bfloat16_tEfNS_4arch4Sm80ELb0ELb0ELb1ELb1ELb1ELb0ELb0ELb0ELi2ELi2ELi4ELi2ELb1EEENS1_24CollectiveEpilogueBwdGQAISA_fSD_Li256ELb1ELb1EEENS1_19SingleTileSchedulerILb1ELb0ELb0ELi128EEEEEEEEEvNT_6ParamsE) ;  /* 0xffff8bb00a007950 */ /* 0x000fea0003c3ffff */
        .type           $_ZN7cutlass13device_kernelIN5flash19enable_sm80_to_sm89INS1_16FlashAttnBwdSm80INS1_25CollectiveMainloopBwdSm80ILi2ELi2EN4cute5tupleIJNS5_1CILi64EEENS7_ILi128EEES8_EEENS_10bfloat16_tEfNS_4arch4Sm80ELb0ELb0ELb1ELb1ELb1ELb0ELb0ELb0ELi2ELi2ELi4ELi2ELb1EEENS1_24CollectiveEpilogueBwdGQAISA_fSD_Li256ELb1ELb1EEENS1_19SingleTileSchedulerILb1ELb0ELb0ELi128EEEEEEEEEvNT_6ParamsE$_ZN4cute3eso3ESOILb1ELb0EJNS_6LayoutINS_5tupleIJNS3_IJNS_1CILi8EEENS4_ILi1EEEEEENS4_ILi2EEES6_EEENS3_IJNS3_IJS6_NS4_ILi0EEEEEENS4_ILi2048EEESA_EEEEEiEEC2ERKSE_RKi,@function
        .size           $_ZN7cutlass13device_kernelIN5flash19enable_sm80_to_sm89INS1_16FlashAttnBwdSm80INS1_25CollectiveMainloopBwdSm80ILi2ELi2EN4cute5tupleIJNS5_1CILi64EEENS7_ILi128EEES8_EEENS_10bfloat16_tEfNS_4arch4Sm80ELb0ELb0ELb1ELb1ELb1ELb0ELb0ELb0ELi2ELi2ELi4ELi2ELb1EEENS1_24CollectiveEpilogueBwdGQAISA_fSD_Li256ELb1ELb1EEENS1_19SingleTileSchedulerILb1ELb0ELb0ELi128EEEEEEEEEvNT_6ParamsE$_ZN4cute3eso3ESOILb1ELb0EJNS_6LayoutINS_5tupleIJNS3_IJNS_1CILi8EEENS4_ILi1EEEEEENS4_ILi2EEES6_EEENS3_IJNS3_IJS6_NS4_ILi0EEEEEENS4_ILi2048EEESA_EEEEEiEEC2ERKSE_RKi,($_ZN7cutlass13device_kernelIN5flash19enable_sm80_to_sm89INS1_16FlashAttnBwdSm80INS1_25CollectiveMainloopBwdSm80ILi2ELi2EN4cute5tupleIJNS5_1CILi64EEENS7_ILi128EEES8_EEENS_10bfloat16_tEfNS_4arch4Sm80ELb0ELb0ELb1ELb1ELb1ELb0ELb0ELb0ELi2ELi2ELi4ELi2ELb1EEENS1_24CollectiveEpilogueBwdGQAISA_fSD_Li256ELb1ELb1EEENS1_19SingleTileSchedulerILb1ELb0ELb0ELi128EEEEEEEEEvNT_6ParamsE$_ZN4cute5tupleIJNS0_IJNS0_IJNS_1CILi8EEENS1_ILi1EEEEEENS1_ILi2EEES3_EEENS0_IJNS0_IJS3_NS1_ILi0EEEEEElS7_EEEEEC2ERKS6_RKS9_ - $_ZN7cutlass13device_kernelIN5flash19enable_sm80_to_sm89INS1_16FlashAttnBwdSm80INS1_25CollectiveMainloopBwdSm80ILi2ELi2EN4cute5tupleIJNS5_1CILi64EEENS7_ILi128EEES8_EEENS_10bfloat16_tEfNS_4arch4Sm80ELb0ELb0ELb1ELb1ELb1ELb0ELb0ELb0ELi2ELi2ELi4ELi2ELb1EEENS1_24CollectiveEpilogueBwdGQAISA_fSD_Li256ELb1ELb1EEENS1_19SingleTileSchedulerILb1ELb0ELb0ELi128EEEEEEEEEvNT_6ParamsE$_ZN4cute3eso3ESOILb1ELb0EJNS_6LayoutINS_5tupleIJNS3_IJNS_1CILi8EEENS4_ILi1EEEEEENS4_ILi2EEES6_EEENS3_IJNS3_IJS6_NS4_ILi0EEEEEENS4_ILi2048EEESA_EEEEEiEEC2ERKSE_RKi)
$_ZN7cutlass13device_kernelIN5flash19enable_sm80_to_sm89INS1_16FlashAttnBwdSm80INS1_25CollectiveMainloopBwdSm80ILi2ELi2EN4cute5tupleIJNS5_1CILi64EEENS7_ILi128EEES8_EEENS_10bfloat16_tEfNS_4arch4Sm80ELb0ELb0ELb1ELb1ELb1ELb0ELb0ELb0ELi2ELi2ELi4ELi2ELb1EEENS1_24CollectiveEpilogueBwdGQAISA_fSD_Li256ELb1ELb1EEENS1_19SingleTileSchedulerILb1ELb0ELb0ELi128EEEEEEEEEvNT_6ParamsE$_ZN4cute3eso3ESOILb1ELb0EJNS_6LayoutINS_5tupleIJNS3_IJNS_1CILi8EEENS4_ILi1EEEEEENS4_ILi2EEES6_EEENS3_IJNS3_IJS6_NS4_ILi0EEEEEENS4_ILi2048EEESA_EEEEEiEEC2ERKSE_RKi:
[----:B------:R-:W-:Y:S02]  /*7450*/  IADD3 R6, R4, -c[0x0][0x20], RZ ;  /* 0x8000080004067a10 */ /* 0x000fe40007ffe0ff */
[----:B------:R-:W-:-:S03]  /*7460*/  MOV R9, 0x0 ;  /* 0x0000000000097802 */ /* 0x000fc60000000f00 */
[----:B------:R1:W-:Y:S01]  /*7470*/  STL [R6], R7 ;  /* 0x0000000706007387 */ /* 0x0003e20000100800 */
[----:B------:R-:W-:Y:S05]  /*7480*/  RET.REL.NODEC R8 `(_ZN7cutlass13device_kernelIN5flash19enable_sm80_to_sm89INS1_16FlashAttnBwdSm80INS1_25CollectiveMainloopBwdSm80ILi2ELi2EN4cute5tupleIJNS5_1CILi64EEENS7_ILi128EEES8_EEENS_10bfloat16_tEfNS_4arch4Sm80ELb0ELb0ELb1ELb1ELb1ELb0ELb0ELb0ELi2ELi2ELi4ELi2ELb1EEENS1_24CollectiveEpilogueBwdGQAISA_fSD_Li256ELb1ELb1EEENS1_19SingleTileSchedulerILb1ELb0ELb0ELi128EEEEEEEEEvNT_6ParamsE) ;  /* 0xffff8b7008007950 */ /* 0x000fea0003c3ffff */
        .type           $_ZN7cutlass13device_kernelIN5flash19enable_sm80_to_sm89INS1_16FlashAttnBwdSm80INS1_25CollectiveMainloopBwdSm80ILi2ELi2EN4cute5tupleIJNS5_1CILi64EEENS7_ILi128EEES8_EEENS_10bfloat16_tEfNS_4arch4Sm80ELb0ELb0ELb1ELb1ELb1ELb0ELb0ELb0ELi2ELi2ELi4ELi2ELb1EEENS1_24CollectiveEpilogueBwdGQAISA_fSD_Li256ELb1ELb1EEENS1_19SingleTileSchedulerILb1ELb0ELb0ELi128EEEEEEEEEvNT_6ParamsE$_ZN4cute5tupleIJNS0_IJNS0_IJNS_1CILi8EEENS1_ILi1EEEEEENS1_ILi2EEES3_EEENS0_IJNS0_IJS3_NS1_ILi0EEEEEElS7_EEEEEC2ERKS6_RKS9_,@function
        .size           $_ZN7cutlass13device_kernelIN5flash19enable_sm80_to_sm89INS1_16FlashAttnBwdSm80INS1_25CollectiveMainloopBwdSm80ILi2ELi2EN4cute5tupleIJNS5_1CILi64EEENS7_ILi128EEES8_EEENS_10bfloat16_tEfNS_4arch4Sm80ELb0ELb0ELb1ELb1ELb1ELb0ELb0ELb0ELi2ELi2ELi4ELi2ELb1EEENS1_24CollectiveEpilogueBwdGQAISA_fSD_Li256ELb1ELb1EEENS1_19SingleTileSchedulerILb1ELb0ELb0ELi128EEEEEEEEEvNT_6ParamsE$_ZN4cute5tupleIJNS0_IJNS0_IJNS_1CILi8EEENS1_ILi1EEEEEENS1_ILi2EEES3_EEENS0_IJNS0_IJS3_NS1_ILi0EEEEEElS7_EEEEEC2ERKS6_RKS9_,($_ZN7cutlass13device_kernelIN5flash19enable_sm80_to_sm89INS1_16FlashAttnBwdSm80INS1_25CollectiveMainloopBwdSm80ILi2ELi2EN4cute5tupleIJNS5_1CILi64EEENS7_ILi128EEES8_EEENS_10bfloat16_tEfNS_4arch4Sm80ELb0ELb0ELb1ELb1ELb1ELb0ELb0ELb0ELi2ELi2ELi4ELi2ELb1EEENS1_24CollectiveEpilogueBwdGQAISA_fSD_Li256ELb1ELb1EEENS1_19SingleTileSchedulerILb1ELb0ELb0ELi128EEEEEEEEEvNT_6ParamsE$_ZN4cute5tupleIJNS_15ArithmeticTupleIJNS_1CILi0EEEiEEEEEC2ERKS4_ - $_ZN7cutlass13device_kernelIN5flash19enable_sm80_to_sm89INS1_16FlashAttnBwdSm80INS1_25CollectiveMainloopBwdSm80ILi2ELi2EN4cute5tupleIJNS5_1CILi64EEENS7_ILi128EEES8_EEENS_10bfloat16_tEfNS_4arch4Sm80ELb0ELb0ELb1ELb1ELb1ELb0ELb0ELb0ELi2ELi2ELi4ELi2ELb1EEENS1_24CollectiveEpilogueBwdGQAISA_fSD_Li256ELb1ELb1EEENS1_19SingleTileSchedulerILb1ELb0ELb0ELi128EEEEEEEEEvNT_6ParamsE$_ZN4cute5tupleIJNS0_IJNS0_IJNS_1CILi8EEENS1_ILi1EEEEEENS1_ILi2EEES3_EEENS0_IJNS0_IJS3_NS1_ILi0EEEEEElS7_EEEEEC2ERKS6_RKS9_)
$_ZN7cutlass13device_kernelIN5flash19enable_sm80_to_sm89INS1_16FlashAttnBwdSm80INS1_25CollectiveMainloopBwdSm80ILi2ELi2EN4cute5tupleIJNS5_1CILi64EEENS7_ILi128EEES8_EEENS_10bfloat16_tEfNS_4arch4Sm80ELb0ELb0ELb1ELb1ELb1ELb0ELb0ELb0ELi2ELi2ELi4ELi2ELb1EEENS1_24CollectiveEpilogueBwdGQAISA_fSD_Li256ELb1ELb1EEENS1_19SingleTileSchedulerILb1ELb0ELb0ELi128EEEEEEEEEvNT_6ParamsE$_ZN4cute5tupleIJNS0_IJNS0_IJNS_1CILi8EEENS1_ILi1EEEEEENS1_ILi2EEES3_EEENS0_IJNS0_IJS3_NS1_ILi0EEEEEElS7_EEEEEC2ERKS6_RKS9_:
[----:B------:R-:W-:Y:S02]  /*7490*/  MOV R10, 0x74b0 ;  /* 0x000074b0000a7802 */ /* 0x000fe40000000f00 */
[----:B------:R-:W-:Y:S05]  /*74a0*/  CALL.REL.NOINC `($_ZN7cutlass13device_kernelIN5flash19enable_sm80_to_sm89INS1_16FlashAttnBwdSm80INS1_25CollectiveMainloopBwdSm80ILi2ELi2EN4cute5tupleIJNS5_1CILi64EEENS7_ILi128EEES8_EEENS_10bfloat16_tEfNS_4arch4Sm80ELb0ELb0ELb1ELb1ELb1ELb0ELb0ELb0ELi2ELi2ELi4ELi2ELb1EEENS1_24CollectiveEpilogueBwdGQAISA_fSD_Li256ELb1ELb1EEENS1_19SingleTileSchedulerILb1ELb0ELb0ELi128EEEEEEEEEvNT_6ParamsE$_ZN4cute3eso3ESOILb1ELb0EJNS_5tupleIJNS2_IJNS_1CILi8EEENS3_ILi1EEEEEENS3_ILi2EEES5_EEENS2_IJNS2_IJS5_NS3_ILi0EEEEEElS9_EEEEEC2ERKS8_RKSB_) ;  /* 0xfffffb9000007944 */ /* 0x000fea0003c3ffff */
[----:B------:R-:W-:-:S04]  /*74b0*/  MOV R9, 0x0 ;  /* 0x0000000000097802 */ /* 0x000fc80000000f00 */
[----:B------:R-:W-:Y:S05]  /*74c0*/  RET.REL.NODEC R8 `(_ZN7cutlass13device_kernelIN5flash19enable_sm80_to_sm89INS1_16FlashAttnBwdSm80INS1_25CollectiveMainloopBwdSm80ILi2ELi2EN4cute5tupleIJNS5_1CILi64EEENS7_ILi128EEES8_EEENS_10bfloat16_tEfNS_4arch4Sm80ELb0ELb0ELb1ELb1ELb1ELb0ELb0ELb0ELi2ELi2ELi4ELi2ELb1EEENS1_24CollectiveEpilogueBwdGQAISA_fSD_Li256ELb1ELb1EEENS1_19SingleTileSchedulerILb1ELb0ELb0ELi128EEEEEEEEEvNT_6ParamsE) ;  /* 0xffff8b3008007950 */ /* 0x000fea0003c3ffff */
        .type           $_ZN7cutlass13device_kernelIN5flash19enable_sm80_to_sm89INS1_16FlashAttnBwdSm80INS1_25CollectiveMainloopBwdSm80ILi2ELi2EN4cute5tupleIJNS5_1CILi64EEENS7_ILi128EEES8_EEENS_10bfloat16_tEfNS_4arch4Sm80ELb0ELb0ELb1ELb1ELb1ELb0ELb0ELb0ELi2ELi2ELi4ELi2ELb1EEENS1_24CollectiveEpilogueBwdGQAISA_fSD_Li256ELb1ELb1EEENS1_19SingleTileSchedulerILb1ELb0ELb0ELi128EEEEEEEEEvNT_6ParamsE$_ZN4cute5tupleIJNS_15ArithmeticTupleIJNS_1CILi0EEEiEEEEEC2ERKS4_,@function
        .size           $_ZN7cutlass13device_kernelIN5flash19enable_sm80_to_sm89INS1_16FlashAttnBwdSm80INS1_25CollectiveMainloopBwdSm80ILi2ELi2EN4cute5tupleIJNS5_1CILi64EEENS7_ILi128EEES8_EEENS_10bfloat16_tEfNS_4arch4Sm80ELb0ELb0ELb1ELb1ELb1ELb0ELb0ELb0ELi2ELi2ELi4ELi2ELb1EEENS1_24CollectiveEpilogueBwdGQAISA_fSD_Li256ELb1ELb1EEENS1_19SingleTileSchedulerILb1ELb0ELb0ELi128EEEEEEEEEvNT_6ParamsE$_ZN4cute5tupleIJNS_15ArithmeticTupleIJNS_1CILi0EEEiEEEEEC2ERKS4_,($_ZN7cutlass13device_kernelIN5flash19enable_sm80_to_sm89INS1_16FlashAttnBwdSm80INS1_25CollectiveMainloopBwdSm80ILi2ELi2EN4cute5tupleIJNS5_1CILi64EEENS7_ILi128EEES8_EEENS_10bfloat16_tEfNS_4arch4Sm80ELb0ELb0ELb1ELb1ELb1ELb0ELb0ELb0ELi2ELi2ELi4ELi2ELb1EEENS1_24CollectiveEpilogueBwdGQAISA_fSD_Li256ELb1ELb1EEENS1_19SingleTileSchedulerILb1ELb0ELb0ELi128EEEEEEEEEvNT_6ParamsE$_ZN4cute5tupleIJNS_15ArithmeticTupleIJiEEEEEC2ERKS2_ - $_ZN7cutlass13device_kernelIN5flash19enable_sm80_to_sm89INS1_16FlashAttnBwdSm80INS1_25CollectiveMainloopBwdSm80ILi2ELi2EN4cute5tupleIJNS5_1CILi64EEENS7_ILi128EEES8_EEENS_10bfloat16_tEfNS_4arch4Sm80ELb0ELb0ELb1ELb1ELb1ELb0ELb0ELb0ELi2ELi2ELi4ELi2ELb1EEENS1_24CollectiveEpilogueBwdGQAISA_fSD_Li256ELb1ELb1EEENS1_19SingleTileSchedulerILb1ELb0ELb0ELi128EEEEEEEEEvNT_6ParamsE$_ZN4cute5tupleIJNS_15ArithmeticTupleIJNS_1CILi0EEEiEEEEEC2ERKS4_)
$_ZN7cutlass13device_kernelIN5flash19enable_sm80_to_sm89INS1_16FlashAttnBwdSm80INS1_25CollectiveMainloopBwdSm80ILi2ELi2EN4cute5tupleIJNS5_1CILi64EEENS7_ILi128EEES8_EEENS_10bfloat16_tEfNS_4arch4Sm80ELb0ELb0ELb1ELb1ELb1ELb0ELb0ELb0ELi2ELi2ELi4ELi2ELb1EEENS1_24CollectiveEpilogueBwdGQAISA_fSD_Li256ELb1ELb1EEENS1_19SingleTileSchedulerILb1ELb0ELb0ELi128EEEEEEEEEvNT_6ParamsE$_ZN4cute5tupleIJNS_15ArithmeticTupleIJNS_1CILi0EEEiEEEEEC2ERKS4_:
[----:B------:R-:W-:Y:S02]  /*74d0*/  MOV R10, 0x74f0 ;  /* 0x000074f0000a7802 */ /* 0x000fe40000000f00 */
[----:B------:R-:W-:Y:S05]  /*74e0*/  CALL.REL.NOINC `($_ZN7cutlass13device_kernelIN5flash19enable_sm80_to_sm89INS1_16FlashAttnBwdSm80INS1_25CollectiveMainloopBwdSm80ILi2ELi2EN4cute5tupleIJNS5_1CILi64EEENS7_ILi128EEES8_EEENS_10bfloat16_tEfNS_4arch4Sm80ELb0ELb0ELb1ELb1ELb1ELb0ELb0ELb0ELi2ELi2ELi4ELi2ELb1EEENS1_24CollectiveEpilogueBwdGQAISA_fSD_Li256ELb1ELb1EEENS1_19SingleTileSchedulerILb1ELb0ELb0ELi128EEEEEEEEEvNT_6ParamsE$_ZN4cute3eso3ESOILb0ELb1EJNS_15ArithmeticTupleIJNS_1CILi0EEEiEEEEEC2ERKS5_) ;  /* 0xfffff56000007944 */ /* 0x000fea0003c3ffff */
[----:B------:R-:W-:-:S04]  /*74f0*/  MOV R17, 0x0 ;  /* 0x0000000000117802 */ /* 0x000fc80000000f00 */
[----:B------:R-:W-:Y:S05]  /*7500*/  RET.REL.NODEC R16 `(_ZN7cutlass13device_kernelIN5flash19enable_sm80_to_sm89INS1_16FlashAttnBwdSm80INS1_25CollectiveMainloopBwdSm80ILi2ELi2EN4cute5tupleIJNS5_1CILi64EEENS7_ILi128EEES8_EEENS_10bfloat16_tEfNS_4arch4Sm80ELb0ELb0ELb1ELb1ELb1ELb0ELb0ELb0ELi2ELi2ELi4ELi2ELb1EEENS1_24CollectiveEpilogueBwdGQAISA_fSD_Li256ELb1ELb1EEENS1_19SingleTileSchedulerILb1ELb0ELb0ELi128EEEEEEEEEvNT_6ParamsE) ;  /* 0xffff8af010007950 */ /* 0x000fea0003c3ffff */
        .type           $_ZN7cutlass13device_kernelIN5flash19enable_sm80_to_sm89INS1_16FlashAttnBwdSm80INS1_25CollectiveMainloopBwdSm80ILi2ELi2EN4cute5tupleIJNS5_1CILi64EEENS7_ILi128EEES8_EEENS_10bfloat16_tEfNS_4arch4Sm80ELb0ELb0ELb1ELb1ELb1ELb0ELb0ELb0ELi2ELi2ELi4ELi2ELb1EEENS1_24CollectiveEpilogueBwdGQAISA_fSD_Li256ELb1ELb1EEENS1_19SingleTileSchedulerILb1ELb0ELb0ELi128EEEEEEEEEvNT_6ParamsE$_ZN4cute5tupleIJNS_15ArithmeticTupleIJiEEEEEC2ERKS2_,@function
        .size           $_ZN7cutlass13device_kernelIN5flash19enable_sm80_to_sm89INS1_16FlashAttnBwdSm80INS1_25CollectiveMainloopBwdSm80ILi2ELi2EN4cute5tupleIJNS5_1CILi64EEENS7_ILi128EEES8_EEENS_10bfloat16_tEfNS_4arch4Sm80ELb0ELb0ELb1ELb1ELb1ELb0ELb0ELb0ELi2ELi2ELi4ELi2ELb1EEENS1_24CollectiveEpilogueBwdGQAISA_fSD_Li256ELb1ELb1EEENS1_19SingleTileSchedulerILb1ELb0ELb0ELi128EEEEEEEEEvNT_6ParamsE$_ZN4cute5tupleIJNS_15ArithmeticTupleIJiEEEEEC2ERKS2_,($_ZN7cutlass13device_kernelIN5flash19enable_sm80_to_sm89INS1_16FlashAttnBwdSm80INS1_25CollectiveMainloopBwdSm80ILi2ELi2EN4cute5tupleIJNS5_1CILi64EEENS7_ILi128EEES8_EEENS_10bfloat16_tEfNS_4arch4Sm80ELb0ELb0ELb1ELb1ELb1ELb0ELb0ELb0ELi2ELi2ELi4ELi2ELb1EEENS1_24CollectiveEpilogueBwdGQAISA_fSD_Li256ELb1ELb1EEENS1_19SingleTileSchedulerILb1ELb0ELb0ELi128EEEEEEEEEvNT_6ParamsE$_ZN4cute5tupleIJNS_15ArithmeticTupleIJiiEEEEEC2ERKS2_ - $_ZN7cutlass13device_kernelIN5flash19enable_sm80_to_sm89INS1_16FlashAttnBwdSm80INS1_25CollectiveMainloopBwdSm80ILi2ELi2EN4cute5tupleIJNS5_1CILi64EEENS7_ILi128EEES8_EEENS_10bfloat16_tEfNS_4arch4Sm80ELb0ELb0ELb1ELb1ELb1ELb0ELb0ELb0ELi2ELi2ELi4ELi2ELb1EEENS1_24CollectiveEpilogueBwdGQAISA_fSD_Li256ELb1ELb1EEENS1_19SingleTileSchedulerILb1ELb0ELb0ELi128EEEEEEEEEvNT_6ParamsE$_ZN4cute5tupleIJNS_15ArithmeticTupleIJiEEEEEC2ERKS2_)
$_ZN7cutlass13device_kernelIN5flash19enable_sm80_to_sm89INS1_16FlashAttnBwdSm80INS1_25CollectiveMainloopBwdSm80ILi2ELi2EN4cute5tupleIJNS5_1CILi64EEENS7_ILi128EEES8_EEENS_10bfloat16_tEfNS_4arch4Sm80ELb0ELb0ELb1ELb1ELb1ELb0ELb0ELb0ELi2ELi2ELi4ELi2ELb1EEENS1_24CollectiveEpilogueBwdGQAISA_fSD_Li256ELb1ELb1EEENS1_19SingleTileSchedulerILb1ELb0ELb0ELi128EEEEEEEEEvNT_6ParamsE$_ZN4cute5tupleIJNS_15ArithmeticTupleIJiEEEEEC2ERKS2_:
[----:B------:R-:W-:Y:S02]  /*7510*/  MOV R8, 0x7530 ;  /* 0x0000753000087802 */ /* 0x000fe40000000f00 */
[----:B------:R-:W-:Y:S05]  /*7520*/  CALL.REL.NOINC `($_ZN7cutlass13device_kernelIN5flash19enable_sm80_to_sm89INS1_16FlashAttnBwdSm80INS1_25CollectiveMainloopBwdSm80ILi2ELi2EN4cute5tupleIJNS5_1CILi64EEENS7_ILi128EEES8_EEENS_10bfloat16_tEfNS_4arch4Sm80ELb0ELb0ELb1ELb1ELb1ELb0ELb0ELb0ELi2ELi2ELi4ELi2ELb1EEENS1_24CollectiveEpilogueBwdGQAISA_fSD_Li256ELb1ELb1EEENS1_19SingleTileSchedulerILb1ELb0ELb0ELi128EEEEEEEEEvNT_6ParamsE$_ZN4cute3eso3ESOILb0ELb1EJNS_15ArithmeticTupleIJiEEEEEC2ERKS3_) ;  /* 0xfffff56000007944 */ /* 0x000fea0003c3ffff */
[----:B------:R-:W-:-:S04]  /*7530*/  MOV R11, 0x0 ;  /* 0x00000000000b7802 */ /* 0x000fc80000000f00 */
[----:B------:R-:W-:Y:S05]  /*7540*/  RET.REL.NODEC R10 `(_ZN7cutlass13device_kernelIN5flash19enable_sm80_to_sm89INS1_16FlashAttnBwdSm80INS1_25CollectiveMainloopBwdSm80ILi2ELi2EN4cute5tupleIJNS5_1CILi64EEENS7_ILi128EEES8_EEENS_10bfloat16_tEfNS_4arch4Sm80ELb0ELb0ELb1ELb1ELb1ELb0ELb0ELb0ELi2ELi2ELi4ELi2ELb1EEENS1_24CollectiveEpilogueBwdGQAISA_fSD_Li256ELb1ELb1EEENS1_19SingleTileSchedulerILb1ELb0ELb0ELi128EEEEEEEEEvNT_6ParamsE) ;  /* 0xffff8ab00a007950 */ /* 0x000fea0003c3ffff */
        .type           $_ZN7cutlass13device_kernelIN5flash19enable_sm80_to_sm89INS1_16FlashAttnBwdSm80INS1_25CollectiveMainloopBwdSm80ILi2ELi2EN4cute5tupleIJNS5_1CILi64EEENS7_ILi128EEES8_EEENS_10bfloat16_tEfNS_4arch4Sm80ELb0ELb0ELb1ELb1ELb1ELb0ELb0ELb0ELi2ELi2ELi4ELi2ELb1EEENS1_24CollectiveEpilogueBwdGQAISA_fSD_Li256ELb1ELb1EEENS1_19SingleTileSchedulerILb1ELb0ELb0ELi128EEEEEEEEEvNT_6ParamsE$_ZN4cute5tupleIJNS_15ArithmeticTupleIJiiEEEEEC2ERKS2_,@function
        .size           $_ZN7cutlass13device_kernelIN5flash19enable_sm80_to_sm89INS1_16FlashAttnBwdSm80INS1_25CollectiveMainloopBwdSm80ILi2ELi2EN4cute5tupleIJNS5_1CILi64EEENS7_ILi128EEES8_EEENS_10bfloat16_tEfNS_4arch4Sm80ELb0ELb0ELb1ELb1ELb1ELb0ELb0ELb0ELi2ELi2ELi4ELi2ELb1EEENS1_24CollectiveEpilogueBwdGQAISA_fSD_Li256ELb1ELb1EEENS1_19SingleTileSchedulerILb1ELb0ELb0ELi128EEEEEEEEEvNT_6ParamsE$_ZN4cute5tupleIJNS_15ArithmeticTupleIJiiEEEEEC2ERKS2_,($_ZN7cutlass13device_kernelIN5flash19enable_sm80_to_sm89INS1_16FlashAttnBwdSm80INS1_25CollectiveMainloopBwdSm80ILi2ELi2EN4cute5tupleIJNS5_1CILi64EEENS7_ILi128EEES8_EEENS_10bfloat16_tEfNS_4arch4Sm80ELb0ELb0ELb1ELb1ELb1ELb0ELb0ELb0ELi2ELi2ELi4ELi2ELb1EEENS1_24CollectiveEpilogueBwdGQAISA_fSD_Li256ELb1ELb1EEENS1_19SingleTileSchedulerILb1ELb0ELb0ELi128EEEEEEEEEvNT_6ParamsE$_ZN4cute5tupleIJNS_15ArithmeticTupleIJiiEEEiiiEEC2ERKS2_RKiS7_S7_ - $_ZN7cutlass13device_kernelIN5flash19enable_sm80_to_sm89INS1_16FlashAttnBwdSm80INS1_25CollectiveMainloopBwdSm80ILi2ELi2EN4cute5tupleIJNS5_1CILi64EEENS7_ILi128EEES8_EEENS_10bfloat16_tEfNS_4arch4Sm80ELb0ELb0ELb1ELb1ELb1ELb0ELb0ELb0ELi2ELi2ELi4ELi2ELb1EEENS1_24CollectiveEpilogueBwdGQAISA_fSD_Li256ELb1ELb1EEENS1_19SingleTileSchedulerILb1ELb0ELb0ELi128EEEEEEEEEvNT_6ParamsE$_ZN4cute5tupleIJNS_15ArithmeticTupleIJiiEEEEEC2ERKS2_)
$_ZN7cutlass13device_kernelIN5flash19enable_sm80_to_sm89INS1_16FlashAttnBwdSm80INS1_25CollectiveMainloopBwdSm80ILi2ELi2EN4cute5tupleIJNS5_1CILi64EEENS7_ILi128EEES8_EEENS_10bfloat16_tEfNS_4arch4Sm80ELb0ELb0ELb1ELb1ELb1ELb0ELb0ELb0ELi2ELi2ELi4ELi2ELb1EEENS1_24CollectiveEpilogueBwdGQAISA_fSD_Li256ELb1ELb1EEENS1_19SingleTileSchedulerILb1ELb0ELb0ELi128EEEEEEEEEvNT_6ParamsE$_ZN4cute5tupleIJNS_15ArithmeticTupleIJiiEEEEEC2ERKS2_:
[----:B------:R-:W-:Y:S02]  /*7550*/  MOV R8, 0x7570 ;  /* 0x0000757000087802 */ /* 0x000fe40000000f00 */
[----:B------:R-:W-:Y:S05]  /*7560*/  CALL.REL.NOINC `($_ZN7cutlass13device_kernelIN5flash19enable_sm80_to_sm89INS1_16FlashAttnBwdSm80INS1_25CollectiveMainloopBwdSm80ILi2ELi2EN4cute5tupleIJNS5_1CILi64EEENS7_ILi128EEES8_EEENS_10bfloat16_tEfNS_4arch4Sm80ELb0ELb0ELb1ELb1ELb1ELb0ELb0ELb0ELi2ELi2ELi4ELi2ELb1EEENS1_24CollectiveEpilogueBwdGQAISA_fSD_Li256ELb1ELb1EEENS1_19SingleTileSchedulerILb1ELb0ELb0ELi128EEEEEEEEEvNT_6ParamsE$_ZN4cute3eso3ESOILb0ELb1EJNS_15ArithmeticTupleIJiiEEEEEC2ERKS3_) ;  /* 0xfffff57000007944 */ /* 0x000fea0003c3ffff */
[----:B------:R-:W-:-:S04]  /*7570*/  MOV R11, 0x0 ;  /* 0x00000000000b7802 */ /* 0x000fc80000000f00 */
[----:B------:R-:W-:Y:S05]  /*7580*/  RET.REL.NODEC R10 `(_ZN7cutlass13device_kernelIN5flash19enable_sm80_to_sm89INS1_16FlashAttnBwdSm80INS1_25CollectiveMainloopBwdSm80ILi2ELi2EN4cute5tupleIJNS5_1CILi64EEENS7_ILi128EEES8_EEENS_10bfloat16_tEfNS_4arch4Sm80ELb0ELb0ELb1ELb1ELb1ELb0ELb0ELb0ELi2ELi2ELi4ELi2ELb1EEENS1_24CollectiveEpilogueBwdGQAISA_fSD_Li256ELb1ELb1EEENS1_19SingleTileSchedulerILb1ELb0ELb0ELi128EEEEEEEEEvNT_6ParamsE) ;  /* 0xffff8a700a007950 */ /* 0x000fea0003c3ffff */
        .type           $_ZN7cutlass13device_kernelIN5flash19enable_sm80_to_sm89INS1_16FlashAttnBwdSm80INS1_25CollectiveMainloopBwdSm80ILi2ELi2EN4cute5tupleIJNS5_1CILi64EEENS7_ILi128EEES8_EEENS_10bfloat16_tEfNS_4arch4Sm80ELb0ELb0ELb1ELb1ELb1ELb0ELb0ELb0ELi2ELi2ELi4ELi2ELb1EEENS1_24CollectiveEpilogueBwdGQAISA_fSD_Li256ELb1ELb1EEENS1_19SingleTileSchedulerILb1ELb0ELb0ELi128EEEEEEEEEvNT_6ParamsE$_ZN4cute5tupleIJNS_15ArithmeticTupleIJiiEEEiiiEEC2ERKS2_RKiS7_S7_,@function
        .size           $_ZN7cutlass13device_kernelIN5flash19enable_sm80_to_sm89INS1_16FlashAttnBwdSm80INS1_25CollectiveMainloopBwdSm80ILi2ELi2EN4cute5tupleIJNS5_1CILi64EEENS7_ILi128EEES8_EEENS_10bfloat16_tEfNS_4arch4Sm80ELb0ELb0ELb1ELb1ELb1ELb0ELb0ELb0ELi2ELi2ELi4ELi2ELb1EEENS1_24CollectiveEpilogueBwdGQAISA_fSD_Li256ELb1ELb1EEENS1_19SingleTileSchedulerILb1ELb0ELb0ELi128EEEEEEEEEvNT_6ParamsE$_ZN4cute5tupleIJNS_15ArithmeticTupleIJiiEEEiiiEEC2ERKS2_RKiS7_S7_,($_ZN7cutlass13device_kernelIN5flash19enable_sm80_to_sm89INS1_16FlashAttnBwdSm80INS1_25CollectiveMainloopBwdSm80ILi2ELi2EN4cute5tupleIJNS5_1CILi64EEENS7_ILi128EEES8_EEENS_10bfloat16_tEfNS_4arch4Sm80ELb0ELb0ELb1ELb1ELb1ELb0ELb0ELb0ELi2ELi2ELi4ELi2ELb1EEENS1_24CollectiveEpilogueBwdGQAISA_fSD_Li256ELb1ELb1EEENS1_19SingleTileSchedulerILb1ELb0ELb0ELi128EEEEEEEEEvNT_6ParamsE$_ZN4cute5tupleIJNS_1CILi0EEES2_S2_iEEC2ERKS2_S5_S5_RKi - $_ZN7cutlass13device_kernelIN5flash19enable_sm80_to_sm89INS1_16FlashAttnBwdSm80INS1_25CollectiveMainloopBwdSm80ILi2ELi2EN4cute5tupleIJNS5_1CILi64EEENS7_ILi128EEES8_EEENS_10bfloat16_tEfNS_4arch4Sm80ELb0ELb0ELb1ELb1ELb1ELb0ELb0ELb0ELi2ELi2ELi4ELi2ELb1EEENS1_24CollectiveEpilogueBwdGQAISA_fSD_Li256ELb1ELb1EEENS1_19SingleTileSchedulerILb1ELb0ELb0ELi128EEEEEEEEEvNT_6ParamsE$_ZN4cute5tupleIJNS_15ArithmeticTupleIJiiEEEiiiEEC2ERKS2_RKiS7_S7_)
$_ZN7cutlass13device_kernelIN5flash19enable_sm80_to_sm89INS1_16FlashAttnBwdSm80INS1_25CollectiveMainloopBwdSm80ILi2ELi2EN4cute5tupleIJNS5_1CILi64EEENS7_ILi128EEES8_EEENS_10bfloat16_tEfNS_4arch4Sm80ELb0ELb0ELb1ELb1ELb1ELb0ELb0ELb0ELi2ELi2ELi4ELi2ELb1EEENS1_24CollectiveEpilogueBwdGQAISA_fSD_Li256ELb1ELb1EEENS1_19SingleTileSchedulerILb1ELb0ELb0ELi128EEEEEEEEEvNT_6ParamsE$_ZN4cute5tupleIJNS_15ArithmeticTupleIJiiEEEiiiEEC2ERKS2_RKiS7_S7_:
[----:B------:R-:W-:Y:S02]  /*7590*/  MOV R18, 0x75b0 ;  /* 0x000075b000127802 */ /* 0x000fe40000000f00 */
[----:B------:R-:W-:Y:S05]  /*75a0*/  CALL.REL.NOINC `($_ZN7cutlass13device_kernelIN5flash19enable_sm80_to_sm89INS1_16FlashAttnBwdSm80INS1_25CollectiveMainloopBwdSm80ILi2ELi2EN4cute5tupleIJNS5_1CILi64EEENS7_ILi128EEES8_EEENS_10bfloat16_tEfNS_4arch4Sm80ELb0ELb0ELb1ELb1ELb1ELb0ELb0ELb0ELi2ELi2ELi4ELi2ELb1EEENS1_24CollectiveEpilogueBwdGQAISA_fSD_Li256ELb1ELb1EEENS1_19SingleTileSchedulerILb1ELb0ELb0ELi128EEEEEEEEEvNT_6ParamsE$_ZN4cute3eso3ESOILb0ELb0EJNS_15ArithmeticTupleIJiiEEEiiiEEC2ERKS3_RKiS8_S8_) ;  /* 0xfffff16000007944 */ /* 0x000fea0003c3ffff */
[----:B-1----:R-:W-:Y:S02]  /*75b0*/  MOV R6, R52 ;  /* 0x0000003400067202 */ /* 0x002fe40000000f00 */
[----:B------:R-:W-:-:S04]  /*75c0*/  MOV R7, 0x0 ;  /* 0x0000000000077802 */ /* 0x000fc80000000f00 */
[----:B------:R-:W-:Y:S05]  /*75d0*/  RET.REL.NODEC R6 `(_ZN7cutlass13device_kernelIN5flash19enable_sm80_to_sm89INS1_16FlashAttnBwdSm80INS1_25CollectiveMainloopBwdSm80ILi2ELi2EN4cute5tupleIJNS5_1CILi64EEENS7_ILi128EEES8_EEENS_10bfloat16_tEfNS_4arch4Sm80ELb0ELb0ELb1ELb1ELb1ELb0ELb0ELb0ELi2ELi2ELi4ELi2ELb1EEENS1_24CollectiveEpilogueBwdGQAISA_fSD_Li256ELb1ELb1EEENS1_19SingleTileSchedulerILb1ELb0ELb0ELi128EEEEEEEEEvNT_6ParamsE) ;  /* 0xffff8a2006007950 */ /* 0x000fea0003c3ffff */
        .type           $_ZN7cutlass13device_kernelIN5flash19enable_sm80_to_sm89INS1_16FlashAttnBwdSm80INS1_25CollectiveMainloopBwdSm80ILi2ELi2EN4cute5tupleIJNS5_1CILi64EEENS7_ILi128EEES8_EEENS_10bfloat16_tEfNS_4arch4Sm80ELb0ELb0ELb1ELb1ELb1ELb0ELb0ELb0ELi2ELi2ELi4ELi2ELb1EEENS1_24CollectiveEpilogueBwdGQAISA_fSD_Li256ELb1ELb1EEENS1_19SingleTileSchedulerILb1ELb0ELb0ELi128EEEEEEEEEvNT_6ParamsE$_ZN4cute5tupleIJNS_1CILi0EEES2_S2_iEEC2ERKS2_S5_S5_RKi,@function
        .size           $_ZN7cutlass13device_kernelIN5flash19enable_sm80_to_sm89INS1_16FlashAttnBwdSm80INS1_25CollectiveMainloopBwdSm80ILi2ELi2EN4cute5tupleIJNS5_1CILi64EEENS7_ILi128EEES8_EEENS_10bfloat16_tEfNS_4arch4Sm80ELb0ELb0ELb1ELb1ELb1ELb0ELb0ELb0ELi2ELi2ELi4ELi2ELb1EEENS1_24CollectiveEpilogueBwdGQAISA_fSD_Li256ELb1ELb1EEENS1_19SingleTileSchedulerILb1ELb0ELb0ELi128EEEEEEEEEvNT_6ParamsE$_ZN4cute5tupleIJNS_1CILi0EEES2_S2_iEEC2ERKS2_S5_S5_RKi,($_ZN7cutlass13device_kernelIN5flash19enable_sm80_to_sm89INS1_16FlashAttnBwdSm80INS1_25CollectiveMainloopBwdSm80ILi2ELi2EN4cute5tupleIJNS5_1CILi64EEENS7_ILi128EEES8_EEENS_10bfloat16_tEfNS_4arch4Sm80ELb0ELb0ELb1ELb1ELb1ELb0ELb0ELb0ELi2ELi2ELi4ELi2ELb1EEENS1_24CollectiveEpilogueBwdGQAISA_fSD_Li256ELb1ELb1EEENS1_19SingleTileSchedulerILb1ELb0ELb0ELi128EEEEEEEEEvNT_6ParamsE$_ZN4cute5tupleIJNS_1CILi0EEES2_iEEC2ERKS2_S5_RKi - $_ZN7cutlass13device_kernelIN5flash19enable_sm80_to_sm89INS1_16FlashAttnBwdSm80INS1_25CollectiveMainloopBwdSm80ILi2ELi2EN4cute5tupleIJNS5_1CILi64EEENS7_ILi128EEES8_EEENS_10bfloat16_tEfNS_4arch4Sm80ELb0ELb0ELb1ELb1ELb1ELb0ELb0ELb0ELi2ELi2ELi4ELi2ELb1EEENS1_24CollectiveEpilogueBwdGQAISA_fSD_Li256ELb1ELb1EEENS1_19SingleTileSchedulerILb1ELb0ELb0ELi128EEEEEEEEEvNT_6ParamsE$_ZN4cute5tupleIJNS_1CILi0EEES2_S2_iEEC2ERKS2_S5_S5_RKi)
$_ZN7cutlass13device_kernelIN5flash19enable_sm80_to_sm89INS1_16FlashAttnBwdSm80INS1_25CollectiveMainloopBwdSm80ILi2ELi2EN4cute5tupleIJNS5_1CILi64EEENS7_ILi128EEES8_EEENS_10bfloat16_tEfNS_4arch4Sm80ELb0ELb0ELb1ELb1ELb1ELb0ELb0ELb0ELi2ELi2ELi4ELi2ELb1EEENS1_24CollectiveEpilogueBwdGQAISA_fSD_Li256ELb1ELb1EEENS1_19SingleTileSchedulerILb1ELb0ELb0ELi128EEEEEEEEEvNT_6ParamsE$_ZN4cute5tupleIJNS_1CILi0EEES2_S2_iEEC2ERKS2_S5_S5_RKi:
[----:B------:R-:W-:Y:S02]  /*75e0*/  MOV R10, 0x7600 ;  /* 0x00007600000a7802 */ /* 0x000fe40000000f00 */
[----:B------:R-:W-:Y:S05]  /*75f0*/  CALL.REL.NOINC `($_ZN7cutlass13device_kernelIN5flash19enable_sm80_to_sm89INS1_16FlashAttnBwdSm80INS1_25CollectiveMainloopBwdSm80ILi2ELi2EN4cute5tupleIJNS5_1CILi64EEENS7_ILi128EEES8_EEENS_10bfloat16_tEfNS_4arch4Sm80ELb0ELb0ELb1ELb1ELb1ELb0ELb0ELb0ELi2ELi2ELi4ELi2ELb1EEENS1_24CollectiveEpilogueBwdGQAISA_fSD_Li256ELb1ELb1EEENS1_19SingleTileSchedulerILb1ELb0ELb0ELi128EEEEEEEEEvNT_6ParamsE$_ZN4cute3eso3ESOILb1ELb0EJNS_1CILi0EEES3_S3_iEEC2ERKS3_S6_S6_RKi) ;  /* 0xfffff79000007944 */ /* 0x000fea0003c3ffff */
[----:B------:R-:W-:-:S04]  /*7600*/  MOV R17, 0x0 ;  /* 0x0000000000117802 */ /* 0x000fc80000000f00 */
[----:B------:R-:W-:Y:S05]  /*7610*/  RET.REL.NODEC R16 `(_ZN7cutlass13device_kernelIN5flash19enable_sm80_to_sm89INS1_16FlashAttnBwdSm80INS1_25CollectiveMainloopBwdSm80ILi2ELi2EN4cute5tupleIJNS5_1CILi64EEENS7_ILi128EEES8_EEENS_10bfloat16_tEfNS_4arch4Sm80ELb0ELb0ELb1ELb1ELb1ELb0ELb0ELb0ELi2ELi2ELi4ELi2ELb1EEENS1_24CollectiveEpilogueBwdGQAISA_fSD_Li256ELb1ELb1EEENS1_19SingleTileSchedulerILb1ELb0ELb0ELi128EEEEEEEEEvNT_6ParamsE) ;  /* 0xffff89e010007950 */ /* 0x000fea0003c3ffff */
        .type           $_ZN7cutlass13device_kernelIN5flash19enable_sm80_to_sm89INS1_16FlashAttnBwdSm80INS1_25CollectiveMainloopBwdSm80ILi2ELi2EN4cute5tupleIJNS5_1CILi64EEENS7_ILi128EEES8_EEENS_10bfloat16_tEfNS_4arch4Sm80ELb0ELb0ELb1ELb1ELb1ELb0ELb0ELb0ELi2ELi2ELi4ELi2ELb1EEENS1_24CollectiveEpilogueBwdGQAISA_fSD_Li256ELb1ELb1EEENS1_19SingleTileSchedulerILb1ELb0ELb0ELi128EEEEEEEEEvNT_6ParamsE$_ZN4cute5tupleIJNS_1CILi0EEES2_iEEC2ERKS2_S5_RKi,@function
        .size           $_ZN7cutlass13device_kernelIN5flash19enable_sm80_to_sm89INS1_16FlashAttnBwdSm80INS1_25CollectiveMainloopBwdSm80ILi2ELi2EN4cute5tupleIJNS5_1CILi64EEENS7_ILi128EEES8_EEENS_10bfloat16_tEfNS_4arch4Sm80ELb0ELb0ELb1ELb1ELb1ELb0ELb0ELb0ELi2ELi2ELi4ELi2ELb1EEENS1_24CollectiveEpilogueBwdGQAISA_fSD_Li256ELb1ELb1EEENS1_19SingleTileSchedulerILb1ELb0ELb0ELi128EEEEEEEEEvNT_6ParamsE$_ZN4cute5tupleIJNS_1CILi0EEES2_iEEC2ERKS2_S5_RKi,($_ZN7cutlass13device_kernelIN5flash19enable_sm80_to_sm89INS1_16FlashAttnBwdSm80INS1_25CollectiveMainloopBwdSm80ILi2ELi2EN4cute5tupleIJNS5_1CILi64EEENS7_ILi128EEES8_EEENS_10bfloat16_tEfNS_4arch4Sm80ELb0ELb0ELb1ELb1ELb1ELb0ELb0ELb0ELi2ELi2ELi4ELi2ELb1EEENS1_24CollectiveEpilogueBwdGQAISA_fSD_Li256ELb1ELb1EEENS1_19SingleTileSchedulerILb1ELb0ELb0ELi128EEEEEEEEEvNT_6ParamsE$_ZN4cute5tupleIJNS_1CILi0EEES2_iiEEC2ERKS2_S5_RKiS7_ - $_ZN7cutlass13device_kernelIN5flash19enable_sm80_to_sm89INS1_16FlashAttnBwdSm80INS1_25CollectiveMainloopBwdSm80ILi2ELi2EN4cute5tupleIJNS5_1CILi64EEENS7_ILi128EEES8_EEENS_10bfloat16_tEfNS_4arch4Sm80ELb0ELb0ELb1ELb1ELb1ELb0ELb0ELb0ELi2ELi2ELi4ELi2ELb1EEENS1_24CollectiveEpilogueBwdGQAISA_fSD_Li256ELb1ELb1EEENS1_19SingleTileSchedulerILb1ELb0ELb0ELi128EEEEEEEEEvNT_6ParamsE$_ZN4cute5tupleIJNS_1CILi0EEES2_iEEC2ERKS2_S5_RKi)
$_ZN7cutlass13device_kernelIN5flash19enable_sm80_to_sm89INS1_16FlashAttnBwdSm80INS1_25CollectiveMainloopBwdSm80ILi2ELi2EN4cute5tupleIJNS5_1CILi64EEENS7_ILi128EEES8_EEENS_10bfloat16_tEfNS_4arch4Sm80ELb0ELb0ELb1ELb1ELb1ELb0ELb0ELb0ELi2ELi2ELi4ELi2ELb1EEENS1_24CollectiveEpilogueBwdGQAISA_fSD_Li256ELb1ELb1EEENS1_19SingleTileSchedulerILb1ELb0ELb0ELi128EEEEEEEEEvNT_6ParamsE$_ZN4cute5tupleIJNS_1CILi0EEES2_iEEC2ERKS2_S5_RKi:
[----:B------:R-:W-:Y:S02]  /*7620*/  MOV R16, 0x7640 ;  /* 0x0000764000107802 */ /* 0x000fe40000000f00 */
[----:B------:R-:W-:Y:S05]  /*7630*/  CALL.REL.NOINC `($_ZN7cutlass13device_kernelIN5flash19enable_sm80_to_sm89INS1_16FlashAttnBwdSm80INS1_25CollectiveMainloopBwdSm80ILi2ELi2EN4cute5tupleIJNS5_1CILi64EEENS7_ILi128EEES8_EEENS_10bfloat16_tEfNS_4arch4Sm80ELb0ELb0ELb1ELb1ELb1ELb0ELb0ELb0ELi2ELi2ELi4ELi2ELb1EEENS1_24CollectiveEpilogueBwdGQAISA_fSD_Li256ELb1ELb1EEENS1_19SingleTileSchedulerILb1ELb0ELb0ELi128EEEEEEEEEvNT_6ParamsE$_ZN4cute3eso3ESOILb1ELb0EJNS_1CILi0EEES3_iEEC2ERKS3_S6_RKi) ;  /* 0xfffff7a000007944 */ /* 0x000fea0003c3ffff */
[----:B-1----:R-:W-:Y:S02]  /*7640*/  MOV R6, R18 ;  /* 0x0000001200067202 */ /* 0x002fe40000000f00 */
[----:B------:R-:W-:-:S04]  /*7650*/  MOV R7, 0x0 ;  /* 0x0000000000077802 */ /* 0x000fc80000000f00 */
[----:B------:R-:W-:Y:S05]  /*7660*/  RET.REL.NODEC R6 `(_ZN7cutlass13device_kernelIN5flash19enable_sm80_to_sm89INS1_16FlashAttnBwdSm80INS1_25CollectiveMainloopBwdSm80ILi2ELi2EN4cute5tupleIJNS5_1CILi64EEENS7_ILi128EEES8_EEENS_10bfloat16_tEfNS_4arch4Sm80ELb0ELb0ELb1ELb1ELb1ELb0ELb0ELb0ELi2ELi2ELi4ELi2ELb1EEENS1_24CollectiveEpilogueBwdGQAISA_fSD_Li256ELb1ELb1EEENS1_19SingleTileSchedulerILb1ELb0ELb0ELi128EEEEEEEEEvNT_6ParamsE) ;  /* 0xffff899006007950 */ /* 0x000fea0003c3ffff */
        .type           $_ZN7cutlass13device_kernelIN5flash19enable_sm80_to_sm89INS1_16FlashAttnBwdSm80INS1_25CollectiveMainloopBwdSm80ILi2ELi2EN4cute5tupleIJNS5_1CILi64EEENS7_ILi128EEES8_EEENS_10bfloat16_tEfNS_4arch4Sm80ELb0ELb0ELb1ELb1ELb1ELb0ELb0ELb0ELi2ELi2ELi4ELi2ELb1EEENS1_24CollectiveEpilogueBwdGQAISA_fSD_Li256ELb1ELb1EEENS1_19SingleTileSchedulerILb1ELb0ELb0ELi128EEEEEEEEEvNT_6ParamsE$_ZN4cute5tupleIJNS_1CILi0EEES2_iiEEC2ERKS2_S5_RKiS7_,@function
        .size           $_ZN7cutlass13device_kernelIN5flash19enable_sm80_to_sm89INS1_16FlashAttnBwdSm80INS1_25CollectiveMainloopBwdSm80ILi2ELi2EN4cute5tupleIJNS5_1CILi64EEENS7_ILi128EEES8_EEENS_10bfloat16_tEfNS_4arch4Sm80ELb0ELb0ELb1ELb1ELb1ELb0ELb0ELb0ELi2ELi2ELi4ELi2ELb1EEENS1_24CollectiveEpilogueBwdGQAISA_fSD_Li256ELb1ELb1EEENS1_19SingleTileSchedulerILb1ELb0ELb0ELi128EEEEEEEEEvNT_6ParamsE$_ZN4cute5tupleIJNS_1CILi0EEES2_iiEEC2ERKS2_S5_RKiS7_,($_ZN7cutlass13device_kernelIN5flash19enable_sm80_to_sm89INS1_16FlashAttnBwdSm80INS1_25CollectiveMainloopBwdSm80ILi2ELi2EN4cute5tupleIJNS5_1CILi64EEENS7_ILi128EEES8_EEENS_10bfloat16_tEfNS_4arch4Sm80ELb0ELb0ELb1ELb1ELb1ELb0ELb0ELb0ELi2ELi2ELi4ELi2ELb1EEENS1_24CollectiveEpilogueBwdGQAISA_fSD_Li256ELb1ELb1EEENS1_19SingleTileSchedulerILb1ELb0ELb0ELi128EEEEEEEEEvNT_6ParamsE$_ZN4cute5tupleIJNS_1CILi0EEEiEEC2ERKS2_RKi - $_ZN7cutlass13device_kernelIN5flash19enable_sm80_to_sm89INS1_16FlashAttnBwdSm80INS1_25CollectiveMainloopBwdSm80ILi2ELi2EN4cute5tupleIJNS5_1CILi64EEENS7_ILi128EEES8_EEENS_10bfloat16_tEfNS_4arch4Sm80ELb0ELb0ELb1ELb1ELb1ELb0ELb0ELb0ELi2ELi2ELi4ELi2ELb1EEENS1_24CollectiveEpilogueBwdGQAISA_fSD_Li256ELb1ELb1EEENS1_19SingleTileSchedulerILb1ELb0ELb0ELi128EEEEEEEEEvNT_6ParamsE$_ZN4cute5tupleIJNS_1CILi0EEES2_iiEEC2ERKS2_S5_RKiS7_)
$_ZN7cutlass13device_kernelIN5flash19enable_sm80_to_sm89INS1_16FlashAttnBwdSm80INS1_25CollectiveMainloopBwdSm80ILi2ELi2EN4cute5tupleIJNS5_1CILi64EEENS7_ILi128EEES8_EEENS_10bfloat16_tEfNS_4arch4Sm80ELb0ELb0ELb1ELb1ELb1ELb0ELb0ELb0ELi2ELi2ELi4ELi2ELb1EEENS1_24CollectiveEpilogueBwdGQAISA_fSD_Li256ELb1ELb1EEENS1_19SingleTileSchedulerILb1ELb0ELb0ELi128EEEEEEEEEvNT_6ParamsE$_ZN4cute5tupleIJNS_1CILi0EEES2_iiEEC2ERKS2_S5_RKiS7_:
[----:B------:R-:W-:Y:S02]  /*7670*/  MOV R16, 0x7690 ;  /* 0x0000769000107802 */ /* 0x000fe40000000f00 */
[----:B------:R-:W-:Y:S05]  /*7680*/  CALL.REL.NOINC `($_ZN7cutlass13device_kernelIN5flash19enable_sm80_to_sm89INS1_16FlashAttnBwdSm80INS1_25CollectiveMainloopBwdSm80ILi2ELi2EN4cute5tupleIJNS5_1CILi64EEENS7_ILi128EEES8_EEENS_10bfloat16_tEfNS_4arch4Sm80ELb0ELb0ELb1ELb1ELb1ELb0ELb0ELb0ELi2ELi2ELi4ELi2ELb1EEENS1_24CollectiveEpilogueBwdGQAISA_fSD_Li256ELb1ELb1EEENS1_19SingleTileSchedulerILb1ELb0ELb0ELi128EEEEEEEEEvNT_6ParamsE$_ZN4cute3eso3ESOILb1ELb0EJNS_1CILi0EEES3_iiEEC2ERKS3_S6_RKiS8_) ;  /* 0xfffff7e000007944 */ /* 0x000fea0003c3ffff */
[----:B------:R-:W-:Y:S02]  /*7690*/  MOV R16, R18 ;  /* 0x0000001200107202 */ /* 0x000fe40000000f00 */
[----:B------:R-:W-:-:S04]  /*76a0*/  MOV R17, 0x0 ;  /* 0x0000000000117802 */ /* 0x000fc80000000f00 */
[----:B------:R-:W-:Y:S05]  /*76b0*/  RET.REL.NODEC R16 `(_ZN7cutlass13device_kernelIN5flash19enable_sm80_to_sm89INS1_16FlashAttnBwdSm80INS1_25CollectiveMainloopBwdSm80ILi2ELi2EN4cute5tupleIJNS5_1CILi64EEENS7_ILi128EEES8_EEENS_10bfloat16_tEfNS_4arch4Sm80ELb0ELb0ELb1ELb1ELb1ELb0ELb0ELb0ELi2ELi2ELi4ELi2ELb1EEENS1_24CollectiveEpilogueBwdGQAISA_fSD_Li256ELb1ELb1EEENS1_19SingleTileSchedulerILb1ELb0ELb0ELi128EEEEEEEEEvNT_6ParamsE) ;  /* 0xffff894010007950 */ /* 0x000fea0003c3ffff */
        .type           $_ZN7cutlass13device_kernelIN5flash19enable_sm80_to_sm89INS1_16FlashAttnBwdSm80INS1_25CollectiveMainloopBwdSm80ILi2ELi2EN4cute5tupleIJNS5_1CILi64EEENS7_ILi128EEES8_EEENS_10bfloat16_tEfNS_4arch4Sm80ELb0ELb0ELb1ELb1ELb1ELb0ELb0ELb0ELi2ELi2ELi4ELi2ELb1EEENS1_24CollectiveEpilogueBwdGQAISA_fSD_Li256ELb1ELb1EEENS1_19SingleTileSchedulerILb1ELb0ELb0ELi128EEEEEEEEEvNT_6ParamsE$_ZN4cute5tupleIJNS_1CILi0EEEiEEC2ERKS2_RKi,@function
        .size           $_ZN7cutlass13device_kernelIN5flash19enable_sm80_to_sm89INS1_16FlashAttnBwdSm80INS1_25CollectiveMainloopBwdSm80ILi2ELi2EN4cute5tupleIJNS5_1CILi64EEENS7_ILi128EEES8_EEENS_10bfloat16_tEfNS_4arch4Sm80ELb0ELb0ELb1ELb1ELb1ELb0ELb0ELb0ELi2ELi2ELi4ELi2ELb1EEENS1_24CollectiveEpilogueBwdGQAISA_fSD_Li256ELb1ELb1EEENS1_19SingleTileSchedulerILb1ELb0ELb0ELi128EEEEEEEEEvNT_6ParamsE$_ZN4cute5tupleIJNS_1CILi0EEEiEEC2ERKS2_RKi,($_ZN7cutlass13device_kernelIN5flash19enable_sm80_to_sm89INS1_16FlashAttnBwdSm80INS1_25CollectiveMainloopBwdSm80ILi2ELi2EN4cute5tupleIJNS5_1CILi64EEENS7_ILi128EEES8_EEENS_10bfloat16_tEfNS_4arch4Sm80ELb0ELb0ELb1ELb1ELb1ELb0ELb0ELb0ELi2ELi2ELi4ELi2ELb1EEENS1_24CollectiveEpilogueBwdGQAISA_fSD_Li256ELb1ELb1EEENS1_19SingleTileSchedulerILb1ELb0ELb0ELi128EEEEEEEEEvNT_6ParamsE$_ZN4cute5tupleIJNS_1CILi0EEEiiiEEC2ERKS2_RKiS7_S7_ - $_ZN7cutlass13device_kernelIN5flash19enable_sm80_to_sm89INS1_16FlashAttnBwdSm80INS1_25CollectiveMainloopBwdSm80ILi2ELi2EN4cute5tupleIJNS5_1CILi64EEENS7_ILi128EEES8_EEENS_10bfloat16_tEfNS_4arch4Sm80ELb0ELb0ELb1ELb1ELb1ELb0ELb0ELb0ELi2ELi2ELi4ELi2ELb1EEENS1_24CollectiveEpilogueBwdGQAISA_fSD_Li256ELb1ELb1EEENS1_19SingleTileSchedulerILb1ELb0ELb0ELi128EEEEEEEEEvNT_6ParamsE$_ZN4cute5tupleIJNS_1CILi0EEEiEEC2ERKS2_RKi)
$_ZN7cutlass13device_kernelIN5flash19enable_sm80_to_sm89INS1_16FlashAttnBwdSm80INS1_25CollectiveMainloopBwdSm80ILi2ELi2EN4cute5tupleIJNS5_1CILi64EEENS7_ILi128EEES8_EEENS_10bfloat16_tEfNS_4arch4Sm80ELb0ELb0ELb1ELb1ELb1ELb0ELb0ELb0ELi2ELi2ELi4ELi2ELb1EEENS1_24CollectiveEpilogueBwdGQAISA_fSD_Li256ELb1ELb1EEENS1_19SingleTileSchedulerILb1ELb0ELb0ELi128EEEEEEEEEvNT_6ParamsE$_ZN4cute5tupleIJNS_1CILi0EEEiEEC2ERKS2_RKi:
[----:B------:R-:W-:Y:S02]  /*76c0*/  MOV R16, 0x76e0 ;  /* 0x000076e000107802 */ /* 0x000fe40000000f00 */
[----:B------:R-:W-:Y:S05]  /*76d0*/  CALL.REL.NOINC `($_ZN7cutlass13device_kernelIN5flash19enable_sm80_to_sm89INS1_16FlashAttnBwdSm80INS1_25CollectiveMainloopBwdSm80ILi2ELi2EN4cute5tupleIJNS5_1CILi64EEENS7_ILi128EEES8_EEENS_10bfloat16_tEfNS_4arch4Sm80ELb0ELb0ELb1ELb1ELb1ELb0ELb0ELb0ELi2ELi2ELi4ELi2ELb1EEENS1_24CollectiveEpilogueBwdGQAISA_fSD_Li256ELb1ELb1EEENS1_19SingleTileSchedulerILb1ELb0ELb0ELi128EEEEEEEEEvNT_6ParamsE$_ZN4cute3eso3ESOILb1ELb0EJNS_1CILi0EEEiEEC2ERKS3_RKi) ;  /* 0xfffff80000007944 */ /* 0x000fea0003c3ffff */
[----:B-1----:R-:W-:Y:S02]  /*76e0*/  MOV R6, R18 ;  /* 0x0000001200067202 */ /* 0x002fe40000000f00 */
[----:B------:R-:W-:-:S04]  /*76f0*/  MOV R7, 0x0 ;  /* 0x0000000000077802 */ /* 0x000fc80000000f00 */
[----:B------:R-:W-:Y:S05]  /*7700*/  RET.REL.NODEC R6 `(_ZN7cutlass13device_kernelIN5flash19enable_sm80_to_sm89INS1_16FlashAttnBwdSm80INS1_25CollectiveMainloopBwdSm80ILi2ELi2EN4cute5tupleIJNS5_1CILi64EEENS7_ILi128EEES8_EEENS_10bfloat16_tEfNS_4arch4Sm80ELb0ELb0ELb1ELb1ELb1ELb0ELb0ELb0ELi2ELi2ELi4ELi2ELb1EEENS1_24CollectiveEpilogueBwdGQAISA_fSD_Li256ELb1ELb1EEENS1_19SingleTileSchedulerILb1ELb0ELb0ELi128EEEEEEEEEvNT_6ParamsE) ;  /* 0xffff88f006007950 */ /* 0x000fea0003c3ffff */
        .type           $_ZN7cutlass13device_kernelIN5flash19enable_sm80_to_sm89INS1_16FlashAttnBwdSm80INS1_25CollectiveMainloopBwdSm80ILi2ELi2EN4cute5tupleIJNS5_1CILi64EEENS7_ILi128EEES8_EEENS_10bfloat16_tEfNS_4arch4Sm80ELb0ELb0ELb1ELb1ELb1ELb0ELb0ELb0ELi2ELi2ELi4ELi2ELb1EEENS1_24CollectiveEpilogueBwdGQAISA_fSD_Li256ELb1ELb1EEENS1_19SingleTileSchedulerILb1ELb0ELb0ELi128EEEEEEEEEvNT_6ParamsE$_ZN4cute5tupleIJNS_1CILi0EEEiiiEEC2ERKS2_RKiS7_S7_,@function
        .size           $_ZN7cutlass13device_kernelIN5flash19enable_sm80_to_sm89INS1_16FlashAttnBwdSm80INS1_25CollectiveMainloopBwdSm80ILi2ELi2EN4cute5tupleIJNS5_1CILi64EEENS7_ILi128EEES8_EEENS_10bfloat16_tEfNS_4arch4Sm80ELb0ELb0ELb1ELb1ELb1ELb0ELb0ELb0ELi2ELi2ELi4ELi2ELb1EEENS1_24CollectiveEpilogueBwdGQAISA_fSD_Li256ELb1ELb1EEENS1_19SingleTileSchedulerILb1ELb0ELb0ELi128EEEEEEEEEvNT_6ParamsE$_ZN4cute5tupleIJNS_1CILi0EEEiiiEEC2ERKS2_RKiS7_S7_,($_ZN7cutlass13device_kernelIN5flash19enable_sm80_to_sm89INS1_16FlashAttnBwdSm80INS1_25CollectiveMainloopBwdSm80ILi2ELi2EN4cute5tupleIJNS5_1CILi64EEENS7_ILi128EEES8_EEENS_10bfloat16_tEfNS_4arch4Sm80ELb0ELb0ELb1ELb1ELb1ELb0ELb0ELb0ELi2ELi2ELi4ELi2ELb1EEENS1_24CollectiveEpilogueBwdGQAISA_fSD_Li256ELb1ELb1EEENS1_19SingleTileSchedulerILb1ELb0ELb0ELi128EEEEEEEEEvNT_6ParamsE$_ZN4cute5tupleIJiEEC2ERKi - $_ZN7cutlass13device_kernelIN5flash19enable_sm80_to_sm89INS1_16FlashAttnBwdSm80INS1_25CollectiveMainloopBwdSm80ILi2ELi2EN4cute5tupleIJNS5_1CILi64EEENS7_ILi128EEES8_EEENS_10bfloat16_tEfNS_4arch4Sm80ELb0ELb0ELb1ELb1ELb1ELb0ELb0ELb0ELi2ELi2ELi4ELi2ELb1EEENS1_24CollectiveEpilogueBwdGQAISA_fSD_Li256ELb1ELb1EEENS1_19SingleTileSchedulerILb1ELb0ELb0ELi128EEEEEEEEEvNT_6ParamsE$_ZN4cute5tupleIJNS_1CILi0EEEiiiEEC2ERKS2_RKiS7_S7_)
$_ZN7cutlass13device_kernelIN5flash19enable_sm80_to_sm89INS1_16FlashAttnBwdSm80INS1_25CollectiveMainloopBwdSm80ILi2ELi2EN4cute5tupleIJNS5_1CILi64EEENS7_ILi128EEES8_EEENS_10bfloat16_tEfNS_4arch4Sm80ELb0ELb0ELb1ELb1ELb1ELb0ELb0ELb0ELi2ELi2ELi4ELi2ELb1EEENS1_24CollectiveEpilogueBwdGQAISA_fSD_Li256ELb1ELb1EEENS1_19SingleTileSchedulerILb1ELb0ELb0ELi128EEEEEEEEEvNT_6ParamsE$_ZN4cute5tupleIJNS_1CILi0EEEiiiEEC2ERKS2_RKiS7_S7_:
[----:B------:R-:W-:Y:S02]  /*7710*/  MOV R10, 0x7730 ;  /* 0x00007730000a7802 */ /* 0x000fe40000000f00 */
[----:B------:R-:W-:Y:S05]  /*7720*/  CALL.REL.NOINC `($_ZN7cutlass13device_kernelIN5flash19enable_sm80_to_sm89INS1_16FlashAttnBwdSm80INS1_25CollectiveMainloopBwdSm80ILi2ELi2EN4cute5tupleIJNS5_1CILi64EEENS7_ILi128EEES8_EEENS_10bfloat16_tEfNS_4arch4Sm80ELb0ELb0ELb1ELb1ELb1ELb0ELb0ELb0ELi2ELi2ELi4ELi2ELb1EEENS1_24CollectiveEpilogueBwdGQAISA_fSD_Li256ELb1ELb1EEENS1_19SingleTileSchedulerILb1ELb0ELb0ELi128EEEEEEEEEvNT_6ParamsE$_ZN4cute3eso3ESOILb1ELb0EJNS_1CILi0EEEiiiEEC2ERKS3_RKiS8_S8_) ;  /* 0xfffff87000007944 */ /* 0x000fea0003c3ffff */
[----:B-1----:R-:W-:Y:S02]  /*7730*/  MOV R6, R18 ;  /* 0x0000001200067202 */ /* 0x002fe40000000f00 */
[----:B------:R-:W-:-:S04]  /*7740*/  MOV R7, 0x0 ;  /* 0x0000000000077802 */ /* 0x000fc80000000f00 */
[----:B------:R-:W-:Y:S05]  /*7750*/  RET.REL.NODEC R6 `(_ZN7cutlass13device_kernelIN5flash19enable_sm80_to_sm89INS1_16FlashAttnBwdSm80INS1_25CollectiveMainloopBwdSm80ILi2ELi2EN4cute5tupleIJNS5_1CILi64EEENS7_ILi128EEES8_EEENS_10bfloat16_tEfNS_4arch4Sm80ELb0ELb0ELb1ELb1ELb1ELb0ELb0ELb0ELi2ELi2ELi4ELi2ELb1EEENS1_24CollectiveEpilogueBwdGQAISA_fSD_Li256ELb1ELb1EEENS1_19SingleTileSchedulerILb1ELb0ELb0ELi128EEEEEEEEEvNT_6ParamsE) ;  /* 0xffff88a006007950 */ /* 0x000fea0003c3ffff */
        .type           $_ZN7cutlass13device_kernelIN5flash19enable_sm80_to_sm89INS1_16FlashAttnBwdSm80INS1_25CollectiveMainloopBwdSm80ILi2ELi2EN4cute5tupleIJNS5_1CILi64EEENS7_ILi128EEES8_EEENS_10bfloat16_tEfNS_4arch4Sm80ELb0ELb0ELb1ELb1ELb1ELb0ELb0ELb0ELi2ELi2ELi4ELi2ELb1EEENS1_24CollectiveEpilogueBwdGQAISA_fSD_Li256ELb1ELb1EEENS1_19SingleTileSchedulerILb1ELb0ELb0ELi128EEEEEEEEEvNT_6ParamsE$_ZN4cute5tupleIJiEEC2ERKi,@function
        .size           $_ZN7cutlass13device_kernelIN5flash19enable_sm80_to_sm89INS1_16FlashAttnBwdSm80INS1_25CollectiveMainloopBwdSm80ILi2ELi2EN4cute5tupleIJNS5_1CILi64EEENS7_ILi128EEES8_EEENS_10bfloat16_tEfNS_4arch4Sm80ELb0ELb0ELb1ELb1ELb1ELb0ELb0ELb0ELi2ELi2ELi4ELi2ELb1EEENS1_24CollectiveEpilogueBwdGQAISA_fSD_Li256ELb1ELb1EEENS1_19SingleTileSchedulerILb1ELb0ELb0ELi128EEEEEEEEEvNT_6ParamsE$_ZN4cute5tupleIJiEEC2ERKi,($_ZN7cutlass13device_kernelIN5flash19enable_sm80_to_sm89INS1_16FlashAttnBwdSm80INS1_25CollectiveMainloopBwdSm80ILi2ELi2EN4cute5tupleIJNS5_1CILi64EEENS7_ILi128EEES8_EEENS_10bfloat16_tEfNS_4arch4Sm80ELb0ELb0ELb1ELb1ELb1ELb0ELb0ELb0ELi2ELi2ELi4ELi2ELb1EEENS1_24CollectiveEpilogueBwdGQAISA_fSD_Li256ELb1ELb1EEENS1_19SingleTileSchedulerILb1ELb0ELb0ELi128EEEEEEEEEvNT_6ParamsE$_ZN4cute5tupleIJiNS_1CILi0EEEEEC2ERKiRKS2_ - $_ZN7cutlass13device_kernelIN5flash19enable_sm80_to_sm89INS1_16FlashAttnBwdSm80INS1_25CollectiveMainloopBwdSm80ILi2ELi2EN4cute5tupleIJNS5_1CILi64EEENS7_ILi128EEES8_EEENS_10bfloat16_tEfNS_4arch4Sm80ELb0ELb0ELb1ELb1ELb1ELb0ELb0ELb0ELi2ELi2ELi4ELi2ELb1EEENS1_24CollectiveEpilogueBwdGQAISA_fSD_Li256ELb1ELb1EEENS1_19SingleTileSchedulerILb1ELb0ELb0ELi128EEEEEEEEEvNT_6ParamsE$_ZN4cute5tupleIJiEEC2ERKi)
$_ZN7cutlass13device_kernelIN5flash19enable_sm80_to_sm89INS1_16FlashAttnBwdSm80INS1_25CollectiveMainloopBwdSm80ILi2ELi2EN4cute5tupleIJNS5_1CILi64EEENS7_ILi128EEES8_EEENS_10bfloat16_tEfNS_4arch4Sm80ELb0ELb0ELb1ELb1ELb1ELb0ELb0ELb0ELi2ELi2ELi4ELi2ELb1EEENS1_24CollectiveEpilogueBwdGQAISA_fSD_Li256ELb1ELb1EEENS1_19SingleTileSchedulerILb1ELb0ELb0ELi128EEEEEEEEEvNT_6ParamsE$_ZN4cute5tupleIJiEEC2ERKi:
[----:B------:R-:W-:Y:S02]  /*7760*/  MOV R18, 0x7780 ;  /* 0x0000778000127802 */ /* 0x000fe40000000f00 */
[----:B------:R-:W-:Y:S05]  /*7770*/  CALL.REL.NOINC `($_ZN7cutlass13device_kernelIN5flash19enable_sm80_to_sm89INS1_16FlashAttnBwdSm80INS1_25CollectiveMainloopBwdSm80ILi2ELi2EN4cute5tupleIJNS5_1CILi64EEENS7_ILi128EEES8_EEENS_10bfloat16_tEfNS_4arch4Sm80ELb0ELb0ELb1ELb1ELb1ELb0ELb0ELb0ELi2ELi2ELi4ELi2ELb1EEENS1_24CollectiveEpilogueBwdGQAISA_fSD_Li256ELb1ELb1EEENS1_19SingleTileSchedulerILb1ELb0ELb0ELi128EEEEEEEEEvNT_6ParamsE$_ZN4cute3eso3ESOILb0ELb1EJiEEC2ERKi) ;  /* 0xfffff40000007944 */ /* 0x000fea0003c3ffff */
[----:B-1----:R-:W-:Y:S02]  /*7780*/  MOV R6, R16 ;  /* 0x0000001000067202 */ /* 0x002fe40000000f00 */
[----:B------:R-:W-:-:S04]  /*7790*/  MOV R7, 0x0 ;  /* 0x0000000000077802 */ /* 0x000fc80000000f00 */
[----:B------:R-:W-:Y:S05]  /*77a0*/  RET.REL.NODEC R6 `(_ZN7cutlass13device_kernelIN5flash19enable_sm80_to_sm89INS1_16FlashAttnBwdSm80INS1_25CollectiveMainloopBwdSm80ILi2ELi2EN4cute5tupleIJNS5_1CILi64EEENS7_ILi128EEES8_EEENS_10bfloat16_tEfNS_4arch4Sm80ELb0ELb0ELb1ELb1ELb1ELb0ELb0ELb0ELi2ELi2ELi4ELi2ELb1EEENS1_24CollectiveEpilogueBwdGQAISA_fSD_Li256ELb1ELb1EEENS1_19SingleTileSchedulerILb1ELb0ELb0ELi128EEEEEEEEEvNT_6ParamsE) ;  /* 0xffff885006007950 */ /* 0x000fea0003c3ffff */
        .type           $_ZN7cutlass13device_kernelIN5flash19enable_sm80_to_sm89INS1_16FlashAttnBwdSm80INS1_25CollectiveMainloopBwdSm80ILi2ELi2EN4cute5tupleIJNS5_1CILi64EEENS7_ILi128EEES8_EEENS_10bfloat16_tEfNS_4arch4Sm80ELb0ELb0ELb1ELb1ELb1ELb0ELb0ELb0ELi2ELi2ELi4ELi2ELb1EEENS1_24CollectiveEpilogueBwdGQAISA_fSD_Li256ELb1ELb1EEENS1_19SingleTileSchedulerILb1ELb0ELb0ELi128EEEEEEEEEvNT_6ParamsE$_ZN4cute5tupleIJiNS_1CILi0EEEEEC2ERKiRKS2_,@function
        .size           $_ZN7cutlass13device_kernelIN5flash19enable_sm80_to_sm89INS1_16FlashAttnBwdSm80INS1_25CollectiveMainloopBwdSm80ILi2ELi2EN4cute5tupleIJNS5_1CILi64EEENS7_ILi128EEES8_EEENS_10bfloat16_tEfNS_4arch4Sm80ELb0ELb0ELb1ELb1ELb1ELb0ELb0ELb0ELi2ELi2ELi4ELi2ELb1EEENS1_24CollectiveEpilogueBwdGQAISA_fSD_Li256ELb1ELb1EEENS1_19SingleTileSchedulerILb1ELb0ELb0ELi128EEEEEEEEEvNT_6ParamsE$_ZN4cute5tupleIJiNS_1CILi0EEEEEC2ERKiRKS2_,($_ZN7cutlass13device_kernelIN5flash19enable_sm80_to_sm89INS1_16FlashAttnBwdSm80INS1_25CollectiveMainloopBwdSm80ILi2ELi2EN4cute5tupleIJNS5_1CILi64EEENS7_ILi128EEES8_EEENS_10bfloat16_tEfNS_4arch4Sm80ELb0ELb0ELb1ELb1ELb1ELb0ELb0ELb0ELi2ELi2ELi4ELi2ELb1EEENS1_24CollectiveEpilogueBwdGQAISA_fSD_Li256ELb1ELb1EEENS1_19SingleTileSchedulerILb1ELb0ELb0ELi128EEEEEEEEEvNT_6ParamsE$_ZN4cute5tupleIJiiEEC2ERKiS3_ - $_ZN7cutlass13device_kernelIN5flash19enable_sm80_to_sm89INS1_16FlashAttnBwdSm80INS1_25CollectiveMainloopBwdSm80ILi2ELi2EN4cute5tupleIJNS5_1CILi64EEENS7_ILi128EEES8_EEENS_10bfloat16_tEfNS_4arch4Sm80ELb0ELb0ELb1ELb1ELb1ELb0ELb0ELb0ELi2ELi2ELi4ELi2ELb1EEENS1_24CollectiveEpilogueBwdGQAISA_fSD_Li256ELb1ELb1EEENS1_19SingleTileSchedulerILb1ELb0ELb0ELi128EEEEEEEEEvNT_6ParamsE$_ZN4cute5tupleIJiNS_1CILi0EEEEEC2ERKiRKS2_)
$_ZN7cutlass13device_kernelIN5flash19enable_sm80_to_sm89INS1_16FlashAttnBwdSm80INS1_25CollectiveMainloopBwdSm80ILi2ELi2EN4cute5tupleIJNS5_1CILi64EEENS7_ILi128EEES8_EEENS_10bfloat16_tEfNS_4arch4Sm80ELb0ELb0ELb1ELb1ELb1ELb0ELb0ELb0ELi2ELi2ELi4ELi2ELb1EEENS1_24CollectiveEpilogueBwdGQAISA_fSD_Li256ELb1ELb1EEENS1_19SingleTileSchedulerILb1ELb0ELb0ELi128EEEEEEEEEvNT_6ParamsE$_ZN4cute5tupleIJiNS_1CILi0EEEEEC2ERKiRKS2_:
[----:B------:R-:W-:Y:S02]  /*77b0*/  MOV R8, 0x77d0 ;  /* 0x000077d000087802 */ /* 0x000fe40000000f00 */
[----:B------:R-:W-:Y:S05]  /*77c0*/  CALL.REL.NOINC `($_ZN7cutlass13device_kernelIN5flash19enable_sm80_to_sm89INS1_16FlashAttnBwdSm80INS1_25CollectiveMainloopBwdSm80ILi2ELi2EN4cute5tupleIJNS5_1CILi64EEENS7_ILi128EEES8_EEENS_10bfloat16_tEfNS_4arch4Sm80ELb0ELb0ELb1ELb1ELb1ELb0ELb0ELb0ELi2ELi2ELi4ELi2ELb1EEENS1_24CollectiveEpilogueBwdGQAISA_fSD_Li256ELb1ELb1EEENS1_19SingleTileSchedulerILb1ELb0ELb0ELi128EEEEEEEEEvNT_6ParamsE$_ZN4cute3eso3ESOILb0ELb1EJiNS_1CILi0EEEEEC2ERKiRKS3_) ;  /* 0xfffff40000007944 */ /* 0x000fea0003c3ffff */
[----:B-1----:R-:W-:Y:S02]  /*77d0*/  MOV R6, R16 ;  /* 0x0000001000067202 */ /* 0x002fe40000000f00 */
[----:B------:R-:W-:-:S04]  /*77e0*/  MOV R7, 0x0 ;  /* 0x0000000000077802 */ /* 0x000fc80000000f00 */
[----:B------:R-:W-:Y:S05]  /*77f0*/  RET.REL.NODEC R6 `(_ZN7cutlass13device_kernelIN5flash19enable_sm80_to_sm89INS1_16FlashAttnBwdSm80INS1_25CollectiveMainloopBwdSm80ILi2ELi2EN4cute5tupleIJNS5_1CILi64EEENS7_ILi128EEES8_EEENS_10bfloat16_tEfNS_4arch4Sm80ELb0ELb0ELb1ELb1ELb1ELb0ELb0ELb0ELi2ELi2ELi4ELi2ELb1EEENS1_24CollectiveEpilogueBwdGQAISA_fSD_Li256ELb1ELb1EEENS1_19SingleTileSchedulerILb1ELb0ELb0ELi128EEEEEEEEEvNT_6ParamsE) ;  /* 0xffff880006007950 */ /* 0x000fea0003c3ffff */
        .type           $_ZN7cutlass13device_kernelIN5flash19enable_sm80_to_sm89INS1_16FlashAttnBwdSm80INS1_25CollectiveMainloopBwdSm80ILi2ELi2EN4cute5tupleIJNS5_1CILi64EEENS7_ILi128EEES8_EEENS_10bfloat16_tEfNS_4arch4Sm80ELb0ELb0ELb1ELb1ELb1ELb0ELb0ELb0ELi2ELi2ELi4ELi2ELb1EEENS1_24CollectiveEpilogueBwdGQAISA_fSD_Li256ELb1ELb1EEENS1_19SingleTileSchedulerILb1ELb0ELb0ELi128EEEEEEEEEvNT_6ParamsE$_ZN4cute5tupleIJiiEEC2ERKiS3_,@function
        .size           $_ZN7cutlass13device_kernelIN5flash19enable_sm80_to_sm89INS1_16FlashAttnBwdSm80INS1_25CollectiveMainloopBwdSm80ILi2ELi2EN4cute5tupleIJNS5_1CILi64EEENS7_ILi128EEES8_EEENS_10bfloat16_tEfNS_4arch4Sm80ELb0ELb0ELb1ELb1ELb1ELb0ELb0ELb0ELi2ELi2ELi4ELi2ELb1EEENS1_24CollectiveEpilogueBwdGQAISA_fSD_Li256ELb1ELb1EEENS1_19SingleTileSchedulerILb1ELb0ELb0ELi128EEEEEEEEEvNT_6ParamsE$_ZN4cute5tupleIJiiEEC2ERKiS3_,($_ZN7cutlass13device_kernelIN5flash19enable_sm80_to_sm89INS1_16FlashAttnBwdSm80INS1_25CollectiveMainloopBwdSm80ILi2ELi2EN4cute5tupleIJNS5_1CILi64EEENS7_ILi128EEES8_EEENS_10bfloat16_tEfNS_4arch4Sm80ELb0ELb0ELb1ELb1ELb1ELb0ELb0ELb0ELi2ELi2ELi4ELi2ELb1EEENS1_24CollectiveEpilogueBwdGQAISA_fSD_Li256ELb1ELb1EEENS1_19SingleTileSchedulerILb1ELb0ELb0ELi128EEEEEEEEEvNT_6ParamsE$_ZN4cute8gmem_ptrIPKN7cutlass10bfloat16_tEECI1NS_12iter_adaptorIS4_S5_EEES4_ - $_ZN7cutlass13device_kernelIN5flash19enable_sm80_to_sm89INS1_16FlashAttnBwdSm80INS1_25CollectiveMainloopBwdSm80ILi2ELi2EN4cute5tupleIJNS5_1CILi64EEENS7_ILi128EEES8_EEENS_10bfloat16_tEfNS_4arch4Sm80ELb0ELb0ELb1ELb1ELb1ELb0ELb0ELb0ELi2ELi2ELi4ELi2ELb1EEENS1_24CollectiveEpilogueBwdGQAISA_fSD_Li256ELb1ELb1EEENS1_19SingleTileSchedulerILb1ELb0ELb0ELi128EEEEEEEEEvNT_6ParamsE$_ZN4cute5tupleIJiiEEC2ERKiS3_)
$_ZN7cutlass13device_kernelIN5flash19enable_sm80_to_sm89INS1_16FlashAttnBwdSm80INS1_25CollectiveMainloopBwdSm80ILi2ELi2EN4cute5tupleIJNS5_1CILi64EEENS7_ILi128EEES8_EEENS_10bfloat16_tEfNS_4arch4Sm80ELb0ELb0ELb1ELb1ELb1ELb0ELb0ELb0ELi2ELi2ELi4ELi2ELb1EEENS1_24CollectiveEpilogueBwdGQAISA_fSD_Li256ELb1ELb1EEENS1_19SingleTileSchedulerILb1ELb0ELb0ELi128EEEEEEEEEvNT_6ParamsE$_ZN4cute5tupleIJiiEEC2ERKiS3_:
[----:B------:R-:W-:Y:S02]  /*7800*/  MOV R10, 0x7820 ;  /* 0x00007820000a7802 */ /* 0x000fe40000000f00 */
[----:B------:R-:W-:Y:S05]  /*7810*/  CALL.REL.NOINC `($_ZN7cutlass13device_kernelIN5flash19enable_sm80_to_sm89INS1_16FlashAttnBwdSm80INS1_25CollectiveMainloopBwdSm80ILi2ELi2EN4cute5tupleIJNS5_1CILi64EEENS7_ILi128EEES8_EEENS_10bfloat16_tEfNS_4arch4Sm80ELb0ELb0ELb1ELb1ELb1ELb0ELb0ELb0ELi2ELi2ELi4ELi2ELb1EEENS1_24CollectiveEpilogueBwdGQAISA_fSD_Li256ELb1ELb1EEENS1_19SingleTileSchedulerILb1ELb0ELb0ELi128EEEEEEEEEvNT_6ParamsE$_ZN4cute3eso3ESOILb0ELb0EJiiEEC2ERKiS4_) ;  /* 0xfffff1c000007944 */ /* 0x000fea0003c3ffff */
[----:B------:R-:W-:-:S04]  /*7820*/  MOV R9, 0x0 ;  /* 0x0000000000097802 */ /* 0x000fc80000000f00 */
[----:B------:R-:W-:Y:S05]  /*7830*/  RET.REL.NODEC R8 `(_ZN7cutlass13device_kernelIN5flash19enable_sm80_to_sm89INS1_16FlashAttnBwdSm80INS1_25CollectiveMainloopBwdSm80ILi2ELi2EN4cute5tupleIJNS5_1CILi64EEENS7_ILi128EEES8_EEENS_10bfloat16_tEfNS_4arch4Sm80ELb0ELb0ELb1ELb1ELb1ELb0ELb0ELb0ELi2ELi2ELi4ELi2ELb1EEENS1_24CollectiveEpilogueBwdGQAISA_fSD_Li256ELb1ELb1EEENS1_19SingleTileSchedulerILb1ELb0ELb0ELi128EEEEEEEEEvNT_6ParamsE) ;  /* 0xffff87c008007950 */ /* 0x000fea0003c3ffff */
        .type           $_ZN7cutlass13device_kernelIN5flash19enable_sm80_to_sm89INS1_16FlashAttnBwdSm80INS1_25CollectiveMainloopBwdSm80ILi2ELi2EN4cute5tupleIJNS5_1CILi64EEENS7_ILi128EEES8_EEENS_10bfloat16_tEfNS_4arch4Sm80ELb0ELb0ELb1ELb1ELb1ELb0ELb0ELb0ELi2ELi2ELi4ELi2ELb1EEENS1_24CollectiveEpilogueBwdGQAISA_fSD_Li256ELb1ELb1EEENS1_19SingleTileSchedulerILb1ELb0ELb0ELi128EEEEEEEEEvNT_6ParamsE$_ZN4cute8gmem_ptrIPKN7cutlass10bfloat16_tEECI1NS_12iter_adaptorIS4_S5_EEES4_,@function
        .size           $_ZN7cutlass13device_kernelIN5flash19enable_sm80_to_sm89INS1_16FlashAttnBwdSm80INS1_25CollectiveMainloopBwdSm80ILi2ELi2EN4cute5tupleIJNS5_1CILi64EEENS7_ILi128EEES8_EEENS_10bfloat16_tEfNS_4arch4Sm80ELb0ELb0ELb1ELb1ELb1ELb0ELb0ELb0ELi2ELi2ELi4ELi2ELb1EEENS1_24CollectiveEpilogueBwdGQAISA_fSD_Li256ELb1ELb1EEENS1_19SingleTileSchedulerILb1ELb0ELb0ELi128EEEEEEEEEvNT_6ParamsE$_ZN4cute8gmem_ptrIPKN7cutlass10bfloat16_tEECI1NS_12iter_adaptorIS4_S5_EEES4_,($_ZN7cutlass13device_kernelIN5flash19enable_sm80_to_sm89INS1_16FlashAttnBwdSm80INS1_25CollectiveMainloopBwdSm80ILi2ELi2EN4cute5tupleIJNS5_1CILi64EEENS7_ILi128EEES8_EEENS_10bfloat16_tEfNS_4arch4Sm80ELb0ELb0ELb1ELb1ELb1ELb0ELb0ELb0ELi2ELi2ELi4ELi2ELb1EEENS1_24CollectiveEpilogueBwdGQAISA_fSD_Li256ELb1ELb1EEENS1_19SingleTileSchedulerILb1ELb0ELb0ELi128EEEEEEEEEvNT_6ParamsE$_ZN4cute8gmem_ptrIPKN7cutlass9uint128_tEECI1NS_12iter_adaptorIS4_S5_EEES4_ - $_ZN7cutlass13device_kernelIN5flash19enable_sm80_to_sm89INS1_16FlashAttnBwdSm80INS1_25CollectiveMainloopBwdSm80ILi2ELi2EN4cute5tupleIJNS5_1CILi64EEENS7_ILi128EEES8_EEENS_10bfloat16_tEfNS_4arch4Sm80ELb0ELb0ELb1ELb1ELb1ELb0ELb0ELb0ELi2ELi2ELi4ELi2ELb1EEENS1_24CollectiveEpilogueBwdGQAISA_fSD_Li256ELb1ELb1EEENS1_19SingleTileSchedulerILb1ELb0ELb0ELi128EEEEEEEEEvNT_6ParamsE$_ZN4cute8gmem_ptrIPKN7cutlass10bfloat16_tEECI1NS_12iter_adaptorIS4_S5_EEES4_)
$_ZN7cutlass13device_kernelIN5flash19enable_sm80_to_sm89INS1_16FlashAttnBwdSm80INS1_25CollectiveMainloopBwdSm80ILi2ELi2EN4cute5tupleIJNS5_1CILi64EEENS7_ILi128EEES8_EEENS_10bfloat16_tEfNS_4arch4Sm80ELb0ELb0ELb1ELb1ELb1ELb0ELb0ELb0ELi2ELi2ELi4ELi2ELb1EEENS1_24CollectiveEpilogueBwdGQAISA_fSD_Li256ELb1ELb1EEENS1_19SingleTileSchedulerILb1ELb0ELb0ELi128EEEEEEEEEvNT_6ParamsE$_ZN4cute8gmem_ptrIPKN7cutlass10bfloat16_tEECI1NS_12iter_adaptorIS4_S5_EEES4_:
[----:B------:R-:W-:Y:S02]  /*7840*/  MOV R18, 0x7860 ;  /* 0x0000786000127802 */ /* 0x000fe40000000f00 */
[----:B------:R-:W-:Y:S05]  /*7850*/  CALL.REL.NOINC `($_ZN7cutlass13device_kernelIN5flash19enable_sm80_to_sm89INS1_16FlashAttnBwdSm80INS1_25CollectiveMainloopBwdSm80ILi2ELi2EN4cute5tupleIJNS5_1CILi64EEENS7_ILi128EEES8_EEENS_10bfloat16_tEfNS_4arch4Sm80ELb0ELb0ELb1ELb1ELb1ELb0ELb0ELb0ELi2ELi2ELi4ELi2ELb1EEENS1_24CollectiveEpilogueBwdGQAISA_fSD_Li256ELb1ELb1EEENS1_19SingleTileSchedulerILb1ELb0ELb0ELi128EEEEEEEEEvNT_6ParamsE$_ZN4cute12iter_adaptorIPKN7cutlass10bfloat16_tENS_8gmem_ptrIS4_EEEC2ES4_) ;  /* 0xffffecd000007944 */ /* 0x000fea0003c3ffff */
[----:B------:R-:W-:Y:S02]  /*7860*/  MOV R10, R16 ;  /* 0x00000010000a7202 */ /* 0x000fe40000000f00 */
[----:B-1----:R-:W-:-:S04]  /*7870*/  MOV R11, 0x0 ;  /* 0x00000000000b7802 */ /* 0x002fc80000000f00 */
[----:B------:R-:W-:Y:S05]  /*7880*/  RET.REL.NODEC R10 `(_ZN7cutlass13device_kernelIN5flash19enable_sm80_to_sm89INS1_16FlashAttnBwdSm80INS1_25CollectiveMainloopBwdSm80ILi2ELi2EN4cute5tupleIJNS5_1CILi64EEENS7_ILi128EEES8_EEENS_10bfloat16_tEfNS_4arch4Sm80ELb0ELb0ELb1ELb1ELb1ELb0ELb0ELb0ELi2ELi2ELi4ELi2ELb1EEENS1_24CollectiveEpilogueBwdGQAISA_fSD_Li256ELb1ELb1EEENS1_19SingleTileSchedulerILb1ELb0ELb0ELi128EEEEEEEEEvNT_6ParamsE) ;  /* 0xffff87700a007950 */ /* 0x000fea0003c3ffff */
        .type           $_ZN7cutlass13device_kernelIN5flash19enable_sm80_to_sm89INS1_16FlashAttnBwdSm80INS1_25CollectiveMainloopBwdSm80ILi2ELi2EN4cute5tupleIJNS5_1CILi64EEENS7_ILi128EEES8_EEENS_10bfloat16_tEfNS_4arch4Sm80ELb0ELb0ELb1ELb1ELb1ELb0ELb0ELb0ELi2ELi2ELi4ELi2ELb1EEENS1_24CollectiveEpilogueBwdGQAISA_fSD_Li256ELb1ELb1EEENS1_19SingleTileSchedulerILb1ELb0ELb0ELi128EEEEEEEEEvNT_6ParamsE$_ZN4cute8gmem_ptrIPKN7cutlass9uint128_tEECI1NS_12iter_adaptorIS4_S5_EEES4_,@function
        .size           $_ZN7cutlass13device_kernelIN5flash19enable_sm80_to_sm89INS1_16FlashAttnBwdSm80INS1_25CollectiveMainloopBwdSm80ILi2ELi2EN4cute5tupleIJNS5_1CILi64EEENS7_ILi128EEES8_EEENS_10bfloat16_tEfNS_4arch4Sm80ELb0ELb0ELb1ELb1ELb1ELb0ELb0ELb0ELi2ELi2ELi4ELi2ELb1EEENS1_24CollectiveEpilogueBwdGQAISA_fSD_Li256ELb1ELb1EEENS1_19SingleTileSchedulerILb1ELb0ELb0ELi128EEEEEEEEEvNT_6ParamsE$_ZN4cute8gmem_ptrIPKN7cutlass9uint128_tEECI1NS_12iter_adaptorIS4_S5_EEES4_,($_ZN7cutlass13device_kernelIN5flash19enable_sm80_to_sm89INS1_16FlashAttnBwdSm80INS1_25CollectiveMainloopBwdSm80ILi2ELi2EN4cute5tupleIJNS5_1CILi64EEENS7_ILi128EEES8_EEENS_10bfloat16_tEfNS_4arch4Sm80ELb0ELb0ELb1ELb1ELb1ELb0ELb0ELb0ELi2ELi2ELi4ELi2ELb1EEENS1_24CollectiveEpilogueBwdGQAISA_fSD_Li256ELb1ELb1EEENS1_19SingleTileSchedulerILb1ELb0ELb0ELi128EEEEEEEEEvNT_6ParamsE$_ZN4cute8gmem_ptrIPKfECI1NS_12iter_adaptorIS2_S3_EEES2_ - $_ZN7cutlass13device_kernelIN5flash19enable_sm80_to_sm89INS1_16FlashAttnBwdSm80INS1_25CollectiveMainloopBwdSm80ILi2ELi2EN4cute5tupleIJNS5_1CILi64EEENS7_ILi128EEES8_EEENS_10bfloat16_tEfNS_4arch4Sm80ELb0ELb0ELb1ELb1ELb1ELb0ELb0ELb0ELi2ELi2ELi4ELi2ELb1EEENS1_24CollectiveEpilogueBwdGQAISA_fSD_Li256ELb1ELb1EEENS1_19SingleTileSchedulerILb1ELb0ELb0ELi128EEEEEEEEEvNT_6ParamsE$_ZN4cute8gmem_ptrIPKN7cutlass9uint128_tEECI1NS_12iter_adaptorIS4_S5_EEES4_)
$_ZN7cutlass13device_kernelIN5flash19enable_sm80_to_sm89INS1_16FlashAttnBwdSm80INS1_25CollectiveMainloopBwdSm80ILi2ELi2EN4cute5tupleIJNS5_1CILi64EEENS7_ILi128EEES8_EEENS_10bfloat16_tEfNS_4arch4Sm80ELb0ELb0ELb1ELb1ELb1ELb0ELb0ELb0ELi2ELi2ELi4ELi2ELb1EEENS1_24CollectiveEpilogueBwdGQAISA_fSD_Li256ELb1ELb1EEENS1_19SingleTileSchedulerILb1ELb0ELb0ELi128EEEEEEEEEvNT_6ParamsE$_ZN4cute8gmem_ptrIPKN7cutlass9uint128_tEECI1NS_12iter_adaptorIS4_S5_EEES4_:
[----:B------:R-:W-:Y:S02]  /*7890*/  MOV R18, 0x78b0 ;  /* 0x000078b000127802 */ /* 0x000fe40000000f00 */
[----:B------:R-:W-:Y:S05]  /*78a0*/  CALL.REL.NOINC `($_ZN7cutlass13device_kernelIN5flash19enable_sm80_to_sm89INS1_16FlashAttnBwdSm80INS1_25CollectiveMainloopBwdSm80ILi2ELi2EN4cute5tupleIJNS5_1CILi64EEENS7_ILi128EEES8_EEENS_10bfloat16_tEfNS_4arch4Sm80ELb0ELb0ELb1ELb1ELb1ELb0ELb0ELb0ELi2ELi2ELi4ELi2ELb1EEENS1_24CollectiveEpilogueBwdGQAISA_fSD_Li256ELb1ELb1EEENS1_19SingleTileSchedulerILb1ELb0ELb0ELi128EEEEEEEEEvNT_6ParamsE$_ZN4cute12iter_adaptorIPKN7cutlass9uint128_tENS_8gmem_ptrIS4_EEEC2ES4_) ;  /* 0xffffecf000007944 */ /* 0x000fea0003c3ffff */
[----:B-1----:R-:W-:Y:S02]  /*78b0*/  MOV R6, R16 ;  /* 0x0000001000067202 */ /* 0x002fe40000000f00 */
[----:B------:R-:W-:-:S04]  /*78c0*/  MOV R7, 0x0 ;  /* 0x0000000000077802 */ /* 0x000fc80000000f00 */
[----:B------:R-:W-:Y:S05]  /*78d0*/  RET.REL.NODEC R6 `(_ZN7cutlass13device_kernelIN5flash19enable_sm80_to_sm89INS1_16FlashAttnBwdSm80INS1_25CollectiveMainloopBwdSm80ILi2ELi2EN4cute5tupleIJNS5_1CILi64EEENS7_ILi128EEES8_EEENS_10bfloat16_tEfNS_4arch4Sm80ELb0ELb0ELb1ELb1ELb1ELb0ELb0ELb0ELi2ELi2ELi4ELi2ELb1EEENS1_24CollectiveEpilogueBwdGQAISA_fSD_Li256ELb1ELb1EEENS1_19SingleTileSchedulerILb1ELb0ELb0ELi128EEEEEEEEEvNT_6ParamsE) ;  /* 0xffff872006007950 */ /* 0x000fea0003c3ffff */
        .type           $_ZN7cutlass13device_kernelIN5flash19enable_sm80_to_sm89INS1_16FlashAttnBwdSm80INS1_25CollectiveMainloopBwdSm80ILi2ELi2EN4cute5tupleIJNS5_1CILi64EEENS7_ILi128EEES8_EEENS_10bfloat16_tEfNS_4arch4Sm80ELb0ELb0ELb1ELb1ELb1ELb0ELb0ELb0ELi2ELi2ELi4ELi2ELb1EEENS1_24CollectiveEpilogueBwdGQAISA_fSD_Li256ELb1ELb1EEENS1_19SingleTileSchedulerILb1ELb0ELb0ELi128EEEEEEEEEvNT_6ParamsE$_ZN4cute8gmem_ptrIPKfECI1NS_12iter_adaptorIS2_S3_EEES2_,@function
        .size           $_ZN7cutlass13device_kernelIN5flash19enable_sm80_to_sm89INS1_16FlashAttnBwdSm80INS1_25CollectiveMainloopBwdSm80ILi2ELi2EN4cute5tupleIJNS5_1CILi64EEENS7_ILi128EEES8_EEENS_10bfloat16_tEfNS_4arch4Sm80ELb0ELb0ELb1ELb1ELb1ELb0ELb0ELb0ELi2ELi2ELi4ELi2ELb1EEENS1_24CollectiveEpilogueBwdGQAISA_fSD_Li256ELb1ELb1EEENS1_19SingleTileSchedulerILb1ELb0ELb0ELi128EEEEEEEEEvNT_6ParamsE$_ZN4cute8gmem_ptrIPKfECI1NS_12iter_adaptorIS2_S3_EEES2_,($_ZN7cutlass13device_kernelIN5flash19enable_sm80_to_sm89INS1_16FlashAttnBwdSm80INS1_25CollectiveMainloopBwdSm80ILi2ELi2EN4cute5tupleIJNS5_1CILi64EEENS7_ILi128EEES8_EEENS_10bfloat16_tEfNS_4arch4Sm80ELb0ELb0ELb1ELb1ELb1ELb0ELb0ELb0ELi2ELi2ELi4ELi2ELb1EEENS1_24CollectiveEpilogueBwdGQAISA_fSD_Li256ELb1ELb1EEENS1_19SingleTileSchedulerILb1ELb0ELb0ELi128EEEEEEEEEvNT_6ParamsE$_ZN4cute8smem_ptrIPN7cutlass10bfloat16_tEECI1NS_12iter_adaptorIS3_S4_EEES3_ - $_ZN7cutlass13device_kernelIN5flash19enable_sm80_to_sm89INS1_16FlashAttnBwdSm80INS1_25CollectiveMainloopBwdSm80ILi2ELi2EN4cute5tupleIJNS5_1CILi64EEENS7_ILi128EEES8_EEENS_10bfloat16_tEfNS_4arch4Sm80ELb0ELb0ELb1ELb1ELb1ELb0ELb0ELb0ELi2ELi2ELi4ELi2ELb1EEENS1_24CollectiveEpilogueBwdGQAISA_fSD_Li256ELb1ELb1EEENS1_19SingleTileSchedulerILb1ELb0ELb0ELi128EEEEEEEEEvNT_6ParamsE$_ZN4cute8gmem_ptrIPKfECI1NS_12iter_adaptorIS2_S3_EEES2_)
$_ZN7cutlass13device_kernelIN5flash19enable_sm80_to_sm89INS1_16FlashAttnBwdSm80INS1_25CollectiveMainloopBwdSm80ILi2ELi2EN4cute5tupleIJNS5_1CILi64EEENS7_ILi128EEES8_EEENS_10bfloat16_tEfNS_4arch4Sm80ELb0ELb0ELb1ELb1ELb1ELb0ELb0ELb0ELi2ELi2ELi4ELi2ELb1EEENS1_24CollectiveEpilogueBwdGQAISA_fSD_Li256ELb1ELb1EEENS1_19SingleTileSchedulerILb1ELb0ELb0ELi128EEEEEEEEEvNT_6ParamsE$_ZN4cute8gmem_ptrIPKfECI1NS_12iter_adaptorIS2_S3_EEES2_:
[----:B------:R-:W-:Y:S02]  /*78e0*/  MOV R18, 0x7900 ;  /* 0x0000790000127802 */ /* 0x000fe40000000f00 */
[----:B------:R-:W-:Y:S05]  /*78f0*/  CALL.REL.NOINC `($_ZN7cutlass13device_kernelIN5flash19enable_sm80_to_sm89INS1_16FlashAttnBwdSm80INS1_25CollectiveMainloopBwdSm80ILi2ELi2EN4cute5tupleIJNS5_1CILi64EEENS7_ILi128EEES8_EEENS_10bfloat16_tEfNS_4arch4Sm80ELb0ELb0ELb1ELb1ELb1ELb0ELb0ELb0ELi2ELi2ELi4ELi2ELb1EEENS1_24CollectiveEpilogueBwdGQAISA_fSD_Li256ELb1ELb1EEENS1_19SingleTileSchedulerILb1ELb0ELb0ELi128EEEEEEEEEvNT_6ParamsE$_ZN4cute12iter_adaptorIPKfNS_8gmem_ptrIS2_EEEC2ES2_) ;  /* 0xffffecf000007944 */ /* 0x000fea0003c3ffff */
[----:B------:R-:W-:-:S04]  /*7900*/  MOV R17, 0x0 ;  /* 0x0000000000117802 */ /* 0x000fc80000000f00 */
[----:B------:R-:W-:Y:S05]  /*7910*/  RET.REL.NODEC R16 `(_ZN7cutlass13device_kernelIN5flash19enable_sm80_to_sm89INS1_16FlashAttnBwdSm80INS1_25CollectiveMainloopBwdSm80ILi2ELi2EN4cute5tupleIJNS5_1CILi64EEENS7_ILi128EEES8_EEENS_10bfloat16_tEfNS_4arch4Sm80ELb0ELb0ELb1ELb1ELb1ELb0ELb0ELb0ELi2ELi2ELi4ELi2ELb1EEENS1_24CollectiveEpilogueBwdGQAISA_fSD_Li256ELb1ELb1EEENS1_19SingleTileSchedulerILb1ELb0ELb0ELi128EEEEEEEEEvNT_6ParamsE) ;  /* 0xffff86e010007950 */ /* 0x000fea0003c3ffff */
        .type           $_ZN7cutlass13device_kernelIN5flash19enable_sm80_to_sm89INS1_16FlashAttnBwdSm80INS1_25CollectiveMainloopBwdSm80ILi2ELi2EN4cute5tupleIJNS5_1CILi64EEENS7_ILi128EEES8_EEENS_10bfloat16_tEfNS_4arch4Sm80ELb0ELb0ELb1ELb1ELb1ELb0ELb0ELb0ELi2ELi2ELi4ELi2ELb1EEENS1_24CollectiveEpilogueBwdGQAISA_fSD_Li256ELb1ELb1EEENS1_19SingleTileSchedulerILb1ELb0ELb0ELi128EEEEEEEEEvNT_6ParamsE$_ZN4cute8smem_ptrIPN7cutlass10bfloat16_tEECI1NS_12iter_adaptorIS3_S4_EEES3_,@function
        .size           $_ZN7cutlass13device_kernelIN5flash19enable_sm80_to_sm89INS1_16FlashAttnBwdSm80INS1_25CollectiveMainloopBwdSm80ILi2ELi2EN4cute5tupleIJNS5_1CILi64EEENS7_ILi128EEES8_EEENS_10bfloat16_tEfNS_4arch4Sm80ELb0ELb0ELb1ELb1ELb1ELb0ELb0ELb0ELi2ELi2ELi4ELi2ELb1EEENS1_24CollectiveEpilogueBwdGQAISA_fSD_Li256ELb1ELb1EEENS1_19SingleTileSchedulerILb1ELb0ELb0ELi128EEEEEEEEEvNT_6ParamsE$_ZN4cute8smem_ptrIPN7cutlass10bfloat16_tEECI1NS_12iter_adaptorIS3_S4_EEES3_,($_ZN7cutlass13device_kernelIN5flash19enable_sm80_to_sm89INS1_16FlashAttnBwdSm80INS1_25CollectiveMainloopBwdSm80ILi2ELi2EN4cute5tupleIJNS5_1CILi64EEENS7_ILi128EEES8_EEENS_10bfloat16_tEfNS_4arch4Sm80ELb0ELb0ELb1ELb1ELb1ELb0ELb0ELb0ELi2ELi2ELi4ELi2ELb1EEENS1_24CollectiveEpilogueBwdGQAISA_fSD_Li256ELb1ELb1EEENS1_19SingleTileSchedulerILb1ELb0ELb0ELi128EEEEEEEEEvNT_6ParamsE$_ZN4cute8smem_ptrIPN7cutlass9uint128_tEECI1NS_12iter_adaptorIS3_S4_EEES3_ - $_ZN7cutlass13device_kernelIN5flash19enable_sm80_to_sm89INS1_16FlashAttnBwdSm80INS1_25CollectiveMainloopBwdSm80ILi2ELi2EN4cute5tupleIJNS5_1CILi64EEENS7_ILi128EEES8_EEENS_10bfloat16_tEfNS_4arch4Sm80ELb0ELb0ELb1ELb1ELb1ELb0ELb0ELb0ELi2ELi2ELi4ELi2ELb1EEENS1_24CollectiveEpilogueBwdGQAISA_fSD_Li256ELb1ELb1EEENS1_19SingleTileSchedulerILb1ELb0ELb0ELi128EEEEEEEEEvNT_6ParamsE$_ZN4cute8smem_ptrIPN7cutlass10bfloat16_tEECI1NS_12iter_adaptorIS3_S4_EEES3_)
$_ZN7cutlass13device_kernelIN5flash19enable_sm80_to_sm89INS1_16FlashAttnBwdSm80INS1_25CollectiveMainloopBwdSm80ILi2ELi2EN4cute5tupleIJNS5_1CILi64EEENS7_ILi128EEES8_EEENS_10bfloat16_tEfNS_4arch4Sm80ELb0ELb0ELb1ELb1ELb1ELb0ELb0ELb0ELi2ELi2ELi4ELi2ELb1EEENS1_24CollectiveEpilogueBwdGQAISA_fSD_Li256ELb1ELb1EEENS1_19SingleTileSchedulerILb1ELb0ELb0ELi128EEEEEEEEEvNT_6ParamsE$_ZN4cute8smem_ptrIPN7cutlass10bfloat16_tEECI1NS_12iter_adaptorIS3_S4_EEES3_:
[----:B------:R-:W-:Y:S02]  /*7920*/  MOV R18, 0x7940 ;  /* 0x0000794000127802 */ /* 0x000fe40000000f00 */
[----:B------:R-:W-:Y:S05]  /*7930*/  CALL.REL.NOINC `($_ZN7cutlass13device_kernelIN5flash19enable_sm80_to_sm89INS1_16FlashAttnBwdSm80INS1_25CollectiveMainloopBwdSm80ILi2ELi2EN4cute5tupleIJNS5_1CILi64EEENS7_ILi128EEES8_EEENS_10bfloat16_tEfNS_4arch4Sm80ELb0ELb0ELb1ELb1ELb1ELb0ELb0ELb0ELi2ELi2ELi4ELi2ELb1EEENS1_24CollectiveEpilogueBwdGQAISA_fSD_Li256ELb1ELb1EEENS1_19SingleTileSchedulerILb1ELb0ELb0ELi128EEEEEEEEEvNT_6ParamsE$_ZN4cute12iter_adaptorIPN7cutlass10bfloat16_tENS_8smem_ptrIS3_EEEC2ES3_) ;  /* 0xffffecf000007944 */ /* 0x000fea0003c3ffff */
[----:B-1----:R-:W-:Y:S02]  /*7940*/  MOV R6, R16 ;  /* 0x0000001000067202 */ /* 0x002fe40000000f00 */
[----:B------:R-:W-:-:S04]  /*7950*/  MOV R7, 0x0 ;  /* 0x0000000000077802 */ /* 0x000fc80000000f00 */
[----:B------:R-:W-:Y:S05]  /*7960*/  RET.REL.NODEC R6 `(_ZN7cutlass13device_kernelIN5flash19enable_sm80_to_sm89INS1_16FlashAttnBwdSm80INS1_25CollectiveMainloopBwdSm80ILi2ELi2EN4cute5tupleIJNS5_1CILi64EEENS7_ILi128EEES8_EEENS_10bfloat16_tEfNS_4arch4Sm80ELb0ELb0ELb1ELb1ELb1ELb0ELb0ELb0ELi2ELi2ELi4ELi2ELb1EEENS1_24CollectiveEpilogueBwdGQAISA_fSD_Li256ELb1ELb1EEENS1_19SingleTileSchedulerILb1ELb0ELb0ELi128EEEEEEEEEvNT_6ParamsE) ;  /* 0xffff869006007950 */ /* 0x000fea0003c3ffff */
        .type           $_ZN7cutlass13device_kernelIN5flash19enable_sm80_to_sm89INS1_16FlashAttnBwdSm80INS1_25CollectiveMainloopBwdSm80ILi2ELi2EN4cute5tupleIJNS5_1CILi64EEENS7_ILi128EEES8_EEENS_10bfloat16_tEfNS_4arch4Sm80ELb0ELb0ELb1ELb1ELb1ELb0ELb0ELb0ELi2ELi2ELi4ELi2ELb1EEENS1_24CollectiveEpilogueBwdGQAISA_fSD_Li256ELb1ELb1EEENS1_19SingleTileSchedulerILb1ELb0ELb0ELi128EEEEEEEEEvNT_6ParamsE$_ZN4cute8smem_ptrIPN7cutlass9uint128_tEECI1NS_12iter_adaptorIS3_S4_EEES3_,@function
        .size           $_ZN7cutlass13device_kernelIN5flash19enable_sm80_to_sm89INS1_16FlashAttnBwdSm80INS1_25CollectiveMainloopBwdSm80ILi2ELi2EN4cute5tupleIJNS5_1CILi64EEENS7_ILi128EEES8_EEENS_10bfloat16_tEfNS_4arch4Sm80ELb0ELb0ELb1ELb1ELb1ELb0ELb0ELb0ELi2ELi2ELi4ELi2ELb1EEENS1_24CollectiveEpilogueBwdGQAISA_fSD_Li256ELb1ELb1EEENS1_19SingleTileSchedulerILb1ELb0ELb0ELi128EEEEEEEEEvNT_6ParamsE$_ZN4cute8smem_ptrIPN7cutlass9uint128_tEECI1NS_12iter_adaptorIS3_S4_EEES3_,($_ZN7cutlass13device_kernelIN5flash19enable_sm80_to_sm89INS1_16FlashAttnBwdSm80INS1_25CollectiveMainloopBwdSm80ILi2ELi2EN4cute5tupleIJNS5_1CILi64EEENS7_ILi128EEES8_EEENS_10bfloat16_tEfNS_4arch4Sm80ELb0ELb0ELb1ELb1ELb1ELb0ELb0ELb0ELi2ELi2ELi4ELi2ELb1EEENS1_24CollectiveEpilogueBwdGQAISA_fSD_Li256ELb1ELb1EEENS1_19SingleTileSchedulerILb1ELb0ELb0ELi128EEEEEEEEEvNT_6ParamsE$_ZN4cute8smem_ptrIPfECI1NS_12iter_adaptorIS1_S2_EEES1_ - $_ZN7cutlass13device_kernelIN5flash19enable_sm80_to_sm89INS1_16FlashAttnBwdSm80INS1_25CollectiveMainloopBwdSm80ILi2ELi2EN4cute5tupleIJNS5_1CILi64EEENS7_ILi128EEES8_EEENS_10bfloat16_tEfNS_4arch4Sm80ELb0ELb0ELb1ELb1ELb1ELb0ELb0ELb0ELi2ELi2ELi4ELi2ELb1EEENS1_24CollectiveEpilogueBwdGQAISA_fSD_Li256ELb1ELb1EEENS1_19SingleTileSchedulerILb1ELb0ELb0ELi128EEEEEEEEEvNT_6ParamsE$_ZN4cute8smem_ptrIPN7cutlass9uint128_tEECI1NS_12iter_adaptorIS3_S4_EEES3_)
$_ZN7cutlass13device_kernelIN5flash19enable_sm80_to_sm89INS1_16FlashAttnBwdSm80INS1_25CollectiveMainloopBwdSm80ILi2ELi2EN4cute5tupleIJNS5_1CILi64EEENS7_ILi128EEES8_EEENS_10bfloat16_tEfNS_4arch4Sm80ELb0ELb0ELb1ELb1ELb1ELb0ELb0ELb0ELi2ELi2ELi4ELi2ELb1EEENS1_24CollectiveEpilogueBwdGQAISA_fSD_Li256ELb1ELb1EEENS1_19SingleTileSchedulerILb1ELb0ELb0ELi128EEEEEEEEEvNT_6ParamsE$_ZN4cute8smem_ptrIPN7cutlass9uint128_tEECI1NS_12iter_adaptorIS3_S4_EEES3_:
[----:B------:R-:W-:Y:S02]  /*7970*/  MOV R16, 0x7990 ;  /* 0x0000799000107802 */ /* 0x000fe40000000f00 */
[----:B------:R-:W-:Y:S05]  /*7980*/  CALL.REL.NOINC `($_ZN7cutlass13device_kernelIN5flash19enable_sm80_to_sm89INS1_16FlashAttnBwdSm80INS1_25CollectiveMainloopBwdSm80ILi2ELi2EN4cute5tupleIJNS5_1CILi64EEENS7_ILi128EEES8_EEENS_10bfloat16_tEfNS_4arch4Sm80ELb0ELb0ELb1ELb1ELb1ELb0ELb0ELb0ELi2ELi2ELi4ELi2ELb1EEENS1_24CollectiveEpilogueBwdGQAISA_fSD_Li256ELb1ELb1EEENS1_19SingleTileSchedulerILb1ELb0ELb0ELi128EEEEEEEEEvNT_6ParamsE$_ZN4cute12iter_adaptorIPN7cutlass9uint128_tENS_8smem_ptrIS3_EEEC2ES3_) ;  /* 0xffffecf000007944 */ /* 0x000fea0003c3ffff */
[----:B------:R-:W-:-:S04]  /*7990*/  MOV R11, 0x0 ;  /* 0x00000000000b7802 */ /* 0x000fc80000000f00 */
[----:B------:R-:W-:Y:S05]  /*79a0*/  RET.REL.NODEC R10 `(_ZN7cutlass13device_kernelIN5flash19enable_sm80_to_sm89INS1_16FlashAttnBwdSm80INS1_25CollectiveMainloopBwdSm80ILi2ELi2EN4cute5tupleIJNS5_1CILi64EEENS7_ILi128EEES8_EEENS_10bfloat16_tEfNS_4arch4Sm80ELb0ELb0ELb1ELb1ELb1ELb0ELb0ELb0ELi2ELi2ELi4ELi2ELb1EEENS1_24CollectiveEpilogueBwdGQAISA_fSD_Li256ELb1ELb1EEENS1_19SingleTileSchedulerILb1ELb0ELb0ELi128EEEEEEEEEvNT_6ParamsE) ;  /* 0xffff86500a007950 */ /* 0x000fea0003c3ffff */
        .type           $_ZN7cutlass13device_kernelIN5flash19enable_sm80_to_sm89INS1_16FlashAttnBwdSm80INS1_25CollectiveMainloopBwdSm80ILi2ELi2EN4cute5tupleIJNS5_1CILi64EEENS7_ILi128EEES8_EEENS_10bfloat16_tEfNS_4arch4Sm80ELb0ELb0ELb1ELb1ELb1ELb0ELb0ELb0ELi2ELi2ELi4ELi2ELb1EEENS1_24CollectiveEpilogueBwdGQAISA_fSD_Li256ELb1ELb1EEENS1_19SingleTileSchedulerILb1ELb0ELb0ELi128EEEEEEEEEvNT_6ParamsE$_ZN4cute8smem_ptrIPfECI1NS_12iter_adaptorIS1_S2_EEES1_,@function
        .size           $_ZN7cutlass13device_kernelIN5flash19enable_sm80_to_sm89INS1_16FlashAttnBwdSm80INS1_25CollectiveMainloopBwdSm80ILi2ELi2EN4cute5tupleIJNS5_1CILi64EEENS7_ILi128EEES8_EEENS_10bfloat16_tEfNS_4arch4Sm80ELb0ELb0ELb1ELb1ELb1ELb0ELb0ELb0ELi2ELi2ELi4ELi2ELb1EEENS1_24CollectiveEpilogueBwdGQAISA_fSD_Li256ELb1ELb1EEENS1_19SingleTileSchedulerILb1ELb0ELb0ELi128EEEEEEEEEvNT_6ParamsE$_ZN4cute8smem_ptrIPfECI1NS_12iter_adaptorIS1_S2_EEES1_,($_ZN7cutlass13device_kernelIN5flash19enable_sm80_to_sm89INS1_16FlashAttnBwdSm80INS1_25CollectiveMainloopBwdSm80ILi2ELi2EN4cute5tupleIJNS5_1CILi64EEENS7_ILi128EEES8_EEENS_10bfloat16_tEfNS_4arch4Sm80ELb0ELb0ELb1ELb1ELb1ELb0ELb0ELb0ELi2ELi2ELi4ELi2ELb1EEENS1_24CollectiveEpilogueBwdGQAISA_fSD_Li256ELb1ELb1EEENS1_19SingleTileSchedulerILb1ELb0ELb0ELi128EEEEEEEEEvNT_6ParamsE$_ZN73_INTERNAL_24fd9406_37_flash_bwd_hdim64_bf16_softcap_sm80_cu_3fbc093a_291824__cvta_generic_to_sharedEPKv - $_ZN7cutlass13device_kernelIN5flash19enable_sm80_to_sm89INS1_16FlashAttnBwdSm80INS1_25CollectiveMainloopBwdSm80ILi2ELi2EN4cute5tupleIJNS5_1CILi64EEENS7_ILi128EEES8_EEENS_10bfloat16_tEfNS_4arch4Sm80ELb0ELb0ELb1ELb1ELb1ELb0ELb0ELb0ELi2ELi2ELi4ELi2ELb1EEENS1_24CollectiveEpilogueBwdGQAISA_fSD_Li256ELb1ELb1EEENS1_19SingleTileSchedulerILb1ELb0ELb0ELi128EEEEEEEEEvNT_6ParamsE$_ZN4cute8smem_ptrIPfECI1NS_12iter_adaptorIS1_S2_EEES1_)
$_ZN7cutlass13device_kernelIN5flash19enable_sm80_to_sm89INS1_16FlashAttnBwdSm80INS1_25CollectiveMainloopBwdSm80ILi2ELi2EN4cute5tupleIJNS5_1CILi64EEENS7_ILi128EEES8_EEENS_10bfloat16_tEfNS_4arch4Sm80ELb0ELb0ELb1ELb1ELb1ELb0ELb0ELb0ELi2ELi2ELi4ELi2ELb1EEENS1_24CollectiveEpilogueBwdGQAISA_fSD_Li256ELb1ELb1EEENS1_19SingleTileSchedulerILb1ELb0ELb0ELi128EEEEEEEEEvNT_6ParamsE$_ZN4cute8smem_ptrIPfECI1NS_12iter_adaptorIS1_S2_EEES1_:
[----:B------:R-:W-:Y:S02]  /*79b0*/  MOV R18, 0x79d0 ;  /* 0x000079d000127802 */ /* 0x000fe40000000f00 */
[----:B------:R-:W-:Y:S05]  /*79c0*/  CALL.REL.NOINC `($_ZN7cutlass13device_kernelIN5flash19enable_sm80_to_sm89INS1_16FlashAttnBwdSm80INS1_25CollectiveMainloopBwdSm80ILi2ELi2EN4cute5tupleIJNS5_1CILi64EEENS7_ILi128EEES8_EEENS_10bfloat16_tEfNS_4arch4Sm80ELb0ELb0ELb1ELb1ELb1ELb0ELb0ELb0ELi2ELi2ELi4ELi2ELb1EEENS1_24CollectiveEpilogueBwdGQAISA_fSD_Li256ELb1ELb1EEENS1_19SingleTileSchedulerILb1ELb0ELb0ELi128EEEEEEEEEvNT_6ParamsE$_ZN4cute12iter_adaptorIPfNS_8smem_ptrIS1_EEEC2ES1_) ;  /* 0xffffed0000007944 */ /* 0x000fea0003c3ffff */
[----:B------:R-:W-:-:S04]  /*79d0*/  MOV R17, 0x0 ;  /* 0x0000000000117802 */ /* 0x000fc80000000f00 */
[----:B------:R-:W-:Y:S05]  /*79e0*/  RET.REL.NODEC R16 `(_ZN7cutlass13device_kernelIN5flash19enable_sm80_to_sm89INS1_16FlashAttnBwdSm80INS1_25CollectiveMainloopBwdSm80ILi2ELi2EN4cute5tupleIJNS5_1CILi64EEENS7_ILi128EEES8_EEENS_10bfloat16_tEfNS_4arch4Sm80ELb0ELb0ELb1ELb1ELb1ELb0ELb0ELb0ELi2ELi2ELi4ELi2ELb1EEENS1_24CollectiveEpilogueBwdGQAISA_fSD_Li256ELb1ELb1EEENS1_19SingleTileSchedulerILb1ELb0ELb0ELi128EEEEEEEEEvNT_6ParamsE) ;  /* 0xffff861010007950 */ /* 0x000fea0003c3ffff */
        .type           $_ZN7cutlass13device_kernelIN5flash19enable_sm80_to_sm89INS1_16FlashAttnBwdSm80INS1_25CollectiveMainloopBwdSm80ILi2ELi2EN4cute5tupleIJNS5_1CILi64EEENS7_ILi128EEES8_EEENS_10bfloat16_tEfNS_4arch4Sm80ELb0ELb0ELb1ELb1ELb1ELb0ELb0ELb0ELi2ELi2ELi4ELi2ELb1EEENS1_24CollectiveEpilogueBwdGQAISA_fSD_Li256ELb1ELb1EEENS1_19SingleTileSchedulerILb1ELb0ELb0ELi128EEEEEEEEEvNT_6ParamsE$_ZN73_INTERNAL_24fd9406_37_flash_bwd_hdim64_bf16_softcap_sm80_cu_3fbc093a_291824__cvta_generic_to_sharedEPKv,@function
        .size           $_ZN7cutlass13device_kernelIN5flash19enable_sm80_to_sm89INS1_16FlashAttnBwdSm80INS1_25CollectiveMainloopBwdSm80ILi2ELi2EN4cute5tupleIJNS5_1CILi64EEENS7_ILi128EEES8_EEENS_10bfloat16_tEfNS_4arch4Sm80ELb0ELb0ELb1ELb1ELb1ELb0ELb0ELb0ELi2ELi2ELi4ELi2ELb1EEENS1_24CollectiveEpilogueBwdGQAISA_fSD_Li256ELb1ELb1EEENS1_19SingleTileSchedulerILb1ELb0ELb0ELi128EEEEEEEEEvNT_6ParamsE$_ZN73_INTERNAL_24fd9406_37_flash_bwd_hdim64_bf16_softcap_sm80_cu_3fbc093a_291824__cvta_generic_to_sharedEPKv,($_ZN7cutlass13device_kernelIN5flash19enable_sm80_to_sm89INS1_16FlashAttnBwdSm80INS1_25CollectiveMainloopBwdSm80ILi2ELi2EN4cute5tupleIJNS5_1CILi64EEENS7_ILi128EEES8_EEENS_10bfloat16_tEfNS_4arch4Sm80ELb0ELb0ELb1ELb1ELb1ELb0ELb0ELb0ELi2ELi2ELi4ELi2ELb1EEENS1_24CollectiveEpilogueBwdGQAISA_fSD_Li256ELb1ELb1EEENS1_19SingleTileSchedulerILb1ELb0ELb0ELi128EEEEEEEEEvNT_6ParamsE$_ZZN4cute12filter_tupleINS_5tupleIJNS_10UnderscoreES2_S2_iEEENS1_IJNS1_IJNS_1CILi1EEENS4_ILi0EEEEEElS6_lEEEZNS_5sliceIS3_S8_EEDaRKT_RKT0_EUlRKT_RKT0_E_EEDaSC_SF_OT1_ENKUlDpSI_E_clIJNS1_IJS7_EEENS1_IJlEEENS1_IJS6_EEENS1_IJEEEEEEDaSP_ - $_ZN7cutlass13device_kernelIN5flash19enable_sm80_to_sm89INS1_16FlashAttnBwdSm80INS1_25CollectiveMainloopBwdSm80ILi2ELi2EN4cute5tupleIJNS5_1CILi64EEENS7_ILi128EEES8_EEENS_10bfloat16_tEfNS_4arch4Sm80ELb0ELb0ELb1ELb1ELb1ELb0ELb0ELb0ELi2ELi2ELi4ELi2ELb1EEENS1_24CollectiveEpilogueBwdGQAISA_fSD_Li256ELb1ELb1EEENS1_19SingleTileSchedulerILb1ELb0ELb0ELi128EEEEEEEEEvNT_6ParamsE$_ZN73_INTERNAL_24fd9406_37_flash_bwd_hdim64_bf16_softcap_sm80_cu_3fbc093a_291824__cvta_generic_to_sharedEPKv)
$_ZN7cutlass13device_kernelIN5flash19enable_sm80_to_sm89INS1_16FlashAttnBwdSm80INS1_25CollectiveMainloopBwdSm80ILi2ELi2EN4cute5tupleIJNS5_1CILi64EEENS7_ILi128EEES8_EEENS_10bfloat16_tEfNS_4arch4Sm80ELb0ELb0ELb1ELb1ELb1ELb0ELb0ELb0ELi2ELi2ELi4ELi2ELb1EEENS1_24CollectiveEpilogueBwdGQAISA_fSD_Li256ELb1ELb1EEENS1_19SingleTileSchedulerILb1ELb0ELb0ELi128EEEEEEEEEvNT_6ParamsE$_ZN73_INTERNAL_24fd9406_37_flash_bwd_hdim64_bf16_softcap_sm80_cu_3fbc093a_291824__cvta_generic_to_sharedEPKv:
[----:B------:R-:W-:Y:S02]  /*79f0*/  MOV R9, 0x0 ;  /* 0x0000000000097802 */ /* 0x000fe40000000f00 */
[----:B------:R-:W-:Y:S02]  /*7a00*/  IADD3 R6, R6, -c[0x0][0x18], RZ ;  /* 0x8000060006067a10 */ /* 0x000fe40007ffe0ff */
[----:B------:R-:W-:Y:S05]  /*7a10*/  RET.REL.NODEC R8 `(_ZN7cutlass13device_kernelIN5flash19enable_sm80_to_sm89INS1_16FlashAttnBwdSm80INS1_25CollectiveMainloopBwdSm80ILi2ELi2EN4cute5tupleIJNS5_1CILi64EEENS7_ILi128EEES8_EEENS_10bfloat16_tEfNS_4arch4Sm80ELb0ELb0ELb1ELb1ELb1ELb0ELb0ELb0ELi2ELi2ELi4ELi2ELb1EEENS1_24CollectiveEpilogueBwdGQAISA_fSD_Li256ELb1ELb1EEENS1_19SingleTileSchedulerILb1ELb0ELb0ELi128EEEEEEEEEvNT_6ParamsE) ;  /* 0xffff85e008007950 */ /* 0x000fea0003c3ffff */
        .type           $_ZN7cutlass13device_kernelIN5flash19enable_sm80_to_sm89INS1_16FlashAttnBwdSm80INS1_25CollectiveMainloopBwdSm80ILi2ELi2EN4cute5tupleIJNS5_1CILi64EEENS7_ILi128EEES8_EEENS_10bfloat16_tEfNS_4arch4Sm80ELb0ELb0ELb1ELb1ELb1ELb0ELb0ELb0ELi2ELi2ELi4ELi2ELb1EEENS1_24CollectiveEpilogueBwdGQAISA_fSD_Li256ELb1ELb1EEENS1_19SingleTileSchedulerILb1ELb0ELb0ELi128EEEEEEEEEvNT_6ParamsE$_ZZN4cute12filter_tupleINS_5tupleIJNS_10UnderscoreES2_S2_iEEENS1_IJNS1_IJNS_1CILi1EEENS4_ILi0EEEEEElS6_lEEEZNS_5sliceIS3_S8_EEDaRKT_RKT0_EUlRKT_RKT0_E_EEDaSC_SF_OT1_ENKUlDpSI_E_clIJNS1_IJS7_EEENS1_IJlEEENS1_IJS6_EEENS1_IJEEEEEEDaSP_,@function
        .size           $_ZN7cutlass13device_kernelIN5flash19enable_sm80_to_sm89INS1_16FlashAttnBwdSm80INS1_25CollectiveMainloopBwdSm80ILi2ELi2EN4cute5tupleIJNS5_1CILi64EEENS7_ILi128EEES8_EEENS_10bfloat16_tEfNS_4arch4Sm80ELb0ELb0ELb1ELb1ELb1ELb0ELb0ELb0ELi2ELi2ELi4ELi2ELb1EEENS1_24CollectiveEpilogueBwdGQAISA_fSD_Li256ELb1ELb1EEENS1_19SingleTileSchedulerILb1ELb0ELb0ELi128EEEEEEEEEvNT_6ParamsE$_ZZN4cute12filter_tupleINS_5tupleIJNS_10UnderscoreES2_S2_iEEENS1_IJNS1_IJNS_1CILi1EEENS4_ILi0EEEEEElS6_lEEEZNS_5sliceIS3_S8_EEDaRKT_RKT0_EUlRKT_RKT0_E_EEDaSC_SF_OT1_ENKUlDpSI_E_clIJNS1_IJS7_EEENS1_IJlEEENS1_IJS6_EEENS1_IJEEEEEEDaSP_,($_ZN7cutlass13device_kernelIN5flash19enable_sm80_to_sm89INS1_16FlashAttnBwdSm80INS1_25CollectiveMainloopBwdSm80ILi2ELi2EN4cute5tupleIJNS5_1CILi64EEENS7_ILi128EEES8_EEENS_10bfloat16_tEfNS_4arch4Sm80ELb0ELb0ELb1ELb1ELb1ELb0ELb0ELb0ELi2ELi2ELi4ELi2ELb1EEENS1_24CollectiveEpilogueBwdGQAISA_fSD_Li256ELb1ELb1EEENS1_19SingleTileSchedulerILb1ELb0ELb0ELi128EEEEEEEEEvNT_6ParamsE$_ZZN4cute14transform_leafINS_15ArithmeticTupleIJNS1_IJiiEEEiiiEEENS_8identityEEEDaRKT_OT0_ENKUlRKT_E_clIS2_EEDaSC_ - $_ZN7cutlass13device_kernelIN5flash19enable_sm80_to_sm89INS1_16FlashAttnBwdSm80INS1_25CollectiveMainloopBwdSm80ILi2ELi2EN4cute5tupleIJNS5_1CILi64EEENS7_ILi128EEES8_EEENS_10bfloat16_tEfNS_4arch4Sm80ELb0ELb0ELb1ELb1ELb1ELb0ELb0ELb0ELi2ELi2ELi4ELi2ELb1EEENS1_24CollectiveEpilogueBwdGQAISA_fSD_Li256ELb1ELb1EEENS1_19SingleTileSchedulerILb1ELb0ELb0ELi128EEEEEEEEEvNT_6ParamsE$_ZZN4cute12filter_tupleINS_5tupleIJNS_10UnderscoreES2_S2_iEEENS1_IJNS1_IJNS_1CILi1EEENS4_ILi0EEEEEElS6_lEEEZNS_5sliceIS3_S8_EEDaRKT_RKT0_EUlRKT_RKT0_E_EEDaSC_SF_OT1_ENKUlDpSI_E_clIJNS1_IJS7_EEENS1_IJlEEENS1_IJS6_EEENS1_IJEEEEEEDaSP_)
$_ZN7cutlass13device_kernelIN5flash19enable_sm80_to_sm89INS1_16FlashAttnBwdSm80INS1_25CollectiveMainloopBwdSm80ILi2ELi2EN4cute5tupleIJNS5_1CILi64EEENS7_ILi128EEES8_EEENS_10bfloat16_tEfNS_4arch4Sm80ELb0ELb0ELb1ELb1ELb1ELb0ELb0ELb0ELi2ELi2ELi4ELi2ELb1EEENS1_24CollectiveEpilogueBwdGQAISA_fSD_Li256ELb1ELb1EEENS1_19SingleTileSchedulerILb1ELb0ELb0ELi128EEEEEEEEEvNT_6ParamsE$_ZZN4cute12filter_tupleINS_5tupleIJNS_10UnderscoreES2_S2_iEEENS1_IJNS1_IJNS_1CILi1EEENS4_ILi0EEEEEElS6_lEEEZNS_5sliceIS3_S8_EEDaRKT_RKT0_EUlRKT_RKT0_E_EEDaSC_SF_OT1_ENKUlDpSI_E_clIJNS1_IJS7_EEENS1_IJlEEENS1_IJS6_EEENS1_IJEEEEEEDaSP_:
[----:B------:R-:W-:Y:S02]  /*7a20*/  IADD3 R7, R1, 0x188, RZ ;  /* 0x0000018801077810 */ /* 0x000fe40007ffe0ff */
[----:B------:R-:W-:Y:S02]  /*7a30*/  MOV R10, 0x7a60 ;  /* 0x00007a60000a7802 */ /* 0x000fe40000000f00 */
[----:B------:R-:W-:Y:S02]  /*7a40*/  IADD3 R7, R7, c[0x0][0x20], RZ ;  /* 0x0000080007077a10 */ /* 0x000fe40007ffe0ff */
[----:B------:R-:W-:Y:S05]  /*7a50*/  CALL.REL.NOINC `($_ZN7cutlass13device_kernelIN5flash19enable_sm80_to_sm89INS1_16FlashAttnBwdSm80INS1_25CollectiveMainloopBwdSm80ILi2ELi2EN4cute5tupleIJNS5_1CILi64EEENS7_ILi128EEES8_EEENS_10bfloat16_tEfNS_4arch4Sm80ELb0ELb0ELb1ELb1ELb1ELb0ELb0ELb0ELi2ELi2ELi4ELi2ELb1EEENS1_24CollectiveEpilogueBwdGQAISA_fSD_Li256ELb1ELb1EEENS1_19SingleTileSchedulerILb1ELb0ELb0ELi128EEEEEEEEEvNT_6ParamsE$_ZN4cute3eso3ESOILb1ELb0EJNS_5tupleIJNS_1CILi1EEENS3_ILi0EEEEEElS5_EEC2ERKS6_RKlRKS5_) ;  /* 0xfffff65000007944 */ /* 0x000fea0003c3ffff */
[----:B-1----:R1:W5:Y:S01]  /*7a60*/  LDL.64 R6, [R1+0x188] ;  /* 0x0001880001067983 */ /* 0x0023620000100a00 */
[----:B------:R-:W-:-:S04]  /*7a70*/  MOV R9, 0x0 ;  /* 0x0000000000097802 */ /* 0x000fc80000000f00 */
[----:B------:R-:W-:Y:S05]  /*7a80*/  RET.REL.NODEC R8 `(_ZN7cutlass13device_kernelIN5flash19enable_sm80_to_sm89INS1_16FlashAttnBwdSm80INS1_25CollectiveMainloopBwdSm80ILi2ELi2EN4cute5tupleIJNS5_1CILi64EEENS7_ILi128EEES8_EEENS_10bfloat16_tEfNS_4arch4Sm80ELb0ELb0ELb1ELb1ELb1ELb0ELb0ELb0ELi2ELi2ELi4ELi2ELb1EEENS1_24CollectiveEpilogueBwdGQAISA_fSD_Li256ELb1ELb1EEENS1_19SingleTileSchedulerILb1ELb0ELb0ELi128EEEEEEEEEvNT_6ParamsE) ;  /* 0xffff857008007950 */ /* 0x000fea0003c3ffff */
        .type           $_ZN7cutlass13device_kernelIN5flash19enable_sm80_to_sm89INS1_16FlashAttnBwdSm80INS1_25CollectiveMainloopBwdSm80ILi2ELi2EN4cute5tupleIJNS5_1CILi64EEENS7_ILi128EEES8_EEENS_10bfloat16_tEfNS_4arch4Sm80ELb0ELb0ELb1ELb1ELb1ELb0ELb0ELb0ELi2ELi2ELi4ELi2ELb1EEENS1_24CollectiveEpilogueBwdGQAISA_fSD_Li256ELb1ELb1EEENS1_19SingleTileSchedulerILb1ELb0ELb0ELi128EEEEEEEEEvNT_6ParamsE$_ZZN4cute14transform_leafINS_15ArithmeticTupleIJNS1_IJiiEEEiiiEEENS_8identityEEEDaRKT_OT0_ENKUlRKT_E_clIS2_EEDaSC_,@function
        .size           $_ZN7cutlass13device_kernelIN5flash19enable_sm80_to_sm89INS1_16FlashAttnBwdSm80INS1_25CollectiveMainloopBwdSm80ILi2ELi2EN4cute5tupleIJNS5_1CILi64EEENS7_ILi128EEES8_EEENS_10bfloat16_tEfNS_4arch4Sm80ELb0ELb0ELb1ELb1ELb1ELb0ELb0ELb0ELi2ELi2ELi4ELi2ELb1EEENS1_24CollectiveEpilogueBwdGQAISA_fSD_Li256ELb1ELb1EEENS1_19SingleTileSchedulerILb1ELb0ELb0ELi128EEEEEEEEEvNT_6ParamsE$_ZZN4cute14transform_leafINS_15ArithmeticTupleIJNS1_IJiiEEEiiiEEENS_8identityEEEDaRKT_OT0_ENKUlRKT_E_clIS2_EEDaSC_,($_ZN7cutlass13device_kernelIN5flash19enable_sm80_to_sm89INS1_16FlashAttnBwdSm80INS1_25CollectiveMainloopBwdSm80ILi2ELi2EN4cute5tupleIJNS5_1CILi64EEENS7_ILi128EEES8_EEENS_10bfloat16_tEfNS_4arch4Sm80ELb0ELb0ELb1ELb1ELb1ELb0ELb0ELb0ELi2ELi2ELi4ELi2ELb1EEENS1_24CollectiveEpilogueBwdGQAISA_fSD_Li256ELb1ELb1EEENS1_19SingleTileSchedulerILb1ELb0ELb0ELi128EEEEEEEEEvNT_6ParamsE$_ZZN4cute14transform_leafINS_15ArithmeticTupleIJNS1_IJiiEEEiiiEEENS_8identityEEEDaRKT_OT0_ENKUlRKT_E_clIiEEDaSC_ - $_ZN7cutlass13device_kernelIN5flash19enable_sm80_to_sm89INS1_16FlashAttnBwdSm80INS1_25CollectiveMainloopBwdSm80ILi2ELi2EN4cute5tupleIJNS5_1CILi64EEENS7_ILi128EEES8_EEENS_10bfloat16_tEfNS_4arch4Sm80ELb0ELb0ELb1ELb1ELb1ELb0ELb0ELb0ELi2ELi2ELi4ELi2ELb1EEENS1_24CollectiveEpilogueBwdGQAISA_fSD_Li256ELb1ELb1EEENS1_19SingleTileSchedulerILb1ELb0ELb0ELi128EEEEEEEEEvNT_6ParamsE$_ZZN4cute14transform_leafINS_15ArithmeticTupleIJNS1_IJiiEEEiiiEEENS_8identityEEEDaRKT_OT0_ENKUlRKT_E_clIS2_EEDaSC_)
$_ZN7cutlass13device_kernelIN5flash19enable_sm80_to_sm89INS1_16FlashAttnBwdSm80INS1_25CollectiveMainloopBwdSm80ILi2ELi2EN4cute5tupleIJNS5_1CILi64EEENS7_ILi128EEES8_EEENS_10bfloat16_tEfNS_4arch4Sm80ELb0ELb0ELb1ELb1ELb1ELb0ELb0ELb0ELi2ELi2ELi4ELi2ELb1EEENS1_24CollectiveEpilogueBwdGQAISA_fSD_Li256ELb1ELb1EEENS1_19SingleTileSchedulerILb1ELb0ELb0ELi128EEEEEEEEEvNT_6ParamsE$_ZZN4cute14transform_leafINS_15ArithmeticTupleIJNS1_IJiiEEEiiiEEENS_8identityEEEDaRKT_OT0_ENKUlRKT_E_clIS2_EEDaSC_:
[----:B------:R-:W-:-:S05]  /*7a90*/  IADD3 R9, R13, -c[0x0][0x20], RZ ;  /* 0x800008000d097a10 */ /* 0x000fca0007ffe0ff */
[----:B------:R1:W5:Y:S01]  /*7aa0*/  LDL R7, [R9] ;  /* 0x0000000009077983 */ /* 0x0003620000100800 */
[----:B------:R-:W-:-:S03]  /*7ab0*/  MOV R8, 0x7ad0 ;  /* 0x00007ad000087802 */ /* 0x000fc60000000f00 */
[----:B-1---5:R-:W-:Y:S05]  /*7ac0*/  CALL.REL.NOINC `($_ZN7cutlass13device_kernelIN5flash19enable_sm80_to_sm89INS1_16FlashAttnBwdSm80INS1_25CollectiveMainloopBwdSm80ILi2ELi2EN4cute5tupleIJNS5_1CILi64EEENS7_ILi128EEES8_EEENS_10bfloat16_tEfNS_4arch4Sm80ELb0ELb0ELb1ELb1ELb1ELb0ELb0ELb0ELi2ELi2ELi4ELi2ELb1EEENS1_24CollectiveEpilogueBwdGQAISA_fSD_Li256ELb1ELb1EEENS1_19SingleTileSchedulerILb1ELb0ELb0ELi128EEEEEEEEEvNT_6ParamsE$_ZZN4cute14transform_leafINS_15ArithmeticTupleIJiiEEERNS_8identityEEEDaRKT_OT0_ENKUlRKT_E_clIiEEDaSC_) ;  /* 0x000000f000007944 */ /* 0x022fea0003c00000 */
[----:B------:R1:W5:Y:S01]  /*7ad0*/  LDL R7, [R9+0x4] ;  /* 0x0000040009077983 */ /* 0x0003620000100800 */
[----:B------:R-:W-:Y:S01]  /*7ae0*/  IADD3 R6, R1, 0x19c, RZ ;  /* 0x0000019c01067810 */ /* 0x000fe20007ffe0ff */
[----:B------:R-:W-:Y:S01]  /*7af0*/  IMAD.MOV.U32 R16, RZ, RZ, R10 ;  /* 0x000000ffff107224 */ /* 0x000fe200078e000a */
[----:B------:R-:W-:Y:S02]  /*7b00*/  MOV R8, 0x7b30 ;  /* 0x00007b3000087802 */ /* 0x000fe40000000f00 */
[----:B------:R-:W-:Y:S02]  /*7b10*/  IADD3 R6, R6, c[0x0][0x20], RZ ;  /* 0x0000080006067a10 */ /* 0x000fe40007ffe0ff */
[----:B-1---5:R-:W-:Y:S05]  /*7b20*/  CALL.REL.NOINC `($_ZN7cutlass13device_kernelIN5flash19enable_sm80_to_sm89INS1_16FlashAttnBwdSm80INS1_25CollectiveMainloopBwdSm80ILi2ELi2EN4cute5tupleIJNS5_1CILi64EEENS7_ILi128EEES8_EEENS_10bfloat16_tEfNS_4arch4Sm80ELb0ELb0ELb1ELb1ELb1ELb0ELb0ELb0ELi2ELi2ELi4ELi2ELb1EEENS1_24CollectiveEpilogueBwdGQAISA_fSD_Li256ELb1ELb1EEENS1_19SingleTileSchedulerILb1ELb0ELb0ELi128EEEEEEEEEvNT_6ParamsE$_ZZN4cute14transform_leafINS_15ArithmeticTupleIJiiEEERNS_8identityEEEDaRKT_OT0_ENKUlRKT_E_clIiEEDaSC_) ;  /* 0x0000009000007944 */ /* 0x022fea0003c00000 */
[----:B------:R1:W-:Y:S01]  /*7b30*/  STL [R1+0x19c], R10 ;  /* 0x00019c0a01007387 */ /* 0x0003e20000100800 */
[----:B------:R-:W-:-:S03]  /*7b40*/  MOV R8, 0x7b60 ;  /* 0x00007b6000087802 */ /* 0x000fc60000000f00 */
[----:B-1----:R-:W-:Y:S05]  /*7b50*/  CALL.REL.NOINC `($_ZN7cutlass13device_kernelIN5flash19enable_sm80_to_sm89INS1_16FlashAttnBwdSm80INS1_25CollectiveMainloopBwdSm80ILi2ELi2EN4cute5tupleIJNS5_1CILi64EEENS7_ILi128EEES8_EEENS_10bfloat16_tEfNS_4arch4Sm80ELb0ELb0ELb1ELb1ELb1ELb0ELb0ELb0ELi2ELi2ELi4ELi2ELb1EEENS1_24CollectiveEpilogueBwdGQAISA_fSD_Li256ELb1ELb1EEENS1_19SingleTileSchedulerILb1ELb0ELb0ELi128EEEEEEEEEvNT_6ParamsE$_ZZN4cute9transformINS_15ArithmeticTupleIJiiEEEZNS_14transform_leafIS2_RNS_8identityEEEDaRKT_OT0_EUlRKT_E_EEDaS8_SA_ENKUlDpSD_E_clIJiiEEEDaSF_) ;  /* 0x00001e3000007944 */ /* 0x002fea0003c00000 */
[----:B------:R-:W-:Y:S02]  /*7b60*/  MOV R8, R18 ;  /* 0x0000001200087202 */ /* 0x000fe40000000f00 */
[----:B------:R-:W-:-:S04]  /*7b70*/  MOV R9, 0x0 ;  /* 0x0000000000097802 */ /* 0x000fc80000000f00 */
[----:B------:R-:W-:Y:S05]  /*7b80*/  RET.REL.NODEC R8 `(_ZN7cutlass13device_kernelIN5flash19enable_sm80_to_sm89INS1_16FlashAttnBwdSm80INS1_25CollectiveMainloopBwdSm80ILi2ELi2EN4cute5tupleIJNS5_1CILi64EEENS7_ILi128EEES8_EEENS_10bfloat16_tEfNS_4arch4Sm80ELb0ELb0ELb1ELb1ELb1ELb0ELb0ELb0ELi2ELi2ELi4ELi2ELb1EEENS1_24CollectiveEpilogueBwdGQAISA_fSD_Li256ELb1ELb1EEENS1_19SingleTileSchedulerILb1ELb0ELb0ELi128EEEEEEEEEvNT_6ParamsE) ;  /* 0xffff847008007950 */ /* 0x000fea0003c3ffff */
        .type           $_ZN7cutlass13device_kernelIN5flash19enable_sm80_to_sm89INS1_16FlashAttnBwdSm80INS1_25CollectiveMainloopBwdSm80ILi2ELi2EN4cute5tupleIJNS5_1CILi64EEENS7_ILi128EEES8_EEENS_10bfloat16_tEfNS_4arch4Sm80ELb0ELb0ELb1ELb1ELb1ELb0ELb0ELb0ELi2ELi2ELi4ELi2ELb1EEENS1_24CollectiveEpilogueBwdGQAISA_fSD_Li256ELb1ELb1EEENS1_19SingleTileSchedulerILb1ELb0ELb0ELi128EEEEEEEEEvNT_6ParamsE$_ZZN4cute14transform_leafINS_15ArithmeticTupleIJNS1_IJiiEEEiiiEEENS_8identityEEEDaRKT_OT0_ENKUlRKT_E_clIiEEDaSC_,@function
        .size           $_ZN7cutlass13device_kernelIN5flash19enable_sm80_to_sm89INS1_16FlashAttnBwdSm80INS1_25CollectiveMainloopBwdSm80ILi2ELi2EN4cute5tupleIJNS5_1CILi64EEENS7_ILi128EEES8_EEENS_10bfloat16_tEfNS_4arch4Sm80ELb0ELb0ELb1ELb1ELb1ELb0ELb0ELb0ELi2ELi2ELi4ELi2ELb1EEENS1_24CollectiveEpilogueBwdGQAISA_fSD_Li256ELb1ELb1EEENS1_19SingleTileSchedulerILb1ELb0ELb0ELi128EEEEEEEEEvNT_6ParamsE$_ZZN4cute14transform_leafINS_15ArithmeticTupleIJNS1_IJiiEEEiiiEEENS_8identityEEEDaRKT_OT0_ENKUlRKT_E_clIiEEDaSC_,($_ZN7cutlass13device_kernelIN5flash19enable_sm80_to_sm89INS1_16FlashAttnBwdSm80INS1_25CollectiveMainloopBwdSm80ILi2ELi2EN4cute5tupleIJNS5_1CILi64EEENS7_ILi128EEES8_EEENS_10bfloat16_tEfNS_4arch4Sm80ELb0ELb0ELb1ELb1ELb1ELb0ELb0ELb0ELi2ELi2ELi4ELi2ELb1EEENS1_24CollectiveEpilogueBwdGQAISA_fSD_Li256ELb1ELb1EEENS1_19SingleTileSchedulerILb1ELb0ELb0ELi128EEEEEEEEEvNT_6ParamsE$_ZZN4cute14transform_leafINS_15ArithmeticTupleIJiiEEERNS_8identityEEEDaRKT_OT0_ENKUlRKT_E_clIiEEDaSC_ - $_ZN7cutlass13device_kernelIN5flash19enable_sm80_to_sm89INS1_16FlashAttnBwdSm80INS1_25CollectiveMainloopBwdSm80ILi2ELi2EN4cute5tupleIJNS5_1CILi64EEENS7_ILi128EEES8_EEENS_10bfloat16_tEfNS_4arch4Sm80ELb0ELb0ELb1ELb1ELb1ELb0ELb0ELb0ELi2ELi2ELi4ELi2ELb1EEENS1_24CollectiveEpilogueBwdGQAISA_fSD_Li256ELb1ELb1EEENS1_19SingleTileSchedulerILb1ELb0ELb0ELi128EEEEEEEEEvNT_6ParamsE$_ZZN4cute14transform_leafINS_15ArithmeticTupleIJNS1_IJiiEEEiiiEEENS_8identityEEEDaRKT_OT0_ENKUlRKT_E_clIiEEDaSC_)
$_ZN7cutlass13device_kernelIN5flash19enable_sm80_to_sm89INS1_16FlashAttnBwdSm80INS1_25CollectiveMainloopBwdSm80ILi2ELi2EN4cute5tupleIJNS5_1CILi64EEENS7_ILi128EEES8_EEENS_10bfloat16_tEfNS_4arch4Sm80ELb0ELb0ELb1ELb1ELb1ELb0ELb0ELb0ELi2ELi2ELi4ELi2ELb1EEENS1_24CollectiveEpilogueBwdGQAISA_fSD_Li256ELb1ELb1EEENS1_19SingleTileSchedulerILb1ELb0ELb0ELi128EEEEEEEEEvNT_6ParamsE$_ZZN4cute14transform_leafINS_15ArithmeticTupleIJNS1_IJiiEEEiiiEEENS_8identityEEEDaRKT_OT0_ENKUlRKT_E_clIiEEDaSC_:
[----:B------:R-:W-:Y:S02]  /*7b90*/  MOV R10, R9 ;  /* 0x00000009000a7202 */ /* 0x000fe40000000f00 */
[----:B------:R-:W-:-:S04]  /*7ba0*/  MOV R9, 0x0 ;  /* 0x0000000000097802 */ /* 0x000fc80000000f00 */
[----:B------:R-:W-:Y:S05]  /*7bb0*/  RET.REL.NODEC R8 `(_ZN7cutlass13device_kernelIN5flash19enable_sm80_to_sm89INS1_16FlashAttnBwdSm80INS1_25CollectiveMainloopBwdSm80ILi2ELi2EN4cute5tupleIJNS5_1CILi64EEENS7_ILi128EEES8_EEENS_10bfloat16_tEfNS_4arch4Sm80ELb0ELb0ELb1ELb1ELb1ELb0ELb0ELb0ELi2ELi2ELi4ELi2ELb1EEENS1_24CollectiveEpilogueBwdGQAISA_fSD_Li256ELb1ELb1EEENS1_19SingleTileSchedulerILb1ELb0ELb0ELi128EEEEEEEEEvNT_6ParamsE) ;  /* 0xffff844008007950 */ /* 0x000fea0003c3ffff */
        .type           $_ZN7cutlass13device_kernelIN5flash19enable_sm80_to_sm89INS1_16FlashAttnBwdSm80INS1_25CollectiveMainloopBwdSm80ILi2ELi2EN4cute5tupleIJNS5_1CILi64EEENS7_ILi128EEES8_EEENS_10bfloat16_tEfNS_4arch4Sm80ELb0ELb0ELb1ELb1ELb1ELb0ELb0ELb0ELi2ELi2ELi4ELi2ELb1EEENS1_24CollectiveEpilogueBwdGQAISA_fSD_Li256ELb1ELb1EEENS1_19SingleTileSchedulerILb1ELb0ELb0ELi128EEEEEEEEEvNT_6ParamsE$_ZZN4cute14transform_leafINS_15ArithmeticTupleIJiiEEERNS_8identityEEEDaRKT_OT0_ENKUlRKT_E_clIiEEDaSC_,@function
        .size           $_ZN7cutlass13device_kernelIN5flash19enable_sm80_to_sm89INS1_16FlashAttnBwdSm80INS1_25CollectiveMainloopBwdSm80ILi2ELi2EN4cute5tupleIJNS5_1CILi64EEENS7_ILi128EEES8_EEENS_10bfloat16_tEfNS_4arch4Sm80ELb0ELb0ELb1ELb1ELb1ELb0ELb0ELb0ELi2ELi2ELi4ELi2ELb1EEENS1_24CollectiveEpilogueBwdGQAISA_fSD_Li256ELb1ELb1EEENS1_19SingleTileSchedulerILb1ELb0ELb0ELi128EEEEEEEEEvNT_6ParamsE$_ZZN4cute14transform_leafINS_15ArithmeticTupleIJiiEEERNS_8identityEEEDaRKT_OT0_ENKUlRKT_E_clIiEEDaSC_,($_ZN7cutlass13device_kernelIN5flash19enable_sm80_to_sm89INS1_16FlashAttnBwdSm80INS1_25CollectiveMainloopBwdSm80ILi2ELi2EN4cute5tupleIJNS5_1CILi64EEENS7_ILi128EEES8_EEENS_10bfloat16_tEfNS_4arch4Sm80ELb0ELb0ELb1ELb1ELb1ELb0ELb0ELb0ELi2ELi2ELi4ELi2ELb1EEENS1_24CollectiveEpilogueBwdGQAISA_fSD_Li256ELb1ELb1EEENS1_19SingleTileSchedulerILb1ELb0ELb0ELi128EEEEEEEEEvNT_6ParamsE$_ZZN4cute19as_arithmetic_tupleINS_15ArithmeticTupleIJNS1_IJiiEEEiiiEEEEEDaRKT_ENKUlDpRKT_E_clIJS2_iiiEEEDaSA_ - $_ZN7cutlass13device_kernelIN5flash19enable_sm80_to_sm89INS1_16FlashAttnBwdSm80INS1_25CollectiveMainloopBwdSm80ILi2ELi2EN4cute5tupleIJNS5_1CILi64EEENS7_ILi128EEES8_EEENS_10bfloat16_tEfNS_4arch4Sm80ELb0ELb0ELb1ELb1ELb1ELb0ELb0ELb0ELi2ELi2ELi4ELi2ELb1EEENS1_24CollectiveEpilogueBwdGQAISA_fSD_Li256ELb1ELb1EEENS1_19SingleTileSchedulerILb1ELb0ELb0ELi128EEEEEEEEEvNT_6ParamsE$_ZZN4cute14transform_leafINS_15ArithmeticTupleIJiiEEERNS_8identityEEEDaRKT_OT0_ENKUlRKT_E_clIiEEDaSC_)
$_ZN7cutlass13device_kernelIN5flash19enable_sm80_to_sm89INS1_16FlashAttnBwdSm80INS1_25CollectiveMainloopBwdSm80ILi2ELi2EN4cute5tupleIJNS5_1CILi64EEENS7_ILi128EEES8_EEENS_10bfloat16_tEfNS_4arch4Sm80ELb0ELb0ELb1ELb1ELb1ELb0ELb0ELb0ELi2ELi2ELi4ELi2ELb1EEENS1_24CollectiveEpilogueBwdGQAISA_fSD_Li256ELb1ELb1EEENS1_19SingleTileSchedulerILb1ELb0ELb0ELi128EEEEEEEEEvNT_6ParamsE$_ZZN4cute14transform_leafINS_15ArithmeticTupleIJiiEEERNS_8identityEEEDaRKT_OT0_ENKUlRKT_E_clIiEEDaSC_:
[----:B------:R-:W-:Y:S02]  /*7bc0*/  MOV R72, R8 ;  /* 0x0000000800487202 */ /* 0x000fe40000000f00 */
[----:B------:R-:W-:Y:S02]  /*7bd0*/  MOV R73, 0x0 ;  /* 0x0000000000497802 */ /* 0x000fe40000000f00 */
[----:B------:R-:W-:Y:S02]  /*7be0*/  MOV R10, R7 ;  /* 0x00000007000a7202 */ /* 0x000fe40000000f00 */
[----:B------:R-:W-:Y:S05]  /*7bf0*/  RET.REL.NODEC R72 `(_ZN7cutlass13device_kernelIN5flash19enable_sm80_to_sm89INS1_16FlashAttnBwdSm80INS1_25CollectiveMainloopBwdSm80ILi2ELi2EN4cute5tupleIJNS5_1CILi64EEENS7_ILi128EEES8_EEENS_10bfloat16_tEfNS_4arch4Sm80ELb0ELb0ELb1ELb1ELb1ELb0ELb0ELb0ELi2ELi2ELi4ELi2ELb1EEENS1_24CollectiveEpilogueBwdGQAISA_fSD_Li256ELb1ELb1EEENS1_19SingleTileSchedulerILb1ELb0ELb0ELi128EEEEEEEEEvNT_6ParamsE) ;  /* 0xffff840048007950 */ /* 0x000fea0003c3ffff */
        .type           $_ZN7cutlass13device_kernelIN5flash19enable_sm80_to_sm89INS1_16FlashAttnBwdSm80INS1_25CollectiveMainloopBwdSm80ILi2ELi2EN4cute5tupleIJNS5_1CILi64EEENS7_ILi128EEES8_EEENS_10bfloat16_tEfNS_4arch4Sm80ELb0ELb0ELb1ELb1ELb1ELb0ELb0ELb0ELi2ELi2ELi4ELi2ELb1EEENS1_24CollectiveEpilogueBwdGQAISA_fSD_Li256ELb1ELb1EEENS1_19SingleTileSchedulerILb1ELb0ELb0ELi128EEEEEEEEEvNT_6ParamsE$_ZZN4cute19as_arithmetic_tupleINS_15ArithmeticTupleIJNS1_IJiiEEEiiiEEEEEDaRKT_ENKUlDpRKT_E_clIJS2_iiiEEEDaSA_,@function
        .size           $_ZN7cutlass13device_kernelIN5flash19enable_sm80_to_sm89INS1_16FlashAttnBwdSm80INS1_25CollectiveMainloopBwdSm80ILi2ELi2EN4cute5tupleIJNS5_1CILi64EEENS7_ILi128EEES8_EEENS_10bfloat16_tEfNS_4arch4Sm80ELb0ELb0ELb1ELb1ELb1ELb0ELb0ELb0ELi2ELi2ELi4ELi2ELb1EEENS1_24CollectiveEpilogueBwdGQAISA_fSD_Li256ELb1ELb1EEENS1_19SingleTileSchedulerILb1ELb0ELb0ELi128EEEEEEEEEvNT_6ParamsE$_ZZN4cute19as_arithmetic_tupleINS_15ArithmeticTupleIJNS1_IJiiEEEiiiEEEEEDaRKT_ENKUlDpRKT_E_clIJS2_iiiEEEDaSA_,($_ZN7cutlass13device_kernelIN5flash19enable_sm80_to_sm89INS1_16FlashAttnBwdSm80INS1_25CollectiveMainloopBwdSm80ILi2ELi2EN4cute5tupleIJNS5_1CILi64EEENS7_ILi128EEES8_EEENS_10bfloat16_tEfNS_4arch4Sm80ELb0ELb0ELb1ELb1ELb1ELb0ELb0ELb0ELi2ELi2ELi4ELi2ELb1EEENS1_24CollectiveEpilogueBwdGQAISA_fSD_Li256ELb1ELb1EEENS1_19SingleTileSchedulerILb1ELb0ELb0ELi128EEEEEEEEEvNT_6ParamsE$_ZZN4cute19as_arithmetic_tupleINS_15ArithmeticTupleIJNS1_IJiiEEEiiiEEEEEDaRKT_ENKUlRKT_E_clIS2_EEDaS9_ - $_ZN7cutlass13device_kernelIN5flash19enable_sm80_to_sm89INS1_16FlashAttnBwdSm80INS1_25CollectiveMainloopBwdSm80ILi2ELi2EN4cute5tupleIJNS5_1CILi64EEENS7_ILi128EEES8_EEENS_10bfloat16_tEfNS_4arch4Sm80ELb0ELb0ELb1ELb1ELb1ELb0ELb0ELb0ELi2ELi2ELi4ELi2ELb1EEENS1_24CollectiveEpilogueBwdGQAISA_fSD_Li256ELb1ELb1EEENS1_19SingleTileSchedulerILb1ELb0ELb0ELi128EEEEEEEEEvNT_6ParamsE$_ZZN4cute19as_arithmetic_tupleINS_15ArithmeticTupleIJNS1_IJiiEEEiiiEEEEEDaRKT_ENKUlDpRKT_E_clIJS2_iiiEEEDaSA_)
$_ZN7cutlass13device_kernelIN5flash19enable_sm80_to_sm89INS1_16FlashAttnBwdSm80INS1_25CollectiveMainloopBwdSm80ILi2ELi2EN4cute5tupleIJNS5_1CILi64EEENS7_ILi128EEES8_EEENS_10bfloat16_tEfNS_4arch4Sm80ELb0ELb0ELb1ELb1ELb1ELb0ELb0ELb0ELi2ELi2ELi4ELi2ELb1EEENS1_24CollectiveEpilogueBwdGQAISA_fSD_Li256ELb1ELb1EEENS1_19SingleTileSchedulerILb1ELb0ELb0ELi128EEEEEEEEEvNT_6ParamsE$_ZZN4cute19as_arithmetic_tupleINS_15ArithmeticTupleIJNS1_IJiiEEEiiiEEEEEDaRKT_ENKUlDpRKT_E_clIJS2_iiiEEEDaSA_:
[----:B------:R-:W-:Y:S02]  /*7c00*/  IADD3 R7, R1, 0x19c, RZ ;  /* 0x0000019c01077810 */ /* 0x000fe40007ffe0ff */
[----:B------:R-:W-:Y:S02]  /*7c10*/  MOV R52, 0x7c40 ;  /* 0x00007c4000347802 */ /* 0x000fe40000000f00 */
[----:B------:R-:W-:-:S02]  /*7c20*/  IADD3 R7, R7, c[0x0][0x20], RZ ;  /* 0x0000080007077a10 */ /* 0x000fc40007ffe0ff */
[----:B------:R-:W-:Y:S05]  /*7c30*/  CALL.REL.NOINC `($_ZN7cutlass13device_kernelIN5flash19enable_sm80_to_sm89INS1_16FlashAttnBwdSm80INS1_25CollectiveMainloopBwdSm80ILi2ELi2EN4cute5tupleIJNS5_1CILi64EEENS7_ILi128EEES8_EEENS_10bfloat16_tEfNS_4arch4Sm80ELb0ELb0ELb1ELb1ELb1ELb0ELb0ELb0ELi2ELi2ELi4ELi2ELb1EEENS1_24CollectiveEpilogueBwdGQAISA_fSD_Li256ELb1ELb1EEENS1_19SingleTileSchedulerILb1ELb0ELb0ELi128EEEEEEEEEvNT_6ParamsE$_ZN4cute5tupleIJNS_15ArithmeticTupleIJiiEEEiiiEEC2ERKS2_RKiS7_S7_) ;  /* 0xfffff95000007944 */ /* 0x000fea0003c3ffff */
[----:B------:R1:W5:Y:S04]  /*7c40*/  LDL R10, [R1+0x19c] ;  /* 0x00019c00010a7983 */ /* 0x0003680000100800 */
[----:B------:R1:W5:Y:S04]  /*7c50*/  LDL.64 R8, [R1+0x1a8] ;  /* 0x0001a80001087983 */ /* 0x0003680000100a00 */
[----:B------:R1:W5:Y:S01]  /*7c60*/  LDL.64 R6, [R1+0x1a0] ;  /* 0x0001a00001067983 */ /* 0x0003620000100a00 */
[----:B------:R-:W-:-:S04]  /*7c70*/  MOV R17, 0x0 ;  /* 0x0000000000117802 */ /* 0x000fc80000000f00 */
[----:B------:R-:W-:Y:S05]  /*7c80*/  RET.REL.NODEC R16 `(_ZN7cutlass13device_kernelIN5flash19enable_sm80_to_sm89INS1_16FlashAttnBwdSm80INS1_25CollectiveMainloopBwdSm80ILi2ELi2EN4cute5tupleIJNS5_1CILi64EEENS7_ILi128EEES8_EEENS_10bfloat16_tEfNS_4arch4Sm80ELb0ELb0ELb1ELb1ELb1ELb0ELb0ELb0ELi2ELi2ELi4ELi2ELb1EEENS1_24CollectiveEpilogueBwdGQAISA_fSD_Li256ELb1ELb1EEENS1_19SingleTileSchedulerILb1ELb0ELb0ELi128EEEEEEEEEvNT_6ParamsE) ;  /* 0xffff837010007950 */ /* 0x000fea0003c3ffff */
        .type           $_ZN7cutlass13device_kernelIN5flash19enable_sm80_to_sm89INS1_16FlashAttnBwdSm80INS1_25CollectiveMainloopBwdSm80ILi2ELi2EN4cute5tupleIJNS5_1CILi64EEENS7_ILi128EEES8_EEENS_10bfloat16_tEfNS_4arch4Sm80ELb0ELb0ELb1ELb1ELb1ELb0ELb0ELb0ELi2ELi2ELi4ELi2ELb1EEENS1_24CollectiveEpilogueBwdGQAISA_fSD_Li256ELb1ELb1EEENS1_19SingleTileSchedulerILb1ELb0ELb0ELi128EEEEEEEEEvNT_6ParamsE$_ZZN4cute19as_arithmetic_tupleINS_15ArithmeticTupleIJNS1_IJiiEEEiiiEEEEEDaRKT_ENKUlRKT_E_clIS2_EEDaS9_,@function
        .size           $_ZN7cutlass13device_kernelIN5flash19enable_sm80_to_sm89INS1_16FlashAttnBwdSm80INS1_25CollectiveMainloopBwdSm80ILi2ELi2EN4cute5tupleIJNS5_1CILi64EEENS7_ILi128EEES8_EEENS_10bfloat16_tEfNS_4arch4Sm80ELb0ELb0ELb1ELb1ELb1ELb0ELb0ELb0ELi2ELi2ELi4ELi2ELb1EEENS1_24CollectiveEpilogueBwdGQAISA_fSD_Li256ELb1ELb1EEENS1_19SingleTileSchedulerILb1ELb0ELb0ELi128EEEEEEEEEvNT_6ParamsE$_ZZN4cute19as_arithmetic_tupleINS_15ArithmeticTupleIJNS1_IJiiEEEiiiEEEEEDaRKT_ENKUlRKT_E_clIS2_EEDaS9_,($_ZN7cutlass13device_kernelIN5flash19enable_sm80_to_sm89INS1_16FlashAttnBwdSm80INS1_25CollectiveMainloopBwdSm80ILi2ELi2EN4cute5tupleIJNS5_1CILi64EEENS7_ILi128EEES8_EEENS_10bfloat16_tEfNS_4arch4Sm80ELb0ELb0ELb1ELb1ELb1ELb0ELb0ELb0ELi2ELi2ELi4ELi2ELb1EEENS1_24CollectiveEpilogueBwdGQAISA_fSD_Li256ELb1ELb1EEENS1_19SingleTileSchedulerILb1ELb0ELb0ELi128EEEEEEEEEvNT_6ParamsE$_ZZN4cute19as_arithmetic_tupleINS_15ArithmeticTupleIJNS1_IJiiEEEiiiEEEEEDaRKT_ENKUlRKT_E_clIiEEDaS9_ - $_ZN7cutlass13device_kernelIN5flash19enable_sm80_to_sm89INS1_16FlashAttnBwdSm80INS1_25CollectiveMainloopBwdSm80ILi2ELi2EN4cute5tupleIJNS5_1CILi64EEENS7_ILi128EEES8_EEENS_10bfloat16_tEfNS_4arch4Sm80ELb0ELb0ELb1ELb1ELb1ELb0ELb0ELb0ELi2ELi2ELi4ELi2ELb1EEENS1_24CollectiveEpilogueBwdGQAISA_fSD_Li256ELb1ELb1EEENS1_19SingleTileSchedulerILb1ELb0ELb0ELi128EEEEEEEEEvNT_6ParamsE$_ZZN4cute19as_arithmetic_tupleINS_15ArithmeticTupleIJNS1_IJiiEEEiiiEEEEEDaRKT_ENKUlRKT_E_clIS2_EEDaS9_)
$_ZN7cutlass13device_kernelIN5flash19enable_sm80_to_sm89INS1_16FlashAttnBwdSm80INS1_25CollectiveMainloopBwdSm80ILi2ELi2EN4cute5tupleIJNS5_1CILi64EEENS7_ILi128EEES8_EEENS_10bfloat16_tEfNS_4arch4Sm80ELb0ELb0ELb1ELb1ELb1ELb0ELb0ELb0ELi2ELi2ELi4ELi2ELb1EEENS1_24CollectiveEpilogueBwdGQAISA_fSD_Li256ELb1ELb1EEENS1_19SingleTileSchedulerILb1ELb0ELb0ELi128EEEEEEEEEvNT_6ParamsE$_ZZN4cute19as_arithmetic_tupleINS_15ArithmeticTupleIJNS1_IJiiEEEiiiEEEEEDaRKT_ENKUlRKT_E_clIS2_EEDaS9_:
[----:B------:R-:W-:-:S05]  /*7c90*/  IADD3 R9, R13, -c[0x0][0x20], RZ ;  /* 0x800008000d097a10 */ /* 0x000fca0007ffe0ff */
[----:B------:R1:W5:Y:S01]  /*7ca0*/  LDL R7, [R9] ;  /* 0x0000000009077983 */ /* 0x0003620000100800 */
[----:B------:R-:W-:-:S03]  /*7cb0*/  MOV R8, 0x7cd0 ;  /* 0x00007cd000087802 */ /* 0x000fc60000000f00 */
[----:B-1---5:R-:W-:Y:S05]  /*7cc0*/  CALL.REL.NOINC `($_ZN7cutlass13device_kernelIN5flash19enable_sm80_to_sm89INS1_16FlashAttnBwdSm80INS1_25CollectiveMainloopBwdSm80ILi2ELi2EN4cute5tupleIJNS5_1CILi64EEENS7_ILi128EEES8_EEENS_10bfloat16_tEfNS_4arch4Sm80ELb0ELb0ELb1ELb1ELb1ELb0ELb0ELb0ELi2ELi2ELi4ELi2ELb1EEENS1_24CollectiveEpilogueBwdGQAISA_fSD_Li256ELb1ELb1EEENS1_19SingleTileSchedulerILb1ELb0ELb0ELi128EEEEEEEEEvNT_6ParamsE$_ZZN4cute19as_arithmetic_tupleINS_15ArithmeticTupleIJiiEEEEEDaRKT_ENKUlRKT_E_clIiEEDaS8_) ;  /* 0x0000019000007944 */ /* 0x022fea0003c00000 */
[----:B------:R1:W5:Y:S01]  /*7cd0*/  LDL R7, [R9+0x4] ;  /* 0x0000040009077983 */ /* 0x0003620000100800 */
[----:B------:R-:W-:Y:S01]  /*7ce0*/  IADD3 R6, R1, 0x19c, RZ ;  /* 0x0000019c01067810 */ /* 0x000fe20007ffe0ff */
[----:B------:R-:W-:Y:S01]  /*7cf0*/  IMAD.MOV.U32 R16, RZ, RZ, R10 ;  /* 0x000000ffff107224 */ /* 0x000fe200078e000a */
[----:B------:R-:W-:Y:S02]  /*7d00*/  MOV R8, 0x7d30 ;  /* 0x00007d3000087802 */ /* 0x000fe40000000f00 */
[----:B------:R-:W-:Y:S02]  /*7d10*/  IADD3 R6, R6, c[0x0][0x20], RZ ;  /* 0x0000080006067a10 */ /* 0x000fe40007ffe0ff */
[----:B-1---5:R-:W-:Y:S05]  /*7d20*/  CALL.REL.NOINC `($_ZN7cutlass13device_kernelIN5flash19enable_sm80_to_sm89INS1_16FlashAttnBwdSm80INS1_25CollectiveMainloopBwdSm80ILi2ELi2EN4cute5tupleIJNS5_1CILi64EEENS7_ILi128EEES8_EEENS_10bfloat16_tEfNS_4arch4Sm80ELb0ELb0ELb1ELb1ELb1ELb0ELb0ELb0ELi2ELi2ELi4ELi2ELb1EEENS1_24CollectiveEpilogueBwdGQAISA_fSD_Li256ELb1ELb1EEENS1_19SingleTileSchedulerILb1ELb0ELb0ELi128EEEEEEEEEvNT_6ParamsE$_ZZN4cute19as_arithmetic_tupleINS_15ArithmeticTupleIJiiEEEEEDaRKT_ENKUlRKT_E_clIiEEDaS8_) ;  /* 0x0000013000007944 */ /* 0x022fea0003c00000 */
[----:B------:R1:W-:Y:S01]  /*7d30*/  STL [R1+0x19c], R10 ;  /* 0x00019c0a01007387 */ /* 0x0003e20000100800 */
[----:B------:R-:W-:-:S03]  /*7d40*/  MOV R18, 0x7d60 ;  /* 0x00007d6000127802 */ /* 0x000fc60000000f00 */
[----:B-1----:R-:W-:Y:S05]  /*7d50*/  CALL.REL.NOINC `($_ZN7cutlass13device_kernelIN5flash19enable_sm80_to_sm89INS1_16FlashAttnBwdSm80INS1_25CollectiveMainloopBwdSm80ILi2ELi2EN4cute5tupleIJNS5_1CILi64EEENS7_ILi128EEES8_EEENS_10bfloat16_tEfNS_4arch4Sm80ELb0ELb0ELb1ELb1ELb1ELb0ELb0ELb0ELi2ELi2ELi4ELi2ELb1EEENS1_24CollectiveEpilogueBwdGQAISA_fSD_Li256ELb1ELb1EEENS1_19SingleTileSchedulerILb1ELb0ELb0ELi128EEEEEEEEEvNT_6ParamsE$_ZZN4cute19as_arithmetic_tupleINS_15ArithmeticTupleIJiiEEEEEDaRKT_ENKUlDpRKT_E_clIJiiEEEDaS9_) ;  /* 0x0000008000007944 */ /* 0x002fea0003c00000 */
[----:B-----5:R-:W-:Y:S01]  /*7d60*/  IMAD.MOV.U32 R8, RZ, RZ, R6 ;  /* 0x000000ffff087224 */ /* 0x020fe200078e0006 */
[----:B------:R-:W-:Y:S01]  /*7d70*/  MOV R6, R52 ;  /* 0x0000003400067202 */ /* 0x000fe20000000f00 */
[----:B------:R-:W-:Y:S01]  /*7d80*/  IMAD.MOV.U32 R72, RZ, RZ, R7 ;  /* 0x000000ffff487224 */ /* 0x000fe200078e0007 */
[----:B------:R-:W-:-:S04]  /*7d90*/  MOV R7, 0x0 ;  /* 0x0000000000077802 */ /* 0x000fc80000000f00 */
[----:B------:R-:W-:Y:S05]  /*7da0*/  RET.REL.NODEC R6 `(_ZN7cutlass13device_kernelIN5flash19enable_sm80_to_sm89INS1_16FlashAttnBwdSm80INS1_25CollectiveMainloopBwdSm80ILi2ELi2EN4cute5tupleIJNS5_1CILi64EEENS7_ILi128EEES8_EEENS_10bfloat16_tEfNS_4arch4Sm80ELb0ELb0ELb1ELb1ELb1ELb0ELb0ELb0ELi2ELi2ELi4ELi2ELb1EEENS1_24CollectiveEpilogueBwdGQAISA_fSD_Li256ELb1ELb1EEENS1_19SingleTileSchedulerILb1ELb0ELb0ELi128EEEEEEEEEvNT_6ParamsE) ;  /* 0xffff825006007950 */ /* 0x000fea0003c3ffff */
        .type           $_ZN7cutlass13device_kernelIN5flash19enable_sm80_to_sm89INS1_16FlashAttnBwdSm80INS1_25CollectiveMainloopBwdSm80ILi2ELi2EN4cute5tupleIJNS5_1CILi64EEENS7_ILi128EEES8_EEENS_10bfloat16_tEfNS_4arch4Sm80ELb0ELb0ELb1ELb1ELb1ELb0ELb0ELb0ELi2ELi2ELi4ELi2ELb1EEENS1_24CollectiveEpilogueBwdGQAISA_fSD_Li256ELb1ELb1EEENS1_19SingleTileSchedulerILb1ELb0ELb0ELi128EEEEEEEEEvNT_6ParamsE$_ZZN4cute19as_arithmetic_tupleINS_15ArithmeticTupleIJNS1_IJiiEEEiiiEEEEEDaRKT_ENKUlRKT_E_clIiEEDaS9_,@function
        .size           $_ZN7cutlass13device_kernelIN5flash19enable_sm80_to_sm89INS1_16FlashAttnBwdSm80INS1_25CollectiveMainloopBwdSm80ILi2ELi2EN4cute5tupleIJNS5_1CILi64EEENS7_ILi128EEES8_EEENS_10bfloat16_tEfNS_4arch4Sm80ELb0ELb0ELb1ELb1ELb1ELb0ELb0ELb0ELi2ELi2ELi4ELi2ELb1EEENS1_24CollectiveEpilogueBwdGQAISA_fSD_Li256ELb1ELb1EEENS1_19SingleTileSchedulerILb1ELb0ELb0ELi128EEEEEEEEEvNT_6ParamsE$_ZZN4cute19as_arithmetic_tupleINS_15ArithmeticTupleIJNS1_IJiiEEEiiiEEEEEDaRKT_ENKUlRKT_E_clIiEEDaS9_,($_ZN7cutlass13device_kernelIN5flash19enable_sm80_to_sm89INS1_16FlashAttnBwdSm80INS1_25CollectiveMainloopBwdSm80ILi2ELi2EN4cute5tupleIJNS5_1CILi64EEENS7_ILi128EEES8_EEENS_10bfloat16_tEfNS_4arch4Sm80ELb0ELb0ELb1ELb1ELb1ELb0ELb0ELb0ELi2ELi2ELi4ELi2ELb1EEENS1_24CollectiveEpilogueBwdGQAISA_fSD_Li256ELb1ELb1EEENS1_19SingleTileSchedulerILb1ELb0ELb0ELi128EEEEEEEEEvNT_6ParamsE$_ZZN4cute19as_arithmetic_tupleINS_15ArithmeticTupleIJiiEEEEEDaRKT_ENKUlDpRKT_E_clIJiiEEEDaS9_ - $_ZN7cutlass13device_kernelIN5flash19enable_sm80_to_sm89INS1_16FlashAttnBwdSm80INS1_25CollectiveMainloopBwdSm80ILi2ELi2EN4cute5tupleIJNS5_1CILi64EEENS7_ILi128EEES8_EEENS_10bfloat16_tEfNS_4arch4Sm80ELb0ELb0ELb1ELb1ELb1ELb0ELb0ELb0ELi2ELi2ELi4ELi2ELb1EEENS1_24CollectiveEpilogueBwdGQAISA_fSD_Li256ELb1ELb1EEENS1_19SingleTileSchedulerILb1ELb0ELb0ELi128EEEEEEEEEvNT_6ParamsE$_ZZN4cute19as_arithmetic_tupleINS_15ArithmeticTupleIJNS1_IJiiEEEiiiEEEEEDaRKT_ENKUlRKT_E_clIiEEDaS9_)
$_ZN7cutlass13device_kernelIN5flash19enable_sm80_to_sm89INS1_16FlashAttnBwdSm80INS1_25CollectiveMainloopBwdSm80ILi2ELi2EN4cute5tupleIJNS5_1CILi64EEENS7_ILi128EEES8_EEENS_10bfloat16_tEfNS_4arch4Sm80ELb0ELb0ELb1ELb1ELb1ELb0ELb0ELb0ELi2ELi2ELi4ELi2ELb1EEENS1_24CollectiveEpilogueBwdGQAISA_fSD_Li256ELb1ELb1EEENS1_19SingleTileSchedulerILb1ELb0ELb0ELi128EEEEEEEEEvNT_6ParamsE$_ZZN4cute19as_arithmetic_tupleINS_15ArithmeticTupleIJNS1_IJiiEEEiiiEEEEEDaRKT_ENKUlRKT_E_clIiEEDaS9_:
[----:B------:R-:W-:Y:S02]  /*7db0*/  MOV R10, R7 ;  /* 0x00000007000a7202 */ /* 0x000fe40000000f00 */
[----:B------:R-:W-:-:S04]  /*7dc0*/  MOV R7, 0x0 ;  /* 0x0000000000077802 */ /* 0x000fc80000000f00 */
[----:B------:R-:W-:Y:S05]  /*7dd0*/  RET.REL.NODEC R6 `(_ZN7cutlass13device_kernelIN5flash19enable_sm80_to_sm89INS1_16FlashAttnBwdSm80INS1_25CollectiveMainloopBwdSm80ILi2ELi2EN4cute5tupleIJNS5_1CILi64EEENS7_ILi128EEES8_EEENS_10bfloat16_tEfNS_4arch4Sm80ELb0ELb0ELb1ELb1ELb1ELb0ELb0ELb0ELi2ELi2ELi4ELi2ELb1EEENS1_24CollectiveEpilogueBwdGQAISA_fSD_Li256ELb1ELb1EEENS1_19SingleTileSchedulerILb1ELb0ELb0ELi128EEEEEEEEEvNT_6ParamsE) ;  /* 0xffff822006007950 */ /* 0x000fea0003c3ffff */
        .type           $_ZN7cutlass13device_kernelIN5flash19enable_sm80_to_sm89INS1_16FlashAttnBwdSm80INS1_25CollectiveMainloopBwdSm80ILi2ELi2EN4cute5tupleIJNS5_1CILi64EEENS7_ILi128EEES8_EEENS_10bfloat16_tEfNS_4arch4Sm80ELb0ELb0ELb1ELb1ELb1ELb0ELb0ELb0ELi2ELi2ELi4ELi2ELb1EEENS1_24CollectiveEpilogueBwdGQAISA_fSD_Li256ELb1ELb1EEENS1_19SingleTileSchedulerILb1ELb0ELb0ELi128EEEEEEEEEvNT_6ParamsE$_ZZN4cute19as_arithmetic_tupleINS_15ArithmeticTupleIJiiEEEEEDaRKT_ENKUlDpRKT_E_clIJiiEEEDaS9_,@function
        .size           $_ZN7cutlass13device_kernelIN5flash19enable_sm80_to_sm89INS1_16FlashAttnBwdSm80INS1_25CollectiveMainloopBwdSm80ILi2ELi2EN4cute5tupleIJNS5_1CILi64EEENS7_ILi128EEES8_EEENS_10bfloat16_tEfNS_4arch4Sm80ELb0ELb0ELb1ELb1ELb1ELb0ELb0ELb0ELi2ELi2ELi4ELi2ELb1EEENS1_24CollectiveEpilogueBwdGQAISA_fSD_Li256ELb1ELb1EEENS1_19SingleTileSchedulerILb1ELb0ELb0ELi128EEEEEEEEEvNT_6ParamsE$_ZZN4cute19as_arithmetic_tupleINS_15ArithmeticTupleIJiiEEEEEDaRKT_ENKUlDpRKT_E_clIJiiEEEDaS9_,($_ZN7cutlass13device_kernelIN5flash19enable_sm80_to_sm89INS1_16FlashAttnBwdSm80INS1_25CollectiveMainloopBwdSm80ILi2ELi2EN4cute5tupleIJNS5_1CILi64EEENS7_ILi128EEES8_EEENS_10bfloat16_tEfNS_4arch4Sm80ELb0ELb0ELb1ELb1ELb1ELb0ELb0ELb0ELi2ELi2ELi4ELi2ELb1EEENS1_24CollectiveEpilogueBwdGQAISA_fSD_Li256ELb1ELb1EEENS1_19SingleTileSchedulerILb1ELb0ELb0ELi128EEEEEEEEEvNT_6ParamsE$_ZZN4cute19as_arithmetic_tupleINS_15ArithmeticTupleIJiiEEEEEDaRKT_ENKUlRKT_E_clIiEEDaS8_ - $_ZN7cutlass13device_kernelIN5flash19enable_sm80_to_sm89INS1_16FlashAttnBwdSm80INS1_25CollectiveMainloopBwdSm80ILi2ELi2EN4cute5tupleIJNS5_1CILi64EEENS7_ILi128EEES8_EEENS_10bfloat16_tEfNS_4arch4Sm80ELb0ELb0ELb1ELb1ELb1ELb0ELb0ELb0ELi2ELi2ELi4ELi2ELb1EEENS1_24CollectiveEpilogueBwdGQAISA_fSD_Li256ELb1ELb1EEENS1_19SingleTileSchedulerILb1ELb0ELb0ELi128EEEEEEEEEvNT_6ParamsE$_ZZN4cute19as_arithmetic_tupleINS_15ArithmeticTupleIJiiEEEEEDaRKT_ENKUlDpRKT_E_clIJiiEEEDaS9_)
$_ZN7cutlass13device_kernelIN5flash19enable_sm80_to_sm89INS1_16FlashAttnBwdSm80INS1_25CollectiveMainloopBwdSm80ILi2ELi2EN4cute5tupleIJNS5_1CILi64EEENS7_ILi128EEES8_EEENS_10bfloat16_tEfNS_4arch4Sm80ELb0ELb0ELb1ELb1ELb1ELb0ELb0ELb0ELi2ELi2ELi4ELi2ELb1EEENS1_24CollectiveEpilogueBwdGQAISA_fSD_Li256ELb1ELb1EEENS1_19SingleTileSchedulerILb1ELb0ELb0ELi128EEEEEEEEEvNT_6ParamsE$_ZZN4cute19as_arithmetic_tupleINS_15ArithmeticTupleIJiiEEEEEDaRKT_ENKUlDpRKT_E_clIJiiEEEDaS9_:
[----:B------:R-:W-:Y:S02]  /*7de0*/  IADD3 R7, R1, 0x1a0, RZ ;  /* 0x000001a001077810 */ /* 0x000fe40007ffe0ff */
[----:B------:R-:W-:Y:S02]  /*7df0*/  MOV R8, 0x7e20 ;  /* 0x00007e2000087802 */ /* 0x000fe40000000f00 */
[----:B------:R-:W-:Y:S02]  /*7e00*/  IADD3 R7, R7, c[0x0][0x20], RZ ;  /* 0x0000080007077a10 */ /* 0x000fe40007ffe0ff */
[----:B------:R-:W-:Y:S05]  /*7e10*/  CALL.REL.NOINC `($_ZN7cutlass13device_kernelIN5flash19enable_sm80_to_sm89INS1_16FlashAttnBwdSm80INS1_25CollectiveMainloopBwdSm80ILi2ELi2EN4cute5tupleIJNS5_1CILi64EEENS7_ILi128EEES8_EEENS_10bfloat16_tEfNS_4arch4Sm80ELb0ELb0ELb1ELb1ELb1ELb0ELb0ELb0ELi2ELi2ELi4ELi2ELb1EEENS1_24CollectiveEpilogueBwdGQAISA_fSD_Li256ELb1ELb1EEENS1_19SingleTileSchedulerILb1ELb0ELb0ELi128EEEEEEEEEvNT_6ParamsE$_ZN4cute5tupleIJiiEEC2ERKiS3_) ;  /* 0xfffff9e000007944 */ /* 0x000fea0003c3ffff */
[----:B-1----:R1:W5:Y:S01]  /*7e20*/  LDL.64 R6, [R1+0x1a0] ;  /* 0x0001a00001067983 */ /* 0x0023620000100a00 */
[----:B------:R-:W-:Y:S02]  /*7e30*/  MOV R8, R18 ;  /* 0x0000001200087202 */ /* 0x000fe40000000f00 */
[----:B------:R-:W-:-:S04]  /*7e40*/  MOV R9, 0x0 ;  /* 0x0000000000097802 */ /* 0x000fc80000000f00 */
[----:B------:R-:W-:Y:S05]  /*7e50*/  RET.REL.NODEC R8 `(_ZN7cutlass13device_kernelIN5flash19enable_sm80_to_sm89INS1_16FlashAttnBwdSm80INS1_25CollectiveMainloopBwdSm80ILi2ELi2EN4cute5tupleIJNS5_1CILi64EEENS7_ILi128EEES8_EEENS_10bfloat16_tEfNS_4arch4Sm80ELb0ELb0ELb1ELb1ELb1ELb0ELb0ELb0ELi2ELi2ELi4ELi2ELb1EEENS1_24CollectiveEpilogueBwdGQAISA_fSD_Li256ELb1ELb1EEENS1_19SingleTileSchedulerILb1ELb0ELb0ELi128EEEEEEEEEvNT_6ParamsE) ;  /* 0xffff81a008007950 */ /* 0x000fea0003c3ffff */
        .type           $_ZN7cutlass13device_kernelIN5flash19enable_sm80_to_sm89INS1_16FlashAttnBwdSm80INS1_25CollectiveMainloopBwdSm80ILi2ELi2EN4cute5tupleIJNS5_1CILi64EEENS7_ILi128EEES8_EEENS_10bfloat16_tEfNS_4arch4Sm80ELb0ELb0ELb1ELb1ELb1ELb0ELb0ELb0ELi2ELi2ELi4ELi2ELb1EEENS1_24CollectiveEpilogueBwdGQAISA_fSD_Li256ELb1ELb1EEENS1_19SingleTileSchedulerILb1ELb0ELb0ELi128EEEEEEEEEvNT_6ParamsE$_ZZN4cute19as_arithmetic_tupleINS_15ArithmeticTupleIJiiEEEEEDaRKT_ENKUlRKT_E_clIiEEDaS8_,@function
        .size           $_ZN7cutlass13device_kernelIN5flash19enable_sm80_to_sm89INS1_16FlashAttnBwdSm80INS1_25CollectiveMainloopBwdSm80ILi2ELi2EN4cute5tupleIJNS5_1CILi64EEENS7_ILi128EEES8_EEENS_10bfloat16_tEfNS_4arch4Sm80ELb0ELb0ELb1ELb1ELb1ELb0ELb0ELb0ELi2ELi2ELi4ELi2ELb1EEENS1_24CollectiveEpilogueBwdGQAISA_fSD_Li256ELb1ELb1EEENS1_19SingleTileSchedulerILb1ELb0ELb0ELi128EEEEEEEEEvNT_6ParamsE$_ZZN4cute19as_arithmetic_tupleINS_15ArithmeticTupleIJiiEEEEEDaRKT_ENKUlRKT_E_clIiEEDaS8_,($_ZN7cutlass13device_kernelIN5flash19enable_sm80_to_sm89INS1_16FlashAttnBwdSm80INS1_25CollectiveMainloopBwdSm80ILi2ELi2EN4cute5tupleIJNS5_1CILi64EEENS7_ILi128EEES8_EEENS_10bfloat16_tEfNS_4arch4Sm80ELb0ELb0ELb1ELb1ELb1ELb0ELb0ELb0ELi2ELi2ELi4ELi2ELb1EEENS1_24CollectiveEpilogueBwdGQAISA_fSD_Li256ELb1ELb1EEENS1_19SingleTileSchedulerILb1ELb0ELb0ELi128EEEEEEEEEvNT_6ParamsE$_ZZN4cute5sliceINS_5tupleIJNS_10UnderscoreES2_S2_iEEENS1_IJNS1_IJNS_1CILi1EEENS4_ILi0EEEEEElS6_lEEEEEDaRKT_RKT0_ENKUlRKT_RKT0_E_clIS2_lEEDaSH_SK_ - $_ZN7cutlass13device_kernelIN5flash19enable_sm80_to_sm89INS1_16FlashAttnBwdSm80INS1_25CollectiveMainloopBwdSm80ILi2ELi2EN4cute5tupleIJNS5_1CILi64EEENS7_ILi128EEES8_EEENS_10bfloat16_tEfNS_4arch4Sm80ELb0ELb0ELb1ELb1ELb1ELb0ELb0ELb0ELi2ELi2ELi4ELi2ELb1EEENS1_24CollectiveEpilogueBwdGQAISA_fSD_Li256ELb1ELb1EEENS1_19SingleTileSchedulerILb1ELb0ELb0ELi128EEEEEEEEEvNT_6ParamsE$_ZZN4cute19as_arithmetic_tupleINS_15ArithmeticTupleIJiiEEEEEDaRKT_ENKUlRKT_E_clIiEEDaS8_)
$_ZN7cutlass13device_kernelIN5flash19enable_sm80_to_sm89INS1_16FlashAttnBwdSm80INS1_25CollectiveMainloopBwdSm80ILi2ELi2EN4cute5tupleIJNS5_1CILi64EEENS7_ILi128EEES8_EEENS_10bfloat16_tEfNS_4arch4Sm80ELb0ELb0ELb1ELb1ELb1ELb0ELb0ELb0ELi2ELi2ELi4ELi2ELb1EEENS1_24CollectiveEpilogueBwdGQAISA_fSD_Li256ELb1ELb1EEENS1_19SingleTileSchedulerILb1ELb0ELb0ELi128EEEEEEEEEvNT_6ParamsE$_ZZN4cute19as_arithmetic_tupleINS_15ArithmeticTupleIJiiEEEEEDaRKT_ENKUlRKT_E_clIiEEDaS8_:
[----:B------:R-:W-:Y:S02]  /*7e60*/  MOV R72, R8 ;  /* 0x0000000800487202 */ /* 0x000fe40000000f00 */
[----:B------:R-:W-:Y:S02]  /*7e70*/  MOV R73, 0x0 ;  /* 0x0000000000497802 */ /* 0x000fe40000000f00 */
[----:B------:R-:W-:Y:S02]  /*7e80*/  MOV R10, R7 ;  /* 0x00000007000a7202 */ /* 0x000fe40000000f00 */
[----:B------:R-:W-:Y:S05]  /*7e90*/  RET.REL.NODEC R72 `(_ZN7cutlass13device_kernelIN5flash19enable_sm80_to_sm89INS1_16FlashAttnBwdSm80INS1_25CollectiveMainloopBwdSm80ILi2ELi2EN4cute5tupleIJNS5_1CILi64EEENS7_ILi128EEES8_EEENS_10bfloat16_tEfNS_4arch4Sm80ELb0ELb0ELb1ELb1ELb1ELb0ELb0ELb0ELi2ELi2ELi4ELi2ELb1EEENS1_24CollectiveEpilogueBwdGQAISA_fSD_Li256ELb1ELb1EEENS1_19SingleTileSchedulerILb1ELb0ELb0ELi128EEEEEEEEEvNT_6ParamsE) ;  /* 0xffff816048007950 */ /* 0x000fea0003c3ffff */
        .type           $_ZN7cutlass13device_kernelIN5flash19enable_sm80_to_sm89INS1_16FlashAttnBwdSm80INS1_25CollectiveMainloopBwdSm80ILi2ELi2EN4cute5tupleIJNS5_1CILi64EEENS7_ILi128EEES8_EEENS_10bfloat16_tEfNS_4arch4Sm80ELb0ELb0ELb1ELb1ELb1ELb0ELb0ELb0ELi2ELi2ELi4ELi2ELb1EEENS1_24CollectiveEpilogueBwdGQAISA_fSD_Li256ELb1ELb1EEENS1_19SingleTileSchedulerILb1ELb0ELb0ELi128EEEEEEEEEvNT_6ParamsE$_ZZN4cute5sliceINS_5tupleIJNS_10UnderscoreES2_S2_iEEENS1_IJNS1_IJNS_1CILi1EEENS4_ILi0EEEEEElS6_lEEEEEDaRKT_RKT0_ENKUlRKT_RKT0_E_clIS2_lEEDaSH_SK_,@function
        .size           $_ZN7cutlass13device_kernelIN5flash19enable_sm80_to_sm89INS1_16FlashAttnBwdSm80INS1_25CollectiveMainloopBwdSm80ILi2ELi2EN4cute5tupleIJNS5_1CILi64EEENS7_ILi128EEES8_EEENS_10bfloat16_tEfNS_4arch4Sm80ELb0ELb0ELb1ELb1ELb1ELb0ELb0ELb0ELi2ELi2ELi4ELi2ELb1EEENS1_24CollectiveEpilogueBwdGQAISA_fSD_Li256ELb1ELb1EEENS1_19SingleTileSchedulerILb1ELb0ELb0ELi128EEEEEEEEEvNT_6ParamsE$_ZZN4cute5sliceINS_5tupleIJNS_10UnderscoreES2_S2_iEEENS1_IJNS1_IJNS_1CILi1EEENS4_ILi0EEEEEElS6_lEEEEEDaRKT_RKT0_ENKUlRKT_RKT0_E_clIS2_lEEDaSH_SK_,($_ZN7cutlass13device_kernelIN5flash19enable_sm80_to_sm89INS1_16FlashAttnBwdSm80INS1_25CollectiveMainloopBwdSm80ILi2ELi2EN4cute5tupleIJNS5_1CILi64EEENS7_ILi128EEES8_EEENS_10bfloat16_tEfNS_4arch4Sm80ELb0ELb0ELb1ELb1ELb1ELb0ELb0ELb0ELi2ELi2ELi4ELi2ELb1EEENS1_24CollectiveEpilogueBwdGQAISA_fSD_Li256ELb1ELb1EEENS1_19SingleTileSchedulerILb1ELb0ELb0ELi128EEEEEEEEEvNT_6ParamsE$_ZZN4cute7idx2crdINS_5tupleIJiEEENS1_IJNS1_IJNS1_IJNS_1CILi8EEENS3_ILi2EEEEEES5_NS3_ILi4EEES5_EEEEEEEEDaRKT_RKT0_ENKUlRKT_RKT0_E_clIiS8_EEDaSI_SL_ - $_ZN7cutlass13device_kernelIN5flash19enable_sm80_to_sm89INS1_16FlashAttnBwdSm80INS1_25CollectiveMainloopBwdSm80ILi2ELi2EN4cute5tupleIJNS5_1CILi64EEENS7_ILi128EEES8_EEENS_10bfloat16_tEfNS_4arch4Sm80ELb0ELb0ELb1ELb1ELb1ELb0ELb0ELb0ELi2ELi2ELi4ELi2ELb1EEENS1_24CollectiveEpilogueBwdGQAISA_fSD_Li256ELb1ELb1EEENS1_19SingleTileSchedulerILb1ELb0ELb0ELi128EEEEEEEEEvNT_6ParamsE$_ZZN4cute5sliceINS_5tupleIJNS_10UnderscoreES2_S2_iEEENS1_IJNS1_IJNS_1CILi1EEENS4_ILi0EEEEEElS6_lEEEEEDaRKT_RKT0_ENKUlRKT_RKT0_E_clIS2_lEEDaSH_SK_)
$_ZN7cutlass13device_kernelIN5flash19enable_sm80_to_sm89INS1_16FlashAttnBwdSm80INS1_25CollectiveMainloopBwdSm80ILi2ELi2EN4cute5tupleIJNS5_1CILi64EEENS7_ILi128EEES8_EEENS_10bfloat16_tEfNS_4arch4Sm80ELb0ELb0ELb1ELb1ELb1ELb0ELb0ELb0ELi2ELi2ELi4ELi2ELb1EEENS1_24CollectiveEpilogueBwdGQAISA_fSD_Li256ELb1ELb1EEENS1_19SingleTileSchedulerILb1ELb0ELb0ELi128EEEEEEEEEvNT_6ParamsE$_ZZN4cute5sliceINS_5tupleIJNS_10UnderscoreES2_S2_iEEENS1_IJNS1_IJNS_1CILi1EEENS4_ILi0EEEEEElS6_lEEEEEDaRKT_RKT0_ENKUlRKT_RKT0_E_clIS2_lEEDaSH_SK_:
[----:B------:R-:W-:Y:S02]  /*7ea0*/  IADD3 R9, R1, 0x188, RZ ;  /* 0x0000018801097810 */ /* 0x000fe40007ffe0ff */
[----:B------:R-:W-:Y:S02]  /*7eb0*/  MOV R10, 0x7ee0 ;  /* 0x00007ee0000a7802 */ /* 0x000fe40000000f00 */
[----:B------:R-:W-:-:S02]  /*7ec0*/  IADD3 R9, R9, c[0x0][0x20], RZ ;  /* 0x0000080009097a10 */ /* 0x000fc40007ffe0ff */
[----:B------:R-:W-:Y:S05]  /*7ed0*/  CALL.REL.NOINC `($_ZN7cutlass13device_kernelIN5flash19enable_sm80_to_sm89INS1_16FlashAttnBwdSm80INS1_25CollectiveMainloopBwdSm80ILi2ELi2EN4cute5tupleIJNS5_1CILi64EEENS7_ILi128EEES8_EEENS_10bfloat16_tEfNS_4arch4Sm80ELb0ELb0ELb1ELb1ELb1ELb0ELb0ELb0ELi2ELi2ELi4ELi2ELb1EEENS1_24CollectiveEpilogueBwdGQAISA_fSD_Li256ELb1ELb1EEENS1_19SingleTileSchedulerILb1ELb0ELb0ELi128EEEEEEEEEvNT_6ParamsE$_ZN4cute3eso3ESOILb0ELb1EJlEEC2ERKl) ;  /* 0xffffed3000007944 */ /* 0x000fea0003c3ffff */
[----:B-1----:R1:W5:Y:S01]  /*7ee0*/  LDL.64 R6, [R1+0x188] ;  /* 0x0001880001067983 */ /* 0x0023620000100a00 */
[----:B------:R-:W-:-:S04]  /*7ef0*/  MOV R9, 0x0 ;  /* 0x0000000000097802 */ /* 0x000fc80000000f00 */
[----:B------:R-:W-:Y:S05]  /*7f00*/  RET.REL.NODEC R8 `(_ZN7cutlass13device_kernelIN5flash19enable_sm80_to_sm89INS1_16FlashAttnBwdSm80INS1_25CollectiveMainloopBwdSm80ILi2ELi2EN4cute5tupleIJNS5_1CILi64EEENS7_ILi128EEES8_EEENS_10bfloat16_tEfNS_4arch4Sm80ELb0ELb0ELb1ELb1ELb1ELb0ELb0ELb0ELi2ELi2ELi4ELi2ELb1EEENS1_24CollectiveEpilogueBwdGQAISA_fSD_Li256ELb1ELb1EEENS1_19SingleTileSchedulerILb1ELb0ELb0ELi128EEEEEEEEEvNT_6ParamsE) ;  /* 0xffff80f008007950 */ /* 0x000fea0003c3ffff */
        .type           $_ZN7cutlass13device_kernelIN5flash19enable_sm80_to_sm89INS1_16FlashAttnBwdSm80INS1_25CollectiveMainloopBwdSm80ILi2ELi2EN4cute5tupleIJNS5_1CILi64EEENS7_ILi128EEES8_EEENS_10bfloat16_tEfNS_4arch4Sm80ELb0ELb0ELb1ELb1ELb1ELb0ELb0ELb0ELi2ELi2ELi4ELi2ELb1EEENS1_24CollectiveEpilogueBwdGQAISA_fSD_Li256ELb1ELb1EEENS1_19SingleTileSchedulerILb1ELb0ELb0ELi128EEEEEEEEEvNT_6ParamsE$_ZZN4cute7idx2crdINS_5tupleIJiEEENS1_IJNS1_IJNS1_IJNS_1CILi8EEENS3_ILi2EEEEEES5_NS3_ILi4EEES5_EEEEEEEEDaRKT_RKT0_ENKUlRKT_RKT0_E_clIiS8_EEDaSI_SL_,@function
        .size           $_ZN7cutlass13device_kernelIN5flash19enable_sm80_to_sm89INS1_16FlashAttnBwdSm80INS1_25CollectiveMainloopBwdSm80ILi2ELi2EN4cute5tupleIJNS5_1CILi64EEENS7_ILi128EEES8_EEENS_10bfloat16_tEfNS_4arch4Sm80ELb0ELb0ELb1ELb1ELb1ELb0ELb0ELb0ELi2ELi2ELi4ELi2ELb1EEENS1_24CollectiveEpilogueBwdGQAISA_fSD_Li256ELb1ELb1EEENS1_19SingleTileSchedulerILb1ELb0ELb0ELi128EEEEEEEEEvNT_6ParamsE$_ZZN4cute7idx2crdINS_5tupleIJiEEENS1_IJNS1_IJNS1_IJNS_1CILi8EEENS3_ILi2EEEEEES5_NS3_ILi4EEES5_EEEEEEEEDaRKT_RKT0_ENKUlRKT_RKT0_E_clIiS8_EEDaSI_SL_,($_ZN7cutlass13device_kernelIN5flash19enable_sm80_to_sm89INS1_16FlashAttnBwdSm80INS1_25CollectiveMainloopBwdSm80ILi2ELi2EN4cute5tupleIJNS5_1CILi64EEENS7_ILi128EEES8_EEENS_10bfloat16_tEfNS_4arch4Sm80ELb0ELb0ELb1ELb1ELb1ELb0ELb0ELb0ELi2ELi2ELi4ELi2ELb1EEENS1_24CollectiveEpilogueBwdGQAISA_fSD_Li256ELb1ELb1EEENS1_19SingleTileSchedulerILb1ELb0ELb0ELi128EEEEEEEEEvNT_6ParamsE$_ZZN4cute7idx2crdINS_5tupleIJiEEENS1_IJNS1_IJNS1_IJNS_1CILi8EEENS3_ILi2EEEEEES5_S5_NS3_ILi4EEEEEEEEEEEDaRKT_RKT0_ENKUlRKT_RKT0_E_clIiS8_EEDaSI_SL_ - $_ZN7cutlass13device_kernelIN5flash19enable_sm80_to_sm89INS1_16FlashAttnBwdSm80INS1_25CollectiveMainloopBwdSm80ILi2ELi2EN4cute5tupleIJNS5_1CILi64EEENS7_ILi128EEES8_EEENS_10bfloat16_tEfNS_4arch4Sm80ELb0ELb0ELb1ELb1ELb1ELb0ELb0ELb0ELi2ELi2ELi4ELi2ELb1EEENS1_24CollectiveEpilogueBwdGQAISA_fSD_Li256ELb1ELb1EEENS1_19SingleTileSchedulerILb1ELb0ELb0ELi128EEEEEEEEEvNT_6ParamsE$_ZZN4cute7idx2crdINS_5tupleIJiEEENS1_IJNS1_IJNS1_IJNS_1CILi8EEENS3_ILi2EEEEEES5_NS3_ILi4EEES5_EEEEEEEEDaRKT_RKT0_ENKUlRKT_RKT0_E_clIiS8_EEDaSI_SL_)
$_ZN7cutlass13device_kernelIN5flash19enable_sm80_to_sm89INS1_16FlashAttnBwdSm80INS1_25CollectiveMainloopBwdSm80ILi2ELi2EN4cute5tupleIJNS5_1CILi64EEENS7_ILi128EEES8_EEENS_10bfloat16_tEfNS_4arch4Sm80ELb0ELb0ELb1ELb1ELb1ELb0ELb0ELb0ELi2ELi2ELi4ELi2ELb1EEENS1_24CollectiveEpilogueBwdGQAISA_fSD_Li256ELb1ELb1EEENS1_19SingleTileSchedulerILb1ELb0ELb0ELi128EEEEEEEEEvNT_6ParamsE$_ZZN4cute7idx2crdINS_5tupleIJiEEENS1_IJNS1_IJNS1_IJNS_1CILi8EEENS3_ILi2EEEEEES5_NS3_ILi4EEES5_EEEEEEEEDaRKT_RKT0_ENKUlRKT_RKT0_E_clIiS8_EEDaSI_SL_:
        /* <DEDUP_REMOVED lines=15> */
[----:B-1----:R-:W-:Y:S05]  /*8000*/  CALL.REL.NOINC `($_ZN7cutlass13device_kernelIN5flash19enable_sm80_to_sm89INS1_16FlashAttnBwdSm80INS1_25CollectiveMainloopBwdSm80ILi2ELi2EN4cute5tupleIJNS5_1CILi64EEENS7_ILi128EEES8_EEENS_10bfloat16_tEfNS_4arch4Sm80ELb0ELb0ELb1ELb1ELb1ELb0ELb0ELb0ELi2ELi2ELi4ELi2ELb1EEENS1_24CollectiveEpilogueBwdGQAISA_fSD_Li256ELb1ELb1EEENS1_19SingleTileSchedulerILb1ELb0ELb0ELi128EEEEEEEEEvNT_6ParamsE$_ZN4cute5tupleIJiEEC2ERKi) ;  /* 0xfffff75000007944 */ /* 0x002fea0003c3ffff */
[----:B------:R1:W5:Y:S01]  /*8010*/  LDL R8, [R1+0x168] ;  /* 0x0001680001087983 */ /* 0x0003620000100800 */
[----:B------:R-:W-:Y:S01]  /*8020*/  IADD3 R26, R1, 0x160, RZ ;  /* 0x00000160011a7810 */ /* 0x000fe20007ffe0ff */
[----:B------:R-:W-:Y:S01]  /*8030*/  IMAD.MOV.U32 R7, RZ, RZ, R9 ;  /* 0x000000ffff077224 */ /* 0x000fe200078e0009 */
[----:B------:R-:W-:Y:S01]  /*8040*/  MOV R16, 0x8090 ;  /* 0x0000809000107802 */ /* 0x000fe20000000f00 */
[----:B------:R-:W-:Y:S01]  /*8050*/  IMAD.MOV.U32 R6, RZ, RZ, R31 ;  /* 0x000000ffff067224 */ /* 0x000fe200078e001f */
[----:B------:R-:W-:-:S04]  /*8060*/  IADD3 R26, R26, c[0x0][0x20], RZ ;  /* 0x000008001a1a7a10 */ /* 0x000fc80007ffe0ff */
[----:B------:R-:W-:Y:S02]  /*8070*/  IADD3 R27, R26, 0x4, RZ ;  /* 0x000000041a1b7810 */ /* 0x000fe40007ffe0ff */
[----:B-1---5:R-:W-:Y:S05]  /*8080*/  CALL.REL.NOINC `($_ZN7cutlass13device_kernelIN5flash19enable_sm80_to_sm89INS1_16FlashAttnBwdSm80INS1_25CollectiveMainloopBwdSm80ILi2ELi2EN4cute5tupleIJNS5_1CILi64EEENS7_ILi128EEES8_EEENS_10bfloat16_tEfNS_4arch4Sm80ELb0ELb0ELb1ELb1ELb1ELb0ELb0ELb0ELi2ELi2ELi4ELi2ELb1EEENS1_24CollectiveEpilogueBwdGQAISA_fSD_Li256ELb1ELb1EEENS1_19SingleTileSchedulerILb1ELb0ELb0ELi128EEEEEEEEEvNT_6ParamsE$_ZN4cute5tupleIJiEEC2ERKi) ;  /* 0xfffff6d000007944 */ /* 0x022fea0003c3ffff */
[----:B------:R1:W5:Y:S01]  /*8090*/  LDL R9, [R1+0x168] ;  /* 0x0001680001097983 */ /* 0x0003620000100800 */
[----:B------:R-:W-:Y:S01]  /*80a0*/  IMAD.MOV.U32 R7, RZ, RZ, R8 ;  /* 0x000000ffff077224 */ /* 0x000fe200078e0008 */
[----:B------:R-:W-:Y:S02]  /*80b0*/  MOV R6, R27 ;  /* 0x0000001b00067202 */ /* 0x000fe40000000f00 */
[----:B------:R-:W-:Y:S02]  /*80c0*/  MOV R16, 0x80e0 ;  /* 0x000080e000107802 */ /* 0x000fe40000000f00 */
[----:B-1---5:R-:W-:Y:S05]  /*80d0*/  CALL.REL.NOINC `($_ZN7cutlass13device_kernelIN5flash19enable_sm80_to_sm89INS1_16FlashAttnBwdSm80INS1_25CollectiveMainloopBwdSm80ILi2ELi2EN4cute5tupleIJNS5_1CILi64EEENS7_ILi128EEES8_EEENS_10bfloat16_tEfNS_4arch4Sm80ELb0ELb0ELb1ELb1ELb1ELb0ELb0ELb0ELi2ELi2ELi4ELi2ELb1EEENS1_24CollectiveEpilogueBwdGQAISA_fSD_Li256ELb1ELb1EEENS1_19SingleTileSchedulerILb1ELb0ELb0ELi128EEEEEEEEEvNT_6ParamsE$_ZN4cute5tupleIJiEEC2ERKi) ;  /* 0xfffff68000007944 */ /* 0x022fea0003c3ffff */
[----:B------:R1:W5:Y:S01]  /*80e0*/  LDL R7, [R1+0x164] ;  /* 0x0001640001077983 */ /* 0x0003620000100800 */
[----:B------:R-:W-:Y:S02]  /*80f0*/  MOV R6, R26 ;  /* 0x0000001a00067202 */ /* 0x000fe40000000f00 */
[----:B------:R-:W-:Y:S02]  /*8100*/  MOV R16, 0x8120 ;  /* 0x0000812000107802 */ /* 0x000fe40000000f00 */
[----:B-1---5:R-:W-:Y:S05]  /*8110*/  CALL.REL.NOINC `($_ZN7cutlass13device_kernelIN5flash19enable_sm80_to_sm89INS1_16FlashAttnBwdSm80INS1_25CollectiveMainloopBwdSm80ILi2ELi2EN4cute5tupleIJNS5_1CILi64EEENS7_ILi128EEES8_EEENS_10bfloat16_tEfNS_4arch4Sm80ELb0ELb0ELb1ELb1ELb1ELb0ELb0ELb0ELi2ELi2ELi4ELi2ELb1EEENS1_24CollectiveEpilogueBwdGQAISA_fSD_Li256ELb1ELb1EEENS1_19SingleTileSchedulerILb1ELb0ELb0ELi128EEEEEEEEEvNT_6ParamsE$_ZN4cute5tupleIJiEEC2ERKi) ;  /* 0xfffff64000007944 */ /* 0x022fea0003c3ffff */
[----:B------:R1:W5:Y:S01]  /*8120*/  LDL R7, [R1+0x160] ;  /* 0x0001600001077983 */ /* 0x0003620000100800 */
[----:B------:R-:W-:Y:S02]  /*8130*/  MOV R6, R31 ;  /* 0x0000001f00067202 */ /* 0x000fe40000000f00 */
[----:B------:R-:W-:-:S02]  /*8140*/  MOV R16, 0x8160 ;  /* 0x0000816000107802 */ /* 0x000fc40000000f00 */
[----:B-1---5:R-:W-:Y:S05]  /*8150*/  CALL.REL.NOINC `($_ZN7cutlass13device_kernelIN5flash19enable_sm80_to_sm89INS1_16FlashAttnBwdSm80INS1_25CollectiveMainloopBwdSm80ILi2ELi2EN4cute5tupleIJNS5_1CILi64EEENS7_ILi128EEES8_EEENS_10bfloat16_tEfNS_4arch4Sm80ELb0ELb0ELb1ELb1ELb1ELb0ELb0ELb0ELi2ELi2ELi4ELi2ELb1EEENS1_24CollectiveEpilogueBwdGQAISA_fSD_Li256ELb1ELb1EEENS1_19SingleTileSchedulerILb1ELb0ELb0ELi128EEEEEEEEEvNT_6ParamsE$_ZN4cute5tupleIJiEEC2ERKi) ;  /* 0xfffff60000007944 */ /* 0x022fea0003c3ffff */
[----:B------:R1:W5:Y:S01]  /*8160*/  LDL R7, [R1+0x168] ;  /* 0x0001680001077983 */ /* 0x0003620000100800 */
[----:B------:R-:W-:-:S02]  /*8170*/  MOV R6, R31 ;  /* 0x0000001f00067202 */ /* 0x000fc40000000f00 */
[----:B------:R-:W-:Y:S02]  /*8180*/  MOV R10, 0x81a0 ;  /* 0x000081a0000a7802 */ /* 0x000fe40000000f00 */
[----:B-1---5:R-:W-:Y:S05]  /*8190*/  CALL.REL.NOINC `($_ZN7cutlass13device_kernelIN5flash19enable_sm80_to_sm89INS1_16FlashAttnBwdSm80INS1_25CollectiveMainloopBwdSm80ILi2ELi2EN4cute5tupleIJNS5_1CILi64EEENS7_ILi128EEES8_EEENS_10bfloat16_tEfNS_4arch4Sm80ELb0ELb0ELb1ELb1ELb1ELb0ELb0ELb0ELi2ELi2ELi4ELi2ELb1EEENS1_24CollectiveEpilogueBwdGQAISA_fSD_Li256ELb1ELb1EEENS1_19SingleTileSchedulerILb1ELb0ELb0ELi128EEEEEEEEEvNT_6ParamsE$_ZN4cute5tupleIJNS_15ArithmeticTupleIJiEEEEEC2ERKS2_) ;  /* 0xfffff37000007944 */ /* 0x022fea0003c3ffff */
[----:B------:R2:W5:Y:S01]  /*81a0*/  LDL R8, [R1+0x168] ;  /* 0x0001680001087983 */ /* 0x0005620000100800 */
[----:B-1----:R-:W-:Y:S01]  /*81b0*/  IMAD.MOV.U32 R7, RZ, RZ, R9 ;  /* 0x000000ffff077224 */ /* 0x002fe200078e0009 */
[----:B------:R-:W-:Y:S02]  /*81c0*/  MOV R6, R27 ;  /* 0x0000001b00067202 */ /* 0x000fe40000000f00 */
[----:B------:R-:W-:Y:S02]  /*81d0*/  MOV R16, 0x81f0 ;  /* 0x000081f000107802 */ /* 0x000fe40000000f00 */
[----:B--2--5:R-:W-:Y:S05]  /*81e0*/  CALL.REL.NOINC `($_ZN7cutlass13device_kernelIN5flash19enable_sm80_to_sm89INS1_16FlashAttnBwdSm80INS1_25CollectiveMainloopBwdSm80ILi2ELi2EN4cute5tupleIJNS5_1CILi64EEENS7_ILi128EEES8_EEENS_10bfloat16_tEfNS_4arch4Sm80ELb0ELb0ELb1ELb1ELb1ELb0ELb0ELb0ELi2ELi2ELi4ELi2ELb1EEENS1_24CollectiveEpilogueBwdGQAISA_fSD_Li256ELb1ELb1EEENS1_19SingleTileSchedulerILb1ELb0ELb0ELi128EEEEEEEEEvNT_6ParamsE$_ZN4cute5tupleIJiEEC2ERKi) ;  /* 0xfffff57000007944 */ /* 0x024fea0003c3ffff */
[----:B------:R1:W5:Y:S01]  /*81f0*/  LDL R7, [R1+0x164] ;  /* 0x0001640001077983 */ /* 0x0003620000100800 */
[----:B------:R-:W-:Y:S02]  /*8200*/  MOV R6, R26 ;  /* 0x0000001a00067202 */ /* 0x000fe40000000f00 */
[----:B------:R-:W-:Y:S02]  /*8210*/  MOV R16, 0x8230 ;  /* 0x0000823000107802 */ /* 0x000fe40000000f00 */
[----:B-1---5:R-:W-:Y:S05]  /*8220*/  CALL.REL.NOINC `($_ZN7cutlass13device_kernelIN5flash19enable_sm80_to_sm89INS1_16FlashAttnBwdSm80INS1_25CollectiveMainloopBwdSm80ILi2ELi2EN4cute5tupleIJNS5_1CILi64EEENS7_ILi128EEES8_EEENS_10bfloat16_tEfNS_4arch4Sm80ELb0ELb0ELb1ELb1ELb1ELb0ELb0ELb0ELi2ELi2ELi4ELi2ELb1EEENS1_24CollectiveEpilogueBwdGQAISA_fSD_Li256ELb1ELb1EEENS1_19SingleTileSchedulerILb1ELb0ELb0ELi128EEEEEEEEEvNT_6ParamsE$_ZN4cute5tupleIJiEEC2ERKi) ;  /* 0xfffff53000007944 */ /* 0x022fea0003c3ffff */
[----:B------:R1:W5:Y:S01]  /*8230*/  LDL R7, [R1+0x160] ;  /* 0x0001600001077983 */ /* 0x0003620000100800 */
[----:B------:R-:W-:Y:S02]  /*8240*/  MOV R13, R31 ;  /* 0x0000001f000d7202 */ /* 0x000fe40000000f00 */
[----:B------:R-:W-:-:S02]  /*8250*/  MOV R18, 0x8270 ;  /* 0x0000827000127802 */ /* 0x000fc40000000f00 */
[----:B-1---5:R-:W-:Y:S05]  /*8260*/  CALL.REL.NOINC `($_ZN7cutlass13device_kernelIN5flash19enable_sm80_to_sm89INS1_16FlashAttnBwdSm80INS1_25CollectiveMainloopBwdSm80ILi2ELi2EN4cute5tupleIJNS5_1CILi64EEENS7_ILi128EEES8_EEENS_10bfloat16_tEfNS_4arch4Sm80ELb0ELb0ELb1ELb1ELb1ELb0ELb0ELb0ELi2ELi2ELi4ELi2ELb1EEENS1_24CollectiveEpilogueBwdGQAISA_fSD_Li256ELb1ELb1EEENS1_19SingleTileSchedulerILb1ELb0ELb0ELi128EEEEEEEEEvNT_6ParamsE$_ZN4cute5tupleIJNS_1CILi0EEEiEEC2ERKS2_RKi) ;  /* 0xfffff45000007944 */ /* 0x022fea0003c3ffff */
[----:B------:R1:W5:Y:S01]  /*8270*/  LDL R7, [R1+0x168] ;  /* 0x0001680001077983 */ /* 0x0003620000100800 */
[----:B------:R-:W-:-:S02]  /*8280*/  MOV R6, R31 ;  /* 0x0000001f00067202 */ /* 0x000fc40000000f00 */
[----:B------:R-:W-:Y:S02]  /*8290*/  MOV R16, 0x82b0 ;  /* 0x000082b000107802 */ /* 0x000fe40000000f00 */
[----:B-1---5:R-:W-:Y:S05]  /*82a0*/  CALL.REL.NOINC `($_ZN7cutlass13device_kernelIN5flash19enable_sm80_to_sm89INS1_16FlashAttnBwdSm80INS1_25CollectiveMainloopBwdSm80ILi2ELi2EN4cute5tupleIJNS5_1CILi64EEENS7_ILi128EEES8_EEENS_10bfloat16_tEfNS_4arch4Sm80ELb0ELb0ELb1ELb1ELb1ELb0ELb0ELb0ELi2ELi2ELi4ELi2ELb1EEENS1_24CollectiveEpilogueBwdGQAISA_fSD_Li256ELb1ELb1EEENS1_19SingleTileSchedulerILb1ELb0ELb0ELi128EEEEEEEEEvNT_6ParamsE$_ZN4cute5tupleIJNS_15ArithmeticTupleIJNS_1CILi0EEEiEEEEEC2ERKS4_) ;  /* 0xfffff22000007944 */ /* 0x022fea0003c3ffff */
[----:B------:R2:W5:Y:S01]  /*82b0*/  LDL R10, [R1+0x168] ;  /* 0x00016800010a7983 */ /* 0x0005620000100800 */
[----:B-1----:R-:W-:Y:S01]  /*82c0*/  IMAD.MOV.U32 R7, RZ, RZ, R8 ;  /* 0x000000ffff077224 */ /* 0x002fe200078e0008 */
[----:B------:R-:W-:Y:S02]  /*82d0*/  MOV R6, R31 ;  /* 0x0000001f00067202 */ /* 0x000fe40000000f00 */
[----:B------:R-:W-:Y:S02]  /*82e0*/  MOV R8, 0x8300 ;  /* 0x0000830000087802 */ /* 0x000fe40000000f00 */
[----:B--2--5:R-:W-:Y:S05]  /*82f0*/  CALL.REL.NOINC `($_ZN7cutlass13device_kernelIN5flash19enable_sm80_to_sm89INS1_16FlashAttnBwdSm80INS1_25CollectiveMainloopBwdSm80ILi2ELi2EN4cute5tupleIJNS5_1CILi64EEENS7_ILi128EEES8_EEENS_10bfloat16_tEfNS_4arch4Sm80ELb0ELb0ELb1ELb1ELb1ELb0ELb0ELb0ELi2ELi2ELi4ELi2ELb1EEENS1_24CollectiveEpilogueBwdGQAISA_fSD_Li256ELb1ELb1EEENS1_19SingleTileSchedulerILb1ELb0ELb0ELi128EEEEEEEEEvNT_6ParamsE$_ZN4cute3eso3ESOILb0ELb1EJiNS_1CILi0EEEEEC2ERKiRKS3_) ;  /* 0xffffe8d000007944 */ /* 0x024fea0003c3ffff */
[----:B------:R2:W5:Y:S01]  /*8300*/  LDL R16, [R1+0x168] ;  /* 0x0001680001107983 */ /* 0x0005620000100800 */
[----:B-1----:R-:W-:Y:S02]  /*8310*/  MOV R6, R31 ;  /* 0x0000001f00067202 */ /* 0x002fe40000000f00 */
[----:B------:R-:W-:Y:S01]  /*8320*/  MOV R18, 0x8350 ;  /* 0x0000835000127802 */ /* 0x000fe20000000f00 */
[----:B------:R2:W-:Y:S04]  /*8330*/  STL [R1+0x168], R10 ;  /* 0x0001680a01007387 */ /* 0x0005e80000100800 */
[----:B--2--5:R-:W-:Y:S05]  /*8340*/  CALL.REL.NOINC `($_ZN7cutlass13device_kernelIN5flash19enable_sm80_to_sm89INS1_16FlashAttnBwdSm80INS1_25CollectiveMainloopBwdSm80ILi2ELi2EN4cute5tupleIJNS5_1CILi64EEENS7_ILi128EEES8_EEENS_10bfloat16_tEfNS_4arch4Sm80ELb0ELb0ELb1ELb1ELb1ELb0ELb0ELb0ELi2ELi2ELi4ELi2ELb1EEENS1_24CollectiveEpilogueBwdGQAISA_fSD_Li256ELb1ELb1EEENS1_19SingleTileSchedulerILb1ELb0ELb0ELi128EEEEEEEEEvNT_6ParamsE$_ZZN4cuteplIJiEJNS_1CILi0EEEiEEEDaRKNS_15ArithmeticTupleIJDpT_EEERKNS3_IJDpT0_EEEENKUlDpRKT_E_clIJiiEEEDaSH_) ;  /* 0x00001a7000007944 */ /* 0x024fea0003c00000 */
[----:B-----5:R-:W-:Y:S02]  /*8350*/  MOV R18, R6 ;  /* 0x0000000600127202 */ /* 0x020fe40000000f00 */
[----:B------:R-:W-:-:S02]  /*8360*/  MOV R6, 0x8380 ;  /* 0x0000838000067802 */ /* 0x000fc40000000f00 */
[----:B-1----:R-:W-:Y:S05]  /*8370*/  CALL.REL.NOINC `($_ZN7cutlass13device_kernelIN5flash19enable_sm80_to_sm89INS1_16FlashAttnBwdSm80INS1_25CollectiveMainloopBwdSm80ILi2ELi2EN4cute5tupleIJNS5_1CILi64EEENS7_ILi128EEES8_EEENS_10bfloat16_tEfNS_4arch4Sm80ELb0ELb0ELb1ELb1ELb1ELb0ELb0ELb0ELi2ELi2ELi4ELi2ELb1EEENS1_24CollectiveEpilogueBwdGQAISA_fSD_Li256ELb1ELb1EEENS1_19SingleTileSchedulerILb1ELb0ELb0ELi128EEEEEEEEEvNT_6ParamsE$_ZZN4cuteplIJNS_15ArithmeticTupleIJiEEEEJNS1_IJNS_1CILi0EEEiEEEEEEDaRKNS1_IJDpT_EEERKNS1_IJDpT0_EEEENKUlDpRKT_E_clIJNS1_IJiiEEEEEEDaSJ_) ;  /* 0x0000168000007944 */ /* 0x002fea0003c00000 */
        /* <DEDUP_REMOVED lines=8> */
[----:B--2--5:R-:W-:Y:S05]  /*8400*/  CALL.REL.NOINC `($_ZN7cutlass13device_kernelIN5flash19enable_sm80_to_sm89INS1_16FlashAttnBwdSm80INS1_25CollectiveMainloopBwdSm80ILi2ELi2EN4cute5tupleIJNS5_1CILi64EEENS7_ILi128EEES8_EEENS_10bfloat16_tEfNS_4arch4Sm80ELb0ELb0ELb1ELb1ELb1ELb0ELb0ELb0ELi2ELi2ELi4ELi2ELb1EEENS1_24CollectiveEpilogueBwdGQAISA_fSD_Li256ELb1ELb1EEENS1_19SingleTileSchedulerILb1ELb0ELb0ELi128EEEEEEEEEvNT_6ParamsE$_ZN4cute5tupleIJiEEC2ERKi) ;  /* 0xfffff35000007944 */ /* 0x024fea0003c3ffff */
        /* <DEDUP_REMOVED lines=9> */
[----:B-1---5:R-:W-:Y:S05]  /*84a0*/  CALL.REL.NOINC `($_ZN7cutlass13device_kernelIN5flash19enable_sm80_to_sm89INS1_16FlashAttnBwdSm80INS1_25CollectiveMainloopBwdSm80ILi2ELi2EN4cute5tupleIJNS5_1CILi64EEENS7_ILi128EEES8_EEENS_10bfloat16_tEfNS_4arch4Sm80ELb0ELb0ELb1ELb1ELb1ELb0ELb0ELb0ELi2ELi2ELi4ELi2ELb1EEENS1_24CollectiveEpilogueBwdGQAISA_fSD_Li256ELb1ELb1EEENS1_19SingleTileSchedulerILb1ELb0ELb0ELi128EEEEEEEEEvNT_6ParamsE$_ZN4cute5tupleIJiEEC2ERKi) ;  /* 0xfffff2b000007944 */ /* 0x022fea0003c3ffff */
[----:B------:R1:W5:Y:S01]  /*84b0*/  LDL R13, [R1+0x168] ;  /* 0x00016800010d7983 */ /* 0x0003620000100800 */
[----:B------:R-:W-:Y:S01]  /*84c0*/  IMAD.MOV.U32 R7, RZ, RZ, R10 ;  /* 0x000000ffff077224 */ /* 0x000fe200078e000a */
[----:B------:R-:W-:Y:S02]  /*84d0*/  MOV R6, R31 ;  /* 0x0000001f00067202 */ /* 0x000fe40000000f00 */
[----:B------:R-:W-:Y:S02]  /*84e0*/  MOV R16, 0x8500 ;  /* 0x0000850000107802 */ /* 0x000fe40000000f00 */
[----:B-1---5:R-:W-:Y:S05]  /*84f0*/  CALL.REL.NOINC `($_ZN7cutlass13device_kernelIN5flash19enable_sm80_to_sm89INS1_16FlashAttnBwdSm80INS1_25CollectiveMainloopBwdSm80ILi2ELi2EN4cute5tupleIJNS5_1CILi64EEENS7_ILi128EEES8_EEENS_10bfloat16_tEfNS_4arch4Sm80ELb0ELb0ELb1ELb1ELb1ELb0ELb0ELb0ELi2ELi2ELi4ELi2ELb1EEENS1_24CollectiveEpilogueBwdGQAISA_fSD_Li256ELb1ELb1EEENS1_19SingleTileSchedulerILb1ELb0ELb0ELi128EEEEEEEEEvNT_6ParamsE$_ZN4cute5tupleIJiEEC2ERKi) ;  /* 0xfffff26000007944 */ /* 0x022fea0003c3ffff */
[----:B------:R1:W5:Y:S01]  /*8500*/  LDL R10, [R1+0x168] ;  /* 0x00016800010a7983 */ /* 0x0003620000100800 */
[----:B------:R-:W-:Y:S01]  /*8510*/  IMAD.MOV.U32 R7, RZ, RZ, R13 ;  /* 0x000000ffff077224 */ /* 0x000fe200078e000d */
[----:B------:R-:W-:Y:S02]  /*8520*/  MOV R6, R26 ;  /* 0x0000001a00067202 */ /* 0x000fe40000000f00 */
[----:B------:R-:W-:Y:S02]  /*8530*/  MOV R16, 0x8550 ;  /* 0x0000855000107802 */ /* 0x000fe40000000f00 */
[----:B-1---5:R-:W-:Y:S05]  /*8540*/  CALL.REL.NOINC `($_ZN7cutlass13device_kernelIN5flash19enable_sm80_to_sm89INS1_16FlashAttnBwdSm80INS1_25CollectiveMainloopBwdSm80ILi2ELi2EN4cute5tupleIJNS5_1CILi64EEENS7_ILi128EEES8_EEENS_10bfloat16_tEfNS_4arch4Sm80ELb0ELb0ELb1ELb1ELb1ELb0ELb0ELb0ELi2ELi2ELi4ELi2ELb1EEENS1_24CollectiveEpilogueBwdGQAISA_fSD_Li256ELb1ELb1EEENS1_19SingleTileSchedulerILb1ELb0ELb0ELi128EEEEEEEEEvNT_6ParamsE$_ZN4cute5tupleIJiEEC2ERKi) ;  /* 0xfffff21000007944 */ /* 0x022fea0003c3ffff */
[----:B------:R1:W5:Y:S01]  /*8550*/  LDL R7, [R1+0x160] ;  /* 0x0001600001077983 */ /* 0x0003620000100800 */
[----:B------:R-:W-:-:S02]  /*8560*/  MOV R6, R31 ;  /* 0x0000001f00067202 */ /* 0x000fc40000000f00 */
[----:B------:R-:W-:Y:S02]  /*8570*/  MOV R18, 0x8590 ;  /* 0x0000859000127802 */ /* 0x000fe40000000f00 */
[----:B-1---5:R-:W-:Y:S05]  /*8580*/  CALL.REL.NOINC `($_ZN7cutlass13device_kernelIN5flash19enable_sm80_to_sm89INS1_16FlashAttnBwdSm80INS1_25CollectiveMainloopBwdSm80ILi2ELi2EN4cute5tupleIJNS5_1CILi64EEENS7_ILi128EEES8_EEENS_10bfloat16_tEfNS_4arch4Sm80ELb0ELb0ELb1ELb1ELb1ELb0ELb0ELb0ELi2ELi2ELi4ELi2ELb1EEENS1_24CollectiveEpilogueBwdGQAISA_fSD_Li256ELb1ELb1EEENS1_19SingleTileSchedulerILb1ELb0ELb0ELi128EEEEEEEEEvNT_6ParamsE$_ZN4cute5tupleIJNS_1CILi0EEES2_iEEC2ERKS2_S5_RKi) ;  /* 0xfffff09000007944 */ /* 0x022fea0003c3ffff */
        /* <DEDUP_REMOVED lines=8> */
[----:B-1---5:R-:W-:Y:S05]  /*8610*/  CALL.REL.NOINC `($_ZN7cutlass13device_kernelIN5flash19enable_sm80_to_sm89INS1_16FlashAttnBwdSm80INS1_25CollectiveMainloopBwdSm80ILi2ELi2EN4cute5tupleIJNS5_1CILi64EEENS7_ILi128EEES8_EEENS_10bfloat16_tEfNS_4arch4Sm80ELb0ELb0ELb1ELb1ELb1ELb0ELb0ELb0ELi2ELi2ELi4ELi2ELb1EEENS1_24CollectiveEpilogueBwdGQAISA_fSD_Li256ELb1ELb1EEENS1_19SingleTileSchedulerILb1ELb0ELb0ELi128EEEEEEEEEvNT_6ParamsE$_ZN4cute5tupleIJNS_1CILi0EEES2_S2_iEEC2ERKS2_S5_S5_RKi) ;  /* 0xffffefc000007944 */ /* 0x022fea0003c3ffff */
[----:B------:R2:W5:Y:S01]  /*8620*/  LDL R16, [R1+0x168] ;  /* 0x0001680001107983 */ /* 0x0005620000100800 */
[----:B-1----:R-:W-:Y:S02]  /*8630*/  MOV R6, R31 ;  /* 0x0000001f00067202 */ /* 0x002fe40000000f00 */
[----:B------:R-:W-:-:S02]  /*8640*/  MOV R10, 0x8660 ;  /* 0x00008660000a7802 */ /* 0x000fc40000000f00 */
[----:B--2--5:R-:W-:Y:S05]  /*8650*/  CALL.REL.NOINC `($_ZN7cutlass13device_kernelIN5flash19enable_sm80_to_sm89INS1_16FlashAttnBwdSm80INS1_25CollectiveMainloopBwdSm80ILi2ELi2EN4cute5tupleIJNS5_1CILi64EEENS7_ILi128EEES8_EEENS_10bfloat16_tEfNS_4arch4Sm80ELb0ELb0ELb1ELb1ELb1ELb0ELb0ELb0ELi2ELi2ELi4ELi2ELb1EEENS1_24CollectiveEpilogueBwdGQAISA_fSD_Li256ELb1ELb1EEENS1_19SingleTileSchedulerILb1ELb0ELb0ELi128EEEEEEEEEvNT_6ParamsE$_ZN4cute3eso3ESOILb1ELb0EJNS_1CILi0EEES3_iS3_EEC2ERKS3_S6_RKiS6_) ;  /* 0xffffe7c000007944 */ /* 0x024fea0003c3ffff */
[----:B-1----:R1:W5:Y:S01]  /*8660*/  LDL R13, [R1+0x168] ;  /* 0x00016800010d7983 */ /* 0x0023620000100800 */
[----:B------:R-:W-:-:S02]  /*8670*/  MOV R7, R31 ;  /* 0x0000001f00077202 */ /* 0x000fc40000000f00 */
[----:B------:R-:W-:Y:S01]  /*8680*/  MOV R6, 0x86b0 ;  /* 0x000086b000067802 */ /* 0x000fe20000000f00 */
[----:B------:R1:W-:Y:S04]  /*8690*/  STL [R1+0x168], R16 ;  /* 0x0001681001007387 */ /* 0x0003e80000100800 */
[----:B-1---5:R-:W-:Y:S05]  /*86a0*/  CALL.REL.NOINC `($_ZN7cutlass13device_kernelIN5flash19enable_sm80_to_sm89INS1_16FlashAttnBwdSm80INS1_25CollectiveMainloopBwdSm80ILi2ELi2EN4cute5tupleIJNS5_1CILi64EEENS7_ILi128EEES8_EEENS_10bfloat16_tEfNS_4arch4Sm80ELb0ELb0ELb1ELb1ELb1ELb0ELb0ELb0ELi2ELi2ELi4ELi2ELb1EEENS1_24CollectiveEpilogueBwdGQAISA_fSD_Li256ELb1ELb1EEENS1_19SingleTileSchedulerILb1ELb0ELb0ELi128EEEEEEEEEvNT_6ParamsE$_ZZN4cuteplIJNS_1CILi0EEES2_iEJS2_S2_S2_iEEEDaRKNS_15ArithmeticTupleIJDpT_EEERKNS3_IJDpT0_EEEENKUlDpRKT_E_clIJS2_S2_iiEEEDaSH_) ;  /* 0x0000157000007944 */ /* 0x022fea0003c00000 */
[----:B------:R-:W-:Y:S01]  /*86b0*/  IMAD.MOV.U32 R7, RZ, RZ, R11 ;  /* 0x000000ffff077224 */ /* 0x000fe200078e000b */
[----:B------:R-:W-:Y:S02]  /*86c0*/  MOV R6, R26 ;  /* 0x0000001a00067202 */ /* 0x000fe40000000f00 */
[----:B------:R-:W-:Y:S02]  /*86d0*/  MOV R16, 0x86f0 ;  /* 0x000086f000107802 */ /* 0x000fe40000000f00 */
[----:B--2--5:R-:W-:Y:S05]  /*86e0*/  CALL.REL.NOINC `($_ZN7cutlass13device_kernelIN5flash19enable_sm80_to_sm89INS1_16FlashAttnBwdSm80INS1_25CollectiveMainloopBwdSm80ILi2ELi2EN4cute5tupleIJNS5_1CILi64EEENS7_ILi128EEES8_EEENS_10bfloat16_tEfNS_4arch4Sm80ELb0ELb0ELb1ELb1ELb1ELb0ELb0ELb0ELi2ELi2ELi4ELi2ELb1EEENS1_24CollectiveEpilogueBwdGQAISA_fSD_Li256ELb1ELb1EEENS1_19SingleTileSchedulerILb1ELb0ELb0ELi128EEEEEEEEEvNT_6ParamsE$_ZN4cute5tupleIJiEEC2ERKi) ;  /* 0xfffff07000007944 */ /* 0x024fea0003c3ffff */
[----:B------:R1:W5:Y:S01]  /*86f0*/  LDL R7, [R1+0x160] ;  /* 0x0001600001077983 */ /* 0x0003620000100800 */
[----:B------:R-:W-:Y:S02]  /*8700*/  MOV R13, R31 ;  /* 0x0000001f000d7202 */ /* 0x000fe40000000f00 */
[----:B------:R-:W-:Y:S02]  /*8710*/  MOV R18, 0x8730 ;  /* 0x0000873000127802 */ /* 0x000fe40000000f00 */
[----:B-1---5:R-:W-:Y:S05]  /*8720*/  CALL.REL.NOINC `($_ZN7cutlass13device_kernelIN5flash19enable_sm80_to_sm89INS1_16FlashAttnBwdSm80INS1_25CollectiveMainloopBwdSm80ILi2ELi2EN4cute5tupleIJNS5_1CILi64EEENS7_ILi128EEES8_EEENS_10bfloat16_tEfNS_4arch4Sm80ELb0ELb0ELb1ELb1ELb1ELb0ELb0ELb0ELi2ELi2ELi4ELi2ELb1EEENS1_24CollectiveEpilogueBwdGQAISA_fSD_Li256ELb1ELb1EEENS1_19SingleTileSchedulerILb1ELb0ELb0ELi128EEEEEEEEEvNT_6ParamsE$_ZN4cute5tupleIJNS_1CILi0EEEiEEC2ERKS2_RKi) ;  /* 0xffffef9000007944 */ /* 0x022fea0003c3ffff */
[----:B------:R1:W5:Y:S01]  /*8730*/  LDL R7, [R1+0x168] ;  /* 0x0001680001077983 */ /* 0x0003620000100800 */
[----:B------:R-:W-:Y:S02]  /*8740*/  MOV R6, R31 ;  /* 0x0000001f00067202 */ /* 0x000fe40000000f00 */
[----:B------:R-:W-:-:S02]  /*8750*/  MOV R16, 0x8770 ;  /* 0x0000877000107802 */ /* 0x000fc40000000f00 */
[----:B-1---5:R-:W-:Y:S05]  /*8760*/  CALL.REL.NOINC `($_ZN7cutlass13device_kernelIN5flash19enable_sm80_to_sm89INS1_16FlashAttnBwdSm80INS1_25CollectiveMainloopBwdSm80ILi2ELi2EN4cute5tupleIJNS5_1CILi64EEENS7_ILi128EEES8_EEENS_10bfloat16_tEfNS_4arch4Sm80ELb0ELb0ELb1ELb1ELb1ELb0ELb0ELb0ELi2ELi2ELi4ELi2ELb1EEENS1_24CollectiveEpilogueBwdGQAISA_fSD_Li256ELb1ELb1EEENS1_19SingleTileSchedulerILb1ELb0ELb0ELi128EEEEEEEEEvNT_6ParamsE$_ZN4cute3eso3ESOILb1ELb0EJNS_1CILi0EEEiS3_S3_EEC2ERKS3_RKiS6_S6_) ;  /* 0xffffe7f000007944 */ /* 0x022fea0003c3ffff */
[----:B-1----:R1:W5:Y:S01]  /*8770*/  LDL R6, [R1+0x168] ;  /* 0x0001680001067983 */ /* 0x0023620000100800 */
[----:B------:R-:W-:Y:S01]  /*8780*/  IMAD.MOV.U32 R13, RZ, RZ, R31 ;  /* 0x000000ffff0d7224 */ /* 0x000fe200078e001f */
[----:B------:R-:W-:-:S02]  /*8790*/  MOV R11, R26 ;  /* 0x0000001a000b7202 */ /* 0x000fc40000000f00 */
[----:B------:R1:W-:Y:S01]  /*87a0*/  STL [R1+0x160], R52 ;  /* 0x0001603401007387 */ /* 0x0003e20000100800 */
[----:B------:R-:W-:-:S03]  /*87b0*/  MOV R16, 0x87e0 ;  /* 0x000087e000107802 */ /* 0x000fc60000000f00 */
[----:B------:R1:W-:Y:S04]  /*87c0*/  STL [R1+0x168], R10 ;  /* 0x0001680a01007387 */ /* 0x0003e80000100800 */
[----:B-1---5:R-:W-:Y:S05]  /*87d0*/  CALL.REL.NOINC `($_ZN7cutlass13device_kernelIN5flash19enable_sm80_to_sm89INS1_16FlashAttnBwdSm80INS1_25CollectiveMainloopBwdSm80ILi2ELi2EN4cute5tupleIJNS5_1CILi64EEENS7_ILi128EEES8_EEENS_10bfloat16_tEfNS_4arch4Sm80ELb0ELb0ELb1ELb1ELb1ELb0ELb0ELb0ELi2ELi2ELi4ELi2ELb1EEENS1_24CollectiveEpilogueBwdGQAISA_fSD_Li256ELb1ELb1EEENS1_19SingleTileSchedulerILb1ELb0ELb0ELi128EEEEEEEEEvNT_6ParamsE$_ZZN4cuteplIJNS_1CILi0EEEiEJS2_S2_iiEEEDaRKNS_15ArithmeticTupleIJDpT_EEERKNS3_IJDpT0_EEEENKUlDpRKT_E_clIJS2_iiiEEEDaSH_) ;  /* 0x000014c000007944 */ /* 0x022fea0003c00000 */
[----:B------:R-:W-:Y:S01]  /*87e0*/  IMAD.MOV.U32 R16, RZ, RZ, R9 ;  /* 0x000000ffff107224 */ /* 0x000fe200078e0009 */
[----:B------:R-:W-:Y:S02]  /*87f0*/  MOV R9, R31 ;  /* 0x0000001f00097202 */ /* 0x000fe40000000f00 */
[----:B------:R-:W-:Y:S02]  /*8800*/  MOV R10, 0x8820 ;  /* 0x00008820000a7802 */ /* 0x000fe40000000f00 */
[----:B-1---5:R-:W-:Y:S05]  /*8810*/  CALL.REL.NOINC `($_ZN7cutlass13device_kernelIN5flash19enable_sm80_to_sm89INS1_16FlashAttnBwdSm80INS1_25CollectiveMainloopBwdSm80ILi2ELi2EN4cute5tupleIJNS5_1CILi64EEENS7_ILi128EEES8_EEENS_10bfloat16_tEfNS_4arch4Sm80ELb0ELb0ELb1ELb1ELb1ELb0ELb0ELb0ELi2ELi2ELi4ELi2ELb1EEENS1_24CollectiveEpilogueBwdGQAISA_fSD_Li256ELb1ELb1EEENS1_19SingleTileSchedulerILb1ELb0ELb0ELi128EEEEEEEEEvNT_6ParamsE$_ZN4cute3eso3ESOILb0ELb1EJNS_15ArithmeticTupleIJiiEEENS_1CILi0EEES5_S5_EEC2ERKS3_RKS5_SA_SA_) ;  /* 0xffffe31000007944 */ /* 0x022fea0003c3ffff */
        /* <DEDUP_REMOVED lines=8> */
[----:B-1---5:R-:W-:Y:S05]  /*88a0*/  CALL.REL.NOINC `($_ZN7cutlass13device_kernelIN5flash19enable_sm80_to_sm89INS1_16FlashAttnBwdSm80INS1_25CollectiveMainloopBwdSm80ILi2ELi2EN4cute5tupleIJNS5_1CILi64EEENS7_ILi128EEES8_EEENS_10bfloat16_tEfNS_4arch4Sm80ELb0ELb0ELb1ELb1ELb1ELb0ELb0ELb0ELi2ELi2ELi4ELi2ELb1EEENS1_24CollectiveEpilogueBwdGQAISA_fSD_Li256ELb1ELb1EEENS1_19SingleTileSchedulerILb1ELb0ELb0ELi128EEEEEEEEEvNT_6ParamsE$_ZZN4cuteplIJNS_15ArithmeticTupleIJiiEEEEJNS_1CILi0EEEiiiEEEDaRKNS1_IJDpT_EEERKNS1_IJDpT0_EEEENKUlDpRKT_E_clIJS2_iiiEEEDaSI_) ;  /* 0x000011d000007944 */ /* 0x022fea0003c00000 */
[----:B-----5:R2:W-:Y:S01]  /*88b0*/  STL.64 [R1+0x188], R6 ;  /* 0x0001880601007387 */ /* 0x0205e20000100a00 */
[----:B------:R-:W-:-:S03]  /*88c0*/  MOV R52, 0x8900 ;  /* 0x0000890000347802 */ /* 0x000fc60000000f00 */
[----:B------:R2:W-:Y:S04]  /*88d0*/  STL.64 [R1+0x190], R8 ;  /* 0x0001900801007387 */ /* 0x0005e80000100a00 */
[----:B------:R2:W-:Y:S02]  /*88e0*/  STL [R1+0x184], R16 ;  /* 0x0001841001007387 */ /* 0x0005e40000100800 */
[----:B-12---:R-:W-:Y:S05]  /*88f0*/  CALL.REL.NOINC `($_ZN7cutlass13device_kernelIN5flash19enable_sm80_to_sm89INS1_16FlashAttnBwdSm80INS1_25CollectiveMainloopBwdSm80ILi2ELi2EN4cute5tupleIJNS5_1CILi64EEENS7_ILi128EEES8_EEENS_10bfloat16_tEfNS_4arch4Sm80ELb0ELb0ELb1ELb1ELb1ELb0ELb0ELb0ELi2ELi2ELi4ELi2ELb1EEENS1_24CollectiveEpilogueBwdGQAISA_fSD_Li256ELb1ELb1EEENS1_19SingleTileSchedulerILb1ELb0ELb0ELi128EEEEEEEEEvNT_6ParamsE$_ZZN4cute19as_arithmetic_tupleINS_15ArithmeticTupleIJNS1_IJiiEEEiiiEEEEEDaRKT_ENKUlRKT_E_clIS2_EEDaS9_) ;  /* 0xfffff39000007944 */ /* 0x006fea0003c3ffff */
[----:B------:R2:W5:Y:S01]  /*8900*/  LDL R7, [R1+0x18c] ;  /* 0x00018c0001077983 */ /* 0x0005620000100800 */
[----:B------:R-:W-:-:S03]  /*8910*/  MOV R6, 0x8930 ;  /* 0x0000893000067802 */ /* 0x000fc60000000f00 */
[----:B-12--5:R-:W-:Y:S05]  /*8920*/  CALL.REL.NOINC `($_ZN7cutlass13device_kernelIN5flash19enable_sm80_to_sm89INS1_16FlashAttnBwdSm80INS1_25CollectiveMainloopBwdSm80ILi2ELi2EN4cute5tupleIJNS5_1CILi64EEENS7_ILi128EEES8_EEENS_10bfloat16_tEfNS_4arch4Sm80ELb0ELb0ELb1ELb1ELb1ELb0ELb0ELb0ELi2ELi2ELi4ELi2ELb1EEENS1_24CollectiveEpilogueBwdGQAISA_fSD_Li256ELb1ELb1EEENS1_19SingleTileSchedulerILb1ELb0ELb0ELi128EEEEEEEEEvNT_6ParamsE$_ZZN4cute19as_arithmetic_tupleINS_15ArithmeticTupleIJNS1_IJiiEEEiiiEEEEEDaRKT_ENKUlRKT_E_clIiEEDaS9_) ;  /* 0xfffff48000007944 */ /* 0x026fea0003c3ffff */
[----:B------:R1:W5:Y:S01]  /*8930*/  LDL R7, [R1+0x190] ;  /* 0x0001900001077983 */ /* 0x0003620000100800 */
[----:B------:R-:W-:-:S03]  /*8940*/  MOV R6, 0x8970 ;  /* 0x0000897000067802 */ /* 0x000fc60000000f00 */
[----:B------:R1:W-:Y:S04]  /*8950*/  STL [R1+0x168], R10 ;  /* 0x0001680a01007387 */ /* 0x0003e80000100800 */
[----:B-1---5:R-:W-:Y:S05]  /*8960*/  CALL.REL.NOINC `($_ZN7cutlass13device_kernelIN5flash19enable_sm80_to_sm89INS1_16FlashAttnBwdSm80INS1_25CollectiveMainloopBwdSm80ILi2ELi2EN4cute5tupleIJNS5_1CILi64EEENS7_ILi128EEES8_EEENS_10bfloat16_tEfNS_4arch4Sm80ELb0ELb0ELb1ELb1ELb1ELb0ELb0ELb0ELi2ELi2ELi4ELi2ELb1EEENS1_24CollectiveEpilogueBwdGQAISA_fSD_Li256ELb1ELb1EEENS1_19SingleTileSchedulerILb1ELb0ELb0ELi128EEEEEEEEEvNT_6ParamsE$_ZZN4cute19as_arithmetic_tupleINS_15ArithmeticTupleIJNS1_IJiiEEEiiiEEEEEDaRKT_ENKUlRKT_E_clIiEEDaS9_) ;  /* 0xfffff44000007944 */ /* 0x022fea0003c3ffff */
[----:B------:R1:W5:Y:S01]  /*8970*/  LDL R7, [R1+0x194] ;  /* 0x0001940001077983 */ /* 0x0003620000100800 */
[----:B------:R-:W-:-:S03]  /*8980*/  MOV R6, 0x89b0 ;  /* 0x000089b000067802 */ /* 0x000fc60000000f00 */
[----:B------:R1:W-:Y:S04]  /*8990*/  STL [R1+0x160], R10 ;  /* 0x0001600a01007387 */ /* 0x0003e80000100800 */
[----:B-1---5:R-:W-:Y:S05]  /*89a0*/  CALL.REL.NOINC `($_ZN7cutlass13device_kernelIN5flash19enable_sm80_to_sm89INS1_16FlashAttnBwdSm80INS1_25CollectiveMainloopBwdSm80ILi2ELi2EN4cute5tupleIJNS5_1CILi64EEENS7_ILi128EEES8_EEENS_10bfloat16_tEfNS_4arch4Sm80ELb0ELb0ELb1ELb1ELb1ELb0ELb0ELb0ELi2ELi2ELi4ELi2ELb1EEENS1_24CollectiveEpilogueBwdGQAISA_fSD_Li256ELb1ELb1EEENS1_19SingleTileSchedulerILb1ELb0ELb0ELi128EEEEEEEEEvNT_6ParamsE$_ZZN4cute19as_arithmetic_tupleINS_15ArithmeticTupleIJNS1_IJiiEEEiiiEEEEEDaRKT_ENKUlRKT_E_clIiEEDaS9_) ;  /* 0xfffff40000007944 */ /* 0x022fea0003c3ffff */
[----:B------:R1:W-:Y:S01]  /*89b0*/  STL [R1+0x164], R10 ;  /* 0x0001640a01007387 */ /* 0x0003e20000100800 */
[----:B------:R-:W-:Y:S01]  /*89c0*/  IMAD.MOV.U32 R6, RZ, RZ, R31 ;  /* 0x000000ffff067224 */ /* 0x000fe200078e001f */
[----:B------:R-:W-:Y:S01]  /*89d0*/  MOV R11, R26 ;  /* 0x0000001a000b7202 */ /* 0x000fe20000000f00 */
[----:B------:R-:W-:Y:S01]  /*89e0*/  IMAD.MOV.U32 R9, RZ, RZ, R27 ;  /* 0x000000ffff097224 */ /* 0x000fe200078e001b */
[----:B------:R-:W-:Y:S02]  /*89f0*/  IADD3 R13, R26, 0x10, RZ ;  /* 0x000000101a0d7810 */ /* 0x000fe40007ffe0ff */
[----:B------:R-:W-:Y:S02]  /*8a00*/  MOV R16, 0x8a20 ;  /* 0x00008a2000107802 */ /* 0x000fe40000000f00 */
[----:B-1----:R-:W-:Y:S05]  /*8a10*/  CALL.REL.NOINC `($_ZN7cutlass13device_kernelIN5flash19enable_sm80_to_sm89INS1_16FlashAttnBwdSm80INS1_25CollectiveMainloopBwdSm80ILi2ELi2EN4cute5tupleIJNS5_1CILi64EEENS7_ILi128EEES8_EEENS_10bfloat16_tEfNS_4arch4Sm80ELb0ELb0ELb1ELb1ELb1ELb0ELb0ELb0ELi2ELi2ELi4ELi2ELb1EEENS1_24CollectiveEpilogueBwdGQAISA_fSD_Li256ELb1ELb1EEENS1_19SingleTileSchedulerILb1ELb0ELb0ELi128EEEEEEEEEvNT_6ParamsE$_ZZN4cute19as_arithmetic_tupleINS_15ArithmeticTupleIJNS1_IJiiEEEiiiEEEEEDaRKT_ENKUlDpRKT_E_clIJS2_iiiEEEDaSA_) ;  /* 0xfffff1e000007944 */ /* 0x002fea0003c3ffff */
[----:B-----5:R-:W-:Y:S01]  /*8a20*/  IMAD.MOV.U32 R11, RZ, RZ, R6 ;  /* 0x000000ffff0b7224 */ /* 0x020fe200078e0006 */
[----:B------:R-:W-:Y:S01]  /*8a30*/  MOV R6, R7 ;  /* 0x0000000700067202 */ /* 0x000fe20000000f00 */
[----:B------:R-:W-:Y:S01]  /*8a40*/  IMAD.MOV.U32 R7, RZ, RZ, R8 ;  /* 0x000000ffff077224 */ /* 0x000fe200078e0008 */
[----:B------:R2:W-:Y:S01]  /*8a50*/  STL [R1+0x180], R9 ;  /* 0x0001800901007387 */ /* 0x0005e20000100800 */
[----:B------:R-:W-:-:S03]  /*8a60*/  MOV R18, 0x8aa0 ;  /* 0x00008aa000127802 */ /* 0x000fc60000000f00 */
[----:B------:R2:W-:Y:S04]  /*8a70*/  STL.64 [R1+0x170], R10 ;  /* 0x0001700a01007387 */ /* 0x0005e80000100a00 */
[----:B------:R2:W-:Y:S02]  /*8a80*/  STL.64 [R1+0x178], R6 ;  /* 0x0001780601007387 */ /* 0x0005e40000100a00 */
[----:B-12---:R-:W-:Y:S05]  /*8a90*/  CALL.REL.NOINC `($_ZN7cutlass13device_kernelIN5flash19enable_sm80_to_sm89INS1_16FlashAttnBwdSm80INS1_25CollectiveMainloopBwdSm80ILi2ELi2EN4cute5tupleIJNS5_1CILi64EEENS7_ILi128EEES8_EEENS_10bfloat16_tEfNS_4arch4Sm80ELb0ELb0ELb1ELb1ELb1ELb0ELb0ELb0ELi2ELi2ELi4ELi2ELb1EEENS1_24CollectiveEpilogueBwdGQAISA_fSD_Li256ELb1ELb1EEENS1_19SingleTileSchedulerILb1ELb0ELb0ELi128EEEEEEEEEvNT_6ParamsE$_ZZN4cute14transform_leafINS_15ArithmeticTupleIJNS1_IJiiEEEiiiEEENS_8identityEEEDaRKT_OT0_ENKUlRKT_E_clIS2_EEDaSC_) ;  /* 0xffffeff000007944 */ /* 0x006fea0003c3ffff */
[----:B------:R2:W5:Y:S01]  /*8aa0*/  LDL R9, [R1+0x178] ;  /* 0x0001780001097983 */ /* 0x0005620000100800 */
[----:B------:R-:W-:-:S03]  /*8ab0*/  MOV R8, 0x8ad0 ;  /* 0x00008ad000087802 */ /* 0x000fc60000000f00 */
[----:B-12--5:R-:W-:Y:S05]  /*8ac0*/  CALL.REL.NOINC `($_ZN7cutlass13device_kernelIN5flash19enable_sm80_to_sm89INS1_16FlashAttnBwdSm80INS1_25CollectiveMainloopBwdSm80ILi2ELi2EN4cute5tupleIJNS5_1CILi64EEENS7_ILi128EEES8_EEENS_10bfloat16_tEfNS_4arch4Sm80ELb0ELb0ELb1ELb1ELb1ELb0ELb0ELb0ELi2ELi2ELi4ELi2ELb1EEENS1_24CollectiveEpilogueBwdGQAISA_fSD_Li256ELb1ELb1EEENS1_19SingleTileSchedulerILb1ELb0ELb0ELi128EEEEEEEEEvNT_6ParamsE$_ZZN4cute14transform_leafINS_15ArithmeticTupleIJNS1_IJiiEEEiiiEEENS_8identityEEEDaRKT_OT0_ENKUlRKT_E_clIiEEDaSC_) ;  /* 0xfffff0c000007944 */ /* 0x026fea0003c3ffff */
[----:B------:R1:W5:Y:S01]  /*8ad0*/  LDL R9, [R1+0x17c] ;  /* 0x00017c0001097983 */ /* 0x0003620000100800 */
[----:B------:R-:W-:-:S03]  /*8ae0*/  MOV R8, 0x8b10 ;  /* 0x00008b1000087802 */ /* 0x000fc60000000f00 */
[----:B------:R1:W-:Y:S04]  /*8af0*/  STL [R1+0x168], R10 ;  /* 0x0001680a01007387 */ /* 0x0003e80000100800 */
[----:B-1---5:R-:W-:Y:S05]  /*8b00*/  CALL.REL.NOINC `($_ZN7cutlass13device_kernelIN5flash19enable_sm80_to_sm89INS1_16FlashAttnBwdSm80INS1_25CollectiveMainloopBwdSm80ILi2ELi2EN4cute5tupleIJNS5_1CILi64EEENS7_ILi128EEES8_EEENS_10bfloat16_tEfNS_4arch4Sm80ELb0ELb0ELb1ELb1ELb1ELb0ELb0ELb0ELi2ELi2ELi4ELi2ELb1EEENS1_24CollectiveEpilogueBwdGQAISA_fSD_Li256ELb1ELb1EEENS1_19SingleTileSchedulerILb1ELb0ELb0ELi128EEEEEEEEEvNT_6ParamsE$_ZZN4cute14transform_leafINS_15ArithmeticTupleIJNS1_IJiiEEEiiiEEENS_8identityEEEDaRKT_OT0_ENKUlRKT_E_clIiEEDaSC_) ;  /* 0xfffff08000007944 */ /* 0x022fea0003c3ffff */
[----:B------:R1:W5:Y:S01]  /*8b10*/  LDL R9, [R1+0x180] ;  /* 0x0001800001097983 */ /* 0x0003620000100800 */
[----:B------:R-:W-:-:S03]  /*8b20*/  MOV R8, 0x8b50 ;  /* 0x00008b5000087802 */ /* 0x000fc60000000f00 */
[----:B------:R1:W-:Y:S04]  /*8b30*/  STL [R1+0x160], R10 ;  /* 0x0001600a01007387 */ /* 0x0003e80000100800 */
[----:B-1---5:R-:W-:Y:S05]  /*8b40*/  CALL.REL.NOINC `($_ZN7cutlass13device_kernelIN5flash19enable_sm80_to_sm89INS1_16FlashAttnBwdSm80INS1_25CollectiveMainloopBwdSm80ILi2ELi2EN4cute5tupleIJNS5_1CILi64EEENS7_ILi128EEES8_EEENS_10bfloat16_tEfNS_4arch4Sm80ELb0ELb0ELb1ELb1ELb1ELb0ELb0ELb0ELi2ELi2ELi4ELi2ELb1EEENS1_24CollectiveEpilogueBwdGQAISA_fSD_Li256ELb1ELb1EEENS1_19SingleTileSchedulerILb1ELb0ELb0ELi128EEEEEEEEEvNT_6ParamsE$_ZZN4cute14transform_leafINS_15ArithmeticTupleIJNS1_IJiiEEEiiiEEENS_8identityEEEDaRKT_OT0_ENKUlRKT_E_clIiEEDaSC_) ;  /* 0xfffff04000007944 */ /* 0x022fea0003c3ffff */
[----:B------:R1:W-:Y:S01]  /*8b50*/  STL [R1+0x164], R10 ;  /* 0x0001640a01007387 */ /* 0x0003e20000100800 */
[----:B------:R-:W-:Y:S01]  /*8b60*/  MOV R9, R26 ;  /* 0x0000001a00097202 */ /* 0x000fe20000000f00 */
[----:B------:R-:W-:Y:S01]  /*8b70*/  IMAD.MOV.U32 R8, RZ, RZ, R31 ;  /* 0x000000ffff087224 */ /* 0x000fe200078e001f */
[----:B------:R-:W-:Y:S01]  /*8b80*/  MOV R18, 0x8bb0 ;  /* 0x00008bb000127802 */ /* 0x000fe20000000f00 */
[----:B------:R-:W-:Y:S02]  /*8b90*/  IMAD.MOV.U32 R26, RZ, RZ, R27 ;  /* 0x000000ffff1a7224 */ /* 0x000fe400078e001b */
[----:B-1----:R-:W-:Y:S05]  /*8ba0*/  CALL.REL.NOINC `($_ZN7cutlass13device_kernelIN5flash19enable_sm80_to_sm89INS1_16FlashAttnBwdSm80INS1_25CollectiveMainloopBwdSm80ILi2ELi2EN4cute5tupleIJNS5_1CILi64EEENS7_ILi128EEES8_EEENS_10bfloat16_tEfNS_4arch4Sm80ELb0ELb0ELb1ELb1ELb1ELb0ELb0ELb0ELi2ELi2ELi4ELi2ELb1EEENS1_24CollectiveEpilogueBwdGQAISA_fSD_Li256ELb1ELb1EEENS1_19SingleTileSchedulerILb1ELb0ELb0ELi128EEEEEEEEEvNT_6ParamsE$_ZZN4cute9transformINS_15ArithmeticTupleIJNS1_IJiiEEEiiiEEEZNS_14transform_leafIS3_NS_8identityEEEDaRKT_OT0_EUlRKT_E_EEDaS8_SA_ENKUlDpSD_E_clIJNS_5tupleIJiiEEEiiiEEEDaSF_) ;  /* 0x00000d4000007944 */ /* 0x002fea0003c00000 */
[----:B-----5:R-:W-:Y:S01]  /*8bb0*/  MOV R49, R6 ;  /* 0x0000000600317202 */ /* 0x020fe20000000f00 */
[----:B------:R-:W-:Y:S01]  /*8bc0*/  IMAD.MOV.U32 R47, RZ, RZ, R8 ;  /* 0x000000ffff2f7224 */ /* 0x000fe200078e0008 */
[----:B------:R-:W-:Y:S01]  /*8bd0*/  MOV R48, R7 ;  /* 0x0000000700307202 */ /* 0x000fe20000000f00 */
[----:B------:R-:W-:Y:S01]  /*8be0*/  IMAD.MOV.U32 R7, RZ, RZ, 0x0 ;  /* 0x00000000ff077424 */ /* 0x000fe200078e00ff */
[----:B------:R-:W-:-:S04]  /*8bf0*/  MOV R6, R24 ;  /* 0x0000001800067202 */ /* 0x000fc80000000f00 */
[----:B------:R-:W-:Y:S05]  /*8c00*/  RET.REL.NODEC R6 `(_ZN7cutlass13device_kernelIN5flash19enable_sm80_to_sm89INS1_16FlashAttnBwdSm80INS1_25CollectiveMainloopBwdSm80ILi2ELi2EN4cute5tupleIJNS5_1CILi64EEENS7_ILi128EEES8_EEENS_10bfloat16_tEfNS_4arch4Sm80ELb0ELb0ELb1ELb1ELb1ELb0ELb0ELb0ELi2ELi2ELi4ELi2ELb1EEENS1_24CollectiveEpilogueBwdGQAISA_fSD_Li256ELb1ELb1EEENS1_19SingleTileSchedulerILb1ELb0ELb0ELi128EEEEEEEEEvNT_6ParamsE) ;  /* 0xffff73f006007950 */ /* 0x000fea0003c3ffff */
        .type           $_ZN7cutlass13device_kernelIN5flash19enable_sm80_to_sm89INS1_16FlashAttnBwdSm80INS1_25CollectiveMainloopBwdSm80ILi2ELi2EN4cute5tupleIJNS5_1CILi64EEENS7_ILi128EEES8_EEENS_10bfloat16_tEfNS_4arch4Sm80ELb0ELb0ELb1ELb1ELb1ELb0ELb0ELb0ELi2ELi2ELi4ELi2ELb1EEENS1_24CollectiveEpilogueBwdGQAISA_fSD_Li256ELb1ELb1EEENS1_19SingleTileSchedulerILb1ELb0ELb0ELi128EEEEEEEEEvNT_6ParamsE$_ZZN4cute7idx2crdINS_5tupleIJiEEENS1_IJNS1_IJNS1_IJNS_1CILi8EEENS3_ILi2EEEEEES5_S5_NS3_ILi4EEEEEEEEEEEDaRKT_RKT0_ENKUlRKT_RKT0_E_clIiS8_EEDaSI_SL_,@function
        .size           $_ZN7cutlass13device_kernelIN5flash19enable_sm80_to_sm89INS1_16FlashAttnBwdSm80INS1_25CollectiveMainloopBwdSm80ILi2ELi2EN4cute5tupleIJNS5_1CILi64EEENS7_ILi128EEES8_EEENS_10bfloat16_tEfNS_4arch4Sm80ELb0ELb0ELb1ELb1ELb1ELb0ELb0ELb0ELi2ELi2ELi4ELi2ELb1EEENS1_24CollectiveEpilogueBwdGQAISA_fSD_Li256ELb1ELb1EEENS1_19SingleTileSchedulerILb1ELb0ELb0ELi128EEEEEEEEEvNT_6ParamsE$_ZZN4cute7idx2crdINS_5tupleIJiEEENS1_IJNS1_IJNS1_IJNS_1CILi8EEENS3_ILi2EEEEEES5_S5_NS3_ILi4EEEEEEEEEEEDaRKT_RKT0_ENKUlRKT_RKT0_E_clIiS8_EEDaSI_SL_,($_ZN7cutlass13device_kernelIN5flash19enable_sm80_to_sm89INS1_16FlashAttnBwdSm80INS1_25CollectiveMainloopBwdSm80ILi2ELi2EN4cute5tupleIJNS5_1CILi64EEENS7_ILi128EEES8_EEENS_10bfloat16_tEfNS_4arch4Sm80ELb0ELb0ELb1ELb1ELb1ELb0ELb0ELb0ELi2ELi2ELi4ELi2ELb1EEENS1_24CollectiveEpilogueBwdGQAISA_fSD_Li256ELb1ELb1EEENS1_19SingleTileSchedulerILb1ELb0ELb0ELi128EEEEEEEEEvNT_6ParamsE$_ZZN4cute9transformINS_15ArithmeticTupleIJNS1_IJiiEEEiiiEEEZNS_14transform_leafIS3_NS_8identityEEEDaRKT_OT0_EUlRKT_E_EEDaS8_SA_ENKUlDpSD_E_clIJNS_5tupleIJiiEEEiiiEEEDaSF_ - $_ZN7cutlass13device_kernelIN5flash19enable_sm80_to_sm89INS1_16FlashAttnBwdSm80INS1_25CollectiveMainloopBwdSm80ILi2ELi2EN4cute5tupleIJNS5_1CILi64EEENS7_ILi128EEES8_EEENS_10bfloat16_tEfNS_4arch4Sm80ELb0ELb0ELb1ELb1ELb1ELb0ELb0ELb0ELi2ELi2ELi4ELi2ELb1EEENS1_24CollectiveEpilogueBwdGQAISA_fSD_Li256ELb1ELb1EEENS1_19SingleTileSchedulerILb1ELb0ELb0ELi128EEEEEEEEEvNT_6ParamsE$_ZZN4cute7idx2crdINS_5tupleIJiEEENS1_IJNS1_IJNS1_IJNS_1CILi8EEENS3_ILi2EEEEEES5_S5_NS3_ILi4EEEEEEEEEEEDaRKT_RKT0_ENKUlRKT_RKT0_E_clIiS8_EEDaSI_SL_)
$_ZN7cutlass13device_kernelIN5flash19enable_sm80_to_sm89INS1_16FlashAttnBwdSm80INS1_25CollectiveMainloopBwdSm80ILi2ELi2EN4cute5tupleIJNS5_1CILi64EEENS7_ILi128EEES8_EEENS_10bfloat16_tEfNS_4arch4Sm80ELb0ELb0ELb1ELb1ELb1ELb0ELb0ELb0ELi2ELi2ELi4ELi2ELb1EEENS1_24CollectiveEpilogueBwdGQAISA_fSD_Li256ELb1ELb1EEENS1_19SingleTileSchedulerILb1ELb0ELb0ELi128EEEEEEEEEvNT_6ParamsE$_ZZN4cute7idx2crdINS_5tupleIJiEEENS1_IJNS1_IJNS1_IJNS_1CILi8EEENS3_ILi2EEEEEES5_S5_NS3_ILi4EEEEEEEEEEEDaRKT_RKT0_ENKUlRKT_RKT0_E_clIiS8_EEDaSI_SL_:
        /* <DEDUP_REMOVED lines=73> */
[----:B------:R-:W-:-:S02]  /*90a0*/  MOV R16, 0x90f0 ;  /* 0x000090f000107802 */ /* 0x000fc40000000f00 */
[----:B------:R-:W-:-:S04]  /*90b0*/  LEA.HI R7, R45, R10, RZ, 0x1 ;  /* 0x0000000a2d077211 */ /* 0x000fc800078f08ff */
[----:B------:R-:W-:-:S05]  /*90c0*/  LOP3.LUT R7, R7, 0xfffffffe, RZ, 0xc0, !PT ;  /* 0xfffffffe07077812 */ /* 0x000fca00078ec0ff */
[----:B------:R-:W-:Y:S02]  /*90d0*/  IMAD.IADD R7, R10, 0x1, -R7 ;  /* 0x000000010a077824 */ /* 0x000fe400078e0a07 */
[----:B--2--5:R-:W-:Y:S05]  /*90e0*/  CALL.REL.NOINC `($_ZN7cutlass13device_kernelIN5flash19enable_sm80_to_sm89INS1_16FlashAttnBwdSm80INS1_25CollectiveMainloopBwdSm80ILi2ELi2EN4cute5tupleIJNS5_1CILi64EEENS7_ILi128EEES8_EEENS_10bfloat16_tEfNS_4arch4Sm80ELb0ELb0ELb1ELb1ELb1ELb0ELb0ELb0ELi2ELi2ELi4ELi2ELb1EEENS1_24CollectiveEpilogueBwdGQAISA_fSD_Li256ELb1ELb1EEENS1_19SingleTileSchedulerILb1ELb0ELb0ELi128EEEEEEEEEvNT_6ParamsE$_ZN4cute5tupleIJiEEC2ERKi) ;  /* 0xffffe67000007944 */ /* 0x024fea0003c3ffff */
        /* <DEDUP_REMOVED lines=19> */
[----:B------:R-:W-:-:S02]  /*9220*/  MOV R16, 0x9240 ;  /* 0x0000924000107802 */ /* 0x000fc40000000f00 */
        /* <DEDUP_REMOVED lines=98> */
[----:B------:R-:W-:Y:S01]  /*9850*/  IMAD.MOV.U32 R8, RZ, RZ, R27 ;  /* 0x000000ffff087224 */ /* 0x000fe200078e001b */
[----:B------:R-:W-:Y:S02]  /*9860*/  MOV R9, R0 ;  /* 0x0000000000097202 */ /* 0x000fe40000000f00 */
[----:B------:R-:W-:Y:S02]  /*9870*/  MOV R18, 0x9890 ;  /* 0x0000989000127802 */ /* 0x000fe40000000f00 */
[----:B-1----:R-:W-:Y:S05]  /*9880*/  CALL.REL.NOINC `($_ZN7cutlass13device_kernelIN5flash19enable_sm80_to_sm89INS1_16FlashAttnBwdSm80INS1_25CollectiveMainloopBwdSm80ILi2ELi2EN4cute5tupleIJNS5_1CILi64EEENS7_ILi128EEES8_EEENS_10bfloat16_tEfNS_4arch4Sm80ELb0ELb0ELb1ELb1ELb1ELb0ELb0ELb0ELi2ELi2ELi4ELi2ELb1EEENS1_24CollectiveEpilogueBwdGQAISA_fSD_Li256ELb1ELb1EEENS1_19SingleTileSchedulerILb1ELb0ELb0ELi128EEEEEEEEEvNT_6ParamsE$_ZZN4cute9transformINS_15ArithmeticTupleIJNS1_IJiiEEEiiiEEEZNS_14transform_leafIS3_NS_8identityEEEDaRKT_OT0_EUlRKT_E_EEDaS8_SA_ENKUlDpSD_E_clIJNS_5tupleIJiiEEEiiiEEEDaSF_) ;  /* 0x0000006000007944 */ /* 0x002fea0003c00000 */
[----:B-----5:R-:W-:Y:S01]  /*9890*/  MOV R0, R6 ;  /* 0x0000000600007202 */ /* 0x020fe20000000f00 */
[----:B------:R-:W-:Y:S01]  /*98a0*/  IMAD.MOV.U32 R45, RZ, RZ, R8 ;  /* 0x000000ffff2d7224 */ /* 0x000fe200078e0008 */
[----:B------:R-:W-:Y:S01]  /*98b0*/  MOV R46, R7 ;  /* 0x00000007002e7202 */ /* 0x000fe20000000f00 */
[----:B------:R-:W-:Y:S01]  /*98c0*/  IMAD.MOV.U32 R7, RZ, RZ, 0x0 ;  /* 0x00000000ff077424 */ /* 0x000fe200078e00ff */
[----:B------:R-:W-:-:S04]  /*98d0*/  MOV R6, R24 ;  /* 0x0000001800067202 */ /* 0x000fc80000000f00 */
[----:B------:R-:W-:Y:S05]  /*98e0*/  RET.REL.NODEC R6 `(_ZN7cutlass13device_kernelIN5flash19enable_sm80_to_sm89INS1_16FlashAttnBwdSm80INS1_25CollectiveMainloopBwdSm80ILi2ELi2EN4cute5tupleIJNS5_1CILi64EEENS7_ILi128EEES8_EEENS_10bfloat16_tEfNS_4arch4Sm80ELb0ELb0ELb1ELb1ELb1ELb0ELb0ELb0ELi2ELi2ELi4ELi2ELb1EEENS1_24CollectiveEpilogueBwdGQAISA_fSD_Li256ELb1ELb1EEENS1_19SingleTileSchedulerILb1ELb0ELb0ELi128EEEEEEEEEvNT_6ParamsE) ;  /* 0xffff671006007950 */ /* 0x000fea0003c3ffff */
        .type           $_ZN7cutlass13device_kernelIN5flash19enable_sm80_to_sm89INS1_16FlashAttnBwdSm80INS1_25CollectiveMainloopBwdSm80ILi2ELi2EN4cute5tupleIJNS5_1CILi64EEENS7_ILi128EEES8_EEENS_10bfloat16_tEfNS_4arch4Sm80ELb0ELb0ELb1ELb1ELb1ELb0ELb0ELb0ELi2ELi2ELi4ELi2ELb1EEENS1_24CollectiveEpilogueBwdGQAISA_fSD_Li256ELb1ELb1EEENS1_19SingleTileSchedulerILb1ELb0ELb0ELi128EEEEEEEEEvNT_6ParamsE$_ZZN4cute9transformINS_15ArithmeticTupleIJNS1_IJiiEEEiiiEEEZNS_14transform_leafIS3_NS_8identityEEEDaRKT_OT0_EUlRKT_E_EEDaS8_SA_ENKUlDpSD_E_clIJNS_5tupleIJiiEEEiiiEEEDaSF_,@function
        .size           $_ZN7cutlass13device_kernelIN5flash19enable_sm80_to_sm89INS1_16FlashAttnBwdSm80INS1_25CollectiveMainloopBwdSm80ILi2ELi2EN4cute5tupleIJNS5_1CILi64EEENS7_ILi128EEES8_EEENS_10bfloat16_tEfNS_4arch4Sm80ELb0ELb0ELb1ELb1ELb1ELb0ELb0ELb0ELi2ELi2ELi4ELi2ELb1EEENS1_24CollectiveEpilogueBwdGQAISA_fSD_Li256ELb1ELb1EEENS1_19SingleTileSchedulerILb1ELb0ELb0ELi128EEEEEEEEEvNT_6ParamsE$_ZZN4cute9transformINS_15ArithmeticTupleIJNS1_IJiiEEEiiiEEEZNS_14transform_leafIS3_NS_8identityEEEDaRKT_OT0_EUlRKT_E_EEDaS8_SA_ENKUlDpSD_E_clIJNS_5tupleIJiiEEEiiiEEEDaSF_,($_ZN7cutlass13device_kernelIN5flash19enable_sm80_to_sm89INS1_16FlashAttnBwdSm80INS1_25CollectiveMainloopBwdSm80ILi2ELi2EN4cute5tupleIJNS5_1CILi64EEENS7_ILi128EEES8_EEENS_10bfloat16_tEfNS_4arch4Sm80ELb0ELb0ELb1ELb1ELb1ELb0ELb0ELb0ELi2ELi2ELi4ELi2ELb1EEENS1_24CollectiveEpilogueBwdGQAISA_fSD_Li256ELb1ELb1EEENS1_19SingleTileSchedulerILb1ELb0ELb0ELi128EEEEEEEEEvNT_6ParamsE$_ZZN4cute9transformINS_15ArithmeticTupleIJiiEEEZNS_14transform_leafIS2_RNS_8identityEEEDaRKT_OT0_EUlRKT_E_EEDaS8_SA_ENKUlDpSD_E_clIJiiEEEDaSF_ - $_ZN7cutlass13device_kernelIN5flash19enable_sm80_to_sm89INS1_16FlashAttnBwdSm80INS1_25CollectiveMainloopBwdSm80ILi2ELi2EN4cute5tupleIJNS5_1CILi64EEENS7_ILi128EEES8_EEENS_10bfloat16_tEfNS_4arch4Sm80ELb0ELb0ELb1ELb1ELb1ELb0ELb0ELb0ELi2ELi2ELi4ELi2ELb1EEENS1_24CollectiveEpilogueBwdGQAISA_fSD_Li256ELb1ELb1EEENS1_19SingleTileSchedulerILb1ELb0ELb0ELi128EEEEEEEEEvNT_6ParamsE$_ZZN4cute9transformINS_15ArithmeticTupleIJNS1_IJiiEEEiiiEEEZNS_14transform_leafIS3_NS_8identityEEEDaRKT_OT0_EUlRKT_E_EEDaS8_SA_ENKUlDpSD_E_clIJNS_5tupleIJiiEEEiiiEEEDaSF_)
$_ZN7cutlass13device_kernelIN5flash19enable_sm80_to_sm89INS1_16FlashAttnBwdSm80INS1_25CollectiveMainloopBwdSm80ILi2ELi2EN4cute5tupleIJNS5_1CILi64EEENS7_ILi128EEES8_EEENS_10bfloat16_tEfNS_4arch4Sm80ELb0ELb0ELb1ELb1ELb1ELb0ELb0ELb0ELi2ELi2ELi4ELi2ELb1EEENS1_24CollectiveEpilogueBwdGQAISA_fSD_Li256ELb1ELb1EEENS1_19SingleTileSchedulerILb1ELb0ELb0ELi128EEEEEEEEEvNT_6ParamsE$_ZZN4cute9transformINS_15ArithmeticTupleIJNS1_IJiiEEEiiiEEEZNS_14transform_leafIS3_NS_8identityEEEDaRKT_OT0_EUlRKT_E_EEDaS8_SA_ENKUlDpSD_E_clIJNS_5tupleIJiiEEEiiiEEEDaSF_:
[----:B------:R-:W-:Y:S02]  /*98f0*/  IADD3 R10, R1, 0x19c, RZ ;  /* 0x0000019c010a7810 */ /* 0x000fe40007ffe0ff */
[----:B------:R-:W-:Y:S02]  /*9900*/  MOV R16, 0x9930 ;  /* 0x0000993000107802 */ /* 0x000fe40000000f00 */
[----:B------:R-:W-:Y:S02]  /*9910*/  IADD3 R10, R10, c[0x0][0x20], RZ ;  /* 0x000008000a0a7a10 */ /* 0x000fe40007ffe0ff */
[----:B------:R-:W-:Y:S05]  /*9920*/  CALL.REL.NOINC `($_ZN7cutlass13device_kernelIN5flash19enable_sm80_to_sm89INS1_16FlashAttnBwdSm80INS1_25CollectiveMainloopBwdSm80ILi2ELi2EN4cute5tupleIJNS5_1CILi64EEENS7_ILi128EEES8_EEENS_10bfloat16_tEfNS_4arch4Sm80ELb0ELb0ELb1ELb1ELb1ELb0ELb0ELb0ELi2ELi2ELi4ELi2ELb1EEENS1_24CollectiveEpilogueBwdGQAISA_fSD_Li256ELb1ELb1EEENS1_19SingleTileSchedulerILb1ELb0ELb0ELi128EEEEEEEEEvNT_6ParamsE$_ZN4cute3eso3ESOILb0ELb0EJNS_5tupleIJiiEEEiiiEEC2ERKS3_RKiS8_S8_) ;  /* 0xffffced000007944 */ /* 0x000fea0003c3ffff */
[----:B------:R2:W5:Y:S04]  /*9930*/  LDL R8, [R1+0x1ac] ;  /* 0x0001ac0001087983 */ /* 0x0005680000100800 */
[----:B-1----:R2:W5:Y:S04]  /*9940*/  LDL R7, [R1+0x1a4] ;  /* 0x0001a40001077983 */ /* 0x0025680000100800 */
[----:B------:R2:W5:Y:S01]  /*9950*/  LDL R6, [R1+0x19c] ;  /* 0x00019c0001067983 */ /* 0x0005620000100800 */
[----:B------:R-:W-:-:S02]  /*9960*/  MOV R10, R18 ;  /* 0x00000012000a7202 */ /* 0x000fc40000000f00 */
[----:B------:R-:W-:-:S04]  /*9970*/  MOV R11, 0x0 ;  /* 0x00000000000b7802 */ /* 0x000fc80000000f00 */
[----:B------:R-:W-:Y:S05]  /*9980*/  RET.REL.NODEC R10 `(_ZN7cutlass13device_kernelIN5flash19enable_sm80_to_sm89INS1_16FlashAttnBwdSm80INS1_25CollectiveMainloopBwdSm80ILi2ELi2EN4cute5tupleIJNS5_1CILi64EEENS7_ILi128EEES8_EEENS_10bfloat16_tEfNS_4arch4Sm80ELb0ELb0ELb1ELb1ELb1ELb0ELb0ELb0ELi2ELi2ELi4ELi2ELb1EEENS1_24CollectiveEpilogueBwdGQAISA_fSD_Li256ELb1ELb1EEENS1_19SingleTileSchedulerILb1ELb0ELb0ELi128EEEEEEEEEvNT_6ParamsE) ;  /* 0xffff66700a007950 */ /* 0x000fea0003c3ffff */
        .type           $_ZN7cutlass13device_kernelIN5flash19enable_sm80_to_sm89INS1_16FlashAttnBwdSm80INS1_25CollectiveMainloopBwdSm80ILi2ELi2EN4cute5tupleIJNS5_1CILi64EEENS7_ILi128EEES8_EEENS_10bfloat16_tEfNS_4arch4Sm80ELb0ELb0ELb1ELb1ELb1ELb0ELb0ELb0ELi2ELi2ELi4ELi2ELb1EEENS1_24CollectiveEpilogueBwdGQAISA_fSD_Li256ELb1ELb1EEENS1_19SingleTileSchedulerILb1ELb0ELb0ELi128EEEEEEEEEvNT_6ParamsE$_ZZN4cute9transformINS_15ArithmeticTupleIJiiEEEZNS_14transform_leafIS2_RNS_8identityEEEDaRKT_OT0_EUlRKT_E_EEDaS8_SA_ENKUlDpSD_E_clIJiiEEEDaSF_,@function
        .size           $_ZN7cutlass13device_kernelIN5flash19enable_sm80_to_sm89INS1_16FlashAttnBwdSm80INS1_25CollectiveMainloopBwdSm80ILi2ELi2EN4cute5tupleIJNS5_1CILi64EEENS7_ILi128EEES8_EEENS_10bfloat16_tEfNS_4arch4Sm80ELb0ELb0ELb1ELb1ELb1ELb0ELb0ELb0ELi2ELi2ELi4ELi2ELb1EEENS1_24CollectiveEpilogueBwdGQAISA_fSD_Li256ELb1ELb1EEENS1_19SingleTileSchedulerILb1ELb0ELb0ELi128EEEEEEEEEvNT_6ParamsE$_ZZN4cute9transformINS_15ArithmeticTupleIJiiEEEZNS_14transform_leafIS2_RNS_8identityEEEDaRKT_OT0_EUlRKT_E_EEDaS8_SA_ENKUlDpSD_E_clIJiiEEEDaSF_,($_ZN7cutlass13device_kernelIN5flash19enable_sm80_to_sm89INS1_16FlashAttnBwdSm80INS1_25CollectiveMainloopBwdSm80ILi2ELi2EN4cute5tupleIJNS5_1CILi64EEENS7_ILi128EEES8_EEENS_10bfloat16_tEfNS_4arch4Sm80ELb0ELb0ELb1ELb1ELb1ELb0ELb0ELb0ELi2ELi2ELi4ELi2ELb1EEENS1_24CollectiveEpilogueBwdGQAISA_fSD_Li256ELb1ELb1EEENS1_19SingleTileSchedulerILb1ELb0ELb0ELi128EEEEEEEEEvNT_6ParamsE$_ZZN4cuteplIJNS_15ArithmeticTupleIJiEEEEJNS1_IJNS_1CILi0EEEiEEEEEEDaRKNS1_IJDpT_EEERKNS1_IJDpT0_EEEENKUlDpRKT_E_clIJNS1_IJiiEEEEEEDaSJ_ - $_ZN7cutlass13device_kernelIN5flash19enable_sm80_to_sm89INS1_16FlashAttnBwdSm80INS1_25CollectiveMainloopBwdSm80ILi2ELi2EN4cute5tupleIJNS5_1CILi64EEENS7_ILi128EEES8_EEENS_10bfloat16_tEfNS_4arch4Sm80ELb0ELb0ELb1ELb1ELb1ELb0ELb0ELb0ELi2ELi2ELi4ELi2ELb1EEENS1_24CollectiveEpilogueBwdGQAISA_fSD_Li256ELb1ELb1EEENS1_19SingleTileSchedulerILb1ELb0ELb0ELi128EEEEEEEEEvNT_6ParamsE$_ZZN4cute9transformINS_15ArithmeticTupleIJiiEEEZNS_14transform_leafIS2_RNS_8identityEEEDaRKT_OT0_EUlRKT_E_EEDaS8_SA_ENKUlDpSD_E_clIJiiEEEDaSF_)
$_ZN7cutlass13device_kernelIN5flash19enable_sm80_to_sm89INS1_16FlashAttnBwdSm80INS1_25CollectiveMainloopBwdSm80ILi2ELi2EN4cute5tupleIJNS5_1CILi64EEENS7_ILi128EEES8_EEENS_10bfloat16_tEfNS_4arch4Sm80ELb0ELb0ELb1ELb1ELb1ELb0ELb0ELb0ELi2ELi2ELi4ELi2ELb1EEENS1_24CollectiveEpilogueBwdGQAISA_fSD_Li256ELb1ELb1EEENS1_19SingleTileSchedulerILb1ELb0ELb0ELi128EEEEEEEEEvNT_6ParamsE$_ZZN4cute9transformINS_15ArithmeticTupleIJiiEEEZNS_14transform_leafIS2_RNS_8identityEEEDaRKT_OT0_EUlRKT_E_EEDaS8_SA_ENKUlDpSD_E_clIJiiEEEDaSF_:
[----:B------:R-:W-:Y:S02]  /*9990*/  IADD3 R7, R1, 0x1a0, RZ ;  /* 0x000001a001077810 */ /* 0x000fe40007ffe0ff */
[----:B------:R-:W-:Y:S02]  /*99a0*/  MOV R10, 0x99d0 ;  /* 0x000099d0000a7802 */ /* 0x000fe40000000f00 */
[----:B------:R-:W-:Y:S02]  /*99b0*/  IADD3 R7, R7, c[0x0][0x20], RZ ;  /* 0x0000080007077a10 */ /* 0x000fe40007ffe0ff */
[----:B------:R-:W-:Y:S05]  /*99c0*/  CALL.REL.NOINC `($_ZN7cutlass13device_kernelIN5flash19enable_sm80_to_sm89INS1_16FlashAttnBwdSm80INS1_25CollectiveMainloopBwdSm80ILi2ELi2EN4cute5tupleIJNS5_1CILi64EEENS7_ILi128EEES8_EEENS_10bfloat16_tEfNS_4arch4Sm80ELb0ELb0ELb1ELb1ELb1ELb0ELb0ELb0ELi2ELi2ELi4ELi2ELb1EEENS1_24CollectiveEpilogueBwdGQAISA_fSD_Li256ELb1ELb1EEENS1_19SingleTileSchedulerILb1ELb0ELb0ELi128EEEEEEEEEvNT_6ParamsE$_ZN4cute3eso3ESOILb0ELb0EJiiEEC2ERKiS4_) ;  /* 0xffffd01000007944 */ /* 0x000fea0003c3ffff */
[----:B-1----:R1:W5:Y:S01]  /*99d0*/  LDL.64 R6, [R1+0x1a0] ;  /* 0x0001a00001067983 */ /* 0x0023620000100a00 */
[----:B------:R-:W-:-:S04]  /*99e0*/  MOV R9, 0x0 ;  /* 0x0000000000097802 */ /* 0x000fc80000000f00 */
[----:B------:R-:W-:Y:S05]  /*99f0*/  RET.REL.NODEC R8 `(_ZN7cutlass13device_kernelIN5flash19enable_sm80_to_sm89INS1_16FlashAttnBwdSm80INS1_25CollectiveMainloopBwdSm80ILi2ELi2EN4cute5tupleIJNS5_1CILi64EEENS7_ILi128EEES8_EEENS_10bfloat16_tEfNS_4arch4Sm80ELb0ELb0ELb1ELb1ELb1ELb0ELb0ELb0ELi2ELi2ELi4ELi2ELb1EEENS1_24CollectiveEpilogueBwdGQAISA_fSD_Li256ELb1ELb1EEENS1_19SingleTileSchedulerILb1ELb0ELb0ELi128EEEEEEEEEvNT_6ParamsE) ;  /* 0xffff660008007950 */ /* 0x000fea0003c3ffff */
        .type           $_ZN7cutlass13device_kernelIN5flash19enable_sm80_to_sm89INS1_16FlashAttnBwdSm80INS1_25CollectiveMainloopBwdSm80ILi2ELi2EN4cute5tupleIJNS5_1CILi64EEENS7_ILi128EEES8_EEENS_10bfloat16_tEfNS_4arch4Sm80ELb0ELb0ELb1ELb1ELb1ELb0ELb0ELb0ELi2ELi2ELi4ELi2ELb1EEENS1_24CollectiveEpilogueBwdGQAISA_fSD_Li256ELb1ELb1EEENS1_19SingleTileSchedulerILb1ELb0ELb0ELi128EEEEEEEEEvNT_6ParamsE$_ZZN4cuteplIJNS_15ArithmeticTupleIJiEEEEJNS1_IJNS_1CILi0EEEiEEEEEEDaRKNS1_IJDpT_EEERKNS1_IJDpT0_EEEENKUlDpRKT_E_clIJNS1_IJiiEEEEEEDaSJ_,@function
        .size           $_ZN7cutlass13device_kernelIN5flash19enable_sm80_to_sm89INS1_16FlashAttnBwdSm80INS1_25CollectiveMainloopBwdSm80ILi2ELi2EN4cute5tupleIJNS5_1CILi64EEENS7_ILi128EEES8_EEENS_10bfloat16_tEfNS_4arch4Sm80ELb0ELb0ELb1ELb1ELb1ELb0ELb0ELb0ELi2ELi2ELi4ELi2ELb1EEENS1_24CollectiveEpilogueBwdGQAISA_fSD_Li256ELb1ELb1EEENS1_19SingleTileSchedulerILb1ELb0ELb0ELi128EEEEEEEEEvNT_6ParamsE$_ZZN4cuteplIJNS_15ArithmeticTupleIJiEEEEJNS1_IJNS_1CILi0EEEiEEEEEEDaRKNS1_IJDpT_EEERKNS1_IJDpT0_EEEENKUlDpRKT_E_clIJNS1_IJiiEEEEEEDaSJ_,($_ZN7cutlass13device_kernelIN5flash19enable_sm80_to_sm89INS1_16FlashAttnBwdSm80INS1_25CollectiveMainloopBwdSm80ILi2ELi2EN4cute5tupleIJNS5_1CILi64EEENS7_ILi128EEES8_EEENS_10bfloat16_tEfNS_4arch4Sm80ELb0ELb0ELb1ELb1ELb1ELb0ELb0ELb0ELi2ELi2ELi4ELi2ELb1EEENS1_24CollectiveEpilogueBwdGQAISA_fSD_Li256ELb1ELb1EEENS1_19SingleTileSchedulerILb1ELb0ELb0ELi128EEEEEEEEEvNT_6ParamsE$_ZZN4cuteplIJNS_15ArithmeticTupleIJiiEEEEJNS_1CILi0EEEiiiEEEDaRKNS1_IJDpT_EEERKNS1_IJDpT0_EEEENKUlDpRKT_E_clIJS2_iiiEEEDaSI_ - $_ZN7cutlass13device_kernelIN5flash19enable_sm80_to_sm89INS1_16FlashAttnBwdSm80INS1_25CollectiveMainloopBwdSm80ILi2ELi2EN4cute5tupleIJNS5_1CILi64EEENS7_ILi128EEES8_EEENS_10bfloat16_tEfNS_4arch4Sm80ELb0ELb0ELb1ELb1ELb1ELb0ELb0ELb0ELi2ELi2ELi4ELi2ELb1EEENS1_24CollectiveEpilogueBwdGQAISA_fSD_Li256ELb1ELb1EEENS1_19SingleTileSchedulerILb1ELb0ELb0ELi128EEEEEEEEEvNT_6ParamsE$_ZZN4cuteplIJNS_15ArithmeticTupleIJiEEEEJNS1_IJNS_1CILi0EEEiEEEEEEDaRKNS1_IJDpT_EEERKNS1_IJDpT0_EEEENKUlDpRKT_E_clIJNS1_IJiiEEEEEEDaSJ_)
$_ZN7cutlass13device_kernelIN5flash19enable_sm80_to_sm89INS1_16FlashAttnBwdSm80INS1_25CollectiveMainloopBwdSm80ILi2ELi2EN4cute5tupleIJNS5_1CILi64EEENS7_ILi128EEES8_EEENS_10bfloat16_tEfNS_4arch4Sm80ELb0ELb0ELb1ELb1ELb1ELb0ELb0ELb0ELi2ELi2ELi4ELi2ELb1EEENS1_24CollectiveEpilogueBwdGQAISA_fSD_Li256ELb1ELb1EEENS1_19SingleTileSchedulerILb1ELb0ELb0ELi128EEEEEEEEEvNT_6ParamsE$_ZZN4cuteplIJNS_15ArithmeticTupleIJiEEEEJNS1_IJNS_1CILi0EEEiEEEEEEDaRKNS1_IJDpT_EEERKNS1_IJDpT0_EEEENKUlDpRKT_E_clIJNS1_IJiiEEEEEEDaSJ_:
[----:B------:R-:W-:Y:S02]  /*9a00*/  IADD3 R7, R1, 0x19c, RZ ;  /* 0x0000019c01077810 */ /* 0x000fe40007ffe0ff */
[----:B------:R-:W-:Y:S02]  /*9a10*/  MOV R10, 0x9a40 ;  /* 0x00009a40000a7802 */ /* 0x000fe40000000f00 */
[----:B------:R-:W-:Y:S02]  /*9a20*/  IADD3 R7, R7, c[0x0][0x20], RZ ;  /* 0x0000080007077a10 */ /* 0x000fe40007ffe0ff */
[----:B------:R-:W-:Y:S05]  /*9a30*/  CALL.REL.NOINC `($_ZN7cutlass13device_kernelIN5flash19enable_sm80_to_sm89INS1_16FlashAttnBwdSm80INS1_25CollectiveMainloopBwdSm80ILi2ELi2EN4cute5tupleIJNS5_1CILi64EEENS7_ILi128EEES8_EEENS_10bfloat16_tEfNS_4arch4Sm80ELb0ELb0ELb1ELb1ELb1ELb0ELb0ELb0ELi2ELi2ELi4ELi2ELb1EEENS1_24CollectiveEpilogueBwdGQAISA_fSD_Li256ELb1ELb1EEENS1_19SingleTileSchedulerILb1ELb0ELb0ELi128EEEEEEEEEvNT_6ParamsE$_ZN4cute5tupleIJNS_15ArithmeticTupleIJiiEEEEEC2ERKS2_) ;  /* 0xffffdb1000007944 */ /* 0x000fea0003c3ffff */
[----:B------:R2:W5:Y:S04]  /*9a40*/  LDL R9, [R1+0x1a0] ;  /* 0x0001a00001097983 */ /* 0x0005680000100800 */
[----:B------:R2:W5:Y:S01]  /*9a50*/  LDL R8, [R1+0x19c] ;  /* 0x00019c0001087983 */ /* 0x0005620000100800 */
[----:B-1----:R-:W-:-:S04]  /*9a60*/  MOV R7, 0x0 ;  /* 0x0000000000077802 */ /* 0x002fc80000000f00 */
[----:B------:R-:W-:Y:S05]  /*9a70*/  RET.REL.NODEC R6 `(_ZN7cutlass13device_kernelIN5flash19enable_sm80_to_sm89INS1_16FlashAttnBwdSm80INS1_25CollectiveMainloopBwdSm80ILi2ELi2EN4cute5tupleIJNS5_1CILi64EEENS7_ILi128EEES8_EEENS_10bfloat16_tEfNS_4arch4Sm80ELb0ELb0ELb1ELb1ELb1ELb0ELb0ELb0ELi2ELi2ELi4ELi2ELb1EEENS1_24CollectiveEpilogueBwdGQAISA_fSD_Li256ELb1ELb1EEENS1_19SingleTileSchedulerILb1ELb0ELb0ELi128EEEEEEEEEvNT_6ParamsE) ;  /* 0xffff658006007950 */ /* 0x000fea0003c3ffff */
        .type           $_ZN7cutlass13device_kernelIN5flash19enable_sm80_to_sm89INS1_16FlashAttnBwdSm80INS1_25CollectiveMainloopBwdSm80ILi2ELi2EN4cute5tupleIJNS5_1CILi64EEENS7_ILi128EEES8_EEENS_10bfloat16_tEfNS_4arch4Sm80ELb0ELb0ELb1ELb1ELb1ELb0ELb0ELb0ELi2ELi2ELi4ELi2ELb1EEENS1_24CollectiveEpilogueBwdGQAISA_fSD_Li256ELb1ELb1EEENS1_19SingleTileSchedulerILb1ELb0ELb0ELi128EEEEEEEEEvNT_6ParamsE$_ZZN4cuteplIJNS_15ArithmeticTupleIJiiEEEEJNS_1CILi0EEEiiiEEEDaRKNS1_IJDpT_EEERKNS1_IJDpT0_EEEENKUlDpRKT_E_clIJS2_iiiEEEDaSI_,@function
        .size           $_ZN7cutlass13device_kernelIN5flash19enable_sm80_to_sm89INS1_16FlashAttnBwdSm80INS1_25CollectiveMainloopBwdSm80ILi2ELi2EN4cute5tupleIJNS5_1CILi64EEENS7_ILi128EEES8_EEENS_10bfloat16_tEfNS_4arch4Sm80ELb0ELb0ELb1ELb1ELb1ELb0ELb0ELb0ELi2ELi2ELi4ELi2ELb1EEENS1_24CollectiveEpilogueBwdGQAISA_fSD_Li256ELb1ELb1EEENS1_19SingleTileSchedulerILb1ELb0ELb0ELi128EEEEEEEEEvNT_6ParamsE$_ZZN4cuteplIJNS_15ArithmeticTupleIJiiEEEEJNS_1CILi0EEEiiiEEEDaRKNS1_IJDpT_EEERKNS1_IJDpT0_EEEENKUlDpRKT_E_clIJS2_iiiEEEDaSI_,($_ZN7cutlass13device_kernelIN5flash19enable_sm80_to_sm89INS1_16FlashAttnBwdSm80INS1_25CollectiveMainloopBwdSm80ILi2ELi2EN4cute5tupleIJNS5_1CILi64EEENS7_ILi128EEES8_EEENS_10bfloat16_tEfNS_4arch4Sm80ELb0ELb0ELb1ELb1ELb1ELb0ELb0ELb0ELi2ELi2ELi4ELi2ELb1EEENS1_24CollectiveEpilogueBwdGQAISA_fSD_Li256ELb1ELb1EEENS1_19SingleTileSchedulerILb1ELb0ELb0ELi128EEEEEEEEEvNT_6ParamsE$_ZZN4cuteplIJNS_1CILi0EEES2_EJiEEEDaRKNS_15ArithmeticTupleIJDpT_EEERKNS3_IJDpT0_EEEENKUlDpRKT_E_clIJiS2_EEEDaSH_ - $_ZN7cutlass13device_kernelIN5flash19enable_sm80_to_sm89INS1_16FlashAttnBwdSm80INS1_25CollectiveMainloopBwdSm80ILi2ELi2EN4cute5tupleIJNS5_1CILi64EEENS7_ILi128EEES8_EEENS_10bfloat16_tEfNS_4arch4Sm80ELb0ELb0ELb1ELb1ELb1ELb0ELb0ELb0ELi2ELi2ELi4ELi2ELb1EEENS1_24CollectiveEpilogueBwdGQAISA_fSD_Li256ELb1ELb1EEENS1_19SingleTileSchedulerILb1ELb0ELb0ELi128EEEEEEEEEvNT_6ParamsE$_ZZN4cuteplIJNS_15ArithmeticTupleIJiiEEEEJNS_1CILi0EEEiiiEEEDaRKNS1_IJDpT_EEERKNS1_IJDpT0_EEEENKUlDpRKT_E_clIJS2_iiiEEEDaSI_)
$_ZN7cutlass13device_kernelIN5flash19enable_sm80_to_sm89INS1_16FlashAttnBwdSm80INS1_25CollectiveMainloopBwdSm80ILi2ELi2EN4cute5tupleIJNS5_1CILi64EEENS7_ILi128EEES8_EEENS_10bfloat16_tEfNS_4arch4Sm80ELb0ELb0ELb1ELb1ELb1ELb0ELb0ELb0ELi2ELi2ELi4ELi2ELb1EEENS1_24CollectiveEpilogueBwdGQAISA_fSD_Li256ELb1ELb1EEENS1_19SingleTileSchedulerILb1ELb0ELb0ELi128EEEEEEEEEvNT_6ParamsE$_ZZN4cuteplIJNS_15ArithmeticTupleIJiiEEEEJNS_1CILi0EEEiiiEEEDaRKNS1_IJDpT_EEERKNS1_IJDpT0_EEEENKUlDpRKT_E_clIJS2_iiiEEEDaSI_:
[----:B------:R-:W-:Y:S01]  /*9a80*/  IADD3 R7, R1, 0x19c, RZ ;  /* 0x0000019c01077810 */ /* 0x000fe20007ffe0ff */
[----:B------:R-:W-:Y:S01]  /*9a90*/  IMAD.MOV.U32 R72, RZ, RZ, R9 ;  /* 0x000000ffff487224 */ /* 0x000fe200078e0009 */
[----:B------:R-:W-:Y:S01]  /*9aa0*/  MOV R52, 0x9af0 ;  /* 0x00009af000347802 */ /* 0x000fe20000000f00 */
[----:B------:R-:W-:Y:S01]  /*9ab0*/  IMAD.MOV.U32 R6, RZ, RZ, R17 ;  /* 0x000000ffff067224 */ /* 0x000fe200078e0011 */
[----:B------:R-:W-:Y:S01]  /*9ac0*/  IADD3 R7, R7, c[0x0][0x20], RZ ;  /* 0x0000080007077a10 */ /* 0x000fe20007ffe0ff */
[----:B------:R-:W-:Y:S02]  /*9ad0*/  IMAD.MOV.U32 R9, RZ, RZ, R16 ;  /* 0x000000ffff097224 */ /* 0x000fe400078e0010 */
[----:B------:R-:W-:Y:S05]  /*9ae0*/  CALL.REL.NOINC `($_ZN7cutlass13device_kernelIN5flash19enable_sm80_to_sm89INS1_16FlashAttnBwdSm80INS1_25CollectiveMainloopBwdSm80ILi2ELi2EN4cute5tupleIJNS5_1CILi64EEENS7_ILi128EEES8_EEENS_10bfloat16_tEfNS_4arch4Sm80ELb0ELb0ELb1ELb1ELb1ELb0ELb0ELb0ELi2ELi2ELi4ELi2ELb1EEENS1_24CollectiveEpilogueBwdGQAISA_fSD_Li256ELb1ELb1EEENS1_19SingleTileSchedulerILb1ELb0ELb0ELi128EEEEEEEEEvNT_6ParamsE$_ZN4cute5tupleIJNS_15ArithmeticTupleIJiiEEEiiiEEC2ERKS2_RKiS7_S7_) ;  /* 0xffffdaa000007944 */ /* 0x000fea0003c3ffff */
[----:B------:R1:W5:Y:S04]  /*9af0*/  LDL R16, [R1+0x19c] ;  /* 0x00019c0001107983 */ /* 0x0003680000100800 */
[----:B------:R1:W5:Y:S04]  /*9b00*/  LDL.64 R8, [R1+0x1a8] ;  /* 0x0001a80001087983 */ /* 0x0003680000100a00 */
[----:B------:R1:W5:Y:S01]  /*9b10*/  LDL.64 R6, [R1+0x1a0] ;  /* 0x0001a00001067983 */ /* 0x0003620000100a00 */
[----:B------:R-:W-:-:S04]  /*9b20*/  MOV R11, 0x0 ;  /* 0x00000000000b7802 */ /* 0x000fc80000000f00 */
[----:B------:R-:W-:Y:S05]  /*9b30*/  RET.REL.NODEC R10 `(_ZN7cutlass13device_kernelIN5flash19enable_sm80_to_sm89INS1_16FlashAttnBwdSm80INS1_25CollectiveMainloopBwdSm80ILi2ELi2EN4cute5tupleIJNS5_1CILi64EEENS7_ILi128EEES8_EEENS_10bfloat16_tEfNS_4arch4Sm80ELb0ELb0ELb1ELb1ELb1ELb0ELb0ELb0ELi2ELi2ELi4ELi2ELb1EEENS1_24CollectiveEpilogueBwdGQAISA_fSD_Li256ELb1ELb1EEENS1_19SingleTileSchedulerILb1ELb0ELb0ELi128EEEEEEEEEvNT_6ParamsE) ;  /* 0xffff64c00a007950 */ /* 0x000fea0003c3ffff */
        .type           $_ZN7cutlass13device_kernelIN5flash19enable_sm80_to_sm89INS1_16FlashAttnBwdSm80INS1_25CollectiveMainloopBwdSm80ILi2ELi2EN4cute5tupleIJNS5_1CILi64EEENS7_ILi128EEES8_EEENS_10bfloat16_tEfNS_4arch4Sm80ELb0ELb0ELb1ELb1ELb1ELb0ELb0ELb0ELi2ELi2ELi4ELi2ELb1EEENS1_24CollectiveEpilogueBwdGQAISA_fSD_Li256ELb1ELb1EEENS1_19SingleTileSchedulerILb1ELb0ELb0ELi128EEEEEEEEEvNT_6ParamsE$_ZZN4cuteplIJNS_1CILi0EEES2_EJiEEEDaRKNS_15ArithmeticTupleIJDpT_EEERKNS3_IJDpT0_EEEENKUlDpRKT_E_clIJiS2_EEEDaSH_,@function
        .size           $_ZN7cutlass13device_kernelIN5flash19enable_sm80_to_sm89INS1_16FlashAttnBwdSm80INS1_25CollectiveMainloopBwdSm80ILi2ELi2EN4cute5tupleIJNS5_1CILi64EEENS7_ILi128EEES8_EEENS_10bfloat16_tEfNS_4arch4Sm80ELb0ELb0ELb1ELb1ELb1ELb0ELb0ELb0ELi2ELi2ELi4ELi2ELb1EEENS1_24CollectiveEpilogueBwdGQAISA_fSD_Li256ELb1ELb1EEENS1_19SingleTileSchedulerILb1ELb0ELb0ELi128EEEEEEEEEvNT_6ParamsE$_ZZN4cuteplIJNS_1CILi0EEES2_EJiEEEDaRKNS_15ArithmeticTupleIJDpT_EEERKNS3_IJDpT0_EEEENKUlDpRKT_E_clIJiS2_EEEDaSH_,($_ZN7cutlass13device_kernelIN5flash19enable_sm80_to_sm89INS1_16FlashAttnBwdSm80INS1_25CollectiveMainloopBwdSm80ILi2ELi2EN4cute5tupleIJNS5_1CILi64EEENS7_ILi128EEES8_EEENS_10bfloat16_tEfNS_4arch4Sm80ELb0ELb0ELb1ELb1ELb1ELb0ELb0ELb0ELi2ELi2ELi4ELi2ELb1EEENS1_24CollectiveEpilogueBwdGQAISA_fSD_Li256ELb1ELb1EEENS1_19SingleTileSchedulerILb1ELb0ELb0ELi128EEEEEEEEEvNT_6ParamsE$_ZZN4cuteplIJNS_1CILi0EEES2_EJiS2_EEEDaRKNS_15ArithmeticTupleIJDpT_EEERKNS3_IJDpT0_EEEENKUlDpRKT_E_clIJiS2_EEEDaSH_ - $_ZN7cutlass13device_kernelIN5flash19enable_sm80_to_sm89INS1_16FlashAttnBwdSm80INS1_25CollectiveMainloopBwdSm80ILi2ELi2EN4cute5tupleIJNS5_1CILi64EEENS7_ILi128EEES8_EEENS_10bfloat16_tEfNS_4arch4Sm80ELb0ELb0ELb1ELb1ELb1ELb0ELb0ELb0ELi2ELi2ELi4ELi2ELb1EEENS1_24CollectiveEpilogueBwdGQAISA_fSD_Li256ELb1ELb1EEENS1_19SingleTileSchedulerILb1ELb0ELb0ELi128EEEEEEEEEvNT_6ParamsE$_ZZN4cuteplIJNS_1CILi0EEES2_EJiEEEDaRKNS_15ArithmeticTupleIJDpT_EEERKNS3_IJDpT0_EEEENKUlDpRKT_E_clIJiS2_EEEDaSH_)
$_ZN7cutlass13device_kernelIN5flash19enable_sm80_to_sm89INS1_16FlashAttnBwdSm80INS1_25CollectiveMainloopBwdSm80ILi2ELi2EN4cute5tupleIJNS5_1CILi64EEENS7_ILi128EEES8_EEENS_10bfloat16_tEfNS_4arch4Sm80ELb0ELb0ELb1ELb1ELb1ELb0ELb0ELb0ELi2ELi2ELi4ELi2ELb1EEENS1_24CollectiveEpilogueBwdGQAISA_fSD_Li256ELb1ELb1EEENS1_19SingleTileSchedulerILb1ELb0ELb0ELi128EEEEEEEEEvNT_6ParamsE$_ZZN4cuteplIJNS_1CILi0EEES2_EJiEEEDaRKNS_15ArithmeticTupleIJDpT_EEERKNS3_IJDpT0_EEEENKUlDpRKT_E_clIJiS2_EEEDaSH_:
[----:B------:R-:W-:Y:S02]  /*9b40*/  IADD3 R6, R1, 0x188, RZ ;  /* 0x0000018801067810 */ /* 0x000fe40007ffe0ff */
[----:B------:R-:W-:Y:S02]  /*9b50*/  MOV R16, 0x9b80 ;  /* 0x00009b8000107802 */ /* 0x000fe40000000f00 */
[----:B------:R-:W-:Y:S02]  /*9b60*/  IADD3 R6, R6, c[0x0][0x20], RZ ;  /* 0x0000080006067a10 */ /* 0x000fe40007ffe0ff */
[----:B------:R-:W-:Y:S05]  /*9b70*/  CALL.REL.NOINC `($_ZN7cutlass13device_kernelIN5flash19enable_sm80_to_sm89INS1_16FlashAttnBwdSm80INS1_25CollectiveMainloopBwdSm80ILi2ELi2EN4cute5tupleIJNS5_1CILi64EEENS7_ILi128EEES8_EEENS_10bfloat16_tEfNS_4arch4Sm80ELb0ELb0ELb1ELb1ELb1ELb0ELb0ELb0ELi2ELi2ELi4ELi2ELb1EEENS1_24CollectiveEpilogueBwdGQAISA_fSD_Li256ELb1ELb1EEENS1_19SingleTileSchedulerILb1ELb0ELb0ELi128EEEEEEEEEvNT_6ParamsE$_ZN4cute5tupleIJiNS_1CILi0EEEEEC2ERKiRKS2_) ;  /* 0xffffdc3000007944 */ /* 0x000fea0003c3ffff */
[----:B------:R1:W5:Y:S01]  /*9b80*/  LDL R7, [R1+0x188] ;  /* 0x0001880001077983 */ /* 0x0003620000100800 */
[----:B------:R-:W-:-:S04]  /*9b90*/  MOV R11, 0x0 ;  /* 0x00000000000b7802 */ /* 0x000fc80000000f00 */
[----:B------:R-:W-:Y:S05]  /*9ba0*/  RET.REL.NODEC R10 `(_ZN7cutlass13device_kernelIN5flash19enable_sm80_to_sm89INS1_16FlashAttnBwdSm80INS1_25CollectiveMainloopBwdSm80ILi2ELi2EN4cute5tupleIJNS5_1CILi64EEENS7_ILi128EEES8_EEENS_10bfloat16_tEfNS_4arch4Sm80ELb0ELb0ELb1ELb1ELb1ELb0ELb0ELb0ELi2ELi2ELi4ELi2ELb1EEENS1_24CollectiveEpilogueBwdGQAISA_fSD_Li256ELb1ELb1EEENS1_19SingleTileSchedulerILb1ELb0ELb0ELi128EEEEEEEEEvNT_6ParamsE) ;  /* 0xffff64500a007950 */ /* 0x000fea0003c3ffff */
        .type           $_ZN7cutlass13device_kernelIN5flash19enable_sm80_to_sm89INS1_16FlashAttnBwdSm80INS1_25CollectiveMainloopBwdSm80ILi2ELi2EN4cute5tupleIJNS5_1CILi64EEENS7_ILi128EEES8_EEENS_10bfloat16_tEfNS_4arch4Sm80ELb0ELb0ELb1ELb1ELb1ELb0ELb0ELb0ELi2ELi2ELi4ELi2ELb1EEENS1_24CollectiveEpilogueBwdGQAISA_fSD_Li256ELb1ELb1EEENS1_19SingleTileSchedulerILb1ELb0ELb0ELi128EEEEEEEEEvNT_6ParamsE$_ZZN4cuteplIJNS_1CILi0EEES2_EJiS2_EEEDaRKNS_15ArithmeticTupleIJDpT_EEERKNS3_IJDpT0_EEEENKUlDpRKT_E_clIJiS2_EEEDaSH_,@function
        .size           $_ZN7cutlass13device_kernelIN5flash19enable_sm80_to_sm89INS1_16FlashAttnBwdSm80INS1_25CollectiveMainloopBwdSm80ILi2ELi2EN4cute5tupleIJNS5_1CILi64EEENS7_ILi128EEES8_EEENS_10bfloat16_tEfNS_4arch4Sm80ELb0ELb0ELb1ELb1ELb1ELb0ELb0ELb0ELi2ELi2ELi4ELi2ELb1EEENS1_24CollectiveEpilogueBwdGQAISA_fSD_Li256ELb1ELb1EEENS1_19SingleTileSchedulerILb1ELb0ELb0ELi128EEEEEEEEEvNT_6ParamsE$_ZZN4cuteplIJNS_1CILi0EEES2_EJiS2_EEEDaRKNS_15ArithmeticTupleIJDpT_EEERKNS3_IJDpT0_EEEENKUlDpRKT_E_clIJiS2_EEEDaSH_,($_ZN7cutlass13device_kernelIN5flash19enable_sm80_to_sm89INS1_16FlashAttnBwdSm80INS1_25CollectiveMainloopBwdSm80ILi2ELi2EN4cute5tupleIJNS5_1CILi64EEENS7_ILi128EEES8_EEENS_10bfloat16_tEfNS_4arch4Sm80ELb0ELb0ELb1ELb1ELb1ELb0ELb0ELb0ELi2ELi2ELi4ELi2ELb1EEENS1_24CollectiveEpilogueBwdGQAISA_fSD_Li256ELb1ELb1EEENS1_19SingleTileSchedulerILb1ELb0ELb0ELi128EEEEEEEEEvNT_6ParamsE$_ZZN4cuteplIJNS_1CILi0EEES2_iEJS2_S2_S2_iEEEDaRKNS_15ArithmeticTupleIJDpT_EEERKNS3_IJDpT0_EEEENKUlDpRKT_E_clIJS2_S2_iiEEEDaSH_ - $_ZN7cutlass13device_kernelIN5flash19enable_sm80_to_sm89INS1_16FlashAttnBwdSm80INS1_25CollectiveMainloopBwdSm80ILi2ELi2EN4cute5tupleIJNS5_1CILi64EEENS7_ILi128EEES8_EEENS_10bfloat16_tEfNS_4arch4Sm80ELb0ELb0ELb1ELb1ELb1ELb0ELb0ELb0ELi2ELi2ELi4ELi2ELb1EEENS1_24CollectiveEpilogueBwdGQAISA_fSD_Li256ELb1ELb1EEENS1_19SingleTileSchedulerILb1ELb0ELb0ELi128EEEEEEEEEvNT_6ParamsE$_ZZN4cuteplIJNS_1CILi0EEES2_EJiS2_EEEDaRKNS_15ArithmeticTupleIJDpT_EEERKNS3_IJDpT0_EEEENKUlDpRKT_E_clIJiS2_EEEDaSH_)
$_ZN7cutlass13device_kernelIN5flash19enable_sm80_to_sm89INS1_16FlashAttnBwdSm80INS1_25CollectiveMainloopBwdSm80ILi2ELi2EN4cute5tupleIJNS5_1CILi64EEENS7_ILi128EEES8_EEENS_10bfloat16_tEfNS_4arch4Sm80ELb0ELb0ELb1ELb1ELb1ELb0ELb0ELb0ELi2ELi2ELi4ELi2ELb1EEENS1_24CollectiveEpilogueBwdGQAISA_fSD_Li256ELb1ELb1EEENS1_19SingleTileSchedulerILb1ELb0ELb0ELi128EEEEEEEEEvNT_6ParamsE$_ZZN4cuteplIJNS_1CILi0EEES2_EJiS2_EEEDaRKNS_15ArithmeticTupleIJDpT_EEERKNS3_IJDpT0_EEEENKUlDpRKT_E_clIJiS2_EEEDaSH_:
[----:B------:R-:W-:Y:S02]  /*9bb0*/  IADD3 R6, R1, 0x188, RZ ;  /* 0x0000018801067810 */ /* 0x000fe40007ffe0ff */
[----:B------:R-:W-:Y:S02]  /*9bc0*/  MOV R16, 0x9bf0 ;  /* 0x00009bf000107802 */ /* 0x000fe40000000f00 */
[----:B------:R-:W-:Y:S02]  /*9bd0*/  IADD3 R6, R6, c[0x0][0x20], RZ ;  /* 0x0000080006067a10 */ /* 0x000fe40007ffe0ff */
[----:B------:R-:W-:Y:S05]  /*9be0*/  CALL.REL.NOINC `($_ZN7cutlass13device_kernelIN5flash19enable_sm80_to_sm89INS1_16FlashAttnBwdSm80INS1_25CollectiveMainloopBwdSm80ILi2ELi2EN4cute5tupleIJNS5_1CILi64EEENS7_ILi128EEES8_EEENS_10bfloat16_tEfNS_4arch4Sm80ELb0ELb0ELb1ELb1ELb1ELb0ELb0ELb0ELi2ELi2ELi4ELi2ELb1EEENS1_24CollectiveEpilogueBwdGQAISA_fSD_Li256ELb1ELb1EEENS1_19SingleTileSchedulerILb1ELb0ELb0ELi128EEEEEEEEEvNT_6ParamsE$_ZN4cute5tupleIJiNS_1CILi0EEEEEC2ERKiRKS2_) ;  /* 0xffffdbc000007944 */ /* 0x000fea0003c3ffff */
[----:B------:R1:W5:Y:S01]  /*9bf0*/  LDL R197, [R1+0x188] ;  /* 0x0001880001c57983 */ /* 0x0003620000100800 */
[----:B------:R-:W-:-:S04]  /*9c00*/  MOV R11, 0x0 ;  /* 0x00000000000b7802 */ /* 0x000fc80000000f00 */
[----:B------:R-:W-:Y:S05]  /*9c10*/  RET.REL.NODEC R10 `(_ZN7cutlass13device_kernelIN5flash19enable_sm80_to_sm89INS1_16FlashAttnBwdSm80INS1_25CollectiveMainloopBwdSm80ILi2ELi2EN4cute5tupleIJNS5_1CILi64EEENS7_ILi128EEES8_EEENS_10bfloat16_tEfNS_4arch4Sm80ELb0ELb0ELb1ELb1ELb1ELb0ELb0ELb0ELi2ELi2ELi4ELi2ELb1EEENS1_24CollectiveEpilogueBwdGQAISA_fSD_Li256ELb1ELb1EEENS1_19SingleTileSchedulerILb1ELb0ELb0ELi128EEEEEEEEEvNT_6ParamsE) ;  /* 0xffff63e00a007950 */ /* 0x000fea0003c3ffff */
        .type           $_ZN7cutlass13device_kernelIN5flash19enable_sm80_to_sm89INS1_16FlashAttnBwdSm80INS1_25CollectiveMainloopBwdSm80ILi2ELi2EN4cute5tupleIJNS5_1CILi64EEENS7_ILi128EEES8_EEENS_10bfloat16_tEfNS_4arch4Sm80ELb0ELb0ELb1ELb1ELb1ELb0ELb0ELb0ELi2ELi2ELi4ELi2ELb1EEENS1_24CollectiveEpilogueBwdGQAISA_fSD_Li256ELb1ELb1EEENS1_19SingleTileSchedulerILb1ELb0ELb0ELi128EEEEEEEEEvNT_6ParamsE$_ZZN4cuteplIJNS_1CILi0EEES2_iEJS2_S2_S2_iEEEDaRKNS_15ArithmeticTupleIJDpT_EEERKNS3_IJDpT0_EEEENKUlDpRKT_E_clIJS2_S2_iiEEEDaSH_,@function
        .size           $_ZN7cutlass13device_kernelIN5flash19enable_sm80_to_sm89INS1_16FlashAttnBwdSm80INS1_25CollectiveMainloopBwdSm80ILi2ELi2EN4cute5tupleIJNS5_1CILi64EEENS7_ILi128EEES8_EEENS_10bfloat16_tEfNS_4arch4Sm80ELb0ELb0ELb1ELb1ELb1ELb0ELb0ELb0ELi2ELi2ELi4ELi2ELb1EEENS1_24CollectiveEpilogueBwdGQAISA_fSD_Li256ELb1ELb1EEENS1_19SingleTileSchedulerILb1ELb0ELb0ELi128EEEEEEEEEvNT_6ParamsE$_ZZN4cuteplIJNS_1CILi0EEES2_iEJS2_S2_S2_iEEEDaRKNS_15ArithmeticTupleIJDpT_EEERKNS3_IJDpT0_EEEENKUlDpRKT_E_clIJS2_S2_iiEEEDaSH_,($_ZN7cutlass13device_kernelIN5flash19enable_sm80_to_sm89INS1_16FlashAttnBwdSm80INS1_25CollectiveMainloopBwdSm80ILi2ELi2EN4cute5tupleIJNS5_1CILi64EEENS7_ILi128EEES8_EEENS_10bfloat16_tEfNS_4arch4Sm80ELb0ELb0ELb1ELb1ELb1ELb0ELb0ELb0ELi2ELi2ELi4ELi2ELb1EEENS1_24CollectiveEpilogueBwdGQAISA_fSD_Li256ELb1ELb1EEENS1_19SingleTileSchedulerILb1ELb0ELb0ELi128EEEEEEEEEvNT_6ParamsE$_ZZN4cuteplIJNS_1CILi0EEEiEJS2_S2_iiEEEDaRKNS_15ArithmeticTupleIJDpT_EEERKNS3_IJDpT0_EEEENKUlDpRKT_E_clIJS2_iiiEEEDaSH_ - $_ZN7cutlass13device_kernelIN5flash19enable_sm80_to_sm89INS1_16FlashAttnBwdSm80INS1_25CollectiveMainloopBwdSm80ILi2ELi2EN4cute5tupleIJNS5_1CILi64EEENS7_ILi128EEES8_EEENS_10bfloat16_tEfNS_4arch4Sm80ELb0ELb0ELb1ELb1ELb1ELb0ELb0ELb0ELi2ELi2ELi4ELi2ELb1EEENS1_24CollectiveEpilogueBwdGQAISA_fSD_Li256ELb1ELb1EEENS1_19SingleTileSchedulerILb1ELb0ELb0ELi128EEEEEEEEEvNT_6ParamsE$_ZZN4cuteplIJNS_1CILi0EEES2_iEJS2_S2_S2_iEEEDaRKNS_15ArithmeticTupleIJDpT_EEERKNS3_IJDpT0_EEEENKUlDpRKT_E_clIJS2_S2_iiEEEDaSH_)
$_ZN7cutlass13device_kernelIN5flash19enable_sm80_to_sm89INS1_16FlashAttnBwdSm80INS1_25CollectiveMainloopBwdSm80ILi2ELi2EN4cute5tupleIJNS5_1CILi64EEENS7_ILi128EEES8_EEENS_10bfloat16_tEfNS_4arch4Sm80ELb0ELb0ELb1ELb1ELb1ELb0ELb0ELb0ELi2ELi2ELi4ELi2ELb1EEENS1_24CollectiveEpilogueBwdGQAISA_fSD_Li256ELb1ELb1EEENS1_19SingleTileSchedulerILb1ELb0ELb0ELi128EEEEEEEEEvNT_6ParamsE$_ZZN4cuteplIJNS_1CILi0EEES2_iEJS2_S2_S2_iEEEDaRKNS_15ArithmeticTupleIJDpT_EEERKNS3_IJDpT0_EEEENKUlDpRKT_E_clIJS2_S2_iiEEEDaSH_:
[----:B------:R-:W-:Y:S02]  /*9c20*/  IADD3 R10, R1, 0x19c, RZ ;  /* 0x0000019c010a7810 */ /* 0x000fe40007ffe0ff */
[----:B------:R-:W-:Y:S02]  /*9c30*/  MOV R18, 0x9c60 ;  /* 0x00009c6000127802 */ /* 0x000fe40000000f00 */
[----:B------:R-:W-:Y:S02]  /*9c40*/  IADD3 R10, R10, c[0x0][0x20], RZ ;  /* 0x000008000a0a7a10 */ /* 0x000fe40007ffe0ff */
[----:B------:R-:W-:Y:S05]  /*9c50*/  CALL.REL.NOINC `($_ZN7cutlass13device_kernelIN5flash19enable_sm80_to_sm89INS1_16FlashAttnBwdSm80INS1_25CollectiveMainloopBwdSm80ILi2ELi2EN4cute5tupleIJNS5_1CILi64EEENS7_ILi128EEES8_EEENS_10bfloat16_tEfNS_4arch4Sm80ELb0ELb0ELb1ELb1ELb1ELb0ELb0ELb0ELi2ELi2ELi4ELi2ELb1EEENS1_24CollectiveEpilogueBwdGQAISA_fSD_Li256ELb1ELb1EEENS1_19SingleTileSchedulerILb1ELb0ELb0ELi128EEEEEEEEEvNT_6ParamsE$_ZN4cute5tupleIJNS_1CILi0EEES2_iiEEC2ERKS2_S5_RKiS7_) ;  /* 0xffffda1000007944 */ /* 0x000fea0003c3ffff */
[----:B------:R2:W5:Y:S04]  /*9c60*/  LDL R52, [R1+0x1a0] ;  /* 0x0001a00001347983 */ /* 0x0005680000100800 */
[----:B-1----:R2:W5:Y:S01]  /*9c70*/  LDL R10, [R1+0x19c] ;  /* 0x00019c00010a7983 */ /* 0x0025620000100800 */
[----:B------:R-:W-:-:S04]  /*9c80*/  MOV R7, 0x0 ;  /* 0x0000000000077802 */ /* 0x000fc80000000f00 */
[----:B------:R-:W-:Y:S05]  /*9c90*/  RET.REL.NODEC R6 `(_ZN7cutlass13device_kernelIN5flash19enable_sm80_to_sm89INS1_16FlashAttnBwdSm80INS1_25CollectiveMainloopBwdSm80ILi2ELi2EN4cute5tupleIJNS5_1CILi64EEENS7_ILi128EEES8_EEENS_10bfloat16_tEfNS_4arch4Sm80ELb0ELb0ELb1ELb1ELb1ELb0ELb0ELb0ELi2ELi2ELi4ELi2ELb1EEENS1_24CollectiveEpilogueBwdGQAISA_fSD_Li256ELb1ELb1EEENS1_19SingleTileSchedulerILb1ELb0ELb0ELi128EEEEEEEEEvNT_6ParamsE) ;  /* 0xffff636006007950 */ /* 0x000fea0003c3ffff */
        .type           $_ZN7cutlass13device_kernelIN5flash19enable_sm80_to_sm89INS1_16FlashAttnBwdSm80INS1_25CollectiveMainloopBwdSm80ILi2ELi2EN4cute5tupleIJNS5_1CILi64EEENS7_ILi128EEES8_EEENS_10bfloat16_tEfNS_4arch4Sm80ELb0ELb0ELb1ELb1ELb1ELb0ELb0ELb0ELi2ELi2ELi4ELi2ELb1EEENS1_24CollectiveEpilogueBwdGQAISA_fSD_Li256ELb1ELb1EEENS1_19SingleTileSchedulerILb1ELb0ELb0ELi128EEEEEEEEEvNT_6ParamsE$_ZZN4cuteplIJNS_1CILi0EEEiEJS2_S2_iiEEEDaRKNS_15ArithmeticTupleIJDpT_EEERKNS3_IJDpT0_EEEENKUlDpRKT_E_clIJS2_iiiEEEDaSH_,@function
        .size           $_ZN7cutlass13device_kernelIN5flash19enable_sm80_to_sm89INS1_16FlashAttnBwdSm80INS1_25CollectiveMainloopBwdSm80ILi2ELi2EN4cute5tupleIJNS5_1CILi64EEENS7_ILi128EEES8_EEENS_10bfloat16_tEfNS_4arch4Sm80ELb0ELb0ELb1ELb1ELb1ELb0ELb0ELb0ELi2ELi2ELi4ELi2ELb1EEENS1_24CollectiveEpilogueBwdGQAISA_fSD_Li256ELb1ELb1EEENS1_19SingleTileSchedulerILb1ELb0ELb0ELi128EEEEEEEEEvNT_6ParamsE$_ZZN4cuteplIJNS_1CILi0EEEiEJS2_S2_iiEEEDaRKNS_15ArithmeticTupleIJDpT_EEERKNS3_IJDpT0_EEEENKUlDpRKT_E_clIJS2_iiiEEEDaSH_,($_ZN7cutlass13device_kernelIN5flash19enable_sm80_to_sm89INS1_16FlashAttnBwdSm80INS1_25CollectiveMainloopBwdSm80ILi2ELi2EN4cute5tupleIJNS5_1CILi64EEENS7_ILi128EEES8_EEENS_10bfloat16_tEfNS_4arch4Sm80ELb0ELb0ELb1ELb1ELb1ELb0ELb0ELb0ELi2ELi2ELi4ELi2ELb1EEENS1_24CollectiveEpilogueBwdGQAISA_fSD_Li256ELb1ELb1EEENS1_19SingleTileSchedulerILb1ELb0ELb0ELi128EEEEEEEEEvNT_6ParamsE$_ZZN4cuteplIJiEJNS_1CILi0EEEEEEDaRKNS_15ArithmeticTupleIJDpT_EEERKNS3_IJDpT0_EEEENKUlDpRKT_E_clIJiEEEDaSH_ - $_ZN7cutlass13device_kernelIN5flash19enable_sm80_to_sm89INS1_16FlashAttnBwdSm80INS1_25CollectiveMainloopBwdSm80ILi2ELi2EN4cute5tupleIJNS5_1CILi64EEENS7_ILi128EEES8_EEENS_10bfloat16_tEfNS_4arch4Sm80ELb0ELb0ELb1ELb1ELb1ELb0ELb0ELb0ELi2ELi2ELi4ELi2ELb1EEENS1_24CollectiveEpilogueBwdGQAISA_fSD_Li256ELb1ELb1EEENS1_19SingleTileSchedulerILb1ELb0ELb0ELi128EEEEEEEEEvNT_6ParamsE$_ZZN4cuteplIJNS_1CILi0EEEiEJS2_S2_iiEEEDaRKNS_15ArithmeticTupleIJDpT_EEERKNS3_IJDpT0_EEEENKUlDpRKT_E_clIJS2_iiiEEEDaSH_)
$_ZN7cutlass13device_kernelIN5flash19enable_sm80_to_sm89INS1_16FlashAttnBwdSm80INS1_25CollectiveMainloopBwdSm80ILi2ELi2EN4cute5tupleIJNS5_1CILi64EEENS7_ILi128EEES8_EEENS_10bfloat16_tEfNS_4arch4Sm80ELb0ELb0ELb1ELb1ELb1ELb0ELb0ELb0ELi2ELi2ELi4ELi2ELb1EEENS1_24CollectiveEpilogueBwdGQAISA_fSD_Li256ELb1ELb1EEENS1_19SingleTileSchedulerILb1ELb0ELb0ELi128EEEEEEEEEvNT_6ParamsE$_ZZN4cuteplIJNS_1CILi0EEEiEJS2_S2_iiEEEDaRKNS_15ArithmeticTupleIJDpT_EEERKNS3_IJDpT0_EEEENKUlDpRKT_E_clIJS2_iiiEEEDaSH_:
[----:B------:R-:W-:Y:S01]  /*9ca0*/  IADD3 R7, R1, 0x19c, RZ ;  /* 0x0000019c01077810 */ /* 0x000fe20007ffe0ff */
[----:B------:R-:W-:Y:S01]  /*9cb0*/  IMAD.MOV.U32 R52, RZ, RZ, R6 ;  /* 0x000000ffff347224 */ /* 0x000fe200078e0006 */
[----:B------:R-:W-:Y:S01]  /*9cc0*/  MOV R18, 0x9d00 ;  /* 0x00009d0000127802 */ /* 0x000fe20000000f00 */
[----:B------:R-:W-:Y:S01]  /*9cd0*/  IMAD.MOV.U32 R6, RZ, RZ, R13 ;  /* 0x000000ffff067224 */ /* 0x000fe200078e000d */
[----:B------:R-:W-:Y:S02]  /*9ce0*/  IADD3 R7, R7, c[0x0][0x20], RZ ;  /* 0x0000080007077a10 */ /* 0x000fe40007ffe0ff */
[----:B------:R-:W-:Y:S05]  /*9cf0*/  CALL.REL.NOINC `($_ZN7cutlass13device_kernelIN5flash19enable_sm80_to_sm89INS1_16FlashAttnBwdSm80INS1_25CollectiveMainloopBwdSm80ILi2ELi2EN4cute5tupleIJNS5_1CILi64EEENS7_ILi128EEES8_EEENS_10bfloat16_tEfNS_4arch4Sm80ELb0ELb0ELb1ELb1ELb1ELb0ELb0ELb0ELi2ELi2ELi4ELi2ELb1EEENS1_24CollectiveEpilogueBwdGQAISA_fSD_Li256ELb1ELb1EEENS1_19SingleTileSchedulerILb1ELb0ELb0ELi128EEEEEEEEEvNT_6ParamsE$_ZN4cute5tupleIJNS_1CILi0EEEiiiEEC2ERKS2_RKiS7_S7_) ;  /* 0xffffda1000007944 */ /* 0x000fea0003c3ffff */
[----:B------:R1:W5:Y:S04]  /*9d00*/  LDL R18, [R1+0x19c] ;  /* 0x00019c0001127983 */ /* 0x0003680000100800 */
[----:B------:R1:W5:Y:S01]  /*9d10*/  LDL.64 R6, [R1+0x1a0] ;  /* 0x0001a00001067983 */ /* 0x0003620000100a00 */
[----:B------:R-:W-:-:S04]  /*9d20*/  MOV R17, 0x0 ;  /* 0x0000000000117802 */ /* 0x000fc80000000f00 */
[----:B------:R-:W-:Y:S05]  /*9d30*/  RET.REL.NODEC R16 `(_ZN7cutlass13device_kernelIN5flash19enable_sm80_to_sm89INS1_16FlashAttnBwdSm80INS1_25CollectiveMainloopBwdSm80ILi2ELi2EN4cute5tupleIJNS5_1CILi64EEENS7_ILi128EEES8_EEENS_10bfloat16_tEfNS_4arch4Sm80ELb0ELb0ELb1ELb1ELb1ELb0ELb0ELb0ELi2ELi2ELi4ELi2ELb1EEENS1_24CollectiveEpilogueBwdGQAISA_fSD_Li256ELb1ELb1EEENS1_19SingleTileSchedulerILb1ELb0ELb0ELi128EEEEEEEEEvNT_6ParamsE) ;  /* 0xffff62c010007950 */ /* 0x000fea0003c3ffff */
        .type           $_ZN7cutlass13device_kernelIN5flash19enable_sm80_to_sm89INS1_16FlashAttnBwdSm80INS1_25CollectiveMainloopBwdSm80ILi2ELi2EN4cute5tupleIJNS5_1CILi64EEENS7_ILi128EEES8_EEENS_10bfloat16_tEfNS_4arch4Sm80ELb0ELb0ELb1ELb1ELb1ELb0ELb0ELb0ELi2ELi2ELi4ELi2ELb1EEENS1_24CollectiveEpilogueBwdGQAISA_fSD_Li256ELb1ELb1EEENS1_19SingleTileSchedulerILb1ELb0ELb0ELi128EEEEEEEEEvNT_6ParamsE$_ZZN4cuteplIJiEJNS_1CILi0EEEEEEDaRKNS_15ArithmeticTupleIJDpT_EEERKNS3_IJDpT0_EEEENKUlDpRKT_E_clIJiEEEDaSH_,@function
        .size           $_ZN7cutlass13device_kernelIN5flash19enable_sm80_to_sm89INS1_16FlashAttnBwdSm80INS1_25CollectiveMainloopBwdSm80ILi2ELi2EN4cute5tupleIJNS5_1CILi64EEENS7_ILi128EEES8_EEENS_10bfloat16_tEfNS_4arch4Sm80ELb0ELb0ELb1ELb1ELb1ELb0ELb0ELb0ELi2ELi2ELi4ELi2ELb1EEENS1_24CollectiveEpilogueBwdGQAISA_fSD_Li256ELb1ELb1EEENS1_19SingleTileSchedulerILb1ELb0ELb0ELi128EEEEEEEEEvNT_6ParamsE$_ZZN4cuteplIJiEJNS_1CILi0EEEEEEDaRKNS_15ArithmeticTupleIJDpT_EEERKNS3_IJDpT0_EEEENKUlDpRKT_E_clIJiEEEDaSH_,($_ZN7cutlass13device_kernelIN5flash19enable_sm80_to_sm89INS1_16FlashAttnBwdSm80INS1_25CollectiveMainloopBwdSm80ILi2ELi2EN4cute5tupleIJNS5_1CILi64EEENS7_ILi128EEES8_EEENS_10bfloat16_tEfNS_4arch4Sm80ELb0ELb0ELb1ELb1ELb1ELb0ELb0ELb0ELi2ELi2ELi4ELi2ELb1EEENS1_24CollectiveEpilogueBwdGQAISA_fSD_Li256ELb1ELb1EEENS1_19SingleTileSchedulerILb1ELb0ELb0ELi128EEEEEEEEEvNT_6ParamsE$_ZZN4cuteplIJiEJNS_1CILi0EEEiEEEDaRKNS_15ArithmeticTupleIJDpT_EEERKNS3_IJDpT0_EEEENKUlDpRKT_E_clIJiiEEEDaSH_ - $_ZN7cutlass13device_kernelIN5flash19enable_sm80_to_sm89INS1_16FlashAttnBwdSm80INS1_25CollectiveMainloopBwdSm80ILi2ELi2EN4cute5tupleIJNS5_1CILi64EEENS7_ILi128EEES8_EEENS_10bfloat16_tEfNS_4arch4Sm80ELb0ELb0ELb1ELb1ELb1ELb0ELb0ELb0ELi2ELi2ELi4ELi2ELb1EEENS1_24CollectiveEpilogueBwdGQAISA_fSD_Li256ELb1ELb1EEENS1_19SingleTileSchedulerILb1ELb0ELb0ELi128EEEEEEEEEvNT_6ParamsE$_ZZN4cuteplIJiEJNS_1CILi0EEEEEEDaRKNS_15ArithmeticTupleIJDpT_EEERKNS3_IJDpT0_EEEENKUlDpRKT_E_clIJiEEEDaSH_)
$_ZN7cutlass13device_kernelIN5flash19enable_sm80_to_sm89INS1_16FlashAttnBwdSm80INS1_25CollectiveMainloopBwdSm80ILi2ELi2EN4cute5tupleIJNS5_1CILi64EEENS7_ILi128EEES8_EEENS_10bfloat16_tEfNS_4arch4Sm80ELb0ELb0ELb1ELb1ELb1ELb0ELb0ELb0ELi2ELi2ELi4ELi2ELb1EEENS1_24CollectiveEpilogueBwdGQAISA_fSD_Li256ELb1ELb1EEENS1_19SingleTileSchedulerILb1ELb0ELb0ELi128EEEEEEEEEvNT_6ParamsE$_ZZN4cuteplIJiEJNS_1CILi0EEEEEEDaRKNS_15ArithmeticTupleIJDpT_EEERKNS3_IJDpT0_EEEENKUlDpRKT_E_clIJiEEEDaSH_:
[----:B------:R-:W-:Y:S02]  /*9d40*/  IADD3 R6, R1, 0x188, RZ ;  /* 0x0000018801067810 */ /* 0x000fe40007ffe0ff */
[----:B------:R-:W-:Y:S02]  /*9d50*/  MOV R16, 0x9d80 ;  /* 0x00009d8000107802 */ /* 0x000fe40000000f00 */
[----:B------:R-:W-:Y:S02]  /*9d60*/  IADD3 R6, R6, c[0x0][0x20], RZ ;  /* 0x0000080006067a10 */ /* 0x000fe40007ffe0ff */
[----:B------:R-:W-:Y:S05]  /*9d70*/  CALL.REL.NOINC `($_ZN7cutlass13device_kernelIN5flash19enable_sm80_to_sm89INS1_16FlashAttnBwdSm80INS1_25CollectiveMainloopBwdSm80ILi2ELi2EN4cute5tupleIJNS5_1CILi64EEENS7_ILi128EEES8_EEENS_10bfloat16_tEfNS_4arch4Sm80ELb0ELb0ELb1ELb1ELb1ELb0ELb0ELb0ELi2ELi2ELi4ELi2ELb1EEENS1_24CollectiveEpilogueBwdGQAISA_fSD_Li256ELb1ELb1EEENS1_19SingleTileSchedulerILb1ELb0ELb0ELi128EEEEEEEEEvNT_6ParamsE$_ZN4cute5tupleIJiEEC2ERKi) ;  /* 0xffffd9e000007944 */ /* 0x000fea0003c3ffff */
[----:B------:R1:W5:Y:S01]  /*9d80*/  LDL R6, [R1+0x188] ;  /* 0x0001880001067983 */ /* 0x0003620000100800 */
[----:B------:R-:W-:Y:S02]  /*9d90*/  MOV R16, R20 ;  /* 0x0000001400107202 */ /* 0x000fe40000000f00 */
[----:B------:R-:W-:-:S04]  /*9da0*/  MOV R17, 0x0 ;  /* 0x0000000000117802 */ /* 0x000fc80000000f00 */
[----:B------:R-:W-:Y:S05]  /*9db0*/  RET.REL.NODEC R16 `(_ZN7cutlass13device_kernelIN5flash19enable_sm80_to_sm89INS1_16FlashAttnBwdSm80INS1_25CollectiveMainloopBwdSm80ILi2ELi2EN4cute5tupleIJNS5_1CILi64EEENS7_ILi128EEES8_EEENS_10bfloat16_tEfNS_4arch4Sm80ELb0ELb0ELb1ELb1ELb1ELb0ELb0ELb0ELi2ELi2ELi4ELi2ELb1EEENS1_24CollectiveEpilogueBwdGQAISA_fSD_Li256ELb1ELb1EEENS1_19SingleTileSchedulerILb1ELb0ELb0ELi128EEEEEEEEEvNT_6ParamsE) ;  /* 0xffff624010007950 */ /* 0x000fea0003c3ffff */
        .type           $_ZN7cutlass13device_kernelIN5flash19enable_sm80_to_sm89INS1_16FlashAttnBwdSm80INS1_25CollectiveMainloopBwdSm80ILi2ELi2EN4cute5tupleIJNS5_1CILi64EEENS7_ILi128EEES8_EEENS_10bfloat16_tEfNS_4arch4Sm80ELb0ELb0ELb1ELb1ELb1ELb0ELb0ELb0ELi2ELi2ELi4ELi2ELb1EEENS1_24CollectiveEpilogueBwdGQAISA_fSD_Li256ELb1ELb1EEENS1_19SingleTileSchedulerILb1ELb0ELb0ELi128EEEEEEEEEvNT_6ParamsE$_ZZN4cuteplIJiEJNS_1CILi0EEEiEEEDaRKNS_15ArithmeticTupleIJDpT_EEERKNS3_IJDpT0_EEEENKUlDpRKT_E_clIJiiEEEDaSH_,@function
        .size           $_ZN7cutlass13device_kernelIN5flash19enable_sm80_to_sm89INS1_16FlashAttnBwdSm80INS1_25CollectiveMainloopBwdSm80ILi2ELi2EN4cute5tupleIJNS5_1CILi64EEENS7_ILi128EEES8_EEENS_10bfloat16_tEfNS_4arch4Sm80ELb0ELb0ELb1ELb1ELb1ELb0ELb0ELb0ELi2ELi2ELi4ELi2ELb1EEENS1_24CollectiveEpilogueBwdGQAISA_fSD_Li256ELb1ELb1EEENS1_19SingleTileSchedulerILb1ELb0ELb0ELi128EEEEEEEEEvNT_6ParamsE$_ZZN4cuteplIJiEJNS_1CILi0EEEiEEEDaRKNS_15ArithmeticTupleIJDpT_EEERKNS3_IJDpT0_EEEENKUlDpRKT_E_clIJiiEEEDaSH_,($_ZN7cutlass13device_kernelIN5flash19enable_sm80_to_sm89INS1_16FlashAttnBwdSm80INS1_25CollectiveMainloopBwdSm80ILi2ELi2EN4cute5tupleIJNS5_1CILi64EEENS7_ILi128EEES8_EEENS_10bfloat16_tEfNS_4arch4Sm80ELb0ELb0ELb1ELb1ELb1ELb0ELb0ELb0ELi2ELi2ELi4ELi2ELb1EEENS1_24CollectiveEpilogueBwdGQAISA_fSD_Li256ELb1ELb1EEENS1_19SingleTileSchedulerILb1ELb0ELb0ELi128EEEEEEEEEvNT_6ParamsE$_ZZN4cuteplIJiiEJNS_1CILi0EEES2_EEEDaRKNS_15ArithmeticTupleIJDpT_EEERKNS3_IJDpT0_EEEENKUlDpRKT_E_clIJiiEEEDaSH_ - $_ZN7cutlass13device_kernelIN5flash19enable_sm80_to_sm89INS1_16FlashAttnBwdSm80INS1_25CollectiveMainloopBwdSm80ILi2ELi2EN4cute5tupleIJNS5_1CILi64EEENS7_ILi128EEES8_EEENS_10bfloat16_tEfNS_4arch4Sm80ELb0ELb0ELb1ELb1ELb1ELb0ELb0ELb0ELi2ELi2ELi4ELi2ELb1EEENS1_24CollectiveEpilogueBwdGQAISA_fSD_Li256ELb1ELb1EEENS1_19SingleTileSchedulerILb1ELb0ELb0ELi128EEEEEEEEEvNT_6ParamsE$_ZZN4cuteplIJiEJNS_1CILi0EEEiEEEDaRKNS_15ArithmeticTupleIJDpT_EEERKNS3_IJDpT0_EEEENKUlDpRKT_E_clIJiiEEEDaSH_)
$_ZN7cutlass13device_kernelIN5flash19enable_sm80_to_sm89INS1_16FlashAttnBwdSm80INS1_25CollectiveMainloopBwdSm80ILi2ELi2EN4cute5tupleIJNS5_1CILi64EEENS7_ILi128EEES8_EEENS_10bfloat16_tEfNS_4arch4Sm80ELb0ELb0ELb1ELb1ELb1ELb0ELb0ELb0ELi2ELi2ELi4ELi2ELb1EEENS1_24CollectiveEpilogueBwdGQAISA_fSD_Li256ELb1ELb1EEENS1_19SingleTileSchedulerILb1ELb0ELb0ELi128EEEEEEEEEvNT_6ParamsE$_ZZN4cuteplIJiEJNS_1CILi0EEEiEEEDaRKNS_15ArithmeticTupleIJDpT_EEERKNS3_IJDpT0_EEEENKUlDpRKT_E_clIJiiEEEDaSH_:
[----:B------:R-:W-:Y:S02]  /*9dc0*/  IADD3 R7, R1, 0x19c, RZ ;  /* 0x0000019c01077810 */ /* 0x000fe40007ffe0ff */
[----:B------:R-:W-:Y:S02]  /*9dd0*/  MOV R8, 0x9e00 ;  /* 0x00009e0000087802 */ /* 0x000fe40000000f00 */
[----:B------:R-:W-:Y:S02]  /*9de0*/  IADD3 R7, R7, c[0x0][0x20], RZ ;  /* 0x0000080007077a10 */ /* 0x000fe40007ffe0ff */
[----:B------:R-:W-:Y:S05]  /*9df0*/  CALL.REL.NOINC `($_ZN7cutlass13device_kernelIN5flash19enable_sm80_to_sm89INS1_16FlashAttnBwdSm80INS1_25CollectiveMainloopBwdSm80ILi2ELi2EN4cute5tupleIJNS5_1CILi64EEENS7_ILi128EEES8_EEENS_10bfloat16_tEfNS_4arch4Sm80ELb0ELb0ELb1ELb1ELb1ELb0ELb0ELb0ELi2ELi2ELi4ELi2ELb1EEENS1_24CollectiveEpilogueBwdGQAISA_fSD_Li256ELb1ELb1EEENS1_19SingleTileSchedulerILb1ELb0ELb0ELi128EEEEEEEEEvNT_6ParamsE$_ZN4cute5tupleIJiiEEC2ERKiS3_) ;  /* 0xffffda0000007944 */ /* 0x000fea0003c3ffff */
[----:B-1----:R1:W5:Y:S04]  /*9e00*/  LDL R16, [R1+0x1a0] ;  /* 0x0001a00001107983 */ /* 0x0023680000100800 */
[----:B------:R1:W5:Y:S01]  /*9e10*/  LDL R6, [R1+0x19c] ;  /* 0x00019c0001067983 */ /* 0x0003620000100800 */
[----:B------:R-:W-:Y:S02]  /*9e20*/  MOV R8, R18 ;  /* 0x0000001200087202 */ /* 0x000fe40000000f00 */
[----:B------:R-:W-:-:S04]  /*9e30*/  MOV R9, 0x0 ;  /* 0x0000000000097802 */ /* 0x000fc80000000f00 */
[----:B------:R-:W-:Y:S05]  /*9e40*/  RET.REL.NODEC R8 `(_ZN7cutlass13device_kernelIN5flash19enable_sm80_to_sm89INS1_16FlashAttnBwdSm80INS1_25CollectiveMainloopBwdSm80ILi2ELi2EN4cute5tupleIJNS5_1CILi64EEENS7_ILi128EEES8_EEENS_10bfloat16_tEfNS_4arch4Sm80ELb0ELb0ELb1ELb1ELb1ELb0ELb0ELb0ELi2ELi2ELi4ELi2ELb1EEENS1_24CollectiveEpilogueBwdGQAISA_fSD_Li256ELb1ELb1EEENS1_19SingleTileSchedulerILb1ELb0ELb0ELi128EEEEEEEEEvNT_6ParamsE) ;  /* 0xffff61b008007950 */ /* 0x000fea0003c3ffff */
        .type           $_ZN7cutlass13device_kernelIN5flash19enable_sm80_to_sm89INS1_16FlashAttnBwdSm80INS1_25CollectiveMainloopBwdSm80ILi2ELi2EN4cute5tupleIJNS5_1CILi64EEENS7_ILi128EEES8_EEENS_10bfloat16_tEfNS_4arch4Sm80ELb0ELb0ELb1ELb1ELb1ELb0ELb0ELb0ELi2ELi2ELi4ELi2ELb1EEENS1_24CollectiveEpilogueBwdGQAISA_fSD_Li256ELb1ELb1EEENS1_19SingleTileSchedulerILb1ELb0ELb0ELi128EEEEEEEEEvNT_6ParamsE$_ZZN4cuteplIJiiEJNS_1CILi0EEES2_EEEDaRKNS_15ArithmeticTupleIJDpT_EEERKNS3_IJDpT0_EEEENKUlDpRKT_E_clIJiiEEEDaSH_,@function
        .size           $_ZN7cutlass13device_kernelIN5flash19enable_sm80_to_sm89INS1_16FlashAttnBwdSm80INS1_25CollectiveMainloopBwdSm80ILi2ELi2EN4cute5tupleIJNS5_1CILi64EEENS7_ILi128EEES8_EEENS_10bfloat16_tEfNS_4arch4Sm80ELb0ELb0ELb1ELb1ELb1ELb0ELb0ELb0ELi2ELi2ELi4ELi2ELb1EEENS1_24CollectiveEpilogueBwdGQAISA_fSD_Li256ELb1ELb1EEENS1_19SingleTileSchedulerILb1ELb0ELb0ELi128EEEEEEEEEvNT_6ParamsE$_ZZN4cuteplIJiiEJNS_1CILi0EEES2_EEEDaRKNS_15ArithmeticTupleIJDpT_EEERKNS3_IJDpT0_EEEENKUlDpRKT_E_clIJiiEEEDaSH_,($_ZN7cutlass13device_kernelIN5flash19enable_sm80_to_sm89INS1_16FlashAttnBwdSm80INS1_25CollectiveMainloopBwdSm80ILi2ELi2EN4cute5tupleIJNS5_1CILi64EEENS7_ILi128EEES8_EEENS_10bfloat16_tEfNS_4arch4Sm80ELb0ELb0ELb1ELb1ELb1ELb0ELb0ELb0ELi2ELi2ELi4ELi2ELb1EEENS1_24CollectiveEpilogueBwdGQAISA_fSD_Li256ELb1ELb1EEENS1_19SingleTileSchedulerILb1ELb0ELb0ELi128EEEEEEEEEvNT_6ParamsE$_ZZN5flash25CollectiveMainloopBwdSm80ILi2ELi2EN4cute5tupleIJNS1_1CILi64EEENS3_ILi128EEES4_EEEN7cutlass10bfloat16_tEfNS7_4arch4Sm80ELb0ELb0ELb1ELb1ELb1ELb0ELb0ELb0ELi2ELi2ELi4ELi2ELb1EE3mmaINS_16FlashAttnBwdSm80ISB_NS_24CollectiveEpilogueBwdGQAIS6_fSA_Li256ELb1ELb1EEENS_19SingleTileSchedulerILb1ELb0ELb0ELi128EEEE13SharedStorageENS1_6TensorINS1_11ArrayEngineIfLm32EEENS1_6LayoutINS2_IJNS2_IJNS3_ILi2EEESO_EEESO_NS3_ILi4EEEEEENS2_IJNS2_IJNS3_ILi1EEESO_EEESQ_NS3_ILi8EEEEEEEEEEEEbRKNSB_6ParamsERT0_S12_iNS2_IJiiiEEERT_ENKUliiE0_clEii - $_ZN7cutlass13device_kernelIN5flash19enable_sm80_to_sm89INS1_16FlashAttnBwdSm80INS1_25CollectiveMainloopBwdSm80ILi2ELi2EN4cute5tupleIJNS5_1CILi64EEENS7_ILi128EEES8_EEENS_10bfloat16_tEfNS_4arch4Sm80ELb0ELb0ELb1ELb1ELb1ELb0ELb0ELb0ELi2ELi2ELi4ELi2ELb1EEENS1_24CollectiveEpilogueBwdGQAISA_fSD_Li256ELb1ELb1EEENS1_19SingleTileSchedulerILb1ELb0ELb0ELi128EEEEEEEEEvNT_6ParamsE$_ZZN4cuteplIJiiEJNS_1CILi0EEES2_EEEDaRKNS_15ArithmeticTupleIJDpT_EEERKNS3_IJDpT0_EEEENKUlDpRKT_E_clIJiiEEEDaSH_)
$_ZN7cutlass13device_kernelIN5flash19enable_sm80_to_sm89INS1_16FlashAttnBwdSm80INS1_25CollectiveMainloopBwdSm80ILi2ELi2EN4cute5tupleIJNS5_1CILi64EEENS7_ILi128EEES8_EEENS_10bfloat16_tEfNS_4arch4Sm80ELb0ELb0ELb1ELb1ELb1ELb0ELb0ELb0ELi2ELi2ELi4ELi2ELb1EEENS1_24CollectiveEpilogueBwdGQAISA_fSD_Li256ELb1ELb1EEENS1_19SingleTileSchedulerILb1ELb0ELb0ELi128EEEEEEEEEvNT_6ParamsE$_ZZN4cuteplIJiiEJNS_1CILi0EEES2_EEEDaRKNS_15ArithmeticTupleIJDpT_EEERKNS3_IJDpT0_EEEENKUlDpRKT_E_clIJiiEEEDaSH_:
[----:B------:R-:W-:Y:S01]  /*9e50*/  IADD3 R7, R1, 0x188, RZ ;  /* 0x0000018801077810 */ /* 0x000fe20007ffe0ff */
[----:B------:R-:W-:Y:S01]  /*9e60*/  IMAD.MOV.U32 R6, RZ, RZ, R4 ;  /* 0x000000ffff067224 */ /* 0x000fe200078e0004 */
[----:B------:R-:W-:Y:S02]  /*9e70*/  MOV R8, 0x9ea0 ;  /* 0x00009ea000087802 */ /* 0x000fe40000000f00 */
[----:B------:R-:W-:Y:S02]  /*9e80*/  IADD3 R7, R7, c[0x0][0x20], RZ ;  /* 0x0000080007077a10 */ /* 0x000fe40007ffe0ff */
[----:B------:R-:W-:Y:S05]  /*9e90*/  CALL.REL.NOINC `($_ZN7cutlass13device_kernelIN5flash19enable_sm80_to_sm89INS1_16FlashAttnBwdSm80INS1_25CollectiveMainloopBwdSm80ILi2ELi2EN4cute5tupleIJNS5_1CILi64EEENS7_ILi128EEES8_EEENS_10bfloat16_tEfNS_4arch4Sm80ELb0ELb0ELb1ELb1ELb1ELb0ELb0ELb0ELi2ELi2ELi4ELi2ELb1EEENS1_24CollectiveEpilogueBwdGQAISA_fSD_Li256ELb1ELb1EEENS1_19SingleTileSchedulerILb1ELb0ELb0ELi128EEEEEEEEEvNT_6ParamsE$_ZN4cute5tupleIJiiEEC2ERKiS3_) ;  /* 0xffffd96000007944 */ /* 0x000fea0003c3ffff */
[----:B-1----:R1:W5:Y:S01]  /*9ea0*/  LDL R6, [R1+0x188] ;  /* 0x0001880001067983 */ /* 0x0023620000100800 */
[----:B------:R-:W-:Y:S02]  /*9eb0*/  MOV R8, R18 ;  /* 0x0000001200087202 */ /* 0x000fe40000000f00 */
[----:B------:R-:W-:-:S04]  /*9ec0*/  MOV R9, 0x0 ;  /* 0x0000000000097802 */ /* 0x000fc80000000f00 */
[----:B------:R-:W-:Y:S05]  /*9ed0*/  RET.REL.NODEC R8 `(_ZN7cutlass13device_kernelIN5flash19enable_sm80_to_sm89INS1_16FlashAttnBwdSm80INS1_25CollectiveMainloopBwdSm80ILi2ELi2EN4cute5tupleIJNS5_1CILi64EEENS7_ILi128EEES8_EEENS_10bfloat16_tEfNS_4arch4Sm80ELb0ELb0ELb1ELb1ELb1ELb0ELb0ELb0ELi2ELi2ELi4ELi2ELb1EEENS1_24CollectiveEpilogueBwdGQAISA_fSD_Li256ELb1ELb1EEENS1_19SingleTileSchedulerILb1ELb0ELb0ELi128EEEEEEEEEvNT_6ParamsE) ;  /* 0xffff612008007950 */ /* 0x000fea0003c3ffff */
        .type           $_ZN7cutlass13device_kernelIN5flash19enable_sm80_to_sm89INS1_16FlashAttnBwdSm80INS1_25CollectiveMainloopBwdSm80ILi2ELi2EN4cute5tupleIJNS5_1CILi64EEENS7_ILi128EEES8_EEENS_10bfloat16_tEfNS_4arch4Sm80ELb0ELb0ELb1ELb1ELb1ELb0ELb0ELb0ELi2ELi2ELi4ELi2ELb1EEENS1_24CollectiveEpilogueBwdGQAISA_fSD_Li256ELb1ELb1EEENS1_19SingleTileSchedulerILb1ELb0ELb0ELi128EEEEEEEEEvNT_6ParamsE$_ZZN5flash25CollectiveMainloopBwdSm80ILi2ELi2EN4cute5tupleIJNS1_1CILi64EEENS3_ILi128EEES4_EEEN7cutlass10bfloat16_tEfNS7_4arch4Sm80ELb0ELb0ELb1ELb1ELb1ELb0ELb0ELb0ELi2ELi2ELi4ELi2ELb1EE3mmaINS_16FlashAttnBwdSm80ISB_NS_24CollectiveEpilogueBwdGQAIS6_fSA_Li256ELb1ELb1EEENS_19SingleTileSchedulerILb1ELb0ELb0ELi128EEEE13SharedStorageENS1_6TensorINS1_11ArrayEngineIfLm32EEENS1_6LayoutINS2_IJNS2_IJNS3_ILi2EEESO_EEESO_NS3_ILi4EEEEEENS2_IJNS2_IJNS3_ILi1EEESO_EEESQ_NS3_ILi8EEEEEEEEEEEEbRKNSB_6ParamsERT0_S12_iNS2_IJiiiEEERT_ENKUliiE0_clEii,@function
        .size           $_ZN7cutlass13device_kernelIN5flash19enable_sm80_to_sm89INS1_16FlashAttnBwdSm80INS1_25CollectiveMainloopBwdSm80ILi2ELi2EN4cute5tupleIJNS5_1CILi64EEENS7_ILi128EEES8_EEENS_10bfloat16_tEfNS_4arch4Sm80ELb0ELb0ELb1ELb1ELb1ELb0ELb0ELb0ELi2ELi2ELi4ELi2ELb1EEENS1_24CollectiveEpilogueBwdGQAISA_fSD_Li256ELb1ELb1EEENS1_19SingleTileSchedulerILb1ELb0ELb0ELi128EEEEEEEEEvNT_6ParamsE$_ZZN5flash25CollectiveMainloopBwdSm80ILi2ELi2EN4cute5tupleIJNS1_1CILi64EEENS3_ILi128EEES4_EEEN7cutlass10bfloat16_tEfNS7_4arch4Sm80ELb0ELb0ELb1ELb1ELb1ELb0ELb0ELb0ELi2ELi2ELi4ELi2ELb1EE3mmaINS_16FlashAttnBwdSm80ISB_NS_24CollectiveEpilogueBwdGQAIS6_fSA_Li256ELb1ELb1EEENS_19SingleTileSchedulerILb1ELb0ELb0ELi128EEEE13SharedStorageENS1_6TensorINS1_11ArrayEngineIfLm32EEENS1_6LayoutINS2_IJNS2_IJNS3_ILi2EEESO_EEESO_NS3_ILi4EEEEEENS2_IJNS2_IJNS3_ILi1EEESO_EEESQ_NS3_ILi8EEEEEEEEEEEEbRKNSB_6ParamsERT0_S12_iNS2_IJiiiEEERT_ENKUliiE0_clEii,($_ZN7cutlass13device_kernelIN5flash19enable_sm80_to_sm89INS1_16FlashAttnBwdSm80INS1_25CollectiveMainloopBwdSm80ILi2ELi2EN4cute5tupleIJNS5_1CILi64EEENS7_ILi128EEES8_EEENS_10bfloat16_tEfNS_4arch4Sm80ELb0ELb0ELb1ELb1ELb1ELb0ELb0ELb0ELi2ELi2ELi4ELi2ELb1EEENS1_24CollectiveEpilogueBwdGQAISA_fSD_Li256ELb1ELb1EEENS1_19SingleTileSchedulerILb1ELb0ELb0ELi128EEEEEEEEEvNT_6ParamsE$_ZZN5flash25CollectiveMainloopBwdSm80ILi2ELi2EN4cute5tupleIJNS1_1CILi64EEENS3_ILi128EEES4_EEEN7cutlass10bfloat16_tEfNS7_4arch4Sm80ELb0ELb0ELb1ELb1ELb1ELb0ELb0ELb0ELi2ELi2ELi4ELi2ELb1EE3mmaINS_16FlashAttnBwdSm80ISB_NS_24CollectiveEpilogueBwdGQAIS6_fSA_Li256ELb1ELb1EEENS_19SingleTileSchedulerILb1ELb0ELb0ELi128EEEE13SharedStorageENS1_6TensorINS1_11ArrayEngineIfLm32EEENS1_6LayoutINS2_IJNS2_IJNS3_ILi2EEESO_EEESO_NS3_ILi4EEEEEENS2_IJNS2_IJNS3_ILi1EEESO_EEESQ_NS3_ILi8EEEEEEEEEEEEbRKNSB_6ParamsERT0_S12_iNS2_IJiiiEEERT_ENKUliiE_clEii - $_ZN7cutlass13device_kernelIN5flash19enable_sm80_to_sm89INS1_16FlashAttnBwdSm80INS1_25CollectiveMainloopBwdSm80ILi2ELi2EN4cute5tupleIJNS5_1CILi64EEENS7_ILi128EEES8_EEENS_10bfloat16_tEfNS_4arch4Sm80ELb0ELb0ELb1ELb1ELb1ELb0ELb0ELb0ELi2ELi2ELi4ELi2ELb1EEENS1_24CollectiveEpilogueBwdGQAISA_fSD_Li256ELb1ELb1EEENS1_19SingleTileSchedulerILb1ELb0ELb0ELi128EEEEEEEEEvNT_6ParamsE$_ZZN5flash25CollectiveMainloopBwdSm80ILi2ELi2EN4cute5tupleIJNS1_1CILi64EEENS3_ILi128EEES4_EEEN7cutlass10bfloat16_tEfNS7_4arch4Sm80ELb0ELb0ELb1ELb1ELb1ELb0ELb0ELb0ELi2ELi2ELi4ELi2ELb1EE3mmaINS_16FlashAttnBwdSm80ISB_NS_24CollectiveEpilogueBwdGQAIS6_fSA_Li256ELb1ELb1EEENS_19SingleTileSchedulerILb1ELb0ELb0ELi128EEEE13SharedStorageENS1_6TensorINS1_11ArrayEngineIfLm32EEENS1_6LayoutINS2_IJNS2_IJNS3_ILi2EEESO_EEESO_NS3_ILi4EEEEEENS2_IJNS2_IJNS3_ILi1EEESO_EEESQ_NS3_ILi8EEEEEEEEEEEEbRKNSB_6ParamsERT0_S12_iNS2_IJiiiEEERT_ENKUliiE0_clEii)
$_ZN7cutlass13device_kernelIN5flash19enable_sm80_to_sm89INS1_16FlashAttnBwdSm80INS1_25CollectiveMainloopBwdSm80ILi2ELi2EN4cute5tupleIJNS5_1CILi64EEENS7_ILi128EEES8_EEENS_10bfloat16_tEfNS_4arch4Sm80ELb0ELb0ELb1ELb1ELb1ELb0ELb0ELb0ELi2ELi2ELi4ELi2ELb1EEENS1_24CollectiveEpilogueBwdGQAISA_fSD_Li256ELb1ELb1EEENS1_19SingleTileSchedulerILb1ELb0ELb0ELi128EEEEEEEEEvNT_6ParamsE$_ZZN5flash25CollectiveMainloopBwdSm80ILi2ELi2EN4cute5tupleIJNS1_1CILi64EEENS3_ILi128EEES4_EEEN7cutlass10bfloat16_tEfNS7_4arch4Sm80ELb0ELb0ELb1ELb1ELb1ELb0ELb0ELb0ELi2ELi2ELi4ELi2ELb1EE3mmaINS_16FlashAttnBwdSm80ISB_NS_24CollectiveEpilogueBwdGQAIS6_fSA_Li256ELb1ELb1EEENS_19SingleTileSchedulerILb1ELb0ELb0ELi128EEEE13SharedStorageENS1_6TensorINS1_11ArrayEngineIfLm32EEENS1_6LayoutINS2_IJNS2_IJNS3_ILi2EEESO_EEESO_NS3_ILi4EEEEEENS2_IJNS2_IJNS3_ILi1EEESO_EEESQ_NS3_ILi8EEEEEEEEEEEEbRKNSB_6ParamsERT0_S12_iNS2_IJiiiEEERT_ENKUliiE0_clEii:
        /* <DEDUP_REMOVED lines=10> */
[----:B-1---5:R-:W-:Y:S05]  /*9f80*/  CALL.REL.NOINC `($_ZN7cutlass13device_kernelIN5flash19enable_sm80_to_sm89INS1_16FlashAttnBwdSm80INS1_25CollectiveMainloopBwdSm80ILi2ELi2EN4cute5tupleIJNS5_1CILi64EEENS7_ILi128EEES8_EEENS_10bfloat16_tEfNS_4arch4Sm80ELb0ELb0ELb1ELb1ELb1ELb0ELb0ELb0ELi2ELi2ELi4ELi2ELb1EEENS1_24CollectiveEpilogueBwdGQAISA_fSD_Li256ELb1ELb1EEENS1_19SingleTileSchedulerILb1ELb0ELb0ELi128EEEEEEEEEvNT_6ParamsE$_ZN4cute3eso3ESOILb1ELb0EJNS_10UnderscoreES2_S2_iEEC2ERKS2_S5_S5_RKi) ;  /* 0xffffccd000007944 */ /* 0x022fea0003c3ffff */
[----:B-1----:R-:W2:Y:S01]  /*9f90*/  LDL R7, [R1+0x168] ;  /* 0x0001680001077983 */ /* 0x002ea20000100800 */
[----:B------:R-:W-:Y:S02]  /*9fa0*/  MOV R8, 0x9fd0 ;  /* 0x00009fd000087802 */ /* 0x000fe40000000f00 */
[----:B--2---:R-:W-:Y:S02]  /*9fb0*/  SHF.L.U32 R7, R7, 0xc, RZ ;  /* 0x0000000c07077819 */ /* 0x004fe400000006ff */
[----:B------:R-:W-:Y:S05]  /*9fc0*/  CALL.REL.NOINC `($_ZN7cutlass13device_kernelIN5flash19enable_sm80_to_sm89INS1_16FlashAttnBwdSm80INS1_25CollectiveMainloopBwdSm80ILi2ELi2EN4cute5tupleIJNS5_1CILi64EEENS7_ILi128EEES8_EEENS_10bfloat16_tEfNS_4arch4Sm80ELb0ELb0ELb1ELb1ELb1ELb0ELb0ELb0ELi2ELi2ELi4ELi2ELb1EEENS1_24CollectiveEpilogueBwdGQAISA_fSD_Li256ELb1ELb1EEENS1_19SingleTileSchedulerILb1ELb0ELb0ELi128EEEEEEEEEvNT_6ParamsE$_ZN4cute3eso3ESOILb1ELb0EJNS_6LayoutINS_5tupleIJNS3_IJNS_1CILi8EEENS4_ILi1EEEEEENS4_ILi2EEES6_EEENS3_IJNS3_IJS6_NS4_ILi0EEEEEENS4_ILi2048EEESA_EEEEEiEEC2ERKSE_RKi) ;  /* 0xffffd48000007944 */ /* 0x000fea0003c3ffff */
[----:B------:R-:W2:Y:S04]  /*9fd0*/  LD.E.64 R10, [R10.64] ;  /* 0x000000040a0a7980 */ /* 0x000ea8000c101b00 */
[----:B------:R-:W2:Y:S01]  /*9fe0*/  LDL R8, [R1+0x168] ;  /* 0x0001680001087983 */ /* 0x000ea20000100800 */
[----:B------:R-:W-:Y:S01]  /*9ff0*/  MOV R16, 0xa020 ;  /* 0x0000a02000107802 */ /* 0x000fe20000000f00 */
[----:B--2---:R-:W-:-:S04]  /*a000*/  IMAD.WIDE R8, R8, 0x2, R10 ;  /* 0x0000000208087825 */ /* 0x004fc800078e020a */
[----:B-1----:R-:W-:Y:S05]  /*a010*/  CALL.REL.NOINC `($_ZN7cutlass13device_kernelIN5flash19enable_sm80_to_sm89INS1_16FlashAttnBwdSm80INS1_25CollectiveMainloopBwdSm80ILi2ELi2EN4cute5tupleIJNS5_1CILi64EEENS7_ILi128EEES8_EEENS_10bfloat16_tEfNS_4arch4Sm80ELb0ELb0ELb1ELb1ELb1ELb0ELb0ELb0ELi2ELi2ELi4ELi2ELb1EEENS1_24CollectiveEpilogueBwdGQAISA_fSD_Li256ELb1ELb1EEENS1_19SingleTileSchedulerILb1ELb0ELb0ELi128EEEEEEEEEvNT_6ParamsE$_ZN4cute8smem_ptrIPN7cutlass10bfloat16_tEECI1NS_12iter_adaptorIS3_S4_EEES3_) ;  /* 0xffffd90000007944 */ /* 0x002fea0003c3ffff */
[----:B------:R1:W5:Y:S01]  /*a020*/  LDL.64 R6, [R1+0x168] ;  /* 0x0001680001067983 */ /* 0x0003620000100a00 */
[----:B------:R-:W-:-:S03]  /*a030*/  MOV R10, 0xa050 ;  /* 0x0000a050000a7802 */ /* 0x000fc60000000f00 */
[----:B-1---5:R-:W-:Y:S05]  /*a040*/  CALL.REL.NOINC `($_ZN7cutlass13device_kernelIN5flash19enable_sm80_to_sm89INS1_16FlashAttnBwdSm80INS1_25CollectiveMainloopBwdSm80ILi2ELi2EN4cute5tupleIJNS5_1CILi64EEENS7_ILi128EEES8_EEENS_10bfloat16_tEfNS_4arch4Sm80ELb0ELb0ELb1ELb1ELb1ELb0ELb0ELb0ELi2ELi2ELi4ELi2ELb1EEENS1_24CollectiveEpilogueBwdGQAISA_fSD_Li256ELb1ELb1EEENS1_19SingleTileSchedulerILb1ELb0ELb0ELi128EEEEEEEEEvNT_6ParamsE$_ZN4cute3eso3ESOILb1ELb0EJNS_6LayoutINS_5tupleIJNS3_IJNS_1CILi8EEENS4_ILi1EEEEEENS4_ILi2EEES6_EEENS3_IJNS3_IJS6_NS4_ILi0EEEEEENS4_ILi2048EEESA_EEEEENS_10ViewEngineINS_8smem_ptrIPN7cutlass10bfloat16_tEEEEEEEC2ERKSE_RKSL_) ;  /* 0xffffd3c000007944 */ /* 0x022fea0003c3ffff */
[----:B------:R2:W5:Y:S04]  /*a050*/  LDL.64 R104, [R1+0x168] ;  /* 0x0001680001687983 */ /* 0x0005680000100a00 */
[----:B------:R2:W5:Y:S01]  /*a060*/  LDL.64 R22, [R14+0x8] ;  /* 0x000008000e167983 */ /* 0x0005620000100a00 */
[----:B-1----:R-:W-:-:S02]  /*a070*/  MOV R7, R17 ;  /* 0x0000001100077202 */ /* 0x002fc40000000f00 */
[----:B------:R-:W-:Y:S02]  /*a080*/  MOV R8, 0xa0a0 ;  /* 0x0000a0a000087802 */ /* 0x000fe40000000f00 */
[----:B--2--5:R-:W-:Y:S05]  /*a090*/  CALL.REL.NOINC `($_ZN7cutlass13device_kernelIN5flash19enable_sm80_to_sm89INS1_16FlashAttnBwdSm80INS1_25CollectiveMainloopBwdSm80ILi2ELi2EN4cute5tupleIJNS5_1CILi64EEENS7_ILi128EEES8_EEENS_10bfloat16_tEfNS_4arch4Sm80ELb0ELb0ELb1ELb1ELb1ELb0ELb0ELb0ELi2ELi2ELi4ELi2ELb1EEENS1_24CollectiveEpilogueBwdGQAISA_fSD_Li256ELb1ELb1EEENS1_19SingleTileSchedulerILb1ELb0ELb0ELi128EEEEEEEEEvNT_6ParamsE$_ZN4cute3eso3ESOILb1ELb0EJNS_10UnderscoreES2_S2_iEEC2ERKS2_S5_S5_RKi) ;  /* 0xffffcbc000007944 */ /* 0x024fea0003c3ffff */
[----:B------:R-:W2:Y:S04]  /*a0a0*/  LDL R15, [R1+0x168] ;  /* 0x00016800010f7983 */ /* 0x000ea80000100800 */
[----:B-1----:R1:W5:Y:S01]  /*a0b0*/  LD.E.64 R6, [R22.64+0x8] ;  /* 0x0000080416067980 */ /* 0x002362000c101b00 */
[----:B------:R-:W-:Y:S02]  /*a0c0*/  MOV R8, 0xa0f0 ;  /* 0x0000a0f000087802 */ /* 0x000fe40000000f00 */
[----:B--2---:R-:W-:Y:S02]  /*a0d0*/  SHF.R.S32.HI R11, RZ, 0x1f, R15 ;  /* 0x0000001fff0b7819 */ /* 0x004fe4000001140f */
[----:B-1---5:R-:W-:Y:S05]  /*a0e0*/  CALL.REL.NOINC `($_ZN7cutlass13device_kernelIN5flash19enable_sm80_to_sm89INS1_16FlashAttnBwdSm80INS1_25CollectiveMainloopBwdSm80ILi2ELi2EN4cute5tupleIJNS5_1CILi64EEENS7_ILi128EEES8_EEENS_10bfloat16_tEfNS_4arch4Sm80ELb0ELb0ELb1ELb1ELb1ELb0ELb0ELb0ELi2ELi2ELi4ELi2ELb1EEENS1_24CollectiveEpilogueBwdGQAISA_fSD_Li256ELb1ELb1EEENS1_19SingleTileSchedulerILb1ELb0ELb0ELi128EEEEEEEEEvNT_6ParamsE$_ZZN4cute5sliceINS_5tupleIJNS_10UnderscoreES2_S2_iEEENS1_IJNS1_IJNS_1CILi1EEENS4_ILi0EEEEEElS6_lEEEEEDaRKT_RKT0_ENKUlRKT_RKT0_E_clIS2_lEEDaSH_SK_) ;  /* 0xffffddb000007944 */ /* 0x022fea0003c3ffff */
[----:B-----5:R-:W-:Y:S02]  /*a0f0*/  MOV R9, R7 ;  /* 0x0000000700097202 */ /* 0x020fe40000000f00 */
[----:B------:R-:W-:Y:S02]  /*a100*/  MOV R8, 0xa120 ;  /* 0x0000a12000087802 */ /* 0x000fe40000000f00 */
[----:B-1----:R-:W-:Y:S05]  /*a110*/  CALL.REL.NOINC `($_ZN7cutlass13device_kernelIN5flash19enable_sm80_to_sm89INS1_16FlashAttnBwdSm80INS1_25CollectiveMainloopBwdSm80ILi2ELi2EN4cute5tupleIJNS5_1CILi64EEENS7_ILi128EEES8_EEENS_10bfloat16_tEfNS_4arch4Sm80ELb0ELb0ELb1ELb1ELb1ELb0ELb0ELb0ELi2ELi2ELi4ELi2ELb1EEENS1_24CollectiveEpilogueBwdGQAISA_fSD_Li256ELb1ELb1EEENS1_19SingleTileSchedulerILb1ELb0ELb0ELi128EEEEEEEEEvNT_6ParamsE$_ZZN4cute12filter_tupleINS_5tupleIJNS_10UnderscoreES2_S2_iEEENS1_IJNS1_IJNS_1CILi1EEENS4_ILi0EEEEEElS6_lEEEZNS_5sliceIS3_S8_EEDaRKT_RKT0_EUlRKT_RKT0_E_EEDaSC_SF_OT1_ENKUlDpSI_E_clIJNS1_IJS7_EEENS1_IJlEEENS1_IJS6_EEENS1_IJEEEEEEDaSP_) ;  /* 0xffffd90000007944 */ /* 0x002fea0003c3ffff */
[----:B-----5:R-:W-:Y:S02]  /*a120*/  MOV R9, R7 ;  /* 0x0000000700097202 */ /* 0x020fe40000000f00 */
[----:B------:R-:W-:-:S02]  /*a130*/  MOV R8, 0xa150 ;  /* 0x0000a15000087802 */ /* 0x000fc40000000f00 */
[----:B-1----:R-:W-:Y:S05]  /*a140*/  CALL.REL.NOINC `($_ZN7cutlass13device_kernelIN5flash19enable_sm80_to_sm89INS1_16FlashAttnBwdSm80INS1_25CollectiveMainloopBwdSm80ILi2ELi2EN4cute5tupleIJNS5_1CILi64EEENS7_ILi128EEES8_EEENS_10bfloat16_tEfNS_4arch4Sm80ELb0ELb0ELb1ELb1ELb1ELb0ELb0ELb0ELi2ELi2ELi4ELi2ELb1EEENS1_24CollectiveEpilogueBwdGQAISA_fSD_Li256ELb1ELb1EEENS1_19SingleTileSchedulerILb1ELb0ELb0ELi128EEEEEEEEEvNT_6ParamsE$_ZN4cute5tupleIJNS0_IJNS0_IJNS_1CILi8EEENS1_ILi1EEEEEENS1_ILi2EEES3_EEENS0_IJNS0_IJS3_NS1_ILi0EEEEEElS7_EEEEEC2ERKS6_RKS9_) ;  /* 0xffffd34000007944 */ /* 0x002fea0003c3ffff */
        /* <DEDUP_REMOVED lines=8> */
[----:B-1---5:R-:W-:Y:S05]  /*a1d0*/  CALL.REL.NOINC `($_ZN7cutlass13device_kernelIN5flash19enable_sm80_to_sm89INS1_16FlashAttnBwdSm80INS1_25CollectiveMainloopBwdSm80ILi2ELi2EN4cute5tupleIJNS5_1CILi64EEENS7_ILi128EEES8_EEENS_10bfloat16_tEfNS_4arch4Sm80ELb0ELb0ELb1ELb1ELb1ELb0ELb0ELb0ELi2ELi2ELi4ELi2ELb1EEENS1_24CollectiveEpilogueBwdGQAISA_fSD_Li256ELb1ELb1EEENS1_19SingleTileSchedulerILb1ELb0ELb0ELi128EEEEEEEEEvNT_6ParamsE$_ZN4cute3eso3ESOILb0ELb0EJNS_6LayoutINS_5tupleIJNS3_IJNS_1CILi8EEENS4_ILi1EEEEEENS4_ILi2EEES6_EEENS3_IJNS3_IJS6_NS4_ILi0EEEEEElSA_EEEEElEEC2ERKSD_RKl) ;  /* 0xffffc79000007944 */ /* 0x022fea0003c3ffff */
[----:B------:R-:W2:Y:S04]  /*a1e0*/  LD.E.64 R22, [R22.64+0x18] ;  /* 0x0000180416167980 */ /* 0x000ea8000c101b00 */
[----:B-1----:R-:W2:Y:S04]  /*a1f0*/  LDL.64 R8, [R1+0x170] ;  /* 0x0001700001087983 */ /* 0x002ea80000100a00 */
[----:B------:R1:W5:Y:S01]  /*a200*/  LDL.64 R6, [R1+0x168] ;  /* 0x0001680001067983 */ /* 0x0003620000100a00 */
[----:B------:R-:W-:Y:S02]  /*a210*/  MOV R16, 0xa250 ;  /* 0x0000a25000107802 */ /* 0x000fe40000000f00 */
[----:B--2---:R-:W-:-:S04]  /*a220*/  LEA R10, P0, R8, R22, 0x1 ;  /* 0x00000016080a7211 */ /* 0x004fc800078008ff */
[----:B------:R-:W-:-:S04]  /*a230*/  LEA.HI.X R15, R8, R23, R9, 0x1, P0 ;  /* 0x00000017080f7211 */ /* 0x000fc800000f0c09 */
[----:B-1---5:R-:W-:Y:S05]  /*a240*/  CALL.REL.NOINC `($_ZN7cutlass13device_kernelIN5flash19enable_sm80_to_sm89INS1_16FlashAttnBwdSm80INS1_25CollectiveMainloopBwdSm80ILi2ELi2EN4cute5tupleIJNS5_1CILi64EEENS7_ILi128EEES8_EEENS_10bfloat16_tEfNS_4arch4Sm80ELb0ELb0ELb1ELb1ELb1ELb0ELb0ELb0ELi2ELi2ELi4ELi2ELb1EEENS1_24CollectiveEpilogueBwdGQAISA_fSD_Li256ELb1ELb1EEENS1_19SingleTileSchedulerILb1ELb0ELb0ELi128EEEEEEEEEvNT_6ParamsE$_ZN4cute8gmem_ptrIPKN7cutlass10bfloat16_tEECI1NS_12iter_adaptorIS4_S5_EEES4_) ;  /* 0xffffd5f000007944 */ /* 0x022fea0003c3ffff */
[----:B------:R-:W2:Y:S01]  /*a250*/  LDL.64 R22, [R1+0x168] ;  /* 0x0001680001167983 */ /* 0x000ea20000100a00 */
[----:B------:R-:W-:Y:S02]  /*a260*/  MOV R9, R7 ;  /* 0x0000000700097202 */ /* 0x000fe40000000f00 */
[----:B------:R-:W-:Y:S01]  /*a270*/  MOV R10, 0xa2a0 ;  /* 0x0000a2a0000a7802 */ /* 0x000fe20000000f00 */
[----:B--2---:R1:W-:Y:S04]  /*a280*/  STL.64 [R1+0x178], R22 ;  /* 0x0001781601007387 */ /* 0x0043e80000100a00 */
[----:B-1----:R-:W-:Y:S05]  /*a290*/  CALL.REL.NOINC `($_ZN7cutlass13device_kernelIN5flash19enable_sm80_to_sm89INS1_16FlashAttnBwdSm80INS1_25CollectiveMainloopBwdSm80ILi2ELi2EN4cute5tupleIJNS5_1CILi64EEENS7_ILi128EEES8_EEENS_10bfloat16_tEfNS_4arch4Sm80ELb0ELb0ELb1ELb1ELb1ELb0ELb0ELb0ELi2ELi2ELi4ELi2ELb1EEENS1_24CollectiveEpilogueBwdGQAISA_fSD_Li256ELb1ELb1EEENS1_19SingleTileSchedulerILb1ELb0ELb0ELi128EEEEEEEEEvNT_6ParamsE$_ZN4cute3eso3ESOILb0ELb0EJNS_6LayoutINS_5tupleIJNS3_IJNS_1CILi8EEENS4_ILi1EEEEEENS4_ILi2EEES6_EEENS3_IJNS3_IJS6_NS4_ILi0EEEEEElSA_EEEEENS_10ViewEngineINS_8gmem_ptrIPKN7cutlass10bfloat16_tEEEEEEEC2ERKSD_RKSL_) ;  /* 0xffffc64000007944 */ /* 0x002fea0003c3ffff */
        /* <DEDUP_REMOVED lines=10> */
[----:B-1---5:R-:W-:Y:S05]  /*a340*/  CALL.REL.NOINC `($_ZN7cutlass13device_kernelIN5flash19enable_sm80_to_sm89INS1_16FlashAttnBwdSm80INS1_25CollectiveMainloopBwdSm80ILi2ELi2EN4cute5tupleIJNS5_1CILi64EEENS7_ILi128EEES8_EEENS_10bfloat16_tEfNS_4arch4Sm80ELb0ELb0ELb1ELb1ELb1ELb0ELb0ELb0ELi2ELi2ELi4ELi2ELb1EEENS1_24CollectiveEpilogueBwdGQAISA_fSD_Li256ELb1ELb1EEENS1_19SingleTileSchedulerILb1ELb0ELb0ELi128EEEEEEEEEvNT_6ParamsE$_ZZN4cuteplIJiiEJNS_1CILi0EEES2_EEEDaRKNS_15ArithmeticTupleIJDpT_EEERKNS3_IJDpT0_EEEENKUlDpRKT_E_clIJiiEEEDaSH_) ;  /* 0xfffffb0000007944 */ /* 0x022fea0003c3ffff */
[----:B-----5:R-:W-:Y:S01]  /*a350*/  IMAD.IADD R22, R15, 0x1, -R6 ;  /* 0x000000010f167824 */ /* 0x020fe200078e0a06 */
[----:B------:R-:W-:Y:S02]  /*a360*/  MOV R7, RZ ;  /* 0x000000ff00077202 */ /* 0x000fe40000000f00 */
[----:B------:R-:W-:Y:S02]  /*a370*/  MOV R8, 0xa390 ;  /* 0x0000a39000087802 */ /* 0x000fe40000000f00 */
[----:B-1----:R-:W-:Y:S05]  /*a380*/  CALL.REL.NOINC `($_ZN7cutlass13device_kernelIN5flash19enable_sm80_to_sm89INS1_16FlashAttnBwdSm80INS1_25CollectiveMainloopBwdSm80ILi2ELi2EN4cute5tupleIJNS5_1CILi64EEENS7_ILi128EEES8_EEENS_10bfloat16_tEfNS_4arch4Sm80ELb0ELb0ELb1ELb1ELb1ELb0ELb0ELb0ELi2ELi2ELi4ELi2ELb1EEENS1_24CollectiveEpilogueBwdGQAISA_fSD_Li256ELb1ELb1EEENS1_19SingleTileSchedulerILb1ELb0ELb0ELi128EEEEEEEEEvNT_6ParamsE$_ZN4cute3eso3ESOILb1ELb0EJNS_1CILi0EEEiS3_EEC2ERKS3_RKiS6_) ;  /* 0xffffcb9000007944 */ /* 0x002fea0003c3ffff */
[----:B-1----:R-:W2:Y:S01]  /*a390*/  LDL R7, [R1+0x168] ;  /* 0x0001680001077983 */ /* 0x002ea20000100800 */
[----:B------:R-:W-:Y:S01]  /*a3a0*/  IMAD.MOV.U32 R6, RZ, RZ, R4 ;  /* 0x000000ffff067224 */ /* 0x000fe200078e0004 */
[----:B------:R-:W-:Y:S02]  /*a3b0*/  MOV R16, 0xa3e0 ;  /* 0x0000a3e000107802 */ /* 0x000fe40000000f00 */
[----:B--2---:R-:W-:Y:S02]  /*a3c0*/  SHF.L.U32 R7, R7, 0x5, RZ ;  /* 0x0000000507077819 */ /* 0x004fe400000006ff */
[----:B------:R-:W-:Y:S05]  /*a3d0*/  CALL.REL.NOINC `($_ZN7cutlass13device_kernelIN5flash19enable_sm80_to_sm89INS1_16FlashAttnBwdSm80INS1_25CollectiveMainloopBwdSm80ILi2ELi2EN4cute5tupleIJNS5_1CILi64EEENS7_ILi128EEES8_EEENS_10bfloat16_tEfNS_4arch4Sm80ELb0ELb0ELb1ELb1ELb1ELb0ELb0ELb0ELi2ELi2ELi4ELi2ELb1EEENS1_24CollectiveEpilogueBwdGQAISA_fSD_Li256ELb1ELb1EEENS1_19SingleTileSchedulerILb1ELb0ELb0ELi128EEEEEEEEEvNT_6ParamsE$_ZN4cute5tupleIJiEEC2ERKi) ;  /* 0xffffd38000007944 */ /* 0x000fea0003c3ffff */
[----:B------:R1:W5:Y:S01]  /*a3e0*/  LDL R7, [R1+0x168] ;  /* 0x0001680001077983 */ /* 0x0003620000100800 */
[----:B------:R-:W-:Y:S02]  /*a3f0*/  MOV R6, R20 ;  /* 0x0000001400067202 */ /* 0x000fe40000000f00 */
[----:B------:R-:W-:-:S02]  /*a400*/  MOV R16, 0xa420 ;  /* 0x0000a42000107802 */ /* 0x000fc40000000f00 */
[----:B-1---5:R-:W-:Y:S05]  /*a410*/  CALL.REL.NOINC `($_ZN7cutlass13device_kernelIN5flash19enable_sm80_to_sm89INS1_16FlashAttnBwdSm80INS1_25CollectiveMainloopBwdSm80ILi2ELi2EN4cute5tupleIJNS5_1CILi64EEENS7_ILi128EEES8_EEENS_10bfloat16_tEfNS_4arch4Sm80ELb0ELb0ELb1ELb1ELb1ELb0ELb0ELb0ELi2ELi2ELi4ELi2ELb1EEENS1_24CollectiveEpilogueBwdGQAISA_fSD_Li256ELb1ELb1EEENS1_19SingleTileSchedulerILb1ELb0ELb0ELi128EEEEEEEEEvNT_6ParamsE$_ZN4cute5tupleIJiEEC2ERKi) ;  /* 0xffffd34000007944 */ /* 0x022fea0003c3ffff */
[----:B------:R1:W5:Y:S01]  /*a420*/  LDL R7, [R1+0x178] ;  /* 0x0001780001077983 */ /* 0x0003620000100800 */
[----:B------:R-:W-:-:S02]  /*a430*/  MOV R6, R4 ;  /* 0x0000000400067202 */ /* 0x000fc40000000f00 */
[----:B------:R-:W-:Y:S02]  /*a440*/  MOV R16, 0xa460 ;  /* 0x0000a46000107802 */ /* 0x000fe40000000f00 */
[----:B-1---5:R-:W-:Y:S05]  /*a450*/  CALL.REL.NOINC `($_ZN7cutlass13device_kernelIN5flash19enable_sm80_to_sm89INS1_16FlashAttnBwdSm80INS1_25CollectiveMainloopBwdSm80ILi2ELi2EN4cute5tupleIJNS5_1CILi64EEENS7_ILi128EEES8_EEENS_10bfloat16_tEfNS_4arch4Sm80ELb0ELb0ELb1ELb1ELb1ELb0ELb0ELb0ELi2ELi2ELi4ELi2ELb1EEENS1_24CollectiveEpilogueBwdGQAISA_fSD_Li256ELb1ELb1EEENS1_19SingleTileSchedulerILb1ELb0ELb0ELi128EEEEEEEEEvNT_6ParamsE$_ZN4cute5tupleIJiEEC2ERKi) ;  /* 0xffffd30000007944 */ /* 0x022fea0003c3ffff */
[----:B------:R1:W5:Y:S01]  /*a460*/  LDL R7, [R1+0x168] ;  /* 0x0001680001077983 */ /* 0x0003620000100800 */
[----:B------:R-:W-:Y:S02]  /*a470*/  MOV R6, R4 ;  /* 0x0000000400067202 */ /* 0x000fe40000000f00 */
[----:B------:R-:W-:Y:S02]  /*a480*/  MOV R8, 0xa4a0 ;  /* 0x0000a4a000087802 */ /* 0x000fe40000000f00 */
[----:B-1---5:R-:W-:Y:S05]  /*a490*/  CALL.REL.NOINC `($_ZN7cutlass13device_kernelIN5flash19enable_sm80_to_sm89INS1_16FlashAttnBwdSm80INS1_25CollectiveMainloopBwdSm80ILi2ELi2EN4cute5tupleIJNS5_1CILi64EEENS7_ILi128EEES8_EEENS_10bfloat16_tEfNS_4arch4Sm80ELb0ELb0ELb1ELb1ELb1ELb0ELb0ELb0ELi2ELi2ELi4ELi2ELb1EEENS1_24CollectiveEpilogueBwdGQAISA_fSD_Li256ELb1ELb1EEENS1_19SingleTileSchedulerILb1ELb0ELb0ELi128EEEEEEEEEvNT_6ParamsE$_ZN4cute3eso3ESOILb0ELb1EJiNS_1CILi0EEEEEC2ERKiRKS3_) ;  /* 0xffffc73000007944 */ /* 0x022fea0003c3ffff */
[----:B-1----:R1:W5:Y:S01]  /*a4a0*/  LDL R7, [R1+0x168] ;  /* 0x0001680001077983 */ /* 0x0023620000100800 */
[----:B------:R-:W-:-:S03]  /*a4b0*/  MOV R10, 0xa4d0 ;  /* 0x0000a4d0000a7802 */ /* 0x000fc60000000f00 */
[----:B-1---5:R-:W-:Y:S05]  /*a4c0*/  CALL.REL.NOINC `($_ZN7cutlass13device_kernelIN5flash19enable_sm80_to_sm89INS1_16FlashAttnBwdSm80INS1_25CollectiveMainloopBwdSm80ILi2ELi2EN4cute5tupleIJNS5_1CILi64EEENS7_ILi128EEES8_EEENS_10bfloat16_tEfNS_4arch4Sm80ELb0ELb0ELb1ELb1ELb1ELb0ELb0ELb0ELi2ELi2ELi4ELi2ELb1EEENS1_24CollectiveEpilogueBwdGQAISA_fSD_Li256ELb1ELb1EEENS1_19SingleTileSchedulerILb1ELb0ELb0ELi128EEEEEEEEEvNT_6ParamsE$_ZZN4cuteplIJNS_1CILi0EEES2_EJiEEEDaRKNS_15ArithmeticTupleIJDpT_EEERKNS3_IJDpT0_EEEENKUlDpRKT_E_clIJiS2_EEEDaSH_) ;  /* 0xfffff67000007944 */ /* 0x022fea0003c3ffff */
[----:B------:R-:W-:Y:S02]  /*a4d0*/  MOV R10, 0xa4f0 ;  /* 0x0000a4f0000a7802 */ /* 0x000fe40000000f00 */
[----:B-1---5:R-:W-:Y:S05]  /*a4e0*/  CALL.REL.NOINC `($_ZN7cutlass13device_kernelIN5flash19enable_sm80_to_sm89INS1_16FlashAttnBwdSm80INS1_25CollectiveMainloopBwdSm80ILi2ELi2EN4cute5tupleIJNS5_1CILi64EEENS7_ILi128EEES8_EEENS_10bfloat16_tEfNS_4arch4Sm80ELb0ELb0ELb1ELb1ELb1ELb0ELb0ELb0ELi2ELi2ELi4ELi2ELb1EEENS1_24CollectiveEpilogueBwdGQAISA_fSD_Li256ELb1ELb1EEENS1_19SingleTileSchedulerILb1ELb0ELb0ELi128EEEEEEEEEvNT_6ParamsE$_ZZN4cuteplIJNS_1CILi0EEES2_EJiS2_EEEDaRKNS_15ArithmeticTupleIJDpT_EEERKNS3_IJDpT0_EEEENKUlDpRKT_E_clIJiS2_EEEDaSH_) ;  /* 0xfffff6c000007944 */ /* 0x022fea0003c3ffff */
[----:B------:R2:W-:Y:S04]  /*a4f0*/  STL [R1+0x180], RZ ;  /* 0x000180ff01007387 */ /* 0x0005e80000100800 */
[----:B------:R-:W3:Y:S04]  /*a500*/  LDL.64 R10, [R14+0x30] ;  /* 0x000030000e0a7983 */ /* 0x000ee80000100a00 */
[----:B---3--:R-:W3:Y:S01]  /*a510*/  LD.E.U8 R6, [R10.64] ;  /* 0x000000040a067980 */ /* 0x008ee2000c101100 */
[----:B------:R-:W-:Y:S01]  /*a520*/  IMAD.MOV.U32 R16, RZ, RZ, RZ ;  /* 0x000000ffff107224 */ /* 0x000fe200078e00ff */
[----:B------:R-:W-:-:S02]  /*a530*/  MOV R8, 0xa570 ;  /* 0x0000a57000087802 */ /* 0x000fc40000000f00 */
[----:B---3--:R-:W-:-:S04]  /*a540*/  LOP3.LUT R6, R6, 0x1, RZ, 0xc0, !PT ;  /* 0x0000000106067812 */ /* 0x008fc800078ec0ff */
[----:B------:R-:W-:-:S08]  /*a550*/  ISETP.NE.U32.AND P0, PT, R6, 0x1, PT ;  /* 0x000000010600780c */ /* 0x000fd00003f05070 */
[----:B-12--5:R-:W-:Y:S05]  /*a560*/  CALL.REL.NOINC `($_ZN7cutlass13device_kernelIN5flash19enable_sm80_to_sm89INS1_16FlashAttnBwdSm80INS1_25CollectiveMainloopBwdSm80ILi2ELi2EN4cute5tupleIJNS5_1CILi64EEENS7_ILi128EEES8_EEENS_10bfloat16_tEfNS_4arch4Sm80ELb0ELb0ELb1ELb1ELb1ELb0ELb0ELb0ELi2ELi2ELi4ELi2ELb1EEENS1_24CollectiveEpilogueBwdGQAISA_fSD_Li256ELb1ELb1EEENS1_19SingleTileSchedulerILb1ELb0ELb0ELi128EEEEEEEEEvNT_6ParamsE$_ZN4cute3eso3ESOILb1ELb0EJNS_10UnderscoreEiiEEC2ERKS2_RKiS7_) ;  /* 0xffffc7b000007944 */ /* 0x026fea0003c3ffff */
[----:B------:R-:W2:Y:S01]  /*a570*/  LDL R9, [R1+0x168] ;  /* 0x0001680001097983 */ /* 0x000ea20000100800 */
[----:B------:R-:W-:Y:S02]  /*a580*/  MOV R8, 0xa5f0 ;  /* 0x0000a5f000087802 */ /* 0x000fe40000000f00 */
[----:B-12---:R-:W-:Y:S01]  /*a590*/  SHF.R.S32.HI R6, RZ, 0x1f, R9 ;  /* 0x0000001fff067819 */ /* 0x006fe20000011409 */
[-C--:B------:R-:W-:Y:S02]  /*a5a0*/  IMAD R7, R109, R9.reuse, RZ ;  /* 0x000000096d077224 */ /* 0x080fe400078e02ff */
[----:B------:R-:W-:-:S04]  /*a5b0*/  IMAD.WIDE.U32 R10, R108, R9, RZ ;  /* 0x000000096c0a7225 */ /* 0x000fc800078e00ff */
[----:B------:R-:W-:-:S05]  /*a5c0*/  IMAD R7, R108, R6, R7 ;  /* 0x000000066c077224 */ /* 0x000fca00078e0207 */
[----:B------:R-:W-:Y:S02]  /*a5d0*/  IADD3 R7, R11, R7, RZ ;  /* 0x000000070b077210 */ /* 0x000fe40007ffe0ff */
[----:B------:R-:W-:Y:S05]  /*a5e0*/  CALL.REL.NOINC `($_ZN7cutlass13device_kernelIN5flash19enable_sm80_to_sm89INS1_16FlashAttnBwdSm80INS1_25CollectiveMainloopBwdSm80ILi2ELi2EN4cute5tupleIJNS5_1CILi64EEENS7_ILi128EEES8_EEENS_10bfloat16_tEfNS_4arch4Sm80ELb0ELb0ELb1ELb1ELb1ELb0ELb0ELb0ELi2ELi2ELi4ELi2ELb1EEENS1_24CollectiveEpilogueBwdGQAISA_fSD_Li256ELb1ELb1EEENS1_19SingleTileSchedulerILb1ELb0ELb0ELi128EEEEEEEEEvNT_6ParamsE$_ZN4cute3eso3ESOILb1ELb0EJNS_6LayoutINS_5tupleIJNS3_IJNS_1CILi8EEENS4_ILi1EEEEEEEEENS3_IJNS3_IJS6_NS4_ILi0EEEEEEEEEEElEEC2ERKSC_RKl) ;  /* 0xffffcdd000007944 */ /* 0x000fea0003c3ffff */
[----:B-1----:R-:W2:Y:S01]  /*a5f0*/  LDL.64 R6, [R1+0x168] ;  /* 0x0001680001067983 */ /* 0x002ea20000100a00 */
[----:B------:R-:W-:Y:S02]  /*a600*/  MOV R16, 0xa640 ;  /* 0x0000a64000107802 */ /* 0x000fe40000000f00 */
[----:B--2---:R-:W-:-:S04]  /*a610*/  LEA R10, P1, R6, R106, 0x1 ;  /* 0x0000006a060a7211 */ /* 0x004fc800078208ff */
[----:B------:R-:W-:-:S04]  /*a620*/  LEA.HI.X R15, R6, R107, R7, 0x1, P1 ;  /* 0x0000006b060f7211 */ /* 0x000fc800008f0c07 */
[----:B------:R-:W-:Y:S05]  /*a630*/  CALL.REL.NOINC `($_ZN7cutlass13device_kernelIN5flash19enable_sm80_to_sm89INS1_16FlashAttnBwdSm80INS1_25CollectiveMainloopBwdSm80ILi2ELi2EN4cute5tupleIJNS5_1CILi64EEENS7_ILi128EEES8_EEENS_10bfloat16_tEfNS_4arch4Sm80ELb0ELb0ELb1ELb1ELb1ELb0ELb0ELb0ELi2ELi2ELi4ELi2ELb1EEENS1_24CollectiveEpilogueBwdGQAISA_fSD_Li256ELb1ELb1EEENS1_19SingleTileSchedulerILb1ELb0ELb0ELi128EEEEEEEEEvNT_6ParamsE$_ZN4cute8gmem_ptrIPKN7cutlass10bfloat16_tEECI1NS_12iter_adaptorIS4_S5_EEES4_) ;  /* 0xffffd20000007944 */ /* 0x000fea0003c3ffff */
[----:B------:R1:W5:Y:S01]  /*a640*/  LDL.64 R6, [R1+0x168] ;  /* 0x0001680001067983 */ /* 0x0003620000100a00 */
[----:B------:R-:W-:-:S03]  /*a650*/  MOV R10, 0xa670 ;  /* 0x0000a670000a7802 */ /* 0x000fc60000000f00 */
[----:B-1---5:R-:W-:Y:S05]  /*a660*/  CALL.REL.NOINC `($_ZN7cutlass13device_kernelIN5flash19enable_sm80_to_sm89INS1_16FlashAttnBwdSm80INS1_25CollectiveMainloopBwdSm80ILi2ELi2EN4cute5tupleIJNS5_1CILi64EEENS7_ILi128EEES8_EEENS_10bfloat16_tEfNS_4arch4Sm80ELb0ELb0ELb1ELb1ELb1ELb0ELb0ELb0ELi2ELi2ELi4ELi2ELb1EEENS1_24CollectiveEpilogueBwdGQAISA_fSD_Li256ELb1ELb1EEENS1_19SingleTileSchedulerILb1ELb0ELb0ELi128EEEEEEEEEvNT_6ParamsE$_ZN4cute3eso3ESOILb1ELb0EJNS_6LayoutINS_5tupleIJNS3_IJNS_1CILi8EEENS4_ILi1EEEEEEEEENS3_IJNS3_IJS6_NS4_ILi0EEEEEEEEEEENS_10ViewEngineINS_8gmem_ptrIPKN7cutlass10bfloat16_tEEEEEEEC2ERKSC_RKSK_) ;  /* 0xffffcc8000007944 */ /* 0x022fea0003c3ffff */
[----:B------:R2:W5:Y:S01]  /*a670*/  LDL.64 R10, [R1+0x168] ;  /* 0x00016800010a7983 */ /* 0x0005620000100a00 */
[----:B------:R-:W-:Y:S02]  /*a680*/  MOV R16, RZ ;  /* 0x000000ff00107202 */ /* 0x000fe40000000f00 */
[----:B-1----:R-:W-:Y:S02]  /*a690*/  MOV R8, 0xa6b0 ;  /* 0x0000a6b000087802 */ /* 0x002fe40000000f00 */
[----:B--2--5:R-:W-:Y:S05]  /*a6a0*/  CALL.REL.NOINC `($_ZN7cutlass13device_kernelIN5flash19enable_sm80_to_sm89INS1_16FlashAttnBwdSm80INS1_25CollectiveMainloopBwdSm80ILi2ELi2EN4cute5tupleIJNS5_1CILi64EEENS7_ILi128EEES8_EEENS_10bfloat16_tEfNS_4arch4Sm80ELb0ELb0ELb1ELb1ELb1ELb0ELb0ELb0ELi2ELi2ELi4ELi2ELb1EEENS1_24CollectiveEpilogueBwdGQAISA_fSD_Li256ELb1ELb1EEENS1_19SingleTileSchedulerILb1ELb0ELb0ELi128EEEEEEEEEvNT_6ParamsE$_ZN4cute3eso3ESOILb1ELb0EJNS_10UnderscoreEiiEEC2ERKS2_RKiS7_) ;  /* 0xffffc67000007944 */ /* 0x024fea0003c3ffff */
[----:B-1----:R-:W2:Y:S01]  /*a6b0*/  LDL R7, [R1+0x168] ;  /* 0x0001680001077983 */ /* 0x002ea20000100800 */
[----:B------:R-:W-:Y:S02]  /*a6c0*/  MOV R8, 0xa6f0 ;  /* 0x0000a6f000087802 */ /* 0x000fe40000000f00 */
[----:B--2---:R-:W-:Y:S02]  /*a6d0*/  SHF.L.U32 R7, R7, 0xb, RZ ;  /* 0x0000000b07077819 */ /* 0x004fe400000006ff */
[----:B------:R-:W-:Y:S05]  /*a6e0*/  CALL.REL.NOINC `($_ZN7cutlass13device_kernelIN5flash19enable_sm80_to_sm89INS1_16FlashAttnBwdSm80INS1_25CollectiveMainloopBwdSm80ILi2ELi2EN4cute5tupleIJNS5_1CILi64EEENS7_ILi128EEES8_EEENS_10bfloat16_tEfNS_4arch4Sm80ELb0ELb0ELb1ELb1ELb1ELb0ELb0ELb0ELi2ELi2ELi4ELi2ELb1EEENS1_24CollectiveEpilogueBwdGQAISA_fSD_Li256ELb1ELb1EEENS1_19SingleTileSchedulerILb1ELb0ELb0ELi128EEEEEEEEEvNT_6ParamsE$_ZN4cute3eso3ESOILb1ELb0EJNS_6LayoutINS_5tupleIJNS3_IJNS_1CILi8EEENS4_ILi1EEEEEEEEENS3_IJNS3_IJS6_NS4_ILi0EEEEEEEEEEEiEEC2ERKSC_RKi) ;  /* 0xffffcc9000007944 */ /* 0x000fea0003c3ffff */
[----:B-1----:R-:W2:Y:S01]  /*a6f0*/  LDL R7, [R1+0x168] ;  /* 0x0001680001077983 */ /* 0x002ea20000100800 */
[----:B------:R-:W-:Y:S01]  /*a700*/  MOV R16, 0xa730 ;  /* 0x0000a73000107802 */ /* 0x000fe20000000f00 */
[----:B--2---:R-:W-:-:S04]  /*a710*/  IMAD.WIDE R8, R7, 0x2, R104 ;  /* 0x0000000207087825 */ /* 0x004fc800078e0268 */
[----:B------:R-:W-:Y:S05]  /*a720*/  CALL.REL.NOINC `($_ZN7cutlass13device_kernelIN5flash19enable_sm80_to_sm89INS1_16FlashAttnBwdSm80INS1_25CollectiveMainloopBwdSm80ILi2ELi2EN4cute5tupleIJNS5_1CILi64EEENS7_ILi128EEES8_EEENS_10bfloat16_tEfNS_4arch4Sm80ELb0ELb0ELb1ELb1ELb1ELb0ELb0ELb0ELi2ELi2ELi4ELi2ELb1EEENS1_24CollectiveEpilogueBwdGQAISA_fSD_Li256ELb1ELb1EEENS1_19SingleTileSchedulerILb1ELb0ELb0ELi128EEEEEEEEEvNT_6ParamsE$_ZN4cute8smem_ptrIPN7cutlass10bfloat16_tEECI1NS_12iter_adaptorIS3_S4_EEES3_) ;  /* 0xffffd1f000007944 */ /* 0x000fea0003c3ffff */
[----:B------:R1:W5:Y:S01]  /*a730*/  LDL.64 R6, [R1+0x168] ;  /* 0x0001680001067983 */ /* 0x0003620000100a00 */
[----:B------:R-:W-:-:S03]  /*a740*/  MOV R16, 0xa760 ;  /* 0x0000a76000107802 */ /* 0x000fc60000000f00 */
[----:B-1---5:R-:W-:Y:S05]  /*a750*/  CALL.REL.NOINC `($_ZN7cutlass13device_kernelIN5flash19enable_sm80_to_sm89INS1_16FlashAttnBwdSm80INS1_25CollectiveMainloopBwdSm80ILi2ELi2EN4cute5tupleIJNS5_1CILi64EEENS7_ILi128EEES8_EEENS_10bfloat16_tEfNS_4arch4Sm80ELb0ELb0ELb1ELb1ELb1ELb0ELb0ELb0ELi2ELi2ELi4ELi2ELb1EEENS1_24CollectiveEpilogueBwdGQAISA_fSD_Li256ELb1ELb1EEENS1_19SingleTileSchedulerILb1ELb0ELb0ELi128EEEEEEEEEvNT_6ParamsE$_ZN4cute3eso3ESOILb1ELb0EJNS_6LayoutINS_5tupleIJNS3_IJNS_1CILi8EEENS4_ILi1EEEEEEEEENS3_IJNS3_IJS6_NS4_ILi0EEEEEEEEEEENS_10ViewEngineINS_8smem_ptrIPN7cutlass10bfloat16_tEEEEEEEC2ERKSC_RKSJ_) ;  /* 0xffffcbd000007944 */ /* 0x022fea0003c3ffff */
[----:B-1----:R1:W5:Y:S01]  /*a760*/  LDL.64 R8, [R1+0x168] ;  /* 0x0001680001087983 */ /* 0x0023620000100a00 */
[----:B------:R-:W-:-:S02]  /*a770*/  MOV R15, R11 ;  /* 0x0000000b000f7202 */ /* 0x000fc40000000f00 */
[----:B------:R-:W-:Y:S02]  /*a780*/  MOV R16, 0xa7a0 ;  /* 0x0000a7a000107802 */ /* 0x000fe40000000f00 */
[----:B-1---5:R-:W-:Y:S05]  /*a790*/  CALL.REL.NOINC `($_ZN7cutlass13device_kernelIN5flash19enable_sm80_to_sm89INS1_16FlashAttnBwdSm80INS1_25CollectiveMainloopBwdSm80ILi2ELi2EN4cute5tupleIJNS5_1CILi64EEENS7_ILi128EEES8_EEENS_10bfloat16_tEfNS_4arch4Sm80ELb0ELb0ELb1ELb1ELb1ELb0ELb0ELb0ELi2ELi2ELi4ELi2ELb1EEENS1_24CollectiveEpilogueBwdGQAISA_fSD_Li256ELb1ELb1EEENS1_19SingleTileSchedulerILb1ELb0ELb0ELi128EEEEEEEEEvNT_6ParamsE$_ZN4cute8gmem_ptrIPKN7cutlass10bfloat16_tEECI1NS_12iter_adaptorIS4_S5_EEES4_) ;  /* 0xffffd0a000007944 */ /* 0x022fea0003c3ffff */
[----:B------:R1:W5:Y:S01]  /*a7a0*/  LDL.64 R6, [R1+0x168] ;  /* 0x0001680001067983 */ /* 0x0003620000100a00 */
[----:B------:R-:W-:-:S03]  /*a7b0*/  MOV R16, 0xa7d0 ;  /* 0x0000a7d000107802 */ /* 0x000fc60000000f00 */
[----:B-1---5:R-:W-:Y:S05]  /*a7c0*/  CALL.REL.NOINC `($_ZN7cutlass13device_kernelIN5flash19enable_sm80_to_sm89INS1_16FlashAttnBwdSm80INS1_25CollectiveMainloopBwdSm80ILi2ELi2EN4cute5tupleIJNS5_1CILi64EEENS7_ILi128EEES8_EEENS_10bfloat16_tEfNS_4arch4Sm80ELb0ELb0ELb1ELb1ELb1ELb0ELb0ELb0ELi2ELi2ELi4ELi2ELb1EEENS1_24CollectiveEpilogueBwdGQAISA_fSD_Li256ELb1ELb1EEENS1_19SingleTileSchedulerILb1ELb0ELb0ELi128EEEEEEEEEvNT_6ParamsE$_ZN4cute8gmem_ptrIPKN7cutlass9uint128_tEECI1NS_12iter_adaptorIS4_S5_EEES4_) ;  /* 0xffffd0c000007944 */ /* 0x022fea0003c3ffff */
[----:B------:R1:W5:Y:S01]  /*a7d0*/  LDL.64 R6, [R1+0x168] ;  /* 0x0001680001067983 */ /* 0x0003620000100a00 */
[----:B------:R-:W-:-:S03]  /*a7e0*/  MOV R16, 0xa800 ;  /* 0x0000a80000107802 */ /* 0x000fc60000000f00 */
[----:B-1---5:R-:W-:Y:S05]  /*a7f0*/  CALL.REL.NOINC `($_ZN7cutlass13device_kernelIN5flash19enable_sm80_to_sm89INS1_16FlashAttnBwdSm80INS1_25CollectiveMainloopBwdSm80ILi2ELi2EN4cute5tupleIJNS5_1CILi64EEENS7_ILi128EEES8_EEENS_10bfloat16_tEfNS_4arch4Sm80ELb0ELb0ELb1ELb1ELb1ELb0ELb0ELb0ELi2ELi2ELi4ELi2ELb1EEENS1_24CollectiveEpilogueBwdGQAISA_fSD_Li256ELb1ELb1EEENS1_19SingleTileSchedulerILb1ELb0ELb0ELi128EEEEEEEEEvNT_6ParamsE$_ZN4cute3eso3ESOILb1ELb0EJNS_6LayoutINS_5tupleIJNS3_IJNS_1CILi1EEES5_EEEEEENS3_IJNS3_IJS5_NS4_ILi0EEEEEEEEEEENS_10ViewEngineINS_8gmem_ptrIPKN7cutlass9uint128_tEEEEEEEC2ERKSB_RKSJ_) ;  /* 0xffffc92000007944 */ /* 0x022fea0003c3ffff */
[----:B------:R2:W5:Y:S01]  /*a800*/  LDL.64 R110, [R1+0x168] ;  /* 0x00016800016e7983 */ /* 0x0005620000100a00 */
[----:B------:R-:W-:-:S03]  /*a810*/  MOV R16, 0xa830 ;  /* 0x0000a83000107802 */ /* 0x000fc60000000f00 */
[----:B-12--5:R-:W-:Y:S05]  /*a820*/  CALL.REL.NOINC `($_ZN7cutlass13device_kernelIN5flash19enable_sm80_to_sm89INS1_16FlashAttnBwdSm80INS1_25CollectiveMainloopBwdSm80ILi2ELi2EN4cute5tupleIJNS5_1CILi64EEENS7_ILi128EEES8_EEENS_10bfloat16_tEfNS_4arch4Sm80ELb0ELb0ELb1ELb1ELb1ELb0ELb0ELb0ELi2ELi2ELi4ELi2ELb1EEENS1_24CollectiveEpilogueBwdGQAISA_fSD_Li256ELb1ELb1EEENS1_19SingleTileSchedulerILb1ELb0ELb0ELi128EEEEEEEEEvNT_6ParamsE$_ZN4cute8smem_ptrIPN7cutlass10bfloat16_tEECI1NS_12iter_adaptorIS3_S4_EEES3_) ;  /* 0xffffd0f000007944 */ /* 0x026fea0003c3ffff */
[----:B------:R1:W5:Y:S01]  /*a830*/  LDL.64 R6, [R1+0x168] ;  /* 0x0001680001067983 */ /* 0x0003620000100a00 */
[----:B------:R-:W-:-:S03]  /*a840*/  MOV R10, 0xa860 ;  /* 0x0000a860000a7802 */ /* 0x000fc60000000f00 */
[----:B-1---5:R-:W-:Y:S05]  /*a850*/  CALL.REL.NOINC `($_ZN7cutlass13device_kernelIN5flash19enable_sm80_to_sm89INS1_16FlashAttnBwdSm80INS1_25CollectiveMainloopBwdSm80ILi2ELi2EN4cute5tupleIJNS5_1CILi64EEENS7_ILi128EEES8_EEENS_10bfloat16_tEfNS_4arch4Sm80ELb0ELb0ELb1ELb1ELb1ELb0ELb0ELb0ELi2ELi2ELi4ELi2ELb1EEENS1_24CollectiveEpilogueBwdGQAISA_fSD_Li256ELb1ELb1EEENS1_19SingleTileSchedulerILb1ELb0ELb0ELi128EEEEEEEEEvNT_6ParamsE$_ZN4cute8smem_ptrIPN7cutlass9uint128_tEECI1NS_12iter_adaptorIS3_S4_EEES3_) ;  /* 0xffffd11000007944 */ /* 0x022fea0003c3ffff */
[----:B-1----:R1:W5:Y:S01]  /*a860*/  LDL.64 R6, [R1+0x168] ;  /* 0x0001680001067983 */ /* 0x0023620000100a00 */
[----:B------:R-:W-:-:S03]  /*a870*/  MOV R10, 0xa890 ;  /* 0x0000a890000a7802 */ /* 0x000fc60000000f00 */
[----:B-1---5:R-:W-:Y:S05]  /*a880*/  CALL.REL.NOINC `($_ZN7cutlass13device_kernelIN5flash19enable_sm80_to_sm89INS1_16FlashAttnBwdSm80INS1_25CollectiveMainloopBwdSm80ILi2ELi2EN4cute5tupleIJNS5_1CILi64EEENS7_ILi128EEES8_EEENS_10bfloat16_tEfNS_4arch4Sm80ELb0ELb0ELb1ELb1ELb1ELb0ELb0ELb0ELi2ELi2ELi4ELi2ELb1EEENS1_24CollectiveEpilogueBwdGQAISA_fSD_Li256ELb1ELb1EEENS1_19SingleTileSchedulerILb1ELb0ELb0ELi128EEEEEEEEEvNT_6ParamsE$_ZN4cute3eso3ESOILb1ELb0EJNS_6LayoutINS_5tupleIJNS3_IJNS_1CILi1EEES5_EEEEEENS3_IJNS3_IJS5_NS4_ILi0EEEEEEEEEEENS_10ViewEngineINS_8smem_ptrIPN7cutlass9uint128_tEEEEEEEC2ERKSB_RKSI_) ;  /* 0xffffc8e000007944 */ /* 0x022fea0003c3ffff */
[----:B-1----:R1:W5:Y:S01]  /*a890*/  LDL R6, [R1+0x168] ;  /* 0x0001680001067983 */ /* 0x0023620000100800 */
[----:B------:R-:W-:-:S03]  /*a8a0*/  MOV R8, 0xa8c0 ;  /* 0x0000a8c000087802 */ /* 0x000fc60000000f00 */
[----:B-1---5:R-:W-:Y:S05]  /*a8b0*/  CALL.REL.NOINC `($_ZN7cutlass13device_kernelIN5flash19enable_sm80_to_sm89INS1_16FlashAttnBwdSm80INS1_25CollectiveMainloopBwdSm80ILi2ELi2EN4cute5tupleIJNS5_1CILi64EEENS7_ILi128EEES8_EEENS_10bfloat16_tEfNS_4arch4Sm80ELb0ELb0ELb1ELb1ELb1ELb0ELb0ELb0ELi2ELi2ELi4ELi2ELb1EEENS1_24CollectiveEpilogueBwdGQAISA_fSD_Li256ELb1ELb1EEENS1_19SingleTileSchedulerILb1ELb0ELb0ELi128EEEEEEEEEvNT_6ParamsE$_ZN73_INTERNAL_24fd9406_37_flash_bwd_hdim64_bf16_softcap_sm80_cu_3fbc093a_291824__cvta_generic_to_sharedEPKv) ;  /* 0xffffd13000007944 */ /* 0x022fea0003c3ffff */
        /* <DEDUP_REMOVED lines=9> */
[----:B-1----:R-:W-:Y:S05]  /*a950*/  CALL.REL.NOINC `($_ZN7cutlass13device_kernelIN5flash19enable_sm80_to_sm89INS1_16FlashAttnBwdSm80INS1_25CollectiveMainloopBwdSm80ILi2ELi2EN4cute5tupleIJNS5_1CILi64EEENS7_ILi128EEES8_EEENS_10bfloat16_tEfNS_4arch4Sm80ELb0ELb0ELb1ELb1ELb1ELb0ELb0ELb0ELi2ELi2ELi4ELi2ELb1EEENS1_24CollectiveEpilogueBwdGQAISA_fSD_Li256ELb1ELb1EEENS1_19SingleTileSchedulerILb1ELb0ELb0ELi128EEEEEEEEEvNT_6ParamsE$_ZN4cute3eso3ESOILb1ELb0EJNS_1CILi0EEEiS3_EEC2ERKS3_RKiS6_) ;  /* 0xffffc5c000007944 */ /* 0x002fea0003c3ffff */
[----:B-1----:R-:W2:Y:S01]  /*a960*/  LDL R7, [R1+0x168] ;  /* 0x0001680001077983 */ /* 0x002ea20000100800 */
[----:B------:R-:W-:Y:S01]  /*a970*/  IMAD.MOV.U32 R6, RZ, RZ, R4 ;  /* 0x000000ffff067224 */ /* 0x000fe200078e0004 */
[----:B------:R-:W-:Y:S02]  /*a980*/  MOV R16, 0xa9b0 ;  /* 0x0000a9b000107802 */ /* 0x000fe40000000f00 */
[----:B--2---:R-:W-:-:S02]  /*a990*/  SHF.L.U32 R7, R7, 0x5, RZ ;  /* 0x0000000507077819 */ /* 0x004fc400000006ff */
[----:B------:R-:W-:Y:S05]  /*a9a0*/  CALL.REL.NOINC `($_ZN7cutlass13device_kernelIN5flash19enable_sm80_to_sm89INS1_16FlashAttnBwdSm80INS1_25CollectiveMainloopBwdSm80ILi2ELi2EN4cute5tupleIJNS5_1CILi64EEENS7_ILi128EEES8_EEENS_10bfloat16_tEfNS_4arch4Sm80ELb0ELb0ELb1ELb1ELb1ELb0ELb0ELb0ELi2ELi2ELi4ELi2ELb1EEENS1_24CollectiveEpilogueBwdGQAISA_fSD_Li256ELb1ELb1EEENS1_19SingleTileSchedulerILb1ELb0ELb0ELi128EEEEEEEEEvNT_6ParamsE$_ZN4cute5tupleIJiEEC2ERKi) ;  /* 0xffffcdb000007944 */ /* 0x000fea0003c3ffff */
[----:B------:R1:W5:Y:S01]  /*a9b0*/  LDL R7, [R1+0x168] ;  /* 0x0001680001077983 */ /* 0x0003620000100800 */
[----:B------:R-:W-:-:S02]  /*a9c0*/  MOV R6, R20 ;  /* 0x0000001400067202 */ /* 0x000fc40000000f00 */
        /* <DEDUP_REMOVED lines=18> */
[----:B------:R-:W-:Y:S01]  /*aaf0*/  IMAD.MOV.U32 R16, RZ, RZ, 0x1 ;  /* 0x00000001ff107424 */ /* 0x000fe200078e00ff */
        /* <DEDUP_REMOVED lines=21> */
[----:B------:R-:W-:Y:S02]  /*ac50*/  MOV R16, 0x1 ;  /* 0x0000000100107802 */ /* 0x000fe40000000f00 */
        /* <DEDUP_REMOVED lines=44> */
[----:B-1---5:R-:W-:Y:S05]  /*af20*/  CALL.REL.NOINC `($_ZN7cutlass13device_kernelIN5flash19enable_sm80_to_sm89INS1_16FlashAttnBwdSm80INS1_25CollectiveMainloopBwdSm80ILi2ELi2EN4cute5tupleIJNS5_1CILi64EEENS7_ILi128EEES8_EEENS_10bfloat16_tEfNS_4arch4Sm80ELb0ELb0ELb1ELb1ELb1ELb0ELb0ELb0ELi2ELi2ELi4ELi2ELb1EEENS1_24CollectiveEpilogueBwdGQAISA_fSD_Li256ELb1ELb1EEENS1_19SingleTileSchedulerILb1ELb0ELb0ELi128EEEEEEEEEvNT_6ParamsE$_ZN4cute3eso3ESOILb1ELb0EJNS_10UnderscoreES2_iEEC2ERKS2_S5_RKi) ;  /* 0xffffbd7000007944 */ /* 0x022fea0003c3ffff */
[----:B------:R-:W2:Y:S01]  /*af30*/  LDL R7, [R1+0x168] ;  /* 0x0001680001077983 */ /* 0x000ea20000100800 */
[----:B------:R-:W-:Y:S02]  /*af40*/  MOV R8, 0xaf70 ;  /* 0x0000af7000087802 */ /* 0x000fe40000000f00 */
[----:B--2---:R-:W-:Y:S02]  /*af50*/  SHF.L.U32 R7, R7, 0x6, RZ ;  /* 0x0000000607077819 */ /* 0x004fe400000006ff */
[----:B-1----:R-:W-:Y:S05]  /*af60*/  CALL.REL.NOINC `($_ZN7cutlass13device_kernelIN5flash19enable_sm80_to_sm89INS1_16FlashAttnBwdSm80INS1_25CollectiveMainloopBwdSm80ILi2ELi2EN4cute5tupleIJNS5_1CILi64EEENS7_ILi128EEES8_EEENS_10bfloat16_tEfNS_4arch4Sm80ELb0ELb0ELb1ELb1ELb1ELb0ELb0ELb0ELi2ELi2ELi4ELi2ELb1EEENS1_24CollectiveEpilogueBwdGQAISA_fSD_Li256ELb1ELb1EEENS1_19SingleTileSchedulerILb1ELb0ELb0ELi128EEEEEEEEEvNT_6ParamsE$_ZN4cute3eso3ESOILb1ELb0EJNS_6LayoutINS_5tupleIJNS3_IJNS_1CILi4EEENS4_ILi1EEEEEES6_EEENS3_IJNS3_IJS6_NS4_ILi0EEEEEES9_EEEEEiEEC2ERKSC_RKi) ;  /* 0xffffc34000007944 */ /* 0x002fea0003c3ffff */
[----:B------:R-:W2:Y:S04]  /*af70*/  LD.E.64 R18, [R18.64+0x8] ;  /* 0x0000080412127980 */ /* 0x000ea8000c101b00 */
[----:B------:R-:W2:Y:S01]  /*af80*/  LDL R10, [R1+0x168] ;  /* 0x00016800010a7983 */ /* 0x000ea20000100800 */
[----:B-1----:R-:W-:Y:S02]  /*af90*/  MOV R6, R4 ;  /* 0x0000000400067202 */ /* 0x002fe40000000f00 */
[----:B------:R-:W-:Y:S01]  /*afa0*/  MOV R16, 0xafd0 ;  /* 0x0000afd000107802 */ /* 0x000fe20000000f00 */
[----:B--2---:R-:W-:-:S04]  /*afb0*/  IMAD.WIDE R10, R10, 0x4, R18 ;  /* 0x000000040a0a7825 */ /* 0x004fc800078e0212 */
[----:B------:R-:W-:Y:S05]  /*afc0*/  CALL.REL.NOINC `($_ZN7cutlass13device_kernelIN5flash19enable_sm80_to_sm89INS1_16FlashAttnBwdSm80INS1_25CollectiveMainloopBwdSm80ILi2ELi2EN4cute5tupleIJNS5_1CILi64EEENS7_ILi128EEES8_EEENS_10bfloat16_tEfNS_4arch4Sm80ELb0ELb0ELb1ELb1ELb1ELb0ELb0ELb0ELi2ELi2ELi4ELi2ELb1EEENS1_24CollectiveEpilogueBwdGQAISA_fSD_Li256ELb1ELb1EEENS1_19SingleTileSchedulerILb1ELb0ELb0ELi128EEEEEEEEEvNT_6ParamsE$_ZN4cute8gmem_ptrIPKfECI1NS_12iter_adaptorIS2_S3_EEES2_) ;  /* 0xffffc91000007944 */ /* 0x000fea0003c3ffff */
[----:B-1----:R1:W5:Y:S01]  /*afd0*/  LDL.64 R6, [R1+0x168] ;  /* 0x0001680001067983 */ /* 0x0023620000100a00 */
[----:B------:R-:W-:-:S03]  /*afe0*/  MOV R10, 0xb000 ;  /* 0x0000b000000a7802 */ /* 0x000fc60000000f00 */
[----:B-1---5:R-:W-:Y:S05]  /*aff0*/  CALL.REL.NOINC `($_ZN7cutlass13device_kernelIN5flash19enable_sm80_to_sm89INS1_16FlashAttnBwdSm80INS1_25CollectiveMainloopBwdSm80ILi2ELi2EN4cute5tupleIJNS5_1CILi64EEENS7_ILi128EEES8_EEENS_10bfloat16_tEfNS_4arch4Sm80ELb0ELb0ELb1ELb1ELb1ELb0ELb0ELb0ELi2ELi2ELi4ELi2ELb1EEENS1_24CollectiveEpilogueBwdGQAISA_fSD_Li256ELb1ELb1EEENS1_19SingleTileSchedulerILb1ELb0ELb0ELi128EEEEEEEEEvNT_6ParamsE$_ZN4cute3eso3ESOILb1ELb0EJNS_6LayoutINS_5tupleIJNS3_IJNS_1CILi4EEENS4_ILi1EEEEEES6_EEENS3_IJNS3_IJS6_NS4_ILi0EEEEEES9_EEEEENS_10ViewEngineINS_8gmem_ptrIPKfEEEEEEC2ERKSC_RKSI_) ;  /* 0xffffc23000007944 */ /* 0x022fea0003c3ffff */
[----:B------:R2:W5:Y:S04]  /*b000*/  LDL.64 R18, [R14+0x40] ;  /* 0x000040000e127983 */ /* 0x0005680000100a00 */
[----:B------:R2:W5:Y:S01]  /*b010*/  LDL.64 R10, [R1+0x168] ;  /* 0x00016800010a7983 */ /* 0x0005620000100a00 */
[----:B------:R-:W-:-:S02]  /*b020*/  MOV R17, UR6 ;  /* 0x0000000600117c02 */ /* 0x000fc40008000f00 */
[----:B-1----:R-:W-:Y:S02]  /*b030*/  MOV R8, 0xb050 ;  /* 0x0000b05000087802 */ /* 0x002fe40000000f00 */
[----:B--2--5:R-:W-:Y:S05]  /*b040*/  CALL.REL.NOINC `($_ZN7cutlass13device_kernelIN5flash19enable_sm80_to_sm89INS1_16FlashAttnBwdSm80INS1_25CollectiveMainloopBwdSm80ILi2ELi2EN4cute5tupleIJNS5_1CILi64EEENS7_ILi128EEES8_EEENS_10bfloat16_tEfNS_4arch4Sm80ELb0ELb0ELb1ELb1ELb1ELb0ELb0ELb0ELi2ELi2ELi4ELi2ELb1EEENS1_24CollectiveEpilogueBwdGQAISA_fSD_Li256ELb1ELb1EEENS1_19SingleTileSchedulerILb1ELb0ELb0ELi128EEEEEEEEEvNT_6ParamsE$_ZN4cute3eso3ESOILb1ELb0EJNS_10UnderscoreES2_iEEC2ERKS2_S5_RKi) ;  /* 0xffffbc5000007944 */ /* 0x024fea0003c3ffff */
[----:B------:R-:W2:Y:S01]  /*b050*/  LDL R7, [R1+0x168] ;  /* 0x0001680001077983 */ /* 0x000ea20000100800 */
[----:B------:R-:W-:Y:S02]  /*b060*/  MOV R8, 0xb090 ;  /* 0x0000b09000087802 */ /* 0x000fe40000000f00 */
[----:B--2---:R-:W-:Y:S02]  /*b070*/  SHF.L.U32 R7, R7, 0x6, RZ ;  /* 0x0000000607077819 */ /* 0x004fe400000006ff */
[----:B-1----:R-:W-:Y:S05]  /*b080*/  CALL.REL.NOINC `($_ZN7cutlass13device_kernelIN5flash19enable_sm80_to_sm89INS1_16FlashAttnBwdSm80INS1_25CollectiveMainloopBwdSm80ILi2ELi2EN4cute5tupleIJNS5_1CILi64EEENS7_ILi128EEES8_EEENS_10bfloat16_tEfNS_4arch4Sm80ELb0ELb0ELb1ELb1ELb1ELb0ELb0ELb0ELi2ELi2ELi4ELi2ELb1EEENS1_24CollectiveEpilogueBwdGQAISA_fSD_Li256ELb1ELb1EEENS1_19SingleTileSchedulerILb1ELb0ELb0ELi128EEEEEEEEEvNT_6ParamsE$_ZN4cute3eso3ESOILb1ELb0EJNS_6LayoutINS_5tupleIJNS3_IJNS_1CILi4EEENS4_ILi1EEEEEES6_EEENS3_IJNS3_IJS6_NS4_ILi0EEEEEES9_EEEEEiEEC2ERKSC_RKi) ;  /* 0xffffc22000007944 */ /* 0x002fea0003c3ffff */
[----:B------:R-:W2:Y:S04]  /*b090*/  LD.E.64 R18, [R18.64] ;  /* 0x0000000412127980 */ /* 0x000ea8000c101b00 */
[----:B------:R-:W2:Y:S01]  /*b0a0*/  LDL R8, [R1+0x168] ;  /* 0x0001680001087983 */ /* 0x000ea20000100800 */
[----:B-1----:R-:W-:Y:S02]  /*b0b0*/  MOV R6, R4 ;  /* 0x0000000400067202 */ /* 0x002fe40000000f00 */
[----:B------:R-:W-:Y:S01]  /*b0c0*/  MOV R16, 0xb0f0 ;  /* 0x0000b0f000107802 */ /* 0x000fe20000000f00 */
[----:B--2---:R-:W-:-:S04]  /*b0d0*/  IMAD.WIDE R8, R8, 0x4, R18 ;  /* 0x0000000408087825 */ /* 0x004fc800078e0212 */
[----:B------:R-:W-:Y:S05]  /*b0e0*/  CALL.REL.NOINC `($_ZN7cutlass13device_kernelIN5flash19enable_sm80_to_sm89INS1_16FlashAttnBwdSm80INS1_25CollectiveMainloopBwdSm80ILi2ELi2EN4cute5tupleIJNS5_1CILi64EEENS7_ILi128EEES8_EEENS_10bfloat16_tEfNS_4arch4Sm80ELb0ELb0ELb1ELb1ELb1ELb0ELb0ELb0ELi2ELi2ELi4ELi2ELb1EEENS1_24CollectiveEpilogueBwdGQAISA_fSD_Li256ELb1ELb1EEENS1_19SingleTileSchedulerILb1ELb0ELb0ELi128EEEEEEEEEvNT_6ParamsE$_ZN4cute8smem_ptrIPfECI1NS_12iter_adaptorIS1_S2_EEES1_) ;  /* 0xffffc8c000007944 */ /* 0x000fea0003c3ffff */
[----:B-1----:R1:W5:Y:S01]  /*b0f0*/  LDL.64 R6, [R1+0x168] ;  /* 0x0001680001067983 */ /* 0x0023620000100a00 */
[----:B------:R-:W-:-:S03]  /*b100*/  MOV R16, 0xb120 ;  /* 0x0000b12000107802 */ /* 0x000fc60000000f00 */
[----:B-1---5:R-:W-:Y:S05]  /*b110*/  CALL.REL.NOINC `($_ZN7cutlass13device_kernelIN5flash19enable_sm80_to_sm89INS1_16FlashAttnBwdSm80INS1_25CollectiveMainloopBwdSm80ILi2ELi2EN4cute5tupleIJNS5_1CILi64EEENS7_ILi128EEES8_EEENS_10bfloat16_tEfNS_4arch4Sm80ELb0ELb0ELb1ELb1ELb1ELb0ELb0ELb0ELi2ELi2ELi4ELi2ELb1EEENS1_24CollectiveEpilogueBwdGQAISA_fSD_Li256ELb1ELb1EEENS1_19SingleTileSchedulerILb1ELb0ELb0ELi128EEEEEEEEEvNT_6ParamsE$_ZN4cute3eso3ESOILb1ELb0EJNS_6LayoutINS_5tupleIJNS3_IJNS_1CILi4EEENS4_ILi1EEEEEES6_EEENS3_IJNS3_IJS6_NS4_ILi0EEEEEES9_EEEEENS_10ViewEngineINS_8smem_ptrIPfEEEEEEC2ERKSC_RKSH_) ;  /* 0xffffc15000007944 */ /* 0x022fea0003c3ffff */
[----:B------:R2:W5:Y:S04]  /*b120*/  LDL.64 R18, [R14+0x48] ;  /* 0x000048000e127983 */ /* 0x0005680000100a00 */
[----:B-1----:R2:W5:Y:S01]  /*b130*/  LDL.64 R8, [R1+0x168] ;  /* 0x0001680001087983 */ /* 0x0025620000100a00 */
[----:B------:R-:W-:-:S02]  /*b140*/  MOV R7, RZ ;  /* 0x000000ff00077202 */ /* 0x000fc40000000f00 */
[----:B------:R-:W-:Y:S02]  /*b150*/  MOV R16, 0xb170 ;  /* 0x0000b17000107802 */ /* 0x000fe40000000f00 */
[----:B--2--5:R-:W-:Y:S05]  /*b160*/  CALL.REL.NOINC `($_ZN7cutlass13device_kernelIN5flash19enable_sm80_to_sm89INS1_16FlashAttnBwdSm80INS1_25CollectiveMainloopBwdSm80ILi2ELi2EN4cute5tupleIJNS5_1CILi64EEENS7_ILi128EEES8_EEENS_10bfloat16_tEfNS_4arch4Sm80ELb0ELb0ELb1ELb1ELb1ELb0ELb0ELb0ELi2ELi2ELi4ELi2ELb1EEENS1_24CollectiveEpilogueBwdGQAISA_fSD_Li256ELb1ELb1EEENS1_19SingleTileSchedulerILb1ELb0ELb0ELi128EEEEEEEEEvNT_6ParamsE$_ZN4cute3eso3ESOILb1ELb0EJNS_1CILi0EEEiEEC2ERKS3_RKi) ;  /* 0xffffbd7000007944 */ /* 0x024fea0003c3ffff */
[----:B-1----:R1:W5:Y:S01]  /*b170*/  LD.E R7, [R18.64] ;  /* 0x0000000412077980 */ /* 0x002362000c101900 */
[----:B------:R-:W-:-:S03]  /*b180*/  MOV R20, 0xb1a0 ;  /* 0x0000b1a000147802 */ /* 0x000fc60000000f00 */
[----:B-1---5:R-:W-:Y:S05]  /*b190*/  CALL.REL.NOINC `($_ZN7cutlass13device_kernelIN5flash19enable_sm80_to_sm89INS1_16FlashAttnBwdSm80INS1_25CollectiveMainloopBwdSm80ILi2ELi2EN4cute5tupleIJNS5_1CILi64EEENS7_ILi128EEES8_EEENS_10bfloat16_tEfNS_4arch4Sm80ELb0ELb0ELb1ELb1ELb1ELb0ELb0ELb0ELi2ELi2ELi4ELi2ELb1EEENS1_24CollectiveEpilogueBwdGQAISA_fSD_Li256ELb1ELb1EEENS1_19SingleTileSchedulerILb1ELb0ELb0ELi128EEEEEEEEEvNT_6ParamsE$_ZZN4cuteplIJiEJNS_1CILi0EEEEEEDaRKNS_15ArithmeticTupleIJDpT_EEERKNS3_IJDpT0_EEEENKUlDpRKT_E_clIJiEEEDaSH_) ;  /* 0xffffeba000007944 */ /* 0x022fea0003c3ffff */
[----:B-----5:R-:W-:Y:S01]  /*b1a0*/  ISETP.GT.AND P0, PT, R6, 0x3f, PT ;  /* 0x0000003f0600780c */ /* 0x020fe20003f04270 */
[----:B------:R-:W-:Y:S01]  /*b1b0*/  IMAD.MOV.U32 R6, RZ, RZ, R12 ;  /* 0x000000ffff067224 */ /* 0x000fe200078e000c */
[----:B------:R-:W-:-:S11]  /*b1c0*/  MOV R7, 0x0 ;  /* 0x0000000000077802 */ /* 0x000fd60000000f00 */
[----:B------:R-:W-:Y:S05]  /*b1d0*/  @P0 RET.REL.NODEC R6 `(_ZN7cutlass13device_kernelIN5flash19enable_sm80_to_sm89INS1_16FlashAttnBwdSm80INS1_25CollectiveMainloopBwdSm80ILi2ELi2EN4cute5tupleIJNS5_1CILi64EEENS7_ILi128EEES8_EEENS_10bfloat16_tEfNS_4arch4Sm80ELb0ELb0ELb1ELb1ELb1ELb0ELb0ELb0ELi2ELi2ELi4ELi2ELb1EEENS1_24CollectiveEpilogueBwdGQAISA_fSD_Li256ELb1ELb1EEENS1_19SingleTileSchedulerILb1ELb0ELb0ELi128EEEEEEEEEvNT_6ParamsE) ;  /* 0xffff4e2006000950 */ /* 0x000fea0003c3ffff */
[----:B------:R-:W5:Y:S01]  /*b1e0*/  LDL.64 R14, [R14+0x50] ;  /* 0x000050000e0e7983 */ /* 0x000f620000100a00 */
[----:B------:R-:W-:Y:S02]  /*b1f0*/  MOV R7, RZ ;  /* 0x000000ff00077202 */ /* 0x000fe40000000f00 */
[----:B------:R-:W-:Y:S02]  /*b200*/  MOV R16, 0xb220 ;  /* 0x0000b22000107802 */ /* 0x000fe40000000f00 */
[----:B-1---5:R-:W-:Y:S05]  /*b210*/  CALL.REL.NOINC `($_ZN7cutlass13device_kernelIN5flash19enable_sm80_to_sm89INS1_16FlashAttnBwdSm80INS1_25CollectiveMainloopBwdSm80ILi2ELi2EN4cute5tupleIJNS5_1CILi64EEENS7_ILi128EEES8_EEENS_10bfloat16_tEfNS_4arch4Sm80ELb0ELb0ELb1ELb1ELb1ELb0ELb0ELb0ELi2ELi2ELi4ELi2ELb1EEENS1_24CollectiveEpilogueBwdGQAISA_fSD_Li256ELb1ELb1EEENS1_19SingleTileSchedulerILb1ELb0ELb0ELi128EEEEEEEEEvNT_6ParamsE$_ZN4cute3eso3ESOILb1ELb0EJNS_10UnderscoreEiEEC2ERKS2_RKi) ;  /* 0xffffbac000007944 */ /* 0x022fea0003c3ffff */
[----:B-1----:R-:W-:Y:S02]  /*b220*/  MOV R6, R13 ;  /* 0x0000000d00067202 */ /* 0x002fe40000000f00 */
[----:B------:R-:W-:Y:S02]  /*b230*/  MOV R16, 0xb250 ;  /* 0x0000b25000107802 */ /* 0x000fe40000000f00 */
[----:B------:R-:W-:Y:S05]  /*b240*/  CALL.REL.NOINC `($_ZN7cutlass13device_kernelIN5flash19enable_sm80_to_sm89INS1_16FlashAttnBwdSm80INS1_25CollectiveMainloopBwdSm80ILi2ELi2EN4cute5tupleIJNS5_1CILi64EEENS7_ILi128EEES8_EEENS_10bfloat16_tEfNS_4arch4Sm80ELb0ELb0ELb1ELb1ELb1ELb0ELb0ELb0ELi2ELi2ELi4ELi2ELb1EEENS1_24CollectiveEpilogueBwdGQAISA_fSD_Li256ELb1ELb1EEENS1_19SingleTileSchedulerILb1ELb0ELb0ELi128EEEEEEEEEvNT_6ParamsE$_ZN4cute8gmem_ptrIPKfECI1NS_12iter_adaptorIS2_S3_EEES2_) ;  /* 0xffffc69000007944 */ /* 0x000fea0003c3ffff */
[----:B-1----:R1:W5:Y:S01]  /*b250*/  LDL.64 R6, [R1+0x160] ;  /* 0x0001600001067983 */ /* 0x0023620000100a00 */
[----:B------:R-:W-:-:S03]  /*b260*/  MOV R16, 0xb280 ;  /* 0x0000b28000107802 */ /* 0x000fc60000000f00 */
[----:B-1---5:R-:W-:Y:S05]  /*b270*/  CALL.REL.NOINC `($_ZN7cutlass13device_kernelIN5flash19enable_sm80_to_sm89INS1_16FlashAttnBwdSm80INS1_25CollectiveMainloopBwdSm80ILi2ELi2EN4cute5tupleIJNS5_1CILi64EEENS7_ILi128EEES8_EEENS_10bfloat16_tEfNS_4arch4Sm80ELb0ELb0ELb1ELb1ELb1ELb0ELb0ELb0ELi2ELi2ELi4ELi2ELb1EEENS1_24CollectiveEpilogueBwdGQAISA_fSD_Li256ELb1ELb1EEENS1_19SingleTileSchedulerILb1ELb0ELb0ELi128EEEEEEEEEvNT_6ParamsE$_ZN4cute3eso3ESOILb1ELb0EJNS_6LayoutINS_5tupleIJNS3_IJNS_1CILi4EEENS4_ILi1EEEEEEEEENS3_IJNS3_IJS6_NS4_ILi0EEEEEEEEEEENS_10ViewEngineINS_8gmem_ptrIPKfEEEEEEC2ERKSC_RKSI_) ;  /* 0xffffbf3000007944 */ /* 0x022fea0003c3ffff */
[----:B-1----:R1:W5:Y:S01]  /*b280*/  LDL.64 R10, [R1+0x160] ;  /* 0x00016000010a7983 */ /* 0x0023620000100a00 */
[----:B------:R-:W-:Y:S02]  /*b290*/  MOV R7, RZ ;  /* 0x000000ff00077202 */ /* 0x000fe40000000f00 */
[----:B------:R-:W-:Y:S02]  /*b2a0*/  MOV R16, 0xb2c0 ;  /* 0x0000b2c000107802 */ /* 0x000fe40000000f00 */
[----:B-1---5:R-:W-:Y:S05]  /*b2b0*/  CALL.REL.NOINC `($_ZN7cutlass13device_kernelIN5flash19enable_sm80_to_sm89INS1_16FlashAttnBwdSm80INS1_25CollectiveMainloopBwdSm80ILi2ELi2EN4cute5tupleIJNS5_1CILi64EEENS7_ILi128EEES8_EEENS_10bfloat16_tEfNS_4arch4Sm80ELb0ELb0ELb1ELb1ELb1ELb0ELb0ELb0ELi2ELi2ELi4ELi2ELb1EEENS1_24CollectiveEpilogueBwdGQAISA_fSD_Li256ELb1ELb1EEENS1_19SingleTileSchedulerILb1ELb0ELb0ELi128EEEEEEEEEvNT_6ParamsE$_ZN4cute3eso3ESOILb1ELb0EJNS_10UnderscoreEiEEC2ERKS2_RKi) ;  /* 0xffffba2000007944 */ /* 0x022fea0003c3ffff */
[----:B-1----:R-:W-:Y:S02]  /*b2c0*/  MOV R6, R13 ;  /* 0x0000000d00067202 */ /* 0x002fe40000000f00 */
[----:B------:R-:W-:-:S02]  /*b2d0*/  MOV R16, 0xb2f0 ;  /* 0x0000b2f000107802 */ /* 0x000fc40000000f00 */
[----:B------:R-:W-:Y:S05]  /*b2e0*/  CALL.REL.NOINC `($_ZN7cutlass13device_kernelIN5flash19enable_sm80_to_sm89INS1_16FlashAttnBwdSm80INS1_25CollectiveMainloopBwdSm80ILi2ELi2EN4cute5tupleIJNS5_1CILi64EEENS7_ILi128EEES8_EEENS_10bfloat16_tEfNS_4arch4Sm80ELb0ELb0ELb1ELb1ELb1ELb0ELb0ELb0ELi2ELi2ELi4ELi2ELb1EEENS1_24CollectiveEpilogueBwdGQAISA_fSD_Li256ELb1ELb1EEENS1_19SingleTileSchedulerILb1ELb0ELb0ELi128EEEEEEEEEvNT_6ParamsE$_ZN4cute8smem_ptrIPfECI1NS_12iter_adaptorIS1_S2_EEES1_) ;  /* 0xffffc6c000007944 */ /* 0x000fea0003c3ffff */
[----:B-1----:R1:W5:Y:S01]  /*b2f0*/  LDL.64 R6, [R1+0x160] ;  /* 0x0001600001067983 */ /* 0x0023620000100a00 */
[----:B------:R-:W-:-:S03]  /*b300*/  MOV R16, 0xb320 ;  /* 0x0000b32000107802 */ /* 0x000fc60000000f00 */
[----:B-1---5:R-:W-:Y:S05]  /*b310*/  CALL.REL.NOINC `($_ZN7cutlass13device_kernelIN5flash19enable_sm80_to_sm89INS1_16FlashAttnBwdSm80INS1_25CollectiveMainloopBwdSm80ILi2ELi2EN4cute5tupleIJNS5_1CILi64EEENS7_ILi128EEES8_EEENS_10bfloat16_tEfNS_4arch4Sm80ELb0ELb0ELb1ELb1ELb1ELb0ELb0ELb0ELi2ELi2ELi4ELi2ELb1EEENS1_24CollectiveEpilogueBwdGQAISA_fSD_Li256ELb1ELb1EEENS1_19SingleTileSchedulerILb1ELb0ELb0ELi128EEEEEEEEEvNT_6ParamsE$_ZN4cute3eso3ESOILb1ELb0EJNS_6LayoutINS_5tupleIJNS3_IJNS_1CILi4EEENS4_ILi1EEEEEEEEENS3_IJNS3_IJS6_NS4_ILi0EEEEEEEEEEENS_10ViewEngineINS_8smem_ptrIPfEEEEEEC2ERKSC_RKSH_) ;  /* 0xffffbed000007944 */ /* 0x022fea0003c3ffff */
[----:B-1----:R1:W5:Y:S01]  /*b320*/  LDL.64 R8, [R1+0x160] ;  /* 0x0001600001087983 */ /* 0x0023620000100a00 */
[----:B------:R-:W-:-:S02]  /*b330*/  MOV R6, R4 ;  /* 0x0000000400067202 */ /* 0x000fc40000000f00 */
[----:B------:R-:W-:Y:S02]  /*b340*/  MOV R16, 0xb360 ;  /* 0x0000b36000107802 */ /* 0x000fe40000000f00 */
[----:B-1---5:R-:W-:Y:S05]  /*b350*/  CALL.REL.NOINC `($_ZN7cutlass13device_kernelIN5flash19enable_sm80_to_sm89INS1_16FlashAttnBwdSm80INS1_25CollectiveMainloopBwdSm80ILi2ELi2EN4cute5tupleIJNS5_1CILi64EEENS7_ILi128EEES8_EEENS_10bfloat16_tEfNS_4arch4Sm80ELb0ELb0ELb1ELb1ELb1ELb0ELb0ELb0ELi2ELi2ELi4ELi2ELb1EEENS1_24CollectiveEpilogueBwdGQAISA_fSD_Li256ELb1ELb1EEENS1_19SingleTileSchedulerILb1ELb0ELb0ELi128EEEEEEEEEvNT_6ParamsE$_ZN4cute8gmem_ptrIPKfECI1NS_12iter_adaptorIS2_S3_EEES2_) ;  /* 0xffffc58000007944 */ /* 0x022fea0003c3ffff */
[----:B-1----:R1:W5:Y:S01]  /*b360*/  LDL.64 R6, [R1+0x168] ;  /* 0x0001680001067983 */ /* 0x0023620000100a00 */
[----:B------:R-:W-:-:S03]  /*b370*/  MOV R16, 0xb390 ;  /* 0x0000b39000107802 */ /* 0x000fc60000000f00 */
[----:B-1---5:R-:W-:Y:S05]  /*b380*/  CALL.REL.NOINC `($_ZN7cutlass13device_kernelIN5flash19enable_sm80_to_sm89INS1_16FlashAttnBwdSm80INS1_25CollectiveMainloopBwdSm80ILi2ELi2EN4cute5tupleIJNS5_1CILi64EEENS7_ILi128EEES8_EEENS_10bfloat16_tEfNS_4arch4Sm80ELb0ELb0ELb1ELb1ELb1ELb0ELb0ELb0ELi2ELi2ELi4ELi2ELb1EEENS1_24CollectiveEpilogueBwdGQAISA_fSD_Li256ELb1ELb1EEENS1_19SingleTileSchedulerILb1ELb0ELb0ELi128EEEEEEEEEvNT_6ParamsE$_ZN4cute8gmem_ptrIPKN7cutlass9uint128_tEECI1NS_12iter_adaptorIS4_S5_EEES4_) ;  /* 0xffffc50000007944 */ /* 0x022fea0003c3ffff */
[----:B------:R1:W5:Y:S01]  /*b390*/  LDL.64 R6, [R1+0x168] ;  /* 0x0001680001067983 */ /* 0x0003620000100a00 */
[----:B------:R-:W-:-:S03]  /*b3a0*/  MOV R16, 0xb3c0 ;  /* 0x0000b3c000107802 */ /* 0x000fc60000000f00 */
[----:B-1---5:R-:W-:Y:S05]  /*b3b0*/  CALL.REL.NOINC `($_ZN7cutlass13device_kernelIN5flash19enable_sm80_to_sm89INS1_16FlashAttnBwdSm80INS1_25CollectiveMainloopBwdSm80ILi2ELi2EN4cute5tupleIJNS5_1CILi64EEENS7_ILi128EEES8_EEENS_10bfloat16_tEfNS_4arch4Sm80ELb0ELb0ELb1ELb1ELb1ELb0ELb0ELb0ELi2ELi2ELi4ELi2ELb1EEENS1_24CollectiveEpilogueBwdGQAISA_fSD_Li256ELb1ELb1EEENS1_19SingleTileSchedulerILb1ELb0ELb0ELi128EEEEEEEEEvNT_6ParamsE$_ZN4cute3eso3ESOILb1ELb0EJNS_6LayoutINS_5tupleIJNS3_IJNS_1CILi1EEES5_EEEEEENS3_IJNS3_IJS5_NS4_ILi0EEEEEEEEEEENS_10ViewEngineINS_8gmem_ptrIPKN7cutlass9uint128_tEEEEEEEC2ERKSB_RKSJ_) ;  /* 0xffffbd6000007944 */ /* 0x022fea0003c3ffff */
[----:B------:R2:W5:Y:S01]  /*b3c0*/  LDL.64 R22, [R1+0x168] ;  /* 0x0001680001167983 */ /* 0x0005620000100a00 */
[----:B-1----:R-:W-:Y:S02]  /*b3d0*/  MOV R6, R4 ;  /* 0x0000000400067202 */ /* 0x002fe40000000f00 */
[----:B------:R-:W-:Y:S02]  /*b3e0*/  MOV R16, 0xb400 ;  /* 0x0000b40000107802 */ /* 0x000fe40000000f00 */
[----:B--2--5:R-:W-:Y:S05]  /*b3f0*/  CALL.REL.NOINC `($_ZN7cutlass13device_kernelIN5flash19enable_sm80_to_sm89INS1_16FlashAttnBwdSm80INS1_25CollectiveMainloopBwdSm80ILi2ELi2EN4cute5tupleIJNS5_1CILi64EEENS7_ILi128EEES8_EEENS_10bfloat16_tEfNS_4arch4Sm80ELb0ELb0ELb1ELb1ELb1ELb0ELb0ELb0ELi2ELi2ELi4ELi2ELb1EEENS1_24CollectiveEpilogueBwdGQAISA_fSD_Li256ELb1ELb1EEENS1_19SingleTileSchedulerILb1ELb0ELb0ELi128EEEEEEEEEvNT_6ParamsE$_ZN4cute8smem_ptrIPfECI1NS_12iter_adaptorIS1_S2_EEES1_) ;  /* 0xffffc5b000007944 */ /* 0x024fea0003c3ffff */
[----:B-1----:R1:W5:Y:S01]  /*b400*/  LDL.64 R6, [R1+0x168] ;  /* 0x0001680001067983 */ /* 0x0023620000100a00 */
        /* <DEDUP_REMOVED lines=8> */
[----:B------:R-:W2:Y:S01]  /*b490*/  LD.E.U8 R14, [R14.64] ;  /* 0x000000040e0e7980 */ /* 0x000ea2000c101100 */
[----:B------:R-:W-:Y:S02]  /*b4a0*/  MOV R13, 0x0 ;  /* 0x00000000000d7802 */ /* 0x000fe40000000f00 */
[----:B--2---:R-:W-:-:S13]  /*b4b0*/  ISETP.NE.AND P0, PT, R14, RZ, PT ;  /* 0x000000ff0e00720c */ /* 0x004fda0003f05270 */
[----:B------:R-:W-:Y:S01]  /*b4c0*/  @!PT LDS RZ, [RZ] ;  /* 0x00000000fffff984 */ /* 0x000fe20000000800 */
[----:B------:R-:W-:Y:S01]  /*b4d0*/  @!PT LDS RZ, [RZ] ;  /* 0x00000000fffff984 */ /* 0x000fe20000000800 */
[----:B------:R-:W-:Y:S01]  /*b4e0*/  @!PT LDS RZ, [RZ] ;  /* 0x00000000fffff984 */ /* 0x000fe20000000800 */
[----:B------:R1:W-:Y:S01]  /*b4f0*/  LDGSTS.E.BYPASS.LTC128B.128 [R6], [R22.64], P0 ;  /* 0x0000000016067fae */ /* 0x0003e20008101d44 */
[----:B------:R-:W-:Y:S05]  /*b500*/  RET.REL.NODEC R12 `(_ZN7cutlass13device_kernelIN5flash19enable_sm80_to_sm89INS1_16FlashAttnBwdSm80INS1_25CollectiveMainloopBwdSm80ILi2ELi2EN4cute5tupleIJNS5_1CILi64EEENS7_ILi128EEES8_EEENS_10bfloat16_tEfNS_4arch4Sm80ELb0ELb0ELb1ELb1ELb1ELb0ELb0ELb0ELi2ELi2ELi4ELi2ELb1EEENS1_24CollectiveEpilogueBwdGQAISA_fSD_Li256ELb1ELb1EEENS1_19SingleTileSchedulerILb1ELb0ELb0ELi128EEEEEEEEEvNT_6ParamsE) ;  /* 0xffff4af00c007950 */ /* 0x000fea0003c3ffff */
        .type           $_ZN7cutlass13device_kernelIN5flash19enable_sm80_to_sm89INS1_16FlashAttnBwdSm80INS1_25CollectiveMainloopBwdSm80ILi2ELi2EN4cute5tupleIJNS5_1CILi64EEENS7_ILi128EEES8_EEENS_10bfloat16_tEfNS_4arch4Sm80ELb0ELb0ELb1ELb1ELb1ELb0ELb0ELb0ELi2ELi2ELi4ELi2ELb1EEENS1_24CollectiveEpilogueBwdGQAISA_fSD_Li256ELb1ELb1EEENS1_19SingleTileSchedulerILb1ELb0ELb0ELi128EEEEEEEEEvNT_6ParamsE$_ZZN5flash25CollectiveMainloopBwdSm80ILi2ELi2EN4cute5tupleIJNS1_1CILi64EEENS3_ILi128EEES4_EEEN7cutlass10bfloat16_tEfNS7_4arch4Sm80ELb0ELb0ELb1ELb1ELb1ELb0ELb0ELb0ELi2ELi2ELi4ELi2ELb1EE3mmaINS_16FlashAttnBwdSm80ISB_NS_24CollectiveEpilogueBwdGQAIS6_fSA_Li256ELb1ELb1EEENS_19SingleTileSchedulerILb1ELb0ELb0ELi128EEEE13SharedStorageENS1_6TensorINS1_11ArrayEngineIfLm32EEENS1_6LayoutINS2_IJNS2_IJNS3_ILi2EEESO_EEESO_NS3_ILi4EEEEEENS2_IJNS2_IJNS3_ILi1EEESO_EEESQ_NS3_ILi8EEEEEEEEEEEEbRKNSB_6ParamsERT0_S12_iNS2_IJiiiEEERT_ENKUliiE_clEii,@function
        .size           $_ZN7cutlass13device_kernelIN5flash19enable_sm80_to_sm89INS1_16FlashAttnBwdSm80INS1_25CollectiveMainloopBwdSm80ILi2ELi2EN4cute5tupleIJNS5_1CILi64EEENS7_ILi128EEES8_EEENS_10bfloat16_tEfNS_4arch4Sm80ELb0ELb0ELb1ELb1ELb1ELb0ELb0ELb0ELi2ELi2ELi4ELi2ELb1EEENS1_24CollectiveEpilogueBwdGQAISA_fSD_Li256ELb1ELb1EEENS1_19SingleTileSchedulerILb1ELb0ELb0ELi128EEEEEEEEEvNT_6ParamsE$_ZZN5flash25CollectiveMainloopBwdSm80ILi2ELi2EN4cute5tupleIJNS1_1CILi64EEENS3_ILi128EEES4_EEEN7cutlass10bfloat16_tEfNS7_4arch4Sm80ELb0ELb0ELb1ELb1ELb1ELb0ELb0ELb0ELi2ELi2ELi4ELi2ELb1EE3mmaINS_16FlashAttnBwdSm80ISB_NS_24CollectiveEpilogueBwdGQAIS6_fSA_Li256ELb1ELb1EEENS_19SingleTileSchedulerILb1ELb0ELb0ELi128EEEE13SharedStorageENS1_6TensorINS1_11ArrayEngineIfLm32EEENS1_6LayoutINS2_IJNS2_IJNS3_ILi2EEESO_EEESO_NS3_ILi4EEEEEENS2_IJNS2_IJNS3_ILi1EEESO_EEESQ_NS3_ILi8EEEEEEEEEEEEbRKNSB_6ParamsERT0_S12_iNS2_IJiiiEEERT_ENKUliiE_clEii,($__internal_1_$__cuda_sm70_warpsync - $_ZN7cutlass13device_kernelIN5flash19enable_sm80_to_sm89INS1_16FlashAttnBwdSm80INS1_25CollectiveMainloopBwdSm80ILi2ELi2EN4cute5tupleIJNS5_1CILi64EEENS7_ILi128EEES8_EEENS_10bfloat16_tEfNS_4arch4Sm80ELb0ELb0ELb1ELb1ELb1ELb0ELb0ELb0ELi2ELi2ELi4ELi2ELb1EEENS1_24CollectiveEpilogueBwdGQAISA_fSD_Li256ELb1ELb1EEENS1_19SingleTileSchedulerILb1ELb0ELb0ELi128EEEEEEEEEvNT_6ParamsE$_ZZN5flash25CollectiveMainloopBwdSm80ILi2ELi2EN4cute5tupleIJNS1_1CILi64EEENS3_ILi128EEES4_EEEN7cutlass10bfloat16_tEfNS7_4arch4Sm80ELb0ELb0ELb1ELb1ELb1ELb0ELb0ELb0ELi2ELi2ELi4ELi2ELb1EE3mmaINS_16FlashAttnBwdSm80ISB_NS_24CollectiveEpilogueBwdGQAIS6_fSA_Li256ELb1ELb1EEENS_19SingleTileSchedulerILb1ELb0ELb0ELi128EEEE13SharedStorageENS1_6TensorINS1_11ArrayEngineIfLm32EEENS1_6LayoutINS2_IJNS2_IJNS3_ILi2EEESO_EEESO_NS3_ILi4EEEEEENS2_IJNS2_IJNS3_ILi1EEESO_EEESQ_NS3_ILi8EEEEEEEEEEEEbRKNSB_6ParamsERT0_S12_iNS2_IJiiiEEERT_ENKUliiE_clEii)
$_ZN7cutlass13device_kernelIN5flash19enable_sm80_to_sm89INS1_16FlashAttnBwdSm80INS1_25CollectiveMainloopBwdSm80ILi2ELi2EN4cute5tupleIJNS5_1CILi64EEENS7_ILi128EEES8_EEENS_10bfloat16_tEfNS_4arch4Sm80ELb0ELb0ELb1ELb1ELb1ELb0ELb0ELb0ELi2ELi2ELi4ELi2ELb1EEENS1_24CollectiveEpilogueBwdGQAISA_fSD_Li256ELb1ELb1EEENS1_19SingleTileSchedulerILb1ELb0ELb0ELi128EEEEEEEEEvNT_6ParamsE$_ZZN5flash25CollectiveMainloopBwdSm80ILi2ELi2EN4cute5tupleIJNS1_1CILi64EEENS3_ILi128EEES4_EEEN7cutlass10bfloat16_tEfNS7_4arch4Sm80ELb0ELb0ELb1ELb1ELb1ELb0ELb0ELb0ELi2ELi2ELi4ELi2ELb1EE3mmaINS_16FlashAttnBwdSm80ISB_NS_24CollectiveEpilogueBwdGQAIS6_fSA_Li256ELb1ELb1EEENS_19SingleTileSchedulerILb1ELb0ELb0ELi128EEEE13SharedStorageENS1_6TensorINS1_11ArrayEngineIfLm32EEENS1_6LayoutINS2_IJNS2_IJNS3_ILi2EEESO_EEESO_NS3_ILi4EEEEEENS2_IJNS2_IJNS3_ILi1EEESO_EEESQ_NS3_ILi8EEEEEEEEEEEEbRKNSB_6ParamsERT0_S12_iNS2_IJiiiEEERT_ENKUliiE_clEii:
        /* <DEDUP_REMOVED lines=355> */
        .weak           $__internal_1_$__cuda_sm70_warpsync
        .type           $__internal_1_$__cuda_sm70_warpsync,@function
        .size           $__internal_1_$__cuda_sm70_warpsync,(.L_x_3728 - $__internal_1_$__cuda_sm70_warpsync)
$__internal_1_$__cuda_sm70_warpsync:
[----:B------:R-:W-:Y:S01]  /*cb40*/  MOV R17, 0x0 ;  /* 0x0000000000117802 */ /* 0x000fe20000000f00 */
[----:B------:R-:W-:Y:S04]  /*cb50*/  WARPSYNC R11 ;  /* 0x0000000b00007348 */ /* 0x000fe80003800000 */
[----:B------:R-:W-:Y:S05]  /*cb60*/  RET.REL.NODEC R16 `(_ZN7cutlass13device_kernelIN5flash19enable_sm80_to_sm89INS1_16FlashAttnBwdSm80INS1_25CollectiveMainloopBwdSm80ILi2ELi2EN4cute5tupleIJNS5_1CILi64EEENS7_ILi128EEES8_EEENS_10bfloat16_tEfNS_4arch4Sm80ELb0ELb0ELb1ELb1ELb1ELb0ELb0ELb0ELi2ELi2ELi4ELi2ELb1EEENS1_24CollectiveEpilogueBwdGQAISA_fSD_Li256ELb1ELb1EEENS1_19SingleTileSchedulerILb1ELb0ELb0ELi128EEEEEEEEEvNT_6ParamsE) ;  /* 0xffff349010007950 */ /* 0x000fea0003c3ffff */
.L_x_223:
        /* <DEDUP_REMOVED lines=9> */
.L_x_3728:


//--------------------- .text._ZN7cutlass13device_kernelIN5flash19enable_sm80_to_sm89INS1_16FlashAttnBwdSm80INS1_25CollectiveMainloopBwdSm80ILi2ELi2EN4cute5tupleIJNS5_1CILi64EEENS7_ILi128EEES8_EEENS_10bfloat16_tEfNS_4arch4Sm80ELb0ELb1ELb1ELb0ELb0ELb0ELb0ELb0ELi2ELi2ELi4ELi2ELb1EEENS1_21CollectiveEpilogueBwdISA_SB_SD_Li256ELb0ELb0ELi2EEENS1_19SingleTileSchedulerILb0ELb0ELb0ELi128EEEEEEEEEvNT_6ParamsE --------------------------
	.section	.text._ZN7cutlass13device_kernelIN5flash19enable_sm80_to_sm89INS1_16FlashAttnBwdSm80INS1_25CollectiveMainloopBwdSm80ILi2ELi2EN4cute5tupleIJNS5_1CILi64EEENS7_ILi128EEES8_EEENS_10bfloat16_tEfNS_4arch4Sm80ELb0ELb1ELb1ELb0ELb0ELb0ELb0ELb0ELi2ELi2ELi4ELi2ELb1EEENS1_21CollectiveEpilogueBwdISA_SB_SD_Li256ELb0ELb0ELi2EEENS1_19SingleTileSchedulerILb0ELb0ELb0ELi128EEEEEEEEEvNT_6ParamsE,"ax",@progbits
	.sectioninfo	@"SHI_REGISTERS=255"
	.align	128
.text._ZN7cutlass13device_kernelIN5flash19enable_sm80_to_sm89INS1_16FlashAttnBwdSm80INS1_25CollectiveMainloopBwdSm80ILi2ELi2EN4cute5tupleIJNS5_1CILi64EEENS7_ILi128EEES8_EEENS_10bfloat16_tEfNS_4arch4Sm80ELb0ELb1ELb1ELb0ELb0ELb0ELb0ELb0ELi2ELi2ELi4ELi2ELb1EEENS1_21CollectiveEpilogueBwdISA_SB_SD_Li256ELb0ELb0ELi2EEENS1_19SingleTileSchedulerILb0ELb0ELb0ELi128EEEEEEEEEvNT_6ParamsE:
        .type           _ZN7cutlass13device_kernelIN5flash19enable_sm80_to_sm89INS1_16FlashAttnBwdSm80INS1_25CollectiveMainloopBwdSm80ILi2ELi2EN4cute5tupleIJNS5_1CILi64EEENS7_ILi128EEES8_EEENS_10bfloat16_tEfNS_4arch4Sm80ELb0ELb1ELb1ELb0ELb0ELb0ELb0ELb0ELi2ELi2ELi4ELi2ELb1EEENS1_21CollectiveEpilogueBwdISA_SB_SD_Li256ELb0ELb0ELi2EEENS1_19SingleTileSchedulerILb0ELb0ELb0ELi128EEEEEEEEEvNT_6ParamsE,@function
        .size           _ZN7cutlass13device_kernelIN5flash19enable_sm80_to_sm89INS1_16FlashAttnBwdSm80INS1_25CollectiveMainloopBwdSm80ILi2ELi2EN4cute5tupleIJNS5_1CILi64EEENS7_ILi128EEES8_EEENS_10bfloat16_tEfNS_4arch4Sm80ELb0ELb1ELb1ELb0ELb0ELb0ELb0ELb0ELi2ELi2ELi4ELi2ELb1EEENS1_21CollectiveEpilogueBwdISA_SB_SD_Li256ELb0ELb0ELi2EEENS1_19SingleTileSchedulerILb0ELb0ELb0ELi128EEEEEEEEEvNT_6ParamsE,(.L_x_3820 - _ZN7cutlass13device_kernelIN5flash19enable_sm80_to_sm89INS1_16FlashAttnBwdSm80INS1_25CollectiveMainloopBwdSm80ILi2ELi2EN4cute5tupleIJNS5_1CILi64EEENS7_ILi128EEES8_EEENS_10bfloat16_tEfNS_4arch4Sm80ELb0ELb1ELb1ELb0ELb0ELb0ELb0ELb0ELi2ELi2ELi4ELi2ELb1EEENS1_21CollectiveEpilogueBwdISA_SB_SD_Li256ELb0ELb0ELi2EEENS1_19SingleTileSchedulerILb0ELb0ELb0ELi128EEEEEEEEEvNT_6ParamsE)
        .other          _ZN7cutlass13device_kernelIN5flash19enable_sm80_to_sm89INS1_16FlashAttnBwdSm80INS1_25CollectiveMainloopBwdSm80ILi2ELi2EN4cute5tupleIJNS5_1CILi64EEENS7_ILi128EEES8_EEENS_10bfloat16_tEfNS_4arch4Sm80ELb0ELb1ELb1ELb0ELb0ELb0ELb0ELb0ELi2ELi2ELi4ELi2ELb1EEENS1_21CollectiveEpilogueBwdISA_SB_SD_Li256ELb0ELb0ELi2EEENS1_19SingleTileSchedulerILb0ELb0ELb0ELi128EEEEEEEEEvNT_6ParamsE,@"STO_CUDA_ENTRY STV_DEFAULT"
_ZN7cutlass13device_kernelIN5flash19enable_sm80_to_sm89INS1_16FlashAttnBwdSm80INS1_25CollectiveMainloopBwdSm80ILi2ELi2EN4cute5tupleIJNS5_1CILi64EEENS7_ILi128EEES8_EEENS_10bfloat16_tEfNS_4arch4Sm80ELb0ELb1ELb1ELb0ELb0ELb0ELb0ELb0ELi2ELi2ELi4ELi2ELb1EEENS1_21CollectiveEpilogueBwdISA_SB_SD_Li256ELb0ELb0ELi2EEENS1_19SingleTileSchedulerILb0ELb0ELb0ELi128EEEEEEEEEvNT_6ParamsE:
        /* <DEDUP_REMOVED lines=17> */
[----:B--2-4-:R-:W2:Y:S01]  /*0110*/  S2R R190, SR_CTAID.X ;  /* 0x0000000000be7919 */ /* 0x014ea20000002500 */
[----:B------:R-:W-:Y:S01]  /*0120*/  IMAD.MOV.U32 R3, RZ, RZ, c[0x0][0x168] ;  /* 0x00005a00ff037624 */ /* 0x000fe200078e00ff */
[----:B------:R-:W4:Y:S01]  /*0130*/  S2UR UR19, SR_CTAID.Y ;  /* 0x00000000001379c3 */ /* 0x000f220000002600 */
[----:B------:R-:W-:Y:S01]  /*0140*/  IMAD.MOV.U32 R2, RZ, RZ, RZ ;  /* 0x000000ffff027224 */ /* 0x000fe200078e00ff */
[----:B------:R3:W-:Y:S01]  /*0150*/  STL.64 [R1], RZ ;  /* 0x000000ff01007387 */ /* 0x0007e20000100a00 */
[----:B------:R-:W-:Y:S01]  /*0160*/  IMAD.MOV.U32 R4, RZ, RZ, c[0x0][0x198] ;  /* 0x00006600ff047624 */ /* 0x000fe200078e00ff */
[----:B------:R-:W-:-:S02]  /*0170*/  IADD3 R5, R3, 0x3f, RZ ;  /* 0x0000003f03057810 */ /* 0x000fc40007ffe0ff */
[----:B------:R3:W-:Y:S02]  /*0180*/  STL.64 [R1+0x8], R2 ;  /* 0x0000080201007387 */ /* 0x0007e40000100a00 */
[----:B------:R-:W-:Y:S02]  /*0190*/  SHF.R.S32.HI R0, RZ, 0x1f, R5 ;  /* 0x0000001fff007819 */ /* 0x000fe40000011405 */
[----:B------:R-:W1:Y:S02]  /*01a0*/  S2R R196, SR_TID.X ;  /* 0x0000000000c47919 */ /* 0x000e640000002100 */
[----:B------:R-:W-:Y:S02]  /*01b0*/  LEA.HI R0, R0, R5, RZ, 0x6 ;  /* 0x0000000500007211 */ /* 0x000fe400078f30ff */
[----:B------:R3:W-:Y:S02]  /*01c0*/  STL [R1+0x10], R4 ;  /* 0x0000100401007387 */ /* 0x0007e40000100800 */
[----:B------:R-:W-:-:S02]  /*01d0*/  SHF.R.S32.HI R0, RZ, 0x6, R0 ;  /* 0x00000006ff007819 */ /* 0x000fc40000011400 */
[----:B--2---:R-:W-:-:S13]  /*01e0*/  ISETP.GE.AND P0, PT, R190, RZ, PT ;  /* 0x000000ffbe00720c */ /* 0x004fda0003f06270 */
[----:B------:R-:W-:Y:S05]  /*01f0*/  @!P0 BRA `(.L_x_224) ;  /* 0x0000009000008947 */ /* 0x000fea0003800000 */
[----:B-1-34-:R-:W-:-:S04]  /*0200*/  IADD3 R3, R3, 0xbf, RZ ;  /* 0x000000bf03037810 */ /* 0x01afc80007ffe0ff */
[----:B------:R-:W-:-:S05]  /*0210*/  IADD3 R3, R3, -c[0x0][0x198], RZ ;  /* 0x8000660003037a10 */ /* 0x000fca0007ffe0ff */
[----:B------:R-:W-:-:S05]  /*0220*/  IMAD R3, R190, 0x80, R3 ;  /* 0x00000080be037824 */ /* 0x000fca00078e0203 */
[----:B------:R-:W-:-:S04]  /*0230*/  IADD3 R3, R3, c[0x0][0x2a0], RZ ;  /* 0x0000a80003037a10 */ /* 0x000fc80007ffe0ff */
[----:B------:R-:W-:-:S04]  /*0240*/  SHF.R.S32.HI R2, RZ, 0x1f, R3 ;  /* 0x0000001fff027819 */ /* 0x000fc80000011403 */
[----:B------:R-:W-:-:S04]  /*0250*/  LEA.HI R2, R2, R3, RZ, 0x6 ;  /* 0x0000000302027211 */ /* 0x000fc800078f30ff */
[----:B------:R-:W-:-:S04]  /*0260*/  SHF.R.S32.HI R195, RZ, 0x6, R2 ;  /* 0x00000006ffc37819 */ /* 0x000fc80000011402 */
[----:B------:R-:W-:Y:S01]  /*0270*/  IMNMX R195, R0, R195, PT ;  /* 0x000000c300c37217 */ /* 0x000fe20003800200 */
[----:B------:R-:W-:Y:S05]  /*0280*/  BRA `(.L_x_225) ;  /* 0x0000001000007947 */ /* 0x000fea0003800000 */
.L_x_224:
[----:B-1--4-:R-:W-:Y:S02]  /*0290*/  MOV R195, R0 ;  /* 0x0000000000c37202 */ /* 0x012fe40000000f00 */
.L_x_225:
[----:B------:R-:W-:Y:S01]  /*02a0*/  IMAD.SHL.U32 R193, R190, 0x80, RZ ;  /* 0x00000080bec17824 */ /* 0x000fe200078e00ff */
[----:B------:R-:W-:Y:S01]  /*02b0*/  ULDC.64 UR14, c[0x0][0x118] ;  /* 0x00004600000e7ab9 */ /* 0x000fe20000000a00 */
[----:B------:R-:W-:Y:S01]  /*02c0*/  PLOP3.LUT P1, PT, PT, PT, PT, 0x80, 0x0 ;  /* 0x000000000000781c */ /* 0x000fe20003f2f070 */
[----:B------:R-:W-:Y:S01]  /*02d0*/  CS2R R94, SRZ ;  /* 0x00000000005e7805 */ /* 0x000fe2000001ff00 */
[----:B------:R-:W-:Y:S01]  /*02e0*/  CS2R R92, SRZ ;  /* 0x00000000005c7805 */ /* 0x000fe2000001ff00 */
[----:B---3--:R-:W-:Y:S01]  /*02f0*/  IADD3 R3, R193, c[0x0][0x168], -R4 ;  /* 0x00005a00c1037a10 */ /* 0x008fe20007ffe804 */
[----:B------:R-:W-:Y:S01]  /*0300*/  CS2R R98, SRZ ;  /* 0x0000000000627805 */ /* 0x000fe2000001ff00 */
[----:B------:R-:W-:Y:S01]  /*0310*/  CS2R R96, SRZ ;  /* 0x0000000000607805 */ /* 0x000fe2000001ff00 */
[----:B------:R-:W-:Y:S01]  /*0320*/  CS2R R90, SRZ ;  /* 0x00000000005a7805 */ /* 0x000fe2000001ff00 */
[----:B------:R-:W-:Y:S01]  /*0330*/  IADD3 R3, R3, -c[0x0][0x2a4], RZ ;  /* 0x8000a90003037a10 */ /* 0x000fe20007ffe0ff */
[----:B------:R-:W-:Y:S01]  /*0340*/  CS2R R88, SRZ ;  /* 0x0000000000587805 */ /* 0x000fe2000001ff00 */
[----:B------:R-:W-:Y:S01]  /*0350*/  CS2R R86, SRZ ;  /* 0x0000000000567805 */ /* 0x000fe2000001ff00 */
        /* <DEDUP_REMOVED lines=9> */
[----:B------:R-:W-:Y:S01]  /*03f0*/  SHF.R.S32.HI R192, RZ, 0x6, R192 ;  /* 0x00000006ffc07819 */ /* 0x000fe200000114c0 */
[----:B------:R-:W-:Y:S01]  /*0400*/  CS2R R70, SRZ ;  /* 0x0000000000467805 */ /* 0x000fe2000001ff00 */
[----:B------:R-:W-:Y:S01]  /*0410*/  CS2R R68, SRZ ;  /* 0x0000000000447805 */ /* 0x000fe2000001ff00 */
[----:B------:R-:W-:Y:S01]  /*0420*/  CS2R R62, SRZ ;  /* 0x00000000003e7805 */ /* 0x000fe2000001ff00 */
[----:B------:R-:W-:Y:S01]  /*0430*/  IMNMX R192, RZ, R192, !PT ;  /* 0x000000c0ffc07217 */ /* 0x000fe20007800200 */
[----:B------:R-:W-:Y:S01]  /*0440*/  CS2R R60, SRZ ;  /* 0x00000000003c7805 */ /* 0x000fe2000001ff00 */
[----:B------:R-:W-:Y:S01]  /*0450*/  CS2R R66, SRZ ;  /* 0x0000000000427805 */ /* 0x000fe2000001ff00 */
[----:B------:R-:W-:Y:S01]  /*0460*/  CS2R R64, SRZ ;  /* 0x0000000000407805 */ /* 0x000fe2000001ff00 */
[----:B------:R-:W-:Y:S01]  /*0470*/  ISETP.GT.AND P0, PT, R195, R192, PT ;  /* 0x000000c0c300720c */ /* 0x000fe20003f04270 */
        /* <DEDUP_REMOVED lines=13> */
[----:B------:R-:W-:Y:S01]  /*0550*/  UMOV UR21, 0x6 ;  /* 0x0000000600157882 */ /* 0x000fe20000000000 */
[----:B------:R-:W-:Y:S01]  /*0560*/  IMAD.SHL.U32 R24, R196, 0x4, RZ ;  /* 0x00000004c4187824 */ /* 0x000fe200078e00ff */
[----:B------:R-:W-:Y:S01]  /*0570*/  UMOV UR25, 0x5 ;  /* 0x0000000500197882 */ /* 0x000fe20000000000 */
[----:B------:R-:W-:Y:S01]  /*0580*/  IMAD.MOV.U32 R3, RZ, RZ, 0x4 ;  /* 0x00000004ff037424 */ /* 0x000fe200078e00ff */
[----:B------:R-:W-:Y:S01]  /*0590*/  ULDC.64 UR6, c[0x0][0x178] ;  /* 0x00005e0000067ab9 */ /* 0x000fe20000000a00 */
[----:B------:R1:W-:Y:S01]  /*05a0*/  STL [R1+0x18], R0 ;  /* 0x0000180001007387 */ /* 0x0003e20000100800 */
[----:B------:R-:W-:Y:S01]  /*05b0*/  USHF.L.U64.HI UR11, UR6, UR21, UR7 ;  /* 0x00000015060b7299 */ /* 0x000fe20008010207 */
[----:B------:R-:W-:Y:S01]  /*05c0*/  IMAD.WIDE R4, R24, R3, c[0x0][0x18] ;  /* 0x0000060018047625 */ /* 0x000fe200078e0203 */
[----:B------:R-:W-:Y:S01]  /*05d0*/  USHF.L.U32 UR20, UR6, 0x6, URZ ;  /* 0x0000000606147899 */ /* 0x000fe2000800063f */
[----:B------:R-:W-:Y:S01]  /*05e0*/  SHF.R.S32.HI R25, RZ, 0x1f, R24 ;  /* 0x0000001fff197819 */ /* 0x000fe20000011418 */
[----:B------:R-:W-:Y:S01]  /*05f0*/  USHF.L.U64.HI UR24, UR6, UR25, UR7 ;  /* 0x0000001906187299 */ /* 0x000fe20008010207 */
[----:B------:R-:W-:Y:S01]  /*0600*/  IMAD.MOV.U32 R3, RZ, RZ, c[0x0][0x1f8] ;  /* 0x00007e00ff037624 */ /* 0x000fe200078e00ff */
[----:B------:R-:W-:Y:S01]  /*0610*/  USHF.L.U32 UR26, UR6, 0x5, URZ ;  /* 0x00000005061a7899 */ /* 0x000fe2000800063f */
[C---:B------:R-:W-:Y:S01]  /*0620*/  IADD3 R12, P1, R4.reuse, 0xc080, RZ ;  /* 0x0000c080040c7810 */ /* 0x040fe20007f3e0ff */
[----:B------:R-:W-:Y:S01]  /*0630*/  ULDC UR22, c[0x0][0x20c] ;  /* 0x0000830000167ab9 */ /* 0x000fe20000000800 */
[----:B------:R-:W-:Y:S01]  /*0640*/  IADD3 R10, P0, R4, 0xc280, RZ ;  /* 0x0000c280040a7810 */ /* 0x000fe20007f1e0ff */
[----:B------:R-:W-:Y:S01]  /*0650*/  ULDC.64 UR6, c[0x0][0x208] ;  /* 0x0000820000067ab9 */ /* 0x000fe20000000a00 */
[----:B------:R-:W-:Y:S01]  /*0660*/  IADD3 R3, R3, 0x3f, RZ ;  /* 0x0000003f03037810 */ /* 0x000fe20007ffe0ff */
[----:B------:R-:W-:Y:S01]  /*0670*/  USHF.L.U64.HI UR25, UR6, UR25, UR22 ;  /* 0x0000001906197299 */ /* 0x000fe20008010216 */
[--C-:B------:R-:W-:Y:S01]  /*0680*/  IMAD.X R13, RZ, RZ, R5.reuse, P1 ;  /* 0x000000ffff0d7224 */ /* 0x100fe200008e0605 */
[----:B------:R-:W-:Y:S01]  /*0690*/  USHF.R.S32.HI UR22, URZ, 0x1f, UR19 ;  /* 0x0000001f3f167899 */ /* 0x000fe20008011413 */
[----:B------:R-:W-:Y:S01]  /*06a0*/  IMAD.X R11, RZ, RZ, R5, P0 ;  /* 0x000000ffff0b7224 */ /* 0x000fe200000e0605 */
[----:B------:R-:W-:Y:S01]  /*06b0*/  USHF.L.U64.HI UR21, UR6, UR21, UR7 ;  /* 0x0000001506157299 */ /* 0x000fe20008010207 */
[----:B------:R-:W-:Y:S01]  /*06c0*/  IMAD.U32 R5, RZ, RZ, UR24 ;  /* 0x00000018ff057e24 */ /* 0x000fe2000f8e00ff */
[----:B------:R-:W-:Y:S01]  /*06d0*/  USHF.L.U32 UR23, UR6, 0x6, URZ ;  /* 0x0000000606177899 */ /* 0x000fe2000800063f */
[----:B------:R-:W-:Y:S01]  /*06e0*/  SHF.R.S32.HI R6, RZ, 0x1f, R3 ;  /* 0x0000001fff067819 */ /* 0x000fe20000011403 */
[----:B------:R-:W-:Y:S01]  /*06f0*/  USHF.L.U32 UR27, UR6, 0x5, URZ ;  /* 0x00000005061b7899 */ /* 0x000fe2000800063f */
[----:B------:R-:W-:Y:S01]  /*0700*/  IMAD.U32 R4, RZ, RZ, UR26 ;  /* 0x0000001aff047e24 */ /* 0x000fe2000f8e00ff */
[----:B------:R-:W-:Y:S01]  /*0710*/  SHF.R.S32.HI R23, RZ, 0x1f, R196 ;  /* 0x0000001fff177819 */ /* 0x000fe200000114c4 */
[----:B------:R-:W-:Y:S01]  /*0720*/  ULDC.64 UR6, c[0x0][0x270] ;  /* 0x00009c0000067ab9 */ /* 0x000fe20000000a00 */
[----:B-1----:R-:W-:Y:S01]  /*0730*/  IMAD.MOV.U32 R0, RZ, RZ, c[0x0][0x260] ;  /* 0x00009800ff007624 */ /* 0x002fe200078e00ff */
[----:B------:R-:W-:Y:S01]  /*0740*/  UIMAD UR6, UR22, UR6, URZ ;  /* 0x00000006160672a4 */ /* 0x000fe2000f8e023f */
[----:B------:R-:W-:Y:S01]  /*0750*/  IMAD.U32 R9, RZ, RZ, UR19 ;  /* 0x00000013ff097e24 */ /* 0x000fe2000f8e00ff */
[----:B------:R-:W-:Y:S01]  /*0760*/  MOV R16, UR27 ;  /* 0x0000001b00107c02 */ /* 0x000fe20008000f00 */
[----:B------:R-:W-:Y:S01]  /*0770*/  IMAD.U32 R19, RZ, RZ, UR11 ;  /* 0x0000000bff137e24 */ /* 0x000fe2000f8e00ff */
[----:B------:R-:W-:Y:S01]  /*0780*/  UIMAD UR24, UR19, UR7, UR6 ;  /* 0x00000007131872a4 */ /* 0x000fe2000f8e0206 */
[----:B------:R-:W-:Y:S01]  /*0790*/  IADD3 R0, R0, 0x3f, RZ ;  /* 0x0000003f00007810 */ /* 0x000fe20007ffe0ff */
[----:B------:R-:W-:Y:S01]  /*07a0*/  IMAD.U32 R17, RZ, RZ, UR25 ;  /* 0x00000019ff117e24 */ /* 0x000fe2000f8e00ff */
[----:B------:R-:W-:Y:S01]  /*07b0*/  ULDC.64 UR6, c[0x0][0x288] ;  /* 0x0000a20000067ab9 */ /* 0x000fe20000000a00 */
[----:B------:R-:W-:Y:S01]  /*07c0*/  IMAD.MOV.U32 R2, RZ, RZ, 0x1 ;  /* 0x00000001ff027424 */ /* 0x000fe200078e00ff */
[----:B------:R-:W-:Y:S01]  /*07d0*/  UIMAD UR6, UR22, UR6, URZ ;  /* 0x00000006160672a4 */ /* 0x000fe2000f8e023f */
[----:B------:R-:W-:Y:S01]  /*07e0*/  LEA.HI R6, R6, R3, RZ, 0x6 ;  /* 0x0000000306067211 */ /* 0x000fe200078f30ff */
[----:B------:R1:W-:Y:S01]  /*07f0*/  STL.64 [R1+0x20], R4 ;  /* 0x0000200401007387 */ /* 0x0003e20000100a00 */
[----:B------:R-:W-:Y:S01]  /*0800*/  SHF.R.S32.HI R3, RZ, 0x1f, R0 ;  /* 0x0000001fff037819 */ /* 0x000fe20000011400 */
[----:B------:R-:W-:Y:S01]  /*0810*/  UIMAD UR11, UR19, UR7, UR6 ;  /* 0x00000007130b72a4 */ /* 0x000fe2000f8e0206 */
[----:B------:R-:W-:Y:S01]  /*0820*/  IMAD.U32 R18, RZ, RZ, UR20 ;  /* 0x00000014ff127e24 */ /* 0x000fe2000f8e00ff */
[----:B------:R2:W-:Y:S01]  /*0830*/  STL.64 [R1+0x48], R16 ;  /* 0x0000481001007387 */ /* 0x0005e20000100a00 */
[----:B------:R-:W-:Y:S01]  /*0840*/  ULDC.64 UR6, c[0x0][0x180] ;  /* 0x0000600000067ab9 */ /* 0x000fe20000000a00 */
[----:B------:R-:W-:Y:S01]  /*0850*/  LEA.HI R0, R3, R0, RZ, 0x6 ;  /* 0x0000000003007211 */ /* 0x000fe200078f30ff */
[----:B------:R-:W-:Y:S01]  /*0860*/  UIMAD UR6, UR22, UR6, URZ ;  /* 0x00000006160672a4 */ /* 0x000fe2000f8e023f */
[----:B------:R-:W-:Y:S01]  /*0870*/  STL.U8 [R1+0x14], R2 ;  /* 0x0000140201007387 */ /* 0x000fe20000100000 */
[----:B------:R-:W-:Y:S01]  /*0880*/  IMAD.U32 R14, RZ, RZ, UR23 ;  /* 0x00000017ff0e7e24 */ /* 0x000fe2000f8e00ff */
[----:B------:R-:W-:Y:S01]  /*0890*/  SHF.R.S32.HI R6, RZ, 0x6, R6 ;  /* 0x00000006ff067819 */ /* 0x000fe20000011406 */
[----:B------:R-:W-:Y:S01]  /*08a0*/  UIMAD UR23, UR19, UR7, UR6 ;  /* 0x00000007131772a4 */ /* 0x000fe2000f8e0206 */
[----:B------:R3:W-:Y:S01]  /*08b0*/  STL.U8 [R1+0x15], R2 ;  /* 0x0000150201007387 */ /* 0x0007e20000100000 */
[----:B------:R-:W-:Y:S01]  /*08c0*/  IMAD.U32 R15, RZ, RZ, UR21 ;  /* 0x00000015ff0f7e24 */ /* 0x000fe2000f8e00ff */
[----:B------:R-:W-:Y:S01]  /*08d0*/  ULDC.64 UR6, c[0x0][0x278] ;  /* 0x00009e0000067ab9 */ /* 0x000fe20000000a00 */
[----:B------:R-:W-:Y:S01]  /*08e0*/  IMAD.U32 R20, RZ, RZ, UR12 ;  /* 0x0000000cff147e24 */ /* 0x000fe2000f8e00ff */
[----:B------:R4:W-:Y:S01]  /*08f0*/  STL.64 [R1+0x28], R18 ;  /* 0x0000281201007387 */ /* 0x0009e20000100a00 */
[----:B------:R-:W-:Y:S01]  /*0900*/  ULDC.64 UR20, c[0x0][0x210] ;  /* 0x0000840000147ab9 */ /* 0x000fe20000000a00 */
[----:B------:R-:W-:Y:S01]  /*0910*/  LEA.HI R22, R23, R196, RZ, 0x6 ;  /* 0x000000c417167211 */ /* 0x000fe200078f30ff */
[----:B------:R-:W-:Y:S01]  /*0920*/  UIMAD UR20, UR22, UR20, URZ ;  /* 0x00000014161472a4 */ /* 0x000fe2000f8e023f */
[----:B------:R5:W-:Y:S01]  /*0930*/  STL.64 [R1+0x90], R10 ;  /* 0x0000900a01007387 */ /* 0x000be20000100a00 */
[----:B------:R-:W-:-:S02]  /*0940*/  SHF.R.S32.HI R0, RZ, 0x6, R0 ;  /* 0x00000006ff007819 */ /* 0x000fc40000011400 */
[----:B------:R-:W-:Y:S01]  /*0950*/  UIMAD UR21, UR19, UR21, UR20 ;  /* 0x00000015131572a4 */ /* 0x000fe2000f8e0214 */
[----:B------:R5:W-:Y:S01]  /*0960*/  STL [R1+0x40], R6 ;  /* 0x0000400601007387 */ /* 0x000be20000100800 */
[----:B------:R-:W-:Y:S01]  /*0970*/  SHF.R.S32.HI R22, RZ, 0x6, R22 ;  /* 0x00000006ff167819 */ /* 0x000fe20000011416 */
[--C-:B-1----:R-:W-:Y:S02]  /*0980*/  IMAD.WIDE.U32 R4, R9, c[0x0][0x288], R24.reuse ;  /* 0x0000a20009047a25 */ /* 0x102fe400078e0018 */
[----:B------:R1:W-:Y:S01]  /*0990*/  STL.64 [R1+0x78], R12 ;  /* 0x0000780c01007387 */ /* 0x0003e20000100a00 */
[----:B--2---:R-:W-:Y:S01]  /*09a0*/  LEA.HI R16, R23, R196, RZ, 0x3 ;  /* 0x000000c417107211 */ /* 0x004fe200078f18ff */
[----:B------:R-:W-:Y:S01]  /*09b0*/  IMAD.SHL.U32 R17, R22, 0x200, RZ ;  /* 0x0000020016117824 */ /* 0x000fe200078e00ff */
[----:B------:R-:W-:Y:S01]  /*09c0*/  IADD3 R5, R5, UR11, RZ ;  /* 0x0000000b05057c10 */ /* 0x000fe2000fffe0ff */
[----:B------:R-:W-:Y:S01]  /*09d0*/  USHF.R.S32.HI UR11, URZ, 0x1f, UR12 ;  /* 0x0000001f3f0b7899 */ /* 0x000fe2000801140c */
[----:B------:R-:W-:Y:S01]  /*09e0*/  STL [R1+0x68], R0 ;  /* 0x0000680001007387 */ /* 0x000fe20000100800 */
[----:B---3--:R-:W-:-:S02]  /*09f0*/  IMAD.WIDE.U32 R2, R9, c[0x0][0x270], R24 ;  /* 0x00009c0009027a25 */ /* 0x008fc400078e0018 */
[----:B------:R-:W-:Y:S01]  /*0a00*/  UIMAD UR6, UR11, UR6, URZ ;  /* 0x000000060b0672a4 */ /* 0x000fe2000f8e023f */
[----:B------:R2:W-:Y:S02]  /*0a10*/  STL [R1+0x80], R0 ;  /* 0x0000800001007387 */ /* 0x0005e40000100800 */
[----:B------:R-:W-:Y:S01]  /*0a20*/  IADD3 R3, R3, UR24, RZ ;  /* 0x0000001803037c10 */ /* 0x000fe2000fffe0ff */
[----:B------:R-:W-:Y:S01]  /*0a30*/  UIMAD UR20, UR12, UR7, UR6 ;  /* 0x000000070c1472a4 */ /* 0x000fe2000f8e0206 */
[----:B----4-:R-:W-:Y:S01]  /*0a40*/  LOP3.LUT R19, R16, 0xfffffff8, RZ, 0xc0, !PT ;  /* 0xfffffff810137812 */ /* 0x010fe200078ec0ff */
[----:B------:R3:W-:Y:S01]  /*0a50*/  STL.64 [R1+0x50], R14 ;  /* 0x0000500e01007387 */ /* 0x0007e20000100a00 */
[----:B------:R-:W-:Y:S01]  /*0a60*/  ULDC.64 UR6, c[0x0][0x290] ;  /* 0x0000a40000067ab9 */ /* 0x000fe20000000a00 */
[----:B-----5:R-:W-:Y:S01]  /*0a70*/  SHF.R.S32.HI R10, RZ, 0x3, R16 ;  /* 0x00000003ff0a7819 */ /* 0x020fe20000011410 */
[----:B------:R-:W-:Y:S01]  /*0a80*/  IMAD.WIDE.U32 R20, R20, c[0x0][0x278], R2 ;  /* 0x00009e0014147a25 */ /* 0x000fe200078e0002 */
[----:B------:R-:W-:-:S03]  /*0a90*/  UIMAD UR6, UR11, UR6, URZ ;  /* 0x000000060b0672a4 */ /* 0x000fc6000f8e023f */
[----:B------:R-:W-:Y:S01]  /*0aa0*/  IMAD.IADD R19, R196, 0x1, -R19 ;  /* 0x00000001c4137824 */ /* 0x000fe200078e0a13 */
[----:B------:R-:W-:Y:S01]  /*0ab0*/  UIMAD UR6, UR12, UR7, UR6 ;  /* 0x000000070c0672a4 */ /* 0x000fe2000f8e0206 */
[----:B------:R-:W-:Y:S02]  /*0ac0*/  IMAD.SHL.U32 R2, R10, 0x40, RZ ;  /* 0x000000400a027824 */ /* 0x000fe400078e00ff */
[----:B------:R-:W-:Y:S01]  /*0ad0*/  IMAD.U32 R6, RZ, RZ, UR12 ;  /* 0x0000000cff067e24 */ /* 0x000fe2000f8e00ff */
[----:B------:R-:W-:Y:S02]  /*0ae0*/  SHF.L.U32 R11, R19, 0x3, RZ ;  /* 0x00000003130b7819 */ /* 0x000fe400000006ff */
[----:B------:R-:W-:Y:S01]  /*0af0*/  LOP3.LUT R2, R2, 0x1c0, RZ, 0xc0, !PT ;  /* 0x000001c002027812 */ /* 0x000fe200078ec0ff */
[----:B------:R-:W-:Y:S01]  /*0b00*/  IMAD.WIDE.U32 R6, R6, c[0x0][0x290], R4 ;  /* 0x0000a40006067a25 */ /* 0x000fe200078e0004 */
[--C-:B------:R-:W-:Y:S02]  /*0b10*/  SHF.R.S32.HI R29, RZ, 0x1f, R11.reuse ;  /* 0x0000001fff1d7819 */ /* 0x100fe4000001140b */
[--C-:B------:R-:W-:Y:S01]  /*0b20*/  LOP3.LUT R4, R2, 0x38, R11.reuse, 0xf8, !PT ;  /* 0x0000003802047812 */ /* 0x100fe200078ef80b */
[----:B------:R-:W-:Y:S01]  /*0b30*/  IMAD.MOV.U32 R28, RZ, RZ, R11 ;  /* 0x000000ffff1c7224 */ /* 0x000fe200078e000b */
[----:B------:R-:W-:Y:S01]  /*0b40*/  SHF.R.U32.HI R2, RZ, 0x3, R2 ;  /* 0x00000003ff027819 */ /* 0x000fe20000011602 */
[----:B------:R-:W-:Y:S01]  /*0b50*/  IMAD.MOV.U32 R5, RZ, RZ, 0x2 ;  /* 0x00000002ff057424 */ /* 0x000fe200078e00ff */
[----:B------:R-:W-:Y:S01]  /*0b60*/  IADD3 R3, R7, UR6, RZ ;  /* 0x0000000607037c10 */ /* 0x000fe2000fffe0ff */
[----:B------:R-:W-:Y:S01]  /*0b70*/  IMAD.WIDE.U32 R26, R9, c[0x0][0x180], R28 ;  /* 0x00006000091a7a25 */ /* 0x000fe200078e001c */
[----:B-1----:R-:W-:Y:S01]  /*0b80*/  LEA R12, P0, R6, c[0x0][0x280], 0x2 ;  /* 0x0000a000060c7a11 */ /* 0x002fe200078010ff */
[----:B------:R-:W-:Y:S01]  /*0b90*/  ULDC.64 UR6, c[0x0][0x218] ;  /* 0x0000860000067ab9 */ /* 0x000fe20000000a00 */
[----:B------:R-:W-:Y:S01]  /*0ba0*/  LOP3.LUT R2, R17, R4, R2, 0xf6, !PT ;  /* 0x0000000411027212 */ /* 0x000fe200078ef602 */
[----:B------:R-:W-:Y:S01]  /*0bb0*/  IMAD.WIDE.U32 R8, R9, c[0x0][0x210], R28 ;  /* 0x0000840009087a25 */ /* 0x000fe200078e001c */
[----:B--2---:R-:W-:Y:S01]  /*0bc0*/  IADD3 R0, R21, UR20, RZ ;  /* 0x0000001415007c10 */ /* 0x004fe2000fffe0ff */
[----:B------:R-:W-:Y:S01]  /*0bd0*/  UIMAD UR6, UR11, UR6, URZ ;  /* 0x000000060b0672a4 */ /* 0x000fe2000f8e023f */
[----:B---3--:R-:W-:Y:S01]  /*0be0*/  LEA R14, P1, R20, c[0x0][0x258], 0x2 ;  /* 0x00009600140e7a11 */ /* 0x008fe200078210ff */
[----:B------:R-:W-:Y:S01]  /*0bf0*/  IMAD.WIDE.U32 R4, R2, R5, c[0x0][0x18] ;  /* 0x0000060002047625 */ /* 0x000fe200078e0005 */
[----:B------:R-:W-:Y:S01]  /*0c00*/  IADD3 R21, R9, UR21, RZ ;  /* 0x0000001509157c10 */ /* 0x000fe2000fffe0ff */
[----:B------:R-:W-:Y:S01]  /*0c10*/  ULDC.64 UR20, c[0x0][0x188] ;  /* 0x0000620000147ab9 */ /* 0x000fe20000000a00 */
[----:B------:R-:W-:Y:S01]  /*0c20*/  IADD3 R7, R27, UR23, RZ ;  /* 0x000000171b077c10 */ /* 0x000fe2000fffe0ff */
[----:B------:R-:W-:Y:S01]  /*0c30*/  UIMAD UR20, UR11, UR20, URZ ;  /* 0x000000140b1472a4 */ /* 0x000fe2000f8e023f */
[----:B------:R-:W-:Y:S01]  /*0c40*/  LEA.HI.X R13, R6, c[0x0][0x284], R3, 0x2, P0 ;  /* 0x0000a100060d7a11 */ /* 0x000fe200000f1403 */
[----:B------:R-:W-:Y:S01]  /*0c50*/  IMAD.MOV.U32 R6, RZ, RZ, R26 ;  /* 0x000000ffff067224 */ /* 0x000fe200078e001a */
[----:B------:R-:W-:Y:S01]  /*0c60*/  LEA.HI.X R15, R20, c[0x0][0x25c], R0, 0x2, P1 ;  /* 0x00009700140f7a11 */ /* 0x000fe200008f1400 */
[----:B------:R-:W-:Y:S01]  /*0c70*/  IMAD.U32 R3, RZ, RZ, UR12 ;  /* 0x0000000cff037e24 */ /* 0x000fe2000f8e00ff */
[----:B------:R-:W-:Y:S01]  /*0c80*/  UIMAD UR20, UR12, UR21, UR20 ;  /* 0x000000150c1472a4 */ /* 0x000fe2000f8e0214 */
[----:B------:R-:W-:Y:S01]  /*0c90*/  IMAD.MOV.U32 R20, RZ, RZ, R8 ;  /* 0x000000ffff147224 */ /* 0x000fe200078e0008 */
[C---:B------:R-:W-:Y:S01]  /*0ca0*/  IADD3 R8, P1, R4.reuse, 0x4080, RZ ;  /* 0x0000408004087810 */ /* 0x040fe20007f3e0ff */
[----:B------:R-:W-:Y:S01]  /*0cb0*/  IMAD.WIDE.U32 R30, R3, c[0x0][0x188], R6 ;  /* 0x00006200031e7a25 */ /* 0x000fe200078e0006 */
[----:B------:R-:W-:Y:S01]  /*0cc0*/  IADD3 R6, P0, R4, 0x8080, RZ ;  /* 0x0000808004067810 */ /* 0x000fe20007f1e0ff */
[----:B------:R-:W-:Y:S01]  /*0cd0*/  UIMAD UR6, UR12, UR7, UR6 ;  /* 0x000000070c0672a4 */ /* 0x000fe2000f8e0206 */
[----:B------:R-:W-:Y:S01]  /*0ce0*/  SHF.R.S32.HI R27, RZ, 0x1f, R10 ;  /* 0x0000001fff1b7819 */ /* 0x000fe2000001140a */
[--C-:B------:R-:W-:Y:S01]  /*0cf0*/  IMAD.X R9, RZ, RZ, R5.reuse, P1 ;  /* 0x000000ffff097224 */ /* 0x100fe200008e0605 */
[----:B------:R-:W-:Y:S01]  /*0d00*/  MOV R0, UR12 ;  /* 0x0000000c00007c02 */ /* 0x000fe20008000f00 */
[----:B------:R-:W-:Y:S01]  /*0d10*/  IMAD.X R7, RZ, RZ, R5, P0 ;  /* 0x000000ffff077224 */ /* 0x000fe200000e0605 */
[----:B------:R-:W-:Y:S01]  /*0d20*/  IADD3 R31, R31, UR20, RZ ;  /* 0x000000141f1f7c10 */ /* 0x000fe2000fffe0ff */
[C---:B------:R-:W-:Y:S01]  /*0d30*/  IMAD R5, R27.reuse, c[0x0][0x208], RZ ;  /* 0x000082001b057a24 */ /* 0x040fe200078e02ff */
[----:B------:R-:W-:Y:S01]  /*0d40*/  STL.64 [R1+0x70], R14 ;  /* 0x0000700e01007387 */ /* 0x000fe20000100a00 */
[----:B------:R-:W-:-:S02]  /*0d50*/  IMAD R3, R27, c[0x0][0x178], RZ ;  /* 0x00005e001b037a24 */ /* 0x000fc400078e02ff */
[----:B------:R-:W-:Y:S01]  /*0d60*/  IMAD.WIDE.U32 R20, R0, c[0x0][0x218], R20 ;  /* 0x0000860000147a25 */ /* 0x000fe200078e0014 */
[----:B------:R-:W-:Y:S03]  /*0d70*/  STL.64 [R1+0x38], R8 ;  /* 0x0000380801007387 */ /* 0x000fe60000100a00 */
[C---:B------:R-:W-:Y:S01]  /*0d80*/  IMAD R0, R10.reuse, c[0x0][0x20c], R5 ;  /* 0x000083000a007a24 */ /* 0x040fe200078e0205 */
[----:B------:R-:W-:Y:S01]  /*0d90*/  IADD3 R21, R21, UR6, RZ ;  /* 0x0000000615157c10 */ /* 0x000fe2000fffe0ff */
[C---:B------:R-:W-:Y:S01]  /*0da0*/  IMAD R3, R10.reuse, c[0x0][0x17c], R3 ;  /* 0x00005f000a037a24 */ /* 0x040fe200078e0203 */
[----:B------:R-:W-:Y:S01]  /*0db0*/  STL.64 [R1+0x60], R6 ;  /* 0x0000600601007387 */ /* 0x000fe20000100a00 */
[----:B------:R-:W-:Y:S01]  /*0dc0*/  IMAD.WIDE.U32 R4, R10, c[0x0][0x178], R30 ;  /* 0x00005e000a047a25 */ /* 0x000fe200078e001e */
[----:B------:R-:W-:Y:S02]  /*0dd0*/  ULDC.64 UR6, c[0x0][0x248] ;  /* 0x0000920000067ab9 */ /* 0x000fe40000000a00 */
[----:B------:R1:W-:Y:S01]  /*0de0*/  STL.64 [R1+0x88], R12 ;  /* 0x0000880c01007387 */ /* 0x0003e20000100a00 */
[----:B------:R-:W-:Y:S01]  /*0df0*/  IMAD.IADD R3, R5, 0x1, R3 ;  /* 0x0000000105037824 */ /* 0x000fe200078e0203 */
[----:B------:R-:W-:Y:S01]  /*0e00*/  LEA R32, P1, R4, c[0x0][0x160], 0x1 ;  /* 0x0000580004207a11 */ /* 0x000fe200078208ff */
[----:B------:R-:W-:Y:S01]  /*0e10*/  IMAD.WIDE.U32 R20, R10, c[0x0][0x208], R20 ;  /* 0x000082000a147a25 */ /* 0x000fe200078e0014 */
[----:B------:R-:W-:-:S02]  /*0e20*/  UISETP.NE.AND UP0, UPT, UR6, 0x1, UPT ;  /* 0x000000010600788c */ /* 0x000fc4000bf05270 */
[----:B------:R-:W-:Y:S01]  /*0e30*/  LEA.HI.X R33, R4, c[0x0][0x164], R3, 0x1, P1 ;  /* 0x0000590004217a11 */ /* 0x000fe200008f0c03 */
[----:B------:R-:W-:Y:S01]  /*0e40*/  IMAD.IADD R0, R21, 0x1, R0 ;  /* 0x0000000115007824 */ /* 0x000fe200078e0200 */
[C---:B------:R-:W-:Y:S01]  /*0e50*/  LEA R30, P0, R20.reuse, c[0x0][0x1f0], 0x1 ;  /* 0x00007c00141e7a11 */ /* 0x040fe200078008ff */
[----:B------:R-:W-:Y:S02]  /*0e60*/  UIMAD.WIDE.U32 UR20, UR19, UR7, URZ ;  /* 0x00000007131472a5 */ /* 0x000fe4000f8e003f */
[----:B------:R-:W-:Y:S01]  /*0e70*/  STL.64 [R1+0x30], R32 ;  /* 0x0000302001007387 */ /* 0x000fe20000100a00 */
[----:B------:R-:W-:Y:S01]  /*0e80*/  LEA.HI.X R31, R20, c[0x0][0x1f4], R0, 0x1, P0 ;  /* 0x00007d00141f7a11 */ /* 0x000fe200000f0c00 */
[----:B------:R-:W-:Y:S01]  /*0e90*/  ULDC UR6, c[0x0][0x250] ;  /* 0x0000940000067ab9 */ /* 0x000fe20000000800 */
[----:B------:R-:W-:Y:S01]  /*0ea0*/  MOV R0, 0xf60 ;  /* 0x00000f6000007802 */ /* 0x000fe20000000f00 */
[----:B------:R-:W-:Y:S02]  /*0eb0*/  UMOV UR7, UR19 ;  /* 0x0000001300077c82 */ /* 0x000fe40008000000 */
[----:B------:R2:W-:Y:S01]  /*0ec0*/  STL.64 [R1+0x58], R30 ;  /* 0x0000581e01007387 */ /* 0x0005e20000100a00 */
[----:B------:R-:W-:-:S04]  /*0ed0*/  @UP0 USHF.R.U32.HI UR7, URZ, UR6, UR21 ;  /* 0x000000063f070299 */ /* 0x000fc80008011615 */
[----:B------:R-:W-:Y:S01]  /*0ee0*/  USHF.R.S32.HI UR6, URZ, 0x1f, UR7 ;  /* 0x0000001f3f067899 */ /* 0x000fe20008011407 */
[----:B-1----:R-:W-:-:S04]  /*0ef0*/  LEA.HI R13, R23, R196, RZ, 0x5 ;  /* 0x000000c4170d7211 */ /* 0x002fc800078f28ff */
[----:B------:R-:W-:-:S04]  /*0f00*/  SHF.R.S32.HI R18, RZ, 0x5, R13 ;  /* 0x00000005ff127819 */ /* 0x000fc8000001140d */
[----:B------:R-:W-:-:S04]  /*0f10*/  LEA.HI R201, R13, R18, RZ, 0x1 ;  /* 0x000000120dc97211 */ /* 0x000fc800078f08ff */
[----:B------:R-:W-:Y:S01]  /*0f20*/  LOP3.LUT R201, R201, 0xfffffffe, RZ, 0xc0, !PT ;  /* 0xfffffffec9c97812 */ /* 0x000fe200078ec0ff */
[----:B--2---:R-:W-:-:S04]  /*0f30*/  IMAD.MOV.U32 R30, RZ, RZ, R196 ;  /* 0x000000ffff1e7224 */ /* 0x004fc800078e00c4 */
[----:B------:R-:W-:Y:S02]  /*0f40*/  IMAD.IADD R201, R18, 0x1, -R201 ;  /* 0x0000000112c97824 */ /* 0x000fe400078e0ac9 */
[----:B------:R-:W-:Y:S05]  /*0f50*/  CALL.REL.NOINC `($_ZN7cutlass13device_kernelIN5flash19enable_sm80_to_sm89INS1_16FlashAttnBwdSm80INS1_25CollectiveMainloopBwdSm80ILi2ELi2EN4cute5tupleIJNS5_1CILi64EEENS7_ILi128EEES8_EEENS_10bfloat16_tEfNS_4arch4Sm80ELb0ELb1ELb1ELb0ELb0ELb0ELb0ELb0ELi2ELi2ELi4ELi2ELb1EEENS1_21CollectiveEpilogueBwdISA_SB_SD_Li256ELb0ELb0ELi2EEENS1_19SingleTileSchedulerILb0ELb0ELb0ELi128EEEEEEEEEvNT_6ParamsE$_ZZN4cute7idx2crdINS_5tupleIJiEEENS1_IJNS1_IJNS1_IJNS_1CILi8EEENS3_ILi2EEEEEES5_S5_NS3_ILi4EEEEEEEEEEEDaRKT_RKT0_ENKUlRKT_RKT0_E_clIiS8_EEDaSI_SL_) ;  /* 0x0000974000007944 */ /* 0x000fea0003c00000 */
[----:B------:R-:W-:Y:S01]  /*0f60*/  LEA.HI R20, R23, R196, RZ, 0x4 ;  /* 0x000000c417147211 */ /* 0x000fe200078f20ff */
[----:B-----5:R-:W-:Y:S02]  /*0f70*/  IMAD.SHL.U32 R182, R3, 0x40, RZ ;  /* 0x0000004003b67824 */ /* 0x020fe400078e00ff */
[----:B------:R-:W-:Y:S01]  /*0f80*/  IMAD.SHL.U32 R21, R201, 0x400, RZ ;  /* 0x00000400c9157824 */ /* 0x000fe200078e00ff */
[----:B------:R-:W-:Y:S01]  /*0f90*/  LOP3.LUT R5, R20, 0xfffffff0, RZ, 0xc0, !PT ;  /* 0xfffffff014057812 */ /* 0x000fe200078ec0ff */
[----:B------:R-:W-:Y:S01]  /*0fa0*/  IMAD.MOV.U32 R191, RZ, RZ, R3 ;  /* 0x000000ffffbf7224 */ /* 0x000fe200078e0003 */
[----:B------:R-:W-:Y:S01]  /*0fb0*/  LOP3.LUT R182, R182, 0x1c0, RZ, 0xc0, !PT ;  /* 0x000001c0b6b67812 */ /* 0x000fe200078ec0ff */
[----:B------:R-:W-:Y:S02]  /*0fc0*/  IMAD.MOV.U32 R30, RZ, RZ, R196 ;  /* 0x000000ffff1e7224 */ /* 0x000fe400078e00c4 */
[----:B------:R-:W-:-:S05]  /*0fd0*/  IMAD.IADD R5, R196, 0x1, -R5 ;  /* 0x00000001c4057824 */ /* 0x000fca00078e0a05 */
[----:B------:R-:W-:-:S04]  /*0fe0*/  SHF.R.S32.HI R180, RZ, 0x1f, R5 ;  /* 0x0000001fffb47819 */ /* 0x000fc80000011405 */
[----:B------:R-:W-:Y:S01]  /*0ff0*/  LEA.HI R180, R180, R5, RZ, 0x3 ;  /* 0x00000005b4b47211 */ /* 0x000fe200078f18ff */
[----:B------:R-:W-:-:S04]  /*1000*/  IMAD.SHL.U32 R5, R8, 0x8, RZ ;  /* 0x0000000808057824 */ /* 0x000fc800078e00ff */
[----:B------:R-:W-:Y:S01]  /*1010*/  IMAD.SHL.U32 R180, R180, 0x40, RZ ;  /* 0x00000040b4b47824 */ /* 0x000fe200078e00ff */
[----:B------:R-:W-:Y:S02]  /*1020*/  LOP3.LUT R0, R182, 0x8, R5, 0xf8, !PT ;  /* 0x00000008b6007812 */ /* 0x000fe400078ef805 */
[----:B------:R-:W-:Y:S02]  /*1030*/  SHF.R.U32.HI R182, RZ, 0x3, R182 ;  /* 0x00000003ffb67819 */ /* 0x000fe400000116b6 */
[----:B------:R-:W-:-:S05]  /*1040*/  LOP3.LUT R180, R180, 0xfffffe00, RZ, 0xc0, !PT ;  /* 0xfffffe00b4b47812 */ /* 0x000fca00078ec0ff */
[----:B------:R-:W-:-:S05]  /*1050*/  IMAD.IADD R179, R180, 0x1, R21 ;  /* 0x00000001b4b37824 */ /* 0x000fca00078e0215 */
[----:B------:R-:W-:Y:S02]  /*1060*/  LOP3.LUT R182, R179, R0, R182, 0xf6, !PT ;  /* 0x00000000b3b67212 */ /* 0x000fe400078ef6b6 */
[----:B------:R-:W-:Y:S02]  /*1070*/  MOV R0, 0x1090 ;  /* 0x0000109000007802 */ /* 0x000fe40000000f00 */
[----:B--2---:R-:W-:Y:S05]  /*1080*/  CALL.REL.NOINC `($_ZN7cutlass13device_kernelIN5flash19enable_sm80_to_sm89INS1_16FlashAttnBwdSm80INS1_25CollectiveMainloopBwdSm80ILi2ELi2EN4cute5tupleIJNS5_1CILi64EEENS7_ILi128EEES8_EEENS_10bfloat16_tEfNS_4arch4Sm80ELb0ELb1ELb1ELb0ELb0ELb0ELb0ELb0ELi2ELi2ELi4ELi2ELb1EEENS1_21CollectiveEpilogueBwdISA_SB_SD_Li256ELb0ELb0ELi2EEENS1_19SingleTileSchedulerILb0ELb0ELb0ELi128EEEEEEEEEvNT_6ParamsE$_ZZN4cute7idx2crdINS_5tupleIJiEEENS1_IJNS1_IJNS1_IJNS_1CILi8EEENS3_ILi2EEEEEES5_S5_NS3_ILi4EEEEEEEEEEEDaRKT_RKT0_ENKUlRKT_RKT0_E_clIiS8_EEDaSI_SL_) ;  /* 0x0000961000007944 */ /* 0x004fea0003c00000 */
[----:B------:R-:W-:Y:S01]  /*1090*/  LEA.HI R0, R23, R196, RZ, 0x2 ;  /* 0x000000c417007211 */ /* 0x000fe200078f10ff */
[----:B------:R-:W-:Y:S01]  /*10a0*/  IMAD.SHL.U32 R18, R18, 0x10, RZ ;  /* 0x0000001012127824 */ /* 0x000fe200078e00ff */
[----:B------:R-:W-:Y:S01]  /*10b0*/  SHF.R.S32.HI R5, RZ, 0x4, R20 ;  /* 0x00000004ff057819 */ /* 0x000fe20000011414 */
[----:B-----5:R-:W-:Y:S01]  /*10c0*/  IMAD.SHL.U32 R173, R8, 0x8, RZ ;  /* 0x0000000808ad7824 */ /* 0x020fe200078e00ff */
[----:B------:R-:W-:Y:S01]  /*10d0*/  LOP3.LUT R7, R0, 0x7ffffffc, RZ, 0xc0, !PT ;  /* 0x7ffffffc00077812 */ /* 0x000fe200078ec0ff */
[----:B------:R-:W-:Y:S01]  /*10e0*/  IMAD.SHL.U32 R8, R22, 0x8, RZ ;  /* 0x0000000816087824 */ /* 0x000fe200078e00ff */
[--C-:B------:R-:W-:Y:S01]  /*10f0*/  SHF.R.S32.HI R23, RZ, 0x2, R0.reuse ;  /* 0x00000002ff177819 */ /* 0x100fe20000011400 */
[----:B------:R-:W-:Y:S01]  /*1100*/  IMAD.MOV.U32 R186, RZ, RZ, R3 ;  /* 0x000000ffffba7224 */ /* 0x000fe200078e0003 */
[----:B------:R-:W-:Y:S01]  /*1110*/  SHF.R.S32.HI R0, RZ, 0x1f, R0 ;  /* 0x0000001fff007819 */ /* 0x000fe20000011400 */
[----:B------:R-:W-:Y:S01]  /*1120*/  IMAD.IADD R200, R196, 0x1, -R7 ;  /* 0x00000001c4c87824 */ /* 0x000fe200078e0a07 */
[----:B------:R-:W-:Y:S01]  /*1130*/  LEA.HI R184, R20, R5, RZ, 0x1 ;  /* 0x0000000514b87211 */ /* 0x000fe200078f08ff */
[----:B------:R-:W-:Y:S01]  /*1140*/  IMAD.SHL.U32 R7, R19, 0x40, RZ ;  /* 0x0000004013077824 */ /* 0x000fe200078e00ff */
[----:B------:R-:W-:Y:S01]  /*1150*/  LEA.HI R0, R0, R23, RZ, 0x3 ;  /* 0x0000001700007211 */ /* 0x000fe200078f18ff */
[----:B------:R-:W-:Y:S01]  /*1160*/  IMAD R200, R200, 0x2, R21 ;  /* 0x00000002c8c87824 */ /* 0x000fe200078e0215 */
[----:B------:R-:W-:-:S02]  /*1170*/  LOP3.LUT R184, R184, 0xfffffffe, RZ, 0xc0, !PT ;  /* 0xfffffffeb8b87812 */ /* 0x000fc400078ec0ff */
[----:B------:R-:W-:Y:S02]  /*1180*/  LOP3.LUT R0, R0, 0xfffffff8, RZ, 0xc0, !PT ;  /* 0xfffffff800007812 */ /* 0x000fe400078ec0ff */
[----:B------:R-:W-:Y:S01]  /*1190*/  LOP3.LUT R7, R7, 0x1c0, RZ, 0xc0, !PT ;  /* 0x000001c007077812 */ /* 0x000fe200078ec0ff */
[----:B------:R-:W-:Y:S02]  /*11a0*/  IMAD.IADD R184, R5, 0x1, -R184 ;  /* 0x0000000105b87824 */ /* 0x000fe400078e0ab8 */
[----:B------:R-:W-:Y:S01]  /*11b0*/  IMAD.IADD R23, R23, 0x1, -R0 ;  /* 0x0000000117177824 */ /* 0x000fe200078e0a00 */
[----:B------:R-:W-:Y:S01]  /*11c0*/  LOP3.LUT R9, R7, 0x30, R18, 0xf8, !PT ;  /* 0x0000003007097812 */ /* 0x000fe200078ef812 */
[----:B------:R-:W-:Y:S02]  /*11d0*/  IMAD.SHL.U32 R0, R3, 0x40, RZ ;  /* 0x0000004003007824 */ /* 0x000fe400078e00ff */
[----:B------:R-:W-:Y:S01]  /*11e0*/  IMAD.SHL.U32 R5, R23, 0x40, RZ ;  /* 0x0000004017057824 */ /* 0x000fe200078e00ff */
[----:B------:R-:W-:Y:S01]  /*11f0*/  LOP3.LUT R4, R9, 0x8, R16, 0xf8, !PT ;  /* 0x0000000809047812 */ /* 0x000fe200078ef810 */
[----:B------:R-:W-:Y:S01]  /*1200*/  IMAD R6, R184, 0x800, R17 ;  /* 0x00000800b8067824 */ /* 0x000fe200078e0211 */
[----:B------:R-:W-:Y:S01]  /*1210*/  LOP3.LUT R0, R0, 0x1c0, RZ, 0xc0, !PT ;  /* 0x000001c000007812 */ /* 0x000fe200078ec0ff */
[----:B------:R-:W-:Y:S01]  /*1220*/  IMAD.MOV.U32 R3, RZ, RZ, R196 ;  /* 0x000000ffff037224 */ /* 0x000fe200078e00c4 */
[----:B------:R-:W-:-:S02]  /*1230*/  LOP3.LUT R5, R5, 0x1c0, RZ, 0xc0, !PT ;  /* 0x000001c005057812 */ /* 0x000fc400078ec0ff */
[----:B------:R-:W-:Y:S02]  /*1240*/  LOP3.LUT R16, R7, 0x8, R16, 0xf8, !PT ;  /* 0x0000000807107812 */ /* 0x000fe400078ef810 */
[----:B------:R-:W-:Y:S02]  /*1250*/  LOP3.LUT R8, R5, 0x18, R8, 0xf8, !PT ;  /* 0x0000001805087812 */ /* 0x000fe400078ef808 */
[----:B------:R-:W-:Y:S02]  /*1260*/  SHF.R.U32.HI R7, RZ, 0x3, R7 ;  /* 0x00000003ff077819 */ /* 0x000fe40000011607 */
[----:B------:R-:W-:Y:S02]  /*1270*/  SHF.R.U32.HI R5, RZ, 0x3, R5 ;  /* 0x00000003ff057819 */ /* 0x000fe40000011605 */
[----:B------:R-:W-:Y:S02]  /*1280*/  LOP3.LUT R173, R0, 0x8, R173, 0xf8, !PT ;  /* 0x0000000800ad7812 */ /* 0x000fe400078ef8ad */
[----:B------:R-:W-:-:S02]  /*1290*/  SHF.R.U32.HI R0, RZ, 0x3, R0 ;  /* 0x00000003ff007819 */ /* 0x000fc40000011600 */
[----:B------:R-:W-:Y:S02]  /*12a0*/  LOP3.LUT R185, R16, R7, RZ, 0x3c, !PT ;  /* 0x0000000710b97212 */ /* 0x000fe400078e3cff */
[----:B------:R-:W-:Y:S02]  /*12b0*/  LOP3.LUT R5, R8, R5, RZ, 0x3c, !PT ;  /* 0x0000000508057212 */ /* 0x000fe400078e3cff */
[----:B------:R-:W-:Y:S01]  /*12c0*/  LOP3.LUT R173, R179, R173, R0, 0xf6, !PT ;  /* 0x000000adb3ad7212 */ /* 0x000fe200078ef600 */
[----:B------:R-:W-:Y:S01]  /*12d0*/  IMAD.IADD R185, R6, 0x1, R185 ;  /* 0x0000000106b97824 */ /* 0x000fe200078e02b9 */
[----:B------:R-:W-:Y:S01]  /*12e0*/  LOP3.LUT R17, R4, R7, RZ, 0x3c, !PT ;  /* 0x0000000704117212 */ /* 0x000fe200078e3cff */
[----:B------:R-:W-:Y:S01]  /*12f0*/  IMAD.IADD R200, R200, 0x1, R5 ;  /* 0x00000001c8c87824 */ /* 0x000fe200078e0205 */
[----:B------:R-:W-:Y:S02]  /*1300*/  MOV R0, 0x1320 ;  /* 0x0000132000007802 */ /* 0x000fe40000000f00 */
[----:B--2---:R-:W-:Y:S05]  /*1310*/  CALL.REL.NOINC `($_ZN7cutlass13device_kernelIN5flash19enable_sm80_to_sm89INS1_16FlashAttnBwdSm80INS1_25CollectiveMainloopBwdSm80ILi2ELi2EN4cute5tupleIJNS5_1CILi64EEENS7_ILi128EEES8_EEENS_10bfloat16_tEfNS_4arch4Sm80ELb0ELb1ELb1ELb0ELb0ELb0ELb0ELb0ELi2ELi2ELi4ELi2ELb1EEENS1_21CollectiveEpilogueBwdISA_SB_SD_Li256ELb0ELb0ELi2EEENS1_19SingleTileSchedulerILb0ELb0ELb0ELi128EEEEEEEEEvNT_6ParamsE$_ZZN4cute7idx2crdINS_5tupleIJiEEENS1_IJNS1_IJNS1_IJNS_1CILi8EEENS3_ILi2EEEEEES5_NS3_ILi4EEES5_EEEEEEEEDaRKT_RKT0_ENKUlRKT_RKT0_E_clIiS8_EEDaSI_SL_) ;  /* 0x0000868000007944 */ /* 0x004fea0003c00000 */
[----:B------:R-:W-:Y:S02]  /*1320*/  IMAD.SHL.U32 R181, R20, 0x40, RZ ;  /* 0x0000004014b57824 */ /* 0x000fe400078e00ff */
[----:B------:R-:W-:-:S02]  /*1330*/  IMAD.SHL.U32 R0, R8, 0x10, RZ ;  /* 0x0000001008007824 */ /* 0x000fc400078e00ff */
[----:B------:R-:W-:Y:S01]  /*1340*/  IMAD.SHL.U32 R7, R7, 0x8, RZ ;  /* 0x0000000807077824 */ /* 0x000fe200078e00ff */
[----:B------:R-:W-:Y:S01]  /*1350*/  LOP3.LUT R181, R181, 0x1c0, RZ, 0xc0, !PT ;  /* 0x000001c0b5b57812 */ /* 0x000fe200078ec0ff */
[----:B------:R-:W-:Y:S02]  /*1360*/  IMAD.MOV.U32 R16, RZ, RZ, R20 ;  /* 0x000000ffff107224 */ /* 0x000fe400078e0014 */
[----:B------:R-:W-:Y:S01]  /*1370*/  IMAD.MOV.U32 R3, RZ, RZ, R196 ;  /* 0x000000ffff037224 */ /* 0x000fe200078e00c4 */
[----:B------:R-:W-:Y:S02]  /*1380*/  LOP3.LUT R0, R181, 0x10, R0, 0xf8, !PT ;  /* 0x00000010b5007812 */ /* 0x000fe400078ef800 */
[----:B------:R-:W-:Y:S02]  /*1390*/  SHF.R.U32.HI R181, RZ, 0x3, R181 ;  /* 0x00000003ffb57819 */ /* 0x000fe400000116b5 */
[----:B------:R-:W-:-:S04]  /*13a0*/  LOP3.LUT R0, R0, 0x8, R7, 0xf8, !PT ;  /* 0x0000000800007812 */ /* 0x000fc800078ef807 */
[----:B------:R-:W-:Y:S02]  /*13b0*/  LOP3.LUT R181, R180, R0, R181, 0xf6, !PT ;  /* 0x00000000b4b57212 */ /* 0x000fe400078ef6b5 */
[----:B------:R-:W-:Y:S02]  /*13c0*/  MOV R0, 0x13e0 ;  /* 0x000013e000007802 */ /* 0x000fe40000000f00 */
[----:B--2---:R-:W-:Y:S05]  /*13d0*/  CALL.REL.NOINC `($_ZN7cutlass13device_kernelIN5flash19enable_sm80_to_sm89INS1_16FlashAttnBwdSm80INS1_25CollectiveMainloopBwdSm80ILi2ELi2EN4cute5tupleIJNS5_1CILi64EEENS7_ILi128EEES8_EEENS_10bfloat16_tEfNS_4arch4Sm80ELb0ELb1ELb1ELb0ELb0ELb0ELb0ELb0ELi2ELi2ELi4ELi2ELb1EEENS1_21CollectiveEpilogueBwdISA_SB_SD_Li256ELb0ELb0ELi2EEENS1_19SingleTileSchedulerILb0ELb0ELb0ELi128EEEEEEEEEvNT_6ParamsE$_ZZN4cute7idx2crdINS_5tupleIJiEEENS1_IJNS1_IJNS1_IJNS_1CILi8EEENS3_ILi2EEEEEES5_NS3_ILi4EEES5_EEEEEEEEDaRKT_RKT0_ENKUlRKT_RKT0_E_clIiS8_EEDaSI_SL_) ;  /* 0x000085c000007944 */ /* 0x004fea0003c00000 */
[----:B------:R-:W-:Y:S01]  /*13e0*/  IMAD.SHL.U32 R3, R20, 0x40, RZ ;  /* 0x0000004014037824 */ /* 0x000fe200078e00ff */
[----:B------:R-:W-:Y:S01]  /*13f0*/  MOV R0, 0x1490 ;  /* 0x0000149000007802 */ /* 0x000fe20000000f00 */
[----:B------:R-:W-:Y:S02]  /*1400*/  IMAD.SHL.U32 R172, R8, 0x10, RZ ;  /* 0x0000001008ac7824 */ /* 0x000fe400078e00ff */
[----:B------:R-:W-:Y:S01]  /*1410*/  IMAD.SHL.U32 R5, R7, 0x8, RZ ;  /* 0x0000000807057824 */ /* 0x000fe200078e00ff */
[----:B------:R-:W-:Y:S01]  /*1420*/  LOP3.LUT R3, R3, 0x1c0, RZ, 0xc0, !PT ;  /* 0x000001c003037812 */ /* 0x000fe200078ec0ff */
[----:B------:R-:W-:-:S03]  /*1430*/  IMAD.MOV.U32 R30, RZ, RZ, R196 ;  /* 0x000000ffff1e7224 */ /* 0x000fc600078e00c4 */
[----:B------:R-:W-:Y:S02]  /*1440*/  LOP3.LUT R172, R3, 0x10, R172, 0xf8, !PT ;  /* 0x0000001003ac7812 */ /* 0x000fe400078ef8ac */
[----:B------:R-:W-:Y:S02]  /*1450*/  SHF.R.U32.HI R3, RZ, 0x3, R3 ;  /* 0x00000003ff037819 */ /* 0x000fe40000011603 */
[----:B------:R-:W-:-:S04]  /*1460*/  LOP3.LUT R172, R172, 0x8, R5, 0xf8, !PT ;  /* 0x00000008acac7812 */ /* 0x000fc800078ef805 */
[----:B------:R-:W-:Y:S02]  /*1470*/  LOP3.LUT R172, R180, R172, R3, 0xf6, !PT ;  /* 0x000000acb4ac7212 */ /* 0x000fe400078ef603 */
[----:B--2---:R-:W-:Y:S05]  /*1480*/  CALL.REL.NOINC `($_ZN7cutlass13device_kernelIN5flash19enable_sm80_to_sm89INS1_16FlashAttnBwdSm80INS1_25CollectiveMainloopBwdSm80ILi2ELi2EN4cute5tupleIJNS5_1CILi64EEENS7_ILi128EEES8_EEENS_10bfloat16_tEfNS_4arch4Sm80ELb0ELb1ELb1ELb0ELb0ELb0ELb0ELb0ELi2ELi2ELi4ELi2ELb1EEENS1_21CollectiveEpilogueBwdISA_SB_SD_Li256ELb0ELb0ELi2EEENS1_19SingleTileSchedulerILb0ELb0ELb0ELi128EEEEEEEEEvNT_6ParamsE$_ZZN4cute7idx2crdINS_5tupleIJiEEENS1_IJNS1_IJNS1_IJNS_1CILi8EEENS3_ILi2EEEEEES5_S5_NS3_ILi4EEEEEEEEEEEDaRKT_RKT0_ENKUlRKT_RKT0_E_clIiS8_EEDaSI_SL_) ;  /* 0x0000921000007944 */ /* 0x004fea0003c00000 */
[----:B-----5:R-:W-:Y:S01]  /*1490*/  IMAD.SHL.U32 R0, R3, 0x40, RZ ;  /* 0x0000004003007824 */ /* 0x020fe200078e00ff */
[----:B------:R-:W-:Y:S01]  /*14a0*/  UIADD3 UR36, UP4, UR16, 0x14, URZ ;  /* 0x0000001410247890 */ /* 0x000fe2000ff9e03f */
[----:B------:R-:W-:Y:S01]  /*14b0*/  IMAD.SHL.U32 R8, R8, 0x8, RZ ;  /* 0x0000000808087824 */ /* 0x000fe200078e00ff */
[----:B------:R-:W-:Y:S01]  /*14c0*/  UIADD3 UR34, UP3, UR16, 0x15, URZ ;  /* 0x0000001510227890 */ /* 0x000fe2000ff7e03f */
[----:B------:R-:W-:Y:S01]  /*14d0*/  MOV R18, R3 ;  /* 0x0000000300127202 */ /* 0x000fe20000000f00 */
[----:B------:R-:W-:Y:S01]  /*14e0*/  UIADD3 UR18, UP2, UR16, 0x18, URZ ;  /* 0x0000001810127890 */ /* 0x000fe2000ff5e03f */
[----:B------:R-:W-:Y:S01]  /*14f0*/  LOP3.LUT R5, R0, 0x1c0, RZ, 0xc0, !PT ;  /* 0x000001c000057812 */ /* 0x000fe200078ec0ff */
[----:B------:R-:W-:Y:S01]  /*1500*/  UIADD3 UR20, UP1, UR16, 0x38, URZ ;  /* 0x0000003810147890 */ /* 0x000fe2000ff3e03f */
[----:B------:R-:W-:Y:S01]  /*1510*/  IMAD.MOV.U32 R30, RZ, RZ, R196 ;  /* 0x000000ffff1e7224 */ /* 0x000fe200078e00c4 */
[----:B------:R-:W-:Y:S01]  /*1520*/  UIADD3 UR22, UP0, UR16, 0x40, URZ ;  /* 0x0000004010167890 */ /* 0x000fe2000ff1e03f */
[----:B------:R-:W-:Y:S01]  /*1530*/  LOP3.LUT R8, R5, 0x8, R8, 0xf8, !PT ;  /* 0x0000000805087812 */ /* 0x000fe200078ef808 */
[----:B------:R-:W-:Y:S01]  /*1540*/  UIADD3.X UR35, URZ, UR13, URZ, UP4, !UPT ;  /* 0x0000000d3f237290 */ /* 0x000fe2000a7fe43f */
[----:B------:R-:W-:Y:S01]  /*1550*/  SHF.R.U32.HI R5, RZ, 0x3, R5 ;  /* 0x00000003ff057819 */ /* 0x000fe20000011605 */
[----:B------:R-:W-:Y:S01]  /*1560*/  UIADD3.X UR33, URZ, UR13, URZ, UP3, !UPT ;  /* 0x0000000d3f217290 */ /* 0x000fe20009ffe43f */
[----:B------:R-:W-:Y:S01]  /*1570*/  IMAD.U32 R34, RZ, RZ, UR36 ;  /* 0x00000024ff227e24 */ /* 0x000fe2000f8e00ff */
[----:B------:R-:W-:Y:S01]  /*1580*/  UIADD3.X UR17, URZ, UR13, URZ, UP2, !UPT ;  /* 0x0000000d3f117290 */ /* 0x000fe200097fe43f */
[----:B------:R-:W-:Y:S01]  /*1590*/  LOP3.LUT R179, R179, R8, R5, 0xf6, !PT ;  /* 0x00000008b3b37212 */ /* 0x000fe200078ef605 */
[----:B------:R-:W-:Y:S01]  /*15a0*/  UIADD3.X UR19, URZ, UR13, URZ, UP1, !UPT ;  /* 0x0000000d3f137290 */ /* 0x000fe20008ffe43f */
[----:B------:R-:W-:Y:S01]  /*15b0*/  MOV R32, UR34 ;  /* 0x0000002200207c02 */ /* 0x000fe20008000f00 */
[----:B------:R-:W-:Y:S01]  /*15c0*/  UIADD3.X UR21, URZ, UR13, URZ, UP0, !UPT ;  /* 0x0000000d3f157290 */ /* 0x000fe200087fe43f */
[----:B------:R-:W-:Y:S01]  /*15d0*/  IMAD.U32 R35, RZ, RZ, UR35 ;  /* 0x00000023ff237e24 */ /* 0x000fe2000f8e00ff */
[----:B------:R-:W-:Y:S01]  /*15e0*/  UIADD3 UR24, UP6, UR16, 0x60, URZ ;  /* 0x0000006010187890 */ /* 0x000fe2000ffde03f */
[----:B------:R-:W-:Y:S01]  /*15f0*/  MOV R33, UR33 ;  /* 0x0000002100217c02 */ /* 0x000fe20008000f00 */
[----:B------:R-:W-:Y:S01]  /*1600*/  UIADD3 UR26, UP5, UR16, 0x78, URZ ;  /* 0x00000078101a7890 */ /* 0x000fe2000ffbe03f */
[----:B------:R-:W-:Y:S01]  /*1610*/  MOV R0, 0x16b0 ;  /* 0x000016b000007802 */ /* 0x000fe20000000f00 */
[----:B------:R-:W-:-:S02]  /*1620*/  UIADD3 UR28, UP2, UR16, 0x80, URZ ;  /* 0x00000080101c7890 */ /* 0x000fc4000ff5e03f */
[----:B------:R-:W-:Y:S02]  /*1630*/  UIADD3 UR30, UP1, UR16, 0x90, URZ ;  /* 0x00000090101e7890 */ /* 0x000fe4000ff3e03f */
[----:B------:R-:W-:Y:S02]  /*1640*/  UIADD3 UR32, UP0, UR16, 0x68, URZ ;  /* 0x0000006810207890 */ /* 0x000fe4000ff1e03f */
[----:B------:R-:W-:Y:S02]  /*1650*/  UIADD3.X UR23, URZ, UR13, URZ, UP6, !UPT ;  /* 0x0000000d3f177290 */ /* 0x000fe4000b7fe43f */
[----:B------:R-:W-:Y:S02]  /*1660*/  UIADD3.X UR25, URZ, UR13, URZ, UP5, !UPT ;  /* 0x0000000d3f197290 */ /* 0x000fe4000affe43f */
[----:B------:R-:W-:Y:S02]  /*1670*/  UIADD3.X UR27, URZ, UR13, URZ, UP2, !UPT ;  /* 0x0000000d3f1b7290 */ /* 0x000fe400097fe43f */
[----:B------:R-:W-:-:S02]  /*1680*/  UIADD3.X UR29, URZ, UR13, URZ, UP1, !UPT ;  /* 0x0000000d3f1d7290 */ /* 0x000fc40008ffe43f */
[----:B------:R-:W-:-:S07]  /*1690*/  UIADD3.X UR31, URZ, UR13, URZ, UP0, !UPT ;  /* 0x0000000d3f1f7290 */ /* 0x000fce00087fe43f */
[----:B--2---:R-:W-:Y:S05]  /*16a0*/  CALL.REL.NOINC `($_ZN7cutlass13device_kernelIN5flash19enable_sm80_to_sm89INS1_16FlashAttnBwdSm80INS1_25CollectiveMainloopBwdSm80ILi2ELi2EN4cute5tupleIJNS5_1CILi64EEENS7_ILi128EEES8_EEENS_10bfloat16_tEfNS_4arch4Sm80ELb0ELb1ELb1ELb0ELb0ELb0ELb0ELb0ELi2ELi2ELi4ELi2ELb1EEENS1_21CollectiveEpilogueBwdISA_SB_SD_Li256ELb0ELb0ELi2EEENS1_19SingleTileSchedulerILb0ELb0ELb0ELi128EEEEEEEEEvNT_6ParamsE$_ZZN4cute7idx2crdINS_5tupleIJiEEENS1_IJNS1_IJNS1_IJNS_1CILi8EEENS3_ILi2EEEEEES5_S5_NS3_ILi4EEEEEEEEEEEDaRKT_RKT0_ENKUlRKT_RKT0_E_clIiS8_EEDaSI_SL_) ;  /* 0x00008ff000007944 */ /* 0x004fea0003c00000 */
[----:B------:R-:W3:Y:S01]  /*16b0*/  LDL R194, [R1+0x10] ;  /* 0x0000100001c27983 */ /* 0x000ee20000100800 */
[----:B------:R-:W-:-:S03]  /*16c0*/  ULDC.64 UR4, c[0x0][0x1e0] ;  /* 0x0000780000047ab9 */ /* 0x000fc60000000a00 */
[----:B------:R1:W5:Y:S01]  /*16d0*/  LDL R199, [R1+0xc] ;  /* 0x00000c0001c77983 */ /* 0x0003620000100800 */
[----:B------:R-:W-:Y:S01]  /*16e0*/  UIMAD UR4, UR6, UR4, URZ ;  /* 0x00000004060472a4 */ /* 0x000fe2000f8e023f */
[----:B------:R-:W-:Y:S01]  /*16f0*/  IMAD.U32 R4, RZ, RZ, UR7 ;  /* 0x00000007ff047e24 */ /* 0x000fe2000f8e00ff */
[----:B------:R-:W-:Y:S01]  /*1700*/  MOV R26, R10 ;  /* 0x0000000a001a7202 */ /* 0x000fe20000000f00 */
[----:B------:R-:W-:Y:S01]  /*1710*/  IMAD.MOV.U32 R14, RZ, RZ, R11 ;  /* 0x000000ffff0e7224 */ /* 0x000fe200078e000b */
[----:B------:R-:W-:Y:S01]  /*1720*/  UIMAD UR33, UR7, UR5, UR4 ;  /* 0x00000005072172a4 */ /* 0x000fe2000f8e0204 */
[----:B------:R-:W-:Y:S01]  /*1730*/  IMAD.MOV.U32 R15, RZ, RZ, R29 ;  /* 0x000000ffff0f7224 */ /* 0x000fe200078e001d */
[----:B------:R-:W-:Y:S01]  /*1740*/  STL.64 [R1+0x100], R32 ;  /* 0x0001002001007387 */ /* 0x000fe20000100a00 */
[----:B------:R-:W-:Y:S01]  /*1750*/  ULDC.64 UR4, c[0x0][0x1b0] ;  /* 0x00006c0000047ab9 */ /* 0x000fe20000000a00 */
[----:B------:R-:W-:Y:S01]  /*1760*/  IMAD.U32 R0, RZ, RZ, UR7 ;  /* 0x00000007ff007e24 */ /* 0x000fe2000f8e00ff */
[----:B------:R-:W-:Y:S01]  /*1770*/  UIMAD UR4, UR6, UR4, URZ ;  /* 0x00000004060472a4 */ /* 0x000fe2000f8e023f */
[--C-:B------:R-:W-:Y:S01]  /*1780*/  IMAD.WIDE.U32 R4, R4, c[0x0][0x1e0], R14.reuse ;  /* 0x0000780004047a25 */ /* 0x100fe200078e000e */
[----:B------:R4:W-:Y:S01]  /*1790*/  STL.64 [R1+0x158], R32 ;  /* 0x0001582001007387 */ /* 0x0009e20000100a00 */
[----:B------:R-:W-:Y:S01]  /*17a0*/  LOP3.LUT R13, R13, 0xffffffe0, RZ, 0xc0, !PT ;  /* 0xffffffe00d0d7812 */ /* 0x000fe200078ec0ff */
[----:B------:R-:W-:Y:S01]  /*17b0*/  UIMAD UR7, UR7, UR5, UR4 ;  /* 0x00000005070772a4 */ /* 0x000fe2000f8e0204 */
[----:B------:R-:W-:Y:S01]  /*17c0*/  IMAD.WIDE.U32 R14, R0, c[0x0][0x1b0], R14 ;  /* 0x00006c00000e7a25 */ /* 0x000fe200078e000e */
[----:B------:R-:W-:Y:S01]  /*17d0*/  IADD3 R29, R5, UR33, RZ ;  /* 0x00000021051d7c10 */ /* 0x000fe2000fffe0ff */
[----:B------:R-:W-:Y:S01]  /*17e0*/  ULDC.64 UR4, c[0x0][0x1e8] ;  /* 0x00007a0000047ab9 */ /* 0x000fe20000000a00 */
[----:B------:R-:W-:Y:S01]  /*17f0*/  STL.64 [R1+0xd8], R34 ;  /* 0x0000d82201007387 */ /* 0x000fe20000100a00 */
[----:B------:R-:W-:Y:S01]  /*1800*/  UIMAD UR4, UR11, UR4, URZ ;  /* 0x000000040b0472a4 */ /* 0x000fe2000f8e023f */
[----:B------:R-:W-:Y:S01]  /*1810*/  IMAD.U32 R0, RZ, RZ, UR12 ;  /* 0x0000000cff007e24 */ /* 0x000fe2000f8e00ff */
[----:B------:R-:W-:Y:S01]  /*1820*/  IADD3 R5, R15, UR7, RZ ;  /* 0x000000070f057c10 */ /* 0x000fe2000fffe0ff */
[----:B------:R-:W-:Y:S01]  /*1830*/  IMAD.MOV.U32 R28, RZ, RZ, R4 ;  /* 0x000000ffff1c7224 */ /* 0x000fe200078e0004 */
[----:B------:R-:W-:Y:S01]  /*1840*/  UIMAD UR5, UR12, UR5, UR4 ;  /* 0x000000050c0572a4 */ /* 0x000fe2000f8e0204 */
[----:B------:R-:W-:Y:S01]  /*1850*/  IMAD.MOV.U32 R4, RZ, RZ, R14 ;  /* 0x000000ffff047224 */ /* 0x000fe200078e000e */
[----:B------:R-:W-:Y:S01]  /*1860*/  ULDC.64 UR6, c[0x0][0x1d8] ;  /* 0x0000760000067ab9 */ /* 0x000fe20000000a00 */
[----:B------:R-:W-:Y:S01]  /*1870*/  IMAD.WIDE.U32 R28, R0, c[0x0][0x1e8], R28 ;  /* 0x00007a00001c7a25 */ /* 0x000fe200078e001c */
[----:B------:R-:W-:Y:S01]  /*1880*/  USHF.L.U32 UR34, UR6, 0x6, URZ ;  /* 0x0000000606227899 */ /* 0x000fe2000800063f */
[----:B------:R2:W-:Y:S01]  /*1890*/  STL.64 [R1+0x130], R34 ;  /* 0x0001302201007387 */ /* 0x0005e20000100a00 */
[----:B------:R-:W-:Y:S01]  /*18a0*/  UMOV UR33, 0x6 ;  /* 0x0000000600217882 */ /* 0x000fe20000000000 */
[----:B------:R-:W-:Y:S01]  /*18b0*/  IMAD.WIDE R14, R190, 0x80, R26 ;  /* 0x00000080be0e7825 */ /* 0x000fe200078e021a */
[----:B------:R-:W-:Y:S01]  /*18c0*/  IADD3 R27, R29, UR5, RZ ;  /* 0x000000051d1b7c10 */ /* 0x000fe2000fffe0ff */
[----:B------:R-:W-:Y:S01]  /*18d0*/  ULDC.64 UR4, c[0x0][0x1b8] ;  /* 0x00006e0000047ab9 */ /* 0x000fe20000000a00 */
[----:B------:R1:W-:Y:S01]  /*18e0*/  STL [R1+0xa4], R24 ;  /* 0x0000a41801007387 */ /* 0x0003e20000100800 */
[----:B------:R-:W-:Y:S01]  /*18f0*/  IMAD R0, R15, c[0x0][0x1d8], RZ ;  /* 0x000076000f007a24 */ /* 0x000fe200078e02ff */
[----:B------:R-:W-:Y:S01]  /*1900*/  UIMAD UR4, UR11, UR4, URZ ;  /* 0x000000040b0472a4 */ /* 0x000fe2000f8e023f */
[----:B------:R-:W-:Y:S01]  /*1910*/  IMAD.MOV.U32 R26, RZ, RZ, R28 ;  /* 0x000000ffff1a7224 */ /* 0x000fe200078e001c */
[----:B------:R-:W-:Y:S01]  /*1920*/  USHF.L.U64.HI UR7, UR6, UR33, UR7 ;  /* 0x0000002106077299 */ /* 0x000fe20008010207 */
[C---:B------:R-:W-:Y:S01]  /*1930*/  IMAD R0, R14.reuse, c[0x0][0x1dc], R0 ;  /* 0x000077000e007a24 */ /* 0x040fe200078e0200 */
[----:B------:R-:W-:Y:S01]  /*1940*/  UIMAD UR4, UR12, UR5, UR4 ;  /* 0x000000050c0472a4 */ /* 0x000fe2000f8e0204 */
[----:B------:R-:W-:Y:S01]  /*1950*/  IMAD.WIDE.U32 R26, R14, c[0x0][0x1d8], R26 ;  /* 0x000076000e1a7a25 */ /* 0x000fe200078e001a */
[----:B------:R-:W-:Y:S01]  /*1960*/  STL.64 [R1+0x98], R10 ;  /* 0x0000980a01007387 */ /* 0x000fe20000100a00 */
[----:B------:R-:W-:Y:S02]  /*1970*/  BSSY B0, `(.L_x_227) ;  /* 0x00000a3000007945 */ /* 0x000fe40003800000 */
[----:B------:R-:W-:Y:S01]  /*1980*/  IMAD.IADD R0, R27, 0x1, R0 ;  /* 0x000000011b007824 */ /* 0x000fe200078e0200 */
[----:B------:R-:W-:Y:S01]  /*1990*/  LEA R28, P2, R26, c[0x0][0x1c0], 0x1 ;  /* 0x000070001a1c7a11 */ /* 0x000fe200078408ff */
[----:B------:R-:W-:-:S02]  /*19a0*/  IMAD.U32 R9, RZ, RZ, UR12 ;  /* 0x0000000cff097e24 */ /* 0x000fc4000f8e00ff */
[----:B------:R-:W-:Y:S01]  /*19b0*/  IMAD.U32 R21, RZ, RZ, UR17 ;  /* 0x00000011ff157e24 */ /* 0x000fe2000f8e00ff */
[----:B------:R-:W-:Y:S01]  /*19c0*/  LEA.HI.X R29, R26, c[0x0][0x1c4], R0, 0x1, P2 ;  /* 0x000071001a1d7a11 */ /* 0x000fe200010f0c00 */
[----:B------:R-:W-:Y:S01]  /*19d0*/  IMAD.WIDE.U32 R30, R9, c[0x0][0x1b8], R4 ;  /* 0x00006e00091e7a25 */ /* 0x000fe200078e0004 */
[----:B------:R-:W-:-:S03]  /*19e0*/  IADD3 R26, P2, R28, UR34, RZ ;  /* 0x000000221c1a7c10 */ /* 0x000fc6000ff5e0ff */
[----:B------:R-:W-:Y:S01]  /*19f0*/  IMAD.SHL.U32 R5, R2, 0x2, RZ ;  /* 0x0000000202057824 */ /* 0x000fe200078e00ff */
[----:B------:R-:W-:Y:S01]  /*1a00*/  IADD3.X R27, R29, UR7, RZ, P2, !PT ;  /* 0x000000071d1b7c10 */ /* 0x000fe200097fe4ff */
[----:B------:R-:W-:Y:S01]  /*1a10*/  IMAD R9, R15, c[0x0][0x1a8], RZ ;  /* 0x00006a000f097a24 */ /* 0x000fe200078e02ff */
[----:B------:R-:W-:Y:S01]  /*1a20*/  IADD3 R31, R31, UR4, RZ ;  /* 0x000000041f1f7c10 */ /* 0x000fe2000fffe0ff */
[----:B------:R-:W-:Y:S01]  /*1a30*/  ULDC.64 UR4, c[0x0][0x1a8] ;  /* 0x00006a0000047ab9 */ /* 0x000fe20000000a00 */
[----:B----4-:R-:W-:Y:S01]  /*1a40*/  IADD3 R32, P2, R26, UR34, RZ ;  /* 0x000000221a207c10 */ /* 0x010fe2000ff5e0ff */
[C---:B------:R-:W-:Y:S01]  /*1a50*/  IMAD R9, R14.reuse, c[0x0][0x1ac], R9 ;  /* 0x00006b000e097a24 */ /* 0x040fe200078e0209 */
[----:B------:R-:W-:Y:S01]  /*1a60*/  USHF.L.U32 UR17, UR4, 0x6, URZ ;  /* 0x0000000604117899 */ /* 0x000fe2000800063f */
[----:B------:R-:W-:Y:S01]  /*1a70*/  IMAD.WIDE.U32 R14, R14, c[0x0][0x1a8], R30 ;  /* 0x00006a000e0e7a25 */ /* 0x000fe200078e001e */
[----:B------:R-:W-:Y:S01]  /*1a80*/  IADD3.X R33, R27, UR7, RZ, P2, !PT ;  /* 0x000000071b217c10 */ /* 0x000fe200097fe4ff */
[----:B------:R-:W-:Y:S01]  /*1a90*/  USHF.L.U64.HI UR5, UR4, UR33, UR5 ;  /* 0x0000002104057299 */ /* 0x000fe20008010205 */
[----:B--2---:R-:W-:Y:S01]  /*1aa0*/  IADD3 R34, P2, R32, UR34, RZ ;  /* 0x0000002220227c10 */ /* 0x004fe2000ff5e0ff */
[----:B-1----:R-:W-:Y:S01]  /*1ab0*/  IMAD.U32 R24, RZ, RZ, UR16 ;  /* 0x00000010ff187e24 */ /* 0x002fe2000f8e00ff */
[----:B------:R-:W-:Y:S01]  /*1ac0*/  IADD3 R9, R15, R9, RZ ;  /* 0x000000090f097210 */ /* 0x000fe20007ffe0ff */
[----:B------:R-:W-:Y:S01]  /*1ad0*/  IMAD.U32 R15, RZ, RZ, UR19 ;  /* 0x00000013ff0f7e24 */ /* 0x000fe2000f8e00ff */
[----:B------:R-:W-:Y:S01]  /*1ae0*/  IADD3.X R35, R33, UR7, RZ, P2, !PT ;  /* 0x0000000721237c10 */ /* 0x000fe200097fe4ff */
[----:B------:R-:W-:Y:S01]  /*1af0*/  IMAD.U32 R25, RZ, RZ, UR13 ;  /* 0x0000000dff197e24 */ /* 0x000fe2000f8e00ff */
[----:B------:R-:W-:Y:S01]  /*1b00*/  UIADD3 UR7, UP0, UR16, 0x98, URZ ;  /* 0x0000009810077890 */ /* 0x000fe2000ff1e03f */
[----:B------:R-:W-:-:S02]  /*1b10*/  IMAD.SHL.U32 R185, R185, 0x2, RZ ;  /* 0x00000002b9b97824 */ /* 0x000fc400078e00ff */
[----:B------:R-:W-:Y:S01]  /*1b20*/  IMAD.U32 R30, RZ, RZ, UR26 ;  /* 0x0000001aff1e7e24 */ /* 0x000fe2000f8e00ff */
[----:B------:R-:W-:Y:S01]  /*1b30*/  STL.64 [R1+0xc0], R24 ;  /* 0x0000c01801007387 */ /* 0x000fe20000100a00 */
[----:B------:R-:W-:Y:S01]  /*1b40*/  UIADD3.X UR6, URZ, UR13, URZ, UP0, !UPT ;  /* 0x0000000d3f067290 */ /* 0x000fe200087fe43f */
[----:B------:R-:W-:Y:S01]  /*1b50*/  IMAD.U32 R31, RZ, RZ, UR25 ;  /* 0x00000019ff1f7e24 */ /* 0x000fe2000f8e00ff */
[----:B------:R-:W-:Y:S01]  /*1b60*/  UIADD3 UR4, UP0, UR16, 0xa4, URZ ;  /* 0x000000a410047890 */ /* 0x000fe2000ff1e03f */
[----:B------:R1:W-:Y:S01]  /*1b70*/  STL.64 [R1+0x118], R24 ;  /* 0x0001181801007387 */ /* 0x0003e20000100a00 */
[----:B-----5:R-:W-:Y:S02]  /*1b80*/  IMAD.SHL.U32 R3, R3, 0x40, RZ ;  /* 0x0000004003037824 */ /* 0x020fe400078e00ff */
[----:B------:R-:W-:Y:S01]  /*1b90*/  IMAD.SHL.U32 R7, R7, 0x8, RZ ;  /* 0x0000000807077824 */ /* 0x000fe200078e00ff */
[----:B------:R-:W-:Y:S01]  /*1ba0*/  STL.64 [R1+0xf0], R30 ;  /* 0x0000f01e01007387 */ /* 0x000fe20000100a00 */
[----:B------:R-:W-:-:S02]  /*1bb0*/  IMAD R184, R184, 0x200, R17 ;  /* 0x00000200b8b87824 */ /* 0x000fc400078e0211 */
[----:B-1----:R-:W-:Y:S02]  /*1bc0*/  IMAD.U32 R24, RZ, RZ, UR30 ;  /* 0x0000001eff187e24 */ /* 0x002fe4000f8e00ff */
[----:B------:R-:W-:-:S05]  /*1bd0*/  IMAD.U32 R25, RZ, RZ, UR29 ;  /* 0x0000001dff197e24 */ /* 0x000fca000f8e00ff */
[----:B------:R-:W-:Y:S01]  /*1be0*/  STL.64 [R1+0x148], R24 ;  /* 0x0001481801007387 */ /* 0x000fe20000100a00 */
[----:B---3--:R-:W-:-:S04]  /*1bf0*/  IMAD.IADD R205, R194, 0x1, -R193 ;  /* 0x00000001c2cd7824 */ /* 0x008fc800078e0ac1 */
[----:B------:R-:W-:-:S05]  /*1c00*/  IMAD.IADD R6, R205, 0x1, -R10 ;  /* 0x00000001cd067824 */ /* 0x000fca00078e0a0a */
[C---:B------:R-:W-:Y:S02]  /*1c10*/  ISETP.GE.AND P0, PT, R6.reuse, 0x1, PT ;  /* 0x000000010600780c */ /* 0x040fe40003f06270 */
[C---:B------:R-:W-:Y:S02]  /*1c20*/  ISETP.GE.AND P6, PT, R6.reuse, 0x21, PT ;  /* 0x000000210600780c */ /* 0x040fe40003fc6270 */
[C---:B------:R-:W-:Y:S02]  /*1c30*/  ISETP.GE.OR P3, PT, R11.reuse, c[0x0][0x1cc], !P0 ;  /* 0x000073000b007a0c */ /* 0x040fe40004766670 */
[----:B------:R-:W-:Y:S02]  /*1c40*/  ISETP.GE.OR P1, PT, R11, c[0x0][0x1cc], !P6 ;  /* 0x000073000b007a0c */ /* 0x000fe40007726670 */
[C---:B------:R-:W-:Y:S02]  /*1c50*/  ISETP.GE.AND P5, PT, R6.reuse, 0x41, PT ;  /* 0x000000410600780c */ /* 0x040fe40003fa6270 */
[----:B------:R-:W-:-:S02]  /*1c60*/  ISETP.GE.AND P4, PT, R6, 0x61, PT ;  /* 0x000000610600780c */ /* 0x000fc40003f86270 */
[C---:B------:R-:W-:Y:S02]  /*1c70*/  ISETP.GE.OR P0, PT, R11.reuse, c[0x0][0x19c], !P0 ;  /* 0x000067000b007a0c */ /* 0x040fe40004706670 */
[----:B------:R-:W-:-:S03]  /*1c80*/  ISETP.GE.OR P6, PT, R11, c[0x0][0x19c], !P6 ;  /* 0x000067000b007a0c */ /* 0x000fc600077c6670 */
[----:B------:R-:W-:Y:S01]  /*1c90*/  @!PT LDS RZ, [RZ] ;  /* 0x00000000fffff984 */ /* 0x000fe20000000800 */
[----:B------:R-:W-:Y:S01]  /*1ca0*/  @!PT LDS RZ, [RZ] ;  /* 0x00000000fffff984 */ /* 0x000fe20000000800 */
[----:B------:R-:W-:Y:S01]  /*1cb0*/  @!PT LDS RZ, [RZ] ;  /* 0x00000000fffff984 */ /* 0x000fe20000000800 */
[----:B------:R1:W-:Y:S01]  /*1cc0*/  LDGSTS.E.BYPASS.LTC128B.128 [R5+0x4080], [R28.64], !P3 ;  /* 0x040800001c057fae */ /* 0x0003e2000d901d4e */
[C---:B------:R-:W-:Y:S02]  /*1cd0*/  ISETP.GE.OR P3, PT, R11.reuse, c[0x0][0x1cc], !P5 ;  /* 0x000073000b007a0c */ /* 0x040fe40006f66670 */
[C---:B------:R-:W-:Y:S01]  /*1ce0*/  ISETP.GE.OR P5, PT, R11.reuse, c[0x0][0x19c], !P5 ;  /* 0x000067000b007a0c */ /* 0x040fe20006fa6670 */
[----:B------:R2:W-:Y:S01]  /*1cf0*/  LDGSTS.E.BYPASS.LTC128B.128 [R5+0x5080], [R26.64], !P1 ;  /* 0x050800001a057fae */ /* 0x0005e2000c901d4e */
[C---:B------:R-:W-:Y:S02]  /*1d00*/  ISETP.GE.OR P1, PT, R11.reuse, c[0x0][0x1cc], !P4 ;  /* 0x000073000b007a0c */ /* 0x040fe40006726670 */
[----:B------:R-:W-:-:S07]  /*1d10*/  ISETP.GE.OR P4, PT, R11, c[0x0][0x19c], !P4 ;  /* 0x000067000b007a0c */ /* 0x000fce0006786670 */
[----:B------:R3:W-:Y:S01]  /*1d20*/  LDGSTS.E.BYPASS.LTC128B.128 [R5+0x6080], [R32.64], !P3 ;  /* 0x0608000020057fae */ /* 0x0007e2000d901d4e */
[----:B------:R-:W-:-:S03]  /*1d30*/  ISETP.GE.AND P3, PT, R11, c[0x0][0x16c], PT ;  /* 0x00005b000b007a0c */ /* 0x000fc60003f66270 */
[----:B------:R4:W-:Y:S01]  /*1d40*/  LDGSTS.E.BYPASS.LTC128B.128 [R5+0x7080], [R34.64], !P1 ;  /* 0x0708000022057fae */ /* 0x0009e2000c901d4e */
[----:B------:R-:W-:Y:S01]  /*1d50*/  LOP3.LUT P1, RZ, R20, 0x4, RZ, 0xc0, !PT ;  /* 0x0000000414ff7812 */ /* 0x000fe2000782c0ff */
[----:B------:R-:W-:Y:S01]  /*1d60*/  IMAD.U32 R20, RZ, RZ, UR18 ;  /* 0x00000012ff147e24 */ /* 0x000fe2000f8e00ff */
[----:B------:R-:W-:Y:S01]  /*1d70*/  SEL R2, RZ, 0x1, P3 ;  /* 0x00000001ff027807 */ /* 0x000fe20001800000 */
[----:B------:R-:W0:Y:S01]  /*1d80*/  LDGDEPBAR ;  /* 0x00000000000079af */ /* 0x000e220000000000 */
[----:B------:R-:W-:Y:S01]  /*1d90*/  LOP3.LUT P3, RZ, R19, 0x4, RZ, 0xc0, !PT ;  /* 0x0000000413ff7812 */ /* 0x000fe2000786c0ff */
[----:B------:R-:W-:Y:S02]  /*1da0*/  UMOV UR18, URZ ;  /* 0x0000003f00127c82 */ /* 0x000fe40008000000 */
[----:B------:R4:W-:Y:S01]  /*1db0*/  STL.64 [R1+0xb8], R20 ;  /* 0x0000b81401007387 */ /* 0x0009e20000100a00 */
[----:B-1----:R-:W-:Y:S01]  /*1dc0*/  MOV R28, UR32 ;  /* 0x00000020001c7c02 */ /* 0x002fe20008000f00 */
[----:B------:R-:W-:-:S02]  /*1dd0*/  IMAD.U32 R29, RZ, RZ, UR31 ;  /* 0x0000001fff1d7e24 */ /* 0x000fc4000f8e00ff */
[----:B------:R1:W-:Y:S01]  /*1de0*/  STL.U8 [R1+0xa1], R2 ;  /* 0x0000a10201007387 */ /* 0x0003e20000100000 */
[----:B--2---:R-:W-:-:S03]  /*1df0*/  LEA R26, P2, R14, c[0x0][0x190], 0x1 ;  /* 0x000064000e1a7a11 */ /* 0x004fc600078408ff */
[----:B------:R-:W-:Y:S01]  /*1e00*/  STL.64 [R1+0xe8], R28 ;  /* 0x0000e81c01007387 */ /* 0x000fe20000100a00 */
[----:B------:R-:W-:Y:S01]  /*1e10*/  LEA.HI.X R27, R14, c[0x0][0x194], R9, 0x1, P2 ;  /* 0x000065000e1b7a11 */ /* 0x000fe200010f0c09 */
[----:B------:R-:W-:Y:S01]  /*1e20*/  IMAD.U32 R14, RZ, RZ, UR20 ;  /* 0x00000014ff0e7e24 */ /* 0x000fe2000f8e00ff */
[----:B------:R-:W-:-:S03]  /*1e30*/  ISETP.GE.AND P2, PT, R11, c[0x0][0x1fc], PT ;  /* 0x00007f000b007a0c */ /* 0x000fc60003f46270 */
[----:B------:R2:W-:Y:S01]  /*1e40*/  LDGSTS.E.BYPASS.LTC128B.128 [R5+0x80], [R26.64], !P0 ;  /* 0x000800001a057fae */ /* 0x0005e2000c101d4e */
[----:B------:R-:W-:Y:S01]  /*1e50*/  IADD3 R10, P0, R26, UR17, RZ ;  /* 0x000000111a0a7c10 */ /* 0x000fe2000ff1e0ff */
[----:B---3--:R-:W-:Y:S01]  /*1e60*/  IMAD.U32 R32, RZ, RZ, UR28 ;  /* 0x0000001cff207e24 */ /* 0x008fe2000f8e00ff */
[----:B------:R-:W-:Y:S01]  /*1e70*/  SEL R0, RZ, 0x1, P2 ;  /* 0x00000001ff007807 */ /* 0x000fe20001000000 */
[----:B------:R3:W-:Y:S01]  /*1e80*/  STL.64 [R1+0xb0], R14 ;  /* 0x0000b00e01007387 */ /* 0x0007e20000100a00 */
[----:B------:R-:W-:Y:S01]  /*1e90*/  IADD3.X R11, R27, UR5, RZ, P0, !PT ;  /* 0x000000051b0b7c10 */ /* 0x000fe200087fe4ff */
[----:B------:R-:W-:Y:S01]  /*1ea0*/  IMAD.U32 R33, RZ, RZ, UR27 ;  /* 0x0000001bff217e24 */ /* 0x000fe2000f8e00ff */
[----:B------:R-:W-:Y:S01]  /*1eb0*/  LOP3.LUT P2, RZ, R19, 0x2, RZ, 0xc0, !PT ;  /* 0x0000000213ff7812 */ /* 0x000fe2000784c0ff */
[----:B------:R3:W-:Y:S04]  /*1ec0*/  STL.U8 [R1+0xa8], R0 ;  /* 0x0000a80001007387 */ /* 0x0007e80000100000 */
[----:B------:R3:W-:Y:S01]  /*1ed0*/  LDGSTS.E.BYPASS.LTC128B.128 [R5+0x1080], [R10.64], !P6 ;  /* 0x010800000a057fae */ /* 0x0007e2000f101d4e */
[----:B----4-:R-:W-:Y:S01]  /*1ee0*/  MOV R20, UR22 ;  /* 0x0000001600147c02 */ /* 0x010fe20008000f00 */
[----:B------:R-:W-:-:S02]  /*1ef0*/  IMAD.U32 R21, RZ, RZ, UR21 ;  /* 0x00000015ff157e24 */ /* 0x000fc4000f8e00ff */
[----:B-1----:R-:W-:Y:S01]  /*1f00*/  IMAD.MOV.U32 R2, RZ, RZ, 0x40 ;  /* 0x00000040ff027424 */ /* 0x002fe200078e00ff */
[----:B------:R-:W-:Y:S04]  /*1f10*/  STL.64 [R1+0x140], R32 ;  /* 0x0001402001007387 */ /* 0x000fe80000100a00 */
[----:B------:R1:W-:Y:S01]  /*1f20*/  STL.64 [R1+0x110], R20 ;  /* 0x0001101401007387 */ /* 0x0003e20000100a00 */
[----:B------:R-:W-:Y:S02]  /*1f30*/  SEL R2, R2, 0xffffffc0, !P3 ;  /* 0xffffffc002027807 */ /* 0x000fe40005800000 */
[----:B------:R-:W-:Y:S01]  /*1f40*/  LOP3.LUT P3, RZ, R18, 0x4, RZ, 0xc0, !PT ;  /* 0x0000000412ff7812 */ /* 0x000fe2000786c0ff */
[----:B--2---:R-:W-:Y:S02]  /*1f50*/  IMAD.U32 R26, RZ, RZ, UR4 ;  /* 0x00000004ff1a7e24 */ /* 0x004fe4000f8e00ff */
[----:B---3--:R-:W-:-:S02]  /*1f60*/  IMAD.U32 R14, RZ, RZ, UR24 ;  /* 0x00000018ff0e7e24 */ /* 0x008fc4000f8e00ff */
[----:B------:R-:W-:Y:S01]  /*1f70*/  IMAD.U32 R15, RZ, RZ, UR23 ;  /* 0x00000017ff0f7e24 */ /* 0x000fe2000f8e00ff */
[----:B------:R-:W-:-:S04]  /*1f80*/  MOV R0, 0x20 ;  /* 0x0000002000007802 */ /* 0x000fc80000000f00 */
[----:B------:R2:W-:Y:S01]  /*1f90*/  STL.64 [R1+0x108], R14 ;  /* 0x0001080e01007387 */ /* 0x0005e20000100a00 */
[----:B------:R-:W-:Y:S02]  /*1fa0*/  SEL R0, R0, 0xffffffe0, !P2 ;  /* 0xffffffe000007807 */ /* 0x000fe40005000000 */
[----:B------:R-:W-:-:S03]  /*1fb0*/  LOP3.LUT P2, RZ, R18, 0x2, RZ, 0xc0, !PT ;  /* 0x0000000212ff7812 */ /* 0x000fc6000784c0ff */
[----:B------:R-:W-:Y:S02]  /*1fc0*/  IMAD.IADD R6, R185, 0x1, R0 ;  /* 0x00000001b9067824 */ /* 0x000fe400078e0200 */
[----:B-1----:R-:W-:Y:S01]  /*1fd0*/  IMAD.U32 R21, RZ, RZ, UR6 ;  /* 0x00000006ff157e24 */ /* 0x002fe2000f8e00ff */
[----:B------:R-:W-:Y:S01]  /*1fe0*/  UIADD3.X UR6, URZ, UR13, URZ, UP0, !UPT ;  /* 0x0000000d3f067290 */ /* 0x000fe200087fe43f */
[----:B------:R-:W-:Y:S01]  /*1ff0*/  MOV R20, UR7 ;  /* 0x0000000700147c02 */ /* 0x000fe20008000f00 */
[----:B------:R-:W-:-:S04]  /*2000*/  UIADD3 UR7, UP2, UR16, 0xa1, URZ ;  /* 0x000000a110077890 */ /* 0x000fc8000ff5e03f */
[----:B------:R-:W-:Y:S01]  /*2010*/  IMAD.U32 R27, RZ, RZ, UR6 ;  /* 0x00000006ff1b7e24 */ /* 0x000fe2000f8e00ff */
[----:B------:R-:W-:Y:S01]  /*2020*/  UIADD3.X UR6, URZ, UR13, URZ, UP2, !UPT ;  /* 0x0000000d3f067290 */ /* 0x000fe200097fe43f */
[----:B------:R-:W-:Y:S04]  /*2030*/  STL.64 [R1+0xc8], R20 ;  /* 0x0000c81401007387 */ /* 0x000fe80000100a00 */
[----:B------:R1:W-:Y:S01]  /*2040*/  STL.64 [R1+0x120], R20 ;  /* 0x0001201401007387 */ /* 0x0003e20000100a00 */
[----:B--2---:R-:W-:-:S03]  /*2050*/  IADD3 R14, P0, R10, UR17, RZ ;  /* 0x000000110a0e7c10 */ /* 0x004fc6000ff1e0ff */
[----:B------:R-:W-:Y:S01]  /*2060*/  STL.64 [R1+0xf8], R26 ;  /* 0x0000f81a01007387 */ /* 0x000fe20000100a00 */
[----:B------:R-:W-:Y:S01]  /*2070*/  IMAD.U32 R10, RZ, RZ, UR7 ;  /* 0x00000007ff0a7e24 */ /* 0x000fe2000f8e00ff */
[----:B------:R-:W-:Y:S02]  /*2080*/  IADD3.X R15, R11, UR5, RZ, P0, !PT ;  /* 0x000000050b0f7c10 */ /* 0x000fe400087fe4ff */
[----:B------:R-:W-:Y:S01]  /*2090*/  STL.64 [R1+0x150], R26 ;  /* 0x0001501a01007387 */ /* 0x000fe20000100a00 */
[----:B------:R-:W-:Y:S01]  /*20a0*/  IADD3 R24, P0, R14, UR17, RZ ;  /* 0x000000110e187c10 */ /* 0x000fe2000ff1e0ff */
[----:B------:R-:W-:Y:S01]  /*20b0*/  UIADD3 UR17, UP1, UR16, 0xa8, URZ ;  /* 0x000000a810117890 */ /* 0x000fe2000ff3e03f */
[----:B------:R-:W-:Y:S01]  /*20c0*/  IMAD.U32 R11, RZ, RZ, UR6 ;  /* 0x00000006ff0b7e24 */ /* 0x000fe2000f8e00ff */
[----:B------:R2:W-:Y:S01]  /*20d0*/  LDGSTS.E.BYPASS.LTC128B.128 [R5+0x2080], [R14.64], !P5 ;  /* 0x020800000e057fae */ /* 0x0005e2000e901d4e */
[----:B------:R-:W-:Y:S01]  /*20e0*/  IADD3.X R25, R15, UR5, RZ, P0, !PT ;  /* 0x000000050f197c10 */ /* 0x000fe200087fe4ff */
[----:B------:R-:W-:Y:S01]  /*20f0*/  UIADD3 UR5, UP0, UR16, 0xa0, URZ ;  /* 0x000000a010057890 */ /* 0x000fe2000ff1e03f */
[----:B------:R-:W-:Y:S01]  /*2100*/  LOP3.LUT P0, RZ, R16, 0x4, RZ, 0xc0, !PT ;  /* 0x0000000410ff7812 */ /* 0x000fe2000780c0ff */
[----:B------:R3:W-:Y:S02]  /*2110*/  STL.64 [R1+0xe0], R10 ;  /* 0x0000e00a01007387 */ /* 0x0007e40000100a00 */
[----:B------:R-:W-:-:S02]  /*2120*/  UIADD3.X UR4, URZ, UR13, URZ, UP0, !UPT ;  /* 0x0000000d3f047290 */ /* 0x000fc400087fe43f */
[----:B------:R4:W-:Y:S01]  /*2130*/  LDGSTS.E.BYPASS.LTC128B.128 [R5+0x3080], [R24.64], !P4 ;  /* 0x0308000018057fae */ /* 0x0009e2000e101d4e */
[----:B------:R-:W-:-:S03]  /*2140*/  UIADD3.X UR13, URZ, UR13, URZ, UP1, !UPT ;  /* 0x0000000d3f0d7290 */ /* 0x000fc60008ffe43f */
[----:B------:R-:W0:Y:S01]  /*2150*/  LDGDEPBAR ;  /* 0x00000000000079af */ /* 0x000e220000000000 */
[----:B-1----:R-:W-:Y:S02]  /*2160*/  IMAD.U32 R20, RZ, RZ, UR17 ;  /* 0x00000011ff147e24 */ /* 0x002fe4000f8e00ff */
[----:B------:R-:W-:Y:S01]  /*2170*/  IMAD.U32 R21, RZ, RZ, UR13 ;  /* 0x0000000dff157e24 */ /* 0x000fe2000f8e00ff */
[----:B------:R-:W-:Y:S02]  /*2180*/  UIADD3 UR13, UR16, 0xb0, URZ ;  /* 0x000000b0100d7890 */ /* 0x000fe4000fffe03f */
[----:B------:R-:W-:Y:S02]  /*2190*/  UIADD3 UR16, UR16, 0x108, URZ ;  /* 0x0000010810107890 */ /* 0x000fe4000fffe03f */
[----:B------:R-:W-:Y:S01]  /*21a0*/  STL.64 [R1+0x138], R20 ;  /* 0x0001381401007387 */ /* 0x000fe20000100a00 */
[----:B--2---:R-:W-:Y:S02]  /*21b0*/  IMAD.U32 R14, RZ, RZ, UR5 ;  /* 0x00000005ff0e7e24 */ /* 0x004fe4000f8e00ff */
[----:B------:R-:W-:-:S02]  /*21c0*/  IMAD.U32 R15, RZ, RZ, UR4 ;  /* 0x00000004ff0f7e24 */ /* 0x000fc4000f8e00ff */
[----:B---3--:R-:W-:Y:S01]  /*21d0*/  IMAD.MOV.U32 R11, RZ, RZ, R192 ;  /* 0x000000ffff0b7224 */ /* 0x008fe200078e00c0 */
[----:B------:R-:W-:Y:S02]  /*21e0*/  MOV R10, 0x23a0 ;  /* 0x000023a0000a7802 */ /* 0x000fe40000000f00 */
[----:B------:R-:W-:Y:S01]  /*21f0*/  STL.64 [R1+0xd0], R14 ;  /* 0x0000d00e01007387 */ /* 0x000fe20000100a00 */
[----:B----4-:R-:W-:Y:S01]  /*2200*/  IMAD.IADD R5, R185, 0x1, R2 ;  /* 0x00000001b9057824 */ /* 0x010fe200078e0202 */
[----:B------:R-:W-:-:S04]  /*2210*/  DEPBAR.LE SB0, 0x1 ;  /* 0x000080400000791a */ /* 0x000fc80000000000 */
[----:B------:R-:W-:Y:S01]  /*2220*/  BAR.SYNC.DEFER_BLOCKING 0x0 ;  /* 0x0000000000007b1d */ /* 0x000fe20000010000 */
[----:B------:R-:W-:Y:S02]  /*2230*/  IADD3 R4, R0, R5, RZ ;  /* 0x0000000500047210 */ /* 0x000fe40007ffe0ff */
[----:B------:R-:W-:-:S03]  /*2240*/  IADD3 R24, -R13, R196, RZ ;  /* 0x000000c40d187210 */ /* 0x000fc60007ffe1ff */
[----:B------:R-:W-:Y:S04]  /*2250*/  STL.64 [R1+0x128], R14 ;  /* 0x0001280e01007387 */ /* 0x000fe80000100a00 */
[----:B------:R-:W1:Y:S04]  /*2260*/  LDSM.16.M88.4 R148, [R6+0x4080] ;  /* 0x004080000694783b */ /* 0x000e680000000200 */
[----:B------:R-:W2:Y:S04]  /*2270*/  LDSM.16.M88.4 R152, [R6+0x6080] ;  /* 0x006080000698783b */ /* 0x000ea80000000200 */
[----:B------:R-:W3:Y:S04]  /*2280*/  LDSM.16.M88.4 R156, [R5+0x4080] ;  /* 0x00408000059c783b */ /* 0x000ee80000000200 */
[----:B------:R4:W1:Y:S04]  /*2290*/  LDSM.16.M88.4 R160, [R5+0x6080] ;  /* 0x0060800005a0783b */ /* 0x0008680000000200 */
[----:B------:R-:W1:Y:S04]  /*22a0*/  LDSM.16.M88.4 R164, [R4+0x4080] ;  /* 0x0040800004a4783b */ /* 0x000e680000000200 */
[----:B------:R2:W1:Y:S04]  /*22b0*/  LDSM.16.M88.4 R168, [R4+0x6080] ;  /* 0x0060800004a8783b */ /* 0x0004680000000200 */
[----:B------:R1:W1:Y:S04]  /*22c0*/  LDSM.16.M88.4 R140, [R185+0x4080] ;  /* 0x00408000b98c783b */ /* 0x0002680000000200 */
[----:B------:R1:W1:Y:S01]  /*22d0*/  LDSM.16.M88.4 R144, [R185+0x6080] ;  /* 0x00608000b990783b */ /* 0x0002620000000200 */
[----:B----4-:R-:W-:Y:S01]  /*22e0*/  IMAD.SHL.U32 R5, R8, 0x20, RZ ;  /* 0x0000002008057824 */ /* 0x010fe200078e00ff */
[----:B--2---:R-:W-:-:S02]  /*22f0*/  LOP3.LUT R4, R3, 0x1c0, RZ, 0xc0, !PT ;  /* 0x000001c003047812 */ /* 0x004fc400078ec0ff */
[----:B------:R-:W-:Y:S02]  /*2300*/  SHF.R.S32.HI R3, RZ, 0x1f, R24 ;  /* 0x0000001fff037819 */ /* 0x000fe40000011418 */
[----:B------:R-:W-:Y:S02]  /*2310*/  LOP3.LUT R6, R4, 0x20, R5, 0xf8, !PT ;  /* 0x0000002004067812 */ /* 0x000fe400078ef805 */
[----:B------:R-:W-:Y:S02]  /*2320*/  LEA.HI R3, R3, R24, RZ, 0x2 ;  /* 0x0000001803037211 */ /* 0x000fe400078f10ff */
[----:B------:R-:W-:Y:S02]  /*2330*/  SHF.R.U32.HI R5, RZ, 0x3, R4 ;  /* 0x00000003ff057819 */ /* 0x000fe40000011604 */
[----:B------:R-:W-:Y:S02]  /*2340*/  SHF.R.S32.HI R4, RZ, 0x2, R3 ;  /* 0x00000002ff047819 */ /* 0x000fe40000011403 */
[----:B------:R-:W-:-:S03]  /*2350*/  LOP3.LUT R7, R6, 0x18, R7, 0xf8, !PT ;  /* 0x0000001806077812 */ /* 0x000fc600078ef807 */
[----:B------:R-:W-:Y:S01]  /*2360*/  IMAD R201, R201, 0x10, R4 ;  /* 0x00000010c9c97824 */ /* 0x000fe200078e0204 */
[----:B------:R-:W-:Y:S01]  /*2370*/  LOP3.LUT R180, R180, R7, R5, 0xf6, !PT ;  /* 0x00000007b4b47212 */ /* 0x000fe200078ef605 */
[----:B------:R-:W-:Y:S06]  /*2380*/  BAR.SYNC.DEFER_BLOCKING 0x0 ;  /* 0x0000000000007b1d */ /* 0x000fec0000010000 */
[----:B-1-3--:R-:W-:Y:S05]  /*2390*/  CALL.REL.NOINC `($_ZN7cutlass13device_kernelIN5flash19enable_sm80_to_sm89INS1_16FlashAttnBwdSm80INS1_25CollectiveMainloopBwdSm80ILi2ELi2EN4cute5tupleIJNS5_1CILi64EEENS7_ILi128EEES8_EEENS_10bfloat16_tEfNS_4arch4Sm80ELb0ELb1ELb1ELb0ELb0ELb0ELb0ELb0ELi2ELi2ELi4ELi2ELb1EEENS1_21CollectiveEpilogueBwdISA_SB_SD_Li256ELb0ELb0ELi2EEENS1_19SingleTileSchedulerILb0ELb0ELb0ELi128EEEEEEEEEvNT_6ParamsE$_ZZN5flash25CollectiveMainloopBwdSm80ILi2ELi2EN4cute5tupleIJNS1_1CILi64EEENS3_ILi128EEES4_EEEN7cutlass10bfloat16_tEfNS7_4arch4Sm80ELb0ELb1ELb1ELb0ELb0ELb0ELb0ELb0ELi2ELi2ELi4ELi2ELb1EE3mmaINS_16FlashAttnBwdSm80ISB_NS_21CollectiveEpilogueBwdIS6_S8_SA_Li256ELb0ELb0ELi2EEENS_19SingleTileSchedulerILb0ELb0ELb0ELi128EEEE13SharedStorageENS1_6TensorINS1_11ArrayEngineIfLm32EEENS1_6LayoutINS2_IJNS2_IJNS3_ILi2EEESO_EEESO_NS3_ILi4EEEEEENS2_IJNS2_IJNS3_ILi1EEESO_EEESQ_NS3_ILi8EEEEEEEEEEEEbRKNSB_6ParamsERT0_S12_iNS2_IJiiiEEERT_ENKUliiE_clEii) ;  /* 0x0000ab9000007944 */ /* 0x00afea0003c00000 */
[----:B------:R-:W-:Y:S05]  /*23a0*/  BSYNC B0 ;  /* 0x0000000000007941 */ /* 0x000fea0003800000 */
.L_x_227:
[----:B------:R-:W0:Y:S01]  /*23b0*/  LDGDEPBAR ;  /* 0x00000000000079af */ /* 0x000e220000000000 */
[----:B------:R-:W-:Y:S01]  /*23c0*/  BSSY B0, `(.L_x_228) ;  /* 0x0000005000007945 */ /* 0x000fe20003800000 */
[----:B------:R-:W-:Y:S01]  /*23d0*/  MOV R11, R192 ;  /* 0x000000c0000b7202 */ /* 0x000fe20000000f00 */
[----:B------:R-:W-:Y:S01]  /*23e0*/  UMOV UR17, URZ ;  /* 0x0000003f00117c82 */ /* 0x000fe20008000000 */
[----:B------:R-:W-:Y:S02]  /*23f0*/  MOV R10, 0x2410 ;  /* 0x00002410000a7802 */ /* 0x000fe40000000f00 */
[----:B-1----:R-:W-:Y:S05]  /*2400*/  CALL.REL.NOINC `($_ZN7cutlass13device_kernelIN5flash19enable_sm80_to_sm89INS1_16FlashAttnBwdSm80INS1_25CollectiveMainloopBwdSm80ILi2ELi2EN4cute5tupleIJNS5_1CILi64EEENS7_ILi128EEES8_EEENS_10bfloat16_tEfNS_4arch4Sm80ELb0ELb1ELb1ELb0ELb0ELb0ELb0ELb0ELi2ELi2ELi4ELi2ELb1EEENS1_21CollectiveEpilogueBwdISA_SB_SD_Li256ELb0ELb0ELi2EEENS1_19SingleTileSchedulerILb0ELb0ELb0ELi128EEEEEEEEEvNT_6ParamsE$_ZZN5flash25CollectiveMainloopBwdSm80ILi2ELi2EN4cute5tupleIJNS1_1CILi64EEENS3_ILi128EEES4_EEEN7cutlass10bfloat16_tEfNS7_4arch4Sm80ELb0ELb1ELb1ELb0ELb0ELb0ELb0ELb0ELi2ELi2ELi4ELi2ELb1EE3mmaINS_16FlashAttnBwdSm80ISB_NS_21CollectiveEpilogueBwdIS6_S8_SA_Li256ELb0ELb0ELi2EEENS_19SingleTileSchedulerILb0ELb0ELb0ELi128EEEE13SharedStorageENS1_6TensorINS1_11ArrayEngineIfLm32EEENS1_6LayoutINS2_IJNS2_IJNS3_ILi2EEESO_EEESO_NS3_ILi4EEEEEENS2_IJNS2_IJNS3_ILi1EEESO_EEESQ_NS3_ILi8EEEEEEEEEEEEbRKNSB_6ParamsERT0_S12_iNS2_IJiiiEEERT_ENKUliiE0_clEii) ;  /* 0x0000942000007944 */ /* 0x002fea0003c00000 */
[----:B------:R-:W-:Y:S05]  /*2410*/  BSYNC B0 ;  /* 0x0000000000007941 */ /* 0x000fea0003800000 */
.L_x_228:
[----:B-1----:R-:W-:Y:S01]  /*2420*/  IADD3 R4, R192, 0x1, RZ ;  /* 0x00000001c0047810 */ /* 0x002fe20007ffe0ff */
[----:B------:R-:W0:Y:S03]  /*2430*/  LDGDEPBAR ;  /* 0x00000000000079af */ /* 0x000e260000000000 */
[----:B------:R-:W-:Y:S01]  /*2440*/  ISETP.GE.AND P4, PT, R4, R195, PT ;  /* 0x000000c30400720c */ /* 0x000fe20003f86270 */
[----:B------:R-:W0:-:S12]  /*2450*/  LDGDEPBAR ;  /* 0x00000000000079af */ /* 0x000e180000000000 */
[----:B------:R-:W-:Y:S05]  /*2460*/  @P4 BRA `(.L_x_229) ;  /* 0x0000028000004947 */ /* 0x000fea0003800000 */
[----:B------:R-:W2:Y:S04]  /*2470*/  LDL R5, [R1+0xa4] ;  /* 0x0000a40001057983 */ /* 0x000ea80000100800 */
[----:B------:R-:W3:Y:S04]  /*2480*/  LDL.64 R28, [R1+0x50] ;  /* 0x00005000011c7983 */ /* 0x000ee80000100a00 */
[----:B------:R-:W4:Y:S04]  /*2490*/  LDL.U8 R10, [R1+0xa8] ;  /* 0x0000a800010a7983 */ /* 0x000f280000100000 */
[----:B------:R-:W5:Y:S04]  /*24a0*/  LDL R12, [R1+0xc] ;  /* 0x00000c00010c7983 */ /* 0x000f680000100800 */
[----:B------:R-:W5:Y:S04]  /*24b0*/  LDL R11, [R1+0x98] ;  /* 0x00009800010b7983 */ /* 0x000f680000100800 */
[----:B------:R-:W4:Y:S04]  /*24c0*/  LDL.64 R18, [R1+0x58] ;  /* 0x0000580001127983 */ /* 0x000f280000100a00 */
[----:B------:R-:W5:Y:S04]  /*24d0*/  LDL.64 R20, [R1+0x48] ;  /* 0x0000480001147983 */ /* 0x000f680000100a00 */
[----:B------:R-:W5:Y:S04]  /*24e0*/  LDL.U8 R9, [R1+0xa8] ;  /* 0x0000a80001097983 */ /* 0x000f680000100000 */
[----:B------:R-:W5:Y:S04]  /*24f0*/  LDL R14, [R1+0x60] ;  /* 0x00006000010e7983 */ /* 0x000f680000100800 */
[----:B------:R-:W5:Y:S01]  /*2500*/  LDL.64 R16, [R1+0x88] ;  /* 0x0000880001107983 */ /* 0x000f620000100a00 */
[----:B--2---:R-:W-:-:S13]  /*2510*/  ISETP.GT.AND P5, PT, R5, 0x3f, PT ;  /* 0x0000003f0500780c */ /* 0x004fda0003fa4270 */
[----:B------:R-:W2:Y:S04]  /*2520*/  @!P5 LDL.U8 R7, [R1+0x15] ;  /* 0x000015000107d983 */ /* 0x000ea80000100000 */
[----:B------:R-:W2:Y:S01]  /*2530*/  @!P5 LDL R8, [R1+0x90] ;  /* 0x000090000108d983 */ /* 0x000ea20000100800 */
[----:B------:R-:W-:Y:S01]  /*2540*/  SHF.R.S32.HI R6, RZ, 0x1f, R4 ;  /* 0x0000001fff067819 */ /* 0x000fe20000011404 */
[-C--:B---3--:R-:W-:Y:S01]  /*2550*/  IMAD R5, R29, R4.reuse, RZ ;  /* 0x000000041d057224 */ /* 0x088fe200078e02ff */
[----:B----4-:R-:W-:Y:S01]  /*2560*/  LOP3.LUT R10, R10, 0x1, RZ, 0xc0, !PT ;  /* 0x000000010a0a7812 */ /* 0x010fe200078ec0ff */
[----:B------:R-:W-:Y:S02]  /*2570*/  IMAD.SHL.U32 R13, R4, 0x40, RZ ;  /* 0x00000040040d7824 */ /* 0x000fe400078e00ff */
[----:B------:R-:W-:-:S04]  /*2580*/  IMAD.WIDE.U32 R26, R28, R4, RZ ;  /* 0x000000041c1a7225 */ /* 0x000fc800078e00ff */
[----:B------:R-:W-:Y:S01]  /*2590*/  IMAD R5, R28, R6, R5 ;  /* 0x000000061c057224 */ /* 0x000fe200078e0205 */
[----:B-----5:R-:W-:Y:S02]  /*25a0*/  IADD3 R11, -R11, R12, -R13 ;  /* 0x0000000c0b0b7210 */ /* 0x020fe40007ffe90d */
[----:B------:R-:W-:Y:S01]  /*25b0*/  ISETP.NE.U32.AND P6, PT, R10, 0x1, PT ;  /* 0x000000010a00780c */ /* 0x000fe20003fc5070 */
[----:B------:R-:W-:Y:S01]  /*25c0*/  IMAD.IADD R5, R27, 0x1, R5 ;  /* 0x000000011b057824 */ /* 0x000fe200078e0205 */
[C---:B------:R-:W-:Y:S02]  /*25d0*/  LEA R4, P4, R26.reuse, R18, 0x1 ;  /* 0x000000121a047211 */ /* 0x040fe400078808ff */
[----:B------:R-:W-:Y:S02]  /*25e0*/  ISETP.LT.OR P6, PT, R11, 0x1, P6 ;  /* 0x000000010b00780c */ /* 0x000fe400037c1670 */
[----:B------:R-:W-:Y:S02]  /*25f0*/  LEA.HI.X R5, R26, R19, R5, 0x1, P4 ;  /* 0x000000131a057211 */ /* 0x000fe400020f0c05 */
[----:B------:R-:W-:-:S02]  /*2600*/  LEA R18, P4, R20, R4, 0x1 ;  /* 0x0000000414127211 */ /* 0x000fc400078808ff */
[----:B------:R-:W-:Y:S02]  /*2610*/  LOP3.LUT R9, R9, 0x1, RZ, 0xc0, !PT ;  /* 0x0000000109097812 */ /* 0x000fe400078ec0ff */
[----:B------:R-:W-:Y:S02]  /*2620*/  LEA.HI.X R19, R20, R5, R21, 0x1, P4 ;  /* 0x0000000514137211 */ /* 0x000fe400020f0c15 */
[----:B------:R-:W-:Y:S02]  /*2630*/  ISETP.NE.U32.AND P4, PT, R9, 0x1, PT ;  /* 0x000000010900780c */ /* 0x000fe40003f85070 */
[----:B------:R-:W-:Y:S02]  /*2640*/  IADD3 R9, R14, -c[0x0][0x18], RZ ;  /* 0x800006000e097a10 */ /* 0x000fe40007ffe0ff */
[----:B------:R-:W-:-:S03]  /*2650*/  ISETP.LT.OR P4, PT, R11, 0x21, P4 ;  /* 0x000000210b00780c */ /* 0x000fc60002781670 */
[----:B------:R-:W-:Y:S01]  /*2660*/  @!PT LDS RZ, [RZ] ;  /* 0x00000000fffff984 */ /* 0x000fe20000000800 */
[----:B------:R-:W-:Y:S01]  /*2670*/  @!PT LDS RZ, [RZ] ;  /* 0x00000000fffff984 */ /* 0x000fe20000000800 */
[----:B------:R-:W-:Y:S01]  /*2680*/  @!PT LDS RZ, [RZ] ;  /* 0x00000000fffff984 */ /* 0x000fe20000000800 */
[----:B------:R1:W-:Y:S01]  /*2690*/  LDGSTS.E.BYPASS.LTC128B.128 [R9+0x2000], [R4.64], !P6 ;  /* 0x0200000004097fae */ /* 0x0003e2000f101d4e */
[----:B------:R-:W-:-:S09]  /*26a0*/  IMAD.WIDE R16, R13, 0x4, R16 ;  /* 0x000000040d107825 */ /* 0x000fd200078e0210 */
[----:B------:R1:W-:Y:S01]  /*26b0*/  LDGSTS.E.BYPASS.LTC128B.128 [R9+0x3000], [R18.64], !P4 ;  /* 0x0300000012097fae */ /* 0x0003e2000e101d4e */
[----:B--2---:R-:W-:Y:S02]  /*26c0*/  @!P5 ISETP.NE.AND P6, PT, R7, RZ, PT ;  /* 0x000000ff0700d20c */ /* 0x004fe40003fc5270 */
[----:B------:R-:W-:-:S11]  /*26d0*/  @!P5 IADD3 R8, R8, -c[0x0][0x18], RZ ;  /* 0x800006000808da10 */ /* 0x000fd60007ffe0ff */
[----:B------:R1:W-:Y:S02]  /*26e0*/  @!P5 LDGSTS.E.BYPASS.LTC128B.128 [R8+0x100], [R16.64], P6 ;  /* 0x001000001008dfae */ /* 0x0003e4000b101d4e */
.L_x_229:
[----:B-1----:R-:W-:Y:S01]  /*26f0*/  SHF.R.S32.HI R5, RZ, 0x1f, R22 ;  /* 0x0000001fff057819 */ /* 0x002fe20000011416 */
[----:B------:R-:W0:Y:S01]  /*2700*/  LDGDEPBAR ;  /* 0x00000000000079af */ /* 0x000e220000000000 */
[----:B------:R-:W-:Y:S01]  /*2710*/  LOP3.LUT R3, R3, 0x7ffffffc, RZ, 0xc0, !PT ;  /* 0x7ffffffc03037812 */ /* 0x000fe200078ec0ff */
[----:B------:R-:W-:Y:S01]  /*2720*/  IMAD.MOV.U32 R174, RZ, RZ, 0x40 ;  /* 0x00000040ffae7424 */ /* 0x000fe200078e00ff */
[----:B------:R-:W-:Y:S01]  /*2730*/  LEA.HI R4, R5, R22, RZ, 0x2 ;  /* 0x0000001605047211 */ /* 0x000fe200078f10ff */
[----:B------:R-:W-:Y:S01]  /*2740*/  IMAD.IADD R2, R185, 0x1, R2 ;  /* 0x00000001b9027824 */ /* 0x000fe200078e0202 */
[----:B------:R-:W-:Y:S01]  /*2750*/  LOP3.LUT P4, RZ, R23, 0x4, RZ, 0xc0, !PT ;  /* 0x0000000417ff7812 */ /* 0x000fe2000788c0ff */
[----:B------:R-:W-:Y:S01]  /*2760*/  IMAD.IADD R3, R24, 0x1, -R3 ;  /* 0x0000000118037824 */ /* 0x000fe200078e0a03 */
[----:B------:R-:W-:Y:S01]  /*2770*/  LOP3.LUT R5, R4, 0x1ffffffc, RZ, 0xc0, !PT ;  /* 0x1ffffffc04057812 */ /* 0x000fe200078ec0ff */
[----:B------:R-:W-:Y:S01]  /*2780*/  IMAD.SHL.U32 R184, R184, 0x2, RZ ;  /* 0x00000002b8b87824 */ /* 0x000fe200078e00ff */
[----:B------:R-:W-:Y:S01]  /*2790*/  LEA R179, R179, 0x10480, 0x1 ;  /* 0x00010480b3b37811 */ /* 0x000fe200078e08ff */
[----:B------:R-:W-:Y:S01]  /*27a0*/  CS2R R94, SRZ ;  /* 0x00000000005e7805 */ /* 0x000fe2000001ff00 */
[----:B------:R-:W-:Y:S01]  /*27b0*/  SEL R176, R174, 0xffffffc0, !P3 ;  /* 0xffffffc0aeb07807 */ /* 0x000fe20005800000 */
[----:B------:R-:W-:Y:S01]  /*27c0*/  IMAD.IADD R204, R22, 0x1, -R5 ;  /* 0x0000000116cc7824 */ /* 0x000fe200078e0a05 */
[C---:B------:R-:W-:Y:S01]  /*27d0*/  IADD3 R183, R179.reuse, 0x20, RZ ;  /* 0x00000020b3b77810 */ /* 0x040fe20007ffe0ff */
[----:B------:R-:W-:Y:S01]  /*27e0*/  CS2R R92, SRZ ;  /* 0x00000000005c7805 */ /* 0x000fe2000001ff00 */
[----:B------:R-:W-:Y:S01]  /*27f0*/  LEA R200, R200, 0xc480, 0x1 ;  /* 0x0000c480c8c87811 */ /* 0x000fe200078e08ff */
[----:B------:R-:W-:Y:S01]  /*2800*/  IMAD R204, R204, 0x4, R3 ;  /* 0x00000004cccc7824 */ /* 0x000fe200078e0203 */
[----:B------:R-:W-:Y:S01]  /*2810*/  @P2 IADD3 R183, R179, -0x20, RZ ;  /* 0xffffffe0b3b72810 */ /* 0x000fe20007ffe0ff */
[----:B------:R-:W-:Y:S01]  /*2820*/  IMAD.IADD R3, R185, 0x1, R0 ;  /* 0x00000001b9037824 */ /* 0x000fe200078e0200 */
[----:B------:R-:W-:Y:S01]  /*2830*/  IADD3 R203, R194, 0x1, -R193 ;  /* 0x00000001c2cb7810 */ /* 0x000fe20007ffe8c1 */
[----:B------:R-:W-:Y:S01]  /*2840*/  IMAD.SHL.U32 R204, R204, 0x2, RZ ;  /* 0x00000002cccc7824 */ /* 0x000fe200078e00ff */
[----:B------:R-:W-:Y:S01]  /*2850*/  IADD3 R202, R200, 0x40, RZ ;  /* 0x00000040c8ca7810 */ /* 0x000fe20007ffe0ff */
[----:B------:R-:W-:Y:S01]  /*2860*/  IMAD.IADD R177, R179, 0x1, R176 ;  /* 0x00000001b3b17824 */ /* 0x000fe200078e02b0 */
[----:B------:R-:W-:Y:S01]  /*2870*/  SEL R175, R174, 0xffffffc0, !P0 ;  /* 0xffffffc0aeaf7807 */ /* 0x000fe20004000000 */
[----:B------:R-:W-:Y:S01]  /*2880*/  CS2R R98, SRZ ;  /* 0x0000000000627805 */ /* 0x000fe2000001ff00 */
[----:B------:R-:W-:Y:S01]  /*2890*/  LEA R180, R180, 0x80, 0x1 ;  /* 0x00000080b4b47811 */ /* 0x000fe200078e08ff */
        /* <DEDUP_REMOVED lines=31> */
[----:B------:R-:W-:Y:S01]  /*2a90*/  IMAD.IADD R176, R176, 0x1, R183 ;  /* 0x00000001b0b07824 */ /* 0x000fe200078e02b7 */
[----:B------:R-:W-:Y:S01]  /*2aa0*/  @P4 IADD3 R202, R200, -0x40, RZ ;  /* 0xffffffc0c8ca4810 */ /* 0x000fe20007ffe0ff */
[----:B------:R-:W-:Y:S01]  /*2ab0*/  IMAD.IADD R205, R205, 0x1, -R204 ;  /* 0x00000001cdcd7824 */ /* 0x000fe200078e0acc */
[----:B------:R-:W-:Y:S01]  /*2ac0*/  IADD3 R178, R183, 0x1000, RZ ;  /* 0x00001000b7b27810 */ /* 0x000fe20007ffe0ff */
[----:B------:R-:W-:Y:S01]  /*2ad0*/  UMOV UR18, 0x1 ;  /* 0x0000000100127882 */ /* 0x000fe20000000000 */
[----:B------:R-:W-:Y:S01]  /*2ae0*/  IADD3 R203, -R204, R203, -R199 ;  /* 0x000000cbcccb7210 */ /* 0x000fe20007ffe9c7 */
[----:B------:R-:W-:-:S02]  /*2af0*/  UMOV UR17, URZ ;  /* 0x0000003f00117c82 */ /* 0x000fc40008000000 */
[----:B------:R-:W-:Y:S02]  /*2b00*/  UMOV UR5, URZ ;  /* 0x0000003f00057c82 */ /* 0x000fe40008000000 */
.L_x_248:
[----:B------:R-:W-:Y:S04]  /*2b10*/  DEPBAR.LE SB0, 0x1 ;  /* 0x000080400000791a */ /* 0x000fe80000000000 */
[----:B------:R-:W-:Y:S01]  /*2b20*/  BAR.SYNC.DEFER_BLOCKING 0x0 ;  /* 0x0000000000007b1d */ /* 0x000fe20000010000 */
[----:B------:R-:W-:Y:S01]  /*2b30*/  USHF.L.U32 UR4, UR5, 0xc, URZ ;  /* 0x0000000c05047899 */ /* 0x000fe2000800063f */
[----:B------:R-:W-:Y:S02]  /*2b40*/  R2P PR, R191, 0x6 ;  /* 0x00000006bf007804 */ /* 0x000fe40000000000 */
[----:B------:R-:W-:Y:S02]  /*2b50*/  MOV R234, UR5 ;  /* 0x0000000500ea7c02 */ /* 0x000fe40008000f00 */
[----:B------:R-:W-:Y:S02]  /*2b60*/  MOV R187, 0x40 ;  /* 0x0000004000bb7802 */ /* 0x000fe40000000f00 */
[----:B------:R-:W-:Y:S02]  /*2b70*/  IADD3 R100, R182, UR4, RZ ;  /* 0x00000004b6647c10 */ /* 0x000fe4000fffe0ff */
[----:B------:R-:W-:Y:S02]  /*2b80*/  LEA R242, R234, R201, 0x6 ;  /* 0x000000c9eaf27211 */ /* 0x000fe400078e30ff */
[----:B------:R-:W-:Y:S02]  /*2b90*/  SHF.L.U32 R132, R100, 0x1, RZ ;  /* 0x0000000164847819 */ /* 0x000fe400000006ff */
[----:B------:R-:W-:Y:S02]  /*2ba0*/  SEL R187, R187, 0xffffffc0, !P2 ;  /* 0xffffffc0bbbb7807 */ /* 0x000fe40005000000 */
[C---:B------:R-:W-:Y:S02]  /*2bb0*/  IADD3 R206, R132.reuse, 0x4080, RZ ;  /* 0x0000408084ce7810 */ /* 0x040fe40007ffe0ff */
[----:B------:R-:W-:Y:S02]  /*2bc0*/  IADD3 R188, R132, 0x40a0, RZ ;  /* 0x000040a084bc7810 */ /* 0x000fe40007ffe0ff */
[----:B------:R-:W-:Y:S02]  /*2bd0*/  @P1 IADD3 R188, R206, -0x20, RZ ;  /* 0xffffffe0cebc1810 */ /* 0x000fe40007ffe0ff */
[----:B------:R-:W-:Y:S01]  /*2be0*/  IADD3 R189, R132, R187, RZ ;  /* 0x000000bb84bd7210 */ /* 0x000fe20007ffe0ff */
[----:B------:R-:W-:Y:S01]  /*2bf0*/  LDSM.16.M88.4 R104, [R185+0x80] ;  /* 0x00008000b968783b */ /* 0x000fe20000000200 */
[----:B------:R-:W-:Y:S01]  /*2c00*/  IADD3 R187, R187, R188, RZ ;  /* 0x000000bcbbbb7210 */ /* 0x000fe20007ffe0ff */
[----:B------:R-:W-:Y:S01]  /*2c10*/  ULDC UR6, c[0x0][0x2a0] ;  /* 0x0000a80000067ab9 */ /* 0x000fe20000000800 */
[----:B------:R-:W-:Y:S01]  /*2c20*/  MOV R244, 0x1 ;  /* 0x0000000100f47802 */ /* 0x000fe20000000f00 */
[----:B------:R-:W-:Y:S01]  /*2c30*/  ULOP3.LUT UR6, URZ, UR6, URZ, 0x33, !UPT ;  /* 0x000000063f067292 */ /* 0x000fe2000f8e333f */
[----:B------:R-:W-:Y:S02]  /*2c40*/  LEA R246, R192, R201, 0x6 ;  /* 0x000000c9c0f67211 */ /* 0x000fe400078e30ff */
[----:B------:R-:W-:Y:S01]  /*2c50*/  ISETP.LE.AND P1, PT, R244, c[0x0][0x2a8], PT ;  /* 0x0000aa00f4007a0c */ /* 0x000fe20003f23270 */
[----:B------:R-:W1:Y:S08]  /*2c60*/  LDSM.16.M88.4 R100, [R132+0x4080] ;  /* 0x004080008464783b */ /* 0x000e700000000200 */
[----:B------:R-:W2:Y:S08]  /*2c70*/  LDSM.16.M88.4 R108, [R132+0x5080] ;  /* 0x00508000846c783b */ /* 0x000eb00000000200 */
[----:B------:R-:W3:Y:S08]  /*2c80*/  LDSM.16.M88.4 R112, [R185+0x2080] ;  /* 0x00208000b970783b */ /* 0x000ef00000000200 */
[----:B------:R-:W-:Y:S08]  /*2c90*/  LDSM.16.M88.4 R120, [R3+0x80] ;  /* 0x000080000378783b */ /* 0x000ff00000000200 */
[----:B------:R-:W4:Y:S08]  /*2ca0*/  LDSM.16.M88.4 R116, [R188] ;  /* 0x00000000bc74783b */ /* 0x000f300000000200 */
[----:B------:R-:W5:Y:S08]  /*2cb0*/  LDSM.16.M88.4 R124, [R188+0x1000] ;  /* 0x00100000bc7c783b */ /* 0x000f700000000200 */
[----:B------:R-:W1:Y:S08]  /*2cc0*/  LDSM.16.M88.4 R128, [R3+0x2080] ;  /* 0x002080000380783b */ /* 0x000e700000000200 */
[----:B------:R-:W-:Y:S08]  /*2cd0*/  LDSM.16.M88.4 R136, [R2+0x80] ;  /* 0x000080000288783b */ /* 0x000ff00000000200 */
[----:B------:R-:W1:Y:S08]  /*2ce0*/  LDSM.16.M88.4 R132, [R189+0x4080] ;  /* 0x00408000bd84783b */ /* 0x000e700000000200 */
[----:B------:R-:W-:Y:S04]  /*2cf0*/  LDS R241, [R242.X4+0xc080] ;  /* 0x00c08000f2f17984 */ /* 0x000fe80000004800 */
[----:B------:R-:W-:Y:S04]  /*2d00*/  LDS R240, [R242.X4+0xc0a0] ;  /* 0x00c0a000f2f07984 */ /* 0x000fe80000004800 */
[----:B------:R-:W-:Y:S04]  /*2d10*/  LDS R239, [R242.X4+0xc100] ;  /* 0x00c10000f2ef7984 */ /* 0x000fe80000004800 */
[----:B------:R1:W-:Y:S02]  /*2d20*/  LDS R235, [R242.X4+0xc120] ;  /* 0x00c12000f2eb7984 */ /* 0x0003e40000004800 */
[--C-:B-1----:R-:W-:Y:S01]  /*2d30*/  IADD3 R242, R246, c[0x0][0x2a4], R203.reuse ;  /* 0x0000a900f6f27a10 */ /* 0x102fe20007ffe0cb */
[-C--:B------:R-:W-:Y:S08]  /*2d40*/  HMMA.16816.F32.BF16 R4, R100, R104.reuse, RZ ;  /* 0x000000686404723c */ /* 0x080ff000000418ff */
        /* <DEDUP_REMOVED lines=27> */
[----:B------:R-:W1:Y:S07]  /*2f00*/  LDSM.16.M88.4 R100, [R0+0x2080] ;  /* 0x002080000064783b */ /* 0x000e6e0000000200 */
[----:B------:R-:W-:Y:S08]  /*2f10*/  HMMA.16816.F32.BF16 R32, R132, R106, R32 ;  /* 0x0000006a8420723c */ /* 0x000ff00000041820 */
        /* <DEDUP_REMOVED lines=17> */
[----:B------:R-:W-:Y:S01]  /*3030*/  FMUL.FTZ R213, R11, c[0x0][0x2b4] ;  /* 0x0000ad000bd57a20 */ /* 0x000fe20000410000 */
[----:B------:R-:W-:Y:S04]  /*3040*/  HMMA.16816.F32.BF16 R32, R108, R102, R32 ;  /* 0x000000666c20723c */ /* 0x000fe80000041820 */
[----:B------:R-:W-:Y:S02]  /*3050*/  FMUL.FTZ R214, R12, c[0x0][0x2b4] ;  /* 0x0000ad000cd67a20 */ /* 0x000fe40000410000 */
[----:B------:R-:W-:Y:S02]  /*3060*/  FMUL.FTZ R215, R13, c[0x0][0x2b4] ;  /* 0x0000ad000dd77a20 */ /* 0x000fe40000410000 */
[----:B------:R-:W4:Y:S01]  /*3070*/  MUFU.TANH R207, R207 ;  /* 0x000000cf00cf7308 */ /* 0x000f220000002400 */
[----:B------:R-:W-:Y:S03]  /*3080*/  FMUL.FTZ R216, R14, c[0x0][0x2b4] ;  /* 0x0000ad000ed87a20 */ /* 0x000fe60000410000 */
[----:B------:R-:W-:Y:S02]  /*3090*/  FMUL.FTZ R217, R15, c[0x0][0x2b4] ;  /* 0x0000ad000fd97a20 */ /* 0x000fe40000410000 */
        /* <DEDUP_REMOVED lines=14> */
[----:B------:R5:W1:Y:S01]  /*3180*/  MUFU.TANH R234, R243 ;  /* 0x000000f300ea7308 */ /* 0x000a620000002400 */
        /* <DEDUP_REMOVED lines=8> */
[----:B------:R-:W-:Y:S05]  /*3210*/  FMUL.FTZ R238, R35, c[0x0][0x2b4] ;  /* 0x0000ad0023ee7a20 */ /* 0x000fea0000410000 */
[----:B------:R-:W1:Y:S01]  /*3220*/  MUFU.TANH R213, R213 ;  /* 0x000000d500d57308 */ /* 0x000e620000002400 */
[----:B-----5:R-:W-:Y:S02]  /*3230*/  IMNMX R243, R205, R242, PT ;  /* 0x000000f2cdf37217 */ /* 0x020fe40003800200 */
[----:B------:R-:W-:Y:S07]  /*3240*/  IADD3 R242, R246, UR6, R203 ;  /* 0x00000006f6f27c10 */ /* 0x000fee000fffe0cb */
        /* <DEDUP_REMOVED lines=23> */
[----:B------:R-:W-:-:S05]  /*33c0*/  @!P1 BRA `(.L_x_230) ;  /* 0x0000018000009947 */ /* 0x000fca0003800000 */
[----:B--234-:R-:W-:Y:S01]  /*33d0*/  IADD3 R6, -R199, R194, R246 ;  /* 0x000000c2c7067210 */ /* 0x01cfe20007ffe1f6 */
[----:B------:R-:W-:Y:S03]  /*33e0*/  BSSY B0, `(.L_x_231) ;  /* 0x000000e000007945 */ /* 0x000fe60003800000 */
[----:B------:R-:W-:Y:S11]  /*33f0*/  ISETP.GT.AND P0, PT, R6, -0x1, PT ;  /* 0xffffffff0600780c */ /* 0x000ff60003f04270 */
[----:B------:R-:W-:Y:S02]  /*3400*/  @!UPT UIADD3 URZ, URZ, URZ, URZ ;  /* 0x0000003f3f3ff290 */ /* 0x000fe4000fffe03f */
[----:B------:R-:W-:-:S05]  /*3410*/  @P0 BRA `(.L_x_232) ;  /* 0x0000006000000947 */ /* 0x000fca0003800000 */
[----:B------:R-:W-:Y:S02]  /*3420*/  ISETP.NE.AND P0, PT, R244, c[0x0][0x2a8], PT ;  /* 0x0000aa00f4007a0c */ /* 0x000fe40003f05270 */
[----:B------:R-:W-:Y:S11]  /*3430*/  LOP3.LUT R5, RZ, R6, RZ, 0x33, !PT ;  /* 0x00000006ff057212 */ /* 0x000ff600078e33ff */
[----:B------:R-:W-:Y:S05]  /*3440*/  @P0 IMAD.HI.U32 R4, R5, c[0x0][0x2ac], RZ ;  /* 0x0000ab0005040a27 */ /* 0x000fea00078e00ff */
[----:B------:R-:W-:Y:S04]  /*3450*/  @P0 SHF.R.U32.HI R5, RZ, c[0x0][0x2b0], R4 ;  /* 0x0000ac00ff050a19 */ /* 0x000fe80000011604 */
[----:B------:R-:W-:Y:S01]  /*3460*/  LOP3.LUT R6, RZ, R5, RZ, 0x33, !PT ;  /* 0x00000005ff067212 */ /* 0x000fe200078e33ff */
[----:B------:R-:W-:-:S05]  /*3470*/  BRA `(.L_x_233) ;  /* 0x0000004000007947 */ /* 0x000fca0003800000 */
.L_x_232:
[----:B------:R-:W-:Y:S11]  /*3480*/  ISETP.NE.AND P0, PT, R244, c[0x0][0x2a8], PT ;  /* 0x0000aa00f4007a0c */ /* 0x000ff60003f05270 */
[----:B------:R-:W-:Y:S02]  /*3490*/  @!UPT UIADD3 URZ, URZ, URZ, URZ ;  /* 0x0000003f3f3ff290 */ /* 0x000fe4000fffe03f */
[----:B------:R-:W-:Y:S05]  /*34a0*/  @P0 IMAD.HI.U32 R4, R6, c[0x0][0x2ac], RZ ;  /* 0x0000ab0006040a27 */ /* 0x000fea00078e00ff */
[----:B------:R-:W-:Y:S02]  /*34b0*/  @P0 SHF.R.U32.HI R6, RZ, c[0x0][0x2b0], R4 ;  /* 0x0000ac00ff060a19 */ /* 0x000fe40000011604 */
.L_x_233:
[----:B------:R-:W-:Y:S05]  /*34c0*/  BSYNC B0 ;  /* 0x0000000000007941 */ /* 0x000fea0003800000 */
.L_x_231:
[----:B------:R-:W-:Y:S01]  /*34d0*/  IADD3 R4, R246, c[0x0][0x2a4], R203 ;  /* 0x0000a900f6047a10 */ /* 0x000fe20007ffe0cb */
[----:B------:R-:W-:Y:S03]  /*34e0*/  IMAD R5, R6, c[0x0][0x2a8], -R193 ;  /* 0x0000aa0006057a24 */ /* 0x000fe600078e0ac1 */
[----:B------:R-:W-:Y:S01]  /*34f0*/  IMNMX R4, R205, R4, PT ;  /* 0x00000004cd047217 */ /* 0x000fe20003800200 */
[----:B------:R-:W-:Y:S01]  /*3500*/  IMAD.IADD R242, R5, 0x1, -R204 ;  /* 0x0000000105f27824 */ /* 0x000fe200078e0acc */
[----:B------:R-:W-:Y:S04]  /*3510*/  IADD3 R5, R246, UR6, R203 ;  /* 0x00000006f6057c10 */ /* 0x000fe8000fffe0cb */
[----:B------:R-:W-:Y:S02]  /*3520*/  IADD3 R243, R242, c[0x0][0x2a8], RZ ;  /* 0x0000aa00f2f37a10 */ /* 0x000fe40007ffe0ff */
[----:B------:R-:W-:Y:S02]  /*3530*/  IMNMX R242, R5, R242, !PT ;  /* 0x000000f205f27217 */ /* 0x000fe40007800200 */
[----:B------:R-:W-:Y:S02]  /*3540*/  IMNMX R243, R4, R243, PT ;  /* 0x000000f304f37217 */ /* 0x000fe40003800200 */
.L_x_230:
[----:B--234-:R-:W-:Y:S04]  /*3550*/  IADD3 R6, R246, 0x8, RZ ;  /* 0x00000008f6067810 */ /* 0x01cfe80007ffe0ff */
[C-C-:B------:R-:W-:Y:S02]  /*3560*/  IADD3 R124, R6.reuse, c[0x0][0x2a4], R203.reuse ;  /* 0x0000a900067c7a10 */ /* 0x140fe40007ffe0cb */
[----:B------:R-:W-:Y:S02]  /*3570*/  IADD3 R125, R6, UR6, R203 ;  /* 0x00000006067d7c10 */ /* 0x000fe4000fffe0cb */
[----:B------:R-:W-:Y:S01]  /*3580*/  IMNMX R124, R205, R124, PT ;  /* 0x0000007ccd7c7217 */ /* 0x000fe20003800200 */
[----:B------:R-:W-:-:S05]  /*3590*/  @!P1 BRA `(.L_x_234) ;  /* 0x0000015000009947 */ /* 0x000fca0003800000 */
[----:B------:R-:W-:Y:S01]  /*35a0*/  IADD3 R6, -R199, R194, R6 ;  /* 0x000000c2c7067210 */ /* 0x000fe20007ffe106 */
        /* <DEDUP_REMOVED lines=10> */
.L_x_236:
[----:B------:R-:W-:Y:S11]  /*3650*/  ISETP.NE.AND P0, PT, R244, c[0x0][0x2a8], PT ;  /* 0x0000aa00f4007a0c */ /* 0x000ff60003f05270 */
[----:B------:R-:W-:Y:S02]  /*3660*/  @!UPT UIADD3 URZ, URZ, URZ, URZ ;  /* 0x0000003f3f3ff290 */ /* 0x000fe4000fffe03f */
[----:B------:R-:W-:Y:S05]  /*3670*/  @P0 IMAD.HI.U32 R4, R6, c[0x0][0x2ac], RZ ;  /* 0x0000ab0006040a27 */ /* 0x000fea00078e00ff */
[----:B------:R-:W-:Y:S02]  /*3680*/  @P0 SHF.R.U32.HI R6, RZ, c[0x0][0x2b0], R4 ;  /* 0x0000ac00ff060a19 */ /* 0x000fe40000011604 */
.L_x_237:
[----:B------:R-:W-:Y:S05]  /*3690*/  BSYNC B0 ;  /* 0x0000000000007941 */ /* 0x000fea0003800000 */
.L_x_235:
[----:B------:R-:W-:Y:S04]  /*36a0*/  IMAD R5, R6, c[0x0][0x2a8], -R193 ;  /* 0x0000aa0006057a24 */ /* 0x000fe800078e0ac1 */
[----:B------:R-:W-:Y:S05]  /*36b0*/  IMAD.IADD R4, R5, 0x1, -R204 ;  /* 0x0000000105047824 */ /* 0x000fea00078e0acc */
[----:B------:R-:W-:Y:S02]  /*36c0*/  IADD3 R5, R4, c[0x0][0x2a8], RZ ;  /* 0x0000aa0004057a10 */ /* 0x000fe40007ffe0ff */
[----:B------:R-:W-:Y:S02]  /*36d0*/  IMNMX R125, R125, R4, !PT ;  /* 0x000000047d7d7217 */ /* 0x000fe40007800200 */
[----:B------:R-:W-:Y:S02]  /*36e0*/  IMNMX R124, R124, R5, PT ;  /* 0x000000057c7c7217 */ /* 0x000fe40003800200 */
.L_x_234:
[----:B------:R-:W-:Y:S04]  /*36f0*/  IADD3 R6, R246, 0x20, RZ ;  /* 0x00000020f6067810 */ /* 0x000fe80007ffe0ff */
        /* <DEDUP_REMOVED lines=15> */
.L_x_240:
[----:B------:R-:W-:Y:S11]  /*37f0*/  ISETP.NE.AND P0, PT, R244, c[0x0][0x2a8], PT ;  /* 0x0000aa00f4007a0c */ /* 0x000ff60003f05270 */
[----:B------:R-:W-:Y:S02]  /*3800*/  @!UPT UIADD3 URZ, URZ, URZ, URZ ;  /* 0x0000003f3f3ff290 */ /* 0x000fe4000fffe03f */
[----:B------:R-:W-:Y:S05]  /*3810*/  @P0 IMAD.HI.U32 R4, R6, c[0x0][0x2ac], RZ ;  /* 0x0000ab0006040a27 */ /* 0x000fea00078e00ff */
[----:B------:R-:W-:Y:S02]  /*3820*/  @P0 SHF.R.U32.HI R6, RZ, c[0x0][0x2b0], R4 ;  /* 0x0000ac00ff060a19 */ /* 0x000fe40000011604 */
.L_x_241:
[----:B------:R-:W-:Y:S05]  /*3830*/  BSYNC B0 ;  /* 0x0000000000007941 */ /* 0x000fea0003800000 */
.L_x_239:
[----:B------:R-:W-:Y:S04]  /*3840*/  IMAD R5, R6, c[0x0][0x2a8], -R193 ;  /* 0x0000aa0006057a24 */ /* 0x000fe800078e0ac1 */
[----:B------:R-:W-:Y:S05]  /*3850*/  IMAD.IADD R4, R5, 0x1, -R204 ;  /* 0x0000000105047824 */ /* 0x000fea00078e0acc */
[----:B------:R-:W-:Y:S02]  /*3860*/  IADD3 R5, R4, c[0x0][0x2a8], RZ ;  /* 0x0000aa0004057a10 */ /* 0x000fe40007ffe0ff */
[----:B------:R-:W-:Y:S02]  /*3870*/  IMNMX R123, R123, R4, !PT ;  /* 0x000000047b7b7217 */ /* 0x000fe40007800200 */
[----:B------:R-:W-:Y:S02]  /*3880*/  IMNMX R122, R122, R5, PT ;  /* 0x000000057a7a7217 */ /* 0x000fe40003800200 */
.L_x_238:
        /* <DEDUP_REMOVED lines=16> */
.L_x_244:
[----:B------:R-:W-:Y:S11]  /*3990*/  ISETP.NE.AND P0, PT, R244, c[0x0][0x2a8], PT ;  /* 0x0000aa00f4007a0c */ /* 0x000ff60003f05270 */
[----:B------:R-:W-:Y:S02]  /*39a0*/  @!UPT UIADD3 URZ, URZ, URZ, URZ ;  /* 0x0000003f3f3ff290 */ /* 0x000fe4000fffe03f */
[----:B------:R-:W-:Y:S05]  /*39b0*/  @P0 IMAD.HI.U32 R5, R4, c[0x0][0x2ac], RZ ;  /* 0x0000ab0004050a27 */ /* 0x000fea00078e00ff */
[----:B------:R-:W-:Y:S02]  /*39c0*/  @P0 SHF.R.U32.HI R4, RZ, c[0x0][0x2b0], R5 ;  /* 0x0000ac00ff040a19 */ /* 0x000fe40000011605 */
.L_x_245:
[----:B------:R-:W-:Y:S05]  /*39d0*/  BSYNC B0 ;  /* 0x0000000000007941 */ /* 0x000fea0003800000 */
.L_x_243:
[----:B------:R-:W-:Y:S04]  /*39e0*/  IMAD R5, R4, c[0x0][0x2a8], -R193 ;  /* 0x0000aa0004057a24 */ /* 0x000fe800078e0ac1 */
[----:B------:R-:W-:Y:S05]  /*39f0*/  IMAD.IADD R4, R5, 0x1, -R204 ;  /* 0x0000000105047824 */ /* 0x000fea00078e0acc */
[----:B------:R-:W-:Y:S02]  /*3a00*/  IADD3 R5, R4, c[0x0][0x2a8], RZ ;  /* 0x0000aa0004057a10 */ /* 0x000fe40007ffe0ff */
[----:B------:R-:W-:Y:S02]  /*3a10*/  IMNMX R121, R121, R4, !PT ;  /* 0x0000000479797217 */ /* 0x000fe40007800200 */
[----:B------:R-:W-:Y:S02]  /*3a20*/  IMNMX R120, R120, R5, PT ;  /* 0x0000000578787217 */ /* 0x000fe40003800200 */
.L_x_242:
[----:B------:R-:W-:Y:S04]  /*3a30*/  DEPBAR.LE SB0, 0x1 ;  /* 0x000080400000791a */ /* 0x000fe80000000000 */
[----:B------:R-:W-:Y:S01]  /*3a40*/  BAR.SYNC.DEFER_BLOCKING 0x0 ;  /* 0x0000000000007b1d */ /* 0x000fe20000010000 */
[----:B------:R-:W-:Y:S01]  /*3a50*/  IMAD.MOV.U32 R116, RZ, RZ, 0x20 ;  /* 0x00000020ff747424 */ /* 0x000fe200078e00ff */
[----:B------:R-:W-:Y:S02]  /*3a60*/  IADD3 R5, R173, UR4, RZ ;  /* 0x00000004ad057c10 */ /* 0x000fe4000fffe0ff */
[----:B------:R-:W-:Y:S02]  /*3a70*/  LOP3.LUT P0, RZ, R186, 0x2, RZ, 0xc0, !PT ;  /* 0x00000002baff7812 */ /* 0x000fe4000780c0ff */
[----:B------:R-:W-:Y:S01]  /*3a80*/  IADD3 R11, R192, 0x1, RZ ;  /* 0x00000001c00b7810 */ /* 0x000fe20007ffe0ff */
[----:B------:R-:W-:Y:S01]  /*3a90*/  IMAD.SHL.U32 R117, R5, 0x2, RZ ;  /* 0x0000000205757824 */ /* 0x000fe200078e00ff */
[----:B------:R-:W-:Y:S02]  /*3aa0*/  SEL R116, R116, 0xffffffe0, !P0 ;  /* 0xffffffe074747807 */ /* 0x000fe40004000000 */
[----:B------:R-:W-:Y:S03]  /*3ab0*/  ISETP.GE.AND P0, PT, R11, R195, PT ;  /* 0x000000c30b00720c */ /* 0x000fe60003f06270 */
[----:B------:R-:W-:Y:S01]  /*3ac0*/  IMAD.IADD R4, R117, 0x1, R116 ;  /* 0x0000000175047824 */ /* 0x000fe200078e0274 */
[----:B------:R2:W3:Y:S04]  /*3ad0*/  LDSM.16.M88.4 R100, [R117+0x8080] ;  /* 0x008080007564783b */ /* 0x0004e80000000200 */
[----:B------:R2:W4:Y:S04]  /*3ae0*/  LDSM.16.M88.4 R104, [R117+0x9080] ;  /* 0x009080007568783b */ /* 0x0005280000000200 */
[----:B------:R2:W1:Y:S04]  /*3af0*/  LDSM.16.M88.4 R108, [R4+0x8080] ;  /* 0x00808000046c783b */ /* 0x0004680000000200 */
[----:B------:R2:W1:Y:S01]  /*3b00*/  LDSM.16.M88.4 R112, [R4+0x9080] ;  /* 0x009080000470783b */ /* 0x0004620000000200 */
[----:B------:R-:W-:-:S05]  /*3b10*/  @P0 BRA `(.L_x_246) ;  /* 0x0000004000000947 */ /* 0x000fca0003800000 */
[----:B------:R-:W-:Y:S01]  /*3b20*/  MOV R10, 0x3b50 ;  /* 0x00003b50000a7802 */ /* 0x000fe20000000f00 */
[----:B------:R-:W-:Y:S02]  /*3b30*/  BSSY B0, `(.L_x_246) ;  /* 0x0000002000007945 */ /* 0x000fe40003800000 */
[----:B-1234-:R-:W-:Y:S05]  /*3b40*/  CALL.REL.NOINC `($_ZN7cutlass13device_kernelIN5flash19enable_sm80_to_sm89INS1_16FlashAttnBwdSm80INS1_25CollectiveMainloopBwdSm80ILi2ELi2EN4cute5tupleIJNS5_1CILi64EEENS7_ILi128EEES8_EEENS_10bfloat16_tEfNS_4arch4Sm80ELb0ELb1ELb1ELb0ELb0ELb0ELb0ELb0ELi2ELi2ELi4ELi2ELb1EEENS1_21CollectiveEpilogueBwdISA_SB_SD_Li256ELb0ELb0ELi2EEENS1_19SingleTileSchedulerILb0ELb0ELb0ELi128EEEEEEEEEvNT_6ParamsE$_ZZN5flash25CollectiveMainloopBwdSm80ILi2ELi2EN4cute5tupleIJNS1_1CILi64EEENS3_ILi128EEES4_EEEN7cutlass10bfloat16_tEfNS7_4arch4Sm80ELb0ELb1ELb1ELb0ELb0ELb0ELb0ELb0ELi2ELi2ELi4ELi2ELb1EE3mmaINS_16FlashAttnBwdSm80ISB_NS_21CollectiveEpilogueBwdIS6_S8_SA_Li256ELb0ELb0ELi2EEENS_19SingleTileSchedulerILb0ELb0ELb0ELi128EEEE13SharedStorageENS1_6TensorINS1_11ArrayEngineIfLm32EEENS1_6LayoutINS2_IJNS2_IJNS3_ILi2EEESO_EEESO_NS3_ILi4EEEEEENS2_IJNS2_IJNS3_ILi1EEESO_EEESQ_NS3_ILi8EEEEEEEEEEEEbRKNSB_6ParamsERT0_S12_iNS2_IJiiiEEERT_ENKUliiE_clEii) ;  /* 0x000093e000007944 */ /* 0x01efea0003c00000 */
[----:B------:R-:W-:Y:S05]  /*3b50*/  BSYNC B0 ;  /* 0x0000000000007941 */ /* 0x000fea0003800000 */
.L_x_246:
[-C--:B-123--:R-:W-:Y:S01]  /*3b60*/  HMMA.16816.F32.BF16 R4, R100, R140.reuse, RZ ;  /* 0x0000008c6404723c */ /* 0x08efe200000418ff */
[----:B------:R-:W0:Y:S01]  /*3b70*/  LDGDEPBAR ;  /* 0x00000000000079af */ /* 0x000e220000000000 */
[----:B------:R-:W-:Y:S02]  /*3b80*/  LOP3.LUT P0, RZ, R186, 0x4, RZ, 0xc0, !PT ;  /* 0x00000004baff7812 */ /* 0x000fe4000780c0ff */
[----:B------:R-:W-:Y:S01]  /*3b90*/  MOV R130, UR5 ;  /* 0x0000000500827c02 */ /* 0x000fe20008000f00 */
[----:B------:R-:W-:Y:S01]  /*3ba0*/  FFMA.FTZ R187, -R236, R236, 1 ;  /* 0x3f800000ecbb7423 */ /* 0x000fe200000101ec */
[----:B------:R-:W-:Y:S02]  /*3bb0*/  MOV R118, 0x40 ;  /* 0x0000004000767802 */ /* 0x000fe40000000f00 */
[C---:B----4-:R-:W-:Y:S04]  /*3bc0*/  HMMA.16816.F32.BF16 R8, R104.reuse, R140, RZ ;  /* 0x0000008c6808723c */ /* 0x050fe800000418ff */
[----:B------:R-:W-:Y:S02]  /*3bd0*/  SEL R118, R118, 0xffffffc0, !P0 ;  /* 0xffffffc076767807 */ /* 0x000fe40004000000 */
[----:B------:R-:W-:Y:S02]  /*3be0*/  ISETP.GT.AND P0, PT, R190, -0x1, PT ;  /* 0xffffffffbe00780c */ /* 0x000fe40003f04270 */
[-C--:B------:R-:W-:Y:S01]  /*3bf0*/  HMMA.16816.F32.BF16 R12, R104, R142.reuse, RZ ;  /* 0x0000008e680c723c */ /* 0x080fe200000418ff */
[----:B------:R-:W-:Y:S02]  /*3c00*/  IADD3 R119, R117, R118, RZ ;  /* 0x0000007675777210 */ /* 0x000fe40007ffe0ff */
[----:B------:R-:W-:Y:S02]  /*3c10*/  ISETP.GT.AND P1, PT, R242, RZ, P0 ;  /* 0x000000fff200720c */ /* 0x000fe40000724270 */
[----:B------:R-:W-:Y:S02]  /*3c20*/  IADD3 R117, R116, 0x8080, R117 ;  /* 0x0000808074757810 */ /* 0x000fe40007ffe075 */
[----:B------:R-:W-:Y:S01]  /*3c30*/  ISETP.LT.OR P1, PT, R243, 0x1, P1 ;  /* 0x00000001f300780c */ /* 0x000fe20000f21670 */
[C---:B------:R-:W-:Y:S01]  /*3c40*/  HMMA.16816.F32.BF16 R16, R100.reuse, R142, RZ ;  /* 0x0000008e6410723c */ /* 0x040fe200000418ff */
[----:B------:R-:W-:Y:S02]  /*3c50*/  IADD3 R118, R118, R117, RZ ;  /* 0x0000007576767210 */ /* 0x000fe40007ffe0ff */
[C---:B------:R-:W-:Y:S02]  /*3c60*/  ISETP.GT.AND P2, PT, R242.reuse, 0x41, P0 ;  /* 0x00000041f200780c */ /* 0x040fe40000744270 */
[C---:B------:R-:W-:Y:S01]  /*3c70*/  FSEL R128, R209.reuse, -INF , !P1 ;  /* 0xff800000d1807808 */ /* 0x040fe20004800000 */
[----:B------:R-:W-:Y:S01]  /*3c80*/  FFMA.FTZ R209, -R209, R209, 1 ;  /* 0x3f800000d1d17423 */ /* 0x000fe200000101d1 */
[----:B------:R-:W-:Y:S01]  /*3c90*/  ISETP.LT.OR P2, PT, R243, 0x42, P2 ;  /* 0x00000042f300780c */ /* 0x000fe20001741670 */
[-C--:B------:R-:W-:Y:S01]  /*3ca0*/  HMMA.16816.F32.BF16 R20, R100, R144.reuse, RZ ;  /* 0x000000906414723c */ /* 0x080fe200000418ff */
[C---:B------:R-:W-:Y:S02]  /*3cb0*/  ISETP.GT.AND P1, PT, R242.reuse, 0x1, P0 ;  /* 0x00000001f200780c */ /* 0x040fe40000724270 */
[----:B------:R-:W-:Y:S01]  /*3cc0*/  ISETP.GT.AND P6, PT, R242, 0x61, P0 ;  /* 0x00000061f200780c */ /* 0x000fe200007c4270 */
[----:B------:R-:W-:Y:S01]  /*3cd0*/  FFMA.FTZ R126, R128, c[0x0][0x29c], -R241 ;  /* 0x0000a700807e7a23 */ /* 0x000fe200000108f1 */
[C---:B------:R-:W-:Y:S02]  /*3ce0*/  ISETP.GT.AND P5, PT, R125.reuse, RZ, P0 ;  /* 0x000000ff7d00720c */ /* 0x040fe400007a4270 */
[C---:B------:R-:W-:Y:S01]  /*3cf0*/  ISETP.GT.AND P4, PT, R125.reuse, 0x1, P0 ;  /* 0x000000017d00780c */ /* 0x040fe20000784270 */
[C---:B------:R-:W-:Y:S01]  /*3d00*/  HMMA.16816.F32.BF16 R24, R104.reuse, R144, RZ ;  /* 0x000000906818723c */ /* 0x040fe200000418ff */
[----:B------:R-:W-:Y:S01]  /*3d10*/  ISETP.GT.AND P3, PT, R125, 0x20, P0 ;  /* 0x000000207d00780c */ /* 0x000fe20000764270 */
[----:B------:R-:W-:Y:S01]  /*3d20*/  MUFU.EX2 R126, R126 ;  /* 0x0000007e007e7308 */ /* 0x000fe20000000800 */
[C---:B------:R-:W-:Y:S02]  /*3d30*/  ISETP.LT.OR P5, PT, R124.reuse, 0x1, P5 ;  /* 0x000000017c00780c */ /* 0x040fe40002fa1670 */
[C---:B------:R-:W-:Y:S02]  /*3d40*/  ISETP.LT.OR P3, PT, R124.reuse, 0x21, P3 ;  /* 0x000000217c00780c */ /* 0x040fe40001f61670 */
[----:B------:R-:W-:Y:S01]  /*3d50*/  ISETP.LT.OR P4, PT, R124, 0x2, P4 ;  /* 0x000000027c00780c */ /* 0x000fe20002781670 */
[-C--:B------:R-:W-:Y:S01]  /*3d60*/  HMMA.16816.F32.BF16 R28, R104, R146.reuse, RZ ;  /* 0x00000092681c723c */ /* 0x080fe200000418ff */
[----:B------:R-:W-:Y:S01]  /*3d70*/  LDSM.16.M88.4 R104, [R119+0x9080] ;  /* 0x009080007768783b */ /* 0x000fe20000000200 */
[----:B------:R-:W-:Y:S02]  /*3d80*/  ISETP.LT.OR P1, PT, R243, 0x2, P1 ;  /* 0x00000002f300780c */ /* 0x000fe40000f21670 */
[----:B------:R-:W-:Y:S02]  /*3d90*/  FSEL R127, R207, -INF , !P4 ;  /* 0xff800000cf7f7808 */ /* 0x000fe40006000000 */
[C---:B------:R-:W-:Y:S01]  /*3da0*/  FSEL R128, R210.reuse, -INF , !P1 ;  /* 0xff800000d2807808 */ /* 0x040fe20004800000 */
[----:B------:R-:W-:Y:S01]  /*3db0*/  FFMA.FTZ R210, -R210, R210, 1 ;  /* 0x3f800000d2d27423 */ /* 0x000fe200000101d2 */
[----:B------:R-:W-:Y:S01]  /*3dc0*/  HMMA.16816.F32.BF16 R32, R100, R146, RZ ;  /* 0x000000926420723c */ /* 0x000fe200000418ff */
[----:B------:R1:W2:Y:S01]  /*3dd0*/  LDSM.16.M88.4 R100, [R119+0x8080] ;  /* 0x008080007764783b */ /* 0x0002a20000000200 */
[----:B------:R-:W-:Y:S02]  /*3de0*/  ISETP.GT.AND P1, PT, R242, 0x20, P0 ;  /* 0x00000020f200780c */ /* 0x000fe40000724270 */
[----:B------:R-:W-:Y:S02]  /*3df0*/  ISETP.GT.AND P4, PT, R125, 0x61, P0 ;  /* 0x000000617d00780c */ /* 0x000fe40000784270 */
[C---:B------:R-:W-:Y:S02]  /*3e00*/  ISETP.LT.OR P1, PT, R243.reuse, 0x21, P1 ;  /* 0x00000021f300780c */ /* 0x040fe40000f21670 */
[-C--:B------:R-:W-:Y:S01]  /*3e10*/  HMMA.16816.F32.BF16 R4, R108, R148.reuse, R4 ;  /* 0x000000946c04723c */ /* 0x080fe20000041804 */
[----:B------:R-:W-:Y:S02]  /*3e20*/  ISETP.LT.OR P4, PT, R124, 0x62, P4 ;  /* 0x000000627c00780c */ /* 0x000fe40002781670 */
[----:B------:R-:W-:Y:S05]  /*3e30*/  ISETP.LT.OR P6, PT, R243, 0x62, P6 ;  /* 0x00000062f300780c */ /* 0x000fea00037c1670 */
[C---:B------:R-:W-:Y:S08]  /*3e40*/  HMMA.16816.F32.BF16 R8, R112.reuse, R148, R8 ;  /* 0x000000947008723c */ /* 0x040ff00000041808 */
[-C--:B------:R-:W-:Y:S01]  /*3e50*/  HMMA.16816.F32.BF16 R12, R112, R150.reuse, R12 ;  /* 0x00000096700c723c */ /* 0x080fe2000004180c */
[----:B-1----:R-:W-:Y:S02]  /*3e60*/  FSEL R119, R206, -INF , !P5 ;  /* 0xff800000ce777808 */ /* 0x002fe40006800000 */
[----:B------:R-:W-:Y:S03]  /*3e70*/  ISETP.GT.AND P5, PT, R125, 0x60, P0 ;  /* 0x000000607d00780c */ /* 0x000fe600007a4270 */
[--C-:B------:R-:W-:Y:S01]  /*3e80*/  FFMA.FTZ R119, R119, c[0x0][0x29c], -R240.reuse ;  /* 0x0000a70077777a23 */ /* 0x100fe200000108f0 */
[----:B------:R-:W-:Y:S01]  /*3e90*/  ISETP.LT.OR P5, PT, R124, 0x61, P5 ;  /* 0x000000617c00780c */ /* 0x000fe20002fa1670 */
[C---:B------:R-:W-:Y:S04]  /*3ea0*/  HMMA.16816.F32.BF16 R16, R108.reuse, R150, R16 ;  /* 0x000000966c10723c */ /* 0x040fe80000041810 */
[----:B------:R-:W-:Y:S01]  /*3eb0*/  MUFU.EX2 R119, R119 ;  /* 0x0000007700777308 */ /* 0x000fe20000000800 */
[C---:B------:R-:W-:Y:S01]  /*3ec0*/  FSEL R129, R237.reuse, -INF , !P5 ;  /* 0xff800000ed817808 */ /* 0x040fe20006800000 */
[----:B------:R-:W-:Y:S01]  /*3ed0*/  FFMA.FTZ R237, -R237, R237, 1 ;  /* 0x3f800000eded7423 */ /* 0x000fe200000101ed */
[----:B------:R-:W-:Y:S01]  /*3ee0*/  ISETP.GT.AND P5, PT, R123, 0x40, P0 ;  /* 0x000000407b00780c */ /* 0x000fe200007a4270 */
[-C--:B------:R-:W-:Y:S03]  /*3ef0*/  HMMA.16816.F32.BF16 R20, R108, R152.reuse, R20 ;  /* 0x000000986c14723c */ /* 0x080fe60000041814 */
[----:B------:R-:W-:Y:S04]  /*3f00*/  ISETP.LT.OR P5, PT, R122, 0x41, P5 ;  /* 0x000000417a00780c */ /* 0x000fe80002fa1670 */
[----:B------:R-:W-:Y:S01]  /*3f10*/  FSEL R136, R226, -INF , !P5 ;  /* 0xff800000e2887808 */ /* 0x000fe20006800000 */
[C---:B------:R-:W-:Y:S01]  /*3f20*/  HMMA.16816.F32.BF16 R24, R112.reuse, R152, R24 ;  /* 0x000000987018723c */ /* 0x040fe20000041818 */
[----:B------:R-:W-:Y:S03]  /*3f30*/  ISETP.GT.AND P5, PT, R121, 0x20, P0 ;  /* 0x000000207900780c */ /* 0x000fe600007a4270 */
[----:B------:R-:W-:Y:S01]  /*3f40*/  FFMA.FTZ R136, R136, c[0x0][0x29c], -R239 ;  /* 0x0000a70088887a23 */ /* 0x000fe200000108ef */
[----:B------:R-:W-:Y:S01]  /*3f50*/  ISETP.LT.OR P5, PT, R120, 0x21, P5 ;  /* 0x000000217800780c */ /* 0x000fe20002fa1670 */
[----:B------:R-:W-:Y:S02]  /*3f60*/  FFMA.FTZ R226, -R226, R226, 1 ;  /* 0x3f800000e2e27423 */ /* 0x000fe400000101e2 */
[-C--:B------:R-:W-:Y:S02]  /*3f70*/  HMMA.16816.F32.BF16 R28, R112, R154.reuse, R28 ;  /* 0x0000009a701c723c */ /* 0x080fe4000004181c */
[----:B------:R-:W-:Y:S05]  /*3f80*/  MUFU.EX2 R136, R136 ;  /* 0x0000008800887308 */ /* 0x000fea0000000800 */
[----:B------:R-:W-:Y:S01]  /*3f90*/  FSEL R112, R218, -INF , !P1 ;  /* 0xff800000da707808 */ /* 0x000fe20004800000 */
[----:B------:R-:W-:Y:S01]  /*3fa0*/  HMMA.16816.F32.BF16 R32, R108, R154, R32 ;  /* 0x0000009a6c20723c */ /* 0x000fe20000041820 */
[--C-:B------:R-:W-:Y:S01]  /*3fb0*/  FFMA.FTZ R113, R128, c[0x0][0x29c], -R241.reuse ;  /* 0x0000a70080717a23 */ /* 0x100fe200000108f1 */
[----:B------:R-:W-:Y:S02]  /*3fc0*/  ISETP.GT.AND P1, PT, R242, 0x21, P0 ;  /* 0x00000021f200780c */ /* 0x000fe40000724270 */
[----:B------:R-:W-:Y:S01]  /*3fd0*/  FFMA.FTZ R218, -R218, R218, 1 ;  /* 0x3f800000dada7423 */ /* 0x000fe200000101da */
[----:B------:R-:W-:Y:S02]  /*3fe0*/  FSEL R128, R236, -INF , !P6 ;  /* 0xff800000ec807808 */ /* 0x000fe40007000000 */
[--C-:B------:R-:W-:Y:S01]  /*3ff0*/  FFMA.FTZ R109, R112, c[0x0][0x29c], -R241.reuse ;  /* 0x0000a700706d7a23 */ /* 0x100fe200000108f1 */
[-C--:B--2---:R-:W-:Y:S01]  /*4000*/  HMMA.16816.F32.BF16 R4, R100, R156.reuse, R4 ;  /* 0x0000009c6404723c */ /* 0x084fe20000041804 */
[----:B------:R-:W-:Y:S01]  /*4010*/  MUFU.EX2 R113, R113 ;  /* 0x0000007100717308 */ /* 0x000fe20000000800 */
[----:B------:R-:W-:Y:S02]  /*4020*/  ISETP.LT.OR P1, PT, R243, 0x22, P1 ;  /* 0x00000022f300780c */ /* 0x000fe40000f21670 */
[----:B------:R-:W-:Y:S02]  /*4030*/  ISETP.GT.AND P6, PT, R125, 0x41, P0 ;  /* 0x000000417d00780c */ /* 0x000fe400007c4270 */
[C---:B------:R-:W-:Y:S01]  /*4040*/  FSEL R108, R219.reuse, -INF , !P1 ;  /* 0xff800000db6c7808 */ /* 0x040fe20004800000 */
[----:B------:R-:W-:Y:S01]  /*4050*/  FFMA.FTZ R219, -R219, R219, 1 ;  /* 0x3f800000dbdb7423 */ /* 0x000fe200000101db */
[C---:B------:R-:W-:Y:S01]  /*4060*/  HMMA.16816.F32.BF16 R8, R104.reuse, R156, R8 ;  /* 0x0000009c6808723c */ /* 0x040fe20000041808 */
[----:B------:R-:W-:Y:S02]  /*4070*/  ISETP.GT.AND P1, PT, R242, 0x40, P0 ;  /* 0x00000040f200780c */ /* 0x000fe40000724270 */
[----:B------:R1:W-:Y:S01]  /*4080*/  MUFU.EX2 R112, R109 ;  /* 0x0000006d00707308 */ /* 0x0003e20000000800 */
[--C-:B------:R-:W-:Y:S01]  /*4090*/  FFMA.FTZ R115, R108, c[0x0][0x29c], -R241.reuse ;  /* 0x0000a7006c737a23 */ /* 0x100fe200000108f1 */
[----:B------:R-:W-:Y:S02]  /*40a0*/  ISETP.LT.OR P6, PT, R124, 0x42, P6 ;  /* 0x000000427c00780c */ /* 0x000fe400037c1670 */
[----:B------:R-:W-:Y:S01]  /*40b0*/  ISETP.LT.OR P1, PT, R243, 0x41, P1 ;  /* 0x00000041f300780c */ /* 0x000fe20000f21670 */
[-C--:B------:R-:W-:Y:S01]  /*40c0*/  HMMA.16816.F32.BF16 R12, R104, R158.reuse, R12 ;  /* 0x0000009e680c723c */ /* 0x080fe2000004180c */
[----:B------:R-:W-:Y:S02]  /*40d0*/  FSEL R133, R225, -INF , !P6 ;  /* 0xff800000e1857808 */ /* 0x000fe40007000000 */
[----:B------:R-:W-:Y:S02]  /*40e0*/  ISETP.GT.AND P6, PT, R123, 0x21, P0 ;  /* 0x000000217b00780c */ /* 0x000fe400007c4270 */
[----:B------:R-:W-:Y:S01]  /*40f0*/  FSEL R108, R222, -INF , !P1 ;  /* 0xff800000de6c7808 */ /* 0x000fe20004800000 */
[--C-:B------:R-:W-:Y:S01]  /*4100*/  FFMA.FTZ R133, R133, c[0x0][0x29c], -R240.reuse ;  /* 0x0000a70085857a23 */ /* 0x100fe200000108f0 */
[----:B------:R-:W-:Y:S01]  /*4110*/  ISETP.LT.OR P6, PT, R122, 0x22, P6 ;  /* 0x000000227a00780c */ /* 0x000fe200037c1670 */
[C---:B------:R-:W-:Y:S01]  /*4120*/  HMMA.16816.F32.BF16 R16, R100.reuse, R158, R16 ;  /* 0x0000009e6410723c */ /* 0x040fe20000041810 */
[----:B------:R-:W-:Y:S01]  /*4130*/  ISETP.GT.AND P1, PT, R242, 0x60, P0 ;  /* 0x00000060f200780c */ /* 0x000fe20000724270 */
[----:B------:R-:W-:Y:S02]  /*4140*/  MUFU.EX2 R115, R115 ;  /* 0x0000007300737308 */ /* 0x000fe40000000800 */
[--C-:B------:R-:W-:Y:S01]  /*4150*/  FFMA.FTZ R114, R108, c[0x0][0x29c], -R241.reuse ;  /* 0x0000a7006c727a23 */ /* 0x100fe200000108f1 */
[----:B------:R-:W-:Y:S01]  /*4160*/  FSEL R108, R223, -INF , !P2 ;  /* 0xff800000df6c7808 */ /* 0x000fe20005000000 */
[----:B------:R-:W-:Y:S01]  /*4170*/  FFMA.FTZ R222, -R222, R222, 1 ;  /* 0x3f800000dede7423 */ /* 0x000fe200000101de */
[----:B------:R-:W-:Y:S01]  /*4180*/  ISETP.LT.OR P1, PT, R243, 0x61, P1 ;  /* 0x00000061f300780c */ /* 0x000fe20000f21670 */
[-C--:B------:R-:W-:Y:S01]  /*4190*/  HMMA.16816.F32.BF16 R20, R100, R160.reuse, R20 ;  /* 0x000000a06414723c */ /* 0x080fe20000041814 */
[C---:B------:R-:W-:Y:S03]  /*41a0*/  ISETP.GT.AND P2, PT, R125.reuse, 0x21, P0 ;  /* 0x000000217d00780c */ /* 0x040fe60000744270 */
[--C-:B------:R-:W-:Y:S01]  /*41b0*/  FFMA.FTZ R117, R108, c[0x0][0x29c], -R241.reuse ;  /* 0x0000a7006c757a23 */ /* 0x100fe200000108f1 */
[----:B------:R-:W-:Y:S01]  /*41c0*/  FSEL R108, R234, -INF , !P1 ;  /* 0xff800000ea6c7808 */ /* 0x000fe20004800000 */
[----:B------:R-:W-:Y:S01]  /*41d0*/  MUFU.EX2 R114, R114 ;  /* 0x0000007200727308 */ /* 0x000fe20000000800 */
[----:B------:R-:W-:Y:S01]  /*41e0*/  ISETP.LT.OR P2, PT, R124, 0x22, P2 ;  /* 0x000000227c00780c */ /* 0x000fe20001741670 */
[C---:B------:R-:W-:Y:S01]  /*41f0*/  HMMA.16816.F32.BF16 R24, R104.reuse, R160, R24 ;  /* 0x000000a06818723c */ /* 0x040fe20000041818 */
[----:B------:R-:W-:Y:S03]  /*4200*/  ISETP.GT.AND P1, PT, R125, 0x40, P0 ;  /* 0x000000407d00780c */ /* 0x000fe60000724270 */
[--C-:B------:R-:W-:Y:S01]  /*4210*/  FFMA.FTZ R116, R108, c[0x0][0x29c], -R241.reuse ;  /* 0x0000a7006c747a23 */ /* 0x100fe200000108f1 */
[----:B------:R-:W-:Y:S01]  /*4220*/  FSEL R135, R221, -INF , !P2 ;  /* 0xff800000dd877808 */ /* 0x000fe20005000000 */
[----:B-1----:R-:W1:Y:S01]  /*4230*/  LDSM.16.M88.4 R108, [R118] ;  /* 0x00000000766c783b */ /* 0x002e620000000200 */
[C---:B------:R-:W-:Y:S01]  /*4240*/  ISETP.GT.AND P2, PT, R123.reuse, 0x1, P0 ;  /* 0x000000017b00780c */ /* 0x040fe20000744270 */
[-C--:B------:R-:W-:Y:S01]  /*4250*/  HMMA.16816.F32.BF16 R28, R104, R162.reuse, R28 ;  /* 0x000000a2681c723c */ /* 0x080fe2000004181c */
[----:B------:R-:W2:Y:S01]  /*4260*/  MUFU.EX2 R117, R117 ;  /* 0x0000007500757308 */ /* 0x000ea20000000800 */
[----:B------:R-:W-:Y:S02]  /*4270*/  ISETP.LT.OR P1, PT, R124, 0x41, P1 ;  /* 0x000000417c00780c */ /* 0x000fe40000f21670 */
[----:B------:R-:W-:Y:S01]  /*4280*/  ISETP.LT.OR P2, PT, R122, 0x2, P2 ;  /* 0x000000027a00780c */ /* 0x000fe20001741670 */
[----:B------:R-:W-:Y:S01]  /*4290*/  FFMA.FTZ R241, R128, c[0x0][0x29c], -R241 ;  /* 0x0000a70080f17a23 */ /* 0x000fe200000108f1 */
[----:B------:R3:W4:Y:S01]  /*42a0*/  LDSM.16.M88.4 R104, [R118+0x1000] ;  /* 0x001000007668783b */ /* 0x0007220000000200 */
[----:B------:R-:W-:Y:S01]  /*42b0*/  FSEL R125, R220, -INF , !P3 ;  /* 0xff800000dc7d7808 */ /* 0x000fe20005800000 */
[----:B------:R-:W-:Y:S01]  /*42c0*/  HMMA.16816.F32.BF16 R32, R100, R162, R32 ;  /* 0x000000a26420723c */ /* 0x000fe20000041820 */
[----:B------:R-:W-:Y:S02]  /*42d0*/  ISETP.GT.AND P3, PT, R123, RZ, P0 ;  /* 0x000000ff7b00720c */ /* 0x000fe40000764270 */
[----:B------:R5:W-:Y:S01]  /*42e0*/  MUFU.EX2 R188, R133 ;  /* 0x0000008500bc7308 */ /* 0x000be20000000800 */
[----:B------:R-:W-:Y:S01]  /*42f0*/  FSEL R131, R224, -INF , !P1 ;  /* 0xff800000e0837808 */ /* 0x000fe20004800000 */
[--C-:B------:R-:W-:Y:S01]  /*4300*/  FFMA.FTZ R125, R125, c[0x0][0x29c], -R240.reuse ;  /* 0x0000a7007d7d7a23 */ /* 0x100fe200000108f0 */
[----:B------:R-:W-:Y:S01]  /*4310*/  ISETP.LT.OR P3, PT, R122, 0x1, P3 ;  /* 0x000000017a00780c */ /* 0x000fe20001f61670 */
[----:B------:R-:W-:Y:S01]  /*4320*/  FFMA.FTZ R223, -R223, R223, 1 ;  /* 0x3f800000dfdf7423 */ /* 0x000fe200000101df */
[----:B------:R-:W-:Y:S01]  /*4330*/  ISETP.GT.AND P1, PT, R123, 0x20, P0 ;  /* 0x000000207b00780c */ /* 0x000fe20000724270 */
[--C-:B------:R-:W-:Y:S03]  /*4340*/  FFMA.FTZ R131, R131, c[0x0][0x29c], -R240.reuse ;  /* 0x0000a70083837a23 */ /* 0x100fe600000108f0 */
[----:B------:R-:W-:Y:S01]  /*4350*/  FSEL R128, R208, -INF , !P3 ;  /* 0xff800000d0807808 */ /* 0x000fe20005800000 */
[----:B------:R-:W-:Y:S01]  /*4360*/  MUFU.EX2 R241, R241 ;  /* 0x000000f100f17308 */ /* 0x000fe20000000800 */
[----:B------:R-:W-:Y:S01]  /*4370*/  ISETP.GT.AND P3, PT, R123, 0x60, P0 ;  /* 0x000000607b00780c */ /* 0x000fe20000764270 */
[----:B------:R-:W-:Y:S01]  /*4380*/  FFMA.FTZ R224, -R224, R224, 1 ;  /* 0x3f800000e0e07423 */ /* 0x000fe200000101e0 */
[----:B------:R-:W-:Y:S01]  /*4390*/  FSEL R124, R211, -INF , !P2 ;  /* 0xff800000d37c7808 */ /* 0x000fe20005000000 */
[--C-:B------:R-:W-:Y:S01]  /*43a0*/  FFMA.FTZ R128, R128, c[0x0][0x29c], -R239.reuse ;  /* 0x0000a70080807a23 */ /* 0x100fe200000108ef */
[----:B------:R-:W-:Y:S01]  /*43b0*/  ISETP.GT.AND P2, PT, R123, 0x61, P0 ;  /* 0x000000617b00780c */ /* 0x000fe20000744270 */
[----:B------:R-:W-:Y:S01]  /*43c0*/  FFMA.FTZ R211, -R211, R211, 1 ;  /* 0x3f800000d3d37423 */ /* 0x000fe200000101d3 */
[----:B------:R-:W-:Y:S01]  /*43d0*/  ISETP.LT.OR P1, PT, R122, 0x21, P1 ;  /* 0x000000217a00780c */ /* 0x000fe20000f21670 */
[--C-:B---3--:R-:W-:Y:S01]  /*43e0*/  FFMA.FTZ R118, R127, c[0x0][0x29c], -R240.reuse ;  /* 0x0000a7007f767a23 */ /* 0x108fe200000108f0 */
[----:B------:R-:W-:Y:S01]  /*43f0*/  FSEL R127, R238, -INF , !P4 ;  /* 0xff800000ee7f7808 */ /* 0x000fe20006000000 */
[--C-:B------:R-:W-:Y:S01]  /*4400*/  FFMA.FTZ R124, R124, c[0x0][0x29c], -R239.reuse ;  /* 0x0000a7007c7c7a23 */ /* 0x100fe200000108ef */
[----:B------:R-:W-:Y:S01]  /*4410*/  ISETP.GT.AND P4, PT, R123, 0x41, P0 ;  /* 0x000000417b00780c */ /* 0x000fe20000784270 */
[----:B------:R-:W3:Y:S01]  /*4420*/  MUFU.EX2 R116, R116 ;  /* 0x0000007400747308 */ /* 0x000ee20000000800 */
[----:B------:R-:W-:Y:S01]  /*4430*/  LEA R123, R130, R201, 0x6 ;  /* 0x000000c9827b7211 */ /* 0x000fe200078e30ff */
[--C-:B------:R-:W-:Y:S01]  /*4440*/  FFMA.FTZ R130, R135, c[0x0][0x29c], -R240.reuse ;  /* 0x0000a70087827a23 */ /* 0x100fe200000108f0 */
[----:B------:R-:W-:Y:S01]  /*4450*/  ISETP.LT.OR P4, PT, R122, 0x42, P4 ;  /* 0x000000427a00780c */ /* 0x000fe20002781670 */
[----:B------:R-:W-:Y:S01]  /*4460*/  FFMA.FTZ R238, -R238, R238, 1 ;  /* 0x3f800000eeee7423 */ /* 0x000fe200000101ee */
[-C--:B-1----:R-:W-:Y:S01]  /*4470*/  HMMA.16816.F32.BF16 R4, R108, R164.reuse, R4 ;  /* 0x000000a46c04723c */ /* 0x082fe20000041804 */
[----:B------:R-:W-:Y:S01]  /*4480*/  ISETP.LT.OR P3, PT, R122, 0x61, P3 ;  /* 0x000000617a00780c */ /* 0x000fe20001f61670 */
[----:B------:R-:W-:Y:S01]  /*4490*/  FFMA.FTZ R208, -R208, R208, 1 ;  /* 0x3f800000d0d07423 */ /* 0x000fe200000101d0 */
[----:B------:R-:W-:Y:S01]  /*44a0*/  ISETP.LT.OR P2, PT, R122, 0x62, P2 ;  /* 0x000000627a00780c */ /* 0x000fe20001741670 */
[----:B------:R-:W-:Y:S01]  /*44b0*/  FFMA.FTZ R234, -R234, R234, 1 ;  /* 0x3f800000eaea7423 */ /* 0x000fe200000101ea */
[----:B------:R-:W1:Y:S01]  /*44c0*/  LDS R122, [R123.X4+0xc280] ;  /* 0x00c280007b7a7984 */ /* 0x000e620000004800 */
[----:B------:R-:W-:Y:S01]  /*44d0*/  FSEL R132, R214, -INF , !P1 ;  /* 0xff800000d6847808 */ /* 0x000fe20004800000 */
[----:B------:R-:W1:Y:S01]  /*44e0*/  MUFU.EX2 R118, R118 ;  /* 0x0000007600767308 */ /* 0x000e620000000800 */
[C---:B----4-:R-:W-:Y:S01]  /*44f0*/  HMMA.16816.F32.BF16 R8, R104.reuse, R164, R8 ;  /* 0x000000a46808723c */ /* 0x050fe20000041808 */
[----:B------:R-:W-:Y:S03]  /*4500*/  ISETP.GT.AND P1, PT, R121, RZ, P0 ;  /* 0x000000ff7900720c */ /* 0x000fe60000724270 */
[----:B--2---:R-:W-:Y:S01]  /*4510*/  F2FP.BF16.PACK_AB R137, R117, R114 ;  /* 0x000000727589723e */ /* 0x004fe200000010ff */
[--C-:B------:R-:W-:Y:S01]  /*4520*/  FFMA.FTZ R132, R132, c[0x0][0x29c], -R239.reuse ;  /* 0x0000a70084847a23 */ /* 0x100fe200000108ef */
[----:B------:R-:W-:Y:S01]  /*4530*/  ISETP.LT.OR P1, PT, R120, 0x1, P1 ;  /* 0x000000017800780c */ /* 0x000fe20000f21670 */
[----:B------:R-:W-:Y:S01]  /*4540*/  FFMA.FTZ R214, -R214, R214, 1 ;  /* 0x3f800000d6d67423 */ /* 0x000fe200000101d6 */
[-C--:B------:R-:W-:Y:S01]  /*4550*/  HMMA.16816.F32.BF16 R12, R104, R166.reuse, R12 ;  /* 0x000000a6680c723c */ /* 0x080fe2000004180c */
[----:B------:R-:W-:Y:S01]  /*4560*/  FSEL R134, R227, -INF , !P4 ;  /* 0xff800000e3867808 */ /* 0x000fe20006000000 */
[----:B------:R-:W2:Y:S01]  /*4570*/  MUFU.EX2 R125, R125 ;  /* 0x0000007d007d7308 */ /* 0x000ea20000000800 */
[----:B------:R-:W-:Y:S01]  /*4580*/  ISETP.GT.AND P4, PT, R121, 0x21, P0 ;  /* 0x000000217900780c */ /* 0x000fe20000784270 */
[----:B------:R-:W-:Y:S01]  /*4590*/  FFMA.FTZ R227, -R227, R227, 1 ;  /* 0x3f800000e3e37423 */ /* 0x000fe200000101e3 */
[----:B------:R-:W-:Y:S01]  /*45a0*/  FSEL R138, R215, -INF , !P6 ;  /* 0xff800000d78a7808 */ /* 0x000fe20007000000 */
[--C-:B------:R-:W-:Y:S01]  /*45b0*/  FFMA.FTZ R134, R134, c[0x0][0x29c], -R239.reuse ;  /* 0x0000a70086867a23 */ /* 0x100fe200000108ef */
[----:B------:R-:W-:Y:S01]  /*45c0*/  ISETP.GT.AND P6, PT, R121, 0x1, P0 ;  /* 0x000000017900780c */ /* 0x000fe200007c4270 */
[C---:B------:R-:W-:Y:S01]  /*45d0*/  HMMA.16816.F32.BF16 R16, R108.reuse, R166, R16 ;  /* 0x000000a66c10723c */ /* 0x040fe20000041810 */
[----:B------:R-:W-:Y:S02]  /*45e0*/  FSEL R246, R231, -INF , !P2 ;  /* 0xff800000e7f67808 */ /* 0x000fe40005000000 */
[C---:B------:R-:W-:Y:S01]  /*45f0*/  ISETP.GT.AND P2, PT, R121.reuse, 0x41, P0 ;  /* 0x000000417900780c */ /* 0x040fe20000744270 */
[----:B------:R-:W-:Y:S01]  /*4600*/  MUFU.EX2 R131, R131 ;  /* 0x0000008300837308 */ /* 0x000fe20000000800 */
[----:B------:R-:W-:Y:S01]  /*4610*/  FSEL R242, R230, -INF , !P3 ;  /* 0xff800000e6f27808 */ /* 0x000fe20005800000 */
[--C-:B------:R-:W-:Y:S01]  /*4620*/  FFMA.FTZ R138, R138, c[0x0][0x29c], -R239.reuse ;  /* 0x0000a7008a8a7a23 */ /* 0x100fe200000108ef */
[C---:B------:R-:W-:Y:S01]  /*4630*/  ISETP.GT.AND P3, PT, R121.reuse, 0x40, P0 ;  /* 0x000000407900780c */ /* 0x040fe20000764270 */
[-C--:B------:R-:W-:Y:S01]  /*4640*/  HMMA.16816.F32.BF16 R20, R108, R168.reuse, R20 ;  /* 0x000000a86c14723c */ /* 0x080fe20000041814 */
[----:B------:R-:W-:Y:S02]  /*4650*/  FSEL R244, R212, -INF , !P1 ;  /* 0xff800000d4f47808 */ /* 0x000fe40004800000 */
[C---:B------:R-:W-:Y:S01]  /*4660*/  ISETP.GT.AND P1, PT, R121.reuse, 0x60, P0 ;  /* 0x000000607900780c */ /* 0x040fe20000724270 */
[--C-:B------:R-:W-:Y:S01]  /*4670*/  FFMA.FTZ R242, R242, c[0x0][0x29c], -R239.reuse ;  /* 0x0000a700f2f27a23 */ /* 0x100fe200000108ef */
[----:B------:R-:W-:Y:S01]  /*4680*/  ISETP.GT.AND P0, PT, R121, 0x61, P0 ;  /* 0x000000617900780c */ /* 0x000fe20000704270 */
[--C-:B------:R-:W-:Y:S01]  /*4690*/  FFMA.FTZ R121, R129, c[0x0][0x29c], -R240.reuse ;  /* 0x0000a70081797a23 */ /* 0x100fe200000108f0 */
[----:B-----5:R-:W-:Y:S01]  /*46a0*/  F2FP.BF16.PACK_AB R133, R115, R112 ;  /* 0x000000707385723e */ /* 0x020fe200000010ff */
[C---:B------:R-:W-:Y:S01]  /*46b0*/  HMMA.16816.F32.BF16 R24, R104.reuse, R168, R24 ;  /* 0x000000a86818723c */ /* 0x040fe20000041818 */
[----:B------:R-:W-:Y:S01]  /*46c0*/  FFMA.FTZ R240, R127, c[0x0][0x29c], -R240 ;  /* 0x0000a7007ff07a23 */ /* 0x000fe200000108f0 */
[----:B------:R-:W-:Y:S01]  /*46d0*/  MUFU.EX2 R132, R132 ;  /* 0x0000008400847308 */ /* 0x000fe20000000800 */
[----:B------:R-:W-:Y:S01]  /*46e0*/  ISETP.LT.OR P6, PT, R120, 0x2, P6 ;  /* 0x000000027800780c */ /* 0x000fe200037c1670 */
[----:B------:R-:W-:Y:S01]  /*46f0*/  FFMA.FTZ R239, R246, c[0x0][0x29c], -R239 ;  /* 0x0000a700f6ef7a23 */ /* 0x000fe200000108ef */
[----:B------:R-:W-:Y:S01]  /*4700*/  ISETP.LT.OR P4, PT, R120, 0x22, P4 ;  /* 0x000000227800780c */ /* 0x000fe20002781670 */
[--C-:B-1----:R-:W-:Y:S01]  /*4710*/  FADD.FTZ R127, R4, -R122.reuse ;  /* 0x8000007a047f7221 */ /* 0x102fe20000010000 */
[----:B------:R-:W-:Y:S01]  /*4720*/  ISETP.LT.OR P3, PT, R120, 0x41, P3 ;  /* 0x000000417800780c */ /* 0x000fe20001f61670 */
[-C--:B------:R-:W-:Y:S01]  /*4730*/  HMMA.16816.F32.BF16 R28, R104, R170.reuse, R28 ;  /* 0x000000aa681c723c */ /* 0x080fe2000004181c */
[--C-:B------:R-:W-:Y:S01]  /*4740*/  FADD.FTZ R129, R16, -R122.reuse ;  /* 0x8000007a10817221 */ /* 0x100fe20000010000 */
[----:B------:R-:W-:Y:S02]  /*4750*/  ISETP.LT.OR P2, PT, R120, 0x42, P2 ;  /* 0x000000427800780c */ /* 0x000fe40001741670 */
[----:B------:R-:W-:Y:S01]  /*4760*/  MUFU.EX2 R121, R121 ;  /* 0x0000007900797308 */ /* 0x000fe20000000800 */
[----:B------:R-:W-:Y:S01]  /*4770*/  FMUL.FTZ R129, R112, R129 ;  /* 0x0000008170817220 */ /* 0x000fe20000410000 */
[C---:B------:R-:W-:Y:S01]  /*4780*/  ISETP.LT.OR P1, PT, R120.reuse, 0x61, P1 ;  /* 0x000000617800780c */ /* 0x040fe20000f21670 */
[--C-:B------:R-:W-:Y:S01]  /*4790*/  FADD.FTZ R248, R5, -R122.reuse ;  /* 0x8000007a05f87221 */ /* 0x100fe20000010000 */
[----:B------:R-:W-:Y:S01]  /*47a0*/  HMMA.16816.F32.BF16 R32, R108, R170, R32 ;  /* 0x000000aa6c20723c */ /* 0x000fe20000041820 */
[----:B------:R-:W1:Y:S01]  /*47b0*/  LDS R108, [R123.X4+0xc2a0] ;  /* 0x00c2a0007b6c7984 */ /* 0x000e620000004800 */
[----:B------:R-:W-:Y:S02]  /*47c0*/  ISETP.LT.OR P0, PT, R120, 0x62, P0 ;  /* 0x000000627800780c */ /* 0x000fe40000701670 */
[--C-:B------:R-:W-:Y:S01]  /*47d0*/  FADD.FTZ R135, R20, -R122.reuse ;  /* 0x8000007a14877221 */ /* 0x100fe20000010000 */
[----:B------:R-:W-:Y:S01]  /*47e0*/  FSEL R246, R216, -INF , !P5 ;  /* 0xff800000d8f67808 */ /* 0x000fe20006800000 */
[----:B------:R4:W-:Y:S01]  /*47f0*/  MUFU.EX2 R111, R124 ;  /* 0x0000007c006f7308 */ /* 0x0009e20000000800 */
[--C-:B------:R-:W-:Y:S01]  /*4800*/  FADD.FTZ R112, R21, -R122.reuse ;  /* 0x8000007a15707221 */ /* 0x100fe20000010000 */
[----:B------:R-:W-:Y:S01]  /*4810*/  FSEL R110, R228, -INF , !P3 ;  /* 0xff800000e46e7808 */ /* 0x000fe20005800000 */
[----:B------:R-:W-:Y:S02]  /*4820*/  FMUL.FTZ R135, R114, R135 ;  /* 0x0000008772877220 */ /* 0x000fe40000410000 */
[----:B------:R-:W5:Y:S01]  /*4830*/  LDS R114, [R123.X4+0xc300] ;  /* 0x00c300007b727984 */ /* 0x000f620000004800 */
[----:B------:R-:W-:Y:S01]  /*4840*/  FMUL.FTZ R112, R117, R112 ;  /* 0x0000007075707220 */ /* 0x000fe20000410000 */
[----:B------:R-:W-:Y:S01]  /*4850*/  FSEL R109, R229, -INF , !P2 ;  /* 0xff800000e56d7808 */ /* 0x000fe20005000000 */
[----:B------:R-:W-:Y:S01]  /*4860*/  FMUL.FTZ R135, R135, R222 ;  /* 0x000000de87877220 */ /* 0x000fe20000410000 */
[----:B------:R-:W2:Y:S01]  /*4870*/  LDS R123, [R123.X4+0xc320] ;  /* 0x00c320007b7b7984 */ /* 0x000ea20000004800 */
[----:B------:R-:W-:Y:S01]  /*4880*/  MUFU.EX2 R240, R240 ;  /* 0x000000f000f07308 */ /* 0x000fe20000000800 */
[----:B------:R-:W-:Y:S01]  /*4890*/  FMUL.FTZ R112, R112, R223 ;  /* 0x000000df70707220 */ /* 0x000fe20000410000 */
[----:B------:R-:W-:Y:S01]  /*48a0*/  FSEL R252, R232, -INF , !P1 ;  /* 0xff800000e8fc7808 */ /* 0x000fe20004800000 */
[----:B------:R-:W-:Y:S01]  /*48b0*/  FMUL.FTZ R120, R126, R127 ;  /* 0x0000007f7e787220 */ /* 0x000fe20000410000 */
[----:B------:R-:W-:Y:S01]  /*48c0*/  FSEL R250, R233, -INF , !P0 ;  /* 0xff800000e9fa7808 */ /* 0x000fe20004000000 */
[----:B------:R-:W-:Y:S01]  /*48d0*/  FMUL.FTZ R127, R113, R248 ;  /* 0x000000f8717f7220 */ /* 0x000fe20000410000 */
[----:B------:R-:W-:Y:S01]  /*48e0*/  F2FP.BF16.PACK_AB R135, R112, R135 ;  /* 0x000000877087723e */ /* 0x000fe200000010ff */
[----:B------:R-:W-:Y:S01]  /*48f0*/  FMUL.FTZ R120, R120, R209 ;  /* 0x000000d178787220 */ /* 0x000fe20000410000 */
[----:B------:R-:W-:Y:S01]  /*4900*/  FSEL R248, R213, -INF , !P6 ;  /* 0xff800000d5f87808 */ /* 0x000fe20007000000 */
[--C-:B------:R-:W-:Y:S01]  /*4910*/  FADD.FTZ R117, R32, -R122.reuse ;  /* 0x8000007a20757221 */ /* 0x100fe20000010000 */
[----:B------:R-:W-:Y:S01]  /*4920*/  MUFU.EX2 R139, R134 ;  /* 0x00000086008b7308 */ /* 0x000fe20000000800 */
[----:B------:R-:W-:Y:S01]  /*4930*/  FFMA.FTZ R209, -R220, R220, 1 ;  /* 0x3f800000dcd17423 */ /* 0x000fe200000101dc */
[----:B------:R-:W-:Y:S01]  /*4940*/  F2FP.BF16.PACK_AB R113, R113, R126 ;  /* 0x0000007e7171723e */ /* 0x000fe200000010ff */
[----:B---3--:R-:W-:Y:S02]  /*4950*/  FMUL.FTZ R117, R116, R117 ;  /* 0x0000007574757220 */ /* 0x008fe40000410000 */
[--C-:B----4-:R-:W-:Y:S02]  /*4960*/  FADD.FTZ R124, R17, -R122.reuse ;  /* 0x8000007a117c7221 */ /* 0x110fe40000010000 */
[----:B------:R-:W-:Y:S01]  /*4970*/  STS [R200], R113 ;  /* 0x00000071c8007388 */ /* 0x000fe20000000800 */
[----:B------:R-:W-:Y:S01]  /*4980*/  FADD.FTZ R122, R33, -R122 ;  /* 0x8000007a217a7221 */ /* 0x000fe20000010000 */
[----:B------:R-:W-:Y:S01]  /*4990*/  F2FP.BF16.PACK_AB R33, R241, R116 ;  /* 0x00000074f121723e */ /* 0x000fe200000010ff */
[----:B------:R-:W-:Y:S01]  /*49a0*/  FMUL.FTZ R124, R115, R124 ;  /* 0x0000007c737c7220 */ /* 0x000fe20000410000 */
[----:B------:R-:W3:Y:S01]  /*49b0*/  MUFU.EX2 R130, R130 ;  /* 0x0000008200827308 */ /* 0x000ee20000000800 */
[----:B------:R-:W-:Y:S02]  /*49c0*/  FMUL.FTZ R122, R241, R122 ;  /* 0x0000007af17a7220 */ /* 0x000fe40000410000 */
[----:B------:R-:W-:Y:S02]  /*49d0*/  FFMA.FTZ R116, -R207, R207, 1 ;  /* 0x3f800000cf747423 */ /* 0x000fe400000101cf */
[--C-:B-1----:R-:W-:Y:S02]  /*49e0*/  FADD.FTZ R189, R7, -R108.reuse ;  /* 0x8000006c07bd7221 */ /* 0x102fe40000010000 */
[--C-:B------:R-:W-:Y:S02]  /*49f0*/  FADD.FTZ R32, R6, -R108.reuse ;  /* 0x8000006c06207221 */ /* 0x100fe40000010000 */
[----:B------:R-:W-:Y:S01]  /*4a00*/  FMUL.FTZ R122, R122, R187 ;  /* 0x000000bb7a7a7220 */ /* 0x000fe20000410000 */
[----:B------:R-:W1:Y:S01]  /*4a10*/  MUFU.EX2 R115, R138 ;  /* 0x0000008a00737308 */ /* 0x000e620000000800 */
[C---:B------:R-:W-:Y:S02]  /*4a20*/  FMUL.FTZ R189, R118.reuse, R189 ;  /* 0x000000bd76bd7220 */ /* 0x040fe40000410000 */
[----:B------:R-:W-:Y:S01]  /*4a30*/  FMUL.FTZ R32, R119, R32 ;  /* 0x0000002077207220 */ /* 0x000fe20000410000 */
[----:B------:R-:W-:Y:S01]  /*4a40*/  F2FP.BF16.PACK_AB R119, R118, R119 ;  /* 0x000000777677723e */ /* 0x000fe200000010ff */
[----:B------:R-:W-:Y:S02]  /*4a50*/  FFMA.FTZ R187, -R206, R206, 1 ;  /* 0x3f800000cebb7423 */ /* 0x000fe400000101ce */
[--C-:B------:R-:W-:Y:S02]  /*4a60*/  FADD.FTZ R112, R18, -R108.reuse ;  /* 0x8000006c12707221 */ /* 0x100fe40000010000 */
[----:B------:R4:W-:Y:S01]  /*4a70*/  STS [R200+0x400], R119 ;  /* 0x00040077c8007388 */ /* 0x0009e20000000800 */
[----:B------:R-:W-:Y:S01]  /*4a80*/  FMUL.FTZ R32, R32, R187 ;  /* 0x000000bb20207220 */ /* 0x000fe20000410000 */
[----:B------:R-:W1:Y:S01]  /*4a90*/  MUFU.EX2 R128, R128 ;  /* 0x0000008000807308 */ /* 0x000e620000000800 */
[----:B------:R-:W-:Y:S01]  /*4aa0*/  FMUL.FTZ R189, R189, R116 ;  /* 0x00000074bdbd7220 */ /* 0x000fe20000410000 */
[----:B------:R-:W-:Y:S01]  /*4ab0*/  STS [R202], R133 ;  /* 0x00000085ca007388 */ /* 0x000fe20000000800 */
[----:B--2---:R-:W-:Y:S01]  /*4ac0*/  FMUL.FTZ R112, R125, R112 ;  /* 0x000000707d707220 */ /* 0x004fe20000410000 */
[----:B---3--:R-:W-:Y:S01]  /*4ad0*/  F2FP.BF16.PACK_AB R125, R130, R125 ;  /* 0x0000007d827d723e */ /* 0x008fe200000010ff */
[--C-:B------:R-:W-:Y:S01]  /*4ae0*/  FFMA.FTZ R244, R244, c[0x0][0x29c], -R235.reuse ;  /* 0x0000a700f4f47a23 */ /* 0x100fe200000108eb */
[----:B------:R-:W-:Y:S01]  /*4af0*/  F2FP.BF16.PACK_AB R189, R189, R32 ;  /* 0x00000020bdbd723e */ /* 0x000fe200000010ff */
[--C-:B------:R-:W-:Y:S02]  /*4b00*/  FADD.FTZ R34, R34, -R108.reuse ;  /* 0x8000006c22227221 */ /* 0x100fe40000010000 */
[----:B------:R-:W-:Y:S01]  /*4b10*/  STS [R202+0x400], R125 ;  /* 0x0004007dca007388 */ /* 0x000fe20000000800 */
[--C-:B------:R-:W-:Y:S01]  /*4b20*/  FADD.FTZ R35, R35, -R108.reuse ;  /* 0x8000006c23237221 */ /* 0x100fe20000010000 */
[----:B------:R-:W-:Y:S01]  /*4b30*/  MUFU.EX2 R239, R239 ;  /* 0x000000ef00ef7308 */ /* 0x000fe20000000800 */
[----:B------:R-:W-:Y:S01]  /*4b40*/  FMUL.FTZ R127, R127, R210 ;  /* 0x000000d27f7f7220 */ /* 0x000fe20000410000 */
[----:B------:R-:W-:Y:S01]  /*4b50*/  FSEL R210, R217, -INF , !P4 ;  /* 0xff800000d9d27808 */ /* 0x000fe20006000000 */
[--C-:B------:R-:W-:Y:S02]  /*4b60*/  FFMA.FTZ R248, R248, c[0x0][0x29c], -R235.reuse ;  /* 0x0000a700f8f87a23 */ /* 0x100fe400000108eb */
[----:B------:R-:W-:Y:S01]  /*4b70*/  FMUL.FTZ R112, R112, R209 ;  /* 0x000000d170707220 */ /* 0x000fe20000410000 */
[----:B------:R-:W-:Y:S01]  /*4b80*/  F2FP.BF16.PACK_AB R127, R127, R120 ;  /* 0x000000787f7f723e */ /* 0x000fe200000010ff */
[----:B------:R-:W-:Y:S01]  /*4b90*/  FMUL.FTZ R34, R121, R34 ;  /* 0x0000002279227220 */ /* 0x000fe20000410000 */
[----:B------:R-:W-:Y:S01]  /*4ba0*/  F2FP.BF16.PACK_AB R121, R240, R121 ;  /* 0x00000079f079723e */ /* 0x000fe200000010ff */
[--C-:B------:R-:W-:Y:S01]  /*4bb0*/  FFMA.FTZ R246, R246, c[0x0][0x29c], -R235.reuse ;  /* 0x0000a700f6f67a23 */ /* 0x100fe200000108eb */
[----:B------:R-:W-:Y:S01]  /*4bc0*/  MUFU.EX2 R244, R244 ;  /* 0x000000f400f47308 */ /* 0x000fe20000000800 */
[----:B------:R-:W-:Y:S02]  /*4bd0*/  FMUL.FTZ R35, R240, R35 ;  /* 0x00000023f0237220 */ /* 0x000fe40000410000 */
[--C-:B------:R-:W-:Y:S02]  /*4be0*/  FADD.FTZ R32, R22, -R108.reuse ;  /* 0x8000006c16207221 */ /* 0x100fe40000010000 */
[----:B------:R-:W-:Y:S02]  /*4bf0*/  FADD.FTZ R207, R23, -R108 ;  /* 0x8000006c17cf7221 */ /* 0x000fe40000010000 */
[--C-:B------:R-:W-:Y:S02]  /*4c00*/  FFMA.FTZ R210, R210, c[0x0][0x29c], -R235.reuse ;  /* 0x0000a700d2d27a23 */ /* 0x100fe400000108eb */
[----:B------:R-:W-:Y:S01]  /*4c10*/  FMUL.FTZ R34, R34, R237 ;  /* 0x000000ed22227220 */ /* 0x000fe20000410000 */
[----:B------:R-:W2:Y:S01]  /*4c20*/  MUFU.EX2 R209, R248 ;  /* 0x000000f800d17308 */ /* 0x000ea20000000800 */
[----:B------:R-:W-:Y:S02]  /*4c30*/  FMUL.FTZ R35, R35, R238 ;  /* 0x000000ee23237220 */ /* 0x000fe40000410000 */
[----:B------:R-:W-:Y:S02]  /*4c40*/  FMUL.FTZ R124, R124, R219 ;  /* 0x000000db7c7c7220 */ /* 0x000fe40000410000 */
[----:B------:R-:W-:Y:S01]  /*4c50*/  FMUL.FTZ R219, R131, R32 ;  /* 0x0000002083db7220 */ /* 0x000fe20000410000 */
[C---:B------:R-:W-:Y:S01]  /*4c60*/  F2FP.BF16.PACK_AB R131, R188.reuse, R131 ;  /* 0x00000083bc83723e */ /* 0x040fe200000010ff */
[----:B------:R-:W-:Y:S01]  /*4c70*/  FFMA.FTZ R32, -R225, R225, 1 ;  /* 0x3f800000e1207423 */ /* 0x000fe200000101e1 */
[----:B-1----:R-:W-:Y:S01]  /*4c80*/  F2FP.BF16.PACK_AB R225, R115, R132 ;  /* 0x0000008473e1723e */ /* 0x002fe200000010ff */
[----:B------:R-:W-:Y:S01]  /*4c90*/  FMUL.FTZ R207, R188, R207 ;  /* 0x000000cfbccf7220 */ /* 0x000fe20000410000 */
[----:B------:R-:W-:Y:S01]  /*4ca0*/  MUFU.EX2 R246, R246 ;  /* 0x000000f600f67308 */ /* 0x000fe20000000800 */
[----:B------:R-:W-:Y:S01]  /*4cb0*/  FFMA.FTZ R116, -R221, R221, 1 ;  /* 0x3f800000dd747423 */ /* 0x000fe200000101dd */
[----:B------:R-:W-:Y:S01]  /*4cc0*/  F2FP.BF16.PACK_AB R221, R35, R34 ;  /* 0x0000002223dd723e */ /* 0x000fe200000010ff */
[----:B------:R-:W-:Y:S01]  /*4cd0*/  FMUL.FTZ R219, R219, R224 ;  /* 0x000000e0dbdb7220 */ /* 0x000fe20000410000 */
[----:B------:R-:W-:Y:S01]  /*4ce0*/  F2FP.BF16.PACK_AB R35, R111, R128 ;  /* 0x000000806f23723e */ /* 0x000fe200000010ff */
[----:B------:R-:W-:Y:S02]  /*4cf0*/  FMUL.FTZ R32, R207, R32 ;  /* 0x00000020cf207220 */ /* 0x000fe40000410000 */
[----:B-----5:R-:W-:Y:S02]  /*4d00*/  FADD.FTZ R34, R13, -R114 ;  /* 0x800000720d227221 */ /* 0x020fe40000010000 */
[----:B------:R1:W-:Y:S01]  /*4d10*/  STS [R200+0x1000], R35 ;  /* 0x00100023c8007388 */ /* 0x0003e20000000800 */
[----:B------:R-:W3:Y:S01]  /*4d20*/  MUFU.EX2 R223, R210 ;  /* 0x000000d200df7308 */ /* 0x000ee20000000800 */
[----:B------:R-:W-:Y:S01]  /*4d30*/  FADD.FTZ R187, R19, -R108 ;  /* 0x8000006c13bb7221 */ /* 0x000fe20000010000 */
[----:B------:R-:W-:Y:S01]  /*4d40*/  F2FP.BF16.PACK_AB R219, R32, R219 ;  /* 0x000000db20db723e */ /* 0x000fe200000010ff */
[----:B------:R-:W-:Y:S02]  /*4d50*/  FMUL.FTZ R34, R115, R34 ;  /* 0x0000002273227220 */ /* 0x000fe40000410000 */
[--C-:B------:R-:W-:Y:S02]  /*4d60*/  FADD.FTZ R108, R25, -R114.reuse ;  /* 0x80000072196c7221 */ /* 0x100fe40000010000 */
[--C-:B------:R-:W-:Y:S02]  /*4d70*/  FADD.FTZ R115, R24, -R114.reuse ;  /* 0x8000007218737221 */ /* 0x100fe40000010000 */
[--C-:B------:R-:W-:Y:S01]  /*4d80*/  FADD.FTZ R32, R9, -R114.reuse ;  /* 0x8000007209207221 */ /* 0x100fe20000010000 */
[----:B------:R-:W5:Y:S01]  /*4d90*/  MUFU.EX2 R242, R242 ;  /* 0x000000f200f27308 */ /* 0x000f620000000800 */
[----:B------:R-:W-:Y:S02]  /*4da0*/  FMUL.FTZ R108, R139, R108 ;  /* 0x0000006c8b6c7220 */ /* 0x000fe40000410000 */
[----:B------:R-:W-:Y:S02]  /*4db0*/  FMUL.FTZ R115, R136, R115 ;  /* 0x0000007388737220 */ /* 0x000fe40000410000 */
[----:B------:R-:W-:Y:S02]  /*4dc0*/  FMUL.FTZ R32, R111, R32 ;  /* 0x000000206f207220 */ /* 0x000fe40000410000 */
[----:B------:R-:W-:Y:S02]  /*4dd0*/  FMUL.FTZ R108, R108, R227 ;  /* 0x000000e36c6c7220 */ /* 0x000fe40000410000 */
[----:B------:R-:W-:Y:S02]  /*4de0*/  FMUL.FTZ R115, R115, R226 ;  /* 0x000000e273737220 */ /* 0x000fe40000410000 */
[--C-:B------:R-:W-:Y:S02]  /*4df0*/  FADD.FTZ R111, R12, -R114.reuse ;  /* 0x800000720c6f7221 */ /* 0x100fe40000010000 */
[----:B------:R-:W-:Y:S01]  /*4e00*/  FMUL.FTZ R32, R32, R211 ;  /* 0x000000d320207220 */ /* 0x000fe20000410000 */
[----:B------:R-:W-:Y:S01]  /*4e10*/  F2FP.BF16.PACK_AB R227, R108, R115 ;  /* 0x000000736ce3723e */ /* 0x000fe200000010ff */
[--C-:B------:R-:W-:Y:S01]  /*4e20*/  FADD.FTZ R207, R8, -R114.reuse ;  /* 0x8000007208cf7221 */ /* 0x100fe20000010000 */
[----:B--2---:R-:W-:Y:S01]  /*4e30*/  F2FP.BF16.PACK_AB R115, R209, R244 ;  /* 0x000000f4d173723e */ /* 0x004fe200000010ff */
[--C-:B------:R-:W-:Y:S02]  /*4e40*/  FADD.FTZ R211, R28, -R114.reuse ;  /* 0x800000721cd37221 */ /* 0x100fe40000010000 */
[----:B------:R-:W-:Y:S02]  /*4e50*/  FADD.FTZ R114, R29, -R114 ;  /* 0x800000721d727221 */ /* 0x000fe40000010000 */
[----:B------:R2:W-:Y:S01]  /*4e60*/  STS [R200+0x1400], R115 ;  /* 0x00140073c8007388 */ /* 0x0005e20000000800 */
[----:B------:R-:W-:Y:S02]  /*4e70*/  FFMA.FTZ R231, -R231, R231, 1 ;  /* 0x3f800000e7e77423 */ /* 0x000fe400000101e7 */
[----:B------:R-:W-:Y:S01]  /*4e80*/  FMUL.FTZ R114, R239, R114 ;  /* 0x00000072ef727220 */ /* 0x000fe20000410000 */
[----:B------:R-:W-:Y:S01]  /*4e90*/  STS [R202+0x1000], R225 ;  /* 0x001000e1ca007388 */ /* 0x000fe20000000800 */
[--C-:B------:R-:W-:Y:S02]  /*4ea0*/  FFMA.FTZ R110, R110, c[0x0][0x29c], -R235.reuse ;  /* 0x0000a7006e6e7a23 */ /* 0x100fe400000108eb */
[----:B------:R-:W-:Y:S01]  /*4eb0*/  FMUL.FTZ R114, R114, R231 ;  /* 0x000000e772727220 */ /* 0x000fe20000410000 */
[----:B---3--:R-:W-:Y:S01]  /*4ec0*/  F2FP.BF16.PACK_AB R231, R223, R246 ;  /* 0x000000f6dfe7723e */ /* 0x008fe200000010ff */
[--C-:B------:R-:W-:Y:S02]  /*4ed0*/  FFMA.FTZ R109, R109, c[0x0][0x29c], -R235.reuse ;  /* 0x0000a7006d6d7a23 */ /* 0x100fe400000108eb */
[----:B------:R-:W-:Y:S01]  /*4ee0*/  MUFU.EX2 R110, R110 ;  /* 0x0000006e006e7308 */ /* 0x000fe20000000800 */
[----:B------:R-:W-:Y:S01]  /*4ef0*/  FMUL.FTZ R111, R132, R111 ;  /* 0x0000006f846f7220 */ /* 0x000fe20000410000 */
[----:B------:R-:W-:Y:S01]  /*4f00*/  STS [R202+0x1400], R231 ;  /* 0x001400e7ca007388 */ /* 0x000fe20000000800 */
[--C-:B------:R-:W-:Y:S02]  /*4f10*/  FFMA.FTZ R252, R252, c[0x0][0x29c], -R235.reuse ;  /* 0x0000a700fcfc7a23 */ /* 0x100fe400000108eb */
[----:B------:R-:W-:Y:S01]  /*4f20*/  FFMA.FTZ R235, R250, c[0x0][0x29c], -R235 ;  /* 0x0000a700faeb7a23 */ /* 0x000fe200000108eb */
[----:B------:R-:W-:Y:S01]  /*4f30*/  STS [R200+0x2000], R137 ;  /* 0x00200089c8007388 */ /* 0x000fe20000000800 */
[--C-:B----4-:R-:W-:Y:S02]  /*4f40*/  FADD.FTZ R119, R10, -R123.reuse ;  /* 0x8000007b0a777221 */ /* 0x110fe40000010000 */
[--C-:B-1----:R-:W-:Y:S01]  /*4f50*/  FADD.FTZ R35, R14, -R123.reuse ;  /* 0x8000007b0e237221 */ /* 0x102fe20000010000 */
[----:B------:R-:W-:Y:S01]  /*4f60*/  STS [R200+0x2400], R131 ;  /* 0x00240083c8007388 */ /* 0x000fe20000000800 */
[----:B------:R-:W1:Y:S01]  /*4f70*/  MUFU.EX2 R109, R109 ;  /* 0x0000006d006d7308 */ /* 0x000e620000000800 */
[----:B------:R-:W-:Y:S02]  /*4f80*/  FFMA.FTZ R215, -R215, R215, 1 ;  /* 0x3f800000d7d77423 */ /* 0x000fe400000101d7 */
[----:B------:R3:W-:Y:S01]  /*4f90*/  STS [R202+0x2000], R33 ;  /* 0x00200021ca007388 */ /* 0x0007e20000000800 */
[--C-:B--2---:R-:W-:Y:S02]  /*4fa0*/  FADD.FTZ R115, R30, -R123.reuse ;  /* 0x8000007b1e737221 */ /* 0x104fe40000010000 */
[----:B------:R-:W-:Y:S01]  /*4fb0*/  FMUL.FTZ R34, R34, R215 ;  /* 0x000000d722227220 */ /* 0x000fe20000410000 */
[----:B------:R-:W-:Y:S01]  /*4fc0*/  STS [R202+0x2400], R121 ;  /* 0x00240079ca007388 */ /* 0x000fe20000000800 */
[----:B------:R-:W-:Y:S01]  /*4fd0*/  F2FP.BF16.PACK_AB R215, R139, R136 ;  /* 0x000000888bd7723e */ /* 0x000fe200000010ff */
[----:B------:R-:W-:Y:S01]  /*4fe0*/  FMUL.FTZ R207, R128, R207 ;  /* 0x000000cf80cf7220 */ /* 0x000fe20000410000 */
[----:B------:R-:W-:Y:S01]  /*4ff0*/  MUFU.EX2 R252, R252 ;  /* 0x000000fc00fc7308 */ /* 0x000fe20000000800 */
[----:B-----5:R-:W-:Y:S01]  /*5000*/  F2FP.BF16.PACK_AB R139, R239, R242 ;  /* 0x000000f2ef8b723e */ /* 0x020fe200000010ff */
[----:B------:R-:W-:Y:S01]  /*5010*/  FMUL.FTZ R111, R111, R214 ;  /* 0x000000d66f6f7220 */ /* 0x000fe20000410000 */
[----:B------:R-:W-:Y:S01]  /*5020*/  STS [R200+0x3000], R215 ;  /* 0x003000d7c8007388 */ /* 0x000fe20000000800 */
[----:B------:R-:W-:Y:S02]  /*5030*/  FMUL.FTZ R207, R207, R208 ;  /* 0x000000d0cfcf7220 */ /* 0x000fe40000410000 */
[----:B------:R-:W-:Y:S01]  /*5040*/  FMUL.FTZ R187, R130, R187 ;  /* 0x000000bb82bb7220 */ /* 0x000fe20000410000 */
[----:B------:R-:W-:Y:S01]  /*5050*/  F2FP.BF16.PACK_AB R111, R34, R111 ;  /* 0x0000006f226f723e */ /* 0x000fe200000010ff */
[--C-:B------:R-:W-:Y:S01]  /*5060*/  FADD.FTZ R34, R15, -R123.reuse ;  /* 0x8000007b0f227221 */ /* 0x100fe20000010000 */
[----:B------:R-:W-:Y:S01]  /*5070*/  F2FP.BF16.PACK_AB R207, R32, R207 ;  /* 0x000000cf20cf723e */ /* 0x000fe200000010ff */
[----:B------:R-:W3:Y:S01]  /*5080*/  MUFU.EX2 R235, R235 ;  /* 0x000000eb00eb7308 */ /* 0x000ee20000000800 */
[--C-:B------:R-:W-:Y:S01]  /*5090*/  FADD.FTZ R32, R11, -R123.reuse ;  /* 0x8000007b0b207221 */ /* 0x100fe20000010000 */
[----:B------:R-:W-:Y:S01]  /*50a0*/  IADD3 R130, R181, UR4, RZ ;  /* 0x00000004b5827c10 */ /* 0x000fe2000fffe0ff */
[----:B------:R-:W-:Y:S01]  /*50b0*/  FMUL.FTZ R187, R187, R116 ;  /* 0x00000074bbbb7220 */ /* 0x000fe20000410000 */
[----:B-1----:R-:W-:Y:S01]  /*50c0*/  F2FP.BF16.PACK_AB R113, R109, R110 ;  /* 0x0000006e6d71723e */ /* 0x002fe200000010ff */
[----:B------:R-:W-:Y:S01]  /*50d0*/  FMUL.FTZ R129, R129, R218 ;  /* 0x000000da81817220 */ /* 0x000fe20000410000 */
[----:B------:R-:W-:Y:S01]  /*50e0*/  LEA R130, R130, 0x8080, 0x1 ;  /* 0x0000808082827811 */ /* 0x000fe200078e08ff */
[----:B------:R-:W-:Y:S01]  /*50f0*/  FMUL.FTZ R117, R117, R234 ;  /* 0x000000ea75757220 */ /* 0x000fe20000410000 */
[----:B------:R-:W-:Y:S01]  /*5100*/  F2FP.BF16.PACK_AB R187, R187, R112 ;  /* 0x00000070bbbb723e */ /* 0x000fe200000010ff */
[----:B------:R1:W-:Y:S01]  /*5110*/  STS [R200+0x3400], R113 ;  /* 0x00340071c8007388 */ /* 0x0003e20000000800 */
[----:B------:R-:W-:Y:S01]  /*5120*/  F2FP.BF16.PACK_AB R129, R124, R129 ;  /* 0x000000817c81723e */ /* 0x000fe200000010ff */
[----:B------:R-:W-:Y:S01]  /*5130*/  FFMA.FTZ R228, -R228, R228, 1 ;  /* 0x3f800000e4e47423 */ /* 0x000fe200000101e4 */
[----:B------:R-:W-:Y:S01]  /*5140*/  F2FP.BF16.PACK_AB R117, R122, R117 ;  /* 0x000000757a75723e */ /* 0x000fe200000010ff */
[----:B------:R-:W-:Y:S01]  /*5150*/  STS [R202+0x3000], R139 ;  /* 0x0030008bca007388 */ /* 0x000fe20000000800 */
[----:B------:R-:W-:Y:S01]  /*5160*/  FMUL.FTZ R119, R244, R119 ;  /* 0x00000077f4777220 */ /* 0x000fe20000410000 */
[----:B------:R-:W-:Y:S01]  /*5170*/  IADD3 R128, R175, R130, RZ ;  /* 0x00000082af807210 */ /* 0x000fe20007ffe0ff */
[----:B------:R-:W-:Y:S01]  /*5180*/  FMUL.FTZ R32, R209, R32 ;  /* 0x00000020d1207220 */ /* 0x000fe20000410000 */
[----:B------:R-:W-:Y:S01]  /*5190*/  IADD3 R11, R192, 0x2, RZ ;  /* 0x00000002c00b7810 */ /* 0x000fe20007ffe0ff */
[----:B------:R-:W-:Y:S02]  /*51a0*/  FFMA.FTZ R212, -R212, R212, 1 ;  /* 0x3f800000d4d47423 */ /* 0x000fe400000101d4 */
[----:B------:R-:W-:Y:S01]  /*51b0*/  FFMA.FTZ R213, -R213, R213, 1 ;  /* 0x3f800000d5d57423 */ /* 0x000fe200000101d5 */
[----:B------:R-:W-:Y:S01]  /*51c0*/  ISETP.GE.AND P0, PT, R11, R195, PT ;  /* 0x000000c30b00720c */ /* 0x000fe20003f06270 */
[----:B------:R-:W-:Y:S01]  /*51d0*/  FMUL.FTZ R119, R119, R212 ;  /* 0x000000d477777220 */ /* 0x000fe20000410000 */
[----:B---3--:R-:W-:Y:S01]  /*51e0*/  F2FP.BF16.PACK_AB R33, R235, R252 ;  /* 0x000000fceb21723e */ /* 0x008fe200000010ff */
[----:B------:R-:W-:Y:S02]  /*51f0*/  FMUL.FTZ R32, R32, R213 ;  /* 0x000000d520207220 */ /* 0x000fe40000410000 */
[----:B------:R-:W-:Y:S02]  /*5200*/  FFMA.FTZ R229, -R229, R229, 1 ;  /* 0x3f800000e5e57423 */ /* 0x000fe400000101e5 */
[----:B------:R-:W-:Y:S01]  /*5210*/  STS [R202+0x3400], R33 ;  /* 0x00340021ca007388 */ /* 0x000fe20000000800 */
[----:B------:R-:W-:Y:S01]  /*5220*/  FMUL.FTZ R35, R246, R35 ;  /* 0x00000023f6237220 */ /* 0x000fe20000410000 */
[----:B------:R-:W-:Y:S01]  /*5230*/  F2FP.BF16.PACK_AB R119, R32, R119 ;  /* 0x000000772077723e */ /* 0x000fe200000010ff */
[----:B------:R-:W-:Y:S01]  /*5240*/  FMUL.FTZ R34, R223, R34 ;  /* 0x00000022df227220 */ /* 0x000fe20000410000 */
[----:B------:R-:W-:Y:S01]  /*5250*/  BAR.SYNC.DEFER_BLOCKING 0x0 ;  /* 0x0000000000007b1d */ /* 0x000fe20000010000 */
[----:B------:R-:W-:Y:S02]  /*5260*/  FFMA.FTZ R216, -R216, R216, 1 ;  /* 0x3f800000d8d87423 */ /* 0x000fe400000101d8 */
[----:B------:R-:W-:Y:S02]  /*5270*/  FFMA.FTZ R217, -R217, R217, 1 ;  /* 0x3f800000d9d97423 */ /* 0x000fe400000101d9 */
[----:B------:R-:W-:Y:S02]  /*5280*/  FMUL.FTZ R35, R35, R216 ;  /* 0x000000d823237220 */ /* 0x000fe40000410000 */
[----:B------:R-:W-:Y:S02]  /*5290*/  FMUL.FTZ R34, R34, R217 ;  /* 0x000000d922227220 */ /* 0x000fe40000410000 */
[--C-:B-1----:R-:W-:Y:S02]  /*52a0*/  FADD.FTZ R113, R26, -R123.reuse ;  /* 0x8000007b1a717221 */ /* 0x102fe40000010000 */
[--C-:B------:R-:W-:Y:S01]  /*52b0*/  FADD.FTZ R32, R27, -R123.reuse ;  /* 0x8000007b1b207221 */ /* 0x100fe20000010000 */
[----:B------:R-:W-:Y:S01]  /*52c0*/  F2FP.BF16.PACK_AB R35, R34, R35 ;  /* 0x000000232223723e */ /* 0x000fe200000010ff */
[----:B------:R-:W-:Y:S02]  /*52d0*/  FADD.FTZ R34, R31, -R123 ;  /* 0x8000007b1f227221 */ /* 0x000fe40000010000 */
[----:B------:R-:W-:Y:S02]  /*52e0*/  FMUL.FTZ R113, R110, R113 ;  /* 0x000000716e717220 */ /* 0x000fe40000410000 */
[----:B------:R-:W-:Y:S02]  /*52f0*/  FMUL.FTZ R32, R109, R32 ;  /* 0x000000206d207220 */ /* 0x000fe40000410000 */
[----:B------:R-:W-:Y:S02]  /*5300*/  FMUL.FTZ R113, R113, R228 ;  /* 0x000000e471717220 */ /* 0x000fe40000410000 */
[----:B------:R-:W-:Y:S02]  /*5310*/  FMUL.FTZ R32, R32, R229 ;  /* 0x000000e520207220 */ /* 0x000fe40000410000 */
[----:B------:R-:W-:Y:S01]  /*5320*/  FMUL.FTZ R115, R252, R115 ;  /* 0x00000073fc737220 */ /* 0x000fe20000410000 */
[----:B------:R-:W-:Y:S01]  /*5330*/  STS [R200+0x4000], R127 ;  /* 0x0040007fc8007388 */ /* 0x000fe20000000800 */
[----:B------:R-:W-:Y:S01]  /*5340*/  FMUL.FTZ R34, R235, R34 ;  /* 0x00000022eb227220 */ /* 0x000fe20000410000 */
[----:B------:R-:W-:Y:S01]  /*5350*/  F2FP.BF16.PACK_AB R125, R32, R113 ;  /* 0x00000071207d723e */ /* 0x000fe200000010ff */
[----:B------:R-:W-:Y:S01]  /*5360*/  FFMA.FTZ R232, -R232, R232, 1 ;  /* 0x3f800000e8e87423 */ /* 0x000fe200000101e8 */
[----:B------:R-:W-:Y:S01]  /*5370*/  STS [R200+0x4400], R189 ;  /* 0x004400bdc8007388 */ /* 0x000fe20000000800 */
[----:B------:R-:W-:Y:S02]  /*5380*/  FFMA.FTZ R233, -R233, R233, 1 ;  /* 0x3f800000e9e97423 */ /* 0x000fe400000101e9 */
[----:B------:R-:W-:Y:S01]  /*5390*/  FMUL.FTZ R211, R242, R211 ;  /* 0x000000d3f2d37220 */ /* 0x000fe20000410000 */
[----:B------:R-:W-:Y:S01]  /*53a0*/  STS [R202+0x4000], R129 ;  /* 0x00400081ca007388 */ /* 0x000fe20000000800 */
[----:B------:R-:W-:Y:S02]  /*53b0*/  FFMA.FTZ R230, -R230, R230, 1 ;  /* 0x3f800000e6e67423 */ /* 0x000fe400000101e6 */
[----:B------:R-:W-:Y:S01]  /*53c0*/  FMUL.FTZ R115, R115, R232 ;  /* 0x000000e873737220 */ /* 0x000fe20000410000 */
[----:B------:R-:W-:Y:S01]  /*53d0*/  STS [R202+0x4400], R187 ;  /* 0x004400bbca007388 */ /* 0x000fe20000000800 */
[----:B------:R-:W-:Y:S02]  /*53e0*/  FMUL.FTZ R34, R34, R233 ;  /* 0x000000e922227220 */ /* 0x000fe40000410000 */
[----:B------:R-:W-:Y:S01]  /*53f0*/  FMUL.FTZ R211, R211, R230 ;  /* 0x000000e6d3d37220 */ /* 0x000fe20000410000 */
[----:B------:R-:W-:Y:S02]  /*5400*/  STS [R200+0x5000], R207 ;  /* 0x005000cfc8007388 */ /* 0x000fe40000000800 */
[----:B------:R-:W-:Y:S02]  /*5410*/  F2FP.BF16.PACK_AB R131, R34, R115 ;  /* 0x000000732283723e */ /* 0x000fe400000010ff */
[----:B------:R-:W-:Y:S01]  /*5420*/  STS [R200+0x5400], R119 ;  /* 0x00540077c8007388 */ /* 0x000fe20000000800 */
[----:B------:R-:W-:Y:S03]  /*5430*/  F2FP.BF16.PACK_AB R211, R114, R211 ;  /* 0x000000d372d3723e */ /* 0x000fe600000010ff */
        /* <DEDUP_REMOVED lines=11> */
[----:B------:R-:W1:Y:S08]  /*54f0*/  LDSM.16.MT88.4 R100, [R130] ;  /* 0x000000008264783b */ /* 0x000e700000004200 */
[----:B------:R-:W2:Y:S08]  /*5500*/  LDSM.16.MT88.4 R104, [R184+0xe480] ;  /* 0x00e48000b868783b */ /* 0x000eb00000004200 */
[----:B------:R-:W3:Y:S08]  /*5510*/  LDSM.16.MT88.4 R108, [R128] ;  /* 0x00000000806c783b */ /* 0x000ef00000004200 */
        /* <DEDUP_REMOVED lines=55> */
[----:B------:R-:W-:Y:S05]  /*5890*/  CALL.REL.NOINC `($_ZN7cutlass13device_kernelIN5flash19enable_sm80_to_sm89INS1_16FlashAttnBwdSm80INS1_25CollectiveMainloopBwdSm80ILi2ELi2EN4cute5tupleIJNS5_1CILi64EEENS7_ILi128EEES8_EEENS_10bfloat16_tEfNS_4arch4Sm80ELb0ELb1ELb1ELb0ELb0ELb0ELb0ELb0ELi2ELi2ELi4ELi2ELb1EEENS1_21CollectiveEpilogueBwdISA_SB_SD_Li256ELb0ELb0ELi2EEENS1_19SingleTileSchedulerILb0ELb0ELb0ELi128EEEEEEEEEvNT_6ParamsE$_ZZN5flash25CollectiveMainloopBwdSm80ILi2ELi2EN4cute5tupleIJNS1_1CILi64EEENS3_ILi128EEES4_EEEN7cutlass10bfloat16_tEfNS7_4arch4Sm80ELb0ELb1ELb1ELb0ELb0ELb0ELb0ELb0ELi2ELi2ELi4ELi2ELb1EE3mmaINS_16FlashAttnBwdSm80ISB_NS_21CollectiveEpilogueBwdIS6_S8_SA_Li256ELb0ELb0ELi2EEENS_19SingleTileSchedulerILb0ELb0ELb0ELi128EEEE13SharedStorageENS1_6TensorINS1_11ArrayEngineIfLm32EEENS1_6LayoutINS2_IJNS2_IJNS3_ILi2EEESO_EEESO_NS3_ILi4EEEEEENS2_IJNS2_IJNS3_ILi1EEESO_EEESQ_NS3_ILi8EEEEEEEEEEEEbRKNSB_6ParamsERT0_S12_iNS2_IJiiiEEERT_ENKUliiE0_clEii) ;  /* 0x00005f9000007944 */ /* 0x000fea0003c00000 */
[----:B------:R-:W-:Y:S05]  /*58a0*/  BSYNC B0 ;  /* 0x0000000000007941 */ /* 0x000fea0003800000 */
.L_x_247:
[-C--:B-1-34-:R-:W-:Y:S01]  /*58b0*/  HMMA.16816.F32.BF16 R4, R32, R100.reuse, RZ ;  /* 0x000000642004723c */ /* 0x09afe200000418ff */
[----:B------:R-:W-:Y:S01]  /*58c0*/  LDSM.16.M88.4 R20, [R177] ;  /* 0x00000000b114783b */ /* 0x000fe20000000200 */
[----:B------:R-:W-:Y:S01]  /*58d0*/  ULDC.64 UR6, c[0x0][0x238] ;  /* 0x00008e0000067ab9 */ /* 0x000fe20000000a00 */
[----:B------:R-:W1:Y:S01]  /*58e0*/  S2UR UR19, SR_CTAID.Y ;  /* 0x00000000001379c3 */ /* 0x000e620000002600 */
[--C-:B------:R-:W-:Y:S01]  /*58f0*/  SHF.R.S32.HI R197, RZ, 0x1f, R196.reuse ;  /* 0x0000001fffc57819 */ /* 0x100fe200000114c4 */
[----:B------:R-:W2:Y:S01]  /*5900*/  LDSM.16.MT88.4 R24, [R180+0x1000] ;  /* 0x00100000b418783b */ /* 0x000ea20000004200 */
[----:B------:R-:W-:Y:S02]  /*5910*/  UISETP.GE.AND UP2, UPT, UR5, 0x1, UPT ;  /* 0x000000010500788c */ /* 0x000fe4000bf46270 */
[C---:B------:R-:W-:Y:S01]  /*5920*/  HMMA.16816.F32.BF16 R8, R104.reuse, R100, RZ ;  /* 0x000000646808723c */ /* 0x040fe200000418ff */
[----:B------:R-:W3:Y:S01]  /*5930*/  LDSM.16.M88.4 R28, [R177+0x1000] ;  /* 0x00100000b11c783b */ /* 0x000ee20000000200 */
[----:B------:R-:W-:Y:S02]  /*5940*/  UISETP.GE.AND UP1, UPT, UR18, 0x1, UPT ;  /* 0x000000011200788c */ /* 0x000fe4000bf26270 */
[----:B------:R-:W-:Y:S01]  /*5950*/  UISETP.GE.AND UP0, UPT, UR17, 0x1, UPT ;  /* 0x000000011100788c */ /* 0x000fe2000bf06270 */
[----:B------:R-:W-:Y:S03]  /*5960*/  LDSM.16.M88.4 R112, [R179+0x3000] ;  /* 0x00300000b370783b */ /* 0x000fe60000000200 */
[-C--:B------:R-:W-:Y:S01]  /*5970*/  HMMA.16816.F32.BF16 R12, R104, R102.reuse, RZ ;  /* 0x00000066680c723c */ /* 0x080fe200000418ff */
[----:B------:R-:W-:Y:S04]  /*5980*/  LDSM.16.M88.4 R104, [R176+0x1000] ;  /* 0x00100000b068783b */ /* 0x000fe80000000200 */
[----:B------:R-:W0:Y:S03]  /*5990*/  LDGDEPBAR ;  /* 0x00000000000079af */ /* 0x000e260000000000 */
[----:B------:R-:W-:Y:S01]  /*59a0*/  HMMA.16816.F32.BF16 R16, R32, R102, RZ ;  /* 0x000000662010723c */ /* 0x000fe200000418ff */
[----:B------:R-:W-:Y:S04]  /*59b0*/  LDSM.16.M88.4 R32, [R176] ;  /* 0x00000000b020783b */ /* 0x000fe80000000200 */
[----:B------:R-:W4:Y:S03]  /*59c0*/  LDSM.16.MT88.4 R100, [R180+0x1800] ;  /* 0x00180000b464783b */ /* 0x000f260000004200 */
[-C--:B------:R-:W-:Y:S08]  /*59d0*/  HMMA.16816.F32.BF16 R4, R108, R128.reuse, R4 ;  /* 0x000000806c04723c */ /* 0x080ff00000041804 */
[C---:B------:R-:W-:Y:S08]  /*59e0*/  HMMA.16816.F32.BF16 R8, R132.reuse, R128, R8 ;  /* 0x000000808408723c */ /* 0x040ff00000041808 */
[-C--:B------:R-:W-:Y:S08]  /*59f0*/  HMMA.16816.F32.BF16 R12, R132, R130.reuse, R12 ;  /* 0x00000082840c723c */ /* 0x080ff0000004180c */
[----:B------:R-:W-:Y:S01]  /*5a00*/  HMMA.16816.F32.BF16 R16, R108, R130, R16 ;  /* 0x000000826c10723c */ /* 0x000fe20000041810 */
[----:B------:R-:W-:Y:S07]  /*5a10*/  LDSM.16.MT88.4 R108, [R180+0x2000] ;  /* 0x00200000b46c783b */ /* 0x000fee0000004200 */
[-C--:B--2---:R-:W-:Y:S01]  /*5a20*/  HMMA.16816.F32.BF16 R4, R20, R24.reuse, R4 ;  /* 0x000000181404723c */ /* 0x084fe20000041804 */
[----:B-1----:R-:W-:Y:S04]  /*5a30*/  USHF.R.S32.HI UR20, URZ, 0x1f, UR19 ;  /* 0x0000001f3f147899 */ /* 0x002fe80008011413 */
[----:B------:R-:W-:Y:S02]  /*5a40*/  UIMAD UR6, UR20, UR6, URZ ;  /* 0x00000006140672a4 */ /* 0x000fe4000f8e023f */
[----:B------:R-:W-:Y:S01]  /*5a50*/  UIADD3 UR20, UR5, 0x1, URZ ;  /* 0x0000000105147890 */ /* 0x000fe2000fffe03f */
[C---:B---3--:R-:W-:Y:S01]  /*5a60*/  HMMA.16816.F32.BF16 R8, R28.reuse, R24, R8 ;  /* 0x000000181c08723c */ /* 0x048fe20000041808 */
[----:B------:R-:W-:Y:S02]  /*5a70*/  UIMAD UR6, UR19, UR7, UR6 ;  /* 0x00000007130672a4 */ /* 0x000fe4000f8e0206 */
[----:B------:R-:W-:Y:S05]  /*5a80*/  USEL UR5, UR20, URZ, !UP2 ;  /* 0x0000003f14057287 */ /* 0x000fea000d000000 */
[-C--:B------:R-:W-:Y:S01]  /*5a90*/  HMMA.16816.F32.BF16 R12, R28, R26.reuse, R12 ;  /* 0x0000001a1c0c723c */ /* 0x080fe2000004180c */
[----:B------:R-:W1:Y:S07]  /*5aa0*/  LDSM.16.M88.4 R28, [R179+0x2000] ;  /* 0x00200000b31c783b */ /* 0x000e6e0000000200 */
[----:B------:R-:W-:Y:S01]  /*5ab0*/  HMMA.16816.F32.BF16 R16, R20, R26, R16 ;  /* 0x0000001a1410723c */ /* 0x000fe20000041810 */
[----:B------:R-:W-:Y:S04]  /*5ac0*/  LDSM.16.M88.4 R20, [R183+0x2000] ;  /* 0x00200000b714783b */ /* 0x000fe80000000200 */
[----:B------:R-:W2:Y:S03]  /*5ad0*/  LDSM.16.MT88.4 R24, [R180+0x2800] ;  /* 0x00280000b418783b */ /* 0x000ea60000004200 */
[-C--:B----4-:R-:W-:Y:S08]  /*5ae0*/  HMMA.16816.F32.BF16 R4, R32, R100.reuse, R4 ;  /* 0x000000642004723c */ /* 0x090ff00000041804 */
        /* <DEDUP_REMOVED lines=8> */
[-C--:B------:R-:W-:Y:S01]  /*5b70*/  HMMA.16816.F32.BF16 R12, R112, R110.reuse, R12 ;  /* 0x0000006e700c723c */ /* 0x080fe2000004180c */
[----:B------:R-:W1:Y:S07]  /*5b80*/  LDSM.16.M88.4 R112, [R177+0x3000] ;  /* 0x00300000b170783b */ /* 0x000e6e0000000200 */
[----:B------:R-:W-:Y:S01]  /*5b90*/  HMMA.16816.F32.BF16 R16, R28, R110, R16 ;  /* 0x0000006e1c10723c */ /* 0x000fe20000041810 */
[----:B------:R-:W-:Y:S04]  /*5ba0*/  LDSM.16.M88.4 R28, [R176+0x2000] ;  /* 0x00200000b01c783b */ /* 0x000fe80000000200 */
[----:B------:R-:W-:Y:S03]  /*5bb0*/  LDSM.16.M88.4 R108, [R176+0x3000] ;  /* 0x00300000b06c783b */ /* 0x000fe60000000200 */
[-C--:B--2---:R-:W-:Y:S08]  /*5bc0*/  HMMA.16816.F32.BF16 R4, R20, R24.reuse, R4 ;  /* 0x000000181404723c */ /* 0x084ff00000041804 */
[C---:B---3--:R-:W-:Y:S08]  /*5bd0*/  HMMA.16816.F32.BF16 R8, R104.reuse, R24, R8 ;  /* 0x000000186808723c */ /* 0x048ff00000041808 */
[-C--:B------:R-:W-:Y:S01]  /*5be0*/  HMMA.16816.F32.BF16 R12, R104, R26.reuse, R12 ;  /* 0x0000001a680c723c */ /* 0x080fe2000004180c */
[----:B------:R-:W2:Y:S07]  /*5bf0*/  LDSM.16.MT88.4 R104, [R180+0x3800] ;  /* 0x00380000b468783b */ /* 0x000eae0000004200 */
[----:B------:R-:W-:Y:S07]  /*5c00*/  HMMA.16816.F32.BF16 R16, R20, R26, R16 ;  /* 0x0000001a1410723c */ /* 0x000fee0000041810 */
[----:B------:R-:W-:Y:S01]  /*5c10*/  IMAD.U32 R23, RZ, RZ, UR12 ;  /* 0x0000000cff177e24 */ /* 0x000fe2000f8e00ff */
[-C--:B----4-:R-:W-:Y:S01]  /*5c20*/  HMMA.16816.F32.BF16 R4, R32, R100.reuse, R4 ;  /* 0x000000642004723c */ /* 0x090fe20000041804 */
[----:B------:R-:W-:Y:S04]  /*5c30*/  IMAD.U32 R21, RZ, RZ, UR19 ;  /* 0x00000013ff157e24 */ /* 0x000fe8000f8e00ff */
[----:B------:R-:W-:Y:S03]  /*5c40*/  IMAD.WIDE.U32 R20, R21, c[0x0][0x238], R196 ;  /* 0x00008e0015147a25 */ /* 0x000fe600078e00c4 */
[C---:B-1----:R-:W-:Y:S04]  /*5c50*/  HMMA.16816.F32.BF16 R8, R112.reuse, R100, R8 ;  /* 0x000000647008723c */ /* 0x042fe80000041808 */
[----:B------:R-:W-:Y:S01]  /*5c60*/  IADD3 R21, R21, UR6, RZ ;  /* 0x0000000615157c10 */ /* 0x000fe2000fffe0ff */
[----:B------:R-:W-:Y:S02]  /*5c70*/  ULDC.64 UR6, c[0x0][0x240] ;  /* 0x0000900000067ab9 */ /* 0x000fe40000000a00 */
[----:B------:R-:W-:Y:S01]  /*5c80*/  UIMAD UR6, UR11, UR6, URZ ;  /* 0x000000060b0672a4 */ /* 0x000fe2000f8e023f */
[-C--:B------:R-:W-:Y:S03]  /*5c90*/  HMMA.16816.F32.BF16 R12, R112, R102.reuse, R12 ;  /* 0x00000066700c723c */ /* 0x080fe6000004180c */
[----:B------:R-:W-:Y:S01]  /*5ca0*/  UIMAD UR6, UR12, UR7, UR6 ;  /* 0x000000070c0672a4 */ /* 0x000fe2000f8e0206 */
[----:B------:R-:W-:Y:S01]  /*5cb0*/  IMAD.WIDE.U32 R20, R23, c[0x0][0x240], R20 ;  /* 0x0000900017147a25 */ /* 0x000fe200078e0014 */
[----:B------:R-:W-:Y:S03]  /*5cc0*/  UIADD3 UR7, UR18, 0x1, URZ ;  /* 0x0000000112077890 */ /* 0x000fe6000fffe03f */
[----:B------:R-:W-:Y:S01]  /*5cd0*/  HMMA.16816.F32.BF16 R16, R32, R102, R16 ;  /* 0x000000662010723c */ /* 0x000fe20000041810 */
[----:B------:R-:W-:Y:S01]  /*5ce0*/  LDSM.16.MT88.4 R100, [R184+0x12c80] ;  /* 0x012c8000b864783b */ /* 0x000fe20000004200 */
[----:B------:R-:W-:Y:S02]  /*5cf0*/  USEL UR18, UR7, URZ, !UP1 ;  /* 0x0000003f07127287 */ /* 0x000fe4000c800000 */
[C---:B------:R-:W-:Y:S01]  /*5d00*/  IMAD.SHL.U32 R23, R192.reuse, 0x1000, RZ ;  /* 0x00001000c0177824 */ /* 0x040fe200078e00ff */
[----:B------:R-:W-:Y:S03]  /*5d10*/  IADD3 R192, R192, 0x1, RZ ;  /* 0x00000001c0c07810 */ /* 0x000fe60007ffe0ff */
[-C--:B--2---:R-:W-:Y:S05]  /*5d20*/  HMMA.16816.F32.BF16 R4, R28, R104.reuse, R4 ;  /* 0x000000681c04723c */ /* 0x084fea0000041804 */
[----:B------:R-:W-:Y:S02]  /*5d30*/  SHF.R.S32.HI R25, RZ, 0x1f, R23 ;  /* 0x0000001fff197819 */ /* 0x000fe40000011417 */
[----:B------:R-:W-:Y:S01]  /*5d40*/  IADD3 R23, P0, R23, R20, RZ ;  /* 0x0000001417177210 */ /* 0x000fe20007f1e0ff */
[C---:B------:R-:W-:Y:S04]  /*5d50*/  HMMA.16816.F32.BF16 R8, R108.reuse, R104, R8 ;  /* 0x000000686c08723c */ /* 0x040fe80000041808 */
[----:B------:R-:W-:Y:S01]  /*5d60*/  IADD3.X R20, R25, UR6, R21, P0, !PT ;  /* 0x0000000619147c10 */ /* 0x000fe200087fe415 */
[----:B------:R-:W-:Y:S01]  /*5d70*/  UIADD3 UR6, UR17, 0x1, URZ ;  /* 0x0000000111067890 */ /* 0x000fe2000fffe03f */
[----:B------:R-:W-:Y:S02]  /*5d80*/  LDSM.16.MT88.4 R24, [R184+0x12480] ;  /* 0x01248000b818783b */ /* 0x000fe40000004200 */
[-C--:B------:R-:W-:Y:S01]  /*5d90*/  HMMA.16816.F32.BF16 R12, R108, R106.reuse, R12 ;  /* 0x0000006a6c0c723c */ /* 0x080fe2000004180c */
[----:B------:R-:W-:Y:S07]  /*5da0*/  USEL UR17, UR6, URZ, !UP0 ;  /* 0x0000003f06117287 */ /* 0x000fee000c000000 */
[----:B------:R-:W-:Y:S01]  /*5db0*/  HMMA.16816.F32.BF16 R16, R28, R106, R16 ;  /* 0x0000006a1c10723c */ /* 0x000fe20000041810 */
[----:B------:R-:W-:Y:S06]  /*5dc0*/  LDSM.16.MT88.4 R28, [R184+0x10c80] ;  /* 0x010c8000b81c783b */ /* 0x000fec0000004200 */
[C---:B------:R-:W-:Y:S05]  /*5dd0*/  LEA R106, P0, R23.reuse, c[0x0][0x220], 0x2 ;  /* 0x00008800176a7a11 */ /* 0x040fea00078010ff */
        /* <DEDUP_REMOVED lines=13> */
[----:B-1----:R-:W-:Y:S03]  /*5eb0*/  IADD3 R8, R172, UR4, RZ ;  /* 0x00000004ac087c10 */ /* 0x002fe6000fffe0ff */
[----:B------:R-:W-:Y:S02]  /*5ec0*/  RED.E.ADD.F32.FTZ.RN.STRONG.GPU [R106.64+0x2c00], R19 ;  /* 0x002c00136a00798e */ /* 0x000fe4000c10e78e */
[----:B------:R-:W-:Y:S02]  /*5ed0*/  IMAD.SHL.U32 R105, R8, 0x2, RZ ;  /* 0x0000000208697824 */ /* 0x000fe400078e00ff */
[----:B------:R-:W-:Y:S02]  /*5ee0*/  RED.E.ADD.F32.FTZ.RN.STRONG.GPU [R106.64+0x3000], R12 ;  /* 0x0030000c6a00798e */ /* 0x000fe4000c10e78e */
        /* <DEDUP_REMOVED lines=83> */
.L_x_226:
[----:B------:R-:W-:Y:S05]  /*6420*/  @P1 BRA `(.L_x_249) ;  /* 0x000010c000001947 */ /* 0x000fea0003800000 */
[----:B------:R-:W-:Y:S01]  /*6430*/  SHF.R.S32.HI R3, RZ, 0x1f, R196 ;  /* 0x0000001fff037819 */ /* 0x000fe200000114c4 */
[----:B------:R-:W-:Y:S01]  /*6440*/  BAR.SYNC.DEFER_BLOCKING 0x1, 0x100 ;  /* 0x0044000000007b1d */ /* 0x000fe20000010000 */
[----:B------:R-:W-:Y:S01]  /*6450*/  F2FP.BF16.PACK_AB R36, R37, R36 ;  /* 0x000000242524723e */ /* 0x000fe200000010ff */
[----:B------:R-:W-:Y:S01]  /*6460*/  USHF.R.S32.HI UR6, URZ, 0x1f, UR19 ;  /* 0x0000001f3f067899 */ /* 0x000fe20008011413 */
[----:B------:R-:W-:-:S02]  /*6470*/  LEA.HI R0, R3, R196, RZ, 0x2 ;  /* 0x000000c403007211 */ /* 0x000fc400078f10ff */
[----:B------:R-:W-:Y:S01]  /*6480*/  LEA.HI R2, R3, R196, RZ, 0x5 ;  /* 0x000000c403027211 */ /* 0x000fe200078f28ff */
[----:B------:R-:W-:Y:S01]  /*6490*/  ULDC.64 UR4, c[0x0][0x338] ;  /* 0x0000ce0000047ab9 */ /* 0x000fe20000000a00 */
[--C-:B------:R-:W-:Y:S01]  /*64a0*/  SHF.R.S32.HI R6, RZ, 0x2, R0.reuse ;  /* 0x00000002ff067819 */ /* 0x100fe20000011400 */
[----:B------:R-:W-:Y:S01]  /*64b0*/  UIMAD UR4, UR6, UR4, URZ ;  /* 0x00000004060472a4 */ /* 0x000fe2000f8e023f */
[----:B------:R-:W-:Y:S01]  /*64c0*/  SHF.R.S32.HI R5, RZ, 0x1f, R0 ;  /* 0x0000001fff057819 */ /* 0x000fe20000011400 */
[----:B------:R-:W-:Y:S01]  /*64d0*/  BSSY B0, `(.L_x_250) ;  /* 0x000008c000007945 */ /* 0x000fe20003800000 */
[--C-:B------:R-:W-:Y:S01]  /*64e0*/  SHF.R.S32.HI R4, RZ, 0x5, R2.reuse ;  /* 0x00000005ff047819 */ /* 0x100fe20000011402 */
[----:B------:R-:W-:Y:S01]  /*64f0*/  UIMAD UR4, UR19, UR5, UR4 ;  /* 0x00000005130472a4 */ /* 0x000fe2000f8e0204 */
[----:B------:R-:W-:Y:S02]  /*6500*/  SHF.R.S32.HI R7, RZ, 0x1f, R2 ;  /* 0x0000001fff077819 */ /* 0x000fe40000011402 */
[----:B------:R-:W-:-:S02]  /*6510*/  LEA.HI R5, R5, R6, RZ, 0x3 ;  /* 0x0000000605057211 */ /* 0x000fc400078f18ff */
[----:B------:R-:W-:Y:S02]  /*6520*/  LEA.HI R7, R7, R4, RZ, 0x2 ;  /* 0x0000000407077211 */ /* 0x000fe400078f10ff */
[----:B------:R-:W-:Y:S02]  /*6530*/  LOP3.LUT R5, R5, 0xfffffff8, RZ, 0xc0, !PT ;  /* 0xfffffff805057812 */ /* 0x000fe400078ec0ff */
[----:B------:R-:W-:Y:S02]  /*6540*/  LOP3.LUT R7, R7, 0x1ffffc, RZ, 0xc0, !PT ;  /* 0x001ffffc07077812 */ /* 0x000fe400078ec0ff */
[CC--:B------:R-:W-:Y:S01]  /*6550*/  LEA.HI R10, R3.reuse, R196.reuse, RZ, 0x3 ;  /* 0x000000c4030a7211 */ /* 0x0c0fe200078f18ff */
[----:B------:R-:W-:Y:S01]  /*6560*/  IMAD.IADD R6, R6, 0x1, -R5 ;  /* 0x0000000106067824 */ /* 0x000fe200078e0a05 */
[----:B------:R-:W-:Y:S01]  /*6570*/  LOP3.LUT R5, R0, 0x3ffffffc, RZ, 0xc0, !PT ;  /* 0x3ffffffc00057812 */ /* 0x000fe200078ec0ff */
[----:B------:R-:W-:Y:S01]  /*6580*/  IMAD.IADD R4, R4, 0x1, -R7 ;  /* 0x0000000104047824 */ /* 0x000fe200078e0a07 */
[----:B------:R-:W-:Y:S01]  /*6590*/  LEA.HI R7, R3, R196, RZ, 0x7 ;  /* 0x000000c403077211 */ /* 0x000fe200078f38ff */
[----:B------:R-:W-:Y:S01]  /*65a0*/  IMAD.SHL.U32 R2, R6, 0x40, RZ ;  /* 0x0000004006027824 */ /* 0x000fe200078e00ff */
[----:B------:R-:W-:Y:S01]  /*65b0*/  LOP3.LUT R9, R10, 0x1ffffff8, RZ, 0xc0, !PT ;  /* 0x1ffffff80a097812 */ /* 0x000fe200078ec0ff */
[----:B------:R-:W-:Y:S01]  /*65c0*/  IMAD.IADD R5, R196, 0x1, -R5 ;  /* 0x00000001c4057824 */ /* 0x000fe200078e0a05 */
[----:B------:R-:W-:-:S02]  /*65d0*/  SHF.R.S32.HI R10, RZ, 0x3, R10 ;  /* 0x00000003ff0a7819 */ /* 0x000fc4000001140a */
[----:B------:R-:W-:Y:S01]  /*65e0*/  SHF.R.U32.HI R7, RZ, 0x4, R7 ;  /* 0x00000004ff077819 */ /* 0x000fe20000011607 */
[----:B------:R-:W-:Y:S01]  /*65f0*/  IMAD.IADD R8, R196, 0x1, -R9 ;  /* 0x00000001c4087824 */ /* 0x000fe200078e0a09 */
[----:B------:R-:W-:Y:S01]  /*6600*/  LOP3.LUT R2, R2, 0x1c0, RZ, 0xc0, !PT ;  /* 0x000001c002027812 */ /* 0x000fe200078ec0ff */
[----:B------:R-:W-:Y:S01]  /*6610*/  IMAD.SHL.U32 R0, R10, 0x40, RZ ;  /* 0x000000400a007824 */ /* 0x000fe200078e00ff */
[----:B------:R-:W-:Y:S01]  /*6620*/  R2P PR, R6, 0x6 ;  /* 0x0000000606007804 */ /* 0x000fe20000000000 */
[----:B------:R-:W-:Y:S01]  /*6630*/  IMAD.SHL.U32 R8, R8, 0x8, RZ ;  /* 0x0000000808087824 */ /* 0x000fe200078e00ff */
[----:B------:R-:W-:Y:S01]  /*6640*/  LOP3.LUT R7, R2, 0x8, R7, 0xf8, !PT ;  /* 0x0000000802077812 */ /* 0x000fe200078ef807 */
[----:B------:R-:W-:Y:S01]  /*6650*/  IMAD R4, R4, 0x200, R5 ;  /* 0x0000020004047824 */ /* 0x000fe200078e0205 */
[----:B------:R-:W-:Y:S02]  /*6660*/  SHF.R.U32.HI R2, RZ, 0x3, R2 ;  /* 0x00000003ff027819 */ /* 0x000fe40000011602 */
[----:B------:R-:W-:-:S02]  /*6670*/  LOP3.LUT R0, R0, 0x1c0, RZ, 0xc0, !PT ;  /* 0x000001c000007812 */ /* 0x000fc400078ec0ff */
[----:B------:R-:W-:Y:S02]  /*6680*/  LOP3.LUT R7, R7, R2, RZ, 0x3c, !PT ;  /* 0x0000000207077212 */ /* 0x000fe400078e3cff */
[----:B------:R-:W-:Y:S02]  /*6690*/  LEA.HI R3, R3, R196, RZ, 0x6 ;  /* 0x000000c403037211 */ /* 0x000fe400078f30ff */
[----:B------:R-:W-:Y:S01]  /*66a0*/  LOP3.LUT R2, R0, 0x38, R8, 0xf8, !PT ;  /* 0x0000003800027812 */ /* 0x000fe200078ef808 */
[----:B------:R-:W-:Y:S01]  /*66b0*/  IMAD.U32 R4, R4, 0x2, R7 ;  /* 0x0000000204047824 */ /* 0x000fe200078e0007 */
[----:B------:R-:W-:Y:S01]  /*66c0*/  SHF.R.U32.HI R5, RZ, 0x3, R0 ;  /* 0x00000003ff057819 */ /* 0x000fe20000011600 */
[----:B------:R-:W-:Y:S01]  /*66d0*/  IMAD.MOV.U32 R0, RZ, RZ, 0x20 ;  /* 0x00000020ff007424 */ /* 0x000fe200078e00ff */
[----:B------:R-:W-:Y:S01]  /*66e0*/  F2FP.BF16.PACK_AB R38, R39, R38 ;  /* 0x000000262726723e */ /* 0x000fe200000010ff */
[----:B------:R-:W-:Y:S01]  /*66f0*/  IMAD.SHL.U32 R3, R3, 0x8, RZ ;  /* 0x0000000803037824 */ /* 0x000fe200078e00ff */
[----:B------:R-:W-:Y:S01]  /*6700*/  LOP3.LUT R2, R2, R5, RZ, 0x3c, !PT ;  /* 0x0000000502027212 */ /* 0x000fe200078e3cff */
[----:B------:R-:W-:Y:S01]  /*6710*/  IMAD.SHL.U32 R5, R4, 0x2, RZ ;  /* 0x0000000204057824 */ /* 0x000fe200078e00ff */
[----:B------:R-:W-:-:S02]  /*6720*/  SEL R0, R0, 0xffffffe0, !P1 ;  /* 0xffffffe000007807 */ /* 0x000fc40004800000 */
[----:B------:R-:W-:Y:S02]  /*6730*/  LOP3.LUT R2, R2, 0x7ffffe00, R3, 0xf8, !PT ;  /* 0x7ffffe0002027812 */ /* 0x000fe400078ef803 */
[C---:B------:R-:W-:Y:S01]  /*6740*/  IADD3 R3, R5.reuse, 0x40, RZ ;  /* 0x0000004005037810 */ /* 0x040fe20007ffe0ff */
[C---:B------:R-:W-:Y:S01]  /*6750*/  IMAD.IADD R7, R5.reuse, 0x1, R0 ;  /* 0x0000000105077824 */ /* 0x040fe200078e0200 */
[----:B------:R-:W-:Y:S01]  /*6760*/  @P2 IADD3 R3, R5, -0x40, RZ ;  /* 0xffffffc005032810 */ /* 0x000fe20007ffe0ff */
[----:B------:R1:W-:Y:S01]  /*6770*/  STS [R5+0x4080], R36 ;  /* 0x0040802405007388 */ /* 0x0003e20000000800 */
[----:B------:R-:W-:Y:S02]  /*6780*/  F2FP.BF16.PACK_AB R48, R49, R48 ;  /* 0x000000303130723e */ /* 0x000fe400000010ff */
[----:B------:R-:W-:Y:S01]  /*6790*/  F2FP.BF16.PACK_AB R50, R51, R50 ;  /* 0x000000323332723e */ /* 0x000fe200000010ff */
[----:B------:R-:W-:Y:S01]  /*67a0*/  STS [R5+0x4480], R38 ;  /* 0x0044802605007388 */ /* 0x000fe20000000800 */
[----:B------:R-:W-:Y:S01]  /*67b0*/  F2FP.BF16.PACK_AB R40, R41, R40 ;  /* 0x000000282928723e */ /* 0x000fe200000010ff */
[----:B------:R-:W-:Y:S01]  /*67c0*/  IMAD.IADD R9, R0, 0x1, R3 ;  /* 0x0000000100097824 */ /* 0x000fe200078e0203 */
        /* <DEDUP_REMOVED lines=14> */
[----:B------:R-:W-:Y:S01]  /*68b0*/  F2FP.BF16.PACK_AB R60, R61, R60 ;  /* 0x0000003c3d3c723e */ /* 0x000fe200000010ff */
[----:B-1----:R-:W-:Y:S01]  /*68c0*/  IMAD.SHL.U32 R36, R2, 0x2, RZ ;  /* 0x0000000202247824 */ /* 0x002fe200078e00ff */
        /* <DEDUP_REMOVED lines=26> */
[----:B------:R-:W-:Y:S02]  /*6a70*/  IADD3 R193, -R193, c[0x0][0x2f0], RZ ;  /* 0x0000bc00c1c17a10 */ /* 0x000fe40007ffe1ff */
[--C-:B------:R-:W-:Y:S01]  /*6a80*/  SHF.R.S32.HI R11, RZ, 0x1f, R10.reuse ;  /* 0x0000001fff0b7819 */ /* 0x100fe2000001140a */
[----:B------:R-:W-:Y:S04]  /*6a90*/  STS [R5+0x80], R68 ;  /* 0x0000804405007388 */ /* 0x000fe80000000800 */
[----:B------:R-:W-:Y:S01]  /*6aa0*/  STS [R5+0x480], R70 ;  /* 0x0004804605007388 */ /* 0x000fe20000000800 */
[----:B------:R-:W-:-:S03]  /*6ab0*/  IMAD.WIDE R190, R190, 0x80, R10 ;  /* 0x00000080bebe7825 */ /* 0x000fc600078e020a */
        /* <DEDUP_REMOVED lines=14> */
[----:B------:R-:W-:Y:S06]  /*6ba0*/  BAR.SYNC.DEFER_BLOCKING 0x1, 0x100 ;  /* 0x0044000000007b1d */ /* 0x000fec0000010000 */
[----:B------:R-:W3:Y:S01]  /*6bb0*/  S2R R0, SR_CTAID.Z ;  /* 0x0000000000007919 */ /* 0x000ee20000002700 */
[----:B-1----:R-:W-:Y:S01]  /*6bc0*/  IMAD.U32 R3, RZ, RZ, UR19 ;  /* 0x00000013ff037e24 */ /* 0x002fe2000f8e00ff */
[----:B--2---:R-:W-:-:S02]  /*6bd0*/  SHF.R.S32.HI R9, RZ, 0x1f, R8 ;  /* 0x0000001fff097819 */ /* 0x004fc40000011408 */
[----:B------:R1:W2:Y:S03]  /*6be0*/  LDS.128 R32, [R36+0x5080] ;  /* 0x0050800024207984 */ /* 0x0002a60000000c00 */
[----:B------:R-:W-:Y:S01]  /*6bf0*/  IMAD.WIDE.U32 R42, R3, c[0x0][0x338], R8 ;  /* 0x0000ce00032a7a25 */ /* 0x000fe200078e0008 */
[----:B------:R-:W-:Y:S01]  /*6c00*/  IMNMX R3, R193, 0x80, PT ;  /* 0x00000080c1037817 */ /* 0x000fe20003800200 */
[----:B------:R1:W4:Y:S01]  /*6c10*/  LDS.128 R28, [R36+0x6080] ;  /* 0x00608000241c7984 */ /* 0x0003220000000c00 */
[----:B---3--:R-:W-:-:S03]  /*6c20*/  SHF.R.S32.HI R2, RZ, 0x1f, R0 ;  /* 0x0000001fff027819 */ /* 0x008fc60000011400 */
[----:B------:R1:W3:Y:S01]  /*6c30*/  LDS.128 R24, [R36+0x7080] ;  /* 0x0070800024187984 */ /* 0x0002e20000000c00 */
[----:B------:R-:W-:Y:S02]  /*6c40*/  ISETP.GE.AND P4, PT, R10, R3, PT ;  /* 0x000000030a00720c */ /* 0x000fe40003f86270 */
[----:B------:R-:W-:Y:S01]  /*6c50*/  IADD3 R43, R43, UR4, RZ ;  /* 0x000000042b2b7c10 */ /* 0x000fe2000fffe0ff */
[----:B------:R1:W1:Y:S01]  /*6c60*/  LDS.128 R20, [R36+0x80] ;  /* 0x0000800024147984 */ /* 0x0002620000000c00 */
[----:B------:R-:W-:Y:S01]  /*6c70*/  ISETP.GE.OR P0, PT, R8, c[0x0][0x324], P4 ;  /* 0x0000c90008007a0c */ /* 0x000fe20002706670 */
[----:B------:R-:W-:Y:S02]  /*6c80*/  IMAD R37, R2, c[0x0][0x340], RZ ;  /* 0x0000d00002257a24 */ /* 0x000fe400078e02ff */
[----:B------:R1:W1:Y:S01]  /*6c90*/  LDS.128 R16, [R36+0x1080] ;  /* 0x0010800024107984 */ /* 0x0002620000000c00 */
[----:B------:R-:W-:-:S03]  /*6ca0*/  IMAD.WIDE.U32 R42, R0, c[0x0][0x340], R42 ;  /* 0x0000d000002a7a25 */ /* 0x000fc600078e002a */
[----:B------:R1:W1:Y:S01]  /*6cb0*/  LDS.128 R12, [R36+0x2080] ;  /* 0x00208000240c7984 */ /* 0x0002620000000c00 */
[----:B------:R-:W-:-:S03]  /*6cc0*/  IMAD R37, R0, c[0x0][0x344], R37 ;  /* 0x0000d10000257a24 */ /* 0x000fc600078e0225 */
[----:B------:R1:W1:Y:S01]  /*6cd0*/  LDS.128 R4, [R36+0x3080] ;  /* 0x0030800024047984 */ /* 0x0002620000000c00 */
        /* <DEDUP_REMOVED lines=11> */
.L_x_251:
[----:B------:R-:W-:Y:S05]  /*6d90*/  BSYNC B0 ;  /* 0x0000000000007941 */ /* 0x000fea0003800000 */
.L_x_250:
        /* <DEDUP_REMOVED lines=16> */
.L_x_253:
[----:B------:R-:W-:Y:S05]  /*6ea0*/  BSYNC B0 ;  /* 0x0000000000007941 */ /* 0x000fea0003800000 */
.L_x_252:
[----:B-12---:R-:W-:Y:S01]  /*6eb0*/  IADD3 R32, R10, 0x40, RZ ;  /* 0x000000400a207810 */ /* 0x006fe20007ffe0ff */
        /* <DEDUP_REMOVED lines=15> */
.L_x_255:
[----:B------:R-:W-:Y:S05]  /*6fb0*/  BSYNC B0 ;  /* 0x0000000000007941 */ /* 0x000fea0003800000 */
.L_x_254:
[----:B------:R-:W-:Y:S01]  /*6fc0*/  IADD3 R10, R10, 0x60, RZ ;  /* 0x000000600a0a7810 */ /* 0x000fe20007ffe0ff */
[----:B------:R-:W-:Y:S03]  /*6fd0*/  BSSY B0, `(.L_x_256) ;  /* 0x000000f000007945 */ /* 0x000fe60003800000 */
[----:B------:R-:W-:-:S04]  /*6fe0*/  ISETP.GE.AND P1, PT, R10, R3, PT ;  /* 0x000000030a00720c */ /* 0x000fc80003f26270 */
[----:B------:R-:W-:-:S13]  /*6ff0*/  ISETP.GE.OR P0, PT, R8, c[0x0][0x324], P1 ;  /* 0x0000c90008007a0c */ /* 0x000fda0000f06670 */
[----:B------:R-:W-:Y:S05]  /*7000*/  @P0 BRA `(.L_x_257) ;  /* 0x000000b000000947 */ /* 0x000fea0003800000 */
[----:B------:R-:W-:Y:S01]  /*7010*/  IADD3 R10, P0, R190, 0x60, RZ ;  /* 0x00000060be0a7810 */ /* 0x000fe20007f1e0ff */
[----:B-1--4-:R-:W-:Y:S01]  /*7020*/  IMAD.MOV.U32 R28, RZ, RZ, R42 ;  /* 0x000000ffff1c7224 */ /* 0x012fe200078e002a */
        /* <DEDUP_REMOVED lines=8> */
[----:B---3--:R1:W-:Y:S02]  /*70b0*/  STG.E.128 [R10.64], R24 ;  /* 0x000000180a007986 */ /* 0x0083e4000c101d0e */
.L_x_257:
[----:B------:R-:W-:Y:S05]  /*70c0*/  BSYNC B0 ;  /* 0x0000000000007941 */ /* 0x000fea0003800000 */
.L_x_256:
[----:B------:R-:W-:Y:S01]  /*70d0*/  ULDC.64 UR4, c[0x0][0x308] ;  /* 0x0000c20000047ab9 */ /* 0x000fe20000000a00 */
[----:B------:R-:W-:Y:S01]  /*70e0*/  MOV R3, UR19 ;  /* 0x0000001300037c02 */ /* 0x000fe20008000f00 */
[----:B------:R-:W-:Y:S01]  /*70f0*/  UIMAD UR4, UR6, UR4, URZ ;  /* 0x00000004060472a4 */ /* 0x000fe2000f8e023f */
[----:B------:R-:W-:Y:S01]  /*7100*/  ISETP.GE.OR P4, PT, R8, c[0x0][0x2f4], P4 ;  /* 0x0000bd0008007a0c */ /* 0x000fe20002786670 */
[----:B------:R-:W-:Y:S02]  /*7110*/  BSSY B0, `(.L_x_258) ;  /* 0x0000011000007945 */ /* 0x000fe40003800000 */
[----:B------:R-:W-:Y:S01]  /*7120*/  UIMAD UR4, UR19, UR5, UR4 ;  /* 0x00000005130472a4 */ /* 0x000fe2000f8e0204 */
[----:B-1----:R-:W-:-:S04]  /*7130*/  IMAD.WIDE.U32 R10, R3, c[0x0][0x308], R8 ;  /* 0x0000c200030a7a25 */ /* 0x002fc800078e0008 */
[----:B------:R-:W-:Y:S01]  /*7140*/  IMAD R3, R2, c[0x0][0x310], RZ ;  /* 0x0000c40002037a24 */ /* 0x000fe200078e02ff */
[----:B------:R-:W-:-:S03]  /*7150*/  IADD3 R11, R11, UR4, RZ ;  /* 0x000000040b0b7c10 */ /* 0x000fc6000fffe0ff */
[C---:B------:R-:W-:Y:S02]  /*7160*/  IMAD R2, R0.reuse, c[0x0][0x314], R3 ;  /* 0x0000c50000027a24 */ /* 0x040fe400078e0203 */
[----:B------:R-:W-:-:S05]  /*7170*/  IMAD.WIDE.U32 R10, R0, c[0x0][0x310], R10 ;  /* 0x0000c400000a7a25 */ /* 0x000fca00078e000a */
[----:B---3--:R-:W-:Y:S01]  /*7180*/  IADD3 R25, R11, R2, RZ ;  /* 0x000000020b197210 */ /* 0x008fe20007ffe0ff */
        /* <DEDUP_REMOVED lines=9> */
.L_x_259:
[----:B------:R-:W-:Y:S05]  /*7220*/  BSYNC B0 ;  /* 0x0000000000007941 */ /* 0x000fea0003800000 */
.L_x_258:
        /* <DEDUP_REMOVED lines=14> */
.L_x_261:
[----:B------:R-:W-:Y:S05]  /*7310*/  BSYNC B0 ;  /* 0x0000000000007941 */ /* 0x000fea0003800000 */
.L_x_260:
        /* <DEDUP_REMOVED lines=14> */
.L_x_263:
[----:B------:R-:W-:Y:S05]  /*7400*/  BSYNC B0 ;  /* 0x0000000000007941 */ /* 0x000fea0003800000 */
.L_x_262:
[----:B------:R-:W-:-:S13]  /*7410*/  ISETP.GE.OR P1, PT, R8, c[0x0][0x2f4], P1 ;  /* 0x0000bd0008007a0c */ /* 0x000fda0000f26670 */
[----:B------:R-:W-:Y:S05]  /*7420*/  @P1 EXIT ;  /* 0x000000000000194d */ /* 0x000fea0003800000 */
[----:B------:R-:W-:Y:S01]  /*7430*/  IADD3 R0, P0, R190, 0x60, RZ ;  /* 0x00000060be007810 */ /* 0x000fe20007f1e0ff */
[----:B------:R-:W-:Y:S01]  /*7440*/  IMAD.MOV.U32 R8, RZ, RZ, R10 ;  /* 0x000000ffff087224 */ /* 0x000fe200078e000a */
[----:B------:R-:W-:-:S03]  /*7450*/  MOV R9, R25 ;  /* 0x0000001900097202 */ /* 0x000fc60000000f00 */
[----:B------:R-:W-:Y:S02]  /*7460*/  IMAD.X R190, RZ, RZ, R191, P0 ;  /* 0x000000ffffbe7224 */ /* 0x000fe400000e06bf */
[----:B------:R-:W-:-:S04]  /*7470*/  IMAD.WIDE.U32 R8, R0, c[0x0][0x300], R8 ;  /* 0x0000c00000087a25 */ /* 0x000fc800078e0008 */
[----:B-1----:R-:W-:Y:S01]  /*7480*/  IMAD R3, R190, c[0x0][0x300], RZ ;  /* 0x0000c000be037a24 */ /* 0x002fe200078e02ff */
[----:B------:R-:W-:-:S03]  /*7490*/  LEA R2, P0, R8, c[0x0][0x2e8], 0x1 ;  /* 0x0000ba0008027a11 */ /* 0x000fc600078008ff */
[----:B------:R-:W-:-:S05]  /*74a0*/  IMAD R3, R0, c[0x0][0x304], R3 ;  /* 0x0000c10000037a24 */ /* 0x000fca00078e0203 */
[----:B------:R-:W-:-:S04]  /*74b0*/  IADD3 R3, R9, R3, RZ ;  /* 0x0000000309037210 */ /* 0x000fc80007ffe0ff */
[----:B------:R-:W-:-:S05]  /*74c0*/  LEA.HI.X R3, R8, c[0x0][0x2ec], R3, 0x1, P0 ;  /* 0x0000bb0008037a11 */ /* 0x000fca00000f0c03 */
[----:B------:R-:W-:Y:S01]  /*74d0*/  STG.E.128 [R2.64], R4 ;  /* 0x0000000402007986 */ /* 0x000fe2000c101d0e */
[----:B------:R-:W-:Y:S05]  /*74e0*/  EXIT ;  /* 0x000000000000794d */ /* 0x000fea0003800000 */
.L_x_249:
[----:B------:R-:W-:Y:S01]  /*74f0*/  SHF.R.S32.HI R3, RZ, 0x1f, R196 ;  /* 0x0000001fff037819 */ /* 0x000fe200000114c4 */
[----:B------:R-:W1:Y:S01]  /*7500*/  S2R R0, SR_CTAID.Z ;  /* 0x0000000000007919 */ /* 0x000e620000002700 */
[----:B------:R-:W-:Y:S01]  /*7510*/  USHF.R.S32.HI UR6, URZ, 0x1f, UR19 ;  /* 0x0000001f3f067899 */ /* 0x000fe20008011413 */
[----:B------:R-:W-:Y:S01]  /*7520*/  IADD3 R193, -R193, c[0x0][0x2f0], RZ ;  /* 0x0000bc00c1c17a10 */ /* 0x000fe20007ffe1ff */
[----:B------:R-:W-:Y:S01]  /*7530*/  ULDC.64 UR4, c[0x0][0x308] ;  /* 0x0000c20000047ab9 */ /* 0x000fe20000000a00 */
[----:B------:R-:W-:Y:S01]  /*7540*/  LEA.HI R10, R3, R196, RZ, 0x3 ;  /* 0x000000c4030a7211 */ /* 0x000fe200078f18ff */
[----:B------:R-:W-:Y:S01]  /*7550*/  UIMAD UR4, UR6, UR4, URZ ;  /* 0x00000004060472a4 */ /* 0x000fe2000f8e023f */
[----:B------:R-:W-:Y:S01]  /*7560*/  IMAD.U32 R7, RZ, RZ, UR19 ;  /* 0x00000013ff077e24 */ /* 0x000fe2000f8e00ff */
[----:B------:R-:W-:Y:S01]  /*7570*/  BSSY B0, `(.L_x_264) ;  /* 0x000001b000007945 */ /* 0x000fe20003800000 */
[----:B------:R-:W-:Y:S01]  /*7580*/  LOP3.LUT R3, R10, 0x1ffffff8, RZ, 0xc0, !PT ;  /* 0x1ffffff80a037812 */ /* 0x000fe200078ec0ff */
[----:B------:R-:W-:Y:S01]  /*7590*/  UIMAD UR4, UR19, UR5, UR4 ;  /* 0x00000005130472a4 */ /* 0x000fe2000f8e0204 */
[----:B------:R-:W-:-:S03]  /*75a0*/  SHF.R.S32.HI R10, RZ, 0x3, R10 ;  /* 0x00000003ff0a7819 */ /* 0x000fc6000001140a */
[----:B------:R-:W-:Y:S01]  /*75b0*/  IMAD.IADD R3, R196, 0x1, -R3 ;  /* 0x00000001c4037824 */ /* 0x000fe200078e0a03 */
[----:B------:R-:W-:Y:S02]  /*75c0*/  ISETP.GE.AND P4, PT, R10, R193, PT ;  /* 0x000000c10a00720c */ /* 0x000fe40003f86270 */
[----:B------:R-:W-:Y:S01]  /*75d0*/  SHF.R.S32.HI R11, RZ, 0x1f, R10 ;  /* 0x0000001fff0b7819 */ /* 0x000fe2000001140a */
[----:B------:R-:W-:-:S04]  /*75e0*/  IMAD.SHL.U32 R4, R3, 0x8, RZ ;  /* 0x0000000803047824 */ /* 0x000fc800078e00ff */
[----:B------:R-:W-:Y:S01]  /*75f0*/  IMAD.WIDE R190, R190, 0x80, R10 ;  /* 0x00000080bebe7825 */ /* 0x000fe200078e020a */
[----:B------:R-:W-:Y:S02]  /*7600*/  SHF.R.S32.HI R5, RZ, 0x1f, R4 ;  /* 0x0000001fff057819 */ /* 0x000fe40000011404 */
[----:B------:R-:W-:Y:S02]  /*7610*/  ISETP.GE.OR P0, PT, R4, c[0x0][0x2f4], P4 ;  /* 0x0000bd0004007a0c */ /* 0x000fe40002706670 */
[----:B-1----:R-:W-:Y:S01]  /*7620*/  SHF.R.S32.HI R2, RZ, 0x1f, R0 ;  /* 0x0000001fff027819 */ /* 0x002fe20000011400 */
[----:B------:R-:W-:-:S04]  /*7630*/  IMAD.WIDE.U32 R6, R7, c[0x0][0x308], R4 ;  /* 0x0000c20007067a25 */ /* 0x000fc800078e0004 */
[----:B------:R-:W-:Y:S01]  /*7640*/  IMAD R13, R2, c[0x0][0x310], RZ ;  /* 0x0000c400020d7a24 */ /* 0x000fe200078e02ff */
[----:B------:R-:W-:-:S03]  /*7650*/  IADD3 R7, R7, UR4, RZ ;  /* 0x0000000407077c10 */ /* 0x000fc6000fffe0ff */
        /* <DEDUP_REMOVED lines=12> */
.L_x_265:
[----:B------:R-:W-:Y:S05]  /*7720*/  BSYNC B0 ;  /* 0x0000000000007941 */ /* 0x000fea0003800000 */
.L_x_264:
        /* <DEDUP_REMOVED lines=16> */
.L_x_267:
[----:B------:R-:W-:Y:S05]  /*7830*/  BSYNC B0 ;  /* 0x0000000000007941 */ /* 0x000fea0003800000 */
.L_x_266:
        /* <DEDUP_REMOVED lines=16> */
.L_x_269:
[----:B------:R-:W-:Y:S05]  /*7940*/  BSYNC B0 ;  /* 0x0000000000007941 */ /* 0x000fea0003800000 */
.L_x_268:
[----:B------:R-:W-:Y:S01]  /*7950*/  IADD3 R10, R10, 0x60, RZ ;  /* 0x000000600a0a7810 */ /* 0x000fe20007ffe0ff */
[----:B------:R-:W-:Y:S03]  /*7960*/  BSSY B0, `(.L_x_270) ;  /* 0x000000e000007945 */ /* 0x000fe60003800000 */
[----:B------:R-:W-:-:S04]  /*7970*/  ISETP.GE.AND P1, PT, R10, R193, PT ;  /* 0x000000c10a00720c */ /* 0x000fc80003f26270 */
[----:B------:R-:W-:-:S13]  /*7980*/  ISETP.GE.OR P0, PT, R4, c[0x0][0x2f4], P1 ;  /* 0x0000bd0004007a0c */ /* 0x000fda0000f06670 */
[----:B------:R-:W-:Y:S05]  /*7990*/  @P0 BRA `(.L_x_271) ;  /* 0x000000a000000947 */ /* 0x000fea0003800000 */
[----:B-1----:R-:W-:Y:S02]  /*79a0*/  IADD3 R6, P0, R190, 0x60, RZ ;  /* 0x00000060be067810 */ /* 0x002fe40007f1e0ff */
[----:B------:R-:W-:Y:S02]  /*79b0*/  MOV R9, R13 ;  /* 0x0000000d00097202 */ /* 0x000fe40000000f00 */
[----:B------:R-:W-:-:S03]  /*79c0*/  IADD3.X R3, RZ, R191, RZ, P0, !PT ;  /* 0x000000bfff037210 */ /* 0x000fc600007fe4ff */
[----:B------:R-:W-:-:S04]  /*79d0*/  IMAD.WIDE.U32 R8, R6, c[0x0][0x300], R8 ;  /* 0x0000c00006087a25 */ /* 0x000fc800078e0008 */
[----:B------:R-:W-:-:S04]  /*79e0*/  IMAD R3, R3, c[0x0][0x300], RZ ;  /* 0x0000c00003037a24 */ /* 0x000fc800078e02ff */
[----:B------:R-:W-:Y:S01]  /*79f0*/  IMAD R3, R6, c[0x0][0x304], R3 ;  /* 0x0000c10006037a24 */ /* 0x000fe200078e0203 */
[----:B------:R-:W-:-:S04]  /*7a00*/  LEA R6, P0, R8, c[0x0][0x2e8], 0x1 ;  /* 0x0000ba0008067a11 */ /* 0x000fc800078008ff */
[----:B------:R-:W-:-:S04]  /*7a10*/  IADD3 R3, R9, R3, RZ ;  /* 0x0000000309037210 */ /* 0x000fc80007ffe0ff */
[----:B------:R-:W-:-:S05]  /*7a20*/  LEA.HI.X R7, R8, c[0x0][0x2ec], R3, 0x1, P0 ;  /* 0x0000bb0008077a11 */ /* 0x000fca00000f0c03 */
[----:B------:R1:W-:Y:S02]  /*7a30*/  STG.E.128 [R6.64], RZ ;  /* 0x000000ff06007986 */ /* 0x0003e4000c101d0e */
.L_x_271:
[----:B------:R-:W-:Y:S05]  /*7a40*/  BSYNC B0 ;  /* 0x0000000000007941 */ /* 0x000fea0003800000 */
.L_x_270:
[----:B------:R-:W-:Y:S01]  /*7a50*/  ULDC.64 UR4, c[0x0][0x338] ;  /* 0x0000ce0000047ab9 */ /* 0x000fe20000000a00 */
[----:B------:R-:W-:Y:S01]  /*7a60*/  MOV R3, UR19 ;  /* 0x0000001300037c02 */ /* 0x000fe20008000f00 */
[----:B------:R-:W-:Y:S01]  /*7a70*/  UIMAD UR4, UR6, UR4, URZ ;  /* 0x00000004060472a4 */ /* 0x000fe2000f8e023f */
[----:B------:R-:W-:Y:S01]  /*7a80*/  ISETP.GE.OR P4, PT, R4, c[0x0][0x324], P4 ;  /* 0x0000c90004007a0c */ /* 0x000fe20002786670 */
[----:B-1----:R-:W-:Y:S01]  /*7a90*/  IMAD R7, R2, c[0x0][0x340], RZ ;  /* 0x0000d00002077a24 */ /* 0x002fe200078e02ff */
[----:B------:R-:W-:Y:S01]  /*7aa0*/  BSSY B0, `(.L_x_272) ;  /* 0x0000010000007945 */ /* 0x000fe20003800000 */
[----:B------:R-:W-:Y:S01]  /*7ab0*/  UIMAD UR4, UR19, UR5, UR4 ;  /* 0x00000005130472a4 */ /* 0x000fe2000f8e0204 */
[----:B------:R-:W-:-:S04]  /*7ac0*/  IMAD.WIDE.U32 R8, R3, c[0x0][0x338], R4 ;  /* 0x0000ce0003087a25 */ /* 0x000fc800078e0004 */
[----:B------:R-:W-:Y:S01]  /*7ad0*/  IMAD R7, R0, c[0x0][0x344], R7 ;  /* 0x0000d10000077a24 */ /* 0x000fe200078e0207 */
[----:B------:R-:W-:-:S05]  /*7ae0*/  IADD3 R9, R9, UR4, RZ ;  /* 0x0000000409097c10 */ /* 0x000fca000fffe0ff */
        /* <DEDUP_REMOVED lines=11> */
.L_x_273:
[----:B------:R-:W-:Y:S05]  /*7ba0*/  BSYNC B0 ;  /* 0x0000000000007941 */ /* 0x000fea0003800000 */
.L_x_272:
        /* <DEDUP_REMOVED lines=13> */
[----:B------:R1:W-:Y:S02]  /*7c80*/  STG.E.128 [R2.64], RZ ;  /* 0x000000ff02007986 */ /* 0x0003e4000c101d0e */
.L_x_275:
[----:B------:R-:W-:Y:S05]  /*7c90*/  BSYNC B0 ;  /* 0x0000000000007941 */ /* 0x000fea0003800000 */
.L_x_274:
        /* <DEDUP_REMOVED lines=14> */
.L_x_277:
[----:B------:R-:W-:Y:S05]  /*7d80*/  BSYNC B0 ;  /* 0x0000000000007941 */ /* 0x000fea0003800000 */
.L_x_276:
[----:B------:R-:W-:-:S13]  /*7d90*/  ISETP.GE.OR P1, PT, R4, c[0x0][0x324], P1 ;  /* 0x0000c90004007a0c */ /* 0x000fda0000f26670 */
[----:B------:R-:W-:Y:S05]  /*7da0*/  @P1 EXIT ;  /* 0x000000000000194d */ /* 0x000fea0003800000 */
[----:B------:R-:W-:Y:S01]  /*7db0*/  IADD3 R0, P0, R190, 0x60, RZ ;  /* 0x00000060be007810 */ /* 0x000fe20007f1e0ff */
[----:B------:R-:W-:Y:S01]  /*7dc0*/  IMAD.MOV.U32 R4, RZ, RZ, R8 ;  /* 0x000000ffff047224 */ /* 0x000fe200078e0008 */
[----:B------:R-:W-:-:S03]  /*7dd0*/  MOV R5, R7 ;  /* 0x0000000700057202 */ /* 0x000fc60000000f00 */
[----:B-1----:R-:W-:Y:S02]  /*7de0*/  IMAD.X R3, RZ, RZ, R191, P0 ;  /* 0x000000ffff037224 */ /* 0x002fe400000e06bf */
[----:B------:R-:W-:-:S04]  /*7df0*/  IMAD.WIDE.U32 R4, R0, c[0x0][0x330], R4 ;  /* 0x0000cc0000047a25 */ /* 0x000fc800078e0004 */
[----:B------:R-:W-:Y:S01]  /*7e00*/  IMAD R3, R3, c[0x0][0x330], RZ ;  /* 0x0000cc0003037a24 */ /* 0x000fe200078e02ff */
[----:B------:R-:W-:-:S03]  /*7e10*/  LEA R2, P0, R4, c[0x0][0x318], 0x1 ;  /* 0x0000c60004027a11 */ /* 0x000fc600078008ff */
[----:B------:R-:W-:-:S05]  /*7e20*/  IMAD R3, R0, c[0x0][0x334], R3 ;  /* 0x0000cd0000037a24 */ /* 0x000fca00078e0203 */
[----:B------:R-:W-:-:S04]  /*7e30*/  IADD3 R3, R5, R3, RZ ;  /* 0x0000000305037210 */ /* 0x000fc80007ffe0ff */
[----:B------:R-:W-:-:S05]  /*7e40*/  LEA.HI.X R3, R4, c[0x0][0x31c], R3, 0x1, P0 ;  /* 0x0000c70004037a11 */ /* 0x000fca00000f0c03 */
[----:B------:R-:W-:Y:S01]  /*7e50*/  STG.E.128 [R2.64], RZ ;  /* 0x000000ff02007986 */ /* 0x000fe2000c101d0e */
[----:B------:R-:W-:Y:S05]  /*7e60*/  EXIT ;  /* 0x000000000000794d */ /* 0x000fea0003800000 */
        .type           $_ZN7cutlass13device_kernelIN5flash19enable_sm80_to_sm89INS1_16FlashAttnBwdSm80INS1_25CollectiveMainloopBwdSm80ILi2ELi2EN4cute5tupleIJNS5_1CILi64EEENS7_ILi128EEES8_EEENS_10bfloat16_tEfNS_4arch4Sm80ELb0ELb1ELb1ELb0ELb0ELb0ELb0ELb0ELi2ELi2ELi4ELi2ELb1EEENS1_21CollectiveEpilogueBwdISA_SB_SD_Li256ELb0ELb0ELi2EEENS1_19SingleTileSchedulerILb0ELb0ELb0ELi128EEEEEEEEEvNT_6ParamsE$_ZN4cute12iter_adaptorIPKN7cutlass10bfloat16_tENS_8gmem_ptrIS4_EEEC2ES4_,@function
        .size           $_ZN7cutlass13device_kernelIN5flash19enable_sm80_to_sm89INS1_16FlashAttnBwdSm80INS1_25CollectiveMainloopBwdSm80ILi2ELi2EN4cute5tupleIJNS5_1CILi64EEENS7_ILi128EEES8_EEENS_10bfloat16_tEfNS_4arch4Sm80ELb0ELb1ELb1ELb0ELb0ELb0ELb0ELb0ELi2ELi2ELi4ELi2ELb1EEENS1_21CollectiveEpilogueBwdISA_SB_SD_Li256ELb0ELb0ELi2EEENS1_19SingleTileSchedulerILb0ELb0ELb0ELi128EEEEEEEEEvNT_6ParamsE$_ZN4cute12iter_adaptorIPKN7cutlass10bfloat16_tENS_8gmem_ptrIS4_EEEC2ES4_,($_ZN7cutlass13device_kernelIN5flash19enable_sm80_to_sm89INS1_16FlashAttnBwdSm80INS1_25CollectiveMainloopBwdSm80ILi2ELi2EN4cute5tupleIJNS5_1CILi64EEENS7_ILi128EEES8_EEENS_10bfloat16_tEfNS_4arch4Sm80ELb0ELb1ELb1ELb0ELb0ELb0ELb0ELb0ELi2ELi2ELi4ELi2ELb1EEENS1_21CollectiveEpilogueBwdISA_SB_SD_Li256ELb0ELb0ELi2EEENS1_19SingleTileSchedulerILb0ELb0ELb0ELi128EEEEEEEEEvNT_6ParamsE$_ZN4cute12iter_adaptorIPKN7cutlass9uint128_tENS_8gmem_ptrIS4_EEEC2ES4_ - $_ZN7cutlass13device_kernelIN5flash19enable_sm80_to_sm89INS1_16FlashAttnBwdSm80INS1_25CollectiveMainloopBwdSm80ILi2ELi2EN4cute5tupleIJNS5_1CILi64EEENS7_ILi128EEES8_EEENS_10bfloat16_tEfNS_4arch4Sm80ELb0ELb1ELb1ELb0ELb0ELb0ELb0ELb0ELi2ELi2ELi4ELi2ELb1EEENS1_21CollectiveEpilogueBwdISA_SB_SD_Li256ELb0ELb0ELi2EEENS1_19SingleTileSchedulerILb0ELb0ELb0ELi128EEEEEEEEEvNT_6ParamsE$_ZN4cute12iter_adaptorIPKN7cutlass10bfloat16_tENS_8gmem_ptrIS4_EEEC2ES4_)
$_ZN7cutlass13device_kernelIN5flash19enable_sm80_to_sm89INS1_16FlashAttnBwdSm80INS1_25CollectiveMainloopBwdSm80ILi2ELi2EN4cute5tupleIJNS5_1CILi64EEENS7_ILi128EEES8_EEENS_10bfloat16_tEfNS_4arch4Sm80ELb0ELb1ELb1ELb0ELb0ELb0ELb0ELb0ELi2ELi2ELi4ELi2ELb1EEENS1_21CollectiveEpilogueBwdISA_SB_SD_Li256ELb0ELb0ELi2EEENS1_19SingleTileSchedulerILb0ELb0ELb0ELi128EEEEEEEEEvNT_6ParamsE$_ZN4cute12iter_adaptorIPKN7cutlass10bfloat16_tENS_8gmem_ptrIS4_EEEC2ES4_:
[----:B------:R-:W-:Y:S01]  /*7e70*/  ULDC UR24, c[0x0][0x20] ;  /* 0x0000080000187ab9 */ /* 0x000fe20000000800 */
[----:B------:R-:W-:Y:S01]  /*7e80*/  MOV R15, 0x0 ;  /* 0x00000000000f7802 */ /* 0x000fe20000000f00 */
[----:B------:R-:W-:-:S09]  /*7e90*/  UIADD3 UR24, UR7, -UR24, URZ ;  /* 0x8000001807187290 */ /* 0x000fd2000fffe03f */
[----:B------:R1:W-:Y:S01]  /*7ea0*/  STL.64 [UR24], R8 ;  /* 0x00000008ff007987 */ /* 0x0003e20008100a18 */
[----:B------:R-:W-:Y:S05]  /*7eb0*/  RET.REL.NODEC R14 `(_ZN7cutlass13device_kernelIN5flash19enable_sm80_to_sm89INS1_16FlashAttnBwdSm80INS1_25CollectiveMainloopBwdSm80ILi2ELi2EN4cute5tupleIJNS5_1CILi64EEENS7_ILi128EEES8_EEENS_10bfloat16_tEfNS_4arch4Sm80ELb0ELb1ELb1ELb0ELb0ELb0ELb0ELb0ELi2ELi2ELi4ELi2ELb1EEENS1_21CollectiveEpilogueBwdISA_SB_SD_Li256ELb0ELb0ELi2EEENS1_19SingleTileSchedulerILb0ELb0ELb0ELi128EEEEEEEEEvNT_6ParamsE) ;  /* 0xffff81400e007950 */ /* 0x000fea0003c3ffff */
        .type           $_ZN7cutlass13device_kernelIN5flash19enable_sm80_to_sm89INS1_16FlashAttnBwdSm80INS1_25CollectiveMainloopBwdSm80ILi2ELi2EN4cute5tupleIJNS5_1CILi64EEENS7_ILi128EEES8_EEENS_10bfloat16_tEfNS_4arch4Sm80ELb0ELb1ELb1ELb0ELb0ELb0ELb0ELb0ELi2ELi2ELi4ELi2ELb1EEENS1_21CollectiveEpilogueBwdISA_SB_SD_Li256ELb0ELb0ELi2EEENS1_19SingleTileSchedulerILb0ELb0ELb0ELi128EEEEEEEEEvNT_6ParamsE$_ZN4cute12iter_adaptorIPKN7cutlass9uint128_tENS_8gmem_ptrIS4_EEEC2ES4_,@function
        .size           $_ZN7cutlass13device_kernelIN5flash19enable_sm80_to_sm89INS1_16FlashAttnBwdSm80INS1_25CollectiveMainloopBwdSm80ILi2ELi2EN4cute5tupleIJNS5_1CILi64EEENS7_ILi128EEES8_EEENS_10bfloat16_tEfNS_4arch4Sm80ELb0ELb1ELb1ELb0ELb0ELb0ELb0ELb0ELi2ELi2ELi4ELi2ELb1EEENS1_21CollectiveEpilogueBwdISA_SB_SD_Li256ELb0ELb0ELi2EEENS1_19SingleTileSchedulerILb0ELb0ELb0ELi128EEEEEEEEEvNT_6ParamsE$_ZN4cute12iter_adaptorIPKN7cutlass9uint128_tENS_8gmem_ptrIS4_EEEC2ES4_,($_ZN7cutlass13device_kernelIN5flash19enable_sm80_to_sm89INS1_16FlashAttnBwdSm80INS1_25CollectiveMainloopBwdSm80ILi2ELi2EN4cute5tupleIJNS5_1CILi64EEENS7_ILi128EEES8_EEENS_10bfloat16_tEfNS_4arch4Sm80ELb0ELb1ELb1ELb0ELb0ELb0ELb0ELb0ELi2ELi2ELi4ELi2ELb1EEENS1_21CollectiveEpilogueBwdISA_SB_SD_Li256ELb0ELb0ELi2EEENS1_19SingleTileSchedulerILb0ELb0ELb0ELi128EEEEEEEEEvNT_6ParamsE$_ZN4cute12iter_adaptorIPKfNS_8gmem_ptrIS2_EEEC2ES2_ - $_ZN7cutlass13device_kernelIN5flash19enable_sm80_to_sm89INS1_16FlashAttnBwdSm80INS1_25CollectiveMainloopBwdSm80ILi2ELi2EN4cute5tupleIJNS5_1CILi64EEENS7_ILi128EEES8_EEENS_10bfloat16_tEfNS_4arch4Sm80ELb0ELb1ELb1ELb0ELb0ELb0ELb0ELb0ELi2ELi2ELi4ELi2ELb1EEENS1_21CollectiveEpilogueBwdISA_SB_SD_Li256ELb0ELb0ELi2EEENS1_19SingleTileSchedulerILb0ELb0ELb0ELi128EEEEEEEEEvNT_6ParamsE$_ZN4cute12iter_adaptorIPKN7cutlass9uint128_tENS_8gmem_ptrIS4_EEEC2ES4_)
$_ZN7cutlass13device_kernelIN5flash19enable_sm80_to_sm89INS1_16FlashAttnBwdSm80INS1_25CollectiveMainloopBwdSm80ILi2ELi2EN4cute5tupleIJNS5_1CILi64EEENS7_ILi128EEES8_EEENS_10bfloat16_tEfNS_4arch4Sm80ELb0ELb1ELb1ELb0ELb0ELb0ELb0ELb0ELi2ELi2ELi4ELi2ELb1EEENS1_21CollectiveEpilogueBwdISA_SB_SD_Li256ELb0ELb0ELi2EEENS1_19SingleTileSchedulerILb0ELb0ELb0ELi128EEEEEEEEEvNT_6ParamsE$_ZN4cute12iter_adaptorIPKN7cutlass9uint128_tENS_8gmem_ptrIS4_EEEC2ES4_:
[----:B------:R-:W-:Y:S02]  /*7ec0*/  IADD3 R8, R8, -c[0x0][0x20], RZ ;  /* 0x8000080008087a10 */ /* 0x000fe40007ffe0ff */
[----:B------:R-:W-:-:S03]  /*7ed0*/  MOV R15, 0x0 ;  /* 0x00000000000f7802 */ /* 0x000fc60000000f00 */
[----:B------:R1:W-:Y:S01]  /*7ee0*/  STL.64 [R8], R4 ;  /* 0x0000000408007387 */ /* 0x0003e20000100a00 */
[----:B------:R-:W-:Y:S05]  /*7ef0*/  RET.REL.NODEC R14 `(_ZN7cutlass13device_kernelIN5flash19enable_sm80_to_sm89INS1_16FlashAttnBwdSm80INS1_25CollectiveMainloopBwdSm80ILi2ELi2EN4cute5tupleIJNS5_1CILi64EEENS7_ILi128EEES8_EEENS_10bfloat16_tEfNS_4arch4Sm80ELb0ELb1ELb1ELb0ELb0ELb0ELb0ELb0ELi2ELi2ELi4ELi2ELb1EEENS1_21CollectiveEpilogueBwdISA_SB_SD_Li256ELb0ELb0ELi2EEENS1_19SingleTileSchedulerILb0ELb0ELb0ELi128EEEEEEEEEvNT_6ParamsE) ;  /* 0xffff81000e007950 */ /* 0x000fea0003c3ffff */
        .type           $_ZN7cutlass13device_kernelIN5flash19enable_sm80_to_sm89INS1_16FlashAttnBwdSm80INS1_25CollectiveMainloopBwdSm80ILi2ELi2EN4cute5tupleIJNS5_1CILi64EEENS7_ILi128EEES8_EEENS_10bfloat16_tEfNS_4arch4Sm80ELb0ELb1ELb1ELb0ELb0ELb0ELb0ELb0ELi2ELi2ELi4ELi2ELb1EEENS1_21CollectiveEpilogueBwdISA_SB_SD_Li256ELb0ELb0ELi2EEENS1_19SingleTileSchedulerILb0ELb0ELb0ELi128EEEEEEEEEvNT_6ParamsE$_ZN4cute12iter_adaptorIPKfNS_8gmem_ptrIS2_EEEC2ES2_,@function
        .size           $_ZN7cutlass13device_kernelIN5flash19enable_sm80_to_sm89INS1_16FlashAttnBwdSm80INS1_25CollectiveMainloopBwdSm80ILi2ELi2EN4cute5tupleIJNS5_1CILi64EEENS7_ILi128EEES8_EEENS_10bfloat16_tEfNS_4arch4Sm80ELb0ELb1ELb1ELb0ELb0ELb0ELb0ELb0ELi2ELi2ELi4ELi2ELb1EEENS1_21CollectiveEpilogueBwdISA_SB_SD_Li256ELb0ELb0ELi2EEENS1_19SingleTileSchedulerILb0ELb0ELb0ELi128EEEEEEEEEvNT_6ParamsE$_ZN4cute12iter_adaptorIPKfNS_8gmem_ptrIS2_EEEC2ES2_,($_ZN7cutlass13device_kernelIN5flash19enable_sm80_to_sm89INS1_16FlashAttnBwdSm80INS1_25CollectiveMainloopBwdSm80ILi2ELi2EN4cute5tupleIJNS5_1CILi64EEENS7_ILi128EEES8_EEENS_10bfloat16_tEfNS_4arch4Sm80ELb0ELb1ELb1ELb0ELb0ELb0ELb0ELb0ELi2ELi2ELi4ELi2ELb1EEENS1_21CollectiveEpilogueBwdISA_SB_SD_Li256ELb0ELb0ELi2EEENS1_19SingleTileSchedulerILb0ELb0ELb0ELi128EEEEEEEEEvNT_6ParamsE$_ZN4cute12iter_adaptorIPN7cutlass10bfloat16_tENS_8smem_ptrIS3_EEEC2ES3_ - $_ZN7cutlass13device_kernelIN5flash19enable_sm80_to_sm89INS1_16FlashAttnBwdSm80INS1_25CollectiveMainloopBwdSm80ILi2ELi2EN4cute5tupleIJNS5_1CILi64EEENS7_ILi128EEES8_EEENS_10bfloat16_tEfNS_4arch4Sm80ELb0ELb1ELb1ELb0ELb0ELb0ELb0ELb0ELi2ELi2ELi4ELi2ELb1EEENS1_21CollectiveEpilogueBwdISA_SB_SD_Li256ELb0ELb0ELi2EEENS1_19SingleTileSchedulerILb0ELb0ELb0ELi128EEEEEEEEEvNT_6ParamsE$_ZN4cute12iter_adaptorIPKfNS_8gmem_ptrIS2_EEEC2ES2_)
$_ZN7cutlass13device_kernelIN5flash19enable_sm80_to_sm89INS1_16FlashAttnBwdSm80INS1_25CollectiveMainloopBwdSm80ILi2ELi2EN4cute5tupleIJNS5_1CILi64EEENS7_ILi128EEES8_EEENS_10bfloat16_tEfNS_4arch4Sm80ELb0ELb1ELb1ELb0ELb0ELb0ELb0ELb0ELi2ELi2ELi4ELi2ELb1EEENS1_21CollectiveEpilogueBwdISA_SB_SD_Li256ELb0ELb0ELi2EEENS1_19SingleTileSchedulerILb0ELb0ELb0ELi128EEEEEEEEEvNT_6ParamsE$_ZN4cute12iter_adaptorIPKfNS_8gmem_ptrIS2_EEEC2ES2_:
[----:B------:R-:W-:Y:S02]  /*7f00*/  IADD3 R4, R4, -c[0x0][0x20], RZ ;  /* 0x8000080004047a10 */ /* 0x000fe40007ffe0ff */
[----:B------:R-:W-:-:S03]  /*7f10*/  MOV R15, 0x0 ;  /* 0x00000000000f7802 */ /* 0x000fc60000000f00 */
[----:B------:R1:W-:Y:S01]  /*7f20*/  STL.64 [R4], R8 ;  /* 0x0000000804007387 */ /* 0x0003e20000100a00 */
[----:B------:R-:W-:Y:S05]  /*7f30*/  RET.REL.NODEC R14 `(_ZN7cutlass13device_kernelIN5flash19enable_sm80_to_sm89INS1_16FlashAttnBwdSm80INS1_25CollectiveMainloopBwdSm80ILi2ELi2EN4cute5tupleIJNS5_1CILi64EEENS7_ILi128EEES8_EEENS_10bfloat16_tEfNS_4arch4Sm80ELb0ELb1ELb1ELb0ELb0ELb0ELb0ELb0ELi2ELi2ELi4ELi2ELb1EEENS1_21CollectiveEpilogueBwdISA_SB_SD_Li256ELb0ELb0ELi2EEENS1_19SingleTileSchedulerILb0ELb0ELb0ELi128EEEEEEEEEvNT_6ParamsE) ;  /* 0xffff80c00e007950 */ /* 0x000fea0003c3ffff */
        .type           $_ZN7cutlass13device_kernelIN5flash19enable_sm80_to_sm89INS1_16FlashAttnBwdSm80INS1_25CollectiveMainloopBwdSm80ILi2ELi2EN4cute5tupleIJNS5_1CILi64EEENS7_ILi128EEES8_EEENS_10bfloat16_tEfNS_4arch4Sm80ELb0ELb1ELb1ELb0ELb0ELb0ELb0ELb0ELi2ELi2ELi4ELi2ELb1EEENS1_21CollectiveEpilogueBwdISA_SB_SD_Li256ELb0ELb0ELi2EEENS1_19SingleTileSchedulerILb0ELb0ELb0ELi128EEEEEEEEEvNT_6ParamsE$_ZN4cute12iter_adaptorIPN7cutlass10bfloat16_tENS_8smem_ptrIS3_EEEC2ES3_,@function
        .size           $_ZN7cutlass13device_kernelIN5flash19enable_sm80_to_sm89INS1_16FlashAttnBwdSm80INS1_25CollectiveMainloopBwdSm80ILi2ELi2EN4cute5tupleIJNS5_1CILi64EEENS7_ILi128EEES8_EEENS_10bfloat16_tEfNS_4arch4Sm80ELb0ELb1ELb1ELb0ELb0ELb0ELb0ELb0ELi2ELi2ELi4ELi2ELb1EEENS1_21CollectiveEpilogueBwdISA_SB_SD_Li256ELb0ELb0ELi2EEENS1_19SingleTileSchedulerILb0ELb0ELb0ELi128EEEEEEEEEvNT_6ParamsE$_ZN4cute12iter_adaptorIPN7cutlass10bfloat16_tENS_8smem_ptrIS3_EEEC2ES3_,($_ZN7cutlass13device_kernelIN5flash19enable_sm80_to_sm89INS1_16FlashAttnBwdSm80INS1_25CollectiveMainloopBwdSm80ILi2ELi2EN4cute5tupleIJNS5_1CILi64EEENS7_ILi128EEES8_EEENS_10bfloat16_tEfNS_4arch4Sm80ELb0ELb1ELb1ELb0ELb0ELb0ELb0ELb0ELi2ELi2ELi4ELi2ELb1EEENS1_21CollectiveEpilogueBwdISA_SB_SD_Li256ELb0ELb0ELi2EEENS1_19SingleTileSchedulerILb0ELb0ELb0ELi128EEEEEEEEEvNT_6ParamsE$_ZN4cute12iter_adaptorIPN7cutlass9uint128_tENS_8smem_ptrIS3_EEEC2ES3_ - $_ZN7cutlass13device_kernelIN5flash19enable_sm80_to_sm89INS1_16FlashAttnBwdSm80INS1_25CollectiveMainloopBwdSm80ILi2ELi2EN4cute5tupleIJNS5_1CILi64EEENS7_ILi128EEES8_EEENS_10bfloat16_tEfNS_4arch4Sm80ELb0ELb1ELb1ELb0ELb0ELb0ELb0ELb0ELi2ELi2ELi4ELi2ELb1EEENS1_21CollectiveEpilogueBwdISA_SB_SD_Li256ELb0ELb0ELi2EEENS1_19SingleTileSchedulerILb0ELb0ELb0ELi128EEEEEEEEEvNT_6ParamsE$_ZN4cute12iter_adaptorIPN7cutlass10bfloat16_tENS_8smem_ptrIS3_EEEC2ES3_)
$_ZN7cutlass13device_kernelIN5flash19enable_sm80_to_sm89INS1_16FlashAttnBwdSm80INS1_25CollectiveMainloopBwdSm80ILi2ELi2EN4cute5tupleIJNS5_1CILi64EEENS7_ILi128EEES8_EEENS_10bfloat16_tEfNS_4arch4Sm80ELb0ELb1ELb1ELb0ELb0ELb0ELb0ELb0ELi2ELi2ELi4ELi2ELb1EEENS1_21CollectiveEpilogueBwdISA_SB_SD_Li256ELb0ELb0ELi2EEENS1_19SingleTileSchedulerILb0ELb0ELb0ELi128EEEEEEEEEvNT_6ParamsE$_ZN4cute12iter_adaptorIPN7cutlass10bfloat16_tENS_8smem_ptrIS3_EEEC2ES3_:
[----:B------:R-:W-:Y:S01]  /*7f40*/  ULDC UR24, c[0x0][0x20] ;  /* 0x0000080000187ab9 */ /* 0x000fe20000000800 */
[----:B------:R-:W-:Y:S01]  /*7f50*/  MOV R14, R12 ;  /* 0x0000000c000e7202 */ /* 0x000fe20000000f00 */
[----:B------:R-:W-:Y:S01]  /*7f60*/  UIADD3 UR24, UR7, -UR24, URZ ;  /* 0x8000001807187290 */ /* 0x000fe2000fffe03f */
[----:B------:R-:W-:-:S08]  /*7f70*/  MOV R15, 0x0 ;  /* 0x00000000000f7802 */ /* 0x000fd00000000f00 */
[----:B------:R1:W-:Y:S01]  /*7f80*/  STL.64 [UR24], R6 ;  /* 0x00000006ff007987 */ /* 0x0003e20008100a18 */
[----:B------:R-:W-:Y:S05]  /*7f90*/  RET.REL.NODEC R14 `(_ZN7cutlass13device_kernelIN5flash19enable_sm80_to_sm89INS1_16FlashAttnBwdSm80INS1_25CollectiveMainloopBwdSm80ILi2ELi2EN4cute5tupleIJNS5_1CILi64EEENS7_ILi128EEES8_EEENS_10bfloat16_tEfNS_4arch4Sm80ELb0ELb1ELb1ELb0ELb0ELb0ELb0ELb0ELi2ELi2ELi4ELi2ELb1EEENS1_21CollectiveEpilogueBwdISA_SB_SD_Li256ELb0ELb0ELi2EEENS1_19SingleTileSchedulerILb0ELb0ELb0ELi128EEEEEEEEEvNT_6ParamsE) ;  /* 0xffff80600e007950 */ /* 0x000fea0003c3ffff */
        .type           $_ZN7cutlass13device_kernelIN5flash19enable_sm80_to_sm89INS1_16FlashAttnBwdSm80INS1_25CollectiveMainloopBwdSm80ILi2ELi2EN4cute5tupleIJNS5_1CILi64EEENS7_ILi128EEES8_EEENS_10bfloat16_tEfNS_4arch4Sm80ELb0ELb1ELb1ELb0ELb0ELb0ELb0ELb0ELi2ELi2ELi4ELi2ELb1EEENS1_21CollectiveEpilogueBwdISA_SB_SD_Li256ELb0ELb0ELi2EEENS1_19SingleTileSchedulerILb0ELb0ELb0ELi128EEEEEEEEEvNT_6ParamsE$_ZN4cute12iter_adaptorIPN7cutlass9uint128_tENS_8smem_ptrIS3_EEEC2ES3_,@function
        .size           $_ZN7cutlass13device_kernelIN5flash19enable_sm80_to_sm89INS1_16FlashAttnBwdSm80INS1_25CollectiveMainloopBwdSm80ILi2ELi2EN4cute5tupleIJNS5_1CILi64EEENS7_ILi128EEES8_EEENS_10bfloat16_tEfNS_4arch4Sm80ELb0ELb1ELb1ELb0ELb0ELb0ELb0ELb0ELi2ELi2ELi4ELi2ELb1EEENS1_21CollectiveEpilogueBwdISA_SB_SD_Li256ELb0ELb0ELi2EEENS1_19SingleTileSchedulerILb0ELb0ELb0ELi128EEEEEEEEEvNT_6ParamsE$_ZN4cute12iter_adaptorIPN7cutlass9uint128_tENS_8smem_ptrIS3_EEEC2ES3_,($_ZN7cutlass13device_kernelIN5flash19enable_sm80_to_sm89INS1_16FlashAttnBwdSm80INS1_25CollectiveMainloopBwdSm80ILi2ELi2EN4cute5tupleIJNS5_1CILi64EEENS7_ILi128EEES8_EEENS_10bfloat16_tEfNS_4arch4Sm80ELb0ELb1ELb1ELb0ELb0ELb0ELb0ELb0ELi2ELi2ELi4ELi2ELb1EEENS1_21CollectiveEpilogueBwdISA_SB_SD_Li256ELb0ELb0ELi2EEENS1_19SingleTileSchedulerILb0ELb0ELb0ELi128EEEEEEEEEvNT_6ParamsE$_ZN4cute12iter_adaptorIPfNS_8smem_ptrIS1_EEEC2ES1_ - $_ZN7cutlass13device_kernelIN5flash19enable_sm80_to_sm89INS1_16FlashAttnBwdSm80INS1_25CollectiveMainloopBwdSm80ILi2ELi2EN4cute5tupleIJNS5_1CILi64EEENS7_ILi128EEES8_EEENS_10bfloat16_tEfNS_4arch4Sm80ELb0ELb1ELb1ELb0ELb0ELb0ELb0ELb0ELi2ELi2ELi4ELi2ELb1EEENS1_21CollectiveEpilogueBwdISA_SB_SD_Li256ELb0ELb0ELi2EEENS1_19SingleTileSchedulerILb0ELb0ELb0ELi128EEEEEEEEEvNT_6ParamsE$_ZN4cute12iter_adaptorIPN7cutlass9uint128_tENS_8smem_ptrIS3_EEEC2ES3_)
$_ZN7cutlass13device_kernelIN5flash19enable_sm80_to_sm89INS1_16FlashAttnBwdSm80INS1_25CollectiveMainloopBwdSm80ILi2ELi2EN4cute5tupleIJNS5_1CILi64EEENS7_ILi128EEES8_EEENS_10bfloat16_tEfNS_4arch4Sm80ELb0ELb1ELb1ELb0ELb0ELb0ELb0ELb0ELi2ELi2ELi4ELi2ELb1EEENS1_21CollectiveEpilogueBwdISA_SB_SD_Li256ELb0ELb0ELi2EEENS1_19SingleTileSchedulerILb0ELb0ELb0ELi128EEEEEEEEEvNT_6ParamsE$_ZN4cute12iter_adaptorIPN7cutlass9uint128_tENS_8smem_ptrIS3_EEEC2ES3_:
[----:B------:R-:W-:Y:S01]  /*7fa0*/  IADD3 R6, R6, -c[0x0][0x20], RZ ;  /* 0x8000080006067a10 */ /* 0x000fe20007ffe0ff */
[----:B------:R-:W-:Y:S01]  /*7fb0*/  IMAD.MOV.U32 R14, RZ, RZ, R12 ;  /* 0x000000ffff0e7224 */ /* 0x000fe200078e000c */
[----:B------:R-:W-:-:S03]  /*7fc0*/  MOV R15, 0x0 ;  /* 0x00000000000f7802 */ /* 0x000fc60000000f00 */
[----:B------:R1:W-:Y:S01]  /*7fd0*/  STL.64 [R6], R4 ;  /* 0x0000000406007387 */ /* 0x0003e20000100a00 */
[----:B------:R-:W-:Y:S05]  /*7fe0*/  RET.REL.NODEC R14 `(_ZN7cutlass13device_kernelIN5flash19enable_sm80_to_sm89INS1_16FlashAttnBwdSm80INS1_25CollectiveMainloopBwdSm80ILi2ELi2EN4cute5tupleIJNS5_1CILi64EEENS7_ILi128EEES8_EEENS_10bfloat16_tEfNS_4arch4Sm80ELb0ELb1ELb1ELb0ELb0ELb0ELb0ELb0ELi2ELi2ELi4ELi2ELb1EEENS1_21CollectiveEpilogueBwdISA_SB_SD_Li256ELb0ELb0ELi2EEENS1_19SingleTileSchedulerILb0ELb0ELb0ELi128EEEEEEEEEvNT_6ParamsE) ;  /* 0xffff80100e007950 */ /* 0x000fea0003c3ffff */
        .type           $_ZN7cutlass13device_kernelIN5flash19enable_sm80_to_sm89INS1_16FlashAttnBwdSm80INS1_25CollectiveMainloopBwdSm80ILi2ELi2EN4cute5tupleIJNS5_1CILi64EEENS7_ILi128EEES8_EEENS_10bfloat16_tEfNS_4arch4Sm80ELb0ELb1ELb1ELb0ELb0ELb0ELb0ELb0ELi2ELi2ELi4ELi2ELb1EEENS1_21CollectiveEpilogueBwdISA_SB_SD_Li256ELb0ELb0ELi2EEENS1_19SingleTileSchedulerILb0ELb0ELb0ELi128EEEEEEEEEvNT_6ParamsE$_ZN4cute12iter_adaptorIPfNS_8smem_ptrIS1_EEEC2ES1_,@function
        .size           $_ZN7cutlass13device_kernelIN5flash19enable_sm80_to_sm89INS1_16FlashAttnBwdSm80INS1_25CollectiveMainloopBwdSm80ILi2ELi2EN4cute5tupleIJNS5_1CILi64EEENS7_ILi128EEES8_EEENS_10bfloat16_tEfNS_4arch4Sm80ELb0ELb1ELb1ELb0ELb0ELb0ELb0ELb0ELi2ELi2ELi4ELi2ELb1EEENS1_21CollectiveEpilogueBwdISA_SB_SD_Li256ELb0ELb0ELi2EEENS1_19SingleTileSchedulerILb0ELb0ELb0ELi128EEEEEEEEEvNT_6ParamsE$_ZN4cute12iter_adaptorIPfNS_8smem_ptrIS1_EEEC2ES1_,($_ZN7cutlass13device_kernelIN5flash19enable_sm80_to_sm89INS1_16FlashAttnBwdSm80INS1_25CollectiveMainloopBwdSm80ILi2ELi2EN4cute5tupleIJNS5_1CILi64EEENS7_ILi128EEES8_EEENS_10bfloat16_tEfNS_4arch4Sm80ELb0ELb1ELb1ELb0ELb0ELb0ELb0ELb0ELi2ELi2ELi4ELi2ELb1EEENS1_21CollectiveEpilogueBwdISA_SB_SD_Li256ELb0ELb0ELi2EEENS1_19SingleTileSchedulerILb0ELb0ELb0ELi128EEEEEEEEEvNT_6ParamsE$_ZN4cute3eso3ESOILb0ELb0EJNS_15ArithmeticTupleIJiiEEEiiiEEC2ERKS3_RKiS8_S8_ - $_ZN7cutlass13device_kernelIN5flash19enable_sm80_to_sm89INS1_16FlashAttnBwdSm80INS1_25CollectiveMainloopBwdSm80ILi2ELi2EN4cute5tupleIJNS5_1CILi64EEENS7_ILi128EEES8_EEENS_10bfloat16_tEfNS_4arch4Sm80ELb0ELb1ELb1ELb0ELb0ELb0ELb0ELb0ELi2ELi2ELi4ELi2ELb1EEENS1_21CollectiveEpilogueBwdISA_SB_SD_Li256ELb0ELb0ELi2EEENS1_19SingleTileSchedulerILb0ELb0ELb0ELi128EEEEEEEEEvNT_6ParamsE$_ZN4cute12iter_adaptorIPfNS_8smem_ptrIS1_EEEC2ES1_)
$_ZN7cutlass13device_kernelIN5flash19enable_sm80_to_sm89INS1_16FlashAttnBwdSm80INS1_25CollectiveMainloopBwdSm80ILi2ELi2EN4cute5tupleIJNS5_1CILi64EEENS7_ILi128EEES8_EEENS_10bfloat16_tEfNS_4arch4Sm80ELb0ELb1ELb1ELb0ELb0ELb0ELb0ELb0ELi2ELi2ELi4ELi2ELb1EEENS1_21CollectiveEpilogueBwdISA_SB_SD_Li256ELb0ELb0ELi2EEENS1_19SingleTileSchedulerILb0ELb0ELb0ELi128EEEEEEEEEvNT_6ParamsE$_ZN4cute12iter_adaptorIPfNS_8smem_ptrIS1_EEEC2ES1_:
[----:B------:R-:W-:Y:S02]  /*7ff0*/  IADD3 R4, R4, -c[0x0][0x20], RZ ;  /* 0x8000080004047a10 */ /* 0x000fe40007ffe0ff */
[----:B------:R-:W-:-:S03]  /*8000*/  MOV R15, 0x0 ;  /* 0x00000000000f7802 */ /* 0x000fc60000000f00 */
[----:B------:R1:W-:Y:S01]  /*8010*/  STL.64 [R4], R6 ;  /* 0x0000000604007387 */ /* 0x0003e20000100a00 */
[----:B------:R-:W-:Y:S05]  /*8020*/  RET.REL.NODEC R14 `(_ZN7cutlass13device_kernelIN5flash19enable_sm80_to_sm89INS1_16FlashAttnBwdSm80INS1_25CollectiveMainloopBwdSm80ILi2ELi2EN4cute5tupleIJNS5_1CILi64EEENS7_ILi128EEES8_EEENS_10bfloat16_tEfNS_4arch4Sm80ELb0ELb1ELb1ELb0ELb0ELb0ELb0ELb0ELi2ELi2ELi4ELi2ELb1EEENS1_21CollectiveEpilogueBwdISA_SB_SD_Li256ELb0ELb0ELi2EEENS1_19SingleTileSchedulerILb0ELb0ELb0ELi128EEEEEEEEEvNT_6ParamsE) ;  /* 0xffff7fd00e007950 */ /* 0x000fea0003c3ffff */
        .type           $_ZN7cutlass13device_kernelIN5flash19enable_sm80_to_sm89INS1_16FlashAttnBwdSm80INS1_25CollectiveMainloopBwdSm80ILi2ELi2EN4cute5tupleIJNS5_1CILi64EEENS7_ILi128EEES8_EEENS_10bfloat16_tEfNS_4arch4Sm80ELb0ELb1ELb1ELb0ELb0ELb0ELb0ELb0ELi2ELi2ELi4ELi2ELb1EEENS1_21CollectiveEpilogueBwdISA_SB_SD_Li256ELb0ELb0ELi2EEENS1_19SingleTileSchedulerILb0ELb0ELb0ELi128EEEEEEEEEvNT_6ParamsE$_ZN4cute3eso3ESOILb0ELb0EJNS_15ArithmeticTupleIJiiEEEiiiEEC2ERKS3_RKiS8_S8_,@function
        .size           $_ZN7cutlass13device_kernelIN5flash19enable_sm80_to_sm89INS1_16FlashAttnBwdSm80INS1_25CollectiveMainloopBwdSm80ILi2ELi2EN4cute5tupleIJNS5_1CILi64EEENS7_ILi128EEES8_EEENS_10bfloat16_tEfNS_4arch4Sm80ELb0ELb1ELb1ELb0ELb0ELb0ELb0ELb0ELi2ELi2ELi4ELi2ELb1EEENS1_21CollectiveEpilogueBwdISA_SB_SD_Li256ELb0ELb0ELi2EEENS1_19SingleTileSchedulerILb0ELb0ELb0ELi128EEEEEEEEEvNT_6ParamsE$_ZN4cute3eso3ESOILb0ELb0EJNS_15ArithmeticTupleIJiiEEEiiiEEC2ERKS3_RKiS8_S8_,($_ZN7cutlass13device_kernelIN5flash19enable_sm80_to_sm89INS1_16FlashAttnBwdSm80INS1_25CollectiveMainloopBwdSm80ILi2ELi2EN4cute5tupleIJNS5_1CILi64EEENS7_ILi128EEES8_EEENS_10bfloat16_tEfNS_4arch4Sm80ELb0ELb1ELb1ELb0ELb0ELb0ELb0ELb0ELi2ELi2ELi4ELi2ELb1EEENS1_21CollectiveEpilogueBwdISA_SB_SD_Li256ELb0ELb0ELi2EEENS1_19SingleTileSchedulerILb0ELb0ELb0ELi128EEEEEEEEEvNT_6ParamsE$_ZN4cute3eso3ESOILb0ELb0EJNS_5tupleIJiiEEEiiiEEC2ERKS3_RKiS8_S8_ - $_ZN7cutlass13device_kernelIN5flash19enable_sm80_to_sm89INS1_16FlashAttnBwdSm80INS1_25CollectiveMainloopBwdSm80ILi2ELi2EN4cute5tupleIJNS5_1CILi64EEENS7_ILi128EEES8_EEENS_10bfloat16_tEfNS_4arch4Sm80ELb0ELb1ELb1ELb0ELb0ELb0ELb0ELb0ELi2ELi2ELi4ELi2ELb1EEENS1_21CollectiveEpilogueBwdISA_SB_SD_Li256ELb0ELb0ELi2EEENS1_19SingleTileSchedulerILb0ELb0ELb0ELi128EEEEEEEEEvNT_6ParamsE$_ZN4cute3eso3ESOILb0ELb0EJNS_15ArithmeticTupleIJiiEEEiiiEEC2ERKS3_RKiS8_S8_)
$_ZN7cutlass13device_kernelIN5flash19enable_sm80_to_sm89INS1_16FlashAttnBwdSm80INS1_25CollectiveMainloopBwdSm80ILi2ELi2EN4cute5tupleIJNS5_1CILi64EEENS7_ILi128EEES8_EEENS_10bfloat16_tEfNS_4arch4Sm80ELb0ELb1ELb1ELb0ELb0ELb0ELb0ELb0ELi2ELi2ELi4ELi2ELb1EEENS1_21CollectiveEpilogueBwdISA_SB_SD_Li256ELb0ELb0ELi2EEENS1_19SingleTileSchedulerILb0ELb0ELb0ELi128EEEEEEEEEvNT_6ParamsE$_ZN4cute3eso3ESOILb0ELb0EJNS_15ArithmeticTupleIJiiEEEiiiEEC2ERKS3_RKiS8_S8_:
        /* <DEDUP_REMOVED lines=10> */
[----:B------:R-:W-:-:S03]  /*80d0*/  MOV R5, 0x0 ;  /* 0x0000000000057802 */ /* 0x000fc60000000f00 */
[----:B--2---:R1:W-:Y:S04]  /*80e0*/  STL [R3+0xc], R36 ;  /* 0x00000c2403007387 */ /* 0x0043e80000100800 */
[----:B------:R-:W2:Y:S04]  /*80f0*/  LDL R30, [UR39] ;  /* 0x00000027ff1e7983 */ /* 0x000ea80008100800 */
[----:B--2---:R1:W-:Y:S01]  /*8100*/  STL [R3+0x10], R30 ;  /* 0x0000101e03007387 */ /* 0x0043e20000100800 */
[----:B------:R-:W-:Y:S05]  /*8110*/  RET.REL.NODEC R4 `(_ZN7cutlass13device_kernelIN5flash19enable_sm80_to_sm89INS1_16FlashAttnBwdSm80INS1_25CollectiveMainloopBwdSm80ILi2ELi2EN4cute5tupleIJNS5_1CILi64EEENS7_ILi128EEES8_EEENS_10bfloat16_tEfNS_4arch4Sm80ELb0ELb1ELb1ELb0ELb0ELb0ELb0ELb0ELi2ELi2ELi4ELi2ELb1EEENS1_21CollectiveEpilogueBwdISA_SB_SD_Li256ELb0ELb0ELi2EEENS1_19SingleTileSchedulerILb0ELb0ELb0ELi128EEEEEEEEEvNT_6ParamsE) ;  /* 0xffff7ee004007950 */ /* 0x000fea0003c3ffff */
        .type           $_ZN7cutlass13device_kernelIN5flash19enable_sm80_to_sm89INS1_16FlashAttnBwdSm80INS1_25CollectiveMainloopBwdSm80ILi2ELi2EN4cute5tupleIJNS5_1CILi64EEENS7_ILi128EEES8_EEENS_10bfloat16_tEfNS_4arch4Sm80ELb0ELb1ELb1ELb0ELb0ELb0ELb0ELb0ELi2ELi2ELi4ELi2ELb1EEENS1_21CollectiveEpilogueBwdISA_SB_SD_Li256ELb0ELb0ELi2EEENS1_19SingleTileSchedulerILb0ELb0ELb0ELi128EEEEEEEEEvNT_6ParamsE$_ZN4cute3eso3ESOILb0ELb0EJNS_5tupleIJiiEEEiiiEEC2ERKS3_RKiS8_S8_,@function
        .size           $_ZN7cutlass13device_kernelIN5flash19enable_sm80_to_sm89INS1_16FlashAttnBwdSm80INS1_25CollectiveMainloopBwdSm80ILi2ELi2EN4cute5tupleIJNS5_1CILi64EEENS7_ILi128EEES8_EEENS_10bfloat16_tEfNS_4arch4Sm80ELb0ELb1ELb1ELb0ELb0ELb0ELb0ELb0ELi2ELi2ELi4ELi2ELb1EEENS1_21CollectiveEpilogueBwdISA_SB_SD_Li256ELb0ELb0ELi2EEENS1_19SingleTileSchedulerILb0ELb0ELb0ELi128EEEEEEEEEvNT_6ParamsE$_ZN4cute3eso3ESOILb0ELb0EJNS_5tupleIJiiEEEiiiEEC2ERKS3_RKiS8_S8_,($_ZN7cutlass13device_kernelIN5flash19enable_sm80_to_sm89INS1_16FlashAttnBwdSm80INS1_25CollectiveMainloopBwdSm80ILi2ELi2EN4cute5tupleIJNS5_1CILi64EEENS7_ILi128EEES8_EEENS_10bfloat16_tEfNS_4arch4Sm80ELb0ELb1ELb1ELb0ELb0ELb0ELb0ELb0ELi2ELi2ELi4ELi2ELb1EEENS1_21CollectiveEpilogueBwdISA_SB_SD_Li256ELb0ELb0ELi2EEENS1_19SingleTileSchedulerILb0ELb0ELb0ELi128EEEEEEEEEvNT_6ParamsE$_ZN4cute3eso3ESOILb0ELb0EJNS_6LayoutINS_5tupleIJNS3_IJNS_1CILi8EEENS4_ILi1EEEEEENS4_ILi2EEES6_EEENS3_IJNS3_IJS6_NS4_ILi0EEEEEElSA_EEEEENS_10ViewEngineINS_8gmem_ptrIPKN7cutlass10bfloat16_tEEEEEEEC2ERKSD_RKSL_ - $_ZN7cutlass13device_kernelIN5flash19enable_sm80_to_sm89INS1_16FlashAttnBwdSm80INS1_25CollectiveMainloopBwdSm80ILi2ELi2EN4cute5tupleIJNS5_1CILi64EEENS7_ILi128EEES8_EEENS_10bfloat16_tEfNS_4arch4Sm80ELb0ELb1ELb1ELb0ELb0ELb0ELb0ELb0ELi2ELi2ELi4ELi2ELb1EEENS1_21CollectiveEpilogueBwdISA_SB_SD_Li256ELb0ELb0ELi2EEENS1_19SingleTileSchedulerILb0ELb0ELb0ELi128EEEEEEEEEvNT_6ParamsE$_ZN4cute3eso3ESOILb0ELb0EJNS_5tupleIJiiEEEiiiEEC2ERKS3_RKiS8_S8_)
$_ZN7cutlass13device_kernelIN5flash19enable_sm80_to_sm89INS1_16FlashAttnBwdSm80INS1_25CollectiveMainloopBwdSm80ILi2ELi2EN4cute5tupleIJNS5_1CILi64EEENS7_ILi128EEES8_EEENS_10bfloat16_tEfNS_4arch4Sm80ELb0ELb1ELb1ELb0ELb0ELb0ELb0ELb0ELi2ELi2ELi4ELi2ELb1EEENS1_21CollectiveEpilogueBwdISA_SB_SD_Li256ELb0ELb0ELi2EEENS1_19SingleTileSchedulerILb0ELb0ELb0ELi128EEEEEEEEEvNT_6ParamsE$_ZN4cute3eso3ESOILb0ELb0EJNS_5tupleIJiiEEEiiiEEC2ERKS3_RKiS8_S8_:
        /* <DEDUP_REMOVED lines=15> */
        .type           $_ZN7cutlass13device_kernelIN5flash19enable_sm80_to_sm89INS1_16FlashAttnBwdSm80INS1_25CollectiveMainloopBwdSm80ILi2ELi2EN4cute5tupleIJNS5_1CILi64EEENS7_ILi128EEES8_EEENS_10bfloat16_tEfNS_4arch4Sm80ELb0ELb1ELb1ELb0ELb0ELb0ELb0ELb0ELi2ELi2ELi4ELi2ELb1EEENS1_21CollectiveEpilogueBwdISA_SB_SD_Li256ELb0ELb0ELi2EEENS1_19SingleTileSchedulerILb0ELb0ELb0ELi128EEEEEEEEEvNT_6ParamsE$_ZN4cute3eso3ESOILb0ELb0EJNS_6LayoutINS_5tupleIJNS3_IJNS_1CILi8EEENS4_ILi1EEEEEENS4_ILi2EEES6_EEENS3_IJNS3_IJS6_NS4_ILi0EEEEEElSA_EEEEENS_10ViewEngineINS_8gmem_ptrIPKN7cutlass10bfloat16_tEEEEEEEC2ERKSD_RKSL_,@function
        .size           $_ZN7cutlass13device_kernelIN5flash19enable_sm80_to_sm89INS1_16FlashAttnBwdSm80INS1_25CollectiveMainloopBwdSm80ILi2ELi2EN4cute5tupleIJNS5_1CILi64EEENS7_ILi128EEES8_EEENS_10bfloat16_tEfNS_4arch4Sm80ELb0ELb1ELb1ELb0ELb0ELb0ELb0ELb0ELi2ELi2ELi4ELi2ELb1EEENS1_21CollectiveEpilogueBwdISA_SB_SD_Li256ELb0ELb0ELi2EEENS1_19SingleTileSchedulerILb0ELb0ELb0ELi128EEEEEEEEEvNT_6ParamsE$_ZN4cute3eso3ESOILb0ELb0EJNS_6LayoutINS_5tupleIJNS3_IJNS_1CILi8EEENS4_ILi1EEEEEENS4_ILi2EEES6_EEENS3_IJNS3_IJS6_NS4_ILi0EEEEEElSA_EEEEENS_10ViewEngineINS_8gmem_ptrIPKN7cutlass10bfloat16_tEEEEEEEC2ERKSD_RKSL_,($_ZN7cutlass13device_kernelIN5flash19enable_sm80_to_sm89INS1_16FlashAttnBwdSm80INS1_25CollectiveMainloopBwdSm80ILi2ELi2EN4cute5tupleIJNS5_1CILi64EEENS7_ILi128EEES8_EEENS_10bfloat16_tEfNS_4arch4Sm80ELb0ELb1ELb1ELb0ELb0ELb0ELb0ELb0ELi2ELi2ELi4ELi2ELb1EEENS1_21CollectiveEpilogueBwdISA_SB_SD_Li256ELb0ELb0ELi2EEENS1_19SingleTileSchedulerILb0ELb0ELb0ELi128EEEEEEEEEvNT_6ParamsE$_ZN4cute3eso3ESOILb0ELb0EJNS_6LayoutINS_5tupleIJNS3_IJNS_1CILi8EEENS4_ILi1EEEEEENS4_ILi2EEES6_EEENS3_IJNS3_IJS6_NS4_ILi0EEEEEElSA_EEEEElEEC2ERKSD_RKl - $_ZN7cutlass13device_kernelIN5flash19enable_sm80_to_sm89INS1_16FlashAttnBwdSm80INS1_25CollectiveMainloopBwdSm80ILi2ELi2EN4cute5tupleIJNS5_1CILi64EEENS7_ILi128EEES8_EEENS_10bfloat16_tEfNS_4arch4Sm80ELb0ELb1ELb1ELb0ELb0ELb0ELb0ELb0ELi2ELi2ELi4ELi2ELb1EEENS1_21CollectiveEpilogueBwdISA_SB_SD_Li256ELb0ELb0ELi2EEENS1_19SingleTileSchedulerILb0ELb0ELb0ELi128EEEEEEEEEvNT_6ParamsE$_ZN4cute3eso3ESOILb0ELb0EJNS_6LayoutINS_5tupleIJNS3_IJNS_1CILi8EEENS4_ILi1EEEEEENS4_ILi2EEES6_EEENS3_IJNS3_IJS6_NS4_ILi0EEEEEElSA_EEEEENS_10ViewEngineINS_8gmem_ptrIPKN7cutlass10bfloat16_tEEEEEEEC2ERKSD_RKSL_)
$_ZN7cutlass13device_kernelIN5flash19enable_sm80_to_sm89INS1_16FlashAttnBwdSm80INS1_25CollectiveMainloopBwdSm80ILi2ELi2EN4cute5tupleIJNS5_1CILi64EEENS7_ILi128EEES8_EEENS_10bfloat16_tEfNS_4arch4Sm80ELb0ELb1ELb1ELb0ELb0ELb0ELb0ELb0ELi2ELi2ELi4ELi2ELb1EEENS1_21CollectiveEpilogueBwdISA_SB_SD_Li256ELb0ELb0ELi2EEENS1_19SingleTileSchedulerILb0ELb0ELb0ELi128EEEEEEEEEvNT_6ParamsE$_ZN4cute3eso3ESOILb0ELb0EJNS_6LayoutINS_5tupleIJNS3_IJNS_1CILi8EEENS4_ILi1EEEEEENS4_ILi2EEES6_EEENS3_IJNS3_IJS6_NS4_ILi0EEEEEElSA_EEEEENS_10ViewEngineINS_8gmem_ptrIPKN7cutlass10bfloat16_tEEEEEEEC2ERKSD_RKSL_:
[----:B------:R-:W-:Y:S02]  /*8210*/  ULDC UR24, c[0x0][0x20] ;  /* 0x0000080000187ab9 */ /* 0x000fe40000000800 */
[----:B------:R-:W-:-:S02]  /*8220*/  UIADD3 UR25, UR7, -UR24, URZ ;  /* 0x8000001807197290 */ /* 0x000fc4000fffe03f */
[----:B------:R-:W-:-:S07]  /*8230*/  UIADD3 UR24, UR22, -UR24, URZ ;  /* 0x8000001816187290 */ /* 0x000fce000fffe03f */
[----:B------:R1:W-:Y:S04]  /*8240*/  STL.64 [UR25], R4 ;  /* 0x00000004ff007987 */ /* 0x0003e80008100a19 */
[----:B-1----:R-:W2:Y:S01]  /*8250*/  LDL.64 R4, [UR24] ;  /* 0x00000018ff047983 */ /* 0x002ea20008100a00 */
[----:B------:R-:W-:-:S03]  /*8260*/  MOV R7, 0x0 ;  /* 0x0000000000077802 */ /* 0x000fc60000000f00 */
[----:B--2---:R1:W-:Y:S01]  /*8270*/  STL.64 [UR25+0x8], R4 ;  /* 0x00000804ff007987 */ /* 0x0043e20008100a19 */
[----:B------:R-:W-:Y:S05]  /*8280*/  RET.REL.NODEC R6 `(_ZN7cutlass13device_kernelIN5flash19enable_sm80_to_sm89INS1_16FlashAttnBwdSm80INS1_25CollectiveMainloopBwdSm80ILi2ELi2EN4cute5tupleIJNS5_1CILi64EEENS7_ILi128EEES8_EEENS_10bfloat16_tEfNS_4arch4Sm80ELb0ELb1ELb1ELb0ELb0ELb0ELb0ELb0ELi2ELi2ELi4ELi2ELb1EEENS1_21CollectiveEpilogueBwdISA_SB_SD_Li256ELb0ELb0ELi2EEENS1_19SingleTileSchedulerILb0ELb0ELb0ELi128EEEEEEEEEvNT_6ParamsE) ;  /* 0xffff7d7006007950 */ /* 0x000fea0003c3ffff */
        .type           $_ZN7cutlass13device_kernelIN5flash19enable_sm80_to_sm89INS1_16FlashAttnBwdSm80INS1_25CollectiveMainloopBwdSm80ILi2ELi2EN4cute5tupleIJNS5_1CILi64EEENS7_ILi128EEES8_EEENS_10bfloat16_tEfNS_4arch4Sm80ELb0ELb1ELb1ELb0ELb0ELb0ELb0ELb0ELi2ELi2ELi4ELi2ELb1EEENS1_21CollectiveEpilogueBwdISA_SB_SD_Li256ELb0ELb0ELi2EEENS1_19SingleTileSchedulerILb0ELb0ELb0ELi128EEEEEEEEEvNT_6ParamsE$_ZN4cute3eso3ESOILb0ELb0EJNS_6LayoutINS_5tupleIJNS3_IJNS_1CILi8EEENS4_ILi1EEEEEENS4_ILi2EEES6_EEENS3_IJNS3_IJS6_NS4_ILi0EEEEEElSA_EEEEElEEC2ERKSD_RKl,@function
        .size           $_ZN7cutlass13device_kernelIN5flash19enable_sm80_to_sm89INS1_16FlashAttnBwdSm80INS1_25CollectiveMainloopBwdSm80ILi2ELi2EN4cute5tupleIJNS5_1CILi64EEENS7_ILi128EEES8_EEENS_10bfloat16_tEfNS_4arch4Sm80ELb0ELb1ELb1ELb0ELb0ELb0ELb0ELb0ELi2ELi2ELi4ELi2ELb1EEENS1_21CollectiveEpilogueBwdISA_SB_SD_Li256ELb0ELb0ELi2EEENS1_19SingleTileSchedulerILb0ELb0ELb0ELi128EEEEEEEEEvNT_6ParamsE$_ZN4cute3eso3ESOILb0ELb0EJNS_6LayoutINS_5tupleIJNS3_IJNS_1CILi8EEENS4_ILi1EEEEEENS4_ILi2EEES6_EEENS3_IJNS3_IJS6_NS4_ILi0EEEEEElSA_EEEEElEEC2ERKSD_RKl,($_ZN7cutlass13device_kernelIN5flash19enable_sm80_to_sm89INS1_16FlashAttnBwdSm80INS1_25CollectiveMainloopBwdSm80ILi2ELi2EN4cute5tupleIJNS5_1CILi64EEENS7_ILi128EEES8_EEENS_10bfloat16_tEfNS_4arch4Sm80ELb0ELb1ELb1ELb0ELb0ELb0ELb0ELb0ELi2ELi2ELi4ELi2ELb1EEENS1_21CollectiveEpilogueBwdISA_SB_SD_Li256ELb0ELb0ELi2EEENS1_19SingleTileSchedulerILb0ELb0ELb0ELi128EEEEEEEEEvNT_6ParamsE$_ZN4cute3eso3ESOILb0ELb0EJiiEEC2ERKiS4_ - $_ZN7cutlass13device_kernelIN5flash19enable_sm80_to_sm89INS1_16FlashAttnBwdSm80INS1_25CollectiveMainloopBwdSm80ILi2ELi2EN4cute5tupleIJNS5_1CILi64EEENS7_ILi128EEES8_EEENS_10bfloat16_tEfNS_4arch4Sm80ELb0ELb1ELb1ELb0ELb0ELb0ELb0ELb0ELi2ELi2ELi4ELi2ELb1EEENS1_21CollectiveEpilogueBwdISA_SB_SD_Li256ELb0ELb0ELi2EEENS1_19SingleTileSchedulerILb0ELb0ELb0ELi128EEEEEEEEEvNT_6ParamsE$_ZN4cute3eso3ESOILb0ELb0EJNS_6LayoutINS_5tupleIJNS3_IJNS_1CILi8EEENS4_ILi1EEEEEENS4_ILi2EEES6_EEENS3_IJNS3_IJS6_NS4_ILi0EEEEEElSA_EEEEElEEC2ERKSD_RKl)
$_ZN7cutlass13device_kernelIN5flash19enable_sm80_to_sm89INS1_16FlashAttnBwdSm80INS1_25CollectiveMainloopBwdSm80ILi2ELi2EN4cute5tupleIJNS5_1CILi64EEENS7_ILi128EEES8_EEENS_10bfloat16_tEfNS_4arch4Sm80ELb0ELb1ELb1ELb0ELb0ELb0ELb0ELb0ELi2ELi2ELi4ELi2ELb1EEENS1_21CollectiveEpilogueBwdISA_SB_SD_Li256ELb0ELb0ELi2EEENS1_19SingleTileSchedulerILb0ELb0ELb0ELi128EEEEEEEEEvNT_6ParamsE$_ZN4cute3eso3ESOILb0ELb0EJNS_6LayoutINS_5tupleIJNS3_IJNS_1CILi8EEENS4_ILi1EEEEEENS4_ILi2EEES6_EEENS3_IJNS3_IJS6_NS4_ILi0EEEEEElSA_EEEEElEEC2ERKSD_RKl:
[----:B------:R-:W-:Y:S02]  /*8290*/  ULDC UR24, c[0x0][0x20] ;  /* 0x0000080000187ab9 */ /* 0x000fe40000000800 */
[----:B------:R-:W-:Y:S02]  /*82a0*/  UIADD3 UR25, UR7, -UR24, URZ ;  /* 0x8000001807197290 */ /* 0x000fe4000fffe03f */
[----:B------:R-:W-:-:S07]  /*82b0*/  UIADD3 UR24, UR22, -UR24, URZ ;  /* 0x8000001816187290 */ /* 0x000fce000fffe03f */
[----:B------:R1:W-:Y:S04]  /*82c0*/  STL.64 [UR25], R4 ;  /* 0x00000004ff007987 */ /* 0x0003e80008100a19 */
[----:B-1----:R-:W2:Y:S01]  /*82d0*/  LDL.64 R4, [UR24] ;  /* 0x00000018ff047983 */ /* 0x002ea20008100a00 */
[----:B------:R-:W-:-:S03]  /*82e0*/  MOV R7, 0x0 ;  /* 0x0000000000077802 */ /* 0x000fc60000000f00 */
[----:B--2---:R1:W-:Y:S01]  /*82f0*/  STL.64 [UR25+0x8], R4 ;  /* 0x00000804ff007987 */ /* 0x0043e20008100a19 */
[----:B------:R-:W-:Y:S05]  /*8300*/  RET.REL.NODEC R6 `(_ZN7cutlass13device_kernelIN5flash19enable_sm80_to_sm89INS1_16FlashAttnBwdSm80INS1_25CollectiveMainloopBwdSm80ILi2ELi2EN4cute5tupleIJNS5_1CILi64EEENS7_ILi128EEES8_EEENS_10bfloat16_tEfNS_4arch4Sm80ELb0ELb1ELb1ELb0ELb0ELb0ELb0ELb0ELi2ELi2ELi4ELi2ELb1EEENS1_21CollectiveEpilogueBwdISA_SB_SD_Li256ELb0ELb0ELi2EEENS1_19SingleTileSchedulerILb0ELb0ELb0ELi128EEEEEEEEEvNT_6ParamsE) ;  /* 0xffff7cf006007950 */ /* 0x000fea0003c3ffff */
        .type           $_ZN7cutlass13device_kernelIN5flash19enable_sm80_to_sm89INS1_16FlashAttnBwdSm80INS1_25CollectiveMainloopBwdSm80ILi2ELi2EN4cute5tupleIJNS5_1CILi64EEENS7_ILi128EEES8_EEENS_10bfloat16_tEfNS_4arch4Sm80ELb0ELb1ELb1ELb0ELb0ELb0ELb0ELb0ELi2ELi2ELi4ELi2ELb1EEENS1_21CollectiveEpilogueBwdISA_SB_SD_Li256ELb0ELb0ELi2EEENS1_19SingleTileSchedulerILb0ELb0ELb0ELi128EEEEEEEEEvNT_6ParamsE$_ZN4cute3eso3ESOILb0ELb0EJiiEEC2ERKiS4_,@function
        .size           $_ZN7cutlass13device_kernelIN5flash19enable_sm80_to_sm89INS1_16FlashAttnBwdSm80INS1_25CollectiveMainloopBwdSm80ILi2ELi2EN4cute5tupleIJNS5_1CILi64EEENS7_ILi128EEES8_EEENS_10bfloat16_tEfNS_4arch4Sm80ELb0ELb1ELb1ELb0ELb0ELb0ELb0ELb0ELi2ELi2ELi4ELi2ELb1EEENS1_21CollectiveEpilogueBwdISA_SB_SD_Li256ELb0ELb0ELi2EEENS1_19SingleTileSchedulerILb0ELb0ELb0ELi128EEEEEEEEEvNT_6ParamsE$_ZN4cute3eso3ESOILb0ELb0EJiiEEC2ERKiS4_,($_ZN7cutlass13device_kernelIN5flash19enable_sm80_to_sm89INS1_16FlashAttnBwdSm80INS1_25CollectiveMainloopBwdSm80ILi2ELi2EN4cute5tupleIJNS5_1CILi64EEENS7_ILi128EEES8_EEENS_10bfloat16_tEfNS_4arch4Sm80ELb0ELb1ELb1ELb0ELb0ELb0ELb0ELb0ELi2ELi2ELi4ELi2ELb1EEENS1_21CollectiveEpilogueBwdISA_SB_SD_Li256ELb0ELb0ELi2EEENS1_19SingleTileSchedulerILb0ELb0ELb0ELi128EEEEEEEEEvNT_6ParamsE$_ZN4cute3eso3ESOILb0ELb1EJNS_15ArithmeticTupleIJNS_1CILi0EEEiEEEEEC2ERKS5_ - $_ZN7cutlass13device_kernelIN5flash19enable_sm80_to_sm89INS1_16FlashAttnBwdSm80INS1_25CollectiveMainloopBwdSm80ILi2ELi2EN4cute5tupleIJNS5_1CILi64EEENS7_ILi128EEES8_EEENS_10bfloat16_tEfNS_4arch4Sm80ELb0ELb1ELb1ELb0ELb0ELb0ELb0ELb0ELi2ELi2ELi4ELi2ELb1EEENS1_21CollectiveEpilogueBwdISA_SB_SD_Li256ELb0ELb0ELi2EEENS1_19SingleTileSchedulerILb0ELb0ELb0ELi128EEEEEEEEEvNT_6ParamsE$_ZN4cute3eso3ESOILb0ELb0EJiiEEC2ERKiS4_)
$_ZN7cutlass13device_kernelIN5flash19enable_sm80_to_sm89INS1_16FlashAttnBwdSm80INS1_25CollectiveMainloopBwdSm80ILi2ELi2EN4cute5tupleIJNS5_1CILi64EEENS7_ILi128EEES8_EEENS_10bfloat16_tEfNS_4arch4Sm80ELb0ELb1ELb1ELb0ELb0ELb0ELb0ELb0ELi2ELi2ELi4ELi2ELb1EEENS1_21CollectiveEpilogueBwdISA_SB_SD_Li256ELb0ELb0ELi2EEENS1_19SingleTileSchedulerILb0ELb0ELb0ELi128EEEEEEEEEvNT_6ParamsE$_ZN4cute3eso3ESOILb0ELb0EJiiEEC2ERKiS4_:
[----:B------:R-:W-:Y:S02]  /*8310*/  IADD3 R5, R5, -c[0x0][0x20], RZ ;  /* 0x8000080005057a10 */ /* 0x000fe40007ffe0ff */
[----:B------:R-:W-:-:S03]  /*8320*/  IADD3 R4, R4, -c[0x0][0x20], RZ ;  /* 0x8000080004047a10 */ /* 0x000fc60007ffe0ff */
[----:B------:R1:W-:Y:S04]  /*8330*/  STL [R5], R12 ;  /* 0x0000000c05007387 */ /* 0x0003e80000100800 */
[----:B------:R-:W2:Y:S01]  /*8340*/  LDL R4, [R4] ;  /* 0x0000000004047983 */ /* 0x000ea20000100800 */
[----:B------:R-:W-:-:S03]  /*8350*/  IMAD.MOV.U32 R9, RZ, RZ, 0x0 ;  /* 0x00000000ff097424 */ /* 0x000fc600078e00ff */
[----:B--2---:R1:W-:Y:S01]  /*8360*/  STL [R5+0x4], R4 ;  /* 0x0000040405007387 */ /* 0x0043e20000100800 */
[----:B------:R-:W-:Y:S05]  /*8370*/  RET.REL.NODEC R8 `(_ZN7cutlass13device_kernelIN5flash19enable_sm80_to_sm89INS1_16FlashAttnBwdSm80INS1_25CollectiveMainloopBwdSm80ILi2ELi2EN4cute5tupleIJNS5_1CILi64EEENS7_ILi128EEES8_EEENS_10bfloat16_tEfNS_4arch4Sm80ELb0ELb1ELb1ELb0ELb0ELb0ELb0ELb0ELi2ELi2ELi4ELi2ELb1EEENS1_21CollectiveEpilogueBwdISA_SB_SD_Li256ELb0ELb0ELi2EEENS1_19SingleTileSchedulerILb0ELb0ELb0ELi128EEEEEEEEEvNT_6ParamsE) ;  /* 0xffff7c8008007950 */ /* 0x000fea0003c3ffff */
        .type           $_ZN7cutlass13device_kernelIN5flash19enable_sm80_to_sm89INS1_16FlashAttnBwdSm80INS1_25CollectiveMainloopBwdSm80ILi2ELi2EN4cute5tupleIJNS5_1CILi64EEENS7_ILi128EEES8_EEENS_10bfloat16_tEfNS_4arch4Sm80ELb0ELb1ELb1ELb0ELb0ELb0ELb0ELb0ELi2ELi2ELi4ELi2ELb1EEENS1_21CollectiveEpilogueBwdISA_SB_SD_Li256ELb0ELb0ELi2EEENS1_19SingleTileSchedulerILb0ELb0ELb0ELi128EEEEEEEEEvNT_6ParamsE$_ZN4cute3eso3ESOILb0ELb1EJNS_15ArithmeticTupleIJNS_1CILi0EEEiEEEEEC2ERKS5_,@function
        .size           $_ZN7cutlass13device_kernelIN5flash19enable_sm80_to_sm89INS1_16FlashAttnBwdSm80INS1_25CollectiveMainloopBwdSm80ILi2ELi2EN4cute5tupleIJNS5_1CILi64EEENS7_ILi128EEES8_EEENS_10bfloat16_tEfNS_4arch4Sm80ELb0ELb1ELb1ELb0ELb0ELb0ELb0ELb0ELi2ELi2ELi4ELi2ELb1EEENS1_21CollectiveEpilogueBwdISA_SB_SD_Li256ELb0ELb0ELi2EEENS1_19SingleTileSchedulerILb0ELb0ELb0ELi128EEEEEEEEEvNT_6ParamsE$_ZN4cute3eso3ESOILb0ELb1EJNS_15ArithmeticTupleIJNS_1CILi0EEEiEEEEEC2ERKS5_,($_ZN7cutlass13device_kernelIN5flash19enable_sm80_to_sm89INS1_16FlashAttnBwdSm80INS1_25CollectiveMainloopBwdSm80ILi2ELi2EN4cute5tupleIJNS5_1CILi64EEENS7_ILi128EEES8_EEENS_10bfloat16_tEfNS_4arch4Sm80ELb0ELb1ELb1ELb0ELb0ELb0ELb0ELb0ELi2ELi2ELi4ELi2ELb1EEENS1_21CollectiveEpilogueBwdISA_SB_SD_Li256ELb0ELb0ELi2EEENS1_19SingleTileSchedulerILb0ELb0ELb0ELi128EEEEEEEEEvNT_6ParamsE$_ZN4cute3eso3ESOILb0ELb1EJNS_15ArithmeticTupleIJiEEEEEC2ERKS3_ - $_ZN7cutlass13device_kernelIN5flash19enable_sm80_to_sm89INS1_16FlashAttnBwdSm80INS1_25CollectiveMainloopBwdSm80ILi2ELi2EN4cute5tupleIJNS5_1CILi64EEENS7_ILi128EEES8_EEENS_10bfloat16_tEfNS_4arch4Sm80ELb0ELb1ELb1ELb0ELb0ELb0ELb0ELb0ELi2ELi2ELi4ELi2ELb1EEENS1_21CollectiveEpilogueBwdISA_SB_SD_Li256ELb0ELb0ELi2EEENS1_19SingleTileSchedulerILb0ELb0ELb0ELi128EEEEEEEEEvNT_6ParamsE$_ZN4cute3eso3ESOILb0ELb1EJNS_15ArithmeticTupleIJNS_1CILi0EEEiEEEEEC2ERKS5_)
$_ZN7cutlass13device_kernelIN5flash19enable_sm80_to_sm89INS1_16FlashAttnBwdSm80INS1_25CollectiveMainloopBwdSm80ILi2ELi2EN4cute5tupleIJNS5_1CILi64EEENS7_ILi128EEES8_EEENS_10bfloat16_tEfNS_4arch4Sm80ELb0ELb1ELb1ELb0ELb0ELb0ELb0ELb0ELi2ELi2ELi4ELi2ELb1EEENS1_21CollectiveEpilogueBwdISA_SB_SD_Li256ELb0ELb0ELi2EEENS1_19SingleTileSchedulerILb0ELb0ELb0ELi128EEEEEEEEEvNT_6ParamsE$_ZN4cute3eso3ESOILb0ELb1EJNS_15ArithmeticTupleIJNS_1CILi0EEEiEEEEEC2ERKS5_:
[----:B------:R-:W-:Y:S02]  /*8380*/  ULDC UR33, c[0x0][0x20] ;  /* 0x0000080000217ab9 */ /* 0x000fe40000000800 */
[----:B------:R-:W-:-:S09]  /*8390*/  UIADD3 UR33, UR36, -UR33, URZ ;  /* 0x8000002124217290 */ /* 0x000fd2000fffe03f */
[----:B------:R1:W-:Y:S02]  /*83a0*/  STL [UR33], R5 ;  /* 0x00000005ff007987 */ /* 0x0003e40008100821 */
[----:B-1----:R-:W-:-:S04]  /*83b0*/  MOV R5, 0x0 ;  /* 0x0000000000057802 */ /* 0x002fc80000000f00 */
[----:B------:R-:W-:Y:S05]  /*83c0*/  RET.REL.NODEC R4 `(_ZN7cutlass13device_kernelIN5flash19enable_sm80_to_sm89INS1_16FlashAttnBwdSm80INS1_25CollectiveMainloopBwdSm80ILi2ELi2EN4cute5tupleIJNS5_1CILi64EEENS7_ILi128EEES8_EEENS_10bfloat16_tEfNS_4arch4Sm80ELb0ELb1ELb1ELb0ELb0ELb0ELb0ELb0ELi2ELi2ELi4ELi2ELb1EEENS1_21CollectiveEpilogueBwdISA_SB_SD_Li256ELb0ELb0ELi2EEENS1_19SingleTileSchedulerILb0ELb0ELb0ELi128EEEEEEEEEvNT_6ParamsE) ;  /* 0xffff7c3004007950 */ /* 0x000fea0003c3ffff */
        .type           $_ZN7cutlass13device_kernelIN5flash19enable_sm80_to_sm89INS1_16FlashAttnBwdSm80INS1_25CollectiveMainloopBwdSm80ILi2ELi2EN4cute5tupleIJNS5_1CILi64EEENS7_ILi128EEES8_EEENS_10bfloat16_tEfNS_4arch4Sm80ELb0ELb1ELb1ELb0ELb0ELb0ELb0ELb0ELi2ELi2ELi4ELi2ELb1EEENS1_21CollectiveEpilogueBwdISA_SB_SD_Li256ELb0ELb0ELi2EEENS1_19SingleTileSchedulerILb0ELb0ELb0ELi128EEEEEEEEEvNT_6ParamsE$_ZN4cute3eso3ESOILb0ELb1EJNS_15ArithmeticTupleIJiEEEEEC2ERKS3_,@function
        .size           $_ZN7cutlass13device_kernelIN5flash19enable_sm80_to_sm89INS1_16FlashAttnBwdSm80INS1_25CollectiveMainloopBwdSm80ILi2ELi2EN4cute5tupleIJNS5_1CILi64EEENS7_ILi128EEES8_EEENS_10bfloat16_tEfNS_4arch4Sm80ELb0ELb1ELb1ELb0ELb0ELb0ELb0ELb0ELi2ELi2ELi4ELi2ELb1EEENS1_21CollectiveEpilogueBwdISA_SB_SD_Li256ELb0ELb0ELi2EEENS1_19SingleTileSchedulerILb0ELb0ELb0ELi128EEEEEEEEEvNT_6ParamsE$_ZN4cute3eso3ESOILb0ELb1EJNS_15ArithmeticTupleIJiEEEEEC2ERKS3_,($_ZN7cutlass13device_kernelIN5flash19enable_sm80_to_sm89INS1_16FlashAttnBwdSm80INS1_25CollectiveMainloopBwdSm80ILi2ELi2EN4cute5tupleIJNS5_1CILi64EEENS7_ILi128EEES8_EEENS_10bfloat16_tEfNS_4arch4Sm80ELb0ELb1ELb1ELb0ELb0ELb0ELb0ELb0ELi2ELi2ELi4ELi2ELb1EEENS1_21CollectiveEpilogueBwdISA_SB_SD_Li256ELb0ELb0ELi2EEENS1_19SingleTileSchedulerILb0ELb0ELb0ELi128EEEEEEEEEvNT_6ParamsE$_ZN4cute3eso3ESOILb0ELb1EJNS_15ArithmeticTupleIJiiEEEEEC2ERKS3_ - $_ZN7cutlass13device_kernelIN5flash19enable_sm80_to_sm89INS1_16FlashAttnBwdSm80INS1_25CollectiveMainloopBwdSm80ILi2ELi2EN4cute5tupleIJNS5_1CILi64EEENS7_ILi128EEES8_EEENS_10bfloat16_tEfNS_4arch4Sm80ELb0ELb1ELb1ELb0ELb0ELb0ELb0ELb0ELi2ELi2ELi4ELi2ELb1EEENS1_21CollectiveEpilogueBwdISA_SB_SD_Li256ELb0ELb0ELi2EEENS1_19SingleTileSchedulerILb0ELb0ELb0ELi128EEEEEEEEEvNT_6ParamsE$_ZN4cute3eso3ESOILb0ELb1EJNS_15ArithmeticTupleIJiEEEEEC2ERKS3_)
$_ZN7cutlass13device_kernelIN5flash19enable_sm80_to_sm89INS1_16FlashAttnBwdSm80INS1_25CollectiveMainloopBwdSm80ILi2ELi2EN4cute5tupleIJNS5_1CILi64EEENS7_ILi128EEES8_EEENS_10bfloat16_tEfNS_4arch4Sm80ELb0ELb1ELb1ELb0ELb0ELb0ELb0ELb0ELi2ELi2ELi4ELi2ELb1EEENS1_21CollectiveEpilogueBwdISA_SB_SD_Li256ELb0ELb0ELi2EEENS1_19SingleTileSchedulerILb0ELb0ELb0ELi128EEEEEEEEEvNT_6ParamsE$_ZN4cute3eso3ESOILb0ELb1EJNS_15ArithmeticTupleIJiEEEEEC2ERKS3_:
[----:B------:R-:W-:Y:S02]  /*83d0*/  ULDC UR33, c[0x0][0x20] ;  /* 0x0000080000217ab9 */ /* 0x000fe40000000800 */
[----:B------:R-:W-:-:S09]  /*83e0*/  UIADD3 UR33, UR36, -UR33, URZ ;  /* 0x8000002124217290 */ /* 0x000fd2000fffe03f */
[----:B------:R1:W-:Y:S02]  /*83f0*/  STL [UR33], R5 ;  /* 0x00000005ff007987 */ /* 0x0003e40008100821 */
[----:B-1----:R-:W-:-:S04]  /*8400*/  MOV R5, 0x0 ;  /* 0x0000000000057802 */ /* 0x002fc80000000f00 */
[----:B------:R-:W-:Y:S05]  /*8410*/  RET.REL.NODEC R4 `(_ZN7cutlass13device_kernelIN5flash19enable_sm80_to_sm89INS1_16FlashAttnBwdSm80INS1_25CollectiveMainloopBwdSm80ILi2ELi2EN4cute5tupleIJNS5_1CILi64EEENS7_ILi128EEES8_EEENS_10bfloat16_tEfNS_4arch4Sm80ELb0ELb1ELb1ELb0ELb0ELb0ELb0ELb0ELi2ELi2ELi4ELi2ELb1EEENS1_21CollectiveEpilogueBwdISA_SB_SD_Li256ELb0ELb0ELi2EEENS1_19SingleTileSchedulerILb0ELb0ELb0ELi128EEEEEEEEEvNT_6ParamsE) ;  /* 0xffff7be004007950 */ /* 0x000fea0003c3ffff */
        .type           $_ZN7cutlass13device_kernelIN5flash19enable_sm80_to_sm89INS1_16FlashAttnBwdSm80INS1_25CollectiveMainloopBwdSm80ILi2ELi2EN4cute5tupleIJNS5_1CILi64EEENS7_ILi128EEES8_EEENS_10bfloat16_tEfNS_4arch4Sm80ELb0ELb1ELb1ELb0ELb0ELb0ELb0ELb0ELi2ELi2ELi4ELi2ELb1EEENS1_21CollectiveEpilogueBwdISA_SB_SD_Li256ELb0ELb0ELi2EEENS1_19SingleTileSchedulerILb0ELb0ELb0ELi128EEEEEEEEEvNT_6ParamsE$_ZN4cute3eso3ESOILb0ELb1EJNS_15ArithmeticTupleIJiiEEEEEC2ERKS3_,@function
        .size           $_ZN7cutlass13device_kernelIN5flash19enable_sm80_to_sm89INS1_16FlashAttnBwdSm80INS1_25CollectiveMainloopBwdSm80ILi2ELi2EN4cute5tupleIJNS5_1CILi64EEENS7_ILi128EEES8_EEENS_10bfloat16_tEfNS_4arch4Sm80ELb0ELb1ELb1ELb0ELb0ELb0ELb0ELb0ELi2ELi2ELi4ELi2ELb1EEENS1_21CollectiveEpilogueBwdISA_SB_SD_Li256ELb0ELb0ELi2EEENS1_19SingleTileSchedulerILb0ELb0ELb0ELi128EEEEEEEEEvNT_6ParamsE$_ZN4cute3eso3ESOILb0ELb1EJNS_15ArithmeticTupleIJiiEEEEEC2ERKS3_,($_ZN7cutlass13device_kernelIN5flash19enable_sm80_to_sm89INS1_16FlashAttnBwdSm80INS1_25CollectiveMainloopBwdSm80ILi2ELi2EN4cute5tupleIJNS5_1CILi64EEENS7_ILi128EEES8_EEENS_10bfloat16_tEfNS_4arch4Sm80ELb0ELb1ELb1ELb0ELb0ELb0ELb0ELb0ELi2ELi2ELi4ELi2ELb1EEENS1_21CollectiveEpilogueBwdISA_SB_SD_Li256ELb0ELb0ELi2EEENS1_19SingleTileSchedulerILb0ELb0ELb0ELi128EEEEEEEEEvNT_6ParamsE$_ZN4cute3eso3ESOILb0ELb1EJNS_15ArithmeticTupleIJiiEEENS_1CILi0EEES5_S5_EEC2ERKS3_RKS5_SA_SA_ - $_ZN7cutlass13device_kernelIN5flash19enable_sm80_to_sm89INS1_16FlashAttnBwdSm80INS1_25CollectiveMainloopBwdSm80ILi2ELi2EN4cute5tupleIJNS5_1CILi64EEENS7_ILi128EEES8_EEENS_10bfloat16_tEfNS_4arch4Sm80ELb0ELb1ELb1ELb0ELb0ELb0ELb0ELb0ELi2ELi2ELi4ELi2ELb1EEENS1_21CollectiveEpilogueBwdISA_SB_SD_Li256ELb0ELb0ELi2EEENS1_19SingleTileSchedulerILb0ELb0ELb0ELi128EEEEEEEEEvNT_6ParamsE$_ZN4cute3eso3ESOILb0ELb1EJNS_15ArithmeticTupleIJiiEEEEEC2ERKS3_)
$_ZN7cutlass13device_kernelIN5flash19enable_sm80_to_sm89INS1_16FlashAttnBwdSm80INS1_25CollectiveMainloopBwdSm80ILi2ELi2EN4cute5tupleIJNS5_1CILi64EEENS7_ILi128EEES8_EEENS_10bfloat16_tEfNS_4arch4Sm80ELb0ELb1ELb1ELb0ELb0ELb0ELb0ELb0ELi2ELi2ELi4ELi2ELb1EEENS1_21CollectiveEpilogueBwdISA_SB_SD_Li256ELb0ELb0ELi2EEENS1_19SingleTileSchedulerILb0ELb0ELb0ELi128EEEEEEEEEvNT_6ParamsE$_ZN4cute3eso3ESOILb0ELb1EJNS_15ArithmeticTupleIJiiEEEEEC2ERKS3_:
[----:B------:R-:W-:Y:S02]  /*8420*/  IADD3 R5, R5, -c[0x0][0x20], RZ ;  /* 0x8000080005057a10 */ /* 0x000fe40007ffe0ff */
[----:B------:R-:W-:-:S03]  /*8430*/  MOV R7, 0x0 ;  /* 0x0000000000077802 */ /* 0x000fc60000000f00 */
[----:B------:R1:W-:Y:S04]  /*8440*/  STL [R5], R14 ;  /* 0x0000000e05007387 */ /* 0x0003e80000100800 */
[----:B------:R1:W-:Y:S01]  /*8450*/  STL [R5+0x4], R12 ;  /* 0x0000040c05007387 */ /* 0x0003e20000100800 */
[----:B------:R-:W-:Y:S05]  /*8460*/  RET.REL.NODEC R6 `(_ZN7cutlass13device_kernelIN5flash19enable_sm80_to_sm89INS1_16FlashAttnBwdSm80INS1_25CollectiveMainloopBwdSm80ILi2ELi2EN4cute5tupleIJNS5_1CILi64EEENS7_ILi128EEES8_EEENS_10bfloat16_tEfNS_4arch4Sm80ELb0ELb1ELb1ELb0ELb0ELb0ELb0ELb0ELi2ELi2ELi4ELi2ELb1EEENS1_21CollectiveEpilogueBwdISA_SB_SD_Li256ELb0ELb0ELi2EEENS1_19SingleTileSchedulerILb0ELb0ELb0ELi128EEEEEEEEEvNT_6ParamsE) ;  /* 0xffff7b9006007950 */ /* 0x000fea0003c3ffff */
        .type           $_ZN7cutlass13device_kernelIN5flash19enable_sm80_to_sm89INS1_16FlashAttnBwdSm80INS1_25CollectiveMainloopBwdSm80ILi2ELi2EN4cute5tupleIJNS5_1CILi64EEENS7_ILi128EEES8_EEENS_10bfloat16_tEfNS_4arch4Sm80ELb0ELb1ELb1ELb0ELb0ELb0ELb0ELb0ELi2ELi2ELi4ELi2ELb1EEENS1_21CollectiveEpilogueBwdISA_SB_SD_Li256ELb0ELb0ELi2EEENS1_19SingleTileSchedulerILb0ELb0ELb0ELi128EEEEEEEEEvNT_6ParamsE$_ZN4cute3eso3ESOILb0ELb1EJNS_15ArithmeticTupleIJiiEEENS_1CILi0EEES5_S5_EEC2ERKS3_RKS5_SA_SA_,@function
        .size           $_ZN7cutlass13device_kernelIN5flash19enable_sm80_to_sm89INS1_16FlashAttnBwdSm80INS1_25CollectiveMainloopBwdSm80ILi2ELi2EN4cute5tupleIJNS5_1CILi64EEENS7_ILi128EEES8_EEENS_10bfloat16_tEfNS_4arch4Sm80ELb0ELb1ELb1ELb0ELb0ELb0ELb0ELb0ELi2ELi2ELi4ELi2ELb1EEENS1_21CollectiveEpilogueBwdISA_SB_SD_Li256ELb0ELb0ELi2EEENS1_19SingleTileSchedulerILb0ELb0ELb0ELi128EEEEEEEEEvNT_6ParamsE$_ZN4cute3eso3ESOILb0ELb1EJNS_15ArithmeticTupleIJiiEEENS_1CILi0EEES5_S5_EEC2ERKS3_RKS5_SA_SA_,($_ZN7cutlass13device_kernelIN5flash19enable_sm80_to_sm89INS1_16FlashAttnBwdSm80INS1_25CollectiveMainloopBwdSm80ILi2ELi2EN4cute5tupleIJNS5_1CILi64EEENS7_ILi128EEES8_EEENS_10bfloat16_tEfNS_4arch4Sm80ELb0ELb1ELb1ELb0ELb0ELb0ELb0ELb0ELi2ELi2ELi4ELi2ELb1EEENS1_21CollectiveEpilogueBwdISA_SB_SD_Li256ELb0ELb0ELi2EEENS1_19SingleTileSchedulerILb0ELb0ELb0ELi128EEEEEEEEEvNT_6ParamsE$_ZN4cute3eso3ESOILb0ELb1EJiEEC2ERKi - $_ZN7cutlass13device_kernelIN5flash19enable_sm80_to_sm89INS1_16FlashAttnBwdSm80INS1_25CollectiveMainloopBwdSm80ILi2ELi2EN4cute5tupleIJNS5_1CILi64EEENS7_ILi128EEES8_EEENS_10bfloat16_tEfNS_4arch4Sm80ELb0ELb1ELb1ELb0ELb0ELb0ELb0ELb0ELi2ELi2ELi4ELi2ELb1EEENS1_21CollectiveEpilogueBwdISA_SB_SD_Li256ELb0ELb0ELi2EEENS1_19SingleTileSchedulerILb0ELb0ELb0ELi128EEEEEEEEEvNT_6ParamsE$_ZN4cute3eso3ESOILb0ELb1EJNS_15ArithmeticTupleIJiiEEENS_1CILi0EEES5_S5_EEC2ERKS3_RKS5_SA_SA_)
$_ZN7cutlass13device_kernelIN5flash19enable_sm80_to_sm89INS1_16FlashAttnBwdSm80INS1_25CollectiveMainloopBwdSm80ILi2ELi2EN4cute5tupleIJNS5_1CILi64EEENS7_ILi128EEES8_EEENS_10bfloat16_tEfNS_4arch4Sm80ELb0ELb1ELb1ELb0ELb0ELb0ELb0ELb0ELi2ELi2ELi4ELi2ELb1EEENS1_21CollectiveEpilogueBwdISA_SB_SD_Li256ELb0ELb0ELi2EEENS1_19SingleTileSchedulerILb0ELb0ELb0ELi128EEEEEEEEEvNT_6ParamsE$_ZN4cute3eso3ESOILb0ELb1EJNS_15ArithmeticTupleIJiiEEENS_1CILi0EEES5_S5_EEC2ERKS3_RKS5_SA_SA_:
[----:B------:R-:W-:Y:S01]  /*8470*/  ULDC UR33, c[0x0][0x20] ;  /* 0x0000080000217ab9 */ /* 0x000fe20000000800 */
[----:B------:R-:W-:Y:S01]  /*8480*/  MOV R14, R12 ;  /* 0x0000000c000e7202 */ /* 0x000fe20000000f00 */
[----:B------:R-:W-:Y:S01]  /*8490*/  UIADD3 UR33, UR36, -UR33, URZ ;  /* 0x8000002124217290 */ /* 0x000fe2000fffe03f */
[----:B------:R-:W-:-:S08]  /*84a0*/  MOV R15, 0x0 ;  /* 0x00000000000f7802 */ /* 0x000fd00000000f00 */
[----:B------:R1:W-:Y:S04]  /*84b0*/  STL [UR33], R6 ;  /* 0x00000006ff007987 */ /* 0x0003e80008100821 */
[----:B------:R1:W-:Y:S01]  /*84c0*/  STL [UR33+0x4], R7 ;  /* 0x00000407ff007987 */ /* 0x0003e20008100821 */
[----:B------:R-:W-:Y:S05]  /*84d0*/  RET.REL.NODEC R14 `(_ZN7cutlass13device_kernelIN5flash19enable_sm80_to_sm89INS1_16FlashAttnBwdSm80INS1_25CollectiveMainloopBwdSm80ILi2ELi2EN4cute5tupleIJNS5_1CILi64EEENS7_ILi128EEES8_EEENS_10bfloat16_tEfNS_4arch4Sm80ELb0ELb1ELb1ELb0ELb0ELb0ELb0ELb0ELi2ELi2ELi4ELi2ELb1EEENS1_21CollectiveEpilogueBwdISA_SB_SD_Li256ELb0ELb0ELi2EEENS1_19SingleTileSchedulerILb0ELb0ELb0ELi128EEEEEEEEEvNT_6ParamsE) ;  /* 0xffff7b200e007950 */ /* 0x000fea0003c3ffff */
        .type           $_ZN7cutlass13device_kernelIN5flash19enable_sm80_to_sm89INS1_16FlashAttnBwdSm80INS1_25CollectiveMainloopBwdSm80ILi2ELi2EN4cute5tupleIJNS5_1CILi64EEENS7_ILi128EEES8_EEENS_10bfloat16_tEfNS_4arch4Sm80ELb0ELb1ELb1ELb0ELb0ELb0ELb0ELb0ELi2ELi2ELi4ELi2ELb1EEENS1_21CollectiveEpilogueBwdISA_SB_SD_Li256ELb0ELb0ELi2EEENS1_19SingleTileSchedulerILb0ELb0ELb0ELi128EEEEEEEEEvNT_6ParamsE$_ZN4cute3eso3ESOILb0ELb1EJiEEC2ERKi,@function
        .size           $_ZN7cutlass13device_kernelIN5flash19enable_sm80_to_sm89INS1_16FlashAttnBwdSm80INS1_25CollectiveMainloopBwdSm80ILi2ELi2EN4cute5tupleIJNS5_1CILi64EEENS7_ILi128EEES8_EEENS_10bfloat16_tEfNS_4arch4Sm80ELb0ELb1ELb1ELb0ELb0ELb0ELb0ELb0ELi2ELi2ELi4ELi2ELb1EEENS1_21CollectiveEpilogueBwdISA_SB_SD_Li256ELb0ELb0ELi2EEENS1_19SingleTileSchedulerILb0ELb0ELb0ELi128EEEEEEEEEvNT_6ParamsE$_ZN4cute3eso3ESOILb0ELb1EJiEEC2ERKi,($_ZN7cutlass13device_kernelIN5flash19enable_sm80_to_sm89INS1_16FlashAttnBwdSm80INS1_25CollectiveMainloopBwdSm80ILi2ELi2EN4cute5tupleIJNS5_1CILi64EEENS7_ILi128EEES8_EEENS_10bfloat16_tEfNS_4arch4Sm80ELb0ELb1ELb1ELb0ELb0ELb0ELb0ELb0ELi2ELi2ELi4ELi2ELb1EEENS1_21CollectiveEpilogueBwdISA_SB_SD_Li256ELb0ELb0ELi2EEENS1_19SingleTileSchedulerILb0ELb0ELb0ELi128EEEEEEEEEvNT_6ParamsE$_ZN4cute3eso3ESOILb0ELb1EJiNS_1CILi0EEEEEC2ERKiRKS3_ - $_ZN7cutlass13device_kernelIN5flash19enable_sm80_to_sm89INS1_16FlashAttnBwdSm80INS1_25CollectiveMainloopBwdSm80ILi2ELi2EN4cute5tupleIJNS5_1CILi64EEENS7_ILi128EEES8_EEENS_10bfloat16_tEfNS_4arch4Sm80ELb0ELb1ELb1ELb0ELb0ELb0ELb0ELb0ELi2ELi2ELi4ELi2ELb1EEENS1_21CollectiveEpilogueBwdISA_SB_SD_Li256ELb0ELb0ELi2EEENS1_19SingleTileSchedulerILb0ELb0ELb0ELi128EEEEEEEEEvNT_6ParamsE$_ZN4cute3eso3ESOILb0ELb1EJiEEC2ERKi)
$_ZN7cutlass13device_kernelIN5flash19enable_sm80_to_sm89INS1_16FlashAttnBwdSm80INS1_25CollectiveMainloopBwdSm80ILi2ELi2EN4cute5tupleIJNS5_1CILi64EEENS7_ILi128EEES8_EEENS_10bfloat16_tEfNS_4arch4Sm80ELb0ELb1ELb1ELb0ELb0ELb0ELb0ELb0ELi2ELi2ELi4ELi2ELb1EEENS1_21CollectiveEpilogueBwdISA_SB_SD_Li256ELb0ELb0ELi2EEENS1_19SingleTileSchedulerILb0ELb0ELb0ELi128EEEEEEEEEvNT_6ParamsE$_ZN4cute3eso3ESOILb0ELb1EJiEEC2ERKi:
[----:B------:R-:W-:Y:S01]  /*84e0*/  ULDC UR33, c[0x0][0x20] ;  /* 0x0000080000217ab9 */ /* 0x000fe20000000800 */
[----:B------:R-:W-:Y:S01]  /*84f0*/  MOV R14, R12 ;  /* 0x0000000c000e7202 */ /* 0x000fe20000000f00 */
[----:B------:R-:W-:Y:S01]  /*8500*/  UIADD3 UR33, UR35, -UR33, URZ ;  /* 0x8000002123217290 */ /* 0x000fe2000fffe03f */
[----:B------:R-:W-:-:S08]  /*8510*/  MOV R15, 0x0 ;  /* 0x00000000000f7802 */ /* 0x000fd00000000f00 */
[----:B------:R1:W-:Y:S01]  /*8520*/  STL [UR33], R5 ;  /* 0x00000005ff007987 */ /* 0x0003e20008100821 */
[----:B------:R-:W-:Y:S05]  /*8530*/  RET.REL.NODEC R14 `(_ZN7cutlass13device_kernelIN5flash19enable_sm80_to_sm89INS1_16FlashAttnBwdSm80INS1_25CollectiveMainloopBwdSm80ILi2ELi2EN4cute5tupleIJNS5_1CILi64EEENS7_ILi128EEES8_EEENS_10bfloat16_tEfNS_4arch4Sm80ELb0ELb1ELb1ELb0ELb0ELb0ELb0ELb0ELi2ELi2ELi4ELi2ELb1EEENS1_21CollectiveEpilogueBwdISA_SB_SD_Li256ELb0ELb0ELi2EEENS1_19SingleTileSchedulerILb0ELb0ELb0ELi128EEEEEEEEEvNT_6ParamsE) ;  /* 0xffff7ac00e007950 */ /* 0x000fea0003c3ffff */
        .type           $_ZN7cutlass13device_kernelIN5flash19enable_sm80_to_sm89INS1_16FlashAttnBwdSm80INS1_25CollectiveMainloopBwdSm80ILi2ELi2EN4cute5tupleIJNS5_1CILi64EEENS7_ILi128EEES8_EEENS_10bfloat16_tEfNS_4arch4Sm80ELb0ELb1ELb1ELb0ELb0ELb0ELb0ELb0ELi2ELi2ELi4ELi2ELb1EEENS1_21CollectiveEpilogueBwdISA_SB_SD_Li256ELb0ELb0ELi2EEENS1_19SingleTileSchedulerILb0ELb0ELb0ELi128EEEEEEEEEvNT_6ParamsE$_ZN4cute3eso3ESOILb0ELb1EJiNS_1CILi0EEEEEC2ERKiRKS3_,@function
        .size           $_ZN7cutlass13device_kernelIN5flash19enable_sm80_to_sm89INS1_16FlashAttnBwdSm80INS1_25CollectiveMainloopBwdSm80ILi2ELi2EN4cute5tupleIJNS5_1CILi64EEENS7_ILi128EEES8_EEENS_10bfloat16_tEfNS_4arch4Sm80ELb0ELb1ELb1ELb0ELb0ELb0ELb0ELb0ELi2ELi2ELi4ELi2ELb1EEENS1_21CollectiveEpilogueBwdISA_SB_SD_Li256ELb0ELb0ELi2EEENS1_19SingleTileSchedulerILb0ELb0ELb0ELi128EEEEEEEEEvNT_6ParamsE$_ZN4cute3eso3ESOILb0ELb1EJiNS_1CILi0EEEEEC2ERKiRKS3_,($_ZN7cutlass13device_kernelIN5flash19enable_sm80_to_sm89INS1_16FlashAttnBwdSm80INS1_25CollectiveMainloopBwdSm80ILi2ELi2EN4cute5tupleIJNS5_1CILi64EEENS7_ILi128EEES8_EEENS_10bfloat16_tEfNS_4arch4Sm80ELb0ELb1ELb1ELb0ELb0ELb0ELb0ELb0ELi2ELi2ELi4ELi2ELb1EEENS1_21CollectiveEpilogueBwdISA_SB_SD_Li256ELb0ELb0ELi2EEENS1_19SingleTileSchedulerILb0ELb0ELb0ELi128EEEEEEEEEvNT_6ParamsE$_ZN4cute3eso3ESOILb0ELb1EJlEEC2ERKl - $_ZN7cutlass13device_kernelIN5flash19enable_sm80_to_sm89INS1_16FlashAttnBwdSm80INS1_25CollectiveMainloopBwdSm80ILi2ELi2EN4cute5tupleIJNS5_1CILi64EEENS7_ILi128EEES8_EEENS_10bfloat16_tEfNS_4arch4Sm80ELb0ELb1ELb1ELb0ELb0ELb0ELb0ELb0ELi2ELi2ELi4ELi2ELb1EEENS1_21CollectiveEpilogueBwdISA_SB_SD_Li256ELb0ELb0ELi2EEENS1_19SingleTileSchedulerILb0ELb0ELb0ELi128EEEEEEEEEvNT_6ParamsE$_ZN4cute3eso3ESOILb0ELb1EJiNS_1CILi0EEEEEC2ERKiRKS3_)
$_ZN7cutlass13device_kernelIN5flash19enable_sm80_to_sm89INS1_16FlashAttnBwdSm80INS1_25CollectiveMainloopBwdSm80ILi2ELi2EN4cute5tupleIJNS5_1CILi64EEENS7_ILi128EEES8_EEENS_10bfloat16_tEfNS_4arch4Sm80ELb0ELb1ELb1ELb0ELb0ELb0ELb0ELb0ELi2ELi2ELi4ELi2ELb1EEENS1_21CollectiveEpilogueBwdISA_SB_SD_Li256ELb0ELb0ELi2EEENS1_19SingleTileSchedulerILb0ELb0ELb0ELi128EEEEEEEEEvNT_6ParamsE$_ZN4cute3eso3ESOILb0ELb1EJiNS_1CILi0EEEEEC2ERKiRKS3_:
[----:B------:R-:W-:Y:S02]  /*8540*/  IADD3 R4, R4, -c[0x0][0x20], RZ ;  /* 0x8000080004047a10 */ /* 0x000fe40007ffe0ff */
[----:B------:R-:W-:-:S03]  /*8550*/  MOV R7, 0x0 ;  /* 0x0000000000077802 */ /* 0x000fc60000000f00 */
[----:B------:R1:W-:Y:S01]  /*8560*/  STL [R4], R5 ;  /* 0x0000000504007387 */ /* 0x0003e20000100800 */
[----:B------:R-:W-:Y:S05]  /*8570*/  RET.REL.NODEC R6 `(_ZN7cutlass13device_kernelIN5flash19enable_sm80_to_sm89INS1_16FlashAttnBwdSm80INS1_25CollectiveMainloopBwdSm80ILi2ELi2EN4cute5tupleIJNS5_1CILi64EEENS7_ILi128EEES8_EEENS_10bfloat16_tEfNS_4arch4Sm80ELb0ELb1ELb1ELb0ELb0ELb0ELb0ELb0ELi2ELi2ELi4ELi2ELb1EEENS1_21CollectiveEpilogueBwdISA_SB_SD_Li256ELb0ELb0ELi2EEENS1_19SingleTileSchedulerILb0ELb0ELb0ELi128EEEEEEEEEvNT_6ParamsE) ;  /* 0xffff7a8006007950 */ /* 0x000fea0003c3ffff */
        .type           $_ZN7cutlass13device_kernelIN5flash19enable_sm80_to_sm89INS1_16FlashAttnBwdSm80INS1_25CollectiveMainloopBwdSm80ILi2ELi2EN4cute5tupleIJNS5_1CILi64EEENS7_ILi128EEES8_EEENS_10bfloat16_tEfNS_4arch4Sm80ELb0ELb1ELb1ELb0ELb0ELb0ELb0ELb0ELi2ELi2ELi4ELi2ELb1EEENS1_21CollectiveEpilogueBwdISA_SB_SD_Li256ELb0ELb0ELi2EEENS1_19SingleTileSchedulerILb0ELb0ELb0ELi128EEEEEEEEEvNT_6ParamsE$_ZN4cute3eso3ESOILb0ELb1EJlEEC2ERKl,@function
        .size           $_ZN7cutlass13device_kernelIN5flash19enable_sm80_to_sm89INS1_16FlashAttnBwdSm80INS1_25CollectiveMainloopBwdSm80ILi2ELi2EN4cute5tupleIJNS5_1CILi64EEENS7_ILi128EEES8_EEENS_10bfloat16_tEfNS_4arch4Sm80ELb0ELb1ELb1ELb0ELb0ELb0ELb0ELb0ELi2ELi2ELi4ELi2ELb1EEENS1_21CollectiveEpilogueBwdISA_SB_SD_Li256ELb0ELb0ELi2EEENS1_19SingleTileSchedulerILb0ELb0ELb0ELi128EEEEEEEEEvNT_6ParamsE$_ZN4cute3eso3ESOILb0ELb1EJlEEC2ERKl,($_ZN7cutlass13device_kernelIN5flash19enable_sm80_to_sm89INS1_16FlashAttnBwdSm80INS1_25CollectiveMainloopBwdSm80ILi2ELi2EN4cute5tupleIJNS5_1CILi64EEENS7_ILi128EEES8_EEENS_10bfloat16_tEfNS_4arch4Sm80ELb0ELb1ELb1ELb0ELb0ELb0ELb0ELb0ELi2ELi2ELi4ELi2ELb1EEENS1_21CollectiveEpilogueBwdISA_SB_SD_Li256ELb0ELb0ELi2EEENS1_19SingleTileSchedulerILb0ELb0ELb0ELi128EEEEEEEEEvNT_6ParamsE$_ZN4cute3eso3ESOILb1ELb0EJNS_10UnderscoreES2_S2_iEEC2ERKS2_S5_S5_RKi - $_ZN7cutlass13device_kernelIN5flash19enable_sm80_to_sm89INS1_16FlashAttnBwdSm80INS1_25CollectiveMainloopBwdSm80ILi2ELi2EN4cute5tupleIJNS5_1CILi64EEENS7_ILi128EEES8_EEENS_10bfloat16_tEfNS_4arch4Sm80ELb0ELb1ELb1ELb0ELb0ELb0ELb0ELb0ELi2ELi2ELi4ELi2ELb1EEENS1_21CollectiveEpilogueBwdISA_SB_SD_Li256ELb0ELb0ELi2EEENS1_19SingleTileSchedulerILb0ELb0ELb0ELi128EEEEEEEEEvNT_6ParamsE$_ZN4cute3eso3ESOILb0ELb1EJlEEC2ERKl)
$_ZN7cutlass13device_kernelIN5flash19enable_sm80_to_sm89INS1_16FlashAttnBwdSm80INS1_25CollectiveMainloopBwdSm80ILi2ELi2EN4cute5tupleIJNS5_1CILi64EEENS7_ILi128EEES8_EEENS_10bfloat16_tEfNS_4arch4Sm80ELb0ELb1ELb1ELb0ELb0ELb0ELb0ELb0ELi2ELi2ELi4ELi2ELb1EEENS1_21CollectiveEpilogueBwdISA_SB_SD_Li256ELb0ELb0ELi2EEENS1_19SingleTileSchedulerILb0ELb0ELb0ELi128EEEEEEEEEvNT_6ParamsE$_ZN4cute3eso3ESOILb0ELb1EJlEEC2ERKl:
[----:B------:R-:W-:Y:S01]  /*8580*/  IADD3 R7, R7, -c[0x0][0x20], RZ ;  /* 0x8000080007077a10 */ /* 0x000fe20007ffe0ff */
[----:B------:R-:W-:Y:S01]  /*8590*/  IMAD.MOV.U32 R12, RZ, RZ, R8 ;  /* 0x000000ffff0c7224 */ /* 0x000fe200078e0008 */
[----:B------:R-:W-:-:S03]  /*85a0*/  MOV R13, 0x0 ;  /* 0x00000000000d7802 */ /* 0x000fc60000000f00 */
[----:B------:R1:W-:Y:S01]  /*85b0*/  STL.64 [R7], R4 ;  /* 0x0000000407007387 */ /* 0x0003e20000100a00 */
[----:B------:R-:W-:Y:S05]  /*85c0*/  RET.REL.NODEC R12 `(_ZN7cutlass13device_kernelIN5flash19enable_sm80_to_sm89INS1_16FlashAttnBwdSm80INS1_25CollectiveMainloopBwdSm80ILi2ELi2EN4cute5tupleIJNS5_1CILi64EEENS7_ILi128EEES8_EEENS_10bfloat16_tEfNS_4arch4Sm80ELb0ELb1ELb1ELb0ELb0ELb0ELb0ELb0ELi2ELi2ELi4ELi2ELb1EEENS1_21CollectiveEpilogueBwdISA_SB_SD_Li256ELb0ELb0ELi2EEENS1_19SingleTileSchedulerILb0ELb0ELb0ELi128EEEEEEEEEvNT_6ParamsE) ;  /* 0xffff7a300c007950 */ /* 0x000fea0003c3ffff */
        .type           $_ZN7cutlass13device_kernelIN5flash19enable_sm80_to_sm89INS1_16FlashAttnBwdSm80INS1_25CollectiveMainloopBwdSm80ILi2ELi2EN4cute5tupleIJNS5_1CILi64EEENS7_ILi128EEES8_EEENS_10bfloat16_tEfNS_4arch4Sm80ELb0ELb1ELb1ELb0ELb0ELb0ELb0ELb0ELi2ELi2ELi4ELi2ELb1EEENS1_21CollectiveEpilogueBwdISA_SB_SD_Li256ELb0ELb0ELi2EEENS1_19SingleTileSchedulerILb0ELb0ELb0ELi128EEEEEEEEEvNT_6ParamsE$_ZN4cute3eso3ESOILb1ELb0EJNS_10UnderscoreES2_S2_iEEC2ERKS2_S5_S5_RKi,@function
        .size           $_ZN7cutlass13device_kernelIN5flash19enable_sm80_to_sm89INS1_16FlashAttnBwdSm80INS1_25CollectiveMainloopBwdSm80ILi2ELi2EN4cute5tupleIJNS5_1CILi64EEENS7_ILi128EEES8_EEENS_10bfloat16_tEfNS_4arch4Sm80ELb0ELb1ELb1ELb0ELb0ELb0ELb0ELb0ELi2ELi2ELi4ELi2ELb1EEENS1_21CollectiveEpilogueBwdISA_SB_SD_Li256ELb0ELb0ELi2EEENS1_19SingleTileSchedulerILb0ELb0ELb0ELi128EEEEEEEEEvNT_6ParamsE$_ZN4cute3eso3ESOILb1ELb0EJNS_10UnderscoreES2_S2_iEEC2ERKS2_S5_S5_RKi,($_ZN7cutlass13device_kernelIN5flash19enable_sm80_to_sm89INS1_16FlashAttnBwdSm80INS1_25CollectiveMainloopBwdSm80ILi2ELi2EN4cute5tupleIJNS5_1CILi64EEENS7_ILi128EEES8_EEENS_10bfloat16_tEfNS_4arch4Sm80ELb0ELb1ELb1ELb0ELb0ELb0ELb0ELb0ELi2ELi2ELi4ELi2ELb1EEENS1_21CollectiveEpilogueBwdISA_SB_SD_Li256ELb0ELb0ELi2EEENS1_19SingleTileSchedulerILb0ELb0ELb0ELi128EEEEEEEEEvNT_6ParamsE$_ZN4cute3eso3ESOILb1ELb0EJNS_10UnderscoreES2_iEEC2ERKS2_S5_RKi - $_ZN7cutlass13device_kernelIN5flash19enable_sm80_to_sm89INS1_16FlashAttnBwdSm80INS1_25CollectiveMainloopBwdSm80ILi2ELi2EN4cute5tupleIJNS5_1CILi64EEENS7_ILi128EEES8_EEENS_10bfloat16_tEfNS_4arch4Sm80ELb0ELb1ELb1ELb0ELb0ELb0ELb0ELb0ELi2ELi2ELi4ELi2ELb1EEENS1_21CollectiveEpilogueBwdISA_SB_SD_Li256ELb0ELb0ELi2EEENS1_19SingleTileSchedulerILb0ELb0ELb0ELi128EEEEEEEEEvNT_6ParamsE$_ZN4cute3eso3ESOILb1ELb0EJNS_10UnderscoreES2_S2_iEEC2ERKS2_S5_S5_RKi)
$_ZN7cutlass13device_kernelIN5flash19enable_sm80_to_sm89INS1_16FlashAttnBwdSm80INS1_25CollectiveMainloopBwdSm80ILi2ELi2EN4cute5tupleIJNS5_1CILi64EEENS7_ILi128EEES8_EEENS_10bfloat16_tEfNS_4arch4Sm80ELb0ELb1ELb1ELb0ELb0ELb0ELb0ELb0ELi2ELi2ELi4ELi2ELb1EEENS1_21CollectiveEpilogueBwdISA_SB_SD_Li256ELb0ELb0ELi2EEENS1_19SingleTileSchedulerILb0ELb0ELb0ELi128EEEEEEEEEvNT_6ParamsE$_ZN4cute3eso3ESOILb1ELb0EJNS_10UnderscoreES2_S2_iEEC2ERKS2_S5_S5_RKi:
[----:B------:R-:W-:Y:S02]  /*85d0*/  ULDC UR24, c[0x0][0x20] ;  /* 0x0000080000187ab9 */ /* 0x000fe40000000800 */
[----:B------:R-:W-:-:S09]  /*85e0*/  UIADD3 UR24, UR7, -UR24, URZ ;  /* 0x8000001807187290 */ /* 0x000fd2000fffe03f */
[----:B------:R1:W-:Y:S02]  /*85f0*/  STL [UR24], R5 ;  /* 0x00000005ff007987 */ /* 0x0003e40008100818 */
[----:B-1----:R-:W-:-:S04]  /*8600*/  MOV R5, 0x0 ;  /* 0x0000000000057802 */ /* 0x002fc80000000f00 */
[----:B------:R-:W-:Y:S05]  /*8610*/  RET.REL.NODEC R4 `(_ZN7cutlass13device_kernelIN5flash19enable_sm80_to_sm89INS1_16FlashAttnBwdSm80INS1_25CollectiveMainloopBwdSm80ILi2ELi2EN4cute5tupleIJNS5_1CILi64EEENS7_ILi128EEES8_EEENS_10bfloat16_tEfNS_4arch4Sm80ELb0ELb1ELb1ELb0ELb0ELb0ELb0ELb0ELi2ELi2ELi4ELi2ELb1EEENS1_21CollectiveEpilogueBwdISA_SB_SD_Li256ELb0ELb0ELi2EEENS1_19SingleTileSchedulerILb0ELb0ELb0ELi128EEEEEEEEEvNT_6ParamsE) ;  /* 0xffff79e004007950 */ /* 0x000fea0003c3ffff */
        .type           $_ZN7cutlass13device_kernelIN5flash19enable_sm80_to_sm89INS1_16FlashAttnBwdSm80INS1_25CollectiveMainloopBwdSm80ILi2ELi2EN4cute5tupleIJNS5_1CILi64EEENS7_ILi128EEES8_EEENS_10bfloat16_tEfNS_4arch4Sm80ELb0ELb1ELb1ELb0ELb0ELb0ELb0ELb0ELi2ELi2ELi4ELi2ELb1EEENS1_21CollectiveEpilogueBwdISA_SB_SD_Li256ELb0ELb0ELi2EEENS1_19SingleTileSchedulerILb0ELb0ELb0ELi128EEEEEEEEEvNT_6ParamsE$_ZN4cute3eso3ESOILb1ELb0EJNS_10UnderscoreES2_iEEC2ERKS2_S5_RKi,@function
        .size           $_ZN7cutlass13device_kernelIN5flash19enable_sm80_to_sm89INS1_16FlashAttnBwdSm80INS1_25CollectiveMainloopBwdSm80ILi2ELi2EN4cute5tupleIJNS5_1CILi64EEENS7_ILi128EEES8_EEENS_10bfloat16_tEfNS_4arch4Sm80ELb0ELb1ELb1ELb0ELb0ELb0ELb0ELb0ELi2ELi2ELi4ELi2ELb1EEENS1_21CollectiveEpilogueBwdISA_SB_SD_Li256ELb0ELb0ELi2EEENS1_19SingleTileSchedulerILb0ELb0ELb0ELi128EEEEEEEEEvNT_6ParamsE$_ZN4cute3eso3ESOILb1ELb0EJNS_10UnderscoreES2_iEEC2ERKS2_S5_RKi,($_ZN7cutlass13device_kernelIN5flash19enable_sm80_to_sm89INS1_16FlashAttnBwdSm80INS1_25CollectiveMainloopBwdSm80ILi2ELi2EN4cute5tupleIJNS5_1CILi64EEENS7_ILi128EEES8_EEENS_10bfloat16_tEfNS_4arch4Sm80ELb0ELb1ELb1ELb0ELb0ELb0ELb0ELb0ELi2ELi2ELi4ELi2ELb1EEENS1_21CollectiveEpilogueBwdISA_SB_SD_Li256ELb0ELb0ELi2EEENS1_19SingleTileSchedulerILb0ELb0ELb0ELi128EEEEEEEEEvNT_6ParamsE$_ZN4cute3eso3ESOILb1ELb0EJNS_10UnderscoreEiEEC2ERKS2_RKi - $_ZN7cutlass13device_kernelIN5flash19enable_sm80_to_sm89INS1_16FlashAttnBwdSm80INS1_25CollectiveMainloopBwdSm80ILi2ELi2EN4cute5tupleIJNS5_1CILi64EEENS7_ILi128EEES8_EEENS_10bfloat16_tEfNS_4arch4Sm80ELb0ELb1ELb1ELb0ELb0ELb0ELb0ELb0ELi2ELi2ELi4ELi2ELb1EEENS1_21CollectiveEpilogueBwdISA_SB_SD_Li256ELb0ELb0ELi2EEENS1_19SingleTileSchedulerILb0ELb0ELb0ELi128EEEEEEEEEvNT_6ParamsE$_ZN4cute3eso3ESOILb1ELb0EJNS_10UnderscoreES2_iEEC2ERKS2_S5_RKi)
$_ZN7cutlass13device_kernelIN5flash19enable_sm80_to_sm89INS1_16FlashAttnBwdSm80INS1_25CollectiveMainloopBwdSm80ILi2ELi2EN4cute5tupleIJNS5_1CILi64EEENS7_ILi128EEES8_EEENS_10bfloat16_tEfNS_4arch4Sm80ELb0ELb1ELb1ELb0ELb0ELb0ELb0ELb0ELi2ELi2ELi4ELi2ELb1EEENS1_21CollectiveEpilogueBwdISA_SB_SD_Li256ELb0ELb0ELi2EEENS1_19SingleTileSchedulerILb0ELb0ELb0ELi128EEEEEEEEEvNT_6ParamsE$_ZN4cute3eso3ESOILb1ELb0EJNS_10UnderscoreES2_iEEC2ERKS2_S5_RKi:
[----:B------:R-:W-:Y:S01]  /*8620*/  ULDC UR22, c[0x0][0x20] ;  /* 0x0000080000167ab9 */ /* 0x000fe20000000800 */
[----:B------:R-:W-:Y:S01]  /*8630*/  MOV R5, 0x0 ;  /* 0x0000000000057802 */ /* 0x000fe20000000f00 */
[----:B------:R-:W-:-:S09]  /*8640*/  UIADD3 UR22, UR7, -UR22, URZ ;  /* 0x8000001607167290 */ /* 0x000fd2000fffe03f */
[----:B------:R1:W-:Y:S01]  /*8650*/  STL [UR22], R11 ;  /* 0x0000000bff007987 */ /* 0x0003e20008100816 */
[----:B------:R-:W-:Y:S05]  /*8660*/  RET.REL.NODEC R4 `(_ZN7cutlass13device_kernelIN5flash19enable_sm80_to_sm89INS1_16FlashAttnBwdSm80INS1_25CollectiveMainloopBwdSm80ILi2ELi2EN4cute5tupleIJNS5_1CILi64EEENS7_ILi128EEES8_EEENS_10bfloat16_tEfNS_4arch4Sm80ELb0ELb1ELb1ELb0ELb0ELb0ELb0ELb0ELi2ELi2ELi4ELi2ELb1EEENS1_21CollectiveEpilogueBwdISA_SB_SD_Li256ELb0ELb0ELi2EEENS1_19SingleTileSchedulerILb0ELb0ELb0ELi128EEEEEEEEEvNT_6ParamsE) ;  /* 0xffff799004007950 */ /* 0x000fea0003c3ffff */
        .type           $_ZN7cutlass13device_kernelIN5flash19enable_sm80_to_sm89INS1_16FlashAttnBwdSm80INS1_25CollectiveMainloopBwdSm80ILi2ELi2EN4cute5tupleIJNS5_1CILi64EEENS7_ILi128EEES8_EEENS_10bfloat16_tEfNS_4arch4Sm80ELb0ELb1ELb1ELb0ELb0ELb0ELb0ELb0ELi2ELi2ELi4ELi2ELb1EEENS1_21CollectiveEpilogueBwdISA_SB_SD_Li256ELb0ELb0ELi2EEENS1_19SingleTileSchedulerILb0ELb0ELb0ELi128EEEEEEEEEvNT_6ParamsE$_ZN4cute3eso3ESOILb1ELb0EJNS_10UnderscoreEiEEC2ERKS2_RKi,@function
        .size           $_ZN7cutlass13device_kernelIN5flash19enable_sm80_to_sm89INS1_16FlashAttnBwdSm80INS1_25CollectiveMainloopBwdSm80ILi2ELi2EN4cute5tupleIJNS5_1CILi64EEENS7_ILi128EEES8_EEENS_10bfloat16_tEfNS_4arch4Sm80ELb0ELb1ELb1ELb0ELb0ELb0ELb0ELb0ELi2ELi2ELi4ELi2ELb1EEENS1_21CollectiveEpilogueBwdISA_SB_SD_Li256ELb0ELb0ELi2EEENS1_19SingleTileSchedulerILb0ELb0ELb0ELi128EEEEEEEEEvNT_6ParamsE$_ZN4cute3eso3ESOILb1ELb0EJNS_10UnderscoreEiEEC2ERKS2_RKi,($_ZN7cutlass13device_kernelIN5flash19enable_sm80_to_sm89INS1_16FlashAttnBwdSm80INS1_25CollectiveMainloopBwdSm80ILi2ELi2EN4cute5tupleIJNS5_1CILi64EEENS7_ILi128EEES8_EEENS_10bfloat16_tEfNS_4arch4Sm80ELb0ELb1ELb1ELb0ELb0ELb0ELb0ELb0ELi2ELi2ELi4ELi2ELb1EEENS1_21CollectiveEpilogueBwdISA_SB_SD_Li256ELb0ELb0ELi2EEENS1_19SingleTileSchedulerILb0ELb0ELb0ELi128EEEEEEEEEvNT_6ParamsE$_ZN4cute3eso3ESOILb1ELb0EJNS_10UnderscoreEiiEEC2ERKS2_RKiS7_ - $_ZN7cutlass13device_kernelIN5flash19enable_sm80_to_sm89INS1_16FlashAttnBwdSm80INS1_25CollectiveMainloopBwdSm80ILi2ELi2EN4cute5tupleIJNS5_1CILi64EEENS7_ILi128EEES8_EEENS_10bfloat16_tEfNS_4arch4Sm80ELb0ELb1ELb1ELb0ELb0ELb0ELb0ELb0ELi2ELi2ELi4ELi2ELb1EEENS1_21CollectiveEpilogueBwdISA_SB_SD_Li256ELb0ELb0ELi2EEENS1_19SingleTileSchedulerILb0ELb0ELb0ELi128EEEEEEEEEvNT_6ParamsE$_ZN4cute3eso3ESOILb1ELb0EJNS_10UnderscoreEiEEC2ERKS2_RKi)
$_ZN7cutlass13device_kernelIN5flash19enable_sm80_to_sm89INS1_16FlashAttnBwdSm80INS1_25CollectiveMainloopBwdSm80ILi2ELi2EN4cute5tupleIJNS5_1CILi64EEENS7_ILi128EEES8_EEENS_10bfloat16_tEfNS_4arch4Sm80ELb0ELb1ELb1ELb0ELb0ELb0ELb0ELb0ELi2ELi2ELi4ELi2ELb1EEENS1_21CollectiveEpilogueBwdISA_SB_SD_Li256ELb0ELb0ELi2EEENS1_19SingleTileSchedulerILb0ELb0ELb0ELi128EEEEEEEEEvNT_6ParamsE$_ZN4cute3eso3ESOILb1ELb0EJNS_10UnderscoreEiEEC2ERKS2_RKi:
[----:B------:R-:W-:Y:S02]  /*8670*/  IADD3 R4, R4, -c[0x0][0x20], RZ ;  /* 0x8000080004047a10 */ /* 0x000fe40007ffe0ff */
[----:B------:R-:W-:-:S03]  /*8680*/  MOV R13, 0x0 ;  /* 0x00000000000d7802 */ /* 0x000fc60000000f00 */
[----:B------:R1:W-:Y:S01]  /*8690*/  STL [R4], R5 ;  /* 0x0000000504007387 */ /* 0x0003e20000100800 */
[----:B------:R-:W-:Y:S05]  /*86a0*/  RET.REL.NODEC R12 `(_ZN7cutlass13device_kernelIN5flash19enable_sm80_to_sm89INS1_16FlashAttnBwdSm80INS1_25CollectiveMainloopBwdSm80ILi2ELi2EN4cute5tupleIJNS5_1CILi64EEENS7_ILi128EEES8_EEENS_10bfloat16_tEfNS_4arch4Sm80ELb0ELb1ELb1ELb0ELb0ELb0ELb0ELb0ELi2ELi2ELi4ELi2ELb1EEENS1_21CollectiveEpilogueBwdISA_SB_SD_Li256ELb0ELb0ELi2EEENS1_19SingleTileSchedulerILb0ELb0ELb0ELi128EEEEEEEEEvNT_6ParamsE) ;  /* 0xffff79500c007950 */ /* 0x000fea0003c3ffff */
        .type           $_ZN7cutlass13device_kernelIN5flash19enable_sm80_to_sm89INS1_16FlashAttnBwdSm80INS1_25CollectiveMainloopBwdSm80ILi2ELi2EN4cute5tupleIJNS5_1CILi64EEENS7_ILi128EEES8_EEENS_10bfloat16_tEfNS_4arch4Sm80ELb0ELb1ELb1ELb0ELb0ELb0ELb0ELb0ELi2ELi2ELi4ELi2ELb1EEENS1_21CollectiveEpilogueBwdISA_SB_SD_Li256ELb0ELb0ELi2EEENS1_19SingleTileSchedulerILb0ELb0ELb0ELi128EEEEEEEEEvNT_6ParamsE$_ZN4cute3eso3ESOILb1ELb0EJNS_10UnderscoreEiiEEC2ERKS2_RKiS7_,@function
        .size           $_ZN7cutlass13device_kernelIN5flash19enable_sm80_to_sm89INS1_16FlashAttnBwdSm80INS1_25CollectiveMainloopBwdSm80ILi2ELi2EN4cute5tupleIJNS5_1CILi64EEENS7_ILi128EEES8_EEENS_10bfloat16_tEfNS_4arch4Sm80ELb0ELb1ELb1ELb0ELb0ELb0ELb0ELb0ELi2ELi2ELi4ELi2ELb1EEENS1_21CollectiveEpilogueBwdISA_SB_SD_Li256ELb0ELb0ELi2EEENS1_19SingleTileSchedulerILb0ELb0ELb0ELi128EEEEEEEEEvNT_6ParamsE$_ZN4cute3eso3ESOILb1ELb0EJNS_10UnderscoreEiiEEC2ERKS2_RKiS7_,($_ZN7cutlass13device_kernelIN5flash19enable_sm80_to_sm89INS1_16FlashAttnBwdSm80INS1_25CollectiveMainloopBwdSm80ILi2ELi2EN4cute5tupleIJNS5_1CILi64EEENS7_ILi128EEES8_EEENS_10bfloat16_tEfNS_4arch4Sm80ELb0ELb1ELb1ELb0ELb0ELb0ELb0ELb0ELi2ELi2ELi4ELi2ELb1EEENS1_21CollectiveEpilogueBwdISA_SB_SD_Li256ELb0ELb0ELi2EEENS1_19SingleTileSchedulerILb0ELb0ELb0ELi128EEEEEEEEEvNT_6ParamsE$_ZN4cute3eso3ESOILb1ELb0EJNS_1CILi0EEES3_S3_iEEC2ERKS3_S6_S6_RKi - $_ZN7cutlass13device_kernelIN5flash19enable_sm80_to_sm89INS1_16FlashAttnBwdSm80INS1_25CollectiveMainloopBwdSm80ILi2ELi2EN4cute5tupleIJNS5_1CILi64EEENS7_ILi128EEES8_EEENS_10bfloat16_tEfNS_4arch4Sm80ELb0ELb1ELb1ELb0ELb0ELb0ELb0ELb0ELi2ELi2ELi4ELi2ELb1EEENS1_21CollectiveEpilogueBwdISA_SB_SD_Li256ELb0ELb0ELi2EEENS1_19SingleTileSchedulerILb0ELb0ELb0ELi128EEEEEEEEEvNT_6ParamsE$_ZN4cute3eso3ESOILb1ELb0EJNS_10UnderscoreEiiEEC2ERKS2_RKiS7_)
$_ZN7cutlass13device_kernelIN5flash19enable_sm80_to_sm89INS1_16FlashAttnBwdSm80INS1_25CollectiveMainloopBwdSm80ILi2ELi2EN4cute5tupleIJNS5_1CILi64EEENS7_ILi128EEES8_EEENS_10bfloat16_tEfNS_4arch4Sm80ELb0ELb1ELb1ELb0ELb0ELb0ELb0ELb0ELi2ELi2ELi4ELi2ELb1EEENS1_21CollectiveEpilogueBwdISA_SB_SD_Li256ELb0ELb0ELi2EEENS1_19SingleTileSchedulerILb0ELb0ELb0ELi128EEEEEEEEEvNT_6ParamsE$_ZN4cute3eso3ESOILb1ELb0EJNS_10UnderscoreEiiEEC2ERKS2_RKiS7_:
[----:B------:R-:W-:Y:S02]  /*86b0*/  ULDC UR24, c[0x0][0x20] ;  /* 0x0000080000187ab9 */ /* 0x000fe40000000800 */
[----:B------:R-:W-:Y:S02]  /*86c0*/  UIADD3 UR25, UR7, -UR24, URZ ;  /* 0x8000001807197290 */ /* 0x000fe4000fffe03f */
[----:B------:R-:W-:-:S07]  /*86d0*/  UIADD3 UR24, UR23, -UR24, URZ ;  /* 0x8000001817187290 */ /* 0x000fce000fffe03f */
[----:B------:R1:W-:Y:S04]  /*86e0*/  STL [UR25], R5 ;  /* 0x00000005ff007987 */ /* 0x0003e80008100819 */
[----:B------:R-:W2:Y:S01]  /*86f0*/  LDL R6, [UR24] ;  /* 0x00000018ff067983 */ /* 0x000ea20008100800 */
[----:B-1----:R-:W-:-:S03]  /*8700*/  MOV R5, 0x0 ;  /* 0x0000000000057802 */ /* 0x002fc60000000f00 */
[----:B--2---:R1:W-:Y:S01]  /*8710*/  STL [UR25+0x4], R6 ;  /* 0x00000406ff007987 */ /* 0x0043e20008100819 */
[----:B------:R-:W-:Y:S05]  /*8720*/  RET.REL.NODEC R4 `(_ZN7cutlass13device_kernelIN5flash19enable_sm80_to_sm89INS1_16FlashAttnBwdSm80INS1_25CollectiveMainloopBwdSm80ILi2ELi2EN4cute5tupleIJNS5_1CILi64EEENS7_ILi128EEES8_EEENS_10bfloat16_tEfNS_4arch4Sm80ELb0ELb1ELb1ELb0ELb0ELb0ELb0ELb0ELi2ELi2ELi4ELi2ELb1EEENS1_21CollectiveEpilogueBwdISA_SB_SD_Li256ELb0ELb0ELi2EEENS1_19SingleTileSchedulerILb0ELb0ELb0ELi128EEEEEEEEEvNT_6ParamsE) ;  /* 0xffff78d004007950 */ /* 0x000fea0003c3ffff */
        .type           $_ZN7cutlass13device_kernelIN5flash19enable_sm80_to_sm89INS1_16FlashAttnBwdSm80INS1_25CollectiveMainloopBwdSm80ILi2ELi2EN4cute5tupleIJNS5_1CILi64EEENS7_ILi128EEES8_EEENS_10bfloat16_tEfNS_4arch4Sm80ELb0ELb1ELb1ELb0ELb0ELb0ELb0ELb0ELi2ELi2ELi4ELi2ELb1EEENS1_21CollectiveEpilogueBwdISA_SB_SD_Li256ELb0ELb0ELi2EEENS1_19SingleTileSchedulerILb0ELb0ELb0ELi128EEEEEEEEEvNT_6ParamsE$_ZN4cute3eso3ESOILb1ELb0EJNS_1CILi0EEES3_S3_iEEC2ERKS3_S6_S6_RKi,@function
        .size           $_ZN7cutlass13device_kernelIN5flash19enable_sm80_to_sm89INS1_16FlashAttnBwdSm80INS1_25CollectiveMainloopBwdSm80ILi2ELi2EN4cute5tupleIJNS5_1CILi64EEENS7_ILi128EEES8_EEENS_10bfloat16_tEfNS_4arch4Sm80ELb0ELb1ELb1ELb0ELb0ELb0ELb0ELb0ELi2ELi2ELi4ELi2ELb1EEENS1_21CollectiveEpilogueBwdISA_SB_SD_Li256ELb0ELb0ELi2EEENS1_19SingleTileSchedulerILb0ELb0ELb0ELi128EEEEEEEEEvNT_6ParamsE$_ZN4cute3eso3ESOILb1ELb0EJNS_1CILi0EEES3_S3_iEEC2ERKS3_S6_S6_RKi,($_ZN7cutlass13device_kernelIN5flash19enable_sm80_to_sm89INS1_16FlashAttnBwdSm80INS1_25CollectiveMainloopBwdSm80ILi2ELi2EN4cute5tupleIJNS5_1CILi64EEENS7_ILi128EEES8_EEENS_10bfloat16_tEfNS_4arch4Sm80ELb0ELb1ELb1ELb0ELb0ELb0ELb0ELb0ELi2ELi2ELi4ELi2ELb1EEENS1_21CollectiveEpilogueBwdISA_SB_SD_Li256ELb0ELb0ELi2EEENS1_19SingleTileSchedulerILb0ELb0ELb0ELi128EEEEEEEEEvNT_6ParamsE$_ZN4cute3eso3ESOILb1ELb0EJNS_1CILi0EEES3_iEEC2ERKS3_S6_RKi - $_ZN7cutlass13device_kernelIN5flash19enable_sm80_to_sm89INS1_16FlashAttnBwdSm80INS1_25CollectiveMainloopBwdSm80ILi2ELi2EN4cute5tupleIJNS5_1CILi64EEENS7_ILi128EEES8_EEENS_10bfloat16_tEfNS_4arch4Sm80ELb0ELb1ELb1ELb0ELb0ELb0ELb0ELb0ELi2ELi2ELi4ELi2ELb1EEENS1_21CollectiveEpilogueBwdISA_SB_SD_Li256ELb0ELb0ELi2EEENS1_19SingleTileSchedulerILb0ELb0ELb0ELi128EEEEEEEEEvNT_6ParamsE$_ZN4cute3eso3ESOILb1ELb0EJNS_1CILi0EEES3_S3_iEEC2ERKS3_S6_S6_RKi)
$_ZN7cutlass13device_kernelIN5flash19enable_sm80_to_sm89INS1_16FlashAttnBwdSm80INS1_25CollectiveMainloopBwdSm80ILi2ELi2EN4cute5tupleIJNS5_1CILi64EEENS7_ILi128EEES8_EEENS_10bfloat16_tEfNS_4arch4Sm80ELb0ELb1ELb1ELb0ELb0ELb0ELb0ELb0ELi2ELi2ELi4ELi2ELb1EEENS1_21CollectiveEpilogueBwdISA_SB_SD_Li256ELb0ELb0ELi2EEENS1_19SingleTileSchedulerILb0ELb0ELb0ELi128EEEEEEEEEvNT_6ParamsE$_ZN4cute3eso3ESOILb1ELb0EJNS_1CILi0EEES3_S3_iEEC2ERKS3_S6_S6_RKi:
[----:B------:R-:W-:Y:S02]  /*8730*/  ULDC UR33, c[0x0][0x20] ;  /* 0x0000080000217ab9 */ /* 0x000fe40000000800 */
[----:B------:R-:W-:-:S09]  /*8740*/  UIADD3 UR33, UR36, -UR33, URZ ;  /* 0x8000002124217290 */ /* 0x000fd2000fffe03f */
[----:B------:R1:W-:Y:S02]  /*8750*/  STL [UR33], R5 ;  /* 0x00000005ff007987 */ /* 0x0003e40008100821 */
[----:B-1----:R-:W-:-:S04]  /*8760*/  MOV R5, 0x0 ;  /* 0x0000000000057802 */ /* 0x002fc80000000f00 */
[----:B------:R-:W-:Y:S05]  /*8770*/  RET.REL.NODEC R4 `(_ZN7cutlass13device_kernelIN5flash19enable_sm80_to_sm89INS1_16FlashAttnBwdSm80INS1_25CollectiveMainloopBwdSm80ILi2ELi2EN4cute5tupleIJNS5_1CILi64EEENS7_ILi128EEES8_EEENS_10bfloat16_tEfNS_4arch4Sm80ELb0ELb1ELb1ELb0ELb0ELb0ELb0ELb0ELi2ELi2ELi4ELi2ELb1EEENS1_21CollectiveEpilogueBwdISA_SB_SD_Li256ELb0ELb0ELi2EEENS1_19SingleTileSchedulerILb0ELb0ELb0ELi128EEEEEEEEEvNT_6ParamsE) ;  /* 0xffff788004007950 */ /* 0x000fea0003c3ffff */
        .type           $_ZN7cutlass13device_kernelIN5flash19enable_sm80_to_sm89INS1_16FlashAttnBwdSm80INS1_25CollectiveMainloopBwdSm80ILi2ELi2EN4cute5tupleIJNS5_1CILi64EEENS7_ILi128EEES8_EEENS_10bfloat16_tEfNS_4arch4Sm80ELb0ELb1ELb1ELb0ELb0ELb0ELb0ELb0ELi2ELi2ELi4ELi2ELb1EEENS1_21CollectiveEpilogueBwdISA_SB_SD_Li256ELb0ELb0ELi2EEENS1_19SingleTileSchedulerILb0ELb0ELb0ELi128EEEEEEEEEvNT_6ParamsE$_ZN4cute3eso3ESOILb1ELb0EJNS_1CILi0EEES3_iEEC2ERKS3_S6_RKi,@function
        .size           $_ZN7cutlass13device_kernelIN5flash19enable_sm80_to_sm89INS1_16FlashAttnBwdSm80INS1_25CollectiveMainloopBwdSm80ILi2ELi2EN4cute5tupleIJNS5_1CILi64EEENS7_ILi128EEES8_EEENS_10bfloat16_tEfNS_4arch4Sm80ELb0ELb1ELb1ELb0ELb0ELb0ELb0ELb0ELi2ELi2ELi4ELi2ELb1EEENS1_21CollectiveEpilogueBwdISA_SB_SD_Li256ELb0ELb0ELi2EEENS1_19SingleTileSchedulerILb0ELb0ELb0ELi128EEEEEEEEEvNT_6ParamsE$_ZN4cute3eso3ESOILb1ELb0EJNS_1CILi0EEES3_iEEC2ERKS3_S6_RKi,($_ZN7cutlass13device_kernelIN5flash19enable_sm80_to_sm89INS1_16FlashAttnBwdSm80INS1_25CollectiveMainloopBwdSm80ILi2ELi2EN4cute5tupleIJNS5_1CILi64EEENS7_ILi128EEES8_EEENS_10bfloat16_tEfNS_4arch4Sm80ELb0ELb1ELb1ELb0ELb0ELb0ELb0ELb0ELi2ELi2ELi4ELi2ELb1EEENS1_21CollectiveEpilogueBwdISA_SB_SD_Li256ELb0ELb0ELi2EEENS1_19SingleTileSchedulerILb0ELb0ELb0ELi128EEEEEEEEEvNT_6ParamsE$_ZN4cute3eso3ESOILb1ELb0EJNS_1CILi0EEES3_iS3_EEC2ERKS3_S6_RKiS6_ - $_ZN7cutlass13device_kernelIN5flash19enable_sm80_to_sm89INS1_16FlashAttnBwdSm80INS1_25CollectiveMainloopBwdSm80ILi2ELi2EN4cute5tupleIJNS5_1CILi64EEENS7_ILi128EEES8_EEENS_10bfloat16_tEfNS_4arch4Sm80ELb0ELb1ELb1ELb0ELb0ELb0ELb0ELb0ELi2ELi2ELi4ELi2ELb1EEENS1_21CollectiveEpilogueBwdISA_SB_SD_Li256ELb0ELb0ELi2EEENS1_19SingleTileSchedulerILb0ELb0ELb0ELi128EEEEEEEEEvNT_6ParamsE$_ZN4cute3eso3ESOILb1ELb0EJNS_1CILi0EEES3_iEEC2ERKS3_S6_RKi)
$_ZN7cutlass13device_kernelIN5flash19enable_sm80_to_sm89INS1_16FlashAttnBwdSm80INS1_25CollectiveMainloopBwdSm80ILi2ELi2EN4cute5tupleIJNS5_1CILi64EEENS7_ILi128EEES8_EEENS_10bfloat16_tEfNS_4arch4Sm80ELb0ELb1ELb1ELb0ELb0ELb0ELb0ELb0ELi2ELi2ELi4ELi2ELb1EEENS1_21CollectiveEpilogueBwdISA_SB_SD_Li256ELb0ELb0ELi2EEENS1_19SingleTileSchedulerILb0ELb0ELb0ELi128EEEEEEEEEvNT_6ParamsE$_ZN4cute3eso3ESOILb1ELb0EJNS_1CILi0EEES3_iEEC2ERKS3_S6_RKi:
[----:B------:R-:W-:Y:S02]  /*8780*/  ULDC UR33, c[0x0][0x20] ;  /* 0x0000080000217ab9 */ /* 0x000fe40000000800 */
[----:B------:R-:W-:-:S09]  /*8790*/  UIADD3 UR33, UR36, -UR33, URZ ;  /* 0x8000002124217290 */ /* 0x000fd2000fffe03f */
[----:B------:R1:W-:Y:S02]  /*87a0*/  STL [UR33], R5 ;  /* 0x00000005ff007987 */ /* 0x0003e40008100821 */
[----:B-1----:R-:W-:-:S04]  /*87b0*/  MOV R5, 0x0 ;  /* 0x0000000000057802 */ /* 0x002fc80000000f00 */
[----:B------:R-:W-:Y:S05]  /*87c0*/  RET.REL.NODEC R4 `(_ZN7cutlass13device_kernelIN5flash19enable_sm80_to_sm89INS1_16FlashAttnBwdSm80INS1_25CollectiveMainloopBwdSm80ILi2ELi2EN4cute5tupleIJNS5_1CILi64EEENS7_ILi128EEES8_EEENS_10bfloat16_tEfNS_4arch4Sm80ELb0ELb1ELb1ELb0ELb0ELb0ELb0ELb0ELi2ELi2ELi4ELi2ELb1EEENS1_21CollectiveEpilogueBwdISA_SB_SD_Li256ELb0ELb0ELi2EEENS1_19SingleTileSchedulerILb0ELb0ELb0ELi128EEEEEEEEEvNT_6ParamsE) ;  /* 0xffff783004007950 */ /* 0x000fea0003c3ffff */
        .type           $_ZN7cutlass13device_kernelIN5flash19enable_sm80_to_sm89INS1_16FlashAttnBwdSm80INS1_25CollectiveMainloopBwdSm80ILi2ELi2EN4cute5tupleIJNS5_1CILi64EEENS7_ILi128EEES8_EEENS_10bfloat16_tEfNS_4arch4Sm80ELb0ELb1ELb1ELb0ELb0ELb0ELb0ELb0ELi2ELi2ELi4ELi2ELb1EEENS1_21CollectiveEpilogueBwdISA_SB_SD_Li256ELb0ELb0ELi2EEENS1_19SingleTileSchedulerILb0ELb0ELb0ELi128EEEEEEEEEvNT_6ParamsE$_ZN4cute3eso3ESOILb1ELb0EJNS_1CILi0EEES3_iS3_EEC2ERKS3_S6_RKiS6_,@function
        .size           $_ZN7cutlass13device_kernelIN5flash19enable_sm80_to_sm89INS1_16FlashAttnBwdSm80INS1_25CollectiveMainloopBwdSm80ILi2ELi2EN4cute5tupleIJNS5_1CILi64EEENS7_ILi128EEES8_EEENS_10bfloat16_tEfNS_4arch4Sm80ELb0ELb1ELb1ELb0ELb0ELb0ELb0ELb0ELi2ELi2ELi4ELi2ELb1EEENS1_21CollectiveEpilogueBwdISA_SB_SD_Li256ELb0ELb0ELi2EEENS1_19SingleTileSchedulerILb0ELb0ELb0ELi128EEEEEEEEEvNT_6ParamsE$_ZN4cute3eso3ESOILb1ELb0EJNS_1CILi0EEES3_iS3_EEC2ERKS3_S6_RKiS6_,($_ZN7cutlass13device_kernelIN5flash19enable_sm80_to_sm89INS1_16FlashAttnBwdSm80INS1_25CollectiveMainloopBwdSm80ILi2ELi2EN4cute5tupleIJNS5_1CILi64EEENS7_ILi128EEES8_EEENS_10bfloat16_tEfNS_4arch4Sm80ELb0ELb1ELb1ELb0ELb0ELb0ELb0ELb0ELi2ELi2ELi4ELi2ELb1EEENS1_21CollectiveEpilogueBwdISA_SB_SD_Li256ELb0ELb0ELi2EEENS1_19SingleTileSchedulerILb0ELb0ELb0ELi128EEEEEEEEEvNT_6ParamsE$_ZN4cute3eso3ESOILb1ELb0EJNS_1CILi0EEES3_iiEEC2ERKS3_S6_RKiS8_ - $_ZN7cutlass13device_kernelIN5flash19enable_sm80_to_sm89INS1_16FlashAttnBwdSm80INS1_25CollectiveMainloopBwdSm80ILi2ELi2EN4cute5tupleIJNS5_1CILi64EEENS7_ILi128EEES8_EEENS_10bfloat16_tEfNS_4arch4Sm80ELb0ELb1ELb1ELb0ELb0ELb0ELb0ELb0ELi2ELi2ELi4ELi2ELb1EEENS1_21CollectiveEpilogueBwdISA_SB_SD_Li256ELb0ELb0ELi2EEENS1_19SingleTileSchedulerILb0ELb0ELb0ELi128EEEEEEEEEvNT_6ParamsE$_ZN4cute3eso3ESOILb1ELb0EJNS_1CILi0EEES3_iS3_EEC2ERKS3_S6_RKiS6_)
$_ZN7cutlass13device_kernelIN5flash19enable_sm80_to_sm89INS1_16FlashAttnBwdSm80INS1_25CollectiveMainloopBwdSm80ILi2ELi2EN4cute5tupleIJNS5_1CILi64EEENS7_ILi128EEES8_EEENS_10bfloat16_tEfNS_4arch4Sm80ELb0ELb1ELb1ELb0ELb0ELb0ELb0ELb0ELi2ELi2ELi4ELi2ELb1EEENS1_21CollectiveEpilogueBwdISA_SB_SD_Li256ELb0ELb0ELi2EEENS1_19SingleTileSchedulerILb0ELb0ELb0ELi128EEEEEEEEEvNT_6ParamsE$_ZN4cute3eso3ESOILb1ELb0EJNS_1CILi0EEES3_iS3_EEC2ERKS3_S6_RKiS6_:
[----:B------:R-:W-:Y:S02]  /*87d0*/  ULDC UR33, c[0x0][0x20] ;  /* 0x0000080000217ab9 */ /* 0x000fe40000000800 */
[----:B------:R-:W-:-:S09]  /*87e0*/  UIADD3 UR33, UR36, -UR33, URZ ;  /* 0x8000002124217290 */ /* 0x000fd2000fffe03f */
[----:B------:R1:W-:Y:S02]  /*87f0*/  STL [UR33], R5 ;  /* 0x00000005ff007987 */ /* 0x0003e40008100821 */
[----:B-1----:R-:W-:-:S04]  /*8800*/  MOV R5, 0x0 ;  /* 0x0000000000057802 */ /* 0x002fc80000000f00 */
[----:B------:R-:W-:Y:S05]  /*8810*/  RET.REL.NODEC R4 `(_ZN7cutlass13device_kernelIN5flash19enable_sm80_to_sm89INS1_16FlashAttnBwdSm80INS1_25CollectiveMainloopBwdSm80ILi2ELi2EN4cute5tupleIJNS5_1CILi64EEENS7_ILi128EEES8_EEENS_10bfloat16_tEfNS_4arch4Sm80ELb0ELb1ELb1ELb0ELb0ELb0ELb0ELb0ELi2ELi2ELi4ELi2ELb1EEENS1_21CollectiveEpilogueBwdISA_SB_SD_Li256ELb0ELb0ELi2EEENS1_19SingleTileSchedulerILb0ELb0ELb0ELi128EEEEEEEEEvNT_6ParamsE) ;  /* 0xffff77e004007950 */ /* 0x000fea0003c3ffff */
        .type           $_ZN7cutlass13device_kernelIN5flash19enable_sm80_to_sm89INS1_16FlashAttnBwdSm80INS1_25CollectiveMainloopBwdSm80ILi2ELi2EN4cute5tupleIJNS5_1CILi64EEENS7_ILi128EEES8_EEENS_10bfloat16_tEfNS_4arch4Sm80ELb0ELb1ELb1ELb0ELb0ELb0ELb0ELb0ELi2ELi2ELi4ELi2ELb1EEENS1_21CollectiveEpilogueBwdISA_SB_SD_Li256ELb0ELb0ELi2EEENS1_19SingleTileSchedulerILb0ELb0ELb0ELi128EEEEEEEEEvNT_6ParamsE$_ZN4cute3eso3ESOILb1ELb0EJNS_1CILi0EEES3_iiEEC2ERKS3_S6_RKiS8_,@function
        .size           $_ZN7cutlass13device_kernelIN5flash19enable_sm80_to_sm89INS1_16FlashAttnBwdSm80INS1_25CollectiveMainloopBwdSm80ILi2ELi2EN4cute5tupleIJNS5_1CILi64EEENS7_ILi128EEES8_EEENS_10bfloat16_tEfNS_4arch4Sm80ELb0ELb1ELb1ELb0ELb0ELb0ELb0ELb0ELi2ELi2ELi4ELi2ELb1EEENS1_21CollectiveEpilogueBwdISA_SB_SD_Li256ELb0ELb0ELi2EEENS1_19SingleTileSchedulerILb0ELb0ELb0ELi128EEEEEEEEEvNT_6ParamsE$_ZN4cute3eso3ESOILb1ELb0EJNS_1CILi0EEES3_iiEEC2ERKS3_S6_RKiS8_,($_ZN7cutlass13device_kernelIN5flash19enable_sm80_to_sm89INS1_16FlashAttnBwdSm80INS1_25CollectiveMainloopBwdSm80ILi2ELi2EN4cute5tupleIJNS5_1CILi64EEENS7_ILi128EEES8_EEENS_10bfloat16_tEfNS_4arch4Sm80ELb0ELb1ELb1ELb0ELb0ELb0ELb0ELb0ELi2ELi2ELi4ELi2ELb1EEENS1_21CollectiveEpilogueBwdISA_SB_SD_Li256ELb0ELb0ELi2EEENS1_19SingleTileSchedulerILb0ELb0ELb0ELi128EEEEEEEEEvNT_6ParamsE$_ZN4cute3eso3ESOILb1ELb0EJNS_1CILi0EEEiEEC2ERKS3_RKi - $_ZN7cutlass13device_kernelIN5flash19enable_sm80_to_sm89INS1_16FlashAttnBwdSm80INS1_25CollectiveMainloopBwdSm80ILi2ELi2EN4cute5tupleIJNS5_1CILi64EEENS7_ILi128EEES8_EEENS_10bfloat16_tEfNS_4arch4Sm80ELb0ELb1ELb1ELb0ELb0ELb0ELb0ELb0ELi2ELi2ELi4ELi2ELb1EEENS1_21CollectiveEpilogueBwdISA_SB_SD_Li256ELb0ELb0ELi2EEENS1_19SingleTileSchedulerILb0ELb0ELb0ELi128EEEEEEEEEvNT_6ParamsE$_ZN4cute3eso3ESOILb1ELb0EJNS_1CILi0EEES3_iiEEC2ERKS3_S6_RKiS8_)
$_ZN7cutlass13device_kernelIN5flash19enable_sm80_to_sm89INS1_16FlashAttnBwdSm80INS1_25CollectiveMainloopBwdSm80ILi2ELi2EN4cute5tupleIJNS5_1CILi64EEENS7_ILi128EEES8_EEENS_10bfloat16_tEfNS_4arch4Sm80ELb0ELb1ELb1ELb0ELb0ELb0ELb0ELb0ELi2ELi2ELi4ELi2ELb1EEENS1_21CollectiveEpilogueBwdISA_SB_SD_Li256ELb0ELb0ELi2EEENS1_19SingleTileSchedulerILb0ELb0ELb0ELi128EEEEEEEEEvNT_6ParamsE$_ZN4cute3eso3ESOILb1ELb0EJNS_1CILi0EEES3_iiEEC2ERKS3_S6_RKiS8_:
        /* <DEDUP_REMOVED lines=8> */
[----:B------:R-:W-:Y:S05]  /*88a0*/  RET.REL.NODEC R36 `(_ZN7cutlass13device_kernelIN5flash19enable_sm80_to_sm89INS1_16FlashAttnBwdSm80INS1_25CollectiveMainloopBwdSm80ILi2ELi2EN4cute5tupleIJNS5_1CILi64EEENS7_ILi128EEES8_EEENS_10bfloat16_tEfNS_4arch4Sm80ELb0ELb1ELb1ELb0ELb0ELb0ELb0ELb0ELi2ELi2ELi4ELi2ELb1EEENS1_21CollectiveEpilogueBwdISA_SB_SD_Li256ELb0ELb0ELi2EEENS1_19SingleTileSchedulerILb0ELb0ELb0ELi128EEEEEEEEEvNT_6ParamsE) ;  /* 0xffff775024007950 */ /* 0x000fea0003c3ffff */
        .type           $_ZN7cutlass13device_kernelIN5flash19enable_sm80_to_sm89INS1_16FlashAttnBwdSm80INS1_25CollectiveMainloopBwdSm80ILi2ELi2EN4cute5tupleIJNS5_1CILi64EEENS7_ILi128EEES8_EEENS_10bfloat16_tEfNS_4arch4Sm80ELb0ELb1ELb1ELb0ELb0ELb0ELb0ELb0ELi2ELi2ELi4ELi2ELb1EEENS1_21CollectiveEpilogueBwdISA_SB_SD_Li256ELb0ELb0ELi2EEENS1_19SingleTileSchedulerILb0ELb0ELb0ELi128EEEEEEEEEvNT_6ParamsE$_ZN4cute3eso3ESOILb1ELb0EJNS_1CILi0EEEiEEC2ERKS3_RKi,@function
        .size           $_ZN7cutlass13device_kernelIN5flash19enable_sm80_to_sm89INS1_16FlashAttnBwdSm80INS1_25CollectiveMainloopBwdSm80ILi2ELi2EN4cute5tupleIJNS5_1CILi64EEENS7_ILi128EEES8_EEENS_10bfloat16_tEfNS_4arch4Sm80ELb0ELb1ELb1ELb0ELb0ELb0ELb0ELb0ELi2ELi2ELi4ELi2ELb1EEENS1_21CollectiveEpilogueBwdISA_SB_SD_Li256ELb0ELb0ELi2EEENS1_19SingleTileSchedulerILb0ELb0ELb0ELi128EEEEEEEEEvNT_6ParamsE$_ZN4cute3eso3ESOILb1ELb0EJNS_1CILi0EEEiEEC2ERKS3_RKi,($_ZN7cutlass13device_kernelIN5flash19enable_sm80_to_sm89INS1_16FlashAttnBwdSm80INS1_25CollectiveMainloopBwdSm80ILi2ELi2EN4cute5tupleIJNS5_1CILi64EEENS7_ILi128EEES8_EEENS_10bfloat16_tEfNS_4arch4Sm80ELb0ELb1ELb1ELb0ELb0ELb0ELb0ELb0ELi2ELi2ELi4ELi2ELb1EEENS1_21CollectiveEpilogueBwdISA_SB_SD_Li256ELb0ELb0ELi2EEENS1_19SingleTileSchedulerILb0ELb0ELb0ELi128EEEEEEEEEvNT_6ParamsE$_ZN4cute3eso3ESOILb1ELb0EJNS_1CILi0EEEiS3_EEC2ERKS3_RKiS6_ - $_ZN7cutlass13device_kernelIN5flash19enable_sm80_to_sm89INS1_16FlashAttnBwdSm80INS1_25CollectiveMainloopBwdSm80ILi2ELi2EN4cute5tupleIJNS5_1CILi64EEENS7_ILi128EEES8_EEENS_10bfloat16_tEfNS_4arch4Sm80ELb0ELb1ELb1ELb0ELb0ELb0ELb0ELb0ELi2ELi2ELi4ELi2ELb1EEENS1_21CollectiveEpilogueBwdISA_SB_SD_Li256ELb0ELb0ELi2EEENS1_19SingleTileSchedulerILb0ELb0ELb0ELi128EEEEEEEEEvNT_6ParamsE$_ZN4cute3eso3ESOILb1ELb0EJNS_1CILi0EEEiEEC2ERKS3_RKi)
$_ZN7cutlass13device_kernelIN5flash19enable_sm80_to_sm89INS1_16FlashAttnBwdSm80INS1_25CollectiveMainloopBwdSm80ILi2ELi2EN4cute5tupleIJNS5_1CILi64EEENS7_ILi128EEES8_EEENS_10bfloat16_tEfNS_4arch4Sm80ELb0ELb1ELb1ELb0ELb0ELb0ELb0ELb0ELi2ELi2ELi4ELi2ELb1EEENS1_21CollectiveEpilogueBwdISA_SB_SD_Li256ELb0ELb0ELi2EEENS1_19SingleTileSchedulerILb0ELb0ELb0ELi128EEEEEEEEEvNT_6ParamsE$_ZN4cute3eso3ESOILb1ELb0EJNS_1CILi0EEEiEEC2ERKS3_RKi:
[----:B------:R-:W-:Y:S02]  /*88b0*/  ULDC UR33, c[0x0][0x20] ;  /* 0x0000080000217ab9 */ /* 0x000fe40000000800 */
[----:B------:R-:W-:-:S09]  /*88c0*/  UIADD3 UR33, UR35, -UR33, URZ ;  /* 0x8000002123217290 */ /* 0x000fd2000fffe03f */
[----:B------:R1:W-:Y:S02]  /*88d0*/  STL [UR33], R5 ;  /* 0x00000005ff007987 */ /* 0x0003e40008100821 */
[----:B-1----:R-:W-:-:S04]  /*88e0*/  MOV R5, 0x0 ;  /* 0x0000000000057802 */ /* 0x002fc80000000f00 */
[----:B------:R-:W-:Y:S05]  /*88f0*/  RET.REL.NODEC R4 `(_ZN7cutlass13device_kernelIN5flash19enable_sm80_to_sm89INS1_16FlashAttnBwdSm80INS1_25CollectiveMainloopBwdSm80ILi2ELi2EN4cute5tupleIJNS5_1CILi64EEENS7_ILi128EEES8_EEENS_10bfloat16_tEfNS_4arch4Sm80ELb0ELb1ELb1ELb0ELb0ELb0ELb0ELb0ELi2ELi2ELi4ELi2ELb1EEENS1_21CollectiveEpilogueBwdISA_SB_SD_Li256ELb0ELb0ELi2EEENS1_19SingleTileSchedulerILb0ELb0ELb0ELi128EEEEEEEEEvNT_6ParamsE) ;  /* 0xffff770004007950 */ /* 0x000fea0003c3ffff */
        .type           $_ZN7cutlass13device_kernelIN5flash19enable_sm80_to_sm89INS1_16FlashAttnBwdSm80INS1_25CollectiveMainloopBwdSm80ILi2ELi2EN4cute5tupleIJNS5_1CILi64EEENS7_ILi128EEES8_EEENS_10bfloat16_tEfNS_4arch4Sm80ELb0ELb1ELb1ELb0ELb0ELb0ELb0ELb0ELi2ELi2ELi4ELi2ELb1EEENS1_21CollectiveEpilogueBwdISA_SB_SD_Li256ELb0ELb0ELi2EEENS1_19SingleTileSchedulerILb0ELb0ELb0ELi128EEEEEEEEEvNT_6ParamsE$_ZN4cute3eso3ESOILb1ELb0EJNS_1CILi0EEEiS3_EEC2ERKS3_RKiS6_,@function
        .size           $_ZN7cutlass13device_kernelIN5flash19enable_sm80_to_sm89INS1_16FlashAttnBwdSm80INS1_25CollectiveMainloopBwdSm80ILi2ELi2EN4cute5tupleIJNS5_1CILi64EEENS7_ILi128EEES8_EEENS_10bfloat16_tEfNS_4arch4Sm80ELb0ELb1ELb1ELb0ELb0ELb0ELb0ELb0ELi2ELi2ELi4ELi2ELb1EEENS1_21CollectiveEpilogueBwdISA_SB_SD_Li256ELb0ELb0ELi2EEENS1_19SingleTileSchedulerILb0ELb0ELb0ELi128EEEEEEEEEvNT_6ParamsE$_ZN4cute3eso3ESOILb1ELb0EJNS_1CILi0EEEiS3_EEC2ERKS3_RKiS6_,($_ZN7cutlass13device_kernelIN5flash19enable_sm80_to_sm89INS1_16FlashAttnBwdSm80INS1_25CollectiveMainloopBwdSm80ILi2ELi2EN4cute5tupleIJNS5_1CILi64EEENS7_ILi128EEES8_EEENS_10bfloat16_tEfNS_4arch4Sm80ELb0ELb1ELb1ELb0ELb0ELb0ELb0ELb0ELi2ELi2ELi4ELi2ELb1EEENS1_21CollectiveEpilogueBwdISA_SB_SD_Li256ELb0ELb0ELi2EEENS1_19SingleTileSchedulerILb0ELb0ELb0ELi128EEEEEEEEEvNT_6ParamsE$_ZN4cute3eso3ESOILb1ELb0EJNS_1CILi0EEEiS3_S3_EEC2ERKS3_RKiS6_S6_ - $_ZN7cutlass13device_kernelIN5flash19enable_sm80_to_sm89INS1_16FlashAttnBwdSm80INS1_25CollectiveMainloopBwdSm80ILi2ELi2EN4cute5tupleIJNS5_1CILi64EEENS7_ILi128EEES8_EEENS_10bfloat16_tEfNS_4arch4Sm80ELb0ELb1ELb1ELb0ELb0ELb0ELb0ELb0ELi2ELi2ELi4ELi2ELb1EEENS1_21CollectiveEpilogueBwdISA_SB_SD_Li256ELb0ELb0ELi2EEENS1_19SingleTileSchedulerILb0ELb0ELb0ELi128EEEEEEEEEvNT_6ParamsE$_ZN4cute3eso3ESOILb1ELb0EJNS_1CILi0EEEiS3_EEC2ERKS3_RKiS6_)
$_ZN7cutlass13device_kernelIN5flash19enable_sm80_to_sm89INS1_16FlashAttnBwdSm80INS1_25CollectiveMainloopBwdSm80ILi2ELi2EN4cute5tupleIJNS5_1CILi64EEENS7_ILi128EEES8_EEENS_10bfloat16_tEfNS_4arch4Sm80ELb0ELb1ELb1ELb0ELb0ELb0ELb0ELb0ELi2ELi2ELi4ELi2ELb1EEENS1_21CollectiveEpilogueBwdISA_SB_SD_Li256ELb0ELb0ELi2EEENS1_19SingleTileSchedulerILb0ELb0ELb0ELi128EEEEEEEEEvNT_6ParamsE$_ZN4cute3eso3ESOILb1ELb0EJNS_1CILi0EEEiS3_EEC2ERKS3_RKiS6_:
[----:B------:R-:W-:Y:S02]  /*8900*/  ULDC UR24, c[0x0][0x20] ;  /* 0x0000080000187ab9 */ /* 0x000fe40000000800 */
[----:B------:R-:W-:-:S09]  /*8910*/  UIADD3 UR24, UR7, -UR24, URZ ;  /* 0x8000001807187290 */ /* 0x000fd2000fffe03f */
[----:B------:R1:W-:Y:S02]  /*8920*/  STL [UR24], R5 ;  /* 0x00000005ff007987 */ /* 0x0003e40008100818 */
[----:B-1----:R-:W-:-:S04]  /*8930*/  MOV R5, 0x0 ;  /* 0x0000000000057802 */ /* 0x002fc80000000f00 */
[----:B------:R-:W-:Y:S05]  /*8940*/  RET.REL.NODEC R4 `(_ZN7cutlass13device_kernelIN5flash19enable_sm80_to_sm89INS1_16FlashAttnBwdSm80INS1_25CollectiveMainloopBwdSm80ILi2ELi2EN4cute5tupleIJNS5_1CILi64EEENS7_ILi128EEES8_EEENS_10bfloat16_tEfNS_4arch4Sm80ELb0ELb1ELb1ELb0ELb0ELb0ELb0ELb0ELi2ELi2ELi4ELi2ELb1EEENS1_21CollectiveEpilogueBwdISA_SB_SD_Li256ELb0ELb0ELi2EEENS1_19SingleTileSchedulerILb0ELb0ELb0ELi128EEEEEEEEEvNT_6ParamsE) ;  /* 0xffff76b004007950 */ /* 0x000fea0003c3ffff */
        .type           $_ZN7cutlass13device_kernelIN5flash19enable_sm80_to_sm89INS1_16FlashAttnBwdSm80INS1_25CollectiveMainloopBwdSm80ILi2ELi2EN4cute5tupleIJNS5_1CILi64EEENS7_ILi128EEES8_EEENS_10bfloat16_tEfNS_4arch4Sm80ELb0ELb1ELb1ELb0ELb0ELb0ELb0ELb0ELi2ELi2ELi4ELi2ELb1EEENS1_21CollectiveEpilogueBwdISA_SB_SD_Li256ELb0ELb0ELi2EEENS1_19SingleTileSchedulerILb0ELb0ELb0ELi128EEEEEEEEEvNT_6ParamsE$_ZN4cute3eso3ESOILb1ELb0EJNS_1CILi0EEEiS3_S3_EEC2ERKS3_RKiS6_S6_,@function
        .size           $_ZN7cutlass13device_kernelIN5flash19enable_sm80_to_sm89INS1_16FlashAttnBwdSm80INS1_25CollectiveMainloopBwdSm80ILi2ELi2EN4cute5tupleIJNS5_1CILi64EEENS7_ILi128EEES8_EEENS_10bfloat16_tEfNS_4arch4Sm80ELb0ELb1ELb1ELb0ELb0ELb0ELb0ELb0ELi2ELi2ELi4ELi2ELb1EEENS1_21CollectiveEpilogueBwdISA_SB_SD_Li256ELb0ELb0ELi2EEENS1_19SingleTileSchedulerILb0ELb0ELb0ELi128EEEEEEEEEvNT_6ParamsE$_ZN4cute3eso3ESOILb1ELb0EJNS_1CILi0EEEiS3_S3_EEC2ERKS3_RKiS6_S6_,($_ZN7cutlass13device_kernelIN5flash19enable_sm80_to_sm89INS1_16FlashAttnBwdSm80INS1_25CollectiveMainloopBwdSm80ILi2ELi2EN4cute5tupleIJNS5_1CILi64EEENS7_ILi128EEES8_EEENS_10bfloat16_tEfNS_4arch4Sm80ELb0ELb1ELb1ELb0ELb0ELb0ELb0ELb0ELi2ELi2ELi4ELi2ELb1EEENS1_21CollectiveEpilogueBwdISA_SB_SD_Li256ELb0ELb0ELi2EEENS1_19SingleTileSchedulerILb0ELb0ELb0ELi128EEEEEEEEEvNT_6ParamsE$_ZN4cute3eso3ESOILb1ELb0EJNS_1CILi0EEEiiiEEC2ERKS3_RKiS8_S8_ - $_ZN7cutlass13device_kernelIN5flash19enable_sm80_to_sm89INS1_16FlashAttnBwdSm80INS1_25CollectiveMainloopBwdSm80ILi2ELi2EN4cute5tupleIJNS5_1CILi64EEENS7_ILi128EEES8_EEENS_10bfloat16_tEfNS_4arch4Sm80ELb0ELb1ELb1ELb0ELb0ELb0ELb0ELb0ELi2ELi2ELi4ELi2ELb1EEENS1_21CollectiveEpilogueBwdISA_SB_SD_Li256ELb0ELb0ELi2EEENS1_19SingleTileSchedulerILb0ELb0ELb0ELi128EEEEEEEEEvNT_6ParamsE$_ZN4cute3eso3ESOILb1ELb0EJNS_1CILi0EEEiS3_S3_EEC2ERKS3_RKiS6_S6_)
$_ZN7cutlass13device_kernelIN5flash19enable_sm80_to_sm89INS1_16FlashAttnBwdSm80INS1_25CollectiveMainloopBwdSm80ILi2ELi2EN4cute5tupleIJNS5_1CILi64EEENS7_ILi128EEES8_EEENS_10bfloat16_tEfNS_4arch4Sm80ELb0ELb1ELb1ELb0ELb0ELb0ELb0ELb0ELi2ELi2ELi4ELi2ELb1EEENS1_21CollectiveEpilogueBwdISA_SB_SD_Li256ELb0ELb0ELi2EEENS1_19SingleTileSchedulerILb0ELb0ELb0ELi128EEEEEEEEEvNT_6ParamsE$_ZN4cute3eso3ESOILb1ELb0EJNS_1CILi0EEEiS3_S3_EEC2ERKS3_RKiS6_S6_:
[----:B------:R-:W-:Y:S01]  /*8950*/  ULDC UR33, c[0x0][0x20] ;  /* 0x0000080000217ab9 */ /* 0x000fe20000000800 */
[----:B------:R-:W-:Y:S01]  /*8960*/  MOV R5, 0x0 ;  /* 0x0000000000057802 */ /* 0x000fe20000000f00 */
[----:B------:R-:W-:-:S09]  /*8970*/  UIADD3 UR33, UR36, -UR33, URZ ;  /* 0x8000002124217290 */ /* 0x000fd2000fffe03f */
[----:B------:R1:W-:Y:S01]  /*8980*/  STL [UR33], R3 ;  /* 0x00000003ff007987 */ /* 0x0003e20008100821 */
[----:B------:R-:W-:Y:S05]  /*8990*/  RET.REL.NODEC R4 `(_ZN7cutlass13device_kernelIN5flash19enable_sm80_to_sm89INS1_16FlashAttnBwdSm80INS1_25CollectiveMainloopBwdSm80ILi2ELi2EN4cute5tupleIJNS5_1CILi64EEENS7_ILi128EEES8_EEENS_10bfloat16_tEfNS_4arch4Sm80ELb0ELb1ELb1ELb0ELb0ELb0ELb0ELb0ELi2ELi2ELi4ELi2ELb1EEENS1_21CollectiveEpilogueBwdISA_SB_SD_Li256ELb0ELb0ELi2EEENS1_19SingleTileSchedulerILb0ELb0ELb0ELi128EEEEEEEEEvNT_6ParamsE) ;  /* 0xffff766004007950 */ /* 0x000fea0003c3ffff */
        .type           $_ZN7cutlass13device_kernelIN5flash19enable_sm80_to_sm89INS1_16FlashAttnBwdSm80INS1_25CollectiveMainloopBwdSm80ILi2ELi2EN4cute5tupleIJNS5_1CILi64EEENS7_ILi128EEES8_EEENS_10bfloat16_tEfNS_4arch4Sm80ELb0ELb1ELb1ELb0ELb0ELb0ELb0ELb0ELi2ELi2ELi4ELi2ELb1EEENS1_21CollectiveEpilogueBwdISA_SB_SD_Li256ELb0ELb0ELi2EEENS1_19SingleTileSchedulerILb0ELb0ELb0ELi128EEEEEEEEEvNT_6ParamsE$_ZN4cute3eso3ESOILb1ELb0EJNS_1CILi0EEEiiiEEC2ERKS3_RKiS8_S8_,@function
        .size           $_ZN7cutlass13device_kernelIN5flash19enable_sm80_to_sm89INS1_16FlashAttnBwdSm80INS1_25CollectiveMainloopBwdSm80ILi2ELi2EN4cute5tupleIJNS5_1CILi64EEENS7_ILi128EEES8_EEENS_10bfloat16_tEfNS_4arch4Sm80ELb0ELb1ELb1ELb0ELb0ELb0ELb0ELb0ELi2ELi2ELi4ELi2ELb1EEENS1_21CollectiveEpilogueBwdISA_SB_SD_Li256ELb0ELb0ELi2EEENS1_19SingleTileSchedulerILb0ELb0ELb0ELi128EEEEEEEEEvNT_6ParamsE$_ZN4cute3eso3ESOILb1ELb0EJNS_1CILi0EEEiiiEEC2ERKS3_RKiS8_S8_,($_ZN7cutlass13device_kernelIN5flash19enable_sm80_to_sm89INS1_16FlashAttnBwdSm80INS1_25CollectiveMainloopBwdSm80ILi2ELi2EN4cute5tupleIJNS5_1CILi64EEENS7_ILi128EEES8_EEENS_10bfloat16_tEfNS_4arch4Sm80ELb0ELb1ELb1ELb0ELb0ELb0ELb0ELb0ELi2ELi2ELi4ELi2ELb1EEENS1_21CollectiveEpilogueBwdISA_SB_SD_Li256ELb0ELb0ELi2EEENS1_19SingleTileSchedulerILb0ELb0ELb0ELi128EEEEEEEEEvNT_6ParamsE$_ZN4cute3eso3ESOILb1ELb0EJNS_5tupleIJNS2_IJNS_1CILi8EEENS3_ILi1EEEEEENS3_ILi2EEES5_EEENS2_IJNS2_IJS5_NS3_ILi0EEEEEElS9_EEEEEC2ERKS8_RKSB_ - $_ZN7cutlass13device_kernelIN5flash19enable_sm80_to_sm89INS1_16FlashAttnBwdSm80INS1_25CollectiveMainloopBwdSm80ILi2ELi2EN4cute5tupleIJNS5_1CILi64EEENS7_ILi128EEES8_EEENS_10bfloat16_tEfNS_4arch4Sm80ELb0ELb1ELb1ELb0ELb0ELb0ELb0ELb0ELi2ELi2ELi4ELi2ELb1EEENS1_21CollectiveEpilogueBwdISA_SB_SD_Li256ELb0ELb0ELi2EEENS1_19SingleTileSchedulerILb0ELb0ELb0ELi128EEEEEEEEEvNT_6ParamsE$_ZN4cute3eso3ESOILb1ELb0EJNS_1CILi0EEEiiiEEC2ERKS3_RKiS8_S8_)
$_ZN7cutlass13device_kernelIN5flash19enable_sm80_to_sm89INS1_16FlashAttnBwdSm80INS1_25CollectiveMainloopBwdSm80ILi2ELi2EN4cute5tupleIJNS5_1CILi64EEENS7_ILi128EEES8_EEENS_10bfloat16_tEfNS_4arch4Sm80ELb0ELb1ELb1ELb0ELb0ELb0ELb0ELb0ELi2ELi2ELi4ELi2ELb1EEENS1_21CollectiveEpilogueBwdISA_SB_SD_Li256ELb0ELb0ELi2EEENS1_19SingleTileSchedulerILb0ELb0ELb0ELi128EEEEEEEEEvNT_6ParamsE$_ZN4cute3eso3ESOILb1ELb0EJNS_1CILi0EEEiiiEEC2ERKS3_RKiS8_S8_:
[----:B------:R-:W-:Y:S01]  /*89a0*/  ULDC UR33, c[0x0][0x20] ;  /* 0x0000080000217ab9 */ /* 0x000fe20000000800 */
[----:B------:R-:W-:Y:S01]  /*89b0*/  IADD3 R3, R3, -c[0x0][0x20], RZ ;  /* 0x8000080003037a10 */ /* 0x000fe20007ffe0ff */
[----:B------:R-:W-:-:S04]  /*89c0*/  UIADD3 UR35, UR35, -UR33, URZ ;  /* 0x8000002123237290 */ /* 0x000fc8000fffe03f */
[----:B------:R1:W-:Y:S05]  /*89d0*/  STL [R3], R14 ;  /* 0x0000000e03007387 */ /* 0x0003ea0000100800 */
[----:B------:R-:W2:Y:S01]  /*89e0*/  LDL R36, [UR35] ;  /* 0x00000023ff247983 */ /* 0x000ea20008100800 */
[----:B------:R-:W-:Y:S01]  /*89f0*/  UIADD3 UR38, UR38, -UR33, URZ ;  /* 0x8000002126267290 */ /* 0x000fe2000fffe03f */
[----:B------:R-:W-:Y:S02]  /*8a00*/  MOV R5, 0x0 ;  /* 0x0000000000057802 */ /* 0x000fe40000000f00 */
[----:B--2---:R1:W-:Y:S06]  /*8a10*/  STL [R3+0x4], R36 ;  /* 0x0000042403007387 */ /* 0x0043ec0000100800 */
[----:B------:R-:W2:Y:S04]  /*8a20*/  LDL R30, [UR38] ;  /* 0x00000026ff1e7983 */ /* 0x000ea80008100800 */
[----:B--2---:R1:W-:Y:S01]  /*8a30*/  STL [R3+0x8], R30 ;  /* 0x0000081e03007387 */ /* 0x0043e20000100800 */
[----:B------:R-:W-:Y:S05]  /*8a40*/  RET.REL.NODEC R4 `(_ZN7cutlass13device_kernelIN5flash19enable_sm80_to_sm89INS1_16FlashAttnBwdSm80INS1_25CollectiveMainloopBwdSm80ILi2ELi2EN4cute5tupleIJNS5_1CILi64EEENS7_ILi128EEES8_EEENS_10bfloat16_tEfNS_4arch4Sm80ELb0ELb1ELb1ELb0ELb0ELb0ELb0ELb0ELi2ELi2ELi4ELi2ELb1EEENS1_21CollectiveEpilogueBwdISA_SB_SD_Li256ELb0ELb0ELi2EEENS1_19SingleTileSchedulerILb0ELb0ELb0ELi128EEEEEEEEEvNT_6ParamsE) ;  /* 0xffff75b004007950 */ /* 0x000fea0003c3ffff */
        .type           $_ZN7cutlass13device_kernelIN5flash19enable_sm80_to_sm89INS1_16FlashAttnBwdSm80INS1_25CollectiveMainloopBwdSm80ILi2ELi2EN4cute5tupleIJNS5_1CILi64EEENS7_ILi128EEES8_EEENS_10bfloat16_tEfNS_4arch4Sm80ELb0ELb1ELb1ELb0ELb0ELb0ELb0ELb0ELi2ELi2ELi4ELi2ELb1EEENS1_21CollectiveEpilogueBwdISA_SB_SD_Li256ELb0ELb0ELi2EEENS1_19SingleTileSchedulerILb0ELb0ELb0ELi128EEEEEEEEEvNT_6ParamsE$_ZN4cute3eso3ESOILb1ELb0EJNS_5tupleIJNS2_IJNS_1CILi8EEENS3_ILi1EEEEEENS3_ILi2EEES5_EEENS2_IJNS2_IJS5_NS3_ILi0EEEEEElS9_EEEEEC2ERKS8_RKSB_,@function
        .size           $_ZN7cutlass13device_kernelIN5flash19enable_sm80_to_sm89INS1_16FlashAttnBwdSm80INS1_25CollectiveMainloopBwdSm80ILi2ELi2EN4cute5tupleIJNS5_1CILi64EEENS7_ILi128EEES8_EEENS_10bfloat16_tEfNS_4arch4Sm80ELb0ELb1ELb1ELb0ELb0ELb0ELb0ELb0ELi2ELi2ELi4ELi2ELb1EEENS1_21CollectiveEpilogueBwdISA_SB_SD_Li256ELb0ELb0ELi2EEENS1_19SingleTileSchedulerILb0ELb0ELb0ELi128EEEEEEEEEvNT_6ParamsE$_ZN4cute3eso3ESOILb1ELb0EJNS_5tupleIJNS2_IJNS_1CILi8EEENS3_ILi1EEEEEENS3_ILi2EEES5_EEENS2_IJNS2_IJS5_NS3_ILi0EEEEEElS9_EEEEEC2ERKS8_RKSB_,($_ZN7cutlass13device_kernelIN5flash19enable_sm80_to_sm89INS1_16FlashAttnBwdSm80INS1_25CollectiveMainloopBwdSm80ILi2ELi2EN4cute5tupleIJNS5_1CILi64EEENS7_ILi128EEES8_EEENS_10bfloat16_tEfNS_4arch4Sm80ELb0ELb1ELb1ELb0ELb0ELb0ELb0ELb0ELi2ELi2ELi4ELi2ELb1EEENS1_21CollectiveEpilogueBwdISA_SB_SD_Li256ELb0ELb0ELi2EEENS1_19SingleTileSchedulerILb0ELb0ELb0ELi128EEEEEEEEEvNT_6ParamsE$_ZN4cute3eso3ESOILb1ELb0EJNS_5tupleIJNS_1CILi1EEENS3_ILi0EEEEEElS5_EEC2ERKS6_RKlRKS5_ - $_ZN7cutlass13device_kernelIN5flash19enable_sm80_to_sm89INS1_16FlashAttnBwdSm80INS1_25CollectiveMainloopBwdSm80ILi2ELi2EN4cute5tupleIJNS5_1CILi64EEENS7_ILi128EEES8_EEENS_10bfloat16_tEfNS_4arch4Sm80ELb0ELb1ELb1ELb0ELb0ELb0ELb0ELb0ELi2ELi2ELi4ELi2ELb1EEENS1_21CollectiveEpilogueBwdISA_SB_SD_Li256ELb0ELb0ELi2EEENS1_19SingleTileSchedulerILb0ELb0ELb0ELi128EEEEEEEEEvNT_6ParamsE$_ZN4cute3eso3ESOILb1ELb0EJNS_5tupleIJNS2_IJNS_1CILi8EEENS3_ILi1EEEEEENS3_ILi2EEES5_EEENS2_IJNS2_IJS5_NS3_ILi0EEEEEElS9_EEEEEC2ERKS8_RKSB_)
$_ZN7cutlass13device_kernelIN5flash19enable_sm80_to_sm89INS1_16FlashAttnBwdSm80INS1_25CollectiveMainloopBwdSm80ILi2ELi2EN4cute5tupleIJNS5_1CILi64EEENS7_ILi128EEES8_EEENS_10bfloat16_tEfNS_4arch4Sm80ELb0ELb1ELb1ELb0ELb0ELb0ELb0ELb0ELi2ELi2ELi4ELi2ELb1EEENS1_21CollectiveEpilogueBwdISA_SB_SD_Li256ELb0ELb0ELi2EEENS1_19SingleTileSchedulerILb0ELb0ELb0ELi128EEEEEEEEEvNT_6ParamsE$_ZN4cute3eso3ESOILb1ELb0EJNS_5tupleIJNS2_IJNS_1CILi8EEENS3_ILi1EEEEEENS3_ILi2EEES5_EEENS2_IJNS2_IJS5_NS3_ILi0EEEEEElS9_EEEEEC2ERKS8_RKSB_:
[----:B------:R-:W-:Y:S01]  /*8a50*/  ULDC UR24, c[0x0][0x20] ;  /* 0x0000080000187ab9 */ /* 0x000fe20000000800 */
[----:B------:R-:W-:Y:S01]  /*8a60*/  MOV R12, R8 ;  /* 0x00000008000c7202 */ /* 0x000fe20000000f00 */
[----:B------:R-:W-:Y:S01]  /*8a70*/  UIADD3 UR24, UR7, -UR24, URZ ;  /* 0x8000001807187290 */ /* 0x000fe2000fffe03f */
[----:B------:R-:W-:-:S08]  /*8a80*/  MOV R13, 0x0 ;  /* 0x00000000000d7802 */ /* 0x000fd00000000f00 */
[----:B------:R1:W-:Y:S01]  /*8a90*/  STL.64 [UR24], R4 ;  /* 0x00000004ff007987 */ /* 0x0003e20008100a18 */
[----:B------:R-:W-:Y:S05]  /*8aa0*/  RET.REL.NODEC R12 `(_ZN7cutlass13device_kernelIN5flash19enable_sm80_to_sm89INS1_16FlashAttnBwdSm80INS1_25CollectiveMainloopBwdSm80ILi2ELi2EN4cute5tupleIJNS5_1CILi64EEENS7_ILi128EEES8_EEENS_10bfloat16_tEfNS_4arch4Sm80ELb0ELb1ELb1ELb0ELb0ELb0ELb0ELb0ELi2ELi2ELi4ELi2ELb1EEENS1_21CollectiveEpilogueBwdISA_SB_SD_Li256ELb0ELb0ELi2EEENS1_19SingleTileSchedulerILb0ELb0ELb0ELi128EEEEEEEEEvNT_6ParamsE) ;  /* 0xffff75500c007950 */ /* 0x000fea0003c3ffff */
        .type           $_ZN7cutlass13device_kernelIN5flash19enable_sm80_to_sm89INS1_16FlashAttnBwdSm80INS1_25CollectiveMainloopBwdSm80ILi2ELi2EN4cute5tupleIJNS5_1CILi64EEENS7_ILi128EEES8_EEENS_10bfloat16_tEfNS_4arch4Sm80ELb0ELb1ELb1ELb0ELb0ELb0ELb0ELb0ELi2ELi2ELi4ELi2ELb1EEENS1_21CollectiveEpilogueBwdISA_SB_SD_Li256ELb0ELb0ELi2EEENS1_19SingleTileSchedulerILb0ELb0ELb0ELi128EEEEEEEEEvNT_6ParamsE$_ZN4cute3eso3ESOILb1ELb0EJNS_5tupleIJNS_1CILi1EEENS3_ILi0EEEEEElS5_EEC2ERKS6_RKlRKS5_,@function
        .size           $_ZN7cutlass13device_kernelIN5flash19enable_sm80_to_sm89INS1_16FlashAttnBwdSm80INS1_25CollectiveMainloopBwdSm80ILi2ELi2EN4cute5tupleIJNS5_1CILi64EEENS7_ILi128EEES8_EEENS_10bfloat16_tEfNS_4arch4Sm80ELb0ELb1ELb1ELb0ELb0ELb0ELb0ELb0ELi2ELi2ELi4ELi2ELb1EEENS1_21CollectiveEpilogueBwdISA_SB_SD_Li256ELb0ELb0ELi2EEENS1_19SingleTileSchedulerILb0ELb0ELb0ELi128EEEEEEEEEvNT_6ParamsE$_ZN4cute3eso3ESOILb1ELb0EJNS_5tupleIJNS_1CILi1EEENS3_ILi0EEEEEElS5_EEC2ERKS6_RKlRKS5_,($_ZN7cutlass13device_kernelIN5flash19enable_sm80_to_sm89INS1_16FlashAttnBwdSm80INS1_25CollectiveMainloopBwdSm80ILi2ELi2EN4cute5tupleIJNS5_1CILi64EEENS7_ILi128EEES8_EEENS_10bfloat16_tEfNS_4arch4Sm80ELb0ELb1ELb1ELb0ELb0ELb0ELb0ELb0ELi2ELi2ELi4ELi2ELb1EEENS1_21CollectiveEpilogueBwdISA_SB_SD_Li256ELb0ELb0ELi2EEENS1_19SingleTileSchedulerILb0ELb0ELb0ELi128EEEEEEEEEvNT_6ParamsE$_ZN4cute3eso3ESOILb1ELb0EJNS_6LayoutINS_5tupleIJNS3_IJNS_1CILi1EEES5_EEEEEENS3_IJNS3_IJS5_NS4_ILi0EEEEEEEEEEENS_10ViewEngineINS_8gmem_ptrIPKN7cutlass9uint128_tEEEEEEEC2ERKSB_RKSJ_ - $_ZN7cutlass13device_kernelIN5flash19enable_sm80_to_sm89INS1_16FlashAttnBwdSm80INS1_25CollectiveMainloopBwdSm80ILi2ELi2EN4cute5tupleIJNS5_1CILi64EEENS7_ILi128EEES8_EEENS_10bfloat16_tEfNS_4arch4Sm80ELb0ELb1ELb1ELb0ELb0ELb0ELb0ELb0ELi2ELi2ELi4ELi2ELb1EEENS1_21CollectiveEpilogueBwdISA_SB_SD_Li256ELb0ELb0ELi2EEENS1_19SingleTileSchedulerILb0ELb0ELb0ELi128EEEEEEEEEvNT_6ParamsE$_ZN4cute3eso3ESOILb1ELb0EJNS_5tupleIJNS_1CILi1EEENS3_ILi0EEEEEElS5_EEC2ERKS6_RKlRKS5_)
$_ZN7cutlass13device_kernelIN5flash19enable_sm80_to_sm89INS1_16FlashAttnBwdSm80INS1_25CollectiveMainloopBwdSm80ILi2ELi2EN4cute5tupleIJNS5_1CILi64EEENS7_ILi128EEES8_EEENS_10bfloat16_tEfNS_4arch4Sm80ELb0ELb1ELb1ELb0ELb0ELb0ELb0ELb0ELi2ELi2ELi4ELi2ELb1EEENS1_21CollectiveEpilogueBwdISA_SB_SD_Li256ELb0ELb0ELi2EEENS1_19SingleTileSchedulerILb0ELb0ELb0ELi128EEEEEEEEEvNT_6ParamsE$_ZN4cute3eso3ESOILb1ELb0EJNS_5tupleIJNS_1CILi1EEENS3_ILi0EEEEEElS5_EEC2ERKS6_RKlRKS5_:
[----:B------:R-:W-:Y:S01]  /*8ab0*/  IADD3 R5, R5, -c[0x0][0x20], RZ ;  /* 0x8000080005057a10 */ /* 0x000fe20007ffe0ff */
[----:B------:R-:W-:Y:S01]  /*8ac0*/  IMAD.MOV.U32 R12, RZ, RZ, R4 ;  /* 0x000000ffff0c7224 */ /* 0x000fe200078e0004 */
[----:B------:R-:W-:Y:S01]  /*8ad0*/  MOV R20, R8 ;  /* 0x0000000800147202 */ /* 0x000fe20000000f00 */
[----:B------:R-:W-:Y:S01]  /*8ae0*/  IMAD.MOV.U32 R13, RZ, RZ, R7 ;  /* 0x000000ffff0d7224 */ /* 0x000fe200078e0007 */
[----:B------:R-:W-:-:S04]  /*8af0*/  MOV R21, 0x0 ;  /* 0x0000000000157802 */ /* 0x000fc80000000f00 */
[----:B------:R1:W-:Y:S01]  /*8b00*/  STL.64 [R5], R12 ;  /* 0x0000000c05007387 */ /* 0x0003e20000100a00 */
[----:B------:R-:W-:Y:S05]  /*8b10*/  RET.REL.NODEC R20 `(_ZN7cutlass13device_kernelIN5flash19enable_sm80_to_sm89INS1_16FlashAttnBwdSm80INS1_25CollectiveMainloopBwdSm80ILi2ELi2EN4cute5tupleIJNS5_1CILi64EEENS7_ILi128EEES8_EEENS_10bfloat16_tEfNS_4arch4Sm80ELb0ELb1ELb1ELb0ELb0ELb0ELb0ELb0ELi2ELi2ELi4ELi2ELb1EEENS1_21CollectiveEpilogueBwdISA_SB_SD_Li256ELb0ELb0ELi2EEENS1_19SingleTileSchedulerILb0ELb0ELb0ELi128EEEEEEEEEvNT_6ParamsE) ;  /* 0xffff74e014007950 */ /* 0x000fea0003c3ffff */
        .type           $_ZN7cutlass13device_kernelIN5flash19enable_sm80_to_sm89INS1_16FlashAttnBwdSm80INS1_25CollectiveMainloopBwdSm80ILi2ELi2EN4cute5tupleIJNS5_1CILi64EEENS7_ILi128EEES8_EEENS_10bfloat16_tEfNS_4arch4Sm80ELb0ELb1ELb1ELb0ELb0ELb0ELb0ELb0ELi2ELi2ELi4ELi2ELb1EEENS1_21CollectiveEpilogueBwdISA_SB_SD_Li256ELb0ELb0ELi2EEENS1_19SingleTileSchedulerILb0ELb0ELb0ELi128EEEEEEEEEvNT_6ParamsE$_ZN4cute3eso3ESOILb1ELb0EJNS_6LayoutINS_5tupleIJNS3_IJNS_1CILi1EEES5_EEEEEENS3_IJNS3_IJS5_NS4_ILi0EEEEEEEEEEENS_10ViewEngineINS_8gmem_ptrIPKN7cutlass9uint128_tEEEEEEEC2ERKSB_RKSJ_,@function
        .size           $_ZN7cutlass13device_kernelIN5flash19enable_sm80_to_sm89INS1_16FlashAttnBwdSm80INS1_25CollectiveMainloopBwdSm80ILi2ELi2EN4cute5tupleIJNS5_1CILi64EEENS7_ILi128EEES8_EEENS_10bfloat16_tEfNS_4arch4Sm80ELb0ELb1ELb1ELb0ELb0ELb0ELb0ELb0ELi2ELi2ELi4ELi2ELb1EEENS1_21CollectiveEpilogueBwdISA_SB_SD_Li256ELb0ELb0ELi2EEENS1_19SingleTileSchedulerILb0ELb0ELb0ELi128EEEEEEEEEvNT_6ParamsE$_ZN4cute3eso3ESOILb1ELb0EJNS_6LayoutINS_5tupleIJNS3_IJNS_1CILi1EEES5_EEEEEENS3_IJNS3_IJS5_NS4_ILi0EEEEEEEEEEENS_10ViewEngineINS_8gmem_ptrIPKN7cutlass9uint128_tEEEEEEEC2ERKSB_RKSJ_,($_ZN7cutlass13device_kernelIN5flash19enable_sm80_to_sm89INS1_16FlashAttnBwdSm80INS1_25CollectiveMainloopBwdSm80ILi2ELi2EN4cute5tupleIJNS5_1CILi64EEENS7_ILi128EEES8_EEENS_10bfloat16_tEfNS_4arch4Sm80ELb0ELb1ELb1ELb0ELb0ELb0ELb0ELb0ELi2ELi2ELi4ELi2ELb1EEENS1_21CollectiveEpilogueBwdISA_SB_SD_Li256ELb0ELb0ELi2EEENS1_19SingleTileSchedulerILb0ELb0ELb0ELi128EEEEEEEEEvNT_6ParamsE$_ZN4cute3eso3ESOILb1ELb0EJNS_6LayoutINS_5tupleIJNS3_IJNS_1CILi1EEES5_EEEEEENS3_IJNS3_IJS5_NS4_ILi0EEEEEEEEEEENS_10ViewEngineINS_8smem_ptrIPN7cutlass9uint128_tEEEEEEEC2ERKSB_RKSI_ - $_ZN7cutlass13device_kernelIN5flash19enable_sm80_to_sm89INS1_16FlashAttnBwdSm80INS1_25CollectiveMainloopBwdSm80ILi2ELi2EN4cute5tupleIJNS5_1CILi64EEENS7_ILi128EEES8_EEENS_10bfloat16_tEfNS_4arch4Sm80ELb0ELb1ELb1ELb0ELb0ELb0ELb0ELb0ELi2ELi2ELi4ELi2ELb1EEENS1_21CollectiveEpilogueBwdISA_SB_SD_Li256ELb0ELb0ELi2EEENS1_19SingleTileSchedulerILb0ELb0ELb0ELi128EEEEEEEEEvNT_6ParamsE$_ZN4cute3eso3ESOILb1ELb0EJNS_6LayoutINS_5tupleIJNS3_IJNS_1CILi1EEES5_EEEEEENS3_IJNS3_IJS5_NS4_ILi0EEEEEEEEEEENS_10ViewEngineINS_8gmem_ptrIPKN7cutlass9uint128_tEEEEEEEC2ERKSB_RKSJ_)
$_ZN7cutlass13device_kernelIN5flash19enable_sm80_to_sm89INS1_16FlashAttnBwdSm80INS1_25CollectiveMainloopBwdSm80ILi2ELi2EN4cute5tupleIJNS5_1CILi64EEENS7_ILi128EEES8_EEENS_10bfloat16_tEfNS_4arch4Sm80ELb0ELb1ELb1ELb0ELb0ELb0ELb0ELb0ELi2ELi2ELi4ELi2ELb1EEENS1_21CollectiveEpilogueBwdISA_SB_SD_Li256ELb0ELb0ELi2EEENS1_19SingleTileSchedulerILb0ELb0ELb0ELi128EEEEEEEEEvNT_6ParamsE$_ZN4cute3eso3ESOILb1ELb0EJNS_6LayoutINS_5tupleIJNS3_IJNS_1CILi1EEES5_EEEEEENS3_IJNS3_IJS5_NS4_ILi0EEEEEEEEEEENS_10ViewEngineINS_8gmem_ptrIPKN7cutlass9uint128_tEEEEEEEC2ERKSB_RKSJ_:
[----:B------:R-:W-:Y:S01]  /*8b20*/  IADD3 R8, R8, -c[0x0][0x20], RZ ;  /* 0x8000080008087a10 */ /* 0x000fe20007ffe0ff */
[----:B------:R-:W-:Y:S01]  /*8b30*/  IMAD.MOV.U32 R14, RZ, RZ, R12 ;  /* 0x000000ffff0e7224 */ /* 0x000fe200078e000c */
[----:B------:R-:W-:-:S03]  /*8b40*/  MOV R15, 0x0 ;  /* 0x00000000000f7802 */ /* 0x000fc60000000f00 */
[----:B------:R1:W-:Y:S01]  /*8b50*/  STL.64 [R8], R4 ;  /* 0x0000000408007387 */ /* 0x0003e20000100a00 */
[----:B------:R-:W-:Y:S05]  /*8b60*/  RET.REL.NODEC R14 `(_ZN7cutlass13device_kernelIN5flash19enable_sm80_to_sm89INS1_16FlashAttnBwdSm80INS1_25CollectiveMainloopBwdSm80ILi2ELi2EN4cute5tupleIJNS5_1CILi64EEENS7_ILi128EEES8_EEENS_10bfloat16_tEfNS_4arch4Sm80ELb0ELb1ELb1ELb0ELb0ELb0ELb0ELb0ELi2ELi2ELi4ELi2ELb1EEENS1_21CollectiveEpilogueBwdISA_SB_SD_Li256ELb0ELb0ELi2EEENS1_19SingleTileSchedulerILb0ELb0ELb0ELi128EEEEEEEEEvNT_6ParamsE) ;  /* 0xffff74900e007950 */ /* 0x000fea0003c3ffff */
        .type           $_ZN7cutlass13device_kernelIN5flash19enable_sm80_to_sm89INS1_16FlashAttnBwdSm80INS1_25CollectiveMainloopBwdSm80ILi2ELi2EN4cute5tupleIJNS5_1CILi64EEENS7_ILi128EEES8_EEENS_10bfloat16_tEfNS_4arch4Sm80ELb0ELb1ELb1ELb0ELb0ELb0ELb0ELb0ELi2ELi2ELi4ELi2ELb1EEENS1_21CollectiveEpilogueBwdISA_SB_SD_Li256ELb0ELb0ELi2EEENS1_19SingleTileSchedulerILb0ELb0ELb0ELi128EEEEEEEEEvNT_6ParamsE$_ZN4cute3eso3ESOILb1ELb0EJNS_6LayoutINS_5tupleIJNS3_IJNS_1CILi1EEES5_EEEEEENS3_IJNS3_IJS5_NS4_ILi0EEEEEEEEEEENS_10ViewEngineINS_8smem_ptrIPN7cutlass9uint128_tEEEEEEEC2ERKSB_RKSI_,@function
        .size           $_ZN7cutlass13device_kernelIN5flash19enable_sm80_to_sm89INS1_16FlashAttnBwdSm80INS1_25CollectiveMainloopBwdSm80ILi2ELi2EN4cute5tupleIJNS5_1CILi64EEENS7_ILi128EEES8_EEENS_10bfloat16_tEfNS_4arch4Sm80ELb0ELb1ELb1ELb0ELb0ELb0ELb0ELb0ELi2ELi2ELi4ELi2ELb1EEENS1_21CollectiveEpilogueBwdISA_SB_SD_Li256ELb0ELb0ELi2EEENS1_19SingleTileSchedulerILb0ELb0ELb0ELi128EEEEEEEEEvNT_6ParamsE$_ZN4cute3eso3ESOILb1ELb0EJNS_6LayoutINS_5tupleIJNS3_IJNS_1CILi1EEES5_EEEEEENS3_IJNS3_IJS5_NS4_ILi0EEEEEEEEEEENS_10ViewEngineINS_8smem_ptrIPN7cutlass9uint128_tEEEEEEEC2ERKSB_RKSI_,($_ZN7cutlass13device_kernelIN5flash19enable_sm80_to_sm89INS1_16FlashAttnBwdSm80INS1_25CollectiveMainloopBwdSm80ILi2ELi2EN4cute5tupleIJNS5_1CILi64EEENS7_ILi128EEES8_EEENS_10bfloat16_tEfNS_4arch4Sm80ELb0ELb1ELb1ELb0ELb0ELb0ELb0ELb0ELi2ELi2ELi4ELi2ELb1EEENS1_21CollectiveEpilogueBwdISA_SB_SD_Li256ELb0ELb0ELi2EEENS1_19SingleTileSchedulerILb0ELb0ELb0ELi128EEEEEEEEEvNT_6ParamsE$_ZN4cute3eso3ESOILb1ELb0EJNS_6LayoutINS_5tupleIJNS3_IJNS_1CILi4EEENS4_ILi1EEEEEEEEENS3_IJNS3_IJS6_NS4_ILi0EEEEEEEEEEENS_10ViewEngineINS_8gmem_ptrIPKfEEEEEEC2ERKSC_RKSI_ - $_ZN7cutlass13device_kernelIN5flash19enable_sm80_to_sm89INS1_16FlashAttnBwdSm80INS1_25CollectiveMainloopBwdSm80ILi2ELi2EN4cute5tupleIJNS5_1CILi64EEENS7_ILi128EEES8_EEENS_10bfloat16_tEfNS_4arch4Sm80ELb0ELb1ELb1ELb0ELb0ELb0ELb0ELb0ELi2ELi2ELi4ELi2ELb1EEENS1_21CollectiveEpilogueBwdISA_SB_SD_Li256ELb0ELb0ELi2EEENS1_19SingleTileSchedulerILb0ELb0ELb0ELi128EEEEEEEEEvNT_6ParamsE$_ZN4cute3eso3ESOILb1ELb0EJNS_6LayoutINS_5tupleIJNS3_IJNS_1CILi1EEES5_EEEEEENS3_IJNS3_IJS5_NS4_ILi0EEEEEEEEEEENS_10ViewEngineINS_8smem_ptrIPN7cutlass9uint128_tEEEEEEEC2ERKSB_RKSI_)
$_ZN7cutlass13device_kernelIN5flash19enable_sm80_to_sm89INS1_16FlashAttnBwdSm80INS1_25CollectiveMainloopBwdSm80ILi2ELi2EN4cute5tupleIJNS5_1CILi64EEENS7_ILi128EEES8_EEENS_10bfloat16_tEfNS_4arch4Sm80ELb0ELb1ELb1ELb0ELb0ELb0ELb0ELb0ELi2ELi2ELi4ELi2ELb1EEENS1_21CollectiveEpilogueBwdISA_SB_SD_Li256ELb0ELb0ELi2EEENS1_19SingleTileSchedulerILb0ELb0ELb0ELi128EEEEEEEEEvNT_6ParamsE$_ZN4cute3eso3ESOILb1ELb0EJNS_6LayoutINS_5tupleIJNS3_IJNS_1CILi1EEES5_EEEEEENS3_IJNS3_IJS5_NS4_ILi0EEEEEEEEEEENS_10ViewEngineINS_8smem_ptrIPN7cutlass9uint128_tEEEEEEEC2ERKSB_RKSI_:
[----:B------:R-:W-:Y:S02]  /*8b70*/  IADD3 R6, R6, -c[0x0][0x20], RZ ;  /* 0x8000080006067a10 */ /* 0x000fe40007ffe0ff */
[----:B------:R-:W-:-:S03]  /*8b80*/  MOV R9, 0x0 ;  /* 0x0000000000097802 */ /* 0x000fc60000000f00 */
[----:B------:R1:W-:Y:S01]  /*8b90*/  STL.64 [R6], R4 ;  /* 0x0000000406007387 */ /* 0x0003e20000100a00 */
[----:B------:R-:W-:Y:S05]  /*8ba0*/  RET.REL.NODEC R8 `(_ZN7cutlass13device_kernelIN5flash19enable_sm80_to_sm89INS1_16FlashAttnBwdSm80INS1_25CollectiveMainloopBwdSm80ILi2ELi2EN4cute5tupleIJNS5_1CILi64EEENS7_ILi128EEES8_EEENS_10bfloat16_tEfNS_4arch4Sm80ELb0ELb1ELb1ELb0ELb0ELb0ELb0ELb0ELi2ELi2ELi4ELi2ELb1EEENS1_21CollectiveEpilogueBwdISA_SB_SD_Li256ELb0ELb0ELi2EEENS1_19SingleTileSchedulerILb0ELb0ELb0ELi128EEEEEEEEEvNT_6ParamsE) ;  /* 0xffff745008007950 */ /* 0x000fea0003c3ffff */
        .type           $_ZN7cutlass13device_kernelIN5flash19enable_sm80_to_sm89INS1_16FlashAttnBwdSm80INS1_25CollectiveMainloopBwdSm80ILi2ELi2EN4cute5tupleIJNS5_1CILi64EEENS7_ILi128EEES8_EEENS_10bfloat16_tEfNS_4arch4Sm80ELb0ELb1ELb1ELb0ELb0ELb0ELb0ELb0ELi2ELi2ELi4ELi2ELb1EEENS1_21CollectiveEpilogueBwdISA_SB_SD_Li256ELb0ELb0ELi2EEENS1_19SingleTileSchedulerILb0ELb0ELb0ELi128EEEEEEEEEvNT_6ParamsE$_ZN4cute3eso3ESOILb1ELb0EJNS_6LayoutINS_5tupleIJNS3_IJNS_1CILi4EEENS4_ILi1EEEEEEEEENS3_IJNS3_IJS6_NS4_ILi0EEEEEEEEEEENS_10ViewEngineINS_8gmem_ptrIPKfEEEEEEC2ERKSC_RKSI_,@function
        .size           $_ZN7cutlass13device_kernelIN5flash19enable_sm80_to_sm89INS1_16FlashAttnBwdSm80INS1_25CollectiveMainloopBwdSm80ILi2ELi2EN4cute5tupleIJNS5_1CILi64EEENS7_ILi128EEES8_EEENS_10bfloat16_tEfNS_4arch4Sm80ELb0ELb1ELb1ELb0ELb0ELb0ELb0ELb0ELi2ELi2ELi4ELi2ELb1EEENS1_21CollectiveEpilogueBwdISA_SB_SD_Li256ELb0ELb0ELi2EEENS1_19SingleTileSchedulerILb0ELb0ELb0ELi128EEEEEEEEEvNT_6ParamsE$_ZN4cute3eso3ESOILb1ELb0EJNS_6LayoutINS_5tupleIJNS3_IJNS_1CILi4EEENS4_ILi1EEEEEEEEENS3_IJNS3_IJS6_NS4_ILi0EEEEEEEEEEENS_10ViewEngineINS_8gmem_ptrIPKfEEEEEEC2ERKSC_RKSI_,($_ZN7cutlass13device_kernelIN5flash19enable_sm80_to_sm89INS1_16FlashAttnBwdSm80INS1_25CollectiveMainloopBwdSm80ILi2ELi2EN4cute5tupleIJNS5_1CILi64EEENS7_ILi128EEES8_EEENS_10bfloat16_tEfNS_4arch4Sm80ELb0ELb1ELb1ELb0ELb0ELb0ELb0ELb0ELi2ELi2ELi4ELi2ELb1EEENS1_21CollectiveEpilogueBwdISA_SB_SD_Li256ELb0ELb0ELi2EEENS1_19SingleTileSchedulerILb0ELb0ELb0ELi128EEEEEEEEEvNT_6ParamsE$_ZN4cute3eso3ESOILb1ELb0EJNS_6LayoutINS_5tupleIJNS3_IJNS_1CILi4EEENS4_ILi1EEEEEEEEENS3_IJNS3_IJS6_NS4_ILi0EEEEEEEEEEENS_10ViewEngineINS_8smem_ptrIPfEEEEEEC2ERKSC_RKSH_ - $_ZN7cutlass13device_kernelIN5flash19enable_sm80_to_sm89INS1_16FlashAttnBwdSm80INS1_25CollectiveMainloopBwdSm80ILi2ELi2EN4cute5tupleIJNS5_1CILi64EEENS7_ILi128EEES8_EEENS_10bfloat16_tEfNS_4arch4Sm80ELb0ELb1ELb1ELb0ELb0ELb0ELb0ELb0ELi2ELi2ELi4ELi2ELb1EEENS1_21CollectiveEpilogueBwdISA_SB_SD_Li256ELb0ELb0ELi2EEENS1_19SingleTileSchedulerILb0ELb0ELb0ELi128EEEEEEEEEvNT_6ParamsE$_ZN4cute3eso3ESOILb1ELb0EJNS_6LayoutINS_5tupleIJNS3_IJNS_1CILi4EEENS4_ILi1EEEEEEEEENS3_IJNS3_IJS6_NS4_ILi0EEEEEEEEEEENS_10ViewEngineINS_8gmem_ptrIPKfEEEEEEC2ERKSC_RKSI_)
$_ZN7cutlass13device_kernelIN5flash19enable_sm80_to_sm89INS1_16FlashAttnBwdSm80INS1_25CollectiveMainloopBwdSm80ILi2ELi2EN4cute5tupleIJNS5_1CILi64EEENS7_ILi128EEES8_EEENS_10bfloat16_tEfNS_4arch4Sm80ELb0ELb1ELb1ELb0ELb0ELb0ELb0ELb0ELi2ELi2ELi4ELi2ELb1EEENS1_21CollectiveEpilogueBwdISA_SB_SD_Li256ELb0ELb0ELi2EEENS1_19SingleTileSchedulerILb0ELb0ELb0ELi128EEEEEEEEEvNT_6ParamsE$_ZN4cute3eso3ESOILb1ELb0EJNS_6LayoutINS_5tupleIJNS3_IJNS_1CILi4EEENS4_ILi1EEEEEEEEENS3_IJNS3_IJS6_NS4_ILi0EEEEEEEEEEENS_10ViewEngineINS_8gmem_ptrIPKfEEEEEEC2ERKSC_RKSI_:
[----:B------:R-:W-:Y:S02]  /*8bb0*/  IADD3 R8, R8, -c[0x0][0x20], RZ ;  /* 0x8000080008087a10 */ /* 0x000fe40007ffe0ff */
[----:B------:R-:W-:-:S03]  /*8bc0*/  MOV R13, 0x0 ;  /* 0x00000000000d7802 */ /* 0x000fc60000000f00 */
[----:B------:R1:W-:Y:S01]  /*8bd0*/  STL.64 [R8], R4 ;  /* 0x0000000408007387 */ /* 0x0003e20000100a00 */
[----:B------:R-:W-:Y:S05]  /*8be0*/  RET.REL.NODEC R12 `(_ZN7cutlass13device_kernelIN5flash19enable_sm80_to_sm89INS1_16FlashAttnBwdSm80INS1_25CollectiveMainloopBwdSm80ILi2ELi2EN4cute5tupleIJNS5_1CILi64EEENS7_ILi128EEES8_EEENS_10bfloat16_tEfNS_4arch4Sm80ELb0ELb1ELb1ELb0ELb0ELb0ELb0ELb0ELi2ELi2ELi4ELi2ELb1EEENS1_21CollectiveEpilogueBwdISA_SB_SD_Li256ELb0ELb0ELi2EEENS1_19SingleTileSchedulerILb0ELb0ELb0ELi128EEEEEEEEEvNT_6ParamsE) ;  /* 0xffff74100c007950 */ /* 0x000fea0003c3ffff */
        .type           $_ZN7cutlass13device_kernelIN5flash19enable_sm80_to_sm89INS1_16FlashAttnBwdSm80INS1_25CollectiveMainloopBwdSm80ILi2ELi2EN4cute5tupleIJNS5_1CILi64EEENS7_ILi128EEES8_EEENS_10bfloat16_tEfNS_4arch4Sm80ELb0ELb1ELb1ELb0ELb0ELb0ELb0ELb0ELi2ELi2ELi4ELi2ELb1EEENS1_21CollectiveEpilogueBwdISA_SB_SD_Li256ELb0ELb0ELi2EEENS1_19SingleTileSchedulerILb0ELb0ELb0ELi128EEEEEEEEEvNT_6ParamsE$_ZN4cute3eso3ESOILb1ELb0EJNS_6LayoutINS_5tupleIJNS3_IJNS_1CILi4EEENS4_ILi1EEEEEEEEENS3_IJNS3_IJS6_NS4_ILi0EEEEEEEEEEENS_10ViewEngineINS_8smem_ptrIPfEEEEEEC2ERKSC_RKSH_,@function
        .size           $_ZN7cutlass13device_kernelIN5flash19enable_sm80_to_sm89INS1_16FlashAttnBwdSm80INS1_25CollectiveMainloopBwdSm80ILi2ELi2EN4cute5tupleIJNS5_1CILi64EEENS7_ILi128EEES8_EEENS_10bfloat16_tEfNS_4arch4Sm80ELb0ELb1ELb1ELb0ELb0ELb0ELb0ELb0ELi2ELi2ELi4ELi2ELb1EEENS1_21CollectiveEpilogueBwdISA_SB_SD_Li256ELb0ELb0ELi2EEENS1_19SingleTileSchedulerILb0ELb0ELb0ELi128EEEEEEEEEvNT_6ParamsE$_ZN4cute3eso3ESOILb1ELb0EJNS_6LayoutINS_5tupleIJNS3_IJNS_1CILi4EEENS4_ILi1EEEEEEEEENS3_IJNS3_IJS6_NS4_ILi0EEEEEEEEEEENS_10ViewEngineINS_8smem_ptrIPfEEEEEEC2ERKSC_RKSH_,($_ZN7cutlass13device_kernelIN5flash19enable_sm80_to_sm89INS1_16FlashAttnBwdSm80INS1_25CollectiveMainloopBwdSm80ILi2ELi2EN4cute5tupleIJNS5_1CILi64EEENS7_ILi128EEES8_EEENS_10bfloat16_tEfNS_4arch4Sm80ELb0ELb1ELb1ELb0ELb0ELb0ELb0ELb0ELi2ELi2ELi4ELi2ELb1EEENS1_21CollectiveEpilogueBwdISA_SB_SD_Li256ELb0ELb0ELi2EEENS1_19SingleTileSchedulerILb0ELb0ELb0ELi128EEEEEEEEEvNT_6ParamsE$_ZN4cute3eso3ESOILb1ELb0EJNS_6LayoutINS_5tupleIJNS3_IJNS_1CILi4EEENS4_ILi1EEEEEES6_EEENS3_IJNS3_IJS6_NS4_ILi0EEEEEES9_EEEEENS_10ViewEngineINS_8gmem_ptrIPKfEEEEEEC2ERKSC_RKSI_ - $_ZN7cutlass13device_kernelIN5flash19enable_sm80_to_sm89INS1_16FlashAttnBwdSm80INS1_25CollectiveMainloopBwdSm80ILi2ELi2EN4cute5tupleIJNS5_1CILi64EEENS7_ILi128EEES8_EEENS_10bfloat16_tEfNS_4arch4Sm80ELb0ELb1ELb1ELb0ELb0ELb0ELb0ELb0ELi2ELi2ELi4ELi2ELb1EEENS1_21CollectiveEpilogueBwdISA_SB_SD_Li256ELb0ELb0ELi2EEENS1_19SingleTileSchedulerILb0ELb0ELb0ELi128EEEEEEEEEvNT_6ParamsE$_ZN4cute3eso3ESOILb1ELb0EJNS_6LayoutINS_5tupleIJNS3_IJNS_1CILi4EEENS4_ILi1EEEEEEEEENS3_IJNS3_IJS6_NS4_ILi0EEEEEEEEEEENS_10ViewEngineINS_8smem_ptrIPfEEEEEEC2ERKSC_RKSH_)
$_ZN7cutlass13device_kernelIN5flash19enable_sm80_to_sm89INS1_16FlashAttnBwdSm80INS1_25CollectiveMainloopBwdSm80ILi2ELi2EN4cute5tupleIJNS5_1CILi64EEENS7_ILi128EEES8_EEENS_10bfloat16_tEfNS_4arch4Sm80ELb0ELb1ELb1ELb0ELb0ELb0ELb0ELb0ELi2ELi2ELi4ELi2ELb1EEENS1_21CollectiveEpilogueBwdISA_SB_SD_Li256ELb0ELb0ELi2EEENS1_19SingleTileSchedulerILb0ELb0ELb0ELi128EEEEEEEEEvNT_6ParamsE$_ZN4cute3eso3ESOILb1ELb0EJNS_6LayoutINS_5tupleIJNS3_IJNS_1CILi4EEENS4_ILi1EEEEEEEEENS3_IJNS3_IJS6_NS4_ILi0EEEEEEEEEEENS_10ViewEngineINS_8smem_ptrIPfEEEEEEC2ERKSC_RKSH_:
[----:B------:R-:W-:Y:S02]  /*8bf0*/  IADD3 R6, R6, -c[0x0][0x20], RZ ;  /* 0x8000080006067a10 */ /* 0x000fe40007ffe0ff */
[----:B------:R-:W-:-:S03]  /*8c00*/  MOV R13, 0x0 ;  /* 0x00000000000d7802 */ /* 0x000fc60000000f00 */
[----:B------:R1:W-:Y:S01]  /*8c10*/  STL.64 [R6], R4 ;  /* 0x0000000406007387 */ /* 0x0003e20000100a00 */
[----:B------:R-:W-:Y:S05]  /*8c20*/  RET.REL.NODEC R12 `(_ZN7cutlass13device_kernelIN5flash19enable_sm80_to_sm89INS1_16FlashAttnBwdSm80INS1_25CollectiveMainloopBwdSm80ILi2ELi2EN4cute5tupleIJNS5_1CILi64EEENS7_ILi128EEES8_EEENS_10bfloat16_tEfNS_4arch4Sm80ELb0ELb1ELb1ELb0ELb0ELb0ELb0ELb0ELi2ELi2ELi4ELi2ELb1EEENS1_21CollectiveEpilogueBwdISA_SB_SD_Li256ELb0ELb0ELi2EEENS1_19SingleTileSchedulerILb0ELb0ELb0ELi128EEEEEEEEEvNT_6ParamsE) ;  /* 0xffff73d00c007950 */ /* 0x000fea0003c3ffff */
        .type           $_ZN7cutlass13device_kernelIN5flash19enable_sm80_to_sm89INS1_16FlashAttnBwdSm80INS1_25CollectiveMainloopBwdSm80ILi2ELi2EN4cute5tupleIJNS5_1CILi64EEENS7_ILi128EEES8_EEENS_10bfloat16_tEfNS_4arch4Sm80ELb0ELb1ELb1ELb0ELb0ELb0ELb0ELb0ELi2ELi2ELi4ELi2ELb1EEENS1_21CollectiveEpilogueBwdISA_SB_SD_Li256ELb0ELb0ELi2EEENS1_19SingleTileSchedulerILb0ELb0ELb0ELi128EEEEEEEEEvNT_6ParamsE$_ZN4cute3eso3ESOILb1ELb0EJNS_6LayoutINS_5tupleIJNS3_IJNS_1CILi4EEENS4_ILi1EEEEEES6_EEENS3_IJNS3_IJS6_NS4_ILi0EEEEEES9_EEEEENS_10ViewEngineINS_8gmem_ptrIPKfEEEEEEC2ERKSC_RKSI_,@function
        .size           $_ZN7cutlass13device_kernelIN5flash19enable_sm80_to_sm89INS1_16FlashAttnBwdSm80INS1_25CollectiveMainloopBwdSm80ILi2ELi2EN4cute5tupleIJNS5_1CILi64EEENS7_ILi128EEES8_EEENS_10bfloat16_tEfNS_4arch4Sm80ELb0ELb1ELb1ELb0ELb0ELb0ELb0ELb0ELi2ELi2ELi4ELi2ELb1EEENS1_21CollectiveEpilogueBwdISA_SB_SD_Li256ELb0ELb0ELi2EEENS1_19SingleTileSchedulerILb0ELb0ELb0ELi128EEEEEEEEEvNT_6ParamsE$_ZN4cute3eso3ESOILb1ELb0EJNS_6LayoutINS_5tupleIJNS3_IJNS_1CILi4EEENS4_ILi1EEEEEES6_EEENS3_IJNS3_IJS6_NS4_ILi0EEEEEES9_EEEEENS_10ViewEngineINS_8gmem_ptrIPKfEEEEEEC2ERKSC_RKSI_,($_ZN7cutlass13device_kernelIN5flash19enable_sm80_to_sm89INS1_16FlashAttnBwdSm80INS1_25CollectiveMainloopBwdSm80ILi2ELi2EN4cute5tupleIJNS5_1CILi64EEENS7_ILi128EEES8_EEENS_10bfloat16_tEfNS_4arch4Sm80ELb0ELb1ELb1ELb0ELb0ELb0ELb0ELb0ELi2ELi2ELi4ELi2ELb1EEENS1_21CollectiveEpilogueBwdISA_SB_SD_Li256ELb0ELb0ELi2EEENS1_19SingleTileSchedulerILb0ELb0ELb0ELi128EEEEEEEEEvNT_6ParamsE$_ZN4cute3eso3ESOILb1ELb0EJNS_6LayoutINS_5tupleIJNS3_IJNS_1CILi4EEENS4_ILi1EEEEEES6_EEENS3_IJNS3_IJS6_NS4_ILi0EEEEEES9_EEEEENS_10ViewEngineINS_8smem_ptrIPfEEEEEEC2ERKSC_RKSH_ - $_ZN7cutlass13device_kernelIN5flash19enable_sm80_to_sm89INS1_16FlashAttnBwdSm80INS1_25CollectiveMainloopBwdSm80ILi2ELi2EN4cute5tupleIJNS5_1CILi64EEENS7_ILi128EEES8_EEENS_10bfloat16_tEfNS_4arch4Sm80ELb0ELb1ELb1ELb0ELb0ELb0ELb0ELb0ELi2ELi2ELi4ELi2ELb1EEENS1_21CollectiveEpilogueBwdISA_SB_SD_Li256ELb0ELb0ELi2EEENS1_19SingleTileSchedulerILb0ELb0ELb0ELi128EEEEEEEEEvNT_6ParamsE$_ZN4cute3eso3ESOILb1ELb0EJNS_6LayoutINS_5tupleIJNS3_IJNS_1CILi4EEENS4_ILi1EEEEEES6_EEENS3_IJNS3_IJS6_NS4_ILi0EEEEEES9_EEEEENS_10ViewEngineINS_8gmem_ptrIPKfEEEEEEC2ERKSC_RKSI_)
$_ZN7cutlass13device_kernelIN5flash19enable_sm80_to_sm89INS1_16FlashAttnBwdSm80INS1_25CollectiveMainloopBwdSm80ILi2ELi2EN4cute5tupleIJNS5_1CILi64EEENS7_ILi128EEES8_EEENS_10bfloat16_tEfNS_4arch4Sm80ELb0ELb1ELb1ELb0ELb0ELb0ELb0ELb0ELi2ELi2ELi4ELi2ELb1EEENS1_21CollectiveEpilogueBwdISA_SB_SD_Li256ELb0ELb0ELi2EEENS1_19SingleTileSchedulerILb0ELb0ELb0ELi128EEEEEEEEEvNT_6ParamsE$_ZN4cute3eso3ESOILb1ELb0EJNS_6LayoutINS_5tupleIJNS3_IJNS_1CILi4EEENS4_ILi1EEEEEES6_EEENS3_IJNS3_IJS6_NS4_ILi0EEEEEES9_EEEEENS_10ViewEngineINS_8gmem_ptrIPKfEEEEEEC2ERKSC_RKSI_:
[----:B------:R-:W-:Y:S01]  /*8c30*/  ULDC UR22, c[0x0][0x20] ;  /* 0x0000080000167ab9 */ /* 0x000fe20000000800 */
[----:B------:R-:W-:Y:S01]  /*8c40*/  MOV R7, 0x0 ;  /* 0x0000000000077802 */ /* 0x000fe20000000f00 */
[----:B------:R-:W-:-:S09]  /*8c50*/  UIADD3 UR22, UR7, -UR22, URZ ;  /* 0x8000001607167290 */ /* 0x000fd2000fffe03f */
[----:B------:R1:W-:Y:S01]  /*8c60*/  STL.64 [UR22], R4 ;  /* 0x00000004ff007987 */ /* 0x0003e20008100a16 */
[----:B------:R-:W-:Y:S05]  /*8c70*/  RET.REL.NODEC R6 `(_ZN7cutlass13device_kernelIN5flash19enable_sm80_to_sm89INS1_16FlashAttnBwdSm80INS1_25CollectiveMainloopBwdSm80ILi2ELi2EN4cute5tupleIJNS5_1CILi64EEENS7_ILi128EEES8_EEENS_10bfloat16_tEfNS_4arch4Sm80ELb0ELb1ELb1ELb0ELb0ELb0ELb0ELb0ELi2ELi2ELi4ELi2ELb1EEENS1_21CollectiveEpilogueBwdISA_SB_SD_Li256ELb0ELb0ELi2EEENS1_19SingleTileSchedulerILb0ELb0ELb0ELi128EEEEEEEEEvNT_6ParamsE) ;  /* 0xffff738006007950 */ /* 0x000fea0003c3ffff */
        .type           $_ZN7cutlass13device_kernelIN5flash19enable_sm80_to_sm89INS1_16FlashAttnBwdSm80INS1_25CollectiveMainloopBwdSm80ILi2ELi2EN4cute5tupleIJNS5_1CILi64EEENS7_ILi128EEES8_EEENS_10bfloat16_tEfNS_4arch4Sm80ELb0ELb1ELb1ELb0ELb0ELb0ELb0ELb0ELi2ELi2ELi4ELi2ELb1EEENS1_21CollectiveEpilogueBwdISA_SB_SD_Li256ELb0ELb0ELi2EEENS1_19SingleTileSchedulerILb0ELb0ELb0ELi128EEEEEEEEEvNT_6ParamsE$_ZN4cute3eso3ESOILb1ELb0EJNS_6LayoutINS_5tupleIJNS3_IJNS_1CILi4EEENS4_ILi1EEEEEES6_EEENS3_IJNS3_IJS6_NS4_ILi0EEEEEES9_EEEEENS_10ViewEngineINS_8smem_ptrIPfEEEEEEC2ERKSC_RKSH_,@function
        .size           $_ZN7cutlass13device_kernelIN5flash19enable_sm80_to_sm89INS1_16FlashAttnBwdSm80INS1_25CollectiveMainloopBwdSm80ILi2ELi2EN4cute5tupleIJNS5_1CILi64EEENS7_ILi128EEES8_EEENS_10bfloat16_tEfNS_4arch4Sm80ELb0ELb1ELb1ELb0ELb0ELb0ELb0ELb0ELi2ELi2ELi4ELi2ELb1EEENS1_21CollectiveEpilogueBwdISA_SB_SD_Li256ELb0ELb0ELi2EEENS1_19SingleTileSchedulerILb0ELb0ELb0ELi128EEEEEEEEEvNT_6ParamsE$_ZN4cute3eso3ESOILb1ELb0EJNS_6LayoutINS_5tupleIJNS3_IJNS_1CILi4EEENS4_ILi1EEEEEES6_EEENS3_IJNS3_IJS6_NS4_ILi0EEEEEES9_EEEEENS_10ViewEngineINS_8smem_ptrIPfEEEEEEC2ERKSC_RKSH_,($_ZN7cutlass13device_kernelIN5flash19enable_sm80_to_sm89INS1_16FlashAttnBwdSm80INS1_25CollectiveMainloopBwdSm80ILi2ELi2EN4cute5tupleIJNS5_1CILi64EEENS7_ILi128EEES8_EEENS_10bfloat16_tEfNS_4arch4Sm80ELb0ELb1ELb1ELb0ELb0ELb0ELb0ELb0ELi2ELi2ELi4ELi2ELb1EEENS1_21CollectiveEpilogueBwdISA_SB_SD_Li256ELb0ELb0ELi2EEENS1_19SingleTileSchedulerILb0ELb0ELb0ELi128EEEEEEEEEvNT_6ParamsE$_ZN4cute3eso3ESOILb1ELb0EJNS_6LayoutINS_5tupleIJNS3_IJNS_1CILi4EEENS4_ILi1EEEEEES6_EEENS3_IJNS3_IJS6_NS4_ILi0EEEEEES9_EEEEEiEEC2ERKSC_RKi - $_ZN7cutlass13device_kernelIN5flash19enable_sm80_to_sm89INS1_16FlashAttnBwdSm80INS1_25CollectiveMainloopBwdSm80ILi2ELi2EN4cute5tupleIJNS5_1CILi64EEENS7_ILi128EEES8_EEENS_10bfloat16_tEfNS_4arch4Sm80ELb0ELb1ELb1ELb0ELb0ELb0ELb0ELb0ELi2ELi2ELi4ELi2ELb1EEENS1_21CollectiveEpilogueBwdISA_SB_SD_Li256ELb0ELb0ELi2EEENS1_19SingleTileSchedulerILb0ELb0ELb0ELi128EEEEEEEEEvNT_6ParamsE$_ZN4cute3eso3ESOILb1ELb0EJNS_6LayoutINS_5tupleIJNS3_IJNS_1CILi4EEENS4_ILi1EEEEEES6_EEENS3_IJNS3_IJS6_NS4_ILi0EEEEEES9_EEEEENS_10ViewEngineINS_8smem_ptrIPfEEEEEEC2ERKSC_RKSH_)
$_ZN7cutlass13device_kernelIN5flash19enable_sm80_to_sm89INS1_16FlashAttnBwdSm80INS1_25CollectiveMainloopBwdSm80ILi2ELi2EN4cute5tupleIJNS5_1CILi64EEENS7_ILi128EEES8_EEENS_10bfloat16_tEfNS_4arch4Sm80ELb0ELb1ELb1ELb0ELb0ELb0ELb0ELb0ELi2ELi2ELi4ELi2ELb1EEENS1_21CollectiveEpilogueBwdISA_SB_SD_Li256ELb0ELb0ELi2EEENS1_19SingleTileSchedulerILb0ELb0ELb0ELi128EEEEEEEEEvNT_6ParamsE$_ZN4cute3eso3ESOILb1ELb0EJNS_6LayoutINS_5tupleIJNS3_IJNS_1CILi4EEENS4_ILi1EEEEEES6_EEENS3_IJNS3_IJS6_NS4_ILi0EEEEEES9_EEEEENS_10ViewEngineINS_8smem_ptrIPfEEEEEEC2ERKSC_RKSH_:
[----:B------:R-:W-:Y:S01]  /*8c80*/  ULDC UR22, c[0x0][0x20] ;  /* 0x0000080000167ab9 */ /* 0x000fe20000000800 */
[----:B------:R-:W-:Y:S01]  /*8c90*/  MOV R7, 0x0 ;  /* 0x0000000000077802 */ /* 0x000fe20000000f00 */
[----:B------:R-:W-:-:S09]  /*8ca0*/  UIADD3 UR22, UR7, -UR22, URZ ;  /* 0x8000001607167290 */ /* 0x000fd2000fffe03f */
[----:B------:R1:W-:Y:S01]  /*8cb0*/  STL.64 [UR22], R4 ;  /* 0x00000004ff007987 */ /* 0x0003e20008100a16 */
[----:B------:R-:W-:Y:S05]  /*8cc0*/  RET.REL.NODEC R6 `(_ZN7cutlass13device_kernelIN5flash19enable_sm80_to_sm89INS1_16FlashAttnBwdSm80INS1_25CollectiveMainloopBwdSm80ILi2ELi2EN4cute5tupleIJNS5_1CILi64EEENS7_ILi128EEES8_EEENS_10bfloat16_tEfNS_4arch4Sm80ELb0ELb1ELb1ELb0ELb0ELb0ELb0ELb0ELi2ELi2ELi4ELi2ELb1EEENS1_21CollectiveEpilogueBwdISA_SB_SD_Li256ELb0ELb0ELi2EEENS1_19SingleTileSchedulerILb0ELb0ELb0ELi128EEEEEEEEEvNT_6ParamsE) ;  /* 0xffff733006007950 */ /* 0x000fea0003c3ffff */
        .type           $_ZN7cutlass13device_kernelIN5flash19enable_sm80_to_sm89INS1_16FlashAttnBwdSm80INS1_25CollectiveMainloopBwdSm80ILi2ELi2EN4cute5tupleIJNS5_1CILi64EEENS7_ILi128EEES8_EEENS_10bfloat16_tEfNS_4arch4Sm80ELb0ELb1ELb1ELb0ELb0ELb0ELb0ELb0ELi2ELi2ELi4ELi2ELb1EEENS1_21CollectiveEpilogueBwdISA_SB_SD_Li256ELb0ELb0ELi2EEENS1_19SingleTileSchedulerILb0ELb0ELb0ELi128EEEEEEEEEvNT_6ParamsE$_ZN4cute3eso3ESOILb1ELb0EJNS_6LayoutINS_5tupleIJNS3_IJNS_1CILi4EEENS4_ILi1EEEEEES6_EEENS3_IJNS3_IJS6_NS4_ILi0EEEEEES9_EEEEEiEEC2ERKSC_RKi,@function
        .size           $_ZN7cutlass13device_kernelIN5flash19enable_sm80_to_sm89INS1_16FlashAttnBwdSm80INS1_25CollectiveMainloopBwdSm80ILi2ELi2EN4cute5tupleIJNS5_1CILi64EEENS7_ILi128EEES8_EEENS_10bfloat16_tEfNS_4arch4Sm80ELb0ELb1ELb1ELb0ELb0ELb0ELb0ELb0ELi2ELi2ELi4ELi2ELb1EEENS1_21CollectiveEpilogueBwdISA_SB_SD_Li256ELb0ELb0ELi2EEENS1_19SingleTileSchedulerILb0ELb0ELb0ELi128EEEEEEEEEvNT_6ParamsE$_ZN4cute3eso3ESOILb1ELb0EJNS_6LayoutINS_5tupleIJNS3_IJNS_1CILi4EEENS4_ILi1EEEEEES6_EEENS3_IJNS3_IJS6_NS4_ILi0EEEEEES9_EEEEEiEEC2ERKSC_RKi,($_ZN7cutlass13device_kernelIN5flash19enable_sm80_to_sm89INS1_16FlashAttnBwdSm80INS1_25CollectiveMainloopBwdSm80ILi2ELi2EN4cute5tupleIJNS5_1CILi64EEENS7_ILi128EEES8_EEENS_10bfloat16_tEfNS_4arch4Sm80ELb0ELb1ELb1ELb0ELb0ELb0ELb0ELb0ELi2ELi2ELi4ELi2ELb1EEENS1_21CollectiveEpilogueBwdISA_SB_SD_Li256ELb0ELb0ELi2EEENS1_19SingleTileSchedulerILb0ELb0ELb0ELi128EEEEEEEEEvNT_6ParamsE$_ZN4cute3eso3ESOILb1ELb0EJNS_6LayoutINS_5tupleIJNS3_IJNS_1CILi8EEENS4_ILi1EEEEEEEEENS3_IJNS3_IJS6_NS4_ILi0EEEEEEEEEEENS_10ViewEngineINS_8gmem_ptrIPKN7cutlass10bfloat16_tEEEEEEEC2ERKSC_RKSK_ - $_ZN7cutlass13device_kernelIN5flash19enable_sm80_to_sm89INS1_16FlashAttnBwdSm80INS1_25CollectiveMainloopBwdSm80ILi2ELi2EN4cute5tupleIJNS5_1CILi64EEENS7_ILi128EEES8_EEENS_10bfloat16_tEfNS_4arch4Sm80ELb0ELb1ELb1ELb0ELb0ELb0ELb0ELb0ELi2ELi2ELi4ELi2ELb1EEENS1_21CollectiveEpilogueBwdISA_SB_SD_Li256ELb0ELb0ELi2EEENS1_19SingleTileSchedulerILb0ELb0ELb0ELi128EEEEEEEEEvNT_6ParamsE$_ZN4cute3eso3ESOILb1ELb0EJNS_6LayoutINS_5tupleIJNS3_IJNS_1CILi4EEENS4_ILi1EEEEEES6_EEENS3_IJNS3_IJS6_NS4_ILi0EEEEEES9_EEEEEiEEC2ERKSC_RKi)
$_ZN7cutlass13device_kernelIN5flash19enable_sm80_to_sm89INS1_16FlashAttnBwdSm80INS1_25CollectiveMainloopBwdSm80ILi2ELi2EN4cute5tupleIJNS5_1CILi64EEENS7_ILi128EEES8_EEENS_10bfloat16_tEfNS_4arch4Sm80ELb0ELb1ELb1ELb0ELb0ELb0ELb0ELb0ELi2ELi2ELi4ELi2ELb1EEENS1_21CollectiveEpilogueBwdISA_SB_SD_Li256ELb0ELb0ELi2EEENS1_19SingleTileSchedulerILb0ELb0ELb0ELi128EEEEEEEEEvNT_6ParamsE$_ZN4cute3eso3ESOILb1ELb0EJNS_6LayoutINS_5tupleIJNS3_IJNS_1CILi4EEENS4_ILi1EEEEEES6_EEENS3_IJNS3_IJS6_NS4_ILi0EEEEEES9_EEEEEiEEC2ERKSC_RKi:
[----:B------:R-:W-:Y:S02]  /*8cd0*/  ULDC UR22, c[0x0][0x20] ;  /* 0x0000080000167ab9 */ /* 0x000fe40000000800 */
[----:B------:R-:W-:-:S09]  /*8ce0*/  UIADD3 UR22, UR7, -UR22, URZ ;  /* 0x8000001607167290 */ /* 0x000fd2000fffe03f */
[----:B------:R1:W-:Y:S02]  /*8cf0*/  STL [UR22], R5 ;  /* 0x00000005ff007987 */ /* 0x0003e40008100816 */
[----:B-1----:R-:W-:-:S04]  /*8d00*/  MOV R5, 0x0 ;  /* 0x0000000000057802 */ /* 0x002fc80000000f00 */
[----:B------:R-:W-:Y:S05]  /*8d10*/  RET.REL.NODEC R4 `(_ZN7cutlass13device_kernelIN5flash19enable_sm80_to_sm89INS1_16FlashAttnBwdSm80INS1_25CollectiveMainloopBwdSm80ILi2ELi2EN4cute5tupleIJNS5_1CILi64EEENS7_ILi128EEES8_EEENS_10bfloat16_tEfNS_4arch4Sm80ELb0ELb1ELb1ELb0ELb0ELb0ELb0ELb0ELi2ELi2ELi4ELi2ELb1EEENS1_21CollectiveEpilogueBwdISA_SB_SD_Li256ELb0ELb0ELi2EEENS1_19SingleTileSchedulerILb0ELb0ELb0ELi128EEEEEEEEEvNT_6ParamsE) ;  /* 0xffff72e004007950 */ /* 0x000fea0003c3ffff */
        .type           $_ZN7cutlass13device_kernelIN5flash19enable_sm80_to_sm89INS1_16FlashAttnBwdSm80INS1_25CollectiveMainloopBwdSm80ILi2ELi2EN4cute5tupleIJNS5_1CILi64EEENS7_ILi128EEES8_EEENS_10bfloat16_tEfNS_4arch4Sm80ELb0ELb1ELb1ELb0ELb0ELb0ELb0ELb0ELi2ELi2ELi4ELi2ELb1EEENS1_21CollectiveEpilogueBwdISA_SB_SD_Li256ELb0ELb0ELi2EEENS1_19SingleTileSchedulerILb0ELb0ELb0ELi128EEEEEEEEEvNT_6ParamsE$_ZN4cute3eso3ESOILb1ELb0EJNS_6LayoutINS_5tupleIJNS3_IJNS_1CILi8EEENS4_ILi1EEEEEEEEENS3_IJNS3_IJS6_NS4_ILi0EEEEEEEEEEENS_10ViewEngineINS_8gmem_ptrIPKN7cutlass10bfloat16_tEEEEEEEC2ERKSC_RKSK_,@function
        .size           $_ZN7cutlass13device_kernelIN5flash19enable_sm80_to_sm89INS1_16FlashAttnBwdSm80INS1_25CollectiveMainloopBwdSm80ILi2ELi2EN4cute5tupleIJNS5_1CILi64EEENS7_ILi128EEES8_EEENS_10bfloat16_tEfNS_4arch4Sm80ELb0ELb1ELb1ELb0ELb0ELb0ELb0ELb0ELi2ELi2ELi4ELi2ELb1EEENS1_21CollectiveEpilogueBwdISA_SB_SD_Li256ELb0ELb0ELi2EEENS1_19SingleTileSchedulerILb0ELb0ELb0ELi128EEEEEEEEEvNT_6ParamsE$_ZN4cute3eso3ESOILb1ELb0EJNS_6LayoutINS_5tupleIJNS3_IJNS_1CILi8EEENS4_ILi1EEEEEEEEENS3_IJNS3_IJS6_NS4_ILi0EEEEEEEEEEENS_10ViewEngineINS_8gmem_ptrIPKN7cutlass10bfloat16_tEEEEEEEC2ERKSC_RKSK_,($_ZN7cutlass13device_kernelIN5flash19enable_sm80_to_sm89INS1_16FlashAttnBwdSm80INS1_25CollectiveMainloopBwdSm80ILi2ELi2EN4cute5tupleIJNS5_1CILi64EEENS7_ILi128EEES8_EEENS_10bfloat16_tEfNS_4arch4Sm80ELb0ELb1ELb1ELb0ELb0ELb0ELb0ELb0ELi2ELi2ELi4ELi2ELb1EEENS1_21CollectiveEpilogueBwdISA_SB_SD_Li256ELb0ELb0ELi2EEENS1_19SingleTileSchedulerILb0ELb0ELb0ELi128EEEEEEEEEvNT_6ParamsE$_ZN4cute3eso3ESOILb1ELb0EJNS_6LayoutINS_5tupleIJNS3_IJNS_1CILi8EEENS4_ILi1EEEEEEEEENS3_IJNS3_IJS6_NS4_ILi0EEEEEEEEEEENS_10ViewEngineINS_8smem_ptrIPN7cutlass10bfloat16_tEEEEEEEC2ERKSC_RKSJ_ - $_ZN7cutlass13device_kernelIN5flash19enable_sm80_to_sm89INS1_16FlashAttnBwdSm80INS1_25CollectiveMainloopBwdSm80ILi2ELi2EN4cute5tupleIJNS5_1CILi64EEENS7_ILi128EEES8_EEENS_10bfloat16_tEfNS_4arch4Sm80ELb0ELb1ELb1ELb0ELb0ELb0ELb0ELb0ELi2ELi2ELi4ELi2ELb1EEENS1_21CollectiveEpilogueBwdISA_SB_SD_Li256ELb0ELb0ELi2EEENS1_19SingleTileSchedulerILb0ELb0ELb0ELi128EEEEEEEEEvNT_6ParamsE$_ZN4cute3eso3ESOILb1ELb0EJNS_6LayoutINS_5tupleIJNS3_IJNS_1CILi8EEENS4_ILi1EEEEEEEEENS3_IJNS3_IJS6_NS4_ILi0EEEEEEEEEEENS_10ViewEngineINS_8gmem_ptrIPKN7cutlass10bfloat16_tEEEEEEEC2ERKSC_RKSK_)
$_ZN7cutlass13device_kernelIN5flash19enable_sm80_to_sm89INS1_16FlashAttnBwdSm80INS1_25CollectiveMainloopBwdSm80ILi2ELi2EN4cute5tupleIJNS5_1CILi64EEENS7_ILi128EEES8_EEENS_10bfloat16_tEfNS_4arch4Sm80ELb0ELb1ELb1ELb0ELb0ELb0ELb0ELb0ELi2ELi2ELi4ELi2ELb1EEENS1_21CollectiveEpilogueBwdISA_SB_SD_Li256ELb0ELb0ELi2EEENS1_19SingleTileSchedulerILb0ELb0ELb0ELi128EEEEEEEEEvNT_6ParamsE$_ZN4cute3eso3ESOILb1ELb0EJNS_6LayoutINS_5tupleIJNS3_IJNS_1CILi8EEENS4_ILi1EEEEEEEEENS3_IJNS3_IJS6_NS4_ILi0EEEEEEEEEEENS_10ViewEngineINS_8gmem_ptrIPKN7cutlass10bfloat16_tEEEEEEEC2ERKSC_RKSK_:
[----:B------:R-:W-:Y:S01]  /*8d20*/  ULDC UR24, c[0x0][0x20] ;  /* 0x0000080000187ab9 */ /* 0x000fe20000000800 */
[----:B------:R-:W-:Y:S01]  /*8d30*/  MOV R7, 0x0 ;  /* 0x0000000000077802 */ /* 0x000fe20000000f00 */
[----:B------:R-:W-:-:S09]  /*8d40*/  UIADD3 UR24, UR7, -UR24, URZ ;  /* 0x8000001807187290 */ /* 0x000fd2000fffe03f */
[----:B------:R1:W-:Y:S01]  /*8d50*/  STL.64 [UR24], R4 ;  /* 0x00000004ff007987 */ /* 0x0003e20008100a18 */
[----:B------:R-:W-:Y:S05]  /*8d60*/  RET.REL.NODEC R6 `(_ZN7cutlass13device_kernelIN5flash19enable_sm80_to_sm89INS1_16FlashAttnBwdSm80INS1_25CollectiveMainloopBwdSm80ILi2ELi2EN4cute5tupleIJNS5_1CILi64EEENS7_ILi128EEES8_EEENS_10bfloat16_tEfNS_4arch4Sm80ELb0ELb1ELb1ELb0ELb0ELb0ELb0ELb0ELi2ELi2ELi4ELi2ELb1EEENS1_21CollectiveEpilogueBwdISA_SB_SD_Li256ELb0ELb0ELi2EEENS1_19SingleTileSchedulerILb0ELb0ELb0ELi128EEEEEEEEEvNT_6ParamsE) ;  /* 0xffff729006007950 */ /* 0x000fea0003c3ffff */
        .type           $_ZN7cutlass13device_kernelIN5flash19enable_sm80_to_sm89INS1_16FlashAttnBwdSm80INS1_25CollectiveMainloopBwdSm80ILi2ELi2EN4cute5tupleIJNS5_1CILi64EEENS7_ILi128EEES8_EEENS_10bfloat16_tEfNS_4arch4Sm80ELb0ELb1ELb1ELb0ELb0ELb0ELb0ELb0ELi2ELi2ELi4ELi2ELb1EEENS1_21CollectiveEpilogueBwdISA_SB_SD_Li256ELb0ELb0ELi2EEENS1_19SingleTileSchedulerILb0ELb0ELb0ELi128EEEEEEEEEvNT_6ParamsE$_ZN4cute3eso3ESOILb1ELb0EJNS_6LayoutINS_5tupleIJNS3_IJNS_1CILi8EEENS4_ILi1EEEEEEEEENS3_IJNS3_IJS6_NS4_ILi0EEEEEEEEEEENS_10ViewEngineINS_8smem_ptrIPN7cutlass10bfloat16_tEEEEEEEC2ERKSC_RKSJ_,@function
        .size           $_ZN7cutlass13device_kernelIN5flash19enable_sm80_to_sm89INS1_16FlashAttnBwdSm80INS1_25CollectiveMainloopBwdSm80ILi2ELi2EN4cute5tupleIJNS5_1CILi64EEENS7_ILi128EEES8_EEENS_10bfloat16_tEfNS_4arch4Sm80ELb0ELb1ELb1ELb0ELb0ELb0ELb0ELb0ELi2ELi2ELi4ELi2ELb1EEENS1_21CollectiveEpilogueBwdISA_SB_SD_Li256ELb0ELb0ELi2EEENS1_19SingleTileSchedulerILb0ELb0ELb0ELi128EEEEEEEEEvNT_6ParamsE$_ZN4cute3eso3ESOILb1ELb0EJNS_6LayoutINS_5tupleIJNS3_IJNS_1CILi8EEENS4_ILi1EEEEEEEEENS3_IJNS3_IJS6_NS4_ILi0EEEEEEEEEEENS_10ViewEngineINS_8smem_ptrIPN7cutlass10bfloat16_tEEEEEEEC2ERKSC_RKSJ_,($_ZN7cutlass13device_kernelIN5flash19enable_sm80_to_sm89INS1_16FlashAttnBwdSm80INS1_25CollectiveMainloopBwdSm80ILi2ELi2EN4cute5tupleIJNS5_1CILi64EEENS7_ILi128EEES8_EEENS_10bfloat16_tEfNS_4arch4Sm80ELb0ELb1ELb1ELb0ELb0ELb0ELb0ELb0ELi2ELi2ELi4ELi2ELb1EEENS1_21CollectiveEpilogueBwdISA_SB_SD_Li256ELb0ELb0ELi2EEENS1_19SingleTileSchedulerILb0ELb0ELb0ELi128EEEEEEEEEvNT_6ParamsE$_ZN4cute3eso3ESOILb1ELb0EJNS_6LayoutINS_5tupleIJNS3_IJNS_1CILi8EEENS4_ILi1EEEEEEEEENS3_IJNS3_IJS6_NS4_ILi0EEEEEEEEEEEiEEC2ERKSC_RKi - $_ZN7cutlass13device_kernelIN5flash19enable_sm80_to_sm89INS1_16FlashAttnBwdSm80INS1_25CollectiveMainloopBwdSm80ILi2ELi2EN4cute5tupleIJNS5_1CILi64EEENS7_ILi128EEES8_EEENS_10bfloat16_tEfNS_4arch4Sm80ELb0ELb1ELb1ELb0ELb0ELb0ELb0ELb0ELi2ELi2ELi4ELi2ELb1EEENS1_21CollectiveEpilogueBwdISA_SB_SD_Li256ELb0ELb0ELi2EEENS1_19SingleTileSchedulerILb0ELb0ELb0ELi128EEEEEEEEEvNT_6ParamsE$_ZN4cute3eso3ESOILb1ELb0EJNS_6LayoutINS_5tupleIJNS3_IJNS_1CILi8EEENS4_ILi1EEEEEEEEENS3_IJNS3_IJS6_NS4_ILi0EEEEEEEEEEENS_10ViewEngineINS_8smem_ptrIPN7cutlass10bfloat16_tEEEEEEEC2ERKSC_RKSJ_)
$_ZN7cutlass13device_kernelIN5flash19enable_sm80_to_sm89INS1_16FlashAttnBwdSm80INS1_25CollectiveMainloopBwdSm80ILi2ELi2EN4cute5tupleIJNS5_1CILi64EEENS7_ILi128EEES8_EEENS_10bfloat16_tEfNS_4arch4Sm80ELb0ELb1ELb1ELb0ELb0ELb0ELb0ELb0ELi2ELi2ELi4ELi2ELb1EEENS1_21CollectiveEpilogueBwdISA_SB_SD_Li256ELb0ELb0ELi2EEENS1_19SingleTileSchedulerILb0ELb0ELb0ELi128EEEEEEEEEvNT_6ParamsE$_ZN4cute3eso3ESOILb1ELb0EJNS_6LayoutINS_5tupleIJNS3_IJNS_1CILi8EEENS4_ILi1EEEEEEEEENS3_IJNS3_IJS6_NS4_ILi0EEEEEEEEEEENS_10ViewEngineINS_8smem_ptrIPN7cutlass10bfloat16_tEEEEEEEC2ERKSC_RKSJ_:
[----:B------:R-:W-:Y:S01]  /*8d70*/  ULDC UR24, c[0x0][0x20] ;  /* 0x0000080000187ab9 */ /* 0x000fe20000000800 */
[----:B------:R-:W-:Y:S01]  /*8d80*/  MOV R7, 0x0 ;  /* 0x0000000000077802 */ /* 0x000fe20000000f00 */
[----:B------:R-:W-:-:S09]  /*8d90*/  UIADD3 UR24, UR7, -UR24, URZ ;  /* 0x8000001807187290 */ /* 0x000fd2000fffe03f */
[----:B------:R1:W-:Y:S01]  /*8da0*/  STL.64 [UR24], R4 ;  /* 0x00000004ff007987 */ /* 0x0003e20008100a18 */
[----:B------:R-:W-:Y:S05]  /*8db0*/  RET.REL.NODEC R6 `(_ZN7cutlass13device_kernelIN5flash19enable_sm80_to_sm89INS1_16FlashAttnBwdSm80INS1_25CollectiveMainloopBwdSm80ILi2ELi2EN4cute5tupleIJNS5_1CILi64EEENS7_ILi128EEES8_EEENS_10bfloat16_tEfNS_4arch4Sm80ELb0ELb1ELb1ELb0ELb0ELb0ELb0ELb0ELi2ELi2ELi4ELi2ELb1EEENS1_21CollectiveEpilogueBwdISA_SB_SD_Li256ELb0ELb0ELi2EEENS1_19SingleTileSchedulerILb0ELb0ELb0ELi128EEEEEEEEEvNT_6ParamsE) ;  /* 0xffff724006007950 */ /* 0x000fea0003c3ffff */
        .type           $_ZN7cutlass13device_kernelIN5flash19enable_sm80_to_sm89INS1_16FlashAttnBwdSm80INS1_25CollectiveMainloopBwdSm80ILi2ELi2EN4cute5tupleIJNS5_1CILi64EEENS7_ILi128EEES8_EEENS_10bfloat16_tEfNS_4arch4Sm80ELb0ELb1ELb1ELb0ELb0ELb0ELb0ELb0ELi2ELi2ELi4ELi2ELb1EEENS1_21CollectiveEpilogueBwdISA_SB_SD_Li256ELb0ELb0ELi2EEENS1_19SingleTileSchedulerILb0ELb0ELb0ELi128EEEEEEEEEvNT_6ParamsE$_ZN4cute3eso3ESOILb1ELb0EJNS_6LayoutINS_5tupleIJNS3_IJNS_1CILi8EEENS4_ILi1EEEEEEEEENS3_IJNS3_IJS6_NS4_ILi0EEEEEEEEEEEiEEC2ERKSC_RKi,@function
        .size           $_ZN7cutlass13device_kernelIN5flash19enable_sm80_to_sm89INS1_16FlashAttnBwdSm80INS1_25CollectiveMainloopBwdSm80ILi2ELi2EN4cute5tupleIJNS5_1CILi64EEENS7_ILi128EEES8_EEENS_10bfloat16_tEfNS_4arch4Sm80ELb0ELb1ELb1ELb0ELb0ELb0ELb0ELb0ELi2ELi2ELi4ELi2ELb1EEENS1_21CollectiveEpilogueBwdISA_SB_SD_Li256ELb0ELb0ELi2EEENS1_19SingleTileSchedulerILb0ELb0ELb0ELi128EEEEEEEEEvNT_6ParamsE$_ZN4cute3eso3ESOILb1ELb0EJNS_6LayoutINS_5tupleIJNS3_IJNS_1CILi8EEENS4_ILi1EEEEEEEEENS3_IJNS3_IJS6_NS4_ILi0EEEEEEEEEEEiEEC2ERKSC_RKi,($_ZN7cutlass13device_kernelIN5flash19enable_sm80_to_sm89INS1_16FlashAttnBwdSm80INS1_25CollectiveMainloopBwdSm80ILi2ELi2EN4cute5tupleIJNS5_1CILi64EEENS7_ILi128EEES8_EEENS_10bfloat16_tEfNS_4arch4Sm80ELb0ELb1ELb1ELb0ELb0ELb0ELb0ELb0ELi2ELi2ELi4ELi2ELb1EEENS1_21CollectiveEpilogueBwdISA_SB_SD_Li256ELb0ELb0ELi2EEENS1_19SingleTileSchedulerILb0ELb0ELb0ELi128EEEEEEEEEvNT_6ParamsE$_ZN4cute3eso3ESOILb1ELb0EJNS_6LayoutINS_5tupleIJNS3_IJNS_1CILi8EEENS4_ILi1EEEEEEEEENS3_IJNS3_IJS6_NS4_ILi0EEEEEEEEEEElEEC2ERKSC_RKl - $_ZN7cutlass13device_kernelIN5flash19enable_sm80_to_sm89INS1_16FlashAttnBwdSm80INS1_25CollectiveMainloopBwdSm80ILi2ELi2EN4cute5tupleIJNS5_1CILi64EEENS7_ILi128EEES8_EEENS_10bfloat16_tEfNS_4arch4Sm80ELb0ELb1ELb1ELb0ELb0ELb0ELb0ELb0ELi2ELi2ELi4ELi2ELb1EEENS1_21CollectiveEpilogueBwdISA_SB_SD_Li256ELb0ELb0ELi2EEENS1_19SingleTileSchedulerILb0ELb0ELb0ELi128EEEEEEEEEvNT_6ParamsE$_ZN4cute3eso3ESOILb1ELb0EJNS_6LayoutINS_5tupleIJNS3_IJNS_1CILi8EEENS4_ILi1EEEEEEEEENS3_IJNS3_IJS6_NS4_ILi0EEEEEEEEEEEiEEC2ERKSC_RKi)
$_ZN7cutlass13device_kernelIN5flash19enable_sm80_to_sm89INS1_16FlashAttnBwdSm80INS1_25CollectiveMainloopBwdSm80ILi2ELi2EN4cute5tupleIJNS5_1CILi64EEENS7_ILi128EEES8_EEENS_10bfloat16_tEfNS_4arch4Sm80ELb0ELb1ELb1ELb0ELb0ELb0ELb0ELb0ELi2ELi2ELi4ELi2ELb1EEENS1_21CollectiveEpilogueBwdISA_SB_SD_Li256ELb0ELb0ELi2EEENS1_19SingleTileSchedulerILb0ELb0ELb0ELi128EEEEEEEEEvNT_6ParamsE$_ZN4cute3eso3ESOILb1ELb0EJNS_6LayoutINS_5tupleIJNS3_IJNS_1CILi8EEENS4_ILi1EEEEEEEEENS3_IJNS3_IJS6_NS4_ILi0EEEEEEEEEEEiEEC2ERKSC_RKi:
[----:B------:R-:W-:Y:S02]  /*8dc0*/  ULDC UR24, c[0x0][0x20] ;  /* 0x0000080000187ab9 */ /* 0x000fe40000000800 */
[----:B------:R-:W-:-:S09]  /*8dd0*/  UIADD3 UR24, UR7, -UR24, URZ ;  /* 0x8000001807187290 */ /* 0x000fd2000fffe03f */
[----:B------:R1:W-:Y:S02]  /*8de0*/  STL [UR24], R5 ;  /* 0x00000005ff007987 */ /* 0x0003e40008100818 */
[----:B-1----:R-:W-:-:S04]  /*8df0*/  MOV R5, 0x0 ;  /* 0x0000000000057802 */ /* 0x002fc80000000f00 */
[----:B------:R-:W-:Y:S05]  /*8e00*/  RET.REL.NODEC R4 `(_ZN7cutlass13device_kernelIN5flash19enable_sm80_to_sm89INS1_16FlashAttnBwdSm80INS1_25CollectiveMainloopBwdSm80ILi2ELi2EN4cute5tupleIJNS5_1CILi64EEENS7_ILi128EEES8_EEENS_10bfloat16_tEfNS_4arch4Sm80ELb0ELb1ELb1ELb0ELb0ELb0ELb0ELb0ELi2ELi2ELi4ELi2ELb1EEENS1_21CollectiveEpilogueBwdISA_SB_SD_Li256ELb0ELb0ELi2EEENS1_19SingleTileSchedulerILb0ELb0ELb0ELi128EEEEEEEEEvNT_6ParamsE) ;  /* 0xffff71f004007950 */ /* 0x000fea0003c3ffff */
        .type           $_ZN7cutlass13device_kernelIN5flash19enable_sm80_to_sm89INS1_16FlashAttnBwdSm80INS1_25CollectiveMainloopBwdSm80ILi2ELi2EN4cute5tupleIJNS5_1CILi64EEENS7_ILi128EEES8_EEENS_10bfloat16_tEfNS_4arch4Sm80ELb0ELb1ELb1ELb0ELb0ELb0ELb0ELb0ELi2ELi2ELi4ELi2ELb1EEENS1_21CollectiveEpilogueBwdISA_SB_SD_Li256ELb0ELb0ELi2EEENS1_19SingleTileSchedulerILb0ELb0ELb0ELi128EEEEEEEEEvNT_6ParamsE$_ZN4cute3eso3ESOILb1ELb0EJNS_6LayoutINS_5tupleIJNS3_IJNS_1CILi8EEENS4_ILi1EEEEEEEEENS3_IJNS3_IJS6_NS4_ILi0EEEEEEEEEEElEEC2ERKSC_RKl,@function
        .size           $_ZN7cutlass13device_kernelIN5flash19enable_sm80_to_sm89INS1_16FlashAttnBwdSm80INS1_25CollectiveMainloopBwdSm80ILi2ELi2EN4cute5tupleIJNS5_1CILi64EEENS7_ILi128EEES8_EEENS_10bfloat16_tEfNS_4arch4Sm80ELb0ELb1ELb1ELb0ELb0ELb0ELb0ELb0ELi2ELi2ELi4ELi2ELb1EEENS1_21CollectiveEpilogueBwdISA_SB_SD_Li256ELb0ELb0ELi2EEENS1_19SingleTileSchedulerILb0ELb0ELb0ELi128EEEEEEEEEvNT_6ParamsE$_ZN4cute3eso3ESOILb1ELb0EJNS_6LayoutINS_5tupleIJNS3_IJNS_1CILi8EEENS4_ILi1EEEEEEEEENS3_IJNS3_IJS6_NS4_ILi0EEEEEEEEEEElEEC2ERKSC_RKl,($_ZN7cutlass13device_kernelIN5flash19enable_sm80_to_sm89INS1_16FlashAttnBwdSm80INS1_25CollectiveMainloopBwdSm80ILi2ELi2EN4cute5tupleIJNS5_1CILi64EEENS7_ILi128EEES8_EEENS_10bfloat16_tEfNS_4arch4Sm80ELb0ELb1ELb1ELb0ELb0ELb0ELb0ELb0ELi2ELi2ELi4ELi2ELb1EEENS1_21CollectiveEpilogueBwdISA_SB_SD_Li256ELb0ELb0ELi2EEENS1_19SingleTileSchedulerILb0ELb0ELb0ELi128EEEEEEEEEvNT_6ParamsE$_ZN4cute3eso3ESOILb1ELb0EJNS_6LayoutINS_5tupleIJNS3_IJNS_1CILi8EEENS4_ILi1EEEEEENS4_ILi2EEES6_EEENS3_IJNS3_IJS6_NS4_ILi0EEEEEENS4_ILi2048EEESA_EEEEENS_10ViewEngineINS_8smem_ptrIPN7cutlass10bfloat16_tEEEEEEEC2ERKSE_RKSL_ - $_ZN7cutlass13device_kernelIN5flash19enable_sm80_to_sm89INS1_16FlashAttnBwdSm80INS1_25CollectiveMainloopBwdSm80ILi2ELi2EN4cute5tupleIJNS5_1CILi64EEENS7_ILi128EEES8_EEENS_10bfloat16_tEfNS_4arch4Sm80ELb0ELb1ELb1ELb0ELb0ELb0ELb0ELb0ELi2ELi2ELi4ELi2ELb1EEENS1_21CollectiveEpilogueBwdISA_SB_SD_Li256ELb0ELb0ELi2EEENS1_19SingleTileSchedulerILb0ELb0ELb0ELi128EEEEEEEEEvNT_6ParamsE$_ZN4cute3eso3ESOILb1ELb0EJNS_6LayoutINS_5tupleIJNS3_IJNS_1CILi8EEENS4_ILi1EEEEEEEEENS3_IJNS3_IJS6_NS4_ILi0EEEEEEEEEEElEEC2ERKSC_RKl)
$_ZN7cutlass13device_kernelIN5flash19enable_sm80_to_sm89INS1_16FlashAttnBwdSm80INS1_25CollectiveMainloopBwdSm80ILi2ELi2EN4cute5tupleIJNS5_1CILi64EEENS7_ILi128EEES8_EEENS_10bfloat16_tEfNS_4arch4Sm80ELb0ELb1ELb1ELb0ELb0ELb0ELb0ELb0ELi2ELi2ELi4ELi2ELb1EEENS1_21CollectiveEpilogueBwdISA_SB_SD_Li256ELb0ELb0ELi2EEENS1_19SingleTileSchedulerILb0ELb0ELb0ELi128EEEEEEEEEvNT_6ParamsE$_ZN4cute3eso3ESOILb1ELb0EJNS_6LayoutINS_5tupleIJNS3_IJNS_1CILi8EEENS4_ILi1EEEEEEEEENS3_IJNS3_IJS6_NS4_ILi0EEEEEEEEEEElEEC2ERKSC_RKl:
[----:B------:R-:W-:Y:S01]  /*8e10*/  ULDC UR24, c[0x0][0x20] ;  /* 0x0000080000187ab9 */ /* 0x000fe20000000800 */
[----:B------:R-:W-:Y:S01]  /*8e20*/  MOV R7, R5 ;  /* 0x0000000500077202 */ /* 0x000fe20000000f00 */
[----:B------:R-:W-:Y:S01]  /*8e30*/  UIADD3 UR24, UR7, -UR24, URZ ;  /* 0x8000001807187290 */ /* 0x000fe2000fffe03f */
[----:B------:R-:W-:-:S08]  /*8e40*/  MOV R5, 0x0 ;  /* 0x0000000000057802 */ /* 0x000fd00000000f00 */
[----:B------:R1:W-:Y:S01]  /*8e50*/  STL.64 [UR24], R6 ;  /* 0x00000006ff007987 */ /* 0x0003e20008100a18 */
[----:B------:R-:W-:Y:S05]  /*8e60*/  RET.REL.NODEC R4 `(_ZN7cutlass13device_kernelIN5flash19enable_sm80_to_sm89INS1_16FlashAttnBwdSm80INS1_25CollectiveMainloopBwdSm80ILi2ELi2EN4cute5tupleIJNS5_1CILi64EEENS7_ILi128EEES8_EEENS_10bfloat16_tEfNS_4arch4Sm80ELb0ELb1ELb1ELb0ELb0ELb0ELb0ELb0ELi2ELi2ELi4ELi2ELb1EEENS1_21CollectiveEpilogueBwdISA_SB_SD_Li256ELb0ELb0ELi2EEENS1_19SingleTileSchedulerILb0ELb0ELb0ELi128EEEEEEEEEvNT_6ParamsE) ;  /* 0xffff719004007950 */ /* 0x000fea0003c3ffff */
        .type           $_ZN7cutlass13device_kernelIN5flash19enable_sm80_to_sm89INS1_16FlashAttnBwdSm80INS1_25CollectiveMainloopBwdSm80ILi2ELi2EN4cute5tupleIJNS5_1CILi64EEENS7_ILi128EEES8_EEENS_10bfloat16_tEfNS_4arch4Sm80ELb0ELb1ELb1ELb0ELb0ELb0ELb0ELb0ELi2ELi2ELi4ELi2ELb1EEENS1_21CollectiveEpilogueBwdISA_SB_SD_Li256ELb0ELb0ELi2EEENS1_19SingleTileSchedulerILb0ELb0ELb0ELi128EEEEEEEEEvNT_6ParamsE$_ZN4cute3eso3ESOILb1ELb0EJNS_6LayoutINS_5tupleIJNS3_IJNS_1CILi8EEENS4_ILi1EEEEEENS4_ILi2EEES6_EEENS3_IJNS3_IJS6_NS4_ILi0EEEEEENS4_ILi2048EEESA_EEEEENS_10ViewEngineINS_8smem_ptrIPN7cutlass10bfloat16_tEEEEEEEC2ERKSE_RKSL_,@function
        .size           $_ZN7cutlass13device_kernelIN5flash19enable_sm80_to_sm89INS1_16FlashAttnBwdSm80INS1_25CollectiveMainloopBwdSm80ILi2ELi2EN4cute5tupleIJNS5_1CILi64EEENS7_ILi128EEES8_EEENS_10bfloat16_tEfNS_4arch4Sm80ELb0ELb1ELb1ELb0ELb0ELb0ELb0ELb0ELi2ELi2ELi4ELi2ELb1EEENS1_21CollectiveEpilogueBwdISA_SB_SD_Li256ELb0ELb0ELi2EEENS1_19SingleTileSchedulerILb0ELb0ELb0ELi128EEEEEEEEEvNT_6ParamsE$_ZN4cute3eso3ESOILb1ELb0EJNS_6LayoutINS_5tupleIJNS3_IJNS_1CILi8EEENS4_ILi1EEEEEENS4_ILi2EEES6_EEENS3_IJNS3_IJS6_NS4_ILi0EEEEEENS4_ILi2048EEESA_EEEEENS_10ViewEngineINS_8smem_ptrIPN7cutlass10bfloat16_tEEEEEEEC2ERKSE_RKSL_,($_ZN7cutlass13device_kernelIN5flash19enable_sm80_to_sm89INS1_16FlashAttnBwdSm80INS1_25CollectiveMainloopBwdSm80ILi2ELi2EN4cute5tupleIJNS5_1CILi64EEENS7_ILi128EEES8_EEENS_10bfloat16_tEfNS_4arch4Sm80ELb0ELb1ELb1ELb0ELb0ELb0ELb0ELb0ELi2ELi2ELi4ELi2ELb1EEENS1_21CollectiveEpilogueBwdISA_SB_SD_Li256ELb0ELb0ELi2EEENS1_19SingleTileSchedulerILb0ELb0ELb0ELi128EEEEEEEEEvNT_6ParamsE$_ZN4cute3eso3ESOILb1ELb0EJNS_6LayoutINS_5tupleIJNS3_IJNS_1CILi8EEENS4_ILi1EEEEEENS4_ILi2EEES6_EEENS3_IJNS3_IJS6_NS4_ILi0EEEEEENS4_ILi2048EEESA_EEEEEiEEC2ERKSE_RKi - $_ZN7cutlass13device_kernelIN5flash19enable_sm80_to_sm89INS1_16FlashAttnBwdSm80INS1_25CollectiveMainloopBwdSm80ILi2ELi2EN4cute5tupleIJNS5_1CILi64EEENS7_ILi128EEES8_EEENS_10bfloat16_tEfNS_4arch4Sm80ELb0ELb1ELb1ELb0ELb0ELb0ELb0ELb0ELi2ELi2ELi4ELi2ELb1EEENS1_21CollectiveEpilogueBwdISA_SB_SD_Li256ELb0ELb0ELi2EEENS1_19SingleTileSchedulerILb0ELb0ELb0ELi128EEEEEEEEEvNT_6ParamsE$_ZN4cute3eso3ESOILb1ELb0EJNS_6LayoutINS_5tupleIJNS3_IJNS_1CILi8EEENS4_ILi1EEEEEENS4_ILi2EEES6_EEENS3_IJNS3_IJS6_NS4_ILi0EEEEEENS4_ILi2048EEESA_EEEEENS_10ViewEngineINS_8smem_ptrIPN7cutlass10bfloat16_tEEEEEEEC2ERKSE_RKSL_)
$_ZN7cutlass13device_kernelIN5flash19enable_sm80_to_sm89INS1_16FlashAttnBwdSm80INS1_25CollectiveMainloopBwdSm80ILi2ELi2EN4cute5tupleIJNS5_1CILi64EEENS7_ILi128EEES8_EEENS_10bfloat16_tEfNS_4arch4Sm80ELb0ELb1ELb1ELb0ELb0ELb0ELb0ELb0ELi2ELi2ELi4ELi2ELb1EEENS1_21CollectiveEpilogueBwdISA_SB_SD_Li256ELb0ELb0ELi2EEENS1_19SingleTileSchedulerILb0ELb0ELb0ELi128EEEEEEEEEvNT_6ParamsE$_ZN4cute3eso3ESOILb1ELb0EJNS_6LayoutINS_5tupleIJNS3_IJNS_1CILi8EEENS4_ILi1EEEEEENS4_ILi2EEES6_EEENS3_IJNS3_IJS6_NS4_ILi0EEEEEENS4_ILi2048EEESA_EEEEENS_10ViewEngineINS_8smem_ptrIPN7cutlass10bfloat16_tEEEEEEEC2ERKSE_RKSL_:
[----:B------:R-:W-:Y:S01]  /*8e70*/  ULDC UR24, c[0x0][0x20] ;  /* 0x0000080000187ab9 */ /* 0x000fe20000000800 */
[----:B------:R-:W-:Y:S01]  /*8e80*/  MOV R7, 0x0 ;  /* 0x0000000000077802 */ /* 0x000fe20000000f00 */
[----:B------:R-:W-:-:S09]  /*8e90*/  UIADD3 UR24, UR7, -UR24, URZ ;  /* 0x8000001807187290 */ /* 0x000fd2000fffe03f */
[----:B------:R1:W-:Y:S01]  /*8ea0*/  STL.64 [UR24], R4 ;  /* 0x00000004ff007987 */ /* 0x0003e20008100a18 */
[----:B------:R-:W-:Y:S05]  /*8eb0*/  RET.REL.NODEC R6 `(_ZN7cutlass13device_kernelIN5flash19enable_sm80_to_sm89INS1_16FlashAttnBwdSm80INS1_25CollectiveMainloopBwdSm80ILi2ELi2EN4cute5tupleIJNS5_1CILi64EEENS7_ILi128EEES8_EEENS_10bfloat16_tEfNS_4arch4Sm80ELb0ELb1ELb1ELb0ELb0ELb0ELb0ELb0ELi2ELi2ELi4ELi2ELb1EEENS1_21CollectiveEpilogueBwdISA_SB_SD_Li256ELb0ELb0ELi2EEENS1_19SingleTileSchedulerILb0ELb0ELb0ELi128EEEEEEEEEvNT_6ParamsE) ;  /* 0xffff714006007950 */ /* 0x000fea0003c3ffff */
        .type           $_ZN7cutlass13device_kernelIN5flash19enable_sm80_to_sm89INS1_16FlashAttnBwdSm80INS1_25CollectiveMainloopBwdSm80ILi2ELi2EN4cute5tupleIJNS5_1CILi64EEENS7_ILi128EEES8_EEENS_10bfloat16_tEfNS_4arch4Sm80ELb0ELb1ELb1ELb0ELb0ELb0ELb0ELb0ELi2ELi2ELi4ELi2ELb1EEENS1_21CollectiveEpilogueBwdISA_SB_SD_Li256ELb0ELb0ELi2EEENS1_19SingleTileSchedulerILb0ELb0ELb0ELi128EEEEEEEEEvNT_6ParamsE$_ZN4cute3eso3ESOILb1ELb0EJNS_6LayoutINS_5tupleIJNS3_IJNS_1CILi8EEENS4_ILi1EEEEEENS4_ILi2EEES6_EEENS3_IJNS3_IJS6_NS4_ILi0EEEEEENS4_ILi2048EEESA_EEEEEiEEC2ERKSE_RKi,@function
        .size           $_ZN7cutlass13device_kernelIN5flash19enable_sm80_to_sm89INS1_16FlashAttnBwdSm80INS1_25CollectiveMainloopBwdSm80ILi2ELi2EN4cute5tupleIJNS5_1CILi64EEENS7_ILi128EEES8_EEENS_10bfloat16_tEfNS_4arch4Sm80ELb0ELb1ELb1ELb0ELb0ELb0ELb0ELb0ELi2ELi2ELi4ELi2ELb1EEENS1_21CollectiveEpilogueBwdISA_SB_SD_Li256ELb0ELb0ELi2EEENS1_19SingleTileSchedulerILb0ELb0ELb0ELi128EEEEEEEEEvNT_6ParamsE$_ZN4cute3eso3ESOILb1ELb0EJNS_6LayoutINS_5tupleIJNS3_IJNS_1CILi8EEENS4_ILi1EEEEEENS4_ILi2EEES6_EEENS3_IJNS3_IJS6_NS4_ILi0EEEEEENS4_ILi2048EEESA_EEEEEiEEC2ERKSE_RKi,($_ZN7cutlass13device_kernelIN5flash19enable_sm80_to_sm89INS1_16FlashAttnBwdSm80INS1_25CollectiveMainloopBwdSm80ILi2ELi2EN4cute5tupleIJNS5_1CILi64EEENS7_ILi128EEES8_EEENS_10bfloat16_tEfNS_4arch4Sm80ELb0ELb1ELb1ELb0ELb0ELb0ELb0ELb0ELi2ELi2ELi4ELi2ELb1EEENS1_21CollectiveEpilogueBwdISA_SB_SD_Li256ELb0ELb0ELi2EEENS1_19SingleTileSchedulerILb0ELb0ELb0ELi128EEEEEEEEEvNT_6ParamsE$_ZN4cute5tupleIJNS0_IJNS0_IJNS_1CILi8EEENS1_ILi1EEEEEENS1_ILi2EEES3_EEENS0_IJNS0_IJS3_NS1_ILi0EEEEEElS7_EEEEEC2ERKS6_RKS9_ - $_ZN7cutlass13device_kernelIN5flash19enable_sm80_to_sm89INS1_16FlashAttnBwdSm80INS1_25CollectiveMainloopBwdSm80ILi2ELi2EN4cute5tupleIJNS5_1CILi64EEENS7_ILi128EEES8_EEENS_10bfloat16_tEfNS_4arch4Sm80ELb0ELb1ELb1ELb0ELb0ELb0ELb0ELb0ELi2ELi2ELi4ELi2ELb1EEENS1_21CollectiveEpilogueBwdISA_SB_SD_Li256ELb0ELb0ELi2EEENS1_19SingleTileSchedulerILb0ELb0ELb0ELi128EEEEEEEEEvNT_6ParamsE$_ZN4cute3eso3ESOILb1ELb0EJNS_6LayoutINS_5tupleIJNS3_IJNS_1CILi8EEENS4_ILi1EEEEEENS4_ILi2EEES6_EEENS3_IJNS3_IJS6_NS4_ILi0EEEEEENS4_ILi2048EEESA_EEEEEiEEC2ERKSE_RKi)
$_ZN7cutlass13device_kernelIN5flash19enable_sm80_to_sm89INS1_16FlashAttnBwdSm80INS1_25CollectiveMainloopBwdSm80ILi2ELi2EN4cute5tupleIJNS5_1CILi64EEENS7_ILi128EEES8_EEENS_10bfloat16_tEfNS_4arch4Sm80ELb0ELb1ELb1ELb0ELb0ELb0ELb0ELb0ELi2ELi2ELi4ELi2ELb1EEENS1_21CollectiveEpilogueBwdISA_SB_SD_Li256ELb0ELb0ELi2EEENS1_19SingleTileSchedulerILb0ELb0ELb0ELi128EEEEEEEEEvNT_6ParamsE$_ZN4cute3eso3ESOILb1ELb0EJNS_6LayoutINS_5tupleIJNS3_IJNS_1CILi8EEENS4_ILi1EEEEEENS4_ILi2EEES6_EEENS3_IJNS3_IJS6_NS4_ILi0EEEEEENS4_ILi2048EEESA_EEEEEiEEC2ERKSE_RKi:
[----:B------:R-:W-:Y:S02]  /*8ec0*/  ULDC UR24, c[0x0][0x20] ;  /* 0x0000080000187ab9 */ /* 0x000fe40000000800 */
[----:B------:R-:W-:-:S09]  /*8ed0*/  UIADD3 UR24, UR7, -UR24, URZ ;  /* 0x8000001807187290 */ /* 0x000fd2000fffe03f */
[----:B------:R1:W-:Y:S02]  /*8ee0*/  STL [UR24], R5 ;  /* 0x00000005ff007987 */ /* 0x0003e40008100818 */
[----:B-1----:R-:W-:-:S04]  /*8ef0*/  MOV R5, 0x0 ;  /* 0x0000000000057802 */ /* 0x002fc80000000f00 */
[----:B------:R-:W-:Y:S05]  /*8f00*/  RET.REL.NODEC R4 `(_ZN7cutlass13device_kernelIN5flash19enable_sm80_to_sm89INS1_16FlashAttnBwdSm80INS1_25CollectiveMainloopBwdSm80ILi2ELi2EN4cute5tupleIJNS5_1CILi64EEENS7_ILi128EEES8_EEENS_10bfloat16_tEfNS_4arch4Sm80ELb0ELb1ELb1ELb0ELb0ELb0ELb0ELb0ELi2ELi2ELi4ELi2ELb1EEENS1_21CollectiveEpilogueBwdISA_SB_SD_Li256ELb0ELb0ELi2EEENS1_19SingleTileSchedulerILb0ELb0ELb0ELi128EEEEEEEEEvNT_6ParamsE) ;  /* 0xffff70f004007950 */ /* 0x000fea0003c3ffff */
        .type           $_ZN7cutlass13device_kernelIN5flash19enable_sm80_to_sm89INS1_16FlashAttnBwdSm80INS1_25CollectiveMainloopBwdSm80ILi2ELi2EN4cute5tupleIJNS5_1CILi64EEENS7_ILi128EEES8_EEENS_10bfloat16_tEfNS_4arch4Sm80ELb0ELb1ELb1ELb0ELb0ELb0ELb0ELb0ELi2ELi2ELi4ELi2ELb1EEENS1_21CollectiveEpilogueBwdISA_SB_SD_Li256ELb0ELb0ELi2EEENS1_19SingleTileSchedulerILb0ELb0ELb0ELi128EEEEEEEEEvNT_6ParamsE$_ZN4cute5tupleIJNS0_IJNS0_IJNS_1CILi8EEENS1_ILi1EEEEEENS1_ILi2EEES3_EEENS0_IJNS0_IJS3_NS1_ILi0EEEEEElS7_EEEEEC2ERKS6_RKS9_,@function
        .size           $_ZN7cutlass13device_kernelIN5flash19enable_sm80_to_sm89INS1_16FlashAttnBwdSm80INS1_25CollectiveMainloopBwdSm80ILi2ELi2EN4cute5tupleIJNS5_1CILi64EEENS7_ILi128EEES8_EEENS_10bfloat16_tEfNS_4arch4Sm80ELb0ELb1ELb1ELb0ELb0ELb0ELb0ELb0ELi2ELi2ELi4ELi2ELb1EEENS1_21CollectiveEpilogueBwdISA_SB_SD_Li256ELb0ELb0ELi2EEENS1_19SingleTileSchedulerILb0ELb0ELb0ELi128EEEEEEEEEvNT_6ParamsE$_ZN4cute5tupleIJNS0_IJNS0_IJNS_1CILi8EEENS1_ILi1EEEEEENS1_ILi2EEES3_EEENS0_IJNS0_IJS3_NS1_ILi0EEEEEElS7_EEEEEC2ERKS6_RKS9_,($_ZN7cutlass13device_kernelIN5flash19enable_sm80_to_sm89INS1_16FlashAttnBwdSm80INS1_25CollectiveMainloopBwdSm80ILi2ELi2EN4cute5tupleIJNS5_1CILi64EEENS7_ILi128EEES8_EEENS_10bfloat16_tEfNS_4arch4Sm80ELb0ELb1ELb1ELb0ELb0ELb0ELb0ELb0ELi2ELi2ELi4ELi2ELb1EEENS1_21CollectiveEpilogueBwdISA_SB_SD_Li256ELb0ELb0ELi2EEENS1_19SingleTileSchedulerILb0ELb0ELb0ELi128EEEEEEEEEvNT_6ParamsE$_ZN4cute5tupleIJNS_15ArithmeticTupleIJNS_1CILi0EEEiEEEEEC2ERKS4_ - $_ZN7cutlass13device_kernelIN5flash19enable_sm80_to_sm89INS1_16FlashAttnBwdSm80INS1_25CollectiveMainloopBwdSm80ILi2ELi2EN4cute5tupleIJNS5_1CILi64EEENS7_ILi128EEES8_EEENS_10bfloat16_tEfNS_4arch4Sm80ELb0ELb1ELb1ELb0ELb0ELb0ELb0ELb0ELi2ELi2ELi4ELi2ELb1EEENS1_21CollectiveEpilogueBwdISA_SB_SD_Li256ELb0ELb0ELi2EEENS1_19SingleTileSchedulerILb0ELb0ELb0ELi128EEEEEEEEEvNT_6ParamsE$_ZN4cute5tupleIJNS0_IJNS0_IJNS_1CILi8EEENS1_ILi1EEEEEENS1_ILi2EEES3_EEENS0_IJNS0_IJS3_NS1_ILi0EEEEEElS7_EEEEEC2ERKS6_RKS9_)
$_ZN7cutlass13device_kernelIN5flash19enable_sm80_to_sm89INS1_16FlashAttnBwdSm80INS1_25CollectiveMainloopBwdSm80ILi2ELi2EN4cute5tupleIJNS5_1CILi64EEENS7_ILi128EEES8_EEENS_10bfloat16_tEfNS_4arch4Sm80ELb0ELb1ELb1ELb0ELb0ELb0ELb0ELb0ELi2ELi2ELi4ELi2ELb1EEENS1_21CollectiveEpilogueBwdISA_SB_SD_Li256ELb0ELb0ELi2EEENS1_19SingleTileSchedulerILb0ELb0ELb0ELi128EEEEEEEEEvNT_6ParamsE$_ZN4cute5tupleIJNS0_IJNS0_IJNS_1CILi8EEENS1_ILi1EEEEEENS1_ILi2EEES3_EEENS0_IJNS0_IJS3_NS1_ILi0EEEEEElS7_EEEEEC2ERKS6_RKS9_:
[----:B------:R-:W-:Y:S02]  /*8f10*/  MOV R8, 0x8f30 ;  /* 0x00008f3000087802 */ /* 0x000fe40000000f00 */
[----:B------:R-:W-:Y:S05]  /*8f20*/  CALL.REL.NOINC `($_ZN7cutlass13device_kernelIN5flash19enable_sm80_to_sm89INS1_16FlashAttnBwdSm80INS1_25CollectiveMainloopBwdSm80ILi2ELi2EN4cute5tupleIJNS5_1CILi64EEENS7_ILi128EEES8_EEENS_10bfloat16_tEfNS_4arch4Sm80ELb0ELb1ELb1ELb0ELb0ELb0ELb0ELb0ELi2ELi2ELi4ELi2ELb1EEENS1_21CollectiveEpilogueBwdISA_SB_SD_Li256ELb0ELb0ELi2EEENS1_19SingleTileSchedulerILb0ELb0ELb0ELi128EEEEEEEEEvNT_6ParamsE$_ZN4cute3eso3ESOILb1ELb0EJNS_5tupleIJNS2_IJNS_1CILi8EEENS3_ILi1EEEEEENS3_ILi2EEES5_EEENS2_IJNS2_IJS5_NS3_ILi0EEEEEElS9_EEEEEC2ERKS8_RKSB_) ;  /* 0xfffffb2000007944 */ /* 0x000fea0003c3ffff */
[----:B------:R-:W-:-:S04]  /*8f30*/  MOV R7, 0x0 ;  /* 0x0000000000077802 */ /* 0x000fc80000000f00 */
[----:B------:R-:W-:Y:S05]  /*8f40*/  RET.REL.NODEC R6 `(_ZN7cutlass13device_kernelIN5flash19enable_sm80_to_sm89INS1_16FlashAttnBwdSm80INS1_25CollectiveMainloopBwdSm80ILi2ELi2EN4cute5tupleIJNS5_1CILi64EEENS7_ILi128EEES8_EEENS_10bfloat16_tEfNS_4arch4Sm80ELb0ELb1ELb1ELb0ELb0ELb0ELb0ELb0ELi2ELi2ELi4ELi2ELb1EEENS1_21CollectiveEpilogueBwdISA_SB_SD_Li256ELb0ELb0ELi2EEENS1_19SingleTileSchedulerILb0ELb0ELb0ELi128EEEEEEEEEvNT_6ParamsE) ;  /* 0xffff70b006007950 */ /* 0x000fea0003c3ffff */
        .type           $_ZN7cutlass13device_kernelIN5flash19enable_sm80_to_sm89INS1_16FlashAttnBwdSm80INS1_25CollectiveMainloopBwdSm80ILi2ELi2EN4cute5tupleIJNS5_1CILi64EEENS7_ILi128EEES8_EEENS_10bfloat16_tEfNS_4arch4Sm80ELb0ELb1ELb1ELb0ELb0ELb0ELb0ELb0ELi2ELi2ELi4ELi2ELb1EEENS1_21CollectiveEpilogueBwdISA_SB_SD_Li256ELb0ELb0ELi2EEENS1_19SingleTileSchedulerILb0ELb0ELb0ELi128EEEEEEEEEvNT_6ParamsE$_ZN4cute5tupleIJNS_15ArithmeticTupleIJNS_1CILi0EEEiEEEEEC2ERKS4_,@function
        .size           $_ZN7cutlass13device_kernelIN5flash19enable_sm80_to_sm89INS1_16FlashAttnBwdSm80INS1_25CollectiveMainloopBwdSm80ILi2ELi2EN4cute5tupleIJNS5_1CILi64EEENS7_ILi128EEES8_EEENS_10bfloat16_tEfNS_4arch4Sm80ELb0ELb1ELb1ELb0ELb0ELb0ELb0ELb0ELi2ELi2ELi4ELi2ELb1EEENS1_21CollectiveEpilogueBwdISA_SB_SD_Li256ELb0ELb0ELi2EEENS1_19SingleTileSchedulerILb0ELb0ELb0ELi128EEEEEEEEEvNT_6ParamsE$_ZN4cute5tupleIJNS_15ArithmeticTupleIJNS_1CILi0EEEiEEEEEC2ERKS4_,($_ZN7cutlass13device_kernelIN5flash19enable_sm80_to_sm89INS1_16FlashAttnBwdSm80INS1_25CollectiveMainloopBwdSm80ILi2ELi2EN4cute5tupleIJNS5_1CILi64EEENS7_ILi128EEES8_EEENS_10bfloat16_tEfNS_4arch4Sm80ELb0ELb1ELb1ELb0ELb0ELb0ELb0ELb0ELi2ELi2ELi4ELi2ELb1EEENS1_21CollectiveEpilogueBwdISA_SB_SD_Li256ELb0ELb0ELi2EEENS1_19SingleTileSchedulerILb0ELb0ELb0ELi128EEEEEEEEEvNT_6ParamsE$_ZN4cute5tupleIJNS_15ArithmeticTupleIJiEEEEEC2ERKS2_ - $_ZN7cutlass13device_kernelIN5flash19enable_sm80_to_sm89INS1_16FlashAttnBwdSm80INS1_25CollectiveMainloopBwdSm80ILi2ELi2EN4cute5tupleIJNS5_1CILi64EEENS7_ILi128EEES8_EEENS_10bfloat16_tEfNS_4arch4Sm80ELb0ELb1ELb1ELb0ELb0ELb0ELb0ELb0ELi2ELi2ELi4ELi2ELb1EEENS1_21CollectiveEpilogueBwdISA_SB_SD_Li256ELb0ELb0ELi2EEENS1_19SingleTileSchedulerILb0ELb0ELb0ELi128EEEEEEEEEvNT_6ParamsE$_ZN4cute5tupleIJNS_15ArithmeticTupleIJNS_1CILi0EEEiEEEEEC2ERKS4_)
$_ZN7cutlass13device_kernelIN5flash19enable_sm80_to_sm89INS1_16FlashAttnBwdSm80INS1_25CollectiveMainloopBwdSm80ILi2ELi2EN4cute5tupleIJNS5_1CILi64EEENS7_ILi128EEES8_EEENS_10bfloat16_tEfNS_4arch4Sm80ELb0ELb1ELb1ELb0ELb0ELb0ELb0ELb0ELi2ELi2ELi4ELi2ELb1EEENS1_21CollectiveEpilogueBwdISA_SB_SD_Li256ELb0ELb0ELi2EEENS1_19SingleTileSchedulerILb0ELb0ELb0ELi128EEEEEEEEEvNT_6ParamsE$_ZN4cute5tupleIJNS_15ArithmeticTupleIJNS_1CILi0EEEiEEEEEC2ERKS4_:
[----:B------:R-:W-:Y:S02]  /*8f50*/  MOV R4, 0x8f70 ;  /* 0x00008f7000047802 */ /* 0x000fe40000000f00 */
[----:B------:R-:W-:Y:S05]  /*8f60*/  CALL.REL.NOINC `($_ZN7cutlass13device_kernelIN5flash19enable_sm80_to_sm89INS1_16FlashAttnBwdSm80INS1_25CollectiveMainloopBwdSm80ILi2ELi2EN4cute5tupleIJNS5_1CILi64EEENS7_ILi128EEES8_EEENS_10bfloat16_tEfNS_4arch4Sm80ELb0ELb1ELb1ELb0ELb0ELb0ELb0ELb0ELi2ELi2ELi4ELi2ELb1EEENS1_21CollectiveEpilogueBwdISA_SB_SD_Li256ELb0ELb0ELi2EEENS1_19SingleTileSchedulerILb0ELb0ELb0ELi128EEEEEEEEEvNT_6ParamsE$_ZN4cute3eso3ESOILb0ELb1EJNS_15ArithmeticTupleIJNS_1CILi0EEEiEEEEEC2ERKS5_) ;  /* 0xfffff41000007944 */ /* 0x000fea0003c3ffff */
[----:B------:R-:W-:-:S04]  /*8f70*/  MOV R9, 0x0 ;  /* 0x0000000000097802 */ /* 0x000fc80000000f00 */
[----:B------:R-:W-:Y:S05]  /*8f80*/  RET.REL.NODEC R8 `(_ZN7cutlass13device_kernelIN5flash19enable_sm80_to_sm89INS1_16FlashAttnBwdSm80INS1_25CollectiveMainloopBwdSm80ILi2ELi2EN4cute5tupleIJNS5_1CILi64EEENS7_ILi128EEES8_EEENS_10bfloat16_tEfNS_4arch4Sm80ELb0ELb1ELb1ELb0ELb0ELb0ELb0ELb0ELi2ELi2ELi4ELi2ELb1EEENS1_21CollectiveEpilogueBwdISA_SB_SD_Li256ELb0ELb0ELi2EEENS1_19SingleTileSchedulerILb0ELb0ELb0ELi128EEEEEEEEEvNT_6ParamsE) ;  /* 0xffff707008007950 */ /* 0x000fea0003c3ffff */
        .type           $_ZN7cutlass13device_kernelIN5flash19enable_sm80_to_sm89INS1_16FlashAttnBwdSm80INS1_25CollectiveMainloopBwdSm80ILi2ELi2EN4cute5tupleIJNS5_1CILi64EEENS7_ILi128EEES8_EEENS_10bfloat16_tEfNS_4arch4Sm80ELb0ELb1ELb1ELb0ELb0ELb0ELb0ELb0ELi2ELi2ELi4ELi2ELb1EEENS1_21CollectiveEpilogueBwdISA_SB_SD_Li256ELb0ELb0ELi2EEENS1_19SingleTileSchedulerILb0ELb0ELb0ELi128EEEEEEEEEvNT_6ParamsE$_ZN4cute5tupleIJNS_15ArithmeticTupleIJiEEEEEC2ERKS2_,@function
        .size           $_ZN7cutlass13device_kernelIN5flash19enable_sm80_to_sm89INS1_16FlashAttnBwdSm80INS1_25CollectiveMainloopBwdSm80ILi2ELi2EN4cute5tupleIJNS5_1CILi64EEENS7_ILi128EEES8_EEENS_10bfloat16_tEfNS_4arch4Sm80ELb0ELb1ELb1ELb0ELb0ELb0ELb0ELb0ELi2ELi2ELi4ELi2ELb1EEENS1_21CollectiveEpilogueBwdISA_SB_SD_Li256ELb0ELb0ELi2EEENS1_19SingleTileSchedulerILb0ELb0ELb0ELi128EEEEEEEEEvNT_6ParamsE$_ZN4cute5tupleIJNS_15ArithmeticTupleIJiEEEEEC2ERKS2_,($_ZN7cutlass13device_kernelIN5flash19enable_sm80_to_sm89INS1_16FlashAttnBwdSm80INS1_25CollectiveMainloopBwdSm80ILi2ELi2EN4cute5tupleIJNS5_1CILi64EEENS7_ILi128EEES8_EEENS_10bfloat16_tEfNS_4arch4Sm80ELb0ELb1ELb1ELb0ELb0ELb0ELb0ELb0ELi2ELi2ELi4ELi2ELb1EEENS1_21CollectiveEpilogueBwdISA_SB_SD_Li256ELb0ELb0ELi2EEENS1_19SingleTileSchedulerILb0ELb0ELb0ELi128EEEEEEEEEvNT_6ParamsE$_ZN4cute5tupleIJNS_15ArithmeticTupleIJiiEEEEEC2ERKS2_ - $_ZN7cutlass13device_kernelIN5flash19enable_sm80_to_sm89INS1_16FlashAttnBwdSm80INS1_25CollectiveMainloopBwdSm80ILi2ELi2EN4cute5tupleIJNS5_1CILi64EEENS7_ILi128EEES8_EEENS_10bfloat16_tEfNS_4arch4Sm80ELb0ELb1ELb1ELb0ELb0ELb0ELb0ELb0ELi2ELi2ELi4ELi2ELb1EEENS1_21CollectiveEpilogueBwdISA_SB_SD_Li256ELb0ELb0ELi2EEENS1_19SingleTileSchedulerILb0ELb0ELb0ELi128EEEEEEEEEvNT_6ParamsE$_ZN4cute5tupleIJNS_15ArithmeticTupleIJiEEEEEC2ERKS2_)
$_ZN7cutlass13device_kernelIN5flash19enable_sm80_to_sm89INS1_16FlashAttnBwdSm80INS1_25CollectiveMainloopBwdSm80ILi2ELi2EN4cute5tupleIJNS5_1CILi64EEENS7_ILi128EEES8_EEENS_10bfloat16_tEfNS_4arch4Sm80ELb0ELb1ELb1ELb0ELb0ELb0ELb0ELb0ELi2ELi2ELi4ELi2ELb1EEENS1_21CollectiveEpilogueBwdISA_SB_SD_Li256ELb0ELb0ELi2EEENS1_19SingleTileSchedulerILb0ELb0ELb0ELi128EEEEEEEEEvNT_6ParamsE$_ZN4cute5tupleIJNS_15ArithmeticTupleIJiEEEEEC2ERKS2_:
[----:B------:R-:W-:Y:S02]  /*8f90*/  MOV R4, 0x8fb0 ;  /* 0x00008fb000047802 */ /* 0x000fe40000000f00 */
[----:B------:R-:W-:Y:S05]  /*8fa0*/  CALL.REL.NOINC `($_ZN7cutlass13device_kernelIN5flash19enable_sm80_to_sm89INS1_16FlashAttnBwdSm80INS1_25CollectiveMainloopBwdSm80ILi2ELi2EN4cute5tupleIJNS5_1CILi64EEENS7_ILi128EEES8_EEENS_10bfloat16_tEfNS_4arch4Sm80ELb0ELb1ELb1ELb0ELb0ELb0ELb0ELb0ELi2ELi2ELi4ELi2ELb1EEENS1_21CollectiveEpilogueBwdISA_SB_SD_Li256ELb0ELb0ELi2EEENS1_19SingleTileSchedulerILb0ELb0ELb0ELi128EEEEEEEEEvNT_6ParamsE$_ZN4cute3eso3ESOILb0ELb1EJNS_15ArithmeticTupleIJiEEEEEC2ERKS3_) ;  /* 0xfffff42000007944 */ /* 0x000fea0003c3ffff */
[----:B------:R-:W-:Y:S02]  /*8fb0*/  MOV R4, R6 ;  /* 0x0000000600047202 */ /* 0x000fe40000000f00 */
[----:B------:R-:W-:-:S04]  /*8fc0*/  MOV R5, 0x0 ;  /* 0x0000000000057802 */ /* 0x000fc80000000f00 */
[----:B------:R-:W-:Y:S05]  /*8fd0*/  RET.REL.NODEC R4 `(_ZN7cutlass13device_kernelIN5flash19enable_sm80_to_sm89INS1_16FlashAttnBwdSm80INS1_25CollectiveMainloopBwdSm80ILi2ELi2EN4cute5tupleIJNS5_1CILi64EEENS7_ILi128EEES8_EEENS_10bfloat16_tEfNS_4arch4Sm80ELb0ELb1ELb1ELb0ELb0ELb0ELb0ELb0ELi2ELi2ELi4ELi2ELb1EEENS1_21CollectiveEpilogueBwdISA_SB_SD_Li256ELb0ELb0ELi2EEENS1_19SingleTileSchedulerILb0ELb0ELb0ELi128EEEEEEEEEvNT_6ParamsE) ;  /* 0xffff702004007950 */ /* 0x000fea0003c3ffff */
        .type           $_ZN7cutlass13device_kernelIN5flash19enable_sm80_to_sm89INS1_16FlashAttnBwdSm80INS1_25CollectiveMainloopBwdSm80ILi2ELi2EN4cute5tupleIJNS5_1CILi64EEENS7_ILi128EEES8_EEENS_10bfloat16_tEfNS_4arch4Sm80ELb0ELb1ELb1ELb0ELb0ELb0ELb0ELb0ELi2ELi2ELi4ELi2ELb1EEENS1_21CollectiveEpilogueBwdISA_SB_SD_Li256ELb0ELb0ELi2EEENS1_19SingleTileSchedulerILb0ELb0ELb0ELi128EEEEEEEEEvNT_6ParamsE$_ZN4cute5tupleIJNS_15ArithmeticTupleIJiiEEEEEC2ERKS2_,@function
        .size           $_ZN7cutlass13device_kernelIN5flash19enable_sm80_to_sm89INS1_16FlashAttnBwdSm80INS1_25CollectiveMainloopBwdSm80ILi2ELi2EN4cute5tupleIJNS5_1CILi64EEENS7_ILi128EEES8_EEENS_10bfloat16_tEfNS_4arch4Sm80ELb0ELb1ELb1ELb0ELb0ELb0ELb0ELb0ELi2ELi2ELi4ELi2ELb1EEENS1_21CollectiveEpilogueBwdISA_SB_SD_Li256ELb0ELb0ELi2EEENS1_19SingleTileSchedulerILb0ELb0ELb0ELi128EEEEEEEEEvNT_6ParamsE$_ZN4cute5tupleIJNS_15ArithmeticTupleIJiiEEEEEC2ERKS2_,($_ZN7cutlass13device_kernelIN5flash19enable_sm80_to_sm89INS1_16FlashAttnBwdSm80INS1_25CollectiveMainloopBwdSm80ILi2ELi2EN4cute5tupleIJNS5_1CILi64EEENS7_ILi128EEES8_EEENS_10bfloat16_tEfNS_4arch4Sm80ELb0ELb1ELb1ELb0ELb0ELb0ELb0ELb0ELi2ELi2ELi4ELi2ELb1EEENS1_21CollectiveEpilogueBwdISA_SB_SD_Li256ELb0ELb0ELi2EEENS1_19SingleTileSchedulerILb0ELb0ELb0ELi128EEEEEEEEEvNT_6ParamsE$_ZN4cute5tupleIJNS_15ArithmeticTupleIJiiEEEiiiEEC2ERKS2_RKiS7_S7_ - $_ZN7cutlass13device_kernelIN5flash19enable_sm80_to_sm89INS1_16FlashAttnBwdSm80INS1_25CollectiveMainloopBwdSm80ILi2ELi2EN4cute5tupleIJNS5_1CILi64EEENS7_ILi128EEES8_EEENS_10bfloat16_tEfNS_4arch4Sm80ELb0ELb1ELb1ELb0ELb0ELb0ELb0ELb0ELi2ELi2ELi4ELi2ELb1EEENS1_21CollectiveEpilogueBwdISA_SB_SD_Li256ELb0ELb0ELi2EEENS1_19SingleTileSchedulerILb0ELb0ELb0ELi128EEEEEEEEEvNT_6ParamsE$_ZN4cute5tupleIJNS_15ArithmeticTupleIJiiEEEEEC2ERKS2_)
$_ZN7cutlass13device_kernelIN5flash19enable_sm80_to_sm89INS1_16FlashAttnBwdSm80INS1_25CollectiveMainloopBwdSm80ILi2ELi2EN4cute5tupleIJNS5_1CILi64EEENS7_ILi128EEES8_EEENS_10bfloat16_tEfNS_4arch4Sm80ELb0ELb1ELb1ELb0ELb0ELb0ELb0ELb0ELi2ELi2ELi4ELi2ELb1EEENS1_21CollectiveEpilogueBwdISA_SB_SD_Li256ELb0ELb0ELi2EEENS1_19SingleTileSchedulerILb0ELb0ELb0ELi128EEEEEEEEEvNT_6ParamsE$_ZN4cute5tupleIJNS_15ArithmeticTupleIJiiEEEEEC2ERKS2_:
[----:B------:R-:W-:Y:S02]  /*8fe0*/  MOV R6, 0x9000 ;  /* 0x0000900000067802 */ /* 0x000fe40000000f00 */
[----:B------:R-:W-:Y:S05]  /*8ff0*/  CALL.REL.NOINC `($_ZN7cutlass13device_kernelIN5flash19enable_sm80_to_sm89INS1_16FlashAttnBwdSm80INS1_25CollectiveMainloopBwdSm80ILi2ELi2EN4cute5tupleIJNS5_1CILi64EEENS7_ILi128EEES8_EEENS_10bfloat16_tEfNS_4arch4Sm80ELb0ELb1ELb1ELb0ELb0ELb0ELb0ELb0ELi2ELi2ELi4ELi2ELb1EEENS1_21CollectiveEpilogueBwdISA_SB_SD_Li256ELb0ELb0ELi2EEENS1_19SingleTileSchedulerILb0ELb0ELb0ELi128EEEEEEEEEvNT_6ParamsE$_ZN4cute3eso3ESOILb0ELb1EJNS_15ArithmeticTupleIJiiEEEEEC2ERKS3_) ;  /* 0xfffff42000007944 */ /* 0x000fea0003c3ffff */
[----:B------:R-:W-:-:S04]  /*9000*/  MOV R9, 0x0 ;  /* 0x0000000000097802 */ /* 0x000fc80000000f00 */
[----:B------:R-:W-:Y:S05]  /*9010*/  RET.REL.NODEC R8 `(_ZN7cutlass13device_kernelIN5flash19enable_sm80_to_sm89INS1_16FlashAttnBwdSm80INS1_25CollectiveMainloopBwdSm80ILi2ELi2EN4cute5tupleIJNS5_1CILi64EEENS7_ILi128EEES8_EEENS_10bfloat16_tEfNS_4arch4Sm80ELb0ELb1ELb1ELb0ELb0ELb0ELb0ELb0ELi2ELi2ELi4ELi2ELb1EEENS1_21CollectiveEpilogueBwdISA_SB_SD_Li256ELb0ELb0ELi2EEENS1_19SingleTileSchedulerILb0ELb0ELb0ELi128EEEEEEEEEvNT_6ParamsE) ;  /* 0xffff6fe008007950 */ /* 0x000fea0003c3ffff */
        .type           $_ZN7cutlass13device_kernelIN5flash19enable_sm80_to_sm89INS1_16FlashAttnBwdSm80INS1_25CollectiveMainloopBwdSm80ILi2ELi2EN4cute5tupleIJNS5_1CILi64EEENS7_ILi128EEES8_EEENS_10bfloat16_tEfNS_4arch4Sm80ELb0ELb1ELb1ELb0ELb0ELb0ELb0ELb0ELi2ELi2ELi4ELi2ELb1EEENS1_21CollectiveEpilogueBwdISA_SB_SD_Li256ELb0ELb0ELi2EEENS1_19SingleTileSchedulerILb0ELb0ELb0ELi128EEEEEEEEEvNT_6ParamsE$_ZN4cute5tupleIJNS_15ArithmeticTupleIJiiEEEiiiEEC2ERKS2_RKiS7_S7_,@function
        .size           $_ZN7cutlass13device_kernelIN5flash19enable_sm80_to_sm89INS1_16FlashAttnBwdSm80INS1_25CollectiveMainloopBwdSm80ILi2ELi2EN4cute5tupleIJNS5_1CILi64EEENS7_ILi128EEES8_EEENS_10bfloat16_tEfNS_4arch4Sm80ELb0ELb1ELb1ELb0ELb0ELb0ELb0ELb0ELi2ELi2ELi4ELi2ELb1EEENS1_21CollectiveEpilogueBwdISA_SB_SD_Li256ELb0ELb0ELi2EEENS1_19SingleTileSchedulerILb0ELb0ELb0ELi128EEEEEEEEEvNT_6ParamsE$_ZN4cute5tupleIJNS_15ArithmeticTupleIJiiEEEiiiEEC2ERKS2_RKiS7_S7_,($_ZN7cutlass13device_kernelIN5flash19enable_sm80_to_sm89INS1_16FlashAttnBwdSm80INS1_25CollectiveMainloopBwdSm80ILi2ELi2EN4cute5tupleIJNS5_1CILi64EEENS7_ILi128EEES8_EEENS_10bfloat16_tEfNS_4arch4Sm80ELb0ELb1ELb1ELb0ELb0ELb0ELb0ELb0ELi2ELi2ELi4ELi2ELb1EEENS1_21CollectiveEpilogueBwdISA_SB_SD_Li256ELb0ELb0ELi2EEENS1_19SingleTileSchedulerILb0ELb0ELb0ELi128EEEEEEEEEvNT_6ParamsE$_ZN4cute5tupleIJNS_1CILi0EEES2_S2_iEEC2ERKS2_S5_S5_RKi - $_ZN7cutlass13device_kernelIN5flash19enable_sm80_to_sm89INS1_16FlashAttnBwdSm80INS1_25CollectiveMainloopBwdSm80ILi2ELi2EN4cute5tupleIJNS5_1CILi64EEENS7_ILi128EEES8_EEENS_10bfloat16_tEfNS_4arch4Sm80ELb0ELb1ELb1ELb0ELb0ELb0ELb0ELb0ELi2ELi2ELi4ELi2ELb1EEENS1_21CollectiveEpilogueBwdISA_SB_SD_Li256ELb0ELb0ELi2EEENS1_19SingleTileSchedulerILb0ELb0ELb0ELi128EEEEEEEEEvNT_6ParamsE$_ZN4cute5tupleIJNS_15ArithmeticTupleIJiiEEEiiiEEC2ERKS2_RKiS7_S7_)
$_ZN7cutlass13device_kernelIN5flash19enable_sm80_to_sm89INS1_16FlashAttnBwdSm80INS1_25CollectiveMainloopBwdSm80ILi2ELi2EN4cute5tupleIJNS5_1CILi64EEENS7_ILi128EEES8_EEENS_10bfloat16_tEfNS_4arch4Sm80ELb0ELb1ELb1ELb0ELb0ELb0ELb0ELb0ELi2ELi2ELi4ELi2ELb1EEENS1_21CollectiveEpilogueBwdISA_SB_SD_Li256ELb0ELb0ELi2EEENS1_19SingleTileSchedulerILb0ELb0ELb0ELi128EEEEEEEEEvNT_6ParamsE$_ZN4cute5tupleIJNS_15ArithmeticTupleIJiiEEEiiiEEC2ERKS2_RKiS7_S7_:
[----:B------:R-:W-:Y:S02]  /*9020*/  MOV R4, 0x9040 ;  /* 0x0000904000047802 */ /* 0x000fe40000000f00 */
[----:B------:R-:W-:Y:S05]  /*9030*/  CALL.REL.NOINC `($_ZN7cutlass13device_kernelIN5flash19enable_sm80_to_sm89INS1_16FlashAttnBwdSm80INS1_25CollectiveMainloopBwdSm80ILi2ELi2EN4cute5tupleIJNS5_1CILi64EEENS7_ILi128EEES8_EEENS_10bfloat16_tEfNS_4arch4Sm80ELb0ELb1ELb1ELb0ELb0ELb0ELb0ELb0ELi2ELi2ELi4ELi2ELb1EEENS1_21CollectiveEpilogueBwdISA_SB_SD_Li256ELb0ELb0ELi2EEENS1_19SingleTileSchedulerILb0ELb0ELb0ELi128EEEEEEEEEvNT_6ParamsE$_ZN4cute3eso3ESOILb0ELb0EJNS_15ArithmeticTupleIJiiEEEiiiEEC2ERKS3_RKiS8_S8_) ;  /* 0xffffeff000007944 */ /* 0x000fea0003c3ffff */
[----:B------:R-:W-:-:S04]  /*9040*/  MOV R15, 0x0 ;  /* 0x00000000000f7802 */ /* 0x000fc80000000f00 */
[----:B------:R-:W-:Y:S05]  /*9050*/  RET.REL.NODEC R14 `(_ZN7cutlass13device_kernelIN5flash19enable_sm80_to_sm89INS1_16FlashAttnBwdSm80INS1_25CollectiveMainloopBwdSm80ILi2ELi2EN4cute5tupleIJNS5_1CILi64EEENS7_ILi128EEES8_EEENS_10bfloat16_tEfNS_4arch4Sm80ELb0ELb1ELb1ELb0ELb0ELb0ELb0ELb0ELi2ELi2ELi4ELi2ELb1EEENS1_21CollectiveEpilogueBwdISA_SB_SD_Li256ELb0ELb0ELi2EEENS1_19SingleTileSchedulerILb0ELb0ELb0ELi128EEEEEEEEEvNT_6ParamsE) ;  /* 0xffff6fa00e007950 */ /* 0x000fea0003c3ffff */
        .type           $_ZN7cutlass13device_kernelIN5flash19enable_sm80_to_sm89INS1_16FlashAttnBwdSm80INS1_25CollectiveMainloopBwdSm80ILi2ELi2EN4cute5tupleIJNS5_1CILi64EEENS7_ILi128EEES8_EEENS_10bfloat16_tEfNS_4arch4Sm80ELb0ELb1ELb1ELb0ELb0ELb0ELb0ELb0ELi2ELi2ELi4ELi2ELb1EEENS1_21CollectiveEpilogueBwdISA_SB_SD_Li256ELb0ELb0ELi2EEENS1_19SingleTileSchedulerILb0ELb0ELb0ELi128EEEEEEEEEvNT_6ParamsE$_ZN4cute5tupleIJNS_1CILi0EEES2_S2_iEEC2ERKS2_S5_S5_RKi,@function
        .size           $_ZN7cutlass13device_kernelIN5flash19enable_sm80_to_sm89INS1_16FlashAttnBwdSm80INS1_25CollectiveMainloopBwdSm80ILi2ELi2EN4cute5tupleIJNS5_1CILi64EEENS7_ILi128EEES8_EEENS_10bfloat16_tEfNS_4arch4Sm80ELb0ELb1ELb1ELb0ELb0ELb0ELb0ELb0ELi2ELi2ELi4ELi2ELb1EEENS1_21CollectiveEpilogueBwdISA_SB_SD_Li256ELb0ELb0ELi2EEENS1_19SingleTileSchedulerILb0ELb0ELb0ELi128EEEEEEEEEvNT_6ParamsE$_ZN4cute5tupleIJNS_1CILi0EEES2_S2_iEEC2ERKS2_S5_S5_RKi,($_ZN7cutlass13device_kernelIN5flash19enable_sm80_to_sm89INS1_16FlashAttnBwdSm80INS1_25CollectiveMainloopBwdSm80ILi2ELi2EN4cute5tupleIJNS5_1CILi64EEENS7_ILi128EEES8_EEENS_10bfloat16_tEfNS_4arch4Sm80ELb0ELb1ELb1ELb0ELb0ELb0ELb0ELb0ELi2ELi2ELi4ELi2ELb1EEENS1_21CollectiveEpilogueBwdISA_SB_SD_Li256ELb0ELb0ELi2EEENS1_19SingleTileSchedulerILb0ELb0ELb0ELi128EEEEEEEEEvNT_6ParamsE$_ZN4cute5tupleIJNS_1CILi0EEES2_iEEC2ERKS2_S5_RKi - $_ZN7cutlass13device_kernelIN5flash19enable_sm80_to_sm89INS1_16FlashAttnBwdSm80INS1_25CollectiveMainloopBwdSm80ILi2ELi2EN4cute5tupleIJNS5_1CILi64EEENS7_ILi128EEES8_EEENS_10bfloat16_tEfNS_4arch4Sm80ELb0ELb1ELb1ELb0ELb0ELb0ELb0ELb0ELi2ELi2ELi4ELi2ELb1EEENS1_21CollectiveEpilogueBwdISA_SB_SD_Li256ELb0ELb0ELi2EEENS1_19SingleTileSchedulerILb0ELb0ELb0ELi128EEEEEEEEEvNT_6ParamsE$_ZN4cute5tupleIJNS_1CILi0EEES2_S2_iEEC2ERKS2_S5_S5_RKi)
$_ZN7cutlass13device_kernelIN5flash19enable_sm80_to_sm89INS1_16FlashAttnBwdSm80INS1_25CollectiveMainloopBwdSm80ILi2ELi2EN4cute5tupleIJNS5_1CILi64EEENS7_ILi128EEES8_EEENS_10bfloat16_tEfNS_4arch4Sm80ELb0ELb1ELb1ELb0ELb0ELb0ELb0ELb0ELi2ELi2ELi4ELi2ELb1EEENS1_21CollectiveEpilogueBwdISA_SB_SD_Li256ELb0ELb0ELi2EEENS1_19SingleTileSchedulerILb0ELb0ELb0ELi128EEEEEEEEEvNT_6ParamsE$_ZN4cute5tupleIJNS_1CILi0EEES2_S2_iEEC2ERKS2_S5_S5_RKi:
[----:B------:R-:W-:Y:S02]  /*9060*/  MOV R4, 0x9080 ;  /* 0x0000908000047802 */ /* 0x000fe40000000f00 */
[----:B------:R-:W-:Y:S05]  /*9070*/  CALL.REL.NOINC `($_ZN7cutlass13device_kernelIN5flash19enable_sm80_to_sm89INS1_16FlashAttnBwdSm80INS1_25CollectiveMainloopBwdSm80ILi2ELi2EN4cute5tupleIJNS5_1CILi64EEENS7_ILi128EEES8_EEENS_10bfloat16_tEfNS_4arch4Sm80ELb0ELb1ELb1ELb0ELb0ELb0ELb0ELb0ELi2ELi2ELi4ELi2ELb1EEENS1_21CollectiveEpilogueBwdISA_SB_SD_Li256ELb0ELb0ELi2EEENS1_19SingleTileSchedulerILb0ELb0ELb0ELi128EEEEEEEEEvNT_6ParamsE$_ZN4cute3eso3ESOILb1ELb0EJNS_1CILi0EEES3_S3_iEEC2ERKS3_S6_S6_RKi) ;  /* 0xfffff6b000007944 */ /* 0x000fea0003c3ffff */
[----:B------:R-:W-:Y:S02]  /*9080*/  MOV R4, R8 ;  /* 0x0000000800047202 */ /* 0x000fe40000000f00 */
[----:B------:R-:W-:-:S04]  /*9090*/  MOV R5, 0x0 ;  /* 0x0000000000057802 */ /* 0x000fc80000000f00 */
[----:B------:R-:W-:Y:S05]  /*90a0*/  RET.REL.NODEC R4 `(_ZN7cutlass13device_kernelIN5flash19enable_sm80_to_sm89INS1_16FlashAttnBwdSm80INS1_25CollectiveMainloopBwdSm80ILi2ELi2EN4cute5tupleIJNS5_1CILi64EEENS7_ILi128EEES8_EEENS_10bfloat16_tEfNS_4arch4Sm80ELb0ELb1ELb1ELb0ELb0ELb0ELb0ELb0ELi2ELi2ELi4ELi2ELb1EEENS1_21CollectiveEpilogueBwdISA_SB_SD_Li256ELb0ELb0ELi2EEENS1_19SingleTileSchedulerILb0ELb0ELb0ELi128EEEEEEEEEvNT_6ParamsE) ;  /* 0xffff6f5004007950 */ /* 0x000fea0003c3ffff */
        .type           $_ZN7cutlass13device_kernelIN5flash19enable_sm80_to_sm89INS1_16FlashAttnBwdSm80INS1_25CollectiveMainloopBwdSm80ILi2ELi2EN4cute5tupleIJNS5_1CILi64EEENS7_ILi128EEES8_EEENS_10bfloat16_tEfNS_4arch4Sm80ELb0ELb1ELb1ELb0ELb0ELb0ELb0ELb0ELi2ELi2ELi4ELi2ELb1EEENS1_21CollectiveEpilogueBwdISA_SB_SD_Li256ELb0ELb0ELi2EEENS1_19SingleTileSchedulerILb0ELb0ELb0ELi128EEEEEEEEEvNT_6ParamsE$_ZN4cute5tupleIJNS_1CILi0EEES2_iEEC2ERKS2_S5_RKi,@function
        .size           $_ZN7cutlass13device_kernelIN5flash19enable_sm80_to_sm89INS1_16FlashAttnBwdSm80INS1_25CollectiveMainloopBwdSm80ILi2ELi2EN4cute5tupleIJNS5_1CILi64EEENS7_ILi128EEES8_EEENS_10bfloat16_tEfNS_4arch4Sm80ELb0ELb1ELb1ELb0ELb0ELb0ELb0ELb0ELi2ELi2ELi4ELi2ELb1EEENS1_21CollectiveEpilogueBwdISA_SB_SD_Li256ELb0ELb0ELi2EEENS1_19SingleTileSchedulerILb0ELb0ELb0ELi128EEEEEEEEEvNT_6ParamsE$_ZN4cute5tupleIJNS_1CILi0EEES2_iEEC2ERKS2_S5_RKi,($_ZN7cutlass13device_kernelIN5flash19enable_sm80_to_sm89INS1_16FlashAttnBwdSm80INS1_25CollectiveMainloopBwdSm80ILi2ELi2EN4cute5tupleIJNS5_1CILi64EEENS7_ILi128EEES8_EEENS_10bfloat16_tEfNS_4arch4Sm80ELb0ELb1ELb1ELb0ELb0ELb0ELb0ELb0ELi2ELi2ELi4ELi2ELb1EEENS1_21CollectiveEpilogueBwdISA_SB_SD_Li256ELb0ELb0ELi2EEENS1_19SingleTileSchedulerILb0ELb0ELb0ELi128EEEEEEEEEvNT_6ParamsE$_ZN4cute5tupleIJNS_1CILi0EEES2_iiEEC2ERKS2_S5_RKiS7_ - $_ZN7cutlass13device_kernelIN5flash19enable_sm80_to_sm89INS1_16FlashAttnBwdSm80INS1_25CollectiveMainloopBwdSm80ILi2ELi2EN4cute5tupleIJNS5_1CILi64EEENS7_ILi128EEES8_EEENS_10bfloat16_tEfNS_4arch4Sm80ELb0ELb1ELb1ELb0ELb0ELb0ELb0ELb0ELi2ELi2ELi4ELi2ELb1EEENS1_21CollectiveEpilogueBwdISA_SB_SD_Li256ELb0ELb0ELi2EEENS1_19SingleTileSchedulerILb0ELb0ELb0ELi128EEEEEEEEEvNT_6ParamsE$_ZN4cute5tupleIJNS_1CILi0EEES2_iEEC2ERKS2_S5_RKi)
$_ZN7cutlass13device_kernelIN5flash19enable_sm80_to_sm89INS1_16FlashAttnBwdSm80INS1_25CollectiveMainloopBwdSm80ILi2ELi2EN4cute5tupleIJNS5_1CILi64EEENS7_ILi128EEES8_EEENS_10bfloat16_tEfNS_4arch4Sm80ELb0ELb1ELb1ELb0ELb0ELb0ELb0ELb0ELi2ELi2ELi4ELi2ELb1EEENS1_21CollectiveEpilogueBwdISA_SB_SD_Li256ELb0ELb0ELi2EEENS1_19SingleTileSchedulerILb0ELb0ELb0ELi128EEEEEEEEEvNT_6ParamsE$_ZN4cute5tupleIJNS_1CILi0EEES2_iEEC2ERKS2_S5_RKi:
[----:B------:R-:W-:Y:S02]  /*90b0*/  MOV R4, 0x90d0 ;  /* 0x000090d000047802 */ /* 0x000fe40000000f00 */
[----:B------:R-:W-:Y:S05]  /*90c0*/  CALL.REL.NOINC `($_ZN7cutlass13device_kernelIN5flash19enable_sm80_to_sm89INS1_16FlashAttnBwdSm80INS1_25CollectiveMainloopBwdSm80ILi2ELi2EN4cute5tupleIJNS5_1CILi64EEENS7_ILi128EEES8_EEENS_10bfloat16_tEfNS_4arch4Sm80ELb0ELb1ELb1ELb0ELb0ELb0ELb0ELb0ELi2ELi2ELi4ELi2ELb1EEENS1_21CollectiveEpilogueBwdISA_SB_SD_Li256ELb0ELb0ELi2EEENS1_19SingleTileSchedulerILb0ELb0ELb0ELi128EEEEEEEEEvNT_6ParamsE$_ZN4cute3eso3ESOILb1ELb0EJNS_1CILi0EEES3_iEEC2ERKS3_S6_RKi) ;  /* 0xfffff6b000007944 */ /* 0x000fea0003c3ffff */
[----:B------:R-:W-:Y:S02]  /*90d0*/  MOV R4, R12 ;  /* 0x0000000c00047202 */ /* 0x000fe40000000f00 */
[----:B------:R-:W-:-:S04]  /*90e0*/  MOV R5, 0x0 ;  /* 0x0000000000057802 */ /* 0x000fc80000000f00 */
[----:B------:R-:W-:Y:S05]  /*90f0*/  RET.REL.NODEC R4 `(_ZN7cutlass13device_kernelIN5flash19enable_sm80_to_sm89INS1_16FlashAttnBwdSm80INS1_25CollectiveMainloopBwdSm80ILi2ELi2EN4cute5tupleIJNS5_1CILi64EEENS7_ILi128EEES8_EEENS_10bfloat16_tEfNS_4arch4Sm80ELb0ELb1ELb1ELb0ELb0ELb0ELb0ELb0ELi2ELi2ELi4ELi2ELb1EEENS1_21CollectiveEpilogueBwdISA_SB_SD_Li256ELb0ELb0ELi2EEENS1_19SingleTileSchedulerILb0ELb0ELb0ELi128EEEEEEEEEvNT_6ParamsE) ;  /* 0xffff6f0004007950 */ /* 0x000fea0003c3ffff */
        .type           $_ZN7cutlass13device_kernelIN5flash19enable_sm80_to_sm89INS1_16FlashAttnBwdSm80INS1_25CollectiveMainloopBwdSm80ILi2ELi2EN4cute5tupleIJNS5_1CILi64EEENS7_ILi128EEES8_EEENS_10bfloat16_tEfNS_4arch4Sm80ELb0ELb1ELb1ELb0ELb0ELb0ELb0ELb0ELi2ELi2ELi4ELi2ELb1EEENS1_21CollectiveEpilogueBwdISA_SB_SD_Li256ELb0ELb0ELi2EEENS1_19SingleTileSchedulerILb0ELb0ELb0ELi128EEEEEEEEEvNT_6ParamsE$_ZN4cute5tupleIJNS_1CILi0EEES2_iiEEC2ERKS2_S5_RKiS7_,@function
        .size           $_ZN7cutlass13device_kernelIN5flash19enable_sm80_to_sm89INS1_16FlashAttnBwdSm80INS1_25CollectiveMainloopBwdSm80ILi2ELi2EN4cute5tupleIJNS5_1CILi64EEENS7_ILi128EEES8_EEENS_10bfloat16_tEfNS_4arch4Sm80ELb0ELb1ELb1ELb0ELb0ELb0ELb0ELb0ELi2ELi2ELi4ELi2ELb1EEENS1_21CollectiveEpilogueBwdISA_SB_SD_Li256ELb0ELb0ELi2EEENS1_19SingleTileSchedulerILb0ELb0ELb0ELi128EEEEEEEEEvNT_6ParamsE$_ZN4cute5tupleIJNS_1CILi0EEES2_iiEEC2ERKS2_S5_RKiS7_,($_ZN7cutlass13device_kernelIN5flash19enable_sm80_to_sm89INS1_16FlashAttnBwdSm80INS1_25CollectiveMainloopBwdSm80ILi2ELi2EN4cute5tupleIJNS5_1CILi64EEENS7_ILi128EEES8_EEENS_10bfloat16_tEfNS_4arch4Sm80ELb0ELb1ELb1ELb0ELb0ELb0ELb0ELb0ELi2ELi2ELi4ELi2ELb1EEENS1_21CollectiveEpilogueBwdISA_SB_SD_Li256ELb0ELb0ELi2EEENS1_19SingleTileSchedulerILb0ELb0ELb0ELi128EEEEEEEEEvNT_6ParamsE$_ZN4cute5tupleIJNS_1CILi0EEEiEEC2ERKS2_RKi - $_ZN7cutlass13device_kernelIN5flash19enable_sm80_to_sm89INS1_16FlashAttnBwdSm80INS1_25CollectiveMainloopBwdSm80ILi2ELi2EN4cute5tupleIJNS5_1CILi64EEENS7_ILi128EEES8_EEENS_10bfloat16_tEfNS_4arch4Sm80ELb0ELb1ELb1ELb0ELb0ELb0ELb0ELb0ELi2ELi2ELi4ELi2ELb1EEENS1_21CollectiveEpilogueBwdISA_SB_SD_Li256ELb0ELb0ELi2EEENS1_19SingleTileSchedulerILb0ELb0ELb0ELi128EEEEEEEEEvNT_6ParamsE$_ZN4cute5tupleIJNS_1CILi0EEES2_iiEEC2ERKS2_S5_RKiS7_)
$_ZN7cutlass13device_kernelIN5flash19enable_sm80_to_sm89INS1_16FlashAttnBwdSm80INS1_25CollectiveMainloopBwdSm80ILi2ELi2EN4cute5tupleIJNS5_1CILi64EEENS7_ILi128EEES8_EEENS_10bfloat16_tEfNS_4arch4Sm80ELb0ELb1ELb1ELb0ELb0ELb0ELb0ELb0ELi2ELi2ELi4ELi2ELb1EEENS1_21CollectiveEpilogueBwdISA_SB_SD_Li256ELb0ELb0ELi2EEENS1_19SingleTileSchedulerILb0ELb0ELb0ELi128EEEEEEEEEvNT_6ParamsE$_ZN4cute5tupleIJNS_1CILi0EEES2_iiEEC2ERKS2_S5_RKiS7_:
[----:B------:R-:W-:Y:S02]  /*9100*/  MOV R8, 0x9120 ;  /* 0x0000912000087802 */ /* 0x000fe40000000f00 */
[----:B------:R-:W-:Y:S05]  /*9110*/  CALL.REL.NOINC `($_ZN7cutlass13device_kernelIN5flash19enable_sm80_to_sm89INS1_16FlashAttnBwdSm80INS1_25CollectiveMainloopBwdSm80ILi2ELi2EN4cute5tupleIJNS5_1CILi64EEENS7_ILi128EEES8_EEENS_10bfloat16_tEfNS_4arch4Sm80ELb0ELb1ELb1ELb0ELb0ELb0ELb0ELb0ELi2ELi2ELi4ELi2ELb1EEENS1_21CollectiveEpilogueBwdISA_SB_SD_Li256ELb0ELb0ELi2EEENS1_19SingleTileSchedulerILb0ELb0ELb0ELi128EEEEEEEEEvNT_6ParamsE$_ZN4cute3eso3ESOILb1ELb0EJNS_1CILi0EEES3_iiEEC2ERKS3_S6_RKiS8_) ;  /* 0xfffff70000007944 */ /* 0x000fea0003c3ffff */
[----:B-1----:R-:W-:Y:S02]  /*9120*/  MOV R14, R12 ;  /* 0x0000000c000e7202 */ /* 0x002fe40000000f00 */
[----:B------:R-:W-:-:S04]  /*9130*/  MOV R15, 0x0 ;  /* 0x00000000000f7802 */ /* 0x000fc80000000f00 */
[----:B------:R-:W-:Y:S05]  /*9140*/  RET.REL.NODEC R14 `(_ZN7cutlass13device_kernelIN5flash19enable_sm80_to_sm89INS1_16FlashAttnBwdSm80INS1_25CollectiveMainloopBwdSm80ILi2ELi2EN4cute5tupleIJNS5_1CILi64EEENS7_ILi128EEES8_EEENS_10bfloat16_tEfNS_4arch4Sm80ELb0ELb1ELb1ELb0ELb0ELb0ELb0ELb0ELi2ELi2ELi4ELi2ELb1EEENS1_21CollectiveEpilogueBwdISA_SB_SD_Li256ELb0ELb0ELi2EEENS1_19SingleTileSchedulerILb0ELb0ELb0ELi128EEEEEEEEEvNT_6ParamsE) ;  /* 0xffff6eb00e007950 */ /* 0x000fea0003c3ffff */
        .type           $_ZN7cutlass13device_kernelIN5flash19enable_sm80_to_sm89INS1_16FlashAttnBwdSm80INS1_25CollectiveMainloopBwdSm80ILi2ELi2EN4cute5tupleIJNS5_1CILi64EEENS7_ILi128EEES8_EEENS_10bfloat16_tEfNS_4arch4Sm80ELb0ELb1ELb1ELb0ELb0ELb0ELb0ELb0ELi2ELi2ELi4ELi2ELb1EEENS1_21CollectiveEpilogueBwdISA_SB_SD_Li256ELb0ELb0ELi2EEENS1_19SingleTileSchedulerILb0ELb0ELb0ELi128EEEEEEEEEvNT_6ParamsE$_ZN4cute5tupleIJNS_1CILi0EEEiEEC2ERKS2_RKi,@function
        .size           $_ZN7cutlass13device_kernelIN5flash19enable_sm80_to_sm89INS1_16FlashAttnBwdSm80INS1_25CollectiveMainloopBwdSm80ILi2ELi2EN4cute5tupleIJNS5_1CILi64EEENS7_ILi128EEES8_EEENS_10bfloat16_tEfNS_4arch4Sm80ELb0ELb1ELb1ELb0ELb0ELb0ELb0ELb0ELi2ELi2ELi4ELi2ELb1EEENS1_21CollectiveEpilogueBwdISA_SB_SD_Li256ELb0ELb0ELi2EEENS1_19SingleTileSchedulerILb0ELb0ELb0ELi128EEEEEEEEEvNT_6ParamsE$_ZN4cute5tupleIJNS_1CILi0EEEiEEC2ERKS2_RKi,($_ZN7cutlass13device_kernelIN5flash19enable_sm80_to_sm89INS1_16FlashAttnBwdSm80INS1_25CollectiveMainloopBwdSm80ILi2ELi2EN4cute5tupleIJNS5_1CILi64EEENS7_ILi128EEES8_EEENS_10bfloat16_tEfNS_4arch4Sm80ELb0ELb1ELb1ELb0ELb0ELb0ELb0ELb0ELi2ELi2ELi4ELi2ELb1EEENS1_21CollectiveEpilogueBwdISA_SB_SD_Li256ELb0ELb0ELi2EEENS1_19SingleTileSchedulerILb0ELb0ELb0ELi128EEEEEEEEEvNT_6ParamsE$_ZN4cute5tupleIJNS_1CILi0EEEiiiEEC2ERKS2_RKiS7_S7_ - $_ZN7cutlass13device_kernelIN5flash19enable_sm80_to_sm89INS1_16FlashAttnBwdSm80INS1_25CollectiveMainloopBwdSm80ILi2ELi2EN4cute5tupleIJNS5_1CILi64EEENS7_ILi128EEES8_EEENS_10bfloat16_tEfNS_4arch4Sm80ELb0ELb1ELb1ELb0ELb0ELb0ELb0ELb0ELi2ELi2ELi4ELi2ELb1EEENS1_21CollectiveEpilogueBwdISA_SB_SD_Li256ELb0ELb0ELi2EEENS1_19SingleTileSchedulerILb0ELb0ELb0ELi128EEEEEEEEEvNT_6ParamsE$_ZN4cute5tupleIJNS_1CILi0EEEiEEC2ERKS2_RKi)
$_ZN7cutlass13device_kernelIN5flash19enable_sm80_to_sm89INS1_16FlashAttnBwdSm80INS1_25CollectiveMainloopBwdSm80ILi2ELi2EN4cute5tupleIJNS5_1CILi64EEENS7_ILi128EEES8_EEENS_10bfloat16_tEfNS_4arch4Sm80ELb0ELb1ELb1ELb0ELb0ELb0ELb0ELb0ELi2ELi2ELi4ELi2ELb1EEENS1_21CollectiveEpilogueBwdISA_SB_SD_Li256ELb0ELb0ELi2EEENS1_19SingleTileSchedulerILb0ELb0ELb0ELi128EEEEEEEEEvNT_6ParamsE$_ZN4cute5tupleIJNS_1CILi0EEEiEEC2ERKS2_RKi:
[----:B------:R-:W-:Y:S01]  /*9150*/  MOV R4, 0x9180 ;  /* 0x0000918000047802 */ /* 0x000fe20000000f00 */
[----:B------:R-:W-:Y:S02]  /*9160*/  UMOV UR35, UR36 ;  /* 0x0000002400237c82 */ /* 0x000fe40008000000 */
[----:B------:R-:W-:Y:S05]  /*9170*/  CALL.REL.NOINC `($_ZN7cutlass13device_kernelIN5flash19enable_sm80_to_sm89INS1_16FlashAttnBwdSm80INS1_25CollectiveMainloopBwdSm80ILi2ELi2EN4cute5tupleIJNS5_1CILi64EEENS7_ILi128EEES8_EEENS_10bfloat16_tEfNS_4arch4Sm80ELb0ELb1ELb1ELb0ELb0ELb0ELb0ELb0ELi2ELi2ELi4ELi2ELb1EEENS1_21CollectiveEpilogueBwdISA_SB_SD_Li256ELb0ELb0ELi2EEENS1_19SingleTileSchedulerILb0ELb0ELb0ELi128EEEEEEEEEvNT_6ParamsE$_ZN4cute3eso3ESOILb1ELb0EJNS_1CILi0EEEiEEC2ERKS3_RKi) ;  /* 0xfffff73000007944 */ /* 0x000fea0003c3ffff */
[----:B------:R-:W-:Y:S02]  /*9180*/  MOV R4, R12 ;  /* 0x0000000c00047202 */ /* 0x000fe40000000f00 */
[----:B------:R-:W-:-:S04]  /*9190*/  MOV R5, 0x0 ;  /* 0x0000000000057802 */ /* 0x000fc80000000f00 */
[----:B------:R-:W-:Y:S05]  /*91a0*/  RET.REL.NODEC R4 `(_ZN7cutlass13device_kernelIN5flash19enable_sm80_to_sm89INS1_16FlashAttnBwdSm80INS1_25CollectiveMainloopBwdSm80ILi2ELi2EN4cute5tupleIJNS5_1CILi64EEENS7_ILi128EEES8_EEENS_10bfloat16_tEfNS_4arch4Sm80ELb0ELb1ELb1ELb0ELb0ELb0ELb0ELb0ELi2ELi2ELi4ELi2ELb1EEENS1_21CollectiveEpilogueBwdISA_SB_SD_Li256ELb0ELb0ELi2EEENS1_19SingleTileSchedulerILb0ELb0ELb0ELi128EEEEEEEEEvNT_6ParamsE) ;  /* 0xffff6e5004007950 */ /* 0x000fea0003c3ffff */
        .type           $_ZN7cutlass13device_kernelIN5flash19enable_sm80_to_sm89INS1_16FlashAttnBwdSm80INS1_25CollectiveMainloopBwdSm80ILi2ELi2EN4cute5tupleIJNS5_1CILi64EEENS7_ILi128EEES8_EEENS_10bfloat16_tEfNS_4arch4Sm80ELb0ELb1ELb1ELb0ELb0ELb0ELb0ELb0ELi2ELi2ELi4ELi2ELb1EEENS1_21CollectiveEpilogueBwdISA_SB_SD_Li256ELb0ELb0ELi2EEENS1_19SingleTileSchedulerILb0ELb0ELb0ELi128EEEEEEEEEvNT_6ParamsE$_ZN4cute5tupleIJNS_1CILi0EEEiiiEEC2ERKS2_RKiS7_S7_,@function
        .size           $_ZN7cutlass13device_kernelIN5flash19enable_sm80_to_sm89INS1_16FlashAttnBwdSm80INS1_25CollectiveMainloopBwdSm80ILi2ELi2EN4cute5tupleIJNS5_1CILi64EEENS7_ILi128EEES8_EEENS_10bfloat16_tEfNS_4arch4Sm80ELb0ELb1ELb1ELb0ELb0ELb0ELb0ELb0ELi2ELi2ELi4ELi2ELb1EEENS1_21CollectiveEpilogueBwdISA_SB_SD_Li256ELb0ELb0ELi2EEENS1_19SingleTileSchedulerILb0ELb0ELb0ELi128EEEEEEEEEvNT_6ParamsE$_ZN4cute5tupleIJNS_1CILi0EEEiiiEEC2ERKS2_RKiS7_S7_,($_ZN7cutlass13device_kernelIN5flash19enable_sm80_to_sm89INS1_16FlashAttnBwdSm80INS1_25CollectiveMainloopBwdSm80ILi2ELi2EN4cute5tupleIJNS5_1CILi64EEENS7_ILi128EEES8_EEENS_10bfloat16_tEfNS_4arch4Sm80ELb0ELb1ELb1ELb0ELb0ELb0ELb0ELb0ELi2ELi2ELi4ELi2ELb1EEENS1_21CollectiveEpilogueBwdISA_SB_SD_Li256ELb0ELb0ELi2EEENS1_19SingleTileSchedulerILb0ELb0ELb0ELi128EEEEEEEEEvNT_6ParamsE$_ZN4cute5tupleIJiEEC2ERKi - $_ZN7cutlass13device_kernelIN5flash19enable_sm80_to_sm89INS1_16FlashAttnBwdSm80INS1_25CollectiveMainloopBwdSm80ILi2ELi2EN4cute5tupleIJNS5_1CILi64EEENS7_ILi128EEES8_EEENS_10bfloat16_tEfNS_4arch4Sm80ELb0ELb1ELb1ELb0ELb0ELb0ELb0ELb0ELi2ELi2ELi4ELi2ELb1EEENS1_21CollectiveEpilogueBwdISA_SB_SD_Li256ELb0ELb0ELi2EEENS1_19SingleTileSchedulerILb0ELb0ELb0ELi128EEEEEEEEEvNT_6ParamsE$_ZN4cute5tupleIJNS_1CILi0EEEiiiEEC2ERKS2_RKiS7_S7_)
$_ZN7cutlass13device_kernelIN5flash19enable_sm80_to_sm89INS1_16FlashAttnBwdSm80INS1_25CollectiveMainloopBwdSm80ILi2ELi2EN4cute5tupleIJNS5_1CILi64EEENS7_ILi128EEES8_EEENS_10bfloat16_tEfNS_4arch4Sm80ELb0ELb1ELb1ELb0ELb0ELb0ELb0ELb0ELi2ELi2ELi4ELi2ELb1EEENS1_21CollectiveEpilogueBwdISA_SB_SD_Li256ELb0ELb0ELi2EEENS1_19SingleTileSchedulerILb0ELb0ELb0ELi128EEEEEEEEEvNT_6ParamsE$_ZN4cute5tupleIJNS_1CILi0EEEiiiEEC2ERKS2_RKiS7_S7_:
[----:B------:R-:W-:Y:S02]  /*91b0*/  MOV R4, 0x91d0 ;  /* 0x000091d000047802 */ /* 0x000fe40000000f00 */
[----:B------:R-:W-:Y:S05]  /*91c0*/  CALL.REL.NOINC `($_ZN7cutlass13device_kernelIN5flash19enable_sm80_to_sm89INS1_16FlashAttnBwdSm80INS1_25CollectiveMainloopBwdSm80ILi2ELi2EN4cute5tupleIJNS5_1CILi64EEENS7_ILi128EEES8_EEENS_10bfloat16_tEfNS_4arch4Sm80ELb0ELb1ELb1ELb0ELb0ELb0ELb0ELb0ELi2ELi2ELi4ELi2ELb1EEENS1_21CollectiveEpilogueBwdISA_SB_SD_Li256ELb0ELb0ELi2EEENS1_19SingleTileSchedulerILb0ELb0ELb0ELi128EEEEEEEEEvNT_6ParamsE$_ZN4cute3eso3ESOILb1ELb0EJNS_1CILi0EEEiiiEEC2ERKS3_RKiS8_S8_) ;  /* 0xfffff7d000007944 */ /* 0x000fea0003c3ffff */
[----:B------:R-:W-:-:S04]  /*91d0*/  MOV R9, 0x0 ;  /* 0x0000000000097802 */ /* 0x000fc80000000f00 */
[----:B------:R-:W-:Y:S05]  /*91e0*/  RET.REL.NODEC R8 `(_ZN7cutlass13device_kernelIN5flash19enable_sm80_to_sm89INS1_16FlashAttnBwdSm80INS1_25CollectiveMainloopBwdSm80ILi2ELi2EN4cute5tupleIJNS5_1CILi64EEENS7_ILi128EEES8_EEENS_10bfloat16_tEfNS_4arch4Sm80ELb0ELb1ELb1ELb0ELb0ELb0ELb0ELb0ELi2ELi2ELi4ELi2ELb1EEENS1_21CollectiveEpilogueBwdISA_SB_SD_Li256ELb0ELb0ELi2EEENS1_19SingleTileSchedulerILb0ELb0ELb0ELi128EEEEEEEEEvNT_6ParamsE) ;  /* 0xffff6e1008007950 */ /* 0x000fea0003c3ffff */
        .type           $_ZN7cutlass13device_kernelIN5flash19enable_sm80_to_sm89INS1_16FlashAttnBwdSm80INS1_25CollectiveMainloopBwdSm80ILi2ELi2EN4cute5tupleIJNS5_1CILi64EEENS7_ILi128EEES8_EEENS_10bfloat16_tEfNS_4arch4Sm80ELb0ELb1ELb1ELb0ELb0ELb0ELb0ELb0ELi2ELi2ELi4ELi2ELb1EEENS1_21CollectiveEpilogueBwdISA_SB_SD_Li256ELb0ELb0ELi2EEENS1_19SingleTileSchedulerILb0ELb0ELb0ELi128EEEEEEEEEvNT_6ParamsE$_ZN4cute5tupleIJiEEC2ERKi,@function
        .size           $_ZN7cutlass13device_kernelIN5flash19enable_sm80_to_sm89INS1_16FlashAttnBwdSm80INS1_25CollectiveMainloopBwdSm80ILi2ELi2EN4cute5tupleIJNS5_1CILi64EEENS7_ILi128EEES8_EEENS_10bfloat16_tEfNS_4arch4Sm80ELb0ELb1ELb1ELb0ELb0ELb0ELb0ELb0ELi2ELi2ELi4ELi2ELb1EEENS1_21CollectiveEpilogueBwdISA_SB_SD_Li256ELb0ELb0ELi2EEENS1_19SingleTileSchedulerILb0ELb0ELb0ELi128EEEEEEEEEvNT_6ParamsE$_ZN4cute5tupleIJiEEC2ERKi,($_ZN7cutlass13device_kernelIN5flash19enable_sm80_to_sm89INS1_16FlashAttnBwdSm80INS1_25CollectiveMainloopBwdSm80ILi2ELi2EN4cute5tupleIJNS5_1CILi64EEENS7_ILi128EEES8_EEENS_10bfloat16_tEfNS_4arch4Sm80ELb0ELb1ELb1ELb0ELb0ELb0ELb0ELb0ELi2ELi2ELi4ELi2ELb1EEENS1_21CollectiveEpilogueBwdISA_SB_SD_Li256ELb0ELb0ELi2EEENS1_19SingleTileSchedulerILb0ELb0ELb0ELi128EEEEEEEEEvNT_6ParamsE$_ZN4cute5tupleIJiNS_1CILi0EEEEEC2ERKiRKS2_ - $_ZN7cutlass13device_kernelIN5flash19enable_sm80_to_sm89INS1_16FlashAttnBwdSm80INS1_25CollectiveMainloopBwdSm80ILi2ELi2EN4cute5tupleIJNS5_1CILi64EEENS7_ILi128EEES8_EEENS_10bfloat16_tEfNS_4arch4Sm80ELb0ELb1ELb1ELb0ELb0ELb0ELb0ELb0ELi2ELi2ELi4ELi2ELb1EEENS1_21CollectiveEpilogueBwdISA_SB_SD_Li256ELb0ELb0ELi2EEENS1_19SingleTileSchedulerILb0ELb0ELb0ELi128EEEEEEEEEvNT_6ParamsE$_ZN4cute5tupleIJiEEC2ERKi)
$_ZN7cutlass13device_kernelIN5flash19enable_sm80_to_sm89INS1_16FlashAttnBwdSm80INS1_25CollectiveMainloopBwdSm80ILi2ELi2EN4cute5tupleIJNS5_1CILi64EEENS7_ILi128EEES8_EEENS_10bfloat16_tEfNS_4arch4Sm80ELb0ELb1ELb1ELb0ELb0ELb0ELb0ELb0ELi2ELi2ELi4ELi2ELb1EEENS1_21CollectiveEpilogueBwdISA_SB_SD_Li256ELb0ELb0ELi2EEENS1_19SingleTileSchedulerILb0ELb0ELb0ELi128EEEEEEEEEvNT_6ParamsE$_ZN4cute5tupleIJiEEC2ERKi:
[----:B------:R-:W-:Y:S02]  /*91f0*/  MOV R12, 0x9210 ;  /* 0x00009210000c7802 */ /* 0x000fe40000000f00 */
[----:B------:R-:W-:Y:S05]  /*9200*/  CALL.REL.NOINC `($_ZN7cutlass13device_kernelIN5flash19enable_sm80_to_sm89INS1_16FlashAttnBwdSm80INS1_25CollectiveMainloopBwdSm80ILi2ELi2EN4cute5tupleIJNS5_1CILi64EEENS7_ILi128EEES8_EEENS_10bfloat16_tEfNS_4arch4Sm80ELb0ELb1ELb1ELb0ELb0ELb0ELb0ELb0ELi2ELi2ELi4ELi2ELb1EEENS1_21CollectiveEpilogueBwdISA_SB_SD_Li256ELb0ELb0ELi2EEENS1_19SingleTileSchedulerILb0ELb0ELb0ELi128EEEEEEEEEvNT_6ParamsE$_ZN4cute3eso3ESOILb0ELb1EJiEEC2ERKi) ;  /* 0xfffff2d000007944 */ /* 0x000fea0003c3ffff */
[----:B-1----:R-:W-:-:S04]  /*9210*/  MOV R5, 0x0 ;  /* 0x0000000000057802 */ /* 0x002fc80000000f00 */
[----:B------:R-:W-:Y:S05]  /*9220*/  RET.REL.NODEC R4 `(_ZN7cutlass13device_kernelIN5flash19enable_sm80_to_sm89INS1_16FlashAttnBwdSm80INS1_25CollectiveMainloopBwdSm80ILi2ELi2EN4cute5tupleIJNS5_1CILi64EEENS7_ILi128EEES8_EEENS_10bfloat16_tEfNS_4arch4Sm80ELb0ELb1ELb1ELb0ELb0ELb0ELb0ELb0ELi2ELi2ELi4ELi2ELb1EEENS1_21CollectiveEpilogueBwdISA_SB_SD_Li256ELb0ELb0ELi2EEENS1_19SingleTileSchedulerILb0ELb0ELb0ELi128EEEEEEEEEvNT_6ParamsE) ;  /* 0xffff6dd004007950 */ /* 0x000fea0003c3ffff */
        .type           $_ZN7cutlass13device_kernelIN5flash19enable_sm80_to_sm89INS1_16FlashAttnBwdSm80INS1_25CollectiveMainloopBwdSm80ILi2ELi2EN4cute5tupleIJNS5_1CILi64EEENS7_ILi128EEES8_EEENS_10bfloat16_tEfNS_4arch4Sm80ELb0ELb1ELb1ELb0ELb0ELb0ELb0ELb0ELi2ELi2ELi4ELi2ELb1EEENS1_21CollectiveEpilogueBwdISA_SB_SD_Li256ELb0ELb0ELi2EEENS1_19SingleTileSchedulerILb0ELb0ELb0ELi128EEEEEEEEEvNT_6ParamsE$_ZN4cute5tupleIJiNS_1CILi0EEEEEC2ERKiRKS2_,@function
        .size           $_ZN7cutlass13device_kernelIN5flash19enable_sm80_to_sm89INS1_16FlashAttnBwdSm80INS1_25CollectiveMainloopBwdSm80ILi2ELi2EN4cute5tupleIJNS5_1CILi64EEENS7_ILi128EEES8_EEENS_10bfloat16_tEfNS_4arch4Sm80ELb0ELb1ELb1ELb0ELb0ELb0ELb0ELb0ELi2ELi2ELi4ELi2ELb1EEENS1_21CollectiveEpilogueBwdISA_SB_SD_Li256ELb0ELb0ELi2EEENS1_19SingleTileSchedulerILb0ELb0ELb0ELi128EEEEEEEEEvNT_6ParamsE$_ZN4cute5tupleIJiNS_1CILi0EEEEEC2ERKiRKS2_,($_ZN7cutlass13device_kernelIN5flash19enable_sm80_to_sm89INS1_16FlashAttnBwdSm80INS1_25CollectiveMainloopBwdSm80ILi2ELi2EN4cute5tupleIJNS5_1CILi64EEENS7_ILi128EEES8_EEENS_10bfloat16_tEfNS_4arch4Sm80ELb0ELb1ELb1ELb0ELb0ELb0ELb0ELb0ELi2ELi2ELi4ELi2ELb1EEENS1_21CollectiveEpilogueBwdISA_SB_SD_Li256ELb0ELb0ELi2EEENS1_19SingleTileSchedulerILb0ELb0ELb0ELi128EEEEEEEEEvNT_6ParamsE$_ZN4cute5tupleIJiiEEC2ERKiS3_ - $_ZN7cutlass13device_kernelIN5flash19enable_sm80_to_sm89INS1_16FlashAttnBwdSm80INS1_25CollectiveMainloopBwdSm80ILi2ELi2EN4cute5tupleIJNS5_1CILi64EEENS7_ILi128EEES8_EEENS_10bfloat16_tEfNS_4arch4Sm80ELb0ELb1ELb1ELb0ELb0ELb0ELb0ELb0ELi2ELi2ELi4ELi2ELb1EEENS1_21CollectiveEpilogueBwdISA_SB_SD_Li256ELb0ELb0ELi2EEENS1_19SingleTileSchedulerILb0ELb0ELb0ELi128EEEEEEEEEvNT_6ParamsE$_ZN4cute5tupleIJiNS_1CILi0EEEEEC2ERKiRKS2_)
$_ZN7cutlass13device_kernelIN5flash19enable_sm80_to_sm89INS1_16FlashAttnBwdSm80INS1_25CollectiveMainloopBwdSm80ILi2ELi2EN4cute5tupleIJNS5_1CILi64EEENS7_ILi128EEES8_EEENS_10bfloat16_tEfNS_4arch4Sm80ELb0ELb1ELb1ELb0ELb0ELb0ELb0ELb0ELi2ELi2ELi4ELi2ELb1EEENS1_21CollectiveEpilogueBwdISA_SB_SD_Li256ELb0ELb0ELi2EEENS1_19SingleTileSchedulerILb0ELb0ELb0ELi128EEEEEEEEEvNT_6ParamsE$_ZN4cute5tupleIJiNS_1CILi0EEEEEC2ERKiRKS2_:
[----:B------:R-:W-:Y:S02]  /*9230*/  MOV R6, 0x9250 ;  /* 0x0000925000067802 */ /* 0x000fe40000000f00 */
[----:B------:R-:W-:Y:S05]  /*9240*/  CALL.REL.NOINC `($_ZN7cutlass13device_kernelIN5flash19enable_sm80_to_sm89INS1_16FlashAttnBwdSm80INS1_25CollectiveMainloopBwdSm80ILi2ELi2EN4cute5tupleIJNS5_1CILi64EEENS7_ILi128EEES8_EEENS_10bfloat16_tEfNS_4arch4Sm80ELb0ELb1ELb1ELb0ELb0ELb0ELb0ELb0ELi2ELi2ELi4ELi2ELb1EEENS1_21CollectiveEpilogueBwdISA_SB_SD_Li256ELb0ELb0ELi2EEENS1_19SingleTileSchedulerILb0ELb0ELb0ELi128EEEEEEEEEvNT_6ParamsE$_ZN4cute3eso3ESOILb0ELb1EJiNS_1CILi0EEEEEC2ERKiRKS3_) ;  /* 0xfffff2f000007944 */ /* 0x000fea0003c3ffff */
[----:B-1----:R-:W-:Y:S02]  /*9250*/  MOV R4, R12 ;  /* 0x0000000c00047202 */ /* 0x002fe40000000f00 */
[----:B------:R-:W-:-:S04]  /*9260*/  MOV R5, 0x0 ;  /* 0x0000000000057802 */ /* 0x000fc80000000f00 */
[----:B------:R-:W-:Y:S05]  /*9270*/  RET.REL.NODEC R4 `(_ZN7cutlass13device_kernelIN5flash19enable_sm80_to_sm89INS1_16FlashAttnBwdSm80INS1_25CollectiveMainloopBwdSm80ILi2ELi2EN4cute5tupleIJNS5_1CILi64EEENS7_ILi128EEES8_EEENS_10bfloat16_tEfNS_4arch4Sm80ELb0ELb1ELb1ELb0ELb0ELb0ELb0ELb0ELi2ELi2ELi4ELi2ELb1EEENS1_21CollectiveEpilogueBwdISA_SB_SD_Li256ELb0ELb0ELi2EEENS1_19SingleTileSchedulerILb0ELb0ELb0ELi128EEEEEEEEEvNT_6ParamsE) ;  /* 0xffff6d8004007950 */ /* 0x000fea0003c3ffff */
        .type           $_ZN7cutlass13device_kernelIN5flash19enable_sm80_to_sm89INS1_16FlashAttnBwdSm80INS1_25CollectiveMainloopBwdSm80ILi2ELi2EN4cute5tupleIJNS5_1CILi64EEENS7_ILi128EEES8_EEENS_10bfloat16_tEfNS_4arch4Sm80ELb0ELb1ELb1ELb0ELb0ELb0ELb0ELb0ELi2ELi2ELi4ELi2ELb1EEENS1_21CollectiveEpilogueBwdISA_SB_SD_Li256ELb0ELb0ELi2EEENS1_19SingleTileSchedulerILb0ELb0ELb0ELi128EEEEEEEEEvNT_6ParamsE$_ZN4cute5tupleIJiiEEC2ERKiS3_,@function
        .size           $_ZN7cutlass13device_kernelIN5flash19enable_sm80_to_sm89INS1_16FlashAttnBwdSm80INS1_25CollectiveMainloopBwdSm80ILi2ELi2EN4cute5tupleIJNS5_1CILi64EEENS7_ILi128EEES8_EEENS_10bfloat16_tEfNS_4arch4Sm80ELb0ELb1ELb1ELb0ELb0ELb0ELb0ELb0ELi2ELi2ELi4ELi2ELb1EEENS1_21CollectiveEpilogueBwdISA_SB_SD_Li256ELb0ELb0ELi2EEENS1_19SingleTileSchedulerILb0ELb0ELb0ELi128EEEEEEEEEvNT_6ParamsE$_ZN4cute5tupleIJiiEEC2ERKiS3_,($_ZN7cutlass13device_kernelIN5flash19enable_sm80_to_sm89INS1_16FlashAttnBwdSm80INS1_25CollectiveMainloopBwdSm80ILi2ELi2EN4cute5tupleIJNS5_1CILi64EEENS7_ILi128EEES8_EEENS_10bfloat16_tEfNS_4arch4Sm80ELb0ELb1ELb1ELb0ELb0ELb0ELb0ELb0ELi2ELi2ELi4ELi2ELb1EEENS1_21CollectiveEpilogueBwdISA_SB_SD_Li256ELb0ELb0ELi2EEENS1_19SingleTileSchedulerILb0ELb0ELb0ELi128EEEEEEEEEvNT_6ParamsE$_ZN4cute8gmem_ptrIPKN7cutlass10bfloat16_tEECI1NS_12iter_adaptorIS4_S5_EEES4_ - $_ZN7cutlass13device_kernelIN5flash19enable_sm80_to_sm89INS1_16FlashAttnBwdSm80INS1_25CollectiveMainloopBwdSm80ILi2ELi2EN4cute5tupleIJNS5_1CILi64EEENS7_ILi128EEES8_EEENS_10bfloat16_tEfNS_4arch4Sm80ELb0ELb1ELb1ELb0ELb0ELb0ELb0ELb0ELi2ELi2ELi4ELi2ELb1EEENS1_21CollectiveEpilogueBwdISA_SB_SD_Li256ELb0ELb0ELi2EEENS1_19SingleTileSchedulerILb0ELb0ELb0ELi128EEEEEEEEEvNT_6ParamsE$_ZN4cute5tupleIJiiEEC2ERKiS3_)
$_ZN7cutlass13device_kernelIN5flash19enable_sm80_to_sm89INS1_16FlashAttnBwdSm80INS1_25CollectiveMainloopBwdSm80ILi2ELi2EN4cute5tupleIJNS5_1CILi64EEENS7_ILi128EEES8_EEENS_10bfloat16_tEfNS_4arch4Sm80ELb0ELb1ELb1ELb0ELb0ELb0ELb0ELb0ELi2ELi2ELi4ELi2ELb1EEENS1_21CollectiveEpilogueBwdISA_SB_SD_Li256ELb0ELb0ELi2EEENS1_19SingleTileSchedulerILb0ELb0ELb0ELi128EEEEEEEEEvNT_6ParamsE$_ZN4cute5tupleIJiiEEC2ERKiS3_:
[----:B------:R-:W-:Y:S02]  /*9280*/  MOV R8, 0x92a0 ;  /* 0x000092a000087802 */ /* 0x000fe40000000f00 */
[----:B------:R-:W-:Y:S05]  /*9290*/  CALL.REL.NOINC `($_ZN7cutlass13device_kernelIN5flash19enable_sm80_to_sm89INS1_16FlashAttnBwdSm80INS1_25CollectiveMainloopBwdSm80ILi2ELi2EN4cute5tupleIJNS5_1CILi64EEENS7_ILi128EEES8_EEENS_10bfloat16_tEfNS_4arch4Sm80ELb0ELb1ELb1ELb0ELb0ELb0ELb0ELb0ELi2ELi2ELi4ELi2ELb1EEENS1_21CollectiveEpilogueBwdISA_SB_SD_Li256ELb0ELb0ELi2EEENS1_19SingleTileSchedulerILb0ELb0ELb0ELi128EEEEEEEEEvNT_6ParamsE$_ZN4cute3eso3ESOILb0ELb0EJiiEEC2ERKiS4_) ;  /* 0xfffff07000007944 */ /* 0x000fea0003c3ffff */
[----:B------:R-:W-:-:S04]  /*92a0*/  MOV R7, 0x0 ;  /* 0x0000000000077802 */ /* 0x000fc80000000f00 */
[----:B------:R-:W-:Y:S05]  /*92b0*/  RET.REL.NODEC R6 `(_ZN7cutlass13device_kernelIN5flash19enable_sm80_to_sm89INS1_16FlashAttnBwdSm80INS1_25CollectiveMainloopBwdSm80ILi2ELi2EN4cute5tupleIJNS5_1CILi64EEENS7_ILi128EEES8_EEENS_10bfloat16_tEfNS_4arch4Sm80ELb0ELb1ELb1ELb0ELb0ELb0ELb0ELb0ELi2ELi2ELi4ELi2ELb1EEENS1_21CollectiveEpilogueBwdISA_SB_SD_Li256ELb0ELb0ELi2EEENS1_19SingleTileSchedulerILb0ELb0ELb0ELi128EEEEEEEEEvNT_6ParamsE) ;  /* 0xffff6d4006007950 */ /* 0x000fea0003c3ffff */
        .type           $_ZN7cutlass13device_kernelIN5flash19enable_sm80_to_sm89INS1_16FlashAttnBwdSm80INS1_25CollectiveMainloopBwdSm80ILi2ELi2EN4cute5tupleIJNS5_1CILi64EEENS7_ILi128EEES8_EEENS_10bfloat16_tEfNS_4arch4Sm80ELb0ELb1ELb1ELb0ELb0ELb0ELb0ELb0ELi2ELi2ELi4ELi2ELb1EEENS1_21CollectiveEpilogueBwdISA_SB_SD_Li256ELb0ELb0ELi2EEENS1_19SingleTileSchedulerILb0ELb0ELb0ELi128EEEEEEEEEvNT_6ParamsE$_ZN4cute8gmem_ptrIPKN7cutlass10bfloat16_tEECI1NS_12iter_adaptorIS4_S5_EEES4_,@function
        .size           $_ZN7cutlass13device_kernelIN5flash19enable_sm80_to_sm89INS1_16FlashAttnBwdSm80INS1_25CollectiveMainloopBwdSm80ILi2ELi2EN4cute5tupleIJNS5_1CILi64EEENS7_ILi128EEES8_EEENS_10bfloat16_tEfNS_4arch4Sm80ELb0ELb1ELb1ELb0ELb0ELb0ELb0ELb0ELi2ELi2ELi4ELi2ELb1EEENS1_21CollectiveEpilogueBwdISA_SB_SD_Li256ELb0ELb0ELi2EEENS1_19SingleTileSchedulerILb0ELb0ELb0ELi128EEEEEEEEEvNT_6ParamsE$_ZN4cute8gmem_ptrIPKN7cutlass10bfloat16_tEECI1NS_12iter_adaptorIS4_S5_EEES4_,($_ZN7cutlass13device_kernelIN5flash19enable_sm80_to_sm89INS1_16FlashAttnBwdSm80INS1_25CollectiveMainloopBwdSm80ILi2ELi2EN4cute5tupleIJNS5_1CILi64EEENS7_ILi128EEES8_EEENS_10bfloat16_tEfNS_4arch4Sm80ELb0ELb1ELb1ELb0ELb0ELb0ELb0ELb0ELi2ELi2ELi4ELi2ELb1EEENS1_21CollectiveEpilogueBwdISA_SB_SD_Li256ELb0ELb0ELi2EEENS1_19SingleTileSchedulerILb0ELb0ELb0ELi128EEEEEEEEEvNT_6ParamsE$_ZN4cute8gmem_ptrIPKN7cutlass9uint128_tEECI1NS_12iter_adaptorIS4_S5_EEES4_ - $_ZN7cutlass13device_kernelIN5flash19enable_sm80_to_sm89INS1_16FlashAttnBwdSm80INS1_25CollectiveMainloopBwdSm80ILi2ELi2EN4cute5tupleIJNS5_1CILi64EEENS7_ILi128EEES8_EEENS_10bfloat16_tEfNS_4arch4Sm80ELb0ELb1ELb1ELb0ELb0ELb0ELb0ELb0ELi2ELi2ELi4ELi2ELb1EEENS1_21CollectiveEpilogueBwdISA_SB_SD_Li256ELb0ELb0ELi2EEENS1_19SingleTileSchedulerILb0ELb0ELb0ELi128EEEEEEEEEvNT_6ParamsE$_ZN4cute8gmem_ptrIPKN7cutlass10bfloat16_tEECI1NS_12iter_adaptorIS4_S5_EEES4_)
$_ZN7cutlass13device_kernelIN5flash19enable_sm80_to_sm89INS1_16FlashAttnBwdSm80INS1_25CollectiveMainloopBwdSm80ILi2ELi2EN4cute5tupleIJNS5_1CILi64EEENS7_ILi128EEES8_EEENS_10bfloat16_tEfNS_4arch4Sm80ELb0ELb1ELb1ELb0ELb0ELb0ELb0ELb0ELi2ELi2ELi4ELi2ELb1EEENS1_21CollectiveEpilogueBwdISA_SB_SD_Li256ELb0ELb0ELi2EEENS1_19SingleTileSchedulerILb0ELb0ELb0ELi128EEEEEEEEEvNT_6ParamsE$_ZN4cute8gmem_ptrIPKN7cutlass10bfloat16_tEECI1NS_12iter_adaptorIS4_S5_EEES4_:
[----:B------:R-:W-:Y:S02]  /*92c0*/  MOV R14, 0x92e0 ;  /* 0x000092e0000e7802 */ /* 0x000fe40000000f00 */
[----:B------:R-:W-:Y:S05]  /*92d0*/  CALL.REL.NOINC `($_ZN7cutlass13device_kernelIN5flash19enable_sm80_to_sm89INS1_16FlashAttnBwdSm80INS1_25CollectiveMainloopBwdSm80ILi2ELi2EN4cute5tupleIJNS5_1CILi64EEENS7_ILi128EEES8_EEENS_10bfloat16_tEfNS_4arch4Sm80ELb0ELb1ELb1ELb0ELb0ELb0ELb0ELb0ELi2ELi2ELi4ELi2ELb1EEENS1_21CollectiveEpilogueBwdISA_SB_SD_Li256ELb0ELb0ELi2EEENS1_19SingleTileSchedulerILb0ELb0ELb0ELi128EEEEEEEEEvNT_6ParamsE$_ZN4cute12iter_adaptorIPKN7cutlass10bfloat16_tENS_8gmem_ptrIS4_EEEC2ES4_) ;  /* 0xffffeb9000007944 */ /* 0x000fea0003c3ffff */
[----:B-1----:R-:W-:Y:S02]  /*92e0*/  MOV R8, R12 ;  /* 0x0000000c00087202 */ /* 0x002fe40000000f00 */
[----:B------:R-:W-:-:S04]  /*92f0*/  MOV R9, 0x0 ;  /* 0x0000000000097802 */ /* 0x000fc80000000f00 */
[----:B------:R-:W-:Y:S05]  /*9300*/  RET.REL.NODEC R8 `(_ZN7cutlass13device_kernelIN5flash19enable_sm80_to_sm89INS1_16FlashAttnBwdSm80INS1_25CollectiveMainloopBwdSm80ILi2ELi2EN4cute5tupleIJNS5_1CILi64EEENS7_ILi128EEES8_EEENS_10bfloat16_tEfNS_4arch4Sm80ELb0ELb1ELb1ELb0ELb0ELb0ELb0ELb0ELi2ELi2ELi4ELi2ELb1EEENS1_21CollectiveEpilogueBwdISA_SB_SD_Li256ELb0ELb0ELi2EEENS1_19SingleTileSchedulerILb0ELb0ELb0ELi128EEEEEEEEEvNT_6ParamsE) ;  /* 0xffff6cf008007950 */ /* 0x000fea0003c3ffff */
        .type           $_ZN7cutlass13device_kernelIN5flash19enable_sm80_to_sm89INS1_16FlashAttnBwdSm80INS1_25CollectiveMainloopBwdSm80ILi2ELi2EN4cute5tupleIJNS5_1CILi64EEENS7_ILi128EEES8_EEENS_10bfloat16_tEfNS_4arch4Sm80ELb0ELb1ELb1ELb0ELb0ELb0ELb0ELb0ELi2ELi2ELi4ELi2ELb1EEENS1_21CollectiveEpilogueBwdISA_SB_SD_Li256ELb0ELb0ELi2EEENS1_19SingleTileSchedulerILb0ELb0ELb0ELi128EEEEEEEEEvNT_6ParamsE$_ZN4cute8gmem_ptrIPKN7cutlass9uint128_tEECI1NS_12iter_adaptorIS4_S5_EEES4_,@function
        .size           $_ZN7cutlass13device_kernelIN5flash19enable_sm80_to_sm89INS1_16FlashAttnBwdSm80INS1_25CollectiveMainloopBwdSm80ILi2ELi2EN4cute5tupleIJNS5_1CILi64EEENS7_ILi128EEES8_EEENS_10bfloat16_tEfNS_4arch4Sm80ELb0ELb1ELb1ELb0ELb0ELb0ELb0ELb0ELi2ELi2ELi4ELi2ELb1EEENS1_21CollectiveEpilogueBwdISA_SB_SD_Li256ELb0ELb0ELi2EEENS1_19SingleTileSchedulerILb0ELb0ELb0ELi128EEEEEEEEEvNT_6ParamsE$_ZN4cute8gmem_ptrIPKN7cutlass9uint128_tEECI1NS_12iter_adaptorIS4_S5_EEES4_,($_ZN7cutlass13device_kernelIN5flash19enable_sm80_to_sm89INS1_16FlashAttnBwdSm80INS1_25CollectiveMainloopBwdSm80ILi2ELi2EN4cute5tupleIJNS5_1CILi64EEENS7_ILi128EEES8_EEENS_10bfloat16_tEfNS_4arch4Sm80ELb0ELb1ELb1ELb0ELb0ELb0ELb0ELb0ELi2ELi2ELi4ELi2ELb1EEENS1_21CollectiveEpilogueBwdISA_SB_SD_Li256ELb0ELb0ELi2EEENS1_19SingleTileSchedulerILb0ELb0ELb0ELi128EEEEEEEEEvNT_6ParamsE$_ZN4cute8gmem_ptrIPKfECI1NS_12iter_adaptorIS2_S3_EEES2_ - $_ZN7cutlass13device_kernelIN5flash19enable_sm80_to_sm89INS1_16FlashAttnBwdSm80INS1_25CollectiveMainloopBwdSm80ILi2ELi2EN4cute5tupleIJNS5_1CILi64EEENS7_ILi128EEES8_EEENS_10bfloat16_tEfNS_4arch4Sm80ELb0ELb1ELb1ELb0ELb0ELb0ELb0ELb0ELi2ELi2ELi4ELi2ELb1EEENS1_21CollectiveEpilogueBwdISA_SB_SD_Li256ELb0ELb0ELi2EEENS1_19SingleTileSchedulerILb0ELb0ELb0ELi128EEEEEEEEEvNT_6ParamsE$_ZN4cute8gmem_ptrIPKN7cutlass9uint128_tEECI1NS_12iter_adaptorIS4_S5_EEES4_)
$_ZN7cutlass13device_kernelIN5flash19enable_sm80_to_sm89INS1_16FlashAttnBwdSm80INS1_25CollectiveMainloopBwdSm80ILi2ELi2EN4cute5tupleIJNS5_1CILi64EEENS7_ILi128EEES8_EEENS_10bfloat16_tEfNS_4arch4Sm80ELb0ELb1ELb1ELb0ELb0ELb0ELb0ELb0ELi2ELi2ELi4ELi2ELb1EEENS1_21CollectiveEpilogueBwdISA_SB_SD_Li256ELb0ELb0ELi2EEENS1_19SingleTileSchedulerILb0ELb0ELb0ELi128EEEEEEEEEvNT_6ParamsE$_ZN4cute8gmem_ptrIPKN7cutlass9uint128_tEECI1NS_12iter_adaptorIS4_S5_EEES4_:
[----:B------:R-:W-:Y:S02]  /*9310*/  MOV R14, 0x9330 ;  /* 0x00009330000e7802 */ /* 0x000fe40000000f00 */
[----:B------:R-:W-:Y:S05]  /*9320*/  CALL.REL.NOINC `($_ZN7cutlass13device_kernelIN5flash19enable_sm80_to_sm89INS1_16FlashAttnBwdSm80INS1_25CollectiveMainloopBwdSm80ILi2ELi2EN4cute5tupleIJNS5_1CILi64EEENS7_ILi128EEES8_EEENS_10bfloat16_tEfNS_4arch4Sm80ELb0ELb1ELb1ELb0ELb0ELb0ELb0ELb0ELi2ELi2ELi4ELi2ELb1EEENS1_21CollectiveEpilogueBwdISA_SB_SD_Li256ELb0ELb0ELi2EEENS1_19SingleTileSchedulerILb0ELb0ELb0ELi128EEEEEEEEEvNT_6ParamsE$_ZN4cute12iter_adaptorIPKN7cutlass9uint128_tENS_8gmem_ptrIS4_EEEC2ES4_) ;  /* 0xffffeb9000007944 */ /* 0x000fea0003c3ffff */
[----:B-1----:R-:W-:Y:S02]  /*9330*/  MOV R4, R12 ;  /* 0x0000000c00047202 */ /* 0x002fe40000000f00 */
[----:B------:R-:W-:-:S04]  /*9340*/  MOV R5, 0x0 ;  /* 0x0000000000057802 */ /* 0x000fc80000000f00 */
[----:B------:R-:W-:Y:S05]  /*9350*/  RET.REL.NODEC R4 `(_ZN7cutlass13device_kernelIN5flash19enable_sm80_to_sm89INS1_16FlashAttnBwdSm80INS1_25CollectiveMainloopBwdSm80ILi2ELi2EN4cute5tupleIJNS5_1CILi64EEENS7_ILi128EEES8_EEENS_10bfloat16_tEfNS_4arch4Sm80ELb0ELb1ELb1ELb0ELb0ELb0ELb0ELb0ELi2ELi2ELi4ELi2ELb1EEENS1_21CollectiveEpilogueBwdISA_SB_SD_Li256ELb0ELb0ELi2EEENS1_19SingleTileSchedulerILb0ELb0ELb0ELi128EEEEEEEEEvNT_6ParamsE) ;  /* 0xffff6ca004007950 */ /* 0x000fea0003c3ffff */
        .type           $_ZN7cutlass13device_kernelIN5flash19enable_sm80_to_sm89INS1_16FlashAttnBwdSm80INS1_25CollectiveMainloopBwdSm80ILi2ELi2EN4cute5tupleIJNS5_1CILi64EEENS7_ILi128EEES8_EEENS_10bfloat16_tEfNS_4arch4Sm80ELb0ELb1ELb1ELb0ELb0ELb0ELb0ELb0ELi2ELi2ELi4ELi2ELb1EEENS1_21CollectiveEpilogueBwdISA_SB_SD_Li256ELb0ELb0ELi2EEENS1_19SingleTileSchedulerILb0ELb0ELb0ELi128EEEEEEEEEvNT_6ParamsE$_ZN4cute8gmem_ptrIPKfECI1NS_12iter_adaptorIS2_S3_EEES2_,@function
        .size           $_ZN7cutlass13device_kernelIN5flash19enable_sm80_to_sm89INS1_16FlashAttnBwdSm80INS1_25CollectiveMainloopBwdSm80ILi2ELi2EN4cute5tupleIJNS5_1CILi64EEENS7_ILi128EEES8_EEENS_10bfloat16_tEfNS_4arch4Sm80ELb0ELb1ELb1ELb0ELb0ELb0ELb0ELb0ELi2ELi2ELi4ELi2ELb1EEENS1_21CollectiveEpilogueBwdISA_SB_SD_Li256ELb0ELb0ELi2EEENS1_19SingleTileSchedulerILb0ELb0ELb0ELi128EEEEEEEEEvNT_6ParamsE$_ZN4cute8gmem_ptrIPKfECI1NS_12iter_adaptorIS2_S3_EEES2_,($_ZN7cutlass13device_kernelIN5flash19enable_sm80_to_sm89INS1_16FlashAttnBwdSm80INS1_25CollectiveMainloopBwdSm80ILi2ELi2EN4cute5tupleIJNS5_1CILi64EEENS7_ILi128EEES8_EEENS_10bfloat16_tEfNS_4arch4Sm80ELb0ELb1ELb1ELb0ELb0ELb0ELb0ELb0ELi2ELi2ELi4ELi2ELb1EEENS1_21CollectiveEpilogueBwdISA_SB_SD_Li256ELb0ELb0ELi2EEENS1_19SingleTileSchedulerILb0ELb0ELb0ELi128EEEEEEEEEvNT_6ParamsE$_ZN4cute8smem_ptrIPN7cutlass10bfloat16_tEECI1NS_12iter_adaptorIS3_S4_EEES3_ - $_ZN7cutlass13device_kernelIN5flash19enable_sm80_to_sm89INS1_16FlashAttnBwdSm80INS1_25CollectiveMainloopBwdSm80ILi2ELi2EN4cute5tupleIJNS5_1CILi64EEENS7_ILi128EEES8_EEENS_10bfloat16_tEfNS_4arch4Sm80ELb0ELb1ELb1ELb0ELb0ELb0ELb0ELb0ELi2ELi2ELi4ELi2ELb1EEENS1_21CollectiveEpilogueBwdISA_SB_SD_Li256ELb0ELb0ELi2EEENS1_19SingleTileSchedulerILb0ELb0ELb0ELi128EEEEEEEEEvNT_6ParamsE$_ZN4cute8gmem_ptrIPKfECI1NS_12iter_adaptorIS2_S3_EEES2_)
$_ZN7cutlass13device_kernelIN5flash19enable_sm80_to_sm89INS1_16FlashAttnBwdSm80INS1_25CollectiveMainloopBwdSm80ILi2ELi2EN4cute5tupleIJNS5_1CILi64EEENS7_ILi128EEES8_EEENS_10bfloat16_tEfNS_4arch4Sm80ELb0ELb1ELb1ELb0ELb0ELb0ELb0ELb0ELi2ELi2ELi4ELi2ELb1EEENS1_21CollectiveEpilogueBwdISA_SB_SD_Li256ELb0ELb0ELi2EEENS1_19SingleTileSchedulerILb0ELb0ELb0ELi128EEEEEEEEEvNT_6ParamsE$_ZN4cute8gmem_ptrIPKfECI1NS_12iter_adaptorIS2_S3_EEES2_:
[----:B------:R-:W-:Y:S02]  /*9360*/  MOV R14, 0x9380 ;  /* 0x00009380000e7802 */ /* 0x000fe40000000f00 */
[----:B------:R-:W-:Y:S05]  /*9370*/  CALL.REL.NOINC `($_ZN7cutlass13device_kernelIN5flash19enable_sm80_to_sm89INS1_16FlashAttnBwdSm80INS1_25CollectiveMainloopBwdSm80ILi2ELi2EN4cute5tupleIJNS5_1CILi64EEENS7_ILi128EEES8_EEENS_10bfloat16_tEfNS_4arch4Sm80ELb0ELb1ELb1ELb0ELb0ELb0ELb0ELb0ELi2ELi2ELi4ELi2ELb1EEENS1_21CollectiveEpilogueBwdISA_SB_SD_Li256ELb0ELb0ELi2EEENS1_19SingleTileSchedulerILb0ELb0ELb0ELi128EEEEEEEEEvNT_6ParamsE$_ZN4cute12iter_adaptorIPKfNS_8gmem_ptrIS2_EEEC2ES2_) ;  /* 0xffffeb8000007944 */ /* 0x000fea0003c3ffff */
[----:B------:R-:W-:-:S04]  /*9380*/  MOV R13, 0x0 ;  /* 0x00000000000d7802 */ /* 0x000fc80000000f00 */
[----:B------:R-:W-:Y:S05]  /*9390*/  RET.REL.NODEC R12 `(_ZN7cutlass13device_kernelIN5flash19enable_sm80_to_sm89INS1_16FlashAttnBwdSm80INS1_25CollectiveMainloopBwdSm80ILi2ELi2EN4cute5tupleIJNS5_1CILi64EEENS7_ILi128EEES8_EEENS_10bfloat16_tEfNS_4arch4Sm80ELb0ELb1ELb1ELb0ELb0ELb0ELb0ELb0ELi2ELi2ELi4ELi2ELb1EEENS1_21CollectiveEpilogueBwdISA_SB_SD_Li256ELb0ELb0ELi2EEENS1_19SingleTileSchedulerILb0ELb0ELb0ELi128EEEEEEEEEvNT_6ParamsE) ;  /* 0xffff6c600c007950 */ /* 0x000fea0003c3ffff */
        .type           $_ZN7cutlass13device_kernelIN5flash19enable_sm80_to_sm89INS1_16FlashAttnBwdSm80INS1_25CollectiveMainloopBwdSm80ILi2ELi2EN4cute5tupleIJNS5_1CILi64EEENS7_ILi128EEES8_EEENS_10bfloat16_tEfNS_4arch4Sm80ELb0ELb1ELb1ELb0ELb0ELb0ELb0ELb0ELi2ELi2ELi4ELi2ELb1EEENS1_21CollectiveEpilogueBwdISA_SB_SD_Li256ELb0ELb0ELi2EEENS1_19SingleTileSchedulerILb0ELb0ELb0ELi128EEEEEEEEEvNT_6ParamsE$_ZN4cute8smem_ptrIPN7cutlass10bfloat16_tEECI1NS_12iter_adaptorIS3_S4_EEES3_,@function
        .size           $_ZN7cutlass13device_kernelIN5flash19enable_sm80_to_sm89INS1_16FlashAttnBwdSm80INS1_25CollectiveMainloopBwdSm80ILi2ELi2EN4cute5tupleIJNS5_1CILi64EEENS7_ILi128EEES8_EEENS_10bfloat16_tEfNS_4arch4Sm80ELb0ELb1ELb1ELb0ELb0ELb0ELb0ELb0ELi2ELi2ELi4ELi2ELb1EEENS1_21CollectiveEpilogueBwdISA_SB_SD_Li256ELb0ELb0ELi2EEENS1_19SingleTileSchedulerILb0ELb0ELb0ELi128EEEEEEEEEvNT_6ParamsE$_ZN4cute8smem_ptrIPN7cutlass10bfloat16_tEECI1NS_12iter_adaptorIS3_S4_EEES3_,($_ZN7cutlass13device_kernelIN5flash19enable_sm80_to_sm89INS1_16FlashAttnBwdSm80INS1_25CollectiveMainloopBwdSm80ILi2ELi2EN4cute5tupleIJNS5_1CILi64EEENS7_ILi128EEES8_EEENS_10bfloat16_tEfNS_4arch4Sm80ELb0ELb1ELb1ELb0ELb0ELb0ELb0ELb0ELi2ELi2ELi4ELi2ELb1EEENS1_21CollectiveEpilogueBwdISA_SB_SD_Li256ELb0ELb0ELi2EEENS1_19SingleTileSchedulerILb0ELb0ELb0ELi128EEEEEEEEEvNT_6ParamsE$_ZN4cute8smem_ptrIPN7cutlass9uint128_tEECI1NS_12iter_adaptorIS3_S4_EEES3_ - $_ZN7cutlass13device_kernelIN5flash19enable_sm80_to_sm89INS1_16FlashAttnBwdSm80INS1_25CollectiveMainloopBwdSm80ILi2ELi2EN4cute5tupleIJNS5_1CILi64EEENS7_ILi128EEES8_EEENS_10bfloat16_tEfNS_4arch4Sm80ELb0ELb1ELb1ELb0ELb0ELb0ELb0ELb0ELi2ELi2ELi4ELi2ELb1EEENS1_21CollectiveEpilogueBwdISA_SB_SD_Li256ELb0ELb0ELi2EEENS1_19SingleTileSchedulerILb0ELb0ELb0ELi128EEEEEEEEEvNT_6ParamsE$_ZN4cute8smem_ptrIPN7cutlass10bfloat16_tEECI1NS_12iter_adaptorIS3_S4_EEES3_)
$_ZN7cutlass13device_kernelIN5flash19enable_sm80_to_sm89INS1_16FlashAttnBwdSm80INS1_25CollectiveMainloopBwdSm80ILi2ELi2EN4cute5tupleIJNS5_1CILi64EEENS7_ILi128EEES8_EEENS_10bfloat16_tEfNS_4arch4Sm80ELb0ELb1ELb1ELb0ELb0ELb0ELb0ELb0ELi2ELi2ELi4ELi2ELb1EEENS1_21CollectiveEpilogueBwdISA_SB_SD_Li256ELb0ELb0ELi2EEENS1_19SingleTileSchedulerILb0ELb0ELb0ELi128EEEEEEEEEvNT_6ParamsE$_ZN4cute8smem_ptrIPN7cutlass10bfloat16_tEECI1NS_12iter_adaptorIS3_S4_EEES3_:
[----:B------:R-:W-:Y:S02]  /*93a0*/  MOV R12, 0x93c0 ;  /* 0x000093c0000c7802 */ /* 0x000fe40000000f00 */
[----:B------:R-:W-:Y:S05]  /*93b0*/  CALL.REL.NOINC `($_ZN7cutlass13device_kernelIN5flash19enable_sm80_to_sm89INS1_16FlashAttnBwdSm80INS1_25CollectiveMainloopBwdSm80ILi2ELi2EN4cute5tupleIJNS5_1CILi64EEENS7_ILi128EEES8_EEENS_10bfloat16_tEfNS_4arch4Sm80ELb0ELb1ELb1ELb0ELb0ELb0ELb0ELb0ELi2ELi2ELi4ELi2ELb1EEENS1_21CollectiveEpilogueBwdISA_SB_SD_Li256ELb0ELb0ELi2EEENS1_19SingleTileSchedulerILb0ELb0ELb0ELi128EEEEEEEEEvNT_6ParamsE$_ZN4cute12iter_adaptorIPN7cutlass10bfloat16_tENS_8smem_ptrIS3_EEEC2ES3_) ;  /* 0xffffeb8000007944 */ /* 0x000fea0003c3ffff */
[----:B------:R-:W-:-:S04]  /*93c0*/  MOV R5, 0x0 ;  /* 0x0000000000057802 */ /* 0x000fc80000000f00 */
[----:B------:R-:W-:Y:S05]  /*93d0*/  RET.REL.NODEC R4 `(_ZN7cutlass13device_kernelIN5flash19enable_sm80_to_sm89INS1_16FlashAttnBwdSm80INS1_25CollectiveMainloopBwdSm80ILi2ELi2EN4cute5tupleIJNS5_1CILi64EEENS7_ILi128EEES8_EEENS_10bfloat16_tEfNS_4arch4Sm80ELb0ELb1ELb1ELb0ELb0ELb0ELb0ELb0ELi2ELi2ELi4ELi2ELb1EEENS1_21CollectiveEpilogueBwdISA_SB_SD_Li256ELb0ELb0ELi2EEENS1_19SingleTileSchedulerILb0ELb0ELb0ELi128EEEEEEEEEvNT_6ParamsE) ;  /* 0xffff6c2004007950 */ /* 0x000fea0003c3ffff */
        .type           $_ZN7cutlass13device_kernelIN5flash19enable_sm80_to_sm89INS1_16FlashAttnBwdSm80INS1_25CollectiveMainloopBwdSm80ILi2ELi2EN4cute5tupleIJNS5_1CILi64EEENS7_ILi128EEES8_EEENS_10bfloat16_tEfNS_4arch4Sm80ELb0ELb1ELb1ELb0ELb0ELb0ELb0ELb0ELi2ELi2ELi4ELi2ELb1EEENS1_21CollectiveEpilogueBwdISA_SB_SD_Li256ELb0ELb0ELi2EEENS1_19SingleTileSchedulerILb0ELb0ELb0ELi128EEEEEEEEEvNT_6ParamsE$_ZN4cute8smem_ptrIPN7cutlass9uint128_tEECI1NS_12iter_adaptorIS3_S4_EEES3_,@function
        .size           $_ZN7cutlass13device_kernelIN5flash19enable_sm80_to_sm89INS1_16FlashAttnBwdSm80INS1_25CollectiveMainloopBwdSm80ILi2ELi2EN4cute5tupleIJNS5_1CILi64EEENS7_ILi128EEES8_EEENS_10bfloat16_tEfNS_4arch4Sm80ELb0ELb1ELb1ELb0ELb0ELb0ELb0ELb0ELi2ELi2ELi4ELi2ELb1EEENS1_21CollectiveEpilogueBwdISA_SB_SD_Li256ELb0ELb0ELi2EEENS1_19SingleTileSchedulerILb0ELb0ELb0ELi128EEEEEEEEEvNT_6ParamsE$_ZN4cute8smem_ptrIPN7cutlass9uint128_tEECI1NS_12iter_adaptorIS3_S4_EEES3_,($_ZN7cutlass13device_kernelIN5flash19enable_sm80_to_sm89INS1_16FlashAttnBwdSm80INS1_25CollectiveMainloopBwdSm80ILi2ELi2EN4cute5tupleIJNS5_1CILi64EEENS7_ILi128EEES8_EEENS_10bfloat16_tEfNS_4arch4Sm80ELb0ELb1ELb1ELb0ELb0ELb0ELb0ELb0ELi2ELi2ELi4ELi2ELb1EEENS1_21CollectiveEpilogueBwdISA_SB_SD_Li256ELb0ELb0ELi2EEENS1_19SingleTileSchedulerILb0ELb0ELb0ELi128EEEEEEEEEvNT_6ParamsE$_ZN4cute8smem_ptrIPfECI1NS_12iter_adaptorIS1_S2_EEES1_ - $_ZN7cutlass13device_kernelIN5flash19enable_sm80_to_sm89INS1_16FlashAttnBwdSm80INS1_25CollectiveMainloopBwdSm80ILi2ELi2EN4cute5tupleIJNS5_1CILi64EEENS7_ILi128EEES8_EEENS_10bfloat16_tEfNS_4arch4Sm80ELb0ELb1ELb1ELb0ELb0ELb0ELb0ELb0ELi2ELi2ELi4ELi2ELb1EEENS1_21CollectiveEpilogueBwdISA_SB_SD_Li256ELb0ELb0ELi2EEENS1_19SingleTileSchedulerILb0ELb0ELb0ELi128EEEEEEEEEvNT_6ParamsE$_ZN4cute8smem_ptrIPN7cutlass9uint128_tEECI1NS_12iter_adaptorIS3_S4_EEES3_)
$_ZN7cutlass13device_kernelIN5flash19enable_sm80_to_sm89INS1_16FlashAttnBwdSm80INS1_25CollectiveMainloopBwdSm80ILi2ELi2EN4cute5tupleIJNS5_1CILi64EEENS7_ILi128EEES8_EEENS_10bfloat16_tEfNS_4arch4Sm80ELb0ELb1ELb1ELb0ELb0ELb0ELb0ELb0ELi2ELi2ELi4ELi2ELb1EEENS1_21CollectiveEpilogueBwdISA_SB_SD_Li256ELb0ELb0ELi2EEENS1_19SingleTileSchedulerILb0ELb0ELb0ELi128EEEEEEEEEvNT_6ParamsE$_ZN4cute8smem_ptrIPN7cutlass9uint128_tEECI1NS_12iter_adaptorIS3_S4_EEES3_:
[----:B------:R-:W-:Y:S02]  /*93e0*/  MOV R12, 0x9400 ;  /* 0x00009400000c7802 */ /* 0x000fe40000000f00 */
[----:B------:R-:W-:Y:S05]  /*93f0*/  CALL.REL.NOINC `($_ZN7cutlass13device_kernelIN5flash19enable_sm80_to_sm89INS1_16FlashAttnBwdSm80INS1_25CollectiveMainloopBwdSm80ILi2ELi2EN4cute5tupleIJNS5_1CILi64EEENS7_ILi128EEES8_EEENS_10bfloat16_tEfNS_4arch4Sm80ELb0ELb1ELb1ELb0ELb0ELb0ELb0ELb0ELi2ELi2ELi4ELi2ELb1EEENS1_21CollectiveEpilogueBwdISA_SB_SD_Li256ELb0ELb0ELi2EEENS1_19SingleTileSchedulerILb0ELb0ELb0ELi128EEEEEEEEEvNT_6ParamsE$_ZN4cute12iter_adaptorIPN7cutlass9uint128_tENS_8smem_ptrIS3_EEEC2ES3_) ;  /* 0xffffeba000007944 */ /* 0x000fea0003c3ffff */
[----:B------:R-:W-:-:S04]  /*9400*/  MOV R9, 0x0 ;  /* 0x0000000000097802 */ /* 0x000fc80000000f00 */
[----:B------:R-:W-:Y:S05]  /*9410*/  RET.REL.NODEC R8 `(_ZN7cutlass13device_kernelIN5flash19enable_sm80_to_sm89INS1_16FlashAttnBwdSm80INS1_25CollectiveMainloopBwdSm80ILi2ELi2EN4cute5tupleIJNS5_1CILi64EEENS7_ILi128EEES8_EEENS_10bfloat16_tEfNS_4arch4Sm80ELb0ELb1ELb1ELb0ELb0ELb0ELb0ELb0ELi2ELi2ELi4ELi2ELb1EEENS1_21CollectiveEpilogueBwdISA_SB_SD_Li256ELb0ELb0ELi2EEENS1_19SingleTileSchedulerILb0ELb0ELb0ELi128EEEEEEEEEvNT_6ParamsE) ;  /* 0xffff6be008007950 */ /* 0x000fea0003c3ffff */
        .type           $_ZN7cutlass13device_kernelIN5flash19enable_sm80_to_sm89INS1_16FlashAttnBwdSm80INS1_25CollectiveMainloopBwdSm80ILi2ELi2EN4cute5tupleIJNS5_1CILi64EEENS7_ILi128EEES8_EEENS_10bfloat16_tEfNS_4arch4Sm80ELb0ELb1ELb1ELb0ELb0ELb0ELb0ELb0ELi2ELi2ELi4ELi2ELb1EEENS1_21CollectiveEpilogueBwdISA_SB_SD_Li256ELb0ELb0ELi2EEENS1_19SingleTileSchedulerILb0ELb0ELb0ELi128EEEEEEEEEvNT_6ParamsE$_ZN4cute8smem_ptrIPfECI1NS_12iter_adaptorIS1_S2_EEES1_,@function
        .size           $_ZN7cutlass13device_kernelIN5flash19enable_sm80_to_sm89INS1_16FlashAttnBwdSm80INS1_25CollectiveMainloopBwdSm80ILi2ELi2EN4cute5tupleIJNS5_1CILi64EEENS7_ILi128EEES8_EEENS_10bfloat16_tEfNS_4arch4Sm80ELb0ELb1ELb1ELb0ELb0ELb0ELb0ELb0ELi2ELi2ELi4ELi2ELb1EEENS1_21CollectiveEpilogueBwdISA_SB_SD_Li256ELb0ELb0ELi2EEENS1_19SingleTileSchedulerILb0ELb0ELb0ELi128EEEEEEEEEvNT_6ParamsE$_ZN4cute8smem_ptrIPfECI1NS_12iter_adaptorIS1_S2_EEES1_,($_ZN7cutlass13device_kernelIN5flash19enable_sm80_to_sm89INS1_16FlashAttnBwdSm80INS1_25CollectiveMainloopBwdSm80ILi2ELi2EN4cute5tupleIJNS5_1CILi64EEENS7_ILi128EEES8_EEENS_10bfloat16_tEfNS_4arch4Sm80ELb0ELb1ELb1ELb0ELb0ELb0ELb0ELb0ELi2ELi2ELi4ELi2ELb1EEENS1_21CollectiveEpilogueBwdISA_SB_SD_Li256ELb0ELb0ELi2EEENS1_19SingleTileSchedulerILb0ELb0ELb0ELi128EEEEEEEEEvNT_6ParamsE$_ZN73_INTERNAL_24fd9406_37_flash_bwd_hdim64_bf16_softcap_sm80_cu_3fbc093a_291824__cvta_generic_to_sharedEPKv - $_ZN7cutlass13device_kernelIN5flash19enable_sm80_to_sm89INS1_16FlashAttnBwdSm80INS1_25CollectiveMainloopBwdSm80ILi2ELi2EN4cute5tupleIJNS5_1CILi64EEENS7_ILi128EEES8_EEENS_10bfloat16_tEfNS_4arch4Sm80ELb0ELb1ELb1ELb0ELb0ELb0ELb0ELb0ELi2ELi2ELi4ELi2ELb1EEENS1_21CollectiveEpilogueBwdISA_SB_SD_Li256ELb0ELb0ELi2EEENS1_19SingleTileSchedulerILb0ELb0ELb0ELi128EEEEEEEEEvNT_6ParamsE$_ZN4cute8smem_ptrIPfECI1NS_12iter_adaptorIS1_S2_EEES1_)
$_ZN7cutlass13device_kernelIN5flash19enable_sm80_to_sm89INS1_16FlashAttnBwdSm80INS1_25CollectiveMainloopBwdSm80ILi2ELi2EN4cute5tupleIJNS5_1CILi64EEENS7_ILi128EEES8_EEENS_10bfloat16_tEfNS_4arch4Sm80ELb0ELb1ELb1ELb0ELb0ELb0ELb0ELb0ELi2ELi2ELi4ELi2ELb1EEENS1_21CollectiveEpilogueBwdISA_SB_SD_Li256ELb0ELb0ELi2EEENS1_19SingleTileSchedulerILb0ELb0ELb0ELi128EEEEEEEEEvNT_6ParamsE$_ZN4cute8smem_ptrIPfECI1NS_12iter_adaptorIS1_S2_EEES1_:
[----:B------:R-:W-:Y:S02]  /*9420*/  MOV R14, 0x9440 ;  /* 0x00009440000e7802 */ /* 0x000fe40000000f00 */
[----:B------:R-:W-:Y:S05]  /*9430*/  CALL.REL.NOINC `($_ZN7cutlass13device_kernelIN5flash19enable_sm80_to_sm89INS1_16FlashAttnBwdSm80INS1_25CollectiveMainloopBwdSm80ILi2ELi2EN4cute5tupleIJNS5_1CILi64EEENS7_ILi128EEES8_EEENS_10bfloat16_tEfNS_4arch4Sm80ELb0ELb1ELb1ELb0ELb0ELb0ELb0ELb0ELi2ELi2ELi4ELi2ELb1EEENS1_21CollectiveEpilogueBwdISA_SB_SD_Li256ELb0ELb0ELi2EEENS1_19SingleTileSchedulerILb0ELb0ELb0ELi128EEEEEEEEEvNT_6ParamsE$_ZN4cute12iter_adaptorIPfNS_8smem_ptrIS1_EEEC2ES1_) ;  /* 0xffffebb000007944 */ /* 0x000fea0003c3ffff */
[----:B------:R-:W-:-:S04]  /*9440*/  MOV R13, 0x0 ;  /* 0x00000000000d7802 */ /* 0x000fc80000000f00 */
[----:B------:R-:W-:Y:S05]  /*9450*/  RET.REL.NODEC R12 `(_ZN7cutlass13device_kernelIN5flash19enable_sm80_to_sm89INS1_16FlashAttnBwdSm80INS1_25CollectiveMainloopBwdSm80ILi2ELi2EN4cute5tupleIJNS5_1CILi64EEENS7_ILi128EEES8_EEENS_10bfloat16_tEfNS_4arch4Sm80ELb0ELb1ELb1ELb0ELb0ELb0ELb0ELb0ELi2ELi2ELi4ELi2ELb1EEENS1_21CollectiveEpilogueBwdISA_SB_SD_Li256ELb0ELb0ELi2EEENS1_19SingleTileSchedulerILb0ELb0ELb0ELi128EEEEEEEEEvNT_6ParamsE) ;  /* 0xffff6ba00c007950 */ /* 0x000fea0003c3ffff */
        .type           $_ZN7cutlass13device_kernelIN5flash19enable_sm80_to_sm89INS1_16FlashAttnBwdSm80INS1_25CollectiveMainloopBwdSm80ILi2ELi2EN4cute5tupleIJNS5_1CILi64EEENS7_ILi128EEES8_EEENS_10bfloat16_tEfNS_4arch4Sm80ELb0ELb1ELb1ELb0ELb0ELb0ELb0ELb0ELi2ELi2ELi4ELi2ELb1EEENS1_21CollectiveEpilogueBwdISA_SB_SD_Li256ELb0ELb0ELi2EEENS1_19SingleTileSchedulerILb0ELb0ELb0ELi128EEEEEEEEEvNT_6ParamsE$_ZN73_INTERNAL_24fd9406_37_flash_bwd_hdim64_bf16_softcap_sm80_cu_3fbc093a_291824__cvta_generic_to_sharedEPKv,@function
        .size           $_ZN7cutlass13device_kernelIN5flash19enable_sm80_to_sm89INS1_16FlashAttnBwdSm80INS1_25CollectiveMainloopBwdSm80ILi2ELi2EN4cute5tupleIJNS5_1CILi64EEENS7_ILi128EEES8_EEENS_10bfloat16_tEfNS_4arch4Sm80ELb0ELb1ELb1ELb0ELb0ELb0ELb0ELb0ELi2ELi2ELi4ELi2ELb1EEENS1_21CollectiveEpilogueBwdISA_SB_SD_Li256ELb0ELb0ELi2EEENS1_19SingleTileSchedulerILb0ELb0ELb0ELi128EEEEEEEEEvNT_6ParamsE$_ZN73_INTERNAL_24fd9406_37_flash_bwd_hdim64_bf16_softcap_sm80_cu_3fbc093a_291824__cvta_generic_to_sharedEPKv,($_ZN7cutlass13device_kernelIN5flash19enable_sm80_to_sm89INS1_16FlashAttnBwdSm80INS1_25CollectiveMainloopBwdSm80ILi2ELi2EN4cute5tupleIJNS5_1CILi64EEENS7_ILi128EEES8_EEENS_10bfloat16_tEfNS_4arch4Sm80ELb0ELb1ELb1ELb0ELb0ELb0ELb0ELb0ELi2ELi2ELi4ELi2ELb1EEENS1_21CollectiveEpilogueBwdISA_SB_SD_Li256ELb0ELb0ELi2EEENS1_19SingleTileSchedulerILb0ELb0ELb0ELi128EEEEEEEEEvNT_6ParamsE$_ZZN4cute12filter_tupleINS_5tupleIJNS_10UnderscoreES2_S2_iEEENS1_IJNS1_IJNS_1CILi1EEENS4_ILi0EEEEEElS6_lEEEZNS_5sliceIS3_S8_EEDaRKT_RKT0_EUlRKT_RKT0_E_EEDaSC_SF_OT1_ENKUlDpSI_E_clIJNS1_IJS7_EEENS1_IJlEEENS1_IJS6_EEENS1_IJEEEEEEDaSP_ - $_ZN7cutlass13device_kernelIN5flash19enable_sm80_to_sm89INS1_16FlashAttnBwdSm80INS1_25CollectiveMainloopBwdSm80ILi2ELi2EN4cute5tupleIJNS5_1CILi64EEENS7_ILi128EEES8_EEENS_10bfloat16_tEfNS_4arch4Sm80ELb0ELb1ELb1ELb0ELb0ELb0ELb0ELb0ELi2ELi2ELi4ELi2ELb1EEENS1_21CollectiveEpilogueBwdISA_SB_SD_Li256ELb0ELb0ELi2EEENS1_19SingleTileSchedulerILb0ELb0ELb0ELi128EEEEEEEEEvNT_6ParamsE$_ZN73_INTERNAL_24fd9406_37_flash_bwd_hdim64_bf16_softcap_sm80_cu_3fbc093a_291824__cvta_generic_to_sharedEPKv)
$_ZN7cutlass13device_kernelIN5flash19enable_sm80_to_sm89INS1_16FlashAttnBwdSm80INS1_25CollectiveMainloopBwdSm80ILi2ELi2EN4cute5tupleIJNS5_1CILi64EEENS7_ILi128EEES8_EEENS_10bfloat16_tEfNS_4arch4Sm80ELb0ELb1ELb1ELb0ELb0ELb0ELb0ELb0ELi2ELi2ELi4ELi2ELb1EEENS1_21CollectiveEpilogueBwdISA_SB_SD_Li256ELb0ELb0ELi2EEENS1_19SingleTileSchedulerILb0ELb0ELb0ELi128EEEEEEEEEvNT_6ParamsE$_ZN73_INTERNAL_24fd9406_37_flash_bwd_hdim64_bf16_softcap_sm80_cu_3fbc093a_291824__cvta_generic_to_sharedEPKv:
[----:B------:R-:W-:Y:S02]  /*9460*/  MOV R7, 0x0 ;  /* 0x0000000000077802 */ /* 0x000fe40000000f00 */
[----:B------:R-:W-:Y:S02]  /*9470*/  IADD3 R4, R4, -c[0x0][0x18], RZ ;  /* 0x8000060004047a10 */ /* 0x000fe40007ffe0ff */
[----:B------:R-:W-:Y:S05]  /*9480*/  RET.REL.NODEC R6 `(_ZN7cutlass13device_kernelIN5flash19enable_sm80_to_sm89INS1_16FlashAttnBwdSm80INS1_25CollectiveMainloopBwdSm80ILi2ELi2EN4cute5tupleIJNS5_1CILi64EEENS7_ILi128EEES8_EEENS_10bfloat16_tEfNS_4arch4Sm80ELb0ELb1ELb1ELb0ELb0ELb0ELb0ELb0ELi2ELi2ELi4ELi2ELb1EEENS1_21CollectiveEpilogueBwdISA_SB_SD_Li256ELb0ELb0ELi2EEENS1_19SingleTileSchedulerILb0ELb0ELb0ELi128EEEEEEEEEvNT_6ParamsE) ;  /* 0xffff6b7006007950 */ /* 0x000fea0003c3ffff */
        .type           $_ZN7cutlass13device_kernelIN5flash19enable_sm80_to_sm89INS1_16FlashAttnBwdSm80INS1_25CollectiveMainloopBwdSm80ILi2ELi2EN4cute5tupleIJNS5_1CILi64EEENS7_ILi128EEES8_EEENS_10bfloat16_tEfNS_4arch4Sm80ELb0ELb1ELb1ELb0ELb0ELb0ELb0ELb0ELi2ELi2ELi4ELi2ELb1EEENS1_21CollectiveEpilogueBwdISA_SB_SD_Li256ELb0ELb0ELi2EEENS1_19SingleTileSchedulerILb0ELb0ELb0ELi128EEEEEEEEEvNT_6ParamsE$_ZZN4cute12filter_tupleINS_5tupleIJNS_10UnderscoreES2_S2_iEEENS1_IJNS1_IJNS_1CILi1EEENS4_ILi0EEEEEElS6_lEEEZNS_5sliceIS3_S8_EEDaRKT_RKT0_EUlRKT_RKT0_E_EEDaSC_SF_OT1_ENKUlDpSI_E_clIJNS1_IJS7_EEENS1_IJlEEENS1_IJS6_EEENS1_IJEEEEEEDaSP_,@function
        .size           $_ZN7cutlass13device_kernelIN5flash19enable_sm80_to_sm89INS1_16FlashAttnBwdSm80INS1_25CollectiveMainloopBwdSm80ILi2ELi2EN4cute5tupleIJNS5_1CILi64EEENS7_ILi128EEES8_EEENS_10bfloat16_tEfNS_4arch4Sm80ELb0ELb1ELb1ELb0ELb0ELb0ELb0ELb0ELi2ELi2ELi4ELi2ELb1EEENS1_21CollectiveEpilogueBwdISA_SB_SD_Li256ELb0ELb0ELi2EEENS1_19SingleTileSchedulerILb0ELb0ELb0ELi128EEEEEEEEEvNT_6ParamsE$_ZZN4cute12filter_tupleINS_5tupleIJNS_10UnderscoreES2_S2_iEEENS1_IJNS1_IJNS_1CILi1EEENS4_ILi0EEEEEElS6_lEEEZNS_5sliceIS3_S8_EEDaRKT_RKT0_EUlRKT_RKT0_E_EEDaSC_SF_OT1_ENKUlDpSI_E_clIJNS1_IJS7_EEENS1_IJlEEENS1_IJS6_EEENS1_IJEEEEEEDaSP_,($_ZN7cutlass13device_kernelIN5flash19enable_sm80_to_sm89INS1_16FlashAttnBwdSm80INS1_25CollectiveMainloopBwdSm80ILi2ELi2EN4cute5tupleIJNS5_1CILi64EEENS7_ILi128EEES8_EEENS_10bfloat16_tEfNS_4arch4Sm80ELb0ELb1ELb1ELb0ELb0ELb0ELb0ELb0ELi2ELi2ELi4ELi2ELb1EEENS1_21CollectiveEpilogueBwdISA_SB_SD_Li256ELb0ELb0ELi2EEENS1_19SingleTileSchedulerILb0ELb0ELb0ELi128EEEEEEEEEvNT_6ParamsE$_ZZN4cute14transform_leafINS_15ArithmeticTupleIJNS1_IJiiEEEiiiEEENS_8identityEEEDaRKT_OT0_ENKUlRKT_E_clIS2_EEDaSC_ - $_ZN7cutlass13device_kernelIN5flash19enable_sm80_to_sm89INS1_16FlashAttnBwdSm80INS1_25CollectiveMainloopBwdSm80ILi2ELi2EN4cute5tupleIJNS5_1CILi64EEENS7_ILi128EEES8_EEENS_10bfloat16_tEfNS_4arch4Sm80ELb0ELb1ELb1ELb0ELb0ELb0ELb0ELb0ELi2ELi2ELi4ELi2ELb1EEENS1_21CollectiveEpilogueBwdISA_SB_SD_Li256ELb0ELb0ELi2EEENS1_19SingleTileSchedulerILb0ELb0ELb0ELi128EEEEEEEEEvNT_6ParamsE$_ZZN4cute12filter_tupleINS_5tupleIJNS_10UnderscoreES2_S2_iEEENS1_IJNS1_IJNS_1CILi1EEENS4_ILi0EEEEEElS6_lEEEZNS_5sliceIS3_S8_EEDaRKT_RKT0_EUlRKT_RKT0_E_EEDaSC_SF_OT1_ENKUlDpSI_E_clIJNS1_IJS7_EEENS1_IJlEEENS1_IJS6_EEENS1_IJEEEEEEDaSP_)
$_ZN7cutlass13device_kernelIN5flash19enable_sm80_to_sm89INS1_16FlashAttnBwdSm80INS1_25CollectiveMainloopBwdSm80ILi2ELi2EN4cute5tupleIJNS5_1CILi64EEENS7_ILi128EEES8_EEENS_10bfloat16_tEfNS_4arch4Sm80ELb0ELb1ELb1ELb0ELb0ELb0ELb0ELb0ELi2ELi2ELi4ELi2ELb1EEENS1_21CollectiveEpilogueBwdISA_SB_SD_Li256ELb0ELb0ELi2EEENS1_19SingleTileSchedulerILb0ELb0ELb0ELi128EEEEEEEEEvNT_6ParamsE$_ZZN4cute12filter_tupleINS_5tupleIJNS_10UnderscoreES2_S2_iEEENS1_IJNS1_IJNS_1CILi1EEENS4_ILi0EEEEEElS6_lEEEZNS_5sliceIS3_S8_EEDaRKT_RKT0_EUlRKT_RKT0_E_EEDaSC_SF_OT1_ENKUlDpSI_E_clIJNS1_IJS7_EEENS1_IJlEEENS1_IJS6_EEENS1_IJEEEEEEDaSP_:
[----:B------:R-:W-:Y:S02]  /*9490*/  IADD3 R5, R1, 0x188, RZ ;  /* 0x0000018801057810 */ /* 0x000fe40007ffe0ff */
[----:B------:R-:W-:Y:S02]  /*94a0*/  MOV R8, 0x94d0 ;  /* 0x000094d000087802 */ /* 0x000fe40000000f00 */
[----:B------:R-:W-:Y:S02]  /*94b0*/  IADD3 R5, R5, c[0x0][0x20], RZ ;  /* 0x0000080005057a10 */ /* 0x000fe40007ffe0ff */
[----:B------:R-:W-:Y:S05]  /*94c0*/  CALL.REL.NOINC `($_ZN7cutlass13device_kernelIN5flash19enable_sm80_to_sm89INS1_16FlashAttnBwdSm80INS1_25CollectiveMainloopBwdSm80ILi2ELi2EN4cute5tupleIJNS5_1CILi64EEENS7_ILi128EEES8_EEENS_10bfloat16_tEfNS_4arch4Sm80ELb0ELb1ELb1ELb0ELb0ELb0ELb0ELb0ELi2ELi2ELi4ELi2ELb1EEENS1_21CollectiveEpilogueBwdISA_SB_SD_Li256ELb0ELb0ELi2EEENS1_19SingleTileSchedulerILb0ELb0ELb0ELi128EEEEEEEEEvNT_6ParamsE$_ZN4cute3eso3ESOILb1ELb0EJNS_5tupleIJNS_1CILi1EEENS3_ILi0EEEEEElS5_EEC2ERKS6_RKlRKS5_) ;  /* 0xfffff5e000007944 */ /* 0x000fea0003c3ffff */
[----:B-1----:R1:W5:Y:S01]  /*94d0*/  LDL.64 R4, [R1+0x188] ;  /* 0x0001880001047983 */ /* 0x0023620000100a00 */
[----:B------:R-:W-:-:S04]  /*94e0*/  MOV R7, 0x0 ;  /* 0x0000000000077802 */ /* 0x000fc80000000f00 */
[----:B------:R-:W-:Y:S05]  /*94f0*/  RET.REL.NODEC R6 `(_ZN7cutlass13device_kernelIN5flash19enable_sm80_to_sm89INS1_16FlashAttnBwdSm80INS1_25CollectiveMainloopBwdSm80ILi2ELi2EN4cute5tupleIJNS5_1CILi64EEENS7_ILi128EEES8_EEENS_10bfloat16_tEfNS_4arch4Sm80ELb0ELb1ELb1ELb0ELb0ELb0ELb0ELb0ELi2ELi2ELi4ELi2ELb1EEENS1_21CollectiveEpilogueBwdISA_SB_SD_Li256ELb0ELb0ELi2EEENS1_19SingleTileSchedulerILb0ELb0ELb0ELi128EEEEEEEEEvNT_6ParamsE) ;  /* 0xffff6b0006007950 */ /* 0x000fea0003c3ffff */
        .type           $_ZN7cutlass13device_kernelIN5flash19enable_sm80_to_sm89INS1_16FlashAttnBwdSm80INS1_25CollectiveMainloopBwdSm80ILi2ELi2EN4cute5tupleIJNS5_1CILi64EEENS7_ILi128EEES8_EEENS_10bfloat16_tEfNS_4arch4Sm80ELb0ELb1ELb1ELb0ELb0ELb0ELb0ELb0ELi2ELi2ELi4ELi2ELb1EEENS1_21CollectiveEpilogueBwdISA_SB_SD_Li256ELb0ELb0ELi2EEENS1_19SingleTileSchedulerILb0ELb0ELb0ELi128EEEEEEEEEvNT_6ParamsE$_ZZN4cute14transform_leafINS_15ArithmeticTupleIJNS1_IJiiEEEiiiEEENS_8identityEEEDaRKT_OT0_ENKUlRKT_E_clIS2_EEDaSC_,@function
        .size           $_ZN7cutlass13device_kernelIN5flash19enable_sm80_to_sm89INS1_16FlashAttnBwdSm80INS1_25CollectiveMainloopBwdSm80ILi2ELi2EN4cute5tupleIJNS5_1CILi64EEENS7_ILi128EEES8_EEENS_10bfloat16_tEfNS_4arch4Sm80ELb0ELb1ELb1ELb0ELb0ELb0ELb0ELb0ELi2ELi2ELi4ELi2ELb1EEENS1_21CollectiveEpilogueBwdISA_SB_SD_Li256ELb0ELb0ELi2EEENS1_19SingleTileSchedulerILb0ELb0ELb0ELi128EEEEEEEEEvNT_6ParamsE$_ZZN4cute14transform_leafINS_15ArithmeticTupleIJNS1_IJiiEEEiiiEEENS_8identityEEEDaRKT_OT0_ENKUlRKT_E_clIS2_EEDaSC_,($_ZN7cutlass13device_kernelIN5flash19enable_sm80_to_sm89INS1_16FlashAttnBwdSm80INS1_25CollectiveMainloopBwdSm80ILi2ELi2EN4cute5tupleIJNS5_1CILi64EEENS7_ILi128EEES8_EEENS_10bfloat16_tEfNS_4arch4Sm80ELb0ELb1ELb1ELb0ELb0ELb0ELb0ELb0ELi2ELi2ELi4ELi2ELb1EEENS1_21CollectiveEpilogueBwdISA_SB_SD_Li256ELb0ELb0ELi2EEENS1_19SingleTileSchedulerILb0ELb0ELb0ELi128EEEEEEEEEvNT_6ParamsE$_ZZN4cute14transform_leafINS_15ArithmeticTupleIJNS1_IJiiEEEiiiEEENS_8identityEEEDaRKT_OT0_ENKUlRKT_E_clIiEEDaSC_ - $_ZN7cutlass13device_kernelIN5flash19enable_sm80_to_sm89INS1_16FlashAttnBwdSm80INS1_25CollectiveMainloopBwdSm80ILi2ELi2EN4cute5tupleIJNS5_1CILi64EEENS7_ILi128EEES8_EEENS_10bfloat16_tEfNS_4arch4Sm80ELb0ELb1ELb1ELb0ELb0ELb0ELb0ELb0ELi2ELi2ELi4ELi2ELb1EEENS1_21CollectiveEpilogueBwdISA_SB_SD_Li256ELb0ELb0ELi2EEENS1_19SingleTileSchedulerILb0ELb0ELb0ELi128EEEEEEEEEvNT_6ParamsE$_ZZN4cute14transform_leafINS_15ArithmeticTupleIJNS1_IJiiEEEiiiEEENS_8identityEEEDaRKT_OT0_ENKUlRKT_E_clIS2_EEDaSC_)
$_ZN7cutlass13device_kernelIN5flash19enable_sm80_to_sm89INS1_16FlashAttnBwdSm80INS1_25CollectiveMainloopBwdSm80ILi2ELi2EN4cute5tupleIJNS5_1CILi64EEENS7_ILi128EEES8_EEENS_10bfloat16_tEfNS_4arch4Sm80ELb0ELb1ELb1ELb0ELb0ELb0ELb0ELb0ELi2ELi2ELi4ELi2ELb1EEENS1_21CollectiveEpilogueBwdISA_SB_SD_Li256ELb0ELb0ELi2EEENS1_19SingleTileSchedulerILb0ELb0ELb0ELi128EEEEEEEEEvNT_6ParamsE$_ZZN4cute14transform_leafINS_15ArithmeticTupleIJNS1_IJiiEEEiiiEEENS_8identityEEEDaRKT_OT0_ENKUlRKT_E_clIS2_EEDaSC_:
[----:B------:R-:W-:Y:S02]  /*9500*/  ULDC UR33, c[0x0][0x20] ;  /* 0x0000080000217ab9 */ /* 0x000fe40000000800 */
[----:B------:R-:W-:-:S09]  /*9510*/  UIADD3 UR33, UR38, -UR33, URZ ;  /* 0x8000002126217290 */ /* 0x000fd2000fffe03f */
[----:B------:R-:W5:Y:S01]  /*9520*/  LDL R3, [UR33] ;  /* 0x00000021ff037983 */ /* 0x000f620008100800 */
[----:B------:R-:W-:-:S03]  /*9530*/  MOV R6, 0x9550 ;  /* 0x0000955000067802 */ /* 0x000fc60000000f00 */
[----:B-----5:R-:W-:Y:S05]  /*9540*/  CALL.REL.NOINC `($_ZN7cutlass13device_kernelIN5flash19enable_sm80_to_sm89INS1_16FlashAttnBwdSm80INS1_25CollectiveMainloopBwdSm80ILi2ELi2EN4cute5tupleIJNS5_1CILi64EEENS7_ILi128EEES8_EEENS_10bfloat16_tEfNS_4arch4Sm80ELb0ELb1ELb1ELb0ELb0ELb0ELb0ELb0ELi2ELi2ELi4ELi2ELb1EEENS1_21CollectiveEpilogueBwdISA_SB_SD_Li256ELb0ELb0ELi2EEENS1_19SingleTileSchedulerILb0ELb0ELb0ELi128EEEEEEEEEvNT_6ParamsE$_ZZN4cute14transform_leafINS_15ArithmeticTupleIJiiEEERNS_8identityEEEDaRKT_OT0_ENKUlRKT_E_clIiEEDaSC_) ;  /* 0x0000010000007944 */ /* 0x020fea0003c00000 */
[----:B------:R-:W5:Y:S01]  /*9550*/  LDL R3, [UR33+0x4] ;  /* 0x00000421ff037983 */ /* 0x000f620008100800 */
[----:B------:R-:W-:Y:S01]  /*9560*/  IADD3 R4, R1, 0x19c, RZ ;  /* 0x0000019c01047810 */ /* 0x000fe20007ffe0ff */
[----:B------:R-:W-:Y:S01]  /*9570*/  IMAD.MOV.U32 R12, RZ, RZ, R8 ;  /* 0x000000ffff0c7224 */ /* 0x000fe200078e0008 */
[----:B------:R-:W-:Y:S02]  /*9580*/  MOV R6, 0x95b0 ;  /* 0x000095b000067802 */ /* 0x000fe40000000f00 */
[----:B------:R-:W-:Y:S02]  /*9590*/  IADD3 R4, R4, c[0x0][0x20], RZ ;  /* 0x0000080004047a10 */ /* 0x000fe40007ffe0ff */
[----:B-----5:R-:W-:Y:S05]  /*95a0*/  CALL.REL.NOINC `($_ZN7cutlass13device_kernelIN5flash19enable_sm80_to_sm89INS1_16FlashAttnBwdSm80INS1_25CollectiveMainloopBwdSm80ILi2ELi2EN4cute5tupleIJNS5_1CILi64EEENS7_ILi128EEES8_EEENS_10bfloat16_tEfNS_4arch4Sm80ELb0ELb1ELb1ELb0ELb0ELb0ELb0ELb0ELi2ELi2ELi4ELi2ELb1EEENS1_21CollectiveEpilogueBwdISA_SB_SD_Li256ELb0ELb0ELi2EEENS1_19SingleTileSchedulerILb0ELb0ELb0ELi128EEEEEEEEEvNT_6ParamsE$_ZZN4cute14transform_leafINS_15ArithmeticTupleIJiiEEERNS_8identityEEEDaRKT_OT0_ENKUlRKT_E_clIiEEDaSC_) ;  /* 0x000000a000007944 */ /* 0x020fea0003c00000 */
[----:B------:R1:W-:Y:S01]  /*95b0*/  STL [R1+0x19c], R8 ;  /* 0x00019c0801007387 */ /* 0x0003e20000100800 */
[----:B------:R-:W-:-:S03]  /*95c0*/  MOV R6, 0x95e0 ;  /* 0x000095e000067802 */ /* 0x000fc60000000f00 */
[----:B-1----:R-:W-:Y:S05]  /*95d0*/  CALL.REL.NOINC `($_ZN7cutlass13device_kernelIN5flash19enable_sm80_to_sm89INS1_16FlashAttnBwdSm80INS1_25CollectiveMainloopBwdSm80ILi2ELi2EN4cute5tupleIJNS5_1CILi64EEENS7_ILi128EEES8_EEENS_10bfloat16_tEfNS_4arch4Sm80ELb0ELb1ELb1ELb0ELb0ELb0ELb0ELb0ELi2ELi2ELi4ELi2ELb1EEENS1_21CollectiveEpilogueBwdISA_SB_SD_Li256ELb0ELb0ELi2EEENS1_19SingleTileSchedulerILb0ELb0ELb0ELi128EEEEEEEEEvNT_6ParamsE$_ZZN4cute9transformINS_15ArithmeticTupleIJiiEEEZNS_14transform_leafIS2_RNS_8identityEEEDaRKT_OT0_EUlRKT_E_EEDaS8_SA_ENKUlDpSD_E_clIJiiEEEDaSF_) ;  /* 0x00001d3000007944 */ /* 0x002fea0003c00000 */
[----:B------:R-:W-:Y:S02]  /*95e0*/  MOV R15, 0x0 ;  /* 0x00000000000f7802 */ /* 0x000fe40000000f00 */
[----:B-----5:R-:W-:Y:S02]  /*95f0*/  MOV R12, R4 ;  /* 0x00000004000c7202 */ /* 0x020fe40000000f00 */
[----:B------:R-:W-:Y:S01]  /*9600*/  MOV R8, R5 ;  /* 0x0000000500087202 */ /* 0x000fe20000000f00 */
[----:B------:R-:W-:Y:S06]  /*9610*/  RET.REL.NODEC R14 `(_ZN7cutlass13device_kernelIN5flash19enable_sm80_to_sm89INS1_16FlashAttnBwdSm80INS1_25CollectiveMainloopBwdSm80ILi2ELi2EN4cute5tupleIJNS5_1CILi64EEENS7_ILi128EEES8_EEENS_10bfloat16_tEfNS_4arch4Sm80ELb0ELb1ELb1ELb0ELb0ELb0ELb0ELb0ELi2ELi2ELi4ELi2ELb1EEENS1_21CollectiveEpilogueBwdISA_SB_SD_Li256ELb0ELb0ELi2EEENS1_19SingleTileSchedulerILb0ELb0ELb0ELi128EEEEEEEEEvNT_6ParamsE) ;  /* 0xffff69e00e007950 */ /* 0x000fec0003c3ffff */
        .type           $_ZN7cutlass13device_kernelIN5flash19enable_sm80_to_sm89INS1_16FlashAttnBwdSm80INS1_25CollectiveMainloopBwdSm80ILi2ELi2EN4cute5tupleIJNS5_1CILi64EEENS7_ILi128EEES8_EEENS_10bfloat16_tEfNS_4arch4Sm80ELb0ELb1ELb1ELb0ELb0ELb0ELb0ELb0ELi2ELi2ELi4ELi2ELb1EEENS1_21CollectiveEpilogueBwdISA_SB_SD_Li256ELb0ELb0ELi2EEENS1_19SingleTileSchedulerILb0ELb0ELb0ELi128EEEEEEEEEvNT_6ParamsE$_ZZN4cute14transform_leafINS_15ArithmeticTupleIJNS1_IJiiEEEiiiEEENS_8identityEEEDaRKT_OT0_ENKUlRKT_E_clIiEEDaSC_,@function
        .size           $_ZN7cutlass13device_kernelIN5flash19enable_sm80_to_sm89INS1_16FlashAttnBwdSm80INS1_25CollectiveMainloopBwdSm80ILi2ELi2EN4cute5tupleIJNS5_1CILi64EEENS7_ILi128EEES8_EEENS_10bfloat16_tEfNS_4arch4Sm80ELb0ELb1ELb1ELb0ELb0ELb0ELb0ELb0ELi2ELi2ELi4ELi2ELb1EEENS1_21CollectiveEpilogueBwdISA_SB_SD_Li256ELb0ELb0ELi2EEENS1_19SingleTileSchedulerILb0ELb0ELb0ELi128EEEEEEEEEvNT_6ParamsE$_ZZN4cute14transform_leafINS_15ArithmeticTupleIJNS1_IJiiEEEiiiEEENS_8identityEEEDaRKT_OT0_ENKUlRKT_E_clIiEEDaSC_,($_ZN7cutlass13device_kernelIN5flash19enable_sm80_to_sm89INS1_16FlashAttnBwdSm80INS1_25CollectiveMainloopBwdSm80ILi2ELi2EN4cute5tupleIJNS5_1CILi64EEENS7_ILi128EEES8_EEENS_10bfloat16_tEfNS_4arch4Sm80ELb0ELb1ELb1ELb0ELb0ELb0ELb0ELb0ELi2ELi2ELi4ELi2ELb1EEENS1_21CollectiveEpilogueBwdISA_SB_SD_Li256ELb0ELb0ELi2EEENS1_19SingleTileSchedulerILb0ELb0ELb0ELi128EEEEEEEEEvNT_6ParamsE$_ZZN4cute14transform_leafINS_15ArithmeticTupleIJiiEEERNS_8identityEEEDaRKT_OT0_ENKUlRKT_E_clIiEEDaSC_ - $_ZN7cutlass13device_kernelIN5flash19enable_sm80_to_sm89INS1_16FlashAttnBwdSm80INS1_25CollectiveMainloopBwdSm80ILi2ELi2EN4cute5tupleIJNS5_1CILi64EEENS7_ILi128EEES8_EEENS_10bfloat16_tEfNS_4arch4Sm80ELb0ELb1ELb1ELb0ELb0ELb0ELb0ELb0ELi2ELi2ELi4ELi2ELb1EEENS1_21CollectiveEpilogueBwdISA_SB_SD_Li256ELb0ELb0ELi2EEENS1_19SingleTileSchedulerILb0ELb0ELb0ELi128EEEEEEEEEvNT_6ParamsE$_ZZN4cute14transform_leafINS_15ArithmeticTupleIJNS1_IJiiEEEiiiEEENS_8identityEEEDaRKT_OT0_ENKUlRKT_E_clIiEEDaSC_)
$_ZN7cutlass13device_kernelIN5flash19enable_sm80_to_sm89INS1_16FlashAttnBwdSm80INS1_25CollectiveMainloopBwdSm80ILi2ELi2EN4cute5tupleIJNS5_1CILi64EEENS7_ILi128EEES8_EEENS_10bfloat16_tEfNS_4arch4Sm80ELb0ELb1ELb1ELb0ELb0ELb0ELb0ELb0ELi2ELi2ELi4ELi2ELb1EEENS1_21CollectiveEpilogueBwdISA_SB_SD_Li256ELb0ELb0ELi2EEENS1_19SingleTileSchedulerILb0ELb0ELb0ELi128EEEEEEEEEvNT_6ParamsE$_ZZN4cute14transform_leafINS_15ArithmeticTupleIJNS1_IJiiEEEiiiEEENS_8identityEEEDaRKT_OT0_ENKUlRKT_E_clIiEEDaSC_:
[----:B------:R-:W-:Y:S02]  /*9620*/  MOV R5, 0x0 ;  /* 0x0000000000057802 */ /* 0x000fe40000000f00 */
[----:B------:R-:W-:-:S02]  /*9630*/  MOV R6, R3 ;  /* 0x0000000300067202 */ /* 0x000fc40000000f00 */
[----:B------:R-:W-:Y:S05]  /*9640*/  RET.REL.NODEC R4 `(_ZN7cutlass13device_kernelIN5flash19enable_sm80_to_sm89INS1_16FlashAttnBwdSm80INS1_25CollectiveMainloopBwdSm80ILi2ELi2EN4cute5tupleIJNS5_1CILi64EEENS7_ILi128EEES8_EEENS_10bfloat16_tEfNS_4arch4Sm80ELb0ELb1ELb1ELb0ELb0ELb0ELb0ELb0ELi2ELi2ELi4ELi2ELb1EEENS1_21CollectiveEpilogueBwdISA_SB_SD_Li256ELb0ELb0ELi2EEENS1_19SingleTileSchedulerILb0ELb0ELb0ELi128EEEEEEEEEvNT_6ParamsE) ;  /* 0xffff69b004007950 */ /* 0x000fea0003c3ffff */
        .type           $_ZN7cutlass13device_kernelIN5flash19enable_sm80_to_sm89INS1_16FlashAttnBwdSm80INS1_25CollectiveMainloopBwdSm80ILi2ELi2EN4cute5tupleIJNS5_1CILi64EEENS7_ILi128EEES8_EEENS_10bfloat16_tEfNS_4arch4Sm80ELb0ELb1ELb1ELb0ELb0ELb0ELb0ELb0ELi2ELi2ELi4ELi2ELb1EEENS1_21CollectiveEpilogueBwdISA_SB_SD_Li256ELb0ELb0ELi2EEENS1_19SingleTileSchedulerILb0ELb0ELb0ELi128EEEEEEEEEvNT_6ParamsE$_ZZN4cute14transform_leafINS_15ArithmeticTupleIJiiEEERNS_8identityEEEDaRKT_OT0_ENKUlRKT_E_clIiEEDaSC_,@function
        .size           $_ZN7cutlass13device_kernelIN5flash19enable_sm80_to_sm89INS1_16FlashAttnBwdSm80INS1_25CollectiveMainloopBwdSm80ILi2ELi2EN4cute5tupleIJNS5_1CILi64EEENS7_ILi128EEES8_EEENS_10bfloat16_tEfNS_4arch4Sm80ELb0ELb1ELb1ELb0ELb0ELb0ELb0ELb0ELi2ELi2ELi4ELi2ELb1EEENS1_21CollectiveEpilogueBwdISA_SB_SD_Li256ELb0ELb0ELi2EEENS1_19SingleTileSchedulerILb0ELb0ELb0ELi128EEEEEEEEEvNT_6ParamsE$_ZZN4cute14transform_leafINS_15ArithmeticTupleIJiiEEERNS_8identityEEEDaRKT_OT0_ENKUlRKT_E_clIiEEDaSC_,($_ZN7cutlass13device_kernelIN5flash19enable_sm80_to_sm89INS1_16FlashAttnBwdSm80INS1_25CollectiveMainloopBwdSm80ILi2ELi2EN4cute5tupleIJNS5_1CILi64EEENS7_ILi128EEES8_EEENS_10bfloat16_tEfNS_4arch4Sm80ELb0ELb1ELb1ELb0ELb0ELb0ELb0ELb0ELi2ELi2ELi4ELi2ELb1EEENS1_21CollectiveEpilogueBwdISA_SB_SD_Li256ELb0ELb0ELi2EEENS1_19SingleTileSchedulerILb0ELb0ELb0ELi128EEEEEEEEEvNT_6ParamsE$_ZZN4cute19as_arithmetic_tupleINS_15ArithmeticTupleIJNS1_IJiiEEEiiiEEEEEDaRKT_ENKUlDpRKT_E_clIJS2_iiiEEEDaSA_ - $_ZN7cutlass13device_kernelIN5flash19enable_sm80_to_sm89INS1_16FlashAttnBwdSm80INS1_25CollectiveMainloopBwdSm80ILi2ELi2EN4cute5tupleIJNS5_1CILi64EEENS7_ILi128EEES8_EEENS_10bfloat16_tEfNS_4arch4Sm80ELb0ELb1ELb1ELb0ELb0ELb0ELb0ELb0ELi2ELi2ELi4ELi2ELb1EEENS1_21CollectiveEpilogueBwdISA_SB_SD_Li256ELb0ELb0ELi2EEENS1_19SingleTileSchedulerILb0ELb0ELb0ELi128EEEEEEEEEvNT_6ParamsE$_ZZN4cute14transform_leafINS_15ArithmeticTupleIJiiEEERNS_8identityEEEDaRKT_OT0_ENKUlRKT_E_clIiEEDaSC_)
$_ZN7cutlass13device_kernelIN5flash19enable_sm80_to_sm89INS1_16FlashAttnBwdSm80INS1_25CollectiveMainloopBwdSm80ILi2ELi2EN4cute5tupleIJNS5_1CILi64EEENS7_ILi128EEES8_EEENS_10bfloat16_tEfNS_4arch4Sm80ELb0ELb1ELb1ELb0ELb0ELb0ELb0ELb0ELi2ELi2ELi4ELi2ELb1EEENS1_21CollectiveEpilogueBwdISA_SB_SD_Li256ELb0ELb0ELi2EEENS1_19SingleTileSchedulerILb0ELb0ELb0ELi128EEEEEEEEEvNT_6ParamsE$_ZZN4cute14transform_leafINS_15ArithmeticTupleIJiiEEERNS_8identityEEEDaRKT_OT0_ENKUlRKT_E_clIiEEDaSC_:
[----:B------:R-:W-:Y:S02]  /*9650*/  MOV R7, 0x0 ;  /* 0x0000000000077802 */ /* 0x000fe40000000f00 */
[----:B------:R-:W-:Y:S02]  /*9660*/  MOV R8, R3 ;  /* 0x0000000300087202 */ /* 0x000fe40000000f00 */
[----:B------:R-:W-:Y:S05]  /*9670*/  RET.REL.NODEC R6 `(_ZN7cutlass13device_kernelIN5flash19enable_sm80_to_sm89INS1_16FlashAttnBwdSm80INS1_25CollectiveMainloopBwdSm80ILi2ELi2EN4cute5tupleIJNS5_1CILi64EEENS7_ILi128EEES8_EEENS_10bfloat16_tEfNS_4arch4Sm80ELb0ELb1ELb1ELb0ELb0ELb0ELb0ELb0ELi2ELi2ELi4ELi2ELb1EEENS1_21CollectiveEpilogueBwdISA_SB_SD_Li256ELb0ELb0ELi2EEENS1_19SingleTileSchedulerILb0ELb0ELb0ELi128EEEEEEEEEvNT_6ParamsE) ;  /* 0xffff698006007950 */ /* 0x000fea0003c3ffff */
        .type           $_ZN7cutlass13device_kernelIN5flash19enable_sm80_to_sm89INS1_16FlashAttnBwdSm80INS1_25CollectiveMainloopBwdSm80ILi2ELi2EN4cute5tupleIJNS5_1CILi64EEENS7_ILi128EEES8_EEENS_10bfloat16_tEfNS_4arch4Sm80ELb0ELb1ELb1ELb0ELb0ELb0ELb0ELb0ELi2ELi2ELi4ELi2ELb1EEENS1_21CollectiveEpilogueBwdISA_SB_SD_Li256ELb0ELb0ELi2EEENS1_19SingleTileSchedulerILb0ELb0ELb0ELi128EEEEEEEEEvNT_6ParamsE$_ZZN4cute19as_arithmetic_tupleINS_15ArithmeticTupleIJNS1_IJiiEEEiiiEEEEEDaRKT_ENKUlDpRKT_E_clIJS2_iiiEEEDaSA_,@function
        .size           $_ZN7cutlass13device_kernelIN5flash19enable_sm80_to_sm89INS1_16FlashAttnBwdSm80INS1_25CollectiveMainloopBwdSm80ILi2ELi2EN4cute5tupleIJNS5_1CILi64EEENS7_ILi128EEES8_EEENS_10bfloat16_tEfNS_4arch4Sm80ELb0ELb1ELb1ELb0ELb0ELb0ELb0ELb0ELi2ELi2ELi4ELi2ELb1EEENS1_21CollectiveEpilogueBwdISA_SB_SD_Li256ELb0ELb0ELi2EEENS1_19SingleTileSchedulerILb0ELb0ELb0ELi128EEEEEEEEEvNT_6ParamsE$_ZZN4cute19as_arithmetic_tupleINS_15ArithmeticTupleIJNS1_IJiiEEEiiiEEEEEDaRKT_ENKUlDpRKT_E_clIJS2_iiiEEEDaSA_,($_ZN7cutlass13device_kernelIN5flash19enable_sm80_to_sm89INS1_16FlashAttnBwdSm80INS1_25CollectiveMainloopBwdSm80ILi2ELi2EN4cute5tupleIJNS5_1CILi64EEENS7_ILi128EEES8_EEENS_10bfloat16_tEfNS_4arch4Sm80ELb0ELb1ELb1ELb0ELb0ELb0ELb0ELb0ELi2ELi2ELi4ELi2ELb1EEENS1_21CollectiveEpilogueBwdISA_SB_SD_Li256ELb0ELb0ELi2EEENS1_19SingleTileSchedulerILb0ELb0ELb0ELi128EEEEEEEEEvNT_6ParamsE$_ZZN4cute19as_arithmetic_tupleINS_15ArithmeticTupleIJNS1_IJiiEEEiiiEEEEEDaRKT_ENKUlRKT_E_clIS2_EEDaS9_ - $_ZN7cutlass13device_kernelIN5flash19enable_sm80_to_sm89INS1_16FlashAttnBwdSm80INS1_25CollectiveMainloopBwdSm80ILi2ELi2EN4cute5tupleIJNS5_1CILi64EEENS7_ILi128EEES8_EEENS_10bfloat16_tEfNS_4arch4Sm80ELb0ELb1ELb1ELb0ELb0ELb0ELb0ELb0ELi2ELi2ELi4ELi2ELb1EEENS1_21CollectiveEpilogueBwdISA_SB_SD_Li256ELb0ELb0ELi2EEENS1_19SingleTileSchedulerILb0ELb0ELb0ELi128EEEEEEEEEvNT_6ParamsE$_ZZN4cute19as_arithmetic_tupleINS_15ArithmeticTupleIJNS1_IJiiEEEiiiEEEEEDaRKT_ENKUlDpRKT_E_clIJS2_iiiEEEDaSA_)
$_ZN7cutlass13device_kernelIN5flash19enable_sm80_to_sm89INS1_16FlashAttnBwdSm80INS1_25CollectiveMainloopBwdSm80ILi2ELi2EN4cute5tupleIJNS5_1CILi64EEENS7_ILi128EEES8_EEENS_10bfloat16_tEfNS_4arch4Sm80ELb0ELb1ELb1ELb0ELb0ELb0ELb0ELb0ELi2ELi2ELi4ELi2ELb1EEENS1_21CollectiveEpilogueBwdISA_SB_SD_Li256ELb0ELb0ELi2EEENS1_19SingleTileSchedulerILb0ELb0ELb0ELi128EEEEEEEEEvNT_6ParamsE$_ZZN4cute19as_arithmetic_tupleINS_15ArithmeticTupleIJNS1_IJiiEEEiiiEEEEEDaRKT_ENKUlDpRKT_E_clIJS2_iiiEEEDaSA_:
[----:B------:R-:W-:Y:S01]  /*9680*/  IADD3 R3, R1, 0x19c, RZ ;  /* 0x0000019c01037810 */ /* 0x000fe20007ffe0ff */
[----:B------:R-:W-:Y:S01]  /*9690*/  IMAD.MOV.U32 R6, RZ, RZ, R4 ;  /* 0x000000ffff067224 */ /* 0x000fe200078e0004 */
[----:B------:R-:W-:Y:S01]  /*96a0*/  MOV R14, 0x9700 ;  /* 0x00009700000e7802 */ /* 0x000fe20000000f00 */
[----:B------:R-:W-:Y:S01]  /*96b0*/  IMAD.MOV.U32 R7, RZ, RZ, R5 ;  /* 0x000000ffff077224 */ /* 0x000fe200078e0005 */
[----:B------:R-:W-:Y:S01]  /*96c0*/  IADD3 R3, R3, c[0x0][0x20], RZ ;  /* 0x0000080003037a10 */ /* 0x000fe20007ffe0ff */
[----:B------:R-:W-:Y:S02]  /*96d0*/  UMOV UR40, UR34 ;  /* 0x0000002200287c82 */ /* 0x000fe40008000000 */
[----:B------:R-:W-:-:S02]  /*96e0*/  UMOV UR39, UR37 ;  /* 0x0000002500277c82 */ /* 0x000fc40008000000 */
[----:B------:R-:W-:Y:S05]  /*96f0*/  CALL.REL.NOINC `($_ZN7cutlass13device_kernelIN5flash19enable_sm80_to_sm89INS1_16FlashAttnBwdSm80INS1_25CollectiveMainloopBwdSm80ILi2ELi2EN4cute5tupleIJNS5_1CILi64EEENS7_ILi128EEES8_EEENS_10bfloat16_tEfNS_4arch4Sm80ELb0ELb1ELb1ELb0ELb0ELb0ELb0ELb0ELi2ELi2ELi4ELi2ELb1EEENS1_21CollectiveEpilogueBwdISA_SB_SD_Li256ELb0ELb0ELi2EEENS1_19SingleTileSchedulerILb0ELb0ELb0ELi128EEEEEEEEEvNT_6ParamsE$_ZN4cute5tupleIJNS_15ArithmeticTupleIJiiEEEiiiEEC2ERKS2_RKiS7_S7_) ;  /* 0xfffff92000007944 */ /* 0x000fea0003c3ffff */
[----:B-1----:R1:W5:Y:S04]  /*9700*/  LDL R6, [R1+0x19c] ;  /* 0x00019c0001067983 */ /* 0x0023680000100800 */
[----:B------:R1:W5:Y:S04]  /*9710*/  LDL.64 R8, [R1+0x1a8] ;  /* 0x0001a80001087983 */ /* 0x0003680000100a00 */
[----:B------:R1:W5:Y:S01]  /*9720*/  LDL.64 R4, [R1+0x1a0] ;  /* 0x0001a00001047983 */ /* 0x0003620000100a00 */
[----:B------:R-:W-:-:S02]  /*9730*/  MOV R14, R12 ;  /* 0x0000000c000e7202 */ /* 0x000fc40000000f00 */
[----:B------:R-:W-:-:S04]  /*9740*/  MOV R15, 0x0 ;  /* 0x00000000000f7802 */ /* 0x000fc80000000f00 */
[----:B------:R-:W-:Y:S05]  /*9750*/  RET.REL.NODEC R14 `(_ZN7cutlass13device_kernelIN5flash19enable_sm80_to_sm89INS1_16FlashAttnBwdSm80INS1_25CollectiveMainloopBwdSm80ILi2ELi2EN4cute5tupleIJNS5_1CILi64EEENS7_ILi128EEES8_EEENS_10bfloat16_tEfNS_4arch4Sm80ELb0ELb1ELb1ELb0ELb0ELb0ELb0ELb0ELi2ELi2ELi4ELi2ELb1EEENS1_21CollectiveEpilogueBwdISA_SB_SD_Li256ELb0ELb0ELi2EEENS1_19SingleTileSchedulerILb0ELb0ELb0ELi128EEEEEEEEEvNT_6ParamsE) ;  /* 0xffff68a00e007950 */ /* 0x000fea0003c3ffff */
        .type           $_ZN7cutlass13device_kernelIN5flash19enable_sm80_to_sm89INS1_16FlashAttnBwdSm80INS1_25CollectiveMainloopBwdSm80ILi2ELi2EN4cute5tupleIJNS5_1CILi64EEENS7_ILi128EEES8_EEENS_10bfloat16_tEfNS_4arch4Sm80ELb0ELb1ELb1ELb0ELb0ELb0ELb0ELb0ELi2ELi2ELi4ELi2ELb1EEENS1_21CollectiveEpilogueBwdISA_SB_SD_Li256ELb0ELb0ELi2EEENS1_19SingleTileSchedulerILb0ELb0ELb0ELi128EEEEEEEEEvNT_6ParamsE$_ZZN4cute19as_arithmetic_tupleINS_15ArithmeticTupleIJNS1_IJiiEEEiiiEEEEEDaRKT_ENKUlRKT_E_clIS2_EEDaS9_,@function
        .size           $_ZN7cutlass13device_kernelIN5flash19enable_sm80_to_sm89INS1_16FlashAttnBwdSm80INS1_25CollectiveMainloopBwdSm80ILi2ELi2EN4cute5tupleIJNS5_1CILi64EEENS7_ILi128EEES8_EEENS_10bfloat16_tEfNS_4arch4Sm80ELb0ELb1ELb1ELb0ELb0ELb0ELb0ELb0ELi2ELi2ELi4ELi2ELb1EEENS1_21CollectiveEpilogueBwdISA_SB_SD_Li256ELb0ELb0ELi2EEENS1_19SingleTileSchedulerILb0ELb0ELb0ELi128EEEEEEEEEvNT_6ParamsE$_ZZN4cute19as_arithmetic_tupleINS_15ArithmeticTupleIJNS1_IJiiEEEiiiEEEEEDaRKT_ENKUlRKT_E_clIS2_EEDaS9_,($_ZN7cutlass13device_kernelIN5flash19enable_sm80_to_sm89INS1_16FlashAttnBwdSm80INS1_25CollectiveMainloopBwdSm80ILi2ELi2EN4cute5tupleIJNS5_1CILi64EEENS7_ILi128EEES8_EEENS_10bfloat16_tEfNS_4arch4Sm80ELb0ELb1ELb1ELb0ELb0ELb0ELb0ELb0ELi2ELi2ELi4ELi2ELb1EEENS1_21CollectiveEpilogueBwdISA_SB_SD_Li256ELb0ELb0ELi2EEENS1_19SingleTileSchedulerILb0ELb0ELb0ELi128EEEEEEEEEvNT_6ParamsE$_ZZN4cute19as_arithmetic_tupleINS_15ArithmeticTupleIJNS1_IJiiEEEiiiEEEEEDaRKT_ENKUlRKT_E_clIiEEDaS9_ - $_ZN7cutlass13device_kernelIN5flash19enable_sm80_to_sm89INS1_16FlashAttnBwdSm80INS1_25CollectiveMainloopBwdSm80ILi2ELi2EN4cute5tupleIJNS5_1CILi64EEENS7_ILi128EEES8_EEENS_10bfloat16_tEfNS_4arch4Sm80ELb0ELb1ELb1ELb0ELb0ELb0ELb0ELb0ELi2ELi2ELi4ELi2ELb1EEENS1_21CollectiveEpilogueBwdISA_SB_SD_Li256ELb0ELb0ELi2EEENS1_19SingleTileSchedulerILb0ELb0ELb0ELi128EEEEEEEEEvNT_6ParamsE$_ZZN4cute19as_arithmetic_tupleINS_15ArithmeticTupleIJNS1_IJiiEEEiiiEEEEEDaRKT_ENKUlRKT_E_clIS2_EEDaS9_)
$_ZN7cutlass13device_kernelIN5flash19enable_sm80_to_sm89INS1_16FlashAttnBwdSm80INS1_25CollectiveMainloopBwdSm80ILi2ELi2EN4cute5tupleIJNS5_1CILi64EEENS7_ILi128EEES8_EEENS_10bfloat16_tEfNS_4arch4Sm80ELb0ELb1ELb1ELb0ELb0ELb0ELb0ELb0ELi2ELi2ELi4ELi2ELb1EEENS1_21CollectiveEpilogueBwdISA_SB_SD_Li256ELb0ELb0ELi2EEENS1_19SingleTileSchedulerILb0ELb0ELb0ELi128EEEEEEEEEvNT_6ParamsE$_ZZN4cute19as_arithmetic_tupleINS_15ArithmeticTupleIJNS1_IJiiEEEiiiEEEEEDaRKT_ENKUlRKT_E_clIS2_EEDaS9_:
[----:B------:R-:W-:Y:S02]  /*9760*/  ULDC UR33, c[0x0][0x20] ;  /* 0x0000080000217ab9 */ /* 0x000fe40000000800 */
[----:B------:R-:W-:-:S09]  /*9770*/  UIADD3 UR33, UR38, -UR33, URZ ;  /* 0x8000002126217290 */ /* 0x000fd2000fffe03f */
[----:B------:R-:W5:Y:S01]  /*9780*/  LDL R3, [UR33] ;  /* 0x00000021ff037983 */ /* 0x000f620008100800 */
[----:B------:R-:W-:-:S03]  /*9790*/  MOV R6, 0x97b0 ;  /* 0x000097b000067802 */ /* 0x000fc60000000f00 */
[----:B-----5:R-:W-:Y:S05]  /*97a0*/  CALL.REL.NOINC `($_ZN7cutlass13device_kernelIN5flash19enable_sm80_to_sm89INS1_16FlashAttnBwdSm80INS1_25CollectiveMainloopBwdSm80ILi2ELi2EN4cute5tupleIJNS5_1CILi64EEENS7_ILi128EEES8_EEENS_10bfloat16_tEfNS_4arch4Sm80ELb0ELb1ELb1ELb0ELb0ELb0ELb0ELb0ELi2ELi2ELi4ELi2ELb1EEENS1_21CollectiveEpilogueBwdISA_SB_SD_Li256ELb0ELb0ELi2EEENS1_19SingleTileSchedulerILb0ELb0ELb0ELi128EEEEEEEEEvNT_6ParamsE$_ZZN4cute19as_arithmetic_tupleINS_15ArithmeticTupleIJiiEEEEEDaRKT_ENKUlRKT_E_clIiEEDaS8_) ;  /* 0x0000015000007944 */ /* 0x020fea0003c00000 */
[----:B------:R-:W5:Y:S01]  /*97b0*/  LDL R3, [UR33+0x4] ;  /* 0x00000421ff037983 */ /* 0x000f620008100800 */
[----:B------:R-:W-:Y:S01]  /*97c0*/  IADD3 R4, R1, 0x19c, RZ ;  /* 0x0000019c01047810 */ /* 0x000fe20007ffe0ff */
[----:B------:R-:W-:Y:S01]  /*97d0*/  IMAD.MOV.U32 R12, RZ, RZ, R8 ;  /* 0x000000ffff0c7224 */ /* 0x000fe200078e0008 */
[----:B------:R-:W-:Y:S02]  /*97e0*/  MOV R6, 0x9810 ;  /* 0x0000981000067802 */ /* 0x000fe40000000f00 */
[----:B------:R-:W-:Y:S02]  /*97f0*/  IADD3 R4, R4, c[0x0][0x20], RZ ;  /* 0x0000080004047a10 */ /* 0x000fe40007ffe0ff */
[----:B-----5:R-:W-:Y:S05]  /*9800*/  CALL.REL.NOINC `($_ZN7cutlass13device_kernelIN5flash19enable_sm80_to_sm89INS1_16FlashAttnBwdSm80INS1_25CollectiveMainloopBwdSm80ILi2ELi2EN4cute5tupleIJNS5_1CILi64EEENS7_ILi128EEES8_EEENS_10bfloat16_tEfNS_4arch4Sm80ELb0ELb1ELb1ELb0ELb0ELb0ELb0ELb0ELi2ELi2ELi4ELi2ELb1EEENS1_21CollectiveEpilogueBwdISA_SB_SD_Li256ELb0ELb0ELi2EEENS1_19SingleTileSchedulerILb0ELb0ELb0ELi128EEEEEEEEEvNT_6ParamsE$_ZZN4cute19as_arithmetic_tupleINS_15ArithmeticTupleIJiiEEEEEDaRKT_ENKUlRKT_E_clIiEEDaS8_) ;  /* 0x000000f000007944 */ /* 0x020fea0003c00000 */
[----:B------:R1:W-:Y:S01]  /*9810*/  STL [R1+0x19c], R8 ;  /* 0x00019c0801007387 */ /* 0x0003e20000100800 */
[----:B------:R-:W-:-:S03]  /*9820*/  MOV R14, 0x9840 ;  /* 0x00009840000e7802 */ /* 0x000fc60000000f00 */
[----:B-1----:R-:W-:Y:S05]  /*9830*/  CALL.REL.NOINC `($_ZN7cutlass13device_kernelIN5flash19enable_sm80_to_sm89INS1_16FlashAttnBwdSm80INS1_25CollectiveMainloopBwdSm80ILi2ELi2EN4cute5tupleIJNS5_1CILi64EEENS7_ILi128EEES8_EEENS_10bfloat16_tEfNS_4arch4Sm80ELb0ELb1ELb1ELb0ELb0ELb0ELb0ELb0ELi2ELi2ELi4ELi2ELb1EEENS1_21CollectiveEpilogueBwdISA_SB_SD_Li256ELb0ELb0ELi2EEENS1_19SingleTileSchedulerILb0ELb0ELb0ELi128EEEEEEEEEvNT_6ParamsE$_ZZN4cute19as_arithmetic_tupleINS_15ArithmeticTupleIJiiEEEEEDaRKT_ENKUlDpRKT_E_clIJiiEEEDaS9_) ;  /* 0x0000005000007944 */ /* 0x002fea0003c00000 */
[----:B------:R-:W-:-:S04]  /*9840*/  MOV R31, 0x0 ;  /* 0x00000000001f7802 */ /* 0x000fc80000000f00 */
[----:B------:R-:W-:Y:S05]  /*9850*/  RET.REL.NODEC R30 `(_ZN7cutlass13device_kernelIN5flash19enable_sm80_to_sm89INS1_16FlashAttnBwdSm80INS1_25CollectiveMainloopBwdSm80ILi2ELi2EN4cute5tupleIJNS5_1CILi64EEENS7_ILi128EEES8_EEENS_10bfloat16_tEfNS_4arch4Sm80ELb0ELb1ELb1ELb0ELb0ELb0ELb0ELb0ELi2ELi2ELi4ELi2ELb1EEENS1_21CollectiveEpilogueBwdISA_SB_SD_Li256ELb0ELb0ELi2EEENS1_19SingleTileSchedulerILb0ELb0ELb0ELi128EEEEEEEEEvNT_6ParamsE) ;  /* 0xffff67a01e007950 */ /* 0x000fea0003c3ffff */
        .type           $_ZN7cutlass13device_kernelIN5flash19enable_sm80_to_sm89INS1_16FlashAttnBwdSm80INS1_25CollectiveMainloopBwdSm80ILi2ELi2EN4cute5tupleIJNS5_1CILi64EEENS7_ILi128EEES8_EEENS_10bfloat16_tEfNS_4arch4Sm80ELb0ELb1ELb1ELb0ELb0ELb0ELb0ELb0ELi2ELi2ELi4ELi2ELb1EEENS1_21CollectiveEpilogueBwdISA_SB_SD_Li256ELb0ELb0ELi2EEENS1_19SingleTileSchedulerILb0ELb0ELb0ELi128EEEEEEEEEvNT_6ParamsE$_ZZN4cute19as_arithmetic_tupleINS_15ArithmeticTupleIJNS1_IJiiEEEiiiEEEEEDaRKT_ENKUlRKT_E_clIiEEDaS9_,@function
        .size           $_ZN7cutlass13device_kernelIN5flash19enable_sm80_to_sm89INS1_16FlashAttnBwdSm80INS1_25CollectiveMainloopBwdSm80ILi2ELi2EN4cute5tupleIJNS5_1CILi64EEENS7_ILi128EEES8_EEENS_10bfloat16_tEfNS_4arch4Sm80ELb0ELb1ELb1ELb0ELb0ELb0ELb0ELb0ELi2ELi2ELi4ELi2ELb1EEENS1_21CollectiveEpilogueBwdISA_SB_SD_Li256ELb0ELb0ELi2EEENS1_19SingleTileSchedulerILb0ELb0ELb0ELi128EEEEEEEEEvNT_6ParamsE$_ZZN4cute19as_arithmetic_tupleINS_15ArithmeticTupleIJNS1_IJiiEEEiiiEEEEEDaRKT_ENKUlRKT_E_clIiEEDaS9_,($_ZN7cutlass13device_kernelIN5flash19enable_sm80_to_sm89INS1_16FlashAttnBwdSm80INS1_25CollectiveMainloopBwdSm80ILi2ELi2EN4cute5tupleIJNS5_1CILi64EEENS7_ILi128EEES8_EEENS_10bfloat16_tEfNS_4arch4Sm80ELb0ELb1ELb1ELb0ELb0ELb0ELb0ELb0ELi2ELi2ELi4ELi2ELb1EEENS1_21CollectiveEpilogueBwdISA_SB_SD_Li256ELb0ELb0ELi2EEENS1_19SingleTileSchedulerILb0ELb0ELb0ELi128EEEEEEEEEvNT_6ParamsE$_ZZN4cute19as_arithmetic_tupleINS_15ArithmeticTupleIJiiEEEEEDaRKT_ENKUlDpRKT_E_clIJiiEEEDaS9_ - $_ZN7cutlass13device_kernelIN5flash19enable_sm80_to_sm89INS1_16FlashAttnBwdSm80INS1_25CollectiveMainloopBwdSm80ILi2ELi2EN4cute5tupleIJNS5_1CILi64EEENS7_ILi128EEES8_EEENS_10bfloat16_tEfNS_4arch4Sm80ELb0ELb1ELb1ELb0ELb0ELb0ELb0ELb0ELi2ELi2ELi4ELi2ELb1EEENS1_21CollectiveEpilogueBwdISA_SB_SD_Li256ELb0ELb0ELi2EEENS1_19SingleTileSchedulerILb0ELb0ELb0ELi128EEEEEEEEEvNT_6ParamsE$_ZZN4cute19as_arithmetic_tupleINS_15ArithmeticTupleIJNS1_IJiiEEEiiiEEEEEDaRKT_ENKUlRKT_E_clIiEEDaS9_)
$_ZN7cutlass13device_kernelIN5flash19enable_sm80_to_sm89INS1_16FlashAttnBwdSm80INS1_25CollectiveMainloopBwdSm80ILi2ELi2EN4cute5tupleIJNS5_1CILi64EEENS7_ILi128EEES8_EEENS_10bfloat16_tEfNS_4arch4Sm80ELb0ELb1ELb1ELb0ELb0ELb0ELb0ELb0ELi2ELi2ELi4ELi2ELb1EEENS1_21CollectiveEpilogueBwdISA_SB_SD_Li256ELb0ELb0ELi2EEENS1_19SingleTileSchedulerILb0ELb0ELb0ELi128EEEEEEEEEvNT_6ParamsE$_ZZN4cute19as_arithmetic_tupleINS_15ArithmeticTupleIJNS1_IJiiEEEiiiEEEEEDaRKT_ENKUlRKT_E_clIiEEDaS9_:
[----:B------:R-:W-:Y:S02]  /*9860*/  MOV R7, 0x0 ;  /* 0x0000000000077802 */ /* 0x000fe40000000f00 */
[----:B------:R-:W-:Y:S02]  /*9870*/  MOV R8, R3 ;  /* 0x0000000300087202 */ /* 0x000fe40000000f00 */
[----:B------:R-:W-:Y:S05]  /*9880*/  RET.REL.NODEC R6 `(_ZN7cutlass13device_kernelIN5flash19enable_sm80_to_sm89INS1_16FlashAttnBwdSm80INS1_25CollectiveMainloopBwdSm80ILi2ELi2EN4cute5tupleIJNS5_1CILi64EEENS7_ILi128EEES8_EEENS_10bfloat16_tEfNS_4arch4Sm80ELb0ELb1ELb1ELb0ELb0ELb0ELb0ELb0ELi2ELi2ELi4ELi2ELb1EEENS1_21CollectiveEpilogueBwdISA_SB_SD_Li256ELb0ELb0ELi2EEENS1_19SingleTileSchedulerILb0ELb0ELb0ELi128EEEEEEEEEvNT_6ParamsE) ;  /* 0xffff677006007950 */ /* 0x000fea0003c3ffff */
        .type           $_ZN7cutlass13device_kernelIN5flash19enable_sm80_to_sm89INS1_16FlashAttnBwdSm80INS1_25CollectiveMainloopBwdSm80ILi2ELi2EN4cute5tupleIJNS5_1CILi64EEENS7_ILi128EEES8_EEENS_10bfloat16_tEfNS_4arch4Sm80ELb0ELb1ELb1ELb0ELb0ELb0ELb0ELb0ELi2ELi2ELi4ELi2ELb1EEENS1_21CollectiveEpilogueBwdISA_SB_SD_Li256ELb0ELb0ELi2EEENS1_19SingleTileSchedulerILb0ELb0ELb0ELi128EEEEEEEEEvNT_6ParamsE$_ZZN4cute19as_arithmetic_tupleINS_15ArithmeticTupleIJiiEEEEEDaRKT_ENKUlDpRKT_E_clIJiiEEEDaS9_,@function
        .size           $_ZN7cutlass13device_kernelIN5flash19enable_sm80_to_sm89INS1_16FlashAttnBwdSm80INS1_25CollectiveMainloopBwdSm80ILi2ELi2EN4cute5tupleIJNS5_1CILi64EEENS7_ILi128EEES8_EEENS_10bfloat16_tEfNS_4arch4Sm80ELb0ELb1ELb1ELb0ELb0ELb0ELb0ELb0ELi2ELi2ELi4ELi2ELb1EEENS1_21CollectiveEpilogueBwdISA_SB_SD_Li256ELb0ELb0ELi2EEENS1_19SingleTileSchedulerILb0ELb0ELb0ELi128EEEEEEEEEvNT_6ParamsE$_ZZN4cute19as_arithmetic_tupleINS_15ArithmeticTupleIJiiEEEEEDaRKT_ENKUlDpRKT_E_clIJiiEEEDaS9_,($_ZN7cutlass13device_kernelIN5flash19enable_sm80_to_sm89INS1_16FlashAttnBwdSm80INS1_25CollectiveMainloopBwdSm80ILi2ELi2EN4cute5tupleIJNS5_1CILi64EEENS7_ILi128EEES8_EEENS_10bfloat16_tEfNS_4arch4Sm80ELb0ELb1ELb1ELb0ELb0ELb0ELb0ELb0ELi2ELi2ELi4ELi2ELb1EEENS1_21CollectiveEpilogueBwdISA_SB_SD_Li256ELb0ELb0ELi2EEENS1_19SingleTileSchedulerILb0ELb0ELb0ELi128EEEEEEEEEvNT_6ParamsE$_ZZN4cute19as_arithmetic_tupleINS_15ArithmeticTupleIJiiEEEEEDaRKT_ENKUlRKT_E_clIiEEDaS8_ - $_ZN7cutlass13device_kernelIN5flash19enable_sm80_to_sm89INS1_16FlashAttnBwdSm80INS1_25CollectiveMainloopBwdSm80ILi2ELi2EN4cute5tupleIJNS5_1CILi64EEENS7_ILi128EEES8_EEENS_10bfloat16_tEfNS_4arch4Sm80ELb0ELb1ELb1ELb0ELb0ELb0ELb0ELb0ELi2ELi2ELi4ELi2ELb1EEENS1_21CollectiveEpilogueBwdISA_SB_SD_Li256ELb0ELb0ELi2EEENS1_19SingleTileSchedulerILb0ELb0ELb0ELi128EEEEEEEEEvNT_6ParamsE$_ZZN4cute19as_arithmetic_tupleINS_15ArithmeticTupleIJiiEEEEEDaRKT_ENKUlDpRKT_E_clIJiiEEEDaS9_)
$_ZN7cutlass13device_kernelIN5flash19enable_sm80_to_sm89INS1_16FlashAttnBwdSm80INS1_25CollectiveMainloopBwdSm80ILi2ELi2EN4cute5tupleIJNS5_1CILi64EEENS7_ILi128EEES8_EEENS_10bfloat16_tEfNS_4arch4Sm80ELb0ELb1ELb1ELb0ELb0ELb0ELb0ELb0ELi2ELi2ELi4ELi2ELb1EEENS1_21CollectiveEpilogueBwdISA_SB_SD_Li256ELb0ELb0ELi2EEENS1_19SingleTileSchedulerILb0ELb0ELb0ELi128EEEEEEEEEvNT_6ParamsE$_ZZN4cute19as_arithmetic_tupleINS_15ArithmeticTupleIJiiEEEEEDaRKT_ENKUlDpRKT_E_clIJiiEEEDaS9_:
[----:B------:R-:W-:Y:S02]  /*9890*/  IADD3 R5, R1, 0x1a0, RZ ;  /* 0x000001a001057810 */ /* 0x000fe40007ffe0ff */
[----:B------:R-:W-:Y:S02]  /*98a0*/  MOV R6, 0x98d0 ;  /* 0x000098d000067802 */ /* 0x000fe40000000f00 */
[----:B------:R-:W-:Y:S02]  /*98b0*/  IADD3 R5, R5, c[0x0][0x20], RZ ;  /* 0x0000080005057a10 */ /* 0x000fe40007ffe0ff */
[----:B------:R-:W-:Y:S05]  /*98c0*/  CALL.REL.NOINC `($_ZN7cutlass13device_kernelIN5flash19enable_sm80_to_sm89INS1_16FlashAttnBwdSm80INS1_25CollectiveMainloopBwdSm80ILi2ELi2EN4cute5tupleIJNS5_1CILi64EEENS7_ILi128EEES8_EEENS_10bfloat16_tEfNS_4arch4Sm80ELb0ELb1ELb1ELb0ELb0ELb0ELb0ELb0ELi2ELi2ELi4ELi2ELb1EEENS1_21CollectiveEpilogueBwdISA_SB_SD_Li256ELb0ELb0ELi2EEENS1_19SingleTileSchedulerILb0ELb0ELb0ELi128EEEEEEEEEvNT_6ParamsE$_ZN4cute5tupleIJiiEEC2ERKiS3_) ;  /* 0xfffff9b000007944 */ /* 0x000fea0003c3ffff */
[----:B-1----:R1:W5:Y:S01]  /*98d0*/  LDL.64 R4, [R1+0x1a0] ;  /* 0x0001a00001047983 */ /* 0x0023620000100a00 */
[----:B------:R-:W-:-:S04]  /*98e0*/  MOV R15, 0x0 ;  /* 0x00000000000f7802 */ /* 0x000fc80000000f00 */
[----:B------:R-:W-:Y:S05]  /*98f0*/  RET.REL.NODEC R14 `(_ZN7cutlass13device_kernelIN5flash19enable_sm80_to_sm89INS1_16FlashAttnBwdSm80INS1_25CollectiveMainloopBwdSm80ILi2ELi2EN4cute5tupleIJNS5_1CILi64EEENS7_ILi128EEES8_EEENS_10bfloat16_tEfNS_4arch4Sm80ELb0ELb1ELb1ELb0ELb0ELb0ELb0ELb0ELi2ELi2ELi4ELi2ELb1EEENS1_21CollectiveEpilogueBwdISA_SB_SD_Li256ELb0ELb0ELi2EEENS1_19SingleTileSchedulerILb0ELb0ELb0ELi128EEEEEEEEEvNT_6ParamsE) ;  /* 0xffff67000e007950 */ /* 0x000fea0003c3ffff */
        .type           $_ZN7cutlass13device_kernelIN5flash19enable_sm80_to_sm89INS1_16FlashAttnBwdSm80INS1_25CollectiveMainloopBwdSm80ILi2ELi2EN4cute5tupleIJNS5_1CILi64EEENS7_ILi128EEES8_EEENS_10bfloat16_tEfNS_4arch4Sm80ELb0ELb1ELb1ELb0ELb0ELb0ELb0ELb0ELi2ELi2ELi4ELi2ELb1EEENS1_21CollectiveEpilogueBwdISA_SB_SD_Li256ELb0ELb0ELi2EEENS1_19SingleTileSchedulerILb0ELb0ELb0ELi128EEEEEEEEEvNT_6ParamsE$_ZZN4cute19as_arithmetic_tupleINS_15ArithmeticTupleIJiiEEEEEDaRKT_ENKUlRKT_E_clIiEEDaS8_,@function
        .size           $_ZN7cutlass13device_kernelIN5flash19enable_sm80_to_sm89INS1_16FlashAttnBwdSm80INS1_25CollectiveMainloopBwdSm80ILi2ELi2EN4cute5tupleIJNS5_1CILi64EEENS7_ILi128EEES8_EEENS_10bfloat16_tEfNS_4arch4Sm80ELb0ELb1ELb1ELb0ELb0ELb0ELb0ELb0ELi2ELi2ELi4ELi2ELb1EEENS1_21CollectiveEpilogueBwdISA_SB_SD_Li256ELb0ELb0ELi2EEENS1_19SingleTileSchedulerILb0ELb0ELb0ELi128EEEEEEEEEvNT_6ParamsE$_ZZN4cute19as_arithmetic_tupleINS_15ArithmeticTupleIJiiEEEEEDaRKT_ENKUlRKT_E_clIiEEDaS8_,($_ZN7cutlass13device_kernelIN5flash19enable_sm80_to_sm89INS1_16FlashAttnBwdSm80INS1_25CollectiveMainloopBwdSm80ILi2ELi2EN4cute5tupleIJNS5_1CILi64EEENS7_ILi128EEES8_EEENS_10bfloat16_tEfNS_4arch4Sm80ELb0ELb1ELb1ELb0ELb0ELb0ELb0ELb0ELi2ELi2ELi4ELi2ELb1EEENS1_21CollectiveEpilogueBwdISA_SB_SD_Li256ELb0ELb0ELi2EEENS1_19SingleTileSchedulerILb0ELb0ELb0ELi128EEEEEEEEEvNT_6ParamsE$_ZZN4cute5sliceINS_5tupleIJNS_10UnderscoreES2_S2_iEEENS1_IJNS1_IJNS_1CILi1EEENS4_ILi0EEEEEElS6_lEEEEEDaRKT_RKT0_ENKUlRKT_RKT0_E_clIS2_lEEDaSH_SK_ - $_ZN7cutlass13device_kernelIN5flash19enable_sm80_to_sm89INS1_16FlashAttnBwdSm80INS1_25CollectiveMainloopBwdSm80ILi2ELi2EN4cute5tupleIJNS5_1CILi64EEENS7_ILi128EEES8_EEENS_10bfloat16_tEfNS_4arch4Sm80ELb0ELb1ELb1ELb0ELb0ELb0ELb0ELb0ELi2ELi2ELi4ELi2ELb1EEENS1_21CollectiveEpilogueBwdISA_SB_SD_Li256ELb0ELb0ELi2EEENS1_19SingleTileSchedulerILb0ELb0ELb0ELi128EEEEEEEEEvNT_6ParamsE$_ZZN4cute19as_arithmetic_tupleINS_15ArithmeticTupleIJiiEEEEEDaRKT_ENKUlRKT_E_clIiEEDaS8_)
$_ZN7cutlass13device_kernelIN5flash19enable_sm80_to_sm89INS1_16FlashAttnBwdSm80INS1_25CollectiveMainloopBwdSm80ILi2ELi2EN4cute5tupleIJNS5_1CILi64EEENS7_ILi128EEES8_EEENS_10bfloat16_tEfNS_4arch4Sm80ELb0ELb1ELb1ELb0ELb0ELb0ELb0ELb0ELi2ELi2ELi4ELi2ELb1EEENS1_21CollectiveEpilogueBwdISA_SB_SD_Li256ELb0ELb0ELi2EEENS1_19SingleTileSchedulerILb0ELb0ELb0ELi128EEEEEEEEEvNT_6ParamsE$_ZZN4cute19as_arithmetic_tupleINS_15ArithmeticTupleIJiiEEEEEDaRKT_ENKUlRKT_E_clIiEEDaS8_:
[----:B------:R-:W-:Y:S02]  /*9900*/  MOV R7, 0x0 ;  /* 0x0000000000077802 */ /* 0x000fe40000000f00 */
[----:B------:R-:W-:Y:S02]  /*9910*/  MOV R8, R3 ;  /* 0x0000000300087202 */ /* 0x000fe40000000f00 */
[----:B------:R-:W-:Y:S05]  /*9920*/  RET.REL.NODEC R6 `(_ZN7cutlass13device_kernelIN5flash19enable_sm80_to_sm89INS1_16FlashAttnBwdSm80INS1_25CollectiveMainloopBwdSm80ILi2ELi2EN4cute5tupleIJNS5_1CILi64EEENS7_ILi128EEES8_EEENS_10bfloat16_tEfNS_4arch4Sm80ELb0ELb1ELb1ELb0ELb0ELb0ELb0ELb0ELi2ELi2ELi4ELi2ELb1EEENS1_21CollectiveEpilogueBwdISA_SB_SD_Li256ELb0ELb0ELi2EEENS1_19SingleTileSchedulerILb0ELb0ELb0ELi128EEEEEEEEEvNT_6ParamsE) ;  /* 0xffff66d006007950 */ /* 0x000fea0003c3ffff */
        .type           $_ZN7cutlass13device_kernelIN5flash19enable_sm80_to_sm89INS1_16FlashAttnBwdSm80INS1_25CollectiveMainloopBwdSm80ILi2ELi2EN4cute5tupleIJNS5_1CILi64EEENS7_ILi128EEES8_EEENS_10bfloat16_tEfNS_4arch4Sm80ELb0ELb1ELb1ELb0ELb0ELb0ELb0ELb0ELi2ELi2ELi4ELi2ELb1EEENS1_21CollectiveEpilogueBwdISA_SB_SD_Li256ELb0ELb0ELi2EEENS1_19SingleTileSchedulerILb0ELb0ELb0ELi128EEEEEEEEEvNT_6ParamsE$_ZZN4cute5sliceINS_5tupleIJNS_10UnderscoreES2_S2_iEEENS1_IJNS1_IJNS_1CILi1EEENS4_ILi0EEEEEElS6_lEEEEEDaRKT_RKT0_ENKUlRKT_RKT0_E_clIS2_lEEDaSH_SK_,@function
        .size           $_ZN7cutlass13device_kernelIN5flash19enable_sm80_to_sm89INS1_16FlashAttnBwdSm80INS1_25CollectiveMainloopBwdSm80ILi2ELi2EN4cute5tupleIJNS5_1CILi64EEENS7_ILi128EEES8_EEENS_10bfloat16_tEfNS_4arch4Sm80ELb0ELb1ELb1ELb0ELb0ELb0ELb0ELb0ELi2ELi2ELi4ELi2ELb1EEENS1_21CollectiveEpilogueBwdISA_SB_SD_Li256ELb0ELb0ELi2EEENS1_19SingleTileSchedulerILb0ELb0ELb0ELi128EEEEEEEEEvNT_6ParamsE$_ZZN4cute5sliceINS_5tupleIJNS_10UnderscoreES2_S2_iEEENS1_IJNS1_IJNS_1CILi1EEENS4_ILi0EEEEEElS6_lEEEEEDaRKT_RKT0_ENKUlRKT_RKT0_E_clIS2_lEEDaSH_SK_,($_ZN7cutlass13device_kernelIN5flash19enable_sm80_to_sm89INS1_16FlashAttnBwdSm80INS1_25CollectiveMainloopBwdSm80ILi2ELi2EN4cute5tupleIJNS5_1CILi64EEENS7_ILi128EEES8_EEENS_10bfloat16_tEfNS_4arch4Sm80ELb0ELb1ELb1ELb0ELb0ELb0ELb0ELb0ELi2ELi2ELi4ELi2ELb1EEENS1_21CollectiveEpilogueBwdISA_SB_SD_Li256ELb0ELb0ELi2EEENS1_19SingleTileSchedulerILb0ELb0ELb0ELi128EEEEEEEEEvNT_6ParamsE$_ZZN4cute7idx2crdINS_5tupleIJiEEENS1_IJNS1_IJNS1_IJNS_1CILi8EEENS3_ILi2EEEEEES5_NS3_ILi4EEES5_EEEEEEEEDaRKT_RKT0_ENKUlRKT_RKT0_E_clIiS8_EEDaSI_SL_ - $_ZN7cutlass13device_kernelIN5flash19enable_sm80_to_sm89INS1_16FlashAttnBwdSm80INS1_25CollectiveMainloopBwdSm80ILi2ELi2EN4cute5tupleIJNS5_1CILi64EEENS7_ILi128EEES8_EEENS_10bfloat16_tEfNS_4arch4Sm80ELb0ELb1ELb1ELb0ELb0ELb0ELb0ELb0ELi2ELi2ELi4ELi2ELb1EEENS1_21CollectiveEpilogueBwdISA_SB_SD_Li256ELb0ELb0ELi2EEENS1_19SingleTileSchedulerILb0ELb0ELb0ELi128EEEEEEEEEvNT_6ParamsE$_ZZN4cute5sliceINS_5tupleIJNS_10UnderscoreES2_S2_iEEENS1_IJNS1_IJNS_1CILi1EEENS4_ILi0EEEEEElS6_lEEEEEDaRKT_RKT0_ENKUlRKT_RKT0_E_clIS2_lEEDaSH_SK_)
$_ZN7cutlass13device_kernelIN5flash19enable_sm80_to_sm89INS1_16FlashAttnBwdSm80INS1_25CollectiveMainloopBwdSm80ILi2ELi2EN4cute5tupleIJNS5_1CILi64EEENS7_ILi128EEES8_EEENS_10bfloat16_tEfNS_4arch4Sm80ELb0ELb1ELb1ELb0ELb0ELb0ELb0ELb0ELi2ELi2ELi4ELi2ELb1EEENS1_21CollectiveEpilogueBwdISA_SB_SD_Li256ELb0ELb0ELi2EEENS1_19SingleTileSchedulerILb0ELb0ELb0ELi128EEEEEEEEEvNT_6ParamsE$_ZZN4cute5sliceINS_5tupleIJNS_10UnderscoreES2_S2_iEEENS1_IJNS1_IJNS_1CILi1EEENS4_ILi0EEEEEElS6_lEEEEEDaRKT_RKT0_ENKUlRKT_RKT0_E_clIS2_lEEDaSH_SK_:
[----:B------:R-:W-:Y:S02]  /*9930*/  IADD3 R7, R1, 0x188, RZ ;  /* 0x0000018801077810 */ /* 0x000fe40007ffe0ff */
[----:B------:R-:W-:Y:S02]  /*9940*/  MOV R8, 0x9970 ;  /* 0x0000997000087802 */ /* 0x000fe40000000f00 */
[----:B------:R-:W-:Y:S02]  /*9950*/  IADD3 R7, R7, c[0x0][0x20], RZ ;  /* 0x0000080007077a10 */ /* 0x000fe40007ffe0ff */
[----:B------:R-:W-:Y:S05]  /*9960*/  CALL.REL.NOINC `($_ZN7cutlass13device_kernelIN5flash19enable_sm80_to_sm89INS1_16FlashAttnBwdSm80INS1_25CollectiveMainloopBwdSm80ILi2ELi2EN4cute5tupleIJNS5_1CILi64EEENS7_ILi128EEES8_EEENS_10bfloat16_tEfNS_4arch4Sm80ELb0ELb1ELb1ELb0ELb0ELb0ELb0ELb0ELi2ELi2ELi4ELi2ELb1EEENS1_21CollectiveEpilogueBwdISA_SB_SD_Li256ELb0ELb0ELi2EEENS1_19SingleTileSchedulerILb0ELb0ELb0ELi128EEEEEEEEEvNT_6ParamsE$_ZN4cute3eso3ESOILb0ELb1EJlEEC2ERKl) ;  /* 0xffffec1000007944 */ /* 0x000fea0003c3ffff */
[----:B-1----:R1:W5:Y:S01]  /*9970*/  LDL.64 R4, [R1+0x188] ;  /* 0x0001880001047983 */ /* 0x0023620000100a00 */
[----:B------:R-:W-:-:S04]  /*9980*/  MOV R7, 0x0 ;  /* 0x0000000000077802 */ /* 0x000fc80000000f00 */
[----:B------:R-:W-:Y:S05]  /*9990*/  RET.REL.NODEC R6 `(_ZN7cutlass13device_kernelIN5flash19enable_sm80_to_sm89INS1_16FlashAttnBwdSm80INS1_25CollectiveMainloopBwdSm80ILi2ELi2EN4cute5tupleIJNS5_1CILi64EEENS7_ILi128EEES8_EEENS_10bfloat16_tEfNS_4arch4Sm80ELb0ELb1ELb1ELb0ELb0ELb0ELb0ELb0ELi2ELi2ELi4ELi2ELb1EEENS1_21CollectiveEpilogueBwdISA_SB_SD_Li256ELb0ELb0ELi2EEENS1_19SingleTileSchedulerILb0ELb0ELb0ELi128EEEEEEEEEvNT_6ParamsE) ;  /* 0xffff666006007950 */ /* 0x000fea0003c3ffff */
        .type           $_ZN7cutlass13device_kernelIN5flash19enable_sm80_to_sm89INS1_16FlashAttnBwdSm80INS1_25CollectiveMainloopBwdSm80ILi2ELi2EN4cute5tupleIJNS5_1CILi64EEENS7_ILi128EEES8_EEENS_10bfloat16_tEfNS_4arch4Sm80ELb0ELb1ELb1ELb0ELb0ELb0ELb0ELb0ELi2ELi2ELi4ELi2ELb1EEENS1_21CollectiveEpilogueBwdISA_SB_SD_Li256ELb0ELb0ELi2EEENS1_19SingleTileSchedulerILb0ELb0ELb0ELi128EEEEEEEEEvNT_6ParamsE$_ZZN4cute7idx2crdINS_5tupleIJiEEENS1_IJNS1_IJNS1_IJNS_1CILi8EEENS3_ILi2EEEEEES5_NS3_ILi4EEES5_EEEEEEEEDaRKT_RKT0_ENKUlRKT_RKT0_E_clIiS8_EEDaSI_SL_,@function
        .size           $_ZN7cutlass13device_kernelIN5flash19enable_sm80_to_sm89INS1_16FlashAttnBwdSm80INS1_25CollectiveMainloopBwdSm80ILi2ELi2EN4cute5tupleIJNS5_1CILi64EEENS7_ILi128EEES8_EEENS_10bfloat16_tEfNS_4arch4Sm80ELb0ELb1ELb1ELb0ELb0ELb0ELb0ELb0ELi2ELi2ELi4ELi2ELb1EEENS1_21CollectiveEpilogueBwdISA_SB_SD_Li256ELb0ELb0ELi2EEENS1_19SingleTileSchedulerILb0ELb0ELb0ELi128EEEEEEEEEvNT_6ParamsE$_ZZN4cute7idx2crdINS_5tupleIJiEEENS1_IJNS1_IJNS1_IJNS_1CILi8EEENS3_ILi2EEEEEES5_NS3_ILi4EEES5_EEEEEEEEDaRKT_RKT0_ENKUlRKT_RKT0_E_clIiS8_EEDaSI_SL_,($_ZN7cutlass13device_kernelIN5flash19enable_sm80_to_sm89INS1_16FlashAttnBwdSm80INS1_25CollectiveMainloopBwdSm80ILi2ELi2EN4cute5tupleIJNS5_1CILi64EEENS7_ILi128EEES8_EEENS_10bfloat16_tEfNS_4arch4Sm80ELb0ELb1ELb1ELb0ELb0ELb0ELb0ELb0ELi2ELi2ELi4ELi2ELb1EEENS1_21CollectiveEpilogueBwdISA_SB_SD_Li256ELb0ELb0ELi2EEENS1_19SingleTileSchedulerILb0ELb0ELb0ELi128EEEEEEEEEvNT_6ParamsE$_ZZN4cute7idx2crdINS_5tupleIJiEEENS1_IJNS1_IJNS1_IJNS_1CILi8EEENS3_ILi2EEEEEES5_S5_NS3_ILi4EEEEEEEEEEEDaRKT_RKT0_ENKUlRKT_RKT0_E_clIiS8_EEDaSI_SL_ - $_ZN7cutlass13device_kernelIN5flash19enable_sm80_to_sm89INS1_16FlashAttnBwdSm80INS1_25CollectiveMainloopBwdSm80ILi2ELi2EN4cute5tupleIJNS5_1CILi64EEENS7_ILi128EEES8_EEENS_10bfloat16_tEfNS_4arch4Sm80ELb0ELb1ELb1ELb0ELb0ELb0ELb0ELb0ELi2ELi2ELi4ELi2ELb1EEENS1_21CollectiveEpilogueBwdISA_SB_SD_Li256ELb0ELb0ELi2EEENS1_19SingleTileSchedulerILb0ELb0ELb0ELi128EEEEEEEEEvNT_6ParamsE$_ZZN4cute7idx2crdINS_5tupleIJiEEENS1_IJNS1_IJNS1_IJNS_1CILi8EEENS3_ILi2EEEEEES5_NS3_ILi4EEES5_EEEEEEEEDaRKT_RKT0_ENKUlRKT_RKT0_E_clIiS8_EEDaSI_SL_)
$_ZN7cutlass13device_kernelIN5flash19enable_sm80_to_sm89INS1_16FlashAttnBwdSm80INS1_25CollectiveMainloopBwdSm80ILi2ELi2EN4cute5tupleIJNS5_1CILi64EEENS7_ILi128EEES8_EEENS_10bfloat16_tEfNS_4arch4Sm80ELb0ELb1ELb1ELb0ELb0ELb0ELb0ELb0ELi2ELi2ELi4ELi2ELb1EEENS1_21CollectiveEpilogueBwdISA_SB_SD_Li256ELb0ELb0ELi2EEENS1_19SingleTileSchedulerILb0ELb0ELb0ELi128EEEEEEEEEvNT_6ParamsE$_ZZN4cute7idx2crdINS_5tupleIJiEEENS1_IJNS1_IJNS1_IJNS_1CILi8EEENS3_ILi2EEEEEES5_NS3_ILi4EEES5_EEEEEEEEDaRKT_RKT0_ENKUlRKT_RKT0_E_clIiS8_EEDaSI_SL_:
        /* <DEDUP_REMOVED lines=16> */
[----:B-1----:R-:W-:Y:S05]  /*9aa0*/  CALL.REL.NOINC `($_ZN7cutlass13device_kernelIN5flash19enable_sm80_to_sm89INS1_16FlashAttnBwdSm80INS1_25CollectiveMainloopBwdSm80ILi2ELi2EN4cute5tupleIJNS5_1CILi64EEENS7_ILi128EEES8_EEENS_10bfloat16_tEfNS_4arch4Sm80ELb0ELb1ELb1ELb0ELb0ELb0ELb0ELb0ELi2ELi2ELi4ELi2ELb1EEENS1_21CollectiveEpilogueBwdISA_SB_SD_Li256ELb0ELb0ELi2EEENS1_19SingleTileSchedulerILb0ELb0ELb0ELi128EEEEEEEEEvNT_6ParamsE$_ZN4cute5tupleIJiEEC2ERKi) ;  /* 0xfffff74000007944 */ /* 0x002fea0003c3ffff */
        /* <DEDUP_REMOVED lines=8> */
[----:B-1---5:R-:W-:Y:S05]  /*9b30*/  CALL.REL.NOINC `($_ZN7cutlass13device_kernelIN5flash19enable_sm80_to_sm89INS1_16FlashAttnBwdSm80INS1_25CollectiveMainloopBwdSm80ILi2ELi2EN4cute5tupleIJNS5_1CILi64EEENS7_ILi128EEES8_EEENS_10bfloat16_tEfNS_4arch4Sm80ELb0ELb1ELb1ELb0ELb0ELb0ELb0ELb0ELi2ELi2ELi4ELi2ELb1EEENS1_21CollectiveEpilogueBwdISA_SB_SD_Li256ELb0ELb0ELi2EEENS1_19SingleTileSchedulerILb0ELb0ELb0ELi128EEEEEEEEEvNT_6ParamsE$_ZN4cute5tupleIJiEEC2ERKi) ;  /* 0xfffff6b000007944 */ /* 0x022fea0003c3ffff */
[----:B------:R1:W5:Y:S01]  /*9b40*/  LDL R7, [R1+0x168] ;  /* 0x0001680001077983 */ /* 0x0003620000100800 */
[----:B------:R-:W-:Y:S01]  /*9b50*/  MOV R5, R6 ;  /* 0x0000000600057202 */ /* 0x000fe20000000f00 */
[----:B------:R-:W-:Y:S01]  /*9b60*/  UMOV UR35, UR21 ;  /* 0x0000001500237c82 */ /* 0x000fe20008000000 */
[----:B------:R-:W-:-:S02]  /*9b70*/  MOV R4, 0x9b90 ;  /* 0x00009b9000047802 */ /* 0x000fc40000000f00 */
[----:B-1---5:R-:W-:Y:S05]  /*9b80*/  CALL.REL.NOINC `($_ZN7cutlass13device_kernelIN5flash19enable_sm80_to_sm89INS1_16FlashAttnBwdSm80INS1_25CollectiveMainloopBwdSm80ILi2ELi2EN4cute5tupleIJNS5_1CILi64EEENS7_ILi128EEES8_EEENS_10bfloat16_tEfNS_4arch4Sm80ELb0ELb1ELb1ELb0ELb0ELb0ELb0ELb0ELi2ELi2ELi4ELi2ELb1EEENS1_21CollectiveEpilogueBwdISA_SB_SD_Li256ELb0ELb0ELi2EEENS1_19SingleTileSchedulerILb0ELb0ELb0ELi128EEEEEEEEEvNT_6ParamsE$_ZN4cute5tupleIJiEEC2ERKi) ;  /* 0xfffff66000007944 */ /* 0x022fea0003c3ffff */
[----:B------:R1:W5:Y:S01]  /*9b90*/  LDL R5, [R1+0x164] ;  /* 0x0001640001057983 */ /* 0x0003620000100800 */
[----:B------:R-:W-:Y:S01]  /*9ba0*/  MOV R4, 0x9bd0 ;  /* 0x00009bd000047802 */ /* 0x000fe20000000f00 */
[----:B------:R-:W-:-:S02]  /*9bb0*/  UMOV UR35, UR19 ;  /* 0x0000001300237c82 */ /* 0x000fc40008000000 */
        /* <DEDUP_REMOVED lines=8> */
[----:B-1---5:R-:W-:Y:S05]  /*9c40*/  CALL.REL.NOINC `($_ZN7cutlass13device_kernelIN5flash19enable_sm80_to_sm89INS1_16FlashAttnBwdSm80INS1_25CollectiveMainloopBwdSm80ILi2ELi2EN4cute5tupleIJNS5_1CILi64EEENS7_ILi128EEES8_EEENS_10bfloat16_tEfNS_4arch4Sm80ELb0ELb1ELb1ELb0ELb0ELb0ELb0ELb0ELi2ELi2ELi4ELi2ELb1EEENS1_21CollectiveEpilogueBwdISA_SB_SD_Li256ELb0ELb0ELi2EEENS1_19SingleTileSchedulerILb0ELb0ELb0ELi128EEEEEEEEEvNT_6ParamsE$_ZN4cute5tupleIJNS_15ArithmeticTupleIJiEEEEEC2ERKS2_) ;  /* 0xfffff34000007944 */ /* 0x022fea0003c3ffff */
        /* <DEDUP_REMOVED lines=12> */
[----:B-1---5:R-:W-:Y:S05]  /*9d10*/  CALL.REL.NOINC `($_ZN7cutlass13device_kernelIN5flash19enable_sm80_to_sm89INS1_16FlashAttnBwdSm80INS1_25CollectiveMainloopBwdSm80ILi2ELi2EN4cute5tupleIJNS5_1CILi64EEENS7_ILi128EEES8_EEENS_10bfloat16_tEfNS_4arch4Sm80ELb0ELb1ELb1ELb0ELb0ELb0ELb0ELb0ELi2ELi2ELi4ELi2ELb1EEENS1_21CollectiveEpilogueBwdISA_SB_SD_Li256ELb0ELb0ELi2EEENS1_19SingleTileSchedulerILb0ELb0ELb0ELi128EEEEEEEEEvNT_6ParamsE$_ZN4cute5tupleIJNS_1CILi0EEEiEEC2ERKS2_RKi) ;  /* 0xfffff43000007944 */ /* 0x022fea0003c3ffff */
[----:B------:R1:W5:Y:S01]  /*9d20*/  LDL R5, [R1+0x168] ;  /* 0x0001680001057983 */ /* 0x0003620000100800 */
[----:B------:R-:W-:Y:S01]  /*9d30*/  MOV R8, 0x9d60 ;  /* 0x00009d6000087802 */ /* 0x000fe20000000f00 */
[----:B------:R-:W-:-:S02]  /*9d40*/  UMOV UR36, UR20 ;  /* 0x0000001400247c82 */ /* 0x000fc40008000000 */
[----:B-1---5:R-:W-:Y:S05]  /*9d50*/  CALL.REL.NOINC `($_ZN7cutlass13device_kernelIN5flash19enable_sm80_to_sm89INS1_16FlashAttnBwdSm80INS1_25CollectiveMainloopBwdSm80ILi2ELi2EN4cute5tupleIJNS5_1CILi64EEENS7_ILi128EEES8_EEENS_10bfloat16_tEfNS_4arch4Sm80ELb0ELb1ELb1ELb0ELb0ELb0ELb0ELb0ELi2ELi2ELi4ELi2ELb1EEENS1_21CollectiveEpilogueBwdISA_SB_SD_Li256ELb0ELb0ELi2EEENS1_19SingleTileSchedulerILb0ELb0ELb0ELi128EEEEEEEEEvNT_6ParamsE$_ZN4cute5tupleIJNS_15ArithmeticTupleIJNS_1CILi0EEEiEEEEEC2ERKS4_) ;  /* 0xfffff1f000007944 */ /* 0x022fea0003c3ffff */
[----:B------:R1:W5:Y:S01]  /*9d60*/  LDL R8, [R1+0x168] ;  /* 0x0001680001087983 */ /* 0x0003620000100800 */
[----:B------:R-:W-:Y:S01]  /*9d70*/  IMAD.MOV.U32 R5, RZ, RZ, R6 ;  /* 0x000000ffff057224 */ /* 0x000fe200078e0006 */
[----:B------:R-:W-:-:S02]  /*9d80*/  MOV R4, UR20 ;  /* 0x0000001400047c02 */ /* 0x000fc40008000f00 */
[----:B------:R-:W-:Y:S02]  /*9d90*/  MOV R6, 0x9db0 ;  /* 0x00009db000067802 */ /* 0x000fe40000000f00 */
[----:B-1---5:R-:W-:Y:S05]  /*9da0*/  CALL.REL.NOINC `($_ZN7cutlass13device_kernelIN5flash19enable_sm80_to_sm89INS1_16FlashAttnBwdSm80INS1_25CollectiveMainloopBwdSm80ILi2ELi2EN4cute5tupleIJNS5_1CILi64EEENS7_ILi128EEES8_EEENS_10bfloat16_tEfNS_4arch4Sm80ELb0ELb1ELb1ELb0ELb0ELb0ELb0ELb0ELi2ELi2ELi4ELi2ELb1EEENS1_21CollectiveEpilogueBwdISA_SB_SD_Li256ELb0ELb0ELi2EEENS1_19SingleTileSchedulerILb0ELb0ELb0ELi128EEEEEEEEEvNT_6ParamsE$_ZN4cute3eso3ESOILb0ELb1EJiNS_1CILi0EEEEEC2ERKiRKS3_) ;  /* 0xffffe79000007944 */ /* 0x022fea0003c3ffff */
[----:B------:R2:W5:Y:S01]  /*9db0*/  LDL R12, [R1+0x168] ;  /* 0x00016800010c7983 */ /* 0x0005620000100800 */
[----:B-1----:R-:W-:Y:S02]  /*9dc0*/  MOV R4, UR20 ;  /* 0x0000001400047c02 */ /* 0x002fe40008000f00 */
[----:B------:R-:W-:Y:S01]  /*9dd0*/  MOV R14, 0x9e00 ;  /* 0x00009e00000e7802 */ /* 0x000fe20000000f00 */
[----:B------:R2:W-:Y:S04]  /*9de0*/  STL [R1+0x168], R8 ;  /* 0x0001680801007387 */ /* 0x0005e80000100800 */
[----:B--2--5:R-:W-:Y:S05]  /*9df0*/  CALL.REL.NOINC `($_ZN7cutlass13device_kernelIN5flash19enable_sm80_to_sm89INS1_16FlashAttnBwdSm80INS1_25CollectiveMainloopBwdSm80ILi2ELi2EN4cute5tupleIJNS5_1CILi64EEENS7_ILi128EEES8_EEENS_10bfloat16_tEfNS_4arch4Sm80ELb0ELb1ELb1ELb0ELb0ELb0ELb0ELb0ELi2ELi2ELi4ELi2ELb1EEENS1_21CollectiveEpilogueBwdISA_SB_SD_Li256ELb0ELb0ELi2EEENS1_19SingleTileSchedulerILb0ELb0ELb0ELi128EEEEEEEEEvNT_6ParamsE$_ZZN4cuteplIJiEJNS_1CILi0EEEiEEEDaRKNS_15ArithmeticTupleIJDpT_EEERKNS3_IJDpT0_EEEENKUlDpRKT_E_clIJiiEEEDaSH_) ;  /* 0x0000193000007944 */ /* 0x024fea0003c00000 */
[----:B-----5:R-:W-:Y:S02]  /*9e00*/  MOV R14, R4 ;  /* 0x00000004000e7202 */ /* 0x020fe40000000f00 */
[----:B------:R-:W-:Y:S02]  /*9e10*/  MOV R4, 0x9e30 ;  /* 0x00009e3000047802 */ /* 0x000fe40000000f00 */
[----:B-1----:R-:W-:Y:S05]  /*9e20*/  CALL.REL.NOINC `($_ZN7cutlass13device_kernelIN5flash19enable_sm80_to_sm89INS1_16FlashAttnBwdSm80INS1_25CollectiveMainloopBwdSm80ILi2ELi2EN4cute5tupleIJNS5_1CILi64EEENS7_ILi128EEES8_EEENS_10bfloat16_tEfNS_4arch4Sm80ELb0ELb1ELb1ELb0ELb0ELb0ELb0ELb0ELi2ELi2ELi4ELi2ELb1EEENS1_21CollectiveEpilogueBwdISA_SB_SD_Li256ELb0ELb0ELi2EEENS1_19SingleTileSchedulerILb0ELb0ELb0ELi128EEEEEEEEEvNT_6ParamsE$_ZZN4cuteplIJNS_15ArithmeticTupleIJiEEEEJNS1_IJNS_1CILi0EEEiEEEEEEDaRKNS1_IJDpT_EEERKNS1_IJDpT0_EEEENKUlDpRKT_E_clIJNS1_IJiiEEEEEEDaSJ_) ;  /* 0x0000155000007944 */ /* 0x002fea0003c00000 */
        /* <DEDUP_REMOVED lines=8> */
[----:B--2--5:R-:W-:Y:S05]  /*9eb0*/  CALL.REL.NOINC `($_ZN7cutlass13device_kernelIN5flash19enable_sm80_to_sm89INS1_16FlashAttnBwdSm80INS1_25CollectiveMainloopBwdSm80ILi2ELi2EN4cute5tupleIJNS5_1CILi64EEENS7_ILi128EEES8_EEENS_10bfloat16_tEfNS_4arch4Sm80ELb0ELb1ELb1ELb0ELb0ELb0ELb0ELb0ELi2ELi2ELi4ELi2ELb1EEENS1_21CollectiveEpilogueBwdISA_SB_SD_Li256ELb0ELb0ELi2EEENS1_19SingleTileSchedulerILb0ELb0ELb0ELi128EEEEEEEEEvNT_6ParamsE$_ZN4cute5tupleIJiEEC2ERKi) ;  /* 0xfffff33000007944 */ /* 0x024fea0003c3ffff */
        /* <DEDUP_REMOVED lines=9> */
[----:B-1---5:R-:W-:Y:S05]  /*9f50*/  CALL.REL.NOINC `($_ZN7cutlass13device_kernelIN5flash19enable_sm80_to_sm89INS1_16FlashAttnBwdSm80INS1_25CollectiveMainloopBwdSm80ILi2ELi2EN4cute5tupleIJNS5_1CILi64EEENS7_ILi128EEES8_EEENS_10bfloat16_tEfNS_4arch4Sm80ELb0ELb1ELb1ELb0ELb0ELb0ELb0ELb0ELi2ELi2ELi4ELi2ELb1EEENS1_21CollectiveEpilogueBwdISA_SB_SD_Li256ELb0ELb0ELi2EEENS1_19SingleTileSchedulerILb0ELb0ELb0ELi128EEEEEEEEEvNT_6ParamsE$_ZN4cute5tupleIJiEEC2ERKi) ;  /* 0xfffff29000007944 */ /* 0x022fea0003c3ffff */
[----:B------:R1:W5:Y:S01]  /*9f60*/  LDL R18, [R1+0x168] ;  /* 0x0001680001127983 */ /* 0x0003620000100800 */
[----:B------:R-:W-:Y:S01]  /*9f70*/  MOV R5, R3 ;  /* 0x0000000300057202 */ /* 0x000fe20000000f00 */
[----:B------:R-:W-:Y:S01]  /*9f80*/  UMOV UR35, UR20 ;  /* 0x0000001400237c82 */ /* 0x000fe20008000000 */
[----:B------:R-:W-:Y:S02]  /*9f90*/  MOV R4, 0x9fb0 ;  /* 0x00009fb000047802 */ /* 0x000fe40000000f00 */
[----:B-1---5:R-:W-:Y:S05]  /*9fa0*/  CALL.REL.NOINC `($_ZN7cutlass13device_kernelIN5flash19enable_sm80_to_sm89INS1_16FlashAttnBwdSm80INS1_25CollectiveMainloopBwdSm80ILi2ELi2EN4cute5tupleIJNS5_1CILi64EEENS7_ILi128EEES8_EEENS_10bfloat16_tEfNS_4arch4Sm80ELb0ELb1ELb1ELb0ELb0ELb0ELb0ELb0ELi2ELi2ELi4ELi2ELb1EEENS1_21CollectiveEpilogueBwdISA_SB_SD_Li256ELb0ELb0ELi2EEENS1_19SingleTileSchedulerILb0ELb0ELb0ELi128EEEEEEEEEvNT_6ParamsE$_ZN4cute5tupleIJiEEC2ERKi) ;  /* 0xfffff24000007944 */ /* 0x022fea0003c3ffff */
[----:B------:R1:W5:Y:S01]  /*9fb0*/  LDL R8, [R1+0x168] ;  /* 0x0001680001087983 */ /* 0x0003620000100800 */
[----:B------:R-:W-:Y:S01]  /*9fc0*/  MOV R5, R18 ;  /* 0x0000001200057202 */ /* 0x000fe20000000f00 */
[----:B------:R-:W-:Y:S01]  /*9fd0*/  UMOV UR35, UR19 ;  /* 0x0000001300237c82 */ /* 0x000fe20008000000 */
[----:B------:R-:W-:Y:S02]  /*9fe0*/  MOV R4, 0xa000 ;  /* 0x0000a00000047802 */ /* 0x000fe40000000f00 */
[----:B-1---5:R-:W-:Y:S05]  /*9ff0*/  CALL.REL.NOINC `($_ZN7cutlass13device_kernelIN5flash19enable_sm80_to_sm89INS1_16FlashAttnBwdSm80INS1_25CollectiveMainloopBwdSm80ILi2ELi2EN4cute5tupleIJNS5_1CILi64EEENS7_ILi128EEES8_EEENS_10bfloat16_tEfNS_4arch4Sm80ELb0ELb1ELb1ELb0ELb0ELb0ELb0ELb0ELi2ELi2ELi4ELi2ELb1EEENS1_21CollectiveEpilogueBwdISA_SB_SD_Li256ELb0ELb0ELi2EEENS1_19SingleTileSchedulerILb0ELb0ELb0ELi128EEEEEEEEEvNT_6ParamsE$_ZN4cute5tupleIJiEEC2ERKi) ;  /* 0xfffff1f000007944 */ /* 0x022fea0003c3ffff */
[----:B------:R1:W5:Y:S01]  /*a000*/  LDL R5, [R1+0x160] ;  /* 0x0001600001057983 */ /* 0x0003620000100800 */
[----:B------:R-:W-:Y:S01]  /*a010*/  MOV R12, 0xa040 ;  /* 0x0000a040000c7802 */ /* 0x000fe20000000f00 */
[----:B------:R-:W-:Y:S02]  /*a020*/  UMOV UR36, UR20 ;  /* 0x0000001400247c82 */ /* 0x000fe40008000000 */
[----:B-1---5:R-:W-:Y:S05]  /*a030*/  CALL.REL.NOINC `($_ZN7cutlass13device_kernelIN5flash19enable_sm80_to_sm89INS1_16FlashAttnBwdSm80INS1_25CollectiveMainloopBwdSm80ILi2ELi2EN4cute5tupleIJNS5_1CILi64EEENS7_ILi128EEES8_EEENS_10bfloat16_tEfNS_4arch4Sm80ELb0ELb1ELb1ELb0ELb0ELb0ELb0ELb0ELi2ELi2ELi4ELi2ELb1EEENS1_21CollectiveEpilogueBwdISA_SB_SD_Li256ELb0ELb0ELi2EEENS1_19SingleTileSchedulerILb0ELb0ELb0ELi128EEEEEEEEEvNT_6ParamsE$_ZN4cute5tupleIJNS_1CILi0EEES2_iEEC2ERKS2_S5_RKi) ;  /* 0xfffff07000007944 */ /* 0x022fea0003c3ffff */
        /* <DEDUP_REMOVED lines=8> */
[----:B-1---5:R-:W-:Y:S05]  /*a0c0*/  CALL.REL.NOINC `($_ZN7cutlass13device_kernelIN5flash19enable_sm80_to_sm89INS1_16FlashAttnBwdSm80INS1_25CollectiveMainloopBwdSm80ILi2ELi2EN4cute5tupleIJNS5_1CILi64EEENS7_ILi128EEES8_EEENS_10bfloat16_tEfNS_4arch4Sm80ELb0ELb1ELb1ELb0ELb0ELb0ELb0ELb0ELi2ELi2ELi4ELi2ELb1EEENS1_21CollectiveEpilogueBwdISA_SB_SD_Li256ELb0ELb0ELi2EEENS1_19SingleTileSchedulerILb0ELb0ELb0ELi128EEEEEEEEEvNT_6ParamsE$_ZN4cute5tupleIJNS_1CILi0EEES2_S2_iEEC2ERKS2_S5_S5_RKi) ;  /* 0xffffef9000007944 */ /* 0x022fea0003c3ffff */
[----:B------:R1:W5:Y:S01]  /*a0d0*/  LDL R8, [R1+0x168] ;  /* 0x0001680001087983 */ /* 0x0003620000100800 */
[----:B------:R-:W-:Y:S01]  /*a0e0*/  MOV R5, R3 ;  /* 0x0000000300057202 */ /* 0x000fe20000000f00 */
[----:B------:R-:W-:Y:S01]  /*a0f0*/  UMOV UR36, UR20 ;  /* 0x0000001400247c82 */ /* 0x000fe20008000000 */
[----:B------:R-:W-:-:S02]  /*a100*/  MOV R4, 0xa120 ;  /* 0x0000a12000047802 */ /* 0x000fc40000000f00 */
[----:B-1---5:R-:W-:Y:S05]  /*a110*/  CALL.REL.NOINC `($_ZN7cutlass13device_kernelIN5flash19enable_sm80_to_sm89INS1_16FlashAttnBwdSm80INS1_25CollectiveMainloopBwdSm80ILi2ELi2EN4cute5tupleIJNS5_1CILi64EEENS7_ILi128EEES8_EEENS_10bfloat16_tEfNS_4arch4Sm80ELb0ELb1ELb1ELb0ELb0ELb0ELb0ELb0ELi2ELi2ELi4ELi2ELb1EEENS1_21CollectiveEpilogueBwdISA_SB_SD_Li256ELb0ELb0ELi2EEENS1_19SingleTileSchedulerILb0ELb0ELb0ELi128EEEEEEEEEvNT_6ParamsE$_ZN4cute3eso3ESOILb1ELb0EJNS_1CILi0EEES3_iS3_EEC2ERKS3_S6_RKiS6_) ;  /* 0xffffe6b000007944 */ /* 0x022fea0003c3ffff */
[----:B------:R1:W5:Y:S01]  /*a120*/  LDL R14, [R1+0x168] ;  /* 0x00016800010e7983 */ /* 0x0003620000100800 */
[----:B------:R-:W-:Y:S01]  /*a130*/  MOV R4, 0xa170 ;  /* 0x0000a17000047802 */ /* 0x000fe20000000f00 */
[----:B------:R-:W-:-:S02]  /*a140*/  UMOV UR35, UR20 ;  /* 0x0000001400237c82 */ /* 0x000fc40008000000 */
[----:B------:R1:W-:Y:S04]  /*a150*/  STL [R1+0x168], R8 ;  /* 0x0001680801007387 */ /* 0x0003e80000100800 */
[----:B-1---5:R-:W-:Y:S05]  /*a160*/  CALL.REL.NOINC `($_ZN7cutlass13device_kernelIN5flash19enable_sm80_to_sm89INS1_16FlashAttnBwdSm80INS1_25CollectiveMainloopBwdSm80ILi2ELi2EN4cute5tupleIJNS5_1CILi64EEENS7_ILi128EEES8_EEENS_10bfloat16_tEfNS_4arch4Sm80ELb0ELb1ELb1ELb0ELb0ELb0ELb0ELb0ELi2ELi2ELi4ELi2ELb1EEENS1_21CollectiveEpilogueBwdISA_SB_SD_Li256ELb0ELb0ELi2EEENS1_19SingleTileSchedulerILb0ELb0ELb0ELi128EEEEEEEEEvNT_6ParamsE$_ZZN4cuteplIJNS_1CILi0EEES2_iEJS2_S2_S2_iEEEDaRKNS_15ArithmeticTupleIJDpT_EEERKNS3_IJDpT0_EEEENKUlDpRKT_E_clIJS2_S2_iiEEEDaSH_) ;  /* 0x0000142000007944 */ /* 0x022fea0003c00000 */
[----:B------:R-:W-:Y:S01]  /*a170*/  MOV R5, R9 ;  /* 0x0000000900057202 */ /* 0x000fe20000000f00 */
[----:B------:R-:W-:Y:S01]  /*a180*/  UMOV UR35, UR19 ;  /* 0x0000001300237c82 */ /* 0x000fe20008000000 */
[----:B------:R-:W-:Y:S02]  /*a190*/  MOV R4, 0xa1b0 ;  /* 0x0000a1b000047802 */ /* 0x000fe40000000f00 */
[----:B-1---5:R-:W-:Y:S05]  /*a1a0*/  CALL.REL.NOINC `($_ZN7cutlass13device_kernelIN5flash19enable_sm80_to_sm89INS1_16FlashAttnBwdSm80INS1_25CollectiveMainloopBwdSm80ILi2ELi2EN4cute5tupleIJNS5_1CILi64EEENS7_ILi128EEES8_EEENS_10bfloat16_tEfNS_4arch4Sm80ELb0ELb1ELb1ELb0ELb0ELb0ELb0ELb0ELi2ELi2ELi4ELi2ELb1EEENS1_21CollectiveEpilogueBwdISA_SB_SD_Li256ELb0ELb0ELi2EEENS1_19SingleTileSchedulerILb0ELb0ELb0ELi128EEEEEEEEEvNT_6ParamsE$_ZN4cute5tupleIJiEEC2ERKi) ;  /* 0xfffff04000007944 */ /* 0x022fea0003c3ffff */
[----:B------:R1:W5:Y:S01]  /*a1b0*/  LDL R5, [R1+0x160] ;  /* 0x0001600001057983 */ /* 0x0003620000100800 */
[----:B------:R-:W-:Y:S01]  /*a1c0*/  MOV R12, 0xa1f0 ;  /* 0x0000a1f0000c7802 */ /* 0x000fe20000000f00 */
[----:B------:R-:W-:Y:S02]  /*a1d0*/  UMOV UR36, UR20 ;  /* 0x0000001400247c82 */ /* 0x000fe40008000000 */
[----:B-1---5:R-:W-:Y:S05]  /*a1e0*/  CALL.REL.NOINC `($_ZN7cutlass13device_kernelIN5flash19enable_sm80_to_sm89INS1_16FlashAttnBwdSm80INS1_25CollectiveMainloopBwdSm80ILi2ELi2EN4cute5tupleIJNS5_1CILi64EEENS7_ILi128EEES8_EEENS_10bfloat16_tEfNS_4arch4Sm80ELb0ELb1ELb1ELb0ELb0ELb0ELb0ELb0ELi2ELi2ELi4ELi2ELb1EEENS1_21CollectiveEpilogueBwdISA_SB_SD_Li256ELb0ELb0ELi2EEENS1_19SingleTileSchedulerILb0ELb0ELb0ELi128EEEEEEEEEvNT_6ParamsE$_ZN4cute5tupleIJNS_1CILi0EEEiEEC2ERKS2_RKi) ;  /* 0xffffef6000007944 */ /* 0x022fea0003c3ffff */
[----:B------:R1:W5:Y:S01]  /*a1f0*/  LDL R3, [R1+0x168] ;  /* 0x0001680001037983 */ /* 0x0003620000100800 */
[----:B------:R-:W-:Y:S01]  /*a200*/  MOV R4, 0xa230 ;  /* 0x0000a23000047802 */ /* 0x000fe20000000f00 */
[----:B------:R-:W-:Y:S02]  /*a210*/  UMOV UR36, UR20 ;  /* 0x0000001400247c82 */ /* 0x000fe40008000000 */
[----:B-1---5:R-:W-:Y:S05]  /*a220*/  CALL.REL.NOINC `($_ZN7cutlass13device_kernelIN5flash19enable_sm80_to_sm89INS1_16FlashAttnBwdSm80INS1_25CollectiveMainloopBwdSm80ILi2ELi2EN4cute5tupleIJNS5_1CILi64EEENS7_ILi128EEES8_EEENS_10bfloat16_tEfNS_4arch4Sm80ELb0ELb1ELb1ELb0ELb0ELb0ELb0ELb0ELi2ELi2ELi4ELi2ELb1EEENS1_21CollectiveEpilogueBwdISA_SB_SD_Li256ELb0ELb0ELi2EEENS1_19SingleTileSchedulerILb0ELb0ELb0ELi128EEEEEEEEEvNT_6ParamsE$_ZN4cute3eso3ESOILb1ELb0EJNS_1CILi0EEEiS3_S3_EEC2ERKS3_RKiS6_S6_) ;  /* 0xffffe72000007944 */ /* 0x022fea0003c3ffff */
[----:B------:R2:W5:Y:S01]  /*a230*/  LDL R14, [R1+0x168] ;  /* 0x00016800010e7983 */ /* 0x0005620000100800 */
[----:B------:R-:W-:Y:S01]  /*a240*/  MOV R12, 0xa2a0 ;  /* 0x0000a2a0000c7802 */ /* 0x000fe20000000f00 */
[----:B------:R-:W-:Y:S02]  /*a250*/  UMOV UR35, UR20 ;  /* 0x0000001400237c82 */ /* 0x000fe40008000000 */
[----:B------:R2:W-:Y:S01]  /*a260*/  STL [R1+0x160], R30 ;  /* 0x0001601e01007387 */ /* 0x0005e20000100800 */
[----:B------:R-:W-:-:S03]  /*a270*/  UMOV UR34, UR19 ;  /* 0x0000001300227c82 */ /* 0x000fc60008000000 */
[----:B------:R2:W-:Y:S02]  /*a280*/  STL [R1+0x168], R8 ;  /* 0x0001680801007387 */ /* 0x0005e40000100800 */
[----:B-12--5:R-:W-:Y:S05]  /*a290*/  CALL.REL.NOINC `($_ZN7cutlass13device_kernelIN5flash19enable_sm80_to_sm89INS1_16FlashAttnBwdSm80INS1_25CollectiveMainloopBwdSm80ILi2ELi2EN4cute5tupleIJNS5_1CILi64EEENS7_ILi128EEES8_EEENS_10bfloat16_tEfNS_4arch4Sm80ELb0ELb1ELb1ELb0ELb0ELb0ELb0ELb0ELi2ELi2ELi4ELi2ELb1EEENS1_21CollectiveEpilogueBwdISA_SB_SD_Li256ELb0ELb0ELi2EEENS1_19SingleTileSchedulerILb0ELb0ELb0ELi128EEEEEEEEEvNT_6ParamsE$_ZZN4cuteplIJNS_1CILi0EEEiEJS2_S2_iiEEEDaRKNS_15ArithmeticTupleIJDpT_EEERKNS3_IJDpT0_EEEENKUlDpRKT_E_clIJS2_iiiEEEDaSH_) ;  /* 0x0000137000007944 */ /* 0x026fea0003c00000 */
[----:B------:R-:W-:Y:S01]  /*a2a0*/  MOV R12, 0xa2d0 ;  /* 0x0000a2d0000c7802 */ /* 0x000fe20000000f00 */
[----:B------:R-:W-:Y:S02]  /*a2b0*/  UMOV UR36, UR20 ;  /* 0x0000001400247c82 */ /* 0x000fe40008000000 */
[----:B--2--5:R-:W-:Y:S05]  /*a2c0*/  CALL.REL.NOINC `($_ZN7cutlass13device_kernelIN5flash19enable_sm80_to_sm89INS1_16FlashAttnBwdSm80INS1_25CollectiveMainloopBwdSm80ILi2ELi2EN4cute5tupleIJNS5_1CILi64EEENS7_ILi128EEES8_EEENS_10bfloat16_tEfNS_4arch4Sm80ELb0ELb1ELb1ELb0ELb0ELb0ELb0ELb0ELi2ELi2ELi4ELi2ELb1EEENS1_21CollectiveEpilogueBwdISA_SB_SD_Li256ELb0ELb0ELi2EEENS1_19SingleTileSchedulerILb0ELb0ELb0ELi128EEEEEEEEEvNT_6ParamsE$_ZN4cute3eso3ESOILb0ELb1EJNS_15ArithmeticTupleIJiiEEENS_1CILi0EEES5_S5_EEC2ERKS3_RKS5_SA_SA_) ;  /* 0xffffe1a000007944 */ /* 0x024fea0003c3ffff */
[----:B------:R-:W-:Y:S04]  /*a2d0*/  STL.64 [R1+0x160], R4 ;  /* 0x0001600401007387 */ /* 0x000fe80000100a00 */
[----:B-1----:R1:W5:Y:S01]  /*a2e0*/  LDL.64 R6, [R1+0x168] ;  /* 0x0001680001067983 */ /* 0x0023620000100a00 */
[----:B------:R-:W-:Y:S02]  /*a2f0*/  UIADD3 UR38, UR19, 0x24, URZ ;  /* 0x0000002413267890 */ /* 0x000fe4000fffe03f */
[----:B------:R-:W-:Y:S01]  /*a300*/  UMOV UR35, UR20 ;  /* 0x0000001400237c82 */ /* 0x000fe20008000000 */
[----:B------:R2:W-:Y:S01]  /*a310*/  STL [R1+0x168], R8 ;  /* 0x0001680801007387 */ /* 0x0005e20000100800 */
[----:B------:R-:W-:-:S02]  /*a320*/  UMOV UR34, UR19 ;  /* 0x0000001300227c82 */ /* 0x000fc40008000000 */
[----:B------:R-:W-:Y:S01]  /*a330*/  UMOV UR37, UR21 ;  /* 0x0000001500257c82 */ /* 0x000fe20008000000 */
[----:B--2---:R-:W-:Y:S02]  /*a340*/  MOV R8, 0xa360 ;  /* 0x0000a36000087802 */ /* 0x004fe40000000f00 */
[----:B-1---5:R-:W-:Y:S05]  /*a350*/  CALL.REL.NOINC `($_ZN7cutlass13device_kernelIN5flash19enable_sm80_to_sm89INS1_16FlashAttnBwdSm80INS1_25CollectiveMainloopBwdSm80ILi2ELi2EN4cute5tupleIJNS5_1CILi64EEENS7_ILi128EEES8_EEENS_10bfloat16_tEfNS_4arch4Sm80ELb0ELb1ELb1ELb0ELb0ELb0ELb0ELb0ELi2ELi2ELi4ELi2ELb1EEENS1_21CollectiveEpilogueBwdISA_SB_SD_Li256ELb0ELb0ELi2EEENS1_19SingleTileSchedulerILb0ELb0ELb0ELi128EEEEEEEEEvNT_6ParamsE$_ZZN4cuteplIJNS_15ArithmeticTupleIJiiEEEEJNS_1CILi0EEEiiiEEEDaRKNS1_IJDpT_EEERKNS1_IJDpT0_EEEENKUlDpRKT_E_clIJS2_iiiEEEDaSI_) ;  /* 0x000010a000007944 */ /* 0x022fea0003c00000 */
[----:B-----5:R1:W-:Y:S01]  /*a360*/  STL.64 [R1+0x188], R4 ;  /* 0x0001880401007387 */ /* 0x0203e20000100a00 */
[----:B------:R-:W-:-:S03]  /*a370*/  MOV R30, 0xa3b0 ;  /* 0x0000a3b0001e7802 */ /* 0x000fc60000000f00 */
[----:B------:R1:W-:Y:S04]  /*a380*/  STL.64 [R1+0x190], R6 ;  /* 0x0001900601007387 */ /* 0x0003e80000100a00 */
[----:B------:R1:W-:Y:S02]  /*a390*/  STL [R1+0x184], R12 ;  /* 0x0001840c01007387 */ /* 0x0003e40000100800 */
[----:B-12---:R-:W-:Y:S05]  /*a3a0*/  CALL.REL.NOINC `($_ZN7cutlass13device_kernelIN5flash19enable_sm80_to_sm89INS1_16FlashAttnBwdSm80INS1_25CollectiveMainloopBwdSm80ILi2ELi2EN4cute5tupleIJNS5_1CILi64EEENS7_ILi128EEES8_EEENS_10bfloat16_tEfNS_4arch4Sm80ELb0ELb1ELb1ELb0ELb0ELb0ELb0ELb0ELi2ELi2ELi4ELi2ELb1EEENS1_21CollectiveEpilogueBwdISA_SB_SD_Li256ELb0ELb0ELi2EEENS1_19SingleTileSchedulerILb0ELb0ELb0ELi128EEEEEEEEEvNT_6ParamsE$_ZZN4cute19as_arithmetic_tupleINS_15ArithmeticTupleIJNS1_IJiiEEEiiiEEEEEDaRKT_ENKUlRKT_E_clIS2_EEDaS9_) ;  /* 0xfffff3b000007944 */ /* 0x006fea0003c3ffff */
[----:B------:R2:W5:Y:S01]  /*a3b0*/  LDL R3, [R1+0x18c] ;  /* 0x00018c0001037983 */ /* 0x0005620000100800 */
[----:B------:R-:W-:-:S03]  /*a3c0*/  MOV R6, 0xa3e0 ;  /* 0x0000a3e000067802 */ /* 0x000fc60000000f00 */
[----:B-12--5:R-:W-:Y:S05]  /*a3d0*/  CALL.REL.NOINC `($_ZN7cutlass13device_kernelIN5flash19enable_sm80_to_sm89INS1_16FlashAttnBwdSm80INS1_25CollectiveMainloopBwdSm80ILi2ELi2EN4cute5tupleIJNS5_1CILi64EEENS7_ILi128EEES8_EEENS_10bfloat16_tEfNS_4arch4Sm80ELb0ELb1ELb1ELb0ELb0ELb0ELb0ELb0ELi2ELi2ELi4ELi2ELb1EEENS1_21CollectiveEpilogueBwdISA_SB_SD_Li256ELb0ELb0ELi2EEENS1_19SingleTileSchedulerILb0ELb0ELb0ELi128EEEEEEEEEvNT_6ParamsE$_ZZN4cute19as_arithmetic_tupleINS_15ArithmeticTupleIJNS1_IJiiEEEiiiEEEEEDaRKT_ENKUlRKT_E_clIiEEDaS9_) ;  /* 0xfffff48000007944 */ /* 0x026fea0003c3ffff */
[----:B------:R1:W5:Y:S01]  /*a3e0*/  LDL R3, [R1+0x190] ;  /* 0x0001900001037983 */ /* 0x0003620000100800 */
[----:B------:R-:W-:-:S03]  /*a3f0*/  MOV R6, 0xa420 ;  /* 0x0000a42000067802 */ /* 0x000fc60000000f00 */
[----:B------:R1:W-:Y:S04]  /*a400*/  STL [R1+0x168], R8 ;  /* 0x0001680801007387 */ /* 0x0003e80000100800 */
[----:B-1---5:R-:W-:Y:S05]  /*a410*/  CALL.REL.NOINC `($_ZN7cutlass13device_kernelIN5flash19enable_sm80_to_sm89INS1_16FlashAttnBwdSm80INS1_25CollectiveMainloopBwdSm80ILi2ELi2EN4cute5tupleIJNS5_1CILi64EEENS7_ILi128EEES8_EEENS_10bfloat16_tEfNS_4arch4Sm80ELb0ELb1ELb1ELb0ELb0ELb0ELb0ELb0ELi2ELi2ELi4ELi2ELb1EEENS1_21CollectiveEpilogueBwdISA_SB_SD_Li256ELb0ELb0ELi2EEENS1_19SingleTileSchedulerILb0ELb0ELb0ELi128EEEEEEEEEvNT_6ParamsE$_ZZN4cute19as_arithmetic_tupleINS_15ArithmeticTupleIJNS1_IJiiEEEiiiEEEEEDaRKT_ENKUlRKT_E_clIiEEDaS9_) ;  /* 0xfffff44000007944 */ /* 0x022fea0003c3ffff */
[----:B------:R1:W5:Y:S01]  /*a420*/  LDL R3, [R1+0x194] ;  /* 0x0001940001037983 */ /* 0x0003620000100800 */
[----:B------:R-:W-:-:S03]  /*a430*/  MOV R6, 0xa460 ;  /* 0x0000a46000067802 */ /* 0x000fc60000000f00 */
[----:B------:R1:W-:Y:S04]  /*a440*/  STL [R1+0x160], R8 ;  /* 0x0001600801007387 */ /* 0x0003e80000100800 */
[----:B-1---5:R-:W-:Y:S05]  /*a450*/  CALL.REL.NOINC `($_ZN7cutlass13device_kernelIN5flash19enable_sm80_to_sm89INS1_16FlashAttnBwdSm80INS1_25CollectiveMainloopBwdSm80ILi2ELi2EN4cute5tupleIJNS5_1CILi64EEENS7_ILi128EEES8_EEENS_10bfloat16_tEfNS_4arch4Sm80ELb0ELb1ELb1ELb0ELb0ELb0ELb0ELb0ELi2ELi2ELi4ELi2ELb1EEENS1_21CollectiveEpilogueBwdISA_SB_SD_Li256ELb0ELb0ELi2EEENS1_19SingleTileSchedulerILb0ELb0ELb0ELi128EEEEEEEEEvNT_6ParamsE$_ZZN4cute19as_arithmetic_tupleINS_15ArithmeticTupleIJNS1_IJiiEEEiiiEEEEEDaRKT_ENKUlRKT_E_clIiEEDaS9_) ;  /* 0xfffff40000007944 */ /* 0x022fea0003c3ffff */
[----:B------:R1:W-:Y:S01]  /*a460*/  STL [R1+0x164], R8 ;  /* 0x0001640801007387 */ /* 0x0003e20000100800 */
[----:B------:R-:W-:Y:S01]  /*a470*/  MOV R12, 0xa4d0 ;  /* 0x0000a4d0000c7802 */ /* 0x000fe20000000f00 */
[----:B------:R-:W-:Y:S02]  /*a480*/  UIADD3 UR38, UR19, 0x10, URZ ;  /* 0x0000001013267890 */ /* 0x000fe4000fffe03f */
[----:B------:R-:W-:Y:S02]  /*a490*/  UMOV UR35, UR20 ;  /* 0x0000001400237c82 */ /* 0x000fe40008000000 */
[----:B------:R-:W-:Y:S02]  /*a4a0*/  UMOV UR34, UR19 ;  /* 0x0000001300227c82 */ /* 0x000fe40008000000 */
[----:B------:R-:W-:Y:S02]  /*a4b0*/  UMOV UR37, UR21 ;  /* 0x0000001500257c82 */ /* 0x000fe40008000000 */
[----:B-1----:R-:W-:Y:S05]  /*a4c0*/  CALL.REL.NOINC `($_ZN7cutlass13device_kernelIN5flash19enable_sm80_to_sm89INS1_16FlashAttnBwdSm80INS1_25CollectiveMainloopBwdSm80ILi2ELi2EN4cute5tupleIJNS5_1CILi64EEENS7_ILi128EEES8_EEENS_10bfloat16_tEfNS_4arch4Sm80ELb0ELb1ELb1ELb0ELb0ELb0ELb0ELb0ELi2ELi2ELi4ELi2ELb1EEENS1_21CollectiveEpilogueBwdISA_SB_SD_Li256ELb0ELb0ELi2EEENS1_19SingleTileSchedulerILb0ELb0ELb0ELi128EEEEEEEEEvNT_6ParamsE$_ZZN4cute19as_arithmetic_tupleINS_15ArithmeticTupleIJNS1_IJiiEEEiiiEEEEEDaRKT_ENKUlDpRKT_E_clIJS2_iiiEEEDaSA_) ;  /* 0xfffff1b000007944 */ /* 0x002fea0003c3ffff */
[----:B-----5:R-:W-:Y:S01]  /*a4d0*/  IMAD.MOV.U32 R7, RZ, RZ, R4 ;  /* 0x000000ffff077224 */ /* 0x020fe200078e0004 */
[----:B------:R-:W-:Y:S01]  /*a4e0*/  MOV R4, R5 ;  /* 0x0000000500047202 */ /* 0x000fe20000000f00 */
[----:B------:R-:W-:Y:S01]  /*a4f0*/  IMAD.MOV.U32 R5, RZ, RZ, R8 ;  /* 0x000000ffff057224 */ /* 0x000fe200078e0008 */
[----:B------:R2:W-:Y:S01]  /*a500*/  STL [R1+0x180], R9 ;  /* 0x0001800901007387 */ /* 0x0005e20000100800 */
[----:B------:R-:W-:-:S03]  /*a510*/  MOV R14, 0xa550 ;  /* 0x0000a550000e7802 */ /* 0x000fc60000000f00 */
[----:B------:R2:W-:Y:S04]  /*a520*/  STL.64 [R1+0x170], R6 ;  /* 0x0001700601007387 */ /* 0x0005e80000100a00 */
[----:B------:R2:W-:Y:S02]  /*a530*/  STL.64 [R1+0x178], R4 ;  /* 0x0001780401007387 */ /* 0x0005e40000100a00 */
[----:B-12---:R-:W-:Y:S05]  /*a540*/  CALL.REL.NOINC `($_ZN7cutlass13device_kernelIN5flash19enable_sm80_to_sm89INS1_16FlashAttnBwdSm80INS1_25CollectiveMainloopBwdSm80ILi2ELi2EN4cute5tupleIJNS5_1CILi64EEENS7_ILi128EEES8_EEENS_10bfloat16_tEfNS_4arch4Sm80ELb0ELb1ELb1ELb0ELb0ELb0ELb0ELb0ELi2ELi2ELi4ELi2ELb1EEENS1_21CollectiveEpilogueBwdISA_SB_SD_Li256ELb0ELb0ELi2EEENS1_19SingleTileSchedulerILb0ELb0ELb0ELi128EEEEEEEEEvNT_6ParamsE$_ZZN4cute14transform_leafINS_15ArithmeticTupleIJNS1_IJiiEEEiiiEEENS_8identityEEEDaRKT_OT0_ENKUlRKT_E_clIS2_EEDaSC_) ;  /* 0xffffefb000007944 */ /* 0x006fea0003c3ffff */
[----:B------:R2:W5:Y:S01]  /*a550*/  LDL R3, [R1+0x178] ;  /* 0x0001780001037983 */ /* 0x0005620000100800 */
[----:B------:R-:W-:-:S03]  /*a560*/  MOV R4, 0xa580 ;  /* 0x0000a58000047802 */ /* 0x000fc60000000f00 */
[----:B-12--5:R-:W-:Y:S05]  /*a570*/  CALL.REL.NOINC `($_ZN7cutlass13device_kernelIN5flash19enable_sm80_to_sm89INS1_16FlashAttnBwdSm80INS1_25CollectiveMainloopBwdSm80ILi2ELi2EN4cute5tupleIJNS5_1CILi64EEENS7_ILi128EEES8_EEENS_10bfloat16_tEfNS_4arch4Sm80ELb0ELb1ELb1ELb0ELb0ELb0ELb0ELb0ELi2ELi2ELi4ELi2ELb1EEENS1_21CollectiveEpilogueBwdISA_SB_SD_Li256ELb0ELb0ELi2EEENS1_19SingleTileSchedulerILb0ELb0ELb0ELi128EEEEEEEEEvNT_6ParamsE$_ZZN4cute14transform_leafINS_15ArithmeticTupleIJNS1_IJiiEEEiiiEEENS_8identityEEEDaRKT_OT0_ENKUlRKT_E_clIiEEDaSC_) ;  /* 0xfffff0a000007944 */ /* 0x026fea0003c3ffff */
[----:B------:R1:W5:Y:S01]  /*a580*/  LDL R3, [R1+0x17c] ;  /* 0x00017c0001037983 */ /* 0x0003620000100800 */
[----:B------:R-:W-:-:S03]  /*a590*/  MOV R4, 0xa5c0 ;  /* 0x0000a5c000047802 */ /* 0x000fc60000000f00 */
[----:B------:R1:W-:Y:S04]  /*a5a0*/  STL [R1+0x168], R6 ;  /* 0x0001680601007387 */ /* 0x0003e80000100800 */
[----:B-1---5:R-:W-:Y:S05]  /*a5b0*/  CALL.REL.NOINC `($_ZN7cutlass13device_kernelIN5flash19enable_sm80_to_sm89INS1_16FlashAttnBwdSm80INS1_25CollectiveMainloopBwdSm80ILi2ELi2EN4cute5tupleIJNS5_1CILi64EEENS7_ILi128EEES8_EEENS_10bfloat16_tEfNS_4arch4Sm80ELb0ELb1ELb1ELb0ELb0ELb0ELb0ELb0ELi2ELi2ELi4ELi2ELb1EEENS1_21CollectiveEpilogueBwdISA_SB_SD_Li256ELb0ELb0ELi2EEENS1_19SingleTileSchedulerILb0ELb0ELb0ELi128EEEEEEEEEvNT_6ParamsE$_ZZN4cute14transform_leafINS_15ArithmeticTupleIJNS1_IJiiEEEiiiEEENS_8identityEEEDaRKT_OT0_ENKUlRKT_E_clIiEEDaSC_) ;  /* 0xfffff06000007944 */ /* 0x022fea0003c3ffff */
[----:B------:R1:W5:Y:S01]  /*a5c0*/  LDL R3, [R1+0x180] ;  /* 0x0001800001037983 */ /* 0x0003620000100800 */
[----:B------:R-:W-:-:S03]  /*a5d0*/  MOV R4, 0xa600 ;  /* 0x0000a60000047802 */ /* 0x000fc60000000f00 */
[----:B------:R1:W-:Y:S04]  /*a5e0*/  STL [R1+0x160], R6 ;  /* 0x0001600601007387 */ /* 0x0003e80000100800 */
[----:B-1---5:R-:W-:Y:S05]  /*a5f0*/  CALL.REL.NOINC `($_ZN7cutlass13device_kernelIN5flash19enable_sm80_to_sm89INS1_16FlashAttnBwdSm80INS1_25CollectiveMainloopBwdSm80ILi2ELi2EN4cute5tupleIJNS5_1CILi64EEENS7_ILi128EEES8_EEENS_10bfloat16_tEfNS_4arch4Sm80ELb0ELb1ELb1ELb0ELb0ELb0ELb0ELb0ELi2ELi2ELi4ELi2ELb1EEENS1_21CollectiveEpilogueBwdISA_SB_SD_Li256ELb0ELb0ELi2EEENS1_19SingleTileSchedulerILb0ELb0ELb0ELi128EEEEEEEEEvNT_6ParamsE$_ZZN4cute14transform_leafINS_15ArithmeticTupleIJNS1_IJiiEEEiiiEEENS_8identityEEEDaRKT_OT0_ENKUlRKT_E_clIiEEDaSC_) ;  /* 0xfffff02000007944 */ /* 0x022fea0003c3ffff */
[----:B------:R1:W-:Y:S01]  /*a600*/  STL [R1+0x164], R6 ;  /* 0x0001640601007387 */ /* 0x0003e20000100800 */
[----:B------:R-:W-:Y:S02]  /*a610*/  UMOV UR36, UR20 ;  /* 0x0000001400247c82 */ /* 0x000fe40008000000 */
[----:B------:R-:W-:Y:S02]  /*a620*/  UMOV UR34, UR19 ;  /* 0x0000001300227c82 */ /* 0x000fe40008000000 */
[----:B------:R-:W-:Y:S01]  /*a630*/  UMOV UR37, UR21 ;  /* 0x0000001500257c82 */ /* 0x000fe20008000000 */
[----:B-1----:R-:W-:Y:S02]  /*a640*/  MOV R6, 0xa660 ;  /* 0x0000a66000067802 */ /* 0x002fe40000000f00 */
[----:B------:R-:W-:Y:S05]  /*a650*/  CALL.REL.NOINC `($_ZN7cutlass13device_kernelIN5flash19enable_sm80_to_sm89INS1_16FlashAttnBwdSm80INS1_25CollectiveMainloopBwdSm80ILi2ELi2EN4cute5tupleIJNS5_1CILi64EEENS7_ILi128EEES8_EEENS_10bfloat16_tEfNS_4arch4Sm80ELb0ELb1ELb1ELb0ELb0ELb0ELb0ELb0ELi2ELi2ELi4ELi2ELb1EEENS1_21CollectiveEpilogueBwdISA_SB_SD_Li256ELb0ELb0ELi2EEENS1_19SingleTileSchedulerILb0ELb0ELb0ELi128EEEEEEEEEvNT_6ParamsE$_ZZN4cute9transformINS_15ArithmeticTupleIJNS1_IJiiEEEiiiEEEZNS_14transform_leafIS3_NS_8identityEEEDaRKT_OT0_EUlRKT_E_EEDaS8_SA_ENKUlDpSD_E_clIJNS_5tupleIJiiEEEiiiEEEDaSF_) ;  /* 0x00000c1000007944 */ /* 0x000fea0003c00000 */
[----:B------:R-:W-:Y:S02]  /*a660*/  MOV R4, R0 ;  /* 0x0000000000047202 */ /* 0x000fe40000000f00 */
[----:B------:R-:W-:Y:S02]  /*a670*/  MOV R5, 0x0 ;  /* 0x0000000000057802 */ /* 0x000fe40000000f00 */
[----:B-----5:R-:W-:-:S02]  /*a680*/  MOV R20, R3 ;  /* 0x0000000300147202 */ /* 0x020fc40000000f00 */
[----:B------:R-:W-:Y:S05]  /*a690*/  RET.REL.NODEC R4 `(_ZN7cutlass13device_kernelIN5flash19enable_sm80_to_sm89INS1_16FlashAttnBwdSm80INS1_25CollectiveMainloopBwdSm80ILi2ELi2EN4cute5tupleIJNS5_1CILi64EEENS7_ILi128EEES8_EEENS_10bfloat16_tEfNS_4arch4Sm80ELb0ELb1ELb1ELb0ELb0ELb0ELb0ELb0ELi2ELi2ELi4ELi2ELb1EEENS1_21CollectiveEpilogueBwdISA_SB_SD_Li256ELb0ELb0ELi2EEENS1_19SingleTileSchedulerILb0ELb0ELb0ELi128EEEEEEEEEvNT_6ParamsE) ;  /* 0xffff596004007950 */ /* 0x000fea0003c3ffff */
        .type           $_ZN7cutlass13device_kernelIN5flash19enable_sm80_to_sm89INS1_16FlashAttnBwdSm80INS1_25CollectiveMainloopBwdSm80ILi2ELi2EN4cute5tupleIJNS5_1CILi64EEENS7_ILi128EEES8_EEENS_10bfloat16_tEfNS_4arch4Sm80ELb0ELb1ELb1ELb0ELb0ELb0ELb0ELb0ELi2ELi2ELi4ELi2ELb1EEENS1_21CollectiveEpilogueBwdISA_SB_SD_Li256ELb0ELb0ELi2EEENS1_19SingleTileSchedulerILb0ELb0ELb0ELi128EEEEEEEEEvNT_6ParamsE$_ZZN4cute7idx2crdINS_5tupleIJiEEENS1_IJNS1_IJNS1_IJNS_1CILi8EEENS3_ILi2EEEEEES5_S5_NS3_ILi4EEEEEEEEEEEDaRKT_RKT0_ENKUlRKT_RKT0_E_clIiS8_EEDaSI_SL_,@function
        .size           $_ZN7cutlass13device_kernelIN5flash19enable_sm80_to_sm89INS1_16FlashAttnBwdSm80INS1_25CollectiveMainloopBwdSm80ILi2ELi2EN4cute5tupleIJNS5_1CILi64EEENS7_ILi128EEES8_EEENS_10bfloat16_tEfNS_4arch4Sm80ELb0ELb1ELb1ELb0ELb0ELb0ELb0ELb0ELi2ELi2ELi4ELi2ELb1EEENS1_21CollectiveEpilogueBwdISA_SB_SD_Li256ELb0ELb0ELi2EEENS1_19SingleTileSchedulerILb0ELb0ELb0ELi128EEEEEEEEEvNT_6ParamsE$_ZZN4cute7idx2crdINS_5tupleIJiEEENS1_IJNS1_IJNS1_IJNS_1CILi8EEENS3_ILi2EEEEEES5_S5_NS3_ILi4EEEEEEEEEEEDaRKT_RKT0_ENKUlRKT_RKT0_E_clIiS8_EEDaSI_SL_,($_ZN7cutlass13device_kernelIN5flash19enable_sm80_to_sm89INS1_16FlashAttnBwdSm80INS1_25CollectiveMainloopBwdSm80ILi2ELi2EN4cute5tupleIJNS5_1CILi64EEENS7_ILi128EEES8_EEENS_10bfloat16_tEfNS_4arch4Sm80ELb0ELb1ELb1ELb0ELb0ELb0ELb0ELb0ELi2ELi2ELi4ELi2ELb1EEENS1_21CollectiveEpilogueBwdISA_SB_SD_Li256ELb0ELb0ELi2EEENS1_19SingleTileSchedulerILb0ELb0ELb0ELi128EEEEEEEEEvNT_6ParamsE$_ZZN4cute9transformINS_15ArithmeticTupleIJNS1_IJiiEEEiiiEEEZNS_14transform_leafIS3_NS_8identityEEEDaRKT_OT0_EUlRKT_E_EEDaS8_SA_ENKUlDpSD_E_clIJNS_5tupleIJiiEEEiiiEEEDaSF_ - $_ZN7cutlass13device_kernelIN5flash19enable_sm80_to_sm89INS1_16FlashAttnBwdSm80INS1_25CollectiveMainloopBwdSm80ILi2ELi2EN4cute5tupleIJNS5_1CILi64EEENS7_ILi128EEES8_EEENS_10bfloat16_tEfNS_4arch4Sm80ELb0ELb1ELb1ELb0ELb0ELb0ELb0ELb0ELi2ELi2ELi4ELi2ELb1EEENS1_21CollectiveEpilogueBwdISA_SB_SD_Li256ELb0ELb0ELi2EEENS1_19SingleTileSchedulerILb0ELb0ELb0ELi128EEEEEEEEEvNT_6ParamsE$_ZZN4cute7idx2crdINS_5tupleIJiEEENS1_IJNS1_IJNS1_IJNS_1CILi8EEENS3_ILi2EEEEEES5_S5_NS3_ILi4EEEEEEEEEEEDaRKT_RKT0_ENKUlRKT_RKT0_E_clIiS8_EEDaSI_SL_)
$_ZN7cutlass13device_kernelIN5flash19enable_sm80_to_sm89INS1_16FlashAttnBwdSm80INS1_25CollectiveMainloopBwdSm80ILi2ELi2EN4cute5tupleIJNS5_1CILi64EEENS7_ILi128EEES8_EEENS_10bfloat16_tEfNS_4arch4Sm80ELb0ELb1ELb1ELb0ELb0ELb0ELb0ELb0ELi2ELi2ELi4ELi2ELb1EEENS1_21CollectiveEpilogueBwdISA_SB_SD_Li256ELb0ELb0ELi2EEENS1_19SingleTileSchedulerILb0ELb0ELb0ELi128EEEEEEEEEvNT_6ParamsE$_ZZN4cute7idx2crdINS_5tupleIJiEEENS1_IJNS1_IJNS1_IJNS_1CILi8EEENS3_ILi2EEEEEES5_S5_NS3_ILi4EEEEEEEEEEEDaRKT_RKT0_ENKUlRKT_RKT0_E_clIiS8_EEDaSI_SL_:
        /* <DEDUP_REMOVED lines=40> */
[----:B------:R-:W-:-:S03]  /*a920*/  MOV R6, 0xa940 ;  /* 0x0000a94000067802 */ /* 0x000fc60000000f00 */
        /* <DEDUP_REMOVED lines=11> */
[----:B------:R-:W-:-:S03]  /*a9e0*/  MOV R12, 0xaa00 ;  /* 0x0000aa00000c7802 */ /* 0x000fc60000000f00 */
[----:B-1---5:R-:W-:Y:S05]  /*a9f0*/  CALL.REL.NOINC `($_ZN7cutlass13device_kernelIN5flash19enable_sm80_to_sm89INS1_16FlashAttnBwdSm80INS1_25CollectiveMainloopBwdSm80ILi2ELi2EN4cute5tupleIJNS5_1CILi64EEENS7_ILi128EEES8_EEENS_10bfloat16_tEfNS_4arch4Sm80ELb0ELb1ELb1ELb0ELb0ELb0ELb0ELb0ELi2ELi2ELi4ELi2ELb1EEENS1_21CollectiveEpilogueBwdISA_SB_SD_Li256ELb0ELb0ELi2EEENS1_19SingleTileSchedulerILb0ELb0ELb0ELi128EEEEEEEEEvNT_6ParamsE$_ZN4cute5tupleIJNS_1CILi0EEEiEEC2ERKS2_RKi) ;  /* 0xffffe75000007944 */ /* 0x022fea0003c3ffff */
[----:B------:R1:W5:Y:S01]  /*aa00*/  LDL R5, [R1+0x168] ;  /* 0x0001680001057983 */ /* 0x0003620000100800 */
[----:B------:R-:W-:-:S03]  /*aa10*/  MOV R8, 0xaa30 ;  /* 0x0000aa3000087802 */ /* 0x000fc60000000f00 */
        /* <DEDUP_REMOVED lines=16> */
[----:B------:R-:W-:-:S04]  /*ab20*/  LEA.HI R5, R3, R4, RZ, 0x1 ;  /* 0x0000000403057211 */ /* 0x000fc800078f08ff */
[----:B------:R-:W-:-:S05]  /*ab30*/  LOP3.LUT R5, R5, 0xfffffffe, RZ, 0xc0, !PT ;  /* 0xfffffffe05057812 */ /* 0x000fca00078ec0ff */
[----:B------:R-:W-:Y:S01]  /*ab40*/  IMAD.IADD R5, R4, 0x1, -R5 ;  /* 0x0000000104057824 */ /* 0x000fe200078e0a05 */
[----:B------:R-:W-:Y:S02]  /*ab50*/  MOV R4, 0xab70 ;  /* 0x0000ab7000047802 */ /* 0x000fe40000000f00 */
[----:B--2--5:R-:W-:Y:S05]  /*ab60*/  CALL.REL.NOINC `($_ZN7cutlass13device_kernelIN5flash19enable_sm80_to_sm89INS1_16FlashAttnBwdSm80INS1_25CollectiveMainloopBwdSm80ILi2ELi2EN4cute5tupleIJNS5_1CILi64EEENS7_ILi128EEES8_EEENS_10bfloat16_tEfNS_4arch4Sm80ELb0ELb1ELb1ELb0ELb0ELb0ELb0ELb0ELi2ELi2ELi4ELi2ELb1EEENS1_21CollectiveEpilogueBwdISA_SB_SD_Li256ELb0ELb0ELi2EEENS1_19SingleTileSchedulerILb0ELb0ELb0ELi128EEEEEEEEEvNT_6ParamsE$_ZN4cute5tupleIJiEEC2ERKi) ;  /* 0xffffe68000007944 */ /* 0x024fea0003c3ffff */
        /* <DEDUP_REMOVED lines=22> */
[----:B------:R-:W-:-:S03]  /*acd0*/  MOV R12, 0xacf0 ;  /* 0x0000acf0000c7802 */ /* 0x000fc60000000f00 */
[----:B-1---5:R-:W-:Y:S05]  /*ace0*/  CALL.REL.NOINC `($_ZN7cutlass13device_kernelIN5flash19enable_sm80_to_sm89INS1_16FlashAttnBwdSm80INS1_25CollectiveMainloopBwdSm80ILi2ELi2EN4cute5tupleIJNS5_1CILi64EEENS7_ILi128EEES8_EEENS_10bfloat16_tEfNS_4arch4Sm80ELb0ELb1ELb1ELb0ELb0ELb0ELb0ELb0ELi2ELi2ELi4ELi2ELb1EEENS1_21CollectiveEpilogueBwdISA_SB_SD_Li256ELb0ELb0ELi2EEENS1_19SingleTileSchedulerILb0ELb0ELb0ELi128EEEEEEEEEvNT_6ParamsE$_ZN4cute5tupleIJNS_1CILi0EEES2_iEEC2ERKS2_S5_RKi) ;  /* 0xffffe3c000007944 */ /* 0x022fea0003c3ffff */
[----:B------:R1:W5:Y:S01]  /*acf0*/  LDL R9, [R1+0x168] ;  /* 0x0001680001097983 */ /* 0x0003620000100800 */
[----:B------:R-:W-:Y:S01]  /*ad00*/  MOV R5, R8 ;  /* 0x0000000800057202 */ /* 0x000fe20000000f00 */
[----:B------:R-:W-:Y:S01]  /*ad10*/  UMOV UR35, UR34 ;  /* 0x0000002200237c82 */ /* 0x000fe20008000000 */
[----:B------:R-:W-:-:S02]  /*ad20*/  MOV R4, 0xad40 ;  /* 0x0000ad4000047802 */ /* 0x000fc40000000f00 */
[----:B-1---5:R-:W-:Y:S05]  /*ad30*/  CALL.REL.NOINC `($_ZN7cutlass13device_kernelIN5flash19enable_sm80_to_sm89INS1_16FlashAttnBwdSm80INS1_25CollectiveMainloopBwdSm80ILi2ELi2EN4cute5tupleIJNS5_1CILi64EEENS7_ILi128EEES8_EEENS_10bfloat16_tEfNS_4arch4Sm80ELb0ELb1ELb1ELb0ELb0ELb0ELb0ELb0ELi2ELi2ELi4ELi2ELb1EEENS1_21CollectiveEpilogueBwdISA_SB_SD_Li256ELb0ELb0ELi2EEENS1_19SingleTileSchedulerILb0ELb0ELb0ELi128EEEEEEEEEvNT_6ParamsE$_ZN4cute5tupleIJiEEC2ERKi) ;  /* 0xffffe4b000007944 */ /* 0x022fea0003c3ffff */
[----:B------:R1:W5:Y:S01]  /*ad40*/  LDL R5, [R1+0x160] ;  /* 0x0001600001057983 */ /* 0x0003620000100800 */
[----:B------:R-:W-:-:S03]  /*ad50*/  MOV R8, 0xad70 ;  /* 0x0000ad7000087802 */ /* 0x000fc60000000f00 */
[----:B-1---5:R-:W-:Y:S05]  /*ad60*/  CALL.REL.NOINC `($_ZN7cutlass13device_kernelIN5flash19enable_sm80_to_sm89INS1_16FlashAttnBwdSm80INS1_25CollectiveMainloopBwdSm80ILi2ELi2EN4cute5tupleIJNS5_1CILi64EEENS7_ILi128EEES8_EEENS_10bfloat16_tEfNS_4arch4Sm80ELb0ELb1ELb1ELb0ELb0ELb0ELb0ELb0ELi2ELi2ELi4ELi2ELb1EEENS1_21CollectiveEpilogueBwdISA_SB_SD_Li256ELb0ELb0ELi2EEENS1_19SingleTileSchedulerILb0ELb0ELb0ELi128EEEEEEEEEvNT_6ParamsE$_ZN4cute5tupleIJNS_1CILi0EEES2_S2_iEEC2ERKS2_S5_S5_RKi) ;  /* 0xffffe2f000007944 */ /* 0x022fea0003c3ffff */
[----:B------:R1:W5:Y:S01]  /*ad70*/  LDL R8, [R1+0x168] ;  /* 0x0001680001087983 */ /* 0x0003620000100800 */
[----:B------:R-:W-:-:S02]  /*ad80*/  MOV R5, R9 ;  /* 0x0000000900057202 */ /* 0x000fc40000000f00 */
[----:B------:R-:W-:Y:S02]  /*ad90*/  MOV R4, 0xadb0 ;  /* 0x0000adb000047802 */ /* 0x000fe40000000f00 */
[----:B-1---5:R-:W-:Y:S05]  /*ada0*/  CALL.REL.NOINC `($_ZN7cutlass13device_kernelIN5flash19enable_sm80_to_sm89INS1_16FlashAttnBwdSm80INS1_25CollectiveMainloopBwdSm80ILi2ELi2EN4cute5tupleIJNS5_1CILi64EEENS7_ILi128EEES8_EEENS_10bfloat16_tEfNS_4arch4Sm80ELb0ELb1ELb1ELb0ELb0ELb0ELb0ELb0ELi2ELi2ELi4ELi2ELb1EEENS1_21CollectiveEpilogueBwdISA_SB_SD_Li256ELb0ELb0ELi2EEENS1_19SingleTileSchedulerILb0ELb0ELb0ELi128EEEEEEEEEvNT_6ParamsE$_ZN4cute3eso3ESOILb1ELb0EJNS_1CILi0EEES3_iS3_EEC2ERKS3_S6_RKiS6_) ;  /* 0xffffda2000007944 */ /* 0x022fea0003c3ffff */
[----:B------:R1:W5:Y:S01]  /*adb0*/  LDL R14, [R1+0x168] ;  /* 0x00016800010e7983 */ /* 0x0003620000100800 */
[----:B------:R-:W-:Y:S01]  /*adc0*/  MOV R4, 0xae00 ;  /* 0x0000ae0000047802 */ /* 0x000fe20000000f00 */
[----:B------:R-:W-:Y:S02]  /*add0*/  UMOV UR35, UR36 ;  /* 0x0000002400237c82 */ /* 0x000fe40008000000 */
[----:B------:R1:W-:Y:S04]  /*ade0*/  STL [R1+0x168], R8 ;  /* 0x0001680801007387 */ /* 0x0003e80000100800 */
[----:B-1---5:R-:W-:Y:S05]  /*adf0*/  CALL.REL.NOINC `($_ZN7cutlass13device_kernelIN5flash19enable_sm80_to_sm89INS1_16FlashAttnBwdSm80INS1_25CollectiveMainloopBwdSm80ILi2ELi2EN4cute5tupleIJNS5_1CILi64EEENS7_ILi128EEES8_EEENS_10bfloat16_tEfNS_4arch4Sm80ELb0ELb1ELb1ELb0ELb0ELb0ELb0ELb0ELi2ELi2ELi4ELi2ELb1EEENS1_21CollectiveEpilogueBwdISA_SB_SD_Li256ELb0ELb0ELi2EEENS1_19SingleTileSchedulerILb0ELb0ELb0ELi128EEEEEEEEEvNT_6ParamsE$_ZZN4cuteplIJNS_1CILi0EEES2_iEJS2_S2_S2_iEEEDaRKNS_15ArithmeticTupleIJDpT_EEERKNS3_IJDpT0_EEEENKUlDpRKT_E_clIJS2_S2_iiEEEDaSH_) ;  /* 0x0000079000007944 */ /* 0x022fea0003c00000 */
[----:B------:R-:W-:Y:S01]  /*ae00*/  MOV R5, R3 ;  /* 0x0000000300057202 */ /* 0x000fe20000000f00 */
[----:B------:R-:W-:Y:S01]  /*ae10*/  UMOV UR35, UR34 ;  /* 0x0000002200237c82 */ /* 0x000fe20008000000 */
[----:B------:R-:W-:Y:S02]  /*ae20*/  MOV R4, 0xae40 ;  /* 0x0000ae4000047802 */ /* 0x000fe40000000f00 */
[----:B-1---5:R-:W-:Y:S05]  /*ae30*/  CALL.REL.NOINC `($_ZN7cutlass13device_kernelIN5flash19enable_sm80_to_sm89INS1_16FlashAttnBwdSm80INS1_25CollectiveMainloopBwdSm80ILi2ELi2EN4cute5tupleIJNS5_1CILi64EEENS7_ILi128EEES8_EEENS_10bfloat16_tEfNS_4arch4Sm80ELb0ELb1ELb1ELb0ELb0ELb0ELb0ELb0ELi2ELi2ELi4ELi2ELb1EEENS1_21CollectiveEpilogueBwdISA_SB_SD_Li256ELb0ELb0ELi2EEENS1_19SingleTileSchedulerILb0ELb0ELb0ELi128EEEEEEEEEvNT_6ParamsE$_ZN4cute5tupleIJiEEC2ERKi) ;  /* 0xffffe3b000007944 */ /* 0x022fea0003c3ffff */
[----:B------:R1:W5:Y:S01]  /*ae40*/  LDL R5, [R1+0x160] ;  /* 0x0001600001057983 */ /* 0x0003620000100800 */
[----:B------:R-:W-:-:S03]  /*ae50*/  MOV R12, 0xae70 ;  /* 0x0000ae70000c7802 */ /* 0x000fc60000000f00 */
[----:B-1---5:R-:W-:Y:S05]  /*ae60*/  CALL.REL.NOINC `($_ZN7cutlass13device_kernelIN5flash19enable_sm80_to_sm89INS1_16FlashAttnBwdSm80INS1_25CollectiveMainloopBwdSm80ILi2ELi2EN4cute5tupleIJNS5_1CILi64EEENS7_ILi128EEES8_EEENS_10bfloat16_tEfNS_4arch4Sm80ELb0ELb1ELb1ELb0ELb0ELb0ELb0ELb0ELi2ELi2ELi4ELi2ELb1EEENS1_21CollectiveEpilogueBwdISA_SB_SD_Li256ELb0ELb0ELi2EEENS1_19SingleTileSchedulerILb0ELb0ELb0ELi128EEEEEEEEEvNT_6ParamsE$_ZN4cute5tupleIJNS_1CILi0EEEiEEC2ERKS2_RKi) ;  /* 0xffffe2e000007944 */ /* 0x022fea0003c3ffff */
[----:B------:R1:W5:Y:S01]  /*ae70*/  LDL R3, [R1+0x168] ;  /* 0x0001680001037983 */ /* 0x0003620000100800 */
[----:B------:R-:W-:-:S03]  /*ae80*/  MOV R4, 0xaea0 ;  /* 0x0000aea000047802 */ /* 0x000fc60000000f00 */
[----:B-1---5:R-:W-:Y:S05]  /*ae90*/  CALL.REL.NOINC `($_ZN7cutlass13device_kernelIN5flash19enable_sm80_to_sm89INS1_16FlashAttnBwdSm80INS1_25CollectiveMainloopBwdSm80ILi2ELi2EN4cute5tupleIJNS5_1CILi64EEENS7_ILi128EEES8_EEENS_10bfloat16_tEfNS_4arch4Sm80ELb0ELb1ELb1ELb0ELb0ELb0ELb0ELb0ELi2ELi2ELi4ELi2ELb1EEENS1_21CollectiveEpilogueBwdISA_SB_SD_Li256ELb0ELb0ELi2EEENS1_19SingleTileSchedulerILb0ELb0ELb0ELi128EEEEEEEEEvNT_6ParamsE$_ZN4cute3eso3ESOILb1ELb0EJNS_1CILi0EEEiS3_S3_EEC2ERKS3_RKiS6_S6_) ;  /* 0xffffdab000007944 */ /* 0x022fea0003c3ffff */
[----:B------:R2:W5:Y:S01]  /*aea0*/  LDL R14, [R1+0x168] ;  /* 0x00016800010e7983 */ /* 0x0005620000100800 */
[----:B------:R-:W-:Y:S01]  /*aeb0*/  MOV R12, 0xaf00 ;  /* 0x0000af00000c7802 */ /* 0x000fe20000000f00 */
[----:B------:R-:W-:-:S02]  /*aec0*/  UMOV UR35, UR36 ;  /* 0x0000002400237c82 */ /* 0x000fc40008000000 */
[----:B------:R2:W-:Y:S04]  /*aed0*/  STL [R1+0x160], R30 ;  /* 0x0001601e01007387 */ /* 0x0005e80000100800 */
[----:B------:R2:W-:Y:S02]  /*aee0*/  STL [R1+0x168], R8 ;  /* 0x0001680801007387 */ /* 0x0005e40000100800 */
[----:B-12--5:R-:W-:Y:S05]  /*aef0*/  CALL.REL.NOINC `($_ZN7cutlass13device_kernelIN5flash19enable_sm80_to_sm89INS1_16FlashAttnBwdSm80INS1_25CollectiveMainloopBwdSm80ILi2ELi2EN4cute5tupleIJNS5_1CILi64EEENS7_ILi128EEES8_EEENS_10bfloat16_tEfNS_4arch4Sm80ELb0ELb1ELb1ELb0ELb0ELb0ELb0ELb0ELi2ELi2ELi4ELi2ELb1EEENS1_21CollectiveEpilogueBwdISA_SB_SD_Li256ELb0ELb0ELi2EEENS1_19SingleTileSchedulerILb0ELb0ELb0ELi128EEEEEEEEEvNT_6ParamsE$_ZZN4cuteplIJNS_1CILi0EEEiEJS2_S2_iiEEEDaRKNS_15ArithmeticTupleIJDpT_EEERKNS3_IJDpT0_EEEENKUlDpRKT_E_clIJS2_iiiEEEDaSH_) ;  /* 0x0000071000007944 */ /* 0x026fea0003c00000 */
[----:B------:R-:W-:Y:S02]  /*af00*/  MOV R12, 0xaf20 ;  /* 0x0000af20000c7802 */ /* 0x000fe40000000f00 */
[----:B--2--5:R-:W-:Y:S05]  /*af10*/  CALL.REL.NOINC `($_ZN7cutlass13device_kernelIN5flash19enable_sm80_to_sm89INS1_16FlashAttnBwdSm80INS1_25CollectiveMainloopBwdSm80ILi2ELi2EN4cute5tupleIJNS5_1CILi64EEENS7_ILi128EEES8_EEENS_10bfloat16_tEfNS_4arch4Sm80ELb0ELb1ELb1ELb0ELb0ELb0ELb0ELb0ELi2ELi2ELi4ELi2ELb1EEENS1_21CollectiveEpilogueBwdISA_SB_SD_Li256ELb0ELb0ELi2EEENS1_19SingleTileSchedulerILb0ELb0ELb0ELi128EEEEEEEEEvNT_6ParamsE$_ZN4cute3eso3ESOILb0ELb1EJNS_15ArithmeticTupleIJiiEEENS_1CILi0EEES5_S5_EEC2ERKS3_RKS5_SA_SA_) ;  /* 0xffffd55000007944 */ /* 0x024fea0003c3ffff */
[----:B------:R-:W-:Y:S04]  /*af20*/  STL.64 [R1+0x160], R4 ;  /* 0x0001600401007387 */ /* 0x000fe80000100a00 */
[----:B-1----:R1:W5:Y:S01]  /*af30*/  LDL.64 R6, [R1+0x168] ;  /* 0x0001680001067983 */ /* 0x0023620000100a00 */
[----:B------:R-:W-:Y:S02]  /*af40*/  UIADD3 UR38, UR34, 0x24, URZ ;  /* 0x0000002422267890 */ /* 0x000fe4000fffe03f */
[----:B------:R-:W-:Y:S01]  /*af50*/  UMOV UR35, UR36 ;  /* 0x0000002400237c82 */ /* 0x000fe20008000000 */
[----:B------:R2:W-:Y:S02]  /*af60*/  STL [R1+0x168], R8 ;  /* 0x0001680801007387 */ /* 0x0005e40000100800 */
[----:B--2---:R-:W-:-:S02]  /*af70*/  MOV R8, 0xaf90 ;  /* 0x0000af9000087802 */ /* 0x004fc40000000f00 */
        /* <DEDUP_REMOVED lines=20> */
[----:B------:R-:W-:-:S05]  /*b0c0*/  UMOV UR35, UR36 ;  /* 0x0000002400237c82 */ /* 0x000fca0008000000 */
        /* <DEDUP_REMOVED lines=20> */
[----:B------:R1:W-:Y:S02]  /*b210*/  STL [R1+0x164], R6 ;  /* 0x0001640601007387 */ /* 0x0003e40000100800 */
[----:B-1----:R-:W-:Y:S02]  /*b220*/  MOV R6, 0xb240 ;  /* 0x0000b24000067802 */ /* 0x002fe40000000f00 */
[----:B------:R-:W-:Y:S05]  /*b230*/  CALL.REL.NOINC `($_ZN7cutlass13device_kernelIN5flash19enable_sm80_to_sm89INS1_16FlashAttnBwdSm80INS1_25CollectiveMainloopBwdSm80ILi2ELi2EN4cute5tupleIJNS5_1CILi64EEENS7_ILi128EEES8_EEENS_10bfloat16_tEfNS_4arch4Sm80ELb0ELb1ELb1ELb0ELb0ELb0ELb0ELb0ELi2ELi2ELi4ELi2ELb1EEENS1_21CollectiveEpilogueBwdISA_SB_SD_Li256ELb0ELb0ELi2EEENS1_19SingleTileSchedulerILb0ELb0ELb0ELi128EEEEEEEEEvNT_6ParamsE$_ZZN4cute9transformINS_15ArithmeticTupleIJNS1_IJiiEEEiiiEEEZNS_14transform_leafIS3_NS_8identityEEEDaRKT_OT0_EUlRKT_E_EEDaS8_SA_ENKUlDpSD_E_clIJNS_5tupleIJiiEEEiiiEEEDaSF_) ;  /* 0x0000003000007944 */ /* 0x000fea0003c00000 */
[----:B------:R-:W-:Y:S02]  /*b240*/  MOV R4, R0 ;  /* 0x0000000000047202 */ /* 0x000fe40000000f00 */
[----:B------:R-:W-:-:S04]  /*b250*/  MOV R5, 0x0 ;  /* 0x0000000000057802 */ /* 0x000fc80000000f00 */
[----:B------:R-:W-:Y:S05]  /*b260*/  RET.REL.NODEC R4 `(_ZN7cutlass13device_kernelIN5flash19enable_sm80_to_sm89INS1_16FlashAttnBwdSm80INS1_25CollectiveMainloopBwdSm80ILi2ELi2EN4cute5tupleIJNS5_1CILi64EEENS7_ILi128EEES8_EEENS_10bfloat16_tEfNS_4arch4Sm80ELb0ELb1ELb1ELb0ELb0ELb0ELb0ELb0ELi2ELi2ELi4ELi2ELb1EEENS1_21CollectiveEpilogueBwdISA_SB_SD_Li256ELb0ELb0ELi2EEENS1_19SingleTileSchedulerILb0ELb0ELb0ELi128EEEEEEEEEvNT_6ParamsE) ;  /* 0xffff4d9004007950 */ /* 0x000fea0003c3ffff */
        .type           $_ZN7cutlass13device_kernelIN5flash19enable_sm80_to_sm89INS1_16FlashAttnBwdSm80INS1_25CollectiveMainloopBwdSm80ILi2ELi2EN4cute5tupleIJNS5_1CILi64EEENS7_ILi128EEES8_EEENS_10bfloat16_tEfNS_4arch4Sm80ELb0ELb1ELb1ELb0ELb0ELb0ELb0ELb0ELi2ELi2ELi4ELi2ELb1EEENS1_21CollectiveEpilogueBwdISA_SB_SD_Li256ELb0ELb0ELi2EEENS1_19SingleTileSchedulerILb0ELb0ELb0ELi128EEEEEEEEEvNT_6ParamsE$_ZZN4cute9transformINS_15ArithmeticTupleIJNS1_IJiiEEEiiiEEEZNS_14transform_leafIS3_NS_8identityEEEDaRKT_OT0_EUlRKT_E_EEDaS8_SA_ENKUlDpSD_E_clIJNS_5tupleIJiiEEEiiiEEEDaSF_,@function
        .size           $_ZN7cutlass13device_kernelIN5flash19enable_sm80_to_sm89INS1_16FlashAttnBwdSm80INS1_25CollectiveMainloopBwdSm80ILi2ELi2EN4cute5tupleIJNS5_1CILi64EEENS7_ILi128EEES8_EEENS_10bfloat16_tEfNS_4arch4Sm80ELb0ELb1ELb1ELb0ELb0ELb0ELb0ELb0ELi2ELi2ELi4ELi2ELb1EEENS1_21CollectiveEpilogueBwdISA_SB_SD_Li256ELb0ELb0ELi2EEENS1_19SingleTileSchedulerILb0ELb0ELb0ELi128EEEEEEEEEvNT_6ParamsE$_ZZN4cute9transformINS_15ArithmeticTupleIJNS1_IJiiEEEiiiEEEZNS_14transform_leafIS3_NS_8identityEEEDaRKT_OT0_EUlRKT_E_EEDaS8_SA_ENKUlDpSD_E_clIJNS_5tupleIJiiEEEiiiEEEDaSF_,($_ZN7cutlass13device_kernelIN5flash19enable_sm80_to_sm89INS1_16FlashAttnBwdSm80INS1_25CollectiveMainloopBwdSm80ILi2ELi2EN4cute5tupleIJNS5_1CILi64EEENS7_ILi128EEES8_EEENS_10bfloat16_tEfNS_4arch4Sm80ELb0ELb1ELb1ELb0ELb0ELb0ELb0ELb0ELi2ELi2ELi4ELi2ELb1EEENS1_21CollectiveEpilogueBwdISA_SB_SD_Li256ELb0ELb0ELi2EEENS1_19SingleTileSchedulerILb0ELb0ELb0ELi128EEEEEEEEEvNT_6ParamsE$_ZZN4cute9transformINS_15ArithmeticTupleIJiiEEEZNS_14transform_leafIS2_RNS_8identityEEEDaRKT_OT0_EUlRKT_E_EEDaS8_SA_ENKUlDpSD_E_clIJiiEEEDaSF_ - $_ZN7cutlass13device_kernelIN5flash19enable_sm80_to_sm89INS1_16FlashAttnBwdSm80INS1_25CollectiveMainloopBwdSm80ILi2ELi2EN4cute5tupleIJNS5_1CILi64EEENS7_ILi128EEES8_EEENS_10bfloat16_tEfNS_4arch4Sm80ELb0ELb1ELb1ELb0ELb0ELb0ELb0ELb0ELi2ELi2ELi4ELi2ELb1EEENS1_21CollectiveEpilogueBwdISA_SB_SD_Li256ELb0ELb0ELi2EEENS1_19SingleTileSchedulerILb0ELb0ELb0ELi128EEEEEEEEEvNT_6ParamsE$_ZZN4cute9transformINS_15ArithmeticTupleIJNS1_IJiiEEEiiiEEEZNS_14transform_leafIS3_NS_8identityEEEDaRKT_OT0_EUlRKT_E_EEDaS8_SA_ENKUlDpSD_E_clIJNS_5tupleIJiiEEEiiiEEEDaSF_)
$_ZN7cutlass13device_kernelIN5flash19enable_sm80_to_sm89INS1_16FlashAttnBwdSm80INS1_25CollectiveMainloopBwdSm80ILi2ELi2EN4cute5tupleIJNS5_1CILi64EEENS7_ILi128EEES8_EEENS_10bfloat16_tEfNS_4arch4Sm80ELb0ELb1ELb1ELb0ELb0ELb0ELb0ELb0ELi2ELi2ELi4ELi2ELb1EEENS1_21CollectiveEpilogueBwdISA_SB_SD_Li256ELb0ELb0ELi2EEENS1_19SingleTileSchedulerILb0ELb0ELb0ELi128EEEEEEEEEvNT_6ParamsE$_ZZN4cute9transformINS_15ArithmeticTupleIJNS1_IJiiEEEiiiEEEZNS_14transform_leafIS3_NS_8identityEEEDaRKT_OT0_EUlRKT_E_EEDaS8_SA_ENKUlDpSD_E_clIJNS_5tupleIJiiEEEiiiEEEDaSF_:
[----:B------:R-:W-:Y:S02]  /*b270*/  IADD3 R3, R1, 0x19c, RZ ;  /* 0x0000019c01037810 */ /* 0x000fe40007ffe0ff */
[----:B------:R-:W-:Y:S02]  /*b280*/  MOV R4, 0xb2b0 ;  /* 0x0000b2b000047802 */ /* 0x000fe40000000f00 */
[----:B------:R-:W-:Y:S02]  /*b290*/  IADD3 R3, R3, c[0x0][0x20], RZ ;  /* 0x0000080003037a10 */ /* 0x000fe40007ffe0ff */
[----:B------:R-:W-:Y:S05]  /*b2a0*/  CALL.REL.NOINC `($_ZN7cutlass13device_kernelIN5flash19enable_sm80_to_sm89INS1_16FlashAttnBwdSm80INS1_25CollectiveMainloopBwdSm80ILi2ELi2EN4cute5tupleIJNS5_1CILi64EEENS7_ILi128EEES8_EEENS_10bfloat16_tEfNS_4arch4Sm80ELb0ELb1ELb1ELb0ELb0ELb0ELb0ELb0ELi2ELi2ELi4ELi2ELb1EEENS1_21CollectiveEpilogueBwdISA_SB_SD_Li256ELb0ELb0ELi2EEENS1_19SingleTileSchedulerILb0ELb0ELb0ELi128EEEEEEEEEvNT_6ParamsE$_ZN4cute3eso3ESOILb0ELb0EJNS_5tupleIJiiEEEiiiEEC2ERKS3_RKiS8_S8_) ;  /* 0xffffce7000007944 */ /* 0x000fea0003c3ffff */
[----:B------:R2:W5:Y:S04]  /*b2b0*/  LDL R7, [R1+0x1ac] ;  /* 0x0001ac0001077983 */ /* 0x0005680000100800 */
[----:B-1----:R2:W5:Y:S04]  /*b2c0*/  LDL R8, [R1+0x1a4] ;  /* 0x0001a40001087983 */ /* 0x0025680000100800 */
[----:B------:R2:W5:Y:S01]  /*b2d0*/  LDL R3, [R1+0x19c] ;  /* 0x00019c0001037983 */ /* 0x0005620000100800 */
[----:B------:R-:W-:-:S02]  /*b2e0*/  MOV R4, R6 ;  /* 0x0000000600047202 */ /* 0x000fc40000000f00 */
[----:B------:R-:W-:-:S04]  /*b2f0*/  MOV R5, 0x0 ;  /* 0x0000000000057802 */ /* 0x000fc80000000f00 */
[----:B------:R-:W-:Y:S05]  /*b300*/  RET.REL.NODEC R4 `(_ZN7cutlass13device_kernelIN5flash19enable_sm80_to_sm89INS1_16FlashAttnBwdSm80INS1_25CollectiveMainloopBwdSm80ILi2ELi2EN4cute5tupleIJNS5_1CILi64EEENS7_ILi128EEES8_EEENS_10bfloat16_tEfNS_4arch4Sm80ELb0ELb1ELb1ELb0ELb0ELb0ELb0ELb0ELi2ELi2ELi4ELi2ELb1EEENS1_21CollectiveEpilogueBwdISA_SB_SD_Li256ELb0ELb0ELi2EEENS1_19SingleTileSchedulerILb0ELb0ELb0ELi128EEEEEEEEEvNT_6ParamsE) ;  /* 0xffff4cf004007950 */ /* 0x000fea0003c3ffff */
        .type           $_ZN7cutlass13device_kernelIN5flash19enable_sm80_to_sm89INS1_16FlashAttnBwdSm80INS1_25CollectiveMainloopBwdSm80ILi2ELi2EN4cute5tupleIJNS5_1CILi64EEENS7_ILi128EEES8_EEENS_10bfloat16_tEfNS_4arch4Sm80ELb0ELb1ELb1ELb0ELb0ELb0ELb0ELb0ELi2ELi2ELi4ELi2ELb1EEENS1_21CollectiveEpilogueBwdISA_SB_SD_Li256ELb0ELb0ELi2EEENS1_19SingleTileSchedulerILb0ELb0ELb0ELi128EEEEEEEEEvNT_6ParamsE$_ZZN4cute9transformINS_15ArithmeticTupleIJiiEEEZNS_14transform_leafIS2_RNS_8identityEEEDaRKT_OT0_EUlRKT_E_EEDaS8_SA_ENKUlDpSD_E_clIJiiEEEDaSF_,@function
        .size           $_ZN7cutlass13device_kernelIN5flash19enable_sm80_to_sm89INS1_16FlashAttnBwdSm80INS1_25CollectiveMainloopBwdSm80ILi2ELi2EN4cute5tupleIJNS5_1CILi64EEENS7_ILi128EEES8_EEENS_10bfloat16_tEfNS_4arch4Sm80ELb0ELb1ELb1ELb0ELb0ELb0ELb0ELb0ELi2ELi2ELi4ELi2ELb1EEENS1_21CollectiveEpilogueBwdISA_SB_SD_Li256ELb0ELb0ELi2EEENS1_19SingleTileSchedulerILb0ELb0ELb0ELi128EEEEEEEEEvNT_6ParamsE$_ZZN4cute9transformINS_15ArithmeticTupleIJiiEEEZNS_14transform_leafIS2_RNS_8identityEEEDaRKT_OT0_EUlRKT_E_EEDaS8_SA_ENKUlDpSD_E_clIJiiEEEDaSF_,($_ZN7cutlass13device_kernelIN5flash19enable_sm80_to_sm89INS1_16FlashAttnBwdSm80INS1_25CollectiveMainloopBwdSm80ILi2ELi2EN4cute5tupleIJNS5_1CILi64EEENS7_ILi128EEES8_EEENS_10bfloat16_tEfNS_4arch4Sm80ELb0ELb1ELb1ELb0ELb0ELb0ELb0ELb0ELi2ELi2ELi4ELi2ELb1EEENS1_21CollectiveEpilogueBwdISA_SB_SD_Li256ELb0ELb0ELi2EEENS1_19SingleTileSchedulerILb0ELb0ELb0ELi128EEEEEEEEEvNT_6ParamsE$_ZZN4cuteplIJNS_15ArithmeticTupleIJiEEEEJNS1_IJNS_1CILi0EEEiEEEEEEDaRKNS1_IJDpT_EEERKNS1_IJDpT0_EEEENKUlDpRKT_E_clIJNS1_IJiiEEEEEEDaSJ_ - $_ZN7cutlass13device_kernelIN5flash19enable_sm80_to_sm89INS1_16FlashAttnBwdSm80INS1_25CollectiveMainloopBwdSm80ILi2ELi2EN4cute5tupleIJNS5_1CILi64EEENS7_ILi128EEES8_EEENS_10bfloat16_tEfNS_4arch4Sm80ELb0ELb1ELb1ELb0ELb0ELb0ELb0ELb0ELi2ELi2ELi4ELi2ELb1EEENS1_21CollectiveEpilogueBwdISA_SB_SD_Li256ELb0ELb0ELi2EEENS1_19SingleTileSchedulerILb0ELb0ELb0ELi128EEEEEEEEEvNT_6ParamsE$_ZZN4cute9transformINS_15ArithmeticTupleIJiiEEEZNS_14transform_leafIS2_RNS_8identityEEEDaRKT_OT0_EUlRKT_E_EEDaS8_SA_ENKUlDpSD_E_clIJiiEEEDaSF_)
$_ZN7cutlass13device_kernelIN5flash19enable_sm80_to_sm89INS1_16FlashAttnBwdSm80INS1_25CollectiveMainloopBwdSm80ILi2ELi2EN4cute5tupleIJNS5_1CILi64EEENS7_ILi128EEES8_EEENS_10bfloat16_tEfNS_4arch4Sm80ELb0ELb1ELb1ELb0ELb0ELb0ELb0ELb0ELi2ELi2ELi4ELi2ELb1EEENS1_21CollectiveEpilogueBwdISA_SB_SD_Li256ELb0ELb0ELi2EEENS1_19SingleTileSchedulerILb0ELb0ELb0ELi128EEEEEEEEEvNT_6ParamsE$_ZZN4cute9transformINS_15ArithmeticTupleIJiiEEEZNS_14transform_leafIS2_RNS_8identityEEEDaRKT_OT0_EUlRKT_E_EEDaS8_SA_ENKUlDpSD_E_clIJiiEEEDaSF_:
[----:B------:R-:W-:Y:S02]  /*b310*/  IADD3 R5, R1, 0x1a0, RZ ;  /* 0x000001a001057810 */ /* 0x000fe40007ffe0ff */
[----:B------:R-:W-:Y:S02]  /*b320*/  MOV R8, 0xb350 ;  /* 0x0000b35000087802 */ /* 0x000fe40000000f00 */
[----:B------:R-:W-:Y:S02]  /*b330*/  IADD3 R5, R5, c[0x0][0x20], RZ ;  /* 0x0000080005057a10 */ /* 0x000fe40007ffe0ff */
[----:B------:R-:W-:Y:S05]  /*b340*/  CALL.REL.NOINC `($_ZN7cutlass13device_kernelIN5flash19enable_sm80_to_sm89INS1_16FlashAttnBwdSm80INS1_25CollectiveMainloopBwdSm80ILi2ELi2EN4cute5tupleIJNS5_1CILi64EEENS7_ILi128EEES8_EEENS_10bfloat16_tEfNS_4arch4Sm80ELb0ELb1ELb1ELb0ELb0ELb0ELb0ELb0ELi2ELi2ELi4ELi2ELb1EEENS1_21CollectiveEpilogueBwdISA_SB_SD_Li256ELb0ELb0ELi2EEENS1_19SingleTileSchedulerILb0ELb0ELb0ELi128EEEEEEEEEvNT_6ParamsE$_ZN4cute3eso3ESOILb0ELb0EJiiEEC2ERKiS4_) ;  /* 0xffffcfc000007944 */ /* 0x000fea0003c3ffff */
[----:B-1----:R1:W5:Y:S01]  /*b350*/  LDL.64 R4, [R1+0x1a0] ;  /* 0x0001a00001047983 */ /* 0x0023620000100a00 */
[----:B------:R-:W-:-:S04]  /*b360*/  MOV R7, 0x0 ;  /* 0x0000000000077802 */ /* 0x000fc80000000f00 */
[----:B------:R-:W-:Y:S05]  /*b370*/  RET.REL.NODEC R6 `(_ZN7cutlass13device_kernelIN5flash19enable_sm80_to_sm89INS1_16FlashAttnBwdSm80INS1_25CollectiveMainloopBwdSm80ILi2ELi2EN4cute5tupleIJNS5_1CILi64EEENS7_ILi128EEES8_EEENS_10bfloat16_tEfNS_4arch4Sm80ELb0ELb1ELb1ELb0ELb0ELb0ELb0ELb0ELi2ELi2ELi4ELi2ELb1EEENS1_21CollectiveEpilogueBwdISA_SB_SD_Li256ELb0ELb0ELi2EEENS1_19SingleTileSchedulerILb0ELb0ELb0ELi128EEEEEEEEEvNT_6ParamsE) ;  /* 0xffff4c8006007950 */ /* 0x000fea0003c3ffff */
        .type           $_ZN7cutlass13device_kernelIN5flash19enable_sm80_to_sm89INS1_16FlashAttnBwdSm80INS1_25CollectiveMainloopBwdSm80ILi2ELi2EN4cute5tupleIJNS5_1CILi64EEENS7_ILi128EEES8_EEENS_10bfloat16_tEfNS_4arch4Sm80ELb0ELb1ELb1ELb0ELb0ELb0ELb0ELb0ELi2ELi2ELi4ELi2ELb1EEENS1_21CollectiveEpilogueBwdISA_SB_SD_Li256ELb0ELb0ELi2EEENS1_19SingleTileSchedulerILb0ELb0ELb0ELi128EEEEEEEEEvNT_6ParamsE$_ZZN4cuteplIJNS_15ArithmeticTupleIJiEEEEJNS1_IJNS_1CILi0EEEiEEEEEEDaRKNS1_IJDpT_EEERKNS1_IJDpT0_EEEENKUlDpRKT_E_clIJNS1_IJiiEEEEEEDaSJ_,@function
        .size           $_ZN7cutlass13device_kernelIN5flash19enable_sm80_to_sm89INS1_16FlashAttnBwdSm80INS1_25CollectiveMainloopBwdSm80ILi2ELi2EN4cute5tupleIJNS5_1CILi64EEENS7_ILi128EEES8_EEENS_10bfloat16_tEfNS_4arch4Sm80ELb0ELb1ELb1ELb0ELb0ELb0ELb0ELb0ELi2ELi2ELi4ELi2ELb1EEENS1_21CollectiveEpilogueBwdISA_SB_SD_Li256ELb0ELb0ELi2EEENS1_19SingleTileSchedulerILb0ELb0ELb0ELi128EEEEEEEEEvNT_6ParamsE$_ZZN4cuteplIJNS_15ArithmeticTupleIJiEEEEJNS1_IJNS_1CILi0EEEiEEEEEEDaRKNS1_IJDpT_EEERKNS1_IJDpT0_EEEENKUlDpRKT_E_clIJNS1_IJiiEEEEEEDaSJ_,($_ZN7cutlass13device_kernelIN5flash19enable_sm80_to_sm89INS1_16FlashAttnBwdSm80INS1_25CollectiveMainloopBwdSm80ILi2ELi2EN4cute5tupleIJNS5_1CILi64EEENS7_ILi128EEES8_EEENS_10bfloat16_tEfNS_4arch4Sm80ELb0ELb1ELb1ELb0ELb0ELb0ELb0ELb0ELi2ELi2ELi4ELi2ELb1EEENS1_21CollectiveEpilogueBwdISA_SB_SD_Li256ELb0ELb0ELi2EEENS1_19SingleTileSchedulerILb0ELb0ELb0ELi128EEEEEEEEEvNT_6ParamsE$_ZZN4cuteplIJNS_15ArithmeticTupleIJiiEEEEJNS_1CILi0EEEiiiEEEDaRKNS1_IJDpT_EEERKNS1_IJDpT0_EEEENKUlDpRKT_E_clIJS2_iiiEEEDaSI_ - $_ZN7cutlass13device_kernelIN5flash19enable_sm80_to_sm89INS1_16FlashAttnBwdSm80INS1_25CollectiveMainloopBwdSm80ILi2ELi2EN4cute5tupleIJNS5_1CILi64EEENS7_ILi128EEES8_EEENS_10bfloat16_tEfNS_4arch4Sm80ELb0ELb1ELb1ELb0ELb0ELb0ELb0ELb0ELi2ELi2ELi4ELi2ELb1EEENS1_21CollectiveEpilogueBwdISA_SB_SD_Li256ELb0ELb0ELi2EEENS1_19SingleTileSchedulerILb0ELb0ELb0ELi128EEEEEEEEEvNT_6ParamsE$_ZZN4cuteplIJNS_15ArithmeticTupleIJiEEEEJNS1_IJNS_1CILi0EEEiEEEEEEDaRKNS1_IJDpT_EEERKNS1_IJDpT0_EEEENKUlDpRKT_E_clIJNS1_IJiiEEEEEEDaSJ_)
$_ZN7cutlass13device_kernelIN5flash19enable_sm80_to_sm89INS1_16FlashAttnBwdSm80INS1_25CollectiveMainloopBwdSm80ILi2ELi2EN4cute5tupleIJNS5_1CILi64EEENS7_ILi128EEES8_EEENS_10bfloat16_tEfNS_4arch4Sm80ELb0ELb1ELb1ELb0ELb0ELb0ELb0ELb0ELi2ELi2ELi4ELi2ELb1EEENS1_21CollectiveEpilogueBwdISA_SB_SD_Li256ELb0ELb0ELi2EEENS1_19SingleTileSchedulerILb0ELb0ELb0ELi128EEEEEEEEEvNT_6ParamsE$_ZZN4cuteplIJNS_15ArithmeticTupleIJiEEEEJNS1_IJNS_1CILi0EEEiEEEEEEDaRKNS1_IJDpT_EEERKNS1_IJDpT0_EEEENKUlDpRKT_E_clIJNS1_IJiiEEEEEEDaSJ_:
[----:B------:R-:W-:Y:S02]  /*b380*/  IADD3 R5, R1, 0x19c, RZ ;  /* 0x0000019c01057810 */ /* 0x000fe40007ffe0ff */
[----:B------:R-:W-:Y:S02]  /*b390*/  MOV R8, 0xb3c0 ;  /* 0x0000b3c000087802 */ /* 0x000fe40000000f00 */
[----:B------:R-:W-:Y:S02]  /*b3a0*/  IADD3 R5, R5, c[0x0][0x20], RZ ;  /* 0x0000080005057a10 */ /* 0x000fe40007ffe0ff */
[----:B------:R-:W-:Y:S05]  /*b3b0*/  CALL.REL.NOINC `($_ZN7cutlass13device_kernelIN5flash19enable_sm80_to_sm89INS1_16FlashAttnBwdSm80INS1_25CollectiveMainloopBwdSm80ILi2ELi2EN4cute5tupleIJNS5_1CILi64EEENS7_ILi128EEES8_EEENS_10bfloat16_tEfNS_4arch4Sm80ELb0ELb1ELb1ELb0ELb0ELb0ELb0ELb0ELi2ELi2ELi4ELi2ELb1EEENS1_21CollectiveEpilogueBwdISA_SB_SD_Li256ELb0ELb0ELi2EEENS1_19SingleTileSchedulerILb0ELb0ELb0ELi128EEEEEEEEEvNT_6ParamsE$_ZN4cute5tupleIJNS_15ArithmeticTupleIJiiEEEEEC2ERKS2_) ;  /* 0xffffdc2000007944 */ /* 0x000fea0003c3ffff */
[----:B------:R2:W5:Y:S04]  /*b3c0*/  LDL R7, [R1+0x1a0] ;  /* 0x0001a00001077983 */ /* 0x0005680000100800 */
[----:B------:R2:W5:Y:S01]  /*b3d0*/  LDL R6, [R1+0x19c] ;  /* 0x00019c0001067983 */ /* 0x0005620000100800 */
[----:B-1----:R-:W-:-:S04]  /*b3e0*/  MOV R5, 0x0 ;  /* 0x0000000000057802 */ /* 0x002fc80000000f00 */
[----:B------:R-:W-:Y:S05]  /*b3f0*/  RET.REL.NODEC R4 `(_ZN7cutlass13device_kernelIN5flash19enable_sm80_to_sm89INS1_16FlashAttnBwdSm80INS1_25CollectiveMainloopBwdSm80ILi2ELi2EN4cute5tupleIJNS5_1CILi64EEENS7_ILi128EEES8_EEENS_10bfloat16_tEfNS_4arch4Sm80ELb0ELb1ELb1ELb0ELb0ELb0ELb0ELb0ELi2ELi2ELi4ELi2ELb1EEENS1_21CollectiveEpilogueBwdISA_SB_SD_Li256ELb0ELb0ELi2EEENS1_19SingleTileSchedulerILb0ELb0ELb0ELi128EEEEEEEEEvNT_6ParamsE) ;  /* 0xffff4c0004007950 */ /* 0x000fea0003c3ffff */
        .type           $_ZN7cutlass13device_kernelIN5flash19enable_sm80_to_sm89INS1_16FlashAttnBwdSm80INS1_25CollectiveMainloopBwdSm80ILi2ELi2EN4cute5tupleIJNS5_1CILi64EEENS7_ILi128EEES8_EEENS_10bfloat16_tEfNS_4arch4Sm80ELb0ELb1ELb1ELb0ELb0ELb0ELb0ELb0ELi2ELi2ELi4ELi2ELb1EEENS1_21CollectiveEpilogueBwdISA_SB_SD_Li256ELb0ELb0ELi2EEENS1_19SingleTileSchedulerILb0ELb0ELb0ELi128EEEEEEEEEvNT_6ParamsE$_ZZN4cuteplIJNS_15ArithmeticTupleIJiiEEEEJNS_1CILi0EEEiiiEEEDaRKNS1_IJDpT_EEERKNS1_IJDpT0_EEEENKUlDpRKT_E_clIJS2_iiiEEEDaSI_,@function
        .size           $_ZN7cutlass13device_kernelIN5flash19enable_sm80_to_sm89INS1_16FlashAttnBwdSm80INS1_25CollectiveMainloopBwdSm80ILi2ELi2EN4cute5tupleIJNS5_1CILi64EEENS7_ILi128EEES8_EEENS_10bfloat16_tEfNS_4arch4Sm80ELb0ELb1ELb1ELb0ELb0ELb0ELb0ELb0ELi2ELi2ELi4ELi2ELb1EEENS1_21CollectiveEpilogueBwdISA_SB_SD_Li256ELb0ELb0ELi2EEENS1_19SingleTileSchedulerILb0ELb0ELb0ELi128EEEEEEEEEvNT_6ParamsE$_ZZN4cuteplIJNS_15ArithmeticTupleIJiiEEEEJNS_1CILi0EEEiiiEEEDaRKNS1_IJDpT_EEERKNS1_IJDpT0_EEEENKUlDpRKT_E_clIJS2_iiiEEEDaSI_,($_ZN7cutlass13device_kernelIN5flash19enable_sm80_to_sm89INS1_16FlashAttnBwdSm80INS1_25CollectiveMainloopBwdSm80ILi2ELi2EN4cute5tupleIJNS5_1CILi64EEENS7_ILi128EEES8_EEENS_10bfloat16_tEfNS_4arch4Sm80ELb0ELb1ELb1ELb0ELb0ELb0ELb0ELb0ELi2ELi2ELi4ELi2ELb1EEENS1_21CollectiveEpilogueBwdISA_SB_SD_Li256ELb0ELb0ELi2EEENS1_19SingleTileSchedulerILb0ELb0ELb0ELi128EEEEEEEEEvNT_6ParamsE$_ZZN4cuteplIJNS_1CILi0EEES2_EJiEEEDaRKNS_15ArithmeticTupleIJDpT_EEERKNS3_IJDpT0_EEEENKUlDpRKT_E_clIJiS2_EEEDaSH_ - $_ZN7cutlass13device_kernelIN5flash19enable_sm80_to_sm89INS1_16FlashAttnBwdSm80INS1_25CollectiveMainloopBwdSm80ILi2ELi2EN4cute5tupleIJNS5_1CILi64EEENS7_ILi128EEES8_EEENS_10bfloat16_tEfNS_4arch4Sm80ELb0ELb1ELb1ELb0ELb0ELb0ELb0ELb0ELi2ELi2ELi4ELi2ELb1EEENS1_21CollectiveEpilogueBwdISA_SB_SD_Li256ELb0ELb0ELi2EEENS1_19SingleTileSchedulerILb0ELb0ELb0ELi128EEEEEEEEEvNT_6ParamsE$_ZZN4cuteplIJNS_15ArithmeticTupleIJiiEEEEJNS_1CILi0EEEiiiEEEDaRKNS1_IJDpT_EEERKNS1_IJDpT0_EEEENKUlDpRKT_E_clIJS2_iiiEEEDaSI_)
$_ZN7cutlass13device_kernelIN5flash19enable_sm80_to_sm89INS1_16FlashAttnBwdSm80INS1_25CollectiveMainloopBwdSm80ILi2ELi2EN4cute5tupleIJNS5_1CILi64EEENS7_ILi128EEES8_EEENS_10bfloat16_tEfNS_4arch4Sm80ELb0ELb1ELb1ELb0ELb0ELb0ELb0ELb0ELi2ELi2ELi4ELi2ELb1EEENS1_21CollectiveEpilogueBwdISA_SB_SD_Li256ELb0ELb0ELi2EEENS1_19SingleTileSchedulerILb0ELb0ELb0ELi128EEEEEEEEEvNT_6ParamsE$_ZZN4cuteplIJNS_15ArithmeticTupleIJiiEEEEJNS_1CILi0EEEiiiEEEDaRKNS1_IJDpT_EEERKNS1_IJDpT0_EEEENKUlDpRKT_E_clIJS2_iiiEEEDaSI_:
[----:B------:R-:W-:Y:S01]  /*b400*/  IADD3 R3, R1, 0x19c, RZ ;  /* 0x0000019c01037810 */ /* 0x000fe20007ffe0ff */
[----:B------:R-:W-:Y:S01]  /*b410*/  UMOV UR40, UR34 ;  /* 0x0000002200287c82 */ /* 0x000fe20008000000 */
[----:B------:R-:W-:Y:S01]  /*b420*/  MOV R14, 0xb460 ;  /* 0x0000b460000e7802 */ /* 0x000fe20000000f00 */
[----:B------:R-:W-:Y:S01]  /*b430*/  UMOV UR39, UR37 ;  /* 0x0000002500277c82 */ /* 0x000fe20008000000 */
[----:B------:R-:W-:Y:S02]  /*b440*/  IADD3 R3, R3, c[0x0][0x20], RZ ;  /* 0x0000080003037a10 */ /* 0x000fe40007ffe0ff */
[----:B------:R-:W-:Y:S05]  /*b450*/  CALL.REL.NOINC `($_ZN7cutlass13device_kernelIN5flash19enable_sm80_to_sm89INS1_16FlashAttnBwdSm80INS1_25CollectiveMainloopBwdSm80ILi2ELi2EN4cute5tupleIJNS5_1CILi64EEENS7_ILi128EEES8_EEENS_10bfloat16_tEfNS_4arch4Sm80ELb0ELb1ELb1ELb0ELb0ELb0ELb0ELb0ELi2ELi2ELi4ELi2ELb1EEENS1_21CollectiveEpilogueBwdISA_SB_SD_Li256ELb0ELb0ELi2EEENS1_19SingleTileSchedulerILb0ELb0ELb0ELi128EEEEEEEEEvNT_6ParamsE$_ZN4cute5tupleIJNS_15ArithmeticTupleIJiiEEEiiiEEC2ERKS2_RKiS7_S7_) ;  /* 0xffffdbc000007944 */ /* 0x000fea0003c3ffff */
[----:B------:R2:W5:Y:S04]  /*b460*/  LDL R12, [R1+0x19c] ;  /* 0x00019c00010c7983 */ /* 0x0005680000100800 */
[----:B-1----:R2:W5:Y:S04]  /*b470*/  LDL.64 R6, [R1+0x1a8] ;  /* 0x0001a80001067983 */ /* 0x0025680000100a00 */
[----:B------:R2:W5:Y:S01]  /*b480*/  LDL.64 R4, [R1+0x1a0] ;  /* 0x0001a00001047983 */ /* 0x0005620000100a00 */
[----:B------:R-:W-:-:S04]  /*b490*/  MOV R9, 0x0 ;  /* 0x0000000000097802 */ /* 0x000fc80000000f00 */
[----:B------:R-:W-:Y:S05]  /*b4a0*/  RET.REL.NODEC R8 `(_ZN7cutlass13device_kernelIN5flash19enable_sm80_to_sm89INS1_16FlashAttnBwdSm80INS1_25CollectiveMainloopBwdSm80ILi2ELi2EN4cute5tupleIJNS5_1CILi64EEENS7_ILi128EEES8_EEENS_10bfloat16_tEfNS_4arch4Sm80ELb0ELb1ELb1ELb0ELb0ELb0ELb0ELb0ELi2ELi2ELi4ELi2ELb1EEENS1_21CollectiveEpilogueBwdISA_SB_SD_Li256ELb0ELb0ELi2EEENS1_19SingleTileSchedulerILb0ELb0ELb0ELi128EEEEEEEEEvNT_6ParamsE) ;  /* 0xffff4b5008007950 */ /* 0x000fea0003c3ffff */
        .type           $_ZN7cutlass13device_kernelIN5flash19enable_sm80_to_sm89INS1_16FlashAttnBwdSm80INS1_25CollectiveMainloopBwdSm80ILi2ELi2EN4cute5tupleIJNS5_1CILi64EEENS7_ILi128EEES8_EEENS_10bfloat16_tEfNS_4arch4Sm80ELb0ELb1ELb1ELb0ELb0ELb0ELb0ELb0ELi2ELi2ELi4ELi2ELb1EEENS1_21CollectiveEpilogueBwdISA_SB_SD_Li256ELb0ELb0ELi2EEENS1_19SingleTileSchedulerILb0ELb0ELb0ELi128EEEEEEEEEvNT_6ParamsE$_ZZN4cuteplIJNS_1CILi0EEES2_EJiEEEDaRKNS_15ArithmeticTupleIJDpT_EEERKNS3_IJDpT0_EEEENKUlDpRKT_E_clIJiS2_EEEDaSH_,@function
        .size           $_ZN7cutlass13device_kernelIN5flash19enable_sm80_to_sm89INS1_16FlashAttnBwdSm80INS1_25CollectiveMainloopBwdSm80ILi2ELi2EN4cute5tupleIJNS5_1CILi64EEENS7_ILi128EEES8_EEENS_10bfloat16_tEfNS_4arch4Sm80ELb0ELb1ELb1ELb0ELb0ELb0ELb0ELb0ELi2ELi2ELi4ELi2ELb1EEENS1_21CollectiveEpilogueBwdISA_SB_SD_Li256ELb0ELb0ELi2EEENS1_19SingleTileSchedulerILb0ELb0ELb0ELi128EEEEEEEEEvNT_6ParamsE$_ZZN4cuteplIJNS_1CILi0EEES2_EJiEEEDaRKNS_15ArithmeticTupleIJDpT_EEERKNS3_IJDpT0_EEEENKUlDpRKT_E_clIJiS2_EEEDaSH_,($_ZN7cutlass13device_kernelIN5flash19enable_sm80_to_sm89INS1_16FlashAttnBwdSm80INS1_25CollectiveMainloopBwdSm80ILi2ELi2EN4cute5tupleIJNS5_1CILi64EEENS7_ILi128EEES8_EEENS_10bfloat16_tEfNS_4arch4Sm80ELb0ELb1ELb1ELb0ELb0ELb0ELb0ELb0ELi2ELi2ELi4ELi2ELb1EEENS1_21CollectiveEpilogueBwdISA_SB_SD_Li256ELb0ELb0ELi2EEENS1_19SingleTileSchedulerILb0ELb0ELb0ELi128EEEEEEEEEvNT_6ParamsE$_ZZN4cuteplIJNS_1CILi0EEES2_EJiS2_EEEDaRKNS_15ArithmeticTupleIJDpT_EEERKNS3_IJDpT0_EEEENKUlDpRKT_E_clIJiS2_EEEDaSH_ - $_ZN7cutlass13device_kernelIN5flash19enable_sm80_to_sm89INS1_16FlashAttnBwdSm80INS1_25CollectiveMainloopBwdSm80ILi2ELi2EN4cute5tupleIJNS5_1CILi64EEENS7_ILi128EEES8_EEENS_10bfloat16_tEfNS_4arch4Sm80ELb0ELb1ELb1ELb0ELb0ELb0ELb0ELb0ELi2ELi2ELi4ELi2ELb1EEENS1_21CollectiveEpilogueBwdISA_SB_SD_Li256ELb0ELb0ELi2EEENS1_19SingleTileSchedulerILb0ELb0ELb0ELi128EEEEEEEEEvNT_6ParamsE$_ZZN4cuteplIJNS_1CILi0EEES2_EJiEEEDaRKNS_15ArithmeticTupleIJDpT_EEERKNS3_IJDpT0_EEEENKUlDpRKT_E_clIJiS2_EEEDaSH_)
$_ZN7cutlass13device_kernelIN5flash19enable_sm80_to_sm89INS1_16FlashAttnBwdSm80INS1_25CollectiveMainloopBwdSm80ILi2ELi2EN4cute5tupleIJNS5_1CILi64EEENS7_ILi128EEES8_EEENS_10bfloat16_tEfNS_4arch4Sm80ELb0ELb1ELb1ELb0ELb0ELb0ELb0ELb0ELi2ELi2ELi4ELi2ELb1EEENS1_21CollectiveEpilogueBwdISA_SB_SD_Li256ELb0ELb0ELi2EEENS1_19SingleTileSchedulerILb0ELb0ELb0ELi128EEEEEEEEEvNT_6ParamsE$_ZZN4cuteplIJNS_1CILi0EEES2_EJiEEEDaRKNS_15ArithmeticTupleIJDpT_EEERKNS3_IJDpT0_EEEENKUlDpRKT_E_clIJiS2_EEEDaSH_:
[----:B------:R-:W-:Y:S02]  /*b4b0*/  IADD3 R4, R1, 0x188, RZ ;  /* 0x0000018801047810 */ /* 0x000fe40007ffe0ff */
[----:B------:R-:W-:Y:S02]  /*b4c0*/  MOV R12, 0xb4f0 ;  /* 0x0000b4f0000c7802 */ /* 0x000fe40000000f00 */
[----:B------:R-:W-:Y:S02]  /*b4d0*/  IADD3 R4, R4, c[0x0][0x20], RZ ;  /* 0x0000080004047a10 */ /* 0x000fe40007ffe0ff */
[----:B------:R-:W-:Y:S05]  /*b4e0*/  CALL.REL.NOINC `($_ZN7cutlass13device_kernelIN5flash19enable_sm80_to_sm89INS1_16FlashAttnBwdSm80INS1_25CollectiveMainloopBwdSm80ILi2ELi2EN4cute5tupleIJNS5_1CILi64EEENS7_ILi128EEES8_EEENS_10bfloat16_tEfNS_4arch4Sm80ELb0ELb1ELb1ELb0ELb0ELb0ELb0ELb0ELi2ELi2ELi4ELi2ELb1EEENS1_21CollectiveEpilogueBwdISA_SB_SD_Li256ELb0ELb0ELi2EEENS1_19SingleTileSchedulerILb0ELb0ELb0ELi128EEEEEEEEEvNT_6ParamsE$_ZN4cute5tupleIJiNS_1CILi0EEEEEC2ERKiRKS2_) ;  /* 0xffffdd4000007944 */ /* 0x000fea0003c3ffff */
[----:B------:R1:W5:Y:S01]  /*b4f0*/  LDL R5, [R1+0x188] ;  /* 0x0001880001057983 */ /* 0x0003620000100800 */
[----:B------:R-:W-:-:S04]  /*b500*/  MOV R9, 0x0 ;  /* 0x0000000000097802 */ /* 0x000fc80000000f00 */
[----:B------:R-:W-:Y:S05]  /*b510*/  RET.REL.NODEC R8 `(_ZN7cutlass13device_kernelIN5flash19enable_sm80_to_sm89INS1_16FlashAttnBwdSm80INS1_25CollectiveMainloopBwdSm80ILi2ELi2EN4cute5tupleIJNS5_1CILi64EEENS7_ILi128EEES8_EEENS_10bfloat16_tEfNS_4arch4Sm80ELb0ELb1ELb1ELb0ELb0ELb0ELb0ELb0ELi2ELi2ELi4ELi2ELb1EEENS1_21CollectiveEpilogueBwdISA_SB_SD_Li256ELb0ELb0ELi2EEENS1_19SingleTileSchedulerILb0ELb0ELb0ELi128EEEEEEEEEvNT_6ParamsE) ;  /* 0xffff4ae008007950 */ /* 0x000fea0003c3ffff */
        .type           $_ZN7cutlass13device_kernelIN5flash19enable_sm80_to_sm89INS1_16FlashAttnBwdSm80INS1_25CollectiveMainloopBwdSm80ILi2ELi2EN4cute5tupleIJNS5_1CILi64EEENS7_ILi128EEES8_EEENS_10bfloat16_tEfNS_4arch4Sm80ELb0ELb1ELb1ELb0ELb0ELb0ELb0ELb0ELi2ELi2ELi4ELi2ELb1EEENS1_21CollectiveEpilogueBwdISA_SB_SD_Li256ELb0ELb0ELi2EEENS1_19SingleTileSchedulerILb0ELb0ELb0ELi128EEEEEEEEEvNT_6ParamsE$_ZZN4cuteplIJNS_1CILi0EEES2_EJiS2_EEEDaRKNS_15ArithmeticTupleIJDpT_EEERKNS3_IJDpT0_EEEENKUlDpRKT_E_clIJiS2_EEEDaSH_,@function
        .size           $_ZN7cutlass13device_kernelIN5flash19enable_sm80_to_sm89INS1_16FlashAttnBwdSm80INS1_25CollectiveMainloopBwdSm80ILi2ELi2EN4cute5tupleIJNS5_1CILi64EEENS7_ILi128EEES8_EEENS_10bfloat16_tEfNS_4arch4Sm80ELb0ELb1ELb1ELb0ELb0ELb0ELb0ELb0ELi2ELi2ELi4ELi2ELb1EEENS1_21CollectiveEpilogueBwdISA_SB_SD_Li256ELb0ELb0ELi2EEENS1_19SingleTileSchedulerILb0ELb0ELb0ELi128EEEEEEEEEvNT_6ParamsE$_ZZN4cuteplIJNS_1CILi0EEES2_EJiS2_EEEDaRKNS_15ArithmeticTupleIJDpT_EEERKNS3_IJDpT0_EEEENKUlDpRKT_E_clIJiS2_EEEDaSH_,($_ZN7cutlass13device_kernelIN5flash19enable_sm80_to_sm89INS1_16FlashAttnBwdSm80INS1_25CollectiveMainloopBwdSm80ILi2ELi2EN4cute5tupleIJNS5_1CILi64EEENS7_ILi128EEES8_EEENS_10bfloat16_tEfNS_4arch4Sm80ELb0ELb1ELb1ELb0ELb0ELb0ELb0ELb0ELi2ELi2ELi4ELi2ELb1EEENS1_21CollectiveEpilogueBwdISA_SB_SD_Li256ELb0ELb0ELi2EEENS1_19SingleTileSchedulerILb0ELb0ELb0ELi128EEEEEEEEEvNT_6ParamsE$_ZZN4cuteplIJNS_1CILi0EEES2_iEJS2_S2_S2_iEEEDaRKNS_15ArithmeticTupleIJDpT_EEERKNS3_IJDpT0_EEEENKUlDpRKT_E_clIJS2_S2_iiEEEDaSH_ - $_ZN7cutlass13device_kernelIN5flash19enable_sm80_to_sm89INS1_16FlashAttnBwdSm80INS1_25CollectiveMainloopBwdSm80ILi2ELi2EN4cute5tupleIJNS5_1CILi64EEENS7_ILi128EEES8_EEENS_10bfloat16_tEfNS_4arch4Sm80ELb0ELb1ELb1ELb0ELb0ELb0ELb0ELb0ELi2ELi2ELi4ELi2ELb1EEENS1_21CollectiveEpilogueBwdISA_SB_SD_Li256ELb0ELb0ELi2EEENS1_19SingleTileSchedulerILb0ELb0ELb0ELi128EEEEEEEEEvNT_6ParamsE$_ZZN4cuteplIJNS_1CILi0EEES2_EJiS2_EEEDaRKNS_15ArithmeticTupleIJDpT_EEERKNS3_IJDpT0_EEEENKUlDpRKT_E_clIJiS2_EEEDaSH_)
$_ZN7cutlass13device_kernelIN5flash19enable_sm80_to_sm89INS1_16FlashAttnBwdSm80INS1_25CollectiveMainloopBwdSm80ILi2ELi2EN4cute5tupleIJNS5_1CILi64EEENS7_ILi128EEES8_EEENS_10bfloat16_tEfNS_4arch4Sm80ELb0ELb1ELb1ELb0ELb0ELb0ELb0ELb0ELi2ELi2ELi4ELi2ELb1EEENS1_21CollectiveEpilogueBwdISA_SB_SD_Li256ELb0ELb0ELi2EEENS1_19SingleTileSchedulerILb0ELb0ELb0ELi128EEEEEEEEEvNT_6ParamsE$_ZZN4cuteplIJNS_1CILi0EEES2_EJiS2_EEEDaRKNS_15ArithmeticTupleIJDpT_EEERKNS3_IJDpT0_EEEENKUlDpRKT_E_clIJiS2_EEEDaSH_:
[----:B------:R-:W-:Y:S02]  /*b520*/  IADD3 R4, R1, 0x188, RZ ;  /* 0x0000018801047810 */ /* 0x000fe40007ffe0ff */
[----:B------:R-:W-:Y:S02]  /*b530*/  MOV R12, 0xb560 ;  /* 0x0000b560000c7802 */ /* 0x000fe40000000f00 */
[----:B------:R-:W-:Y:S02]  /*b540*/  IADD3 R4, R4, c[0x0][0x20], RZ ;  /* 0x0000080004047a10 */ /* 0x000fe40007ffe0ff */
[----:B------:R-:W-:Y:S05]  /*b550*/  CALL.REL.NOINC `($_ZN7cutlass13device_kernelIN5flash19enable_sm80_to_sm89INS1_16FlashAttnBwdSm80INS1_25CollectiveMainloopBwdSm80ILi2ELi2EN4cute5tupleIJNS5_1CILi64EEENS7_ILi128EEES8_EEENS_10bfloat16_tEfNS_4arch4Sm80ELb0ELb1ELb1ELb0ELb0ELb0ELb0ELb0ELi2ELi2ELi4ELi2ELb1EEENS1_21CollectiveEpilogueBwdISA_SB_SD_Li256ELb0ELb0ELi2EEENS1_19SingleTileSchedulerILb0ELb0ELb0ELi128EEEEEEEEEvNT_6ParamsE$_ZN4cute5tupleIJiNS_1CILi0EEEEEC2ERKiRKS2_) ;  /* 0xffffdcd000007944 */ /* 0x000fea0003c3ffff */
[----:B------:R1:W5:Y:S01]  /*b560*/  LDL R198, [R1+0x188] ;  /* 0x0001880001c67983 */ /* 0x0003620000100800 */
[----:B------:R-:W-:-:S04]  /*b570*/  MOV R9, 0x0 ;  /* 0x0000000000097802 */ /* 0x000fc80000000f00 */
[----:B------:R-:W-:Y:S05]  /*b580*/  RET.REL.NODEC R8 `(_ZN7cutlass13device_kernelIN5flash19enable_sm80_to_sm89INS1_16FlashAttnBwdSm80INS1_25CollectiveMainloopBwdSm80ILi2ELi2EN4cute5tupleIJNS5_1CILi64EEENS7_ILi128EEES8_EEENS_10bfloat16_tEfNS_4arch4Sm80ELb0ELb1ELb1ELb0ELb0ELb0ELb0ELb0ELi2ELi2ELi4ELi2ELb1EEENS1_21CollectiveEpilogueBwdISA_SB_SD_Li256ELb0ELb0ELi2EEENS1_19SingleTileSchedulerILb0ELb0ELb0ELi128EEEEEEEEEvNT_6ParamsE) ;  /* 0xffff4a7008007950 */ /* 0x000fea0003c3ffff */
        .type           $_ZN7cutlass13device_kernelIN5flash19enable_sm80_to_sm89INS1_16FlashAttnBwdSm80INS1_25CollectiveMainloopBwdSm80ILi2ELi2EN4cute5tupleIJNS5_1CILi64EEENS7_ILi128EEES8_EEENS_10bfloat16_tEfNS_4arch4Sm80ELb0ELb1ELb1ELb0ELb0ELb0ELb0ELb0ELi2ELi2ELi4ELi2ELb1EEENS1_21CollectiveEpilogueBwdISA_SB_SD_Li256ELb0ELb0ELi2EEENS1_19SingleTileSchedulerILb0ELb0ELb0ELi128EEEEEEEEEvNT_6ParamsE$_ZZN4cuteplIJNS_1CILi0EEES2_iEJS2_S2_S2_iEEEDaRKNS_15ArithmeticTupleIJDpT_EEERKNS3_IJDpT0_EEEENKUlDpRKT_E_clIJS2_S2_iiEEEDaSH_,@function
        .size           $_ZN7cutlass13device_kernelIN5flash19enable_sm80_to_sm89INS1_16FlashAttnBwdSm80INS1_25CollectiveMainloopBwdSm80ILi2ELi2EN4cute5tupleIJNS5_1CILi64EEENS7_ILi128EEES8_EEENS_10bfloat16_tEfNS_4arch4Sm80ELb0ELb1ELb1ELb0ELb0ELb0ELb0ELb0ELi2ELi2ELi4ELi2ELb1EEENS1_21CollectiveEpilogueBwdISA_SB_SD_Li256ELb0ELb0ELi2EEENS1_19SingleTileSchedulerILb0ELb0ELb0ELi128EEEEEEEEEvNT_6ParamsE$_ZZN4cuteplIJNS_1CILi0EEES2_iEJS2_S2_S2_iEEEDaRKNS_15ArithmeticTupleIJDpT_EEERKNS3_IJDpT0_EEEENKUlDpRKT_E_clIJS2_S2_iiEEEDaSH_,($_ZN7cutlass13device_kernelIN5flash19enable_sm80_to_sm89INS1_16FlashAttnBwdSm80INS1_25CollectiveMainloopBwdSm80ILi2ELi2EN4cute5tupleIJNS5_1CILi64EEENS7_ILi128EEES8_EEENS_10bfloat16_tEfNS_4arch4Sm80ELb0ELb1ELb1ELb0ELb0ELb0ELb0ELb0ELi2ELi2ELi4ELi2ELb1EEENS1_21CollectiveEpilogueBwdISA_SB_SD_Li256ELb0ELb0ELi2EEENS1_19SingleTileSchedulerILb0ELb0ELb0ELi128EEEEEEEEEvNT_6ParamsE$_ZZN4cuteplIJNS_1CILi0EEEiEJS2_S2_iiEEEDaRKNS_15ArithmeticTupleIJDpT_EEERKNS3_IJDpT0_EEEENKUlDpRKT_E_clIJS2_iiiEEEDaSH_ - $_ZN7cutlass13device_kernelIN5flash19enable_sm80_to_sm89INS1_16FlashAttnBwdSm80INS1_25CollectiveMainloopBwdSm80ILi2ELi2EN4cute5tupleIJNS5_1CILi64EEENS7_ILi128EEES8_EEENS_10bfloat16_tEfNS_4arch4Sm80ELb0ELb1ELb1ELb0ELb0ELb0ELb0ELb0ELi2ELi2ELi4ELi2ELb1EEENS1_21CollectiveEpilogueBwdISA_SB_SD_Li256ELb0ELb0ELi2EEENS1_19SingleTileSchedulerILb0ELb0ELb0ELi128EEEEEEEEEvNT_6ParamsE$_ZZN4cuteplIJNS_1CILi0EEES2_iEJS2_S2_S2_iEEEDaRKNS_15ArithmeticTupleIJDpT_EEERKNS3_IJDpT0_EEEENKUlDpRKT_E_clIJS2_S2_iiEEEDaSH_)
$_ZN7cutlass13device_kernelIN5flash19enable_sm80_to_sm89INS1_16FlashAttnBwdSm80INS1_25CollectiveMainloopBwdSm80ILi2ELi2EN4cute5tupleIJNS5_1CILi64EEENS7_ILi128EEES8_EEENS_10bfloat16_tEfNS_4arch4Sm80ELb0ELb1ELb1ELb0ELb0ELb0ELb0ELb0ELi2ELi2ELi4ELi2ELb1EEENS1_21CollectiveEpilogueBwdISA_SB_SD_Li256ELb0ELb0ELi2EEENS1_19SingleTileSchedulerILb0ELb0ELb0ELi128EEEEEEEEEvNT_6ParamsE$_ZZN4cuteplIJNS_1CILi0EEES2_iEJS2_S2_S2_iEEEDaRKNS_15ArithmeticTupleIJDpT_EEERKNS3_IJDpT0_EEEENKUlDpRKT_E_clIJS2_S2_iiEEEDaSH_:
[----:B------:R-:W-:Y:S02]  /*b590*/  IADD3 R5, R1, 0x19c, RZ ;  /* 0x0000019c01057810 */ /* 0x000fe40007ffe0ff */
[----:B------:R-:W-:Y:S02]  /*b5a0*/  MOV R12, 0xb5d0 ;  /* 0x0000b5d0000c7802 */ /* 0x000fe40000000f00 */
[----:B------:R-:W-:Y:S02]  /*b5b0*/  IADD3 R5, R5, c[0x0][0x20], RZ ;  /* 0x0000080005057a10 */ /* 0x000fe40007ffe0ff */
[----:B------:R-:W-:Y:S05]  /*b5c0*/  CALL.REL.NOINC `($_ZN7cutlass13device_kernelIN5flash19enable_sm80_to_sm89INS1_16FlashAttnBwdSm80INS1_25CollectiveMainloopBwdSm80ILi2ELi2EN4cute5tupleIJNS5_1CILi64EEENS7_ILi128EEES8_EEENS_10bfloat16_tEfNS_4arch4Sm80ELb0ELb1ELb1ELb0ELb0ELb0ELb0ELb0ELi2ELi2ELi4ELi2ELb1EEENS1_21CollectiveEpilogueBwdISA_SB_SD_Li256ELb0ELb0ELi2EEENS1_19SingleTileSchedulerILb0ELb0ELb0ELi128EEEEEEEEEvNT_6ParamsE$_ZN4cute5tupleIJNS_1CILi0EEES2_iiEEC2ERKS2_S5_RKiS7_) ;  /* 0xffffdb3000007944 */ /* 0x000fea0003c3ffff */
[----:B------:R1:W5:Y:S04]  /*b5d0*/  LDL R30, [R1+0x1a0] ;  /* 0x0001a000011e7983 */ /* 0x0003680000100800 */
[----:B------:R1:W5:Y:S01]  /*b5e0*/  LDL R8, [R1+0x19c] ;  /* 0x00019c0001087983 */ /* 0x0003620000100800 */
[----:B------:R-:W-:-:S04]  /*b5f0*/  MOV R5, 0x0 ;  /* 0x0000000000057802 */ /* 0x000fc80000000f00 */
[----:B------:R-:W-:Y:S05]  /*b600*/  RET.REL.NODEC R4 `(_ZN7cutlass13device_kernelIN5flash19enable_sm80_to_sm89INS1_16FlashAttnBwdSm80INS1_25CollectiveMainloopBwdSm80ILi2ELi2EN4cute5tupleIJNS5_1CILi64EEENS7_ILi128EEES8_EEENS_10bfloat16_tEfNS_4arch4Sm80ELb0ELb1ELb1ELb0ELb0ELb0ELb0ELb0ELi2ELi2ELi4ELi2ELb1EEENS1_21CollectiveEpilogueBwdISA_SB_SD_Li256ELb0ELb0ELi2EEENS1_19SingleTileSchedulerILb0ELb0ELb0ELi128EEEEEEEEEvNT_6ParamsE) ;  /* 0xffff49f004007950 */ /* 0x000fea0003c3ffff */
        .type           $_ZN7cutlass13device_kernelIN5flash19enable_sm80_to_sm89INS1_16FlashAttnBwdSm80INS1_25CollectiveMainloopBwdSm80ILi2ELi2EN4cute5tupleIJNS5_1CILi64EEENS7_ILi128EEES8_EEENS_10bfloat16_tEfNS_4arch4Sm80ELb0ELb1ELb1ELb0ELb0ELb0ELb0ELb0ELi2ELi2ELi4ELi2ELb1EEENS1_21CollectiveEpilogueBwdISA_SB_SD_Li256ELb0ELb0ELi2EEENS1_19SingleTileSchedulerILb0ELb0ELb0ELi128EEEEEEEEEvNT_6ParamsE$_ZZN4cuteplIJNS_1CILi0EEEiEJS2_S2_iiEEEDaRKNS_15ArithmeticTupleIJDpT_EEERKNS3_IJDpT0_EEEENKUlDpRKT_E_clIJS2_iiiEEEDaSH_,@function
        .size           $_ZN7cutlass13device_kernelIN5flash19enable_sm80_to_sm89INS1_16FlashAttnBwdSm80INS1_25CollectiveMainloopBwdSm80ILi2ELi2EN4cute5tupleIJNS5_1CILi64EEENS7_ILi128EEES8_EEENS_10bfloat16_tEfNS_4arch4Sm80ELb0ELb1ELb1ELb0ELb0ELb0ELb0ELb0ELi2ELi2ELi4ELi2ELb1EEENS1_21CollectiveEpilogueBwdISA_SB_SD_Li256ELb0ELb0ELi2EEENS1_19SingleTileSchedulerILb0ELb0ELb0ELi128EEEEEEEEEvNT_6ParamsE$_ZZN4cuteplIJNS_1CILi0EEEiEJS2_S2_iiEEEDaRKNS_15ArithmeticTupleIJDpT_EEERKNS3_IJDpT0_EEEENKUlDpRKT_E_clIJS2_iiiEEEDaSH_,($_ZN7cutlass13device_kernelIN5flash19enable_sm80_to_sm89INS1_16FlashAttnBwdSm80INS1_25CollectiveMainloopBwdSm80ILi2ELi2EN4cute5tupleIJNS5_1CILi64EEENS7_ILi128EEES8_EEENS_10bfloat16_tEfNS_4arch4Sm80ELb0ELb1ELb1ELb0ELb0ELb0ELb0ELb0ELi2ELi2ELi4ELi2ELb1EEENS1_21CollectiveEpilogueBwdISA_SB_SD_Li256ELb0ELb0ELi2EEENS1_19SingleTileSchedulerILb0ELb0ELb0ELi128EEEEEEEEEvNT_6ParamsE$_ZZN4cuteplIJiEJNS_1CILi0EEEEEEDaRKNS_15ArithmeticTupleIJDpT_EEERKNS3_IJDpT0_EEEENKUlDpRKT_E_clIJiEEEDaSH_ - $_ZN7cutlass13device_kernelIN5flash19enable_sm80_to_sm89INS1_16FlashAttnBwdSm80INS1_25CollectiveMainloopBwdSm80ILi2ELi2EN4cute5tupleIJNS5_1CILi64EEENS7_ILi128EEES8_EEENS_10bfloat16_tEfNS_4arch4Sm80ELb0ELb1ELb1ELb0ELb0ELb0ELb0ELb0ELi2ELi2ELi4ELi2ELb1EEENS1_21CollectiveEpilogueBwdISA_SB_SD_Li256ELb0ELb0ELi2EEENS1_19SingleTileSchedulerILb0ELb0ELb0ELi128EEEEEEEEEvNT_6ParamsE$_ZZN4cuteplIJNS_1CILi0EEEiEJS2_S2_iiEEEDaRKNS_15ArithmeticTupleIJDpT_EEERKNS3_IJDpT0_EEEENKUlDpRKT_E_clIJS2_iiiEEEDaSH_)
$_ZN7cutlass13device_kernelIN5flash19enable_sm80_to_sm89INS1_16FlashAttnBwdSm80INS1_25CollectiveMainloopBwdSm80ILi2ELi2EN4cute5tupleIJNS5_1CILi64EEENS7_ILi128EEES8_EEENS_10bfloat16_tEfNS_4arch4Sm80ELb0ELb1ELb1ELb0ELb0ELb0ELb0ELb0ELi2ELi2ELi4ELi2ELb1EEENS1_21CollectiveEpilogueBwdISA_SB_SD_Li256ELb0ELb0ELi2EEENS1_19SingleTileSchedulerILb0ELb0ELb0ELi128EEEEEEEEEvNT_6ParamsE$_ZZN4cuteplIJNS_1CILi0EEEiEJS2_S2_iiEEEDaRKNS_15ArithmeticTupleIJDpT_EEERKNS3_IJDpT0_EEEENKUlDpRKT_E_clIJS2_iiiEEEDaSH_:
[----:B------:R-:W-:Y:S01]  /*b610*/  IADD3 R3, R1, 0x19c, RZ ;  /* 0x0000019c01037810 */ /* 0x000fe20007ffe0ff */
[----:B------:R-:W-:Y:S01]  /*b620*/  UMOV UR38, UR34 ;  /* 0x0000002200267c82 */ /* 0x000fe20008000000 */
[----:B------:R-:W-:Y:S02]  /*b630*/  MOV R8, 0xb660 ;  /* 0x0000b66000087802 */ /* 0x000fe40000000f00 */
[----:B------:R-:W-:Y:S02]  /*b640*/  IADD3 R3, R3, c[0x0][0x20], RZ ;  /* 0x0000080003037a10 */ /* 0x000fe40007ffe0ff */
[----:B------:R-:W-:Y:S05]  /*b650*/  CALL.REL.NOINC `($_ZN7cutlass13device_kernelIN5flash19enable_sm80_to_sm89INS1_16FlashAttnBwdSm80INS1_25CollectiveMainloopBwdSm80ILi2ELi2EN4cute5tupleIJNS5_1CILi64EEENS7_ILi128EEES8_EEENS_10bfloat16_tEfNS_4arch4Sm80ELb0ELb1ELb1ELb0ELb0ELb0ELb0ELb0ELi2ELi2ELi4ELi2ELb1EEENS1_21CollectiveEpilogueBwdISA_SB_SD_Li256ELb0ELb0ELi2EEENS1_19SingleTileSchedulerILb0ELb0ELb0ELi128EEEEEEEEEvNT_6ParamsE$_ZN4cute5tupleIJNS_1CILi0EEEiiiEEC2ERKS2_RKiS7_S7_) ;  /* 0xffffdb5000007944 */ /* 0x000fea0003c3ffff */
[----:B------:R2:W5:Y:S04]  /*b660*/  LDL R8, [R1+0x19c] ;  /* 0x00019c0001087983 */ /* 0x0005680000100800 */
[----:B------:R2:W5:Y:S01]  /*b670*/  LDL.64 R4, [R1+0x1a0] ;  /* 0x0001a00001047983 */ /* 0x0005620000100a00 */
[----:B-1----:R-:W-:Y:S02]  /*b680*/  MOV R14, R12 ;  /* 0x0000000c000e7202 */ /* 0x002fe40000000f00 */
[----:B------:R-:W-:-:S04]  /*b690*/  MOV R15, 0x0 ;  /* 0x00000000000f7802 */ /* 0x000fc80000000f00 */
[----:B------:R-:W-:Y:S05]  /*b6a0*/  RET.REL.NODEC R14 `(_ZN7cutlass13device_kernelIN5flash19enable_sm80_to_sm89INS1_16FlashAttnBwdSm80INS1_25CollectiveMainloopBwdSm80ILi2ELi2EN4cute5tupleIJNS5_1CILi64EEENS7_ILi128EEES8_EEENS_10bfloat16_tEfNS_4arch4Sm80ELb0ELb1ELb1ELb0ELb0ELb0ELb0ELb0ELi2ELi2ELi4ELi2ELb1EEENS1_21CollectiveEpilogueBwdISA_SB_SD_Li256ELb0ELb0ELi2EEENS1_19SingleTileSchedulerILb0ELb0ELb0ELi128EEEEEEEEEvNT_6ParamsE) ;  /* 0xffff49500e007950 */ /* 0x000fea0003c3ffff */
        .type           $_ZN7cutlass13device_kernelIN5flash19enable_sm80_to_sm89INS1_16FlashAttnBwdSm80INS1_25CollectiveMainloopBwdSm80ILi2ELi2EN4cute5tupleIJNS5_1CILi64EEENS7_ILi128EEES8_EEENS_10bfloat16_tEfNS_4arch4Sm80ELb0ELb1ELb1ELb0ELb0ELb0ELb0ELb0ELi2ELi2ELi4ELi2ELb1EEENS1_21CollectiveEpilogueBwdISA_SB_SD_Li256ELb0ELb0ELi2EEENS1_19SingleTileSchedulerILb0ELb0ELb0ELi128EEEEEEEEEvNT_6ParamsE$_ZZN4cuteplIJiEJNS_1CILi0EEEEEEDaRKNS_15ArithmeticTupleIJDpT_EEERKNS3_IJDpT0_EEEENKUlDpRKT_E_clIJiEEEDaSH_,@function
        .size           $_ZN7cutlass13device_kernelIN5flash19enable_sm80_to_sm89INS1_16FlashAttnBwdSm80INS1_25CollectiveMainloopBwdSm80ILi2ELi2EN4cute5tupleIJNS5_1CILi64EEENS7_ILi128EEES8_EEENS_10bfloat16_tEfNS_4arch4Sm80ELb0ELb1ELb1ELb0ELb0ELb0ELb0ELb0ELi2ELi2ELi4ELi2ELb1EEENS1_21CollectiveEpilogueBwdISA_SB_SD_Li256ELb0ELb0ELi2EEENS1_19SingleTileSchedulerILb0ELb0ELb0ELi128EEEEEEEEEvNT_6ParamsE$_ZZN4cuteplIJiEJNS_1CILi0EEEEEEDaRKNS_15ArithmeticTupleIJDpT_EEERKNS3_IJDpT0_EEEENKUlDpRKT_E_clIJiEEEDaSH_,($_ZN7cutlass13device_kernelIN5flash19enable_sm80_to_sm89INS1_16FlashAttnBwdSm80INS1_25CollectiveMainloopBwdSm80ILi2ELi2EN4cute5tupleIJNS5_1CILi64EEENS7_ILi128EEES8_EEENS_10bfloat16_tEfNS_4arch4Sm80ELb0ELb1ELb1ELb0ELb0ELb0ELb0ELb0ELi2ELi2ELi4ELi2ELb1EEENS1_21CollectiveEpilogueBwdISA_SB_SD_Li256ELb0ELb0ELi2EEENS1_19SingleTileSchedulerILb0ELb0ELb0ELi128EEEEEEEEEvNT_6ParamsE$_ZZN4cuteplIJiEJNS_1CILi0EEEiEEEDaRKNS_15ArithmeticTupleIJDpT_EEERKNS3_IJDpT0_EEEENKUlDpRKT_E_clIJiiEEEDaSH_ - $_ZN7cutlass13device_kernelIN5flash19enable_sm80_to_sm89INS1_16FlashAttnBwdSm80INS1_25CollectiveMainloopBwdSm80ILi2ELi2EN4cute5tupleIJNS5_1CILi64EEENS7_ILi128EEES8_EEENS_10bfloat16_tEfNS_4arch4Sm80ELb0ELb1ELb1ELb0ELb0ELb0ELb0ELb0ELi2ELi2ELi4ELi2ELb1EEENS1_21CollectiveEpilogueBwdISA_SB_SD_Li256ELb0ELb0ELi2EEENS1_19SingleTileSchedulerILb0ELb0ELb0ELi128EEEEEEEEEvNT_6ParamsE$_ZZN4cuteplIJiEJNS_1CILi0EEEEEEDaRKNS_15ArithmeticTupleIJDpT_EEERKNS3_IJDpT0_EEEENKUlDpRKT_E_clIJiEEEDaSH_)
$_ZN7cutlass13device_kernelIN5flash19enable_sm80_to_sm89INS1_16FlashAttnBwdSm80INS1_25CollectiveMainloopBwdSm80ILi2ELi2EN4cute5tupleIJNS5_1CILi64EEENS7_ILi128EEES8_EEENS_10bfloat16_tEfNS_4arch4Sm80ELb0ELb1ELb1ELb0ELb0ELb0ELb0ELb0ELi2ELi2ELi4ELi2ELb1EEENS1_21CollectiveEpilogueBwdISA_SB_SD_Li256ELb0ELb0ELi2EEENS1_19SingleTileSchedulerILb0ELb0ELb0ELi128EEEEEEEEEvNT_6ParamsE$_ZZN4cuteplIJiEJNS_1CILi0EEEEEEDaRKNS_15ArithmeticTupleIJDpT_EEERKNS3_IJDpT0_EEEENKUlDpRKT_E_clIJiEEEDaSH_:
[----:B------:R-:W-:Y:S01]  /*b6b0*/  UIADD3 UR22, UR10, 0x188, URZ ;  /* 0x000001880a167890 */ /* 0x000fe2000fffe03f */
[----:B------:R-:W-:Y:S01]  /*b6c0*/  MOV R4, 0xb700 ;  /* 0x0000b70000047802 */ /* 0x000fe20000000f00 */
[----:B------:R-:W-:Y:S02]  /*b6d0*/  ULDC UR35, c[0x0][0x20] ;  /* 0x0000080000237ab9 */ /* 0x000fe40000000800 */
[----:B------:R-:W-:-:S07]  /*b6e0*/  UIADD3 UR35, UR22, UR35, URZ ;  /* 0x0000002316237290 */ /* 0x000fce000fffe03f */
[----:B------:R-:W-:Y:S05]  /*b6f0*/  CALL.REL.NOINC `($_ZN7cutlass13device_kernelIN5flash19enable_sm80_to_sm89INS1_16FlashAttnBwdSm80INS1_25CollectiveMainloopBwdSm80ILi2ELi2EN4cute5tupleIJNS5_1CILi64EEENS7_ILi128EEES8_EEENS_10bfloat16_tEfNS_4arch4Sm80ELb0ELb1ELb1ELb0ELb0ELb0ELb0ELb0ELi2ELi2ELi4ELi2ELb1EEENS1_21CollectiveEpilogueBwdISA_SB_SD_Li256ELb0ELb0ELi2EEENS1_19SingleTileSchedulerILb0ELb0ELb0ELi128EEEEEEEEEvNT_6ParamsE$_ZN4cute5tupleIJiEEC2ERKi) ;  /* 0xffffdaf000007944 */ /* 0x000fea0003c3ffff */
[----:B------:R1:W5:Y:S01]  /*b700*/  LDL R4, [R1+0x188] ;  /* 0x0001880001047983 */ /* 0x0003620000100800 */
[----:B------:R-:W-:-:S04]  /*b710*/  MOV R17, 0x0 ;  /* 0x0000000000117802 */ /* 0x000fc80000000f00 */
[----:B------:R-:W-:Y:S05]  /*b720*/  RET.REL.NODEC R16 `(_ZN7cutlass13device_kernelIN5flash19enable_sm80_to_sm89INS1_16FlashAttnBwdSm80INS1_25CollectiveMainloopBwdSm80ILi2ELi2EN4cute5tupleIJNS5_1CILi64EEENS7_ILi128EEES8_EEENS_10bfloat16_tEfNS_4arch4Sm80ELb0ELb1ELb1ELb0ELb0ELb0ELb0ELb0ELi2ELi2ELi4ELi2ELb1EEENS1_21CollectiveEpilogueBwdISA_SB_SD_Li256ELb0ELb0ELi2EEENS1_19SingleTileSchedulerILb0ELb0ELb0ELi128EEEEEEEEEvNT_6ParamsE) ;  /* 0xffff48d010007950 */ /* 0x000fea0003c3ffff */
        .type           $_ZN7cutlass13device_kernelIN5flash19enable_sm80_to_sm89INS1_16FlashAttnBwdSm80INS1_25CollectiveMainloopBwdSm80ILi2ELi2EN4cute5tupleIJNS5_1CILi64EEENS7_ILi128EEES8_EEENS_10bfloat16_tEfNS_4arch4Sm80ELb0ELb1ELb1ELb0ELb0ELb0ELb0ELb0ELi2ELi2ELi4ELi2ELb1EEENS1_21CollectiveEpilogueBwdISA_SB_SD_Li256ELb0ELb0ELi2EEENS1_19SingleTileSchedulerILb0ELb0ELb0ELi128EEEEEEEEEvNT_6ParamsE$_ZZN4cuteplIJiEJNS_1CILi0EEEiEEEDaRKNS_15ArithmeticTupleIJDpT_EEERKNS3_IJDpT0_EEEENKUlDpRKT_E_clIJiiEEEDaSH_,@function
        .size           $_ZN7cutlass13device_kernelIN5flash19enable_sm80_to_sm89INS1_16FlashAttnBwdSm80INS1_25CollectiveMainloopBwdSm80ILi2ELi2EN4cute5tupleIJNS5_1CILi64EEENS7_ILi128EEES8_EEENS_10bfloat16_tEfNS_4arch4Sm80ELb0ELb1ELb1ELb0ELb0ELb0ELb0ELb0ELi2ELi2ELi4ELi2ELb1EEENS1_21CollectiveEpilogueBwdISA_SB_SD_Li256ELb0ELb0ELi2EEENS1_19SingleTileSchedulerILb0ELb0ELb0ELi128EEEEEEEEEvNT_6ParamsE$_ZZN4cuteplIJiEJNS_1CILi0EEEiEEEDaRKNS_15ArithmeticTupleIJDpT_EEERKNS3_IJDpT0_EEEENKUlDpRKT_E_clIJiiEEEDaSH_,($_ZN7cutlass13device_kernelIN5flash19enable_sm80_to_sm89INS1_16FlashAttnBwdSm80INS1_25CollectiveMainloopBwdSm80ILi2ELi2EN4cute5tupleIJNS5_1CILi64EEENS7_ILi128EEES8_EEENS_10bfloat16_tEfNS_4arch4Sm80ELb0ELb1ELb1ELb0ELb0ELb0ELb0ELb0ELi2ELi2ELi4ELi2ELb1EEENS1_21CollectiveEpilogueBwdISA_SB_SD_Li256ELb0ELb0ELi2EEENS1_19SingleTileSchedulerILb0ELb0ELb0ELi128EEEEEEEEEvNT_6ParamsE$_ZZN4cuteplIJiiEJNS_1CILi0EEES2_EEEDaRKNS_15ArithmeticTupleIJDpT_EEERKNS3_IJDpT0_EEEENKUlDpRKT_E_clIJiiEEEDaSH_ - $_ZN7cutlass13device_kernelIN5flash19enable_sm80_to_sm89INS1_16FlashAttnBwdSm80INS1_25CollectiveMainloopBwdSm80ILi2ELi2EN4cute5tupleIJNS5_1CILi64EEENS7_ILi128EEES8_EEENS_10bfloat16_tEfNS_4arch4Sm80ELb0ELb1ELb1ELb0ELb0ELb0ELb0ELb0ELi2ELi2ELi4ELi2ELb1EEENS1_21CollectiveEpilogueBwdISA_SB_SD_Li256ELb0ELb0ELi2EEENS1_19SingleTileSchedulerILb0ELb0ELb0ELi128EEEEEEEEEvNT_6ParamsE$_ZZN4cuteplIJiEJNS_1CILi0EEEiEEEDaRKNS_15ArithmeticTupleIJDpT_EEERKNS3_IJDpT0_EEEENKUlDpRKT_E_clIJiiEEEDaSH_)
$_ZN7cutlass13device_kernelIN5flash19enable_sm80_to_sm89INS1_16FlashAttnBwdSm80INS1_25CollectiveMainloopBwdSm80ILi2ELi2EN4cute5tupleIJNS5_1CILi64EEENS7_ILi128EEES8_EEENS_10bfloat16_tEfNS_4arch4Sm80ELb0ELb1ELb1ELb0ELb0ELb0ELb0ELb0ELi2ELi2ELi4ELi2ELb1EEENS1_21CollectiveEpilogueBwdISA_SB_SD_Li256ELb0ELb0ELi2EEENS1_19SingleTileSchedulerILb0ELb0ELb0ELi128EEEEEEEEEvNT_6ParamsE$_ZZN4cuteplIJiEJNS_1CILi0EEEiEEEDaRKNS_15ArithmeticTupleIJDpT_EEERKNS3_IJDpT0_EEEENKUlDpRKT_E_clIJiiEEEDaSH_:
[----:B------:R-:W-:Y:S02]  /*b730*/  IADD3 R5, R1, 0x19c, RZ ;  /* 0x0000019c01057810 */ /* 0x000fe40007ffe0ff */
[----:B------:R-:W-:Y:S02]  /*b740*/  MOV R6, 0xb770 ;  /* 0x0000b77000067802 */ /* 0x000fe40000000f00 */
[----:B------:R-:W-:Y:S02]  /*b750*/  IADD3 R5, R5, c[0x0][0x20], RZ ;  /* 0x0000080005057a10 */ /* 0x000fe40007ffe0ff */
[----:B------:R-:W-:Y:S05]  /*b760*/  CALL.REL.NOINC `($_ZN7cutlass13device_kernelIN5flash19enable_sm80_to_sm89INS1_16FlashAttnBwdSm80INS1_25CollectiveMainloopBwdSm80ILi2ELi2EN4cute5tupleIJNS5_1CILi64EEENS7_ILi128EEES8_EEENS_10bfloat16_tEfNS_4arch4Sm80ELb0ELb1ELb1ELb0ELb0ELb0ELb0ELb0ELi2ELi2ELi4ELi2ELb1EEENS1_21CollectiveEpilogueBwdISA_SB_SD_Li256ELb0ELb0ELi2EEENS1_19SingleTileSchedulerILb0ELb0ELb0ELi128EEEEEEEEEvNT_6ParamsE$_ZN4cute5tupleIJiiEEC2ERKiS3_) ;  /* 0xffffdb1000007944 */ /* 0x000fea0003c3ffff */
[----:B-1----:R1:W5:Y:S04]  /*b770*/  LDL R12, [R1+0x1a0] ;  /* 0x0001a000010c7983 */ /* 0x0023680000100800 */
[----:B------:R1:W5:Y:S01]  /*b780*/  LDL R4, [R1+0x19c] ;  /* 0x00019c0001047983 */ /* 0x0003620000100800 */
[----:B------:R-:W-:-:S04]  /*b790*/  MOV R15, 0x0 ;  /* 0x00000000000f7802 */ /* 0x000fc80000000f00 */
[----:B------:R-:W-:Y:S05]  /*b7a0*/  RET.REL.NODEC R14 `(_ZN7cutlass13device_kernelIN5flash19enable_sm80_to_sm89INS1_16FlashAttnBwdSm80INS1_25CollectiveMainloopBwdSm80ILi2ELi2EN4cute5tupleIJNS5_1CILi64EEENS7_ILi128EEES8_EEENS_10bfloat16_tEfNS_4arch4Sm80ELb0ELb1ELb1ELb0ELb0ELb0ELb0ELb0ELi2ELi2ELi4ELi2ELb1EEENS1_21CollectiveEpilogueBwdISA_SB_SD_Li256ELb0ELb0ELi2EEENS1_19SingleTileSchedulerILb0ELb0ELb0ELi128EEEEEEEEEvNT_6ParamsE) ;  /* 0xffff48500e007950 */ /* 0x000fea0003c3ffff */
        .type           $_ZN7cutlass13device_kernelIN5flash19enable_sm80_to_sm89INS1_16FlashAttnBwdSm80INS1_25CollectiveMainloopBwdSm80ILi2ELi2EN4cute5tupleIJNS5_1CILi64EEENS7_ILi128EEES8_EEENS_10bfloat16_tEfNS_4arch4Sm80ELb0ELb1ELb1ELb0ELb0ELb0ELb0ELb0ELi2ELi2ELi4ELi2ELb1EEENS1_21CollectiveEpilogueBwdISA_SB_SD_Li256ELb0ELb0ELi2EEENS1_19SingleTileSchedulerILb0ELb0ELb0ELi128EEEEEEEEEvNT_6ParamsE$_ZZN4cuteplIJiiEJNS_1CILi0EEES2_EEEDaRKNS_15ArithmeticTupleIJDpT_EEERKNS3_IJDpT0_EEEENKUlDpRKT_E_clIJiiEEEDaSH_,@function
        .size           $_ZN7cutlass13device_kernelIN5flash19enable_sm80_to_sm89INS1_16FlashAttnBwdSm80INS1_25CollectiveMainloopBwdSm80ILi2ELi2EN4cute5tupleIJNS5_1CILi64EEENS7_ILi128EEES8_EEENS_10bfloat16_tEfNS_4arch4Sm80ELb0ELb1ELb1ELb0ELb0ELb0ELb0ELb0ELi2ELi2ELi4ELi2ELb1EEENS1_21CollectiveEpilogueBwdISA_SB_SD_Li256ELb0ELb0ELi2EEENS1_19SingleTileSchedulerILb0ELb0ELb0ELi128EEEEEEEEEvNT_6ParamsE$_ZZN4cuteplIJiiEJNS_1CILi0EEES2_EEEDaRKNS_15ArithmeticTupleIJDpT_EEERKNS3_IJDpT0_EEEENKUlDpRKT_E_clIJiiEEEDaSH_,($_ZN7cutlass13device_kernelIN5flash19enable_sm80_to_sm89INS1_16FlashAttnBwdSm80INS1_25CollectiveMainloopBwdSm80ILi2ELi2EN4cute5tupleIJNS5_1CILi64EEENS7_ILi128EEES8_EEENS_10bfloat16_tEfNS_4arch4Sm80ELb0ELb1ELb1ELb0ELb0ELb0ELb0ELb0ELi2ELi2ELi4ELi2ELb1EEENS1_21CollectiveEpilogueBwdISA_SB_SD_Li256ELb0ELb0ELi2EEENS1_19SingleTileSchedulerILb0ELb0ELb0ELi128EEEEEEEEEvNT_6ParamsE$_ZZN5flash25CollectiveMainloopBwdSm80ILi2ELi2EN4cute5tupleIJNS1_1CILi64EEENS3_ILi128EEES4_EEEN7cutlass10bfloat16_tEfNS7_4arch4Sm80ELb0ELb1ELb1ELb0ELb0ELb0ELb0ELb0ELi2ELi2ELi4ELi2ELb1EE3mmaINS_16FlashAttnBwdSm80ISB_NS_21CollectiveEpilogueBwdIS6_S8_SA_Li256ELb0ELb0ELi2EEENS_19SingleTileSchedulerILb0ELb0ELb0ELi128EEEE13SharedStorageENS1_6TensorINS1_11ArrayEngineIfLm32EEENS1_6LayoutINS2_IJNS2_IJNS3_ILi2EEESO_EEESO_NS3_ILi4EEEEEENS2_IJNS2_IJNS3_ILi1EEESO_EEESQ_NS3_ILi8EEEEEEEEEEEEbRKNSB_6ParamsERT0_S12_iNS2_IJiiiEEERT_ENKUliiE0_clEii - $_ZN7cutlass13device_kernelIN5flash19enable_sm80_to_sm89INS1_16FlashAttnBwdSm80INS1_25CollectiveMainloopBwdSm80ILi2ELi2EN4cute5tupleIJNS5_1CILi64EEENS7_ILi128EEES8_EEENS_10bfloat16_tEfNS_4arch4Sm80ELb0ELb1ELb1ELb0ELb0ELb0ELb0ELb0ELi2ELi2ELi4ELi2ELb1EEENS1_21CollectiveEpilogueBwdISA_SB_SD_Li256ELb0ELb0ELi2EEENS1_19SingleTileSchedulerILb0ELb0ELb0ELi128EEEEEEEEEvNT_6ParamsE$_ZZN4cuteplIJiiEJNS_1CILi0EEES2_EEEDaRKNS_15ArithmeticTupleIJDpT_EEERKNS3_IJDpT0_EEEENKUlDpRKT_E_clIJiiEEEDaSH_)
$_ZN7cutlass13device_kernelIN5flash19enable_sm80_to_sm89INS1_16FlashAttnBwdSm80INS1_25CollectiveMainloopBwdSm80ILi2ELi2EN4cute5tupleIJNS5_1CILi64EEENS7_ILi128EEES8_EEENS_10bfloat16_tEfNS_4arch4Sm80ELb0ELb1ELb1ELb0ELb0ELb0ELb0ELb0ELi2ELi2ELi4ELi2ELb1EEENS1_21CollectiveEpilogueBwdISA_SB_SD_Li256ELb0ELb0ELi2EEENS1_19SingleTileSchedulerILb0ELb0ELb0ELi128EEEEEEEEEvNT_6ParamsE$_ZZN4cuteplIJiiEJNS_1CILi0EEES2_EEEDaRKNS_15ArithmeticTupleIJDpT_EEERKNS3_IJDpT0_EEEENKUlDpRKT_E_clIJiiEEEDaSH_:
[----:B------:R-:W-:Y:S01]  /*b7b0*/  IADD3 R5, R1, 0x188, RZ ;  /* 0x0000018801057810 */ /* 0x000fe20007ffe0ff */
[----:B------:R-:W-:Y:S01]  /*b7c0*/  IMAD.U32 R4, RZ, RZ, UR7 ;  /* 0x00000007ff047e24 */ /* 0x000fe2000f8e00ff */
[----:B------:R-:W-:Y:S02]  /*b7d0*/  MOV R6, 0xb800 ;  /* 0x0000b80000067802 */ /* 0x000fe40000000f00 */
[----:B------:R-:W-:Y:S02]  /*b7e0*/  IADD3 R5, R5, c[0x0][0x20], RZ ;  /* 0x0000080005057a10 */ /* 0x000fe40007ffe0ff */
[----:B------:R-:W-:Y:S05]  /*b7f0*/  CALL.REL.NOINC `($_ZN7cutlass13device_kernelIN5flash19enable_sm80_to_sm89INS1_16FlashAttnBwdSm80INS1_25CollectiveMainloopBwdSm80ILi2ELi2EN4cute5tupleIJNS5_1CILi64EEENS7_ILi128EEES8_EEENS_10bfloat16_tEfNS_4arch4Sm80ELb0ELb1ELb1ELb0ELb0ELb0ELb0ELb0ELi2ELi2ELi4ELi2ELb1EEENS1_21CollectiveEpilogueBwdISA_SB_SD_Li256ELb0ELb0ELi2EEENS1_19SingleTileSchedulerILb0ELb0ELb0ELi128EEEEEEEEEvNT_6ParamsE$_ZN4cute5tupleIJiiEEC2ERKiS3_) ;  /* 0xffffda8000007944 */ /* 0x000fea0003c3ffff */
[----:B------:R2:W5:Y:S01]  /*b800*/  LDL R13, [R1+0x188] ;  /* 0x00018800010d7983 */ /* 0x0005620000100800 */
[----:B------:R-:W-:-:S04]  /*b810*/  MOV R15, 0x0 ;  /* 0x00000000000f7802 */ /* 0x000fc80000000f00 */
[----:B------:R-:W-:Y:S05]  /*b820*/  RET.REL.NODEC R14 `(_ZN7cutlass13device_kernelIN5flash19enable_sm80_to_sm89INS1_16FlashAttnBwdSm80INS1_25CollectiveMainloopBwdSm80ILi2ELi2EN4cute5tupleIJNS5_1CILi64EEENS7_ILi128EEES8_EEENS_10bfloat16_tEfNS_4arch4Sm80ELb0ELb1ELb1ELb0ELb0ELb0ELb0ELb0ELi2ELi2ELi4ELi2ELb1EEENS1_21CollectiveEpilogueBwdISA_SB_SD_Li256ELb0ELb0ELi2EEENS1_19SingleTileSchedulerILb0ELb0ELb0ELi128EEEEEEEEEvNT_6ParamsE) ;  /* 0xffff47d00e007950 */ /* 0x000fea0003c3ffff */
        .type           $_ZN7cutlass13device_kernelIN5flash19enable_sm80_to_sm89INS1_16FlashAttnBwdSm80INS1_25CollectiveMainloopBwdSm80ILi2ELi2EN4cute5tupleIJNS5_1CILi64EEENS7_ILi128EEES8_EEENS_10bfloat16_tEfNS_4arch4Sm80ELb0ELb1ELb1ELb0ELb0ELb0ELb0ELb0ELi2ELi2ELi4ELi2ELb1EEENS1_21CollectiveEpilogueBwdISA_SB_SD_Li256ELb0ELb0ELi2EEENS1_19SingleTileSchedulerILb0ELb0ELb0ELi128EEEEEEEEEvNT_6ParamsE$_ZZN5flash25CollectiveMainloopBwdSm80ILi2ELi2EN4cute5tupleIJNS1_1CILi64EEENS3_ILi128EEES4_EEEN7cutlass10bfloat16_tEfNS7_4arch4Sm80ELb0ELb1ELb1ELb0ELb0ELb0ELb0ELb0ELi2ELi2ELi4ELi2ELb1EE3mmaINS_16FlashAttnBwdSm80ISB_NS_21CollectiveEpilogueBwdIS6_S8_SA_Li256ELb0ELb0ELi2EEENS_19SingleTileSchedulerILb0ELb0ELb0ELi128EEEE13SharedStorageENS1_6TensorINS1_11ArrayEngineIfLm32EEENS1_6LayoutINS2_IJNS2_IJNS3_ILi2EEESO_EEESO_NS3_ILi4EEEEEENS2_IJNS2_IJNS3_ILi1EEESO_EEESQ_NS3_ILi8EEEEEEEEEEEEbRKNSB_6ParamsERT0_S12_iNS2_IJiiiEEERT_ENKUliiE0_clEii,@function
        .size           $_ZN7cutlass13device_kernelIN5flash19enable_sm80_to_sm89INS1_16FlashAttnBwdSm80INS1_25CollectiveMainloopBwdSm80ILi2ELi2EN4cute5tupleIJNS5_1CILi64EEENS7_ILi128EEES8_EEENS_10bfloat16_tEfNS_4arch4Sm80ELb0ELb1ELb1ELb0ELb0ELb0ELb0ELb0ELi2ELi2ELi4ELi2ELb1EEENS1_21CollectiveEpilogueBwdISA_SB_SD_Li256ELb0ELb0ELi2EEENS1_19SingleTileSchedulerILb0ELb0ELb0ELi128EEEEEEEEEvNT_6ParamsE$_ZZN5flash25CollectiveMainloopBwdSm80ILi2ELi2EN4cute5tupleIJNS1_1CILi64EEENS3_ILi128EEES4_EEEN7cutlass10bfloat16_tEfNS7_4arch4Sm80ELb0ELb1ELb1ELb0ELb0ELb0ELb0ELb0ELi2ELi2ELi4ELi2ELb1EE3mmaINS_16FlashAttnBwdSm80ISB_NS_21CollectiveEpilogueBwdIS6_S8_SA_Li256ELb0ELb0ELi2EEENS_19SingleTileSchedulerILb0ELb0ELb0ELi128EEEE13SharedStorageENS1_6TensorINS1_11ArrayEngineIfLm32EEENS1_6LayoutINS2_IJNS2_IJNS3_ILi2EEESO_EEESO_NS3_ILi4EEEEEENS2_IJNS2_IJNS3_ILi1EEESO_EEESQ_NS3_ILi8EEEEEEEEEEEEbRKNSB_6ParamsERT0_S12_iNS2_IJiiiEEERT_ENKUliiE0_clEii,($_ZN7cutlass13device_kernelIN5flash19enable_sm80_to_sm89INS1_16FlashAttnBwdSm80INS1_25CollectiveMainloopBwdSm80ILi2ELi2EN4cute5tupleIJNS5_1CILi64EEENS7_ILi128EEES8_EEENS_10bfloat16_tEfNS_4arch4Sm80ELb0ELb1ELb1ELb0ELb0ELb0ELb0ELb0ELi2ELi2ELi4ELi2ELb1EEENS1_21CollectiveEpilogueBwdISA_SB_SD_Li256ELb0ELb0ELi2EEENS1_19SingleTileSchedulerILb0ELb0ELb0ELi128EEEEEEEEEvNT_6ParamsE$_ZZN5flash25CollectiveMainloopBwdSm80ILi2ELi2EN4cute5tupleIJNS1_1CILi64EEENS3_ILi128EEES4_EEEN7cutlass10bfloat16_tEfNS7_4arch4Sm80ELb0ELb1ELb1ELb0ELb0ELb0ELb0ELb0ELi2ELi2ELi4ELi2ELb1EE3mmaINS_16FlashAttnBwdSm80ISB_NS_21CollectiveEpilogueBwdIS6_S8_SA_Li256ELb0ELb0ELi2EEENS_19SingleTileSchedulerILb0ELb0ELb0ELi128EEEE13SharedStorageENS1_6TensorINS1_11ArrayEngineIfLm32EEENS1_6LayoutINS2_IJNS2_IJNS3_ILi2EEESO_EEESO_NS3_ILi4EEEEEENS2_IJNS2_IJNS3_ILi1EEESO_EEESQ_NS3_ILi8EEEEEEEEEEEEbRKNSB_6ParamsERT0_S12_iNS2_IJiiiEEERT_ENKUliiE_clEii - $_ZN7cutlass13device_kernelIN5flash19enable_sm80_to_sm89INS1_16FlashAttnBwdSm80INS1_25CollectiveMainloopBwdSm80ILi2ELi2EN4cute5tupleIJNS5_1CILi64EEENS7_ILi128EEES8_EEENS_10bfloat16_tEfNS_4arch4Sm80ELb0ELb1ELb1ELb0ELb0ELb0ELb0ELb0ELi2ELi2ELi4ELi2ELb1EEENS1_21CollectiveEpilogueBwdISA_SB_SD_Li256ELb0ELb0ELi2EEENS1_19SingleTileSchedulerILb0ELb0ELb0ELi128EEEEEEEEEvNT_6ParamsE$_ZZN5flash25CollectiveMainloopBwdSm80ILi2ELi2EN4cute5tupleIJNS1_1CILi64EEENS3_ILi128EEES4_EEEN7cutlass10bfloat16_tEfNS7_4arch4Sm80ELb0ELb1ELb1ELb0ELb0ELb0ELb0ELb0ELi2ELi2ELi4ELi2ELb1EE3mmaINS_16FlashAttnBwdSm80ISB_NS_21CollectiveEpilogueBwdIS6_S8_SA_Li256ELb0ELb0ELi2EEENS_19SingleTileSchedulerILb0ELb0ELb0ELi128EEEE13SharedStorageENS1_6TensorINS1_11ArrayEngineIfLm32EEENS1_6LayoutINS2_IJNS2_IJNS3_ILi2EEESO_EEESO_NS3_ILi4EEEEEENS2_IJNS2_IJNS3_ILi1EEESO_EEESQ_NS3_ILi8EEEEEEEEEEEEbRKNSB_6ParamsERT0_S12_iNS2_IJiiiEEERT_ENKUliiE0_clEii)
$_ZN7cutlass13device_kernelIN5flash19enable_sm80_to_sm89INS1_16FlashAttnBwdSm80INS1_25CollectiveMainloopBwdSm80ILi2ELi2EN4cute5tupleIJNS5_1CILi64EEENS7_ILi128EEES8_EEENS_10bfloat16_tEfNS_4arch4Sm80ELb0ELb1ELb1ELb0ELb0ELb0ELb0ELb0ELi2ELi2ELi4ELi2ELb1EEENS1_21CollectiveEpilogueBwdISA_SB_SD_Li256ELb0ELb0ELi2EEENS1_19SingleTileSchedulerILb0ELb0ELb0ELi128EEEEEEEEEvNT_6ParamsE$_ZZN5flash25CollectiveMainloopBwdSm80ILi2ELi2EN4cute5tupleIJNS1_1CILi64EEENS3_ILi128EEES4_EEEN7cutlass10bfloat16_tEfNS7_4arch4Sm80ELb0ELb1ELb1ELb0ELb0ELb0ELb0ELb0ELi2ELi2ELi4ELi2ELb1EE3mmaINS_16FlashAttnBwdSm80ISB_NS_21CollectiveEpilogueBwdIS6_S8_SA_Li256ELb0ELb0ELi2EEENS_19SingleTileSchedulerILb0ELb0ELb0ELi128EEEE13SharedStorageENS1_6TensorINS1_11ArrayEngineIfLm32EEENS1_6LayoutINS2_IJNS2_IJNS3_ILi2EEESO_EEESO_NS3_ILi4EEEEEENS2_IJNS2_IJNS3_ILi1EEESO_EEESQ_NS3_ILi8EEEEEEEEEEEEbRKNSB_6ParamsERT0_S12_iNS2_IJiiiEEERT_ENKUliiE0_clEii:
        /* <DEDUP_REMOVED lines=11> */
[----:B-----5:R-:W-:Y:S05]  /*b8e0*/  CALL.REL.NOINC `($_ZN7cutlass13device_kernelIN5flash19enable_sm80_to_sm89INS1_16FlashAttnBwdSm80INS1_25CollectiveMainloopBwdSm80ILi2ELi2EN4cute5tupleIJNS5_1CILi64EEENS7_ILi128EEES8_EEENS_10bfloat16_tEfNS_4arch4Sm80ELb0ELb1ELb1ELb0ELb0ELb0ELb0ELb0ELi2ELi2ELi4ELi2ELb1EEENS1_21CollectiveEpilogueBwdISA_SB_SD_Li256ELb0ELb0ELi2EEENS1_19SingleTileSchedulerILb0ELb0ELb0ELi128EEEEEEEEEvNT_6ParamsE$_ZN4cute3eso3ESOILb1ELb0EJNS_10UnderscoreES2_S2_iEEC2ERKS2_S5_S5_RKi) ;  /* 0xffffcce000007944 */ /* 0x020fea0003c3ffff */
[----:B------:R-:W2:Y:S01]  /*b8f0*/  LDL R5, [R1+0x168] ;  /* 0x0001680001057983 */ /* 0x000ea20000100800 */
[----:B------:R-:W-:Y:S02]  /*b900*/  MOV R4, 0xb930 ;  /* 0x0000b93000047802 */ /* 0x000fe40000000f00 */
[----:B--2---:R-:W-:Y:S02]  /*b910*/  SHF.L.U32 R5, R5, 0xc, RZ ;  /* 0x0000000c05057819 */ /* 0x004fe400000006ff */
[----:B------:R-:W-:Y:S05]  /*b920*/  CALL.REL.NOINC `($_ZN7cutlass13device_kernelIN5flash19enable_sm80_to_sm89INS1_16FlashAttnBwdSm80INS1_25CollectiveMainloopBwdSm80ILi2ELi2EN4cute5tupleIJNS5_1CILi64EEENS7_ILi128EEES8_EEENS_10bfloat16_tEfNS_4arch4Sm80ELb0ELb1ELb1ELb0ELb0ELb0ELb0ELb0ELi2ELi2ELi4ELi2ELb1EEENS1_21CollectiveEpilogueBwdISA_SB_SD_Li256ELb0ELb0ELi2EEENS1_19SingleTileSchedulerILb0ELb0ELb0ELi128EEEEEEEEEvNT_6ParamsE$_ZN4cute3eso3ESOILb1ELb0EJNS_6LayoutINS_5tupleIJNS3_IJNS_1CILi8EEENS4_ILi1EEEEEENS4_ILi2EEES6_EEENS3_IJNS3_IJS6_NS4_ILi0EEEEEENS4_ILi2048EEESA_EEEEEiEEC2ERKSE_RKi) ;  /* 0xffffd59000007944 */ /* 0x000fea0003c3ffff */
[----:B------:R-:W2:Y:S04]  /*b930*/  LD.E.64 R8, [R8.64] ;  /* 0x0000001408087980 */ /* 0x000ea8000c101b00 */
[----:B------:R-:W2:Y:S01]  /*b940*/  LDL R6, [R1+0x168] ;  /* 0x0001680001067983 */ /* 0x000ea20000100800 */
[----:B------:R-:W-:Y:S01]  /*b950*/  MOV R4, 0xb980 ;  /* 0x0000b98000047802 */ /* 0x000fe20000000f00 */
[----:B--2---:R-:W-:-:S04]  /*b960*/  IMAD.WIDE R6, R6, 0x2, R8 ;  /* 0x0000000206067825 */ /* 0x004fc800078e0208 */
[----:B------:R-:W-:Y:S05]  /*b970*/  CALL.REL.NOINC `($_ZN7cutlass13device_kernelIN5flash19enable_sm80_to_sm89INS1_16FlashAttnBwdSm80INS1_25CollectiveMainloopBwdSm80ILi2ELi2EN4cute5tupleIJNS5_1CILi64EEENS7_ILi128EEES8_EEENS_10bfloat16_tEfNS_4arch4Sm80ELb0ELb1ELb1ELb0ELb0ELb0ELb0ELb0ELi2ELi2ELi4ELi2ELb1EEENS1_21CollectiveEpilogueBwdISA_SB_SD_Li256ELb0ELb0ELi2EEENS1_19SingleTileSchedulerILb0ELb0ELb0ELi128EEEEEEEEEvNT_6ParamsE$_ZN4cute8smem_ptrIPN7cutlass10bfloat16_tEECI1NS_12iter_adaptorIS3_S4_EEES3_) ;  /* 0xffffda2000007944 */ /* 0x000fea0003c3ffff */
[----:B------:R2:W5:Y:S01]  /*b980*/  LDL.64 R4, [R1+0x168] ;  /* 0x0001680001047983 */ /* 0x0005620000100a00 */
[----:B-1----:R-:W-:-:S03]  /*b990*/  MOV R6, 0xb9b0 ;  /* 0x0000b9b000067802 */ /* 0x002fc60000000f00 */
[----:B--2--5:R-:W-:Y:S05]  /*b9a0*/  CALL.REL.NOINC `($_ZN7cutlass13device_kernelIN5flash19enable_sm80_to_sm89INS1_16FlashAttnBwdSm80INS1_25CollectiveMainloopBwdSm80ILi2ELi2EN4cute5tupleIJNS5_1CILi64EEENS7_ILi128EEES8_EEENS_10bfloat16_tEfNS_4arch4Sm80ELb0ELb1ELb1ELb0ELb0ELb0ELb0ELb0ELi2ELi2ELi4ELi2ELb1EEENS1_21CollectiveEpilogueBwdISA_SB_SD_Li256ELb0ELb0ELi2EEENS1_19SingleTileSchedulerILb0ELb0ELb0ELi128EEEEEEEEEvNT_6ParamsE$_ZN4cute3eso3ESOILb1ELb0EJNS_6LayoutINS_5tupleIJNS3_IJNS_1CILi8EEENS4_ILi1EEEEEENS4_ILi2EEES6_EEENS3_IJNS3_IJS6_NS4_ILi0EEEEEENS4_ILi2048EEESA_EEEEENS_10ViewEngineINS_8smem_ptrIPN7cutlass10bfloat16_tEEEEEEEC2ERKSE_RKSL_) ;  /* 0xffffd4c000007944 */ /* 0x024fea0003c3ffff */
[----:B------:R2:W5:Y:S04]  /*b9b0*/  LDL.64 R16, [R1+0x168] ;  /* 0x0001680001107983 */ /* 0x0005680000100a00 */
[----:B------:R-:W5:Y:S01]  /*b9c0*/  LDL.64 R18, [UR6+0x8] ;  /* 0x00000806ff127983 */ /* 0x000f620008100a00 */
[----:B-1----:R-:W-:-:S02]  /*b9d0*/  MOV R5, R11 ;  /* 0x0000000b00057202 */ /* 0x002fc40000000f00 */
[----:B------:R-:W-:Y:S02]  /*b9e0*/  MOV R4, 0xba00 ;  /* 0x0000ba0000047802 */ /* 0x000fe40000000f00 */
[----:B--2--5:R-:W-:Y:S05]  /*b9f0*/  CALL.REL.NOINC `($_ZN7cutlass13device_kernelIN5flash19enable_sm80_to_sm89INS1_16FlashAttnBwdSm80INS1_25CollectiveMainloopBwdSm80ILi2ELi2EN4cute5tupleIJNS5_1CILi64EEENS7_ILi128EEES8_EEENS_10bfloat16_tEfNS_4arch4Sm80ELb0ELb1ELb1ELb0ELb0ELb0ELb0ELb0ELi2ELi2ELi4ELi2ELb1EEENS1_21CollectiveEpilogueBwdISA_SB_SD_Li256ELb0ELb0ELi2EEENS1_19SingleTileSchedulerILb0ELb0ELb0ELi128EEEEEEEEEvNT_6ParamsE$_ZN4cute3eso3ESOILb1ELb0EJNS_10UnderscoreES2_S2_iEEC2ERKS2_S5_S5_RKi) ;  /* 0xffffcbd000007944 */ /* 0x024fea0003c3ffff */
[----:B------:R-:W2:Y:S04]  /*ba00*/  LDL R14, [R1+0x168] ;  /* 0x00016800010e7983 */ /* 0x000ea80000100800 */
[----:B------:R1:W5:Y:S01]  /*ba10*/  LD.E.64 R4, [R18.64+0x8] ;  /* 0x0000081412047980 */ /* 0x000362000c101b00 */
[----:B------:R-:W-:Y:S02]  /*ba20*/  MOV R6, 0xba50 ;  /* 0x0000ba5000067802 */ /* 0x000fe40000000f00 */
[----:B--2---:R-:W-:Y:S02]  /*ba30*/  SHF.R.S32.HI R9, RZ, 0x1f, R14 ;  /* 0x0000001fff097819 */ /* 0x004fe4000001140e */
[----:B-1---5:R-:W-:Y:S05]  /*ba40*/  CALL.REL.NOINC `($_ZN7cutlass13device_kernelIN5flash19enable_sm80_to_sm89INS1_16FlashAttnBwdSm80INS1_25CollectiveMainloopBwdSm80ILi2ELi2EN4cute5tupleIJNS5_1CILi64EEENS7_ILi128EEES8_EEENS_10bfloat16_tEfNS_4arch4Sm80ELb0ELb1ELb1ELb0ELb0ELb0ELb0ELb0ELi2ELi2ELi4ELi2ELb1EEENS1_21CollectiveEpilogueBwdISA_SB_SD_Li256ELb0ELb0ELi2EEENS1_19SingleTileSchedulerILb0ELb0ELb0ELi128EEEEEEEEEvNT_6ParamsE$_ZZN4cute5sliceINS_5tupleIJNS_10UnderscoreES2_S2_iEEENS1_IJNS1_IJNS_1CILi1EEENS4_ILi0EEEEEElS6_lEEEEEDaRKT_RKT0_ENKUlRKT_RKT0_E_clIS2_lEEDaSH_SK_) ;  /* 0xffffdee000007944 */ /* 0x022fea0003c3ffff */
[----:B-----5:R-:W-:Y:S02]  /*ba50*/  MOV R7, R5 ;  /* 0x0000000500077202 */ /* 0x020fe40000000f00 */
[----:B------:R-:W-:Y:S02]  /*ba60*/  MOV R6, 0xba80 ;  /* 0x0000ba8000067802 */ /* 0x000fe40000000f00 */
[----:B-1----:R-:W-:Y:S05]  /*ba70*/  CALL.REL.NOINC `($_ZN7cutlass13device_kernelIN5flash19enable_sm80_to_sm89INS1_16FlashAttnBwdSm80INS1_25CollectiveMainloopBwdSm80ILi2ELi2EN4cute5tupleIJNS5_1CILi64EEENS7_ILi128EEES8_EEENS_10bfloat16_tEfNS_4arch4Sm80ELb0ELb1ELb1ELb0ELb0ELb0ELb0ELb0ELi2ELi2ELi4ELi2ELb1EEENS1_21CollectiveEpilogueBwdISA_SB_SD_Li256ELb0ELb0ELi2EEENS1_19SingleTileSchedulerILb0ELb0ELb0ELi128EEEEEEEEEvNT_6ParamsE$_ZZN4cute12filter_tupleINS_5tupleIJNS_10UnderscoreES2_S2_iEEENS1_IJNS1_IJNS_1CILi1EEENS4_ILi0EEEEEElS6_lEEEZNS_5sliceIS3_S8_EEDaRKT_RKT0_EUlRKT_RKT0_E_EEDaSC_SF_OT1_ENKUlDpSI_E_clIJNS1_IJS7_EEENS1_IJlEEENS1_IJS6_EEENS1_IJEEEEEEDaSP_) ;  /* 0xffffda1000007944 */ /* 0x002fea0003c3ffff */
[----:B------:R-:W-:Y:S02]  /*ba80*/  MOV R6, 0xbaa0 ;  /* 0x0000baa000067802 */ /* 0x000fe40000000f00 */
[----:B-1---5:R-:W-:Y:S05]  /*ba90*/  CALL.REL.NOINC `($_ZN7cutlass13device_kernelIN5flash19enable_sm80_to_sm89INS1_16FlashAttnBwdSm80INS1_25CollectiveMainloopBwdSm80ILi2ELi2EN4cute5tupleIJNS5_1CILi64EEENS7_ILi128EEES8_EEENS_10bfloat16_tEfNS_4arch4Sm80ELb0ELb1ELb1ELb0ELb0ELb0ELb0ELb0ELi2ELi2ELi4ELi2ELb1EEENS1_21CollectiveEpilogueBwdISA_SB_SD_Li256ELb0ELb0ELi2EEENS1_19SingleTileSchedulerILb0ELb0ELb0ELi128EEEEEEEEEvNT_6ParamsE$_ZN4cute5tupleIJNS0_IJNS0_IJNS_1CILi8EEENS1_ILi1EEEEEENS1_ILi2EEES3_EEENS0_IJNS0_IJS3_NS1_ILi0EEEEEElS7_EEEEEC2ERKS6_RKS9_) ;  /* 0xffffd47000007944 */ /* 0x022fea0003c3ffff */
        /* <DEDUP_REMOVED lines=8> */
[----:B-1---5:R-:W-:Y:S05]  /*bb20*/  CALL.REL.NOINC `($_ZN7cutlass13device_kernelIN5flash19enable_sm80_to_sm89INS1_16FlashAttnBwdSm80INS1_25CollectiveMainloopBwdSm80ILi2ELi2EN4cute5tupleIJNS5_1CILi64EEENS7_ILi128EEES8_EEENS_10bfloat16_tEfNS_4arch4Sm80ELb0ELb1ELb1ELb0ELb0ELb0ELb0ELb0ELi2ELi2ELi4ELi2ELb1EEENS1_21CollectiveEpilogueBwdISA_SB_SD_Li256ELb0ELb0ELi2EEENS1_19SingleTileSchedulerILb0ELb0ELb0ELi128EEEEEEEEEvNT_6ParamsE$_ZN4cute3eso3ESOILb0ELb0EJNS_6LayoutINS_5tupleIJNS3_IJNS_1CILi8EEENS4_ILi1EEEEEENS4_ILi2EEES6_EEENS3_IJNS3_IJS6_NS4_ILi0EEEEEElSA_EEEEElEEC2ERKSD_RKl) ;  /* 0xffffc76000007944 */ /* 0x022fea0003c3ffff */
[----:B------:R-:W2:Y:S04]  /*bb30*/  LD.E.64 R18, [R18.64+0x18] ;  /* 0x0000181412127980 */ /* 0x000ea8000c101b00 */
[----:B------:R-:W2:Y:S04]  /*bb40*/  LDL.64 R6, [R1+0x170] ;  /* 0x0001700001067983 */ /* 0x000ea80000100a00 */
[----:B-1----:R1:W5:Y:S01]  /*bb50*/  LDL.64 R4, [R1+0x168] ;  /* 0x0001680001047983 */ /* 0x0023620000100a00 */
[----:B------:R-:W-:Y:S02]  /*bb60*/  MOV R12, 0xbba0 ;  /* 0x0000bba0000c7802 */ /* 0x000fe40000000f00 */
[----:B--2---:R-:W-:-:S04]  /*bb70*/  LEA R8, P4, R6, R18, 0x1 ;  /* 0x0000001206087211 */ /* 0x004fc800078808ff */
[----:B------:R-:W-:-:S04]  /*bb80*/  LEA.HI.X R9, R6, R19, R7, 0x1, P4 ;  /* 0x0000001306097211 */ /* 0x000fc800020f0c07 */
[----:B-1---5:R-:W-:Y:S05]  /*bb90*/  CALL.REL.NOINC `($_ZN7cutlass13device_kernelIN5flash19enable_sm80_to_sm89INS1_16FlashAttnBwdSm80INS1_25CollectiveMainloopBwdSm80ILi2ELi2EN4cute5tupleIJNS5_1CILi64EEENS7_ILi128EEES8_EEENS_10bfloat16_tEfNS_4arch4Sm80ELb0ELb1ELb1ELb0ELb0ELb0ELb0ELb0ELi2ELi2ELi4ELi2ELb1EEENS1_21CollectiveEpilogueBwdISA_SB_SD_Li256ELb0ELb0ELi2EEENS1_19SingleTileSchedulerILb0ELb0ELb0ELi128EEEEEEEEEvNT_6ParamsE$_ZN4cute8gmem_ptrIPKN7cutlass10bfloat16_tEECI1NS_12iter_adaptorIS4_S5_EEES4_) ;  /* 0xffffd72000007944 */ /* 0x022fea0003c3ffff */
[----:B------:R-:W2:Y:S04]  /*bba0*/  LDL.64 R6, [R1+0x168] ;  /* 0x0001680001067983 */ /* 0x000ea80000100a00 */
[----:B--2---:R1:W-:Y:S02]  /*bbb0*/  STL.64 [R1+0x178], R6 ;  /* 0x0001780601007387 */ /* 0x0043e40000100a00 */
[----:B-1----:R-:W-:Y:S02]  /*bbc0*/  MOV R6, 0xbbe0 ;  /* 0x0000bbe000067802 */ /* 0x002fe40000000f00 */
[----:B------:R-:W-:Y:S05]  /*bbd0*/  CALL.REL.NOINC `($_ZN7cutlass13device_kernelIN5flash19enable_sm80_to_sm89INS1_16FlashAttnBwdSm80INS1_25CollectiveMainloopBwdSm80ILi2ELi2EN4cute5tupleIJNS5_1CILi64EEENS7_ILi128EEES8_EEENS_10bfloat16_tEfNS_4arch4Sm80ELb0ELb1ELb1ELb0ELb0ELb0ELb0ELb0ELi2ELi2ELi4ELi2ELb1EEENS1_21CollectiveEpilogueBwdISA_SB_SD_Li256ELb0ELb0ELi2EEENS1_19SingleTileSchedulerILb0ELb0ELb0ELi128EEEEEEEEEvNT_6ParamsE$_ZN4cute3eso3ESOILb0ELb0EJNS_6LayoutINS_5tupleIJNS3_IJNS_1CILi8EEENS4_ILi1EEEEEENS4_ILi2EEES6_EEENS3_IJNS3_IJS6_NS4_ILi0EEEEEElSA_EEEEENS_10ViewEngineINS_8gmem_ptrIPKN7cutlass10bfloat16_tEEEEEEEC2ERKSD_RKSL_) ;  /* 0xffffc63000007944 */ /* 0x000fea0003c3ffff */
[----:B------:R-:W2:Y:S04]  /*bbe0*/  LDL.64 R6, [UR6+0x18] ;  /* 0x00001806ff067983 */ /* 0x000ea80008100a00 */
[----:B------:R-:W3:Y:S04]  /*bbf0*/  LDL.64 R8, [UR6+0x10] ;  /* 0x00001006ff087983 */ /* 0x000ee80008100a00 */
[----:B------:R4:W5:Y:S04]  /*bc00*/  LDL.64 R18, [R1+0x170] ;  /* 0x0001700001127983 */ /* 0x0009680000100a00 */
[----:B------:R4:W5:Y:S04]  /*bc10*/  LDL.64 R20, [R1+0x168] ;  /* 0x0001680001147983 */ /* 0x0009680000100a00 */
[----:B-12---:R-:W2:Y:S04]  /*bc20*/  LD.E R4, [R6.64+0x4] ;  /* 0x0000041406047980 */ /* 0x006ea8000c101900 */
[----:B---3--:R-:W3:Y:S04]  /*bc30*/  LD.E R26, [R8.64+0xc] ;  /* 0x00000c14081a7980 */ /* 0x008ee8000c101900 */
[----:B------:R4:W5:Y:S01]  /*bc40*/  LD.E R12, [R6.64] ;  /* 0x00000014060c7980 */ /* 0x000962000c101900 */
[----:B------:R-:W-:-:S03]  /*bc50*/  MOV R14, 0xbc90 ;  /* 0x0000bc90000e7802 */ /* 0x000fc60000000f00 */
[----:B--2---:R4:W-:Y:S01]  /*bc60*/  STL [R1+0x168], R4 ;  /* 0x0001680401007387 */ /* 0x0049e20000100800 */
[----:B---3--:R-:W-:-:S03]  /*bc70*/  IMAD R26, R11, -0x40, R26 ;  /* 0xffffffc00b1a7824 */ /* 0x008fc600078e021a */
[----:B----45:R-:W-:Y:S05]  /*bc80*/  CALL.REL.NOINC `($_ZN7cutlass13device_kernelIN5flash19enable_sm80_to_sm89INS1_16FlashAttnBwdSm80INS1_25CollectiveMainloopBwdSm80ILi2ELi2EN4cute5tupleIJNS5_1CILi64EEENS7_ILi128EEES8_EEENS_10bfloat16_tEfNS_4arch4Sm80ELb0ELb1ELb1ELb0ELb0ELb0ELb0ELb0ELi2ELi2ELi4ELi2ELb1EEENS1_21CollectiveEpilogueBwdISA_SB_SD_Li256ELb0ELb0ELi2EEENS1_19SingleTileSchedulerILb0ELb0ELb0ELi128EEEEEEEEEvNT_6ParamsE$_ZZN4cuteplIJiiEJNS_1CILi0EEES2_EEEDaRKNS_15ArithmeticTupleIJDpT_EEERKNS3_IJDpT0_EEEENKUlDpRKT_E_clIJiiEEEDaSH_) ;  /* 0xfffffb2000007944 */ /* 0x030fea0003c3ffff */
[----:B-----5:R-:W-:Y:S01]  /*bc90*/  IMAD.IADD R13, R26, 0x1, -R13 ;  /* 0x000000011a0d7824 */ /* 0x020fe200078e0a0d */
[----:B-1----:R-:W-:Y:S02]  /*bca0*/  MOV R5, RZ ;  /* 0x000000ff00057202 */ /* 0x002fe40000000f00 */
[----:B------:R-:W-:Y:S02]  /*bcb0*/  MOV R4, 0xbcd0 ;  /* 0x0000bcd000047802 */ /* 0x000fe40000000f00 */
[----:B--2---:R-:W-:Y:S05]  /*bcc0*/  CALL.REL.NOINC `($_ZN7cutlass13device_kernelIN5flash19enable_sm80_to_sm89INS1_16FlashAttnBwdSm80INS1_25CollectiveMainloopBwdSm80ILi2ELi2EN4cute5tupleIJNS5_1CILi64EEENS7_ILi128EEES8_EEENS_10bfloat16_tEfNS_4arch4Sm80ELb0ELb1ELb1ELb0ELb0ELb0ELb0ELb0ELi2ELi2ELi4ELi2ELb1EEENS1_21CollectiveEpilogueBwdISA_SB_SD_Li256ELb0ELb0ELi2EEENS1_19SingleTileSchedulerILb0ELb0ELb0ELi128EEEEEEEEEvNT_6ParamsE$_ZN4cute3eso3ESOILb1ELb0EJNS_1CILi0EEEiS3_EEC2ERKS3_RKiS6_) ;  /* 0xffffcc3000007944 */ /* 0x004fea0003c3ffff */
[----:B------:R-:W2:Y:S01]  /*bcd0*/  LDL R5, [R1+0x168] ;  /* 0x0001680001057983 */ /* 0x000ea20000100800 */
[----:B------:R-:W-:Y:S01]  /*bce0*/  MOV R4, 0xbd20 ;  /* 0x0000bd2000047802 */ /* 0x000fe20000000f00 */
[----:B------:R-:W-:Y:S01]  /*bcf0*/  UMOV UR35, UR7 ;  /* 0x0000000700237c82 */ /* 0x000fe20008000000 */
[----:B--2---:R-:W-:Y:S02]  /*bd00*/  SHF.L.U32 R5, R5, 0x5, RZ ;  /* 0x0000000505057819 */ /* 0x004fe400000006ff */
[----:B------:R-:W-:Y:S05]  /*bd10*/  CALL.REL.NOINC `($_ZN7cutlass13device_kernelIN5flash19enable_sm80_to_sm89INS1_16FlashAttnBwdSm80INS1_25CollectiveMainloopBwdSm80ILi2ELi2EN4cute5tupleIJNS5_1CILi64EEENS7_ILi128EEES8_EEENS_10bfloat16_tEfNS_4arch4Sm80ELb0ELb1ELb1ELb0ELb0ELb0ELb0ELb0ELi2ELi2ELi4ELi2ELb1EEENS1_21CollectiveEpilogueBwdISA_SB_SD_Li256ELb0ELb0ELi2EEENS1_19SingleTileSchedulerILb0ELb0ELb0ELi128EEEEEEEEEvNT_6ParamsE$_ZN4cute5tupleIJiEEC2ERKi) ;  /* 0xffffd4d000007944 */ /* 0x000fea0003c3ffff */
[----:B------:R1:W5:Y:S01]  /*bd20*/  LDL R5, [R1+0x168] ;  /* 0x0001680001057983 */ /* 0x0003620000100800 */
[----:B------:R-:W-:Y:S01]  /*bd30*/  MOV R4, 0xbd60 ;  /* 0x0000bd6000047802 */ /* 0x000fe20000000f00 */
[----:B------:R-:W-:Y:S02]  /*bd40*/  UMOV UR35, UR22 ;  /* 0x0000001600237c82 */ /* 0x000fe40008000000 */
[----:B-1---5:R-:W-:Y:S05]  /*bd50*/  CALL.REL.NOINC `($_ZN7cutlass13device_kernelIN5flash19enable_sm80_to_sm89INS1_16FlashAttnBwdSm80INS1_25CollectiveMainloopBwdSm80ILi2ELi2EN4cute5tupleIJNS5_1CILi64EEENS7_ILi128EEES8_EEENS_10bfloat16_tEfNS_4arch4Sm80ELb0ELb1ELb1ELb0ELb0ELb0ELb0ELb0ELi2ELi2ELi4ELi2ELb1EEENS1_21CollectiveEpilogueBwdISA_SB_SD_Li256ELb0ELb0ELi2EEENS1_19SingleTileSchedulerILb0ELb0ELb0ELi128EEEEEEEEEvNT_6ParamsE$_ZN4cute5tupleIJiEEC2ERKi) ;  /* 0xffffd49000007944 */ /* 0x022fea0003c3ffff */
[----:B------:R1:W5:Y:S01]  /*bd60*/  LDL R5, [R1+0x178] ;  /* 0x0001780001057983 */ /* 0x0003620000100800 */
[----:B------:R-:W-:Y:S01]  /*bd70*/  MOV R4, 0xbda0 ;  /* 0x0000bda000047802 */ /* 0x000fe20000000f00 */
[----:B------:R-:W-:-:S02]  /*bd80*/  UMOV UR35, UR7 ;  /* 0x0000000700237c82 */ /* 0x000fc40008000000 */
[----:B-1---5:R-:W-:Y:S05]  /*bd90*/  CALL.REL.NOINC `($_ZN7cutlass13device_kernelIN5flash19enable_sm80_to_sm89INS1_16FlashAttnBwdSm80INS1_25CollectiveMainloopBwdSm80ILi2ELi2EN4cute5tupleIJNS5_1CILi64EEENS7_ILi128EEES8_EEENS_10bfloat16_tEfNS_4arch4Sm80ELb0ELb1ELb1ELb0ELb0ELb0ELb0ELb0ELi2ELi2ELi4ELi2ELb1EEENS1_21CollectiveEpilogueBwdISA_SB_SD_Li256ELb0ELb0ELi2EEENS1_19SingleTileSchedulerILb0ELb0ELb0ELi128EEEEEEEEEvNT_6ParamsE$_ZN4cute5tupleIJiEEC2ERKi) ;  /* 0xffffd45000007944 */ /* 0x022fea0003c3ffff */
[----:B------:R1:W5:Y:S01]  /*bda0*/  LDL R5, [R1+0x168] ;  /* 0x0001680001057983 */ /* 0x0003620000100800 */
[----:B------:R-:W-:-:S02]  /*bdb0*/  MOV R4, UR7 ;  /* 0x0000000700047c02 */ /* 0x000fc40008000f00 */
[----:B------:R-:W-:Y:S02]  /*bdc0*/  MOV R6, 0xbde0 ;  /* 0x0000bde000067802 */ /* 0x000fe40000000f00 */
[----:B-1---5:R-:W-:Y:S05]  /*bdd0*/  CALL.REL.NOINC `($_ZN7cutlass13device_kernelIN5flash19enable_sm80_to_sm89INS1_16FlashAttnBwdSm80INS1_25CollectiveMainloopBwdSm80ILi2ELi2EN4cute5tupleIJNS5_1CILi64EEENS7_ILi128EEES8_EEENS_10bfloat16_tEfNS_4arch4Sm80ELb0ELb1ELb1ELb0ELb0ELb0ELb0ELb0ELi2ELi2ELi4ELi2ELb1EEENS1_21CollectiveEpilogueBwdISA_SB_SD_Li256ELb0ELb0ELi2EEENS1_19SingleTileSchedulerILb0ELb0ELb0ELi128EEEEEEEEEvNT_6ParamsE$_ZN4cute3eso3ESOILb0ELb1EJiNS_1CILi0EEEEEC2ERKiRKS3_) ;  /* 0xffffc76000007944 */ /* 0x022fea0003c3ffff */
[----:B-1----:R1:W5:Y:S01]  /*bde0*/  LDL R5, [R1+0x168] ;  /* 0x0001680001057983 */ /* 0x0023620000100800 */
[----:B------:R-:W-:-:S03]  /*bdf0*/  MOV R8, 0xbe10 ;  /* 0x0000be1000087802 */ /* 0x000fc60000000f00 */
[----:B-1---5:R-:W-:Y:S05]  /*be00*/  CALL.REL.NOINC `($_ZN7cutlass13device_kernelIN5flash19enable_sm80_to_sm89INS1_16FlashAttnBwdSm80INS1_25CollectiveMainloopBwdSm80ILi2ELi2EN4cute5tupleIJNS5_1CILi64EEENS7_ILi128EEES8_EEENS_10bfloat16_tEfNS_4arch4Sm80ELb0ELb1ELb1ELb0ELb0ELb0ELb0ELb0ELi2ELi2ELi4ELi2ELb1EEENS1_21CollectiveEpilogueBwdISA_SB_SD_Li256ELb0ELb0ELi2EEENS1_19SingleTileSchedulerILb0ELb0ELb0ELi128EEEEEEEEEvNT_6ParamsE$_ZZN4cuteplIJNS_1CILi0EEES2_EJiEEEDaRKNS_15ArithmeticTupleIJDpT_EEERKNS3_IJDpT0_EEEENKUlDpRKT_E_clIJiS2_EEEDaSH_) ;  /* 0xfffff6a000007944 */ /* 0x022fea0003c3ffff */
[----:B------:R-:W-:Y:S02]  /*be10*/  MOV R8, 0xbe30 ;  /* 0x0000be3000087802 */ /* 0x000fe40000000f00 */
[----:B-1---5:R-:W-:Y:S05]  /*be20*/  CALL.REL.NOINC `($_ZN7cutlass13device_kernelIN5flash19enable_sm80_to_sm89INS1_16FlashAttnBwdSm80INS1_25CollectiveMainloopBwdSm80ILi2ELi2EN4cute5tupleIJNS5_1CILi64EEENS7_ILi128EEES8_EEENS_10bfloat16_tEfNS_4arch4Sm80ELb0ELb1ELb1ELb0ELb0ELb0ELb0ELb0ELi2ELi2ELi4ELi2ELb1EEENS1_21CollectiveEpilogueBwdISA_SB_SD_Li256ELb0ELb0ELi2EEENS1_19SingleTileSchedulerILb0ELb0ELb0ELi128EEEEEEEEEvNT_6ParamsE$_ZZN4cuteplIJNS_1CILi0EEES2_EJiS2_EEEDaRKNS_15ArithmeticTupleIJDpT_EEERKNS3_IJDpT0_EEEENKUlDpRKT_E_clIJiS2_EEEDaSH_) ;  /* 0xfffff6f000007944 */ /* 0x022fea0003c3ffff */
[----:B------:R2:W-:Y:S04]  /*be30*/  STL [R1+0x180], RZ ;  /* 0x000180ff01007387 */ /* 0x0005e80000100800 */
[----:B------:R-:W3:Y:S04]  /*be40*/  LDL.64 R6, [UR6+0x30] ;  /* 0x00003006ff067983 */ /* 0x000ee80008100a00 */
[----:B---3--:R-:W3:Y:S01]  /*be50*/  LD.E.U8 R4, [R6.64] ;  /* 0x0000001406047980 */ /* 0x008ee2000c101100 */
[----:B------:R-:W-:Y:S01]  /*be60*/  IMAD.MOV.U32 R5, RZ, RZ, RZ ;  /* 0x000000ffff057224 */ /* 0x000fe200078e00ff */
[----:B---3--:R-:W-:-:S04]  /*be70*/  LOP3.LUT R4, R4, 0x1, RZ, 0xc0, !PT ;  /* 0x0000000104047812 */ /* 0x008fc800078ec0ff */
[----:B------:R-:W-:Y:S02]  /*be80*/  ISETP.NE.U32.AND P4, PT, R4, 0x1, PT ;  /* 0x000000010400780c */ /* 0x000fe40003f85070 */
[----:B------:R-:W-:-:S06]  /*be90*/  MOV R4, 0xbeb0 ;  /* 0x0000beb000047802 */ /* 0x000fcc0000000f00 */
[----:B-12--5:R-:W-:Y:S05]  /*bea0*/  CALL.REL.NOINC `($_ZN7cutlass13device_kernelIN5flash19enable_sm80_to_sm89INS1_16FlashAttnBwdSm80INS1_25CollectiveMainloopBwdSm80ILi2ELi2EN4cute5tupleIJNS5_1CILi64EEENS7_ILi128EEES8_EEENS_10bfloat16_tEfNS_4arch4Sm80ELb0ELb1ELb1ELb0ELb0ELb0ELb0ELb0ELi2ELi2ELi4ELi2ELb1EEENS1_21CollectiveEpilogueBwdISA_SB_SD_Li256ELb0ELb0ELi2EEENS1_19SingleTileSchedulerILb0ELb0ELb0ELi128EEEEEEEEEvNT_6ParamsE$_ZN4cute3eso3ESOILb1ELb0EJNS_10UnderscoreEiiEEC2ERKS2_RKiS7_) ;  /* 0xffffc80000007944 */ /* 0x026fea0003c3ffff */
[----:B------:R-:W2:Y:S02]  /*beb0*/  LDL R7, [R1+0x168] ;  /* 0x0001680001077983 */ /* 0x000ea40000100800 */
[----:B--2---:R-:W-:Y:S01]  /*bec0*/  SHF.R.S32.HI R4, RZ, 0x1f, R7 ;  /* 0x0000001fff047819 */ /* 0x004fe20000011407 */
[-C--:B------:R-:W-:Y:S02]  /*bed0*/  IMAD R5, R21, R7.reuse, RZ ;  /* 0x0000000715057224 */ /* 0x080fe400078e02ff */
[----:B-1----:R-:W-:-:S04]  /*bee0*/  IMAD.WIDE.U32 R6, R20, R7, RZ ;  /* 0x0000000714067225 */ /* 0x002fc800078e00ff */
[----:B------:R-:W-:Y:S01]  /*bef0*/  IMAD R5, R20, R4, R5 ;  /* 0x0000000414057224 */ /* 0x000fe200078e0205 */
[----:B------:R-:W-:-:S04]  /*bf00*/  MOV R4, 0xbf30 ;  /* 0x0000bf3000047802 */ /* 0x000fc80000000f00 */
[----:B------:R-:W-:Y:S02]  /*bf10*/  IADD3 R5, R7, R5, RZ ;  /* 0x0000000507057210 */ /* 0x000fe40007ffe0ff */
[----:B------:R-:W-:Y:S05]  /*bf20*/  CALL.REL.NOINC `($_ZN7cutlass13device_kernelIN5flash19enable_sm80_to_sm89INS1_16FlashAttnBwdSm80INS1_25CollectiveMainloopBwdSm80ILi2ELi2EN4cute5tupleIJNS5_1CILi64EEENS7_ILi128EEES8_EEENS_10bfloat16_tEfNS_4arch4Sm80ELb0ELb1ELb1ELb0ELb0ELb0ELb0ELb0ELi2ELi2ELi4ELi2ELb1EEENS1_21CollectiveEpilogueBwdISA_SB_SD_Li256ELb0ELb0ELi2EEENS1_19SingleTileSchedulerILb0ELb0ELb0ELi128EEEEEEEEEvNT_6ParamsE$_ZN4cute3eso3ESOILb1ELb0EJNS_6LayoutINS_5tupleIJNS3_IJNS_1CILi8EEENS4_ILi1EEEEEEEEENS3_IJNS3_IJS6_NS4_ILi0EEEEEEEEEEElEEC2ERKSC_RKl) ;  /* 0xffffcee000007944 */ /* 0x000fea0003c3ffff */
[----:B------:R-:W2:Y:S01]  /*bf30*/  LDL.64 R4, [R1+0x168] ;  /* 0x0001680001047983 */ /* 0x000ea20000100a00 */
[----:B------:R-:W-:Y:S02]  /*bf40*/  MOV R12, 0xbf80 ;  /* 0x0000bf80000c7802 */ /* 0x000fe40000000f00 */
[----:B--2---:R-:W-:-:S04]  /*bf50*/  LEA R8, P5, R4, R18, 0x1 ;  /* 0x0000001204087211 */ /* 0x004fc800078a08ff */
[----:B------:R-:W-:-:S04]  /*bf60*/  LEA.HI.X R9, R4, R19, R5, 0x1, P5 ;  /* 0x0000001304097211 */ /* 0x000fc800028f0c05 */
[----:B-1----:R-:W-:Y:S05]  /*bf70*/  CALL.REL.NOINC `($_ZN7cutlass13device_kernelIN5flash19enable_sm80_to_sm89INS1_16FlashAttnBwdSm80INS1_25CollectiveMainloopBwdSm80ILi2ELi2EN4cute5tupleIJNS5_1CILi64EEENS7_ILi128EEES8_EEENS_10bfloat16_tEfNS_4arch4Sm80ELb0ELb1ELb1ELb0ELb0ELb0ELb0ELb0ELi2ELi2ELi4ELi2ELb1EEENS1_21CollectiveEpilogueBwdISA_SB_SD_Li256ELb0ELb0ELi2EEENS1_19SingleTileSchedulerILb0ELb0ELb0ELi128EEEEEEEEEvNT_6ParamsE$_ZN4cute8gmem_ptrIPKN7cutlass10bfloat16_tEECI1NS_12iter_adaptorIS4_S5_EEES4_) ;  /* 0xffffd34000007944 */ /* 0x002fea0003c3ffff */
[----:B------:R1:W5:Y:S01]  /*bf80*/  LDL.64 R4, [R1+0x168] ;  /* 0x0001680001047983 */ /* 0x0003620000100a00 */
[----:B------:R-:W-:-:S03]  /*bf90*/  MOV R6, 0xbfb0 ;  /* 0x0000bfb000067802 */ /* 0x000fc60000000f00 */
[----:B-1---5:R-:W-:Y:S05]  /*bfa0*/  CALL.REL.NOINC `($_ZN7cutlass13device_kernelIN5flash19enable_sm80_to_sm89INS1_16FlashAttnBwdSm80INS1_25CollectiveMainloopBwdSm80ILi2ELi2EN4cute5tupleIJNS5_1CILi64EEENS7_ILi128EEES8_EEENS_10bfloat16_tEfNS_4arch4Sm80ELb0ELb1ELb1ELb0ELb0ELb0ELb0ELb0ELi2ELi2ELi4ELi2ELb1EEENS1_21CollectiveEpilogueBwdISA_SB_SD_Li256ELb0ELb0ELi2EEENS1_19SingleTileSchedulerILb0ELb0ELb0ELi128EEEEEEEEEvNT_6ParamsE$_ZN4cute3eso3ESOILb1ELb0EJNS_6LayoutINS_5tupleIJNS3_IJNS_1CILi8EEENS4_ILi1EEEEEEEEENS3_IJNS3_IJS6_NS4_ILi0EEEEEEEEEEENS_10ViewEngineINS_8gmem_ptrIPKN7cutlass10bfloat16_tEEEEEEEC2ERKSC_RKSK_) ;  /* 0xffffcd7000007944 */ /* 0x022fea0003c3ffff */
[----:B------:R2:W5:Y:S01]  /*bfb0*/  LDL.64 R8, [R1+0x168] ;  /* 0x0001680001087983 */ /* 0x0005620000100a00 */
[----:B-1----:R-:W-:Y:S02]  /*bfc0*/  MOV R5, RZ ;  /* 0x000000ff00057202 */ /* 0x002fe40000000f00 */
[----:B------:R-:W-:Y:S02]  /*bfd0*/  MOV R4, 0xbff0 ;  /* 0x0000bff000047802 */ /* 0x000fe40000000f00 */
[----:B--2--5:R-:W-:Y:S05]  /*bfe0*/  CALL.REL.NOINC `($_ZN7cutlass13device_kernelIN5flash19enable_sm80_to_sm89INS1_16FlashAttnBwdSm80INS1_25CollectiveMainloopBwdSm80ILi2ELi2EN4cute5tupleIJNS5_1CILi64EEENS7_ILi128EEES8_EEENS_10bfloat16_tEfNS_4arch4Sm80ELb0ELb1ELb1ELb0ELb0ELb0ELb0ELb0ELi2ELi2ELi4ELi2ELb1EEENS1_21CollectiveEpilogueBwdISA_SB_SD_Li256ELb0ELb0ELi2EEENS1_19SingleTileSchedulerILb0ELb0ELb0ELi128EEEEEEEEEvNT_6ParamsE$_ZN4cute3eso3ESOILb1ELb0EJNS_10UnderscoreEiiEEC2ERKS2_RKiS7_) ;  /* 0xffffc6c000007944 */ /* 0x024fea0003c3ffff */
[----:B------:R-:W2:Y:S01]  /*bff0*/  LDL R5, [R1+0x168] ;  /* 0x0001680001057983 */ /* 0x000ea20000100800 */
[----:B------:R-:W-:Y:S02]  /*c000*/  MOV R4, 0xc030 ;  /* 0x0000c03000047802 */ /* 0x000fe40000000f00 */
[----:B--2---:R-:W-:Y:S02]  /*c010*/  SHF.L.U32 R5, R5, 0xb, RZ ;  /* 0x0000000b05057819 */ /* 0x004fe400000006ff */
[----:B-1----:R-:W-:Y:S05]  /*c020*/  CALL.REL.NOINC `($_ZN7cutlass13device_kernelIN5flash19enable_sm80_to_sm89INS1_16FlashAttnBwdSm80INS1_25CollectiveMainloopBwdSm80ILi2ELi2EN4cute5tupleIJNS5_1CILi64EEENS7_ILi128EEES8_EEENS_10bfloat16_tEfNS_4arch4Sm80ELb0ELb1ELb1ELb0ELb0ELb0ELb0ELb0ELi2ELi2ELi4ELi2ELb1EEENS1_21CollectiveEpilogueBwdISA_SB_SD_Li256ELb0ELb0ELi2EEENS1_19SingleTileSchedulerILb0ELb0ELb0ELi128EEEEEEEEEvNT_6ParamsE$_ZN4cute3eso3ESOILb1ELb0EJNS_6LayoutINS_5tupleIJNS3_IJNS_1CILi8EEENS4_ILi1EEEEEEEEENS3_IJNS3_IJS6_NS4_ILi0EEEEEEEEEEEiEEC2ERKSC_RKi) ;  /* 0xffffcd9000007944 */ /* 0x002fea0003c3ffff */
[----:B------:R-:W2:Y:S01]  /*c030*/  LDL R5, [R1+0x168] ;  /* 0x0001680001057983 */ /* 0x000ea20000100800 */
[----:B------:R-:W-:Y:S01]  /*c040*/  MOV R4, 0xc070 ;  /* 0x0000c07000047802 */ /* 0x000fe20000000f00 */
[----:B--2---:R-:W-:-:S04]  /*c050*/  IMAD.WIDE R6, R5, 0x2, R16 ;  /* 0x0000000205067825 */ /* 0x004fc800078e0210 */
[----:B------:R-:W-:Y:S05]  /*c060*/  CALL.REL.NOINC `($_ZN7cutlass13device_kernelIN5flash19enable_sm80_to_sm89INS1_16FlashAttnBwdSm80INS1_25CollectiveMainloopBwdSm80ILi2ELi2EN4cute5tupleIJNS5_1CILi64EEENS7_ILi128EEES8_EEENS_10bfloat16_tEfNS_4arch4Sm80ELb0ELb1ELb1ELb0ELb0ELb0ELb0ELb0ELi2ELi2ELi4ELi2ELb1EEENS1_21CollectiveEpilogueBwdISA_SB_SD_Li256ELb0ELb0ELi2EEENS1_19SingleTileSchedulerILb0ELb0ELb0ELi128EEEEEEEEEvNT_6ParamsE$_ZN4cute8smem_ptrIPN7cutlass10bfloat16_tEECI1NS_12iter_adaptorIS3_S4_EEES3_) ;  /* 0xffffd33000007944 */ /* 0x000fea0003c3ffff */
[----:B------:R2:W5:Y:S01]  /*c070*/  LDL.64 R4, [R1+0x168] ;  /* 0x0001680001047983 */ /* 0x0005620000100a00 */
[----:B-1----:R-:W-:-:S03]  /*c080*/  MOV R6, 0xc0a0 ;  /* 0x0000c0a000067802 */ /* 0x002fc60000000f00 */
[----:B--2--5:R-:W-:Y:S05]  /*c090*/  CALL.REL.NOINC `($_ZN7cutlass13device_kernelIN5flash19enable_sm80_to_sm89INS1_16FlashAttnBwdSm80INS1_25CollectiveMainloopBwdSm80ILi2ELi2EN4cute5tupleIJNS5_1CILi64EEENS7_ILi128EEES8_EEENS_10bfloat16_tEfNS_4arch4Sm80ELb0ELb1ELb1ELb0ELb0ELb0ELb0ELb0ELi2ELi2ELi4ELi2ELb1EEENS1_21CollectiveEpilogueBwdISA_SB_SD_Li256ELb0ELb0ELi2EEENS1_19SingleTileSchedulerILb0ELb0ELb0ELi128EEEEEEEEEvNT_6ParamsE$_ZN4cute3eso3ESOILb1ELb0EJNS_6LayoutINS_5tupleIJNS3_IJNS_1CILi8EEENS4_ILi1EEEEEEEEENS3_IJNS3_IJS6_NS4_ILi0EEEEEEEEEEENS_10ViewEngineINS_8smem_ptrIPN7cutlass10bfloat16_tEEEEEEEC2ERKSC_RKSJ_) ;  /* 0xffffccd000007944 */ /* 0x024fea0003c3ffff */
[----:B------:R2:W5:Y:S01]  /*c0a0*/  LDL.64 R6, [R1+0x168] ;  /* 0x0001680001067983 */ /* 0x0005620000100a00 */
[----:B------:R-:W-:-:S03]  /*c0b0*/  MOV R12, 0xc0d0 ;  /* 0x0000c0d0000c7802 */ /* 0x000fc60000000f00 */
[----:B-12--5:R-:W-:Y:S05]  /*c0c0*/  CALL.REL.NOINC `($_ZN7cutlass13device_kernelIN5flash19enable_sm80_to_sm89INS1_16FlashAttnBwdSm80INS1_25CollectiveMainloopBwdSm80ILi2ELi2EN4cute5tupleIJNS5_1CILi64EEENS7_ILi128EEES8_EEENS_10bfloat16_tEfNS_4arch4Sm80ELb0ELb1ELb1ELb0ELb0ELb0ELb0ELb0ELi2ELi2ELi4ELi2ELb1EEENS1_21CollectiveEpilogueBwdISA_SB_SD_Li256ELb0ELb0ELi2EEENS1_19SingleTileSchedulerILb0ELb0ELb0ELi128EEEEEEEEEvNT_6ParamsE$_ZN4cute8gmem_ptrIPKN7cutlass10bfloat16_tEECI1NS_12iter_adaptorIS4_S5_EEES4_) ;  /* 0xffffd1f000007944 */ /* 0x026fea0003c3ffff */
[----:B------:R1:W5:Y:S01]  /*c0d0*/  LDL.64 R4, [R1+0x168] ;  /* 0x0001680001047983 */ /* 0x0003620000100a00 */
[----:B------:R-:W-:-:S02]  /*c0e0*/  MOV R8, UR7 ;  /* 0x0000000700087c02 */ /* 0x000fc40008000f00 */
[----:B------:R-:W-:Y:S02]  /*c0f0*/  MOV R12, 0xc110 ;  /* 0x0000c110000c7802 */ /* 0x000fe40000000f00 */
[----:B-1---5:R-:W-:Y:S05]  /*c100*/  CALL.REL.NOINC `($_ZN7cutlass13device_kernelIN5flash19enable_sm80_to_sm89INS1_16FlashAttnBwdSm80INS1_25CollectiveMainloopBwdSm80ILi2ELi2EN4cute5tupleIJNS5_1CILi64EEENS7_ILi128EEES8_EEENS_10bfloat16_tEfNS_4arch4Sm80ELb0ELb1ELb1ELb0ELb0ELb0ELb0ELb0ELi2ELi2ELi4ELi2ELb1EEENS1_21CollectiveEpilogueBwdISA_SB_SD_Li256ELb0ELb0ELi2EEENS1_19SingleTileSchedulerILb0ELb0ELb0ELi128EEEEEEEEEvNT_6ParamsE$_ZN4cute8gmem_ptrIPKN7cutlass9uint128_tEECI1NS_12iter_adaptorIS4_S5_EEES4_) ;  /* 0xffffd20000007944 */ /* 0x022fea0003c3ffff */
[----:B------:R1:W5:Y:S01]  /*c110*/  LDL.64 R4, [R1+0x168] ;  /* 0x0001680001047983 */ /* 0x0003620000100a00 */
[----:B------:R-:W-:Y:S02]  /*c120*/  MOV R8, UR7 ;  /* 0x0000000700087c02 */ /* 0x000fe40008000f00 */
[----:B------:R-:W-:Y:S02]  /*c130*/  MOV R12, 0xc150 ;  /* 0x0000c150000c7802 */ /* 0x000fe40000000f00 */
[----:B-1---5:R-:W-:Y:S05]  /*c140*/  CALL.REL.NOINC `($_ZN7cutlass13device_kernelIN5flash19enable_sm80_to_sm89INS1_16FlashAttnBwdSm80INS1_25CollectiveMainloopBwdSm80ILi2ELi2EN4cute5tupleIJNS5_1CILi64EEENS7_ILi128EEES8_EEENS_10bfloat16_tEfNS_4arch4Sm80ELb0ELb1ELb1ELb0ELb0ELb0ELb0ELb0ELi2ELi2ELi4ELi2ELb1EEENS1_21CollectiveEpilogueBwdISA_SB_SD_Li256ELb0ELb0ELi2EEENS1_19SingleTileSchedulerILb0ELb0ELb0ELi128EEEEEEEEEvNT_6ParamsE$_ZN4cute3eso3ESOILb1ELb0EJNS_6LayoutINS_5tupleIJNS3_IJNS_1CILi1EEES5_EEEEEENS3_IJNS3_IJS5_NS4_ILi0EEEEEEEEEEENS_10ViewEngineINS_8gmem_ptrIPKN7cutlass9uint128_tEEEEEEEC2ERKSB_RKSJ_) ;  /* 0xffffc9d000007944 */ /* 0x022fea0003c3ffff */
[----:B------:R2:W5:Y:S01]  /*c150*/  LDL.64 R26, [R1+0x168] ;  /* 0x00016800011a7983 */ /* 0x0005620000100a00 */
[----:B-1----:R-:W-:-:S03]  /*c160*/  MOV R4, 0xc180 ;  /* 0x0000c18000047802 */ /* 0x002fc60000000f00 */
[----:B--2--5:R-:W-:Y:S05]  /*c170*/  CALL.REL.NOINC `($_ZN7cutlass13device_kernelIN5flash19enable_sm80_to_sm89INS1_16FlashAttnBwdSm80INS1_25CollectiveMainloopBwdSm80ILi2ELi2EN4cute5tupleIJNS5_1CILi64EEENS7_ILi128EEES8_EEENS_10bfloat16_tEfNS_4arch4Sm80ELb0ELb1ELb1ELb0ELb0ELb0ELb0ELb0ELi2ELi2ELi4ELi2ELb1EEENS1_21CollectiveEpilogueBwdISA_SB_SD_Li256ELb0ELb0ELi2EEENS1_19SingleTileSchedulerILb0ELb0ELb0ELi128EEEEEEEEEvNT_6ParamsE$_ZN4cute8smem_ptrIPN7cutlass10bfloat16_tEECI1NS_12iter_adaptorIS3_S4_EEES3_) ;  /* 0xffffd22000007944 */ /* 0x024fea0003c3ffff */
[----:B------:R2:W5:Y:S01]  /*c180*/  LDL.64 R4, [R1+0x168] ;  /* 0x0001680001047983 */ /* 0x0005620000100a00 */
[----:B-1----:R-:W-:Y:S02]  /*c190*/  MOV R6, UR7 ;  /* 0x0000000700067c02 */ /* 0x002fe40008000f00 */
[----:B------:R-:W-:Y:S02]  /*c1a0*/  MOV R8, 0xc1c0 ;  /* 0x0000c1c000087802 */ /* 0x000fe40000000f00 */
[----:B--2--5:R-:W-:Y:S05]  /*c1b0*/  CALL.REL.NOINC `($_ZN7cutlass13device_kernelIN5flash19enable_sm80_to_sm89INS1_16FlashAttnBwdSm80INS1_25CollectiveMainloopBwdSm80ILi2ELi2EN4cute5tupleIJNS5_1CILi64EEENS7_ILi128EEES8_EEENS_10bfloat16_tEfNS_4arch4Sm80ELb0ELb1ELb1ELb0ELb0ELb0ELb0ELb0ELi2ELi2ELi4ELi2ELb1EEENS1_21CollectiveEpilogueBwdISA_SB_SD_Li256ELb0ELb0ELi2EEENS1_19SingleTileSchedulerILb0ELb0ELb0ELi128EEEEEEEEEvNT_6ParamsE$_ZN4cute8smem_ptrIPN7cutlass9uint128_tEECI1NS_12iter_adaptorIS3_S4_EEES3_) ;  /* 0xffffd22000007944 */ /* 0x024fea0003c3ffff */
[----:B-1----:R1:W5:Y:S01]  /*c1c0*/  LDL.64 R4, [R1+0x168] ;  /* 0x0001680001047983 */ /* 0x0023620000100a00 */
[----:B------:R-:W-:Y:S02]  /*c1d0*/  MOV R6, UR7 ;  /* 0x0000000700067c02 */ /* 0x000fe40008000f00 */
[----:B------:R-:W-:-:S02]  /*c1e0*/  MOV R8, 0xc200 ;  /* 0x0000c20000087802 */ /* 0x000fc40000000f00 */
[----:B-1---5:R-:W-:Y:S05]  /*c1f0*/  CALL.REL.NOINC `($_ZN7cutlass13device_kernelIN5flash19enable_sm80_to_sm89INS1_16FlashAttnBwdSm80INS1_25CollectiveMainloopBwdSm80ILi2ELi2EN4cute5tupleIJNS5_1CILi64EEENS7_ILi128EEES8_EEENS_10bfloat16_tEfNS_4arch4Sm80ELb0ELb1ELb1ELb0ELb0ELb0ELb0ELb0ELi2ELi2ELi4ELi2ELb1EEENS1_21CollectiveEpilogueBwdISA_SB_SD_Li256ELb0ELb0ELi2EEENS1_19SingleTileSchedulerILb0ELb0ELb0ELi128EEEEEEEEEvNT_6ParamsE$_ZN4cute3eso3ESOILb1ELb0EJNS_6LayoutINS_5tupleIJNS3_IJNS_1CILi1EEES5_EEEEEENS3_IJNS3_IJS5_NS4_ILi0EEEEEEEEEEENS_10ViewEngineINS_8smem_ptrIPN7cutlass9uint128_tEEEEEEEC2ERKSB_RKSI_) ;  /* 0xffffc97000007944 */ /* 0x022fea0003c3ffff */
[----:B-1----:R1:W5:Y:S01]  /*c200*/  LDL R4, [R1+0x168] ;  /* 0x0001680001047983 */ /* 0x0023620000100800 */
[----:B------:R-:W-:-:S03]  /*c210*/  MOV R6, 0xc230 ;  /* 0x0000c23000067802 */ /* 0x000fc60000000f00 */
[----:B-1---5:R-:W-:Y:S05]  /*c220*/  CALL.REL.NOINC `($_ZN7cutlass13device_kernelIN5flash19enable_sm80_to_sm89INS1_16FlashAttnBwdSm80INS1_25CollectiveMainloopBwdSm80ILi2ELi2EN4cute5tupleIJNS5_1CILi64EEENS7_ILi128EEES8_EEENS_10bfloat16_tEfNS_4arch4Sm80ELb0ELb1ELb1ELb0ELb0ELb0ELb0ELb0ELi2ELi2ELi4ELi2ELb1EEENS1_21CollectiveEpilogueBwdISA_SB_SD_Li256ELb0ELb0ELi2EEENS1_19SingleTileSchedulerILb0ELb0ELb0ELi128EEEEEEEEEvNT_6ParamsE$_ZN73_INTERNAL_24fd9406_37_flash_bwd_hdim64_bf16_softcap_sm80_cu_3fbc093a_291824__cvta_generic_to_sharedEPKv) ;  /* 0xffffd23000007944 */ /* 0x022fea0003c3ffff */
        /* <DEDUP_REMOVED lines=9> */
[----:B-1----:R-:W-:Y:S05]  /*c2c0*/  CALL.REL.NOINC `($_ZN7cutlass13device_kernelIN5flash19enable_sm80_to_sm89INS1_16FlashAttnBwdSm80INS1_25CollectiveMainloopBwdSm80ILi2ELi2EN4cute5tupleIJNS5_1CILi64EEENS7_ILi128EEES8_EEENS_10bfloat16_tEfNS_4arch4Sm80ELb0ELb1ELb1ELb0ELb0ELb0ELb0ELb0ELi2ELi2ELi4ELi2ELb1EEENS1_21CollectiveEpilogueBwdISA_SB_SD_Li256ELb0ELb0ELi2EEENS1_19SingleTileSchedulerILb0ELb0ELb0ELi128EEEEEEEEEvNT_6ParamsE$_ZN4cute3eso3ESOILb1ELb0EJNS_1CILi0EEEiS3_EEC2ERKS3_RKiS6_) ;  /* 0xffffc63000007944 */ /* 0x002fea0003c3ffff */
[----:B------:R-:W2:Y:S01]  /*c2d0*/  LDL R5, [R1+0x168] ;  /* 0x0001680001057983 */ /* 0x000ea20000100800 */
[----:B------:R-:W-:Y:S01]  /*c2e0*/  MOV R4, 0xc320 ;  /* 0x0000c32000047802 */ /* 0x000fe20000000f00 */
[----:B------:R-:W-:Y:S01]  /*c2f0*/  UMOV UR35, UR7 ;  /* 0x0000000700237c82 */ /* 0x000fe20008000000 */
[----:B--2---:R-:W-:-:S02]  /*c300*/  SHF.L.U32 R5, R5, 0x5, RZ ;  /* 0x0000000505057819 */ /* 0x004fc400000006ff */
[----:B------:R-:W-:Y:S05]  /*c310*/  CALL.REL.NOINC `($_ZN7cutlass13device_kernelIN5flash19enable_sm80_to_sm89INS1_16FlashAttnBwdSm80INS1_25CollectiveMainloopBwdSm80ILi2ELi2EN4cute5tupleIJNS5_1CILi64EEENS7_ILi128EEES8_EEENS_10bfloat16_tEfNS_4arch4Sm80ELb0ELb1ELb1ELb0ELb0ELb0ELb0ELb0ELi2ELi2ELi4ELi2ELb1EEENS1_21CollectiveEpilogueBwdISA_SB_SD_Li256ELb0ELb0ELi2EEENS1_19SingleTileSchedulerILb0ELb0ELb0ELi128EEEEEEEEEvNT_6ParamsE$_ZN4cute5tupleIJiEEC2ERKi) ;  /* 0xffffced000007944 */ /* 0x000fea0003c3ffff */
        /* <DEDUP_REMOVED lines=20> */
[----:B------:R-:W-:Y:S01]  /*c460*/  IMAD.MOV.U32 R5, RZ, RZ, 0x1 ;  /* 0x00000001ff057424 */ /* 0x000fe200078e00ff */
        /* <DEDUP_REMOVED lines=21> */
[----:B-1----:R-:W-:Y:S02]  /*c5c0*/  MOV R5, 0x1 ;  /* 0x0000000100057802 */ /* 0x002fe40000000f00 */
        /* <DEDUP_REMOVED lines=38> */
[----:B------:R-:W-:-:S05]  /*c830*/  IMAD.MOV.U32 R8, RZ, RZ, 0x1 ;  /* 0x00000001ff087424 */ /* 0x000fca00078e00ff */
[----:B------:R1:W-:Y:S04]  /*c840*/  STL [R1+0x180], R8 ;  /* 0x0001800801007387 */ /* 0x0003e80000100800 */
[----:B------:R-:W5:Y:S01]  /*c850*/  LDL.64 R6, [UR6+0x38] ;  /* 0x00003806ff067983 */ /* 0x000f620008100a00 */
[----:B------:R-:W-:-:S13]  /*c860*/  ISETP.GE.OR P4, PT, R198, R13, P4 ;  /* 0x0000000dc600720c */ /* 0x000fda0002786670 */
[----:B------:R-:W-:Y:S01]  /*c870*/  @!PT LDS RZ, [RZ] ;  /* 0x00000000fffff984 */ /* 0x000fe20000000800 */
[----:B------:R-:W-:Y:S01]  /*c880*/  @!PT LDS RZ, [RZ] ;  /* 0x00000000fffff984 */ /* 0x000fe20000000800 */
[----:B------:R-:W-:Y:S01]  /*c890*/  @!PT LDS RZ, [RZ] ;  /* 0x00000000fffff984 */ /* 0x000fe20000000800 */
[----:B------:R2:W-:Y:S02]  /*c8a0*/  LDGSTS.E.BYPASS.LTC128B.128 [R4], [R16.64], !P4 ;  /* 0x0000000010047fae */ /* 0x0005e4000e101d54 */
[----:B--2---:R-:W-:Y:S02]  /*c8b0*/  MOV R4, 0xc8d0 ;  /* 0x0000c8d000047802 */ /* 0x004fe40000000f00 */
[----:B-1---5:R-:W-:Y:S05]  /*c8c0*/  CALL.REL.NOINC `($_ZN7cutlass13device_kernelIN5flash19enable_sm80_to_sm89INS1_16FlashAttnBwdSm80INS1_25CollectiveMainloopBwdSm80ILi2ELi2EN4cute5tupleIJNS5_1CILi64EEENS7_ILi128EEES8_EEENS_10bfloat16_tEfNS_4arch4Sm80ELb0ELb1ELb1ELb0ELb0ELb0ELb0ELb0ELi2ELi2ELi4ELi2ELb1EEENS1_21CollectiveEpilogueBwdISA_SB_SD_Li256ELb0ELb0ELi2EEENS1_19SingleTileSchedulerILb0ELb0ELb0ELi128EEEEEEEEEvNT_6ParamsE$_ZN4cute3eso3ESOILb1ELb0EJNS_10UnderscoreES2_iEEC2ERKS2_S5_RKi) ;  /* 0xffffbd5000007944 */ /* 0x022fea0003c3ffff */
[----:B------:R-:W2:Y:S01]  /*c8d0*/  LDL R5, [R1+0x168] ;  /* 0x0001680001057983 */ /* 0x000ea20000100800 */
[----:B------:R-:W-:Y:S02]  /*c8e0*/  MOV R4, 0xc910 ;  /* 0x0000c91000047802 */ /* 0x000fe40000000f00 */
[----:B--2---:R-:W-:Y:S02]  /*c8f0*/  SHF.L.U32 R5, R5, 0x6, RZ ;  /* 0x0000000605057819 */ /* 0x004fe400000006ff */
[----:B-1----:R-:W-:Y:S05]  /*c900*/  CALL.REL.NOINC `($_ZN7cutlass13device_kernelIN5flash19enable_sm80_to_sm89INS1_16FlashAttnBwdSm80INS1_25CollectiveMainloopBwdSm80ILi2ELi2EN4cute5tupleIJNS5_1CILi64EEENS7_ILi128EEES8_EEENS_10bfloat16_tEfNS_4arch4Sm80ELb0ELb1ELb1ELb0ELb0ELb0ELb0ELb0ELi2ELi2ELi4ELi2ELb1EEENS1_21CollectiveEpilogueBwdISA_SB_SD_Li256ELb0ELb0ELi2EEENS1_19SingleTileSchedulerILb0ELb0ELb0ELi128EEEEEEEEEvNT_6ParamsE$_ZN4cute3eso3ESOILb1ELb0EJNS_6LayoutINS_5tupleIJNS3_IJNS_1CILi4EEENS4_ILi1EEEEEES6_EEENS3_IJNS3_IJS6_NS4_ILi0EEEEEES9_EEEEEiEEC2ERKSC_RKi) ;  /* 0xffffc3c000007944 */ /* 0x002fea0003c3ffff */
[----:B------:R-:W2:Y:S04]  /*c910*/  LD.E.64 R6, [R6.64+0x8] ;  /* 0x0000081406067980 */ /* 0x000ea8000c101b00 */
[----:B------:R-:W2:Y:S01]  /*c920*/  LDL R8, [R1+0x168] ;  /* 0x0001680001087983 */ /* 0x000ea20000100800 */
[----:B------:R-:W-:-:S02]  /*c930*/  MOV R4, UR7 ;  /* 0x0000000700047c02 */ /* 0x000fc40008000f00 */
[----:B------:R-:W-:Y:S01]  /*c940*/  MOV R12, 0xc970 ;  /* 0x0000c970000c7802 */ /* 0x000fe20000000f00 */
[----:B--2---:R-:W-:-:S04]  /*c950*/  IMAD.WIDE R8, R8, 0x4, R6 ;  /* 0x0000000408087825 */ /* 0x004fc800078e0206 */
[----:B------:R-:W-:Y:S05]  /*c960*/  CALL.REL.NOINC `($_ZN7cutlass13device_kernelIN5flash19enable_sm80_to_sm89INS1_16FlashAttnBwdSm80INS1_25CollectiveMainloopBwdSm80ILi2ELi2EN4cute5tupleIJNS5_1CILi64EEENS7_ILi128EEES8_EEENS_10bfloat16_tEfNS_4arch4Sm80ELb0ELb1ELb1ELb0ELb0ELb0ELb0ELb0ELi2ELi2ELi4ELi2ELb1EEENS1_21CollectiveEpilogueBwdISA_SB_SD_Li256ELb0ELb0ELi2EEENS1_19SingleTileSchedulerILb0ELb0ELb0ELi128EEEEEEEEEvNT_6ParamsE$_ZN4cute8gmem_ptrIPKfECI1NS_12iter_adaptorIS2_S3_EEES2_) ;  /* 0xffffc9f000007944 */ /* 0x000fea0003c3ffff */
[----:B-1----:R1:W5:Y:S01]  /*c970*/  LDL.64 R4, [R1+0x168] ;  /* 0x0001680001047983 */ /* 0x0023620000100a00 */
[----:B------:R-:W-:-:S03]  /*c980*/  MOV R6, 0xc9a0 ;  /* 0x0000c9a000067802 */ /* 0x000fc60000000f00 */
[----:B-1---5:R-:W-:Y:S05]  /*c990*/  CALL.REL.NOINC `($_ZN7cutlass13device_kernelIN5flash19enable_sm80_to_sm89INS1_16FlashAttnBwdSm80INS1_25CollectiveMainloopBwdSm80ILi2ELi2EN4cute5tupleIJNS5_1CILi64EEENS7_ILi128EEES8_EEENS_10bfloat16_tEfNS_4arch4Sm80ELb0ELb1ELb1ELb0ELb0ELb0ELb0ELb0ELi2ELi2ELi4ELi2ELb1EEENS1_21CollectiveEpilogueBwdISA_SB_SD_Li256ELb0ELb0ELi2EEENS1_19SingleTileSchedulerILb0ELb0ELb0ELi128EEEEEEEEEvNT_6ParamsE$_ZN4cute3eso3ESOILb1ELb0EJNS_6LayoutINS_5tupleIJNS3_IJNS_1CILi4EEENS4_ILi1EEEEEES6_EEENS3_IJNS3_IJS6_NS4_ILi0EEEEEES9_EEEEENS_10ViewEngineINS_8gmem_ptrIPKfEEEEEEC2ERKSC_RKSI_) ;  /* 0xffffc29000007944 */ /* 0x022fea0003c3ffff */
[----:B------:R-:W5:Y:S04]  /*c9a0*/  LDL.64 R12, [UR6+0x40] ;  /* 0x00004006ff0c7983 */ /* 0x000f680008100a00 */
[----:B------:R2:W5:Y:S01]  /*c9b0*/  LDL.64 R8, [R1+0x168] ;  /* 0x0001680001087983 */ /* 0x0005620000100a00 */
[----:B------:R-:W-:Y:S02]  /*c9c0*/  MOV R11, UR17 ;  /* 0x00000011000b7c02 */ /* 0x000fe40008000f00 */
[----:B-1----:R-:W-:Y:S02]  /*c9d0*/  MOV R4, 0xc9f0 ;  /* 0x0000c9f000047802 */ /* 0x002fe40000000f00 */
[----:B--2--5:R-:W-:Y:S05]  /*c9e0*/  CALL.REL.NOINC `($_ZN7cutlass13device_kernelIN5flash19enable_sm80_to_sm89INS1_16FlashAttnBwdSm80INS1_25CollectiveMainloopBwdSm80ILi2ELi2EN4cute5tupleIJNS5_1CILi64EEENS7_ILi128EEES8_EEENS_10bfloat16_tEfNS_4arch4Sm80ELb0ELb1ELb1ELb0ELb0ELb0ELb0ELb0ELi2ELi2ELi4ELi2ELb1EEENS1_21CollectiveEpilogueBwdISA_SB_SD_Li256ELb0ELb0ELi2EEENS1_19SingleTileSchedulerILb0ELb0ELb0ELi128EEEEEEEEEvNT_6ParamsE$_ZN4cute3eso3ESOILb1ELb0EJNS_10UnderscoreES2_iEEC2ERKS2_S5_RKi) ;  /* 0xffffbc3000007944 */ /* 0x024fea0003c3ffff */
[----:B------:R-:W2:Y:S01]  /*c9f0*/  LDL R5, [R1+0x168] ;  /* 0x0001680001057983 */ /* 0x000ea20000100800 */
[----:B------:R-:W-:-:S02]  /*ca00*/  MOV R4, 0xca30 ;  /* 0x0000ca3000047802 */ /* 0x000fc40000000f00 */
[----:B--2---:R-:W-:Y:S02]  /*ca10*/  SHF.L.U32 R5, R5, 0x6, RZ ;  /* 0x0000000605057819 */ /* 0x004fe400000006ff */
[----:B-1----:R-:W-:Y:S05]  /*ca20*/  CALL.REL.NOINC `($_ZN7cutlass13device_kernelIN5flash19enable_sm80_to_sm89INS1_16FlashAttnBwdSm80INS1_25CollectiveMainloopBwdSm80ILi2ELi2EN4cute5tupleIJNS5_1CILi64EEENS7_ILi128EEES8_EEENS_10bfloat16_tEfNS_4arch4Sm80ELb0ELb1ELb1ELb0ELb0ELb0ELb0ELb0ELi2ELi2ELi4ELi2ELb1EEENS1_21CollectiveEpilogueBwdISA_SB_SD_Li256ELb0ELb0ELi2EEENS1_19SingleTileSchedulerILb0ELb0ELb0ELi128EEEEEEEEEvNT_6ParamsE$_ZN4cute3eso3ESOILb1ELb0EJNS_6LayoutINS_5tupleIJNS3_IJNS_1CILi4EEENS4_ILi1EEEEEES6_EEENS3_IJNS3_IJS6_NS4_ILi0EEEEEES9_EEEEEiEEC2ERKSC_RKi) ;  /* 0xffffc2a000007944 */ /* 0x002fea0003c3ffff */
[----:B------:R-:W2:Y:S04]  /*ca30*/  LD.E.64 R12, [R12.64] ;  /* 0x000000140c0c7980 */ /* 0x000ea8000c101b00 */
[----:B------:R-:W2:Y:S01]  /*ca40*/  LDL R6, [R1+0x168] ;  /* 0x0001680001067983 */ /* 0x000ea20000100800 */
[----:B------:R-:W-:Y:S01]  /*ca50*/  MOV R4, UR7 ;  /* 0x0000000700047c02 */ /* 0x000fe20008000f00 */
[----:B--2---:R-:W-:Y:S01]  /*ca60*/  IMAD.WIDE R6, R6, 0x4, R12 ;  /* 0x0000000406067825 */ /* 0x004fe200078e020c */
[----:B------:R-:W-:-:S03]  /*ca70*/  MOV R12, 0xca90 ;  /* 0x0000ca90000c7802 */ /* 0x000fc60000000f00 */
[----:B------:R-:W-:Y:S05]  /*ca80*/  CALL.REL.NOINC `($_ZN7cutlass13device_kernelIN5flash19enable_sm80_to_sm89INS1_16FlashAttnBwdSm80INS1_25CollectiveMainloopBwdSm80ILi2ELi2EN4cute5tupleIJNS5_1CILi64EEENS7_ILi128EEES8_EEENS_10bfloat16_tEfNS_4arch4Sm80ELb0ELb1ELb1ELb0ELb0ELb0ELb0ELb0ELi2ELi2ELi4ELi2ELb1EEENS1_21CollectiveEpilogueBwdISA_SB_SD_Li256ELb0ELb0ELi2EEENS1_19SingleTileSchedulerILb0ELb0ELb0ELi128EEEEEEEEEvNT_6ParamsE$_ZN4cute8smem_ptrIPfECI1NS_12iter_adaptorIS1_S2_EEES1_) ;  /* 0xffffc99000007944 */ /* 0x000fea0003c3ffff */
[----:B-1----:R1:W5:Y:S01]  /*ca90*/  LDL.64 R4, [R1+0x168] ;  /* 0x0001680001047983 */ /* 0x0023620000100a00 */
[----:B------:R-:W-:-:S03]  /*caa0*/  MOV R6, 0xcac0 ;  /* 0x0000cac000067802 */ /* 0x000fc60000000f00 */
[----:B-1---5:R-:W-:Y:S05]  /*cab0*/  CALL.REL.NOINC `($_ZN7cutlass13device_kernelIN5flash19enable_sm80_to_sm89INS1_16FlashAttnBwdSm80INS1_25CollectiveMainloopBwdSm80ILi2ELi2EN4cute5tupleIJNS5_1CILi64EEENS7_ILi128EEES8_EEENS_10bfloat16_tEfNS_4arch4Sm80ELb0ELb1ELb1ELb0ELb0ELb0ELb0ELb0ELi2ELi2ELi4ELi2ELb1EEENS1_21CollectiveEpilogueBwdISA_SB_SD_Li256ELb0ELb0ELi2EEENS1_19SingleTileSchedulerILb0ELb0ELb0ELi128EEEEEEEEEvNT_6ParamsE$_ZN4cute3eso3ESOILb1ELb0EJNS_6LayoutINS_5tupleIJNS3_IJNS_1CILi4EEENS4_ILi1EEEEEES6_EEENS3_IJNS3_IJS6_NS4_ILi0EEEEEES9_EEEEENS_10ViewEngineINS_8smem_ptrIPfEEEEEEC2ERKSC_RKSH_) ;  /* 0xffffc1c000007944 */ /* 0x022fea0003c3ffff */
[----:B------:R-:W5:Y:S04]  /*cac0*/  LDL.64 R12, [UR6+0x48] ;  /* 0x00004806ff0c7983 */ /* 0x000f680008100a00 */
[----:B------:R2:W5:Y:S01]  /*cad0*/  LDL.64 R6, [R1+0x168] ;  /* 0x0001680001067983 */ /* 0x0005620000100a00 */
[----:B-1----:R-:W-:Y:S01]  /*cae0*/  MOV R5, RZ ;  /* 0x000000ff00057202 */ /* 0x002fe20000000f00 */
[----:B------:R-:W-:Y:S01]  /*caf0*/  UMOV UR35, UR19 ;  /* 0x0000001300237c82 */ /* 0x000fe20008000000 */
[----:B------:R-:W-:-:S02]  /*cb00*/  MOV R4, 0xcb20 ;  /* 0x0000cb2000047802 */ /* 0x000fc40000000f00 */
[----:B--2--5:R-:W-:Y:S05]  /*cb10*/  CALL.REL.NOINC `($_ZN7cutlass13device_kernelIN5flash19enable_sm80_to_sm89INS1_16FlashAttnBwdSm80INS1_25CollectiveMainloopBwdSm80ILi2ELi2EN4cute5tupleIJNS5_1CILi64EEENS7_ILi128EEES8_EEENS_10bfloat16_tEfNS_4arch4Sm80ELb0ELb1ELb1ELb0ELb0ELb0ELb0ELb0ELi2ELi2ELi4ELi2ELb1EEENS1_21CollectiveEpilogueBwdISA_SB_SD_Li256ELb0ELb0ELi2EEENS1_19SingleTileSchedulerILb0ELb0ELb0ELi128EEEEEEEEEvNT_6ParamsE$_ZN4cute3eso3ESOILb1ELb0EJNS_1CILi0EEEiEEC2ERKS3_RKi) ;  /* 0xffffbd9000007944 */ /* 0x024fea0003c3ffff */
[----:B------:R1:W5:Y:S01]  /*cb20*/  LD.E R5, [R12.64] ;  /* 0x000000140c057980 */ /* 0x000362000c101900 */
[----:B------:R-:W-:-:S03]  /*cb30*/  MOV R16, 0xcb50 ;  /* 0x0000cb5000107802 */ /* 0x000fc60000000f00 */
[----:B-1---5:R-:W-:Y:S05]  /*cb40*/  CALL.REL.NOINC `($_ZN7cutlass13device_kernelIN5flash19enable_sm80_to_sm89INS1_16FlashAttnBwdSm80INS1_25CollectiveMainloopBwdSm80ILi2ELi2EN4cute5tupleIJNS5_1CILi64EEENS7_ILi128EEES8_EEENS_10bfloat16_tEfNS_4arch4Sm80ELb0ELb1ELb1ELb0ELb0ELb0ELb0ELb0ELi2ELi2ELi4ELi2ELb1EEENS1_21CollectiveEpilogueBwdISA_SB_SD_Li256ELb0ELb0ELi2EEENS1_19SingleTileSchedulerILb0ELb0ELb0ELi128EEEEEEEEEvNT_6ParamsE$_ZZN4cuteplIJiEJNS_1CILi0EEEEEEDaRKNS_15ArithmeticTupleIJDpT_EEERKNS3_IJDpT0_EEEENKUlDpRKT_E_clIJiEEEDaSH_) ;  /* 0xffffeb6000007944 */ /* 0x022fea0003c3ffff */
[----:B-----5:R-:W-:Y:S02]  /*cb50*/  ISETP.GT.AND P4, PT, R4, 0x3f, PT ;  /* 0x0000003f0400780c */ /* 0x020fe40003f84270 */
[----:B------:R-:W-:-:S11]  /*cb60*/  MOV R11, 0x0 ;  /* 0x00000000000b7802 */ /* 0x000fd60000000f00 */
[----:B------:R-:W-:Y:S05]  /*cb70*/  @P4 RET.REL.NODEC R10 `(_ZN7cutlass13device_kernelIN5flash19enable_sm80_to_sm89INS1_16FlashAttnBwdSm80INS1_25CollectiveMainloopBwdSm80ILi2ELi2EN4cute5tupleIJNS5_1CILi64EEENS7_ILi128EEES8_EEENS_10bfloat16_tEfNS_4arch4Sm80ELb0ELb1ELb1ELb0ELb0ELb0ELb0ELb0ELi2ELi2ELi4ELi2ELb1EEENS1_21CollectiveEpilogueBwdISA_SB_SD_Li256ELb0ELb0ELi2EEENS1_19SingleTileSchedulerILb0ELb0ELb0ELi128EEEEEEEEEvNT_6ParamsE) ;  /* 0xffff34800a004950 */ /* 0x000fea0003c3ffff */
[----:B------:R-:W5:Y:S01]  /*cb80*/  LDL.64 R16, [UR6+0x50] ;  /* 0x00005006ff107983 */ /* 0x000f620008100a00 */
[----:B------:R-:W-:Y:S01]  /*cb90*/  IMAD.U32 R4, RZ, RZ, UR19 ;  /* 0x00000013ff047e24 */ /* 0x000fe2000f8e00ff */
[----:B------:R-:W-:Y:S02]  /*cba0*/  MOV R5, RZ ;  /* 0x000000ff00057202 */ /* 0x000fe40000000f00 */
[----:B------:R-:W-:Y:S02]  /*cbb0*/  MOV R12, 0xcbd0 ;  /* 0x0000cbd0000c7802 */ /* 0x000fe40000000f00 */
[----:B-1---5:R-:W-:Y:S05]  /*cbc0*/  CALL.REL.NOINC `($_ZN7cutlass13device_kernelIN5flash19enable_sm80_to_sm89INS1_16FlashAttnBwdSm80INS1_25CollectiveMainloopBwdSm80ILi2ELi2EN4cute5tupleIJNS5_1CILi64EEENS7_ILi128EEES8_EEENS_10bfloat16_tEfNS_4arch4Sm80ELb0ELb1ELb1ELb0ELb0ELb0ELb0ELb0ELi2ELi2ELi4ELi2ELb1EEENS1_21CollectiveEpilogueBwdISA_SB_SD_Li256ELb0ELb0ELi2EEENS1_19SingleTileSchedulerILb0ELb0ELb0ELi128EEEEEEEEEvNT_6ParamsE$_ZN4cute3eso3ESOILb1ELb0EJNS_10UnderscoreEiEEC2ERKS2_RKi) ;  /* 0xffffbaa000007944 */ /* 0x022fea0003c3ffff */
[----:B-1----:R-:W-:Y:S02]  /*cbd0*/  MOV R4, UR19 ;  /* 0x0000001300047c02 */ /* 0x002fe40008000f00 */
[----:B------:R-:W-:Y:S02]  /*cbe0*/  MOV R12, 0xcc00 ;  /* 0x0000cc00000c7802 */ /* 0x000fe40000000f00 */
[----:B------:R-:W-:Y:S05]  /*cbf0*/  CALL.REL.NOINC `($_ZN7cutlass13device_kernelIN5flash19enable_sm80_to_sm89INS1_16FlashAttnBwdSm80INS1_25CollectiveMainloopBwdSm80ILi2ELi2EN4cute5tupleIJNS5_1CILi64EEENS7_ILi128EEES8_EEENS_10bfloat16_tEfNS_4arch4Sm80ELb0ELb1ELb1ELb0ELb0ELb0ELb0ELb0ELi2ELi2ELi4ELi2ELb1EEENS1_21CollectiveEpilogueBwdISA_SB_SD_Li256ELb0ELb0ELi2EEENS1_19SingleTileSchedulerILb0ELb0ELb0ELi128EEEEEEEEEvNT_6ParamsE$_ZN4cute8gmem_ptrIPKfECI1NS_12iter_adaptorIS2_S3_EEES2_) ;  /* 0xffffc76000007944 */ /* 0x000fea0003c3ffff */
[----:B-1----:R1:W5:Y:S01]  /*cc00*/  LDL.64 R4, [R1+0x160] ;  /* 0x0001600001047983 */ /* 0x0023620000100a00 */
[----:B------:R-:W-:Y:S02]  /*cc10*/  MOV R8, UR19 ;  /* 0x0000001300087c02 */ /* 0x000fe40008000f00 */
[----:B------:R-:W-:Y:S02]  /*cc20*/  MOV R12, 0xcc40 ;  /* 0x0000cc40000c7802 */ /* 0x000fe40000000f00 */
[----:B-1---5:R-:W-:Y:S05]  /*cc30*/  CALL.REL.NOINC `($_ZN7cutlass13device_kernelIN5flash19enable_sm80_to_sm89INS1_16FlashAttnBwdSm80INS1_25CollectiveMainloopBwdSm80ILi2ELi2EN4cute5tupleIJNS5_1CILi64EEENS7_ILi128EEES8_EEENS_10bfloat16_tEfNS_4arch4Sm80ELb0ELb1ELb1ELb0ELb0ELb0ELb0ELb0ELi2ELi2ELi4ELi2ELb1EEENS1_21CollectiveEpilogueBwdISA_SB_SD_Li256ELb0ELb0ELi2EEENS1_19SingleTileSchedulerILb0ELb0ELb0ELi128EEEEEEEEEvNT_6ParamsE$_ZN4cute3eso3ESOILb1ELb0EJNS_6LayoutINS_5tupleIJNS3_IJNS_1CILi4EEENS4_ILi1EEEEEEEEENS3_IJNS3_IJS6_NS4_ILi0EEEEEEEEEEENS_10ViewEngineINS_8gmem_ptrIPKfEEEEEEC2ERKSC_RKSI_) ;  /* 0xffffbf7000007944 */ /* 0x022fea0003c3ffff */
[----:B-1----:R1:W5:Y:S01]  /*cc40*/  LDL.64 R8, [R1+0x160] ;  /* 0x0001600001087983 */ /* 0x0023620000100a00 */
[----:B------:R-:W-:Y:S01]  /*cc50*/  IMAD.U32 R4, RZ, RZ, UR19 ;  /* 0x00000013ff047e24 */ /* 0x000fe2000f8e00ff */
[----:B------:R-:W-:-:S02]  /*cc60*/  MOV R5, RZ ;  /* 0x000000ff00057202 */ /* 0x000fc40000000f00 */
[----:B------:R-:W-:Y:S02]  /*cc70*/  MOV R12, 0xcc90 ;  /* 0x0000cc90000c7802 */ /* 0x000fe40000000f00 */
[----:B-1---5:R-:W-:Y:S05]  /*cc80*/  CALL.REL.NOINC `($_ZN7cutlass13device_kernelIN5flash19enable_sm80_to_sm89INS1_16FlashAttnBwdSm80INS1_25CollectiveMainloopBwdSm80ILi2ELi2EN4cute5tupleIJNS5_1CILi64EEENS7_ILi128EEES8_EEENS_10bfloat16_tEfNS_4arch4Sm80ELb0ELb1ELb1ELb0ELb0ELb0ELb0ELb0ELi2ELi2ELi4ELi2ELb1EEENS1_21CollectiveEpilogueBwdISA_SB_SD_Li256ELb0ELb0ELi2EEENS1_19SingleTileSchedulerILb0ELb0ELb0ELi128EEEEEEEEEvNT_6ParamsE$_ZN4cute3eso3ESOILb1ELb0EJNS_10UnderscoreEiEEC2ERKS2_RKi) ;  /* 0xffffb9e000007944 */ /* 0x022fea0003c3ffff */
[----:B-1----:R-:W-:Y:S02]  /*cc90*/  MOV R4, UR19 ;  /* 0x0000001300047c02 */ /* 0x002fe40008000f00 */
[----:B------:R-:W-:Y:S02]  /*cca0*/  MOV R12, 0xccc0 ;  /* 0x0000ccc0000c7802 */ /* 0x000fe40000000f00 */
[----:B------:R-:W-:Y:S05]  /*ccb0*/  CALL.REL.NOINC `($_ZN7cutlass13device_kernelIN5flash19enable_sm80_to_sm89INS1_16FlashAttnBwdSm80INS1_25CollectiveMainloopBwdSm80ILi2ELi2EN4cute5tupleIJNS5_1CILi64EEENS7_ILi128EEES8_EEENS_10bfloat16_tEfNS_4arch4Sm80ELb0ELb1ELb1ELb0ELb0ELb0ELb0ELb0ELi2ELi2ELi4ELi2ELb1EEENS1_21CollectiveEpilogueBwdISA_SB_SD_Li256ELb0ELb0ELi2EEENS1_19SingleTileSchedulerILb0ELb0ELb0ELi128EEEEEEEEEvNT_6ParamsE$_ZN4cute8smem_ptrIPfECI1NS_12iter_adaptorIS1_S2_EEES1_) ;  /* 0xffffc76000007944 */ /* 0x000fea0003c3ffff */
[----:B-1----:R1:W5:Y:S01]  /*ccc0*/  LDL.64 R4, [R1+0x160] ;  /* 0x0001600001047983 */ /* 0x0023620000100a00 */
[----:B------:R-:W-:Y:S02]  /*ccd0*/  MOV R6, UR19 ;  /* 0x0000001300067c02 */ /* 0x000fe40008000f00 */
[----:B------:R-:W-:Y:S02]  /*cce0*/  MOV R12, 0xcd00 ;  /* 0x0000cd00000c7802 */ /* 0x000fe40000000f00 */
[----:B-1---5:R-:W-:Y:S05]  /*ccf0*/  CALL.REL.NOINC `($_ZN7cutlass13device_kernelIN5flash19enable_sm80_to_sm89INS1_16FlashAttnBwdSm80INS1_25CollectiveMainloopBwdSm80ILi2ELi2EN4cute5tupleIJNS5_1CILi64EEENS7_ILi128EEES8_EEENS_10bfloat16_tEfNS_4arch4Sm80ELb0ELb1ELb1ELb0ELb0ELb0ELb0ELb0ELi2ELi2ELi4ELi2ELb1EEENS1_21CollectiveEpilogueBwdISA_SB_SD_Li256ELb0ELb0ELi2EEENS1_19SingleTileSchedulerILb0ELb0ELb0ELi128EEEEEEEEEvNT_6ParamsE$_ZN4cute3eso3ESOILb1ELb0EJNS_6LayoutINS_5tupleIJNS3_IJNS_1CILi4EEENS4_ILi1EEEEEEEEENS3_IJNS3_IJS6_NS4_ILi0EEEEEEEEEEENS_10ViewEngineINS_8smem_ptrIPfEEEEEEC2ERKSC_RKSH_) ;  /* 0xffffbef000007944 */ /* 0x022fea0003c3ffff */
[----:B-1----:R1:W5:Y:S01]  /*cd00*/  LDL.64 R6, [R1+0x160] ;  /* 0x0001600001067983 */ /* 0x0023620000100a00 */
[----:B------:R-:W-:Y:S02]  /*cd10*/  MOV R4, UR7 ;  /* 0x0000000700047c02 */ /* 0x000fe40008000f00 */
[----:B------:R-:W-:Y:S02]  /*cd20*/  MOV R12, 0xcd40 ;  /* 0x0000cd40000c7802 */ /* 0x000fe40000000f00 */
[----:B-1---5:R-:W-:Y:S05]  /*cd30*/  CALL.REL.NOINC `($_ZN7cutlass13device_kernelIN5flash19enable_sm80_to_sm89INS1_16FlashAttnBwdSm80INS1_25CollectiveMainloopBwdSm80ILi2ELi2EN4cute5tupleIJNS5_1CILi64EEENS7_ILi128EEES8_EEENS_10bfloat16_tEfNS_4arch4Sm80ELb0ELb1ELb1ELb0ELb0ELb0ELb0ELb0ELi2ELi2ELi4ELi2ELb1EEENS1_21CollectiveEpilogueBwdISA_SB_SD_Li256ELb0ELb0ELi2EEENS1_19SingleTileSchedulerILb0ELb0ELb0ELi128EEEEEEEEEvNT_6ParamsE$_ZN4cute8gmem_ptrIPKfECI1NS_12iter_adaptorIS2_S3_EEES2_) ;  /* 0xffffc62000007944 */ /* 0x022fea0003c3ffff */
[----:B-1----:R1:W5:Y:S01]  /*cd40*/  LDL.64 R4, [R1+0x168] ;  /* 0x0001680001047983 */ /* 0x0023620000100a00 */
[----:B------:R-:W-:Y:S02]  /*cd50*/  MOV R8, UR7 ;  /* 0x0000000700087c02 */ /* 0x000fe40008000f00 */
[----:B------:R-:W-:-:S02]  /*cd60*/  MOV R12, 0xcd80 ;  /* 0x0000cd80000c7802 */ /* 0x000fc40000000f00 */
[----:B-1---5:R-:W-:Y:S05]  /*cd70*/  CALL.REL.NOINC `($_ZN7cutlass13device_kernelIN5flash19enable_sm80_to_sm89INS1_16FlashAttnBwdSm80INS1_25CollectiveMainloopBwdSm80ILi2ELi2EN4cute5tupleIJNS5_1CILi64EEENS7_ILi128EEES8_EEENS_10bfloat16_tEfNS_4arch4Sm80ELb0ELb1ELb1ELb0ELb0ELb0ELb0ELb0ELi2ELi2ELi4ELi2ELb1EEENS1_21CollectiveEpilogueBwdISA_SB_SD_Li256ELb0ELb0ELi2EEENS1_19SingleTileSchedulerILb0ELb0ELb0ELi128EEEEEEEEEvNT_6ParamsE$_ZN4cute8gmem_ptrIPKN7cutlass9uint128_tEECI1NS_12iter_adaptorIS4_S5_EEES4_) ;  /* 0xffffc59000007944 */ /* 0x022fea0003c3ffff */
[----:B------:R1:W5:Y:S01]  /*cd80*/  LDL.64 R4, [R1+0x168] ;  /* 0x0001680001047983 */ /* 0x0003620000100a00 */
[----:B------:R-:W-:-:S02]  /*cd90*/  MOV R8, UR7 ;  /* 0x0000000700087c02 */ /* 0x000fc40008000f00 */
[----:B------:R-:W-:Y:S02]  /*cda0*/  MOV R12, 0xcdc0 ;  /* 0x0000cdc0000c7802 */ /* 0x000fe40000000f00 */
[----:B-1---5:R-:W-:Y:S05]  /*cdb0*/  CALL.REL.NOINC `($_ZN7cutlass13device_kernelIN5flash19enable_sm80_to_sm89INS1_16FlashAttnBwdSm80INS1_25CollectiveMainloopBwdSm80ILi2ELi2EN4cute5tupleIJNS5_1CILi64EEENS7_ILi128EEES8_EEENS_10bfloat16_tEfNS_4arch4Sm80ELb0ELb1ELb1ELb0ELb0ELb0ELb0ELb0ELi2ELi2ELi4ELi2ELb1EEENS1_21CollectiveEpilogueBwdISA_SB_SD_Li256ELb0ELb0ELi2EEENS1_19SingleTileSchedulerILb0ELb0ELb0ELi128EEEEEEEEEvNT_6ParamsE$_ZN4cute3eso3ESOILb1ELb0EJNS_6LayoutINS_5tupleIJNS3_IJNS_1CILi1EEES5_EEEEEENS3_IJNS3_IJS5_NS4_ILi0EEEEEEEEEEENS_10ViewEngineINS_8gmem_ptrIPKN7cutlass9uint128_tEEEEEEEC2ERKSB_RKSJ_) ;  /* 0xffffbd6000007944 */ /* 0x022fea0003c3ffff */
[----:B------:R2:W5:Y:S01]  /*cdc0*/  LDL.64 R18, [R1+0x168] ;  /* 0x0001680001127983 */ /* 0x0005620000100a00 */
[----:B-1----:R-:W-:Y:S02]  /*cdd0*/  MOV R4, UR7 ;  /* 0x0000000700047c02 */ /* 0x002fe40008000f00 */
[----:B------:R-:W-:Y:S02]  /*cde0*/  MOV R12, 0xce00 ;  /* 0x0000ce00000c7802 */ /* 0x000fe40000000f00 */
[----:B--2--5:R-:W-:Y:S05]  /*cdf0*/  CALL.REL.NOINC `($_ZN7cutlass13device_kernelIN5flash19enable_sm80_to_sm89INS1_16FlashAttnBwdSm80INS1_25CollectiveMainloopBwdSm80ILi2ELi2EN4cute5tupleIJNS5_1CILi64EEENS7_ILi128EEES8_EEENS_10bfloat16_tEfNS_4arch4Sm80ELb0ELb1ELb1ELb0ELb0ELb0ELb0ELb0ELi2ELi2ELi4ELi2ELb1EEENS1_21CollectiveEpilogueBwdISA_SB_SD_Li256ELb0ELb0ELi2EEENS1_19SingleTileSchedulerILb0ELb0ELb0ELi128EEEEEEEEEvNT_6ParamsE$_ZN4cute8smem_ptrIPfECI1NS_12iter_adaptorIS1_S2_EEES1_) ;  /* 0xffffc62000007944 */ /* 0x024fea0003c3ffff */
[----:B-1----:R1:W5:Y:S01]  /*ce00*/  LDL.64 R4, [R1+0x168] ;  /* 0x0001680001047983 */ /* 0x0023620000100a00 */
[----:B------:R-:W-:Y:S02]  /*ce10*/  MOV R6, UR7 ;  /* 0x0000000700067c02 */ /* 0x000fe40008000f00 */
[----:B------:R-:W-:Y:S02]  /*ce20*/  MOV R8, 0xce40 ;  /* 0x0000ce4000087802 */ /* 0x000fe40000000f00 */
[----:B-1---5:R-:W-:Y:S05]  /*ce30*/  CALL.REL.NOINC `($_ZN7cutlass13device_kernelIN5flash19enable_sm80_to_sm89INS1_16FlashAttnBwdSm80INS1_25CollectiveMainloopBwdSm80ILi2ELi2EN4cute5tupleIJNS5_1CILi64EEENS7_ILi128EEES8_EEENS_10bfloat16_tEfNS_4arch4Sm80ELb0ELb1ELb1ELb0ELb0ELb0ELb0ELb0ELi2ELi2ELi4ELi2ELb1EEENS1_21CollectiveEpilogueBwdISA_SB_SD_Li256ELb0ELb0ELi2EEENS1_19SingleTileSchedulerILb0ELb0ELb0ELi128EEEEEEEEEvNT_6ParamsE$_ZN4cute8smem_ptrIPN7cutlass9uint128_tEECI1NS_12iter_adaptorIS3_S4_EEES3_) ;  /* 0xffffc5a000007944 */ /* 0x022fea0003c3ffff */
[----:B-1----:R1:W5:Y:S01]  /*ce40*/  LDL.64 R4, [R1+0x168] ;  /* 0x0001680001047983 */ /* 0x0023620000100a00 */
[----:B------:R-:W-:Y:S02]  /*ce50*/  MOV R6, UR7 ;  /* 0x0000000700067c02 */ /* 0x000fe40008000f00 */
[----:B------:R-:W-:Y:S02]  /*ce60*/  MOV R8, 0xce80 ;  /* 0x0000ce8000087802 */ /* 0x000fe40000000f00 */
[----:B-1---5:R-:W-:Y:S05]  /*ce70*/  CALL.REL.NOINC `($_ZN7cutlass13device_kernelIN5flash19enable_sm80_to_sm89INS1_16FlashAttnBwdSm80INS1_25CollectiveMainloopBwdSm80ILi2ELi2EN4cute5tupleIJNS5_1CILi64EEENS7_ILi128EEES8_EEENS_10bfloat16_tEfNS_4arch4Sm80ELb0ELb1ELb1ELb0ELb0ELb0ELb0ELb0ELi2ELi2ELi4ELi2ELb1EEENS1_21CollectiveEpilogueBwdISA_SB_SD_Li256ELb0ELb0ELi2EEENS1_19SingleTileSchedulerILb0ELb0ELb0ELi128EEEEEEEEEvNT_6ParamsE$_ZN4cute3eso3ESOILb1ELb0EJNS_6LayoutINS_5tupleIJNS3_IJNS_1CILi1EEES5_EEEEEENS3_IJNS3_IJS5_NS4_ILi0EEEEEEEEEEENS_10ViewEngineINS_8smem_ptrIPN7cutlass9uint128_tEEEEEEEC2ERKSB_RKSI_) ;  /* 0xffffbcf000007944 */ /* 0x022fea0003c3ffff */
[----:B-1----:R1:W5:Y:S01]  /*ce80*/  LDL R4, [R1+0x168] ;  /* 0x0001680001047983 */ /* 0x0023620000100800 */
[----:B------:R-:W-:-:S03]  /*ce90*/  MOV R6, 0xceb0 ;  /* 0x0000ceb000067802 */ /* 0x000fc60000000f00 */
[----:B-1---5:R-:W-:Y:S05]  /*cea0*/  CALL.REL.NOINC `($_ZN7cutlass13device_kernelIN5flash19enable_sm80_to_sm89INS1_16FlashAttnBwdSm80INS1_25CollectiveMainloopBwdSm80ILi2ELi2EN4cute5tupleIJNS5_1CILi64EEENS7_ILi128EEES8_EEENS_10bfloat16_tEfNS_4arch4Sm80ELb0ELb1ELb1ELb0ELb0ELb0ELb0ELb0ELi2ELi2ELi4ELi2ELb1EEENS1_21CollectiveEpilogueBwdISA_SB_SD_Li256ELb0ELb0ELi2EEENS1_19SingleTileSchedulerILb0ELb0ELb0ELi128EEEEEEEEEvNT_6ParamsE$_ZN73_INTERNAL_24fd9406_37_flash_bwd_hdim64_bf16_softcap_sm80_cu_3fbc093a_291824__cvta_generic_to_sharedEPKv) ;  /* 0xffffc5b000007944 */ /* 0x022fea0003c3ffff */
[----:B------:R-:W2:Y:S01]  /*ceb0*/  LD.E.U8 R16, [R16.64] ;  /* 0x0000001410107980 */ /* 0x000ea2000c101100 */
[----:B------:R-:W-:-:S02]  /*cec0*/  MOV R11, 0x0 ;  /* 0x00000000000b7802 */ /* 0x000fc40000000f00 */
[----:B--2---:R-:W-:-:S13]  /*ced0*/  ISETP.NE.AND P4, PT, R16, RZ, PT ;  /* 0x000000ff1000720c */ /* 0x004fda0003f85270 */
[----:B------:R-:W-:Y:S01]  /*cee0*/  @!PT LDS RZ, [RZ] ;  /* 0x00000000fffff984 */ /* 0x000fe20000000800 */
[----:B------:R-:W-:Y:S01]  /*cef0*/  @!PT LDS RZ, [RZ] ;  /* 0x00000000fffff984 */ /* 0x000fe20000000800 */
[----:B------:R-:W-:Y:S01]  /*cf00*/  @!PT LDS RZ, [RZ] ;  /* 0x00000000fffff984 */ /* 0x000fe20000000800 */
[----:B------:R1:W-:Y:S01]  /*cf10*/  LDGSTS.E.BYPASS.LTC128B.128 [R4], [R18.64], P4 ;  /* 0x0000000012047fae */ /* 0x0003e2000a101d54 */
[----:B------:R-:W-:Y:S05]  /*cf20*/  RET.REL.NODEC R10 `(_ZN7cutlass13device_kernelIN5flash19enable_sm80_to_sm89INS1_16FlashAttnBwdSm80INS1_25CollectiveMainloopBwdSm80ILi2ELi2EN4cute5tupleIJNS5_1CILi64EEENS7_ILi128EEES8_EEENS_10bfloat16_tEfNS_4arch4Sm80ELb0ELb1ELb1ELb0ELb0ELb0ELb0ELb0ELi2ELi2ELi4ELi2ELb1EEENS1_21CollectiveEpilogueBwdISA_SB_SD_Li256ELb0ELb0ELi2EEENS1_19SingleTileSchedulerILb0ELb0ELb0ELi128EEEEEEEEEvNT_6ParamsE) ;  /* 0xffff30d00a007950 */ /* 0x000fea0003c3ffff */
        .type           $_ZN7cutlass13device_kernelIN5flash19enable_sm80_to_sm89INS1_16FlashAttnBwdSm80INS1_25CollectiveMainloopBwdSm80ILi2ELi2EN4cute5tupleIJNS5_1CILi64EEENS7_ILi128EEES8_EEENS_10bfloat16_tEfNS_4arch4Sm80ELb0ELb1ELb1ELb0ELb0ELb0ELb0ELb0ELi2ELi2ELi4ELi2ELb1EEENS1_21CollectiveEpilogueBwdISA_SB_SD_Li256ELb0ELb0ELi2EEENS1_19SingleTileSchedulerILb0ELb0ELb0ELi128EEEEEEEEEvNT_6ParamsE$_ZZN5flash25CollectiveMainloopBwdSm80ILi2ELi2EN4cute5tupleIJNS1_1CILi64EEENS3_ILi128EEES4_EEEN7cutlass10bfloat16_tEfNS7_4arch4Sm80ELb0ELb1ELb1ELb0ELb0ELb0ELb0ELb0ELi2ELi2ELi4ELi2ELb1EE3mmaINS_16FlashAttnBwdSm80ISB_NS_21CollectiveEpilogueBwdIS6_S8_SA_Li256ELb0ELb0ELi2EEENS_19SingleTileSchedulerILb0ELb0ELb0ELi128EEEE13SharedStorageENS1_6TensorINS1_11ArrayEngineIfLm32EEENS1_6LayoutINS2_IJNS2_IJNS3_ILi2EEESO_EEESO_NS3_ILi4EEEEEENS2_IJNS2_IJNS3_ILi1EEESO_EEESQ_NS3_ILi8EEEEEEEEEEEEbRKNSB_6ParamsERT0_S12_iNS2_IJiiiEEERT_ENKUliiE_clEii,@function
        .size           $_ZN7cutlass13device_kernelIN5flash19enable_sm80_to_sm89INS1_16FlashAttnBwdSm80INS1_25CollectiveMainloopBwdSm80ILi2ELi2EN4cute5tupleIJNS5_1CILi64EEENS7_ILi128EEES8_EEENS_10bfloat16_tEfNS_4arch4Sm80ELb0ELb1ELb1ELb0ELb0ELb0ELb0ELb0ELi2ELi2ELi4ELi2ELb1EEENS1_21CollectiveEpilogueBwdISA_SB_SD_Li256ELb0ELb0ELi2EEENS1_19SingleTileSchedulerILb0ELb0ELb0ELi128EEEEEEEEEvNT_6ParamsE$_ZZN5flash25CollectiveMainloopBwdSm80ILi2ELi2EN4cute5tupleIJNS1_1CILi64EEENS3_ILi128EEES4_EEEN7cutlass10bfloat16_tEfNS7_4arch4Sm80ELb0ELb1ELb1ELb0ELb0ELb0ELb0ELb0ELi2ELi2ELi4ELi2ELb1EE3mmaINS_16FlashAttnBwdSm80ISB_NS_21CollectiveEpilogueBwdIS6_S8_SA_Li256ELb0ELb0ELi2EEENS_19SingleTileSchedulerILb0ELb0ELb0ELi128EEEE13SharedStorageENS1_6TensorINS1_11ArrayEngineIfLm32EEENS1_6LayoutINS2_IJNS2_IJNS3_ILi2EEESO_EEESO_NS3_ILi4EEEEEENS2_IJNS2_IJNS3_ILi1EEESO_EEESQ_NS3_ILi8EEEEEEEEEEEEbRKNSB_6ParamsERT0_S12_iNS2_IJiiiEEERT_ENKUliiE_clEii,(.L_x_3820 - $_ZN7cutlass13device_kernelIN5flash19enable_sm80_to_sm89INS1_16FlashAttnBwdSm80INS1_25CollectiveMainloopBwdSm80ILi2ELi2EN4cute5tupleIJNS5_1CILi64EEENS7_ILi128EEES8_EEENS_10bfloat16_tEfNS_4arch4Sm80ELb0ELb1ELb1ELb0ELb0ELb0ELb0ELb0ELi2ELi2ELi4ELi2ELb1EEENS1_21CollectiveEpilogueBwdISA_SB_SD_Li256ELb0ELb0ELi2EEENS1_19SingleTileSchedulerILb0ELb0ELb0ELi128EEEEEEEEEvNT_6ParamsE$_ZZN5flash25CollectiveMainloopBwdSm80ILi2ELi2EN4cute5tupleIJNS1_1CILi64EEENS3_ILi128EEES4_EEEN7cutlass10bfloat16_tEfNS7_4arch4Sm80ELb0ELb1ELb1ELb0ELb0ELb0ELb0ELb0ELi2ELi2ELi4ELi2ELb1EE3mmaINS_16FlashAttnBwdSm80ISB_NS_21CollectiveEpilogueBwdIS6_S8_SA_Li256ELb0ELb0ELi2EEENS_19SingleTileSchedulerILb0ELb0ELb0ELi128EEEE13SharedStorageENS1_6TensorINS1_11ArrayEngineIfLm32EEENS1_6LayoutINS2_IJNS2_IJNS3_ILi2EEESO_EEESO_NS3_ILi4EEEEEENS2_IJNS2_IJNS3_ILi1EEESO_EEESQ_NS3_ILi8EEEEEEEEEEEEbRKNSB_6ParamsERT0_S12_iNS2_IJiiiEEERT_ENKUliiE_clEii)
$_ZN7cutlass13device_kernelIN5flash19enable_sm80_to_sm89INS1_16FlashAttnBwdSm80INS1_25CollectiveMainloopBwdSm80ILi2ELi2EN4cute5tupleIJNS5_1CILi64EEENS7_ILi128EEES8_EEENS_10bfloat16_tEfNS_4arch4Sm80ELb0ELb1ELb1ELb0ELb0ELb0ELb0ELb0ELi2ELi2ELi4ELi2ELb1EEENS1_21CollectiveEpilogueBwdISA_SB_SD_Li256ELb0ELb0ELi2EEENS1_19SingleTileSchedulerILb0ELb0ELb0ELi128EEEEEEEEEvNT_6ParamsE$_ZZN5flash25CollectiveMainloopBwdSm80ILi2ELi2EN4cute5tupleIJNS1_1CILi64EEENS3_ILi128EEES4_EEEN7cutlass10bfloat16_tEfNS7_4arch4Sm80ELb0ELb1ELb1ELb0ELb0ELb0ELb0ELb0ELi2ELi2ELi4ELi2ELb1EE3mmaINS_16FlashAttnBwdSm80ISB_NS_21CollectiveEpilogueBwdIS6_S8_SA_Li256ELb0ELb0ELi2EEENS_19SingleTileSchedulerILb0ELb0ELb0ELi128EEEE13SharedStorageENS1_6TensorINS1_11ArrayEngineIfLm32EEENS1_6LayoutINS2_IJNS2_IJNS3_ILi2EEESO_EEESO_NS3_ILi4EEEEEENS2_IJNS2_IJNS3_ILi1EEESO_EEESQ_NS3_ILi8EEEEEEEEEEEEbRKNSB_6ParamsERT0_S12_iNS2_IJiiiEEERT_ENKUliiE_clEii:
        /* <DEDUP_REMOVED lines=368> */
.L_x_278:
        /* <DEDUP_REMOVED lines=13> */
.L_x_3820:


//--------------------- .text._ZN7cutlass13device_kernelIN5flash19enable_sm80_to_sm89INS1_16FlashAttnBwdSm80INS1_25CollectiveMainloopBwdSm80ILi2ELi2EN4cute5tupleIJNS5_1CILi64EEENS7_ILi128EEES8_EEENS_10bfloat16_tEfNS_4arch4Sm80ELb0ELb1ELb1ELb0ELb1ELb0ELb0ELb0ELi2ELi2ELi4ELi2ELb1EEENS1_21CollectiveEpilogueBwdISA_SB_SD_Li256ELb0ELb0ELi2EEENS1_19SingleTileSchedulerILb0ELb0ELb0ELi128EEEEEEEEEvNT_6ParamsE --------------------------
	.section	.text._ZN7cutlass13device_kernelIN5flash19enable_sm80_to_sm89INS1_16FlashAttnBwdSm80INS1_25CollectiveMainloopBwdSm80ILi2ELi2EN4cute5tupleIJNS5_1CILi64EEENS7_ILi128EEES8_EEENS_10bfloat16_tEfNS_4arch4Sm80ELb0ELb1ELb1ELb0ELb1ELb0ELb0ELb0ELi2ELi2ELi4ELi2ELb1EEENS1_21CollectiveEpilogueBwdISA_SB_SD_Li256ELb0ELb0ELi2EEENS1_19SingleTileSchedulerILb0ELb0ELb0ELi128EEEEEEEEEvNT_6ParamsE,"ax",@progbits
	.sectioninfo	@"SHI_REGISTERS=255"
	.align	128
.text._ZN7cutlass13device_kernelIN5flash19enable_sm80_to_sm89INS1_16FlashAttnBwdSm80INS1_25CollectiveMainloopBwdSm80ILi2ELi2EN4cute5tupleIJNS5_1CILi64EEENS7_ILi128EEES8_EEENS_10bfloat16_tEfNS_4arch4Sm80ELb0ELb1ELb1ELb0ELb1ELb0ELb0ELb0ELi2ELi2ELi4ELi2ELb1EEENS1_21CollectiveEpilogueBwdISA_SB_SD_Li256ELb0ELb0ELi2EEENS1_19SingleTileSchedulerILb0ELb0ELb0ELi128EEEEEEEEEvNT_6ParamsE:
        .type           _ZN7cutlass13device_kernelIN5flash19enable_sm80_to_sm89INS1_16FlashAttnBwdSm80INS1_25CollectiveMainloopBwdSm80ILi2ELi2EN4cute5tupleIJNS5_1CILi64EEENS7_ILi128EEES8_EEENS_10bfloat16_tEfNS_4arch4Sm80ELb0ELb1ELb1ELb0ELb1ELb0ELb0ELb0ELi2ELi2ELi4ELi2ELb1EEENS1_21CollectiveEpilogueBwdISA_SB_SD_Li256ELb0ELb0ELi2EEENS1_19SingleTileSchedulerILb0ELb0ELb0ELi128EEEEEEEEEvNT_6ParamsE,@function
        .size           _ZN7cutlass13device_kernelIN5flash19enable_sm80_to_sm89INS1_16FlashAttnBwdSm80INS1_25CollectiveMainloopBwdSm80ILi2ELi2EN4cute5tupleIJNS5_1CILi64EEENS7_ILi128EEES8_EEENS_10bfloat16_tEfNS_4arch4Sm80ELb0ELb1ELb1ELb0ELb1ELb0ELb0ELb0ELi2ELi2ELi4ELi2ELb1EEENS1_21CollectiveEpilogueBwdISA_SB_SD_Li256ELb0ELb0ELi2EEENS1_19SingleTileSchedulerILb0ELb0ELb0ELi128EEEEEEEEEvNT_6ParamsE,(.L_x_3911 - _ZN7cutlass13device_kernelIN5flash19enable_sm80_to_sm89INS1_16FlashAttnBwdSm80INS1_25CollectiveMainloopBwdSm80ILi2ELi2EN4cute5tupleIJNS5_1CILi64EEENS7_ILi128EEES8_EEENS_10bfloat16_tEfNS_4arch4Sm80ELb0ELb1ELb1ELb0ELb1ELb0ELb0ELb0ELi2ELi2ELi4ELi2ELb1EEENS1_21CollectiveEpilogueBwdISA_SB_SD_Li256ELb0ELb0ELi2EEENS1_19SingleTileSchedulerILb0ELb0ELb0ELi128EEEEEEEEEvNT_6ParamsE)
        .other          _ZN7cutlass13device_kernelIN5flash19enable_sm80_to_sm89INS1_16FlashAttnBwdSm80INS1_25CollectiveMainloopBwdSm80ILi2ELi2EN4cute5tupleIJNS5_1CILi64EEENS7_ILi128EEES8_EEENS_10bfloat16_tEfNS_4arch4Sm80ELb0ELb1ELb1ELb0ELb1ELb0ELb0ELb0ELi2ELi2ELi4ELi2ELb1EEENS1_21CollectiveEpilogueBwdISA_SB_SD_Li256ELb0ELb0ELi2EEENS1_19SingleTileSchedulerILb0ELb0ELb0ELi128EEEEEEEEEvNT_6ParamsE,@"STO_CUDA_ENTRY STV_DEFAULT"
_ZN7cutlass13device_kernelIN5flash19enable_sm80_to_sm89INS1_16FlashAttnBwdSm80INS1_25CollectiveMainloopBwdSm80ILi2ELi2EN4cute5tupleIJNS5_1CILi64EEENS7_ILi128EEES8_EEENS_10bfloat16_tEfNS_4arch4Sm80ELb0ELb1ELb1ELb0ELb1ELb0ELb0ELb0ELi2ELi2ELi4ELi2ELb1EEENS1_21CollectiveEpilogueBwdISA_SB_SD_Li256ELb0ELb0ELi2EEENS1_19SingleTileSchedulerILb0ELb0ELb0ELi128EEEEEEEEEvNT_6ParamsE:
        /* <DEDUP_REMOVED lines=41> */
.L_x_279:
[----:B-1--4-:R-:W-:Y:S02]  /*0290*/  MOV R195, R0 ;  /* 0x0000000000c37202 */ /* 0x012fe40000000f00 */
.L_x_280:
        /* <DEDUP_REMOVED lines=203> */
[----:B------:R-:W-:Y:S05]  /*0f50*/  CALL.REL.NOINC `($_ZN7cutlass13device_kernelIN5flash19enable_sm80_to_sm89INS1_16FlashAttnBwdSm80INS1_25CollectiveMainloopBwdSm80ILi2ELi2EN4cute5tupleIJNS5_1CILi64EEENS7_ILi128EEES8_EEENS_10bfloat16_tEfNS_4arch4Sm80ELb0ELb1ELb1ELb0ELb1ELb0ELb0ELb0ELi2ELi2ELi4ELi2ELb1EEENS1_21CollectiveEpilogueBwdISA_SB_SD_Li256ELb0ELb0ELi2EEENS1_19SingleTileSchedulerILb0ELb0ELb0ELi128EEEEEEEEEvNT_6ParamsE$_ZZN4cute7idx2crdINS_5tupleIJiEEENS1_IJNS1_IJNS1_IJNS_1CILi8EEENS3_ILi2EEEEEES5_S5_NS3_ILi4EEEEEEEEEEEDaRKT_RKT0_ENKUlRKT_RKT0_E_clIiS8_EEDaSI_SL_) ;  /* 0x0000974000007944 */ /* 0x000fea0003c00000 */
        /* <DEDUP_REMOVED lines=18> */
[----:B--2---:R-:W-:Y:S05]  /*1080*/  CALL.REL.NOINC `($_ZN7cutlass13device_kernelIN5flash19enable_sm80_to_sm89INS1_16FlashAttnBwdSm80INS1_25CollectiveMainloopBwdSm80ILi2ELi2EN4cute5tupleIJNS5_1CILi64EEENS7_ILi128EEES8_EEENS_10bfloat16_tEfNS_4arch4Sm80ELb0ELb1ELb1ELb0ELb1ELb0ELb0ELb0ELi2ELi2ELi4ELi2ELb1EEENS1_21CollectiveEpilogueBwdISA_SB_SD_Li256ELb0ELb0ELi2EEENS1_19SingleTileSchedulerILb0ELb0ELb0ELi128EEEEEEEEEvNT_6ParamsE$_ZZN4cute7idx2crdINS_5tupleIJiEEENS1_IJNS1_IJNS1_IJNS_1CILi8EEENS3_ILi2EEEEEES5_S5_NS3_ILi4EEEEEEEEEEEDaRKT_RKT0_ENKUlRKT_RKT0_E_clIiS8_EEDaSI_SL_) ;  /* 0x0000961000007944 */ /* 0x004fea0003c00000 */
        /* <DEDUP_REMOVED lines=40> */
[----:B--2---:R-:W-:Y:S05]  /*1310*/  CALL.REL.NOINC `($_ZN7cutlass13device_kernelIN5flash19enable_sm80_to_sm89INS1_16FlashAttnBwdSm80INS1_25CollectiveMainloopBwdSm80ILi2ELi2EN4cute5tupleIJNS5_1CILi64EEENS7_ILi128EEES8_EEENS_10bfloat16_tEfNS_4arch4Sm80ELb0ELb1ELb1ELb0ELb1ELb0ELb0ELb0ELi2ELi2ELi4ELi2ELb1EEENS1_21CollectiveEpilogueBwdISA_SB_SD_Li256ELb0ELb0ELi2EEENS1_19SingleTileSchedulerILb0ELb0ELb0ELi128EEEEEEEEEvNT_6ParamsE$_ZZN4cute7idx2crdINS_5tupleIJiEEENS1_IJNS1_IJNS1_IJNS_1CILi8EEENS3_ILi2EEEEEES5_NS3_ILi4EEES5_EEEEEEEEDaRKT_RKT0_ENKUlRKT_RKT0_E_clIiS8_EEDaSI_SL_) ;  /* 0x0000868000007944 */ /* 0x004fea0003c00000 */
        /* <DEDUP_REMOVED lines=11> */
[----:B--2---:R-:W-:Y:S05]  /*13d0*/  CALL.REL.NOINC `($_ZN7cutlass13device_kernelIN5flash19enable_sm80_to_sm89INS1_16FlashAttnBwdSm80INS1_25CollectiveMainloopBwdSm80ILi2ELi2EN4cute5tupleIJNS5_1CILi64EEENS7_ILi128EEES8_EEENS_10bfloat16_tEfNS_4arch4Sm80ELb0ELb1ELb1ELb0ELb1ELb0ELb0ELb0ELi2ELi2ELi4ELi2ELb1EEENS1_21CollectiveEpilogueBwdISA_SB_SD_Li256ELb0ELb0ELi2EEENS1_19SingleTileSchedulerILb0ELb0ELb0ELi128EEEEEEEEEvNT_6ParamsE$_ZZN4cute7idx2crdINS_5tupleIJiEEENS1_IJNS1_IJNS1_IJNS_1CILi8EEENS3_ILi2EEEEEES5_NS3_ILi4EEES5_EEEEEEEEDaRKT_RKT0_ENKUlRKT_RKT0_E_clIiS8_EEDaSI_SL_) ;  /* 0x000085c000007944 */ /* 0x004fea0003c00000 */
        /* <DEDUP_REMOVED lines=10> */
[----:B--2---:R-:W-:Y:S05]  /*1480*/  CALL.REL.NOINC `($_ZN7cutlass13device_kernelIN5flash19enable_sm80_to_sm89INS1_16FlashAttnBwdSm80INS1_25CollectiveMainloopBwdSm80ILi2ELi2EN4cute5tupleIJNS5_1CILi64EEENS7_ILi128EEES8_EEENS_10bfloat16_tEfNS_4arch4Sm80ELb0ELb1ELb1ELb0ELb1ELb0ELb0ELb0ELi2ELi2ELi4ELi2ELb1EEENS1_21CollectiveEpilogueBwdISA_SB_SD_Li256ELb0ELb0ELi2EEENS1_19SingleTileSchedulerILb0ELb0ELb0ELi128EEEEEEEEEvNT_6ParamsE$_ZZN4cute7idx2crdINS_5tupleIJiEEENS1_IJNS1_IJNS1_IJNS_1CILi8EEENS3_ILi2EEEEEES5_S5_NS3_ILi4EEEEEEEEEEEDaRKT_RKT0_ENKUlRKT_RKT0_E_clIiS8_EEDaSI_SL_) ;  /* 0x0000921000007944 */ /* 0x004fea0003c00000 */
        /* <DEDUP_REMOVED lines=33> */
[----:B--2---:R-:W-:Y:S05]  /*16a0*/  CALL.REL.NOINC `($_ZN7cutlass13device_kernelIN5flash19enable_sm80_to_sm89INS1_16FlashAttnBwdSm80INS1_25CollectiveMainloopBwdSm80ILi2ELi2EN4cute5tupleIJNS5_1CILi64EEENS7_ILi128EEES8_EEENS_10bfloat16_tEfNS_4arch4Sm80ELb0ELb1ELb1ELb0ELb1ELb0ELb0ELb0ELi2ELi2ELi4ELi2ELb1EEENS1_21CollectiveEpilogueBwdISA_SB_SD_Li256ELb0ELb0ELi2EEENS1_19SingleTileSchedulerILb0ELb0ELb0ELi128EEEEEEEEEvNT_6ParamsE$_ZZN4cute7idx2crdINS_5tupleIJiEEENS1_IJNS1_IJNS1_IJNS_1CILi8EEENS3_ILi2EEEEEES5_S5_NS3_ILi4EEEEEEEEEEEDaRKT_RKT0_ENKUlRKT_RKT0_E_clIiS8_EEDaSI_SL_) ;  /* 0x00008ff000007944 */ /* 0x004fea0003c00000 */
        /* <DEDUP_REMOVED lines=206> */
[----:B-1-3--:R-:W-:Y:S05]  /*2390*/  CALL.REL.NOINC `($_ZN7cutlass13device_kernelIN5flash19enable_sm80_to_sm89INS1_16FlashAttnBwdSm80INS1_25CollectiveMainloopBwdSm80ILi2ELi2EN4cute5tupleIJNS5_1CILi64EEENS7_ILi128EEES8_EEENS_10bfloat16_tEfNS_4arch4Sm80ELb0ELb1ELb1ELb0ELb1ELb0ELb0ELb0ELi2ELi2ELi4ELi2ELb1EEENS1_21CollectiveEpilogueBwdISA_SB_SD_Li256ELb0ELb0ELi2EEENS1_19SingleTileSchedulerILb0ELb0ELb0ELi128EEEEEEEEEvNT_6ParamsE$_ZZN5flash25CollectiveMainloopBwdSm80ILi2ELi2EN4cute5tupleIJNS1_1CILi64EEENS3_ILi128EEES4_EEEN7cutlass10bfloat16_tEfNS7_4arch4Sm80ELb0ELb1ELb1ELb0ELb1ELb0ELb0ELb0ELi2ELi2ELi4ELi2ELb1EE3mmaINS_16FlashAttnBwdSm80ISB_NS_21CollectiveEpilogueBwdIS6_S8_SA_Li256ELb0ELb0ELi2EEENS_19SingleTileSchedulerILb0ELb0ELb0ELi128EEEE13SharedStorageENS1_6TensorINS1_11ArrayEngineIfLm32EEENS1_6LayoutINS2_IJNS2_IJNS3_ILi2EEESO_EEESO_NS3_ILi4EEEEEENS2_IJNS2_IJNS3_ILi1EEESO_EEESQ_NS3_ILi8EEEEEEEEEEEEbRKNSB_6ParamsERT0_S12_iNS2_IJiiiEEERT_ENKUliiE_clEii) ;  /* 0x0000ab9000007944 */ /* 0x00afea0003c00000 */
[----:B------:R-:W-:Y:S05]  /*23a0*/  BSYNC B0 ;  /* 0x0000000000007941 */ /* 0x000fea0003800000 */
.L_x_282:
[----:B------:R-:W0:Y:S01]  /*23b0*/  LDGDEPBAR ;  /* 0x00000000000079af */ /* 0x000e220000000000 */
[----:B------:R-:W-:Y:S01]  /*23c0*/  BSSY B0, `(.L_x_283) ;  /* 0x0000005000007945 */ /* 0x000fe20003800000 */
[----:B------:R-:W-:Y:S01]  /*23d0*/  MOV R11, R192 ;  /* 0x000000c0000b7202 */ /* 0x000fe20000000f00 */
[----:B------:R-:W-:Y:S01]  /*23e0*/  UMOV UR17, URZ ;  /* 0x0000003f00117c82 */ /* 0x000fe20008000000 */
[----:B------:R-:W-:Y:S02]  /*23f0*/  MOV R10, 0x2410 ;  /* 0x00002410000a7802 */ /* 0x000fe40000000f00 */
[----:B-1----:R-:W-:Y:S05]  /*2400*/  CALL.REL.NOINC `($_ZN7cutlass13device_kernelIN5flash19enable_sm80_to_sm89INS1_16FlashAttnBwdSm80INS1_25CollectiveMainloopBwdSm80ILi2ELi2EN4cute5tupleIJNS5_1CILi64EEENS7_ILi128EEES8_EEENS_10bfloat16_tEfNS_4arch4Sm80ELb0ELb1ELb1ELb0ELb1ELb0ELb0ELb0ELi2ELi2ELi4ELi2ELb1EEENS1_21CollectiveEpilogueBwdISA_SB_SD_Li256ELb0ELb0ELi2EEENS1_19SingleTileSchedulerILb0ELb0ELb0ELi128EEEEEEEEEvNT_6ParamsE$_ZZN5flash25CollectiveMainloopBwdSm80ILi2ELi2EN4cute5tupleIJNS1_1CILi64EEENS3_ILi128EEES4_EEEN7cutlass10bfloat16_tEfNS7_4arch4Sm80ELb0ELb1ELb1ELb0ELb1ELb0ELb0ELb0ELi2ELi2ELi4ELi2ELb1EE3mmaINS_16FlashAttnBwdSm80ISB_NS_21CollectiveEpilogueBwdIS6_S8_SA_Li256ELb0ELb0ELi2EEENS_19SingleTileSchedulerILb0ELb0ELb0ELi128EEEE13SharedStorageENS1_6TensorINS1_11ArrayEngineIfLm32EEENS1_6LayoutINS2_IJNS2_IJNS3_ILi2EEESO_EEESO_NS3_ILi4EEEEEENS2_IJNS2_IJNS3_ILi1EEESO_EEESQ_NS3_ILi8EEEEEEEEEEEEbRKNSB_6ParamsERT0_S12_iNS2_IJiiiEEERT_ENKUliiE0_clEii) ;  /* 0x0000942000007944 */ /* 0x002fea0003c00000 */
[----:B------:R-:W-:Y:S05]  /*2410*/  BSYNC B0 ;  /* 0x0000000000007941 */ /* 0x000fea0003800000 */
.L_x_283:
        /* <DEDUP_REMOVED lines=45> */
.L_x_284:
        /* <DEDUP_REMOVED lines=66> */
.L_x_303:
        /* <DEDUP_REMOVED lines=151> */
.L_x_287:
[----:B------:R-:W-:Y:S11]  /*3480*/  ISETP.NE.AND P0, PT, R244, c[0x0][0x2a8], PT ;  /* 0x0000aa00f4007a0c */ /* 0x000ff60003f05270 */
[----:B------:R-:W-:Y:S02]  /*3490*/  @!UPT UIADD3 URZ, URZ, URZ, URZ ;  /* 0x0000003f3f3ff290 */ /* 0x000fe4000fffe03f */
[----:B------:R-:W-:Y:S05]  /*34a0*/  @P0 IMAD.HI.U32 R4, R6, c[0x0][0x2ac], RZ ;  /* 0x0000ab0006040a27 */ /* 0x000fea00078e00ff */
[----:B------:R-:W-:Y:S02]  /*34b0*/  @P0 SHF.R.U32.HI R6, RZ, c[0x0][0x2b0], R4 ;  /* 0x0000ac00ff060a19 */ /* 0x000fe40000011604 */
.L_x_288:
[----:B------:R-:W-:Y:S05]  /*34c0*/  BSYNC B0 ;  /* 0x0000000000007941 */ /* 0x000fea0003800000 */
.L_x_286:
        /* <DEDUP_REMOVED lines=8> */
.L_x_285:
        /* <DEDUP_REMOVED lines=16> */
.L_x_291:
[----:B------:R-:W-:Y:S11]  /*3650*/  ISETP.NE.AND P0, PT, R244, c[0x0][0x2a8], PT ;  /* 0x0000aa00f4007a0c */ /* 0x000ff60003f05270 */
[----:B------:R-:W-:Y:S02]  /*3660*/  @!UPT UIADD3 URZ, URZ, URZ, URZ ;  /* 0x0000003f3f3ff290 */ /* 0x000fe4000fffe03f */
[----:B------:R-:W-:Y:S05]  /*3670*/  @P0 IMAD.HI.U32 R4, R6, c[0x0][0x2ac], RZ ;  /* 0x0000ab0006040a27 */ /* 0x000fea00078e00ff */
[----:B------:R-:W-:Y:S02]  /*3680*/  @P0 SHF.R.U32.HI R6, RZ, c[0x0][0x2b0], R4 ;  /* 0x0000ac00ff060a19 */ /* 0x000fe40000011604 */
.L_x_292:
[----:B------:R-:W-:Y:S05]  /*3690*/  BSYNC B0 ;  /* 0x0000000000007941 */ /* 0x000fea0003800000 */
.L_x_290:
[----:B------:R-:W-:Y:S04]  /*36a0*/  IMAD R5, R6, c[0x0][0x2a8], -R193 ;  /* 0x0000aa0006057a24 */ /* 0x000fe800078e0ac1 */
[----:B------:R-:W-:Y:S05]  /*36b0*/  IMAD.IADD R4, R5, 0x1, -R204 ;  /* 0x0000000105047824 */ /* 0x000fea00078e0acc */
[----:B------:R-:W-:Y:S02]  /*36c0*/  IADD3 R5, R4, c[0x0][0x2a8], RZ ;  /* 0x0000aa0004057a10 */ /* 0x000fe40007ffe0ff */
[----:B------:R-:W-:Y:S02]  /*36d0*/  IMNMX R125, R125, R4, !PT ;  /* 0x000000047d7d7217 */ /* 0x000fe40007800200 */
[----:B------:R-:W-:Y:S02]  /*36e0*/  IMNMX R124, R124, R5, PT ;  /* 0x000000057c7c7217 */ /* 0x000fe40003800200 */
.L_x_289:
        /* <DEDUP_REMOVED lines=16> */
.L_x_295:
[----:B------:R-:W-:Y:S11]  /*37f0*/  ISETP.NE.AND P0, PT, R244, c[0x0][0x2a8], PT ;  /* 0x0000aa00f4007a0c */ /* 0x000ff60003f05270 */
[----:B------:R-:W-:Y:S02]  /*3800*/  @!UPT UIADD3 URZ, URZ, URZ, URZ ;  /* 0x0000003f3f3ff290 */ /* 0x000fe4000fffe03f */
[----:B------:R-:W-:Y:S05]  /*3810*/  @P0 IMAD.HI.U32 R4, R6, c[0x0][0x2ac], RZ ;  /* 0x0000ab0006040a27 */ /* 0x000fea00078e00ff */
[----:B------:R-:W-:Y:S02]  /*3820*/  @P0 SHF.R.U32.HI R6, RZ, c[0x0][0x2b0], R4 ;  /* 0x0000ac00ff060a19 */ /* 0x000fe40000011604 */
.L_x_296:
[----:B------:R-:W-:Y:S05]  /*3830*/  BSYNC B0 ;  /* 0x0000000000007941 */ /* 0x000fea0003800000 */
.L_x_294:
[----:B------:R-:W-:Y:S04]  /*3840*/  IMAD R5, R6, c[0x0][0x2a8], -R193 ;  /* 0x0000aa0006057a24 */ /* 0x000fe800078e0ac1 */
[----:B------:R-:W-:Y:S05]  /*3850*/  IMAD.IADD R4, R5, 0x1, -R204 ;  /* 0x0000000105047824 */ /* 0x000fea00078e0acc */
[----:B------:R-:W-:Y:S02]  /*3860*/  IADD3 R5, R4, c[0x0][0x2a8], RZ ;  /* 0x0000aa0004057a10 */ /* 0x000fe40007ffe0ff */
[----:B------:R-:W-:Y:S02]  /*3870*/  IMNMX R123, R123, R4, !PT ;  /* 0x000000047b7b7217 */ /* 0x000fe40007800200 */
[----:B------:R-:W-:Y:S02]  /*3880*/  IMNMX R122, R122, R5, PT ;  /* 0x000000057a7a7217 */ /* 0x000fe40003800200 */
.L_x_293:
        /* <DEDUP_REMOVED lines=16> */
.L_x_299:
[----:B------:R-:W-:Y:S11]  /*3990*/  ISETP.NE.AND P0, PT, R244, c[0x0][0x2a8], PT ;  /* 0x0000aa00f4007a0c */ /* 0x000ff60003f05270 */
[----:B------:R-:W-:Y:S02]  /*39a0*/  @!UPT UIADD3 URZ, URZ, URZ, URZ ;  /* 0x0000003f3f3ff290 */ /* 0x000fe4000fffe03f */
[----:B------:R-:W-:Y:S05]  /*39b0*/  @P0 IMAD.HI.U32 R5, R4, c[0x0][0x2ac], RZ ;  /* 0x0000ab0004050a27 */ /* 0x000fea00078e00ff */
[----:B------:R-:W-:Y:S02]  /*39c0*/  @P0 SHF.R.U32.HI R4, RZ, c[0x0][0x2b0], R5 ;  /* 0x0000ac00ff040a19 */ /* 0x000fe40000011605 */
.L_x_300:
[----:B------:R-:W-:Y:S05]  /*39d0*/  BSYNC B0 ;  /* 0x0000000000007941 */ /* 0x000fea0003800000 */
.L_x_298:
[----:B------:R-:W-:Y:S04]  /*39e0*/  IMAD R5, R4, c[0x0][0x2a8], -R193 ;  /* 0x0000aa0004057a24 */ /* 0x000fe800078e0ac1 */
[----:B------:R-:W-:Y:S05]  /*39f0*/  IMAD.IADD R4, R5, 0x1, -R204 ;  /* 0x0000000105047824 */ /* 0x000fea00078e0acc */
[----:B------:R-:W-:Y:S02]  /*3a00*/  IADD3 R5, R4, c[0x0][0x2a8], RZ ;  /* 0x0000aa0004057a10 */ /* 0x000fe40007ffe0ff */
[----:B------:R-:W-:Y:S02]  /*3a10*/  IMNMX R121, R121, R4, !PT ;  /* 0x0000000479797217 */ /* 0x000fe40007800200 */
[----:B------:R-:W-:Y:S02]  /*3a20*/  IMNMX R120, R120, R5, PT ;  /* 0x0000000578787217 */ /* 0x000fe40003800200 */
.L_x_297:
        /* <DEDUP_REMOVED lines=17> */
[----:B-1234-:R-:W-:Y:S05]  /*3b40*/  CALL.REL.NOINC `($_ZN7cutlass13device_kernelIN5flash19enable_sm80_to_sm89INS1_16FlashAttnBwdSm80INS1_25CollectiveMainloopBwdSm80ILi2ELi2EN4cute5tupleIJNS5_1CILi64EEENS7_ILi128EEES8_EEENS_10bfloat16_tEfNS_4arch4Sm80ELb0ELb1ELb1ELb0ELb1ELb0ELb0ELb0ELi2ELi2ELi4ELi2ELb1EEENS1_21CollectiveEpilogueBwdISA_SB_SD_Li256ELb0ELb0ELi2EEENS1_19SingleTileSchedulerILb0ELb0ELb0ELi128EEEEEEEEEvNT_6ParamsE$_ZZN5flash25CollectiveMainloopBwdSm80ILi2ELi2EN4cute5tupleIJNS1_1CILi64EEENS3_ILi128EEES4_EEEN7cutlass10bfloat16_tEfNS7_4arch4Sm80ELb0ELb1ELb1ELb0ELb1ELb0ELb0ELb0ELi2ELi2ELi4ELi2ELb1EE3mmaINS_16FlashAttnBwdSm80ISB_NS_21CollectiveEpilogueBwdIS6_S8_SA_Li256ELb0ELb0ELi2EEENS_19SingleTileSchedulerILb0ELb0ELb0ELi128EEEE13SharedStorageENS1_6TensorINS1_11ArrayEngineIfLm32EEENS1_6LayoutINS2_IJNS2_IJNS3_ILi2EEESO_EEESO_NS3_ILi4EEEEEENS2_IJNS2_IJNS3_ILi1EEESO_EEESQ_NS3_ILi8EEEEEEEEEEEEbRKNSB_6ParamsERT0_S12_iNS2_IJiiiEEERT_ENKUliiE_clEii) ;  /* 0x000093e000007944 */ /* 0x01efea0003c00000 */
[----:B------:R-:W-:Y:S05]  /*3b50*/  BSYNC B0 ;  /* 0x0000000000007941 */ /* 0x000fea0003800000 */
.L_x_301:
        /* <DEDUP_REMOVED lines=467> */
[----:B------:R-:W-:Y:S05]  /*5890*/  CALL.REL.NOINC `($_ZN7cutlass13device_kernelIN5flash19enable_sm80_to_sm89INS1_16FlashAttnBwdSm80INS1_25CollectiveMainloopBwdSm80ILi2ELi2EN4cute5tupleIJNS5_1CILi64EEENS7_ILi128EEES8_EEENS_10bfloat16_tEfNS_4arch4Sm80ELb0ELb1ELb1ELb0ELb1ELb0ELb0ELb0ELi2ELi2ELi4ELi2ELb1EEENS1_21CollectiveEpilogueBwdISA_SB_SD_Li256ELb0ELb0ELi2EEENS1_19SingleTileSchedulerILb0ELb0ELb0ELi128EEEEEEEEEvNT_6ParamsE$_ZZN5flash25CollectiveMainloopBwdSm80ILi2ELi2EN4cute5tupleIJNS1_1CILi64EEENS3_ILi128EEES4_EEEN7cutlass10bfloat16_tEfNS7_4arch4Sm80ELb0ELb1ELb1ELb0ELb1ELb0ELb0ELb0ELi2ELi2ELi4ELi2ELb1EE3mmaINS_16FlashAttnBwdSm80ISB_NS_21CollectiveEpilogueBwdIS6_S8_SA_Li256ELb0ELb0ELi2EEENS_19SingleTileSchedulerILb0ELb0ELb0ELi128EEEE13SharedStorageENS1_6TensorINS1_11ArrayEngineIfLm32EEENS1_6LayoutINS2_IJNS2_IJNS3_ILi2EEESO_EEESO_NS3_ILi4EEEEEENS2_IJNS2_IJNS3_ILi1EEESO_EEESQ_NS3_ILi8EEEEEEEEEEEEbRKNSB_6ParamsERT0_S12_iNS2_IJiiiEEERT_ENKUliiE0_clEii) ;  /* 0x00005f9000007944 */ /* 0x000fea0003c00000 */
[----:B------:R-:W-:Y:S05]  /*58a0*/  BSYNC B0 ;  /* 0x0000000000007941 */ /* 0x000fea0003800000 */
.L_x_302:
        /* <DEDUP_REMOVED lines=183> */
.L_x_281:
        /* <DEDUP_REMOVED lines=151> */
.L_x_306:
[----:B------:R-:W-:Y:S05]  /*6d90*/  BSYNC B0 ;  /* 0x0000000000007941 */ /* 0x000fea0003800000 */
.L_x_305:
        /* <DEDUP_REMOVED lines=16> */
.L_x_308:
[----:B------:R-:W-:Y:S05]  /*6ea0*/  BSYNC B0 ;  /* 0x0000000000007941 */ /* 0x000fea0003800000 */
.L_x_307:
        /* <DEDUP_REMOVED lines=16> */
.L_x_310:
[----:B------:R-:W-:Y:S05]  /*6fb0*/  BSYNC B0 ;  /* 0x0000000000007941 */ /* 0x000fea0003800000 */
.L_x_309:
        /* <DEDUP_REMOVED lines=16> */
.L_x_312:
[----:B------:R-:W-:Y:S05]  /*70c0*/  BSYNC B0 ;  /* 0x0000000000007941 */ /* 0x000fea0003800000 */
.L_x_311:
        /* <DEDUP_REMOVED lines=21> */
.L_x_314:
[----:B------:R-:W-:Y:S05]  /*7220*/  BSYNC B0 ;  /* 0x0000000000007941 */ /* 0x000fea0003800000 */
.L_x_313:
        /* <DEDUP_REMOVED lines=14> */
.L_x_316:
[----:B------:R-:W-:Y:S05]  /*7310*/  BSYNC B0 ;  /* 0x0000000000007941 */ /* 0x000fea0003800000 */
.L_x_315:
        /* <DEDUP_REMOVED lines=14> */
.L_x_318:
[----:B------:R-:W-:Y:S05]  /*7400*/  BSYNC B0 ;  /* 0x0000000000007941 */ /* 0x000fea0003800000 */
.L_x_317:
        /* <DEDUP_REMOVED lines=14> */
.L_x_304:
        /* <DEDUP_REMOVED lines=35> */
.L_x_320:
[----:B------:R-:W-:Y:S05]  /*7720*/  BSYNC B0 ;  /* 0x0000000000007941 */ /* 0x000fea0003800000 */
.L_x_319:
        /* <DEDUP_REMOVED lines=16> */
.L_x_322:
[----:B------:R-:W-:Y:S05]  /*7830*/  BSYNC B0 ;  /* 0x0000000000007941 */ /* 0x000fea0003800000 */
.L_x_321:
        /* <DEDUP_REMOVED lines=16> */
.L_x_324:
[----:B------:R-:W-:Y:S05]  /*7940*/  BSYNC B0 ;  /* 0x0000000000007941 */ /* 0x000fea0003800000 */
.L_x_323:
        /* <DEDUP_REMOVED lines=15> */
.L_x_326:
[----:B------:R-:W-:Y:S05]  /*7a40*/  BSYNC B0 ;  /* 0x0000000000007941 */ /* 0x000fea0003800000 */
.L_x_325:
        /* <DEDUP_REMOVED lines=21> */
.L_x_328:
[----:B------:R-:W-:Y:S05]  /*7ba0*/  BSYNC B0 ;  /* 0x0000000000007941 */ /* 0x000fea0003800000 */
.L_x_327:
        /* <DEDUP_REMOVED lines=14> */
.L_x_330:
[----:B------:R-:W-:Y:S05]  /*7c90*/  BSYNC B0 ;  /* 0x0000000000007941 */ /* 0x000fea0003800000 */
.L_x_329:
        /* <DEDUP_REMOVED lines=14> */
.L_x_332:
[----:B------:R-:W-:Y:S05]  /*7d80*/  BSYNC B0 ;  /* 0x0000000000007941 */ /* 0x000fea0003800000 */
.L_x_331:
        /* <DEDUP_REMOVED lines=14> */
        .type           $_ZN7cutlass13device_kernelIN5flash19enable_sm80_to_sm89INS1_16FlashAttnBwdSm80INS1_25CollectiveMainloopBwdSm80ILi2ELi2EN4cute5tupleIJNS5_1CILi64EEENS7_ILi128EEES8_EEENS_10bfloat16_tEfNS_4arch4Sm80ELb0ELb1ELb1ELb0ELb1ELb0ELb0ELb0ELi2ELi2ELi4ELi2ELb1EEENS1_21CollectiveEpilogueBwdISA_SB_SD_Li256ELb0ELb0ELi2EEENS1_19SingleTileSchedulerILb0ELb0ELb0ELi128EEEEEEEEEvNT_6ParamsE$_ZN4cute12iter_adaptorIPKN7cutlass10bfloat16_tENS_8gmem_ptrIS4_EEEC2ES4_,@function
        .size           $_ZN7cutlass13device_kernelIN5flash19enable_sm80_to_sm89INS1_16FlashAttnBwdSm80INS1_25CollectiveMainloopBwdSm80ILi2ELi2EN4cute5tupleIJNS5_1CILi64EEENS7_ILi128EEES8_EEENS_10bfloat16_tEfNS_4arch4Sm80ELb0ELb1ELb1ELb0ELb1ELb0ELb0ELb0ELi2ELi2ELi4ELi2ELb1EEENS1_21CollectiveEpilogueBwdISA_SB_SD_Li256ELb0ELb0ELi2EEENS1_19SingleTileSchedulerILb0ELb0ELb0ELi128EEEEEEEEEvNT_6ParamsE$_ZN4cute12iter_adaptorIPKN7cutlass10bfloat16_tENS_8gmem_ptrIS4_EEEC2ES4_,($_ZN7cutlass13device_kernelIN5flash19enable_sm80_to_sm89INS1_16FlashAttnBwdSm80INS1_25CollectiveMainloopBwdSm80ILi2ELi2EN4cute5tupleIJNS5_1CILi64EEENS7_ILi128EEES8_EEENS_10bfloat16_tEfNS_4arch4Sm80ELb0ELb1ELb1ELb0ELb1ELb0ELb0ELb0ELi2ELi2ELi4ELi2ELb1EEENS1_21CollectiveEpilogueBwdISA_SB_SD_Li256ELb0ELb0ELi2EEENS1_19SingleTileSchedulerILb0ELb0ELb0ELi128EEEEEEEEEvNT_6ParamsE$_ZN4cute12iter_adaptorIPKN7cutlass9uint128_tENS_8gmem_ptrIS4_EEEC2ES4_ - $_ZN7cutlass13device_kernelIN5flash19enable_sm80_to_sm89INS1_16FlashAttnBwdSm80INS1_25CollectiveMainloopBwdSm80ILi2ELi2EN4cute5tupleIJNS5_1CILi64EEENS7_ILi128EEES8_EEENS_10bfloat16_tEfNS_4arch4Sm80ELb0ELb1ELb1ELb0ELb1ELb0ELb0ELb0ELi2ELi2ELi4ELi2ELb1EEENS1_21CollectiveEpilogueBwdISA_SB_SD_Li256ELb0ELb0ELi2EEENS1_19SingleTileSchedulerILb0ELb0ELb0ELi128EEEEEEEEEvNT_6ParamsE$_ZN4cute12iter_adaptorIPKN7cutlass10bfloat16_tENS_8gmem_ptrIS4_EEEC2ES4_)
$_ZN7cutlass13device_kernelIN5flash19enable_sm80_to_sm89INS1_16FlashAttnBwdSm80INS1_25CollectiveMainloopBwdSm80ILi2ELi2EN4cute5tupleIJNS5_1CILi64EEENS7_ILi128EEES8_EEENS_10bfloat16_tEfNS_4arch4Sm80ELb0ELb1ELb1ELb0ELb1ELb0ELb0ELb0ELi2ELi2ELi4ELi2ELb1EEENS1_21CollectiveEpilogueBwdISA_SB_SD_Li256ELb0ELb0ELi2EEENS1_19SingleTileSchedulerILb0ELb0ELb0ELi128EEEEEEEEEvNT_6ParamsE$_ZN4cute12iter_adaptorIPKN7cutlass10bfloat16_tENS_8gmem_ptrIS4_EEEC2ES4_:
[----:B------:R-:W-:Y:S01]  /*7e70*/  ULDC UR24, c[0x0][0x20] ;  /* 0x0000080000187ab9 */ /* 0x000fe20000000800 */
[----:B------:R-:W-:Y:S01]  /*7e80*/  MOV R15, 0x0 ;  /* 0x00000000000f7802 */ /* 0x000fe20000000f00 */
[----:B------:R-:W-:-:S09]  /*7e90*/  UIADD3 UR24, UR7, -UR24, URZ ;  /* 0x8000001807187290 */ /* 0x000fd2000fffe03f */
[----:B------:R1:W-:Y:S01]  /*7ea0*/  STL.64 [UR24], R8 ;  /* 0x00000008ff007987 */ /* 0x0003e20008100a18 */
[----:B------:R-:W-:Y:S05]  /*7eb0*/  RET.REL.NODEC R14 `(_ZN7cutlass13device_kernelIN5flash19enable_sm80_to_sm89INS1_16FlashAttnBwdSm80INS1_25CollectiveMainloopBwdSm80ILi2ELi2EN4cute5tupleIJNS5_1CILi64EEENS7_ILi128EEES8_EEENS_10bfloat16_tEfNS_4arch4Sm80ELb0ELb1ELb1ELb0ELb1ELb0ELb0ELb0ELi2ELi2ELi4ELi2ELb1EEENS1_21CollectiveEpilogueBwdISA_SB_SD_Li256ELb0ELb0ELi2EEENS1_19SingleTileSchedulerILb0ELb0ELb0ELi128EEEEEEEEEvNT_6ParamsE) ;  /* 0xffff81400e007950 */ /* 0x000fea0003c3ffff */
        .type           $_ZN7cutlass13device_kernelIN5flash19enable_sm80_to_sm89INS1_16FlashAttnBwdSm80INS1_25CollectiveMainloopBwdSm80ILi2ELi2EN4cute5tupleIJNS5_1CILi64EEENS7_ILi128EEES8_EEENS_10bfloat16_tEfNS_4arch4Sm80ELb0ELb1ELb1ELb0ELb1ELb0ELb0ELb0ELi2ELi2ELi4ELi2ELb1EEENS1_21CollectiveEpilogueBwdISA_SB_SD_Li256ELb0ELb0ELi2EEENS1_19SingleTileSchedulerILb0ELb0ELb0ELi128EEEEEEEEEvNT_6ParamsE$_ZN4cute12iter_adaptorIPKN7cutlass9uint128_tENS_8gmem_ptrIS4_EEEC2ES4_,@function
        .size           $_ZN7cutlass13device_kernelIN5flash19enable_sm80_to_sm89INS1_16FlashAttnBwdSm80INS1_25CollectiveMainloopBwdSm80ILi2ELi2EN4cute5tupleIJNS5_1CILi64EEENS7_ILi128EEES8_EEENS_10bfloat16_tEfNS_4arch4Sm80ELb0ELb1ELb1ELb0ELb1ELb0ELb0ELb0ELi2ELi2ELi4ELi2ELb1EEENS1_21CollectiveEpilogueBwdISA_SB_SD_Li256ELb0ELb0ELi2EEENS1_19SingleTileSchedulerILb0ELb0ELb0ELi128EEEEEEEEEvNT_6ParamsE$_ZN4cute12iter_adaptorIPKN7cutlass9uint128_tENS_8gmem_ptrIS4_EEEC2ES4_,($_ZN7cutlass13device_kernelIN5flash19enable_sm80_to_sm89INS1_16FlashAttnBwdSm80INS1_25CollectiveMainloopBwdSm80ILi2ELi2EN4cute5tupleIJNS5_1CILi64EEENS7_ILi128EEES8_EEENS_10bfloat16_tEfNS_4arch4Sm80ELb0ELb1ELb1ELb0ELb1ELb0ELb0ELb0ELi2ELi2ELi4ELi2ELb1EEENS1_21CollectiveEpilogueBwdISA_SB_SD_Li256ELb0ELb0ELi2EEENS1_19SingleTileSchedulerILb0ELb0ELb0ELi128EEEEEEEEEvNT_6ParamsE$_ZN4cute12iter_adaptorIPKfNS_8gmem_ptrIS2_EEEC2ES2_ - $_ZN7cutlass13device_kernelIN5flash19enable_sm80_to_sm89INS1_16FlashAttnBwdSm80INS1_25CollectiveMainloopBwdSm80ILi2ELi2EN4cute5tupleIJNS5_1CILi64EEENS7_ILi128EEES8_EEENS_10bfloat16_tEfNS_4arch4Sm80ELb0ELb1ELb1ELb0ELb1ELb0ELb0ELb0ELi2ELi2ELi4ELi2ELb1EEENS1_21CollectiveEpilogueBwdISA_SB_SD_Li256ELb0ELb0ELi2EEENS1_19SingleTileSchedulerILb0ELb0ELb0ELi128EEEEEEEEEvNT_6ParamsE$_ZN4cute12iter_adaptorIPKN7cutlass9uint128_tENS_8gmem_ptrIS4_EEEC2ES4_)
$_ZN7cutlass13device_kernelIN5flash19enable_sm80_to_sm89INS1_16FlashAttnBwdSm80INS1_25CollectiveMainloopBwdSm80ILi2ELi2EN4cute5tupleIJNS5_1CILi64EEENS7_ILi128EEES8_EEENS_10bfloat16_tEfNS_4arch4Sm80ELb0ELb1ELb1ELb0ELb1ELb0ELb0ELb0ELi2ELi2ELi4ELi2ELb1EEENS1_21CollectiveEpilogueBwdISA_SB_SD_Li256ELb0ELb0ELi2EEENS1_19SingleTileSchedulerILb0ELb0ELb0ELi128EEEEEEEEEvNT_6ParamsE$_ZN4cute12iter_adaptorIPKN7cutlass9uint128_tENS_8gmem_ptrIS4_EEEC2ES4_:
[----:B------:R-:W-:Y:S02]  /*7ec0*/  IADD3 R8, R8, -c[0x0][0x20], RZ ;  /* 0x8000080008087a10 */ /* 0x000fe40007ffe0ff */
[----:B------:R-:W-:-:S03]  /*7ed0*/  MOV R15, 0x0 ;  /* 0x00000000000f7802 */ /* 0x000fc60000000f00 */
[----:B------:R1:W-:Y:S01]  /*7ee0*/  STL.64 [R8], R4 ;  /* 0x0000000408007387 */ /* 0x0003e20000100a00 */
[----:B------:R-:W-:Y:S05]  /*7ef0*/  RET.REL.NODEC R14 `(_ZN7cutlass13device_kernelIN5flash19enable_sm80_to_sm89INS1_16FlashAttnBwdSm80INS1_25CollectiveMainloopBwdSm80ILi2ELi2EN4cute5tupleIJNS5_1CILi64EEENS7_ILi128EEES8_EEENS_10bfloat16_tEfNS_4arch4Sm80ELb0ELb1ELb1ELb0ELb1ELb0ELb0ELb0ELi2ELi2ELi4ELi2ELb1EEENS1_21CollectiveEpilogueBwdISA_SB_SD_Li256ELb0ELb0ELi2EEENS1_19SingleTileSchedulerILb0ELb0ELb0ELi128EEEEEEEEEvNT_6ParamsE) ;  /* 0xffff81000e007950 */ /* 0x000fea0003c3ffff */
        .type           $_ZN7cutlass13device_kernelIN5flash19enable_sm80_to_sm89INS1_16FlashAttnBwdSm80INS1_25CollectiveMainloopBwdSm80ILi2ELi2EN4cute5tupleIJNS5_1CILi64EEENS7_ILi128EEES8_EEENS_10bfloat16_tEfNS_4arch4Sm80ELb0ELb1ELb1ELb0ELb1ELb0ELb0ELb0ELi2ELi2ELi4ELi2ELb1EEENS1_21CollectiveEpilogueBwdISA_SB_SD_Li256ELb0ELb0ELi2EEENS1_19SingleTileSchedulerILb0ELb0ELb0ELi128EEEEEEEEEvNT_6ParamsE$_ZN4cute12iter_adaptorIPKfNS_8gmem_ptrIS2_EEEC2ES2_,@function
        .size           $_ZN7cutlass13device_kernelIN5flash19enable_sm80_to_sm89INS1_16FlashAttnBwdSm80INS1_25CollectiveMainloopBwdSm80ILi2ELi2EN4cute5tupleIJNS5_1CILi64EEENS7_ILi128EEES8_EEENS_10bfloat16_tEfNS_4arch4Sm80ELb0ELb1ELb1ELb0ELb1ELb0ELb0ELb0ELi2ELi2ELi4ELi2ELb1EEENS1_21CollectiveEpilogueBwdISA_SB_SD_Li256ELb0ELb0ELi2EEENS1_19SingleTileSchedulerILb0ELb0ELb0ELi128EEEEEEEEEvNT_6ParamsE$_ZN4cute12iter_adaptorIPKfNS_8gmem_ptrIS2_EEEC2ES2_,($_ZN7cutlass13device_kernelIN5flash19enable_sm80_to_sm89INS1_16FlashAttnBwdSm80INS1_25CollectiveMainloopBwdSm80ILi2ELi2EN4cute5tupleIJNS5_1CILi64EEENS7_ILi128EEES8_EEENS_10bfloat16_tEfNS_4arch4Sm80ELb0ELb1ELb1ELb0ELb1ELb0ELb0ELb0ELi2ELi2ELi4ELi2ELb1EEENS1_21CollectiveEpilogueBwdISA_SB_SD_Li256ELb0ELb0ELi2EEENS1_19SingleTileSchedulerILb0ELb0ELb0ELi128EEEEEEEEEvNT_6ParamsE$_ZN4cute12iter_adaptorIPN7cutlass10bfloat16_tENS_8smem_ptrIS3_EEEC2ES3_ - $_ZN7cutlass13device_kernelIN5flash19enable_sm80_to_sm89INS1_16FlashAttnBwdSm80INS1_25CollectiveMainloopBwdSm80ILi2ELi2EN4cute5tupleIJNS5_1CILi64EEENS7_ILi128EEES8_EEENS_10bfloat16_tEfNS_4arch4Sm80ELb0ELb1ELb1ELb0ELb1ELb0ELb0ELb0ELi2ELi2ELi4ELi2ELb1EEENS1_21CollectiveEpilogueBwdISA_SB_SD_Li256ELb0ELb0ELi2EEENS1_19SingleTileSchedulerILb0ELb0ELb0ELi128EEEEEEEEEvNT_6ParamsE$_ZN4cute12iter_adaptorIPKfNS_8gmem_ptrIS2_EEEC2ES2_)
$_ZN7cutlass13device_kernelIN5flash19enable_sm80_to_sm89INS1_16FlashAttnBwdSm80INS1_25CollectiveMainloopBwdSm80ILi2ELi2EN4cute5tupleIJNS5_1CILi64EEENS7_ILi128EEES8_EEENS_10bfloat16_tEfNS_4arch4Sm80ELb0ELb1ELb1ELb0ELb1ELb0ELb0ELb0ELi2ELi2ELi4ELi2ELb1EEENS1_21CollectiveEpilogueBwdISA_SB_SD_Li256ELb0ELb0ELi2EEENS1_19SingleTileSchedulerILb0ELb0ELb0ELi128EEEEEEEEEvNT_6ParamsE$_ZN4cute12iter_adaptorIPKfNS_8gmem_ptrIS2_EEEC2ES2_:
[----:B------:R-:W-:Y:S02]  /*7f00*/  IADD3 R4, R4, -c[0x0][0x20], RZ ;  /* 0x8000080004047a10 */ /* 0x000fe40007ffe0ff */
[----:B------:R-:W-:-:S03]  /*7f10*/  MOV R15, 0x0 ;  /* 0x00000000000f7802 */ /* 0x000fc60000000f00 */
[----:B------:R1:W-:Y:S01]  /*7f20*/  STL.64 [R4], R8 ;  /* 0x0000000804007387 */ /* 0x0003e20000100a00 */
[----:B------:R-:W-:Y:S05]  /*7f30*/  RET.REL.NODEC R14 `(_ZN7cutlass13device_kernelIN5flash19enable_sm80_to_sm89INS1_16FlashAttnBwdSm80INS1_25CollectiveMainloopBwdSm80ILi2ELi2EN4cute5tupleIJNS5_1CILi64EEENS7_ILi128EEES8_EEENS_10bfloat16_tEfNS_4arch4Sm80ELb0ELb1ELb1ELb0ELb1ELb0ELb0ELb0ELi2ELi2ELi4ELi2ELb1EEENS1_21CollectiveEpilogueBwdISA_SB_SD_Li256ELb0ELb0ELi2EEENS1_19SingleTileSchedulerILb0ELb0ELb0ELi128EEEEEEEEEvNT_6ParamsE) ;  /* 0xffff80c00e007950 */ /* 0x000fea0003c3ffff */
        .type           $_ZN7cutlass13device_kernelIN5flash19enable_sm80_to_sm89INS1_16FlashAttnBwdSm80INS1_25CollectiveMainloopBwdSm80ILi2ELi2EN4cute5tupleIJNS5_1CILi64EEENS7_ILi128EEES8_EEENS_10bfloat16_tEfNS_4arch4Sm80ELb0ELb1ELb1ELb0ELb1ELb0ELb0ELb0ELi2ELi2ELi4ELi2ELb1EEENS1_21CollectiveEpilogueBwdISA_SB_SD_Li256ELb0ELb0ELi2EEENS1_19SingleTileSchedulerILb0ELb0ELb0ELi128EEEEEEEEEvNT_6ParamsE$_ZN4cute12iter_adaptorIPN7cutlass10bfloat16_tENS_8smem_ptrIS3_EEEC2ES3_,@function
        .size           $_ZN7cutlass13device_kernelIN5flash19enable_sm80_to_sm89INS1_16FlashAttnBwdSm80INS1_25CollectiveMainloopBwdSm80ILi2ELi2EN4cute5tupleIJNS5_1CILi64EEENS7_ILi128EEES8_EEENS_10bfloat16_tEfNS_4arch4Sm80ELb0ELb1ELb1ELb0ELb1ELb0ELb0ELb0ELi2ELi2ELi4ELi2ELb1EEENS1_21CollectiveEpilogueBwdISA_SB_SD_Li256ELb0ELb0ELi2EEENS1_19SingleTileSchedulerILb0ELb0ELb0ELi128EEEEEEEEEvNT_6ParamsE$_ZN4cute12iter_adaptorIPN7cutlass10bfloat16_tENS_8smem_ptrIS3_EEEC2ES3_,($_ZN7cutlass13device_kernelIN5flash19enable_sm80_to_sm89INS1_16FlashAttnBwdSm80INS1_25CollectiveMainloopBwdSm80ILi2ELi2EN4cute5tupleIJNS5_1CILi64EEENS7_ILi128EEES8_EEENS_10bfloat16_tEfNS_4arch4Sm80ELb0ELb1ELb1ELb0ELb1ELb0ELb0ELb0ELi2ELi2ELi4ELi2ELb1EEENS1_21CollectiveEpilogueBwdISA_SB_SD_Li256ELb0ELb0ELi2EEENS1_19SingleTileSchedulerILb0ELb0ELb0ELi128EEEEEEEEEvNT_6ParamsE$_ZN4cute12iter_adaptorIPN7cutlass9uint128_tENS_8smem_ptrIS3_EEEC2ES3_ - $_ZN7cutlass13device_kernelIN5flash19enable_sm80_to_sm89INS1_16FlashAttnBwdSm80INS1_25CollectiveMainloopBwdSm80ILi2ELi2EN4cute5tupleIJNS5_1CILi64EEENS7_ILi128EEES8_EEENS_10bfloat16_tEfNS_4arch4Sm80ELb0ELb1ELb1ELb0ELb1ELb0ELb0ELb0ELi2ELi2ELi4ELi2ELb1EEENS1_21CollectiveEpilogueBwdISA_SB_SD_Li256ELb0ELb0ELi2EEENS1_19SingleTileSchedulerILb0ELb0ELb0ELi128EEEEEEEEEvNT_6ParamsE$_ZN4cute12iter_adaptorIPN7cutlass10bfloat16_tENS_8smem_ptrIS3_EEEC2ES3_)
$_ZN7cutlass13device_kernelIN5flash19enable_sm80_to_sm89INS1_16FlashAttnBwdSm80INS1_25CollectiveMainloopBwdSm80ILi2ELi2EN4cute5tupleIJNS5_1CILi64EEENS7_ILi128EEES8_EEENS_10bfloat16_tEfNS_4arch4Sm80ELb0ELb1ELb1ELb0ELb1ELb0ELb0ELb0ELi2ELi2ELi4ELi2ELb1EEENS1_21CollectiveEpilogueBwdISA_SB_SD_Li256ELb0ELb0ELi2EEENS1_19SingleTileSchedulerILb0ELb0ELb0ELi128EEEEEEEEEvNT_6ParamsE$_ZN4cute12iter_adaptorIPN7cutlass10bfloat16_tENS_8smem_ptrIS3_EEEC2ES3_:
[----:B------:R-:W-:Y:S01]  /*7f40*/  ULDC UR24, c[0x0][0x20] ;  /* 0x0000080000187ab9 */ /* 0x000fe20000000800 */
[----:B------:R-:W-:Y:S01]  /*7f50*/  MOV R14, R12 ;  /* 0x0000000c000e7202 */ /* 0x000fe20000000f00 */
[----:B------:R-:W-:Y:S01]  /*7f60*/  UIADD3 UR24, UR7, -UR24, URZ ;  /* 0x8000001807187290 */ /* 0x000fe2000fffe03f */
[----:B------:R-:W-:-:S08]  /*7f70*/  MOV R15, 0x0 ;  /* 0x00000000000f7802 */ /* 0x000fd00000000f00 */
[----:B------:R1:W-:Y:S01]  /*7f80*/  STL.64 [UR24], R6 ;  /* 0x00000006ff007987 */ /* 0x0003e20008100a18 */
[----:B------:R-:W-:Y:S05]  /*7f90*/  RET.REL.NODEC R14 `(_ZN7cutlass13device_kernelIN5flash19enable_sm80_to_sm89INS1_16FlashAttnBwdSm80INS1_25CollectiveMainloopBwdSm80ILi2ELi2EN4cute5tupleIJNS5_1CILi64EEENS7_ILi128EEES8_EEENS_10bfloat16_tEfNS_4arch4Sm80ELb0ELb1ELb1ELb0ELb1ELb0ELb0ELb0ELi2ELi2ELi4ELi2ELb1EEENS1_21CollectiveEpilogueBwdISA_SB_SD_Li256ELb0ELb0ELi2EEENS1_19SingleTileSchedulerILb0ELb0ELb0ELi128EEEEEEEEEvNT_6ParamsE) ;  /* 0xffff80600e007950 */ /* 0x000fea0003c3ffff */
        .type           $_ZN7cutlass13device_kernelIN5flash19enable_sm80_to_sm89INS1_16FlashAttnBwdSm80INS1_25CollectiveMainloopBwdSm80ILi2ELi2EN4cute5tupleIJNS5_1CILi64EEENS7_ILi128EEES8_EEENS_10bfloat16_tEfNS_4arch4Sm80ELb0ELb1ELb1ELb0ELb1ELb0ELb0ELb0ELi2ELi2ELi4ELi2ELb1EEENS1_21CollectiveEpilogueBwdISA_SB_SD_Li256ELb0ELb0ELi2EEENS1_19SingleTileSchedulerILb0ELb0ELb0ELi128EEEEEEEEEvNT_6ParamsE$_ZN4cute12iter_adaptorIPN7cutlass9uint128_tENS_8smem_ptrIS3_EEEC2ES3_,@function
        .size           $_ZN7cutlass13device_kernelIN5flash19enable_sm80_to_sm89INS1_16FlashAttnBwdSm80INS1_25CollectiveMainloopBwdSm80ILi2ELi2EN4cute5tupleIJNS5_1CILi64EEENS7_ILi128EEES8_EEENS_10bfloat16_tEfNS_4arch4Sm80ELb0ELb1ELb1ELb0ELb1ELb0ELb0ELb0ELi2ELi2ELi4ELi2ELb1EEENS1_21CollectiveEpilogueBwdISA_SB_SD_Li256ELb0ELb0ELi2EEENS1_19SingleTileSchedulerILb0ELb0ELb0ELi128EEEEEEEEEvNT_6ParamsE$_ZN4cute12iter_adaptorIPN7cutlass9uint128_tENS_8smem_ptrIS3_EEEC2ES3_,($_ZN7cutlass13device_kernelIN5flash19enable_sm80_to_sm89INS1_16FlashAttnBwdSm80INS1_25CollectiveMainloopBwdSm80ILi2ELi2EN4cute5tupleIJNS5_1CILi64EEENS7_ILi128EEES8_EEENS_10bfloat16_tEfNS_4arch4Sm80ELb0ELb1ELb1ELb0ELb1ELb0ELb0ELb0ELi2ELi2ELi4ELi2ELb1EEENS1_21CollectiveEpilogueBwdISA_SB_SD_Li256ELb0ELb0ELi2EEENS1_19SingleTileSchedulerILb0ELb0ELb0ELi128EEEEEEEEEvNT_6ParamsE$_ZN4cute12iter_adaptorIPfNS_8smem_ptrIS1_EEEC2ES1_ - $_ZN7cutlass13device_kernelIN5flash19enable_sm80_to_sm89INS1_16FlashAttnBwdSm80INS1_25CollectiveMainloopBwdSm80ILi2ELi2EN4cute5tupleIJNS5_1CILi64EEENS7_ILi128EEES8_EEENS_10bfloat16_tEfNS_4arch4Sm80ELb0ELb1ELb1ELb0ELb1ELb0ELb0ELb0ELi2ELi2ELi4ELi2ELb1EEENS1_21CollectiveEpilogueBwdISA_SB_SD_Li256ELb0ELb0ELi2EEENS1_19SingleTileSchedulerILb0ELb0ELb0ELi128EEEEEEEEEvNT_6ParamsE$_ZN4cute12iter_adaptorIPN7cutlass9uint128_tENS_8smem_ptrIS3_EEEC2ES3_)
$_ZN7cutlass13device_kernelIN5flash19enable_sm80_to_sm89INS1_16FlashAttnBwdSm80INS1_25CollectiveMainloopBwdSm80ILi2ELi2EN4cute5tupleIJNS5_1CILi64EEENS7_ILi128EEES8_EEENS_10bfloat16_tEfNS_4arch4Sm80ELb0ELb1ELb1ELb0ELb1ELb0ELb0ELb0ELi2ELi2ELi4ELi2ELb1EEENS1_21CollectiveEpilogueBwdISA_SB_SD_Li256ELb0ELb0ELi2EEENS1_19SingleTileSchedulerILb0ELb0ELb0ELi128EEEEEEEEEvNT_6ParamsE$_ZN4cute12iter_adaptorIPN7cutlass9uint128_tENS_8smem_ptrIS3_EEEC2ES3_:
[----:B------:R-:W-:Y:S01]  /*7fa0*/  IADD3 R6, R6, -c[0x0][0x20], RZ ;  /* 0x8000080006067a10 */ /* 0x000fe20007ffe0ff */
[----:B------:R-:W-:Y:S01]  /*7fb0*/  IMAD.MOV.U32 R14, RZ, RZ, R12 ;  /* 0x000000ffff0e7224 */ /* 0x000fe200078e000c */
[----:B------:R-:W-:-:S03]  /*7fc0*/  MOV R15, 0x0 ;  /* 0x00000000000f7802 */ /* 0x000fc60000000f00 */
[----:B------:R1:W-:Y:S01]  /*7fd0*/  STL.64 [R6], R4 ;  /* 0x0000000406007387 */ /* 0x0003e20000100a00 */
[----:B------:R-:W-:Y:S05]  /*7fe0*/  RET.REL.NODEC R14 `(_ZN7cutlass13device_kernelIN5flash19enable_sm80_to_sm89INS1_16FlashAttnBwdSm80INS1_25CollectiveMainloopBwdSm80ILi2ELi2EN4cute5tupleIJNS5_1CILi64EEENS7_ILi128EEES8_EEENS_10bfloat16_tEfNS_4arch4Sm80ELb0ELb1ELb1ELb0ELb1ELb0ELb0ELb0ELi2ELi2ELi4ELi2ELb1EEENS1_21CollectiveEpilogueBwdISA_SB_SD_Li256ELb0ELb0ELi2EEENS1_19SingleTileSchedulerILb0ELb0ELb0ELi128EEEEEEEEEvNT_6ParamsE) ;  /* 0xffff80100e007950 */ /* 0x000fea0003c3ffff */
        .type           $_ZN7cutlass13device_kernelIN5flash19enable_sm80_to_sm89INS1_16FlashAttnBwdSm80INS1_25CollectiveMainloopBwdSm80ILi2ELi2EN4cute5tupleIJNS5_1CILi64EEENS7_ILi128EEES8_EEENS_10bfloat16_tEfNS_4arch4Sm80ELb0ELb1ELb1ELb0ELb1ELb0ELb0ELb0ELi2ELi2ELi4ELi2ELb1EEENS1_21CollectiveEpilogueBwdISA_SB_SD_Li256ELb0ELb0ELi2EEENS1_19SingleTileSchedulerILb0ELb0ELb0ELi128EEEEEEEEEvNT_6ParamsE$_ZN4cute12iter_adaptorIPfNS_8smem_ptrIS1_EEEC2ES1_,@function
        .size           $_ZN7cutlass13device_kernelIN5flash19enable_sm80_to_sm89INS1_16FlashAttnBwdSm80INS1_25CollectiveMainloopBwdSm80ILi2ELi2EN4cute5tupleIJNS5_1CILi64EEENS7_ILi128EEES8_EEENS_10bfloat16_tEfNS_4arch4Sm80ELb0ELb1ELb1ELb0ELb1ELb0ELb0ELb0ELi2ELi2ELi4ELi2ELb1EEENS1_21CollectiveEpilogueBwdISA_SB_SD_Li256ELb0ELb0ELi2EEENS1_19SingleTileSchedulerILb0ELb0ELb0ELi128EEEEEEEEEvNT_6ParamsE$_ZN4cute12iter_adaptorIPfNS_8smem_ptrIS1_EEEC2ES1_,($_ZN7cutlass13device_kernelIN5flash19enable_sm80_to_sm89INS1_16FlashAttnBwdSm80INS1_25CollectiveMainloopBwdSm80ILi2ELi2EN4cute5tupleIJNS5_1CILi64EEENS7_ILi128EEES8_EEENS_10bfloat16_tEfNS_4arch4Sm80ELb0ELb1ELb1ELb0ELb1ELb0ELb0ELb0ELi2ELi2ELi4ELi2ELb1EEENS1_21CollectiveEpilogueBwdISA_SB_SD_Li256ELb0ELb0ELi2EEENS1_19SingleTileSchedulerILb0ELb0ELb0ELi128EEEEEEEEEvNT_6ParamsE$_ZN4cute3eso3ESOILb0ELb0EJNS_15ArithmeticTupleIJiiEEEiiiEEC2ERKS3_RKiS8_S8_ - $_ZN7cutlass13device_kernelIN5flash19enable_sm80_to_sm89INS1_16FlashAttnBwdSm80INS1_25CollectiveMainloopBwdSm80ILi2ELi2EN4cute5tupleIJNS5_1CILi64EEENS7_ILi128EEES8_EEENS_10bfloat16_tEfNS_4arch4Sm80ELb0ELb1ELb1ELb0ELb1ELb0ELb0ELb0ELi2ELi2ELi4ELi2ELb1EEENS1_21CollectiveEpilogueBwdISA_SB_SD_Li256ELb0ELb0ELi2EEENS1_19SingleTileSchedulerILb0ELb0ELb0ELi128EEEEEEEEEvNT_6ParamsE$_ZN4cute12iter_adaptorIPfNS_8smem_ptrIS1_EEEC2ES1_)
$_ZN7cutlass13device_kernelIN5flash19enable_sm80_to_sm89INS1_16FlashAttnBwdSm80INS1_25CollectiveMainloopBwdSm80ILi2ELi2EN4cute5tupleIJNS5_1CILi64EEENS7_ILi128EEES8_EEENS_10bfloat16_tEfNS_4arch4Sm80ELb0ELb1ELb1ELb0ELb1ELb0ELb0ELb0ELi2ELi2ELi4ELi2ELb1EEENS1_21CollectiveEpilogueBwdISA_SB_SD_Li256ELb0ELb0ELi2EEENS1_19SingleTileSchedulerILb0ELb0ELb0ELi128EEEEEEEEEvNT_6ParamsE$_ZN4cute12iter_adaptorIPfNS_8smem_ptrIS1_EEEC2ES1_:
[----:B------:R-:W-:Y:S02]  /*7ff0*/  IADD3 R4, R4, -c[0x0][0x20], RZ ;  /* 0x8000080004047a10 */ /* 0x000fe40007ffe0ff */
[----:B------:R-:W-:-:S03]  /*8000*/  MOV R15, 0x0 ;  /* 0x00000000000f7802 */ /* 0x000fc60000000f00 */
[----:B------:R1:W-:Y:S01]  /*8010*/  STL.64 [R4], R6 ;  /* 0x0000000604007387 */ /* 0x0003e20000100a00 */
[----:B------:R-:W-:Y:S05]  /*8020*/  RET.REL.NODEC R14 `(_ZN7cutlass13device_kernelIN5flash19enable_sm80_to_sm89INS1_16FlashAttnBwdSm80INS1_25CollectiveMainloopBwdSm80ILi2ELi2EN4cute5tupleIJNS5_1CILi64EEENS7_ILi128EEES8_EEENS_10bfloat16_tEfNS_4arch4Sm80ELb0ELb1ELb1ELb0ELb1ELb0ELb0ELb0ELi2ELi2ELi4ELi2ELb1EEENS1_21CollectiveEpilogueBwdISA_SB_SD_Li256ELb0ELb0ELi2EEENS1_19SingleTileSchedulerILb0ELb0ELb0ELi128EEEEEEEEEvNT_6ParamsE) ;  /* 0xffff7fd00e007950 */ /* 0x000fea0003c3ffff */
        .type           $_ZN7cutlass13device_kernelIN5flash19enable_sm80_to_sm89INS1_16FlashAttnBwdSm80INS1_25CollectiveMainloopBwdSm80ILi2ELi2EN4cute5tupleIJNS5_1CILi64EEENS7_ILi128EEES8_EEENS_10bfloat16_tEfNS_4arch4Sm80ELb0ELb1ELb1ELb0ELb1ELb0ELb0ELb0ELi2ELi2ELi4ELi2ELb1EEENS1_21CollectiveEpilogueBwdISA_SB_SD_Li256ELb0ELb0ELi2EEENS1_19SingleTileSchedulerILb0ELb0ELb0ELi128EEEEEEEEEvNT_6ParamsE$_ZN4cute3eso3ESOILb0ELb0EJNS_15ArithmeticTupleIJiiEEEiiiEEC2ERKS3_RKiS8_S8_,@function
        .size           $_ZN7cutlass13device_kernelIN5flash19enable_sm80_to_sm89INS1_16FlashAttnBwdSm80INS1_25CollectiveMainloopBwdSm80ILi2ELi2EN4cute5tupleIJNS5_1CILi64EEENS7_ILi128EEES8_EEENS_10bfloat16_tEfNS_4arch4Sm80ELb0ELb1ELb1ELb0ELb1ELb0ELb0ELb0ELi2ELi2ELi4ELi2ELb1EEENS1_21CollectiveEpilogueBwdISA_SB_SD_Li256ELb0ELb0ELi2EEENS1_19SingleTileSchedulerILb0ELb0ELb0ELi128EEEEEEEEEvNT_6ParamsE$_ZN4cute3eso3ESOILb0ELb0EJNS_15ArithmeticTupleIJiiEEEiiiEEC2ERKS3_RKiS8_S8_,($_ZN7cutlass13device_kernelIN5flash19enable_sm80_to_sm89INS1_16FlashAttnBwdSm80INS1_25CollectiveMainloopBwdSm80ILi2ELi2EN4cute5tupleIJNS5_1CILi64EEENS7_ILi128EEES8_EEENS_10bfloat16_tEfNS_4arch4Sm80ELb0ELb1ELb1ELb0ELb1ELb0ELb0ELb0ELi2ELi2ELi4ELi2ELb1EEENS1_21CollectiveEpilogueBwdISA_SB_SD_Li256ELb0ELb0ELi2EEENS1_19SingleTileSchedulerILb0ELb0ELb0ELi128EEEEEEEEEvNT_6ParamsE$_ZN4cute3eso3ESOILb0ELb0EJNS_5tupleIJiiEEEiiiEEC2ERKS3_RKiS8_S8_ - $_ZN7cutlass13device_kernelIN5flash19enable_sm80_to_sm89INS1_16FlashAttnBwdSm80INS1_25CollectiveMainloopBwdSm80ILi2ELi2EN4cute5tupleIJNS5_1CILi64EEENS7_ILi128EEES8_EEENS_10bfloat16_tEfNS_4arch4Sm80ELb0ELb1ELb1ELb0ELb1ELb0ELb0ELb0ELi2ELi2ELi4ELi2ELb1EEENS1_21CollectiveEpilogueBwdISA_SB_SD_Li256ELb0ELb0ELi2EEENS1_19SingleTileSchedulerILb0ELb0ELb0ELi128EEEEEEEEEvNT_6ParamsE$_ZN4cute3eso3ESOILb0ELb0EJNS_15ArithmeticTupleIJiiEEEiiiEEC2ERKS3_RKiS8_S8_)
$_ZN7cutlass13device_kernelIN5flash19enable_sm80_to_sm89INS1_16FlashAttnBwdSm80INS1_25CollectiveMainloopBwdSm80ILi2ELi2EN4cute5tupleIJNS5_1CILi64EEENS7_ILi128EEES8_EEENS_10bfloat16_tEfNS_4arch4Sm80ELb0ELb1ELb1ELb0ELb1ELb0ELb0ELb0ELi2ELi2ELi4ELi2ELb1EEENS1_21CollectiveEpilogueBwdISA_SB_SD_Li256ELb0ELb0ELi2EEENS1_19SingleTileSchedulerILb0ELb0ELb0ELi128EEEEEEEEEvNT_6ParamsE$_ZN4cute3eso3ESOILb0ELb0EJNS_15ArithmeticTupleIJiiEEEiiiEEC2ERKS3_RKiS8_S8_:
        /* <DEDUP_REMOVED lines=14> */
[----:B------:R-:W-:Y:S05]  /*8110*/  RET.REL.NODEC R4 `(_ZN7cutlass13device_kernelIN5flash19enable_sm80_to_sm89INS1_16FlashAttnBwdSm80INS1_25CollectiveMainloopBwdSm80ILi2ELi2EN4cute5tupleIJNS5_1CILi64EEENS7_ILi128EEES8_EEENS_10bfloat16_tEfNS_4arch4Sm80ELb0ELb1ELb1ELb0ELb1ELb0ELb0ELb0ELi2ELi2ELi4ELi2ELb1EEENS1_21CollectiveEpilogueBwdISA_SB_SD_Li256ELb0ELb0ELi2EEENS1_19SingleTileSchedulerILb0ELb0ELb0ELi128EEEEEEEEEvNT_6ParamsE) ;  /* 0xffff7ee004007950 */ /* 0x000fea0003c3ffff */
        .type           $_ZN7cutlass13device_kernelIN5flash19enable_sm80_to_sm89INS1_16FlashAttnBwdSm80INS1_25CollectiveMainloopBwdSm80ILi2ELi2EN4cute5tupleIJNS5_1CILi64EEENS7_ILi128EEES8_EEENS_10bfloat16_tEfNS_4arch4Sm80ELb0ELb1ELb1ELb0ELb1ELb0ELb0ELb0ELi2ELi2ELi4ELi2ELb1EEENS1_21CollectiveEpilogueBwdISA_SB_SD_Li256ELb0ELb0ELi2EEENS1_19SingleTileSchedulerILb0ELb0ELb0ELi128EEEEEEEEEvNT_6ParamsE$_ZN4cute3eso3ESOILb0ELb0EJNS_5tupleIJiiEEEiiiEEC2ERKS3_RKiS8_S8_,@function
        .size           $_ZN7cutlass13device_kernelIN5flash19enable_sm80_to_sm89INS1_16FlashAttnBwdSm80INS1_25CollectiveMainloopBwdSm80ILi2ELi2EN4cute5tupleIJNS5_1CILi64EEENS7_ILi128EEES8_EEENS_10bfloat16_tEfNS_4arch4Sm80ELb0ELb1ELb1ELb0ELb1ELb0ELb0ELb0ELi2ELi2ELi4ELi2ELb1EEENS1_21CollectiveEpilogueBwdISA_SB_SD_Li256ELb0ELb0ELi2EEENS1_19SingleTileSchedulerILb0ELb0ELb0ELi128EEEEEEEEEvNT_6ParamsE$_ZN4cute3eso3ESOILb0ELb0EJNS_5tupleIJiiEEEiiiEEC2ERKS3_RKiS8_S8_,($_ZN7cutlass13device_kernelIN5flash19enable_sm80_to_sm89INS1_16FlashAttnBwdSm80INS1_25CollectiveMainloopBwdSm80ILi2ELi2EN4cute5tupleIJNS5_1CILi64EEENS7_ILi128EEES8_EEENS_10bfloat16_tEfNS_4arch4Sm80ELb0ELb1ELb1ELb0ELb1ELb0ELb0ELb0ELi2ELi2ELi4ELi2ELb1EEENS1_21CollectiveEpilogueBwdISA_SB_SD_Li256ELb0ELb0ELi2EEENS1_19SingleTileSchedulerILb0ELb0ELb0ELi128EEEEEEEEEvNT_6ParamsE$_ZN4cute3eso3ESOILb0ELb0EJNS_6LayoutINS_5tupleIJNS3_IJNS_1CILi8EEENS4_ILi1EEEEEENS4_ILi2EEES6_EEENS3_IJNS3_IJS6_NS4_ILi0EEEEEElSA_EEEEENS_10ViewEngineINS_8gmem_ptrIPKN7cutlass10bfloat16_tEEEEEEEC2ERKSD_RKSL_ - $_ZN7cutlass13device_kernelIN5flash19enable_sm80_to_sm89INS1_16FlashAttnBwdSm80INS1_25CollectiveMainloopBwdSm80ILi2ELi2EN4cute5tupleIJNS5_1CILi64EEENS7_ILi128EEES8_EEENS_10bfloat16_tEfNS_4arch4Sm80ELb0ELb1ELb1ELb0ELb1ELb0ELb0ELb0ELi2ELi2ELi4ELi2ELb1EEENS1_21CollectiveEpilogueBwdISA_SB_SD_Li256ELb0ELb0ELi2EEENS1_19SingleTileSchedulerILb0ELb0ELb0ELi128EEEEEEEEEvNT_6ParamsE$_ZN4cute3eso3ESOILb0ELb0EJNS_5tupleIJiiEEEiiiEEC2ERKS3_RKiS8_S8_)
$_ZN7cutlass13device_kernelIN5flash19enable_sm80_to_sm89INS1_16FlashAttnBwdSm80INS1_25CollectiveMainloopBwdSm80ILi2ELi2EN4cute5tupleIJNS5_1CILi64EEENS7_ILi128EEES8_EEENS_10bfloat16_tEfNS_4arch4Sm80ELb0ELb1ELb1ELb0ELb1ELb0ELb0ELb0ELi2ELi2ELi4ELi2ELb1EEENS1_21CollectiveEpilogueBwdISA_SB_SD_Li256ELb0ELb0ELi2EEENS1_19SingleTileSchedulerILb0ELb0ELb0ELi128EEEEEEEEEvNT_6ParamsE$_ZN4cute3eso3ESOILb0ELb0EJNS_5tupleIJiiEEEiiiEEC2ERKS3_RKiS8_S8_:
        /* <DEDUP_REMOVED lines=15> */
        .type           $_ZN7cutlass13device_kernelIN5flash19enable_sm80_to_sm89INS1_16FlashAttnBwdSm80INS1_25CollectiveMainloopBwdSm80ILi2ELi2EN4cute5tupleIJNS5_1CILi64EEENS7_ILi128EEES8_EEENS_10bfloat16_tEfNS_4arch4Sm80ELb0ELb1ELb1ELb0ELb1ELb0ELb0ELb0ELi2ELi2ELi4ELi2ELb1EEENS1_21CollectiveEpilogueBwdISA_SB_SD_Li256ELb0ELb0ELi2EEENS1_19SingleTileSchedulerILb0ELb0ELb0ELi128EEEEEEEEEvNT_6ParamsE$_ZN4cute3eso3ESOILb0ELb0EJNS_6LayoutINS_5tupleIJNS3_IJNS_1CILi8EEENS4_ILi1EEEEEENS4_ILi2EEES6_EEENS3_IJNS3_IJS6_NS4_ILi0EEEEEElSA_EEEEENS_10ViewEngineINS_8gmem_ptrIPKN7cutlass10bfloat16_tEEEEEEEC2ERKSD_RKSL_,@function
        .size           $_ZN7cutlass13device_kernelIN5flash19enable_sm80_to_sm89INS1_16FlashAttnBwdSm80INS1_25CollectiveMainloopBwdSm80ILi2ELi2EN4cute5tupleIJNS5_1CILi64EEENS7_ILi128EEES8_EEENS_10bfloat16_tEfNS_4arch4Sm80ELb0ELb1ELb1ELb0ELb1ELb0ELb0ELb0ELi2ELi2ELi4ELi2ELb1EEENS1_21CollectiveEpilogueBwdISA_SB_SD_Li256ELb0ELb0ELi2EEENS1_19SingleTileSchedulerILb0ELb0ELb0ELi128EEEEEEEEEvNT_6ParamsE$_ZN4cute3eso3ESOILb0ELb0EJNS_6LayoutINS_5tupleIJNS3_IJNS_1CILi8EEENS4_ILi1EEEEEENS4_ILi2EEES6_EEENS3_IJNS3_IJS6_NS4_ILi0EEEEEElSA_EEEEENS_10ViewEngineINS_8gmem_ptrIPKN7cutlass10bfloat16_tEEEEEEEC2ERKSD_RKSL_,($_ZN7cutlass13device_kernelIN5flash19enable_sm80_to_sm89INS1_16FlashAttnBwdSm80INS1_25CollectiveMainloopBwdSm80ILi2ELi2EN4cute5tupleIJNS5_1CILi64EEENS7_ILi128EEES8_EEENS_10bfloat16_tEfNS_4arch4Sm80ELb0ELb1ELb1ELb0ELb1ELb0ELb0ELb0ELi2ELi2ELi4ELi2ELb1EEENS1_21CollectiveEpilogueBwdISA_SB_SD_Li256ELb0ELb0ELi2EEENS1_19SingleTileSchedulerILb0ELb0ELb0ELi128EEEEEEEEEvNT_6ParamsE$_ZN4cute3eso3ESOILb0ELb0EJNS_6LayoutINS_5tupleIJNS3_IJNS_1CILi8EEENS4_ILi1EEEEEENS4_ILi2EEES6_EEENS3_IJNS3_IJS6_NS4_ILi0EEEEEElSA_EEEEElEEC2ERKSD_RKl - $_ZN7cutlass13device_kernelIN5flash19enable_sm80_to_sm89INS1_16FlashAttnBwdSm80INS1_25CollectiveMainloopBwdSm80ILi2ELi2EN4cute5tupleIJNS5_1CILi64EEENS7_ILi128EEES8_EEENS_10bfloat16_tEfNS_4arch4Sm80ELb0ELb1ELb1ELb0ELb1ELb0ELb0ELb0ELi2ELi2ELi4ELi2ELb1EEENS1_21CollectiveEpilogueBwdISA_SB_SD_Li256ELb0ELb0ELi2EEENS1_19SingleTileSchedulerILb0ELb0ELb0ELi128EEEEEEEEEvNT_6ParamsE$_ZN4cute3eso3ESOILb0ELb0EJNS_6LayoutINS_5tupleIJNS3_IJNS_1CILi8EEENS4_ILi1EEEEEENS4_ILi2EEES6_EEENS3_IJNS3_IJS6_NS4_ILi0EEEEEElSA_EEEEENS_10ViewEngineINS_8gmem_ptrIPKN7cutlass10bfloat16_tEEEEEEEC2ERKSD_RKSL_)
$_ZN7cutlass13device_kernelIN5flash19enable_sm80_to_sm89INS1_16FlashAttnBwdSm80INS1_25CollectiveMainloopBwdSm80ILi2ELi2EN4cute5tupleIJNS5_1CILi64EEENS7_ILi128EEES8_EEENS_10bfloat16_tEfNS_4arch4Sm80ELb0ELb1ELb1ELb0ELb1ELb0ELb0ELb0ELi2ELi2ELi4ELi2ELb1EEENS1_21CollectiveEpilogueBwdISA_SB_SD_Li256ELb0ELb0ELi2EEENS1_19SingleTileSchedulerILb0ELb0ELb0ELi128EEEEEEEEEvNT_6ParamsE$_ZN4cute3eso3ESOILb0ELb0EJNS_6LayoutINS_5tupleIJNS3_IJNS_1CILi8EEENS4_ILi1EEEEEENS4_ILi2EEES6_EEENS3_IJNS3_IJS6_NS4_ILi0EEEEEElSA_EEEEENS_10ViewEngineINS_8gmem_ptrIPKN7cutlass10bfloat16_tEEEEEEEC2ERKSD_RKSL_:
[----:B------:R-:W-:Y:S02]  /*8210*/  ULDC UR24, c[0x0][0x20] ;  /* 0x0000080000187ab9 */ /* 0x000fe40000000800 */
[----:B------:R-:W-:-:S02]  /*8220*/  UIADD3 UR25, UR7, -UR24, URZ ;  /* 0x8000001807197290 */ /* 0x000fc4000fffe03f */
[----:B------:R-:W-:-:S07]  /*8230*/  UIADD3 UR24, UR22, -UR24, URZ ;  /* 0x8000001816187290 */ /* 0x000fce000fffe03f */
[----:B------:R1:W-:Y:S04]  /*8240*/  STL.64 [UR25], R4 ;  /* 0x00000004ff007987 */ /* 0x0003e80008100a19 */
[----:B-1----:R-:W2:Y:S01]  /*8250*/  LDL.64 R4, [UR24] ;  /* 0x00000018ff047983 */ /* 0x002ea20008100a00 */
[----:B------:R-:W-:-:S03]  /*8260*/  MOV R7, 0x0 ;  /* 0x0000000000077802 */ /* 0x000fc60000000f00 */
[----:B--2---:R1:W-:Y:S01]  /*8270*/  STL.64 [UR25+0x8], R4 ;  /* 0x00000804ff007987 */ /* 0x0043e20008100a19 */
[----:B------:R-:W-:Y:S05]  /*8280*/  RET.REL.NODEC R6 `(_ZN7cutlass13device_kernelIN5flash19enable_sm80_to_sm89INS1_16FlashAttnBwdSm80INS1_25CollectiveMainloopBwdSm80ILi2ELi2EN4cute5tupleIJNS5_1CILi64EEENS7_ILi128EEES8_EEENS_10bfloat16_tEfNS_4arch4Sm80ELb0ELb1ELb1ELb0ELb1ELb0ELb0ELb0ELi2ELi2ELi4ELi2ELb1EEENS1_21CollectiveEpilogueBwdISA_SB_SD_Li256ELb0ELb0ELi2EEENS1_19SingleTileSchedulerILb0ELb0ELb0ELi128EEEEEEEEEvNT_6ParamsE) ;  /* 0xffff7d7006007950 */ /* 0x000fea0003c3ffff */
        .type           $_ZN7cutlass13device_kernelIN5flash19enable_sm80_to_sm89INS1_16FlashAttnBwdSm80INS1_25CollectiveMainloopBwdSm80ILi2ELi2EN4cute5tupleIJNS5_1CILi64EEENS7_ILi128EEES8_EEENS_10bfloat16_tEfNS_4arch4Sm80ELb0ELb1ELb1ELb0ELb1ELb0ELb0ELb0ELi2ELi2ELi4ELi2ELb1EEENS1_21CollectiveEpilogueBwdISA_SB_SD_Li256ELb0ELb0ELi2EEENS1_19SingleTileSchedulerILb0ELb0ELb0ELi128EEEEEEEEEvNT_6ParamsE$_ZN4cute3eso3ESOILb0ELb0EJNS_6LayoutINS_5tupleIJNS3_IJNS_1CILi8EEENS4_ILi1EEEEEENS4_ILi2EEES6_EEENS3_IJNS3_IJS6_NS4_ILi0EEEEEElSA_EEEEElEEC2ERKSD_RKl,@function
        .size           $_ZN7cutlass13device_kernelIN5flash19enable_sm80_to_sm89INS1_16FlashAttnBwdSm80INS1_25CollectiveMainloopBwdSm80ILi2ELi2EN4cute5tupleIJNS5_1CILi64EEENS7_ILi128EEES8_EEENS_10bfloat16_tEfNS_4arch4Sm80ELb0ELb1ELb1ELb0ELb1ELb0ELb0ELb0ELi2ELi2ELi4ELi2ELb1EEENS1_21CollectiveEpilogueBwdISA_SB_SD_Li256ELb0ELb0ELi2EEENS1_19SingleTileSchedulerILb0ELb0ELb0ELi128EEEEEEEEEvNT_6ParamsE$_ZN4cute3eso3ESOILb0ELb0EJNS_6LayoutINS_5tupleIJNS3_IJNS_1CILi8EEENS4_ILi1EEEEEENS4_ILi2EEES6_EEENS3_IJNS3_IJS6_NS4_ILi0EEEEEElSA_EEEEElEEC2ERKSD_RKl,($_ZN7cutlass13device_kernelIN5flash19enable_sm80_to_sm89INS1_16FlashAttnBwdSm80INS1_25CollectiveMainloopBwdSm80ILi2ELi2EN4cute5tupleIJNS5_1CILi64EEENS7_ILi128EEES8_EEENS_10bfloat16_tEfNS_4arch4Sm80ELb0ELb1ELb1ELb0ELb1ELb0ELb0ELb0ELi2ELi2ELi4ELi2ELb1EEENS1_21CollectiveEpilogueBwdISA_SB_SD_Li256ELb0ELb0ELi2EEENS1_19SingleTileSchedulerILb0ELb0ELb0ELi128EEEEEEEEEvNT_6ParamsE$_ZN4cute3eso3ESOILb0ELb0EJiiEEC2ERKiS4_ - $_ZN7cutlass13device_kernelIN5flash19enable_sm80_to_sm89INS1_16FlashAttnBwdSm80INS1_25CollectiveMainloopBwdSm80ILi2ELi2EN4cute5tupleIJNS5_1CILi64EEENS7_ILi128EEES8_EEENS_10bfloat16_tEfNS_4arch4Sm80ELb0ELb1ELb1ELb0ELb1ELb0ELb0ELb0ELi2ELi2ELi4ELi2ELb1EEENS1_21CollectiveEpilogueBwdISA_SB_SD_Li256ELb0ELb0ELi2EEENS1_19SingleTileSchedulerILb0ELb0ELb0ELi128EEEEEEEEEvNT_6ParamsE$_ZN4cute3eso3ESOILb0ELb0EJNS_6LayoutINS_5tupleIJNS3_IJNS_1CILi8EEENS4_ILi1EEEEEENS4_ILi2EEES6_EEENS3_IJNS3_IJS6_NS4_ILi0EEEEEElSA_EEEEElEEC2ERKSD_RKl)
$_ZN7cutlass13device_kernelIN5flash19enable_sm80_to_sm89INS1_16FlashAttnBwdSm80INS1_25CollectiveMainloopBwdSm80ILi2ELi2EN4cute5tupleIJNS5_1CILi64EEENS7_ILi128EEES8_EEENS_10bfloat16_tEfNS_4arch4Sm80ELb0ELb1ELb1ELb0ELb1ELb0ELb0ELb0ELi2ELi2ELi4ELi2ELb1EEENS1_21CollectiveEpilogueBwdISA_SB_SD_Li256ELb0ELb0ELi2EEENS1_19SingleTileSchedulerILb0ELb0ELb0ELi128EEEEEEEEEvNT_6ParamsE$_ZN4cute3eso3ESOILb0ELb0EJNS_6LayoutINS_5tupleIJNS3_IJNS_1CILi8EEENS4_ILi1EEEEEENS4_ILi2EEES6_EEENS3_IJNS3_IJS6_NS4_ILi0EEEEEElSA_EEEEElEEC2ERKSD_RKl:
[----:B------:R-:W-:Y:S02]  /*8290*/  ULDC UR24, c[0x0][0x20] ;  /* 0x0000080000187ab9 */ /* 0x000fe40000000800 */
[----:B------:R-:W-:Y:S02]  /*82a0*/  UIADD3 UR25, UR7, -UR24, URZ ;  /* 0x8000001807197290 */ /* 0x000fe4000fffe03f */
[----:B------:R-:W-:-:S07]  /*82b0*/  UIADD3 UR24, UR22, -UR24, URZ ;  /* 0x8000001816187290 */ /* 0x000fce000fffe03f */
[----:B------:R1:W-:Y:S04]  /*82c0*/  STL.64 [UR25], R4 ;  /* 0x00000004ff007987 */ /* 0x0003e80008100a19 */
[----:B-1----:R-:W2:Y:S01]  /*82d0*/  LDL.64 R4, [UR24] ;  /* 0x00000018ff047983 */ /* 0x002ea20008100a00 */
[----:B------:R-:W-:-:S03]  /*82e0*/  MOV R7, 0x0 ;  /* 0x0000000000077802 */ /* 0x000fc60000000f00 */
[----:B--2---:R1:W-:Y:S01]  /*82f0*/  STL.64 [UR25+0x8], R4 ;  /* 0x00000804ff007987 */ /* 0x0043e20008100a19 */
[----:B------:R-:W-:Y:S05]  /*8300*/  RET.REL.NODEC R6 `(_ZN7cutlass13device_kernelIN5flash19enable_sm80_to_sm89INS1_16FlashAttnBwdSm80INS1_25CollectiveMainloopBwdSm80ILi2ELi2EN4cute5tupleIJNS5_1CILi64EEENS7_ILi128EEES8_EEENS_10bfloat16_tEfNS_4arch4Sm80ELb0ELb1ELb1ELb0ELb1ELb0ELb0ELb0ELi2ELi2ELi4ELi2ELb1EEENS1_21CollectiveEpilogueBwdISA_SB_SD_Li256ELb0ELb0ELi2EEENS1_19SingleTileSchedulerILb0ELb0ELb0ELi128EEEEEEEEEvNT_6ParamsE) ;  /* 0xffff7cf006007950 */ /* 0x000fea0003c3ffff */
        .type           $_ZN7cutlass13device_kernelIN5flash19enable_sm80_to_sm89INS1_16FlashAttnBwdSm80INS1_25CollectiveMainloopBwdSm80ILi2ELi2EN4cute5tupleIJNS5_1CILi64EEENS7_ILi128EEES8_EEENS_10bfloat16_tEfNS_4arch4Sm80ELb0ELb1ELb1ELb0ELb1ELb0ELb0ELb0ELi2ELi2ELi4ELi2ELb1EEENS1_21CollectiveEpilogueBwdISA_SB_SD_Li256ELb0ELb0ELi2EEENS1_19SingleTileSchedulerILb0ELb0ELb0ELi128EEEEEEEEEvNT_6ParamsE$_ZN4cute3eso3ESOILb0ELb0EJiiEEC2ERKiS4_,@function
        .size           $_ZN7cutlass13device_kernelIN5flash19enable_sm80_to_sm89INS1_16FlashAttnBwdSm80INS1_25CollectiveMainloopBwdSm80ILi2ELi2EN4cute5tupleIJNS5_1CILi64EEENS7_ILi128EEES8_EEENS_10bfloat16_tEfNS_4arch4Sm80ELb0ELb1ELb1ELb0ELb1ELb0ELb0ELb0ELi2ELi2ELi4ELi2ELb1EEENS1_21CollectiveEpilogueBwdISA_SB_SD_Li256ELb0ELb0ELi2EEENS1_19SingleTileSchedulerILb0ELb0ELb0ELi128EEEEEEEEEvNT_6ParamsE$_ZN4cute3eso3ESOILb0ELb0EJiiEEC2ERKiS4_,($_ZN7cutlass13device_kernelIN5flash19enable_sm80_to_sm89INS1_16FlashAttnBwdSm80INS1_25CollectiveMainloopBwdSm80ILi2ELi2EN4cute5tupleIJNS5_1CILi64EEENS7_ILi128EEES8_EEENS_10bfloat16_tEfNS_4arch4Sm80ELb0ELb1ELb1ELb0ELb1ELb0ELb0ELb0ELi2ELi2ELi4ELi2ELb1EEENS1_21CollectiveEpilogueBwdISA_SB_SD_Li256ELb0ELb0ELi2EEENS1_19SingleTileSchedulerILb0ELb0ELb0ELi128EEEEEEEEEvNT_6ParamsE$_ZN4cute3eso3ESOILb0ELb1EJNS_15ArithmeticTupleIJNS_1CILi0EEEiEEEEEC2ERKS5_ - $_ZN7cutlass13device_kernelIN5flash19enable_sm80_to_sm89INS1_16FlashAttnBwdSm80INS1_25CollectiveMainloopBwdSm80ILi2ELi2EN4cute5tupleIJNS5_1CILi64EEENS7_ILi128EEES8_EEENS_10bfloat16_tEfNS_4arch4Sm80ELb0ELb1ELb1ELb0ELb1ELb0ELb0ELb0ELi2ELi2ELi4ELi2ELb1EEENS1_21CollectiveEpilogueBwdISA_SB_SD_Li256ELb0ELb0ELi2EEENS1_19SingleTileSchedulerILb0ELb0ELb0ELi128EEEEEEEEEvNT_6ParamsE$_ZN4cute3eso3ESOILb0ELb0EJiiEEC2ERKiS4_)
$_ZN7cutlass13device_kernelIN5flash19enable_sm80_to_sm89INS1_16FlashAttnBwdSm80INS1_25CollectiveMainloopBwdSm80ILi2ELi2EN4cute5tupleIJNS5_1CILi64EEENS7_ILi128EEES8_EEENS_10bfloat16_tEfNS_4arch4Sm80ELb0ELb1ELb1ELb0ELb1ELb0ELb0ELb0ELi2ELi2ELi4ELi2ELb1EEENS1_21CollectiveEpilogueBwdISA_SB_SD_Li256ELb0ELb0ELi2EEENS1_19SingleTileSchedulerILb0ELb0ELb0ELi128EEEEEEEEEvNT_6ParamsE$_ZN4cute3eso3ESOILb0ELb0EJiiEEC2ERKiS4_:
[----:B------:R-:W-:Y:S02]  /*8310*/  IADD3 R5, R5, -c[0x0][0x20], RZ ;  /* 0x8000080005057a10 */ /* 0x000fe40007ffe0ff */
[----:B------:R-:W-:-:S03]  /*8320*/  IADD3 R4, R4, -c[0x0][0x20], RZ ;  /* 0x8000080004047a10 */ /* 0x000fc60007ffe0ff */
[----:B------:R1:W-:Y:S04]  /*8330*/  STL [R5], R12 ;  /* 0x0000000c05007387 */ /* 0x0003e80000100800 */
[----:B------:R-:W2:Y:S01]  /*8340*/  LDL R4, [R4] ;  /* 0x0000000004047983 */ /* 0x000ea20000100800 */
[----:B------:R-:W-:-:S03]  /*8350*/  IMAD.MOV.U32 R9, RZ, RZ, 0x0 ;  /* 0x00000000ff097424 */ /* 0x000fc600078e00ff */
[----:B--2---:R1:W-:Y:S01]  /*8360*/  STL [R5+0x4], R4 ;  /* 0x0000040405007387 */ /* 0x0043e20000100800 */
[----:B------:R-:W-:Y:S05]  /*8370*/  RET.REL.NODEC R8 `(_ZN7cutlass13device_kernelIN5flash19enable_sm80_to_sm89INS1_16FlashAttnBwdSm80INS1_25CollectiveMainloopBwdSm80ILi2ELi2EN4cute5tupleIJNS5_1CILi64EEENS7_ILi128EEES8_EEENS_10bfloat16_tEfNS_4arch4Sm80ELb0ELb1ELb1ELb0ELb1ELb0ELb0ELb0ELi2ELi2ELi4ELi2ELb1EEENS1_21CollectiveEpilogueBwdISA_SB_SD_Li256ELb0ELb0ELi2EEENS1_19SingleTileSchedulerILb0ELb0ELb0ELi128EEEEEEEEEvNT_6ParamsE) ;  /* 0xffff7c8008007950 */ /* 0x000fea0003c3ffff */
        .type           $_ZN7cutlass13device_kernelIN5flash19enable_sm80_to_sm89INS1_16FlashAttnBwdSm80INS1_25CollectiveMainloopBwdSm80ILi2ELi2EN4cute5tupleIJNS5_1CILi64EEENS7_ILi128EEES8_EEENS_10bfloat16_tEfNS_4arch4Sm80ELb0ELb1ELb1ELb0ELb1ELb0ELb0ELb0ELi2ELi2ELi4ELi2ELb1EEENS1_21CollectiveEpilogueBwdISA_SB_SD_Li256ELb0ELb0ELi2EEENS1_19SingleTileSchedulerILb0ELb0ELb0ELi128EEEEEEEEEvNT_6ParamsE$_ZN4cute3eso3ESOILb0ELb1EJNS_15ArithmeticTupleIJNS_1CILi0EEEiEEEEEC2ERKS5_,@function
        .size           $_ZN7cutlass13device_kernelIN5flash19enable_sm80_to_sm89INS1_16FlashAttnBwdSm80INS1_25CollectiveMainloopBwdSm80ILi2ELi2EN4cute5tupleIJNS5_1CILi64EEENS7_ILi128EEES8_EEENS_10bfloat16_tEfNS_4arch4Sm80ELb0ELb1ELb1ELb0ELb1ELb0ELb0ELb0ELi2ELi2ELi4ELi2ELb1EEENS1_21CollectiveEpilogueBwdISA_SB_SD_Li256ELb0ELb0ELi2EEENS1_19SingleTileSchedulerILb0ELb0ELb0ELi128EEEEEEEEEvNT_6ParamsE$_ZN4cute3eso3ESOILb0ELb1EJNS_15ArithmeticTupleIJNS_1CILi0EEEiEEEEEC2ERKS5_,($_ZN7cutlass13device_kernelIN5flash19enable_sm80_to_sm89INS1_16FlashAttnBwdSm80INS1_25CollectiveMainloopBwdSm80ILi2ELi2EN4cute5tupleIJNS5_1CILi64EEENS7_ILi128EEES8_EEENS_10bfloat16_tEfNS_4arch4Sm80ELb0ELb1ELb1ELb0ELb1ELb0ELb0ELb0ELi2ELi2ELi4ELi2ELb1EEENS1_21CollectiveEpilogueBwdISA_SB_SD_Li256ELb0ELb0ELi2EEENS1_19SingleTileSchedulerILb0ELb0ELb0ELi128EEEEEEEEEvNT_6ParamsE$_ZN4cute3eso3ESOILb0ELb1EJNS_15ArithmeticTupleIJiEEEEEC2ERKS3_ - $_ZN7cutlass13device_kernelIN5flash19enable_sm80_to_sm89INS1_16FlashAttnBwdSm80INS1_25CollectiveMainloopBwdSm80ILi2ELi2EN4cute5tupleIJNS5_1CILi64EEENS7_ILi128EEES8_EEENS_10bfloat16_tEfNS_4arch4Sm80ELb0ELb1ELb1ELb0ELb1ELb0ELb0ELb0ELi2ELi2ELi4ELi2ELb1EEENS1_21CollectiveEpilogueBwdISA_SB_SD_Li256ELb0ELb0ELi2EEENS1_19SingleTileSchedulerILb0ELb0ELb0ELi128EEEEEEEEEvNT_6ParamsE$_ZN4cute3eso3ESOILb0ELb1EJNS_15ArithmeticTupleIJNS_1CILi0EEEiEEEEEC2ERKS5_)
$_ZN7cutlass13device_kernelIN5flash19enable_sm80_to_sm89INS1_16FlashAttnBwdSm80INS1_25CollectiveMainloopBwdSm80ILi2ELi2EN4cute5tupleIJNS5_1CILi64EEENS7_ILi128EEES8_EEENS_10bfloat16_tEfNS_4arch4Sm80ELb0ELb1ELb1ELb0ELb1ELb0ELb0ELb0ELi2ELi2ELi4ELi2ELb1EEENS1_21CollectiveEpilogueBwdISA_SB_SD_Li256ELb0ELb0ELi2EEENS1_19SingleTileSchedulerILb0ELb0ELb0ELi128EEEEEEEEEvNT_6ParamsE$_ZN4cute3eso3ESOILb0ELb1EJNS_15ArithmeticTupleIJNS_1CILi0EEEiEEEEEC2ERKS5_:
[----:B------:R-:W-:Y:S02]  /*8380*/  ULDC UR33, c[0x0][0x20] ;  /* 0x0000080000217ab9 */ /* 0x000fe40000000800 */
[----:B------:R-:W-:-:S09]  /*8390*/  UIADD3 UR33, UR36, -UR33, URZ ;  /* 0x8000002124217290 */ /* 0x000fd2000fffe03f */
[----:B------:R1:W-:Y:S02]  /*83a0*/  STL [UR33], R5 ;  /* 0x00000005ff007987 */ /* 0x0003e40008100821 */
[----:B-1----:R-:W-:-:S04]  /*83b0*/  MOV R5, 0x0 ;  /* 0x0000000000057802 */ /* 0x002fc80000000f00 */
[----:B------:R-:W-:Y:S05]  /*83c0*/  RET.REL.NODEC R4 `(_ZN7cutlass13device_kernelIN5flash19enable_sm80_to_sm89INS1_16FlashAttnBwdSm80INS1_25CollectiveMainloopBwdSm80ILi2ELi2EN4cute5tupleIJNS5_1CILi64EEENS7_ILi128EEES8_EEENS_10bfloat16_tEfNS_4arch4Sm80ELb0ELb1ELb1ELb0ELb1ELb0ELb0ELb0ELi2ELi2ELi4ELi2ELb1EEENS1_21CollectiveEpilogueBwdISA_SB_SD_Li256ELb0ELb0ELi2EEENS1_19SingleTileSchedulerILb0ELb0ELb0ELi128EEEEEEEEEvNT_6ParamsE) ;  /* 0xffff7c3004007950 */ /* 0x000fea0003c3ffff */
        .type           $_ZN7cutlass13device_kernelIN5flash19enable_sm80_to_sm89INS1_16FlashAttnBwdSm80INS1_25CollectiveMainloopBwdSm80ILi2ELi2EN4cute5tupleIJNS5_1CILi64EEENS7_ILi128EEES8_EEENS_10bfloat16_tEfNS_4arch4Sm80ELb0ELb1ELb1ELb0ELb1ELb0ELb0ELb0ELi2ELi2ELi4ELi2ELb1EEENS1_21CollectiveEpilogueBwdISA_SB_SD_Li256ELb0ELb0ELi2EEENS1_19SingleTileSchedulerILb0ELb0ELb0ELi128EEEEEEEEEvNT_6ParamsE$_ZN4cute3eso3ESOILb0ELb1EJNS_15ArithmeticTupleIJiEEEEEC2ERKS3_,@function
        .size           $_ZN7cutlass13device_kernelIN5flash19enable_sm80_to_sm89INS1_16FlashAttnBwdSm80INS1_25CollectiveMainloopBwdSm80ILi2ELi2EN4cute5tupleIJNS5_1CILi64EEENS7_ILi128EEES8_EEENS_10bfloat16_tEfNS_4arch4Sm80ELb0ELb1ELb1ELb0ELb1ELb0ELb0ELb0ELi2ELi2ELi4ELi2ELb1EEENS1_21CollectiveEpilogueBwdISA_SB_SD_Li256ELb0ELb0ELi2EEENS1_19SingleTileSchedulerILb0ELb0ELb0ELi128EEEEEEEEEvNT_6ParamsE$_ZN4cute3eso3ESOILb0ELb1EJNS_15ArithmeticTupleIJiEEEEEC2ERKS3_,($_ZN7cutlass13device_kernelIN5flash19enable_sm80_to_sm89INS1_16FlashAttnBwdSm80INS1_25CollectiveMainloopBwdSm80ILi2ELi2EN4cute5tupleIJNS5_1CILi64EEENS7_ILi128EEES8_EEENS_10bfloat16_tEfNS_4arch4Sm80ELb0ELb1ELb1ELb0ELb1ELb0ELb0ELb0ELi2ELi2ELi4ELi2ELb1EEENS1_21CollectiveEpilogueBwdISA_SB_SD_Li256ELb0ELb0ELi2EEENS1_19SingleTileSchedulerILb0ELb0ELb0ELi128EEEEEEEEEvNT_6ParamsE$_ZN4cute3eso3ESOILb0ELb1EJNS_15ArithmeticTupleIJiiEEEEEC2ERKS3_ - $_ZN7cutlass13device_kernelIN5flash19enable_sm80_to_sm89INS1_16FlashAttnBwdSm80INS1_25CollectiveMainloopBwdSm80ILi2ELi2EN4cute5tupleIJNS5_1CILi64EEENS7_ILi128EEES8_EEENS_10bfloat16_tEfNS_4arch4Sm80ELb0ELb1ELb1ELb0ELb1ELb0ELb0ELb0ELi2ELi2ELi4ELi2ELb1EEENS1_21CollectiveEpilogueBwdISA_SB_SD_Li256ELb0ELb0ELi2EEENS1_19SingleTileSchedulerILb0ELb0ELb0ELi128EEEEEEEEEvNT_6ParamsE$_ZN4cute3eso3ESOILb0ELb1EJNS_15ArithmeticTupleIJiEEEEEC2ERKS3_)
$_ZN7cutlass13device_kernelIN5flash19enable_sm80_to_sm89INS1_16FlashAttnBwdSm80INS1_25CollectiveMainloopBwdSm80ILi2ELi2EN4cute5tupleIJNS5_1CILi64EEENS7_ILi128EEES8_EEENS_10bfloat16_tEfNS_4arch4Sm80ELb0ELb1ELb1ELb0ELb1ELb0ELb0ELb0ELi2ELi2ELi4ELi2ELb1EEENS1_21CollectiveEpilogueBwdISA_SB_SD_Li256ELb0ELb0ELi2EEENS1_19SingleTileSchedulerILb0ELb0ELb0ELi128EEEEEEEEEvNT_6ParamsE$_ZN4cute3eso3ESOILb0ELb1EJNS_15ArithmeticTupleIJiEEEEEC2ERKS3_:
[----:B------:R-:W-:Y:S02]  /*83d0*/  ULDC UR33, c[0x0][0x20] ;  /* 0x0000080000217ab9 */ /* 0x000fe40000000800 */
[----:B------:R-:W-:-:S09]  /*83e0*/  UIADD3 UR33, UR36, -UR33, URZ ;  /* 0x8000002124217290 */ /* 0x000fd2000fffe03f */
[----:B------:R1:W-:Y:S02]  /*83f0*/  STL [UR33], R5 ;  /* 0x00000005ff007987 */ /* 0x0003e40008100821 */
[----:B-1----:R-:W-:-:S04]  /*8400*/  MOV R5, 0x0 ;  /* 0x0000000000057802 */ /* 0x002fc80000000f00 */
[----:B------:R-:W-:Y:S05]  /*8410*/  RET.REL.NODEC R4 `(_ZN7cutlass13device_kernelIN5flash19enable_sm80_to_sm89INS1_16FlashAttnBwdSm80INS1_25CollectiveMainloopBwdSm80ILi2ELi2EN4cute5tupleIJNS5_1CILi64EEENS7_ILi128EEES8_EEENS_10bfloat16_tEfNS_4arch4Sm80ELb0ELb1ELb1ELb0ELb1ELb0ELb0ELb0ELi2ELi2ELi4ELi2ELb1EEENS1_21CollectiveEpilogueBwdISA_SB_SD_Li256ELb0ELb0ELi2EEENS1_19SingleTileSchedulerILb0ELb0ELb0ELi128EEEEEEEEEvNT_6ParamsE) ;  /* 0xffff7be004007950 */ /* 0x000fea0003c3ffff */
        .type           $_ZN7cutlass13device_kernelIN5flash19enable_sm80_to_sm89INS1_16FlashAttnBwdSm80INS1_25CollectiveMainloopBwdSm80ILi2ELi2EN4cute5tupleIJNS5_1CILi64EEENS7_ILi128EEES8_EEENS_10bfloat16_tEfNS_4arch4Sm80ELb0ELb1ELb1ELb0ELb1ELb0ELb0ELb0ELi2ELi2ELi4ELi2ELb1EEENS1_21CollectiveEpilogueBwdISA_SB_SD_Li256ELb0ELb0ELi2EEENS1_19SingleTileSchedulerILb0ELb0ELb0ELi128EEEEEEEEEvNT_6ParamsE$_ZN4cute3eso3ESOILb0ELb1EJNS_15ArithmeticTupleIJiiEEEEEC2ERKS3_,@function
        .size           $_ZN7cutlass13device_kernelIN5flash19enable_sm80_to_sm89INS1_16FlashAttnBwdSm80INS1_25CollectiveMainloopBwdSm80ILi2ELi2EN4cute5tupleIJNS5_1CILi64EEENS7_ILi128EEES8_EEENS_10bfloat16_tEfNS_4arch4Sm80ELb0ELb1ELb1ELb0ELb1ELb0ELb0ELb0ELi2ELi2ELi4ELi2ELb1EEENS1_21CollectiveEpilogueBwdISA_SB_SD_Li256ELb0ELb0ELi2EEENS1_19SingleTileSchedulerILb0ELb0ELb0ELi128EEEEEEEEEvNT_6ParamsE$_ZN4cute3eso3ESOILb0ELb1EJNS_15ArithmeticTupleIJiiEEEEEC2ERKS3_,($_ZN7cutlass13device_kernelIN5flash19enable_sm80_to_sm89INS1_16FlashAttnBwdSm80INS1_25CollectiveMainloopBwdSm80ILi2ELi2EN4cute5tupleIJNS5_1CILi64EEENS7_ILi128EEES8_EEENS_10bfloat16_tEfNS_4arch4Sm80ELb0ELb1ELb1ELb0ELb1ELb0ELb0ELb0ELi2ELi2ELi4ELi2ELb1EEENS1_21CollectiveEpilogueBwdISA_SB_SD_Li256ELb0ELb0ELi2EEENS1_19SingleTileSchedulerILb0ELb0ELb0ELi128EEEEEEEEEvNT_6ParamsE$_ZN4cute3eso3ESOILb0ELb1EJNS_15ArithmeticTupleIJiiEEENS_1CILi0EEES5_S5_EEC2ERKS3_RKS5_SA_SA_ - $_ZN7cutlass13device_kernelIN5flash19enable_sm80_to_sm89INS1_16FlashAttnBwdSm80INS1_25CollectiveMainloopBwdSm80ILi2ELi2EN4cute5tupleIJNS5_1CILi64EEENS7_ILi128EEES8_EEENS_10bfloat16_tEfNS_4arch4Sm80ELb0ELb1ELb1ELb0ELb1ELb0ELb0ELb0ELi2ELi2ELi4ELi2ELb1EEENS1_21CollectiveEpilogueBwdISA_SB_SD_Li256ELb0ELb0ELi2EEENS1_19SingleTileSchedulerILb0ELb0ELb0ELi128EEEEEEEEEvNT_6ParamsE$_ZN4cute3eso3ESOILb0ELb1EJNS_15ArithmeticTupleIJiiEEEEEC2ERKS3_)
$_ZN7cutlass13device_kernelIN5flash19enable_sm80_to_sm89INS1_16FlashAttnBwdSm80INS1_25CollectiveMainloopBwdSm80ILi2ELi2EN4cute5tupleIJNS5_1CILi64EEENS7_ILi128EEES8_EEENS_10bfloat16_tEfNS_4arch4Sm80ELb0ELb1ELb1ELb0ELb1ELb0ELb0ELb0ELi2ELi2ELi4ELi2ELb1EEENS1_21CollectiveEpilogueBwdISA_SB_SD_Li256ELb0ELb0ELi2EEENS1_19SingleTileSchedulerILb0ELb0ELb0ELi128EEEEEEEEEvNT_6ParamsE$_ZN4cute3eso3ESOILb0ELb1EJNS_15ArithmeticTupleIJiiEEEEEC2ERKS3_:
[----:B------:R-:W-:Y:S02]  /*8420*/  IADD3 R5, R5, -c[0x0][0x20], RZ ;  /* 0x8000080005057a10 */ /* 0x000fe40007ffe0ff */
[----:B------:R-:W-:-:S03]  /*8430*/  MOV R7, 0x0 ;  /* 0x0000000000077802 */ /* 0x000fc60000000f00 */
[----:B------:R1:W-:Y:S04]  /*8440*/  STL [R5], R14 ;  /* 0x0000000e05007387 */ /* 0x0003e80000100800 */
[----:B------:R1:W-:Y:S01]  /*8450*/  STL [R5+0x4], R12 ;  /* 0x0000040c05007387 */ /* 0x0003e20000100800 */
[----:B------:R-:W-:Y:S05]  /*8460*/  RET.REL.NODEC R6 `(_ZN7cutlass13device_kernelIN5flash19enable_sm80_to_sm89INS1_16FlashAttnBwdSm80INS1_25CollectiveMainloopBwdSm80ILi2ELi2EN4cute5tupleIJNS5_1CILi64EEENS7_ILi128EEES8_EEENS_10bfloat16_tEfNS_4arch4Sm80ELb0ELb1ELb1ELb0ELb1ELb0ELb0ELb0ELi2ELi2ELi4ELi2ELb1EEENS1_21CollectiveEpilogueBwdISA_SB_SD_Li256ELb0ELb0ELi2EEENS1_19SingleTileSchedulerILb0ELb0ELb0ELi128EEEEEEEEEvNT_6ParamsE) ;  /* 0xffff7b9006007950 */ /* 0x000fea0003c3ffff */
        .type           $_ZN7cutlass13device_kernelIN5flash19enable_sm80_to_sm89INS1_16FlashAttnBwdSm80INS1_25CollectiveMainloopBwdSm80ILi2ELi2EN4cute5tupleIJNS5_1CILi64EEENS7_ILi128EEES8_EEENS_10bfloat16_tEfNS_4arch4Sm80ELb0ELb1ELb1ELb0ELb1ELb0ELb0ELb0ELi2ELi2ELi4ELi2ELb1EEENS1_21CollectiveEpilogueBwdISA_SB_SD_Li256ELb0ELb0ELi2EEENS1_19SingleTileSchedulerILb0ELb0ELb0ELi128EEEEEEEEEvNT_6ParamsE$_ZN4cute3eso3ESOILb0ELb1EJNS_15ArithmeticTupleIJiiEEENS_1CILi0EEES5_S5_EEC2ERKS3_RKS5_SA_SA_,@function
        .size           $_ZN7cutlass13device_kernelIN5flash19enable_sm80_to_sm89INS1_16FlashAttnBwdSm80INS1_25CollectiveMainloopBwdSm80ILi2ELi2EN4cute5tupleIJNS5_1CILi64EEENS7_ILi128EEES8_EEENS_10bfloat16_tEfNS_4arch4Sm80ELb0ELb1ELb1ELb0ELb1ELb0ELb0ELb0ELi2ELi2ELi4ELi2ELb1EEENS1_21CollectiveEpilogueBwdISA_SB_SD_Li256ELb0ELb0ELi2EEENS1_19SingleTileSchedulerILb0ELb0ELb0ELi128EEEEEEEEEvNT_6ParamsE$_ZN4cute3eso3ESOILb0ELb1EJNS_15ArithmeticTupleIJiiEEENS_1CILi0EEES5_S5_EEC2ERKS3_RKS5_SA_SA_,($_ZN7cutlass13device_kernelIN5flash19enable_sm80_to_sm89INS1_16FlashAttnBwdSm80INS1_25CollectiveMainloopBwdSm80ILi2ELi2EN4cute5tupleIJNS5_1CILi64EEENS7_ILi128EEES8_EEENS_10bfloat16_tEfNS_4arch4Sm80ELb0ELb1ELb1ELb0ELb1ELb0ELb0ELb0ELi2ELi2ELi4ELi2ELb1EEENS1_21CollectiveEpilogueBwdISA_SB_SD_Li256ELb0ELb0ELi2EEENS1_19SingleTileSchedulerILb0ELb0ELb0ELi128EEEEEEEEEvNT_6ParamsE$_ZN4cute3eso3ESOILb0ELb1EJiEEC2ERKi - $_ZN7cutlass13device_kernelIN5flash19enable_sm80_to_sm89INS1_16FlashAttnBwdSm80INS1_25CollectiveMainloopBwdSm80ILi2ELi2EN4cute5tupleIJNS5_1CILi64EEENS7_ILi128EEES8_EEENS_10bfloat16_tEfNS_4arch4Sm80ELb0ELb1ELb1ELb0ELb1ELb0ELb0ELb0ELi2ELi2ELi4ELi2ELb1EEENS1_21CollectiveEpilogueBwdISA_SB_SD_Li256ELb0ELb0ELi2EEENS1_19SingleTileSchedulerILb0ELb0ELb0ELi128EEEEEEEEEvNT_6ParamsE$_ZN4cute3eso3ESOILb0ELb1EJNS_15ArithmeticTupleIJiiEEENS_1CILi0EEES5_S5_EEC2ERKS3_RKS5_SA_SA_)
$_ZN7cutlass13device_kernelIN5flash19enable_sm80_to_sm89INS1_16FlashAttnBwdSm80INS1_25CollectiveMainloopBwdSm80ILi2ELi2EN4cute5tupleIJNS5_1CILi64EEENS7_ILi128EEES8_EEENS_10bfloat16_tEfNS_4arch4Sm80ELb0ELb1ELb1ELb0ELb1ELb0ELb0ELb0ELi2ELi2ELi4ELi2ELb1EEENS1_21CollectiveEpilogueBwdISA_SB_SD_Li256ELb0ELb0ELi2EEENS1_19SingleTileSchedulerILb0ELb0ELb0ELi128EEEEEEEEEvNT_6ParamsE$_ZN4cute3eso3ESOILb0ELb1EJNS_15ArithmeticTupleIJiiEEENS_1CILi0EEES5_S5_EEC2ERKS3_RKS5_SA_SA_:
[----:B------:R-:W-:Y:S01]  /*8470*/  ULDC UR33, c[0x0][0x20] ;  /* 0x0000080000217ab9 */ /* 0x000fe20000000800 */
[----:B------:R-:W-:Y:S01]  /*8480*/  MOV R14, R12 ;  /* 0x0000000c000e7202 */ /* 0x000fe20000000f00 */
[----:B------:R-:W-:Y:S01]  /*8490*/  UIADD3 UR33, UR36, -UR33, URZ ;  /* 0x8000002124217290 */ /* 0x000fe2000fffe03f */
[----:B------:R-:W-:-:S08]  /*84a0*/  MOV R15, 0x0 ;  /* 0x00000000000f7802 */ /* 0x000fd00000000f00 */
[----:B------:R1:W-:Y:S04]  /*84b0*/  STL [UR33], R6 ;  /* 0x00000006ff007987 */ /* 0x0003e80008100821 */
[----:B------:R1:W-:Y:S01]  /*84c0*/  STL [UR33+0x4], R7 ;  /* 0x00000407ff007987 */ /* 0x0003e20008100821 */
[----:B------:R-:W-:Y:S05]  /*84d0*/  RET.REL.NODEC R14 `(_ZN7cutlass13device_kernelIN5flash19enable_sm80_to_sm89INS1_16FlashAttnBwdSm80INS1_25CollectiveMainloopBwdSm80ILi2ELi2EN4cute5tupleIJNS5_1CILi64EEENS7_ILi128EEES8_EEENS_10bfloat16_tEfNS_4arch4Sm80ELb0ELb1ELb1ELb0ELb1ELb0ELb0ELb0ELi2ELi2ELi4ELi2ELb1EEENS1_21CollectiveEpilogueBwdISA_SB_SD_Li256ELb0ELb0ELi2EEENS1_19SingleTileSchedulerILb0ELb0ELb0ELi128EEEEEEEEEvNT_6ParamsE) ;  /* 0xffff7b200e007950 */ /* 0x000fea0003c3ffff */
        .type           $_ZN7cutlass13device_kernelIN5flash19enable_sm80_to_sm89INS1_16FlashAttnBwdSm80INS1_25CollectiveMainloopBwdSm80ILi2ELi2EN4cute5tupleIJNS5_1CILi64EEENS7_ILi128EEES8_EEENS_10bfloat16_tEfNS_4arch4Sm80ELb0ELb1ELb1ELb0ELb1ELb0ELb0ELb0ELi2ELi2ELi4ELi2ELb1EEENS1_21CollectiveEpilogueBwdISA_SB_SD_Li256ELb0ELb0ELi2EEENS1_19SingleTileSchedulerILb0ELb0ELb0ELi128EEEEEEEEEvNT_6ParamsE$_ZN4cute3eso3ESOILb0ELb1EJiEEC2ERKi,@function
        .size           $_ZN7cutlass13device_kernelIN5flash19enable_sm80_to_sm89INS1_16FlashAttnBwdSm80INS1_25CollectiveMainloopBwdSm80ILi2ELi2EN4cute5tupleIJNS5_1CILi64EEENS7_ILi128EEES8_EEENS_10bfloat16_tEfNS_4arch4Sm80ELb0ELb1ELb1ELb0ELb1ELb0ELb0ELb0ELi2ELi2ELi4ELi2ELb1EEENS1_21CollectiveEpilogueBwdISA_SB_SD_Li256ELb0ELb0ELi2EEENS1_19SingleTileSchedulerILb0ELb0ELb0ELi128EEEEEEEEEvNT_6ParamsE$_ZN4cute3eso3ESOILb0ELb1EJiEEC2ERKi,($_ZN7cutlass13device_kernelIN5flash19enable_sm80_to_sm89INS1_16FlashAttnBwdSm80INS1_25CollectiveMainloopBwdSm80ILi2ELi2EN4cute5tupleIJNS5_1CILi64EEENS7_ILi128EEES8_EEENS_10bfloat16_tEfNS_4arch4Sm80ELb0ELb1ELb1ELb0ELb1ELb0ELb0ELb0ELi2ELi2ELi4ELi2ELb1EEENS1_21CollectiveEpilogueBwdISA_SB_SD_Li256ELb0ELb0ELi2EEENS1_19SingleTileSchedulerILb0ELb0ELb0ELi128EEEEEEEEEvNT_6ParamsE$_ZN4cute3eso3ESOILb0ELb1EJiNS_1CILi0EEEEEC2ERKiRKS3_ - $_ZN7cutlass13device_kernelIN5flash19enable_sm80_to_sm89INS1_16FlashAttnBwdSm80INS1_25CollectiveMainloopBwdSm80ILi2ELi2EN4cute5tupleIJNS5_1CILi64EEENS7_ILi128EEES8_EEENS_10bfloat16_tEfNS_4arch4Sm80ELb0ELb1ELb1ELb0ELb1ELb0ELb0ELb0ELi2ELi2ELi4ELi2ELb1EEENS1_21CollectiveEpilogueBwdISA_SB_SD_Li256ELb0ELb0ELi2EEENS1_19SingleTileSchedulerILb0ELb0ELb0ELi128EEEEEEEEEvNT_6ParamsE$_ZN4cute3eso3ESOILb0ELb1EJiEEC2ERKi)
$_ZN7cutlass13device_kernelIN5flash19enable_sm80_to_sm89INS1_16FlashAttnBwdSm80INS1_25CollectiveMainloopBwdSm80ILi2ELi2EN4cute5tupleIJNS5_1CILi64EEENS7_ILi128EEES8_EEENS_10bfloat16_tEfNS_4arch4Sm80ELb0ELb1ELb1ELb0ELb1ELb0ELb0ELb0ELi2ELi2ELi4ELi2ELb1EEENS1_21CollectiveEpilogueBwdISA_SB_SD_Li256ELb0ELb0ELi2EEENS1_19SingleTileSchedulerILb0ELb0ELb0ELi128EEEEEEEEEvNT_6ParamsE$_ZN4cute3eso3ESOILb0ELb1EJiEEC2ERKi:
[----:B------:R-:W-:Y:S01]  /*84e0*/  ULDC UR33, c[0x0][0x20] ;  /* 0x0000080000217ab9 */ /* 0x000fe20000000800 */
[----:B------:R-:W-:Y:S01]  /*84f0*/  MOV R14, R12 ;  /* 0x0000000c000e7202 */ /* 0x000fe20000000f00 */
[----:B------:R-:W-:Y:S01]  /*8500*/  UIADD3 UR33, UR35, -UR33, URZ ;  /* 0x8000002123217290 */ /* 0x000fe2000fffe03f */
[----:B------:R-:W-:-:S08]  /*8510*/  MOV R15, 0x0 ;  /* 0x00000000000f7802 */ /* 0x000fd00000000f00 */
[----:B------:R1:W-:Y:S01]  /*8520*/  STL [UR33], R5 ;  /* 0x00000005ff007987 */ /* 0x0003e20008100821 */
[----:B------:R-:W-:Y:S05]  /*8530*/  RET.REL.NODEC R14 `(_ZN7cutlass13device_kernelIN5flash19enable_sm80_to_sm89INS1_16FlashAttnBwdSm80INS1_25CollectiveMainloopBwdSm80ILi2ELi2EN4cute5tupleIJNS5_1CILi64EEENS7_ILi128EEES8_EEENS_10bfloat16_tEfNS_4arch4Sm80ELb0ELb1ELb1ELb0ELb1ELb0ELb0ELb0ELi2ELi2ELi4ELi2ELb1EEENS1_21CollectiveEpilogueBwdISA_SB_SD_Li256ELb0ELb0ELi2EEENS1_19SingleTileSchedulerILb0ELb0ELb0ELi128EEEEEEEEEvNT_6ParamsE) ;  /* 0xffff7ac00e007950 */ /* 0x000fea0003c3ffff */
        .type           $_ZN7cutlass13device_kernelIN5flash19enable_sm80_to_sm89INS1_16FlashAttnBwdSm80INS1_25CollectiveMainloopBwdSm80ILi2ELi2EN4cute5tupleIJNS5_1CILi64EEENS7_ILi128EEES8_EEENS_10bfloat16_tEfNS_4arch4Sm80ELb0ELb1ELb1ELb0ELb1ELb0ELb0ELb0ELi2ELi2ELi4ELi2ELb1EEENS1_21CollectiveEpilogueBwdISA_SB_SD_Li256ELb0ELb0ELi2EEENS1_19SingleTileSchedulerILb0ELb0ELb0ELi128EEEEEEEEEvNT_6ParamsE$_ZN4cute3eso3ESOILb0ELb1EJiNS_1CILi0EEEEEC2ERKiRKS3_,@function
        .size           $_ZN7cutlass13device_kernelIN5flash19enable_sm80_to_sm89INS1_16FlashAttnBwdSm80INS1_25CollectiveMainloopBwdSm80ILi2ELi2EN4cute5tupleIJNS5_1CILi64EEENS7_ILi128EEES8_EEENS_10bfloat16_tEfNS_4arch4Sm80ELb0ELb1ELb1ELb0ELb1ELb0ELb0ELb0ELi2ELi2ELi4ELi2ELb1EEENS1_21CollectiveEpilogueBwdISA_SB_SD_Li256ELb0ELb0ELi2EEENS1_19SingleTileSchedulerILb0ELb0ELb0ELi128EEEEEEEEEvNT_6ParamsE$_ZN4cute3eso3ESOILb0ELb1EJiNS_1CILi0EEEEEC2ERKiRKS3_,($_ZN7cutlass13device_kernelIN5flash19enable_sm80_to_sm89INS1_16FlashAttnBwdSm80INS1_25CollectiveMainloopBwdSm80ILi2ELi2EN4cute5tupleIJNS5_1CILi64EEENS7_ILi128EEES8_EEENS_10bfloat16_tEfNS_4arch4Sm80ELb0ELb1ELb1ELb0ELb1ELb0ELb0ELb0ELi2ELi2ELi4ELi2ELb1EEENS1_21CollectiveEpilogueBwdISA_SB_SD_Li256ELb0ELb0ELi2EEENS1_19SingleTileSchedulerILb0ELb0ELb0ELi128EEEEEEEEEvNT_6ParamsE$_ZN4cute3eso3ESOILb0ELb1EJlEEC2ERKl - $_ZN7cutlass13device_kernelIN5flash19enable_sm80_to_sm89INS1_16FlashAttnBwdSm80INS1_25CollectiveMainloopBwdSm80ILi2ELi2EN4cute5tupleIJNS5_1CILi64EEENS7_ILi128EEES8_EEENS_10bfloat16_tEfNS_4arch4Sm80ELb0ELb1ELb1ELb0ELb1ELb0ELb0ELb0ELi2ELi2ELi4ELi2ELb1EEENS1_21CollectiveEpilogueBwdISA_SB_SD_Li256ELb0ELb0ELi2EEENS1_19SingleTileSchedulerILb0ELb0ELb0ELi128EEEEEEEEEvNT_6ParamsE$_ZN4cute3eso3ESOILb0ELb1EJiNS_1CILi0EEEEEC2ERKiRKS3_)
$_ZN7cutlass13device_kernelIN5flash19enable_sm80_to_sm89INS1_16FlashAttnBwdSm80INS1_25CollectiveMainloopBwdSm80ILi2ELi2EN4cute5tupleIJNS5_1CILi64EEENS7_ILi128EEES8_EEENS_10bfloat16_tEfNS_4arch4Sm80ELb0ELb1ELb1ELb0ELb1ELb0ELb0ELb0ELi2ELi2ELi4ELi2ELb1EEENS1_21CollectiveEpilogueBwdISA_SB_SD_Li256ELb0ELb0ELi2EEENS1_19SingleTileSchedulerILb0ELb0ELb0ELi128EEEEEEEEEvNT_6ParamsE$_ZN4cute3eso3ESOILb0ELb1EJiNS_1CILi0EEEEEC2ERKiRKS3_:
[----:B------:R-:W-:Y:S02]  /*8540*/  IADD3 R4, R4, -c[0x0][0x20], RZ ;  /* 0x8000080004047a10 */ /* 0x000fe40007ffe0ff */
[----:B------:R-:W-:-:S03]  /*8550*/  MOV R7, 0x0 ;  /* 0x0000000000077802 */ /* 0x000fc60000000f00 */
[----:B------:R1:W-:Y:S01]  /*8560*/  STL [R4], R5 ;  /* 0x0000000504007387 */ /* 0x0003e20000100800 */
[----:B------:R-:W-:Y:S05]  /*8570*/  RET.REL.NODEC R6 `(_ZN7cutlass13device_kernelIN5flash19enable_sm80_to_sm89INS1_16FlashAttnBwdSm80INS1_25CollectiveMainloopBwdSm80ILi2ELi2EN4cute5tupleIJNS5_1CILi64EEENS7_ILi128EEES8_EEENS_10bfloat16_tEfNS_4arch4Sm80ELb0ELb1ELb1ELb0ELb1ELb0ELb0ELb0ELi2ELi2ELi4ELi2ELb1EEENS1_21CollectiveEpilogueBwdISA_SB_SD_Li256ELb0ELb0ELi2EEENS1_19SingleTileSchedulerILb0ELb0ELb0ELi128EEEEEEEEEvNT_6ParamsE) ;  /* 0xffff7a8006007950 */ /* 0x000fea0003c3ffff */
        .type           $_ZN7cutlass13device_kernelIN5flash19enable_sm80_to_sm89INS1_16FlashAttnBwdSm80INS1_25CollectiveMainloopBwdSm80ILi2ELi2EN4cute5tupleIJNS5_1CILi64EEENS7_ILi128EEES8_EEENS_10bfloat16_tEfNS_4arch4Sm80ELb0ELb1ELb1ELb0ELb1ELb0ELb0ELb0ELi2ELi2ELi4ELi2ELb1EEENS1_21CollectiveEpilogueBwdISA_SB_SD_Li256ELb0ELb0ELi2EEENS1_19SingleTileSchedulerILb0ELb0ELb0ELi128EEEEEEEEEvNT_6ParamsE$_ZN4cute3eso3ESOILb0ELb1EJlEEC2ERKl,@function
        .size           $_ZN7cutlass13device_kernelIN5flash19enable_sm80_to_sm89INS1_16FlashAttnBwdSm80INS1_25CollectiveMainloopBwdSm80ILi2ELi2EN4cute5tupleIJNS5_1CILi64EEENS7_ILi128EEES8_EEENS_10bfloat16_tEfNS_4arch4Sm80ELb0ELb1ELb1ELb0ELb1ELb0ELb0ELb0ELi2ELi2ELi4ELi2ELb1EEENS1_21CollectiveEpilogueBwdISA_SB_SD_Li256ELb0ELb0ELi2EEENS1_19SingleTileSchedulerILb0ELb0ELb0ELi128EEEEEEEEEvNT_6ParamsE$_ZN4cute3eso3ESOILb0ELb1EJlEEC2ERKl,($_ZN7cutlass13device_kernelIN5flash19enable_sm80_to_sm89INS1_16FlashAttnBwdSm80INS1_25CollectiveMainloopBwdSm80ILi2ELi2EN4cute5tupleIJNS5_1CILi64EEENS7_ILi128EEES8_EEENS_10bfloat16_tEfNS_4arch4Sm80ELb0ELb1ELb1ELb0ELb1ELb0ELb0ELb0ELi2ELi2ELi4ELi2ELb1EEENS1_21CollectiveEpilogueBwdISA_SB_SD_Li256ELb0ELb0ELi2EEENS1_19SingleTileSchedulerILb0ELb0ELb0ELi128EEEEEEEEEvNT_6ParamsE$_ZN4cute3eso3ESOILb1ELb0EJNS_10UnderscoreES2_S2_iEEC2ERKS2_S5_S5_RKi - $_ZN7cutlass13device_kernelIN5flash19enable_sm80_to_sm89INS1_16FlashAttnBwdSm80INS1_25CollectiveMainloopBwdSm80ILi2ELi2EN4cute5tupleIJNS5_1CILi64EEENS7_ILi128EEES8_EEENS_10bfloat16_tEfNS_4arch4Sm80ELb0ELb1ELb1ELb0ELb1ELb0ELb0ELb0ELi2ELi2ELi4ELi2ELb1EEENS1_21CollectiveEpilogueBwdISA_SB_SD_Li256ELb0ELb0ELi2EEENS1_19SingleTileSchedulerILb0ELb0ELb0ELi128EEEEEEEEEvNT_6ParamsE$_ZN4cute3eso3ESOILb0ELb1EJlEEC2ERKl)
$_ZN7cutlass13device_kernelIN5flash19enable_sm80_to_sm89INS1_16FlashAttnBwdSm80INS1_25CollectiveMainloopBwdSm80ILi2ELi2EN4cute5tupleIJNS5_1CILi64EEENS7_ILi128EEES8_EEENS_10bfloat16_tEfNS_4arch4Sm80ELb0ELb1ELb1ELb0ELb1ELb0ELb0ELb0ELi2ELi2ELi4ELi2ELb1EEENS1_21CollectiveEpilogueBwdISA_SB_SD_Li256ELb0ELb0ELi2EEENS1_19SingleTileSchedulerILb0ELb0ELb0ELi128EEEEEEEEEvNT_6ParamsE$_ZN4cute3eso3ESOILb0ELb1EJlEEC2ERKl:
[----:B------:R-:W-:Y:S01]  /*8580*/  IADD3 R7, R7, -c[0x0][0x20], RZ ;  /* 0x8000080007077a10 */ /* 0x000fe20007ffe0ff */
[----:B------:R-:W-:Y:S01]  /*8590*/  IMAD.MOV.U32 R12, RZ, RZ, R8 ;  /* 0x000000ffff0c7224 */ /* 0x000fe200078e0008 */
[----:B------:R-:W-:-:S03]  /*85a0*/  MOV R13, 0x0 ;  /* 0x00000000000d7802 */ /* 0x000fc60000000f00 */
[----:B------:R1:W-:Y:S01]  /*85b0*/  STL.64 [R7], R4 ;  /* 0x0000000407007387 */ /* 0x0003e20000100a00 */
[----:B------:R-:W-:Y:S05]  /*85c0*/  RET.REL.NODEC R12 `(_ZN7cutlass13device_kernelIN5flash19enable_sm80_to_sm89INS1_16FlashAttnBwdSm80INS1_25CollectiveMainloopBwdSm80ILi2ELi2EN4cute5tupleIJNS5_1CILi64EEENS7_ILi128EEES8_EEENS_10bfloat16_tEfNS_4arch4Sm80ELb0ELb1ELb1ELb0ELb1ELb0ELb0ELb0ELi2ELi2ELi4ELi2ELb1EEENS1_21CollectiveEpilogueBwdISA_SB_SD_Li256ELb0ELb0ELi2EEENS1_19SingleTileSchedulerILb0ELb0ELb0ELi128EEEEEEEEEvNT_6ParamsE) ;  /* 0xffff7a300c007950 */ /* 0x000fea0003c3ffff */
        .type           $_ZN7cutlass13device_kernelIN5flash19enable_sm80_to_sm89INS1_16FlashAttnBwdSm80INS1_25CollectiveMainloopBwdSm80ILi2ELi2EN4cute5tupleIJNS5_1CILi64EEENS7_ILi128EEES8_EEENS_10bfloat16_tEfNS_4arch4Sm80ELb0ELb1ELb1ELb0ELb1ELb0ELb0ELb0ELi2ELi2ELi4ELi2ELb1EEENS1_21CollectiveEpilogueBwdISA_SB_SD_Li256ELb0ELb0ELi2EEENS1_19SingleTileSchedulerILb0ELb0ELb0ELi128EEEEEEEEEvNT_6ParamsE$_ZN4cute3eso3ESOILb1ELb0EJNS_10UnderscoreES2_S2_iEEC2ERKS2_S5_S5_RKi,@function
        .size           $_ZN7cutlass13device_kernelIN5flash19enable_sm80_to_sm89INS1_16FlashAttnBwdSm80INS1_25CollectiveMainloopBwdSm80ILi2ELi2EN4cute5tupleIJNS5_1CILi64EEENS7_ILi128EEES8_EEENS_10bfloat16_tEfNS_4arch4Sm80ELb0ELb1ELb1ELb0ELb1ELb0ELb0ELb0ELi2ELi2ELi4ELi2ELb1EEENS1_21CollectiveEpilogueBwdISA_SB_SD_Li256ELb0ELb0ELi2EEENS1_19SingleTileSchedulerILb0ELb0ELb0ELi128EEEEEEEEEvNT_6ParamsE$_ZN4cute3eso3ESOILb1ELb0EJNS_10UnderscoreES2_S2_iEEC2ERKS2_S5_S5_RKi,($_ZN7cutlass13device_kernelIN5flash19enable_sm80_to_sm89INS1_16FlashAttnBwdSm80INS1_25CollectiveMainloopBwdSm80ILi2ELi2EN4cute5tupleIJNS5_1CILi64EEENS7_ILi128EEES8_EEENS_10bfloat16_tEfNS_4arch4Sm80ELb0ELb1ELb1ELb0ELb1ELb0ELb0ELb0ELi2ELi2ELi4ELi2ELb1EEENS1_21CollectiveEpilogueBwdISA_SB_SD_Li256ELb0ELb0ELi2EEENS1_19SingleTileSchedulerILb0ELb0ELb0ELi128EEEEEEEEEvNT_6ParamsE$_ZN4cute3eso3ESOILb1ELb0EJNS_10UnderscoreES2_iEEC2ERKS2_S5_RKi - $_ZN7cutlass13device_kernelIN5flash19enable_sm80_to_sm89INS1_16FlashAttnBwdSm80INS1_25CollectiveMainloopBwdSm80ILi2ELi2EN4cute5tupleIJNS5_1CILi64EEENS7_ILi128EEES8_EEENS_10bfloat16_tEfNS_4arch4Sm80ELb0ELb1ELb1ELb0ELb1ELb0ELb0ELb0ELi2ELi2ELi4ELi2ELb1EEENS1_21CollectiveEpilogueBwdISA_SB_SD_Li256ELb0ELb0ELi2EEENS1_19SingleTileSchedulerILb0ELb0ELb0ELi128EEEEEEEEEvNT_6ParamsE$_ZN4cute3eso3ESOILb1ELb0EJNS_10UnderscoreES2_S2_iEEC2ERKS2_S5_S5_RKi)
$_ZN7cutlass13device_kernelIN5flash19enable_sm80_to_sm89INS1_16FlashAttnBwdSm80INS1_25CollectiveMainloopBwdSm80ILi2ELi2EN4cute5tupleIJNS5_1CILi64EEENS7_ILi128EEES8_EEENS_10bfloat16_tEfNS_4arch4Sm80ELb0ELb1ELb1ELb0ELb1ELb0ELb0ELb0ELi2ELi2ELi4ELi2ELb1EEENS1_21CollectiveEpilogueBwdISA_SB_SD_Li256ELb0ELb0ELi2EEENS1_19SingleTileSchedulerILb0ELb0ELb0ELi128EEEEEEEEEvNT_6ParamsE$_ZN4cute3eso3ESOILb1ELb0EJNS_10UnderscoreES2_S2_iEEC2ERKS2_S5_S5_RKi:
[----:B------:R-:W-:Y:S02]  /*85d0*/  ULDC UR24, c[0x0][0x20] ;  /* 0x0000080000187ab9 */ /* 0x000fe40000000800 */
[----:B------:R-:W-:-:S09]  /*85e0*/  UIADD3 UR24, UR7, -UR24, URZ ;  /* 0x8000001807187290 */ /* 0x000fd2000fffe03f */
[----:B------:R1:W-:Y:S02]  /*85f0*/  STL [UR24], R5 ;  /* 0x00000005ff007987 */ /* 0x0003e40008100818 */
[----:B-1----:R-:W-:-:S04]  /*8600*/  MOV R5, 0x0 ;  /* 0x0000000000057802 */ /* 0x002fc80000000f00 */
[----:B------:R-:W-:Y:S05]  /*8610*/  RET.REL.NODEC R4 `(_ZN7cutlass13device_kernelIN5flash19enable_sm80_to_sm89INS1_16FlashAttnBwdSm80INS1_25CollectiveMainloopBwdSm80ILi2ELi2EN4cute5tupleIJNS5_1CILi64EEENS7_ILi128EEES8_EEENS_10bfloat16_tEfNS_4arch4Sm80ELb0ELb1ELb1ELb0ELb1ELb0ELb0ELb0ELi2ELi2ELi4ELi2ELb1EEENS1_21CollectiveEpilogueBwdISA_SB_SD_Li256ELb0ELb0ELi2EEENS1_19SingleTileSchedulerILb0ELb0ELb0ELi128EEEEEEEEEvNT_6ParamsE) ;  /* 0xffff79e004007950 */ /* 0x000fea0003c3ffff */
        .type           $_ZN7cutlass13device_kernelIN5flash19enable_sm80_to_sm89INS1_16FlashAttnBwdSm80INS1_25CollectiveMainloopBwdSm80ILi2ELi2EN4cute5tupleIJNS5_1CILi64EEENS7_ILi128EEES8_EEENS_10bfloat16_tEfNS_4arch4Sm80ELb0ELb1ELb1ELb0ELb1ELb0ELb0ELb0ELi2ELi2ELi4ELi2ELb1EEENS1_21CollectiveEpilogueBwdISA_SB_SD_Li256ELb0ELb0ELi2EEENS1_19SingleTileSchedulerILb0ELb0ELb0ELi128EEEEEEEEEvNT_6ParamsE$_ZN4cute3eso3ESOILb1ELb0EJNS_10UnderscoreES2_iEEC2ERKS2_S5_RKi,@function
        .size           $_ZN7cutlass13device_kernelIN5flash19enable_sm80_to_sm89INS1_16FlashAttnBwdSm80INS1_25CollectiveMainloopBwdSm80ILi2ELi2EN4cute5tupleIJNS5_1CILi64EEENS7_ILi128EEES8_EEENS_10bfloat16_tEfNS_4arch4Sm80ELb0ELb1ELb1ELb0ELb1ELb0ELb0ELb0ELi2ELi2ELi4ELi2ELb1EEENS1_21CollectiveEpilogueBwdISA_SB_SD_Li256ELb0ELb0ELi2EEENS1_19SingleTileSchedulerILb0ELb0ELb0ELi128EEEEEEEEEvNT_6ParamsE$_ZN4cute3eso3ESOILb1ELb0EJNS_10UnderscoreES2_iEEC2ERKS2_S5_RKi,($_ZN7cutlass13device_kernelIN5flash19enable_sm80_to_sm89INS1_16FlashAttnBwdSm80INS1_25CollectiveMainloopBwdSm80ILi2ELi2EN4cute5tupleIJNS5_1CILi64EEENS7_ILi128EEES8_EEENS_10bfloat16_tEfNS_4arch4Sm80ELb0ELb1ELb1ELb0ELb1ELb0ELb0ELb0ELi2ELi2ELi4ELi2ELb1EEENS1_21CollectiveEpilogueBwdISA_SB_SD_Li256ELb0ELb0ELi2EEENS1_19SingleTileSchedulerILb0ELb0ELb0ELi128EEEEEEEEEvNT_6ParamsE$_ZN4cute3eso3ESOILb1ELb0EJNS_10UnderscoreEiEEC2ERKS2_RKi - $_ZN7cutlass13device_kernelIN5flash19enable_sm80_to_sm89INS1_16FlashAttnBwdSm80INS1_25CollectiveMainloopBwdSm80ILi2ELi2EN4cute5tupleIJNS5_1CILi64EEENS7_ILi128EEES8_EEENS_10bfloat16_tEfNS_4arch4Sm80ELb0ELb1ELb1ELb0ELb1ELb0ELb0ELb0ELi2ELi2ELi4ELi2ELb1EEENS1_21CollectiveEpilogueBwdISA_SB_SD_Li256ELb0ELb0ELi2EEENS1_19SingleTileSchedulerILb0ELb0ELb0ELi128EEEEEEEEEvNT_6ParamsE$_ZN4cute3eso3ESOILb1ELb0EJNS_10UnderscoreES2_iEEC2ERKS2_S5_RKi)
$_ZN7cutlass13device_kernelIN5flash19enable_sm80_to_sm89INS1_16FlashAttnBwdSm80INS1_25CollectiveMainloopBwdSm80ILi2ELi2EN4cute5tupleIJNS5_1CILi64EEENS7_ILi128EEES8_EEENS_10bfloat16_tEfNS_4arch4Sm80ELb0ELb1ELb1ELb0ELb1ELb0ELb0ELb0ELi2ELi2ELi4ELi2ELb1EEENS1_21CollectiveEpilogueBwdISA_SB_SD_Li256ELb0ELb0ELi2EEENS1_19SingleTileSchedulerILb0ELb0ELb0ELi128EEEEEEEEEvNT_6ParamsE$_ZN4cute3eso3ESOILb1ELb0EJNS_10UnderscoreES2_iEEC2ERKS2_S5_RKi:
[----:B------:R-:W-:Y:S01]  /*8620*/  ULDC UR22, c[0x0][0x20] ;  /* 0x0000080000167ab9 */ /* 0x000fe20000000800 */
[----:B------:R-:W-:Y:S01]  /*8630*/  MOV R5, 0x0 ;  /* 0x0000000000057802 */ /* 0x000fe20000000f00 */
[----:B------:R-:W-:-:S09]  /*8640*/  UIADD3 UR22, UR7, -UR22, URZ ;  /* 0x8000001607167290 */ /* 0x000fd2000fffe03f */
[----:B------:R1:W-:Y:S01]  /*8650*/  STL [UR22], R11 ;  /* 0x0000000bff007987 */ /* 0x0003e20008100816 */
[----:B------:R-:W-:Y:S05]  /*8660*/  RET.REL.NODEC R4 `(_ZN7cutlass13device_kernelIN5flash19enable_sm80_to_sm89INS1_16FlashAttnBwdSm80INS1_25CollectiveMainloopBwdSm80ILi2ELi2EN4cute5tupleIJNS5_1CILi64EEENS7_ILi128EEES8_EEENS_10bfloat16_tEfNS_4arch4Sm80ELb0ELb1ELb1ELb0ELb1ELb0ELb0ELb0ELi2ELi2ELi4ELi2ELb1EEENS1_21CollectiveEpilogueBwdISA_SB_SD_Li256ELb0ELb0ELi2EEENS1_19SingleTileSchedulerILb0ELb0ELb0ELi128EEEEEEEEEvNT_6ParamsE) ;  /* 0xffff799004007950 */ /* 0x000fea0003c3ffff */
        .type           $_ZN7cutlass13device_kernelIN5flash19enable_sm80_to_sm89INS1_16FlashAttnBwdSm80INS1_25CollectiveMainloopBwdSm80ILi2ELi2EN4cute5tupleIJNS5_1CILi64EEENS7_ILi128EEES8_EEENS_10bfloat16_tEfNS_4arch4Sm80ELb0ELb1ELb1ELb0ELb1ELb0ELb0ELb0ELi2ELi2ELi4ELi2ELb1EEENS1_21CollectiveEpilogueBwdISA_SB_SD_Li256ELb0ELb0ELi2EEENS1_19SingleTileSchedulerILb0ELb0ELb0ELi128EEEEEEEEEvNT_6ParamsE$_ZN4cute3eso3ESOILb1ELb0EJNS_10UnderscoreEiEEC2ERKS2_RKi,@function
        .size           $_ZN7cutlass13device_kernelIN5flash19enable_sm80_to_sm89INS1_16FlashAttnBwdSm80INS1_25CollectiveMainloopBwdSm80ILi2ELi2EN4cute5tupleIJNS5_1CILi64EEENS7_ILi128EEES8_EEENS_10bfloat16_tEfNS_4arch4Sm80ELb0ELb1ELb1ELb0ELb1ELb0ELb0ELb0ELi2ELi2ELi4ELi2ELb1EEENS1_21CollectiveEpilogueBwdISA_SB_SD_Li256ELb0ELb0ELi2EEENS1_19SingleTileSchedulerILb0ELb0ELb0ELi128EEEEEEEEEvNT_6ParamsE$_ZN4cute3eso3ESOILb1ELb0EJNS_10UnderscoreEiEEC2ERKS2_RKi,($_ZN7cutlass13device_kernelIN5flash19enable_sm80_to_sm89INS1_16FlashAttnBwdSm80INS1_25CollectiveMainloopBwdSm80ILi2ELi2EN4cute5tupleIJNS5_1CILi64EEENS7_ILi128EEES8_EEENS_10bfloat16_tEfNS_4arch4Sm80ELb0ELb1ELb1ELb0ELb1ELb0ELb0ELb0ELi2ELi2ELi4ELi2ELb1EEENS1_21CollectiveEpilogueBwdISA_SB_SD_Li256ELb0ELb0ELi2EEENS1_19SingleTileSchedulerILb0ELb0ELb0ELi128EEEEEEEEEvNT_6ParamsE$_ZN4cute3eso3ESOILb1ELb0EJNS_10UnderscoreEiiEEC2ERKS2_RKiS7_ - $_ZN7cutlass13device_kernelIN5flash19enable_sm80_to_sm89INS1_16FlashAttnBwdSm80INS1_25CollectiveMainloopBwdSm80ILi2ELi2EN4cute5tupleIJNS5_1CILi64EEENS7_ILi128EEES8_EEENS_10bfloat16_tEfNS_4arch4Sm80ELb0ELb1ELb1ELb0ELb1ELb0ELb0ELb0ELi2ELi2ELi4ELi2ELb1EEENS1_21CollectiveEpilogueBwdISA_SB_SD_Li256ELb0ELb0ELi2EEENS1_19SingleTileSchedulerILb0ELb0ELb0ELi128EEEEEEEEEvNT_6ParamsE$_ZN4cute3eso3ESOILb1ELb0EJNS_10UnderscoreEiEEC2ERKS2_RKi)
$_ZN7cutlass13device_kernelIN5flash19enable_sm80_to_sm89INS1_16FlashAttnBwdSm80INS1_25CollectiveMainloopBwdSm80ILi2ELi2EN4cute5tupleIJNS5_1CILi64EEENS7_ILi128EEES8_EEENS_10bfloat16_tEfNS_4arch4Sm80ELb0ELb1ELb1ELb0ELb1ELb0ELb0ELb0ELi2ELi2ELi4ELi2ELb1EEENS1_21CollectiveEpilogueBwdISA_SB_SD_Li256ELb0ELb0ELi2EEENS1_19SingleTileSchedulerILb0ELb0ELb0ELi128EEEEEEEEEvNT_6ParamsE$_ZN4cute3eso3ESOILb1ELb0EJNS_10UnderscoreEiEEC2ERKS2_RKi:
[----:B------:R-:W-:Y:S02]  /*8670*/  IADD3 R4, R4, -c[0x0][0x20], RZ ;  /* 0x8000080004047a10 */ /* 0x000fe40007ffe0ff */
[----:B------:R-:W-:-:S03]  /*8680*/  MOV R13, 0x0 ;  /* 0x00000000000d7802 */ /* 0x000fc60000000f00 */
[----:B------:R1:W-:Y:S01]  /*8690*/  STL [R4], R5 ;  /* 0x0000000504007387 */ /* 0x0003e20000100800 */
[----:B------:R-:W-:Y:S05]  /*86a0*/  RET.REL.NODEC R12 `(_ZN7cutlass13device_kernelIN5flash19enable_sm80_to_sm89INS1_16FlashAttnBwdSm80INS1_25CollectiveMainloopBwdSm80ILi2ELi2EN4cute5tupleIJNS5_1CILi64EEENS7_ILi128EEES8_EEENS_10bfloat16_tEfNS_4arch4Sm80ELb0ELb1ELb1ELb0ELb1ELb0ELb0ELb0ELi2ELi2ELi4ELi2ELb1EEENS1_21CollectiveEpilogueBwdISA_SB_SD_Li256ELb0ELb0ELi2EEENS1_19SingleTileSchedulerILb0ELb0ELb0ELi128EEEEEEEEEvNT_6ParamsE) ;  /* 0xffff79500c007950 */ /* 0x000fea0003c3ffff */
        .type           $_ZN7cutlass13device_kernelIN5flash19enable_sm80_to_sm89INS1_16FlashAttnBwdSm80INS1_25CollectiveMainloopBwdSm80ILi2ELi2EN4cute5tupleIJNS5_1CILi64EEENS7_ILi128EEES8_EEENS_10bfloat16_tEfNS_4arch4Sm80ELb0ELb1ELb1ELb0ELb1ELb0ELb0ELb0ELi2ELi2ELi4ELi2ELb1EEENS1_21CollectiveEpilogueBwdISA_SB_SD_Li256ELb0ELb0ELi2EEENS1_19SingleTileSchedulerILb0ELb0ELb0ELi128EEEEEEEEEvNT_6ParamsE$_ZN4cute3eso3ESOILb1ELb0EJNS_10UnderscoreEiiEEC2ERKS2_RKiS7_,@function
        .size           $_ZN7cutlass13device_kernelIN5flash19enable_sm80_to_sm89INS1_16FlashAttnBwdSm80INS1_25CollectiveMainloopBwdSm80ILi2ELi2EN4cute5tupleIJNS5_1CILi64EEENS7_ILi128EEES8_EEENS_10bfloat16_tEfNS_4arch4Sm80ELb0ELb1ELb1ELb0ELb1ELb0ELb0ELb0ELi2ELi2ELi4ELi2ELb1EEENS1_21CollectiveEpilogueBwdISA_SB_SD_Li256ELb0ELb0ELi2EEENS1_19SingleTileSchedulerILb0ELb0ELb0ELi128EEEEEEEEEvNT_6ParamsE$_ZN4cute3eso3ESOILb1ELb0EJNS_10UnderscoreEiiEEC2ERKS2_RKiS7_,($_ZN7cutlass13device_kernelIN5flash19enable_sm80_to_sm89INS1_16FlashAttnBwdSm80INS1_25CollectiveMainloopBwdSm80ILi2ELi2EN4cute5tupleIJNS5_1CILi64EEENS7_ILi128EEES8_EEENS_10bfloat16_tEfNS_4arch4Sm80ELb0ELb1ELb1ELb0ELb1ELb0ELb0ELb0ELi2ELi2ELi4ELi2ELb1EEENS1_21CollectiveEpilogueBwdISA_SB_SD_Li256ELb0ELb0ELi2EEENS1_19SingleTileSchedulerILb0ELb0ELb0ELi128EEEEEEEEEvNT_6ParamsE$_ZN4cute3eso3ESOILb1ELb0EJNS_1CILi0EEES3_S3_iEEC2ERKS3_S6_S6_RKi - $_ZN7cutlass13device_kernelIN5flash19enable_sm80_to_sm89INS1_16FlashAttnBwdSm80INS1_25CollectiveMainloopBwdSm80ILi2ELi2EN4cute5tupleIJNS5_1CILi64EEENS7_ILi128EEES8_EEENS_10bfloat16_tEfNS_4arch4Sm80ELb0ELb1ELb1ELb0ELb1ELb0ELb0ELb0ELi2ELi2ELi4ELi2ELb1EEENS1_21CollectiveEpilogueBwdISA_SB_SD_Li256ELb0ELb0ELi2EEENS1_19SingleTileSchedulerILb0ELb0ELb0ELi128EEEEEEEEEvNT_6ParamsE$_ZN4cute3eso3ESOILb1ELb0EJNS_10UnderscoreEiiEEC2ERKS2_RKiS7_)
$_ZN7cutlass13device_kernelIN5flash19enable_sm80_to_sm89INS1_16FlashAttnBwdSm80INS1_25CollectiveMainloopBwdSm80ILi2ELi2EN4cute5tupleIJNS5_1CILi64EEENS7_ILi128EEES8_EEENS_10bfloat16_tEfNS_4arch4Sm80ELb0ELb1ELb1ELb0ELb1ELb0ELb0ELb0ELi2ELi2ELi4ELi2ELb1EEENS1_21CollectiveEpilogueBwdISA_SB_SD_Li256ELb0ELb0ELi2EEENS1_19SingleTileSchedulerILb0ELb0ELb0ELi128EEEEEEEEEvNT_6ParamsE$_ZN4cute3eso3ESOILb1ELb0EJNS_10UnderscoreEiiEEC2ERKS2_RKiS7_:
[----:B------:R-:W-:Y:S02]  /*86b0*/  ULDC UR24, c[0x0][0x20] ;  /* 0x0000080000187ab9 */ /* 0x000fe40000000800 */
[----:B------:R-:W-:Y:S02]  /*86c0*/  UIADD3 UR25, UR7, -UR24, URZ ;  /* 0x8000001807197290 */ /* 0x000fe4000fffe03f */
[----:B------:R-:W-:-:S07]  /*86d0*/  UIADD3 UR24, UR23, -UR24, URZ ;  /* 0x8000001817187290 */ /* 0x000fce000fffe03f */
[----:B------:R1:W-:Y:S04]  /*86e0*/  STL [UR25], R5 ;  /* 0x00000005ff007987 */ /* 0x0003e80008100819 */
[----:B------:R-:W2:Y:S01]  /*86f0*/  LDL R6, [UR24] ;  /* 0x00000018ff067983 */ /* 0x000ea20008100800 */
[----:B-1----:R-:W-:-:S03]  /*8700*/  MOV R5, 0x0 ;  /* 0x0000000000057802 */ /* 0x002fc60000000f00 */
[----:B--2---:R1:W-:Y:S01]  /*8710*/  STL [UR25+0x4], R6 ;  /* 0x00000406ff007987 */ /* 0x0043e20008100819 */
[----:B------:R-:W-:Y:S05]  /*8720*/  RET.REL.NODEC R4 `(_ZN7cutlass13device_kernelIN5flash19enable_sm80_to_sm89INS1_16FlashAttnBwdSm80INS1_25CollectiveMainloopBwdSm80ILi2ELi2EN4cute5tupleIJNS5_1CILi64EEENS7_ILi128EEES8_EEENS_10bfloat16_tEfNS_4arch4Sm80ELb0ELb1ELb1ELb0ELb1ELb0ELb0ELb0ELi2ELi2ELi4ELi2ELb1EEENS1_21CollectiveEpilogueBwdISA_SB_SD_Li256ELb0ELb0ELi2EEENS1_19SingleTileSchedulerILb0ELb0ELb0ELi128EEEEEEEEEvNT_6ParamsE) ;  /* 0xffff78d004007950 */ /* 0x000fea0003c3ffff */
        .type           $_ZN7cutlass13device_kernelIN5flash19enable_sm80_to_sm89INS1_16FlashAttnBwdSm80INS1_25CollectiveMainloopBwdSm80ILi2ELi2EN4cute5tupleIJNS5_1CILi64EEENS7_ILi128EEES8_EEENS_10bfloat16_tEfNS_4arch4Sm80ELb0ELb1ELb1ELb0ELb1ELb0ELb0ELb0ELi2ELi2ELi4ELi2ELb1EEENS1_21CollectiveEpilogueBwdISA_SB_SD_Li256ELb0ELb0ELi2EEENS1_19SingleTileSchedulerILb0ELb0ELb0ELi128EEEEEEEEEvNT_6ParamsE$_ZN4cute3eso3ESOILb1ELb0EJNS_1CILi0EEES3_S3_iEEC2ERKS3_S6_S6_RKi,@function
        .size           $_ZN7cutlass13device_kernelIN5flash19enable_sm80_to_sm89INS1_16FlashAttnBwdSm80INS1_25CollectiveMainloopBwdSm80ILi2ELi2EN4cute5tupleIJNS5_1CILi64EEENS7_ILi128EEES8_EEENS_10bfloat16_tEfNS_4arch4Sm80ELb0ELb1ELb1ELb0ELb1ELb0ELb0ELb0ELi2ELi2ELi4ELi2ELb1EEENS1_21CollectiveEpilogueBwdISA_SB_SD_Li256ELb0ELb0ELi2EEENS1_19SingleTileSchedulerILb0ELb0ELb0ELi128EEEEEEEEEvNT_6ParamsE$_ZN4cute3eso3ESOILb1ELb0EJNS_1CILi0EEES3_S3_iEEC2ERKS3_S6_S6_RKi,($_ZN7cutlass13device_kernelIN5flash19enable_sm80_to_sm89INS1_16FlashAttnBwdSm80INS1_25CollectiveMainloopBwdSm80ILi2ELi2EN4cute5tupleIJNS5_1CILi64EEENS7_ILi128EEES8_EEENS_10bfloat16_tEfNS_4arch4Sm80ELb0ELb1ELb1ELb0ELb1ELb0ELb0ELb0ELi2ELi2ELi4ELi2ELb1EEENS1_21CollectiveEpilogueBwdISA_SB_SD_Li256ELb0ELb0ELi2EEENS1_19SingleTileSchedulerILb0ELb0ELb0ELi128EEEEEEEEEvNT_6ParamsE$_ZN4cute3eso3ESOILb1ELb0EJNS_1CILi0EEES3_iEEC2ERKS3_S6_RKi - $_ZN7cutlass13device_kernelIN5flash19enable_sm80_to_sm89INS1_16FlashAttnBwdSm80INS1_25CollectiveMainloopBwdSm80ILi2ELi2EN4cute5tupleIJNS5_1CILi64EEENS7_ILi128EEES8_EEENS_10bfloat16_tEfNS_4arch4Sm80ELb0ELb1ELb1ELb0ELb1ELb0ELb0ELb0ELi2ELi2ELi4ELi2ELb1EEENS1_21CollectiveEpilogueBwdISA_SB_SD_Li256ELb0ELb0ELi2EEENS1_19SingleTileSchedulerILb0ELb0ELb0ELi128EEEEEEEEEvNT_6ParamsE$_ZN4cute3eso3ESOILb1ELb0EJNS_1CILi0EEES3_S3_iEEC2ERKS3_S6_S6_RKi)
$_ZN7cutlass13device_kernelIN5flash19enable_sm80_to_sm89INS1_16FlashAttnBwdSm80INS1_25CollectiveMainloopBwdSm80ILi2ELi2EN4cute5tupleIJNS5_1CILi64EEENS7_ILi128EEES8_EEENS_10bfloat16_tEfNS_4arch4Sm80ELb0ELb1ELb1ELb0ELb1ELb0ELb0ELb0ELi2ELi2ELi4ELi2ELb1EEENS1_21CollectiveEpilogueBwdISA_SB_SD_Li256ELb0ELb0ELi2EEENS1_19SingleTileSchedulerILb0ELb0ELb0ELi128EEEEEEEEEvNT_6ParamsE$_ZN4cute3eso3ESOILb1ELb0EJNS_1CILi0EEES3_S3_iEEC2ERKS3_S6_S6_RKi:
[----:B------:R-:W-:Y:S02]  /*8730*/  ULDC UR33, c[0x0][0x20] ;  /* 0x0000080000217ab9 */ /* 0x000fe40000000800 */
[----:B------:R-:W-:-:S09]  /*8740*/  UIADD3 UR33, UR36, -UR33, URZ ;  /* 0x8000002124217290 */ /* 0x000fd2000fffe03f */
[----:B------:R1:W-:Y:S02]  /*8750*/  STL [UR33], R5 ;  /* 0x00000005ff007987 */ /* 0x0003e40008100821 */
[----:B-1----:R-:W-:-:S04]  /*8760*/  MOV R5, 0x0 ;  /* 0x0000000000057802 */ /* 0x002fc80000000f00 */
[----:B------:R-:W-:Y:S05]  /*8770*/  RET.REL.NODEC R4 `(_ZN7cutlass13device_kernelIN5flash19enable_sm80_to_sm89INS1_16FlashAttnBwdSm80INS1_25CollectiveMainloopBwdSm80ILi2ELi2EN4cute5tupleIJNS5_1CILi64EEENS7_ILi128EEES8_EEENS_10bfloat16_tEfNS_4arch4Sm80ELb0ELb1ELb1ELb0ELb1ELb0ELb0ELb0ELi2ELi2ELi4ELi2ELb1EEENS1_21CollectiveEpilogueBwdISA_SB_SD_Li256ELb0ELb0ELi2EEENS1_19SingleTileSchedulerILb0ELb0ELb0ELi128EEEEEEEEEvNT_6ParamsE) ;  /* 0xffff788004007950 */ /* 0x000fea0003c3ffff */
        .type           $_ZN7cutlass13device_kernelIN5flash19enable_sm80_to_sm89INS1_16FlashAttnBwdSm80INS1_25CollectiveMainloopBwdSm80ILi2ELi2EN4cute5tupleIJNS5_1CILi64EEENS7_ILi128EEES8_EEENS_10bfloat16_tEfNS_4arch4Sm80ELb0ELb1ELb1ELb0ELb1ELb0ELb0ELb0ELi2ELi2ELi4ELi2ELb1EEENS1_21CollectiveEpilogueBwdISA_SB_SD_Li256ELb0ELb0ELi2EEENS1_19SingleTileSchedulerILb0ELb0ELb0ELi128EEEEEEEEEvNT_6ParamsE$_ZN4cute3eso3ESOILb1ELb0EJNS_1CILi0EEES3_iEEC2ERKS3_S6_RKi,@function
        .size           $_ZN7cutlass13device_kernelIN5flash19enable_sm80_to_sm89INS1_16FlashAttnBwdSm80INS1_25CollectiveMainloopBwdSm80ILi2ELi2EN4cute5tupleIJNS5_1CILi64EEENS7_ILi128EEES8_EEENS_10bfloat16_tEfNS_4arch4Sm80ELb0ELb1ELb1ELb0ELb1ELb0ELb0ELb0ELi2ELi2ELi4ELi2ELb1EEENS1_21CollectiveEpilogueBwdISA_SB_SD_Li256ELb0ELb0ELi2EEENS1_19SingleTileSchedulerILb0ELb0ELb0ELi128EEEEEEEEEvNT_6ParamsE$_ZN4cute3eso3ESOILb1ELb0EJNS_1CILi0EEES3_iEEC2ERKS3_S6_RKi,($_ZN7cutlass13device_kernelIN5flash19enable_sm80_to_sm89INS1_16FlashAttnBwdSm80INS1_25CollectiveMainloopBwdSm80ILi2ELi2EN4cute5tupleIJNS5_1CILi64EEENS7_ILi128EEES8_EEENS_10bfloat16_tEfNS_4arch4Sm80ELb0ELb1ELb1ELb0ELb1ELb0ELb0ELb0ELi2ELi2ELi4ELi2ELb1EEENS1_21CollectiveEpilogueBwdISA_SB_SD_Li256ELb0ELb0ELi2EEENS1_19SingleTileSchedulerILb0ELb0ELb0ELi128EEEEEEEEEvNT_6ParamsE$_ZN4cute3eso3ESOILb1ELb0EJNS_1CILi0EEES3_iS3_EEC2ERKS3_S6_RKiS6_ - $_ZN7cutlass13device_kernelIN5flash19enable_sm80_to_sm89INS1_16FlashAttnBwdSm80INS1_25CollectiveMainloopBwdSm80ILi2ELi2EN4cute5tupleIJNS5_1CILi64EEENS7_ILi128EEES8_EEENS_10bfloat16_tEfNS_4arch4Sm80ELb0ELb1ELb1ELb0ELb1ELb0ELb0ELb0ELi2ELi2ELi4ELi2ELb1EEENS1_21CollectiveEpilogueBwdISA_SB_SD_Li256ELb0ELb0ELi2EEENS1_19SingleTileSchedulerILb0ELb0ELb0ELi128EEEEEEEEEvNT_6ParamsE$_ZN4cute3eso3ESOILb1ELb0EJNS_1CILi0EEES3_iEEC2ERKS3_S6_RKi)
$_ZN7cutlass13device_kernelIN5flash19enable_sm80_to_sm89INS1_16FlashAttnBwdSm80INS1_25CollectiveMainloopBwdSm80ILi2ELi2EN4cute5tupleIJNS5_1CILi64EEENS7_ILi128EEES8_EEENS_10bfloat16_tEfNS_4arch4Sm80ELb0ELb1ELb1ELb0ELb1ELb0ELb0ELb0ELi2ELi2ELi4ELi2ELb1EEENS1_21CollectiveEpilogueBwdISA_SB_SD_Li256ELb0ELb0ELi2EEENS1_19SingleTileSchedulerILb0ELb0ELb0ELi128EEEEEEEEEvNT_6ParamsE$_ZN4cute3eso3ESOILb1ELb0EJNS_1CILi0EEES3_iEEC2ERKS3_S6_RKi:
[----:B------:R-:W-:Y:S02]  /*8780*/  ULDC UR33, c[0x0][0x20] ;  /* 0x0000080000217ab9 */ /* 0x000fe40000000800 */
[----:B------:R-:W-:-:S09]  /*8790*/  UIADD3 UR33, UR36, -UR33, URZ ;  /* 0x8000002124217290 */ /* 0x000fd2000fffe03f */
[----:B------:R1:W-:Y:S02]  /*87a0*/  STL [UR33], R5 ;  /* 0x00000005ff007987 */ /* 0x0003e40008100821 */
[----:B-1----:R-:W-:-:S04]  /*87b0*/  MOV R5, 0x0 ;  /* 0x0000000000057802 */ /* 0x002fc80000000f00 */
[----:B------:R-:W-:Y:S05]  /*87c0*/  RET.REL.NODEC R4 `(_ZN7cutlass13device_kernelIN5flash19enable_sm80_to_sm89INS1_16FlashAttnBwdSm80INS1_25CollectiveMainloopBwdSm80ILi2ELi2EN4cute5tupleIJNS5_1CILi64EEENS7_ILi128EEES8_EEENS_10bfloat16_tEfNS_4arch4Sm80ELb0ELb1ELb1ELb0ELb1ELb0ELb0ELb0ELi2ELi2ELi4ELi2ELb1EEENS1_21CollectiveEpilogueBwdISA_SB_SD_Li256ELb0ELb0ELi2EEENS1_19SingleTileSchedulerILb0ELb0ELb0ELi128EEEEEEEEEvNT_6ParamsE) ;  /* 0xffff783004007950 */ /* 0x000fea0003c3ffff */
        .type           $_ZN7cutlass13device_kernelIN5flash19enable_sm80_to_sm89INS1_16FlashAttnBwdSm80INS1_25CollectiveMainloopBwdSm80ILi2ELi2EN4cute5tupleIJNS5_1CILi64EEENS7_ILi128EEES8_EEENS_10bfloat16_tEfNS_4arch4Sm80ELb0ELb1ELb1ELb0ELb1ELb0ELb0ELb0ELi2ELi2ELi4ELi2ELb1EEENS1_21CollectiveEpilogueBwdISA_SB_SD_Li256ELb0ELb0ELi2EEENS1_19SingleTileSchedulerILb0ELb0ELb0ELi128EEEEEEEEEvNT_6ParamsE$_ZN4cute3eso3ESOILb1ELb0EJNS_1CILi0EEES3_iS3_EEC2ERKS3_S6_RKiS6_,@function
        .size           $_ZN7cutlass13device_kernelIN5flash19enable_sm80_to_sm89INS1_16FlashAttnBwdSm80INS1_25CollectiveMainloopBwdSm80ILi2ELi2EN4cute5tupleIJNS5_1CILi64EEENS7_ILi128EEES8_EEENS_10bfloat16_tEfNS_4arch4Sm80ELb0ELb1ELb1ELb0ELb1ELb0ELb0ELb0ELi2ELi2ELi4ELi2ELb1EEENS1_21CollectiveEpilogueBwdISA_SB_SD_Li256ELb0ELb0ELi2EEENS1_19SingleTileSchedulerILb0ELb0ELb0ELi128EEEEEEEEEvNT_6ParamsE$_ZN4cute3eso3ESOILb1ELb0EJNS_1CILi0EEES3_iS3_EEC2ERKS3_S6_RKiS6_,($_ZN7cutlass13device_kernelIN5flash19enable_sm80_to_sm89INS1_16FlashAttnBwdSm80INS1_25CollectiveMainloopBwdSm80ILi2ELi2EN4cute5tupleIJNS5_1CILi64EEENS7_ILi128EEES8_EEENS_10bfloat16_tEfNS_4arch4Sm80ELb0ELb1ELb1ELb0ELb1ELb0ELb0ELb0ELi2ELi2ELi4ELi2ELb1EEENS1_21CollectiveEpilogueBwdISA_SB_SD_Li256ELb0ELb0ELi2EEENS1_19SingleTileSchedulerILb0ELb0ELb0ELi128EEEEEEEEEvNT_6ParamsE$_ZN4cute3eso3ESOILb1ELb0EJNS_1CILi0EEES3_iiEEC2ERKS3_S6_RKiS8_ - $_ZN7cutlass13device_kernelIN5flash19enable_sm80_to_sm89INS1_16FlashAttnBwdSm80INS1_25CollectiveMainloopBwdSm80ILi2ELi2EN4cute5tupleIJNS5_1CILi64EEENS7_ILi128EEES8_EEENS_10bfloat16_tEfNS_4arch4Sm80ELb0ELb1ELb1ELb0ELb1ELb0ELb0ELb0ELi2ELi2ELi4ELi2ELb1EEENS1_21CollectiveEpilogueBwdISA_SB_SD_Li256ELb0ELb0ELi2EEENS1_19SingleTileSchedulerILb0ELb0ELb0ELi128EEEEEEEEEvNT_6ParamsE$_ZN4cute3eso3ESOILb1ELb0EJNS_1CILi0EEES3_iS3_EEC2ERKS3_S6_RKiS6_)
$_ZN7cutlass13device_kernelIN5flash19enable_sm80_to_sm89INS1_16FlashAttnBwdSm80INS1_25CollectiveMainloopBwdSm80ILi2ELi2EN4cute5tupleIJNS5_1CILi64EEENS7_ILi128EEES8_EEENS_10bfloat16_tEfNS_4arch4Sm80ELb0ELb1ELb1ELb0ELb1ELb0ELb0ELb0ELi2ELi2ELi4ELi2ELb1EEENS1_21CollectiveEpilogueBwdISA_SB_SD_Li256ELb0ELb0ELi2EEENS1_19SingleTileSchedulerILb0ELb0ELb0ELi128EEEEEEEEEvNT_6ParamsE$_ZN4cute3eso3ESOILb1ELb0EJNS_1CILi0EEES3_iS3_EEC2ERKS3_S6_RKiS6_:
[----:B------:R-:W-:Y:S02]  /*87d0*/  ULDC UR33, c[0x0][0x20] ;  /* 0x0000080000217ab9 */ /* 0x000fe40000000800 */
[----:B------:R-:W-:-:S09]  /*87e0*/  UIADD3 UR33, UR36, -UR33, URZ ;  /* 0x8000002124217290 */ /* 0x000fd2000fffe03f */
[----:B------:R1:W-:Y:S02]  /*87f0*/  STL [UR33], R5 ;  /* 0x00000005ff007987 */ /* 0x0003e40008100821 */
[----:B-1----:R-:W-:-:S04]  /*8800*/  MOV R5, 0x0 ;  /* 0x0000000000057802 */ /* 0x002fc80000000f00 */
[----:B------:R-:W-:Y:S05]  /*8810*/  RET.REL.NODEC R4 `(_ZN7cutlass13device_kernelIN5flash19enable_sm80_to_sm89INS1_16FlashAttnBwdSm80INS1_25CollectiveMainloopBwdSm80ILi2ELi2EN4cute5tupleIJNS5_1CILi64EEENS7_ILi128EEES8_EEENS_10bfloat16_tEfNS_4arch4Sm80ELb0ELb1ELb1ELb0ELb1ELb0ELb0ELb0ELi2ELi2ELi4ELi2ELb1EEENS1_21CollectiveEpilogueBwdISA_SB_SD_Li256ELb0ELb0ELi2EEENS1_19SingleTileSchedulerILb0ELb0ELb0ELi128EEEEEEEEEvNT_6ParamsE) ;  /* 0xffff77e004007950 */ /* 0x000fea0003c3ffff */
        .type           $_ZN7cutlass13device_kernelIN5flash19enable_sm80_to_sm89INS1_16FlashAttnBwdSm80INS1_25CollectiveMainloopBwdSm80ILi2ELi2EN4cute5tupleIJNS5_1CILi64EEENS7_ILi128EEES8_EEENS_10bfloat16_tEfNS_4arch4Sm80ELb0ELb1ELb1ELb0ELb1ELb0ELb0ELb0ELi2ELi2ELi4ELi2ELb1EEENS1_21CollectiveEpilogueBwdISA_SB_SD_Li256ELb0ELb0ELi2EEENS1_19SingleTileSchedulerILb0ELb0ELb0ELi128EEEEEEEEEvNT_6ParamsE$_ZN4cute3eso3ESOILb1ELb0EJNS_1CILi0EEES3_iiEEC2ERKS3_S6_RKiS8_,@function
        .size           $_ZN7cutlass13device_kernelIN5flash19enable_sm80_to_sm89INS1_16FlashAttnBwdSm80INS1_25CollectiveMainloopBwdSm80ILi2ELi2EN4cute5tupleIJNS5_1CILi64EEENS7_ILi128EEES8_EEENS_10bfloat16_tEfNS_4arch4Sm80ELb0ELb1ELb1ELb0ELb1ELb0ELb0ELb0ELi2ELi2ELi4ELi2ELb1EEENS1_21CollectiveEpilogueBwdISA_SB_SD_Li256ELb0ELb0ELi2EEENS1_19SingleTileSchedulerILb0ELb0ELb0ELi128EEEEEEEEEvNT_6ParamsE$_ZN4cute3eso3ESOILb1ELb0EJNS_1CILi0EEES3_iiEEC2ERKS3_S6_RKiS8_,($_ZN7cutlass13device_kernelIN5flash19enable_sm80_to_sm89INS1_16FlashAttnBwdSm80INS1_25CollectiveMainloopBwdSm80ILi2ELi2EN4cute5tupleIJNS5_1CILi64EEENS7_ILi128EEES8_EEENS_10bfloat16_tEfNS_4arch4Sm80ELb0ELb1ELb1ELb0ELb1ELb0ELb0ELb0ELi2ELi2ELi4ELi2ELb1EEENS1_21CollectiveEpilogueBwdISA_SB_SD_Li256ELb0ELb0ELi2EEENS1_19SingleTileSchedulerILb0ELb0ELb0ELi128EEEEEEEEEvNT_6ParamsE$_ZN4cute3eso3ESOILb1ELb0EJNS_1CILi0EEEiEEC2ERKS3_RKi - $_ZN7cutlass13device_kernelIN5flash19enable_sm80_to_sm89INS1_16FlashAttnBwdSm80INS1_25CollectiveMainloopBwdSm80ILi2ELi2EN4cute5tupleIJNS5_1CILi64EEENS7_ILi128EEES8_EEENS_10bfloat16_tEfNS_4arch4Sm80ELb0ELb1ELb1ELb0ELb1ELb0ELb0ELb0ELi2ELi2ELi4ELi2ELb1EEENS1_21CollectiveEpilogueBwdISA_SB_SD_Li256ELb0ELb0ELi2EEENS1_19SingleTileSchedulerILb0ELb0ELb0ELi128EEEEEEEEEvNT_6ParamsE$_ZN4cute3eso3ESOILb1ELb0EJNS_1CILi0EEES3_iiEEC2ERKS3_S6_RKiS8_)
$_ZN7cutlass13device_kernelIN5flash19enable_sm80_to_sm89INS1_16FlashAttnBwdSm80INS1_25CollectiveMainloopBwdSm80ILi2ELi2EN4cute5tupleIJNS5_1CILi64EEENS7_ILi128EEES8_EEENS_10bfloat16_tEfNS_4arch4Sm80ELb0ELb1ELb1ELb0ELb1ELb0ELb0ELb0ELi2ELi2ELi4ELi2ELb1EEENS1_21CollectiveEpilogueBwdISA_SB_SD_Li256ELb0ELb0ELi2EEENS1_19SingleTileSchedulerILb0ELb0ELb0ELi128EEEEEEEEEvNT_6ParamsE$_ZN4cute3eso3ESOILb1ELb0EJNS_1CILi0EEES3_iiEEC2ERKS3_S6_RKiS8_:
        /* <DEDUP_REMOVED lines=8> */
[----:B------:R-:W-:Y:S05]  /*88a0*/  RET.REL.NODEC R36 `(_ZN7cutlass13device_kernelIN5flash19enable_sm80_to_sm89INS1_16FlashAttnBwdSm80INS1_25CollectiveMainloopBwdSm80ILi2ELi2EN4cute5tupleIJNS5_1CILi64EEENS7_ILi128EEES8_EEENS_10bfloat16_tEfNS_4arch4Sm80ELb0ELb1ELb1ELb0ELb1ELb0ELb0ELb0ELi2ELi2ELi4ELi2ELb1EEENS1_21CollectiveEpilogueBwdISA_SB_SD_Li256ELb0ELb0ELi2EEENS1_19SingleTileSchedulerILb0ELb0ELb0ELi128EEEEEEEEEvNT_6ParamsE) ;  /* 0xffff775024007950 */ /* 0x000fea0003c3ffff */
        .type           $_ZN7cutlass13device_kernelIN5flash19enable_sm80_to_sm89INS1_16FlashAttnBwdSm80INS1_25CollectiveMainloopBwdSm80ILi2ELi2EN4cute5tupleIJNS5_1CILi64EEENS7_ILi128EEES8_EEENS_10bfloat16_tEfNS_4arch4Sm80ELb0ELb1ELb1ELb0ELb1ELb0ELb0ELb0ELi2ELi2ELi4ELi2ELb1EEENS1_21CollectiveEpilogueBwdISA_SB_SD_Li256ELb0ELb0ELi2EEENS1_19SingleTileSchedulerILb0ELb0ELb0ELi128EEEEEEEEEvNT_6ParamsE$_ZN4cute3eso3ESOILb1ELb0EJNS_1CILi0EEEiEEC2ERKS3_RKi,@function
        .size           $_ZN7cutlass13device_kernelIN5flash19enable_sm80_to_sm89INS1_16FlashAttnBwdSm80INS1_25CollectiveMainloopBwdSm80ILi2ELi2EN4cute5tupleIJNS5_1CILi64EEENS7_ILi128EEES8_EEENS_10bfloat16_tEfNS_4arch4Sm80ELb0ELb1ELb1ELb0ELb1ELb0ELb0ELb0ELi2ELi2ELi4ELi2ELb1EEENS1_21CollectiveEpilogueBwdISA_SB_SD_Li256ELb0ELb0ELi2EEENS1_19SingleTileSchedulerILb0ELb0ELb0ELi128EEEEEEEEEvNT_6ParamsE$_ZN4cute3eso3ESOILb1ELb0EJNS_1CILi0EEEiEEC2ERKS3_RKi,($_ZN7cutlass13device_kernelIN5flash19enable_sm80_to_sm89INS1_16FlashAttnBwdSm80INS1_25CollectiveMainloopBwdSm80ILi2ELi2EN4cute5tupleIJNS5_1CILi64EEENS7_ILi128EEES8_EEENS_10bfloat16_tEfNS_4arch4Sm80ELb0ELb1ELb1ELb0ELb1ELb0ELb0ELb0ELi2ELi2ELi4ELi2ELb1EEENS1_21CollectiveEpilogueBwdISA_SB_SD_Li256ELb0ELb0ELi2EEENS1_19SingleTileSchedulerILb0ELb0ELb0ELi128EEEEEEEEEvNT_6ParamsE$_ZN4cute3eso3ESOILb1ELb0EJNS_1CILi0EEEiS3_EEC2ERKS3_RKiS6_ - $_ZN7cutlass13device_kernelIN5flash19enable_sm80_to_sm89INS1_16FlashAttnBwdSm80INS1_25CollectiveMainloopBwdSm80ILi2ELi2EN4cute5tupleIJNS5_1CILi64EEENS7_ILi128EEES8_EEENS_10bfloat16_tEfNS_4arch4Sm80ELb0ELb1ELb1ELb0ELb1ELb0ELb0ELb0ELi2ELi2ELi4ELi2ELb1EEENS1_21CollectiveEpilogueBwdISA_SB_SD_Li256ELb0ELb0ELi2EEENS1_19SingleTileSchedulerILb0ELb0ELb0ELi128EEEEEEEEEvNT_6ParamsE$_ZN4cute3eso3ESOILb1ELb0EJNS_1CILi0EEEiEEC2ERKS3_RKi)
$_ZN7cutlass13device_kernelIN5flash19enable_sm80_to_sm89INS1_16FlashAttnBwdSm80INS1_25CollectiveMainloopBwdSm80ILi2ELi2EN4cute5tupleIJNS5_1CILi64EEENS7_ILi128EEES8_EEENS_10bfloat16_tEfNS_4arch4Sm80ELb0ELb1ELb1ELb0ELb1ELb0ELb0ELb0ELi2ELi2ELi4ELi2ELb1EEENS1_21CollectiveEpilogueBwdISA_SB_SD_Li256ELb0ELb0ELi2EEENS1_19SingleTileSchedulerILb0ELb0ELb0ELi128EEEEEEEEEvNT_6ParamsE$_ZN4cute3eso3ESOILb1ELb0EJNS_1CILi0EEEiEEC2ERKS3_RKi:
[----:B------:R-:W-:Y:S02]  /*88b0*/  ULDC UR33, c[0x0][0x20] ;  /* 0x0000080000217ab9 */ /* 0x000fe40000000800 */
[----:B------:R-:W-:-:S09]  /*88c0*/  UIADD3 UR33, UR35, -UR33, URZ ;  /* 0x8000002123217290 */ /* 0x000fd2000fffe03f */
[----:B------:R1:W-:Y:S02]  /*88d0*/  STL [UR33], R5 ;  /* 0x00000005ff007987 */ /* 0x0003e40008100821 */
[----:B-1----:R-:W-:-:S04]  /*88e0*/  MOV R5, 0x0 ;  /* 0x0000000000057802 */ /* 0x002fc80000000f00 */
[----:B------:R-:W-:Y:S05]  /*88f0*/  RET.REL.NODEC R4 `(_ZN7cutlass13device_kernelIN5flash19enable_sm80_to_sm89INS1_16FlashAttnBwdSm80INS1_25CollectiveMainloopBwdSm80ILi2ELi2EN4cute5tupleIJNS5_1CILi64EEENS7_ILi128EEES8_EEENS_10bfloat16_tEfNS_4arch4Sm80ELb0ELb1ELb1ELb0ELb1ELb0ELb0ELb0ELi2ELi2ELi4ELi2ELb1EEENS1_21CollectiveEpilogueBwdISA_SB_SD_Li256ELb0ELb0ELi2EEENS1_19SingleTileSchedulerILb0ELb0ELb0ELi128EEEEEEEEEvNT_6ParamsE) ;  /* 0xffff770004007950 */ /* 0x000fea0003c3ffff */
        .type           $_ZN7cutlass13device_kernelIN5flash19enable_sm80_to_sm89INS1_16FlashAttnBwdSm80INS1_25CollectiveMainloopBwdSm80ILi2ELi2EN4cute5tupleIJNS5_1CILi64EEENS7_ILi128EEES8_EEENS_10bfloat16_tEfNS_4arch4Sm80ELb0ELb1ELb1ELb0ELb1ELb0ELb0ELb0ELi2ELi2ELi4ELi2ELb1EEENS1_21CollectiveEpilogueBwdISA_SB_SD_Li256ELb0ELb0ELi2EEENS1_19SingleTileSchedulerILb0ELb0ELb0ELi128EEEEEEEEEvNT_6ParamsE$_ZN4cute3eso3ESOILb1ELb0EJNS_1CILi0EEEiS3_EEC2ERKS3_RKiS6_,@function
        .size           $_ZN7cutlass13device_kernelIN5flash19enable_sm80_to_sm89INS1_16FlashAttnBwdSm80INS1_25CollectiveMainloopBwdSm80ILi2ELi2EN4cute5tupleIJNS5_1CILi64EEENS7_ILi128EEES8_EEENS_10bfloat16_tEfNS_4arch4Sm80ELb0ELb1ELb1ELb0ELb1ELb0ELb0ELb0ELi2ELi2ELi4ELi2ELb1EEENS1_21CollectiveEpilogueBwdISA_SB_SD_Li256ELb0ELb0ELi2EEENS1_19SingleTileSchedulerILb0ELb0ELb0ELi128EEEEEEEEEvNT_6ParamsE$_ZN4cute3eso3ESOILb1ELb0EJNS_1CILi0EEEiS3_EEC2ERKS3_RKiS6_,($_ZN7cutlass13device_kernelIN5flash19enable_sm80_to_sm89INS1_16FlashAttnBwdSm80INS1_25CollectiveMainloopBwdSm80ILi2ELi2EN4cute5tupleIJNS5_1CILi64EEENS7_ILi128EEES8_EEENS_10bfloat16_tEfNS_4arch4Sm80ELb0ELb1ELb1ELb0ELb1ELb0ELb0ELb0ELi2ELi2ELi4ELi2ELb1EEENS1_21CollectiveEpilogueBwdISA_SB_SD_Li256ELb0ELb0ELi2EEENS1_19SingleTileSchedulerILb0ELb0ELb0ELi128EEEEEEEEEvNT_6ParamsE$_ZN4cute3eso3ESOILb1ELb0EJNS_1CILi0EEEiS3_S3_EEC2ERKS3_RKiS6_S6_ - $_ZN7cutlass13device_kernelIN5flash19enable_sm80_to_sm89INS1_16FlashAttnBwdSm80INS1_25CollectiveMainloopBwdSm80ILi2ELi2EN4cute5tupleIJNS5_1CILi64EEENS7_ILi128EEES8_EEENS_10bfloat16_tEfNS_4arch4Sm80ELb0ELb1ELb1ELb0ELb1ELb0ELb0ELb0ELi2ELi2ELi4ELi2ELb1EEENS1_21CollectiveEpilogueBwdISA_SB_SD_Li256ELb0ELb0ELi2EEENS1_19SingleTileSchedulerILb0ELb0ELb0ELi128EEEEEEEEEvNT_6ParamsE$_ZN4cute3eso3ESOILb1ELb0EJNS_1CILi0EEEiS3_EEC2ERKS3_RKiS6_)
$_ZN7cutlass13device_kernelIN5flash19enable_sm80_to_sm89INS1_16FlashAttnBwdSm80INS1_25CollectiveMainloopBwdSm80ILi2ELi2EN4cute5tupleIJNS5_1CILi64EEENS7_ILi128EEES8_EEENS_10bfloat16_tEfNS_4arch4Sm80ELb0ELb1ELb1ELb0ELb1ELb0ELb0ELb0ELi2ELi2ELi4ELi2ELb1EEENS1_21CollectiveEpilogueBwdISA_SB_SD_Li256ELb0ELb0ELi2EEENS1_19SingleTileSchedulerILb0ELb0ELb0ELi128EEEEEEEEEvNT_6ParamsE$_ZN4cute3eso3ESOILb1ELb0EJNS_1CILi0EEEiS3_EEC2ERKS3_RKiS6_:
[----:B------:R-:W-:Y:S02]  /*8900*/  ULDC UR24, c[0x0][0x20] ;  /* 0x0000080000187ab9 */ /* 0x000fe40000000800 */
[----:B------:R-:W-:-:S09]  /*8910*/  UIADD3 UR24, UR7, -UR24, URZ ;  /* 0x8000001807187290 */ /* 0x000fd2000fffe03f */
[----:B------:R1:W-:Y:S02]  /*8920*/  STL [UR24], R5 ;  /* 0x00000005ff007987 */ /* 0x0003e40008100818 */
[----:B-1----:R-:W-:-:S04]  /*8930*/  MOV R5, 0x0 ;  /* 0x0000000000057802 */ /* 0x002fc80000000f00 */
[----:B------:R-:W-:Y:S05]  /*8940*/  RET.REL.NODEC R4 `(_ZN7cutlass13device_kernelIN5flash19enable_sm80_to_sm89INS1_16FlashAttnBwdSm80INS1_25CollectiveMainloopBwdSm80ILi2ELi2EN4cute5tupleIJNS5_1CILi64EEENS7_ILi128EEES8_EEENS_10bfloat16_tEfNS_4arch4Sm80ELb0ELb1ELb1ELb0ELb1ELb0ELb0ELb0ELi2ELi2ELi4ELi2ELb1EEENS1_21CollectiveEpilogueBwdISA_SB_SD_Li256ELb0ELb0ELi2EEENS1_19SingleTileSchedulerILb0ELb0ELb0ELi128EEEEEEEEEvNT_6ParamsE) ;  /* 0xffff76b004007950 */ /* 0x000fea0003c3ffff */
        .type           $_ZN7cutlass13device_kernelIN5flash19enable_sm80_to_sm89INS1_16FlashAttnBwdSm80INS1_25CollectiveMainloopBwdSm80ILi2ELi2EN4cute5tupleIJNS5_1CILi64EEENS7_ILi128EEES8_EEENS_10bfloat16_tEfNS_4arch4Sm80ELb0ELb1ELb1ELb0ELb1ELb0ELb0ELb0ELi2ELi2ELi4ELi2ELb1EEENS1_21CollectiveEpilogueBwdISA_SB_SD_Li256ELb0ELb0ELi2EEENS1_19SingleTileSchedulerILb0ELb0ELb0ELi128EEEEEEEEEvNT_6ParamsE$_ZN4cute3eso3ESOILb1ELb0EJNS_1CILi0EEEiS3_S3_EEC2ERKS3_RKiS6_S6_,@function
        .size           $_ZN7cutlass13device_kernelIN5flash19enable_sm80_to_sm89INS1_16FlashAttnBwdSm80INS1_25CollectiveMainloopBwdSm80ILi2ELi2EN4cute5tupleIJNS5_1CILi64EEENS7_ILi128EEES8_EEENS_10bfloat16_tEfNS_4arch4Sm80ELb0ELb1ELb1ELb0ELb1ELb0ELb0ELb0ELi2ELi2ELi4ELi2ELb1EEENS1_21CollectiveEpilogueBwdISA_SB_SD_Li256ELb0ELb0ELi2EEENS1_19SingleTileSchedulerILb0ELb0ELb0ELi128EEEEEEEEEvNT_6ParamsE$_ZN4cute3eso3ESOILb1ELb0EJNS_1CILi0EEEiS3_S3_EEC2ERKS3_RKiS6_S6_,($_ZN7cutlass13device_kernelIN5flash19enable_sm80_to_sm89INS1_16FlashAttnBwdSm80INS1_25CollectiveMainloopBwdSm80ILi2ELi2EN4cute5tupleIJNS5_1CILi64EEENS7_ILi128EEES8_EEENS_10bfloat16_tEfNS_4arch4Sm80ELb0ELb1ELb1ELb0ELb1ELb0ELb0ELb0ELi2ELi2ELi4ELi2ELb1EEENS1_21CollectiveEpilogueBwdISA_SB_SD_Li256ELb0ELb0ELi2EEENS1_19SingleTileSchedulerILb0ELb0ELb0ELi128EEEEEEEEEvNT_6ParamsE$_ZN4cute3eso3ESOILb1ELb0EJNS_1CILi0EEEiiiEEC2ERKS3_RKiS8_S8_ - $_ZN7cutlass13device_kernelIN5flash19enable_sm80_to_sm89INS1_16FlashAttnBwdSm80INS1_25CollectiveMainloopBwdSm80ILi2ELi2EN4cute5tupleIJNS5_1CILi64EEENS7_ILi128EEES8_EEENS_10bfloat16_tEfNS_4arch4Sm80ELb0ELb1ELb1ELb0ELb1ELb0ELb0ELb0ELi2ELi2ELi4ELi2ELb1EEENS1_21CollectiveEpilogueBwdISA_SB_SD_Li256ELb0ELb0ELi2EEENS1_19SingleTileSchedulerILb0ELb0ELb0ELi128EEEEEEEEEvNT_6ParamsE$_ZN4cute3eso3ESOILb1ELb0EJNS_1CILi0EEEiS3_S3_EEC2ERKS3_RKiS6_S6_)
$_ZN7cutlass13device_kernelIN5flash19enable_sm80_to_sm89INS1_16FlashAttnBwdSm80INS1_25CollectiveMainloopBwdSm80ILi2ELi2EN4cute5tupleIJNS5_1CILi64EEENS7_ILi128EEES8_EEENS_10bfloat16_tEfNS_4arch4Sm80ELb0ELb1ELb1ELb0ELb1ELb0ELb0ELb0ELi2ELi2ELi4ELi2ELb1EEENS1_21CollectiveEpilogueBwdISA_SB_SD_Li256ELb0ELb0ELi2EEENS1_19SingleTileSchedulerILb0ELb0ELb0ELi128EEEEEEEEEvNT_6ParamsE$_ZN4cute3eso3ESOILb1ELb0EJNS_1CILi0EEEiS3_S3_EEC2ERKS3_RKiS6_S6_:
[----:B------:R-:W-:Y:S01]  /*8950*/  ULDC UR33, c[0x0][0x20] ;  /* 0x0000080000217ab9 */ /* 0x000fe20000000800 */
[----:B------:R-:W-:Y:S01]  /*8960*/  MOV R5, 0x0 ;  /* 0x0000000000057802 */ /* 0x000fe20000000f00 */
[----:B------:R-:W-:-:S09]  /*8970*/  UIADD3 UR33, UR36, -UR33, URZ ;  /* 0x8000002124217290 */ /* 0x000fd2000fffe03f */
[----:B------:R1:W-:Y:S01]  /*8980*/  STL [UR33], R3 ;  /* 0x00000003ff007987 */ /* 0x0003e20008100821 */
[----:B------:R-:W-:Y:S05]  /*8990*/  RET.REL.NODEC R4 `(_ZN7cutlass13device_kernelIN5flash19enable_sm80_to_sm89INS1_16FlashAttnBwdSm80INS1_25CollectiveMainloopBwdSm80ILi2ELi2EN4cute5tupleIJNS5_1CILi64EEENS7_ILi128EEES8_EEENS_10bfloat16_tEfNS_4arch4Sm80ELb0ELb1ELb1ELb0ELb1ELb0ELb0ELb0ELi2ELi2ELi4ELi2ELb1EEENS1_21CollectiveEpilogueBwdISA_SB_SD_Li256ELb0ELb0ELi2EEENS1_19SingleTileSchedulerILb0ELb0ELb0ELi128EEEEEEEEEvNT_6ParamsE) ;  /* 0xffff766004007950 */ /* 0x000fea0003c3ffff */
        .type           $_ZN7cutlass13device_kernelIN5flash19enable_sm80_to_sm89INS1_16FlashAttnBwdSm80INS1_25CollectiveMainloopBwdSm80ILi2ELi2EN4cute5tupleIJNS5_1CILi64EEENS7_ILi128EEES8_EEENS_10bfloat16_tEfNS_4arch4Sm80ELb0ELb1ELb1ELb0ELb1ELb0ELb0ELb0ELi2ELi2ELi4ELi2ELb1EEENS1_21CollectiveEpilogueBwdISA_SB_SD_Li256ELb0ELb0ELi2EEENS1_19SingleTileSchedulerILb0ELb0ELb0ELi128EEEEEEEEEvNT_6ParamsE$_ZN4cute3eso3ESOILb1ELb0EJNS_1CILi0EEEiiiEEC2ERKS3_RKiS8_S8_,@function
        .size           $_ZN7cutlass13device_kernelIN5flash19enable_sm80_to_sm89INS1_16FlashAttnBwdSm80INS1_25CollectiveMainloopBwdSm80ILi2ELi2EN4cute5tupleIJNS5_1CILi64EEENS7_ILi128EEES8_EEENS_10bfloat16_tEfNS_4arch4Sm80ELb0ELb1ELb1ELb0ELb1ELb0ELb0ELb0ELi2ELi2ELi4ELi2ELb1EEENS1_21CollectiveEpilogueBwdISA_SB_SD_Li256ELb0ELb0ELi2EEENS1_19SingleTileSchedulerILb0ELb0ELb0ELi128EEEEEEEEEvNT_6ParamsE$_ZN4cute3eso3ESOILb1ELb0EJNS_1CILi0EEEiiiEEC2ERKS3_RKiS8_S8_,($_ZN7cutlass13device_kernelIN5flash19enable_sm80_to_sm89INS1_16FlashAttnBwdSm80INS1_25CollectiveMainloopBwdSm80ILi2ELi2EN4cute5tupleIJNS5_1CILi64EEENS7_ILi128EEES8_EEENS_10bfloat16_tEfNS_4arch4Sm80ELb0ELb1ELb1ELb0ELb1ELb0ELb0ELb0ELi2ELi2ELi4ELi2ELb1EEENS1_21CollectiveEpilogueBwdISA_SB_SD_Li256ELb0ELb0ELi2EEENS1_19SingleTileSchedulerILb0ELb0ELb0ELi128EEEEEEEEEvNT_6ParamsE$_ZN4cute3eso3ESOILb1ELb0EJNS_5tupleIJNS2_IJNS_1CILi8EEENS3_ILi1EEEEEENS3_ILi2EEES5_EEENS2_IJNS2_IJS5_NS3_ILi0EEEEEElS9_EEEEEC2ERKS8_RKSB_ - $_ZN7cutlass13device_kernelIN5flash19enable_sm80_to_sm89INS1_16FlashAttnBwdSm80INS1_25CollectiveMainloopBwdSm80ILi2ELi2EN4cute5tupleIJNS5_1CILi64EEENS7_ILi128EEES8_EEENS_10bfloat16_tEfNS_4arch4Sm80ELb0ELb1ELb1ELb0ELb1ELb0ELb0ELb0ELi2ELi2ELi4ELi2ELb1EEENS1_21CollectiveEpilogueBwdISA_SB_SD_Li256ELb0ELb0ELi2EEENS1_19SingleTileSchedulerILb0ELb0ELb0ELi128EEEEEEEEEvNT_6ParamsE$_ZN4cute3eso3ESOILb1ELb0EJNS_1CILi0EEEiiiEEC2ERKS3_RKiS8_S8_)
$_ZN7cutlass13device_kernelIN5flash19enable_sm80_to_sm89INS1_16FlashAttnBwdSm80INS1_25CollectiveMainloopBwdSm80ILi2ELi2EN4cute5tupleIJNS5_1CILi64EEENS7_ILi128EEES8_EEENS_10bfloat16_tEfNS_4arch4Sm80ELb0ELb1ELb1ELb0ELb1ELb0ELb0ELb0ELi2ELi2ELi4ELi2ELb1EEENS1_21CollectiveEpilogueBwdISA_SB_SD_Li256ELb0ELb0ELi2EEENS1_19SingleTileSchedulerILb0ELb0ELb0ELi128EEEEEEEEEvNT_6ParamsE$_ZN4cute3eso3ESOILb1ELb0EJNS_1CILi0EEEiiiEEC2ERKS3_RKiS8_S8_:
        /* <DEDUP_REMOVED lines=10> */
[----:B------:R-:W-:Y:S05]  /*8a40*/  RET.REL.NODEC R4 `(_ZN7cutlass13device_kernelIN5flash19enable_sm80_to_sm89INS1_16FlashAttnBwdSm80INS1_25CollectiveMainloopBwdSm80ILi2ELi2EN4cute5tupleIJNS5_1CILi64EEENS7_ILi128EEES8_EEENS_10bfloat16_tEfNS_4arch4Sm80ELb0ELb1ELb1ELb0ELb1ELb0ELb0ELb0ELi2ELi2ELi4ELi2ELb1EEENS1_21CollectiveEpilogueBwdISA_SB_SD_Li256ELb0ELb0ELi2EEENS1_19SingleTileSchedulerILb0ELb0ELb0ELi128EEEEEEEEEvNT_6ParamsE) ;  /* 0xffff75b004007950 */ /* 0x000fea0003c3ffff */
        .type           $_ZN7cutlass13device_kernelIN5flash19enable_sm80_to_sm89INS1_16FlashAttnBwdSm80INS1_25CollectiveMainloopBwdSm80ILi2ELi2EN4cute5tupleIJNS5_1CILi64EEENS7_ILi128EEES8_EEENS_10bfloat16_tEfNS_4arch4Sm80ELb0ELb1ELb1ELb0ELb1ELb0ELb0ELb0ELi2ELi2ELi4ELi2ELb1EEENS1_21CollectiveEpilogueBwdISA_SB_SD_Li256ELb0ELb0ELi2EEENS1_19SingleTileSchedulerILb0ELb0ELb0ELi128EEEEEEEEEvNT_6ParamsE$_ZN4cute3eso3ESOILb1ELb0EJNS_5tupleIJNS2_IJNS_1CILi8EEENS3_ILi1EEEEEENS3_ILi2EEES5_EEENS2_IJNS2_IJS5_NS3_ILi0EEEEEElS9_EEEEEC2ERKS8_RKSB_,@function
        .size           $_ZN7cutlass13device_kernelIN5flash19enable_sm80_to_sm89INS1_16FlashAttnBwdSm80INS1_25CollectiveMainloopBwdSm80ILi2ELi2EN4cute5tupleIJNS5_1CILi64EEENS7_ILi128EEES8_EEENS_10bfloat16_tEfNS_4arch4Sm80ELb0ELb1ELb1ELb0ELb1ELb0ELb0ELb0ELi2ELi2ELi4ELi2ELb1EEENS1_21CollectiveEpilogueBwdISA_SB_SD_Li256ELb0ELb0ELi2EEENS1_19SingleTileSchedulerILb0ELb0ELb0ELi128EEEEEEEEEvNT_6ParamsE$_ZN4cute3eso3ESOILb1ELb0EJNS_5tupleIJNS2_IJNS_1CILi8EEENS3_ILi1EEEEEENS3_ILi2EEES5_EEENS2_IJNS2_IJS5_NS3_ILi0EEEEEElS9_EEEEEC2ERKS8_RKSB_,($_ZN7cutlass13device_kernelIN5flash19enable_sm80_to_sm89INS1_16FlashAttnBwdSm80INS1_25CollectiveMainloopBwdSm80ILi2ELi2EN4cute5tupleIJNS5_1CILi64EEENS7_ILi128EEES8_EEENS_10bfloat16_tEfNS_4arch4Sm80ELb0ELb1ELb1ELb0ELb1ELb0ELb0ELb0ELi2ELi2ELi4ELi2ELb1EEENS1_21CollectiveEpilogueBwdISA_SB_SD_Li256ELb0ELb0ELi2EEENS1_19SingleTileSchedulerILb0ELb0ELb0ELi128EEEEEEEEEvNT_6ParamsE$_ZN4cute3eso3ESOILb1ELb0EJNS_5tupleIJNS_1CILi1EEENS3_ILi0EEEEEElS5_EEC2ERKS6_RKlRKS5_ - $_ZN7cutlass13device_kernelIN5flash19enable_sm80_to_sm89INS1_16FlashAttnBwdSm80INS1_25CollectiveMainloopBwdSm80ILi2ELi2EN4cute5tupleIJNS5_1CILi64EEENS7_ILi128EEES8_EEENS_10bfloat16_tEfNS_4arch4Sm80ELb0ELb1ELb1ELb0ELb1ELb0ELb0ELb0ELi2ELi2ELi4ELi2ELb1EEENS1_21CollectiveEpilogueBwdISA_SB_SD_Li256ELb0ELb0ELi2EEENS1_19SingleTileSchedulerILb0ELb0ELb0ELi128EEEEEEEEEvNT_6ParamsE$_ZN4cute3eso3ESOILb1ELb0EJNS_5tupleIJNS2_IJNS_1CILi8EEENS3_ILi1EEEEEENS3_ILi2EEES5_EEENS2_IJNS2_IJS5_NS3_ILi0EEEEEElS9_EEEEEC2ERKS8_RKSB_)
$_ZN7cutlass13device_kernelIN5flash19enable_sm80_to_sm89INS1_16FlashAttnBwdSm80INS1_25CollectiveMainloopBwdSm80ILi2ELi2EN4cute5tupleIJNS5_1CILi64EEENS7_ILi128EEES8_EEENS_10bfloat16_tEfNS_4arch4Sm80ELb0ELb1ELb1ELb0ELb1ELb0ELb0ELb0ELi2ELi2ELi4ELi2ELb1EEENS1_21CollectiveEpilogueBwdISA_SB_SD_Li256ELb0ELb0ELi2EEENS1_19SingleTileSchedulerILb0ELb0ELb0ELi128EEEEEEEEEvNT_6ParamsE$_ZN4cute3eso3ESOILb1ELb0EJNS_5tupleIJNS2_IJNS_1CILi8EEENS3_ILi1EEEEEENS3_ILi2EEES5_EEENS2_IJNS2_IJS5_NS3_ILi0EEEEEElS9_EEEEEC2ERKS8_RKSB_:
[----:B------:R-:W-:Y:S01]  /*8a50*/  ULDC UR24, c[0x0][0x20] ;  /* 0x0000080000187ab9 */ /* 0x000fe20000000800 */
[----:B------:R-:W-:Y:S01]  /*8a60*/  MOV R12, R8 ;  /* 0x00000008000c7202 */ /* 0x000fe20000000f00 */
[----:B------:R-:W-:Y:S01]  /*8a70*/  UIADD3 UR24, UR7, -UR24, URZ ;  /* 0x8000001807187290 */ /* 0x000fe2000fffe03f */
[----:B------:R-:W-:-:S08]  /*8a80*/  MOV R13, 0x0 ;  /* 0x00000000000d7802 */ /* 0x000fd00000000f00 */
[----:B------:R1:W-:Y:S01]  /*8a90*/  STL.64 [UR24], R4 ;  /* 0x00000004ff007987 */ /* 0x0003e20008100a18 */
[----:B------:R-:W-:Y:S05]  /*8aa0*/  RET.REL.NODEC R12 `(_ZN7cutlass13device_kernelIN5flash19enable_sm80_to_sm89INS1_16FlashAttnBwdSm80INS1_25CollectiveMainloopBwdSm80ILi2ELi2EN4cute5tupleIJNS5_1CILi64EEENS7_ILi128EEES8_EEENS_10bfloat16_tEfNS_4arch4Sm80ELb0ELb1ELb1ELb0ELb1ELb0ELb0ELb0ELi2ELi2ELi4ELi2ELb1EEENS1_21CollectiveEpilogueBwdISA_SB_SD_Li256ELb0ELb0ELi2EEENS1_19SingleTileSchedulerILb0ELb0ELb0ELi128EEEEEEEEEvNT_6ParamsE) ;  /* 0xffff75500c007950 */ /* 0x000fea0003c3ffff */
        .type           $_ZN7cutlass13device_kernelIN5flash19enable_sm80_to_sm89INS1_16FlashAttnBwdSm80INS1_25CollectiveMainloopBwdSm80ILi2ELi2EN4cute5tupleIJNS5_1CILi64EEENS7_ILi128EEES8_EEENS_10bfloat16_tEfNS_4arch4Sm80ELb0ELb1ELb1ELb0ELb1ELb0ELb0ELb0ELi2ELi2ELi4ELi2ELb1EEENS1_21CollectiveEpilogueBwdISA_SB_SD_Li256ELb0ELb0ELi2EEENS1_19SingleTileSchedulerILb0ELb0ELb0ELi128EEEEEEEEEvNT_6ParamsE$_ZN4cute3eso3ESOILb1ELb0EJNS_5tupleIJNS_1CILi1EEENS3_ILi0EEEEEElS5_EEC2ERKS6_RKlRKS5_,@function
        .size           $_ZN7cutlass13device_kernelIN5flash19enable_sm80_to_sm89INS1_16FlashAttnBwdSm80INS1_25CollectiveMainloopBwdSm80ILi2ELi2EN4cute5tupleIJNS5_1CILi64EEENS7_ILi128EEES8_EEENS_10bfloat16_tEfNS_4arch4Sm80ELb0ELb1ELb1ELb0ELb1ELb0ELb0ELb0ELi2ELi2ELi4ELi2ELb1EEENS1_21CollectiveEpilogueBwdISA_SB_SD_Li256ELb0ELb0ELi2EEENS1_19SingleTileSchedulerILb0ELb0ELb0ELi128EEEEEEEEEvNT_6ParamsE$_ZN4cute3eso3ESOILb1ELb0EJNS_5tupleIJNS_1CILi1EEENS3_ILi0EEEEEElS5_EEC2ERKS6_RKlRKS5_,($_ZN7cutlass13device_kernelIN5flash19enable_sm80_to_sm89INS1_16FlashAttnBwdSm80INS1_25CollectiveMainloopBwdSm80ILi2ELi2EN4cute5tupleIJNS5_1CILi64EEENS7_ILi128EEES8_EEENS_10bfloat16_tEfNS_4arch4Sm80ELb0ELb1ELb1ELb0ELb1ELb0ELb0ELb0ELi2ELi2ELi4ELi2ELb1EEENS1_21CollectiveEpilogueBwdISA_SB_SD_Li256ELb0ELb0ELi2EEENS1_19SingleTileSchedulerILb0ELb0ELb0ELi128EEEEEEEEEvNT_6ParamsE$_ZN4cute3eso3ESOILb1ELb0EJNS_6LayoutINS_5tupleIJNS3_IJNS_1CILi1EEES5_EEEEEENS3_IJNS3_IJS5_NS4_ILi0EEEEEEEEEEENS_10ViewEngineINS_8gmem_ptrIPKN7cutlass9uint128_tEEEEEEEC2ERKSB_RKSJ_ - $_ZN7cutlass13device_kernelIN5flash19enable_sm80_to_sm89INS1_16FlashAttnBwdSm80INS1_25CollectiveMainloopBwdSm80ILi2ELi2EN4cute5tupleIJNS5_1CILi64EEENS7_ILi128EEES8_EEENS_10bfloat16_tEfNS_4arch4Sm80ELb0ELb1ELb1ELb0ELb1ELb0ELb0ELb0ELi2ELi2ELi4ELi2ELb1EEENS1_21CollectiveEpilogueBwdISA_SB_SD_Li256ELb0ELb0ELi2EEENS1_19SingleTileSchedulerILb0ELb0ELb0ELi128EEEEEEEEEvNT_6ParamsE$_ZN4cute3eso3ESOILb1ELb0EJNS_5tupleIJNS_1CILi1EEENS3_ILi0EEEEEElS5_EEC2ERKS6_RKlRKS5_)
$_ZN7cutlass13device_kernelIN5flash19enable_sm80_to_sm89INS1_16FlashAttnBwdSm80INS1_25CollectiveMainloopBwdSm80ILi2ELi2EN4cute5tupleIJNS5_1CILi64EEENS7_ILi128EEES8_EEENS_10bfloat16_tEfNS_4arch4Sm80ELb0ELb1ELb1ELb0ELb1ELb0ELb0ELb0ELi2ELi2ELi4ELi2ELb1EEENS1_21CollectiveEpilogueBwdISA_SB_SD_Li256ELb0ELb0ELi2EEENS1_19SingleTileSchedulerILb0ELb0ELb0ELi128EEEEEEEEEvNT_6ParamsE$_ZN4cute3eso3ESOILb1ELb0EJNS_5tupleIJNS_1CILi1EEENS3_ILi0EEEEEElS5_EEC2ERKS6_RKlRKS5_:
[----:B------:R-:W-:Y:S01]  /*8ab0*/  IADD3 R5, R5, -c[0x0][0x20], RZ ;  /* 0x8000080005057a10 */ /* 0x000fe20007ffe0ff */
[----:B------:R-:W-:Y:S01]  /*8ac0*/  IMAD.MOV.U32 R12, RZ, RZ, R4 ;  /* 0x000000ffff0c7224 */ /* 0x000fe200078e0004 */
[----:B------:R-:W-:Y:S01]  /*8ad0*/  MOV R20, R8 ;  /* 0x0000000800147202 */ /* 0x000fe20000000f00 */
[----:B------:R-:W-:Y:S01]  /*8ae0*/  IMAD.MOV.U32 R13, RZ, RZ, R7 ;  /* 0x000000ffff0d7224 */ /* 0x000fe200078e0007 */
[----:B------:R-:W-:-:S04]  /*8af0*/  MOV R21, 0x0 ;  /* 0x0000000000157802 */ /* 0x000fc80000000f00 */
[----:B------:R1:W-:Y:S01]  /*8b00*/  STL.64 [R5], R12 ;  /* 0x0000000c05007387 */ /* 0x0003e20000100a00 */
[----:B------:R-:W-:Y:S05]  /*8b10*/  RET.REL.NODEC R20 `(_ZN7cutlass13device_kernelIN5flash19enable_sm80_to_sm89INS1_16FlashAttnBwdSm80INS1_25CollectiveMainloopBwdSm80ILi2ELi2EN4cute5tupleIJNS5_1CILi64EEENS7_ILi128EEES8_EEENS_10bfloat16_tEfNS_4arch4Sm80ELb0ELb1ELb1ELb0ELb1ELb0ELb0ELb0ELi2ELi2ELi4ELi2ELb1EEENS1_21CollectiveEpilogueBwdISA_SB_SD_Li256ELb0ELb0ELi2EEENS1_19SingleTileSchedulerILb0ELb0ELb0ELi128EEEEEEEEEvNT_6ParamsE) ;  /* 0xffff74e014007950 */ /* 0x000fea0003c3ffff */
        .type           $_ZN7cutlass13device_kernelIN5flash19enable_sm80_to_sm89INS1_16FlashAttnBwdSm80INS1_25CollectiveMainloopBwdSm80ILi2ELi2EN4cute5tupleIJNS5_1CILi64EEENS7_ILi128EEES8_EEENS_10bfloat16_tEfNS_4arch4Sm80ELb0ELb1ELb1ELb0ELb1ELb0ELb0ELb0ELi2ELi2ELi4ELi2ELb1EEENS1_21CollectiveEpilogueBwdISA_SB_SD_Li256ELb0ELb0ELi2EEENS1_19SingleTileSchedulerILb0ELb0ELb0ELi128EEEEEEEEEvNT_6ParamsE$_ZN4cute3eso3ESOILb1ELb0EJNS_6LayoutINS_5tupleIJNS3_IJNS_1CILi1EEES5_EEEEEENS3_IJNS3_IJS5_NS4_ILi0EEEEEEEEEEENS_10ViewEngineINS_8gmem_ptrIPKN7cutlass9uint128_tEEEEEEEC2ERKSB_RKSJ_,@function
        .size           $_ZN7cutlass13device_kernelIN5flash19enable_sm80_to_sm89INS1_16FlashAttnBwdSm80INS1_25CollectiveMainloopBwdSm80ILi2ELi2EN4cute5tupleIJNS5_1CILi64EEENS7_ILi128EEES8_EEENS_10bfloat16_tEfNS_4arch4Sm80ELb0ELb1ELb1ELb0ELb1ELb0ELb0ELb0ELi2ELi2ELi4ELi2ELb1EEENS1_21CollectiveEpilogueBwdISA_SB_SD_Li256ELb0ELb0ELi2EEENS1_19SingleTileSchedulerILb0ELb0ELb0ELi128EEEEEEEEEvNT_6ParamsE$_ZN4cute3eso3ESOILb1ELb0EJNS_6LayoutINS_5tupleIJNS3_IJNS_1CILi1EEES5_EEEEEENS3_IJNS3_IJS5_NS4_ILi0EEEEEEEEEEENS_10ViewEngineINS_8gmem_ptrIPKN7cutlass9uint128_tEEEEEEEC2ERKSB_RKSJ_,($_ZN7cutlass13device_kernelIN5flash19enable_sm80_to_sm89INS1_16FlashAttnBwdSm80INS1_25CollectiveMainloopBwdSm80ILi2ELi2EN4cute5tupleIJNS5_1CILi64EEENS7_ILi128EEES8_EEENS_10bfloat16_tEfNS_4arch4Sm80ELb0ELb1ELb1ELb0ELb1ELb0ELb0ELb0ELi2ELi2ELi4ELi2ELb1EEENS1_21CollectiveEpilogueBwdISA_SB_SD_Li256ELb0ELb0ELi2EEENS1_19SingleTileSchedulerILb0ELb0ELb0ELi128EEEEEEEEEvNT_6ParamsE$_ZN4cute3eso3ESOILb1ELb0EJNS_6LayoutINS_5tupleIJNS3_IJNS_1CILi1EEES5_EEEEEENS3_IJNS3_IJS5_NS4_ILi0EEEEEEEEEEENS_10ViewEngineINS_8smem_ptrIPN7cutlass9uint128_tEEEEEEEC2ERKSB_RKSI_ - $_ZN7cutlass13device_kernelIN5flash19enable_sm80_to_sm89INS1_16FlashAttnBwdSm80INS1_25CollectiveMainloopBwdSm80ILi2ELi2EN4cute5tupleIJNS5_1CILi64EEENS7_ILi128EEES8_EEENS_10bfloat16_tEfNS_4arch4Sm80ELb0ELb1ELb1ELb0ELb1ELb0ELb0ELb0ELi2ELi2ELi4ELi2ELb1EEENS1_21CollectiveEpilogueBwdISA_SB_SD_Li256ELb0ELb0ELi2EEENS1_19SingleTileSchedulerILb0ELb0ELb0ELi128EEEEEEEEEvNT_6ParamsE$_ZN4cute3eso3ESOILb1ELb0EJNS_6LayoutINS_5tupleIJNS3_IJNS_1CILi1EEES5_EEEEEENS3_IJNS3_IJS5_NS4_ILi0EEEEEEEEEEENS_10ViewEngineINS_8gmem_ptrIPKN7cutlass9uint128_tEEEEEEEC2ERKSB_RKSJ_)
$_ZN7cutlass13device_kernelIN5flash19enable_sm80_to_sm89INS1_16FlashAttnBwdSm80INS1_25CollectiveMainloopBwdSm80ILi2ELi2EN4cute5tupleIJNS5_1CILi64EEENS7_ILi128EEES8_EEENS_10bfloat16_tEfNS_4arch4Sm80ELb0ELb1ELb1ELb0ELb1ELb0ELb0ELb0ELi2ELi2ELi4ELi2ELb1EEENS1_21CollectiveEpilogueBwdISA_SB_SD_Li256ELb0ELb0ELi2EEENS1_19SingleTileSchedulerILb0ELb0ELb0ELi128EEEEEEEEEvNT_6ParamsE$_ZN4cute3eso3ESOILb1ELb0EJNS_6LayoutINS_5tupleIJNS3_IJNS_1CILi1EEES5_EEEEEENS3_IJNS3_IJS5_NS4_ILi0EEEEEEEEEEENS_10ViewEngineINS_8gmem_ptrIPKN7cutlass9uint128_tEEEEEEEC2ERKSB_RKSJ_:
[----:B------:R-:W-:Y:S01]  /*8b20*/  IADD3 R8, R8, -c[0x0][0x20], RZ ;  /* 0x8000080008087a10 */ /* 0x000fe20007ffe0ff */
[----:B------:R-:W-:Y:S01]  /*8b30*/  IMAD.MOV.U32 R14, RZ, RZ, R12 ;  /* 0x000000ffff0e7224 */ /* 0x000fe200078e000c */
[----:B------:R-:W-:-:S03]  /*8b40*/  MOV R15, 0x0 ;  /* 0x00000000000f7802 */ /* 0x000fc60000000f00 */
[----:B------:R1:W-:Y:S01]  /*8b50*/  STL.64 [R8], R4 ;  /* 0x0000000408007387 */ /* 0x0003e20000100a00 */
[----:B------:R-:W-:Y:S05]  /*8b60*/  RET.REL.NODEC R14 `(_ZN7cutlass13device_kernelIN5flash19enable_sm80_to_sm89INS1_16FlashAttnBwdSm80INS1_25CollectiveMainloopBwdSm80ILi2ELi2EN4cute5tupleIJNS5_1CILi64EEENS7_ILi128EEES8_EEENS_10bfloat16_tEfNS_4arch4Sm80ELb0ELb1ELb1ELb0ELb1ELb0ELb0ELb0ELi2ELi2ELi4ELi2ELb1EEENS1_21CollectiveEpilogueBwdISA_SB_SD_Li256ELb0ELb0ELi2EEENS1_19SingleTileSchedulerILb0ELb0ELb0ELi128EEEEEEEEEvNT_6ParamsE) ;  /* 0xffff74900e007950 */ /* 0x000fea0003c3ffff */
        .type           $_ZN7cutlass13device_kernelIN5flash19enable_sm80_to_sm89INS1_16FlashAttnBwdSm80INS1_25CollectiveMainloopBwdSm80ILi2ELi2EN4cute5tupleIJNS5_1CILi64EEENS7_ILi128EEES8_EEENS_10bfloat16_tEfNS_4arch4Sm80ELb0ELb1ELb1ELb0ELb1ELb0ELb0ELb0ELi2ELi2ELi4ELi2ELb1EEENS1_21CollectiveEpilogueBwdISA_SB_SD_Li256ELb0ELb0ELi2EEENS1_19SingleTileSchedulerILb0ELb0ELb0ELi128EEEEEEEEEvNT_6ParamsE$_ZN4cute3eso3ESOILb1ELb0EJNS_6LayoutINS_5tupleIJNS3_IJNS_1CILi1EEES5_EEEEEENS3_IJNS3_IJS5_NS4_ILi0EEEEEEEEEEENS_10ViewEngineINS_8smem_ptrIPN7cutlass9uint128_tEEEEEEEC2ERKSB_RKSI_,@function
        .size           $_ZN7cutlass13device_kernelIN5flash19enable_sm80_to_sm89INS1_16FlashAttnBwdSm80INS1_25CollectiveMainloopBwdSm80ILi2ELi2EN4cute5tupleIJNS5_1CILi64EEENS7_ILi128EEES8_EEENS_10bfloat16_tEfNS_4arch4Sm80ELb0ELb1ELb1ELb0ELb1ELb0ELb0ELb0ELi2ELi2ELi4ELi2ELb1EEENS1_21CollectiveEpilogueBwdISA_SB_SD_Li256ELb0ELb0ELi2EEENS1_19SingleTileSchedulerILb0ELb0ELb0ELi128EEEEEEEEEvNT_6ParamsE$_ZN4cute3eso3ESOILb1ELb0EJNS_6LayoutINS_5tupleIJNS3_IJNS_1CILi1EEES5_EEEEEENS3_IJNS3_IJS5_NS4_ILi0EEEEEEEEEEENS_10ViewEngineINS_8smem_ptrIPN7cutlass9uint128_tEEEEEEEC2ERKSB_RKSI_,($_ZN7cutlass13device_kernelIN5flash19enable_sm80_to_sm89INS1_16FlashAttnBwdSm80INS1_25CollectiveMainloopBwdSm80ILi2ELi2EN4cute5tupleIJNS5_1CILi64EEENS7_ILi128EEES8_EEENS_10bfloat16_tEfNS_4arch4Sm80ELb0ELb1ELb1ELb0ELb1ELb0ELb0ELb0ELi2ELi2ELi4ELi2ELb1EEENS1_21CollectiveEpilogueBwdISA_SB_SD_Li256ELb0ELb0ELi2EEENS1_19SingleTileSchedulerILb0ELb0ELb0ELi128EEEEEEEEEvNT_6ParamsE$_ZN4cute3eso3ESOILb1ELb0EJNS_6LayoutINS_5tupleIJNS3_IJNS_1CILi4EEENS4_ILi1EEEEEEEEENS3_IJNS3_IJS6_NS4_ILi0EEEEEEEEEEENS_10ViewEngineINS_8gmem_ptrIPKfEEEEEEC2ERKSC_RKSI_ - $_ZN7cutlass13device_kernelIN5flash19enable_sm80_to_sm89INS1_16FlashAttnBwdSm80INS1_25CollectiveMainloopBwdSm80ILi2ELi2EN4cute5tupleIJNS5_1CILi64EEENS7_ILi128EEES8_EEENS_10bfloat16_tEfNS_4arch4Sm80ELb0ELb1ELb1ELb0ELb1ELb0ELb0ELb0ELi2ELi2ELi4ELi2ELb1EEENS1_21CollectiveEpilogueBwdISA_SB_SD_Li256ELb0ELb0ELi2EEENS1_19SingleTileSchedulerILb0ELb0ELb0ELi128EEEEEEEEEvNT_6ParamsE$_ZN4cute3eso3ESOILb1ELb0EJNS_6LayoutINS_5tupleIJNS3_IJNS_1CILi1EEES5_EEEEEENS3_IJNS3_IJS5_NS4_ILi0EEEEEEEEEEENS_10ViewEngineINS_8smem_ptrIPN7cutlass9uint128_tEEEEEEEC2ERKSB_RKSI_)
$_ZN7cutlass13device_kernelIN5flash19enable_sm80_to_sm89INS1_16FlashAttnBwdSm80INS1_25CollectiveMainloopBwdSm80ILi2ELi2EN4cute5tupleIJNS5_1CILi64EEENS7_ILi128EEES8_EEENS_10bfloat16_tEfNS_4arch4Sm80ELb0ELb1ELb1ELb0ELb1ELb0ELb0ELb0ELi2ELi2ELi4ELi2ELb1EEENS1_21CollectiveEpilogueBwdISA_SB_SD_Li256ELb0ELb0ELi2EEENS1_19SingleTileSchedulerILb0ELb0ELb0ELi128EEEEEEEEEvNT_6ParamsE$_ZN4cute3eso3ESOILb1ELb0EJNS_6LayoutINS_5tupleIJNS3_IJNS_1CILi1EEES5_EEEEEENS3_IJNS3_IJS5_NS4_ILi0EEEEEEEEEEENS_10ViewEngineINS_8smem_ptrIPN7cutlass9uint128_tEEEEEEEC2ERKSB_RKSI_:
[----:B------:R-:W-:Y:S02]  /*8b70*/  IADD3 R6, R6, -c[0x0][0x20], RZ ;  /* 0x8000080006067a10 */ /* 0x000fe40007ffe0ff */
[----:B------:R-:W-:-:S03]  /*8b80*/  MOV R9, 0x0 ;  /* 0x0000000000097802 */ /* 0x000fc60000000f00 */
[----:B------:R1:W-:Y:S01]  /*8b90*/  STL.64 [R6], R4 ;  /* 0x0000000406007387 */ /* 0x0003e20000100a00 */
[----:B------:R-:W-:Y:S05]  /*8ba0*/  RET.REL.NODEC R8 `(_ZN7cutlass13device_kernelIN5flash19enable_sm80_to_sm89INS1_16FlashAttnBwdSm80INS1_25CollectiveMainloopBwdSm80ILi2ELi2EN4cute5tupleIJNS5_1CILi64EEENS7_ILi128EEES8_EEENS_10bfloat16_tEfNS_4arch4Sm80ELb0ELb1ELb1ELb0ELb1ELb0ELb0ELb0ELi2ELi2ELi4ELi2ELb1EEENS1_21CollectiveEpilogueBwdISA_SB_SD_Li256ELb0ELb0ELi2EEENS1_19SingleTileSchedulerILb0ELb0ELb0ELi128EEEEEEEEEvNT_6ParamsE) ;  /* 0xffff745008007950 */ /* 0x000fea0003c3ffff */
        .type           $_ZN7cutlass13device_kernelIN5flash19enable_sm80_to_sm89INS1_16FlashAttnBwdSm80INS1_25CollectiveMainloopBwdSm80ILi2ELi2EN4cute5tupleIJNS5_1CILi64EEENS7_ILi128EEES8_EEENS_10bfloat16_tEfNS_4arch4Sm80ELb0ELb1ELb1ELb0ELb1ELb0ELb0ELb0ELi2ELi2ELi4ELi2ELb1EEENS1_21CollectiveEpilogueBwdISA_SB_SD_Li256ELb0ELb0ELi2EEENS1_19SingleTileSchedulerILb0ELb0ELb0ELi128EEEEEEEEEvNT_6ParamsE$_ZN4cute3eso3ESOILb1ELb0EJNS_6LayoutINS_5tupleIJNS3_IJNS_1CILi4EEENS4_ILi1EEEEEEEEENS3_IJNS3_IJS6_NS4_ILi0EEEEEEEEEEENS_10ViewEngineINS_8gmem_ptrIPKfEEEEEEC2ERKSC_RKSI_,@function
        .size           $_ZN7cutlass13device_kernelIN5flash19enable_sm80_to_sm89INS1_16FlashAttnBwdSm80INS1_25CollectiveMainloopBwdSm80ILi2ELi2EN4cute5tupleIJNS5_1CILi64EEENS7_ILi128EEES8_EEENS_10bfloat16_tEfNS_4arch4Sm80ELb0ELb1ELb1ELb0ELb1ELb0ELb0ELb0ELi2ELi2ELi4ELi2ELb1EEENS1_21CollectiveEpilogueBwdISA_SB_SD_Li256ELb0ELb0ELi2EEENS1_19SingleTileSchedulerILb0ELb0ELb0ELi128EEEEEEEEEvNT_6ParamsE$_ZN4cute3eso3ESOILb1ELb0EJNS_6LayoutINS_5tupleIJNS3_IJNS_1CILi4EEENS4_ILi1EEEEEEEEENS3_IJNS3_IJS6_NS4_ILi0EEEEEEEEEEENS_10ViewEngineINS_8gmem_ptrIPKfEEEEEEC2ERKSC_RKSI_,($_ZN7cutlass13device_kernelIN5flash19enable_sm80_to_sm89INS1_16FlashAttnBwdSm80INS1_25CollectiveMainloopBwdSm80ILi2ELi2EN4cute5tupleIJNS5_1CILi64EEENS7_ILi128EEES8_EEENS_10bfloat16_tEfNS_4arch4Sm80ELb0ELb1ELb1ELb0ELb1ELb0ELb0ELb0ELi2ELi2ELi4ELi2ELb1EEENS1_21CollectiveEpilogueBwdISA_SB_SD_Li256ELb0ELb0ELi2EEENS1_19SingleTileSchedulerILb0ELb0ELb0ELi128EEEEEEEEEvNT_6ParamsE$_ZN4cute3eso3ESOILb1ELb0EJNS_6LayoutINS_5tupleIJNS3_IJNS_1CILi4EEENS4_ILi1EEEEEEEEENS3_IJNS3_IJS6_NS4_ILi0EEEEEEEEEEENS_10ViewEngineINS_8smem_ptrIPfEEEEEEC2ERKSC_RKSH_ - $_ZN7cutlass13device_kernelIN5flash19enable_sm80_to_sm89INS1_16FlashAttnBwdSm80INS1_25CollectiveMainloopBwdSm80ILi2ELi2EN4cute5tupleIJNS5_1CILi64EEENS7_ILi128EEES8_EEENS_10bfloat16_tEfNS_4arch4Sm80ELb0ELb1ELb1ELb0ELb1ELb0ELb0ELb0ELi2ELi2ELi4ELi2ELb1EEENS1_21CollectiveEpilogueBwdISA_SB_SD_Li256ELb0ELb0ELi2EEENS1_19SingleTileSchedulerILb0ELb0ELb0ELi128EEEEEEEEEvNT_6ParamsE$_ZN4cute3eso3ESOILb1ELb0EJNS_6LayoutINS_5tupleIJNS3_IJNS_1CILi4EEENS4_ILi1EEEEEEEEENS3_IJNS3_IJS6_NS4_ILi0EEEEEEEEEEENS_10ViewEngineINS_8gmem_ptrIPKfEEEEEEC2ERKSC_RKSI_)
$_ZN7cutlass13device_kernelIN5flash19enable_sm80_to_sm89INS1_16FlashAttnBwdSm80INS1_25CollectiveMainloopBwdSm80ILi2ELi2EN4cute5tupleIJNS5_1CILi64EEENS7_ILi128EEES8_EEENS_10bfloat16_tEfNS_4arch4Sm80ELb0ELb1ELb1ELb0ELb1ELb0ELb0ELb0ELi2ELi2ELi4ELi2ELb1EEENS1_21CollectiveEpilogueBwdISA_SB_SD_Li256ELb0ELb0ELi2EEENS1_19SingleTileSchedulerILb0ELb0ELb0ELi128EEEEEEEEEvNT_6ParamsE$_ZN4cute3eso3ESOILb1ELb0EJNS_6LayoutINS_5tupleIJNS3_IJNS_1CILi4EEENS4_ILi1EEEEEEEEENS3_IJNS3_IJS6_NS4_ILi0EEEEEEEEEEENS_10ViewEngineINS_8gmem_ptrIPKfEEEEEEC2ERKSC_RKSI_:
[----:B------:R-:W-:Y:S02]  /*8bb0*/  IADD3 R8, R8, -c[0x0][0x20], RZ ;  /* 0x8000080008087a10 */ /* 0x000fe40007ffe0ff */
[----:B------:R-:W-:-:S03]  /*8bc0*/  MOV R13, 0x0 ;  /* 0x00000000000d7802 */ /* 0x000fc60000000f00 */
[----:B------:R1:W-:Y:S01]  /*8bd0*/  STL.64 [R8], R4 ;  /* 0x0000000408007387 */ /* 0x0003e20000100a00 */
[----:B------:R-:W-:Y:S05]  /*8be0*/  RET.REL.NODEC R12 `(_ZN7cutlass13device_kernelIN5flash19enable_sm80_to_sm89INS1_16FlashAttnBwdSm80INS1_25CollectiveMainloopBwdSm80ILi2ELi2EN4cute5tupleIJNS5_1CILi64EEENS7_ILi128EEES8_EEENS_10bfloat16_tEfNS_4arch4Sm80ELb0ELb1ELb1ELb0ELb1ELb0ELb0ELb0ELi2ELi2ELi4ELi2ELb1EEENS1_21CollectiveEpilogueBwdISA_SB_SD_Li256ELb0ELb0ELi2EEENS1_19SingleTileSchedulerILb0ELb0ELb0ELi128EEEEEEEEEvNT_6ParamsE) ;  /* 0xffff74100c007950 */ /* 0x000fea0003c3ffff */
        .type           $_ZN7cutlass13device_kernelIN5flash19enable_sm80_to_sm89INS1_16FlashAttnBwdSm80INS1_25CollectiveMainloopBwdSm80ILi2ELi2EN4cute5tupleIJNS5_1CILi64EEENS7_ILi128EEES8_EEENS_10bfloat16_tEfNS_4arch4Sm80ELb0ELb1ELb1ELb0ELb1ELb0ELb0ELb0ELi2ELi2ELi4ELi2ELb1EEENS1_21CollectiveEpilogueBwdISA_SB_SD_Li256ELb0ELb0ELi2EEENS1_19SingleTileSchedulerILb0ELb0ELb0ELi128EEEEEEEEEvNT_6ParamsE$_ZN4cute3eso3ESOILb1ELb0EJNS_6LayoutINS_5tupleIJNS3_IJNS_1CILi4EEENS4_ILi1EEEEEEEEENS3_IJNS3_IJS6_NS4_ILi0EEEEEEEEEEENS_10ViewEngineINS_8smem_ptrIPfEEEEEEC2ERKSC_RKSH_,@function
        .size           $_ZN7cutlass13device_kernelIN5flash19enable_sm80_to_sm89INS1_16FlashAttnBwdSm80INS1_25CollectiveMainloopBwdSm80ILi2ELi2EN4cute5tupleIJNS5_1CILi64EEENS7_ILi128EEES8_EEENS_10bfloat16_tEfNS_4arch4Sm80ELb0ELb1ELb1ELb0ELb1ELb0ELb0ELb0ELi2ELi2ELi4ELi2ELb1EEENS1_21CollectiveEpilogueBwdISA_SB_SD_Li256ELb0ELb0ELi2EEENS1_19SingleTileSchedulerILb0ELb0ELb0ELi128EEEEEEEEEvNT_6ParamsE$_ZN4cute3eso3ESOILb1ELb0EJNS_6LayoutINS_5tupleIJNS3_IJNS_1CILi4EEENS4_ILi1EEEEEEEEENS3_IJNS3_IJS6_NS4_ILi0EEEEEEEEEEENS_10ViewEngineINS_8smem_ptrIPfEEEEEEC2ERKSC_RKSH_,($_ZN7cutlass13device_kernelIN5flash19enable_sm80_to_sm89INS1_16FlashAttnBwdSm80INS1_25CollectiveMainloopBwdSm80ILi2ELi2EN4cute5tupleIJNS5_1CILi64EEENS7_ILi128EEES8_EEENS_10bfloat16_tEfNS_4arch4Sm80ELb0ELb1ELb1ELb0ELb1ELb0ELb0ELb0ELi2ELi2ELi4ELi2ELb1EEENS1_21CollectiveEpilogueBwdISA_SB_SD_Li256ELb0ELb0ELi2EEENS1_19SingleTileSchedulerILb0ELb0ELb0ELi128EEEEEEEEEvNT_6ParamsE$_ZN4cute3eso3ESOILb1ELb0EJNS_6LayoutINS_5tupleIJNS3_IJNS_1CILi4EEENS4_ILi1EEEEEES6_EEENS3_IJNS3_IJS6_NS4_ILi0EEEEEES9_EEEEENS_10ViewEngineINS_8gmem_ptrIPKfEEEEEEC2ERKSC_RKSI_ - $_ZN7cutlass13device_kernelIN5flash19enable_sm80_to_sm89INS1_16FlashAttnBwdSm80INS1_25CollectiveMainloopBwdSm80ILi2ELi2EN4cute5tupleIJNS5_1CILi64EEENS7_ILi128EEES8_EEENS_10bfloat16_tEfNS_4arch4Sm80ELb0ELb1ELb1ELb0ELb1ELb0ELb0ELb0ELi2ELi2ELi4ELi2ELb1EEENS1_21CollectiveEpilogueBwdISA_SB_SD_Li256ELb0ELb0ELi2EEENS1_19SingleTileSchedulerILb0ELb0ELb0ELi128EEEEEEEEEvNT_6ParamsE$_ZN4cute3eso3ESOILb1ELb0EJNS_6LayoutINS_5tupleIJNS3_IJNS_1CILi4EEENS4_ILi1EEEEEEEEENS3_IJNS3_IJS6_NS4_ILi0EEEEEEEEEEENS_10ViewEngineINS_8smem_ptrIPfEEEEEEC2ERKSC_RKSH_)
$_ZN7cutlass13device_kernelIN5flash19enable_sm80_to_sm89INS1_16FlashAttnBwdSm80INS1_25CollectiveMainloopBwdSm80ILi2ELi2EN4cute5tupleIJNS5_1CILi64EEENS7_ILi128EEES8_EEENS_10bfloat16_tEfNS_4arch4Sm80ELb0ELb1ELb1ELb0ELb1ELb0ELb0ELb0ELi2ELi2ELi4ELi2ELb1EEENS1_21CollectiveEpilogueBwdISA_SB_SD_Li256ELb0ELb0ELi2EEENS1_19SingleTileSchedulerILb0ELb0ELb0ELi128EEEEEEEEEvNT_6ParamsE$_ZN4cute3eso3ESOILb1ELb0EJNS_6LayoutINS_5tupleIJNS3_IJNS_1CILi4EEENS4_ILi1EEEEEEEEENS3_IJNS3_IJS6_NS4_ILi0EEEEEEEEEEENS_10ViewEngineINS_8smem_ptrIPfEEEEEEC2ERKSC_RKSH_:
[----:B------:R-:W-:Y:S02]  /*8bf0*/  IADD3 R6, R6, -c[0x0][0x20], RZ ;  /* 0x8000080006067a10 */ /* 0x000fe40007ffe0ff */
[----:B------:R-:W-:-:S03]  /*8c00*/  MOV R13, 0x0 ;  /* 0x00000000000d7802 */ /* 0x000fc60000000f00 */
[----:B------:R1:W-:Y:S01]  /*8c10*/  STL.64 [R6], R4 ;  /* 0x0000000406007387 */ /* 0x0003e20000100a00 */
[----:B------:R-:W-:Y:S05]  /*8c20*/  RET.REL.NODEC R12 `(_ZN7cutlass13device_kernelIN5flash19enable_sm80_to_sm89INS1_16FlashAttnBwdSm80INS1_25CollectiveMainloopBwdSm80ILi2ELi2EN4cute5tupleIJNS5_1CILi64EEENS7_ILi128EEES8_EEENS_10bfloat16_tEfNS_4arch4Sm80ELb0ELb1ELb1ELb0ELb1ELb0ELb0ELb0ELi2ELi2ELi4ELi2ELb1EEENS1_21CollectiveEpilogueBwdISA_SB_SD_Li256ELb0ELb0ELi2EEENS1_19SingleTileSchedulerILb0ELb0ELb0ELi128EEEEEEEEEvNT_6ParamsE) ;  /* 0xffff73d00c007950 */ /* 0x000fea0003c3ffff */
        .type           $_ZN7cutlass13device_kernelIN5flash19enable_sm80_to_sm89INS1_16FlashAttnBwdSm80INS1_25CollectiveMainloopBwdSm80ILi2ELi2EN4cute5tupleIJNS5_1CILi64EEENS7_ILi128EEES8_EEENS_10bfloat16_tEfNS_4arch4Sm80ELb0ELb1ELb1ELb0ELb1ELb0ELb0ELb0ELi2ELi2ELi4ELi2ELb1EEENS1_21CollectiveEpilogueBwdISA_SB_SD_Li256ELb0ELb0ELi2EEENS1_19SingleTileSchedulerILb0ELb0ELb0ELi128EEEEEEEEEvNT_6ParamsE$_ZN4cute3eso3ESOILb1ELb0EJNS_6LayoutINS_5tupleIJNS3_IJNS_1CILi4EEENS4_ILi1EEEEEES6_EEENS3_IJNS3_IJS6_NS4_ILi0EEEEEES9_EEEEENS_10ViewEngineINS_8gmem_ptrIPKfEEEEEEC2ERKSC_RKSI_,@function
        .size           $_ZN7cutlass13device_kernelIN5flash19enable_sm80_to_sm89INS1_16FlashAttnBwdSm80INS1_25CollectiveMainloopBwdSm80ILi2ELi2EN4cute5tupleIJNS5_1CILi64EEENS7_ILi128EEES8_EEENS_10bfloat16_tEfNS_4arch4Sm80ELb0ELb1ELb1ELb0ELb1ELb0ELb0ELb0ELi2ELi2ELi4ELi2ELb1EEENS1_21CollectiveEpilogueBwdISA_SB_SD_Li256ELb0ELb0ELi2EEENS1_19SingleTileSchedulerILb0ELb0ELb0ELi128EEEEEEEEEvNT_6ParamsE$_ZN4cute3eso3ESOILb1ELb0EJNS_6LayoutINS_5tupleIJNS3_IJNS_1CILi4EEENS4_ILi1EEEEEES6_EEENS3_IJNS3_IJS6_NS4_ILi0EEEEEES9_EEEEENS_10ViewEngineINS_8gmem_ptrIPKfEEEEEEC2ERKSC_RKSI_,($_ZN7cutlass13device_kernelIN5flash19enable_sm80_to_sm89INS1_16FlashAttnBwdSm80INS1_25CollectiveMainloopBwdSm80ILi2ELi2EN4cute5tupleIJNS5_1CILi64EEENS7_ILi128EEES8_EEENS_10bfloat16_tEfNS_4arch4Sm80ELb0ELb1ELb1ELb0ELb1ELb0ELb0ELb0ELi2ELi2ELi4ELi2ELb1EEENS1_21CollectiveEpilogueBwdISA_SB_SD_Li256ELb0ELb0ELi2EEENS1_19SingleTileSchedulerILb0ELb0ELb0ELi128EEEEEEEEEvNT_6ParamsE$_ZN4cute3eso3ESOILb1ELb0EJNS_6LayoutINS_5tupleIJNS3_IJNS_1CILi4EEENS4_ILi1EEEEEES6_EEENS3_IJNS3_IJS6_NS4_ILi0EEEEEES9_EEEEENS_10ViewEngineINS_8smem_ptrIPfEEEEEEC2ERKSC_RKSH_ - $_ZN7cutlass13device_kernelIN5flash19enable_sm80_to_sm89INS1_16FlashAttnBwdSm80INS1_25CollectiveMainloopBwdSm80ILi2ELi2EN4cute5tupleIJNS5_1CILi64EEENS7_ILi128EEES8_EEENS_10bfloat16_tEfNS_4arch4Sm80ELb0ELb1ELb1ELb0ELb1ELb0ELb0ELb0ELi2ELi2ELi4ELi2ELb1EEENS1_21CollectiveEpilogueBwdISA_SB_SD_Li256ELb0ELb0ELi2EEENS1_19SingleTileSchedulerILb0ELb0ELb0ELi128EEEEEEEEEvNT_6ParamsE$_ZN4cute3eso3ESOILb1ELb0EJNS_6LayoutINS_5tupleIJNS3_IJNS_1CILi4EEENS4_ILi1EEEEEES6_EEENS3_IJNS3_IJS6_NS4_ILi0EEEEEES9_EEEEENS_10ViewEngineINS_8gmem_ptrIPKfEEEEEEC2ERKSC_RKSI_)
$_ZN7cutlass13device_kernelIN5flash19enable_sm80_to_sm89INS1_16FlashAttnBwdSm80INS1_25CollectiveMainloopBwdSm80ILi2ELi2EN4cute5tupleIJNS5_1CILi64EEENS7_ILi128EEES8_EEENS_10bfloat16_tEfNS_4arch4Sm80ELb0ELb1ELb1ELb0ELb1ELb0ELb0ELb0ELi2ELi2ELi4ELi2ELb1EEENS1_21CollectiveEpilogueBwdISA_SB_SD_Li256ELb0ELb0ELi2EEENS1_19SingleTileSchedulerILb0ELb0ELb0ELi128EEEEEEEEEvNT_6ParamsE$_ZN4cute3eso3ESOILb1ELb0EJNS_6LayoutINS_5tupleIJNS3_IJNS_1CILi4EEENS4_ILi1EEEEEES6_EEENS3_IJNS3_IJS6_NS4_ILi0EEEEEES9_EEEEENS_10ViewEngineINS_8gmem_ptrIPKfEEEEEEC2ERKSC_RKSI_:
[----:B------:R-:W-:Y:S01]  /*8c30*/  ULDC UR22, c[0x0][0x20] ;  /* 0x0000080000167ab9 */ /* 0x000fe20000000800 */
[----:B------:R-:W-:Y:S01]  /*8c40*/  MOV R7, 0x0 ;  /* 0x0000000000077802 */ /* 0x000fe20000000f00 */
[----:B------:R-:W-:-:S09]  /*8c50*/  UIADD3 UR22, UR7, -UR22, URZ ;  /* 0x8000001607167290 */ /* 0x000fd2000fffe03f */
[----:B------:R1:W-:Y:S01]  /*8c60*/  STL.64 [UR22], R4 ;  /* 0x00000004ff007987 */ /* 0x0003e20008100a16 */
[----:B------:R-:W-:Y:S05]  /*8c70*/  RET.REL.NODEC R6 `(_ZN7cutlass13device_kernelIN5flash19enable_sm80_to_sm89INS1_16FlashAttnBwdSm80INS1_25CollectiveMainloopBwdSm80ILi2ELi2EN4cute5tupleIJNS5_1CILi64EEENS7_ILi128EEES8_EEENS_10bfloat16_tEfNS_4arch4Sm80ELb0ELb1ELb1ELb0ELb1ELb0ELb0ELb0ELi2ELi2ELi4ELi2ELb1EEENS1_21CollectiveEpilogueBwdISA_SB_SD_Li256ELb0ELb0ELi2EEENS1_19SingleTileSchedulerILb0ELb0ELb0ELi128EEEEEEEEEvNT_6ParamsE) ;  /* 0xffff738006007950 */ /* 0x000fea0003c3ffff */
        .type           $_ZN7cutlass13device_kernelIN5flash19enable_sm80_to_sm89INS1_16FlashAttnBwdSm80INS1_25CollectiveMainloopBwdSm80ILi2ELi2EN4cute5tupleIJNS5_1CILi64EEENS7_ILi128EEES8_EEENS_10bfloat16_tEfNS_4arch4Sm80ELb0ELb1ELb1ELb0ELb1ELb0ELb0ELb0ELi2ELi2ELi4ELi2ELb1EEENS1_21CollectiveEpilogueBwdISA_SB_SD_Li256ELb0ELb0ELi2EEENS1_19SingleTileSchedulerILb0ELb0ELb0ELi128EEEEEEEEEvNT_6ParamsE$_ZN4cute3eso3ESOILb1ELb0EJNS_6LayoutINS_5tupleIJNS3_IJNS_1CILi4EEENS4_ILi1EEEEEES6_EEENS3_IJNS3_IJS6_NS4_ILi0EEEEEES9_EEEEENS_10ViewEngineINS_8smem_ptrIPfEEEEEEC2ERKSC_RKSH_,@function
        .size           $_ZN7cutlass13device_kernelIN5flash19enable_sm80_to_sm89INS1_16FlashAttnBwdSm80INS1_25CollectiveMainloopBwdSm80ILi2ELi2EN4cute5tupleIJNS5_1CILi64EEENS7_ILi128EEES8_EEENS_10bfloat16_tEfNS_4arch4Sm80ELb0ELb1ELb1ELb0ELb1ELb0ELb0ELb0ELi2ELi2ELi4ELi2ELb1EEENS1_21CollectiveEpilogueBwdISA_SB_SD_Li256ELb0ELb0ELi2EEENS1_19SingleTileSchedulerILb0ELb0ELb0ELi128EEEEEEEEEvNT_6ParamsE$_ZN4cute3eso3ESOILb1ELb0EJNS_6LayoutINS_5tupleIJNS3_IJNS_1CILi4EEENS4_ILi1EEEEEES6_EEENS3_IJNS3_IJS6_NS4_ILi0EEEEEES9_EEEEENS_10ViewEngineINS_8smem_ptrIPfEEEEEEC2ERKSC_RKSH_,($_ZN7cutlass13device_kernelIN5flash19enable_sm80_to_sm89INS1_16FlashAttnBwdSm80INS1_25CollectiveMainloopBwdSm80ILi2ELi2EN4cute5tupleIJNS5_1CILi64EEENS7_ILi128EEES8_EEENS_10bfloat16_tEfNS_4arch4Sm80ELb0ELb1ELb1ELb0ELb1ELb0ELb0ELb0ELi2ELi2ELi4ELi2ELb1EEENS1_21CollectiveEpilogueBwdISA_SB_SD_Li256ELb0ELb0ELi2EEENS1_19SingleTileSchedulerILb0ELb0ELb0ELi128EEEEEEEEEvNT_6ParamsE$_ZN4cute3eso3ESOILb1ELb0EJNS_6LayoutINS_5tupleIJNS3_IJNS_1CILi4EEENS4_ILi1EEEEEES6_EEENS3_IJNS3_IJS6_NS4_ILi0EEEEEES9_EEEEEiEEC2ERKSC_RKi - $_ZN7cutlass13device_kernelIN5flash19enable_sm80_to_sm89INS1_16FlashAttnBwdSm80INS1_25CollectiveMainloopBwdSm80ILi2ELi2EN4cute5tupleIJNS5_1CILi64EEENS7_ILi128EEES8_EEENS_10bfloat16_tEfNS_4arch4Sm80ELb0ELb1ELb1ELb0ELb1ELb0ELb0ELb0ELi2ELi2ELi4ELi2ELb1EEENS1_21CollectiveEpilogueBwdISA_SB_SD_Li256ELb0ELb0ELi2EEENS1_19SingleTileSchedulerILb0ELb0ELb0ELi128EEEEEEEEEvNT_6ParamsE$_ZN4cute3eso3ESOILb1ELb0EJNS_6LayoutINS_5tupleIJNS3_IJNS_1CILi4EEENS4_ILi1EEEEEES6_EEENS3_IJNS3_IJS6_NS4_ILi0EEEEEES9_EEEEENS_10ViewEngineINS_8smem_ptrIPfEEEEEEC2ERKSC_RKSH_)
$_ZN7cutlass13device_kernelIN5flash19enable_sm80_to_sm89INS1_16FlashAttnBwdSm80INS1_25CollectiveMainloopBwdSm80ILi2ELi2EN4cute5tupleIJNS5_1CILi64EEENS7_ILi128EEES8_EEENS_10bfloat16_tEfNS_4arch4Sm80ELb0ELb1ELb1ELb0ELb1ELb0ELb0ELb0ELi2ELi2ELi4ELi2ELb1EEENS1_21CollectiveEpilogueBwdISA_SB_SD_Li256ELb0ELb0ELi2EEENS1_19SingleTileSchedulerILb0ELb0ELb0ELi128EEEEEEEEEvNT_6ParamsE$_ZN4cute3eso3ESOILb1ELb0EJNS_6LayoutINS_5tupleIJNS3_IJNS_1CILi4EEENS4_ILi1EEEEEES6_EEENS3_IJNS3_IJS6_NS4_ILi0EEEEEES9_EEEEENS_10ViewEngineINS_8smem_ptrIPfEEEEEEC2ERKSC_RKSH_:
[----:B------:R-:W-:Y:S01]  /*8c80*/  ULDC UR22, c[0x0][0x20] ;  /* 0x0000080000167ab9 */ /* 0x000fe20000000800 */
[----:B------:R-:W-:Y:S01]  /*8c90*/  MOV R7, 0x0 ;  /* 0x0000000000077802 */ /* 0x000fe20000000f00 */
[----:B------:R-:W-:-:S09]  /*8ca0*/  UIADD3 UR22, UR7, -UR22, URZ ;  /* 0x8000001607167290 */ /* 0x000fd2000fffe03f */
[----:B------:R1:W-:Y:S01]  /*8cb0*/  STL.64 [UR22], R4 ;  /* 0x00000004ff007987 */ /* 0x0003e20008100a16 */
[----:B------:R-:W-:Y:S05]  /*8cc0*/  RET.REL.NODEC R6 `(_ZN7cutlass13device_kernelIN5flash19enable_sm80_to_sm89INS1_16FlashAttnBwdSm80INS1_25CollectiveMainloopBwdSm80ILi2ELi2EN4cute5tupleIJNS5_1CILi64EEENS7_ILi128EEES8_EEENS_10bfloat16_tEfNS_4arch4Sm80ELb0ELb1ELb1ELb0ELb1ELb0ELb0ELb0ELi2ELi2ELi4ELi2ELb1EEENS1_21CollectiveEpilogueBwdISA_SB_SD_Li256ELb0ELb0ELi2EEENS1_19SingleTileSchedulerILb0ELb0ELb0ELi128EEEEEEEEEvNT_6ParamsE) ;  /* 0xffff733006007950 */ /* 0x000fea0003c3ffff */
        .type           $_ZN7cutlass13device_kernelIN5flash19enable_sm80_to_sm89INS1_16FlashAttnBwdSm80INS1_25CollectiveMainloopBwdSm80ILi2ELi2EN4cute5tupleIJNS5_1CILi64EEENS7_ILi128EEES8_EEENS_10bfloat16_tEfNS_4arch4Sm80ELb0ELb1ELb1ELb0ELb1ELb0ELb0ELb0ELi2ELi2ELi4ELi2ELb1EEENS1_21CollectiveEpilogueBwdISA_SB_SD_Li256ELb0ELb0ELi2EEENS1_19SingleTileSchedulerILb0ELb0ELb0ELi128EEEEEEEEEvNT_6ParamsE$_ZN4cute3eso3ESOILb1ELb0EJNS_6LayoutINS_5tupleIJNS3_IJNS_1CILi4EEENS4_ILi1EEEEEES6_EEENS3_IJNS3_IJS6_NS4_ILi0EEEEEES9_EEEEEiEEC2ERKSC_RKi,@function
        .size           $_ZN7cutlass13device_kernelIN5flash19enable_sm80_to_sm89INS1_16FlashAttnBwdSm80INS1_25CollectiveMainloopBwdSm80ILi2ELi2EN4cute5tupleIJNS5_1CILi64EEENS7_ILi128EEES8_EEENS_10bfloat16_tEfNS_4arch4Sm80ELb0ELb1ELb1ELb0ELb1ELb0ELb0ELb0ELi2ELi2ELi4ELi2ELb1EEENS1_21CollectiveEpilogueBwdISA_SB_SD_Li256ELb0ELb0ELi2EEENS1_19SingleTileSchedulerILb0ELb0ELb0ELi128EEEEEEEEEvNT_6ParamsE$_ZN4cute3eso3ESOILb1ELb0EJNS_6LayoutINS_5tupleIJNS3_IJNS_1CILi4EEENS4_ILi1EEEEEES6_EEENS3_IJNS3_IJS6_NS4_ILi0EEEEEES9_EEEEEiEEC2ERKSC_RKi,($_ZN7cutlass13device_kernelIN5flash19enable_sm80_to_sm89INS1_16FlashAttnBwdSm80INS1_25CollectiveMainloopBwdSm80ILi2ELi2EN4cute5tupleIJNS5_1CILi64EEENS7_ILi128EEES8_EEENS_10bfloat16_tEfNS_4arch4Sm80ELb0ELb1ELb1ELb0ELb1ELb0ELb0ELb0ELi2ELi2ELi4ELi2ELb1EEENS1_21CollectiveEpilogueBwdISA_SB_SD_Li256ELb0ELb0ELi2EEENS1_19SingleTileSchedulerILb0ELb0ELb0ELi128EEEEEEEEEvNT_6ParamsE$_ZN4cute3eso3ESOILb1ELb0EJNS_6LayoutINS_5tupleIJNS3_IJNS_1CILi8EEENS4_ILi1EEEEEEEEENS3_IJNS3_IJS6_NS4_ILi0EEEEEEEEEEENS_10ViewEngineINS_8gmem_ptrIPKN7cutlass10bfloat16_tEEEEEEEC2ERKSC_RKSK_ - $_ZN7cutlass13device_kernelIN5flash19enable_sm80_to_sm89INS1_16FlashAttnBwdSm80INS1_25CollectiveMainloopBwdSm80ILi2ELi2EN4cute5tupleIJNS5_1CILi64EEENS7_ILi128EEES8_EEENS_10bfloat16_tEfNS_4arch4Sm80ELb0ELb1ELb1ELb0ELb1ELb0ELb0ELb0ELi2ELi2ELi4ELi2ELb1EEENS1_21CollectiveEpilogueBwdISA_SB_SD_Li256ELb0ELb0ELi2EEENS1_19SingleTileSchedulerILb0ELb0ELb0ELi128EEEEEEEEEvNT_6ParamsE$_ZN4cute3eso3ESOILb1ELb0EJNS_6LayoutINS_5tupleIJNS3_IJNS_1CILi4EEENS4_ILi1EEEEEES6_EEENS3_IJNS3_IJS6_NS4_ILi0EEEEEES9_EEEEEiEEC2ERKSC_RKi)
$_ZN7cutlass13device_kernelIN5flash19enable_sm80_to_sm89INS1_16FlashAttnBwdSm80INS1_25CollectiveMainloopBwdSm80ILi2ELi2EN4cute5tupleIJNS5_1CILi64EEENS7_ILi128EEES8_EEENS_10bfloat16_tEfNS_4arch4Sm80ELb0ELb1ELb1ELb0ELb1ELb0ELb0ELb0ELi2ELi2ELi4ELi2ELb1EEENS1_21CollectiveEpilogueBwdISA_SB_SD_Li256ELb0ELb0ELi2EEENS1_19SingleTileSchedulerILb0ELb0ELb0ELi128EEEEEEEEEvNT_6ParamsE$_ZN4cute3eso3ESOILb1ELb0EJNS_6LayoutINS_5tupleIJNS3_IJNS_1CILi4EEENS4_ILi1EEEEEES6_EEENS3_IJNS3_IJS6_NS4_ILi0EEEEEES9_EEEEEiEEC2ERKSC_RKi:
[----:B------:R-:W-:Y:S02]  /*8cd0*/  ULDC UR22, c[0x0][0x20] ;  /* 0x0000080000167ab9 */ /* 0x000fe40000000800 */
[----:B------:R-:W-:-:S09]  /*8ce0*/  UIADD3 UR22, UR7, -UR22, URZ ;  /* 0x8000001607167290 */ /* 0x000fd2000fffe03f */
[----:B------:R1:W-:Y:S02]  /*8cf0*/  STL [UR22], R5 ;  /* 0x00000005ff007987 */ /* 0x0003e40008100816 */
[----:B-1----:R-:W-:-:S04]  /*8d00*/  MOV R5, 0x0 ;  /* 0x0000000000057802 */ /* 0x002fc80000000f00 */
[----:B------:R-:W-:Y:S05]  /*8d10*/  RET.REL.NODEC R4 `(_ZN7cutlass13device_kernelIN5flash19enable_sm80_to_sm89INS1_16FlashAttnBwdSm80INS1_25CollectiveMainloopBwdSm80ILi2ELi2EN4cute5tupleIJNS5_1CILi64EEENS7_ILi128EEES8_EEENS_10bfloat16_tEfNS_4arch4Sm80ELb0ELb1ELb1ELb0ELb1ELb0ELb0ELb0ELi2ELi2ELi4ELi2ELb1EEENS1_21CollectiveEpilogueBwdISA_SB_SD_Li256ELb0ELb0ELi2EEENS1_19SingleTileSchedulerILb0ELb0ELb0ELi128EEEEEEEEEvNT_6ParamsE) ;  /* 0xffff72e004007950 */ /* 0x000fea0003c3ffff */
        .type           $_ZN7cutlass13device_kernelIN5flash19enable_sm80_to_sm89INS1_16FlashAttnBwdSm80INS1_25CollectiveMainloopBwdSm80ILi2ELi2EN4cute5tupleIJNS5_1CILi64EEENS7_ILi128EEES8_EEENS_10bfloat16_tEfNS_4arch4Sm80ELb0ELb1ELb1ELb0ELb1ELb0ELb0ELb0ELi2ELi2ELi4ELi2ELb1EEENS1_21CollectiveEpilogueBwdISA_SB_SD_Li256ELb0ELb0ELi2EEENS1_19SingleTileSchedulerILb0ELb0ELb0ELi128EEEEEEEEEvNT_6ParamsE$_ZN4cute3eso3ESOILb1ELb0EJNS_6LayoutINS_5tupleIJNS3_IJNS_1CILi8EEENS4_ILi1EEEEEEEEENS3_IJNS3_IJS6_NS4_ILi0EEEEEEEEEEENS_10ViewEngineINS_8gmem_ptrIPKN7cutlass10bfloat16_tEEEEEEEC2ERKSC_RKSK_,@function
        .size           $_ZN7cutlass13device_kernelIN5flash19enable_sm80_to_sm89INS1_16FlashAttnBwdSm80INS1_25CollectiveMainloopBwdSm80ILi2ELi2EN4cute5tupleIJNS5_1CILi64EEENS7_ILi128EEES8_EEENS_10bfloat16_tEfNS_4arch4Sm80ELb0ELb1ELb1ELb0ELb1ELb0ELb0ELb0ELi2ELi2ELi4ELi2ELb1EEENS1_21CollectiveEpilogueBwdISA_SB_SD_Li256ELb0ELb0ELi2EEENS1_19SingleTileSchedulerILb0ELb0ELb0ELi128EEEEEEEEEvNT_6ParamsE$_ZN4cute3eso3ESOILb1ELb0EJNS_6LayoutINS_5tupleIJNS3_IJNS_1CILi8EEENS4_ILi1EEEEEEEEENS3_IJNS3_IJS6_NS4_ILi0EEEEEEEEEEENS_10ViewEngineINS_8gmem_ptrIPKN7cutlass10bfloat16_tEEEEEEEC2ERKSC_RKSK_,($_ZN7cutlass13device_kernelIN5flash19enable_sm80_to_sm89INS1_16FlashAttnBwdSm80INS1_25CollectiveMainloopBwdSm80ILi2ELi2EN4cute5tupleIJNS5_1CILi64EEENS7_ILi128EEES8_EEENS_10bfloat16_tEfNS_4arch4Sm80ELb0ELb1ELb1ELb0ELb1ELb0ELb0ELb0ELi2ELi2ELi4ELi2ELb1EEENS1_21CollectiveEpilogueBwdISA_SB_SD_Li256ELb0ELb0ELi2EEENS1_19SingleTileSchedulerILb0ELb0ELb0ELi128EEEEEEEEEvNT_6ParamsE$_ZN4cute3eso3ESOILb1ELb0EJNS_6LayoutINS_5tupleIJNS3_IJNS_1CILi8EEENS4_ILi1EEEEEEEEENS3_IJNS3_IJS6_NS4_ILi0EEEEEEEEEEENS_10ViewEngineINS_8smem_ptrIPN7cutlass10bfloat16_tEEEEEEEC2ERKSC_RKSJ_ - $_ZN7cutlass13device_kernelIN5flash19enable_sm80_to_sm89INS1_16FlashAttnBwdSm80INS1_25CollectiveMainloopBwdSm80ILi2ELi2EN4cute5tupleIJNS5_1CILi64EEENS7_ILi128EEES8_EEENS_10bfloat16_tEfNS_4arch4Sm80ELb0ELb1ELb1ELb0ELb1ELb0ELb0ELb0ELi2ELi2ELi4ELi2ELb1EEENS1_21CollectiveEpilogueBwdISA_SB_SD_Li256ELb0ELb0ELi2EEENS1_19SingleTileSchedulerILb0ELb0ELb0ELi128EEEEEEEEEvNT_6ParamsE$_ZN4cute3eso3ESOILb1ELb0EJNS_6LayoutINS_5tupleIJNS3_IJNS_1CILi8EEENS4_ILi1EEEEEEEEENS3_IJNS3_IJS6_NS4_ILi0EEEEEEEEEEENS_10ViewEngineINS_8gmem_ptrIPKN7cutlass10bfloat16_tEEEEEEEC2ERKSC_RKSK_)
$_ZN7cutlass13device_kernelIN5flash19enable_sm80_to_sm89INS1_16FlashAttnBwdSm80INS1_25CollectiveMainloopBwdSm80ILi2ELi2EN4cute5tupleIJNS5_1CILi64EEENS7_ILi128EEES8_EEENS_10bfloat16_tEfNS_4arch4Sm80ELb0ELb1ELb1ELb0ELb1ELb0ELb0ELb0ELi2ELi2ELi4ELi2ELb1EEENS1_21CollectiveEpilogueBwdISA_SB_SD_Li256ELb0ELb0ELi2EEENS1_19SingleTileSchedulerILb0ELb0ELb0ELi128EEEEEEEEEvNT_6ParamsE$_ZN4cute3eso3ESOILb1ELb0EJNS_6LayoutINS_5tupleIJNS3_IJNS_1CILi8EEENS4_ILi1EEEEEEEEENS3_IJNS3_IJS6_NS4_ILi0EEEEEEEEEEENS_10ViewEngineINS_8gmem_ptrIPKN7cutlass10bfloat16_tEEEEEEEC2ERKSC_RKSK_:
[----:B------:R-:W-:Y:S01]  /*8d20*/  ULDC UR24, c[0x0][0x20] ;  /* 0x0000080000187ab9 */ /* 0x000fe20000000800 */
[----:B------:R-:W-:Y:S01]  /*8d30*/  MOV R7, 0x0 ;  /* 0x0000000000077802 */ /* 0x000fe20000000f00 */
[----:B------:R-:W-:-:S09]  /*8d40*/  UIADD3 UR24, UR7, -UR24, URZ ;  /* 0x8000001807187290 */ /* 0x000fd2000fffe03f */
[----:B------:R1:W-:Y:S01]  /*8d50*/  STL.64 [UR24], R4 ;  /* 0x00000004ff007987 */ /* 0x0003e20008100a18 */
[----:B------:R-:W-:Y:S05]  /*8d60*/  RET.REL.NODEC R6 `(_ZN7cutlass13device_kernelIN5flash19enable_sm80_to_sm89INS1_16FlashAttnBwdSm80INS1_25CollectiveMainloopBwdSm80ILi2ELi2EN4cute5tupleIJNS5_1CILi64EEENS7_ILi128EEES8_EEENS_10bfloat16_tEfNS_4arch4Sm80ELb0ELb1ELb1ELb0ELb1ELb0ELb0ELb0ELi2ELi2ELi4ELi2ELb1EEENS1_21CollectiveEpilogueBwdISA_SB_SD_Li256ELb0ELb0ELi2EEENS1_19SingleTileSchedulerILb0ELb0ELb0ELi128EEEEEEEEEvNT_6ParamsE) ;  /* 0xffff729006007950 */ /* 0x000fea0003c3ffff */
        .type           $_ZN7cutlass13device_kernelIN5flash19enable_sm80_to_sm89INS1_16FlashAttnBwdSm80INS1_25CollectiveMainloopBwdSm80ILi2ELi2EN4cute5tupleIJNS5_1CILi64EEENS7_ILi128EEES8_EEENS_10bfloat16_tEfNS_4arch4Sm80ELb0ELb1ELb1ELb0ELb1ELb0ELb0ELb0ELi2ELi2ELi4ELi2ELb1EEENS1_21CollectiveEpilogueBwdISA_SB_SD_Li256ELb0ELb0ELi2EEENS1_19SingleTileSchedulerILb0ELb0ELb0ELi128EEEEEEEEEvNT_6ParamsE$_ZN4cute3eso3ESOILb1ELb0EJNS_6LayoutINS_5tupleIJNS3_IJNS_1CILi8EEENS4_ILi1EEEEEEEEENS3_IJNS3_IJS6_NS4_ILi0EEEEEEEEEEENS_10ViewEngineINS_8smem_ptrIPN7cutlass10bfloat16_tEEEEEEEC2ERKSC_RKSJ_,@function
        .size           $_ZN7cutlass13device_kernelIN5flash19enable_sm80_to_sm89INS1_16FlashAttnBwdSm80INS1_25CollectiveMainloopBwdSm80ILi2ELi2EN4cute5tupleIJNS5_1CILi64EEENS7_ILi128EEES8_EEENS_10bfloat16_tEfNS_4arch4Sm80ELb0ELb1ELb1ELb0ELb1ELb0ELb0ELb0ELi2ELi2ELi4ELi2ELb1EEENS1_21CollectiveEpilogueBwdISA_SB_SD_Li256ELb0ELb0ELi2EEENS1_19SingleTileSchedulerILb0ELb0ELb0ELi128EEEEEEEEEvNT_6ParamsE$_ZN4cute3eso3ESOILb1ELb0EJNS_6LayoutINS_5tupleIJNS3_IJNS_1CILi8EEENS4_ILi1EEEEEEEEENS3_IJNS3_IJS6_NS4_ILi0EEEEEEEEEEENS_10ViewEngineINS_8smem_ptrIPN7cutlass10bfloat16_tEEEEEEEC2ERKSC_RKSJ_,($_ZN7cutlass13device_kernelIN5flash19enable_sm80_to_sm89INS1_16FlashAttnBwdSm80INS1_25CollectiveMainloopBwdSm80ILi2ELi2EN4cute5tupleIJNS5_1CILi64EEENS7_ILi128EEES8_EEENS_10bfloat16_tEfNS_4arch4Sm80ELb0ELb1ELb1ELb0ELb1ELb0ELb0ELb0ELi2ELi2ELi4ELi2ELb1EEENS1_21CollectiveEpilogueBwdISA_SB_SD_Li256ELb0ELb0ELi2EEENS1_19SingleTileSchedulerILb0ELb0ELb0ELi128EEEEEEEEEvNT_6ParamsE$_ZN4cute3eso3ESOILb1ELb0EJNS_6LayoutINS_5tupleIJNS3_IJNS_1CILi8EEENS4_ILi1EEEEEEEEENS3_IJNS3_IJS6_NS4_ILi0EEEEEEEEEEEiEEC2ERKSC_RKi - $_ZN7cutlass13device_kernelIN5flash19enable_sm80_to_sm89INS1_16FlashAttnBwdSm80INS1_25CollectiveMainloopBwdSm80ILi2ELi2EN4cute5tupleIJNS5_1CILi64EEENS7_ILi128EEES8_EEENS_10bfloat16_tEfNS_4arch4Sm80ELb0ELb1ELb1ELb0ELb1ELb0ELb0ELb0ELi2ELi2ELi4ELi2ELb1EEENS1_21CollectiveEpilogueBwdISA_SB_SD_Li256ELb0ELb0ELi2EEENS1_19SingleTileSchedulerILb0ELb0ELb0ELi128EEEEEEEEEvNT_6ParamsE$_ZN4cute3eso3ESOILb1ELb0EJNS_6LayoutINS_5tupleIJNS3_IJNS_1CILi8EEENS4_ILi1EEEEEEEEENS3_IJNS3_IJS6_NS4_ILi0EEEEEEEEEEENS_10ViewEngineINS_8smem_ptrIPN7cutlass10bfloat16_tEEEEEEEC2ERKSC_RKSJ_)
$_ZN7cutlass13device_kernelIN5flash19enable_sm80_to_sm89INS1_16FlashAttnBwdSm80INS1_25CollectiveMainloopBwdSm80ILi2ELi2EN4cute5tupleIJNS5_1CILi64EEENS7_ILi128EEES8_EEENS_10bfloat16_tEfNS_4arch4Sm80ELb0ELb1ELb1ELb0ELb1ELb0ELb0ELb0ELi2ELi2ELi4ELi2ELb1EEENS1_21CollectiveEpilogueBwdISA_SB_SD_Li256ELb0ELb0ELi2EEENS1_19SingleTileSchedulerILb0ELb0ELb0ELi128EEEEEEEEEvNT_6ParamsE$_ZN4cute3eso3ESOILb1ELb0EJNS_6LayoutINS_5tupleIJNS3_IJNS_1CILi8EEENS4_ILi1EEEEEEEEENS3_IJNS3_IJS6_NS4_ILi0EEEEEEEEEEENS_10ViewEngineINS_8smem_ptrIPN7cutlass10bfloat16_tEEEEEEEC2ERKSC_RKSJ_:
[----:B------:R-:W-:Y:S01]  /*8d70*/  ULDC UR24, c[0x0][0x20] ;  /* 0x0000080000187ab9 */ /* 0x000fe20000000800 */
[----:B------:R-:W-:Y:S01]  /*8d80*/  MOV R7, 0x0 ;  /* 0x0000000000077802 */ /* 0x000fe20000000f00 */
[----:B------:R-:W-:-:S09]  /*8d90*/  UIADD3 UR24, UR7, -UR24, URZ ;  /* 0x8000001807187290 */ /* 0x000fd2000fffe03f */
[----:B------:R1:W-:Y:S01]  /*8da0*/  STL.64 [UR24], R4 ;  /* 0x00000004ff007987 */ /* 0x0003e20008100a18 */
[----:B------:R-:W-:Y:S05]  /*8db0*/  RET.REL.NODEC R6 `(_ZN7cutlass13device_kernelIN5flash19enable_sm80_to_sm89INS1_16FlashAttnBwdSm80INS1_25CollectiveMainloopBwdSm80ILi2ELi2EN4cute5tupleIJNS5_1CILi64EEENS7_ILi128EEES8_EEENS_10bfloat16_tEfNS_4arch4Sm80ELb0ELb1ELb1ELb0ELb1ELb0ELb0ELb0ELi2ELi2ELi4ELi2ELb1EEENS1_21CollectiveEpilogueBwdISA_SB_SD_Li256ELb0ELb0ELi2EEENS1_19SingleTileSchedulerILb0ELb0ELb0ELi128EEEEEEEEEvNT_6ParamsE) ;  /* 0xffff724006007950 */ /* 0x000fea0003c3ffff */
        .type           $_ZN7cutlass13device_kernelIN5flash19enable_sm80_to_sm89INS1_16FlashAttnBwdSm80INS1_25CollectiveMainloopBwdSm80ILi2ELi2EN4cute5tupleIJNS5_1CILi64EEENS7_ILi128EEES8_EEENS_10bfloat16_tEfNS_4arch4Sm80ELb0ELb1ELb1ELb0ELb1ELb0ELb0ELb0ELi2ELi2ELi4ELi2ELb1EEENS1_21CollectiveEpilogueBwdISA_SB_SD_Li256ELb0ELb0ELi2EEENS1_19SingleTileSchedulerILb0ELb0ELb0ELi128EEEEEEEEEvNT_6ParamsE$_ZN4cute3eso3ESOILb1ELb0EJNS_6LayoutINS_5tupleIJNS3_IJNS_1CILi8EEENS4_ILi1EEEEEEEEENS3_IJNS3_IJS6_NS4_ILi0EEEEEEEEEEEiEEC2ERKSC_RKi,@function
        .size           $_ZN7cutlass13device_kernelIN5flash19enable_sm80_to_sm89INS1_16FlashAttnBwdSm80INS1_25CollectiveMainloopBwdSm80ILi2ELi2EN4cute5tupleIJNS5_1CILi64EEENS7_ILi128EEES8_EEENS_10bfloat16_tEfNS_4arch4Sm80ELb0ELb1ELb1ELb0ELb1ELb0ELb0ELb0ELi2ELi2ELi4ELi2ELb1EEENS1_21CollectiveEpilogueBwdISA_SB_SD_Li256ELb0ELb0ELi2EEENS1_19SingleTileSchedulerILb0ELb0ELb0ELi128EEEEEEEEEvNT_6ParamsE$_ZN4cute3eso3ESOILb1ELb0EJNS_6LayoutINS_5tupleIJNS3_IJNS_1CILi8EEENS4_ILi1EEEEEEEEENS3_IJNS3_IJS6_NS4_ILi0EEEEEEEEEEEiEEC2ERKSC_RKi,($_ZN7cutlass13device_kernelIN5flash19enable_sm80_to_sm89INS1_16FlashAttnBwdSm80INS1_25CollectiveMainloopBwdSm80ILi2ELi2EN4cute5tupleIJNS5_1CILi64EEENS7_ILi128EEES8_EEENS_10bfloat16_tEfNS_4arch4Sm80ELb0ELb1ELb1ELb0ELb1ELb0ELb0ELb0ELi2ELi2ELi4ELi2ELb1EEENS1_21CollectiveEpilogueBwdISA_SB_SD_Li256ELb0ELb0ELi2EEENS1_19SingleTileSchedulerILb0ELb0ELb0ELi128EEEEEEEEEvNT_6ParamsE$_ZN4cute3eso3ESOILb1ELb0EJNS_6LayoutINS_5tupleIJNS3_IJNS_1CILi8EEENS4_ILi1EEEEEEEEENS3_IJNS3_IJS6_NS4_ILi0EEEEEEEEEEElEEC2ERKSC_RKl - $_ZN7cutlass13device_kernelIN5flash19enable_sm80_to_sm89INS1_16FlashAttnBwdSm80INS1_25CollectiveMainloopBwdSm80ILi2ELi2EN4cute5tupleIJNS5_1CILi64EEENS7_ILi128EEES8_EEENS_10bfloat16_tEfNS_4arch4Sm80ELb0ELb1ELb1ELb0ELb1ELb0ELb0ELb0ELi2ELi2ELi4ELi2ELb1EEENS1_21CollectiveEpilogueBwdISA_SB_SD_Li256ELb0ELb0ELi2EEENS1_19SingleTileSchedulerILb0ELb0ELb0ELi128EEEEEEEEEvNT_6ParamsE$_ZN4cute3eso3ESOILb1ELb0EJNS_6LayoutINS_5tupleIJNS3_IJNS_1CILi8EEENS4_ILi1EEEEEEEEENS3_IJNS3_IJS6_NS4_ILi0EEEEEEEEEEEiEEC2ERKSC_RKi)
$_ZN7cutlass13device_kernelIN5flash19enable_sm80_to_sm89INS1_16FlashAttnBwdSm80INS1_25CollectiveMainloopBwdSm80ILi2ELi2EN4cute5tupleIJNS5_1CILi64EEENS7_ILi128EEES8_EEENS_10bfloat16_tEfNS_4arch4Sm80ELb0ELb1ELb1ELb0ELb1ELb0ELb0ELb0ELi2ELi2ELi4ELi2ELb1EEENS1_21CollectiveEpilogueBwdISA_SB_SD_Li256ELb0ELb0ELi2EEENS1_19SingleTileSchedulerILb0ELb0ELb0ELi128EEEEEEEEEvNT_6ParamsE$_ZN4cute3eso3ESOILb1ELb0EJNS_6LayoutINS_5tupleIJNS3_IJNS_1CILi8EEENS4_ILi1EEEEEEEEENS3_IJNS3_IJS6_NS4_ILi0EEEEEEEEEEEiEEC2ERKSC_RKi:
[----:B------:R-:W-:Y:S02]  /*8dc0*/  ULDC UR24, c[0x0][0x20] ;  /* 0x0000080000187ab9 */ /* 0x000fe40000000800 */
[----:B------:R-:W-:-:S09]  /*8dd0*/  UIADD3 UR24, UR7, -UR24, URZ ;  /* 0x8000001807187290 */ /* 0x000fd2000fffe03f */
[----:B------:R1:W-:Y:S02]  /*8de0*/  STL [UR24], R5 ;  /* 0x00000005ff007987 */ /* 0x0003e40008100818 */
[----:B-1----:R-:W-:-:S04]  /*8df0*/  MOV R5, 0x0 ;  /* 0x0000000000057802 */ /* 0x002fc80000000f00 */
[----:B------:R-:W-:Y:S05]  /*8e00*/  RET.REL.NODEC R4 `(_ZN7cutlass13device_kernelIN5flash19enable_sm80_to_sm89INS1_16FlashAttnBwdSm80INS1_25CollectiveMainloopBwdSm80ILi2ELi2EN4cute5tupleIJNS5_1CILi64EEENS7_ILi128EEES8_EEENS_10bfloat16_tEfNS_4arch4Sm80ELb0ELb1ELb1ELb0ELb1ELb0ELb0ELb0ELi2ELi2ELi4ELi2ELb1EEENS1_21CollectiveEpilogueBwdISA_SB_SD_Li256ELb0ELb0ELi2EEENS1_19SingleTileSchedulerILb0ELb0ELb0ELi128EEEEEEEEEvNT_6ParamsE) ;  /* 0xffff71f004007950 */ /* 0x000fea0003c3ffff */
        .type           $_ZN7cutlass13device_kernelIN5flash19enable_sm80_to_sm89INS1_16FlashAttnBwdSm80INS1_25CollectiveMainloopBwdSm80ILi2ELi2EN4cute5tupleIJNS5_1CILi64EEENS7_ILi128EEES8_EEENS_10bfloat16_tEfNS_4arch4Sm80ELb0ELb1ELb1ELb0ELb1ELb0ELb0ELb0ELi2ELi2ELi4ELi2ELb1EEENS1_21CollectiveEpilogueBwdISA_SB_SD_Li256ELb0ELb0ELi2EEENS1_19SingleTileSchedulerILb0ELb0ELb0ELi128EEEEEEEEEvNT_6ParamsE$_ZN4cute3eso3ESOILb1ELb0EJNS_6LayoutINS_5tupleIJNS3_IJNS_1CILi8EEENS4_ILi1EEEEEEEEENS3_IJNS3_IJS6_NS4_ILi0EEEEEEEEEEElEEC2ERKSC_RKl,@function
        .size           $_ZN7cutlass13device_kernelIN5flash19enable_sm80_to_sm89INS1_16FlashAttnBwdSm80INS1_25CollectiveMainloopBwdSm80ILi2ELi2EN4cute5tupleIJNS5_1CILi64EEENS7_ILi128EEES8_EEENS_10bfloat16_tEfNS_4arch4Sm80ELb0ELb1ELb1ELb0ELb1ELb0ELb0ELb0ELi2ELi2ELi4ELi2ELb1EEENS1_21CollectiveEpilogueBwdISA_SB_SD_Li256ELb0ELb0ELi2EEENS1_19SingleTileSchedulerILb0ELb0ELb0ELi128EEEEEEEEEvNT_6ParamsE$_ZN4cute3eso3ESOILb1ELb0EJNS_6LayoutINS_5tupleIJNS3_IJNS_1CILi8EEENS4_ILi1EEEEEEEEENS3_IJNS3_IJS6_NS4_ILi0EEEEEEEEEEElEEC2ERKSC_RKl,($_ZN7cutlass13device_kernelIN5flash19enable_sm80_to_sm89INS1_16FlashAttnBwdSm80INS1_25CollectiveMainloopBwdSm80ILi2ELi2EN4cute5tupleIJNS5_1CILi64EEENS7_ILi128EEES8_EEENS_10bfloat16_tEfNS_4arch4Sm80ELb0ELb1ELb1ELb0ELb1ELb0ELb0ELb0ELi2ELi2ELi4ELi2ELb1EEENS1_21CollectiveEpilogueBwdISA_SB_SD_Li256ELb0ELb0ELi2EEENS1_19SingleTileSchedulerILb0ELb0ELb0ELi128EEEEEEEEEvNT_6ParamsE$_ZN4cute3eso3ESOILb1ELb0EJNS_6LayoutINS_5tupleIJNS3_IJNS_1CILi8EEENS4_ILi1EEEEEENS4_ILi2EEES6_EEENS3_IJNS3_IJS6_NS4_ILi0EEEEEENS4_ILi2048EEESA_EEEEENS_10ViewEngineINS_8smem_ptrIPN7cutlass10bfloat16_tEEEEEEEC2ERKSE_RKSL_ - $_ZN7cutlass13device_kernelIN5flash19enable_sm80_to_sm89INS1_16FlashAttnBwdSm80INS1_25CollectiveMainloopBwdSm80ILi2ELi2EN4cute5tupleIJNS5_1CILi64EEENS7_ILi128EEES8_EEENS_10bfloat16_tEfNS_4arch4Sm80ELb0ELb1ELb1ELb0ELb1ELb0ELb0ELb0ELi2ELi2ELi4ELi2ELb1EEENS1_21CollectiveEpilogueBwdISA_SB_SD_Li256ELb0ELb0ELi2EEENS1_19SingleTileSchedulerILb0ELb0ELb0ELi128EEEEEEEEEvNT_6ParamsE$_ZN4cute3eso3ESOILb1ELb0EJNS_6LayoutINS_5tupleIJNS3_IJNS_1CILi8EEENS4_ILi1EEEEEEEEENS3_IJNS3_IJS6_NS4_ILi0EEEEEEEEEEElEEC2ERKSC_RKl)
$_ZN7cutlass13device_kernelIN5flash19enable_sm80_to_sm89INS1_16FlashAttnBwdSm80INS1_25CollectiveMainloopBwdSm80ILi2ELi2EN4cute5tupleIJNS5_1CILi64EEENS7_ILi128EEES8_EEENS_10bfloat16_tEfNS_4arch4Sm80ELb0ELb1ELb1ELb0ELb1ELb0ELb0ELb0ELi2ELi2ELi4ELi2ELb1EEENS1_21CollectiveEpilogueBwdISA_SB_SD_Li256ELb0ELb0ELi2EEENS1_19SingleTileSchedulerILb0ELb0ELb0ELi128EEEEEEEEEvNT_6ParamsE$_ZN4cute3eso3ESOILb1ELb0EJNS_6LayoutINS_5tupleIJNS3_IJNS_1CILi8EEENS4_ILi1EEEEEEEEENS3_IJNS3_IJS6_NS4_ILi0EEEEEEEEEEElEEC2ERKSC_RKl:
[----:B------:R-:W-:Y:S01]  /*8e10*/  ULDC UR24, c[0x0][0x20] ;  /* 0x0000080000187ab9 */ /* 0x000fe20000000800 */
[----:B------:R-:W-:Y:S01]  /*8e20*/  MOV R7, R5 ;  /* 0x0000000500077202 */ /* 0x000fe20000000f00 */
[----:B------:R-:W-:Y:S01]  /*8e30*/  UIADD3 UR24, UR7, -UR24, URZ ;  /* 0x8000001807187290 */ /* 0x000fe2000fffe03f */
[----:B------:R-:W-:-:S08]  /*8e40*/  MOV R5, 0x0 ;  /* 0x0000000000057802 */ /* 0x000fd00000000f00 */
[----:B------:R1:W-:Y:S01]  /*8e50*/  STL.64 [UR24], R6 ;  /* 0x00000006ff007987 */ /* 0x0003e20008100a18 */
[----:B------:R-:W-:Y:S05]  /*8e60*/  RET.REL.NODEC R4 `(_ZN7cutlass13device_kernelIN5flash19enable_sm80_to_sm89INS1_16FlashAttnBwdSm80INS1_25CollectiveMainloopBwdSm80ILi2ELi2EN4cute5tupleIJNS5_1CILi64EEENS7_ILi128EEES8_EEENS_10bfloat16_tEfNS_4arch4Sm80ELb0ELb1ELb1ELb0ELb1ELb0ELb0ELb0ELi2ELi2ELi4ELi2ELb1EEENS1_21CollectiveEpilogueBwdISA_SB_SD_Li256ELb0ELb0ELi2EEENS1_19SingleTileSchedulerILb0ELb0ELb0ELi128EEEEEEEEEvNT_6ParamsE) ;  /* 0xffff719004007950 */ /* 0x000fea0003c3ffff */
        .type           $_ZN7cutlass13device_kernelIN5flash19enable_sm80_to_sm89INS1_16FlashAttnBwdSm80INS1_25CollectiveMainloopBwdSm80ILi2ELi2EN4cute5tupleIJNS5_1CILi64EEENS7_ILi128EEES8_EEENS_10bfloat16_tEfNS_4arch4Sm80ELb0ELb1ELb1ELb0ELb1ELb0ELb0ELb0ELi2ELi2ELi4ELi2ELb1EEENS1_21CollectiveEpilogueBwdISA_SB_SD_Li256ELb0ELb0ELi2EEENS1_19SingleTileSchedulerILb0ELb0ELb0ELi128EEEEEEEEEvNT_6ParamsE$_ZN4cute3eso3ESOILb1ELb0EJNS_6LayoutINS_5tupleIJNS3_IJNS_1CILi8EEENS4_ILi1EEEEEENS4_ILi2EEES6_EEENS3_IJNS3_IJS6_NS4_ILi0EEEEEENS4_ILi2048EEESA_EEEEENS_10ViewEngineINS_8smem_ptrIPN7cutlass10bfloat16_tEEEEEEEC2ERKSE_RKSL_,@function
        .size           $_ZN7cutlass13device_kernelIN5flash19enable_sm80_to_sm89INS1_16FlashAttnBwdSm80INS1_25CollectiveMainloopBwdSm80ILi2ELi2EN4cute5tupleIJNS5_1CILi64EEENS7_ILi128EEES8_EEENS_10bfloat16_tEfNS_4arch4Sm80ELb0ELb1ELb1ELb0ELb1ELb0ELb0ELb0ELi2ELi2ELi4ELi2ELb1EEENS1_21CollectiveEpilogueBwdISA_SB_SD_Li256ELb0ELb0ELi2EEENS1_19SingleTileSchedulerILb0ELb0ELb0ELi128EEEEEEEEEvNT_6ParamsE$_ZN4cute3eso3ESOILb1ELb0EJNS_6LayoutINS_5tupleIJNS3_IJNS_1CILi8EEENS4_ILi1EEEEEENS4_ILi2EEES6_EEENS3_IJNS3_IJS6_NS4_ILi0EEEEEENS4_ILi2048EEESA_EEEEENS_10ViewEngineINS_8smem_ptrIPN7cutlass10bfloat16_tEEEEEEEC2ERKSE_RKSL_,($_ZN7cutlass13device_kernelIN5flash19enable_sm80_to_sm89INS1_16FlashAttnBwdSm80INS1_25CollectiveMainloopBwdSm80ILi2ELi2EN4cute5tupleIJNS5_1CILi64EEENS7_ILi128EEES8_EEENS_10bfloat16_tEfNS_4arch4Sm80ELb0ELb1ELb1ELb0ELb1ELb0ELb0ELb0ELi2ELi2ELi4ELi2ELb1EEENS1_21CollectiveEpilogueBwdISA_SB_SD_Li256ELb0ELb0ELi2EEENS1_19SingleTileSchedulerILb0ELb0ELb0ELi128EEEEEEEEEvNT_6ParamsE$_ZN4cute3eso3ESOILb1ELb0EJNS_6LayoutINS_5tupleIJNS3_IJNS_1CILi8EEENS4_ILi1EEEEEENS4_ILi2EEES6_EEENS3_IJNS3_IJS6_NS4_ILi0EEEEEENS4_ILi2048EEESA_EEEEEiEEC2ERKSE_RKi - $_ZN7cutlass13device_kernelIN5flash19enable_sm80_to_sm89INS1_16FlashAttnBwdSm80INS1_25CollectiveMainloopBwdSm80ILi2ELi2EN4cute5tupleIJNS5_1CILi64EEENS7_ILi128EEES8_EEENS_10bfloat16_tEfNS_4arch4Sm80ELb0ELb1ELb1ELb0ELb1ELb0ELb0ELb0ELi2ELi2ELi4ELi2ELb1EEENS1_21CollectiveEpilogueBwdISA_SB_SD_Li256ELb0ELb0ELi2EEENS1_19SingleTileSchedulerILb0ELb0ELb0ELi128EEEEEEEEEvNT_6ParamsE$_ZN4cute3eso3ESOILb1ELb0EJNS_6LayoutINS_5tupleIJNS3_IJNS_1CILi8EEENS4_ILi1EEEEEENS4_ILi2EEES6_EEENS3_IJNS3_IJS6_NS4_ILi0EEEEEENS4_ILi2048EEESA_EEEEENS_10ViewEngineINS_8smem_ptrIPN7cutlass10bfloat16_tEEEEEEEC2ERKSE_RKSL_)
$_ZN7cutlass13device_kernelIN5flash19enable_sm80_to_sm89INS1_16FlashAttnBwdSm80INS1_25CollectiveMainloopBwdSm80ILi2ELi2EN4cute5tupleIJNS5_1CILi64EEENS7_ILi128EEES8_EEENS_10bfloat16_tEfNS_4arch4Sm80ELb0ELb1ELb1ELb0ELb1ELb0ELb0ELb0ELi2ELi2ELi4ELi2ELb1EEENS1_21CollectiveEpilogueBwdISA_SB_SD_Li256ELb0ELb0ELi2EEENS1_19SingleTileSchedulerILb0ELb0ELb0ELi128EEEEEEEEEvNT_6ParamsE$_ZN4cute3eso3ESOILb1ELb0EJNS_6LayoutINS_5tupleIJNS3_IJNS_1CILi8EEENS4_ILi1EEEEEENS4_ILi2EEES6_EEENS3_IJNS3_IJS6_NS4_ILi0EEEEEENS4_ILi2048EEESA_EEEEENS_10ViewEngineINS_8smem_ptrIPN7cutlass10bfloat16_tEEEEEEEC2ERKSE_RKSL_:
[----:B------:R-:W-:Y:S01]  /*8e70*/  ULDC UR24, c[0x0][0x20] ;  /* 0x0000080000187ab9 */ /* 0x000fe20000000800 */
[----:B------:R-:W-:Y:S01]  /*8e80*/  MOV R7, 0x0 ;  /* 0x0000000000077802 */ /* 0x000fe20000000f00 */
[----:B------:R-:W-:-:S09]  /*8e90*/  UIADD3 UR24, UR7, -UR24, URZ ;  /* 0x8000001807187290 */ /* 0x000fd2000fffe03f */
[----:B------:R1:W-:Y:S01]  /*8ea0*/  STL.64 [UR24], R4 ;  /* 0x00000004ff007987 */ /* 0x0003e20008100a18 */
[----:B------:R-:W-:Y:S05]  /*8eb0*/  RET.REL.NODEC R6 `(_ZN7cutlass13device_kernelIN5flash19enable_sm80_to_sm89INS1_16FlashAttnBwdSm80INS1_25CollectiveMainloopBwdSm80ILi2ELi2EN4cute5tupleIJNS5_1CILi64EEENS7_ILi128EEES8_EEENS_10bfloat16_tEfNS_4arch4Sm80ELb0ELb1ELb1ELb0ELb1ELb0ELb0ELb0ELi2ELi2ELi4ELi2ELb1EEENS1_21CollectiveEpilogueBwdISA_SB_SD_Li256ELb0ELb0ELi2EEENS1_19SingleTileSchedulerILb0ELb0ELb0ELi128EEEEEEEEEvNT_6ParamsE) ;  /* 0xffff714006007950 */ /* 0x000fea0003c3ffff */
        .type           $_ZN7cutlass13device_kernelIN5flash19enable_sm80_to_sm89INS1_16FlashAttnBwdSm80INS1_25CollectiveMainloopBwdSm80ILi2ELi2EN4cute5tupleIJNS5_1CILi64EEENS7_ILi128EEES8_EEENS_10bfloat16_tEfNS_4arch4Sm80ELb0ELb1ELb1ELb0ELb1ELb0ELb0ELb0ELi2ELi2ELi4ELi2ELb1EEENS1_21CollectiveEpilogueBwdISA_SB_SD_Li256ELb0ELb0ELi2EEENS1_19SingleTileSchedulerILb0ELb0ELb0ELi128EEEEEEEEEvNT_6ParamsE$_ZN4cute3eso3ESOILb1ELb0EJNS_6LayoutINS_5tupleIJNS3_IJNS_1CILi8EEENS4_ILi1EEEEEENS4_ILi2EEES6_EEENS3_IJNS3_IJS6_NS4_ILi0EEEEEENS4_ILi2048EEESA_EEEEEiEEC2ERKSE_RKi,@function
        .size           $_ZN7cutlass13device_kernelIN5flash19enable_sm80_to_sm89INS1_16FlashAttnBwdSm80INS1_25CollectiveMainloopBwdSm80ILi2ELi2EN4cute5tupleIJNS5_1CILi64EEENS7_ILi128EEES8_EEENS_10bfloat16_tEfNS_4arch4Sm80ELb0ELb1ELb1ELb0ELb1ELb0ELb0ELb0ELi2ELi2ELi4ELi2ELb1EEENS1_21CollectiveEpilogueBwdISA_SB_SD_Li256ELb0ELb0ELi2EEENS1_19SingleTileSchedulerILb0ELb0ELb0ELi128EEEEEEEEEvNT_6ParamsE$_ZN4cute3eso3ESOILb1ELb0EJNS_6LayoutINS_5tupleIJNS3_IJNS_1CILi8EEENS4_ILi1EEEEEENS4_ILi2EEES6_EEENS3_IJNS3_IJS6_NS4_ILi0EEEEEENS4_ILi2048EEESA_EEEEEiEEC2ERKSE_RKi,($_ZN7cutlass13device_kernelIN5flash19enable_sm80_to_sm89INS1_16FlashAttnBwdSm80INS1_25CollectiveMainloopBwdSm80ILi2ELi2EN4cute5tupleIJNS5_1CILi64EEENS7_ILi128EEES8_EEENS_10bfloat16_tEfNS_4arch4Sm80ELb0ELb1ELb1ELb0ELb1ELb0ELb0ELb0ELi2ELi2ELi4ELi2ELb1EEENS1_21CollectiveEpilogueBwdISA_SB_SD_Li256ELb0ELb0ELi2EEENS1_19SingleTileSchedulerILb0ELb0ELb0ELi128EEEEEEEEEvNT_6ParamsE$_ZN4cute5tupleIJNS0_IJNS0_IJNS_1CILi8EEENS1_ILi1EEEEEENS1_ILi2EEES3_EEENS0_IJNS0_IJS3_NS1_ILi0EEEEEElS7_EEEEEC2ERKS6_RKS9_ - $_ZN7cutlass13device_kernelIN5flash19enable_sm80_to_sm89INS1_16FlashAttnBwdSm80INS1_25CollectiveMainloopBwdSm80ILi2ELi2EN4cute5tupleIJNS5_1CILi64EEENS7_ILi128EEES8_EEENS_10bfloat16_tEfNS_4arch4Sm80ELb0ELb1ELb1ELb0ELb1ELb0ELb0ELb0ELi2ELi2ELi4ELi2ELb1EEENS1_21CollectiveEpilogueBwdISA_SB_SD_Li256ELb0ELb0ELi2EEENS1_19SingleTileSchedulerILb0ELb0ELb0ELi128EEEEEEEEEvNT_6ParamsE$_ZN4cute3eso3ESOILb1ELb0EJNS_6LayoutINS_5tupleIJNS3_IJNS_1CILi8EEENS4_ILi1EEEEEENS4_ILi2EEES6_EEENS3_IJNS3_IJS6_NS4_ILi0EEEEEENS4_ILi2048EEESA_EEEEEiEEC2ERKSE_RKi)
$_ZN7cutlass13device_kernelIN5flash19enable_sm80_to_sm89INS1_16FlashAttnBwdSm80INS1_25CollectiveMainloopBwdSm80ILi2ELi2EN4cute5tupleIJNS5_1CILi64EEENS7_ILi128EEES8_EEENS_10bfloat16_tEfNS_4arch4Sm80ELb0ELb1ELb1ELb0ELb1ELb0ELb0ELb0ELi2ELi2ELi4ELi2ELb1EEENS1_21CollectiveEpilogueBwdISA_SB_SD_Li256ELb0ELb0ELi2EEENS1_19SingleTileSchedulerILb0ELb0ELb0ELi128EEEEEEEEEvNT_6ParamsE$_ZN4cute3eso3ESOILb1ELb0EJNS_6LayoutINS_5tupleIJNS3_IJNS_1CILi8EEENS4_ILi1EEEEEENS4_ILi2EEES6_EEENS3_IJNS3_IJS6_NS4_ILi0EEEEEENS4_ILi2048EEESA_EEEEEiEEC2ERKSE_RKi:
[----:B------:R-:W-:Y:S02]  /*8ec0*/  ULDC UR24, c[0x0][0x20] ;  /* 0x0000080000187ab9 */ /* 0x000fe40000000800 */
[----:B------:R-:W-:-:S09]  /*8ed0*/  UIADD3 UR24, UR7, -UR24, URZ ;  /* 0x8000001807187290 */ /* 0x000fd2000fffe03f */
[----:B------:R1:W-:Y:S02]  /*8ee0*/  STL [UR24], R5 ;  /* 0x00000005ff007987 */ /* 0x0003e40008100818 */
[----:B-1----:R-:W-:-:S04]  /*8ef0*/  MOV R5, 0x0 ;  /* 0x0000000000057802 */ /* 0x002fc80000000f00 */
[----:B------:R-:W-:Y:S05]  /*8f00*/  RET.REL.NODEC R4 `(_ZN7cutlass13device_kernelIN5flash19enable_sm80_to_sm89INS1_16FlashAttnBwdSm80INS1_25CollectiveMainloopBwdSm80ILi2ELi2EN4cute5tupleIJNS5_1CILi64EEENS7_ILi128EEES8_EEENS_10bfloat16_tEfNS_4arch4Sm80ELb0ELb1ELb1ELb0ELb1ELb0ELb0ELb0ELi2ELi2ELi4ELi2ELb1EEENS1_21CollectiveEpilogueBwdISA_SB_SD_Li256ELb0ELb0ELi2EEENS1_19SingleTileSchedulerILb0ELb0ELb0ELi128EEEEEEEEEvNT_6ParamsE) ;  /* 0xffff70f004007950 */ /* 0x000fea0003c3ffff */
        .type           $_ZN7cutlass13device_kernelIN5flash19enable_sm80_to_sm89INS1_16FlashAttnBwdSm80INS1_25CollectiveMainloopBwdSm80ILi2ELi2EN4cute5tupleIJNS5_1CILi64EEENS7_ILi128EEES8_EEENS_10bfloat16_tEfNS_4arch4Sm80ELb0ELb1ELb1ELb0ELb1ELb0ELb0ELb0ELi2ELi2ELi4ELi2ELb1EEENS1_21CollectiveEpilogueBwdISA_SB_SD_Li256ELb0ELb0ELi2EEENS1_19SingleTileSchedulerILb0ELb0ELb0ELi128EEEEEEEEEvNT_6ParamsE$_ZN4cute5tupleIJNS0_IJNS0_IJNS_1CILi8EEENS1_ILi1EEEEEENS1_ILi2EEES3_EEENS0_IJNS0_IJS3_NS1_ILi0EEEEEElS7_EEEEEC2ERKS6_RKS9_,@function
        .size           $_ZN7cutlass13device_kernelIN5flash19enable_sm80_to_sm89INS1_16FlashAttnBwdSm80INS1_25CollectiveMainloopBwdSm80ILi2ELi2EN4cute5tupleIJNS5_1CILi64EEENS7_ILi128EEES8_EEENS_10bfloat16_tEfNS_4arch4Sm80ELb0ELb1ELb1ELb0ELb1ELb0ELb0ELb0ELi2ELi2ELi4ELi2ELb1EEENS1_21CollectiveEpilogueBwdISA_SB_SD_Li256ELb0ELb0ELi2EEENS1_19SingleTileSchedulerILb0ELb0ELb0ELi128EEEEEEEEEvNT_6ParamsE$_ZN4cute5tupleIJNS0_IJNS0_IJNS_1CILi8EEENS1_ILi1EEEEEENS1_ILi2EEES3_EEENS0_IJNS0_IJS3_NS1_ILi0EEEEEElS7_EEEEEC2ERKS6_RKS9_,($_ZN7cutlass13device_kernelIN5flash19enable_sm80_to_sm89INS1_16FlashAttnBwdSm80INS1_25CollectiveMainloopBwdSm80ILi2ELi2EN4cute5tupleIJNS5_1CILi64EEENS7_ILi128EEES8_EEENS_10bfloat16_tEfNS_4arch4Sm80ELb0ELb1ELb1ELb0ELb1ELb0ELb0ELb0ELi2ELi2ELi4ELi2ELb1EEENS1_21CollectiveEpilogueBwdISA_SB_SD_Li256ELb0ELb0ELi2EEENS1_19SingleTileSchedulerILb0ELb0ELb0ELi128EEEEEEEEEvNT_6ParamsE$_ZN4cute5tupleIJNS_15ArithmeticTupleIJNS_1CILi0EEEiEEEEEC2ERKS4_ - $_ZN7cutlass13device_kernelIN5flash19enable_sm80_to_sm89INS1_16FlashAttnBwdSm80INS1_25CollectiveMainloopBwdSm80ILi2ELi2EN4cute5tupleIJNS5_1CILi64EEENS7_ILi128EEES8_EEENS_10bfloat16_tEfNS_4arch4Sm80ELb0ELb1ELb1ELb0ELb1ELb0ELb0ELb0ELi2ELi2ELi4ELi2ELb1EEENS1_21CollectiveEpilogueBwdISA_SB_SD_Li256ELb0ELb0ELi2EEENS1_19SingleTileSchedulerILb0ELb0ELb0ELi128EEEEEEEEEvNT_6ParamsE$_ZN4cute5tupleIJNS0_IJNS0_IJNS_1CILi8EEENS1_ILi1EEEEEENS1_ILi2EEES3_EEENS0_IJNS0_IJS3_NS1_ILi0EEEEEElS7_EEEEEC2ERKS6_RKS9_)
$_ZN7cutlass13device_kernelIN5flash19enable_sm80_to_sm89INS1_16FlashAttnBwdSm80INS1_25CollectiveMainloopBwdSm80ILi2ELi2EN4cute5tupleIJNS5_1CILi64EEENS7_ILi128EEES8_EEENS_10bfloat16_tEfNS_4arch4Sm80ELb0ELb1ELb1ELb0ELb1ELb0ELb0ELb0ELi2ELi2ELi4ELi2ELb1EEENS1_21CollectiveEpilogueBwdISA_SB_SD_Li256ELb0ELb0ELi2EEENS1_19SingleTileSchedulerILb0ELb0ELb0ELi128EEEEEEEEEvNT_6ParamsE$_ZN4cute5tupleIJNS0_IJNS0_IJNS_1CILi8EEENS1_ILi1EEEEEENS1_ILi2EEES3_EEENS0_IJNS0_IJS3_NS1_ILi0EEEEEElS7_EEEEEC2ERKS6_RKS9_:
[----:B------:R-:W-:Y:S02]  /*8f10*/  MOV R8, 0x8f30 ;  /* 0x00008f3000087802 */ /* 0x000fe40000000f00 */
[----:B------:R-:W-:Y:S05]  /*8f20*/  CALL.REL.NOINC `($_ZN7cutlass13device_kernelIN5flash19enable_sm80_to_sm89INS1_16FlashAttnBwdSm80INS1_25CollectiveMainloopBwdSm80ILi2ELi2EN4cute5tupleIJNS5_1CILi64EEENS7_ILi128EEES8_EEENS_10bfloat16_tEfNS_4arch4Sm80ELb0ELb1ELb1ELb0ELb1ELb0ELb0ELb0ELi2ELi2ELi4ELi2ELb1EEENS1_21CollectiveEpilogueBwdISA_SB_SD_Li256ELb0ELb0ELi2EEENS1_19SingleTileSchedulerILb0ELb0ELb0ELi128EEEEEEEEEvNT_6ParamsE$_ZN4cute3eso3ESOILb1ELb0EJNS_5tupleIJNS2_IJNS_1CILi8EEENS3_ILi1EEEEEENS3_ILi2EEES5_EEENS2_IJNS2_IJS5_NS3_ILi0EEEEEElS9_EEEEEC2ERKS8_RKSB_) ;  /* 0xfffffb2000007944 */ /* 0x000fea0003c3ffff */
[----:B------:R-:W-:-:S04]  /*8f30*/  MOV R7, 0x0 ;  /* 0x0000000000077802 */ /* 0x000fc80000000f00 */
[----:B------:R-:W-:Y:S05]  /*8f40*/  RET.REL.NODEC R6 `(_ZN7cutlass13device_kernelIN5flash19enable_sm80_to_sm89INS1_16FlashAttnBwdSm80INS1_25CollectiveMainloopBwdSm80ILi2ELi2EN4cute5tupleIJNS5_1CILi64EEENS7_ILi128EEES8_EEENS_10bfloat16_tEfNS_4arch4Sm80ELb0ELb1ELb1ELb0ELb1ELb0ELb0ELb0ELi2ELi2ELi4ELi2ELb1EEENS1_21CollectiveEpilogueBwdISA_SB_SD_Li256ELb0ELb0ELi2EEENS1_19SingleTileSchedulerILb0ELb0ELb0ELi128EEEEEEEEEvNT_6ParamsE) ;  /* 0xffff70b006007950 */ /* 0x000fea0003c3ffff */
        .type           $_ZN7cutlass13device_kernelIN5flash19enable_sm80_to_sm89INS1_16FlashAttnBwdSm80INS1_25CollectiveMainloopBwdSm80ILi2ELi2EN4cute5tupleIJNS5_1CILi64EEENS7_ILi128EEES8_EEENS_10bfloat16_tEfNS_4arch4Sm80ELb0ELb1ELb1ELb0ELb1ELb0ELb0ELb0ELi2ELi2ELi4ELi2ELb1EEENS1_21CollectiveEpilogueBwdISA_SB_SD_Li256ELb0ELb0ELi2EEENS1_19SingleTileSchedulerILb0ELb0ELb0ELi128EEEEEEEEEvNT_6ParamsE$_ZN4cute5tupleIJNS_15ArithmeticTupleIJNS_1CILi0EEEiEEEEEC2ERKS4_,@function
        .size           $_ZN7cutlass13device_kernelIN5flash19enable_sm80_to_sm89INS1_16FlashAttnBwdSm80INS1_25CollectiveMainloopBwdSm80ILi2ELi2EN4cute5tupleIJNS5_1CILi64EEENS7_ILi128EEES8_EEENS_10bfloat16_tEfNS_4arch4Sm80ELb0ELb1ELb1ELb0ELb1ELb0ELb0ELb0ELi2ELi2ELi4ELi2ELb1EEENS1_21CollectiveEpilogueBwdISA_SB_SD_Li256ELb0ELb0ELi2EEENS1_19SingleTileSchedulerILb0ELb0ELb0ELi128EEEEEEEEEvNT_6ParamsE$_ZN4cute5tupleIJNS_15ArithmeticTupleIJNS_1CILi0EEEiEEEEEC2ERKS4_,($_ZN7cutlass13device_kernelIN5flash19enable_sm80_to_sm89INS1_16FlashAttnBwdSm80INS1_25CollectiveMainloopBwdSm80ILi2ELi2EN4cute5tupleIJNS5_1CILi64EEENS7_ILi128EEES8_EEENS_10bfloat16_tEfNS_4arch4Sm80ELb0ELb1ELb1ELb0ELb1ELb0ELb0ELb0ELi2ELi2ELi4ELi2ELb1EEENS1_21CollectiveEpilogueBwdISA_SB_SD_Li256ELb0ELb0ELi2EEENS1_19SingleTileSchedulerILb0ELb0ELb0ELi128EEEEEEEEEvNT_6ParamsE$_ZN4cute5tupleIJNS_15ArithmeticTupleIJiEEEEEC2ERKS2_ - $_ZN7cutlass13device_kernelIN5flash19enable_sm80_to_sm89INS1_16FlashAttnBwdSm80INS1_25CollectiveMainloopBwdSm80ILi2ELi2EN4cute5tupleIJNS5_1CILi64EEENS7_ILi128EEES8_EEENS_10bfloat16_tEfNS_4arch4Sm80ELb0ELb1ELb1ELb0ELb1ELb0ELb0ELb0ELi2ELi2ELi4ELi2ELb1EEENS1_21CollectiveEpilogueBwdISA_SB_SD_Li256ELb0ELb0ELi2EEENS1_19SingleTileSchedulerILb0ELb0ELb0ELi128EEEEEEEEEvNT_6ParamsE$_ZN4cute5tupleIJNS_15ArithmeticTupleIJNS_1CILi0EEEiEEEEEC2ERKS4_)
$_ZN7cutlass13device_kernelIN5flash19enable_sm80_to_sm89INS1_16FlashAttnBwdSm80INS1_25CollectiveMainloopBwdSm80ILi2ELi2EN4cute5tupleIJNS5_1CILi64EEENS7_ILi128EEES8_EEENS_10bfloat16_tEfNS_4arch4Sm80ELb0ELb1ELb1ELb0ELb1ELb0ELb0ELb0ELi2ELi2ELi4ELi2ELb1EEENS1_21CollectiveEpilogueBwdISA_SB_SD_Li256ELb0ELb0ELi2EEENS1_19SingleTileSchedulerILb0ELb0ELb0ELi128EEEEEEEEEvNT_6ParamsE$_ZN4cute5tupleIJNS_15ArithmeticTupleIJNS_1CILi0EEEiEEEEEC2ERKS4_:
[----:B------:R-:W-:Y:S02]  /*8f50*/  MOV R4, 0x8f70 ;  /* 0x00008f7000047802 */ /* 0x000fe40000000f00 */
[----:B------:R-:W-:Y:S05]  /*8f60*/  CALL.REL.NOINC `($_ZN7cutlass13device_kernelIN5flash19enable_sm80_to_sm89INS1_16FlashAttnBwdSm80INS1_25CollectiveMainloopBwdSm80ILi2ELi2EN4cute5tupleIJNS5_1CILi64EEENS7_ILi128EEES8_EEENS_10bfloat16_tEfNS_4arch4Sm80ELb0ELb1ELb1ELb0ELb1ELb0ELb0ELb0ELi2ELi2ELi4ELi2ELb1EEENS1_21CollectiveEpilogueBwdISA_SB_SD_Li256ELb0ELb0ELi2EEENS1_19SingleTileSchedulerILb0ELb0ELb0ELi128EEEEEEEEEvNT_6ParamsE$_ZN4cute3eso3ESOILb0ELb1EJNS_15ArithmeticTupleIJNS_1CILi0EEEiEEEEEC2ERKS5_) ;  /* 0xfffff41000007944 */ /* 0x000fea0003c3ffff */
[----:B------:R-:W-:-:S04]  /*8f70*/  MOV R9, 0x0 ;  /* 0x0000000000097802 */ /* 0x000fc80000000f00 */
[----:B------:R-:W-:Y:S05]  /*8f80*/  RET.REL.NODEC R8 `(_ZN7cutlass13device_kernelIN5flash19enable_sm80_to_sm89INS1_16FlashAttnBwdSm80INS1_25CollectiveMainloopBwdSm80ILi2ELi2EN4cute5tupleIJNS5_1CILi64EEENS7_ILi128EEES8_EEENS_10bfloat16_tEfNS_4arch4Sm80ELb0ELb1ELb1ELb0ELb1ELb0ELb0ELb0ELi2ELi2ELi4ELi2ELb1EEENS1_21CollectiveEpilogueBwdISA_SB_SD_Li256ELb0ELb0ELi2EEENS1_19SingleTileSchedulerILb0ELb0ELb0ELi128EEEEEEEEEvNT_6ParamsE) ;  /* 0xffff707008007950 */ /* 0x000fea0003c3ffff */
        .type           $_ZN7cutlass13device_kernelIN5flash19enable_sm80_to_sm89INS1_16FlashAttnBwdSm80INS1_25CollectiveMainloopBwdSm80ILi2ELi2EN4cute5tupleIJNS5_1CILi64EEENS7_ILi128EEES8_EEENS_10bfloat16_tEfNS_4arch4Sm80ELb0ELb1ELb1ELb0ELb1ELb0ELb0ELb0ELi2ELi2ELi4ELi2ELb1EEENS1_21CollectiveEpilogueBwdISA_SB_SD_Li256ELb0ELb0ELi2EEENS1_19SingleTileSchedulerILb0ELb0ELb0ELi128EEEEEEEEEvNT_6ParamsE$_ZN4cute5tupleIJNS_15ArithmeticTupleIJiEEEEEC2ERKS2_,@function
        .size           $_ZN7cutlass13device_kernelIN5flash19enable_sm80_to_sm89INS1_16FlashAttnBwdSm80INS1_25CollectiveMainloopBwdSm80ILi2ELi2EN4cute5tupleIJNS5_1CILi64EEENS7_ILi128EEES8_EEENS_10bfloat16_tEfNS_4arch4Sm80ELb0ELb1ELb1ELb0ELb1ELb0ELb0ELb0ELi2ELi2ELi4ELi2ELb1EEENS1_21CollectiveEpilogueBwdISA_SB_SD_Li256ELb0ELb0ELi2EEENS1_19SingleTileSchedulerILb0ELb0ELb0ELi128EEEEEEEEEvNT_6ParamsE$_ZN4cute5tupleIJNS_15ArithmeticTupleIJiEEEEEC2ERKS2_,($_ZN7cutlass13device_kernelIN5flash19enable_sm80_to_sm89INS1_16FlashAttnBwdSm80INS1_25CollectiveMainloopBwdSm80ILi2ELi2EN4cute5tupleIJNS5_1CILi64EEENS7_ILi128EEES8_EEENS_10bfloat16_tEfNS_4arch4Sm80ELb0ELb1ELb1ELb0ELb1ELb0ELb0ELb0ELi2ELi2ELi4ELi2ELb1EEENS1_21CollectiveEpilogueBwdISA_SB_SD_Li256ELb0ELb0ELi2EEENS1_19SingleTileSchedulerILb0ELb0ELb0ELi128EEEEEEEEEvNT_6ParamsE$_ZN4cute5tupleIJNS_15ArithmeticTupleIJiiEEEEEC2ERKS2_ - $_ZN7cutlass13device_kernelIN5flash19enable_sm80_to_sm89INS1_16FlashAttnBwdSm80INS1_25CollectiveMainloopBwdSm80ILi2ELi2EN4cute5tupleIJNS5_1CILi64EEENS7_ILi128EEES8_EEENS_10bfloat16_tEfNS_4arch4Sm80ELb0ELb1ELb1ELb0ELb1ELb0ELb0ELb0ELi2ELi2ELi4ELi2ELb1EEENS1_21CollectiveEpilogueBwdISA_SB_SD_Li256ELb0ELb0ELi2EEENS1_19SingleTileSchedulerILb0ELb0ELb0ELi128EEEEEEEEEvNT_6ParamsE$_ZN4cute5tupleIJNS_15ArithmeticTupleIJiEEEEEC2ERKS2_)
$_ZN7cutlass13device_kernelIN5flash19enable_sm80_to_sm89INS1_16FlashAttnBwdSm80INS1_25CollectiveMainloopBwdSm80ILi2ELi2EN4cute5tupleIJNS5_1CILi64EEENS7_ILi128EEES8_EEENS_10bfloat16_tEfNS_4arch4Sm80ELb0ELb1ELb1ELb0ELb1ELb0ELb0ELb0ELi2ELi2ELi4ELi2ELb1EEENS1_21CollectiveEpilogueBwdISA_SB_SD_Li256ELb0ELb0ELi2EEENS1_19SingleTileSchedulerILb0ELb0ELb0ELi128EEEEEEEEEvNT_6ParamsE$_ZN4cute5tupleIJNS_15ArithmeticTupleIJiEEEEEC2ERKS2_:
[----:B------:R-:W-:Y:S02]  /*8f90*/  MOV R4, 0x8fb0 ;  /* 0x00008fb000047802 */ /* 0x000fe40000000f00 */
[----:B------:R-:W-:Y:S05]  /*8fa0*/  CALL.REL.NOINC `($_ZN7cutlass13device_kernelIN5flash19enable_sm80_to_sm89INS1_16FlashAttnBwdSm80INS1_25CollectiveMainloopBwdSm80ILi2ELi2EN4cute5tupleIJNS5_1CILi64EEENS7_ILi128EEES8_EEENS_10bfloat16_tEfNS_4arch4Sm80ELb0ELb1ELb1ELb0ELb1ELb0ELb0ELb0ELi2ELi2ELi4ELi2ELb1EEENS1_21CollectiveEpilogueBwdISA_SB_SD_Li256ELb0ELb0ELi2EEENS1_19SingleTileSchedulerILb0ELb0ELb0ELi128EEEEEEEEEvNT_6ParamsE$_ZN4cute3eso3ESOILb0ELb1EJNS_15ArithmeticTupleIJiEEEEEC2ERKS3_) ;  /* 0xfffff42000007944 */ /* 0x000fea0003c3ffff */
[----:B------:R-:W-:Y:S02]  /*8fb0*/  MOV R4, R6 ;  /* 0x0000000600047202 */ /* 0x000fe40000000f00 */
[----:B------:R-:W-:-:S04]  /*8fc0*/  MOV R5, 0x0 ;  /* 0x0000000000057802 */ /* 0x000fc80000000f00 */
[----:B------:R-:W-:Y:S05]  /*8fd0*/  RET.REL.NODEC R4 `(_ZN7cutlass13device_kernelIN5flash19enable_sm80_to_sm89INS1_16FlashAttnBwdSm80INS1_25CollectiveMainloopBwdSm80ILi2ELi2EN4cute5tupleIJNS5_1CILi64EEENS7_ILi128EEES8_EEENS_10bfloat16_tEfNS_4arch4Sm80ELb0ELb1ELb1ELb0ELb1ELb0ELb0ELb0ELi2ELi2ELi4ELi2ELb1EEENS1_21CollectiveEpilogueBwdISA_SB_SD_Li256ELb0ELb0ELi2EEENS1_19SingleTileSchedulerILb0ELb0ELb0ELi128EEEEEEEEEvNT_6ParamsE) ;  /* 0xffff702004007950 */ /* 0x000fea0003c3ffff */
        .type           $_ZN7cutlass13device_kernelIN5flash19enable_sm80_to_sm89INS1_16FlashAttnBwdSm80INS1_25CollectiveMainloopBwdSm80ILi2ELi2EN4cute5tupleIJNS5_1CILi64EEENS7_ILi128EEES8_EEENS_10bfloat16_tEfNS_4arch4Sm80ELb0ELb1ELb1ELb0ELb1ELb0ELb0ELb0ELi2ELi2ELi4ELi2ELb1EEENS1_21CollectiveEpilogueBwdISA_SB_SD_Li256ELb0ELb0ELi2EEENS1_19SingleTileSchedulerILb0ELb0ELb0ELi128EEEEEEEEEvNT_6ParamsE$_ZN4cute5tupleIJNS_15ArithmeticTupleIJiiEEEEEC2ERKS2_,@function
        .size           $_ZN7cutlass13device_kernelIN5flash19enable_sm80_to_sm89INS1_16FlashAttnBwdSm80INS1_25CollectiveMainloopBwdSm80ILi2ELi2EN4cute5tupleIJNS5_1CILi64EEENS7_ILi128EEES8_EEENS_10bfloat16_tEfNS_4arch4Sm80ELb0ELb1ELb1ELb0ELb1ELb0ELb0ELb0ELi2ELi2ELi4ELi2ELb1EEENS1_21CollectiveEpilogueBwdISA_SB_SD_Li256ELb0ELb0ELi2EEENS1_19SingleTileSchedulerILb0ELb0ELb0ELi128EEEEEEEEEvNT_6ParamsE$_ZN4cute5tupleIJNS_15ArithmeticTupleIJiiEEEEEC2ERKS2_,($_ZN7cutlass13device_kernelIN5flash19enable_sm80_to_sm89INS1_16FlashAttnBwdSm80INS1_25CollectiveMainloopBwdSm80ILi2ELi2EN4cute5tupleIJNS5_1CILi64EEENS7_ILi128EEES8_EEENS_10bfloat16_tEfNS_4arch4Sm80ELb0ELb1ELb1ELb0ELb1ELb0ELb0ELb0ELi2ELi2ELi4ELi2ELb1EEENS1_21CollectiveEpilogueBwdISA_SB_SD_Li256ELb0ELb0ELi2EEENS1_19SingleTileSchedulerILb0ELb0ELb0ELi128EEEEEEEEEvNT_6ParamsE$_ZN4cute5tupleIJNS_15ArithmeticTupleIJiiEEEiiiEEC2ERKS2_RKiS7_S7_ - $_ZN7cutlass13device_kernelIN5flash19enable_sm80_to_sm89INS1_16FlashAttnBwdSm80INS1_25CollectiveMainloopBwdSm80ILi2ELi2EN4cute5tupleIJNS5_1CILi64EEENS7_ILi128EEES8_EEENS_10bfloat16_tEfNS_4arch4Sm80ELb0ELb1ELb1ELb0ELb1ELb0ELb0ELb0ELi2ELi2ELi4ELi2ELb1EEENS1_21CollectiveEpilogueBwdISA_SB_SD_Li256ELb0ELb0ELi2EEENS1_19SingleTileSchedulerILb0ELb0ELb0ELi128EEEEEEEEEvNT_6ParamsE$_ZN4cute5tupleIJNS_15ArithmeticTupleIJiiEEEEEC2ERKS2_)
$_ZN7cutlass13device_kernelIN5flash19enable_sm80_to_sm89INS1_16FlashAttnBwdSm80INS1_25CollectiveMainloopBwdSm80ILi2ELi2EN4cute5tupleIJNS5_1CILi64EEENS7_ILi128EEES8_EEENS_10bfloat16_tEfNS_4arch4Sm80ELb0ELb1ELb1ELb0ELb1ELb0ELb0ELb0ELi2ELi2ELi4ELi2ELb1EEENS1_21CollectiveEpilogueBwdISA_SB_SD_Li256ELb0ELb0ELi2EEENS1_19SingleTileSchedulerILb0ELb0ELb0ELi128EEEEEEEEEvNT_6ParamsE$_ZN4cute5tupleIJNS_15ArithmeticTupleIJiiEEEEEC2ERKS2_:
[----:B------:R-:W-:Y:S02]  /*8fe0*/  MOV R6, 0x9000 ;  /* 0x0000900000067802 */ /* 0x000fe40000000f00 */
[----:B------:R-:W-:Y:S05]  /*8ff0*/  CALL.REL.NOINC `($_ZN7cutlass13device_kernelIN5flash19enable_sm80_to_sm89INS1_16FlashAttnBwdSm80INS1_25CollectiveMainloopBwdSm80ILi2ELi2EN4cute5tupleIJNS5_1CILi64EEENS7_ILi128EEES8_EEENS_10bfloat16_tEfNS_4arch4Sm80ELb0ELb1ELb1ELb0ELb1ELb0ELb0ELb0ELi2ELi2ELi4ELi2ELb1EEENS1_21CollectiveEpilogueBwdISA_SB_SD_Li256ELb0ELb0ELi2EEENS1_19SingleTileSchedulerILb0ELb0ELb0ELi128EEEEEEEEEvNT_6ParamsE$_ZN4cute3eso3ESOILb0ELb1EJNS_15ArithmeticTupleIJiiEEEEEC2ERKS3_) ;  /* 0xfffff42000007944 */ /* 0x000fea0003c3ffff */
[----:B------:R-:W-:-:S04]  /*9000*/  MOV R9, 0x0 ;  /* 0x0000000000097802 */ /* 0x000fc80000000f00 */
[----:B------:R-:W-:Y:S05]  /*9010*/  RET.REL.NODEC R8 `(_ZN7cutlass13device_kernelIN5flash19enable_sm80_to_sm89INS1_16FlashAttnBwdSm80INS1_25CollectiveMainloopBwdSm80ILi2ELi2EN4cute5tupleIJNS5_1CILi64EEENS7_ILi128EEES8_EEENS_10bfloat16_tEfNS_4arch4Sm80ELb0ELb1ELb1ELb0ELb1ELb0ELb0ELb0ELi2ELi2ELi4ELi2ELb1EEENS1_21CollectiveEpilogueBwdISA_SB_SD_Li256ELb0ELb0ELi2EEENS1_19SingleTileSchedulerILb0ELb0ELb0ELi128EEEEEEEEEvNT_6ParamsE) ;  /* 0xffff6fe008007950 */ /* 0x000fea0003c3ffff */
        .type           $_ZN7cutlass13device_kernelIN5flash19enable_sm80_to_sm89INS1_16FlashAttnBwdSm80INS1_25CollectiveMainloopBwdSm80ILi2ELi2EN4cute5tupleIJNS5_1CILi64EEENS7_ILi128EEES8_EEENS_10bfloat16_tEfNS_4arch4Sm80ELb0ELb1ELb1ELb0ELb1ELb0ELb0ELb0ELi2ELi2ELi4ELi2ELb1EEENS1_21CollectiveEpilogueBwdISA_SB_SD_Li256ELb0ELb0ELi2EEENS1_19SingleTileSchedulerILb0ELb0ELb0ELi128EEEEEEEEEvNT_6ParamsE$_ZN4cute5tupleIJNS_15ArithmeticTupleIJiiEEEiiiEEC2ERKS2_RKiS7_S7_,@function
        .size           $_ZN7cutlass13device_kernelIN5flash19enable_sm80_to_sm89INS1_16FlashAttnBwdSm80INS1_25CollectiveMainloopBwdSm80ILi2ELi2EN4cute5tupleIJNS5_1CILi64EEENS7_ILi128EEES8_EEENS_10bfloat16_tEfNS_4arch4Sm80ELb0ELb1ELb1ELb0ELb1ELb0ELb0ELb0ELi2ELi2ELi4ELi2ELb1EEENS1_21CollectiveEpilogueBwdISA_SB_SD_Li256ELb0ELb0ELi2EEENS1_19SingleTileSchedulerILb0ELb0ELb0ELi128EEEEEEEEEvNT_6ParamsE$_ZN4cute5tupleIJNS_15ArithmeticTupleIJiiEEEiiiEEC2ERKS2_RKiS7_S7_,($_ZN7cutlass13device_kernelIN5flash19enable_sm80_to_sm89INS1_16FlashAttnBwdSm80INS1_25CollectiveMainloopBwdSm80ILi2ELi2EN4cute5tupleIJNS5_1CILi64EEENS7_ILi128EEES8_EEENS_10bfloat16_tEfNS_4arch4Sm80ELb0ELb1ELb1ELb0ELb1ELb0ELb0ELb0ELi2ELi2ELi4ELi2ELb1EEENS1_21CollectiveEpilogueBwdISA_SB_SD_Li256ELb0ELb0ELi2EEENS1_19SingleTileSchedulerILb0ELb0ELb0ELi128EEEEEEEEEvNT_6ParamsE$_ZN4cute5tupleIJNS_1CILi0EEES2_S2_iEEC2ERKS2_S5_S5_RKi - $_ZN7cutlass13device_kernelIN5flash19enable_sm80_to_sm89INS1_16FlashAttnBwdSm80INS1_25CollectiveMainloopBwdSm80ILi2ELi2EN4cute5tupleIJNS5_1CILi64EEENS7_ILi128EEES8_EEENS_10bfloat16_tEfNS_4arch4Sm80ELb0ELb1ELb1ELb0ELb1ELb0ELb0ELb0ELi2ELi2ELi4ELi2ELb1EEENS1_21CollectiveEpilogueBwdISA_SB_SD_Li256ELb0ELb0ELi2EEENS1_19SingleTileSchedulerILb0ELb0ELb0ELi128EEEEEEEEEvNT_6ParamsE$_ZN4cute5tupleIJNS_15ArithmeticTupleIJiiEEEiiiEEC2ERKS2_RKiS7_S7_)
$_ZN7cutlass13device_kernelIN5flash19enable_sm80_to_sm89INS1_16FlashAttnBwdSm80INS1_25CollectiveMainloopBwdSm80ILi2ELi2EN4cute5tupleIJNS5_1CILi64EEENS7_ILi128EEES8_EEENS_10bfloat16_tEfNS_4arch4Sm80ELb0ELb1ELb1ELb0ELb1ELb0ELb0ELb0ELi2ELi2ELi4ELi2ELb1EEENS1_21CollectiveEpilogueBwdISA_SB_SD_Li256ELb0ELb0ELi2EEENS1_19SingleTileSchedulerILb0ELb0ELb0ELi128EEEEEEEEEvNT_6ParamsE$_ZN4cute5tupleIJNS_15ArithmeticTupleIJiiEEEiiiEEC2ERKS2_RKiS7_S7_:
[----:B------:R-:W-:Y:S02]  /*9020*/  MOV R4, 0x9040 ;  /* 0x0000904000047802 */ /* 0x000fe40000000f00 */
[----:B------:R-:W-:Y:S05]  /*9030*/  CALL.REL.NOINC `($_ZN7cutlass13device_kernelIN5flash19enable_sm80_to_sm89INS1_16FlashAttnBwdSm80INS1_25CollectiveMainloopBwdSm80ILi2ELi2EN4cute5tupleIJNS5_1CILi64EEENS7_ILi128EEES8_EEENS_10bfloat16_tEfNS_4arch4Sm80ELb0ELb1ELb1ELb0ELb1ELb0ELb0ELb0ELi2ELi2ELi4ELi2ELb1EEENS1_21CollectiveEpilogueBwdISA_SB_SD_Li256ELb0ELb0ELi2EEENS1_19SingleTileSchedulerILb0ELb0ELb0ELi128EEEEEEEEEvNT_6ParamsE$_ZN4cute3eso3ESOILb0ELb0EJNS_15ArithmeticTupleIJiiEEEiiiEEC2ERKS3_RKiS8_S8_) ;  /* 0xffffeff000007944 */ /* 0x000fea0003c3ffff */
[----:B------:R-:W-:-:S04]  /*9040*/  MOV R15, 0x0 ;  /* 0x00000000000f7802 */ /* 0x000fc80000000f00 */
[----:B------:R-:W-:Y:S05]  /*9050*/  RET.REL.NODEC R14 `(_ZN7cutlass13device_kernelIN5flash19enable_sm80_to_sm89INS1_16FlashAttnBwdSm80INS1_25CollectiveMainloopBwdSm80ILi2ELi2EN4cute5tupleIJNS5_1CILi64EEENS7_ILi128EEES8_EEENS_10bfloat16_tEfNS_4arch4Sm80ELb0ELb1ELb1ELb0ELb1ELb0ELb0ELb0ELi2ELi2ELi4ELi2ELb1EEENS1_21CollectiveEpilogueBwdISA_SB_SD_Li256ELb0ELb0ELi2EEENS1_19SingleTileSchedulerILb0ELb0ELb0ELi128EEEEEEEEEvNT_6ParamsE) ;  /* 0xffff6fa00e007950 */ /* 0x000fea0003c3ffff */
        .type           $_ZN7cutlass13device_kernelIN5flash19enable_sm80_to_sm89INS1_16FlashAttnBwdSm80INS1_25CollectiveMainloopBwdSm80ILi2ELi2EN4cute5tupleIJNS5_1CILi64EEENS7_ILi128EEES8_EEENS_10bfloat16_tEfNS_4arch4Sm80ELb0ELb1ELb1ELb0ELb1ELb0ELb0ELb0ELi2ELi2ELi4ELi2ELb1EEENS1_21CollectiveEpilogueBwdISA_SB_SD_Li256ELb0ELb0ELi2EEENS1_19SingleTileSchedulerILb0ELb0ELb0ELi128EEEEEEEEEvNT_6ParamsE$_ZN4cute5tupleIJNS_1CILi0EEES2_S2_iEEC2ERKS2_S5_S5_RKi,@function
        .size           $_ZN7cutlass13device_kernelIN5flash19enable_sm80_to_sm89INS1_16FlashAttnBwdSm80INS1_25CollectiveMainloopBwdSm80ILi2ELi2EN4cute5tupleIJNS5_1CILi64EEENS7_ILi128EEES8_EEENS_10bfloat16_tEfNS_4arch4Sm80ELb0ELb1ELb1ELb0ELb1ELb0ELb0ELb0ELi2ELi2ELi4ELi2ELb1EEENS1_21CollectiveEpilogueBwdISA_SB_SD_Li256ELb0ELb0ELi2EEENS1_19SingleTileSchedulerILb0ELb0ELb0ELi128EEEEEEEEEvNT_6ParamsE$_ZN4cute5tupleIJNS_1CILi0EEES2_S2_iEEC2ERKS2_S5_S5_RKi,($_ZN7cutlass13device_kernelIN5flash19enable_sm80_to_sm89INS1_16FlashAttnBwdSm80INS1_25CollectiveMainloopBwdSm80ILi2ELi2EN4cute5tupleIJNS5_1CILi64EEENS7_ILi128EEES8_EEENS_10bfloat16_tEfNS_4arch4Sm80ELb0ELb1ELb1ELb0ELb1ELb0ELb0ELb0ELi2ELi2ELi4ELi2ELb1EEENS1_21CollectiveEpilogueBwdISA_SB_SD_Li256ELb0ELb0ELi2EEENS1_19SingleTileSchedulerILb0ELb0ELb0ELi128EEEEEEEEEvNT_6ParamsE$_ZN4cute5tupleIJNS_1CILi0EEES2_iEEC2ERKS2_S5_RKi - $_ZN7cutlass13device_kernelIN5flash19enable_sm80_to_sm89INS1_16FlashAttnBwdSm80INS1_25CollectiveMainloopBwdSm80ILi2ELi2EN4cute5tupleIJNS5_1CILi64EEENS7_ILi128EEES8_EEENS_10bfloat16_tEfNS_4arch4Sm80ELb0ELb1ELb1ELb0ELb1ELb0ELb0ELb0ELi2ELi2ELi4ELi2ELb1EEENS1_21CollectiveEpilogueBwdISA_SB_SD_Li256ELb0ELb0ELi2EEENS1_19SingleTileSchedulerILb0ELb0ELb0ELi128EEEEEEEEEvNT_6ParamsE$_ZN4cute5tupleIJNS_1CILi0EEES2_S2_iEEC2ERKS2_S5_S5_RKi)
$_ZN7cutlass13device_kernelIN5flash19enable_sm80_to_sm89INS1_16FlashAttnBwdSm80INS1_25CollectiveMainloopBwdSm80ILi2ELi2EN4cute5tupleIJNS5_1CILi64EEENS7_ILi128EEES8_EEENS_10bfloat16_tEfNS_4arch4Sm80ELb0ELb1ELb1ELb0ELb1ELb0ELb0ELb0ELi2ELi2ELi4ELi2ELb1EEENS1_21CollectiveEpilogueBwdISA_SB_SD_Li256ELb0ELb0ELi2EEENS1_19SingleTileSchedulerILb0ELb0ELb0ELi128EEEEEEEEEvNT_6ParamsE$_ZN4cute5tupleIJNS_1CILi0EEES2_S2_iEEC2ERKS2_S5_S5_RKi:
[----:B------:R-:W-:Y:S02]  /*9060*/  MOV R4, 0x9080 ;  /* 0x0000908000047802 */ /* 0x000fe40000000f00 */
[----:B------:R-:W-:Y:S05]  /*9070*/  CALL.REL.NOINC `($_ZN7cutlass13device_kernelIN5flash19enable_sm80_to_sm89INS1_16FlashAttnBwdSm80INS1_25CollectiveMainloopBwdSm80ILi2ELi2EN4cute5tupleIJNS5_1CILi64EEENS7_ILi128EEES8_EEENS_10bfloat16_tEfNS_4arch4Sm80ELb0ELb1ELb1ELb0ELb1ELb0ELb0ELb0ELi2ELi2ELi4ELi2ELb1EEENS1_21CollectiveEpilogueBwdISA_SB_SD_Li256ELb0ELb0ELi2EEENS1_19SingleTileSchedulerILb0ELb0ELb0ELi128EEEEEEEEEvNT_6ParamsE$_ZN4cute3eso3ESOILb1ELb0EJNS_1CILi0EEES3_S3_iEEC2ERKS3_S6_S6_RKi) ;  /* 0xfffff6b000007944 */ /* 0x000fea0003c3ffff */
[----:B------:R-:W-:Y:S02]  /*9080*/  MOV R4, R8 ;  /* 0x0000000800047202 */ /* 0x000fe40000000f00 */
[----:B------:R-:W-:-:S04]  /*9090*/  MOV R5, 0x0 ;  /* 0x0000000000057802 */ /* 0x000fc80000000f00 */
[----:B------:R-:W-:Y:S05]  /*90a0*/  RET.REL.NODEC R4 `(_ZN7cutlass13device_kernelIN5flash19enable_sm80_to_sm89INS1_16FlashAttnBwdSm80INS1_25CollectiveMainloopBwdSm80ILi2ELi2EN4cute5tupleIJNS5_1CILi64EEENS7_ILi128EEES8_EEENS_10bfloat16_tEfNS_4arch4Sm80ELb0ELb1ELb1ELb0ELb1ELb0ELb0ELb0ELi2ELi2ELi4ELi2ELb1EEENS1_21CollectiveEpilogueBwdISA_SB_SD_Li256ELb0ELb0ELi2EEENS1_19SingleTileSchedulerILb0ELb0ELb0ELi128EEEEEEEEEvNT_6ParamsE) ;  /* 0xffff6f5004007950 */ /* 0x000fea0003c3ffff */
        .type           $_ZN7cutlass13device_kernelIN5flash19enable_sm80_to_sm89INS1_16FlashAttnBwdSm80INS1_25CollectiveMainloopBwdSm80ILi2ELi2EN4cute5tupleIJNS5_1CILi64EEENS7_ILi128EEES8_EEENS_10bfloat16_tEfNS_4arch4Sm80ELb0ELb1ELb1ELb0ELb1ELb0ELb0ELb0ELi2ELi2ELi4ELi2ELb1EEENS1_21CollectiveEpilogueBwdISA_SB_SD_Li256ELb0ELb0ELi2EEENS1_19SingleTileSchedulerILb0ELb0ELb0ELi128EEEEEEEEEvNT_6ParamsE$_ZN4cute5tupleIJNS_1CILi0EEES2_iEEC2ERKS2_S5_RKi,@function
        .size           $_ZN7cutlass13device_kernelIN5flash19enable_sm80_to_sm89INS1_16FlashAttnBwdSm80INS1_25CollectiveMainloopBwdSm80ILi2ELi2EN4cute5tupleIJNS5_1CILi64EEENS7_ILi128EEES8_EEENS_10bfloat16_tEfNS_4arch4Sm80ELb0ELb1ELb1ELb0ELb1ELb0ELb0ELb0ELi2ELi2ELi4ELi2ELb1EEENS1_21CollectiveEpilogueBwdISA_SB_SD_Li256ELb0ELb0ELi2EEENS1_19SingleTileSchedulerILb0ELb0ELb0ELi128EEEEEEEEEvNT_6ParamsE$_ZN4cute5tupleIJNS_1CILi0EEES2_iEEC2ERKS2_S5_RKi,($_ZN7cutlass13device_kernelIN5flash19enable_sm80_to_sm89INS1_16FlashAttnBwdSm80INS1_25CollectiveMainloopBwdSm80ILi2ELi2EN4cute5tupleIJNS5_1CILi64EEENS7_ILi128EEES8_EEENS_10bfloat16_tEfNS_4arch4Sm80ELb0ELb1ELb1ELb0ELb1ELb0ELb0ELb0ELi2ELi2ELi4ELi2ELb1EEENS1_21CollectiveEpilogueBwdISA_SB_SD_Li256ELb0ELb0ELi2EEENS1_19SingleTileSchedulerILb0ELb0ELb0ELi128EEEEEEEEEvNT_6ParamsE$_ZN4cute5tupleIJNS_1CILi0EEES2_iiEEC2ERKS2_S5_RKiS7_ - $_ZN7cutlass13device_kernelIN5flash19enable_sm80_to_sm89INS1_16FlashAttnBwdSm80INS1_25CollectiveMainloopBwdSm80ILi2ELi2EN4cute5tupleIJNS5_1CILi64EEENS7_ILi128EEES8_EEENS_10bfloat16_tEfNS_4arch4Sm80ELb0ELb1ELb1ELb0ELb1ELb0ELb0ELb0ELi2ELi2ELi4ELi2ELb1EEENS1_21CollectiveEpilogueBwdISA_SB_SD_Li256ELb0ELb0ELi2EEENS1_19SingleTileSchedulerILb0ELb0ELb0ELi128EEEEEEEEEvNT_6ParamsE$_ZN4cute5tupleIJNS_1CILi0EEES2_iEEC2ERKS2_S5_RKi)
$_ZN7cutlass13device_kernelIN5flash19enable_sm80_to_sm89INS1_16FlashAttnBwdSm80INS1_25CollectiveMainloopBwdSm80ILi2ELi2EN4cute5tupleIJNS5_1CILi64EEENS7_ILi128EEES8_EEENS_10bfloat16_tEfNS_4arch4Sm80ELb0ELb1ELb1ELb0ELb1ELb0ELb0ELb0ELi2ELi2ELi4ELi2ELb1EEENS1_21CollectiveEpilogueBwdISA_SB_SD_Li256ELb0ELb0ELi2EEENS1_19SingleTileSchedulerILb0ELb0ELb0ELi128EEEEEEEEEvNT_6ParamsE$_ZN4cute5tupleIJNS_1CILi0EEES2_iEEC2ERKS2_S5_RKi:
[----:B------:R-:W-:Y:S02]  /*90b0*/  MOV R4, 0x90d0 ;  /* 0x000090d000047802 */ /* 0x000fe40000000f00 */
[----:B------:R-:W-:Y:S05]  /*90c0*/  CALL.REL.NOINC `($_ZN7cutlass13device_kernelIN5flash19enable_sm80_to_sm89INS1_16FlashAttnBwdSm80INS1_25CollectiveMainloopBwdSm80ILi2ELi2EN4cute5tupleIJNS5_1CILi64EEENS7_ILi128EEES8_EEENS_10bfloat16_tEfNS_4arch4Sm80ELb0ELb1ELb1ELb0ELb1ELb0ELb0ELb0ELi2ELi2ELi4ELi2ELb1EEENS1_21CollectiveEpilogueBwdISA_SB_SD_Li256ELb0ELb0ELi2EEENS1_19SingleTileSchedulerILb0ELb0ELb0ELi128EEEEEEEEEvNT_6ParamsE$_ZN4cute3eso3ESOILb1ELb0EJNS_1CILi0EEES3_iEEC2ERKS3_S6_RKi) ;  /* 0xfffff6b000007944 */ /* 0x000fea0003c3ffff */
[----:B------:R-:W-:Y:S02]  /*90d0*/  MOV R4, R12 ;  /* 0x0000000c00047202 */ /* 0x000fe40000000f00 */
[----:B------:R-:W-:-:S04]  /*90e0*/  MOV R5, 0x0 ;  /* 0x0000000000057802 */ /* 0x000fc80000000f00 */
[----:B------:R-:W-:Y:S05]  /*90f0*/  RET.REL.NODEC R4 `(_ZN7cutlass13device_kernelIN5flash19enable_sm80_to_sm89INS1_16FlashAttnBwdSm80INS1_25CollectiveMainloopBwdSm80ILi2ELi2EN4cute5tupleIJNS5_1CILi64EEENS7_ILi128EEES8_EEENS_10bfloat16_tEfNS_4arch4Sm80ELb0ELb1ELb1ELb0ELb1ELb0ELb0ELb0ELi2ELi2ELi4ELi2ELb1EEENS1_21CollectiveEpilogueBwdISA_SB_SD_Li256ELb0ELb0ELi2EEENS1_19SingleTileSchedulerILb0ELb0ELb0ELi128EEEEEEEEEvNT_6ParamsE) ;  /* 0xffff6f0004007950 */ /* 0x000fea0003c3ffff */
        .type           $_ZN7cutlass13device_kernelIN5flash19enable_sm80_to_sm89INS1_16FlashAttnBwdSm80INS1_25CollectiveMainloopBwdSm80ILi2ELi2EN4cute5tupleIJNS5_1CILi64EEENS7_ILi128EEES8_EEENS_10bfloat16_tEfNS_4arch4Sm80ELb0ELb1ELb1ELb0ELb1ELb0ELb0ELb0ELi2ELi2ELi4ELi2ELb1EEENS1_21CollectiveEpilogueBwdISA_SB_SD_Li256ELb0ELb0ELi2EEENS1_19SingleTileSchedulerILb0ELb0ELb0ELi128EEEEEEEEEvNT_6ParamsE$_ZN4cute5tupleIJNS_1CILi0EEES2_iiEEC2ERKS2_S5_RKiS7_,@function
        .size           $_ZN7cutlass13device_kernelIN5flash19enable_sm80_to_sm89INS1_16FlashAttnBwdSm80INS1_25CollectiveMainloopBwdSm80ILi2ELi2EN4cute5tupleIJNS5_1CILi64EEENS7_ILi128EEES8_EEENS_10bfloat16_tEfNS_4arch4Sm80ELb0ELb1ELb1ELb0ELb1ELb0ELb0ELb0ELi2ELi2ELi4ELi2ELb1EEENS1_21CollectiveEpilogueBwdISA_SB_SD_Li256ELb0ELb0ELi2EEENS1_19SingleTileSchedulerILb0ELb0ELb0ELi128EEEEEEEEEvNT_6ParamsE$_ZN4cute5tupleIJNS_1CILi0EEES2_iiEEC2ERKS2_S5_RKiS7_,($_ZN7cutlass13device_kernelIN5flash19enable_sm80_to_sm89INS1_16FlashAttnBwdSm80INS1_25CollectiveMainloopBwdSm80ILi2ELi2EN4cute5tupleIJNS5_1CILi64EEENS7_ILi128EEES8_EEENS_10bfloat16_tEfNS_4arch4Sm80ELb0ELb1ELb1ELb0ELb1ELb0ELb0ELb0ELi2ELi2ELi4ELi2ELb1EEENS1_21CollectiveEpilogueBwdISA_SB_SD_Li256ELb0ELb0ELi2EEENS1_19SingleTileSchedulerILb0ELb0ELb0ELi128EEEEEEEEEvNT_6ParamsE$_ZN4cute5tupleIJNS_1CILi0EEEiEEC2ERKS2_RKi - $_ZN7cutlass13device_kernelIN5flash19enable_sm80_to_sm89INS1_16FlashAttnBwdSm80INS1_25CollectiveMainloopBwdSm80ILi2ELi2EN4cute5tupleIJNS5_1CILi64EEENS7_ILi128EEES8_EEENS_10bfloat16_tEfNS_4arch4Sm80ELb0ELb1ELb1ELb0ELb1ELb0ELb0ELb0ELi2ELi2ELi4ELi2ELb1EEENS1_21CollectiveEpilogueBwdISA_SB_SD_Li256ELb0ELb0ELi2EEENS1_19SingleTileSchedulerILb0ELb0ELb0ELi128EEEEEEEEEvNT_6ParamsE$_ZN4cute5tupleIJNS_1CILi0EEES2_iiEEC2ERKS2_S5_RKiS7_)
$_ZN7cutlass13device_kernelIN5flash19enable_sm80_to_sm89INS1_16FlashAttnBwdSm80INS1_25CollectiveMainloopBwdSm80ILi2ELi2EN4cute5tupleIJNS5_1CILi64EEENS7_ILi128EEES8_EEENS_10bfloat16_tEfNS_4arch4Sm80ELb0ELb1ELb1ELb0ELb1ELb0ELb0ELb0ELi2ELi2ELi4ELi2ELb1EEENS1_21CollectiveEpilogueBwdISA_SB_SD_Li256ELb0ELb0ELi2EEENS1_19SingleTileSchedulerILb0ELb0ELb0ELi128EEEEEEEEEvNT_6ParamsE$_ZN4cute5tupleIJNS_1CILi0EEES2_iiEEC2ERKS2_S5_RKiS7_:
[----:B------:R-:W-:Y:S02]  /*9100*/  MOV R8, 0x9120 ;  /* 0x0000912000087802 */ /* 0x000fe40000000f00 */
[----:B------:R-:W-:Y:S05]  /*9110*/  CALL.REL.NOINC `($_ZN7cutlass13device_kernelIN5flash19enable_sm80_to_sm89INS1_16FlashAttnBwdSm80INS1_25CollectiveMainloopBwdSm80ILi2ELi2EN4cute5tupleIJNS5_1CILi64EEENS7_ILi128EEES8_EEENS_10bfloat16_tEfNS_4arch4Sm80ELb0ELb1ELb1ELb0ELb1ELb0ELb0ELb0ELi2ELi2ELi4ELi2ELb1EEENS1_21CollectiveEpilogueBwdISA_SB_SD_Li256ELb0ELb0ELi2EEENS1_19SingleTileSchedulerILb0ELb0ELb0ELi128EEEEEEEEEvNT_6ParamsE$_ZN4cute3eso3ESOILb1ELb0EJNS_1CILi0EEES3_iiEEC2ERKS3_S6_RKiS8_) ;  /* 0xfffff70000007944 */ /* 0x000fea0003c3ffff */
[----:B-1----:R-:W-:Y:S02]  /*9120*/  MOV R14, R12 ;  /* 0x0000000c000e7202 */ /* 0x002fe40000000f00 */
[----:B------:R-:W-:-:S04]  /*9130*/  MOV R15, 0x0 ;  /* 0x00000000000f7802 */ /* 0x000fc80000000f00 */
[----:B------:R-:W-:Y:S05]  /*9140*/  RET.REL.NODEC R14 `(_ZN7cutlass13device_kernelIN5flash19enable_sm80_to_sm89INS1_16FlashAttnBwdSm80INS1_25CollectiveMainloopBwdSm80ILi2ELi2EN4cute5tupleIJNS5_1CILi64EEENS7_ILi128EEES8_EEENS_10bfloat16_tEfNS_4arch4Sm80ELb0ELb1ELb1ELb0ELb1ELb0ELb0ELb0ELi2ELi2ELi4ELi2ELb1EEENS1_21CollectiveEpilogueBwdISA_SB_SD_Li256ELb0ELb0ELi2EEENS1_19SingleTileSchedulerILb0ELb0ELb0ELi128EEEEEEEEEvNT_6ParamsE) ;  /* 0xffff6eb00e007950 */ /* 0x000fea0003c3ffff */
        .type           $_ZN7cutlass13device_kernelIN5flash19enable_sm80_to_sm89INS1_16FlashAttnBwdSm80INS1_25CollectiveMainloopBwdSm80ILi2ELi2EN4cute5tupleIJNS5_1CILi64EEENS7_ILi128EEES8_EEENS_10bfloat16_tEfNS_4arch4Sm80ELb0ELb1ELb1ELb0ELb1ELb0ELb0ELb0ELi2ELi2ELi4ELi2ELb1EEENS1_21CollectiveEpilogueBwdISA_SB_SD_Li256ELb0ELb0ELi2EEENS1_19SingleTileSchedulerILb0ELb0ELb0ELi128EEEEEEEEEvNT_6ParamsE$_ZN4cute5tupleIJNS_1CILi0EEEiEEC2ERKS2_RKi,@function
        .size           $_ZN7cutlass13device_kernelIN5flash19enable_sm80_to_sm89INS1_16FlashAttnBwdSm80INS1_25CollectiveMainloopBwdSm80ILi2ELi2EN4cute5tupleIJNS5_1CILi64EEENS7_ILi128EEES8_EEENS_10bfloat16_tEfNS_4arch4Sm80ELb0ELb1ELb1ELb0ELb1ELb0ELb0ELb0ELi2ELi2ELi4ELi2ELb1EEENS1_21CollectiveEpilogueBwdISA_SB_SD_Li256ELb0ELb0ELi2EEENS1_19SingleTileSchedulerILb0ELb0ELb0ELi128EEEEEEEEEvNT_6ParamsE$_ZN4cute5tupleIJNS_1CILi0EEEiEEC2ERKS2_RKi,($_ZN7cutlass13device_kernelIN5flash19enable_sm80_to_sm89INS1_16FlashAttnBwdSm80INS1_25CollectiveMainloopBwdSm80ILi2ELi2EN4cute5tupleIJNS5_1CILi64EEENS7_ILi128EEES8_EEENS_10bfloat16_tEfNS_4arch4Sm80ELb0ELb1ELb1ELb0ELb1ELb0ELb0ELb0ELi2ELi2ELi4ELi2ELb1EEENS1_21CollectiveEpilogueBwdISA_SB_SD_Li256ELb0ELb0ELi2EEENS1_19SingleTileSchedulerILb0ELb0ELb0ELi128EEEEEEEEEvNT_6ParamsE$_ZN4cute5tupleIJNS_1CILi0EEEiiiEEC2ERKS2_RKiS7_S7_ - $_ZN7cutlass13device_kernelIN5flash19enable_sm80_to_sm89INS1_16FlashAttnBwdSm80INS1_25CollectiveMainloopBwdSm80ILi2ELi2EN4cute5tupleIJNS5_1CILi64EEENS7_ILi128EEES8_EEENS_10bfloat16_tEfNS_4arch4Sm80ELb0ELb1ELb1ELb0ELb1ELb0ELb0ELb0ELi2ELi2ELi4ELi2ELb1EEENS1_21CollectiveEpilogueBwdISA_SB_SD_Li256ELb0ELb0ELi2EEENS1_19SingleTileSchedulerILb0ELb0ELb0ELi128EEEEEEEEEvNT_6ParamsE$_ZN4cute5tupleIJNS_1CILi0EEEiEEC2ERKS2_RKi)
$_ZN7cutlass13device_kernelIN5flash19enable_sm80_to_sm89INS1_16FlashAttnBwdSm80INS1_25CollectiveMainloopBwdSm80ILi2ELi2EN4cute5tupleIJNS5_1CILi64EEENS7_ILi128EEES8_EEENS_10bfloat16_tEfNS_4arch4Sm80ELb0ELb1ELb1ELb0ELb1ELb0ELb0ELb0ELi2ELi2ELi4ELi2ELb1EEENS1_21CollectiveEpilogueBwdISA_SB_SD_Li256ELb0ELb0ELi2EEENS1_19SingleTileSchedulerILb0ELb0ELb0ELi128EEEEEEEEEvNT_6ParamsE$_ZN4cute5tupleIJNS_1CILi0EEEiEEC2ERKS2_RKi:
[----:B------:R-:W-:Y:S01]  /*9150*/  MOV R4, 0x9180 ;  /* 0x0000918000047802 */ /* 0x000fe20000000f00 */
[----:B------:R-:W-:Y:S02]  /*9160*/  UMOV UR35, UR36 ;  /* 0x0000002400237c82 */ /* 0x000fe40008000000 */
[----:B------:R-:W-:Y:S05]  /*9170*/  CALL.REL.NOINC `($_ZN7cutlass13device_kernelIN5flash19enable_sm80_to_sm89INS1_16FlashAttnBwdSm80INS1_25CollectiveMainloopBwdSm80ILi2ELi2EN4cute5tupleIJNS5_1CILi64EEENS7_ILi128EEES8_EEENS_10bfloat16_tEfNS_4arch4Sm80ELb0ELb1ELb1ELb0ELb1ELb0ELb0ELb0ELi2ELi2ELi4ELi2ELb1EEENS1_21CollectiveEpilogueBwdISA_SB_SD_Li256ELb0ELb0ELi2EEENS1_19SingleTileSchedulerILb0ELb0ELb0ELi128EEEEEEEEEvNT_6ParamsE$_ZN4cute3eso3ESOILb1ELb0EJNS_1CILi0EEEiEEC2ERKS3_RKi) ;  /* 0xfffff73000007944 */ /* 0x000fea0003c3ffff */
[----:B------:R-:W-:Y:S02]  /*9180*/  MOV R4, R12 ;  /* 0x0000000c00047202 */ /* 0x000fe40000000f00 */
[----:B------:R-:W-:-:S04]  /*9190*/  MOV R5, 0x0 ;  /* 0x0000000000057802 */ /* 0x000fc80000000f00 */
[----:B------:R-:W-:Y:S05]  /*91a0*/  RET.REL.NODEC R4 `(_ZN7cutlass13device_kernelIN5flash19enable_sm80_to_sm89INS1_16FlashAttnBwdSm80INS1_25CollectiveMainloopBwdSm80ILi2ELi2EN4cute5tupleIJNS5_1CILi64EEENS7_ILi128EEES8_EEENS_10bfloat16_tEfNS_4arch4Sm80ELb0ELb1ELb1ELb0ELb1ELb0ELb0ELb0ELi2ELi2ELi4ELi2ELb1EEENS1_21CollectiveEpilogueBwdISA_SB_SD_Li256ELb0ELb0ELi2EEENS1_19SingleTileSchedulerILb0ELb0ELb0ELi128EEEEEEEEEvNT_6ParamsE) ;  /* 0xffff6e5004007950 */ /* 0x000fea0003c3ffff */
        .type           $_ZN7cutlass13device_kernelIN5flash19enable_sm80_to_sm89INS1_16FlashAttnBwdSm80INS1_25CollectiveMainloopBwdSm80ILi2ELi2EN4cute5tupleIJNS5_1CILi64EEENS7_ILi128EEES8_EEENS_10bfloat16_tEfNS_4arch4Sm80ELb0ELb1ELb1ELb0ELb1ELb0ELb0ELb0ELi2ELi2ELi4ELi2ELb1EEENS1_21CollectiveEpilogueBwdISA_SB_SD_Li256ELb0ELb0ELi2EEENS1_19SingleTileSchedulerILb0ELb0ELb0ELi128EEEEEEEEEvNT_6ParamsE$_ZN4cute5tupleIJNS_1CILi0EEEiiiEEC2ERKS2_RKiS7_S7_,@function
        .size           $_ZN7cutlass13device_kernelIN5flash19enable_sm80_to_sm89INS1_16FlashAttnBwdSm80INS1_25CollectiveMainloopBwdSm80ILi2ELi2EN4cute5tupleIJNS5_1CILi64EEENS7_ILi128EEES8_EEENS_10bfloat16_tEfNS_4arch4Sm80ELb0ELb1ELb1ELb0ELb1ELb0ELb0ELb0ELi2ELi2ELi4ELi2ELb1EEENS1_21CollectiveEpilogueBwdISA_SB_SD_Li256ELb0ELb0ELi2EEENS1_19SingleTileSchedulerILb0ELb0ELb0ELi128EEEEEEEEEvNT_6ParamsE$_ZN4cute5tupleIJNS_1CILi0EEEiiiEEC2ERKS2_RKiS7_S7_,($_ZN7cutlass13device_kernelIN5flash19enable_sm80_to_sm89INS1_16FlashAttnBwdSm80INS1_25CollectiveMainloopBwdSm80ILi2ELi2EN4cute5tupleIJNS5_1CILi64EEENS7_ILi128EEES8_EEENS_10bfloat16_tEfNS_4arch4Sm80ELb0ELb1ELb1ELb0ELb1ELb0ELb0ELb0ELi2ELi2ELi4ELi2ELb1EEENS1_21CollectiveEpilogueBwdISA_SB_SD_Li256ELb0ELb0ELi2EEENS1_19SingleTileSchedulerILb0ELb0ELb0ELi128EEEEEEEEEvNT_6ParamsE$_ZN4cute5tupleIJiEEC2ERKi - $_ZN7cutlass13device_kernelIN5flash19enable_sm80_to_sm89INS1_16FlashAttnBwdSm80INS1_25CollectiveMainloopBwdSm80ILi2ELi2EN4cute5tupleIJNS5_1CILi64EEENS7_ILi128EEES8_EEENS_10bfloat16_tEfNS_4arch4Sm80ELb0ELb1ELb1ELb0ELb1ELb0ELb0ELb0ELi2ELi2ELi4ELi2ELb1EEENS1_21CollectiveEpilogueBwdISA_SB_SD_Li256ELb0ELb0ELi2EEENS1_19SingleTileSchedulerILb0ELb0ELb0ELi128EEEEEEEEEvNT_6ParamsE$_ZN4cute5tupleIJNS_1CILi0EEEiiiEEC2ERKS2_RKiS7_S7_)
$_ZN7cutlass13device_kernelIN5flash19enable_sm80_to_sm89INS1_16FlashAttnBwdSm80INS1_25CollectiveMainloopBwdSm80ILi2ELi2EN4cute5tupleIJNS5_1CILi64EEENS7_ILi128EEES8_EEENS_10bfloat16_tEfNS_4arch4Sm80ELb0ELb1ELb1ELb0ELb1ELb0ELb0ELb0ELi2ELi2ELi4ELi2ELb1EEENS1_21CollectiveEpilogueBwdISA_SB_SD_Li256ELb0ELb0ELi2EEENS1_19SingleTileSchedulerILb0ELb0ELb0ELi128EEEEEEEEEvNT_6ParamsE$_ZN4cute5tupleIJNS_1CILi0EEEiiiEEC2ERKS2_RKiS7_S7_:
[----:B------:R-:W-:Y:S02]  /*91b0*/  MOV R4, 0x91d0 ;  /* 0x000091d000047802 */ /* 0x000fe40000000f00 */
[----:B------:R-:W-:Y:S05]  /*91c0*/  CALL.REL.NOINC `($_ZN7cutlass13device_kernelIN5flash19enable_sm80_to_sm89INS1_16FlashAttnBwdSm80INS1_25CollectiveMainloopBwdSm80ILi2ELi2EN4cute5tupleIJNS5_1CILi64EEENS7_ILi128EEES8_EEENS_10bfloat16_tEfNS_4arch4Sm80ELb0ELb1ELb1ELb0ELb1ELb0ELb0ELb0ELi2ELi2ELi4ELi2ELb1EEENS1_21CollectiveEpilogueBwdISA_SB_SD_Li256ELb0ELb0ELi2EEENS1_19SingleTileSchedulerILb0ELb0ELb0ELi128EEEEEEEEEvNT_6ParamsE$_ZN4cute3eso3ESOILb1ELb0EJNS_1CILi0EEEiiiEEC2ERKS3_RKiS8_S8_) ;  /* 0xfffff7d000007944 */ /* 0x000fea0003c3ffff */
[----:B------:R-:W-:-:S04]  /*91d0*/  MOV R9, 0x0 ;  /* 0x0000000000097802 */ /* 0x000fc80000000f00 */
[----:B------:R-:W-:Y:S05]  /*91e0*/  RET.REL.NODEC R8 `(_ZN7cutlass13device_kernelIN5flash19enable_sm80_to_sm89INS1_16FlashAttnBwdSm80INS1_25CollectiveMainloopBwdSm80ILi2ELi2EN4cute5tupleIJNS5_1CILi64EEENS7_ILi128EEES8_EEENS_10bfloat16_tEfNS_4arch4Sm80ELb0ELb1ELb1ELb0ELb1ELb0ELb0ELb0ELi2ELi2ELi4ELi2ELb1EEENS1_21CollectiveEpilogueBwdISA_SB_SD_Li256ELb0ELb0ELi2EEENS1_19SingleTileSchedulerILb0ELb0ELb0ELi128EEEEEEEEEvNT_6ParamsE) ;  /* 0xffff6e1008007950 */ /* 0x000fea0003c3ffff */
        .type           $_ZN7cutlass13device_kernelIN5flash19enable_sm80_to_sm89INS1_16FlashAttnBwdSm80INS1_25CollectiveMainloopBwdSm80ILi2ELi2EN4cute5tupleIJNS5_1CILi64EEENS7_ILi128EEES8_EEENS_10bfloat16_tEfNS_4arch4Sm80ELb0ELb1ELb1ELb0ELb1ELb0ELb0ELb0ELi2ELi2ELi4ELi2ELb1EEENS1_21CollectiveEpilogueBwdISA_SB_SD_Li256ELb0ELb0ELi2EEENS1_19SingleTileSchedulerILb0ELb0ELb0ELi128EEEEEEEEEvNT_6ParamsE$_ZN4cute5tupleIJiEEC2ERKi,@function
        .size           $_ZN7cutlass13device_kernelIN5flash19enable_sm80_to_sm89INS1_16FlashAttnBwdSm80INS1_25CollectiveMainloopBwdSm80ILi2ELi2EN4cute5tupleIJNS5_1CILi64EEENS7_ILi128EEES8_EEENS_10bfloat16_tEfNS_4arch4Sm80ELb0ELb1ELb1ELb0ELb1ELb0ELb0ELb0ELi2ELi2ELi4ELi2ELb1EEENS1_21CollectiveEpilogueBwdISA_SB_SD_Li256ELb0ELb0ELi2EEENS1_19SingleTileSchedulerILb0ELb0ELb0ELi128EEEEEEEEEvNT_6ParamsE$_ZN4cute5tupleIJiEEC2ERKi,($_ZN7cutlass13device_kernelIN5flash19enable_sm80_to_sm89INS1_16FlashAttnBwdSm80INS1_25CollectiveMainloopBwdSm80ILi2ELi2EN4cute5tupleIJNS5_1CILi64EEENS7_ILi128EEES8_EEENS_10bfloat16_tEfNS_4arch4Sm80ELb0ELb1ELb1ELb0ELb1ELb0ELb0ELb0ELi2ELi2ELi4ELi2ELb1EEENS1_21CollectiveEpilogueBwdISA_SB_SD_Li256ELb0ELb0ELi2EEENS1_19SingleTileSchedulerILb0ELb0ELb0ELi128EEEEEEEEEvNT_6ParamsE$_ZN4cute5tupleIJiNS_1CILi0EEEEEC2ERKiRKS2_ - $_ZN7cutlass13device_kernelIN5flash19enable_sm80_to_sm89INS1_16FlashAttnBwdSm80INS1_25CollectiveMainloopBwdSm80ILi2ELi2EN4cute5tupleIJNS5_1CILi64EEENS7_ILi128EEES8_EEENS_10bfloat16_tEfNS_4arch4Sm80ELb0ELb1ELb1ELb0ELb1ELb0ELb0ELb0ELi2ELi2ELi4ELi2ELb1EEENS1_21CollectiveEpilogueBwdISA_SB_SD_Li256ELb0ELb0ELi2EEENS1_19SingleTileSchedulerILb0ELb0ELb0ELi128EEEEEEEEEvNT_6ParamsE$_ZN4cute5tupleIJiEEC2ERKi)
$_ZN7cutlass13device_kernelIN5flash19enable_sm80_to_sm89INS1_16FlashAttnBwdSm80INS1_25CollectiveMainloopBwdSm80ILi2ELi2EN4cute5tupleIJNS5_1CILi64EEENS7_ILi128EEES8_EEENS_10bfloat16_tEfNS_4arch4Sm80ELb0ELb1ELb1ELb0ELb1ELb0ELb0ELb0ELi2ELi2ELi4ELi2ELb1EEENS1_21CollectiveEpilogueBwdISA_SB_SD_Li256ELb0ELb0ELi2EEENS1_19SingleTileSchedulerILb0ELb0ELb0ELi128EEEEEEEEEvNT_6ParamsE$_ZN4cute5tupleIJiEEC2ERKi:
[----:B------:R-:W-:Y:S02]  /*91f0*/  MOV R12, 0x9210 ;  /* 0x00009210000c7802 */ /* 0x000fe40000000f00 */
[----:B------:R-:W-:Y:S05]  /*9200*/  CALL.REL.NOINC `($_ZN7cutlass13device_kernelIN5flash19enable_sm80_to_sm89INS1_16FlashAttnBwdSm80INS1_25CollectiveMainloopBwdSm80ILi2ELi2EN4cute5tupleIJNS5_1CILi64EEENS7_ILi128EEES8_EEENS_10bfloat16_tEfNS_4arch4Sm80ELb0ELb1ELb1ELb0ELb1ELb0ELb0ELb0ELi2ELi2ELi4ELi2ELb1EEENS1_21CollectiveEpilogueBwdISA_SB_SD_Li256ELb0ELb0ELi2EEENS1_19SingleTileSchedulerILb0ELb0ELb0ELi128EEEEEEEEEvNT_6ParamsE$_ZN4cute3eso3ESOILb0ELb1EJiEEC2ERKi) ;  /* 0xfffff2d000007944 */ /* 0x000fea0003c3ffff */
[----:B-1----:R-:W-:-:S04]  /*9210*/  MOV R5, 0x0 ;  /* 0x0000000000057802 */ /* 0x002fc80000000f00 */
[----:B------:R-:W-:Y:S05]  /*9220*/  RET.REL.NODEC R4 `(_ZN7cutlass13device_kernelIN5flash19enable_sm80_to_sm89INS1_16FlashAttnBwdSm80INS1_25CollectiveMainloopBwdSm80ILi2ELi2EN4cute5tupleIJNS5_1CILi64EEENS7_ILi128EEES8_EEENS_10bfloat16_tEfNS_4arch4Sm80ELb0ELb1ELb1ELb0ELb1ELb0ELb0ELb0ELi2ELi2ELi4ELi2ELb1EEENS1_21CollectiveEpilogueBwdISA_SB_SD_Li256ELb0ELb0ELi2EEENS1_19SingleTileSchedulerILb0ELb0ELb0ELi128EEEEEEEEEvNT_6ParamsE) ;  /* 0xffff6dd004007950 */ /* 0x000fea0003c3ffff */
        .type           $_ZN7cutlass13device_kernelIN5flash19enable_sm80_to_sm89INS1_16FlashAttnBwdSm80INS1_25CollectiveMainloopBwdSm80ILi2ELi2EN4cute5tupleIJNS5_1CILi64EEENS7_ILi128EEES8_EEENS_10bfloat16_tEfNS_4arch4Sm80ELb0ELb1ELb1ELb0ELb1ELb0ELb0ELb0ELi2ELi2ELi4ELi2ELb1EEENS1_21CollectiveEpilogueBwdISA_SB_SD_Li256ELb0ELb0ELi2EEENS1_19SingleTileSchedulerILb0ELb0ELb0ELi128EEEEEEEEEvNT_6ParamsE$_ZN4cute5tupleIJiNS_1CILi0EEEEEC2ERKiRKS2_,@function
        .size           $_ZN7cutlass13device_kernelIN5flash19enable_sm80_to_sm89INS1_16FlashAttnBwdSm80INS1_25CollectiveMainloopBwdSm80ILi2ELi2EN4cute5tupleIJNS5_1CILi64EEENS7_ILi128EEES8_EEENS_10bfloat16_tEfNS_4arch4Sm80ELb0ELb1ELb1ELb0ELb1ELb0ELb0ELb0ELi2ELi2ELi4ELi2ELb1EEENS1_21CollectiveEpilogueBwdISA_SB_SD_Li256ELb0ELb0ELi2EEENS1_19SingleTileSchedulerILb0ELb0ELb0ELi128EEEEEEEEEvNT_6ParamsE$_ZN4cute5tupleIJiNS_1CILi0EEEEEC2ERKiRKS2_,($_ZN7cutlass13device_kernelIN5flash19enable_sm80_to_sm89INS1_16FlashAttnBwdSm80INS1_25CollectiveMainloopBwdSm80ILi2ELi2EN4cute5tupleIJNS5_1CILi64EEENS7_ILi128EEES8_EEENS_10bfloat16_tEfNS_4arch4Sm80ELb0ELb1ELb1ELb0ELb1ELb0ELb0ELb0ELi2ELi2ELi4ELi2ELb1EEENS1_21CollectiveEpilogueBwdISA_SB_SD_Li256ELb0ELb0ELi2EEENS1_19SingleTileSchedulerILb0ELb0ELb0ELi128EEEEEEEEEvNT_6ParamsE$_ZN4cute5tupleIJiiEEC2ERKiS3_ - $_ZN7cutlass13device_kernelIN5flash19enable_sm80_to_sm89INS1_16FlashAttnBwdSm80INS1_25CollectiveMainloopBwdSm80ILi2ELi2EN4cute5tupleIJNS5_1CILi64EEENS7_ILi128EEES8_EEENS_10bfloat16_tEfNS_4arch4Sm80ELb0ELb1ELb1ELb0ELb1ELb0ELb0ELb0ELi2ELi2ELi4ELi2ELb1EEENS1_21CollectiveEpilogueBwdISA_SB_SD_Li256ELb0ELb0ELi2EEENS1_19SingleTileSchedulerILb0ELb0ELb0ELi128EEEEEEEEEvNT_6ParamsE$_ZN4cute5tupleIJiNS_1CILi0EEEEEC2ERKiRKS2_)
$_ZN7cutlass13device_kernelIN5flash19enable_sm80_to_sm89INS1_16FlashAttnBwdSm80INS1_25CollectiveMainloopBwdSm80ILi2ELi2EN4cute5tupleIJNS5_1CILi64EEENS7_ILi128EEES8_EEENS_10bfloat16_tEfNS_4arch4Sm80ELb0ELb1ELb1ELb0ELb1ELb0ELb0ELb0ELi2ELi2ELi4ELi2ELb1EEENS1_21CollectiveEpilogueBwdISA_SB_SD_Li256ELb0ELb0ELi2EEENS1_19SingleTileSchedulerILb0ELb0ELb0ELi128EEEEEEEEEvNT_6ParamsE$_ZN4cute5tupleIJiNS_1CILi0EEEEEC2ERKiRKS2_:
[----:B------:R-:W-:Y:S02]  /*9230*/  MOV R6, 0x9250 ;  /* 0x0000925000067802 */ /* 0x000fe40000000f00 */
[----:B------:R-:W-:Y:S05]  /*9240*/  CALL.REL.NOINC `($_ZN7cutlass13device_kernelIN5flash19enable_sm80_to_sm89INS1_16FlashAttnBwdSm80INS1_25CollectiveMainloopBwdSm80ILi2ELi2EN4cute5tupleIJNS5_1CILi64EEENS7_ILi128EEES8_EEENS_10bfloat16_tEfNS_4arch4Sm80ELb0ELb1ELb1ELb0ELb1ELb0ELb0ELb0ELi2ELi2ELi4ELi2ELb1EEENS1_21CollectiveEpilogueBwdISA_SB_SD_Li256ELb0ELb0ELi2EEENS1_19SingleTileSchedulerILb0ELb0ELb0ELi128EEEEEEEEEvNT_6ParamsE$_ZN4cute3eso3ESOILb0ELb1EJiNS_1CILi0EEEEEC2ERKiRKS3_) ;  /* 0xfffff2f000007944 */ /* 0x000fea0003c3ffff */
[----:B-1----:R-:W-:Y:S02]  /*9250*/  MOV R4, R12 ;  /* 0x0000000c00047202 */ /* 0x002fe40000000f00 */
[----:B------:R-:W-:-:S04]  /*9260*/  MOV R5, 0x0 ;  /* 0x0000000000057802 */ /* 0x000fc80000000f00 */
[----:B------:R-:W-:Y:S05]  /*9270*/  RET.REL.NODEC R4 `(_ZN7cutlass13device_kernelIN5flash19enable_sm80_to_sm89INS1_16FlashAttnBwdSm80INS1_25CollectiveMainloopBwdSm80ILi2ELi2EN4cute5tupleIJNS5_1CILi64EEENS7_ILi128EEES8_EEENS_10bfloat16_tEfNS_4arch4Sm80ELb0ELb1ELb1ELb0ELb1ELb0ELb0ELb0ELi2ELi2ELi4ELi2ELb1EEENS1_21CollectiveEpilogueBwdISA_SB_SD_Li256ELb0ELb0ELi2EEENS1_19SingleTileSchedulerILb0ELb0ELb0ELi128EEEEEEEEEvNT_6ParamsE) ;  /* 0xffff6d8004007950 */ /* 0x000fea0003c3ffff */
        .type           $_ZN7cutlass13device_kernelIN5flash19enable_sm80_to_sm89INS1_16FlashAttnBwdSm80INS1_25CollectiveMainloopBwdSm80ILi2ELi2EN4cute5tupleIJNS5_1CILi64EEENS7_ILi128EEES8_EEENS_10bfloat16_tEfNS_4arch4Sm80ELb0ELb1ELb1ELb0ELb1ELb0ELb0ELb0ELi2ELi2ELi4ELi2ELb1EEENS1_21CollectiveEpilogueBwdISA_SB_SD_Li256ELb0ELb0ELi2EEENS1_19SingleTileSchedulerILb0ELb0ELb0ELi128EEEEEEEEEvNT_6ParamsE$_ZN4cute5tupleIJiiEEC2ERKiS3_,@function
        .size           $_ZN7cutlass13device_kernelIN5flash19enable_sm80_to_sm89INS1_16FlashAttnBwdSm80INS1_25CollectiveMainloopBwdSm80ILi2ELi2EN4cute5tupleIJNS5_1CILi64EEENS7_ILi128EEES8_EEENS_10bfloat16_tEfNS_4arch4Sm80ELb0ELb1ELb1ELb0ELb1ELb0ELb0ELb0ELi2ELi2ELi4ELi2ELb1EEENS1_21CollectiveEpilogueBwdISA_SB_SD_Li256ELb0ELb0ELi2EEENS1_19SingleTileSchedulerILb0ELb0ELb0ELi128EEEEEEEEEvNT_6ParamsE$_ZN4cute5tupleIJiiEEC2ERKiS3_,($_ZN7cutlass13device_kernelIN5flash19enable_sm80_to_sm89INS1_16FlashAttnBwdSm80INS1_25CollectiveMainloopBwdSm80ILi2ELi2EN4cute5tupleIJNS5_1CILi64EEENS7_ILi128EEES8_EEENS_10bfloat16_tEfNS_4arch4Sm80ELb0ELb1ELb1ELb0ELb1ELb0ELb0ELb0ELi2ELi2ELi4ELi2ELb1EEENS1_21CollectiveEpilogueBwdISA_SB_SD_Li256ELb0ELb0ELi2EEENS1_19SingleTileSchedulerILb0ELb0ELb0ELi128EEEEEEEEEvNT_6ParamsE$_ZN4cute8gmem_ptrIPKN7cutlass10bfloat16_tEECI1NS_12iter_adaptorIS4_S5_EEES4_ - $_ZN7cutlass13device_kernelIN5flash19enable_sm80_to_sm89INS1_16FlashAttnBwdSm80INS1_25CollectiveMainloopBwdSm80ILi2ELi2EN4cute5tupleIJNS5_1CILi64EEENS7_ILi128EEES8_EEENS_10bfloat16_tEfNS_4arch4Sm80ELb0ELb1ELb1ELb0ELb1ELb0ELb0ELb0ELi2ELi2ELi4ELi2ELb1EEENS1_21CollectiveEpilogueBwdISA_SB_SD_Li256ELb0ELb0ELi2EEENS1_19SingleTileSchedulerILb0ELb0ELb0ELi128EEEEEEEEEvNT_6ParamsE$_ZN4cute5tupleIJiiEEC2ERKiS3_)
$_ZN7cutlass13device_kernelIN5flash19enable_sm80_to_sm89INS1_16FlashAttnBwdSm80INS1_25CollectiveMainloopBwdSm80ILi2ELi2EN4cute5tupleIJNS5_1CILi64EEENS7_ILi128EEES8_EEENS_10bfloat16_tEfNS_4arch4Sm80ELb0ELb1ELb1ELb0ELb1ELb0ELb0ELb0ELi2ELi2ELi4ELi2ELb1EEENS1_21CollectiveEpilogueBwdISA_SB_SD_Li256ELb0ELb0ELi2EEENS1_19SingleTileSchedulerILb0ELb0ELb0ELi128EEEEEEEEEvNT_6ParamsE$_ZN4cute5tupleIJiiEEC2ERKiS3_:
[----:B------:R-:W-:Y:S02]  /*9280*/  MOV R8, 0x92a0 ;  /* 0x000092a000087802 */ /* 0x000fe40000000f00 */
[----:B------:R-:W-:Y:S05]  /*9290*/  CALL.REL.NOINC `($_ZN7cutlass13device_kernelIN5flash19enable_sm80_to_sm89INS1_16FlashAttnBwdSm80INS1_25CollectiveMainloopBwdSm80ILi2ELi2EN4cute5tupleIJNS5_1CILi64EEENS7_ILi128EEES8_EEENS_10bfloat16_tEfNS_4arch4Sm80ELb0ELb1ELb1ELb0ELb1ELb0ELb0ELb0ELi2ELi2ELi4ELi2ELb1EEENS1_21CollectiveEpilogueBwdISA_SB_SD_Li256ELb0ELb0ELi2EEENS1_19SingleTileSchedulerILb0ELb0ELb0ELi128EEEEEEEEEvNT_6ParamsE$_ZN4cute3eso3ESOILb0ELb0EJiiEEC2ERKiS4_) ;  /* 0xfffff07000007944 */ /* 0x000fea0003c3ffff */
[----:B------:R-:W-:-:S04]  /*92a0*/  MOV R7, 0x0 ;  /* 0x0000000000077802 */ /* 0x000fc80000000f00 */
[----:B------:R-:W-:Y:S05]  /*92b0*/  RET.REL.NODEC R6 `(_ZN7cutlass13device_kernelIN5flash19enable_sm80_to_sm89INS1_16FlashAttnBwdSm80INS1_25CollectiveMainloopBwdSm80ILi2ELi2EN4cute5tupleIJNS5_1CILi64EEENS7_ILi128EEES8_EEENS_10bfloat16_tEfNS_4arch4Sm80ELb0ELb1ELb1ELb0ELb1ELb0ELb0ELb0ELi2ELi2ELi4ELi2ELb1EEENS1_21CollectiveEpilogueBwdISA_SB_SD_Li256ELb0ELb0ELi2EEENS1_19SingleTileSchedulerILb0ELb0ELb0ELi128EEEEEEEEEvNT_6ParamsE) ;  /* 0xffff6d4006007950 */ /* 0x000fea0003c3ffff */
        .type           $_ZN7cutlass13device_kernelIN5flash19enable_sm80_to_sm89INS1_16FlashAttnBwdSm80INS1_25CollectiveMainloopBwdSm80ILi2ELi2EN4cute5tupleIJNS5_1CILi64EEENS7_ILi128EEES8_EEENS_10bfloat16_tEfNS_4arch4Sm80ELb0ELb1ELb1ELb0ELb1ELb0ELb0ELb0ELi2ELi2ELi4ELi2ELb1EEENS1_21CollectiveEpilogueBwdISA_SB_SD_Li256ELb0ELb0ELi2EEENS1_19SingleTileSchedulerILb0ELb0ELb0ELi128EEEEEEEEEvNT_6ParamsE$_ZN4cute8gmem_ptrIPKN7cutlass10bfloat16_tEECI1NS_12iter_adaptorIS4_S5_EEES4_,@function
        .size           $_ZN7cutlass13device_kernelIN5flash19enable_sm80_to_sm89INS1_16FlashAttnBwdSm80INS1_25CollectiveMainloopBwdSm80ILi2ELi2EN4cute5tupleIJNS5_1CILi64EEENS7_ILi128EEES8_EEENS_10bfloat16_tEfNS_4arch4Sm80ELb0ELb1ELb1ELb0ELb1ELb0ELb0ELb0ELi2ELi2ELi4ELi2ELb1EEENS1_21CollectiveEpilogueBwdISA_SB_SD_Li256ELb0ELb0ELi2EEENS1_19SingleTileSchedulerILb0ELb0ELb0ELi128EEEEEEEEEvNT_6ParamsE$_ZN4cute8gmem_ptrIPKN7cutlass10bfloat16_tEECI1NS_12iter_adaptorIS4_S5_EEES4_,($_ZN7cutlass13device_kernelIN5flash19enable_sm80_to_sm89INS1_16FlashAttnBwdSm80INS1_25CollectiveMainloopBwdSm80ILi2ELi2EN4cute5tupleIJNS5_1CILi64EEENS7_ILi128EEES8_EEENS_10bfloat16_tEfNS_4arch4Sm80ELb0ELb1ELb1ELb0ELb1ELb0ELb0ELb0ELi2ELi2ELi4ELi2ELb1EEENS1_21CollectiveEpilogueBwdISA_SB_SD_Li256ELb0ELb0ELi2EEENS1_19SingleTileSchedulerILb0ELb0ELb0ELi128EEEEEEEEEvNT_6ParamsE$_ZN4cute8gmem_ptrIPKN7cutlass9uint128_tEECI1NS_12iter_adaptorIS4_S5_EEES4_ - $_ZN7cutlass13device_kernelIN5flash19enable_sm80_to_sm89INS1_16FlashAttnBwdSm80INS1_25CollectiveMainloopBwdSm80ILi2ELi2EN4cute5tupleIJNS5_1CILi64EEENS7_ILi128EEES8_EEENS_10bfloat16_tEfNS_4arch4Sm80ELb0ELb1ELb1ELb0ELb1ELb0ELb0ELb0ELi2ELi2ELi4ELi2ELb1EEENS1_21CollectiveEpilogueBwdISA_SB_SD_Li256ELb0ELb0ELi2EEENS1_19SingleTileSchedulerILb0ELb0ELb0ELi128EEEEEEEEEvNT_6ParamsE$_ZN4cute8gmem_ptrIPKN7cutlass10bfloat16_tEECI1NS_12iter_adaptorIS4_S5_EEES4_)
$_ZN7cutlass13device_kernelIN5flash19enable_sm80_to_sm89INS1_16FlashAttnBwdSm80INS1_25CollectiveMainloopBwdSm80ILi2ELi2EN4cute5tupleIJNS5_1CILi64EEENS7_ILi128EEES8_EEENS_10bfloat16_tEfNS_4arch4Sm80ELb0ELb1ELb1ELb0ELb1ELb0ELb0ELb0ELi2ELi2ELi4ELi2ELb1EEENS1_21CollectiveEpilogueBwdISA_SB_SD_Li256ELb0ELb0ELi2EEENS1_19SingleTileSchedulerILb0ELb0ELb0ELi128EEEEEEEEEvNT_6ParamsE$_ZN4cute8gmem_ptrIPKN7cutlass10bfloat16_tEECI1NS_12iter_adaptorIS4_S5_EEES4_:
[----:B------:R-:W-:Y:S02]  /*92c0*/  MOV R14, 0x92e0 ;  /* 0x000092e0000e7802 */ /* 0x000fe40000000f00 */
[----:B------:R-:W-:Y:S05]  /*92d0*/  CALL.REL.NOINC `($_ZN7cutlass13device_kernelIN5flash19enable_sm80_to_sm89INS1_16FlashAttnBwdSm80INS1_25CollectiveMainloopBwdSm80ILi2ELi2EN4cute5tupleIJNS5_1CILi64EEENS7_ILi128EEES8_EEENS_10bfloat16_tEfNS_4arch4Sm80ELb0ELb1ELb1ELb0ELb1ELb0ELb0ELb0ELi2ELi2ELi4ELi2ELb1EEENS1_21CollectiveEpilogueBwdISA_SB_SD_Li256ELb0ELb0ELi2EEENS1_19SingleTileSchedulerILb0ELb0ELb0ELi128EEEEEEEEEvNT_6ParamsE$_ZN4cute12iter_adaptorIPKN7cutlass10bfloat16_tENS_8gmem_ptrIS4_EEEC2ES4_) ;  /* 0xffffeb9000007944 */ /* 0x000fea0003c3ffff */
[----:B-1----:R-:W-:Y:S02]  /*92e0*/  MOV R8, R12 ;  /* 0x0000000c00087202 */ /* 0x002fe40000000f00 */
[----:B------:R-:W-:-:S04]  /*92f0*/  MOV R9, 0x0 ;  /* 0x0000000000097802 */ /* 0x000fc80000000f00 */
[----:B------:R-:W-:Y:S05]  /*9300*/  RET.REL.NODEC R8 `(_ZN7cutlass13device_kernelIN5flash19enable_sm80_to_sm89INS1_16FlashAttnBwdSm80INS1_25CollectiveMainloopBwdSm80ILi2ELi2EN4cute5tupleIJNS5_1CILi64EEENS7_ILi128EEES8_EEENS_10bfloat16_tEfNS_4arch4Sm80ELb0ELb1ELb1ELb0ELb1ELb0ELb0ELb0ELi2ELi2ELi4ELi2ELb1EEENS1_21CollectiveEpilogueBwdISA_SB_SD_Li256ELb0ELb0ELi2EEENS1_19SingleTileSchedulerILb0ELb0ELb0ELi128EEEEEEEEEvNT_6ParamsE) ;  /* 0xffff6cf008007950 */ /* 0x000fea0003c3ffff */
        .type           $_ZN7cutlass13device_kernelIN5flash19enable_sm80_to_sm89INS1_16FlashAttnBwdSm80INS1_25CollectiveMainloopBwdSm80ILi2ELi2EN4cute5tupleIJNS5_1CILi64EEENS7_ILi128EEES8_EEENS_10bfloat16_tEfNS_4arch4Sm80ELb0ELb1ELb1ELb0ELb1ELb0ELb0ELb0ELi2ELi2ELi4ELi2ELb1EEENS1_21CollectiveEpilogueBwdISA_SB_SD_Li256ELb0ELb0ELi2EEENS1_19SingleTileSchedulerILb0ELb0ELb0ELi128EEEEEEEEEvNT_6ParamsE$_ZN4cute8gmem_ptrIPKN7cutlass9uint128_tEECI1NS_12iter_adaptorIS4_S5_EEES4_,@function
        .size           $_ZN7cutlass13device_kernelIN5flash19enable_sm80_to_sm89INS1_16FlashAttnBwdSm80INS1_25CollectiveMainloopBwdSm80ILi2ELi2EN4cute5tupleIJNS5_1CILi64EEENS7_ILi128EEES8_EEENS_10bfloat16_tEfNS_4arch4Sm80ELb0ELb1ELb1ELb0ELb1ELb0ELb0ELb0ELi2ELi2ELi4ELi2ELb1EEENS1_21CollectiveEpilogueBwdISA_SB_SD_Li256ELb0ELb0ELi2EEENS1_19SingleTileSchedulerILb0ELb0ELb0ELi128EEEEEEEEEvNT_6ParamsE$_ZN4cute8gmem_ptrIPKN7cutlass9uint128_tEECI1NS_12iter_adaptorIS4_S5_EEES4_,($_ZN7cutlass13device_kernelIN5flash19enable_sm80_to_sm89INS1_16FlashAttnBwdSm80INS1_25CollectiveMainloopBwdSm80ILi2ELi2EN4cute5tupleIJNS5_1CILi64EEENS7_ILi128EEES8_EEENS_10bfloat16_tEfNS_4arch4Sm80ELb0ELb1ELb1ELb0ELb1ELb0ELb0ELb0ELi2ELi2ELi4ELi2ELb1EEENS1_21CollectiveEpilogueBwdISA_SB_SD_Li256ELb0ELb0ELi2EEENS1_19SingleTileSchedulerILb0ELb0ELb0ELi128EEEEEEEEEvNT_6ParamsE$_ZN4cute8gmem_ptrIPKfECI1NS_12iter_adaptorIS2_S3_EEES2_ - $_ZN7cutlass13device_kernelIN5flash19enable_sm80_to_sm89INS1_16FlashAttnBwdSm80INS1_25CollectiveMainloopBwdSm80ILi2ELi2EN4cute5tupleIJNS5_1CILi64EEENS7_ILi128EEES8_EEENS_10bfloat16_tEfNS_4arch4Sm80ELb0ELb1ELb1ELb0ELb1ELb0ELb0ELb0ELi2ELi2ELi4ELi2ELb1EEENS1_21CollectiveEpilogueBwdISA_SB_SD_Li256ELb0ELb0ELi2EEENS1_19SingleTileSchedulerILb0ELb0ELb0ELi128EEEEEEEEEvNT_6ParamsE$_ZN4cute8gmem_ptrIPKN7cutlass9uint128_tEECI1NS_12iter_adaptorIS4_S5_EEES4_)
$_ZN7cutlass13device_kernelIN5flash19enable_sm80_to_sm89INS1_16FlashAttnBwdSm80INS1_25CollectiveMainloopBwdSm80ILi2ELi2EN4cute5tupleIJNS5_1CILi64EEENS7_ILi128EEES8_EEENS_10bfloat16_tEfNS_4arch4Sm80ELb0ELb1ELb1ELb0ELb1ELb0ELb0ELb0ELi2ELi2ELi4ELi2ELb1EEENS1_21CollectiveEpilogueBwdISA_SB_SD_Li256ELb0ELb0ELi2EEENS1_19SingleTileSchedulerILb0ELb0ELb0ELi128EEEEEEEEEvNT_6ParamsE$_ZN4cute8gmem_ptrIPKN7cutlass9uint128_tEECI1NS_12iter_adaptorIS4_S5_EEES4_:
[----:B------:R-:W-:Y:S02]  /*9310*/  MOV R14, 0x9330 ;  /* 0x00009330000e7802 */ /* 0x000fe40000000f00 */
[----:B------:R-:W-:Y:S05]  /*9320*/  CALL.REL.NOINC `($_ZN7cutlass13device_kernelIN5flash19enable_sm80_to_sm89INS1_16FlashAttnBwdSm80INS1_25CollectiveMainloopBwdSm80ILi2ELi2EN4cute5tupleIJNS5_1CILi64EEENS7_ILi128EEES8_EEENS_10bfloat16_tEfNS_4arch4Sm80ELb0ELb1ELb1ELb0ELb1ELb0ELb0ELb0ELi2ELi2ELi4ELi2ELb1EEENS1_21CollectiveEpilogueBwdISA_SB_SD_Li256ELb0ELb0ELi2EEENS1_19SingleTileSchedulerILb0ELb0ELb0ELi128EEEEEEEEEvNT_6ParamsE$_ZN4cute12iter_adaptorIPKN7cutlass9uint128_tENS_8gmem_ptrIS4_EEEC2ES4_) ;  /* 0xffffeb9000007944 */ /* 0x000fea0003c3ffff */
[----:B-1----:R-:W-:Y:S02]  /*9330*/  MOV R4, R12 ;  /* 0x0000000c00047202 */ /* 0x002fe40000000f00 */
[----:B------:R-:W-:-:S04]  /*9340*/  MOV R5, 0x0 ;  /* 0x0000000000057802 */ /* 0x000fc80000000f00 */
[----:B------:R-:W-:Y:S05]  /*9350*/  RET.REL.NODEC R4 `(_ZN7cutlass13device_kernelIN5flash19enable_sm80_to_sm89INS1_16FlashAttnBwdSm80INS1_25CollectiveMainloopBwdSm80ILi2ELi2EN4cute5tupleIJNS5_1CILi64EEENS7_ILi128EEES8_EEENS_10bfloat16_tEfNS_4arch4Sm80ELb0ELb1ELb1ELb0ELb1ELb0ELb0ELb0ELi2ELi2ELi4ELi2ELb1EEENS1_21CollectiveEpilogueBwdISA_SB_SD_Li256ELb0ELb0ELi2EEENS1_19SingleTileSchedulerILb0ELb0ELb0ELi128EEEEEEEEEvNT_6ParamsE) ;  /* 0xffff6ca004007950 */ /* 0x000fea0003c3ffff */
        .type           $_ZN7cutlass13device_kernelIN5flash19enable_sm80_to_sm89INS1_16FlashAttnBwdSm80INS1_25CollectiveMainloopBwdSm80ILi2ELi2EN4cute5tupleIJNS5_1CILi64EEENS7_ILi128EEES8_EEENS_10bfloat16_tEfNS_4arch4Sm80ELb0ELb1ELb1ELb0ELb1ELb0ELb0ELb0ELi2ELi2ELi4ELi2ELb1EEENS1_21CollectiveEpilogueBwdISA_SB_SD_Li256ELb0ELb0ELi2EEENS1_19SingleTileSchedulerILb0ELb0ELb0ELi128EEEEEEEEEvNT_6ParamsE$_ZN4cute8gmem_ptrIPKfECI1NS_12iter_adaptorIS2_S3_EEES2_,@function
        .size           $_ZN7cutlass13device_kernelIN5flash19enable_sm80_to_sm89INS1_16FlashAttnBwdSm80INS1_25CollectiveMainloopBwdSm80ILi2ELi2EN4cute5tupleIJNS5_1CILi64EEENS7_ILi128EEES8_EEENS_10bfloat16_tEfNS_4arch4Sm80ELb0ELb1ELb1ELb0ELb1ELb0ELb0ELb0ELi2ELi2ELi4ELi2ELb1EEENS1_21CollectiveEpilogueBwdISA_SB_SD_Li256ELb0ELb0ELi2EEENS1_19SingleTileSchedulerILb0ELb0ELb0ELi128EEEEEEEEEvNT_6ParamsE$_ZN4cute8gmem_ptrIPKfECI1NS_12iter_adaptorIS2_S3_EEES2_,($_ZN7cutlass13device_kernelIN5flash19enable_sm80_to_sm89INS1_16FlashAttnBwdSm80INS1_25CollectiveMainloopBwdSm80ILi2ELi2EN4cute5tupleIJNS5_1CILi64EEENS7_ILi128EEES8_EEENS_10bfloat16_tEfNS_4arch4Sm80ELb0ELb1ELb1ELb0ELb1ELb0ELb0ELb0ELi2ELi2ELi4ELi2ELb1EEENS1_21CollectiveEpilogueBwdISA_SB_SD_Li256ELb0ELb0ELi2EEENS1_19SingleTileSchedulerILb0ELb0ELb0ELi128EEEEEEEEEvNT_6ParamsE$_ZN4cute8smem_ptrIPN7cutlass10bfloat16_tEECI1NS_12iter_adaptorIS3_S4_EEES3_ - $_ZN7cutlass13device_kernelIN5flash19enable_sm80_to_sm89INS1_16FlashAttnBwdSm80INS1_25CollectiveMainloopBwdSm80ILi2ELi2EN4cute5tupleIJNS5_1CILi64EEENS7_ILi128EEES8_EEENS_10bfloat16_tEfNS_4arch4Sm80ELb0ELb1ELb1ELb0ELb1ELb0ELb0ELb0ELi2ELi2ELi4ELi2ELb1EEENS1_21CollectiveEpilogueBwdISA_SB_SD_Li256ELb0ELb0ELi2EEENS1_19SingleTileSchedulerILb0ELb0ELb0ELi128EEEEEEEEEvNT_6ParamsE$_ZN4cute8gmem_ptrIPKfECI1NS_12iter_adaptorIS2_S3_EEES2_)
$_ZN7cutlass13device_kernelIN5flash19enable_sm80_to_sm89INS1_16FlashAttnBwdSm80INS1_25CollectiveMainloopBwdSm80ILi2ELi2EN4cute5tupleIJNS5_1CILi64EEENS7_ILi128EEES8_EEENS_10bfloat16_tEfNS_4arch4Sm80ELb0ELb1ELb1ELb0ELb1ELb0ELb0ELb0ELi2ELi2ELi4ELi2ELb1EEENS1_21CollectiveEpilogueBwdISA_SB_SD_Li256ELb0ELb0ELi2EEENS1_19SingleTileSchedulerILb0ELb0ELb0ELi128EEEEEEEEEvNT_6ParamsE$_ZN4cute8gmem_ptrIPKfECI1NS_12iter_adaptorIS2_S3_EEES2_:
[----:B------:R-:W-:Y:S02]  /*9360*/  MOV R14, 0x9380 ;  /* 0x00009380000e7802 */ /* 0x000fe40000000f00 */
[----:B------:R-:W-:Y:S05]  /*9370*/  CALL.REL.NOINC `($_ZN7cutlass13device_kernelIN5flash19enable_sm80_to_sm89INS1_16FlashAttnBwdSm80INS1_25CollectiveMainloopBwdSm80ILi2ELi2EN4cute5tupleIJNS5_1CILi64EEENS7_ILi128EEES8_EEENS_10bfloat16_tEfNS_4arch4Sm80ELb0ELb1ELb1ELb0ELb1ELb0ELb0ELb0ELi2ELi2ELi4ELi2ELb1EEENS1_21CollectiveEpilogueBwdISA_SB_SD_Li256ELb0ELb0ELi2EEENS1_19SingleTileSchedulerILb0ELb0ELb0ELi128EEEEEEEEEvNT_6ParamsE$_ZN4cute12iter_adaptorIPKfNS_8gmem_ptrIS2_EEEC2ES2_) ;  /* 0xffffeb8000007944 */ /* 0x000fea0003c3ffff */
[----:B------:R-:W-:-:S04]  /*9380*/  MOV R13, 0x0 ;  /* 0x00000000000d7802 */ /* 0x000fc80000000f00 */
[----:B------:R-:W-:Y:S05]  /*9390*/  RET.REL.NODEC R12 `(_ZN7cutlass13device_kernelIN5flash19enable_sm80_to_sm89INS1_16FlashAttnBwdSm80INS1_25CollectiveMainloopBwdSm80ILi2ELi2EN4cute5tupleIJNS5_1CILi64EEENS7_ILi128EEES8_EEENS_10bfloat16_tEfNS_4arch4Sm80ELb0ELb1ELb1ELb0ELb1ELb0ELb0ELb0ELi2ELi2ELi4ELi2ELb1EEENS1_21CollectiveEpilogueBwdISA_SB_SD_Li256ELb0ELb0ELi2EEENS1_19SingleTileSchedulerILb0ELb0ELb0ELi128EEEEEEEEEvNT_6ParamsE) ;  /* 0xffff6c600c007950 */ /* 0x000fea0003c3ffff */
        .type           $_ZN7cutlass13device_kernelIN5flash19enable_sm80_to_sm89INS1_16FlashAttnBwdSm80INS1_25CollectiveMainloopBwdSm80ILi2ELi2EN4cute5tupleIJNS5_1CILi64EEENS7_ILi128EEES8_EEENS_10bfloat16_tEfNS_4arch4Sm80ELb0ELb1ELb1ELb0ELb1ELb0ELb0ELb0ELi2ELi2ELi4ELi2ELb1EEENS1_21CollectiveEpilogueBwdISA_SB_SD_Li256ELb0ELb0ELi2EEENS1_19SingleTileSchedulerILb0ELb0ELb0ELi128EEEEEEEEEvNT_6ParamsE$_ZN4cute8smem_ptrIPN7cutlass10bfloat16_tEECI1NS_12iter_adaptorIS3_S4_EEES3_,@function
        .size           $_ZN7cutlass13device_kernelIN5flash19enable_sm80_to_sm89INS1_16FlashAttnBwdSm80INS1_25CollectiveMainloopBwdSm80ILi2ELi2EN4cute5tupleIJNS5_1CILi64EEENS7_ILi128EEES8_EEENS_10bfloat16_tEfNS_4arch4Sm80ELb0ELb1ELb1ELb0ELb1ELb0ELb0ELb0ELi2ELi2ELi4ELi2ELb1EEENS1_21CollectiveEpilogueBwdISA_SB_SD_Li256ELb0ELb0ELi2EEENS1_19SingleTileSchedulerILb0ELb0ELb0ELi128EEEEEEEEEvNT_6ParamsE$_ZN4cute8smem_ptrIPN7cutlass10bfloat16_tEECI1NS_12iter_adaptorIS3_S4_EEES3_,($_ZN7cutlass13device_kernelIN5flash19enable_sm80_to_sm89INS1_16FlashAttnBwdSm80INS1_25CollectiveMainloopBwdSm80ILi2ELi2EN4cute5tupleIJNS5_1CILi64EEENS7_ILi128EEES8_EEENS_10bfloat16_tEfNS_4arch4Sm80ELb0ELb1ELb1ELb0ELb1ELb0ELb0ELb0ELi2ELi2ELi4ELi2ELb1EEENS1_21CollectiveEpilogueBwdISA_SB_SD_Li256ELb0ELb0ELi2EEENS1_19SingleTileSchedulerILb0ELb0ELb0ELi128EEEEEEEEEvNT_6ParamsE$_ZN4cute8smem_ptrIPN7cutlass9uint128_tEECI1NS_12iter_adaptorIS3_S4_EEES3_ - $_ZN7cutlass13device_kernelIN5flash19enable_sm80_to_sm89INS1_16FlashAttnBwdSm80INS1_25CollectiveMainloopBwdSm80ILi2ELi2EN4cute5tupleIJNS5_1CILi64EEENS7_ILi128EEES8_EEENS_10bfloat16_tEfNS_4arch4Sm80ELb0ELb1ELb1ELb0ELb1ELb0ELb0ELb0ELi2ELi2ELi4ELi2ELb1EEENS1_21CollectiveEpilogueBwdISA_SB_SD_Li256ELb0ELb0ELi2EEENS1_19SingleTileSchedulerILb0ELb0ELb0ELi128EEEEEEEEEvNT_6ParamsE$_ZN4cute8smem_ptrIPN7cutlass10bfloat16_tEECI1NS_12iter_adaptorIS3_S4_EEES3_)
$_ZN7cutlass13device_kernelIN5flash19enable_sm80_to_sm89INS1_16FlashAttnBwdSm80INS1_25CollectiveMainloopBwdSm80ILi2ELi2EN4cute5tupleIJNS5_1CILi64EEENS7_ILi128EEES8_EEENS_10bfloat16_tEfNS_4arch4Sm80ELb0ELb1ELb1ELb0ELb1ELb0ELb0ELb0ELi2ELi2ELi4ELi2ELb1EEENS1_21CollectiveEpilogueBwdISA_SB_SD_Li256ELb0ELb0ELi2EEENS1_19SingleTileSchedulerILb0ELb0ELb0ELi128EEEEEEEEEvNT_6ParamsE$_ZN4cute8smem_ptrIPN7cutlass10bfloat16_tEECI1NS_12iter_adaptorIS3_S4_EEES3_:
[----:B------:R-:W-:Y:S02]  /*93a0*/  MOV R12, 0x93c0 ;  /* 0x000093c0000c7802 */ /* 0x000fe40000000f00 */
[----:B------:R-:W-:Y:S05]  /*93b0*/  CALL.REL.NOINC `($_ZN7cutlass13device_kernelIN5flash19enable_sm80_to_sm89INS1_16FlashAttnBwdSm80INS1_25CollectiveMainloopBwdSm80ILi2ELi2EN4cute5tupleIJNS5_1CILi64EEENS7_ILi128EEES8_EEENS_10bfloat16_tEfNS_4arch4Sm80ELb0ELb1ELb1ELb0ELb1ELb0ELb0ELb0ELi2ELi2ELi4ELi2ELb1EEENS1_21CollectiveEpilogueBwdISA_SB_SD_Li256ELb0ELb0ELi2EEENS1_19SingleTileSchedulerILb0ELb0ELb0ELi128EEEEEEEEEvNT_6ParamsE$_ZN4cute12iter_adaptorIPN7cutlass10bfloat16_tENS_8smem_ptrIS3_EEEC2ES3_) ;  /* 0xffffeb8000007944 */ /* 0x000fea0003c3ffff */
[----:B------:R-:W-:-:S04]  /*93c0*/  MOV R5, 0x0 ;  /* 0x0000000000057802 */ /* 0x000fc80000000f00 */
[----:B------:R-:W-:Y:S05]  /*93d0*/  RET.REL.NODEC R4 `(_ZN7cutlass13device_kernelIN5flash19enable_sm80_to_sm89INS1_16FlashAttnBwdSm80INS1_25CollectiveMainloopBwdSm80ILi2ELi2EN4cute5tupleIJNS5_1CILi64EEENS7_ILi128EEES8_EEENS_10bfloat16_tEfNS_4arch4Sm80ELb0ELb1ELb1ELb0ELb1ELb0ELb0ELb0ELi2ELi2ELi4ELi2ELb1EEENS1_21CollectiveEpilogueBwdISA_SB_SD_Li256ELb0ELb0ELi2EEENS1_19SingleTileSchedulerILb0ELb0ELb0ELi128EEEEEEEEEvNT_6ParamsE) ;  /* 0xffff6c2004007950 */ /* 0x000fea0003c3ffff */
        .type           $_ZN7cutlass13device_kernelIN5flash19enable_sm80_to_sm89INS1_16FlashAttnBwdSm80INS1_25CollectiveMainloopBwdSm80ILi2ELi2EN4cute5tupleIJNS5_1CILi64EEENS7_ILi128EEES8_EEENS_10bfloat16_tEfNS_4arch4Sm80ELb0ELb1ELb1ELb0ELb1ELb0ELb0ELb0ELi2ELi2ELi4ELi2ELb1EEENS1_21CollectiveEpilogueBwdISA_SB_SD_Li256ELb0ELb0ELi2EEENS1_19SingleTileSchedulerILb0ELb0ELb0ELi128EEEEEEEEEvNT_6ParamsE$_ZN4cute8smem_ptrIPN7cutlass9uint128_tEECI1NS_12iter_adaptorIS3_S4_EEES3_,@function
        .size           $_ZN7cutlass13device_kernelIN5flash19enable_sm80_to_sm89INS1_16FlashAttnBwdSm80INS1_25CollectiveMainloopBwdSm80ILi2ELi2EN4cute5tupleIJNS5_1CILi64EEENS7_ILi128EEES8_EEENS_10bfloat16_tEfNS_4arch4Sm80ELb0ELb1ELb1ELb0ELb1ELb0ELb0ELb0ELi2ELi2ELi4ELi2ELb1EEENS1_21CollectiveEpilogueBwdISA_SB_SD_Li256ELb0ELb0ELi2EEENS1_19SingleTileSchedulerILb0ELb0ELb0ELi128EEEEEEEEEvNT_6ParamsE$_ZN4cute8smem_ptrIPN7cutlass9uint128_tEECI1NS_12iter_adaptorIS3_S4_EEES3_,($_ZN7cutlass13device_kernelIN5flash19enable_sm80_to_sm89INS1_16FlashAttnBwdSm80INS1_25CollectiveMainloopBwdSm80ILi2ELi2EN4cute5tupleIJNS5_1CILi64EEENS7_ILi128EEES8_EEENS_10bfloat16_tEfNS_4arch4Sm80ELb0ELb1ELb1ELb0ELb1ELb0ELb0ELb0ELi2ELi2ELi4ELi2ELb1EEENS1_21CollectiveEpilogueBwdISA_SB_SD_Li256ELb0ELb0ELi2EEENS1_19SingleTileSchedulerILb0ELb0ELb0ELi128EEEEEEEEEvNT_6ParamsE$_ZN4cute8smem_ptrIPfECI1NS_12iter_adaptorIS1_S2_EEES1_ - $_ZN7cutlass13device_kernelIN5flash19enable_sm80_to_sm89INS1_16FlashAttnBwdSm80INS1_25CollectiveMainloopBwdSm80ILi2ELi2EN4cute5tupleIJNS5_1CILi64EEENS7_ILi128EEES8_EEENS_10bfloat16_tEfNS_4arch4Sm80ELb0ELb1ELb1ELb0ELb1ELb0ELb0ELb0ELi2ELi2ELi4ELi2ELb1EEENS1_21CollectiveEpilogueBwdISA_SB_SD_Li256ELb0ELb0ELi2EEENS1_19SingleTileSchedulerILb0ELb0ELb0ELi128EEEEEEEEEvNT_6ParamsE$_ZN4cute8smem_ptrIPN7cutlass9uint128_tEECI1NS_12iter_adaptorIS3_S4_EEES3_)
$_ZN7cutlass13device_kernelIN5flash19enable_sm80_to_sm89INS1_16FlashAttnBwdSm80INS1_25CollectiveMainloopBwdSm80ILi2ELi2EN4cute5tupleIJNS5_1CILi64EEENS7_ILi128EEES8_EEENS_10bfloat16_tEfNS_4arch4Sm80ELb0ELb1ELb1ELb0ELb1ELb0ELb0ELb0ELi2ELi2ELi4ELi2ELb1EEENS1_21CollectiveEpilogueBwdISA_SB_SD_Li256ELb0ELb0ELi2EEENS1_19SingleTileSchedulerILb0ELb0ELb0ELi128EEEEEEEEEvNT_6ParamsE$_ZN4cute8smem_ptrIPN7cutlass9uint128_tEECI1NS_12iter_adaptorIS3_S4_EEES3_:
[----:B------:R-:W-:Y:S02]  /*93e0*/  MOV R12, 0x9400 ;  /* 0x00009400000c7802 */ /* 0x000fe40000000f00 */
[----:B------:R-:W-:Y:S05]  /*93f0*/  CALL.REL.NOINC `($_ZN7cutlass13device_kernelIN5flash19enable_sm80_to_sm89INS1_16FlashAttnBwdSm80INS1_25CollectiveMainloopBwdSm80ILi2ELi2EN4cute5tupleIJNS5_1CILi64EEENS7_ILi128EEES8_EEENS_10bfloat16_tEfNS_4arch4Sm80ELb0ELb1ELb1ELb0ELb1ELb0ELb0ELb0ELi2ELi2ELi4ELi2ELb1EEENS1_21CollectiveEpilogueBwdISA_SB_SD_Li256ELb0ELb0ELi2EEENS1_19SingleTileSchedulerILb0ELb0ELb0ELi128EEEEEEEEEvNT_6ParamsE$_ZN4cute12iter_adaptorIPN7cutlass9uint128_tENS_8smem_ptrIS3_EEEC2ES3_) ;  /* 0xffffeba000007944 */ /* 0x000fea0003c3ffff */
[----:B------:R-:W-:-:S04]  /*9400*/  MOV R9, 0x0 ;  /* 0x0000000000097802 */ /* 0x000fc80000000f00 */
[----:B------:R-:W-:Y:S05]  /*9410*/  RET.REL.NODEC R8 `(_ZN7cutlass13device_kernelIN5flash19enable_sm80_to_sm89INS1_16FlashAttnBwdSm80INS1_25CollectiveMainloopBwdSm80ILi2ELi2EN4cute5tupleIJNS5_1CILi64EEENS7_ILi128EEES8_EEENS_10bfloat16_tEfNS_4arch4Sm80ELb0ELb1ELb1ELb0ELb1ELb0ELb0ELb0ELi2ELi2ELi4ELi2ELb1EEENS1_21CollectiveEpilogueBwdISA_SB_SD_Li256ELb0ELb0ELi2EEENS1_19SingleTileSchedulerILb0ELb0ELb0ELi128EEEEEEEEEvNT_6ParamsE) ;  /* 0xffff6be008007950 */ /* 0x000fea0003c3ffff */
        .type           $_ZN7cutlass13device_kernelIN5flash19enable_sm80_to_sm89INS1_16FlashAttnBwdSm80INS1_25CollectiveMainloopBwdSm80ILi2ELi2EN4cute5tupleIJNS5_1CILi64EEENS7_ILi128EEES8_EEENS_10bfloat16_tEfNS_4arch4Sm80ELb0ELb1ELb1ELb0ELb1ELb0ELb0ELb0ELi2ELi2ELi4ELi2ELb1EEENS1_21CollectiveEpilogueBwdISA_SB_SD_Li256ELb0ELb0ELi2EEENS1_19SingleTileSchedulerILb0ELb0ELb0ELi128EEEEEEEEEvNT_6ParamsE$_ZN4cute8smem_ptrIPfECI1NS_12iter_adaptorIS1_S2_EEES1_,@function
        .size           $_ZN7cutlass13device_kernelIN5flash19enable_sm80_to_sm89INS1_16FlashAttnBwdSm80INS1_25CollectiveMainloopBwdSm80ILi2ELi2EN4cute5tupleIJNS5_1CILi64EEENS7_ILi128EEES8_EEENS_10bfloat16_tEfNS_4arch4Sm80ELb0ELb1ELb1ELb0ELb1ELb0ELb0ELb0ELi2ELi2ELi4ELi2ELb1EEENS1_21CollectiveEpilogueBwdISA_SB_SD_Li256ELb0ELb0ELi2EEENS1_19SingleTileSchedulerILb0ELb0ELb0ELi128EEEEEEEEEvNT_6ParamsE$_ZN4cute8smem_ptrIPfECI1NS_12iter_adaptorIS1_S2_EEES1_,($_ZN7cutlass13device_kernelIN5flash19enable_sm80_to_sm89INS1_16FlashAttnBwdSm80INS1_25CollectiveMainloopBwdSm80ILi2ELi2EN4cute5tupleIJNS5_1CILi64EEENS7_ILi128EEES8_EEENS_10bfloat16_tEfNS_4arch4Sm80ELb0ELb1ELb1ELb0ELb1ELb0ELb0ELb0ELi2ELi2ELi4ELi2ELb1EEENS1_21CollectiveEpilogueBwdISA_SB_SD_Li256ELb0ELb0ELi2EEENS1_19SingleTileSchedulerILb0ELb0ELb0ELi128EEEEEEEEEvNT_6ParamsE$_ZN73_INTERNAL_24fd9406_37_flash_bwd_hdim64_bf16_softcap_sm80_cu_3fbc093a_291824__cvta_generic_to_sharedEPKv - $_ZN7cutlass13device_kernelIN5flash19enable_sm80_to_sm89INS1_16FlashAttnBwdSm80INS1_25CollectiveMainloopBwdSm80ILi2ELi2EN4cute5tupleIJNS5_1CILi64EEENS7_ILi128EEES8_EEENS_10bfloat16_tEfNS_4arch4Sm80ELb0ELb1ELb1ELb0ELb1ELb0ELb0ELb0ELi2ELi2ELi4ELi2ELb1EEENS1_21CollectiveEpilogueBwdISA_SB_SD_Li256ELb0ELb0ELi2EEENS1_19SingleTileSchedulerILb0ELb0ELb0ELi128EEEEEEEEEvNT_6ParamsE$_ZN4cute8smem_ptrIPfECI1NS_12iter_adaptorIS1_S2_EEES1_)
$_ZN7cutlass13device_kernelIN5flash19enable_sm80_to_sm89INS1_16FlashAttnBwdSm80INS1_25CollectiveMainloopBwdSm80ILi2ELi2EN4cute5tupleIJNS5_1CILi64EEENS7_ILi128EEES8_EEENS_10bfloat16_tEfNS_4arch4Sm80ELb0ELb1ELb1ELb0ELb1ELb0ELb0ELb0ELi2ELi2ELi4ELi2ELb1EEENS1_21CollectiveEpilogueBwdISA_SB_SD_Li256ELb0ELb0ELi2EEENS1_19SingleTileSchedulerILb0ELb0ELb0ELi128EEEEEEEEEvNT_6ParamsE$_ZN4cute8smem_ptrIPfECI1NS_12iter_adaptorIS1_S2_EEES1_:
[----:B------:R-:W-:Y:S02]  /*9420*/  MOV R14, 0x9440 ;  /* 0x00009440000e7802 */ /* 0x000fe40000000f00 */
[----:B------:R-:W-:Y:S05]  /*9430*/  CALL.REL.NOINC `($_ZN7cutlass13device_kernelIN5flash19enable_sm80_to_sm89INS1_16FlashAttnBwdSm80INS1_25CollectiveMainloopBwdSm80ILi2ELi2EN4cute5tupleIJNS5_1CILi64EEENS7_ILi128EEES8_EEENS_10bfloat16_tEfNS_4arch4Sm80ELb0ELb1ELb1ELb0ELb1ELb0ELb0ELb0ELi2ELi2ELi4ELi2ELb1EEENS1_21CollectiveEpilogueBwdISA_SB_SD_Li256ELb0ELb0ELi2EEENS1_19SingleTileSchedulerILb0ELb0ELb0ELi128EEEEEEEEEvNT_6ParamsE$_ZN4cute12iter_adaptorIPfNS_8smem_ptrIS1_EEEC2ES1_) ;  /* 0xffffebb000007944 */ /* 0x000fea0003c3ffff */
[----:B------:R-:W-:-:S04]  /*9440*/  MOV R13, 0x0 ;  /* 0x00000000000d7802 */ /* 0x000fc80000000f00 */
[----:B------:R-:W-:Y:S05]  /*9450*/  RET.REL.NODEC R12 `(_ZN7cutlass13device_kernelIN5flash19enable_sm80_to_sm89INS1_16FlashAttnBwdSm80INS1_25CollectiveMainloopBwdSm80ILi2ELi2EN4cute5tupleIJNS5_1CILi64EEENS7_ILi128EEES8_EEENS_10bfloat16_tEfNS_4arch4Sm80ELb0ELb1ELb1ELb0ELb1ELb0ELb0ELb0ELi2ELi2ELi4ELi2ELb1EEENS1_21CollectiveEpilogueBwdISA_SB_SD_Li256ELb0ELb0ELi2EEENS1_19SingleTileSchedulerILb0ELb0ELb0ELi128EEEEEEEEEvNT_6ParamsE) ;  /* 0xffff6ba00c007950 */ /* 0x000fea0003c3ffff */
        .type           $_ZN7cutlass13device_kernelIN5flash19enable_sm80_to_sm89INS1_16FlashAttnBwdSm80INS1_25CollectiveMainloopBwdSm80ILi2ELi2EN4cute5tupleIJNS5_1CILi64EEENS7_ILi128EEES8_EEENS_10bfloat16_tEfNS_4arch4Sm80ELb0ELb1ELb1ELb0ELb1ELb0ELb0ELb0ELi2ELi2ELi4ELi2ELb1EEENS1_21CollectiveEpilogueBwdISA_SB_SD_Li256ELb0ELb0ELi2EEENS1_19SingleTileSchedulerILb0ELb0ELb0ELi128EEEEEEEEEvNT_6ParamsE$_ZN73_INTERNAL_24fd9406_37_flash_bwd_hdim64_bf16_softcap_sm80_cu_3fbc093a_291824__cvta_generic_to_sharedEPKv,@function
        .size           $_ZN7cutlass13device_kernelIN5flash19enable_sm80_to_sm89INS1_16FlashAttnBwdSm80INS1_25CollectiveMainloopBwdSm80ILi2ELi2EN4cute5tupleIJNS5_1CILi64EEENS7_ILi128EEES8_EEENS_10bfloat16_tEfNS_4arch4Sm80ELb0ELb1ELb1ELb0ELb1ELb0ELb0ELb0ELi2ELi2ELi4ELi2ELb1EEENS1_21CollectiveEpilogueBwdISA_SB_SD_Li256ELb0ELb0ELi2EEENS1_19SingleTileSchedulerILb0ELb0ELb0ELi128EEEEEEEEEvNT_6ParamsE$_ZN73_INTERNAL_24fd9406_37_flash_bwd_hdim64_bf16_softcap_sm80_cu_3fbc093a_291824__cvta_generic_to_sharedEPKv,($_ZN7cutlass13device_kernelIN5flash19enable_sm80_to_sm89INS1_16FlashAttnBwdSm80INS1_25CollectiveMainloopBwdSm80ILi2ELi2EN4cute5tupleIJNS5_1CILi64EEENS7_ILi128EEES8_EEENS_10bfloat16_tEfNS_4arch4Sm80ELb0ELb1ELb1ELb0ELb1ELb0ELb0ELb0ELi2ELi2ELi4ELi2ELb1EEENS1_21CollectiveEpilogueBwdISA_SB_SD_Li256ELb0ELb0ELi2EEENS1_19SingleTileSchedulerILb0ELb0ELb0ELi128EEEEEEEEEvNT_6ParamsE$_ZZN4cute12filter_tupleINS_5tupleIJNS_10UnderscoreES2_S2_iEEENS1_IJNS1_IJNS_1CILi1EEENS4_ILi0EEEEEElS6_lEEEZNS_5sliceIS3_S8_EEDaRKT_RKT0_EUlRKT_RKT0_E_EEDaSC_SF_OT1_ENKUlDpSI_E_clIJNS1_IJS7_EEENS1_IJlEEENS1_IJS6_EEENS1_IJEEEEEEDaSP_ - $_ZN7cutlass13device_kernelIN5flash19enable_sm80_to_sm89INS1_16FlashAttnBwdSm80INS1_25CollectiveMainloopBwdSm80ILi2ELi2EN4cute5tupleIJNS5_1CILi64EEENS7_ILi128EEES8_EEENS_10bfloat16_tEfNS_4arch4Sm80ELb0ELb1ELb1ELb0ELb1ELb0ELb0ELb0ELi2ELi2ELi4ELi2ELb1EEENS1_21CollectiveEpilogueBwdISA_SB_SD_Li256ELb0ELb0ELi2EEENS1_19SingleTileSchedulerILb0ELb0ELb0ELi128EEEEEEEEEvNT_6ParamsE$_ZN73_INTERNAL_24fd9406_37_flash_bwd_hdim64_bf16_softcap_sm80_cu_3fbc093a_291824__cvta_generic_to_sharedEPKv)
$_ZN7cutlass13device_kernelIN5flash19enable_sm80_to_sm89INS1_16FlashAttnBwdSm80INS1_25CollectiveMainloopBwdSm80ILi2ELi2EN4cute5tupleIJNS5_1CILi64EEENS7_ILi128EEES8_EEENS_10bfloat16_tEfNS_4arch4Sm80ELb0ELb1ELb1ELb0ELb1ELb0ELb0ELb0ELi2ELi2ELi4ELi2ELb1EEENS1_21CollectiveEpilogueBwdISA_SB_SD_Li256ELb0ELb0ELi2EEENS1_19SingleTileSchedulerILb0ELb0ELb0ELi128EEEEEEEEEvNT_6ParamsE$_ZN73_INTERNAL_24fd9406_37_flash_bwd_hdim64_bf16_softcap_sm80_cu_3fbc093a_291824__cvta_generic_to_sharedEPKv:
[----:B------:R-:W-:Y:S02]  /*9460*/  MOV R7, 0x0 ;  /* 0x0000000000077802 */ /* 0x000fe40000000f00 */
[----:B------:R-:W-:Y:S02]  /*9470*/  IADD3 R4, R4, -c[0x0][0x18], RZ ;  /* 0x8000060004047a10 */ /* 0x000fe40007ffe0ff */
[----:B------:R-:W-:Y:S05]  /*9480*/  RET.REL.NODEC R6 `(_ZN7cutlass13device_kernelIN5flash19enable_sm80_to_sm89INS1_16FlashAttnBwdSm80INS1_25CollectiveMainloopBwdSm80ILi2ELi2EN4cute5tupleIJNS5_1CILi64EEENS7_ILi128EEES8_EEENS_10bfloat16_tEfNS_4arch4Sm80ELb0ELb1ELb1ELb0ELb1ELb0ELb0ELb0ELi2ELi2ELi4ELi2ELb1EEENS1_21CollectiveEpilogueBwdISA_SB_SD_Li256ELb0ELb0ELi2EEENS1_19SingleTileSchedulerILb0ELb0ELb0ELi128EEEEEEEEEvNT_6ParamsE) ;  /* 0xffff6b7006007950 */ /* 0x000fea0003c3ffff */
        .type           $_ZN7cutlass13device_kernelIN5flash19enable_sm80_to_sm89INS1_16FlashAttnBwdSm80INS1_25CollectiveMainloopBwdSm80ILi2ELi2EN4cute5tupleIJNS5_1CILi64EEENS7_ILi128EEES8_EEENS_10bfloat16_tEfNS_4arch4Sm80ELb0ELb1ELb1ELb0ELb1ELb0ELb0ELb0ELi2ELi2ELi4ELi2ELb1EEENS1_21CollectiveEpilogueBwdISA_SB_SD_Li256ELb0ELb0ELi2EEENS1_19SingleTileSchedulerILb0ELb0ELb0ELi128EEEEEEEEEvNT_6ParamsE$_ZZN4cute12filter_tupleINS_5tupleIJNS_10UnderscoreES2_S2_iEEENS1_IJNS1_IJNS_1CILi1EEENS4_ILi0EEEEEElS6_lEEEZNS_5sliceIS3_S8_EEDaRKT_RKT0_EUlRKT_RKT0_E_EEDaSC_SF_OT1_ENKUlDpSI_E_clIJNS1_IJS7_EEENS1_IJlEEENS1_IJS6_EEENS1_IJEEEEEEDaSP_,@function
        .size           $_ZN7cutlass13device_kernelIN5flash19enable_sm80_to_sm89INS1_16FlashAttnBwdSm80INS1_25CollectiveMainloopBwdSm80ILi2ELi2EN4cute5tupleIJNS5_1CILi64EEENS7_ILi128EEES8_EEENS_10bfloat16_tEfNS_4arch4Sm80ELb0ELb1ELb1ELb0ELb1ELb0ELb0ELb0ELi2ELi2ELi4ELi2ELb1EEENS1_21CollectiveEpilogueBwdISA_SB_SD_Li256ELb0ELb0ELi2EEENS1_19SingleTileSchedulerILb0ELb0ELb0ELi128EEEEEEEEEvNT_6ParamsE$_ZZN4cute12filter_tupleINS_5tupleIJNS_10UnderscoreES2_S2_iEEENS1_IJNS1_IJNS_1CILi1EEENS4_ILi0EEEEEElS6_lEEEZNS_5sliceIS3_S8_EEDaRKT_RKT0_EUlRKT_RKT0_E_EEDaSC_SF_OT1_ENKUlDpSI_E_clIJNS1_IJS7_EEENS1_IJlEEENS1_IJS6_EEENS1_IJEEEEEEDaSP_,($_ZN7cutlass13device_kernelIN5flash19enable_sm80_to_sm89INS1_16FlashAttnBwdSm80INS1_25CollectiveMainloopBwdSm80ILi2ELi2EN4cute5tupleIJNS5_1CILi64EEENS7_ILi128EEES8_EEENS_10bfloat16_tEfNS_4arch4Sm80ELb0ELb1ELb1ELb0ELb1ELb0ELb0ELb0ELi2ELi2ELi4ELi2ELb1EEENS1_21CollectiveEpilogueBwdISA_SB_SD_Li256ELb0ELb0ELi2EEENS1_19SingleTileSchedulerILb0ELb0ELb0ELi128EEEEEEEEEvNT_6ParamsE$_ZZN4cute14transform_leafINS_15ArithmeticTupleIJNS1_IJiiEEEiiiEEENS_8identityEEEDaRKT_OT0_ENKUlRKT_E_clIS2_EEDaSC_ - $_ZN7cutlass13device_kernelIN5flash19enable_sm80_to_sm89INS1_16FlashAttnBwdSm80INS1_25CollectiveMainloopBwdSm80ILi2ELi2EN4cute5tupleIJNS5_1CILi64EEENS7_ILi128EEES8_EEENS_10bfloat16_tEfNS_4arch4Sm80ELb0ELb1ELb1ELb0ELb1ELb0ELb0ELb0ELi2ELi2ELi4ELi2ELb1EEENS1_21CollectiveEpilogueBwdISA_SB_SD_Li256ELb0ELb0ELi2EEENS1_19SingleTileSchedulerILb0ELb0ELb0ELi128EEEEEEEEEvNT_6ParamsE$_ZZN4cute12filter_tupleINS_5tupleIJNS_10UnderscoreES2_S2_iEEENS1_IJNS1_IJNS_1CILi1EEENS4_ILi0EEEEEElS6_lEEEZNS_5sliceIS3_S8_EEDaRKT_RKT0_EUlRKT_RKT0_E_EEDaSC_SF_OT1_ENKUlDpSI_E_clIJNS1_IJS7_EEENS1_IJlEEENS1_IJS6_EEENS1_IJEEEEEEDaSP_)
$_ZN7cutlass13device_kernelIN5flash19enable_sm80_to_sm89INS1_16FlashAttnBwdSm80INS1_25CollectiveMainloopBwdSm80ILi2ELi2EN4cute5tupleIJNS5_1CILi64EEENS7_ILi128EEES8_EEENS_10bfloat16_tEfNS_4arch4Sm80ELb0ELb1ELb1ELb0ELb1ELb0ELb0ELb0ELi2ELi2ELi4ELi2ELb1EEENS1_21CollectiveEpilogueBwdISA_SB_SD_Li256ELb0ELb0ELi2EEENS1_19SingleTileSchedulerILb0ELb0ELb0ELi128EEEEEEEEEvNT_6ParamsE$_ZZN4cute12filter_tupleINS_5tupleIJNS_10UnderscoreES2_S2_iEEENS1_IJNS1_IJNS_1CILi1EEENS4_ILi0EEEEEElS6_lEEEZNS_5sliceIS3_S8_EEDaRKT_RKT0_EUlRKT_RKT0_E_EEDaSC_SF_OT1_ENKUlDpSI_E_clIJNS1_IJS7_EEENS1_IJlEEENS1_IJS6_EEENS1_IJEEEEEEDaSP_:
[----:B------:R-:W-:Y:S02]  /*9490*/  IADD3 R5, R1, 0x188, RZ ;  /* 0x0000018801057810 */ /* 0x000fe40007ffe0ff */
[----:B------:R-:W-:Y:S02]  /*94a0*/  MOV R8, 0x94d0 ;  /* 0x000094d000087802 */ /* 0x000fe40000000f00 */
[----:B------:R-:W-:Y:S02]  /*94b0*/  IADD3 R5, R5, c[0x0][0x20], RZ ;  /* 0x0000080005057a10 */ /* 0x000fe40007ffe0ff */
[----:B------:R-:W-:Y:S05]  /*94c0*/  CALL.REL.NOINC `($_ZN7cutlass13device_kernelIN5flash19enable_sm80_to_sm89INS1_16FlashAttnBwdSm80INS1_25CollectiveMainloopBwdSm80ILi2ELi2EN4cute5tupleIJNS5_1CILi64EEENS7_ILi128EEES8_EEENS_10bfloat16_tEfNS_4arch4Sm80ELb0ELb1ELb1ELb0ELb1ELb0ELb0ELb0ELi2ELi2ELi4ELi2ELb1EEENS1_21CollectiveEpilogueBwdISA_SB_SD_Li256ELb0ELb0ELi2EEENS1_19SingleTileSchedulerILb0ELb0ELb0ELi128EEEEEEEEEvNT_6ParamsE$_ZN4cute3eso3ESOILb1ELb0EJNS_5tupleIJNS_1CILi1EEENS3_ILi0EEEEEElS5_EEC2ERKS6_RKlRKS5_) ;  /* 0xfffff5e000007944 */ /* 0x000fea0003c3ffff */
[----:B-1----:R1:W5:Y:S01]  /*94d0*/  LDL.64 R4, [R1+0x188] ;  /* 0x0001880001047983 */ /* 0x0023620000100a00 */
[----:B------:R-:W-:-:S04]  /*94e0*/  MOV R7, 0x0 ;  /* 0x0000000000077802 */ /* 0x000fc80000000f00 */
[----:B------:R-:W-:Y:S05]  /*94f0*/  RET.REL.NODEC R6 `(_ZN7cutlass13device_kernelIN5flash19enable_sm80_to_sm89INS1_16FlashAttnBwdSm80INS1_25CollectiveMainloopBwdSm80ILi2ELi2EN4cute5tupleIJNS5_1CILi64EEENS7_ILi128EEES8_EEENS_10bfloat16_tEfNS_4arch4Sm80ELb0ELb1ELb1ELb0ELb1ELb0ELb0ELb0ELi2ELi2ELi4ELi2ELb1EEENS1_21CollectiveEpilogueBwdISA_SB_SD_Li256ELb0ELb0ELi2EEENS1_19SingleTileSchedulerILb0ELb0ELb0ELi128EEEEEEEEEvNT_6ParamsE) ;  /* 0xffff6b0006007950 */ /* 0x000fea0003c3ffff */
        .type           $_ZN7cutlass13device_kernelIN5flash19enable_sm80_to_sm89INS1_16FlashAttnBwdSm80INS1_25CollectiveMainloopBwdSm80ILi2ELi2EN4cute5tupleIJNS5_1CILi64EEENS7_ILi128EEES8_EEENS_10bfloat16_tEfNS_4arch4Sm80ELb0ELb1ELb1ELb0ELb1ELb0ELb0ELb0ELi2ELi2ELi4ELi2ELb1EEENS1_21CollectiveEpilogueBwdISA_SB_SD_Li256ELb0ELb0ELi2EEENS1_19SingleTileSchedulerILb0ELb0ELb0ELi128EEEEEEEEEvNT_6ParamsE$_ZZN4cute14transform_leafINS_15ArithmeticTupleIJNS1_IJiiEEEiiiEEENS_8identityEEEDaRKT_OT0_ENKUlRKT_E_clIS2_EEDaSC_,@function
        .size           $_ZN7cutlass13device_kernelIN5flash19enable_sm80_to_sm89INS1_16FlashAttnBwdSm80INS1_25CollectiveMainloopBwdSm80ILi2ELi2EN4cute5tupleIJNS5_1CILi64EEENS7_ILi128EEES8_EEENS_10bfloat16_tEfNS_4arch4Sm80ELb0ELb1ELb1ELb0ELb1ELb0ELb0ELb0ELi2ELi2ELi4ELi2ELb1EEENS1_21CollectiveEpilogueBwdISA_SB_SD_Li256ELb0ELb0ELi2EEENS1_19SingleTileSchedulerILb0ELb0ELb0ELi128EEEEEEEEEvNT_6ParamsE$_ZZN4cute14transform_leafINS_15ArithmeticTupleIJNS1_IJiiEEEiiiEEENS_8identityEEEDaRKT_OT0_ENKUlRKT_E_clIS2_EEDaSC_,($_ZN7cutlass13device_kernelIN5flash19enable_sm80_to_sm89INS1_16FlashAttnBwdSm80INS1_25CollectiveMainloopBwdSm80ILi2ELi2EN4cute5tupleIJNS5_1CILi64EEENS7_ILi128EEES8_EEENS_10bfloat16_tEfNS_4arch4Sm80ELb0ELb1ELb1ELb0ELb1ELb0ELb0ELb0ELi2ELi2ELi4ELi2ELb1EEENS1_21CollectiveEpilogueBwdISA_SB_SD_Li256ELb0ELb0ELi2EEENS1_19SingleTileSchedulerILb0ELb0ELb0ELi128EEEEEEEEEvNT_6ParamsE$_ZZN4cute14transform_leafINS_15ArithmeticTupleIJNS1_IJiiEEEiiiEEENS_8identityEEEDaRKT_OT0_ENKUlRKT_E_clIiEEDaSC_ - $_ZN7cutlass13device_kernelIN5flash19enable_sm80_to_sm89INS1_16FlashAttnBwdSm80INS1_25CollectiveMainloopBwdSm80ILi2ELi2EN4cute5tupleIJNS5_1CILi64EEENS7_ILi128EEES8_EEENS_10bfloat16_tEfNS_4arch4Sm80ELb0ELb1ELb1ELb0ELb1ELb0ELb0ELb0ELi2ELi2ELi4ELi2ELb1EEENS1_21CollectiveEpilogueBwdISA_SB_SD_Li256ELb0ELb0ELi2EEENS1_19SingleTileSchedulerILb0ELb0ELb0ELi128EEEEEEEEEvNT_6ParamsE$_ZZN4cute14transform_leafINS_15ArithmeticTupleIJNS1_IJiiEEEiiiEEENS_8identityEEEDaRKT_OT0_ENKUlRKT_E_clIS2_EEDaSC_)
$_ZN7cutlass13device_kernelIN5flash19enable_sm80_to_sm89INS1_16FlashAttnBwdSm80INS1_25CollectiveMainloopBwdSm80ILi2ELi2EN4cute5tupleIJNS5_1CILi64EEENS7_ILi128EEES8_EEENS_10bfloat16_tEfNS_4arch4Sm80ELb0ELb1ELb1ELb0ELb1ELb0ELb0ELb0ELi2ELi2ELi4ELi2ELb1EEENS1_21CollectiveEpilogueBwdISA_SB_SD_Li256ELb0ELb0ELi2EEENS1_19SingleTileSchedulerILb0ELb0ELb0ELi128EEEEEEEEEvNT_6ParamsE$_ZZN4cute14transform_leafINS_15ArithmeticTupleIJNS1_IJiiEEEiiiEEENS_8identityEEEDaRKT_OT0_ENKUlRKT_E_clIS2_EEDaSC_:
[----:B------:R-:W-:Y:S02]  /*9500*/  ULDC UR33, c[0x0][0x20] ;  /* 0x0000080000217ab9 */ /* 0x000fe40000000800 */
[----:B------:R-:W-:-:S09]  /*9510*/  UIADD3 UR33, UR38, -UR33, URZ ;  /* 0x8000002126217290 */ /* 0x000fd2000fffe03f */
[----:B------:R-:W5:Y:S01]  /*9520*/  LDL R3, [UR33] ;  /* 0x00000021ff037983 */ /* 0x000f620008100800 */
[----:B------:R-:W-:-:S03]  /*9530*/  MOV R6, 0x9550 ;  /* 0x0000955000067802 */ /* 0x000fc60000000f00 */
[----:B-----5:R-:W-:Y:S05]  /*9540*/  CALL.REL.NOINC `($_ZN7cutlass13device_kernelIN5flash19enable_sm80_to_sm89INS1_16FlashAttnBwdSm80INS1_25CollectiveMainloopBwdSm80ILi2ELi2EN4cute5tupleIJNS5_1CILi64EEENS7_ILi128EEES8_EEENS_10bfloat16_tEfNS_4arch4Sm80ELb0ELb1ELb1ELb0ELb1ELb0ELb0ELb0ELi2ELi2ELi4ELi2ELb1EEENS1_21CollectiveEpilogueBwdISA_SB_SD_Li256ELb0ELb0ELi2EEENS1_19SingleTileSchedulerILb0ELb0ELb0ELi128EEEEEEEEEvNT_6ParamsE$_ZZN4cute14transform_leafINS_15ArithmeticTupleIJiiEEERNS_8identityEEEDaRKT_OT0_ENKUlRKT_E_clIiEEDaSC_) ;  /* 0x0000010000007944 */ /* 0x020fea0003c00000 */
[----:B------:R-:W5:Y:S01]  /*9550*/  LDL R3, [UR33+0x4] ;  /* 0x00000421ff037983 */ /* 0x000f620008100800 */
[----:B------:R-:W-:Y:S01]  /*9560*/  IADD3 R4, R1, 0x19c, RZ ;  /* 0x0000019c01047810 */ /* 0x000fe20007ffe0ff */
[----:B------:R-:W-:Y:S01]  /*9570*/  IMAD.MOV.U32 R12, RZ, RZ, R8 ;  /* 0x000000ffff0c7224 */ /* 0x000fe200078e0008 */
[----:B------:R-:W-:Y:S02]  /*9580*/  MOV R6, 0x95b0 ;  /* 0x000095b000067802 */ /* 0x000fe40000000f00 */
[----:B------:R-:W-:Y:S02]  /*9590*/  IADD3 R4, R4, c[0x0][0x20], RZ ;  /* 0x0000080004047a10 */ /* 0x000fe40007ffe0ff */
[----:B-----5:R-:W-:Y:S05]  /*95a0*/  CALL.REL.NOINC `($_ZN7cutlass13device_kernelIN5flash19enable_sm80_to_sm89INS1_16FlashAttnBwdSm80INS1_25CollectiveMainloopBwdSm80ILi2ELi2EN4cute5tupleIJNS5_1CILi64EEENS7_ILi128EEES8_EEENS_10bfloat16_tEfNS_4arch4Sm80ELb0ELb1ELb1ELb0ELb1ELb0ELb0ELb0ELi2ELi2ELi4ELi2ELb1EEENS1_21CollectiveEpilogueBwdISA_SB_SD_Li256ELb0ELb0ELi2EEENS1_19SingleTileSchedulerILb0ELb0ELb0ELi128EEEEEEEEEvNT_6ParamsE$_ZZN4cute14transform_leafINS_15ArithmeticTupleIJiiEEERNS_8identityEEEDaRKT_OT0_ENKUlRKT_E_clIiEEDaSC_) ;  /* 0x000000a000007944 */ /* 0x020fea0003c00000 */
[----:B------:R1:W-:Y:S01]  /*95b0*/  STL [R1+0x19c], R8 ;  /* 0x00019c0801007387 */ /* 0x0003e20000100800 */
[----:B------:R-:W-:-:S03]  /*95c0*/  MOV R6, 0x95e0 ;  /* 0x000095e000067802 */ /* 0x000fc60000000f00 */
[----:B-1----:R-:W-:Y:S05]  /*95d0*/  CALL.REL.NOINC `($_ZN7cutlass13device_kernelIN5flash19enable_sm80_to_sm89INS1_16FlashAttnBwdSm80INS1_25CollectiveMainloopBwdSm80ILi2ELi2EN4cute5tupleIJNS5_1CILi64EEENS7_ILi128EEES8_EEENS_10bfloat16_tEfNS_4arch4Sm80ELb0ELb1ELb1ELb0ELb1ELb0ELb0ELb0ELi2ELi2ELi4ELi2ELb1EEENS1_21CollectiveEpilogueBwdISA_SB_SD_Li256ELb0ELb0ELi2EEENS1_19SingleTileSchedulerILb0ELb0ELb0ELi128EEEEEEEEEvNT_6ParamsE$_ZZN4cute9transformINS_15ArithmeticTupleIJiiEEEZNS_14transform_leafIS2_RNS_8identityEEEDaRKT_OT0_EUlRKT_E_EEDaS8_SA_ENKUlDpSD_E_clIJiiEEEDaSF_) ;  /* 0x00001d3000007944 */ /* 0x002fea0003c00000 */
[----:B------:R-:W-:Y:S02]  /*95e0*/  MOV R15, 0x0 ;  /* 0x00000000000f7802 */ /* 0x000fe40000000f00 */
[----:B-----5:R-:W-:Y:S02]  /*95f0*/  MOV R12, R4 ;  /* 0x00000004000c7202 */ /* 0x020fe40000000f00 */
[----:B------:R-:W-:Y:S01]  /*9600*/  MOV R8, R5 ;  /* 0x0000000500087202 */ /* 0x000fe20000000f00 */
[----:B------:R-:W-:Y:S06]  /*9610*/  RET.REL.NODEC R14 `(_ZN7cutlass13device_kernelIN5flash19enable_sm80_to_sm89INS1_16FlashAttnBwdSm80INS1_25CollectiveMainloopBwdSm80ILi2ELi2EN4cute5tupleIJNS5_1CILi64EEENS7_ILi128EEES8_EEENS_10bfloat16_tEfNS_4arch4Sm80ELb0ELb1ELb1ELb0ELb1ELb0ELb0ELb0ELi2ELi2ELi4ELi2ELb1EEENS1_21CollectiveEpilogueBwdISA_SB_SD_Li256ELb0ELb0ELi2EEENS1_19SingleTileSchedulerILb0ELb0ELb0ELi128EEEEEEEEEvNT_6ParamsE) ;  /* 0xffff69e00e007950 */ /* 0x000fec0003c3ffff */
        .type           $_ZN7cutlass13device_kernelIN5flash19enable_sm80_to_sm89INS1_16FlashAttnBwdSm80INS1_25CollectiveMainloopBwdSm80ILi2ELi2EN4cute5tupleIJNS5_1CILi64EEENS7_ILi128EEES8_EEENS_10bfloat16_tEfNS_4arch4Sm80ELb0ELb1ELb1ELb0ELb1ELb0ELb0ELb0ELi2ELi2ELi4ELi2ELb1EEENS1_21CollectiveEpilogueBwdISA_SB_SD_Li256ELb0ELb0ELi2EEENS1_19SingleTileSchedulerILb0ELb0ELb0ELi128EEEEEEEEEvNT_6ParamsE$_ZZN4cute14transform_leafINS_15ArithmeticTupleIJNS1_IJiiEEEiiiEEENS_8identityEEEDaRKT_OT0_ENKUlRKT_E_clIiEEDaSC_,@function
        .size           $_ZN7cutlass13device_kernelIN5flash19enable_sm80_to_sm89INS1_16FlashAttnBwdSm80INS1_25CollectiveMainloopBwdSm80ILi2ELi2EN4cute5tupleIJNS5_1CILi64EEENS7_ILi128EEES8_EEENS_10bfloat16_tEfNS_4arch4Sm80ELb0ELb1ELb1ELb0ELb1ELb0ELb0ELb0ELi2ELi2ELi4ELi2ELb1EEENS1_21CollectiveEpilogueBwdISA_SB_SD_Li256ELb0ELb0ELi2EEENS1_19SingleTileSchedulerILb0ELb0ELb0ELi128EEEEEEEEEvNT_6ParamsE$_ZZN4cute14transform_leafINS_15ArithmeticTupleIJNS1_IJiiEEEiiiEEENS_8identityEEEDaRKT_OT0_ENKUlRKT_E_clIiEEDaSC_,($_ZN7cutlass13device_kernelIN5flash19enable_sm80_to_sm89INS1_16FlashAttnBwdSm80INS1_25CollectiveMainloopBwdSm80ILi2ELi2EN4cute5tupleIJNS5_1CILi64EEENS7_ILi128EEES8_EEENS_10bfloat16_tEfNS_4arch4Sm80ELb0ELb1ELb1ELb0ELb1ELb0ELb0ELb0ELi2ELi2ELi4ELi2ELb1EEENS1_21CollectiveEpilogueBwdISA_SB_SD_Li256ELb0ELb0ELi2EEENS1_19SingleTileSchedulerILb0ELb0ELb0ELi128EEEEEEEEEvNT_6ParamsE$_ZZN4cute14transform_leafINS_15ArithmeticTupleIJiiEEERNS_8identityEEEDaRKT_OT0_ENKUlRKT_E_clIiEEDaSC_ - $_ZN7cutlass13device_kernelIN5flash19enable_sm80_to_sm89INS1_16FlashAttnBwdSm80INS1_25CollectiveMainloopBwdSm80ILi2ELi2EN4cute5tupleIJNS5_1CILi64EEENS7_ILi128EEES8_EEENS_10bfloat16_tEfNS_4arch4Sm80ELb0ELb1ELb1ELb0ELb1ELb0ELb0ELb0ELi2ELi2ELi4ELi2ELb1EEENS1_21CollectiveEpilogueBwdISA_SB_SD_Li256ELb0ELb0ELi2EEENS1_19SingleTileSchedulerILb0ELb0ELb0ELi128EEEEEEEEEvNT_6ParamsE$_ZZN4cute14transform_leafINS_15ArithmeticTupleIJNS1_IJiiEEEiiiEEENS_8identityEEEDaRKT_OT0_ENKUlRKT_E_clIiEEDaSC_)
$_ZN7cutlass13device_kernelIN5flash19enable_sm80_to_sm89INS1_16FlashAttnBwdSm80INS1_25CollectiveMainloopBwdSm80ILi2ELi2EN4cute5tupleIJNS5_1CILi64EEENS7_ILi128EEES8_EEENS_10bfloat16_tEfNS_4arch4Sm80ELb0ELb1ELb1ELb0ELb1ELb0ELb0ELb0ELi2ELi2ELi4ELi2ELb1EEENS1_21CollectiveEpilogueBwdISA_SB_SD_Li256ELb0ELb0ELi2EEENS1_19SingleTileSchedulerILb0ELb0ELb0ELi128EEEEEEEEEvNT_6ParamsE$_ZZN4cute14transform_leafINS_15ArithmeticTupleIJNS1_IJiiEEEiiiEEENS_8identityEEEDaRKT_OT0_ENKUlRKT_E_clIiEEDaSC_:
[----:B------:R-:W-:Y:S02]  /*9620*/  MOV R5, 0x0 ;  /* 0x0000000000057802 */ /* 0x000fe40000000f00 */
[----:B------:R-:W-:-:S02]  /*9630*/  MOV R6, R3 ;  /* 0x0000000300067202 */ /* 0x000fc40000000f00 */
[----:B------:R-:W-:Y:S05]  /*9640*/  RET.REL.NODEC R4 `(_ZN7cutlass13device_kernelIN5flash19enable_sm80_to_sm89INS1_16FlashAttnBwdSm80INS1_25CollectiveMainloopBwdSm80ILi2ELi2EN4cute5tupleIJNS5_1CILi64EEENS7_ILi128EEES8_EEENS_10bfloat16_tEfNS_4arch4Sm80ELb0ELb1ELb1ELb0ELb1ELb0ELb0ELb0ELi2ELi2ELi4ELi2ELb1EEENS1_21CollectiveEpilogueBwdISA_SB_SD_Li256ELb0ELb0ELi2EEENS1_19SingleTileSchedulerILb0ELb0ELb0ELi128EEEEEEEEEvNT_6ParamsE) ;  /* 0xffff69b004007950 */ /* 0x000fea0003c3ffff */
        .type           $_ZN7cutlass13device_kernelIN5flash19enable_sm80_to_sm89INS1_16FlashAttnBwdSm80INS1_25CollectiveMainloopBwdSm80ILi2ELi2EN4cute5tupleIJNS5_1CILi64EEENS7_ILi128EEES8_EEENS_10bfloat16_tEfNS_4arch4Sm80ELb0ELb1ELb1ELb0ELb1ELb0ELb0ELb0ELi2ELi2ELi4ELi2ELb1EEENS1_21CollectiveEpilogueBwdISA_SB_SD_Li256ELb0ELb0ELi2EEENS1_19SingleTileSchedulerILb0ELb0ELb0ELi128EEEEEEEEEvNT_6ParamsE$_ZZN4cute14transform_leafINS_15ArithmeticTupleIJiiEEERNS_8identityEEEDaRKT_OT0_ENKUlRKT_E_clIiEEDaSC_,@function
        .size           $_ZN7cutlass13device_kernelIN5flash19enable_sm80_to_sm89INS1_16FlashAttnBwdSm80INS1_25CollectiveMainloopBwdSm80ILi2ELi2EN4cute5tupleIJNS5_1CILi64EEENS7_ILi128EEES8_EEENS_10bfloat16_tEfNS_4arch4Sm80ELb0ELb1ELb1ELb0ELb1ELb0ELb0ELb0ELi2ELi2ELi4ELi2ELb1EEENS1_21CollectiveEpilogueBwdISA_SB_SD_Li256ELb0ELb0ELi2EEENS1_19SingleTileSchedulerILb0ELb0ELb0ELi128EEEEEEEEEvNT_6ParamsE$_ZZN4cute14transform_leafINS_15ArithmeticTupleIJiiEEERNS_8identityEEEDaRKT_OT0_ENKUlRKT_E_clIiEEDaSC_,($_ZN7cutlass13device_kernelIN5flash19enable_sm80_to_sm89INS1_16FlashAttnBwdSm80INS1_25CollectiveMainloopBwdSm80ILi2ELi2EN4cute5tupleIJNS5_1CILi64EEENS7_ILi128EEES8_EEENS_10bfloat16_tEfNS_4arch4Sm80ELb0ELb1ELb1ELb0ELb1ELb0ELb0ELb0ELi2ELi2ELi4ELi2ELb1EEENS1_21CollectiveEpilogueBwdISA_SB_SD_Li256ELb0ELb0ELi2EEENS1_19SingleTileSchedulerILb0ELb0ELb0ELi128EEEEEEEEEvNT_6ParamsE$_ZZN4cute19as_arithmetic_tupleINS_15ArithmeticTupleIJNS1_IJiiEEEiiiEEEEEDaRKT_ENKUlDpRKT_E_clIJS2_iiiEEEDaSA_ - $_ZN7cutlass13device_kernelIN5flash19enable_sm80_to_sm89INS1_16FlashAttnBwdSm80INS1_25CollectiveMainloopBwdSm80ILi2ELi2EN4cute5tupleIJNS5_1CILi64EEENS7_ILi128EEES8_EEENS_10bfloat16_tEfNS_4arch4Sm80ELb0ELb1ELb1ELb0ELb1ELb0ELb0ELb0ELi2ELi2ELi4ELi2ELb1EEENS1_21CollectiveEpilogueBwdISA_SB_SD_Li256ELb0ELb0ELi2EEENS1_19SingleTileSchedulerILb0ELb0ELb0ELi128EEEEEEEEEvNT_6ParamsE$_ZZN4cute14transform_leafINS_15ArithmeticTupleIJiiEEERNS_8identityEEEDaRKT_OT0_ENKUlRKT_E_clIiEEDaSC_)
$_ZN7cutlass13device_kernelIN5flash19enable_sm80_to_sm89INS1_16FlashAttnBwdSm80INS1_25CollectiveMainloopBwdSm80ILi2ELi2EN4cute5tupleIJNS5_1CILi64EEENS7_ILi128EEES8_EEENS_10bfloat16_tEfNS_4arch4Sm80ELb0ELb1ELb1ELb0ELb1ELb0ELb0ELb0ELi2ELi2ELi4ELi2ELb1EEENS1_21CollectiveEpilogueBwdISA_SB_SD_Li256ELb0ELb0ELi2EEENS1_19SingleTileSchedulerILb0ELb0ELb0ELi128EEEEEEEEEvNT_6ParamsE$_ZZN4cute14transform_leafINS_15ArithmeticTupleIJiiEEERNS_8identityEEEDaRKT_OT0_ENKUlRKT_E_clIiEEDaSC_:
[----:B------:R-:W-:Y:S02]  /*9650*/  MOV R7, 0x0 ;  /* 0x0000000000077802 */ /* 0x000fe40000000f00 */
[----:B------:R-:W-:Y:S02]  /*9660*/  MOV R8, R3 ;  /* 0x0000000300087202 */ /* 0x000fe40000000f00 */
[----:B------:R-:W-:Y:S05]  /*9670*/  RET.REL.NODEC R6 `(_ZN7cutlass13device_kernelIN5flash19enable_sm80_to_sm89INS1_16FlashAttnBwdSm80INS1_25CollectiveMainloopBwdSm80ILi2ELi2EN4cute5tupleIJNS5_1CILi64EEENS7_ILi128EEES8_EEENS_10bfloat16_tEfNS_4arch4Sm80ELb0ELb1ELb1ELb0ELb1ELb0ELb0ELb0ELi2ELi2ELi4ELi2ELb1EEENS1_21CollectiveEpilogueBwdISA_SB_SD_Li256ELb0ELb0ELi2EEENS1_19SingleTileSchedulerILb0ELb0ELb0ELi128EEEEEEEEEvNT_6ParamsE) ;  /* 0xffff698006007950 */ /* 0x000fea0003c3ffff */
        .type           $_ZN7cutlass13device_kernelIN5flash19enable_sm80_to_sm89INS1_16FlashAttnBwdSm80INS1_25CollectiveMainloopBwdSm80ILi2ELi2EN4cute5tupleIJNS5_1CILi64EEENS7_ILi128EEES8_EEENS_10bfloat16_tEfNS_4arch4Sm80ELb0ELb1ELb1ELb0ELb1ELb0ELb0ELb0ELi2ELi2ELi4ELi2ELb1EEENS1_21CollectiveEpilogueBwdISA_SB_SD_Li256ELb0ELb0ELi2EEENS1_19SingleTileSchedulerILb0ELb0ELb0ELi128EEEEEEEEEvNT_6ParamsE$_ZZN4cute19as_arithmetic_tupleINS_15ArithmeticTupleIJNS1_IJiiEEEiiiEEEEEDaRKT_ENKUlDpRKT_E_clIJS2_iiiEEEDaSA_,@function
        .size           $_ZN7cutlass13device_kernelIN5flash19enable_sm80_to_sm89INS1_16FlashAttnBwdSm80INS1_25CollectiveMainloopBwdSm80ILi2ELi2EN4cute5tupleIJNS5_1CILi64EEENS7_ILi128EEES8_EEENS_10bfloat16_tEfNS_4arch4Sm80ELb0ELb1ELb1ELb0ELb1ELb0ELb0ELb0ELi2ELi2ELi4ELi2ELb1EEENS1_21CollectiveEpilogueBwdISA_SB_SD_Li256ELb0ELb0ELi2EEENS1_19SingleTileSchedulerILb0ELb0ELb0ELi128EEEEEEEEEvNT_6ParamsE$_ZZN4cute19as_arithmetic_tupleINS_15ArithmeticTupleIJNS1_IJiiEEEiiiEEEEEDaRKT_ENKUlDpRKT_E_clIJS2_iiiEEEDaSA_,($_ZN7cutlass13device_kernelIN5flash19enable_sm80_to_sm89INS1_16FlashAttnBwdSm80INS1_25CollectiveMainloopBwdSm80ILi2ELi2EN4cute5tupleIJNS5_1CILi64EEENS7_ILi128EEES8_EEENS_10bfloat16_tEfNS_4arch4Sm80ELb0ELb1ELb1ELb0ELb1ELb0ELb0ELb0ELi2ELi2ELi4ELi2ELb1EEENS1_21CollectiveEpilogueBwdISA_SB_SD_Li256ELb0ELb0ELi2EEENS1_19SingleTileSchedulerILb0ELb0ELb0ELi128EEEEEEEEEvNT_6ParamsE$_ZZN4cute19as_arithmetic_tupleINS_15ArithmeticTupleIJNS1_IJiiEEEiiiEEEEEDaRKT_ENKUlRKT_E_clIS2_EEDaS9_ - $_ZN7cutlass13device_kernelIN5flash19enable_sm80_to_sm89INS1_16FlashAttnBwdSm80INS1_25CollectiveMainloopBwdSm80ILi2ELi2EN4cute5tupleIJNS5_1CILi64EEENS7_ILi128EEES8_EEENS_10bfloat16_tEfNS_4arch4Sm80ELb0ELb1ELb1ELb0ELb1ELb0ELb0ELb0ELi2ELi2ELi4ELi2ELb1EEENS1_21CollectiveEpilogueBwdISA_SB_SD_Li256ELb0ELb0ELi2EEENS1_19SingleTileSchedulerILb0ELb0ELb0ELi128EEEEEEEEEvNT_6ParamsE$_ZZN4cute19as_arithmetic_tupleINS_15ArithmeticTupleIJNS1_IJiiEEEiiiEEEEEDaRKT_ENKUlDpRKT_E_clIJS2_iiiEEEDaSA_)
$_ZN7cutlass13device_kernelIN5flash19enable_sm80_to_sm89INS1_16FlashAttnBwdSm80INS1_25CollectiveMainloopBwdSm80ILi2ELi2EN4cute5tupleIJNS5_1CILi64EEENS7_ILi128EEES8_EEENS_10bfloat16_tEfNS_4arch4Sm80ELb0ELb1ELb1ELb0ELb1ELb0ELb0ELb0ELi2ELi2ELi4ELi2ELb1EEENS1_21CollectiveEpilogueBwdISA_SB_SD_Li256ELb0ELb0ELi2EEENS1_19SingleTileSchedulerILb0ELb0ELb0ELi128EEEEEEEEEvNT_6ParamsE$_ZZN4cute19as_arithmetic_tupleINS_15ArithmeticTupleIJNS1_IJiiEEEiiiEEEEEDaRKT_ENKUlDpRKT_E_clIJS2_iiiEEEDaSA_:
[----:B------:R-:W-:Y:S01]  /*9680*/  IADD3 R3, R1, 0x19c, RZ ;  /* 0x0000019c01037810 */ /* 0x000fe20007ffe0ff */
[----:B------:R-:W-:Y:S01]  /*9690*/  IMAD.MOV.U32 R6, RZ, RZ, R4 ;  /* 0x000000ffff067224 */ /* 0x000fe200078e0004 */
[----:B------:R-:W-:Y:S01]  /*96a0*/  MOV R14, 0x9700 ;  /* 0x00009700000e7802 */ /* 0x000fe20000000f00 */
[----:B------:R-:W-:Y:S01]  /*96b0*/  IMAD.MOV.U32 R7, RZ, RZ, R5 ;  /* 0x000000ffff077224 */ /* 0x000fe200078e0005 */
[----:B------:R-:W-:Y:S01]  /*96c0*/  IADD3 R3, R3, c[0x0][0x20], RZ ;  /* 0x0000080003037a10 */ /* 0x000fe20007ffe0ff */
[----:B------:R-:W-:Y:S02]  /*96d0*/  UMOV UR40, UR34 ;  /* 0x0000002200287c82 */ /* 0x000fe40008000000 */
[----:B------:R-:W-:-:S02]  /*96e0*/  UMOV UR39, UR37 ;  /* 0x0000002500277c82 */ /* 0x000fc40008000000 */
[----:B------:R-:W-:Y:S05]  /*96f0*/  CALL.REL.NOINC `($_ZN7cutlass13device_kernelIN5flash19enable_sm80_to_sm89INS1_16FlashAttnBwdSm80INS1_25CollectiveMainloopBwdSm80ILi2ELi2EN4cute5tupleIJNS5_1CILi64EEENS7_ILi128EEES8_EEENS_10bfloat16_tEfNS_4arch4Sm80ELb0ELb1ELb1ELb0ELb1ELb0ELb0ELb0ELi2ELi2ELi4ELi2ELb1EEENS1_21CollectiveEpilogueBwdISA_SB_SD_Li256ELb0ELb0ELi2EEENS1_19SingleTileSchedulerILb0ELb0ELb0ELi128EEEEEEEEEvNT_6ParamsE$_ZN4cute5tupleIJNS_15ArithmeticTupleIJiiEEEiiiEEC2ERKS2_RKiS7_S7_) ;  /* 0xfffff92000007944 */ /* 0x000fea0003c3ffff */
[----:B-1----:R1:W5:Y:S04]  /*9700*/  LDL R6, [R1+0x19c] ;  /* 0x00019c0001067983 */ /* 0x0023680000100800 */
[----:B------:R1:W5:Y:S04]  /*9710*/  LDL.64 R8, [R1+0x1a8] ;  /* 0x0001a80001087983 */ /* 0x0003680000100a00 */
[----:B------:R1:W5:Y:S01]  /*9720*/  LDL.64 R4, [R1+0x1a0] ;  /* 0x0001a00001047983 */ /* 0x0003620000100a00 */
[----:B------:R-:W-:-:S02]  /*9730*/  MOV R14, R12 ;  /* 0x0000000c000e7202 */ /* 0x000fc40000000f00 */
[----:B------:R-:W-:-:S04]  /*9740*/  MOV R15, 0x0 ;  /* 0x00000000000f7802 */ /* 0x000fc80000000f00 */
[----:B------:R-:W-:Y:S05]  /*9750*/  RET.REL.NODEC R14 `(_ZN7cutlass13device_kernelIN5flash19enable_sm80_to_sm89INS1_16FlashAttnBwdSm80INS1_25CollectiveMainloopBwdSm80ILi2ELi2EN4cute5tupleIJNS5_1CILi64EEENS7_ILi128EEES8_EEENS_10bfloat16_tEfNS_4arch4Sm80ELb0ELb1ELb1ELb0ELb1ELb0ELb0ELb0ELi2ELi2ELi4ELi2ELb1EEENS1_21CollectiveEpilogueBwdISA_SB_SD_Li256ELb0ELb0ELi2EEENS1_19SingleTileSchedulerILb0ELb0ELb0ELi128EEEEEEEEEvNT_6ParamsE) ;  /* 0xffff68a00e007950 */ /* 0x000fea0003c3ffff */
        .type           $_ZN7cutlass13device_kernelIN5flash19enable_sm80_to_sm89INS1_16FlashAttnBwdSm80INS1_25CollectiveMainloopBwdSm80ILi2ELi2EN4cute5tupleIJNS5_1CILi64EEENS7_ILi128EEES8_EEENS_10bfloat16_tEfNS_4arch4Sm80ELb0ELb1ELb1ELb0ELb1ELb0ELb0ELb0ELi2ELi2ELi4ELi2ELb1EEENS1_21CollectiveEpilogueBwdISA_SB_SD_Li256ELb0ELb0ELi2EEENS1_19SingleTileSchedulerILb0ELb0ELb0ELi128EEEEEEEEEvNT_6ParamsE$_ZZN4cute19as_arithmetic_tupleINS_15ArithmeticTupleIJNS1_IJiiEEEiiiEEEEEDaRKT_ENKUlRKT_E_clIS2_EEDaS9_,@function
        .size           $_ZN7cutlass13device_kernelIN5flash19enable_sm80_to_sm89INS1_16FlashAttnBwdSm80INS1_25CollectiveMainloopBwdSm80ILi2ELi2EN4cute5tupleIJNS5_1CILi64EEENS7_ILi128EEES8_EEENS_10bfloat16_tEfNS_4arch4Sm80ELb0ELb1ELb1ELb0ELb1ELb0ELb0ELb0ELi2ELi2ELi4ELi2ELb1EEENS1_21CollectiveEpilogueBwdISA_SB_SD_Li256ELb0ELb0ELi2EEENS1_19SingleTileSchedulerILb0ELb0ELb0ELi128EEEEEEEEEvNT_6ParamsE$_ZZN4cute19as_arithmetic_tupleINS_15ArithmeticTupleIJNS1_IJiiEEEiiiEEEEEDaRKT_ENKUlRKT_E_clIS2_EEDaS9_,($_ZN7cutlass13device_kernelIN5flash19enable_sm80_to_sm89INS1_16FlashAttnBwdSm80INS1_25CollectiveMainloopBwdSm80ILi2ELi2EN4cute5tupleIJNS5_1CILi64EEENS7_ILi128EEES8_EEENS_10bfloat16_tEfNS_4arch4Sm80ELb0ELb1ELb1ELb0ELb1ELb0ELb0ELb0ELi2ELi2ELi4ELi2ELb1EEENS1_21CollectiveEpilogueBwdISA_SB_SD_Li256ELb0ELb0ELi2EEENS1_19SingleTileSchedulerILb0ELb0ELb0ELi128EEEEEEEEEvNT_6ParamsE$_ZZN4cute19as_arithmetic_tupleINS_15ArithmeticTupleIJNS1_IJiiEEEiiiEEEEEDaRKT_ENKUlRKT_E_clIiEEDaS9_ - $_ZN7cutlass13device_kernelIN5flash19enable_sm80_to_sm89INS1_16FlashAttnBwdSm80INS1_25CollectiveMainloopBwdSm80ILi2ELi2EN4cute5tupleIJNS5_1CILi64EEENS7_ILi128EEES8_EEENS_10bfloat16_tEfNS_4arch4Sm80ELb0ELb1ELb1ELb0ELb1ELb0ELb0ELb0ELi2ELi2ELi4ELi2ELb1EEENS1_21CollectiveEpilogueBwdISA_SB_SD_Li256ELb0ELb0ELi2EEENS1_19SingleTileSchedulerILb0ELb0ELb0ELi128EEEEEEEEEvNT_6ParamsE$_ZZN4cute19as_arithmetic_tupleINS_15ArithmeticTupleIJNS1_IJiiEEEiiiEEEEEDaRKT_ENKUlRKT_E_clIS2_EEDaS9_)
$_ZN7cutlass13device_kernelIN5flash19enable_sm80_to_sm89INS1_16FlashAttnBwdSm80INS1_25CollectiveMainloopBwdSm80ILi2ELi2EN4cute5tupleIJNS5_1CILi64EEENS7_ILi128EEES8_EEENS_10bfloat16_tEfNS_4arch4Sm80ELb0ELb1ELb1ELb0ELb1ELb0ELb0ELb0ELi2ELi2ELi4ELi2ELb1EEENS1_21CollectiveEpilogueBwdISA_SB_SD_Li256ELb0ELb0ELi2EEENS1_19SingleTileSchedulerILb0ELb0ELb0ELi128EEEEEEEEEvNT_6ParamsE$_ZZN4cute19as_arithmetic_tupleINS_15ArithmeticTupleIJNS1_IJiiEEEiiiEEEEEDaRKT_ENKUlRKT_E_clIS2_EEDaS9_:
[----:B------:R-:W-:Y:S02]  /*9760*/  ULDC UR33, c[0x0][0x20] ;  /* 0x0000080000217ab9 */ /* 0x000fe40000000800 */
[----:B------:R-:W-:-:S09]  /*9770*/  UIADD3 UR33, UR38, -UR33, URZ ;  /* 0x8000002126217290 */ /* 0x000fd2000fffe03f */
[----:B------:R-:W5:Y:S01]  /*9780*/  LDL R3, [UR33] ;  /* 0x00000021ff037983 */ /* 0x000f620008100800 */
[----:B------:R-:W-:-:S03]  /*9790*/  MOV R6, 0x97b0 ;  /* 0x000097b000067802 */ /* 0x000fc60000000f00 */
[----:B-----5:R-:W-:Y:S05]  /*97a0*/  CALL.REL.NOINC `($_ZN7cutlass13device_kernelIN5flash19enable_sm80_to_sm89INS1_16FlashAttnBwdSm80INS1_25CollectiveMainloopBwdSm80ILi2ELi2EN4cute5tupleIJNS5_1CILi64EEENS7_ILi128EEES8_EEENS_10bfloat16_tEfNS_4arch4Sm80ELb0ELb1ELb1ELb0ELb1ELb0ELb0ELb0ELi2ELi2ELi4ELi2ELb1EEENS1_21CollectiveEpilogueBwdISA_SB_SD_Li256ELb0ELb0ELi2EEENS1_19SingleTileSchedulerILb0ELb0ELb0ELi128EEEEEEEEEvNT_6ParamsE$_ZZN4cute19as_arithmetic_tupleINS_15ArithmeticTupleIJiiEEEEEDaRKT_ENKUlRKT_E_clIiEEDaS8_) ;  /* 0x0000015000007944 */ /* 0x020fea0003c00000 */
[----:B------:R-:W5:Y:S01]  /*97b0*/  LDL R3, [UR33+0x4] ;  /* 0x00000421ff037983 */ /* 0x000f620008100800 */
[----:B------:R-:W-:Y:S01]  /*97c0*/  IADD3 R4, R1, 0x19c, RZ ;  /* 0x0000019c01047810 */ /* 0x000fe20007ffe0ff */
[----:B------:R-:W-:Y:S01]  /*97d0*/  IMAD.MOV.U32 R12, RZ, RZ, R8 ;  /* 0x000000ffff0c7224 */ /* 0x000fe200078e0008 */
[----:B------:R-:W-:Y:S02]  /*97e0*/  MOV R6, 0x9810 ;  /* 0x0000981000067802 */ /* 0x000fe40000000f00 */
[----:B------:R-:W-:Y:S02]  /*97f0*/  IADD3 R4, R4, c[0x0][0x20], RZ ;  /* 0x0000080004047a10 */ /* 0x000fe40007ffe0ff */
[----:B-----5:R-:W-:Y:S05]  /*9800*/  CALL.REL.NOINC `($_ZN7cutlass13device_kernelIN5flash19enable_sm80_to_sm89INS1_16FlashAttnBwdSm80INS1_25CollectiveMainloopBwdSm80ILi2ELi2EN4cute5tupleIJNS5_1CILi64EEENS7_ILi128EEES8_EEENS_10bfloat16_tEfNS_4arch4Sm80ELb0ELb1ELb1ELb0ELb1ELb0ELb0ELb0ELi2ELi2ELi4ELi2ELb1EEENS1_21CollectiveEpilogueBwdISA_SB_SD_Li256ELb0ELb0ELi2EEENS1_19SingleTileSchedulerILb0ELb0ELb0ELi128EEEEEEEEEvNT_6ParamsE$_ZZN4cute19as_arithmetic_tupleINS_15ArithmeticTupleIJiiEEEEEDaRKT_ENKUlRKT_E_clIiEEDaS8_) ;  /* 0x000000f000007944 */ /* 0x020fea0003c00000 */
[----:B------:R1:W-:Y:S01]  /*9810*/  STL [R1+0x19c], R8 ;  /* 0x00019c0801007387 */ /* 0x0003e20000100800 */
[----:B------:R-:W-:-:S03]  /*9820*/  MOV R14, 0x9840 ;  /* 0x00009840000e7802 */ /* 0x000fc60000000f00 */
[----:B-1----:R-:W-:Y:S05]  /*9830*/  CALL.REL.NOINC `($_ZN7cutlass13device_kernelIN5flash19enable_sm80_to_sm89INS1_16FlashAttnBwdSm80INS1_25CollectiveMainloopBwdSm80ILi2ELi2EN4cute5tupleIJNS5_1CILi64EEENS7_ILi128EEES8_EEENS_10bfloat16_tEfNS_4arch4Sm80ELb0ELb1ELb1ELb0ELb1ELb0ELb0ELb0ELi2ELi2ELi4ELi2ELb1EEENS1_21CollectiveEpilogueBwdISA_SB_SD_Li256ELb0ELb0ELi2EEENS1_19SingleTileSchedulerILb0ELb0ELb0ELi128EEEEEEEEEvNT_6ParamsE$_ZZN4cute19as_arithmetic_tupleINS_15ArithmeticTupleIJiiEEEEEDaRKT_ENKUlDpRKT_E_clIJiiEEEDaS9_) ;  /* 0x0000005000007944 */ /* 0x002fea0003c00000 */
[----:B------:R-:W-:-:S04]  /*9840*/  MOV R31, 0x0 ;  /* 0x00000000001f7802 */ /* 0x000fc80000000f00 */
[----:B------:R-:W-:Y:S05]  /*9850*/  RET.REL.NODEC R30 `(_ZN7cutlass13device_kernelIN5flash19enable_sm80_to_sm89INS1_16FlashAttnBwdSm80INS1_25CollectiveMainloopBwdSm80ILi2ELi2EN4cute5tupleIJNS5_1CILi64EEENS7_ILi128EEES8_EEENS_10bfloat16_tEfNS_4arch4Sm80ELb0ELb1ELb1ELb0ELb1ELb0ELb0ELb0ELi2ELi2ELi4ELi2ELb1EEENS1_21CollectiveEpilogueBwdISA_SB_SD_Li256ELb0ELb0ELi2EEENS1_19SingleTileSchedulerILb0ELb0ELb0ELi128EEEEEEEEEvNT_6ParamsE) ;  /* 0xffff67a01e007950 */ /* 0x000fea0003c3ffff */
        .type           $_ZN7cutlass13device_kernelIN5flash19enable_sm80_to_sm89INS1_16FlashAttnBwdSm80INS1_25CollectiveMainloopBwdSm80ILi2ELi2EN4cute5tupleIJNS5_1CILi64EEENS7_ILi128EEES8_EEENS_10bfloat16_tEfNS_4arch4Sm80ELb0ELb1ELb1ELb0ELb1ELb0ELb0ELb0ELi2ELi2ELi4ELi2ELb1EEENS1_21CollectiveEpilogueBwdISA_SB_SD_Li256ELb0ELb0ELi2EEENS1_19SingleTileSchedulerILb0ELb0ELb0ELi128EEEEEEEEEvNT_6ParamsE$_ZZN4cute19as_arithmetic_tupleINS_15ArithmeticTupleIJNS1_IJiiEEEiiiEEEEEDaRKT_ENKUlRKT_E_clIiEEDaS9_,@function
        .size           $_ZN7cutlass13device_kernelIN5flash19enable_sm80_to_sm89INS1_16FlashAttnBwdSm80INS1_25CollectiveMainloopBwdSm80ILi2ELi2EN4cute5tupleIJNS5_1CILi64EEENS7_ILi128EEES8_EEENS_10bfloat16_tEfNS_4arch4Sm80ELb0ELb1ELb1ELb0ELb1ELb0ELb0ELb0ELi2ELi2ELi4ELi2ELb1EEENS1_21CollectiveEpilogueBwdISA_SB_SD_Li256ELb0ELb0ELi2EEENS1_19SingleTileSchedulerILb0ELb0ELb0ELi128EEEEEEEEEvNT_6ParamsE$_ZZN4cute19as_arithmetic_tupleINS_15ArithmeticTupleIJNS1_IJiiEEEiiiEEEEEDaRKT_ENKUlRKT_E_clIiEEDaS9_,($_ZN7cutlass13device_kernelIN5flash19enable_sm80_to_sm89INS1_16FlashAttnBwdSm80INS1_25CollectiveMainloopBwdSm80ILi2ELi2EN4cute5tupleIJNS5_1CILi64EEENS7_ILi128EEES8_EEENS_10bfloat16_tEfNS_4arch4Sm80ELb0ELb1ELb1ELb0ELb1ELb0ELb0ELb0ELi2ELi2ELi4ELi2ELb1EEENS1_21CollectiveEpilogueBwdISA_SB_SD_Li256ELb0ELb0ELi2EEENS1_19SingleTileSchedulerILb0ELb0ELb0ELi128EEEEEEEEEvNT_6ParamsE$_ZZN4cute19as_arithmetic_tupleINS_15ArithmeticTupleIJiiEEEEEDaRKT_ENKUlDpRKT_E_clIJiiEEEDaS9_ - $_ZN7cutlass13device_kernelIN5flash19enable_sm80_to_sm89INS1_16FlashAttnBwdSm80INS1_25CollectiveMainloopBwdSm80ILi2ELi2EN4cute5tupleIJNS5_1CILi64EEENS7_ILi128EEES8_EEENS_10bfloat16_tEfNS_4arch4Sm80ELb0ELb1ELb1ELb0ELb1ELb0ELb0ELb0ELi2ELi2ELi4ELi2ELb1EEENS1_21CollectiveEpilogueBwdISA_SB_SD_Li256ELb0ELb0ELi2EEENS1_19SingleTileSchedulerILb0ELb0ELb0ELi128EEEEEEEEEvNT_6ParamsE$_ZZN4cute19as_arithmetic_tupleINS_15ArithmeticTupleIJNS1_IJiiEEEiiiEEEEEDaRKT_ENKUlRKT_E_clIiEEDaS9_)
$_ZN7cutlass13device_kernelIN5flash19enable_sm80_to_sm89INS1_16FlashAttnBwdSm80INS1_25CollectiveMainloopBwdSm80ILi2ELi2EN4cute5tupleIJNS5_1CILi64EEENS7_ILi128EEES8_EEENS_10bfloat16_tEfNS_4arch4Sm80ELb0ELb1ELb1ELb0ELb1ELb0ELb0ELb0ELi2ELi2ELi4ELi2ELb1EEENS1_21CollectiveEpilogueBwdISA_SB_SD_Li256ELb0ELb0ELi2EEENS1_19SingleTileSchedulerILb0ELb0ELb0ELi128EEEEEEEEEvNT_6ParamsE$_ZZN4cute19as_arithmetic_tupleINS_15ArithmeticTupleIJNS1_IJiiEEEiiiEEEEEDaRKT_ENKUlRKT_E_clIiEEDaS9_:
[----:B------:R-:W-:Y:S02]  /*9860*/  MOV R7, 0x0 ;  /* 0x0000000000077802 */ /* 0x000fe40000000f00 */
[----:B------:R-:W-:Y:S02]  /*9870*/  MOV R8, R3 ;  /* 0x0000000300087202 */ /* 0x000fe40000000f00 */
[----:B------:R-:W-:Y:S05]  /*9880*/  RET.REL.NODEC R6 `(_ZN7cutlass13device_kernelIN5flash19enable_sm80_to_sm89INS1_16FlashAttnBwdSm80INS1_25CollectiveMainloopBwdSm80ILi2ELi2EN4cute5tupleIJNS5_1CILi64EEENS7_ILi128EEES8_EEENS_10bfloat16_tEfNS_4arch4Sm80ELb0ELb1ELb1ELb0ELb1ELb0ELb0ELb0ELi2ELi2ELi4ELi2ELb1EEENS1_21CollectiveEpilogueBwdISA_SB_SD_Li256ELb0ELb0ELi2EEENS1_19SingleTileSchedulerILb0ELb0ELb0ELi128EEEEEEEEEvNT_6ParamsE) ;  /* 0xffff677006007950 */ /* 0x000fea0003c3ffff */
        .type           $_ZN7cutlass13device_kernelIN5flash19enable_sm80_to_sm89INS1_16FlashAttnBwdSm80INS1_25CollectiveMainloopBwdSm80ILi2ELi2EN4cute5tupleIJNS5_1CILi64EEENS7_ILi128EEES8_EEENS_10bfloat16_tEfNS_4arch4Sm80ELb0ELb1ELb1ELb0ELb1ELb0ELb0ELb0ELi2ELi2ELi4ELi2ELb1EEENS1_21CollectiveEpilogueBwdISA_SB_SD_Li256ELb0ELb0ELi2EEENS1_19SingleTileSchedulerILb0ELb0ELb0ELi128EEEEEEEEEvNT_6ParamsE$_ZZN4cute19as_arithmetic_tupleINS_15ArithmeticTupleIJiiEEEEEDaRKT_ENKUlDpRKT_E_clIJiiEEEDaS9_,@function
        .size           $_ZN7cutlass13device_kernelIN5flash19enable_sm80_to_sm89INS1_16FlashAttnBwdSm80INS1_25CollectiveMainloopBwdSm80ILi2ELi2EN4cute5tupleIJNS5_1CILi64EEENS7_ILi128EEES8_EEENS_10bfloat16_tEfNS_4arch4Sm80ELb0ELb1ELb1ELb0ELb1ELb0ELb0ELb0ELi2ELi2ELi4ELi2ELb1EEENS1_21CollectiveEpilogueBwdISA_SB_SD_Li256ELb0ELb0ELi2EEENS1_19SingleTileSchedulerILb0ELb0ELb0ELi128EEEEEEEEEvNT_6ParamsE$_ZZN4cute19as_arithmetic_tupleINS_15ArithmeticTupleIJiiEEEEEDaRKT_ENKUlDpRKT_E_clIJiiEEEDaS9_,($_ZN7cutlass13device_kernelIN5flash19enable_sm80_to_sm89INS1_16FlashAttnBwdSm80INS1_25CollectiveMainloopBwdSm80ILi2ELi2EN4cute5tupleIJNS5_1CILi64EEENS7_ILi128EEES8_EEENS_10bfloat16_tEfNS_4arch4Sm80ELb0ELb1ELb1ELb0ELb1ELb0ELb0ELb0ELi2ELi2ELi4ELi2ELb1EEENS1_21CollectiveEpilogueBwdISA_SB_SD_Li256ELb0ELb0ELi2EEENS1_19SingleTileSchedulerILb0ELb0ELb0ELi128EEEEEEEEEvNT_6ParamsE$_ZZN4cute19as_arithmetic_tupleINS_15ArithmeticTupleIJiiEEEEEDaRKT_ENKUlRKT_E_clIiEEDaS8_ - $_ZN7cutlass13device_kernelIN5flash19enable_sm80_to_sm89INS1_16FlashAttnBwdSm80INS1_25CollectiveMainloopBwdSm80ILi2ELi2EN4cute5tupleIJNS5_1CILi64EEENS7_ILi128EEES8_EEENS_10bfloat16_tEfNS_4arch4Sm80ELb0ELb1ELb1ELb0ELb1ELb0ELb0ELb0ELi2ELi2ELi4ELi2ELb1EEENS1_21CollectiveEpilogueBwdISA_SB_SD_Li256ELb0ELb0ELi2EEENS1_19SingleTileSchedulerILb0ELb0ELb0ELi128EEEEEEEEEvNT_6ParamsE$_ZZN4cute19as_arithmetic_tupleINS_15ArithmeticTupleIJiiEEEEEDaRKT_ENKUlDpRKT_E_clIJiiEEEDaS9_)
$_ZN7cutlass13device_kernelIN5flash19enable_sm80_to_sm89INS1_16FlashAttnBwdSm80INS1_25CollectiveMainloopBwdSm80ILi2ELi2EN4cute5tupleIJNS5_1CILi64EEENS7_ILi128EEES8_EEENS_10bfloat16_tEfNS_4arch4Sm80ELb0ELb1ELb1ELb0ELb1ELb0ELb0ELb0ELi2ELi2ELi4ELi2ELb1EEENS1_21CollectiveEpilogueBwdISA_SB_SD_Li256ELb0ELb0ELi2EEENS1_19SingleTileSchedulerILb0ELb0ELb0ELi128EEEEEEEEEvNT_6ParamsE$_ZZN4cute19as_arithmetic_tupleINS_15ArithmeticTupleIJiiEEEEEDaRKT_ENKUlDpRKT_E_clIJiiEEEDaS9_:
[----:B------:R-:W-:Y:S02]  /*9890*/  IADD3 R5, R1, 0x1a0, RZ ;  /* 0x000001a001057810 */ /* 0x000fe40007ffe0ff */
[----:B------:R-:W-:Y:S02]  /*98a0*/  MOV R6, 0x98d0 ;  /* 0x000098d000067802 */ /* 0x000fe40000000f00 */
[----:B------:R-:W-:Y:S02]  /*98b0*/  IADD3 R5, R5, c[0x0][0x20], RZ ;  /* 0x0000080005057a10 */ /* 0x000fe40007ffe0ff */
[----:B------:R-:W-:Y:S05]  /*98c0*/  CALL.REL.NOINC `($_ZN7cutlass13device_kernelIN5flash19enable_sm80_to_sm89INS1_16FlashAttnBwdSm80INS1_25CollectiveMainloopBwdSm80ILi2ELi2EN4cute5tupleIJNS5_1CILi64EEENS7_ILi128EEES8_EEENS_10bfloat16_tEfNS_4arch4Sm80ELb0ELb1ELb1ELb0ELb1ELb0ELb0ELb0ELi2ELi2ELi4ELi2ELb1EEENS1_21CollectiveEpilogueBwdISA_SB_SD_Li256ELb0ELb0ELi2EEENS1_19SingleTileSchedulerILb0ELb0ELb0ELi128EEEEEEEEEvNT_6ParamsE$_ZN4cute5tupleIJiiEEC2ERKiS3_) ;  /* 0xfffff9b000007944 */ /* 0x000fea0003c3ffff */
[----:B-1----:R1:W5:Y:S01]  /*98d0*/  LDL.64 R4, [R1+0x1a0] ;  /* 0x0001a00001047983 */ /* 0x0023620000100a00 */
[----:B------:R-:W-:-:S04]  /*98e0*/  MOV R15, 0x0 ;  /* 0x00000000000f7802 */ /* 0x000fc80000000f00 */
[----:B------:R-:W-:Y:S05]  /*98f0*/  RET.REL.NODEC R14 `(_ZN7cutlass13device_kernelIN5flash19enable_sm80_to_sm89INS1_16FlashAttnBwdSm80INS1_25CollectiveMainloopBwdSm80ILi2ELi2EN4cute5tupleIJNS5_1CILi64EEENS7_ILi128EEES8_EEENS_10bfloat16_tEfNS_4arch4Sm80ELb0ELb1ELb1ELb0ELb1ELb0ELb0ELb0ELi2ELi2ELi4ELi2ELb1EEENS1_21CollectiveEpilogueBwdISA_SB_SD_Li256ELb0ELb0ELi2EEENS1_19SingleTileSchedulerILb0ELb0ELb0ELi128EEEEEEEEEvNT_6ParamsE) ;  /* 0xffff67000e007950 */ /* 0x000fea0003c3ffff */
        .type           $_ZN7cutlass13device_kernelIN5flash19enable_sm80_to_sm89INS1_16FlashAttnBwdSm80INS1_25CollectiveMainloopBwdSm80ILi2ELi2EN4cute5tupleIJNS5_1CILi64EEENS7_ILi128EEES8_EEENS_10bfloat16_tEfNS_4arch4Sm80ELb0ELb1ELb1ELb0ELb1ELb0ELb0ELb0ELi2ELi2ELi4ELi2ELb1EEENS1_21CollectiveEpilogueBwdISA_SB_SD_Li256ELb0ELb0ELi2EEENS1_19SingleTileSchedulerILb0ELb0ELb0ELi128EEEEEEEEEvNT_6ParamsE$_ZZN4cute19as_arithmetic_tupleINS_15ArithmeticTupleIJiiEEEEEDaRKT_ENKUlRKT_E_clIiEEDaS8_,@function
        .size           $_ZN7cutlass13device_kernelIN5flash19enable_sm80_to_sm89INS1_16FlashAttnBwdSm80INS1_25CollectiveMainloopBwdSm80ILi2ELi2EN4cute5tupleIJNS5_1CILi64EEENS7_ILi128EEES8_EEENS_10bfloat16_tEfNS_4arch4Sm80ELb0ELb1ELb1ELb0ELb1ELb0ELb0ELb0ELi2ELi2ELi4ELi2ELb1EEENS1_21CollectiveEpilogueBwdISA_SB_SD_Li256ELb0ELb0ELi2EEENS1_19SingleTileSchedulerILb0ELb0ELb0ELi128EEEEEEEEEvNT_6ParamsE$_ZZN4cute19as_arithmetic_tupleINS_15ArithmeticTupleIJiiEEEEEDaRKT_ENKUlRKT_E_clIiEEDaS8_,($_ZN7cutlass13device_kernelIN5flash19enable_sm80_to_sm89INS1_16FlashAttnBwdSm80INS1_25CollectiveMainloopBwdSm80ILi2ELi2EN4cute5tupleIJNS5_1CILi64EEENS7_ILi128EEES8_EEENS_10bfloat16_tEfNS_4arch4Sm80ELb0ELb1ELb1ELb0ELb1ELb0ELb0ELb0ELi2ELi2ELi4ELi2ELb1EEENS1_21CollectiveEpilogueBwdISA_SB_SD_Li256ELb0ELb0ELi2EEENS1_19SingleTileSchedulerILb0ELb0ELb0ELi128EEEEEEEEEvNT_6ParamsE$_ZZN4cute5sliceINS_5tupleIJNS_10UnderscoreES2_S2_iEEENS1_IJNS1_IJNS_1CILi1EEENS4_ILi0EEEEEElS6_lEEEEEDaRKT_RKT0_ENKUlRKT_RKT0_E_clIS2_lEEDaSH_SK_ - $_ZN7cutlass13device_kernelIN5flash19enable_sm80_to_sm89INS1_16FlashAttnBwdSm80INS1_25CollectiveMainloopBwdSm80ILi2ELi2EN4cute5tupleIJNS5_1CILi64EEENS7_ILi128EEES8_EEENS_10bfloat16_tEfNS_4arch4Sm80ELb0ELb1ELb1ELb0ELb1ELb0ELb0ELb0ELi2ELi2ELi4ELi2ELb1EEENS1_21CollectiveEpilogueBwdISA_SB_SD_Li256ELb0ELb0ELi2EEENS1_19SingleTileSchedulerILb0ELb0ELb0ELi128EEEEEEEEEvNT_6ParamsE$_ZZN4cute19as_arithmetic_tupleINS_15ArithmeticTupleIJiiEEEEEDaRKT_ENKUlRKT_E_clIiEEDaS8_)
$_ZN7cutlass13device_kernelIN5flash19enable_sm80_to_sm89INS1_16FlashAttnBwdSm80INS1_25CollectiveMainloopBwdSm80ILi2ELi2EN4cute5tupleIJNS5_1CILi64EEENS7_ILi128EEES8_EEENS_10bfloat16_tEfNS_4arch4Sm80ELb0ELb1ELb1ELb0ELb1ELb0ELb0ELb0ELi2ELi2ELi4ELi2ELb1EEENS1_21CollectiveEpilogueBwdISA_SB_SD_Li256ELb0ELb0ELi2EEENS1_19SingleTileSchedulerILb0ELb0ELb0ELi128EEEEEEEEEvNT_6ParamsE$_ZZN4cute19as_arithmetic_tupleINS_15ArithmeticTupleIJiiEEEEEDaRKT_ENKUlRKT_E_clIiEEDaS8_:
[----:B------:R-:W-:Y:S02]  /*9900*/  MOV R7, 0x0 ;  /* 0x0000000000077802 */ /* 0x000fe40000000f00 */
[----:B------:R-:W-:Y:S02]  /*9910*/  MOV R8, R3 ;  /* 0x0000000300087202 */ /* 0x000fe40000000f00 */
[----:B------:R-:W-:Y:S05]  /*9920*/  RET.REL.NODEC R6 `(_ZN7cutlass13device_kernelIN5flash19enable_sm80_to_sm89INS1_16FlashAttnBwdSm80INS1_25CollectiveMainloopBwdSm80ILi2ELi2EN4cute5tupleIJNS5_1CILi64EEENS7_ILi128EEES8_EEENS_10bfloat16_tEfNS_4arch4Sm80ELb0ELb1ELb1ELb0ELb1ELb0ELb0ELb0ELi2ELi2ELi4ELi2ELb1EEENS1_21CollectiveEpilogueBwdISA_SB_SD_Li256ELb0ELb0ELi2EEENS1_19SingleTileSchedulerILb0ELb0ELb0ELi128EEEEEEEEEvNT_6ParamsE) ;  /* 0xffff66d006007950 */ /* 0x000fea0003c3ffff */
        .type           $_ZN7cutlass13device_kernelIN5flash19enable_sm80_to_sm89INS1_16FlashAttnBwdSm80INS1_25CollectiveMainloopBwdSm80ILi2ELi2EN4cute5tupleIJNS5_1CILi64EEENS7_ILi128EEES8_EEENS_10bfloat16_tEfNS_4arch4Sm80ELb0ELb1ELb1ELb0ELb1ELb0ELb0ELb0ELi2ELi2ELi4ELi2ELb1EEENS1_21CollectiveEpilogueBwdISA_SB_SD_Li256ELb0ELb0ELi2EEENS1_19SingleTileSchedulerILb0ELb0ELb0ELi128EEEEEEEEEvNT_6ParamsE$_ZZN4cute5sliceINS_5tupleIJNS_10UnderscoreES2_S2_iEEENS1_IJNS1_IJNS_1CILi1EEENS4_ILi0EEEEEElS6_lEEEEEDaRKT_RKT0_ENKUlRKT_RKT0_E_clIS2_lEEDaSH_SK_,@function
        .size           $_ZN7cutlass13device_kernelIN5flash19enable_sm80_to_sm89INS1_16FlashAttnBwdSm80INS1_25CollectiveMainloopBwdSm80ILi2ELi2EN4cute5tupleIJNS5_1CILi64EEENS7_ILi128EEES8_EEENS_10bfloat16_tEfNS_4arch4Sm80ELb0ELb1ELb1ELb0ELb1ELb0ELb0ELb0ELi2ELi2ELi4ELi2ELb1EEENS1_21CollectiveEpilogueBwdISA_SB_SD_Li256ELb0ELb0ELi2EEENS1_19SingleTileSchedulerILb0ELb0ELb0ELi128EEEEEEEEEvNT_6ParamsE$_ZZN4cute5sliceINS_5tupleIJNS_10UnderscoreES2_S2_iEEENS1_IJNS1_IJNS_1CILi1EEENS4_ILi0EEEEEElS6_lEEEEEDaRKT_RKT0_ENKUlRKT_RKT0_E_clIS2_lEEDaSH_SK_,($_ZN7cutlass13device_kernelIN5flash19enable_sm80_to_sm89INS1_16FlashAttnBwdSm80INS1_25CollectiveMainloopBwdSm80ILi2ELi2EN4cute5tupleIJNS5_1CILi64EEENS7_ILi128EEES8_EEENS_10bfloat16_tEfNS_4arch4Sm80ELb0ELb1ELb1ELb0ELb1ELb0ELb0ELb0ELi2ELi2ELi4ELi2ELb1EEENS1_21CollectiveEpilogueBwdISA_SB_SD_Li256ELb0ELb0ELi2EEENS1_19SingleTileSchedulerILb0ELb0ELb0ELi128EEEEEEEEEvNT_6ParamsE$_ZZN4cute7idx2crdINS_5tupleIJiEEENS1_IJNS1_IJNS1_IJNS_1CILi8EEENS3_ILi2EEEEEES5_NS3_ILi4EEES5_EEEEEEEEDaRKT_RKT0_ENKUlRKT_RKT0_E_clIiS8_EEDaSI_SL_ - $_ZN7cutlass13device_kernelIN5flash19enable_sm80_to_sm89INS1_16FlashAttnBwdSm80INS1_25CollectiveMainloopBwdSm80ILi2ELi2EN4cute5tupleIJNS5_1CILi64EEENS7_ILi128EEES8_EEENS_10bfloat16_tEfNS_4arch4Sm80ELb0ELb1ELb1ELb0ELb1ELb0ELb0ELb0ELi2ELi2ELi4ELi2ELb1EEENS1_21CollectiveEpilogueBwdISA_SB_SD_Li256ELb0ELb0ELi2EEENS1_19SingleTileSchedulerILb0ELb0ELb0ELi128EEEEEEEEEvNT_6ParamsE$_ZZN4cute5sliceINS_5tupleIJNS_10UnderscoreES2_S2_iEEENS1_IJNS1_IJNS_1CILi1EEENS4_ILi0EEEEEElS6_lEEEEEDaRKT_RKT0_ENKUlRKT_RKT0_E_clIS2_lEEDaSH_SK_)
$_ZN7cutlass13device_kernelIN5flash19enable_sm80_to_sm89INS1_16FlashAttnBwdSm80INS1_25CollectiveMainloopBwdSm80ILi2ELi2EN4cute5tupleIJNS5_1CILi64EEENS7_ILi128EEES8_EEENS_10bfloat16_tEfNS_4arch4Sm80ELb0ELb1ELb1ELb0ELb1ELb0ELb0ELb0ELi2ELi2ELi4ELi2ELb1EEENS1_21CollectiveEpilogueBwdISA_SB_SD_Li256ELb0ELb0ELi2EEENS1_19SingleTileSchedulerILb0ELb0ELb0ELi128EEEEEEEEEvNT_6ParamsE$_ZZN4cute5sliceINS_5tupleIJNS_10UnderscoreES2_S2_iEEENS1_IJNS1_IJNS_1CILi1EEENS4_ILi0EEEEEElS6_lEEEEEDaRKT_RKT0_ENKUlRKT_RKT0_E_clIS2_lEEDaSH_SK_:
[----:B------:R-:W-:Y:S02]  /*9930*/  IADD3 R7, R1, 0x188, RZ ;  /* 0x0000018801077810 */ /* 0x000fe40007ffe0ff */
[----:B------:R-:W-:Y:S02]  /*9940*/  MOV R8, 0x9970 ;  /* 0x0000997000087802 */ /* 0x000fe40000000f00 */
[----:B------:R-:W-:Y:S02]  /*9950*/  IADD3 R7, R7, c[0x0][0x20], RZ ;  /* 0x0000080007077a10 */ /* 0x000fe40007ffe0ff */
[----:B------:R-:W-:Y:S05]  /*9960*/  CALL.REL.NOINC `($_ZN7cutlass13device_kernelIN5flash19enable_sm80_to_sm89INS1_16FlashAttnBwdSm80INS1_25CollectiveMainloopBwdSm80ILi2ELi2EN4cute5tupleIJNS5_1CILi64EEENS7_ILi128EEES8_EEENS_10bfloat16_tEfNS_4arch4Sm80ELb0ELb1ELb1ELb0ELb1ELb0ELb0ELb0ELi2ELi2ELi4ELi2ELb1EEENS1_21CollectiveEpilogueBwdISA_SB_SD_Li256ELb0ELb0ELi2EEENS1_19SingleTileSchedulerILb0ELb0ELb0ELi128EEEEEEEEEvNT_6ParamsE$_ZN4cute3eso3ESOILb0ELb1EJlEEC2ERKl) ;  /* 0xffffec1000007944 */ /* 0x000fea0003c3ffff */
[----:B-1----:R1:W5:Y:S01]  /*9970*/  LDL.64 R4, [R1+0x188] ;  /* 0x0001880001047983 */ /* 0x0023620000100a00 */
[----:B------:R-:W-:-:S04]  /*9980*/  MOV R7, 0x0 ;  /* 0x0000000000077802 */ /* 0x000fc80000000f00 */
[----:B------:R-:W-:Y:S05]  /*9990*/  RET.REL.NODEC R6 `(_ZN7cutlass13device_kernelIN5flash19enable_sm80_to_sm89INS1_16FlashAttnBwdSm80INS1_25CollectiveMainloopBwdSm80ILi2ELi2EN4cute5tupleIJNS5_1CILi64EEENS7_ILi128EEES8_EEENS_10bfloat16_tEfNS_4arch4Sm80ELb0ELb1ELb1ELb0ELb1ELb0ELb0ELb0ELi2ELi2ELi4ELi2ELb1EEENS1_21CollectiveEpilogueBwdISA_SB_SD_Li256ELb0ELb0ELi2EEENS1_19SingleTileSchedulerILb0ELb0ELb0ELi128EEEEEEEEEvNT_6ParamsE) ;  /* 0xffff666006007950 */ /* 0x000fea0003c3ffff */
        .type           $_ZN7cutlass13device_kernelIN5flash19enable_sm80_to_sm89INS1_16FlashAttnBwdSm80INS1_25CollectiveMainloopBwdSm80ILi2ELi2EN4cute5tupleIJNS5_1CILi64EEENS7_ILi128EEES8_EEENS_10bfloat16_tEfNS_4arch4Sm80ELb0ELb1ELb1ELb0ELb1ELb0ELb0ELb0ELi2ELi2ELi4ELi2ELb1EEENS1_21CollectiveEpilogueBwdISA_SB_SD_Li256ELb0ELb0ELi2EEENS1_19SingleTileSchedulerILb0ELb0ELb0ELi128EEEEEEEEEvNT_6ParamsE$_ZZN4cute7idx2crdINS_5tupleIJiEEENS1_IJNS1_IJNS1_IJNS_1CILi8EEENS3_ILi2EEEEEES5_NS3_ILi4EEES5_EEEEEEEEDaRKT_RKT0_ENKUlRKT_RKT0_E_clIiS8_EEDaSI_SL_,@function
        .size           $_ZN7cutlass13device_kernelIN5flash19enable_sm80_to_sm89INS1_16FlashAttnBwdSm80INS1_25CollectiveMainloopBwdSm80ILi2ELi2EN4cute5tupleIJNS5_1CILi64EEENS7_ILi128EEES8_EEENS_10bfloat16_tEfNS_4arch4Sm80ELb0ELb1ELb1ELb0ELb1ELb0ELb0ELb0ELi2ELi2ELi4ELi2ELb1EEENS1_21CollectiveEpilogueBwdISA_SB_SD_Li256ELb0ELb0ELi2EEENS1_19SingleTileSchedulerILb0ELb0ELb0ELi128EEEEEEEEEvNT_6ParamsE$_ZZN4cute7idx2crdINS_5tupleIJiEEENS1_IJNS1_IJNS1_IJNS_1CILi8EEENS3_ILi2EEEEEES5_NS3_ILi4EEES5_EEEEEEEEDaRKT_RKT0_ENKUlRKT_RKT0_E_clIiS8_EEDaSI_SL_,($_ZN7cutlass13device_kernelIN5flash19enable_sm80_to_sm89INS1_16FlashAttnBwdSm80INS1_25CollectiveMainloopBwdSm80ILi2ELi2EN4cute5tupleIJNS5_1CILi64EEENS7_ILi128EEES8_EEENS_10bfloat16_tEfNS_4arch4Sm80ELb0ELb1ELb1ELb0ELb1ELb0ELb0ELb0ELi2ELi2ELi4ELi2ELb1EEENS1_21CollectiveEpilogueBwdISA_SB_SD_Li256ELb0ELb0ELi2EEENS1_19SingleTileSchedulerILb0ELb0ELb0ELi128EEEEEEEEEvNT_6ParamsE$_ZZN4cute7idx2crdINS_5tupleIJiEEENS1_IJNS1_IJNS1_IJNS_1CILi8EEENS3_ILi2EEEEEES5_S5_NS3_ILi4EEEEEEEEEEEDaRKT_RKT0_ENKUlRKT_RKT0_E_clIiS8_EEDaSI_SL_ - $_ZN7cutlass13device_kernelIN5flash19enable_sm80_to_sm89INS1_16FlashAttnBwdSm80INS1_25CollectiveMainloopBwdSm80ILi2ELi2EN4cute5tupleIJNS5_1CILi64EEENS7_ILi128EEES8_EEENS_10bfloat16_tEfNS_4arch4Sm80ELb0ELb1ELb1ELb0ELb1ELb0ELb0ELb0ELi2ELi2ELi4ELi2ELb1EEENS1_21CollectiveEpilogueBwdISA_SB_SD_Li256ELb0ELb0ELi2EEENS1_19SingleTileSchedulerILb0ELb0ELb0ELi128EEEEEEEEEvNT_6ParamsE$_ZZN4cute7idx2crdINS_5tupleIJiEEENS1_IJNS1_IJNS1_IJNS_1CILi8EEENS3_ILi2EEEEEES5_NS3_ILi4EEES5_EEEEEEEEDaRKT_RKT0_ENKUlRKT_RKT0_E_clIiS8_EEDaSI_SL_)
$_ZN7cutlass13device_kernelIN5flash19enable_sm80_to_sm89INS1_16FlashAttnBwdSm80INS1_25CollectiveMainloopBwdSm80ILi2ELi2EN4cute5tupleIJNS5_1CILi64EEENS7_ILi128EEES8_EEENS_10bfloat16_tEfNS_4arch4Sm80ELb0ELb1ELb1ELb0ELb1ELb0ELb0ELb0ELi2ELi2ELi4ELi2ELb1EEENS1_21CollectiveEpilogueBwdISA_SB_SD_Li256ELb0ELb0ELi2EEENS1_19SingleTileSchedulerILb0ELb0ELb0ELi128EEEEEEEEEvNT_6ParamsE$_ZZN4cute7idx2crdINS_5tupleIJiEEENS1_IJNS1_IJNS1_IJNS_1CILi8EEENS3_ILi2EEEEEES5_NS3_ILi4EEES5_EEEEEEEEDaRKT_RKT0_ENKUlRKT_RKT0_E_clIiS8_EEDaSI_SL_:
        /* <DEDUP_REMOVED lines=16> */
[----:B-1----:R-:W-:Y:S05]  /*9aa0*/  CALL.REL.NOINC `($_ZN7cutlass13device_kernelIN5flash19enable_sm80_to_sm89INS1_16FlashAttnBwdSm80INS1_25CollectiveMainloopBwdSm80ILi2ELi2EN4cute5tupleIJNS5_1CILi64EEENS7_ILi128EEES8_EEENS_10bfloat16_tEfNS_4arch4Sm80ELb0ELb1ELb1ELb0ELb1ELb0ELb0ELb0ELi2ELi2ELi4ELi2ELb1EEENS1_21CollectiveEpilogueBwdISA_SB_SD_Li256ELb0ELb0ELi2EEENS1_19SingleTileSchedulerILb0ELb0ELb0ELi128EEEEEEEEEvNT_6ParamsE$_ZN4cute5tupleIJiEEC2ERKi) ;  /* 0xfffff74000007944 */ /* 0x002fea0003c3ffff */
        /* <DEDUP_REMOVED lines=8> */
[----:B-1---5:R-:W-:Y:S05]  /*9b30*/  CALL.REL.NOINC `($_ZN7cutlass13device_kernelIN5flash19enable_sm80_to_sm89INS1_16FlashAttnBwdSm80INS1_25CollectiveMainloopBwdSm80ILi2ELi2EN4cute5tupleIJNS5_1CILi64EEENS7_ILi128EEES8_EEENS_10bfloat16_tEfNS_4arch4Sm80ELb0ELb1ELb1ELb0ELb1ELb0ELb0ELb0ELi2ELi2ELi4ELi2ELb1EEENS1_21CollectiveEpilogueBwdISA_SB_SD_Li256ELb0ELb0ELi2EEENS1_19SingleTileSchedulerILb0ELb0ELb0ELi128EEEEEEEEEvNT_6ParamsE$_ZN4cute5tupleIJiEEC2ERKi) ;  /* 0xfffff6b000007944 */ /* 0x022fea0003c3ffff */
[----:B------:R1:W5:Y:S01]  /*9b40*/  LDL R7, [R1+0x168] ;  /* 0x0001680001077983 */ /* 0x0003620000100800 */
[----:B------:R-:W-:Y:S01]  /*9b50*/  MOV R5, R6 ;  /* 0x0000000600057202 */ /* 0x000fe20000000f00 */
[----:B------:R-:W-:Y:S01]  /*9b60*/  UMOV UR35, UR21 ;  /* 0x0000001500237c82 */ /* 0x000fe20008000000 */
[----:B------:R-:W-:-:S02]  /*9b70*/  MOV R4, 0x9b90 ;  /* 0x00009b9000047802 */ /* 0x000fc40000000f00 */
[----:B-1---5:R-:W-:Y:S05]  /*9b80*/  CALL.REL.NOINC `($_ZN7cutlass13device_kernelIN5flash19enable_sm80_to_sm89INS1_16FlashAttnBwdSm80INS1_25CollectiveMainloopBwdSm80ILi2ELi2EN4cute5tupleIJNS5_1CILi64EEENS7_ILi128EEES8_EEENS_10bfloat16_tEfNS_4arch4Sm80ELb0ELb1ELb1ELb0ELb1ELb0ELb0ELb0ELi2ELi2ELi4ELi2ELb1EEENS1_21CollectiveEpilogueBwdISA_SB_SD_Li256ELb0ELb0ELi2EEENS1_19SingleTileSchedulerILb0ELb0ELb0ELi128EEEEEEEEEvNT_6ParamsE$_ZN4cute5tupleIJiEEC2ERKi) ;  /* 0xfffff66000007944 */ /* 0x022fea0003c3ffff */
[----:B------:R1:W5:Y:S01]  /*9b90*/  LDL R5, [R1+0x164] ;  /* 0x0001640001057983 */ /* 0x0003620000100800 */
[----:B------:R-:W-:Y:S01]  /*9ba0*/  MOV R4, 0x9bd0 ;  /* 0x00009bd000047802 */ /* 0x000fe20000000f00 */
[----:B------:R-:W-:-:S02]  /*9bb0*/  UMOV UR35, UR19 ;  /* 0x0000001300237c82 */ /* 0x000fc40008000000 */
        /* <DEDUP_REMOVED lines=8> */
[----:B-1---5:R-:W-:Y:S05]  /*9c40*/  CALL.REL.NOINC `($_ZN7cutlass13device_kernelIN5flash19enable_sm80_to_sm89INS1_16FlashAttnBwdSm80INS1_25CollectiveMainloopBwdSm80ILi2ELi2EN4cute5tupleIJNS5_1CILi64EEENS7_ILi128EEES8_EEENS_10bfloat16_tEfNS_4arch4Sm80ELb0ELb1ELb1ELb0ELb1ELb0ELb0ELb0ELi2ELi2ELi4ELi2ELb1EEENS1_21CollectiveEpilogueBwdISA_SB_SD_Li256ELb0ELb0ELi2EEENS1_19SingleTileSchedulerILb0ELb0ELb0ELi128EEEEEEEEEvNT_6ParamsE$_ZN4cute5tupleIJNS_15ArithmeticTupleIJiEEEEEC2ERKS2_) ;  /* 0xfffff34000007944 */ /* 0x022fea0003c3ffff */
        /* <DEDUP_REMOVED lines=12> */
[----:B-1---5:R-:W-:Y:S05]  /*9d10*/  CALL.REL.NOINC `($_ZN7cutlass13device_kernelIN5flash19enable_sm80_to_sm89INS1_16FlashAttnBwdSm80INS1_25CollectiveMainloopBwdSm80ILi2ELi2EN4cute5tupleIJNS5_1CILi64EEENS7_ILi128EEES8_EEENS_10bfloat16_tEfNS_4arch4Sm80ELb0ELb1ELb1ELb0ELb1ELb0ELb0ELb0ELi2ELi2ELi4ELi2ELb1EEENS1_21CollectiveEpilogueBwdISA_SB_SD_Li256ELb0ELb0ELi2EEENS1_19SingleTileSchedulerILb0ELb0ELb0ELi128EEEEEEEEEvNT_6ParamsE$_ZN4cute5tupleIJNS_1CILi0EEEiEEC2ERKS2_RKi) ;  /* 0xfffff43000007944 */ /* 0x022fea0003c3ffff */
[----:B------:R1:W5:Y:S01]  /*9d20*/  LDL R5, [R1+0x168] ;  /* 0x0001680001057983 */ /* 0x0003620000100800 */
[----:B------:R-:W-:Y:S01]  /*9d30*/  MOV R8, 0x9d60 ;  /* 0x00009d6000087802 */ /* 0x000fe20000000f00 */
[----:B------:R-:W-:-:S02]  /*9d40*/  UMOV UR36, UR20 ;  /* 0x0000001400247c82 */ /* 0x000fc40008000000 */
[----:B-1---5:R-:W-:Y:S05]  /*9d50*/  CALL.REL.NOINC `($_ZN7cutlass13device_kernelIN5flash19enable_sm80_to_sm89INS1_16FlashAttnBwdSm80INS1_25CollectiveMainloopBwdSm80ILi2ELi2EN4cute5tupleIJNS5_1CILi64EEENS7_ILi128EEES8_EEENS_10bfloat16_tEfNS_4arch4Sm80ELb0ELb1ELb1ELb0ELb1ELb0ELb0ELb0ELi2ELi2ELi4ELi2ELb1EEENS1_21CollectiveEpilogueBwdISA_SB_SD_Li256ELb0ELb0ELi2EEENS1_19SingleTileSchedulerILb0ELb0ELb0ELi128EEEEEEEEEvNT_6ParamsE$_ZN4cute5tupleIJNS_15ArithmeticTupleIJNS_1CILi0EEEiEEEEEC2ERKS4_) ;  /* 0xfffff1f000007944 */ /* 0x022fea0003c3ffff */
[----:B------:R1:W5:Y:S01]  /*9d60*/  LDL R8, [R1+0x168] ;  /* 0x0001680001087983 */ /* 0x0003620000100800 */
[----:B------:R-:W-:Y:S01]  /*9d70*/  IMAD.MOV.U32 R5, RZ, RZ, R6 ;  /* 0x000000ffff057224 */ /* 0x000fe200078e0006 */
[----:B------:R-:W-:-:S02]  /*9d80*/  MOV R4, UR20 ;  /* 0x0000001400047c02 */ /* 0x000fc40008000f00 */
[----:B------:R-:W-:Y:S02]  /*9d90*/  MOV R6, 0x9db0 ;  /* 0x00009db000067802 */ /* 0x000fe40000000f00 */
[----:B-1---5:R-:W-:Y:S05]  /*9da0*/  CALL.REL.NOINC `($_ZN7cutlass13device_kernelIN5flash19enable_sm80_to_sm89INS1_16FlashAttnBwdSm80INS1_25CollectiveMainloopBwdSm80ILi2ELi2EN4cute5tupleIJNS5_1CILi64EEENS7_ILi128EEES8_EEENS_10bfloat16_tEfNS_4arch4Sm80ELb0ELb1ELb1ELb0ELb1ELb0ELb0ELb0ELi2ELi2ELi4ELi2ELb1EEENS1_21CollectiveEpilogueBwdISA_SB_SD_Li256ELb0ELb0ELi2EEENS1_19SingleTileSchedulerILb0ELb0ELb0ELi128EEEEEEEEEvNT_6ParamsE$_ZN4cute3eso3ESOILb0ELb1EJiNS_1CILi0EEEEEC2ERKiRKS3_) ;  /* 0xffffe79000007944 */ /* 0x022fea0003c3ffff */
[----:B------:R2:W5:Y:S01]  /*9db0*/  LDL R12, [R1+0x168] ;  /* 0x00016800010c7983 */ /* 0x0005620000100800 */
[----:B-1----:R-:W-:Y:S02]  /*9dc0*/  MOV R4, UR20 ;  /* 0x0000001400047c02 */ /* 0x002fe40008000f00 */
[----:B------:R-:W-:Y:S01]  /*9dd0*/  MOV R14, 0x9e00 ;  /* 0x00009e00000e7802 */ /* 0x000fe20000000f00 */
[----:B------:R2:W-:Y:S04]  /*9de0*/  STL [R1+0x168], R8 ;  /* 0x0001680801007387 */ /* 0x0005e80000100800 */
[----:B--2--5:R-:W-:Y:S05]  /*9df0*/  CALL.REL.NOINC `($_ZN7cutlass13device_kernelIN5flash19enable_sm80_to_sm89INS1_16FlashAttnBwdSm80INS1_25CollectiveMainloopBwdSm80ILi2ELi2EN4cute5tupleIJNS5_1CILi64EEENS7_ILi128EEES8_EEENS_10bfloat16_tEfNS_4arch4Sm80ELb0ELb1ELb1ELb0ELb1ELb0ELb0ELb0ELi2ELi2ELi4ELi2ELb1EEENS1_21CollectiveEpilogueBwdISA_SB_SD_Li256ELb0ELb0ELi2EEENS1_19SingleTileSchedulerILb0ELb0ELb0ELi128EEEEEEEEEvNT_6ParamsE$_ZZN4cuteplIJiEJNS_1CILi0EEEiEEEDaRKNS_15ArithmeticTupleIJDpT_EEERKNS3_IJDpT0_EEEENKUlDpRKT_E_clIJiiEEEDaSH_) ;  /* 0x0000193000007944 */ /* 0x024fea0003c00000 */
[----:B-----5:R-:W-:Y:S02]  /*9e00*/  MOV R14, R4 ;  /* 0x00000004000e7202 */ /* 0x020fe40000000f00 */
[----:B------:R-:W-:Y:S02]  /*9e10*/  MOV R4, 0x9e30 ;  /* 0x00009e3000047802 */ /* 0x000fe40000000f00 */
[----:B-1----:R-:W-:Y:S05]  /*9e20*/  CALL.REL.NOINC `($_ZN7cutlass13device_kernelIN5flash19enable_sm80_to_sm89INS1_16FlashAttnBwdSm80INS1_25CollectiveMainloopBwdSm80ILi2ELi2EN4cute5tupleIJNS5_1CILi64EEENS7_ILi128EEES8_EEENS_10bfloat16_tEfNS_4arch4Sm80ELb0ELb1ELb1ELb0ELb1ELb0ELb0ELb0ELi2ELi2ELi4ELi2ELb1EEENS1_21CollectiveEpilogueBwdISA_SB_SD_Li256ELb0ELb0ELi2EEENS1_19SingleTileSchedulerILb0ELb0ELb0ELi128EEEEEEEEEvNT_6ParamsE$_ZZN4cuteplIJNS_15ArithmeticTupleIJiEEEEJNS1_IJNS_1CILi0EEEiEEEEEEDaRKNS1_IJDpT_EEERKNS1_IJDpT0_EEEENKUlDpRKT_E_clIJNS1_IJiiEEEEEEDaSJ_) ;  /* 0x0000155000007944 */ /* 0x002fea0003c00000 */
        /* <DEDUP_REMOVED lines=8> */
[----:B--2--5:R-:W-:Y:S05]  /*9eb0*/  CALL.REL.NOINC `($_ZN7cutlass13device_kernelIN5flash19enable_sm80_to_sm89INS1_16FlashAttnBwdSm80INS1_25CollectiveMainloopBwdSm80ILi2ELi2EN4cute5tupleIJNS5_1CILi64EEENS7_ILi128EEES8_EEENS_10bfloat16_tEfNS_4arch4Sm80ELb0ELb1ELb1ELb0ELb1ELb0ELb0ELb0ELi2ELi2ELi4ELi2ELb1EEENS1_21CollectiveEpilogueBwdISA_SB_SD_Li256ELb0ELb0ELi2EEENS1_19SingleTileSchedulerILb0ELb0ELb0ELi128EEEEEEEEEvNT_6ParamsE$_ZN4cute5tupleIJiEEC2ERKi) ;  /* 0xfffff33000007944 */ /* 0x024fea0003c3ffff */
        /* <DEDUP_REMOVED lines=9> */
[----:B-1---5:R-:W-:Y:S05]  /*9f50*/  CALL.REL.NOINC `($_ZN7cutlass13device_kernelIN5flash19enable_sm80_to_sm89INS1_16FlashAttnBwdSm80INS1_25CollectiveMainloopBwdSm80ILi2ELi2EN4cute5tupleIJNS5_1CILi64EEENS7_ILi128EEES8_EEENS_10bfloat16_tEfNS_4arch4Sm80ELb0ELb1ELb1ELb0ELb1ELb0ELb0ELb0ELi2ELi2ELi4ELi2ELb1EEENS1_21CollectiveEpilogueBwdISA_SB_SD_Li256ELb0ELb0ELi2EEENS1_19SingleTileSchedulerILb0ELb0ELb0ELi128EEEEEEEEEvNT_6ParamsE$_ZN4cute5tupleIJiEEC2ERKi) ;  /* 0xfffff29000007944 */ /* 0x022fea0003c3ffff */
[----:B------:R1:W5:Y:S01]  /*9f60*/  LDL R18, [R1+0x168] ;  /* 0x0001680001127983 */ /* 0x0003620000100800 */
[----:B------:R-:W-:Y:S01]  /*9f70*/  MOV R5, R3 ;  /* 0x0000000300057202 */ /* 0x000fe20000000f00 */
[----:B------:R-:W-:Y:S01]  /*9f80*/  UMOV UR35, UR20 ;  /* 0x0000001400237c82 */ /* 0x000fe20008000000 */
[----:B------:R-:W-:Y:S02]  /*9f90*/  MOV R4, 0x9fb0 ;  /* 0x00009fb000047802 */ /* 0x000fe40000000f00 */
[----:B-1---5:R-:W-:Y:S05]  /*9fa0*/  CALL.REL.NOINC `($_ZN7cutlass13device_kernelIN5flash19enable_sm80_to_sm89INS1_16FlashAttnBwdSm80INS1_25CollectiveMainloopBwdSm80ILi2ELi2EN4cute5tupleIJNS5_1CILi64EEENS7_ILi128EEES8_EEENS_10bfloat16_tEfNS_4arch4Sm80ELb0ELb1ELb1ELb0ELb1ELb0ELb0ELb0ELi2ELi2ELi4ELi2ELb1EEENS1_21CollectiveEpilogueBwdISA_SB_SD_Li256ELb0ELb0ELi2EEENS1_19SingleTileSchedulerILb0ELb0ELb0ELi128EEEEEEEEEvNT_6ParamsE$_ZN4cute5tupleIJiEEC2ERKi) ;  /* 0xfffff24000007944 */ /* 0x022fea0003c3ffff */
[----:B------:R1:W5:Y:S01]  /*9fb0*/  LDL R8, [R1+0x168] ;  /* 0x0001680001087983 */ /* 0x0003620000100800 */
[----:B------:R-:W-:Y:S01]  /*9fc0*/  MOV R5, R18 ;  /* 0x0000001200057202 */ /* 0x000fe20000000f00 */
[----:B------:R-:W-:Y:S01]  /*9fd0*/  UMOV UR35, UR19 ;  /* 0x0000001300237c82 */ /* 0x000fe20008000000 */
[----:B------:R-:W-:Y:S02]  /*9fe0*/  MOV R4, 0xa000 ;  /* 0x0000a00000047802 */ /* 0x000fe40000000f00 */
[----:B-1---5:R-:W-:Y:S05]  /*9ff0*/  CALL.REL.NOINC `($_ZN7cutlass13device_kernelIN5flash19enable_sm80_to_sm89INS1_16FlashAttnBwdSm80INS1_25CollectiveMainloopBwdSm80ILi2ELi2EN4cute5tupleIJNS5_1CILi64EEENS7_ILi128EEES8_EEENS_10bfloat16_tEfNS_4arch4Sm80ELb0ELb1ELb1ELb0ELb1ELb0ELb0ELb0ELi2ELi2ELi4ELi2ELb1EEENS1_21CollectiveEpilogueBwdISA_SB_SD_Li256ELb0ELb0ELi2EEENS1_19SingleTileSchedulerILb0ELb0ELb0ELi128EEEEEEEEEvNT_6ParamsE$_ZN4cute5tupleIJiEEC2ERKi) ;  /* 0xfffff1f000007944 */ /* 0x022fea0003c3ffff */
[----:B------:R1:W5:Y:S01]  /*a000*/  LDL R5, [R1+0x160] ;  /* 0x0001600001057983 */ /* 0x0003620000100800 */
[----:B------:R-:W-:Y:S01]  /*a010*/  MOV R12, 0xa040 ;  /* 0x0000a040000c7802 */ /* 0x000fe20000000f00 */
[----:B------:R-:W-:Y:S02]  /*a020*/  UMOV UR36, UR20 ;  /* 0x0000001400247c82 */ /* 0x000fe40008000000 */
[----:B-1---5:R-:W-:Y:S05]  /*a030*/  CALL.REL.NOINC `($_ZN7cutlass13device_kernelIN5flash19enable_sm80_to_sm89INS1_16FlashAttnBwdSm80INS1_25CollectiveMainloopBwdSm80ILi2ELi2EN4cute5tupleIJNS5_1CILi64EEENS7_ILi128EEES8_EEENS_10bfloat16_tEfNS_4arch4Sm80ELb0ELb1ELb1ELb0ELb1ELb0ELb0ELb0ELi2ELi2ELi4ELi2ELb1EEENS1_21CollectiveEpilogueBwdISA_SB_SD_Li256ELb0ELb0ELi2EEENS1_19SingleTileSchedulerILb0ELb0ELb0ELi128EEEEEEEEEvNT_6ParamsE$_ZN4cute5tupleIJNS_1CILi0EEES2_iEEC2ERKS2_S5_RKi) ;  /* 0xfffff07000007944 */ /* 0x022fea0003c3ffff */
        /* <DEDUP_REMOVED lines=8> */
[----:B-1---5:R-:W-:Y:S05]  /*a0c0*/  CALL.REL.NOINC `($_ZN7cutlass13device_kernelIN5flash19enable_sm80_to_sm89INS1_16FlashAttnBwdSm80INS1_25CollectiveMainloopBwdSm80ILi2ELi2EN4cute5tupleIJNS5_1CILi64EEENS7_ILi128EEES8_EEENS_10bfloat16_tEfNS_4arch4Sm80ELb0ELb1ELb1ELb0ELb1ELb0ELb0ELb0ELi2ELi2ELi4ELi2ELb1EEENS1_21CollectiveEpilogueBwdISA_SB_SD_Li256ELb0ELb0ELi2EEENS1_19SingleTileSchedulerILb0ELb0ELb0ELi128EEEEEEEEEvNT_6ParamsE$_ZN4cute5tupleIJNS_1CILi0EEES2_S2_iEEC2ERKS2_S5_S5_RKi) ;  /* 0xffffef9000007944 */ /* 0x022fea0003c3ffff */
[----:B------:R1:W5:Y:S01]  /*a0d0*/  LDL R8, [R1+0x168] ;  /* 0x0001680001087983 */ /* 0x0003620000100800 */
[----:B------:R-:W-:Y:S01]  /*a0e0*/  MOV R5, R3 ;  /* 0x0000000300057202 */ /* 0x000fe20000000f00 */
[----:B------:R-:W-:Y:S01]  /*a0f0*/  UMOV UR36, UR20 ;  /* 0x0000001400247c82 */ /* 0x000fe20008000000 */
[----:B------:R-:W-:-:S02]  /*a100*/  MOV R4, 0xa120 ;  /* 0x0000a12000047802 */ /* 0x000fc40000000f00 */
[----:B-1---5:R-:W-:Y:S05]  /*a110*/  CALL.REL.NOINC `($_ZN7cutlass13device_kernelIN5flash19enable_sm80_to_sm89INS1_16FlashAttnBwdSm80INS1_25CollectiveMainloopBwdSm80ILi2ELi2EN4cute5tupleIJNS5_1CILi64EEENS7_ILi128EEES8_EEENS_10bfloat16_tEfNS_4arch4Sm80ELb0ELb1ELb1ELb0ELb1ELb0ELb0ELb0ELi2ELi2ELi4ELi2ELb1EEENS1_21CollectiveEpilogueBwdISA_SB_SD_Li256ELb0ELb0ELi2EEENS1_19SingleTileSchedulerILb0ELb0ELb0ELi128EEEEEEEEEvNT_6ParamsE$_ZN4cute3eso3ESOILb1ELb0EJNS_1CILi0EEES3_iS3_EEC2ERKS3_S6_RKiS6_) ;  /* 0xffffe6b000007944 */ /* 0x022fea0003c3ffff */
[----:B------:R1:W5:Y:S01]  /*a120*/  LDL R14, [R1+0x168] ;  /* 0x00016800010e7983 */ /* 0x0003620000100800 */
[----:B------:R-:W-:Y:S01]  /*a130*/  MOV R4, 0xa170 ;  /* 0x0000a17000047802 */ /* 0x000fe20000000f00 */
[----:B------:R-:W-:-:S02]  /*a140*/  UMOV UR35, UR20 ;  /* 0x0000001400237c82 */ /* 0x000fc40008000000 */
[----:B------:R1:W-:Y:S04]  /*a150*/  STL [R1+0x168], R8 ;  /* 0x0001680801007387 */ /* 0x0003e80000100800 */
[----:B-1---5:R-:W-:Y:S05]  /*a160*/  CALL.REL.NOINC `($_ZN7cutlass13device_kernelIN5flash19enable_sm80_to_sm89INS1_16FlashAttnBwdSm80INS1_25CollectiveMainloopBwdSm80ILi2ELi2EN4cute5tupleIJNS5_1CILi64EEENS7_ILi128EEES8_EEENS_10bfloat16_tEfNS_4arch4Sm80ELb0ELb1ELb1ELb0ELb1ELb0ELb0ELb0ELi2ELi2ELi4ELi2ELb1EEENS1_21CollectiveEpilogueBwdISA_SB_SD_Li256ELb0ELb0ELi2EEENS1_19SingleTileSchedulerILb0ELb0ELb0ELi128EEEEEEEEEvNT_6ParamsE$_ZZN4cuteplIJNS_1CILi0EEES2_iEJS2_S2_S2_iEEEDaRKNS_15ArithmeticTupleIJDpT_EEERKNS3_IJDpT0_EEEENKUlDpRKT_E_clIJS2_S2_iiEEEDaSH_) ;  /* 0x0000142000007944 */ /* 0x022fea0003c00000 */
[----:B------:R-:W-:Y:S01]  /*a170*/  MOV R5, R9 ;  /* 0x0000000900057202 */ /* 0x000fe20000000f00 */
[----:B------:R-:W-:Y:S01]  /*a180*/  UMOV UR35, UR19 ;  /* 0x0000001300237c82 */ /* 0x000fe20008000000 */
[----:B------:R-:W-:Y:S02]  /*a190*/  MOV R4, 0xa1b0 ;  /* 0x0000a1b000047802 */ /* 0x000fe40000000f00 */
[----:B-1---5:R-:W-:Y:S05]  /*a1a0*/  CALL.REL.NOINC `($_ZN7cutlass13device_kernelIN5flash19enable_sm80_to_sm89INS1_16FlashAttnBwdSm80INS1_25CollectiveMainloopBwdSm80ILi2ELi2EN4cute5tupleIJNS5_1CILi64EEENS7_ILi128EEES8_EEENS_10bfloat16_tEfNS_4arch4Sm80ELb0ELb1ELb1ELb0ELb1ELb0ELb0ELb0ELi2ELi2ELi4ELi2ELb1EEENS1_21CollectiveEpilogueBwdISA_SB_SD_Li256ELb0ELb0ELi2EEENS1_19SingleTileSchedulerILb0ELb0ELb0ELi128EEEEEEEEEvNT_6ParamsE$_ZN4cute5tupleIJiEEC2ERKi) ;  /* 0xfffff04000007944 */ /* 0x022fea0003c3ffff */
[----:B------:R1:W5:Y:S01]  /*a1b0*/  LDL R5, [R1+0x160] ;  /* 0x0001600001057983 */ /* 0x0003620000100800 */
[----:B------:R-:W-:Y:S01]  /*a1c0*/  MOV R12, 0xa1f0 ;  /* 0x0000a1f0000c7802 */ /* 0x000fe20000000f00 */
[----:B------:R-:W-:Y:S02]  /*a1d0*/  UMOV UR36, UR20 ;  /* 0x0000001400247c82 */ /* 0x000fe40008000000 */
[----:B-1---5:R-:W-:Y:S05]  /*a1e0*/  CALL.REL.NOINC `($_ZN7cutlass13device_kernelIN5flash19enable_sm80_to_sm89INS1_16FlashAttnBwdSm80INS1_25CollectiveMainloopBwdSm80ILi2ELi2EN4cute5tupleIJNS5_1CILi64EEENS7_ILi128EEES8_EEENS_10bfloat16_tEfNS_4arch4Sm80ELb0ELb1ELb1ELb0ELb1ELb0ELb0ELb0ELi2ELi2ELi4ELi2ELb1EEENS1_21CollectiveEpilogueBwdISA_SB_SD_Li256ELb0ELb0ELi2EEENS1_19SingleTileSchedulerILb0ELb0ELb0ELi128EEEEEEEEEvNT_6ParamsE$_ZN4cute5tupleIJNS_1CILi0EEEiEEC2ERKS2_RKi) ;  /* 0xffffef6000007944 */ /* 0x022fea0003c3ffff */
[----:B------:R1:W5:Y:S01]  /*a1f0*/  LDL R3, [R1+0x168] ;  /* 0x0001680001037983 */ /* 0x0003620000100800 */
[----:B------:R-:W-:Y:S01]  /*a200*/  MOV R4, 0xa230 ;  /* 0x0000a23000047802 */ /* 0x000fe20000000f00 */
[----:B------:R-:W-:Y:S02]  /*a210*/  UMOV UR36, UR20 ;  /* 0x0000001400247c82 */ /* 0x000fe40008000000 */
[----:B-1---5:R-:W-:Y:S05]  /*a220*/  CALL.REL.NOINC `($_ZN7cutlass13device_kernelIN5flash19enable_sm80_to_sm89INS1_16FlashAttnBwdSm80INS1_25CollectiveMainloopBwdSm80ILi2ELi2EN4cute5tupleIJNS5_1CILi64EEENS7_ILi128EEES8_EEENS_10bfloat16_tEfNS_4arch4Sm80ELb0ELb1ELb1ELb0ELb1ELb0ELb0ELb0ELi2ELi2ELi4ELi2ELb1EEENS1_21CollectiveEpilogueBwdISA_SB_SD_Li256ELb0ELb0ELi2EEENS1_19SingleTileSchedulerILb0ELb0ELb0ELi128EEEEEEEEEvNT_6ParamsE$_ZN4cute3eso3ESOILb1ELb0EJNS_1CILi0EEEiS3_S3_EEC2ERKS3_RKiS6_S6_) ;  /* 0xffffe72000007944 */ /* 0x022fea0003c3ffff */
[----:B------:R2:W5:Y:S01]  /*a230*/  LDL R14, [R1+0x168] ;  /* 0x00016800010e7983 */ /* 0x0005620000100800 */
[----:B------:R-:W-:Y:S01]  /*a240*/  MOV R12, 0xa2a0 ;  /* 0x0000a2a0000c7802 */ /* 0x000fe20000000f00 */
[----:B------:R-:W-:Y:S02]  /*a250*/  UMOV UR35, UR20 ;  /* 0x0000001400237c82 */ /* 0x000fe40008000000 */
[----:B------:R2:W-:Y:S01]  /*a260*/  STL [R1+0x160], R30 ;  /* 0x0001601e01007387 */ /* 0x0005e20000100800 */
[----:B------:R-:W-:-:S03]  /*a270*/  UMOV UR34, UR19 ;  /* 0x0000001300227c82 */ /* 0x000fc60008000000 */
[----:B------:R2:W-:Y:S02]  /*a280*/  STL [R1+0x168], R8 ;  /* 0x0001680801007387 */ /* 0x0005e40000100800 */
[----:B-12--5:R-:W-:Y:S05]  /*a290*/  CALL.REL.NOINC `($_ZN7cutlass13device_kernelIN5flash19enable_sm80_to_sm89INS1_16FlashAttnBwdSm80INS1_25CollectiveMainloopBwdSm80ILi2ELi2EN4cute5tupleIJNS5_1CILi64EEENS7_ILi128EEES8_EEENS_10bfloat16_tEfNS_4arch4Sm80ELb0ELb1ELb1ELb0ELb1ELb0ELb0ELb0ELi2ELi2ELi4ELi2ELb1EEENS1_21CollectiveEpilogueBwdISA_SB_SD_Li256ELb0ELb0ELi2EEENS1_19SingleTileSchedulerILb0ELb0ELb0ELi128EEEEEEEEEvNT_6ParamsE$_ZZN4cuteplIJNS_1CILi0EEEiEJS2_S2_iiEEEDaRKNS_15ArithmeticTupleIJDpT_EEERKNS3_IJDpT0_EEEENKUlDpRKT_E_clIJS2_iiiEEEDaSH_) ;  /* 0x0000137000007944 */ /* 0x026fea0003c00000 */
[----:B------:R-:W-:Y:S01]  /*a2a0*/  MOV R12, 0xa2d0 ;  /* 0x0000a2d0000c7802 */ /* 0x000fe20000000f00 */
[----:B------:R-:W-:Y:S02]  /*a2b0*/  UMOV UR36, UR20 ;  /* 0x0000001400247c82 */ /* 0x000fe40008000000 */
[----:B--2--5:R-:W-:Y:S05]  /*a2c0*/  CALL.REL.NOINC `($_ZN7cutlass13device_kernelIN5flash19enable_sm80_to_sm89INS1_16FlashAttnBwdSm80INS1_25CollectiveMainloopBwdSm80ILi2ELi2EN4cute5tupleIJNS5_1CILi64EEENS7_ILi128EEES8_EEENS_10bfloat16_tEfNS_4arch4Sm80ELb0ELb1ELb1ELb0ELb1ELb0ELb0ELb0ELi2ELi2ELi4ELi2ELb1EEENS1_21CollectiveEpilogueBwdISA_SB_SD_Li256ELb0ELb0ELi2EEENS1_19SingleTileSchedulerILb0ELb0ELb0ELi128EEEEEEEEEvNT_6ParamsE$_ZN4cute3eso3ESOILb0ELb1EJNS_15ArithmeticTupleIJiiEEENS_1CILi0EEES5_S5_EEC2ERKS3_RKS5_SA_SA_) ;  /* 0xffffe1a000007944 */ /* 0x024fea0003c3ffff */
        /* <DEDUP_REMOVED lines=8> */
[----:B-1---5:R-:W-:Y:S05]  /*a350*/  CALL.REL.NOINC `($_ZN7cutlass13device_kernelIN5flash19enable_sm80_to_sm89INS1_16FlashAttnBwdSm80INS1_25CollectiveMainloopBwdSm80ILi2ELi2EN4cute5tupleIJNS5_1CILi64EEENS7_ILi128EEES8_EEENS_10bfloat16_tEfNS_4arch4Sm80ELb0ELb1ELb1ELb0ELb1ELb0ELb0ELb0ELi2ELi2ELi4ELi2ELb1EEENS1_21CollectiveEpilogueBwdISA_SB_SD_Li256ELb0ELb0ELi2EEENS1_19SingleTileSchedulerILb0ELb0ELb0ELi128EEEEEEEEEvNT_6ParamsE$_ZZN4cuteplIJNS_15ArithmeticTupleIJiiEEEEJNS_1CILi0EEEiiiEEEDaRKNS1_IJDpT_EEERKNS1_IJDpT0_EEEENKUlDpRKT_E_clIJS2_iiiEEEDaSI_) ;  /* 0x000010a000007944 */ /* 0x022fea0003c00000 */
[----:B-----5:R1:W-:Y:S01]  /*a360*/  STL.64 [R1+0x188], R4 ;  /* 0x0001880401007387 */ /* 0x0203e20000100a00 */
[----:B------:R-:W-:-:S03]  /*a370*/  MOV R30, 0xa3b0 ;  /* 0x0000a3b0001e7802 */ /* 0x000fc60000000f00 */
[----:B------:R1:W-:Y:S04]  /*a380*/  STL.64 [R1+0x190], R6 ;  /* 0x0001900601007387 */ /* 0x0003e80000100a00 */
[----:B------:R1:W-:Y:S02]  /*a390*/  STL [R1+0x184], R12 ;  /* 0x0001840c01007387 */ /* 0x0003e40000100800 */
[----:B-12---:R-:W-:Y:S05]  /*a3a0*/  CALL.REL.NOINC `($_ZN7cutlass13device_kernelIN5flash19enable_sm80_to_sm89INS1_16FlashAttnBwdSm80INS1_25CollectiveMainloopBwdSm80ILi2ELi2EN4cute5tupleIJNS5_1CILi64EEENS7_ILi128EEES8_EEENS_10bfloat16_tEfNS_4arch4Sm80ELb0ELb1ELb1ELb0ELb1ELb0ELb0ELb0ELi2ELi2ELi4ELi2ELb1EEENS1_21CollectiveEpilogueBwdISA_SB_SD_Li256ELb0ELb0ELi2EEENS1_19SingleTileSchedulerILb0ELb0ELb0ELi128EEEEEEEEEvNT_6ParamsE$_ZZN4cute19as_arithmetic_tupleINS_15ArithmeticTupleIJNS1_IJiiEEEiiiEEEEEDaRKT_ENKUlRKT_E_clIS2_EEDaS9_) ;  /* 0xfffff3b000007944 */ /* 0x006fea0003c3ffff */
[----:B------:R2:W5:Y:S01]  /*a3b0*/  LDL R3, [R1+0x18c] ;  /* 0x00018c0001037983 */ /* 0x0005620000100800 */
[----:B------:R-:W-:-:S03]  /*a3c0*/  MOV R6, 0xa3e0 ;  /* 0x0000a3e000067802 */ /* 0x000fc60000000f00 */
[----:B-12--5:R-:W-:Y:S05]  /*a3d0*/  CALL.REL.NOINC `($_ZN7cutlass13device_kernelIN5flash19enable_sm80_to_sm89INS1_16FlashAttnBwdSm80INS1_25CollectiveMainloopBwdSm80ILi2ELi2EN4cute5tupleIJNS5_1CILi64EEENS7_ILi128EEES8_EEENS_10bfloat16_tEfNS_4arch4Sm80ELb0ELb1ELb1ELb0ELb1ELb0ELb0ELb0ELi2ELi2ELi4ELi2ELb1EEENS1_21CollectiveEpilogueBwdISA_SB_SD_Li256ELb0ELb0ELi2EEENS1_19SingleTileSchedulerILb0ELb0ELb0ELi128EEEEEEEEEvNT_6ParamsE$_ZZN4cute19as_arithmetic_tupleINS_15ArithmeticTupleIJNS1_IJiiEEEiiiEEEEEDaRKT_ENKUlRKT_E_clIiEEDaS9_) ;  /* 0xfffff48000007944 */ /* 0x026fea0003c3ffff */
[----:B------:R1:W5:Y:S01]  /*a3e0*/  LDL R3, [R1+0x190] ;  /* 0x0001900001037983 */ /* 0x0003620000100800 */
[----:B------:R-:W-:-:S03]  /*a3f0*/  MOV R6, 0xa420 ;  /* 0x0000a42000067802 */ /* 0x000fc60000000f00 */
[----:B------:R1:W-:Y:S04]  /*a400*/  STL [R1+0x168], R8 ;  /* 0x0001680801007387 */ /* 0x0003e80000100800 */
[----:B-1---5:R-:W-:Y:S05]  /*a410*/  CALL.REL.NOINC `($_ZN7cutlass13device_kernelIN5flash19enable_sm80_to_sm89INS1_16FlashAttnBwdSm80INS1_25CollectiveMainloopBwdSm80ILi2ELi2EN4cute5tupleIJNS5_1CILi64EEENS7_ILi128EEES8_EEENS_10bfloat16_tEfNS_4arch4Sm80ELb0ELb1ELb1ELb0ELb1ELb0ELb0ELb0ELi2ELi2ELi4ELi2ELb1EEENS1_21CollectiveEpilogueBwdISA_SB_SD_Li256ELb0ELb0ELi2EEENS1_19SingleTileSchedulerILb0ELb0ELb0ELi128EEEEEEEEEvNT_6ParamsE$_ZZN4cute19as_arithmetic_tupleINS_15ArithmeticTupleIJNS1_IJiiEEEiiiEEEEEDaRKT_ENKUlRKT_E_clIiEEDaS9_) ;  /* 0xfffff44000007944 */ /* 0x022fea0003c3ffff */
[----:B------:R1:W5:Y:S01]  /*a420*/  LDL R3, [R1+0x194] ;  /* 0x0001940001037983 */ /* 0x0003620000100800 */
[----:B------:R-:W-:-:S03]  /*a430*/  MOV R6, 0xa460 ;  /* 0x0000a46000067802 */ /* 0x000fc60000000f00 */
[----:B------:R1:W-:Y:S04]  /*a440*/  STL [R1+0x160], R8 ;  /* 0x0001600801007387 */ /* 0x0003e80000100800 */
[----:B-1---5:R-:W-:Y:S05]  /*a450*/  CALL.REL.NOINC `($_ZN7cutlass13device_kernelIN5flash19enable_sm80_to_sm89INS1_16FlashAttnBwdSm80INS1_25CollectiveMainloopBwdSm80ILi2ELi2EN4cute5tupleIJNS5_1CILi64EEENS7_ILi128EEES8_EEENS_10bfloat16_tEfNS_4arch4Sm80ELb0ELb1ELb1ELb0ELb1ELb0ELb0ELb0ELi2ELi2ELi4ELi2ELb1EEENS1_21CollectiveEpilogueBwdISA_SB_SD_Li256ELb0ELb0ELi2EEENS1_19SingleTileSchedulerILb0ELb0ELb0ELi128EEEEEEEEEvNT_6ParamsE$_ZZN4cute19as_arithmetic_tupleINS_15ArithmeticTupleIJNS1_IJiiEEEiiiEEEEEDaRKT_ENKUlRKT_E_clIiEEDaS9_) ;  /* 0xfffff40000007944 */ /* 0x022fea0003c3ffff */
[----:B------:R1:W-:Y:S01]  /*a460*/  STL [R1+0x164], R8 ;  /* 0x0001640801007387 */ /* 0x0003e20000100800 */
[----:B------:R-:W-:Y:S01]  /*a470*/  MOV R12, 0xa4d0 ;  /* 0x0000a4d0000c7802 */ /* 0x000fe20000000f00 */
[----:B------:R-:W-:Y:S02]  /*a480*/  UIADD3 UR38, UR19, 0x10, URZ ;  /* 0x0000001013267890 */ /* 0x000fe4000fffe03f */
[----:B------:R-:W-:Y:S02]  /*a490*/  UMOV UR35, UR20 ;  /* 0x0000001400237c82 */ /* 0x000fe40008000000 */
[----:B------:R-:W-:Y:S02]  /*a4a0*/  UMOV UR34, UR19 ;  /* 0x0000001300227c82 */ /* 0x000fe40008000000 */
[----:B------:R-:W-:Y:S02]  /*a4b0*/  UMOV UR37, UR21 ;  /* 0x0000001500257c82 */ /* 0x000fe40008000000 */
[----:B-1----:R-:W-:Y:S05]  /*a4c0*/  CALL.REL.NOINC `($_ZN7cutlass13device_kernelIN5flash19enable_sm80_to_sm89INS1_16FlashAttnBwdSm80INS1_25CollectiveMainloopBwdSm80ILi2ELi2EN4cute5tupleIJNS5_1CILi64EEENS7_ILi128EEES8_EEENS_10bfloat16_tEfNS_4arch4Sm80ELb0ELb1ELb1ELb0ELb1ELb0ELb0ELb0ELi2ELi2ELi4ELi2ELb1EEENS1_21CollectiveEpilogueBwdISA_SB_SD_Li256ELb0ELb0ELi2EEENS1_19SingleTileSchedulerILb0ELb0ELb0ELi128EEEEEEEEEvNT_6ParamsE$_ZZN4cute19as_arithmetic_tupleINS_15ArithmeticTupleIJNS1_IJiiEEEiiiEEEEEDaRKT_ENKUlDpRKT_E_clIJS2_iiiEEEDaSA_) ;  /* 0xfffff1b000007944 */ /* 0x002fea0003c3ffff */
[----:B-----5:R-:W-:Y:S01]  /*a4d0*/  IMAD.MOV.U32 R7, RZ, RZ, R4 ;  /* 0x000000ffff077224 */ /* 0x020fe200078e0004 */
[----:B------:R-:W-:Y:S01]  /*a4e0*/  MOV R4, R5 ;  /* 0x0000000500047202 */ /* 0x000fe20000000f00 */
[----:B------:R-:W-:Y:S01]  /*a4f0*/  IMAD.MOV.U32 R5, RZ, RZ, R8 ;  /* 0x000000ffff057224 */ /* 0x000fe200078e0008 */
[----:B------:R2:W-:Y:S01]  /*a500*/  STL [R1+0x180], R9 ;  /* 0x0001800901007387 */ /* 0x0005e20000100800 */
[----:B------:R-:W-:-:S03]  /*a510*/  MOV R14, 0xa550 ;  /* 0x0000a550000e7802 */ /* 0x000fc60000000f00 */
[----:B------:R2:W-:Y:S04]  /*a520*/  STL.64 [R1+0x170], R6 ;  /* 0x0001700601007387 */ /* 0x0005e80000100a00 */
[----:B------:R2:W-:Y:S02]  /*a530*/  STL.64 [R1+0x178], R4 ;  /* 0x0001780401007387 */ /* 0x0005e40000100a00 */
[----:B-12---:R-:W-:Y:S05]  /*a540*/  CALL.REL.NOINC `($_ZN7cutlass13device_kernelIN5flash19enable_sm80_to_sm89INS1_16FlashAttnBwdSm80INS1_25CollectiveMainloopBwdSm80ILi2ELi2EN4cute5tupleIJNS5_1CILi64EEENS7_ILi128EEES8_EEENS_10bfloat16_tEfNS_4arch4Sm80ELb0ELb1ELb1ELb0ELb1ELb0ELb0ELb0ELi2ELi2ELi4ELi2ELb1EEENS1_21CollectiveEpilogueBwdISA_SB_SD_Li256ELb0ELb0ELi2EEENS1_19SingleTileSchedulerILb0ELb0ELb0ELi128EEEEEEEEEvNT_6ParamsE$_ZZN4cute14transform_leafINS_15ArithmeticTupleIJNS1_IJiiEEEiiiEEENS_8identityEEEDaRKT_OT0_ENKUlRKT_E_clIS2_EEDaSC_) ;  /* 0xffffefb000007944 */ /* 0x006fea0003c3ffff */
[----:B------:R2:W5:Y:S01]  /*a550*/  LDL R3, [R1+0x178] ;  /* 0x0001780001037983 */ /* 0x0005620000100800 */
[----:B------:R-:W-:-:S03]  /*a560*/  MOV R4, 0xa580 ;  /* 0x0000a58000047802 */ /* 0x000fc60000000f00 */
[----:B-12--5:R-:W-:Y:S05]  /*a570*/  CALL.REL.NOINC `($_ZN7cutlass13device_kernelIN5flash19enable_sm80_to_sm89INS1_16FlashAttnBwdSm80INS1_25CollectiveMainloopBwdSm80ILi2ELi2EN4cute5tupleIJNS5_1CILi64EEENS7_ILi128EEES8_EEENS_10bfloat16_tEfNS_4arch4Sm80ELb0ELb1ELb1ELb0ELb1ELb0ELb0ELb0ELi2ELi2ELi4ELi2ELb1EEENS1_21CollectiveEpilogueBwdISA_SB_SD_Li256ELb0ELb0ELi2EEENS1_19SingleTileSchedulerILb0ELb0ELb0ELi128EEEEEEEEEvNT_6ParamsE$_ZZN4cute14transform_leafINS_15ArithmeticTupleIJNS1_IJiiEEEiiiEEENS_8identityEEEDaRKT_OT0_ENKUlRKT_E_clIiEEDaSC_) ;  /* 0xfffff0a000007944 */ /* 0x026fea0003c3ffff */
[----:B------:R1:W5:Y:S01]  /*a580*/  LDL R3, [R1+0x17c] ;  /* 0x00017c0001037983 */ /* 0x0003620000100800 */
[----:B------:R-:W-:-:S03]  /*a590*/  MOV R4, 0xa5c0 ;  /* 0x0000a5c000047802 */ /* 0x000fc60000000f00 */
[----:B------:R1:W-:Y:S04]  /*a5a0*/  STL [R1+0x168], R6 ;  /* 0x0001680601007387 */ /* 0x0003e80000100800 */
[----:B-1---5:R-:W-:Y:S05]  /*a5b0*/  CALL.REL.NOINC `($_ZN7cutlass13device_kernelIN5flash19enable_sm80_to_sm89INS1_16FlashAttnBwdSm80INS1_25CollectiveMainloopBwdSm80ILi2ELi2EN4cute5tupleIJNS5_1CILi64EEENS7_ILi128EEES8_EEENS_10bfloat16_tEfNS_4arch4Sm80ELb0ELb1ELb1ELb0ELb1ELb0ELb0ELb0ELi2ELi2ELi4ELi2ELb1EEENS1_21CollectiveEpilogueBwdISA_SB_SD_Li256ELb0ELb0ELi2EEENS1_19SingleTileSchedulerILb0ELb0ELb0ELi128EEEEEEEEEvNT_6ParamsE$_ZZN4cute14transform_leafINS_15ArithmeticTupleIJNS1_IJiiEEEiiiEEENS_8identityEEEDaRKT_OT0_ENKUlRKT_E_clIiEEDaSC_) ;  /* 0xfffff06000007944 */ /* 0x022fea0003c3ffff */
[----:B------:R1:W5:Y:S01]  /*a5c0*/  LDL R3, [R1+0x180] ;  /* 0x0001800001037983 */ /* 0x0003620000100800 */
[----:B------:R-:W-:-:S03]  /*a5d0*/  MOV R4, 0xa600 ;  /* 0x0000a60000047802 */ /* 0x000fc60000000f00 */
[----:B------:R1:W-:Y:S04]  /*a5e0*/  STL [R1+0x160], R6 ;  /* 0x0001600601007387 */ /* 0x0003e80000100800 */
[----:B-1---5:R-:W-:Y:S05]  /*a5f0*/  CALL.REL.NOINC `($_ZN7cutlass13device_kernelIN5flash19enable_sm80_to_sm89INS1_16FlashAttnBwdSm80INS1_25CollectiveMainloopBwdSm80ILi2ELi2EN4cute5tupleIJNS5_1CILi64EEENS7_ILi128EEES8_EEENS_10bfloat16_tEfNS_4arch4Sm80ELb0ELb1ELb1ELb0ELb1ELb0ELb0ELb0ELi2ELi2ELi4ELi2ELb1EEENS1_21CollectiveEpilogueBwdISA_SB_SD_Li256ELb0ELb0ELi2EEENS1_19SingleTileSchedulerILb0ELb0ELb0ELi128EEEEEEEEEvNT_6ParamsE$_ZZN4cute14transform_leafINS_15ArithmeticTupleIJNS1_IJiiEEEiiiEEENS_8identityEEEDaRKT_OT0_ENKUlRKT_E_clIiEEDaSC_) ;  /* 0xfffff02000007944 */ /* 0x022fea0003c3ffff */
[----:B------:R1:W-:Y:S01]  /*a600*/  STL [R1+0x164], R6 ;  /* 0x0001640601007387 */ /* 0x0003e20000100800 */
[----:B------:R-:W-:Y:S02]  /*a610*/  UMOV UR36, UR20 ;  /* 0x0000001400247c82 */ /* 0x000fe40008000000 */
[----:B------:R-:W-:Y:S02]  /*a620*/  UMOV UR34, UR19 ;  /* 0x0000001300227c82 */ /* 0x000fe40008000000 */
[----:B------:R-:W-:Y:S01]  /*a630*/  UMOV UR37, UR21 ;  /* 0x0000001500257c82 */ /* 0x000fe20008000000 */
[----:B-1----:R-:W-:Y:S02]  /*a640*/  MOV R6, 0xa660 ;  /* 0x0000a66000067802 */ /* 0x002fe40000000f00 */
[----:B------:R-:W-:Y:S05]  /*a650*/  CALL.REL.NOINC `($_ZN7cutlass13device_kernelIN5flash19enable_sm80_to_sm89INS1_16FlashAttnBwdSm80INS1_25CollectiveMainloopBwdSm80ILi2ELi2EN4cute5tupleIJNS5_1CILi64EEENS7_ILi128EEES8_EEENS_10bfloat16_tEfNS_4arch4Sm80ELb0ELb1ELb1ELb0ELb1ELb0ELb0ELb0ELi2ELi2ELi4ELi2ELb1EEENS1_21CollectiveEpilogueBwdISA_SB_SD_Li256ELb0ELb0ELi2EEENS1_19SingleTileSchedulerILb0ELb0ELb0ELi128EEEEEEEEEvNT_6ParamsE$_ZZN4cute9transformINS_15ArithmeticTupleIJNS1_IJiiEEEiiiEEEZNS_14transform_leafIS3_NS_8identityEEEDaRKT_OT0_EUlRKT_E_EEDaS8_SA_ENKUlDpSD_E_clIJNS_5tupleIJiiEEEiiiEEEDaSF_) ;  /* 0x00000c1000007944 */ /* 0x000fea0003c00000 */
[----:B------:R-:W-:Y:S02]  /*a660*/  MOV R4, R0 ;  /* 0x0000000000047202 */ /* 0x000fe40000000f00 */
[----:B------:R-:W-:Y:S02]  /*a670*/  MOV R5, 0x0 ;  /* 0x0000000000057802 */ /* 0x000fe40000000f00 */
[----:B-----5:R-:W-:-:S02]  /*a680*/  MOV R20, R3 ;  /* 0x0000000300147202 */ /* 0x020fc40000000f00 */
[----:B------:R-:W-:Y:S05]  /*a690*/  RET.REL.NODEC R4 `(_ZN7cutlass13device_kernelIN5flash19enable_sm80_to_sm89INS1_16FlashAttnBwdSm80INS1_25CollectiveMainloopBwdSm80ILi2ELi2EN4cute5tupleIJNS5_1CILi64EEENS7_ILi128EEES8_EEENS_10bfloat16_tEfNS_4arch4Sm80ELb0ELb1ELb1ELb0ELb1ELb0ELb0ELb0ELi2ELi2ELi4ELi2ELb1EEENS1_21CollectiveEpilogueBwdISA_SB_SD_Li256ELb0ELb0ELi2EEENS1_19SingleTileSchedulerILb0ELb0ELb0ELi128EEEEEEEEEvNT_6ParamsE) ;  /* 0xffff596004007950 */ /* 0x000fea0003c3ffff */
        .type           $_ZN7cutlass13device_kernelIN5flash19enable_sm80_to_sm89INS1_16FlashAttnBwdSm80INS1_25CollectiveMainloopBwdSm80ILi2ELi2EN4cute5tupleIJNS5_1CILi64EEENS7_ILi128EEES8_EEENS_10bfloat16_tEfNS_4arch4Sm80ELb0ELb1ELb1ELb0ELb1ELb0ELb0ELb0ELi2ELi2ELi4ELi2ELb1EEENS1_21CollectiveEpilogueBwdISA_SB_SD_Li256ELb0ELb0ELi2EEENS1_19SingleTileSchedulerILb0ELb0ELb0ELi128EEEEEEEEEvNT_6ParamsE$_ZZN4cute7idx2crdINS_5tupleIJiEEENS1_IJNS1_IJNS1_IJNS_1CILi8EEENS3_ILi2EEEEEES5_S5_NS3_ILi4EEEEEEEEEEEDaRKT_RKT0_ENKUlRKT_RKT0_E_clIiS8_EEDaSI_SL_,@function
        .size           $_ZN7cutlass13device_kernelIN5flash19enable_sm80_to_sm89INS1_16FlashAttnBwdSm80INS1_25CollectiveMainloopBwdSm80ILi2ELi2EN4cute5tupleIJNS5_1CILi64EEENS7_ILi128EEES8_EEENS_10bfloat16_tEfNS_4arch4Sm80ELb0ELb1ELb1ELb0ELb1ELb0ELb0ELb0ELi2ELi2ELi4ELi2ELb1EEENS1_21CollectiveEpilogueBwdISA_SB_SD_Li256ELb0ELb0ELi2EEENS1_19SingleTileSchedulerILb0ELb0ELb0ELi128EEEEEEEEEvNT_6ParamsE$_ZZN4cute7idx2crdINS_5tupleIJiEEENS1_IJNS1_IJNS1_IJNS_1CILi8EEENS3_ILi2EEEEEES5_S5_NS3_ILi4EEEEEEEEEEEDaRKT_RKT0_ENKUlRKT_RKT0_E_clIiS8_EEDaSI_SL_,($_ZN7cutlass13device_kernelIN5flash19enable_sm80_to_sm89INS1_16FlashAttnBwdSm80INS1_25CollectiveMainloopBwdSm80ILi2ELi2EN4cute5tupleIJNS5_1CILi64EEENS7_ILi128EEES8_EEENS_10bfloat16_tEfNS_4arch4Sm80ELb0ELb1ELb1ELb0ELb1ELb0ELb0ELb0ELi2ELi2ELi4ELi2ELb1EEENS1_21CollectiveEpilogueBwdISA_SB_SD_Li256ELb0ELb0ELi2EEENS1_19SingleTileSchedulerILb0ELb0ELb0ELi128EEEEEEEEEvNT_6ParamsE$_ZZN4cute9transformINS_15ArithmeticTupleIJNS1_IJiiEEEiiiEEEZNS_14transform_leafIS3_NS_8identityEEEDaRKT_OT0_EUlRKT_E_EEDaS8_SA_ENKUlDpSD_E_clIJNS_5tupleIJiiEEEiiiEEEDaSF_ - $_ZN7cutlass13device_kernelIN5flash19enable_sm80_to_sm89INS1_16FlashAttnBwdSm80INS1_25CollectiveMainloopBwdSm80ILi2ELi2EN4cute5tupleIJNS5_1CILi64EEENS7_ILi128EEES8_EEENS_10bfloat16_tEfNS_4arch4Sm80ELb0ELb1ELb1ELb0ELb1ELb0ELb0ELb0ELi2ELi2ELi4ELi2ELb1EEENS1_21CollectiveEpilogueBwdISA_SB_SD_Li256ELb0ELb0ELi2EEENS1_19SingleTileSchedulerILb0ELb0ELb0ELi128EEEEEEEEEvNT_6ParamsE$_ZZN4cute7idx2crdINS_5tupleIJiEEENS1_IJNS1_IJNS1_IJNS_1CILi8EEENS3_ILi2EEEEEES5_S5_NS3_ILi4EEEEEEEEEEEDaRKT_RKT0_ENKUlRKT_RKT0_E_clIiS8_EEDaSI_SL_)
$_ZN7cutlass13device_kernelIN5flash19enable_sm80_to_sm89INS1_16FlashAttnBwdSm80INS1_25CollectiveMainloopBwdSm80ILi2ELi2EN4cute5tupleIJNS5_1CILi64EEENS7_ILi128EEES8_EEENS_10bfloat16_tEfNS_4arch4Sm80ELb0ELb1ELb1ELb0ELb1ELb0ELb0ELb0ELi2ELi2ELi4ELi2ELb1EEENS1_21CollectiveEpilogueBwdISA_SB_SD_Li256ELb0ELb0ELi2EEENS1_19SingleTileSchedulerILb0ELb0ELb0ELi128EEEEEEEEEvNT_6ParamsE$_ZZN4cute7idx2crdINS_5tupleIJiEEENS1_IJNS1_IJNS1_IJNS_1CILi8EEENS3_ILi2EEEEEES5_S5_NS3_ILi4EEEEEEEEEEEDaRKT_RKT0_ENKUlRKT_RKT0_E_clIiS8_EEDaSI_SL_:
        /* <DEDUP_REMOVED lines=40> */
[----:B------:R-:W-:-:S03]  /*a920*/  MOV R6, 0xa940 ;  /* 0x0000a94000067802 */ /* 0x000fc60000000f00 */
        /* <DEDUP_REMOVED lines=11> */
[----:B------:R-:W-:-:S03]  /*a9e0*/  MOV R12, 0xaa00 ;  /* 0x0000aa00000c7802 */ /* 0x000fc60000000f00 */
[----:B-1---5:R-:W-:Y:S05]  /*a9f0*/  CALL.REL.NOINC `($_ZN7cutlass13device_kernelIN5flash19enable_sm80_to_sm89INS1_16FlashAttnBwdSm80INS1_25CollectiveMainloopBwdSm80ILi2ELi2EN4cute5tupleIJNS5_1CILi64EEENS7_ILi128EEES8_EEENS_10bfloat16_tEfNS_4arch4Sm80ELb0ELb1ELb1ELb0ELb1ELb0ELb0ELb0ELi2ELi2ELi4ELi2ELb1EEENS1_21CollectiveEpilogueBwdISA_SB_SD_Li256ELb0ELb0ELi2EEENS1_19SingleTileSchedulerILb0ELb0ELb0ELi128EEEEEEEEEvNT_6ParamsE$_ZN4cute5tupleIJNS_1CILi0EEEiEEC2ERKS2_RKi) ;  /* 0xffffe75000007944 */ /* 0x022fea0003c3ffff */
[----:B------:R1:W5:Y:S01]  /*aa00*/  LDL R5, [R1+0x168] ;  /* 0x0001680001057983 */ /* 0x0003620000100800 */
[----:B------:R-:W-:-:S03]  /*aa10*/  MOV R8, 0xaa30 ;  /* 0x0000aa3000087802 */ /* 0x000fc60000000f00 */
        /* <DEDUP_REMOVED lines=16> */
[----:B------:R-:W-:-:S04]  /*ab20*/  LEA.HI R5, R3, R4, RZ, 0x1 ;  /* 0x0000000403057211 */ /* 0x000fc800078f08ff */
[----:B------:R-:W-:-:S05]  /*ab30*/  LOP3.LUT R5, R5, 0xfffffffe, RZ, 0xc0, !PT ;  /* 0xfffffffe05057812 */ /* 0x000fca00078ec0ff */
[----:B------:R-:W-:Y:S01]  /*ab40*/  IMAD.IADD R5, R4, 0x1, -R5 ;  /* 0x0000000104057824 */ /* 0x000fe200078e0a05 */
[----:B------:R-:W-:Y:S02]  /*ab50*/  MOV R4, 0xab70 ;  /* 0x0000ab7000047802 */ /* 0x000fe40000000f00 */
[----:B--2--5:R-:W-:Y:S05]  /*ab60*/  CALL.REL.NOINC `($_ZN7cutlass13device_kernelIN5flash19enable_sm80_to_sm89INS1_16FlashAttnBwdSm80INS1_25CollectiveMainloopBwdSm80ILi2ELi2EN4cute5tupleIJNS5_1CILi64EEENS7_ILi128EEES8_EEENS_10bfloat16_tEfNS_4arch4Sm80ELb0ELb1ELb1ELb0ELb1ELb0ELb0ELb0ELi2ELi2ELi4ELi2ELb1EEENS1_21CollectiveEpilogueBwdISA_SB_SD_Li256ELb0ELb0ELi2EEENS1_19SingleTileSchedulerILb0ELb0ELb0ELi128EEEEEEEEEvNT_6ParamsE$_ZN4cute5tupleIJiEEC2ERKi) ;  /* 0xffffe68000007944 */ /* 0x024fea0003c3ffff */
        /* <DEDUP_REMOVED lines=22> */
[----:B------:R-:W-:-:S03]  /*acd0*/  MOV R12, 0xacf0 ;  /* 0x0000acf0000c7802 */ /* 0x000fc60000000f00 */
[----:B-1---5:R-:W-:Y:S05]  /*ace0*/  CALL.REL.NOINC `($_ZN7cutlass13device_kernelIN5flash19enable_sm80_to_sm89INS1_16FlashAttnBwdSm80INS1_25CollectiveMainloopBwdSm80ILi2ELi2EN4cute5tupleIJNS5_1CILi64EEENS7_ILi128EEES8_EEENS_10bfloat16_tEfNS_4arch4Sm80ELb0ELb1ELb1ELb0ELb1ELb0ELb0ELb0ELi2ELi2ELi4ELi2ELb1EEENS1_21CollectiveEpilogueBwdISA_SB_SD_Li256ELb0ELb0ELi2EEENS1_19SingleTileSchedulerILb0ELb0ELb0ELi128EEEEEEEEEvNT_6ParamsE$_ZN4cute5tupleIJNS_1CILi0EEES2_iEEC2ERKS2_S5_RKi) ;  /* 0xffffe3c000007944 */ /* 0x022fea0003c3ffff */
[----:B------:R1:W5:Y:S01]  /*acf0*/  LDL R9, [R1+0x168] ;  /* 0x0001680001097983 */ /* 0x0003620000100800 */
[----:B------:R-:W-:Y:S01]  /*ad00*/  MOV R5, R8 ;  /* 0x0000000800057202 */ /* 0x000fe20000000f00 */
[----:B------:R-:W-:Y:S01]  /*ad10*/  UMOV UR35, UR34 ;  /* 0x0000002200237c82 */ /* 0x000fe20008000000 */
[----:B------:R-:W-:-:S02]  /*ad20*/  MOV R4, 0xad40 ;  /* 0x0000ad4000047802 */ /* 0x000fc40000000f00 */
[----:B-1---5:R-:W-:Y:S05]  /*ad30*/  CALL.REL.NOINC `($_ZN7cutlass13device_kernelIN5flash19enable_sm80_to_sm89INS1_16FlashAttnBwdSm80INS1_25CollectiveMainloopBwdSm80ILi2ELi2EN4cute5tupleIJNS5_1CILi64EEENS7_ILi128EEES8_EEENS_10bfloat16_tEfNS_4arch4Sm80ELb0ELb1ELb1ELb0ELb1ELb0ELb0ELb0ELi2ELi2ELi4ELi2ELb1EEENS1_21CollectiveEpilogueBwdISA_SB_SD_Li256ELb0ELb0ELi2EEENS1_19SingleTileSchedulerILb0ELb0ELb0ELi128EEEEEEEEEvNT_6ParamsE$_ZN4cute5tupleIJiEEC2ERKi) ;  /* 0xffffe4b000007944 */ /* 0x022fea0003c3ffff */
[----:B------:R1:W5:Y:S01]  /*ad40*/  LDL R5, [R1+0x160] ;  /* 0x0001600001057983 */ /* 0x0003620000100800 */
[----:B------:R-:W-:-:S03]  /*ad50*/  MOV R8, 0xad70 ;  /* 0x0000ad7000087802 */ /* 0x000fc60000000f00 */
[----:B-1---5:R-:W-:Y:S05]  /*ad60*/  CALL.REL.NOINC `($_ZN7cutlass13device_kernelIN5flash19enable_sm80_to_sm89INS1_16FlashAttnBwdSm80INS1_25CollectiveMainloopBwdSm80ILi2ELi2EN4cute5tupleIJNS5_1CILi64EEENS7_ILi128EEES8_EEENS_10bfloat16_tEfNS_4arch4Sm80ELb0ELb1ELb1ELb0ELb1ELb0ELb0ELb0ELi2ELi2ELi4ELi2ELb1EEENS1_21CollectiveEpilogueBwdISA_SB_SD_Li256ELb0ELb0ELi2EEENS1_19SingleTileSchedulerILb0ELb0ELb0ELi128EEEEEEEEEvNT_6ParamsE$_ZN4cute5tupleIJNS_1CILi0EEES2_S2_iEEC2ERKS2_S5_S5_RKi) ;  /* 0xffffe2f000007944 */ /* 0x022fea0003c3ffff */
[----:B------:R1:W5:Y:S01]  /*ad70*/  LDL R8, [R1+0x168] ;  /* 0x0001680001087983 */ /* 0x0003620000100800 */
[----:B------:R-:W-:-:S02]  /*ad80*/  MOV R5, R9 ;  /* 0x0000000900057202 */ /* 0x000fc40000000f00 */
[----:B------:R-:W-:Y:S02]  /*ad90*/  MOV R4, 0xadb0 ;  /* 0x0000adb000047802 */ /* 0x000fe40000000f00 */
[----:B-1---5:R-:W-:Y:S05]  /*ada0*/  CALL.REL.NOINC `($_ZN7cutlass13device_kernelIN5flash19enable_sm80_to_sm89INS1_16FlashAttnBwdSm80INS1_25CollectiveMainloopBwdSm80ILi2ELi2EN4cute5tupleIJNS5_1CILi64EEENS7_ILi128EEES8_EEENS_10bfloat16_tEfNS_4arch4Sm80ELb0ELb1ELb1ELb0ELb1ELb0ELb0ELb0ELi2ELi2ELi4ELi2ELb1EEENS1_21CollectiveEpilogueBwdISA_SB_SD_Li256ELb0ELb0ELi2EEENS1_19SingleTileSchedulerILb0ELb0ELb0ELi128EEEEEEEEEvNT_6ParamsE$_ZN4cute3eso3ESOILb1ELb0EJNS_1CILi0EEES3_iS3_EEC2ERKS3_S6_RKiS6_) ;  /* 0xffffda2000007944 */ /* 0x022fea0003c3ffff */
[----:B------:R1:W5:Y:S01]  /*adb0*/  LDL R14, [R1+0x168] ;  /* 0x00016800010e7983 */ /* 0x0003620000100800 */
[----:B------:R-:W-:Y:S01]  /*adc0*/  MOV R4, 0xae00 ;  /* 0x0000ae0000047802 */ /* 0x000fe20000000f00 */
[----:B------:R-:W-:Y:S02]  /*add0*/  UMOV UR35, UR36 ;  /* 0x0000002400237c82 */ /* 0x000fe40008000000 */
[----:B------:R1:W-:Y:S04]  /*ade0*/  STL [R1+0x168], R8 ;  /* 0x0001680801007387 */ /* 0x0003e80000100800 */
[----:B-1---5:R-:W-:Y:S05]  /*adf0*/  CALL.REL.NOINC `($_ZN7cutlass13device_kernelIN5flash19enable_sm80_to_sm89INS1_16FlashAttnBwdSm80INS1_25CollectiveMainloopBwdSm80ILi2ELi2EN4cute5tupleIJNS5_1CILi64EEENS7_ILi128EEES8_EEENS_10bfloat16_tEfNS_4arch4Sm80ELb0ELb1ELb1ELb0ELb1ELb0ELb0ELb0ELi2ELi2ELi4ELi2ELb1EEENS1_21CollectiveEpilogueBwdISA_SB_SD_Li256ELb0ELb0ELi2EEENS1_19SingleTileSchedulerILb0ELb0ELb0ELi128EEEEEEEEEvNT_6ParamsE$_ZZN4cuteplIJNS_1CILi0EEES2_iEJS2_S2_S2_iEEEDaRKNS_15ArithmeticTupleIJDpT_EEERKNS3_IJDpT0_EEEENKUlDpRKT_E_clIJS2_S2_iiEEEDaSH_) ;  /* 0x0000079000007944 */ /* 0x022fea0003c00000 */
[----:B------:R-:W-:Y:S01]  /*ae00*/  MOV R5, R3 ;  /* 0x0000000300057202 */ /* 0x000fe20000000f00 */
[----:B------:R-:W-:Y:S01]  /*ae10*/  UMOV UR35, UR34 ;  /* 0x0000002200237c82 */ /* 0x000fe20008000000 */
[----:B------:R-:W-:Y:S02]  /*ae20*/  MOV R4, 0xae40 ;  /* 0x0000ae4000047802 */ /* 0x000fe40000000f00 */
[----:B-1---5:R-:W-:Y:S05]  /*ae30*/  CALL.REL.NOINC `($_ZN7cutlass13device_kernelIN5flash19enable_sm80_to_sm89INS1_16FlashAttnBwdSm80INS1_25CollectiveMainloopBwdSm80ILi2ELi2EN4cute5tupleIJNS5_1CILi64EEENS7_ILi128EEES8_EEENS_10bfloat16_tEfNS_4arch4Sm80ELb0ELb1ELb1ELb0ELb1ELb0ELb0ELb0ELi2ELi2ELi4ELi2ELb1EEENS1_21CollectiveEpilogueBwdISA_SB_SD_Li256ELb0ELb0ELi2EEENS1_19SingleTileSchedulerILb0ELb0ELb0ELi128EEEEEEEEEvNT_6ParamsE$_ZN4cute5tupleIJiEEC2ERKi) ;  /* 0xffffe3b000007944 */ /* 0x022fea0003c3ffff */
[----:B------:R1:W5:Y:S01]  /*ae40*/  LDL R5, [R1+0x160] ;  /* 0x0001600001057983 */ /* 0x0003620000100800 */
[----:B------:R-:W-:-:S03]  /*ae50*/  MOV R12, 0xae70 ;  /* 0x0000ae70000c7802 */ /* 0x000fc60000000f00 */
[----:B-1---5:R-:W-:Y:S05]  /*ae60*/  CALL.REL.NOINC `($_ZN7cutlass13device_kernelIN5flash19enable_sm80_to_sm89INS1_16FlashAttnBwdSm80INS1_25CollectiveMainloopBwdSm80ILi2ELi2EN4cute5tupleIJNS5_1CILi64EEENS7_ILi128EEES8_EEENS_10bfloat16_tEfNS_4arch4Sm80ELb0ELb1ELb1ELb0ELb1ELb0ELb0ELb0ELi2ELi2ELi4ELi2ELb1EEENS1_21CollectiveEpilogueBwdISA_SB_SD_Li256ELb0ELb0ELi2EEENS1_19SingleTileSchedulerILb0ELb0ELb0ELi128EEEEEEEEEvNT_6ParamsE$_ZN4cute5tupleIJNS_1CILi0EEEiEEC2ERKS2_RKi) ;  /* 0xffffe2e000007944 */ /* 0x022fea0003c3ffff */
[----:B------:R1:W5:Y:S01]  /*ae70*/  LDL R3, [R1+0x168] ;  /* 0x0001680001037983 */ /* 0x0003620000100800 */
[----:B------:R-:W-:-:S03]  /*ae80*/  MOV R4, 0xaea0 ;  /* 0x0000aea000047802 */ /* 0x000fc60000000f00 */
[----:B-1---5:R-:W-:Y:S05]  /*ae90*/  CALL.REL.NOINC `($_ZN7cutlass13device_kernelIN5flash19enable_sm80_to_sm89INS1_16FlashAttnBwdSm80INS1_25CollectiveMainloopBwdSm80ILi2ELi2EN4cute5tupleIJNS5_1CILi64EEENS7_ILi128EEES8_EEENS_10bfloat16_tEfNS_4arch4Sm80ELb0ELb1ELb1ELb0ELb1ELb0ELb0ELb0ELi2ELi2ELi4ELi2ELb1EEENS1_21CollectiveEpilogueBwdISA_SB_SD_Li256ELb0ELb0ELi2EEENS1_19SingleTileSchedulerILb0ELb0ELb0ELi128EEEEEEEEEvNT_6ParamsE$_ZN4cute3eso3ESOILb1ELb0EJNS_1CILi0EEEiS3_S3_EEC2ERKS3_RKiS6_S6_) ;  /* 0xffffdab000007944 */ /* 0x022fea0003c3ffff */
[----:B------:R2:W5:Y:S01]  /*aea0*/  LDL R14, [R1+0x168] ;  /* 0x00016800010e7983 */ /* 0x0005620000100800 */
[----:B------:R-:W-:Y:S01]  /*aeb0*/  MOV R12, 0xaf00 ;  /* 0x0000af00000c7802 */ /* 0x000fe20000000f00 */
[----:B------:R-:W-:-:S02]  /*aec0*/  UMOV UR35, UR36 ;  /* 0x0000002400237c82 */ /* 0x000fc40008000000 */
[----:B------:R2:W-:Y:S04]  /*aed0*/  STL [R1+0x160], R30 ;  /* 0x0001601e01007387 */ /* 0x0005e80000100800 */
[----:B------:R2:W-:Y:S02]  /*aee0*/  STL [R1+0x168], R8 ;  /* 0x0001680801007387 */ /* 0x0005e40000100800 */
[----:B-12--5:R-:W-:Y:S05]  /*aef0*/  CALL.REL.NOINC `($_ZN7cutlass13device_kernelIN5flash19enable_sm80_to_sm89INS1_16FlashAttnBwdSm80INS1_25CollectiveMainloopBwdSm80ILi2ELi2EN4cute5tupleIJNS5_1CILi64EEENS7_ILi128EEES8_EEENS_10bfloat16_tEfNS_4arch4Sm80ELb0ELb1ELb1ELb0ELb1ELb0ELb0ELb0ELi2ELi2ELi4ELi2ELb1EEENS1_21CollectiveEpilogueBwdISA_SB_SD_Li256ELb0ELb0ELi2EEENS1_19SingleTileSchedulerILb0ELb0ELb0ELi128EEEEEEEEEvNT_6ParamsE$_ZZN4cuteplIJNS_1CILi0EEEiEJS2_S2_iiEEEDaRKNS_15ArithmeticTupleIJDpT_EEERKNS3_IJDpT0_EEEENKUlDpRKT_E_clIJS2_iiiEEEDaSH_) ;  /* 0x0000071000007944 */ /* 0x026fea0003c00000 */
[----:B------:R-:W-:Y:S02]  /*af00*/  MOV R12, 0xaf20 ;  /* 0x0000af20000c7802 */ /* 0x000fe40000000f00 */
[----:B--2--5:R-:W-:Y:S05]  /*af10*/  CALL.REL.NOINC `($_ZN7cutlass13device_kernelIN5flash19enable_sm80_to_sm89INS1_16FlashAttnBwdSm80INS1_25CollectiveMainloopBwdSm80ILi2ELi2EN4cute5tupleIJNS5_1CILi64EEENS7_ILi128EEES8_EEENS_10bfloat16_tEfNS_4arch4Sm80ELb0ELb1ELb1ELb0ELb1ELb0ELb0ELb0ELi2ELi2ELi4ELi2ELb1EEENS1_21CollectiveEpilogueBwdISA_SB_SD_Li256ELb0ELb0ELi2EEENS1_19SingleTileSchedulerILb0ELb0ELb0ELi128EEEEEEEEEvNT_6ParamsE$_ZN4cute3eso3ESOILb0ELb1EJNS_15ArithmeticTupleIJiiEEENS_1CILi0EEES5_S5_EEC2ERKS3_RKS5_SA_SA_) ;  /* 0xffffd55000007944 */ /* 0x024fea0003c3ffff */
[----:B------:R-:W-:Y:S04]  /*af20*/  STL.64 [R1+0x160], R4 ;  /* 0x0001600401007387 */ /* 0x000fe80000100a00 */
[----:B-1----:R1:W5:Y:S01]  /*af30*/  LDL.64 R6, [R1+0x168] ;  /* 0x0001680001067983 */ /* 0x0023620000100a00 */
[----:B------:R-:W-:Y:S02]  /*af40*/  UIADD3 UR38, UR34, 0x24, URZ ;  /* 0x0000002422267890 */ /* 0x000fe4000fffe03f */
[----:B------:R-:W-:Y:S01]  /*af50*/  UMOV UR35, UR36 ;  /* 0x0000002400237c82 */ /* 0x000fe20008000000 */
[----:B------:R2:W-:Y:S02]  /*af60*/  STL [R1+0x168], R8 ;  /* 0x0001680801007387 */ /* 0x0005e40000100800 */
[----:B--2---:R-:W-:-:S02]  /*af70*/  MOV R8, 0xaf90 ;  /* 0x0000af9000087802 */ /* 0x004fc40000000f00 */
        /* <DEDUP_REMOVED lines=20> */
[----:B------:R-:W-:-:S05]  /*b0c0*/  UMOV UR35, UR36 ;  /* 0x0000002400237c82 */ /* 0x000fca0008000000 */
        /* <DEDUP_REMOVED lines=20> */
[----:B------:R1:W-:Y:S02]  /*b210*/  STL [R1+0x164], R6 ;  /* 0x0001640601007387 */ /* 0x0003e40000100800 */
[----:B-1----:R-:W-:Y:S02]  /*b220*/  MOV R6, 0xb240 ;  /* 0x0000b24000067802 */ /* 0x002fe40000000f00 */
[----:B------:R-:W-:Y:S05]  /*b230*/  CALL.REL.NOINC `($_ZN7cutlass13device_kernelIN5flash19enable_sm80_to_sm89INS1_16FlashAttnBwdSm80INS1_25CollectiveMainloopBwdSm80ILi2ELi2EN4cute5tupleIJNS5_1CILi64EEENS7_ILi128EEES8_EEENS_10bfloat16_tEfNS_4arch4Sm80ELb0ELb1ELb1ELb0ELb1ELb0ELb0ELb0ELi2ELi2ELi4ELi2ELb1EEENS1_21CollectiveEpilogueBwdISA_SB_SD_Li256ELb0ELb0ELi2EEENS1_19SingleTileSchedulerILb0ELb0ELb0ELi128EEEEEEEEEvNT_6ParamsE$_ZZN4cute9transformINS_15ArithmeticTupleIJNS1_IJiiEEEiiiEEEZNS_14transform_leafIS3_NS_8identityEEEDaRKT_OT0_EUlRKT_E_EEDaS8_SA_ENKUlDpSD_E_clIJNS_5tupleIJiiEEEiiiEEEDaSF_) ;  /* 0x0000003000007944 */ /* 0x000fea0003c00000 */
[----:B------:R-:W-:Y:S02]  /*b240*/  MOV R4, R0 ;  /* 0x0000000000047202 */ /* 0x000fe40000000f00 */
[----:B------:R-:W-:-:S04]  /*b250*/  MOV R5, 0x0 ;  /* 0x0000000000057802 */ /* 0x000fc80000000f00 */
[----:B------:R-:W-:Y:S05]  /*b260*/  RET.REL.NODEC R4 `(_ZN7cutlass13device_kernelIN5flash19enable_sm80_to_sm89INS1_16FlashAttnBwdSm80INS1_25CollectiveMainloopBwdSm80ILi2ELi2EN4cute5tupleIJNS5_1CILi64EEENS7_ILi128EEES8_EEENS_10bfloat16_tEfNS_4arch4Sm80ELb0ELb1ELb1ELb0ELb1ELb0ELb0ELb0ELi2ELi2ELi4ELi2ELb1EEENS1_21CollectiveEpilogueBwdISA_SB_SD_Li256ELb0ELb0ELi2EEENS1_19SingleTileSchedulerILb0ELb0ELb0ELi128EEEEEEEEEvNT_6ParamsE) ;  /* 0xffff4d9004007950 */ /* 0x000fea0003c3ffff */
        .type           $_ZN7cutlass13device_kernelIN5flash19enable_sm80_to_sm89INS1_16FlashAttnBwdSm80INS1_25CollectiveMainloopBwdSm80ILi2ELi2EN4cute5tupleIJNS5_1CILi64EEENS7_ILi128EEES8_EEENS_10bfloat16_tEfNS_4arch4Sm80ELb0ELb1ELb1ELb0ELb1ELb0ELb0ELb0ELi2ELi2ELi4ELi2ELb1EEENS1_21CollectiveEpilogueBwdISA_SB_SD_Li256ELb0ELb0ELi2EEENS1_19SingleTileSchedulerILb0ELb0ELb0ELi128EEEEEEEEEvNT_6ParamsE$_ZZN4cute9transformINS_15ArithmeticTupleIJNS1_IJiiEEEiiiEEEZNS_14transform_leafIS3_NS_8identityEEEDaRKT_OT0_EUlRKT_E_EEDaS8_SA_ENKUlDpSD_E_clIJNS_5tupleIJiiEEEiiiEEEDaSF_,@function
        .size           $_ZN7cutlass13device_kernelIN5flash19enable_sm80_to_sm89INS1_16FlashAttnBwdSm80INS1_25CollectiveMainloopBwdSm80ILi2ELi2EN4cute5tupleIJNS5_1CILi64EEENS7_ILi128EEES8_EEENS_10bfloat16_tEfNS_4arch4Sm80ELb0ELb1ELb1ELb0ELb1ELb0ELb0ELb0ELi2ELi2ELi4ELi2ELb1EEENS1_21CollectiveEpilogueBwdISA_SB_SD_Li256ELb0ELb0ELi2EEENS1_19SingleTileSchedulerILb0ELb0ELb0ELi128EEEEEEEEEvNT_6ParamsE$_ZZN4cute9transformINS_15ArithmeticTupleIJNS1_IJiiEEEiiiEEEZNS_14transform_leafIS3_NS_8identityEEEDaRKT_OT0_EUlRKT_E_EEDaS8_SA_ENKUlDpSD_E_clIJNS_5tupleIJiiEEEiiiEEEDaSF_,($_ZN7cutlass13device_kernelIN5flash19enable_sm80_to_sm89INS1_16FlashAttnBwdSm80INS1_25CollectiveMainloopBwdSm80ILi2ELi2EN4cute5tupleIJNS5_1CILi64EEENS7_ILi128EEES8_EEENS_10bfloat16_tEfNS_4arch4Sm80ELb0ELb1ELb1ELb0ELb1ELb0ELb0ELb0ELi2ELi2ELi4ELi2ELb1EEENS1_21CollectiveEpilogueBwdISA_SB_SD_Li256ELb0ELb0ELi2EEENS1_19SingleTileSchedulerILb0ELb0ELb0ELi128EEEEEEEEEvNT_6ParamsE$_ZZN4cute9transformINS_15ArithmeticTupleIJiiEEEZNS_14transform_leafIS2_RNS_8identityEEEDaRKT_OT0_EUlRKT_E_EEDaS8_SA_ENKUlDpSD_E_clIJiiEEEDaSF_ - $_ZN7cutlass13device_kernelIN5flash19enable_sm80_to_sm89INS1_16FlashAttnBwdSm80INS1_25CollectiveMainloopBwdSm80ILi2ELi2EN4cute5tupleIJNS5_1CILi64EEENS7_ILi128EEES8_EEENS_10bfloat16_tEfNS_4arch4Sm80ELb0ELb1ELb1ELb0ELb1ELb0ELb0ELb0ELi2ELi2ELi4ELi2ELb1EEENS1_21CollectiveEpilogueBwdISA_SB_SD_Li256ELb0ELb0ELi2EEENS1_19SingleTileSchedulerILb0ELb0ELb0ELi128EEEEEEEEEvNT_6ParamsE$_ZZN4cute9transformINS_15ArithmeticTupleIJNS1_IJiiEEEiiiEEEZNS_14transform_leafIS3_NS_8identityEEEDaRKT_OT0_EUlRKT_E_EEDaS8_SA_ENKUlDpSD_E_clIJNS_5tupleIJiiEEEiiiEEEDaSF_)
$_ZN7cutlass13device_kernelIN5flash19enable_sm80_to_sm89INS1_16FlashAttnBwdSm80INS1_25CollectiveMainloopBwdSm80ILi2ELi2EN4cute5tupleIJNS5_1CILi64EEENS7_ILi128EEES8_EEENS_10bfloat16_tEfNS_4arch4Sm80ELb0ELb1ELb1ELb0ELb1ELb0ELb0ELb0ELi2ELi2ELi4ELi2ELb1EEENS1_21CollectiveEpilogueBwdISA_SB_SD_Li256ELb0ELb0ELi2EEENS1_19SingleTileSchedulerILb0ELb0ELb0ELi128EEEEEEEEEvNT_6ParamsE$_ZZN4cute9transformINS_15ArithmeticTupleIJNS1_IJiiEEEiiiEEEZNS_14transform_leafIS3_NS_8identityEEEDaRKT_OT0_EUlRKT_E_EEDaS8_SA_ENKUlDpSD_E_clIJNS_5tupleIJiiEEEiiiEEEDaSF_:
[----:B------:R-:W-:Y:S02]  /*b270*/  IADD3 R3, R1, 0x19c, RZ ;  /* 0x0000019c01037810 */ /* 0x000fe40007ffe0ff */
[----:B------:R-:W-:Y:S02]  /*b280*/  MOV R4, 0xb2b0 ;  /* 0x0000b2b000047802 */ /* 0x000fe40000000f00 */
[----:B------:R-:W-:Y:S02]  /*b290*/  IADD3 R3, R3, c[0x0][0x20], RZ ;  /* 0x0000080003037a10 */ /* 0x000fe40007ffe0ff */
[----:B------:R-:W-:Y:S05]  /*b2a0*/  CALL.REL.NOINC `($_ZN7cutlass13device_kernelIN5flash19enable_sm80_to_sm89INS1_16FlashAttnBwdSm80INS1_25CollectiveMainloopBwdSm80ILi2ELi2EN4cute5tupleIJNS5_1CILi64EEENS7_ILi128EEES8_EEENS_10bfloat16_tEfNS_4arch4Sm80ELb0ELb1ELb1ELb0ELb1ELb0ELb0ELb0ELi2ELi2ELi4ELi2ELb1EEENS1_21CollectiveEpilogueBwdISA_SB_SD_Li256ELb0ELb0ELi2EEENS1_19SingleTileSchedulerILb0ELb0ELb0ELi128EEEEEEEEEvNT_6ParamsE$_ZN4cute3eso3ESOILb0ELb0EJNS_5tupleIJiiEEEiiiEEC2ERKS3_RKiS8_S8_) ;  /* 0xffffce7000007944 */ /* 0x000fea0003c3ffff */
[----:B------:R2:W5:Y:S04]  /*b2b0*/  LDL R7, [R1+0x1ac] ;  /* 0x0001ac0001077983 */ /* 0x0005680000100800 */
[----:B-1----:R2:W5:Y:S04]  /*b2c0*/  LDL R8, [R1+0x1a4] ;  /* 0x0001a40001087983 */ /* 0x0025680000100800 */
[----:B------:R2:W5:Y:S01]  /*b2d0*/  LDL R3, [R1+0x19c] ;  /* 0x00019c0001037983 */ /* 0x0005620000100800 */
[----:B------:R-:W-:-:S02]  /*b2e0*/  MOV R4, R6 ;  /* 0x0000000600047202 */ /* 0x000fc40000000f00 */
[----:B------:R-:W-:-:S04]  /*b2f0*/  MOV R5, 0x0 ;  /* 0x0000000000057802 */ /* 0x000fc80000000f00 */
[----:B------:R-:W-:Y:S05]  /*b300*/  RET.REL.NODEC R4 `(_ZN7cutlass13device_kernelIN5flash19enable_sm80_to_sm89INS1_16FlashAttnBwdSm80INS1_25CollectiveMainloopBwdSm80ILi2ELi2EN4cute5tupleIJNS5_1CILi64EEENS7_ILi128EEES8_EEENS_10bfloat16_tEfNS_4arch4Sm80ELb0ELb1ELb1ELb0ELb1ELb0ELb0ELb0ELi2ELi2ELi4ELi2ELb1EEENS1_21CollectiveEpilogueBwdISA_SB_SD_Li256ELb0ELb0ELi2EEENS1_19SingleTileSchedulerILb0ELb0ELb0ELi128EEEEEEEEEvNT_6ParamsE) ;  /* 0xffff4cf004007950 */ /* 0x000fea0003c3ffff */
        .type           $_ZN7cutlass13device_kernelIN5flash19enable_sm80_to_sm89INS1_16FlashAttnBwdSm80INS1_25CollectiveMainloopBwdSm80ILi2ELi2EN4cute5tupleIJNS5_1CILi64EEENS7_ILi128EEES8_EEENS_10bfloat16_tEfNS_4arch4Sm80ELb0ELb1ELb1ELb0ELb1ELb0ELb0ELb0ELi2ELi2ELi4ELi2ELb1EEENS1_21CollectiveEpilogueBwdISA_SB_SD_Li256ELb0ELb0ELi2EEENS1_19SingleTileSchedulerILb0ELb0ELb0ELi128EEEEEEEEEvNT_6ParamsE$_ZZN4cute9transformINS_15ArithmeticTupleIJiiEEEZNS_14transform_leafIS2_RNS_8identityEEEDaRKT_OT0_EUlRKT_E_EEDaS8_SA_ENKUlDpSD_E_clIJiiEEEDaSF_,@function
        .size           $_ZN7cutlass13device_kernelIN5flash19enable_sm80_to_sm89INS1_16FlashAttnBwdSm80INS1_25CollectiveMainloopBwdSm80ILi2ELi2EN4cute5tupleIJNS5_1CILi64EEENS7_ILi128EEES8_EEENS_10bfloat16_tEfNS_4arch4Sm80ELb0ELb1ELb1ELb0ELb1ELb0ELb0ELb0ELi2ELi2ELi4ELi2ELb1EEENS1_21CollectiveEpilogueBwdISA_SB_SD_Li256ELb0ELb0ELi2EEENS1_19SingleTileSchedulerILb0ELb0ELb0ELi128EEEEEEEEEvNT_6ParamsE$_ZZN4cute9transformINS_15ArithmeticTupleIJiiEEEZNS_14transform_leafIS2_RNS_8identityEEEDaRKT_OT0_EUlRKT_E_EEDaS8_SA_ENKUlDpSD_E_clIJiiEEEDaSF_,($_ZN7cutlass13device_kernelIN5flash19enable_sm80_to_sm89INS1_16FlashAttnBwdSm80INS1_25CollectiveMainloopBwdSm80ILi2ELi2EN4cute5tupleIJNS5_1CILi64EEENS7_ILi128EEES8_EEENS_10bfloat16_tEfNS_4arch4Sm80ELb0ELb1ELb1ELb0ELb1ELb0ELb0ELb0ELi2ELi2ELi4ELi2ELb1EEENS1_21CollectiveEpilogueBwdISA_SB_SD_Li256ELb0ELb0ELi2EEENS1_19SingleTileSchedulerILb0ELb0ELb0ELi128EEEEEEEEEvNT_6ParamsE$_ZZN4cuteplIJNS_15ArithmeticTupleIJiEEEEJNS1_IJNS_1CILi0EEEiEEEEEEDaRKNS1_IJDpT_EEERKNS1_IJDpT0_EEEENKUlDpRKT_E_clIJNS1_IJiiEEEEEEDaSJ_ - $_ZN7cutlass13device_kernelIN5flash19enable_sm80_to_sm89INS1_16FlashAttnBwdSm80INS1_25CollectiveMainloopBwdSm80ILi2ELi2EN4cute5tupleIJNS5_1CILi64EEENS7_ILi128EEES8_EEENS_10bfloat16_tEfNS_4arch4Sm80ELb0ELb1ELb1ELb0ELb1ELb0ELb0ELb0ELi2ELi2ELi4ELi2ELb1EEENS1_21CollectiveEpilogueBwdISA_SB_SD_Li256ELb0ELb0ELi2EEENS1_19SingleTileSchedulerILb0ELb0ELb0ELi128EEEEEEEEEvNT_6ParamsE$_ZZN4cute9transformINS_15ArithmeticTupleIJiiEEEZNS_14transform_leafIS2_RNS_8identityEEEDaRKT_OT0_EUlRKT_E_EEDaS8_SA_ENKUlDpSD_E_clIJiiEEEDaSF_)
$_ZN7cutlass13device_kernelIN5flash19enable_sm80_to_sm89INS1_16FlashAttnBwdSm80INS1_25CollectiveMainloopBwdSm80ILi2ELi2EN4cute5tupleIJNS5_1CILi64EEENS7_ILi128EEES8_EEENS_10bfloat16_tEfNS_4arch4Sm80ELb0ELb1ELb1ELb0ELb1ELb0ELb0ELb0ELi2ELi2ELi4ELi2ELb1EEENS1_21CollectiveEpilogueBwdISA_SB_SD_Li256ELb0ELb0ELi2EEENS1_19SingleTileSchedulerILb0ELb0ELb0ELi128EEEEEEEEEvNT_6ParamsE$_ZZN4cute9transformINS_15ArithmeticTupleIJiiEEEZNS_14transform_leafIS2_RNS_8identityEEEDaRKT_OT0_EUlRKT_E_EEDaS8_SA_ENKUlDpSD_E_clIJiiEEEDaSF_:
[----:B------:R-:W-:Y:S02]  /*b310*/  IADD3 R5, R1, 0x1a0, RZ ;  /* 0x000001a001057810 */ /* 0x000fe40007ffe0ff */
[----:B------:R-:W-:Y:S02]  /*b320*/  MOV R8, 0xb350 ;  /* 0x0000b35000087802 */ /* 0x000fe40000000f00 */
[----:B------:R-:W-:Y:S02]  /*b330*/  IADD3 R5, R5, c[0x0][0x20], RZ ;  /* 0x0000080005057a10 */ /* 0x000fe40007ffe0ff */
[----:B------:R-:W-:Y:S05]  /*b340*/  CALL.REL.NOINC `($_ZN7cutlass13device_kernelIN5flash19enable_sm80_to_sm89INS1_16FlashAttnBwdSm80INS1_25CollectiveMainloopBwdSm80ILi2ELi2EN4cute5tupleIJNS5_1CILi64EEENS7_ILi128EEES8_EEENS_10bfloat16_tEfNS_4arch4Sm80ELb0ELb1ELb1ELb0ELb1ELb0ELb0ELb0ELi2ELi2ELi4ELi2ELb1EEENS1_21CollectiveEpilogueBwdISA_SB_SD_Li256ELb0ELb0ELi2EEENS1_19SingleTileSchedulerILb0ELb0ELb0ELi128EEEEEEEEEvNT_6ParamsE$_ZN4cute3eso3ESOILb0ELb0EJiiEEC2ERKiS4_) ;  /* 0xffffcfc000007944 */ /* 0x000fea0003c3ffff */
[----:B-1----:R1:W5:Y:S01]  /*b350*/  LDL.64 R4, [R1+0x1a0] ;  /* 0x0001a00001047983 */ /* 0x0023620000100a00 */
[----:B------:R-:W-:-:S04]  /*b360*/  MOV R7, 0x0 ;  /* 0x0000000000077802 */ /* 0x000fc80000000f00 */
[----:B------:R-:W-:Y:S05]  /*b370*/  RET.REL.NODEC R6 `(_ZN7cutlass13device_kernelIN5flash19enable_sm80_to_sm89INS1_16FlashAttnBwdSm80INS1_25CollectiveMainloopBwdSm80ILi2ELi2EN4cute5tupleIJNS5_1CILi64EEENS7_ILi128EEES8_EEENS_10bfloat16_tEfNS_4arch4Sm80ELb0ELb1ELb1ELb0ELb1ELb0ELb0ELb0ELi2ELi2ELi4ELi2ELb1EEENS1_21CollectiveEpilogueBwdISA_SB_SD_Li256ELb0ELb0ELi2EEENS1_19SingleTileSchedulerILb0ELb0ELb0ELi128EEEEEEEEEvNT_6ParamsE) ;  /* 0xffff4c8006007950 */ /* 0x000fea0003c3ffff */
        .type           $_ZN7cutlass13device_kernelIN5flash19enable_sm80_to_sm89INS1_16FlashAttnBwdSm80INS1_25CollectiveMainloopBwdSm80ILi2ELi2EN4cute5tupleIJNS5_1CILi64EEENS7_ILi128EEES8_EEENS_10bfloat16_tEfNS_4arch4Sm80ELb0ELb1ELb1ELb0ELb1ELb0ELb0ELb0ELi2ELi2ELi4ELi2ELb1EEENS1_21CollectiveEpilogueBwdISA_SB_SD_Li256ELb0ELb0ELi2EEENS1_19SingleTileSchedulerILb0ELb0ELb0ELi128EEEEEEEEEvNT_6ParamsE$_ZZN4cuteplIJNS_15ArithmeticTupleIJiEEEEJNS1_IJNS_1CILi0EEEiEEEEEEDaRKNS1_IJDpT_EEERKNS1_IJDpT0_EEEENKUlDpRKT_E_clIJNS1_IJiiEEEEEEDaSJ_,@function
        .size           $_ZN7cutlass13device_kernelIN5flash19enable_sm80_to_sm89INS1_16FlashAttnBwdSm80INS1_25CollectiveMainloopBwdSm80ILi2ELi2EN4cute5tupleIJNS5_1CILi64EEENS7_ILi128EEES8_EEENS_10bfloat16_tEfNS_4arch4Sm80ELb0ELb1ELb1ELb0ELb1ELb0ELb0ELb0ELi2ELi2ELi4ELi2ELb1EEENS1_21CollectiveEpilogueBwdISA_SB_SD_Li256ELb0ELb0ELi2EEENS1_19SingleTileSchedulerILb0ELb0ELb0ELi128EEEEEEEEEvNT_6ParamsE$_ZZN4cuteplIJNS_15ArithmeticTupleIJiEEEEJNS1_IJNS_1CILi0EEEiEEEEEEDaRKNS1_IJDpT_EEERKNS1_IJDpT0_EEEENKUlDpRKT_E_clIJNS1_IJiiEEEEEEDaSJ_,($_ZN7cutlass13device_kernelIN5flash19enable_sm80_to_sm89INS1_16FlashAttnBwdSm80INS1_25CollectiveMainloopBwdSm80ILi2ELi2EN4cute5tupleIJNS5_1CILi64EEENS7_ILi128EEES8_EEENS_10bfloat16_tEfNS_4arch4Sm80ELb0ELb1ELb1ELb0ELb1ELb0ELb0ELb0ELi2ELi2ELi4ELi2ELb1EEENS1_21CollectiveEpilogueBwdISA_SB_SD_Li256ELb0ELb0ELi2EEENS1_19SingleTileSchedulerILb0ELb0ELb0ELi128EEEEEEEEEvNT_6ParamsE$_ZZN4cuteplIJNS_15ArithmeticTupleIJiiEEEEJNS_1CILi0EEEiiiEEEDaRKNS1_IJDpT_EEERKNS1_IJDpT0_EEEENKUlDpRKT_E_clIJS2_iiiEEEDaSI_ - $_ZN7cutlass13device_kernelIN5flash19enable_sm80_to_sm89INS1_16FlashAttnBwdSm80INS1_25CollectiveMainloopBwdSm80ILi2ELi2EN4cute5tupleIJNS5_1CILi64EEENS7_ILi128EEES8_EEENS_10bfloat16_tEfNS_4arch4Sm80ELb0ELb1ELb1ELb0ELb1ELb0ELb0ELb0ELi2ELi2ELi4ELi2ELb1EEENS1_21CollectiveEpilogueBwdISA_SB_SD_Li256ELb0ELb0ELi2EEENS1_19SingleTileSchedulerILb0ELb0ELb0ELi128EEEEEEEEEvNT_6ParamsE$_ZZN4cuteplIJNS_15ArithmeticTupleIJiEEEEJNS1_IJNS_1CILi0EEEiEEEEEEDaRKNS1_IJDpT_EEERKNS1_IJDpT0_EEEENKUlDpRKT_E_clIJNS1_IJiiEEEEEEDaSJ_)
$_ZN7cutlass13device_kernelIN5flash19enable_sm80_to_sm89INS1_16FlashAttnBwdSm80INS1_25CollectiveMainloopBwdSm80ILi2ELi2EN4cute5tupleIJNS5_1CILi64EEENS7_ILi128EEES8_EEENS_10bfloat16_tEfNS_4arch4Sm80ELb0ELb1ELb1ELb0ELb1ELb0ELb0ELb0ELi2ELi2ELi4ELi2ELb1EEENS1_21CollectiveEpilogueBwdISA_SB_SD_Li256ELb0ELb0ELi2EEENS1_19SingleTileSchedulerILb0ELb0ELb0ELi128EEEEEEEEEvNT_6ParamsE$_ZZN4cuteplIJNS_15ArithmeticTupleIJiEEEEJNS1_IJNS_1CILi0EEEiEEEEEEDaRKNS1_IJDpT_EEERKNS1_IJDpT0_EEEENKUlDpRKT_E_clIJNS1_IJiiEEEEEEDaSJ_:
[----:B------:R-:W-:Y:S02]  /*b380*/  IADD3 R5, R1, 0x19c, RZ ;  /* 0x0000019c01057810 */ /* 0x000fe40007ffe0ff */
[----:B------:R-:W-:Y:S02]  /*b390*/  MOV R8, 0xb3c0 ;  /* 0x0000b3c000087802 */ /* 0x000fe40000000f00 */
[----:B------:R-:W-:Y:S02]  /*b3a0*/  IADD3 R5, R5, c[0x0][0x20], RZ ;  /* 0x0000080005057a10 */ /* 0x000fe40007ffe0ff */
[----:B------:R-:W-:Y:S05]  /*b3b0*/  CALL.REL.NOINC `($_ZN7cutlass13device_kernelIN5flash19enable_sm80_to_sm89INS1_16FlashAttnBwdSm80INS1_25CollectiveMainloopBwdSm80ILi2ELi2EN4cute5tupleIJNS5_1CILi64EEENS7_ILi128EEES8_EEENS_10bfloat16_tEfNS_4arch4Sm80ELb0ELb1ELb1ELb0ELb1ELb0ELb0ELb0ELi2ELi2ELi4ELi2ELb1EEENS1_21CollectiveEpilogueBwdISA_SB_SD_Li256ELb0ELb0ELi2EEENS1_19SingleTileSchedulerILb0ELb0ELb0ELi128EEEEEEEEEvNT_6ParamsE$_ZN4cute5tupleIJNS_15ArithmeticTupleIJiiEEEEEC2ERKS2_) ;  /* 0xffffdc2000007944 */ /* 0x000fea0003c3ffff */
[----:B------:R2:W5:Y:S04]  /*b3c0*/  LDL R7, [R1+0x1a0] ;  /* 0x0001a00001077983 */ /* 0x0005680000100800 */
[----:B------:R2:W5:Y:S01]  /*b3d0*/  LDL R6, [R1+0x19c] ;  /* 0x00019c0001067983 */ /* 0x0005620000100800 */
[----:B-1----:R-:W-:-:S04]  /*b3e0*/  MOV R5, 0x0 ;  /* 0x0000000000057802 */ /* 0x002fc80000000f00 */
[----:B------:R-:W-:Y:S05]  /*b3f0*/  RET.REL.NODEC R4 `(_ZN7cutlass13device_kernelIN5flash19enable_sm80_to_sm89INS1_16FlashAttnBwdSm80INS1_25CollectiveMainloopBwdSm80ILi2ELi2EN4cute5tupleIJNS5_1CILi64EEENS7_ILi128EEES8_EEENS_10bfloat16_tEfNS_4arch4Sm80ELb0ELb1ELb1ELb0ELb1ELb0ELb0ELb0ELi2ELi2ELi4ELi2ELb1EEENS1_21CollectiveEpilogueBwdISA_SB_SD_Li256ELb0ELb0ELi2EEENS1_19SingleTileSchedulerILb0ELb0ELb0ELi128EEEEEEEEEvNT_6ParamsE) ;  /* 0xffff4c0004007950 */ /* 0x000fea0003c3ffff */
        .type           $_ZN7cutlass13device_kernelIN5flash19enable_sm80_to_sm89INS1_16FlashAttnBwdSm80INS1_25CollectiveMainloopBwdSm80ILi2ELi2EN4cute5tupleIJNS5_1CILi64EEENS7_ILi128EEES8_EEENS_10bfloat16_tEfNS_4arch4Sm80ELb0ELb1ELb1ELb0ELb1ELb0ELb0ELb0ELi2ELi2ELi4ELi2ELb1EEENS1_21CollectiveEpilogueBwdISA_SB_SD_Li256ELb0ELb0ELi2EEENS1_19SingleTileSchedulerILb0ELb0ELb0ELi128EEEEEEEEEvNT_6ParamsE$_ZZN4cuteplIJNS_15ArithmeticTupleIJiiEEEEJNS_1CILi0EEEiiiEEEDaRKNS1_IJDpT_EEERKNS1_IJDpT0_EEEENKUlDpRKT_E_clIJS2_iiiEEEDaSI_,@function
        .size           $_ZN7cutlass13device_kernelIN5flash19enable_sm80_to_sm89INS1_16FlashAttnBwdSm80INS1_25CollectiveMainloopBwdSm80ILi2ELi2EN4cute5tupleIJNS5_1CILi64EEENS7_ILi128EEES8_EEENS_10bfloat16_tEfNS_4arch4Sm80ELb0ELb1ELb1ELb0ELb1ELb0ELb0ELb0ELi2ELi2ELi4ELi2ELb1EEENS1_21CollectiveEpilogueBwdISA_SB_SD_Li256ELb0ELb0ELi2EEENS1_19SingleTileSchedulerILb0ELb0ELb0ELi128EEEEEEEEEvNT_6ParamsE$_ZZN4cuteplIJNS_15ArithmeticTupleIJiiEEEEJNS_1CILi0EEEiiiEEEDaRKNS1_IJDpT_EEERKNS1_IJDpT0_EEEENKUlDpRKT_E_clIJS2_iiiEEEDaSI_,($_ZN7cutlass13device_kernelIN5flash19enable_sm80_to_sm89INS1_16FlashAttnBwdSm80INS1_25CollectiveMainloopBwdSm80ILi2ELi2EN4cute5tupleIJNS5_1CILi64EEENS7_ILi128EEES8_EEENS_10bfloat16_tEfNS_4arch4Sm80ELb0ELb1ELb1ELb0ELb1ELb0ELb0ELb0ELi2ELi2ELi4ELi2ELb1EEENS1_21CollectiveEpilogueBwdISA_SB_SD_Li256ELb0ELb0ELi2EEENS1_19SingleTileSchedulerILb0ELb0ELb0ELi128EEEEEEEEEvNT_6ParamsE$_ZZN4cuteplIJNS_1CILi0EEES2_EJiEEEDaRKNS_15ArithmeticTupleIJDpT_EEERKNS3_IJDpT0_EEEENKUlDpRKT_E_clIJiS2_EEEDaSH_ - $_ZN7cutlass13device_kernelIN5flash19enable_sm80_to_sm89INS1_16FlashAttnBwdSm80INS1_25CollectiveMainloopBwdSm80ILi2ELi2EN4cute5tupleIJNS5_1CILi64EEENS7_ILi128EEES8_EEENS_10bfloat16_tEfNS_4arch4Sm80ELb0ELb1ELb1ELb0ELb1ELb0ELb0ELb0ELi2ELi2ELi4ELi2ELb1EEENS1_21CollectiveEpilogueBwdISA_SB_SD_Li256ELb0ELb0ELi2EEENS1_19SingleTileSchedulerILb0ELb0ELb0ELi128EEEEEEEEEvNT_6ParamsE$_ZZN4cuteplIJNS_15ArithmeticTupleIJiiEEEEJNS_1CILi0EEEiiiEEEDaRKNS1_IJDpT_EEERKNS1_IJDpT0_EEEENKUlDpRKT_E_clIJS2_iiiEEEDaSI_)
$_ZN7cutlass13device_kernelIN5flash19enable_sm80_to_sm89INS1_16FlashAttnBwdSm80INS1_25CollectiveMainloopBwdSm80ILi2ELi2EN4cute5tupleIJNS5_1CILi64EEENS7_ILi128EEES8_EEENS_10bfloat16_tEfNS_4arch4Sm80ELb0ELb1ELb1ELb0ELb1ELb0ELb0ELb0ELi2ELi2ELi4ELi2ELb1EEENS1_21CollectiveEpilogueBwdISA_SB_SD_Li256ELb0ELb0ELi2EEENS1_19SingleTileSchedulerILb0ELb0ELb0ELi128EEEEEEEEEvNT_6ParamsE$_ZZN4cuteplIJNS_15ArithmeticTupleIJiiEEEEJNS_1CILi0EEEiiiEEEDaRKNS1_IJDpT_EEERKNS1_IJDpT0_EEEENKUlDpRKT_E_clIJS2_iiiEEEDaSI_:
[----:B------:R-:W-:Y:S01]  /*b400*/  IADD3 R3, R1, 0x19c, RZ ;  /* 0x0000019c01037810 */ /* 0x000fe20007ffe0ff */
[----:B------:R-:W-:Y:S01]  /*b410*/  UMOV UR40, UR34 ;  /* 0x0000002200287c82 */ /* 0x000fe20008000000 */
[----:B------:R-:W-:Y:S01]  /*b420*/  MOV R14, 0xb460 ;  /* 0x0000b460000e7802 */ /* 0x000fe20000000f00 */
[----:B------:R-:W-:Y:S01]  /*b430*/  UMOV UR39, UR37 ;  /* 0x0000002500277c82 */ /* 0x000fe20008000000 */
[----:B------:R-:W-:Y:S02]  /*b440*/  IADD3 R3, R3, c[0x0][0x20], RZ ;  /* 0x0000080003037a10 */ /* 0x000fe40007ffe0ff */
[----:B------:R-:W-:Y:S05]  /*b450*/  CALL.REL.NOINC `($_ZN7cutlass13device_kernelIN5flash19enable_sm80_to_sm89INS1_16FlashAttnBwdSm80INS1_25CollectiveMainloopBwdSm80ILi2ELi2EN4cute5tupleIJNS5_1CILi64EEENS7_ILi128EEES8_EEENS_10bfloat16_tEfNS_4arch4Sm80ELb0ELb1ELb1ELb0ELb1ELb0ELb0ELb0ELi2ELi2ELi4ELi2ELb1EEENS1_21CollectiveEpilogueBwdISA_SB_SD_Li256ELb0ELb0ELi2EEENS1_19SingleTileSchedulerILb0ELb0ELb0ELi128EEEEEEEEEvNT_6ParamsE$_ZN4cute5tupleIJNS_15ArithmeticTupleIJiiEEEiiiEEC2ERKS2_RKiS7_S7_) ;  /* 0xffffdbc000007944 */ /* 0x000fea0003c3ffff */
[----:B------:R2:W5:Y:S04]  /*b460*/  LDL R12, [R1+0x19c] ;  /* 0x00019c00010c7983 */ /* 0x0005680000100800 */
[----:B-1----:R2:W5:Y:S04]  /*b470*/  LDL.64 R6, [R1+0x1a8] ;  /* 0x0001a80001067983 */ /* 0x0025680000100a00 */
[----:B------:R2:W5:Y:S01]  /*b480*/  LDL.64 R4, [R1+0x1a0] ;  /* 0x0001a00001047983 */ /* 0x0005620000100a00 */
[----:B------:R-:W-:-:S04]  /*b490*/  MOV R9, 0x0 ;  /* 0x0000000000097802 */ /* 0x000fc80000000f00 */
[----:B------:R-:W-:Y:S05]  /*b4a0*/  RET.REL.NODEC R8 `(_ZN7cutlass13device_kernelIN5flash19enable_sm80_to_sm89INS1_16FlashAttnBwdSm80INS1_25CollectiveMainloopBwdSm80ILi2ELi2EN4cute5tupleIJNS5_1CILi64EEENS7_ILi128EEES8_EEENS_10bfloat16_tEfNS_4arch4Sm80ELb0ELb1ELb1ELb0ELb1ELb0ELb0ELb0ELi2ELi2ELi4ELi2ELb1EEENS1_21CollectiveEpilogueBwdISA_SB_SD_Li256ELb0ELb0ELi2EEENS1_19SingleTileSchedulerILb0ELb0ELb0ELi128EEEEEEEEEvNT_6ParamsE) ;  /* 0xffff4b5008007950 */ /* 0x000fea0003c3ffff */
        .type           $_ZN7cutlass13device_kernelIN5flash19enable_sm80_to_sm89INS1_16FlashAttnBwdSm80INS1_25CollectiveMainloopBwdSm80ILi2ELi2EN4cute5tupleIJNS5_1CILi64EEENS7_ILi128EEES8_EEENS_10bfloat16_tEfNS_4arch4Sm80ELb0ELb1ELb1ELb0ELb1ELb0ELb0ELb0ELi2ELi2ELi4ELi2ELb1EEENS1_21CollectiveEpilogueBwdISA_SB_SD_Li256ELb0ELb0ELi2EEENS1_19SingleTileSchedulerILb0ELb0ELb0ELi128EEEEEEEEEvNT_6ParamsE$_ZZN4cuteplIJNS_1CILi0EEES2_EJiEEEDaRKNS_15ArithmeticTupleIJDpT_EEERKNS3_IJDpT0_EEEENKUlDpRKT_E_clIJiS2_EEEDaSH_,@function
        .size           $_ZN7cutlass13device_kernelIN5flash19enable_sm80_to_sm89INS1_16FlashAttnBwdSm80INS1_25CollectiveMainloopBwdSm80ILi2ELi2EN4cute5tupleIJNS5_1CILi64EEENS7_ILi128EEES8_EEENS_10bfloat16_tEfNS_4arch4Sm80ELb0ELb1ELb1ELb0ELb1ELb0ELb0ELb0ELi2ELi2ELi4ELi2ELb1EEENS1_21CollectiveEpilogueBwdISA_SB_SD_Li256ELb0ELb0ELi2EEENS1_19SingleTileSchedulerILb0ELb0ELb0ELi128EEEEEEEEEvNT_6ParamsE$_ZZN4cuteplIJNS_1CILi0EEES2_EJiEEEDaRKNS_15ArithmeticTupleIJDpT_EEERKNS3_IJDpT0_EEEENKUlDpRKT_E_clIJiS2_EEEDaSH_,($_ZN7cutlass13device_kernelIN5flash19enable_sm80_to_sm89INS1_16FlashAttnBwdSm80INS1_25CollectiveMainloopBwdSm80ILi2ELi2EN4cute5tupleIJNS5_1CILi64EEENS7_ILi128EEES8_EEENS_10bfloat16_tEfNS_4arch4Sm80ELb0ELb1ELb1ELb0ELb1ELb0ELb0ELb0ELi2ELi2ELi4ELi2ELb1EEENS1_21CollectiveEpilogueBwdISA_SB_SD_Li256ELb0ELb0ELi2EEENS1_19SingleTileSchedulerILb0ELb0ELb0ELi128EEEEEEEEEvNT_6ParamsE$_ZZN4cuteplIJNS_1CILi0EEES2_EJiS2_EEEDaRKNS_15ArithmeticTupleIJDpT_EEERKNS3_IJDpT0_EEEENKUlDpRKT_E_clIJiS2_EEEDaSH_ - $_ZN7cutlass13device_kernelIN5flash19enable_sm80_to_sm89INS1_16FlashAttnBwdSm80INS1_25CollectiveMainloopBwdSm80ILi2ELi2EN4cute5tupleIJNS5_1CILi64EEENS7_ILi128EEES8_EEENS_10bfloat16_tEfNS_4arch4Sm80ELb0ELb1ELb1ELb0ELb1ELb0ELb0ELb0ELi2ELi2ELi4ELi2ELb1EEENS1_21CollectiveEpilogueBwdISA_SB_SD_Li256ELb0ELb0ELi2EEENS1_19SingleTileSchedulerILb0ELb0ELb0ELi128EEEEEEEEEvNT_6ParamsE$_ZZN4cuteplIJNS_1CILi0EEES2_EJiEEEDaRKNS_15ArithmeticTupleIJDpT_EEERKNS3_IJDpT0_EEEENKUlDpRKT_E_clIJiS2_EEEDaSH_)
$_ZN7cutlass13device_kernelIN5flash19enable_sm80_to_sm89INS1_16FlashAttnBwdSm80INS1_25CollectiveMainloopBwdSm80ILi2ELi2EN4cute5tupleIJNS5_1CILi64EEENS7_ILi128EEES8_EEENS_10bfloat16_tEfNS_4arch4Sm80ELb0ELb1ELb1ELb0ELb1ELb0ELb0ELb0ELi2ELi2ELi4ELi2ELb1EEENS1_21CollectiveEpilogueBwdISA_SB_SD_Li256ELb0ELb0ELi2EEENS1_19SingleTileSchedulerILb0ELb0ELb0ELi128EEEEEEEEEvNT_6ParamsE$_ZZN4cuteplIJNS_1CILi0EEES2_EJiEEEDaRKNS_15ArithmeticTupleIJDpT_EEERKNS3_IJDpT0_EEEENKUlDpRKT_E_clIJiS2_EEEDaSH_:
[----:B------:R-:W-:Y:S02]  /*b4b0*/  IADD3 R4, R1, 0x188, RZ ;  /* 0x0000018801047810 */ /* 0x000fe40007ffe0ff */
[----:B------:R-:W-:Y:S02]  /*b4c0*/  MOV R12, 0xb4f0 ;  /* 0x0000b4f0000c7802 */ /* 0x000fe40000000f00 */
[----:B------:R-:W-:Y:S02]  /*b4d0*/  IADD3 R4, R4, c[0x0][0x20], RZ ;  /* 0x0000080004047a10 */ /* 0x000fe40007ffe0ff */
[----:B------:R-:W-:Y:S05]  /*b4e0*/  CALL.REL.NOINC `($_ZN7cutlass13device_kernelIN5flash19enable_sm80_to_sm89INS1_16FlashAttnBwdSm80INS1_25CollectiveMainloopBwdSm80ILi2ELi2EN4cute5tupleIJNS5_1CILi64EEENS7_ILi128EEES8_EEENS_10bfloat16_tEfNS_4arch4Sm80ELb0ELb1ELb1ELb0ELb1ELb0ELb0ELb0ELi2ELi2ELi4ELi2ELb1EEENS1_21CollectiveEpilogueBwdISA_SB_SD_Li256ELb0ELb0ELi2EEENS1_19SingleTileSchedulerILb0ELb0ELb0ELi128EEEEEEEEEvNT_6ParamsE$_ZN4cute5tupleIJiNS_1CILi0EEEEEC2ERKiRKS2_) ;  /* 0xffffdd4000007944 */ /* 0x000fea0003c3ffff */
[----:B------:R1:W5:Y:S01]  /*b4f0*/  LDL R5, [R1+0x188] ;  /* 0x0001880001057983 */ /* 0x0003620000100800 */
[----:B------:R-:W-:-:S04]  /*b500*/  MOV R9, 0x0 ;  /* 0x0000000000097802 */ /* 0x000fc80000000f00 */
[----:B------:R-:W-:Y:S05]  /*b510*/  RET.REL.NODEC R8 `(_ZN7cutlass13device_kernelIN5flash19enable_sm80_to_sm89INS1_16FlashAttnBwdSm80INS1_25CollectiveMainloopBwdSm80ILi2ELi2EN4cute5tupleIJNS5_1CILi64EEENS7_ILi128EEES8_EEENS_10bfloat16_tEfNS_4arch4Sm80ELb0ELb1ELb1ELb0ELb1ELb0ELb0ELb0ELi2ELi2ELi4ELi2ELb1EEENS1_21CollectiveEpilogueBwdISA_SB_SD_Li256ELb0ELb0ELi2EEENS1_19SingleTileSchedulerILb0ELb0ELb0ELi128EEEEEEEEEvNT_6ParamsE) ;  /* 0xffff4ae008007950 */ /* 0x000fea0003c3ffff */
        .type           $_ZN7cutlass13device_kernelIN5flash19enable_sm80_to_sm89INS1_16FlashAttnBwdSm80INS1_25CollectiveMainloopBwdSm80ILi2ELi2EN4cute5tupleIJNS5_1CILi64EEENS7_ILi128EEES8_EEENS_10bfloat16_tEfNS_4arch4Sm80ELb0ELb1ELb1ELb0ELb1ELb0ELb0ELb0ELi2ELi2ELi4ELi2ELb1EEENS1_21CollectiveEpilogueBwdISA_SB_SD_Li256ELb0ELb0ELi2EEENS1_19SingleTileSchedulerILb0ELb0ELb0ELi128EEEEEEEEEvNT_6ParamsE$_ZZN4cuteplIJNS_1CILi0EEES2_EJiS2_EEEDaRKNS_15ArithmeticTupleIJDpT_EEERKNS3_IJDpT0_EEEENKUlDpRKT_E_clIJiS2_EEEDaSH_,@function
        .size           $_ZN7cutlass13device_kernelIN5flash19enable_sm80_to_sm89INS1_16FlashAttnBwdSm80INS1_25CollectiveMainloopBwdSm80ILi2ELi2EN4cute5tupleIJNS5_1CILi64EEENS7_ILi128EEES8_EEENS_10bfloat16_tEfNS_4arch4Sm80ELb0ELb1ELb1ELb0ELb1ELb0ELb0ELb0ELi2ELi2ELi4ELi2ELb1EEENS1_21CollectiveEpilogueBwdISA_SB_SD_Li256ELb0ELb0ELi2EEENS1_19SingleTileSchedulerILb0ELb0ELb0ELi128EEEEEEEEEvNT_6ParamsE$_ZZN4cuteplIJNS_1CILi0EEES2_EJiS2_EEEDaRKNS_15ArithmeticTupleIJDpT_EEERKNS3_IJDpT0_EEEENKUlDpRKT_E_clIJiS2_EEEDaSH_,($_ZN7cutlass13device_kernelIN5flash19enable_sm80_to_sm89INS1_16FlashAttnBwdSm80INS1_25CollectiveMainloopBwdSm80ILi2ELi2EN4cute5tupleIJNS5_1CILi64EEENS7_ILi128EEES8_EEENS_10bfloat16_tEfNS_4arch4Sm80ELb0ELb1ELb1ELb0ELb1ELb0ELb0ELb0ELi2ELi2ELi4ELi2ELb1EEENS1_21CollectiveEpilogueBwdISA_SB_SD_Li256ELb0ELb0ELi2EEENS1_19SingleTileSchedulerILb0ELb0ELb0ELi128EEEEEEEEEvNT_6ParamsE$_ZZN4cuteplIJNS_1CILi0EEES2_iEJS2_S2_S2_iEEEDaRKNS_15ArithmeticTupleIJDpT_EEERKNS3_IJDpT0_EEEENKUlDpRKT_E_clIJS2_S2_iiEEEDaSH_ - $_ZN7cutlass13device_kernelIN5flash19enable_sm80_to_sm89INS1_16FlashAttnBwdSm80INS1_25CollectiveMainloopBwdSm80ILi2ELi2EN4cute5tupleIJNS5_1CILi64EEENS7_ILi128EEES8_EEENS_10bfloat16_tEfNS_4arch4Sm80ELb0ELb1ELb1ELb0ELb1ELb0ELb0ELb0ELi2ELi2ELi4ELi2ELb1EEENS1_21CollectiveEpilogueBwdISA_SB_SD_Li256ELb0ELb0ELi2EEENS1_19SingleTileSchedulerILb0ELb0ELb0ELi128EEEEEEEEEvNT_6ParamsE$_ZZN4cuteplIJNS_1CILi0EEES2_EJiS2_EEEDaRKNS_15ArithmeticTupleIJDpT_EEERKNS3_IJDpT0_EEEENKUlDpRKT_E_clIJiS2_EEEDaSH_)
$_ZN7cutlass13device_kernelIN5flash19enable_sm80_to_sm89INS1_16FlashAttnBwdSm80INS1_25CollectiveMainloopBwdSm80ILi2ELi2EN4cute5tupleIJNS5_1CILi64EEENS7_ILi128EEES8_EEENS_10bfloat16_tEfNS_4arch4Sm80ELb0ELb1ELb1ELb0ELb1ELb0ELb0ELb0ELi2ELi2ELi4ELi2ELb1EEENS1_21CollectiveEpilogueBwdISA_SB_SD_Li256ELb0ELb0ELi2EEENS1_19SingleTileSchedulerILb0ELb0ELb0ELi128EEEEEEEEEvNT_6ParamsE$_ZZN4cuteplIJNS_1CILi0EEES2_EJiS2_EEEDaRKNS_15ArithmeticTupleIJDpT_EEERKNS3_IJDpT0_EEEENKUlDpRKT_E_clIJiS2_EEEDaSH_:
[----:B------:R-:W-:Y:S02]  /*b520*/  IADD3 R4, R1, 0x188, RZ ;  /* 0x0000018801047810 */ /* 0x000fe40007ffe0ff */
[----:B------:R-:W-:Y:S02]  /*b530*/  MOV R12, 0xb560 ;  /* 0x0000b560000c7802 */ /* 0x000fe40000000f00 */
[----:B------:R-:W-:Y:S02]  /*b540*/  IADD3 R4, R4, c[0x0][0x20], RZ ;  /* 0x0000080004047a10 */ /* 0x000fe40007ffe0ff */
[----:B------:R-:W-:Y:S05]  /*b550*/  CALL.REL.NOINC `($_ZN7cutlass13device_kernelIN5flash19enable_sm80_to_sm89INS1_16FlashAttnBwdSm80INS1_25CollectiveMainloopBwdSm80ILi2ELi2EN4cute5tupleIJNS5_1CILi64EEENS7_ILi128EEES8_EEENS_10bfloat16_tEfNS_4arch4Sm80ELb0ELb1ELb1ELb0ELb1ELb0ELb0ELb0ELi2ELi2ELi4ELi2ELb1EEENS1_21CollectiveEpilogueBwdISA_SB_SD_Li256ELb0ELb0ELi2EEENS1_19SingleTileSchedulerILb0ELb0ELb0ELi128EEEEEEEEEvNT_6ParamsE$_ZN4cute5tupleIJiNS_1CILi0EEEEEC2ERKiRKS2_) ;  /* 0xffffdcd000007944 */ /* 0x000fea0003c3ffff */
[----:B------:R1:W5:Y:S01]  /*b560*/  LDL R198, [R1+0x188] ;  /* 0x0001880001c67983 */ /* 0x0003620000100800 */
[----:B------:R-:W-:-:S04]  /*b570*/  MOV R9, 0x0 ;  /* 0x0000000000097802 */ /* 0x000fc80000000f00 */
[----:B------:R-:W-:Y:S05]  /*b580*/  RET.REL.NODEC R8 `(_ZN7cutlass13device_kernelIN5flash19enable_sm80_to_sm89INS1_16FlashAttnBwdSm80INS1_25CollectiveMainloopBwdSm80ILi2ELi2EN4cute5tupleIJNS5_1CILi64EEENS7_ILi128EEES8_EEENS_10bfloat16_tEfNS_4arch4Sm80ELb0ELb1ELb1ELb0ELb1ELb0ELb0ELb0ELi2ELi2ELi4ELi2ELb1EEENS1_21CollectiveEpilogueBwdISA_SB_SD_Li256ELb0ELb0ELi2EEENS1_19SingleTileSchedulerILb0ELb0ELb0ELi128EEEEEEEEEvNT_6ParamsE) ;  /* 0xffff4a7008007950 */ /* 0x000fea0003c3ffff */
        .type           $_ZN7cutlass13device_kernelIN5flash19enable_sm80_to_sm89INS1_16FlashAttnBwdSm80INS1_25CollectiveMainloopBwdSm80ILi2ELi2EN4cute5tupleIJNS5_1CILi64EEENS7_ILi128EEES8_EEENS_10bfloat16_tEfNS_4arch4Sm80ELb0ELb1ELb1ELb0ELb1ELb0ELb0ELb0ELi2ELi2ELi4ELi2ELb1EEENS1_21CollectiveEpilogueBwdISA_SB_SD_Li256ELb0ELb0ELi2EEENS1_19SingleTileSchedulerILb0ELb0ELb0ELi128EEEEEEEEEvNT_6ParamsE$_ZZN4cuteplIJNS_1CILi0EEES2_iEJS2_S2_S2_iEEEDaRKNS_15ArithmeticTupleIJDpT_EEERKNS3_IJDpT0_EEEENKUlDpRKT_E_clIJS2_S2_iiEEEDaSH_,@function
        .size           $_ZN7cutlass13device_kernelIN5flash19enable_sm80_to_sm89INS1_16FlashAttnBwdSm80INS1_25CollectiveMainloopBwdSm80ILi2ELi2EN4cute5tupleIJNS5_1CILi64EEENS7_ILi128EEES8_EEENS_10bfloat16_tEfNS_4arch4Sm80ELb0ELb1ELb1ELb0ELb1ELb0ELb0ELb0ELi2ELi2ELi4ELi2ELb1EEENS1_21CollectiveEpilogueBwdISA_SB_SD_Li256ELb0ELb0ELi2EEENS1_19SingleTileSchedulerILb0ELb0ELb0ELi128EEEEEEEEEvNT_6ParamsE$_ZZN4cuteplIJNS_1CILi0EEES2_iEJS2_S2_S2_iEEEDaRKNS_15ArithmeticTupleIJDpT_EEERKNS3_IJDpT0_EEEENKUlDpRKT_E_clIJS2_S2_iiEEEDaSH_,($_ZN7cutlass13device_kernelIN5flash19enable_sm80_to_sm89INS1_16FlashAttnBwdSm80INS1_25CollectiveMainloopBwdSm80ILi2ELi2EN4cute5tupleIJNS5_1CILi64EEENS7_ILi128EEES8_EEENS_10bfloat16_tEfNS_4arch4Sm80ELb0ELb1ELb1ELb0ELb1ELb0ELb0ELb0ELi2ELi2ELi4ELi2ELb1EEENS1_21CollectiveEpilogueBwdISA_SB_SD_Li256ELb0ELb0ELi2EEENS1_19SingleTileSchedulerILb0ELb0ELb0ELi128EEEEEEEEEvNT_6ParamsE$_ZZN4cuteplIJNS_1CILi0EEEiEJS2_S2_iiEEEDaRKNS_15ArithmeticTupleIJDpT_EEERKNS3_IJDpT0_EEEENKUlDpRKT_E_clIJS2_iiiEEEDaSH_ - $_ZN7cutlass13device_kernelIN5flash19enable_sm80_to_sm89INS1_16FlashAttnBwdSm80INS1_25CollectiveMainloopBwdSm80ILi2ELi2EN4cute5tupleIJNS5_1CILi64EEENS7_ILi128EEES8_EEENS_10bfloat16_tEfNS_4arch4Sm80ELb0ELb1ELb1ELb0ELb1ELb0ELb0ELb0ELi2ELi2ELi4ELi2ELb1EEENS1_21CollectiveEpilogueBwdISA_SB_SD_Li256ELb0ELb0ELi2EEENS1_19SingleTileSchedulerILb0ELb0ELb0ELi128EEEEEEEEEvNT_6ParamsE$_ZZN4cuteplIJNS_1CILi0EEES2_iEJS2_S2_S2_iEEEDaRKNS_15ArithmeticTupleIJDpT_EEERKNS3_IJDpT0_EEEENKUlDpRKT_E_clIJS2_S2_iiEEEDaSH_)
$_ZN7cutlass13device_kernelIN5flash19enable_sm80_to_sm89INS1_16FlashAttnBwdSm80INS1_25CollectiveMainloopBwdSm80ILi2ELi2EN4cute5tupleIJNS5_1CILi64EEENS7_ILi128EEES8_EEENS_10bfloat16_tEfNS_4arch4Sm80ELb0ELb1ELb1ELb0ELb1ELb0ELb0ELb0ELi2ELi2ELi4ELi2ELb1EEENS1_21CollectiveEpilogueBwdISA_SB_SD_Li256ELb0ELb0ELi2EEENS1_19SingleTileSchedulerILb0ELb0ELb0ELi128EEEEEEEEEvNT_6ParamsE$_ZZN4cuteplIJNS_1CILi0EEES2_iEJS2_S2_S2_iEEEDaRKNS_15ArithmeticTupleIJDpT_EEERKNS3_IJDpT0_EEEENKUlDpRKT_E_clIJS2_S2_iiEEEDaSH_:
[----:B------:R-:W-:Y:S02]  /*b590*/  IADD3 R5, R1, 0x19c, RZ ;  /* 0x0000019c01057810 */ /* 0x000fe40007ffe0ff */
[----:B------:R-:W-:Y:S02]  /*b5a0*/  MOV R12, 0xb5d0 ;  /* 0x0000b5d0000c7802 */ /* 0x000fe40000000f00 */
[----:B------:R-:W-:Y:S02]  /*b5b0*/  IADD3 R5, R5, c[0x0][0x20], RZ ;  /* 0x0000080005057a10 */ /* 0x000fe40007ffe0ff */
[----:B------:R-:W-:Y:S05]  /*b5c0*/  CALL.REL.NOINC `($_ZN7cutlass13device_kernelIN5flash19enable_sm80_to_sm89INS1_16FlashAttnBwdSm80INS1_25CollectiveMainloopBwdSm80ILi2ELi2EN4cute5tupleIJNS5_1CILi64EEENS7_ILi128EEES8_EEENS_10bfloat16_tEfNS_4arch4Sm80ELb0ELb1ELb1ELb0ELb1ELb0ELb0ELb0ELi2ELi2ELi4ELi2ELb1EEENS1_21CollectiveEpilogueBwdISA_SB_SD_Li256ELb0ELb0ELi2EEENS1_19SingleTileSchedulerILb0ELb0ELb0ELi128EEEEEEEEEvNT_6ParamsE$_ZN4cute5tupleIJNS_1CILi0EEES2_iiEEC2ERKS2_S5_RKiS7_) ;  /* 0xffffdb3000007944 */ /* 0x000fea0003c3ffff */
[----:B------:R1:W5:Y:S04]  /*b5d0*/  LDL R30, [R1+0x1a0] ;  /* 0x0001a000011e7983 */ /* 0x0003680000100800 */
[----:B------:R1:W5:Y:S01]  /*b5e0*/  LDL R8, [R1+0x19c] ;  /* 0x00019c0001087983 */ /* 0x0003620000100800 */
[----:B------:R-:W-:-:S04]  /*b5f0*/  MOV R5, 0x0 ;  /* 0x0000000000057802 */ /* 0x000fc80000000f00 */
[----:B------:R-:W-:Y:S05]  /*b600*/  RET.REL.NODEC R4 `(_ZN7cutlass13device_kernelIN5flash19enable_sm80_to_sm89INS1_16FlashAttnBwdSm80INS1_25CollectiveMainloopBwdSm80ILi2ELi2EN4cute5tupleIJNS5_1CILi64EEENS7_ILi128EEES8_EEENS_10bfloat16_tEfNS_4arch4Sm80ELb0ELb1ELb1ELb0ELb1ELb0ELb0ELb0ELi2ELi2ELi4ELi2ELb1EEENS1_21CollectiveEpilogueBwdISA_SB_SD_Li256ELb0ELb0ELi2EEENS1_19SingleTileSchedulerILb0ELb0ELb0ELi128EEEEEEEEEvNT_6ParamsE) ;  /* 0xffff49f004007950 */ /* 0x000fea0003c3ffff */
        .type           $_ZN7cutlass13device_kernelIN5flash19enable_sm80_to_sm89INS1_16FlashAttnBwdSm80INS1_25CollectiveMainloopBwdSm80ILi2ELi2EN4cute5tupleIJNS5_1CILi64EEENS7_ILi128EEES8_EEENS_10bfloat16_tEfNS_4arch4Sm80ELb0ELb1ELb1ELb0ELb1ELb0ELb0ELb0ELi2ELi2ELi4ELi2ELb1EEENS1_21CollectiveEpilogueBwdISA_SB_SD_Li256ELb0ELb0ELi2EEENS1_19SingleTileSchedulerILb0ELb0ELb0ELi128EEEEEEEEEvNT_6ParamsE$_ZZN4cuteplIJNS_1CILi0EEEiEJS2_S2_iiEEEDaRKNS_15ArithmeticTupleIJDpT_EEERKNS3_IJDpT0_EEEENKUlDpRKT_E_clIJS2_iiiEEEDaSH_,@function
        .size           $_ZN7cutlass13device_kernelIN5flash19enable_sm80_to_sm89INS1_16FlashAttnBwdSm80INS1_25CollectiveMainloopBwdSm80ILi2ELi2EN4cute5tupleIJNS5_1CILi64EEENS7_ILi128EEES8_EEENS_10bfloat16_tEfNS_4arch4Sm80ELb0ELb1ELb1ELb0ELb1ELb0ELb0ELb0ELi2ELi2ELi4ELi2ELb1EEENS1_21CollectiveEpilogueBwdISA_SB_SD_Li256ELb0ELb0ELi2EEENS1_19SingleTileSchedulerILb0ELb0ELb0ELi128EEEEEEEEEvNT_6ParamsE$_ZZN4cuteplIJNS_1CILi0EEEiEJS2_S2_iiEEEDaRKNS_15ArithmeticTupleIJDpT_EEERKNS3_IJDpT0_EEEENKUlDpRKT_E_clIJS2_iiiEEEDaSH_,($_ZN7cutlass13device_kernelIN5flash19enable_sm80_to_sm89INS1_16FlashAttnBwdSm80INS1_25CollectiveMainloopBwdSm80ILi2ELi2EN4cute5tupleIJNS5_1CILi64EEENS7_ILi128EEES8_EEENS_10bfloat16_tEfNS_4arch4Sm80ELb0ELb1ELb1ELb0ELb1ELb0ELb0ELb0ELi2ELi2ELi4ELi2ELb1EEENS1_21CollectiveEpilogueBwdISA_SB_SD_Li256ELb0ELb0ELi2EEENS1_19SingleTileSchedulerILb0ELb0ELb0ELi128EEEEEEEEEvNT_6ParamsE$_ZZN4cuteplIJiEJNS_1CILi0EEEEEEDaRKNS_15ArithmeticTupleIJDpT_EEERKNS3_IJDpT0_EEEENKUlDpRKT_E_clIJiEEEDaSH_ - $_ZN7cutlass13device_kernelIN5flash19enable_sm80_to_sm89INS1_16FlashAttnBwdSm80INS1_25CollectiveMainloopBwdSm80ILi2ELi2EN4cute5tupleIJNS5_1CILi64EEENS7_ILi128EEES8_EEENS_10bfloat16_tEfNS_4arch4Sm80ELb0ELb1ELb1ELb0ELb1ELb0ELb0ELb0ELi2ELi2ELi4ELi2ELb1EEENS1_21CollectiveEpilogueBwdISA_SB_SD_Li256ELb0ELb0ELi2EEENS1_19SingleTileSchedulerILb0ELb0ELb0ELi128EEEEEEEEEvNT_6ParamsE$_ZZN4cuteplIJNS_1CILi0EEEiEJS2_S2_iiEEEDaRKNS_15ArithmeticTupleIJDpT_EEERKNS3_IJDpT0_EEEENKUlDpRKT_E_clIJS2_iiiEEEDaSH_)
$_ZN7cutlass13device_kernelIN5flash19enable_sm80_to_sm89INS1_16FlashAttnBwdSm80INS1_25CollectiveMainloopBwdSm80ILi2ELi2EN4cute5tupleIJNS5_1CILi64EEENS7_ILi128EEES8_EEENS_10bfloat16_tEfNS_4arch4Sm80ELb0ELb1ELb1ELb0ELb1ELb0ELb0ELb0ELi2ELi2ELi4ELi2ELb1EEENS1_21CollectiveEpilogueBwdISA_SB_SD_Li256ELb0ELb0ELi2EEENS1_19SingleTileSchedulerILb0ELb0ELb0ELi128EEEEEEEEEvNT_6ParamsE$_ZZN4cuteplIJNS_1CILi0EEEiEJS2_S2_iiEEEDaRKNS_15ArithmeticTupleIJDpT_EEERKNS3_IJDpT0_EEEENKUlDpRKT_E_clIJS2_iiiEEEDaSH_:
[----:B------:R-:W-:Y:S01]  /*b610*/  IADD3 R3, R1, 0x19c, RZ ;  /* 0x0000019c01037810 */ /* 0x000fe20007ffe0ff */
[----:B------:R-:W-:Y:S01]  /*b620*/  UMOV UR38, UR34 ;  /* 0x0000002200267c82 */ /* 0x000fe20008000000 */
[----:B------:R-:W-:Y:S02]  /*b630*/  MOV R8, 0xb660 ;  /* 0x0000b66000087802 */ /* 0x000fe40000000f00 */
[----:B------:R-:W-:Y:S02]  /*b640*/  IADD3 R3, R3, c[0x0][0x20], RZ ;  /* 0x0000080003037a10 */ /* 0x000fe40007ffe0ff */
[----:B------:R-:W-:Y:S05]  /*b650*/  CALL.REL.NOINC `($_ZN7cutlass13device_kernelIN5flash19enable_sm80_to_sm89INS1_16FlashAttnBwdSm80INS1_25CollectiveMainloopBwdSm80ILi2ELi2EN4cute5tupleIJNS5_1CILi64EEENS7_ILi128EEES8_EEENS_10bfloat16_tEfNS_4arch4Sm80ELb0ELb1ELb1ELb0ELb1ELb0ELb0ELb0ELi2ELi2ELi4ELi2ELb1EEENS1_21CollectiveEpilogueBwdISA_SB_SD_Li256ELb0ELb0ELi2EEENS1_19SingleTileSchedulerILb0ELb0ELb0ELi128EEEEEEEEEvNT_6ParamsE$_ZN4cute5tupleIJNS_1CILi0EEEiiiEEC2ERKS2_RKiS7_S7_) ;  /* 0xffffdb5000007944 */ /* 0x000fea0003c3ffff */
[----:B------:R2:W5:Y:S04]  /*b660*/  LDL R8, [R1+0x19c] ;  /* 0x00019c0001087983 */ /* 0x0005680000100800 */
[----:B------:R2:W5:Y:S01]  /*b670*/  LDL.64 R4, [R1+0x1a0] ;  /* 0x0001a00001047983 */ /* 0x0005620000100a00 */
[----:B-1----:R-:W-:Y:S02]  /*b680*/  MOV R14, R12 ;  /* 0x0000000c000e7202 */ /* 0x002fe40000000f00 */
[----:B------:R-:W-:-:S04]  /*b690*/  MOV R15, 0x0 ;  /* 0x00000000000f7802 */ /* 0x000fc80000000f00 */
[----:B------:R-:W-:Y:S05]  /*b6a0*/  RET.REL.NODEC R14 `(_ZN7cutlass13device_kernelIN5flash19enable_sm80_to_sm89INS1_16FlashAttnBwdSm80INS1_25CollectiveMainloopBwdSm80ILi2ELi2EN4cute5tupleIJNS5_1CILi64EEENS7_ILi128EEES8_EEENS_10bfloat16_tEfNS_4arch4Sm80ELb0ELb1ELb1ELb0ELb1ELb0ELb0ELb0ELi2ELi2ELi4ELi2ELb1EEENS1_21CollectiveEpilogueBwdISA_SB_SD_Li256ELb0ELb0ELi2EEENS1_19SingleTileSchedulerILb0ELb0ELb0ELi128EEEEEEEEEvNT_6ParamsE) ;  /* 0xffff49500e007950 */ /* 0x000fea0003c3ffff */
        .type           $_ZN7cutlass13device_kernelIN5flash19enable_sm80_to_sm89INS1_16FlashAttnBwdSm80INS1_25CollectiveMainloopBwdSm80ILi2ELi2EN4cute5tupleIJNS5_1CILi64EEENS7_ILi128EEES8_EEENS_10bfloat16_tEfNS_4arch4Sm80ELb0ELb1ELb1ELb0ELb1ELb0ELb0ELb0ELi2ELi2ELi4ELi2ELb1EEENS1_21CollectiveEpilogueBwdISA_SB_SD_Li256ELb0ELb0ELi2EEENS1_19SingleTileSchedulerILb0ELb0ELb0ELi128EEEEEEEEEvNT_6ParamsE$_ZZN4cuteplIJiEJNS_1CILi0EEEEEEDaRKNS_15ArithmeticTupleIJDpT_EEERKNS3_IJDpT0_EEEENKUlDpRKT_E_clIJiEEEDaSH_,@function
        .size           $_ZN7cutlass13device_kernelIN5flash19enable_sm80_to_sm89INS1_16FlashAttnBwdSm80INS1_25CollectiveMainloopBwdSm80ILi2ELi2EN4cute5tupleIJNS5_1CILi64EEENS7_ILi128EEES8_EEENS_10bfloat16_tEfNS_4arch4Sm80ELb0ELb1ELb1ELb0ELb1ELb0ELb0ELb0ELi2ELi2ELi4ELi2ELb1EEENS1_21CollectiveEpilogueBwdISA_SB_SD_Li256ELb0ELb0ELi2EEENS1_19SingleTileSchedulerILb0ELb0ELb0ELi128EEEEEEEEEvNT_6ParamsE$_ZZN4cuteplIJiEJNS_1CILi0EEEEEEDaRKNS_15ArithmeticTupleIJDpT_EEERKNS3_IJDpT0_EEEENKUlDpRKT_E_clIJiEEEDaSH_,($_ZN7cutlass13device_kernelIN5flash19enable_sm80_to_sm89INS1_16FlashAttnBwdSm80INS1_25CollectiveMainloopBwdSm80ILi2ELi2EN4cute5tupleIJNS5_1CILi64EEENS7_ILi128EEES8_EEENS_10bfloat16_tEfNS_4arch4Sm80ELb0ELb1ELb1ELb0ELb1ELb0ELb0ELb0ELi2ELi2ELi4ELi2ELb1EEENS1_21CollectiveEpilogueBwdISA_SB_SD_Li256ELb0ELb0ELi2EEENS1_19SingleTileSchedulerILb0ELb0ELb0ELi128EEEEEEEEEvNT_6ParamsE$_ZZN4cuteplIJiEJNS_1CILi0EEEiEEEDaRKNS_15ArithmeticTupleIJDpT_EEERKNS3_IJDpT0_EEEENKUlDpRKT_E_clIJiiEEEDaSH_ - $_ZN7cutlass13device_kernelIN5flash19enable_sm80_to_sm89INS1_16FlashAttnBwdSm80INS1_25CollectiveMainloopBwdSm80ILi2ELi2EN4cute5tupleIJNS5_1CILi64EEENS7_ILi128EEES8_EEENS_10bfloat16_tEfNS_4arch4Sm80ELb0ELb1ELb1ELb0ELb1ELb0ELb0ELb0ELi2ELi2ELi4ELi2ELb1EEENS1_21CollectiveEpilogueBwdISA_SB_SD_Li256ELb0ELb0ELi2EEENS1_19SingleTileSchedulerILb0ELb0ELb0ELi128EEEEEEEEEvNT_6ParamsE$_ZZN4cuteplIJiEJNS_1CILi0EEEEEEDaRKNS_15ArithmeticTupleIJDpT_EEERKNS3_IJDpT0_EEEENKUlDpRKT_E_clIJiEEEDaSH_)
$_ZN7cutlass13device_kernelIN5flash19enable_sm80_to_sm89INS1_16FlashAttnBwdSm80INS1_25CollectiveMainloopBwdSm80ILi2ELi2EN4cute5tupleIJNS5_1CILi64EEENS7_ILi128EEES8_EEENS_10bfloat16_tEfNS_4arch4Sm80ELb0ELb1ELb1ELb0ELb1ELb0ELb0ELb0ELi2ELi2ELi4ELi2ELb1EEENS1_21CollectiveEpilogueBwdISA_SB_SD_Li256ELb0ELb0ELi2EEENS1_19SingleTileSchedulerILb0ELb0ELb0ELi128EEEEEEEEEvNT_6ParamsE$_ZZN4cuteplIJiEJNS_1CILi0EEEEEEDaRKNS_15ArithmeticTupleIJDpT_EEERKNS3_IJDpT0_EEEENKUlDpRKT_E_clIJiEEEDaSH_:
[----:B------:R-:W-:Y:S01]  /*b6b0*/  UIADD3 UR22, UR10, 0x188, URZ ;  /* 0x000001880a167890 */ /* 0x000fe2000fffe03f */
[----:B------:R-:W-:Y:S01]  /*b6c0*/  MOV R4, 0xb700 ;  /* 0x0000b70000047802 */ /* 0x000fe20000000f00 */
[----:B------:R-:W-:Y:S02]  /*b6d0*/  ULDC UR35, c[0x0][0x20] ;  /* 0x0000080000237ab9 */ /* 0x000fe40000000800 */
[----:B------:R-:W-:-:S07]  /*b6e0*/  UIADD3 UR35, UR22, UR35, URZ ;  /* 0x0000002316237290 */ /* 0x000fce000fffe03f */
[----:B------:R-:W-:Y:S05]  /*b6f0*/  CALL.REL.NOINC `($_ZN7cutlass13device_kernelIN5flash19enable_sm80_to_sm89INS1_16FlashAttnBwdSm80INS1_25CollectiveMainloopBwdSm80ILi2ELi2EN4cute5tupleIJNS5_1CILi64EEENS7_ILi128EEES8_EEENS_10bfloat16_tEfNS_4arch4Sm80ELb0ELb1ELb1ELb0ELb1ELb0ELb0ELb0ELi2ELi2ELi4ELi2ELb1EEENS1_21CollectiveEpilogueBwdISA_SB_SD_Li256ELb0ELb0ELi2EEENS1_19SingleTileSchedulerILb0ELb0ELb0ELi128EEEEEEEEEvNT_6ParamsE$_ZN4cute5tupleIJiEEC2ERKi) ;  /* 0xffffdaf000007944 */ /* 0x000fea0003c3ffff */
[----:B------:R1:W5:Y:S01]  /*b700*/  LDL R4, [R1+0x188] ;  /* 0x0001880001047983 */ /* 0x0003620000100800 */
[----:B------:R-:W-:-:S04]  /*b710*/  MOV R17, 0x0 ;  /* 0x0000000000117802 */ /* 0x000fc80000000f00 */
[----:B------:R-:W-:Y:S05]  /*b720*/  RET.REL.NODEC R16 `(_ZN7cutlass13device_kernelIN5flash19enable_sm80_to_sm89INS1_16FlashAttnBwdSm80INS1_25CollectiveMainloopBwdSm80ILi2ELi2EN4cute5tupleIJNS5_1CILi64EEENS7_ILi128EEES8_EEENS_10bfloat16_tEfNS_4arch4Sm80ELb0ELb1ELb1ELb0ELb1ELb0ELb0ELb0ELi2ELi2ELi4ELi2ELb1EEENS1_21CollectiveEpilogueBwdISA_SB_SD_Li256ELb0ELb0ELi2EEENS1_19SingleTileSchedulerILb0ELb0ELb0ELi128EEEEEEEEEvNT_6ParamsE) ;  /* 0xffff48d010007950 */ /* 0x000fea0003c3ffff */
        .type           $_ZN7cutlass13device_kernelIN5flash19enable_sm80_to_sm89INS1_16FlashAttnBwdSm80INS1_25CollectiveMainloopBwdSm80ILi2ELi2EN4cute5tupleIJNS5_1CILi64EEENS7_ILi128EEES8_EEENS_10bfloat16_tEfNS_4arch4Sm80ELb0ELb1ELb1ELb0ELb1ELb0ELb0ELb0ELi2ELi2ELi4ELi2ELb1EEENS1_21CollectiveEpilogueBwdISA_SB_SD_Li256ELb0ELb0ELi2EEENS1_19SingleTileSchedulerILb0ELb0ELb0ELi128EEEEEEEEEvNT_6ParamsE$_ZZN4cuteplIJiEJNS_1CILi0EEEiEEEDaRKNS_15ArithmeticTupleIJDpT_EEERKNS3_IJDpT0_EEEENKUlDpRKT_E_clIJiiEEEDaSH_,@function
        .size           $_ZN7cutlass13device_kernelIN5flash19enable_sm80_to_sm89INS1_16FlashAttnBwdSm80INS1_25CollectiveMainloopBwdSm80ILi2ELi2EN4cute5tupleIJNS5_1CILi64EEENS7_ILi128EEES8_EEENS_10bfloat16_tEfNS_4arch4Sm80ELb0ELb1ELb1ELb0ELb1ELb0ELb0ELb0ELi2ELi2ELi4ELi2ELb1EEENS1_21CollectiveEpilogueBwdISA_SB_SD_Li256ELb0ELb0ELi2EEENS1_19SingleTileSchedulerILb0ELb0ELb0ELi128EEEEEEEEEvNT_6ParamsE$_ZZN4cuteplIJiEJNS_1CILi0EEEiEEEDaRKNS_15ArithmeticTupleIJDpT_EEERKNS3_IJDpT0_EEEENKUlDpRKT_E_clIJiiEEEDaSH_,($_ZN7cutlass13device_kernelIN5flash19enable_sm80_to_sm89INS1_16FlashAttnBwdSm80INS1_25CollectiveMainloopBwdSm80ILi2ELi2EN4cute5tupleIJNS5_1CILi64EEENS7_ILi128EEES8_EEENS_10bfloat16_tEfNS_4arch4Sm80ELb0ELb1ELb1ELb0ELb1ELb0ELb0ELb0ELi2ELi2ELi4ELi2ELb1EEENS1_21CollectiveEpilogueBwdISA_SB_SD_Li256ELb0ELb0ELi2EEENS1_19SingleTileSchedulerILb0ELb0ELb0ELi128EEEEEEEEEvNT_6ParamsE$_ZZN4cuteplIJiiEJNS_1CILi0EEES2_EEEDaRKNS_15ArithmeticTupleIJDpT_EEERKNS3_IJDpT0_EEEENKUlDpRKT_E_clIJiiEEEDaSH_ - $_ZN7cutlass13device_kernelIN5flash19enable_sm80_to_sm89INS1_16FlashAttnBwdSm80INS1_25CollectiveMainloopBwdSm80ILi2ELi2EN4cute5tupleIJNS5_1CILi64EEENS7_ILi128EEES8_EEENS_10bfloat16_tEfNS_4arch4Sm80ELb0ELb1ELb1ELb0ELb1ELb0ELb0ELb0ELi2ELi2ELi4ELi2ELb1EEENS1_21CollectiveEpilogueBwdISA_SB_SD_Li256ELb0ELb0ELi2EEENS1_19SingleTileSchedulerILb0ELb0ELb0ELi128EEEEEEEEEvNT_6ParamsE$_ZZN4cuteplIJiEJNS_1CILi0EEEiEEEDaRKNS_15ArithmeticTupleIJDpT_EEERKNS3_IJDpT0_EEEENKUlDpRKT_E_clIJiiEEEDaSH_)
$_ZN7cutlass13device_kernelIN5flash19enable_sm80_to_sm89INS1_16FlashAttnBwdSm80INS1_25CollectiveMainloopBwdSm80ILi2ELi2EN4cute5tupleIJNS5_1CILi64EEENS7_ILi128EEES8_EEENS_10bfloat16_tEfNS_4arch4Sm80ELb0ELb1ELb1ELb0ELb1ELb0ELb0ELb0ELi2ELi2ELi4ELi2ELb1EEENS1_21CollectiveEpilogueBwdISA_SB_SD_Li256ELb0ELb0ELi2EEENS1_19SingleTileSchedulerILb0ELb0ELb0ELi128EEEEEEEEEvNT_6ParamsE$_ZZN4cuteplIJiEJNS_1CILi0EEEiEEEDaRKNS_15ArithmeticTupleIJDpT_EEERKNS3_IJDpT0_EEEENKUlDpRKT_E_clIJiiEEEDaSH_:
[----:B------:R-:W-:Y:S02]  /*b730*/  IADD3 R5, R1, 0x19c, RZ ;  /* 0x0000019c01057810 */ /* 0x000fe40007ffe0ff */
[----:B------:R-:W-:Y:S02]  /*b740*/  MOV R6, 0xb770 ;  /* 0x0000b77000067802 */ /* 0x000fe40000000f00 */
[----:B------:R-:W-:Y:S02]  /*b750*/  IADD3 R5, R5, c[0x0][0x20], RZ ;  /* 0x0000080005057a10 */ /* 0x000fe40007ffe0ff */
[----:B------:R-:W-:Y:S05]  /*b760*/  CALL.REL.NOINC `($_ZN7cutlass13device_kernelIN5flash19enable_sm80_to_sm89INS1_16FlashAttnBwdSm80INS1_25CollectiveMainloopBwdSm80ILi2ELi2EN4cute5tupleIJNS5_1CILi64EEENS7_ILi128EEES8_EEENS_10bfloat16_tEfNS_4arch4Sm80ELb0ELb1ELb1ELb0ELb1ELb0ELb0ELb0ELi2ELi2ELi4ELi2ELb1EEENS1_21CollectiveEpilogueBwdISA_SB_SD_Li256ELb0ELb0ELi2EEENS1_19SingleTileSchedulerILb0ELb0ELb0ELi128EEEEEEEEEvNT_6ParamsE$_ZN4cute5tupleIJiiEEC2ERKiS3_) ;  /* 0xffffdb1000007944 */ /* 0x000fea0003c3ffff */
[----:B-1----:R1:W5:Y:S04]  /*b770*/  LDL R12, [R1+0x1a0] ;  /* 0x0001a000010c7983 */ /* 0x0023680000100800 */
[----:B------:R1:W5:Y:S01]  /*b780*/  LDL R4, [R1+0x19c] ;  /* 0x00019c0001047983 */ /* 0x0003620000100800 */
[----:B------:R-:W-:-:S04]  /*b790*/  MOV R15, 0x0 ;  /* 0x00000000000f7802 */ /* 0x000fc80000000f00 */
[----:B------:R-:W-:Y:S05]  /*b7a0*/  RET.REL.NODEC R14 `(_ZN7cutlass13device_kernelIN5flash19enable_sm80_to_sm89INS1_16FlashAttnBwdSm80INS1_25CollectiveMainloopBwdSm80ILi2ELi2EN4cute5tupleIJNS5_1CILi64EEENS7_ILi128EEES8_EEENS_10bfloat16_tEfNS_4arch4Sm80ELb0ELb1ELb1ELb0ELb1ELb0ELb0ELb0ELi2ELi2ELi4ELi2ELb1EEENS1_21CollectiveEpilogueBwdISA_SB_SD_Li256ELb0ELb0ELi2EEENS1_19SingleTileSchedulerILb0ELb0ELb0ELi128EEEEEEEEEvNT_6ParamsE) ;  /* 0xffff48500e007950 */ /* 0x000fea0003c3ffff */
        .type           $_ZN7cutlass13device_kernelIN5flash19enable_sm80_to_sm89INS1_16FlashAttnBwdSm80INS1_25CollectiveMainloopBwdSm80ILi2ELi2EN4cute5tupleIJNS5_1CILi64EEENS7_ILi128EEES8_EEENS_10bfloat16_tEfNS_4arch4Sm80ELb0ELb1ELb1ELb0ELb1ELb0ELb0ELb0ELi2ELi2ELi4ELi2ELb1EEENS1_21CollectiveEpilogueBwdISA_SB_SD_Li256ELb0ELb0ELi2EEENS1_19SingleTileSchedulerILb0ELb0ELb0ELi128EEEEEEEEEvNT_6ParamsE$_ZZN4cuteplIJiiEJNS_1CILi0EEES2_EEEDaRKNS_15ArithmeticTupleIJDpT_EEERKNS3_IJDpT0_EEEENKUlDpRKT_E_clIJiiEEEDaSH_,@function
        .size           $_ZN7cutlass13device_kernelIN5flash19enable_sm80_to_sm89INS1_16FlashAttnBwdSm80INS1_25CollectiveMainloopBwdSm80ILi2ELi2EN4cute5tupleIJNS5_1CILi64EEENS7_ILi128EEES8_EEENS_10bfloat16_tEfNS_4arch4Sm80ELb0ELb1ELb1ELb0ELb1ELb0ELb0ELb0ELi2ELi2ELi4ELi2ELb1EEENS1_21CollectiveEpilogueBwdISA_SB_SD_Li256ELb0ELb0ELi2EEENS1_19SingleTileSchedulerILb0ELb0ELb0ELi128EEEEEEEEEvNT_6ParamsE$_ZZN4cuteplIJiiEJNS_1CILi0EEES2_EEEDaRKNS_15ArithmeticTupleIJDpT_EEERKNS3_IJDpT0_EEEENKUlDpRKT_E_clIJiiEEEDaSH_,($_ZN7cutlass13device_kernelIN5flash19enable_sm80_to_sm89INS1_16FlashAttnBwdSm80INS1_25CollectiveMainloopBwdSm80ILi2ELi2EN4cute5tupleIJNS5_1CILi64EEENS7_ILi128EEES8_EEENS_10bfloat16_tEfNS_4arch4Sm80ELb0ELb1ELb1ELb0ELb1ELb0ELb0ELb0ELi2ELi2ELi4ELi2ELb1EEENS1_21CollectiveEpilogueBwdISA_SB_SD_Li256ELb0ELb0ELi2EEENS1_19SingleTileSchedulerILb0ELb0ELb0ELi128EEEEEEEEEvNT_6ParamsE$_ZZN5flash25CollectiveMainloopBwdSm80ILi2ELi2EN4cute5tupleIJNS1_1CILi64EEENS3_ILi128EEES4_EEEN7cutlass10bfloat16_tEfNS7_4arch4Sm80ELb0ELb1ELb1ELb0ELb1ELb0ELb0ELb0ELi2ELi2ELi4ELi2ELb1EE3mmaINS_16FlashAttnBwdSm80ISB_NS_21CollectiveEpilogueBwdIS6_S8_SA_Li256ELb0ELb0ELi2EEENS_19SingleTileSchedulerILb0ELb0ELb0ELi128EEEE13SharedStorageENS1_6TensorINS1_11ArrayEngineIfLm32EEENS1_6LayoutINS2_IJNS2_IJNS3_ILi2EEESO_EEESO_NS3_ILi4EEEEEENS2_IJNS2_IJNS3_ILi1EEESO_EEESQ_NS3_ILi8EEEEEEEEEEEEbRKNSB_6ParamsERT0_S12_iNS2_IJiiiEEERT_ENKUliiE0_clEii - $_ZN7cutlass13device_kernelIN5flash19enable_sm80_to_sm89INS1_16FlashAttnBwdSm80INS1_25CollectiveMainloopBwdSm80ILi2ELi2EN4cute5tupleIJNS5_1CILi64EEENS7_ILi128EEES8_EEENS_10bfloat16_tEfNS_4arch4Sm80ELb0ELb1ELb1ELb0ELb1ELb0ELb0ELb0ELi2ELi2ELi4ELi2ELb1EEENS1_21CollectiveEpilogueBwdISA_SB_SD_Li256ELb0ELb0ELi2EEENS1_19SingleTileSchedulerILb0ELb0ELb0ELi128EEEEEEEEEvNT_6ParamsE$_ZZN4cuteplIJiiEJNS_1CILi0EEES2_EEEDaRKNS_15ArithmeticTupleIJDpT_EEERKNS3_IJDpT0_EEEENKUlDpRKT_E_clIJiiEEEDaSH_)
$_ZN7cutlass13device_kernelIN5flash19enable_sm80_to_sm89INS1_16FlashAttnBwdSm80INS1_25CollectiveMainloopBwdSm80ILi2ELi2EN4cute5tupleIJNS5_1CILi64EEENS7_ILi128EEES8_EEENS_10bfloat16_tEfNS_4arch4Sm80ELb0ELb1ELb1ELb0ELb1ELb0ELb0ELb0ELi2ELi2ELi4ELi2ELb1EEENS1_21CollectiveEpilogueBwdISA_SB_SD_Li256ELb0ELb0ELi2EEENS1_19SingleTileSchedulerILb0ELb0ELb0ELi128EEEEEEEEEvNT_6ParamsE$_ZZN4cuteplIJiiEJNS_1CILi0EEES2_EEEDaRKNS_15ArithmeticTupleIJDpT_EEERKNS3_IJDpT0_EEEENKUlDpRKT_E_clIJiiEEEDaSH_:
[----:B------:R-:W-:Y:S01]  /*b7b0*/  IADD3 R5, R1, 0x188, RZ ;  /* 0x0000018801057810 */ /* 0x000fe20007ffe0ff */
[----:B------:R-:W-:Y:S01]  /*b7c0*/  IMAD.U32 R4, RZ, RZ, UR7 ;  /* 0x00000007ff047e24 */ /* 0x000fe2000f8e00ff */
[----:B------:R-:W-:Y:S02]  /*b7d0*/  MOV R6, 0xb800 ;  /* 0x0000b80000067802 */ /* 0x000fe40000000f00 */
[----:B------:R-:W-:Y:S02]  /*b7e0*/  IADD3 R5, R5, c[0x0][0x20], RZ ;  /* 0x0000080005057a10 */ /* 0x000fe40007ffe0ff */
[----:B------:R-:W-:Y:S05]  /*b7f0*/  CALL.REL.NOINC `($_ZN7cutlass13device_kernelIN5flash19enable_sm80_to_sm89INS1_16FlashAttnBwdSm80INS1_25CollectiveMainloopBwdSm80ILi2ELi2EN4cute5tupleIJNS5_1CILi64EEENS7_ILi128EEES8_EEENS_10bfloat16_tEfNS_4arch4Sm80ELb0ELb1ELb1ELb0ELb1ELb0ELb0ELb0ELi2ELi2ELi4ELi2ELb1EEENS1_21CollectiveEpilogueBwdISA_SB_SD_Li256ELb0ELb0ELi2EEENS1_19SingleTileSchedulerILb0ELb0ELb0ELi128EEEEEEEEEvNT_6ParamsE$_ZN4cute5tupleIJiiEEC2ERKiS3_) ;  /* 0xffffda8000007944 */ /* 0x000fea0003c3ffff */
[----:B------:R2:W5:Y:S01]  /*b800*/  LDL R13, [R1+0x188] ;  /* 0x00018800010d7983 */ /* 0x0005620000100800 */
[----:B------:R-:W-:-:S04]  /*b810*/  MOV R15, 0x0 ;  /* 0x00000000000f7802 */ /* 0x000fc80000000f00 */
[----:B------:R-:W-:Y:S05]  /*b820*/  RET.REL.NODEC R14 `(_ZN7cutlass13device_kernelIN5flash19enable_sm80_to_sm89INS1_16FlashAttnBwdSm80INS1_25CollectiveMainloopBwdSm80ILi2ELi2EN4cute5tupleIJNS5_1CILi64EEENS7_ILi128EEES8_EEENS_10bfloat16_tEfNS_4arch4Sm80ELb0ELb1ELb1ELb0ELb1ELb0ELb0ELb0ELi2ELi2ELi4ELi2ELb1EEENS1_21CollectiveEpilogueBwdISA_SB_SD_Li256ELb0ELb0ELi2EEENS1_19SingleTileSchedulerILb0ELb0ELb0ELi128EEEEEEEEEvNT_6ParamsE) ;  /* 0xffff47d00e007950 */ /* 0x000fea0003c3ffff */
        .type           $_ZN7cutlass13device_kernelIN5flash19enable_sm80_to_sm89INS1_16FlashAttnBwdSm80INS1_25CollectiveMainloopBwdSm80ILi2ELi2EN4cute5tupleIJNS5_1CILi64EEENS7_ILi128EEES8_EEENS_10bfloat16_tEfNS_4arch4Sm80ELb0ELb1ELb1ELb0ELb1ELb0ELb0ELb0ELi2ELi2ELi4ELi2ELb1EEENS1_21CollectiveEpilogueBwdISA_SB_SD_Li256ELb0ELb0ELi2EEENS1_19SingleTileSchedulerILb0ELb0ELb0ELi128EEEEEEEEEvNT_6ParamsE$_ZZN5flash25CollectiveMainloopBwdSm80ILi2ELi2EN4cute5tupleIJNS1_1CILi64EEENS3_ILi128EEES4_EEEN7cutlass10bfloat16_tEfNS7_4arch4Sm80ELb0ELb1ELb1ELb0ELb1ELb0ELb0ELb0ELi2ELi2ELi4ELi2ELb1EE3mmaINS_16FlashAttnBwdSm80ISB_NS_21CollectiveEpilogueBwdIS6_S8_SA_Li256ELb0ELb0ELi2EEENS_19SingleTileSchedulerILb0ELb0ELb0ELi128EEEE13SharedStorageENS1_6TensorINS1_11ArrayEngineIfLm32EEENS1_6LayoutINS2_IJNS2_IJNS3_ILi2EEESO_EEESO_NS3_ILi4EEEEEENS2_IJNS2_IJNS3_ILi1EEESO_EEESQ_NS3_ILi8EEEEEEEEEEEEbRKNSB_6ParamsERT0_S12_iNS2_IJiiiEEERT_ENKUliiE0_clEii,@function
        .size           $_ZN7cutlass13device_kernelIN5flash19enable_sm80_to_sm89INS1_16FlashAttnBwdSm80INS1_25CollectiveMainloopBwdSm80ILi2ELi2EN4cute5tupleIJNS5_1CILi64EEENS7_ILi128EEES8_EEENS_10bfloat16_tEfNS_4arch4Sm80ELb0ELb1ELb1ELb0ELb1ELb0ELb0ELb0ELi2ELi2ELi4ELi2ELb1EEENS1_21CollectiveEpilogueBwdISA_SB_SD_Li256ELb0ELb0ELi2EEENS1_19SingleTileSchedulerILb0ELb0ELb0ELi128EEEEEEEEEvNT_6ParamsE$_ZZN5flash25CollectiveMainloopBwdSm80ILi2ELi2EN4cute5tupleIJNS1_1CILi64EEENS3_ILi128EEES4_EEEN7cutlass10bfloat16_tEfNS7_4arch4Sm80ELb0ELb1ELb1ELb0ELb1ELb0ELb0ELb0ELi2ELi2ELi4ELi2ELb1EE3mmaINS_16FlashAttnBwdSm80ISB_NS_21CollectiveEpilogueBwdIS6_S8_SA_Li256ELb0ELb0ELi2EEENS_19SingleTileSchedulerILb0ELb0ELb0ELi128EEEE13SharedStorageENS1_6TensorINS1_11ArrayEngineIfLm32EEENS1_6LayoutINS2_IJNS2_IJNS3_ILi2EEESO_EEESO_NS3_ILi4EEEEEENS2_IJNS2_IJNS3_ILi1EEESO_EEESQ_NS3_ILi8EEEEEEEEEEEEbRKNSB_6ParamsERT0_S12_iNS2_IJiiiEEERT_ENKUliiE0_clEii,($_ZN7cutlass13device_kernelIN5flash19enable_sm80_to_sm89INS1_16FlashAttnBwdSm80INS1_25CollectiveMainloopBwdSm80ILi2ELi2EN4cute5tupleIJNS5_1CILi64EEENS7_ILi128EEES8_EEENS_10bfloat16_tEfNS_4arch4Sm80ELb0ELb1ELb1ELb0ELb1ELb0ELb0ELb0ELi2ELi2ELi4ELi2ELb1EEENS1_21CollectiveEpilogueBwdISA_SB_SD_Li256ELb0ELb0ELi2EEENS1_19SingleTileSchedulerILb0ELb0ELb0ELi128EEEEEEEEEvNT_6ParamsE$_ZZN5flash25CollectiveMainloopBwdSm80ILi2ELi2EN4cute5tupleIJNS1_1CILi64EEENS3_ILi128EEES4_EEEN7cutlass10bfloat16_tEfNS7_4arch4Sm80ELb0ELb1ELb1ELb0ELb1ELb0ELb0ELb0ELi2ELi2ELi4ELi2ELb1EE3mmaINS_16FlashAttnBwdSm80ISB_NS_21CollectiveEpilogueBwdIS6_S8_SA_Li256ELb0ELb0ELi2EEENS_19SingleTileSchedulerILb0ELb0ELb0ELi128EEEE13SharedStorageENS1_6TensorINS1_11ArrayEngineIfLm32EEENS1_6LayoutINS2_IJNS2_IJNS3_ILi2EEESO_EEESO_NS3_ILi4EEEEEENS2_IJNS2_IJNS3_ILi1EEESO_EEESQ_NS3_ILi8EEEEEEEEEEEEbRKNSB_6ParamsERT0_S12_iNS2_IJiiiEEERT_ENKUliiE_clEii - $_ZN7cutlass13device_kernelIN5flash19enable_sm80_to_sm89INS1_16FlashAttnBwdSm80INS1_25CollectiveMainloopBwdSm80ILi2ELi2EN4cute5tupleIJNS5_1CILi64EEENS7_ILi128EEES8_EEENS_10bfloat16_tEfNS_4arch4Sm80ELb0ELb1ELb1ELb0ELb1ELb0ELb0ELb0ELi2ELi2ELi4ELi2ELb1EEENS1_21CollectiveEpilogueBwdISA_SB_SD_Li256ELb0ELb0ELi2EEENS1_19SingleTileSchedulerILb0ELb0ELb0ELi128EEEEEEEEEvNT_6ParamsE$_ZZN5flash25CollectiveMainloopBwdSm80ILi2ELi2EN4cute5tupleIJNS1_1CILi64EEENS3_ILi128EEES4_EEEN7cutlass10bfloat16_tEfNS7_4arch4Sm80ELb0ELb1ELb1ELb0ELb1ELb0ELb0ELb0ELi2ELi2ELi4ELi2ELb1EE3mmaINS_16FlashAttnBwdSm80ISB_NS_21CollectiveEpilogueBwdIS6_S8_SA_Li256ELb0ELb0ELi2EEENS_19SingleTileSchedulerILb0ELb0ELb0ELi128EEEE13SharedStorageENS1_6TensorINS1_11ArrayEngineIfLm32EEENS1_6LayoutINS2_IJNS2_IJNS3_ILi2EEESO_EEESO_NS3_ILi4EEEEEENS2_IJNS2_IJNS3_ILi1EEESO_EEESQ_NS3_ILi8EEEEEEEEEEEEbRKNSB_6ParamsERT0_S12_iNS2_IJiiiEEERT_ENKUliiE0_clEii)
$_ZN7cutlass13device_kernelIN5flash19enable_sm80_to_sm89INS1_16FlashAttnBwdSm80INS1_25CollectiveMainloopBwdSm80ILi2ELi2EN4cute5tupleIJNS5_1CILi64EEENS7_ILi128EEES8_EEENS_10bfloat16_tEfNS_4arch4Sm80ELb0ELb1ELb1ELb0ELb1ELb0ELb0ELb0ELi2ELi2ELi4ELi2ELb1EEENS1_21CollectiveEpilogueBwdISA_SB_SD_Li256ELb0ELb0ELi2EEENS1_19SingleTileSchedulerILb0ELb0ELb0ELi128EEEEEEEEEvNT_6ParamsE$_ZZN5flash25CollectiveMainloopBwdSm80ILi2ELi2EN4cute5tupleIJNS1_1CILi64EEENS3_ILi128EEES4_EEEN7cutlass10bfloat16_tEfNS7_4arch4Sm80ELb0ELb1ELb1ELb0ELb1ELb0ELb0ELb0ELi2ELi2ELi4ELi2ELb1EE3mmaINS_16FlashAttnBwdSm80ISB_NS_21CollectiveEpilogueBwdIS6_S8_SA_Li256ELb0ELb0ELi2EEENS_19SingleTileSchedulerILb0ELb0ELb0ELi128EEEE13SharedStorageENS1_6TensorINS1_11ArrayEngineIfLm32EEENS1_6LayoutINS2_IJNS2_IJNS3_ILi2EEESO_EEESO_NS3_ILi4EEEEEENS2_IJNS2_IJNS3_ILi1EEESO_EEESQ_NS3_ILi8EEEEEEEEEEEEbRKNSB_6ParamsERT0_S12_iNS2_IJiiiEEERT_ENKUliiE0_clEii:
        /* <DEDUP_REMOVED lines=11> */
[----:B-----5:R-:W-:Y:S05]  /*b8e0*/  CALL.REL.NOINC `($_ZN7cutlass13device_kernelIN5flash19enable_sm80_to_sm89INS1_16FlashAttnBwdSm80INS1_25CollectiveMainloopBwdSm80ILi2ELi2EN4cute5tupleIJNS5_1CILi64EEENS7_ILi128EEES8_EEENS_10bfloat16_tEfNS_4arch4Sm80ELb0ELb1ELb1ELb0ELb1ELb0ELb0ELb0ELi2ELi2ELi4ELi2ELb1EEENS1_21CollectiveEpilogueBwdISA_SB_SD_Li256ELb0ELb0ELi2EEENS1_19SingleTileSchedulerILb0ELb0ELb0ELi128EEEEEEEEEvNT_6ParamsE$_ZN4cute3eso3ESOILb1ELb0EJNS_10UnderscoreES2_S2_iEEC2ERKS2_S5_S5_RKi) ;  /* 0xffffcce000007944 */ /* 0x020fea0003c3ffff */
[----:B------:R-:W2:Y:S01]  /*b8f0*/  LDL R5, [R1+0x168] ;  /* 0x0001680001057983 */ /* 0x000ea20000100800 */
[----:B------:R-:W-:Y:S02]  /*b900*/  MOV R4, 0xb930 ;  /* 0x0000b93000047802 */ /* 0x000fe40000000f00 */
[----:B--2---:R-:W-:Y:S02]  /*b910*/  SHF.L.U32 R5, R5, 0xc, RZ ;  /* 0x0000000c05057819 */ /* 0x004fe400000006ff */
[----:B------:R-:W-:Y:S05]  /*b920*/  CALL.REL.NOINC `($_ZN7cutlass13device_kernelIN5flash19enable_sm80_to_sm89INS1_16FlashAttnBwdSm80INS1_25CollectiveMainloopBwdSm80ILi2ELi2EN4cute5tupleIJNS5_1CILi64EEENS7_ILi128EEES8_EEENS_10bfloat16_tEfNS_4arch4Sm80ELb0ELb1ELb1ELb0ELb1ELb0ELb0ELb0ELi2ELi2ELi4ELi2ELb1EEENS1_21CollectiveEpilogueBwdISA_SB_SD_Li256ELb0ELb0ELi2EEENS1_19SingleTileSchedulerILb0ELb0ELb0ELi128EEEEEEEEEvNT_6ParamsE$_ZN4cute3eso3ESOILb1ELb0EJNS_6LayoutINS_5tupleIJNS3_IJNS_1CILi8EEENS4_ILi1EEEEEENS4_ILi2EEES6_EEENS3_IJNS3_IJS6_NS4_ILi0EEEEEENS4_ILi2048EEESA_EEEEEiEEC2ERKSE_RKi) ;  /* 0xffffd59000007944 */ /* 0x000fea0003c3ffff */
[----:B------:R-:W2:Y:S04]  /*b930*/  LD.E.64 R8, [R8.64] ;  /* 0x0000001408087980 */ /* 0x000ea8000c101b00 */
[----:B------:R-:W2:Y:S01]  /*b940*/  LDL R6, [R1+0x168] ;  /* 0x0001680001067983 */ /* 0x000ea20000100800 */
[----:B------:R-:W-:Y:S01]  /*b950*/  MOV R4, 0xb980 ;  /* 0x0000b98000047802 */ /* 0x000fe20000000f00 */
[----:B--2---:R-:W-:-:S04]  /*b960*/  IMAD.WIDE R6, R6, 0x2, R8 ;  /* 0x0000000206067825 */ /* 0x004fc800078e0208 */
[----:B------:R-:W-:Y:S05]  /*b970*/  CALL.REL.NOINC `($_ZN7cutlass13device_kernelIN5flash19enable_sm80_to_sm89INS1_16FlashAttnBwdSm80INS1_25CollectiveMainloopBwdSm80ILi2ELi2EN4cute5tupleIJNS5_1CILi64EEENS7_ILi128EEES8_EEENS_10bfloat16_tEfNS_4arch4Sm80ELb0ELb1ELb1ELb0ELb1ELb0ELb0ELb0ELi2ELi2ELi4ELi2ELb1EEENS1_21CollectiveEpilogueBwdISA_SB_SD_Li256ELb0ELb0ELi2EEENS1_19SingleTileSchedulerILb0ELb0ELb0ELi128EEEEEEEEEvNT_6ParamsE$_ZN4cute8smem_ptrIPN7cutlass10bfloat16_tEECI1NS_12iter_adaptorIS3_S4_EEES3_) ;  /* 0xffffda2000007944 */ /* 0x000fea0003c3ffff */
[----:B------:R2:W5:Y:S01]  /*b980*/  LDL.64 R4, [R1+0x168] ;  /* 0x0001680001047983 */ /* 0x0005620000100a00 */
[----:B-1----:R-:W-:-:S03]  /*b990*/  MOV R6, 0xb9b0 ;  /* 0x0000b9b000067802 */ /* 0x002fc60000000f00 */
[----:B--2--5:R-:W-:Y:S05]  /*b9a0*/  CALL.REL.NOINC `($_ZN7cutlass13device_kernelIN5flash19enable_sm80_to_sm89INS1_16FlashAttnBwdSm80INS1_25CollectiveMainloopBwdSm80ILi2ELi2EN4cute5tupleIJNS5_1CILi64EEENS7_ILi128EEES8_EEENS_10bfloat16_tEfNS_4arch4Sm80ELb0ELb1ELb1ELb0ELb1ELb0ELb0ELb0ELi2ELi2ELi4ELi2ELb1EEENS1_21CollectiveEpilogueBwdISA_SB_SD_Li256ELb0ELb0ELi2EEENS1_19SingleTileSchedulerILb0ELb0ELb0ELi128EEEEEEEEEvNT_6ParamsE$_ZN4cute3eso3ESOILb1ELb0EJNS_6LayoutINS_5tupleIJNS3_IJNS_1CILi8EEENS4_ILi1EEEEEENS4_ILi2EEES6_EEENS3_IJNS3_IJS6_NS4_ILi0EEEEEENS4_ILi2048EEESA_EEEEENS_10ViewEngineINS_8smem_ptrIPN7cutlass10bfloat16_tEEEEEEEC2ERKSE_RKSL_) ;  /* 0xffffd4c000007944 */ /* 0x024fea0003c3ffff */
[----:B------:R2:W5:Y:S04]  /*b9b0*/  LDL.64 R16, [R1+0x168] ;  /* 0x0001680001107983 */ /* 0x0005680000100a00 */
[----:B------:R-:W5:Y:S01]  /*b9c0*/  LDL.64 R18, [UR6+0x8] ;  /* 0x00000806ff127983 */ /* 0x000f620008100a00 */
[----:B-1----:R-:W-:-:S02]  /*b9d0*/  MOV R5, R11 ;  /* 0x0000000b00057202 */ /* 0x002fc40000000f00 */
[----:B------:R-:W-:Y:S02]  /*b9e0*/  MOV R4, 0xba00 ;  /* 0x0000ba0000047802 */ /* 0x000fe40000000f00 */
[----:B--2--5:R-:W-:Y:S05]  /*b9f0*/  CALL.REL.NOINC `($_ZN7cutlass13device_kernelIN5flash19enable_sm80_to_sm89INS1_16FlashAttnBwdSm80INS1_25CollectiveMainloopBwdSm80ILi2ELi2EN4cute5tupleIJNS5_1CILi64EEENS7_ILi128EEES8_EEENS_10bfloat16_tEfNS_4arch4Sm80ELb0ELb1ELb1ELb0ELb1ELb0ELb0ELb0ELi2ELi2ELi4ELi2ELb1EEENS1_21CollectiveEpilogueBwdISA_SB_SD_Li256ELb0ELb0ELi2EEENS1_19SingleTileSchedulerILb0ELb0ELb0ELi128EEEEEEEEEvNT_6ParamsE$_ZN4cute3eso3ESOILb1ELb0EJNS_10UnderscoreES2_S2_iEEC2ERKS2_S5_S5_RKi) ;  /* 0xffffcbd000007944 */ /* 0x024fea0003c3ffff */
[----:B------:R-:W2:Y:S04]  /*ba00*/  LDL R14, [R1+0x168] ;  /* 0x00016800010e7983 */ /* 0x000ea80000100800 */
[----:B------:R1:W5:Y:S01]  /*ba10*/  LD.E.64 R4, [R18.64+0x8] ;  /* 0x0000081412047980 */ /* 0x000362000c101b00 */
[----:B------:R-:W-:Y:S02]  /*ba20*/  MOV R6, 0xba50 ;  /* 0x0000ba5000067802 */ /* 0x000fe40000000f00 */
[----:B--2---:R-:W-:Y:S02]  /*ba30*/  SHF.R.S32.HI R9, RZ, 0x1f, R14 ;  /* 0x0000001fff097819 */ /* 0x004fe4000001140e */
[----:B-1---5:R-:W-:Y:S05]  /*ba40*/  CALL.REL.NOINC `($_ZN7cutlass13device_kernelIN5flash19enable_sm80_to_sm89INS1_16FlashAttnBwdSm80INS1_25CollectiveMainloopBwdSm80ILi2ELi2EN4cute5tupleIJNS5_1CILi64EEENS7_ILi128EEES8_EEENS_10bfloat16_tEfNS_4arch4Sm80ELb0ELb1ELb1ELb0ELb1ELb0ELb0ELb0ELi2ELi2ELi4ELi2ELb1EEENS1_21CollectiveEpilogueBwdISA_SB_SD_Li256ELb0ELb0ELi2EEENS1_19SingleTileSchedulerILb0ELb0ELb0ELi128EEEEEEEEEvNT_6ParamsE$_ZZN4cute5sliceINS_5tupleIJNS_10UnderscoreES2_S2_iEEENS1_IJNS1_IJNS_1CILi1EEENS4_ILi0EEEEEElS6_lEEEEEDaRKT_RKT0_ENKUlRKT_RKT0_E_clIS2_lEEDaSH_SK_) ;  /* 0xffffdee000007944 */ /* 0x022fea0003c3ffff */
[----:B-----5:R-:W-:Y:S02]  /*ba50*/  MOV R7, R5 ;  /* 0x0000000500077202 */ /* 0x020fe40000000f00 */
[----:B------:R-:W-:Y:S02]  /*ba60*/  MOV R6, 0xba80 ;  /* 0x0000ba8000067802 */ /* 0x000fe40000000f00 */
[----:B-1----:R-:W-:Y:S05]  /*ba70*/  CALL.REL.NOINC `($_ZN7cutlass13device_kernelIN5flash19enable_sm80_to_sm89INS1_16FlashAttnBwdSm80INS1_25CollectiveMainloopBwdSm80ILi2ELi2EN4cute5tupleIJNS5_1CILi64EEENS7_ILi128EEES8_EEENS_10bfloat16_tEfNS_4arch4Sm80ELb0ELb1ELb1ELb0ELb1ELb0ELb0ELb0ELi2ELi2ELi4ELi2ELb1EEENS1_21CollectiveEpilogueBwdISA_SB_SD_Li256ELb0ELb0ELi2EEENS1_19SingleTileSchedulerILb0ELb0ELb0ELi128EEEEEEEEEvNT_6ParamsE$_ZZN4cute12filter_tupleINS_5tupleIJNS_10UnderscoreES2_S2_iEEENS1_IJNS1_IJNS_1CILi1EEENS4_ILi0EEEEEElS6_lEEEZNS_5sliceIS3_S8_EEDaRKT_RKT0_EUlRKT_RKT0_E_EEDaSC_SF_OT1_ENKUlDpSI_E_clIJNS1_IJS7_EEENS1_IJlEEENS1_IJS6_EEENS1_IJEEEEEEDaSP_) ;  /* 0xffffda1000007944 */ /* 0x002fea0003c3ffff */
[----:B------:R-:W-:Y:S02]  /*ba80*/  MOV R6, 0xbaa0 ;  /* 0x0000baa000067802 */ /* 0x000fe40000000f00 */
[----:B-1---5:R-:W-:Y:S05]  /*ba90*/  CALL.REL.NOINC `($_ZN7cutlass13device_kernelIN5flash19enable_sm80_to_sm89INS1_16FlashAttnBwdSm80INS1_25CollectiveMainloopBwdSm80ILi2ELi2EN4cute5tupleIJNS5_1CILi64EEENS7_ILi128EEES8_EEENS_10bfloat16_tEfNS_4arch4Sm80ELb0ELb1ELb1ELb0ELb1ELb0ELb0ELb0ELi2ELi2ELi4ELi2ELb1EEENS1_21CollectiveEpilogueBwdISA_SB_SD_Li256ELb0ELb0ELi2EEENS1_19SingleTileSchedulerILb0ELb0ELb0ELi128EEEEEEEEEvNT_6ParamsE$_ZN4cute5tupleIJNS0_IJNS0_IJNS_1CILi8EEENS1_ILi1EEEEEENS1_ILi2EEES3_EEENS0_IJNS0_IJS3_NS1_ILi0EEEEEElS7_EEEEEC2ERKS6_RKS9_) ;  /* 0xffffd47000007944 */ /* 0x022fea0003c3ffff */
        /* <DEDUP_REMOVED lines=8> */
[----:B-1---5:R-:W-:Y:S05]  /*bb20*/  CALL.REL.NOINC `($_ZN7cutlass13device_kernelIN5flash19enable_sm80_to_sm89INS1_16FlashAttnBwdSm80INS1_25CollectiveMainloopBwdSm80ILi2ELi2EN4cute5tupleIJNS5_1CILi64EEENS7_ILi128EEES8_EEENS_10bfloat16_tEfNS_4arch4Sm80ELb0ELb1ELb1ELb0ELb1ELb0ELb0ELb0ELi2ELi2ELi4ELi2ELb1EEENS1_21CollectiveEpilogueBwdISA_SB_SD_Li256ELb0ELb0ELi2EEENS1_19SingleTileSchedulerILb0ELb0ELb0ELi128EEEEEEEEEvNT_6ParamsE$_ZN4cute3eso3ESOILb0ELb0EJNS_6LayoutINS_5tupleIJNS3_IJNS_1CILi8EEENS4_ILi1EEEEEENS4_ILi2EEES6_EEENS3_IJNS3_IJS6_NS4_ILi0EEEEEElSA_EEEEElEEC2ERKSD_RKl) ;  /* 0xffffc76000007944 */ /* 0x022fea0003c3ffff */
[----:B------:R-:W2:Y:S04]  /*bb30*/  LD.E.64 R18, [R18.64+0x18] ;  /* 0x0000181412127980 */ /* 0x000ea8000c101b00 */
[----:B------:R-:W2:Y:S04]  /*bb40*/  LDL.64 R6, [R1+0x170] ;  /* 0x0001700001067983 */ /* 0x000ea80000100a00 */
[----:B-1----:R1:W5:Y:S01]  /*bb50*/  LDL.64 R4, [R1+0x168] ;  /* 0x0001680001047983 */ /* 0x0023620000100a00 */
[----:B------:R-:W-:Y:S02]  /*bb60*/  MOV R12, 0xbba0 ;  /* 0x0000bba0000c7802 */ /* 0x000fe40000000f00 */
[----:B--2---:R-:W-:-:S04]  /*bb70*/  LEA R8, P4, R6, R18, 0x1 ;  /* 0x0000001206087211 */ /* 0x004fc800078808ff */
[----:B------:R-:W-:-:S04]  /*bb80*/  LEA.HI.X R9, R6, R19, R7, 0x1, P4 ;  /* 0x0000001306097211 */ /* 0x000fc800020f0c07 */
[----:B-1---5:R-:W-:Y:S05]  /*bb90*/  CALL.REL.NOINC `($_ZN7cutlass13device_kernelIN5flash19enable_sm80_to_sm89INS1_16FlashAttnBwdSm80INS1_25CollectiveMainloopBwdSm80ILi2ELi2EN4cute5tupleIJNS5_1CILi64EEENS7_ILi128EEES8_EEENS_10bfloat16_tEfNS_4arch4Sm80ELb0ELb1ELb1ELb0ELb1ELb0ELb0ELb0ELi2ELi2ELi4ELi2ELb1EEENS1_21CollectiveEpilogueBwdISA_SB_SD_Li256ELb0ELb0ELi2EEENS1_19SingleTileSchedulerILb0ELb0ELb0ELi128EEEEEEEEEvNT_6ParamsE$_ZN4cute8gmem_ptrIPKN7cutlass10bfloat16_tEECI1NS_12iter_adaptorIS4_S5_EEES4_) ;  /* 0xffffd72000007944 */ /* 0x022fea0003c3ffff */
[----:B------:R-:W2:Y:S04]  /*bba0*/  LDL.64 R6, [R1+0x168] ;  /* 0x0001680001067983 */ /* 0x000ea80000100a00 */
[----:B--2---:R1:W-:Y:S02]  /*bbb0*/  STL.64 [R1+0x178], R6 ;  /* 0x0001780601007387 */ /* 0x0043e40000100a00 */
[----:B-1----:R-:W-:Y:S02]  /*bbc0*/  MOV R6, 0xbbe0 ;  /* 0x0000bbe000067802 */ /* 0x002fe40000000f00 */
[----:B------:R-:W-:Y:S05]  /*bbd0*/  CALL.REL.NOINC `($_ZN7cutlass13device_kernelIN5flash19enable_sm80_to_sm89INS1_16FlashAttnBwdSm80INS1_25CollectiveMainloopBwdSm80ILi2ELi2EN4cute5tupleIJNS5_1CILi64EEENS7_ILi128EEES8_EEENS_10bfloat16_tEfNS_4arch4Sm80ELb0ELb1ELb1ELb0ELb1ELb0ELb0ELb0ELi2ELi2ELi4ELi2ELb1EEENS1_21CollectiveEpilogueBwdISA_SB_SD_Li256ELb0ELb0ELi2EEENS1_19SingleTileSchedulerILb0ELb0ELb0ELi128EEEEEEEEEvNT_6ParamsE$_ZN4cute3eso3ESOILb0ELb0EJNS_6LayoutINS_5tupleIJNS3_IJNS_1CILi8EEENS4_ILi1EEEEEENS4_ILi2EEES6_EEENS3_IJNS3_IJS6_NS4_ILi0EEEEEElSA_EEEEENS_10ViewEngineINS_8gmem_ptrIPKN7cutlass10bfloat16_tEEEEEEEC2ERKSD_RKSL_) ;  /* 0xffffc63000007944 */ /* 0x000fea0003c3ffff */
        /* <DEDUP_REMOVED lines=10> */
[----:B----45:R-:W-:Y:S05]  /*bc80*/  CALL.REL.NOINC `($_ZN7cutlass13device_kernelIN5flash19enable_sm80_to_sm89INS1_16FlashAttnBwdSm80INS1_25CollectiveMainloopBwdSm80ILi2ELi2EN4cute5tupleIJNS5_1CILi64EEENS7_ILi128EEES8_EEENS_10bfloat16_tEfNS_4arch4Sm80ELb0ELb1ELb1ELb0ELb1ELb0ELb0ELb0ELi2ELi2ELi4ELi2ELb1EEENS1_21CollectiveEpilogueBwdISA_SB_SD_Li256ELb0ELb0ELi2EEENS1_19SingleTileSchedulerILb0ELb0ELb0ELi128EEEEEEEEEvNT_6ParamsE$_ZZN4cuteplIJiiEJNS_1CILi0EEES2_EEEDaRKNS_15ArithmeticTupleIJDpT_EEERKNS3_IJDpT0_EEEENKUlDpRKT_E_clIJiiEEEDaSH_) ;  /* 0xfffffb2000007944 */ /* 0x030fea0003c3ffff */
[----:B-----5:R-:W-:Y:S01]  /*bc90*/  IMAD.IADD R13, R26, 0x1, -R13 ;  /* 0x000000011a0d7824 */ /* 0x020fe200078e0a0d */
[----:B-1----:R-:W-:Y:S02]  /*bca0*/  MOV R5, RZ ;  /* 0x000000ff00057202 */ /* 0x002fe40000000f00 */
[----:B------:R-:W-:Y:S02]  /*bcb0*/  MOV R4, 0xbcd0 ;  /* 0x0000bcd000047802 */ /* 0x000fe40000000f00 */
[----:B--2---:R-:W-:Y:S05]  /*bcc0*/  CALL.REL.NOINC `($_ZN7cutlass13device_kernelIN5flash19enable_sm80_to_sm89INS1_16FlashAttnBwdSm80INS1_25CollectiveMainloopBwdSm80ILi2ELi2EN4cute5tupleIJNS5_1CILi64EEENS7_ILi128EEES8_EEENS_10bfloat16_tEfNS_4arch4Sm80ELb0ELb1ELb1ELb0ELb1ELb0ELb0ELb0ELi2ELi2ELi4ELi2ELb1EEENS1_21CollectiveEpilogueBwdISA_SB_SD_Li256ELb0ELb0ELi2EEENS1_19SingleTileSchedulerILb0ELb0ELb0ELi128EEEEEEEEEvNT_6ParamsE$_ZN4cute3eso3ESOILb1ELb0EJNS_1CILi0EEEiS3_EEC2ERKS3_RKiS6_) ;  /* 0xffffcc3000007944 */ /* 0x004fea0003c3ffff */
[----:B------:R-:W2:Y:S01]  /*bcd0*/  LDL R5, [R1+0x168] ;  /* 0x0001680001057983 */ /* 0x000ea20000100800 */
[----:B------:R-:W-:Y:S01]  /*bce0*/  MOV R4, 0xbd20 ;  /* 0x0000bd2000047802 */ /* 0x000fe20000000f00 */
[----:B------:R-:W-:Y:S01]  /*bcf0*/  UMOV UR35, UR7 ;  /* 0x0000000700237c82 */ /* 0x000fe20008000000 */
[----:B--2---:R-:W-:Y:S02]  /*bd00*/  SHF.L.U32 R5, R5, 0x5, RZ ;  /* 0x0000000505057819 */ /* 0x004fe400000006ff */
[----:B------:R-:W-:Y:S05]  /*bd10*/  CALL.REL.NOINC `($_ZN7cutlass13device_kernelIN5flash19enable_sm80_to_sm89INS1_16FlashAttnBwdSm80INS1_25CollectiveMainloopBwdSm80ILi2ELi2EN4cute5tupleIJNS5_1CILi64EEENS7_ILi128EEES8_EEENS_10bfloat16_tEfNS_4arch4Sm80ELb0ELb1ELb1ELb0ELb1ELb0ELb0ELb0ELi2ELi2ELi4ELi2ELb1EEENS1_21CollectiveEpilogueBwdISA_SB_SD_Li256ELb0ELb0ELi2EEENS1_19SingleTileSchedulerILb0ELb0ELb0ELi128EEEEEEEEEvNT_6ParamsE$_ZN4cute5tupleIJiEEC2ERKi) ;  /* 0xffffd4d000007944 */ /* 0x000fea0003c3ffff */
[----:B------:R1:W5:Y:S01]  /*bd20*/  LDL R5, [R1+0x168] ;  /* 0x0001680001057983 */ /* 0x0003620000100800 */
[----:B------:R-:W-:Y:S01]  /*bd30*/  MOV R4, 0xbd60 ;  /* 0x0000bd6000047802 */ /* 0x000fe20000000f00 */
[----:B------:R-:W-:Y:S02]  /*bd40*/  UMOV UR35, UR22 ;  /* 0x0000001600237c82 */ /* 0x000fe40008000000 */
[----:B-1---5:R-:W-:Y:S05]  /*bd50*/  CALL.REL.NOINC `($_ZN7cutlass13device_kernelIN5flash19enable_sm80_to_sm89INS1_16FlashAttnBwdSm80INS1_25CollectiveMainloopBwdSm80ILi2ELi2EN4cute5tupleIJNS5_1CILi64EEENS7_ILi128EEES8_EEENS_10bfloat16_tEfNS_4arch4Sm80ELb0ELb1ELb1ELb0ELb1ELb0ELb0ELb0ELi2ELi2ELi4ELi2ELb1EEENS1_21CollectiveEpilogueBwdISA_SB_SD_Li256ELb0ELb0ELi2EEENS1_19SingleTileSchedulerILb0ELb0ELb0ELi128EEEEEEEEEvNT_6ParamsE$_ZN4cute5tupleIJiEEC2ERKi) ;  /* 0xffffd49000007944 */ /* 0x022fea0003c3ffff */
[----:B------:R1:W5:Y:S01]  /*bd60*/  LDL R5, [R1+0x178] ;  /* 0x0001780001057983 */ /* 0x0003620000100800 */
[----:B------:R-:W-:Y:S01]  /*bd70*/  MOV R4, 0xbda0 ;  /* 0x0000bda000047802 */ /* 0x000fe20000000f00 */
[----:B------:R-:W-:-:S02]  /*bd80*/  UMOV UR35, UR7 ;  /* 0x0000000700237c82 */ /* 0x000fc40008000000 */
[----:B-1---5:R-:W-:Y:S05]  /*bd90*/  CALL.REL.NOINC `($_ZN7cutlass13device_kernelIN5flash19enable_sm80_to_sm89INS1_16FlashAttnBwdSm80INS1_25CollectiveMainloopBwdSm80ILi2ELi2EN4cute5tupleIJNS5_1CILi64EEENS7_ILi128EEES8_EEENS_10bfloat16_tEfNS_4arch4Sm80ELb0ELb1ELb1ELb0ELb1ELb0ELb0ELb0ELi2ELi2ELi4ELi2ELb1EEENS1_21CollectiveEpilogueBwdISA_SB_SD_Li256ELb0ELb0ELi2EEENS1_19SingleTileSchedulerILb0ELb0ELb0ELi128EEEEEEEEEvNT_6ParamsE$_ZN4cute5tupleIJiEEC2ERKi) ;  /* 0xffffd45000007944 */ /* 0x022fea0003c3ffff */
[----:B------:R1:W5:Y:S01]  /*bda0*/  LDL R5, [R1+0x168] ;  /* 0x0001680001057983 */ /* 0x0003620000100800 */
[----:B------:R-:W-:-:S02]  /*bdb0*/  MOV R4, UR7 ;  /* 0x0000000700047c02 */ /* 0x000fc40008000f00 */
[----:B------:R-:W-:Y:S02]  /*bdc0*/  MOV R6, 0xbde0 ;  /* 0x0000bde000067802 */ /* 0x000fe40000000f00 */
[----:B-1---5:R-:W-:Y:S05]  /*bdd0*/  CALL.REL.NOINC `($_ZN7cutlass13device_kernelIN5flash19enable_sm80_to_sm89INS1_16FlashAttnBwdSm80INS1_25CollectiveMainloopBwdSm80ILi2ELi2EN4cute5tupleIJNS5_1CILi64EEENS7_ILi128EEES8_EEENS_10bfloat16_tEfNS_4arch4Sm80ELb0ELb1ELb1ELb0ELb1ELb0ELb0ELb0ELi2ELi2ELi4ELi2ELb1EEENS1_21CollectiveEpilogueBwdISA_SB_SD_Li256ELb0ELb0ELi2EEENS1_19SingleTileSchedulerILb0ELb0ELb0ELi128EEEEEEEEEvNT_6ParamsE$_ZN4cute3eso3ESOILb0ELb1EJiNS_1CILi0EEEEEC2ERKiRKS3_) ;  /* 0xffffc76000007944 */ /* 0x022fea0003c3ffff */
[----:B-1----:R1:W5:Y:S01]  /*bde0*/  LDL R5, [R1+0x168] ;  /* 0x0001680001057983 */ /* 0x0023620000100800 */
[----:B------:R-:W-:-:S03]  /*bdf0*/  MOV R8, 0xbe10 ;  /* 0x0000be1000087802 */ /* 0x000fc60000000f00 */
[----:B-1---5:R-:W-:Y:S05]  /*be00*/  CALL.REL.NOINC `($_ZN7cutlass13device_kernelIN5flash19enable_sm80_to_sm89INS1_16FlashAttnBwdSm80INS1_25CollectiveMainloopBwdSm80ILi2ELi2EN4cute5tupleIJNS5_1CILi64EEENS7_ILi128EEES8_EEENS_10bfloat16_tEfNS_4arch4Sm80ELb0ELb1ELb1ELb0ELb1ELb0ELb0ELb0ELi2ELi2ELi4ELi2ELb1EEENS1_21CollectiveEpilogueBwdISA_SB_SD_Li256ELb0ELb0ELi2EEENS1_19SingleTileSchedulerILb0ELb0ELb0ELi128EEEEEEEEEvNT_6ParamsE$_ZZN4cuteplIJNS_1CILi0EEES2_EJiEEEDaRKNS_15ArithmeticTupleIJDpT_EEERKNS3_IJDpT0_EEEENKUlDpRKT_E_clIJiS2_EEEDaSH_) ;  /* 0xfffff6a000007944 */ /* 0x022fea0003c3ffff */
[----:B------:R-:W-:Y:S02]  /*be10*/  MOV R8, 0xbe30 ;  /* 0x0000be3000087802 */ /* 0x000fe40000000f00 */
[----:B-1---5:R-:W-:Y:S05]  /*be20*/  CALL.REL.NOINC `($_ZN7cutlass13device_kernelIN5flash19enable_sm80_to_sm89INS1_16FlashAttnBwdSm80INS1_25CollectiveMainloopBwdSm80ILi2ELi2EN4cute5tupleIJNS5_1CILi64EEENS7_ILi128EEES8_EEENS_10bfloat16_tEfNS_4arch4Sm80ELb0ELb1ELb1ELb0ELb1ELb0ELb0ELb0ELi2ELi2ELi4ELi2ELb1EEENS1_21CollectiveEpilogueBwdISA_SB_SD_Li256ELb0ELb0ELi2EEENS1_19SingleTileSchedulerILb0ELb0ELb0ELi128EEEEEEEEEvNT_6ParamsE$_ZZN4cuteplIJNS_1CILi0EEES2_EJiS2_EEEDaRKNS_15ArithmeticTupleIJDpT_EEERKNS3_IJDpT0_EEEENKUlDpRKT_E_clIJiS2_EEEDaSH_) ;  /* 0xfffff6f000007944 */ /* 0x022fea0003c3ffff */
[----:B------:R2:W-:Y:S04]  /*be30*/  STL [R1+0x180], RZ ;  /* 0x000180ff01007387 */ /* 0x0005e80000100800 */
[----:B------:R-:W3:Y:S04]  /*be40*/  LDL.64 R6, [UR6+0x30] ;  /* 0x00003006ff067983 */ /* 0x000ee80008100a00 */
[----:B---3--:R-:W3:Y:S01]  /*be50*/  LD.E.U8 R4, [R6.64] ;  /* 0x0000001406047980 */ /* 0x008ee2000c101100 */
[----:B------:R-:W-:Y:S01]  /*be60*/  IMAD.MOV.U32 R5, RZ, RZ, RZ ;  /* 0x000000ffff057224 */ /* 0x000fe200078e00ff */
[----:B---3--:R-:W-:-:S04]  /*be70*/  LOP3.LUT R4, R4, 0x1, RZ, 0xc0, !PT ;  /* 0x0000000104047812 */ /* 0x008fc800078ec0ff */
[----:B------:R-:W-:Y:S02]  /*be80*/  ISETP.NE.U32.AND P4, PT, R4, 0x1, PT ;  /* 0x000000010400780c */ /* 0x000fe40003f85070 */
[----:B------:R-:W-:-:S06]  /*be90*/  MOV R4, 0xbeb0 ;  /* 0x0000beb000047802 */ /* 0x000fcc0000000f00 */
[----:B-12--5:R-:W-:Y:S05]  /*bea0*/  CALL.REL.NOINC `($_ZN7cutlass13device_kernelIN5flash19enable_sm80_to_sm89INS1_16FlashAttnBwdSm80INS1_25CollectiveMainloopBwdSm80ILi2ELi2EN4cute5tupleIJNS5_1CILi64EEENS7_ILi128EEES8_EEENS_10bfloat16_tEfNS_4arch4Sm80ELb0ELb1ELb1ELb0ELb1ELb0ELb0ELb0ELi2ELi2ELi4ELi2ELb1EEENS1_21CollectiveEpilogueBwdISA_SB_SD_Li256ELb0ELb0ELi2EEENS1_19SingleTileSchedulerILb0ELb0ELb0ELi128EEEEEEEEEvNT_6ParamsE$_ZN4cute3eso3ESOILb1ELb0EJNS_10UnderscoreEiiEEC2ERKS2_RKiS7_) ;  /* 0xffffc80000007944 */ /* 0x026fea0003c3ffff */
[----:B------:R-:W2:Y:S02]  /*beb0*/  LDL R7, [R1+0x168] ;  /* 0x0001680001077983 */ /* 0x000ea40000100800 */
[----:B--2---:R-:W-:Y:S01]  /*bec0*/  SHF.R.S32.HI R4, RZ, 0x1f, R7 ;  /* 0x0000001fff047819 */ /* 0x004fe20000011407 */
[-C--:B------:R-:W-:Y:S02]  /*bed0*/  IMAD R5, R21, R7.reuse, RZ ;  /* 0x0000000715057224 */ /* 0x080fe400078e02ff */
[----:B-1----:R-:W-:-:S04]  /*bee0*/  IMAD.WIDE.U32 R6, R20, R7, RZ ;  /* 0x0000000714067225 */ /* 0x002fc800078e00ff */
[----:B------:R-:W-:Y:S01]  /*bef0*/  IMAD R5, R20, R4, R5 ;  /* 0x0000000414057224 */ /* 0x000fe200078e0205 */
[----:B------:R-:W-:-:S04]  /*bf00*/  MOV R4, 0xbf30 ;  /* 0x0000bf3000047802 */ /* 0x000fc80000000f00 */
[----:B------:R-:W-:Y:S02]  /*bf10*/  IADD3 R5, R7, R5, RZ ;  /* 0x0000000507057210 */ /* 0x000fe40007ffe0ff */
[----:B------:R-:W-:Y:S05]  /*bf20*/  CALL.REL.NOINC `($_ZN7cutlass13device_kernelIN5flash19enable_sm80_to_sm89INS1_16FlashAttnBwdSm80INS1_25CollectiveMainloopBwdSm80ILi2ELi2EN4cute5tupleIJNS5_1CILi64EEENS7_ILi128EEES8_EEENS_10bfloat16_tEfNS_4arch4Sm80ELb0ELb1ELb1ELb0ELb1ELb0ELb0ELb0ELi2ELi2ELi4ELi2ELb1EEENS1_21CollectiveEpilogueBwdISA_SB_SD_Li256ELb0ELb0ELi2EEENS1_19SingleTileSchedulerILb0ELb0ELb0ELi128EEEEEEEEEvNT_6ParamsE$_ZN4cute3eso3ESOILb1ELb0EJNS_6LayoutINS_5tupleIJNS3_IJNS_1CILi8EEENS4_ILi1EEEEEEEEENS3_IJNS3_IJS6_NS4_ILi0EEEEEEEEEEElEEC2ERKSC_RKl) ;  /* 0xffffcee000007944 */ /* 0x000fea0003c3ffff */
[----:B------:R-:W2:Y:S01]  /*bf30*/  LDL.64 R4, [R1+0x168] ;  /* 0x0001680001047983 */ /* 0x000ea20000100a00 */
[----:B------:R-:W-:Y:S02]  /*bf40*/  MOV R12, 0xbf80 ;  /* 0x0000bf80000c7802 */ /* 0x000fe40000000f00 */
[----:B--2---:R-:W-:-:S04]  /*bf50*/  LEA R8, P5, R4, R18, 0x1 ;  /* 0x0000001204087211 */ /* 0x004fc800078a08ff */
[----:B------:R-:W-:-:S04]  /*bf60*/  LEA.HI.X R9, R4, R19, R5, 0x1, P5 ;  /* 0x0000001304097211 */ /* 0x000fc800028f0c05 */
[----:B-1----:R-:W-:Y:S05]  /*bf70*/  CALL.REL.NOINC `($_ZN7cutlass13device_kernelIN5flash19enable_sm80_to_sm89INS1_16FlashAttnBwdSm80INS1_25CollectiveMainloopBwdSm80ILi2ELi2EN4cute5tupleIJNS5_1CILi64EEENS7_ILi128EEES8_EEENS_10bfloat16_tEfNS_4arch4Sm80ELb0ELb1ELb1ELb0ELb1ELb0ELb0ELb0ELi2ELi2ELi4ELi2ELb1EEENS1_21CollectiveEpilogueBwdISA_SB_SD_Li256ELb0ELb0ELi2EEENS1_19SingleTileSchedulerILb0ELb0ELb0ELi128EEEEEEEEEvNT_6ParamsE$_ZN4cute8gmem_ptrIPKN7cutlass10bfloat16_tEECI1NS_12iter_adaptorIS4_S5_EEES4_) ;  /* 0xffffd34000007944 */ /* 0x002fea0003c3ffff */
[----:B------:R1:W5:Y:S01]  /*bf80*/  LDL.64 R4, [R1+0x168] ;  /* 0x0001680001047983 */ /* 0x0003620000100a00 */
[----:B------:R-:W-:-:S03]  /*bf90*/  MOV R6, 0xbfb0 ;  /* 0x0000bfb000067802 */ /* 0x000fc60000000f00 */
[----:B-1---5:R-:W-:Y:S05]  /*bfa0*/  CALL.REL.NOINC `($_ZN7cutlass13device_kernelIN5flash19enable_sm80_to_sm89INS1_16FlashAttnBwdSm80INS1_25CollectiveMainloopBwdSm80ILi2ELi2EN4cute5tupleIJNS5_1CILi64EEENS7_ILi128EEES8_EEENS_10bfloat16_tEfNS_4arch4Sm80ELb0ELb1ELb1ELb0ELb1ELb0ELb0ELb0ELi2ELi2ELi4ELi2ELb1EEENS1_21CollectiveEpilogueBwdISA_SB_SD_Li256ELb0ELb0ELi2EEENS1_19SingleTileSchedulerILb0ELb0ELb0ELi128EEEEEEEEEvNT_6ParamsE$_ZN4cute3eso3ESOILb1ELb0EJNS_6LayoutINS_5tupleIJNS3_IJNS_1CILi8EEENS4_ILi1EEEEEEEEENS3_IJNS3_IJS6_NS4_ILi0EEEEEEEEEEENS_10ViewEngineINS_8gmem_ptrIPKN7cutlass10bfloat16_tEEEEEEEC2ERKSC_RKSK_) ;  /* 0xffffcd7000007944 */ /* 0x022fea0003c3ffff */
[----:B------:R2:W5:Y:S01]  /*bfb0*/  LDL.64 R8, [R1+0x168] ;  /* 0x0001680001087983 */ /* 0x0005620000100a00 */
[----:B-1----:R-:W-:Y:S02]  /*bfc0*/  MOV R5, RZ ;  /* 0x000000ff00057202 */ /* 0x002fe40000000f00 */
[----:B------:R-:W-:Y:S02]  /*bfd0*/  MOV R4, 0xbff0 ;  /* 0x0000bff000047802 */ /* 0x000fe40000000f00 */
[----:B--2--5:R-:W-:Y:S05]  /*bfe0*/  CALL.REL.NOINC `($_ZN7cutlass13device_kernelIN5flash19enable_sm80_to_sm89INS1_16FlashAttnBwdSm80INS1_25CollectiveMainloopBwdSm80ILi2ELi2EN4cute5tupleIJNS5_1CILi64EEENS7_ILi128EEES8_EEENS_10bfloat16_tEfNS_4arch4Sm80ELb0ELb1ELb1ELb0ELb1ELb0ELb0ELb0ELi2ELi2ELi4ELi2ELb1EEENS1_21CollectiveEpilogueBwdISA_SB_SD_Li256ELb0ELb0ELi2EEENS1_19SingleTileSchedulerILb0ELb0ELb0ELi128EEEEEEEEEvNT_6ParamsE$_ZN4cute3eso3ESOILb1ELb0EJNS_10UnderscoreEiiEEC2ERKS2_RKiS7_) ;  /* 0xffffc6c000007944 */ /* 0x024fea0003c3ffff */
[----:B------:R-:W2:Y:S01]  /*bff0*/  LDL R5, [R1+0x168] ;  /* 0x0001680001057983 */ /* 0x000ea20000100800 */
[----:B------:R-:W-:Y:S02]  /*c000*/  MOV R4, 0xc030 ;  /* 0x0000c03000047802 */ /* 0x000fe40000000f00 */
[----:B--2---:R-:W-:Y:S02]  /*c010*/  SHF.L.U32 R5, R5, 0xb, RZ ;  /* 0x0000000b05057819 */ /* 0x004fe400000006ff */
[----:B-1----:R-:W-:Y:S05]  /*c020*/  CALL.REL.NOINC `($_ZN7cutlass13device_kernelIN5flash19enable_sm80_to_sm89INS1_16FlashAttnBwdSm80INS1_25CollectiveMainloopBwdSm80ILi2ELi2EN4cute5tupleIJNS5_1CILi64EEENS7_ILi128EEES8_EEENS_10bfloat16_tEfNS_4arch4Sm80ELb0ELb1ELb1ELb0ELb1ELb0ELb0ELb0ELi2ELi2ELi4ELi2ELb1EEENS1_21CollectiveEpilogueBwdISA_SB_SD_Li256ELb0ELb0ELi2EEENS1_19SingleTileSchedulerILb0ELb0ELb0ELi128EEEEEEEEEvNT_6ParamsE$_ZN4cute3eso3ESOILb1ELb0EJNS_6LayoutINS_5tupleIJNS3_IJNS_1CILi8EEENS4_ILi1EEEEEEEEENS3_IJNS3_IJS6_NS4_ILi0EEEEEEEEEEEiEEC2ERKSC_RKi) ;  /* 0xffffcd9000007944 */ /* 0x002fea0003c3ffff */
[----:B------:R-:W2:Y:S01]  /*c030*/  LDL R5, [R1+0x168] ;  /* 0x0001680001057983 */ /* 0x000ea20000100800 */
[----:B------:R-:W-:Y:S01]  /*c040*/  MOV R4, 0xc070 ;  /* 0x0000c07000047802 */ /* 0x000fe20000000f00 */
[----:B--2---:R-:W-:-:S04]  /*c050*/  IMAD.WIDE R6, R5, 0x2, R16 ;  /* 0x0000000205067825 */ /* 0x004fc800078e0210 */
[----:B------:R-:W-:Y:S05]  /*c060*/  CALL.REL.NOINC `($_ZN7cutlass13device_kernelIN5flash19enable_sm80_to_sm89INS1_16FlashAttnBwdSm80INS1_25CollectiveMainloopBwdSm80ILi2ELi2EN4cute5tupleIJNS5_1CILi64EEENS7_ILi128EEES8_EEENS_10bfloat16_tEfNS_4arch4Sm80ELb0ELb1ELb1ELb0ELb1ELb0ELb0ELb0ELi2ELi2ELi4ELi2ELb1EEENS1_21CollectiveEpilogueBwdISA_SB_SD_Li256ELb0ELb0ELi2EEENS1_19SingleTileSchedulerILb0ELb0ELb0ELi128EEEEEEEEEvNT_6ParamsE$_ZN4cute8smem_ptrIPN7cutlass10bfloat16_tEECI1NS_12iter_adaptorIS3_S4_EEES3_) ;  /* 0xffffd33000007944 */ /* 0x000fea0003c3ffff */
[----:B------:R2:W5:Y:S01]  /*c070*/  LDL.64 R4, [R1+0x168] ;  /* 0x0001680001047983 */ /* 0x0005620000100a00 */
[----:B-1----:R-:W-:-:S03]  /*c080*/  MOV R6, 0xc0a0 ;  /* 0x0000c0a000067802 */ /* 0x002fc60000000f00 */
[----:B--2--5:R-:W-:Y:S05]  /*c090*/  CALL.REL.NOINC `($_ZN7cutlass13device_kernelIN5flash19enable_sm80_to_sm89INS1_16FlashAttnBwdSm80INS1_25CollectiveMainloopBwdSm80ILi2ELi2EN4cute5tupleIJNS5_1CILi64EEENS7_ILi128EEES8_EEENS_10bfloat16_tEfNS_4arch4Sm80ELb0ELb1ELb1ELb0ELb1ELb0ELb0ELb0ELi2ELi2ELi4ELi2ELb1EEENS1_21CollectiveEpilogueBwdISA_SB_SD_Li256ELb0ELb0ELi2EEENS1_19SingleTileSchedulerILb0ELb0ELb0ELi128EEEEEEEEEvNT_6ParamsE$_ZN4cute3eso3ESOILb1ELb0EJNS_6LayoutINS_5tupleIJNS3_IJNS_1CILi8EEENS4_ILi1EEEEEEEEENS3_IJNS3_IJS6_NS4_ILi0EEEEEEEEEEENS_10ViewEngineINS_8smem_ptrIPN7cutlass10bfloat16_tEEEEEEEC2ERKSC_RKSJ_) ;  /* 0xffffccd000007944 */ /* 0x024fea0003c3ffff */
[----:B------:R2:W5:Y:S01]  /*c0a0*/  LDL.64 R6, [R1+0x168] ;  /* 0x0001680001067983 */ /* 0x0005620000100a00 */
[----:B------:R-:W-:-:S03]  /*c0b0*/  MOV R12, 0xc0d0 ;  /* 0x0000c0d0000c7802 */ /* 0x000fc60000000f00 */
[----:B-12--5:R-:W-:Y:S05]  /*c0c0*/  CALL.REL.NOINC `($_ZN7cutlass13device_kernelIN5flash19enable_sm80_to_sm89INS1_16FlashAttnBwdSm80INS1_25CollectiveMainloopBwdSm80ILi2ELi2EN4cute5tupleIJNS5_1CILi64EEENS7_ILi128EEES8_EEENS_10bfloat16_tEfNS_4arch4Sm80ELb0ELb1ELb1ELb0ELb1ELb0ELb0ELb0ELi2ELi2ELi4ELi2ELb1EEENS1_21CollectiveEpilogueBwdISA_SB_SD_Li256ELb0ELb0ELi2EEENS1_19SingleTileSchedulerILb0ELb0ELb0ELi128EEEEEEEEEvNT_6ParamsE$_ZN4cute8gmem_ptrIPKN7cutlass10bfloat16_tEECI1NS_12iter_adaptorIS4_S5_EEES4_) ;  /* 0xffffd1f000007944 */ /* 0x026fea0003c3ffff */
[----:B------:R1:W5:Y:S01]  /*c0d0*/  LDL.64 R4, [R1+0x168] ;  /* 0x0001680001047983 */ /* 0x0003620000100a00 */
[----:B------:R-:W-:-:S02]  /*c0e0*/  MOV R8, UR7 ;  /* 0x0000000700087c02 */ /* 0x000fc40008000f00 */
[----:B------:R-:W-:Y:S02]  /*c0f0*/  MOV R12, 0xc110 ;  /* 0x0000c110000c7802 */ /* 0x000fe40000000f00 */
[----:B-1---5:R-:W-:Y:S05]  /*c100*/  CALL.REL.NOINC `($_ZN7cutlass13device_kernelIN5flash19enable_sm80_to_sm89INS1_16FlashAttnBwdSm80INS1_25CollectiveMainloopBwdSm80ILi2ELi2EN4cute5tupleIJNS5_1CILi64EEENS7_ILi128EEES8_EEENS_10bfloat16_tEfNS_4arch4Sm80ELb0ELb1ELb1ELb0ELb1ELb0ELb0ELb0ELi2ELi2ELi4ELi2ELb1EEENS1_21CollectiveEpilogueBwdISA_SB_SD_Li256ELb0ELb0ELi2EEENS1_19SingleTileSchedulerILb0ELb0ELb0ELi128EEEEEEEEEvNT_6ParamsE$_ZN4cute8gmem_ptrIPKN7cutlass9uint128_tEECI1NS_12iter_adaptorIS4_S5_EEES4_) ;  /* 0xffffd20000007944 */ /* 0x022fea0003c3ffff */
[----:B------:R1:W5:Y:S01]  /*c110*/  LDL.64 R4, [R1+0x168] ;  /* 0x0001680001047983 */ /* 0x0003620000100a00 */
[----:B------:R-:W-:Y:S02]  /*c120*/  MOV R8, UR7 ;  /* 0x0000000700087c02 */ /* 0x000fe40008000f00 */
[----:B------:R-:W-:Y:S02]  /*c130*/  MOV R12, 0xc150 ;  /* 0x0000c150000c7802 */ /* 0x000fe40000000f00 */
[----:B-1---5:R-:W-:Y:S05]  /*c140*/  CALL.REL.NOINC `($_ZN7cutlass13device_kernelIN5flash19enable_sm80_to_sm89INS1_16FlashAttnBwdSm80INS1_25CollectiveMainloopBwdSm80ILi2ELi2EN4cute5tupleIJNS5_1CILi64EEENS7_ILi128EEES8_EEENS_10bfloat16_tEfNS_4arch4Sm80ELb0ELb1ELb1ELb0ELb1ELb0ELb0ELb0ELi2ELi2ELi4ELi2ELb1EEENS1_21CollectiveEpilogueBwdISA_SB_SD_Li256ELb0ELb0ELi2EEENS1_19SingleTileSchedulerILb0ELb0ELb0ELi128EEEEEEEEEvNT_6ParamsE$_ZN4cute3eso3ESOILb1ELb0EJNS_6LayoutINS_5tupleIJNS3_IJNS_1CILi1EEES5_EEEEEENS3_IJNS3_IJS5_NS4_ILi0EEEEEEEEEEENS_10ViewEngineINS_8gmem_ptrIPKN7cutlass9uint128_tEEEEEEEC2ERKSB_RKSJ_) ;  /* 0xffffc9d000007944 */ /* 0x022fea0003c3ffff */
[----:B------:R2:W5:Y:S01]  /*c150*/  LDL.64 R26, [R1+0x168] ;  /* 0x00016800011a7983 */ /* 0x0005620000100a00 */
[----:B-1----:R-:W-:-:S03]  /*c160*/  MOV R4, 0xc180 ;  /* 0x0000c18000047802 */ /* 0x002fc60000000f00 */
[----:B--2--5:R-:W-:Y:S05]  /*c170*/  CALL.REL.NOINC `($_ZN7cutlass13device_kernelIN5flash19enable_sm80_to_sm89INS1_16FlashAttnBwdSm80INS1_25CollectiveMainloopBwdSm80ILi2ELi2EN4cute5tupleIJNS5_1CILi64EEENS7_ILi128EEES8_EEENS_10bfloat16_tEfNS_4arch4Sm80ELb0ELb1ELb1ELb0ELb1ELb0ELb0ELb0ELi2ELi2ELi4ELi2ELb1EEENS1_21CollectiveEpilogueBwdISA_SB_SD_Li256ELb0ELb0ELi2EEENS1_19SingleTileSchedulerILb0ELb0ELb0ELi128EEEEEEEEEvNT_6ParamsE$_ZN4cute8smem_ptrIPN7cutlass10bfloat16_tEECI1NS_12iter_adaptorIS3_S4_EEES3_) ;  /* 0xffffd22000007944 */ /* 0x024fea0003c3ffff */
[----:B------:R2:W5:Y:S01]  /*c180*/  LDL.64 R4, [R1+0x168] ;  /* 0x0001680001047983 */ /* 0x0005620000100a00 */
[----:B-1----:R-:W-:Y:S02]  /*c190*/  MOV R6, UR7 ;  /* 0x0000000700067c02 */ /* 0x002fe40008000f00 */
[----:B------:R-:W-:Y:S02]  /*c1a0*/  MOV R8, 0xc1c0 ;  /* 0x0000c1c000087802 */ /* 0x000fe40000000f00 */
[----:B--2--5:R-:W-:Y:S05]  /*c1b0*/  CALL.REL.NOINC `($_ZN7cutlass13device_kernelIN5flash19enable_sm80_to_sm89INS1_16FlashAttnBwdSm80INS1_25CollectiveMainloopBwdSm80ILi2ELi2EN4cute5tupleIJNS5_1CILi64EEENS7_ILi128EEES8_EEENS_10bfloat16_tEfNS_4arch4Sm80ELb0ELb1ELb1ELb0ELb1ELb0ELb0ELb0ELi2ELi2ELi4ELi2ELb1EEENS1_21CollectiveEpilogueBwdISA_SB_SD_Li256ELb0ELb0ELi2EEENS1_19SingleTileSchedulerILb0ELb0ELb0ELi128EEEEEEEEEvNT_6ParamsE$_ZN4cute8smem_ptrIPN7cutlass9uint128_tEECI1NS_12iter_adaptorIS3_S4_EEES3_) ;  /* 0xffffd22000007944 */ /* 0x024fea0003c3ffff */
[----:B-1----:R1:W5:Y:S01]  /*c1c0*/  LDL.64 R4, [R1+0x168] ;  /* 0x0001680001047983 */ /* 0x0023620000100a00 */
[----:B------:R-:W-:Y:S02]  /*c1d0*/  MOV R6, UR7 ;  /* 0x0000000700067c02 */ /* 0x000fe40008000f00 */
[----:B------:R-:W-:-:S02]  /*c1e0*/  MOV R8, 0xc200 ;  /* 0x0000c20000087802 */ /* 0x000fc40000000f00 */
[----:B-1---5:R-:W-:Y:S05]  /*c1f0*/  CALL.REL.NOINC `($_ZN7cutlass13device_kernelIN5flash19enable_sm80_to_sm89INS1_16FlashAttnBwdSm80INS1_25CollectiveMainloopBwdSm80ILi2ELi2EN4cute5tupleIJNS5_1CILi64EEENS7_ILi128EEES8_EEENS_10bfloat16_tEfNS_4arch4Sm80ELb0ELb1ELb1ELb0ELb1ELb0ELb0ELb0ELi2ELi2ELi4ELi2ELb1EEENS1_21CollectiveEpilogueBwdISA_SB_SD_Li256ELb0ELb0ELi2EEENS1_19SingleTileSchedulerILb0ELb0ELb0ELi128EEEEEEEEEvNT_6ParamsE$_ZN4cute3eso3ESOILb1ELb0EJNS_6LayoutINS_5tupleIJNS3_IJNS_1CILi1EEES5_EEEEEENS3_IJNS3_IJS5_NS4_ILi0EEEEEEEEEEENS_10ViewEngineINS_8smem_ptrIPN7cutlass9uint128_tEEEEEEEC2ERKSB_RKSI_) ;  /* 0xffffc97000007944 */ /* 0x022fea0003c3ffff */
[----:B-1----:R1:W5:Y:S01]  /*c200*/  LDL R4, [R1+0x168] ;  /* 0x0001680001047983 */ /* 0x0023620000100800 */
[----:B------:R-:W-:-:S03]  /*c210*/  MOV R6, 0xc230 ;  /* 0x0000c23000067802 */ /* 0x000fc60000000f00 */
[----:B-1---5:R-:W-:Y:S05]  /*c220*/  CALL.REL.NOINC `($_ZN7cutlass13device_kernelIN5flash19enable_sm80_to_sm89INS1_16FlashAttnBwdSm80INS1_25CollectiveMainloopBwdSm80ILi2ELi2EN4cute5tupleIJNS5_1CILi64EEENS7_ILi128EEES8_EEENS_10bfloat16_tEfNS_4arch4Sm80ELb0ELb1ELb1ELb0ELb1ELb0ELb0ELb0ELi2ELi2ELi4ELi2ELb1EEENS1_21CollectiveEpilogueBwdISA_SB_SD_Li256ELb0ELb0ELi2EEENS1_19SingleTileSchedulerILb0ELb0ELb0ELi128EEEEEEEEEvNT_6ParamsE$_ZN73_INTERNAL_24fd9406_37_flash_bwd_hdim64_bf16_softcap_sm80_cu_3fbc093a_291824__cvta_generic_to_sharedEPKv) ;  /* 0xffffd23000007944 */ /* 0x022fea0003c3ffff */
        /* <DEDUP_REMOVED lines=9> */
[----:B-1----:R-:W-:Y:S05]  /*c2c0*/  CALL.REL.NOINC `($_ZN7cutlass13device_kernelIN5flash19enable_sm80_to_sm89INS1_16FlashAttnBwdSm80INS1_25CollectiveMainloopBwdSm80ILi2ELi2EN4cute5tupleIJNS5_1CILi64EEENS7_ILi128EEES8_EEENS_10bfloat16_tEfNS_4arch4Sm80ELb0ELb1ELb1ELb0ELb1ELb0ELb0ELb0ELi2ELi2ELi4ELi2ELb1EEENS1_21CollectiveEpilogueBwdISA_SB_SD_Li256ELb0ELb0ELi2EEENS1_19SingleTileSchedulerILb0ELb0ELb0ELi128EEEEEEEEEvNT_6ParamsE$_ZN4cute3eso3ESOILb1ELb0EJNS_1CILi0EEEiS3_EEC2ERKS3_RKiS6_) ;  /* 0xffffc63000007944 */ /* 0x002fea0003c3ffff */
[----:B------:R-:W2:Y:S01]  /*c2d0*/  LDL R5, [R1+0x168] ;  /* 0x0001680001057983 */ /* 0x000ea20000100800 */
[----:B------:R-:W-:Y:S01]  /*c2e0*/  MOV R4, 0xc320 ;  /* 0x0000c32000047802 */ /* 0x000fe20000000f00 */
[----:B------:R-:W-:Y:S01]  /*c2f0*/  UMOV UR35, UR7 ;  /* 0x0000000700237c82 */ /* 0x000fe20008000000 */
[----:B--2---:R-:W-:-:S02]  /*c300*/  SHF.L.U32 R5, R5, 0x5, RZ ;  /* 0x0000000505057819 */ /* 0x004fc400000006ff */
[----:B------:R-:W-:Y:S05]  /*c310*/  CALL.REL.NOINC `($_ZN7cutlass13device_kernelIN5flash19enable_sm80_to_sm89INS1_16FlashAttnBwdSm80INS1_25CollectiveMainloopBwdSm80ILi2ELi2EN4cute5tupleIJNS5_1CILi64EEENS7_ILi128EEES8_EEENS_10bfloat16_tEfNS_4arch4Sm80ELb0ELb1ELb1ELb0ELb1ELb0ELb0ELb0ELi2ELi2ELi4ELi2ELb1EEENS1_21CollectiveEpilogueBwdISA_SB_SD_Li256ELb0ELb0ELi2EEENS1_19SingleTileSchedulerILb0ELb0ELb0ELi128EEEEEEEEEvNT_6ParamsE$_ZN4cute5tupleIJiEEC2ERKi) ;  /* 0xffffced000007944 */ /* 0x000fea0003c3ffff */
        /* <DEDUP_REMOVED lines=20> */
[----:B------:R-:W-:Y:S01]  /*c460*/  IMAD.MOV.U32 R5, RZ, RZ, 0x1 ;  /* 0x00000001ff057424 */ /* 0x000fe200078e00ff */
        /* <DEDUP_REMOVED lines=21> */
[----:B-1----:R-:W-:Y:S02]  /*c5c0*/  MOV R5, 0x1 ;  /* 0x0000000100057802 */ /* 0x002fe40000000f00 */
        /* <DEDUP_REMOVED lines=47> */
[----:B-1---5:R-:W-:Y:S05]  /*c8c0*/  CALL.REL.NOINC `($_ZN7cutlass13device_kernelIN5flash19enable_sm80_to_sm89INS1_16FlashAttnBwdSm80INS1_25CollectiveMainloopBwdSm80ILi2ELi2EN4cute5tupleIJNS5_1CILi64EEENS7_ILi128EEES8_EEENS_10bfloat16_tEfNS_4arch4Sm80ELb0ELb1ELb1ELb0ELb1ELb0ELb0ELb0ELi2ELi2ELi4ELi2ELb1EEENS1_21CollectiveEpilogueBwdISA_SB_SD_Li256ELb0ELb0ELi2EEENS1_19SingleTileSchedulerILb0ELb0ELb0ELi128EEEEEEEEEvNT_6ParamsE$_ZN4cute3eso3ESOILb1ELb0EJNS_10UnderscoreES2_iEEC2ERKS2_S5_RKi) ;  /* 0xffffbd5000007944 */ /* 0x022fea0003c3ffff */
[----:B------:R-:W2:Y:S01]  /*c8d0*/  LDL R5, [R1+0x168] ;  /* 0x0001680001057983 */ /* 0x000ea20000100800 */
[----:B------:R-:W-:Y:S02]  /*c8e0*/  MOV R4, 0xc910 ;  /* 0x0000c91000047802 */ /* 0x000fe40000000f00 */
[----:B--2---:R-:W-:Y:S02]  /*c8f0*/  SHF.L.U32 R5, R5, 0x6, RZ ;  /* 0x0000000605057819 */ /* 0x004fe400000006ff */
[----:B-1----:R-:W-:Y:S05]  /*c900*/  CALL.REL.NOINC `($_ZN7cutlass13device_kernelIN5flash19enable_sm80_to_sm89INS1_16FlashAttnBwdSm80INS1_25CollectiveMainloopBwdSm80ILi2ELi2EN4cute5tupleIJNS5_1CILi64EEENS7_ILi128EEES8_EEENS_10bfloat16_tEfNS_4arch4Sm80ELb0ELb1ELb1ELb0ELb1ELb0ELb0ELb0ELi2ELi2ELi4ELi2ELb1EEENS1_21CollectiveEpilogueBwdISA_SB_SD_Li256ELb0ELb0ELi2EEENS1_19SingleTileSchedulerILb0ELb0ELb0ELi128EEEEEEEEEvNT_6ParamsE$_ZN4cute3eso3ESOILb1ELb0EJNS_6LayoutINS_5tupleIJNS3_IJNS_1CILi4EEENS4_ILi1EEEEEES6_EEENS3_IJNS3_IJS6_NS4_ILi0EEEEEES9_EEEEEiEEC2ERKSC_RKi) ;  /* 0xffffc3c000007944 */ /* 0x002fea0003c3ffff */
[----:B------:R-:W2:Y:S04]  /*c910*/  LD.E.64 R6, [R6.64+0x8] ;  /* 0x0000081406067980 */ /* 0x000ea8000c101b00 */
[----:B------:R-:W2:Y:S01]  /*c920*/  LDL R8, [R1+0x168] ;  /* 0x0001680001087983 */ /* 0x000ea20000100800 */
[----:B------:R-:W-:-:S02]  /*c930*/  MOV R4, UR7 ;  /* 0x0000000700047c02 */ /* 0x000fc40008000f00 */
[----:B------:R-:W-:Y:S01]  /*c940*/  MOV R12, 0xc970 ;  /* 0x0000c970000c7802 */ /* 0x000fe20000000f00 */
[----:B--2---:R-:W-:-:S04]  /*c950*/  IMAD.WIDE R8, R8, 0x4, R6 ;  /* 0x0000000408087825 */ /* 0x004fc800078e0206 */
[----:B------:R-:W-:Y:S05]  /*c960*/  CALL.REL.NOINC `($_ZN7cutlass13device_kernelIN5flash19enable_sm80_to_sm89INS1_16FlashAttnBwdSm80INS1_25CollectiveMainloopBwdSm80ILi2ELi2EN4cute5tupleIJNS5_1CILi64EEENS7_ILi128EEES8_EEENS_10bfloat16_tEfNS_4arch4Sm80ELb0ELb1ELb1ELb0ELb1ELb0ELb0ELb0ELi2ELi2ELi4ELi2ELb1EEENS1_21CollectiveEpilogueBwdISA_SB_SD_Li256ELb0ELb0ELi2EEENS1_19SingleTileSchedulerILb0ELb0ELb0ELi128EEEEEEEEEvNT_6ParamsE$_ZN4cute8gmem_ptrIPKfECI1NS_12iter_adaptorIS2_S3_EEES2_) ;  /* 0xffffc9f000007944 */ /* 0x000fea0003c3ffff */
[----:B-1----:R1:W5:Y:S01]  /*c970*/  LDL.64 R4, [R1+0x168] ;  /* 0x0001680001047983 */ /* 0x0023620000100a00 */
[----:B------:R-:W-:-:S03]  /*c980*/  MOV R6, 0xc9a0 ;  /* 0x0000c9a000067802 */ /* 0x000fc60000000f00 */
[----:B-1---5:R-:W-:Y:S05]  /*c990*/  CALL.REL.NOINC `($_ZN7cutlass13device_kernelIN5flash19enable_sm80_to_sm89INS1_16FlashAttnBwdSm80INS1_25CollectiveMainloopBwdSm80ILi2ELi2EN4cute5tupleIJNS5_1CILi64EEENS7_ILi128EEES8_EEENS_10bfloat16_tEfNS_4arch4Sm80ELb0ELb1ELb1ELb0ELb1ELb0ELb0ELb0ELi2ELi2ELi4ELi2ELb1EEENS1_21CollectiveEpilogueBwdISA_SB_SD_Li256ELb0ELb0ELi2EEENS1_19SingleTileSchedulerILb0ELb0ELb0ELi128EEEEEEEEEvNT_6ParamsE$_ZN4cute3eso3ESOILb1ELb0EJNS_6LayoutINS_5tupleIJNS3_IJNS_1CILi4EEENS4_ILi1EEEEEES6_EEENS3_IJNS3_IJS6_NS4_ILi0EEEEEES9_EEEEENS_10ViewEngineINS_8gmem_ptrIPKfEEEEEEC2ERKSC_RKSI_) ;  /* 0xffffc29000007944 */ /* 0x022fea0003c3ffff */
[----:B------:R-:W5:Y:S04]  /*c9a0*/  LDL.64 R12, [UR6+0x40] ;  /* 0x00004006ff0c7983 */ /* 0x000f680008100a00 */
[----:B------:R2:W5:Y:S01]  /*c9b0*/  LDL.64 R8, [R1+0x168] ;  /* 0x0001680001087983 */ /* 0x0005620000100a00 */
[----:B------:R-:W-:Y:S02]  /*c9c0*/  MOV R11, UR17 ;  /* 0x00000011000b7c02 */ /* 0x000fe40008000f00 */
[----:B-1----:R-:W-:Y:S02]  /*c9d0*/  MOV R4, 0xc9f0 ;  /* 0x0000c9f000047802 */ /* 0x002fe40000000f00 */
[----:B--2--5:R-:W-:Y:S05]  /*c9e0*/  CALL.REL.NOINC `($_ZN7cutlass13device_kernelIN5flash19enable_sm80_to_sm89INS1_16FlashAttnBwdSm80INS1_25CollectiveMainloopBwdSm80ILi2ELi2EN4cute5tupleIJNS5_1CILi64EEENS7_ILi128EEES8_EEENS_10bfloat16_tEfNS_4arch4Sm80ELb0ELb1ELb1ELb0ELb1ELb0ELb0ELb0ELi2ELi2ELi4ELi2ELb1EEENS1_21CollectiveEpilogueBwdISA_SB_SD_Li256ELb0ELb0ELi2EEENS1_19SingleTileSchedulerILb0ELb0ELb0ELi128EEEEEEEEEvNT_6ParamsE$_ZN4cute3eso3ESOILb1ELb0EJNS_10UnderscoreES2_iEEC2ERKS2_S5_RKi) ;  /* 0xffffbc3000007944 */ /* 0x024fea0003c3ffff */
[----:B------:R-:W2:Y:S01]  /*c9f0*/  LDL R5, [R1+0x168] ;  /* 0x0001680001057983 */ /* 0x000ea20000100800 */
[----:B------:R-:W-:-:S02]  /*ca00*/  MOV R4, 0xca30 ;  /* 0x0000ca3000047802 */ /* 0x000fc40000000f00 */
[----:B--2---:R-:W-:Y:S02]  /*ca10*/  SHF.L.U32 R5, R5, 0x6, RZ ;  /* 0x0000000605057819 */ /* 0x004fe400000006ff */
[----:B-1----:R-:W-:Y:S05]  /*ca20*/  CALL.REL.NOINC `($_ZN7cutlass13device_kernelIN5flash19enable_sm80_to_sm89INS1_16FlashAttnBwdSm80INS1_25CollectiveMainloopBwdSm80ILi2ELi2EN4cute5tupleIJNS5_1CILi64EEENS7_ILi128EEES8_EEENS_10bfloat16_tEfNS_4arch4Sm80ELb0ELb1ELb1ELb0ELb1ELb0ELb0ELb0ELi2ELi2ELi4ELi2ELb1EEENS1_21CollectiveEpilogueBwdISA_SB_SD_Li256ELb0ELb0ELi2EEENS1_19SingleTileSchedulerILb0ELb0ELb0ELi128EEEEEEEEEvNT_6ParamsE$_ZN4cute3eso3ESOILb1ELb0EJNS_6LayoutINS_5tupleIJNS3_IJNS_1CILi4EEENS4_ILi1EEEEEES6_EEENS3_IJNS3_IJS6_NS4_ILi0EEEEEES9_EEEEEiEEC2ERKSC_RKi) ;  /* 0xffffc2a000007944 */ /* 0x002fea0003c3ffff */
[----:B------:R-:W2:Y:S04]  /*ca30*/  LD.E.64 R12, [R12.64] ;  /* 0x000000140c0c7980 */ /* 0x000ea8000c101b00 */
[----:B------:R-:W2:Y:S01]  /*ca40*/  LDL R6, [R1+0x168] ;  /* 0x0001680001067983 */ /* 0x000ea20000100800 */
[----:B------:R-:W-:Y:S01]  /*ca50*/  MOV R4, UR7 ;  /* 0x0000000700047c02 */ /* 0x000fe20008000f00 */
[----:B--2---:R-:W-:Y:S01]  /*ca60*/  IMAD.WIDE R6, R6, 0x4, R12 ;  /* 0x0000000406067825 */ /* 0x004fe200078e020c */
[----:B------:R-:W-:-:S03]  /*ca70*/  MOV R12, 0xca90 ;  /* 0x0000ca90000c7802 */ /* 0x000fc60000000f00 */
[----:B------:R-:W-:Y:S05]  /*ca80*/  CALL.REL.NOINC `($_ZN7cutlass13device_kernelIN5flash19enable_sm80_to_sm89INS1_16FlashAttnBwdSm80INS1_25CollectiveMainloopBwdSm80ILi2ELi2EN4cute5tupleIJNS5_1CILi64EEENS7_ILi128EEES8_EEENS_10bfloat16_tEfNS_4arch4Sm80ELb0ELb1ELb1ELb0ELb1ELb0ELb0ELb0ELi2ELi2ELi4ELi2ELb1EEENS1_21CollectiveEpilogueBwdISA_SB_SD_Li256ELb0ELb0ELi2EEENS1_19SingleTileSchedulerILb0ELb0ELb0ELi128EEEEEEEEEvNT_6ParamsE$_ZN4cute8smem_ptrIPfECI1NS_12iter_adaptorIS1_S2_EEES1_) ;  /* 0xffffc99000007944 */ /* 0x000fea0003c3ffff */
[----:B-1----:R1:W5:Y:S01]  /*ca90*/  LDL.64 R4, [R1+0x168] ;  /* 0x0001680001047983 */ /* 0x0023620000100a00 */
[----:B------:R-:W-:-:S03]  /*caa0*/  MOV R6, 0xcac0 ;  /* 0x0000cac000067802 */ /* 0x000fc60000000f00 */
[----:B-1---5:R-:W-:Y:S05]  /*cab0*/  CALL.REL.NOINC `($_ZN7cutlass13device_kernelIN5flash19enable_sm80_to_sm89INS1_16FlashAttnBwdSm80INS1_25CollectiveMainloopBwdSm80ILi2ELi2EN4cute5tupleIJNS5_1CILi64EEENS7_ILi128EEES8_EEENS_10bfloat16_tEfNS_4arch4Sm80ELb0ELb1ELb1ELb0ELb1ELb0ELb0ELb0ELi2ELi2ELi4ELi2ELb1EEENS1_21CollectiveEpilogueBwdISA_SB_SD_Li256ELb0ELb0ELi2EEENS1_19SingleTileSchedulerILb0ELb0ELb0ELi128EEEEEEEEEvNT_6ParamsE$_ZN4cute3eso3ESOILb1ELb0EJNS_6LayoutINS_5tupleIJNS3_IJNS_1CILi4EEENS4_ILi1EEEEEES6_EEENS3_IJNS3_IJS6_NS4_ILi0EEEEEES9_EEEEENS_10ViewEngineINS_8smem_ptrIPfEEEEEEC2ERKSC_RKSH_) ;  /* 0xffffc1c000007944 */ /* 0x022fea0003c3ffff */
[----:B------:R-:W5:Y:S04]  /*cac0*/  LDL.64 R12, [UR6+0x48] ;  /* 0x00004806ff0c7983 */ /* 0x000f680008100a00 */
[----:B------:R2:W5:Y:S01]  /*cad0*/  LDL.64 R6, [R1+0x168] ;  /* 0x0001680001067983 */ /* 0x0005620000100a00 */
[----:B-1----:R-:W-:Y:S01]  /*cae0*/  MOV R5, RZ ;  /* 0x000000ff00057202 */ /* 0x002fe20000000f00 */
[----:B------:R-:W-:Y:S01]  /*caf0*/  UMOV UR35, UR19 ;  /* 0x0000001300237c82 */ /* 0x000fe20008000000 */
[----:B------:R-:W-:-:S02]  /*cb00*/  MOV R4, 0xcb20 ;  /* 0x0000cb2000047802 */ /* 0x000fc40000000f00 */
[----:B--2--5:R-:W-:Y:S05]  /*cb10*/  CALL.REL.NOINC `($_ZN7cutlass13device_kernelIN5flash19enable_sm80_to_sm89INS1_16FlashAttnBwdSm80INS1_25CollectiveMainloopBwdSm80ILi2ELi2EN4cute5tupleIJNS5_1CILi64EEENS7_ILi128EEES8_EEENS_10bfloat16_tEfNS_4arch4Sm80ELb0ELb1ELb1ELb0ELb1ELb0ELb0ELb0ELi2ELi2ELi4ELi2ELb1EEENS1_21CollectiveEpilogueBwdISA_SB_SD_Li256ELb0ELb0ELi2EEENS1_19SingleTileSchedulerILb0ELb0ELb0ELi128EEEEEEEEEvNT_6ParamsE$_ZN4cute3eso3ESOILb1ELb0EJNS_1CILi0EEEiEEC2ERKS3_RKi) ;  /* 0xffffbd9000007944 */ /* 0x024fea0003c3ffff */
[----:B------:R1:W5:Y:S01]  /*cb20*/  LD.E R5, [R12.64] ;  /* 0x000000140c057980 */ /* 0x000362000c101900 */
[----:B------:R-:W-:-:S03]  /*cb30*/  MOV R16, 0xcb50 ;  /* 0x0000cb5000107802 */ /* 0x000fc60000000f00 */
[----:B-1---5:R-:W-:Y:S05]  /*cb40*/  CALL.REL.NOINC `($_ZN7cutlass13device_kernelIN5flash19enable_sm80_to_sm89INS1_16FlashAttnBwdSm80INS1_25CollectiveMainloopBwdSm80ILi2ELi2EN4cute5tupleIJNS5_1CILi64EEENS7_ILi128EEES8_EEENS_10bfloat16_tEfNS_4arch4Sm80ELb0ELb1ELb1ELb0ELb1ELb0ELb0ELb0ELi2ELi2ELi4ELi2ELb1EEENS1_21CollectiveEpilogueBwdISA_SB_SD_Li256ELb0ELb0ELi2EEENS1_19SingleTileSchedulerILb0ELb0ELb0ELi128EEEEEEEEEvNT_6ParamsE$_ZZN4cuteplIJiEJNS_1CILi0EEEEEEDaRKNS_15ArithmeticTupleIJDpT_EEERKNS3_IJDpT0_EEEENKUlDpRKT_E_clIJiEEEDaSH_) ;  /* 0xffffeb6000007944 */ /* 0x022fea0003c3ffff */
[----:B-----5:R-:W-:Y:S02]  /*cb50*/  ISETP.GT.AND P4, PT, R4, 0x3f, PT ;  /* 0x0000003f0400780c */ /* 0x020fe40003f84270 */
[----:B------:R-:W-:-:S11]  /*cb60*/  MOV R11, 0x0 ;  /* 0x00000000000b7802 */ /* 0x000fd60000000f00 */
[----:B------:R-:W-:Y:S05]  /*cb70*/  @P4 RET.REL.NODEC R10 `(_ZN7cutlass13device_kernelIN5flash19enable_sm80_to_sm89INS1_16FlashAttnBwdSm80INS1_25CollectiveMainloopBwdSm80ILi2ELi2EN4cute5tupleIJNS5_1CILi64EEENS7_ILi128EEES8_EEENS_10bfloat16_tEfNS_4arch4Sm80ELb0ELb1ELb1ELb0ELb1ELb0ELb0ELb0ELi2ELi2ELi4ELi2ELb1EEENS1_21CollectiveEpilogueBwdISA_SB_SD_Li256ELb0ELb0ELi2EEENS1_19SingleTileSchedulerILb0ELb0ELb0ELi128EEEEEEEEEvNT_6ParamsE) ;  /* 0xffff34800a004950 */ /* 0x000fea0003c3ffff */
[----:B------:R-:W5:Y:S01]  /*cb80*/  LDL.64 R16, [UR6+0x50] ;  /* 0x00005006ff107983 */ /* 0x000f620008100a00 */
[----:B------:R-:W-:Y:S01]  /*cb90*/  IMAD.U32 R4, RZ, RZ, UR19 ;  /* 0x00000013ff047e24 */ /* 0x000fe2000f8e00ff */
[----:B------:R-:W-:Y:S02]  /*cba0*/  MOV R5, RZ ;  /* 0x000000ff00057202 */ /* 0x000fe40000000f00 */
[----:B------:R-:W-:Y:S02]  /*cbb0*/  MOV R12, 0xcbd0 ;  /* 0x0000cbd0000c7802 */ /* 0x000fe40000000f00 */
[----:B-1---5:R-:W-:Y:S05]  /*cbc0*/  CALL.REL.NOINC `($_ZN7cutlass13device_kernelIN5flash19enable_sm80_to_sm89INS1_16FlashAttnBwdSm80INS1_25CollectiveMainloopBwdSm80ILi2ELi2EN4cute5tupleIJNS5_1CILi64EEENS7_ILi128EEES8_EEENS_10bfloat16_tEfNS_4arch4Sm80ELb0ELb1ELb1ELb0ELb1ELb0ELb0ELb0ELi2ELi2ELi4ELi2ELb1EEENS1_21CollectiveEpilogueBwdISA_SB_SD_Li256ELb0ELb0ELi2EEENS1_19SingleTileSchedulerILb0ELb0ELb0ELi128EEEEEEEEEvNT_6ParamsE$_ZN4cute3eso3ESOILb1ELb0EJNS_10UnderscoreEiEEC2ERKS2_RKi) ;  /* 0xffffbaa000007944 */ /* 0x022fea0003c3ffff */
[----:B-1----:R-:W-:Y:S02]  /*cbd0*/  MOV R4, UR19 ;  /* 0x0000001300047c02 */ /* 0x002fe40008000f00 */
[----:B------:R-:W-:Y:S02]  /*cbe0*/  MOV R12, 0xcc00 ;  /* 0x0000cc00000c7802 */ /* 0x000fe40000000f00 */
[----:B------:R-:W-:Y:S05]  /*cbf0*/  CALL.REL.NOINC `($_ZN7cutlass13device_kernelIN5flash19enable_sm80_to_sm89INS1_16FlashAttnBwdSm80INS1_25CollectiveMainloopBwdSm80ILi2ELi2EN4cute5tupleIJNS5_1CILi64EEENS7_ILi128EEES8_EEENS_10bfloat16_tEfNS_4arch4Sm80ELb0ELb1ELb1ELb0ELb1ELb0ELb0ELb0ELi2ELi2ELi4ELi2ELb1EEENS1_21CollectiveEpilogueBwdISA_SB_SD_Li256ELb0ELb0ELi2EEENS1_19SingleTileSchedulerILb0ELb0ELb0ELi128EEEEEEEEEvNT_6ParamsE$_ZN4cute8gmem_ptrIPKfECI1NS_12iter_adaptorIS2_S3_EEES2_) ;  /* 0xffffc76000007944 */ /* 0x000fea0003c3ffff */
[----:B-1----:R1:W5:Y:S01]  /*cc00*/  LDL.64 R4, [R1+0x160] ;  /* 0x0001600001047983 */ /* 0x0023620000100a00 */
[----:B------:R-:W-:Y:S02]  /*cc10*/  MOV R8, UR19 ;  /* 0x0000001300087c02 */ /* 0x000fe40008000f00 */
[----:B------:R-:W-:Y:S02]  /*cc20*/  MOV R12, 0xcc40 ;  /* 0x0000cc40000c7802 */ /* 0x000fe40000000f00 */
[----:B-1---5:R-:W-:Y:S05]  /*cc30*/  CALL.REL.NOINC `($_ZN7cutlass13device_kernelIN5flash19enable_sm80_to_sm89INS1_16FlashAttnBwdSm80INS1_25CollectiveMainloopBwdSm80ILi2ELi2EN4cute5tupleIJNS5_1CILi64EEENS7_ILi128EEES8_EEENS_10bfloat16_tEfNS_4arch4Sm80ELb0ELb1ELb1ELb0ELb1ELb0ELb0ELb0ELi2ELi2ELi4ELi2ELb1EEENS1_21CollectiveEpilogueBwdISA_SB_SD_Li256ELb0ELb0ELi2EEENS1_19SingleTileSchedulerILb0ELb0ELb0ELi128EEEEEEEEEvNT_6ParamsE$_ZN4cute3eso3ESOILb1ELb0EJNS_6LayoutINS_5tupleIJNS3_IJNS_1CILi4EEENS4_ILi1EEEEEEEEENS3_IJNS3_IJS6_NS4_ILi0EEEEEEEEEEENS_10ViewEngineINS_8gmem_ptrIPKfEEEEEEC2ERKSC_RKSI_) ;  /* 0xffffbf7000007944 */ /* 0x022fea0003c3ffff */
[----:B-1----:R1:W5:Y:S01]  /*cc40*/  LDL.64 R8, [R1+0x160] ;  /* 0x0001600001087983 */ /* 0x0023620000100a00 */
[----:B------:R-:W-:Y:S01]  /*cc50*/  IMAD.U32 R4, RZ, RZ, UR19 ;  /* 0x00000013ff047e24 */ /* 0x000fe2000f8e00ff */
[----:B------:R-:W-:-:S02]  /*cc60*/  MOV R5, RZ ;  /* 0x000000ff00057202 */ /* 0x000fc40000000f00 */
[----:B------:R-:W-:Y:S02]  /*cc70*/  MOV R12, 0xcc90 ;  /* 0x0000cc90000c7802 */ /* 0x000fe40000000f00 */
[----:B-1---5:R-:W-:Y:S05]  /*cc80*/  CALL.REL.NOINC `($_ZN7cutlass13device_kernelIN5flash19enable_sm80_to_sm89INS1_16FlashAttnBwdSm80INS1_25CollectiveMainloopBwdSm80ILi2ELi2EN4cute5tupleIJNS5_1CILi64EEENS7_ILi128EEES8_EEENS_10bfloat16_tEfNS_4arch4Sm80ELb0ELb1ELb1ELb0ELb1ELb0ELb0ELb0ELi2ELi2ELi4ELi2ELb1EEENS1_21CollectiveEpilogueBwdISA_SB_SD_Li256ELb0ELb0ELi2EEENS1_19SingleTileSchedulerILb0ELb0ELb0ELi128EEEEEEEEEvNT_6ParamsE$_ZN4cute3eso3ESOILb1ELb0EJNS_10UnderscoreEiEEC2ERKS2_RKi) ;  /* 0xffffb9e000007944 */ /* 0x022fea0003c3ffff */
[----:B-1----:R-:W-:Y:S02]  /*cc90*/  MOV R4, UR19 ;  /* 0x0000001300047c02 */ /* 0x002fe40008000f00 */
[----:B------:R-:W-:Y:S02]  /*cca0*/  MOV R12, 0xccc0 ;  /* 0x0000ccc0000c7802 */ /* 0x000fe40000000f00 */
[----:B------:R-:W-:Y:S05]  /*ccb0*/  CALL.REL.NOINC `($_ZN7cutlass13device_kernelIN5flash19enable_sm80_to_sm89INS1_16FlashAttnBwdSm80INS1_25CollectiveMainloopBwdSm80ILi2ELi2EN4cute5tupleIJNS5_1CILi64EEENS7_ILi128EEES8_EEENS_10bfloat16_tEfNS_4arch4Sm80ELb0ELb1ELb1ELb0ELb1ELb0ELb0ELb0ELi2ELi2ELi4ELi2ELb1EEENS1_21CollectiveEpilogueBwdISA_SB_SD_Li256ELb0ELb0ELi2EEENS1_19SingleTileSchedulerILb0ELb0ELb0ELi128EEEEEEEEEvNT_6ParamsE$_ZN4cute8smem_ptrIPfECI1NS_12iter_adaptorIS1_S2_EEES1_) ;  /* 0xffffc76000007944 */ /* 0x000fea0003c3ffff */
[----:B-1----:R1:W5:Y:S01]  /*ccc0*/  LDL.64 R4, [R1+0x160] ;  /* 0x0001600001047983 */ /* 0x0023620000100a00 */
[----:B------:R-:W-:Y:S02]  /*ccd0*/  MOV R6, UR19 ;  /* 0x0000001300067c02 */ /* 0x000fe40008000f00 */
[----:B------:R-:W-:Y:S02]  /*cce0*/  MOV R12, 0xcd00 ;  /* 0x0000cd00000c7802 */ /* 0x000fe40000000f00 */
[----:B-1---5:R-:W-:Y:S05]  /*ccf0*/  CALL.REL.NOINC `($_ZN7cutlass13device_kernelIN5flash19enable_sm80_to_sm89INS1_16FlashAttnBwdSm80INS1_25CollectiveMainloopBwdSm80ILi2ELi2EN4cute5tupleIJNS5_1CILi64EEENS7_ILi128EEES8_EEENS_10bfloat16_tEfNS_4arch4Sm80ELb0ELb1ELb1ELb0ELb1ELb0ELb0ELb0ELi2ELi2ELi4ELi2ELb1EEENS1_21CollectiveEpilogueBwdISA_SB_SD_Li256ELb0ELb0ELi2EEENS1_19SingleTileSchedulerILb0ELb0ELb0ELi128EEEEEEEEEvNT_6ParamsE$_ZN4cute3eso3ESOILb1ELb0EJNS_6LayoutINS_5tupleIJNS3_IJNS_1CILi4EEENS4_ILi1EEEEEEEEENS3_IJNS3_IJS6_NS4_ILi0EEEEEEEEEEENS_10ViewEngineINS_8smem_ptrIPfEEEEEEC2ERKSC_RKSH_) ;  /* 0xffffbef000007944 */ /* 0x022fea0003c3ffff */
[----:B-1----:R1:W5:Y:S01]  /*cd00*/  LDL.64 R6, [R1+0x160] ;  /* 0x0001600001067983 */ /* 0x0023620000100a00 */
[----:B------:R-:W-:Y:S02]  /*cd10*/  MOV R4, UR7 ;  /* 0x0000000700047c02 */ /* 0x000fe40008000f00 */
[----:B------:R-:W-:Y:S02]  /*cd20*/  MOV R12, 0xcd40 ;  /* 0x0000cd40000c7802 */ /* 0x000fe40000000f00 */
[----:B-1---5:R-:W-:Y:S05]  /*cd30*/  CALL.REL.NOINC `($_ZN7cutlass13device_kernelIN5flash19enable_sm80_to_sm89INS1_16FlashAttnBwdSm80INS1_25CollectiveMainloopBwdSm80ILi2ELi2EN4cute5tupleIJNS5_1CILi64EEENS7_ILi128EEES8_EEENS_10bfloat16_tEfNS_4arch4Sm80ELb0ELb1ELb1ELb0ELb1ELb0ELb0ELb0ELi2ELi2ELi4ELi2ELb1EEENS1_21CollectiveEpilogueBwdISA_SB_SD_Li256ELb0ELb0ELi2EEENS1_19SingleTileSchedulerILb0ELb0ELb0ELi128EEEEEEEEEvNT_6ParamsE$_ZN4cute8gmem_ptrIPKfECI1NS_12iter_adaptorIS2_S3_EEES2_) ;  /* 0xffffc62000007944 */ /* 0x022fea0003c3ffff */
[----:B-1----:R1:W5:Y:S01]  /*cd40*/  LDL.64 R4, [R1+0x168] ;  /* 0x0001680001047983 */ /* 0x0023620000100a00 */
[----:B------:R-:W-:Y:S02]  /*cd50*/  MOV R8, UR7 ;  /* 0x0000000700087c02 */ /* 0x000fe40008000f00 */
[----:B------:R-:W-:-:S02]  /*cd60*/  MOV R12, 0xcd80 ;  /* 0x0000cd80000c7802 */ /* 0x000fc40000000f00 */
[----:B-1---5:R-:W-:Y:S05]  /*cd70*/  CALL.REL.NOINC `($_ZN7cutlass13device_kernelIN5flash19enable_sm80_to_sm89INS1_16FlashAttnBwdSm80INS1_25CollectiveMainloopBwdSm80ILi2ELi2EN4cute5tupleIJNS5_1CILi64EEENS7_ILi128EEES8_EEENS_10bfloat16_tEfNS_4arch4Sm80ELb0ELb1ELb1ELb0ELb1ELb0ELb0ELb0ELi2ELi2ELi4ELi2ELb1EEENS1_21CollectiveEpilogueBwdISA_SB_SD_Li256ELb0ELb0ELi2EEENS1_19SingleTileSchedulerILb0ELb0ELb0ELi128EEEEEEEEEvNT_6ParamsE$_ZN4cute8gmem_ptrIPKN7cutlass9uint128_tEECI1NS_12iter_adaptorIS4_S5_EEES4_) ;  /* 0xffffc59000007944 */ /* 0x022fea0003c3ffff */
[----:B------:R1:W5:Y:S01]  /*cd80*/  LDL.64 R4, [R1+0x168] ;  /* 0x0001680001047983 */ /* 0x0003620000100a00 */
[----:B------:R-:W-:-:S02]  /*cd90*/  MOV R8, UR7 ;  /* 0x0000000700087c02 */ /* 0x000fc40008000f00 */
[----:B------:R-:W-:Y:S02]  /*cda0*/  MOV R12, 0xcdc0 ;  /* 0x0000cdc0000c7802 */ /* 0x000fe40000000f00 */
[----:B-1---5:R-:W-:Y:S05]  /*cdb0*/  CALL.REL.NOINC `($_ZN7cutlass13device_kernelIN5flash19enable_sm80_to_sm89INS1_16FlashAttnBwdSm80INS1_25CollectiveMainloopBwdSm80ILi2ELi2EN4cute5tupleIJNS5_1CILi64EEENS7_ILi128EEES8_EEENS_10bfloat16_tEfNS_4arch4Sm80ELb0ELb1ELb1ELb0ELb1ELb0ELb0ELb0ELi2ELi2ELi4ELi2ELb1EEENS1_21CollectiveEpilogueBwdISA_SB_SD_Li256ELb0ELb0ELi2EEENS1_19SingleTileSchedulerILb0ELb0ELb0ELi128EEEEEEEEEvNT_6ParamsE$_ZN4cute3eso3ESOILb1ELb0EJNS_6LayoutINS_5tupleIJNS3_IJNS_1CILi1EEES5_EEEEEENS3_IJNS3_IJS5_NS4_ILi0EEEEEEEEEEENS_10ViewEngineINS_8gmem_ptrIPKN7cutlass9uint128_tEEEEEEEC2ERKSB_RKSJ_) ;  /* 0xffffbd6000007944 */ /* 0x022fea0003c3ffff */
[----:B------:R2:W5:Y:S01]  /*cdc0*/  LDL.64 R18, [R1+0x168] ;  /* 0x0001680001127983 */ /* 0x0005620000100a00 */
[----:B-1----:R-:W-:Y:S02]  /*cdd0*/  MOV R4, UR7 ;  /* 0x0000000700047c02 */ /* 0x002fe40008000f00 */
[----:B------:R-:W-:Y:S02]  /*cde0*/  MOV R12, 0xce00 ;  /* 0x0000ce00000c7802 */ /* 0x000fe40000000f00 */
[----:B--2--5:R-:W-:Y:S05]  /*cdf0*/  CALL.REL.NOINC `($_ZN7cutlass13device_kernelIN5flash19enable_sm80_to_sm89INS1_16FlashAttnBwdSm80INS1_25CollectiveMainloopBwdSm80ILi2ELi2EN4cute5tupleIJNS5_1CILi64EEENS7_ILi128EEES8_EEENS_10bfloat16_tEfNS_4arch4Sm80ELb0ELb1ELb1ELb0ELb1ELb0ELb0ELb0ELi2ELi2ELi4ELi2ELb1EEENS1_21CollectiveEpilogueBwdISA_SB_SD_Li256ELb0ELb0ELi2EEENS1_19SingleTileSchedulerILb0ELb0ELb0ELi128EEEEEEEEEvNT_6ParamsE$_ZN4cute8smem_ptrIPfECI1NS_12iter_adaptorIS1_S2_EEES1_) ;  /* 0xffffc62000007944 */ /* 0x024fea0003c3ffff */
[----:B-1----:R1:W5:Y:S01]  /*ce00*/  LDL.64 R4, [R1+0x168] ;  /* 0x0001680001047983 */ /* 0x0023620000100a00 */
[----:B------:R-:W-:Y:S02]  /*ce10*/  MOV R6, UR7 ;  /* 0x0000000700067c02 */ /* 0x000fe40008000f00 */
[----:B------:R-:W-:Y:S02]  /*ce20*/  MOV R8, 0xce40 ;  /* 0x0000ce4000087802 */ /* 0x000fe40000000f00 */
[----:B-1---5:R-:W-:Y:S05]  /*ce30*/  CALL.REL.NOINC `($_ZN7cutlass13device_kernelIN5flash19enable_sm80_to_sm89INS1_16FlashAttnBwdSm80INS1_25CollectiveMainloopBwdSm80ILi2ELi2EN4cute5tupleIJNS5_1CILi64EEENS7_ILi128EEES8_EEENS_10bfloat16_tEfNS_4arch4Sm80ELb0ELb1ELb1ELb0ELb1ELb0ELb0ELb0ELi2ELi2ELi4ELi2ELb1EEENS1_21CollectiveEpilogueBwdISA_SB_SD_Li256ELb0ELb0ELi2EEENS1_19SingleTileSchedulerILb0ELb0ELb0ELi128EEEEEEEEEvNT_6ParamsE$_ZN4cute8smem_ptrIPN7cutlass9uint128_tEECI1NS_12iter_adaptorIS3_S4_EEES3_) ;  /* 0xffffc5a000007944 */ /* 0x022fea0003c3ffff */
[----:B-1----:R1:W5:Y:S01]  /*ce40*/  LDL.64 R4, [R1+0x168] ;  /* 0x0001680001047983 */ /* 0x0023620000100a00 */
[----:B------:R-:W-:Y:S02]  /*ce50*/  MOV R6, UR7 ;  /* 0x0000000700067c02 */ /* 0x000fe40008000f00 */
[----:B------:R-:W-:Y:S02]  /*ce60*/  MOV R8, 0xce80 ;  /* 0x0000ce8000087802 */ /* 0x000fe40000000f00 */
[----:B-1---5:R-:W-:Y:S05]  /*ce70*/  CALL.REL.NOINC `($_ZN7cutlass13device_kernelIN5flash19enable_sm80_to_sm89INS1_16FlashAttnBwdSm80INS1_25CollectiveMainloopBwdSm80ILi2ELi2EN4cute5tupleIJNS5_1CILi64EEENS7_ILi128EEES8_EEENS_10bfloat16_tEfNS_4arch4Sm80ELb0ELb1ELb1ELb0ELb1ELb0ELb0ELb0ELi2ELi2ELi4ELi2ELb1EEENS1_21CollectiveEpilogueBwdISA_SB_SD_Li256ELb0ELb0ELi2EEENS1_19SingleTileSchedulerILb0ELb0ELb0ELi128EEEEEEEEEvNT_6ParamsE$_ZN4cute3eso3ESOILb1ELb0EJNS_6LayoutINS_5tupleIJNS3_IJNS_1CILi1EEES5_EEEEEENS3_IJNS3_IJS5_NS4_ILi0EEEEEEEEEEENS_10ViewEngineINS_8smem_ptrIPN7cutlass9uint128_tEEEEEEEC2ERKSB_RKSI_) ;  /* 0xffffbcf000007944 */ /* 0x022fea0003c3ffff */
[----:B-1----:R1:W5:Y:S01]  /*ce80*/  LDL R4, [R1+0x168] ;  /* 0x0001680001047983 */ /* 0x0023620000100800 */
[----:B------:R-:W-:-:S03]  /*ce90*/  MOV R6, 0xceb0 ;  /* 0x0000ceb000067802 */ /* 0x000fc60000000f00 */
[----:B-1---5:R-:W-:Y:S05]  /*cea0*/  CALL.REL.NOINC `($_ZN7cutlass13device_kernelIN5flash19enable_sm80_to_sm89INS1_16FlashAttnBwdSm80INS1_25CollectiveMainloopBwdSm80ILi2ELi2EN4cute5tupleIJNS5_1CILi64EEENS7_ILi128EEES8_EEENS_10bfloat16_tEfNS_4arch4Sm80ELb0ELb1ELb1ELb0ELb1ELb0ELb0ELb0ELi2ELi2ELi4ELi2ELb1EEENS1_21CollectiveEpilogueBwdISA_SB_SD_Li256ELb0ELb0ELi2EEENS1_19SingleTileSchedulerILb0ELb0ELb0ELi128EEEEEEEEEvNT_6ParamsE$_ZN73_INTERNAL_24fd9406_37_flash_bwd_hdim64_bf16_softcap_sm80_cu_3fbc093a_291824__cvta_generic_to_sharedEPKv) ;  /* 0xffffc5b000007944 */ /* 0x022fea0003c3ffff */
[----:B------:R-:W2:Y:S01]  /*ceb0*/  LD.E.U8 R16, [R16.64] ;  /* 0x0000001410107980 */ /* 0x000ea2000c101100 */
[----:B------:R-:W-:-:S02]  /*cec0*/  MOV R11, 0x0 ;  /* 0x00000000000b7802 */ /* 0x000fc40000000f00 */
[----:B--2---:R-:W-:-:S13]  /*ced0*/  ISETP.NE.AND P4, PT, R16, RZ, PT ;  /* 0x000000ff1000720c */ /* 0x004fda0003f85270 */
[----:B------:R-:W-:Y:S01]  /*cee0*/  @!PT LDS RZ, [RZ] ;  /* 0x00000000fffff984 */ /* 0x000fe20000000800 */
[----:B------:R-:W-:Y:S01]  /*cef0*/  @!PT LDS RZ, [RZ] ;  /* 0x00000000fffff984 */ /* 0x000fe20000000800 */
[----:B------:R-:W-:Y:S01]  /*cf00*/  @!PT LDS RZ, [RZ] ;  /* 0x00000000fffff984 */ /* 0x000fe20000000800 */
[----:B------:R1:W-:Y:S01]  /*cf10*/  LDGSTS.E.BYPASS.LTC128B.128 [R4], [R18.64], P4 ;  /* 0x0000000012047fae */ /* 0x0003e2000a101d54 */
[----:B------:R-:W-:Y:S05]  /*cf20*/  RET.REL.NODEC R10 `(_ZN7cutlass13device_kernelIN5flash19enable_sm80_to_sm89INS1_16FlashAttnBwdSm80INS1_25CollectiveMainloopBwdSm80ILi2ELi2EN4cute5tupleIJNS5_1CILi64EEENS7_ILi128EEES8_EEENS_10bfloat16_tEfNS_4arch4Sm80ELb0ELb1ELb1ELb0ELb1ELb0ELb0ELb0ELi2ELi2ELi4ELi2ELb1EEENS1_21CollectiveEpilogueBwdISA_SB_SD_Li256ELb0ELb0ELi2EEENS1_19SingleTileSchedulerILb0ELb0ELb0ELi128EEEEEEEEEvNT_6ParamsE) ;  /* 0xffff30d00a007950 */ /* 0x000fea0003c3ffff */
        .type           $_ZN7cutlass13device_kernelIN5flash19enable_sm80_to_sm89INS1_16FlashAttnBwdSm80INS1_25CollectiveMainloopBwdSm80ILi2ELi2EN4cute5tupleIJNS5_1CILi64EEENS7_ILi128EEES8_EEENS_10bfloat16_tEfNS_4arch4Sm80ELb0ELb1ELb1ELb0ELb1ELb0ELb0ELb0ELi2ELi2ELi4ELi2ELb1EEENS1_21CollectiveEpilogueBwdISA_SB_SD_Li256ELb0ELb0ELi2EEENS1_19SingleTileSchedulerILb0ELb0ELb0ELi128EEEEEEEEEvNT_6ParamsE$_ZZN5flash25CollectiveMainloopBwdSm80ILi2ELi2EN4cute5tupleIJNS1_1CILi64EEENS3_ILi128EEES4_EEEN7cutlass10bfloat16_tEfNS7_4arch4Sm80ELb0ELb1ELb1ELb0ELb1ELb0ELb0ELb0ELi2ELi2ELi4ELi2ELb1EE3mmaINS_16FlashAttnBwdSm80ISB_NS_21CollectiveEpilogueBwdIS6_S8_SA_Li256ELb0ELb0ELi2EEENS_19SingleTileSchedulerILb0ELb0ELb0ELi128EEEE13SharedStorageENS1_6TensorINS1_11ArrayEngineIfLm32EEENS1_6LayoutINS2_IJNS2_IJNS3_ILi2EEESO_EEESO_NS3_ILi4EEEEEENS2_IJNS2_IJNS3_ILi1EEESO_EEESQ_NS3_ILi8EEEEEEEEEEEEbRKNSB_6ParamsERT0_S12_iNS2_IJiiiEEERT_ENKUliiE_clEii,@function
        .size           $_ZN7cutlass13device_kernelIN5flash19enable_sm80_to_sm89INS1_16FlashAttnBwdSm80INS1_25CollectiveMainloopBwdSm80ILi2ELi2EN4cute5tupleIJNS5_1CILi64EEENS7_ILi128EEES8_EEENS_10bfloat16_tEfNS_4arch4Sm80ELb0ELb1ELb1ELb0ELb1ELb0ELb0ELb0ELi2ELi2ELi4ELi2ELb1EEENS1_21CollectiveEpilogueBwdISA_SB_SD_Li256ELb0ELb0ELi2EEENS1_19SingleTileSchedulerILb0ELb0ELb0ELi128EEEEEEEEEvNT_6ParamsE$_ZZN5flash25CollectiveMainloopBwdSm80ILi2ELi2EN4cute5tupleIJNS1_1CILi64EEENS3_ILi128EEES4_EEEN7cutlass10bfloat16_tEfNS7_4arch4Sm80ELb0ELb1ELb1ELb0ELb1ELb0ELb0ELb0ELi2ELi2ELi4ELi2ELb1EE3mmaINS_16FlashAttnBwdSm80ISB_NS_21CollectiveEpilogueBwdIS6_S8_SA_Li256ELb0ELb0ELi2EEENS_19SingleTileSchedulerILb0ELb0ELb0ELi128EEEE13SharedStorageENS1_6TensorINS1_11ArrayEngineIfLm32EEENS1_6LayoutINS2_IJNS2_IJNS3_ILi2EEESO_EEESO_NS3_ILi4EEEEEENS2_IJNS2_IJNS3_ILi1EEESO_EEESQ_NS3_ILi8EEEEEEEEEEEEbRKNSB_6ParamsERT0_S12_iNS2_IJiiiEEERT_ENKUliiE_clEii,(.L_x_3911 - $_ZN7cutlass13device_kernelIN5flash19enable_sm80_to_sm89INS1_16FlashAttnBwdSm80INS1_25CollectiveMainloopBwdSm80ILi2ELi2EN4cute5tupleIJNS5_1CILi64EEENS7_ILi128EEES8_EEENS_10bfloat16_tEfNS_4arch4Sm80ELb0ELb1ELb1ELb0ELb1ELb0ELb0ELb0ELi2ELi2ELi4ELi2ELb1EEENS1_21CollectiveEpilogueBwdISA_SB_SD_Li256ELb0ELb0ELi2EEENS1_19SingleTileSchedulerILb0ELb0ELb0ELi128EEEEEEEEEvNT_6ParamsE$_ZZN5flash25CollectiveMainloopBwdSm80ILi2ELi2EN4cute5tupleIJNS1_1CILi64EEENS3_ILi128EEES4_EEEN7cutlass10bfloat16_tEfNS7_4arch4Sm80ELb0ELb1ELb1ELb0ELb1ELb0ELb0ELb0ELi2ELi2ELi4ELi2ELb1EE3mmaINS_16FlashAttnBwdSm80ISB_NS_21CollectiveEpilogueBwdIS6_S8_SA_Li256ELb0ELb0ELi2EEENS_19SingleTileSchedulerILb0ELb0ELb0ELi128EEEE13SharedStorageENS1_6TensorINS1_11ArrayEngineIfLm32EEENS1_6LayoutINS2_IJNS2_IJNS3_ILi2EEESO_EEESO_NS3_ILi4EEEEEENS2_IJNS2_IJNS3_ILi1EEESO_EEESQ_NS3_ILi8EEEEEEEEEEEEbRKNSB_6ParamsERT0_S12_iNS2_IJiiiEEERT_ENKUliiE_clEii)
$_ZN7cutlass13device_kernelIN5flash19enable_sm80_to_sm89INS1_16FlashAttnBwdSm80INS1_25CollectiveMainloopBwdSm80ILi2ELi2EN4cute5tupleIJNS5_1CILi64EEENS7_ILi128EEES8_EEENS_10bfloat16_tEfNS_4arch4Sm80ELb0ELb1ELb1ELb0ELb1ELb0ELb0ELb0ELi2ELi2ELi4ELi2ELb1EEENS1_21CollectiveEpilogueBwdISA_SB_SD_Li256ELb0ELb0ELi2EEENS1_19SingleTileSchedulerILb0ELb0ELb0ELi128EEEEEEEEEvNT_6ParamsE$_ZZN5flash25CollectiveMainloopBwdSm80ILi2ELi2EN4cute5tupleIJNS1_1CILi64EEENS3_ILi128EEES4_EEEN7cutlass10bfloat16_tEfNS7_4arch4Sm80ELb0ELb1ELb1ELb0ELb1ELb0ELb0ELb0ELi2ELi2ELi4ELi2ELb1EE3mmaINS_16FlashAttnBwdSm80ISB_NS_21CollectiveEpilogueBwdIS6_S8_SA_Li256ELb0ELb0ELi2EEENS_19SingleTileSchedulerILb0ELb0ELb0ELi128EEEE13SharedStorageENS1_6TensorINS1_11ArrayEngineIfLm32EEENS1_6LayoutINS2_IJNS2_IJNS3_ILi2EEESO_EEESO_NS3_ILi4EEEEEENS2_IJNS2_IJNS3_ILi1EEESO_EEESQ_NS3_ILi8EEEEEEEEEEEEbRKNSB_6ParamsERT0_S12_iNS2_IJiiiEEERT_ENKUliiE_clEii:
        /* <DEDUP_REMOVED lines=368> */
.L_x_333:
        /* <DEDUP_REMOVED lines=13> */
.L_x_3911:


//--------------------- .text._ZN7cutlass13device_kernelIN5flash19enable_sm80_to_sm89INS1_16FlashAttnBwdSm80INS1_25CollectiveMainloopBwdSm80ILi2ELi2EN4cute5tupleIJNS5_1CILi64EEENS7_ILi128EEES8_EEENS_10bfloat16_tEfNS_4arch4Sm80ELb0ELb1ELb1ELb0ELb0ELb0ELb0ELb0ELi2ELi2ELi4ELi2ELb1EEENS1_24CollectiveEpilogueBwdGQAISA_fSD_Li256ELb0ELb0EEENS1_19SingleTileSchedulerILb0ELb0ELb0ELi128EEEEEEEEEvNT_6ParamsE --------------------------
	.section	.text._ZN7cutlass13device_kernelIN5flash19enable_sm80_to_sm89INS1_16FlashAttnBwdSm80INS1_25CollectiveMainloopBwdSm80ILi2ELi2EN4cute5tupleIJNS5_1CILi64EEENS7_ILi128EEES8_EEENS_10bfloat16_tEfNS_4arch4Sm80ELb0ELb1ELb1ELb0ELb0ELb0ELb0ELb0ELi2ELi2ELi4ELi2ELb1EEENS1_24CollectiveEpilogueBwdGQAISA_fSD_Li256ELb0ELb0EEENS1_19SingleTileSchedulerILb0ELb0ELb0ELi128EEEEEEEEEvNT_6ParamsE,"ax",@progbits
	.sectioninfo	@"SHI_REGISTERS=255"
	.align	128
.text._ZN7cutlass13device_kernelIN5flash19enable_sm80_to_sm89INS1_16FlashAttnBwdSm80INS1_25CollectiveMainloopBwdSm80ILi2ELi2EN4cute5tupleIJNS5_1CILi64EEENS7_ILi128EEES8_EEENS_10bfloat16_tEfNS_4arch4Sm80ELb0ELb1ELb1ELb0ELb0ELb0ELb0ELb0ELi2ELi2ELi4ELi2ELb1EEENS1_24CollectiveEpilogueBwdGQAISA_fSD_Li256ELb0ELb0EEENS1_19SingleTileSchedulerILb0ELb0ELb0ELi128EEEEEEEEEvNT_6ParamsE:
        .type           _ZN7cutlass13device_kernelIN5flash19enable_sm80_to_sm89INS1_16FlashAttnBwdSm80INS1_25CollectiveMainloopBwdSm80ILi2ELi2EN4cute5tupleIJNS5_1CILi64EEENS7_ILi128EEES8_EEENS_10bfloat16_tEfNS_4arch4Sm80ELb0ELb1ELb1ELb0ELb0ELb0ELb0ELb0ELi2ELi2ELi4ELi2ELb1EEENS1_24CollectiveEpilogueBwdGQAISA_fSD_Li256ELb0ELb0EEENS1_19SingleTileSchedulerILb0ELb0ELb0ELi128EEEEEEEEEvNT_6ParamsE,@function
        .size           _ZN7cutlass13device_kernelIN5flash19enable_sm80_to_sm89INS1_16FlashAttnBwdSm80INS1_25CollectiveMainloopBwdSm80ILi2ELi2EN4cute5tupleIJNS5_1CILi64EEENS7_ILi128EEES8_EEENS_10bfloat16_tEfNS_4arch4Sm80ELb0ELb1ELb1ELb0ELb0ELb0ELb0ELb0ELi2ELi2ELi4ELi2ELb1EEENS1_24CollectiveEpilogueBwdGQAISA_fSD_Li256ELb0ELb0EEENS1_19SingleTileSchedulerILb0ELb0ELb0ELi128EEEEEEEEEvNT_6ParamsE,(.L_x_4002 - _ZN7cutlass13device_kernelIN5flash19enable_sm80_to_sm89INS1_16FlashAttnBwdSm80INS1_25CollectiveMainloopBwdSm80ILi2ELi2EN4cute5tupleIJNS5_1CILi64EEENS7_ILi128EEES8_EEENS_10bfloat16_tEfNS_4arch4Sm80ELb0ELb1ELb1ELb0ELb0ELb0ELb0ELb0ELi2ELi2ELi4ELi2ELb1EEENS1_24CollectiveEpilogueBwdGQAISA_fSD_Li256ELb0ELb0EEENS1_19SingleTileSchedulerILb0ELb0ELb0ELi128EEEEEEEEEvNT_6ParamsE)
        .other          _ZN7cutlass13device_kernelIN5flash19enable_sm80_to_sm89INS1_16FlashAttnBwdSm80INS1_25CollectiveMainloopBwdSm80ILi2ELi2EN4cute5tupleIJNS5_1CILi64EEENS7_ILi128EEES8_EEENS_10bfloat16_tEfNS_4arch4Sm80ELb0ELb1ELb1ELb0ELb0ELb0ELb0ELb0ELi2ELi2ELi4ELi2ELb1EEENS1_24CollectiveEpilogueBwdGQAISA_fSD_Li256ELb0ELb0EEENS1_19SingleTileSchedulerILb0ELb0ELb0ELi128EEEEEEEEEvNT_6ParamsE,@"STO_CUDA_ENTRY STV_DEFAULT"
_ZN7cutlass13device_kernelIN5flash19enable_sm80_to_sm89INS1_16FlashAttnBwdSm80INS1_25CollectiveMainloopBwdSm80ILi2ELi2EN4cute5tupleIJNS5_1CILi64EEENS7_ILi128EEES8_EEENS_10bfloat16_tEfNS_4arch4Sm80ELb0ELb1ELb1ELb0ELb0ELb0ELb0ELb0ELi2ELi2ELi4ELi2ELb1EEENS1_24CollectiveEpilogueBwdGQAISA_fSD_Li256ELb0ELb0EEENS1_19SingleTileSchedulerILb0ELb0ELb0ELi128EEEEEEEEEvNT_6ParamsE:
        /* <DEDUP_REMOVED lines=41> */
.L_x_334:
[----:B-1--4-:R-:W-:Y:S02]  /*0290*/  MOV R192, R0 ;  /* 0x0000000000c07202 */ /* 0x012fe40000000f00 */
.L_x_335:
        /* <DEDUP_REMOVED lines=66> */
[----:B------:R-:W-:Y:S01]  /*06c0*/  SHF.R.S32.HI R6, RZ, 0x1f, R3 ;  /* 0x0000001fff067819 */ /* 0x000fe20000011403 */
[----:B------:R-:W-:Y:S01]  /*06d0*/  USHF.L.U32 UR22, UR4, 0x6, URZ ;  /* 0x0000000604167899 */ /* 0x000fe2000800063f */
[----:B------:R-:W-:Y:S01]  /*06e0*/  IMAD.U32 R5, RZ, RZ, UR23 ;  /* 0x00000017ff057e24 */ /* 0x000fe2000f8e00ff */
[----:B------:R-:W-:Y:S01]  /*06f0*/  USHF.L.U32 UR26, UR4, 0x5, URZ ;  /* 0x00000005041a7899 */ /* 0x000fe2000800063f */
[----:B------:R-:W-:Y:S01]  /*0700*/  IMAD.MOV.U32 R2, RZ, RZ, 0x1 ;  /* 0x00000001ff027424 */ /* 0x000fe200078e00ff */
[----:B------:R-:W-:Y:S01]  /*0710*/  LEA.HI R6, R6, R3, RZ, 0x6 ;  /* 0x0000000306067211 */ /* 0x000fe200078f30ff */
[----:B------:R-:W-:Y:S01]  /*0720*/  ULDC.64 UR4, c[0x0][0x270] ;  /* 0x00009c0000047ab9 */ /* 0x000fe20000000a00 */
[----:B-1----:R-:W-:Y:S01]  /*0730*/  IMAD.MOV.U32 R0, RZ, RZ, c[0x0][0x260] ;  /* 0x00009800ff007624 */ /* 0x002fe200078e00ff */
[----:B------:R-:W-:Y:S01]  /*0740*/  UIMAD UR4, UR19, UR4, URZ ;  /* 0x00000004130472a4 */ /* 0x000fe2000f8e023f */
[----:B------:R-:W-:Y:S01]  /*0750*/  IMAD.U32 R4, RZ, RZ, UR25 ;  /* 0x00000019ff047e24 */ /* 0x000fe2000f8e00ff */
[----:B------:R-:W-:Y:S01]  /*0760*/  STL.U8 [R1+0x14], R2 ;  /* 0x0000140201007387 */ /* 0x000fe20000100000 */
[----:B------:R-:W-:Y:S01]  /*0770*/  IMAD.U32 R9, RZ, RZ, UR38 ;  /* 0x00000026ff097e24 */ /* 0x000fe2000f8e00ff */
[----:B------:R-:W-:Y:S01]  /*0780*/  IADD3 R0, R0, 0x3f, RZ ;  /* 0x0000003f00007810 */ /* 0x000fe20007ffe0ff */
[----:B------:R-:W-:Y:S01]  /*0790*/  UIMAD UR23, UR38, UR5, UR4 ;  /* 0x00000005261772a4 */ /* 0x000fe2000f8e0204 */
[----:B------:R-:W-:Y:S01]  /*07a0*/  IMAD.U32 R14, RZ, RZ, UR22 ;  /* 0x00000016ff0e7e24 */ /* 0x000fe2000f8e00ff */
[----:B------:R1:W-:Y:S01]  /*07b0*/  STL.U8 [R1+0x15], R2 ;  /* 0x0000150201007387 */ /* 0x0003e20000100000 */
[----:B------:R-:W-:Y:S01]  /*07c0*/  ULDC.64 UR4, c[0x0][0x288] ;  /* 0x0000a20000047ab9 */ /* 0x000fe20000000a00 */
[----:B------:R-:W-:Y:S01]  /*07d0*/  SHF.R.S32.HI R3, RZ, 0x1f, R0 ;  /* 0x0000001fff037819 */ /* 0x000fe20000011400 */
[----:B------:R-:W-:Y:S01]  /*07e0*/  UIMAD UR4, UR19, UR4, URZ ;  /* 0x00000004130472a4 */ /* 0x000fe2000f8e023f */
[----:B------:R-:W-:Y:S01]  /*07f0*/  IMAD.U32 R15, RZ, RZ, UR17 ;  /* 0x00000011ff0f7e24 */ /* 0x000fe2000f8e00ff */
[----:B------:R2:W-:Y:S01]  /*0800*/  STL.64 [R1+0x20], R4 ;  /* 0x0000200401007387 */ /* 0x0005e20000100a00 */
[----:B------:R-:W-:Y:S01]  /*0810*/  LEA.HI R0, R3, R0, RZ, 0x6 ;  /* 0x0000000003007211 */ /* 0x000fe200078f30ff */
[----:B------:R-:W-:Y:S01]  /*0820*/  IMAD.U32 R3, RZ, RZ, UR8 ;  /* 0x00000008ff037e24 */ /* 0x000fe2000f8e00ff */
[----:B------:R-:W-:Y:S01]  /*0830*/  SHF.R.S32.HI R27, RZ, 0x1f, R194 ;  /* 0x0000001fff1b7819 */ /* 0x000fe200000114c2 */
[----:B------:R-:W-:Y:S01]  /*0840*/  UIMAD UR8, UR38, UR5, UR4 ;  /* 0x00000005260872a4 */ /* 0x000fe2000f8e0204 */
[----:B------:R-:W-:Y:S01]  /*0850*/  MOV R16, UR26 ;  /* 0x0000001a00107c02 */ /* 0x000fe20008000f00 */
[----:B------:R-:W-:Y:S01]  /*0860*/  IMAD.U32 R17, RZ, RZ, UR24 ;  /* 0x00000018ff117e24 */ /* 0x000fe2000f8e00ff */
[----:B------:R-:W-:Y:S01]  /*0870*/  ULDC.64 UR4, c[0x0][0x180] ;  /* 0x0000600000047ab9 */ /* 0x000fe20000000a00 */
[----:B------:R3:W-:Y:S01]  /*0880*/  STL.64 [R1+0x50], R14 ;  /* 0x0000500e01007387 */ /* 0x0007e20000100a00 */
[----:B------:R-:W-:Y:S01]  /*0890*/  UIMAD UR4, UR19, UR4, URZ ;  /* 0x00000004130472a4 */ /* 0x000fe2000f8e023f */
[----:B------:R-:W-:Y:S01]  /*08a0*/  SHF.R.S32.HI R0, RZ, 0x6, R0 ;  /* 0x00000006ff007819 */ /* 0x000fe20000011400 */
[----:B------:R-:W-:Y:S01]  /*08b0*/  USHF.R.S32.HI UR17, URZ, 0x1f, UR18 ;  /* 0x0000001f3f117899 */ /* 0x000fe20008011412 */
[----:B------:R4:W-:Y:S01]  /*08c0*/  STL.64 [R1+0x78], R12 ;  /* 0x0000780c01007387 */ /* 0x0009e20000100a00 */
[----:B------:R-:W-:Y:S01]  /*08d0*/  UIMAD UR22, UR38, UR5, UR4 ;  /* 0x00000005261672a4 */ /* 0x000fe2000f8e0204 */
[----:B------:R-:W-:-:S02]  /*08e0*/  LEA.HI R19, R27, R194, RZ, 0x6 ;  /* 0x000000c21b137211 */ /* 0x000fc400078f30ff */
[----:B------:R5:W-:Y:S01]  /*08f0*/  STL.64 [R1+0x48], R16 ;  /* 0x0000481001007387 */ /* 0x000be20000100a00 */
[----:B------:R-:W-:Y:S01]  /*0900*/  ULDC.64 UR4, c[0x0][0x278] ;  /* 0x00009e0000047ab9 */ /* 0x000fe20000000a00 */
[----:B------:R-:W-:Y:S01]  /*0910*/  SHF.R.S32.HI R6, RZ, 0x6, R6 ;  /* 0x00000006ff067819 */ /* 0x000fe20000011406 */
[----:B------:R-:W-:Y:S01]  /*0920*/  UIMAD UR4, UR17, UR4, URZ ;  /* 0x00000004110472a4 */ /* 0x000fe2000f8e023f */
[----:B-1----:R-:W-:Y:S01]  /*0930*/  IMAD.U32 R2, RZ, RZ, UR9 ;  /* 0x00000009ff027e24 */ /* 0x002fe2000f8e00ff */
[----:B------:R-:W-:Y:S01]  /*0940*/  STL [R1+0x68], R0 ;  /* 0x0000680001007387 */ /* 0x000fe20000100800 */
[----:B------:R-:W-:-:S03]  /*0950*/  SHF.R.S32.HI R19, RZ, 0x6, R19 ;  /* 0x00000006ff137819 */ /* 0x000fc60000011413 */
[----:B------:R1:W-:Y:S01]  /*0960*/  STL.64 [R1+0x28], R2 ;  /* 0x0000280201007387 */ /* 0x0003e20000100a00 */
[----:B--2---:R-:W-:-:S03]  /*0970*/  IMAD.WIDE.U32 R4, R9, c[0x0][0x270], R24 ;  /* 0x00009c0009047a25 */ /* 0x004fc600078e0018 */
[----:B------:R2:W-:Y:S02]  /*0980*/  STL [R1+0x80], R0 ;  /* 0x0000800001007387 */ /* 0x0005e40000100800 */
[----:B------:R-:W-:Y:S02]  /*0990*/  IADD3 R5, R5, UR23, RZ ;  /* 0x0000001705057c10 */ /* 0x000fe4000fffe0ff */
[----:B------:R2:W-:Y:S01]  /*09a0*/  STL.64 [R1+0x90], R10 ;  /* 0x0000900a01007387 */ /* 0x0005e20000100a00 */
[----:B---3--:R-:W-:-:S03]  /*09b0*/  LEA.HI R15, R27, R194, RZ, 0x3 ;  /* 0x000000c21b0f7211 */ /* 0x008fc600078f18ff */
[----:B------:R3:W-:Y:S01]  /*09c0*/  STL [R1+0x40], R6 ;  /* 0x0000400601007387 */ /* 0x0007e20000100800 */
[----:B------:R-:W-:Y:S01]  /*09d0*/  LEA.HI R14, R27, R194, RZ, 0x5 ;  /* 0x000000c21b0e7211 */ /* 0x000fe200078f28ff */
[----:B----4-:R-:W-:Y:S01]  /*09e0*/  IMAD.U32 R12, RZ, RZ, UR18 ;  /* 0x00000012ff0c7e24 */ /* 0x010fe2000f8e00ff */
[----:B-----5:R-:W-:-:S03]  /*09f0*/  LOP3.LUT R17, R15, 0xfffffff8, RZ, 0xc0, !PT ;  /* 0xfffffff80f117812 */ /* 0x020fc600078ec0ff */
[----:B------:R-:W-:Y:S01]  /*0a00*/  IMAD.WIDE.U32 R12, R12, c[0x0][0x278], R4 ;  /* 0x00009e000c0c7a25 */ /* 0x000fe200078e0004 */
[----:B------:R-:W-:-:S03]  /*0a10*/  SHF.R.S32.HI R4, RZ, 0x3, R15 ;  /* 0x00000003ff047819 */ /* 0x000fc6000001140f */
[----:B------:R-:W-:Y:S01]  /*0a20*/  IMAD.IADD R17, R194, 0x1, -R17 ;  /* 0x00000001c2117824 */ /* 0x000fe200078e0a11 */
[----:B------:R-:W-:Y:S01]  /*0a30*/  LEA R30, P1, R12, c[0x0][0x258], 0x2 ;  /* 0x000096000c1e7a11 */ /* 0x000fe200078210ff */
[----:B------:R-:W-:Y:S02]  /*0a40*/  IMAD.SHL.U32 R16, R19, 0x200, RZ ;  /* 0x0000020013107824 */ /* 0x000fe400078e00ff */
[----:B-1----:R-:W-:Y:S01]  /*0a50*/  IMAD.WIDE.U32 R2, R9, c[0x0][0x288], R24 ;  /* 0x0000a20009027a25 */ /* 0x002fe200078e0018 */
[----:B------:R-:W-:-:S03]  /*0a60*/  SHF.L.U32 R5, R17, 0x3, RZ ;  /* 0x0000000311057819 */ /* 0x000fc600000006ff */
[----:B--2---:R-:W-:Y:S01]  /*0a70*/  IMAD.SHL.U32 R0, R4, 0x40, RZ ;  /* 0x0000004004007824 */ /* 0x004fe200078e00ff */
[----:B------:R-:W-:Y:S01]  /*0a80*/  IADD3 R3, R3, UR8, RZ ;  /* 0x0000000803037c10 */ /* 0x000fe2000fffe0ff */
[----:B------:R-:W-:Y:S01]  /*0a90*/  ULDC.64 UR8, c[0x0][0x210] ;  /* 0x0000840000087ab9 */ /* 0x000fe20000000a00 */
[--C-:B------:R-:W-:Y:S01]  /*0aa0*/  SHF.R.S32.HI R29, RZ, 0x1f, R5.reuse ;  /* 0x0000001fff1d7819 */ /* 0x100fe20000011405 */
[----:B------:R-:W-:Y:S01]  /*0ab0*/  UIMAD UR8, UR19, UR8, URZ ;  /* 0x00000008130872a4 */ /* 0x000fe2000f8e023f */
[----:B------:R-:W-:Y:S01]  /*0ac0*/  IMAD.U32 R10, RZ, RZ, UR18 ;  /* 0x00000012ff0a7e24 */ /* 0x000fe2000f8e00ff */
[----:B------:R-:W-:Y:S01]  /*0ad0*/  LOP3.LUT R0, R0, 0x1c0, RZ, 0xc0, !PT ;  /* 0x000001c000007812 */ /* 0x000fe200078ec0ff */
[----:B------:R-:W-:Y:S01]  /*0ae0*/  IMAD.MOV.U32 R28, RZ, RZ, R5 ;  /* 0x000000ffff1c7224 */ /* 0x000fe200078e0005 */
[----:B------:R-:W-:Y:S01]  /*0af0*/  UIMAD UR9, UR38, UR9, UR8 ;  /* 0x00000009260972a4 */ /* 0x000fe2000f8e0208 */
[----:B------:R-:W-:Y:S01]  /*0b00*/  IMAD.WIDE.U32 R10, R10, c[0x0][0x290], R2 ;  /* 0x0000a4000a0a7a25 */ /* 0x000fe200078e0002 */
[----:B------:R-:W-:Y:S01]  /*0b10*/  UIMAD UR8, UR18, UR5, UR4 ;  /* 0x00000005120872a4 */ /* 0x000fe2000f8e0204 */
[----:B---3--:R-:W-:-:S02]  /*0b20*/  LOP3.LUT R6, R0, 0x38, R5, 0xf8, !PT ;  /* 0x0000003800067812 */ /* 0x008fc400078ef805 */
[----:B------:R-:W-:Y:S01]  /*0b30*/  ULDC.64 UR4, c[0x0][0x290] ;  /* 0x0000a40000047ab9 */ /* 0x000fe20000000a00 */
[----:B------:R-:W-:Y:S01]  /*0b40*/  SHF.R.U32.HI R3, RZ, 0x3, R0 ;  /* 0x00000003ff037819 */ /* 0x000fe20000011600 */
[----:B------:R-:W-:Y:S01]  /*0b50*/  UIMAD UR4, UR17, UR4, URZ ;  /* 0x00000004110472a4 */ /* 0x000fe2000f8e023f */
[----:B------:R-:W-:Y:S01]  /*0b60*/  IADD3 R0, R13, UR8, RZ ;  /* 0x000000080d007c10 */ /* 0x000fe2000fffe0ff */
[C---:B------:R-:W-:Y:S01]  /*0b70*/  IMAD.WIDE.U32 R22, R9.reuse, c[0x0][0x180], R28 ;  /* 0x0000600009167a25 */ /* 0x040fe200078e001c */
[----:B------:R-:W-:Y:S01]  /*0b80*/  LOP3.LUT R3, R16, R6, R3, 0xf6, !PT ;  /* 0x0000000610037212 */ /* 0x000fe200078ef603 */
[----:B------:R-:W-:Y:S01]  /*0b90*/  UIMAD UR4, UR18, UR5, UR4 ;  /* 0x00000005120472a4 */ /* 0x000fe2000f8e0204 */
[----:B------:R-:W-:Y:S01]  /*0ba0*/  LEA.HI.X R31, R12, c[0x0][0x25c], R0, 0x2, P1 ;  /* 0x000097000c1f7a11 */ /* 0x000fe200008f1400 */
[----:B------:R-:W-:Y:S01]  /*0bb0*/  IMAD.WIDE.U32 R8, R9, c[0x0][0x210], R28 ;  /* 0x0000840009087a25 */ /* 0x000fe200078e001c */
[C---:B------:R-:W-:Y:S02]  /*0bc0*/  LEA R20, P0, R10.reuse, c[0x0][0x280], 0x2 ;  /* 0x0000a0000a147a11 */ /* 0x040fe400078010ff */
[----:B------:R-:W-:Y:S01]  /*0bd0*/  IADD3 R7, R23, UR22, RZ ;  /* 0x0000001617077c10 */ /* 0x000fe2000fffe0ff */
[----:B------:R-:W-:Y:S01]  /*0be0*/  IMAD.MOV.U32 R0, RZ, RZ, 0x2 ;  /* 0x00000002ff007424 */ /* 0x000fe200078e00ff */
[----:B------:R-:W-:Y:S01]  /*0bf0*/  IADD3 R2, R11, UR4, RZ ;  /* 0x000000040b027c10 */ /* 0x000fe2000fffe0ff */
[----:B------:R-:W-:Y:S01]  /*0c00*/  ULDC.64 UR4, c[0x0][0x218] ;  /* 0x0000860000047ab9 */ /* 0x000fe20000000a00 */
[----:B------:R-:W-:Y:S01]  /*0c10*/  IADD3 R33, R9, UR9, RZ ;  /* 0x0000000909217c10 */ /* 0x000fe2000fffe0ff */
[----:B------:R-:W-:Y:S01]  /*0c20*/  ULDC.64 UR8, c[0x0][0x188] ;  /* 0x0000620000087ab9 */ /* 0x000fe20000000a00 */
[----:B------:R-:W-:Y:S01]  /*0c30*/  IMAD.MOV.U32 R32, RZ, RZ, R8 ;  /* 0x000000ffff207224 */ /* 0x000fe200078e0008 */
[----:B------:R-:W-:Y:S01]  /*0c40*/  LEA.HI.X R21, R10, c[0x0][0x284], R2, 0x2, P0 ;  /* 0x0000a1000a157a11 */ /* 0x000fe200000f1402 */
[----:B------:R-:W-:Y:S01]  /*0c50*/  IMAD.WIDE.U32 R8, R3, R0, c[0x0][0x18] ;  /* 0x0000060003087625 */ /* 0x000fe200078e0000 */
[----:B------:R-:W-:Y:S01]  /*0c60*/  UIMAD UR8, UR17, UR8, URZ ;  /* 0x00000008110872a4 */ /* 0x000fe2000f8e023f */
[----:B------:R-:W-:Y:S01]  /*0c70*/  MOV R0, UR18 ;  /* 0x0000001200007c02 */ /* 0x000fe20008000f00 */
[----:B------:R-:W-:Y:S01]  /*0c80*/  UIMAD UR4, UR17, UR4, URZ ;  /* 0x00000004110472a4 */ /* 0x000fe2000f8e023f */
[----:B------:R-:W-:Y:S01]  /*0c90*/  IMAD.MOV.U32 R6, RZ, RZ, R22 ;  /* 0x000000ffff067224 */ /* 0x000fe200078e0016 */
[----:B------:R-:W-:Y:S01]  /*0ca0*/  UIMAD UR8, UR18, UR9, UR8 ;  /* 0x00000009120872a4 */ /* 0x000fe2000f8e0208 */
[----:B------:R-:W-:Y:S01]  /*0cb0*/  IMAD.U32 R2, RZ, RZ, UR18 ;  /* 0x00000012ff027e24 */ /* 0x000fe2000f8e00ff */
[----:B------:R-:W-:Y:S01]  /*0cc0*/  UIMAD UR4, UR18, UR5, UR4 ;  /* 0x00000005120472a4 */ /* 0x000fe2000f8e0204 */
[----:B------:R-:W-:Y:S01]  /*0cd0*/  IADD3 R12, P1, R8, 0x4080, RZ ;  /* 0x00004080080c7810 */ /* 0x000fe20007f3e0ff */
[----:B------:R-:W-:Y:S01]  /*0ce0*/  IMAD.WIDE.U32 R32, R0, c[0x0][0x218], R32 ;  /* 0x0000860000207a25 */ /* 0x000fe200078e0020 */
[----:B------:R-:W-:Y:S01]  /*0cf0*/  SHF.R.S32.HI R23, RZ, 0x1f, R4 ;  /* 0x0000001fff177819 */ /* 0x000fe20000011404 */
[----:B------:R1:W-:Y:S01]  /*0d00*/  STL.64 [R1+0x88], R20 ;  /* 0x0000881401007387 */ /* 0x0003e20000100a00 */
[----:B------:R-:W-:Y:S01]  /*0d10*/  IADD3 R10, P0, R8, 0x8080, RZ ;  /* 0x00008080080a7810 */ /* 0x000fe20007f1e0ff */
[----:B------:R-:W-:Y:S01]  /*0d20*/  IMAD.WIDE.U32 R34, R2, c[0x0][0x188], R6 ;  /* 0x0000620002227a25 */ /* 0x000fe200078e0006 */
[----:B------:R-:W-:Y:S01]  /*0d30*/  IADD3 R33, R33, UR4, RZ ;  /* 0x0000000421217c10 */ /* 0x000fe2000fffe0ff */
[----:B------:R-:W-:Y:S01]  /*0d40*/  ULDC.64 UR4, c[0x0][0x248] ;  /* 0x0000920000047ab9 */ /* 0x000fe20000000a00 */
[----:B------:R2:W-:Y:S01]  /*0d50*/  STL.64 [R1+0x70], R30 ;  /* 0x0000701e01007387 */ /* 0x0005e20000100a00 */
[--C-:B------:R-:W-:Y:S01]  /*0d60*/  IMAD.X R13, RZ, RZ, R9.reuse, P1 ;  /* 0x000000ffff0d7224 */ /* 0x100fe200008e0609 */
[----:B------:R-:W-:Y:S01]  /*0d70*/  IADD3 R35, R35, UR8, RZ ;  /* 0x0000000823237c10 */ /* 0x000fe2000fffe0ff */
[----:B------:R-:W-:Y:S01]  /*0d80*/  IMAD.X R11, RZ, RZ, R9, P0 ;  /* 0x000000ffff0b7224 */ /* 0x000fe200000e0609 */
[----:B------:R-:W-:Y:S01]  /*0d90*/  UISETP.NE.AND UP0, UPT, UR4, 0x1, UPT ;  /* 0x000000010400788c */ /* 0x000fe2000bf05270 */
[C---:B------:R-:W-:Y:S01]  /*0da0*/  IMAD R7, R23.reuse, c[0x0][0x208], RZ ;  /* 0x0000820017077a24 */ /* 0x040fe200078e02ff */
[----:B------:R3:W-:Y:S01]  /*0db0*/  STL.64 [R1+0x38], R12 ;  /* 0x0000380c01007387 */ /* 0x0007e20000100a00 */
[----:B------:R-:W-:Y:S01]  /*0dc0*/  IMAD R9, R23, c[0x0][0x178], RZ ;  /* 0x00005e0017097a24 */ /* 0x000fe200078e02ff */
[----:B------:R-:W-:Y:S01]  /*0dd0*/  UIMAD.WIDE.U32 UR8, UR38, UR5, URZ ;  /* 0x00000005260872a5 */ /* 0x000fe2000f8e003f */
[C---:B------:R-:W-:Y:S01]  /*0de0*/  IMAD R0, R4.reuse, c[0x0][0x20c], R7 ;  /* 0x0000830004007a24 */ /* 0x040fe200078e0207 */
[----:B------:R3:W-:Y:S01]  /*0df0*/  STL.64 [R1+0x60], R10 ;  /* 0x0000600a01007387 */ /* 0x0007e20000100a00 */
[C---:B------:R-:W-:Y:S01]  /*0e00*/  IMAD R2, R4.reuse, c[0x0][0x17c], R9 ;  /* 0x00005f0004027a24 */ /* 0x040fe200078e0209 */
[----:B------:R-:W-:Y:S01]  /*0e10*/  ULDC UR4, c[0x0][0x250] ;  /* 0x0000940000047ab9 */ /* 0x000fe20000000800 */
[----:B------:R-:W-:-:S02]  /*0e20*/  IMAD.WIDE.U32 R6, R4, c[0x0][0x178], R34 ;  /* 0x00005e0004067a25 */ /* 0x000fc400078e0022 */
[----:B------:R-:W-:Y:S02]  /*0e30*/  @UP0 USHF.R.U32.HI UR38, URZ, UR4, UR9 ;  /* 0x000000043f260299 */ /* 0x000fe40008011609 */
[----:B------:R-:W-:Y:S01]  /*0e40*/  IMAD.WIDE.U32 R32, R4, c[0x0][0x208], R32 ;  /* 0x0000820004207a25 */ /* 0x000fe200078e0020 */
[----:B------:R-:W-:Y:S01]  /*0e50*/  LEA R34, P1, R6, c[0x0][0x160], 0x1 ;  /* 0x0000580006227a11 */ /* 0x000fe200078208ff */
[----:B------:R-:W-:Y:S02]  /*0e60*/  USHF.R.S32.HI UR37, URZ, 0x1f, UR38 ;  /* 0x0000001f3f257899 */ /* 0x000fe40008011426 */
[----:B------:R-:W-:Y:S01]  /*0e70*/  IMAD.IADD R2, R7, 0x1, R2 ;  /* 0x0000000107027824 */ /* 0x000fe200078e0202 */
[----:B------:R-:W-:Y:S01]  /*0e80*/  LEA R8, P0, R32, c[0x0][0x1f0], 0x1 ;  /* 0x00007c0020087a11 */ /* 0x000fe200078008ff */
[----:B------:R-:W-:Y:S01]  /*0e90*/  IMAD.IADD R0, R33, 0x1, R0 ;  /* 0x0000000121007824 */ /* 0x000fe200078e0200 */
[----:B-1----:R-:W-:Y:S02]  /*0ea0*/  SHF.R.S32.HI R21, RZ, 0x5, R14 ;  /* 0x00000005ff157819 */ /* 0x002fe4000001140e */
[----:B------:R-:W-:Y:S01]  /*0eb0*/  LEA.HI.X R35, R6, c[0x0][0x164], R2, 0x1, P1 ;  /* 0x0000590006237a11 */ /* 0x000fe200008f0c02 */
[----:B--2---:R-:W-:Y:S01]  /*0ec0*/  IMAD.MOV.U32 R30, RZ, RZ, R194 ;  /* 0x000000ffff1e7224 */ /* 0x004fe200078e00c2 */
[----:B------:R-:W-:-:S02]  /*0ed0*/  LEA.HI.X R9, R32, c[0x0][0x1f4], R0, 0x1, P0 ;  /* 0x00007d0020097a11 */ /* 0x000fc400000f0c00 */
[----:B------:R-:W-:Y:S01]  /*0ee0*/  LEA.HI R0, R14, R21, RZ, 0x1 ;  /* 0x000000150e007211 */ /* 0x000fe200078f08ff */
[----:B------:R3:W-:Y:S01]  /*0ef0*/  STL.64 [R1+0x30], R34 ;  /* 0x0000302201007387 */ /* 0x0007e20000100a00 */
[----:B------:R-:W-:Y:S02]  /*0f00*/  MOV R20, 0xf50 ;  /* 0x00000f5000147802 */ /* 0x000fe40000000f00 */
[----:B------:R-:W-:Y:S01]  /*0f10*/  LOP3.LUT R0, R0, 0xfffffffe, RZ, 0xc0, !PT ;  /* 0xfffffffe00007812 */ /* 0x000fe200078ec0ff */
[----:B------:R3:W-:Y:S04]  /*0f20*/  STL.64 [R1+0x58], R8 ;  /* 0x0000580801007387 */ /* 0x0007e80000100a00 */
[----:B------:R-:W-:Y:S02]  /*0f30*/  IMAD.IADD R199, R21, 0x1, -R0 ;  /* 0x0000000115c77824 */ /* 0x000fe400078e0a00 */
[----:B---3--:R-:W-:Y:S05]  /*0f40*/  CALL.REL.NOINC `($_ZN7cutlass13device_kernelIN5flash19enable_sm80_to_sm89INS1_16FlashAttnBwdSm80INS1_25CollectiveMainloopBwdSm80ILi2ELi2EN4cute5tupleIJNS5_1CILi64EEENS7_ILi128EEES8_EEENS_10bfloat16_tEfNS_4arch4Sm80ELb0ELb1ELb1ELb0ELb0ELb0ELb0ELb0ELi2ELi2ELi4ELi2ELb1EEENS1_24CollectiveEpilogueBwdGQAISA_fSD_Li256ELb0ELb0EEENS1_19SingleTileSchedulerILb0ELb0ELb0ELi128EEEEEEEEEvNT_6ParamsE$_ZZN4cute7idx2crdINS_5tupleIJiEEENS1_IJNS1_IJNS1_IJNS_1CILi8EEENS3_ILi2EEEEEES5_S5_NS3_ILi4EEEEEEEEEEEDaRKT_RKT0_ENKUlRKT_RKT0_E_clIiS8_EEDaSI_SL_) ;  /* 0x0000817000007944 */ /* 0x008fea0003c00000 */
[----:B------:R-:W-:Y:S01]  /*0f50*/  LEA.HI R26, R27, R194, RZ, 0x4 ;  /* 0x000000c21b1a7211 */ /* 0x000fe200078f20ff */
[----:B------:R-:W-:Y:S01]  /*0f60*/  IMAD.SHL.U32 R181, R0, 0x40, RZ ;  /* 0x0000004000b57824 */ /* 0x000fe200078e00ff */
[----:B------:R-:W-:Y:S01]  /*0f70*/  MOV R20, 0x1080 ;  /* 0x0000108000147802 */ /* 0x000fe20000000f00 */
[----:B------:R-:W-:Y:S01]  /*0f80*/  IMAD.SHL.U32 R18, R199, 0x400, RZ ;  /* 0x00000400c7127824 */ /* 0x000fe200078e00ff */
[----:B------:R-:W-:Y:S01]  /*0f90*/  LOP3.LUT R7, R26, 0xfffffff0, RZ, 0xc0, !PT ;  /* 0xfffffff01a077812 */ /* 0x000fe200078ec0ff */
[----:B------:R-:W-:Y:S01]  /*0fa0*/  IMAD.MOV.U32 R186, RZ, RZ, R0 ;  /* 0x000000ffffba7224 */ /* 0x000fe200078e0000 */
[----:B------:R-:W-:Y:S01]  /*0fb0*/  LOP3.LUT R181, R181, 0x1c0, RZ, 0xc0, !PT ;  /* 0x000001c0b5b57812 */ /* 0x000fe200078ec0ff */
[----:B------:R-:W-:-:S02]  /*0fc0*/  IMAD.MOV.U32 R30, RZ, RZ, R194 ;  /* 0x000000ffff1e7224 */ /* 0x000fc400078e00c2 */
        /* <DEDUP_REMOVED lines=10> */
[----:B-1----:R-:W-:Y:S05]  /*1070*/  CALL.REL.NOINC `($_ZN7cutlass13device_kernelIN5flash19enable_sm80_to_sm89INS1_16FlashAttnBwdSm80INS1_25CollectiveMainloopBwdSm80ILi2ELi2EN4cute5tupleIJNS5_1CILi64EEENS7_ILi128EEES8_EEENS_10bfloat16_tEfNS_4arch4Sm80ELb0ELb1ELb1ELb0ELb0ELb0ELb0ELb0ELi2ELi2ELi4ELi2ELb1EEENS1_24CollectiveEpilogueBwdGQAISA_fSD_Li256ELb0ELb0EEENS1_19SingleTileSchedulerILb0ELb0ELb0ELi128EEEEEEEEEvNT_6ParamsE$_ZZN4cute7idx2crdINS_5tupleIJiEEENS1_IJNS1_IJNS1_IJNS_1CILi8EEENS3_ILi2EEEEEES5_S5_NS3_ILi4EEEEEEEEEEEDaRKT_RKT0_ENKUlRKT_RKT0_E_clIiS8_EEDaSI_SL_) ;  /* 0x0000804000007944 */ /* 0x002fea0003c00000 */
[----:B------:R-:W-:Y:S01]  /*1080*/  LEA.HI R7, R27, R194, RZ, 0x2 ;  /* 0x000000c21b077211 */ /* 0x000fe200078f10ff */
[----:B------:R-:W-:Y:S01]  /*1090*/  IMAD.SHL.U32 R10, R17, 0x40, RZ ;  /* 0x00000040110a7824 */ /* 0x000fe200078e00ff */
[----:B------:R-:W-:Y:S01]  /*10a0*/  SHF.R.S32.HI R183, RZ, 0x4, R26 ;  /* 0x00000004ffb77819 */ /* 0x000fe2000001141a */
[----:B------:R-:W-:Y:S01]  /*10b0*/  IMAD.SHL.U32 R173, R0, 0x40, RZ ;  /* 0x0000004000ad7824 */ /* 0x000fe200078e00ff */
[----:B------:R-:W-:Y:S01]  /*10c0*/  LOP3.LUT R9, R7, 0x7ffffffc, RZ, 0xc0, !PT ;  /* 0x7ffffffc07097812 */ /* 0x000fe200078ec0ff */
[----:B------:R-:W-:Y:S01]  /*10d0*/  IMAD.SHL.U32 R21, R21, 0x10, RZ ;  /* 0x0000001015157824 */ /* 0x000fe200078e00ff */
[--C-:B------:R-:W-:Y:S01]  /*10e0*/  SHF.R.S32.HI R2, RZ, 0x2, R7.reuse ;  /* 0x00000002ff027819 */ /* 0x100fe20000011407 */
[----:B------:R-:W-:Y:S01]  /*10f0*/  IMAD.MOV.U32 R185, RZ, RZ, R0 ;  /* 0x000000ffffb97224 */ /* 0x000fe200078e0000 */
[----:B------:R-:W-:Y:S01]  /*1100*/  SHF.R.S32.HI R7, RZ, 0x1f, R7 ;  /* 0x0000001fff077819 */ /* 0x000fe20000011407 */
[----:B------:R-:W-:Y:S01]  /*1110*/  IMAD.IADD R9, R194, 0x1, -R9 ;  /* 0x00000001c2097824 */ /* 0x000fe200078e0a09 */
[----:B------:R-:W-:-:S02]  /*1120*/  LEA.HI R6, R26, R183, RZ, 0x1 ;  /* 0x000000b71a067211 */ /* 0x000fc400078f08ff */
[----:B------:R-:W-:Y:S01]  /*1130*/  LEA.HI R7, R7, R2, RZ, 0x3 ;  /* 0x0000000207077211 */ /* 0x000fe200078f18ff */
[----:B------:R-:W-:Y:S01]  /*1140*/  IMAD R198, R9, 0x2, R18 ;  /* 0x0000000209c67824 */ /* 0x000fe200078e0212 */
[----:B------:R-:W-:Y:S02]  /*1150*/  LOP3.LUT R6, R6, 0xfffffffe, RZ, 0xc0, !PT ;  /* 0xfffffffe06067812 */ /* 0x000fe400078ec0ff */
[----:B------:R-:W-:Y:S02]  /*1160*/  LOP3.LUT R7, R7, 0xfffffff8, RZ, 0xc0, !PT ;  /* 0xfffffff807077812 */ /* 0x000fe400078ec0ff */
[----:B------:R-:W-:Y:S01]  /*1170*/  LOP3.LUT R10, R10, 0x1c0, RZ, 0xc0, !PT ;  /* 0x000001c00a0a7812 */ /* 0x000fe200078ec0ff */
[----:B------:R-:W-:Y:S01]  /*1180*/  IMAD.IADD R183, R183, 0x1, -R6 ;  /* 0x00000001b7b77824 */ /* 0x000fe200078e0a06 */
[----:B------:R-:W-:Y:S01]  /*1190*/  LOP3.LUT R173, R173, 0x1c0, RZ, 0xc0, !PT ;  /* 0x000001c0adad7812 */ /* 0x000fe200078ec0ff */
[----:B------:R-:W-:Y:S01]  /*11a0*/  IMAD.IADD R26, R2, 0x1, -R7 ;  /* 0x00000001021a7824 */ /* 0x000fe200078e0a07 */
[----:B------:R-:W-:Y:S01]  /*11b0*/  LOP3.LUT R184, R10, 0x8, R15, 0xf8, !PT ;  /* 0x000000080ab87812 */ /* 0x000fe200078ef80f */
[----:B------:R-:W-:Y:S01]  /*11c0*/  IMAD.SHL.U32 R2, R8, 0x8, RZ ;  /* 0x0000000808027824 */ /* 0x000fe200078e00ff */
[----:B------:R-:W-:Y:S01]  /*11d0*/  SHF.R.U32.HI R9, RZ, 0x3, R10 ;  /* 0x00000003ff097819 */ /* 0x000fe2000001160a */
[----:B------:R-:W-:Y:S01]  /*11e0*/  IMAD.SHL.U32 R7, R26, 0x40, RZ ;  /* 0x000000401a077824 */ /* 0x000fe200078e00ff */
[----:B------:R-:W-:Y:S01]  /*11f0*/  LOP3.LUT R6, R10, 0x30, R21, 0xf8, !PT ;  /* 0x000000300a067812 */ /* 0x000fe200078ef815 */
[----:B------:R-:W-:Y:S01]  /*1200*/  IMAD.SHL.U32 R8, R19, 0x8, RZ ;  /* 0x0000000813087824 */ /* 0x000fe200078e00ff */
[----:B------:R-:W-:Y:S01]  /*1210*/  LOP3.LUT R2, R173, 0x8, R2, 0xf8, !PT ;  /* 0x00000008ad027812 */ /* 0x000fe200078ef802 */
[----:B------:R-:W-:Y:S01]  /*1220*/  IMAD R11, R183, 0x800, R16 ;  /* 0x00000800b70b7824 */ /* 0x000fe200078e0210 */
[----:B------:R-:W-:-:S02]  /*1230*/  LOP3.LUT R7, R7, 0x1c0, RZ, 0xc0, !PT ;  /* 0x000001c007077812 */ /* 0x000fc400078ec0ff */
[----:B------:R-:W-:Y:S02]  /*1240*/  LOP3.LUT R184, R184, R9, RZ, 0x3c, !PT ;  /* 0x00000009b8b87212 */ /* 0x000fe400078e3cff */
[----:B------:R-:W-:Y:S02]  /*1250*/  LOP3.LUT R8, R7, 0x18, R8, 0xf8, !PT ;  /* 0x0000001807087812 */ /* 0x000fe400078ef808 */
[----:B------:R-:W-:Y:S01]  /*1260*/  SHF.R.U32.HI R7, RZ, 0x3, R7 ;  /* 0x00000003ff077819 */ /* 0x000fe20000011607 */
[----:B------:R-:W-:Y:S01]  /*1270*/  IMAD.IADD R184, R11, 0x1, R184 ;  /* 0x000000010bb87824 */ /* 0x000fe200078e02b8 */
[----:B------:R-:W-:Y:S01]  /*1280*/  LOP3.LUT R6, R6, 0x8, R15, 0xf8, !PT ;  /* 0x0000000806067812 */ /* 0x000fe200078ef80f */
[----:B------:R-:W-:Y:S01]  /*1290*/  IMAD.MOV.U32 R15, RZ, RZ, R194 ;  /* 0x000000ffff0f7224 */ /* 0x000fe200078e00c2 */
[----:B------:R-:W-:Y:S02]  /*12a0*/  LOP3.LUT R7, R8, R7, RZ, 0x3c, !PT ;  /* 0x0000000708077212 */ /* 0x000fe400078e3cff */
[----:B------:R-:W-:-:S02]  /*12b0*/  SHF.R.U32.HI R173, RZ, 0x3, R173 ;  /* 0x00000003ffad7819 */ /* 0x000fc400000116ad */
[----:B------:R-:W-:Y:S01]  /*12c0*/  LOP3.LUT R16, R6, R9, RZ, 0x3c, !PT ;  /* 0x0000000906107212 */ /* 0x000fe200078e3cff */
[----:B------:R-:W-:Y:S01]  /*12d0*/  IMAD.IADD R198, R198, 0x1, R7 ;  /* 0x00000001c6c67824 */ /* 0x000fe200078e0207 */
[----:B------:R-:W-:Y:S02]  /*12e0*/  LOP3.LUT R173, R178, R2, R173, 0xf6, !PT ;  /* 0x00000002b2ad7212 */ /* 0x000fe400078ef6ad */
[----:B------:R-:W-:Y:S02]  /*12f0*/  MOV R0, 0x1310 ;  /* 0x0000131000007802 */ /* 0x000fe40000000f00 */
[----:B-1----:R-:W-:Y:S05]  /*1300*/  CALL.REL.NOINC `($_ZN7cutlass13device_kernelIN5flash19enable_sm80_to_sm89INS1_16FlashAttnBwdSm80INS1_25CollectiveMainloopBwdSm80ILi2ELi2EN4cute5tupleIJNS5_1CILi64EEENS7_ILi128EEES8_EEENS_10bfloat16_tEfNS_4arch4Sm80ELb0ELb1ELb1ELb0ELb0ELb0ELb0ELb0ELi2ELi2ELi4ELi2ELb1EEENS1_24CollectiveEpilogueBwdGQAISA_fSD_Li256ELb0ELb0EEENS1_19SingleTileSchedulerILb0ELb0ELb0ELi128EEEEEEEEEvNT_6ParamsE$_ZZN4cute7idx2crdINS_5tupleIJiEEENS1_IJNS1_IJNS1_IJNS_1CILi8EEENS3_ILi2EEEEEES5_NS3_ILi4EEES5_EEEEEEEEDaRKT_RKT0_ENKUlRKT_RKT0_E_clIiS8_EEDaSI_SL_) ;  /* 0x000071d000007944 */ /* 0x002fea0003c00000 */
[----:B------:R-:W-:Y:S02]  /*1310*/  IMAD.SHL.U32 R180, R2, 0x40, RZ ;  /* 0x0000004002b47824 */ /* 0x000fe400078e00ff */
[----:B------:R-:W-:Y:S02]  /*1320*/  IMAD.SHL.U32 R9, R8, 0x10, RZ ;  /* 0x0000001008097824 */ /* 0x000fe400078e00ff */
[----:B------:R-:W-:Y:S01]  /*1330*/  IMAD.SHL.U32 R7, R7, 0x8, RZ ;  /* 0x0000000807077824 */ /* 0x000fe200078e00ff */
[----:B------:R-:W-:Y:S01]  /*1340*/  LOP3.LUT R180, R180, 0x1c0, RZ, 0xc0, !PT ;  /* 0x000001c0b4b47812 */ /* 0x000fe200078ec0ff */
[----:B------:R-:W-:-:S02]  /*1350*/  IMAD.MOV.U32 R18, RZ, RZ, R2 ;  /* 0x000000ffff127224 */ /* 0x000fc400078e0002 */
[----:B------:R-:W-:Y:S01]  /*1360*/  IMAD.MOV.U32 R15, RZ, RZ, R194 ;  /* 0x000000ffff0f7224 */ /* 0x000fe200078e00c2 */
[----:B------:R-:W-:Y:S02]  /*1370*/  LOP3.LUT R0, R180, 0x10, R9, 0xf8, !PT ;  /* 0x00000010b4007812 */ /* 0x000fe400078ef809 */
[----:B------:R-:W-:Y:S02]  /*1380*/  SHF.R.U32.HI R180, RZ, 0x3, R180 ;  /* 0x00000003ffb47819 */ /* 0x000fe400000116b4 */
[----:B------:R-:W-:-:S04]  /*1390*/  LOP3.LUT R0, R0, 0x8, R7, 0xf8, !PT ;  /* 0x0000000800007812 */ /* 0x000fc800078ef807 */
[----:B------:R-:W-:Y:S02]  /*13a0*/  LOP3.LUT R180, R179, R0, R180, 0xf6, !PT ;  /* 0x00000000b3b47212 */ /* 0x000fe400078ef6b4 */
[----:B------:R-:W-:Y:S02]  /*13b0*/  MOV R0, 0x13d0 ;  /* 0x000013d000007802 */ /* 0x000fe40000000f00 */
[----:B-1----:R-:W-:Y:S05]  /*13c0*/  CALL.REL.NOINC `($_ZN7cutlass13device_kernelIN5flash19enable_sm80_to_sm89INS1_16FlashAttnBwdSm80INS1_25CollectiveMainloopBwdSm80ILi2ELi2EN4cute5tupleIJNS5_1CILi64EEENS7_ILi128EEES8_EEENS_10bfloat16_tEfNS_4arch4Sm80ELb0ELb1ELb1ELb0ELb0ELb0ELb0ELb0ELi2ELi2ELi4ELi2ELb1EEENS1_24CollectiveEpilogueBwdGQAISA_fSD_Li256ELb0ELb0EEENS1_19SingleTileSchedulerILb0ELb0ELb0ELi128EEEEEEEEEvNT_6ParamsE$_ZZN4cute7idx2crdINS_5tupleIJiEEENS1_IJNS1_IJNS1_IJNS_1CILi8EEENS3_ILi2EEEEEES5_NS3_ILi4EEES5_EEEEEEEEDaRKT_RKT0_ENKUlRKT_RKT0_E_clIiS8_EEDaSI_SL_) ;  /* 0x0000711000007944 */ /* 0x002fea0003c00000 */
        /* <DEDUP_REMOVED lines=10> */
[----:B-1----:R-:W-:Y:S05]  /*1470*/  CALL.REL.NOINC `($_ZN7cutlass13device_kernelIN5flash19enable_sm80_to_sm89INS1_16FlashAttnBwdSm80INS1_25CollectiveMainloopBwdSm80ILi2ELi2EN4cute5tupleIJNS5_1CILi64EEENS7_ILi128EEES8_EEENS_10bfloat16_tEfNS_4arch4Sm80ELb0ELb1ELb1ELb0ELb0ELb0ELb0ELb0ELi2ELi2ELi4ELi2ELb1EEENS1_24CollectiveEpilogueBwdGQAISA_fSD_Li256ELb0ELb0EEENS1_19SingleTileSchedulerILb0ELb0ELb0ELi128EEEEEEEEEvNT_6ParamsE$_ZZN4cute7idx2crdINS_5tupleIJiEEENS1_IJNS1_IJNS1_IJNS_1CILi8EEENS3_ILi2EEEEEES5_S5_NS3_ILi4EEEEEEEEEEEDaRKT_RKT0_ENKUlRKT_RKT0_E_clIiS8_EEDaSI_SL_) ;  /* 0x00007c4000007944 */ /* 0x002fea0003c00000 */
[----:B------:R-:W-:Y:S01]  /*1480*/  IMAD.SHL.U32 R6, R0, 0x40, RZ ;  /* 0x0000004000067824 */ /* 0x000fe200078e00ff */
[----:B------:R-:W-:Y:S01]  /*1490*/  UIADD3 UR9, UP2, UR16, 0x14, URZ ;  /* 0x0000001410097890 */ /* 0x000fe2000ff5e03f */
[----:B------:R-:W-:Y:S01]  /*14a0*/  IMAD.SHL.U32 R8, R8, 0x8, RZ ;  /* 0x0000000808087824 */ /* 0x000fe200078e00ff */
[----:B------:R-:W-:Y:S01]  /*14b0*/  UIADD3 UR5, UP1, UR16, 0x15, URZ ;  /* 0x0000001510057890 */ /* 0x000fe2000ff3e03f */
[----:B------:R-:W-:Y:S01]  /*14c0*/  MOV R15, R0 ;  /* 0x00000000000f7202 */ /* 0x000fe20000000f00 */
[----:B------:R-:W-:Y:S01]  /*14d0*/  UIADD3 UR22, UP0, UR16, 0x18, URZ ;  /* 0x0000001810167890 */ /* 0x000fe2000ff1e03f */
[----:B------:R-:W-:Y:S01]  /*14e0*/  LOP3.LUT R7, R6, 0x1c0, RZ, 0xc0, !PT ;  /* 0x000001c006077812 */ /* 0x000fe200078ec0ff */
[----:B------:R-:W-:Y:S01]  /*14f0*/  UIADD3.X UR8, URZ, UR15, URZ, UP2, !UPT ;  /* 0x0000000f3f087290 */ /* 0x000fe200097fe43f */
[----:B------:R-:W-:Y:S01]  /*1500*/  IMAD.MOV.U32 R30, RZ, RZ, R194 ;  /* 0x000000ffff1e7224 */ /* 0x000fe200078e00c2 */
[----:B------:R-:W-:Y:S01]  /*1510*/  UIADD3.X UR4, URZ, UR15, URZ, UP1, !UPT ;  /* 0x0000000f3f047290 */ /* 0x000fe20008ffe43f */
[----:B------:R-:W-:Y:S01]  /*1520*/  LOP3.LUT R9, R7, 0x8, R8, 0xf8, !PT ;  /* 0x0000000807097812 */ /* 0x000fe200078ef808 */
[----:B------:R-:W-:Y:S01]  /*1530*/  UIADD3.X UR19, URZ, UR15, URZ, UP0, !UPT ;  /* 0x0000000f3f137290 */ /* 0x000fe200087fe43f */
[----:B------:R-:W-:Y:S01]  /*1540*/  SHF.R.U32.HI R7, RZ, 0x3, R7 ;  /* 0x00000003ff077819 */ /* 0x000fe20000011607 */
[----:B------:R-:W-:Y:S01]  /*1550*/  UIADD3 UR24, UP6, UR16, 0x38, URZ ;  /* 0x0000003810187890 */ /* 0x000fe2000ffde03f */
[----:B------:R-:W-:Y:S01]  /*1560*/  IMAD.U32 R34, RZ, RZ, UR9 ;  /* 0x00000009ff227e24 */ /* 0x000fe2000f8e00ff */
[----:B------:R-:W-:Y:S01]  /*1570*/  UIADD3 UR26, UP5, UR16, 0x40, URZ ;  /* 0x00000040101a7890 */ /* 0x000fe2000ffbe03f */
[----:B------:R-:W-:Y:S01]  /*1580*/  LOP3.LUT R178, R178, R9, R7, 0xf6, !PT ;  /* 0x00000009b2b27212 */ /* 0x000fe200078ef607 */
[----:B------:R-:W-:Y:S01]  /*1590*/  UIADD3 UR28, UP4, UR16, 0x60, URZ ;  /* 0x00000060101c7890 */ /* 0x000fe2000ff9e03f */
[----:B------:R-:W-:Y:S01]  /*15a0*/  MOV R32, UR5 ;  /* 0x0000000500207c02 */ /* 0x000fe20008000f00 */
[----:B------:R-:W-:Y:S01]  /*15b0*/  UIADD3 UR30, UP3, UR16, 0x78, URZ ;  /* 0x00000078101e7890 */ /* 0x000fe2000ff7e03f */
[----:B------:R-:W-:Y:S01]  /*15c0*/  IMAD.U32 R35, RZ, RZ, UR8 ;  /* 0x00000008ff237e24 */ /* 0x000fe2000f8e00ff */
[----:B------:R-:W-:Y:S01]  /*15d0*/  UIADD3 UR32, UP2, UR16, 0x80, URZ ;  /* 0x0000008010207890 */ /* 0x000fe2000ff5e03f */
[----:B------:R-:W-:Y:S01]  /*15e0*/  MOV R33, UR4 ;  /* 0x0000000400217c02 */ /* 0x000fe20008000f00 */
[----:B------:R-:W-:Y:S01]  /*15f0*/  UIADD3 UR34, UP1, UR16, 0x90, URZ ;  /* 0x0000009010227890 */ /* 0x000fe2000ff3e03f */
[----:B------:R-:W-:Y:S01]  /*1600*/  MOV R20, 0x16a0 ;  /* 0x000016a000147802 */ /* 0x000fe20000000f00 */
[----:B------:R-:W-:-:S02]  /*1610*/  UIADD3 UR36, UP0, UR16, 0x68, URZ ;  /* 0x0000006810247890 */ /* 0x000fc4000ff1e03f */
[----:B------:R-:W-:Y:S02]  /*1620*/  UIADD3.X UR23, URZ, UR15, URZ, UP6, !UPT ;  /* 0x0000000f3f177290 */ /* 0x000fe4000b7fe43f */
[----:B------:R-:W-:Y:S02]  /*1630*/  UIADD3.X UR25, URZ, UR15, URZ, UP5, !UPT ;  /* 0x0000000f3f197290 */ /* 0x000fe4000affe43f */
[----:B------:R-:W-:Y:S02]  /*1640*/  UIADD3.X UR27, URZ, UR15, URZ, UP4, !UPT ;  /* 0x0000000f3f1b7290 */ /* 0x000fe4000a7fe43f */
[----:B------:R-:W-:Y:S02]  /*1650*/  UIADD3.X UR29, URZ, UR15, URZ, UP3, !UPT ;  /* 0x0000000f3f1d7290 */ /* 0x000fe40009ffe43f */
[----:B------:R-:W-:Y:S02]  /*1660*/  UIADD3.X UR31, URZ, UR15, URZ, UP2, !UPT ;  /* 0x0000000f3f1f7290 */ /* 0x000fe400097fe43f */
[----:B------:R-:W-:-:S02]  /*1670*/  UIADD3.X UR33, URZ, UR15, URZ, UP1, !UPT ;  /* 0x0000000f3f217290 */ /* 0x000fc40008ffe43f */
[----:B------:R-:W-:-:S07]  /*1680*/  UIADD3.X UR35, URZ, UR15, URZ, UP0, !UPT ;  /* 0x0000000f3f237290 */ /* 0x000fce00087fe43f */
[----:B-1----:R-:W-:Y:S05]  /*1690*/  CALL.REL.NOINC `($_ZN7cutlass13device_kernelIN5flash19enable_sm80_to_sm89INS1_16FlashAttnBwdSm80INS1_25CollectiveMainloopBwdSm80ILi2ELi2EN4cute5tupleIJNS5_1CILi64EEENS7_ILi128EEES8_EEENS_10bfloat16_tEfNS_4arch4Sm80ELb0ELb1ELb1ELb0ELb0ELb0ELb0ELb0ELi2ELi2ELi4ELi2ELb1EEENS1_24CollectiveEpilogueBwdGQAISA_fSD_Li256ELb0ELb0EEENS1_19SingleTileSchedulerILb0ELb0ELb0ELi128EEEEEEEEEvNT_6ParamsE$_ZZN4cute7idx2crdINS_5tupleIJiEEENS1_IJNS1_IJNS1_IJNS_1CILi8EEENS3_ILi2EEEEEES5_S5_NS3_ILi4EEEEEEEEEEEDaRKT_RKT0_ENKUlRKT_RKT0_E_clIiS8_EEDaSI_SL_) ;  /* 0x00007a2000007944 */ /* 0x002fea0003c00000 */
[----:B------:R-:W2:Y:S01]  /*16a0*/  LDL R196, [R1+0x10] ;  /* 0x0000100001c47983 */ /* 0x000ea20000100800 */
[----:B------:R-:W-:Y:S02]  /*16b0*/  ULDC.64 UR8, c[0x0][0x1e0] ;  /* 0x0000780000087ab9 */ /* 0x000fe40000000a00 */
[----:B------:R-:W-:Y:S01]  /*16c0*/  ULDC.64 UR4, c[0x0][0x1b0] ;  /* 0x00006c0000047ab9 */ /* 0x000fe20000000a00 */
[----:B------:R3:W5:Y:S01]  /*16d0*/  LDL R193, [R1+0xc] ;  /* 0x00000c0001c17983 */ /* 0x0007620000100800 */
[----:B------:R-:W-:Y:S01]  /*16e0*/  UIMAD UR8, UR37, UR8, URZ ;  /* 0x00000008250872a4 */ /* 0x000fe2000f8e023f */
[----:B------:R-:W-:Y:S01]  /*16f0*/  IMAD.U32 R6, RZ, RZ, UR38 ;  /* 0x00000026ff067e24 */ /* 0x000fe2000f8e00ff */
[----:B------:R-:W-:Y:S01]  /*1700*/  UIMAD UR4, UR37, UR4, URZ ;  /* 0x00000004250472a4 */ /* 0x000fe2000f8e023f */
[----:B------:R-:W-:Y:S01]  /*1710*/  IMAD.MOV.U32 R10, RZ, RZ, R5 ;  /* 0x000000ffff0a7224 */ /* 0x000fe200078e0005 */
[----:B------:R-:W-:Y:S01]  /*1720*/  UIMAD UR9, UR38, UR9, UR8 ;  /* 0x00000009260972a4 */ /* 0x000fe2000f8e0208 */
[----:B------:R-:W-:Y:S01]  /*1730*/  IMAD.MOV.U32 R11, RZ, RZ, R29 ;  /* 0x000000ffff0b7224 */ /* 0x000fe200078e001d */
[----:B------:R-:W-:Y:S01]  /*1740*/  UIMAD UR8, UR38, UR5, UR4 ;  /* 0x00000005260872a4 */ /* 0x000fe2000f8e0204 */
[----:B------:R-:W-:Y:S01]  /*1750*/  IMAD.U32 R9, RZ, RZ, UR18 ;  /* 0x00000012ff097e24 */ /* 0x000fe2000f8e00ff */
[----:B------:R4:W-:Y:S01]  /*1760*/  STL [R1+0xa4], R24 ;  /* 0x0000a41801007387 */ /* 0x0009e20000100800 */
[C---:B------:R-:W-:Y:S01]  /*1770*/  IMAD.WIDE.U32 R12, R6.reuse, c[0x0][0x1e0], R10 ;  /* 0x00007800060c7a25 */ /* 0x040fe200078e000a */
[----:B------:R-:W-:Y:S01]  /*1780*/  ULDC.64 UR4, c[0x0][0x1e8] ;  /* 0x00007a0000047ab9 */ /* 0x000fe20000000a00 */
[----:B------:R-:W-:Y:S01]  /*1790*/  MOV R29, UR15 ;  /* 0x0000000f001d7c02 */ /* 0x000fe20008000f00 */
[----:B------:R-:W-:Y:S01]  /*17a0*/  UIMAD UR4, UR17, UR4, URZ ;  /* 0x00000004110472a4 */ /* 0x000fe2000f8e023f */
[----:B------:R-:W-:Y:S01]  /*17b0*/  IMAD.MOV.U32 R22, RZ, RZ, R4 ;  /* 0x000000ffff167224 */ /* 0x000fe200078e0004 */
[----:B------:R-:W-:Y:S01]  /*17c0*/  IADD3 R13, R13, UR9, RZ ;  /* 0x000000090d0d7c10 */ /* 0x000fe2000fffe0ff */
[----:B------:R-:W-:Y:S01]  /*17d0*/  IMAD.WIDE.U32 R10, R6, c[0x0][0x1b0], R10 ;  /* 0x00006c00060a7a25 */ /* 0x000fe200078e000a */
[----:B------:R-:W-:Y:S01]  /*17e0*/  UIMAD UR9, UR18, UR5, UR4 ;  /* 0x00000005120972a4 */ /* 0x000fe2000f8e0204 */
[----:B------:R-:W-:Y:S01]  /*17f0*/  STL.64 [R1+0x98], R4 ;  /* 0x0000980401007387 */ /* 0x000fe20000100a00 */
[----:B------:R-:W-:Y:S01]  /*1800*/  SHF.L.U32 R8, R8, 0x5, RZ ;  /* 0x0000000508087819 */ /* 0x000fe200000006ff */
[----:B------:R-:W-:Y:S01]  /*1810*/  IMAD.WIDE.U32 R20, R9, c[0x0][0x1e8], R12 ;  /* 0x00007a0009147a25 */ /* 0x000fe200078e000c */
[----:B------:R-:W-:Y:S01]  /*1820*/  ULDC.64 UR4, c[0x0][0x1b8] ;  /* 0x00006e0000047ab9 */ /* 0x000fe20000000a00 */
[----:B------:R-:W-:Y:S01]  /*1830*/  IADD3 R11, R11, UR8, RZ ;  /* 0x000000080b0b7c10 */ /* 0x000fe2000fffe0ff */
[----:B------:R-:W-:Y:S01]  /*1840*/  UIMAD UR4, UR17, UR4, URZ ;  /* 0x00000004110472a4 */ /* 0x000fe2000f8e023f */
[----:B------:R-:W-:Y:S01]  /*1850*/  IMAD.WIDE R22, R190, 0x80, R22 ;  /* 0x00000080be167825 */ /* 0x000fe200078e0216 */
[----:B------:R-:W-:Y:S01]  /*1860*/  IADD3 R21, R21, UR9, RZ ;  /* 0x0000000915157c10 */ /* 0x000fe2000fffe0ff */
[----:B------:R-:W-:Y:S01]  /*1870*/  UMOV UR8, 0x6 ;  /* 0x0000000600087882 */ /* 0x000fe20000000000 */
[----:B------:R-:W-:Y:S01]  /*1880*/  STL.64 [R1+0xd8], R34 ;  /* 0x0000d82201007387 */ /* 0x000fe20000100a00 */
[----:B------:R-:W-:Y:S01]  /*1890*/  IMAD R9, R23, c[0x0][0x1d8], RZ ;  /* 0x0000760017097a24 */ /* 0x000fe200078e02ff */
[----:B------:R-:W-:Y:S01]  /*18a0*/  UIMAD UR9, UR18, UR5, UR4 ;  /* 0x00000005120972a4 */ /* 0x000fe2000f8e0204 */
[C---:B------:R-:W-:Y:S01]  /*18b0*/  IMAD.WIDE.U32 R20, R22.reuse, c[0x0][0x1d8], R20 ;  /* 0x0000760016147a25 */ /* 0x040fe200078e0014 */
[----:B------:R-:W-:Y:S01]  /*18c0*/  STL.64 [R1+0x130], R34 ;  /* 0x0001302201007387 */ /* 0x000fe20000100a00 */
[----:B------:R-:W-:Y:S01]  /*18d0*/  ULDC.64 UR4, c[0x0][0x1d8] ;  /* 0x0000760000047ab9 */ /* 0x000fe20000000a00 */
[----:B------:R-:W-:Y:S01]  /*18e0*/  BSSY B0, `(.L_x_337) ;  /* 0x00000a7000007945 */ /* 0x000fe20003800000 */
[----:B------:R-:W-:Y:S01]  /*18f0*/  IMAD R9, R22, c[0x0][0x1dc], R9 ;  /* 0x0000770016097a24 */ /* 0x000fe200078e0209 */
[----:B------:R-:W-:Y:S01]  /*1900*/  USHF.L.U32 UR37, UR4, 0x6, URZ ;  /* 0x0000000604257899 */ /* 0x000fe2000800063f */
[----:B------:R-:W-:Y:S01]  /*1910*/  IMAD.U32 R6, RZ, RZ, UR18 ;  /* 0x00000012ff067e24 */ /* 0x000fe2000f8e00ff */
[----:B----4-:R-:W-:Y:S01]  /*1920*/  LEA R24, P0, R20, c[0x0][0x1c0], 0x1 ;  /* 0x0000700014187a11 */ /* 0x010fe200078008ff */
[----:B------:R-:W-:Y:S01]  /*1930*/  USHF.L.U64.HI UR5, UR4, UR8, UR5 ;  /* 0x0000000804057299 */ /* 0x000fe20008010205 */
[----:B------:R-:W-:Y:S01]  /*1940*/  IADD3 R9, R21, R9, RZ ;  /* 0x0000000915097210 */ /* 0x000fe20007ffe0ff */
[----:B------:R-:W-:Y:S01]  /*1950*/  IMAD.WIDE.U32 R10, R6, c[0x0][0x1b8], R10 ;  /* 0x00006e00060a7a25 */ /* 0x000fe200078e000a */
[----:B------:R-:W-:Y:S02]  /*1960*/  STL.64 [R1+0x100], R32 ;  /* 0x0001002001007387 */ /* 0x000fe40000100a00 */
[----:B------:R-:W-:Y:S01]  /*1970*/  LEA.HI.X R25, R20, c[0x0][0x1c4], R9, 0x1, P0 ;  /* 0x0000710014197a11 */ /* 0x000fe200000f0c09 */
[----:B------:R-:W-:Y:S01]  /*1980*/  IMAD.SHL.U32 R3, R3, 0x2, RZ ;  /* 0x0000000203037824 */ /* 0x000fe200078e00ff */
[----:B------:R-:W-:Y:S01]  /*1990*/  IADD3 R20, P0, R24, UR37, RZ ;  /* 0x0000002518147c10 */ /* 0x000fe2000ff1e0ff */
[----:B------:R-:W-:Y:S01]  /*19a0*/  IMAD R9, R23, c[0x0][0x1a8], RZ ;  /* 0x00006a0017097a24 */ /* 0x000fe200078e02ff */
[----:B------:R-:W-:Y:S01]  /*19b0*/  IADD3 R11, R11, UR9, RZ ;  /* 0x000000090b0b7c10 */ /* 0x000fe2000fffe0ff */
[----:B------:R-:W-:Y:S01]  /*19c0*/  IMAD.U32 R30, RZ, RZ, UR22 ;  /* 0x00000016ff1e7e24 */ /* 0x000fe2000f8e00ff */
[----:B------:R-:W-:Y:S01]  /*19d0*/  IADD3.X R21, R25, UR5, RZ, P0, !PT ;  /* 0x0000000519157c10 */ /* 0x000fe200087fe4ff */
[C---:B------:R-:W-:Y:S01]  /*19e0*/  IMAD R9, R22.reuse, c[0x0][0x1ac], R9 ;  /* 0x00006b0016097a24 */ /* 0x040fe200078e0209 */
[----:B------:R-:W-:Y:S01]  /*19f0*/  UIADD3 UR22, UP1, UR16, 0xa8, URZ ;  /* 0x000000a810167890 */ /* 0x000fe2000ff3e03f */
[----:B------:R-:W-:Y:S01]  /*1a00*/  IMAD.WIDE.U32 R10, R22, c[0x0][0x1a8], R10 ;  /* 0x00006a00160a7a25 */ /* 0x000fe200078e000a */
[----:B------:R-:W-:Y:S03]  /*1a10*/  STL.64 [R1+0x158], R32 ;  /* 0x0001582001007387 */ /* 0x000fe60000100a00 */
[----:B------:R-:W-:-:S02]  /*1a20*/  IMAD.IADD R9, R11, 0x1, R9 ;  /* 0x000000010b097824 */ /* 0x000fc400078e0209 */
[----:B------:R-:W-:Y:S02]  /*1a30*/  IMAD.SHL.U32 R184, R184, 0x2, RZ ;  /* 0x00000002b8b87824 */ /* 0x000fe400078e00ff */
[----:B------:R-:W-:Y:S01]  /*1a40*/  IMAD.U32 R31, RZ, RZ, UR19 ;  /* 0x00000013ff1f7e24 */ /* 0x000fe2000f8e00ff */
[----:B------:R-:W-:Y:S01]  /*1a50*/  UIADD3.X UR19, URZ, UR15, URZ, UP1, !UPT ;  /* 0x0000000f3f137290 */ /* 0x000fe20008ffe43f */
[----:B------:R-:W-:Y:S02]  /*1a60*/  IMAD.U32 R28, RZ, RZ, UR16 ;  /* 0x00000010ff1c7e24 */ /* 0x000fe4000f8e00ff */
[----:B------:R-:W-:Y:S01]  /*1a70*/  IMAD.SHL.U32 R0, R0, 0x40, RZ ;  /* 0x0000004000007824 */ /* 0x000fe200078e00ff */
[----:B------:R-:W-:Y:S01]  /*1a80*/  STL.64 [R1+0xb8], R30 ;  /* 0x0000b81e01007387 */ /* 0x000fe20000100a00 */
[----:B------:R-:W-:Y:S02]  /*1a90*/  IMAD.SHL.U32 R7, R7, 0x8, RZ ;  /* 0x0000000807077824 */ /* 0x000fe400078e00ff */
[----:B------:R-:W-:Y:S01]  /*1aa0*/  IMAD R183, R183, 0x200, R16 ;  /* 0x00000200b7b77824 */ /* 0x000fe200078e0210 */
[----:B------:R-:W-:Y:S01]  /*1ab0*/  STL.64 [R1+0xc0], R28 ;  /* 0x0000c01c01007387 */ /* 0x000fe20000100a00 */
[----:B------:R-:W-:-:S03]  /*1ac0*/  IMAD.MOV.U32 R137, RZ, RZ, R204 ;  /* 0x000000ffff897224 */ /* 0x000fc600078e00cc */
[----:B------:R4:W-:Y:S02]  /*1ad0*/  STL.64 [R1+0x118], R28 ;  /* 0x0001181c01007387 */ /* 0x0009e40000100a00 */
[----:B----4-:R-:W-:Y:S02]  /*1ae0*/  IMAD.U32 R28, RZ, RZ, UR32 ;  /* 0x00000020ff1c7e24 */ /* 0x010fe4000f8e00ff */
[----:B------:R-:W-:-:S05]  /*1af0*/  IMAD.U32 R29, RZ, RZ, UR31 ;  /* 0x0000001fff1d7e24 */ /* 0x000fca000f8e00ff */
[----:B------:R-:W-:Y:S01]  /*1b00*/  STL.64 [R1+0x140], R28 ;  /* 0x0001401c01007387 */ /* 0x000fe20000100a00 */
[----:B--2---:R-:W-:-:S04]  /*1b10*/  IMAD.IADD R203, R196, 0x1, -R191 ;  /* 0x00000001c4cb7824 */ /* 0x004fc800078e0abf */
[----:B------:R-:W-:-:S05]  /*1b20*/  IMAD.IADD R12, R203, 0x1, -R4 ;  /* 0x00000001cb0c7824 */ /* 0x000fca00078e0a04 */
[C---:B------:R-:W-:Y:S02]  /*1b30*/  ISETP.GE.AND P4, PT, R12.reuse, 0x1, PT ;  /* 0x000000010c00780c */ /* 0x040fe40003f86270 */
[C---:B------:R-:W-:Y:S02]  /*1b40*/  ISETP.GE.AND P2, PT, R12.reuse, 0x21, PT ;  /* 0x000000210c00780c */ /* 0x040fe40003f46270 */
[C---:B------:R-:W-:Y:S02]  /*1b50*/  ISETP.GE.OR P5, PT, R5.reuse, c[0x0][0x1cc], !P4 ;  /* 0x0000730005007a0c */ /* 0x040fe400067a6670 */
[C---:B------:R-:W-:Y:S02]  /*1b60*/  ISETP.GE.OR P3, PT, R5.reuse, c[0x0][0x1cc], !P2 ;  /* 0x0000730005007a0c */ /* 0x040fe40005766670 */
[----:B------:R-:W-:Y:S02]  /*1b70*/  ISETP.GE.AND P6, PT, R12, 0x41, PT ;  /* 0x000000410c00780c */ /* 0x000fe40003fc6270 */
[----:B------:R-:W-:-:S02]  /*1b80*/  ISETP.GE.OR P4, PT, R5, c[0x0][0x19c], !P4 ;  /* 0x0000670005007a0c */ /* 0x000fc40006786670 */
[C---:B------:R-:W-:Y:S02]  /*1b90*/  ISETP.GE.OR P1, PT, R5.reuse, c[0x0][0x1cc], !P6 ;  /* 0x0000730005007a0c */ /* 0x040fe40007726670 */
[C---:B------:R-:W-:Y:S02]  /*1ba0*/  ISETP.GE.OR P2, PT, R5.reuse, c[0x0][0x19c], !P2 ;  /* 0x0000670005007a0c */ /* 0x040fe40005746670 */
[----:B------:R-:W-:Y:S01]  /*1bb0*/  ISETP.GE.OR P6, PT, R5, c[0x0][0x19c], !P6 ;  /* 0x0000670005007a0c */ /* 0x000fe200077c6670 */
[----:B------:R-:W-:Y:S01]  /*1bc0*/  @!PT LDS RZ, [RZ] ;  /* 0x00000000fffff984 */ /* 0x000fe20000000800 */
[----:B------:R-:W-:Y:S01]  /*1bd0*/  @!PT LDS RZ, [RZ] ;  /* 0x00000000fffff984 */ /* 0x000fe20000000800 */
[----:B------:R-:W-:Y:S01]  /*1be0*/  @!PT LDS RZ, [RZ] ;  /* 0x00000000fffff984 */ /* 0x000fe20000000800 */
[----:B------:R2:W-:Y:S01]  /*1bf0*/  LDGSTS.E.BYPASS.LTC128B.128 [R3+0x4080], [R24.64], !P5 ;  /* 0x0408000018037fae */ /* 0x0005e2000e901d54 */
[----:B------:R-:W-:Y:S02]  /*1c00*/  ISETP.GE.AND P5, PT, R12, 0x61, PT ;  /* 0x000000610c00780c */ /* 0x000fe40003fa6270 */
[----:B------:R-:W-:Y:S01]  /*1c10*/  IADD3 R12, P0, R20, UR37, RZ ;  /* 0x00000025140c7c10 */ /* 0x000fe2000ff1e0ff */
[----:B------:R4:W-:Y:S03]  /*1c20*/  LDGSTS.E.BYPASS.LTC128B.128 [R3+0x5080], [R20.64], !P3 ;  /* 0x0508000014037fae */ /* 0x0009e6000d901d54 */
[----:B------:R-:W-:-:S02]  /*1c30*/  IADD3.X R13, R21, UR5, RZ, P0, !PT ;  /* 0x00000005150d7c10 */ /* 0x000fc400087fe4ff */
[----:B------:R-:W-:Y:S02]  /*1c40*/  IADD3 R22, P3, R12, UR37, RZ ;  /* 0x000000250c167c10 */ /* 0x000fe4000ff7e0ff */
[----:B------:R-:W-:Y:S01]  /*1c50*/  ISETP.GE.OR P0, PT, R5, c[0x0][0x1cc], !P5 ;  /* 0x0000730005007a0c */ /* 0x000fe20006f06670 */
[----:B------:R1:W-:Y:S01]  /*1c60*/  LDGSTS.E.BYPASS.LTC128B.128 [R3+0x6080], [R12.64], !P1 ;  /* 0x060800000c037fae */ /* 0x0003e2000c901d54 */
[----:B------:R-:W-:Y:S01]  /*1c70*/  IADD3.X R23, R13, UR5, RZ, P3, !PT ;  /* 0x000000050d177c10 */ /* 0x000fe20009ffe4ff */
[----:B------:R-:W-:Y:S01]  /*1c80*/  ULDC.64 UR4, c[0x0][0x1a8] ;  /* 0x00006a0000047ab9 */ /* 0x000fe20000000a00 */
[----:B------:R-:W-:Y:S01]  /*1c90*/  LOP3.LUT P1, RZ, R2, 0x4, RZ, 0xc0, !PT ;  /* 0x0000000402ff7812 */ /* 0x000fe2000782c0ff */
[----:B------:R-:W-:Y:S01]  /*1ca0*/  USHF.L.U32 UR9, UR4, 0x6, URZ ;  /* 0x0000000604097899 */ /* 0x000fe2000800063f */
[----:B------:R-:W-:Y:S01]  /*1cb0*/  ISETP.GE.OR P5, PT, R5, c[0x0][0x19c], !P5 ;  /* 0x0000670005007a0c */ /* 0x000fe20006fa6670 */
[----:B------:R-:W-:Y:S02]  /*1cc0*/  USHF.L.U64.HI UR5, UR4, UR8, UR5 ;  /* 0x0000000804057299 */ /* 0x000fe40008010205 */
[----:B------:R-:W-:-:S04]  /*1cd0*/  UIADD3 UR8, UP0, UR16, 0x98, URZ ;  /* 0x0000009810087890 */ /* 0x000fc8000ff1e03f */
[----:B------:R3:W-:Y:S01]  /*1ce0*/  LDGSTS.E.BYPASS.LTC128B.128 [R3+0x7080], [R22.64], !P0 ;  /* 0x0708000016037fae */ /* 0x0007e2000c101d54 */
[----:B------:R-:W-:Y:S01]  /*1cf0*/  UIADD3.X UR4, URZ, UR15, URZ, UP0, !UPT ;  /* 0x0000000f3f047290 */ /* 0x000fe200087fe43f */
[----:B------:R-:W-:Y:S01]  /*1d00*/  LOP3.LUT P0, RZ, R18, 0x4, RZ, 0xc0, !PT ;  /* 0x0000000412ff7812 */ /* 0x000fe2000780c0ff */
[----:B--2---:R-:W-:Y:S01]  /*1d10*/  IMAD.U32 R24, RZ, RZ, UR36 ;  /* 0x00000024ff187e24 */ /* 0x004fe2000f8e00ff */
[----:B------:R-:W0:Y:S01]  /*1d20*/  LDGDEPBAR ;  /* 0x00000000000079af */ /* 0x000e220000000000 */
[----:B------:R-:W-:Y:S01]  /*1d30*/  IMAD.U32 R25, RZ, RZ, UR35 ;  /* 0x00000023ff197e24 */ /* 0x000fe2000f8e00ff */
[----:B----4-:R-:W-:-:S04]  /*1d40*/  LEA R20, P3, R10, c[0x0][0x190], 0x1 ;  /* 0x000064000a147a11 */ /* 0x010fc800078608ff */
[----:B------:R2:W-:Y:S01]  /*1d50*/  STL.64 [R1+0xe8], R24 ;  /* 0x0000e81801007387 */ /* 0x0005e20000100a00 */
[----:B------:R-:W-:Y:S02]  /*1d60*/  LEA.HI.X R21, R10, c[0x0][0x194], R9, 0x1, P3 ;  /* 0x000065000a157a11 */ /* 0x000fe400018f0c09 */
[----:B------:R-:W-:Y:S01]  /*1d70*/  IADD3 R10, P3, R20, UR9, RZ ;  /* 0x00000009140a7c10 */ /* 0x000fe2000ff7e0ff */
[----:B-1----:R-:W-:Y:S02]  /*1d80*/  IMAD.U32 R12, RZ, RZ, UR24 ;  /* 0x00000018ff0c7e24 */ /* 0x002fe4000f8e00ff */
[----:B------:R1:W-:Y:S01]  /*1d90*/  LDGSTS.E.BYPASS.LTC128B.128 [R3+0x80], [R20.64], !P4 ;  /* 0x0008000014037fae */ /* 0x0003e2000e101d54 */
[----:B------:R-:W-:Y:S01]  /*1da0*/  IADD3.X R11, R21, UR5, RZ, P3, !PT ;  /* 0x00000005150b7c10 */ /* 0x000fe20009ffe4ff */
[----:B------:R-:W-:Y:S01]  /*1db0*/  IMAD.U32 R13, RZ, RZ, UR23 ;  /* 0x00000017ff0d7e24 */ /* 0x000fe2000f8e00ff */
[C---:B------:R-:W-:Y:S02]  /*1dc0*/  LOP3.LUT P4, RZ, R17.reuse, 0x4, RZ, 0xc0, !PT ;  /* 0x0000000411ff7812 */ /* 0x040fe4000788c0ff */
[----:B------:R-:W-:Y:S01]  /*1dd0*/  LOP3.LUT P3, RZ, R17, 0x2, RZ, 0xc0, !PT ;  /* 0x0000000211ff7812 */ /* 0x000fe2000786c0ff */
[----:B------:R4:W-:Y:S01]  /*1de0*/  LDGSTS.E.BYPASS.LTC128B.128 [R3+0x1080], [R10.64], !P2 ;  /* 0x010800000a037fae */ /* 0x0009e2000d101d54 */
[----:B------:R-:W-:-:S02]  /*1df0*/  ISETP.GE.AND P2, PT, R5, c[0x0][0x16c], PT ;  /* 0x00005b0005007a0c */ /* 0x000fc40003f46270 */
[----:B------:R-:W-:Y:S01]  /*1e00*/  LOP3.LUT R9, R14, 0xffffffe0, RZ, 0xc0, !PT ;  /* 0xffffffe00e097812 */ /* 0x000fe200078ec0ff */
[----:B------:R4:W-:Y:S01]  /*1e10*/  STL.64 [R1+0xb0], R12 ;  /* 0x0000b00c01007387 */ /* 0x0009e20000100a00 */
[----:B------:R-:W-:Y:S01]  /*1e20*/  SEL R4, RZ, 0x1, P2 ;  /* 0x00000001ff047807 */ /* 0x000fe20001000000 */
[----:B---3--:R-:W-:Y:S01]  /*1e30*/  IMAD.U32 R22, RZ, RZ, UR30 ;  /* 0x0000001eff167e24 */ /* 0x008fe2000f8e00ff */
[----:B------:R-:W-:Y:S01]  /*1e40*/  ISETP.GE.AND P2, PT, R5, c[0x0][0x1fc], PT ;  /* 0x00007f0005007a0c */ /* 0x000fe20003f46270 */
[----:B------:R-:W-:Y:S02]  /*1e50*/  IMAD.MOV.U32 R5, RZ, RZ, 0x20 ;  /* 0x00000020ff057424 */ /* 0x000fe400078e00ff */
[----:B------:R-:W-:Y:S01]  /*1e60*/  STL.U8 [R1+0xa1], R4 ;  /* 0x0000a10401007387 */ /* 0x000fe20000100000 */
[----:B------:R-:W-:Y:S01]  /*1e70*/  SEL R2, RZ, 0x1, P2 ;  /* 0x00000001ff027807 */ /* 0x000fe20001000000 */
[----:B------:R-:W-:Y:S01]  /*1e80*/  IMAD.U32 R23, RZ, RZ, UR29 ;  /* 0x0000001dff177e24 */ /* 0x000fe2000f8e00ff */
[----:B------:R-:W-:Y:S01]  /*1e90*/  SEL R5, R5, 0xffffffe0, !P3 ;  /* 0xffffffe005057807 */ /* 0x000fe20005800000 */
[----:B--2---:R-:W-:-:S02]  /*1ea0*/  IMAD.U32 R24, RZ, RZ, UR34 ;  /* 0x00000022ff187e24 */ /* 0x004fc4000f8e00ff */
[----:B------:R2:W-:Y:S01]  /*1eb0*/  STL.U8 [R1+0xa8], R2 ;  /* 0x0000a80201007387 */ /* 0x0005e20000100000 */
[----:B------:R-:W-:Y:S01]  /*1ec0*/  IADD3 R6, R184, R5, RZ ;  /* 0x00000005b8067210 */ /* 0x000fe20007ffe0ff */
[----:B------:R-:W-:Y:S01]  /*1ed0*/  IMAD.U32 R25, RZ, RZ, UR33 ;  /* 0x00000021ff197e24 */ /* 0x000fe2000f8e00ff */
[----:B------:R-:W-:Y:S01]  /*1ee0*/  LOP3.LUT P3, RZ, R15, 0x4, RZ, 0xc0, !PT ;  /* 0x000000040fff7812 */ /* 0x000fe2000786c0ff */
[----:B------:R-:W-:Y:S01]  /*1ef0*/  STL.64 [R1+0xf0], R22 ;  /* 0x0000f01601007387 */ /* 0x000fe20000100a00 */
[----:B-1----:R-:W-:Y:S02]  /*1f00*/  IMAD.U32 R20, RZ, RZ, UR28 ;  /* 0x0000001cff147e24 */ /* 0x002fe4000f8e00ff */
[----:B------:R-:W-:Y:S01]  /*1f10*/  IMAD.U32 R21, RZ, RZ, UR27 ;  /* 0x0000001bff157e24 */ /* 0x000fe2000f8e00ff */
[----:B------:R-:W-:Y:S01]  /*1f20*/  STL.64 [R1+0x148], R24 ;  /* 0x0001481801007387 */ /* 0x000fe20000100a00 */
[----:B----4-:R-:W-:-:S03]  /*1f30*/  IADD3 R10, P2, R10, UR9, RZ ;  /* 0x000000090a0a7c10 */ /* 0x010fc6000ff5e0ff */
[----:B------:R1:W-:Y:S01]  /*1f40*/  STL.64 [R1+0x108], R20 ;  /* 0x0001081401007387 */ /* 0x0003e20000100a00 */
[----:B------:R-:W-:Y:S01]  /*1f50*/  IADD3.X R11, R11, UR5, RZ, P2, !PT ;  /* 0x000000050b0b7c10 */ /* 0x000fe200097fe4ff */
[----:B------:R-:W-:Y:S01]  /*1f60*/  IMAD.U32 R12, RZ, RZ, UR26 ;  /* 0x0000001aff0c7e24 */ /* 0x000fe2000f8e00ff */
[----:B------:R-:W-:-:S03]  /*1f70*/  MOV R13, UR25 ;  /* 0x00000019000d7c02 */ /* 0x000fc60008000f00 */
[----:B------:R3:W-:Y:S04]  /*1f80*/  LDGSTS.E.BYPASS.LTC128B.128 [R3+0x2080], [R10.64], !P6 ;  /* 0x020800000a037fae */ /* 0x0007e8000f101d54 */
[----:B------:R4:W-:Y:S01]  /*1f90*/  STL.64 [R1+0x110], R12 ;  /* 0x0001100c01007387 */ /* 0x0009e20000100a00 */
[----:B--2---:R-:W-:Y:S02]  /*1fa0*/  MOV R2, 0x40 ;  /* 0x0000004000027802 */ /* 0x004fe40000000f00 */
[----:B-1----:R-:W-:Y:S01]  /*1fb0*/  IADD3 R20, P2, R10, UR9, RZ ;  /* 0x000000090a147c10 */ /* 0x002fe2000ff5e0ff */
[----:B------:R-:W-:-:S03]  /*1fc0*/  UIADD3 UR9, UP2, UR16, 0xa1, URZ ;  /* 0x000000a110097890 */ /* 0x000fc6000ff5e03f */
[----:B------:R-:W-:Y:S02]  /*1fd0*/  IADD3.X R21, R11, UR5, RZ, P2, !PT ;  /* 0x000000050b157c10 */ /* 0x000fe400097fe4ff */
[----:B------:R-:W-:-:S03]  /*1fe0*/  LOP3.LUT P2, RZ, R15, 0x2, RZ, 0xc0, !PT ;  /* 0x000000020fff7812 */ /* 0x000fc6000784c0ff */
[----:B------:R1:W-:Y:S01]  /*1ff0*/  LDGSTS.E.BYPASS.LTC128B.128 [R3+0x3080], [R20.64], !P5 ;  /* 0x0308000014037fae */ /* 0x0003e2000e901d54 */
[----:B----4-:R-:W-:-:S03]  /*2000*/  IMAD.U32 R12, RZ, RZ, UR8 ;  /* 0x00000008ff0c7e24 */ /* 0x010fc6000f8e00ff */
[----:B------:R-:W0:Y:S01]  /*2010*/  LDGDEPBAR ;  /* 0x00000000000079af */ /* 0x000e220000000000 */
[----:B------:R-:W-:Y:S01]  /*2020*/  UIADD3 UR8, UP0, UR16, 0xa4, URZ ;  /* 0x000000a410087890 */ /* 0x000fe2000ff1e03f */
[----:B------:R-:W-:-:S03]  /*2030*/  IMAD.U32 R13, RZ, RZ, UR4 ;  /* 0x00000004ff0d7e24 */ /* 0x000fc6000f8e00ff */
[----:B------:R-:W-:Y:S02]  /*2040*/  UIADD3.X UR4, URZ, UR15, URZ, UP0, !UPT ;  /* 0x0000000f3f047290 */ /* 0x000fe400087fe43f */
[----:B------:R-:W-:Y:S01]  /*2050*/  STL.64 [R1+0xc8], R12 ;  /* 0x0000c80c01007387 */ /* 0x000fe20000100a00 */
[----:B------:R-:W-:-:S03]  /*2060*/  UIADD3 UR5, UP0, UR16, 0xa0, URZ ;  /* 0x000000a010057890 */ /* 0x000fc6000ff1e03f */
[----:B------:R2:W-:Y:S03]  /*2070*/  STL.64 [R1+0x120], R12 ;  /* 0x0001200c01007387 */ /* 0x0005e60000100a00 */
[----:B---3--:R-:W-:Y:S01]  /*2080*/  IMAD.U32 R10, RZ, RZ, UR5 ;  /* 0x00000005ff0a7e24 */ /* 0x008fe2000f8e00ff */
[----:B-1----:R-:W-:Y:S01]  /*2090*/  SEL R3, R2, 0xffffffc0, !P4 ;  /* 0xffffffc002037807 */ /* 0x002fe20006000000 */
[----:B------:R-:W-:-:S04]  /*20a0*/  DEPBAR.LE SB0, 0x1 ;  /* 0x000080400000791a */ /* 0x000fc80000000000 */
[----:B------:R-:W-:Y:S01]  /*20b0*/  BAR.SYNC.DEFER_BLOCKING 0x0 ;  /* 0x0000000000007b1d */ /* 0x000fe20000010000 */
[----:B------:R-:W-:Y:S02]  /*20c0*/  IMAD.IADD R4, R184, 0x1, R3 ;  /* 0x00000001b8047824 */ /* 0x000fe400078e0203 */
[----:B------:R-:W-:Y:S01]  /*20d0*/  IMAD.U32 R20, RZ, RZ, UR9 ;  /* 0x00000009ff147e24 */ /* 0x000fe2000f8e00ff */
[----:B------:R-:W-:Y:S01]  /*20e0*/  UIADD3 UR9, UR16, 0xb0, URZ ;  /* 0x000000b010097890 */ /* 0x000fe2000fffe03f */
[----:B------:R-:W-:Y:S02]  /*20f0*/  IMAD.IADD R2, R5, 0x1, R4 ;  /* 0x0000000105027824 */ /* 0x000fe400078e0204 */
[----:B--2---:R-:W-:Y:S01]  /*2100*/  IMAD.U32 R12, RZ, RZ, UR8 ;  /* 0x00000008ff0c7e24 */ /* 0x004fe2000f8e00ff */
[----:B------:R-:W-:Y:S01]  /*2110*/  UIADD3.X UR8, URZ, UR15, URZ, UP2, !UPT ;  /* 0x0000000f3f087290 */ /* 0x000fe200097fe43f */
[----:B------:R-:W-:Y:S01]  /*2120*/  IMAD.U32 R13, RZ, RZ, UR4 ;  /* 0x00000004ff0d7e24 */ /* 0x000fe2000f8e00ff */
[----:B------:R-:W-:-:S04]  /*2130*/  UIADD3.X UR4, URZ, UR15, URZ, UP0, !UPT ;  /* 0x0000000f3f047290 */ /* 0x000fc800087fe43f */
[----:B------:R-:W-:Y:S01]  /*2140*/  STL.64 [R1+0xf8], R12 ;  /* 0x0000f80c01007387 */ /* 0x000fe20000100a00 */
[----:B------:R-:W-:Y:S02]  /*2150*/  IMAD.U32 R21, RZ, RZ, UR8 ;  /* 0x00000008ff157e24 */ /* 0x000fe4000f8e00ff */
[----:B------:R-:W-:Y:S01]  /*2160*/  IMAD.U32 R11, RZ, RZ, UR4 ;  /* 0x00000004ff0b7e24 */ /* 0x000fe2000f8e00ff */
[----:B------:R1:W-:Y:S01]  /*2170*/  STL.64 [R1+0x150], R12 ;  /* 0x0001500c01007387 */ /* 0x0003e20000100a00 */
[----:B------:R-:W-:-:S03]  /*2180*/  UIADD3 UR4, UR16, 0x108, URZ ;  /* 0x0000010810047890 */ /* 0x000fc6000fffe03f */
[----:B------:R-:W2:Y:S04]  /*2190*/  LDSM.16.M88.4 R148, [R6+0x4080] ;  /* 0x004080000694783b */ /* 0x000ea80000000200 */
[----:B------:R-:W3:Y:S04]  /*21a0*/  LDSM.16.M88.4 R152, [R6+0x6080] ;  /* 0x006080000698783b */ /* 0x000ee80000000200 */
[----:B------:R-:W4:Y:S04]  /*21b0*/  LDSM.16.M88.4 R156, [R4+0x4080] ;  /* 0x00408000049c783b */ /* 0x000f280000000200 */
[----:B------:R-:W2:Y:S04]  /*21c0*/  LDSM.16.M88.4 R160, [R4+0x6080] ;  /* 0x0060800004a0783b */ /* 0x000ea80000000200 */
[----:B------:R-:W2:Y:S04]  /*21d0*/  LDSM.16.M88.4 R164, [R2+0x4080] ;  /* 0x0040800002a4783b */ /* 0x000ea80000000200 */
[----:B------:R3:W2:Y:S01]  /*21e0*/  LDSM.16.M88.4 R168, [R2+0x6080] ;  /* 0x0060800002a8783b */ /* 0x0006a20000000200 */
[----:B-1----:R-:W-:-:S03]  /*21f0*/  IMAD.U32 R12, RZ, RZ, UR22 ;  /* 0x00000016ff0c7e24 */ /* 0x002fc6000f8e00ff */
[----:B------:R-:W1:Y:S01]  /*2200*/  LDSM.16.M88.4 R140, [R184+0x4080] ;  /* 0x00408000b88c783b */ /* 0x000e620000000200 */
[----:B------:R-:W-:Y:S01]  /*2210*/  IMAD.U32 R13, RZ, RZ, UR19 ;  /* 0x00000013ff0d7e24 */ /* 0x000fe2000f8e00ff */
[----:B------:R-:W-:Y:S02]  /*2220*/  UMOV UR22, URZ ;  /* 0x0000003f00167c82 */ /* 0x000fe40008000000 */
[----:B------:R-:W1:Y:S04]  /*2230*/  LDSM.16.M88.4 R144, [R184+0x6080] ;  /* 0x00608000b890783b */ /* 0x000e680000000200 */
[----:B------:R-:W-:Y:S04]  /*2240*/  STL.64 [R1+0xe0], R20 ;  /* 0x0000e01401007387 */ /* 0x000fe80000100a00 */
[----:B------:R-:W-:Y:S04]  /*2250*/  STL.64 [R1+0x138], R12 ;  /* 0x0001380c01007387 */ /* 0x000fe80000100a00 */
[----:B------:R-:W-:Y:S01]  /*2260*/  STL.64 [R1+0xd0], R10 ;  /* 0x0000d00a01007387 */ /* 0x000fe20000100a00 */
[----:B---3--:R-:W-:-:S03]  /*2270*/  IMAD.IADD R2, R194, 0x1, -R9 ;  /* 0x00000001c2027824 */ /* 0x008fc600078e0a09 */
[----:B------:R3:W-:Y:S01]  /*2280*/  STL.64 [R1+0x128], R10 ;  /* 0x0001280a01007387 */ /* 0x0007e20000100a00 */
[----:B------:R-:W-:-:S04]  /*2290*/  LOP3.LUT R9, R0, 0x1c0, RZ, 0xc0, !PT ;  /* 0x000001c000097812 */ /* 0x000fc800078ec0ff */
[----:B------:R-:W-:Y:S02]  /*22a0*/  LOP3.LUT R8, R9, 0x20, R8, 0xf8, !PT ;  /* 0x0000002009087812 */ /* 0x000fe400078ef808 */
[----:B------:R-:W-:Y:S02]  /*22b0*/  SHF.R.U32.HI R9, RZ, 0x3, R9 ;  /* 0x00000003ff097819 */ /* 0x000fe40000011609 */
[----:B------:R-:W-:-:S04]  /*22c0*/  LOP3.LUT R8, R8, 0x18, R7, 0xf8, !PT ;  /* 0x0000001808087812 */ /* 0x000fc800078ef807 */
[----:B------:R-:W-:Y:S02]  /*22d0*/  LOP3.LUT R179, R179, R8, R9, 0xf6, !PT ;  /* 0x00000008b3b37212 */ /* 0x000fe400078ef609 */
[----:B---3--:R-:W-:-:S04]  /*22e0*/  SHF.R.S32.HI R11, RZ, 0x1f, R2 ;  /* 0x0000001fff0b7819 */ /* 0x008fc80000011402 */
[----:B------:R-:W-:-:S04]  /*22f0*/  LEA.HI R0, R11, R2, RZ, 0x2 ;  /* 0x000000020b007211 */ /* 0x000fc800078f10ff */
[----:B------:R-:W-:-:S05]  /*2300*/  SHF.R.S32.HI R4, RZ, 0x2, R0 ;  /* 0x00000002ff047819 */ /* 0x000fca0000011400 */
[----:B------:R-:W-:Y:S01]  /*2310*/  IMAD R199, R199, 0x10, R4 ;  /* 0x00000010c7c77824 */ /* 0x000fe200078e0204 */
[----:B------:R-:W-:Y:S01]  /*2320*/  MOV R4, 0x2350 ;  /* 0x0000235000047802 */ /* 0x000fe20000000f00 */
[----:B------:R-:W-:Y:S06]  /*2330*/  BAR.SYNC.DEFER_BLOCKING 0x0 ;  /* 0x0000000000007b1d */ /* 0x000fec0000010000 */
[----:B-12-45:R-:W-:Y:S05]  /*2340*/  CALL.REL.NOINC `($_ZN7cutlass13device_kernelIN5flash19enable_sm80_to_sm89INS1_16FlashAttnBwdSm80INS1_25CollectiveMainloopBwdSm80ILi2ELi2EN4cute5tupleIJNS5_1CILi64EEENS7_ILi128EEES8_EEENS_10bfloat16_tEfNS_4arch4Sm80ELb0ELb1ELb1ELb0ELb0ELb0ELb0ELb0ELi2ELi2ELi4ELi2ELb1EEENS1_24CollectiveEpilogueBwdGQAISA_fSD_Li256ELb0ELb0EEENS1_19SingleTileSchedulerILb0ELb0ELb0ELi128EEEEEEEEEvNT_6ParamsE$_ZZN5flash25CollectiveMainloopBwdSm80ILi2ELi2EN4cute5tupleIJNS1_1CILi64EEENS3_ILi128EEES4_EEEN7cutlass10bfloat16_tEfNS7_4arch4Sm80ELb0ELb1ELb1ELb0ELb0ELb0ELb0ELb0ELi2ELi2ELi4ELi2ELb1EE3mmaINS_16FlashAttnBwdSm80ISB_NS_24CollectiveEpilogueBwdGQAIS6_fSA_Li256ELb0ELb0EEENS_19SingleTileSchedulerILb0ELb0ELb0ELi128EEEE13SharedStorageENS1_6TensorINS1_11ArrayEngineIfLm32EEENS1_6LayoutINS2_IJNS2_IJNS3_ILi2EEESO_EEESO_NS3_ILi4EEEEEENS2_IJNS2_IJNS3_ILi1EEESO_EEESQ_NS3_ILi8EEEEEEEEEEEEbRKNSB_6ParamsERT0_S12_iNS2_IJiiiEEERT_ENKUliiE_clEii) ;  /* 0x0000960000007944 */ /* 0x036fea0003c00000 */
[----:B------:R-:W-:Y:S05]  /*2350*/  BSYNC B0 ;  /* 0x0000000000007941 */ /* 0x000fea0003800000 */
.L_x_337:
[----:B------:R-:W0:Y:S01]  /*2360*/  LDGDEPBAR ;  /* 0x00000000000079af */ /* 0x000e220000000000 */
[----:B------:R-:W-:Y:S01]  /*2370*/  BSSY B0, `(.L_x_338) ;  /* 0x0000006000007945 */ /* 0x000fe20003800000 */
[----:B------:R-:W-:Y:S01]  /*2380*/  MOV R16, R204 ;  /* 0x000000cc00107202 */ /* 0x000fe20000000f00 */
[----:B------:R-:W-:Y:S01]  /*2390*/  UMOV UR9, UR4 ;  /* 0x0000000400097c82 */ /* 0x000fe20008000000 */
[----:B------:R-:W-:Y:S01]  /*23a0*/  MOV R4, 0x23d0 ;  /* 0x000023d000047802 */ /* 0x000fe20000000f00 */
[----:B------:R-:W-:Y:S02]  /*23b0*/  UMOV UR19, URZ ;  /* 0x0000003f00137c82 */ /* 0x000fe40008000000 */
[----:B-1----:R-:W-:Y:S05]  /*23c0*/  CALL.REL.NOINC `($_ZN7cutlass13device_kernelIN5flash19enable_sm80_to_sm89INS1_16FlashAttnBwdSm80INS1_25CollectiveMainloopBwdSm80ILi2ELi2EN4cute5tupleIJNS5_1CILi64EEENS7_ILi128EEES8_EEENS_10bfloat16_tEfNS_4arch4Sm80ELb0ELb1ELb1ELb0ELb0ELb0ELb0ELb0ELi2ELi2ELi4ELi2ELb1EEENS1_24CollectiveEpilogueBwdGQAISA_fSD_Li256ELb0ELb0EEENS1_19SingleTileSchedulerILb0ELb0ELb0ELi128EEEEEEEEEvNT_6ParamsE$_ZZN5flash25CollectiveMainloopBwdSm80ILi2ELi2EN4cute5tupleIJNS1_1CILi64EEENS3_ILi128EEES4_EEEN7cutlass10bfloat16_tEfNS7_4arch4Sm80ELb0ELb1ELb1ELb0ELb0ELb0ELb0ELb0ELi2ELi2ELi4ELi2ELb1EE3mmaINS_16FlashAttnBwdSm80ISB_NS_24CollectiveEpilogueBwdGQAIS6_fSA_Li256ELb0ELb0EEENS_19SingleTileSchedulerILb0ELb0ELb0ELi128EEEE13SharedStorageENS1_6TensorINS1_11ArrayEngineIfLm32EEENS1_6LayoutINS2_IJNS2_IJNS3_ILi2EEESO_EEESO_NS3_ILi4EEEEEENS2_IJNS2_IJNS3_ILi1EEESO_EEESQ_NS3_ILi8EEEEEEEEEEEEbRKNSB_6ParamsERT0_S12_iNS2_IJiiiEEERT_ENKUliiE0_clEii) ;  /* 0x00007e6000007944 */ /* 0x002fea0003c00000 */
[----:B------:R-:W-:Y:S05]  /*23d0*/  BSYNC B0 ;  /* 0x0000000000007941 */ /* 0x000fea0003800000 */
.L_x_338:
[----:B------:R-:W-:Y:S01]  /*23e0*/  IADD3 R7, R204, 0x1, RZ ;  /* 0x00000001cc077810 */ /* 0x000fe20007ffe0ff */
        /* <DEDUP_REMOVED lines=9> */
[----:B-1----:R-:W4:Y:S04]  /*2480*/  LDL.64 R20, [R1+0x58] ;  /* 0x0000580001147983 */ /* 0x002f280000100a00 */
        /* <DEDUP_REMOVED lines=11> */
[----:B------:R-:W-:Y:S01]  /*2540*/  IMAD.WIDE.U32 R24, R28, R7, RZ ;  /* 0x000000071c187225 */ /* 0x000fe200078e00ff */
[----:B------:R-:W-:-:S03]  /*2550*/  ISETP.NE.U32.AND P6, PT, R11, 0x1, PT ;  /* 0x000000010b00780c */ /* 0x000fc60003fc5070 */
[----:B------:R-:W-:Y:S01]  /*2560*/  IMAD R4, R28, R9, R4 ;  /* 0x000000091c047224 */ /* 0x000fe200078e0204 */
[----:B-----5:R-:W-:Y:S02]  /*2570*/  IADD3 R12, -R12, R13, -R14 ;  /* 0x0000000d0c0c7210 */ /* 0x020fe40007ffe90e */
[----:B------:R-:W-:Y:S01]  /*2580*/  LEA R20, P4, R24, R20, 0x1 ;  /* 0x0000001418147211 */ /* 0x000fe200078808ff */
[----:B------:R-:W-:Y:S01]  /*2590*/  IMAD.IADD R7, R25, 0x1, R4 ;  /* 0x0000000119077824 */ /* 0x000fe200078e0204 */
[----:B------:R-:W-:Y:S02]  /*25a0*/  ISETP.LT.OR P6, PT, R12, 0x1, P6 ;  /* 0x000000010c00780c */ /* 0x000fe400037c1670 */
[----:B------:R-:W-:Y:S02]  /*25b0*/  LOP3.LUT R10, R10, 0x1, RZ, 0xc0, !PT ;  /* 0x000000010a0a7812 */ /* 0x000fe400078ec0ff */
[----:B------:R-:W-:Y:S02]  /*25c0*/  LEA.HI.X R21, R24, R21, R7, 0x1, P4 ;  /* 0x0000001518157211 */ /* 0x000fe400020f0c07 */
[----:B------:R-:W-:-:S02]  /*25d0*/  LEA R24, P4, R22, R20, 0x1 ;  /* 0x0000001416187211 */ /* 0x000fc400078808ff */
[----:B------:R-:W-:Y:S02]  /*25e0*/  IADD3 R15, R15, -c[0x0][0x18], RZ ;  /* 0x800006000f0f7a10 */ /* 0x000fe40007ffe0ff */
[----:B------:R-:W-:Y:S02]  /*25f0*/  LEA.HI.X R25, R22, R21, R23, 0x1, P4 ;  /* 0x0000001516197211 */ /* 0x000fe400020f0c17 */
[----:B------:R-:W-:Y:S01]  /*2600*/  ISETP.NE.U32.AND P4, PT, R10, 0x1, PT ;  /* 0x000000010a00780c */ /* 0x000fe20003f85070 */
[----:B------:R-:W-:Y:S01]  /*2610*/  @!PT LDS RZ, [RZ] ;  /* 0x00000000fffff984 */ /* 0x000fe20000000800 */
[----:B------:R-:W-:Y:S01]  /*2620*/  @!PT LDS RZ, [RZ] ;  /* 0x00000000fffff984 */ /* 0x000fe20000000800 */
[----:B------:R-:W-:Y:S01]  /*2630*/  @!PT LDS RZ, [RZ] ;  /* 0x00000000fffff984 */ /* 0x000fe20000000800 */
[----:B------:R1:W-:Y:S03]  /*2640*/  LDGSTS.E.BYPASS.LTC128B.128 [R15+0x2000], [R20.64], !P6 ;  /* 0x02000000140f7fae */ /* 0x0003e6000f101d54 */
[----:B------:R-:W-:Y:S01]  /*2650*/  ISETP.LT.OR P4, PT, R12, 0x21, P4 ;  /* 0x000000210c00780c */ /* 0x000fe20002781670 */
[----:B------:R-:W-:-:S12]  /*2660*/  IMAD.WIDE R16, R14, 0x4, R16 ;  /* 0x000000040e107825 */ /* 0x000fd800078e0210 */
[----:B------:R1:W-:Y:S01]  /*2670*/  LDGSTS.E.BYPASS.LTC128B.128 [R15+0x3000], [R24.64], !P4 ;  /* 0x03000000180f7fae */ /* 0x0003e2000e101d54 */
[----:B--2---:R-:W-:Y:S02]  /*2680*/  @!P5 ISETP.NE.AND P6, PT, R6, RZ, PT ;  /* 0x000000ff0600d20c */ /* 0x004fe40003fc5270 */
[----:B------:R-:W-:-:S11]  /*2690*/  @!P5 IADD3 R8, R8, -c[0x0][0x18], RZ ;  /* 0x800006000808da10 */ /* 0x000fd60007ffe0ff */
[----:B------:R1:W-:Y:S02]  /*26a0*/  @!P5 LDGSTS.E.BYPASS.LTC128B.128 [R8+0x100], [R16.64], P6 ;  /* 0x001000001008dfae */ /* 0x0003e4000b101d54 */
.L_x_339:
[----:B------:R-:W-:Y:S01]  /*26b0*/  SHF.R.S32.HI R4, RZ, 0x1f, R19 ;  /* 0x0000001fff047819 */ /* 0x000fe20000011413 */
[----:B------:R-:W0:Y:S01]  /*26c0*/  LDGDEPBAR ;  /* 0x00000000000079af */ /* 0x000e220000000000 */
[----:B------:R-:W-:Y:S01]  /*26d0*/  LOP3.LUT R7, R0, 0x7ffffffc, RZ, 0xc0, !PT ;  /* 0x7ffffffc00077812 */ /* 0x000fe200078ec0ff */
[----:B------:R-:W-:Y:S01]  /*26e0*/  IMAD.MOV.U32 R174, RZ, RZ, 0x40 ;  /* 0x00000040ffae7424 */ /* 0x000fe200078e00ff */
[----:B------:R-:W-:Y:S01]  /*26f0*/  LEA.HI R4, R4, R19, RZ, 0x2 ;  /* 0x0000001304047211 */ /* 0x000fe200078f10ff */
[----:B------:R-:W-:Y:S01]  /*2700*/  IMAD.SHL.U32 R183, R183, 0x2, RZ ;  /* 0x00000002b7b77824 */ /* 0x000fe200078e00ff */
[----:B------:R-:W-:Y:S01]  /*2710*/  LOP3.LUT P4, RZ, R26, 0x4, RZ, 0xc0, !PT ;  /* 0x000000041aff7812 */ /* 0x000fe2000788c0ff */
[----:B------:R-:W-:Y:S01]  /*2720*/  IMAD.IADD R7, R2, 0x1, -R7 ;  /* 0x0000000102077824 */ /* 0x000fe200078e0a07 */
[----:B------:R-:W-:Y:S01]  /*2730*/  LOP3.LUT R4, R4, 0x1ffffffc, RZ, 0xc0, !PT ;  /* 0x1ffffffc04047812 */ /* 0x000fe200078ec0ff */
[----:B------:R-:W-:Y:S01]  /*2740*/  IMAD.IADD R2, R184, 0x1, R3 ;  /* 0x00000001b8027824 */ /* 0x000fe200078e0203 */
[----:B------:R-:W-:Y:S01]  /*2750*/  LEA R178, R178, 0x10480, 0x1 ;  /* 0x00010480b2b27811 */ /* 0x000fe200078e08ff */
[----:B------:R-:W-:Y:S01]  /*2760*/  IMAD.IADD R3, R184, 0x1, R5 ;  /* 0x00000001b8037824 */ /* 0x000fe200078e0205 */
[----:B------:R-:W-:Y:S01]  /*2770*/  LEA R198, R198, 0xc480, 0x1 ;  /* 0x0000c480c6c67811 */ /* 0x000fe200078e08ff */
[----:B------:R-:W-:Y:S01]  /*2780*/  IMAD.IADD R4, R19, 0x1, -R4 ;  /* 0x0000000113047824 */ /* 0x000fe200078e0a04 */
[----:B------:R-:W-:Y:S01]  /*2790*/  IADD3 R182, R178, 0x20, RZ ;  /* 0x00000020b2b67810 */ /* 0x000fe20007ffe0ff */
[----:B------:R-:W-:Y:S01]  /*27a0*/  IMAD.IADD R0, R5, 0x1, R2 ;  /* 0x0000000105007824 */ /* 0x000fe200078e0202 */
[----:B------:R-:W-:Y:S01]  /*27b0*/  SEL R5, R174, 0xffffffc0, !P3 ;  /* 0xffffffc0ae057807 */ /* 0x000fe20005800000 */
[----:B------:R-:W-:Y:S01]  /*27c0*/  IMAD R202, R4, 0x4, R7 ;  /* 0x0000000404ca7824 */ /* 0x000fe200078e0207 */
[----:B------:R-:W-:Y:S01]  /*27d0*/  @P2 IADD3 R182, R178, -0x20, RZ ;  /* 0xffffffe0b2b62810 */ /* 0x000fe20007ffe0ff */
[----:B------:R-:W-:Y:S01]  /*27e0*/  CS2R R94, SRZ ;  /* 0x00000000005e7805 */ /* 0x000fe2000001ff00 */
[----:B------:R-:W-:Y:S01]  /*27f0*/  IADD3 R201, R196, 0x1, -R191 ;  /* 0x00000001c4c97810 */ /* 0x000fe20007ffe8bf */
[----:B------:R-:W-:Y:S01]  /*2800*/  IMAD.SHL.U32 R202, R202, 0x2, RZ ;  /* 0x00000002caca7824 */ /* 0x000fe200078e00ff */
[----:B------:R-:W-:Y:S01]  /*2810*/  IADD3 R200, R198, 0x40, RZ ;  /* 0x00000040c6c87810 */ /* 0x000fe20007ffe0ff */
[----:B------:R-:W-:Y:S01]  /*2820*/  CS2R R92, SRZ ;  /* 0x00000000005c7805 */ /* 0x000fe2000001ff00 */
[C---:B------:R-:W-:Y:S01]  /*2830*/  SEL R175, R174.reuse, 0xffffffc0, !P0 ;  /* 0xffffffc0aeaf7807 */ /* 0x040fe20004000000 */
        /* <DEDUP_REMOVED lines=31> */
[----:B------:R-:W-:Y:S01]  /*2a30*/  SEL R174, R174, 0xffffffc0, !P1 ;  /* 0xffffffc0aeae7807 */ /* 0x000fe20004800000 */
[----:B------:R-:W-:Y:S01]  /*2a40*/  IMAD.IADD R177, R178, 0x1, R5 ;  /* 0x00000001b2b17824 */ /* 0x000fe200078e0205 */
[----:B------:R-:W-:Y:S01]  /*2a50*/  @P4 IADD3 R200, R198, -0x40, RZ ;  /* 0xffffffc0c6c84810 */ /* 0x000fe20007ffe0ff */
[----:B------:R-:W-:Y:S01]  /*2a60*/  IMAD.IADD R176, R5, 0x1, R182 ;  /* 0x0000000105b07824 */ /* 0x000fe200078e02b6 */
[----:B------:R-:W-:Y:S01]  /*2a70*/  IADD3 R201, -R202, R201, -R193 ;  /* 0x000000c9cac97210 */ /* 0x000fe20007ffe9c1 */
[----:B------:R-:W-:Y:S01]  /*2a80*/  IMAD.IADD R203, R203, 0x1, -R202 ;  /* 0x00000001cbcb7824 */ /* 0x000fe200078e0aca */
[----:B------:R-:W-:-:S02]  /*2a90*/  UMOV UR22, 0x1 ;  /* 0x0000000100167882 */ /* 0x000fc40000000000 */
[----:B------:R-:W-:Y:S02]  /*2aa0*/  UMOV UR19, URZ ;  /* 0x0000003f00137c82 */ /* 0x000fe40008000000 */
[----:B------:R-:W-:Y:S02]  /*2ab0*/  UMOV UR5, URZ ;  /* 0x0000003f00057c82 */ /* 0x000fe40008000000 */
.L_x_358:
[----:B------:R-:W-:Y:S04]  /*2ac0*/  DEPBAR.LE SB0, 0x1 ;  /* 0x000080400000791a */ /* 0x000fe80000000000 */
[----:B------:R-:W-:Y:S01]  /*2ad0*/  BAR.SYNC.DEFER_BLOCKING 0x0 ;  /* 0x0000000000007b1d */ /* 0x000fe20000010000 */
[----:B------:R-:W-:Y:S01]  /*2ae0*/  USHF.L.U32 UR4, UR5, 0xc, URZ ;  /* 0x0000000c05047899 */ /* 0x000fe2000800063f */
[----:B------:R-:W-:Y:S02]  /*2af0*/  R2P PR, R186, 0x6 ;  /* 0x00000006ba007804 */ /* 0x000fe40000000000 */
[----:B------:R-:W-:Y:S02]  /*2b00*/  MOV R187, 0x40 ;  /* 0x0000004000bb7802 */ /* 0x000fe40000000f00 */
[----:B------:R-:W-:Y:S02]  /*2b10*/  MOV R234, UR5 ;  /* 0x0000000500ea7c02 */ /* 0x000fe40008000f00 */
[----:B------:R-:W-:Y:S02]  /*2b20*/  IADD3 R100, R181, UR4, RZ ;  /* 0x00000004b5647c10 */ /* 0x000fe4000fffe0ff */
[----:B------:R-:W-:Y:S02]  /*2b30*/  SEL R187, R187, 0xffffffc0, !P2 ;  /* 0xffffffc0bbbb7807 */ /* 0x000fe40005000000 */
[----:B------:R-:W-:Y:S02]  /*2b40*/  SHF.L.U32 R132, R100, 0x1, RZ ;  /* 0x0000000164847819 */ /* 0x000fe400000006ff */
[----:B------:R-:W-:Y:S02]  /*2b50*/  LEA R234, R234, R199, 0x6 ;  /* 0x000000c7eaea7211 */ /* 0x000fe400078e30ff */
[C---:B------:R-:W-:Y:S02]  /*2b60*/  IADD3 R205, R132.reuse, 0x4080, RZ ;  /* 0x0000408084cd7810 */ /* 0x040fe40007ffe0ff */
[C---:B------:R-:W-:Y:S02]  /*2b70*/  IADD3 R188, R132.reuse, 0x40a0, RZ ;  /* 0x000040a084bc7810 */ /* 0x040fe40007ffe0ff */
[----:B------:R-:W-:Y:S02]  /*2b80*/  @P1 IADD3 R188, R205, -0x20, RZ ;  /* 0xffffffe0cdbc1810 */ /* 0x000fe40007ffe0ff */
[----:B------:R-:W-:Y:S01]  /*2b90*/  IADD3 R189, R132, R187, RZ ;  /* 0x000000bb84bd7210 */ /* 0x000fe20007ffe0ff */
[----:B------:R-:W-:Y:S01]  /*2ba0*/  LDSM.16.M88.4 R104, [R184+0x80] ;  /* 0x00008000b868783b */ /* 0x000fe20000000200 */
[----:B------:R-:W-:Y:S01]  /*2bb0*/  IADD3 R187, R187, R188, RZ ;  /* 0x000000bcbbbb7210 */ /* 0x000fe20007ffe0ff */
[----:B------:R-:W-:Y:S01]  /*2bc0*/  ULDC UR8, c[0x0][0x2a0] ;  /* 0x0000a80000087ab9 */ /* 0x000fe20000000800 */
[----:B------:R-:W-:Y:S01]  /*2bd0*/  SHF.L.U32 R233, R234, 0x2, RZ ;  /* 0x00000002eae97819 */ /* 0x000fe200000006ff */
[----:B------:R-:W-:Y:S01]  /*2be0*/  ULOP3.LUT UR8, URZ, UR8, URZ, 0x33, !UPT ;  /* 0x000000083f087292 */ /* 0x000fe2000f8e333f */
[----:B------:R-:W-:Y:S02]  /*2bf0*/  MOV R244, 0x1 ;  /* 0x0000000100f47802 */ /* 0x000fe40000000f00 */
[----:B------:R-:W-:Y:S01]  /*2c00*/  LEA R246, R204, R199, 0x6 ;  /* 0x000000c7ccf67211 */ /* 0x000fe200078e30ff */
[----:B------:R-:W2:Y:S01]  /*2c10*/  LDSM.16.M88.4 R100, [R132+0x4080] ;  /* 0x004080008464783b */ /* 0x000ea20000000200 */
[----:B------:R-:W-:Y:S02]  /*2c20*/  ISETP.LE.AND P1, PT, R244, c[0x0][0x2a8], PT ;  /* 0x0000aa00f4007a0c */ /* 0x000fe40003f23270 */
[C---:B------:R-:W-:Y:S02]  /*2c30*/  IADD3 R247, R201.reuse, c[0x0][0x2a4], RZ ;  /* 0x0000a900c9f77a10 */ /* 0x040fe40007ffe0ff */
[----:B------:R-:W-:Y:S03]  /*2c40*/  IADD3 R245, R201, UR8, RZ ;  /* 0x00000008c9f57c10 */ /* 0x000fe6000fffe0ff */
[----:B------:R-:W3:Y:S01]  /*2c50*/  LDSM.16.M88.4 R108, [R132+0x5080] ;  /* 0x00508000846c783b */ /* 0x000ee20000000200 */
[----:B------:R-:W-:Y:S07]  /*2c60*/  IADD3 R243, R246, R245, RZ ;  /* 0x000000f5f6f37210 */ /* 0x000fee0007ffe0ff */
[----:B------:R-:W4:Y:S08]  /*2c70*/  LDSM.16.M88.4 R112, [R184+0x2080] ;  /* 0x00208000b870783b */ /* 0x000f300000000200 */
[----:B------:R-:W-:Y:S08]  /*2c80*/  LDSM.16.M88.4 R120, [R3+0x80] ;  /* 0x000080000378783b */ /* 0x000ff00000000200 */
[----:B------:R-:W5:Y:S08]  /*2c90*/  LDSM.16.M88.4 R116, [R188] ;  /* 0x00000000bc74783b */ /* 0x000f700000000200 */
[----:B------:R-:W1:Y:S08]  /*2ca0*/  LDSM.16.M88.4 R124, [R188+0x1000] ;  /* 0x00100000bc7c783b */ /* 0x000e700000000200 */
[----:B------:R-:W1:Y:S08]  /*2cb0*/  LDSM.16.M88.4 R128, [R3+0x2080] ;  /* 0x002080000380783b */ /* 0x000e700000000200 */
[----:B------:R-:W-:Y:S08]  /*2cc0*/  LDSM.16.M88.4 R136, [R2+0x80] ;  /* 0x000080000288783b */ /* 0x000ff00000000200 */
[----:B------:R-:W1:Y:S08]  /*2cd0*/  LDSM.16.M88.4 R132, [R189+0x4080] ;  /* 0x00408000bd84783b */ /* 0x000e700000000200 */
[----:B------:R-:W-:Y:S04]  /*2ce0*/  LDS R241, [R233+0xc080] ;  /* 0x00c08000e9f17984 */ /* 0x000fe80000000800 */
[----:B------:R-:W-:Y:S04]  /*2cf0*/  LDS R240, [R233+0xc0a0] ;  /* 0x00c0a000e9f07984 */ /* 0x000fe80000000800 */
[----:B------:R-:W-:Y:S04]  /*2d00*/  LDS R239, [R233+0xc100] ;  /* 0x00c10000e9ef7984 */ /* 0x000fe80000000800 */
[----:B------:R-:W-:Y:S01]  /*2d10*/  LDS R235, [R233+0xc120] ;  /* 0x00c12000e9eb7984 */ /* 0x000fe20000000800 */
[-C--:B-12---:R-:W-:Y:S08]  /*2d20*/  HMMA.16816.F32.BF16 R4, R100, R104.reuse, RZ ;  /* 0x000000686404723c */ /* 0x086ff000000418ff */
[C---:B---3--:R-:W-:Y:S08]  /*2d30*/  HMMA.16816.F32.BF16 R8, R108.reuse, R104, RZ ;  /* 0x000000686c08723c */ /* 0x048ff000000418ff */
[-C--:B------:R-:W-:Y:S08]  /*2d40*/  HMMA.16816.F32.BF16 R12, R108, R106.reuse, RZ ;  /* 0x0000006a6c0c723c */ /* 0x080ff000000418ff */
[C---:B------:R-:W-:Y:S01]  /*2d50*/  HMMA.16816.F32.BF16 R16, R100.reuse, R106, RZ ;  /* 0x0000006a6410723c */ /* 0x040fe200000418ff */
[----:B------:R-:W-:Y:S07]  /*2d60*/  LDSM.16.M88.4 R104, [R2+0x2080] ;  /* 0x002080000268783b */ /* 0x000fee0000000200 */
[-C--:B----4-:R-:W-:Y:S08]  /*2d70*/  HMMA.16816.F32.BF16 R20, R100, R112.reuse, RZ ;  /* 0x000000706414723c */ /* 0x090ff000000418ff */
[C---:B------:R-:W-:Y:S08]  /*2d80*/  HMMA.16816.F32.BF16 R24, R108.reuse, R112, RZ ;  /* 0x000000706c18723c */ /* 0x040ff000000418ff */
[-C--:B------:R-:W-:Y:S01]  /*2d90*/  HMMA.16816.F32.BF16 R28, R108, R114.reuse, RZ ;  /* 0x000000726c1c723c */ /* 0x080fe200000418ff */
[----:B------:R-:W-:Y:S07]  /*2da0*/  LDSM.16.M88.4 R108, [R187] ;  /* 0x00000000bb6c783b */ /* 0x000fee0000000200 */
[----:B------:R-:W-:Y:S01]  /*2db0*/  HMMA.16816.F32.BF16 R32, R100, R114, RZ ;  /* 0x000000726420723c */ /* 0x000fe200000418ff */
[----:B------:R-:W1:Y:S07]  /*2dc0*/  LDSM.16.M88.4 R100, [R189+0x5080] ;  /* 0x00508000bd64783b */ /* 0x000e6e0000000200 */
[-C--:B-----5:R-:W-:Y:S01]  /*2dd0*/  HMMA.16816.F32.BF16 R4, R116, R120.reuse, R4 ;  /* 0x000000787404723c */ /* 0x0a0fe20000041804 */
[----:B------:R-:W2:Y:S07]  /*2de0*/  LDSM.16.M88.4 R112, [R0+0x80] ;  /* 0x000080000070783b */ /* 0x000eae0000000200 */
[C---:B------:R-:W-:Y:S08]  /*2df0*/  HMMA.16816.F32.BF16 R8, R124.reuse, R120, R8 ;  /* 0x000000787c08723c */ /* 0x040ff00000041808 */
        /* <DEDUP_REMOVED lines=65> */
[----:B-----5:R-:W-:Y:S04]  /*3210*/  IADD3 R242, R246, R247, RZ ;  /* 0x000000f7f6f27210 */ /* 0x020fe80007ffe0ff */
[----:B------:R-:W-:Y:S05]  /*3220*/  IMNMX R242, R203, R242, PT ;  /* 0x000000f2cbf27217 */ /* 0x000fea0003800200 */
        /* <DEDUP_REMOVED lines=35> */
.L_x_342:
[----:B------:R-:W-:Y:S11]  /*3460*/  ISETP.NE.AND P0, PT, R244, c[0x0][0x2a8], PT ;  /* 0x0000aa00f4007a0c */ /* 0x000ff60003f05270 */
[----:B------:R-:W-:Y:S02]  /*3470*/  @!UPT UIADD3 URZ, URZ, URZ, URZ ;  /* 0x0000003f3f3ff290 */ /* 0x000fe4000fffe03f */
[----:B------:R-:W-:Y:S05]  /*3480*/  @P0 IMAD.HI.U32 R4, R6, c[0x0][0x2ac], RZ ;  /* 0x0000ab0006040a27 */ /* 0x000fea00078e00ff */
[----:B------:R-:W-:Y:S02]  /*3490*/  @P0 SHF.R.U32.HI R6, RZ, c[0x0][0x2b0], R4 ;  /* 0x0000ac00ff060a19 */ /* 0x000fe40000011604 */
.L_x_343:
[----:B------:R-:W-:Y:S05]  /*34a0*/  BSYNC B0 ;  /* 0x0000000000007941 */ /* 0x000fea0003800000 */
.L_x_341:
[----:B------:R-:W-:Y:S04]  /*34b0*/  IMAD R5, R6, c[0x0][0x2a8], -R191 ;  /* 0x0000aa0006057a24 */ /* 0x000fe800078e0abf */
[----:B------:R-:W-:Y:S05]  /*34c0*/  IMAD.IADD R4, R5, 0x1, -R202 ;  /* 0x0000000105047824 */ /* 0x000fea00078e0aca */
[----:B------:R-:W-:Y:S02]  /*34d0*/  IADD3 R5, R4, c[0x0][0x2a8], RZ ;  /* 0x0000aa0004057a10 */ /* 0x000fe40007ffe0ff */
[----:B------:R-:W-:Y:S02]  /*34e0*/  IMNMX R243, R243, R4, !PT ;  /* 0x00000004f3f37217 */ /* 0x000fe40007800200 */
[----:B------:R-:W-:Y:S02]  /*34f0*/  IMNMX R242, R242, R5, PT ;  /* 0x00000005f2f27217 */ /* 0x000fe40003800200 */
.L_x_340:
[----:B--234-:R-:W-:Y:S05]  /*3500*/  IADD3 R6, R246, 0x8, RZ ;  /* 0x00000008f6067810 */ /* 0x01cfea0007ffe0ff */
[--C-:B------:R-:W-:Y:S02]  /*3510*/  IMAD.IADD R124, R247, 0x1, R6.reuse ;  /* 0x00000001f77c7824 */ /* 0x100fe400078e0206 */
[----:B------:R-:W-:Y:S03]  /*3520*/  IMAD.IADD R125, R245, 0x1, R6 ;  /* 0x00000001f57d7824 */ /* 0x000fe600078e0206 */
        /* <DEDUP_REMOVED lines=13> */
.L_x_346:
[----:B------:R-:W-:Y:S11]  /*3600*/  ISETP.NE.AND P0, PT, R244, c[0x0][0x2a8], PT ;  /* 0x0000aa00f4007a0c */ /* 0x000ff60003f05270 */
[----:B------:R-:W-:Y:S02]  /*3610*/  @!UPT UIADD3 URZ, URZ, URZ, URZ ;  /* 0x0000003f3f3ff290 */ /* 0x000fe4000fffe03f */
[----:B------:R-:W-:Y:S05]  /*3620*/  @P0 IMAD.HI.U32 R4, R6, c[0x0][0x2ac], RZ ;  /* 0x0000ab0006040a27 */ /* 0x000fea00078e00ff */
[----:B------:R-:W-:Y:S02]  /*3630*/  @P0 SHF.R.U32.HI R6, RZ, c[0x0][0x2b0], R4 ;  /* 0x0000ac00ff060a19 */ /* 0x000fe40000011604 */
.L_x_347:
[----:B------:R-:W-:Y:S05]  /*3640*/  BSYNC B0 ;  /* 0x0000000000007941 */ /* 0x000fea0003800000 */
.L_x_345:
[----:B------:R-:W-:Y:S04]  /*3650*/  IMAD R5, R6, c[0x0][0x2a8], -R191 ;  /* 0x0000aa0006057a24 */ /* 0x000fe800078e0abf */
[----:B------:R-:W-:Y:S05]  /*3660*/  IMAD.IADD R4, R5, 0x1, -R202 ;  /* 0x0000000105047824 */ /* 0x000fea00078e0aca */
[----:B------:R-:W-:Y:S02]  /*3670*/  IADD3 R5, R4, c[0x0][0x2a8], RZ ;  /* 0x0000aa0004057a10 */ /* 0x000fe40007ffe0ff */
[----:B------:R-:W-:Y:S02]  /*3680*/  IMNMX R125, R125, R4, !PT ;  /* 0x000000047d7d7217 */ /* 0x000fe40007800200 */
[----:B------:R-:W-:Y:S02]  /*3690*/  IMNMX R124, R124, R5, PT ;  /* 0x000000057c7c7217 */ /* 0x000fe40003800200 */
.L_x_344:
[----:B------:R-:W-:Y:S05]  /*36a0*/  IADD3 R6, R246, 0x20, RZ ;  /* 0x00000020f6067810 */ /* 0x000fea0007ffe0ff */
        /* <DEDUP_REMOVED lines=15> */
.L_x_350:
[----:B------:R-:W-:Y:S11]  /*37a0*/  ISETP.NE.AND P0, PT, R244, c[0x0][0x2a8], PT ;  /* 0x0000aa00f4007a0c */ /* 0x000ff60003f05270 */
[----:B------:R-:W-:Y:S02]  /*37b0*/  @!UPT UIADD3 URZ, URZ, URZ, URZ ;  /* 0x0000003f3f3ff290 */ /* 0x000fe4000fffe03f */
[----:B------:R-:W-:Y:S05]  /*37c0*/  @P0 IMAD.HI.U32 R4, R6, c[0x0][0x2ac], RZ ;  /* 0x0000ab0006040a27 */ /* 0x000fea00078e00ff */
[----:B------:R-:W-:Y:S02]  /*37d0*/  @P0 SHF.R.U32.HI R6, RZ, c[0x0][0x2b0], R4 ;  /* 0x0000ac00ff060a19 */ /* 0x000fe40000011604 */
.L_x_351:
[----:B------:R-:W-:Y:S05]  /*37e0*/  BSYNC B0 ;  /* 0x0000000000007941 */ /* 0x000fea0003800000 */
.L_x_349:
[----:B------:R-:W-:Y:S04]  /*37f0*/  IMAD R5, R6, c[0x0][0x2a8], -R191 ;  /* 0x0000aa0006057a24 */ /* 0x000fe800078e0abf */
[----:B------:R-:W-:Y:S05]  /*3800*/  IMAD.IADD R4, R5, 0x1, -R202 ;  /* 0x0000000105047824 */ /* 0x000fea00078e0aca */
[----:B------:R-:W-:Y:S02]  /*3810*/  IADD3 R5, R4, c[0x0][0x2a8], RZ ;  /* 0x0000aa0004057a10 */ /* 0x000fe40007ffe0ff */
[----:B------:R-:W-:Y:S02]  /*3820*/  IMNMX R123, R123, R4, !PT ;  /* 0x000000047b7b7217 */ /* 0x000fe40007800200 */
[----:B------:R-:W-:Y:S02]  /*3830*/  IMNMX R122, R122, R5, PT ;  /* 0x000000057a7a7217 */ /* 0x000fe40003800200 */
.L_x_348:
        /* <DEDUP_REMOVED lines=16> */
.L_x_354:
[----:B------:R-:W-:Y:S11]  /*3940*/  ISETP.NE.AND P0, PT, R244, c[0x0][0x2a8], PT ;  /* 0x0000aa00f4007a0c */ /* 0x000ff60003f05270 */
[----:B------:R-:W-:Y:S02]  /*3950*/  @!UPT UIADD3 URZ, URZ, URZ, URZ ;  /* 0x0000003f3f3ff290 */ /* 0x000fe4000fffe03f */
[----:B------:R-:W-:Y:S05]  /*3960*/  @P0 IMAD.HI.U32 R5, R4, c[0x0][0x2ac], RZ ;  /* 0x0000ab0004050a27 */ /* 0x000fea00078e00ff */
[----:B------:R-:W-:Y:S02]  /*3970*/  @P0 SHF.R.U32.HI R4, RZ, c[0x0][0x2b0], R5 ;  /* 0x0000ac00ff040a19 */ /* 0x000fe40000011605 */
.L_x_355:
[----:B------:R-:W-:Y:S05]  /*3980*/  BSYNC B0 ;  /* 0x0000000000007941 */ /* 0x000fea0003800000 */
.L_x_353:
[----:B------:R-:W-:Y:S04]  /*3990*/  IMAD R5, R4, c[0x0][0x2a8], -R191 ;  /* 0x0000aa0004057a24 */ /* 0x000fe800078e0abf */
[----:B------:R-:W-:Y:S05]  /*39a0*/  IMAD.IADD R4, R5, 0x1, -R202 ;  /* 0x0000000105047824 */ /* 0x000fea00078e0aca */
[----:B------:R-:W-:Y:S02]  /*39b0*/  IADD3 R5, R4, c[0x0][0x2a8], RZ ;  /* 0x0000aa0004057a10 */ /* 0x000fe40007ffe0ff */
[----:B------:R-:W-:Y:S02]  /*39c0*/  IMNMX R121, R121, R4, !PT ;  /* 0x0000000479797217 */ /* 0x000fe40007800200 */
[----:B------:R-:W-:Y:S02]  /*39d0*/  IMNMX R120, R120, R5, PT ;  /* 0x0000000578787217 */ /* 0x000fe40003800200 */
.L_x_352:
        /* <DEDUP_REMOVED lines=15> */
[----:B--2---:R-:W-:Y:S01]  /*3ad0*/  MOV R4, 0x3b10 ;  /* 0x00003b1000047802 */ /* 0x004fe20000000f00 */
[----:B------:R-:W-:Y:S01]  /*3ae0*/  UIADD3 UR9, UR16, 0xb0, URZ ;  /* 0x000000b010097890 */ /* 0x000fe2000fffe03f */
[----:B------:R-:W-:Y:S06]  /*3af0*/  BSSY B0, `(.L_x_356) ;  /* 0x0000002000007945 */ /* 0x000fec0003800000 */
[----:B-1-34-:R-:W-:Y:S05]  /*3b00*/  CALL.REL.NOINC `($_ZN7cutlass13device_kernelIN5flash19enable_sm80_to_sm89INS1_16FlashAttnBwdSm80INS1_25CollectiveMainloopBwdSm80ILi2ELi2EN4cute5tupleIJNS5_1CILi64EEENS7_ILi128EEES8_EEENS_10bfloat16_tEfNS_4arch4Sm80ELb0ELb1ELb1ELb0ELb0ELb0ELb0ELb0ELi2ELi2ELi4ELi2ELb1EEENS1_24CollectiveEpilogueBwdGQAISA_fSD_Li256ELb0ELb0EEENS1_19SingleTileSchedulerILb0ELb0ELb0ELi128EEEEEEEEEvNT_6ParamsE$_ZZN5flash25CollectiveMainloopBwdSm80ILi2ELi2EN4cute5tupleIJNS1_1CILi64EEENS3_ILi128EEES4_EEEN7cutlass10bfloat16_tEfNS7_4arch4Sm80ELb0ELb1ELb1ELb0ELb0ELb0ELb0ELb0ELi2ELi2ELi4ELi2ELb1EE3mmaINS_16FlashAttnBwdSm80ISB_NS_24CollectiveEpilogueBwdGQAIS6_fSA_Li256ELb0ELb0EEENS_19SingleTileSchedulerILb0ELb0ELb0ELi128EEEE13SharedStorageENS1_6TensorINS1_11ArrayEngineIfLm32EEENS1_6LayoutINS2_IJNS2_IJNS3_ILi2EEESO_EEESO_NS3_ILi4EEEEEENS2_IJNS2_IJNS3_ILi1EEESO_EEESQ_NS3_ILi8EEEEEEEEEEEEbRKNSB_6ParamsERT0_S12_iNS2_IJiiiEEERT_ENKUliiE_clEii) ;  /* 0x00007e4000007944 */ /* 0x01afea0003c00000 */
[----:B------:R-:W-:Y:S05]  /*3b10*/  BSYNC B0 ;  /* 0x0000000000007941 */ /* 0x000fea0003800000 */
.L_x_356:
[-C--:B-123--:R-:W-:Y:S01]  /*3b20*/  HMMA.16816.F32.BF16 R4, R100, R140.reuse, RZ ;  /* 0x0000008c6404723c */ /* 0x08efe200000418ff */
[----:B------:R-:W0:Y:S01]  /*3b30*/  LDGDEPBAR ;  /* 0x00000000000079af */ /* 0x000e220000000000 */
[----:B------:R-:W-:Y:S02]  /*3b40*/  LOP3.LUT P0, RZ, R185, 0x4, RZ, 0xc0, !PT ;  /* 0x00000004b9ff7812 */ /* 0x000fe4000780c0ff */
[----:B------:R-:W-:Y:S04]  /*3b50*/  MOV R118, 0x40 ;  /* 0x0000004000767802 */ /* 0x000fe80000000f00 */
[C---:B----4-:R-:W-:Y:S01]  /*3b60*/  HMMA.16816.F32.BF16 R8, R104.reuse, R140, RZ ;  /* 0x0000008c6808723c */ /* 0x050fe200000418ff */
[----:B------:R-:W-:Y:S02]  /*3b70*/  SEL R118, R118, 0xffffffc0, !P0 ;  /* 0xffffffc076767807 */ /* 0x000fe40004000000 */
[----:B------:R-:W-:Y:S02]  /*3b80*/  ISETP.GT.AND P0, PT, R190, -0x1, PT ;  /* 0xffffffffbe00780c */ /* 0x000fe40003f04270 */
[----:B------:R-:W-:Y:S02]  /*3b90*/  IADD3 R119, R117, R118, RZ ;  /* 0x0000007675777210 */ /* 0x000fe40007ffe0ff */
[----:B------:R-:W-:Y:S01]  /*3ba0*/  IADD3 R117, R116, 0x8080, R117 ;  /* 0x0000808074757810 */ /* 0x000fe20007ffe075 */
[-C--:B------:R-:W-:Y:S01]  /*3bb0*/  HMMA.16816.F32.BF16 R12, R104, R142.reuse, RZ ;  /* 0x0000008e680c723c */ /* 0x080fe200000418ff */
[C---:B------:R-:W-:Y:S02]  /*3bc0*/  ISETP.GT.AND P3, PT, R243.reuse, 0x41, P0 ;  /* 0x00000041f300780c */ /* 0x040fe40000764270 */
[C---:B------:R-:W-:Y:S02]  /*3bd0*/  ISETP.GT.AND P2, PT, R243.reuse, 0x60, P0 ;  /* 0x00000060f300780c */ /* 0x040fe40000744270 */
[----:B------:R-:W-:Y:S02]  /*3be0*/  IADD3 R118, R118, R117, RZ ;  /* 0x0000007576767210 */ /* 0x000fe40007ffe0ff */
[C---:B------:R-:W-:Y:S01]  /*3bf0*/  ISETP.LT.OR P3, PT, R242.reuse, 0x42, P3 ;  /* 0x00000042f200780c */ /* 0x040fe20001f61670 */
[C---:B------:R-:W-:Y:S01]  /*3c00*/  HMMA.16816.F32.BF16 R16, R100.reuse, R142, RZ ;  /* 0x0000008e6410723c */ /* 0x040fe200000418ff */
[C---:B------:R-:W-:Y:S02]  /*3c10*/  ISETP.LT.OR P2, PT, R242.reuse, 0x61, P2 ;  /* 0x00000061f200780c */ /* 0x040fe40001741670 */
[----:B------:R-:W-:Y:S02]  /*3c20*/  ISETP.GT.AND P1, PT, R243, RZ, P0 ;  /* 0x000000fff300720c */ /* 0x000fe40000724270 */
[C---:B------:R-:W-:Y:S02]  /*3c30*/  ISETP.GT.AND P5, PT, R125.reuse, RZ, P0 ;  /* 0x000000ff7d00720c */ /* 0x040fe400007a4270 */
[----:B------:R-:W-:Y:S01]  /*3c40*/  ISETP.LT.OR P1, PT, R242, 0x1, P1 ;  /* 0x00000001f200780c */ /* 0x000fe20000f21670 */
[-C--:B------:R-:W-:Y:S01]  /*3c50*/  HMMA.16816.F32.BF16 R20, R100, R144.reuse, RZ ;  /* 0x000000906414723c */ /* 0x080fe200000418ff */
[----:B------:R-:W-:Y:S02]  /*3c60*/  ISETP.GT.AND P4, PT, R125, 0x1, P0 ;  /* 0x000000017d00780c */ /* 0x000fe40000784270 */
[----:B------:R-:W-:Y:S02]  /*3c70*/  ISETP.LT.OR P5, PT, R124, 0x1, P5 ;  /* 0x000000017c00780c */ /* 0x000fe40002fa1670 */
[C---:B------:R-:W-:Y:S01]  /*3c80*/  FSEL R128, R208.reuse, -INF , !P1 ;  /* 0xff800000d0807808 */ /* 0x040fe20004800000 */
[----:B------:R-:W-:Y:S01]  /*3c90*/  FFMA.FTZ R208, -R208, R208, 1 ;  /* 0x3f800000d0d07423 */ /* 0x000fe200000101d0 */
[C---:B------:R-:W-:Y:S01]  /*3ca0*/  FSEL R133, R205.reuse, -INF , !P5 ;  /* 0xff800000cd857808 */ /* 0x040fe20006800000 */
[C---:B------:R-:W-:Y:S01]  /*3cb0*/  HMMA.16816.F32.BF16 R24, R104.reuse, R144, RZ ;  /* 0x000000906818723c */ /* 0x040fe200000418ff */
[----:B------:R-:W-:Y:S01]  /*3cc0*/  FFMA.FTZ R205, -R205, R205, 1 ;  /* 0x3f800000cdcd7423 */ /* 0x000fe200000101cd */
[----:B------:R-:W-:Y:S02]  /*3cd0*/  ISETP.GT.AND P1, PT, R243, 0x1, P0 ;  /* 0x00000001f300780c */ /* 0x000fe40000724270 */
[--C-:B------:R-:W-:Y:S01]  /*3ce0*/  FFMA.FTZ R126, R128, c[0x0][0x29c], -R241.reuse ;  /* 0x0000a700807e7a23 */ /* 0x100fe200000108f1 */
[----:B------:R-:W-:Y:S02]  /*3cf0*/  ISETP.LT.OR P4, PT, R124, 0x2, P4 ;  /* 0x000000027c00780c */ /* 0x000fe40002781670 */
[----:B------:R-:W-:Y:S01]  /*3d00*/  ISETP.LT.OR P1, PT, R242, 0x2, P1 ;  /* 0x00000002f200780c */ /* 0x000fe20000f21670 */
[-C--:B------:R-:W-:Y:S01]  /*3d10*/  HMMA.16816.F32.BF16 R28, R104, R146.reuse, RZ ;  /* 0x00000092681c723c */ /* 0x080fe200000418ff */
[----:B------:R-:W-:Y:S01]  /*3d20*/  LDSM.16.M88.4 R104, [R119+0x9080] ;  /* 0x009080007768783b */ /* 0x000fe20000000200 */
[----:B------:R-:W1:Y:S01]  /*3d30*/  MUFU.EX2 R126, R126 ;  /* 0x0000007e007e7308 */ /* 0x000e620000000800 */
[----:B------:R-:W-:Y:S02]  /*3d40*/  ISETP.GT.AND P6, PT, R125, 0x41, P0 ;  /* 0x000000417d00780c */ /* 0x000fe400007c4270 */
[C---:B------:R-:W-:Y:S01]  /*3d50*/  FSEL R128, R209.reuse, -INF , !P1 ;  /* 0xff800000d1807808 */ /* 0x040fe20004800000 */
[----:B------:R-:W-:Y:S01]  /*3d60*/  FFMA.FTZ R209, -R209, R209, 1 ;  /* 0x3f800000d1d17423 */ /* 0x000fe200000101d1 */
[----:B------:R-:W-:Y:S01]  /*3d70*/  FSEL R131, R206, -INF , !P4 ;  /* 0xff800000ce837808 */ /* 0x000fe20006000000 */
[----:B------:R-:W-:Y:S01]  /*3d80*/  HMMA.16816.F32.BF16 R32, R100, R146, RZ ;  /* 0x000000926420723c */ /* 0x000fe200000418ff */
[----:B------:R2:W3:Y:S01]  /*3d90*/  LDSM.16.M88.4 R100, [R119+0x8080] ;  /* 0x008080007764783b */ /* 0x0004e20000000200 */
[----:B------:R-:W-:Y:S02]  /*3da0*/  ISETP.LT.OR P6, PT, R124, 0x42, P6 ;  /* 0x000000427c00780c */ /* 0x000fe400037c1670 */
[----:B------:R-:W-:Y:S01]  /*3db0*/  FFMA.FTZ R206, -R206, R206, 1 ;  /* 0x3f800000cece7423 */ /* 0x000fe200000101ce */
[----:B------:R-:W-:Y:S02]  /*3dc0*/  ISETP.GT.AND P1, PT, R243, 0x20, P0 ;  /* 0x00000020f300780c */ /* 0x000fe40000724270 */
[----:B------:R-:W-:Y:S01]  /*3dd0*/  FSEL R139, R224, -INF , !P6 ;  /* 0xff800000e08b7808 */ /* 0x000fe20007000000 */
[-C--:B------:R-:W-:Y:S01]  /*3de0*/  HMMA.16816.F32.BF16 R4, R108, R148.reuse, R4 ;  /* 0x000000946c04723c */ /* 0x080fe20000041804 */
[----:B------:R-:W-:Y:S02]  /*3df0*/  ISETP.GT.AND P6, PT, R123, 0x21, P0 ;  /* 0x000000217b00780c */ /* 0x000fe400007c4270 */
[----:B------:R-:W-:Y:S01]  /*3e00*/  ISETP.LT.OR P1, PT, R242, 0x21, P1 ;  /* 0x00000021f200780c */ /* 0x000fe20000f21670 */
[--C-:B------:R-:W-:Y:S01]  /*3e10*/  FFMA.FTZ R139, R139, c[0x0][0x29c], -R240.reuse ;  /* 0x0000a7008b8b7a23 */ /* 0x100fe200000108f0 */
[----:B------:R-:W-:Y:S01]  /*3e20*/  ISETP.LT.OR P6, PT, R122, 0x22, P6 ;  /* 0x000000227a00780c */ /* 0x000fe200037c1670 */
[----:B------:R-:W-:Y:S01]  /*3e30*/  FFMA.FTZ R224, -R224, R224, 1 ;  /* 0x3f800000e0e07423 */ /* 0x000fe200000101e0 */
[C---:B------:R-:W-:Y:S01]  /*3e40*/  ISETP.GT.AND P5, PT, R125.reuse, 0x60, P0 ;  /* 0x000000607d00780c */ /* 0x040fe200007a4270 */
[C---:B------:R-:W-:Y:S01]  /*3e50*/  HMMA.16816.F32.BF16 R8, R112.reuse, R148, R8 ;  /* 0x000000947008723c */ /* 0x040fe20000041808 */
[----:B------:R4:W-:Y:S01]  /*3e60*/  MUFU.EX2 R244, R139 ;  /* 0x0000008b00f47308 */ /* 0x0009e20000000800 */
[----:B------:R-:W-:Y:S02]  /*3e70*/  ISETP.GT.AND P4, PT, R125, 0x61, P0 ;  /* 0x000000617d00780c */ /* 0x000fe40000784270 */
[C---:B------:R-:W-:Y:S02]  /*3e80*/  ISETP.LT.OR P5, PT, R124.reuse, 0x61, P5 ;  /* 0x000000617c00780c */ /* 0x040fe40002fa1670 */
[----:B------:R-:W-:Y:S02]  /*3e90*/  ISETP.LT.OR P4, PT, R124, 0x62, P4 ;  /* 0x000000627c00780c */ /* 0x000fe40002781670 */
[-C--:B------:R-:W-:Y:S01]  /*3ea0*/  HMMA.16816.F32.BF16 R12, R112, R150.reuse, R12 ;  /* 0x00000096700c723c */ /* 0x080fe2000004180c */
[----:B--2---:R-:W-:Y:S03]  /*3eb0*/  FFMA.FTZ R119, R128, c[0x0][0x29c], -R241 ;  /* 0x0000a70080777a23 */ /* 0x004fe600000108f1 */
[C---:B------:R-:W-:Y:S01]  /*3ec0*/  FSEL R135, R237.reuse, -INF , !P5 ;  /* 0xff800000ed877808 */ /* 0x040fe20006800000 */
[----:B------:R-:W-:Y:S01]  /*3ed0*/  FFMA.FTZ R237, -R237, R237, 1 ;  /* 0x3f800000eded7423 */ /* 0x000fe200000101ed */
[----:B------:R-:W-:Y:S01]  /*3ee0*/  ISETP.GT.AND P5, PT, R123, 0x40, P0 ;  /* 0x000000407b00780c */ /* 0x000fe200007a4270 */
[----:B------:R-:W2:Y:S01]  /*3ef0*/  MUFU.EX2 R119, R119 ;  /* 0x0000007700777308 */ /* 0x000ea20000000800 */
[C---:B------:R-:W-:Y:S02]  /*3f00*/  HMMA.16816.F32.BF16 R16, R108.reuse, R150, R16 ;  /* 0x000000966c10723c */ /* 0x040fe40000041810 */
[----:B------:R-:W-:Y:S04]  /*3f10*/  ISETP.LT.OR P5, PT, R122, 0x41, P5 ;  /* 0x000000417a00780c */ /* 0x000fe80002fa1670 */
[----:B------:R-:W-:Y:S02]  /*3f20*/  FSEL R188, R225, -INF , !P5 ;  /* 0xff800000e1bc7808 */ /* 0x000fe40006800000 */
[-C--:B------:R-:W-:Y:S01]  /*3f30*/  HMMA.16816.F32.BF16 R20, R108, R152.reuse, R20 ;  /* 0x000000986c14723c */ /* 0x080fe20000041814 */
[----:B------:R-:W-:Y:S03]  /*3f40*/  ISETP.GT.AND P5, PT, R121, 0x20, P0 ;  /* 0x000000207900780c */ /* 0x000fe600007a4270 */
[----:B----4-:R-:W-:Y:S01]  /*3f50*/  FFMA.FTZ R139, -R234, R234, 1 ;  /* 0x3f800000ea8b7423 */ /* 0x010fe200000101ea */
[----:B------:R-:W-:Y:S01]  /*3f60*/  ISETP.LT.OR P5, PT, R120, 0x21, P5 ;  /* 0x000000217800780c */ /* 0x000fe20002fa1670 */
[----:B------:R-:W-:Y:S02]  /*3f70*/  FFMA.FTZ R188, R188, c[0x0][0x29c], -R239 ;  /* 0x0000a700bcbc7a23 */ /* 0x000fe400000108ef */
[C---:B------:R-:W-:Y:S04]  /*3f80*/  HMMA.16816.F32.BF16 R24, R112.reuse, R152, R24 ;  /* 0x000000987018723c */ /* 0x040fe80000041818 */
[----:B------:R-:W-:Y:S04]  /*3f90*/  MUFU.EX2 R188, R188 ;  /* 0x000000bc00bc7308 */ /* 0x000fe80000000800 */
[-C--:B------:R-:W-:Y:S07]  /*3fa0*/  HMMA.16816.F32.BF16 R28, R112, R154.reuse, R28 ;  /* 0x0000009a701c723c */ /* 0x080fee000004181c */
[----:B------:R-:W-:Y:S01]  /*3fb0*/  FSEL R112, R217, -INF , !P1 ;  /* 0xff800000d9707808 */ /* 0x000fe20004800000 */
[----:B------:R-:W-:Y:S01]  /*3fc0*/  HMMA.16816.F32.BF16 R32, R108, R154, R32 ;  /* 0x0000009a6c20723c */ /* 0x000fe20000041820 */
[----:B------:R-:W-:Y:S03]  /*3fd0*/  ISETP.GT.AND P1, PT, R243, 0x21, P0 ;  /* 0x00000021f300780c */ /* 0x000fe60000724270 */
[--C-:B------:R-:W-:Y:S01]  /*3fe0*/  FFMA.FTZ R127, R112, c[0x0][0x29c], -R241.reuse ;  /* 0x0000a700707f7a23 */ /* 0x100fe200000108f1 */
[----:B------:R-:W-:Y:S01]  /*3ff0*/  ISETP.LT.OR P1, PT, R242, 0x22, P1 ;  /* 0x00000022f200780c */ /* 0x000fe20000f21670 */
[----:B------:R-:W-:Y:S01]  /*4000*/  FFMA.FTZ R217, -R217, R217, 1 ;  /* 0x3f800000d9d97423 */ /* 0x000fe200000101d9 */
[----:B------:R-:W-:Y:S01]  /*4010*/  FSEL R110, R222, -INF , !P3 ;  /* 0xff800000de6e7808 */ /* 0x000fe20005800000 */
[-C--:B---3--:R-:W-:Y:S01]  /*4020*/  HMMA.16816.F32.BF16 R4, R100, R156.reuse, R4 ;  /* 0x0000009c6404723c */ /* 0x088fe20000041804 */
[----:B------:R-:W-:Y:S01]  /*4030*/  FSEL R108, R218, -INF , !P1 ;  /* 0xff800000da6c7808 */ /* 0x000fe20004800000 */
[----:B------:R-:W-:Y:S01]  /*4040*/  MUFU.EX2 R127, R127 ;  /* 0x0000007f007f7308 */ /* 0x000fe20000000800 */
[----:B------:R-:W-:Y:S01]  /*4050*/  ISETP.GT.AND P1, PT, R243, 0x40, P0 ;  /* 0x00000040f300780c */ /* 0x000fe20000724270 */
[--C-:B------:R-:W-:Y:S01]  /*4060*/  FFMA.FTZ R116, R110, c[0x0][0x29c], -R241.reuse ;  /* 0x0000a7006e747a23 */ /* 0x100fe200000108f1 */
[----:B------:R-:W-:Y:S01]  /*4070*/  FSEL R112, R234, -INF , !P2 ;  /* 0xff800000ea707808 */ /* 0x000fe20005000000 */
[--C-:B------:R-:W-:Y:S01]  /*4080*/  FFMA.FTZ R128, R108, c[0x0][0x29c], -R241.reuse ;  /* 0x0000a7006c807a23 */ /* 0x100fe200000108f1 */
[----:B------:R-:W-:Y:S01]  /*4090*/  ISETP.LT.OR P1, PT, R242, 0x41, P1 ;  /* 0x00000041f200780c */ /* 0x000fe20000f21670 */
[C---:B------:R-:W-:Y:S01]  /*40a0*/  HMMA.16816.F32.BF16 R8, R104.reuse, R156, R8 ;  /* 0x0000009c6808723c */ /* 0x040fe20000041808 */
[----:B------:R-:W-:Y:S01]  /*40b0*/  FFMA.FTZ R222, -R222, R222, 1 ;  /* 0x3f800000dede7423 */ /* 0x000fe200000101de */
[----:B------:R-:W-:Y:S02]  /*40c0*/  ISETP.GT.AND P3, PT, R125, 0x20, P0 ;  /* 0x000000207d00780c */ /* 0x000fe40000764270 */
[----:B------:R-:W-:Y:S01]  /*40d0*/  FSEL R108, R221, -INF , !P1 ;  /* 0xff800000dd6c7808 */ /* 0x000fe20004800000 */
[--C-:B------:R-:W-:Y:S01]  /*40e0*/  FFMA.FTZ R117, R112, c[0x0][0x29c], -R241.reuse ;  /* 0x0000a70070757a23 */ /* 0x100fe200000108f1 */
[----:B------:R-:W-:Y:S01]  /*40f0*/  ISETP.GT.AND P1, PT, R243, 0x61, P0 ;  /* 0x00000061f300780c */ /* 0x000fe20000724270 */
[----:B------:R-:W-:Y:S01]  /*4100*/  LDSM.16.M88.4 R112, [R118+0x1000] ;  /* 0x001000007670783b */ /* 0x000fe20000000200 */
[-C--:B------:R-:W-:Y:S01]  /*4110*/  HMMA.16816.F32.BF16 R12, R104, R158.reuse, R12 ;  /* 0x0000009e680c723c */ /* 0x080fe2000004180c */
[--C-:B------:R-:W-:Y:S01]  /*4120*/  FFMA.FTZ R129, R108, c[0x0][0x29c], -R241.reuse ;  /* 0x0000a7006c817a23 */ /* 0x100fe200000108f1 */
[----:B------:R-:W-:Y:S01]  /*4130*/  ISETP.LT.OR P1, PT, R242, 0x62, P1 ;  /* 0x00000062f200780c */ /* 0x000fe20000f21670 */
[----:B------:R-:W-:Y:S01]  /*4140*/  MUFU.EX2 R117, R117 ;  /* 0x0000007500757308 */ /* 0x000fe20000000800 */
[----:B------:R-:W-:Y:S01]  /*4150*/  FFMA.FTZ R221, -R221, R221, 1 ;  /* 0x3f800000dddd7423 */ /* 0x000fe200000101dd */
[----:B------:R-:W-:Y:S01]  /*4160*/  ISETP.LT.OR P3, PT, R124, 0x21, P3 ;  /* 0x000000217c00780c */ /* 0x000fe20001f61670 */
[----:B------:R-:W-:Y:S01]  /*4170*/  FFMA.FTZ R218, -R218, R218, 1 ;  /* 0x3f800000dada7423 */ /* 0x000fe200000101da */
[----:B------:R-:W-:Y:S01]  /*4180*/  FSEL R108, R236, -INF , !P1 ;  /* 0xff800000ec6c7808 */ /* 0x000fe20004800000 */
[C---:B------:R-:W-:Y:S01]  /*4190*/  HMMA.16816.F32.BF16 R16, R100.reuse, R158, R16 ;  /* 0x0000009e6410723c */ /* 0x040fe20000041810 */
[----:B------:R-:W-:Y:S02]  /*41a0*/  FSEL R243, R219, -INF , !P3 ;  /* 0xff800000dbf37808 */ /* 0x000fe40005800000 */
[----:B------:R-:W-:Y:S01]  /*41b0*/  ISETP.GT.AND P3, PT, R123, RZ, P0 ;  /* 0x000000ff7b00720c */ /* 0x000fe20000764270 */
[----:B------:R-:W-:Y:S01]  /*41c0*/  FFMA.FTZ R241, R108, c[0x0][0x29c], -R241 ;  /* 0x0000a7006cf17a23 */ /* 0x000fe200000108f1 */
[----:B------:R-:W-:Y:S01]  /*41d0*/  MUFU.EX2 R129, R129 ;  /* 0x0000008100817308 */ /* 0x000fe20000000800 */
[----:B------:R3:W4:Y:S01]  /*41e0*/  LDSM.16.M88.4 R108, [R118] ;  /* 0x00000000766c783b */ /* 0x0007220000000200 */
[----:B------:R-:W-:Y:S01]  /*41f0*/  ISETP.LT.OR P3, PT, R122, 0x1, P3 ;  /* 0x000000017a00780c */ /* 0x000fe20001f61670 */
[-C--:B------:R-:W-:Y:S01]  /*4200*/  HMMA.16816.F32.BF16 R20, R100, R160.reuse, R20 ;  /* 0x000000a06414723c */ /* 0x080fe20000041814 */
[----:B------:R-:W-:Y:S01]  /*4210*/  FFMA.FTZ R219, -R219, R219, 1 ;  /* 0x3f800000dbdb7423 */ /* 0x000fe200000101db */
[C---:B------:R-:W-:Y:S02]  /*4220*/  ISETP.GT.AND P2, PT, R125.reuse, 0x21, P0 ;  /* 0x000000217d00780c */ /* 0x040fe40000744270 */
[----:B------:R-:W-:Y:S01]  /*4230*/  FFMA.FTZ R236, -R236, R236, 1 ;  /* 0x3f800000ecec7423 */ /* 0x000fe200000101ec */
[----:B------:R-:W-:Y:S01]  /*4240*/  ISETP.GT.AND P1, PT, R125, 0x40, P0 ;  /* 0x000000407d00780c */ /* 0x000fe20000724270 */
[--C-:B------:R-:W-:Y:S01]  /*4250*/  FFMA.FTZ R125, R133, c[0x0][0x29c], -R240.reuse ;  /* 0x0000a700857d7a23 */ /* 0x100fe200000108f0 */
[----:B------:R-:W5:Y:S01]  /*4260*/  MUFU.EX2 R116, R116 ;  /* 0x0000007400747308 */ /* 0x000f620000000800 */
[C---:B------:R-:W-:Y:S01]  /*4270*/  HMMA.16816.F32.BF16 R24, R104.reuse, R160, R24 ;  /* 0x000000a06818723c */ /* 0x040fe20000041818 */
[C---:B------:R-:W-:Y:S02]  /*4280*/  ISETP.LT.OR P2, PT, R124.reuse, 0x22, P2 ;  /* 0x000000227c00780c */ /* 0x040fe40001741670 */
[----:B------:R-:W-:Y:S02]  /*4290*/  ISETP.LT.OR P1, PT, R124, 0x41, P1 ;  /* 0x000000417c00780c */ /* 0x000fe40000f21670 */
[C---:B------:R-:W-:Y:S01]  /*42a0*/  FSEL R189, R220.reuse, -INF , !P2 ;  /* 0xff800000dcbd7808 */ /* 0x040fe20005000000 */
[----:B------:R-:W-:Y:S01]  /*42b0*/  FFMA.FTZ R220, -R220, R220, 1 ;  /* 0x3f800000dcdc7423 */ /* 0x000fe200000101dc */
[----:B------:R-:W-:Y:S01]  /*42c0*/  ISETP.GT.AND P2, PT, R123, 0x1, P0 ;  /* 0x000000017b00780c */ /* 0x000fe20000744270 */
[-C--:B------:R-:W-:Y:S01]  /*42d0*/  HMMA.16816.F32.BF16 R28, R104, R162.reuse, R28 ;  /* 0x000000a2681c723c */ /* 0x080fe2000004181c */
[----:B------:R-:W-:Y:S01]  /*42e0*/  FSEL R187, R223, -INF , !P1 ;  /* 0xff800000dfbb7808 */ /* 0x000fe20004800000 */
[----:B------:R-:W-:Y:S01]  /*42f0*/  MUFU.EX2 R125, R125 ;  /* 0x0000007d007d7308 */ /* 0x000fe20000000800 */
[----:B------:R-:W-:Y:S01]  /*4300*/  ISETP.LT.OR P2, PT, R122, 0x2, P2 ;  /* 0x000000027a00780c */ /* 0x000fe20001741670 */
[--C-:B------:R-:W-:Y:S01]  /*4310*/  FFMA.FTZ R134, R189, c[0x0][0x29c], -R240.reuse ;  /* 0x0000a700bd867a23 */ /* 0x100fe200000108f0 */
[----:B------:R-:W-:Y:S01]  /*4320*/  ISETP.GT.AND P1, PT, R123, 0x20, P0 ;  /* 0x000000207b00780c */ /* 0x000fe20000724270 */
[--C-:B---3--:R-:W-:Y:S01]  /*4330*/  FFMA.FTZ R118, R131, c[0x0][0x29c], -R240.reuse ;  /* 0x0000a70083767a23 */ /* 0x108fe200000108f0 */
[----:B------:R-:W-:Y:S01]  /*4340*/  FSEL R133, R238, -INF , !P4 ;  /* 0xff800000ee857808 */ /* 0x000fe20006000000 */
[----:B------:R-:W-:Y:S01]  /*4350*/  HMMA.16816.F32.BF16 R32, R100, R162, R32 ;  /* 0x000000a26420723c */ /* 0x000fe20000041820 */
[----:B------:R-:W-:Y:S02]  /*4360*/  ISETP.GT.AND P4, PT, R123, 0x41, P0 ;  /* 0x000000417b00780c */ /* 0x000fe40000784270 */
[----:B------:R-:W-:Y:S01]  /*4370*/  ISETP.LT.OR P1, PT, R122, 0x21, P1 ;  /* 0x000000217a00780c */ /* 0x000fe20000f21670 */
[----:B------:R-:W-:Y:S01]  /*4380*/  MUFU.EX2 R118, R118 ;  /* 0x0000007600767308 */ /* 0x000fe20000000800 */
[----:B------:R-:W-:Y:S01]  /*4390*/  FSEL R124, R207, -INF , !P3 ;  /* 0xff800000cf7c7808 */ /* 0x000fe20005800000 */
[--C-:B------:R-:W-:Y:S01]  /*43a0*/  FFMA.FTZ R131, R243, c[0x0][0x29c], -R240.reuse ;  /* 0x0000a700f3837a23 */ /* 0x100fe200000108f0 */
[C---:B------:R-:W-:Y:S01]  /*43b0*/  ISETP.GT.AND P3, PT, R123.reuse, 0x60, P0 ;  /* 0x000000607b00780c */ /* 0x040fe20000764270 */
[----:B------:R-:W-:Y:S01]  /*43c0*/  FFMA.FTZ R238, -R238, R238, 1 ;  /* 0x3f800000eeee7423 */ /* 0x000fe200000101ee */
[----:B------:R-:W-:Y:S02]  /*43d0*/  FSEL R132, R210, -INF , !P2 ;  /* 0xff800000d2847808 */ /* 0x000fe40005000000 */
[----:B------:R-:W-:Y:S01]  /*43e0*/  ISETP.GT.AND P2, PT, R123, 0x61, P0 ;  /* 0x000000617b00780c */ /* 0x000fe20000744270 */
[--C-:B------:R-:W-:Y:S01]  /*43f0*/  FFMA.FTZ R123, R187, c[0x0][0x29c], -R240.reuse ;  /* 0x0000a700bb7b7a23 */ /* 0x100fe200000108f0 */
[C---:B------:R-:W-:Y:S01]  /*4400*/  ISETP.LT.OR P4, PT, R122.reuse, 0x42, P4 ;  /* 0x000000427a00780c */ /* 0x040fe20002781670 */
[-C--:B----4-:R-:W-:Y:S01]  /*4410*/  HMMA.16816.F32.BF16 R4, R108, R164.reuse, R4 ;  /* 0x000000a46c04723c */ /* 0x090fe20000041804 */
[C---:B------:R-:W-:Y:S01]  /*4420*/  ISETP.LT.OR P3, PT, R122.reuse, 0x61, P3 ;  /* 0x000000617a00780c */ /* 0x040fe20001f61670 */
[----:B------:R-:W3:Y:S01]  /*4430*/  MUFU.EX2 R130, R241 ;  /* 0x000000f100827308 */ /* 0x000ee20000000800 */
[----:B------:R-:W-:Y:S01]  /*4440*/  ISETP.LT.OR P2, PT, R122, 0x62, P2 ;  /* 0x000000627a00780c */ /* 0x000fe20001741670 */
[--C-:B------:R-:W-:Y:S01]  /*4450*/  FFMA.FTZ R132, R132, c[0x0][0x29c], -R239.reuse ;  /* 0x0000a70084847a23 */ /* 0x100fe200000108ef */
[----:B------:R-:W4:Y:S01]  /*4460*/  LDS R122, [R233+0xc280] ;  /* 0x00c28000e97a7984 */ /* 0x000f220000000800 */
[----:B------:R-:W-:Y:S01]  /*4470*/  FSEL R136, R213, -INF , !P1 ;  /* 0xff800000d5887808 */ /* 0x000fe20004800000 */
[--C-:B------:R-:W-:Y:S01]  /*4480*/  FFMA.FTZ R124, R124, c[0x0][0x29c], -R239.reuse ;  /* 0x0000a7007c7c7a23 */ /* 0x100fe200000108ef */
[C---:B------:R-:W-:Y:S01]  /*4490*/  HMMA.16816.F32.BF16 R8, R112.reuse, R164, R8 ;  /* 0x000000a47008723c */ /* 0x040fe20000041808 */
[----:B------:R-:W-:Y:S03]  /*44a0*/  ISETP.GT.AND P1, PT, R121, RZ, P0 ;  /* 0x000000ff7900720c */ /* 0x000fe60000724270 */
[----:B------:R-:W-:Y:S01]  /*44b0*/  FSEL R246, R229, -INF , !P3 ;  /* 0xff800000e5f67808 */ /* 0x000fe20005800000 */
[----:B------:R-:W-:Y:S01]  /*44c0*/  MUFU.EX2 R131, R131 ;  /* 0x0000008300837308 */ /* 0x000fe20000000800 */
[----:B------:R-:W-:Y:S01]  /*44d0*/  ISETP.LT.OR P1, PT, R120, 0x1, P1 ;  /* 0x000000017800780c */ /* 0x000fe20000f21670 */
[--C-:B------:R-:W-:Y:S01]  /*44e0*/  FFMA.FTZ R136, R136, c[0x0][0x29c], -R239.reuse ;  /* 0x0000a70088887a23 */ /* 0x100fe200000108ef */
[-C--:B------:R-:W-:Y:S01]  /*44f0*/  HMMA.16816.F32.BF16 R12, R112, R166.reuse, R12 ;  /* 0x000000a6700c723c */ /* 0x080fe2000004180c */
[C---:B------:R-:W-:Y:S03]  /*4500*/  ISETP.GT.AND P3, PT, R121.reuse, 0x40, P0 ;  /* 0x000000407900780c */ /* 0x040fe60000764270 */
[----:B------:R-:W-:Y:S01]  /*4510*/  FSEL R242, R214, -INF , !P6 ;  /* 0xff800000d6f27808 */ /* 0x000fe20007000000 */
[--C-:B------:R-:W-:Y:S01]  /*4520*/  FFMA.FTZ R246, R246, c[0x0][0x29c], -R239.reuse ;  /* 0x0000a700f6f67a23 */ /* 0x100fe200000108ef */
[C---:B------:R-:W-:Y:S01]  /*4530*/  ISETP.GT.AND P6, PT, R121.reuse, 0x1, P0 ;  /* 0x000000017900780c */ /* 0x040fe200007c4270 */
[----:B------:R-:W-:Y:S01]  /*4540*/  MUFU.EX2 R134, R134 ;  /* 0x0000008600867308 */ /* 0x000fe20000000800 */
[C---:B------:R-:W-:Y:S01]  /*4550*/  HMMA.16816.F32.BF16 R16, R108.reuse, R166, R16 ;  /* 0x000000a66c10723c */ /* 0x040fe20000041810 */
[----:B------:R-:W-:Y:S02]  /*4560*/  FSEL R138, R226, -INF , !P4 ;  /* 0xff800000e28a7808 */ /* 0x000fe40006000000 */
[----:B------:R-:W-:Y:S01]  /*4570*/  ISETP.GT.AND P4, PT, R121, 0x21, P0 ;  /* 0x000000217900780c */ /* 0x000fe20000784270 */
[--C-:B------:R-:W-:Y:S01]  /*4580*/  FFMA.FTZ R242, R242, c[0x0][0x29c], -R239.reuse ;  /* 0x0000a700f2f27a23 */ /* 0x100fe200000108ef */
[----:B------:R-:W-:Y:S01]  /*4590*/  FSEL R250, R230, -INF , !P2 ;  /* 0xff800000e6fa7808 */ /* 0x000fe20005000000 */
[----:B------:R-:W-:Y:S01]  /*45a0*/  FFMA.FTZ R223, -R223, R223, 1 ;  /* 0x3f800000dfdf7423 */ /* 0x000fe200000101df */
[----:B------:R-:W-:Y:S01]  /*45b0*/  ISETP.GT.AND P2, PT, R121, 0x41, P0 ;  /* 0x000000417900780c */ /* 0x000fe20000744270 */
[-C--:B------:R-:W-:Y:S01]  /*45c0*/  HMMA.16816.F32.BF16 R20, R108, R168.reuse, R20 ;  /* 0x000000a86c14723c */ /* 0x080fe20000041814 */
[----:B------:R-:W-:Y:S01]  /*45d0*/  FSEL R248, R211, -INF , !P1 ;  /* 0xff800000d3f87808 */ /* 0x000fe20004800000 */
[----:B------:R-:W-:Y:S01]  /*45e0*/  MUFU.EX2 R123, R123 ;  /* 0x0000007b007b7308 */ /* 0x000fe20000000800 */
[C---:B------:R-:W-:Y:S01]  /*45f0*/  ISETP.GT.AND P1, PT, R121.reuse, 0x60, P0 ;  /* 0x000000607900780c */ /* 0x040fe20000724270 */
[----:B------:R-:W-:Y:S01]  /*4600*/  FFMA.FTZ R138, R138, c[0x0][0x29c], -R239 ;  /* 0x0000a7008a8a7a23 */ /* 0x000fe200000108ef */
[----:B------:R-:W-:Y:S01]  /*4610*/  ISETP.GT.AND P0, PT, R121, 0x61, P0 ;  /* 0x000000617900780c */ /* 0x000fe20000704270 */
[--C-:B------:R-:W-:Y:S01]  /*4620*/  FFMA.FTZ R121, R135, c[0x0][0x29c], -R240.reuse ;  /* 0x0000a70087797a23 */ /* 0x100fe200000108f0 */
[C---:B------:R-:W-:Y:S01]  /*4630*/  ISETP.LT.OR P6, PT, R120.reuse, 0x2, P6 ;  /* 0x000000027800780c */ /* 0x040fe200037c1670 */
[C---:B------:R-:W-:Y:S01]  /*4640*/  HMMA.16816.F32.BF16 R24, R112.reuse, R168, R24 ;  /* 0x000000a87018723c */ /* 0x040fe20000041818 */
[----:B------:R-:W-:Y:S01]  /*4650*/  FFMA.FTZ R240, R133, c[0x0][0x29c], -R240 ;  /* 0x0000a70085f07a23 */ /* 0x000fe200000108f0 */
[C---:B------:R-:W-:Y:S02]  /*4660*/  ISETP.LT.OR P4, PT, R120.reuse, 0x22, P4 ;  /* 0x000000227800780c */ /* 0x040fe40002781670 */
[----:B------:R-:W3:Y:S01]  /*4670*/  MUFU.EX2 R121, R121 ;  /* 0x0000007900797308 */ /* 0x000ee20000000800 */
[----:B------:R-:W-:Y:S01]  /*4680*/  ISETP.LT.OR P3, PT, R120, 0x41, P3 ;  /* 0x000000417800780c */ /* 0x000fe20001f61670 */
[----:B------:R-:W-:Y:S01]  /*4690*/  FFMA.FTZ R248, R248, c[0x0][0x29c], -R235 ;  /* 0x0000a700f8f87a23 */ /* 0x000fe200000108eb */
[C---:B------:R-:W-:Y:S01]  /*46a0*/  ISETP.LT.OR P2, PT, R120.reuse, 0x42, P2 ;  /* 0x000000427800780c */ /* 0x040fe20001741670 */
[-C--:B------:R-:W-:Y:S01]  /*46b0*/  HMMA.16816.F32.BF16 R28, R112, R170.reuse, R28 ;  /* 0x000000aa701c723c */ /* 0x080fe2000004181c */
[C---:B------:R-:W-:Y:S02]  /*46c0*/  ISETP.LT.OR P1, PT, R120.reuse, 0x61, P1 ;  /* 0x000000617800780c */ /* 0x040fe40000f21670 */
[----:B------:R-:W-:Y:S01]  /*46d0*/  ISETP.LT.OR P0, PT, R120, 0x62, P0 ;  /* 0x000000627800780c */ /* 0x000fe20000701670 */
[----:B------:R-:W-:Y:S01]  /*46e0*/  FFMA.FTZ R239, R250, c[0x0][0x29c], -R239 ;  /* 0x0000a700faef7a23 */ /* 0x000fe200000108ef */
[----:B------:R-:W-:Y:S01]  /*46f0*/  FSEL R120, R215, -INF , !P5 ;  /* 0xff800000d7787808 */ /* 0x000fe20006800000 */
[----:B------:R-:W3:Y:S01]  /*4700*/  MUFU.EX2 R240, R240 ;  /* 0x000000f000f07308 */ /* 0x000ee20000000800 */
[--C-:B----4-:R-:W-:Y:S01]  /*4710*/  FADD.FTZ R113, R4, -R122.reuse ;  /* 0x8000007a04717221 */ /* 0x110fe20000010000 */
[----:B------:R-:W-:Y:S01]  /*4720*/  HMMA.16816.F32.BF16 R32, R108, R170, R32 ;  /* 0x000000aa6c20723c */ /* 0x000fe20000041820 */
[----:B------:R-:W4:Y:S03]  /*4730*/  LDS R108, [R233+0xc2a0] ;  /* 0x00c2a000e96c7984 */ /* 0x000f260000000800 */
[--C-:B------:R-:W-:Y:S01]  /*4740*/  FADD.FTZ R112, R5, -R122.reuse ;  /* 0x8000007a05707221 */ /* 0x100fe20000010000 */
[----:B------:R-:W-:Y:S01]  /*4750*/  FSEL R114, R216, -INF , !P4 ;  /* 0xff800000d8727808 */ /* 0x000fe20006000000 */
[----:B-1----:R-:W-:Y:S01]  /*4760*/  FMUL.FTZ R113, R126, R113 ;  /* 0x000000717e717220 */ /* 0x002fe20000410000 */
[----:B------:R-:W-:Y:S01]  /*4770*/  FSEL R110, R227, -INF , !P3 ;  /* 0xff800000e36e7808 */ /* 0x000fe20005800000 */
[----:B--2---:R-:W-:Y:S01]  /*4780*/  FMUL.FTZ R112, R119, R112 ;  /* 0x0000007077707220 */ /* 0x004fe20000410000 */
[----:B------:R1:W-:Y:S03]  /*4790*/  MUFU.EX2 R111, R132 ;  /* 0x00000084006f7308 */ /* 0x0003e60000000800 */
[----:B------:R-:W-:Y:S01]  /*47a0*/  FMUL.FTZ R113, R113, R208 ;  /* 0x000000d071717220 */ /* 0x000fe20000410000 */
[----:B------:R-:W-:Y:S01]  /*47b0*/  FSEL R208, R212, -INF , !P6 ;  /* 0xff800000d4d07808 */ /* 0x000fe20007000000 */
[----:B------:R-:W-:Y:S01]  /*47c0*/  FMUL.FTZ R112, R112, R209 ;  /* 0x000000d170707220 */ /* 0x000fe20000410000 */
[----:B------:R-:W-:Y:S01]  /*47d0*/  F2FP.BF16.PACK_AB R119, R119, R126 ;  /* 0x0000007e7777723e */ /* 0x000fe200000010ff */
[--C-:B------:R-:W-:Y:S01]  /*47e0*/  FADD.FTZ R135, R21, -R122.reuse ;  /* 0x8000007a15877221 */ /* 0x100fe20000010000 */
[----:B------:R-:W-:Y:S01]  /*47f0*/  FSEL R109, R228, -INF , !P2 ;  /* 0xff800000e46d7808 */ /* 0x000fe20005000000 */
[--C-:B------:R-:W-:Y:S01]  /*4800*/  FFMA.FTZ R208, R208, c[0x0][0x29c], -R235.reuse ;  /* 0x0000a700d0d07a23 */ /* 0x100fe200000108eb */
[----:B------:R-:W-:Y:S01]  /*4810*/  F2FP.BF16.PACK_AB R113, R112, R113 ;  /* 0x000000717071723e */ /* 0x000fe200000010ff */
[--C-:B------:R-:W-:Y:S01]  /*4820*/  FADD.FTZ R112, R20, -R122.reuse ;  /* 0x8000007a14707221 */ /* 0x100fe20000010000 */
[----:B------:R-:W-:Y:S01]  /*4830*/  MUFU.EX2 R124, R124 ;  /* 0x0000007c007c7308 */ /* 0x000fe20000000800 */
[----:B-----5:R-:W-:Y:S01]  /*4840*/  FMUL.FTZ R135, R116, R135 ;  /* 0x0000008774877220 */ /* 0x020fe20000410000 */
[----:B------:R-:W-:Y:S01]  /*4850*/  FSEL R252, R231, -INF , !P1 ;  /* 0xff800000e7fc7808 */ /* 0x000fe20004800000 */
[--C-:B------:R-:W-:Y:S01]  /*4860*/  FADD.FTZ R32, R32, -R122.reuse ;  /* 0x8000007a20207221 */ /* 0x100fe20000010000 */
[----:B------:R-:W-:Y:S01]  /*4870*/  FSEL R250, R232, -INF , !P0 ;  /* 0xff800000e8fa7808 */ /* 0x000fe20004000000 */
[----:B------:R-:W-:Y:S01]  /*4880*/  FMUL.FTZ R112, R129, R112 ;  /* 0x0000007081707220 */ /* 0x000fe20000410000 */
[----:B------:R-:W-:Y:S01]  /*4890*/  F2FP.BF16.PACK_AB R129, R116, R129 ;  /* 0x000000817481723e */ /* 0x000fe200000010ff */
[----:B------:R-:W-:Y:S01]  /*48a0*/  FMUL.FTZ R32, R117, R32 ;  /* 0x0000002075207220 */ /* 0x000fe20000410000 */
[----:B---3--:R-:W-:Y:S01]  /*48b0*/  F2FP.BF16.PACK_AB R117, R130, R117 ;  /* 0x000000758275723e */ /* 0x008fe200000010ff */
[----:B------:R-:W-:Y:S01]  /*48c0*/  FADD.FTZ R33, R33, -R122 ;  /* 0x8000007a21217221 */ /* 0x000fe20000010000 */
[----:B------:R-:W-:Y:S01]  /*48d0*/  MUFU.EX2 R133, R242 ;  /* 0x000000f200857308 */ /* 0x000fe20000000800 */
[----:B------:R-:W-:Y:S02]  /*48e0*/  FMUL.FTZ R32, R32, R139 ;  /* 0x0000008b20207220 */ /* 0x000fe40000410000 */
[----:B------:R-:W-:Y:S01]  /*48f0*/  FMUL.FTZ R33, R130, R33 ;  /* 0x0000002182217220 */ /* 0x000fe20000410000 */
[----:B------:R-:W-:Y:S01]  /*4900*/  IADD3 R130, R180, UR4, RZ ;  /* 0x00000004b4827c10 */ /* 0x000fe2000fffe0ff */
[----:B------:R-:W-:Y:S02]  /*4910*/  FMUL.FTZ R112, R112, R221 ;  /* 0x000000dd70707220 */ /* 0x000fe40000410000 */
[----:B------:R-:W-:Y:S01]  /*4920*/  FMUL.FTZ R33, R33, R236 ;  /* 0x000000ec21217220 */ /* 0x000fe20000410000 */
[----:B------:R-:W-:Y:S01]  /*4930*/  LEA R130, R130, 0x8080, 0x1 ;  /* 0x0000808082827811 */ /* 0x000fe200078e08ff */
[----:B------:R-:W-:Y:S01]  /*4940*/  FMUL.FTZ R135, R135, R222 ;  /* 0x000000de87877220 */ /* 0x000fe20000410000 */
[----:B------:R-:W2:Y:S01]  /*4950*/  MUFU.EX2 R136, R136 ;  /* 0x0000008800887308 */ /* 0x000ea20000000800 */
[--C-:B----4-:R-:W-:Y:S01]  /*4960*/  FADD.FTZ R139, R7, -R108.reuse ;  /* 0x8000006c078b7221 */ /* 0x110fe20000010000 */
[----:B------:R-:W-:Y:S01]  /*4970*/  F2FP.BF16.PACK_AB R189, R33, R32 ;  /* 0x0000002021bd723e */ /* 0x000fe200000010ff */
[----:B------:R-:W-:Y:S01]  /*4980*/  FADD.FTZ R116, R6, -R108 ;  /* 0x8000006c06747221 */ /* 0x000fe20000010000 */
[----:B------:R-:W-:Y:S01]  /*4990*/  F2FP.BF16.PACK_AB R135, R135, R112 ;  /* 0x000000708787723e */ /* 0x000fe200000010ff */
[C---:B------:R-:W-:Y:S02]  /*49a0*/  FMUL.FTZ R139, R118.reuse, R139 ;  /* 0x0000008b768b7220 */ /* 0x040fe40000410000 */
[----:B------:R-:W-:Y:S01]  /*49b0*/  FMUL.FTZ R116, R125, R116 ;  /* 0x000000747d747220 */ /* 0x000fe20000410000 */
[----:B------:R-:W-:Y:S01]  /*49c0*/  F2FP.BF16.PACK_AB R125, R118, R125 ;  /* 0x0000007d767d723e */ /* 0x000fe200000010ff */
[----:B-1----:R-:W-:Y:S01]  /*49d0*/  FADD.FTZ R132, R16, -R122 ;  /* 0x8000007a10847221 */ /* 0x002fe20000010000 */
[----:B------:R-:W1:Y:S01]  /*49e0*/  LDS R118, [R233+0xc300] ;  /* 0x00c30000e9767984 */ /* 0x000e620000000800 */
[--C-:B------:R-:W-:Y:S01]  /*49f0*/  FADD.FTZ R34, R34, -R108.reuse ;  /* 0x8000006c22227221 */ /* 0x100fe20000010000 */
[----:B------:R-:W3:Y:S01]  /*4a00*/  MUFU.EX2 R128, R128 ;  /* 0x0000008000807308 */ /* 0x000ee20000000800 */
[--C-:B------:R-:W-:Y:S01]  /*4a10*/  FADD.FTZ R35, R35, -R108.reuse ;  /* 0x8000006c23237221 */ /* 0x100fe20000010000 */
[----:B------:R-:W4:Y:S01]  /*4a20*/  LDS R233, [R233+0xc320] ;  /* 0x00c32000e9e97984 */ /* 0x000f220000000800 */
[----:B------:R-:W-:Y:S01]  /*4a30*/  FMUL.FTZ R34, R121, R34 ;  /* 0x0000002279227220 */ /* 0x000fe20000410000 */
[C---:B------:R-:W-:Y:S01]  /*4a40*/  F2FP.BF16.PACK_AB R121, R240.reuse, R121 ;  /* 0x00000079f079723e */ /* 0x040fe200000010ff */
[----:B------:R-:W-:Y:S01]  /*4a50*/  FMUL.FTZ R35, R240, R35 ;  /* 0x00000023f0237220 */ /* 0x000fe20000410000 */
[----:B------:R-:W-:Y:S01]  /*4a60*/  STS [R198], R119 ;  /* 0x00000077c6007388 */ /* 0x000fe20000000800 */
[--C-:B------:R-:W-:Y:S01]  /*4a70*/  FADD.FTZ R32, R18, -R108.reuse ;  /* 0x8000006c12207221 */ /* 0x100fe20000010000 */
[----:B------:R-:W-:Y:S01]  /*4a80*/  IADD3 R16, R204, 0x2, RZ ;  /* 0x00000002cc107810 */ /* 0x000fe20007ffe0ff */
[----:B------:R-:W-:Y:S01]  /*4a90*/  FMUL.FTZ R34, R34, R237 ;  /* 0x000000ed22227220 */ /* 0x000fe20000410000 */
[----:B------:R-:W-:Y:S01]  /*4aa0*/  STS [R198+0x400], R125 ;  /* 0x0004007dc6007388 */ /* 0x000fe20000000800 */
[----:B------:R-:W-:Y:S01]  /*4ab0*/  FMUL.FTZ R35, R35, R238 ;  /* 0x000000ee23237220 */ /* 0x000fe20000410000 */
[----:B------:R-:W-:Y:S01]  /*4ac0*/  MUFU.EX2 R246, R246 ;  /* 0x000000f600f67308 */ /* 0x000fe20000000800 */
[----:B------:R-:W-:Y:S01]  /*4ad0*/  FMUL.FTZ R32, R131, R32 ;  /* 0x0000002083207220 */ /* 0x000fe20000410000 */
[----:B------:R-:W-:Y:S01]  /*4ae0*/  F2FP.BF16.PACK_AB R131, R134, R131 ;  /* 0x000000838683723e */ /* 0x000fe200000010ff */
[--C-:B------:R-:W-:Y:S01]  /*4af0*/  FADD.FTZ R33, R19, -R108.reuse ;  /* 0x8000006c13217221 */ /* 0x100fe20000010000 */
[----:B--2---:R-:W-:Y:S01]  /*4b00*/  F2FP.BF16.PACK_AB R221, R133, R136 ;  /* 0x0000008885dd723e */ /* 0x004fe200000010ff */
[--C-:B------:R-:W-:Y:S01]  /*4b10*/  FFMA.FTZ R114, R114, c[0x0][0x29c], -R235.reuse ;  /* 0x0000a70072727a23 */ /* 0x100fe200000108eb */
[----:B------:R-:W-:Y:S01]  /*4b20*/  ISETP.GE.AND P0, PT, R16, R192, PT ;  /* 0x000000c01000720c */ /* 0x000fe20003f06270 */
[----:B------:R-:W-:Y:S01]  /*4b30*/  STS [R200+0x400], R131 ;  /* 0x00040083c8007388 */ /* 0x000fe20000000800 */
[--C-:B------:R-:W-:Y:S02]  /*4b40*/  FFMA.FTZ R120, R120, c[0x0][0x29c], -R235.reuse ;  /* 0x0000a70078787a23 */ /* 0x100fe400000108eb */
[----:B------:R-:W-:Y:S01]  /*4b50*/  FMUL.FTZ R32, R32, R219 ;  /* 0x000000db20207220 */ /* 0x000fe20000410000 */
[----:B------:R-:W-:Y:S01]  /*4b60*/  F2FP.BF16.PACK_AB R219, R35, R34 ;  /* 0x0000002223db723e */ /* 0x000fe200000010ff */
[----:B------:R-:W-:Y:S01]  /*4b70*/  FFMA.FTZ R34, -R207, R207, 1 ;  /* 0x3f800000cf227423 */ /* 0x000fe200000101cf */
[----:B------:R-:W-:Y:S01]  /*4b80*/  MUFU.EX2 R248, R248 ;  /* 0x000000f800f87308 */ /* 0x000fe20000000800 */
[----:B------:R-:W-:Y:S01]  /*4b90*/  FMUL.FTZ R116, R116, R205 ;  /* 0x000000cd74747220 */ /* 0x000fe20000410000 */
[----:B------:R-:W-:Y:S01]  /*4ba0*/  F2FP.BF16.PACK_AB R35, R111, R124 ;  /* 0x0000007c6f23723e */ /* 0x000fe200000010ff */
[----:B------:R-:W-:Y:S02]  /*4bb0*/  FMUL.FTZ R33, R134, R33 ;  /* 0x0000002186217220 */ /* 0x000fe40000410000 */
[--C-:B------:R-:W-:Y:S02]  /*4bc0*/  FADD.FTZ R112, R22, -R108.reuse ;  /* 0x8000006c16707221 */ /* 0x100fe40000010000 */
[----:B------:R-:W-:Y:S02]  /*4bd0*/  FADD.FTZ R205, R23, -R108 ;  /* 0x8000006c17cd7221 */ /* 0x000fe40000010000 */
[----:B------:R-:W-:Y:S01]  /*4be0*/  FMUL.FTZ R112, R123, R112 ;  /* 0x000000707b707220 */ /* 0x000fe20000410000 */
[----:B------:R-:W2:Y:S01]  /*4bf0*/  MUFU.EX2 R209, R208 ;  /* 0x000000d000d17308 */ /* 0x000ea20000000800 */
[----:B------:R-:W-:Y:S01]  /*4c00*/  FMUL.FTZ R33, R33, R220 ;  /* 0x000000dc21217220 */ /* 0x000fe20000410000 */
[C---:B------:R-:W-:Y:S01]  /*4c10*/  F2FP.BF16.PACK_AB R123, R244.reuse, R123 ;  /* 0x0000007bf47b723e */ /* 0x040fe200000010ff */
[----:B------:R-:W-:Y:S02]  /*4c20*/  FMUL.FTZ R205, R244, R205 ;  /* 0x000000cdf4cd7220 */ /* 0x000fe40000410000 */
[----:B------:R-:W-:Y:S01]  /*4c30*/  FMUL.FTZ R112, R112, R223 ;  /* 0x000000df70707220 */ /* 0x000fe20000410000 */
[----:B------:R-:W-:Y:S01]  /*4c40*/  F2FP.BF16.PACK_AB R33, R33, R32 ;  /* 0x000000202121723e */ /* 0x000fe200000010ff */
[----:B------:R-:W-:Y:S02]  /*4c50*/  FMUL.FTZ R205, R205, R224 ;  /* 0x000000e0cdcd7220 */ /* 0x000fe40000410000 */
[----:B------:R-:W-:Y:S01]  /*4c60*/  FMUL.FTZ R132, R127, R132 ;  /* 0x000000847f847220 */ /* 0x000fe20000410000 */
[----:B------:R5:W-:Y:S01]  /*4c70*/  MUFU.EX2 R207, R114 ;  /* 0x0000007200cf7308 */ /* 0x000be20000000800 */
[--C-:B-1----:R-:W-:Y:S01]  /*4c80*/  FADD.FTZ R32, R9, -R118.reuse ;  /* 0x8000007609207221 */ /* 0x102fe20000010000 */
[----:B------:R-:W-:Y:S01]  /*4c90*/  F2FP.BF16.PACK_AB R205, R205, R112 ;  /* 0x00000070cdcd723e */ /* 0x000fe200000010ff */
[--C-:B------:R-:W-:Y:S01]  /*4ca0*/  FADD.FTZ R108, R13, -R118.reuse ;  /* 0x800000760d6c7221 */ /* 0x100fe20000010000 */
[----:B---3--:R-:W-:Y:S01]  /*4cb0*/  F2FP.BF16.PACK_AB R127, R128, R127 ;  /* 0x0000007f807f723e */ /* 0x008fe200000010ff */
[----:B------:R-:W-:Y:S02]  /*4cc0*/  FMUL.FTZ R132, R132, R217 ;  /* 0x000000d984847220 */ /* 0x000fe40000410000 */
[--C-:B------:R-:W-:Y:S02]  /*4cd0*/  FADD.FTZ R217, R8, -R118.reuse ;  /* 0x8000007608d97221 */ /* 0x100fe40000010000 */
[----:B------:R-:W-:Y:S01]  /*4ce0*/  STS [R200], R127 ;  /* 0x0000007fc8007388 */ /* 0x000fe20000000800 */
[----:B------:R-:W-:Y:S01]  /*4cf0*/  MUFU.EX2 R120, R120 ;  /* 0x0000007800787308 */ /* 0x000fe20000000800 */
[----:B------:R-:W-:Y:S02]  /*4d00*/  FMUL.FTZ R32, R111, R32 ;  /* 0x000000206f207220 */ /* 0x000fe40000410000 */
[----:B------:R4:W-:Y:S01]  /*4d10*/  STS [R198+0x1000], R35 ;  /* 0x00100023c6007388 */ /* 0x0009e20000000800 */
[--C-:B------:R-:W-:Y:S02]  /*4d20*/  FADD.FTZ R111, R12, -R118.reuse ;  /* 0x800000760c6f7221 */ /* 0x100fe40000010000 */
[----:B------:R-:W-:Y:S02]  /*4d30*/  FMUL.FTZ R108, R133, R108 ;  /* 0x0000006c856c7220 */ /* 0x000fe40000410000 */
[----:B------:R-:W-:Y:S02]  /*4d40*/  FFMA.FTZ R112, -R213, R213, 1 ;  /* 0x3f800000d5707423 */ /* 0x000fe400000101d5 */
[----:B------:R-:W-:Y:S01]  /*4d50*/  FFMA.FTZ R213, -R214, R214, 1 ;  /* 0x3f800000d6d57423 */ /* 0x000fe200000101d6 */
[----:B------:R-:W1:Y:S01]  /*4d60*/  MUFU.EX2 R187, R138 ;  /* 0x0000008a00bb7308 */ /* 0x000e620000000800 */
[----:B------:R-:W-:Y:S02]  /*4d70*/  FMUL.FTZ R217, R124, R217 ;  /* 0x000000d97cd97220 */ /* 0x000fe40000410000 */
[----:B------:R-:W-:Y:S02]  /*4d80*/  FMUL.FTZ R108, R108, R213 ;  /* 0x000000d56c6c7220 */ /* 0x000fe40000410000 */
[----:B------:R-:W-:Y:S02]  /*4d90*/  FMUL.FTZ R111, R136, R111 ;  /* 0x0000006f886f7220 */ /* 0x000fe40000410000 */
[--C-:B------:R-:W-:Y:S02]  /*4da0*/  FADD.FTZ R213, R24, -R118.reuse ;  /* 0x8000007618d57221 */ /* 0x100fe40000010000 */
[----:B------:R-:W-:Y:S01]  /*4db0*/  FMUL.FTZ R34, R217, R34 ;  /* 0x00000022d9227220 */ /* 0x000fe20000410000 */
[----:B------:R-:W3:Y:S01]  /*4dc0*/  MUFU.EX2 R239, R239 ;  /* 0x000000ef00ef7308 */ /* 0x000ee20000000800 */
[----:B------:R-:W-:Y:S02]  /*4dd0*/  FMUL.FTZ R111, R111, R112 ;  /* 0x000000706f6f7220 */ /* 0x000fe40000410000 */
[----:B------:R-:W-:Y:S02]  /*4de0*/  FMUL.FTZ R213, R188, R213 ;  /* 0x000000d5bcd57220 */ /* 0x000fe40000410000 */
[----:B------:R-:W-:Y:S01]  /*4df0*/  FFMA.FTZ R112, -R225, R225, 1 ;  /* 0x3f800000e1707423 */ /* 0x000fe200000101e1 */
[----:B------:R-:W-:Y:S01]  /*4e00*/  F2FP.BF16.PACK_AB R111, R108, R111 ;  /* 0x0000006f6c6f723e */ /* 0x000fe200000010ff */
[----:B------:R-:W-:Y:S02]  /*4e10*/  FADD.FTZ R217, R28, -R118 ;  /* 0x800000761cd97221 */ /* 0x000fe40000010000 */
[----:B------:R-:W-:Y:S01]  /*4e20*/  FMUL.FTZ R112, R213, R112 ;  /* 0x00000070d5707220 */ /* 0x000fe20000410000 */
[----:B--2---:R-:W-:Y:S01]  /*4e30*/  F2FP.BF16.PACK_AB R213, R209, R248 ;  /* 0x000000f8d1d5723e */ /* 0x004fe200000010ff */
[----:B------:R-:W-:Y:S02]  /*4e40*/  FMUL.FTZ R217, R246, R217 ;  /* 0x000000d9f6d97220 */ /* 0x000fe40000410000 */
[----:B-----5:R-:W-:Y:S01]  /*4e50*/  FFMA.FTZ R114, -R229, R229, 1 ;  /* 0x3f800000e5727423 */ /* 0x020fe200000101e5 */
[----:B-1----:R-:W-:Y:S01]  /*4e60*/  F2FP.BF16.PACK_AB R223, R187, R188 ;  /* 0x000000bcbbdf723e */ /* 0x002fe200000010ff */
[----:B------:R-:W-:Y:S01]  /*4e70*/  STS [R198+0x1400], R213 ;  /* 0x001400d5c6007388 */ /* 0x000fe20000000800 */
[--C-:B------:R-:W-:Y:S02]  /*4e80*/  FFMA.FTZ R110, R110, c[0x0][0x29c], -R235.reuse ;  /* 0x0000a7006e6e7a23 */ /* 0x100fe400000108eb */
[----:B------:R-:W-:Y:S01]  /*4e90*/  FMUL.FTZ R114, R217, R114 ;  /* 0x00000072d9727220 */ /* 0x000fe20000410000 */
[----:B------:R-:W-:Y:S01]  /*4ea0*/  STS [R200+0x1000], R221 ;  /* 0x001000ddc8007388 */ /* 0x000fe20000000800 */
[----:B------:R-:W-:Y:S01]  /*4eb0*/  F2FP.BF16.PACK_AB R217, R207, R120 ;  /* 0x00000078cfd9723e */ /* 0x000fe200000010ff */
[--C-:B------:R-:W-:Y:S01]  /*4ec0*/  FFMA.FTZ R109, R109, c[0x0][0x29c], -R235.reuse ;  /* 0x0000a7006d6d7a23 */ /* 0x100fe200000108eb */
[----:B------:R-:W-:Y:S01]  /*4ed0*/  MUFU.EX2 R110, R110 ;  /* 0x0000006e006e7308 */ /* 0x000fe20000000800 */
[----:B------:R-:W-:Y:S02]  /*4ee0*/  FADD.FTZ R115, R17, -R122 ;  /* 0x8000007a11737221 */ /* 0x000fe40000010000 */
[----:B------:R-:W-:Y:S01]  /*4ef0*/  STS [R200+0x1400], R217 ;  /* 0x001400d9c8007388 */ /* 0x000fe20000000800 */
[--C-:B------:R-:W-:Y:S02]  /*4f00*/  FFMA.FTZ R252, R252, c[0x0][0x29c], -R235.reuse ;  /* 0x0000a700fcfc7a23 */ /* 0x100fe400000108eb */
[----:B------:R-:W-:Y:S01]  /*4f10*/  FFMA.FTZ R235, R250, c[0x0][0x29c], -R235 ;  /* 0x0000a700faeb7a23 */ /* 0x000fe200000108eb */
[----:B------:R-:W-:Y:S01]  /*4f20*/  STS [R198+0x2000], R129 ;  /* 0x00200081c6007388 */ /* 0x000fe20000000800 */
[----:B------:R-:W-:Y:S01]  /*4f30*/  FMUL.FTZ R115, R128, R115 ;  /* 0x0000007380737220 */ /* 0x000fe20000410000 */
[----:B------:R-:W-:Y:S01]  /*4f40*/  IADD3 R128, R175, R130, RZ ;  /* 0x00000082af807210 */ /* 0x000fe20007ffe0ff */
[----:B------:R-:W1:Y:S01]  /*4f50*/  MUFU.EX2 R109, R109 ;  /* 0x0000006d006d7308 */ /* 0x000e620000000800 */
[----:B------:R-:W-:Y:S01]  /*4f60*/  STS [R198+0x2400], R123 ;  /* 0x0024007bc6007388 */ /* 0x000fe20000000800 */
[----:B------:R-:W-:Y:S02]  /*4f70*/  FMUL.FTZ R139, R139, R206 ;  /* 0x000000ce8b8b7220 */ /* 0x000fe40000410000 */
[--C-:B----4-:R-:W-:Y:S01]  /*4f80*/  FADD.FTZ R35, R14, -R233.reuse ;  /* 0x800000e90e237221 */ /* 0x110fe20000010000 */
[----:B------:R-:W-:Y:S01]  /*4f90*/  STS [R200+0x2400], R121 ;  /* 0x00240079c8007388 */ /* 0x000fe20000000800 */
[----:B------:R-:W-:Y:S01]  /*4fa0*/  FFMA.FTZ R133, -R210, R210, 1 ;  /* 0x3f800000d2857423 */ /* 0x000fe200000101d2 */
[----:B------:R-:W-:Y:S01]  /*4fb0*/  F2FP.BF16.PACK_AB R139, R139, R116 ;  /* 0x000000748b8b723e */ /* 0x000fe200000010ff */
[----:B------:R-:W-:Y:S01]  /*4fc0*/  FMUL.FTZ R35, R120, R35 ;  /* 0x0000002378237220 */ /* 0x000fe20000410000 */
[----:B------:R2:W-:Y:S01]  /*4fd0*/  STS [R200+0x2000], R117 ;  /* 0x00200075c8007388 */ /* 0x0005e20000000800 */
[----:B------:R-:W-:Y:S01]  /*4fe0*/  MUFU.EX2 R252, R252 ;  /* 0x000000fc00fc7308 */ /* 0x000fe20000000800 */
[----:B------:R-:W-:Y:S02]  /*4ff0*/  FMUL.FTZ R133, R32, R133 ;  /* 0x0000008520857220 */ /* 0x000fe40000410000 */
[----:B------:R-:W-:Y:S01]  /*5000*/  STS [R198+0x3000], R223 ;  /* 0x003000dfc6007388 */ /* 0x000fe20000000800 */
[--C-:B------:R-:W-:Y:S02]  /*5010*/  FADD.FTZ R32, R25, -R118.reuse ;  /* 0x8000007619207221 */ /* 0x100fe40000010000 */
[----:B------:R-:W-:Y:S01]  /*5020*/  FFMA.FTZ R225, -R226, R226, 1 ;  /* 0x3f800000e2e17423 */ /* 0x000fe200000101e2 */
[----:B------:R-:W-:Y:S01]  /*5030*/  F2FP.BF16.PACK_AB R133, R133, R34 ;  /* 0x000000228585723e */ /* 0x000fe200000010ff */
[----:B------:R-:W-:Y:S01]  /*5040*/  FMUL.FTZ R32, R187, R32 ;  /* 0x00000020bb207220 */ /* 0x000fe20000410000 */
[----:B---3--:R-:W-:Y:S01]  /*5050*/  F2FP.BF16.PACK_AB R187, R239, R246 ;  /* 0x000000f6efbb723e */ /* 0x008fe200000010ff */
[----:B------:R-:W3:Y:S01]  /*5060*/  MUFU.EX2 R235, R235 ;  /* 0x000000eb00eb7308 */ /* 0x000ee20000000800 */
[--C-:B------:R-:W-:Y:S02]  /*5070*/  FADD.FTZ R125, R10, -R233.reuse ;  /* 0x800000e90a7d7221 */ /* 0x100fe40000010000 */
[----:B------:R-:W-:Y:S01]  /*5080*/  FMUL.FTZ R225, R32, R225 ;  /* 0x000000e120e17220 */ /* 0x000fe20000410000 */
[----:B-1----:R-:W-:Y:S01]  /*5090*/  F2FP.BF16.PACK_AB R119, R109, R110 ;  /* 0x0000006e6d77723e */ /* 0x002fe200000010ff */
[----:B------:R-:W-:Y:S02]  /*50a0*/  FMUL.FTZ R115, R115, R218 ;  /* 0x000000da73737220 */ /* 0x000fe40000410000 */
[----:B------:R-:W-:Y:S01]  /*50b0*/  FMUL.FTZ R125, R248, R125 ;  /* 0x0000007df87d7220 */ /* 0x000fe20000410000 */
[----:B------:R-:W-:Y:S01]  /*50c0*/  F2FP.BF16.PACK_AB R225, R225, R112 ;  /* 0x00000070e1e1723e */ /* 0x000fe200000010ff */
[----:B------:R1:W-:Y:S01]  /*50d0*/  STS [R198+0x3400], R119 ;  /* 0x00340077c6007388 */ /* 0x0003e20000000800 */
[----:B------:R-:W-:Y:S01]  /*50e0*/  F2FP.BF16.PACK_AB R115, R115, R132 ;  /* 0x000000847373723e */ /* 0x000fe200000010ff */
[----:B------:R-:W-:Y:S02]  /*50f0*/  FADD.FTZ R118, R29, -R118 ;  /* 0x800000761d767221 */ /* 0x000fe40000010000 */
[----:B------:R-:W-:Y:S01]  /*5100*/  STS [R200+0x3000], R187 ;  /* 0x003000bbc8007388 */ /* 0x000fe20000000800 */
[--C-:B------:R-:W-:Y:S02]  /*5110*/  FADD.FTZ R32, R11, -R233.reuse ;  /* 0x800000e90b207221 */ /* 0x100fe40000010000 */
[----:B--2---:R-:W-:Y:S02]  /*5120*/  FFMA.FTZ R117, -R212, R212, 1 ;  /* 0x3f800000d4757423 */ /* 0x004fe400000101d4 */
[----:B------:R-:W-:Y:S02]  /*5130*/  FMUL.FTZ R32, R209, R32 ;  /* 0x00000020d1207220 */ /* 0x000fe40000410000 */
[--C-:B------:R-:W-:Y:S02]  /*5140*/  FADD.FTZ R34, R15, -R233.reuse ;  /* 0x800000e90f227221 */ /* 0x100fe40000010000 */
[----:B------:R-:W-:Y:S01]  /*5150*/  FFMA.FTZ R108, -R211, R211, 1 ;  /* 0x3f800000d36c7423 */ /* 0x000fe200000101d3 */
[----:B---3--:R-:W-:Y:S01]  /*5160*/  F2FP.BF16.PACK_AB R121, R235, R252 ;  /* 0x000000fceb79723e */ /* 0x008fe200000010ff */
[----:B------:R-:W-:Y:S02]  /*5170*/  FMUL.FTZ R118, R239, R118 ;  /* 0x00000076ef767220 */ /* 0x000fe40000410000 */
[----:B------:R-:W-:Y:S02]  /*5180*/  FMUL.FTZ R117, R32, R117 ;  /* 0x0000007520757220 */ /* 0x000fe40000410000 */
[----:B------:R-:W-:Y:S01]  /*5190*/  STS [R200+0x3400], R121 ;  /* 0x00340079c8007388 */ /* 0x000fe20000000800 */
[----:B------:R-:W-:Y:S02]  /*51a0*/  FMUL.FTZ R34, R207, R34 ;  /* 0x00000022cf227220 */ /* 0x000fe40000410000 */
[----:B------:R-:W-:Y:S01]  /*51b0*/  FFMA.FTZ R32, -R215, R215, 1 ;  /* 0x3f800000d7207423 */ /* 0x000fe200000101d7 */
[----:B------:R-:W-:Y:S01]  /*51c0*/  BAR.SYNC.DEFER_BLOCKING 0x0 ;  /* 0x0000000000007b1d */ /* 0x000fe20000010000 */
[----:B-1----:R-:W-:Y:S02]  /*51d0*/  FFMA.FTZ R119, -R216, R216, 1 ;  /* 0x3f800000d8777423 */ /* 0x002fe400000101d8 */
[----:B------:R-:W-:Y:S02]  /*51e0*/  FMUL.FTZ R108, R125, R108 ;  /* 0x0000006c7d6c7220 */ /* 0x000fe40000410000 */
[----:B------:R-:W-:Y:S02]  /*51f0*/  FMUL.FTZ R32, R35, R32 ;  /* 0x0000002023207220 */ /* 0x000fe40000410000 */
[----:B------:R-:W-:Y:S01]  /*5200*/  FMUL.FTZ R119, R34, R119 ;  /* 0x0000007722777220 */ /* 0x000fe20000410000 */
[----:B------:R-:W-:Y:S01]  /*5210*/  F2FP.BF16.PACK_AB R117, R117, R108 ;  /* 0x0000006c7575723e */ /* 0x000fe200000010ff */
        /* <DEDUP_REMOVED lines=8> */
[----:B------:R-:W-:Y:S01]  /*52a0*/  FFMA.FTZ R108, -R227, R227, 1 ;  /* 0x3f800000e36c7423 */ /* 0x000fe200000101e3 */
[----:B------:R1:W-:Y:S01]  /*52b0*/  STS [R198+0x4000], R113 ;  /* 0x00400071c6007388 */ /* 0x0003e20000000800 */
[----:B------:R-:W-:Y:S02]  /*52c0*/  FMUL.FTZ R123, R252, R123 ;  /* 0x0000007bfc7b7220 */ /* 0x000fe40000410000 */
[----:B------:R-:W-:Y:S01]  /*52d0*/  FMUL.FTZ R34, R235, R34 ;  /* 0x00000022eb227220 */ /* 0x000fe20000410000 */
[----:B------:R-:W-:Y:S01]  /*52e0*/  STS [R198+0x4400], R139 ;  /* 0x0044008bc6007388 */ /* 0x000fe20000000800 */
[----:B------:R-:W-:Y:S02]  /*52f0*/  FMUL.FTZ R35, R35, R108 ;  /* 0x0000006c23237220 */ /* 0x000fe40000410000 */
[----:B------:R-:W-:Y:S01]  /*5300*/  FMUL.FTZ R32, R32, R109 ;  /* 0x0000006d20207220 */ /* 0x000fe20000410000 */
[----:B------:R-:W-:Y:S01]  /*5310*/  STS [R200+0x4000], R115 ;  /* 0x00400073c8007388 */ /* 0x000fe20000000800 */
[----:B------:R-:W-:Y:S02]  /*5320*/  FFMA.FTZ R229, -R230, R230, 1 ;  /* 0x3f800000e6e57423 */ /* 0x000fe400000101e6 */
[----:B------:R-:W-:Y:S01]  /*5330*/  FFMA.FTZ R108, -R231, R231, 1 ;  /* 0x3f800000e76c7423 */ /* 0x000fe200000101e7 */
[----:B------:R-:W-:Y:S01]  /*5340*/  STS [R200+0x4400], R33 ;  /* 0x00440021c8007388 */ /* 0x000fe20000000800 */
[----:B------:R-:W-:Y:S01]  /*5350*/  FMUL.FTZ R229, R118, R229 ;  /* 0x000000e576e57220 */ /* 0x000fe20000410000 */
[----:B------:R-:W-:Y:S01]  /*5360*/  F2FP.BF16.PACK_AB R125, R32, R35 ;  /* 0x00000023207d723e */ /* 0x000fe200000010ff */
[----:B------:R-:W-:Y:S01]  /*5370*/  FMUL.FTZ R108, R123, R108 ;  /* 0x0000006c7b6c7220 */ /* 0x000fe20000410000 */
[----:B------:R-:W-:Y:S02]  /*5380*/  STS [R198+0x5000], R133 ;  /* 0x00500085c6007388 */ /* 0x000fe40000000800 */
[----:B------:R-:W-:Y:S02]  /*5390*/  F2FP.BF16.PACK_AB R229, R229, R114 ;  /* 0x00000072e5e5723e */ /* 0x000fe400000010ff */
[----:B------:R-:W-:Y:S04]  /*53a0*/  STS [R198+0x5400], R117 ;  /* 0x00540075c6007388 */ /* 0x000fe80000000800 */
[----:B------:R-:W-:Y:S01]  /*53b0*/  STS [R200+0x5000], R111 ;  /* 0x0050006fc8007388 */ /* 0x000fe20000000800 */
[----:B-1----:R-:W-:Y:S03]  /*53c0*/  FFMA.FTZ R113, -R232, R232, 1 ;  /* 0x3f800000e8717423 */ /* 0x002fe600000101e8 */
[----:B------:R-:W-:Y:S01]  /*53d0*/  STS [R200+0x5400], R119 ;  /* 0x00540077c8007388 */ /* 0x000fe20000000800 */
[----:B------:R-:W-:Y:S03]  /*53e0*/  FMUL.FTZ R113, R34, R113 ;  /* 0x0000007122717220 */ /* 0x000fe60000410000 */
[----:B------:R-:W-:Y:S02]  /*53f0*/  STS [R198+0x6000], R135 ;  /* 0x00600087c6007388 */ /* 0x000fe40000000800 */
[----:B------:R-:W-:Y:S02]  /*5400*/  F2FP.BF16.PACK_AB R129, R113, R108 ;  /* 0x0000006c7181723e */ /* 0x000fe400000010ff */
        /* <DEDUP_REMOVED lines=47> */
[----:B------:R3:W2:Y:S07]  /*5700*/  LDSM.16.M88.4 R132, [R182+0x1000] ;  /* 0x00100000b684783b */ /* 0x0006ae0000000200 */
        /* <DEDUP_REMOVED lines=14> */
[----:B------:R-:W-:-:S10]  /*57f0*/  @P0 BRA `(.L_x_357) ;  /* 0x0000005000000947 */ /* 0x000fd40003800000 */
[----:B-1-34-:R-:W-:Y:S01]  /*5800*/  MOV R4, 0x5840 ;  /* 0x0000584000047802 */ /* 0x01afe20000000f00 */
[----:B------:R-:W-:Y:S01]  /*5810*/  UIADD3 UR9, UR16, 0x108, URZ ;  /* 0x0000010810097890 */ /* 0x000fe2000fffe03f */
[----:B------:R-:W-:Y:S11]  /*5820*/  BSSY B0, `(.L_x_357) ;  /* 0x0000002000007945 */ /* 0x000ff60003800000 */
[----:B------:R-:W-:Y:S05]  /*5830*/  CALL.REL.NOINC `($_ZN7cutlass13device_kernelIN5flash19enable_sm80_to_sm89INS1_16FlashAttnBwdSm80INS1_25CollectiveMainloopBwdSm80ILi2ELi2EN4cute5tupleIJNS5_1CILi64EEENS7_ILi128EEES8_EEENS_10bfloat16_tEfNS_4arch4Sm80ELb0ELb1ELb1ELb0ELb0ELb0ELb0ELb0ELi2ELi2ELi4ELi2ELb1EEENS1_24CollectiveEpilogueBwdGQAISA_fSD_Li256ELb0ELb0EEENS1_19SingleTileSchedulerILb0ELb0ELb0ELi128EEEEEEEEEvNT_6ParamsE$_ZZN5flash25CollectiveMainloopBwdSm80ILi2ELi2EN4cute5tupleIJNS1_1CILi64EEENS3_ILi128EEES4_EEEN7cutlass10bfloat16_tEfNS7_4arch4Sm80ELb0ELb1ELb1ELb0ELb0ELb0ELb0ELb0ELi2ELi2ELi4ELi2ELb1EE3mmaINS_16FlashAttnBwdSm80ISB_NS_24CollectiveEpilogueBwdGQAIS6_fSA_Li256ELb0ELb0EEENS_19SingleTileSchedulerILb0ELb0ELb0ELi128EEEE13SharedStorageENS1_6TensorINS1_11ArrayEngineIfLm32EEENS1_6LayoutINS2_IJNS2_IJNS3_ILi2EEESO_EEESO_NS3_ILi4EEEEEENS2_IJNS2_IJNS3_ILi1EEESO_EEESQ_NS3_ILi8EEEEEEEEEEEEbRKNSB_6ParamsERT0_S12_iNS2_IJiiiEEERT_ENKUliiE0_clEii) ;  /* 0x000049f000007944 */ /* 0x000fea0003c00000 */
[----:B------:R-:W-:Y:S05]  /*5840*/  BSYNC B0 ;  /* 0x0000000000007941 */ /* 0x000fea0003800000 */
.L_x_357:
        /* <DEDUP_REMOVED lines=69> */
[----:B------:R-:W-:Y:S02]  /*5ca0*/  IMAD.SHL.U32 R23, R204, 0x1000, RZ ;  /* 0x00001000cc177824 */ /* 0x000fe400078e00ff */
[----:B------:R-:W-:Y:S02]  /*5cb0*/  IMAD.MOV.U32 R204, RZ, RZ, R137 ;  /* 0x000000ffffcc7224 */ /* 0x000fe400078e0089 */
        /* <DEDUP_REMOVED lines=112> */
.L_x_336:
[----:B------:R-:W-:Y:S05]  /*63c0*/  @P1 EXIT ;  /* 0x000000000000194d */ /* 0x000fea0003800000 */
[----:B------:R-:W-:Y:S01]  /*63d0*/  UMOV UR6, 0x1 ;  /* 0x0000000100067882 */ /* 0x000fe20000000000 */
[----:B------:R-:W1:Y:S01]  /*63e0*/  S2R R0, SR_CTAID.Z ;  /* 0x0000000000007919 */ /* 0x000e620000002700 */
[----:B------:R-:W-:Y:S01]  /*63f0*/  ULDC.64 UR4, c[0x0][0x338] ;  /* 0x0000ce0000047ab9 */ /* 0x000fe20000000a00 */
[----:B------:R-:W-:Y:S01]  /*6400*/  IMAD.SHL.U32 R5, R190, 0x2000, RZ ;  /* 0x00002000be057824 */ /* 0x000fe200078e00ff */
[----:B------:R-:W-:-:S02]  /*6410*/  UISETP.NE.AND UP0, UPT, UR6, UR4, UPT ;  /* 0x000000040600728c */ /* 0x000fc4000bf05270 */
[----:B------:R-:W-:Y:S02]  /*6420*/  UIMAD.WIDE.U32 UR6, UR38, UR5, URZ ;  /* 0x00000005260672a5 */ /* 0x000fe4000f8e003f */
[----:B------:R-:W-:Y:S01]  /*6430*/  ULDC UR4, c[0x0][0x340] ;  /* 0x0000d00000047ab9 */ /* 0x000fe20000000800 */
[----:B------:R-:W-:Y:S01]  /*6440*/  SHF.R.S32.HI R3, RZ, 0x1f, R5 ;  /* 0x0000001fff037819 */ /* 0x000fe20000011405 */
[----:B------:R-:W-:Y:S01]  /*6450*/  UMOV UR9, UR38 ;  /* 0x0000002600097c82 */ /* 0x000fe20008000000 */
[----:B------:R-:W-:Y:S01]  /*6460*/  BAR.SYNC.DEFER_BLOCKING 0x1, 0x100 ;  /* 0x0044000000007b1d */ /* 0x000fe20000010000 */
[----:B------:R-:W-:-:S04]  /*6470*/  IADD3 R2, P0, R5, R194, RZ ;  /* 0x000000c205027210 */ /* 0x000fc80007f1e0ff */
[----:B------:R-:W-:Y:S01]  /*6480*/  LEA.HI.X.SX32 R3, R194, R3, 0x1, P0 ;  /* 0x00000003c2037211 */ /* 0x000fe200000f0eff */
[----:B------:R-:W-:Y:S02]  /*6490*/  @UP0 UMOV UR5, UR7 ;  /* 0x0000000700050c82 */ /* 0x000fe40008000000 */
[----:B------:R-:W-:Y:S02]  /*64a0*/  @UP0 USHF.R.U32.HI UR9, URZ, UR4, UR5 ;  /* 0x000000043f090299 */ /* 0x000fe40008011605 */
[----:B------:R-:W-:Y:S02]  /*64b0*/  ULDC.64 UR6, c[0x0][0x328] ;  /* 0x0000ca0000067ab9 */ /* 0x000fe40000000a00 */
[----:B------:R-:W-:Y:S02]  /*64c0*/  USHF.R.S32.HI UR8, URZ, 0x1f, UR9 ;  /* 0x0000001f3f087899 */ /* 0x000fe40008011409 */
[----:B------:R-:W-:Y:S01]  /*64d0*/  IMAD.U32 R4, RZ, RZ, UR9 ;  /* 0x00000009ff047e24 */ /* 0x000fe2000f8e00ff */
[----:B------:R-:W-:-:S02]  /*64e0*/  ULDC.64 UR4, c[0x0][0x300] ;  /* 0x0000c00000047ab9 */ /* 0x000fc40000000a00 */
[----:B------:R-:W-:Y:S01]  /*64f0*/  UIMAD UR6, UR8, UR6, URZ ;  /* 0x00000006080672a4 */ /* 0x000fe2000f8e023f */
[C-C-:B------:R-:W-:Y:S01]  /*6500*/  IMAD.WIDE.U32 R8, R4.reuse, c[0x0][0x328], R2.reuse ;  /* 0x0000ca0004087a25 */ /* 0x140fe200078e0002 */
[----:B------:R-:W-:Y:S02]  /*6510*/  UIMAD UR4, UR8, UR4, URZ ;  /* 0x00000004080472a4 */ /* 0x000fe4000f8e023f */
[----:B------:R-:W-:Y:S01]  /*6520*/  UIMAD UR6, UR9, UR7, UR6 ;  /* 0x00000007090672a4 */ /* 0x000fe2000f8e0206 */
[----:B------:R-:W-:Y:S01]  /*6530*/  IMAD.WIDE.U32 R4, R4, c[0x0][0x300], R2 ;  /* 0x0000c00004047a25 */ /* 0x000fe200078e0002 */
[----:B-1----:R-:W-:Y:S01]  /*6540*/  SHF.R.S32.HI R2, RZ, 0x1f, R0 ;  /* 0x0000001fff027819 */ /* 0x002fe20000011400 */
[----:B------:R-:W-:-:S03]  /*6550*/  UIMAD UR4, UR9, UR5, UR4 ;  /* 0x00000005090472a4 */ /* 0x000fc6000f8e0204 */
[----:B------:R-:W-:Y:S01]  /*6560*/  IADD3 R9, R9, UR6, RZ ;  /* 0x0000000609097c10 */ /* 0x000fe2000fffe0ff */
[C---:B------:R-:W-:Y:S02]  /*6570*/  IMAD R3, R2.reuse, c[0x0][0x330], RZ ;  /* 0x0000cc0002037a24 */ /* 0x040fe400078e02ff */
[----:B------:R-:W-:Y:S01]  /*6580*/  IADD3 R5, R5, UR4, RZ ;  /* 0x0000000405057c10 */ /* 0x000fe2000fffe0ff */
[----:B------:R-:W-:Y:S02]  /*6590*/  IMAD R7, R2, c[0x0][0x308], RZ ;  /* 0x0000c20002077a24 */ /* 0x000fe400078e02ff */
[C---:B------:R-:W-:Y:S02]  /*65a0*/  IMAD R3, R0.reuse, c[0x0][0x334], R3 ;  /* 0x0000cd0000037a24 */ /* 0x040fe400078e0203 */
[----:B------:R-:W-:-:S04]  /*65b0*/  IMAD.WIDE.U32 R8, R0, c[0x0][0x330], R8 ;  /* 0x0000cc0000087a25 */ /* 0x000fc800078e0008 */
[C---:B------:R-:W-:Y:S01]  /*65c0*/  IMAD R7, R0.reuse, c[0x0][0x30c], R7 ;  /* 0x0000c30000077a24 */ /* 0x040fe200078e0207 */
[----:B------:R-:W-:Y:S01]  /*65d0*/  IADD3 R3, R9, R3, RZ ;  /* 0x0000000309037210 */ /* 0x000fe20007ffe0ff */
[----:B------:R-:W-:Y:S01]  /*65e0*/  IMAD.WIDE.U32 R4, R0, c[0x0][0x308], R4 ;  /* 0x0000c20000047a25 */ /* 0x000fe200078e0004 */
[----:B------:R-:W-:-:S03]  /*65f0*/  LEA R10, P1, R8, c[0x0][0x310], 0x2 ;  /* 0x0000c400080a7a11 */ /* 0x000fc600078210ff */
[----:B------:R-:W-:Y:S01]  /*6600*/  IMAD.IADD R7, R5, 0x1, R7 ;  /* 0x0000000105077824 */ /* 0x000fe200078e0207 */
[----:B------:R-:W-:Y:S02]  /*6610*/  LEA.HI.X R11, R8, c[0x0][0x314], R3, 0x2, P1 ;  /* 0x0000c500080b7a11 */ /* 0x000fe400008f1403 */
[----:B------:R-:W-:-:S03]  /*6620*/  LEA R2, P0, R4, c[0x0][0x2e8], 0x2 ;  /* 0x0000ba0004027a11 */ /* 0x000fc600078010ff */
[----:B------:R-:W-:Y:S01]  /*6630*/  RED.E.ADD.F32.FTZ.RN.STRONG.GPU [R10.64], R36 ;  /* 0x000000240a00798e */ /* 0x000fe2000c10e794 */
        /* <DEDUP_REMOVED lines=65> */
        .type           $_ZN7cutlass13device_kernelIN5flash19enable_sm80_to_sm89INS1_16FlashAttnBwdSm80INS1_25CollectiveMainloopBwdSm80ILi2ELi2EN4cute5tupleIJNS5_1CILi64EEENS7_ILi128EEES8_EEENS_10bfloat16_tEfNS_4arch4Sm80ELb0ELb1ELb1ELb0ELb0ELb0ELb0ELb0ELi2ELi2ELi4ELi2ELb1EEENS1_24CollectiveEpilogueBwdGQAISA_fSD_Li256ELb0ELb0EEENS1_19SingleTileSchedulerILb0ELb0ELb0ELi128EEEEEEEEEvNT_6ParamsE$_ZN4cute12iter_adaptorIPKN7cutlass10bfloat16_tENS_8gmem_ptrIS4_EEEC2ES4_,@function
        .size           $_ZN7cutlass13device_kernelIN5flash19enable_sm80_to_sm89INS1_16FlashAttnBwdSm80INS1_25CollectiveMainloopBwdSm80ILi2ELi2EN4cute5tupleIJNS5_1CILi64EEENS7_ILi128EEES8_EEENS_10bfloat16_tEfNS_4arch4Sm80ELb0ELb1ELb1ELb0ELb0ELb0ELb0ELb0ELi2ELi2ELi4ELi2ELb1EEENS1_24CollectiveEpilogueBwdGQAISA_fSD_Li256ELb0ELb0EEENS1_19SingleTileSchedulerILb0ELb0ELb0ELi128EEEEEEEEEvNT_6ParamsE$_ZN4cute12iter_adaptorIPKN7cutlass10bfloat16_tENS_8gmem_ptrIS4_EEEC2ES4_,($_ZN7cutlass13device_kernelIN5flash19enable_sm80_to_sm89INS1_16FlashAttnBwdSm80INS1_25CollectiveMainloopBwdSm80ILi2ELi2EN4cute5tupleIJNS5_1CILi64EEENS7_ILi128EEES8_EEENS_10bfloat16_tEfNS_4arch4Sm80ELb0ELb1ELb1ELb0ELb0ELb0ELb0ELb0ELi2ELi2ELi4ELi2ELb1EEENS1_24CollectiveEpilogueBwdGQAISA_fSD_Li256ELb0ELb0EEENS1_19SingleTileSchedulerILb0ELb0ELb0ELi128EEEEEEEEEvNT_6ParamsE$_ZN4cute12iter_adaptorIPKN7cutlass9uint128_tENS_8gmem_ptrIS4_EEEC2ES4_ - $_ZN7cutlass13device_kernelIN5flash19enable_sm80_to_sm89INS1_16FlashAttnBwdSm80INS1_25CollectiveMainloopBwdSm80ILi2ELi2EN4cute5tupleIJNS5_1CILi64EEENS7_ILi128EEES8_EEENS_10bfloat16_tEfNS_4arch4Sm80ELb0ELb1ELb1ELb0ELb0ELb0ELb0ELb0ELi2ELi2ELi4ELi2ELb1EEENS1_24CollectiveEpilogueBwdGQAISA_fSD_Li256ELb0ELb0EEENS1_19SingleTileSchedulerILb0ELb0ELb0ELi128EEEEEEEEEvNT_6ParamsE$_ZN4cute12iter_adaptorIPKN7cutlass10bfloat16_tENS_8gmem_ptrIS4_EEEC2ES4_)
$_ZN7cutlass13device_kernelIN5flash19enable_sm80_to_sm89INS1_16FlashAttnBwdSm80INS1_25CollectiveMainloopBwdSm80ILi2ELi2EN4cute5tupleIJNS5_1CILi64EEENS7_ILi128EEES8_EEENS_10bfloat16_tEfNS_4arch4Sm80ELb0ELb1ELb1ELb0ELb0ELb0ELb0ELb0ELi2ELi2ELi4ELi2ELb1EEENS1_24CollectiveEpilogueBwdGQAISA_fSD_Li256ELb0ELb0EEENS1_19SingleTileSchedulerILb0ELb0ELb0ELi128EEEEEEEEEvNT_6ParamsE$_ZN4cute12iter_adaptorIPKN7cutlass10bfloat16_tENS_8gmem_ptrIS4_EEEC2ES4_:
[----:B------:R-:W-:Y:S01]  /*6a50*/  ULDC UR8, c[0x0][0x20] ;  /* 0x0000080000087ab9 */ /* 0x000fe20000000800 */
[----:B------:R-:W-:Y:S01]  /*6a60*/  MOV R15, 0x0 ;  /* 0x00000000000f7802 */ /* 0x000fe20000000f00 */
[----:B------:R-:W-:-:S09]  /*6a70*/  UIADD3 UR8, UR23, -UR8, URZ ;  /* 0x8000000817087290 */ /* 0x000fd2000fffe03f */
[----:B------:R1:W-:Y:S01]  /*6a80*/  STL.64 [UR8], R10 ;  /* 0x0000000aff007987 */ /* 0x0003e20008100a08 */
[----:B------:R-:W-:Y:S05]  /*6a90*/  RET.REL.NODEC R14 `(_ZN7cutlass13device_kernelIN5flash19enable_sm80_to_sm89INS1_16FlashAttnBwdSm80INS1_25CollectiveMainloopBwdSm80ILi2ELi2EN4cute5tupleIJNS5_1CILi64EEENS7_ILi128EEES8_EEENS_10bfloat16_tEfNS_4arch4Sm80ELb0ELb1ELb1ELb0ELb0ELb0ELb0ELb0ELi2ELi2ELi4ELi2ELb1EEENS1_24CollectiveEpilogueBwdGQAISA_fSD_Li256ELb0ELb0EEENS1_19SingleTileSchedulerILb0ELb0ELb0ELi128EEEEEEEEEvNT_6ParamsE) ;  /* 0xffff95600e007950 */ /* 0x000fea0003c3ffff */
        .type           $_ZN7cutlass13device_kernelIN5flash19enable_sm80_to_sm89INS1_16FlashAttnBwdSm80INS1_25CollectiveMainloopBwdSm80ILi2ELi2EN4cute5tupleIJNS5_1CILi64EEENS7_ILi128EEES8_EEENS_10bfloat16_tEfNS_4arch4Sm80ELb0ELb1ELb1ELb0ELb0ELb0ELb0ELb0ELi2ELi2ELi4ELi2ELb1EEENS1_24CollectiveEpilogueBwdGQAISA_fSD_Li256ELb0ELb0EEENS1_19SingleTileSchedulerILb0ELb0ELb0ELi128EEEEEEEEEvNT_6ParamsE$_ZN4cute12iter_adaptorIPKN7cutlass9uint128_tENS_8gmem_ptrIS4_EEEC2ES4_,@function
        .size           $_ZN7cutlass13device_kernelIN5flash19enable_sm80_to_sm89INS1_16FlashAttnBwdSm80INS1_25CollectiveMainloopBwdSm80ILi2ELi2EN4cute5tupleIJNS5_1CILi64EEENS7_ILi128EEES8_EEENS_10bfloat16_tEfNS_4arch4Sm80ELb0ELb1ELb1ELb0ELb0ELb0ELb0ELb0ELi2ELi2ELi4ELi2ELb1EEENS1_24CollectiveEpilogueBwdGQAISA_fSD_Li256ELb0ELb0EEENS1_19SingleTileSchedulerILb0ELb0ELb0ELi128EEEEEEEEEvNT_6ParamsE$_ZN4cute12iter_adaptorIPKN7cutlass9uint128_tENS_8gmem_ptrIS4_EEEC2ES4_,($_ZN7cutlass13device_kernelIN5flash19enable_sm80_to_sm89INS1_16FlashAttnBwdSm80INS1_25CollectiveMainloopBwdSm80ILi2ELi2EN4cute5tupleIJNS5_1CILi64EEENS7_ILi128EEES8_EEENS_10bfloat16_tEfNS_4arch4Sm80ELb0ELb1ELb1ELb0ELb0ELb0ELb0ELb0ELi2ELi2ELi4ELi2ELb1EEENS1_24CollectiveEpilogueBwdGQAISA_fSD_Li256ELb0ELb0EEENS1_19SingleTileSchedulerILb0ELb0ELb0ELi128EEEEEEEEEvNT_6ParamsE$_ZN4cute12iter_adaptorIPKfNS_8gmem_ptrIS2_EEEC2ES2_ - $_ZN7cutlass13device_kernelIN5flash19enable_sm80_to_sm89INS1_16FlashAttnBwdSm80INS1_25CollectiveMainloopBwdSm80ILi2ELi2EN4cute5tupleIJNS5_1CILi64EEENS7_ILi128EEES8_EEENS_10bfloat16_tEfNS_4arch4Sm80ELb0ELb1ELb1ELb0ELb0ELb0ELb0ELb0ELi2ELi2ELi4ELi2ELb1EEENS1_24CollectiveEpilogueBwdGQAISA_fSD_Li256ELb0ELb0EEENS1_19SingleTileSchedulerILb0ELb0ELb0ELi128EEEEEEEEEvNT_6ParamsE$_ZN4cute12iter_adaptorIPKN7cutlass9uint128_tENS_8gmem_ptrIS4_EEEC2ES4_)
$_ZN7cutlass13device_kernelIN5flash19enable_sm80_to_sm89INS1_16FlashAttnBwdSm80INS1_25CollectiveMainloopBwdSm80ILi2ELi2EN4cute5tupleIJNS5_1CILi64EEENS7_ILi128EEES8_EEENS_10bfloat16_tEfNS_4arch4Sm80ELb0ELb1ELb1ELb0ELb0ELb0ELb0ELb0ELi2ELi2ELi4ELi2ELb1EEENS1_24CollectiveEpilogueBwdGQAISA_fSD_Li256ELb0ELb0EEENS1_19SingleTileSchedulerILb0ELb0ELb0ELi128EEEEEEEEEvNT_6ParamsE$_ZN4cute12iter_adaptorIPKN7cutlass9uint128_tENS_8gmem_ptrIS4_EEEC2ES4_:
[----:B------:R-:W-:Y:S02]  /*6aa0*/  IADD3 R10, R10, -c[0x0][0x20], RZ ;  /* 0x800008000a0a7a10 */ /* 0x000fe40007ffe0ff */
[----:B------:R-:W-:-:S03]  /*6ab0*/  MOV R15, 0x0 ;  /* 0x00000000000f7802 */ /* 0x000fc60000000f00 */
[----:B------:R1:W-:Y:S01]  /*6ac0*/  STL.64 [R10], R6 ;  /* 0x000000060a007387 */ /* 0x0003e20000100a00 */
[----:B------:R-:W-:Y:S05]  /*6ad0*/  RET.REL.NODEC R14 `(_ZN7cutlass13device_kernelIN5flash19enable_sm80_to_sm89INS1_16FlashAttnBwdSm80INS1_25CollectiveMainloopBwdSm80ILi2ELi2EN4cute5tupleIJNS5_1CILi64EEENS7_ILi128EEES8_EEENS_10bfloat16_tEfNS_4arch4Sm80ELb0ELb1ELb1ELb0ELb0ELb0ELb0ELb0ELi2ELi2ELi4ELi2ELb1EEENS1_24CollectiveEpilogueBwdGQAISA_fSD_Li256ELb0ELb0EEENS1_19SingleTileSchedulerILb0ELb0ELb0ELi128EEEEEEEEEvNT_6ParamsE) ;  /* 0xffff95200e007950 */ /* 0x000fea0003c3ffff */
        .type           $_ZN7cutlass13device_kernelIN5flash19enable_sm80_to_sm89INS1_16FlashAttnBwdSm80INS1_25CollectiveMainloopBwdSm80ILi2ELi2EN4cute5tupleIJNS5_1CILi64EEENS7_ILi128EEES8_EEENS_10bfloat16_tEfNS_4arch4Sm80ELb0ELb1ELb1ELb0ELb0ELb0ELb0ELb0ELi2ELi2ELi4ELi2ELb1EEENS1_24CollectiveEpilogueBwdGQAISA_fSD_Li256ELb0ELb0EEENS1_19SingleTileSchedulerILb0ELb0ELb0ELi128EEEEEEEEEvNT_6ParamsE$_ZN4cute12iter_adaptorIPKfNS_8gmem_ptrIS2_EEEC2ES2_,@function
        .size           $_ZN7cutlass13device_kernelIN5flash19enable_sm80_to_sm89INS1_16FlashAttnBwdSm80INS1_25CollectiveMainloopBwdSm80ILi2ELi2EN4cute5tupleIJNS5_1CILi64EEENS7_ILi128EEES8_EEENS_10bfloat16_tEfNS_4arch4Sm80ELb0ELb1ELb1ELb0ELb0ELb0ELb0ELb0ELi2ELi2ELi4ELi2ELb1EEENS1_24CollectiveEpilogueBwdGQAISA_fSD_Li256ELb0ELb0EEENS1_19SingleTileSchedulerILb0ELb0ELb0ELi128EEEEEEEEEvNT_6ParamsE$_ZN4cute12iter_adaptorIPKfNS_8gmem_ptrIS2_EEEC2ES2_,($_ZN7cutlass13device_kernelIN5flash19enable_sm80_to_sm89INS1_16FlashAttnBwdSm80INS1_25CollectiveMainloopBwdSm80ILi2ELi2EN4cute5tupleIJNS5_1CILi64EEENS7_ILi128EEES8_EEENS_10bfloat16_tEfNS_4arch4Sm80ELb0ELb1ELb1ELb0ELb0ELb0ELb0ELb0ELi2ELi2ELi4ELi2ELb1EEENS1_24CollectiveEpilogueBwdGQAISA_fSD_Li256ELb0ELb0EEENS1_19SingleTileSchedulerILb0ELb0ELb0ELi128EEEEEEEEEvNT_6ParamsE$_ZN4cute12iter_adaptorIPN7cutlass10bfloat16_tENS_8smem_ptrIS3_EEEC2ES3_ - $_ZN7cutlass13device_kernelIN5flash19enable_sm80_to_sm89INS1_16FlashAttnBwdSm80INS1_25CollectiveMainloopBwdSm80ILi2ELi2EN4cute5tupleIJNS5_1CILi64EEENS7_ILi128EEES8_EEENS_10bfloat16_tEfNS_4arch4Sm80ELb0ELb1ELb1ELb0ELb0ELb0ELb0ELb0ELi2ELi2ELi4ELi2ELb1EEENS1_24CollectiveEpilogueBwdGQAISA_fSD_Li256ELb0ELb0EEENS1_19SingleTileSchedulerILb0ELb0ELb0ELi128EEEEEEEEEvNT_6ParamsE$_ZN4cute12iter_adaptorIPKfNS_8gmem_ptrIS2_EEEC2ES2_)
$_ZN7cutlass13device_kernelIN5flash19enable_sm80_to_sm89INS1_16FlashAttnBwdSm80INS1_25CollectiveMainloopBwdSm80ILi2ELi2EN4cute5tupleIJNS5_1CILi64EEENS7_ILi128EEES8_EEENS_10bfloat16_tEfNS_4arch4Sm80ELb0ELb1ELb1ELb0ELb0ELb0ELb0ELb0ELi2ELi2ELi4ELi2ELb1EEENS1_24CollectiveEpilogueBwdGQAISA_fSD_Li256ELb0ELb0EEENS1_19SingleTileSchedulerILb0ELb0ELb0ELi128EEEEEEEEEvNT_6ParamsE$_ZN4cute12iter_adaptorIPKfNS_8gmem_ptrIS2_EEEC2ES2_:
[----:B------:R-:W-:Y:S02]  /*6ae0*/  IADD3 R6, R6, -c[0x0][0x20], RZ ;  /* 0x8000080006067a10 */ /* 0x000fe40007ffe0ff */
[----:B------:R-:W-:-:S03]  /*6af0*/  MOV R15, 0x0 ;  /* 0x00000000000f7802 */ /* 0x000fc60000000f00 */
[----:B------:R1:W-:Y:S01]  /*6b00*/  STL.64 [R6], R10 ;  /* 0x0000000a06007387 */ /* 0x0003e20000100a00 */
[----:B------:R-:W-:Y:S05]  /*6b10*/  RET.REL.NODEC R14 `(_ZN7cutlass13device_kernelIN5flash19enable_sm80_to_sm89INS1_16FlashAttnBwdSm80INS1_25CollectiveMainloopBwdSm80ILi2ELi2EN4cute5tupleIJNS5_1CILi64EEENS7_ILi128EEES8_EEENS_10bfloat16_tEfNS_4arch4Sm80ELb0ELb1ELb1ELb0ELb0ELb0ELb0ELb0ELi2ELi2ELi4ELi2ELb1EEENS1_24CollectiveEpilogueBwdGQAISA_fSD_Li256ELb0ELb0EEENS1_19SingleTileSchedulerILb0ELb0ELb0ELi128EEEEEEEEEvNT_6ParamsE) ;  /* 0xffff94e00e007950 */ /* 0x000fea0003c3ffff */
        .type           $_ZN7cutlass13device_kernelIN5flash19enable_sm80_to_sm89INS1_16FlashAttnBwdSm80INS1_25CollectiveMainloopBwdSm80ILi2ELi2EN4cute5tupleIJNS5_1CILi64EEENS7_ILi128EEES8_EEENS_10bfloat16_tEfNS_4arch4Sm80ELb0ELb1ELb1ELb0ELb0ELb0ELb0ELb0ELi2ELi2ELi4ELi2ELb1EEENS1_24CollectiveEpilogueBwdGQAISA_fSD_Li256ELb0ELb0EEENS1_19SingleTileSchedulerILb0ELb0ELb0ELi128EEEEEEEEEvNT_6ParamsE$_ZN4cute12iter_adaptorIPN7cutlass10bfloat16_tENS_8smem_ptrIS3_EEEC2ES3_,@function
        .size           $_ZN7cutlass13device_kernelIN5flash19enable_sm80_to_sm89INS1_16FlashAttnBwdSm80INS1_25CollectiveMainloopBwdSm80ILi2ELi2EN4cute5tupleIJNS5_1CILi64EEENS7_ILi128EEES8_EEENS_10bfloat16_tEfNS_4arch4Sm80ELb0ELb1ELb1ELb0ELb0ELb0ELb0ELb0ELi2ELi2ELi4ELi2ELb1EEENS1_24CollectiveEpilogueBwdGQAISA_fSD_Li256ELb0ELb0EEENS1_19SingleTileSchedulerILb0ELb0ELb0ELi128EEEEEEEEEvNT_6ParamsE$_ZN4cute12iter_adaptorIPN7cutlass10bfloat16_tENS_8smem_ptrIS3_EEEC2ES3_,($_ZN7cutlass13device_kernelIN5flash19enable_sm80_to_sm89INS1_16FlashAttnBwdSm80INS1_25CollectiveMainloopBwdSm80ILi2ELi2EN4cute5tupleIJNS5_1CILi64EEENS7_ILi128EEES8_EEENS_10bfloat16_tEfNS_4arch4Sm80ELb0ELb1ELb1ELb0ELb0ELb0ELb0ELb0ELi2ELi2ELi4ELi2ELb1EEENS1_24CollectiveEpilogueBwdGQAISA_fSD_Li256ELb0ELb0EEENS1_19SingleTileSchedulerILb0ELb0ELb0ELi128EEEEEEEEEvNT_6ParamsE$_ZN4cute12iter_adaptorIPN7cutlass9uint128_tENS_8smem_ptrIS3_EEEC2ES3_ - $_ZN7cutlass13device_kernelIN5flash19enable_sm80_to_sm89INS1_16FlashAttnBwdSm80INS1_25CollectiveMainloopBwdSm80ILi2ELi2EN4cute5tupleIJNS5_1CILi64EEENS7_ILi128EEES8_EEENS_10bfloat16_tEfNS_4arch4Sm80ELb0ELb1ELb1ELb0ELb0ELb0ELb0ELb0ELi2ELi2ELi4ELi2ELb1EEENS1_24CollectiveEpilogueBwdGQAISA_fSD_Li256ELb0ELb0EEENS1_19SingleTileSchedulerILb0ELb0ELb0ELi128EEEEEEEEEvNT_6ParamsE$_ZN4cute12iter_adaptorIPN7cutlass10bfloat16_tENS_8smem_ptrIS3_EEEC2ES3_)
$_ZN7cutlass13device_kernelIN5flash19enable_sm80_to_sm89INS1_16FlashAttnBwdSm80INS1_25CollectiveMainloopBwdSm80ILi2ELi2EN4cute5tupleIJNS5_1CILi64EEENS7_ILi128EEES8_EEENS_10bfloat16_tEfNS_4arch4Sm80ELb0ELb1ELb1ELb0ELb0ELb0ELb0ELb0ELi2ELi2ELi4ELi2ELb1EEENS1_24CollectiveEpilogueBwdGQAISA_fSD_Li256ELb0ELb0EEENS1_19SingleTileSchedulerILb0ELb0ELb0ELi128EEEEEEEEEvNT_6ParamsE$_ZN4cute12iter_adaptorIPN7cutlass10bfloat16_tENS_8smem_ptrIS3_EEEC2ES3_:
[----:B------:R-:W-:Y:S01]  /*6b20*/  ULDC UR8, c[0x0][0x20] ;  /* 0x0000080000087ab9 */ /* 0x000fe20000000800 */
[----:B------:R-:W-:Y:S01]  /*6b30*/  MOV R13, 0x0 ;  /* 0x00000000000d7802 */ /* 0x000fe20000000f00 */
[----:B------:R-:W-:-:S09]  /*6b40*/  UIADD3 UR8, UR23, -UR8, URZ ;  /* 0x8000000817087290 */ /* 0x000fd2000fffe03f */
[----:B------:R1:W-:Y:S01]  /*6b50*/  STL.64 [UR8], R8 ;  /* 0x00000008ff007987 */ /* 0x0003e20008100a08 */
[----:B------:R-:W-:Y:S05]  /*6b60*/  RET.REL.NODEC R12 `(_ZN7cutlass13device_kernelIN5flash19enable_sm80_to_sm89INS1_16FlashAttnBwdSm80INS1_25CollectiveMainloopBwdSm80ILi2ELi2EN4cute5tupleIJNS5_1CILi64EEENS7_ILi128EEES8_EEENS_10bfloat16_tEfNS_4arch4Sm80ELb0ELb1ELb1ELb0ELb0ELb0ELb0ELb0ELi2ELi2ELi4ELi2ELb1EEENS1_24CollectiveEpilogueBwdGQAISA_fSD_Li256ELb0ELb0EEENS1_19SingleTileSchedulerILb0ELb0ELb0ELi128EEEEEEEEEvNT_6ParamsE) ;  /* 0xffff94900c007950 */ /* 0x000fea0003c3ffff */
        .type           $_ZN7cutlass13device_kernelIN5flash19enable_sm80_to_sm89INS1_16FlashAttnBwdSm80INS1_25CollectiveMainloopBwdSm80ILi2ELi2EN4cute5tupleIJNS5_1CILi64EEENS7_ILi128EEES8_EEENS_10bfloat16_tEfNS_4arch4Sm80ELb0ELb1ELb1ELb0ELb0ELb0ELb0ELb0ELi2ELi2ELi4ELi2ELb1EEENS1_24CollectiveEpilogueBwdGQAISA_fSD_Li256ELb0ELb0EEENS1_19SingleTileSchedulerILb0ELb0ELb0ELi128EEEEEEEEEvNT_6ParamsE$_ZN4cute12iter_adaptorIPN7cutlass9uint128_tENS_8smem_ptrIS3_EEEC2ES3_,@function
        .size           $_ZN7cutlass13device_kernelIN5flash19enable_sm80_to_sm89INS1_16FlashAttnBwdSm80INS1_25CollectiveMainloopBwdSm80ILi2ELi2EN4cute5tupleIJNS5_1CILi64EEENS7_ILi128EEES8_EEENS_10bfloat16_tEfNS_4arch4Sm80ELb0ELb1ELb1ELb0ELb0ELb0ELb0ELb0ELi2ELi2ELi4ELi2ELb1EEENS1_24CollectiveEpilogueBwdGQAISA_fSD_Li256ELb0ELb0EEENS1_19SingleTileSchedulerILb0ELb0ELb0ELi128EEEEEEEEEvNT_6ParamsE$_ZN4cute12iter_adaptorIPN7cutlass9uint128_tENS_8smem_ptrIS3_EEEC2ES3_,($_ZN7cutlass13device_kernelIN5flash19enable_sm80_to_sm89INS1_16FlashAttnBwdSm80INS1_25CollectiveMainloopBwdSm80ILi2ELi2EN4cute5tupleIJNS5_1CILi64EEENS7_ILi128EEES8_EEENS_10bfloat16_tEfNS_4arch4Sm80ELb0ELb1ELb1ELb0ELb0ELb0ELb0ELb0ELi2ELi2ELi4ELi2ELb1EEENS1_24CollectiveEpilogueBwdGQAISA_fSD_Li256ELb0ELb0EEENS1_19SingleTileSchedulerILb0ELb0ELb0ELi128EEEEEEEEEvNT_6ParamsE$_ZN4cute12iter_adaptorIPfNS_8smem_ptrIS1_EEEC2ES1_ - $_ZN7cutlass13device_kernelIN5flash19enable_sm80_to_sm89INS1_16FlashAttnBwdSm80INS1_25CollectiveMainloopBwdSm80ILi2ELi2EN4cute5tupleIJNS5_1CILi64EEENS7_ILi128EEES8_EEENS_10bfloat16_tEfNS_4arch4Sm80ELb0ELb1ELb1ELb0ELb0ELb0ELb0ELb0ELi2ELi2ELi4ELi2ELb1EEENS1_24CollectiveEpilogueBwdGQAISA_fSD_Li256ELb0ELb0EEENS1_19SingleTileSchedulerILb0ELb0ELb0ELi128EEEEEEEEEvNT_6ParamsE$_ZN4cute12iter_adaptorIPN7cutlass9uint128_tENS_8smem_ptrIS3_EEEC2ES3_)
$_ZN7cutlass13device_kernelIN5flash19enable_sm80_to_sm89INS1_16FlashAttnBwdSm80INS1_25CollectiveMainloopBwdSm80ILi2ELi2EN4cute5tupleIJNS5_1CILi64EEENS7_ILi128EEES8_EEENS_10bfloat16_tEfNS_4arch4Sm80ELb0ELb1ELb1ELb0ELb0ELb0ELb0ELb0ELi2ELi2ELi4ELi2ELb1EEENS1_24CollectiveEpilogueBwdGQAISA_fSD_Li256ELb0ELb0EEENS1_19SingleTileSchedulerILb0ELb0ELb0ELi128EEEEEEEEEvNT_6ParamsE$_ZN4cute12iter_adaptorIPN7cutlass9uint128_tENS_8smem_ptrIS3_EEEC2ES3_:
[----:B------:R-:W-:Y:S02]  /*6b70*/  IADD3 R8, R8, -c[0x0][0x20], RZ ;  /* 0x8000080008087a10 */ /* 0x000fe40007ffe0ff */
[----:B------:R-:W-:-:S03]  /*6b80*/  MOV R13, 0x0 ;  /* 0x00000000000d7802 */ /* 0x000fc60000000f00 */
[----:B------:R1:W-:Y:S01]  /*6b90*/  STL.64 [R8], R6 ;  /* 0x0000000608007387 */ /* 0x0003e20000100a00 */
[----:B------:R-:W-:Y:S05]  /*6ba0*/  RET.REL.NODEC R12 `(_ZN7cutlass13device_kernelIN5flash19enable_sm80_to_sm89INS1_16FlashAttnBwdSm80INS1_25CollectiveMainloopBwdSm80ILi2ELi2EN4cute5tupleIJNS5_1CILi64EEENS7_ILi128EEES8_EEENS_10bfloat16_tEfNS_4arch4Sm80ELb0ELb1ELb1ELb0ELb0ELb0ELb0ELb0ELi2ELi2ELi4ELi2ELb1EEENS1_24CollectiveEpilogueBwdGQAISA_fSD_Li256ELb0ELb0EEENS1_19SingleTileSchedulerILb0ELb0ELb0ELi128EEEEEEEEEvNT_6ParamsE) ;  /* 0xffff94500c007950 */ /* 0x000fea0003c3ffff */
        .type           $_ZN7cutlass13device_kernelIN5flash19enable_sm80_to_sm89INS1_16FlashAttnBwdSm80INS1_25CollectiveMainloopBwdSm80ILi2ELi2EN4cute5tupleIJNS5_1CILi64EEENS7_ILi128EEES8_EEENS_10bfloat16_tEfNS_4arch4Sm80ELb0ELb1ELb1ELb0ELb0ELb0ELb0ELb0ELi2ELi2ELi4ELi2ELb1EEENS1_24CollectiveEpilogueBwdGQAISA_fSD_Li256ELb0ELb0EEENS1_19SingleTileSchedulerILb0ELb0ELb0ELi128EEEEEEEEEvNT_6ParamsE$_ZN4cute12iter_adaptorIPfNS_8smem_ptrIS1_EEEC2ES1_,@function
        .size           $_ZN7cutlass13device_kernelIN5flash19enable_sm80_to_sm89INS1_16FlashAttnBwdSm80INS1_25CollectiveMainloopBwdSm80ILi2ELi2EN4cute5tupleIJNS5_1CILi64EEENS7_ILi128EEES8_EEENS_10bfloat16_tEfNS_4arch4Sm80ELb0ELb1ELb1ELb0ELb0ELb0ELb0ELb0ELi2ELi2ELi4ELi2ELb1EEENS1_24CollectiveEpilogueBwdGQAISA_fSD_Li256ELb0ELb0EEENS1_19SingleTileSchedulerILb0ELb0ELb0ELi128EEEEEEEEEvNT_6ParamsE$_ZN4cute12iter_adaptorIPfNS_8smem_ptrIS1_EEEC2ES1_,($_ZN7cutlass13device_kernelIN5flash19enable_sm80_to_sm89INS1_16FlashAttnBwdSm80INS1_25CollectiveMainloopBwdSm80ILi2ELi2EN4cute5tupleIJNS5_1CILi64EEENS7_ILi128EEES8_EEENS_10bfloat16_tEfNS_4arch4Sm80ELb0ELb1ELb1ELb0ELb0ELb0ELb0ELb0ELi2ELi2ELi4ELi2ELb1EEENS1_24CollectiveEpilogueBwdGQAISA_fSD_Li256ELb0ELb0EEENS1_19SingleTileSchedulerILb0ELb0ELb0ELi128EEEEEEEEEvNT_6ParamsE$_ZN4cute3eso3ESOILb0ELb0EJNS_15ArithmeticTupleIJiiEEEiiiEEC2ERKS3_RKiS8_S8_ - $_ZN7cutlass13device_kernelIN5flash19enable_sm80_to_sm89INS1_16FlashAttnBwdSm80INS1_25CollectiveMainloopBwdSm80ILi2ELi2EN4cute5tupleIJNS5_1CILi64EEENS7_ILi128EEES8_EEENS_10bfloat16_tEfNS_4arch4Sm80ELb0ELb1ELb1ELb0ELb0ELb0ELb0ELb0ELi2ELi2ELi4ELi2ELb1EEENS1_24CollectiveEpilogueBwdGQAISA_fSD_Li256ELb0ELb0EEENS1_19SingleTileSchedulerILb0ELb0ELb0ELi128EEEEEEEEEvNT_6ParamsE$_ZN4cute12iter_adaptorIPfNS_8smem_ptrIS1_EEEC2ES1_)
$_ZN7cutlass13device_kernelIN5flash19enable_sm80_to_sm89INS1_16FlashAttnBwdSm80INS1_25CollectiveMainloopBwdSm80ILi2ELi2EN4cute5tupleIJNS5_1CILi64EEENS7_ILi128EEES8_EEENS_10bfloat16_tEfNS_4arch4Sm80ELb0ELb1ELb1ELb0ELb0ELb0ELb0ELb0ELi2ELi2ELi4ELi2ELb1EEENS1_24CollectiveEpilogueBwdGQAISA_fSD_Li256ELb0ELb0EEENS1_19SingleTileSchedulerILb0ELb0ELb0ELi128EEEEEEEEEvNT_6ParamsE$_ZN4cute12iter_adaptorIPfNS_8smem_ptrIS1_EEEC2ES1_:
[----:B------:R-:W-:Y:S02]  /*6bb0*/  IADD3 R6, R6, -c[0x0][0x20], RZ ;  /* 0x8000080006067a10 */ /* 0x000fe40007ffe0ff */
[----:B------:R-:W-:-:S03]  /*6bc0*/  MOV R15, 0x0 ;  /* 0x00000000000f7802 */ /* 0x000fc60000000f00 */
[----:B------:R1:W-:Y:S01]  /*6bd0*/  STL.64 [R6], R8 ;  /* 0x0000000806007387 */ /* 0x0003e20000100a00 */
[----:B------:R-:W-:Y:S05]  /*6be0*/  RET.REL.NODEC R14 `(_ZN7cutlass13device_kernelIN5flash19enable_sm80_to_sm89INS1_16FlashAttnBwdSm80INS1_25CollectiveMainloopBwdSm80ILi2ELi2EN4cute5tupleIJNS5_1CILi64EEENS7_ILi128EEES8_EEENS_10bfloat16_tEfNS_4arch4Sm80ELb0ELb1ELb1ELb0ELb0ELb0ELb0ELb0ELi2ELi2ELi4ELi2ELb1EEENS1_24CollectiveEpilogueBwdGQAISA_fSD_Li256ELb0ELb0EEENS1_19SingleTileSchedulerILb0ELb0ELb0ELi128EEEEEEEEEvNT_6ParamsE) ;  /* 0xffff94100e007950 */ /* 0x000fea0003c3ffff */
        .type           $_ZN7cutlass13device_kernelIN5flash19enable_sm80_to_sm89INS1_16FlashAttnBwdSm80INS1_25CollectiveMainloopBwdSm80ILi2ELi2EN4cute5tupleIJNS5_1CILi64EEENS7_ILi128EEES8_EEENS_10bfloat16_tEfNS_4arch4Sm80ELb0ELb1ELb1ELb0ELb0ELb0ELb0ELb0ELi2ELi2ELi4ELi2ELb1EEENS1_24CollectiveEpilogueBwdGQAISA_fSD_Li256ELb0ELb0EEENS1_19SingleTileSchedulerILb0ELb0ELb0ELi128EEEEEEEEEvNT_6ParamsE$_ZN4cute3eso3ESOILb0ELb0EJNS_15ArithmeticTupleIJiiEEEiiiEEC2ERKS3_RKiS8_S8_,@function
        .size           $_ZN7cutlass13device_kernelIN5flash19enable_sm80_to_sm89INS1_16FlashAttnBwdSm80INS1_25CollectiveMainloopBwdSm80ILi2ELi2EN4cute5tupleIJNS5_1CILi64EEENS7_ILi128EEES8_EEENS_10bfloat16_tEfNS_4arch4Sm80ELb0ELb1ELb1ELb0ELb0ELb0ELb0ELb0ELi2ELi2ELi4ELi2ELb1EEENS1_24CollectiveEpilogueBwdGQAISA_fSD_Li256ELb0ELb0EEENS1_19SingleTileSchedulerILb0ELb0ELb0ELi128EEEEEEEEEvNT_6ParamsE$_ZN4cute3eso3ESOILb0ELb0EJNS_15ArithmeticTupleIJiiEEEiiiEEC2ERKS3_RKiS8_S8_,($_ZN7cutlass13device_kernelIN5flash19enable_sm80_to_sm89INS1_16FlashAttnBwdSm80INS1_25CollectiveMainloopBwdSm80ILi2ELi2EN4cute5tupleIJNS5_1CILi64EEENS7_ILi128EEES8_EEENS_10bfloat16_tEfNS_4arch4Sm80ELb0ELb1ELb1ELb0ELb0ELb0ELb0ELb0ELi2ELi2ELi4ELi2ELb1EEENS1_24CollectiveEpilogueBwdGQAISA_fSD_Li256ELb0ELb0EEENS1_19SingleTileSchedulerILb0ELb0ELb0ELi128EEEEEEEEEvNT_6ParamsE$_ZN4cute3eso3ESOILb0ELb0EJNS_5tupleIJiiEEEiiiEEC2ERKS3_RKiS8_S8_ - $_ZN7cutlass13device_kernelIN5flash19enable_sm80_to_sm89INS1_16FlashAttnBwdSm80INS1_25CollectiveMainloopBwdSm80ILi2ELi2EN4cute5tupleIJNS5_1CILi64EEENS7_ILi128EEES8_EEENS_10bfloat16_tEfNS_4arch4Sm80ELb0ELb1ELb1ELb0ELb0ELb0ELb0ELb0ELi2ELi2ELi4ELi2ELb1EEENS1_24CollectiveEpilogueBwdGQAISA_fSD_Li256ELb0ELb0EEENS1_19SingleTileSchedulerILb0ELb0ELb0ELi128EEEEEEEEEvNT_6ParamsE$_ZN4cute3eso3ESOILb0ELb0EJNS_15ArithmeticTupleIJiiEEEiiiEEC2ERKS3_RKiS8_S8_)
$_ZN7cutlass13device_kernelIN5flash19enable_sm80_to_sm89INS1_16FlashAttnBwdSm80INS1_25CollectiveMainloopBwdSm80ILi2ELi2EN4cute5tupleIJNS5_1CILi64EEENS7_ILi128EEES8_EEENS_10bfloat16_tEfNS_4arch4Sm80ELb0ELb1ELb1ELb0ELb0ELb0ELb0ELb0ELi2ELi2ELi4ELi2ELb1EEENS1_24CollectiveEpilogueBwdGQAISA_fSD_Li256ELb0ELb0EEENS1_19SingleTileSchedulerILb0ELb0ELb0ELi128EEEEEEEEEvNT_6ParamsE$_ZN4cute3eso3ESOILb0ELb0EJNS_15ArithmeticTupleIJiiEEEiiiEEC2ERKS3_RKiS8_S8_:
        /* <DEDUP_REMOVED lines=15> */
[----:B------:R-:W-:Y:S05]  /*6ce0*/  RET.REL.NODEC R42 `(_ZN7cutlass13device_kernelIN5flash19enable_sm80_to_sm89INS1_16FlashAttnBwdSm80INS1_25CollectiveMainloopBwdSm80ILi2ELi2EN4cute5tupleIJNS5_1CILi64EEENS7_ILi128EEES8_EEENS_10bfloat16_tEfNS_4arch4Sm80ELb0ELb1ELb1ELb0ELb0ELb0ELb0ELb0ELi2ELi2ELi4ELi2ELb1EEENS1_24CollectiveEpilogueBwdGQAISA_fSD_Li256ELb0ELb0EEENS1_19SingleTileSchedulerILb0ELb0ELb0ELi128EEEEEEEEEvNT_6ParamsE) ;  /* 0xffff93102a007950 */ /* 0x000fea0003c3ffff */
        .type           $_ZN7cutlass13device_kernelIN5flash19enable_sm80_to_sm89INS1_16FlashAttnBwdSm80INS1_25CollectiveMainloopBwdSm80ILi2ELi2EN4cute5tupleIJNS5_1CILi64EEENS7_ILi128EEES8_EEENS_10bfloat16_tEfNS_4arch4Sm80ELb0ELb1ELb1ELb0ELb0ELb0ELb0ELb0ELi2ELi2ELi4ELi2ELb1EEENS1_24CollectiveEpilogueBwdGQAISA_fSD_Li256ELb0ELb0EEENS1_19SingleTileSchedulerILb0ELb0ELb0ELi128EEEEEEEEEvNT_6ParamsE$_ZN4cute3eso3ESOILb0ELb0EJNS_5tupleIJiiEEEiiiEEC2ERKS3_RKiS8_S8_,@function
        .size           $_ZN7cutlass13device_kernelIN5flash19enable_sm80_to_sm89INS1_16FlashAttnBwdSm80INS1_25CollectiveMainloopBwdSm80ILi2ELi2EN4cute5tupleIJNS5_1CILi64EEENS7_ILi128EEES8_EEENS_10bfloat16_tEfNS_4arch4Sm80ELb0ELb1ELb1ELb0ELb0ELb0ELb0ELb0ELi2ELi2ELi4ELi2ELb1EEENS1_24CollectiveEpilogueBwdGQAISA_fSD_Li256ELb0ELb0EEENS1_19SingleTileSchedulerILb0ELb0ELb0ELi128EEEEEEEEEvNT_6ParamsE$_ZN4cute3eso3ESOILb0ELb0EJNS_5tupleIJiiEEEiiiEEC2ERKS3_RKiS8_S8_,($_ZN7cutlass13device_kernelIN5flash19enable_sm80_to_sm89INS1_16FlashAttnBwdSm80INS1_25CollectiveMainloopBwdSm80ILi2ELi2EN4cute5tupleIJNS5_1CILi64EEENS7_ILi128EEES8_EEENS_10bfloat16_tEfNS_4arch4Sm80ELb0ELb1ELb1ELb0ELb0ELb0ELb0ELb0ELi2ELi2ELi4ELi2ELb1EEENS1_24CollectiveEpilogueBwdGQAISA_fSD_Li256ELb0ELb0EEENS1_19SingleTileSchedulerILb0ELb0ELb0ELi128EEEEEEEEEvNT_6ParamsE$_ZN4cute3eso3ESOILb0ELb0EJNS_6LayoutINS_5tupleIJNS3_IJNS_1CILi8EEENS4_ILi1EEEEEENS4_ILi2EEES6_EEENS3_IJNS3_IJS6_NS4_ILi0EEEEEElSA_EEEEENS_10ViewEngineINS_8gmem_ptrIPKN7cutlass10bfloat16_tEEEEEEEC2ERKSD_RKSL_ - $_ZN7cutlass13device_kernelIN5flash19enable_sm80_to_sm89INS1_16FlashAttnBwdSm80INS1_25CollectiveMainloopBwdSm80ILi2ELi2EN4cute5tupleIJNS5_1CILi64EEENS7_ILi128EEES8_EEENS_10bfloat16_tEfNS_4arch4Sm80ELb0ELb1ELb1ELb0ELb0ELb0ELb0ELb0ELi2ELi2ELi4ELi2ELb1EEENS1_24CollectiveEpilogueBwdGQAISA_fSD_Li256ELb0ELb0EEENS1_19SingleTileSchedulerILb0ELb0ELb0ELi128EEEEEEEEEvNT_6ParamsE$_ZN4cute3eso3ESOILb0ELb0EJNS_5tupleIJiiEEEiiiEEC2ERKS3_RKiS8_S8_)
$_ZN7cutlass13device_kernelIN5flash19enable_sm80_to_sm89INS1_16FlashAttnBwdSm80INS1_25CollectiveMainloopBwdSm80ILi2ELi2EN4cute5tupleIJNS5_1CILi64EEENS7_ILi128EEES8_EEENS_10bfloat16_tEfNS_4arch4Sm80ELb0ELb1ELb1ELb0ELb0ELb0ELb0ELb0ELi2ELi2ELi4ELi2ELb1EEENS1_24CollectiveEpilogueBwdGQAISA_fSD_Li256ELb0ELb0EEENS1_19SingleTileSchedulerILb0ELb0ELb0ELi128EEEEEEEEEvNT_6ParamsE$_ZN4cute3eso3ESOILb0ELb0EJNS_5tupleIJiiEEEiiiEEC2ERKS3_RKiS8_S8_:
        /* <DEDUP_REMOVED lines=16> */
        .type           $_ZN7cutlass13device_kernelIN5flash19enable_sm80_to_sm89INS1_16FlashAttnBwdSm80INS1_25CollectiveMainloopBwdSm80ILi2ELi2EN4cute5tupleIJNS5_1CILi64EEENS7_ILi128EEES8_EEENS_10bfloat16_tEfNS_4arch4Sm80ELb0ELb1ELb1ELb0ELb0ELb0ELb0ELb0ELi2ELi2ELi4ELi2ELb1EEENS1_24CollectiveEpilogueBwdGQAISA_fSD_Li256ELb0ELb0EEENS1_19SingleTileSchedulerILb0ELb0ELb0ELi128EEEEEEEEEvNT_6ParamsE$_ZN4cute3eso3ESOILb0ELb0EJNS_6LayoutINS_5tupleIJNS3_IJNS_1CILi8EEENS4_ILi1EEEEEENS4_ILi2EEES6_EEENS3_IJNS3_IJS6_NS4_ILi0EEEEEElSA_EEEEENS_10ViewEngineINS_8gmem_ptrIPKN7cutlass10bfloat16_tEEEEEEEC2ERKSD_RKSL_,@function
        .size           $_ZN7cutlass13device_kernelIN5flash19enable_sm80_to_sm89INS1_16FlashAttnBwdSm80INS1_25CollectiveMainloopBwdSm80ILi2ELi2EN4cute5tupleIJNS5_1CILi64EEENS7_ILi128EEES8_EEENS_10bfloat16_tEfNS_4arch4Sm80ELb0ELb1ELb1ELb0ELb0ELb0ELb0ELb0ELi2ELi2ELi4ELi2ELb1EEENS1_24CollectiveEpilogueBwdGQAISA_fSD_Li256ELb0ELb0EEENS1_19SingleTileSchedulerILb0ELb0ELb0ELi128EEEEEEEEEvNT_6ParamsE$_ZN4cute3eso3ESOILb0ELb0EJNS_6LayoutINS_5tupleIJNS3_IJNS_1CILi8EEENS4_ILi1EEEEEENS4_ILi2EEES6_EEENS3_IJNS3_IJS6_NS4_ILi0EEEEEElSA_EEEEENS_10ViewEngineINS_8gmem_ptrIPKN7cutlass10bfloat16_tEEEEEEEC2ERKSD_RKSL_,($_ZN7cutlass13device_kernelIN5flash19enable_sm80_to_sm89INS1_16FlashAttnBwdSm80INS1_25CollectiveMainloopBwdSm80ILi2ELi2EN4cute5tupleIJNS5_1CILi64EEENS7_ILi128EEES8_EEENS_10bfloat16_tEfNS_4arch4Sm80ELb0ELb1ELb1ELb0ELb0ELb0ELb0ELb0ELi2ELi2ELi4ELi2ELb1EEENS1_24CollectiveEpilogueBwdGQAISA_fSD_Li256ELb0ELb0EEENS1_19SingleTileSchedulerILb0ELb0ELb0ELi128EEEEEEEEEvNT_6ParamsE$_ZN4cute3eso3ESOILb0ELb0EJNS_6LayoutINS_5tupleIJNS3_IJNS_1CILi8EEENS4_ILi1EEEEEENS4_ILi2EEES6_EEENS3_IJNS3_IJS6_NS4_ILi0EEEEEElSA_EEEEElEEC2ERKSD_RKl - $_ZN7cutlass13device_kernelIN5flash19enable_sm80_to_sm89INS1_16FlashAttnBwdSm80INS1_25CollectiveMainloopBwdSm80ILi2ELi2EN4cute5tupleIJNS5_1CILi64EEENS7_ILi128EEES8_EEENS_10bfloat16_tEfNS_4arch4Sm80ELb0ELb1ELb1ELb0ELb0ELb0ELb0ELb0ELi2ELi2ELi4ELi2ELb1EEENS1_24CollectiveEpilogueBwdGQAISA_fSD_Li256ELb0ELb0EEENS1_19SingleTileSchedulerILb0ELb0ELb0ELi128EEEEEEEEEvNT_6ParamsE$_ZN4cute3eso3ESOILb0ELb0EJNS_6LayoutINS_5tupleIJNS3_IJNS_1CILi8EEENS4_ILi1EEEEEENS4_ILi2EEES6_EEENS3_IJNS3_IJS6_NS4_ILi0EEEEEElSA_EEEEENS_10ViewEngineINS_8gmem_ptrIPKN7cutlass10bfloat16_tEEEEEEEC2ERKSD_RKSL_)
$_ZN7cutlass13device_kernelIN5flash19enable_sm80_to_sm89INS1_16FlashAttnBwdSm80INS1_25CollectiveMainloopBwdSm80ILi2ELi2EN4cute5tupleIJNS5_1CILi64EEENS7_ILi128EEES8_EEENS_10bfloat16_tEfNS_4arch4Sm80ELb0ELb1ELb1ELb0ELb0ELb0ELb0ELb0ELi2ELi2ELi4ELi2ELb1EEENS1_24CollectiveEpilogueBwdGQAISA_fSD_Li256ELb0ELb0EEENS1_19SingleTileSchedulerILb0ELb0ELb0ELi128EEEEEEEEEvNT_6ParamsE$_ZN4cute3eso3ESOILb0ELb0EJNS_6LayoutINS_5tupleIJNS3_IJNS_1CILi8EEENS4_ILi1EEEEEENS4_ILi2EEES6_EEENS3_IJNS3_IJS6_NS4_ILi0EEEEEElSA_EEEEENS_10ViewEngineINS_8gmem_ptrIPKN7cutlass10bfloat16_tEEEEEEEC2ERKSD_RKSL_:
[----:B------:R-:W-:Y:S02]  /*6df0*/  ULDC UR8, c[0x0][0x20] ;  /* 0x0000080000087ab9 */ /* 0x000fe40000000800 */
[----:B------:R-:W-:-:S02]  /*6e00*/  UIADD3 UR29, UR23, -UR8, URZ ;  /* 0x80000008171d7290 */ /* 0x000fc4000fffe03f */
[----:B------:R-:W-:-:S07]  /*6e10*/  UIADD3 UR8, UR25, -UR8, URZ ;  /* 0x8000000819087290 */ /* 0x000fce000fffe03f */
[----:B------:R1:W-:Y:S04]  /*6e20*/  STL.64 [UR29], R6 ;  /* 0x00000006ff007987 */ /* 0x0003e80008100a1d */
[----:B-1----:R-:W2:Y:S01]  /*6e30*/  LDL.64 R6, [UR8] ;  /* 0x00000008ff067983 */ /* 0x002ea20008100a00 */
[----:B------:R-:W-:-:S03]  /*6e40*/  MOV R9, 0x0 ;  /* 0x0000000000097802 */ /* 0x000fc60000000f00 */
[----:B--2---:R1:W-:Y:S01]  /*6e50*/  STL.64 [UR29+0x8], R6 ;  /* 0x00000806ff007987 */ /* 0x0043e20008100a1d */
[----:B------:R-:W-:Y:S05]  /*6e60*/  RET.REL.NODEC R8 `(_ZN7cutlass13device_kernelIN5flash19enable_sm80_to_sm89INS1_16FlashAttnBwdSm80INS1_25CollectiveMainloopBwdSm80ILi2ELi2EN4cute5tupleIJNS5_1CILi64EEENS7_ILi128EEES8_EEENS_10bfloat16_tEfNS_4arch4Sm80ELb0ELb1ELb1ELb0ELb0ELb0ELb0ELb0ELi2ELi2ELi4ELi2ELb1EEENS1_24CollectiveEpilogueBwdGQAISA_fSD_Li256ELb0ELb0EEENS1_19SingleTileSchedulerILb0ELb0ELb0ELi128EEEEEEEEEvNT_6ParamsE) ;  /* 0xffff919008007950 */ /* 0x000fea0003c3ffff */
        .type           $_ZN7cutlass13device_kernelIN5flash19enable_sm80_to_sm89INS1_16FlashAttnBwdSm80INS1_25CollectiveMainloopBwdSm80ILi2ELi2EN4cute5tupleIJNS5_1CILi64EEENS7_ILi128EEES8_EEENS_10bfloat16_tEfNS_4arch4Sm80ELb0ELb1ELb1ELb0ELb0ELb0ELb0ELb0ELi2ELi2ELi4ELi2ELb1EEENS1_24CollectiveEpilogueBwdGQAISA_fSD_Li256ELb0ELb0EEENS1_19SingleTileSchedulerILb0ELb0ELb0ELi128EEEEEEEEEvNT_6ParamsE$_ZN4cute3eso3ESOILb0ELb0EJNS_6LayoutINS_5tupleIJNS3_IJNS_1CILi8EEENS4_ILi1EEEEEENS4_ILi2EEES6_EEENS3_IJNS3_IJS6_NS4_ILi0EEEEEElSA_EEEEElEEC2ERKSD_RKl,@function
        .size           $_ZN7cutlass13device_kernelIN5flash19enable_sm80_to_sm89INS1_16FlashAttnBwdSm80INS1_25CollectiveMainloopBwdSm80ILi2ELi2EN4cute5tupleIJNS5_1CILi64EEENS7_ILi128EEES8_EEENS_10bfloat16_tEfNS_4arch4Sm80ELb0ELb1ELb1ELb0ELb0ELb0ELb0ELb0ELi2ELi2ELi4ELi2ELb1EEENS1_24CollectiveEpilogueBwdGQAISA_fSD_Li256ELb0ELb0EEENS1_19SingleTileSchedulerILb0ELb0ELb0ELi128EEEEEEEEEvNT_6ParamsE$_ZN4cute3eso3ESOILb0ELb0EJNS_6LayoutINS_5tupleIJNS3_IJNS_1CILi8EEENS4_ILi1EEEEEENS4_ILi2EEES6_EEENS3_IJNS3_IJS6_NS4_ILi0EEEEEElSA_EEEEElEEC2ERKSD_RKl,($_ZN7cutlass13device_kernelIN5flash19enable_sm80_to_sm89INS1_16FlashAttnBwdSm80INS1_25CollectiveMainloopBwdSm80ILi2ELi2EN4cute5tupleIJNS5_1CILi64EEENS7_ILi128EEES8_EEENS_10bfloat16_tEfNS_4arch4Sm80ELb0ELb1ELb1ELb0ELb0ELb0ELb0ELb0ELi2ELi2ELi4ELi2ELb1EEENS1_24CollectiveEpilogueBwdGQAISA_fSD_Li256ELb0ELb0EEENS1_19SingleTileSchedulerILb0ELb0ELb0ELi128EEEEEEEEEvNT_6ParamsE$_ZN4cute3eso3ESOILb0ELb0EJiiEEC2ERKiS4_ - $_ZN7cutlass13device_kernelIN5flash19enable_sm80_to_sm89INS1_16FlashAttnBwdSm80INS1_25CollectiveMainloopBwdSm80ILi2ELi2EN4cute5tupleIJNS5_1CILi64EEENS7_ILi128EEES8_EEENS_10bfloat16_tEfNS_4arch4Sm80ELb0ELb1ELb1ELb0ELb0ELb0ELb0ELb0ELi2ELi2ELi4ELi2ELb1EEENS1_24CollectiveEpilogueBwdGQAISA_fSD_Li256ELb0ELb0EEENS1_19SingleTileSchedulerILb0ELb0ELb0ELi128EEEEEEEEEvNT_6ParamsE$_ZN4cute3eso3ESOILb0ELb0EJNS_6LayoutINS_5tupleIJNS3_IJNS_1CILi8EEENS4_ILi1EEEEEENS4_ILi2EEES6_EEENS3_IJNS3_IJS6_NS4_ILi0EEEEEElSA_EEEEElEEC2ERKSD_RKl)
$_ZN7cutlass13device_kernelIN5flash19enable_sm80_to_sm89INS1_16FlashAttnBwdSm80INS1_25CollectiveMainloopBwdSm80ILi2ELi2EN4cute5tupleIJNS5_1CILi64EEENS7_ILi128EEES8_EEENS_10bfloat16_tEfNS_4arch4Sm80ELb0ELb1ELb1ELb0ELb0ELb0ELb0ELb0ELi2ELi2ELi4ELi2ELb1EEENS1_24CollectiveEpilogueBwdGQAISA_fSD_Li256ELb0ELb0EEENS1_19SingleTileSchedulerILb0ELb0ELb0ELi128EEEEEEEEEvNT_6ParamsE$_ZN4cute3eso3ESOILb0ELb0EJNS_6LayoutINS_5tupleIJNS3_IJNS_1CILi8EEENS4_ILi1EEEEEENS4_ILi2EEES6_EEENS3_IJNS3_IJS6_NS4_ILi0EEEEEElSA_EEEEElEEC2ERKSD_RKl:
[----:B------:R-:W-:Y:S02]  /*6e70*/  ULDC UR8, c[0x0][0x20] ;  /* 0x0000080000087ab9 */ /* 0x000fe40000000800 */
[----:B------:R-:W-:Y:S02]  /*6e80*/  UIADD3 UR29, UR23, -UR8, URZ ;  /* 0x80000008171d7290 */ /* 0x000fe4000fffe03f */
[----:B------:R-:W-:-:S07]  /*6e90*/  UIADD3 UR8, UR25, -UR8, URZ ;  /* 0x8000000819087290 */ /* 0x000fce000fffe03f */
[----:B------:R1:W-:Y:S04]  /*6ea0*/  STL.64 [UR29], R6 ;  /* 0x00000006ff007987 */ /* 0x0003e80008100a1d */
[----:B-1----:R-:W2:Y:S01]  /*6eb0*/  LDL.64 R6, [UR8] ;  /* 0x00000008ff067983 */ /* 0x002ea20008100a00 */
[----:B------:R-:W-:-:S03]  /*6ec0*/  MOV R9, 0x0 ;  /* 0x0000000000097802 */ /* 0x000fc60000000f00 */
[----:B--2---:R1:W-:Y:S01]  /*6ed0*/  STL.64 [UR29+0x8], R6 ;  /* 0x00000806ff007987 */ /* 0x0043e20008100a1d */
[----:B------:R-:W-:Y:S05]  /*6ee0*/  RET.REL.NODEC R8 `(_ZN7cutlass13device_kernelIN5flash19enable_sm80_to_sm89INS1_16FlashAttnBwdSm80INS1_25CollectiveMainloopBwdSm80ILi2ELi2EN4cute5tupleIJNS5_1CILi64EEENS7_ILi128EEES8_EEENS_10bfloat16_tEfNS_4arch4Sm80ELb0ELb1ELb1ELb0ELb0ELb0ELb0ELb0ELi2ELi2ELi4ELi2ELb1EEENS1_24CollectiveEpilogueBwdGQAISA_fSD_Li256ELb0ELb0EEENS1_19SingleTileSchedulerILb0ELb0ELb0ELi128EEEEEEEEEvNT_6ParamsE) ;  /* 0xffff911008007950 */ /* 0x000fea0003c3ffff */
        .type           $_ZN7cutlass13device_kernelIN5flash19enable_sm80_to_sm89INS1_16FlashAttnBwdSm80INS1_25CollectiveMainloopBwdSm80ILi2ELi2EN4cute5tupleIJNS5_1CILi64EEENS7_ILi128EEES8_EEENS_10bfloat16_tEfNS_4arch4Sm80ELb0ELb1ELb1ELb0ELb0ELb0ELb0ELb0ELi2ELi2ELi4ELi2ELb1EEENS1_24CollectiveEpilogueBwdGQAISA_fSD_Li256ELb0ELb0EEENS1_19SingleTileSchedulerILb0ELb0ELb0ELi128EEEEEEEEEvNT_6ParamsE$_ZN4cute3eso3ESOILb0ELb0EJiiEEC2ERKiS4_,@function
        .size           $_ZN7cutlass13device_kernelIN5flash19enable_sm80_to_sm89INS1_16FlashAttnBwdSm80INS1_25CollectiveMainloopBwdSm80ILi2ELi2EN4cute5tupleIJNS5_1CILi64EEENS7_ILi128EEES8_EEENS_10bfloat16_tEfNS_4arch4Sm80ELb0ELb1ELb1ELb0ELb0ELb0ELb0ELb0ELi2ELi2ELi4ELi2ELb1EEENS1_24CollectiveEpilogueBwdGQAISA_fSD_Li256ELb0ELb0EEENS1_19SingleTileSchedulerILb0ELb0ELb0ELi128EEEEEEEEEvNT_6ParamsE$_ZN4cute3eso3ESOILb0ELb0EJiiEEC2ERKiS4_,($_ZN7cutlass13device_kernelIN5flash19enable_sm80_to_sm89INS1_16FlashAttnBwdSm80INS1_25CollectiveMainloopBwdSm80ILi2ELi2EN4cute5tupleIJNS5_1CILi64EEENS7_ILi128EEES8_EEENS_10bfloat16_tEfNS_4arch4Sm80ELb0ELb1ELb1ELb0ELb0ELb0ELb0ELb0ELi2ELi2ELi4ELi2ELb1EEENS1_24CollectiveEpilogueBwdGQAISA_fSD_Li256ELb0ELb0EEENS1_19SingleTileSchedulerILb0ELb0ELb0ELi128EEEEEEEEEvNT_6ParamsE$_ZN4cute3eso3ESOILb0ELb1EJNS_15ArithmeticTupleIJNS_1CILi0EEEiEEEEEC2ERKS5_ - $_ZN7cutlass13device_kernelIN5flash19enable_sm80_to_sm89INS1_16FlashAttnBwdSm80INS1_25CollectiveMainloopBwdSm80ILi2ELi2EN4cute5tupleIJNS5_1CILi64EEENS7_ILi128EEES8_EEENS_10bfloat16_tEfNS_4arch4Sm80ELb0ELb1ELb1ELb0ELb0ELb0ELb0ELb0ELi2ELi2ELi4ELi2ELb1EEENS1_24CollectiveEpilogueBwdGQAISA_fSD_Li256ELb0ELb0EEENS1_19SingleTileSchedulerILb0ELb0ELb0ELi128EEEEEEEEEvNT_6ParamsE$_ZN4cute3eso3ESOILb0ELb0EJiiEEC2ERKiS4_)
$_ZN7cutlass13device_kernelIN5flash19enable_sm80_to_sm89INS1_16FlashAttnBwdSm80INS1_25CollectiveMainloopBwdSm80ILi2ELi2EN4cute5tupleIJNS5_1CILi64EEENS7_ILi128EEES8_EEENS_10bfloat16_tEfNS_4arch4Sm80ELb0ELb1ELb1ELb0ELb0ELb0ELb0ELb0ELi2ELi2ELi4ELi2ELb1EEENS1_24CollectiveEpilogueBwdGQAISA_fSD_Li256ELb0ELb0EEENS1_19SingleTileSchedulerILb0ELb0ELb0ELi128EEEEEEEEEvNT_6ParamsE$_ZN4cute3eso3ESOILb0ELb0EJiiEEC2ERKiS4_:
[----:B------:R-:W-:Y:S02]  /*6ef0*/  IADD3 R7, R7, -c[0x0][0x20], RZ ;  /* 0x8000080007077a10 */ /* 0x000fe40007ffe0ff */
[----:B------:R-:W-:-:S03]  /*6f00*/  IADD3 R6, R6, -c[0x0][0x20], RZ ;  /* 0x8000080006067a10 */ /* 0x000fc60007ffe0ff */
[----:B------:R1:W-:Y:S04]  /*6f10*/  STL [R7], R12 ;  /* 0x0000000c07007387 */ /* 0x0003e80000100800 */
[----:B------:R-:W2:Y:S01]  /*6f20*/  LDL R6, [R6] ;  /* 0x0000000006067983 */ /* 0x000ea20000100800 */
[----:B------:R-:W-:-:S03]  /*6f30*/  IMAD.MOV.U32 R11, RZ, RZ, 0x0 ;  /* 0x00000000ff0b7424 */ /* 0x000fc600078e00ff */
[----:B--2---:R1:W-:Y:S01]  /*6f40*/  STL [R7+0x4], R6 ;  /* 0x0000040607007387 */ /* 0x0043e20000100800 */
[----:B------:R-:W-:Y:S05]  /*6f50*/  RET.REL.NODEC R10 `(_ZN7cutlass13device_kernelIN5flash19enable_sm80_to_sm89INS1_16FlashAttnBwdSm80INS1_25CollectiveMainloopBwdSm80ILi2ELi2EN4cute5tupleIJNS5_1CILi64EEENS7_ILi128EEES8_EEENS_10bfloat16_tEfNS_4arch4Sm80ELb0ELb1ELb1ELb0ELb0ELb0ELb0ELb0ELi2ELi2ELi4ELi2ELb1EEENS1_24CollectiveEpilogueBwdGQAISA_fSD_Li256ELb0ELb0EEENS1_19SingleTileSchedulerILb0ELb0ELb0ELi128EEEEEEEEEvNT_6ParamsE) ;  /* 0xffff90a00a007950 */ /* 0x000fea0003c3ffff */
        .type           $_ZN7cutlass13device_kernelIN5flash19enable_sm80_to_sm89INS1_16FlashAttnBwdSm80INS1_25CollectiveMainloopBwdSm80ILi2ELi2EN4cute5tupleIJNS5_1CILi64EEENS7_ILi128EEES8_EEENS_10bfloat16_tEfNS_4arch4Sm80ELb0ELb1ELb1ELb0ELb0ELb0ELb0ELb0ELi2ELi2ELi4ELi2ELb1EEENS1_24CollectiveEpilogueBwdGQAISA_fSD_Li256ELb0ELb0EEENS1_19SingleTileSchedulerILb0ELb0ELb0ELi128EEEEEEEEEvNT_6ParamsE$_ZN4cute3eso3ESOILb0ELb1EJNS_15ArithmeticTupleIJNS_1CILi0EEEiEEEEEC2ERKS5_,@function
        .size           $_ZN7cutlass13device_kernelIN5flash19enable_sm80_to_sm89INS1_16FlashAttnBwdSm80INS1_25CollectiveMainloopBwdSm80ILi2ELi2EN4cute5tupleIJNS5_1CILi64EEENS7_ILi128EEES8_EEENS_10bfloat16_tEfNS_4arch4Sm80ELb0ELb1ELb1ELb0ELb0ELb0ELb0ELb0ELi2ELi2ELi4ELi2ELb1EEENS1_24CollectiveEpilogueBwdGQAISA_fSD_Li256ELb0ELb0EEENS1_19SingleTileSchedulerILb0ELb0ELb0ELi128EEEEEEEEEvNT_6ParamsE$_ZN4cute3eso3ESOILb0ELb1EJNS_15ArithmeticTupleIJNS_1CILi0EEEiEEEEEC2ERKS5_,($_ZN7cutlass13device_kernelIN5flash19enable_sm80_to_sm89INS1_16FlashAttnBwdSm80INS1_25CollectiveMainloopBwdSm80ILi2ELi2EN4cute5tupleIJNS5_1CILi64EEENS7_ILi128EEES8_EEENS_10bfloat16_tEfNS_4arch4Sm80ELb0ELb1ELb1ELb0ELb0ELb0ELb0ELb0ELi2ELi2ELi4ELi2ELb1EEENS1_24CollectiveEpilogueBwdGQAISA_fSD_Li256ELb0ELb0EEENS1_19SingleTileSchedulerILb0ELb0ELb0ELi128EEEEEEEEEvNT_6ParamsE$_ZN4cute3eso3ESOILb0ELb1EJNS_15ArithmeticTupleIJiEEEEEC2ERKS3_ - $_ZN7cutlass13device_kernelIN5flash19enable_sm80_to_sm89INS1_16FlashAttnBwdSm80INS1_25CollectiveMainloopBwdSm80ILi2ELi2EN4cute5tupleIJNS5_1CILi64EEENS7_ILi128EEES8_EEENS_10bfloat16_tEfNS_4arch4Sm80ELb0ELb1ELb1ELb0ELb0ELb0ELb0ELb0ELi2ELi2ELi4ELi2ELb1EEENS1_24CollectiveEpilogueBwdGQAISA_fSD_Li256ELb0ELb0EEENS1_19SingleTileSchedulerILb0ELb0ELb0ELi128EEEEEEEEEvNT_6ParamsE$_ZN4cute3eso3ESOILb0ELb1EJNS_15ArithmeticTupleIJNS_1CILi0EEEiEEEEEC2ERKS5_)
$_ZN7cutlass13device_kernelIN5flash19enable_sm80_to_sm89INS1_16FlashAttnBwdSm80INS1_25CollectiveMainloopBwdSm80ILi2ELi2EN4cute5tupleIJNS5_1CILi64EEENS7_ILi128EEES8_EEENS_10bfloat16_tEfNS_4arch4Sm80ELb0ELb1ELb1ELb0ELb0ELb0ELb0ELb0ELi2ELi2ELi4ELi2ELb1EEENS1_24CollectiveEpilogueBwdGQAISA_fSD_Li256ELb0ELb0EEENS1_19SingleTileSchedulerILb0ELb0ELb0ELi128EEEEEEEEEvNT_6ParamsE$_ZN4cute3eso3ESOILb0ELb1EJNS_15ArithmeticTupleIJNS_1CILi0EEEiEEEEEC2ERKS5_:
[----:B------:R-:W-:Y:S02]  /*6f60*/  ULDC UR4, c[0x0][0x20] ;  /* 0x0000080000047ab9 */ /* 0x000fe40000000800 */
[----:B------:R-:W-:-:S09]  /*6f70*/  UIADD3 UR4, UR9, -UR4, URZ ;  /* 0x8000000409047290 */ /* 0x000fd2000fffe03f */
[----:B------:R1:W-:Y:S02]  /*6f80*/  STL [UR4], R7 ;  /* 0x00000007ff007987 */ /* 0x0003e40008100804 */
[----:B-1----:R-:W-:-:S04]  /*6f90*/  MOV R7, 0x0 ;  /* 0x0000000000077802 */ /* 0x002fc80000000f00 */
[----:B------:R-:W-:Y:S05]  /*6fa0*/  RET.REL.NODEC R6 `(_ZN7cutlass13device_kernelIN5flash19enable_sm80_to_sm89INS1_16FlashAttnBwdSm80INS1_25CollectiveMainloopBwdSm80ILi2ELi2EN4cute5tupleIJNS5_1CILi64EEENS7_ILi128EEES8_EEENS_10bfloat16_tEfNS_4arch4Sm80ELb0ELb1ELb1ELb0ELb0ELb0ELb0ELb0ELi2ELi2ELi4ELi2ELb1EEENS1_24CollectiveEpilogueBwdGQAISA_fSD_Li256ELb0ELb0EEENS1_19SingleTileSchedulerILb0ELb0ELb0ELi128EEEEEEEEEvNT_6ParamsE) ;  /* 0xffff905006007950 */ /* 0x000fea0003c3ffff */
        .type           $_ZN7cutlass13device_kernelIN5flash19enable_sm80_to_sm89INS1_16FlashAttnBwdSm80INS1_25CollectiveMainloopBwdSm80ILi2ELi2EN4cute5tupleIJNS5_1CILi64EEENS7_ILi128EEES8_EEENS_10bfloat16_tEfNS_4arch4Sm80ELb0ELb1ELb1ELb0ELb0ELb0ELb0ELb0ELi2ELi2ELi4ELi2ELb1EEENS1_24CollectiveEpilogueBwdGQAISA_fSD_Li256ELb0ELb0EEENS1_19SingleTileSchedulerILb0ELb0ELb0ELi128EEEEEEEEEvNT_6ParamsE$_ZN4cute3eso3ESOILb0ELb1EJNS_15ArithmeticTupleIJiEEEEEC2ERKS3_,@function
        .size           $_ZN7cutlass13device_kernelIN5flash19enable_sm80_to_sm89INS1_16FlashAttnBwdSm80INS1_25CollectiveMainloopBwdSm80ILi2ELi2EN4cute5tupleIJNS5_1CILi64EEENS7_ILi128EEES8_EEENS_10bfloat16_tEfNS_4arch4Sm80ELb0ELb1ELb1ELb0ELb0ELb0ELb0ELb0ELi2ELi2ELi4ELi2ELb1EEENS1_24CollectiveEpilogueBwdGQAISA_fSD_Li256ELb0ELb0EEENS1_19SingleTileSchedulerILb0ELb0ELb0ELi128EEEEEEEEEvNT_6ParamsE$_ZN4cute3eso3ESOILb0ELb1EJNS_15ArithmeticTupleIJiEEEEEC2ERKS3_,($_ZN7cutlass13device_kernelIN5flash19enable_sm80_to_sm89INS1_16FlashAttnBwdSm80INS1_25CollectiveMainloopBwdSm80ILi2ELi2EN4cute5tupleIJNS5_1CILi64EEENS7_ILi128EEES8_EEENS_10bfloat16_tEfNS_4arch4Sm80ELb0ELb1ELb1ELb0ELb0ELb0ELb0ELb0ELi2ELi2ELi4ELi2ELb1EEENS1_24CollectiveEpilogueBwdGQAISA_fSD_Li256ELb0ELb0EEENS1_19SingleTileSchedulerILb0ELb0ELb0ELi128EEEEEEEEEvNT_6ParamsE$_ZN4cute3eso3ESOILb0ELb1EJNS_15ArithmeticTupleIJiiEEEEEC2ERKS3_ - $_ZN7cutlass13device_kernelIN5flash19enable_sm80_to_sm89INS1_16FlashAttnBwdSm80INS1_25CollectiveMainloopBwdSm80ILi2ELi2EN4cute5tupleIJNS5_1CILi64EEENS7_ILi128EEES8_EEENS_10bfloat16_tEfNS_4arch4Sm80ELb0ELb1ELb1ELb0ELb0ELb0ELb0ELb0ELi2ELi2ELi4ELi2ELb1EEENS1_24CollectiveEpilogueBwdGQAISA_fSD_Li256ELb0ELb0EEENS1_19SingleTileSchedulerILb0ELb0ELb0ELi128EEEEEEEEEvNT_6ParamsE$_ZN4cute3eso3ESOILb0ELb1EJNS_15ArithmeticTupleIJiEEEEEC2ERKS3_)
$_ZN7cutlass13device_kernelIN5flash19enable_sm80_to_sm89INS1_16FlashAttnBwdSm80INS1_25CollectiveMainloopBwdSm80ILi2ELi2EN4cute5tupleIJNS5_1CILi64EEENS7_ILi128EEES8_EEENS_10bfloat16_tEfNS_4arch4Sm80ELb0ELb1ELb1ELb0ELb0ELb0ELb0ELb0ELi2ELi2ELi4ELi2ELb1EEENS1_24CollectiveEpilogueBwdGQAISA_fSD_Li256ELb0ELb0EEENS1_19SingleTileSchedulerILb0ELb0ELb0ELi128EEEEEEEEEvNT_6ParamsE$_ZN4cute3eso3ESOILb0ELb1EJNS_15ArithmeticTupleIJiEEEEEC2ERKS3_:
[----:B------:R-:W-:Y:S02]  /*6fb0*/  ULDC UR4, c[0x0][0x20] ;  /* 0x0000080000047ab9 */ /* 0x000fe40000000800 */
[----:B------:R-:W-:-:S09]  /*6fc0*/  UIADD3 UR4, UR9, -UR4, URZ ;  /* 0x8000000409047290 */ /* 0x000fd2000fffe03f */
[----:B------:R1:W-:Y:S02]  /*6fd0*/  STL [UR4], R7 ;  /* 0x00000007ff007987 */ /* 0x0003e40008100804 */
[----:B-1----:R-:W-:-:S04]  /*6fe0*/  MOV R7, 0x0 ;  /* 0x0000000000077802 */ /* 0x002fc80000000f00 */
[----:B------:R-:W-:Y:S05]  /*6ff0*/  RET.REL.NODEC R6 `(_ZN7cutlass13device_kernelIN5flash19enable_sm80_to_sm89INS1_16FlashAttnBwdSm80INS1_25CollectiveMainloopBwdSm80ILi2ELi2EN4cute5tupleIJNS5_1CILi64EEENS7_ILi128EEES8_EEENS_10bfloat16_tEfNS_4arch4Sm80ELb0ELb1ELb1ELb0ELb0ELb0ELb0ELb0ELi2ELi2ELi4ELi2ELb1EEENS1_24CollectiveEpilogueBwdGQAISA_fSD_Li256ELb0ELb0EEENS1_19SingleTileSchedulerILb0ELb0ELb0ELi128EEEEEEEEEvNT_6ParamsE) ;  /* 0xffff900006007950 */ /* 0x000fea0003c3ffff */
        .type           $_ZN7cutlass13device_kernelIN5flash19enable_sm80_to_sm89INS1_16FlashAttnBwdSm80INS1_25CollectiveMainloopBwdSm80ILi2ELi2EN4cute5tupleIJNS5_1CILi64EEENS7_ILi128EEES8_EEENS_10bfloat16_tEfNS_4arch4Sm80ELb0ELb1ELb1ELb0ELb0ELb0ELb0ELb0ELi2ELi2ELi4ELi2ELb1EEENS1_24CollectiveEpilogueBwdGQAISA_fSD_Li256ELb0ELb0EEENS1_19SingleTileSchedulerILb0ELb0ELb0ELi128EEEEEEEEEvNT_6ParamsE$_ZN4cute3eso3ESOILb0ELb1EJNS_15ArithmeticTupleIJiiEEEEEC2ERKS3_,@function
        .size           $_ZN7cutlass13device_kernelIN5flash19enable_sm80_to_sm89INS1_16FlashAttnBwdSm80INS1_25CollectiveMainloopBwdSm80ILi2ELi2EN4cute5tupleIJNS5_1CILi64EEENS7_ILi128EEES8_EEENS_10bfloat16_tEfNS_4arch4Sm80ELb0ELb1ELb1ELb0ELb0ELb0ELb0ELb0ELi2ELi2ELi4ELi2ELb1EEENS1_24CollectiveEpilogueBwdGQAISA_fSD_Li256ELb0ELb0EEENS1_19SingleTileSchedulerILb0ELb0ELb0ELi128EEEEEEEEEvNT_6ParamsE$_ZN4cute3eso3ESOILb0ELb1EJNS_15ArithmeticTupleIJiiEEEEEC2ERKS3_,($_ZN7cutlass13device_kernelIN5flash19enable_sm80_to_sm89INS1_16FlashAttnBwdSm80INS1_25CollectiveMainloopBwdSm80ILi2ELi2EN4cute5tupleIJNS5_1CILi64EEENS7_ILi128EEES8_EEENS_10bfloat16_tEfNS_4arch4Sm80ELb0ELb1ELb1ELb0ELb0ELb0ELb0ELb0ELi2ELi2ELi4ELi2ELb1EEENS1_24CollectiveEpilogueBwdGQAISA_fSD_Li256ELb0ELb0EEENS1_19SingleTileSchedulerILb0ELb0ELb0ELi128EEEEEEEEEvNT_6ParamsE$_ZN4cute3eso3ESOILb0ELb1EJNS_15ArithmeticTupleIJiiEEENS_1CILi0EEES5_S5_EEC2ERKS3_RKS5_SA_SA_ - $_ZN7cutlass13device_kernelIN5flash19enable_sm80_to_sm89INS1_16FlashAttnBwdSm80INS1_25CollectiveMainloopBwdSm80ILi2ELi2EN4cute5tupleIJNS5_1CILi64EEENS7_ILi128EEES8_EEENS_10bfloat16_tEfNS_4arch4Sm80ELb0ELb1ELb1ELb0ELb0ELb0ELb0ELb0ELi2ELi2ELi4ELi2ELb1EEENS1_24CollectiveEpilogueBwdGQAISA_fSD_Li256ELb0ELb0EEENS1_19SingleTileSchedulerILb0ELb0ELb0ELi128EEEEEEEEEvNT_6ParamsE$_ZN4cute3eso3ESOILb0ELb1EJNS_15ArithmeticTupleIJiiEEEEEC2ERKS3_)
$_ZN7cutlass13device_kernelIN5flash19enable_sm80_to_sm89INS1_16FlashAttnBwdSm80INS1_25CollectiveMainloopBwdSm80ILi2ELi2EN4cute5tupleIJNS5_1CILi64EEENS7_ILi128EEES8_EEENS_10bfloat16_tEfNS_4arch4Sm80ELb0ELb1ELb1ELb0ELb0ELb0ELb0ELb0ELi2ELi2ELi4ELi2ELb1EEENS1_24CollectiveEpilogueBwdGQAISA_fSD_Li256ELb0ELb0EEENS1_19SingleTileSchedulerILb0ELb0ELb0ELi128EEEEEEEEEvNT_6ParamsE$_ZN4cute3eso3ESOILb0ELb1EJNS_15ArithmeticTupleIJiiEEEEEC2ERKS3_:
[----:B------:R-:W-:Y:S02]  /*7000*/  IADD3 R7, R7, -c[0x0][0x20], RZ ;  /* 0x8000080007077a10 */ /* 0x000fe40007ffe0ff */
[----:B------:R-:W-:-:S03]  /*7010*/  MOV R9, 0x0 ;  /* 0x0000000000097802 */ /* 0x000fc60000000f00 */
[----:B------:R1:W-:Y:S04]  /*7020*/  STL [R7], R36 ;  /* 0x0000002407007387 */ /* 0x0003e80000100800 */
[----:B------:R1:W-:Y:S01]  /*7030*/  STL [R7+0x4], R12 ;  /* 0x0000040c07007387 */ /* 0x0003e20000100800 */
[----:B------:R-:W-:Y:S05]  /*7040*/  RET.REL.NODEC R8 `(_ZN7cutlass13device_kernelIN5flash19enable_sm80_to_sm89INS1_16FlashAttnBwdSm80INS1_25CollectiveMainloopBwdSm80ILi2ELi2EN4cute5tupleIJNS5_1CILi64EEENS7_ILi128EEES8_EEENS_10bfloat16_tEfNS_4arch4Sm80ELb0ELb1ELb1ELb0ELb0ELb0ELb0ELb0ELi2ELi2ELi4ELi2ELb1EEENS1_24CollectiveEpilogueBwdGQAISA_fSD_Li256ELb0ELb0EEENS1_19SingleTileSchedulerILb0ELb0ELb0ELi128EEEEEEEEEvNT_6ParamsE) ;  /* 0xffff8fb008007950 */ /* 0x000fea0003c3ffff */
        .type           $_ZN7cutlass13device_kernelIN5flash19enable_sm80_to_sm89INS1_16FlashAttnBwdSm80INS1_25CollectiveMainloopBwdSm80ILi2ELi2EN4cute5tupleIJNS5_1CILi64EEENS7_ILi128EEES8_EEENS_10bfloat16_tEfNS_4arch4Sm80ELb0ELb1ELb1ELb0ELb0ELb0ELb0ELb0ELi2ELi2ELi4ELi2ELb1EEENS1_24CollectiveEpilogueBwdGQAISA_fSD_Li256ELb0ELb0EEENS1_19SingleTileSchedulerILb0ELb0ELb0ELi128EEEEEEEEEvNT_6ParamsE$_ZN4cute3eso3ESOILb0ELb1EJNS_15ArithmeticTupleIJiiEEENS_1CILi0EEES5_S5_EEC2ERKS3_RKS5_SA_SA_,@function
        .size           $_ZN7cutlass13device_kernelIN5flash19enable_sm80_to_sm89INS1_16FlashAttnBwdSm80INS1_25CollectiveMainloopBwdSm80ILi2ELi2EN4cute5tupleIJNS5_1CILi64EEENS7_ILi128EEES8_EEENS_10bfloat16_tEfNS_4arch4Sm80ELb0ELb1ELb1ELb0ELb0ELb0ELb0ELb0ELi2ELi2ELi4ELi2ELb1EEENS1_24CollectiveEpilogueBwdGQAISA_fSD_Li256ELb0ELb0EEENS1_19SingleTileSchedulerILb0ELb0ELb0ELi128EEEEEEEEEvNT_6ParamsE$_ZN4cute3eso3ESOILb0ELb1EJNS_15ArithmeticTupleIJiiEEENS_1CILi0EEES5_S5_EEC2ERKS3_RKS5_SA_SA_,($_ZN7cutlass13device_kernelIN5flash19enable_sm80_to_sm89INS1_16FlashAttnBwdSm80INS1_25CollectiveMainloopBwdSm80ILi2ELi2EN4cute5tupleIJNS5_1CILi64EEENS7_ILi128EEES8_EEENS_10bfloat16_tEfNS_4arch4Sm80ELb0ELb1ELb1ELb0ELb0ELb0ELb0ELb0ELi2ELi2ELi4ELi2ELb1EEENS1_24CollectiveEpilogueBwdGQAISA_fSD_Li256ELb0ELb0EEENS1_19SingleTileSchedulerILb0ELb0ELb0ELi128EEEEEEEEEvNT_6ParamsE$_ZN4cute3eso3ESOILb0ELb1EJiEEC2ERKi - $_ZN7cutlass13device_kernelIN5flash19enable_sm80_to_sm89INS1_16FlashAttnBwdSm80INS1_25CollectiveMainloopBwdSm80ILi2ELi2EN4cute5tupleIJNS5_1CILi64EEENS7_ILi128EEES8_EEENS_10bfloat16_tEfNS_4arch4Sm80ELb0ELb1ELb1ELb0ELb0ELb0ELb0ELb0ELi2ELi2ELi4ELi2ELb1EEENS1_24CollectiveEpilogueBwdGQAISA_fSD_Li256ELb0ELb0EEENS1_19SingleTileSchedulerILb0ELb0ELb0ELi128EEEEEEEEEvNT_6ParamsE$_ZN4cute3eso3ESOILb0ELb1EJNS_15ArithmeticTupleIJiiEEENS_1CILi0EEES5_S5_EEC2ERKS3_RKS5_SA_SA_)
$_ZN7cutlass13device_kernelIN5flash19enable_sm80_to_sm89INS1_16FlashAttnBwdSm80INS1_25CollectiveMainloopBwdSm80ILi2ELi2EN4cute5tupleIJNS5_1CILi64EEENS7_ILi128EEES8_EEENS_10bfloat16_tEfNS_4arch4Sm80ELb0ELb1ELb1ELb0ELb0ELb0ELb0ELb0ELi2ELi2ELi4ELi2ELb1EEENS1_24CollectiveEpilogueBwdGQAISA_fSD_Li256ELb0ELb0EEENS1_19SingleTileSchedulerILb0ELb0ELb0ELi128EEEEEEEEEvNT_6ParamsE$_ZN4cute3eso3ESOILb0ELb1EJNS_15ArithmeticTupleIJiiEEENS_1CILi0EEES5_S5_EEC2ERKS3_RKS5_SA_SA_:
[----:B------:R-:W-:Y:S01]  /*7050*/  ULDC UR4, c[0x0][0x20] ;  /* 0x0000080000047ab9 */ /* 0x000fe20000000800 */
[----:B------:R-:W-:Y:S01]  /*7060*/  MOV R13, 0x0 ;  /* 0x00000000000d7802 */ /* 0x000fe20000000f00 */
[----:B------:R-:W-:-:S09]  /*7070*/  UIADD3 UR4, UR9, -UR4, URZ ;  /* 0x8000000409047290 */ /* 0x000fd2000fffe03f */
[----:B------:R1:W-:Y:S04]  /*7080*/  STL [UR4], R8 ;  /* 0x00000008ff007987 */ /* 0x0003e80008100804 */
[----:B------:R1:W-:Y:S01]  /*7090*/  STL [UR4+0x4], R9 ;  /* 0x00000409ff007987 */ /* 0x0003e20008100804 */
[----:B------:R-:W-:Y:S05]  /*70a0*/  RET.REL.NODEC R12 `(_ZN7cutlass13device_kernelIN5flash19enable_sm80_to_sm89INS1_16FlashAttnBwdSm80INS1_25CollectiveMainloopBwdSm80ILi2ELi2EN4cute5tupleIJNS5_1CILi64EEENS7_ILi128EEES8_EEENS_10bfloat16_tEfNS_4arch4Sm80ELb0ELb1ELb1ELb0ELb0ELb0ELb0ELb0ELi2ELi2ELi4ELi2ELb1EEENS1_24CollectiveEpilogueBwdGQAISA_fSD_Li256ELb0ELb0EEENS1_19SingleTileSchedulerILb0ELb0ELb0ELi128EEEEEEEEEvNT_6ParamsE) ;  /* 0xffff8f500c007950 */ /* 0x000fea0003c3ffff */
        .type           $_ZN7cutlass13device_kernelIN5flash19enable_sm80_to_sm89INS1_16FlashAttnBwdSm80INS1_25CollectiveMainloopBwdSm80ILi2ELi2EN4cute5tupleIJNS5_1CILi64EEENS7_ILi128EEES8_EEENS_10bfloat16_tEfNS_4arch4Sm80ELb0ELb1ELb1ELb0ELb0ELb0ELb0ELb0ELi2ELi2ELi4ELi2ELb1EEENS1_24CollectiveEpilogueBwdGQAISA_fSD_Li256ELb0ELb0EEENS1_19SingleTileSchedulerILb0ELb0ELb0ELi128EEEEEEEEEvNT_6ParamsE$_ZN4cute3eso3ESOILb0ELb1EJiEEC2ERKi,@function
        .size           $_ZN7cutlass13device_kernelIN5flash19enable_sm80_to_sm89INS1_16FlashAttnBwdSm80INS1_25CollectiveMainloopBwdSm80ILi2ELi2EN4cute5tupleIJNS5_1CILi64EEENS7_ILi128EEES8_EEENS_10bfloat16_tEfNS_4arch4Sm80ELb0ELb1ELb1ELb0ELb0ELb0ELb0ELb0ELi2ELi2ELi4ELi2ELb1EEENS1_24CollectiveEpilogueBwdGQAISA_fSD_Li256ELb0ELb0EEENS1_19SingleTileSchedulerILb0ELb0ELb0ELi128EEEEEEEEEvNT_6ParamsE$_ZN4cute3eso3ESOILb0ELb1EJiEEC2ERKi,($_ZN7cutlass13device_kernelIN5flash19enable_sm80_to_sm89INS1_16FlashAttnBwdSm80INS1_25CollectiveMainloopBwdSm80ILi2ELi2EN4cute5tupleIJNS5_1CILi64EEENS7_ILi128EEES8_EEENS_10bfloat16_tEfNS_4arch4Sm80ELb0ELb1ELb1ELb0ELb0ELb0ELb0ELb0ELi2ELi2ELi4ELi2ELb1EEENS1_24CollectiveEpilogueBwdGQAISA_fSD_Li256ELb0ELb0EEENS1_19SingleTileSchedulerILb0ELb0ELb0ELi128EEEEEEEEEvNT_6ParamsE$_ZN4cute3eso3ESOILb0ELb1EJiNS_1CILi0EEEEEC2ERKiRKS3_ - $_ZN7cutlass13device_kernelIN5flash19enable_sm80_to_sm89INS1_16FlashAttnBwdSm80INS1_25CollectiveMainloopBwdSm80ILi2ELi2EN4cute5tupleIJNS5_1CILi64EEENS7_ILi128EEES8_EEENS_10bfloat16_tEfNS_4arch4Sm80ELb0ELb1ELb1ELb0ELb0ELb0ELb0ELb0ELi2ELi2ELi4ELi2ELb1EEENS1_24CollectiveEpilogueBwdGQAISA_fSD_Li256ELb0ELb0EEENS1_19SingleTileSchedulerILb0ELb0ELb0ELi128EEEEEEEEEvNT_6ParamsE$_ZN4cute3eso3ESOILb0ELb1EJiEEC2ERKi)
$_ZN7cutlass13device_kernelIN5flash19enable_sm80_to_sm89INS1_16FlashAttnBwdSm80INS1_25CollectiveMainloopBwdSm80ILi2ELi2EN4cute5tupleIJNS5_1CILi64EEENS7_ILi128EEES8_EEENS_10bfloat16_tEfNS_4arch4Sm80ELb0ELb1ELb1ELb0ELb0ELb0ELb0ELb0ELi2ELi2ELi4ELi2ELb1EEENS1_24CollectiveEpilogueBwdGQAISA_fSD_Li256ELb0ELb0EEENS1_19SingleTileSchedulerILb0ELb0ELb0ELi128EEEEEEEEEvNT_6ParamsE$_ZN4cute3eso3ESOILb0ELb1EJiEEC2ERKi:
[----:B------:R-:W-:Y:S01]  /*70b0*/  ULDC UR8, c[0x0][0x20] ;  /* 0x0000080000087ab9 */ /* 0x000fe20000000800 */
[----:B------:R-:W-:Y:S01]  /*70c0*/  MOV R13, 0x0 ;  /* 0x00000000000d7802 */ /* 0x000fe20000000f00 */
[----:B------:R-:W-:-:S09]  /*70d0*/  UIADD3 UR8, UR40, -UR8, URZ ;  /* 0x8000000828087290 */ /* 0x000fd2000fffe03f */
[----:B------:R1:W-:Y:S01]  /*70e0*/  STL [UR8], R7 ;  /* 0x00000007ff007987 */ /* 0x0003e20008100808 */
[----:B------:R-:W-:Y:S05]  /*70f0*/  RET.REL.NODEC R12 `(_ZN7cutlass13device_kernelIN5flash19enable_sm80_to_sm89INS1_16FlashAttnBwdSm80INS1_25CollectiveMainloopBwdSm80ILi2ELi2EN4cute5tupleIJNS5_1CILi64EEENS7_ILi128EEES8_EEENS_10bfloat16_tEfNS_4arch4Sm80ELb0ELb1ELb1ELb0ELb0ELb0ELb0ELb0ELi2ELi2ELi4ELi2ELb1EEENS1_24CollectiveEpilogueBwdGQAISA_fSD_Li256ELb0ELb0EEENS1_19SingleTileSchedulerILb0ELb0ELb0ELi128EEEEEEEEEvNT_6ParamsE) ;  /* 0xffff8f000c007950 */ /* 0x000fea0003c3ffff */
        .type           $_ZN7cutlass13device_kernelIN5flash19enable_sm80_to_sm89INS1_16FlashAttnBwdSm80INS1_25CollectiveMainloopBwdSm80ILi2ELi2EN4cute5tupleIJNS5_1CILi64EEENS7_ILi128EEES8_EEENS_10bfloat16_tEfNS_4arch4Sm80ELb0ELb1ELb1ELb0ELb0ELb0ELb0ELb0ELi2ELi2ELi4ELi2ELb1EEENS1_24CollectiveEpilogueBwdGQAISA_fSD_Li256ELb0ELb0EEENS1_19SingleTileSchedulerILb0ELb0ELb0ELi128EEEEEEEEEvNT_6ParamsE$_ZN4cute3eso3ESOILb0ELb1EJiNS_1CILi0EEEEEC2ERKiRKS3_,@function
        .size           $_ZN7cutlass13device_kernelIN5flash19enable_sm80_to_sm89INS1_16FlashAttnBwdSm80INS1_25CollectiveMainloopBwdSm80ILi2ELi2EN4cute5tupleIJNS5_1CILi64EEENS7_ILi128EEES8_EEENS_10bfloat16_tEfNS_4arch4Sm80ELb0ELb1ELb1ELb0ELb0ELb0ELb0ELb0ELi2ELi2ELi4ELi2ELb1EEENS1_24CollectiveEpilogueBwdGQAISA_fSD_Li256ELb0ELb0EEENS1_19SingleTileSchedulerILb0ELb0ELb0ELi128EEEEEEEEEvNT_6ParamsE$_ZN4cute3eso3ESOILb0ELb1EJiNS_1CILi0EEEEEC2ERKiRKS3_,($_ZN7cutlass13device_kernelIN5flash19enable_sm80_to_sm89INS1_16FlashAttnBwdSm80INS1_25CollectiveMainloopBwdSm80ILi2ELi2EN4cute5tupleIJNS5_1CILi64EEENS7_ILi128EEES8_EEENS_10bfloat16_tEfNS_4arch4Sm80ELb0ELb1ELb1ELb0ELb0ELb0ELb0ELb0ELi2ELi2ELi4ELi2ELb1EEENS1_24CollectiveEpilogueBwdGQAISA_fSD_Li256ELb0ELb0EEENS1_19SingleTileSchedulerILb0ELb0ELb0ELi128EEEEEEEEEvNT_6ParamsE$_ZN4cute3eso3ESOILb0ELb1EJlEEC2ERKl - $_ZN7cutlass13device_kernelIN5flash19enable_sm80_to_sm89INS1_16FlashAttnBwdSm80INS1_25CollectiveMainloopBwdSm80ILi2ELi2EN4cute5tupleIJNS5_1CILi64EEENS7_ILi128EEES8_EEENS_10bfloat16_tEfNS_4arch4Sm80ELb0ELb1ELb1ELb0ELb0ELb0ELb0ELb0ELi2ELi2ELi4ELi2ELb1EEENS1_24CollectiveEpilogueBwdGQAISA_fSD_Li256ELb0ELb0EEENS1_19SingleTileSchedulerILb0ELb0ELb0ELi128EEEEEEEEEvNT_6ParamsE$_ZN4cute3eso3ESOILb0ELb1EJiNS_1CILi0EEEEEC2ERKiRKS3_)
$_ZN7cutlass13device_kernelIN5flash19enable_sm80_to_sm89INS1_16FlashAttnBwdSm80INS1_25CollectiveMainloopBwdSm80ILi2ELi2EN4cute5tupleIJNS5_1CILi64EEENS7_ILi128EEES8_EEENS_10bfloat16_tEfNS_4arch4Sm80ELb0ELb1ELb1ELb0ELb0ELb0ELb0ELb0ELi2ELi2ELi4ELi2ELb1EEENS1_24CollectiveEpilogueBwdGQAISA_fSD_Li256ELb0ELb0EEENS1_19SingleTileSchedulerILb0ELb0ELb0ELi128EEEEEEEEEvNT_6ParamsE$_ZN4cute3eso3ESOILb0ELb1EJiNS_1CILi0EEEEEC2ERKiRKS3_:
[----:B------:R-:W-:Y:S02]  /*7100*/  IADD3 R6, R6, -c[0x0][0x20], RZ ;  /* 0x8000080006067a10 */ /* 0x000fe40007ffe0ff */
[----:B------:R-:W-:-:S03]  /*7110*/  MOV R9, 0x0 ;  /* 0x0000000000097802 */ /* 0x000fc60000000f00 */
[----:B------:R1:W-:Y:S01]  /*7120*/  STL [R6], R7 ;  /* 0x0000000706007387 */ /* 0x0003e20000100800 */
[----:B------:R-:W-:Y:S05]  /*7130*/  RET.REL.NODEC R8 `(_ZN7cutlass13device_kernelIN5flash19enable_sm80_to_sm89INS1_16FlashAttnBwdSm80INS1_25CollectiveMainloopBwdSm80ILi2ELi2EN4cute5tupleIJNS5_1CILi64EEENS7_ILi128EEES8_EEENS_10bfloat16_tEfNS_4arch4Sm80ELb0ELb1ELb1ELb0ELb0ELb0ELb0ELb0ELi2ELi2ELi4ELi2ELb1EEENS1_24CollectiveEpilogueBwdGQAISA_fSD_Li256ELb0ELb0EEENS1_19SingleTileSchedulerILb0ELb0ELb0ELi128EEEEEEEEEvNT_6ParamsE) ;  /* 0xffff8ec008007950 */ /* 0x000fea0003c3ffff */
        .type           $_ZN7cutlass13device_kernelIN5flash19enable_sm80_to_sm89INS1_16FlashAttnBwdSm80INS1_25CollectiveMainloopBwdSm80ILi2ELi2EN4cute5tupleIJNS5_1CILi64EEENS7_ILi128EEES8_EEENS_10bfloat16_tEfNS_4arch4Sm80ELb0ELb1ELb1ELb0ELb0ELb0ELb0ELb0ELi2ELi2ELi4ELi2ELb1EEENS1_24CollectiveEpilogueBwdGQAISA_fSD_Li256ELb0ELb0EEENS1_19SingleTileSchedulerILb0ELb0ELb0ELi128EEEEEEEEEvNT_6ParamsE$_ZN4cute3eso3ESOILb0ELb1EJlEEC2ERKl,@function
        .size           $_ZN7cutlass13device_kernelIN5flash19enable_sm80_to_sm89INS1_16FlashAttnBwdSm80INS1_25CollectiveMainloopBwdSm80ILi2ELi2EN4cute5tupleIJNS5_1CILi64EEENS7_ILi128EEES8_EEENS_10bfloat16_tEfNS_4arch4Sm80ELb0ELb1ELb1ELb0ELb0ELb0ELb0ELb0ELi2ELi2ELi4ELi2ELb1EEENS1_24CollectiveEpilogueBwdGQAISA_fSD_Li256ELb0ELb0EEENS1_19SingleTileSchedulerILb0ELb0ELb0ELi128EEEEEEEEEvNT_6ParamsE$_ZN4cute3eso3ESOILb0ELb1EJlEEC2ERKl,($_ZN7cutlass13device_kernelIN5flash19enable_sm80_to_sm89INS1_16FlashAttnBwdSm80INS1_25CollectiveMainloopBwdSm80ILi2ELi2EN4cute5tupleIJNS5_1CILi64EEENS7_ILi128EEES8_EEENS_10bfloat16_tEfNS_4arch4Sm80ELb0ELb1ELb1ELb0ELb0ELb0ELb0ELb0ELi2ELi2ELi4ELi2ELb1EEENS1_24CollectiveEpilogueBwdGQAISA_fSD_Li256ELb0ELb0EEENS1_19SingleTileSchedulerILb0ELb0ELb0ELi128EEEEEEEEEvNT_6ParamsE$_ZN4cute3eso3ESOILb1ELb0EJNS_10UnderscoreES2_S2_iEEC2ERKS2_S5_S5_RKi - $_ZN7cutlass13device_kernelIN5flash19enable_sm80_to_sm89INS1_16FlashAttnBwdSm80INS1_25CollectiveMainloopBwdSm80ILi2ELi2EN4cute5tupleIJNS5_1CILi64EEENS7_ILi128EEES8_EEENS_10bfloat16_tEfNS_4arch4Sm80ELb0ELb1ELb1ELb0ELb0ELb0ELb0ELb0ELi2ELi2ELi4ELi2ELb1EEENS1_24CollectiveEpilogueBwdGQAISA_fSD_Li256ELb0ELb0EEENS1_19SingleTileSchedulerILb0ELb0ELb0ELi128EEEEEEEEEvNT_6ParamsE$_ZN4cute3eso3ESOILb0ELb1EJlEEC2ERKl)
$_ZN7cutlass13device_kernelIN5flash19enable_sm80_to_sm89INS1_16FlashAttnBwdSm80INS1_25CollectiveMainloopBwdSm80ILi2ELi2EN4cute5tupleIJNS5_1CILi64EEENS7_ILi128EEES8_EEENS_10bfloat16_tEfNS_4arch4Sm80ELb0ELb1ELb1ELb0ELb0ELb0ELb0ELb0ELi2ELi2ELi4ELi2ELb1EEENS1_24CollectiveEpilogueBwdGQAISA_fSD_Li256ELb0ELb0EEENS1_19SingleTileSchedulerILb0ELb0ELb0ELi128EEEEEEEEEvNT_6ParamsE$_ZN4cute3eso3ESOILb0ELb1EJlEEC2ERKl:
[----:B------:R-:W-:Y:S01]  /*7140*/  IADD3 R9, R9, -c[0x0][0x20], RZ ;  /* 0x8000080009097a10 */ /* 0x000fe20007ffe0ff */
[----:B------:R-:W-:Y:S01]  /*7150*/  IMAD.MOV.U32 R12, RZ, RZ, R10 ;  /* 0x000000ffff0c7224 */ /* 0x000fe200078e000a */
[----:B------:R-:W-:-:S03]  /*7160*/  MOV R13, 0x0 ;  /* 0x00000000000d7802 */ /* 0x000fc60000000f00 */
[----:B------:R1:W-:Y:S01]  /*7170*/  STL.64 [R9], R6 ;  /* 0x0000000609007387 */ /* 0x0003e20000100a00 */
[----:B------:R-:W-:Y:S05]  /*7180*/  RET.REL.NODEC R12 `(_ZN7cutlass13device_kernelIN5flash19enable_sm80_to_sm89INS1_16FlashAttnBwdSm80INS1_25CollectiveMainloopBwdSm80ILi2ELi2EN4cute5tupleIJNS5_1CILi64EEENS7_ILi128EEES8_EEENS_10bfloat16_tEfNS_4arch4Sm80ELb0ELb1ELb1ELb0ELb0ELb0ELb0ELb0ELi2ELi2ELi4ELi2ELb1EEENS1_24CollectiveEpilogueBwdGQAISA_fSD_Li256ELb0ELb0EEENS1_19SingleTileSchedulerILb0ELb0ELb0ELi128EEEEEEEEEvNT_6ParamsE) ;  /* 0xffff8e700c007950 */ /* 0x000fea0003c3ffff */
        .type           $_ZN7cutlass13device_kernelIN5flash19enable_sm80_to_sm89INS1_16FlashAttnBwdSm80INS1_25CollectiveMainloopBwdSm80ILi2ELi2EN4cute5tupleIJNS5_1CILi64EEENS7_ILi128EEES8_EEENS_10bfloat16_tEfNS_4arch4Sm80ELb0ELb1ELb1ELb0ELb0ELb0ELb0ELb0ELi2ELi2ELi4ELi2ELb1EEENS1_24CollectiveEpilogueBwdGQAISA_fSD_Li256ELb0ELb0EEENS1_19SingleTileSchedulerILb0ELb0ELb0ELi128EEEEEEEEEvNT_6ParamsE$_ZN4cute3eso3ESOILb1ELb0EJNS_10UnderscoreES2_S2_iEEC2ERKS2_S5_S5_RKi,@function
        .size           $_ZN7cutlass13device_kernelIN5flash19enable_sm80_to_sm89INS1_16FlashAttnBwdSm80INS1_25CollectiveMainloopBwdSm80ILi2ELi2EN4cute5tupleIJNS5_1CILi64EEENS7_ILi128EEES8_EEENS_10bfloat16_tEfNS_4arch4Sm80ELb0ELb1ELb1ELb0ELb0ELb0ELb0ELb0ELi2ELi2ELi4ELi2ELb1EEENS1_24CollectiveEpilogueBwdGQAISA_fSD_Li256ELb0ELb0EEENS1_19SingleTileSchedulerILb0ELb0ELb0ELi128EEEEEEEEEvNT_6ParamsE$_ZN4cute3eso3ESOILb1ELb0EJNS_10UnderscoreES2_S2_iEEC2ERKS2_S5_S5_RKi,($_ZN7cutlass13device_kernelIN5flash19enable_sm80_to_sm89INS1_16FlashAttnBwdSm80INS1_25CollectiveMainloopBwdSm80ILi2ELi2EN4cute5tupleIJNS5_1CILi64EEENS7_ILi128EEES8_EEENS_10bfloat16_tEfNS_4arch4Sm80ELb0ELb1ELb1ELb0ELb0ELb0ELb0ELb0ELi2ELi2ELi4ELi2ELb1EEENS1_24CollectiveEpilogueBwdGQAISA_fSD_Li256ELb0ELb0EEENS1_19SingleTileSchedulerILb0ELb0ELb0ELi128EEEEEEEEEvNT_6ParamsE$_ZN4cute3eso3ESOILb1ELb0EJNS_10UnderscoreES2_iEEC2ERKS2_S5_RKi - $_ZN7cutlass13device_kernelIN5flash19enable_sm80_to_sm89INS1_16FlashAttnBwdSm80INS1_25CollectiveMainloopBwdSm80ILi2ELi2EN4cute5tupleIJNS5_1CILi64EEENS7_ILi128EEES8_EEENS_10bfloat16_tEfNS_4arch4Sm80ELb0ELb1ELb1ELb0ELb0ELb0ELb0ELb0ELi2ELi2ELi4ELi2ELb1EEENS1_24CollectiveEpilogueBwdGQAISA_fSD_Li256ELb0ELb0EEENS1_19SingleTileSchedulerILb0ELb0ELb0ELi128EEEEEEEEEvNT_6ParamsE$_ZN4cute3eso3ESOILb1ELb0EJNS_10UnderscoreES2_S2_iEEC2ERKS2_S5_S5_RKi)
$_ZN7cutlass13device_kernelIN5flash19enable_sm80_to_sm89INS1_16FlashAttnBwdSm80INS1_25CollectiveMainloopBwdSm80ILi2ELi2EN4cute5tupleIJNS5_1CILi64EEENS7_ILi128EEES8_EEENS_10bfloat16_tEfNS_4arch4Sm80ELb0ELb1ELb1ELb0ELb0ELb0ELb0ELb0ELi2ELi2ELi4ELi2ELb1EEENS1_24CollectiveEpilogueBwdGQAISA_fSD_Li256ELb0ELb0EEENS1_19SingleTileSchedulerILb0ELb0ELb0ELi128EEEEEEEEEvNT_6ParamsE$_ZN4cute3eso3ESOILb1ELb0EJNS_10UnderscoreES2_S2_iEEC2ERKS2_S5_S5_RKi:
[----:B------:R-:W-:Y:S02]  /*7190*/  ULDC UR8, c[0x0][0x20] ;  /* 0x0000080000087ab9 */ /* 0x000fe40000000800 */
[----:B------:R-:W-:-:S09]  /*71a0*/  UIADD3 UR8, UR23, -UR8, URZ ;  /* 0x8000000817087290 */ /* 0x000fd2000fffe03f */
[----:B------:R1:W-:Y:S02]  /*71b0*/  STL [UR8], R7 ;  /* 0x00000007ff007987 */ /* 0x0003e40008100808 */
[----:B-1----:R-:W-:-:S04]  /*71c0*/  MOV R7, 0x0 ;  /* 0x0000000000077802 */ /* 0x002fc80000000f00 */
[----:B------:R-:W-:Y:S05]  /*71d0*/  RET.REL.NODEC R6 `(_ZN7cutlass13device_kernelIN5flash19enable_sm80_to_sm89INS1_16FlashAttnBwdSm80INS1_25CollectiveMainloopBwdSm80ILi2ELi2EN4cute5tupleIJNS5_1CILi64EEENS7_ILi128EEES8_EEENS_10bfloat16_tEfNS_4arch4Sm80ELb0ELb1ELb1ELb0ELb0ELb0ELb0ELb0ELi2ELi2ELi4ELi2ELb1EEENS1_24CollectiveEpilogueBwdGQAISA_fSD_Li256ELb0ELb0EEENS1_19SingleTileSchedulerILb0ELb0ELb0ELi128EEEEEEEEEvNT_6ParamsE) ;  /* 0xffff8e2006007950 */ /* 0x000fea0003c3ffff */
        .type           $_ZN7cutlass13device_kernelIN5flash19enable_sm80_to_sm89INS1_16FlashAttnBwdSm80INS1_25CollectiveMainloopBwdSm80ILi2ELi2EN4cute5tupleIJNS5_1CILi64EEENS7_ILi128EEES8_EEENS_10bfloat16_tEfNS_4arch4Sm80ELb0ELb1ELb1ELb0ELb0ELb0ELb0ELb0ELi2ELi2ELi4ELi2ELb1EEENS1_24CollectiveEpilogueBwdGQAISA_fSD_Li256ELb0ELb0EEENS1_19SingleTileSchedulerILb0ELb0ELb0ELi128EEEEEEEEEvNT_6ParamsE$_ZN4cute3eso3ESOILb1ELb0EJNS_10UnderscoreES2_iEEC2ERKS2_S5_RKi,@function
        .size           $_ZN7cutlass13device_kernelIN5flash19enable_sm80_to_sm89INS1_16FlashAttnBwdSm80INS1_25CollectiveMainloopBwdSm80ILi2ELi2EN4cute5tupleIJNS5_1CILi64EEENS7_ILi128EEES8_EEENS_10bfloat16_tEfNS_4arch4Sm80ELb0ELb1ELb1ELb0ELb0ELb0ELb0ELb0ELi2ELi2ELi4ELi2ELb1EEENS1_24CollectiveEpilogueBwdGQAISA_fSD_Li256ELb0ELb0EEENS1_19SingleTileSchedulerILb0ELb0ELb0ELi128EEEEEEEEEvNT_6ParamsE$_ZN4cute3eso3ESOILb1ELb0EJNS_10UnderscoreES2_iEEC2ERKS2_S5_RKi,($_ZN7cutlass13device_kernelIN5flash19enable_sm80_to_sm89INS1_16FlashAttnBwdSm80INS1_25CollectiveMainloopBwdSm80ILi2ELi2EN4cute5tupleIJNS5_1CILi64EEENS7_ILi128EEES8_EEENS_10bfloat16_tEfNS_4arch4Sm80ELb0ELb1ELb1ELb0ELb0ELb0ELb0ELb0ELi2ELi2ELi4ELi2ELb1EEENS1_24CollectiveEpilogueBwdGQAISA_fSD_Li256ELb0ELb0EEENS1_19SingleTileSchedulerILb0ELb0ELb0ELi128EEEEEEEEEvNT_6ParamsE$_ZN4cute3eso3ESOILb1ELb0EJNS_10UnderscoreEiEEC2ERKS2_RKi - $_ZN7cutlass13device_kernelIN5flash19enable_sm80_to_sm89INS1_16FlashAttnBwdSm80INS1_25CollectiveMainloopBwdSm80ILi2ELi2EN4cute5tupleIJNS5_1CILi64EEENS7_ILi128EEES8_EEENS_10bfloat16_tEfNS_4arch4Sm80ELb0ELb1ELb1ELb0ELb0ELb0ELb0ELb0ELi2ELi2ELi4ELi2ELb1EEENS1_24CollectiveEpilogueBwdGQAISA_fSD_Li256ELb0ELb0EEENS1_19SingleTileSchedulerILb0ELb0ELb0ELi128EEEEEEEEEvNT_6ParamsE$_ZN4cute3eso3ESOILb1ELb0EJNS_10UnderscoreES2_iEEC2ERKS2_S5_RKi)
$_ZN7cutlass13device_kernelIN5flash19enable_sm80_to_sm89INS1_16FlashAttnBwdSm80INS1_25CollectiveMainloopBwdSm80ILi2ELi2EN4cute5tupleIJNS5_1CILi64EEENS7_ILi128EEES8_EEENS_10bfloat16_tEfNS_4arch4Sm80ELb0ELb1ELb1ELb0ELb0ELb0ELb0ELb0ELi2ELi2ELi4ELi2ELb1EEENS1_24CollectiveEpilogueBwdGQAISA_fSD_Li256ELb0ELb0EEENS1_19SingleTileSchedulerILb0ELb0ELb0ELi128EEEEEEEEEvNT_6ParamsE$_ZN4cute3eso3ESOILb1ELb0EJNS_10UnderscoreES2_iEEC2ERKS2_S5_RKi:
[----:B------:R-:W-:Y:S01]  /*71e0*/  ULDC UR8, c[0x0][0x20] ;  /* 0x0000080000087ab9 */ /* 0x000fe20000000800 */
[----:B------:R-:W-:Y:S01]  /*71f0*/  MOV R7, 0x0 ;  /* 0x0000000000077802 */ /* 0x000fe20000000f00 */
[----:B------:R-:W-:-:S09]  /*7200*/  UIADD3 UR8, UR23, -UR8, URZ ;  /* 0x8000000817087290 */ /* 0x000fd2000fffe03f */
[----:B------:R1:W-:Y:S01]  /*7210*/  STL [UR8], R16 ;  /* 0x00000010ff007987 */ /* 0x0003e20008100808 */
[----:B------:R-:W-:Y:S05]  /*7220*/  RET.REL.NODEC R6 `(_ZN7cutlass13device_kernelIN5flash19enable_sm80_to_sm89INS1_16FlashAttnBwdSm80INS1_25CollectiveMainloopBwdSm80ILi2ELi2EN4cute5tupleIJNS5_1CILi64EEENS7_ILi128EEES8_EEENS_10bfloat16_tEfNS_4arch4Sm80ELb0ELb1ELb1ELb0ELb0ELb0ELb0ELb0ELi2ELi2ELi4ELi2ELb1EEENS1_24CollectiveEpilogueBwdGQAISA_fSD_Li256ELb0ELb0EEENS1_19SingleTileSchedulerILb0ELb0ELb0ELi128EEEEEEEEEvNT_6ParamsE) ;  /* 0xffff8dd006007950 */ /* 0x000fea0003c3ffff */
        .type           $_ZN7cutlass13device_kernelIN5flash19enable_sm80_to_sm89INS1_16FlashAttnBwdSm80INS1_25CollectiveMainloopBwdSm80ILi2ELi2EN4cute5tupleIJNS5_1CILi64EEENS7_ILi128EEES8_EEENS_10bfloat16_tEfNS_4arch4Sm80ELb0ELb1ELb1ELb0ELb0ELb0ELb0ELb0ELi2ELi2ELi4ELi2ELb1EEENS1_24CollectiveEpilogueBwdGQAISA_fSD_Li256ELb0ELb0EEENS1_19SingleTileSchedulerILb0ELb0ELb0ELi128EEEEEEEEEvNT_6ParamsE$_ZN4cute3eso3ESOILb1ELb0EJNS_10UnderscoreEiEEC2ERKS2_RKi,@function
        .size           $_ZN7cutlass13device_kernelIN5flash19enable_sm80_to_sm89INS1_16FlashAttnBwdSm80INS1_25CollectiveMainloopBwdSm80ILi2ELi2EN4cute5tupleIJNS5_1CILi64EEENS7_ILi128EEES8_EEENS_10bfloat16_tEfNS_4arch4Sm80ELb0ELb1ELb1ELb0ELb0ELb0ELb0ELb0ELi2ELi2ELi4ELi2ELb1EEENS1_24CollectiveEpilogueBwdGQAISA_fSD_Li256ELb0ELb0EEENS1_19SingleTileSchedulerILb0ELb0ELb0ELi128EEEEEEEEEvNT_6ParamsE$_ZN4cute3eso3ESOILb1ELb0EJNS_10UnderscoreEiEEC2ERKS2_RKi,($_ZN7cutlass13device_kernelIN5flash19enable_sm80_to_sm89INS1_16FlashAttnBwdSm80INS1_25CollectiveMainloopBwdSm80ILi2ELi2EN4cute5tupleIJNS5_1CILi64EEENS7_ILi128EEES8_EEENS_10bfloat16_tEfNS_4arch4Sm80ELb0ELb1ELb1ELb0ELb0ELb0ELb0ELb0ELi2ELi2ELi4ELi2ELb1EEENS1_24CollectiveEpilogueBwdGQAISA_fSD_Li256ELb0ELb0EEENS1_19SingleTileSchedulerILb0ELb0ELb0ELi128EEEEEEEEEvNT_6ParamsE$_ZN4cute3eso3ESOILb1ELb0EJNS_10UnderscoreEiiEEC2ERKS2_RKiS7_ - $_ZN7cutlass13device_kernelIN5flash19enable_sm80_to_sm89INS1_16FlashAttnBwdSm80INS1_25CollectiveMainloopBwdSm80ILi2ELi2EN4cute5tupleIJNS5_1CILi64EEENS7_ILi128EEES8_EEENS_10bfloat16_tEfNS_4arch4Sm80ELb0ELb1ELb1ELb0ELb0ELb0ELb0ELb0ELi2ELi2ELi4ELi2ELb1EEENS1_24CollectiveEpilogueBwdGQAISA_fSD_Li256ELb0ELb0EEENS1_19SingleTileSchedulerILb0ELb0ELb0ELi128EEEEEEEEEvNT_6ParamsE$_ZN4cute3eso3ESOILb1ELb0EJNS_10UnderscoreEiEEC2ERKS2_RKi)
$_ZN7cutlass13device_kernelIN5flash19enable_sm80_to_sm89INS1_16FlashAttnBwdSm80INS1_25CollectiveMainloopBwdSm80ILi2ELi2EN4cute5tupleIJNS5_1CILi64EEENS7_ILi128EEES8_EEENS_10bfloat16_tEfNS_4arch4Sm80ELb0ELb1ELb1ELb0ELb0ELb0ELb0ELb0ELi2ELi2ELi4ELi2ELb1EEENS1_24CollectiveEpilogueBwdGQAISA_fSD_Li256ELb0ELb0EEENS1_19SingleTileSchedulerILb0ELb0ELb0ELi128EEEEEEEEEvNT_6ParamsE$_ZN4cute3eso3ESOILb1ELb0EJNS_10UnderscoreEiEEC2ERKS2_RKi:
[----:B------:R-:W-:Y:S02]  /*7230*/  IADD3 R6, R6, -c[0x0][0x20], RZ ;  /* 0x8000080006067a10 */ /* 0x000fe40007ffe0ff */
[----:B------:R-:W-:-:S03]  /*7240*/  MOV R13, 0x0 ;  /* 0x00000000000d7802 */ /* 0x000fc60000000f00 */
[----:B------:R1:W-:Y:S01]  /*7250*/  STL [R6], R7 ;  /* 0x0000000706007387 */ /* 0x0003e20000100800 */
[----:B------:R-:W-:Y:S05]  /*7260*/  RET.REL.NODEC R12 `(_ZN7cutlass13device_kernelIN5flash19enable_sm80_to_sm89INS1_16FlashAttnBwdSm80INS1_25CollectiveMainloopBwdSm80ILi2ELi2EN4cute5tupleIJNS5_1CILi64EEENS7_ILi128EEES8_EEENS_10bfloat16_tEfNS_4arch4Sm80ELb0ELb1ELb1ELb0ELb0ELb0ELb0ELb0ELi2ELi2ELi4ELi2ELb1EEENS1_24CollectiveEpilogueBwdGQAISA_fSD_Li256ELb0ELb0EEENS1_19SingleTileSchedulerILb0ELb0ELb0ELi128EEEEEEEEEvNT_6ParamsE) ;  /* 0xffff8d900c007950 */ /* 0x000fea0003c3ffff */
        .type           $_ZN7cutlass13device_kernelIN5flash19enable_sm80_to_sm89INS1_16FlashAttnBwdSm80INS1_25CollectiveMainloopBwdSm80ILi2ELi2EN4cute5tupleIJNS5_1CILi64EEENS7_ILi128EEES8_EEENS_10bfloat16_tEfNS_4arch4Sm80ELb0ELb1ELb1ELb0ELb0ELb0ELb0ELb0ELi2ELi2ELi4ELi2ELb1EEENS1_24CollectiveEpilogueBwdGQAISA_fSD_Li256ELb0ELb0EEENS1_19SingleTileSchedulerILb0ELb0ELb0ELi128EEEEEEEEEvNT_6ParamsE$_ZN4cute3eso3ESOILb1ELb0EJNS_10UnderscoreEiiEEC2ERKS2_RKiS7_,@function
        .size           $_ZN7cutlass13device_kernelIN5flash19enable_sm80_to_sm89INS1_16FlashAttnBwdSm80INS1_25CollectiveMainloopBwdSm80ILi2ELi2EN4cute5tupleIJNS5_1CILi64EEENS7_ILi128EEES8_EEENS_10bfloat16_tEfNS_4arch4Sm80ELb0ELb1ELb1ELb0ELb0ELb0ELb0ELb0ELi2ELi2ELi4ELi2ELb1EEENS1_24CollectiveEpilogueBwdGQAISA_fSD_Li256ELb0ELb0EEENS1_19SingleTileSchedulerILb0ELb0ELb0ELi128EEEEEEEEEvNT_6ParamsE$_ZN4cute3eso3ESOILb1ELb0EJNS_10UnderscoreEiiEEC2ERKS2_RKiS7_,($_ZN7cutlass13device_kernelIN5flash19enable_sm80_to_sm89INS1_16FlashAttnBwdSm80INS1_25CollectiveMainloopBwdSm80ILi2ELi2EN4cute5tupleIJNS5_1CILi64EEENS7_ILi128EEES8_EEENS_10bfloat16_tEfNS_4arch4Sm80ELb0ELb1ELb1ELb0ELb0ELb0ELb0ELb0ELi2ELi2ELi4ELi2ELb1EEENS1_24CollectiveEpilogueBwdGQAISA_fSD_Li256ELb0ELb0EEENS1_19SingleTileSchedulerILb0ELb0ELb0ELi128EEEEEEEEEvNT_6ParamsE$_ZN4cute3eso3ESOILb1ELb0EJNS_1CILi0EEES3_S3_iEEC2ERKS3_S6_S6_RKi - $_ZN7cutlass13device_kernelIN5flash19enable_sm80_to_sm89INS1_16FlashAttnBwdSm80INS1_25CollectiveMainloopBwdSm80ILi2ELi2EN4cute5tupleIJNS5_1CILi64EEENS7_ILi128EEES8_EEENS_10bfloat16_tEfNS_4arch4Sm80ELb0ELb1ELb1ELb0ELb0ELb0ELb0ELb0ELi2ELi2ELi4ELi2ELb1EEENS1_24CollectiveEpilogueBwdGQAISA_fSD_Li256ELb0ELb0EEENS1_19SingleTileSchedulerILb0ELb0ELb0ELi128EEEEEEEEEvNT_6ParamsE$_ZN4cute3eso3ESOILb1ELb0EJNS_10UnderscoreEiiEEC2ERKS2_RKiS7_)
$_ZN7cutlass13device_kernelIN5flash19enable_sm80_to_sm89INS1_16FlashAttnBwdSm80INS1_25CollectiveMainloopBwdSm80ILi2ELi2EN4cute5tupleIJNS5_1CILi64EEENS7_ILi128EEES8_EEENS_10bfloat16_tEfNS_4arch4Sm80ELb0ELb1ELb1ELb0ELb0ELb0ELb0ELb0ELi2ELi2ELi4ELi2ELb1EEENS1_24CollectiveEpilogueBwdGQAISA_fSD_Li256ELb0ELb0EEENS1_19SingleTileSchedulerILb0ELb0ELb0ELi128EEEEEEEEEvNT_6ParamsE$_ZN4cute3eso3ESOILb1ELb0EJNS_10UnderscoreEiiEEC2ERKS2_RKiS7_:
[----:B------:R-:W-:Y:S02]  /*7270*/  ULDC UR8, c[0x0][0x20] ;  /* 0x0000080000087ab9 */ /* 0x000fe40000000800 */
[----:B------:R-:W-:Y:S02]  /*7280*/  UIADD3 UR29, UR23, -UR8, URZ ;  /* 0x80000008171d7290 */ /* 0x000fe4000fffe03f */
[----:B------:R-:W-:-:S07]  /*7290*/  UIADD3 UR8, UR28, -UR8, URZ ;  /* 0x800000081c087290 */ /* 0x000fce000fffe03f */
[----:B------:R1:W-:Y:S04]  /*72a0*/  STL [UR29], R7 ;  /* 0x00000007ff007987 */ /* 0x0003e8000810081d */
[----:B------:R-:W2:Y:S01]  /*72b0*/  LDL R8, [UR8] ;  /* 0x00000008ff087983 */ /* 0x000ea20008100800 */
[----:B-1----:R-:W-:-:S03]  /*72c0*/  MOV R7, 0x0 ;  /* 0x0000000000077802 */ /* 0x002fc60000000f00 */
[----:B--2---:R1:W-:Y:S01]  /*72d0*/  STL [UR29+0x4], R8 ;  /* 0x00000408ff007987 */ /* 0x0043e2000810081d */
[----:B------:R-:W-:Y:S05]  /*72e0*/  RET.REL.NODEC R6 `(_ZN7cutlass13device_kernelIN5flash19enable_sm80_to_sm89INS1_16FlashAttnBwdSm80INS1_25CollectiveMainloopBwdSm80ILi2ELi2EN4cute5tupleIJNS5_1CILi64EEENS7_ILi128EEES8_EEENS_10bfloat16_tEfNS_4arch4Sm80ELb0ELb1ELb1ELb0ELb0ELb0ELb0ELb0ELi2ELi2ELi4ELi2ELb1EEENS1_24CollectiveEpilogueBwdGQAISA_fSD_Li256ELb0ELb0EEENS1_19SingleTileSchedulerILb0ELb0ELb0ELi128EEEEEEEEEvNT_6ParamsE) ;  /* 0xffff8d1006007950 */ /* 0x000fea0003c3ffff */
        .type           $_ZN7cutlass13device_kernelIN5flash19enable_sm80_to_sm89INS1_16FlashAttnBwdSm80INS1_25CollectiveMainloopBwdSm80ILi2ELi2EN4cute5tupleIJNS5_1CILi64EEENS7_ILi128EEES8_EEENS_10bfloat16_tEfNS_4arch4Sm80ELb0ELb1ELb1ELb0ELb0ELb0ELb0ELb0ELi2ELi2ELi4ELi2ELb1EEENS1_24CollectiveEpilogueBwdGQAISA_fSD_Li256ELb0ELb0EEENS1_19SingleTileSchedulerILb0ELb0ELb0ELi128EEEEEEEEEvNT_6ParamsE$_ZN4cute3eso3ESOILb1ELb0EJNS_1CILi0EEES3_S3_iEEC2ERKS3_S6_S6_RKi,@function
        .size           $_ZN7cutlass13device_kernelIN5flash19enable_sm80_to_sm89INS1_16FlashAttnBwdSm80INS1_25CollectiveMainloopBwdSm80ILi2ELi2EN4cute5tupleIJNS5_1CILi64EEENS7_ILi128EEES8_EEENS_10bfloat16_tEfNS_4arch4Sm80ELb0ELb1ELb1ELb0ELb0ELb0ELb0ELb0ELi2ELi2ELi4ELi2ELb1EEENS1_24CollectiveEpilogueBwdGQAISA_fSD_Li256ELb0ELb0EEENS1_19SingleTileSchedulerILb0ELb0ELb0ELi128EEEEEEEEEvNT_6ParamsE$_ZN4cute3eso3ESOILb1ELb0EJNS_1CILi0EEES3_S3_iEEC2ERKS3_S6_S6_RKi,($_ZN7cutlass13device_kernelIN5flash19enable_sm80_to_sm89INS1_16FlashAttnBwdSm80INS1_25CollectiveMainloopBwdSm80ILi2ELi2EN4cute5tupleIJNS5_1CILi64EEENS7_ILi128EEES8_EEENS_10bfloat16_tEfNS_4arch4Sm80ELb0ELb1ELb1ELb0ELb0ELb0ELb0ELb0ELi2ELi2ELi4ELi2ELb1EEENS1_24CollectiveEpilogueBwdGQAISA_fSD_Li256ELb0ELb0EEENS1_19SingleTileSchedulerILb0ELb0ELb0ELi128EEEEEEEEEvNT_6ParamsE$_ZN4cute3eso3ESOILb1ELb0EJNS_1CILi0EEES3_iEEC2ERKS3_S6_RKi - $_ZN7cutlass13device_kernelIN5flash19enable_sm80_to_sm89INS1_16FlashAttnBwdSm80INS1_25CollectiveMainloopBwdSm80ILi2ELi2EN4cute5tupleIJNS5_1CILi64EEENS7_ILi128EEES8_EEENS_10bfloat16_tEfNS_4arch4Sm80ELb0ELb1ELb1ELb0ELb0ELb0ELb0ELb0ELi2ELi2ELi4ELi2ELb1EEENS1_24CollectiveEpilogueBwdGQAISA_fSD_Li256ELb0ELb0EEENS1_19SingleTileSchedulerILb0ELb0ELb0ELi128EEEEEEEEEvNT_6ParamsE$_ZN4cute3eso3ESOILb1ELb0EJNS_1CILi0EEES3_S3_iEEC2ERKS3_S6_S6_RKi)
$_ZN7cutlass13device_kernelIN5flash19enable_sm80_to_sm89INS1_16FlashAttnBwdSm80INS1_25CollectiveMainloopBwdSm80ILi2ELi2EN4cute5tupleIJNS5_1CILi64EEENS7_ILi128EEES8_EEENS_10bfloat16_tEfNS_4arch4Sm80ELb0ELb1ELb1ELb0ELb0ELb0ELb0ELb0ELi2ELi2ELi4ELi2ELb1EEENS1_24CollectiveEpilogueBwdGQAISA_fSD_Li256ELb0ELb0EEENS1_19SingleTileSchedulerILb0ELb0ELb0ELi128EEEEEEEEEvNT_6ParamsE$_ZN4cute3eso3ESOILb1ELb0EJNS_1CILi0EEES3_S3_iEEC2ERKS3_S6_S6_RKi:
[----:B------:R-:W-:Y:S02]  /*72f0*/  ULDC UR4, c[0x0][0x20] ;  /* 0x0000080000047ab9 */ /* 0x000fe40000000800 */
[----:B------:R-:W-:-:S09]  /*7300*/  UIADD3 UR4, UR9, -UR4, URZ ;  /* 0x8000000409047290 */ /* 0x000fd2000fffe03f */
[----:B------:R1:W-:Y:S02]  /*7310*/  STL [UR4], R7 ;  /* 0x00000007ff007987 */ /* 0x0003e40008100804 */
[----:B-1----:R-:W-:-:S04]  /*7320*/  MOV R7, 0x0 ;  /* 0x0000000000077802 */ /* 0x002fc80000000f00 */
[----:B------:R-:W-:Y:S05]  /*7330*/  RET.REL.NODEC R6 `(_ZN7cutlass13device_kernelIN5flash19enable_sm80_to_sm89INS1_16FlashAttnBwdSm80INS1_25CollectiveMainloopBwdSm80ILi2ELi2EN4cute5tupleIJNS5_1CILi64EEENS7_ILi128EEES8_EEENS_10bfloat16_tEfNS_4arch4Sm80ELb0ELb1ELb1ELb0ELb0ELb0ELb0ELb0ELi2ELi2ELi4ELi2ELb1EEENS1_24CollectiveEpilogueBwdGQAISA_fSD_Li256ELb0ELb0EEENS1_19SingleTileSchedulerILb0ELb0ELb0ELi128EEEEEEEEEvNT_6ParamsE) ;  /* 0xffff8cc006007950 */ /* 0x000fea0003c3ffff */
        .type           $_ZN7cutlass13device_kernelIN5flash19enable_sm80_to_sm89INS1_16FlashAttnBwdSm80INS1_25CollectiveMainloopBwdSm80ILi2ELi2EN4cute5tupleIJNS5_1CILi64EEENS7_ILi128EEES8_EEENS_10bfloat16_tEfNS_4arch4Sm80ELb0ELb1ELb1ELb0ELb0ELb0ELb0ELb0ELi2ELi2ELi4ELi2ELb1EEENS1_24CollectiveEpilogueBwdGQAISA_fSD_Li256ELb0ELb0EEENS1_19SingleTileSchedulerILb0ELb0ELb0ELi128EEEEEEEEEvNT_6ParamsE$_ZN4cute3eso3ESOILb1ELb0EJNS_1CILi0EEES3_iEEC2ERKS3_S6_RKi,@function
        .size           $_ZN7cutlass13device_kernelIN5flash19enable_sm80_to_sm89INS1_16FlashAttnBwdSm80INS1_25CollectiveMainloopBwdSm80ILi2ELi2EN4cute5tupleIJNS5_1CILi64EEENS7_ILi128EEES8_EEENS_10bfloat16_tEfNS_4arch4Sm80ELb0ELb1ELb1ELb0ELb0ELb0ELb0ELb0ELi2ELi2ELi4ELi2ELb1EEENS1_24CollectiveEpilogueBwdGQAISA_fSD_Li256ELb0ELb0EEENS1_19SingleTileSchedulerILb0ELb0ELb0ELi128EEEEEEEEEvNT_6ParamsE$_ZN4cute3eso3ESOILb1ELb0EJNS_1CILi0EEES3_iEEC2ERKS3_S6_RKi,($_ZN7cutlass13device_kernelIN5flash19enable_sm80_to_sm89INS1_16FlashAttnBwdSm80INS1_25CollectiveMainloopBwdSm80ILi2ELi2EN4cute5tupleIJNS5_1CILi64EEENS7_ILi128EEES8_EEENS_10bfloat16_tEfNS_4arch4Sm80ELb0ELb1ELb1ELb0ELb0ELb0ELb0ELb0ELi2ELi2ELi4ELi2ELb1EEENS1_24CollectiveEpilogueBwdGQAISA_fSD_Li256ELb0ELb0EEENS1_19SingleTileSchedulerILb0ELb0ELb0ELi128EEEEEEEEEvNT_6ParamsE$_ZN4cute3eso3ESOILb1ELb0EJNS_1CILi0EEES3_iS3_EEC2ERKS3_S6_RKiS6_ - $_ZN7cutlass13device_kernelIN5flash19enable_sm80_to_sm89INS1_16FlashAttnBwdSm80INS1_25CollectiveMainloopBwdSm80ILi2ELi2EN4cute5tupleIJNS5_1CILi64EEENS7_ILi128EEES8_EEENS_10bfloat16_tEfNS_4arch4Sm80ELb0ELb1ELb1ELb0ELb0ELb0ELb0ELb0ELi2ELi2ELi4ELi2ELb1EEENS1_24CollectiveEpilogueBwdGQAISA_fSD_Li256ELb0ELb0EEENS1_19SingleTileSchedulerILb0ELb0ELb0ELi128EEEEEEEEEvNT_6ParamsE$_ZN4cute3eso3ESOILb1ELb0EJNS_1CILi0EEES3_iEEC2ERKS3_S6_RKi)
$_ZN7cutlass13device_kernelIN5flash19enable_sm80_to_sm89INS1_16FlashAttnBwdSm80INS1_25CollectiveMainloopBwdSm80ILi2ELi2EN4cute5tupleIJNS5_1CILi64EEENS7_ILi128EEES8_EEENS_10bfloat16_tEfNS_4arch4Sm80ELb0ELb1ELb1ELb0ELb0ELb0ELb0ELb0ELi2ELi2ELi4ELi2ELb1EEENS1_24CollectiveEpilogueBwdGQAISA_fSD_Li256ELb0ELb0EEENS1_19SingleTileSchedulerILb0ELb0ELb0ELi128EEEEEEEEEvNT_6ParamsE$_ZN4cute3eso3ESOILb1ELb0EJNS_1CILi0EEES3_iEEC2ERKS3_S6_RKi:
[----:B------:R-:W-:Y:S02]  /*7340*/  ULDC UR4, c[0x0][0x20] ;  /* 0x0000080000047ab9 */ /* 0x000fe40000000800 */
[----:B------:R-:W-:-:S09]  /*7350*/  UIADD3 UR4, UR9, -UR4, URZ ;  /* 0x8000000409047290 */ /* 0x000fd2000fffe03f */
[----:B------:R1:W-:Y:S02]  /*7360*/  STL [UR4], R7 ;  /* 0x00000007ff007987 */ /* 0x0003e40008100804 */
[----:B-1----:R-:W-:-:S04]  /*7370*/  MOV R7, 0x0 ;  /* 0x0000000000077802 */ /* 0x002fc80000000f00 */
[----:B------:R-:W-:Y:S05]  /*7380*/  RET.REL.NODEC R6 `(_ZN7cutlass13device_kernelIN5flash19enable_sm80_to_sm89INS1_16FlashAttnBwdSm80INS1_25CollectiveMainloopBwdSm80ILi2ELi2EN4cute5tupleIJNS5_1CILi64EEENS7_ILi128EEES8_EEENS_10bfloat16_tEfNS_4arch4Sm80ELb0ELb1ELb1ELb0ELb0ELb0ELb0ELb0ELi2ELi2ELi4ELi2ELb1EEENS1_24CollectiveEpilogueBwdGQAISA_fSD_Li256ELb0ELb0EEENS1_19SingleTileSchedulerILb0ELb0ELb0ELi128EEEEEEEEEvNT_6ParamsE) ;  /* 0xffff8c7006007950 */ /* 0x000fea0003c3ffff */
        .type           $_ZN7cutlass13device_kernelIN5flash19enable_sm80_to_sm89INS1_16FlashAttnBwdSm80INS1_25CollectiveMainloopBwdSm80ILi2ELi2EN4cute5tupleIJNS5_1CILi64EEENS7_ILi128EEES8_EEENS_10bfloat16_tEfNS_4arch4Sm80ELb0ELb1ELb1ELb0ELb0ELb0ELb0ELb0ELi2ELi2ELi4ELi2ELb1EEENS1_24CollectiveEpilogueBwdGQAISA_fSD_Li256ELb0ELb0EEENS1_19SingleTileSchedulerILb0ELb0ELb0ELi128EEEEEEEEEvNT_6ParamsE$_ZN4cute3eso3ESOILb1ELb0EJNS_1CILi0EEES3_iS3_EEC2ERKS3_S6_RKiS6_,@function
        .size           $_ZN7cutlass13device_kernelIN5flash19enable_sm80_to_sm89INS1_16FlashAttnBwdSm80INS1_25CollectiveMainloopBwdSm80ILi2ELi2EN4cute5tupleIJNS5_1CILi64EEENS7_ILi128EEES8_EEENS_10bfloat16_tEfNS_4arch4Sm80ELb0ELb1ELb1ELb0ELb0ELb0ELb0ELb0ELi2ELi2ELi4ELi2ELb1EEENS1_24CollectiveEpilogueBwdGQAISA_fSD_Li256ELb0ELb0EEENS1_19SingleTileSchedulerILb0ELb0ELb0ELi128EEEEEEEEEvNT_6ParamsE$_ZN4cute3eso3ESOILb1ELb0EJNS_1CILi0EEES3_iS3_EEC2ERKS3_S6_RKiS6_,($_ZN7cutlass13device_kernelIN5flash19enable_sm80_to_sm89INS1_16FlashAttnBwdSm80INS1_25CollectiveMainloopBwdSm80ILi2ELi2EN4cute5tupleIJNS5_1CILi64EEENS7_ILi128EEES8_EEENS_10bfloat16_tEfNS_4arch4Sm80ELb0ELb1ELb1ELb0ELb0ELb0ELb0ELb0ELi2ELi2ELi4ELi2ELb1EEENS1_24CollectiveEpilogueBwdGQAISA_fSD_Li256ELb0ELb0EEENS1_19SingleTileSchedulerILb0ELb0ELb0ELi128EEEEEEEEEvNT_6ParamsE$_ZN4cute3eso3ESOILb1ELb0EJNS_1CILi0EEES3_iiEEC2ERKS3_S6_RKiS8_ - $_ZN7cutlass13device_kernelIN5flash19enable_sm80_to_sm89INS1_16FlashAttnBwdSm80INS1_25CollectiveMainloopBwdSm80ILi2ELi2EN4cute5tupleIJNS5_1CILi64EEENS7_ILi128EEES8_EEENS_10bfloat16_tEfNS_4arch4Sm80ELb0ELb1ELb1ELb0ELb0ELb0ELb0ELb0ELi2ELi2ELi4ELi2ELb1EEENS1_24CollectiveEpilogueBwdGQAISA_fSD_Li256ELb0ELb0EEENS1_19SingleTileSchedulerILb0ELb0ELb0ELi128EEEEEEEEEvNT_6ParamsE$_ZN4cute3eso3ESOILb1ELb0EJNS_1CILi0EEES3_iS3_EEC2ERKS3_S6_RKiS6_)
$_ZN7cutlass13device_kernelIN5flash19enable_sm80_to_sm89INS1_16FlashAttnBwdSm80INS1_25CollectiveMainloopBwdSm80ILi2ELi2EN4cute5tupleIJNS5_1CILi64EEENS7_ILi128EEES8_EEENS_10bfloat16_tEfNS_4arch4Sm80ELb0ELb1ELb1ELb0ELb0ELb0ELb0ELb0ELi2ELi2ELi4ELi2ELb1EEENS1_24CollectiveEpilogueBwdGQAISA_fSD_Li256ELb0ELb0EEENS1_19SingleTileSchedulerILb0ELb0ELb0ELi128EEEEEEEEEvNT_6ParamsE$_ZN4cute3eso3ESOILb1ELb0EJNS_1CILi0EEES3_iS3_EEC2ERKS3_S6_RKiS6_:
[----:B------:R-:W-:Y:S01]  /*7390*/  ULDC UR4, c[0x0][0x20] ;  /* 0x0000080000047ab9 */ /* 0x000fe20000000800 */
[----:B------:R-:W-:Y:S01]  /*73a0*/  MOV R7, 0x0 ;  /* 0x0000000000077802 */ /* 0x000fe20000000f00 */
[----:B------:R-:W-:-:S09]  /*73b0*/  UIADD3 UR4, UR9, -UR4, URZ ;  /* 0x8000000409047290 */ /* 0x000fd2000fffe03f */
[----:B------:R1:W-:Y:S01]  /*73c0*/  STL [UR4], R11 ;  /* 0x0000000bff007987 */ /* 0x0003e20008100804 */
[----:B------:R-:W-:Y:S05]  /*73d0*/  RET.REL.NODEC R6 `(_ZN7cutlass13device_kernelIN5flash19enable_sm80_to_sm89INS1_16FlashAttnBwdSm80INS1_25CollectiveMainloopBwdSm80ILi2ELi2EN4cute5tupleIJNS5_1CILi64EEENS7_ILi128EEES8_EEENS_10bfloat16_tEfNS_4arch4Sm80ELb0ELb1ELb1ELb0ELb0ELb0ELb0ELb0ELi2ELi2ELi4ELi2ELb1EEENS1_24CollectiveEpilogueBwdGQAISA_fSD_Li256ELb0ELb0EEENS1_19SingleTileSchedulerILb0ELb0ELb0ELi128EEEEEEEEEvNT_6ParamsE) ;  /* 0xffff8c2006007950 */ /* 0x000fea0003c3ffff */
        .type           $_ZN7cutlass13device_kernelIN5flash19enable_sm80_to_sm89INS1_16FlashAttnBwdSm80INS1_25CollectiveMainloopBwdSm80ILi2ELi2EN4cute5tupleIJNS5_1CILi64EEENS7_ILi128EEES8_EEENS_10bfloat16_tEfNS_4arch4Sm80ELb0ELb1ELb1ELb0ELb0ELb0ELb0ELb0ELi2ELi2ELi4ELi2ELb1EEENS1_24CollectiveEpilogueBwdGQAISA_fSD_Li256ELb0ELb0EEENS1_19SingleTileSchedulerILb0ELb0ELb0ELi128EEEEEEEEEvNT_6ParamsE$_ZN4cute3eso3ESOILb1ELb0EJNS_1CILi0EEES3_iiEEC2ERKS3_S6_RKiS8_,@function
        .size           $_ZN7cutlass13device_kernelIN5flash19enable_sm80_to_sm89INS1_16FlashAttnBwdSm80INS1_25CollectiveMainloopBwdSm80ILi2ELi2EN4cute5tupleIJNS5_1CILi64EEENS7_ILi128EEES8_EEENS_10bfloat16_tEfNS_4arch4Sm80ELb0ELb1ELb1ELb0ELb0ELb0ELb0ELb0ELi2ELi2ELi4ELi2ELb1EEENS1_24CollectiveEpilogueBwdGQAISA_fSD_Li256ELb0ELb0EEENS1_19SingleTileSchedulerILb0ELb0ELb0ELi128EEEEEEEEEvNT_6ParamsE$_ZN4cute3eso3ESOILb1ELb0EJNS_1CILi0EEES3_iiEEC2ERKS3_S6_RKiS8_,($_ZN7cutlass13device_kernelIN5flash19enable_sm80_to_sm89INS1_16FlashAttnBwdSm80INS1_25CollectiveMainloopBwdSm80ILi2ELi2EN4cute5tupleIJNS5_1CILi64EEENS7_ILi128EEES8_EEENS_10bfloat16_tEfNS_4arch4Sm80ELb0ELb1ELb1ELb0ELb0ELb0ELb0ELb0ELi2ELi2ELi4ELi2ELb1EEENS1_24CollectiveEpilogueBwdGQAISA_fSD_Li256ELb0ELb0EEENS1_19SingleTileSchedulerILb0ELb0ELb0ELi128EEEEEEEEEvNT_6ParamsE$_ZN4cute3eso3ESOILb1ELb0EJNS_1CILi0EEEiEEC2ERKS3_RKi - $_ZN7cutlass13device_kernelIN5flash19enable_sm80_to_sm89INS1_16FlashAttnBwdSm80INS1_25CollectiveMainloopBwdSm80ILi2ELi2EN4cute5tupleIJNS5_1CILi64EEENS7_ILi128EEES8_EEENS_10bfloat16_tEfNS_4arch4Sm80ELb0ELb1ELb1ELb0ELb0ELb0ELb0ELb0ELi2ELi2ELi4ELi2ELb1EEENS1_24CollectiveEpilogueBwdGQAISA_fSD_Li256ELb0ELb0EEENS1_19SingleTileSchedulerILb0ELb0ELb0ELi128EEEEEEEEEvNT_6ParamsE$_ZN4cute3eso3ESOILb1ELb0EJNS_1CILi0EEES3_iiEEC2ERKS3_S6_RKiS8_)
$_ZN7cutlass13device_kernelIN5flash19enable_sm80_to_sm89INS1_16FlashAttnBwdSm80INS1_25CollectiveMainloopBwdSm80ILi2ELi2EN4cute5tupleIJNS5_1CILi64EEENS7_ILi128EEES8_EEENS_10bfloat16_tEfNS_4arch4Sm80ELb0ELb1ELb1ELb0ELb0ELb0ELb0ELb0ELi2ELi2ELi4ELi2ELb1EEENS1_24CollectiveEpilogueBwdGQAISA_fSD_Li256ELb0ELb0EEENS1_19SingleTileSchedulerILb0ELb0ELb0ELi128EEEEEEEEEvNT_6ParamsE$_ZN4cute3eso3ESOILb1ELb0EJNS_1CILi0EEES3_iiEEC2ERKS3_S6_RKiS8_:
[----:B------:R-:W-:Y:S01]  /*73e0*/  ULDC UR4, c[0x0][0x20] ;  /* 0x0000080000047ab9 */ /* 0x000fe20000000800 */
[----:B------:R-:W-:Y:S01]  /*73f0*/  IADD3 R7, R7, -c[0x0][0x20], RZ ;  /* 0x8000080007077a10 */ /* 0x000fe20007ffe0ff */
[----:B------:R-:W-:-:S04]  /*7400*/  UIADD3 UR4, UR8, -UR4, URZ ;  /* 0x8000000408047290 */ /* 0x000fc8000fffe03f */
[----:B------:R1:W-:Y:S05]  /*7410*/  STL [R7], R30 ;  /* 0x0000001e07007387 */ /* 0x0003ea0000100800 */
[----:B------:R-:W2:Y:S01]  /*7420*/  LDL R36, [UR4] ;  /* 0x00000004ff247983 */ /* 0x000ea20008100800 */
[----:B------:R-:W-:-:S03]  /*7430*/  MOV R11, 0x0 ;  /* 0x00000000000b7802 */ /* 0x000fc60000000f00 */
[----:B--2---:R1:W-:Y:S01]  /*7440*/  STL [R7+0x4], R36 ;  /* 0x0000042407007387 */ /* 0x0043e20000100800 */
[----:B------:R-:W-:Y:S05]  /*7450*/  RET.REL.NODEC R10 `(_ZN7cutlass13device_kernelIN5flash19enable_sm80_to_sm89INS1_16FlashAttnBwdSm80INS1_25CollectiveMainloopBwdSm80ILi2ELi2EN4cute5tupleIJNS5_1CILi64EEENS7_ILi128EEES8_EEENS_10bfloat16_tEfNS_4arch4Sm80ELb0ELb1ELb1ELb0ELb0ELb0ELb0ELb0ELi2ELi2ELi4ELi2ELb1EEENS1_24CollectiveEpilogueBwdGQAISA_fSD_Li256ELb0ELb0EEENS1_19SingleTileSchedulerILb0ELb0ELb0ELi128EEEEEEEEEvNT_6ParamsE) ;  /* 0xffff8ba00a007950 */ /* 0x000fea0003c3ffff */
        .type           $_ZN7cutlass13device_kernelIN5flash19enable_sm80_to_sm89INS1_16FlashAttnBwdSm80INS1_25CollectiveMainloopBwdSm80ILi2ELi2EN4cute5tupleIJNS5_1CILi64EEENS7_ILi128EEES8_EEENS_10bfloat16_tEfNS_4arch4Sm80ELb0ELb1ELb1ELb0ELb0ELb0ELb0ELb0ELi2ELi2ELi4ELi2ELb1EEENS1_24CollectiveEpilogueBwdGQAISA_fSD_Li256ELb0ELb0EEENS1_19SingleTileSchedulerILb0ELb0ELb0ELi128EEEEEEEEEvNT_6ParamsE$_ZN4cute3eso3ESOILb1ELb0EJNS_1CILi0EEEiEEC2ERKS3_RKi,@function
        .size           $_ZN7cutlass13device_kernelIN5flash19enable_sm80_to_sm89INS1_16FlashAttnBwdSm80INS1_25CollectiveMainloopBwdSm80ILi2ELi2EN4cute5tupleIJNS5_1CILi64EEENS7_ILi128EEES8_EEENS_10bfloat16_tEfNS_4arch4Sm80ELb0ELb1ELb1ELb0ELb0ELb0ELb0ELb0ELi2ELi2ELi4ELi2ELb1EEENS1_24CollectiveEpilogueBwdGQAISA_fSD_Li256ELb0ELb0EEENS1_19SingleTileSchedulerILb0ELb0ELb0ELi128EEEEEEEEEvNT_6ParamsE$_ZN4cute3eso3ESOILb1ELb0EJNS_1CILi0EEEiEEC2ERKS3_RKi,($_ZN7cutlass13device_kernelIN5flash19enable_sm80_to_sm89INS1_16FlashAttnBwdSm80INS1_25CollectiveMainloopBwdSm80ILi2ELi2EN4cute5tupleIJNS5_1CILi64EEENS7_ILi128EEES8_EEENS_10bfloat16_tEfNS_4arch4Sm80ELb0ELb1ELb1ELb0ELb0ELb0ELb0ELb0ELi2ELi2ELi4ELi2ELb1EEENS1_24CollectiveEpilogueBwdGQAISA_fSD_Li256ELb0ELb0EEENS1_19SingleTileSchedulerILb0ELb0ELb0ELi128EEEEEEEEEvNT_6ParamsE$_ZN4cute3eso3ESOILb1ELb0EJNS_1CILi0EEEiS3_EEC2ERKS3_RKiS6_ - $_ZN7cutlass13device_kernelIN5flash19enable_sm80_to_sm89INS1_16FlashAttnBwdSm80INS1_25CollectiveMainloopBwdSm80ILi2ELi2EN4cute5tupleIJNS5_1CILi64EEENS7_ILi128EEES8_EEENS_10bfloat16_tEfNS_4arch4Sm80ELb0ELb1ELb1ELb0ELb0ELb0ELb0ELb0ELi2ELi2ELi4ELi2ELb1EEENS1_24CollectiveEpilogueBwdGQAISA_fSD_Li256ELb0ELb0EEENS1_19SingleTileSchedulerILb0ELb0ELb0ELi128EEEEEEEEEvNT_6ParamsE$_ZN4cute3eso3ESOILb1ELb0EJNS_1CILi0EEEiEEC2ERKS3_RKi)
$_ZN7cutlass13device_kernelIN5flash19enable_sm80_to_sm89INS1_16FlashAttnBwdSm80INS1_25CollectiveMainloopBwdSm80ILi2ELi2EN4cute5tupleIJNS5_1CILi64EEENS7_ILi128EEES8_EEENS_10bfloat16_tEfNS_4arch4Sm80ELb0ELb1ELb1ELb0ELb0ELb0ELb0ELb0ELi2ELi2ELi4ELi2ELb1EEENS1_24CollectiveEpilogueBwdGQAISA_fSD_Li256ELb0ELb0EEENS1_19SingleTileSchedulerILb0ELb0ELb0ELi128EEEEEEEEEvNT_6ParamsE$_ZN4cute3eso3ESOILb1ELb0EJNS_1CILi0EEEiEEC2ERKS3_RKi:
[----:B------:R-:W-:Y:S02]  /*7460*/  ULDC UR8, c[0x0][0x20] ;  /* 0x0000080000087ab9 */ /* 0x000fe40000000800 */
[----:B------:R-:W-:-:S09]  /*7470*/  UIADD3 UR8, UR40, -UR8, URZ ;  /* 0x8000000828087290 */ /* 0x000fd2000fffe03f */
[----:B------:R1:W-:Y:S02]  /*7480*/  STL [UR8], R7 ;  /* 0x00000007ff007987 */ /* 0x0003e40008100808 */
[----:B-1----:R-:W-:-:S04]  /*7490*/  MOV R7, 0x0 ;  /* 0x0000000000077802 */ /* 0x002fc80000000f00 */
[----:B------:R-:W-:Y:S05]  /*74a0*/  RET.REL.NODEC R6 `(_ZN7cutlass13device_kernelIN5flash19enable_sm80_to_sm89INS1_16FlashAttnBwdSm80INS1_25CollectiveMainloopBwdSm80ILi2ELi2EN4cute5tupleIJNS5_1CILi64EEENS7_ILi128EEES8_EEENS_10bfloat16_tEfNS_4arch4Sm80ELb0ELb1ELb1ELb0ELb0ELb0ELb0ELb0ELi2ELi2ELi4ELi2ELb1EEENS1_24CollectiveEpilogueBwdGQAISA_fSD_Li256ELb0ELb0EEENS1_19SingleTileSchedulerILb0ELb0ELb0ELi128EEEEEEEEEvNT_6ParamsE) ;  /* 0xffff8b5006007950 */ /* 0x000fea0003c3ffff */
        .type           $_ZN7cutlass13device_kernelIN5flash19enable_sm80_to_sm89INS1_16FlashAttnBwdSm80INS1_25CollectiveMainloopBwdSm80ILi2ELi2EN4cute5tupleIJNS5_1CILi64EEENS7_ILi128EEES8_EEENS_10bfloat16_tEfNS_4arch4Sm80ELb0ELb1ELb1ELb0ELb0ELb0ELb0ELb0ELi2ELi2ELi4ELi2ELb1EEENS1_24CollectiveEpilogueBwdGQAISA_fSD_Li256ELb0ELb0EEENS1_19SingleTileSchedulerILb0ELb0ELb0ELi128EEEEEEEEEvNT_6ParamsE$_ZN4cute3eso3ESOILb1ELb0EJNS_1CILi0EEEiS3_EEC2ERKS3_RKiS6_,@function
        .size           $_ZN7cutlass13device_kernelIN5flash19enable_sm80_to_sm89INS1_16FlashAttnBwdSm80INS1_25CollectiveMainloopBwdSm80ILi2ELi2EN4cute5tupleIJNS5_1CILi64EEENS7_ILi128EEES8_EEENS_10bfloat16_tEfNS_4arch4Sm80ELb0ELb1ELb1ELb0ELb0ELb0ELb0ELb0ELi2ELi2ELi4ELi2ELb1EEENS1_24CollectiveEpilogueBwdGQAISA_fSD_Li256ELb0ELb0EEENS1_19SingleTileSchedulerILb0ELb0ELb0ELi128EEEEEEEEEvNT_6ParamsE$_ZN4cute3eso3ESOILb1ELb0EJNS_1CILi0EEEiS3_EEC2ERKS3_RKiS6_,($_ZN7cutlass13device_kernelIN5flash19enable_sm80_to_sm89INS1_16FlashAttnBwdSm80INS1_25CollectiveMainloopBwdSm80ILi2ELi2EN4cute5tupleIJNS5_1CILi64EEENS7_ILi128EEES8_EEENS_10bfloat16_tEfNS_4arch4Sm80ELb0ELb1ELb1ELb0ELb0ELb0ELb0ELb0ELi2ELi2ELi4ELi2ELb1EEENS1_24CollectiveEpilogueBwdGQAISA_fSD_Li256ELb0ELb0EEENS1_19SingleTileSchedulerILb0ELb0ELb0ELi128EEEEEEEEEvNT_6ParamsE$_ZN4cute3eso3ESOILb1ELb0EJNS_1CILi0EEEiS3_S3_EEC2ERKS3_RKiS6_S6_ - $_ZN7cutlass13device_kernelIN5flash19enable_sm80_to_sm89INS1_16FlashAttnBwdSm80INS1_25CollectiveMainloopBwdSm80ILi2ELi2EN4cute5tupleIJNS5_1CILi64EEENS7_ILi128EEES8_EEENS_10bfloat16_tEfNS_4arch4Sm80ELb0ELb1ELb1ELb0ELb0ELb0ELb0ELb0ELi2ELi2ELi4ELi2ELb1EEENS1_24CollectiveEpilogueBwdGQAISA_fSD_Li256ELb0ELb0EEENS1_19SingleTileSchedulerILb0ELb0ELb0ELi128EEEEEEEEEvNT_6ParamsE$_ZN4cute3eso3ESOILb1ELb0EJNS_1CILi0EEEiS3_EEC2ERKS3_RKiS6_)
$_ZN7cutlass13device_kernelIN5flash19enable_sm80_to_sm89INS1_16FlashAttnBwdSm80INS1_25CollectiveMainloopBwdSm80ILi2ELi2EN4cute5tupleIJNS5_1CILi64EEENS7_ILi128EEES8_EEENS_10bfloat16_tEfNS_4arch4Sm80ELb0ELb1ELb1ELb0ELb0ELb0ELb0ELb0ELi2ELi2ELi4ELi2ELb1EEENS1_24CollectiveEpilogueBwdGQAISA_fSD_Li256ELb0ELb0EEENS1_19SingleTileSchedulerILb0ELb0ELb0ELi128EEEEEEEEEvNT_6ParamsE$_ZN4cute3eso3ESOILb1ELb0EJNS_1CILi0EEEiS3_EEC2ERKS3_RKiS6_:
[----:B------:R-:W-:Y:S02]  /*74b0*/  ULDC UR8, c[0x0][0x20] ;  /* 0x0000080000087ab9 */ /* 0x000fe40000000800 */
[----:B------:R-:W-:-:S09]  /*74c0*/  UIADD3 UR8, UR23, -UR8, URZ ;  /* 0x8000000817087290 */ /* 0x000fd2000fffe03f */
[----:B------:R1:W-:Y:S02]  /*74d0*/  STL [UR8], R7 ;  /* 0x00000007ff007987 */ /* 0x0003e40008100808 */
[----:B-1----:R-:W-:-:S04]  /*74e0*/  MOV R7, 0x0 ;  /* 0x0000000000077802 */ /* 0x002fc80000000f00 */
[----:B------:R-:W-:Y:S05]  /*74f0*/  RET.REL.NODEC R6 `(_ZN7cutlass13device_kernelIN5flash19enable_sm80_to_sm89INS1_16FlashAttnBwdSm80INS1_25CollectiveMainloopBwdSm80ILi2ELi2EN4cute5tupleIJNS5_1CILi64EEENS7_ILi128EEES8_EEENS_10bfloat16_tEfNS_4arch4Sm80ELb0ELb1ELb1ELb0ELb0ELb0ELb0ELb0ELi2ELi2ELi4ELi2ELb1EEENS1_24CollectiveEpilogueBwdGQAISA_fSD_Li256ELb0ELb0EEENS1_19SingleTileSchedulerILb0ELb0ELb0ELi128EEEEEEEEEvNT_6ParamsE) ;  /* 0xffff8b0006007950 */ /* 0x000fea0003c3ffff */
        .type           $_ZN7cutlass13device_kernelIN5flash19enable_sm80_to_sm89INS1_16FlashAttnBwdSm80INS1_25CollectiveMainloopBwdSm80ILi2ELi2EN4cute5tupleIJNS5_1CILi64EEENS7_ILi128EEES8_EEENS_10bfloat16_tEfNS_4arch4Sm80ELb0ELb1ELb1ELb0ELb0ELb0ELb0ELb0ELi2ELi2ELi4ELi2ELb1EEENS1_24CollectiveEpilogueBwdGQAISA_fSD_Li256ELb0ELb0EEENS1_19SingleTileSchedulerILb0ELb0ELb0ELi128EEEEEEEEEvNT_6ParamsE$_ZN4cute3eso3ESOILb1ELb0EJNS_1CILi0EEEiS3_S3_EEC2ERKS3_RKiS6_S6_,@function
        .size           $_ZN7cutlass13device_kernelIN5flash19enable_sm80_to_sm89INS1_16FlashAttnBwdSm80INS1_25CollectiveMainloopBwdSm80ILi2ELi2EN4cute5tupleIJNS5_1CILi64EEENS7_ILi128EEES8_EEENS_10bfloat16_tEfNS_4arch4Sm80ELb0ELb1ELb1ELb0ELb0ELb0ELb0ELb0ELi2ELi2ELi4ELi2ELb1EEENS1_24CollectiveEpilogueBwdGQAISA_fSD_Li256ELb0ELb0EEENS1_19SingleTileSchedulerILb0ELb0ELb0ELi128EEEEEEEEEvNT_6ParamsE$_ZN4cute3eso3ESOILb1ELb0EJNS_1CILi0EEEiS3_S3_EEC2ERKS3_RKiS6_S6_,($_ZN7cutlass13device_kernelIN5flash19enable_sm80_to_sm89INS1_16FlashAttnBwdSm80INS1_25CollectiveMainloopBwdSm80ILi2ELi2EN4cute5tupleIJNS5_1CILi64EEENS7_ILi128EEES8_EEENS_10bfloat16_tEfNS_4arch4Sm80ELb0ELb1ELb1ELb0ELb0ELb0ELb0ELb0ELi2ELi2ELi4ELi2ELb1EEENS1_24CollectiveEpilogueBwdGQAISA_fSD_Li256ELb0ELb0EEENS1_19SingleTileSchedulerILb0ELb0ELb0ELi128EEEEEEEEEvNT_6ParamsE$_ZN4cute3eso3ESOILb1ELb0EJNS_1CILi0EEEiiiEEC2ERKS3_RKiS8_S8_ - $_ZN7cutlass13device_kernelIN5flash19enable_sm80_to_sm89INS1_16FlashAttnBwdSm80INS1_25CollectiveMainloopBwdSm80ILi2ELi2EN4cute5tupleIJNS5_1CILi64EEENS7_ILi128EEES8_EEENS_10bfloat16_tEfNS_4arch4Sm80ELb0ELb1ELb1ELb0ELb0ELb0ELb0ELb0ELi2ELi2ELi4ELi2ELb1EEENS1_24CollectiveEpilogueBwdGQAISA_fSD_Li256ELb0ELb0EEENS1_19SingleTileSchedulerILb0ELb0ELb0ELi128EEEEEEEEEvNT_6ParamsE$_ZN4cute3eso3ESOILb1ELb0EJNS_1CILi0EEEiS3_S3_EEC2ERKS3_RKiS6_S6_)
$_ZN7cutlass13device_kernelIN5flash19enable_sm80_to_sm89INS1_16FlashAttnBwdSm80INS1_25CollectiveMainloopBwdSm80ILi2ELi2EN4cute5tupleIJNS5_1CILi64EEENS7_ILi128EEES8_EEENS_10bfloat16_tEfNS_4arch4Sm80ELb0ELb1ELb1ELb0ELb0ELb0ELb0ELb0ELi2ELi2ELi4ELi2ELb1EEENS1_24CollectiveEpilogueBwdGQAISA_fSD_Li256ELb0ELb0EEENS1_19SingleTileSchedulerILb0ELb0ELb0ELi128EEEEEEEEEvNT_6ParamsE$_ZN4cute3eso3ESOILb1ELb0EJNS_1CILi0EEEiS3_S3_EEC2ERKS3_RKiS6_S6_:
[----:B------:R-:W-:Y:S02]  /*7500*/  ULDC UR4, c[0x0][0x20] ;  /* 0x0000080000047ab9 */ /* 0x000fe40000000800 */
[----:B------:R-:W-:-:S09]  /*7510*/  UIADD3 UR4, UR9, -UR4, URZ ;  /* 0x8000000409047290 */ /* 0x000fd2000fffe03f */
[----:B------:R1:W-:Y:S02]  /*7520*/  STL [UR4], R7 ;  /* 0x00000007ff007987 */ /* 0x0003e40008100804 */
[----:B-1----:R-:W-:-:S04]  /*7530*/  MOV R7, 0x0 ;  /* 0x0000000000077802 */ /* 0x002fc80000000f00 */
[----:B------:R-:W-:Y:S05]  /*7540*/  RET.REL.NODEC R6 `(_ZN7cutlass13device_kernelIN5flash19enable_sm80_to_sm89INS1_16FlashAttnBwdSm80INS1_25CollectiveMainloopBwdSm80ILi2ELi2EN4cute5tupleIJNS5_1CILi64EEENS7_ILi128EEES8_EEENS_10bfloat16_tEfNS_4arch4Sm80ELb0ELb1ELb1ELb0ELb0ELb0ELb0ELb0ELi2ELi2ELi4ELi2ELb1EEENS1_24CollectiveEpilogueBwdGQAISA_fSD_Li256ELb0ELb0EEENS1_19SingleTileSchedulerILb0ELb0ELb0ELi128EEEEEEEEEvNT_6ParamsE) ;  /* 0xffff8ab006007950 */ /* 0x000fea0003c3ffff */
        .type           $_ZN7cutlass13device_kernelIN5flash19enable_sm80_to_sm89INS1_16FlashAttnBwdSm80INS1_25CollectiveMainloopBwdSm80ILi2ELi2EN4cute5tupleIJNS5_1CILi64EEENS7_ILi128EEES8_EEENS_10bfloat16_tEfNS_4arch4Sm80ELb0ELb1ELb1ELb0ELb0ELb0ELb0ELb0ELi2ELi2ELi4ELi2ELb1EEENS1_24CollectiveEpilogueBwdGQAISA_fSD_Li256ELb0ELb0EEENS1_19SingleTileSchedulerILb0ELb0ELb0ELi128EEEEEEEEEvNT_6ParamsE$_ZN4cute3eso3ESOILb1ELb0EJNS_1CILi0EEEiiiEEC2ERKS3_RKiS8_S8_,@function
        .size           $_ZN7cutlass13device_kernelIN5flash19enable_sm80_to_sm89INS1_16FlashAttnBwdSm80INS1_25CollectiveMainloopBwdSm80ILi2ELi2EN4cute5tupleIJNS5_1CILi64EEENS7_ILi128EEES8_EEENS_10bfloat16_tEfNS_4arch4Sm80ELb0ELb1ELb1ELb0ELb0ELb0ELb0ELb0ELi2ELi2ELi4ELi2ELb1EEENS1_24CollectiveEpilogueBwdGQAISA_fSD_Li256ELb0ELb0EEENS1_19SingleTileSchedulerILb0ELb0ELb0ELi128EEEEEEEEEvNT_6ParamsE$_ZN4cute3eso3ESOILb1ELb0EJNS_1CILi0EEEiiiEEC2ERKS3_RKiS8_S8_,($_ZN7cutlass13device_kernelIN5flash19enable_sm80_to_sm89INS1_16FlashAttnBwdSm80INS1_25CollectiveMainloopBwdSm80ILi2ELi2EN4cute5tupleIJNS5_1CILi64EEENS7_ILi128EEES8_EEENS_10bfloat16_tEfNS_4arch4Sm80ELb0ELb1ELb1ELb0ELb0ELb0ELb0ELb0ELi2ELi2ELi4ELi2ELb1EEENS1_24CollectiveEpilogueBwdGQAISA_fSD_Li256ELb0ELb0EEENS1_19SingleTileSchedulerILb0ELb0ELb0ELi128EEEEEEEEEvNT_6ParamsE$_ZN4cute3eso3ESOILb1ELb0EJNS_5tupleIJNS2_IJNS_1CILi8EEENS3_ILi1EEEEEENS3_ILi2EEES5_EEENS2_IJNS2_IJS5_NS3_ILi0EEEEEElS9_EEEEEC2ERKS8_RKSB_ - $_ZN7cutlass13device_kernelIN5flash19enable_sm80_to_sm89INS1_16FlashAttnBwdSm80INS1_25CollectiveMainloopBwdSm80ILi2ELi2EN4cute5tupleIJNS5_1CILi64EEENS7_ILi128EEES8_EEENS_10bfloat16_tEfNS_4arch4Sm80ELb0ELb1ELb1ELb0ELb0ELb0ELb0ELb0ELi2ELi2ELi4ELi2ELb1EEENS1_24CollectiveEpilogueBwdGQAISA_fSD_Li256ELb0ELb0EEENS1_19SingleTileSchedulerILb0ELb0ELb0ELi128EEEEEEEEEvNT_6ParamsE$_ZN4cute3eso3ESOILb1ELb0EJNS_1CILi0EEEiiiEEC2ERKS3_RKiS8_S8_)
$_ZN7cutlass13device_kernelIN5flash19enable_sm80_to_sm89INS1_16FlashAttnBwdSm80INS1_25CollectiveMainloopBwdSm80ILi2ELi2EN4cute5tupleIJNS5_1CILi64EEENS7_ILi128EEES8_EEENS_10bfloat16_tEfNS_4arch4Sm80ELb0ELb1ELb1ELb0ELb0ELb0ELb0ELb0ELi2ELi2ELi4ELi2ELb1EEENS1_24CollectiveEpilogueBwdGQAISA_fSD_Li256ELb0ELb0EEENS1_19SingleTileSchedulerILb0ELb0ELb0ELi128EEEEEEEEEvNT_6ParamsE$_ZN4cute3eso3ESOILb1ELb0EJNS_1CILi0EEEiiiEEC2ERKS3_RKiS8_S8_:
        /* <DEDUP_REMOVED lines=11> */
[----:B------:R-:W-:Y:S05]  /*7600*/  RET.REL.NODEC R36 `(_ZN7cutlass13device_kernelIN5flash19enable_sm80_to_sm89INS1_16FlashAttnBwdSm80INS1_25CollectiveMainloopBwdSm80ILi2ELi2EN4cute5tupleIJNS5_1CILi64EEENS7_ILi128EEES8_EEENS_10bfloat16_tEfNS_4arch4Sm80ELb0ELb1ELb1ELb0ELb0ELb0ELb0ELb0ELi2ELi2ELi4ELi2ELb1EEENS1_24CollectiveEpilogueBwdGQAISA_fSD_Li256ELb0ELb0EEENS1_19SingleTileSchedulerILb0ELb0ELb0ELi128EEEEEEEEEvNT_6ParamsE) ;  /* 0xffff89f024007950 */ /* 0x000fea0003c3ffff */
        .type           $_ZN7cutlass13device_kernelIN5flash19enable_sm80_to_sm89INS1_16FlashAttnBwdSm80INS1_25CollectiveMainloopBwdSm80ILi2ELi2EN4cute5tupleIJNS5_1CILi64EEENS7_ILi128EEES8_EEENS_10bfloat16_tEfNS_4arch4Sm80ELb0ELb1ELb1ELb0ELb0ELb0ELb0ELb0ELi2ELi2ELi4ELi2ELb1EEENS1_24CollectiveEpilogueBwdGQAISA_fSD_Li256ELb0ELb0EEENS1_19SingleTileSchedulerILb0ELb0ELb0ELi128EEEEEEEEEvNT_6ParamsE$_ZN4cute3eso3ESOILb1ELb0EJNS_5tupleIJNS2_IJNS_1CILi8EEENS3_ILi1EEEEEENS3_ILi2EEES5_EEENS2_IJNS2_IJS5_NS3_ILi0EEEEEElS9_EEEEEC2ERKS8_RKSB_,@function
        .size           $_ZN7cutlass13device_kernelIN5flash19enable_sm80_to_sm89INS1_16FlashAttnBwdSm80INS1_25CollectiveMainloopBwdSm80ILi2ELi2EN4cute5tupleIJNS5_1CILi64EEENS7_ILi128EEES8_EEENS_10bfloat16_tEfNS_4arch4Sm80ELb0ELb1ELb1ELb0ELb0ELb0ELb0ELb0ELi2ELi2ELi4ELi2ELb1EEENS1_24CollectiveEpilogueBwdGQAISA_fSD_Li256ELb0ELb0EEENS1_19SingleTileSchedulerILb0ELb0ELb0ELi128EEEEEEEEEvNT_6ParamsE$_ZN4cute3eso3ESOILb1ELb0EJNS_5tupleIJNS2_IJNS_1CILi8EEENS3_ILi1EEEEEENS3_ILi2EEES5_EEENS2_IJNS2_IJS5_NS3_ILi0EEEEEElS9_EEEEEC2ERKS8_RKSB_,($_ZN7cutlass13device_kernelIN5flash19enable_sm80_to_sm89INS1_16FlashAttnBwdSm80INS1_25CollectiveMainloopBwdSm80ILi2ELi2EN4cute5tupleIJNS5_1CILi64EEENS7_ILi128EEES8_EEENS_10bfloat16_tEfNS_4arch4Sm80ELb0ELb1ELb1ELb0ELb0ELb0ELb0ELb0ELi2ELi2ELi4ELi2ELb1EEENS1_24CollectiveEpilogueBwdGQAISA_fSD_Li256ELb0ELb0EEENS1_19SingleTileSchedulerILb0ELb0ELb0ELi128EEEEEEEEEvNT_6ParamsE$_ZN4cute3eso3ESOILb1ELb0EJNS_5tupleIJNS_1CILi1EEENS3_ILi0EEEEEElS5_EEC2ERKS6_RKlRKS5_ - $_ZN7cutlass13device_kernelIN5flash19enable_sm80_to_sm89INS1_16FlashAttnBwdSm80INS1_25CollectiveMainloopBwdSm80ILi2ELi2EN4cute5tupleIJNS5_1CILi64EEENS7_ILi128EEES8_EEENS_10bfloat16_tEfNS_4arch4Sm80ELb0ELb1ELb1ELb0ELb0ELb0ELb0ELb0ELi2ELi2ELi4ELi2ELb1EEENS1_24CollectiveEpilogueBwdGQAISA_fSD_Li256ELb0ELb0EEENS1_19SingleTileSchedulerILb0ELb0ELb0ELi128EEEEEEEEEvNT_6ParamsE$_ZN4cute3eso3ESOILb1ELb0EJNS_5tupleIJNS2_IJNS_1CILi8EEENS3_ILi1EEEEEENS3_ILi2EEES5_EEENS2_IJNS2_IJS5_NS3_ILi0EEEEEElS9_EEEEEC2ERKS8_RKSB_)
$_ZN7cutlass13device_kernelIN5flash19enable_sm80_to_sm89INS1_16FlashAttnBwdSm80INS1_25CollectiveMainloopBwdSm80ILi2ELi2EN4cute5tupleIJNS5_1CILi64EEENS7_ILi128EEES8_EEENS_10bfloat16_tEfNS_4arch4Sm80ELb0ELb1ELb1ELb0ELb0ELb0ELb0ELb0ELi2ELi2ELi4ELi2ELb1EEENS1_24CollectiveEpilogueBwdGQAISA_fSD_Li256ELb0ELb0EEENS1_19SingleTileSchedulerILb0ELb0ELb0ELi128EEEEEEEEEvNT_6ParamsE$_ZN4cute3eso3ESOILb1ELb0EJNS_5tupleIJNS2_IJNS_1CILi8EEENS3_ILi1EEEEEENS3_ILi2EEES5_EEENS2_IJNS2_IJS5_NS3_ILi0EEEEEElS9_EEEEEC2ERKS8_RKSB_:
[----:B------:R-:W-:Y:S01]  /*7610*/  ULDC UR8, c[0x0][0x20] ;  /* 0x0000080000087ab9 */ /* 0x000fe20000000800 */
[----:B------:R-:W-:Y:S01]  /*7620*/  MOV R12, R10 ;  /* 0x0000000a000c7202 */ /* 0x000fe20000000f00 */
[----:B------:R-:W-:Y:S01]  /*7630*/  UIADD3 UR8, UR23, -UR8, URZ ;  /* 0x8000000817087290 */ /* 0x000fe2000fffe03f */
[----:B------:R-:W-:-:S08]  /*7640*/  MOV R13, 0x0 ;  /* 0x00000000000d7802 */ /* 0x000fd00000000f00 */
[----:B------:R1:W-:Y:S01]  /*7650*/  STL.64 [UR8], R6 ;  /* 0x00000006ff007987 */ /* 0x0003e20008100a08 */
[----:B------:R-:W-:Y:S05]  /*7660*/  RET.REL.NODEC R12 `(_ZN7cutlass13device_kernelIN5flash19enable_sm80_to_sm89INS1_16FlashAttnBwdSm80INS1_25CollectiveMainloopBwdSm80ILi2ELi2EN4cute5tupleIJNS5_1CILi64EEENS7_ILi128EEES8_EEENS_10bfloat16_tEfNS_4arch4Sm80ELb0ELb1ELb1ELb0ELb0ELb0ELb0ELb0ELi2ELi2ELi4ELi2ELb1EEENS1_24CollectiveEpilogueBwdGQAISA_fSD_Li256ELb0ELb0EEENS1_19SingleTileSchedulerILb0ELb0ELb0ELi128EEEEEEEEEvNT_6ParamsE) ;  /* 0xffff89900c007950 */ /* 0x000fea0003c3ffff */
        .type           $_ZN7cutlass13device_kernelIN5flash19enable_sm80_to_sm89INS1_16FlashAttnBwdSm80INS1_25CollectiveMainloopBwdSm80ILi2ELi2EN4cute5tupleIJNS5_1CILi64EEENS7_ILi128EEES8_EEENS_10bfloat16_tEfNS_4arch4Sm80ELb0ELb1ELb1ELb0ELb0ELb0ELb0ELb0ELi2ELi2ELi4ELi2ELb1EEENS1_24CollectiveEpilogueBwdGQAISA_fSD_Li256ELb0ELb0EEENS1_19SingleTileSchedulerILb0ELb0ELb0ELi128EEEEEEEEEvNT_6ParamsE$_ZN4cute3eso3ESOILb1ELb0EJNS_5tupleIJNS_1CILi1EEENS3_ILi0EEEEEElS5_EEC2ERKS6_RKlRKS5_,@function
        .size           $_ZN7cutlass13device_kernelIN5flash19enable_sm80_to_sm89INS1_16FlashAttnBwdSm80INS1_25CollectiveMainloopBwdSm80ILi2ELi2EN4cute5tupleIJNS5_1CILi64EEENS7_ILi128EEES8_EEENS_10bfloat16_tEfNS_4arch4Sm80ELb0ELb1ELb1ELb0ELb0ELb0ELb0ELb0ELi2ELi2ELi4ELi2ELb1EEENS1_24CollectiveEpilogueBwdGQAISA_fSD_Li256ELb0ELb0EEENS1_19SingleTileSchedulerILb0ELb0ELb0ELi128EEEEEEEEEvNT_6ParamsE$_ZN4cute3eso3ESOILb1ELb0EJNS_5tupleIJNS_1CILi1EEENS3_ILi0EEEEEElS5_EEC2ERKS6_RKlRKS5_,($_ZN7cutlass13device_kernelIN5flash19enable_sm80_to_sm89INS1_16FlashAttnBwdSm80INS1_25CollectiveMainloopBwdSm80ILi2ELi2EN4cute5tupleIJNS5_1CILi64EEENS7_ILi128EEES8_EEENS_10bfloat16_tEfNS_4arch4Sm80ELb0ELb1ELb1ELb0ELb0ELb0ELb0ELb0ELi2ELi2ELi4ELi2ELb1EEENS1_24CollectiveEpilogueBwdGQAISA_fSD_Li256ELb0ELb0EEENS1_19SingleTileSchedulerILb0ELb0ELb0ELi128EEEEEEEEEvNT_6ParamsE$_ZN4cute3eso3ESOILb1ELb0EJNS_6LayoutINS_5tupleIJNS3_IJNS_1CILi1EEES5_EEEEEENS3_IJNS3_IJS5_NS4_ILi0EEEEEEEEEEENS_10ViewEngineINS_8gmem_ptrIPKN7cutlass9uint128_tEEEEEEEC2ERKSB_RKSJ_ - $_ZN7cutlass13device_kernelIN5flash19enable_sm80_to_sm89INS1_16FlashAttnBwdSm80INS1_25CollectiveMainloopBwdSm80ILi2ELi2EN4cute5tupleIJNS5_1CILi64EEENS7_ILi128EEES8_EEENS_10bfloat16_tEfNS_4arch4Sm80ELb0ELb1ELb1ELb0ELb0ELb0ELb0ELb0ELi2ELi2ELi4ELi2ELb1EEENS1_24CollectiveEpilogueBwdGQAISA_fSD_Li256ELb0ELb0EEENS1_19SingleTileSchedulerILb0ELb0ELb0ELi128EEEEEEEEEvNT_6ParamsE$_ZN4cute3eso3ESOILb1ELb0EJNS_5tupleIJNS_1CILi1EEENS3_ILi0EEEEEElS5_EEC2ERKS6_RKlRKS5_)
$_ZN7cutlass13device_kernelIN5flash19enable_sm80_to_sm89INS1_16FlashAttnBwdSm80INS1_25CollectiveMainloopBwdSm80ILi2ELi2EN4cute5tupleIJNS5_1CILi64EEENS7_ILi128EEES8_EEENS_10bfloat16_tEfNS_4arch4Sm80ELb0ELb1ELb1ELb0ELb0ELb0ELb0ELb0ELi2ELi2ELi4ELi2ELb1EEENS1_24CollectiveEpilogueBwdGQAISA_fSD_Li256ELb0ELb0EEENS1_19SingleTileSchedulerILb0ELb0ELb0ELi128EEEEEEEEEvNT_6ParamsE$_ZN4cute3eso3ESOILb1ELb0EJNS_5tupleIJNS_1CILi1EEENS3_ILi0EEEEEElS5_EEC2ERKS6_RKlRKS5_:
[----:B------:R-:W-:Y:S01]  /*7670*/  IADD3 R7, R7, -c[0x0][0x20], RZ ;  /* 0x8000080007077a10 */ /* 0x000fe20007ffe0ff */
[----:B------:R-:W-:Y:S01]  /*7680*/  IMAD.MOV.U32 R12, RZ, RZ, R6 ;  /* 0x000000ffff0c7224 */ /* 0x000fe200078e0006 */
[----:B------:R-:W-:Y:S01]  /*7690*/  MOV R22, R10 ;  /* 0x0000000a00167202 */ /* 0x000fe20000000f00 */
[----:B------:R-:W-:Y:S01]  /*76a0*/  IMAD.MOV.U32 R13, RZ, RZ, R9 ;  /* 0x000000ffff0d7224 */ /* 0x000fe200078e0009 */
[----:B------:R-:W-:-:S04]  /*76b0*/  MOV R23, 0x0 ;  /* 0x0000000000177802 */ /* 0x000fc80000000f00 */
[----:B------:R1:W-:Y:S01]  /*76c0*/  STL.64 [R7], R12 ;  /* 0x0000000c07007387 */ /* 0x0003e20000100a00 */
[----:B------:R-:W-:Y:S05]  /*76d0*/  RET.REL.NODEC R22 `(_ZN7cutlass13device_kernelIN5flash19enable_sm80_to_sm89INS1_16FlashAttnBwdSm80INS1_25CollectiveMainloopBwdSm80ILi2ELi2EN4cute5tupleIJNS5_1CILi64EEENS7_ILi128EEES8_EEENS_10bfloat16_tEfNS_4arch4Sm80ELb0ELb1ELb1ELb0ELb0ELb0ELb0ELb0ELi2ELi2ELi4ELi2ELb1EEENS1_24CollectiveEpilogueBwdGQAISA_fSD_Li256ELb0ELb0EEENS1_19SingleTileSchedulerILb0ELb0ELb0ELi128EEEEEEEEEvNT_6ParamsE) ;  /* 0xffff892016007950 */ /* 0x000fea0003c3ffff */
        .type           $_ZN7cutlass13device_kernelIN5flash19enable_sm80_to_sm89INS1_16FlashAttnBwdSm80INS1_25CollectiveMainloopBwdSm80ILi2ELi2EN4cute5tupleIJNS5_1CILi64EEENS7_ILi128EEES8_EEENS_10bfloat16_tEfNS_4arch4Sm80ELb0ELb1ELb1ELb0ELb0ELb0ELb0ELb0ELi2ELi2ELi4ELi2ELb1EEENS1_24CollectiveEpilogueBwdGQAISA_fSD_Li256ELb0ELb0EEENS1_19SingleTileSchedulerILb0ELb0ELb0ELi128EEEEEEEEEvNT_6ParamsE$_ZN4cute3eso3ESOILb1ELb0EJNS_6LayoutINS_5tupleIJNS3_IJNS_1CILi1EEES5_EEEEEENS3_IJNS3_IJS5_NS4_ILi0EEEEEEEEEEENS_10ViewEngineINS_8gmem_ptrIPKN7cutlass9uint128_tEEEEEEEC2ERKSB_RKSJ_,@function
        .size           $_ZN7cutlass13device_kernelIN5flash19enable_sm80_to_sm89INS1_16FlashAttnBwdSm80INS1_25CollectiveMainloopBwdSm80ILi2ELi2EN4cute5tupleIJNS5_1CILi64EEENS7_ILi128EEES8_EEENS_10bfloat16_tEfNS_4arch4Sm80ELb0ELb1ELb1ELb0ELb0ELb0ELb0ELb0ELi2ELi2ELi4ELi2ELb1EEENS1_24CollectiveEpilogueBwdGQAISA_fSD_Li256ELb0ELb0EEENS1_19SingleTileSchedulerILb0ELb0ELb0ELi128EEEEEEEEEvNT_6ParamsE$_ZN4cute3eso3ESOILb1ELb0EJNS_6LayoutINS_5tupleIJNS3_IJNS_1CILi1EEES5_EEEEEENS3_IJNS3_IJS5_NS4_ILi0EEEEEEEEEEENS_10ViewEngineINS_8gmem_ptrIPKN7cutlass9uint128_tEEEEEEEC2ERKSB_RKSJ_,($_ZN7cutlass13device_kernelIN5flash19enable_sm80_to_sm89INS1_16FlashAttnBwdSm80INS1_25CollectiveMainloopBwdSm80ILi2ELi2EN4cute5tupleIJNS5_1CILi64EEENS7_ILi128EEES8_EEENS_10bfloat16_tEfNS_4arch4Sm80ELb0ELb1ELb1ELb0ELb0ELb0ELb0ELb0ELi2ELi2ELi4ELi2ELb1EEENS1_24CollectiveEpilogueBwdGQAISA_fSD_Li256ELb0ELb0EEENS1_19SingleTileSchedulerILb0ELb0ELb0ELi128EEEEEEEEEvNT_6ParamsE$_ZN4cute3eso3ESOILb1ELb0EJNS_6LayoutINS_5tupleIJNS3_IJNS_1CILi1EEES5_EEEEEENS3_IJNS3_IJS5_NS4_ILi0EEEEEEEEEEENS_10ViewEngineINS_8smem_ptrIPN7cutlass9uint128_tEEEEEEEC2ERKSB_RKSI_ - $_ZN7cutlass13device_kernelIN5flash19enable_sm80_to_sm89INS1_16FlashAttnBwdSm80INS1_25CollectiveMainloopBwdSm80ILi2ELi2EN4cute5tupleIJNS5_1CILi64EEENS7_ILi128EEES8_EEENS_10bfloat16_tEfNS_4arch4Sm80ELb0ELb1ELb1ELb0ELb0ELb0ELb0ELb0ELi2ELi2ELi4ELi2ELb1EEENS1_24CollectiveEpilogueBwdGQAISA_fSD_Li256ELb0ELb0EEENS1_19SingleTileSchedulerILb0ELb0ELb0ELi128EEEEEEEEEvNT_6ParamsE$_ZN4cute3eso3ESOILb1ELb0EJNS_6LayoutINS_5tupleIJNS3_IJNS_1CILi1EEES5_EEEEEENS3_IJNS3_IJS5_NS4_ILi0EEEEEEEEEEENS_10ViewEngineINS_8gmem_ptrIPKN7cutlass9uint128_tEEEEEEEC2ERKSB_RKSJ_)
$_ZN7cutlass13device_kernelIN5flash19enable_sm80_to_sm89INS1_16FlashAttnBwdSm80INS1_25CollectiveMainloopBwdSm80ILi2ELi2EN4cute5tupleIJNS5_1CILi64EEENS7_ILi128EEES8_EEENS_10bfloat16_tEfNS_4arch4Sm80ELb0ELb1ELb1ELb0ELb0ELb0ELb0ELb0ELi2ELi2ELi4ELi2ELb1EEENS1_24CollectiveEpilogueBwdGQAISA_fSD_Li256ELb0ELb0EEENS1_19SingleTileSchedulerILb0ELb0ELb0ELi128EEEEEEEEEvNT_6ParamsE$_ZN4cute3eso3ESOILb1ELb0EJNS_6LayoutINS_5tupleIJNS3_IJNS_1CILi1EEES5_EEEEEENS3_IJNS3_IJS5_NS4_ILi0EEEEEEEEEEENS_10ViewEngineINS_8gmem_ptrIPKN7cutlass9uint128_tEEEEEEEC2ERKSB_RKSJ_:
[----:B------:R-:W-:Y:S02]  /*76e0*/  IADD3 R10, R10, -c[0x0][0x20], RZ ;  /* 0x800008000a0a7a10 */ /* 0x000fe40007ffe0ff */
[----:B------:R-:W-:-:S03]  /*76f0*/  MOV R13, 0x0 ;  /* 0x00000000000d7802 */ /* 0x000fc60000000f00 */
[----:B------:R1:W-:Y:S01]  /*7700*/  STL.64 [R10], R6 ;  /* 0x000000060a007387 */ /* 0x0003e20000100a00 */
[----:B------:R-:W-:Y:S05]  /*7710*/  RET.REL.NODEC R12 `(_ZN7cutlass13device_kernelIN5flash19enable_sm80_to_sm89INS1_16FlashAttnBwdSm80INS1_25CollectiveMainloopBwdSm80ILi2ELi2EN4cute5tupleIJNS5_1CILi64EEENS7_ILi128EEES8_EEENS_10bfloat16_tEfNS_4arch4Sm80ELb0ELb1ELb1ELb0ELb0ELb0ELb0ELb0ELi2ELi2ELi4ELi2ELb1EEENS1_24CollectiveEpilogueBwdGQAISA_fSD_Li256ELb0ELb0EEENS1_19SingleTileSchedulerILb0ELb0ELb0ELi128EEEEEEEEEvNT_6ParamsE) ;  /* 0xffff88e00c007950 */ /* 0x000fea0003c3ffff */
        .type           $_ZN7cutlass13device_kernelIN5flash19enable_sm80_to_sm89INS1_16FlashAttnBwdSm80INS1_25CollectiveMainloopBwdSm80ILi2ELi2EN4cute5tupleIJNS5_1CILi64EEENS7_ILi128EEES8_EEENS_10bfloat16_tEfNS_4arch4Sm80ELb0ELb1ELb1ELb0ELb0ELb0ELb0ELb0ELi2ELi2ELi4ELi2ELb1EEENS1_24CollectiveEpilogueBwdGQAISA_fSD_Li256ELb0ELb0EEENS1_19SingleTileSchedulerILb0ELb0ELb0ELi128EEEEEEEEEvNT_6ParamsE$_ZN4cute3eso3ESOILb1ELb0EJNS_6LayoutINS_5tupleIJNS3_IJNS_1CILi1EEES5_EEEEEENS3_IJNS3_IJS5_NS4_ILi0EEEEEEEEEEENS_10ViewEngineINS_8smem_ptrIPN7cutlass9uint128_tEEEEEEEC2ERKSB_RKSI_,@function
        .size           $_ZN7cutlass13device_kernelIN5flash19enable_sm80_to_sm89INS1_16FlashAttnBwdSm80INS1_25CollectiveMainloopBwdSm80ILi2ELi2EN4cute5tupleIJNS5_1CILi64EEENS7_ILi128EEES8_EEENS_10bfloat16_tEfNS_4arch4Sm80ELb0ELb1ELb1ELb0ELb0ELb0ELb0ELb0ELi2ELi2ELi4ELi2ELb1EEENS1_24CollectiveEpilogueBwdGQAISA_fSD_Li256ELb0ELb0EEENS1_19SingleTileSchedulerILb0ELb0ELb0ELi128EEEEEEEEEvNT_6ParamsE$_ZN4cute3eso3ESOILb1ELb0EJNS_6LayoutINS_5tupleIJNS3_IJNS_1CILi1EEES5_EEEEEENS3_IJNS3_IJS5_NS4_ILi0EEEEEEEEEEENS_10ViewEngineINS_8smem_ptrIPN7cutlass9uint128_tEEEEEEEC2ERKSB_RKSI_,($_ZN7cutlass13device_kernelIN5flash19enable_sm80_to_sm89INS1_16FlashAttnBwdSm80INS1_25CollectiveMainloopBwdSm80ILi2ELi2EN4cute5tupleIJNS5_1CILi64EEENS7_ILi128EEES8_EEENS_10bfloat16_tEfNS_4arch4Sm80ELb0ELb1ELb1ELb0ELb0ELb0ELb0ELb0ELi2ELi2ELi4ELi2ELb1EEENS1_24CollectiveEpilogueBwdGQAISA_fSD_Li256ELb0ELb0EEENS1_19SingleTileSchedulerILb0ELb0ELb0ELi128EEEEEEEEEvNT_6ParamsE$_ZN4cute3eso3ESOILb1ELb0EJNS_6LayoutINS_5tupleIJNS3_IJNS_1CILi4EEENS4_ILi1EEEEEEEEENS3_IJNS3_IJS6_NS4_ILi0EEEEEEEEEEENS_10ViewEngineINS_8gmem_ptrIPKfEEEEEEC2ERKSC_RKSI_ - $_ZN7cutlass13device_kernelIN5flash19enable_sm80_to_sm89INS1_16FlashAttnBwdSm80INS1_25CollectiveMainloopBwdSm80ILi2ELi2EN4cute5tupleIJNS5_1CILi64EEENS7_ILi128EEES8_EEENS_10bfloat16_tEfNS_4arch4Sm80ELb0ELb1ELb1ELb0ELb0ELb0ELb0ELb0ELi2ELi2ELi4ELi2ELb1EEENS1_24CollectiveEpilogueBwdGQAISA_fSD_Li256ELb0ELb0EEENS1_19SingleTileSchedulerILb0ELb0ELb0ELi128EEEEEEEEEvNT_6ParamsE$_ZN4cute3eso3ESOILb1ELb0EJNS_6LayoutINS_5tupleIJNS3_IJNS_1CILi1EEES5_EEEEEENS3_IJNS3_IJS5_NS4_ILi0EEEEEEEEEEENS_10ViewEngineINS_8smem_ptrIPN7cutlass9uint128_tEEEEEEEC2ERKSB_RKSI_)
$_ZN7cutlass13device_kernelIN5flash19enable_sm80_to_sm89INS1_16FlashAttnBwdSm80INS1_25CollectiveMainloopBwdSm80ILi2ELi2EN4cute5tupleIJNS5_1CILi64EEENS7_ILi128EEES8_EEENS_10bfloat16_tEfNS_4arch4Sm80ELb0ELb1ELb1ELb0ELb0ELb0ELb0ELb0ELi2ELi2ELi4ELi2ELb1EEENS1_24CollectiveEpilogueBwdGQAISA_fSD_Li256ELb0ELb0EEENS1_19SingleTileSchedulerILb0ELb0ELb0ELi128EEEEEEEEEvNT_6ParamsE$_ZN4cute3eso3ESOILb1ELb0EJNS_6LayoutINS_5tupleIJNS3_IJNS_1CILi1EEES5_EEEEEENS3_IJNS3_IJS5_NS4_ILi0EEEEEEEEEEENS_10ViewEngineINS_8smem_ptrIPN7cutlass9uint128_tEEEEEEEC2ERKSB_RKSI_:
[----:B------:R-:W-:Y:S02]  /*7720*/  IADD3 R8, R8, -c[0x0][0x20], RZ ;  /* 0x8000080008087a10 */ /* 0x000fe40007ffe0ff */
[----:B------:R-:W-:-:S03]  /*7730*/  MOV R11, 0x0 ;  /* 0x00000000000b7802 */ /* 0x000fc60000000f00 */
[----:B------:R1:W-:Y:S01]  /*7740*/  STL.64 [R8], R6 ;  /* 0x0000000608007387 */ /* 0x0003e20000100a00 */
[----:B------:R-:W-:Y:S05]  /*7750*/  RET.REL.NODEC R10 `(_ZN7cutlass13device_kernelIN5flash19enable_sm80_to_sm89INS1_16FlashAttnBwdSm80INS1_25CollectiveMainloopBwdSm80ILi2ELi2EN4cute5tupleIJNS5_1CILi64EEENS7_ILi128EEES8_EEENS_10bfloat16_tEfNS_4arch4Sm80ELb0ELb1ELb1ELb0ELb0ELb0ELb0ELb0ELi2ELi2ELi4ELi2ELb1EEENS1_24CollectiveEpilogueBwdGQAISA_fSD_Li256ELb0ELb0EEENS1_19SingleTileSchedulerILb0ELb0ELb0ELi128EEEEEEEEEvNT_6ParamsE) ;  /* 0xffff88a00a007950 */ /* 0x000fea0003c3ffff */
        .type           $_ZN7cutlass13device_kernelIN5flash19enable_sm80_to_sm89INS1_16FlashAttnBwdSm80INS1_25CollectiveMainloopBwdSm80ILi2ELi2EN4cute5tupleIJNS5_1CILi64EEENS7_ILi128EEES8_EEENS_10bfloat16_tEfNS_4arch4Sm80ELb0ELb1ELb1ELb0ELb0ELb0ELb0ELb0ELi2ELi2ELi4ELi2ELb1EEENS1_24CollectiveEpilogueBwdGQAISA_fSD_Li256ELb0ELb0EEENS1_19SingleTileSchedulerILb0ELb0ELb0ELi128EEEEEEEEEvNT_6ParamsE$_ZN4cute3eso3ESOILb1ELb0EJNS_6LayoutINS_5tupleIJNS3_IJNS_1CILi4EEENS4_ILi1EEEEEEEEENS3_IJNS3_IJS6_NS4_ILi0EEEEEEEEEEENS_10ViewEngineINS_8gmem_ptrIPKfEEEEEEC2ERKSC_RKSI_,@function
        .size           $_ZN7cutlass13device_kernelIN5flash19enable_sm80_to_sm89INS1_16FlashAttnBwdSm80INS1_25CollectiveMainloopBwdSm80ILi2ELi2EN4cute5tupleIJNS5_1CILi64EEENS7_ILi128EEES8_EEENS_10bfloat16_tEfNS_4arch4Sm80ELb0ELb1ELb1ELb0ELb0ELb0ELb0ELb0ELi2ELi2ELi4ELi2ELb1EEENS1_24CollectiveEpilogueBwdGQAISA_fSD_Li256ELb0ELb0EEENS1_19SingleTileSchedulerILb0ELb0ELb0ELi128EEEEEEEEEvNT_6ParamsE$_ZN4cute3eso3ESOILb1ELb0EJNS_6LayoutINS_5tupleIJNS3_IJNS_1CILi4EEENS4_ILi1EEEEEEEEENS3_IJNS3_IJS6_NS4_ILi0EEEEEEEEEEENS_10ViewEngineINS_8gmem_ptrIPKfEEEEEEC2ERKSC_RKSI_,($_ZN7cutlass13device_kernelIN5flash19enable_sm80_to_sm89INS1_16FlashAttnBwdSm80INS1_25CollectiveMainloopBwdSm80ILi2ELi2EN4cute5tupleIJNS5_1CILi64EEENS7_ILi128EEES8_EEENS_10bfloat16_tEfNS_4arch4Sm80ELb0ELb1ELb1ELb0ELb0ELb0ELb0ELb0ELi2ELi2ELi4ELi2ELb1EEENS1_24CollectiveEpilogueBwdGQAISA_fSD_Li256ELb0ELb0EEENS1_19SingleTileSchedulerILb0ELb0ELb0ELi128EEEEEEEEEvNT_6ParamsE$_ZN4cute3eso3ESOILb1ELb0EJNS_6LayoutINS_5tupleIJNS3_IJNS_1CILi4EEENS4_ILi1EEEEEEEEENS3_IJNS3_IJS6_NS4_ILi0EEEEEEEEEEENS_10ViewEngineINS_8smem_ptrIPfEEEEEEC2ERKSC_RKSH_ - $_ZN7cutlass13device_kernelIN5flash19enable_sm80_to_sm89INS1_16FlashAttnBwdSm80INS1_25CollectiveMainloopBwdSm80ILi2ELi2EN4cute5tupleIJNS5_1CILi64EEENS7_ILi128EEES8_EEENS_10bfloat16_tEfNS_4arch4Sm80ELb0ELb1ELb1ELb0ELb0ELb0ELb0ELb0ELi2ELi2ELi4ELi2ELb1EEENS1_24CollectiveEpilogueBwdGQAISA_fSD_Li256ELb0ELb0EEENS1_19SingleTileSchedulerILb0ELb0ELb0ELi128EEEEEEEEEvNT_6ParamsE$_ZN4cute3eso3ESOILb1ELb0EJNS_6LayoutINS_5tupleIJNS3_IJNS_1CILi4EEENS4_ILi1EEEEEEEEENS3_IJNS3_IJS6_NS4_ILi0EEEEEEEEEEENS_10ViewEngineINS_8gmem_ptrIPKfEEEEEEC2ERKSC_RKSI_)
$_ZN7cutlass13device_kernelIN5flash19enable_sm80_to_sm89INS1_16FlashAttnBwdSm80INS1_25CollectiveMainloopBwdSm80ILi2ELi2EN4cute5tupleIJNS5_1CILi64EEENS7_ILi128EEES8_EEENS_10bfloat16_tEfNS_4arch4Sm80ELb0ELb1ELb1ELb0ELb0ELb0ELb0ELb0ELi2ELi2ELi4ELi2ELb1EEENS1_24CollectiveEpilogueBwdGQAISA_fSD_Li256ELb0ELb0EEENS1_19SingleTileSchedulerILb0ELb0ELb0ELi128EEEEEEEEEvNT_6ParamsE$_ZN4cute3eso3ESOILb1ELb0EJNS_6LayoutINS_5tupleIJNS3_IJNS_1CILi4EEENS4_ILi1EEEEEEEEENS3_IJNS3_IJS6_NS4_ILi0EEEEEEEEEEENS_10ViewEngineINS_8gmem_ptrIPKfEEEEEEC2ERKSC_RKSI_:
[----:B------:R-:W-:Y:S02]  /*7760*/  IADD3 R10, R10, -c[0x0][0x20], RZ ;  /* 0x800008000a0a7a10 */ /* 0x000fe40007ffe0ff */
[----:B------:R-:W-:-:S03]  /*7770*/  MOV R13, 0x0 ;  /* 0x00000000000d7802 */ /* 0x000fc60000000f00 */
[----:B------:R1:W-:Y:S01]  /*7780*/  STL.64 [R10], R6 ;  /* 0x000000060a007387 */ /* 0x0003e20000100a00 */
[----:B------:R-:W-:Y:S05]  /*7790*/  RET.REL.NODEC R12 `(_ZN7cutlass13device_kernelIN5flash19enable_sm80_to_sm89INS1_16FlashAttnBwdSm80INS1_25CollectiveMainloopBwdSm80ILi2ELi2EN4cute5tupleIJNS5_1CILi64EEENS7_ILi128EEES8_EEENS_10bfloat16_tEfNS_4arch4Sm80ELb0ELb1ELb1ELb0ELb0ELb0ELb0ELb0ELi2ELi2ELi4ELi2ELb1EEENS1_24CollectiveEpilogueBwdGQAISA_fSD_Li256ELb0ELb0EEENS1_19SingleTileSchedulerILb0ELb0ELb0ELi128EEEEEEEEEvNT_6ParamsE) ;  /* 0xffff88600c007950 */ /* 0x000fea0003c3ffff */
        .type           $_ZN7cutlass13device_kernelIN5flash19enable_sm80_to_sm89INS1_16FlashAttnBwdSm80INS1_25CollectiveMainloopBwdSm80ILi2ELi2EN4cute5tupleIJNS5_1CILi64EEENS7_ILi128EEES8_EEENS_10bfloat16_tEfNS_4arch4Sm80ELb0ELb1ELb1ELb0ELb0ELb0ELb0ELb0ELi2ELi2ELi4ELi2ELb1EEENS1_24CollectiveEpilogueBwdGQAISA_fSD_Li256ELb0ELb0EEENS1_19SingleTileSchedulerILb0ELb0ELb0ELi128EEEEEEEEEvNT_6ParamsE$_ZN4cute3eso3ESOILb1ELb0EJNS_6LayoutINS_5tupleIJNS3_IJNS_1CILi4EEENS4_ILi1EEEEEEEEENS3_IJNS3_IJS6_NS4_ILi0EEEEEEEEEEENS_10ViewEngineINS_8smem_ptrIPfEEEEEEC2ERKSC_RKSH_,@function
        .size           $_ZN7cutlass13device_kernelIN5flash19enable_sm80_to_sm89INS1_16FlashAttnBwdSm80INS1_25CollectiveMainloopBwdSm80ILi2ELi2EN4cute5tupleIJNS5_1CILi64EEENS7_ILi128EEES8_EEENS_10bfloat16_tEfNS_4arch4Sm80ELb0ELb1ELb1ELb0ELb0ELb0ELb0ELb0ELi2ELi2ELi4ELi2ELb1EEENS1_24CollectiveEpilogueBwdGQAISA_fSD_Li256ELb0ELb0EEENS1_19SingleTileSchedulerILb0ELb0ELb0ELi128EEEEEEEEEvNT_6ParamsE$_ZN4cute3eso3ESOILb1ELb0EJNS_6LayoutINS_5tupleIJNS3_IJNS_1CILi4EEENS4_ILi1EEEEEEEEENS3_IJNS3_IJS6_NS4_ILi0EEEEEEEEEEENS_10ViewEngineINS_8smem_ptrIPfEEEEEEC2ERKSC_RKSH_,($_ZN7cutlass13device_kernelIN5flash19enable_sm80_to_sm89INS1_16FlashAttnBwdSm80INS1_25CollectiveMainloopBwdSm80ILi2ELi2EN4cute5tupleIJNS5_1CILi64EEENS7_ILi128EEES8_EEENS_10bfloat16_tEfNS_4arch4Sm80ELb0ELb1ELb1ELb0ELb0ELb0ELb0ELb0ELi2ELi2ELi4ELi2ELb1EEENS1_24CollectiveEpilogueBwdGQAISA_fSD_Li256ELb0ELb0EEENS1_19SingleTileSchedulerILb0ELb0ELb0ELi128EEEEEEEEEvNT_6ParamsE$_ZN4cute3eso3ESOILb1ELb0EJNS_6LayoutINS_5tupleIJNS3_IJNS_1CILi4EEENS4_ILi1EEEEEES6_EEENS3_IJNS3_IJS6_NS4_ILi0EEEEEES9_EEEEENS_10ViewEngineINS_8gmem_ptrIPKfEEEEEEC2ERKSC_RKSI_ - $_ZN7cutlass13device_kernelIN5flash19enable_sm80_to_sm89INS1_16FlashAttnBwdSm80INS1_25CollectiveMainloopBwdSm80ILi2ELi2EN4cute5tupleIJNS5_1CILi64EEENS7_ILi128EEES8_EEENS_10bfloat16_tEfNS_4arch4Sm80ELb0ELb1ELb1ELb0ELb0ELb0ELb0ELb0ELi2ELi2ELi4ELi2ELb1EEENS1_24CollectiveEpilogueBwdGQAISA_fSD_Li256ELb0ELb0EEENS1_19SingleTileSchedulerILb0ELb0ELb0ELi128EEEEEEEEEvNT_6ParamsE$_ZN4cute3eso3ESOILb1ELb0EJNS_6LayoutINS_5tupleIJNS3_IJNS_1CILi4EEENS4_ILi1EEEEEEEEENS3_IJNS3_IJS6_NS4_ILi0EEEEEEEEEEENS_10ViewEngineINS_8smem_ptrIPfEEEEEEC2ERKSC_RKSH_)
$_ZN7cutlass13device_kernelIN5flash19enable_sm80_to_sm89INS1_16FlashAttnBwdSm80INS1_25CollectiveMainloopBwdSm80ILi2ELi2EN4cute5tupleIJNS5_1CILi64EEENS7_ILi128EEES8_EEENS_10bfloat16_tEfNS_4arch4Sm80ELb0ELb1ELb1ELb0ELb0ELb0ELb0ELb0ELi2ELi2ELi4ELi2ELb1EEENS1_24CollectiveEpilogueBwdGQAISA_fSD_Li256ELb0ELb0EEENS1_19SingleTileSchedulerILb0ELb0ELb0ELi128EEEEEEEEEvNT_6ParamsE$_ZN4cute3eso3ESOILb1ELb0EJNS_6LayoutINS_5tupleIJNS3_IJNS_1CILi4EEENS4_ILi1EEEEEEEEENS3_IJNS3_IJS6_NS4_ILi0EEEEEEEEEEENS_10ViewEngineINS_8smem_ptrIPfEEEEEEC2ERKSC_RKSH_:
[----:B------:R-:W-:Y:S02]  /*77a0*/  IADD3 R8, R8, -c[0x0][0x20], RZ ;  /* 0x8000080008087a10 */ /* 0x000fe40007ffe0ff */
[----:B------:R-:W-:-:S03]  /*77b0*/  MOV R13, 0x0 ;  /* 0x00000000000d7802 */ /* 0x000fc60000000f00 */
[----:B------:R1:W-:Y:S01]  /*77c0*/  STL.64 [R8], R6 ;  /* 0x0000000608007387 */ /* 0x0003e20000100a00 */
[----:B------:R-:W-:Y:S05]  /*77d0*/  RET.REL.NODEC R12 `(_ZN7cutlass13device_kernelIN5flash19enable_sm80_to_sm89INS1_16FlashAttnBwdSm80INS1_25CollectiveMainloopBwdSm80ILi2ELi2EN4cute5tupleIJNS5_1CILi64EEENS7_ILi128EEES8_EEENS_10bfloat16_tEfNS_4arch4Sm80ELb0ELb1ELb1ELb0ELb0ELb0ELb0ELb0ELi2ELi2ELi4ELi2ELb1EEENS1_24CollectiveEpilogueBwdGQAISA_fSD_Li256ELb0ELb0EEENS1_19SingleTileSchedulerILb0ELb0ELb0ELi128EEEEEEEEEvNT_6ParamsE) ;  /* 0xffff88200c007950 */ /* 0x000fea0003c3ffff */
        .type           $_ZN7cutlass13device_kernelIN5flash19enable_sm80_to_sm89INS1_16FlashAttnBwdSm80INS1_25CollectiveMainloopBwdSm80ILi2ELi2EN4cute5tupleIJNS5_1CILi64EEENS7_ILi128EEES8_EEENS_10bfloat16_tEfNS_4arch4Sm80ELb0ELb1ELb1ELb0ELb0ELb0ELb0ELb0ELi2ELi2ELi4ELi2ELb1EEENS1_24CollectiveEpilogueBwdGQAISA_fSD_Li256ELb0ELb0EEENS1_19SingleTileSchedulerILb0ELb0ELb0ELi128EEEEEEEEEvNT_6ParamsE$_ZN4cute3eso3ESOILb1ELb0EJNS_6LayoutINS_5tupleIJNS3_IJNS_1CILi4EEENS4_ILi1EEEEEES6_EEENS3_IJNS3_IJS6_NS4_ILi0EEEEEES9_EEEEENS_10ViewEngineINS_8gmem_ptrIPKfEEEEEEC2ERKSC_RKSI_,@function
        .size           $_ZN7cutlass13device_kernelIN5flash19enable_sm80_to_sm89INS1_16FlashAttnBwdSm80INS1_25CollectiveMainloopBwdSm80ILi2ELi2EN4cute5tupleIJNS5_1CILi64EEENS7_ILi128EEES8_EEENS_10bfloat16_tEfNS_4arch4Sm80ELb0ELb1ELb1ELb0ELb0ELb0ELb0ELb0ELi2ELi2ELi4ELi2ELb1EEENS1_24CollectiveEpilogueBwdGQAISA_fSD_Li256ELb0ELb0EEENS1_19SingleTileSchedulerILb0ELb0ELb0ELi128EEEEEEEEEvNT_6ParamsE$_ZN4cute3eso3ESOILb1ELb0EJNS_6LayoutINS_5tupleIJNS3_IJNS_1CILi4EEENS4_ILi1EEEEEES6_EEENS3_IJNS3_IJS6_NS4_ILi0EEEEEES9_EEEEENS_10ViewEngineINS_8gmem_ptrIPKfEEEEEEC2ERKSC_RKSI_,($_ZN7cutlass13device_kernelIN5flash19enable_sm80_to_sm89INS1_16FlashAttnBwdSm80INS1_25CollectiveMainloopBwdSm80ILi2ELi2EN4cute5tupleIJNS5_1CILi64EEENS7_ILi128EEES8_EEENS_10bfloat16_tEfNS_4arch4Sm80ELb0ELb1ELb1ELb0ELb0ELb0ELb0ELb0ELi2ELi2ELi4ELi2ELb1EEENS1_24CollectiveEpilogueBwdGQAISA_fSD_Li256ELb0ELb0EEENS1_19SingleTileSchedulerILb0ELb0ELb0ELi128EEEEEEEEEvNT_6ParamsE$_ZN4cute3eso3ESOILb1ELb0EJNS_6LayoutINS_5tupleIJNS3_IJNS_1CILi4EEENS4_ILi1EEEEEES6_EEENS3_IJNS3_IJS6_NS4_ILi0EEEEEES9_EEEEENS_10ViewEngineINS_8smem_ptrIPfEEEEEEC2ERKSC_RKSH_ - $_ZN7cutlass13device_kernelIN5flash19enable_sm80_to_sm89INS1_16FlashAttnBwdSm80INS1_25CollectiveMainloopBwdSm80ILi2ELi2EN4cute5tupleIJNS5_1CILi64EEENS7_ILi128EEES8_EEENS_10bfloat16_tEfNS_4arch4Sm80ELb0ELb1ELb1ELb0ELb0ELb0ELb0ELb0ELi2ELi2ELi4ELi2ELb1EEENS1_24CollectiveEpilogueBwdGQAISA_fSD_Li256ELb0ELb0EEENS1_19SingleTileSchedulerILb0ELb0ELb0ELi128EEEEEEEEEvNT_6ParamsE$_ZN4cute3eso3ESOILb1ELb0EJNS_6LayoutINS_5tupleIJNS3_IJNS_1CILi4EEENS4_ILi1EEEEEES6_EEENS3_IJNS3_IJS6_NS4_ILi0EEEEEES9_EEEEENS_10ViewEngineINS_8gmem_ptrIPKfEEEEEEC2ERKSC_RKSI_)
$_ZN7cutlass13device_kernelIN5flash19enable_sm80_to_sm89INS1_16FlashAttnBwdSm80INS1_25CollectiveMainloopBwdSm80ILi2ELi2EN4cute5tupleIJNS5_1CILi64EEENS7_ILi128EEES8_EEENS_10bfloat16_tEfNS_4arch4Sm80ELb0ELb1ELb1ELb0ELb0ELb0ELb0ELb0ELi2ELi2ELi4ELi2ELb1EEENS1_24CollectiveEpilogueBwdGQAISA_fSD_Li256ELb0ELb0EEENS1_19SingleTileSchedulerILb0ELb0ELb0ELi128EEEEEEEEEvNT_6ParamsE$_ZN4cute3eso3ESOILb1ELb0EJNS_6LayoutINS_5tupleIJNS3_IJNS_1CILi4EEENS4_ILi1EEEEEES6_EEENS3_IJNS3_IJS6_NS4_ILi0EEEEEES9_EEEEENS_10ViewEngineINS_8gmem_ptrIPKfEEEEEEC2ERKSC_RKSI_:
[----:B------:R-:W-:Y:S01]  /*77e0*/  ULDC UR8, c[0x0][0x20] ;  /* 0x0000080000087ab9 */ /* 0x000fe20000000800 */
[----:B------:R-:W-:Y:S01]  /*77f0*/  MOV R9, 0x0 ;  /* 0x0000000000097802 */ /* 0x000fe20000000f00 */
[----:B------:R-:W-:-:S09]  /*7800*/  UIADD3 UR8, UR23, -UR8, URZ ;  /* 0x8000000817087290 */ /* 0x000fd2000fffe03f */
[----:B------:R1:W-:Y:S01]  /*7810*/  STL.64 [UR8], R6 ;  /* 0x00000006ff007987 */ /* 0x0003e20008100a08 */
[----:B------:R-:W-:Y:S05]  /*7820*/  RET.REL.NODEC R8 `(_ZN7cutlass13device_kernelIN5flash19enable_sm80_to_sm89INS1_16FlashAttnBwdSm80INS1_25CollectiveMainloopBwdSm80ILi2ELi2EN4cute5tupleIJNS5_1CILi64EEENS7_ILi128EEES8_EEENS_10bfloat16_tEfNS_4arch4Sm80ELb0ELb1ELb1ELb0ELb0ELb0ELb0ELb0ELi2ELi2ELi4ELi2ELb1EEENS1_24CollectiveEpilogueBwdGQAISA_fSD_Li256ELb0ELb0EEENS1_19SingleTileSchedulerILb0ELb0ELb0ELi128EEEEEEEEEvNT_6ParamsE) ;  /* 0xffff87d008007950 */ /* 0x000fea0003c3ffff */
        .type           $_ZN7cutlass13device_kernelIN5flash19enable_sm80_to_sm89INS1_16FlashAttnBwdSm80INS1_25CollectiveMainloopBwdSm80ILi2ELi2EN4cute5tupleIJNS5_1CILi64EEENS7_ILi128EEES8_EEENS_10bfloat16_tEfNS_4arch4Sm80ELb0ELb1ELb1ELb0ELb0ELb0ELb0ELb0ELi2ELi2ELi4ELi2ELb1EEENS1_24CollectiveEpilogueBwdGQAISA_fSD_Li256ELb0ELb0EEENS1_19SingleTileSchedulerILb0ELb0ELb0ELi128EEEEEEEEEvNT_6ParamsE$_ZN4cute3eso3ESOILb1ELb0EJNS_6LayoutINS_5tupleIJNS3_IJNS_1CILi4EEENS4_ILi1EEEEEES6_EEENS3_IJNS3_IJS6_NS4_ILi0EEEEEES9_EEEEENS_10ViewEngineINS_8smem_ptrIPfEEEEEEC2ERKSC_RKSH_,@function
        .size           $_ZN7cutlass13device_kernelIN5flash19enable_sm80_to_sm89INS1_16FlashAttnBwdSm80INS1_25CollectiveMainloopBwdSm80ILi2ELi2EN4cute5tupleIJNS5_1CILi64EEENS7_ILi128EEES8_EEENS_10bfloat16_tEfNS_4arch4Sm80ELb0ELb1ELb1ELb0ELb0ELb0ELb0ELb0ELi2ELi2ELi4ELi2ELb1EEENS1_24CollectiveEpilogueBwdGQAISA_fSD_Li256ELb0ELb0EEENS1_19SingleTileSchedulerILb0ELb0ELb0ELi128EEEEEEEEEvNT_6ParamsE$_ZN4cute3eso3ESOILb1ELb0EJNS_6LayoutINS_5tupleIJNS3_IJNS_1CILi4EEENS4_ILi1EEEEEES6_EEENS3_IJNS3_IJS6_NS4_ILi0EEEEEES9_EEEEENS_10ViewEngineINS_8smem_ptrIPfEEEEEEC2ERKSC_RKSH_,($_ZN7cutlass13device_kernelIN5flash19enable_sm80_to_sm89INS1_16FlashAttnBwdSm80INS1_25CollectiveMainloopBwdSm80ILi2ELi2EN4cute5tupleIJNS5_1CILi64EEENS7_ILi128EEES8_EEENS_10bfloat16_tEfNS_4arch4Sm80ELb0ELb1ELb1ELb0ELb0ELb0ELb0ELb0ELi2ELi2ELi4ELi2ELb1EEENS1_24CollectiveEpilogueBwdGQAISA_fSD_Li256ELb0ELb0EEENS1_19SingleTileSchedulerILb0ELb0ELb0ELi128EEEEEEEEEvNT_6ParamsE$_ZN4cute3eso3ESOILb1ELb0EJNS_6LayoutINS_5tupleIJNS3_IJNS_1CILi4EEENS4_ILi1EEEEEES6_EEENS3_IJNS3_IJS6_NS4_ILi0EEEEEES9_EEEEEiEEC2ERKSC_RKi - $_ZN7cutlass13device_kernelIN5flash19enable_sm80_to_sm89INS1_16FlashAttnBwdSm80INS1_25CollectiveMainloopBwdSm80ILi2ELi2EN4cute5tupleIJNS5_1CILi64EEENS7_ILi128EEES8_EEENS_10bfloat16_tEfNS_4arch4Sm80ELb0ELb1ELb1ELb0ELb0ELb0ELb0ELb0ELi2ELi2ELi4ELi2ELb1EEENS1_24CollectiveEpilogueBwdGQAISA_fSD_Li256ELb0ELb0EEENS1_19SingleTileSchedulerILb0ELb0ELb0ELi128EEEEEEEEEvNT_6ParamsE$_ZN4cute3eso3ESOILb1ELb0EJNS_6LayoutINS_5tupleIJNS3_IJNS_1CILi4EEENS4_ILi1EEEEEES6_EEENS3_IJNS3_IJS6_NS4_ILi0EEEEEES9_EEEEENS_10ViewEngineINS_8smem_ptrIPfEEEEEEC2ERKSC_RKSH_)
$_ZN7cutlass13device_kernelIN5flash19enable_sm80_to_sm89INS1_16FlashAttnBwdSm80INS1_25CollectiveMainloopBwdSm80ILi2ELi2EN4cute5tupleIJNS5_1CILi64EEENS7_ILi128EEES8_EEENS_10bfloat16_tEfNS_4arch4Sm80ELb0ELb1ELb1ELb0ELb0ELb0ELb0ELb0ELi2ELi2ELi4ELi2ELb1EEENS1_24CollectiveEpilogueBwdGQAISA_fSD_Li256ELb0ELb0EEENS1_19SingleTileSchedulerILb0ELb0ELb0ELi128EEEEEEEEEvNT_6ParamsE$_ZN4cute3eso3ESOILb1ELb0EJNS_6LayoutINS_5tupleIJNS3_IJNS_1CILi4EEENS4_ILi1EEEEEES6_EEENS3_IJNS3_IJS6_NS4_ILi0EEEEEES9_EEEEENS_10ViewEngineINS_8smem_ptrIPfEEEEEEC2ERKSC_RKSH_:
[----:B------:R-:W-:Y:S01]  /*7830*/  ULDC UR8, c[0x0][0x20] ;  /* 0x0000080000087ab9 */ /* 0x000fe20000000800 */
[----:B------:R-:W-:Y:S01]  /*7840*/  MOV R9, 0x0 ;  /* 0x0000000000097802 */ /* 0x000fe20000000f00 */
[----:B------:R-:W-:-:S09]  /*7850*/  UIADD3 UR8, UR23, -UR8, URZ ;  /* 0x8000000817087290 */ /* 0x000fd2000fffe03f */
[----:B------:R1:W-:Y:S01]  /*7860*/  STL.64 [UR8], R6 ;  /* 0x00000006ff007987 */ /* 0x0003e20008100a08 */
[----:B------:R-:W-:Y:S05]  /*7870*/  RET.REL.NODEC R8 `(_ZN7cutlass13device_kernelIN5flash19enable_sm80_to_sm89INS1_16FlashAttnBwdSm80INS1_25CollectiveMainloopBwdSm80ILi2ELi2EN4cute5tupleIJNS5_1CILi64EEENS7_ILi128EEES8_EEENS_10bfloat16_tEfNS_4arch4Sm80ELb0ELb1ELb1ELb0ELb0ELb0ELb0ELb0ELi2ELi2ELi4ELi2ELb1EEENS1_24CollectiveEpilogueBwdGQAISA_fSD_Li256ELb0ELb0EEENS1_19SingleTileSchedulerILb0ELb0ELb0ELi128EEEEEEEEEvNT_6ParamsE) ;  /* 0xffff878008007950 */ /* 0x000fea0003c3ffff */
        .type           $_ZN7cutlass13device_kernelIN5flash19enable_sm80_to_sm89INS1_16FlashAttnBwdSm80INS1_25CollectiveMainloopBwdSm80ILi2ELi2EN4cute5tupleIJNS5_1CILi64EEENS7_ILi128EEES8_EEENS_10bfloat16_tEfNS_4arch4Sm80ELb0ELb1ELb1ELb0ELb0ELb0ELb0ELb0ELi2ELi2ELi4ELi2ELb1EEENS1_24CollectiveEpilogueBwdGQAISA_fSD_Li256ELb0ELb0EEENS1_19SingleTileSchedulerILb0ELb0ELb0ELi128EEEEEEEEEvNT_6ParamsE$_ZN4cute3eso3ESOILb1ELb0EJNS_6LayoutINS_5tupleIJNS3_IJNS_1CILi4EEENS4_ILi1EEEEEES6_EEENS3_IJNS3_IJS6_NS4_ILi0EEEEEES9_EEEEEiEEC2ERKSC_RKi,@function
        .size           $_ZN7cutlass13device_kernelIN5flash19enable_sm80_to_sm89INS1_16FlashAttnBwdSm80INS1_25CollectiveMainloopBwdSm80ILi2ELi2EN4cute5tupleIJNS5_1CILi64EEENS7_ILi128EEES8_EEENS_10bfloat16_tEfNS_4arch4Sm80ELb0ELb1ELb1ELb0ELb0ELb0ELb0ELb0ELi2ELi2ELi4ELi2ELb1EEENS1_24CollectiveEpilogueBwdGQAISA_fSD_Li256ELb0ELb0EEENS1_19SingleTileSchedulerILb0ELb0ELb0ELi128EEEEEEEEEvNT_6ParamsE$_ZN4cute3eso3ESOILb1ELb0EJNS_6LayoutINS_5tupleIJNS3_IJNS_1CILi4EEENS4_ILi1EEEEEES6_EEENS3_IJNS3_IJS6_NS4_ILi0EEEEEES9_EEEEEiEEC2ERKSC_RKi,($_ZN7cutlass13device_kernelIN5flash19enable_sm80_to_sm89INS1_16FlashAttnBwdSm80INS1_25CollectiveMainloopBwdSm80ILi2ELi2EN4cute5tupleIJNS5_1CILi64EEENS7_ILi128EEES8_EEENS_10bfloat16_tEfNS_4arch4Sm80ELb0ELb1ELb1ELb0ELb0ELb0ELb0ELb0ELi2ELi2ELi4ELi2ELb1EEENS1_24CollectiveEpilogueBwdGQAISA_fSD_Li256ELb0ELb0EEENS1_19SingleTileSchedulerILb0ELb0ELb0ELi128EEEEEEEEEvNT_6ParamsE$_ZN4cute3eso3ESOILb1ELb0EJNS_6LayoutINS_5tupleIJNS3_IJNS_1CILi8EEENS4_ILi1EEEEEEEEENS3_IJNS3_IJS6_NS4_ILi0EEEEEEEEEEENS_10ViewEngineINS_8gmem_ptrIPKN7cutlass10bfloat16_tEEEEEEEC2ERKSC_RKSK_ - $_ZN7cutlass13device_kernelIN5flash19enable_sm80_to_sm89INS1_16FlashAttnBwdSm80INS1_25CollectiveMainloopBwdSm80ILi2ELi2EN4cute5tupleIJNS5_1CILi64EEENS7_ILi128EEES8_EEENS_10bfloat16_tEfNS_4arch4Sm80ELb0ELb1ELb1ELb0ELb0ELb0ELb0ELb0ELi2ELi2ELi4ELi2ELb1EEENS1_24CollectiveEpilogueBwdGQAISA_fSD_Li256ELb0ELb0EEENS1_19SingleTileSchedulerILb0ELb0ELb0ELi128EEEEEEEEEvNT_6ParamsE$_ZN4cute3eso3ESOILb1ELb0EJNS_6LayoutINS_5tupleIJNS3_IJNS_1CILi4EEENS4_ILi1EEEEEES6_EEENS3_IJNS3_IJS6_NS4_ILi0EEEEEES9_EEEEEiEEC2ERKSC_RKi)
$_ZN7cutlass13device_kernelIN5flash19enable_sm80_to_sm89INS1_16FlashAttnBwdSm80INS1_25CollectiveMainloopBwdSm80ILi2ELi2EN4cute5tupleIJNS5_1CILi64EEENS7_ILi128EEES8_EEENS_10bfloat16_tEfNS_4arch4Sm80ELb0ELb1ELb1ELb0ELb0ELb0ELb0ELb0ELi2ELi2ELi4ELi2ELb1EEENS1_24CollectiveEpilogueBwdGQAISA_fSD_Li256ELb0ELb0EEENS1_19SingleTileSchedulerILb0ELb0ELb0ELi128EEEEEEEEEvNT_6ParamsE$_ZN4cute3eso3ESOILb1ELb0EJNS_6LayoutINS_5tupleIJNS3_IJNS_1CILi4EEENS4_ILi1EEEEEES6_EEENS3_IJNS3_IJS6_NS4_ILi0EEEEEES9_EEEEEiEEC2ERKSC_RKi:
[----:B------:R-:W-:Y:S02]  /*7880*/  ULDC UR8, c[0x0][0x20] ;  /* 0x0000080000087ab9 */ /* 0x000fe40000000800 */
[----:B------:R-:W-:-:S09]  /*7890*/  UIADD3 UR8, UR23, -UR8, URZ ;  /* 0x8000000817087290 */ /* 0x000fd2000fffe03f */
[----:B------:R1:W-:Y:S02]  /*78a0*/  STL [UR8], R7 ;  /* 0x00000007ff007987 */ /* 0x0003e40008100808 */
[----:B-1----:R-:W-:-:S04]  /*78b0*/  MOV R7, 0x0 ;  /* 0x0000000000077802 */ /* 0x002fc80000000f00 */
[----:B------:R-:W-:Y:S05]  /*78c0*/  RET.REL.NODEC R6 `(_ZN7cutlass13device_kernelIN5flash19enable_sm80_to_sm89INS1_16FlashAttnBwdSm80INS1_25CollectiveMainloopBwdSm80ILi2ELi2EN4cute5tupleIJNS5_1CILi64EEENS7_ILi128EEES8_EEENS_10bfloat16_tEfNS_4arch4Sm80ELb0ELb1ELb1ELb0ELb0ELb0ELb0ELb0ELi2ELi2ELi4ELi2ELb1EEENS1_24CollectiveEpilogueBwdGQAISA_fSD_Li256ELb0ELb0EEENS1_19SingleTileSchedulerILb0ELb0ELb0ELi128EEEEEEEEEvNT_6ParamsE) ;  /* 0xffff873006007950 */ /* 0x000fea0003c3ffff */
        .type           $_ZN7cutlass13device_kernelIN5flash19enable_sm80_to_sm89INS1_16FlashAttnBwdSm80INS1_25CollectiveMainloopBwdSm80ILi2ELi2EN4cute5tupleIJNS5_1CILi64EEENS7_ILi128EEES8_EEENS_10bfloat16_tEfNS_4arch4Sm80ELb0ELb1ELb1ELb0ELb0ELb0ELb0ELb0ELi2ELi2ELi4ELi2ELb1EEENS1_24CollectiveEpilogueBwdGQAISA_fSD_Li256ELb0ELb0EEENS1_19SingleTileSchedulerILb0ELb0ELb0ELi128EEEEEEEEEvNT_6ParamsE$_ZN4cute3eso3ESOILb1ELb0EJNS_6LayoutINS_5tupleIJNS3_IJNS_1CILi8EEENS4_ILi1EEEEEEEEENS3_IJNS3_IJS6_NS4_ILi0EEEEEEEEEEENS_10ViewEngineINS_8gmem_ptrIPKN7cutlass10bfloat16_tEEEEEEEC2ERKSC_RKSK_,@function
        .size           $_ZN7cutlass13device_kernelIN5flash19enable_sm80_to_sm89INS1_16FlashAttnBwdSm80INS1_25CollectiveMainloopBwdSm80ILi2ELi2EN4cute5tupleIJNS5_1CILi64EEENS7_ILi128EEES8_EEENS_10bfloat16_tEfNS_4arch4Sm80ELb0ELb1ELb1ELb0ELb0ELb0ELb0ELb0ELi2ELi2ELi4ELi2ELb1EEENS1_24CollectiveEpilogueBwdGQAISA_fSD_Li256ELb0ELb0EEENS1_19SingleTileSchedulerILb0ELb0ELb0ELi128EEEEEEEEEvNT_6ParamsE$_ZN4cute3eso3ESOILb1ELb0EJNS_6LayoutINS_5tupleIJNS3_IJNS_1CILi8EEENS4_ILi1EEEEEEEEENS3_IJNS3_IJS6_NS4_ILi0EEEEEEEEEEENS_10ViewEngineINS_8gmem_ptrIPKN7cutlass10bfloat16_tEEEEEEEC2ERKSC_RKSK_,($_ZN7cutlass13device_kernelIN5flash19enable_sm80_to_sm89INS1_16FlashAttnBwdSm80INS1_25CollectiveMainloopBwdSm80ILi2ELi2EN4cute5tupleIJNS5_1CILi64EEENS7_ILi128EEES8_EEENS_10bfloat16_tEfNS_4arch4Sm80ELb0ELb1ELb1ELb0ELb0ELb0ELb0ELb0ELi2ELi2ELi4ELi2ELb1EEENS1_24CollectiveEpilogueBwdGQAISA_fSD_Li256ELb0ELb0EEENS1_19SingleTileSchedulerILb0ELb0ELb0ELi128EEEEEEEEEvNT_6ParamsE$_ZN4cute3eso3ESOILb1ELb0EJNS_6LayoutINS_5tupleIJNS3_IJNS_1CILi8EEENS4_ILi1EEEEEEEEENS3_IJNS3_IJS6_NS4_ILi0EEEEEEEEEEENS_10ViewEngineINS_8smem_ptrIPN7cutlass10bfloat16_tEEEEEEEC2ERKSC_RKSJ_ - $_ZN7cutlass13device_kernelIN5flash19enable_sm80_to_sm89INS1_16FlashAttnBwdSm80INS1_25CollectiveMainloopBwdSm80ILi2ELi2EN4cute5tupleIJNS5_1CILi64EEENS7_ILi128EEES8_EEENS_10bfloat16_tEfNS_4arch4Sm80ELb0ELb1ELb1ELb0ELb0ELb0ELb0ELb0ELi2ELi2ELi4ELi2ELb1EEENS1_24CollectiveEpilogueBwdGQAISA_fSD_Li256ELb0ELb0EEENS1_19SingleTileSchedulerILb0ELb0ELb0ELi128EEEEEEEEEvNT_6ParamsE$_ZN4cute3eso3ESOILb1ELb0EJNS_6LayoutINS_5tupleIJNS3_IJNS_1CILi8EEENS4_ILi1EEEEEEEEENS3_IJNS3_IJS6_NS4_ILi0EEEEEEEEEEENS_10ViewEngineINS_8gmem_ptrIPKN7cutlass10bfloat16_tEEEEEEEC2ERKSC_RKSK_)
$_ZN7cutlass13device_kernelIN5flash19enable_sm80_to_sm89INS1_16FlashAttnBwdSm80INS1_25CollectiveMainloopBwdSm80ILi2ELi2EN4cute5tupleIJNS5_1CILi64EEENS7_ILi128EEES8_EEENS_10bfloat16_tEfNS_4arch4Sm80ELb0ELb1ELb1ELb0ELb0ELb0ELb0ELb0ELi2ELi2ELi4ELi2ELb1EEENS1_24CollectiveEpilogueBwdGQAISA_fSD_Li256ELb0ELb0EEENS1_19SingleTileSchedulerILb0ELb0ELb0ELi128EEEEEEEEEvNT_6ParamsE$_ZN4cute3eso3ESOILb1ELb0EJNS_6LayoutINS_5tupleIJNS3_IJNS_1CILi8EEENS4_ILi1EEEEEEEEENS3_IJNS3_IJS6_NS4_ILi0EEEEEEEEEEENS_10ViewEngineINS_8gmem_ptrIPKN7cutlass10bfloat16_tEEEEEEEC2ERKSC_RKSK_:
[----:B------:R-:W-:Y:S01]  /*78d0*/  ULDC UR8, c[0x0][0x20] ;  /* 0x0000080000087ab9 */ /* 0x000fe20000000800 */
[----:B------:R-:W-:Y:S01]  /*78e0*/  MOV R9, 0x0 ;  /* 0x0000000000097802 */ /* 0x000fe20000000f00 */
[----:B------:R-:W-:-:S09]  /*78f0*/  UIADD3 UR8, UR23, -UR8, URZ ;  /* 0x8000000817087290 */ /* 0x000fd2000fffe03f */
[----:B------:R1:W-:Y:S01]  /*7900*/  STL.64 [UR8], R6 ;  /* 0x00000006ff007987 */ /* 0x0003e20008100a08 */
[----:B------:R-:W-:Y:S05]  /*7910*/  RET.REL.NODEC R8 `(_ZN7cutlass13device_kernelIN5flash19enable_sm80_to_sm89INS1_16FlashAttnBwdSm80INS1_25CollectiveMainloopBwdSm80ILi2ELi2EN4cute5tupleIJNS5_1CILi64EEENS7_ILi128EEES8_EEENS_10bfloat16_tEfNS_4arch4Sm80ELb0ELb1ELb1ELb0ELb0ELb0ELb0ELb0ELi2ELi2ELi4ELi2ELb1EEENS1_24CollectiveEpilogueBwdGQAISA_fSD_Li256ELb0ELb0EEENS1_19SingleTileSchedulerILb0ELb0ELb0ELi128EEEEEEEEEvNT_6ParamsE) ;  /* 0xffff86e008007950 */ /* 0x000fea0003c3ffff */
        .type           $_ZN7cutlass13device_kernelIN5flash19enable_sm80_to_sm89INS1_16FlashAttnBwdSm80INS1_25CollectiveMainloopBwdSm80ILi2ELi2EN4cute5tupleIJNS5_1CILi64EEENS7_ILi128EEES8_EEENS_10bfloat16_tEfNS_4arch4Sm80ELb0ELb1ELb1ELb0ELb0ELb0ELb0ELb0ELi2ELi2ELi4ELi2ELb1EEENS1_24CollectiveEpilogueBwdGQAISA_fSD_Li256ELb0ELb0EEENS1_19SingleTileSchedulerILb0ELb0ELb0ELi128EEEEEEEEEvNT_6ParamsE$_ZN4cute3eso3ESOILb1ELb0EJNS_6LayoutINS_5tupleIJNS3_IJNS_1CILi8EEENS4_ILi1EEEEEEEEENS3_IJNS3_IJS6_NS4_ILi0EEEEEEEEEEENS_10ViewEngineINS_8smem_ptrIPN7cutlass10bfloat16_tEEEEEEEC2ERKSC_RKSJ_,@function
        .size           $_ZN7cutlass13device_kernelIN5flash19enable_sm80_to_sm89INS1_16FlashAttnBwdSm80INS1_25CollectiveMainloopBwdSm80ILi2ELi2EN4cute5tupleIJNS5_1CILi64EEENS7_ILi128EEES8_EEENS_10bfloat16_tEfNS_4arch4Sm80ELb0ELb1ELb1ELb0ELb0ELb0ELb0ELb0ELi2ELi2ELi4ELi2ELb1EEENS1_24CollectiveEpilogueBwdGQAISA_fSD_Li256ELb0ELb0EEENS1_19SingleTileSchedulerILb0ELb0ELb0ELi128EEEEEEEEEvNT_6ParamsE$_ZN4cute3eso3ESOILb1ELb0EJNS_6LayoutINS_5tupleIJNS3_IJNS_1CILi8EEENS4_ILi1EEEEEEEEENS3_IJNS3_IJS6_NS4_ILi0EEEEEEEEEEENS_10ViewEngineINS_8smem_ptrIPN7cutlass10bfloat16_tEEEEEEEC2ERKSC_RKSJ_,($_ZN7cutlass13device_kernelIN5flash19enable_sm80_to_sm89INS1_16FlashAttnBwdSm80INS1_25CollectiveMainloopBwdSm80ILi2ELi2EN4cute5tupleIJNS5_1CILi64EEENS7_ILi128EEES8_EEENS_10bfloat16_tEfNS_4arch4Sm80ELb0ELb1ELb1ELb0ELb0ELb0ELb0ELb0ELi2ELi2ELi4ELi2ELb1EEENS1_24CollectiveEpilogueBwdGQAISA_fSD_Li256ELb0ELb0EEENS1_19SingleTileSchedulerILb0ELb0ELb0ELi128EEEEEEEEEvNT_6ParamsE$_ZN4cute3eso3ESOILb1ELb0EJNS_6LayoutINS_5tupleIJNS3_IJNS_1CILi8EEENS4_ILi1EEEEEEEEENS3_IJNS3_IJS6_NS4_ILi0EEEEEEEEEEEiEEC2ERKSC_RKi - $_ZN7cutlass13device_kernelIN5flash19enable_sm80_to_sm89INS1_16FlashAttnBwdSm80INS1_25CollectiveMainloopBwdSm80ILi2ELi2EN4cute5tupleIJNS5_1CILi64EEENS7_ILi128EEES8_EEENS_10bfloat16_tEfNS_4arch4Sm80ELb0ELb1ELb1ELb0ELb0ELb0ELb0ELb0ELi2ELi2ELi4ELi2ELb1EEENS1_24CollectiveEpilogueBwdGQAISA_fSD_Li256ELb0ELb0EEENS1_19SingleTileSchedulerILb0ELb0ELb0ELi128EEEEEEEEEvNT_6ParamsE$_ZN4cute3eso3ESOILb1ELb0EJNS_6LayoutINS_5tupleIJNS3_IJNS_1CILi8EEENS4_ILi1EEEEEEEEENS3_IJNS3_IJS6_NS4_ILi0EEEEEEEEEEENS_10ViewEngineINS_8smem_ptrIPN7cutlass10bfloat16_tEEEEEEEC2ERKSC_RKSJ_)
$_ZN7cutlass13device_kernelIN5flash19enable_sm80_to_sm89INS1_16FlashAttnBwdSm80INS1_25CollectiveMainloopBwdSm80ILi2ELi2EN4cute5tupleIJNS5_1CILi64EEENS7_ILi128EEES8_EEENS_10bfloat16_tEfNS_4arch4Sm80ELb0ELb1ELb1ELb0ELb0ELb0ELb0ELb0ELi2ELi2ELi4ELi2ELb1EEENS1_24CollectiveEpilogueBwdGQAISA_fSD_Li256ELb0ELb0EEENS1_19SingleTileSchedulerILb0ELb0ELb0ELi128EEEEEEEEEvNT_6ParamsE$_ZN4cute3eso3ESOILb1ELb0EJNS_6LayoutINS_5tupleIJNS3_IJNS_1CILi8EEENS4_ILi1EEEEEEEEENS3_IJNS3_IJS6_NS4_ILi0EEEEEEEEEEENS_10ViewEngineINS_8smem_ptrIPN7cutlass10bfloat16_tEEEEEEEC2ERKSC_RKSJ_:
[----:B------:R-:W-:Y:S01]  /*7920*/  ULDC UR8, c[0x0][0x20] ;  /* 0x0000080000087ab9 */ /* 0x000fe20000000800 */
[----:B------:R-:W-:Y:S01]  /*7930*/  MOV R9, 0x0 ;  /* 0x0000000000097802 */ /* 0x000fe20000000f00 */
[----:B------:R-:W-:-:S09]  /*7940*/  UIADD3 UR8, UR23, -UR8, URZ ;  /* 0x8000000817087290 */ /* 0x000fd2000fffe03f */
[----:B------:R1:W-:Y:S01]  /*7950*/  STL.64 [UR8], R6 ;  /* 0x00000006ff007987 */ /* 0x0003e20008100a08 */
[----:B------:R-:W-:Y:S05]  /*7960*/  RET.REL.NODEC R8 `(_ZN7cutlass13device_kernelIN5flash19enable_sm80_to_sm89INS1_16FlashAttnBwdSm80INS1_25CollectiveMainloopBwdSm80ILi2ELi2EN4cute5tupleIJNS5_1CILi64EEENS7_ILi128EEES8_EEENS_10bfloat16_tEfNS_4arch4Sm80ELb0ELb1ELb1ELb0ELb0ELb0ELb0ELb0ELi2ELi2ELi4ELi2ELb1EEENS1_24CollectiveEpilogueBwdGQAISA_fSD_Li256ELb0ELb0EEENS1_19SingleTileSchedulerILb0ELb0ELb0ELi128EEEEEEEEEvNT_6ParamsE) ;  /* 0xffff869008007950 */ /* 0x000fea0003c3ffff */
        .type           $_ZN7cutlass13device_kernelIN5flash19enable_sm80_to_sm89INS1_16FlashAttnBwdSm80INS1_25CollectiveMainloopBwdSm80ILi2ELi2EN4cute5tupleIJNS5_1CILi64EEENS7_ILi128EEES8_EEENS_10bfloat16_tEfNS_4arch4Sm80ELb0ELb1ELb1ELb0ELb0ELb0ELb0ELb0ELi2ELi2ELi4ELi2ELb1EEENS1_24CollectiveEpilogueBwdGQAISA_fSD_Li256ELb0ELb0EEENS1_19SingleTileSchedulerILb0ELb0ELb0ELi128EEEEEEEEEvNT_6ParamsE$_ZN4cute3eso3ESOILb1ELb0EJNS_6LayoutINS_5tupleIJNS3_IJNS_1CILi8EEENS4_ILi1EEEEEEEEENS3_IJNS3_IJS6_NS4_ILi0EEEEEEEEEEEiEEC2ERKSC_RKi,@function
        .size           $_ZN7cutlass13device_kernelIN5flash19enable_sm80_to_sm89INS1_16FlashAttnBwdSm80INS1_25CollectiveMainloopBwdSm80ILi2ELi2EN4cute5tupleIJNS5_1CILi64EEENS7_ILi128EEES8_EEENS_10bfloat16_tEfNS_4arch4Sm80ELb0ELb1ELb1ELb0ELb0ELb0ELb0ELb0ELi2ELi2ELi4ELi2ELb1EEENS1_24CollectiveEpilogueBwdGQAISA_fSD_Li256ELb0ELb0EEENS1_19SingleTileSchedulerILb0ELb0ELb0ELi128EEEEEEEEEvNT_6ParamsE$_ZN4cute3eso3ESOILb1ELb0EJNS_6LayoutINS_5tupleIJNS3_IJNS_1CILi8EEENS4_ILi1EEEEEEEEENS3_IJNS3_IJS6_NS4_ILi0EEEEEEEEEEEiEEC2ERKSC_RKi,($_ZN7cutlass13device_kernelIN5flash19enable_sm80_to_sm89INS1_16FlashAttnBwdSm80INS1_25CollectiveMainloopBwdSm80ILi2ELi2EN4cute5tupleIJNS5_1CILi64EEENS7_ILi128EEES8_EEENS_10bfloat16_tEfNS_4arch4Sm80ELb0ELb1ELb1ELb0ELb0ELb0ELb0ELb0ELi2ELi2ELi4ELi2ELb1EEENS1_24CollectiveEpilogueBwdGQAISA_fSD_Li256ELb0ELb0EEENS1_19SingleTileSchedulerILb0ELb0ELb0ELi128EEEEEEEEEvNT_6ParamsE$_ZN4cute3eso3ESOILb1ELb0EJNS_6LayoutINS_5tupleIJNS3_IJNS_1CILi8EEENS4_ILi1EEEEEEEEENS3_IJNS3_IJS6_NS4_ILi0EEEEEEEEEEElEEC2ERKSC_RKl - $_ZN7cutlass13device_kernelIN5flash19enable_sm80_to_sm89INS1_16FlashAttnBwdSm80INS1_25CollectiveMainloopBwdSm80ILi2ELi2EN4cute5tupleIJNS5_1CILi64EEENS7_ILi128EEES8_EEENS_10bfloat16_tEfNS_4arch4Sm80ELb0ELb1ELb1ELb0ELb0ELb0ELb0ELb0ELi2ELi2ELi4ELi2ELb1EEENS1_24CollectiveEpilogueBwdGQAISA_fSD_Li256ELb0ELb0EEENS1_19SingleTileSchedulerILb0ELb0ELb0ELi128EEEEEEEEEvNT_6ParamsE$_ZN4cute3eso3ESOILb1ELb0EJNS_6LayoutINS_5tupleIJNS3_IJNS_1CILi8EEENS4_ILi1EEEEEEEEENS3_IJNS3_IJS6_NS4_ILi0EEEEEEEEEEEiEEC2ERKSC_RKi)
$_ZN7cutlass13device_kernelIN5flash19enable_sm80_to_sm89INS1_16FlashAttnBwdSm80INS1_25CollectiveMainloopBwdSm80ILi2ELi2EN4cute5tupleIJNS5_1CILi64EEENS7_ILi128EEES8_EEENS_10bfloat16_tEfNS_4arch4Sm80ELb0ELb1ELb1ELb0ELb0ELb0ELb0ELb0ELi2ELi2ELi4ELi2ELb1EEENS1_24CollectiveEpilogueBwdGQAISA_fSD_Li256ELb0ELb0EEENS1_19SingleTileSchedulerILb0ELb0ELb0ELi128EEEEEEEEEvNT_6ParamsE$_ZN4cute3eso3ESOILb1ELb0EJNS_6LayoutINS_5tupleIJNS3_IJNS_1CILi8EEENS4_ILi1EEEEEEEEENS3_IJNS3_IJS6_NS4_ILi0EEEEEEEEEEEiEEC2ERKSC_RKi:
[----:B------:R-:W-:Y:S02]  /*7970*/  ULDC UR8, c[0x0][0x20] ;  /* 0x0000080000087ab9 */ /* 0x000fe40000000800 */
[----:B------:R-:W-:-:S09]  /*7980*/  UIADD3 UR8, UR23, -UR8, URZ ;  /* 0x8000000817087290 */ /* 0x000fd2000fffe03f */
[----:B------:R1:W-:Y:S02]  /*7990*/  STL [UR8], R7 ;  /* 0x00000007ff007987 */ /* 0x0003e40008100808 */
[----:B-1----:R-:W-:-:S04]  /*79a0*/  MOV R7, 0x0 ;  /* 0x0000000000077802 */ /* 0x002fc80000000f00 */
[----:B------:R-:W-:Y:S05]  /*79b0*/  RET.REL.NODEC R6 `(_ZN7cutlass13device_kernelIN5flash19enable_sm80_to_sm89INS1_16FlashAttnBwdSm80INS1_25CollectiveMainloopBwdSm80ILi2ELi2EN4cute5tupleIJNS5_1CILi64EEENS7_ILi128EEES8_EEENS_10bfloat16_tEfNS_4arch4Sm80ELb0ELb1ELb1ELb0ELb0ELb0ELb0ELb0ELi2ELi2ELi4ELi2ELb1EEENS1_24CollectiveEpilogueBwdGQAISA_fSD_Li256ELb0ELb0EEENS1_19SingleTileSchedulerILb0ELb0ELb0ELi128EEEEEEEEEvNT_6ParamsE) ;  /* 0xffff864006007950 */ /* 0x000fea0003c3ffff */
        .type           $_ZN7cutlass13device_kernelIN5flash19enable_sm80_to_sm89INS1_16FlashAttnBwdSm80INS1_25CollectiveMainloopBwdSm80ILi2ELi2EN4cute5tupleIJNS5_1CILi64EEENS7_ILi128EEES8_EEENS_10bfloat16_tEfNS_4arch4Sm80ELb0ELb1ELb1ELb0ELb0ELb0ELb0ELb0ELi2ELi2ELi4ELi2ELb1EEENS1_24CollectiveEpilogueBwdGQAISA_fSD_Li256ELb0ELb0EEENS1_19SingleTileSchedulerILb0ELb0ELb0ELi128EEEEEEEEEvNT_6ParamsE$_ZN4cute3eso3ESOILb1ELb0EJNS_6LayoutINS_5tupleIJNS3_IJNS_1CILi8EEENS4_ILi1EEEEEEEEENS3_IJNS3_IJS6_NS4_ILi0EEEEEEEEEEElEEC2ERKSC_RKl,@function
        .size           $_ZN7cutlass13device_kernelIN5flash19enable_sm80_to_sm89INS1_16FlashAttnBwdSm80INS1_25CollectiveMainloopBwdSm80ILi2ELi2EN4cute5tupleIJNS5_1CILi64EEENS7_ILi128EEES8_EEENS_10bfloat16_tEfNS_4arch4Sm80ELb0ELb1ELb1ELb0ELb0ELb0ELb0ELb0ELi2ELi2ELi4ELi2ELb1EEENS1_24CollectiveEpilogueBwdGQAISA_fSD_Li256ELb0ELb0EEENS1_19SingleTileSchedulerILb0ELb0ELb0ELi128EEEEEEEEEvNT_6ParamsE$_ZN4cute3eso3ESOILb1ELb0EJNS_6LayoutINS_5tupleIJNS3_IJNS_1CILi8EEENS4_ILi1EEEEEEEEENS3_IJNS3_IJS6_NS4_ILi0EEEEEEEEEEElEEC2ERKSC_RKl,($_ZN7cutlass13device_kernelIN5flash19enable_sm80_to_sm89INS1_16FlashAttnBwdSm80INS1_25CollectiveMainloopBwdSm80ILi2ELi2EN4cute5tupleIJNS5_1CILi64EEENS7_ILi128EEES8_EEENS_10bfloat16_tEfNS_4arch4Sm80ELb0ELb1ELb1ELb0ELb0ELb0ELb0ELb0ELi2ELi2ELi4ELi2ELb1EEENS1_24CollectiveEpilogueBwdGQAISA_fSD_Li256ELb0ELb0EEENS1_19SingleTileSchedulerILb0ELb0ELb0ELi128EEEEEEEEEvNT_6ParamsE$_ZN4cute3eso3ESOILb1ELb0EJNS_6LayoutINS_5tupleIJNS3_IJNS_1CILi8EEENS4_ILi1EEEEEENS4_ILi2EEES6_EEENS3_IJNS3_IJS6_NS4_ILi0EEEEEENS4_ILi2048EEESA_EEEEENS_10ViewEngineINS_8smem_ptrIPN7cutlass10bfloat16_tEEEEEEEC2ERKSE_RKSL_ - $_ZN7cutlass13device_kernelIN5flash19enable_sm80_to_sm89INS1_16FlashAttnBwdSm80INS1_25CollectiveMainloopBwdSm80ILi2ELi2EN4cute5tupleIJNS5_1CILi64EEENS7_ILi128EEES8_EEENS_10bfloat16_tEfNS_4arch4Sm80ELb0ELb1ELb1ELb0ELb0ELb0ELb0ELb0ELi2ELi2ELi4ELi2ELb1EEENS1_24CollectiveEpilogueBwdGQAISA_fSD_Li256ELb0ELb0EEENS1_19SingleTileSchedulerILb0ELb0ELb0ELi128EEEEEEEEEvNT_6ParamsE$_ZN4cute3eso3ESOILb1ELb0EJNS_6LayoutINS_5tupleIJNS3_IJNS_1CILi8EEENS4_ILi1EEEEEEEEENS3_IJNS3_IJS6_NS4_ILi0EEEEEEEEEEElEEC2ERKSC_RKl)
$_ZN7cutlass13device_kernelIN5flash19enable_sm80_to_sm89INS1_16FlashAttnBwdSm80INS1_25CollectiveMainloopBwdSm80ILi2ELi2EN4cute5tupleIJNS5_1CILi64EEENS7_ILi128EEES8_EEENS_10bfloat16_tEfNS_4arch4Sm80ELb0ELb1ELb1ELb0ELb0ELb0ELb0ELb0ELi2ELi2ELi4ELi2ELb1EEENS1_24CollectiveEpilogueBwdGQAISA_fSD_Li256ELb0ELb0EEENS1_19SingleTileSchedulerILb0ELb0ELb0ELi128EEEEEEEEEvNT_6ParamsE$_ZN4cute3eso3ESOILb1ELb0EJNS_6LayoutINS_5tupleIJNS3_IJNS_1CILi8EEENS4_ILi1EEEEEEEEENS3_IJNS3_IJS6_NS4_ILi0EEEEEEEEEEElEEC2ERKSC_RKl:
[----:B------:R-:W-:Y:S01]  /*79c0*/  ULDC UR8, c[0x0][0x20] ;  /* 0x0000080000087ab9 */ /* 0x000fe20000000800 */
[----:B------:R-:W-:Y:S01]  /*79d0*/  MOV R9, R7 ;  /* 0x0000000700097202 */ /* 0x000fe20000000f00 */
[----:B------:R-:W-:Y:S01]  /*79e0*/  UIADD3 UR8, UR23, -UR8, URZ ;  /* 0x8000000817087290 */ /* 0x000fe2000fffe03f */
[----:B------:R-:W-:-:S08]  /*79f0*/  MOV R7, 0x0 ;  /* 0x0000000000077802 */ /* 0x000fd00000000f00 */
[----:B------:R1:W-:Y:S01]  /*7a00*/  STL.64 [UR8], R8 ;  /* 0x00000008ff007987 */ /* 0x0003e20008100a08 */
[----:B------:R-:W-:Y:S05]  /*7a10*/  RET.REL.NODEC R6 `(_ZN7cutlass13device_kernelIN5flash19enable_sm80_to_sm89INS1_16FlashAttnBwdSm80INS1_25CollectiveMainloopBwdSm80ILi2ELi2EN4cute5tupleIJNS5_1CILi64EEENS7_ILi128EEES8_EEENS_10bfloat16_tEfNS_4arch4Sm80ELb0ELb1ELb1ELb0ELb0ELb0ELb0ELb0ELi2ELi2ELi4ELi2ELb1EEENS1_24CollectiveEpilogueBwdGQAISA_fSD_Li256ELb0ELb0EEENS1_19SingleTileSchedulerILb0ELb0ELb0ELi128EEEEEEEEEvNT_6ParamsE) ;  /* 0xffff85e006007950 */ /* 0x000fea0003c3ffff */
        .type           $_ZN7cutlass13device_kernelIN5flash19enable_sm80_to_sm89INS1_16FlashAttnBwdSm80INS1_25CollectiveMainloopBwdSm80ILi2ELi2EN4cute5tupleIJNS5_1CILi64EEENS7_ILi128EEES8_EEENS_10bfloat16_tEfNS_4arch4Sm80ELb0ELb1ELb1ELb0ELb0ELb0ELb0ELb0ELi2ELi2ELi4ELi2ELb1EEENS1_24CollectiveEpilogueBwdGQAISA_fSD_Li256ELb0ELb0EEENS1_19SingleTileSchedulerILb0ELb0ELb0ELi128EEEEEEEEEvNT_6ParamsE$_ZN4cute3eso3ESOILb1ELb0EJNS_6LayoutINS_5tupleIJNS3_IJNS_1CILi8EEENS4_ILi1EEEEEENS4_ILi2EEES6_EEENS3_IJNS3_IJS6_NS4_ILi0EEEEEENS4_ILi2048EEESA_EEEEENS_10ViewEngineINS_8smem_ptrIPN7cutlass10bfloat16_tEEEEEEEC2ERKSE_RKSL_,@function
        .size           $_ZN7cutlass13device_kernelIN5flash19enable_sm80_to_sm89INS1_16FlashAttnBwdSm80INS1_25CollectiveMainloopBwdSm80ILi2ELi2EN4cute5tupleIJNS5_1CILi64EEENS7_ILi128EEES8_EEENS_10bfloat16_tEfNS_4arch4Sm80ELb0ELb1ELb1ELb0ELb0ELb0ELb0ELb0ELi2ELi2ELi4ELi2ELb1EEENS1_24CollectiveEpilogueBwdGQAISA_fSD_Li256ELb0ELb0EEENS1_19SingleTileSchedulerILb0ELb0ELb0ELi128EEEEEEEEEvNT_6ParamsE$_ZN4cute3eso3ESOILb1ELb0EJNS_6LayoutINS_5tupleIJNS3_IJNS_1CILi8EEENS4_ILi1EEEEEENS4_ILi2EEES6_EEENS3_IJNS3_IJS6_NS4_ILi0EEEEEENS4_ILi2048EEESA_EEEEENS_10ViewEngineINS_8smem_ptrIPN7cutlass10bfloat16_tEEEEEEEC2ERKSE_RKSL_,($_ZN7cutlass13device_kernelIN5flash19enable_sm80_to_sm89INS1_16FlashAttnBwdSm80INS1_25CollectiveMainloopBwdSm80ILi2ELi2EN4cute5tupleIJNS5_1CILi64EEENS7_ILi128EEES8_EEENS_10bfloat16_tEfNS_4arch4Sm80ELb0ELb1ELb1ELb0ELb0ELb0ELb0ELb0ELi2ELi2ELi4ELi2ELb1EEENS1_24CollectiveEpilogueBwdGQAISA_fSD_Li256ELb0ELb0EEENS1_19SingleTileSchedulerILb0ELb0ELb0ELi128EEEEEEEEEvNT_6ParamsE$_ZN4cute3eso3ESOILb1ELb0EJNS_6LayoutINS_5tupleIJNS3_IJNS_1CILi8EEENS4_ILi1EEEEEENS4_ILi2EEES6_EEENS3_IJNS3_IJS6_NS4_ILi0EEEEEENS4_ILi2048EEESA_EEEEEiEEC2ERKSE_RKi - $_ZN7cutlass13device_kernelIN5flash19enable_sm80_to_sm89INS1_16FlashAttnBwdSm80INS1_25CollectiveMainloopBwdSm80ILi2ELi2EN4cute5tupleIJNS5_1CILi64EEENS7_ILi128EEES8_EEENS_10bfloat16_tEfNS_4arch4Sm80ELb0ELb1ELb1ELb0ELb0ELb0ELb0ELb0ELi2ELi2ELi4ELi2ELb1EEENS1_24CollectiveEpilogueBwdGQAISA_fSD_Li256ELb0ELb0EEENS1_19SingleTileSchedulerILb0ELb0ELb0ELi128EEEEEEEEEvNT_6ParamsE$_ZN4cute3eso3ESOILb1ELb0EJNS_6LayoutINS_5tupleIJNS3_IJNS_1CILi8EEENS4_ILi1EEEEEENS4_ILi2EEES6_EEENS3_IJNS3_IJS6_NS4_ILi0EEEEEENS4_ILi2048EEESA_EEEEENS_10ViewEngineINS_8smem_ptrIPN7cutlass10bfloat16_tEEEEEEEC2ERKSE_RKSL_)
$_ZN7cutlass13device_kernelIN5flash19enable_sm80_to_sm89INS1_16FlashAttnBwdSm80INS1_25CollectiveMainloopBwdSm80ILi2ELi2EN4cute5tupleIJNS5_1CILi64EEENS7_ILi128EEES8_EEENS_10bfloat16_tEfNS_4arch4Sm80ELb0ELb1ELb1ELb0ELb0ELb0ELb0ELb0ELi2ELi2ELi4ELi2ELb1EEENS1_24CollectiveEpilogueBwdGQAISA_fSD_Li256ELb0ELb0EEENS1_19SingleTileSchedulerILb0ELb0ELb0ELi128EEEEEEEEEvNT_6ParamsE$_ZN4cute3eso3ESOILb1ELb0EJNS_6LayoutINS_5tupleIJNS3_IJNS_1CILi8EEENS4_ILi1EEEEEENS4_ILi2EEES6_EEENS3_IJNS3_IJS6_NS4_ILi0EEEEEENS4_ILi2048EEESA_EEEEENS_10ViewEngineINS_8smem_ptrIPN7cutlass10bfloat16_tEEEEEEEC2ERKSE_RKSL_:
[----:B------:R-:W-:Y:S01]  /*7a20*/  ULDC UR8, c[0x0][0x20] ;  /* 0x0000080000087ab9 */ /* 0x000fe20000000800 */
[----:B------:R-:W-:Y:S01]  /*7a30*/  MOV R9, 0x0 ;  /* 0x0000000000097802 */ /* 0x000fe20000000f00 */
[----:B------:R-:W-:-:S09]  /*7a40*/  UIADD3 UR8, UR23, -UR8, URZ ;  /* 0x8000000817087290 */ /* 0x000fd2000fffe03f */
[----:B------:R1:W-:Y:S01]  /*7a50*/  STL.64 [UR8], R6 ;  /* 0x00000006ff007987 */ /* 0x0003e20008100a08 */
[----:B------:R-:W-:Y:S05]  /*7a60*/  RET.REL.NODEC R8 `(_ZN7cutlass13device_kernelIN5flash19enable_sm80_to_sm89INS1_16FlashAttnBwdSm80INS1_25CollectiveMainloopBwdSm80ILi2ELi2EN4cute5tupleIJNS5_1CILi64EEENS7_ILi128EEES8_EEENS_10bfloat16_tEfNS_4arch4Sm80ELb0ELb1ELb1ELb0ELb0ELb0ELb0ELb0ELi2ELi2ELi4ELi2ELb1EEENS1_24CollectiveEpilogueBwdGQAISA_fSD_Li256ELb0ELb0EEENS1_19SingleTileSchedulerILb0ELb0ELb0ELi128EEEEEEEEEvNT_6ParamsE) ;  /* 0xffff859008007950 */ /* 0x000fea0003c3ffff */
        .type           $_ZN7cutlass13device_kernelIN5flash19enable_sm80_to_sm89INS1_16FlashAttnBwdSm80INS1_25CollectiveMainloopBwdSm80ILi2ELi2EN4cute5tupleIJNS5_1CILi64EEENS7_ILi128EEES8_EEENS_10bfloat16_tEfNS_4arch4Sm80ELb0ELb1ELb1ELb0ELb0ELb0ELb0ELb0ELi2ELi2ELi4ELi2ELb1EEENS1_24CollectiveEpilogueBwdGQAISA_fSD_Li256ELb0ELb0EEENS1_19SingleTileSchedulerILb0ELb0ELb0ELi128EEEEEEEEEvNT_6ParamsE$_ZN4cute3eso3ESOILb1ELb0EJNS_6LayoutINS_5tupleIJNS3_IJNS_1CILi8EEENS4_ILi1EEEEEENS4_ILi2EEES6_EEENS3_IJNS3_IJS6_NS4_ILi0EEEEEENS4_ILi2048EEESA_EEEEEiEEC2ERKSE_RKi,@function
        .size           $_ZN7cutlass13device_kernelIN5flash19enable_sm80_to_sm89INS1_16FlashAttnBwdSm80INS1_25CollectiveMainloopBwdSm80ILi2ELi2EN4cute5tupleIJNS5_1CILi64EEENS7_ILi128EEES8_EEENS_10bfloat16_tEfNS_4arch4Sm80ELb0ELb1ELb1ELb0ELb0ELb0ELb0ELb0ELi2ELi2ELi4ELi2ELb1EEENS1_24CollectiveEpilogueBwdGQAISA_fSD_Li256ELb0ELb0EEENS1_19SingleTileSchedulerILb0ELb0ELb0ELi128EEEEEEEEEvNT_6ParamsE$_ZN4cute3eso3ESOILb1ELb0EJNS_6LayoutINS_5tupleIJNS3_IJNS_1CILi8EEENS4_ILi1EEEEEENS4_ILi2EEES6_EEENS3_IJNS3_IJS6_NS4_ILi0EEEEEENS4_ILi2048EEESA_EEEEEiEEC2ERKSE_RKi,($_ZN7cutlass13device_kernelIN5flash19enable_sm80_to_sm89INS1_16FlashAttnBwdSm80INS1_25CollectiveMainloopBwdSm80ILi2ELi2EN4cute5tupleIJNS5_1CILi64EEENS7_ILi128EEES8_EEENS_10bfloat16_tEfNS_4arch4Sm80ELb0ELb1ELb1ELb0ELb0ELb0ELb0ELb0ELi2ELi2ELi4ELi2ELb1EEENS1_24CollectiveEpilogueBwdGQAISA_fSD_Li256ELb0ELb0EEENS1_19SingleTileSchedulerILb0ELb0ELb0ELi128EEEEEEEEEvNT_6ParamsE$_ZN4cute5tupleIJNS0_IJNS0_IJNS_1CILi8EEENS1_ILi1EEEEEENS1_ILi2EEES3_EEENS0_IJNS0_IJS3_NS1_ILi0EEEEEElS7_EEEEEC2ERKS6_RKS9_ - $_ZN7cutlass13device_kernelIN5flash19enable_sm80_to_sm89INS1_16FlashAttnBwdSm80INS1_25CollectiveMainloopBwdSm80ILi2ELi2EN4cute5tupleIJNS5_1CILi64EEENS7_ILi128EEES8_EEENS_10bfloat16_tEfNS_4arch4Sm80ELb0ELb1ELb1ELb0ELb0ELb0ELb0ELb0ELi2ELi2ELi4ELi2ELb1EEENS1_24CollectiveEpilogueBwdGQAISA_fSD_Li256ELb0ELb0EEENS1_19SingleTileSchedulerILb0ELb0ELb0ELi128EEEEEEEEEvNT_6ParamsE$_ZN4cute3eso3ESOILb1ELb0EJNS_6LayoutINS_5tupleIJNS3_IJNS_1CILi8EEENS4_ILi1EEEEEENS4_ILi2EEES6_EEENS3_IJNS3_IJS6_NS4_ILi0EEEEEENS4_ILi2048EEESA_EEEEEiEEC2ERKSE_RKi)
$_ZN7cutlass13device_kernelIN5flash19enable_sm80_to_sm89INS1_16FlashAttnBwdSm80INS1_25CollectiveMainloopBwdSm80ILi2ELi2EN4cute5tupleIJNS5_1CILi64EEENS7_ILi128EEES8_EEENS_10bfloat16_tEfNS_4arch4Sm80ELb0ELb1ELb1ELb0ELb0ELb0ELb0ELb0ELi2ELi2ELi4ELi2ELb1EEENS1_24CollectiveEpilogueBwdGQAISA_fSD_Li256ELb0ELb0EEENS1_19SingleTileSchedulerILb0ELb0ELb0ELi128EEEEEEEEEvNT_6ParamsE$_ZN4cute3eso3ESOILb1ELb0EJNS_6LayoutINS_5tupleIJNS3_IJNS_1CILi8EEENS4_ILi1EEEEEENS4_ILi2EEES6_EEENS3_IJNS3_IJS6_NS4_ILi0EEEEEENS4_ILi2048EEESA_EEEEEiEEC2ERKSE_RKi:
[----:B------:R-:W-:Y:S02]  /*7a70*/  ULDC UR8, c[0x0][0x20] ;  /* 0x0000080000087ab9 */ /* 0x000fe40000000800 */
[----:B------:R-:W-:-:S09]  /*7a80*/  UIADD3 UR8, UR23, -UR8, URZ ;  /* 0x8000000817087290 */ /* 0x000fd2000fffe03f */
[----:B------:R1:W-:Y:S02]  /*7a90*/  STL [UR8], R7 ;  /* 0x00000007ff007987 */ /* 0x0003e40008100808 */
[----:B-1----:R-:W-:-:S04]  /*7aa0*/  MOV R7, 0x0 ;  /* 0x0000000000077802 */ /* 0x002fc80000000f00 */
[----:B------:R-:W-:Y:S05]  /*7ab0*/  RET.REL.NODEC R6 `(_ZN7cutlass13device_kernelIN5flash19enable_sm80_to_sm89INS1_16FlashAttnBwdSm80INS1_25CollectiveMainloopBwdSm80ILi2ELi2EN4cute5tupleIJNS5_1CILi64EEENS7_ILi128EEES8_EEENS_10bfloat16_tEfNS_4arch4Sm80ELb0ELb1ELb1ELb0ELb0ELb0ELb0ELb0ELi2ELi2ELi4ELi2ELb1EEENS1_24CollectiveEpilogueBwdGQAISA_fSD_Li256ELb0ELb0EEENS1_19SingleTileSchedulerILb0ELb0ELb0ELi128EEEEEEEEEvNT_6ParamsE) ;  /* 0xffff854006007950 */ /* 0x000fea0003c3ffff */
        .type           $_ZN7cutlass13device_kernelIN5flash19enable_sm80_to_sm89INS1_16FlashAttnBwdSm80INS1_25CollectiveMainloopBwdSm80ILi2ELi2EN4cute5tupleIJNS5_1CILi64EEENS7_ILi128EEES8_EEENS_10bfloat16_tEfNS_4arch4Sm80ELb0ELb1ELb1ELb0ELb0ELb0ELb0ELb0ELi2ELi2ELi4ELi2ELb1EEENS1_24CollectiveEpilogueBwdGQAISA_fSD_Li256ELb0ELb0EEENS1_19SingleTileSchedulerILb0ELb0ELb0ELi128EEEEEEEEEvNT_6ParamsE$_ZN4cute5tupleIJNS0_IJNS0_IJNS_1CILi8EEENS1_ILi1EEEEEENS1_ILi2EEES3_EEENS0_IJNS0_IJS3_NS1_ILi0EEEEEElS7_EEEEEC2ERKS6_RKS9_,@function
        .size           $_ZN7cutlass13device_kernelIN5flash19enable_sm80_to_sm89INS1_16FlashAttnBwdSm80INS1_25CollectiveMainloopBwdSm80ILi2ELi2EN4cute5tupleIJNS5_1CILi64EEENS7_ILi128EEES8_EEENS_10bfloat16_tEfNS_4arch4Sm80ELb0ELb1ELb1ELb0ELb0ELb0ELb0ELb0ELi2ELi2ELi4ELi2ELb1EEENS1_24CollectiveEpilogueBwdGQAISA_fSD_Li256ELb0ELb0EEENS1_19SingleTileSchedulerILb0ELb0ELb0ELi128EEEEEEEEEvNT_6ParamsE$_ZN4cute5tupleIJNS0_IJNS0_IJNS_1CILi8EEENS1_ILi1EEEEEENS1_ILi2EEES3_EEENS0_IJNS0_IJS3_NS1_ILi0EEEEEElS7_EEEEEC2ERKS6_RKS9_,($_ZN7cutlass13device_kernelIN5flash19enable_sm80_to_sm89INS1_16FlashAttnBwdSm80INS1_25CollectiveMainloopBwdSm80ILi2ELi2EN4cute5tupleIJNS5_1CILi64EEENS7_ILi128EEES8_EEENS_10bfloat16_tEfNS_4arch4Sm80ELb0ELb1ELb1ELb0ELb0ELb0ELb0ELb0ELi2ELi2ELi4ELi2ELb1EEENS1_24CollectiveEpilogueBwdGQAISA_fSD_Li256ELb0ELb0EEENS1_19SingleTileSchedulerILb0ELb0ELb0ELi128EEEEEEEEEvNT_6ParamsE$_ZN4cute5tupleIJNS_15ArithmeticTupleIJNS_1CILi0EEEiEEEEEC2ERKS4_ - $_ZN7cutlass13device_kernelIN5flash19enable_sm80_to_sm89INS1_16FlashAttnBwdSm80INS1_25CollectiveMainloopBwdSm80ILi2ELi2EN4cute5tupleIJNS5_1CILi64EEENS7_ILi128EEES8_EEENS_10bfloat16_tEfNS_4arch4Sm80ELb0ELb1ELb1ELb0ELb0ELb0ELb0ELb0ELi2ELi2ELi4ELi2ELb1EEENS1_24CollectiveEpilogueBwdGQAISA_fSD_Li256ELb0ELb0EEENS1_19SingleTileSchedulerILb0ELb0ELb0ELi128EEEEEEEEEvNT_6ParamsE$_ZN4cute5tupleIJNS0_IJNS0_IJNS_1CILi8EEENS1_ILi1EEEEEENS1_ILi2EEES3_EEENS0_IJNS0_IJS3_NS1_ILi0EEEEEElS7_EEEEEC2ERKS6_RKS9_)
$_ZN7cutlass13device_kernelIN5flash19enable_sm80_to_sm89INS1_16FlashAttnBwdSm80INS1_25CollectiveMainloopBwdSm80ILi2ELi2EN4cute5tupleIJNS5_1CILi64EEENS7_ILi128EEES8_EEENS_10bfloat16_tEfNS_4arch4Sm80ELb0ELb1ELb1ELb0ELb0ELb0ELb0ELb0ELi2ELi2ELi4ELi2ELb1EEENS1_24CollectiveEpilogueBwdGQAISA_fSD_Li256ELb0ELb0EEENS1_19SingleTileSchedulerILb0ELb0ELb0ELi128EEEEEEEEEvNT_6ParamsE$_ZN4cute5tupleIJNS0_IJNS0_IJNS_1CILi8EEENS1_ILi1EEEEEENS1_ILi2EEES3_EEENS0_IJNS0_IJS3_NS1_ILi0EEEEEElS7_EEEEEC2ERKS6_RKS9_:
[----:B------:R-:W-:Y:S02]  /*7ac0*/  MOV R10, 0x7ae0 ;  /* 0x00007ae0000a7802 */ /* 0x000fe40000000f00 */
[----:B------:R-:W-:Y:S05]  /*7ad0*/  CALL.REL.NOINC `($_ZN7cutlass13device_kernelIN5flash19enable_sm80_to_sm89INS1_16FlashAttnBwdSm80INS1_25CollectiveMainloopBwdSm80ILi2ELi2EN4cute5tupleIJNS5_1CILi64EEENS7_ILi128EEES8_EEENS_10bfloat16_tEfNS_4arch4Sm80ELb0ELb1ELb1ELb0ELb0ELb0ELb0ELb0ELi2ELi2ELi4ELi2ELb1EEENS1_24CollectiveEpilogueBwdGQAISA_fSD_Li256ELb0ELb0EEENS1_19SingleTileSchedulerILb0ELb0ELb0ELi128EEEEEEEEEvNT_6ParamsE$_ZN4cute3eso3ESOILb1ELb0EJNS_5tupleIJNS2_IJNS_1CILi8EEENS3_ILi1EEEEEENS3_ILi2EEES5_EEENS2_IJNS2_IJS5_NS3_ILi0EEEEEElS9_EEEEEC2ERKS8_RKSB_) ;  /* 0xfffffb3000007944 */ /* 0x000fea0003c3ffff */
[----:B------:R-:W-:-:S04]  /*7ae0*/  MOV R9, 0x0 ;  /* 0x0000000000097802 */ /* 0x000fc80000000f00 */
[----:B------:R-:W-:Y:S05]  /*7af0*/  RET.REL.NODEC R8 `(_ZN7cutlass13device_kernelIN5flash19enable_sm80_to_sm89INS1_16FlashAttnBwdSm80INS1_25CollectiveMainloopBwdSm80ILi2ELi2EN4cute5tupleIJNS5_1CILi64EEENS7_ILi128EEES8_EEENS_10bfloat16_tEfNS_4arch4Sm80ELb0ELb1ELb1ELb0ELb0ELb0ELb0ELb0ELi2ELi2ELi4ELi2ELb1EEENS1_24CollectiveEpilogueBwdGQAISA_fSD_Li256ELb0ELb0EEENS1_19SingleTileSchedulerILb0ELb0ELb0ELi128EEEEEEEEEvNT_6ParamsE) ;  /* 0xffff850008007950 */ /* 0x000fea0003c3ffff */
        .type           $_ZN7cutlass13device_kernelIN5flash19enable_sm80_to_sm89INS1_16FlashAttnBwdSm80INS1_25CollectiveMainloopBwdSm80ILi2ELi2EN4cute5tupleIJNS5_1CILi64EEENS7_ILi128EEES8_EEENS_10bfloat16_tEfNS_4arch4Sm80ELb0ELb1ELb1ELb0ELb0ELb0ELb0ELb0ELi2ELi2ELi4ELi2ELb1EEENS1_24CollectiveEpilogueBwdGQAISA_fSD_Li256ELb0ELb0EEENS1_19SingleTileSchedulerILb0ELb0ELb0ELi128EEEEEEEEEvNT_6ParamsE$_ZN4cute5tupleIJNS_15ArithmeticTupleIJNS_1CILi0EEEiEEEEEC2ERKS4_,@function
        .size           $_ZN7cutlass13device_kernelIN5flash19enable_sm80_to_sm89INS1_16FlashAttnBwdSm80INS1_25CollectiveMainloopBwdSm80ILi2ELi2EN4cute5tupleIJNS5_1CILi64EEENS7_ILi128EEES8_EEENS_10bfloat16_tEfNS_4arch4Sm80ELb0ELb1ELb1ELb0ELb0ELb0ELb0ELb0ELi2ELi2ELi4ELi2ELb1EEENS1_24CollectiveEpilogueBwdGQAISA_fSD_Li256ELb0ELb0EEENS1_19SingleTileSchedulerILb0ELb0ELb0ELi128EEEEEEEEEvNT_6ParamsE$_ZN4cute5tupleIJNS_15ArithmeticTupleIJNS_1CILi0EEEiEEEEEC2ERKS4_,($_ZN7cutlass13device_kernelIN5flash19enable_sm80_to_sm89INS1_16FlashAttnBwdSm80INS1_25CollectiveMainloopBwdSm80ILi2ELi2EN4cute5tupleIJNS5_1CILi64EEENS7_ILi128EEES8_EEENS_10bfloat16_tEfNS_4arch4Sm80ELb0ELb1ELb1ELb0ELb0ELb0ELb0ELb0ELi2ELi2ELi4ELi2ELb1EEENS1_24CollectiveEpilogueBwdGQAISA_fSD_Li256ELb0ELb0EEENS1_19SingleTileSchedulerILb0ELb0ELb0ELi128EEEEEEEEEvNT_6ParamsE$_ZN4cute5tupleIJNS_15ArithmeticTupleIJiEEEEEC2ERKS2_ - $_ZN7cutlass13device_kernelIN5flash19enable_sm80_to_sm89INS1_16FlashAttnBwdSm80INS1_25CollectiveMainloopBwdSm80ILi2ELi2EN4cute5tupleIJNS5_1CILi64EEENS7_ILi128EEES8_EEENS_10bfloat16_tEfNS_4arch4Sm80ELb0ELb1ELb1ELb0ELb0ELb0ELb0ELb0ELi2ELi2ELi4ELi2ELb1EEENS1_24CollectiveEpilogueBwdGQAISA_fSD_Li256ELb0ELb0EEENS1_19SingleTileSchedulerILb0ELb0ELb0ELi128EEEEEEEEEvNT_6ParamsE$_ZN4cute5tupleIJNS_15ArithmeticTupleIJNS_1CILi0EEEiEEEEEC2ERKS4_)
$_ZN7cutlass13device_kernelIN5flash19enable_sm80_to_sm89INS1_16FlashAttnBwdSm80INS1_25CollectiveMainloopBwdSm80ILi2ELi2EN4cute5tupleIJNS5_1CILi64EEENS7_ILi128EEES8_EEENS_10bfloat16_tEfNS_4arch4Sm80ELb0ELb1ELb1ELb0ELb0ELb0ELb0ELb0ELi2ELi2ELi4ELi2ELb1EEENS1_24CollectiveEpilogueBwdGQAISA_fSD_Li256ELb0ELb0EEENS1_19SingleTileSchedulerILb0ELb0ELb0ELi128EEEEEEEEEvNT_6ParamsE$_ZN4cute5tupleIJNS_15ArithmeticTupleIJNS_1CILi0EEEiEEEEEC2ERKS4_:
[----:B------:R-:W-:Y:S02]  /*7b00*/  MOV R6, 0x7b20 ;  /* 0x00007b2000067802 */ /* 0x000fe40000000f00 */
[----:B------:R-:W-:Y:S05]  /*7b10*/  CALL.REL.NOINC `($_ZN7cutlass13device_kernelIN5flash19enable_sm80_to_sm89INS1_16FlashAttnBwdSm80INS1_25CollectiveMainloopBwdSm80ILi2ELi2EN4cute5tupleIJNS5_1CILi64EEENS7_ILi128EEES8_EEENS_10bfloat16_tEfNS_4arch4Sm80ELb0ELb1ELb1ELb0ELb0ELb0ELb0ELb0ELi2ELi2ELi4ELi2ELb1EEENS1_24CollectiveEpilogueBwdGQAISA_fSD_Li256ELb0ELb0EEENS1_19SingleTileSchedulerILb0ELb0ELb0ELi128EEEEEEEEEvNT_6ParamsE$_ZN4cute3eso3ESOILb0ELb1EJNS_15ArithmeticTupleIJNS_1CILi0EEEiEEEEEC2ERKS5_) ;  /* 0xfffff44000007944 */ /* 0x000fea0003c3ffff */
[----:B------:R-:W-:-:S04]  /*7b20*/  MOV R11, 0x0 ;  /* 0x00000000000b7802 */ /* 0x000fc80000000f00 */
[----:B------:R-:W-:Y:S05]  /*7b30*/  RET.REL.NODEC R10 `(_ZN7cutlass13device_kernelIN5flash19enable_sm80_to_sm89INS1_16FlashAttnBwdSm80INS1_25CollectiveMainloopBwdSm80ILi2ELi2EN4cute5tupleIJNS5_1CILi64EEENS7_ILi128EEES8_EEENS_10bfloat16_tEfNS_4arch4Sm80ELb0ELb1ELb1ELb0ELb0ELb0ELb0ELb0ELi2ELi2ELi4ELi2ELb1EEENS1_24CollectiveEpilogueBwdGQAISA_fSD_Li256ELb0ELb0EEENS1_19SingleTileSchedulerILb0ELb0ELb0ELi128EEEEEEEEEvNT_6ParamsE) ;  /* 0xffff84c00a007950 */ /* 0x000fea0003c3ffff */
        .type           $_ZN7cutlass13device_kernelIN5flash19enable_sm80_to_sm89INS1_16FlashAttnBwdSm80INS1_25CollectiveMainloopBwdSm80ILi2ELi2EN4cute5tupleIJNS5_1CILi64EEENS7_ILi128EEES8_EEENS_10bfloat16_tEfNS_4arch4Sm80ELb0ELb1ELb1ELb0ELb0ELb0ELb0ELb0ELi2ELi2ELi4ELi2ELb1EEENS1_24CollectiveEpilogueBwdGQAISA_fSD_Li256ELb0ELb0EEENS1_19SingleTileSchedulerILb0ELb0ELb0ELi128EEEEEEEEEvNT_6ParamsE$_ZN4cute5tupleIJNS_15ArithmeticTupleIJiEEEEEC2ERKS2_,@function
        .size           $_ZN7cutlass13device_kernelIN5flash19enable_sm80_to_sm89INS1_16FlashAttnBwdSm80INS1_25CollectiveMainloopBwdSm80ILi2ELi2EN4cute5tupleIJNS5_1CILi64EEENS7_ILi128EEES8_EEENS_10bfloat16_tEfNS_4arch4Sm80ELb0ELb1ELb1ELb0ELb0ELb0ELb0ELb0ELi2ELi2ELi4ELi2ELb1EEENS1_24CollectiveEpilogueBwdGQAISA_fSD_Li256ELb0ELb0EEENS1_19SingleTileSchedulerILb0ELb0ELb0ELi128EEEEEEEEEvNT_6ParamsE$_ZN4cute5tupleIJNS_15ArithmeticTupleIJiEEEEEC2ERKS2_,($_ZN7cutlass13device_kernelIN5flash19enable_sm80_to_sm89INS1_16FlashAttnBwdSm80INS1_25CollectiveMainloopBwdSm80ILi2ELi2EN4cute5tupleIJNS5_1CILi64EEENS7_ILi128EEES8_EEENS_10bfloat16_tEfNS_4arch4Sm80ELb0ELb1ELb1ELb0ELb0ELb0ELb0ELb0ELi2ELi2ELi4ELi2ELb1EEENS1_24CollectiveEpilogueBwdGQAISA_fSD_Li256ELb0ELb0EEENS1_19SingleTileSchedulerILb0ELb0ELb0ELi128EEEEEEEEEvNT_6ParamsE$_ZN4cute5tupleIJNS_15ArithmeticTupleIJiiEEEEEC2ERKS2_ - $_ZN7cutlass13device_kernelIN5flash19enable_sm80_to_sm89INS1_16FlashAttnBwdSm80INS1_25CollectiveMainloopBwdSm80ILi2ELi2EN4cute5tupleIJNS5_1CILi64EEENS7_ILi128EEES8_EEENS_10bfloat16_tEfNS_4arch4Sm80ELb0ELb1ELb1ELb0ELb0ELb0ELb0ELb0ELi2ELi2ELi4ELi2ELb1EEENS1_24CollectiveEpilogueBwdGQAISA_fSD_Li256ELb0ELb0EEENS1_19SingleTileSchedulerILb0ELb0ELb0ELi128EEEEEEEEEvNT_6ParamsE$_ZN4cute5tupleIJNS_15ArithmeticTupleIJiEEEEEC2ERKS2_)
$_ZN7cutlass13device_kernelIN5flash19enable_sm80_to_sm89INS1_16FlashAttnBwdSm80INS1_25CollectiveMainloopBwdSm80ILi2ELi2EN4cute5tupleIJNS5_1CILi64EEENS7_ILi128EEES8_EEENS_10bfloat16_tEfNS_4arch4Sm80ELb0ELb1ELb1ELb0ELb0ELb0ELb0ELb0ELi2ELi2ELi4ELi2ELb1EEENS1_24CollectiveEpilogueBwdGQAISA_fSD_Li256ELb0ELb0EEENS1_19SingleTileSchedulerILb0ELb0ELb0ELi128EEEEEEEEEvNT_6ParamsE$_ZN4cute5tupleIJNS_15ArithmeticTupleIJiEEEEEC2ERKS2_:
[----:B------:R-:W-:Y:S02]  /*7b40*/  MOV R6, 0x7b60 ;  /* 0x00007b6000067802 */ /* 0x000fe40000000f00 */
[----:B------:R-:W-:Y:S05]  /*7b50*/  CALL.REL.NOINC `($_ZN7cutlass13device_kernelIN5flash19enable_sm80_to_sm89INS1_16FlashAttnBwdSm80INS1_25CollectiveMainloopBwdSm80ILi2ELi2EN4cute5tupleIJNS5_1CILi64EEENS7_ILi128EEES8_EEENS_10bfloat16_tEfNS_4arch4Sm80ELb0ELb1ELb1ELb0ELb0ELb0ELb0ELb0ELi2ELi2ELi4ELi2ELb1EEENS1_24CollectiveEpilogueBwdGQAISA_fSD_Li256ELb0ELb0EEENS1_19SingleTileSchedulerILb0ELb0ELb0ELi128EEEEEEEEEvNT_6ParamsE$_ZN4cute3eso3ESOILb0ELb1EJNS_15ArithmeticTupleIJiEEEEEC2ERKS3_) ;  /* 0xfffff45000007944 */ /* 0x000fea0003c3ffff */
[----:B------:R-:W-:Y:S02]  /*7b60*/  MOV R6, R8 ;  /* 0x0000000800067202 */ /* 0x000fe40000000f00 */
[----:B------:R-:W-:-:S04]  /*7b70*/  MOV R7, 0x0 ;  /* 0x0000000000077802 */ /* 0x000fc80000000f00 */
[----:B------:R-:W-:Y:S05]  /*7b80*/  RET.REL.NODEC R6 `(_ZN7cutlass13device_kernelIN5flash19enable_sm80_to_sm89INS1_16FlashAttnBwdSm80INS1_25CollectiveMainloopBwdSm80ILi2ELi2EN4cute5tupleIJNS5_1CILi64EEENS7_ILi128EEES8_EEENS_10bfloat16_tEfNS_4arch4Sm80ELb0ELb1ELb1ELb0ELb0ELb0ELb0ELb0ELi2ELi2ELi4ELi2ELb1EEENS1_24CollectiveEpilogueBwdGQAISA_fSD_Li256ELb0ELb0EEENS1_19SingleTileSchedulerILb0ELb0ELb0ELi128EEEEEEEEEvNT_6ParamsE) ;  /* 0xffff847006007950 */ /* 0x000fea0003c3ffff */
        .type           $_ZN7cutlass13device_kernelIN5flash19enable_sm80_to_sm89INS1_16FlashAttnBwdSm80INS1_25CollectiveMainloopBwdSm80ILi2ELi2EN4cute5tupleIJNS5_1CILi64EEENS7_ILi128EEES8_EEENS_10bfloat16_tEfNS_4arch4Sm80ELb0ELb1ELb1ELb0ELb0ELb0ELb0ELb0ELi2ELi2ELi4ELi2ELb1EEENS1_24CollectiveEpilogueBwdGQAISA_fSD_Li256ELb0ELb0EEENS1_19SingleTileSchedulerILb0ELb0ELb0ELi128EEEEEEEEEvNT_6ParamsE$_ZN4cute5tupleIJNS_15ArithmeticTupleIJiiEEEEEC2ERKS2_,@function
        .size           $_ZN7cutlass13device_kernelIN5flash19enable_sm80_to_sm89INS1_16FlashAttnBwdSm80INS1_25CollectiveMainloopBwdSm80ILi2ELi2EN4cute5tupleIJNS5_1CILi64EEENS7_ILi128EEES8_EEENS_10bfloat16_tEfNS_4arch4Sm80ELb0ELb1ELb1ELb0ELb0ELb0ELb0ELb0ELi2ELi2ELi4ELi2ELb1EEENS1_24CollectiveEpilogueBwdGQAISA_fSD_Li256ELb0ELb0EEENS1_19SingleTileSchedulerILb0ELb0ELb0ELi128EEEEEEEEEvNT_6ParamsE$_ZN4cute5tupleIJNS_15ArithmeticTupleIJiiEEEEEC2ERKS2_,($_ZN7cutlass13device_kernelIN5flash19enable_sm80_to_sm89INS1_16FlashAttnBwdSm80INS1_25CollectiveMainloopBwdSm80ILi2ELi2EN4cute5tupleIJNS5_1CILi64EEENS7_ILi128EEES8_EEENS_10bfloat16_tEfNS_4arch4Sm80ELb0ELb1ELb1ELb0ELb0ELb0ELb0ELb0ELi2ELi2ELi4ELi2ELb1EEENS1_24CollectiveEpilogueBwdGQAISA_fSD_Li256ELb0ELb0EEENS1_19SingleTileSchedulerILb0ELb0ELb0ELi128EEEEEEEEEvNT_6ParamsE$_ZN4cute5tupleIJNS_15ArithmeticTupleIJiiEEEiiiEEC2ERKS2_RKiS7_S7_ - $_ZN7cutlass13device_kernelIN5flash19enable_sm80_to_sm89INS1_16FlashAttnBwdSm80INS1_25CollectiveMainloopBwdSm80ILi2ELi2EN4cute5tupleIJNS5_1CILi64EEENS7_ILi128EEES8_EEENS_10bfloat16_tEfNS_4arch4Sm80ELb0ELb1ELb1ELb0ELb0ELb0ELb0ELb0ELi2ELi2ELi4ELi2ELb1EEENS1_24CollectiveEpilogueBwdGQAISA_fSD_Li256ELb0ELb0EEENS1_19SingleTileSchedulerILb0ELb0ELb0ELi128EEEEEEEEEvNT_6ParamsE$_ZN4cute5tupleIJNS_15ArithmeticTupleIJiiEEEEEC2ERKS2_)
$_ZN7cutlass13device_kernelIN5flash19enable_sm80_to_sm89INS1_16FlashAttnBwdSm80INS1_25CollectiveMainloopBwdSm80ILi2ELi2EN4cute5tupleIJNS5_1CILi64EEENS7_ILi128EEES8_EEENS_10bfloat16_tEfNS_4arch4Sm80ELb0ELb1ELb1ELb0ELb0ELb0ELb0ELb0ELi2ELi2ELi4ELi2ELb1EEENS1_24CollectiveEpilogueBwdGQAISA_fSD_Li256ELb0ELb0EEENS1_19SingleTileSchedulerILb0ELb0ELb0ELi128EEEEEEEEEvNT_6ParamsE$_ZN4cute5tupleIJNS_15ArithmeticTupleIJiiEEEEEC2ERKS2_:
[----:B------:R-:W-:Y:S02]  /*7b90*/  MOV R8, 0x7bb0 ;  /* 0x00007bb000087802 */ /* 0x000fe40000000f00 */
[----:B------:R-:W-:Y:S05]  /*7ba0*/  CALL.REL.NOINC `($_ZN7cutlass13device_kernelIN5flash19enable_sm80_to_sm89INS1_16FlashAttnBwdSm80INS1_25CollectiveMainloopBwdSm80ILi2ELi2EN4cute5tupleIJNS5_1CILi64EEENS7_ILi128EEES8_EEENS_10bfloat16_tEfNS_4arch4Sm80ELb0ELb1ELb1ELb0ELb0ELb0ELb0ELb0ELi2ELi2ELi4ELi2ELb1EEENS1_24CollectiveEpilogueBwdGQAISA_fSD_Li256ELb0ELb0EEENS1_19SingleTileSchedulerILb0ELb0ELb0ELi128EEEEEEEEEvNT_6ParamsE$_ZN4cute3eso3ESOILb0ELb1EJNS_15ArithmeticTupleIJiiEEEEEC2ERKS3_) ;  /* 0xfffff45000007944 */ /* 0x000fea0003c3ffff */
[----:B------:R-:W-:-:S04]  /*7bb0*/  MOV R11, 0x0 ;  /* 0x00000000000b7802 */ /* 0x000fc80000000f00 */
[----:B------:R-:W-:Y:S05]  /*7bc0*/  RET.REL.NODEC R10 `(_ZN7cutlass13device_kernelIN5flash19enable_sm80_to_sm89INS1_16FlashAttnBwdSm80INS1_25CollectiveMainloopBwdSm80ILi2ELi2EN4cute5tupleIJNS5_1CILi64EEENS7_ILi128EEES8_EEENS_10bfloat16_tEfNS_4arch4Sm80ELb0ELb1ELb1ELb0ELb0ELb0ELb0ELb0ELi2ELi2ELi4ELi2ELb1EEENS1_24CollectiveEpilogueBwdGQAISA_fSD_Li256ELb0ELb0EEENS1_19SingleTileSchedulerILb0ELb0ELb0ELi128EEEEEEEEEvNT_6ParamsE) ;  /* 0xffff84300a007950 */ /* 0x000fea0003c3ffff */
        .type           $_ZN7cutlass13device_kernelIN5flash19enable_sm80_to_sm89INS1_16FlashAttnBwdSm80INS1_25CollectiveMainloopBwdSm80ILi2ELi2EN4cute5tupleIJNS5_1CILi64EEENS7_ILi128EEES8_EEENS_10bfloat16_tEfNS_4arch4Sm80ELb0ELb1ELb1ELb0ELb0ELb0ELb0ELb0ELi2ELi2ELi4ELi2ELb1EEENS1_24CollectiveEpilogueBwdGQAISA_fSD_Li256ELb0ELb0EEENS1_19SingleTileSchedulerILb0ELb0ELb0ELi128EEEEEEEEEvNT_6ParamsE$_ZN4cute5tupleIJNS_15ArithmeticTupleIJiiEEEiiiEEC2ERKS2_RKiS7_S7_,@function
        .size           $_ZN7cutlass13device_kernelIN5flash19enable_sm80_to_sm89INS1_16FlashAttnBwdSm80INS1_25CollectiveMainloopBwdSm80ILi2ELi2EN4cute5tupleIJNS5_1CILi64EEENS7_ILi128EEES8_EEENS_10bfloat16_tEfNS_4arch4Sm80ELb0ELb1ELb1ELb0ELb0ELb0ELb0ELb0ELi2ELi2ELi4ELi2ELb1EEENS1_24CollectiveEpilogueBwdGQAISA_fSD_Li256ELb0ELb0EEENS1_19SingleTileSchedulerILb0ELb0ELb0ELi128EEEEEEEEEvNT_6ParamsE$_ZN4cute5tupleIJNS_15ArithmeticTupleIJiiEEEiiiEEC2ERKS2_RKiS7_S7_,($_ZN7cutlass13device_kernelIN5flash19enable_sm80_to_sm89INS1_16FlashAttnBwdSm80INS1_25CollectiveMainloopBwdSm80ILi2ELi2EN4cute5tupleIJNS5_1CILi64EEENS7_ILi128EEES8_EEENS_10bfloat16_tEfNS_4arch4Sm80ELb0ELb1ELb1ELb0ELb0ELb0ELb0ELb0ELi2ELi2ELi4ELi2ELb1EEENS1_24CollectiveEpilogueBwdGQAISA_fSD_Li256ELb0ELb0EEENS1_19SingleTileSchedulerILb0ELb0ELb0ELi128EEEEEEEEEvNT_6ParamsE$_ZN4cute5tupleIJNS_1CILi0EEES2_S2_iEEC2ERKS2_S5_S5_RKi - $_ZN7cutlass13device_kernelIN5flash19enable_sm80_to_sm89INS1_16FlashAttnBwdSm80INS1_25CollectiveMainloopBwdSm80ILi2ELi2EN4cute5tupleIJNS5_1CILi64EEENS7_ILi128EEES8_EEENS_10bfloat16_tEfNS_4arch4Sm80ELb0ELb1ELb1ELb0ELb0ELb0ELb0ELb0ELi2ELi2ELi4ELi2ELb1EEENS1_24CollectiveEpilogueBwdGQAISA_fSD_Li256ELb0ELb0EEENS1_19SingleTileSchedulerILb0ELb0ELb0ELi128EEEEEEEEEvNT_6ParamsE$_ZN4cute5tupleIJNS_15ArithmeticTupleIJiiEEEiiiEEC2ERKS2_RKiS7_S7_)
$_ZN7cutlass13device_kernelIN5flash19enable_sm80_to_sm89INS1_16FlashAttnBwdSm80INS1_25CollectiveMainloopBwdSm80ILi2ELi2EN4cute5tupleIJNS5_1CILi64EEENS7_ILi128EEES8_EEENS_10bfloat16_tEfNS_4arch4Sm80ELb0ELb1ELb1ELb0ELb0ELb0ELb0ELb0ELi2ELi2ELi4ELi2ELb1EEENS1_24CollectiveEpilogueBwdGQAISA_fSD_Li256ELb0ELb0EEENS1_19SingleTileSchedulerILb0ELb0ELb0ELi128EEEEEEEEEvNT_6ParamsE$_ZN4cute5tupleIJNS_15ArithmeticTupleIJiiEEEiiiEEC2ERKS2_RKiS7_S7_:
[----:B------:R-:W-:Y:S02]  /*7bd0*/  MOV R6, 0x7bf0 ;  /* 0x00007bf000067802 */ /* 0x000fe40000000f00 */
[----:B------:R-:W-:Y:S05]  /*7be0*/  CALL.REL.NOINC `($_ZN7cutlass13device_kernelIN5flash19enable_sm80_to_sm89INS1_16FlashAttnBwdSm80INS1_25CollectiveMainloopBwdSm80ILi2ELi2EN4cute5tupleIJNS5_1CILi64EEENS7_ILi128EEES8_EEENS_10bfloat16_tEfNS_4arch4Sm80ELb0ELb1ELb1ELb0ELb0ELb0ELb0ELb0ELi2ELi2ELi4ELi2ELb1EEENS1_24CollectiveEpilogueBwdGQAISA_fSD_Li256ELb0ELb0EEENS1_19SingleTileSchedulerILb0ELb0ELb0ELi128EEEEEEEEEvNT_6ParamsE$_ZN4cute3eso3ESOILb0ELb0EJNS_15ArithmeticTupleIJiiEEEiiiEEC2ERKS3_RKiS8_S8_) ;  /* 0xfffff00000007944 */ /* 0x000fea0003c3ffff */
[----:B------:R-:W-:-:S04]  /*7bf0*/  MOV R31, 0x0 ;  /* 0x00000000001f7802 */ /* 0x000fc80000000f00 */
[----:B------:R-:W-:Y:S05]  /*7c00*/  RET.REL.NODEC R30 `(_ZN7cutlass13device_kernelIN5flash19enable_sm80_to_sm89INS1_16FlashAttnBwdSm80INS1_25CollectiveMainloopBwdSm80ILi2ELi2EN4cute5tupleIJNS5_1CILi64EEENS7_ILi128EEES8_EEENS_10bfloat16_tEfNS_4arch4Sm80ELb0ELb1ELb1ELb0ELb0ELb0ELb0ELb0ELi2ELi2ELi4ELi2ELb1EEENS1_24CollectiveEpilogueBwdGQAISA_fSD_Li256ELb0ELb0EEENS1_19SingleTileSchedulerILb0ELb0ELb0ELi128EEEEEEEEEvNT_6ParamsE) ;  /* 0xffff83f01e007950 */ /* 0x000fea0003c3ffff */
        .type           $_ZN7cutlass13device_kernelIN5flash19enable_sm80_to_sm89INS1_16FlashAttnBwdSm80INS1_25CollectiveMainloopBwdSm80ILi2ELi2EN4cute5tupleIJNS5_1CILi64EEENS7_ILi128EEES8_EEENS_10bfloat16_tEfNS_4arch4Sm80ELb0ELb1ELb1ELb0ELb0ELb0ELb0ELb0ELi2ELi2ELi4ELi2ELb1EEENS1_24CollectiveEpilogueBwdGQAISA_fSD_Li256ELb0ELb0EEENS1_19SingleTileSchedulerILb0ELb0ELb0ELi128EEEEEEEEEvNT_6ParamsE$_ZN4cute5tupleIJNS_1CILi0EEES2_S2_iEEC2ERKS2_S5_S5_RKi,@function
        .size           $_ZN7cutlass13device_kernelIN5flash19enable_sm80_to_sm89INS1_16FlashAttnBwdSm80INS1_25CollectiveMainloopBwdSm80ILi2ELi2EN4cute5tupleIJNS5_1CILi64EEENS7_ILi128EEES8_EEENS_10bfloat16_tEfNS_4arch4Sm80ELb0ELb1ELb1ELb0ELb0ELb0ELb0ELb0ELi2ELi2ELi4ELi2ELb1EEENS1_24CollectiveEpilogueBwdGQAISA_fSD_Li256ELb0ELb0EEENS1_19SingleTileSchedulerILb0ELb0ELb0ELi128EEEEEEEEEvNT_6ParamsE$_ZN4cute5tupleIJNS_1CILi0EEES2_S2_iEEC2ERKS2_S5_S5_RKi,($_ZN7cutlass13device_kernelIN5flash19enable_sm80_to_sm89INS1_16FlashAttnBwdSm80INS1_25CollectiveMainloopBwdSm80ILi2ELi2EN4cute5tupleIJNS5_1CILi64EEENS7_ILi128EEES8_EEENS_10bfloat16_tEfNS_4arch4Sm80ELb0ELb1ELb1ELb0ELb0ELb0ELb0ELb0ELi2ELi2ELi4ELi2ELb1EEENS1_24CollectiveEpilogueBwdGQAISA_fSD_Li256ELb0ELb0EEENS1_19SingleTileSchedulerILb0ELb0ELb0ELi128EEEEEEEEEvNT_6ParamsE$_ZN4cute5tupleIJNS_1CILi0EEES2_iEEC2ERKS2_S5_RKi - $_ZN7cutlass13device_kernelIN5flash19enable_sm80_to_sm89INS1_16FlashAttnBwdSm80INS1_25CollectiveMainloopBwdSm80ILi2ELi2EN4cute5tupleIJNS5_1CILi64EEENS7_ILi128EEES8_EEENS_10bfloat16_tEfNS_4arch4Sm80ELb0ELb1ELb1ELb0ELb0ELb0ELb0ELb0ELi2ELi2ELi4ELi2ELb1EEENS1_24CollectiveEpilogueBwdGQAISA_fSD_Li256ELb0ELb0EEENS1_19SingleTileSchedulerILb0ELb0ELb0ELi128EEEEEEEEEvNT_6ParamsE$_ZN4cute5tupleIJNS_1CILi0EEES2_S2_iEEC2ERKS2_S5_S5_RKi)
$_ZN7cutlass13device_kernelIN5flash19enable_sm80_to_sm89INS1_16FlashAttnBwdSm80INS1_25CollectiveMainloopBwdSm80ILi2ELi2EN4cute5tupleIJNS5_1CILi64EEENS7_ILi128EEES8_EEENS_10bfloat16_tEfNS_4arch4Sm80ELb0ELb1ELb1ELb0ELb0ELb0ELb0ELb0ELi2ELi2ELi4ELi2ELb1EEENS1_24CollectiveEpilogueBwdGQAISA_fSD_Li256ELb0ELb0EEENS1_19SingleTileSchedulerILb0ELb0ELb0ELi128EEEEEEEEEvNT_6ParamsE$_ZN4cute5tupleIJNS_1CILi0EEES2_S2_iEEC2ERKS2_S5_S5_RKi:
[----:B------:R-:W-:Y:S02]  /*7c10*/  MOV R6, 0x7c30 ;  /* 0x00007c3000067802 */ /* 0x000fe40000000f00 */
[----:B------:R-:W-:Y:S05]  /*7c20*/  CALL.REL.NOINC `($_ZN7cutlass13device_kernelIN5flash19enable_sm80_to_sm89INS1_16FlashAttnBwdSm80INS1_25CollectiveMainloopBwdSm80ILi2ELi2EN4cute5tupleIJNS5_1CILi64EEENS7_ILi128EEES8_EEENS_10bfloat16_tEfNS_4arch4Sm80ELb0ELb1ELb1ELb0ELb0ELb0ELb0ELb0ELi2ELi2ELi4ELi2ELb1EEENS1_24CollectiveEpilogueBwdGQAISA_fSD_Li256ELb0ELb0EEENS1_19SingleTileSchedulerILb0ELb0ELb0ELi128EEEEEEEEEvNT_6ParamsE$_ZN4cute3eso3ESOILb1ELb0EJNS_1CILi0EEES3_S3_iEEC2ERKS3_S6_S6_RKi) ;  /* 0xfffff6c000007944 */ /* 0x000fea0003c3ffff */
[----:B------:R-:W-:Y:S02]  /*7c30*/  MOV R6, R10 ;  /* 0x0000000a00067202 */ /* 0x000fe40000000f00 */
[----:B------:R-:W-:-:S04]  /*7c40*/  MOV R7, 0x0 ;  /* 0x0000000000077802 */ /* 0x000fc80000000f00 */
[----:B------:R-:W-:Y:S05]  /*7c50*/  RET.REL.NODEC R6 `(_ZN7cutlass13device_kernelIN5flash19enable_sm80_to_sm89INS1_16FlashAttnBwdSm80INS1_25CollectiveMainloopBwdSm80ILi2ELi2EN4cute5tupleIJNS5_1CILi64EEENS7_ILi128EEES8_EEENS_10bfloat16_tEfNS_4arch4Sm80ELb0ELb1ELb1ELb0ELb0ELb0ELb0ELb0ELi2ELi2ELi4ELi2ELb1EEENS1_24CollectiveEpilogueBwdGQAISA_fSD_Li256ELb0ELb0EEENS1_19SingleTileSchedulerILb0ELb0ELb0ELi128EEEEEEEEEvNT_6ParamsE) ;  /* 0xffff83a006007950 */ /* 0x000fea0003c3ffff */
        .type           $_ZN7cutlass13device_kernelIN5flash19enable_sm80_to_sm89INS1_16FlashAttnBwdSm80INS1_25CollectiveMainloopBwdSm80ILi2ELi2EN4cute5tupleIJNS5_1CILi64EEENS7_ILi128EEES8_EEENS_10bfloat16_tEfNS_4arch4Sm80ELb0ELb1ELb1ELb0ELb0ELb0ELb0ELb0ELi2ELi2ELi4ELi2ELb1EEENS1_24CollectiveEpilogueBwdGQAISA_fSD_Li256ELb0ELb0EEENS1_19SingleTileSchedulerILb0ELb0ELb0ELi128EEEEEEEEEvNT_6ParamsE$_ZN4cute5tupleIJNS_1CILi0EEES2_iEEC2ERKS2_S5_RKi,@function
        .size           $_ZN7cutlass13device_kernelIN5flash19enable_sm80_to_sm89INS1_16FlashAttnBwdSm80INS1_25CollectiveMainloopBwdSm80ILi2ELi2EN4cute5tupleIJNS5_1CILi64EEENS7_ILi128EEES8_EEENS_10bfloat16_tEfNS_4arch4Sm80ELb0ELb1ELb1ELb0ELb0ELb0ELb0ELb0ELi2ELi2ELi4ELi2ELb1EEENS1_24CollectiveEpilogueBwdGQAISA_fSD_Li256ELb0ELb0EEENS1_19SingleTileSchedulerILb0ELb0ELb0ELi128EEEEEEEEEvNT_6ParamsE$_ZN4cute5tupleIJNS_1CILi0EEES2_iEEC2ERKS2_S5_RKi,($_ZN7cutlass13device_kernelIN5flash19enable_sm80_to_sm89INS1_16FlashAttnBwdSm80INS1_25CollectiveMainloopBwdSm80ILi2ELi2EN4cute5tupleIJNS5_1CILi64EEENS7_ILi128EEES8_EEENS_10bfloat16_tEfNS_4arch4Sm80ELb0ELb1ELb1ELb0ELb0ELb0ELb0ELb0ELi2ELi2ELi4ELi2ELb1EEENS1_24CollectiveEpilogueBwdGQAISA_fSD_Li256ELb0ELb0EEENS1_19SingleTileSchedulerILb0ELb0ELb0ELi128EEEEEEEEEvNT_6ParamsE$_ZN4cute5tupleIJNS_1CILi0EEES2_iiEEC2ERKS2_S5_RKiS7_ - $_ZN7cutlass13device_kernelIN5flash19enable_sm80_to_sm89INS1_16FlashAttnBwdSm80INS1_25CollectiveMainloopBwdSm80ILi2ELi2EN4cute5tupleIJNS5_1CILi64EEENS7_ILi128EEES8_EEENS_10bfloat16_tEfNS_4arch4Sm80ELb0ELb1ELb1ELb0ELb0ELb0ELb0ELb0ELi2ELi2ELi4ELi2ELb1EEENS1_24CollectiveEpilogueBwdGQAISA_fSD_Li256ELb0ELb0EEENS1_19SingleTileSchedulerILb0ELb0ELb0ELi128EEEEEEEEEvNT_6ParamsE$_ZN4cute5tupleIJNS_1CILi0EEES2_iEEC2ERKS2_S5_RKi)
$_ZN7cutlass13device_kernelIN5flash19enable_sm80_to_sm89INS1_16FlashAttnBwdSm80INS1_25CollectiveMainloopBwdSm80ILi2ELi2EN4cute5tupleIJNS5_1CILi64EEENS7_ILi128EEES8_EEENS_10bfloat16_tEfNS_4arch4Sm80ELb0ELb1ELb1ELb0ELb0ELb0ELb0ELb0ELi2ELi2ELi4ELi2ELb1EEENS1_24CollectiveEpilogueBwdGQAISA_fSD_Li256ELb0ELb0EEENS1_19SingleTileSchedulerILb0ELb0ELb0ELi128EEEEEEEEEvNT_6ParamsE$_ZN4cute5tupleIJNS_1CILi0EEES2_iEEC2ERKS2_S5_RKi:
[----:B------:R-:W-:Y:S02]  /*7c60*/  MOV R6, 0x7c80 ;  /* 0x00007c8000067802 */ /* 0x000fe40000000f00 */
[----:B------:R-:W-:Y:S05]  /*7c70*/  CALL.REL.NOINC `($_ZN7cutlass13device_kernelIN5flash19enable_sm80_to_sm89INS1_16FlashAttnBwdSm80INS1_25CollectiveMainloopBwdSm80ILi2ELi2EN4cute5tupleIJNS5_1CILi64EEENS7_ILi128EEES8_EEENS_10bfloat16_tEfNS_4arch4Sm80ELb0ELb1ELb1ELb0ELb0ELb0ELb0ELb0ELi2ELi2ELi4ELi2ELb1EEENS1_24CollectiveEpilogueBwdGQAISA_fSD_Li256ELb0ELb0EEENS1_19SingleTileSchedulerILb0ELb0ELb0ELi128EEEEEEEEEvNT_6ParamsE$_ZN4cute3eso3ESOILb1ELb0EJNS_1CILi0EEES3_iEEC2ERKS3_S6_RKi) ;  /* 0xfffff6c000007944 */ /* 0x000fea0003c3ffff */
[----:B------:R-:W-:-:S04]  /*7c80*/  MOV R13, 0x0 ;  /* 0x00000000000d7802 */ /* 0x000fc80000000f00 */
[----:B------:R-:W-:Y:S05]  /*7c90*/  RET.REL.NODEC R12 `(_ZN7cutlass13device_kernelIN5flash19enable_sm80_to_sm89INS1_16FlashAttnBwdSm80INS1_25CollectiveMainloopBwdSm80ILi2ELi2EN4cute5tupleIJNS5_1CILi64EEENS7_ILi128EEES8_EEENS_10bfloat16_tEfNS_4arch4Sm80ELb0ELb1ELb1ELb0ELb0ELb0ELb0ELb0ELi2ELi2ELi4ELi2ELb1EEENS1_24CollectiveEpilogueBwdGQAISA_fSD_Li256ELb0ELb0EEENS1_19SingleTileSchedulerILb0ELb0ELb0ELi128EEEEEEEEEvNT_6ParamsE) ;  /* 0xffff83600c007950 */ /* 0x000fea0003c3ffff */
        .type           $_ZN7cutlass13device_kernelIN5flash19enable_sm80_to_sm89INS1_16FlashAttnBwdSm80INS1_25CollectiveMainloopBwdSm80ILi2ELi2EN4cute5tupleIJNS5_1CILi64EEENS7_ILi128EEES8_EEENS_10bfloat16_tEfNS_4arch4Sm80ELb0ELb1ELb1ELb0ELb0ELb0ELb0ELb0ELi2ELi2ELi4ELi2ELb1EEENS1_24CollectiveEpilogueBwdGQAISA_fSD_Li256ELb0ELb0EEENS1_19SingleTileSchedulerILb0ELb0ELb0ELi128EEEEEEEEEvNT_6ParamsE$_ZN4cute5tupleIJNS_1CILi0EEES2_iiEEC2ERKS2_S5_RKiS7_,@function
        .size           $_ZN7cutlass13device_kernelIN5flash19enable_sm80_to_sm89INS1_16FlashAttnBwdSm80INS1_25CollectiveMainloopBwdSm80ILi2ELi2EN4cute5tupleIJNS5_1CILi64EEENS7_ILi128EEES8_EEENS_10bfloat16_tEfNS_4arch4Sm80ELb0ELb1ELb1ELb0ELb0ELb0ELb0ELb0ELi2ELi2ELi4ELi2ELb1EEENS1_24CollectiveEpilogueBwdGQAISA_fSD_Li256ELb0ELb0EEENS1_19SingleTileSchedulerILb0ELb0ELb0ELi128EEEEEEEEEvNT_6ParamsE$_ZN4cute5tupleIJNS_1CILi0EEES2_iiEEC2ERKS2_S5_RKiS7_,($_ZN7cutlass13device_kernelIN5flash19enable_sm80_to_sm89INS1_16FlashAttnBwdSm80INS1_25CollectiveMainloopBwdSm80ILi2ELi2EN4cute5tupleIJNS5_1CILi64EEENS7_ILi128EEES8_EEENS_10bfloat16_tEfNS_4arch4Sm80ELb0ELb1ELb1ELb0ELb0ELb0ELb0ELb0ELi2ELi2ELi4ELi2ELb1EEENS1_24CollectiveEpilogueBwdGQAISA_fSD_Li256ELb0ELb0EEENS1_19SingleTileSchedulerILb0ELb0ELb0ELi128EEEEEEEEEvNT_6ParamsE$_ZN4cute5tupleIJNS_1CILi0EEEiEEC2ERKS2_RKi - $_ZN7cutlass13device_kernelIN5flash19enable_sm80_to_sm89INS1_16FlashAttnBwdSm80INS1_25CollectiveMainloopBwdSm80ILi2ELi2EN4cute5tupleIJNS5_1CILi64EEENS7_ILi128EEES8_EEENS_10bfloat16_tEfNS_4arch4Sm80ELb0ELb1ELb1ELb0ELb0ELb0ELb0ELb0ELi2ELi2ELi4ELi2ELb1EEENS1_24CollectiveEpilogueBwdGQAISA_fSD_Li256ELb0ELb0EEENS1_19SingleTileSchedulerILb0ELb0ELb0ELi128EEEEEEEEEvNT_6ParamsE$_ZN4cute5tupleIJNS_1CILi0EEES2_iiEEC2ERKS2_S5_RKiS7_)
$_ZN7cutlass13device_kernelIN5flash19enable_sm80_to_sm89INS1_16FlashAttnBwdSm80INS1_25CollectiveMainloopBwdSm80ILi2ELi2EN4cute5tupleIJNS5_1CILi64EEENS7_ILi128EEES8_EEENS_10bfloat16_tEfNS_4arch4Sm80ELb0ELb1ELb1ELb0ELb0ELb0ELb0ELb0ELi2ELi2ELi4ELi2ELb1EEENS1_24CollectiveEpilogueBwdGQAISA_fSD_Li256ELb0ELb0EEENS1_19SingleTileSchedulerILb0ELb0ELb0ELi128EEEEEEEEEvNT_6ParamsE$_ZN4cute5tupleIJNS_1CILi0EEES2_iiEEC2ERKS2_S5_RKiS7_:
[----:B------:R-:W-:Y:S02]  /*7ca0*/  MOV R10, 0x7cc0 ;  /* 0x00007cc0000a7802 */ /* 0x000fe40000000f00 */
[----:B------:R-:W-:Y:S05]  /*7cb0*/  CALL.REL.NOINC `($_ZN7cutlass13device_kernelIN5flash19enable_sm80_to_sm89INS1_16FlashAttnBwdSm80INS1_25CollectiveMainloopBwdSm80ILi2ELi2EN4cute5tupleIJNS5_1CILi64EEENS7_ILi128EEES8_EEENS_10bfloat16_tEfNS_4arch4Sm80ELb0ELb1ELb1ELb0ELb0ELb0ELb0ELb0ELi2ELi2ELi4ELi2ELb1EEENS1_24CollectiveEpilogueBwdGQAISA_fSD_Li256ELb0ELb0EEENS1_19SingleTileSchedulerILb0ELb0ELb0ELi128EEEEEEEEEvNT_6ParamsE$_ZN4cute3eso3ESOILb1ELb0EJNS_1CILi0EEES3_iiEEC2ERKS3_S6_RKiS8_) ;  /* 0xfffff72000007944 */ /* 0x000fea0003c3ffff */
[----:B------:R-:W-:-:S04]  /*7cc0*/  MOV R13, 0x0 ;  /* 0x00000000000d7802 */ /* 0x000fc80000000f00 */
[----:B------:R-:W-:Y:S05]  /*7cd0*/  RET.REL.NODEC R12 `(_ZN7cutlass13device_kernelIN5flash19enable_sm80_to_sm89INS1_16FlashAttnBwdSm80INS1_25CollectiveMainloopBwdSm80ILi2ELi2EN4cute5tupleIJNS5_1CILi64EEENS7_ILi128EEES8_EEENS_10bfloat16_tEfNS_4arch4Sm80ELb0ELb1ELb1ELb0ELb0ELb0ELb0ELb0ELi2ELi2ELi4ELi2ELb1EEENS1_24CollectiveEpilogueBwdGQAISA_fSD_Li256ELb0ELb0EEENS1_19SingleTileSchedulerILb0ELb0ELb0ELi128EEEEEEEEEvNT_6ParamsE) ;  /* 0xffff83200c007950 */ /* 0x000fea0003c3ffff */
        .type           $_ZN7cutlass13device_kernelIN5flash19enable_sm80_to_sm89INS1_16FlashAttnBwdSm80INS1_25CollectiveMainloopBwdSm80ILi2ELi2EN4cute5tupleIJNS5_1CILi64EEENS7_ILi128EEES8_EEENS_10bfloat16_tEfNS_4arch4Sm80ELb0ELb1ELb1ELb0ELb0ELb0ELb0ELb0ELi2ELi2ELi4ELi2ELb1EEENS1_24CollectiveEpilogueBwdGQAISA_fSD_Li256ELb0ELb0EEENS1_19SingleTileSchedulerILb0ELb0ELb0ELi128EEEEEEEEEvNT_6ParamsE$_ZN4cute5tupleIJNS_1CILi0EEEiEEC2ERKS2_RKi,@function
        .size           $_ZN7cutlass13device_kernelIN5flash19enable_sm80_to_sm89INS1_16FlashAttnBwdSm80INS1_25CollectiveMainloopBwdSm80ILi2ELi2EN4cute5tupleIJNS5_1CILi64EEENS7_ILi128EEES8_EEENS_10bfloat16_tEfNS_4arch4Sm80ELb0ELb1ELb1ELb0ELb0ELb0ELb0ELb0ELi2ELi2ELi4ELi2ELb1EEENS1_24CollectiveEpilogueBwdGQAISA_fSD_Li256ELb0ELb0EEENS1_19SingleTileSchedulerILb0ELb0ELb0ELi128EEEEEEEEEvNT_6ParamsE$_ZN4cute5tupleIJNS_1CILi0EEEiEEC2ERKS2_RKi,($_ZN7cutlass13device_kernelIN5flash19enable_sm80_to_sm89INS1_16FlashAttnBwdSm80INS1_25CollectiveMainloopBwdSm80ILi2ELi2EN4cute5tupleIJNS5_1CILi64EEENS7_ILi128EEES8_EEENS_10bfloat16_tEfNS_4arch4Sm80ELb0ELb1ELb1ELb0ELb0ELb0ELb0ELb0ELi2ELi2ELi4ELi2ELb1EEENS1_24CollectiveEpilogueBwdGQAISA_fSD_Li256ELb0ELb0EEENS1_19SingleTileSchedulerILb0ELb0ELb0ELi128EEEEEEEEEvNT_6ParamsE$_ZN4cute5tupleIJNS_1CILi0EEEiiiEEC2ERKS2_RKiS7_S7_ - $_ZN7cutlass13device_kernelIN5flash19enable_sm80_to_sm89INS1_16FlashAttnBwdSm80INS1_25CollectiveMainloopBwdSm80ILi2ELi2EN4cute5tupleIJNS5_1CILi64EEENS7_ILi128EEES8_EEENS_10bfloat16_tEfNS_4arch4Sm80ELb0ELb1ELb1ELb0ELb0ELb0ELb0ELb0ELi2ELi2ELi4ELi2ELb1EEENS1_24CollectiveEpilogueBwdGQAISA_fSD_Li256ELb0ELb0EEENS1_19SingleTileSchedulerILb0ELb0ELb0ELi128EEEEEEEEEvNT_6ParamsE$_ZN4cute5tupleIJNS_1CILi0EEEiEEC2ERKS2_RKi)
$_ZN7cutlass13device_kernelIN5flash19enable_sm80_to_sm89INS1_16FlashAttnBwdSm80INS1_25CollectiveMainloopBwdSm80ILi2ELi2EN4cute5tupleIJNS5_1CILi64EEENS7_ILi128EEES8_EEENS_10bfloat16_tEfNS_4arch4Sm80ELb0ELb1ELb1ELb0ELb0ELb0ELb0ELb0ELi2ELi2ELi4ELi2ELb1EEENS1_24CollectiveEpilogueBwdGQAISA_fSD_Li256ELb0ELb0EEENS1_19SingleTileSchedulerILb0ELb0ELb0ELi128EEEEEEEEEvNT_6ParamsE$_ZN4cute5tupleIJNS_1CILi0EEEiEEC2ERKS2_RKi:
[----:B------:R-:W-:Y:S01]  /*7ce0*/  MOV R6, 0x7d10 ;  /* 0x00007d1000067802 */ /* 0x000fe20000000f00 */
[----:B------:R-:W-:Y:S02]  /*7cf0*/  UMOV UR40, UR9 ;  /* 0x0000000900287c82 */ /* 0x000fe40008000000 */
[----:B------:R-:W-:Y:S05]  /*7d00*/  CALL.REL.NOINC `($_ZN7cutlass13device_kernelIN5flash19enable_sm80_to_sm89INS1_16FlashAttnBwdSm80INS1_25CollectiveMainloopBwdSm80ILi2ELi2EN4cute5tupleIJNS5_1CILi64EEENS7_ILi128EEES8_EEENS_10bfloat16_tEfNS_4arch4Sm80ELb0ELb1ELb1ELb0ELb0ELb0ELb0ELb0ELi2ELi2ELi4ELi2ELb1EEENS1_24CollectiveEpilogueBwdGQAISA_fSD_Li256ELb0ELb0EEENS1_19SingleTileSchedulerILb0ELb0ELb0ELi128EEEEEEEEEvNT_6ParamsE$_ZN4cute3eso3ESOILb1ELb0EJNS_1CILi0EEEiEEC2ERKS3_RKi) ;  /* 0xfffff75000007944 */ /* 0x000fea0003c3ffff */
[----:B------:R-:W-:-:S04]  /*7d10*/  MOV R13, 0x0 ;  /* 0x00000000000d7802 */ /* 0x000fc80000000f00 */
[----:B------:R-:W-:Y:S05]  /*7d20*/  RET.REL.NODEC R12 `(_ZN7cutlass13device_kernelIN5flash19enable_sm80_to_sm89INS1_16FlashAttnBwdSm80INS1_25CollectiveMainloopBwdSm80ILi2ELi2EN4cute5tupleIJNS5_1CILi64EEENS7_ILi128EEES8_EEENS_10bfloat16_tEfNS_4arch4Sm80ELb0ELb1ELb1ELb0ELb0ELb0ELb0ELb0ELi2ELi2ELi4ELi2ELb1EEENS1_24CollectiveEpilogueBwdGQAISA_fSD_Li256ELb0ELb0EEENS1_19SingleTileSchedulerILb0ELb0ELb0ELi128EEEEEEEEEvNT_6ParamsE) ;  /* 0xffff82d00c007950 */ /* 0x000fea0003c3ffff */
        .type           $_ZN7cutlass13device_kernelIN5flash19enable_sm80_to_sm89INS1_16FlashAttnBwdSm80INS1_25CollectiveMainloopBwdSm80ILi2ELi2EN4cute5tupleIJNS5_1CILi64EEENS7_ILi128EEES8_EEENS_10bfloat16_tEfNS_4arch4Sm80ELb0ELb1ELb1ELb0ELb0ELb0ELb0ELb0ELi2ELi2ELi4ELi2ELb1EEENS1_24CollectiveEpilogueBwdGQAISA_fSD_Li256ELb0ELb0EEENS1_19SingleTileSchedulerILb0ELb0ELb0ELi128EEEEEEEEEvNT_6ParamsE$_ZN4cute5tupleIJNS_1CILi0EEEiiiEEC2ERKS2_RKiS7_S7_,@function
        .size           $_ZN7cutlass13device_kernelIN5flash19enable_sm80_to_sm89INS1_16FlashAttnBwdSm80INS1_25CollectiveMainloopBwdSm80ILi2ELi2EN4cute5tupleIJNS5_1CILi64EEENS7_ILi128EEES8_EEENS_10bfloat16_tEfNS_4arch4Sm80ELb0ELb1ELb1ELb0ELb0ELb0ELb0ELb0ELi2ELi2ELi4ELi2ELb1EEENS1_24CollectiveEpilogueBwdGQAISA_fSD_Li256ELb0ELb0EEENS1_19SingleTileSchedulerILb0ELb0ELb0ELi128EEEEEEEEEvNT_6ParamsE$_ZN4cute5tupleIJNS_1CILi0EEEiiiEEC2ERKS2_RKiS7_S7_,($_ZN7cutlass13device_kernelIN5flash19enable_sm80_to_sm89INS1_16FlashAttnBwdSm80INS1_25CollectiveMainloopBwdSm80ILi2ELi2EN4cute5tupleIJNS5_1CILi64EEENS7_ILi128EEES8_EEENS_10bfloat16_tEfNS_4arch4Sm80ELb0ELb1ELb1ELb0ELb0ELb0ELb0ELb0ELi2ELi2ELi4ELi2ELb1EEENS1_24CollectiveEpilogueBwdGQAISA_fSD_Li256ELb0ELb0EEENS1_19SingleTileSchedulerILb0ELb0ELb0ELi128EEEEEEEEEvNT_6ParamsE$_ZN4cute5tupleIJiEEC2ERKi - $_ZN7cutlass13device_kernelIN5flash19enable_sm80_to_sm89INS1_16FlashAttnBwdSm80INS1_25CollectiveMainloopBwdSm80ILi2ELi2EN4cute5tupleIJNS5_1CILi64EEENS7_ILi128EEES8_EEENS_10bfloat16_tEfNS_4arch4Sm80ELb0ELb1ELb1ELb0ELb0ELb0ELb0ELb0ELi2ELi2ELi4ELi2ELb1EEENS1_24CollectiveEpilogueBwdGQAISA_fSD_Li256ELb0ELb0EEENS1_19SingleTileSchedulerILb0ELb0ELb0ELi128EEEEEEEEEvNT_6ParamsE$_ZN4cute5tupleIJNS_1CILi0EEEiiiEEC2ERKS2_RKiS7_S7_)
$_ZN7cutlass13device_kernelIN5flash19enable_sm80_to_sm89INS1_16FlashAttnBwdSm80INS1_25CollectiveMainloopBwdSm80ILi2ELi2EN4cute5tupleIJNS5_1CILi64EEENS7_ILi128EEES8_EEENS_10bfloat16_tEfNS_4arch4Sm80ELb0ELb1ELb1ELb0ELb0ELb0ELb0ELb0ELi2ELi2ELi4ELi2ELb1EEENS1_24CollectiveEpilogueBwdGQAISA_fSD_Li256ELb0ELb0EEENS1_19SingleTileSchedulerILb0ELb0ELb0ELi128EEEEEEEEEvNT_6ParamsE$_ZN4cute5tupleIJNS_1CILi0EEEiiiEEC2ERKS2_RKiS7_S7_:
[----:B------:R-:W-:Y:S02]  /*7d30*/  MOV R10, 0x7d50 ;  /* 0x00007d50000a7802 */ /* 0x000fe40000000f00 */
[----:B------:R-:W-:Y:S05]  /*7d40*/  CALL.REL.NOINC `($_ZN7cutlass13device_kernelIN5flash19enable_sm80_to_sm89INS1_16FlashAttnBwdSm80INS1_25CollectiveMainloopBwdSm80ILi2ELi2EN4cute5tupleIJNS5_1CILi64EEENS7_ILi128EEES8_EEENS_10bfloat16_tEfNS_4arch4Sm80ELb0ELb1ELb1ELb0ELb0ELb0ELb0ELb0ELi2ELi2ELi4ELi2ELb1EEENS1_24CollectiveEpilogueBwdGQAISA_fSD_Li256ELb0ELb0EEENS1_19SingleTileSchedulerILb0ELb0ELb0ELi128EEEEEEEEEvNT_6ParamsE$_ZN4cute3eso3ESOILb1ELb0EJNS_1CILi0EEEiiiEEC2ERKS3_RKiS8_S8_) ;  /* 0xfffff80000007944 */ /* 0x000fea0003c3ffff */
[----:B------:R-:W-:-:S04]  /*7d50*/  MOV R31, 0x0 ;  /* 0x00000000001f7802 */ /* 0x000fc80000000f00 */
[----:B------:R-:W-:Y:S05]  /*7d60*/  RET.REL.NODEC R30 `(_ZN7cutlass13device_kernelIN5flash19enable_sm80_to_sm89INS1_16FlashAttnBwdSm80INS1_25CollectiveMainloopBwdSm80ILi2ELi2EN4cute5tupleIJNS5_1CILi64EEENS7_ILi128EEES8_EEENS_10bfloat16_tEfNS_4arch4Sm80ELb0ELb1ELb1ELb0ELb0ELb0ELb0ELb0ELi2ELi2ELi4ELi2ELb1EEENS1_24CollectiveEpilogueBwdGQAISA_fSD_Li256ELb0ELb0EEENS1_19SingleTileSchedulerILb0ELb0ELb0ELi128EEEEEEEEEvNT_6ParamsE) ;  /* 0xffff82901e007950 */ /* 0x000fea0003c3ffff */
        .type           $_ZN7cutlass13device_kernelIN5flash19enable_sm80_to_sm89INS1_16FlashAttnBwdSm80INS1_25CollectiveMainloopBwdSm80ILi2ELi2EN4cute5tupleIJNS5_1CILi64EEENS7_ILi128EEES8_EEENS_10bfloat16_tEfNS_4arch4Sm80ELb0ELb1ELb1ELb0ELb0ELb0ELb0ELb0ELi2ELi2ELi4ELi2ELb1EEENS1_24CollectiveEpilogueBwdGQAISA_fSD_Li256ELb0ELb0EEENS1_19SingleTileSchedulerILb0ELb0ELb0ELi128EEEEEEEEEvNT_6ParamsE$_ZN4cute5tupleIJiEEC2ERKi,@function
        .size           $_ZN7cutlass13device_kernelIN5flash19enable_sm80_to_sm89INS1_16FlashAttnBwdSm80INS1_25CollectiveMainloopBwdSm80ILi2ELi2EN4cute5tupleIJNS5_1CILi64EEENS7_ILi128EEES8_EEENS_10bfloat16_tEfNS_4arch4Sm80ELb0ELb1ELb1ELb0ELb0ELb0ELb0ELb0ELi2ELi2ELi4ELi2ELb1EEENS1_24CollectiveEpilogueBwdGQAISA_fSD_Li256ELb0ELb0EEENS1_19SingleTileSchedulerILb0ELb0ELb0ELi128EEEEEEEEEvNT_6ParamsE$_ZN4cute5tupleIJiEEC2ERKi,($_ZN7cutlass13device_kernelIN5flash19enable_sm80_to_sm89INS1_16FlashAttnBwdSm80INS1_25CollectiveMainloopBwdSm80ILi2ELi2EN4cute5tupleIJNS5_1CILi64EEENS7_ILi128EEES8_EEENS_10bfloat16_tEfNS_4arch4Sm80ELb0ELb1ELb1ELb0ELb0ELb0ELb0ELb0ELi2ELi2ELi4ELi2ELb1EEENS1_24CollectiveEpilogueBwdGQAISA_fSD_Li256ELb0ELb0EEENS1_19SingleTileSchedulerILb0ELb0ELb0ELi128EEEEEEEEEvNT_6ParamsE$_ZN4cute5tupleIJiNS_1CILi0EEEEEC2ERKiRKS2_ - $_ZN7cutlass13device_kernelIN5flash19enable_sm80_to_sm89INS1_16FlashAttnBwdSm80INS1_25CollectiveMainloopBwdSm80ILi2ELi2EN4cute5tupleIJNS5_1CILi64EEENS7_ILi128EEES8_EEENS_10bfloat16_tEfNS_4arch4Sm80ELb0ELb1ELb1ELb0ELb0ELb0ELb0ELb0ELi2ELi2ELi4ELi2ELb1EEENS1_24CollectiveEpilogueBwdGQAISA_fSD_Li256ELb0ELb0EEENS1_19SingleTileSchedulerILb0ELb0ELb0ELi128EEEEEEEEEvNT_6ParamsE$_ZN4cute5tupleIJiEEC2ERKi)
$_ZN7cutlass13device_kernelIN5flash19enable_sm80_to_sm89INS1_16FlashAttnBwdSm80INS1_25CollectiveMainloopBwdSm80ILi2ELi2EN4cute5tupleIJNS5_1CILi64EEENS7_ILi128EEES8_EEENS_10bfloat16_tEfNS_4arch4Sm80ELb0ELb1ELb1ELb0ELb0ELb0ELb0ELb0ELi2ELi2ELi4ELi2ELb1EEENS1_24CollectiveEpilogueBwdGQAISA_fSD_Li256ELb0ELb0EEENS1_19SingleTileSchedulerILb0ELb0ELb0ELi128EEEEEEEEEvNT_6ParamsE$_ZN4cute5tupleIJiEEC2ERKi:
[----:B------:R-:W-:Y:S02]  /*7d70*/  MOV R12, 0x7d90 ;  /* 0x00007d90000c7802 */ /* 0x000fe40000000f00 */
[----:B------:R-:W-:Y:S05]  /*7d80*/  CALL.REL.NOINC `($_ZN7cutlass13device_kernelIN5flash19enable_sm80_to_sm89INS1_16FlashAttnBwdSm80INS1_25CollectiveMainloopBwdSm80ILi2ELi2EN4cute5tupleIJNS5_1CILi64EEENS7_ILi128EEES8_EEENS_10bfloat16_tEfNS_4arch4Sm80ELb0ELb1ELb1ELb0ELb0ELb0ELb0ELb0ELi2ELi2ELi4ELi2ELb1EEENS1_24CollectiveEpilogueBwdGQAISA_fSD_Li256ELb0ELb0EEENS1_19SingleTileSchedulerILb0ELb0ELb0ELi128EEEEEEEEEvNT_6ParamsE$_ZN4cute3eso3ESOILb0ELb1EJiEEC2ERKi) ;  /* 0xfffff32000007944 */ /* 0x000fea0003c3ffff */
[----:B-1----:R-:W-:-:S04]  /*7d90*/  MOV R7, 0x0 ;  /* 0x0000000000077802 */ /* 0x002fc80000000f00 */
[----:B------:R-:W-:Y:S05]  /*7da0*/  RET.REL.NODEC R6 `(_ZN7cutlass13device_kernelIN5flash19enable_sm80_to_sm89INS1_16FlashAttnBwdSm80INS1_25CollectiveMainloopBwdSm80ILi2ELi2EN4cute5tupleIJNS5_1CILi64EEENS7_ILi128EEES8_EEENS_10bfloat16_tEfNS_4arch4Sm80ELb0ELb1ELb1ELb0ELb0ELb0ELb0ELb0ELi2ELi2ELi4ELi2ELb1EEENS1_24CollectiveEpilogueBwdGQAISA_fSD_Li256ELb0ELb0EEENS1_19SingleTileSchedulerILb0ELb0ELb0ELi128EEEEEEEEEvNT_6ParamsE) ;  /* 0xffff825006007950 */ /* 0x000fea0003c3ffff */
        .type           $_ZN7cutlass13device_kernelIN5flash19enable_sm80_to_sm89INS1_16FlashAttnBwdSm80INS1_25CollectiveMainloopBwdSm80ILi2ELi2EN4cute5tupleIJNS5_1CILi64EEENS7_ILi128EEES8_EEENS_10bfloat16_tEfNS_4arch4Sm80ELb0ELb1ELb1ELb0ELb0ELb0ELb0ELb0ELi2ELi2ELi4ELi2ELb1EEENS1_24CollectiveEpilogueBwdGQAISA_fSD_Li256ELb0ELb0EEENS1_19SingleTileSchedulerILb0ELb0ELb0ELi128EEEEEEEEEvNT_6ParamsE$_ZN4cute5tupleIJiNS_1CILi0EEEEEC2ERKiRKS2_,@function
        .size           $_ZN7cutlass13device_kernelIN5flash19enable_sm80_to_sm89INS1_16FlashAttnBwdSm80INS1_25CollectiveMainloopBwdSm80ILi2ELi2EN4cute5tupleIJNS5_1CILi64EEENS7_ILi128EEES8_EEENS_10bfloat16_tEfNS_4arch4Sm80ELb0ELb1ELb1ELb0ELb0ELb0ELb0ELb0ELi2ELi2ELi4ELi2ELb1EEENS1_24CollectiveEpilogueBwdGQAISA_fSD_Li256ELb0ELb0EEENS1_19SingleTileSchedulerILb0ELb0ELb0ELi128EEEEEEEEEvNT_6ParamsE$_ZN4cute5tupleIJiNS_1CILi0EEEEEC2ERKiRKS2_,($_ZN7cutlass13device_kernelIN5flash19enable_sm80_to_sm89INS1_16FlashAttnBwdSm80INS1_25CollectiveMainloopBwdSm80ILi2ELi2EN4cute5tupleIJNS5_1CILi64EEENS7_ILi128EEES8_EEENS_10bfloat16_tEfNS_4arch4Sm80ELb0ELb1ELb1ELb0ELb0ELb0ELb0ELb0ELi2ELi2ELi4ELi2ELb1EEENS1_24CollectiveEpilogueBwdGQAISA_fSD_Li256ELb0ELb0EEENS1_19SingleTileSchedulerILb0ELb0ELb0ELi128EEEEEEEEEvNT_6ParamsE$_ZN4cute5tupleIJiiEEC2ERKiS3_ - $_ZN7cutlass13device_kernelIN5flash19enable_sm80_to_sm89INS1_16FlashAttnBwdSm80INS1_25CollectiveMainloopBwdSm80ILi2ELi2EN4cute5tupleIJNS5_1CILi64EEENS7_ILi128EEES8_EEENS_10bfloat16_tEfNS_4arch4Sm80ELb0ELb1ELb1ELb0ELb0ELb0ELb0ELb0ELi2ELi2ELi4ELi2ELb1EEENS1_24CollectiveEpilogueBwdGQAISA_fSD_Li256ELb0ELb0EEENS1_19SingleTileSchedulerILb0ELb0ELb0ELi128EEEEEEEEEvNT_6ParamsE$_ZN4cute5tupleIJiNS_1CILi0EEEEEC2ERKiRKS2_)
$_ZN7cutlass13device_kernelIN5flash19enable_sm80_to_sm89INS1_16FlashAttnBwdSm80INS1_25CollectiveMainloopBwdSm80ILi2ELi2EN4cute5tupleIJNS5_1CILi64EEENS7_ILi128EEES8_EEENS_10bfloat16_tEfNS_4arch4Sm80ELb0ELb1ELb1ELb0ELb0ELb0ELb0ELb0ELi2ELi2ELi4ELi2ELb1EEENS1_24CollectiveEpilogueBwdGQAISA_fSD_Li256ELb0ELb0EEENS1_19SingleTileSchedulerILb0ELb0ELb0ELi128EEEEEEEEEvNT_6ParamsE$_ZN4cute5tupleIJiNS_1CILi0EEEEEC2ERKiRKS2_:
[----:B------:R-:W-:Y:S02]  /*7db0*/  MOV R8, 0x7dd0 ;  /* 0x00007dd000087802 */ /* 0x000fe40000000f00 */
[----:B------:R-:W-:Y:S05]  /*7dc0*/  CALL.REL.NOINC `($_ZN7cutlass13device_kernelIN5flash19enable_sm80_to_sm89INS1_16FlashAttnBwdSm80INS1_25CollectiveMainloopBwdSm80ILi2ELi2EN4cute5tupleIJNS5_1CILi64EEENS7_ILi128EEES8_EEENS_10bfloat16_tEfNS_4arch4Sm80ELb0ELb1ELb1ELb0ELb0ELb0ELb0ELb0ELi2ELi2ELi4ELi2ELb1EEENS1_24CollectiveEpilogueBwdGQAISA_fSD_Li256ELb0ELb0EEENS1_19SingleTileSchedulerILb0ELb0ELb0ELi128EEEEEEEEEvNT_6ParamsE$_ZN4cute3eso3ESOILb0ELb1EJiNS_1CILi0EEEEEC2ERKiRKS3_) ;  /* 0xfffff33000007944 */ /* 0x000fea0003c3ffff */
[----:B------:R-:W-:-:S04]  /*7dd0*/  MOV R13, 0x0 ;  /* 0x00000000000d7802 */ /* 0x000fc80000000f00 */
[----:B------:R-:W-:Y:S05]  /*7de0*/  RET.REL.NODEC R12 `(_ZN7cutlass13device_kernelIN5flash19enable_sm80_to_sm89INS1_16FlashAttnBwdSm80INS1_25CollectiveMainloopBwdSm80ILi2ELi2EN4cute5tupleIJNS5_1CILi64EEENS7_ILi128EEES8_EEENS_10bfloat16_tEfNS_4arch4Sm80ELb0ELb1ELb1ELb0ELb0ELb0ELb0ELb0ELi2ELi2ELi4ELi2ELb1EEENS1_24CollectiveEpilogueBwdGQAISA_fSD_Li256ELb0ELb0EEENS1_19SingleTileSchedulerILb0ELb0ELb0ELi128EEEEEEEEEvNT_6ParamsE) ;  /* 0xffff82100c007950 */ /* 0x000fea0003c3ffff */
        .type           $_ZN7cutlass13device_kernelIN5flash19enable_sm80_to_sm89INS1_16FlashAttnBwdSm80INS1_25CollectiveMainloopBwdSm80ILi2ELi2EN4cute5tupleIJNS5_1CILi64EEENS7_ILi128EEES8_EEENS_10bfloat16_tEfNS_4arch4Sm80ELb0ELb1ELb1ELb0ELb0ELb0ELb0ELb0ELi2ELi2ELi4ELi2ELb1EEENS1_24CollectiveEpilogueBwdGQAISA_fSD_Li256ELb0ELb0EEENS1_19SingleTileSchedulerILb0ELb0ELb0ELi128EEEEEEEEEvNT_6ParamsE$_ZN4cute5tupleIJiiEEC2ERKiS3_,@function
        .size           $_ZN7cutlass13device_kernelIN5flash19enable_sm80_to_sm89INS1_16FlashAttnBwdSm80INS1_25CollectiveMainloopBwdSm80ILi2ELi2EN4cute5tupleIJNS5_1CILi64EEENS7_ILi128EEES8_EEENS_10bfloat16_tEfNS_4arch4Sm80ELb0ELb1ELb1ELb0ELb0ELb0ELb0ELb0ELi2ELi2ELi4ELi2ELb1EEENS1_24CollectiveEpilogueBwdGQAISA_fSD_Li256ELb0ELb0EEENS1_19SingleTileSchedulerILb0ELb0ELb0ELi128EEEEEEEEEvNT_6ParamsE$_ZN4cute5tupleIJiiEEC2ERKiS3_,($_ZN7cutlass13device_kernelIN5flash19enable_sm80_to_sm89INS1_16FlashAttnBwdSm80INS1_25CollectiveMainloopBwdSm80ILi2ELi2EN4cute5tupleIJNS5_1CILi64EEENS7_ILi128EEES8_EEENS_10bfloat16_tEfNS_4arch4Sm80ELb0ELb1ELb1ELb0ELb0ELb0ELb0ELb0ELi2ELi2ELi4ELi2ELb1EEENS1_24CollectiveEpilogueBwdGQAISA_fSD_Li256ELb0ELb0EEENS1_19SingleTileSchedulerILb0ELb0ELb0ELi128EEEEEEEEEvNT_6ParamsE$_ZN4cute8gmem_ptrIPKN7cutlass10bfloat16_tEECI1NS_12iter_adaptorIS4_S5_EEES4_ - $_ZN7cutlass13device_kernelIN5flash19enable_sm80_to_sm89INS1_16FlashAttnBwdSm80INS1_25CollectiveMainloopBwdSm80ILi2ELi2EN4cute5tupleIJNS5_1CILi64EEENS7_ILi128EEES8_EEENS_10bfloat16_tEfNS_4arch4Sm80ELb0ELb1ELb1ELb0ELb0ELb0ELb0ELb0ELi2ELi2ELi4ELi2ELb1EEENS1_24CollectiveEpilogueBwdGQAISA_fSD_Li256ELb0ELb0EEENS1_19SingleTileSchedulerILb0ELb0ELb0ELi128EEEEEEEEEvNT_6ParamsE$_ZN4cute5tupleIJiiEEC2ERKiS3_)
$_ZN7cutlass13device_kernelIN5flash19enable_sm80_to_sm89INS1_16FlashAttnBwdSm80INS1_25CollectiveMainloopBwdSm80ILi2ELi2EN4cute5tupleIJNS5_1CILi64EEENS7_ILi128EEES8_EEENS_10bfloat16_tEfNS_4arch4Sm80ELb0ELb1ELb1ELb0ELb0ELb0ELb0ELb0ELi2ELi2ELi4ELi2ELb1EEENS1_24CollectiveEpilogueBwdGQAISA_fSD_Li256ELb0ELb0EEENS1_19SingleTileSchedulerILb0ELb0ELb0ELi128EEEEEEEEEvNT_6ParamsE$_ZN4cute5tupleIJiiEEC2ERKiS3_:
[----:B------:R-:W-:Y:S02]  /*7df0*/  MOV R10, 0x7e10 ;  /* 0x00007e10000a7802 */ /* 0x000fe40000000f00 */
[----:B------:R-:W-:Y:S05]  /*7e00*/  CALL.REL.NOINC `($_ZN7cutlass13device_kernelIN5flash19enable_sm80_to_sm89INS1_16FlashAttnBwdSm80INS1_25CollectiveMainloopBwdSm80ILi2ELi2EN4cute5tupleIJNS5_1CILi64EEENS7_ILi128EEES8_EEENS_10bfloat16_tEfNS_4arch4Sm80ELb0ELb1ELb1ELb0ELb0ELb0ELb0ELb0ELi2ELi2ELi4ELi2ELb1EEENS1_24CollectiveEpilogueBwdGQAISA_fSD_Li256ELb0ELb0EEENS1_19SingleTileSchedulerILb0ELb0ELb0ELi128EEEEEEEEEvNT_6ParamsE$_ZN4cute3eso3ESOILb0ELb0EJiiEEC2ERKiS4_) ;  /* 0xfffff0e000007944 */ /* 0x000fea0003c3ffff */
[----:B------:R-:W-:-:S04]  /*7e10*/  MOV R9, 0x0 ;  /* 0x0000000000097802 */ /* 0x000fc80000000f00 */
[----:B------:R-:W-:Y:S05]  /*7e20*/  RET.REL.NODEC R8 `(_ZN7cutlass13device_kernelIN5flash19enable_sm80_to_sm89INS1_16FlashAttnBwdSm80INS1_25CollectiveMainloopBwdSm80ILi2ELi2EN4cute5tupleIJNS5_1CILi64EEENS7_ILi128EEES8_EEENS_10bfloat16_tEfNS_4arch4Sm80ELb0ELb1ELb1ELb0ELb0ELb0ELb0ELb0ELi2ELi2ELi4ELi2ELb1EEENS1_24CollectiveEpilogueBwdGQAISA_fSD_Li256ELb0ELb0EEENS1_19SingleTileSchedulerILb0ELb0ELb0ELi128EEEEEEEEEvNT_6ParamsE) ;  /* 0xffff81d008007950 */ /* 0x000fea0003c3ffff */
        .type           $_ZN7cutlass13device_kernelIN5flash19enable_sm80_to_sm89INS1_16FlashAttnBwdSm80INS1_25CollectiveMainloopBwdSm80ILi2ELi2EN4cute5tupleIJNS5_1CILi64EEENS7_ILi128EEES8_EEENS_10bfloat16_tEfNS_4arch4Sm80ELb0ELb1ELb1ELb0ELb0ELb0ELb0ELb0ELi2ELi2ELi4ELi2ELb1EEENS1_24CollectiveEpilogueBwdGQAISA_fSD_Li256ELb0ELb0EEENS1_19SingleTileSchedulerILb0ELb0ELb0ELi128EEEEEEEEEvNT_6ParamsE$_ZN4cute8gmem_ptrIPKN7cutlass10bfloat16_tEECI1NS_12iter_adaptorIS4_S5_EEES4_,@function
        .size           $_ZN7cutlass13device_kernelIN5flash19enable_sm80_to_sm89INS1_16FlashAttnBwdSm80INS1_25CollectiveMainloopBwdSm80ILi2ELi2EN4cute5tupleIJNS5_1CILi64EEENS7_ILi128EEES8_EEENS_10bfloat16_tEfNS_4arch4Sm80ELb0ELb1ELb1ELb0ELb0ELb0ELb0ELb0ELi2ELi2ELi4ELi2ELb1EEENS1_24CollectiveEpilogueBwdGQAISA_fSD_Li256ELb0ELb0EEENS1_19SingleTileSchedulerILb0ELb0ELb0ELi128EEEEEEEEEvNT_6ParamsE$_ZN4cute8gmem_ptrIPKN7cutlass10bfloat16_tEECI1NS_12iter_adaptorIS4_S5_EEES4_,($_ZN7cutlass13device_kernelIN5flash19enable_sm80_to_sm89INS1_16FlashAttnBwdSm80INS1_25CollectiveMainloopBwdSm80ILi2ELi2EN4cute5tupleIJNS5_1CILi64EEENS7_ILi128EEES8_EEENS_10bfloat16_tEfNS_4arch4Sm80ELb0ELb1ELb1ELb0ELb0ELb0ELb0ELb0ELi2ELi2ELi4ELi2ELb1EEENS1_24CollectiveEpilogueBwdGQAISA_fSD_Li256ELb0ELb0EEENS1_19SingleTileSchedulerILb0ELb0ELb0ELi128EEEEEEEEEvNT_6ParamsE$_ZN4cute8gmem_ptrIPKN7cutlass9uint128_tEECI1NS_12iter_adaptorIS4_S5_EEES4_ - $_ZN7cutlass13device_kernelIN5flash19enable_sm80_to_sm89INS1_16FlashAttnBwdSm80INS1_25CollectiveMainloopBwdSm80ILi2ELi2EN4cute5tupleIJNS5_1CILi64EEENS7_ILi128EEES8_EEENS_10bfloat16_tEfNS_4arch4Sm80ELb0ELb1ELb1ELb0ELb0ELb0ELb0ELb0ELi2ELi2ELi4ELi2ELb1EEENS1_24CollectiveEpilogueBwdGQAISA_fSD_Li256ELb0ELb0EEENS1_19SingleTileSchedulerILb0ELb0ELb0ELi128EEEEEEEEEvNT_6ParamsE$_ZN4cute8gmem_ptrIPKN7cutlass10bfloat16_tEECI1NS_12iter_adaptorIS4_S5_EEES4_)
$_ZN7cutlass13device_kernelIN5flash19enable_sm80_to_sm89INS1_16FlashAttnBwdSm80INS1_25CollectiveMainloopBwdSm80ILi2ELi2EN4cute5tupleIJNS5_1CILi64EEENS7_ILi128EEES8_EEENS_10bfloat16_tEfNS_4arch4Sm80ELb0ELb1ELb1ELb0ELb0ELb0ELb0ELb0ELi2ELi2ELi4ELi2ELb1EEENS1_24CollectiveEpilogueBwdGQAISA_fSD_Li256ELb0ELb0EEENS1_19SingleTileSchedulerILb0ELb0ELb0ELi128EEEEEEEEEvNT_6ParamsE$_ZN4cute8gmem_ptrIPKN7cutlass10bfloat16_tEECI1NS_12iter_adaptorIS4_S5_EEES4_:
[----:B------:R-:W-:Y:S02]  /*7e30*/  MOV R14, 0x7e50 ;  /* 0x00007e50000e7802 */ /* 0x000fe40000000f00 */
[----:B------:R-:W-:Y:S05]  /*7e40*/  CALL.REL.NOINC `($_ZN7cutlass13device_kernelIN5flash19enable_sm80_to_sm89INS1_16FlashAttnBwdSm80INS1_25CollectiveMainloopBwdSm80ILi2ELi2EN4cute5tupleIJNS5_1CILi64EEENS7_ILi128EEES8_EEENS_10bfloat16_tEfNS_4arch4Sm80ELb0ELb1ELb1ELb0ELb0ELb0ELb0ELb0ELi2ELi2ELi4ELi2ELb1EEENS1_24CollectiveEpilogueBwdGQAISA_fSD_Li256ELb0ELb0EEENS1_19SingleTileSchedulerILb0ELb0ELb0ELi128EEEEEEEEEvNT_6ParamsE$_ZN4cute12iter_adaptorIPKN7cutlass10bfloat16_tENS_8gmem_ptrIS4_EEEC2ES4_) ;  /* 0xffffec0000007944 */ /* 0x000fea0003c3ffff */
[----:B------:R-:W-:-:S04]  /*7e50*/  MOV R13, 0x0 ;  /* 0x00000000000d7802 */ /* 0x000fc80000000f00 */
[----:B------:R-:W-:Y:S05]  /*7e60*/  RET.REL.NODEC R12 `(_ZN7cutlass13device_kernelIN5flash19enable_sm80_to_sm89INS1_16FlashAttnBwdSm80INS1_25CollectiveMainloopBwdSm80ILi2ELi2EN4cute5tupleIJNS5_1CILi64EEENS7_ILi128EEES8_EEENS_10bfloat16_tEfNS_4arch4Sm80ELb0ELb1ELb1ELb0ELb0ELb0ELb0ELb0ELi2ELi2ELi4ELi2ELb1EEENS1_24CollectiveEpilogueBwdGQAISA_fSD_Li256ELb0ELb0EEENS1_19SingleTileSchedulerILb0ELb0ELb0ELi128EEEEEEEEEvNT_6ParamsE) ;  /* 0xffff81900c007950 */ /* 0x000fea0003c3ffff */
        .type           $_ZN7cutlass13device_kernelIN5flash19enable_sm80_to_sm89INS1_16FlashAttnBwdSm80INS1_25CollectiveMainloopBwdSm80ILi2ELi2EN4cute5tupleIJNS5_1CILi64EEENS7_ILi128EEES8_EEENS_10bfloat16_tEfNS_4arch4Sm80ELb0ELb1ELb1ELb0ELb0ELb0ELb0ELb0ELi2ELi2ELi4ELi2ELb1EEENS1_24CollectiveEpilogueBwdGQAISA_fSD_Li256ELb0ELb0EEENS1_19SingleTileSchedulerILb0ELb0ELb0ELi128EEEEEEEEEvNT_6ParamsE$_ZN4cute8gmem_ptrIPKN7cutlass9uint128_tEECI1NS_12iter_adaptorIS4_S5_EEES4_,@function
        .size           $_ZN7cutlass13device_kernelIN5flash19enable_sm80_to_sm89INS1_16FlashAttnBwdSm80INS1_25CollectiveMainloopBwdSm80ILi2ELi2EN4cute5tupleIJNS5_1CILi64EEENS7_ILi128EEES8_EEENS_10bfloat16_tEfNS_4arch4Sm80ELb0ELb1ELb1ELb0ELb0ELb0ELb0ELb0ELi2ELi2ELi4ELi2ELb1EEENS1_24CollectiveEpilogueBwdGQAISA_fSD_Li256ELb0ELb0EEENS1_19SingleTileSchedulerILb0ELb0ELb0ELi128EEEEEEEEEvNT_6ParamsE$_ZN4cute8gmem_ptrIPKN7cutlass9uint128_tEECI1NS_12iter_adaptorIS4_S5_EEES4_,($_ZN7cutlass13device_kernelIN5flash19enable_sm80_to_sm89INS1_16FlashAttnBwdSm80INS1_25CollectiveMainloopBwdSm80ILi2ELi2EN4cute5tupleIJNS5_1CILi64EEENS7_ILi128EEES8_EEENS_10bfloat16_tEfNS_4arch4Sm80ELb0ELb1ELb1ELb0ELb0ELb0ELb0ELb0ELi2ELi2ELi4ELi2ELb1EEENS1_24CollectiveEpilogueBwdGQAISA_fSD_Li256ELb0ELb0EEENS1_19SingleTileSchedulerILb0ELb0ELb0ELi128EEEEEEEEEvNT_6ParamsE$_ZN4cute8gmem_ptrIPKfECI1NS_12iter_adaptorIS2_S3_EEES2_ - $_ZN7cutlass13device_kernelIN5flash19enable_sm80_to_sm89INS1_16FlashAttnBwdSm80INS1_25CollectiveMainloopBwdSm80ILi2ELi2EN4cute5tupleIJNS5_1CILi64EEENS7_ILi128EEES8_EEENS_10bfloat16_tEfNS_4arch4Sm80ELb0ELb1ELb1ELb0ELb0ELb0ELb0ELb0ELi2ELi2ELi4ELi2ELb1EEENS1_24CollectiveEpilogueBwdGQAISA_fSD_Li256ELb0ELb0EEENS1_19SingleTileSchedulerILb0ELb0ELb0ELi128EEEEEEEEEvNT_6ParamsE$_ZN4cute8gmem_ptrIPKN7cutlass9uint128_tEECI1NS_12iter_adaptorIS4_S5_EEES4_)
$_ZN7cutlass13device_kernelIN5flash19enable_sm80_to_sm89INS1_16FlashAttnBwdSm80INS1_25CollectiveMainloopBwdSm80ILi2ELi2EN4cute5tupleIJNS5_1CILi64EEENS7_ILi128EEES8_EEENS_10bfloat16_tEfNS_4arch4Sm80ELb0ELb1ELb1ELb0ELb0ELb0ELb0ELb0ELi2ELi2ELi4ELi2ELb1EEENS1_24CollectiveEpilogueBwdGQAISA_fSD_Li256ELb0ELb0EEENS1_19SingleTileSchedulerILb0ELb0ELb0ELi128EEEEEEEEEvNT_6ParamsE$_ZN4cute8gmem_ptrIPKN7cutlass9uint128_tEECI1NS_12iter_adaptorIS4_S5_EEES4_:
[----:B------:R-:W-:Y:S02]  /*7e70*/  MOV R14, 0x7e90 ;  /* 0x00007e90000e7802 */ /* 0x000fe40000000f00 */
[----:B------:R-:W-:Y:S05]  /*7e80*/  CALL.REL.NOINC `($_ZN7cutlass13device_kernelIN5flash19enable_sm80_to_sm89INS1_16FlashAttnBwdSm80INS1_25CollectiveMainloopBwdSm80ILi2ELi2EN4cute5tupleIJNS5_1CILi64EEENS7_ILi128EEES8_EEENS_10bfloat16_tEfNS_4arch4Sm80ELb0ELb1ELb1ELb0ELb0ELb0ELb0ELb0ELi2ELi2ELi4ELi2ELb1EEENS1_24CollectiveEpilogueBwdGQAISA_fSD_Li256ELb0ELb0EEENS1_19SingleTileSchedulerILb0ELb0ELb0ELi128EEEEEEEEEvNT_6ParamsE$_ZN4cute12iter_adaptorIPKN7cutlass9uint128_tENS_8gmem_ptrIS4_EEEC2ES4_) ;  /* 0xffffec1000007944 */ /* 0x000fea0003c3ffff */
[----:B------:R-:W-:-:S04]  /*7e90*/  MOV R13, 0x0 ;  /* 0x00000000000d7802 */ /* 0x000fc80000000f00 */
[----:B------:R-:W-:Y:S05]  /*7ea0*/  RET.REL.NODEC R12 `(_ZN7cutlass13device_kernelIN5flash19enable_sm80_to_sm89INS1_16FlashAttnBwdSm80INS1_25CollectiveMainloopBwdSm80ILi2ELi2EN4cute5tupleIJNS5_1CILi64EEENS7_ILi128EEES8_EEENS_10bfloat16_tEfNS_4arch4Sm80ELb0ELb1ELb1ELb0ELb0ELb0ELb0ELb0ELi2ELi2ELi4ELi2ELb1EEENS1_24CollectiveEpilogueBwdGQAISA_fSD_Li256ELb0ELb0EEENS1_19SingleTileSchedulerILb0ELb0ELb0ELi128EEEEEEEEEvNT_6ParamsE) ;  /* 0xffff81500c007950 */ /* 0x000fea0003c3ffff */
        .type           $_ZN7cutlass13device_kernelIN5flash19enable_sm80_to_sm89INS1_16FlashAttnBwdSm80INS1_25CollectiveMainloopBwdSm80ILi2ELi2EN4cute5tupleIJNS5_1CILi64EEENS7_ILi128EEES8_EEENS_10bfloat16_tEfNS_4arch4Sm80ELb0ELb1ELb1ELb0ELb0ELb0ELb0ELb0ELi2ELi2ELi4ELi2ELb1EEENS1_24CollectiveEpilogueBwdGQAISA_fSD_Li256ELb0ELb0EEENS1_19SingleTileSchedulerILb0ELb0ELb0ELi128EEEEEEEEEvNT_6ParamsE$_ZN4cute8gmem_ptrIPKfECI1NS_12iter_adaptorIS2_S3_EEES2_,@function
        .size           $_ZN7cutlass13device_kernelIN5flash19enable_sm80_to_sm89INS1_16FlashAttnBwdSm80INS1_25CollectiveMainloopBwdSm80ILi2ELi2EN4cute5tupleIJNS5_1CILi64EEENS7_ILi128EEES8_EEENS_10bfloat16_tEfNS_4arch4Sm80ELb0ELb1ELb1ELb0ELb0ELb0ELb0ELb0ELi2ELi2ELi4ELi2ELb1EEENS1_24CollectiveEpilogueBwdGQAISA_fSD_Li256ELb0ELb0EEENS1_19SingleTileSchedulerILb0ELb0ELb0ELi128EEEEEEEEEvNT_6ParamsE$_ZN4cute8gmem_ptrIPKfECI1NS_12iter_adaptorIS2_S3_EEES2_,($_ZN7cutlass13device_kernelIN5flash19enable_sm80_to_sm89INS1_16FlashAttnBwdSm80INS1_25CollectiveMainloopBwdSm80ILi2ELi2EN4cute5tupleIJNS5_1CILi64EEENS7_ILi128EEES8_EEENS_10bfloat16_tEfNS_4arch4Sm80ELb0ELb1ELb1ELb0ELb0ELb0ELb0ELb0ELi2ELi2ELi4ELi2ELb1EEENS1_24CollectiveEpilogueBwdGQAISA_fSD_Li256ELb0ELb0EEENS1_19SingleTileSchedulerILb0ELb0ELb0ELi128EEEEEEEEEvNT_6ParamsE$_ZN4cute8smem_ptrIPN7cutlass10bfloat16_tEECI1NS_12iter_adaptorIS3_S4_EEES3_ - $_ZN7cutlass13device_kernelIN5flash19enable_sm80_to_sm89INS1_16FlashAttnBwdSm80INS1_25CollectiveMainloopBwdSm80ILi2ELi2EN4cute5tupleIJNS5_1CILi64EEENS7_ILi128EEES8_EEENS_10bfloat16_tEfNS_4arch4Sm80ELb0ELb1ELb1ELb0ELb0ELb0ELb0ELb0ELi2ELi2ELi4ELi2ELb1EEENS1_24CollectiveEpilogueBwdGQAISA_fSD_Li256ELb0ELb0EEENS1_19SingleTileSchedulerILb0ELb0ELb0ELi128EEEEEEEEEvNT_6ParamsE$_ZN4cute8gmem_ptrIPKfECI1NS_12iter_adaptorIS2_S3_EEES2_)
$_ZN7cutlass13device_kernelIN5flash19enable_sm80_to_sm89INS1_16FlashAttnBwdSm80INS1_25CollectiveMainloopBwdSm80ILi2ELi2EN4cute5tupleIJNS5_1CILi64EEENS7_ILi128EEES8_EEENS_10bfloat16_tEfNS_4arch4Sm80ELb0ELb1ELb1ELb0ELb0ELb0ELb0ELb0ELi2ELi2ELi4ELi2ELb1EEENS1_24CollectiveEpilogueBwdGQAISA_fSD_Li256ELb0ELb0EEENS1_19SingleTileSchedulerILb0ELb0ELb0ELi128EEEEEEEEEvNT_6ParamsE$_ZN4cute8gmem_ptrIPKfECI1NS_12iter_adaptorIS2_S3_EEES2_:
[----:B------:R-:W-:Y:S02]  /*7eb0*/  MOV R14, 0x7ed0 ;  /* 0x00007ed0000e7802 */ /* 0x000fe40000000f00 */
[----:B------:R-:W-:Y:S05]  /*7ec0*/  CALL.REL.NOINC `($_ZN7cutlass13device_kernelIN5flash19enable_sm80_to_sm89INS1_16FlashAttnBwdSm80INS1_25CollectiveMainloopBwdSm80ILi2ELi2EN4cute5tupleIJNS5_1CILi64EEENS7_ILi128EEES8_EEENS_10bfloat16_tEfNS_4arch4Sm80ELb0ELb1ELb1ELb0ELb0ELb0ELb0ELb0ELi2ELi2ELi4ELi2ELb1EEENS1_24CollectiveEpilogueBwdGQAISA_fSD_Li256ELb0ELb0EEENS1_19SingleTileSchedulerILb0ELb0ELb0ELi128EEEEEEEEEvNT_6ParamsE$_ZN4cute12iter_adaptorIPKfNS_8gmem_ptrIS2_EEEC2ES2_) ;  /* 0xffffec1000007944 */ /* 0x000fea0003c3ffff */
[----:B------:R-:W-:-:S04]  /*7ed0*/  MOV R13, 0x0 ;  /* 0x00000000000d7802 */ /* 0x000fc80000000f00 */
[----:B------:R-:W-:Y:S05]  /*7ee0*/  RET.REL.NODEC R12 `(_ZN7cutlass13device_kernelIN5flash19enable_sm80_to_sm89INS1_16FlashAttnBwdSm80INS1_25CollectiveMainloopBwdSm80ILi2ELi2EN4cute5tupleIJNS5_1CILi64EEENS7_ILi128EEES8_EEENS_10bfloat16_tEfNS_4arch4Sm80ELb0ELb1ELb1ELb0ELb0ELb0ELb0ELb0ELi2ELi2ELi4ELi2ELb1EEENS1_24CollectiveEpilogueBwdGQAISA_fSD_Li256ELb0ELb0EEENS1_19SingleTileSchedulerILb0ELb0ELb0ELi128EEEEEEEEEvNT_6ParamsE) ;  /* 0xffff81100c007950 */ /* 0x000fea0003c3ffff */
        .type           $_ZN7cutlass13device_kernelIN5flash19enable_sm80_to_sm89INS1_16FlashAttnBwdSm80INS1_25CollectiveMainloopBwdSm80ILi2ELi2EN4cute5tupleIJNS5_1CILi64EEENS7_ILi128EEES8_EEENS_10bfloat16_tEfNS_4arch4Sm80ELb0ELb1ELb1ELb0ELb0ELb0ELb0ELb0ELi2ELi2ELi4ELi2ELb1EEENS1_24CollectiveEpilogueBwdGQAISA_fSD_Li256ELb0ELb0EEENS1_19SingleTileSchedulerILb0ELb0ELb0ELi128EEEEEEEEEvNT_6ParamsE$_ZN4cute8smem_ptrIPN7cutlass10bfloat16_tEECI1NS_12iter_adaptorIS3_S4_EEES3_,@function
        .size           $_ZN7cutlass13device_kernelIN5flash19enable_sm80_to_sm89INS1_16FlashAttnBwdSm80INS1_25CollectiveMainloopBwdSm80ILi2ELi2EN4cute5tupleIJNS5_1CILi64EEENS7_ILi128EEES8_EEENS_10bfloat16_tEfNS_4arch4Sm80ELb0ELb1ELb1ELb0ELb0ELb0ELb0ELb0ELi2ELi2ELi4ELi2ELb1EEENS1_24CollectiveEpilogueBwdGQAISA_fSD_Li256ELb0ELb0EEENS1_19SingleTileSchedulerILb0ELb0ELb0ELi128EEEEEEEEEvNT_6ParamsE$_ZN4cute8smem_ptrIPN7cutlass10bfloat16_tEECI1NS_12iter_adaptorIS3_S4_EEES3_,($_ZN7cutlass13device_kernelIN5flash19enable_sm80_to_sm89INS1_16FlashAttnBwdSm80INS1_25CollectiveMainloopBwdSm80ILi2ELi2EN4cute5tupleIJNS5_1CILi64EEENS7_ILi128EEES8_EEENS_10bfloat16_tEfNS_4arch4Sm80ELb0ELb1ELb1ELb0ELb0ELb0ELb0ELb0ELi2ELi2ELi4ELi2ELb1EEENS1_24CollectiveEpilogueBwdGQAISA_fSD_Li256ELb0ELb0EEENS1_19SingleTileSchedulerILb0ELb0ELb0ELi128EEEEEEEEEvNT_6ParamsE$_ZN4cute8smem_ptrIPN7cutlass9uint128_tEECI1NS_12iter_adaptorIS3_S4_EEES3_ - $_ZN7cutlass13device_kernelIN5flash19enable_sm80_to_sm89INS1_16FlashAttnBwdSm80INS1_25CollectiveMainloopBwdSm80ILi2ELi2EN4cute5tupleIJNS5_1CILi64EEENS7_ILi128EEES8_EEENS_10bfloat16_tEfNS_4arch4Sm80ELb0ELb1ELb1ELb0ELb0ELb0ELb0ELb0ELi2ELi2ELi4ELi2ELb1EEENS1_24CollectiveEpilogueBwdGQAISA_fSD_Li256ELb0ELb0EEENS1_19SingleTileSchedulerILb0ELb0ELb0ELi128EEEEEEEEEvNT_6ParamsE$_ZN4cute8smem_ptrIPN7cutlass10bfloat16_tEECI1NS_12iter_adaptorIS3_S4_EEES3_)
$_ZN7cutlass13device_kernelIN5flash19enable_sm80_to_sm89INS1_16FlashAttnBwdSm80INS1_25CollectiveMainloopBwdSm80ILi2ELi2EN4cute5tupleIJNS5_1CILi64EEENS7_ILi128EEES8_EEENS_10bfloat16_tEfNS_4arch4Sm80ELb0ELb1ELb1ELb0ELb0ELb0ELb0ELb0ELi2ELi2ELi4ELi2ELb1EEENS1_24CollectiveEpilogueBwdGQAISA_fSD_Li256ELb0ELb0EEENS1_19SingleTileSchedulerILb0ELb0ELb0ELi128EEEEEEEEEvNT_6ParamsE$_ZN4cute8smem_ptrIPN7cutlass10bfloat16_tEECI1NS_12iter_adaptorIS3_S4_EEES3_:
[----:B------:R-:W-:Y:S02]  /*7ef0*/  MOV R12, 0x7f10 ;  /* 0x00007f10000c7802 */ /* 0x000fe40000000f00 */
[----:B------:R-:W-:Y:S05]  /*7f00*/  CALL.REL.NOINC `($_ZN7cutlass13device_kernelIN5flash19enable_sm80_to_sm89INS1_16FlashAttnBwdSm80INS1_25CollectiveMainloopBwdSm80ILi2ELi2EN4cute5tupleIJNS5_1CILi64EEENS7_ILi128EEES8_EEENS_10bfloat16_tEfNS_4arch4Sm80ELb0ELb1ELb1ELb0ELb0ELb0ELb0ELb0ELi2ELi2ELi4ELi2ELb1EEENS1_24CollectiveEpilogueBwdGQAISA_fSD_Li256ELb0ELb0EEENS1_19SingleTileSchedulerILb0ELb0ELb0ELi128EEEEEEEEEvNT_6ParamsE$_ZN4cute12iter_adaptorIPN7cutlass10bfloat16_tENS_8smem_ptrIS3_EEEC2ES3_) ;  /* 0xffffec1000007944 */ /* 0x000fea0003c3ffff */
[----:B------:R-:W-:-:S04]  /*7f10*/  MOV R7, 0x0 ;  /* 0x0000000000077802 */ /* 0x000fc80000000f00 */
[----:B------:R-:W-:Y:S05]  /*7f20*/  RET.REL.NODEC R6 `(_ZN7cutlass13device_kernelIN5flash19enable_sm80_to_sm89INS1_16FlashAttnBwdSm80INS1_25CollectiveMainloopBwdSm80ILi2ELi2EN4cute5tupleIJNS5_1CILi64EEENS7_ILi128EEES8_EEENS_10bfloat16_tEfNS_4arch4Sm80ELb0ELb1ELb1ELb0ELb0ELb0ELb0ELb0ELi2ELi2ELi4ELi2ELb1EEENS1_24CollectiveEpilogueBwdGQAISA_fSD_Li256ELb0ELb0EEENS1_19SingleTileSchedulerILb0ELb0ELb0ELi128EEEEEEEEEvNT_6ParamsE) ;  /* 0xffff80d006007950 */ /* 0x000fea0003c3ffff */
        .type           $_ZN7cutlass13device_kernelIN5flash19enable_sm80_to_sm89INS1_16FlashAttnBwdSm80INS1_25CollectiveMainloopBwdSm80ILi2ELi2EN4cute5tupleIJNS5_1CILi64EEENS7_ILi128EEES8_EEENS_10bfloat16_tEfNS_4arch4Sm80ELb0ELb1ELb1ELb0ELb0ELb0ELb0ELb0ELi2ELi2ELi4ELi2ELb1EEENS1_24CollectiveEpilogueBwdGQAISA_fSD_Li256ELb0ELb0EEENS1_19SingleTileSchedulerILb0ELb0ELb0ELi128EEEEEEEEEvNT_6ParamsE$_ZN4cute8smem_ptrIPN7cutlass9uint128_tEECI1NS_12iter_adaptorIS3_S4_EEES3_,@function
        .size           $_ZN7cutlass13device_kernelIN5flash19enable_sm80_to_sm89INS1_16FlashAttnBwdSm80INS1_25CollectiveMainloopBwdSm80ILi2ELi2EN4cute5tupleIJNS5_1CILi64EEENS7_ILi128EEES8_EEENS_10bfloat16_tEfNS_4arch4Sm80ELb0ELb1ELb1ELb0ELb0ELb0ELb0ELb0ELi2ELi2ELi4ELi2ELb1EEENS1_24CollectiveEpilogueBwdGQAISA_fSD_Li256ELb0ELb0EEENS1_19SingleTileSchedulerILb0ELb0ELb0ELi128EEEEEEEEEvNT_6ParamsE$_ZN4cute8smem_ptrIPN7cutlass9uint128_tEECI1NS_12iter_adaptorIS3_S4_EEES3_,($_ZN7cutlass13device_kernelIN5flash19enable_sm80_to_sm89INS1_16FlashAttnBwdSm80INS1_25CollectiveMainloopBwdSm80ILi2ELi2EN4cute5tupleIJNS5_1CILi64EEENS7_ILi128EEES8_EEENS_10bfloat16_tEfNS_4arch4Sm80ELb0ELb1ELb1ELb0ELb0ELb0ELb0ELb0ELi2ELi2ELi4ELi2ELb1EEENS1_24CollectiveEpilogueBwdGQAISA_fSD_Li256ELb0ELb0EEENS1_19SingleTileSchedulerILb0ELb0ELb0ELi128EEEEEEEEEvNT_6ParamsE$_ZN4cute8smem_ptrIPfECI1NS_12iter_adaptorIS1_S2_EEES1_ - $_ZN7cutlass13device_kernelIN5flash19enable_sm80_to_sm89INS1_16FlashAttnBwdSm80INS1_25CollectiveMainloopBwdSm80ILi2ELi2EN4cute5tupleIJNS5_1CILi64EEENS7_ILi128EEES8_EEENS_10bfloat16_tEfNS_4arch4Sm80ELb0ELb1ELb1ELb0ELb0ELb0ELb0ELb0ELi2ELi2ELi4ELi2ELb1EEENS1_24CollectiveEpilogueBwdGQAISA_fSD_Li256ELb0ELb0EEENS1_19SingleTileSchedulerILb0ELb0ELb0ELi128EEEEEEEEEvNT_6ParamsE$_ZN4cute8smem_ptrIPN7cutlass9uint128_tEECI1NS_12iter_adaptorIS3_S4_EEES3_)
$_ZN7cutlass13device_kernelIN5flash19enable_sm80_to_sm89INS1_16FlashAttnBwdSm80INS1_25CollectiveMainloopBwdSm80ILi2ELi2EN4cute5tupleIJNS5_1CILi64EEENS7_ILi128EEES8_EEENS_10bfloat16_tEfNS_4arch4Sm80ELb0ELb1ELb1ELb0ELb0ELb0ELb0ELb0ELi2ELi2ELi4ELi2ELb1EEENS1_24CollectiveEpilogueBwdGQAISA_fSD_Li256ELb0ELb0EEENS1_19SingleTileSchedulerILb0ELb0ELb0ELi128EEEEEEEEEvNT_6ParamsE$_ZN4cute8smem_ptrIPN7cutlass9uint128_tEECI1NS_12iter_adaptorIS3_S4_EEES3_:
[----:B------:R-:W-:Y:S02]  /*7f30*/  MOV R12, 0x7f50 ;  /* 0x00007f50000c7802 */ /* 0x000fe40000000f00 */
[----:B------:R-:W-:Y:S05]  /*7f40*/  CALL.REL.NOINC `($_ZN7cutlass13device_kernelIN5flash19enable_sm80_to_sm89INS1_16FlashAttnBwdSm80INS1_25CollectiveMainloopBwdSm80ILi2ELi2EN4cute5tupleIJNS5_1CILi64EEENS7_ILi128EEES8_EEENS_10bfloat16_tEfNS_4arch4Sm80ELb0ELb1ELb1ELb0ELb0ELb0ELb0ELb0ELi2ELi2ELi4ELi2ELb1EEENS1_24CollectiveEpilogueBwdGQAISA_fSD_Li256ELb0ELb0EEENS1_19SingleTileSchedulerILb0ELb0ELb0ELi128EEEEEEEEEvNT_6ParamsE$_ZN4cute12iter_adaptorIPN7cutlass9uint128_tENS_8smem_ptrIS3_EEEC2ES3_) ;  /* 0xffffec2000007944 */ /* 0x000fea0003c3ffff */
[----:B------:R-:W-:-:S04]  /*7f50*/  MOV R11, 0x0 ;  /* 0x00000000000b7802 */ /* 0x000fc80000000f00 */
[----:B------:R-:W-:Y:S05]  /*7f60*/  RET.REL.NODEC R10 `(_ZN7cutlass13device_kernelIN5flash19enable_sm80_to_sm89INS1_16FlashAttnBwdSm80INS1_25CollectiveMainloopBwdSm80ILi2ELi2EN4cute5tupleIJNS5_1CILi64EEENS7_ILi128EEES8_EEENS_10bfloat16_tEfNS_4arch4Sm80ELb0ELb1ELb1ELb0ELb0ELb0ELb0ELb0ELi2ELi2ELi4ELi2ELb1EEENS1_24CollectiveEpilogueBwdGQAISA_fSD_Li256ELb0ELb0EEENS1_19SingleTileSchedulerILb0ELb0ELb0ELi128EEEEEEEEEvNT_6ParamsE) ;  /* 0xffff80900a007950 */ /* 0x000fea0003c3ffff */
        .type           $_ZN7cutlass13device_kernelIN5flash19enable_sm80_to_sm89INS1_16FlashAttnBwdSm80INS1_25CollectiveMainloopBwdSm80ILi2ELi2EN4cute5tupleIJNS5_1CILi64EEENS7_ILi128EEES8_EEENS_10bfloat16_tEfNS_4arch4Sm80ELb0ELb1ELb1ELb0ELb0ELb0ELb0ELb0ELi2ELi2ELi4ELi2ELb1EEENS1_24CollectiveEpilogueBwdGQAISA_fSD_Li256ELb0ELb0EEENS1_19SingleTileSchedulerILb0ELb0ELb0ELi128EEEEEEEEEvNT_6ParamsE$_ZN4cute8smem_ptrIPfECI1NS_12iter_adaptorIS1_S2_EEES1_,@function
        .size           $_ZN7cutlass13device_kernelIN5flash19enable_sm80_to_sm89INS1_16FlashAttnBwdSm80INS1_25CollectiveMainloopBwdSm80ILi2ELi2EN4cute5tupleIJNS5_1CILi64EEENS7_ILi128EEES8_EEENS_10bfloat16_tEfNS_4arch4Sm80ELb0ELb1ELb1ELb0ELb0ELb0ELb0ELb0ELi2ELi2ELi4ELi2ELb1EEENS1_24CollectiveEpilogueBwdGQAISA_fSD_Li256ELb0ELb0EEENS1_19SingleTileSchedulerILb0ELb0ELb0ELi128EEEEEEEEEvNT_6ParamsE$_ZN4cute8smem_ptrIPfECI1NS_12iter_adaptorIS1_S2_EEES1_,($_ZN7cutlass13device_kernelIN5flash19enable_sm80_to_sm89INS1_16FlashAttnBwdSm80INS1_25CollectiveMainloopBwdSm80ILi2ELi2EN4cute5tupleIJNS5_1CILi64EEENS7_ILi128EEES8_EEENS_10bfloat16_tEfNS_4arch4Sm80ELb0ELb1ELb1ELb0ELb0ELb0ELb0ELb0ELi2ELi2ELi4ELi2ELb1EEENS1_24CollectiveEpilogueBwdGQAISA_fSD_Li256ELb0ELb0EEENS1_19SingleTileSchedulerILb0ELb0ELb0ELi128EEEEEEEEEvNT_6ParamsE$_ZN73_INTERNAL_24fd9406_37_flash_bwd_hdim64_bf16_softcap_sm80_cu_3fbc093a_291824__cvta_generic_to_sharedEPKv - $_ZN7cutlass13device_kernelIN5flash19enable_sm80_to_sm89INS1_16FlashAttnBwdSm80INS1_25CollectiveMainloopBwdSm80ILi2ELi2EN4cute5tupleIJNS5_1CILi64EEENS7_ILi128EEES8_EEENS_10bfloat16_tEfNS_4arch4Sm80ELb0ELb1ELb1ELb0ELb0ELb0ELb0ELb0ELi2ELi2ELi4ELi2ELb1EEENS1_24CollectiveEpilogueBwdGQAISA_fSD_Li256ELb0ELb0EEENS1_19SingleTileSchedulerILb0ELb0ELb0ELi128EEEEEEEEEvNT_6ParamsE$_ZN4cute8smem_ptrIPfECI1NS_12iter_adaptorIS1_S2_EEES1_)
$_ZN7cutlass13device_kernelIN5flash19enable_sm80_to_sm89INS1_16FlashAttnBwdSm80INS1_25CollectiveMainloopBwdSm80ILi2ELi2EN4cute5tupleIJNS5_1CILi64EEENS7_ILi128EEES8_EEENS_10bfloat16_tEfNS_4arch4Sm80ELb0ELb1ELb1ELb0ELb0ELb0ELb0ELb0ELi2ELi2ELi4ELi2ELb1EEENS1_24CollectiveEpilogueBwdGQAISA_fSD_Li256ELb0ELb0EEENS1_19SingleTileSchedulerILb0ELb0ELb0ELi128EEEEEEEEEvNT_6ParamsE$_ZN4cute8smem_ptrIPfECI1NS_12iter_adaptorIS1_S2_EEES1_:
[----:B------:R-:W-:Y:S02]  /*7f70*/  MOV R14, 0x7f90 ;  /* 0x00007f90000e7802 */ /* 0x000fe40000000f00 */
[----:B------:R-:W-:Y:S05]  /*7f80*/  CALL.REL.NOINC `($_ZN7cutlass13device_kernelIN5flash19enable_sm80_to_sm89INS1_16FlashAttnBwdSm80INS1_25CollectiveMainloopBwdSm80ILi2ELi2EN4cute5tupleIJNS5_1CILi64EEENS7_ILi128EEES8_EEENS_10bfloat16_tEfNS_4arch4Sm80ELb0ELb1ELb1ELb0ELb0ELb0ELb0ELb0ELi2ELi2ELi4ELi2ELb1EEENS1_24CollectiveEpilogueBwdGQAISA_fSD_Li256ELb0ELb0EEENS1_19SingleTileSchedulerILb0ELb0ELb0ELi128EEEEEEEEEvNT_6ParamsE$_ZN4cute12iter_adaptorIPfNS_8smem_ptrIS1_EEEC2ES1_) ;  /* 0xffffec2000007944 */ /* 0x000fea0003c3ffff */
[----:B------:R-:W-:-:S04]  /*7f90*/  MOV R13, 0x0 ;  /* 0x00000000000d7802 */ /* 0x000fc80000000f00 */
[----:B------:R-:W-:Y:S05]  /*7fa0*/  RET.REL.NODEC R12 `(_ZN7cutlass13device_kernelIN5flash19enable_sm80_to_sm89INS1_16FlashAttnBwdSm80INS1_25CollectiveMainloopBwdSm80ILi2ELi2EN4cute5tupleIJNS5_1CILi64EEENS7_ILi128EEES8_EEENS_10bfloat16_tEfNS_4arch4Sm80ELb0ELb1ELb1ELb0ELb0ELb0ELb0ELb0ELi2ELi2ELi4ELi2ELb1EEENS1_24CollectiveEpilogueBwdGQAISA_fSD_Li256ELb0ELb0EEENS1_19SingleTileSchedulerILb0ELb0ELb0ELi128EEEEEEEEEvNT_6ParamsE) ;  /* 0xffff80500c007950 */ /* 0x000fea0003c3ffff */
        .type           $_ZN7cutlass13device_kernelIN5flash19enable_sm80_to_sm89INS1_16FlashAttnBwdSm80INS1_25CollectiveMainloopBwdSm80ILi2ELi2EN4cute5tupleIJNS5_1CILi64EEENS7_ILi128EEES8_EEENS_10bfloat16_tEfNS_4arch4Sm80ELb0ELb1ELb1ELb0ELb0ELb0ELb0ELb0ELi2ELi2ELi4ELi2ELb1EEENS1_24CollectiveEpilogueBwdGQAISA_fSD_Li256ELb0ELb0EEENS1_19SingleTileSchedulerILb0ELb0ELb0ELi128EEEEEEEEEvNT_6ParamsE$_ZN73_INTERNAL_24fd9406_37_flash_bwd_hdim64_bf16_softcap_sm80_cu_3fbc093a_291824__cvta_generic_to_sharedEPKv,@function
        .size           $_ZN7cutlass13device_kernelIN5flash19enable_sm80_to_sm89INS1_16FlashAttnBwdSm80INS1_25CollectiveMainloopBwdSm80ILi2ELi2EN4cute5tupleIJNS5_1CILi64EEENS7_ILi128EEES8_EEENS_10bfloat16_tEfNS_4arch4Sm80ELb0ELb1ELb1ELb0ELb0ELb0ELb0ELb0ELi2ELi2ELi4ELi2ELb1EEENS1_24CollectiveEpilogueBwdGQAISA_fSD_Li256ELb0ELb0EEENS1_19SingleTileSchedulerILb0ELb0ELb0ELi128EEEEEEEEEvNT_6ParamsE$_ZN73_INTERNAL_24fd9406_37_flash_bwd_hdim64_bf16_softcap_sm80_cu_3fbc093a_291824__cvta_generic_to_sharedEPKv,($_ZN7cutlass13device_kernelIN5flash19enable_sm80_to_sm89INS1_16FlashAttnBwdSm80INS1_25CollectiveMainloopBwdSm80ILi2ELi2EN4cute5tupleIJNS5_1CILi64EEENS7_ILi128EEES8_EEENS_10bfloat16_tEfNS_4arch4Sm80ELb0ELb1ELb1ELb0ELb0ELb0ELb0ELb0ELi2ELi2ELi4ELi2ELb1EEENS1_24CollectiveEpilogueBwdGQAISA_fSD_Li256ELb0ELb0EEENS1_19SingleTileSchedulerILb0ELb0ELb0ELi128EEEEEEEEEvNT_6ParamsE$_ZZN4cute12filter_tupleINS_5tupleIJNS_10UnderscoreES2_S2_iEEENS1_IJNS1_IJNS_1CILi1EEENS4_ILi0EEEEEElS6_lEEEZNS_5sliceIS3_S8_EEDaRKT_RKT0_EUlRKT_RKT0_E_EEDaSC_SF_OT1_ENKUlDpSI_E_clIJNS1_IJS7_EEENS1_IJlEEENS1_IJS6_EEENS1_IJEEEEEEDaSP_ - $_ZN7cutlass13device_kernelIN5flash19enable_sm80_to_sm89INS1_16FlashAttnBwdSm80INS1_25CollectiveMainloopBwdSm80ILi2ELi2EN4cute5tupleIJNS5_1CILi64EEENS7_ILi128EEES8_EEENS_10bfloat16_tEfNS_4arch4Sm80ELb0ELb1ELb1ELb0ELb0ELb0ELb0ELb0ELi2ELi2ELi4ELi2ELb1EEENS1_24CollectiveEpilogueBwdGQAISA_fSD_Li256ELb0ELb0EEENS1_19SingleTileSchedulerILb0ELb0ELb0ELi128EEEEEEEEEvNT_6ParamsE$_ZN73_INTERNAL_24fd9406_37_flash_bwd_hdim64_bf16_softcap_sm80_cu_3fbc093a_291824__cvta_generic_to_sharedEPKv)
$_ZN7cutlass13device_kernelIN5flash19enable_sm80_to_sm89INS1_16FlashAttnBwdSm80INS1_25CollectiveMainloopBwdSm80ILi2ELi2EN4cute5tupleIJNS5_1CILi64EEENS7_ILi128EEES8_EEENS_10bfloat16_tEfNS_4arch4Sm80ELb0ELb1ELb1ELb0ELb0ELb0ELb0ELb0ELi2ELi2ELi4ELi2ELb1EEENS1_24CollectiveEpilogueBwdGQAISA_fSD_Li256ELb0ELb0EEENS1_19SingleTileSchedulerILb0ELb0ELb0ELi128EEEEEEEEEvNT_6ParamsE$_ZN73_INTERNAL_24fd9406_37_flash_bwd_hdim64_bf16_softcap_sm80_cu_3fbc093a_291824__cvta_generic_to_sharedEPKv:
[----:B------:R-:W-:Y:S02]  /*7fb0*/  MOV R9, 0x0 ;  /* 0x0000000000097802 */ /* 0x000fe40000000f00 */
[----:B------:R-:W-:Y:S02]  /*7fc0*/  IADD3 R6, R6, -c[0x0][0x18], RZ ;  /* 0x8000060006067a10 */ /* 0x000fe40007ffe0ff */
[----:B------:R-:W-:Y:S05]  /*7fd0*/  RET.REL.NODEC R8 `(_ZN7cutlass13device_kernelIN5flash19enable_sm80_to_sm89INS1_16FlashAttnBwdSm80INS1_25CollectiveMainloopBwdSm80ILi2ELi2EN4cute5tupleIJNS5_1CILi64EEENS7_ILi128EEES8_EEENS_10bfloat16_tEfNS_4arch4Sm80ELb0ELb1ELb1ELb0ELb0ELb0ELb0ELb0ELi2ELi2ELi4ELi2ELb1EEENS1_24CollectiveEpilogueBwdGQAISA_fSD_Li256ELb0ELb0EEENS1_19SingleTileSchedulerILb0ELb0ELb0ELi128EEEEEEEEEvNT_6ParamsE) ;  /* 0xffff802008007950 */ /* 0x000fea0003c3ffff */
        .type           $_ZN7cutlass13device_kernelIN5flash19enable_sm80_to_sm89INS1_16FlashAttnBwdSm80INS1_25CollectiveMainloopBwdSm80ILi2ELi2EN4cute5tupleIJNS5_1CILi64EEENS7_ILi128EEES8_EEENS_10bfloat16_tEfNS_4arch4Sm80ELb0ELb1ELb1ELb0ELb0ELb0ELb0ELb0ELi2ELi2ELi4ELi2ELb1EEENS1_24CollectiveEpilogueBwdGQAISA_fSD_Li256ELb0ELb0EEENS1_19SingleTileSchedulerILb0ELb0ELb0ELi128EEEEEEEEEvNT_6ParamsE$_ZZN4cute12filter_tupleINS_5tupleIJNS_10UnderscoreES2_S2_iEEENS1_IJNS1_IJNS_1CILi1EEENS4_ILi0EEEEEElS6_lEEEZNS_5sliceIS3_S8_EEDaRKT_RKT0_EUlRKT_RKT0_E_EEDaSC_SF_OT1_ENKUlDpSI_E_clIJNS1_IJS7_EEENS1_IJlEEENS1_IJS6_EEENS1_IJEEEEEEDaSP_,@function
        .size           $_ZN7cutlass13device_kernelIN5flash19enable_sm80_to_sm89INS1_16FlashAttnBwdSm80INS1_25CollectiveMainloopBwdSm80ILi2ELi2EN4cute5tupleIJNS5_1CILi64EEENS7_ILi128EEES8_EEENS_10bfloat16_tEfNS_4arch4Sm80ELb0ELb1ELb1ELb0ELb0ELb0ELb0ELb0ELi2ELi2ELi4ELi2ELb1EEENS1_24CollectiveEpilogueBwdGQAISA_fSD_Li256ELb0ELb0EEENS1_19SingleTileSchedulerILb0ELb0ELb0ELi128EEEEEEEEEvNT_6ParamsE$_ZZN4cute12filter_tupleINS_5tupleIJNS_10UnderscoreES2_S2_iEEENS1_IJNS1_IJNS_1CILi1EEENS4_ILi0EEEEEElS6_lEEEZNS_5sliceIS3_S8_EEDaRKT_RKT0_EUlRKT_RKT0_E_EEDaSC_SF_OT1_ENKUlDpSI_E_clIJNS1_IJS7_EEENS1_IJlEEENS1_IJS6_EEENS1_IJEEEEEEDaSP_,($_ZN7cutlass13device_kernelIN5flash19enable_sm80_to_sm89INS1_16FlashAttnBwdSm80INS1_25CollectiveMainloopBwdSm80ILi2ELi2EN4cute5tupleIJNS5_1CILi64EEENS7_ILi128EEES8_EEENS_10bfloat16_tEfNS_4arch4Sm80ELb0ELb1ELb1ELb0ELb0ELb0ELb0ELb0ELi2ELi2ELi4ELi2ELb1EEENS1_24CollectiveEpilogueBwdGQAISA_fSD_Li256ELb0ELb0EEENS1_19SingleTileSchedulerILb0ELb0ELb0ELi128EEEEEEEEEvNT_6ParamsE$_ZZN4cute14transform_leafINS_15ArithmeticTupleIJNS1_IJiiEEEiiiEEENS_8identityEEEDaRKT_OT0_ENKUlRKT_E_clIS2_EEDaSC_ - $_ZN7cutlass13device_kernelIN5flash19enable_sm80_to_sm89INS1_16FlashAttnBwdSm80INS1_25CollectiveMainloopBwdSm80ILi2ELi2EN4cute5tupleIJNS5_1CILi64EEENS7_ILi128EEES8_EEENS_10bfloat16_tEfNS_4arch4Sm80ELb0ELb1ELb1ELb0ELb0ELb0ELb0ELb0ELi2ELi2ELi4ELi2ELb1EEENS1_24CollectiveEpilogueBwdGQAISA_fSD_Li256ELb0ELb0EEENS1_19SingleTileSchedulerILb0ELb0ELb0ELi128EEEEEEEEEvNT_6ParamsE$_ZZN4cute12filter_tupleINS_5tupleIJNS_10UnderscoreES2_S2_iEEENS1_IJNS1_IJNS_1CILi1EEENS4_ILi0EEEEEElS6_lEEEZNS_5sliceIS3_S8_EEDaRKT_RKT0_EUlRKT_RKT0_E_EEDaSC_SF_OT1_ENKUlDpSI_E_clIJNS1_IJS7_EEENS1_IJlEEENS1_IJS6_EEENS1_IJEEEEEEDaSP_)
$_ZN7cutlass13device_kernelIN5flash19enable_sm80_to_sm89INS1_16FlashAttnBwdSm80INS1_25CollectiveMainloopBwdSm80ILi2ELi2EN4cute5tupleIJNS5_1CILi64EEENS7_ILi128EEES8_EEENS_10bfloat16_tEfNS_4arch4Sm80ELb0ELb1ELb1ELb0ELb0ELb0ELb0ELb0ELi2ELi2ELi4ELi2ELb1EEENS1_24CollectiveEpilogueBwdGQAISA_fSD_Li256ELb0ELb0EEENS1_19SingleTileSchedulerILb0ELb0ELb0ELi128EEEEEEEEEvNT_6ParamsE$_ZZN4cute12filter_tupleINS_5tupleIJNS_10UnderscoreES2_S2_iEEENS1_IJNS1_IJNS_1CILi1EEENS4_ILi0EEEEEElS6_lEEEZNS_5sliceIS3_S8_EEDaRKT_RKT0_EUlRKT_RKT0_E_EEDaSC_SF_OT1_ENKUlDpSI_E_clIJNS1_IJS7_EEENS1_IJlEEENS1_IJS6_EEENS1_IJEEEEEEDaSP_:
[----:B------:R-:W-:Y:S02]  /*7fe0*/  IADD3 R7, R1, 0x188, RZ ;  /* 0x0000018801077810 */ /* 0x000fe40007ffe0ff */
[----:B------:R-:W-:Y:S02]  /*7ff0*/  MOV R10, 0x8020 ;  /* 0x00008020000a7802 */ /* 0x000fe40000000f00 */
[----:B------:R-:W-:Y:S02]  /*8000*/  IADD3 R7, R7, c[0x0][0x20], RZ ;  /* 0x0000080007077a10 */ /* 0x000fe40007ffe0ff */
[----:B------:R-:W-:Y:S05]  /*8010*/  CALL.REL.NOINC `($_ZN7cutlass13device_kernelIN5flash19enable_sm80_to_sm89INS1_16FlashAttnBwdSm80INS1_25CollectiveMainloopBwdSm80ILi2ELi2EN4cute5tupleIJNS5_1CILi64EEENS7_ILi128EEES8_EEENS_10bfloat16_tEfNS_4arch4Sm80ELb0ELb1ELb1ELb0ELb0ELb0ELb0ELb0ELi2ELi2ELi4ELi2ELb1EEENS1_24CollectiveEpilogueBwdGQAISA_fSD_Li256ELb0ELb0EEENS1_19SingleTileSchedulerILb0ELb0ELb0ELi128EEEEEEEEEvNT_6ParamsE$_ZN4cute3eso3ESOILb1ELb0EJNS_5tupleIJNS_1CILi1EEENS3_ILi0EEEEEElS5_EEC2ERKS6_RKlRKS5_) ;  /* 0xfffff65000007944 */ /* 0x000fea0003c3ffff */
[----:B-1----:R1:W5:Y:S01]  /*8020*/  LDL.64 R6, [R1+0x188] ;  /* 0x0001880001067983 */ /* 0x0023620000100a00 */
[----:B------:R-:W-:-:S04]  /*8030*/  MOV R9, 0x0 ;  /* 0x0000000000097802 */ /* 0x000fc80000000f00 */
[----:B------:R-:W-:Y:S05]  /*8040*/  RET.REL.NODEC R8 `(_ZN7cutlass13device_kernelIN5flash19enable_sm80_to_sm89INS1_16FlashAttnBwdSm80INS1_25CollectiveMainloopBwdSm80ILi2ELi2EN4cute5tupleIJNS5_1CILi64EEENS7_ILi128EEES8_EEENS_10bfloat16_tEfNS_4arch4Sm80ELb0ELb1ELb1ELb0ELb0ELb0ELb0ELb0ELi2ELi2ELi4ELi2ELb1EEENS1_24CollectiveEpilogueBwdGQAISA_fSD_Li256ELb0ELb0EEENS1_19SingleTileSchedulerILb0ELb0ELb0ELi128EEEEEEEEEvNT_6ParamsE) ;  /* 0xffff7fb008007950 */ /* 0x000fea0003c3ffff */
        .type           $_ZN7cutlass13device_kernelIN5flash19enable_sm80_to_sm89INS1_16FlashAttnBwdSm80INS1_25CollectiveMainloopBwdSm80ILi2ELi2EN4cute5tupleIJNS5_1CILi64EEENS7_ILi128EEES8_EEENS_10bfloat16_tEfNS_4arch4Sm80ELb0ELb1ELb1ELb0ELb0ELb0ELb0ELb0ELi2ELi2ELi4ELi2ELb1EEENS1_24CollectiveEpilogueBwdGQAISA_fSD_Li256ELb0ELb0EEENS1_19SingleTileSchedulerILb0ELb0ELb0ELi128EEEEEEEEEvNT_6ParamsE$_ZZN4cute14transform_leafINS_15ArithmeticTupleIJNS1_IJiiEEEiiiEEENS_8identityEEEDaRKT_OT0_ENKUlRKT_E_clIS2_EEDaSC_,@function
        .size           $_ZN7cutlass13device_kernelIN5flash19enable_sm80_to_sm89INS1_16FlashAttnBwdSm80INS1_25CollectiveMainloopBwdSm80ILi2ELi2EN4cute5tupleIJNS5_1CILi64EEENS7_ILi128EEES8_EEENS_10bfloat16_tEfNS_4arch4Sm80ELb0ELb1ELb1ELb0ELb0ELb0ELb0ELb0ELi2ELi2ELi4ELi2ELb1EEENS1_24CollectiveEpilogueBwdGQAISA_fSD_Li256ELb0ELb0EEENS1_19SingleTileSchedulerILb0ELb0ELb0ELi128EEEEEEEEEvNT_6ParamsE$_ZZN4cute14transform_leafINS_15ArithmeticTupleIJNS1_IJiiEEEiiiEEENS_8identityEEEDaRKT_OT0_ENKUlRKT_E_clIS2_EEDaSC_,($_ZN7cutlass13device_kernelIN5flash19enable_sm80_to_sm89INS1_16FlashAttnBwdSm80INS1_25CollectiveMainloopBwdSm80ILi2ELi2EN4cute5tupleIJNS5_1CILi64EEENS7_ILi128EEES8_EEENS_10bfloat16_tEfNS_4arch4Sm80ELb0ELb1ELb1ELb0ELb0ELb0ELb0ELb0ELi2ELi2ELi4ELi2ELb1EEENS1_24CollectiveEpilogueBwdGQAISA_fSD_Li256ELb0ELb0EEENS1_19SingleTileSchedulerILb0ELb0ELb0ELi128EEEEEEEEEvNT_6ParamsE$_ZZN4cute14transform_leafINS_15ArithmeticTupleIJNS1_IJiiEEEiiiEEENS_8identityEEEDaRKT_OT0_ENKUlRKT_E_clIiEEDaSC_ - $_ZN7cutlass13device_kernelIN5flash19enable_sm80_to_sm89INS1_16FlashAttnBwdSm80INS1_25CollectiveMainloopBwdSm80ILi2ELi2EN4cute5tupleIJNS5_1CILi64EEENS7_ILi128EEES8_EEENS_10bfloat16_tEfNS_4arch4Sm80ELb0ELb1ELb1ELb0ELb0ELb0ELb0ELb0ELi2ELi2ELi4ELi2ELb1EEENS1_24CollectiveEpilogueBwdGQAISA_fSD_Li256ELb0ELb0EEENS1_19SingleTileSchedulerILb0ELb0ELb0ELi128EEEEEEEEEvNT_6ParamsE$_ZZN4cute14transform_leafINS_15ArithmeticTupleIJNS1_IJiiEEEiiiEEENS_8identityEEEDaRKT_OT0_ENKUlRKT_E_clIS2_EEDaSC_)
$_ZN7cutlass13device_kernelIN5flash19enable_sm80_to_sm89INS1_16FlashAttnBwdSm80INS1_25CollectiveMainloopBwdSm80ILi2ELi2EN4cute5tupleIJNS5_1CILi64EEENS7_ILi128EEES8_EEENS_10bfloat16_tEfNS_4arch4Sm80ELb0ELb1ELb1ELb0ELb0ELb0ELb0ELb0ELi2ELi2ELi4ELi2ELb1EEENS1_24CollectiveEpilogueBwdGQAISA_fSD_Li256ELb0ELb0EEENS1_19SingleTileSchedulerILb0ELb0ELb0ELi128EEEEEEEEEvNT_6ParamsE$_ZZN4cute14transform_leafINS_15ArithmeticTupleIJNS1_IJiiEEEiiiEEENS_8identityEEEDaRKT_OT0_ENKUlRKT_E_clIS2_EEDaSC_:
[----:B------:R-:W-:Y:S02]  /*8050*/  ULDC UR4, c[0x0][0x20] ;  /* 0x0000080000047ab9 */ /* 0x000fe40000000800 */
[----:B------:R-:W-:-:S09]  /*8060*/  UIADD3 UR4, UR40, -UR4, URZ ;  /* 0x8000000428047290 */ /* 0x000fd2000fffe03f */
[----:B------:R-:W5:Y:S01]  /*8070*/  LDL R7, [UR4] ;  /* 0x00000004ff077983 */ /* 0x000f620008100800 */
[----:B------:R-:W-:-:S03]  /*8080*/  MOV R8, 0x80a0 ;  /* 0x000080a000087802 */ /* 0x000fc60000000f00 */
[----:B-----5:R-:W-:Y:S05]  /*8090*/  CALL.REL.NOINC `($_ZN7cutlass13device_kernelIN5flash19enable_sm80_to_sm89INS1_16FlashAttnBwdSm80INS1_25CollectiveMainloopBwdSm80ILi2ELi2EN4cute5tupleIJNS5_1CILi64EEENS7_ILi128EEES8_EEENS_10bfloat16_tEfNS_4arch4Sm80ELb0ELb1ELb1ELb0ELb0ELb0ELb0ELb0ELi2ELi2ELi4ELi2ELb1EEENS1_24CollectiveEpilogueBwdGQAISA_fSD_Li256ELb0ELb0EEENS1_19SingleTileSchedulerILb0ELb0ELb0ELi128EEEEEEEEEvNT_6ParamsE$_ZZN4cute14transform_leafINS_15ArithmeticTupleIJiiEEERNS_8identityEEEDaRKT_OT0_ENKUlRKT_E_clIiEEDaSC_) ;  /* 0x0000010000007944 */ /* 0x020fea0003c00000 */
[----:B------:R-:W5:Y:S01]  /*80a0*/  LDL R7, [UR4+0x4] ;  /* 0x00000404ff077983 */ /* 0x000f620008100800 */
[----:B------:R-:W-:Y:S01]  /*80b0*/  IADD3 R6, R1, 0x19c, RZ ;  /* 0x0000019c01067810 */ /* 0x000fe20007ffe0ff */
[----:B------:R-:W-:Y:S01]  /*80c0*/  IMAD.MOV.U32 R12, RZ, RZ, R10 ;  /* 0x000000ffff0c7224 */ /* 0x000fe200078e000a */
[----:B------:R-:W-:Y:S02]  /*80d0*/  MOV R8, 0x8100 ;  /* 0x0000810000087802 */ /* 0x000fe40000000f00 */
[----:B------:R-:W-:Y:S02]  /*80e0*/  IADD3 R6, R6, c[0x0][0x20], RZ ;  /* 0x0000080006067a10 */ /* 0x000fe40007ffe0ff */
[----:B-----5:R-:W-:Y:S05]  /*80f0*/  CALL.REL.NOINC `($_ZN7cutlass13device_kernelIN5flash19enable_sm80_to_sm89INS1_16FlashAttnBwdSm80INS1_25CollectiveMainloopBwdSm80ILi2ELi2EN4cute5tupleIJNS5_1CILi64EEENS7_ILi128EEES8_EEENS_10bfloat16_tEfNS_4arch4Sm80ELb0ELb1ELb1ELb0ELb0ELb0ELb0ELb0ELi2ELi2ELi4ELi2ELb1EEENS1_24CollectiveEpilogueBwdGQAISA_fSD_Li256ELb0ELb0EEENS1_19SingleTileSchedulerILb0ELb0ELb0ELi128EEEEEEEEEvNT_6ParamsE$_ZZN4cute14transform_leafINS_15ArithmeticTupleIJiiEEERNS_8identityEEEDaRKT_OT0_ENKUlRKT_E_clIiEEDaSC_) ;  /* 0x000000a000007944 */ /* 0x020fea0003c00000 */
[----:B------:R1:W-:Y:S01]  /*8100*/  STL [R1+0x19c], R10 ;  /* 0x00019c0a01007387 */ /* 0x0003e20000100800 */
[----:B------:R-:W-:-:S03]  /*8110*/  MOV R8, 0x8130 ;  /* 0x0000813000087802 */ /* 0x000fc60000000f00 */
[----:B-1----:R-:W-:Y:S05]  /*8120*/  CALL.REL.NOINC `($_ZN7cutlass13device_kernelIN5flash19enable_sm80_to_sm89INS1_16FlashAttnBwdSm80INS1_25CollectiveMainloopBwdSm80ILi2ELi2EN4cute5tupleIJNS5_1CILi64EEENS7_ILi128EEES8_EEENS_10bfloat16_tEfNS_4arch4Sm80ELb0ELb1ELb1ELb0ELb0ELb0ELb0ELb0ELi2ELi2ELi4ELi2ELb1EEENS1_24CollectiveEpilogueBwdGQAISA_fSD_Li256ELb0ELb0EEENS1_19SingleTileSchedulerILb0ELb0ELb0ELi128EEEEEEEEEvNT_6ParamsE$_ZZN4cute9transformINS_15ArithmeticTupleIJiiEEEZNS_14transform_leafIS2_RNS_8identityEEEDaRKT_OT0_EUlRKT_E_EEDaS8_SA_ENKUlDpSD_E_clIJiiEEEDaSF_) ;  /* 0x00001bc000007944 */ /* 0x002fea0003c00000 */
[----:B------:R-:W-:Y:S02]  /*8130*/  MOV R31, 0x0 ;  /* 0x00000000001f7802 */ /* 0x000fe40000000f00 */
[----:B-----5:R-:W-:Y:S02]  /*8140*/  MOV R9, R6 ;  /* 0x0000000600097202 */ /* 0x020fe40000000f00 */
[----:B------:R-:W-:Y:S05]  /*8150*/  RET.REL.NODEC R30 `(_ZN7cutlass13device_kernelIN5flash19enable_sm80_to_sm89INS1_16FlashAttnBwdSm80INS1_25CollectiveMainloopBwdSm80ILi2ELi2EN4cute5tupleIJNS5_1CILi64EEENS7_ILi128EEES8_EEENS_10bfloat16_tEfNS_4arch4Sm80ELb0ELb1ELb1ELb0ELb0ELb0ELb0ELb0ELi2ELi2ELi4ELi2ELb1EEENS1_24CollectiveEpilogueBwdGQAISA_fSD_Li256ELb0ELb0EEENS1_19SingleTileSchedulerILb0ELb0ELb0ELi128EEEEEEEEEvNT_6ParamsE) ;  /* 0xffff7ea01e007950 */ /* 0x000fea0003c3ffff */
        .type           $_ZN7cutlass13device_kernelIN5flash19enable_sm80_to_sm89INS1_16FlashAttnBwdSm80INS1_25CollectiveMainloopBwdSm80ILi2ELi2EN4cute5tupleIJNS5_1CILi64EEENS7_ILi128EEES8_EEENS_10bfloat16_tEfNS_4arch4Sm80ELb0ELb1ELb1ELb0ELb0ELb0ELb0ELb0ELi2ELi2ELi4ELi2ELb1EEENS1_24CollectiveEpilogueBwdGQAISA_fSD_Li256ELb0ELb0EEENS1_19SingleTileSchedulerILb0ELb0ELb0ELi128EEEEEEEEEvNT_6ParamsE$_ZZN4cute14transform_leafINS_15ArithmeticTupleIJNS1_IJiiEEEiiiEEENS_8identityEEEDaRKT_OT0_ENKUlRKT_E_clIiEEDaSC_,@function
        .size           $_ZN7cutlass13device_kernelIN5flash19enable_sm80_to_sm89INS1_16FlashAttnBwdSm80INS1_25CollectiveMainloopBwdSm80ILi2ELi2EN4cute5tupleIJNS5_1CILi64EEENS7_ILi128EEES8_EEENS_10bfloat16_tEfNS_4arch4Sm80ELb0ELb1ELb1ELb0ELb0ELb0ELb0ELb0ELi2ELi2ELi4ELi2ELb1EEENS1_24CollectiveEpilogueBwdGQAISA_fSD_Li256ELb0ELb0EEENS1_19SingleTileSchedulerILb0ELb0ELb0ELi128EEEEEEEEEvNT_6ParamsE$_ZZN4cute14transform_leafINS_15ArithmeticTupleIJNS1_IJiiEEEiiiEEENS_8identityEEEDaRKT_OT0_ENKUlRKT_E_clIiEEDaSC_,($_ZN7cutlass13device_kernelIN5flash19enable_sm80_to_sm89INS1_16FlashAttnBwdSm80INS1_25CollectiveMainloopBwdSm80ILi2ELi2EN4cute5tupleIJNS5_1CILi64EEENS7_ILi128EEES8_EEENS_10bfloat16_tEfNS_4arch4Sm80ELb0ELb1ELb1ELb0ELb0ELb0ELb0ELb0ELi2ELi2ELi4ELi2ELb1EEENS1_24CollectiveEpilogueBwdGQAISA_fSD_Li256ELb0ELb0EEENS1_19SingleTileSchedulerILb0ELb0ELb0ELi128EEEEEEEEEvNT_6ParamsE$_ZZN4cute14transform_leafINS_15ArithmeticTupleIJiiEEERNS_8identityEEEDaRKT_OT0_ENKUlRKT_E_clIiEEDaSC_ - $_ZN7cutlass13device_kernelIN5flash19enable_sm80_to_sm89INS1_16FlashAttnBwdSm80INS1_25CollectiveMainloopBwdSm80ILi2ELi2EN4cute5tupleIJNS5_1CILi64EEENS7_ILi128EEES8_EEENS_10bfloat16_tEfNS_4arch4Sm80ELb0ELb1ELb1ELb0ELb0ELb0ELb0ELb0ELi2ELi2ELi4ELi2ELb1EEENS1_24CollectiveEpilogueBwdGQAISA_fSD_Li256ELb0ELb0EEENS1_19SingleTileSchedulerILb0ELb0ELb0ELi128EEEEEEEEEvNT_6ParamsE$_ZZN4cute14transform_leafINS_15ArithmeticTupleIJNS1_IJiiEEEiiiEEENS_8identityEEEDaRKT_OT0_ENKUlRKT_E_clIiEEDaSC_)
$_ZN7cutlass13device_kernelIN5flash19enable_sm80_to_sm89INS1_16FlashAttnBwdSm80INS1_25CollectiveMainloopBwdSm80ILi2ELi2EN4cute5tupleIJNS5_1CILi64EEENS7_ILi128EEES8_EEENS_10bfloat16_tEfNS_4arch4Sm80ELb0ELb1ELb1ELb0ELb0ELb0ELb0ELb0ELi2ELi2ELi4ELi2ELb1EEENS1_24CollectiveEpilogueBwdGQAISA_fSD_Li256ELb0ELb0EEENS1_19SingleTileSchedulerILb0ELb0ELb0ELi128EEEEEEEEEvNT_6ParamsE$_ZZN4cute14transform_leafINS_15ArithmeticTupleIJNS1_IJiiEEEiiiEEENS_8identityEEEDaRKT_OT0_ENKUlRKT_E_clIiEEDaSC_:
[----:B------:R-:W-:Y:S02]  /*8160*/  MOV R8, R10 ;  /* 0x0000000a00087202 */ /* 0x000fe40000000f00 */
[----:B------:R-:W-:-:S02]  /*8170*/  MOV R10, R6 ;  /* 0x00000006000a7202 */ /* 0x000fc40000000f00 */
[----:B------:R-:W-:-:S04]  /*8180*/  MOV R11, 0x0 ;  /* 0x00000000000b7802 */ /* 0x000fc80000000f00 */
[----:B------:R-:W-:Y:S05]  /*8190*/  RET.REL.NODEC R10 `(_ZN7cutlass13device_kernelIN5flash19enable_sm80_to_sm89INS1_16FlashAttnBwdSm80INS1_25CollectiveMainloopBwdSm80ILi2ELi2EN4cute5tupleIJNS5_1CILi64EEENS7_ILi128EEES8_EEENS_10bfloat16_tEfNS_4arch4Sm80ELb0ELb1ELb1ELb0ELb0ELb0ELb0ELb0ELi2ELi2ELi4ELi2ELb1EEENS1_24CollectiveEpilogueBwdGQAISA_fSD_Li256ELb0ELb0EEENS1_19SingleTileSchedulerILb0ELb0ELb0ELi128EEEEEEEEEvNT_6ParamsE) ;  /* 0xffff7e600a007950 */ /* 0x000fea0003c3ffff */
        .type           $_ZN7cutlass13device_kernelIN5flash19enable_sm80_to_sm89INS1_16FlashAttnBwdSm80INS1_25CollectiveMainloopBwdSm80ILi2ELi2EN4cute5tupleIJNS5_1CILi64EEENS7_ILi128EEES8_EEENS_10bfloat16_tEfNS_4arch4Sm80ELb0ELb1ELb1ELb0ELb0ELb0ELb0ELb0ELi2ELi2ELi4ELi2ELb1EEENS1_24CollectiveEpilogueBwdGQAISA_fSD_Li256ELb0ELb0EEENS1_19SingleTileSchedulerILb0ELb0ELb0ELi128EEEEEEEEEvNT_6ParamsE$_ZZN4cute14transform_leafINS_15ArithmeticTupleIJiiEEERNS_8identityEEEDaRKT_OT0_ENKUlRKT_E_clIiEEDaSC_,@function
        .size           $_ZN7cutlass13device_kernelIN5flash19enable_sm80_to_sm89INS1_16FlashAttnBwdSm80INS1_25CollectiveMainloopBwdSm80ILi2ELi2EN4cute5tupleIJNS5_1CILi64EEENS7_ILi128EEES8_EEENS_10bfloat16_tEfNS_4arch4Sm80ELb0ELb1ELb1ELb0ELb0ELb0ELb0ELb0ELi2ELi2ELi4ELi2ELb1EEENS1_24CollectiveEpilogueBwdGQAISA_fSD_Li256ELb0ELb0EEENS1_19SingleTileSchedulerILb0ELb0ELb0ELi128EEEEEEEEEvNT_6ParamsE$_ZZN4cute14transform_leafINS_15ArithmeticTupleIJiiEEERNS_8identityEEEDaRKT_OT0_ENKUlRKT_E_clIiEEDaSC_,($_ZN7cutlass13device_kernelIN5flash19enable_sm80_to_sm89INS1_16FlashAttnBwdSm80INS1_25CollectiveMainloopBwdSm80ILi2ELi2EN4cute5tupleIJNS5_1CILi64EEENS7_ILi128EEES8_EEENS_10bfloat16_tEfNS_4arch4Sm80ELb0ELb1ELb1ELb0ELb0ELb0ELb0ELb0ELi2ELi2ELi4ELi2ELb1EEENS1_24CollectiveEpilogueBwdGQAISA_fSD_Li256ELb0ELb0EEENS1_19SingleTileSchedulerILb0ELb0ELb0ELi128EEEEEEEEEvNT_6ParamsE$_ZZN4cute19as_arithmetic_tupleINS_15ArithmeticTupleIJNS1_IJiiEEEiiiEEEEEDaRKT_ENKUlDpRKT_E_clIJS2_iiiEEEDaSA_ - $_ZN7cutlass13device_kernelIN5flash19enable_sm80_to_sm89INS1_16FlashAttnBwdSm80INS1_25CollectiveMainloopBwdSm80ILi2ELi2EN4cute5tupleIJNS5_1CILi64EEENS7_ILi128EEES8_EEENS_10bfloat16_tEfNS_4arch4Sm80ELb0ELb1ELb1ELb0ELb0ELb0ELb0ELb0ELi2ELi2ELi4ELi2ELb1EEENS1_24CollectiveEpilogueBwdGQAISA_fSD_Li256ELb0ELb0EEENS1_19SingleTileSchedulerILb0ELb0ELb0ELi128EEEEEEEEEvNT_6ParamsE$_ZZN4cute14transform_leafINS_15ArithmeticTupleIJiiEEERNS_8identityEEEDaRKT_OT0_ENKUlRKT_E_clIiEEDaSC_)
$_ZN7cutlass13device_kernelIN5flash19enable_sm80_to_sm89INS1_16FlashAttnBwdSm80INS1_25CollectiveMainloopBwdSm80ILi2ELi2EN4cute5tupleIJNS5_1CILi64EEENS7_ILi128EEES8_EEENS_10bfloat16_tEfNS_4arch4Sm80ELb0ELb1ELb1ELb0ELb0ELb0ELb0ELb0ELi2ELi2ELi4ELi2ELb1EEENS1_24CollectiveEpilogueBwdGQAISA_fSD_Li256ELb0ELb0EEENS1_19SingleTileSchedulerILb0ELb0ELb0ELi128EEEEEEEEEvNT_6ParamsE$_ZZN4cute14transform_leafINS_15ArithmeticTupleIJiiEEERNS_8identityEEEDaRKT_OT0_ENKUlRKT_E_clIiEEDaSC_:
[----:B------:R-:W-:Y:S02]  /*81a0*/  MOV R9, 0x0 ;  /* 0x0000000000097802 */ /* 0x000fe40000000f00 */
[----:B------:R-:W-:Y:S02]  /*81b0*/  MOV R10, R7 ;  /* 0x00000007000a7202 */ /* 0x000fe40000000f00 */
[----:B------:R-:W-:Y:S05]  /*81c0*/  RET.REL.NODEC R8 `(_ZN7cutlass13device_kernelIN5flash19enable_sm80_to_sm89INS1_16FlashAttnBwdSm80INS1_25CollectiveMainloopBwdSm80ILi2ELi2EN4cute5tupleIJNS5_1CILi64EEENS7_ILi128EEES8_EEENS_10bfloat16_tEfNS_4arch4Sm80ELb0ELb1ELb1ELb0ELb0ELb0ELb0ELb0ELi2ELi2ELi4ELi2ELb1EEENS1_24CollectiveEpilogueBwdGQAISA_fSD_Li256ELb0ELb0EEENS1_19SingleTileSchedulerILb0ELb0ELb0ELi128EEEEEEEEEvNT_6ParamsE) ;  /* 0xffff7e3008007950 */ /* 0x000fea0003c3ffff */
        .type           $_ZN7cutlass13device_kernelIN5flash19enable_sm80_to_sm89INS1_16FlashAttnBwdSm80INS1_25CollectiveMainloopBwdSm80ILi2ELi2EN4cute5tupleIJNS5_1CILi64EEENS7_ILi128EEES8_EEENS_10bfloat16_tEfNS_4arch4Sm80ELb0ELb1ELb1ELb0ELb0ELb0ELb0ELb0ELi2ELi2ELi4ELi2ELb1EEENS1_24CollectiveEpilogueBwdGQAISA_fSD_Li256ELb0ELb0EEENS1_19SingleTileSchedulerILb0ELb0ELb0ELi128EEEEEEEEEvNT_6ParamsE$_ZZN4cute19as_arithmetic_tupleINS_15ArithmeticTupleIJNS1_IJiiEEEiiiEEEEEDaRKT_ENKUlDpRKT_E_clIJS2_iiiEEEDaSA_,@function
        .size           $_ZN7cutlass13device_kernelIN5flash19enable_sm80_to_sm89INS1_16FlashAttnBwdSm80INS1_25CollectiveMainloopBwdSm80ILi2ELi2EN4cute5tupleIJNS5_1CILi64EEENS7_ILi128EEES8_EEENS_10bfloat16_tEfNS_4arch4Sm80ELb0ELb1ELb1ELb0ELb0ELb0ELb0ELb0ELi2ELi2ELi4ELi2ELb1EEENS1_24CollectiveEpilogueBwdGQAISA_fSD_Li256ELb0ELb0EEENS1_19SingleTileSchedulerILb0ELb0ELb0ELi128EEEEEEEEEvNT_6ParamsE$_ZZN4cute19as_arithmetic_tupleINS_15ArithmeticTupleIJNS1_IJiiEEEiiiEEEEEDaRKT_ENKUlDpRKT_E_clIJS2_iiiEEEDaSA_,($_ZN7cutlass13device_kernelIN5flash19enable_sm80_to_sm89INS1_16FlashAttnBwdSm80INS1_25CollectiveMainloopBwdSm80ILi2ELi2EN4cute5tupleIJNS5_1CILi64EEENS7_ILi128EEES8_EEENS_10bfloat16_tEfNS_4arch4Sm80ELb0ELb1ELb1ELb0ELb0ELb0ELb0ELb0ELi2ELi2ELi4ELi2ELb1EEENS1_24CollectiveEpilogueBwdGQAISA_fSD_Li256ELb0ELb0EEENS1_19SingleTileSchedulerILb0ELb0ELb0ELi128EEEEEEEEEvNT_6ParamsE$_ZZN4cute19as_arithmetic_tupleINS_15ArithmeticTupleIJNS1_IJiiEEEiiiEEEEEDaRKT_ENKUlRKT_E_clIS2_EEDaS9_ - $_ZN7cutlass13device_kernelIN5flash19enable_sm80_to_sm89INS1_16FlashAttnBwdSm80INS1_25CollectiveMainloopBwdSm80ILi2ELi2EN4cute5tupleIJNS5_1CILi64EEENS7_ILi128EEES8_EEENS_10bfloat16_tEfNS_4arch4Sm80ELb0ELb1ELb1ELb0ELb0ELb0ELb0ELb0ELi2ELi2ELi4ELi2ELb1EEENS1_24CollectiveEpilogueBwdGQAISA_fSD_Li256ELb0ELb0EEENS1_19SingleTileSchedulerILb0ELb0ELb0ELi128EEEEEEEEEvNT_6ParamsE$_ZZN4cute19as_arithmetic_tupleINS_15ArithmeticTupleIJNS1_IJiiEEEiiiEEEEEDaRKT_ENKUlDpRKT_E_clIJS2_iiiEEEDaSA_)
$_ZN7cutlass13device_kernelIN5flash19enable_sm80_to_sm89INS1_16FlashAttnBwdSm80INS1_25CollectiveMainloopBwdSm80ILi2ELi2EN4cute5tupleIJNS5_1CILi64EEENS7_ILi128EEES8_EEENS_10bfloat16_tEfNS_4arch4Sm80ELb0ELb1ELb1ELb0ELb0ELb0ELb0ELb0ELi2ELi2ELi4ELi2ELb1EEENS1_24CollectiveEpilogueBwdGQAISA_fSD_Li256ELb0ELb0EEENS1_19SingleTileSchedulerILb0ELb0ELb0ELi128EEEEEEEEEvNT_6ParamsE$_ZZN4cute19as_arithmetic_tupleINS_15ArithmeticTupleIJNS1_IJiiEEEiiiEEEEEDaRKT_ENKUlDpRKT_E_clIJS2_iiiEEEDaSA_:
[----:B------:R-:W-:Y:S01]  /*81d0*/  IADD3 R7, R1, 0x19c, RZ ;  /* 0x0000019c01077810 */ /* 0x000fe20007ffe0ff */
[----:B------:R-:W-:Y:S01]  /*81e0*/  IMAD.MOV.U32 R8, RZ, RZ, R6 ;  /* 0x000000ffff087224 */ /* 0x000fe200078e0006 */
[----:B------:R-:W-:Y:S01]  /*81f0*/  MOV R30, 0x8250 ;  /* 0x00008250001e7802 */ /* 0x000fe20000000f00 */
[----:B------:R-:W-:Y:S01]  /*8200*/  UMOV UR8, UR9 ;  /* 0x0000000900087c82 */ /* 0x000fe20008000000 */
[----:B------:R-:W-:Y:S01]  /*8210*/  IADD3 R7, R7, c[0x0][0x20], RZ ;  /* 0x0000080007077a10 */ /* 0x000fe20007ffe0ff */
[----:B------:R-:W-:Y:S02]  /*8220*/  UMOV UR42, UR5 ;  /* 0x00000005002a7c82 */ /* 0x000fe40008000000 */
[----:B------:R-:W-:-:S02]  /*8230*/  UMOV UR41, UR39 ;  /* 0x0000002700297c82 */ /* 0x000fc40008000000 */
[----:B------:R-:W-:Y:S05]  /*8240*/  CALL.REL.NOINC `($_ZN7cutlass13device_kernelIN5flash19enable_sm80_to_sm89INS1_16FlashAttnBwdSm80INS1_25CollectiveMainloopBwdSm80ILi2ELi2EN4cute5tupleIJNS5_1CILi64EEENS7_ILi128EEES8_EEENS_10bfloat16_tEfNS_4arch4Sm80ELb0ELb1ELb1ELb0ELb0ELb0ELb0ELb0ELi2ELi2ELi4ELi2ELb1EEENS1_24CollectiveEpilogueBwdGQAISA_fSD_Li256ELb0ELb0EEENS1_19SingleTileSchedulerILb0ELb0ELb0ELi128EEEEEEEEEvNT_6ParamsE$_ZN4cute5tupleIJNS_15ArithmeticTupleIJiiEEEiiiEEC2ERKS2_RKiS7_S7_) ;  /* 0xfffff98000007944 */ /* 0x000fea0003c3ffff */
[----:B-1----:R1:W5:Y:S04]  /*8250*/  LDL R8, [R1+0x19c] ;  /* 0x00019c0001087983 */ /* 0x0023680000100800 */
[----:B------:R1:W5:Y:S04]  /*8260*/  LDL.64 R10, [R1+0x1a8] ;  /* 0x0001a800010a7983 */ /* 0x0003680000100a00 */
[----:B------:R1:W5:Y:S01]  /*8270*/  LDL.64 R6, [R1+0x1a0] ;  /* 0x0001a00001067983 */ /* 0x0003620000100a00 */
[----:B------:R-:W-:-:S04]  /*8280*/  MOV R13, 0x0 ;  /* 0x00000000000d7802 */ /* 0x000fc80000000f00 */
[----:B------:R-:W-:Y:S05]  /*8290*/  RET.REL.NODEC R12 `(_ZN7cutlass13device_kernelIN5flash19enable_sm80_to_sm89INS1_16FlashAttnBwdSm80INS1_25CollectiveMainloopBwdSm80ILi2ELi2EN4cute5tupleIJNS5_1CILi64EEENS7_ILi128EEES8_EEENS_10bfloat16_tEfNS_4arch4Sm80ELb0ELb1ELb1ELb0ELb0ELb0ELb0ELb0ELi2ELi2ELi4ELi2ELb1EEENS1_24CollectiveEpilogueBwdGQAISA_fSD_Li256ELb0ELb0EEENS1_19SingleTileSchedulerILb0ELb0ELb0ELi128EEEEEEEEEvNT_6ParamsE) ;  /* 0xffff7d600c007950 */ /* 0x000fea0003c3ffff */
        .type           $_ZN7cutlass13device_kernelIN5flash19enable_sm80_to_sm89INS1_16FlashAttnBwdSm80INS1_25CollectiveMainloopBwdSm80ILi2ELi2EN4cute5tupleIJNS5_1CILi64EEENS7_ILi128EEES8_EEENS_10bfloat16_tEfNS_4arch4Sm80ELb0ELb1ELb1ELb0ELb0ELb0ELb0ELb0ELi2ELi2ELi4ELi2ELb1EEENS1_24CollectiveEpilogueBwdGQAISA_fSD_Li256ELb0ELb0EEENS1_19SingleTileSchedulerILb0ELb0ELb0ELi128EEEEEEEEEvNT_6ParamsE$_ZZN4cute19as_arithmetic_tupleINS_15ArithmeticTupleIJNS1_IJiiEEEiiiEEEEEDaRKT_ENKUlRKT_E_clIS2_EEDaS9_,@function
        .size           $_ZN7cutlass13device_kernelIN5flash19enable_sm80_to_sm89INS1_16FlashAttnBwdSm80INS1_25CollectiveMainloopBwdSm80ILi2ELi2EN4cute5tupleIJNS5_1CILi64EEENS7_ILi128EEES8_EEENS_10bfloat16_tEfNS_4arch4Sm80ELb0ELb1ELb1ELb0ELb0ELb0ELb0ELb0ELi2ELi2ELi4ELi2ELb1EEENS1_24CollectiveEpilogueBwdGQAISA_fSD_Li256ELb0ELb0EEENS1_19SingleTileSchedulerILb0ELb0ELb0ELi128EEEEEEEEEvNT_6ParamsE$_ZZN4cute19as_arithmetic_tupleINS_15ArithmeticTupleIJNS1_IJiiEEEiiiEEEEEDaRKT_ENKUlRKT_E_clIS2_EEDaS9_,($_ZN7cutlass13device_kernelIN5flash19enable_sm80_to_sm89INS1_16FlashAttnBwdSm80INS1_25CollectiveMainloopBwdSm80ILi2ELi2EN4cute5tupleIJNS5_1CILi64EEENS7_ILi128EEES8_EEENS_10bfloat16_tEfNS_4arch4Sm80ELb0ELb1ELb1ELb0ELb0ELb0ELb0ELb0ELi2ELi2ELi4ELi2ELb1EEENS1_24CollectiveEpilogueBwdGQAISA_fSD_Li256ELb0ELb0EEENS1_19SingleTileSchedulerILb0ELb0ELb0ELi128EEEEEEEEEvNT_6ParamsE$_ZZN4cute19as_arithmetic_tupleINS_15ArithmeticTupleIJNS1_IJiiEEEiiiEEEEEDaRKT_ENKUlRKT_E_clIiEEDaS9_ - $_ZN7cutlass13device_kernelIN5flash19enable_sm80_to_sm89INS1_16FlashAttnBwdSm80INS1_25CollectiveMainloopBwdSm80ILi2ELi2EN4cute5tupleIJNS5_1CILi64EEENS7_ILi128EEES8_EEENS_10bfloat16_tEfNS_4arch4Sm80ELb0ELb1ELb1ELb0ELb0ELb0ELb0ELb0ELi2ELi2ELi4ELi2ELb1EEENS1_24CollectiveEpilogueBwdGQAISA_fSD_Li256ELb0ELb0EEENS1_19SingleTileSchedulerILb0ELb0ELb0ELi128EEEEEEEEEvNT_6ParamsE$_ZZN4cute19as_arithmetic_tupleINS_15ArithmeticTupleIJNS1_IJiiEEEiiiEEEEEDaRKT_ENKUlRKT_E_clIS2_EEDaS9_)
$_ZN7cutlass13device_kernelIN5flash19enable_sm80_to_sm89INS1_16FlashAttnBwdSm80INS1_25CollectiveMainloopBwdSm80ILi2ELi2EN4cute5tupleIJNS5_1CILi64EEENS7_ILi128EEES8_EEENS_10bfloat16_tEfNS_4arch4Sm80ELb0ELb1ELb1ELb0ELb0ELb0ELb0ELb0ELi2ELi2ELi4ELi2ELb1EEENS1_24CollectiveEpilogueBwdGQAISA_fSD_Li256ELb0ELb0EEENS1_19SingleTileSchedulerILb0ELb0ELb0ELi128EEEEEEEEEvNT_6ParamsE$_ZZN4cute19as_arithmetic_tupleINS_15ArithmeticTupleIJNS1_IJiiEEEiiiEEEEEDaRKT_ENKUlRKT_E_clIS2_EEDaS9_:
[----:B------:R-:W-:Y:S02]  /*82a0*/  ULDC UR4, c[0x0][0x20] ;  /* 0x0000080000047ab9 */ /* 0x000fe40000000800 */
[----:B------:R-:W-:-:S09]  /*82b0*/  UIADD3 UR4, UR40, -UR4, URZ ;  /* 0x8000000428047290 */ /* 0x000fd2000fffe03f */
[----:B------:R-:W5:Y:S01]  /*82c0*/  LDL R7, [UR4] ;  /* 0x00000004ff077983 */ /* 0x000f620008100800 */
[----:B------:R-:W-:-:S03]  /*82d0*/  MOV R8, 0x82f0 ;  /* 0x000082f000087802 */ /* 0x000fc60000000f00 */
[----:B-----5:R-:W-:Y:S05]  /*82e0*/  CALL.REL.NOINC `($_ZN7cutlass13device_kernelIN5flash19enable_sm80_to_sm89INS1_16FlashAttnBwdSm80INS1_25CollectiveMainloopBwdSm80ILi2ELi2EN4cute5tupleIJNS5_1CILi64EEENS7_ILi128EEES8_EEENS_10bfloat16_tEfNS_4arch4Sm80ELb0ELb1ELb1ELb0ELb0ELb0ELb0ELb0ELi2ELi2ELi4ELi2ELb1EEENS1_24CollectiveEpilogueBwdGQAISA_fSD_Li256ELb0ELb0EEENS1_19SingleTileSchedulerILb0ELb0ELb0ELi128EEEEEEEEEvNT_6ParamsE$_ZZN4cute19as_arithmetic_tupleINS_15ArithmeticTupleIJiiEEEEEDaRKT_ENKUlRKT_E_clIiEEDaS8_) ;  /* 0x0000015000007944 */ /* 0x020fea0003c00000 */
[----:B------:R-:W5:Y:S01]  /*82f0*/  LDL R7, [UR4+0x4] ;  /* 0x00000404ff077983 */ /* 0x000f620008100800 */
[----:B------:R-:W-:Y:S01]  /*8300*/  IADD3 R6, R1, 0x19c, RZ ;  /* 0x0000019c01067810 */ /* 0x000fe20007ffe0ff */
[----:B------:R-:W-:Y:S01]  /*8310*/  IMAD.MOV.U32 R12, RZ, RZ, R10 ;  /* 0x000000ffff0c7224 */ /* 0x000fe200078e000a */
[----:B------:R-:W-:Y:S02]  /*8320*/  MOV R8, 0x8350 ;  /* 0x0000835000087802 */ /* 0x000fe40000000f00 */
[----:B------:R-:W-:Y:S02]  /*8330*/  IADD3 R6, R6, c[0x0][0x20], RZ ;  /* 0x0000080006067a10 */ /* 0x000fe40007ffe0ff */
[----:B-----5:R-:W-:Y:S05]  /*8340*/  CALL.REL.NOINC `($_ZN7cutlass13device_kernelIN5flash19enable_sm80_to_sm89INS1_16FlashAttnBwdSm80INS1_25CollectiveMainloopBwdSm80ILi2ELi2EN4cute5tupleIJNS5_1CILi64EEENS7_ILi128EEES8_EEENS_10bfloat16_tEfNS_4arch4Sm80ELb0ELb1ELb1ELb0ELb0ELb0ELb0ELb0ELi2ELi2ELi4ELi2ELb1EEENS1_24CollectiveEpilogueBwdGQAISA_fSD_Li256ELb0ELb0EEENS1_19SingleTileSchedulerILb0ELb0ELb0ELi128EEEEEEEEEvNT_6ParamsE$_ZZN4cute19as_arithmetic_tupleINS_15ArithmeticTupleIJiiEEEEEDaRKT_ENKUlRKT_E_clIiEEDaS8_) ;  /* 0x000000f000007944 */ /* 0x020fea0003c00000 */
[----:B------:R1:W-:Y:S01]  /*8350*/  STL [R1+0x19c], R10 ;  /* 0x00019c0a01007387 */ /* 0x0003e20000100800 */
[----:B------:R-:W-:-:S03]  /*8360*/  MOV R30, 0x8380 ;  /* 0x00008380001e7802 */ /* 0x000fc60000000f00 */
[----:B-1----:R-:W-:Y:S05]  /*8370*/  CALL.REL.NOINC `($_ZN7cutlass13device_kernelIN5flash19enable_sm80_to_sm89INS1_16FlashAttnBwdSm80INS1_25CollectiveMainloopBwdSm80ILi2ELi2EN4cute5tupleIJNS5_1CILi64EEENS7_ILi128EEES8_EEENS_10bfloat16_tEfNS_4arch4Sm80ELb0ELb1ELb1ELb0ELb0ELb0ELb0ELb0ELi2ELi2ELi4ELi2ELb1EEENS1_24CollectiveEpilogueBwdGQAISA_fSD_Li256ELb0ELb0EEENS1_19SingleTileSchedulerILb0ELb0ELb0ELi128EEEEEEEEEvNT_6ParamsE$_ZZN4cute19as_arithmetic_tupleINS_15ArithmeticTupleIJiiEEEEEDaRKT_ENKUlDpRKT_E_clIJiiEEEDaS9_) ;  /* 0x0000005000007944 */ /* 0x002fea0003c00000 */
[----:B------:R-:W-:-:S04]  /*8380*/  MOV R37, 0x0 ;  /* 0x0000000000257802 */ /* 0x000fc80000000f00 */
[----:B------:R-:W-:Y:S05]  /*8390*/  RET.REL.NODEC R36 `(_ZN7cutlass13device_kernelIN5flash19enable_sm80_to_sm89INS1_16FlashAttnBwdSm80INS1_25CollectiveMainloopBwdSm80ILi2ELi2EN4cute5tupleIJNS5_1CILi64EEENS7_ILi128EEES8_EEENS_10bfloat16_tEfNS_4arch4Sm80ELb0ELb1ELb1ELb0ELb0ELb0ELb0ELb0ELi2ELi2ELi4ELi2ELb1EEENS1_24CollectiveEpilogueBwdGQAISA_fSD_Li256ELb0ELb0EEENS1_19SingleTileSchedulerILb0ELb0ELb0ELi128EEEEEEEEEvNT_6ParamsE) ;  /* 0xffff7c6024007950 */ /* 0x000fea0003c3ffff */
        .type           $_ZN7cutlass13device_kernelIN5flash19enable_sm80_to_sm89INS1_16FlashAttnBwdSm80INS1_25CollectiveMainloopBwdSm80ILi2ELi2EN4cute5tupleIJNS5_1CILi64EEENS7_ILi128EEES8_EEENS_10bfloat16_tEfNS_4arch4Sm80ELb0ELb1ELb1ELb0ELb0ELb0ELb0ELb0ELi2ELi2ELi4ELi2ELb1EEENS1_24CollectiveEpilogueBwdGQAISA_fSD_Li256ELb0ELb0EEENS1_19SingleTileSchedulerILb0ELb0ELb0ELi128EEEEEEEEEvNT_6ParamsE$_ZZN4cute19as_arithmetic_tupleINS_15ArithmeticTupleIJNS1_IJiiEEEiiiEEEEEDaRKT_ENKUlRKT_E_clIiEEDaS9_,@function
        .size           $_ZN7cutlass13device_kernelIN5flash19enable_sm80_to_sm89INS1_16FlashAttnBwdSm80INS1_25CollectiveMainloopBwdSm80ILi2ELi2EN4cute5tupleIJNS5_1CILi64EEENS7_ILi128EEES8_EEENS_10bfloat16_tEfNS_4arch4Sm80ELb0ELb1ELb1ELb0ELb0ELb0ELb0ELb0ELi2ELi2ELi4ELi2ELb1EEENS1_24CollectiveEpilogueBwdGQAISA_fSD_Li256ELb0ELb0EEENS1_19SingleTileSchedulerILb0ELb0ELb0ELi128EEEEEEEEEvNT_6ParamsE$_ZZN4cute19as_arithmetic_tupleINS_15ArithmeticTupleIJNS1_IJiiEEEiiiEEEEEDaRKT_ENKUlRKT_E_clIiEEDaS9_,($_ZN7cutlass13device_kernelIN5flash19enable_sm80_to_sm89INS1_16FlashAttnBwdSm80INS1_25CollectiveMainloopBwdSm80ILi2ELi2EN4cute5tupleIJNS5_1CILi64EEENS7_ILi128EEES8_EEENS_10bfloat16_tEfNS_4arch4Sm80ELb0ELb1ELb1ELb0ELb0ELb0ELb0ELb0ELi2ELi2ELi4ELi2ELb1EEENS1_24CollectiveEpilogueBwdGQAISA_fSD_Li256ELb0ELb0EEENS1_19SingleTileSchedulerILb0ELb0ELb0ELi128EEEEEEEEEvNT_6ParamsE$_ZZN4cute19as_arithmetic_tupleINS_15ArithmeticTupleIJiiEEEEEDaRKT_ENKUlDpRKT_E_clIJiiEEEDaS9_ - $_ZN7cutlass13device_kernelIN5flash19enable_sm80_to_sm89INS1_16FlashAttnBwdSm80INS1_25CollectiveMainloopBwdSm80ILi2ELi2EN4cute5tupleIJNS5_1CILi64EEENS7_ILi128EEES8_EEENS_10bfloat16_tEfNS_4arch4Sm80ELb0ELb1ELb1ELb0ELb0ELb0ELb0ELb0ELi2ELi2ELi4ELi2ELb1EEENS1_24CollectiveEpilogueBwdGQAISA_fSD_Li256ELb0ELb0EEENS1_19SingleTileSchedulerILb0ELb0ELb0ELi128EEEEEEEEEvNT_6ParamsE$_ZZN4cute19as_arithmetic_tupleINS_15ArithmeticTupleIJNS1_IJiiEEEiiiEEEEEDaRKT_ENKUlRKT_E_clIiEEDaS9_)
$_ZN7cutlass13device_kernelIN5flash19enable_sm80_to_sm89INS1_16FlashAttnBwdSm80INS1_25CollectiveMainloopBwdSm80ILi2ELi2EN4cute5tupleIJNS5_1CILi64EEENS7_ILi128EEES8_EEENS_10bfloat16_tEfNS_4arch4Sm80ELb0ELb1ELb1ELb0ELb0ELb0ELb0ELb0ELi2ELi2ELi4ELi2ELb1EEENS1_24CollectiveEpilogueBwdGQAISA_fSD_Li256ELb0ELb0EEENS1_19SingleTileSchedulerILb0ELb0ELb0ELi128EEEEEEEEEvNT_6ParamsE$_ZZN4cute19as_arithmetic_tupleINS_15ArithmeticTupleIJNS1_IJiiEEEiiiEEEEEDaRKT_ENKUlRKT_E_clIiEEDaS9_:
[----:B------:R-:W-:Y:S02]  /*83a0*/  MOV R10, R9 ;  /* 0x00000009000a7202 */ /* 0x000fe40000000f00 */
[----:B------:R-:W-:-:S04]  /*83b0*/  MOV R9, 0x0 ;  /* 0x0000000000097802 */ /* 0x000fc80000000f00 */
[----:B------:R-:W-:Y:S05]  /*83c0*/  RET.REL.NODEC R8 `(_ZN7cutlass13device_kernelIN5flash19enable_sm80_to_sm89INS1_16FlashAttnBwdSm80INS1_25CollectiveMainloopBwdSm80ILi2ELi2EN4cute5tupleIJNS5_1CILi64EEENS7_ILi128EEES8_EEENS_10bfloat16_tEfNS_4arch4Sm80ELb0ELb1ELb1ELb0ELb0ELb0ELb0ELb0ELi2ELi2ELi4ELi2ELb1EEENS1_24CollectiveEpilogueBwdGQAISA_fSD_Li256ELb0ELb0EEENS1_19SingleTileSchedulerILb0ELb0ELb0ELi128EEEEEEEEEvNT_6ParamsE) ;  /* 0xffff7c3008007950 */ /* 0x000fea0003c3ffff */
        .type           $_ZN7cutlass13device_kernelIN5flash19enable_sm80_to_sm89INS1_16FlashAttnBwdSm80INS1_25CollectiveMainloopBwdSm80ILi2ELi2EN4cute5tupleIJNS5_1CILi64EEENS7_ILi128EEES8_EEENS_10bfloat16_tEfNS_4arch4Sm80ELb0ELb1ELb1ELb0ELb0ELb0ELb0ELb0ELi2ELi2ELi4ELi2ELb1EEENS1_24CollectiveEpilogueBwdGQAISA_fSD_Li256ELb0ELb0EEENS1_19SingleTileSchedulerILb0ELb0ELb0ELi128EEEEEEEEEvNT_6ParamsE$_ZZN4cute19as_arithmetic_tupleINS_15ArithmeticTupleIJiiEEEEEDaRKT_ENKUlDpRKT_E_clIJiiEEEDaS9_,@function
        .size           $_ZN7cutlass13device_kernelIN5flash19enable_sm80_to_sm89INS1_16FlashAttnBwdSm80INS1_25CollectiveMainloopBwdSm80ILi2ELi2EN4cute5tupleIJNS5_1CILi64EEENS7_ILi128EEES8_EEENS_10bfloat16_tEfNS_4arch4Sm80ELb0ELb1ELb1ELb0ELb0ELb0ELb0ELb0ELi2ELi2ELi4ELi2ELb1EEENS1_24CollectiveEpilogueBwdGQAISA_fSD_Li256ELb0ELb0EEENS1_19SingleTileSchedulerILb0ELb0ELb0ELi128EEEEEEEEEvNT_6ParamsE$_ZZN4cute19as_arithmetic_tupleINS_15ArithmeticTupleIJiiEEEEEDaRKT_ENKUlDpRKT_E_clIJiiEEEDaS9_,($_ZN7cutlass13device_kernelIN5flash19enable_sm80_to_sm89INS1_16FlashAttnBwdSm80INS1_25CollectiveMainloopBwdSm80ILi2ELi2EN4cute5tupleIJNS5_1CILi64EEENS7_ILi128EEES8_EEENS_10bfloat16_tEfNS_4arch4Sm80ELb0ELb1ELb1ELb0ELb0ELb0ELb0ELb0ELi2ELi2ELi4ELi2ELb1EEENS1_24CollectiveEpilogueBwdGQAISA_fSD_Li256ELb0ELb0EEENS1_19SingleTileSchedulerILb0ELb0ELb0ELi128EEEEEEEEEvNT_6ParamsE$_ZZN4cute19as_arithmetic_tupleINS_15ArithmeticTupleIJiiEEEEEDaRKT_ENKUlRKT_E_clIiEEDaS8_ - $_ZN7cutlass13device_kernelIN5flash19enable_sm80_to_sm89INS1_16FlashAttnBwdSm80INS1_25CollectiveMainloopBwdSm80ILi2ELi2EN4cute5tupleIJNS5_1CILi64EEENS7_ILi128EEES8_EEENS_10bfloat16_tEfNS_4arch4Sm80ELb0ELb1ELb1ELb0ELb0ELb0ELb0ELb0ELi2ELi2ELi4ELi2ELb1EEENS1_24CollectiveEpilogueBwdGQAISA_fSD_Li256ELb0ELb0EEENS1_19SingleTileSchedulerILb0ELb0ELb0ELi128EEEEEEEEEvNT_6ParamsE$_ZZN4cute19as_arithmetic_tupleINS_15ArithmeticTupleIJiiEEEEEDaRKT_ENKUlDpRKT_E_clIJiiEEEDaS9_)
$_ZN7cutlass13device_kernelIN5flash19enable_sm80_to_sm89INS1_16FlashAttnBwdSm80INS1_25CollectiveMainloopBwdSm80ILi2ELi2EN4cute5tupleIJNS5_1CILi64EEENS7_ILi128EEES8_EEENS_10bfloat16_tEfNS_4arch4Sm80ELb0ELb1ELb1ELb0ELb0ELb0ELb0ELb0ELi2ELi2ELi4ELi2ELb1EEENS1_24CollectiveEpilogueBwdGQAISA_fSD_Li256ELb0ELb0EEENS1_19SingleTileSchedulerILb0ELb0ELb0ELi128EEEEEEEEEvNT_6ParamsE$_ZZN4cute19as_arithmetic_tupleINS_15ArithmeticTupleIJiiEEEEEDaRKT_ENKUlDpRKT_E_clIJiiEEEDaS9_:
[----:B------:R-:W-:Y:S02]  /*83d0*/  IADD3 R7, R1, 0x1a0, RZ ;  /* 0x000001a001077810 */ /* 0x000fe40007ffe0ff */
[----:B------:R-:W-:Y:S02]  /*83e0*/  MOV R8, 0x8410 ;  /* 0x0000841000087802 */ /* 0x000fe40000000f00 */
[----:B------:R-:W-:Y:S02]  /*83f0*/  IADD3 R7, R7, c[0x0][0x20], RZ ;  /* 0x0000080007077a10 */ /* 0x000fe40007ffe0ff */
[----:B------:R-:W-:Y:S05]  /*8400*/  CALL.REL.NOINC `($_ZN7cutlass13device_kernelIN5flash19enable_sm80_to_sm89INS1_16FlashAttnBwdSm80INS1_25CollectiveMainloopBwdSm80ILi2ELi2EN4cute5tupleIJNS5_1CILi64EEENS7_ILi128EEES8_EEENS_10bfloat16_tEfNS_4arch4Sm80ELb0ELb1ELb1ELb0ELb0ELb0ELb0ELb0ELi2ELi2ELi4ELi2ELb1EEENS1_24CollectiveEpilogueBwdGQAISA_fSD_Li256ELb0ELb0EEENS1_19SingleTileSchedulerILb0ELb0ELb0ELi128EEEEEEEEEvNT_6ParamsE$_ZN4cute5tupleIJiiEEC2ERKiS3_) ;  /* 0xfffff9e000007944 */ /* 0x000fea0003c3ffff */
[----:B-1----:R1:W5:Y:S01]  /*8410*/  LDL.64 R6, [R1+0x1a0] ;  /* 0x0001a00001067983 */ /* 0x0023620000100a00 */
[----:B------:R-:W-:-:S04]  /*8420*/  MOV R31, 0x0 ;  /* 0x00000000001f7802 */ /* 0x000fc80000000f00 */
[----:B------:R-:W-:Y:S05]  /*8430*/  RET.REL.NODEC R30 `(_ZN7cutlass13device_kernelIN5flash19enable_sm80_to_sm89INS1_16FlashAttnBwdSm80INS1_25CollectiveMainloopBwdSm80ILi2ELi2EN4cute5tupleIJNS5_1CILi64EEENS7_ILi128EEES8_EEENS_10bfloat16_tEfNS_4arch4Sm80ELb0ELb1ELb1ELb0ELb0ELb0ELb0ELb0ELi2ELi2ELi4ELi2ELb1EEENS1_24CollectiveEpilogueBwdGQAISA_fSD_Li256ELb0ELb0EEENS1_19SingleTileSchedulerILb0ELb0ELb0ELi128EEEEEEEEEvNT_6ParamsE) ;  /* 0xffff7bc01e007950 */ /* 0x000fea0003c3ffff */
        .type           $_ZN7cutlass13device_kernelIN5flash19enable_sm80_to_sm89INS1_16FlashAttnBwdSm80INS1_25CollectiveMainloopBwdSm80ILi2ELi2EN4cute5tupleIJNS5_1CILi64EEENS7_ILi128EEES8_EEENS_10bfloat16_tEfNS_4arch4Sm80ELb0ELb1ELb1ELb0ELb0ELb0ELb0ELb0ELi2ELi2ELi4ELi2ELb1EEENS1_24CollectiveEpilogueBwdGQAISA_fSD_Li256ELb0ELb0EEENS1_19SingleTileSchedulerILb0ELb0ELb0ELi128EEEEEEEEEvNT_6ParamsE$_ZZN4cute19as_arithmetic_tupleINS_15ArithmeticTupleIJiiEEEEEDaRKT_ENKUlRKT_E_clIiEEDaS8_,@function
        .size           $_ZN7cutlass13device_kernelIN5flash19enable_sm80_to_sm89INS1_16FlashAttnBwdSm80INS1_25CollectiveMainloopBwdSm80ILi2ELi2EN4cute5tupleIJNS5_1CILi64EEENS7_ILi128EEES8_EEENS_10bfloat16_tEfNS_4arch4Sm80ELb0ELb1ELb1ELb0ELb0ELb0ELb0ELb0ELi2ELi2ELi4ELi2ELb1EEENS1_24CollectiveEpilogueBwdGQAISA_fSD_Li256ELb0ELb0EEENS1_19SingleTileSchedulerILb0ELb0ELb0ELi128EEEEEEEEEvNT_6ParamsE$_ZZN4cute19as_arithmetic_tupleINS_15ArithmeticTupleIJiiEEEEEDaRKT_ENKUlRKT_E_clIiEEDaS8_,($_ZN7cutlass13device_kernelIN5flash19enable_sm80_to_sm89INS1_16FlashAttnBwdSm80INS1_25CollectiveMainloopBwdSm80ILi2ELi2EN4cute5tupleIJNS5_1CILi64EEENS7_ILi128EEES8_EEENS_10bfloat16_tEfNS_4arch4Sm80ELb0ELb1ELb1ELb0ELb0ELb0ELb0ELb0ELi2ELi2ELi4ELi2ELb1EEENS1_24CollectiveEpilogueBwdGQAISA_fSD_Li256ELb0ELb0EEENS1_19SingleTileSchedulerILb0ELb0ELb0ELi128EEEEEEEEEvNT_6ParamsE$_ZZN4cute5sliceINS_5tupleIJNS_10UnderscoreES2_S2_iEEENS1_IJNS1_IJNS_1CILi1EEENS4_ILi0EEEEEElS6_lEEEEEDaRKT_RKT0_ENKUlRKT_RKT0_E_clIS2_lEEDaSH_SK_ - $_ZN7cutlass13device_kernelIN5flash19enable_sm80_to_sm89INS1_16FlashAttnBwdSm80INS1_25CollectiveMainloopBwdSm80ILi2ELi2EN4cute5tupleIJNS5_1CILi64EEENS7_ILi128EEES8_EEENS_10bfloat16_tEfNS_4arch4Sm80ELb0ELb1ELb1ELb0ELb0ELb0ELb0ELb0ELi2ELi2ELi4ELi2ELb1EEENS1_24CollectiveEpilogueBwdGQAISA_fSD_Li256ELb0ELb0EEENS1_19SingleTileSchedulerILb0ELb0ELb0ELi128EEEEEEEEEvNT_6ParamsE$_ZZN4cute19as_arithmetic_tupleINS_15ArithmeticTupleIJiiEEEEEDaRKT_ENKUlRKT_E_clIiEEDaS8_)
$_ZN7cutlass13device_kernelIN5flash19enable_sm80_to_sm89INS1_16FlashAttnBwdSm80INS1_25CollectiveMainloopBwdSm80ILi2ELi2EN4cute5tupleIJNS5_1CILi64EEENS7_ILi128EEES8_EEENS_10bfloat16_tEfNS_4arch4Sm80ELb0ELb1ELb1ELb0ELb0ELb0ELb0ELb0ELi2ELi2ELi4ELi2ELb1EEENS1_24CollectiveEpilogueBwdGQAISA_fSD_Li256ELb0ELb0EEENS1_19SingleTileSchedulerILb0ELb0ELb0ELi128EEEEEEEEEvNT_6ParamsE$_ZZN4cute19as_arithmetic_tupleINS_15ArithmeticTupleIJiiEEEEEDaRKT_ENKUlRKT_E_clIiEEDaS8_:
[----:B------:R-:W-:Y:S02]  /*8440*/  MOV R9, 0x0 ;  /* 0x0000000000097802 */ /* 0x000fe40000000f00 */
[----:B------:R-:W-:Y:S02]  /*8450*/  MOV R10, R7 ;  /* 0x00000007000a7202 */ /* 0x000fe40000000f00 */
[----:B------:R-:W-:Y:S05]  /*8460*/  RET.REL.NODEC R8 `(_ZN7cutlass13device_kernelIN5flash19enable_sm80_to_sm89INS1_16FlashAttnBwdSm80INS1_25CollectiveMainloopBwdSm80ILi2ELi2EN4cute5tupleIJNS5_1CILi64EEENS7_ILi128EEES8_EEENS_10bfloat16_tEfNS_4arch4Sm80ELb0ELb1ELb1ELb0ELb0ELb0ELb0ELb0ELi2ELi2ELi4ELi2ELb1EEENS1_24CollectiveEpilogueBwdGQAISA_fSD_Li256ELb0ELb0EEENS1_19SingleTileSchedulerILb0ELb0ELb0ELi128EEEEEEEEEvNT_6ParamsE) ;  /* 0xffff7b9008007950 */ /* 0x000fea0003c3ffff */
        .type           $_ZN7cutlass13device_kernelIN5flash19enable_sm80_to_sm89INS1_16FlashAttnBwdSm80INS1_25CollectiveMainloopBwdSm80ILi2ELi2EN4cute5tupleIJNS5_1CILi64EEENS7_ILi128EEES8_EEENS_10bfloat16_tEfNS_4arch4Sm80ELb0ELb1ELb1ELb0ELb0ELb0ELb0ELb0ELi2ELi2ELi4ELi2ELb1EEENS1_24CollectiveEpilogueBwdGQAISA_fSD_Li256ELb0ELb0EEENS1_19SingleTileSchedulerILb0ELb0ELb0ELi128EEEEEEEEEvNT_6ParamsE$_ZZN4cute5sliceINS_5tupleIJNS_10UnderscoreES2_S2_iEEENS1_IJNS1_IJNS_1CILi1EEENS4_ILi0EEEEEElS6_lEEEEEDaRKT_RKT0_ENKUlRKT_RKT0_E_clIS2_lEEDaSH_SK_,@function
        .size           $_ZN7cutlass13device_kernelIN5flash19enable_sm80_to_sm89INS1_16FlashAttnBwdSm80INS1_25CollectiveMainloopBwdSm80ILi2ELi2EN4cute5tupleIJNS5_1CILi64EEENS7_ILi128EEES8_EEENS_10bfloat16_tEfNS_4arch4Sm80ELb0ELb1ELb1ELb0ELb0ELb0ELb0ELb0ELi2ELi2ELi4ELi2ELb1EEENS1_24CollectiveEpilogueBwdGQAISA_fSD_Li256ELb0ELb0EEENS1_19SingleTileSchedulerILb0ELb0ELb0ELi128EEEEEEEEEvNT_6ParamsE$_ZZN4cute5sliceINS_5tupleIJNS_10UnderscoreES2_S2_iEEENS1_IJNS1_IJNS_1CILi1EEENS4_ILi0EEEEEElS6_lEEEEEDaRKT_RKT0_ENKUlRKT_RKT0_E_clIS2_lEEDaSH_SK_,($_ZN7cutlass13device_kernelIN5flash19enable_sm80_to_sm89INS1_16FlashAttnBwdSm80INS1_25CollectiveMainloopBwdSm80ILi2ELi2EN4cute5tupleIJNS5_1CILi64EEENS7_ILi128EEES8_EEENS_10bfloat16_tEfNS_4arch4Sm80ELb0ELb1ELb1ELb0ELb0ELb0ELb0ELb0ELi2ELi2ELi4ELi2ELb1EEENS1_24CollectiveEpilogueBwdGQAISA_fSD_Li256ELb0ELb0EEENS1_19SingleTileSchedulerILb0ELb0ELb0ELi128EEEEEEEEEvNT_6ParamsE$_ZZN4cute7idx2crdINS_5tupleIJiEEENS1_IJNS1_IJNS1_IJNS_1CILi8EEENS3_ILi2EEEEEES5_NS3_ILi4EEES5_EEEEEEEEDaRKT_RKT0_ENKUlRKT_RKT0_E_clIiS8_EEDaSI_SL_ - $_ZN7cutlass13device_kernelIN5flash19enable_sm80_to_sm89INS1_16FlashAttnBwdSm80INS1_25CollectiveMainloopBwdSm80ILi2ELi2EN4cute5tupleIJNS5_1CILi64EEENS7_ILi128EEES8_EEENS_10bfloat16_tEfNS_4arch4Sm80ELb0ELb1ELb1ELb0ELb0ELb0ELb0ELb0ELi2ELi2ELi4ELi2ELb1EEENS1_24CollectiveEpilogueBwdGQAISA_fSD_Li256ELb0ELb0EEENS1_19SingleTileSchedulerILb0ELb0ELb0ELi128EEEEEEEEEvNT_6ParamsE$_ZZN4cute5sliceINS_5tupleIJNS_10UnderscoreES2_S2_iEEENS1_IJNS1_IJNS_1CILi1EEENS4_ILi0EEEEEElS6_lEEEEEDaRKT_RKT0_ENKUlRKT_RKT0_E_clIS2_lEEDaSH_SK_)
$_ZN7cutlass13device_kernelIN5flash19enable_sm80_to_sm89INS1_16FlashAttnBwdSm80INS1_25CollectiveMainloopBwdSm80ILi2ELi2EN4cute5tupleIJNS5_1CILi64EEENS7_ILi128EEES8_EEENS_10bfloat16_tEfNS_4arch4Sm80ELb0ELb1ELb1ELb0ELb0ELb0ELb0ELb0ELi2ELi2ELi4ELi2ELb1EEENS1_24CollectiveEpilogueBwdGQAISA_fSD_Li256ELb0ELb0EEENS1_19SingleTileSchedulerILb0ELb0ELb0ELi128EEEEEEEEEvNT_6ParamsE$_ZZN4cute5sliceINS_5tupleIJNS_10UnderscoreES2_S2_iEEENS1_IJNS1_IJNS_1CILi1EEENS4_ILi0EEEEEElS6_lEEEEEDaRKT_RKT0_ENKUlRKT_RKT0_E_clIS2_lEEDaSH_SK_:
[----:B------:R-:W-:Y:S02]  /*8470*/  IADD3 R9, R1, 0x188, RZ ;  /* 0x0000018801097810 */ /* 0x000fe40007ffe0ff */
[----:B------:R-:W-:Y:S02]  /*8480*/  MOV R10, 0x84b0 ;  /* 0x000084b0000a7802 */ /* 0x000fe40000000f00 */
[----:B------:R-:W-:Y:S02]  /*8490*/  IADD3 R9, R9, c[0x0][0x20], RZ ;  /* 0x0000080009097a10 */ /* 0x000fe40007ffe0ff */
[----:B------:R-:W-:Y:S05]  /*84a0*/  CALL.REL.NOINC `($_ZN7cutlass13device_kernelIN5flash19enable_sm80_to_sm89INS1_16FlashAttnBwdSm80INS1_25CollectiveMainloopBwdSm80ILi2ELi2EN4cute5tupleIJNS5_1CILi64EEENS7_ILi128EEES8_EEENS_10bfloat16_tEfNS_4arch4Sm80ELb0ELb1ELb1ELb0ELb0ELb0ELb0ELb0ELi2ELi2ELi4ELi2ELb1EEENS1_24CollectiveEpilogueBwdGQAISA_fSD_Li256ELb0ELb0EEENS1_19SingleTileSchedulerILb0ELb0ELb0ELi128EEEEEEEEEvNT_6ParamsE$_ZN4cute3eso3ESOILb0ELb1EJlEEC2ERKl) ;  /* 0xffffec9000007944 */ /* 0x000fea0003c3ffff */
[----:B-1----:R1:W5:Y:S01]  /*84b0*/  LDL.64 R6, [R1+0x188] ;  /* 0x0001880001067983 */ /* 0x0023620000100a00 */
[----:B------:R-:W-:-:S04]  /*84c0*/  MOV R9, 0x0 ;  /* 0x0000000000097802 */ /* 0x000fc80000000f00 */
[----:B------:R-:W-:Y:S05]  /*84d0*/  RET.REL.NODEC R8 `(_ZN7cutlass13device_kernelIN5flash19enable_sm80_to_sm89INS1_16FlashAttnBwdSm80INS1_25CollectiveMainloopBwdSm80ILi2ELi2EN4cute5tupleIJNS5_1CILi64EEENS7_ILi128EEES8_EEENS_10bfloat16_tEfNS_4arch4Sm80ELb0ELb1ELb1ELb0ELb0ELb0ELb0ELb0ELi2ELi2ELi4ELi2ELb1EEENS1_24CollectiveEpilogueBwdGQAISA_fSD_Li256ELb0ELb0EEENS1_19SingleTileSchedulerILb0ELb0ELb0ELi128EEEEEEEEEvNT_6ParamsE) ;  /* 0xffff7b2008007950 */ /* 0x000fea0003c3ffff */
        .type           $_ZN7cutlass13device_kernelIN5flash19enable_sm80_to_sm89INS1_16FlashAttnBwdSm80INS1_25CollectiveMainloopBwdSm80ILi2ELi2EN4cute5tupleIJNS5_1CILi64EEENS7_ILi128EEES8_EEENS_10bfloat16_tEfNS_4arch4Sm80ELb0ELb1ELb1ELb0ELb0ELb0ELb0ELb0ELi2ELi2ELi4ELi2ELb1EEENS1_24CollectiveEpilogueBwdGQAISA_fSD_Li256ELb0ELb0EEENS1_19SingleTileSchedulerILb0ELb0ELb0ELi128EEEEEEEEEvNT_6ParamsE$_ZZN4cute7idx2crdINS_5tupleIJiEEENS1_IJNS1_IJNS1_IJNS_1CILi8EEENS3_ILi2EEEEEES5_NS3_ILi4EEES5_EEEEEEEEDaRKT_RKT0_ENKUlRKT_RKT0_E_clIiS8_EEDaSI_SL_,@function
        .size           $_ZN7cutlass13device_kernelIN5flash19enable_sm80_to_sm89INS1_16FlashAttnBwdSm80INS1_25CollectiveMainloopBwdSm80ILi2ELi2EN4cute5tupleIJNS5_1CILi64EEENS7_ILi128EEES8_EEENS_10bfloat16_tEfNS_4arch4Sm80ELb0ELb1ELb1ELb0ELb0ELb0ELb0ELb0ELi2ELi2ELi4ELi2ELb1EEENS1_24CollectiveEpilogueBwdGQAISA_fSD_Li256ELb0ELb0EEENS1_19SingleTileSchedulerILb0ELb0ELb0ELi128EEEEEEEEEvNT_6ParamsE$_ZZN4cute7idx2crdINS_5tupleIJiEEENS1_IJNS1_IJNS1_IJNS_1CILi8EEENS3_ILi2EEEEEES5_NS3_ILi4EEES5_EEEEEEEEDaRKT_RKT0_ENKUlRKT_RKT0_E_clIiS8_EEDaSI_SL_,($_ZN7cutlass13device_kernelIN5flash19enable_sm80_to_sm89INS1_16FlashAttnBwdSm80INS1_25CollectiveMainloopBwdSm80ILi2ELi2EN4cute5tupleIJNS5_1CILi64EEENS7_ILi128EEES8_EEENS_10bfloat16_tEfNS_4arch4Sm80ELb0ELb1ELb1ELb0ELb0ELb0ELb0ELb0ELi2ELi2ELi4ELi2ELb1EEENS1_24CollectiveEpilogueBwdGQAISA_fSD_Li256ELb0ELb0EEENS1_19SingleTileSchedulerILb0ELb0ELb0ELi128EEEEEEEEEvNT_6ParamsE$_ZZN4cute7idx2crdINS_5tupleIJiEEENS1_IJNS1_IJNS1_IJNS_1CILi8EEENS3_ILi2EEEEEES5_S5_NS3_ILi4EEEEEEEEEEEDaRKT_RKT0_ENKUlRKT_RKT0_E_clIiS8_EEDaSI_SL_ - $_ZN7cutlass13device_kernelIN5flash19enable_sm80_to_sm89INS1_16FlashAttnBwdSm80INS1_25CollectiveMainloopBwdSm80ILi2ELi2EN4cute5tupleIJNS5_1CILi64EEENS7_ILi128EEES8_EEENS_10bfloat16_tEfNS_4arch4Sm80ELb0ELb1ELb1ELb0ELb0ELb0ELb0ELb0ELi2ELi2ELi4ELi2ELb1EEENS1_24CollectiveEpilogueBwdGQAISA_fSD_Li256ELb0ELb0EEENS1_19SingleTileSchedulerILb0ELb0ELb0ELi128EEEEEEEEEvNT_6ParamsE$_ZZN4cute7idx2crdINS_5tupleIJiEEENS1_IJNS1_IJNS1_IJNS_1CILi8EEENS3_ILi2EEEEEES5_NS3_ILi4EEES5_EEEEEEEEDaRKT_RKT0_ENKUlRKT_RKT0_E_clIiS8_EEDaSI_SL_)
$_ZN7cutlass13device_kernelIN5flash19enable_sm80_to_sm89INS1_16FlashAttnBwdSm80INS1_25CollectiveMainloopBwdSm80ILi2ELi2EN4cute5tupleIJNS5_1CILi64EEENS7_ILi128EEES8_EEENS_10bfloat16_tEfNS_4arch4Sm80ELb0ELb1ELb1ELb0ELb0ELb0ELb0ELb0ELi2ELi2ELi4ELi2ELb1EEENS1_24CollectiveEpilogueBwdGQAISA_fSD_Li256ELb0ELb0EEENS1_19SingleTileSchedulerILb0ELb0ELb0ELi128EEEEEEEEEvNT_6ParamsE$_ZZN4cute7idx2crdINS_5tupleIJiEEENS1_IJNS1_IJNS1_IJNS_1CILi8EEENS3_ILi2EEEEEES5_NS3_ILi4EEES5_EEEEEEEEDaRKT_RKT0_ENKUlRKT_RKT0_E_clIiS8_EEDaSI_SL_:
        /* <DEDUP_REMOVED lines=16> */
[----:B-1----:R-:W-:Y:S05]  /*85e0*/  CALL.REL.NOINC `($_ZN7cutlass13device_kernelIN5flash19enable_sm80_to_sm89INS1_16FlashAttnBwdSm80INS1_25CollectiveMainloopBwdSm80ILi2ELi2EN4cute5tupleIJNS5_1CILi64EEENS7_ILi128EEES8_EEENS_10bfloat16_tEfNS_4arch4Sm80ELb0ELb1ELb1ELb0ELb0ELb0ELb0ELb0ELi2ELi2ELi4ELi2ELb1EEENS1_24CollectiveEpilogueBwdGQAISA_fSD_Li256ELb0ELb0EEENS1_19SingleTileSchedulerILb0ELb0ELb0ELi128EEEEEEEEEvNT_6ParamsE$_ZN4cute5tupleIJiEEC2ERKi) ;  /* 0xfffff78000007944 */ /* 0x002fea0003c3ffff */
        /* <DEDUP_REMOVED lines=8> */
[----:B-1---5:R-:W-:Y:S05]  /*8670*/  CALL.REL.NOINC `($_ZN7cutlass13device_kernelIN5flash19enable_sm80_to_sm89INS1_16FlashAttnBwdSm80INS1_25CollectiveMainloopBwdSm80ILi2ELi2EN4cute5tupleIJNS5_1CILi64EEENS7_ILi128EEES8_EEENS_10bfloat16_tEfNS_4arch4Sm80ELb0ELb1ELb1ELb0ELb0ELb0ELb0ELb0ELi2ELi2ELi4ELi2ELb1EEENS1_24CollectiveEpilogueBwdGQAISA_fSD_Li256ELb0ELb0EEENS1_19SingleTileSchedulerILb0ELb0ELb0ELi128EEEEEEEEEvNT_6ParamsE$_ZN4cute5tupleIJiEEC2ERKi) ;  /* 0xfffff6f000007944 */ /* 0x022fea0003c3ffff */
[----:B------:R1:W5:Y:S01]  /*8680*/  LDL R9, [R1+0x168] ;  /* 0x0001680001097983 */ /* 0x0003620000100800 */
[----:B------:R-:W-:Y:S01]  /*8690*/  MOV R7, R8 ;  /* 0x0000000800077202 */ /* 0x000fe20000000f00 */
[----:B------:R-:W-:Y:S01]  /*86a0*/  UMOV UR40, UR19 ;  /* 0x0000001300287c82 */ /* 0x000fe20008000000 */
[----:B------:R-:W-:-:S02]  /*86b0*/  MOV R6, 0x86d0 ;  /* 0x000086d000067802 */ /* 0x000fc40000000f00 */
[----:B-1---5:R-:W-:Y:S05]  /*86c0*/  CALL.REL.NOINC `($_ZN7cutlass13device_kernelIN5flash19enable_sm80_to_sm89INS1_16FlashAttnBwdSm80INS1_25CollectiveMainloopBwdSm80ILi2ELi2EN4cute5tupleIJNS5_1CILi64EEENS7_ILi128EEES8_EEENS_10bfloat16_tEfNS_4arch4Sm80ELb0ELb1ELb1ELb0ELb0ELb0ELb0ELb0ELi2ELi2ELi4ELi2ELb1EEENS1_24CollectiveEpilogueBwdGQAISA_fSD_Li256ELb0ELb0EEENS1_19SingleTileSchedulerILb0ELb0ELb0ELi128EEEEEEEEEvNT_6ParamsE$_ZN4cute5tupleIJiEEC2ERKi) ;  /* 0xfffff6a000007944 */ /* 0x022fea0003c3ffff */
[----:B------:R1:W5:Y:S01]  /*86d0*/  LDL R7, [R1+0x164] ;  /* 0x0001640001077983 */ /* 0x0003620000100800 */
[----:B------:R-:W-:Y:S01]  /*86e0*/  MOV R6, 0x8710 ;  /* 0x0000871000067802 */ /* 0x000fe20000000f00 */
[----:B------:R-:W-:-:S02]  /*86f0*/  UMOV UR40, UR5 ;  /* 0x0000000500287c82 */ /* 0x000fc40008000000 */
[----:B-1---5:R-:W-:Y:S05]  /*8700*/  CALL.REL.NOINC `($_ZN7cutlass13device_kernelIN5flash19enable_sm80_to_sm89INS1_16FlashAttnBwdSm80INS1_25CollectiveMainloopBwdSm80ILi2ELi2EN4cute5tupleIJNS5_1CILi64EEENS7_ILi128EEES8_EEENS_10bfloat16_tEfNS_4arch4Sm80ELb0ELb1ELb1ELb0ELb0ELb0ELb0ELb0ELi2ELi2ELi4ELi2ELb1EEENS1_24CollectiveEpilogueBwdGQAISA_fSD_Li256ELb0ELb0EEENS1_19SingleTileSchedulerILb0ELb0ELb0ELi128EEEEEEEEEvNT_6ParamsE$_ZN4cute5tupleIJiEEC2ERKi) ;  /* 0xfffff66000007944 */ /* 0x022fea0003c3ffff */
[----:B------:R1:W5:Y:S01]  /*8710*/  LDL R7, [R1+0x160] ;  /* 0x0001600001077983 */ /* 0x0003620000100800 */
[----:B------:R-:W-:Y:S01]  /*8720*/  MOV R6, 0x8750 ;  /* 0x0000875000067802 */ /* 0x000fe20000000f00 */
[----:B------:R-:W-:-:S02]  /*8730*/  UMOV UR40, UR9 ;  /* 0x0000000900287c82 */ /* 0x000fc40008000000 */
[----:B-1---5:R-:W-:Y:S05]  /*8740*/  CALL.REL.NOINC `($_ZN7cutlass13device_kernelIN5flash19enable_sm80_to_sm89INS1_16FlashAttnBwdSm80INS1_25CollectiveMainloopBwdSm80ILi2ELi2EN4cute5tupleIJNS5_1CILi64EEENS7_ILi128EEES8_EEENS_10bfloat16_tEfNS_4arch4Sm80ELb0ELb1ELb1ELb0ELb0ELb0ELb0ELb0ELi2ELi2ELi4ELi2ELb1EEENS1_24CollectiveEpilogueBwdGQAISA_fSD_Li256ELb0ELb0EEENS1_19SingleTileSchedulerILb0ELb0ELb0ELi128EEEEEEEEEvNT_6ParamsE$_ZN4cute5tupleIJiEEC2ERKi) ;  /* 0xfffff62000007944 */ /* 0x022fea0003c3ffff */
[----:B------:R1:W5:Y:S01]  /*8750*/  LDL R7, [R1+0x168] ;  /* 0x0001680001077983 */ /* 0x0003620000100800 */
[----:B------:R-:W-:-:S03]  /*8760*/  MOV R8, 0x8780 ;  /* 0x0000878000087802 */ /* 0x000fc60000000f00 */
[----:B-1---5:R-:W-:Y:S05]  /*8770*/  CALL.REL.NOINC `($_ZN7cutlass13device_kernelIN5flash19enable_sm80_to_sm89INS1_16FlashAttnBwdSm80INS1_25CollectiveMainloopBwdSm80ILi2ELi2EN4cute5tupleIJNS5_1CILi64EEENS7_ILi128EEES8_EEENS_10bfloat16_tEfNS_4arch4Sm80ELb0ELb1ELb1ELb0ELb0ELb0ELb0ELb0ELi2ELi2ELi4ELi2ELb1EEENS1_24CollectiveEpilogueBwdGQAISA_fSD_Li256ELb0ELb0EEENS1_19SingleTileSchedulerILb0ELb0ELb0ELi128EEEEEEEEEvNT_6ParamsE$_ZN4cute5tupleIJNS_15ArithmeticTupleIJiEEEEEC2ERKS2_) ;  /* 0xfffff3c000007944 */ /* 0x022fea0003c3ffff */
        /* <DEDUP_REMOVED lines=10> */
[----:B------:R-:W-:-:S03]  /*8820*/  MOV R12, 0x8840 ;  /* 0x00008840000c7802 */ /* 0x000fc60000000f00 */
[----:B-1---5:R-:W-:Y:S05]  /*8830*/  CALL.REL.NOINC `($_ZN7cutlass13device_kernelIN5flash19enable_sm80_to_sm89INS1_16FlashAttnBwdSm80INS1_25CollectiveMainloopBwdSm80ILi2ELi2EN4cute5tupleIJNS5_1CILi64EEENS7_ILi128EEES8_EEENS_10bfloat16_tEfNS_4arch4Sm80ELb0ELb1ELb1ELb0ELb0ELb0ELb0ELb0ELi2ELi2ELi4ELi2ELb1EEENS1_24CollectiveEpilogueBwdGQAISA_fSD_Li256ELb0ELb0EEENS1_19SingleTileSchedulerILb0ELb0ELb0ELi128EEEEEEEEEvNT_6ParamsE$_ZN4cute5tupleIJNS_1CILi0EEEiEEC2ERKS2_RKi) ;  /* 0xfffff4a000007944 */ /* 0x022fea0003c3ffff */
[----:B------:R1:W5:Y:S01]  /*8840*/  LDL R7, [R1+0x168] ;  /* 0x0001680001077983 */ /* 0x0003620000100800 */
[----:B------:R-:W-:-:S03]  /*8850*/  MOV R10, 0x8870 ;  /* 0x00008870000a7802 */ /* 0x000fc60000000f00 */
[----:B-1---5:R-:W-:Y:S05]  /*8860*/  CALL.REL.NOINC `($_ZN7cutlass13device_kernelIN5flash19enable_sm80_to_sm89INS1_16FlashAttnBwdSm80INS1_25CollectiveMainloopBwdSm80ILi2ELi2EN4cute5tupleIJNS5_1CILi64EEENS7_ILi128EEES8_EEENS_10bfloat16_tEfNS_4arch4Sm80ELb0ELb1ELb1ELb0ELb0ELb0ELb0ELb0ELi2ELi2ELi4ELi2ELb1EEENS1_24CollectiveEpilogueBwdGQAISA_fSD_Li256ELb0ELb0EEENS1_19SingleTileSchedulerILb0ELb0ELb0ELi128EEEEEEEEEvNT_6ParamsE$_ZN4cute5tupleIJNS_15ArithmeticTupleIJNS_1CILi0EEEiEEEEEC2ERKS4_) ;  /* 0xfffff29000007944 */ /* 0x022fea0003c3ffff */
[----:B------:R1:W5:Y:S01]  /*8870*/  LDL R10, [R1+0x168] ;  /* 0x00016800010a7983 */ /* 0x0003620000100800 */
[----:B------:R-:W-:Y:S01]  /*8880*/  IMAD.MOV.U32 R7, RZ, RZ, R8 ;  /* 0x000000ffff077224 */ /* 0x000fe200078e0008 */
[----:B------:R-:W-:-:S02]  /*8890*/  MOV R6, UR9 ;  /* 0x0000000900067c02 */ /* 0x000fc40008000f00 */
[----:B------:R-:W-:Y:S02]  /*88a0*/  MOV R8, 0x88c0 ;  /* 0x000088c000087802 */ /* 0x000fe40000000f00 */
[----:B-1---5:R-:W-:Y:S05]  /*88b0*/  CALL.REL.NOINC `($_ZN7cutlass13device_kernelIN5flash19enable_sm80_to_sm89INS1_16FlashAttnBwdSm80INS1_25CollectiveMainloopBwdSm80ILi2ELi2EN4cute5tupleIJNS5_1CILi64EEENS7_ILi128EEES8_EEENS_10bfloat16_tEfNS_4arch4Sm80ELb0ELb1ELb1ELb0ELb0ELb0ELb0ELb0ELi2ELi2ELi4ELi2ELb1EEENS1_24CollectiveEpilogueBwdGQAISA_fSD_Li256ELb0ELb0EEENS1_19SingleTileSchedulerILb0ELb0ELb0ELi128EEEEEEEEEvNT_6ParamsE$_ZN4cute3eso3ESOILb0ELb1EJiNS_1CILi0EEEEEC2ERKiRKS3_) ;  /* 0xffffe84000007944 */ /* 0x022fea0003c3ffff */
[----:B------:R2:W5:Y:S01]  /*88c0*/  LDL R12, [R1+0x168] ;  /* 0x00016800010c7983 */ /* 0x0005620000100800 */
[----:B-1----:R-:W-:Y:S02]  /*88d0*/  MOV R6, UR9 ;  /* 0x0000000900067c02 */ /* 0x002fe40008000f00 */
[----:B------:R-:W-:Y:S01]  /*88e0*/  MOV R36, 0x8910 ;  /* 0x0000891000247802 */ /* 0x000fe20000000f00 */
[----:B------:R2:W-:Y:S04]  /*88f0*/  STL [R1+0x168], R10 ;  /* 0x0001680a01007387 */ /* 0x0005e80000100800 */
[----:B--2--5:R-:W-:Y:S05]  /*8900*/  CALL.REL.NOINC `($_ZN7cutlass13device_kernelIN5flash19enable_sm80_to_sm89INS1_16FlashAttnBwdSm80INS1_25CollectiveMainloopBwdSm80ILi2ELi2EN4cute5tupleIJNS5_1CILi64EEENS7_ILi128EEES8_EEENS_10bfloat16_tEfNS_4arch4Sm80ELb0ELb1ELb1ELb0ELb0ELb0ELb0ELb0ELi2ELi2ELi4ELi2ELb1EEENS1_24CollectiveEpilogueBwdGQAISA_fSD_Li256ELb0ELb0EEENS1_19SingleTileSchedulerILb0ELb0ELb0ELi128EEEEEEEEEvNT_6ParamsE$_ZZN4cuteplIJiEJNS_1CILi0EEEiEEEDaRKNS_15ArithmeticTupleIJDpT_EEERKNS3_IJDpT0_EEEENKUlDpRKT_E_clIJiiEEEDaSH_) ;  /* 0x0000182000007944 */ /* 0x024fea0003c00000 */
[----:B-----5:R-:W-:Y:S02]  /*8910*/  MOV R36, R6 ;  /* 0x0000000600247202 */ /* 0x020fe40000000f00 */
[----:B------:R-:W-:Y:S02]  /*8920*/  MOV R6, 0x8940 ;  /* 0x0000894000067802 */ /* 0x000fe40000000f00 */
[----:B-1----:R-:W-:Y:S05]  /*8930*/  CALL.REL.NOINC `($_ZN7cutlass13device_kernelIN5flash19enable_sm80_to_sm89INS1_16FlashAttnBwdSm80INS1_25CollectiveMainloopBwdSm80ILi2ELi2EN4cute5tupleIJNS5_1CILi64EEENS7_ILi128EEES8_EEENS_10bfloat16_tEfNS_4arch4Sm80ELb0ELb1ELb1ELb0ELb0ELb0ELb0ELb0ELi2ELi2ELi4ELi2ELb1EEENS1_24CollectiveEpilogueBwdGQAISA_fSD_Li256ELb0ELb0EEENS1_19SingleTileSchedulerILb0ELb0ELb0ELi128EEEEEEEEEvNT_6ParamsE$_ZZN4cuteplIJNS_15ArithmeticTupleIJiEEEEJNS1_IJNS_1CILi0EEEiEEEEEEDaRKNS1_IJDpT_EEERKNS1_IJDpT0_EEEENKUlDpRKT_E_clIJNS1_IJiiEEEEEEDaSJ_) ;  /* 0x0000142000007944 */ /* 0x002fea0003c00000 */
[----:B------:R-:W-:Y:S01]  /*8940*/  SHF.R.S32.HI R7, RZ, 0x4, R2 ;  /* 0x00000004ff077819 */ /* 0x000fe20000011402 */
[----:B------:R-:W-:Y:S01]  /*8950*/  UMOV UR40, UR9 ;  /* 0x0000000900287c82 */ /* 0x000fe20008000000 */
[----:B------:R-:W-:Y:S02]  /*8960*/  LEA.HI R11, R20, R15, RZ, 0x5 ;  /* 0x0000000f140b7211 */ /* 0x000fe400078f28ff */
[----:B------:R-:W-:-:S02]  /*8970*/  LEA.HI R2, R2, R7, RZ, 0x1 ;  /* 0x0000000702027211 */ /* 0x000fc400078f08ff */
[----:B------:R-:W-:Y:S02]  /*8980*/  SHF.R.S32.HI R10, RZ, 0x5, R11 ;  /* 0x00000005ff0a7819 */ /* 0x000fe4000001140b */
[----:B------:R-:W-:Y:S02]  /*8990*/  LOP3.LUT R2, R2, 0xfffffffe, RZ, 0xc0, !PT ;  /* 0xfffffffe02027812 */ /* 0x000fe400078ec0ff */
[----:B------:R-:W-:-:S03]  /*89a0*/  MOV R6, 0x89d0 ;  /* 0x000089d000067802 */ /* 0x000fc60000000f00 */
[----:B------:R-:W-:Y:S02]  /*89b0*/  IMAD.IADD R7, R7, 0x1, -R2 ;  /* 0x0000000107077824 */ /* 0x000fe400078e0a02 */
[----:B--2--5:R-:W-:Y:S05]  /*89c0*/  CALL.REL.NOINC `($_ZN7cutlass13device_kernelIN5flash19enable_sm80_to_sm89INS1_16FlashAttnBwdSm80INS1_25CollectiveMainloopBwdSm80ILi2ELi2EN4cute5tupleIJNS5_1CILi64EEENS7_ILi128EEES8_EEENS_10bfloat16_tEfNS_4arch4Sm80ELb0ELb1ELb1ELb0ELb0ELb0ELb0ELb0ELi2ELi2ELi4ELi2ELb1EEENS1_24CollectiveEpilogueBwdGQAISA_fSD_Li256ELb0ELb0EEENS1_19SingleTileSchedulerILb0ELb0ELb0ELi128EEEEEEEEEvNT_6ParamsE$_ZN4cute5tupleIJiEEC2ERKi) ;  /* 0xfffff3a000007944 */ /* 0x024fea0003c3ffff */
[----:B------:R1:W5:Y:S01]  /*89d0*/  LDL R2, [R1+0x168] ;  /* 0x0001680001027983 */ /* 0x0003620000100800 */
[----:B------:R-:W-:Y:S01]  /*89e0*/  SHF.R.S32.HI R11, RZ, 0x1f, R11 ;  /* 0x0000001fff0b7819 */ /* 0x000fe2000001140b */
[----:B------:R-:W-:-:S03]  /*89f0*/  UMOV UR40, UR9 ;  /* 0x0000000900287c82 */ /* 0x000fc60008000000 */
[----:B------:R-:W-:Y:S02]  /*8a00*/  LEA.HI R6, R11, R10, RZ, 0x2 ;  /* 0x0000000a0b067211 */ /* 0x000fe400078f10ff */
[----:B------:R-:W-:Y:S02]  /*8a10*/  LEA.HI R11, R20, R15, RZ, 0x7 ;  /* 0x0000000f140b7211 */ /* 0x000fe400078f38ff */
[----:B------:R-:W-:Y:S02]  /*8a20*/  LOP3.LUT R7, R6, 0xfffffffc, RZ, 0xc0, !PT ;  /* 0xfffffffc06077812 */ /* 0x000fe400078ec0ff */
[----:B------:R-:W-:Y:S02]  /*8a30*/  SHF.R.S32.HI R11, RZ, 0x7, R11 ;  /* 0x00000007ff0b7819 */ /* 0x000fe4000001140b */
[----:B------:R-:W-:Y:S01]  /*8a40*/  MOV R6, 0x8a70 ;  /* 0x00008a7000067802 */ /* 0x000fe20000000f00 */
[----:B------:R-:W-:Y:S02]  /*8a50*/  IMAD.IADD R7, R10, 0x1, -R7 ;  /* 0x000000010a077824 */ /* 0x000fe400078e0a07 */
[----:B-1---5:R-:W-:Y:S05]  /*8a60*/  CALL.REL.NOINC `($_ZN7cutlass13device_kernelIN5flash19enable_sm80_to_sm89INS1_16FlashAttnBwdSm80INS1_25CollectiveMainloopBwdSm80ILi2ELi2EN4cute5tupleIJNS5_1CILi64EEENS7_ILi128EEES8_EEENS_10bfloat16_tEfNS_4arch4Sm80ELb0ELb1ELb1ELb0ELb0ELb0ELb0ELb0ELi2ELi2ELi4ELi2ELb1EEENS1_24CollectiveEpilogueBwdGQAISA_fSD_Li256ELb0ELb0EEENS1_19SingleTileSchedulerILb0ELb0ELb0ELi128EEEEEEEEEvNT_6ParamsE$_ZN4cute5tupleIJiEEC2ERKi) ;  /* 0xfffff30000007944 */ /* 0x022fea0003c3ffff */
[----:B------:R1:W5:Y:S01]  /*8a70*/  LDL R15, [R1+0x168] ;  /* 0x00016800010f7983 */ /* 0x0003620000100800 */
[----:B------:R-:W-:Y:S01]  /*8a80*/  MOV R7, R11 ;  /* 0x0000000b00077202 */ /* 0x000fe20000000f00 */
[----:B------:R-:W-:Y:S01]  /*8a90*/  UMOV UR40, UR9 ;  /* 0x0000000900287c82 */ /* 0x000fe20008000000 */
[----:B------:R-:W-:-:S02]  /*8aa0*/  MOV R6, 0x8ac0 ;  /* 0x00008ac000067802 */ /* 0x000fc40000000f00 */
[----:B-1---5:R-:W-:Y:S05]  /*8ab0*/  CALL.REL.NOINC `($_ZN7cutlass13device_kernelIN5flash19enable_sm80_to_sm89INS1_16FlashAttnBwdSm80INS1_25CollectiveMainloopBwdSm80ILi2ELi2EN4cute5tupleIJNS5_1CILi64EEENS7_ILi128EEES8_EEENS_10bfloat16_tEfNS_4arch4Sm80ELb0ELb1ELb1ELb0ELb0ELb0ELb0ELb0ELi2ELi2ELi4ELi2ELb1EEENS1_24CollectiveEpilogueBwdGQAISA_fSD_Li256ELb0ELb0EEENS1_19SingleTileSchedulerILb0ELb0ELb0ELi128EEEEEEEEEvNT_6ParamsE$_ZN4cute5tupleIJiEEC2ERKi) ;  /* 0xfffff2b000007944 */ /* 0x022fea0003c3ffff */
[----:B------:R1:W5:Y:S01]  /*8ac0*/  LDL R10, [R1+0x168] ;  /* 0x00016800010a7983 */ /* 0x0003620000100800 */
[----:B------:R-:W-:Y:S01]  /*8ad0*/  MOV R7, R15 ;  /* 0x0000000f00077202 */ /* 0x000fe20000000f00 */
[----:B------:R-:W-:Y:S01]  /*8ae0*/  UMOV UR40, UR5 ;  /* 0x0000000500287c82 */ /* 0x000fe20008000000 */
[----:B------:R-:W-:-:S02]  /*8af0*/  MOV R6, 0x8b10 ;  /* 0x00008b1000067802 */ /* 0x000fc40000000f00 */
[----:B-1---5:R-:W-:Y:S05]  /*8b00*/  CALL.REL.NOINC `($_ZN7cutlass13device_kernelIN5flash19enable_sm80_to_sm89INS1_16FlashAttnBwdSm80INS1_25CollectiveMainloopBwdSm80ILi2ELi2EN4cute5tupleIJNS5_1CILi64EEENS7_ILi128EEES8_EEENS_10bfloat16_tEfNS_4arch4Sm80ELb0ELb1ELb1ELb0ELb0ELb0ELb0ELb0ELi2ELi2ELi4ELi2ELb1EEENS1_24CollectiveEpilogueBwdGQAISA_fSD_Li256ELb0ELb0EEENS1_19SingleTileSchedulerILb0ELb0ELb0ELi128EEEEEEEEEvNT_6ParamsE$_ZN4cute5tupleIJiEEC2ERKi) ;  /* 0xfffff26000007944 */ /* 0x022fea0003c3ffff */
[----:B------:R1:W5:Y:S01]  /*8b10*/  LDL R7, [R1+0x160] ;  /* 0x0001600001077983 */ /* 0x0003620000100800 */
[----:B------:R-:W-:-:S03]  /*8b20*/  MOV R12, 0x8b40 ;  /* 0x00008b40000c7802 */ /* 0x000fc60000000f00 */
[----:B-1---5:R-:W-:Y:S05]  /*8b30*/  CALL.REL.NOINC `($_ZN7cutlass13device_kernelIN5flash19enable_sm80_to_sm89INS1_16FlashAttnBwdSm80INS1_25CollectiveMainloopBwdSm80ILi2ELi2EN4cute5tupleIJNS5_1CILi64EEENS7_ILi128EEES8_EEENS_10bfloat16_tEfNS_4arch4Sm80ELb0ELb1ELb1ELb0ELb0ELb0ELb0ELb0ELi2ELi2ELi4ELi2ELb1EEENS1_24CollectiveEpilogueBwdGQAISA_fSD_Li256ELb0ELb0EEENS1_19SingleTileSchedulerILb0ELb0ELb0ELi128EEEEEEEEEvNT_6ParamsE$_ZN4cute5tupleIJNS_1CILi0EEES2_iEEC2ERKS2_S5_RKi) ;  /* 0xfffff12000007944 */ /* 0x022fea0003c3ffff */
[----:B------:R1:W5:Y:S01]  /*8b40*/  LDL R11, [R1+0x168] ;  /* 0x00016800010b7983 */ /* 0x0003620000100800 */
[----:B------:R-:W-:Y:S01]  /*8b50*/  MOV R7, R10 ;  /* 0x0000000a00077202 */ /* 0x000fe20000000f00 */
[----:B------:R-:W-:Y:S01]  /*8b60*/  UMOV UR40, UR5 ;  /* 0x0000000500287c82 */ /* 0x000fe20008000000 */
[----:B------:R-:W-:-:S02]  /*8b70*/  MOV R6, 0x8b90 ;  /* 0x00008b9000067802 */ /* 0x000fc40000000f00 */
[----:B-1---5:R-:W-:Y:S05]  /*8b80*/  CALL.REL.NOINC `($_ZN7cutlass13device_kernelIN5flash19enable_sm80_to_sm89INS1_16FlashAttnBwdSm80INS1_25CollectiveMainloopBwdSm80ILi2ELi2EN4cute5tupleIJNS5_1CILi64EEENS7_ILi128EEES8_EEENS_10bfloat16_tEfNS_4arch4Sm80ELb0ELb1ELb1ELb0ELb0ELb0ELb0ELb0ELi2ELi2ELi4ELi2ELb1EEENS1_24CollectiveEpilogueBwdGQAISA_fSD_Li256ELb0ELb0EEENS1_19SingleTileSchedulerILb0ELb0ELb0ELi128EEEEEEEEEvNT_6ParamsE$_ZN4cute5tupleIJiEEC2ERKi) ;  /* 0xfffff1e000007944 */ /* 0x022fea0003c3ffff */
[----:B------:R1:W5:Y:S01]  /*8b90*/  LDL R7, [R1+0x160] ;  /* 0x0001600001077983 */ /* 0x0003620000100800 */
[----:B------:R-:W-:-:S03]  /*8ba0*/  MOV R10, 0x8bc0 ;  /* 0x00008bc0000a7802 */ /* 0x000fc60000000f00 */
[----:B-1---5:R-:W-:Y:S05]  /*8bb0*/  CALL.REL.NOINC `($_ZN7cutlass13device_kernelIN5flash19enable_sm80_to_sm89INS1_16FlashAttnBwdSm80INS1_25CollectiveMainloopBwdSm80ILi2ELi2EN4cute5tupleIJNS5_1CILi64EEENS7_ILi128EEES8_EEENS_10bfloat16_tEfNS_4arch4Sm80ELb0ELb1ELb1ELb0ELb0ELb0ELb0ELb0ELi2ELi2ELi4ELi2ELb1EEENS1_24CollectiveEpilogueBwdGQAISA_fSD_Li256ELb0ELb0EEENS1_19SingleTileSchedulerILb0ELb0ELb0ELi128EEEEEEEEEvNT_6ParamsE$_ZN4cute5tupleIJNS_1CILi0EEES2_S2_iEEC2ERKS2_S5_S5_RKi) ;  /* 0xfffff05000007944 */ /* 0x022fea0003c3ffff */
[----:B------:R1:W5:Y:S01]  /*8bc0*/  LDL R10, [R1+0x168] ;  /* 0x00016800010a7983 */ /* 0x0003620000100800 */
[----:B------:R-:W-:-:S03]  /*8bd0*/  MOV R6, 0x8bf0 ;  /* 0x00008bf000067802 */ /* 0x000fc60000000f00 */
[----:B-1---5:R-:W-:Y:S05]  /*8be0*/  CALL.REL.NOINC `($_ZN7cutlass13device_kernelIN5flash19enable_sm80_to_sm89INS1_16FlashAttnBwdSm80INS1_25CollectiveMainloopBwdSm80ILi2ELi2EN4cute5tupleIJNS5_1CILi64EEENS7_ILi128EEES8_EEENS_10bfloat16_tEfNS_4arch4Sm80ELb0ELb1ELb1ELb0ELb0ELb0ELb0ELb0ELi2ELi2ELi4ELi2ELb1EEENS1_24CollectiveEpilogueBwdGQAISA_fSD_Li256ELb0ELb0EEENS1_19SingleTileSchedulerILb0ELb0ELb0ELi128EEEEEEEEEvNT_6ParamsE$_ZN4cute3eso3ESOILb1ELb0EJNS_1CILi0EEES3_iS3_EEC2ERKS3_S6_RKiS6_) ;  /* 0xffffe7a000007944 */ /* 0x022fea0003c3ffff */
[----:B------:R2:W5:Y:S01]  /*8bf0*/  LDL R30, [R1+0x168] ;  /* 0x00016800011e7983 */ /* 0x0005620000100800 */
[----:B------:R-:W-:-:S03]  /*8c00*/  MOV R6, 0x8c30 ;  /* 0x00008c3000067802 */ /* 0x000fc60000000f00 */
[----:B------:R2:W-:Y:S04]  /*8c10*/  STL [R1+0x168], R10 ;  /* 0x0001680a01007387 */ /* 0x0005e80000100800 */
[----:B-12--5:R-:W-:Y:S05]  /*8c20*/  CALL.REL.NOINC `($_ZN7cutlass13device_kernelIN5flash19enable_sm80_to_sm89INS1_16FlashAttnBwdSm80INS1_25CollectiveMainloopBwdSm80ILi2ELi2EN4cute5tupleIJNS5_1CILi64EEENS7_ILi128EEES8_EEENS_10bfloat16_tEfNS_4arch4Sm80ELb0ELb1ELb1ELb0ELb0ELb0ELb0ELb0ELi2ELi2ELi4ELi2ELb1EEENS1_24CollectiveEpilogueBwdGQAISA_fSD_Li256ELb0ELb0EEENS1_19SingleTileSchedulerILb0ELb0ELb0ELi128EEEEEEEEEvNT_6ParamsE$_ZZN4cuteplIJNS_1CILi0EEES2_iEJS2_S2_S2_iEEEDaRKNS_15ArithmeticTupleIJDpT_EEERKNS3_IJDpT0_EEEENKUlDpRKT_E_clIJS2_S2_iiEEEDaSH_) ;  /* 0x0000135000007944 */ /* 0x026fea0003c00000 */
[----:B------:R-:W-:Y:S01]  /*8c30*/  MOV R7, R2 ;  /* 0x0000000200077202 */ /* 0x000fe20000000f00 */
[----:B------:R-:W-:Y:S01]  /*8c40*/  UMOV UR40, UR5 ;  /* 0x0000000500287c82 */ /* 0x000fe20008000000 */
[----:B------:R-:W-:Y:S02]  /*8c50*/  MOV R6, 0x8c70 ;  /* 0x00008c7000067802 */ /* 0x000fe40000000f00 */
[----:B-1---5:R-:W-:Y:S05]  /*8c60*/  CALL.REL.NOINC `($_ZN7cutlass13device_kernelIN5flash19enable_sm80_to_sm89INS1_16FlashAttnBwdSm80INS1_25CollectiveMainloopBwdSm80ILi2ELi2EN4cute5tupleIJNS5_1CILi64EEENS7_ILi128EEES8_EEENS_10bfloat16_tEfNS_4arch4Sm80ELb0ELb1ELb1ELb0ELb0ELb0ELb0ELb0ELi2ELi2ELi4ELi2ELb1EEENS1_24CollectiveEpilogueBwdGQAISA_fSD_Li256ELb0ELb0EEENS1_19SingleTileSchedulerILb0ELb0ELb0ELi128EEEEEEEEEvNT_6ParamsE$_ZN4cute5tupleIJiEEC2ERKi) ;  /* 0xfffff10000007944 */ /* 0x022fea0003c3ffff */
[----:B------:R1:W5:Y:S01]  /*8c70*/  LDL R7, [R1+0x160] ;  /* 0x0001600001077983 */ /* 0x0003620000100800 */
[----:B------:R-:W-:-:S03]  /*8c80*/  MOV R12, 0x8ca0 ;  /* 0x00008ca0000c7802 */ /* 0x000fc60000000f00 */
[----:B-1---5:R-:W-:Y:S05]  /*8c90*/  CALL.REL.NOINC `($_ZN7cutlass13device_kernelIN5flash19enable_sm80_to_sm89INS1_16FlashAttnBwdSm80INS1_25CollectiveMainloopBwdSm80ILi2ELi2EN4cute5tupleIJNS5_1CILi64EEENS7_ILi128EEES8_EEENS_10bfloat16_tEfNS_4arch4Sm80ELb0ELb1ELb1ELb0ELb0ELb0ELb0ELb0ELi2ELi2ELi4ELi2ELb1EEENS1_24CollectiveEpilogueBwdGQAISA_fSD_Li256ELb0ELb0EEENS1_19SingleTileSchedulerILb0ELb0ELb0ELi128EEEEEEEEEvNT_6ParamsE$_ZN4cute5tupleIJNS_1CILi0EEEiEEC2ERKS2_RKi) ;  /* 0xfffff04000007944 */ /* 0x022fea0003c3ffff */
[----:B------:R1:W5:Y:S01]  /*8ca0*/  LDL R7, [R1+0x168] ;  /* 0x0001680001077983 */ /* 0x0003620000100800 */
[----:B------:R-:W-:-:S03]  /*8cb0*/  MOV R6, 0x8cd0 ;  /* 0x00008cd000067802 */ /* 0x000fc60000000f00 */
[----:B-1---5:R-:W-:Y:S05]  /*8cc0*/  CALL.REL.NOINC `($_ZN7cutlass13device_kernelIN5flash19enable_sm80_to_sm89INS1_16FlashAttnBwdSm80INS1_25CollectiveMainloopBwdSm80ILi2ELi2EN4cute5tupleIJNS5_1CILi64EEENS7_ILi128EEES8_EEENS_10bfloat16_tEfNS_4arch4Sm80ELb0ELb1ELb1ELb0ELb0ELb0ELb0ELb0ELi2ELi2ELi4ELi2ELb1EEENS1_24CollectiveEpilogueBwdGQAISA_fSD_Li256ELb0ELb0EEENS1_19SingleTileSchedulerILb0ELb0ELb0ELi128EEEEEEEEEvNT_6ParamsE$_ZN4cute3eso3ESOILb1ELb0EJNS_1CILi0EEEiS3_S3_EEC2ERKS3_RKiS6_S6_) ;  /* 0xffffe83000007944 */ /* 0x022fea0003c3ffff */
[----:B------:R1:W5:Y:S01]  /*8cd0*/  LDL R7, [R1+0x168] ;  /* 0x0001680001077983 */ /* 0x0003620000100800 */
[----:B------:R-:W-:-:S03]  /*8ce0*/  MOV R12, 0x8d20 ;  /* 0x00008d20000c7802 */ /* 0x000fc60000000f00 */
[----:B------:R1:W-:Y:S04]  /*8cf0*/  STL [R1+0x160], R30 ;  /* 0x0001601e01007387 */ /* 0x0003e80000100800 */
[----:B------:R1:W-:Y:S02]  /*8d00*/  STL [R1+0x168], R10 ;  /* 0x0001680a01007387 */ /* 0x0003e40000100800 */
[----:B-1---5:R-:W-:Y:S05]  /*8d10*/  CALL.REL.NOINC `($_ZN7cutlass13device_kernelIN5flash19enable_sm80_to_sm89INS1_16FlashAttnBwdSm80INS1_25CollectiveMainloopBwdSm80ILi2ELi2EN4cute5tupleIJNS5_1CILi64EEENS7_ILi128EEES8_EEENS_10bfloat16_tEfNS_4arch4Sm80ELb0ELb1ELb1ELb0ELb0ELb0ELb0ELb0ELi2ELi2ELi4ELi2ELb1EEENS1_24CollectiveEpilogueBwdGQAISA_fSD_Li256ELb0ELb0EEENS1_19SingleTileSchedulerILb0ELb0ELb0ELi128EEEEEEEEEvNT_6ParamsE$_ZZN4cuteplIJNS_1CILi0EEEiEJS2_S2_iiEEEDaRKNS_15ArithmeticTupleIJDpT_EEERKNS3_IJDpT0_EEEENKUlDpRKT_E_clIJS2_iiiEEEDaSH_) ;  /* 0x000012f000007944 */ /* 0x022fea0003c00000 */
[----:B------:R-:W-:Y:S02]  /*8d20*/  MOV R12, 0x8d40 ;  /* 0x00008d40000c7802 */ /* 0x000fe40000000f00 */
[----:B--2--5:R-:W-:Y:S05]  /*8d30*/  CALL.REL.NOINC `($_ZN7cutlass13device_kernelIN5flash19enable_sm80_to_sm89INS1_16FlashAttnBwdSm80INS1_25CollectiveMainloopBwdSm80ILi2ELi2EN4cute5tupleIJNS5_1CILi64EEENS7_ILi128EEES8_EEENS_10bfloat16_tEfNS_4arch4Sm80ELb0ELb1ELb1ELb0ELb0ELb0ELb0ELb0ELi2ELi2ELi4ELi2ELb1EEENS1_24CollectiveEpilogueBwdGQAISA_fSD_Li256ELb0ELb0EEENS1_19SingleTileSchedulerILb0ELb0ELb0ELi128EEEEEEEEEvNT_6ParamsE$_ZN4cute3eso3ESOILb0ELb1EJNS_15ArithmeticTupleIJiiEEENS_1CILi0EEES5_S5_EEC2ERKS3_RKS5_SA_SA_) ;  /* 0xffffe31000007944 */ /* 0x024fea0003c3ffff */
[----:B------:R-:W-:Y:S04]  /*8d40*/  STL.64 [R1+0x160], R6 ;  /* 0x0001600601007387 */ /* 0x000fe80000100a00 */
[----:B-1----:R1:W5:Y:S01]  /*8d50*/  LDL.64 R8, [R1+0x168] ;  /* 0x0001680001087983 */ /* 0x0023620000100a00 */
[----:B------:R-:W-:Y:S02]  /*8d60*/  UIADD3 UR40, UR5, 0x24, URZ ;  /* 0x0000002405287890 */ /* 0x000fe4000fffe03f */
[----:B------:R-:W-:Y:S01]  /*8d70*/  UMOV UR39, UR19 ;  /* 0x0000001300277c82 */ /* 0x000fe20008000000 */
[----:B------:R2:W-:Y:S02]  /*8d80*/  STL [R1+0x168], R10 ;  /* 0x0001680a01007387 */ /* 0x0005e40000100800 */
[----:B--2---:R-:W-:-:S02]  /*8d90*/  MOV R10, 0x8db0 ;  /* 0x00008db0000a7802 */ /* 0x004fc40000000f00 */
[----:B-1---5:R-:W-:Y:S05]  /*8da0*/  CALL.REL.NOINC `($_ZN7cutlass13device_kernelIN5flash19enable_sm80_to_sm89INS1_16FlashAttnBwdSm80INS1_25CollectiveMainloopBwdSm80ILi2ELi2EN4cute5tupleIJNS5_1CILi64EEENS7_ILi128EEES8_EEENS_10bfloat16_tEfNS_4arch4Sm80ELb0ELb1ELb1ELb0ELb0ELb0ELb0ELb0ELi2ELi2ELi4ELi2ELb1EEENS1_24CollectiveEpilogueBwdGQAISA_fSD_Li256ELb0ELb0EEENS1_19SingleTileSchedulerILb0ELb0ELb0ELi128EEEEEEEEEvNT_6ParamsE$_ZZN4cuteplIJNS_15ArithmeticTupleIJiiEEEEJNS_1CILi0EEEiiiEEEDaRKNS1_IJDpT_EEERKNS1_IJDpT0_EEEENKUlDpRKT_E_clIJS2_iiiEEEDaSI_) ;  /* 0x0000103000007944 */ /* 0x022fea0003c00000 */
[----:B-----5:R1:W-:Y:S01]  /*8db0*/  STL.64 [R1+0x188], R6 ;  /* 0x0001880601007387 */ /* 0x0203e20000100a00 */
[----:B------:R-:W-:-:S03]  /*8dc0*/  MOV R36, 0x8e00 ;  /* 0x00008e0000247802 */ /* 0x000fc60000000f00 */
[----:B------:R1:W-:Y:S04]  /*8dd0*/  STL.64 [R1+0x190], R8 ;  /* 0x0001900801007387 */ /* 0x0003e80000100a00 */
[----:B------:R1:W-:Y:S02]  /*8de0*/  STL [R1+0x184], R12 ;  /* 0x0001840c01007387 */ /* 0x0003e40000100800 */
[----:B-12---:R-:W-:Y:S05]  /*8df0*/  CALL.REL.NOINC `($_ZN7cutlass13device_kernelIN5flash19enable_sm80_to_sm89INS1_16FlashAttnBwdSm80INS1_25CollectiveMainloopBwdSm80ILi2ELi2EN4cute5tupleIJNS5_1CILi64EEENS7_ILi128EEES8_EEENS_10bfloat16_tEfNS_4arch4Sm80ELb0ELb1ELb1ELb0ELb0ELb0ELb0ELb0ELi2ELi2ELi4ELi2ELb1EEENS1_24CollectiveEpilogueBwdGQAISA_fSD_Li256ELb0ELb0EEENS1_19SingleTileSchedulerILb0ELb0ELb0ELi128EEEEEEEEEvNT_6ParamsE$_ZZN4cute19as_arithmetic_tupleINS_15ArithmeticTupleIJNS1_IJiiEEEiiiEEEEEDaRKT_ENKUlRKT_E_clIS2_EEDaS9_) ;  /* 0xfffff4a000007944 */ /* 0x006fea0003c3ffff */
[----:B------:R2:W5:Y:S01]  /*8e00*/  LDL R9, [R1+0x18c] ;  /* 0x00018c0001097983 */ /* 0x0005620000100800 */
[----:B------:R-:W-:-:S03]  /*8e10*/  MOV R8, 0x8e30 ;  /* 0x00008e3000087802 */ /* 0x000fc60000000f00 */
[----:B-12--5:R-:W-:Y:S05]  /*8e20*/  CALL.REL.NOINC `($_ZN7cutlass13device_kernelIN5flash19enable_sm80_to_sm89INS1_16FlashAttnBwdSm80INS1_25CollectiveMainloopBwdSm80ILi2ELi2EN4cute5tupleIJNS5_1CILi64EEENS7_ILi128EEES8_EEENS_10bfloat16_tEfNS_4arch4Sm80ELb0ELb1ELb1ELb0ELb0ELb0ELb0ELb0ELi2ELi2ELi4ELi2ELb1EEENS1_24CollectiveEpilogueBwdGQAISA_fSD_Li256ELb0ELb0EEENS1_19SingleTileSchedulerILb0ELb0ELb0ELi128EEEEEEEEEvNT_6ParamsE$_ZZN4cute19as_arithmetic_tupleINS_15ArithmeticTupleIJNS1_IJiiEEEiiiEEEEEDaRKT_ENKUlRKT_E_clIiEEDaS9_) ;  /* 0xfffff57000007944 */ /* 0x026fea0003c3ffff */
[----:B------:R1:W5:Y:S01]  /*8e30*/  LDL R9, [R1+0x190] ;  /* 0x0001900001097983 */ /* 0x0003620000100800 */
[----:B------:R-:W-:-:S03]  /*8e40*/  MOV R8, 0x8e70 ;  /* 0x00008e7000087802 */ /* 0x000fc60000000f00 */
[----:B------:R1:W-:Y:S04]  /*8e50*/  STL [R1+0x168], R10 ;  /* 0x0001680a01007387 */ /* 0x0003e80000100800 */
[----:B-1---5:R-:W-:Y:S05]  /*8e60*/  CALL.REL.NOINC `($_ZN7cutlass13device_kernelIN5flash19enable_sm80_to_sm89INS1_16FlashAttnBwdSm80INS1_25CollectiveMainloopBwdSm80ILi2ELi2EN4cute5tupleIJNS5_1CILi64EEENS7_ILi128EEES8_EEENS_10bfloat16_tEfNS_4arch4Sm80ELb0ELb1ELb1ELb0ELb0ELb0ELb0ELb0ELi2ELi2ELi4ELi2ELb1EEENS1_24CollectiveEpilogueBwdGQAISA_fSD_Li256ELb0ELb0EEENS1_19SingleTileSchedulerILb0ELb0ELb0ELi128EEEEEEEEEvNT_6ParamsE$_ZZN4cute19as_arithmetic_tupleINS_15ArithmeticTupleIJNS1_IJiiEEEiiiEEEEEDaRKT_ENKUlRKT_E_clIiEEDaS9_) ;  /* 0xfffff53000007944 */ /* 0x022fea0003c3ffff */
[----:B------:R1:W5:Y:S01]  /*8e70*/  LDL R9, [R1+0x194] ;  /* 0x0001940001097983 */ /* 0x0003620000100800 */
[----:B------:R-:W-:-:S03]  /*8e80*/  MOV R8, 0x8eb0 ;  /* 0x00008eb000087802 */ /* 0x000fc60000000f00 */
[----:B------:R1:W-:Y:S04]  /*8e90*/  STL [R1+0x160], R10 ;  /* 0x0001600a01007387 */ /* 0x0003e80000100800 */
[----:B-1---5:R-:W-:Y:S05]  /*8ea0*/  CALL.REL.NOINC `($_ZN7cutlass13device_kernelIN5flash19enable_sm80_to_sm89INS1_16FlashAttnBwdSm80INS1_25CollectiveMainloopBwdSm80ILi2ELi2EN4cute5tupleIJNS5_1CILi64EEENS7_ILi128EEES8_EEENS_10bfloat16_tEfNS_4arch4Sm80ELb0ELb1ELb1ELb0ELb0ELb0ELb0ELb0ELi2ELi2ELi4ELi2ELb1EEENS1_24CollectiveEpilogueBwdGQAISA_fSD_Li256ELb0ELb0EEENS1_19SingleTileSchedulerILb0ELb0ELb0ELi128EEEEEEEEEvNT_6ParamsE$_ZZN4cute19as_arithmetic_tupleINS_15ArithmeticTupleIJNS1_IJiiEEEiiiEEEEEDaRKT_ENKUlRKT_E_clIiEEDaS9_) ;  /* 0xfffff4f000007944 */ /* 0x022fea0003c3ffff */
[----:B------:R1:W-:Y:S01]  /*8eb0*/  STL [R1+0x164], R10 ;  /* 0x0001640a01007387 */ /* 0x0003e20000100800 */
[----:B------:R-:W-:Y:S01]  /*8ec0*/  MOV R9, R7 ;  /* 0x0000000700097202 */ /* 0x000fe20000000f00 */
[----:B------:R-:W-:Y:S01]  /*8ed0*/  UIADD3 UR40, UR5, 0x10, URZ ;  /* 0x0000001005287890 */ /* 0x000fe2000fffe03f */
[----:B------:R-:W-:Y:S01]  /*8ee0*/  MOV R12, 0x8f10 ;  /* 0x00008f10000c7802 */ /* 0x000fe20000000f00 */
[----:B------:R-:W-:-:S05]  /*8ef0*/  UMOV UR39, UR19 ;  /* 0x0000001300277c82 */ /* 0x000fca0008000000 */
[----:B-1----:R-:W-:Y:S05]  /*8f00*/  CALL.REL.NOINC `($_ZN7cutlass13device_kernelIN5flash19enable_sm80_to_sm89INS1_16FlashAttnBwdSm80INS1_25CollectiveMainloopBwdSm80ILi2ELi2EN4cute5tupleIJNS5_1CILi64EEENS7_ILi128EEES8_EEENS_10bfloat16_tEfNS_4arch4Sm80ELb0ELb1ELb1ELb0ELb0ELb0ELb0ELb0ELi2ELi2ELi4ELi2ELb1EEENS1_24CollectiveEpilogueBwdGQAISA_fSD_Li256ELb0ELb0EEENS1_19SingleTileSchedulerILb0ELb0ELb0ELi128EEEEEEEEEvNT_6ParamsE$_ZZN4cute19as_arithmetic_tupleINS_15ArithmeticTupleIJNS1_IJiiEEEiiiEEEEEDaRKT_ENKUlDpRKT_E_clIJS2_iiiEEEDaSA_) ;  /* 0xfffff2c000007944 */ /* 0x002fea0003c3ffff */
[----:B-----5:R-:W-:Y:S01]  /*8f10*/  IMAD.MOV.U32 R9, RZ, RZ, R6 ;  /* 0x000000ffff097224 */ /* 0x020fe200078e0006 */
[----:B------:R-:W-:Y:S01]  /*8f20*/  MOV R6, R7 ;  /* 0x0000000700067202 */ /* 0x000fe20000000f00 */
[----:B------:R-:W-:Y:S01]  /*8f30*/  IMAD.MOV.U32 R7, RZ, RZ, R10 ;  /* 0x000000ffff077224 */ /* 0x000fe200078e000a */
[----:B------:R2:W-:Y:S01]  /*8f40*/  STL [R1+0x180], R11 ;  /* 0x0001800b01007387 */ /* 0x0005e20000100800 */
[----:B------:R-:W-:-:S03]  /*8f50*/  MOV R30, 0x8f90 ;  /* 0x00008f90001e7802 */ /* 0x000fc60000000f00 */
[----:B------:R2:W-:Y:S04]  /*8f60*/  STL.64 [R1+0x170], R8 ;  /* 0x0001700801007387 */ /* 0x0005e80000100a00 */
[----:B------:R2:W-:Y:S02]  /*8f70*/  STL.64 [R1+0x178], R6 ;  /* 0x0001780601007387 */ /* 0x0005e40000100a00 */
[----:B-12---:R-:W-:Y:S05]  /*8f80*/  CALL.REL.NOINC `($_ZN7cutlass13device_kernelIN5flash19enable_sm80_to_sm89INS1_16FlashAttnBwdSm80INS1_25CollectiveMainloopBwdSm80ILi2ELi2EN4cute5tupleIJNS5_1CILi64EEENS7_ILi128EEES8_EEENS_10bfloat16_tEfNS_4arch4Sm80ELb0ELb1ELb1ELb0ELb0ELb0ELb0ELb0ELi2ELi2ELi4ELi2ELb1EEENS1_24CollectiveEpilogueBwdGQAISA_fSD_Li256ELb0ELb0EEENS1_19SingleTileSchedulerILb0ELb0ELb0ELi128EEEEEEEEEvNT_6ParamsE$_ZZN4cute14transform_leafINS_15ArithmeticTupleIJNS1_IJiiEEEiiiEEENS_8identityEEEDaRKT_OT0_ENKUlRKT_E_clIS2_EEDaSC_) ;  /* 0xfffff0c000007944 */ /* 0x006fea0003c3ffff */
[----:B------:R2:W5:Y:S01]  /*8f90*/  LDL R10, [R1+0x178] ;  /* 0x00017800010a7983 */ /* 0x0005620000100800 */
[----:B------:R-:W-:-:S03]  /*8fa0*/  MOV R6, 0x8fc0 ;  /* 0x00008fc000067802 */ /* 0x000fc60000000f00 */
[----:B-12--5:R-:W-:Y:S05]  /*8fb0*/  CALL.REL.NOINC `($_ZN7cutlass13device_kernelIN5flash19enable_sm80_to_sm89INS1_16FlashAttnBwdSm80INS1_25CollectiveMainloopBwdSm80ILi2ELi2EN4cute5tupleIJNS5_1CILi64EEENS7_ILi128EEES8_EEENS_10bfloat16_tEfNS_4arch4Sm80ELb0ELb1ELb1ELb0ELb0ELb0ELb0ELb0ELi2ELi2ELi4ELi2ELb1EEENS1_24CollectiveEpilogueBwdGQAISA_fSD_Li256ELb0ELb0EEENS1_19SingleTileSchedulerILb0ELb0ELb0ELi128EEEEEEEEEvNT_6ParamsE$_ZZN4cute14transform_leafINS_15ArithmeticTupleIJNS1_IJiiEEEiiiEEENS_8identityEEEDaRKT_OT0_ENKUlRKT_E_clIiEEDaSC_) ;  /* 0xfffff1a000007944 */ /* 0x026fea0003c3ffff */
[----:B------:R1:W5:Y:S01]  /*8fc0*/  LDL R10, [R1+0x17c] ;  /* 0x00017c00010a7983 */ /* 0x0003620000100800 */
[----:B------:R-:W-:-:S03]  /*8fd0*/  MOV R6, 0x9000 ;  /* 0x0000900000067802 */ /* 0x000fc60000000f00 */
[----:B------:R1:W-:Y:S04]  /*8fe0*/  STL [R1+0x168], R8 ;  /* 0x0001680801007387 */ /* 0x0003e80000100800 */
[----:B-1---5:R-:W-:Y:S05]  /*8ff0*/  CALL.REL.NOINC `($_ZN7cutlass13device_kernelIN5flash19enable_sm80_to_sm89INS1_16FlashAttnBwdSm80INS1_25CollectiveMainloopBwdSm80ILi2ELi2EN4cute5tupleIJNS5_1CILi64EEENS7_ILi128EEES8_EEENS_10bfloat16_tEfNS_4arch4Sm80ELb0ELb1ELb1ELb0ELb0ELb0ELb0ELb0ELi2ELi2ELi4ELi2ELb1EEENS1_24CollectiveEpilogueBwdGQAISA_fSD_Li256ELb0ELb0EEENS1_19SingleTileSchedulerILb0ELb0ELb0ELi128EEEEEEEEEvNT_6ParamsE$_ZZN4cute14transform_leafINS_15ArithmeticTupleIJNS1_IJiiEEEiiiEEENS_8identityEEEDaRKT_OT0_ENKUlRKT_E_clIiEEDaSC_) ;  /* 0xfffff16000007944 */ /* 0x022fea0003c3ffff */
[----:B------:R1:W5:Y:S01]  /*9000*/  LDL R10, [R1+0x180] ;  /* 0x00018000010a7983 */ /* 0x0003620000100800 */
[----:B------:R-:W-:-:S03]  /*9010*/  MOV R6, 0x9040 ;  /* 0x0000904000067802 */ /* 0x000fc60000000f00 */
[----:B------:R1:W-:Y:S04]  /*9020*/  STL [R1+0x160], R8 ;  /* 0x0001600801007387 */ /* 0x0003e80000100800 */
[----:B-1---5:R-:W-:Y:S05]  /*9030*/  CALL.REL.NOINC `($_ZN7cutlass13device_kernelIN5flash19enable_sm80_to_sm89INS1_16FlashAttnBwdSm80INS1_25CollectiveMainloopBwdSm80ILi2ELi2EN4cute5tupleIJNS5_1CILi64EEENS7_ILi128EEES8_EEENS_10bfloat16_tEfNS_4arch4Sm80ELb0ELb1ELb1ELb0ELb0ELb0ELb0ELb0ELi2ELi2ELi4ELi2ELb1EEENS1_24CollectiveEpilogueBwdGQAISA_fSD_Li256ELb0ELb0EEENS1_19SingleTileSchedulerILb0ELb0ELb0ELi128EEEEEEEEEvNT_6ParamsE$_ZZN4cute14transform_leafINS_15ArithmeticTupleIJNS1_IJiiEEEiiiEEENS_8identityEEEDaRKT_OT0_ENKUlRKT_E_clIiEEDaSC_) ;  /* 0xfffff12000007944 */ /* 0x022fea0003c3ffff */
[----:B------:R1:W-:Y:S01]  /*9040*/  STL [R1+0x164], R8 ;  /* 0x0001640801007387 */ /* 0x0003e20000100800 */
[----:B------:R-:W-:Y:S01]  /*9050*/  MOV R10, 0x9080 ;  /* 0x00009080000a7802 */ /* 0x000fe20000000f00 */
[----:B------:R-:W-:Y:S02]  /*9060*/  UMOV UR39, UR19 ;  /* 0x0000001300277c82 */ /* 0x000fe40008000000 */
[----:B-1----:R-:W-:Y:S05]  /*9070*/  CALL.REL.NOINC `($_ZN7cutlass13device_kernelIN5flash19enable_sm80_to_sm89INS1_16FlashAttnBwdSm80INS1_25CollectiveMainloopBwdSm80ILi2ELi2EN4cute5tupleIJNS5_1CILi64EEENS7_ILi128EEES8_EEENS_10bfloat16_tEfNS_4arch4Sm80ELb0ELb1ELb1ELb0ELb0ELb0ELb0ELb0ELi2ELi2ELi4ELi2ELb1EEENS1_24CollectiveEpilogueBwdGQAISA_fSD_Li256ELb0ELb0EEENS1_19SingleTileSchedulerILb0ELb0ELb0ELi128EEEEEEEEEvNT_6ParamsE$_ZZN4cute9transformINS_15ArithmeticTupleIJNS1_IJiiEEEiiiEEEZNS_14transform_leafIS3_NS_8identityEEEDaRKT_OT0_EUlRKT_E_EEDaS8_SA_ENKUlDpSD_E_clIJNS_5tupleIJiiEEEiiiEEEDaSF_) ;  /* 0x00000be000007944 */ /* 0x002fea0003c00000 */
[----:B------:R-:W-:Y:S02]  /*9080*/  MOV R10, R0 ;  /* 0x00000000000a7202 */ /* 0x000fe40000000f00 */
[----:B------:R-:W-:Y:S02]  /*9090*/  MOV R11, 0x0 ;  /* 0x00000000000b7802 */ /* 0x000fe40000000f00 */
[----:B-----5:R-:W-:Y:S02]  /*90a0*/  MOV R2, R6 ;  /* 0x0000000600027202 */ /* 0x020fe40000000f00 */
[----:B------:R-:W-:Y:S05]  /*90b0*/  RET.REL.NODEC R10 `(_ZN7cutlass13device_kernelIN5flash19enable_sm80_to_sm89INS1_16FlashAttnBwdSm80INS1_25CollectiveMainloopBwdSm80ILi2ELi2EN4cute5tupleIJNS5_1CILi64EEENS7_ILi128EEES8_EEENS_10bfloat16_tEfNS_4arch4Sm80ELb0ELb1ELb1ELb0ELb0ELb0ELb0ELb0ELi2ELi2ELi4ELi2ELb1EEENS1_24CollectiveEpilogueBwdGQAISA_fSD_Li256ELb0ELb0EEENS1_19SingleTileSchedulerILb0ELb0ELb0ELi128EEEEEEEEEvNT_6ParamsE) ;  /* 0xffff6f400a007950 */ /* 0x000fea0003c3ffff */
        .type           $_ZN7cutlass13device_kernelIN5flash19enable_sm80_to_sm89INS1_16FlashAttnBwdSm80INS1_25CollectiveMainloopBwdSm80ILi2ELi2EN4cute5tupleIJNS5_1CILi64EEENS7_ILi128EEES8_EEENS_10bfloat16_tEfNS_4arch4Sm80ELb0ELb1ELb1ELb0ELb0ELb0ELb0ELb0ELi2ELi2ELi4ELi2ELb1EEENS1_24CollectiveEpilogueBwdGQAISA_fSD_Li256ELb0ELb0EEENS1_19SingleTileSchedulerILb0ELb0ELb0ELi128EEEEEEEEEvNT_6ParamsE$_ZZN4cute7idx2crdINS_5tupleIJiEEENS1_IJNS1_IJNS1_IJNS_1CILi8EEENS3_ILi2EEEEEES5_S5_NS3_ILi4EEEEEEEEEEEDaRKT_RKT0_ENKUlRKT_RKT0_E_clIiS8_EEDaSI_SL_,@function
        .size           $_ZN7cutlass13device_kernelIN5flash19enable_sm80_to_sm89INS1_16FlashAttnBwdSm80INS1_25CollectiveMainloopBwdSm80ILi2ELi2EN4cute5tupleIJNS5_1CILi64EEENS7_ILi128EEES8_EEENS_10bfloat16_tEfNS_4arch4Sm80ELb0ELb1ELb1ELb0ELb0ELb0ELb0ELb0ELi2ELi2ELi4ELi2ELb1EEENS1_24CollectiveEpilogueBwdGQAISA_fSD_Li256ELb0ELb0EEENS1_19SingleTileSchedulerILb0ELb0ELb0ELi128EEEEEEEEEvNT_6ParamsE$_ZZN4cute7idx2crdINS_5tupleIJiEEENS1_IJNS1_IJNS1_IJNS_1CILi8EEENS3_ILi2EEEEEES5_S5_NS3_ILi4EEEEEEEEEEEDaRKT_RKT0_ENKUlRKT_RKT0_E_clIiS8_EEDaSI_SL_,($_ZN7cutlass13device_kernelIN5flash19enable_sm80_to_sm89INS1_16FlashAttnBwdSm80INS1_25CollectiveMainloopBwdSm80ILi2ELi2EN4cute5tupleIJNS5_1CILi64EEENS7_ILi128EEES8_EEENS_10bfloat16_tEfNS_4arch4Sm80ELb0ELb1ELb1ELb0ELb0ELb0ELb0ELb0ELi2ELi2ELi4ELi2ELb1EEENS1_24CollectiveEpilogueBwdGQAISA_fSD_Li256ELb0ELb0EEENS1_19SingleTileSchedulerILb0ELb0ELb0ELi128EEEEEEEEEvNT_6ParamsE$_ZZN4cute9transformINS_15ArithmeticTupleIJNS1_IJiiEEEiiiEEEZNS_14transform_leafIS3_NS_8identityEEEDaRKT_OT0_EUlRKT_E_EEDaS8_SA_ENKUlDpSD_E_clIJNS_5tupleIJiiEEEiiiEEEDaSF_ - $_ZN7cutlass13device_kernelIN5flash19enable_sm80_to_sm89INS1_16FlashAttnBwdSm80INS1_25CollectiveMainloopBwdSm80ILi2ELi2EN4cute5tupleIJNS5_1CILi64EEENS7_ILi128EEES8_EEENS_10bfloat16_tEfNS_4arch4Sm80ELb0ELb1ELb1ELb0ELb0ELb0ELb0ELb0ELi2ELi2ELi4ELi2ELb1EEENS1_24CollectiveEpilogueBwdGQAISA_fSD_Li256ELb0ELb0EEENS1_19SingleTileSchedulerILb0ELb0ELb0ELi128EEEEEEEEEvNT_6ParamsE$_ZZN4cute7idx2crdINS_5tupleIJiEEENS1_IJNS1_IJNS1_IJNS_1CILi8EEENS3_ILi2EEEEEES5_S5_NS3_ILi4EEEEEEEEEEEDaRKT_RKT0_ENKUlRKT_RKT0_E_clIiS8_EEDaSI_SL_)
$_ZN7cutlass13device_kernelIN5flash19enable_sm80_to_sm89INS1_16FlashAttnBwdSm80INS1_25CollectiveMainloopBwdSm80ILi2ELi2EN4cute5tupleIJNS5_1CILi64EEENS7_ILi128EEES8_EEENS_10bfloat16_tEfNS_4arch4Sm80ELb0ELb1ELb1ELb0ELb0ELb0ELb0ELb0ELi2ELi2ELi4ELi2ELb1EEENS1_24CollectiveEpilogueBwdGQAISA_fSD_Li256ELb0ELb0EEENS1_19SingleTileSchedulerILb0ELb0ELb0ELi128EEEEEEEEEvNT_6ParamsE$_ZZN4cute7idx2crdINS_5tupleIJiEEENS1_IJNS1_IJNS1_IJNS_1CILi8EEENS3_ILi2EEEEEES5_S5_NS3_ILi4EEEEEEEEEEEDaRKT_RKT0_ENKUlRKT_RKT0_E_clIiS8_EEDaSI_SL_:
[----:B------:R-:W-:Y:S01]  /*90c0*/  SHF.R.S32.HI R31, RZ, 0x1f, R30 ;  /* 0x0000001fff1f7819 */ /* 0x000fe2000001141e */
[----:B------:R1:W-:Y:S01]  /*90d0*/  STL.U8 [R1+0x198], RZ ;  /* 0x000198ff01007387 */ /* 0x0003e20000100000 */
[----:B------:R-:W-:-:S02]  /*90e0*/  UIADD3 UR5, UR12, 0x160, URZ ;  /* 0x000001600c057890 */ /* 0x000fc4000fffe03f */
        /* <DEDUP_REMOVED lines=69> */
[----:B------:R-:W-:Y:S02]  /*9540*/  MOV R6, 0x9590 ;  /* 0x0000959000067802 */ /* 0x000fe40000000f00 */
[----:B------:R-:W-:-:S04]  /*9550*/  LEA.HI R0, R0, R7, RZ, 0x1 ;  /* 0x0000000700007211 */ /* 0x000fc800078f08ff */
[----:B------:R-:W-:-:S05]  /*9560*/  LOP3.LUT R0, R0, 0xfffffffe, RZ, 0xc0, !PT ;  /* 0xfffffffe00007812 */ /* 0x000fca00078ec0ff */
[----:B------:R-:W-:Y:S02]  /*9570*/  IMAD.IADD R7, R7, 0x1, -R0 ;  /* 0x0000000107077824 */ /* 0x000fe400078e0a00 */
[----:B--2--5:R-:W-:Y:S05]  /*9580*/  CALL.REL.NOINC `($_ZN7cutlass13device_kernelIN5flash19enable_sm80_to_sm89INS1_16FlashAttnBwdSm80INS1_25CollectiveMainloopBwdSm80ILi2ELi2EN4cute5tupleIJNS5_1CILi64EEENS7_ILi128EEES8_EEENS_10bfloat16_tEfNS_4arch4Sm80ELb0ELb1ELb1ELb0ELb0ELb0ELb0ELb0ELi2ELi2ELi4ELi2ELb1EEENS1_24CollectiveEpilogueBwdGQAISA_fSD_Li256ELb0ELb0EEENS1_19SingleTileSchedulerILb0ELb0ELb0ELi128EEEEEEEEEvNT_6ParamsE$_ZN4cute5tupleIJiEEC2ERKi) ;  /* 0xffffe7e000007944 */ /* 0x024fea0003c3ffff */
        /* <DEDUP_REMOVED lines=10> */
[----:B-1---5:R-:W-:Y:S05]  /*9630*/  CALL.REL.NOINC `($_ZN7cutlass13device_kernelIN5flash19enable_sm80_to_sm89INS1_16FlashAttnBwdSm80INS1_25CollectiveMainloopBwdSm80ILi2ELi2EN4cute5tupleIJNS5_1CILi64EEENS7_ILi128EEES8_EEENS_10bfloat16_tEfNS_4arch4Sm80ELb0ELb1ELb1ELb0ELb0ELb0ELb0ELb0ELi2ELi2ELi4ELi2ELb1EEENS1_24CollectiveEpilogueBwdGQAISA_fSD_Li256ELb0ELb0EEENS1_19SingleTileSchedulerILb0ELb0ELb0ELi128EEEEEEEEEvNT_6ParamsE$_ZN4cute5tupleIJiEEC2ERKi) ;  /* 0xffffe73000007944 */ /* 0x022fea0003c3ffff */
[----:B------:R1:W5:Y:S01]  /*9640*/  LDL R11, [R1+0x168] ;  /* 0x00016800010b7983 */ /* 0x0003620000100800 */
[----:B------:R-:W-:Y:S01]  /*9650*/  MOV R7, R10 ;  /* 0x0000000a00077202 */ /* 0x000fe20000000f00 */
[----:B------:R-:W-:Y:S01]  /*9660*/  UMOV UR40, UR9 ;  /* 0x0000000900287c82 */ /* 0x000fe20008000000 */
        /* <DEDUP_REMOVED lines=44> */
[----:B------:R-:W-:-:S03]  /*9930*/  UIADD3 UR40, UR5, 0x24, URZ ;  /* 0x0000002405287890 */ /* 0x000fc6000fffe03f */
[----:B------:R2:W-:Y:S02]  /*9940*/  STL [R1+0x168], R10 ;  /* 0x0001680a01007387 */ /* 0x0005e40000100800 */
[----:B--2---:R-:W-:Y:S02]  /*9950*/  MOV R10, 0x9970 ;  /* 0x00009970000a7802 */ /* 0x004fe40000000f00 */
        /* <DEDUP_REMOVED lines=20> */
[----:B------:R-:W-:-:S06]  /*9aa0*/  MOV R12, 0x9ac0 ;  /* 0x00009ac0000c7802 */ /* 0x000fcc0000000f00 */
        /* <DEDUP_REMOVED lines=21> */
[----:B------:R-:W-:-:S03]  /*9c00*/  MOV R10, 0x9c20 ;  /* 0x00009c20000a7802 */ /* 0x000fc60000000f00 */
[----:B-1----:R-:W-:Y:S05]  /*9c10*/  CALL.REL.NOINC `($_ZN7cutlass13device_kernelIN5flash19enable_sm80_to_sm89INS1_16FlashAttnBwdSm80INS1_25CollectiveMainloopBwdSm80ILi2ELi2EN4cute5tupleIJNS5_1CILi64EEENS7_ILi128EEES8_EEENS_10bfloat16_tEfNS_4arch4Sm80ELb0ELb1ELb1ELb0ELb0ELb0ELb0ELb0ELi2ELi2ELi4ELi2ELb1EEENS1_24CollectiveEpilogueBwdGQAISA_fSD_Li256ELb0ELb0EEENS1_19SingleTileSchedulerILb0ELb0ELb0ELi128EEEEEEEEEvNT_6ParamsE$_ZZN4cute9transformINS_15ArithmeticTupleIJNS1_IJiiEEEiiiEEEZNS_14transform_leafIS3_NS_8identityEEEDaRKT_OT0_EUlRKT_E_EEDaS8_SA_ENKUlDpSD_E_clIJNS_5tupleIJiiEEEiiiEEEDaSF_) ;  /* 0x0000004000007944 */ /* 0x002fea0003c00000 */
[----:B------:R-:W-:Y:S02]  /*9c20*/  MOV R10, R20 ;  /* 0x00000014000a7202 */ /* 0x000fe40000000f00 */
[----:B------:R-:W-:Y:S02]  /*9c30*/  MOV R11, 0x0 ;  /* 0x00000000000b7802 */ /* 0x000fe40000000f00 */
[----:B-----5:R-:W-:Y:S02]  /*9c40*/  MOV R0, R6 ;  /* 0x0000000600007202 */ /* 0x020fe40000000f00 */
[----:B------:R-:W-:Y:S05]  /*9c50*/  RET.REL.NODEC R10 `(_ZN7cutlass13device_kernelIN5flash19enable_sm80_to_sm89INS1_16FlashAttnBwdSm80INS1_25CollectiveMainloopBwdSm80ILi2ELi2EN4cute5tupleIJNS5_1CILi64EEENS7_ILi128EEES8_EEENS_10bfloat16_tEfNS_4arch4Sm80ELb0ELb1ELb1ELb0ELb0ELb0ELb0ELb0ELi2ELi2ELi4ELi2ELb1EEENS1_24CollectiveEpilogueBwdGQAISA_fSD_Li256ELb0ELb0EEENS1_19SingleTileSchedulerILb0ELb0ELb0ELi128EEEEEEEEEvNT_6ParamsE) ;  /* 0xffff63a00a007950 */ /* 0x000fea0003c3ffff */
        .type           $_ZN7cutlass13device_kernelIN5flash19enable_sm80_to_sm89INS1_16FlashAttnBwdSm80INS1_25CollectiveMainloopBwdSm80ILi2ELi2EN4cute5tupleIJNS5_1CILi64EEENS7_ILi128EEES8_EEENS_10bfloat16_tEfNS_4arch4Sm80ELb0ELb1ELb1ELb0ELb0ELb0ELb0ELb0ELi2ELi2ELi4ELi2ELb1EEENS1_24CollectiveEpilogueBwdGQAISA_fSD_Li256ELb0ELb0EEENS1_19SingleTileSchedulerILb0ELb0ELb0ELi128EEEEEEEEEvNT_6ParamsE$_ZZN4cute9transformINS_15ArithmeticTupleIJNS1_IJiiEEEiiiEEEZNS_14transform_leafIS3_NS_8identityEEEDaRKT_OT0_EUlRKT_E_EEDaS8_SA_ENKUlDpSD_E_clIJNS_5tupleIJiiEEEiiiEEEDaSF_,@function
        .size           $_ZN7cutlass13device_kernelIN5flash19enable_sm80_to_sm89INS1_16FlashAttnBwdSm80INS1_25CollectiveMainloopBwdSm80ILi2ELi2EN4cute5tupleIJNS5_1CILi64EEENS7_ILi128EEES8_EEENS_10bfloat16_tEfNS_4arch4Sm80ELb0ELb1ELb1ELb0ELb0ELb0ELb0ELb0ELi2ELi2ELi4ELi2ELb1EEENS1_24CollectiveEpilogueBwdGQAISA_fSD_Li256ELb0ELb0EEENS1_19SingleTileSchedulerILb0ELb0ELb0ELi128EEEEEEEEEvNT_6ParamsE$_ZZN4cute9transformINS_15ArithmeticTupleIJNS1_IJiiEEEiiiEEEZNS_14transform_leafIS3_NS_8identityEEEDaRKT_OT0_EUlRKT_E_EEDaS8_SA_ENKUlDpSD_E_clIJNS_5tupleIJiiEEEiiiEEEDaSF_,($_ZN7cutlass13device_kernelIN5flash19enable_sm80_to_sm89INS1_16FlashAttnBwdSm80INS1_25CollectiveMainloopBwdSm80ILi2ELi2EN4cute5tupleIJNS5_1CILi64EEENS7_ILi128EEES8_EEENS_10bfloat16_tEfNS_4arch4Sm80ELb0ELb1ELb1ELb0ELb0ELb0ELb0ELb0ELi2ELi2ELi4ELi2ELb1EEENS1_24CollectiveEpilogueBwdGQAISA_fSD_Li256ELb0ELb0EEENS1_19SingleTileSchedulerILb0ELb0ELb0ELi128EEEEEEEEEvNT_6ParamsE$_ZZN4cute9transformINS_15ArithmeticTupleIJiiEEEZNS_14transform_leafIS2_RNS_8identityEEEDaRKT_OT0_EUlRKT_E_EEDaS8_SA_ENKUlDpSD_E_clIJiiEEEDaSF_ - $_ZN7cutlass13device_kernelIN5flash19enable_sm80_to_sm89INS1_16FlashAttnBwdSm80INS1_25CollectiveMainloopBwdSm80ILi2ELi2EN4cute5tupleIJNS5_1CILi64EEENS7_ILi128EEES8_EEENS_10bfloat16_tEfNS_4arch4Sm80ELb0ELb1ELb1ELb0ELb0ELb0ELb0ELb0ELi2ELi2ELi4ELi2ELb1EEENS1_24CollectiveEpilogueBwdGQAISA_fSD_Li256ELb0ELb0EEENS1_19SingleTileSchedulerILb0ELb0ELb0ELi128EEEEEEEEEvNT_6ParamsE$_ZZN4cute9transformINS_15ArithmeticTupleIJNS1_IJiiEEEiiiEEEZNS_14transform_leafIS3_NS_8identityEEEDaRKT_OT0_EUlRKT_E_EEDaS8_SA_ENKUlDpSD_E_clIJNS_5tupleIJiiEEEiiiEEEDaSF_)
$_ZN7cutlass13device_kernelIN5flash19enable_sm80_to_sm89INS1_16FlashAttnBwdSm80INS1_25CollectiveMainloopBwdSm80ILi2ELi2EN4cute5tupleIJNS5_1CILi64EEENS7_ILi128EEES8_EEENS_10bfloat16_tEfNS_4arch4Sm80ELb0ELb1ELb1ELb0ELb0ELb0ELb0ELb0ELi2ELi2ELi4ELi2ELb1EEENS1_24CollectiveEpilogueBwdGQAISA_fSD_Li256ELb0ELb0EEENS1_19SingleTileSchedulerILb0ELb0ELb0ELi128EEEEEEEEEvNT_6ParamsE$_ZZN4cute9transformINS_15ArithmeticTupleIJNS1_IJiiEEEiiiEEEZNS_14transform_leafIS3_NS_8identityEEEDaRKT_OT0_EUlRKT_E_EEDaS8_SA_ENKUlDpSD_E_clIJNS_5tupleIJiiEEEiiiEEEDaSF_:
[----:B------:R-:W-:Y:S02]  /*9c60*/  IADD3 R6, R1, 0x19c, RZ ;  /* 0x0000019c01067810 */ /* 0x000fe40007ffe0ff */
[----:B------:R-:W-:Y:S02]  /*9c70*/  MOV R8, 0x9ca0 ;  /* 0x00009ca000087802 */ /* 0x000fe40000000f00 */
[----:B------:R-:W-:-:S02]  /*9c80*/  IADD3 R6, R6, c[0x0][0x20], RZ ;  /* 0x0000080006067a10 */ /* 0x000fc40007ffe0ff */
[----:B------:R-:W-:Y:S05]  /*9c90*/  CALL.REL.NOINC `($_ZN7cutlass13device_kernelIN5flash19enable_sm80_to_sm89INS1_16FlashAttnBwdSm80INS1_25CollectiveMainloopBwdSm80ILi2ELi2EN4cute5tupleIJNS5_1CILi64EEENS7_ILi128EEES8_EEENS_10bfloat16_tEfNS_4arch4Sm80ELb0ELb1ELb1ELb0ELb0ELb0ELb0ELb0ELi2ELi2ELi4ELi2ELb1EEENS1_24CollectiveEpilogueBwdGQAISA_fSD_Li256ELb0ELb0EEENS1_19SingleTileSchedulerILb0ELb0ELb0ELi128EEEEEEEEEvNT_6ParamsE$_ZN4cute3eso3ESOILb0ELb0EJNS_5tupleIJiiEEEiiiEEC2ERKS3_RKiS8_S8_) ;  /* 0xffffd05000007944 */ /* 0x000fea0003c3ffff */
[----:B-1----:R1:W5:Y:S04]  /*9ca0*/  LDL R7, [R1+0x1ac] ;  /* 0x0001ac0001077983 */ /* 0x0023680000100800 */
[----:B------:R1:W5:Y:S04]  /*9cb0*/  LDL R8, [R1+0x1a4] ;  /* 0x0001a40001087983 */ /* 0x0003680000100800 */
[----:B------:R1:W5:Y:S01]  /*9cc0*/  LDL R6, [R1+0x19c] ;  /* 0x00019c0001067983 */ /* 0x0003620000100800 */
[----:B------:R-:W-:-:S04]  /*9cd0*/  MOV R11, 0x0 ;  /* 0x00000000000b7802 */ /* 0x000fc80000000f00 */
[----:B------:R-:W-:Y:S05]  /*9ce0*/  RET.REL.NODEC R10 `(_ZN7cutlass13device_kernelIN5flash19enable_sm80_to_sm89INS1_16FlashAttnBwdSm80INS1_25CollectiveMainloopBwdSm80ILi2ELi2EN4cute5tupleIJNS5_1CILi64EEENS7_ILi128EEES8_EEENS_10bfloat16_tEfNS_4arch4Sm80ELb0ELb1ELb1ELb0ELb0ELb0ELb0ELb0ELi2ELi2ELi4ELi2ELb1EEENS1_24CollectiveEpilogueBwdGQAISA_fSD_Li256ELb0ELb0EEENS1_19SingleTileSchedulerILb0ELb0ELb0ELi128EEEEEEEEEvNT_6ParamsE) ;  /* 0xffff63100a007950 */ /* 0x000fea0003c3ffff */
        .type           $_ZN7cutlass13device_kernelIN5flash19enable_sm80_to_sm89INS1_16FlashAttnBwdSm80INS1_25CollectiveMainloopBwdSm80ILi2ELi2EN4cute5tupleIJNS5_1CILi64EEENS7_ILi128EEES8_EEENS_10bfloat16_tEfNS_4arch4Sm80ELb0ELb1ELb1ELb0ELb0ELb0ELb0ELb0ELi2ELi2ELi4ELi2ELb1EEENS1_24CollectiveEpilogueBwdGQAISA_fSD_Li256ELb0ELb0EEENS1_19SingleTileSchedulerILb0ELb0ELb0ELi128EEEEEEEEEvNT_6ParamsE$_ZZN4cute9transformINS_15ArithmeticTupleIJiiEEEZNS_14transform_leafIS2_RNS_8identityEEEDaRKT_OT0_EUlRKT_E_EEDaS8_SA_ENKUlDpSD_E_clIJiiEEEDaSF_,@function
        .size           $_ZN7cutlass13device_kernelIN5flash19enable_sm80_to_sm89INS1_16FlashAttnBwdSm80INS1_25CollectiveMainloopBwdSm80ILi2ELi2EN4cute5tupleIJNS5_1CILi64EEENS7_ILi128EEES8_EEENS_10bfloat16_tEfNS_4arch4Sm80ELb0ELb1ELb1ELb0ELb0ELb0ELb0ELb0ELi2ELi2ELi4ELi2ELb1EEENS1_24CollectiveEpilogueBwdGQAISA_fSD_Li256ELb0ELb0EEENS1_19SingleTileSchedulerILb0ELb0ELb0ELi128EEEEEEEEEvNT_6ParamsE$_ZZN4cute9transformINS_15ArithmeticTupleIJiiEEEZNS_14transform_leafIS2_RNS_8identityEEEDaRKT_OT0_EUlRKT_E_EEDaS8_SA_ENKUlDpSD_E_clIJiiEEEDaSF_,($_ZN7cutlass13device_kernelIN5flash19enable_sm80_to_sm89INS1_16FlashAttnBwdSm80INS1_25CollectiveMainloopBwdSm80ILi2ELi2EN4cute5tupleIJNS5_1CILi64EEENS7_ILi128EEES8_EEENS_10bfloat16_tEfNS_4arch4Sm80ELb0ELb1ELb1ELb0ELb0ELb0ELb0ELb0ELi2ELi2ELi4ELi2ELb1EEENS1_24CollectiveEpilogueBwdGQAISA_fSD_Li256ELb0ELb0EEENS1_19SingleTileSchedulerILb0ELb0ELb0ELi128EEEEEEEEEvNT_6ParamsE$_ZZN4cuteplIJNS_15ArithmeticTupleIJiEEEEJNS1_IJNS_1CILi0EEEiEEEEEEDaRKNS1_IJDpT_EEERKNS1_IJDpT0_EEEENKUlDpRKT_E_clIJNS1_IJiiEEEEEEDaSJ_ - $_ZN7cutlass13device_kernelIN5flash19enable_sm80_to_sm89INS1_16FlashAttnBwdSm80INS1_25CollectiveMainloopBwdSm80ILi2ELi2EN4cute5tupleIJNS5_1CILi64EEENS7_ILi128EEES8_EEENS_10bfloat16_tEfNS_4arch4Sm80ELb0ELb1ELb1ELb0ELb0ELb0ELb0ELb0ELi2ELi2ELi4ELi2ELb1EEENS1_24CollectiveEpilogueBwdGQAISA_fSD_Li256ELb0ELb0EEENS1_19SingleTileSchedulerILb0ELb0ELb0ELi128EEEEEEEEEvNT_6ParamsE$_ZZN4cute9transformINS_15ArithmeticTupleIJiiEEEZNS_14transform_leafIS2_RNS_8identityEEEDaRKT_OT0_EUlRKT_E_EEDaS8_SA_ENKUlDpSD_E_clIJiiEEEDaSF_)
$_ZN7cutlass13device_kernelIN5flash19enable_sm80_to_sm89INS1_16FlashAttnBwdSm80INS1_25CollectiveMainloopBwdSm80ILi2ELi2EN4cute5tupleIJNS5_1CILi64EEENS7_ILi128EEES8_EEENS_10bfloat16_tEfNS_4arch4Sm80ELb0ELb1ELb1ELb0ELb0ELb0ELb0ELb0ELi2ELi2ELi4ELi2ELb1EEENS1_24CollectiveEpilogueBwdGQAISA_fSD_Li256ELb0ELb0EEENS1_19SingleTileSchedulerILb0ELb0ELb0ELi128EEEEEEEEEvNT_6ParamsE$_ZZN4cute9transformINS_15ArithmeticTupleIJiiEEEZNS_14transform_leafIS2_RNS_8identityEEEDaRKT_OT0_EUlRKT_E_EEDaS8_SA_ENKUlDpSD_E_clIJiiEEEDaSF_:
[----:B------:R-:W-:Y:S02]  /*9cf0*/  IADD3 R7, R1, 0x1a0, RZ ;  /* 0x000001a001077810 */ /* 0x000fe40007ffe0ff */
[----:B------:R-:W-:Y:S02]  /*9d00*/  MOV R10, 0x9d30 ;  /* 0x00009d30000a7802 */ /* 0x000fe40000000f00 */
[----:B------:R-:W-:Y:S02]  /*9d10*/  IADD3 R7, R7, c[0x0][0x20], RZ ;  /* 0x0000080007077a10 */ /* 0x000fe40007ffe0ff */
[----:B------:R-:W-:Y:S05]  /*9d20*/  CALL.REL.NOINC `($_ZN7cutlass13device_kernelIN5flash19enable_sm80_to_sm89INS1_16FlashAttnBwdSm80INS1_25CollectiveMainloopBwdSm80ILi2ELi2EN4cute5tupleIJNS5_1CILi64EEENS7_ILi128EEES8_EEENS_10bfloat16_tEfNS_4arch4Sm80ELb0ELb1ELb1ELb0ELb0ELb0ELb0ELb0ELi2ELi2ELi4ELi2ELb1EEENS1_24CollectiveEpilogueBwdGQAISA_fSD_Li256ELb0ELb0EEENS1_19SingleTileSchedulerILb0ELb0ELb0ELi128EEEEEEEEEvNT_6ParamsE$_ZN4cute3eso3ESOILb0ELb0EJiiEEC2ERKiS4_) ;  /* 0xffffd1c000007944 */ /* 0x000fea0003c3ffff */
[----:B-1----:R1:W5:Y:S01]  /*9d30*/  LDL.64 R6, [R1+0x1a0] ;  /* 0x0001a00001067983 */ /* 0x0023620000100a00 */
[----:B------:R-:W-:-:S04]  /*9d40*/  MOV R9, 0x0 ;  /* 0x0000000000097802 */ /* 0x000fc80000000f00 */
[----:B------:R-:W-:Y:S05]  /*9d50*/  RET.REL.NODEC R8 `(_ZN7cutlass13device_kernelIN5flash19enable_sm80_to_sm89INS1_16FlashAttnBwdSm80INS1_25CollectiveMainloopBwdSm80ILi2ELi2EN4cute5tupleIJNS5_1CILi64EEENS7_ILi128EEES8_EEENS_10bfloat16_tEfNS_4arch4Sm80ELb0ELb1ELb1ELb0ELb0ELb0ELb0ELb0ELi2ELi2ELi4ELi2ELb1EEENS1_24CollectiveEpilogueBwdGQAISA_fSD_Li256ELb0ELb0EEENS1_19SingleTileSchedulerILb0ELb0ELb0ELi128EEEEEEEEEvNT_6ParamsE) ;  /* 0xffff62a008007950 */ /* 0x000fea0003c3ffff */
        .type           $_ZN7cutlass13device_kernelIN5flash19enable_sm80_to_sm89INS1_16FlashAttnBwdSm80INS1_25CollectiveMainloopBwdSm80ILi2ELi2EN4cute5tupleIJNS5_1CILi64EEENS7_ILi128EEES8_EEENS_10bfloat16_tEfNS_4arch4Sm80ELb0ELb1ELb1ELb0ELb0ELb0ELb0ELb0ELi2ELi2ELi4ELi2ELb1EEENS1_24CollectiveEpilogueBwdGQAISA_fSD_Li256ELb0ELb0EEENS1_19SingleTileSchedulerILb0ELb0ELb0ELi128EEEEEEEEEvNT_6ParamsE$_ZZN4cuteplIJNS_15ArithmeticTupleIJiEEEEJNS1_IJNS_1CILi0EEEiEEEEEEDaRKNS1_IJDpT_EEERKNS1_IJDpT0_EEEENKUlDpRKT_E_clIJNS1_IJiiEEEEEEDaSJ_,@function
        .size           $_ZN7cutlass13device_kernelIN5flash19enable_sm80_to_sm89INS1_16FlashAttnBwdSm80INS1_25CollectiveMainloopBwdSm80ILi2ELi2EN4cute5tupleIJNS5_1CILi64EEENS7_ILi128EEES8_EEENS_10bfloat16_tEfNS_4arch4Sm80ELb0ELb1ELb1ELb0ELb0ELb0ELb0ELb0ELi2ELi2ELi4ELi2ELb1EEENS1_24CollectiveEpilogueBwdGQAISA_fSD_Li256ELb0ELb0EEENS1_19SingleTileSchedulerILb0ELb0ELb0ELi128EEEEEEEEEvNT_6ParamsE$_ZZN4cuteplIJNS_15ArithmeticTupleIJiEEEEJNS1_IJNS_1CILi0EEEiEEEEEEDaRKNS1_IJDpT_EEERKNS1_IJDpT0_EEEENKUlDpRKT_E_clIJNS1_IJiiEEEEEEDaSJ_,($_ZN7cutlass13device_kernelIN5flash19enable_sm80_to_sm89INS1_16FlashAttnBwdSm80INS1_25CollectiveMainloopBwdSm80ILi2ELi2EN4cute5tupleIJNS5_1CILi64EEENS7_ILi128EEES8_EEENS_10bfloat16_tEfNS_4arch4Sm80ELb0ELb1ELb1ELb0ELb0ELb0ELb0ELb0ELi2ELi2ELi4ELi2ELb1EEENS1_24CollectiveEpilogueBwdGQAISA_fSD_Li256ELb0ELb0EEENS1_19SingleTileSchedulerILb0ELb0ELb0ELi128EEEEEEEEEvNT_6ParamsE$_ZZN4cuteplIJNS_15ArithmeticTupleIJiiEEEEJNS_1CILi0EEEiiiEEEDaRKNS1_IJDpT_EEERKNS1_IJDpT0_EEEENKUlDpRKT_E_clIJS2_iiiEEEDaSI_ - $_ZN7cutlass13device_kernelIN5flash19enable_sm80_to_sm89INS1_16FlashAttnBwdSm80INS1_25CollectiveMainloopBwdSm80ILi2ELi2EN4cute5tupleIJNS5_1CILi64EEENS7_ILi128EEES8_EEENS_10bfloat16_tEfNS_4arch4Sm80ELb0ELb1ELb1ELb0ELb0ELb0ELb0ELb0ELi2ELi2ELi4ELi2ELb1EEENS1_24CollectiveEpilogueBwdGQAISA_fSD_Li256ELb0ELb0EEENS1_19SingleTileSchedulerILb0ELb0ELb0ELi128EEEEEEEEEvNT_6ParamsE$_ZZN4cuteplIJNS_15ArithmeticTupleIJiEEEEJNS1_IJNS_1CILi0EEEiEEEEEEDaRKNS1_IJDpT_EEERKNS1_IJDpT0_EEEENKUlDpRKT_E_clIJNS1_IJiiEEEEEEDaSJ_)
$_ZN7cutlass13device_kernelIN5flash19enable_sm80_to_sm89INS1_16FlashAttnBwdSm80INS1_25CollectiveMainloopBwdSm80ILi2ELi2EN4cute5tupleIJNS5_1CILi64EEENS7_ILi128EEES8_EEENS_10bfloat16_tEfNS_4arch4Sm80ELb0ELb1ELb1ELb0ELb0ELb0ELb0ELb0ELi2ELi2ELi4ELi2ELb1EEENS1_24CollectiveEpilogueBwdGQAISA_fSD_Li256ELb0ELb0EEENS1_19SingleTileSchedulerILb0ELb0ELb0ELi128EEEEEEEEEvNT_6ParamsE$_ZZN4cuteplIJNS_15ArithmeticTupleIJiEEEEJNS1_IJNS_1CILi0EEEiEEEEEEDaRKNS1_IJDpT_EEERKNS1_IJDpT0_EEEENKUlDpRKT_E_clIJNS1_IJiiEEEEEEDaSJ_:
[----:B------:R-:W-:Y:S02]  /*9d60*/  IADD3 R7, R1, 0x19c, RZ ;  /* 0x0000019c01077810 */ /* 0x000fe40007ffe0ff */
[----:B------:R-:W-:Y:S02]  /*9d70*/  MOV R10, 0x9da0 ;  /* 0x00009da0000a7802 */ /* 0x000fe40000000f00 */
[----:B------:R-:W-:Y:S02]  /*9d80*/  IADD3 R7, R7, c[0x0][0x20], RZ ;  /* 0x0000080007077a10 */ /* 0x000fe40007ffe0ff */
[----:B------:R-:W-:Y:S05]  /*9d90*/  CALL.REL.NOINC `($_ZN7cutlass13device_kernelIN5flash19enable_sm80_to_sm89INS1_16FlashAttnBwdSm80INS1_25CollectiveMainloopBwdSm80ILi2ELi2EN4cute5tupleIJNS5_1CILi64EEENS7_ILi128EEES8_EEENS_10bfloat16_tEfNS_4arch4Sm80ELb0ELb1ELb1ELb0ELb0ELb0ELb0ELb0ELi2ELi2ELi4ELi2ELb1EEENS1_24CollectiveEpilogueBwdGQAISA_fSD_Li256ELb0ELb0EEENS1_19SingleTileSchedulerILb0ELb0ELb0ELi128EEEEEEEEEvNT_6ParamsE$_ZN4cute5tupleIJNS_15ArithmeticTupleIJiiEEEEEC2ERKS2_) ;  /* 0xffffddf000007944 */ /* 0x000fea0003c3ffff */
[----:B------:R2:W5:Y:S04]  /*9da0*/  LDL R9, [R1+0x1a0] ;  /* 0x0001a00001097983 */ /* 0x0005680000100800 */
[----:B------:R2:W5:Y:S01]  /*9db0*/  LDL R8, [R1+0x19c] ;  /* 0x00019c0001087983 */ /* 0x0005620000100800 */
[----:B-1----:R-:W-:-:S04]  /*9dc0*/  MOV R7, 0x0 ;  /* 0x0000000000077802 */ /* 0x002fc80000000f00 */
[----:B------:R-:W-:Y:S05]  /*9dd0*/  RET.REL.NODEC R6 `(_ZN7cutlass13device_kernelIN5flash19enable_sm80_to_sm89INS1_16FlashAttnBwdSm80INS1_25CollectiveMainloopBwdSm80ILi2ELi2EN4cute5tupleIJNS5_1CILi64EEENS7_ILi128EEES8_EEENS_10bfloat16_tEfNS_4arch4Sm80ELb0ELb1ELb1ELb0ELb0ELb0ELb0ELb0ELi2ELi2ELi4ELi2ELb1EEENS1_24CollectiveEpilogueBwdGQAISA_fSD_Li256ELb0ELb0EEENS1_19SingleTileSchedulerILb0ELb0ELb0ELi128EEEEEEEEEvNT_6ParamsE) ;  /* 0xffff622006007950 */ /* 0x000fea0003c3ffff */
        .type           $_ZN7cutlass13device_kernelIN5flash19enable_sm80_to_sm89INS1_16FlashAttnBwdSm80INS1_25CollectiveMainloopBwdSm80ILi2ELi2EN4cute5tupleIJNS5_1CILi64EEENS7_ILi128EEES8_EEENS_10bfloat16_tEfNS_4arch4Sm80ELb0ELb1ELb1ELb0ELb0ELb0ELb0ELb0ELi2ELi2ELi4ELi2ELb1EEENS1_24CollectiveEpilogueBwdGQAISA_fSD_Li256ELb0ELb0EEENS1_19SingleTileSchedulerILb0ELb0ELb0ELi128EEEEEEEEEvNT_6ParamsE$_ZZN4cuteplIJNS_15ArithmeticTupleIJiiEEEEJNS_1CILi0EEEiiiEEEDaRKNS1_IJDpT_EEERKNS1_IJDpT0_EEEENKUlDpRKT_E_clIJS2_iiiEEEDaSI_,@function
        .size           $_ZN7cutlass13device_kernelIN5flash19enable_sm80_to_sm89INS1_16FlashAttnBwdSm80INS1_25CollectiveMainloopBwdSm80ILi2ELi2EN4cute5tupleIJNS5_1CILi64EEENS7_ILi128EEES8_EEENS_10bfloat16_tEfNS_4arch4Sm80ELb0ELb1ELb1ELb0ELb0ELb0ELb0ELb0ELi2ELi2ELi4ELi2ELb1EEENS1_24CollectiveEpilogueBwdGQAISA_fSD_Li256ELb0ELb0EEENS1_19SingleTileSchedulerILb0ELb0ELb0ELi128EEEEEEEEEvNT_6ParamsE$_ZZN4cuteplIJNS_15ArithmeticTupleIJiiEEEEJNS_1CILi0EEEiiiEEEDaRKNS1_IJDpT_EEERKNS1_IJDpT0_EEEENKUlDpRKT_E_clIJS2_iiiEEEDaSI_,($_ZN7cutlass13device_kernelIN5flash19enable_sm80_to_sm89INS1_16FlashAttnBwdSm80INS1_25CollectiveMainloopBwdSm80ILi2ELi2EN4cute5tupleIJNS5_1CILi64EEENS7_ILi128EEES8_EEENS_10bfloat16_tEfNS_4arch4Sm80ELb0ELb1ELb1ELb0ELb0ELb0ELb0ELb0ELi2ELi2ELi4ELi2ELb1EEENS1_24CollectiveEpilogueBwdGQAISA_fSD_Li256ELb0ELb0EEENS1_19SingleTileSchedulerILb0ELb0ELb0ELi128EEEEEEEEEvNT_6ParamsE$_ZZN4cuteplIJNS_1CILi0EEES2_EJiEEEDaRKNS_15ArithmeticTupleIJDpT_EEERKNS3_IJDpT0_EEEENKUlDpRKT_E_clIJiS2_EEEDaSH_ - $_ZN7cutlass13device_kernelIN5flash19enable_sm80_to_sm89INS1_16FlashAttnBwdSm80INS1_25CollectiveMainloopBwdSm80ILi2ELi2EN4cute5tupleIJNS5_1CILi64EEENS7_ILi128EEES8_EEENS_10bfloat16_tEfNS_4arch4Sm80ELb0ELb1ELb1ELb0ELb0ELb0ELb0ELb0ELi2ELi2ELi4ELi2ELb1EEENS1_24CollectiveEpilogueBwdGQAISA_fSD_Li256ELb0ELb0EEENS1_19SingleTileSchedulerILb0ELb0ELb0ELi128EEEEEEEEEvNT_6ParamsE$_ZZN4cuteplIJNS_15ArithmeticTupleIJiiEEEEJNS_1CILi0EEEiiiEEEDaRKNS1_IJDpT_EEERKNS1_IJDpT0_EEEENKUlDpRKT_E_clIJS2_iiiEEEDaSI_)
$_ZN7cutlass13device_kernelIN5flash19enable_sm80_to_sm89INS1_16FlashAttnBwdSm80INS1_25CollectiveMainloopBwdSm80ILi2ELi2EN4cute5tupleIJNS5_1CILi64EEENS7_ILi128EEES8_EEENS_10bfloat16_tEfNS_4arch4Sm80ELb0ELb1ELb1ELb0ELb0ELb0ELb0ELb0ELi2ELi2ELi4ELi2ELb1EEENS1_24CollectiveEpilogueBwdGQAISA_fSD_Li256ELb0ELb0EEENS1_19SingleTileSchedulerILb0ELb0ELb0ELi128EEEEEEEEEvNT_6ParamsE$_ZZN4cuteplIJNS_15ArithmeticTupleIJiiEEEEJNS_1CILi0EEEiiiEEEDaRKNS1_IJDpT_EEERKNS1_IJDpT0_EEEENKUlDpRKT_E_clIJS2_iiiEEEDaSI_:
[----:B------:R-:W-:Y:S01]  /*9de0*/  IADD3 R7, R1, 0x19c, RZ ;  /* 0x0000019c01077810 */ /* 0x000fe20007ffe0ff */
[----:B------:R-:W-:Y:S01]  /*9df0*/  UMOV UR8, UR9 ;  /* 0x0000000900087c82 */ /* 0x000fe20008000000 */
[----:B------:R-:W-:Y:S01]  /*9e00*/  MOV R30, 0x9e50 ;  /* 0x00009e50001e7802 */ /* 0x000fe20000000f00 */
[----:B------:R-:W-:Y:S01]  /*9e10*/  UMOV UR42, UR5 ;  /* 0x00000005002a7c82 */ /* 0x000fe20008000000 */
[----:B------:R-:W-:Y:S01]  /*9e20*/  IADD3 R7, R7, c[0x0][0x20], RZ ;  /* 0x0000080007077a10 */ /* 0x000fe20007ffe0ff */
[----:B------:R-:W-:Y:S02]  /*9e30*/  UMOV UR41, UR39 ;  /* 0x0000002700297c82 */ /* 0x000fe40008000000 */
[----:B------:R-:W-:Y:S05]  /*9e40*/  CALL.REL.NOINC `($_ZN7cutlass13device_kernelIN5flash19enable_sm80_to_sm89INS1_16FlashAttnBwdSm80INS1_25CollectiveMainloopBwdSm80ILi2ELi2EN4cute5tupleIJNS5_1CILi64EEENS7_ILi128EEES8_EEENS_10bfloat16_tEfNS_4arch4Sm80ELb0ELb1ELb1ELb0ELb0ELb0ELb0ELb0ELi2ELi2ELi4ELi2ELb1EEENS1_24CollectiveEpilogueBwdGQAISA_fSD_Li256ELb0ELb0EEENS1_19SingleTileSchedulerILb0ELb0ELb0ELi128EEEEEEEEEvNT_6ParamsE$_ZN4cute5tupleIJNS_15ArithmeticTupleIJiiEEEiiiEEC2ERKS2_RKiS7_S7_) ;  /* 0xffffdd8000007944 */ /* 0x000fea0003c3ffff */
[----:B------:R2:W5:Y:S04]  /*9e50*/  LDL R12, [R1+0x19c] ;  /* 0x00019c00010c7983 */ /* 0x0005680000100800 */
[----:B-1----:R2:W5:Y:S04]  /*9e60*/  LDL.64 R8, [R1+0x1a8] ;  /* 0x0001a80001087983 */ /* 0x0025680000100a00 */
[----:B------:R2:W5:Y:S01]  /*9e70*/  LDL.64 R6, [R1+0x1a0] ;  /* 0x0001a00001067983 */ /* 0x0005620000100a00 */
[----:B------:R-:W-:-:S04]  /*9e80*/  MOV R11, 0x0 ;  /* 0x00000000000b7802 */ /* 0x000fc80000000f00 */
[----:B------:R-:W-:Y:S05]  /*9e90*/  RET.REL.NODEC R10 `(_ZN7cutlass13device_kernelIN5flash19enable_sm80_to_sm89INS1_16FlashAttnBwdSm80INS1_25CollectiveMainloopBwdSm80ILi2ELi2EN4cute5tupleIJNS5_1CILi64EEENS7_ILi128EEES8_EEENS_10bfloat16_tEfNS_4arch4Sm80ELb0ELb1ELb1ELb0ELb0ELb0ELb0ELb0ELi2ELi2ELi4ELi2ELb1EEENS1_24CollectiveEpilogueBwdGQAISA_fSD_Li256ELb0ELb0EEENS1_19SingleTileSchedulerILb0ELb0ELb0ELi128EEEEEEEEEvNT_6ParamsE) ;  /* 0xffff61600a007950 */ /* 0x000fea0003c3ffff */
        .type           $_ZN7cutlass13device_kernelIN5flash19enable_sm80_to_sm89INS1_16FlashAttnBwdSm80INS1_25CollectiveMainloopBwdSm80ILi2ELi2EN4cute5tupleIJNS5_1CILi64EEENS7_ILi128EEES8_EEENS_10bfloat16_tEfNS_4arch4Sm80ELb0ELb1ELb1ELb0ELb0ELb0ELb0ELb0ELi2ELi2ELi4ELi2ELb1EEENS1_24CollectiveEpilogueBwdGQAISA_fSD_Li256ELb0ELb0EEENS1_19SingleTileSchedulerILb0ELb0ELb0ELi128EEEEEEEEEvNT_6ParamsE$_ZZN4cuteplIJNS_1CILi0EEES2_EJiEEEDaRKNS_15ArithmeticTupleIJDpT_EEERKNS3_IJDpT0_EEEENKUlDpRKT_E_clIJiS2_EEEDaSH_,@function
        .size           $_ZN7cutlass13device_kernelIN5flash19enable_sm80_to_sm89INS1_16FlashAttnBwdSm80INS1_25CollectiveMainloopBwdSm80ILi2ELi2EN4cute5tupleIJNS5_1CILi64EEENS7_ILi128EEES8_EEENS_10bfloat16_tEfNS_4arch4Sm80ELb0ELb1ELb1ELb0ELb0ELb0ELb0ELb0ELi2ELi2ELi4ELi2ELb1EEENS1_24CollectiveEpilogueBwdGQAISA_fSD_Li256ELb0ELb0EEENS1_19SingleTileSchedulerILb0ELb0ELb0ELi128EEEEEEEEEvNT_6ParamsE$_ZZN4cuteplIJNS_1CILi0EEES2_EJiEEEDaRKNS_15ArithmeticTupleIJDpT_EEERKNS3_IJDpT0_EEEENKUlDpRKT_E_clIJiS2_EEEDaSH_,($_ZN7cutlass13device_kernelIN5flash19enable_sm80_to_sm89INS1_16FlashAttnBwdSm80INS1_25CollectiveMainloopBwdSm80ILi2ELi2EN4cute5tupleIJNS5_1CILi64EEENS7_ILi128EEES8_EEENS_10bfloat16_tEfNS_4arch4Sm80ELb0ELb1ELb1ELb0ELb0ELb0ELb0ELb0ELi2ELi2ELi4ELi2ELb1EEENS1_24CollectiveEpilogueBwdGQAISA_fSD_Li256ELb0ELb0EEENS1_19SingleTileSchedulerILb0ELb0ELb0ELi128EEEEEEEEEvNT_6ParamsE$_ZZN4cuteplIJNS_1CILi0EEES2_EJiS2_EEEDaRKNS_15ArithmeticTupleIJDpT_EEERKNS3_IJDpT0_EEEENKUlDpRKT_E_clIJiS2_EEEDaSH_ - $_ZN7cutlass13device_kernelIN5flash19enable_sm80_to_sm89INS1_16FlashAttnBwdSm80INS1_25CollectiveMainloopBwdSm80ILi2ELi2EN4cute5tupleIJNS5_1CILi64EEENS7_ILi128EEES8_EEENS_10bfloat16_tEfNS_4arch4Sm80ELb0ELb1ELb1ELb0ELb0ELb0ELb0ELb0ELi2ELi2ELi4ELi2ELb1EEENS1_24CollectiveEpilogueBwdGQAISA_fSD_Li256ELb0ELb0EEENS1_19SingleTileSchedulerILb0ELb0ELb0ELi128EEEEEEEEEvNT_6ParamsE$_ZZN4cuteplIJNS_1CILi0EEES2_EJiEEEDaRKNS_15ArithmeticTupleIJDpT_EEERKNS3_IJDpT0_EEEENKUlDpRKT_E_clIJiS2_EEEDaSH_)
$_ZN7cutlass13device_kernelIN5flash19enable_sm80_to_sm89INS1_16FlashAttnBwdSm80INS1_25CollectiveMainloopBwdSm80ILi2ELi2EN4cute5tupleIJNS5_1CILi64EEENS7_ILi128EEES8_EEENS_10bfloat16_tEfNS_4arch4Sm80ELb0ELb1ELb1ELb0ELb0ELb0ELb0ELb0ELi2ELi2ELi4ELi2ELb1EEENS1_24CollectiveEpilogueBwdGQAISA_fSD_Li256ELb0ELb0EEENS1_19SingleTileSchedulerILb0ELb0ELb0ELi128EEEEEEEEEvNT_6ParamsE$_ZZN4cuteplIJNS_1CILi0EEES2_EJiEEEDaRKNS_15ArithmeticTupleIJDpT_EEERKNS3_IJDpT0_EEEENKUlDpRKT_E_clIJiS2_EEEDaSH_:
[----:B------:R-:W-:Y:S02]  /*9ea0*/  IADD3 R6, R1, 0x188, RZ ;  /* 0x0000018801067810 */ /* 0x000fe40007ffe0ff */
[----:B------:R-:W-:Y:S02]  /*9eb0*/  MOV R12, 0x9ee0 ;  /* 0x00009ee0000c7802 */ /* 0x000fe40000000f00 */
[----:B------:R-:W-:Y:S02]  /*9ec0*/  IADD3 R6, R6, c[0x0][0x20], RZ ;  /* 0x0000080006067a10 */ /* 0x000fe40007ffe0ff */
[----:B------:R-:W-:Y:S05]  /*9ed0*/  CALL.REL.NOINC `($_ZN7cutlass13device_kernelIN5flash19enable_sm80_to_sm89INS1_16FlashAttnBwdSm80INS1_25CollectiveMainloopBwdSm80ILi2ELi2EN4cute5tupleIJNS5_1CILi64EEENS7_ILi128EEES8_EEENS_10bfloat16_tEfNS_4arch4Sm80ELb0ELb1ELb1ELb0ELb0ELb0ELb0ELb0ELi2ELi2ELi4ELi2ELb1EEENS1_24CollectiveEpilogueBwdGQAISA_fSD_Li256ELb0ELb0EEENS1_19SingleTileSchedulerILb0ELb0ELb0ELi128EEEEEEEEEvNT_6ParamsE$_ZN4cute5tupleIJiNS_1CILi0EEEEEC2ERKiRKS2_) ;  /* 0xffffded000007944 */ /* 0x000fea0003c3ffff */
[----:B-1----:R1:W5:Y:S01]  /*9ee0*/  LDL R7, [R1+0x188] ;  /* 0x0001880001077983 */ /* 0x0023620000100800 */
[----:B------:R-:W-:-:S04]  /*9ef0*/  MOV R11, 0x0 ;  /* 0x00000000000b7802 */ /* 0x000fc80000000f00 */
[----:B------:R-:W-:Y:S05]  /*9f00*/  RET.REL.NODEC R10 `(_ZN7cutlass13device_kernelIN5flash19enable_sm80_to_sm89INS1_16FlashAttnBwdSm80INS1_25CollectiveMainloopBwdSm80ILi2ELi2EN4cute5tupleIJNS5_1CILi64EEENS7_ILi128EEES8_EEENS_10bfloat16_tEfNS_4arch4Sm80ELb0ELb1ELb1ELb0ELb0ELb0ELb0ELb0ELi2ELi2ELi4ELi2ELb1EEENS1_24CollectiveEpilogueBwdGQAISA_fSD_Li256ELb0ELb0EEENS1_19SingleTileSchedulerILb0ELb0ELb0ELi128EEEEEEEEEvNT_6ParamsE) ;  /* 0xffff60f00a007950 */ /* 0x000fea0003c3ffff */
        .type           $_ZN7cutlass13device_kernelIN5flash19enable_sm80_to_sm89INS1_16FlashAttnBwdSm80INS1_25CollectiveMainloopBwdSm80ILi2ELi2EN4cute5tupleIJNS5_1CILi64EEENS7_ILi128EEES8_EEENS_10bfloat16_tEfNS_4arch4Sm80ELb0ELb1ELb1ELb0ELb0ELb0ELb0ELb0ELi2ELi2ELi4ELi2ELb1EEENS1_24CollectiveEpilogueBwdGQAISA_fSD_Li256ELb0ELb0EEENS1_19SingleTileSchedulerILb0ELb0ELb0ELi128EEEEEEEEEvNT_6ParamsE$_ZZN4cuteplIJNS_1CILi0EEES2_EJiS2_EEEDaRKNS_15ArithmeticTupleIJDpT_EEERKNS3_IJDpT0_EEEENKUlDpRKT_E_clIJiS2_EEEDaSH_,@function
        .size           $_ZN7cutlass13device_kernelIN5flash19enable_sm80_to_sm89INS1_16FlashAttnBwdSm80INS1_25CollectiveMainloopBwdSm80ILi2ELi2EN4cute5tupleIJNS5_1CILi64EEENS7_ILi128EEES8_EEENS_10bfloat16_tEfNS_4arch4Sm80ELb0ELb1ELb1ELb0ELb0ELb0ELb0ELb0ELi2ELi2ELi4ELi2ELb1EEENS1_24CollectiveEpilogueBwdGQAISA_fSD_Li256ELb0ELb0EEENS1_19SingleTileSchedulerILb0ELb0ELb0ELi128EEEEEEEEEvNT_6ParamsE$_ZZN4cuteplIJNS_1CILi0EEES2_EJiS2_EEEDaRKNS_15ArithmeticTupleIJDpT_EEERKNS3_IJDpT0_EEEENKUlDpRKT_E_clIJiS2_EEEDaSH_,($_ZN7cutlass13device_kernelIN5flash19enable_sm80_to_sm89INS1_16FlashAttnBwdSm80INS1_25CollectiveMainloopBwdSm80ILi2ELi2EN4cute5tupleIJNS5_1CILi64EEENS7_ILi128EEES8_EEENS_10bfloat16_tEfNS_4arch4Sm80ELb0ELb1ELb1ELb0ELb0ELb0ELb0ELb0ELi2ELi2ELi4ELi2ELb1EEENS1_24CollectiveEpilogueBwdGQAISA_fSD_Li256ELb0ELb0EEENS1_19SingleTileSchedulerILb0ELb0ELb0ELi128EEEEEEEEEvNT_6ParamsE$_ZZN4cuteplIJNS_1CILi0EEES2_iEJS2_S2_S2_iEEEDaRKNS_15ArithmeticTupleIJDpT_EEERKNS3_IJDpT0_EEEENKUlDpRKT_E_clIJS2_S2_iiEEEDaSH_ - $_ZN7cutlass13device_kernelIN5flash19enable_sm80_to_sm89INS1_16FlashAttnBwdSm80INS1_25CollectiveMainloopBwdSm80ILi2ELi2EN4cute5tupleIJNS5_1CILi64EEENS7_ILi128EEES8_EEENS_10bfloat16_tEfNS_4arch4Sm80ELb0ELb1ELb1ELb0ELb0ELb0ELb0ELb0ELi2ELi2ELi4ELi2ELb1EEENS1_24CollectiveEpilogueBwdGQAISA_fSD_Li256ELb0ELb0EEENS1_19SingleTileSchedulerILb0ELb0ELb0ELi128EEEEEEEEEvNT_6ParamsE$_ZZN4cuteplIJNS_1CILi0EEES2_EJiS2_EEEDaRKNS_15ArithmeticTupleIJDpT_EEERKNS3_IJDpT0_EEEENKUlDpRKT_E_clIJiS2_EEEDaSH_)
$_ZN7cutlass13device_kernelIN5flash19enable_sm80_to_sm89INS1_16FlashAttnBwdSm80INS1_25CollectiveMainloopBwdSm80ILi2ELi2EN4cute5tupleIJNS5_1CILi64EEENS7_ILi128EEES8_EEENS_10bfloat16_tEfNS_4arch4Sm80ELb0ELb1ELb1ELb0ELb0ELb0ELb0ELb0ELi2ELi2ELi4ELi2ELb1EEENS1_24CollectiveEpilogueBwdGQAISA_fSD_Li256ELb0ELb0EEENS1_19SingleTileSchedulerILb0ELb0ELb0ELi128EEEEEEEEEvNT_6ParamsE$_ZZN4cuteplIJNS_1CILi0EEES2_EJiS2_EEEDaRKNS_15ArithmeticTupleIJDpT_EEERKNS3_IJDpT0_EEEENKUlDpRKT_E_clIJiS2_EEEDaSH_:
[----:B------:R-:W-:Y:S02]  /*9f10*/  IADD3 R6, R1, 0x188, RZ ;  /* 0x0000018801067810 */ /* 0x000fe40007ffe0ff */
[----:B------:R-:W-:Y:S02]  /*9f20*/  MOV R12, 0x9f50 ;  /* 0x00009f50000c7802 */ /* 0x000fe40000000f00 */
[----:B------:R-:W-:Y:S02]  /*9f30*/  IADD3 R6, R6, c[0x0][0x20], RZ ;  /* 0x0000080006067a10 */ /* 0x000fe40007ffe0ff */
[----:B------:R-:W-:Y:S05]  /*9f40*/  CALL.REL.NOINC `($_ZN7cutlass13device_kernelIN5flash19enable_sm80_to_sm89INS1_16FlashAttnBwdSm80INS1_25CollectiveMainloopBwdSm80ILi2ELi2EN4cute5tupleIJNS5_1CILi64EEENS7_ILi128EEES8_EEENS_10bfloat16_tEfNS_4arch4Sm80ELb0ELb1ELb1ELb0ELb0ELb0ELb0ELb0ELi2ELi2ELi4ELi2ELb1EEENS1_24CollectiveEpilogueBwdGQAISA_fSD_Li256ELb0ELb0EEENS1_19SingleTileSchedulerILb0ELb0ELb0ELi128EEEEEEEEEvNT_6ParamsE$_ZN4cute5tupleIJiNS_1CILi0EEEEEC2ERKiRKS2_) ;  /* 0xffffde6000007944 */ /* 0x000fea0003c3ffff */
[----:B------:R2:W5:Y:S01]  /*9f50*/  LDL R197, [R1+0x188] ;  /* 0x0001880001c57983 */ /* 0x0005620000100800 */
[----:B------:R-:W-:-:S04]  /*9f60*/  MOV R11, 0x0 ;  /* 0x00000000000b7802 */ /* 0x000fc80000000f00 */
[----:B------:R-:W-:Y:S05]  /*9f70*/  RET.REL.NODEC R10 `(_ZN7cutlass13device_kernelIN5flash19enable_sm80_to_sm89INS1_16FlashAttnBwdSm80INS1_25CollectiveMainloopBwdSm80ILi2ELi2EN4cute5tupleIJNS5_1CILi64EEENS7_ILi128EEES8_EEENS_10bfloat16_tEfNS_4arch4Sm80ELb0ELb1ELb1ELb0ELb0ELb0ELb0ELb0ELi2ELi2ELi4ELi2ELb1EEENS1_24CollectiveEpilogueBwdGQAISA_fSD_Li256ELb0ELb0EEENS1_19SingleTileSchedulerILb0ELb0ELb0ELi128EEEEEEEEEvNT_6ParamsE) ;  /* 0xffff60800a007950 */ /* 0x000fea0003c3ffff */
        .type           $_ZN7cutlass13device_kernelIN5flash19enable_sm80_to_sm89INS1_16FlashAttnBwdSm80INS1_25CollectiveMainloopBwdSm80ILi2ELi2EN4cute5tupleIJNS5_1CILi64EEENS7_ILi128EEES8_EEENS_10bfloat16_tEfNS_4arch4Sm80ELb0ELb1ELb1ELb0ELb0ELb0ELb0ELb0ELi2ELi2ELi4ELi2ELb1EEENS1_24CollectiveEpilogueBwdGQAISA_fSD_Li256ELb0ELb0EEENS1_19SingleTileSchedulerILb0ELb0ELb0ELi128EEEEEEEEEvNT_6ParamsE$_ZZN4cuteplIJNS_1CILi0EEES2_iEJS2_S2_S2_iEEEDaRKNS_15ArithmeticTupleIJDpT_EEERKNS3_IJDpT0_EEEENKUlDpRKT_E_clIJS2_S2_iiEEEDaSH_,@function
        .size           $_ZN7cutlass13device_kernelIN5flash19enable_sm80_to_sm89INS1_16FlashAttnBwdSm80INS1_25CollectiveMainloopBwdSm80ILi2ELi2EN4cute5tupleIJNS5_1CILi64EEENS7_ILi128EEES8_EEENS_10bfloat16_tEfNS_4arch4Sm80ELb0ELb1ELb1ELb0ELb0ELb0ELb0ELb0ELi2ELi2ELi4ELi2ELb1EEENS1_24CollectiveEpilogueBwdGQAISA_fSD_Li256ELb0ELb0EEENS1_19SingleTileSchedulerILb0ELb0ELb0ELi128EEEEEEEEEvNT_6ParamsE$_ZZN4cuteplIJNS_1CILi0EEES2_iEJS2_S2_S2_iEEEDaRKNS_15ArithmeticTupleIJDpT_EEERKNS3_IJDpT0_EEEENKUlDpRKT_E_clIJS2_S2_iiEEEDaSH_,($_ZN7cutlass13device_kernelIN5flash19enable_sm80_to_sm89INS1_16FlashAttnBwdSm80INS1_25CollectiveMainloopBwdSm80ILi2ELi2EN4cute5tupleIJNS5_1CILi64EEENS7_ILi128EEES8_EEENS_10bfloat16_tEfNS_4arch4Sm80ELb0ELb1ELb1ELb0ELb0ELb0ELb0ELb0ELi2ELi2ELi4ELi2ELb1EEENS1_24CollectiveEpilogueBwdGQAISA_fSD_Li256ELb0ELb0EEENS1_19SingleTileSchedulerILb0ELb0ELb0ELi128EEEEEEEEEvNT_6ParamsE$_ZZN4cuteplIJNS_1CILi0EEEiEJS2_S2_iiEEEDaRKNS_15ArithmeticTupleIJDpT_EEERKNS3_IJDpT0_EEEENKUlDpRKT_E_clIJS2_iiiEEEDaSH_ - $_ZN7cutlass13device_kernelIN5flash19enable_sm80_to_sm89INS1_16FlashAttnBwdSm80INS1_25CollectiveMainloopBwdSm80ILi2ELi2EN4cute5tupleIJNS5_1CILi64EEENS7_ILi128EEES8_EEENS_10bfloat16_tEfNS_4arch4Sm80ELb0ELb1ELb1ELb0ELb0ELb0ELb0ELb0ELi2ELi2ELi4ELi2ELb1EEENS1_24CollectiveEpilogueBwdGQAISA_fSD_Li256ELb0ELb0EEENS1_19SingleTileSchedulerILb0ELb0ELb0ELi128EEEEEEEEEvNT_6ParamsE$_ZZN4cuteplIJNS_1CILi0EEES2_iEJS2_S2_S2_iEEEDaRKNS_15ArithmeticTupleIJDpT_EEERKNS3_IJDpT0_EEEENKUlDpRKT_E_clIJS2_S2_iiEEEDaSH_)
$_ZN7cutlass13device_kernelIN5flash19enable_sm80_to_sm89INS1_16FlashAttnBwdSm80INS1_25CollectiveMainloopBwdSm80ILi2ELi2EN4cute5tupleIJNS5_1CILi64EEENS7_ILi128EEES8_EEENS_10bfloat16_tEfNS_4arch4Sm80ELb0ELb1ELb1ELb0ELb0ELb0ELb0ELb0ELi2ELi2ELi4ELi2ELb1EEENS1_24CollectiveEpilogueBwdGQAISA_fSD_Li256ELb0ELb0EEENS1_19SingleTileSchedulerILb0ELb0ELb0ELi128EEEEEEEEEvNT_6ParamsE$_ZZN4cuteplIJNS_1CILi0EEES2_iEJS2_S2_S2_iEEEDaRKNS_15ArithmeticTupleIJDpT_EEERKNS3_IJDpT0_EEEENKUlDpRKT_E_clIJS2_S2_iiEEEDaSH_:
[----:B------:R-:W-:Y:S01]  /*9f80*/  IADD3 R7, R1, 0x19c, RZ ;  /* 0x0000019c01077810 */ /* 0x000fe20007ffe0ff */
[----:B------:R-:W-:Y:S01]  /*9f90*/  UMOV UR8, UR9 ;  /* 0x0000000900087c82 */ /* 0x000fe20008000000 */
[----:B------:R-:W-:Y:S02]  /*9fa0*/  MOV R12, 0x9fd0 ;  /* 0x00009fd0000c7802 */ /* 0x000fe40000000f00 */
[----:B------:R-:W-:Y:S02]  /*9fb0*/  IADD3 R7, R7, c[0x0][0x20], RZ ;  /* 0x0000080007077a10 */ /* 0x000fe40007ffe0ff */
[----:B------:R-:W-:Y:S05]  /*9fc0*/  CALL.REL.NOINC `($_ZN7cutlass13device_kernelIN5flash19enable_sm80_to_sm89INS1_16FlashAttnBwdSm80INS1_25CollectiveMainloopBwdSm80ILi2ELi2EN4cute5tupleIJNS5_1CILi64EEENS7_ILi128EEES8_EEENS_10bfloat16_tEfNS_4arch4Sm80ELb0ELb1ELb1ELb0ELb0ELb0ELb0ELb0ELi2ELi2ELi4ELi2ELb1EEENS1_24CollectiveEpilogueBwdGQAISA_fSD_Li256ELb0ELb0EEENS1_19SingleTileSchedulerILb0ELb0ELb0ELi128EEEEEEEEEvNT_6ParamsE$_ZN4cute5tupleIJNS_1CILi0EEES2_iiEEC2ERKS2_S5_RKiS7_) ;  /* 0xffffdcd000007944 */ /* 0x000fea0003c3ffff */
[----:B-1----:R1:W5:Y:S04]  /*9fd0*/  LDL R30, [R1+0x1a0] ;  /* 0x0001a000011e7983 */ /* 0x0023680000100800 */
[----:B------:R1:W5:Y:S01]  /*9fe0*/  LDL R10, [R1+0x19c] ;  /* 0x00019c00010a7983 */ /* 0x0003620000100800 */
[----:B------:R-:W-:-:S04]  /*9ff0*/  MOV R7, 0x0 ;  /* 0x0000000000077802 */ /* 0x000fc80000000f00 */
[----:B------:R-:W-:Y:S05]  /*a000*/  RET.REL.NODEC R6 `(_ZN7cutlass13device_kernelIN5flash19enable_sm80_to_sm89INS1_16FlashAttnBwdSm80INS1_25CollectiveMainloopBwdSm80ILi2ELi2EN4cute5tupleIJNS5_1CILi64EEENS7_ILi128EEES8_EEENS_10bfloat16_tEfNS_4arch4Sm80ELb0ELb1ELb1ELb0ELb0ELb0ELb0ELb0ELi2ELi2ELi4ELi2ELb1EEENS1_24CollectiveEpilogueBwdGQAISA_fSD_Li256ELb0ELb0EEENS1_19SingleTileSchedulerILb0ELb0ELb0ELi128EEEEEEEEEvNT_6ParamsE) ;  /* 0xffff5ff006007950 */ /* 0x000fea0003c3ffff */
        .type           $_ZN7cutlass13device_kernelIN5flash19enable_sm80_to_sm89INS1_16FlashAttnBwdSm80INS1_25CollectiveMainloopBwdSm80ILi2ELi2EN4cute5tupleIJNS5_1CILi64EEENS7_ILi128EEES8_EEENS_10bfloat16_tEfNS_4arch4Sm80ELb0ELb1ELb1ELb0ELb0ELb0ELb0ELb0ELi2ELi2ELi4ELi2ELb1EEENS1_24CollectiveEpilogueBwdGQAISA_fSD_Li256ELb0ELb0EEENS1_19SingleTileSchedulerILb0ELb0ELb0ELi128EEEEEEEEEvNT_6ParamsE$_ZZN4cuteplIJNS_1CILi0EEEiEJS2_S2_iiEEEDaRKNS_15ArithmeticTupleIJDpT_EEERKNS3_IJDpT0_EEEENKUlDpRKT_E_clIJS2_iiiEEEDaSH_,@function
        .size           $_ZN7cutlass13device_kernelIN5flash19enable_sm80_to_sm89INS1_16FlashAttnBwdSm80INS1_25CollectiveMainloopBwdSm80ILi2ELi2EN4cute5tupleIJNS5_1CILi64EEENS7_ILi128EEES8_EEENS_10bfloat16_tEfNS_4arch4Sm80ELb0ELb1ELb1ELb0ELb0ELb0ELb0ELb0ELi2ELi2ELi4ELi2ELb1EEENS1_24CollectiveEpilogueBwdGQAISA_fSD_Li256ELb0ELb0EEENS1_19SingleTileSchedulerILb0ELb0ELb0ELi128EEEEEEEEEvNT_6ParamsE$_ZZN4cuteplIJNS_1CILi0EEEiEJS2_S2_iiEEEDaRKNS_15ArithmeticTupleIJDpT_EEERKNS3_IJDpT0_EEEENKUlDpRKT_E_clIJS2_iiiEEEDaSH_,($_ZN7cutlass13device_kernelIN5flash19enable_sm80_to_sm89INS1_16FlashAttnBwdSm80INS1_25CollectiveMainloopBwdSm80ILi2ELi2EN4cute5tupleIJNS5_1CILi64EEENS7_ILi128EEES8_EEENS_10bfloat16_tEfNS_4arch4Sm80ELb0ELb1ELb1ELb0ELb0ELb0ELb0ELb0ELi2ELi2ELi4ELi2ELb1EEENS1_24CollectiveEpilogueBwdGQAISA_fSD_Li256ELb0ELb0EEENS1_19SingleTileSchedulerILb0ELb0ELb0ELi128EEEEEEEEEvNT_6ParamsE$_ZZN4cuteplIJiEJNS_1CILi0EEEEEEDaRKNS_15ArithmeticTupleIJDpT_EEERKNS3_IJDpT0_EEEENKUlDpRKT_E_clIJiEEEDaSH_ - $_ZN7cutlass13device_kernelIN5flash19enable_sm80_to_sm89INS1_16FlashAttnBwdSm80INS1_25CollectiveMainloopBwdSm80ILi2ELi2EN4cute5tupleIJNS5_1CILi64EEENS7_ILi128EEES8_EEENS_10bfloat16_tEfNS_4arch4Sm80ELb0ELb1ELb1ELb0ELb0ELb0ELb0ELb0ELi2ELi2ELi4ELi2ELb1EEENS1_24CollectiveEpilogueBwdGQAISA_fSD_Li256ELb0ELb0EEENS1_19SingleTileSchedulerILb0ELb0ELb0ELi128EEEEEEEEEvNT_6ParamsE$_ZZN4cuteplIJNS_1CILi0EEEiEJS2_S2_iiEEEDaRKNS_15ArithmeticTupleIJDpT_EEERKNS3_IJDpT0_EEEENKUlDpRKT_E_clIJS2_iiiEEEDaSH_)
$_ZN7cutlass13device_kernelIN5flash19enable_sm80_to_sm89INS1_16FlashAttnBwdSm80INS1_25CollectiveMainloopBwdSm80ILi2ELi2EN4cute5tupleIJNS5_1CILi64EEENS7_ILi128EEES8_EEENS_10bfloat16_tEfNS_4arch4Sm80ELb0ELb1ELb1ELb0ELb0ELb0ELb0ELb0ELi2ELi2ELi4ELi2ELb1EEENS1_24CollectiveEpilogueBwdGQAISA_fSD_Li256ELb0ELb0EEENS1_19SingleTileSchedulerILb0ELb0ELb0ELi128EEEEEEEEEvNT_6ParamsE$_ZZN4cuteplIJNS_1CILi0EEEiEJS2_S2_iiEEEDaRKNS_15ArithmeticTupleIJDpT_EEERKNS3_IJDpT0_EEEENKUlDpRKT_E_clIJS2_iiiEEEDaSH_:
[----:B------:R-:W-:Y:S01]  /*a010*/  IADD3 R6, R1, 0x19c, RZ ;  /* 0x0000019c01067810 */ /* 0x000fe20007ffe0ff */
[----:B------:R-:W-:Y:S01]  /*a020*/  UMOV UR8, UR9 ;  /* 0x0000000900087c82 */ /* 0x000fe20008000000 */
[----:B------:R-:W-:Y:S01]  /*a030*/  MOV R30, 0xa070 ;  /* 0x0000a070001e7802 */ /* 0x000fe20000000f00 */
[----:B------:R-:W-:Y:S01]  /*a040*/  UMOV UR40, UR5 ;  /* 0x0000000500287c82 */ /* 0x000fe20008000000 */
[----:B------:R-:W-:Y:S02]  /*a050*/  IADD3 R6, R6, c[0x0][0x20], RZ ;  /* 0x0000080006067a10 */ /* 0x000fe40007ffe0ff */
[----:B------:R-:W-:Y:S05]  /*a060*/  CALL.REL.NOINC `($_ZN7cutlass13device_kernelIN5flash19enable_sm80_to_sm89INS1_16FlashAttnBwdSm80INS1_25CollectiveMainloopBwdSm80ILi2ELi2EN4cute5tupleIJNS5_1CILi64EEENS7_ILi128EEES8_EEENS_10bfloat16_tEfNS_4arch4Sm80ELb0ELb1ELb1ELb0ELb0ELb0ELb0ELb0ELi2ELi2ELi4ELi2ELb1EEENS1_24CollectiveEpilogueBwdGQAISA_fSD_Li256ELb0ELb0EEENS1_19SingleTileSchedulerILb0ELb0ELb0ELi128EEEEEEEEEvNT_6ParamsE$_ZN4cute5tupleIJNS_1CILi0EEEiiiEEC2ERKS2_RKiS7_S7_) ;  /* 0xffffdcc000007944 */ /* 0x000fea0003c3ffff */
[----:B------:R2:W5:Y:S04]  /*a070*/  LDL R10, [R1+0x19c] ;  /* 0x00019c00010a7983 */ /* 0x0005680000100800 */
[----:B-1----:R2:W5:Y:S01]  /*a080*/  LDL.64 R6, [R1+0x1a0] ;  /* 0x0001a00001067983 */ /* 0x0025620000100a00 */
[----:B------:R-:W-:-:S04]  /*a090*/  MOV R13, 0x0 ;  /* 0x00000000000d7802 */ /* 0x000fc80000000f00 */
[----:B------:R-:W-:Y:S05]  /*a0a0*/  RET.REL.NODEC R12 `(_ZN7cutlass13device_kernelIN5flash19enable_sm80_to_sm89INS1_16FlashAttnBwdSm80INS1_25CollectiveMainloopBwdSm80ILi2ELi2EN4cute5tupleIJNS5_1CILi64EEENS7_ILi128EEES8_EEENS_10bfloat16_tEfNS_4arch4Sm80ELb0ELb1ELb1ELb0ELb0ELb0ELb0ELb0ELi2ELi2ELi4ELi2ELb1EEENS1_24CollectiveEpilogueBwdGQAISA_fSD_Li256ELb0ELb0EEENS1_19SingleTileSchedulerILb0ELb0ELb0ELi128EEEEEEEEEvNT_6ParamsE) ;  /* 0xffff5f500c007950 */ /* 0x000fea0003c3ffff */
        .type           $_ZN7cutlass13device_kernelIN5flash19enable_sm80_to_sm89INS1_16FlashAttnBwdSm80INS1_25CollectiveMainloopBwdSm80ILi2ELi2EN4cute5tupleIJNS5_1CILi64EEENS7_ILi128EEES8_EEENS_10bfloat16_tEfNS_4arch4Sm80ELb0ELb1ELb1ELb0ELb0ELb0ELb0ELb0ELi2ELi2ELi4ELi2ELb1EEENS1_24CollectiveEpilogueBwdGQAISA_fSD_Li256ELb0ELb0EEENS1_19SingleTileSchedulerILb0ELb0ELb0ELi128EEEEEEEEEvNT_6ParamsE$_ZZN4cuteplIJiEJNS_1CILi0EEEEEEDaRKNS_15ArithmeticTupleIJDpT_EEERKNS3_IJDpT0_EEEENKUlDpRKT_E_clIJiEEEDaSH_,@function
        .size           $_ZN7cutlass13device_kernelIN5flash19enable_sm80_to_sm89INS1_16FlashAttnBwdSm80INS1_25CollectiveMainloopBwdSm80ILi2ELi2EN4cute5tupleIJNS5_1CILi64EEENS7_ILi128EEES8_EEENS_10bfloat16_tEfNS_4arch4Sm80ELb0ELb1ELb1ELb0ELb0ELb0ELb0ELb0ELi2ELi2ELi4ELi2ELb1EEENS1_24CollectiveEpilogueBwdGQAISA_fSD_Li256ELb0ELb0EEENS1_19SingleTileSchedulerILb0ELb0ELb0ELi128EEEEEEEEEvNT_6ParamsE$_ZZN4cuteplIJiEJNS_1CILi0EEEEEEDaRKNS_15ArithmeticTupleIJDpT_EEERKNS3_IJDpT0_EEEENKUlDpRKT_E_clIJiEEEDaSH_,($_ZN7cutlass13device_kernelIN5flash19enable_sm80_to_sm89INS1_16FlashAttnBwdSm80INS1_25CollectiveMainloopBwdSm80ILi2ELi2EN4cute5tupleIJNS5_1CILi64EEENS7_ILi128EEES8_EEENS_10bfloat16_tEfNS_4arch4Sm80ELb0ELb1ELb1ELb0ELb0ELb0ELb0ELb0ELi2ELi2ELi4ELi2ELb1EEENS1_24CollectiveEpilogueBwdGQAISA_fSD_Li256ELb0ELb0EEENS1_19SingleTileSchedulerILb0ELb0ELb0ELi128EEEEEEEEEvNT_6ParamsE$_ZZN4cuteplIJiEJNS_1CILi0EEEiEEEDaRKNS_15ArithmeticTupleIJDpT_EEERKNS3_IJDpT0_EEEENKUlDpRKT_E_clIJiiEEEDaSH_ - $_ZN7cutlass13device_kernelIN5flash19enable_sm80_to_sm89INS1_16FlashAttnBwdSm80INS1_25CollectiveMainloopBwdSm80ILi2ELi2EN4cute5tupleIJNS5_1CILi64EEENS7_ILi128EEES8_EEENS_10bfloat16_tEfNS_4arch4Sm80ELb0ELb1ELb1ELb0ELb0ELb0ELb0ELb0ELi2ELi2ELi4ELi2ELb1EEENS1_24CollectiveEpilogueBwdGQAISA_fSD_Li256ELb0ELb0EEENS1_19SingleTileSchedulerILb0ELb0ELb0ELi128EEEEEEEEEvNT_6ParamsE$_ZZN4cuteplIJiEJNS_1CILi0EEEEEEDaRKNS_15ArithmeticTupleIJDpT_EEERKNS3_IJDpT0_EEEENKUlDpRKT_E_clIJiEEEDaSH_)
$_ZN7cutlass13device_kernelIN5flash19enable_sm80_to_sm89INS1_16FlashAttnBwdSm80INS1_25CollectiveMainloopBwdSm80ILi2ELi2EN4cute5tupleIJNS5_1CILi64EEENS7_ILi128EEES8_EEENS_10bfloat16_tEfNS_4arch4Sm80ELb0ELb1ELb1ELb0ELb0ELb0ELb0ELb0ELi2ELi2ELi4ELi2ELb1EEENS1_24CollectiveEpilogueBwdGQAISA_fSD_Li256ELb0ELb0EEENS1_19SingleTileSchedulerILb0ELb0ELb0ELi128EEEEEEEEEvNT_6ParamsE$_ZZN4cuteplIJiEJNS_1CILi0EEEEEEDaRKNS_15ArithmeticTupleIJDpT_EEERKNS3_IJDpT0_EEEENKUlDpRKT_E_clIJiEEEDaSH_:
[----:B------:R-:W-:Y:S01]  /*a0b0*/  UIADD3 UR8, UR10, 0x188, URZ ;  /* 0x000001880a087890 */ /* 0x000fe2000fffe03f */
[----:B------:R-:W-:Y:S01]  /*a0c0*/  MOV R6, 0xa100 ;  /* 0x0000a10000067802 */ /* 0x000fe20000000f00 */
[----:B------:R-:W-:Y:S02]  /*a0d0*/  ULDC UR40, c[0x0][0x20] ;  /* 0x0000080000287ab9 */ /* 0x000fe40000000800 */
[----:B------:R-:W-:-:S07]  /*a0e0*/  UIADD3 UR40, UR8, UR40, URZ ;  /* 0x0000002808287290 */ /* 0x000fce000fffe03f */
[----:B------:R-:W-:Y:S05]  /*a0f0*/  CALL.REL.NOINC `($_ZN7cutlass13device_kernelIN5flash19enable_sm80_to_sm89INS1_16FlashAttnBwdSm80INS1_25CollectiveMainloopBwdSm80ILi2ELi2EN4cute5tupleIJNS5_1CILi64EEENS7_ILi128EEES8_EEENS_10bfloat16_tEfNS_4arch4Sm80ELb0ELb1ELb1ELb0ELb0ELb0ELb0ELb0ELi2ELi2ELi4ELi2ELb1EEENS1_24CollectiveEpilogueBwdGQAISA_fSD_Li256ELb0ELb0EEENS1_19SingleTileSchedulerILb0ELb0ELb0ELi128EEEEEEEEEvNT_6ParamsE$_ZN4cute5tupleIJiEEC2ERKi) ;  /* 0xffffdc7000007944 */ /* 0x000fea0003c3ffff */
[----:B------:R1:W5:Y:S01]  /*a100*/  LDL R6, [R1+0x188] ;  /* 0x0001880001067983 */ /* 0x0003620000100800 */
[----:B------:R-:W-:-:S04]  /*a110*/  MOV R15, 0x0 ;  /* 0x00000000000f7802 */ /* 0x000fc80000000f00 */
[----:B------:R-:W-:Y:S05]  /*a120*/  RET.REL.NODEC R14 `(_ZN7cutlass13device_kernelIN5flash19enable_sm80_to_sm89INS1_16FlashAttnBwdSm80INS1_25CollectiveMainloopBwdSm80ILi2ELi2EN4cute5tupleIJNS5_1CILi64EEENS7_ILi128EEES8_EEENS_10bfloat16_tEfNS_4arch4Sm80ELb0ELb1ELb1ELb0ELb0ELb0ELb0ELb0ELi2ELi2ELi4ELi2ELb1EEENS1_24CollectiveEpilogueBwdGQAISA_fSD_Li256ELb0ELb0EEENS1_19SingleTileSchedulerILb0ELb0ELb0ELi128EEEEEEEEEvNT_6ParamsE) ;  /* 0xffff5ed00e007950 */ /* 0x000fea0003c3ffff */
        .type           $_ZN7cutlass13device_kernelIN5flash19enable_sm80_to_sm89INS1_16FlashAttnBwdSm80INS1_25CollectiveMainloopBwdSm80ILi2ELi2EN4cute5tupleIJNS5_1CILi64EEENS7_ILi128EEES8_EEENS_10bfloat16_tEfNS_4arch4Sm80ELb0ELb1ELb1ELb0ELb0ELb0ELb0ELb0ELi2ELi2ELi4ELi2ELb1EEENS1_24CollectiveEpilogueBwdGQAISA_fSD_Li256ELb0ELb0EEENS1_19SingleTileSchedulerILb0ELb0ELb0ELi128EEEEEEEEEvNT_6ParamsE$_ZZN4cuteplIJiEJNS_1CILi0EEEiEEEDaRKNS_15ArithmeticTupleIJDpT_EEERKNS3_IJDpT0_EEEENKUlDpRKT_E_clIJiiEEEDaSH_,@function
        .size           $_ZN7cutlass13device_kernelIN5flash19enable_sm80_to_sm89INS1_16FlashAttnBwdSm80INS1_25CollectiveMainloopBwdSm80ILi2ELi2EN4cute5tupleIJNS5_1CILi64EEENS7_ILi128EEES8_EEENS_10bfloat16_tEfNS_4arch4Sm80ELb0ELb1ELb1ELb0ELb0ELb0ELb0ELb0ELi2ELi2ELi4ELi2ELb1EEENS1_24CollectiveEpilogueBwdGQAISA_fSD_Li256ELb0ELb0EEENS1_19SingleTileSchedulerILb0ELb0ELb0ELi128EEEEEEEEEvNT_6ParamsE$_ZZN4cuteplIJiEJNS_1CILi0EEEiEEEDaRKNS_15ArithmeticTupleIJDpT_EEERKNS3_IJDpT0_EEEENKUlDpRKT_E_clIJiiEEEDaSH_,($_ZN7cutlass13device_kernelIN5flash19enable_sm80_to_sm89INS1_16FlashAttnBwdSm80INS1_25CollectiveMainloopBwdSm80ILi2ELi2EN4cute5tupleIJNS5_1CILi64EEENS7_ILi128EEES8_EEENS_10bfloat16_tEfNS_4arch4Sm80ELb0ELb1ELb1ELb0ELb0ELb0ELb0ELb0ELi2ELi2ELi4ELi2ELb1EEENS1_24CollectiveEpilogueBwdGQAISA_fSD_Li256ELb0ELb0EEENS1_19SingleTileSchedulerILb0ELb0ELb0ELi128EEEEEEEEEvNT_6ParamsE$_ZZN4cuteplIJiiEJNS_1CILi0EEES2_EEEDaRKNS_15ArithmeticTupleIJDpT_EEERKNS3_IJDpT0_EEEENKUlDpRKT_E_clIJiiEEEDaSH_ - $_ZN7cutlass13device_kernelIN5flash19enable_sm80_to_sm89INS1_16FlashAttnBwdSm80INS1_25CollectiveMainloopBwdSm80ILi2ELi2EN4cute5tupleIJNS5_1CILi64EEENS7_ILi128EEES8_EEENS_10bfloat16_tEfNS_4arch4Sm80ELb0ELb1ELb1ELb0ELb0ELb0ELb0ELb0ELi2ELi2ELi4ELi2ELb1EEENS1_24CollectiveEpilogueBwdGQAISA_fSD_Li256ELb0ELb0EEENS1_19SingleTileSchedulerILb0ELb0ELb0ELi128EEEEEEEEEvNT_6ParamsE$_ZZN4cuteplIJiEJNS_1CILi0EEEiEEEDaRKNS_15ArithmeticTupleIJDpT_EEERKNS3_IJDpT0_EEEENKUlDpRKT_E_clIJiiEEEDaSH_)
$_ZN7cutlass13device_kernelIN5flash19enable_sm80_to_sm89INS1_16FlashAttnBwdSm80INS1_25CollectiveMainloopBwdSm80ILi2ELi2EN4cute5tupleIJNS5_1CILi64EEENS7_ILi128EEES8_EEENS_10bfloat16_tEfNS_4arch4Sm80ELb0ELb1ELb1ELb0ELb0ELb0ELb0ELb0ELi2ELi2ELi4ELi2ELb1EEENS1_24CollectiveEpilogueBwdGQAISA_fSD_Li256ELb0ELb0EEENS1_19SingleTileSchedulerILb0ELb0ELb0ELi128EEEEEEEEEvNT_6ParamsE$_ZZN4cuteplIJiEJNS_1CILi0EEEiEEEDaRKNS_15ArithmeticTupleIJDpT_EEERKNS3_IJDpT0_EEEENKUlDpRKT_E_clIJiiEEEDaSH_:
[----:B------:R-:W-:Y:S02]  /*a130*/  IADD3 R7, R1, 0x19c, RZ ;  /* 0x0000019c01077810 */ /* 0x000fe40007ffe0ff */
[----:B------:R-:W-:Y:S02]  /*a140*/  MOV R8, 0xa170 ;  /* 0x0000a17000087802 */ /* 0x000fe40000000f00 */
[----:B------:R-:W-:Y:S02]  /*a150*/  IADD3 R7, R7, c[0x0][0x20], RZ ;  /* 0x0000080007077a10 */ /* 0x000fe40007ffe0ff */
[----:B------:R-:W-:Y:S05]  /*a160*/  CALL.REL.NOINC `($_ZN7cutlass13device_kernelIN5flash19enable_sm80_to_sm89INS1_16FlashAttnBwdSm80INS1_25CollectiveMainloopBwdSm80ILi2ELi2EN4cute5tupleIJNS5_1CILi64EEENS7_ILi128EEES8_EEENS_10bfloat16_tEfNS_4arch4Sm80ELb0ELb1ELb1ELb0ELb0ELb0ELb0ELb0ELi2ELi2ELi4ELi2ELb1EEENS1_24CollectiveEpilogueBwdGQAISA_fSD_Li256ELb0ELb0EEENS1_19SingleTileSchedulerILb0ELb0ELb0ELi128EEEEEEEEEvNT_6ParamsE$_ZN4cute5tupleIJiiEEC2ERKiS3_) ;  /* 0xffffdc8000007944 */ /* 0x000fea0003c3ffff */
[----:B-1----:R1:W5:Y:S04]  /*a170*/  LDL R12, [R1+0x1a0] ;  /* 0x0001a000010c7983 */ /* 0x0023680000100800 */
[----:B------:R1:W5:Y:S01]  /*a180*/  LDL R6, [R1+0x19c] ;  /* 0x00019c0001067983 */ /* 0x0003620000100800 */
[----:B------:R-:W-:-:S04]  /*a190*/  MOV R37, 0x0 ;  /* 0x0000000000257802 */ /* 0x000fc80000000f00 */
[----:B------:R-:W-:Y:S05]  /*a1a0*/  RET.REL.NODEC R36 `(_ZN7cutlass13device_kernelIN5flash19enable_sm80_to_sm89INS1_16FlashAttnBwdSm80INS1_25CollectiveMainloopBwdSm80ILi2ELi2EN4cute5tupleIJNS5_1CILi64EEENS7_ILi128EEES8_EEENS_10bfloat16_tEfNS_4arch4Sm80ELb0ELb1ELb1ELb0ELb0ELb0ELb0ELb0ELi2ELi2ELi4ELi2ELb1EEENS1_24CollectiveEpilogueBwdGQAISA_fSD_Li256ELb0ELb0EEENS1_19SingleTileSchedulerILb0ELb0ELb0ELi128EEEEEEEEEvNT_6ParamsE) ;  /* 0xffff5e5024007950 */ /* 0x000fea0003c3ffff */
        .type           $_ZN7cutlass13device_kernelIN5flash19enable_sm80_to_sm89INS1_16FlashAttnBwdSm80INS1_25CollectiveMainloopBwdSm80ILi2ELi2EN4cute5tupleIJNS5_1CILi64EEENS7_ILi128EEES8_EEENS_10bfloat16_tEfNS_4arch4Sm80ELb0ELb1ELb1ELb0ELb0ELb0ELb0ELb0ELi2ELi2ELi4ELi2ELb1EEENS1_24CollectiveEpilogueBwdGQAISA_fSD_Li256ELb0ELb0EEENS1_19SingleTileSchedulerILb0ELb0ELb0ELi128EEEEEEEEEvNT_6ParamsE$_ZZN4cuteplIJiiEJNS_1CILi0EEES2_EEEDaRKNS_15ArithmeticTupleIJDpT_EEERKNS3_IJDpT0_EEEENKUlDpRKT_E_clIJiiEEEDaSH_,@function
        .size           $_ZN7cutlass13device_kernelIN5flash19enable_sm80_to_sm89INS1_16FlashAttnBwdSm80INS1_25CollectiveMainloopBwdSm80ILi2ELi2EN4cute5tupleIJNS5_1CILi64EEENS7_ILi128EEES8_EEENS_10bfloat16_tEfNS_4arch4Sm80ELb0ELb1ELb1ELb0ELb0ELb0ELb0ELb0ELi2ELi2ELi4ELi2ELb1EEENS1_24CollectiveEpilogueBwdGQAISA_fSD_Li256ELb0ELb0EEENS1_19SingleTileSchedulerILb0ELb0ELb0ELi128EEEEEEEEEvNT_6ParamsE$_ZZN4cuteplIJiiEJNS_1CILi0EEES2_EEEDaRKNS_15ArithmeticTupleIJDpT_EEERKNS3_IJDpT0_EEEENKUlDpRKT_E_clIJiiEEEDaSH_,($_ZN7cutlass13device_kernelIN5flash19enable_sm80_to_sm89INS1_16FlashAttnBwdSm80INS1_25CollectiveMainloopBwdSm80ILi2ELi2EN4cute5tupleIJNS5_1CILi64EEENS7_ILi128EEES8_EEENS_10bfloat16_tEfNS_4arch4Sm80ELb0ELb1ELb1ELb0ELb0ELb0ELb0ELb0ELi2ELi2ELi4ELi2ELb1EEENS1_24CollectiveEpilogueBwdGQAISA_fSD_Li256ELb0ELb0EEENS1_19SingleTileSchedulerILb0ELb0ELb0ELi128EEEEEEEEEvNT_6ParamsE$_ZZN5flash25CollectiveMainloopBwdSm80ILi2ELi2EN4cute5tupleIJNS1_1CILi64EEENS3_ILi128EEES4_EEEN7cutlass10bfloat16_tEfNS7_4arch4Sm80ELb0ELb1ELb1ELb0ELb0ELb0ELb0ELb0ELi2ELi2ELi4ELi2ELb1EE3mmaINS_16FlashAttnBwdSm80ISB_NS_24CollectiveEpilogueBwdGQAIS6_fSA_Li256ELb0ELb0EEENS_19SingleTileSchedulerILb0ELb0ELb0ELi128EEEE13SharedStorageENS1_6TensorINS1_11ArrayEngineIfLm32EEENS1_6LayoutINS2_IJNS2_IJNS3_ILi2EEESO_EEESO_NS3_ILi4EEEEEENS2_IJNS2_IJNS3_ILi1EEESO_EEESQ_NS3_ILi8EEEEEEEEEEEEbRKNSB_6ParamsERT0_S12_iNS2_IJiiiEEERT_ENKUliiE0_clEii - $_ZN7cutlass13device_kernelIN5flash19enable_sm80_to_sm89INS1_16FlashAttnBwdSm80INS1_25CollectiveMainloopBwdSm80ILi2ELi2EN4cute5tupleIJNS5_1CILi64EEENS7_ILi128EEES8_EEENS_10bfloat16_tEfNS_4arch4Sm80ELb0ELb1ELb1ELb0ELb0ELb0ELb0ELb0ELi2ELi2ELi4ELi2ELb1EEENS1_24CollectiveEpilogueBwdGQAISA_fSD_Li256ELb0ELb0EEENS1_19SingleTileSchedulerILb0ELb0ELb0ELi128EEEEEEEEEvNT_6ParamsE$_ZZN4cuteplIJiiEJNS_1CILi0EEES2_EEEDaRKNS_15ArithmeticTupleIJDpT_EEERKNS3_IJDpT0_EEEENKUlDpRKT_E_clIJiiEEEDaSH_)
$_ZN7cutlass13device_kernelIN5flash19enable_sm80_to_sm89INS1_16FlashAttnBwdSm80INS1_25CollectiveMainloopBwdSm80ILi2ELi2EN4cute5tupleIJNS5_1CILi64EEENS7_ILi128EEES8_EEENS_10bfloat16_tEfNS_4arch4Sm80ELb0ELb1ELb1ELb0ELb0ELb0ELb0ELb0ELi2ELi2ELi4ELi2ELb1EEENS1_24CollectiveEpilogueBwdGQAISA_fSD_Li256ELb0ELb0EEENS1_19SingleTileSchedulerILb0ELb0ELb0ELi128EEEEEEEEEvNT_6ParamsE$_ZZN4cuteplIJiiEJNS_1CILi0EEES2_EEEDaRKNS_15ArithmeticTupleIJDpT_EEERKNS3_IJDpT0_EEEENKUlDpRKT_E_clIJiiEEEDaSH_:
[----:B------:R-:W-:Y:S01]  /*a1b0*/  IADD3 R7, R1, 0x188, RZ ;  /* 0x0000018801077810 */ /* 0x000fe20007ffe0ff */
[----:B------:R-:W-:Y:S01]  /*a1c0*/  IMAD.U32 R6, RZ, RZ, UR23 ;  /* 0x00000017ff067e24 */ /* 0x000fe2000f8e00ff */
[----:B------:R-:W-:Y:S02]  /*a1d0*/  MOV R8, 0xa200 ;  /* 0x0000a20000087802 */ /* 0x000fe40000000f00 */
[----:B------:R-:W-:Y:S02]  /*a1e0*/  IADD3 R7, R7, c[0x0][0x20], RZ ;  /* 0x0000080007077a10 */ /* 0x000fe40007ffe0ff */
[----:B------:R-:W-:Y:S05]  /*a1f0*/  CALL.REL.NOINC `($_ZN7cutlass13device_kernelIN5flash19enable_sm80_to_sm89INS1_16FlashAttnBwdSm80INS1_25CollectiveMainloopBwdSm80ILi2ELi2EN4cute5tupleIJNS5_1CILi64EEENS7_ILi128EEES8_EEENS_10bfloat16_tEfNS_4arch4Sm80ELb0ELb1ELb1ELb0ELb0ELb0ELb0ELb0ELi2ELi2ELi4ELi2ELb1EEENS1_24CollectiveEpilogueBwdGQAISA_fSD_Li256ELb0ELb0EEENS1_19SingleTileSchedulerILb0ELb0ELb0ELi128EEEEEEEEEvNT_6ParamsE$_ZN4cute5tupleIJiiEEC2ERKiS3_) ;  /* 0xffffdbf000007944 */ /* 0x000fea0003c3ffff */
[----:B------:R2:W5:Y:S01]  /*a200*/  LDL R18, [R1+0x188] ;  /* 0x0001880001127983 */ /* 0x0005620000100800 */
[----:B------:R-:W-:-:S04]  /*a210*/  MOV R15, 0x0 ;  /* 0x00000000000f7802 */ /* 0x000fc80000000f00 */
[----:B------:R-:W-:Y:S05]  /*a220*/  RET.REL.NODEC R14 `(_ZN7cutlass13device_kernelIN5flash19enable_sm80_to_sm89INS1_16FlashAttnBwdSm80INS1_25CollectiveMainloopBwdSm80ILi2ELi2EN4cute5tupleIJNS5_1CILi64EEENS7_ILi128EEES8_EEENS_10bfloat16_tEfNS_4arch4Sm80ELb0ELb1ELb1ELb0ELb0ELb0ELb0ELb0ELi2ELi2ELi4ELi2ELb1EEENS1_24CollectiveEpilogueBwdGQAISA_fSD_Li256ELb0ELb0EEENS1_19SingleTileSchedulerILb0ELb0ELb0ELi128EEEEEEEEEvNT_6ParamsE) ;  /* 0xffff5dd00e007950 */ /* 0x000fea0003c3ffff */
        .type           $_ZN7cutlass13device_kernelIN5flash19enable_sm80_to_sm89INS1_16FlashAttnBwdSm80INS1_25CollectiveMainloopBwdSm80ILi2ELi2EN4cute5tupleIJNS5_1CILi64EEENS7_ILi128EEES8_EEENS_10bfloat16_tEfNS_4arch4Sm80ELb0ELb1ELb1ELb0ELb0ELb0ELb0ELb0ELi2ELi2ELi4ELi2ELb1EEENS1_24CollectiveEpilogueBwdGQAISA_fSD_Li256ELb0ELb0EEENS1_19SingleTileSchedulerILb0ELb0ELb0ELi128EEEEEEEEEvNT_6ParamsE$_ZZN5flash25CollectiveMainloopBwdSm80ILi2ELi2EN4cute5tupleIJNS1_1CILi64EEENS3_ILi128EEES4_EEEN7cutlass10bfloat16_tEfNS7_4arch4Sm80ELb0ELb1ELb1ELb0ELb0ELb0ELb0ELb0ELi2ELi2ELi4ELi2ELb1EE3mmaINS_16FlashAttnBwdSm80ISB_NS_24CollectiveEpilogueBwdGQAIS6_fSA_Li256ELb0ELb0EEENS_19SingleTileSchedulerILb0ELb0ELb0ELi128EEEE13SharedStorageENS1_6TensorINS1_11ArrayEngineIfLm32EEENS1_6LayoutINS2_IJNS2_IJNS3_ILi2EEESO_EEESO_NS3_ILi4EEEEEENS2_IJNS2_IJNS3_ILi1EEESO_EEESQ_NS3_ILi8EEEEEEEEEEEEbRKNSB_6ParamsERT0_S12_iNS2_IJiiiEEERT_ENKUliiE0_clEii,@function
        .size           $_ZN7cutlass13device_kernelIN5flash19enable_sm80_to_sm89INS1_16FlashAttnBwdSm80INS1_25CollectiveMainloopBwdSm80ILi2ELi2EN4cute5tupleIJNS5_1CILi64EEENS7_ILi128EEES8_EEENS_10bfloat16_tEfNS_4arch4Sm80ELb0ELb1ELb1ELb0ELb0ELb0ELb0ELb0ELi2ELi2ELi4ELi2ELb1EEENS1_24CollectiveEpilogueBwdGQAISA_fSD_Li256ELb0ELb0EEENS1_19SingleTileSchedulerILb0ELb0ELb0ELi128EEEEEEEEEvNT_6ParamsE$_ZZN5flash25CollectiveMainloopBwdSm80ILi2ELi2EN4cute5tupleIJNS1_1CILi64EEENS3_ILi128EEES4_EEEN7cutlass10bfloat16_tEfNS7_4arch4Sm80ELb0ELb1ELb1ELb0ELb0ELb0ELb0ELb0ELi2ELi2ELi4ELi2ELb1EE3mmaINS_16FlashAttnBwdSm80ISB_NS_24CollectiveEpilogueBwdGQAIS6_fSA_Li256ELb0ELb0EEENS_19SingleTileSchedulerILb0ELb0ELb0ELi128EEEE13SharedStorageENS1_6TensorINS1_11ArrayEngineIfLm32EEENS1_6LayoutINS2_IJNS2_IJNS3_ILi2EEESO_EEESO_NS3_ILi4EEEEEENS2_IJNS2_IJNS3_ILi1EEESO_EEESQ_NS3_ILi8EEEEEEEEEEEEbRKNSB_6ParamsERT0_S12_iNS2_IJiiiEEERT_ENKUliiE0_clEii,($_ZN7cutlass13device_kernelIN5flash19enable_sm80_to_sm89INS1_16FlashAttnBwdSm80INS1_25CollectiveMainloopBwdSm80ILi2ELi2EN4cute5tupleIJNS5_1CILi64EEENS7_ILi128EEES8_EEENS_10bfloat16_tEfNS_4arch4Sm80ELb0ELb1ELb1ELb0ELb0ELb0ELb0ELb0ELi2ELi2ELi4ELi2ELb1EEENS1_24CollectiveEpilogueBwdGQAISA_fSD_Li256ELb0ELb0EEENS1_19SingleTileSchedulerILb0ELb0ELb0ELi128EEEEEEEEEvNT_6ParamsE$_ZZN5flash25CollectiveMainloopBwdSm80ILi2ELi2EN4cute5tupleIJNS1_1CILi64EEENS3_ILi128EEES4_EEEN7cutlass10bfloat16_tEfNS7_4arch4Sm80ELb0ELb1ELb1ELb0ELb0ELb0ELb0ELb0ELi2ELi2ELi4ELi2ELb1EE3mmaINS_16FlashAttnBwdSm80ISB_NS_24CollectiveEpilogueBwdGQAIS6_fSA_Li256ELb0ELb0EEENS_19SingleTileSchedulerILb0ELb0ELb0ELi128EEEE13SharedStorageENS1_6TensorINS1_11ArrayEngineIfLm32EEENS1_6LayoutINS2_IJNS2_IJNS3_ILi2EEESO_EEESO_NS3_ILi4EEEEEENS2_IJNS2_IJNS3_ILi1EEESO_EEESQ_NS3_ILi8EEEEEEEEEEEEbRKNSB_6ParamsERT0_S12_iNS2_IJiiiEEERT_ENKUliiE_clEii - $_ZN7cutlass13device_kernelIN5flash19enable_sm80_to_sm89INS1_16FlashAttnBwdSm80INS1_25CollectiveMainloopBwdSm80ILi2ELi2EN4cute5tupleIJNS5_1CILi64EEENS7_ILi128EEES8_EEENS_10bfloat16_tEfNS_4arch4Sm80ELb0ELb1ELb1ELb0ELb0ELb0ELb0ELb0ELi2ELi2ELi4ELi2ELb1EEENS1_24CollectiveEpilogueBwdGQAISA_fSD_Li256ELb0ELb0EEENS1_19SingleTileSchedulerILb0ELb0ELb0ELi128EEEEEEEEEvNT_6ParamsE$_ZZN5flash25CollectiveMainloopBwdSm80ILi2ELi2EN4cute5tupleIJNS1_1CILi64EEENS3_ILi128EEES4_EEEN7cutlass10bfloat16_tEfNS7_4arch4Sm80ELb0ELb1ELb1ELb0ELb0ELb0ELb0ELb0ELi2ELi2ELi4ELi2ELb1EE3mmaINS_16FlashAttnBwdSm80ISB_NS_24CollectiveEpilogueBwdGQAIS6_fSA_Li256ELb0ELb0EEENS_19SingleTileSchedulerILb0ELb0ELb0ELi128EEEE13SharedStorageENS1_6TensorINS1_11ArrayEngineIfLm32EEENS1_6LayoutINS2_IJNS2_IJNS3_ILi2EEESO_EEESO_NS3_ILi4EEEEEENS2_IJNS2_IJNS3_ILi1EEESO_EEESQ_NS3_ILi8EEEEEEEEEEEEbRKNSB_6ParamsERT0_S12_iNS2_IJiiiEEERT_ENKUliiE0_clEii)
$_ZN7cutlass13device_kernelIN5flash19enable_sm80_to_sm89INS1_16FlashAttnBwdSm80INS1_25CollectiveMainloopBwdSm80ILi2ELi2EN4cute5tupleIJNS5_1CILi64EEENS7_ILi128EEES8_EEENS_10bfloat16_tEfNS_4arch4Sm80ELb0ELb1ELb1ELb0ELb0ELb0ELb0ELb0ELi2ELi2ELi4ELi2ELb1EEENS1_24CollectiveEpilogueBwdGQAISA_fSD_Li256ELb0ELb0EEENS1_19SingleTileSchedulerILb0ELb0ELb0ELi128EEEEEEEEEvNT_6ParamsE$_ZZN5flash25CollectiveMainloopBwdSm80ILi2ELi2EN4cute5tupleIJNS1_1CILi64EEENS3_ILi128EEES4_EEEN7cutlass10bfloat16_tEfNS7_4arch4Sm80ELb0ELb1ELb1ELb0ELb0ELb0ELb0ELb0ELi2ELi2ELi4ELi2ELb1EE3mmaINS_16FlashAttnBwdSm80ISB_NS_24CollectiveEpilogueBwdGQAIS6_fSA_Li256ELb0ELb0EEENS_19SingleTileSchedulerILb0ELb0ELb0ELi128EEEE13SharedStorageENS1_6TensorINS1_11ArrayEngineIfLm32EEENS1_6LayoutINS2_IJNS2_IJNS3_ILi2EEESO_EEESO_NS3_ILi4EEEEEENS2_IJNS2_IJNS3_ILi1EEESO_EEESQ_NS3_ILi8EEEEEEEEEEEEbRKNSB_6ParamsERT0_S12_iNS2_IJiiiEEERT_ENKUliiE0_clEii:
        /* <DEDUP_REMOVED lines=11> */
[----:B-----5:R-:W-:Y:S05]  /*a2e0*/  CALL.REL.NOINC `($_ZN7cutlass13device_kernelIN5flash19enable_sm80_to_sm89INS1_16FlashAttnBwdSm80INS1_25CollectiveMainloopBwdSm80ILi2ELi2EN4cute5tupleIJNS5_1CILi64EEENS7_ILi128EEES8_EEENS_10bfloat16_tEfNS_4arch4Sm80ELb0ELb1ELb1ELb0ELb0ELb0ELb0ELb0ELi2ELi2ELi4ELi2ELb1EEENS1_24CollectiveEpilogueBwdGQAISA_fSD_Li256ELb0ELb0EEENS1_19SingleTileSchedulerILb0ELb0ELb0ELi128EEEEEEEEEvNT_6ParamsE$_ZN4cute3eso3ESOILb1ELb0EJNS_10UnderscoreES2_S2_iEEC2ERKS2_S5_S5_RKi) ;  /* 0xffffcea000007944 */ /* 0x020fea0003c3ffff */
[----:B------:R-:W2:Y:S01]  /*a2f0*/  LDL R7, [R1+0x168] ;  /* 0x0001680001077983 */ /* 0x000ea20000100800 */
[----:B------:R-:W-:Y:S02]  /*a300*/  MOV R6, 0xa330 ;  /* 0x0000a33000067802 */ /* 0x000fe40000000f00 */
[----:B--2---:R-:W-:Y:S02]  /*a310*/  SHF.L.U32 R7, R7, 0xc, RZ ;  /* 0x0000000c07077819 */ /* 0x004fe400000006ff */
[----:B------:R-:W-:Y:S05]  /*a320*/  CALL.REL.NOINC `($_ZN7cutlass13device_kernelIN5flash19enable_sm80_to_sm89INS1_16FlashAttnBwdSm80INS1_25CollectiveMainloopBwdSm80ILi2ELi2EN4cute5tupleIJNS5_1CILi64EEENS7_ILi128EEES8_EEENS_10bfloat16_tEfNS_4arch4Sm80ELb0ELb1ELb1ELb0ELb0ELb0ELb0ELb0ELi2ELi2ELi4ELi2ELb1EEENS1_24CollectiveEpilogueBwdGQAISA_fSD_Li256ELb0ELb0EEENS1_19SingleTileSchedulerILb0ELb0ELb0ELi128EEEEEEEEEvNT_6ParamsE$_ZN4cute3eso3ESOILb1ELb0EJNS_6LayoutINS_5tupleIJNS3_IJNS_1CILi8EEENS4_ILi1EEEEEENS4_ILi2EEES6_EEENS3_IJNS3_IJS6_NS4_ILi0EEEEEENS4_ILi2048EEESA_EEEEEiEEC2ERKSE_RKi) ;  /* 0xffffd74000007944 */ /* 0x000fea0003c3ffff */
[----:B------:R-:W2:Y:S04]  /*a330*/  LD.E.64 R10, [R10.64] ;  /* 0x0000001a0a0a7980 */ /* 0x000ea8000c101b00 */
[----:B------:R-:W2:Y:S01]  /*a340*/  LDL R8, [R1+0x168] ;  /* 0x0001680001087983 */ /* 0x000ea20000100800 */
[----:B------:R-:W-:Y:S01]  /*a350*/  MOV R6, 0xa380 ;  /* 0x0000a38000067802 */ /* 0x000fe20000000f00 */
[----:B--2---:R-:W-:-:S04]  /*a360*/  IMAD.WIDE R8, R8, 0x2, R10 ;  /* 0x0000000208087825 */ /* 0x004fc800078e020a */
[----:B------:R-:W-:Y:S05]  /*a370*/  CALL.REL.NOINC `($_ZN7cutlass13device_kernelIN5flash19enable_sm80_to_sm89INS1_16FlashAttnBwdSm80INS1_25CollectiveMainloopBwdSm80ILi2ELi2EN4cute5tupleIJNS5_1CILi64EEENS7_ILi128EEES8_EEENS_10bfloat16_tEfNS_4arch4Sm80ELb0ELb1ELb1ELb0ELb0ELb0ELb0ELb0ELi2ELi2ELi4ELi2ELb1EEENS1_24CollectiveEpilogueBwdGQAISA_fSD_Li256ELb0ELb0EEENS1_19SingleTileSchedulerILb0ELb0ELb0ELi128EEEEEEEEEvNT_6ParamsE$_ZN4cute8smem_ptrIPN7cutlass10bfloat16_tEECI1NS_12iter_adaptorIS3_S4_EEES3_) ;  /* 0xffffdb7000007944 */ /* 0x000fea0003c3ffff */
[----:B------:R2:W5:Y:S01]  /*a380*/  LDL.64 R6, [R1+0x168] ;  /* 0x0001680001067983 */ /* 0x0005620000100a00 */
[----:B-1----:R-:W-:-:S03]  /*a390*/  MOV R8, 0xa3b0 ;  /* 0x0000a3b000087802 */ /* 0x002fc60000000f00 */
[----:B--2--5:R-:W-:Y:S05]  /*a3a0*/  CALL.REL.NOINC `($_ZN7cutlass13device_kernelIN5flash19enable_sm80_to_sm89INS1_16FlashAttnBwdSm80INS1_25CollectiveMainloopBwdSm80ILi2ELi2EN4cute5tupleIJNS5_1CILi64EEENS7_ILi128EEES8_EEENS_10bfloat16_tEfNS_4arch4Sm80ELb0ELb1ELb1ELb0ELb0ELb0ELb0ELb0ELi2ELi2ELi4ELi2ELb1EEENS1_24CollectiveEpilogueBwdGQAISA_fSD_Li256ELb0ELb0EEENS1_19SingleTileSchedulerILb0ELb0ELb0ELi128EEEEEEEEEvNT_6ParamsE$_ZN4cute3eso3ESOILb1ELb0EJNS_6LayoutINS_5tupleIJNS3_IJNS_1CILi8EEENS4_ILi1EEEEEENS4_ILi2EEES6_EEENS3_IJNS3_IJS6_NS4_ILi0EEEEEENS4_ILi2048EEESA_EEEEENS_10ViewEngineINS_8smem_ptrIPN7cutlass10bfloat16_tEEEEEEEC2ERKSE_RKSL_) ;  /* 0xffffd67000007944 */ /* 0x024fea0003c3ffff */
[----:B------:R2:W5:Y:S04]  /*a3b0*/  LDL.64 R20, [R1+0x168] ;  /* 0x0001680001147983 */ /* 0x0005680000100a00 */
[----:B------:R-:W5:Y:S01]  /*a3c0*/  LDL.64 R24, [UR9+0x8] ;  /* 0x00000809ff187983 */ /* 0x000f620008100a00 */
[----:B-1----:R-:W-:-:S02]  /*a3d0*/  MOV R7, R16 ;  /* 0x0000001000077202 */ /* 0x002fc40000000f00 */
[----:B------:R-:W-:Y:S02]  /*a3e0*/  MOV R6, 0xa400 ;  /* 0x0000a40000067802 */ /* 0x000fe40000000f00 */
[----:B--2--5:R-:W-:Y:S05]  /*a3f0*/  CALL.REL.NOINC `($_ZN7cutlass13device_kernelIN5flash19enable_sm80_to_sm89INS1_16FlashAttnBwdSm80INS1_25CollectiveMainloopBwdSm80ILi2ELi2EN4cute5tupleIJNS5_1CILi64EEENS7_ILi128EEES8_EEENS_10bfloat16_tEfNS_4arch4Sm80ELb0ELb1ELb1ELb0ELb0ELb0ELb0ELb0ELi2ELi2ELi4ELi2ELb1EEENS1_24CollectiveEpilogueBwdGQAISA_fSD_Li256ELb0ELb0EEENS1_19SingleTileSchedulerILb0ELb0ELb0ELi128EEEEEEEEEvNT_6ParamsE$_ZN4cute3eso3ESOILb1ELb0EJNS_10UnderscoreES2_S2_iEEC2ERKS2_S5_S5_RKi) ;  /* 0xffffcd9000007944 */ /* 0x024fea0003c3ffff */
[----:B------:R-:W2:Y:S04]  /*a400*/  LDL R14, [R1+0x168] ;  /* 0x00016800010e7983 */ /* 0x000ea80000100800 */
[----:B------:R1:W5:Y:S01]  /*a410*/  LD.E.64 R6, [R24.64+0x8] ;  /* 0x0000081a18067980 */ /* 0x000362000c101b00 */
[----:B------:R-:W-:Y:S02]  /*a420*/  MOV R8, 0xa450 ;  /* 0x0000a45000087802 */ /* 0x000fe40000000f00 */
[----:B--2---:R-:W-:Y:S02]  /*a430*/  SHF.R.S32.HI R11, RZ, 0x1f, R14 ;  /* 0x0000001fff0b7819 */ /* 0x004fe4000001140e */
[----:B-1---5:R-:W-:Y:S05]  /*a440*/  CALL.REL.NOINC `($_ZN7cutlass13device_kernelIN5flash19enable_sm80_to_sm89INS1_16FlashAttnBwdSm80INS1_25CollectiveMainloopBwdSm80ILi2ELi2EN4cute5tupleIJNS5_1CILi64EEENS7_ILi128EEES8_EEENS_10bfloat16_tEfNS_4arch4Sm80ELb0ELb1ELb1ELb0ELb0ELb0ELb0ELb0ELi2ELi2ELi4ELi2ELb1EEENS1_24CollectiveEpilogueBwdGQAISA_fSD_Li256ELb0ELb0EEENS1_19SingleTileSchedulerILb0ELb0ELb0ELi128EEEEEEEEEvNT_6ParamsE$_ZZN4cute5sliceINS_5tupleIJNS_10UnderscoreES2_S2_iEEENS1_IJNS1_IJNS_1CILi1EEENS4_ILi0EEEEEElS6_lEEEEEDaRKT_RKT0_ENKUlRKT_RKT0_E_clIS2_lEEDaSH_SK_) ;  /* 0xffffe02000007944 */ /* 0x022fea0003c3ffff */
[----:B-----5:R-:W-:Y:S02]  /*a450*/  MOV R9, R7 ;  /* 0x0000000700097202 */ /* 0x020fe40000000f00 */
[----:B------:R-:W-:Y:S02]  /*a460*/  MOV R8, 0xa480 ;  /* 0x0000a48000087802 */ /* 0x000fe40000000f00 */
[----:B-1----:R-:W-:Y:S05]  /*a470*/  CALL.REL.NOINC `($_ZN7cutlass13device_kernelIN5flash19enable_sm80_to_sm89INS1_16FlashAttnBwdSm80INS1_25CollectiveMainloopBwdSm80ILi2ELi2EN4cute5tupleIJNS5_1CILi64EEENS7_ILi128EEES8_EEENS_10bfloat16_tEfNS_4arch4Sm80ELb0ELb1ELb1ELb0ELb0ELb0ELb0ELb0ELi2ELi2ELi4ELi2ELb1EEENS1_24CollectiveEpilogueBwdGQAISA_fSD_Li256ELb0ELb0EEENS1_19SingleTileSchedulerILb0ELb0ELb0ELi128EEEEEEEEEvNT_6ParamsE$_ZZN4cute12filter_tupleINS_5tupleIJNS_10UnderscoreES2_S2_iEEENS1_IJNS1_IJNS_1CILi1EEENS4_ILi0EEEEEElS6_lEEEZNS_5sliceIS3_S8_EEDaRKT_RKT0_EUlRKT_RKT0_E_EEDaSC_SF_OT1_ENKUlDpSI_E_clIJNS1_IJS7_EEENS1_IJlEEENS1_IJS6_EEENS1_IJEEEEEEDaSP_) ;  /* 0xffffdb6000007944 */ /* 0x002fea0003c3ffff */
[----:B------:R-:W-:Y:S02]  /*a480*/  MOV R8, 0xa4a0 ;  /* 0x0000a4a000087802 */ /* 0x000fe40000000f00 */
[----:B-1---5:R-:W-:Y:S05]  /*a490*/  CALL.REL.NOINC `($_ZN7cutlass13device_kernelIN5flash19enable_sm80_to_sm89INS1_16FlashAttnBwdSm80INS1_25CollectiveMainloopBwdSm80ILi2ELi2EN4cute5tupleIJNS5_1CILi64EEENS7_ILi128EEES8_EEENS_10bfloat16_tEfNS_4arch4Sm80ELb0ELb1ELb1ELb0ELb0ELb0ELb0ELb0ELi2ELi2ELi4ELi2ELb1EEENS1_24CollectiveEpilogueBwdGQAISA_fSD_Li256ELb0ELb0EEENS1_19SingleTileSchedulerILb0ELb0ELb0ELi128EEEEEEEEEvNT_6ParamsE$_ZN4cute5tupleIJNS0_IJNS0_IJNS_1CILi8EEENS1_ILi1EEEEEENS1_ILi2EEES3_EEENS0_IJNS0_IJS3_NS1_ILi0EEEEEElS7_EEEEEC2ERKS6_RKS9_) ;  /* 0xffffd62000007944 */ /* 0x022fea0003c3ffff */
        /* <DEDUP_REMOVED lines=8> */
[----:B-1---5:R-:W-:Y:S05]  /*a520*/  CALL.REL.NOINC `($_ZN7cutlass13device_kernelIN5flash19enable_sm80_to_sm89INS1_16FlashAttnBwdSm80INS1_25CollectiveMainloopBwdSm80ILi2ELi2EN4cute5tupleIJNS5_1CILi64EEENS7_ILi128EEES8_EEENS_10bfloat16_tEfNS_4arch4Sm80ELb0ELb1ELb1ELb0ELb0ELb0ELb0ELb0ELi2ELi2ELi4ELi2ELb1EEENS1_24CollectiveEpilogueBwdGQAISA_fSD_Li256ELb0ELb0EEENS1_19SingleTileSchedulerILb0ELb0ELb0ELi128EEEEEEEEEvNT_6ParamsE$_ZN4cute3eso3ESOILb0ELb0EJNS_6LayoutINS_5tupleIJNS3_IJNS_1CILi8EEENS4_ILi1EEEEEENS4_ILi2EEES6_EEENS3_IJNS3_IJS6_NS4_ILi0EEEEEElSA_EEEEElEEC2ERKSD_RKl) ;  /* 0xffffc94000007944 */ /* 0x022fea0003c3ffff */
[----:B------:R-:W2:Y:S04]  /*a530*/  LD.E.64 R24, [R24.64+0x18] ;  /* 0x0000181a18187980 */ /* 0x000ea8000c101b00 */
[----:B------:R-:W2:Y:S04]  /*a540*/  LDL.64 R8, [R1+0x170] ;  /* 0x0001700001087983 */ /* 0x000ea80000100a00 */
[----:B-1----:R1:W5:Y:S01]  /*a550*/  LDL.64 R6, [R1+0x168] ;  /* 0x0001680001067983 */ /* 0x0023620000100a00 */
[----:B------:R-:W-:Y:S02]  /*a560*/  MOV R12, 0xa5a0 ;  /* 0x0000a5a0000c7802 */ /* 0x000fe40000000f00 */
[----:B--2---:R-:W-:-:S04]  /*a570*/  LEA R10, P4, R8, R24, 0x1 ;  /* 0x00000018080a7211 */ /* 0x004fc800078808ff */
[----:B------:R-:W-:-:S04]  /*a580*/  LEA.HI.X R11, R8, R25, R9, 0x1, P4 ;  /* 0x00000019080b7211 */ /* 0x000fc800020f0c09 */
[----:B-1---5:R-:W-:Y:S05]  /*a590*/  CALL.REL.NOINC `($_ZN7cutlass13device_kernelIN5flash19enable_sm80_to_sm89INS1_16FlashAttnBwdSm80INS1_25CollectiveMainloopBwdSm80ILi2ELi2EN4cute5tupleIJNS5_1CILi64EEENS7_ILi128EEES8_EEENS_10bfloat16_tEfNS_4arch4Sm80ELb0ELb1ELb1ELb0ELb0ELb0ELb0ELb0ELi2ELi2ELi4ELi2ELb1EEENS1_24CollectiveEpilogueBwdGQAISA_fSD_Li256ELb0ELb0EEENS1_19SingleTileSchedulerILb0ELb0ELb0ELi128EEEEEEEEEvNT_6ParamsE$_ZN4cute8gmem_ptrIPKN7cutlass10bfloat16_tEECI1NS_12iter_adaptorIS4_S5_EEES4_) ;  /* 0xffffd89000007944 */ /* 0x022fea0003c3ffff */
[----:B------:R-:W2:Y:S04]  /*a5a0*/  LDL.64 R8, [R1+0x168] ;  /* 0x0001680001087983 */ /* 0x000ea80000100a00 */
[----:B--2---:R2:W-:Y:S02]  /*a5b0*/  STL.64 [R1+0x178], R8 ;  /* 0x0001780801007387 */ /* 0x0045e40000100a00 */
[----:B--2---:R-:W-:Y:S02]  /*a5c0*/  MOV R8, 0xa5e0 ;  /* 0x0000a5e000087802 */ /* 0x004fe40000000f00 */
[----:B-1----:R-:W-:Y:S05]  /*a5d0*/  CALL.REL.NOINC `($_ZN7cutlass13device_kernelIN5flash19enable_sm80_to_sm89INS1_16FlashAttnBwdSm80INS1_25CollectiveMainloopBwdSm80ILi2ELi2EN4cute5tupleIJNS5_1CILi64EEENS7_ILi128EEES8_EEENS_10bfloat16_tEfNS_4arch4Sm80ELb0ELb1ELb1ELb0ELb0ELb0ELb0ELb0ELi2ELi2ELi4ELi2ELb1EEENS1_24CollectiveEpilogueBwdGQAISA_fSD_Li256ELb0ELb0EEENS1_19SingleTileSchedulerILb0ELb0ELb0ELi128EEEEEEEEEvNT_6ParamsE$_ZN4cute3eso3ESOILb0ELb0EJNS_6LayoutINS_5tupleIJNS3_IJNS_1CILi8EEENS4_ILi1EEEEEENS4_ILi2EEES6_EEENS3_IJNS3_IJS6_NS4_ILi0EEEEEElSA_EEEEENS_10ViewEngineINS_8gmem_ptrIPKN7cutlass10bfloat16_tEEEEEEEC2ERKSD_RKSL_) ;  /* 0xffffc81000007944 */ /* 0x002fea0003c3ffff */
        /* <DEDUP_REMOVED lines=10> */
[----:B----45:R-:W-:Y:S05]  /*a680*/  CALL.REL.NOINC `($_ZN7cutlass13device_kernelIN5flash19enable_sm80_to_sm89INS1_16FlashAttnBwdSm80INS1_25CollectiveMainloopBwdSm80ILi2ELi2EN4cute5tupleIJNS5_1CILi64EEENS7_ILi128EEES8_EEENS_10bfloat16_tEfNS_4arch4Sm80ELb0ELb1ELb1ELb0ELb0ELb0ELb0ELb0ELi2ELi2ELi4ELi2ELb1EEENS1_24CollectiveEpilogueBwdGQAISA_fSD_Li256ELb0ELb0EEENS1_19SingleTileSchedulerILb0ELb0ELb0ELi128EEEEEEEEEvNT_6ParamsE$_ZZN4cuteplIJiiEJNS_1CILi0EEES2_EEEDaRKNS_15ArithmeticTupleIJDpT_EEERKNS3_IJDpT0_EEEENKUlDpRKT_E_clIJiiEEEDaSH_) ;  /* 0xfffffb2000007944 */ /* 0x030fea0003c3ffff */
[----:B-----5:R-:W-:Y:S01]  /*a690*/  IMAD.IADD R18, R13, 0x1, -R18 ;  /* 0x000000010d127824 */ /* 0x020fe200078e0a12 */
[----:B-1----:R-:W-:Y:S02]  /*a6a0*/  MOV R7, RZ ;  /* 0x000000ff00077202 */ /* 0x002fe40000000f00 */
[----:B------:R-:W-:Y:S02]  /*a6b0*/  MOV R6, 0xa6d0 ;  /* 0x0000a6d000067802 */ /* 0x000fe40000000f00 */
[----:B--2---:R-:W-:Y:S05]  /*a6c0*/  CALL.REL.NOINC `($_ZN7cutlass13device_kernelIN5flash19enable_sm80_to_sm89INS1_16FlashAttnBwdSm80INS1_25CollectiveMainloopBwdSm80ILi2ELi2EN4cute5tupleIJNS5_1CILi64EEENS7_ILi128EEES8_EEENS_10bfloat16_tEfNS_4arch4Sm80ELb0ELb1ELb1ELb0ELb0ELb0ELb0ELb0ELi2ELi2ELi4ELi2ELb1EEENS1_24CollectiveEpilogueBwdGQAISA_fSD_Li256ELb0ELb0EEENS1_19SingleTileSchedulerILb0ELb0ELb0ELi128EEEEEEEEEvNT_6ParamsE$_ZN4cute3eso3ESOILb1ELb0EJNS_1CILi0EEEiS3_EEC2ERKS3_RKiS6_) ;  /* 0xffffcde000007944 */ /* 0x004fea0003c3ffff */
[----:B------:R-:W2:Y:S01]  /*a6d0*/  LDL R7, [R1+0x168] ;  /* 0x0001680001077983 */ /* 0x000ea20000100800 */
[----:B------:R-:W-:Y:S01]  /*a6e0*/  MOV R6, 0xa720 ;  /* 0x0000a72000067802 */ /* 0x000fe20000000f00 */
[----:B------:R-:W-:Y:S01]  /*a6f0*/  UMOV UR40, UR23 ;  /* 0x0000001700287c82 */ /* 0x000fe20008000000 */
[----:B--2---:R-:W-:Y:S02]  /*a700*/  SHF.L.U32 R7, R7, 0x5, RZ ;  /* 0x0000000507077819 */ /* 0x004fe400000006ff */
[----:B------:R-:W-:Y:S05]  /*a710*/  CALL.REL.NOINC `($_ZN7cutlass13device_kernelIN5flash19enable_sm80_to_sm89INS1_16FlashAttnBwdSm80INS1_25CollectiveMainloopBwdSm80ILi2ELi2EN4cute5tupleIJNS5_1CILi64EEENS7_ILi128EEES8_EEENS_10bfloat16_tEfNS_4arch4Sm80ELb0ELb1ELb1ELb0ELb0ELb0ELb0ELb0ELi2ELi2ELi4ELi2ELb1EEENS1_24CollectiveEpilogueBwdGQAISA_fSD_Li256ELb0ELb0EEENS1_19SingleTileSchedulerILb0ELb0ELb0ELi128EEEEEEEEEvNT_6ParamsE$_ZN4cute5tupleIJiEEC2ERKi) ;  /* 0xffffd65000007944 */ /* 0x000fea0003c3ffff */
[----:B------:R1:W5:Y:S01]  /*a720*/  LDL R7, [R1+0x168] ;  /* 0x0001680001077983 */ /* 0x0003620000100800 */
[----:B------:R-:W-:Y:S01]  /*a730*/  MOV R6, 0xa760 ;  /* 0x0000a76000067802 */ /* 0x000fe20000000f00 */
[----:B------:R-:W-:Y:S02]  /*a740*/  UMOV UR40, UR25 ;  /* 0x0000001900287c82 */ /* 0x000fe40008000000 */
[----:B-1---5:R-:W-:Y:S05]  /*a750*/  CALL.REL.NOINC `($_ZN7cutlass13device_kernelIN5flash19enable_sm80_to_sm89INS1_16FlashAttnBwdSm80INS1_25CollectiveMainloopBwdSm80ILi2ELi2EN4cute5tupleIJNS5_1CILi64EEENS7_ILi128EEES8_EEENS_10bfloat16_tEfNS_4arch4Sm80ELb0ELb1ELb1ELb0ELb0ELb0ELb0ELb0ELi2ELi2ELi4ELi2ELb1EEENS1_24CollectiveEpilogueBwdGQAISA_fSD_Li256ELb0ELb0EEENS1_19SingleTileSchedulerILb0ELb0ELb0ELi128EEEEEEEEEvNT_6ParamsE$_ZN4cute5tupleIJiEEC2ERKi) ;  /* 0xffffd61000007944 */ /* 0x022fea0003c3ffff */
[----:B------:R1:W5:Y:S01]  /*a760*/  LDL R7, [R1+0x178] ;  /* 0x0001780001077983 */ /* 0x0003620000100800 */
[----:B------:R-:W-:Y:S01]  /*a770*/  MOV R6, 0xa7a0 ;  /* 0x0000a7a000067802 */ /* 0x000fe20000000f00 */
[----:B------:R-:W-:-:S02]  /*a780*/  UMOV UR40, UR23 ;  /* 0x0000001700287c82 */ /* 0x000fc40008000000 */
[----:B-1---5:R-:W-:Y:S05]  /*a790*/  CALL.REL.NOINC `($_ZN7cutlass13device_kernelIN5flash19enable_sm80_to_sm89INS1_16FlashAttnBwdSm80INS1_25CollectiveMainloopBwdSm80ILi2ELi2EN4cute5tupleIJNS5_1CILi64EEENS7_ILi128EEES8_EEENS_10bfloat16_tEfNS_4arch4Sm80ELb0ELb1ELb1ELb0ELb0ELb0ELb0ELb0ELi2ELi2ELi4ELi2ELb1EEENS1_24CollectiveEpilogueBwdGQAISA_fSD_Li256ELb0ELb0EEENS1_19SingleTileSchedulerILb0ELb0ELb0ELi128EEEEEEEEEvNT_6ParamsE$_ZN4cute5tupleIJiEEC2ERKi) ;  /* 0xffffd5d000007944 */ /* 0x022fea0003c3ffff */
[----:B------:R1:W5:Y:S01]  /*a7a0*/  LDL R7, [R1+0x168] ;  /* 0x0001680001077983 */ /* 0x0003620000100800 */
[----:B------:R-:W-:-:S02]  /*a7b0*/  MOV R6, UR23 ;  /* 0x0000001700067c02 */ /* 0x000fc40008000f00 */
[----:B------:R-:W-:Y:S02]  /*a7c0*/  MOV R8, 0xa7e0 ;  /* 0x0000a7e000087802 */ /* 0x000fe40000000f00 */
[----:B-1---5:R-:W-:Y:S05]  /*a7d0*/  CALL.REL.NOINC `($_ZN7cutlass13device_kernelIN5flash19enable_sm80_to_sm89INS1_16FlashAttnBwdSm80INS1_25CollectiveMainloopBwdSm80ILi2ELi2EN4cute5tupleIJNS5_1CILi64EEENS7_ILi128EEES8_EEENS_10bfloat16_tEfNS_4arch4Sm80ELb0ELb1ELb1ELb0ELb0ELb0ELb0ELb0ELi2ELi2ELi4ELi2ELb1EEENS1_24CollectiveEpilogueBwdGQAISA_fSD_Li256ELb0ELb0EEENS1_19SingleTileSchedulerILb0ELb0ELb0ELi128EEEEEEEEEvNT_6ParamsE$_ZN4cute3eso3ESOILb0ELb1EJiNS_1CILi0EEEEEC2ERKiRKS3_) ;  /* 0xffffc92000007944 */ /* 0x022fea0003c3ffff */
[----:B-1----:R1:W5:Y:S01]  /*a7e0*/  LDL R7, [R1+0x168] ;  /* 0x0001680001077983 */ /* 0x0023620000100800 */
[----:B------:R-:W-:-:S03]  /*a7f0*/  MOV R10, 0xa810 ;  /* 0x0000a810000a7802 */ /* 0x000fc60000000f00 */
[----:B-1---5:R-:W-:Y:S05]  /*a800*/  CALL.REL.NOINC `($_ZN7cutlass13device_kernelIN5flash19enable_sm80_to_sm89INS1_16FlashAttnBwdSm80INS1_25CollectiveMainloopBwdSm80ILi2ELi2EN4cute5tupleIJNS5_1CILi64EEENS7_ILi128EEES8_EEENS_10bfloat16_tEfNS_4arch4Sm80ELb0ELb1ELb1ELb0ELb0ELb0ELb0ELb0ELi2ELi2ELi4ELi2ELb1EEENS1_24CollectiveEpilogueBwdGQAISA_fSD_Li256ELb0ELb0EEENS1_19SingleTileSchedulerILb0ELb0ELb0ELi128EEEEEEEEEvNT_6ParamsE$_ZZN4cuteplIJNS_1CILi0EEES2_EJiEEEDaRKNS_15ArithmeticTupleIJDpT_EEERKNS3_IJDpT0_EEEENKUlDpRKT_E_clIJiS2_EEEDaSH_) ;  /* 0xfffff69000007944 */ /* 0x022fea0003c3ffff */
[----:B------:R-:W-:Y:S02]  /*a810*/  MOV R10, 0xa830 ;  /* 0x0000a830000a7802 */ /* 0x000fe40000000f00 */
[----:B-1---5:R-:W-:Y:S05]  /*a820*/  CALL.REL.NOINC `($_ZN7cutlass13device_kernelIN5flash19enable_sm80_to_sm89INS1_16FlashAttnBwdSm80INS1_25CollectiveMainloopBwdSm80ILi2ELi2EN4cute5tupleIJNS5_1CILi64EEENS7_ILi128EEES8_EEENS_10bfloat16_tEfNS_4arch4Sm80ELb0ELb1ELb1ELb0ELb0ELb0ELb0ELb0ELi2ELi2ELi4ELi2ELb1EEENS1_24CollectiveEpilogueBwdGQAISA_fSD_Li256ELb0ELb0EEENS1_19SingleTileSchedulerILb0ELb0ELb0ELi128EEEEEEEEEvNT_6ParamsE$_ZZN4cuteplIJNS_1CILi0EEES2_EJiS2_EEEDaRKNS_15ArithmeticTupleIJDpT_EEERKNS3_IJDpT0_EEEENKUlDpRKT_E_clIJiS2_EEEDaSH_) ;  /* 0xfffff6e000007944 */ /* 0x022fea0003c3ffff */
[----:B------:R3:W-:Y:S04]  /*a830*/  STL [R1+0x180], RZ ;  /* 0x000180ff01007387 */ /* 0x0007e80000100800 */
[----:B------:R-:W4:Y:S04]  /*a840*/  LDL.64 R8, [UR9+0x30] ;  /* 0x00003009ff087983 */ /* 0x000f280008100a00 */
[----:B-1--4-:R-:W4:Y:S01]  /*a850*/  LD.E.U8 R6, [R8.64] ;  /* 0x0000001a08067980 */ /* 0x012f22000c101100 */
[----:B------:R-:W-:Y:S01]  /*a860*/  IMAD.MOV.U32 R7, RZ, RZ, RZ ;  /* 0x000000ffff077224 */ /* 0x000fe200078e00ff */
[----:B----4-:R-:W-:-:S04]  /*a870*/  LOP3.LUT R6, R6, 0x1, RZ, 0xc0, !PT ;  /* 0x0000000106067812 */ /* 0x010fc800078ec0ff */
[----:B------:R-:W-:Y:S02]  /*a880*/  ISETP.NE.U32.AND P4, PT, R6, 0x1, PT ;  /* 0x000000010600780c */ /* 0x000fe40003f85070 */
[----:B------:R-:W-:-:S06]  /*a890*/  MOV R6, 0xa8b0 ;  /* 0x0000a8b000067802 */ /* 0x000fcc0000000f00 */
[----:B--23-5:R-:W-:Y:S05]  /*a8a0*/  CALL.REL.NOINC `($_ZN7cutlass13device_kernelIN5flash19enable_sm80_to_sm89INS1_16FlashAttnBwdSm80INS1_25CollectiveMainloopBwdSm80ILi2ELi2EN4cute5tupleIJNS5_1CILi64EEENS7_ILi128EEES8_EEENS_10bfloat16_tEfNS_4arch4Sm80ELb0ELb1ELb1ELb0ELb0ELb0ELb0ELb0ELi2ELi2ELi4ELi2ELb1EEENS1_24CollectiveEpilogueBwdGQAISA_fSD_Li256ELb0ELb0EEENS1_19SingleTileSchedulerILb0ELb0ELb0ELi128EEEEEEEEEvNT_6ParamsE$_ZN4cute3eso3ESOILb1ELb0EJNS_10UnderscoreEiiEEC2ERKS2_RKiS7_) ;  /* 0xffffc9c000007944 */ /* 0x02cfea0003c3ffff */
[----:B------:R-:W2:Y:S02]  /*a8b0*/  LDL R9, [R1+0x168] ;  /* 0x0001680001097983 */ /* 0x000ea40000100800 */
[----:B--2---:R-:W-:Y:S01]  /*a8c0*/  SHF.R.S32.HI R6, RZ, 0x1f, R9 ;  /* 0x0000001fff067819 */ /* 0x004fe20000011409 */
[-C--:B------:R-:W-:Y:S02]  /*a8d0*/  IMAD R7, R25, R9.reuse, RZ ;  /* 0x0000000919077224 */ /* 0x080fe400078e02ff */
[----:B-1----:R-:W-:-:S04]  /*a8e0*/  IMAD.WIDE.U32 R8, R24, R9, RZ ;  /* 0x0000000918087225 */ /* 0x002fc800078e00ff */
[----:B------:R-:W-:Y:S01]  /*a8f0*/  IMAD R7, R24, R6, R7 ;  /* 0x0000000618077224 */ /* 0x000fe200078e0207 */
[----:B------:R-:W-:-:S04]  /*a900*/  MOV R6, 0xa930 ;  /* 0x0000a93000067802 */ /* 0x000fc80000000f00 */
[----:B------:R-:W-:Y:S02]  /*a910*/  IADD3 R7, R9, R7, RZ ;  /* 0x0000000709077210 */ /* 0x000fe40007ffe0ff */
[----:B------:R-:W-:Y:S05]  /*a920*/  CALL.REL.NOINC `($_ZN7cutlass13device_kernelIN5flash19enable_sm80_to_sm89INS1_16FlashAttnBwdSm80INS1_25CollectiveMainloopBwdSm80ILi2ELi2EN4cute5tupleIJNS5_1CILi64EEENS7_ILi128EEES8_EEENS_10bfloat16_tEfNS_4arch4Sm80ELb0ELb1ELb1ELb0ELb0ELb0ELb0ELb0ELi2ELi2ELi4ELi2ELb1EEENS1_24CollectiveEpilogueBwdGQAISA_fSD_Li256ELb0ELb0EEENS1_19SingleTileSchedulerILb0ELb0ELb0ELi128EEEEEEEEEvNT_6ParamsE$_ZN4cute3eso3ESOILb1ELb0EJNS_6LayoutINS_5tupleIJNS3_IJNS_1CILi8EEENS4_ILi1EEEEEEEEENS3_IJNS3_IJS6_NS4_ILi0EEEEEEEEEEElEEC2ERKSC_RKl) ;  /* 0xffffd09000007944 */ /* 0x000fea0003c3ffff */
[----:B------:R-:W2:Y:S01]  /*a930*/  LDL.64 R6, [R1+0x168] ;  /* 0x0001680001067983 */ /* 0x000ea20000100a00 */
[----:B------:R-:W-:Y:S02]  /*a940*/  MOV R12, 0xa980 ;  /* 0x0000a980000c7802 */ /* 0x000fe40000000f00 */
[----:B--2---:R-:W-:-:S04]  /*a950*/  LEA R10, P5, R6, R22, 0x1 ;  /* 0x00000016060a7211 */ /* 0x004fc800078a08ff */
[----:B------:R-:W-:-:S04]  /*a960*/  LEA.HI.X R11, R6, R23, R7, 0x1, P5 ;  /* 0x00000017060b7211 */ /* 0x000fc800028f0c07 */
[----:B-1----:R-:W-:Y:S05]  /*a970*/  CALL.REL.NOINC `($_ZN7cutlass13device_kernelIN5flash19enable_sm80_to_sm89INS1_16FlashAttnBwdSm80INS1_25CollectiveMainloopBwdSm80ILi2ELi2EN4cute5tupleIJNS5_1CILi64EEENS7_ILi128EEES8_EEENS_10bfloat16_tEfNS_4arch4Sm80ELb0ELb1ELb1ELb0ELb0ELb0ELb0ELb0ELi2ELi2ELi4ELi2ELb1EEENS1_24CollectiveEpilogueBwdGQAISA_fSD_Li256ELb0ELb0EEENS1_19SingleTileSchedulerILb0ELb0ELb0ELi128EEEEEEEEEvNT_6ParamsE$_ZN4cute8gmem_ptrIPKN7cutlass10bfloat16_tEECI1NS_12iter_adaptorIS4_S5_EEES4_) ;  /* 0xffffd4b000007944 */ /* 0x002fea0003c3ffff */
[----:B------:R2:W5:Y:S01]  /*a980*/  LDL.64 R6, [R1+0x168] ;  /* 0x0001680001067983 */ /* 0x0005620000100a00 */
[----:B------:R-:W-:-:S03]  /*a990*/  MOV R8, 0xa9b0 ;  /* 0x0000a9b000087802 */ /* 0x000fc60000000f00 */
[----:B-12--5:R-:W-:Y:S05]  /*a9a0*/  CALL.REL.NOINC `($_ZN7cutlass13device_kernelIN5flash19enable_sm80_to_sm89INS1_16FlashAttnBwdSm80INS1_25CollectiveMainloopBwdSm80ILi2ELi2EN4cute5tupleIJNS5_1CILi64EEENS7_ILi128EEES8_EEENS_10bfloat16_tEfNS_4arch4Sm80ELb0ELb1ELb1ELb0ELb0ELb0ELb0ELb0ELi2ELi2ELi4ELi2ELb1EEENS1_24CollectiveEpilogueBwdGQAISA_fSD_Li256ELb0ELb0EEENS1_19SingleTileSchedulerILb0ELb0ELb0ELi128EEEEEEEEEvNT_6ParamsE$_ZN4cute3eso3ESOILb1ELb0EJNS_6LayoutINS_5tupleIJNS3_IJNS_1CILi8EEENS4_ILi1EEEEEEEEENS3_IJNS3_IJS6_NS4_ILi0EEEEEEEEEEENS_10ViewEngineINS_8gmem_ptrIPKN7cutlass10bfloat16_tEEEEEEEC2ERKSC_RKSK_) ;  /* 0xffffcf2000007944 */ /* 0x026fea0003c3ffff */
[----:B------:R2:W5:Y:S01]  /*a9b0*/  LDL.64 R10, [R1+0x168] ;  /* 0x00016800010a7983 */ /* 0x0005620000100a00 */
[----:B-1----:R-:W-:Y:S02]  /*a9c0*/  MOV R7, RZ ;  /* 0x000000ff00077202 */ /* 0x002fe40000000f00 */
[----:B------:R-:W-:Y:S02]  /*a9d0*/  MOV R6, 0xa9f0 ;  /* 0x0000a9f000067802 */ /* 0x000fe40000000f00 */
[----:B--2--5:R-:W-:Y:S05]  /*a9e0*/  CALL.REL.NOINC `($_ZN7cutlass13device_kernelIN5flash19enable_sm80_to_sm89INS1_16FlashAttnBwdSm80INS1_25CollectiveMainloopBwdSm80ILi2ELi2EN4cute5tupleIJNS5_1CILi64EEENS7_ILi128EEES8_EEENS_10bfloat16_tEfNS_4arch4Sm80ELb0ELb1ELb1ELb0ELb0ELb0ELb0ELb0ELi2ELi2ELi4ELi2ELb1EEENS1_24CollectiveEpilogueBwdGQAISA_fSD_Li256ELb0ELb0EEENS1_19SingleTileSchedulerILb0ELb0ELb0ELi128EEEEEEEEEvNT_6ParamsE$_ZN4cute3eso3ESOILb1ELb0EJNS_10UnderscoreEiiEEC2ERKS2_RKiS7_) ;  /* 0xffffc88000007944 */ /* 0x024fea0003c3ffff */
[----:B------:R-:W2:Y:S01]  /*a9f0*/  LDL R7, [R1+0x168] ;  /* 0x0001680001077983 */ /* 0x000ea20000100800 */
[----:B------:R-:W-:Y:S02]  /*aa00*/  MOV R6, 0xaa30 ;  /* 0x0000aa3000067802 */ /* 0x000fe40000000f00 */
[----:B--2---:R-:W-:Y:S02]  /*aa10*/  SHF.L.U32 R7, R7, 0xb, RZ ;  /* 0x0000000b07077819 */ /* 0x004fe400000006ff */
[----:B-1----:R-:W-:Y:S05]  /*aa20*/  CALL.REL.NOINC `($_ZN7cutlass13device_kernelIN5flash19enable_sm80_to_sm89INS1_16FlashAttnBwdSm80INS1_25CollectiveMainloopBwdSm80ILi2ELi2EN4cute5tupleIJNS5_1CILi64EEENS7_ILi128EEES8_EEENS_10bfloat16_tEfNS_4arch4Sm80ELb0ELb1ELb1ELb0ELb0ELb0ELb0ELb0ELi2ELi2ELi4ELi2ELb1EEENS1_24CollectiveEpilogueBwdGQAISA_fSD_Li256ELb0ELb0EEENS1_19SingleTileSchedulerILb0ELb0ELb0ELi128EEEEEEEEEvNT_6ParamsE$_ZN4cute3eso3ESOILb1ELb0EJNS_6LayoutINS_5tupleIJNS3_IJNS_1CILi8EEENS4_ILi1EEEEEEEEENS3_IJNS3_IJS6_NS4_ILi0EEEEEEEEEEEiEEC2ERKSC_RKi) ;  /* 0xffffcf4000007944 */ /* 0x002fea0003c3ffff */
[----:B------:R-:W2:Y:S01]  /*aa30*/  LDL R7, [R1+0x168] ;  /* 0x0001680001077983 */ /* 0x000ea20000100800 */
[----:B------:R-:W-:Y:S01]  /*aa40*/  MOV R6, 0xaa70 ;  /* 0x0000aa7000067802 */ /* 0x000fe20000000f00 */
[----:B--2---:R-:W-:-:S04]  /*aa50*/  IMAD.WIDE R8, R7, 0x2, R20 ;  /* 0x0000000207087825 */ /* 0x004fc800078e0214 */
[----:B------:R-:W-:Y:S05]  /*aa60*/  CALL.REL.NOINC `($_ZN7cutlass13device_kernelIN5flash19enable_sm80_to_sm89INS1_16FlashAttnBwdSm80INS1_25CollectiveMainloopBwdSm80ILi2ELi2EN4cute5tupleIJNS5_1CILi64EEENS7_ILi128EEES8_EEENS_10bfloat16_tEfNS_4arch4Sm80ELb0ELb1ELb1ELb0ELb0ELb0ELb0ELb0ELi2ELi2ELi4ELi2ELb1EEENS1_24CollectiveEpilogueBwdGQAISA_fSD_Li256ELb0ELb0EEENS1_19SingleTileSchedulerILb0ELb0ELb0ELi128EEEEEEEEEvNT_6ParamsE$_ZN4cute8smem_ptrIPN7cutlass10bfloat16_tEECI1NS_12iter_adaptorIS3_S4_EEES3_) ;  /* 0xffffd48000007944 */ /* 0x000fea0003c3ffff */
[----:B------:R2:W5:Y:S01]  /*aa70*/  LDL.64 R6, [R1+0x168] ;  /* 0x0001680001067983 */ /* 0x0005620000100a00 */
[----:B-1----:R-:W-:-:S03]  /*aa80*/  MOV R8, 0xaaa0 ;  /* 0x0000aaa000087802 */ /* 0x002fc60000000f00 */
[----:B--2--5:R-:W-:Y:S05]  /*aa90*/  CALL.REL.NOINC `($_ZN7cutlass13device_kernelIN5flash19enable_sm80_to_sm89INS1_16FlashAttnBwdSm80INS1_25CollectiveMainloopBwdSm80ILi2ELi2EN4cute5tupleIJNS5_1CILi64EEENS7_ILi128EEES8_EEENS_10bfloat16_tEfNS_4arch4Sm80ELb0ELb1ELb1ELb0ELb0ELb0ELb0ELb0ELi2ELi2ELi4ELi2ELb1EEENS1_24CollectiveEpilogueBwdGQAISA_fSD_Li256ELb0ELb0EEENS1_19SingleTileSchedulerILb0ELb0ELb0ELi128EEEEEEEEEvNT_6ParamsE$_ZN4cute3eso3ESOILb1ELb0EJNS_6LayoutINS_5tupleIJNS3_IJNS_1CILi8EEENS4_ILi1EEEEEEEEENS3_IJNS3_IJS6_NS4_ILi0EEEEEEEEEEENS_10ViewEngineINS_8smem_ptrIPN7cutlass10bfloat16_tEEEEEEEC2ERKSC_RKSJ_) ;  /* 0xffffce8000007944 */ /* 0x024fea0003c3ffff */
[----:B------:R2:W5:Y:S01]  /*aaa0*/  LDL.64 R8, [R1+0x168] ;  /* 0x0001680001087983 */ /* 0x0005620000100a00 */
[----:B------:R-:W-:-:S03]  /*aab0*/  MOV R12, 0xaad0 ;  /* 0x0000aad0000c7802 */ /* 0x000fc60000000f00 */
[----:B-12--5:R-:W-:Y:S05]  /*aac0*/  CALL.REL.NOINC `($_ZN7cutlass13device_kernelIN5flash19enable_sm80_to_sm89INS1_16FlashAttnBwdSm80INS1_25CollectiveMainloopBwdSm80ILi2ELi2EN4cute5tupleIJNS5_1CILi64EEENS7_ILi128EEES8_EEENS_10bfloat16_tEfNS_4arch4Sm80ELb0ELb1ELb1ELb0ELb0ELb0ELb0ELb0ELi2ELi2ELi4ELi2ELb1EEENS1_24CollectiveEpilogueBwdGQAISA_fSD_Li256ELb0ELb0EEENS1_19SingleTileSchedulerILb0ELb0ELb0ELi128EEEEEEEEEvNT_6ParamsE$_ZN4cute8gmem_ptrIPKN7cutlass10bfloat16_tEECI1NS_12iter_adaptorIS4_S5_EEES4_) ;  /* 0xffffd36000007944 */ /* 0x026fea0003c3ffff */
[----:B------:R2:W5:Y:S01]  /*aad0*/  LDL.64 R6, [R1+0x168] ;  /* 0x0001680001067983 */ /* 0x0005620000100a00 */
[----:B-1----:R-:W-:-:S02]  /*aae0*/  MOV R10, UR23 ;  /* 0x00000017000a7c02 */ /* 0x002fc40008000f00 */
[----:B------:R-:W-:Y:S02]  /*aaf0*/  MOV R12, 0xab10 ;  /* 0x0000ab10000c7802 */ /* 0x000fe40000000f00 */
[----:B--2--5:R-:W-:Y:S05]  /*ab00*/  CALL.REL.NOINC `($_ZN7cutlass13device_kernelIN5flash19enable_sm80_to_sm89INS1_16FlashAttnBwdSm80INS1_25CollectiveMainloopBwdSm80ILi2ELi2EN4cute5tupleIJNS5_1CILi64EEENS7_ILi128EEES8_EEENS_10bfloat16_tEfNS_4arch4Sm80ELb0ELb1ELb1ELb0ELb0ELb0ELb0ELb0ELi2ELi2ELi4ELi2ELb1EEENS1_24CollectiveEpilogueBwdGQAISA_fSD_Li256ELb0ELb0EEENS1_19SingleTileSchedulerILb0ELb0ELb0ELi128EEEEEEEEEvNT_6ParamsE$_ZN4cute8gmem_ptrIPKN7cutlass9uint128_tEECI1NS_12iter_adaptorIS4_S5_EEES4_) ;  /* 0xffffd36000007944 */ /* 0x024fea0003c3ffff */
[----:B-1----:R1:W5:Y:S01]  /*ab10*/  LDL.64 R6, [R1+0x168] ;  /* 0x0001680001067983 */ /* 0x0023620000100a00 */
[----:B------:R-:W-:Y:S02]  /*ab20*/  MOV R10, UR23 ;  /* 0x00000017000a7c02 */ /* 0x000fe40008000f00 */
[----:B------:R-:W-:Y:S02]  /*ab30*/  MOV R12, 0xab50 ;  /* 0x0000ab50000c7802 */ /* 0x000fe40000000f00 */
[----:B-1---5:R-:W-:Y:S05]  /*ab40*/  CALL.REL.NOINC `($_ZN7cutlass13device_kernelIN5flash19enable_sm80_to_sm89INS1_16FlashAttnBwdSm80INS1_25CollectiveMainloopBwdSm80ILi2ELi2EN4cute5tupleIJNS5_1CILi64EEENS7_ILi128EEES8_EEENS_10bfloat16_tEfNS_4arch4Sm80ELb0ELb1ELb1ELb0ELb0ELb0ELb0ELb0ELi2ELi2ELi4ELi2ELb1EEENS1_24CollectiveEpilogueBwdGQAISA_fSD_Li256ELb0ELb0EEENS1_19SingleTileSchedulerILb0ELb0ELb0ELi128EEEEEEEEEvNT_6ParamsE$_ZN4cute3eso3ESOILb1ELb0EJNS_6LayoutINS_5tupleIJNS3_IJNS_1CILi1EEES5_EEEEEENS3_IJNS3_IJS5_NS4_ILi0EEEEEEEEEEENS_10ViewEngineINS_8gmem_ptrIPKN7cutlass9uint128_tEEEEEEEC2ERKSB_RKSJ_) ;  /* 0xffffcb9000007944 */ /* 0x022fea0003c3ffff */
[----:B------:R2:W5:Y:S01]  /*ab50*/  LDL.64 R14, [R1+0x168] ;  /* 0x00016800010e7983 */ /* 0x0005620000100a00 */
[----:B-1----:R-:W-:-:S03]  /*ab60*/  MOV R6, 0xab80 ;  /* 0x0000ab8000067802 */ /* 0x002fc60000000f00 */
[----:B--2--5:R-:W-:Y:S05]  /*ab70*/  CALL.REL.NOINC `($_ZN7cutlass13device_kernelIN5flash19enable_sm80_to_sm89INS1_16FlashAttnBwdSm80INS1_25CollectiveMainloopBwdSm80ILi2ELi2EN4cute5tupleIJNS5_1CILi64EEENS7_ILi128EEES8_EEENS_10bfloat16_tEfNS_4arch4Sm80ELb0ELb1ELb1ELb0ELb0ELb0ELb0ELb0ELi2ELi2ELi4ELi2ELb1EEENS1_24CollectiveEpilogueBwdGQAISA_fSD_Li256ELb0ELb0EEENS1_19SingleTileSchedulerILb0ELb0ELb0ELi128EEEEEEEEEvNT_6ParamsE$_ZN4cute8smem_ptrIPN7cutlass10bfloat16_tEECI1NS_12iter_adaptorIS3_S4_EEES3_) ;  /* 0xffffd37000007944 */ /* 0x024fea0003c3ffff */
[----:B------:R2:W5:Y:S01]  /*ab80*/  LDL.64 R6, [R1+0x168] ;  /* 0x0001680001067983 */ /* 0x0005620000100a00 */
[----:B-1----:R-:W-:Y:S02]  /*ab90*/  MOV R8, UR23 ;  /* 0x0000001700087c02 */ /* 0x002fe40008000f00 */
[----:B------:R-:W-:Y:S02]  /*aba0*/  MOV R10, 0xabc0 ;  /* 0x0000abc0000a7802 */ /* 0x000fe40000000f00 */
[----:B--2--5:R-:W-:Y:S05]  /*abb0*/  CALL.REL.NOINC `($_ZN7cutlass13device_kernelIN5flash19enable_sm80_to_sm89INS1_16FlashAttnBwdSm80INS1_25CollectiveMainloopBwdSm80ILi2ELi2EN4cute5tupleIJNS5_1CILi64EEENS7_ILi128EEES8_EEENS_10bfloat16_tEfNS_4arch4Sm80ELb0ELb1ELb1ELb0ELb0ELb0ELb0ELb0ELi2ELi2ELi4ELi2ELb1EEENS1_24CollectiveEpilogueBwdGQAISA_fSD_Li256ELb0ELb0EEENS1_19SingleTileSchedulerILb0ELb0ELb0ELi128EEEEEEEEEvNT_6ParamsE$_ZN4cute8smem_ptrIPN7cutlass9uint128_tEECI1NS_12iter_adaptorIS3_S4_EEES3_) ;  /* 0xffffd37000007944 */ /* 0x024fea0003c3ffff */
[----:B-1----:R1:W5:Y:S01]  /*abc0*/  LDL.64 R6, [R1+0x168] ;  /* 0x0001680001067983 */ /* 0x0023620000100a00 */
[----:B------:R-:W-:Y:S02]  /*abd0*/  MOV R8, UR23 ;  /* 0x0000001700087c02 */ /* 0x000fe40008000f00 */
[----:B------:R-:W-:-:S02]  /*abe0*/  MOV R10, 0xac00 ;  /* 0x0000ac00000a7802 */ /* 0x000fc40000000f00 */
[----:B-1---5:R-:W-:Y:S05]  /*abf0*/  CALL.REL.NOINC `($_ZN7cutlass13device_kernelIN5flash19enable_sm80_to_sm89INS1_16FlashAttnBwdSm80INS1_25CollectiveMainloopBwdSm80ILi2ELi2EN4cute5tupleIJNS5_1CILi64EEENS7_ILi128EEES8_EEENS_10bfloat16_tEfNS_4arch4Sm80ELb0ELb1ELb1ELb0ELb0ELb0ELb0ELb0ELi2ELi2ELi4ELi2ELb1EEENS1_24CollectiveEpilogueBwdGQAISA_fSD_Li256ELb0ELb0EEENS1_19SingleTileSchedulerILb0ELb0ELb0ELi128EEEEEEEEEvNT_6ParamsE$_ZN4cute3eso3ESOILb1ELb0EJNS_6LayoutINS_5tupleIJNS3_IJNS_1CILi1EEES5_EEEEEENS3_IJNS3_IJS5_NS4_ILi0EEEEEEEEEEENS_10ViewEngineINS_8smem_ptrIPN7cutlass9uint128_tEEEEEEEC2ERKSB_RKSI_) ;  /* 0xffffcb2000007944 */ /* 0x022fea0003c3ffff */
[----:B-1----:R1:W5:Y:S01]  /*ac00*/  LDL R6, [R1+0x168] ;  /* 0x0001680001067983 */ /* 0x0023620000100800 */
[----:B------:R-:W-:-:S03]  /*ac10*/  MOV R8, 0xac30 ;  /* 0x0000ac3000087802 */ /* 0x000fc60000000f00 */
[----:B-1---5:R-:W-:Y:S05]  /*ac20*/  CALL.REL.NOINC `($_ZN7cutlass13device_kernelIN5flash19enable_sm80_to_sm89INS1_16FlashAttnBwdSm80INS1_25CollectiveMainloopBwdSm80ILi2ELi2EN4cute5tupleIJNS5_1CILi64EEENS7_ILi128EEES8_EEENS_10bfloat16_tEfNS_4arch4Sm80ELb0ELb1ELb1ELb0ELb0ELb0ELb0ELb0ELi2ELi2ELi4ELi2ELb1EEENS1_24CollectiveEpilogueBwdGQAISA_fSD_Li256ELb0ELb0EEENS1_19SingleTileSchedulerILb0ELb0ELb0ELi128EEEEEEEEEvNT_6ParamsE$_ZN73_INTERNAL_24fd9406_37_flash_bwd_hdim64_bf16_softcap_sm80_cu_3fbc093a_291824__cvta_generic_to_sharedEPKv) ;  /* 0xffffd38000007944 */ /* 0x022fea0003c3ffff */
        /* <DEDUP_REMOVED lines=9> */
[----:B-1----:R-:W-:Y:S05]  /*acc0*/  CALL.REL.NOINC `($_ZN7cutlass13device_kernelIN5flash19enable_sm80_to_sm89INS1_16FlashAttnBwdSm80INS1_25CollectiveMainloopBwdSm80ILi2ELi2EN4cute5tupleIJNS5_1CILi64EEENS7_ILi128EEES8_EEENS_10bfloat16_tEfNS_4arch4Sm80ELb0ELb1ELb1ELb0ELb0ELb0ELb0ELb0ELi2ELi2ELi4ELi2ELb1EEENS1_24CollectiveEpilogueBwdGQAISA_fSD_Li256ELb0ELb0EEENS1_19SingleTileSchedulerILb0ELb0ELb0ELi128EEEEEEEEEvNT_6ParamsE$_ZN4cute3eso3ESOILb1ELb0EJNS_1CILi0EEEiS3_EEC2ERKS3_RKiS6_) ;  /* 0xffffc7e000007944 */ /* 0x002fea0003c3ffff */
[----:B------:R-:W2:Y:S01]  /*acd0*/  LDL R7, [R1+0x168] ;  /* 0x0001680001077983 */ /* 0x000ea20000100800 */
[----:B------:R-:W-:Y:S01]  /*ace0*/  MOV R6, 0xad20 ;  /* 0x0000ad2000067802 */ /* 0x000fe20000000f00 */
[----:B------:R-:W-:Y:S01]  /*acf0*/  UMOV UR40, UR23 ;  /* 0x0000001700287c82 */ /* 0x000fe20008000000 */
[----:B--2---:R-:W-:-:S02]  /*ad00*/  SHF.L.U32 R7, R7, 0x5, RZ ;  /* 0x0000000507077819 */ /* 0x004fc400000006ff */
[----:B------:R-:W-:Y:S05]  /*ad10*/  CALL.REL.NOINC `($_ZN7cutlass13device_kernelIN5flash19enable_sm80_to_sm89INS1_16FlashAttnBwdSm80INS1_25CollectiveMainloopBwdSm80ILi2ELi2EN4cute5tupleIJNS5_1CILi64EEENS7_ILi128EEES8_EEENS_10bfloat16_tEfNS_4arch4Sm80ELb0ELb1ELb1ELb0ELb0ELb0ELb0ELb0ELi2ELi2ELi4ELi2ELb1EEENS1_24CollectiveEpilogueBwdGQAISA_fSD_Li256ELb0ELb0EEENS1_19SingleTileSchedulerILb0ELb0ELb0ELi128EEEEEEEEEvNT_6ParamsE$_ZN4cute5tupleIJiEEC2ERKi) ;  /* 0xffffd05000007944 */ /* 0x000fea0003c3ffff */
        /* <DEDUP_REMOVED lines=20> */
[----:B------:R-:W-:Y:S01]  /*ae60*/  IMAD.MOV.U32 R7, RZ, RZ, 0x1 ;  /* 0x00000001ff077424 */ /* 0x000fe200078e00ff */
        /* <DEDUP_REMOVED lines=21> */
[----:B-1----:R-:W-:Y:S02]  /*afc0*/  MOV R7, 0x1 ;  /* 0x0000000100077802 */ /* 0x002fe40000000f00 */
        /* <DEDUP_REMOVED lines=47> */
[----:B-1---5:R-:W-:Y:S05]  /*b2c0*/  CALL.REL.NOINC `($_ZN7cutlass13device_kernelIN5flash19enable_sm80_to_sm89INS1_16FlashAttnBwdSm80INS1_25CollectiveMainloopBwdSm80ILi2ELi2EN4cute5tupleIJNS5_1CILi64EEENS7_ILi128EEES8_EEENS_10bfloat16_tEfNS_4arch4Sm80ELb0ELb1ELb1ELb0ELb0ELb0ELb0ELb0ELi2ELi2ELi4ELi2ELb1EEENS1_24CollectiveEpilogueBwdGQAISA_fSD_Li256ELb0ELb0EEENS1_19SingleTileSchedulerILb0ELb0ELb0ELi128EEEEEEEEEvNT_6ParamsE$_ZN4cute3eso3ESOILb1ELb0EJNS_10UnderscoreES2_iEEC2ERKS2_S5_RKi) ;  /* 0xffffbf1000007944 */ /* 0x022fea0003c3ffff */
[----:B------:R-:W2:Y:S01]  /*b2d0*/  LDL R7, [R1+0x168] ;  /* 0x0001680001077983 */ /* 0x000ea20000100800 */
[----:B------:R-:W-:Y:S02]  /*b2e0*/  MOV R6, 0xb310 ;  /* 0x0000b31000067802 */ /* 0x000fe40000000f00 */
[----:B--2---:R-:W-:Y:S02]  /*b2f0*/  SHF.L.U32 R7, R7, 0x6, RZ ;  /* 0x0000000607077819 */ /* 0x004fe400000006ff */
[----:B-1----:R-:W-:Y:S05]  /*b300*/  CALL.REL.NOINC `($_ZN7cutlass13device_kernelIN5flash19enable_sm80_to_sm89INS1_16FlashAttnBwdSm80INS1_25CollectiveMainloopBwdSm80ILi2ELi2EN4cute5tupleIJNS5_1CILi64EEENS7_ILi128EEES8_EEENS_10bfloat16_tEfNS_4arch4Sm80ELb0ELb1ELb1ELb0ELb0ELb0ELb0ELb0ELi2ELi2ELi4ELi2ELb1EEENS1_24CollectiveEpilogueBwdGQAISA_fSD_Li256ELb0ELb0EEENS1_19SingleTileSchedulerILb0ELb0ELb0ELi128EEEEEEEEEvNT_6ParamsE$_ZN4cute3eso3ESOILb1ELb0EJNS_6LayoutINS_5tupleIJNS3_IJNS_1CILi4EEENS4_ILi1EEEEEES6_EEENS3_IJNS3_IJS6_NS4_ILi0EEEEEES9_EEEEEiEEC2ERKSC_RKi) ;  /* 0xffffc57000007944 */ /* 0x002fea0003c3ffff */
[----:B------:R-:W2:Y:S04]  /*b310*/  LD.E.64 R8, [R8.64+0x8] ;  /* 0x0000081a08087980 */ /* 0x000ea8000c101b00 */
[----:B------:R-:W2:Y:S01]  /*b320*/  LDL R10, [R1+0x168] ;  /* 0x00016800010a7983 */ /* 0x000ea20000100800 */
[----:B------:R-:W-:-:S02]  /*b330*/  MOV R6, UR23 ;  /* 0x0000001700067c02 */ /* 0x000fc40008000f00 */
[----:B------:R-:W-:Y:S01]  /*b340*/  MOV R12, 0xb370 ;  /* 0x0000b370000c7802 */ /* 0x000fe20000000f00 */
[----:B--2---:R-:W-:-:S04]  /*b350*/  IMAD.WIDE R10, R10, 0x4, R8 ;  /* 0x000000040a0a7825 */ /* 0x004fc800078e0208 */
[----:B------:R-:W-:Y:S05]  /*b360*/  CALL.REL.NOINC `($_ZN7cutlass13device_kernelIN5flash19enable_sm80_to_sm89INS1_16FlashAttnBwdSm80INS1_25CollectiveMainloopBwdSm80ILi2ELi2EN4cute5tupleIJNS5_1CILi64EEENS7_ILi128EEES8_EEENS_10bfloat16_tEfNS_4arch4Sm80ELb0ELb1ELb1ELb0ELb0ELb0ELb0ELb0ELi2ELi2ELi4ELi2ELb1EEENS1_24CollectiveEpilogueBwdGQAISA_fSD_Li256ELb0ELb0EEENS1_19SingleTileSchedulerILb0ELb0ELb0ELi128EEEEEEEEEvNT_6ParamsE$_ZN4cute8gmem_ptrIPKfECI1NS_12iter_adaptorIS2_S3_EEES2_) ;  /* 0xffffcb4000007944 */ /* 0x000fea0003c3ffff */
[----:B-1----:R1:W5:Y:S01]  /*b370*/  LDL.64 R6, [R1+0x168] ;  /* 0x0001680001067983 */ /* 0x0023620000100a00 */
[----:B------:R-:W-:-:S03]  /*b380*/  MOV R8, 0xb3a0 ;  /* 0x0000b3a000087802 */ /* 0x000fc60000000f00 */
[----:B-1---5:R-:W-:Y:S05]  /*b390*/  CALL.REL.NOINC `($_ZN7cutlass13device_kernelIN5flash19enable_sm80_to_sm89INS1_16FlashAttnBwdSm80INS1_25CollectiveMainloopBwdSm80ILi2ELi2EN4cute5tupleIJNS5_1CILi64EEENS7_ILi128EEES8_EEENS_10bfloat16_tEfNS_4arch4Sm80ELb0ELb1ELb1ELb0ELb0ELb0ELb0ELb0ELi2ELi2ELi4ELi2ELb1EEENS1_24CollectiveEpilogueBwdGQAISA_fSD_Li256ELb0ELb0EEENS1_19SingleTileSchedulerILb0ELb0ELb0ELi128EEEEEEEEEvNT_6ParamsE$_ZN4cute3eso3ESOILb1ELb0EJNS_6LayoutINS_5tupleIJNS3_IJNS_1CILi4EEENS4_ILi1EEEEEES6_EEENS3_IJNS3_IJS6_NS4_ILi0EEEEEES9_EEEEENS_10ViewEngineINS_8gmem_ptrIPKfEEEEEEC2ERKSC_RKSI_) ;  /* 0xffffc44000007944 */ /* 0x022fea0003c3ffff */
[----:B------:R-:W5:Y:S04]  /*b3a0*/  LDL.64 R12, [UR9+0x40] ;  /* 0x00004009ff0c7983 */ /* 0x000f680008100a00 */
[----:B------:R2:W5:Y:S01]  /*b3b0*/  LDL.64 R10, [R1+0x168] ;  /* 0x00016800010a7983 */ /* 0x0005620000100a00 */
[----:B------:R-:W-:Y:S02]  /*b3c0*/  MOV R16, UR19 ;  /* 0x0000001300107c02 */ /* 0x000fe40008000f00 */
[----:B-1----:R-:W-:Y:S02]  /*b3d0*/  MOV R6, 0xb3f0 ;  /* 0x0000b3f000067802 */ /* 0x002fe40000000f00 */
[----:B--2--5:R-:W-:Y:S05]  /*b3e0*/  CALL.REL.NOINC `($_ZN7cutlass13device_kernelIN5flash19enable_sm80_to_sm89INS1_16FlashAttnBwdSm80INS1_25CollectiveMainloopBwdSm80ILi2ELi2EN4cute5tupleIJNS5_1CILi64EEENS7_ILi128EEES8_EEENS_10bfloat16_tEfNS_4arch4Sm80ELb0ELb1ELb1ELb0ELb0ELb0ELb0ELb0ELi2ELi2ELi4ELi2ELb1EEENS1_24CollectiveEpilogueBwdGQAISA_fSD_Li256ELb0ELb0EEENS1_19SingleTileSchedulerILb0ELb0ELb0ELi128EEEEEEEEEvNT_6ParamsE$_ZN4cute3eso3ESOILb1ELb0EJNS_10UnderscoreES2_iEEC2ERKS2_S5_RKi) ;  /* 0xffffbdf000007944 */ /* 0x024fea0003c3ffff */
[----:B------:R-:W2:Y:S01]  /*b3f0*/  LDL R7, [R1+0x168] ;  /* 0x0001680001077983 */ /* 0x000ea20000100800 */
[----:B------:R-:W-:-:S02]  /*b400*/  MOV R6, 0xb430 ;  /* 0x0000b43000067802 */ /* 0x000fc40000000f00 */
[----:B--2---:R-:W-:Y:S02]  /*b410*/  SHF.L.U32 R7, R7, 0x6, RZ ;  /* 0x0000000607077819 */ /* 0x004fe400000006ff */
[----:B-1----:R-:W-:Y:S05]  /*b420*/  CALL.REL.NOINC `($_ZN7cutlass13device_kernelIN5flash19enable_sm80_to_sm89INS1_16FlashAttnBwdSm80INS1_25CollectiveMainloopBwdSm80ILi2ELi2EN4cute5tupleIJNS5_1CILi64EEENS7_ILi128EEES8_EEENS_10bfloat16_tEfNS_4arch4Sm80ELb0ELb1ELb1ELb0ELb0ELb0ELb0ELb0ELi2ELi2ELi4ELi2ELb1EEENS1_24CollectiveEpilogueBwdGQAISA_fSD_Li256ELb0ELb0EEENS1_19SingleTileSchedulerILb0ELb0ELb0ELi128EEEEEEEEEvNT_6ParamsE$_ZN4cute3eso3ESOILb1ELb0EJNS_6LayoutINS_5tupleIJNS3_IJNS_1CILi4EEENS4_ILi1EEEEEES6_EEENS3_IJNS3_IJS6_NS4_ILi0EEEEEES9_EEEEEiEEC2ERKSC_RKi) ;  /* 0xffffc45000007944 */ /* 0x002fea0003c3ffff */
[----:B------:R-:W2:Y:S04]  /*b430*/  LD.E.64 R12, [R12.64] ;  /* 0x0000001a0c0c7980 */ /* 0x000ea8000c101b00 */
[----:B------:R-:W2:Y:S01]  /*b440*/  LDL R8, [R1+0x168] ;  /* 0x0001680001087983 */ /* 0x000ea20000100800 */
[----:B------:R-:W-:Y:S01]  /*b450*/  MOV R6, UR23 ;  /* 0x0000001700067c02 */ /* 0x000fe20008000f00 */
[----:B--2---:R-:W-:Y:S01]  /*b460*/  IMAD.WIDE R8, R8, 0x4, R12 ;  /* 0x0000000408087825 */ /* 0x004fe200078e020c */
[----:B------:R-:W-:-:S03]  /*b470*/  MOV R12, 0xb490 ;  /* 0x0000b490000c7802 */ /* 0x000fc60000000f00 */
[----:B------:R-:W-:Y:S05]  /*b480*/  CALL.REL.NOINC `($_ZN7cutlass13device_kernelIN5flash19enable_sm80_to_sm89INS1_16FlashAttnBwdSm80INS1_25CollectiveMainloopBwdSm80ILi2ELi2EN4cute5tupleIJNS5_1CILi64EEENS7_ILi128EEES8_EEENS_10bfloat16_tEfNS_4arch4Sm80ELb0ELb1ELb1ELb0ELb0ELb0ELb0ELb0ELi2ELi2ELi4ELi2ELb1EEENS1_24CollectiveEpilogueBwdGQAISA_fSD_Li256ELb0ELb0EEENS1_19SingleTileSchedulerILb0ELb0ELb0ELi128EEEEEEEEEvNT_6ParamsE$_ZN4cute8smem_ptrIPfECI1NS_12iter_adaptorIS1_S2_EEES1_) ;  /* 0xffffcae000007944 */ /* 0x000fea0003c3ffff */
[----:B-1----:R1:W5:Y:S01]  /*b490*/  LDL.64 R6, [R1+0x168] ;  /* 0x0001680001067983 */ /* 0x0023620000100a00 */
[----:B------:R-:W-:-:S03]  /*b4a0*/  MOV R8, 0xb4c0 ;  /* 0x0000b4c000087802 */ /* 0x000fc60000000f00 */
[----:B-1---5:R-:W-:Y:S05]  /*b4b0*/  CALL.REL.NOINC `($_ZN7cutlass13device_kernelIN5flash19enable_sm80_to_sm89INS1_16FlashAttnBwdSm80INS1_25CollectiveMainloopBwdSm80ILi2ELi2EN4cute5tupleIJNS5_1CILi64EEENS7_ILi128EEES8_EEENS_10bfloat16_tEfNS_4arch4Sm80ELb0ELb1ELb1ELb0ELb0ELb0ELb0ELb0ELi2ELi2ELi4ELi2ELb1EEENS1_24CollectiveEpilogueBwdGQAISA_fSD_Li256ELb0ELb0EEENS1_19SingleTileSchedulerILb0ELb0ELb0ELi128EEEEEEEEEvNT_6ParamsE$_ZN4cute3eso3ESOILb1ELb0EJNS_6LayoutINS_5tupleIJNS3_IJNS_1CILi4EEENS4_ILi1EEEEEES6_EEENS3_IJNS3_IJS6_NS4_ILi0EEEEEES9_EEEEENS_10ViewEngineINS_8smem_ptrIPfEEEEEEC2ERKSC_RKSH_) ;  /* 0xffffc37000007944 */ /* 0x022fea0003c3ffff */
[----:B------:R-:W5:Y:S04]  /*b4c0*/  LDL.64 R12, [UR9+0x48] ;  /* 0x00004809ff0c7983 */ /* 0x000f680008100a00 */
[----:B------:R2:W5:Y:S01]  /*b4d0*/  LDL.64 R8, [R1+0x168] ;  /* 0x0001680001087983 */ /* 0x0005620000100a00 */
[----:B-1----:R-:W-:Y:S01]  /*b4e0*/  MOV R7, RZ ;  /* 0x000000ff00077202 */ /* 0x002fe20000000f00 */
[----:B------:R-:W-:Y:S01]  /*b4f0*/  UMOV UR40, UR24 ;  /* 0x0000001800287c82 */ /* 0x000fe20008000000 */
[----:B------:R-:W-:-:S02]  /*b500*/  MOV R6, 0xb520 ;  /* 0x0000b52000067802 */ /* 0x000fc40000000f00 */
[----:B--2--5:R-:W-:Y:S05]  /*b510*/  CALL.REL.NOINC `($_ZN7cutlass13device_kernelIN5flash19enable_sm80_to_sm89INS1_16FlashAttnBwdSm80INS1_25CollectiveMainloopBwdSm80ILi2ELi2EN4cute5tupleIJNS5_1CILi64EEENS7_ILi128EEES8_EEENS_10bfloat16_tEfNS_4arch4Sm80ELb0ELb1ELb1ELb0ELb0ELb0ELb0ELb0ELi2ELi2ELi4ELi2ELb1EEENS1_24CollectiveEpilogueBwdGQAISA_fSD_Li256ELb0ELb0EEENS1_19SingleTileSchedulerILb0ELb0ELb0ELi128EEEEEEEEEvNT_6ParamsE$_ZN4cute3eso3ESOILb1ELb0EJNS_1CILi0EEEiEEC2ERKS3_RKi) ;  /* 0xffffbf4000007944 */ /* 0x024fea0003c3ffff */
[----:B------:R1:W5:Y:S01]  /*b520*/  LD.E R7, [R12.64] ;  /* 0x0000001a0c077980 */ /* 0x000362000c101900 */
[----:B------:R-:W-:-:S03]  /*b530*/  MOV R14, 0xb550 ;  /* 0x0000b550000e7802 */ /* 0x000fc60000000f00 */
[----:B-1---5:R-:W-:Y:S05]  /*b540*/  CALL.REL.NOINC `($_ZN7cutlass13device_kernelIN5flash19enable_sm80_to_sm89INS1_16FlashAttnBwdSm80INS1_25CollectiveMainloopBwdSm80ILi2ELi2EN4cute5tupleIJNS5_1CILi64EEENS7_ILi128EEES8_EEENS_10bfloat16_tEfNS_4arch4Sm80ELb0ELb1ELb1ELb0ELb0ELb0ELb0ELb0ELi2ELi2ELi4ELi2ELb1EEENS1_24CollectiveEpilogueBwdGQAISA_fSD_Li256ELb0ELb0EEENS1_19SingleTileSchedulerILb0ELb0ELb0ELi128EEEEEEEEEvNT_6ParamsE$_ZZN4cuteplIJiEJNS_1CILi0EEEEEEDaRKNS_15ArithmeticTupleIJDpT_EEERKNS3_IJDpT0_EEEENKUlDpRKT_E_clIJiEEEDaSH_) ;  /* 0xffffeb6000007944 */ /* 0x022fea0003c3ffff */
[----:B-----5:R-:W-:Y:S01]  /*b550*/  ISETP.GT.AND P4, PT, R6, 0x3f, PT ;  /* 0x0000003f0600780c */ /* 0x020fe20003f84270 */
[----:B------:R-:W-:Y:S01]  /*b560*/  IMAD.MOV.U32 R6, RZ, RZ, R4 ;  /* 0x000000ffff067224 */ /* 0x000fe200078e0004 */
[----:B------:R-:W-:-:S11]  /*b570*/  MOV R7, 0x0 ;  /* 0x0000000000077802 */ /* 0x000fd60000000f00 */
[----:B------:R-:W-:Y:S05]  /*b580*/  @P4 RET.REL.NODEC R6 `(_ZN7cutlass13device_kernelIN5flash19enable_sm80_to_sm89INS1_16FlashAttnBwdSm80INS1_25CollectiveMainloopBwdSm80ILi2ELi2EN4cute5tupleIJNS5_1CILi64EEENS7_ILi128EEES8_EEENS_10bfloat16_tEfNS_4arch4Sm80ELb0ELb1ELb1ELb0ELb0ELb0ELb0ELb0ELi2ELi2ELi4ELi2ELb1EEENS1_24CollectiveEpilogueBwdGQAISA_fSD_Li256ELb0ELb0EEENS1_19SingleTileSchedulerILb0ELb0ELb0ELi128EEEEEEEEEvNT_6ParamsE) ;  /* 0xffff4a7006004950 */ /* 0x000fea0003c3ffff */
[----:B------:R-:W5:Y:S01]  /*b590*/  LDL.64 R16, [UR9+0x50] ;  /* 0x00005009ff107983 */ /* 0x000f620008100a00 */
[----:B------:R-:W-:Y:S01]  /*b5a0*/  IMAD.U32 R6, RZ, RZ, UR24 ;  /* 0x00000018ff067e24 */ /* 0x000fe2000f8e00ff */
[----:B------:R-:W-:Y:S02]  /*b5b0*/  MOV R7, RZ ;  /* 0x000000ff00077202 */ /* 0x000fe40000000f00 */
[----:B------:R-:W-:Y:S02]  /*b5c0*/  MOV R12, 0xb5e0 ;  /* 0x0000b5e0000c7802 */ /* 0x000fe40000000f00 */
[----:B-1---5:R-:W-:Y:S05]  /*b5d0*/  CALL.REL.NOINC `($_ZN7cutlass13device_kernelIN5flash19enable_sm80_to_sm89INS1_16FlashAttnBwdSm80INS1_25CollectiveMainloopBwdSm80ILi2ELi2EN4cute5tupleIJNS5_1CILi64EEENS7_ILi128EEES8_EEENS_10bfloat16_tEfNS_4arch4Sm80ELb0ELb1ELb1ELb0ELb0ELb0ELb0ELb0ELi2ELi2ELi4ELi2ELb1EEENS1_24CollectiveEpilogueBwdGQAISA_fSD_Li256ELb0ELb0EEENS1_19SingleTileSchedulerILb0ELb0ELb0ELi128EEEEEEEEEvNT_6ParamsE$_ZN4cute3eso3ESOILb1ELb0EJNS_10UnderscoreEiEEC2ERKS2_RKi) ;  /* 0xffffbc5000007944 */ /* 0x022fea0003c3ffff */
[----:B-1----:R-:W-:Y:S02]  /*b5e0*/  MOV R6, UR24 ;  /* 0x0000001800067c02 */ /* 0x002fe40008000f00 */
[----:B------:R-:W-:Y:S02]  /*b5f0*/  MOV R12, 0xb610 ;  /* 0x0000b610000c7802 */ /* 0x000fe40000000f00 */
[----:B------:R-:W-:Y:S05]  /*b600*/  CALL.REL.NOINC `($_ZN7cutlass13device_kernelIN5flash19enable_sm80_to_sm89INS1_16FlashAttnBwdSm80INS1_25CollectiveMainloopBwdSm80ILi2ELi2EN4cute5tupleIJNS5_1CILi64EEENS7_ILi128EEES8_EEENS_10bfloat16_tEfNS_4arch4Sm80ELb0ELb1ELb1ELb0ELb0ELb0ELb0ELb0ELi2ELi2ELi4ELi2ELb1EEENS1_24CollectiveEpilogueBwdGQAISA_fSD_Li256ELb0ELb0EEENS1_19SingleTileSchedulerILb0ELb0ELb0ELi128EEEEEEEEEvNT_6ParamsE$_ZN4cute8gmem_ptrIPKfECI1NS_12iter_adaptorIS2_S3_EEES2_) ;  /* 0xffffc8a000007944 */ /* 0x000fea0003c3ffff */
[----:B-1----:R1:W5:Y:S01]  /*b610*/  LDL.64 R6, [R1+0x160] ;  /* 0x0001600001067983 */ /* 0x0023620000100a00 */
[----:B------:R-:W-:Y:S02]  /*b620*/  MOV R10, UR24 ;  /* 0x00000018000a7c02 */ /* 0x000fe40008000f00 */
[----:B------:R-:W-:Y:S02]  /*b630*/  MOV R12, 0xb650 ;  /* 0x0000b650000c7802 */ /* 0x000fe40000000f00 */
[----:B-1---5:R-:W-:Y:S05]  /*b640*/  CALL.REL.NOINC `($_ZN7cutlass13device_kernelIN5flash19enable_sm80_to_sm89INS1_16FlashAttnBwdSm80INS1_25CollectiveMainloopBwdSm80ILi2ELi2EN4cute5tupleIJNS5_1CILi64EEENS7_ILi128EEES8_EEENS_10bfloat16_tEfNS_4arch4Sm80ELb0ELb1ELb1ELb0ELb0ELb0ELb0ELb0ELi2ELi2ELi4ELi2ELb1EEENS1_24CollectiveEpilogueBwdGQAISA_fSD_Li256ELb0ELb0EEENS1_19SingleTileSchedulerILb0ELb0ELb0ELi128EEEEEEEEEvNT_6ParamsE$_ZN4cute3eso3ESOILb1ELb0EJNS_6LayoutINS_5tupleIJNS3_IJNS_1CILi4EEENS4_ILi1EEEEEEEEENS3_IJNS3_IJS6_NS4_ILi0EEEEEEEEEEENS_10ViewEngineINS_8gmem_ptrIPKfEEEEEEC2ERKSC_RKSI_) ;  /* 0xffffc11000007944 */ /* 0x022fea0003c3ffff */
[----:B-1----:R1:W5:Y:S01]  /*b650*/  LDL.64 R10, [R1+0x160] ;  /* 0x00016000010a7983 */ /* 0x0023620000100a00 */
[----:B------:R-:W-:Y:S01]  /*b660*/  IMAD.U32 R6, RZ, RZ, UR24 ;  /* 0x00000018ff067e24 */ /* 0x000fe2000f8e00ff */
[----:B------:R-:W-:-:S02]  /*b670*/  MOV R7, RZ ;  /* 0x000000ff00077202 */ /* 0x000fc40000000f00 */
[----:B------:R-:W-:Y:S02]  /*b680*/  MOV R12, 0xb6a0 ;  /* 0x0000b6a0000c7802 */ /* 0x000fe40000000f00 */
[----:B-1---5:R-:W-:Y:S05]  /*b690*/  CALL.REL.NOINC `($_ZN7cutlass13device_kernelIN5flash19enable_sm80_to_sm89INS1_16FlashAttnBwdSm80INS1_25CollectiveMainloopBwdSm80ILi2ELi2EN4cute5tupleIJNS5_1CILi64EEENS7_ILi128EEES8_EEENS_10bfloat16_tEfNS_4arch4Sm80ELb0ELb1ELb1ELb0ELb0ELb0ELb0ELb0ELi2ELi2ELi4ELi2ELb1EEENS1_24CollectiveEpilogueBwdGQAISA_fSD_Li256ELb0ELb0EEENS1_19SingleTileSchedulerILb0ELb0ELb0ELi128EEEEEEEEEvNT_6ParamsE$_ZN4cute3eso3ESOILb1ELb0EJNS_10UnderscoreEiEEC2ERKS2_RKi) ;  /* 0xffffbb9000007944 */ /* 0x022fea0003c3ffff */
[----:B-1----:R-:W-:Y:S02]  /*b6a0*/  MOV R6, UR24 ;  /* 0x0000001800067c02 */ /* 0x002fe40008000f00 */
[----:B------:R-:W-:Y:S02]  /*b6b0*/  MOV R12, 0xb6d0 ;  /* 0x0000b6d0000c7802 */ /* 0x000fe40000000f00 */
[----:B------:R-:W-:Y:S05]  /*b6c0*/  CALL.REL.NOINC `($_ZN7cutlass13device_kernelIN5flash19enable_sm80_to_sm89INS1_16FlashAttnBwdSm80INS1_25CollectiveMainloopBwdSm80ILi2ELi2EN4cute5tupleIJNS5_1CILi64EEENS7_ILi128EEES8_EEENS_10bfloat16_tEfNS_4arch4Sm80ELb0ELb1ELb1ELb0ELb0ELb0ELb0ELb0ELi2ELi2ELi4ELi2ELb1EEENS1_24CollectiveEpilogueBwdGQAISA_fSD_Li256ELb0ELb0EEENS1_19SingleTileSchedulerILb0ELb0ELb0ELi128EEEEEEEEEvNT_6ParamsE$_ZN4cute8smem_ptrIPfECI1NS_12iter_adaptorIS1_S2_EEES1_) ;  /* 0xffffc8a000007944 */ /* 0x000fea0003c3ffff */
[----:B-1----:R1:W5:Y:S01]  /*b6d0*/  LDL.64 R6, [R1+0x160] ;  /* 0x0001600001067983 */ /* 0x0023620000100a00 */
[----:B------:R-:W-:Y:S02]  /*b6e0*/  MOV R8, UR24 ;  /* 0x0000001800087c02 */ /* 0x000fe40008000f00 */
[----:B------:R-:W-:Y:S02]  /*b6f0*/  MOV R12, 0xb710 ;  /* 0x0000b710000c7802 */ /* 0x000fe40000000f00 */
[----:B-1---5:R-:W-:Y:S05]  /*b700*/  CALL.REL.NOINC `($_ZN7cutlass13device_kernelIN5flash19enable_sm80_to_sm89INS1_16FlashAttnBwdSm80INS1_25CollectiveMainloopBwdSm80ILi2ELi2EN4cute5tupleIJNS5_1CILi64EEENS7_ILi128EEES8_EEENS_10bfloat16_tEfNS_4arch4Sm80ELb0ELb1ELb1ELb0ELb0ELb0ELb0ELb0ELi2ELi2ELi4ELi2ELb1EEENS1_24CollectiveEpilogueBwdGQAISA_fSD_Li256ELb0ELb0EEENS1_19SingleTileSchedulerILb0ELb0ELb0ELi128EEEEEEEEEvNT_6ParamsE$_ZN4cute3eso3ESOILb1ELb0EJNS_6LayoutINS_5tupleIJNS3_IJNS_1CILi4EEENS4_ILi1EEEEEEEEENS3_IJNS3_IJS6_NS4_ILi0EEEEEEEEEEENS_10ViewEngineINS_8smem_ptrIPfEEEEEEC2ERKSC_RKSH_) ;  /* 0xffffc09000007944 */ /* 0x022fea0003c3ffff */
[----:B-1----:R1:W5:Y:S01]  /*b710*/  LDL.64 R8, [R1+0x160] ;  /* 0x0001600001087983 */ /* 0x0023620000100a00 */
[----:B------:R-:W-:Y:S02]  /*b720*/  MOV R6, UR23 ;  /* 0x0000001700067c02 */ /* 0x000fe40008000f00 */
[----:B------:R-:W-:Y:S02]  /*b730*/  MOV R12, 0xb750 ;  /* 0x0000b750000c7802 */ /* 0x000fe40000000f00 */
[----:B-1---5:R-:W-:Y:S05]  /*b740*/  CALL.REL.NOINC `($_ZN7cutlass13device_kernelIN5flash19enable_sm80_to_sm89INS1_16FlashAttnBwdSm80INS1_25CollectiveMainloopBwdSm80ILi2ELi2EN4cute5tupleIJNS5_1CILi64EEENS7_ILi128EEES8_EEENS_10bfloat16_tEfNS_4arch4Sm80ELb0ELb1ELb1ELb0ELb0ELb0ELb0ELb0ELi2ELi2ELi4ELi2ELb1EEENS1_24CollectiveEpilogueBwdGQAISA_fSD_Li256ELb0ELb0EEENS1_19SingleTileSchedulerILb0ELb0ELb0ELi128EEEEEEEEEvNT_6ParamsE$_ZN4cute8gmem_ptrIPKfECI1NS_12iter_adaptorIS2_S3_EEES2_) ;  /* 0xffffc76000007944 */ /* 0x022fea0003c3ffff */
[----:B-1----:R1:W5:Y:S01]  /*b750*/  LDL.64 R6, [R1+0x168] ;  /* 0x0001680001067983 */ /* 0x0023620000100a00 */
[----:B------:R-:W-:Y:S02]  /*b760*/  MOV R10, UR23 ;  /* 0x00000017000a7c02 */ /* 0x000fe40008000f00 */
[----:B------:R-:W-:-:S02]  /*b770*/  MOV R12, 0xb790 ;  /* 0x0000b790000c7802 */ /* 0x000fc40000000f00 */
[----:B-1---5:R-:W-:Y:S05]  /*b780*/  CALL.REL.NOINC `($_ZN7cutlass13device_kernelIN5flash19enable_sm80_to_sm89INS1_16FlashAttnBwdSm80INS1_25CollectiveMainloopBwdSm80ILi2ELi2EN4cute5tupleIJNS5_1CILi64EEENS7_ILi128EEES8_EEENS_10bfloat16_tEfNS_4arch4Sm80ELb0ELb1ELb1ELb0ELb0ELb0ELb0ELb0ELi2ELi2ELi4ELi2ELb1EEENS1_24CollectiveEpilogueBwdGQAISA_fSD_Li256ELb0ELb0EEENS1_19SingleTileSchedulerILb0ELb0ELb0ELi128EEEEEEEEEvNT_6ParamsE$_ZN4cute8gmem_ptrIPKN7cutlass9uint128_tEECI1NS_12iter_adaptorIS4_S5_EEES4_) ;  /* 0xffffc6e000007944 */ /* 0x022fea0003c3ffff */
[----:B-1----:R1:W5:Y:S01]  /*b790*/  LDL.64 R6, [R1+0x168] ;  /* 0x0001680001067983 */ /* 0x0023620000100a00 */
[----:B------:R-:W-:-:S02]  /*b7a0*/  MOV R10, UR23 ;  /* 0x00000017000a7c02 */ /* 0x000fc40008000f00 */
[----:B------:R-:W-:Y:S02]  /*b7b0*/  MOV R12, 0xb7d0 ;  /* 0x0000b7d0000c7802 */ /* 0x000fe40000000f00 */
[----:B-1---5:R-:W-:Y:S05]  /*b7c0*/  CALL.REL.NOINC `($_ZN7cutlass13device_kernelIN5flash19enable_sm80_to_sm89INS1_16FlashAttnBwdSm80INS1_25CollectiveMainloopBwdSm80ILi2ELi2EN4cute5tupleIJNS5_1CILi64EEENS7_ILi128EEES8_EEENS_10bfloat16_tEfNS_4arch4Sm80ELb0ELb1ELb1ELb0ELb0ELb0ELb0ELb0ELi2ELi2ELi4ELi2ELb1EEENS1_24CollectiveEpilogueBwdGQAISA_fSD_Li256ELb0ELb0EEENS1_19SingleTileSchedulerILb0ELb0ELb0ELi128EEEEEEEEEvNT_6ParamsE$_ZN4cute3eso3ESOILb1ELb0EJNS_6LayoutINS_5tupleIJNS3_IJNS_1CILi1EEES5_EEEEEENS3_IJNS3_IJS5_NS4_ILi0EEEEEEEEEEENS_10ViewEngineINS_8gmem_ptrIPKN7cutlass9uint128_tEEEEEEEC2ERKSB_RKSJ_) ;  /* 0xffffbf1000007944 */ /* 0x022fea0003c3ffff */
[----:B------:R2:W5:Y:S01]  /*b7d0*/  LDL.64 R20, [R1+0x168] ;  /* 0x0001680001147983 */ /* 0x0005620000100a00 */
[----:B-1----:R-:W-:Y:S02]  /*b7e0*/  MOV R6, UR23 ;  /* 0x0000001700067c02 */ /* 0x002fe40008000f00 */
[----:B------:R-:W-:Y:S02]  /*b7f0*/  MOV R12, 0xb810 ;  /* 0x0000b810000c7802 */ /* 0x000fe40000000f00 */
[----:B--2--5:R-:W-:Y:S05]  /*b800*/  CALL.REL.NOINC `($_ZN7cutlass13device_kernelIN5flash19enable_sm80_to_sm89INS1_16FlashAttnBwdSm80INS1_25CollectiveMainloopBwdSm80ILi2ELi2EN4cute5tupleIJNS5_1CILi64EEENS7_ILi128EEES8_EEENS_10bfloat16_tEfNS_4arch4Sm80ELb0ELb1ELb1ELb0ELb0ELb0ELb0ELb0ELi2ELi2ELi4ELi2ELb1EEENS1_24CollectiveEpilogueBwdGQAISA_fSD_Li256ELb0ELb0EEENS1_19SingleTileSchedulerILb0ELb0ELb0ELi128EEEEEEEEEvNT_6ParamsE$_ZN4cute8smem_ptrIPfECI1NS_12iter_adaptorIS1_S2_EEES1_) ;  /* 0xffffc76000007944 */ /* 0x024fea0003c3ffff */
[----:B-1----:R1:W5:Y:S01]  /*b810*/  LDL.64 R6, [R1+0x168] ;  /* 0x0001680001067983 */ /* 0x0023620000100a00 */
[----:B------:R-:W-:Y:S02]  /*b820*/  MOV R8, UR23 ;  /* 0x0000001700087c02 */ /* 0x000fe40008000f00 */
[----:B------:R-:W-:Y:S02]  /*b830*/  MOV R10, 0xb850 ;  /* 0x0000b850000a7802 */ /* 0x000fe40000000f00 */
[----:B-1---5:R-:W-:Y:S05]  /*b840*/  CALL.REL.NOINC `($_ZN7cutlass13device_kernelIN5flash19enable_sm80_to_sm89INS1_16FlashAttnBwdSm80INS1_25CollectiveMainloopBwdSm80ILi2ELi2EN4cute5tupleIJNS5_1CILi64EEENS7_ILi128EEES8_EEENS_10bfloat16_tEfNS_4arch4Sm80ELb0ELb1ELb1ELb0ELb0ELb0ELb0ELb0ELi2ELi2ELi4ELi2ELb1EEENS1_24CollectiveEpilogueBwdGQAISA_fSD_Li256ELb0ELb0EEENS1_19SingleTileSchedulerILb0ELb0ELb0ELi128EEEEEEEEEvNT_6ParamsE$_ZN4cute8smem_ptrIPN7cutlass9uint128_tEECI1NS_12iter_adaptorIS3_S4_EEES3_) ;  /* 0xffffc6e000007944 */ /* 0x022fea0003c3ffff */
[----:B-1----:R1:W5:Y:S01]  /*b850*/  LDL.64 R6, [R1+0x168] ;  /* 0x0001680001067983 */ /* 0x0023620000100a00 */
[----:B------:R-:W-:Y:S02]  /*b860*/  MOV R8, UR23 ;  /* 0x0000001700087c02 */ /* 0x000fe40008000f00 */
[----:B------:R-:W-:Y:S02]  /*b870*/  MOV R10, 0xb890 ;  /* 0x0000b890000a7802 */ /* 0x000fe40000000f00 */
[----:B-1---5:R-:W-:Y:S05]  /*b880*/  CALL.REL.NOINC `($_ZN7cutlass13device_kernelIN5flash19enable_sm80_to_sm89INS1_16FlashAttnBwdSm80INS1_25CollectiveMainloopBwdSm80ILi2ELi2EN4cute5tupleIJNS5_1CILi64EEENS7_ILi128EEES8_EEENS_10bfloat16_tEfNS_4arch4Sm80ELb0ELb1ELb1ELb0ELb0ELb0ELb0ELb0ELi2ELi2ELi4ELi2ELb1EEENS1_24CollectiveEpilogueBwdGQAISA_fSD_Li256ELb0ELb0EEENS1_19SingleTileSchedulerILb0ELb0ELb0ELi128EEEEEEEEEvNT_6ParamsE$_ZN4cute3eso3ESOILb1ELb0EJNS_6LayoutINS_5tupleIJNS3_IJNS_1CILi1EEES5_EEEEEENS3_IJNS3_IJS5_NS4_ILi0EEEEEEEEEEENS_10ViewEngineINS_8smem_ptrIPN7cutlass9uint128_tEEEEEEEC2ERKSB_RKSI_) ;  /* 0xffffbe9000007944 */ /* 0x022fea0003c3ffff */
[----:B-1----:R1:W5:Y:S01]  /*b890*/  LDL R6, [R1+0x168] ;  /* 0x0001680001067983 */ /* 0x0023620000100800 */
[----:B------:R-:W-:-:S03]  /*b8a0*/  MOV R8, 0xb8c0 ;  /* 0x0000b8c000087802 */ /* 0x000fc60000000f00 */
[----:B-1---5:R-:W-:Y:S05]  /*b8b0*/  CALL.REL.NOINC `($_ZN7cutlass13device_kernelIN5flash19enable_sm80_to_sm89INS1_16FlashAttnBwdSm80INS1_25CollectiveMainloopBwdSm80ILi2ELi2EN4cute5tupleIJNS5_1CILi64EEENS7_ILi128EEES8_EEENS_10bfloat16_tEfNS_4arch4Sm80ELb0ELb1ELb1ELb0ELb0ELb0ELb0ELb0ELi2ELi2ELi4ELi2ELb1EEENS1_24CollectiveEpilogueBwdGQAISA_fSD_Li256ELb0ELb0EEENS1_19SingleTileSchedulerILb0ELb0ELb0ELi128EEEEEEEEEvNT_6ParamsE$_ZN73_INTERNAL_24fd9406_37_flash_bwd_hdim64_bf16_softcap_sm80_cu_3fbc093a_291824__cvta_generic_to_sharedEPKv) ;  /* 0xffffc6f000007944 */ /* 0x022fea0003c3ffff */
[----:B------:R-:W2:Y:S01]  /*b8c0*/  LD.E.U8 R16, [R16.64] ;  /* 0x0000001a10107980 */ /* 0x000ea2000c101100 */
[----:B------:R-:W-:Y:S01]  /*b8d0*/  IMAD.MOV.U32 R8, RZ, RZ, R4 ;  /* 0x000000ffff087224 */ /* 0x000fe200078e0004 */
[----:B------:R-:W-:-:S02]  /*b8e0*/  MOV R9, 0x0 ;  /* 0x0000000000097802 */ /* 0x000fc40000000f00 */
[----:B--2---:R-:W-:-:S13]  /*b8f0*/  ISETP.NE.AND P4, PT, R16, RZ, PT ;  /* 0x000000ff1000720c */ /* 0x004fda0003f85270 */
[----:B------:R-:W-:Y:S01]  /*b900*/  @!PT LDS RZ, [RZ] ;  /* 0x00000000fffff984 */ /* 0x000fe20000000800 */
[----:B------:R-:W-:Y:S01]  /*b910*/  @!PT LDS RZ, [RZ] ;  /* 0x00000000fffff984 */ /* 0x000fe20000000800 */
[----:B------:R-:W-:Y:S01]  /*b920*/  @!PT LDS RZ, [RZ] ;  /* 0x00000000fffff984 */ /* 0x000fe20000000800 */
[----:B------:R1:W-:Y:S01]  /*b930*/  LDGSTS.E.BYPASS.LTC128B.128 [R6], [R20.64], P4 ;  /* 0x0000000014067fae */ /* 0x0003e2000a101d5a */
[----:B------:R-:W-:Y:S05]  /*b940*/  RET.REL.NODEC R8 `(_ZN7cutlass13device_kernelIN5flash19enable_sm80_to_sm89INS1_16FlashAttnBwdSm80INS1_25CollectiveMainloopBwdSm80ILi2ELi2EN4cute5tupleIJNS5_1CILi64EEENS7_ILi128EEES8_EEENS_10bfloat16_tEfNS_4arch4Sm80ELb0ELb1ELb1ELb0ELb0ELb0ELb0ELb0ELi2ELi2ELi4ELi2ELb1EEENS1_24CollectiveEpilogueBwdGQAISA_fSD_Li256ELb0ELb0EEENS1_19SingleTileSchedulerILb0ELb0ELb0ELi128EEEEEEEEEvNT_6ParamsE) ;  /* 0xffff46b008007950 */ /* 0x000fea0003c3ffff */
        .type           $_ZN7cutlass13device_kernelIN5flash19enable_sm80_to_sm89INS1_16FlashAttnBwdSm80INS1_25CollectiveMainloopBwdSm80ILi2ELi2EN4cute5tupleIJNS5_1CILi64EEENS7_ILi128EEES8_EEENS_10bfloat16_tEfNS_4arch4Sm80ELb0ELb1ELb1ELb0ELb0ELb0ELb0ELb0ELi2ELi2ELi4ELi2ELb1EEENS1_24CollectiveEpilogueBwdGQAISA_fSD_Li256ELb0ELb0EEENS1_19SingleTileSchedulerILb0ELb0ELb0ELi128EEEEEEEEEvNT_6ParamsE$_ZZN5flash25CollectiveMainloopBwdSm80ILi2ELi2EN4cute5tupleIJNS1_1CILi64EEENS3_ILi128EEES4_EEEN7cutlass10bfloat16_tEfNS7_4arch4Sm80ELb0ELb1ELb1ELb0ELb0ELb0ELb0ELb0ELi2ELi2ELi4ELi2ELb1EE3mmaINS_16FlashAttnBwdSm80ISB_NS_24CollectiveEpilogueBwdGQAIS6_fSA_Li256ELb0ELb0EEENS_19SingleTileSchedulerILb0ELb0ELb0ELi128EEEE13SharedStorageENS1_6TensorINS1_11ArrayEngineIfLm32EEENS1_6LayoutINS2_IJNS2_IJNS3_ILi2EEESO_EEESO_NS3_ILi4EEEEEENS2_IJNS2_IJNS3_ILi1EEESO_EEESQ_NS3_ILi8EEEEEEEEEEEEbRKNSB_6ParamsERT0_S12_iNS2_IJiiiEEERT_ENKUliiE_clEii,@function
        .size           $_ZN7cutlass13device_kernelIN5flash19enable_sm80_to_sm89INS1_16FlashAttnBwdSm80INS1_25CollectiveMainloopBwdSm80ILi2ELi2EN4cute5tupleIJNS5_1CILi64EEENS7_ILi128EEES8_EEENS_10bfloat16_tEfNS_4arch4Sm80ELb0ELb1ELb1ELb0ELb0ELb0ELb0ELb0ELi2ELi2ELi4ELi2ELb1EEENS1_24CollectiveEpilogueBwdGQAISA_fSD_Li256ELb0ELb0EEENS1_19SingleTileSchedulerILb0ELb0ELb0ELi128EEEEEEEEEvNT_6ParamsE$_ZZN5flash25CollectiveMainloopBwdSm80ILi2ELi2EN4cute5tupleIJNS1_1CILi64EEENS3_ILi128EEES4_EEEN7cutlass10bfloat16_tEfNS7_4arch4Sm80ELb0ELb1ELb1ELb0ELb0ELb0ELb0ELb0ELi2ELi2ELi4ELi2ELb1EE3mmaINS_16FlashAttnBwdSm80ISB_NS_24CollectiveEpilogueBwdGQAIS6_fSA_Li256ELb0ELb0EEENS_19SingleTileSchedulerILb0ELb0ELb0ELi128EEEE13SharedStorageENS1_6TensorINS1_11ArrayEngineIfLm32EEENS1_6LayoutINS2_IJNS2_IJNS3_ILi2EEESO_EEESO_NS3_ILi4EEEEEENS2_IJNS2_IJNS3_ILi1EEESO_EEESQ_NS3_ILi8EEEEEEEEEEEEbRKNSB_6ParamsERT0_S12_iNS2_IJiiiEEERT_ENKUliiE_clEii,(.L_x_4002 - $_ZN7cutlass13device_kernelIN5flash19enable_sm80_to_sm89INS1_16FlashAttnBwdSm80INS1_25CollectiveMainloopBwdSm80ILi2ELi2EN4cute5tupleIJNS5_1CILi64EEENS7_ILi128EEES8_EEENS_10bfloat16_tEfNS_4arch4Sm80ELb0ELb1ELb1ELb0ELb0ELb0ELb0ELb0ELi2ELi2ELi4ELi2ELb1EEENS1_24CollectiveEpilogueBwdGQAISA_fSD_Li256ELb0ELb0EEENS1_19SingleTileSchedulerILb0ELb0ELb0ELi128EEEEEEEEEvNT_6ParamsE$_ZZN5flash25CollectiveMainloopBwdSm80ILi2ELi2EN4cute5tupleIJNS1_1CILi64EEENS3_ILi128EEES4_EEEN7cutlass10bfloat16_tEfNS7_4arch4Sm80ELb0ELb1ELb1ELb0ELb0ELb0ELb0ELb0ELi2ELi2ELi4ELi2ELb1EE3mmaINS_16FlashAttnBwdSm80ISB_NS_24CollectiveEpilogueBwdGQAIS6_fSA_Li256ELb0ELb0EEENS_19SingleTileSchedulerILb0ELb0ELb0ELi128EEEE13SharedStorageENS1_6TensorINS1_11ArrayEngineIfLm32EEENS1_6LayoutINS2_IJNS2_IJNS3_ILi2EEESO_EEESO_NS3_ILi4EEEEEENS2_IJNS2_IJNS3_ILi1EEESO_EEESQ_NS3_ILi8EEEEEEEEEEEEbRKNSB_6ParamsERT0_S12_iNS2_IJiiiEEERT_ENKUliiE_clEii)
$_ZN7cutlass13device_kernelIN5flash19enable_sm80_to_sm89INS1_16FlashAttnBwdSm80INS1_25CollectiveMainloopBwdSm80ILi2ELi2EN4cute5tupleIJNS5_1CILi64EEENS7_ILi128EEES8_EEENS_10bfloat16_tEfNS_4arch4Sm80ELb0ELb1ELb1ELb0ELb0ELb0ELb0ELb0ELi2ELi2ELi4ELi2ELb1EEENS1_24CollectiveEpilogueBwdGQAISA_fSD_Li256ELb0ELb0EEENS1_19SingleTileSchedulerILb0ELb0ELb0ELi128EEEEEEEEEvNT_6ParamsE$_ZZN5flash25CollectiveMainloopBwdSm80ILi2ELi2EN4cute5tupleIJNS1_1CILi64EEENS3_ILi128EEES4_EEEN7cutlass10bfloat16_tEfNS7_4arch4Sm80ELb0ELb1ELb1ELb0ELb0ELb0ELb0ELb0ELi2ELi2ELi4ELi2ELb1EE3mmaINS_16FlashAttnBwdSm80ISB_NS_24CollectiveEpilogueBwdGQAIS6_fSA_Li256ELb0ELb0EEENS_19SingleTileSchedulerILb0ELb0ELb0ELi128EEEE13SharedStorageENS1_6TensorINS1_11ArrayEngineIfLm32EEENS1_6LayoutINS2_IJNS2_IJNS3_ILi2EEESO_EEESO_NS3_ILi4EEEEEENS2_IJNS2_IJNS3_ILi1EEESO_EEESQ_NS3_ILi8EEEEEEEEEEEEbRKNSB_6ParamsERT0_S12_iNS2_IJiiiEEERT_ENKUliiE_clEii:
        /* <DEDUP_REMOVED lines=259> */
[----:B------:R-:W-:Y:S01]  /*c980*/  ISETP.GE.OR P4, PT, R197, R18, P4 ;  /* 0x00000012c500720c */ /* 0x000fe20002786670 */
[----:B------:R-:W-:-:S12]  /*c990*/  IMAD.MOV.U32 R16, RZ, RZ, R137 ;  /* 0x000000ffff107224 */ /* 0x000fd800078e0089 */
        /* <DEDUP_REMOVED lines=110> */
.L_x_359:
        /* <DEDUP_REMOVED lines=16> */
.L_x_4002:


//--------------------- .text._ZN7cutlass13device_kernelIN5flash19enable_sm80_to_sm89INS1_16FlashAttnBwdSm80INS1_25CollectiveMainloopBwdSm80ILi2ELi2EN4cute5tupleIJNS5_1CILi64EEENS7_ILi128EEES8_EEENS_10bfloat16_tEfNS_4arch4Sm80ELb0ELb1ELb1ELb0ELb1ELb0ELb0ELb0ELi2ELi2ELi4ELi2ELb1EEENS1_24CollectiveEpilogueBwdGQAISA_fSD_Li256ELb0ELb1EEENS1_19SingleTileSchedulerILb0ELb0ELb0ELi128EEEEEEEEEvNT_6ParamsE --------------------------
	.section	.text._ZN7cutlass13device_kernelIN5flash19enable_sm80_to_sm89INS1_16FlashAttnBwdSm80INS1_25CollectiveMainloopBwdSm80ILi2ELi2EN4cute5tupleIJNS5_1CILi64EEENS7_ILi128EEES8_EEENS_10bfloat16_tEfNS_4arch4Sm80ELb0ELb1ELb1ELb0ELb1ELb0ELb0ELb0ELi2ELi2ELi4ELi2ELb1EEENS1_24CollectiveEpilogueBwdGQAISA_fSD_Li256ELb0ELb1EEENS1_19SingleTileSchedulerILb0ELb0ELb0ELi128EEEEEEEEEvNT_6ParamsE,"ax",@progbits
	.sectioninfo	@"SHI_REGISTERS=255"
	.align	128
.text._ZN7cutlass13device_kernelIN5flash19enable_sm80_to_sm89INS1_16FlashAttnBwdSm80INS1_25CollectiveMainloopBwdSm80ILi2ELi2EN4cute5tupleIJNS5_1CILi64EEENS7_ILi128EEES8_EEENS_10bfloat16_tEfNS_4arch4Sm80ELb0ELb1ELb1ELb0ELb1ELb0ELb0ELb0ELi2ELi2ELi4ELi2ELb1EEENS1_24CollectiveEpilogueBwdGQAISA_fSD_Li256ELb0ELb1EEENS1_19SingleTileSchedulerILb0ELb0ELb0ELi128EEEEEEEEEvNT_6ParamsE:
        .type           _ZN7cutlass13device_kernelIN5flash19enable_sm80_to_sm89INS1_16FlashAttnBwdSm80INS1_25CollectiveMainloopBwdSm80ILi2ELi2EN4cute5tupleIJNS5_1CILi64EEENS7_ILi128EEES8_EEENS_10bfloat16_tEfNS_4arch4Sm80ELb0ELb1ELb1ELb0ELb1ELb0ELb0ELb0ELi2ELi2ELi4ELi2ELb1EEENS1_24CollectiveEpilogueBwdGQAISA_fSD_Li256ELb0ELb1EEENS1_19SingleTileSchedulerILb0ELb0ELb0ELi128EEEEEEEEEvNT_6ParamsE,@function
        .size           _ZN7cutlass13device_kernelIN5flash19enable_sm80_to_sm89INS1_16FlashAttnBwdSm80INS1_25CollectiveMainloopBwdSm80ILi2ELi2EN4cute5tupleIJNS5_1CILi64EEENS7_ILi128EEES8_EEENS_10bfloat16_tEfNS_4arch4Sm80ELb0ELb1ELb1ELb0ELb1ELb0ELb0ELb0ELi2ELi2ELi4ELi2ELb1EEENS1_24CollectiveEpilogueBwdGQAISA_fSD_Li256ELb0ELb1EEENS1_19SingleTileSchedulerILb0ELb0ELb0ELi128EEEEEEEEEvNT_6ParamsE,(.L_x_4093 - _ZN7cutlass13device_kernelIN5flash19enable_sm80_to_sm89INS1_16FlashAttnBwdSm80INS1_25CollectiveMainloopBwdSm80ILi2ELi2EN4cute5tupleIJNS5_1CILi64EEENS7_ILi128EEES8_EEENS_10bfloat16_tEfNS_4arch4Sm80ELb0ELb1ELb1ELb0ELb1ELb0ELb0ELb0ELi2ELi2ELi4ELi2ELb1EEENS1_24CollectiveEpilogueBwdGQAISA_fSD_Li256ELb0ELb1EEENS1_19SingleTileSchedulerILb0ELb0ELb0ELi128EEEEEEEEEvNT_6ParamsE)
        .other          _ZN7cutlass13device_kernelIN5flash19enable_sm80_to_sm89INS1_16FlashAttnBwdSm80INS1_25CollectiveMainloopBwdSm80ILi2ELi2EN4cute5tupleIJNS5_1CILi64EEENS7_ILi128EEES8_EEENS_10bfloat16_tEfNS_4arch4Sm80ELb0ELb1ELb1ELb0ELb1ELb0ELb0ELb0ELi2ELi2ELi4ELi2ELb1EEENS1_24CollectiveEpilogueBwdGQAISA_fSD_Li256ELb0ELb1EEENS1_19SingleTileSchedulerILb0ELb0ELb0ELi128EEEEEEEEEvNT_6ParamsE,@"STO_CUDA_ENTRY STV_DEFAULT"
_ZN7cutlass13device_kernelIN5flash19enable_sm80_to_sm89INS1_16FlashAttnBwdSm80INS1_25CollectiveMainloopBwdSm80ILi2ELi2EN4cute5tupleIJNS5_1CILi64EEENS7_ILi128EEES8_EEENS_10bfloat16_tEfNS_4arch4Sm80ELb0ELb1ELb1ELb0ELb1ELb0ELb0ELb0ELi2ELi2ELi4ELi2ELb1EEENS1_24CollectiveEpilogueBwdGQAISA_fSD_Li256ELb0ELb1EEENS1_19SingleTileSchedulerILb0ELb0ELb0ELi128EEEEEEEEEvNT_6ParamsE:
        /* <DEDUP_REMOVED lines=41> */
.L_x_360:
[----:B-1--4-:R-:W-:Y:S02]  /*0290*/  MOV R195, R0 ;  /* 0x0000000000c37202 */ /* 0x012fe40000000f00 */
.L_x_361:
        /* <DEDUP_REMOVED lines=80> */
[----:B------:R-:W-:Y:S01]  /*07a0*/  IMAD.MOV.U32 R2, RZ, RZ, 0x1 ;  /* 0x00000001ff027424 */ /* 0x000fe200078e00ff */
[----:B------:R-:W-:Y:S01]  /*07b0*/  ULDC.64 UR4, c[0x0][0x288] ;  /* 0x0000a20000047ab9 */ /* 0x000fe20000000a00 */
[----:B------:R-:W-:Y:S01]  /*07c0*/  LEA.HI R6, R6, R3, RZ, 0x6 ;  /* 0x0000000306067211 */ /* 0x000fe200078f30ff */
[----:B------:R-:W-:Y:S01]  /*07d0*/  UIMAD UR4, UR19, UR4, URZ ;  /* 0x00000004130472a4 */ /* 0x000fe2000f8e023f */
[----:B------:R-:W-:Y:S01]  /*07e0*/  SHF.R.S32.HI R3, RZ, 0x1f, R0 ;  /* 0x0000001fff037819 */ /* 0x000fe20000011400 */
[----:B------:R-:W-:Y:S01]  /*07f0*/  IMAD.U32 R9, RZ, RZ, UR25 ;  /* 0x00000019ff097e24 */ /* 0x000fe2000f8e00ff */
[----:B------:R1:W-:Y:S01]  /*0800*/  STL.64 [R1+0x20], R4 ;  /* 0x0000200401007387 */ /* 0x0003e20000100a00 */
[----:B------:R-:W-:Y:S01]  /*0810*/  UIMAD UR6, UR25, UR5, UR4 ;  /* 0x00000005190672a4 */ /* 0x000fe2000f8e0204 */
[----:B------:R-:W-:Y:S01]  /*0820*/  IMAD.U32 R18, RZ, RZ, UR7 ;  /* 0x00000007ff127e24 */ /* 0x000fe2000f8e00ff */
[----:B------:R-:W-:Y:S01]  /*0830*/  LEA.HI R0, R3, R0, RZ, 0x6 ;  /* 0x0000000003007211 */ /* 0x000fe200078f30ff */
[----:B------:R-:W-:Y:S01]  /*0840*/  ULDC.64 UR4, c[0x0][0x180] ;  /* 0x0000600000047ab9 */ /* 0x000fe20000000a00 */
[----:B------:R2:W-:Y:S01]  /*0850*/  STL.64 [R1+0x48], R16 ;  /* 0x0000481001007387 */ /* 0x0005e20000100a00 */
[----:B------:R-:W-:Y:S01]  /*0860*/  UIMAD UR4, UR19, UR4, URZ ;  /* 0x00000004130472a4 */ /* 0x000fe2000f8e023f */
[----:B------:R-:W-:Y:S01]  /*0870*/  IMAD.U32 R15, RZ, RZ, UR17 ;  /* 0x00000011ff0f7e24 */ /* 0x000fe2000f8e00ff */
[----:B------:R-:W-:Y:S01]  /*0880*/  USHF.R.S32.HI UR17, URZ, 0x1f, UR18 ;  /* 0x0000001f3f117899 */ /* 0x000fe20008011412 */
[----:B------:R-:W-:Y:S01]  /*0890*/  STL.U8 [R1+0x14], R2 ;  /* 0x0000140201007387 */ /* 0x000fe20000100000 */
[----:B------:R-:W-:Y:S01]  /*08a0*/  IMAD.U32 R14, RZ, RZ, UR22 ;  /* 0x00000016ff0e7e24 */ /* 0x000fe2000f8e00ff */
[----:B------:R-:W-:Y:S01]  /*08b0*/  UIMAD UR22, UR25, UR5, UR4 ;  /* 0x00000005191672a4 */ /* 0x000fe2000f8e0204 */
[----:B------:R-:W-:Y:S01]  /*08c0*/  IMAD.U32 R20, RZ, RZ, UR18 ;  /* 0x00000012ff147e24 */ /* 0x000fe2000f8e00ff */
[----:B------:R3:W-:Y:S01]  /*08d0*/  STL.U8 [R1+0x15], R2 ;  /* 0x0000150201007387 */ /* 0x0007e20000100000 */
[----:B------:R-:W-:Y:S01]  /*08e0*/  ULDC.64 UR4, c[0x0][0x278] ;  /* 0x00009e0000047ab9 */ /* 0x000fe20000000a00 */
[----:B------:R-:W-:Y:S01]  /*08f0*/  SHF.R.S32.HI R6, RZ, 0x6, R6 ;  /* 0x00000006ff067819 */ /* 0x000fe20000011406 */
[----:B------:R-:W-:Y:S01]  /*0900*/  UIMAD UR4, UR17, UR4, URZ ;  /* 0x00000004110472a4 */ /* 0x000fe2000f8e023f */
[----:B------:R4:W-:Y:S01]  /*0910*/  STL.64 [R1+0x28], R18 ;  /* 0x0000281201007387 */ /* 0x0009e20000100a00 */
[----:B------:R-:W-:-:S02]  /*0920*/  LEA.HI R22, R23, R196, RZ, 0x6 ;  /* 0x000000c417167211 */ /* 0x000fc400078f30ff */
[----:B------:R-:W-:Y:S01]  /*0930*/  SHF.R.S32.HI R0, RZ, 0x6, R0 ;  /* 0x00000006ff007819 */ /* 0x000fe20000011400 */
[----:B------:R5:W-:Y:S01]  /*0940*/  STL.64 [R1+0x90], R10 ;  /* 0x0000900a01007387 */ /* 0x000be20000100a00 */
[----:B------:R-:W-:-:S03]  /*0950*/  SHF.R.S32.HI R22, RZ, 0x6, R22 ;  /* 0x00000006ff167819 */ /* 0x000fc60000011416 */
[----:B------:R5:W-:Y:S01]  /*0960*/  STL [R1+0x40], R6 ;  /* 0x0000400601007387 */ /* 0x000be20000100800 */
[----:B-1----:R-:W-:-:S03]  /*0970*/  IMAD.WIDE.U32 R4, R9, c[0x0][0x288], R24 ;  /* 0x0000a20009047a25 */ /* 0x002fc600078e0018 */
[----:B------:R1:W-:Y:S01]  /*0980*/  STL.64 [R1+0x78], R12 ;  /* 0x0000780c01007387 */ /* 0x0003e20000100a00 */
[----:B--2---:R-:W-:Y:S01]  /*0990*/  LEA.HI R16, R23, R196, RZ, 0x3 ;  /* 0x000000c417107211 */ /* 0x004fe200078f18ff */
[----:B------:R-:W-:Y:S01]  /*09a0*/  IMAD.SHL.U32 R17, R22, 0x200, RZ ;  /* 0x0000020016117824 */ /* 0x000fe200078e00ff */
[----:B------:R-:W-:Y:S01]  /*09b0*/  IADD3 R5, R5, UR6, RZ ;  /* 0x0000000605057c10 */ /* 0x000fe2000fffe0ff */
[----:B------:R-:W-:Y:S01]  /*09c0*/  ULDC.64 UR6, c[0x0][0x210] ;  /* 0x0000840000067ab9 */ /* 0x000fe20000000a00 */
[----:B------:R-:W-:Y:S01]  /*09d0*/  STL [R1+0x68], R0 ;  /* 0x0000680001007387 */ /* 0x000fe20000100800 */
[----:B------:R-:W-:Y:S01]  /*09e0*/  UIMAD UR6, UR19, UR6, URZ ;  /* 0x00000006130672a4 */ /* 0x000fe2000f8e023f */
[----:B---3--:R-:W-:Y:S02]  /*09f0*/  IMAD.WIDE.U32 R2, R9, c[0x0][0x270], R24 ;  /* 0x00009c0009027a25 */ /* 0x008fe400078e0018 */
[----:B------:R2:W-:Y:S01]  /*0a00*/  STL [R1+0x80], R0 ;  /* 0x0000800001007387 */ /* 0x0005e20000100800 */
[----:B------:R-:W-:-:S02]  /*0a10*/  UIMAD UR7, UR25, UR7, UR6 ;  /* 0x00000007190772a4 */ /* 0x000fc4000f8e0206 */
        /* <DEDUP_REMOVED lines=51> */
[----:B------:R-:W-:Y:S01]  /*0d50*/  IMAD R3, R27, c[0x0][0x178], RZ ;  /* 0x00005e001b037a24 */ /* 0x000fe200078e02ff */
[----:B------:R-:W-:Y:S01]  /*0d60*/  UMOV UR7, UR25 ;  /* 0x0000001900077c82 */ /* 0x000fe20008000000 */
[----:B------:R-:W-:Y:S01]  /*0d70*/  IMAD.WIDE.U32 R20, R0, c[0x0][0x218], R20 ;  /* 0x0000860000147a25 */ /* 0x000fe200078e0014 */
[----:B------:R-:W-:Y:S03]  /*0d80*/  STL.64 [R1+0x38], R8 ;  /* 0x0000380801007387 */ /* 0x000fe60000100a00 */
[C---:B------:R-:W-:Y:S01]  /*0d90*/  IMAD R0, R10.reuse, c[0x0][0x20c], R5 ;  /* 0x000083000a007a24 */ /* 0x040fe200078e0205 */
[----:B------:R-:W-:Y:S01]  /*0da0*/  IADD3 R21, R21, UR4, RZ ;  /* 0x0000000415157c10 */ /* 0x000fe2000fffe0ff */
[C---:B------:R-:W-:Y:S01]  /*0db0*/  IMAD R3, R10.reuse, c[0x0][0x17c], R3 ;  /* 0x00005f000a037a24 */ /* 0x040fe200078e0203 */
[----:B------:R-:W-:Y:S01]  /*0dc0*/  STL.64 [R1+0x60], R6 ;  /* 0x0000600601007387 */ /* 0x000fe20000100a00 */
[----:B------:R-:W-:Y:S01]  /*0dd0*/  IMAD.WIDE.U32 R4, R10, c[0x0][0x178], R30 ;  /* 0x00005e000a047a25 */ /* 0x000fe200078e001e */
[----:B------:R-:W-:-:S02]  /*0de0*/  ULDC.64 UR4, c[0x0][0x248] ;  /* 0x0000920000047ab9 */ /* 0x000fc40000000a00 */
[----:B------:R1:W-:Y:S01]  /*0df0*/  STL.64 [R1+0x88], R12 ;  /* 0x0000880c01007387 */ /* 0x0003e20000100a00 */
[----:B------:R-:W-:Y:S01]  /*0e00*/  IMAD.IADD R3, R5, 0x1, R3 ;  /* 0x0000000105037824 */ /* 0x000fe200078e0203 */
[----:B------:R-:W-:Y:S01]  /*0e10*/  LEA R32, P1, R4, c[0x0][0x160], 0x1 ;  /* 0x0000580004207a11 */ /* 0x000fe200078208ff */
[----:B------:R-:W-:Y:S01]  /*0e20*/  IMAD.WIDE.U32 R20, R10, c[0x0][0x208], R20 ;  /* 0x000082000a147a25 */ /* 0x000fe200078e0014 */
[----:B------:R-:W-:Y:S02]  /*0e30*/  UISETP.NE.AND UP0, UPT, UR4, 0x1, UPT ;  /* 0x000000010400788c */ /* 0x000fe4000bf05270 */
        /* <DEDUP_REMOVED lines=8> */
[----:B------:R-:W-:-:S02]  /*0ec0*/  @UP0 USHF.R.U32.HI UR7, URZ, UR4, UR23 ;  /* 0x000000043f070299 */ /* 0x000fc40008011617 */
[----:B------:R2:W-:Y:S02]  /*0ed0*/  STL.64 [R1+0x58], R30 ;  /* 0x0000581e01007387 */ /* 0x0005e40000100a00 */
[----:B------:R-:W-:Y:S01]  /*0ee0*/  USHF.R.S32.HI UR6, URZ, 0x1f, UR7 ;  /* 0x0000001f3f067899 */ /* 0x000fe20008011407 */
[----:B-1----:R-:W-:-:S04]  /*0ef0*/  LEA.HI R13, R23, R196, RZ, 0x5 ;  /* 0x000000c4170d7211 */ /* 0x002fc800078f28ff */
[----:B------:R-:W-:-:S04]  /*0f00*/  SHF.R.S32.HI R18, RZ, 0x5, R13 ;  /* 0x00000005ff127819 */ /* 0x000fc8000001140d */
[----:B------:R-:W-:-:S04]  /*0f10*/  LEA.HI R201, R13, R18, RZ, 0x1 ;  /* 0x000000120dc97211 */ /* 0x000fc800078f08ff */
[----:B------:R-:W-:Y:S01]  /*0f20*/  LOP3.LUT R201, R201, 0xfffffffe, RZ, 0xc0, !PT ;  /* 0xfffffffec9c97812 */ /* 0x000fe200078ec0ff */
[----:B--2---:R-:W-:-:S04]  /*0f30*/  IMAD.MOV.U32 R30, RZ, RZ, R196 ;  /* 0x000000ffff1e7224 */ /* 0x004fc800078e00c4 */
[----:B------:R-:W-:Y:S02]  /*0f40*/  IMAD.IADD R201, R18, 0x1, -R201 ;  /* 0x0000000112c97824 */ /* 0x000fe400078e0ac9 */
[----:B------:R-:W-:Y:S05]  /*0f50*/  CALL.REL.NOINC `($_ZN7cutlass13device_kernelIN5flash19enable_sm80_to_sm89INS1_16FlashAttnBwdSm80INS1_25CollectiveMainloopBwdSm80ILi2ELi2EN4cute5tupleIJNS5_1CILi64EEENS7_ILi128EEES8_EEENS_10bfloat16_tEfNS_4arch4Sm80ELb0ELb1ELb1ELb0ELb1ELb0ELb0ELb0ELi2ELi2ELi4ELi2ELb1EEENS1_24CollectiveEpilogueBwdGQAISA_fSD_Li256ELb0ELb1EEENS1_19SingleTileSchedulerILb0ELb0ELb0ELi128EEEEEEEEEvNT_6ParamsE$_ZZN4cute7idx2crdINS_5tupleIJiEEENS1_IJNS1_IJNS1_IJNS_1CILi8EEENS3_ILi2EEEEEES5_S5_NS3_ILi4EEEEEEEEEEEDaRKT_RKT0_ENKUlRKT_RKT0_E_clIiS8_EEDaSI_SL_) ;  /* 0x000087d000007944 */ /* 0x000fea0003c00000 */
        /* <DEDUP_REMOVED lines=18> */
[----:B--2---:R-:W-:Y:S05]  /*1080*/  CALL.REL.NOINC `($_ZN7cutlass13device_kernelIN5flash19enable_sm80_to_sm89INS1_16FlashAttnBwdSm80INS1_25CollectiveMainloopBwdSm80ILi2ELi2EN4cute5tupleIJNS5_1CILi64EEENS7_ILi128EEES8_EEENS_10bfloat16_tEfNS_4arch4Sm80ELb0ELb1ELb1ELb0ELb1ELb0ELb0ELb0ELi2ELi2ELi4ELi2ELb1EEENS1_24CollectiveEpilogueBwdGQAISA_fSD_Li256ELb0ELb1EEENS1_19SingleTileSchedulerILb0ELb0ELb0ELi128EEEEEEEEEvNT_6ParamsE$_ZZN4cute7idx2crdINS_5tupleIJiEEENS1_IJNS1_IJNS1_IJNS_1CILi8EEENS3_ILi2EEEEEES5_S5_NS3_ILi4EEEEEEEEEEEDaRKT_RKT0_ENKUlRKT_RKT0_E_clIiS8_EEDaSI_SL_) ;  /* 0x000086a000007944 */ /* 0x004fea0003c00000 */
        /* <DEDUP_REMOVED lines=40> */
[----:B--2---:R-:W-:Y:S05]  /*1310*/  CALL.REL.NOINC `($_ZN7cutlass13device_kernelIN5flash19enable_sm80_to_sm89INS1_16FlashAttnBwdSm80INS1_25CollectiveMainloopBwdSm80ILi2ELi2EN4cute5tupleIJNS5_1CILi64EEENS7_ILi128EEES8_EEENS_10bfloat16_tEfNS_4arch4Sm80ELb0ELb1ELb1ELb0ELb1ELb0ELb0ELb0ELi2ELi2ELi4ELi2ELb1EEENS1_24CollectiveEpilogueBwdGQAISA_fSD_Li256ELb0ELb1EEENS1_19SingleTileSchedulerILb0ELb0ELb0ELi128EEEEEEEEEvNT_6ParamsE$_ZZN4cute7idx2crdINS_5tupleIJiEEENS1_IJNS1_IJNS1_IJNS_1CILi8EEENS3_ILi2EEEEEES5_NS3_ILi4EEES5_EEEEEEEEDaRKT_RKT0_ENKUlRKT_RKT0_E_clIiS8_EEDaSI_SL_) ;  /* 0x0000775000007944 */ /* 0x004fea0003c00000 */
        /* <DEDUP_REMOVED lines=11> */
[----:B--2---:R-:W-:Y:S05]  /*13d0*/  CALL.REL.NOINC `($_ZN7cutlass13device_kernelIN5flash19enable_sm80_to_sm89INS1_16FlashAttnBwdSm80INS1_25CollectiveMainloopBwdSm80ILi2ELi2EN4cute5tupleIJNS5_1CILi64EEENS7_ILi128EEES8_EEENS_10bfloat16_tEfNS_4arch4Sm80ELb0ELb1ELb1ELb0ELb1ELb0ELb0ELb0ELi2ELi2ELi4ELi2ELb1EEENS1_24CollectiveEpilogueBwdGQAISA_fSD_Li256ELb0ELb1EEENS1_19SingleTileSchedulerILb0ELb0ELb0ELi128EEEEEEEEEvNT_6ParamsE$_ZZN4cute7idx2crdINS_5tupleIJiEEENS1_IJNS1_IJNS1_IJNS_1CILi8EEENS3_ILi2EEEEEES5_NS3_ILi4EEES5_EEEEEEEEDaRKT_RKT0_ENKUlRKT_RKT0_E_clIiS8_EEDaSI_SL_) ;  /* 0x0000769000007944 */ /* 0x004fea0003c00000 */
        /* <DEDUP_REMOVED lines=10> */
[----:B--2---:R-:W-:Y:S05]  /*1480*/  CALL.REL.NOINC `($_ZN7cutlass13device_kernelIN5flash19enable_sm80_to_sm89INS1_16FlashAttnBwdSm80INS1_25CollectiveMainloopBwdSm80ILi2ELi2EN4cute5tupleIJNS5_1CILi64EEENS7_ILi128EEES8_EEENS_10bfloat16_tEfNS_4arch4Sm80ELb0ELb1ELb1ELb0ELb1ELb0ELb0ELb0ELi2ELi2ELi4ELi2ELb1EEENS1_24CollectiveEpilogueBwdGQAISA_fSD_Li256ELb0ELb1EEENS1_19SingleTileSchedulerILb0ELb0ELb0ELi128EEEEEEEEEvNT_6ParamsE$_ZZN4cute7idx2crdINS_5tupleIJiEEENS1_IJNS1_IJNS1_IJNS_1CILi8EEENS3_ILi2EEEEEES5_S5_NS3_ILi4EEEEEEEEEEEDaRKT_RKT0_ENKUlRKT_RKT0_E_clIiS8_EEDaSI_SL_) ;  /* 0x000082a000007944 */ /* 0x004fea0003c00000 */
        /* <DEDUP_REMOVED lines=33> */
[----:B--2---:R-:W-:Y:S05]  /*16a0*/  CALL.REL.NOINC `($_ZN7cutlass13device_kernelIN5flash19enable_sm80_to_sm89INS1_16FlashAttnBwdSm80INS1_25CollectiveMainloopBwdSm80ILi2ELi2EN4cute5tupleIJNS5_1CILi64EEENS7_ILi128EEES8_EEENS_10bfloat16_tEfNS_4arch4Sm80ELb0ELb1ELb1ELb0ELb1ELb0ELb0ELb0ELi2ELi2ELi4ELi2ELb1EEENS1_24CollectiveEpilogueBwdGQAISA_fSD_Li256ELb0ELb1EEENS1_19SingleTileSchedulerILb0ELb0ELb0ELi128EEEEEEEEEvNT_6ParamsE$_ZZN4cute7idx2crdINS_5tupleIJiEEENS1_IJNS1_IJNS1_IJNS_1CILi8EEENS3_ILi2EEEEEES5_S5_NS3_ILi4EEEEEEEEEEEDaRKT_RKT0_ENKUlRKT_RKT0_E_clIiS8_EEDaSI_SL_) ;  /* 0x0000808000007944 */ /* 0x004fea0003c00000 */
        /* <DEDUP_REMOVED lines=111> */
[----:B------:R-:W-:Y:S02]  /*1da0*/  UIADD3 UR22, UP1, UR16, 0xa8, URZ ;  /* 0x000000a810167890 */ /* 0x000fe4000ff3e03f */
        /* <DEDUP_REMOVED lines=8> */
[----:B------:R-:W-:Y:S01]  /*1e30*/  ISETP.GE.AND P2, PT, R11, c[0x0][0x1fc], PT ;  /* 0x00007f000b007a0c */ /* 0x000fe20003f46270 */
[----:B------:R-:W-:Y:S02]  /*1e40*/  UMOV UR24, URZ ;  /* 0x0000003f00187c82 */ /* 0x000fe40008000000 */
        /* <DEDUP_REMOVED lines=29> */
[----:B------:R-:W-:Y:S01]  /*2020*/  STL.64 [R1+0xc8], R20 ;  /* 0x0000c81401007387 */ /* 0x000fe20000100a00 */
[----:B------:R-:W-:Y:S01]  /*2030*/  IMAD.U32 R27, RZ, RZ, UR6 ;  /* 0x00000006ff1b7e24 */ /* 0x000fe2000f8e00ff */
[----:B------:R-:W-:Y:S02]  /*2040*/  UIADD3.X UR6, URZ, UR15, URZ, UP2, !UPT ;  /* 0x0000000f3f067290 */ /* 0x000fe400097fe43f */
[----:B------:R1:W-:Y:S04]  /*2050*/  STL.64 [R1+0x120], R20 ;  /* 0x0001201401007387 */ /* 0x0003e80000100a00 */
[----:B------:R-:W-:Y:S01]  /*2060*/  STL.64 [R1+0xf8], R26 ;  /* 0x0000f81a01007387 */ /* 0x000fe20000100a00 */
[----:B--2---:R-:W-:Y:S01]  /*2070*/  IADD3 R14, P0, R10, UR19, RZ ;  /* 0x000000130a0e7c10 */ /* 0x004fe2000ff1e0ff */
[----:B------:R-:W-:-:S02]  /*2080*/  IMAD.U32 R10, RZ, RZ, UR7 ;  /* 0x00000007ff0a7e24 */ /* 0x000fc4000f8e00ff */
[----:B------:R-:W-:Y:S01]  /*2090*/  STL.64 [R1+0x150], R26 ;  /* 0x0001501a01007387 */ /* 0x000fe20000100a00 */
[----:B------:R-:W-:Y:S01]  /*20a0*/  IADD3.X R15, R11, UR5, RZ, P0, !PT ;  /* 0x000000050b0f7c10 */ /* 0x000fe200087fe4ff */
[----:B------:R-:W-:Y:S01]  /*20b0*/  IMAD.U32 R11, RZ, RZ, UR6 ;  /* 0x00000006ff0b7e24 */ /* 0x000fe2000f8e00ff */
[----:B------:R-:W-:Y:S01]  /*20c0*/  IADD3 R24, P0, R14, UR19, RZ ;  /* 0x000000130e187c10 */ /* 0x000fe2000ff1e0ff */
[----:B------:R-:W-:Y:S02]  /*20d0*/  UIADD3.X UR19, URZ, UR15, URZ, UP1, !UPT ;  /* 0x0000000f3f137290 */ /* 0x000fe40008ffe43f */
[----:B------:R2:W-:Y:S01]  /*20e0*/  LDGSTS.E.BYPASS.LTC128B.128 [R5+0x2080], [R14.64], !P5 ;  /* 0x020800000e057fae */ /* 0x0005e2000e901d54 */
[----:B------:R-:W-:Y:S01]  /*20f0*/  IADD3.X R25, R15, UR5, RZ, P0, !PT ;  /* 0x000000050f197c10 */ /* 0x000fe200087fe4ff */
[----:B------:R-:W-:Y:S01]  /*2100*/  UIADD3 UR5, UP0, UR16, 0xa0, URZ ;  /* 0x000000a010057890 */ /* 0x000fe2000ff1e03f */
[----:B------:R-:W-:Y:S01]  /*2110*/  LOP3.LUT P0, RZ, R16, 0x4, RZ, 0xc0, !PT ;  /* 0x0000000410ff7812 */ /* 0x000fe2000780c0ff */
[----:B------:R3:W-:Y:S02]  /*2120*/  STL.64 [R1+0xe0], R10 ;  /* 0x0000e00a01007387 */ /* 0x0007e40000100a00 */
[----:B------:R-:W-:-:S02]  /*2130*/  UIADD3.X UR4, URZ, UR15, URZ, UP0, !UPT ;  /* 0x0000000f3f047290 */ /* 0x000fc400087fe43f */
[----:B------:R4:W-:Y:S04]  /*2140*/  LDGSTS.E.BYPASS.LTC128B.128 [R5+0x3080], [R24.64], !P4 ;  /* 0x0308000018057fae */ /* 0x0009e8000e101d54 */
[----:B------:R-:W0:Y:S01]  /*2150*/  LDGDEPBAR ;  /* 0x00000000000079af */ /* 0x000e220000000000 */
[----:B-1----:R-:W-:Y:S01]  /*2160*/  IMAD.U32 R20, RZ, RZ, UR22 ;  /* 0x00000016ff147e24 */ /* 0x002fe2000f8e00ff */
[----:B------:R-:W-:Y:S01]  /*2170*/  UIADD3 UR22, UR16, 0x108, URZ ;  /* 0x0000010810167890 */ /* 0x000fe2000fffe03f */
[----:B------:R-:W-:Y:S01]  /*2180*/  IMAD.U32 R21, RZ, RZ, UR19 ;  /* 0x00000013ff157e24 */ /* 0x000fe2000f8e00ff */
[----:B------:R-:W-:-:S04]  /*2190*/  UIADD3 UR19, UR16, 0xb0, URZ ;  /* 0x000000b010137890 */ /* 0x000fc8000fffe03f */
[----:B------:R-:W-:Y:S01]  /*21a0*/  STL.64 [R1+0x138], R20 ;  /* 0x0001381401007387 */ /* 0x000fe20000100a00 */
[----:B--2---:R-:W-:Y:S02]  /*21b0*/  IMAD.U32 R14, RZ, RZ, UR5 ;  /* 0x00000005ff0e7e24 */ /* 0x004fe4000f8e00ff */
[----:B------:R-:W-:Y:S02]  /*21c0*/  IMAD.U32 R15, RZ, RZ, UR4 ;  /* 0x00000004ff0f7e24 */ /* 0x000fe4000f8e00ff */
        /* <DEDUP_REMOVED lines=28> */
[----:B-1-3--:R-:W-:Y:S05]  /*2390*/  CALL.REL.NOINC `($_ZN7cutlass13device_kernelIN5flash19enable_sm80_to_sm89INS1_16FlashAttnBwdSm80INS1_25CollectiveMainloopBwdSm80ILi2ELi2EN4cute5tupleIJNS5_1CILi64EEENS7_ILi128EEES8_EEENS_10bfloat16_tEfNS_4arch4Sm80ELb0ELb1ELb1ELb0ELb1ELb0ELb0ELb0ELi2ELi2ELi4ELi2ELb1EEENS1_24CollectiveEpilogueBwdGQAISA_fSD_Li256ELb0ELb1EEENS1_19SingleTileSchedulerILb0ELb0ELb0ELi128EEEEEEEEEvNT_6ParamsE$_ZZN5flash25CollectiveMainloopBwdSm80ILi2ELi2EN4cute5tupleIJNS1_1CILi64EEENS3_ILi128EEES4_EEEN7cutlass10bfloat16_tEfNS7_4arch4Sm80ELb0ELb1ELb1ELb0ELb1ELb0ELb0ELb0ELi2ELi2ELi4ELi2ELb1EE3mmaINS_16FlashAttnBwdSm80ISB_NS_24CollectiveEpilogueBwdGQAIS6_fSA_Li256ELb0ELb1EEENS_19SingleTileSchedulerILb0ELb0ELb0ELi128EEEE13SharedStorageENS1_6TensorINS1_11ArrayEngineIfLm32EEENS1_6LayoutINS2_IJNS2_IJNS3_ILi2EEESO_EEESO_NS3_ILi4EEEEEENS2_IJNS2_IJNS3_ILi1EEESO_EEESQ_NS3_ILi8EEEEEEEEEEEEbRKNSB_6ParamsERT0_S12_iNS2_IJiiiEEERT_ENKUliiE_clEii) ;  /* 0x00009c3000007944 */ /* 0x00afea0003c00000 */
[----:B------:R-:W-:Y:S05]  /*23a0*/  BSYNC B0 ;  /* 0x0000000000007941 */ /* 0x000fea0003800000 */
.L_x_363:
[----:B------:R-:W0:Y:S01]  /*23b0*/  LDGDEPBAR ;  /* 0x00000000000079af */ /* 0x000e220000000000 */
[----:B------:R-:W-:Y:S01]  /*23c0*/  BSSY B0, `(.L_x_364) ;  /* 0x0000005000007945 */ /* 0x000fe20003800000 */
[----:B------:R-:W-:Y:S01]  /*23d0*/  MOV R11, R192 ;  /* 0x000000c0000b7202 */ /* 0x000fe20000000f00 */
[----:B------:R-:W-:Y:S01]  /*23e0*/  UMOV UR23, URZ ;  /* 0x0000003f00177c82 */ /* 0x000fe20008000000 */
[----:B------:R-:W-:Y:S02]  /*23f0*/  MOV R10, 0x2410 ;  /* 0x00002410000a7802 */ /* 0x000fe40000000f00 */
[----:B-1----:R-:W-:Y:S05]  /*2400*/  CALL.REL.NOINC `($_ZN7cutlass13device_kernelIN5flash19enable_sm80_to_sm89INS1_16FlashAttnBwdSm80INS1_25CollectiveMainloopBwdSm80ILi2ELi2EN4cute5tupleIJNS5_1CILi64EEENS7_ILi128EEES8_EEENS_10bfloat16_tEfNS_4arch4Sm80ELb0ELb1ELb1ELb0ELb1ELb0ELb0ELb0ELi2ELi2ELi4ELi2ELb1EEENS1_24CollectiveEpilogueBwdGQAISA_fSD_Li256ELb0ELb1EEENS1_19SingleTileSchedulerILb0ELb0ELb0ELi128EEEEEEEEEvNT_6ParamsE$_ZZN5flash25CollectiveMainloopBwdSm80ILi2ELi2EN4cute5tupleIJNS1_1CILi64EEENS3_ILi128EEES4_EEEN7cutlass10bfloat16_tEfNS7_4arch4Sm80ELb0ELb1ELb1ELb0ELb1ELb0ELb0ELb0ELi2ELi2ELi4ELi2ELb1EE3mmaINS_16FlashAttnBwdSm80ISB_NS_24CollectiveEpilogueBwdGQAIS6_fSA_Li256ELb0ELb1EEENS_19SingleTileSchedulerILb0ELb0ELb0ELi128EEEE13SharedStorageENS1_6TensorINS1_11ArrayEngineIfLm32EEENS1_6LayoutINS2_IJNS2_IJNS3_ILi2EEESO_EEESO_NS3_ILi4EEEEEENS2_IJNS2_IJNS3_ILi1EEESO_EEESQ_NS3_ILi8EEEEEEEEEEEEbRKNSB_6ParamsERT0_S12_iNS2_IJiiiEEERT_ENKUliiE0_clEii) ;  /* 0x000084c000007944 */ /* 0x002fea0003c00000 */
[----:B------:R-:W-:Y:S05]  /*2410*/  BSYNC B0 ;  /* 0x0000000000007941 */ /* 0x000fea0003800000 */
.L_x_364:
        /* <DEDUP_REMOVED lines=45> */
.L_x_365:
        /* <DEDUP_REMOVED lines=66> */
.L_x_384:
        /* <DEDUP_REMOVED lines=11> */
[C---:B------:R-:W-:Y:S02]  /*2bc0*/  IADD3 R189, R133.reuse, 0x40a0, RZ ;  /* 0x000040a085bd7810 */ /* 0x040fe40007ffe0ff */
        /* <DEDUP_REMOVED lines=139> */
.L_x_368:
[----:B------:R-:W-:Y:S11]  /*3480*/  ISETP.NE.AND P0, PT, R244, c[0x0][0x2a8], PT ;  /* 0x0000aa00f4007a0c */ /* 0x000ff60003f05270 */
[----:B------:R-:W-:Y:S02]  /*3490*/  @!UPT UIADD3 URZ, URZ, URZ, URZ ;  /* 0x0000003f3f3ff290 */ /* 0x000fe4000fffe03f */
[----:B------:R-:W-:Y:S05]  /*34a0*/  @P0 IMAD.HI.U32 R4, R6, c[0x0][0x2ac], RZ ;  /* 0x0000ab0006040a27 */ /* 0x000fea00078e00ff */
[----:B------:R-:W-:Y:S02]  /*34b0*/  @P0 SHF.R.U32.HI R6, RZ, c[0x0][0x2b0], R4 ;  /* 0x0000ac00ff060a19 */ /* 0x000fe40000011604 */
.L_x_369:
[----:B------:R-:W-:Y:S05]  /*34c0*/  BSYNC B0 ;  /* 0x0000000000007941 */ /* 0x000fea0003800000 */
.L_x_367:
        /* <DEDUP_REMOVED lines=8> */
.L_x_366:
        /* <DEDUP_REMOVED lines=16> */
.L_x_372:
[----:B------:R-:W-:Y:S11]  /*3650*/  ISETP.NE.AND P0, PT, R244, c[0x0][0x2a8], PT ;  /* 0x0000aa00f4007a0c */ /* 0x000ff60003f05270 */
[----:B------:R-:W-:Y:S02]  /*3660*/  @!UPT UIADD3 URZ, URZ, URZ, URZ ;  /* 0x0000003f3f3ff290 */ /* 0x000fe4000fffe03f */
[----:B------:R-:W-:Y:S05]  /*3670*/  @P0 IMAD.HI.U32 R4, R6, c[0x0][0x2ac], RZ ;  /* 0x0000ab0006040a27 */ /* 0x000fea00078e00ff */
[----:B------:R-:W-:Y:S02]  /*3680*/  @P0 SHF.R.U32.HI R6, RZ, c[0x0][0x2b0], R4 ;  /* 0x0000ac00ff060a19 */ /* 0x000fe40000011604 */
.L_x_373:
[----:B------:R-:W-:Y:S05]  /*3690*/  BSYNC B0 ;  /* 0x0000000000007941 */ /* 0x000fea0003800000 */
.L_x_371:
[----:B------:R-:W-:Y:S04]  /*36a0*/  IMAD R5, R6, c[0x0][0x2a8], -R193 ;  /* 0x0000aa0006057a24 */ /* 0x000fe800078e0ac1 */
[----:B------:R-:W-:Y:S05]  /*36b0*/  IMAD.IADD R4, R5, 0x1, -R204 ;  /* 0x0000000105047824 */ /* 0x000fea00078e0acc */
[----:B------:R-:W-:Y:S02]  /*36c0*/  IADD3 R5, R4, c[0x0][0x2a8], RZ ;  /* 0x0000aa0004057a10 */ /* 0x000fe40007ffe0ff */
[----:B------:R-:W-:Y:S02]  /*36d0*/  IMNMX R125, R125, R4, !PT ;  /* 0x000000047d7d7217 */ /* 0x000fe40007800200 */
[----:B------:R-:W-:Y:S02]  /*36e0*/  IMNMX R124, R124, R5, PT ;  /* 0x000000057c7c7217 */ /* 0x000fe40003800200 */
.L_x_370:
        /* <DEDUP_REMOVED lines=16> */
.L_x_376:
[----:B------:R-:W-:Y:S11]  /*37f0*/  ISETP.NE.AND P0, PT, R244, c[0x0][0x2a8], PT ;  /* 0x0000aa00f4007a0c */ /* 0x000ff60003f05270 */
[----:B------:R-:W-:Y:S02]  /*3800*/  @!UPT UIADD3 URZ, URZ, URZ, URZ ;  /* 0x0000003f3f3ff290 */ /* 0x000fe4000fffe03f */
[----:B------:R-:W-:Y:S05]  /*3810*/  @P0 IMAD.HI.U32 R4, R6, c[0x0][0x2ac], RZ ;  /* 0x0000ab0006040a27 */ /* 0x000fea00078e00ff */
[----:B------:R-:W-:Y:S02]  /*3820*/  @P0 SHF.R.U32.HI R6, RZ, c[0x0][0x2b0], R4 ;  /* 0x0000ac00ff060a19 */ /* 0x000fe40000011604 */
.L_x_377:
[----:B------:R-:W-:Y:S05]  /*3830*/  BSYNC B0 ;  /* 0x0000000000007941 */ /* 0x000fea0003800000 */
.L_x_375:
[----:B------:R-:W-:Y:S04]  /*3840*/  IMAD R5, R6, c[0x0][0x2a8], -R193 ;  /* 0x0000aa0006057a24 */ /* 0x000fe800078e0ac1 */
[----:B------:R-:W-:Y:S05]  /*3850*/  IMAD.IADD R4, R5, 0x1, -R204 ;  /* 0x0000000105047824 */ /* 0x000fea00078e0acc */
[----:B------:R-:W-:Y:S02]  /*3860*/  IADD3 R5, R4, c[0x0][0x2a8], RZ ;  /* 0x0000aa0004057a10 */ /* 0x000fe40007ffe0ff */
[----:B------:R-:W-:Y:S02]  /*3870*/  IMNMX R123, R123, R4, !PT ;  /* 0x000000047b7b7217 */ /* 0x000fe40007800200 */
[----:B------:R-:W-:Y:S02]  /*3880*/  IMNMX R122, R122, R5, PT ;  /* 0x000000057a7a7217 */ /* 0x000fe40003800200 */
.L_x_374:
        /* <DEDUP_REMOVED lines=16> */
.L_x_380:
[----:B------:R-:W-:Y:S11]  /*3990*/  ISETP.NE.AND P0, PT, R244, c[0x0][0x2a8], PT ;  /* 0x0000aa00f4007a0c */ /* 0x000ff60003f05270 */
[----:B------:R-:W-:Y:S02]  /*39a0*/  @!UPT UIADD3 URZ, URZ, URZ, URZ ;  /* 0x0000003f3f3ff290 */ /* 0x000fe4000fffe03f */
[----:B------:R-:W-:Y:S05]  /*39b0*/  @P0 IMAD.HI.U32 R5, R4, c[0x0][0x2ac], RZ ;  /* 0x0000ab0004050a27 */ /* 0x000fea00078e00ff */
[----:B------:R-:W-:Y:S02]  /*39c0*/  @P0 SHF.R.U32.HI R4, RZ, c[0x0][0x2b0], R5 ;  /* 0x0000ac00ff040a19 */ /* 0x000fe40000011605 */
.L_x_381:
[----:B------:R-:W-:Y:S05]  /*39d0*/  BSYNC B0 ;  /* 0x0000000000007941 */ /* 0x000fea0003800000 */
.L_x_379:
[----:B------:R-:W-:Y:S04]  /*39e0*/  IMAD R5, R4, c[0x0][0x2a8], -R193 ;  /* 0x0000aa0004057a24 */ /* 0x000fe800078e0ac1 */
[----:B------:R-:W-:Y:S05]  /*39f0*/  IMAD.IADD R4, R5, 0x1, -R204 ;  /* 0x0000000105047824 */ /* 0x000fea00078e0acc */
[----:B------:R-:W-:Y:S02]  /*3a00*/  IADD3 R5, R4, c[0x0][0x2a8], RZ ;  /* 0x0000aa0004057a10 */ /* 0x000fe40007ffe0ff */
[----:B------:R-:W-:Y:S02]  /*3a10*/  IMNMX R121, R121, R4, !PT ;  /* 0x0000000479797217 */ /* 0x000fe40007800200 */
[----:B------:R-:W-:Y:S02]  /*3a20*/  IMNMX R120, R120, R5, PT ;  /* 0x0000000578787217 */ /* 0x000fe40003800200 */
.L_x_378:
        /* <DEDUP_REMOVED lines=17> */
[----:B-1234-:R-:W-:Y:S05]  /*3b40*/  CALL.REL.NOINC `($_ZN7cutlass13device_kernelIN5flash19enable_sm80_to_sm89INS1_16FlashAttnBwdSm80INS1_25CollectiveMainloopBwdSm80ILi2ELi2EN4cute5tupleIJNS5_1CILi64EEENS7_ILi128EEES8_EEENS_10bfloat16_tEfNS_4arch4Sm80ELb0ELb1ELb1ELb0ELb1ELb0ELb0ELb0ELi2ELi2ELi4ELi2ELb1EEENS1_24CollectiveEpilogueBwdGQAISA_fSD_Li256ELb0ELb1EEENS1_19SingleTileSchedulerILb0ELb0ELb0ELi128EEEEEEEEEvNT_6ParamsE$_ZZN5flash25CollectiveMainloopBwdSm80ILi2ELi2EN4cute5tupleIJNS1_1CILi64EEENS3_ILi128EEES4_EEEN7cutlass10bfloat16_tEfNS7_4arch4Sm80ELb0ELb1ELb1ELb0ELb1ELb0ELb0ELb0ELi2ELi2ELi4ELi2ELb1EE3mmaINS_16FlashAttnBwdSm80ISB_NS_24CollectiveEpilogueBwdGQAIS6_fSA_Li256ELb0ELb1EEENS_19SingleTileSchedulerILb0ELb0ELb0ELi128EEEE13SharedStorageENS1_6TensorINS1_11ArrayEngineIfLm32EEENS1_6LayoutINS2_IJNS2_IJNS3_ILi2EEESO_EEESO_NS3_ILi4EEEEEENS2_IJNS2_IJNS3_ILi1EEESO_EEESQ_NS3_ILi8EEEEEEEEEEEEbRKNSB_6ParamsERT0_S12_iNS2_IJiiiEEERT_ENKUliiE_clEii) ;  /* 0x0000848000007944 */ /* 0x01efea0003c00000 */
[----:B------:R-:W-:Y:S05]  /*3b50*/  BSYNC B0 ;  /* 0x0000000000007941 */ /* 0x000fea0003800000 */
.L_x_382:
        /* <DEDUP_REMOVED lines=53> */
[----:B------:R-:W-:Y:S01]  /*3eb0*/  FSEL R129, R237, -INF , !P5 ;  /* 0xff800000ed817808 */ /* 0x000fe20006800000 */
[----:B------:R-:W-:Y:S01]  /*3ec0*/  MUFU.EX2 R119, R119 ;  /* 0x0000007700777308 */ /* 0x000fe20000000800 */
[----:B------:R-:W-:Y:S01]  /*3ed0*/  ISETP.GT.AND P5, PT, R123, 0x40, P0 ;  /* 0x000000407b00780c */ /* 0x000fe200007a4270 */
[----:B------:R-:W-:Y:S01]  /*3ee0*/  FFMA.FTZ R237, -R237, R237, 1 ;  /* 0x3f800000eded7423 */ /* 0x000fe200000101ed */
[-C--:B------:R-:W-:Y:S02]  /*3ef0*/  HMMA.16816.F32.BF16 R20, R108, R152.reuse, R20 ;  /* 0x000000986c14723c */ /* 0x080fe40000041814 */
[----:B------:R-:W-:Y:S04]  /*3f00*/  ISETP.LT.OR P5, PT, R122, 0x41, P5 ;  /* 0x000000417a00780c */ /* 0x000fe80002fa1670 */
[C---:B------:R-:W-:Y:S01]  /*3f10*/  FSEL R136, R226.reuse, -INF , !P5 ;  /* 0xff800000e2887808 */ /* 0x040fe20006800000 */
[----:B------:R-:W-:Y:S01]  /*3f20*/  FFMA.FTZ R226, -R226, R226, 1 ;  /* 0x3f800000e2e27423 */ /* 0x000fe200000101e2 */
[C---:B------:R-:W-:Y:S01]  /*3f30*/  HMMA.16816.F32.BF16 R24, R112.reuse, R152, R24 ;  /* 0x000000987018723c */ /* 0x040fe20000041818 */
[----:B------:R-:W-:Y:S03]  /*3f40*/  ISETP.GT.AND P5, PT, R121, 0x20, P0 ;  /* 0x000000207900780c */ /* 0x000fe600007a4270 */
[----:B------:R-:W-:Y:S01]  /*3f50*/  FFMA.FTZ R136, R136, c[0x0][0x29c], -R239 ;  /* 0x0000a70088887a23 */ /* 0x000fe200000108ef */
[----:B------:R-:W-:Y:S03]  /*3f60*/  ISETP.LT.OR P5, PT, R120, 0x21, P5 ;  /* 0x000000217800780c */ /* 0x000fe60002fa1670 */
        /* <DEDUP_REMOVED lines=25> */
[----:B------:R-:W-:Y:S01]  /*4100*/  MUFU.EX2 R115, R115 ;  /* 0x0000007300737308 */ /* 0x000fe20000000800 */
[----:B------:R-:W-:Y:S01]  /*4110*/  ISETP.LT.OR P6, PT, R122, 0x22, P6 ;  /* 0x000000227a00780c */ /* 0x000fe200037c1670 */
[C---:B------:R-:W-:Y:S01]  /*4120*/  HMMA.16816.F32.BF16 R16, R100.reuse, R158, R16 ;  /* 0x0000009e6410723c */ /* 0x040fe20000041810 */
[----:B------:R-:W-:Y:S03]  /*4130*/  ISETP.GT.AND P1, PT, R242, 0x60, P0 ;  /* 0x00000060f200780c */ /* 0x000fe60000724270 */
[--C-:B------:R-:W-:Y:S01]  /*4140*/  FFMA.FTZ R114, R108, c[0x0][0x29c], -R241.reuse ;  /* 0x0000a7006c727a23 */ /* 0x100fe200000108f1 */
[----:B------:R-:W-:Y:S01]  /*4150*/  FSEL R108, R223, -INF , !P2 ;  /* 0xff800000df6c7808 */ /* 0x000fe20005000000 */
[--C-:B------:R-:W-:Y:S01]  /*4160*/  FFMA.FTZ R133, R133, c[0x0][0x29c], -R240.reuse ;  /* 0x0000a70085857a23 */ /* 0x100fe200000108f0 */
[----:B------:R-:W-:Y:S01]  /*4170*/  ISETP.LT.OR P1, PT, R243, 0x61, P1 ;  /* 0x00000061f300780c */ /* 0x000fe20000f21670 */
[-C--:B------:R-:W-:Y:S01]  /*4180*/  HMMA.16816.F32.BF16 R20, R100, R160.reuse, R20 ;  /* 0x000000a06414723c */ /* 0x080fe20000041814 */
[C---:B------:R-:W-:Y:S01]  /*4190*/  ISETP.GT.AND P2, PT, R125.reuse, 0x21, P0 ;  /* 0x000000217d00780c */ /* 0x040fe20000744270 */
[----:B------:R-:W-:Y:S02]  /*41a0*/  MUFU.EX2 R188, R133 ;  /* 0x0000008500bc7308 */ /* 0x000fe40000000800 */
[--C-:B------:R-:W-:Y:S01]  /*41b0*/  FFMA.FTZ R117, R108, c[0x0][0x29c], -R241.reuse ;  /* 0x0000a7006c757a23 */ /* 0x100fe200000108f1 */
[----:B------:R-:W-:Y:S01]  /*41c0*/  FSEL R108, R234, -INF , !P1 ;  /* 0xff800000ea6c7808 */ /* 0x000fe20004800000 */
[----:B------:R-:W-:Y:S01]  /*41d0*/  FFMA.FTZ R222, -R222, R222, 1 ;  /* 0x3f800000dede7423 */ /* 0x000fe200000101de */
[----:B------:R-:W-:Y:S01]  /*41e0*/  ISETP.LT.OR P2, PT, R124, 0x22, P2 ;  /* 0x000000227c00780c */ /* 0x000fe20001741670 */
[C---:B------:R-:W-:Y:S01]  /*41f0*/  HMMA.16816.F32.BF16 R24, R104.reuse, R160, R24 ;  /* 0x000000a06818723c */ /* 0x040fe20000041818 */
[----:B------:R-:W-:Y:S03]  /*4200*/  ISETP.GT.AND P1, PT, R125, 0x40, P0 ;  /* 0x000000407d00780c */ /* 0x000fe60000724270 */
[--C-:B------:R-:W-:Y:S01]  /*4210*/  FFMA.FTZ R116, R108, c[0x0][0x29c], -R241.reuse ;  /* 0x0000a7006c747a23 */ /* 0x100fe200000108f1 */
[----:B------:R-:W-:Y:S01]  /*4220*/  MUFU.EX2 R114, R114 ;  /* 0x0000007200727308 */ /* 0x000fe20000000800 */
[----:B-1----:R-:W1:Y:S01]  /*4230*/  LDSM.16.M88.4 R108, [R118] ;  /* 0x00000000766c783b */ /* 0x002e620000000200 */
[----:B------:R-:W-:Y:S01]  /*4240*/  FSEL R135, R221, -INF , !P2 ;  /* 0xff800000dd877808 */ /* 0x000fe20005000000 */
[-C--:B------:R-:W-:Y:S01]  /*4250*/  HMMA.16816.F32.BF16 R28, R104, R162.reuse, R28 ;  /* 0x000000a2681c723c */ /* 0x080fe2000004181c */
[C---:B------:R-:W-:Y:S02]  /*4260*/  ISETP.GT.AND P2, PT, R123.reuse, 0x1, P0 ;  /* 0x000000017b00780c */ /* 0x040fe40000744270 */
[----:B------:R-:W-:Y:S01]  /*4270*/  ISETP.LT.OR P1, PT, R124, 0x41, P1 ;  /* 0x000000417c00780c */ /* 0x000fe20000f21670 */
[----:B------:R-:W-:Y:S01]  /*4280*/  FFMA.FTZ R241, R128, c[0x0][0x29c], -R241 ;  /* 0x0000a70080f17a23 */ /* 0x000fe200000108f1 */
[----:B------:R-:W-:Y:S01]  /*4290*/  ISETP.LT.OR P2, PT, R122, 0x2, P2 ;  /* 0x000000027a00780c */ /* 0x000fe20001741670 */
[----:B------:R2:W3:Y:S01]  /*42a0*/  LDSM.16.M88.4 R104, [R118+0x1000] ;  /* 0x001000007668783b */ /* 0x0004e20000000200 */
[----:B------:R-:W-:Y:S01]  /*42b0*/  FSEL R125, R220, -INF , !P3 ;  /* 0xff800000dc7d7808 */ /* 0x000fe20005800000 */
[----:B------:R-:W-:Y:S01]  /*42c0*/  HMMA.16816.F32.BF16 R32, R100, R162, R32 ;  /* 0x000000a26420723c */ /* 0x000fe20000041820 */
[----:B------:R-:W-:Y:S01]  /*42d0*/  ISETP.GT.AND P3, PT, R123, RZ, P0 ;  /* 0x000000ff7b00720c */ /* 0x000fe20000764270 */
[----:B------:R-:W4:Y:S02]  /*42e0*/  MUFU.EX2 R117, R117 ;  /* 0x0000007500757308 */ /* 0x000f240000000800 */
        /* <DEDUP_REMOVED lines=15> */
[--C-:B--2---:R-:W-:Y:S01]  /*43e0*/  FFMA.FTZ R118, R127, c[0x0][0x29c], -R240.reuse ;  /* 0x0000a7007f767a23 */ /* 0x104fe200000108f0 */
[----:B------:R-:W-:Y:S01]  /*43f0*/  FSEL R127, R238, -INF , !P4 ;  /* 0xff800000ee7f7808 */ /* 0x000fe20006000000 */
[--C-:B------:R-:W-:Y:S01]  /*4400*/  FFMA.FTZ R124, R124, c[0x0][0x29c], -R239.reuse ;  /* 0x0000a7007c7c7a23 */ /* 0x100fe200000108ef */
[----:B------:R-:W-:Y:S01]  /*4410*/  ISETP.GT.AND P4, PT, R123, 0x41, P0 ;  /* 0x000000417b00780c */ /* 0x000fe20000784270 */
[----:B------:R-:W2:Y:S01]  /*4420*/  MUFU.EX2 R116, R116 ;  /* 0x0000007400747308 */ /* 0x000ea20000000800 */
        /* <DEDUP_REMOVED lines=11> */
[----:B------:R-:W5:Y:S01]  /*44e0*/  MUFU.EX2 R118, R118 ;  /* 0x0000007600767308 */ /* 0x000f620000000800 */
[C---:B---3--:R-:W-:Y:S01]  /*44f0*/  HMMA.16816.F32.BF16 R8, R104.reuse, R164, R8 ;  /* 0x000000a46808723c */ /* 0x048fe20000041808 */
[----:B------:R-:W-:Y:S03]  /*4500*/  ISETP.GT.AND P1, PT, R121, RZ, P0 ;  /* 0x000000ff7900720c */ /* 0x000fe60000724270 */
[----:B----4-:R-:W-:Y:S01]  /*4510*/  F2FP.BF16.PACK_AB R135, R117, R114 ;  /* 0x000000727587723e */ /* 0x010fe200000010ff */
[--C-:B------:R-:W-:Y:S01]  /*4520*/  FFMA.FTZ R132, R132, c[0x0][0x29c], -R239.reuse ;  /* 0x0000a70084847a23 */ /* 0x100fe200000108ef */
[----:B------:R-:W-:Y:S01]  /*4530*/  ISETP.LT.OR P1, PT, R120, 0x1, P1 ;  /* 0x000000017800780c */ /* 0x000fe20000f21670 */
[----:B------:R-:W-:Y:S01]  /*4540*/  FFMA.FTZ R214, -R214, R214, 1 ;  /* 0x3f800000d6d67423 */ /* 0x000fe200000101d6 */
[-C--:B------:R-:W-:Y:S01]  /*4550*/  HMMA.16816.F32.BF16 R12, R104, R166.reuse, R12 ;  /* 0x000000a6680c723c */ /* 0x080fe2000004180c */
[----:B------:R-:W-:Y:S01]  /*4560*/  FSEL R134, R227, -INF , !P4 ;  /* 0xff800000e3867808 */ /* 0x000fe20006000000 */
[----:B------:R-:W3:Y:S01]  /*4570*/  MUFU.EX2 R125, R125 ;  /* 0x0000007d007d7308 */ /* 0x000ee20000000800 */
        /* <DEDUP_REMOVED lines=18> */
[----:B------:R-:W-:Y:S01]  /*46a0*/  F2FP.BF16.PACK_AB R129, R115, R112 ;  /* 0x000000707381723e */ /* 0x000fe200000010ff */
[C---:B------:R-:W-:Y:S01]  /*46b0*/  HMMA.16816.F32.BF16 R24, R104.reuse, R168, R24 ;  /* 0x000000a86818723c */ /* 0x040fe20000041818 */
[----:B------:R-:W-:Y:S01]  /*46c0*/  FFMA.FTZ R240, R127, c[0x0][0x29c], -R240 ;  /* 0x0000a7007ff07a23 */ /* 0x000fe200000108f0 */
[----:B------:R-:W-:Y:S01]  /*46d0*/  MUFU.EX2 R132, R132 ;  /* 0x0000008400847308 */ /* 0x000fe20000000800 */
[----:B------:R-:W-:Y:S01]  /*46e0*/  ISETP.LT.OR P6, PT, R120, 0x2, P6 ;  /* 0x000000027800780c */ /* 0x000fe200037c1670 */
[----:B------:R-:W-:Y:S01]  /*46f0*/  FFMA.FTZ R239, R244, c[0x0][0x29c], -R239 ;  /* 0x0000a700f4ef7a23 */ /* 0x000fe200000108ef */
[----:B------:R-:W-:Y:S01]  /*4700*/  ISETP.LT.OR P4, PT, R120, 0x22, P4 ;  /* 0x000000227800780c */ /* 0x000fe20002781670 */
[--C-:B-1----:R-:W-:Y:S01]  /*4710*/  FADD.FTZ R127, R4, -R122.reuse ;  /* 0x8000007a047f7221 */ /* 0x102fe20000010000 */
[C---:B------:R-:W-:Y:S01]  /*4720*/  ISETP.LT.OR P3, PT, R120.reuse, 0x41, P3 ;  /* 0x000000417800780c */ /* 0x040fe20001f61670 */
[-C--:B------:R-:W-:Y:S01]  /*4730*/  HMMA.16816.F32.BF16 R28, R104, R170.reuse, R28 ;  /* 0x000000aa681c723c */ /* 0x080fe2000004181c */
[--C-:B------:R-:W-:Y:S01]  /*4740*/  FADD.FTZ R246, R5, -R122.reuse ;  /* 0x8000007a05f67221 */ /* 0x100fe20000010000 */
[C---:B------:R-:W-:Y:S02]  /*4750*/  ISETP.LT.OR P2, PT, R120.reuse, 0x42, P2 ;  /* 0x000000427800780c */ /* 0x040fe40001741670 */
[----:B------:R-:W-:Y:S01]  /*4760*/  MUFU.EX2 R121, R121 ;  /* 0x0000007900797308 */ /* 0x000fe20000000800 */
[----:B------:R-:W-:Y:S01]  /*4770*/  ISETP.LT.OR P1, PT, R120, 0x61, P1 ;  /* 0x000000617800780c */ /* 0x000fe20000f21670 */
[--C-:B------:R-:W-:Y:S01]  /*4780*/  FFMA.FTZ R242, R242, c[0x0][0x29c], -R235.reuse ;  /* 0x0000a700f2f27a23 */ /* 0x100fe200000108eb */
[----:B------:R-:W-:Y:S01]  /*4790*/  ISETP.LT.OR P0, PT, R120, 0x62, P0 ;  /* 0x000000627800780c */ /* 0x000fe20000701670 */
[----:B------:R-:W-:Y:S01]  /*47a0*/  HMMA.16816.F32.BF16 R32, R108, R170, R32 ;  /* 0x000000aa6c20723c */ /* 0x000fe20000041820 */
[----:B------:R-:W1:Y:S03]  /*47b0*/  LDS R108, [R123.X4+0xc2a0] ;  /* 0x00c2a0007b6c7984 */ /* 0x000e660000004800 */
[--C-:B------:R-:W-:Y:S01]  /*47c0*/  FADD.FTZ R133, R20, -R122.reuse ;  /* 0x8000007a14857221 */ /* 0x100fe20000010000 */
[----:B------:R-:W-:Y:S01]  /*47d0*/  FSEL R244, R216, -INF , !P5 ;  /* 0xff800000d8f47808 */ /* 0x000fe20006800000 */
[----:B------:R4:W-:Y:S01]  /*47e0*/  MUFU.EX2 R109, R124 ;  /* 0x0000007c006d7308 */ /* 0x0009e20000000800 */
[--C-:B------:R-:W-:Y:S01]  /*47f0*/  FADD.FTZ R111, R16, -R122.reuse ;  /* 0x8000007a106f7221 */ /* 0x100fe20000010000 */
[----:B------:R-:W-:Y:S01]  /*4800*/  FSEL R110, R228, -INF , !P3 ;  /* 0xff800000e46e7808 */ /* 0x000fe20005800000 */
[----:B------:R-:W-:Y:S02]  /*4810*/  FMUL.FTZ R133, R114, R133 ;  /* 0x0000008572857220 */ /* 0x000fe40000410000 */
[----:B------:R-:W3:Y:S01]  /*4820*/  LDS R114, [R123.X4+0xc300] ;  /* 0x00c300007b727984 */ /* 0x000ee20000004800 */
[----:B------:R-:W-:Y:S01]  /*4830*/  FMUL.FTZ R111, R112, R111 ;  /* 0x0000006f706f7220 */ /* 0x000fe20000410000 */
[----:B------:R-:W-:Y:S01]  /*4840*/  FSEL R252, R229, -INF , !P2 ;  /* 0xff800000e5fc7808 */ /* 0x000fe20005000000 */
[--C-:B------:R-:W-:Y:S01]  /*4850*/  FADD.FTZ R112, R21, -R122.reuse ;  /* 0x8000007a15707221 */ /* 0x100fe20000010000 */
[----:B------:R-:W3:Y:S01]  /*4860*/  LDS R123, [R123.X4+0xc320] ;  /* 0x00c320007b7b7984 */ /* 0x000ee20000004800 */
[----:B------:R-:W-:Y:S01]  /*4870*/  MUFU.EX2 R240, R240 ;  /* 0x000000f000f07308 */ /* 0x000fe20000000800 */
[----:B------:R-:W-:Y:S01]  /*4880*/  FMUL.FTZ R133, R133, R222 ;  /* 0x000000de85857220 */ /* 0x000fe20000410000 */
[----:B------:R-:W-:Y:S01]  /*4890*/  FSEL R250, R232, -INF , !P1 ;  /* 0xff800000e8fa7808 */ /* 0x000fe20004800000 */
[----:B------:R-:W-:Y:S01]  /*48a0*/  FMUL.FTZ R112, R117, R112 ;  /* 0x0000007075707220 */ /* 0x000fe20000410000 */
[----:B------:R-:W-:Y:S01]  /*48b0*/  FSEL R248, R233, -INF , !P0 ;  /* 0xff800000e9f87808 */ /* 0x000fe20004000000 */
[----:B------:R-:W-:Y:S02]  /*48c0*/  FMUL.FTZ R120, R126, R127 ;  /* 0x0000007f7e787220 */ /* 0x000fe40000410000 */
[----:B------:R-:W-:Y:S02]  /*48d0*/  FMUL.FTZ R112, R112, R223 ;  /* 0x000000df70707220 */ /* 0x000fe40000410000 */
[--C-:B------:R-:W-:Y:S01]  /*48e0*/  FADD.FTZ R117, R32, -R122.reuse ;  /* 0x8000007a20757221 */ /* 0x100fe20000010000 */
[----:B------:R-:W-:Y:S01]  /*48f0*/  MUFU.EX2 R137, R134 ;  /* 0x0000008600897308 */ /* 0x000fe20000000800 */
[----:B------:R-:W-:Y:S01]  /*4900*/  FMUL.FTZ R127, R113, R246 ;  /* 0x000000f6717f7220 */ /* 0x000fe20000410000 */
[----:B------:R-:W-:Y:S01]  /*4910*/  F2FP.BF16.PACK_AB R133, R112, R133 ;  /* 0x000000857085723e */ /* 0x000fe200000010ff */
[----:B--2---:R-:W-:Y:S01]  /*4920*/  FMUL.FTZ R117, R116, R117 ;  /* 0x0000007574757220 */ /* 0x004fe20000410000 */
[----:B------:R-:W-:Y:S01]  /*4930*/  FSEL R246, R213, -INF , !P6 ;  /* 0xff800000d5f67808 */ /* 0x000fe20007000000 */
[--C-:B----4-:R-:W-:Y:S01]  /*4940*/  FADD.FTZ R124, R17, -R122.reuse ;  /* 0x8000007a117c7221 */ /* 0x110fe20000010000 */
[----:B------:R-:W-:Y:S01]  /*4950*/  F2FP.BF16.PACK_AB R113, R113, R126 ;  /* 0x0000007e7171723e */ /* 0x000fe200000010ff */
[----:B------:R-:W-:Y:S01]  /*4960*/  FADD.FTZ R122, R33, -R122 ;  /* 0x8000007a217a7221 */ /* 0x000fe20000010000 */
[----:B------:R-:W-:Y:S01]  /*4970*/  F2FP.BF16.PACK_AB R33, R241, R116 ;  /* 0x00000074f121723e */ /* 0x000fe200000010ff */
[----:B------:R-:W-:Y:S01]  /*4980*/  FMUL.FTZ R124, R115, R124 ;  /* 0x0000007c737c7220 */ /* 0x000fe20000410000 */
[----:B------:R-:W2:Y:S01]  /*4990*/  MUFU.EX2 R130, R130 ;  /* 0x0000008200827308 */ /* 0x000ea20000000800 */
[----:B------:R-:W-:Y:S01]  /*49a0*/  STS [R200], R113 ;  /* 0x00000071c8007388 */ /* 0x000fe20000000800 */
[----:B------:R-:W-:Y:S02]  /*49b0*/  FMUL.FTZ R122, R241, R122 ;  /* 0x0000007af17a7220 */ /* 0x000fe40000410000 */
[----:B------:R-:W-:Y:S02]  /*49c0*/  FFMA.FTZ R116, -R207, R207, 1 ;  /* 0x3f800000cf747423 */ /* 0x000fe400000101cf */
[--C-:B-1----:R-:W-:Y:S02]  /*49d0*/  FADD.FTZ R189, R7, -R108.reuse ;  /* 0x8000006c07bd7221 */ /* 0x102fe40000010000 */
[--C-:B------:R-:W-:Y:S02]  /*49e0*/  FADD.FTZ R32, R6, -R108.reuse ;  /* 0x8000006c06207221 */ /* 0x100fe40000010000 */
[----:B------:R-:W1:Y:S01]  /*49f0*/  MUFU.EX2 R115, R138 ;  /* 0x0000008a00737308 */ /* 0x000e620000000800 */
[----:B------:R-:W-:Y:S02]  /*4a00*/  FMUL.FTZ R122, R122, R139 ;  /* 0x0000008b7a7a7220 */ /* 0x000fe40000410000 */
[C---:B-----5:R-:W-:Y:S02]  /*4a10*/  FMUL.FTZ R189, R118.reuse, R189 ;  /* 0x000000bd76bd7220 */ /* 0x060fe40000410000 */
[----:B------:R-:W-:Y:S01]  /*4a20*/  FMUL.FTZ R32, R119, R32 ;  /* 0x0000002077207220 */ /* 0x000fe20000410000 */
[----:B------:R-:W-:Y:S01]  /*4a30*/  F2FP.BF16.PACK_AB R119, R118, R119 ;  /* 0x000000777677723e */ /* 0x000fe200000010ff */
[----:B------:R-:W-:Y:S02]  /*4a40*/  FFMA.FTZ R139, -R206, R206, 1 ;  /* 0x3f800000ce8b7423 */ /* 0x000fe400000101ce */
[--C-:B------:R-:W-:Y:S01]  /*4a50*/  FADD.FTZ R112, R18, -R108.reuse ;  /* 0x8000006c12707221 */ /* 0x100fe20000010000 */
[----:B------:R-:W4:Y:S01]  /*4a60*/  MUFU.EX2 R128, R128 ;  /* 0x0000008000807308 */ /* 0x000f220000000800 */
[----:B------:R5:W-:Y:S01]  /*4a70*/  STS [R200+0x400], R119 ;  /* 0x00040077c8007388 */ /* 0x000be20000000800 */
[----:B------:R-:W-:Y:S02]  /*4a80*/  FMUL.FTZ R120, R120, R209 ;  /* 0x000000d178787220 */ /* 0x000fe40000410000 */
[----:B------:R-:W-:Y:S01]  /*4a90*/  FMUL.FTZ R32, R32, R139 ;  /* 0x0000008b20207220 */ /* 0x000fe20000410000 */
[----:B------:R-:W-:Y:S01]  /*4aa0*/  STS [R202], R129 ;  /* 0x00000081ca007388 */ /* 0x000fe20000000800 */
[----:B------:R-:W-:Y:S02]  /*4ab0*/  FMUL.FTZ R189, R189, R116 ;  /* 0x00000074bdbd7220 */ /* 0x000fe40000410000 */
[----:B---3--:R-:W-:Y:S01]  /*4ac0*/  FMUL.FTZ R112, R125, R112 ;  /* 0x000000707d707220 */ /* 0x008fe20000410000 */
[----:B--2---:R-:W-:Y:S01]  /*4ad0*/  F2FP.BF16.PACK_AB R125, R130, R125 ;  /* 0x0000007d827d723e */ /* 0x004fe200000010ff */
[----:B------:R-:W-:Y:S01]  /*4ae0*/  FFMA.FTZ R209, -R220, R220, 1 ;  /* 0x3f800000dcd17423 */ /* 0x000fe200000101dc */
[----:B------:R-:W-:Y:S01]  /*4af0*/  F2FP.BF16.PACK_AB R189, R189, R32 ;  /* 0x00000020bdbd723e */ /* 0x000fe200000010ff */
[--C-:B------:R-:W-:Y:S01]  /*4b00*/  FADD.FTZ R34, R34, -R108.reuse ;  /* 0x8000006c22227221 */ /* 0x100fe20000010000 */
[----:B------:R-:W-:Y:S01]  /*4b10*/  MUFU.EX2 R239, R239 ;  /* 0x000000ef00ef7308 */ /* 0x000fe20000000800 */
[----:B------:R-:W-:Y:S01]  /*4b20*/  STS [R202+0x400], R125 ;  /* 0x0004007dca007388 */ /* 0x000fe20000000800 */
[--C-:B------:R-:W-:Y:S02]  /*4b30*/  FADD.FTZ R35, R35, -R108.reuse ;  /* 0x8000006c23237221 */ /* 0x100fe40000010000 */
[----:B------:R-:W-:Y:S01]  /*4b40*/  FMUL.FTZ R127, R127, R210 ;  /* 0x000000d27f7f7220 */ /* 0x000fe20000410000 */
[----:B------:R-:W-:Y:S01]  /*4b50*/  FSEL R210, R217, -INF , !P4 ;  /* 0xff800000d9d27808 */ /* 0x000fe20006000000 */
[--C-:B------:R-:W-:Y:S02]  /*4b60*/  FFMA.FTZ R246, R246, c[0x0][0x29c], -R235.reuse ;  /* 0x0000a700f6f67a23 */ /* 0x100fe400000108eb */
[----:B------:R-:W-:Y:S01]  /*4b70*/  FMUL.FTZ R112, R112, R209 ;  /* 0x000000d170707220 */ /* 0x000fe20000410000 */
[----:B------:R-:W-:Y:S01]  /*4b80*/  F2FP.BF16.PACK_AB R127, R127, R120 ;  /* 0x000000787f7f723e */ /* 0x000fe200000010ff */
[----:B------:R-:W-:Y:S01]  /*4b90*/  FMUL.FTZ R34, R121, R34 ;  /* 0x0000002279227220 */ /* 0x000fe20000410000 */
[----:B------:R-:W-:Y:S01]  /*4ba0*/  MUFU.EX2 R242, R242 ;  /* 0x000000f200f27308 */ /* 0x000fe20000000800 */
[--C-:B------:R-:W-:Y:S01]  /*4bb0*/  FFMA.FTZ R244, R244, c[0x0][0x29c], -R235.reuse ;  /* 0x0000a700f4f47a23 */ /* 0x100fe200000108eb */
[C---:B------:R-:W-:Y:S01]  /*4bc0*/  F2FP.BF16.PACK_AB R121, R240.reuse, R121 ;  /* 0x00000079f079723e */ /* 0x040fe200000010ff */
[----:B------:R-:W-:Y:S02]  /*4bd0*/  FMUL.FTZ R35, R240, R35 ;  /* 0x00000023f0237220 */ /* 0x000fe40000410000 */
[--C-:B------:R-:W-:Y:S02]  /*4be0*/  FADD.FTZ R32, R22, -R108.reuse ;  /* 0x8000006c16207221 */ /* 0x100fe40000010000 */
[----:B------:R-:W-:Y:S02]  /*4bf0*/  FADD.FTZ R207, R23, -R108 ;  /* 0x8000006c17cf7221 */ /* 0x000fe40000010000 */
[--C-:B------:R-:W-:Y:S01]  /*4c00*/  FFMA.FTZ R210, R210, c[0x0][0x29c], -R235.reuse ;  /* 0x0000a700d2d27a23 */ /* 0x100fe200000108eb */
[----:B------:R-:W2:Y:S01]  /*4c10*/  MUFU.EX2 R209, R246 ;  /* 0x000000f600d17308 */ /* 0x000ea20000000800 */
[----:B------:R-:W-:Y:S02]  /*4c20*/  FMUL.FTZ R34, R34, R237 ;  /* 0x000000ed22227220 */ /* 0x000fe40000410000 */
[----:B------:R-:W-:Y:S02]  /*4c30*/  FMUL.FTZ R35, R35, R238 ;  /* 0x000000ee23237220 */ /* 0x000fe40000410000 */
[----:B------:R-:W-:Y:S02]  /*4c40*/  FMUL.FTZ R124, R124, R219 ;  /* 0x000000db7c7c7220 */ /* 0x000fe40000410000 */
[----:B------:R-:W-:Y:S01]  /*4c50*/  FMUL.FTZ R219, R131, R32 ;  /* 0x0000002083db7220 */ /* 0x000fe20000410000 */
[C---:B------:R-:W-:Y:S01]  /*4c60*/  F2FP.BF16.PACK_AB R131, R188.reuse, R131 ;  /* 0x00000083bc83723e */ /* 0x040fe200000010ff */
[----:B------:R-:W-:Y:S01]  /*4c70*/  FFMA.FTZ R32, -R225, R225, 1 ;  /* 0x3f800000e1207423 */ /* 0x000fe200000101e1 */
[----:B------:R-:W-:Y:S01]  /*4c80*/  MUFU.EX2 R244, R244 ;  /* 0x000000f400f47308 */ /* 0x000fe20000000800 */
[----:B------:R-:W-:Y:S01]  /*4c90*/  FMUL.FTZ R207, R188, R207 ;  /* 0x000000cfbccf7220 */ /* 0x000fe20000410000 */
[----:B-1----:R-:W-:Y:S01]  /*4ca0*/  F2FP.BF16.PACK_AB R225, R115, R132 ;  /* 0x0000008473e1723e */ /* 0x002fe200000010ff */
[----:B------:R-:W-:Y:S01]  /*4cb0*/  FFMA.FTZ R116, -R221, R221, 1 ;  /* 0x3f800000dd747423 */ /* 0x000fe200000101dd */
[----:B------:R-:W-:Y:S01]  /*4cc0*/  F2FP.BF16.PACK_AB R221, R35, R34 ;  /* 0x0000002223dd723e */ /* 0x000fe200000010ff */
[----:B------:R-:W-:Y:S01]  /*4cd0*/  FMUL.FTZ R219, R219, R224 ;  /* 0x000000e0dbdb7220 */ /* 0x000fe20000410000 */
[----:B----4-:R-:W-:Y:S01]  /*4ce0*/  F2FP.BF16.PACK_AB R35, R109, R128 ;  /* 0x000000806d23723e */ /* 0x010fe200000010ff */
[----:B------:R-:W-:Y:S02]  /*4cf0*/  FMUL.FTZ R32, R207, R32 ;  /* 0x00000020cf207220 */ /* 0x000fe40000410000 */
[----:B------:R-:W-:Y:S01]  /*4d00*/  FADD.FTZ R34, R13, -R114 ;  /* 0x800000720d227221 */ /* 0x000fe20000010000 */
[----:B------:R-:W-:Y:S01]  /*4d10*/  MUFU.EX2 R223, R210 ;  /* 0x000000d200df7308 */ /* 0x000fe20000000800 */
[----:B------:R1:W-:Y:S01]  /*4d20*/  STS [R200+0x1000], R35 ;  /* 0x00100023c8007388 */ /* 0x0003e20000000800 */
[----:B------:R-:W-:Y:S01]  /*4d30*/  FADD.FTZ R139, R19, -R108 ;  /* 0x8000006c138b7221 */ /* 0x000fe20000010000 */
[----:B------:R-:W-:Y:S01]  /*4d40*/  F2FP.BF16.PACK_AB R219, R32, R219 ;  /* 0x000000db20db723e */ /* 0x000fe200000010ff */
[----:B------:R-:W-:Y:S02]  /*4d50*/  FMUL.FTZ R34, R115, R34 ;  /* 0x0000002273227220 */ /* 0x000fe40000410000 */
[--C-:B------:R-:W-:Y:S02]  /*4d60*/  FADD.FTZ R108, R25, -R114.reuse ;  /* 0x80000072196c7221 */ /* 0x100fe40000010000 */
[--C-:B------:R-:W-:Y:S02]  /*4d70*/  FADD.FTZ R115, R24, -R114.reuse ;  /* 0x8000007218737221 */ /* 0x100fe40000010000 */
[--C-:B------:R-:W-:Y:S01]  /*4d80*/  FADD.FTZ R32, R9, -R114.reuse ;  /* 0x8000007209207221 */ /* 0x100fe20000010000 */
[----:B------:R-:W3:Y:S01]  /*4d90*/  MUFU.EX2 R190, R190 ;  /* 0x000000be00be7308 */ /* 0x000ee20000000800 */
        /* <DEDUP_REMOVED lines=14> */
[C---:B------:R-:W-:Y:S01]  /*4e80*/  FMUL.FTZ R114, R239.reuse, R114 ;  /* 0x00000072ef727220 */ /* 0x040fe20000410000 */
[----:B------:R-:W-:Y:S01]  /*4e90*/  STS [R202+0x1000], R225 ;  /* 0x001000e1ca007388 */ /* 0x000fe20000000800 */
[--C-:B------:R-:W-:Y:S01]  /*4ea0*/  FFMA.FTZ R110, R110, c[0x0][0x29c], -R235.reuse ;  /* 0x0000a7006e6e7a23 */ /* 0x100fe200000108eb */
[----:B---3--:R-:W-:Y:S01]  /*4eb0*/  F2FP.BF16.PACK_AB R237, R239, R190 ;  /* 0x000000beefed723e */ /* 0x008fe200000010ff */
[----:B------:R-:W-:Y:S01]  /*4ec0*/  FMUL.FTZ R114, R114, R231 ;  /* 0x000000e772727220 */ /* 0x000fe20000410000 */
[----:B------:R-:W-:Y:S01]  /*4ed0*/  F2FP.BF16.PACK_AB R231, R223, R244 ;  /* 0x000000f4dfe7723e */ /* 0x000fe200000010ff */
[----:B------:R-:W-:Y:S02]  /*4ee0*/  FFMA.FTZ R215, -R215, R215, 1 ;  /* 0x3f800000d7d77423 */ /* 0x000fe400000101d7 */
[----:B------:R-:W-:Y:S01]  /*4ef0*/  MUFU.EX2 R110, R110 ;  /* 0x0000006e006e7308 */ /* 0x000fe20000000800 */
[----:B------:R-:W-:Y:S01]  /*4f00*/  FMUL.FTZ R109, R132, R109 ;  /* 0x0000006d846d7220 */ /* 0x000fe20000410000 */
[----:B------:R-:W-:Y:S01]  /*4f10*/  STS [R202+0x1400], R231 ;  /* 0x001400e7ca007388 */ /* 0x000fe20000000800 */
[--C-:B------:R-:W-:Y:S02]  /*4f20*/  FFMA.FTZ R252, R252, c[0x0][0x29c], -R235.reuse ;  /* 0x0000a700fcfc7a23 */ /* 0x100fe400000108eb */
[----:B------:R-:W-:Y:S01]  /*4f30*/  FMUL.FTZ R34, R34, R215 ;  /* 0x000000d722227220 */ /* 0x000fe20000410000 */
[----:B------:R-:W-:Y:S01]  /*4f40*/  STS [R200+0x2000], R135 ;  /* 0x00200087c8007388 */ /* 0x000fe20000000800 */
[----:B------:R-:W-:Y:S01]  /*4f50*/  F2FP.BF16.PACK_AB R215, R137, R136 ;  /* 0x0000008889d7723e */ /* 0x000fe200000010ff */
[--C-:B------:R-:W-:Y:S02]  /*4f60*/  FFMA.FTZ R250, R250, c[0x0][0x29c], -R235.reuse ;  /* 0x0000a700fafa7a23 */ /* 0x100fe400000108eb */
[----:B------:R-:W-:Y:S01]  /*4f70*/  STS [R200+0x2400], R131 ;  /* 0x00240083c8007388 */ /* 0x000fe20000000800 */
[----:B------:R-:W-:Y:S01]  /*4f80*/  FFMA.FTZ R235, R248, c[0x0][0x29c], -R235 ;  /* 0x0000a700f8eb7a23 */ /* 0x000fe200000108eb */
[----:B------:R-:W3:Y:S01]  /*4f90*/  MUFU.EX2 R137, R252 ;  /* 0x000000fc00897308 */ /* 0x000ee20000000800 */
[--C-:B-----5:R-:W-:Y:S01]  /*4fa0*/  FADD.FTZ R119, R10, -R123.reuse ;  /* 0x8000007b0a777221 */ /* 0x120fe20000010000 */
[----:B------:R4:W-:Y:S01]  /*4fb0*/  STS [R202+0x2000], R33 ;  /* 0x00200021ca007388 */ /* 0x0009e20000000800 */
[--C-:B-1----:R-:W-:Y:S02]  /*4fc0*/  FADD.FTZ R35, R14, -R123.reuse ;  /* 0x8000007b0e237221 */ /* 0x102fe40000010000 */
[--C-:B--2---:R-:W-:Y:S01]  /*4fd0*/  FADD.FTZ R115, R30, -R123.reuse ;  /* 0x8000007b1e737221 */ /* 0x104fe20000010000 */
[----:B------:R-:W-:Y:S01]  /*4fe0*/  STS [R202+0x2400], R121 ;  /* 0x00240079ca007388 */ /* 0x000fe20000000800 */
[----:B------:R-:W-:Y:S02]  /*4ff0*/  FMUL.FTZ R207, R128, R207 ;  /* 0x000000cf80cf7220 */ /* 0x000fe40000410000 */
[----:B------:R-:W-:Y:S01]  /*5000*/  FMUL.FTZ R109, R109, R214 ;  /* 0x000000d66d6d7220 */ /* 0x000fe20000410000 */
[----:B------:R-:W-:Y:S01]  /*5010*/  STS [R200+0x3000], R215 ;  /* 0x003000d7c8007388 */ /* 0x000fe20000000800 */
[----:B------:R-:W-:Y:S01]  /*5020*/  MUFU.EX2 R250, R250 ;  /* 0x000000fa00fa7308 */ /* 0x000fe20000000800 */
[----:B------:R-:W-:Y:S02]  /*5030*/  FMUL.FTZ R207, R207, R208 ;  /* 0x000000d0cfcf7220 */ /* 0x000fe40000410000 */
[----:B------:R-:W-:Y:S01]  /*5040*/  FMUL.FTZ R139, R130, R139 ;  /* 0x0000008b828b7220 */ /* 0x000fe20000410000 */
[----:B------:R-:W-:Y:S01]  /*5050*/  F2FP.BF16.PACK_AB R109, R34, R109 ;  /* 0x0000006d226d723e */ /* 0x000fe200000010ff */
[--C-:B------:R-:W-:Y:S01]  /*5060*/  FADD.FTZ R34, R15, -R123.reuse ;  /* 0x8000007b0f227221 */ /* 0x100fe20000010000 */
[----:B------:R-:W-:Y:S01]  /*5070*/  F2FP.BF16.PACK_AB R207, R32, R207 ;  /* 0x000000cf20cf723e */ /* 0x000fe200000010ff */
[--C-:B------:R-:W-:Y:S01]  /*5080*/  FADD.FTZ R32, R11, -R123.reuse ;  /* 0x8000007b0b207221 */ /* 0x100fe20000010000 */
[----:B------:R-:W-:Y:S01]  /*5090*/  IADD3 R130, R181, UR4, RZ ;  /* 0x00000004b5827c10 */ /* 0x000fe2000fffe0ff */
[----:B------:R-:W-:Y:S01]  /*50a0*/  FMUL.FTZ R139, R139, R116 ;  /* 0x000000748b8b7220 */ /* 0x000fe20000410000 */
[----:B------:R-:W4:Y:S01]  /*50b0*/  MUFU.EX2 R235, R235 ;  /* 0x000000eb00eb7308 */ /* 0x000f220000000800 */
[----:B------:R-:W-:Y:S01]  /*50c0*/  FMUL.FTZ R111, R111, R218 ;  /* 0x000000da6f6f7220 */ /* 0x000fe20000410000 */
[----:B------:R-:W-:Y:S01]  /*50d0*/  LEA R130, R130, 0x8080, 0x1 ;  /* 0x0000808082827811 */ /* 0x000fe200078e08ff */
[----:B------:R-:W-:Y:S01]  /*50e0*/  FMUL.FTZ R119, R242, R119 ;  /* 0x00000077f2777220 */ /* 0x000fe20000410000 */
[----:B---3--:R-:W-:Y:S01]  /*50f0*/  F2FP.BF16.PACK_AB R113, R137, R110 ;  /* 0x0000006e8971723e */ /* 0x008fe200000010ff */
[----:B------:R-:W-:Y:S01]  /*5100*/  FMUL.FTZ R117, R117, R234 ;  /* 0x000000ea75757220 */ /* 0x000fe20000410000 */
[----:B------:R-:W-:Y:S01]  /*5110*/  F2FP.BF16.PACK_AB R111, R124, R111 ;  /* 0x0000006f7c6f723e */ /* 0x000fe200000010ff */
[----:B------:R-:W-:Y:S01]  /*5120*/  FFMA.FTZ R228, -R228, R228, 1 ;  /* 0x3f800000e4e47423 */ /* 0x000fe200000101e4 */
[----:B------:R-:W-:Y:S01]  /*5130*/  F2FP.BF16.PACK_AB R139, R139, R112 ;  /* 0x000000708b8b723e */ /* 0x000fe200000010ff */
[----:B------:R1:W-:Y:S01]  /*5140*/  STS [R200+0x3400], R113 ;  /* 0x00340071c8007388 */ /* 0x0003e20000000800 */
[----:B------:R-:W-:Y:S01]  /*5150*/  F2FP.BF16.PACK_AB R117, R122, R117 ;  /* 0x000000757a75723e */ /* 0x000fe200000010ff */
[----:B------:R-:W-:Y:S01]  /*5160*/  FFMA.FTZ R229, -R229, R229, 1 ;  /* 0x3f800000e5e57423 */ /* 0x000fe200000101e5 */
[----:B------:R-:W-:Y:S01]  /*5170*/  IADD3 R128, R175, R130, RZ ;  /* 0x00000082af807210 */ /* 0x000fe20007ffe0ff */
[----:B------:R-:W-:Y:S01]  /*5180*/  STS [R202+0x3000], R237 ;  /* 0x003000edca007388 */ /* 0x000fe20000000800 */
[----:B------:R-:W-:Y:S01]  /*5190*/  FMUL.FTZ R32, R209, R32 ;  /* 0x00000020d1207220 */ /* 0x000fe20000410000 */
[----:B------:R-:W-:Y:S01]  /*51a0*/  IADD3 R11, R192, 0x2, RZ ;  /* 0x00000002c00b7810 */ /* 0x000fe20007ffe0ff */
[----:B------:R-:W-:Y:S02]  /*51b0*/  FFMA.FTZ R212, -R212, R212, 1 ;  /* 0x3f800000d4d47423 */ /* 0x000fe400000101d4 */
[----:B------:R-:W-:Y:S01]  /*51c0*/  FFMA.FTZ R213, -R213, R213, 1 ;  /* 0x3f800000d5d57423 */ /* 0x000fe200000101d5 */
[----:B------:R-:W-:Y:S01]  /*51d0*/  ISETP.GE.AND P0, PT, R11, R195, PT ;  /* 0x000000c30b00720c */ /* 0x000fe20003f06270 */
[----:B------:R-:W-:Y:S02]  /*51e0*/  FMUL.FTZ R119, R119, R212 ;  /* 0x000000d477777220 */ /* 0x000fe40000410000 */
[----:B------:R-:W-:Y:S01]  /*51f0*/  FMUL.FTZ R32, R32, R213 ;  /* 0x000000d520207220 */ /* 0x000fe20000410000 */
[----:B----4-:R-:W-:Y:S01]  /*5200*/  F2FP.BF16.PACK_AB R33, R235, R250 ;  /* 0x000000faeb21723e */ /* 0x010fe200000010ff */
[----:B------:R-:W-:Y:S03]  /*5210*/  FMUL.FTZ R115, R250, R115 ;  /* 0x00000073fa737220 */ /* 0x000fe60000410000 */
[----:B------:R-:W-:Y:S01]  /*5220*/  F2FP.BF16.PACK_AB R119, R32, R119 ;  /* 0x000000772077723e */ /* 0x000fe200000010ff */
[--C-:B------:R-:W-:Y:S01]  /*5230*/  FADD.FTZ R32, R27, -R123.reuse ;  /* 0x8000007b1b207221 */ /* 0x100fe20000010000 */
[----:B------:R-:W-:Y:S01]  /*5240*/  STS [R202+0x3400], R33 ;  /* 0x00340021ca007388 */ /* 0x000fe20000000800 */
[----:B------:R-:W-:Y:S02]  /*5250*/  FMUL.FTZ R35, R244, R35 ;  /* 0x00000023f4237220 */ /* 0x000fe40000410000 */
[----:B------:R-:W-:Y:S01]  /*5260*/  FMUL.FTZ R34, R223, R34 ;  /* 0x00000022df227220 */ /* 0x000fe20000410000 */
[----:B------:R-:W-:Y:S01]  /*5270*/  BAR.SYNC.DEFER_BLOCKING 0x0 ;  /* 0x0000000000007b1d */ /* 0x000fe20000010000 */
[----:B------:R-:W-:Y:S02]  /*5280*/  FFMA.FTZ R216, -R216, R216, 1 ;  /* 0x3f800000d8d87423 */ /* 0x000fe400000101d8 */
[----:B------:R-:W-:Y:S02]  /*5290*/  FFMA.FTZ R217, -R217, R217, 1 ;  /* 0x3f800000d9d97423 */ /* 0x000fe400000101d9 */
[----:B------:R-:W-:Y:S02]  /*52a0*/  FMUL.FTZ R35, R35, R216 ;  /* 0x000000d823237220 */ /* 0x000fe40000410000 */
[----:B------:R-:W-:Y:S02]  /*52b0*/  FMUL.FTZ R34, R34, R217 ;  /* 0x000000d922227220 */ /* 0x000fe40000410000 */
[--C-:B-1----:R-:W-:Y:S02]  /*52c0*/  FADD.FTZ R113, R26, -R123.reuse ;  /* 0x8000007b1a717221 */ /* 0x102fe40000010000 */
[----:B------:R-:W-:Y:S01]  /*52d0*/  FMUL.FTZ R32, R137, R32 ;  /* 0x0000002089207220 */ /* 0x000fe20000410000 */
[----:B------:R-:W-:Y:S01]  /*52e0*/  F2FP.BF16.PACK_AB R35, R34, R35 ;  /* 0x000000232223723e */ /* 0x000fe200000010ff */
[----:B------:R-:W-:Y:S02]  /*52f0*/  FADD.FTZ R34, R31, -R123 ;  /* 0x8000007b1f227221 */ /* 0x000fe40000010000 */
[----:B------:R-:W-:Y:S02]  /*5300*/  FMUL.FTZ R113, R110, R113 ;  /* 0x000000716e717220 */ /* 0x000fe40000410000 */
[----:B------:R-:W-:Y:S02]  /*5310*/  FMUL.FTZ R32, R32, R229 ;  /* 0x000000e520207220 */ /* 0x000fe40000410000 */
[----:B------:R-:W-:Y:S02]  /*5320*/  FMUL.FTZ R113, R113, R228 ;  /* 0x000000e471717220 */ /* 0x000fe40000410000 */
[----:B------:R-:W-:Y:S02]  /*5330*/  FMUL.FTZ R34, R235, R34 ;  /* 0x00000022eb227220 */ /* 0x000fe40000410000 */
[----:B------:R-:W-:Y:S01]  /*5340*/  FFMA.FTZ R232, -R232, R232, 1 ;  /* 0x3f800000e8e87423 */ /* 0x000fe200000101e8 */
[----:B------:R-:W-:Y:S01]  /*5350*/  STS [R200+0x4000], R127 ;  /* 0x0040007fc8007388 */ /* 0x000fe20000000800 */
[----:B------:R-:W-:Y:S01]  /*5360*/  FFMA.FTZ R233, -R233, R233, 1 ;  /* 0x3f800000e9e97423 */ /* 0x000fe200000101e9 */
[----:B------:R-:W-:Y:S01]  /*5370*/  F2FP.BF16.PACK_AB R125, R32, R113 ;  /* 0x00000071207d723e */ /* 0x000fe200000010ff */
        /* <DEDUP_REMOVED lines=81> */
[----:B------:R-:W-:Y:S05]  /*5890*/  CALL.REL.NOINC `($_ZN7cutlass13device_kernelIN5flash19enable_sm80_to_sm89INS1_16FlashAttnBwdSm80INS1_25CollectiveMainloopBwdSm80ILi2ELi2EN4cute5tupleIJNS5_1CILi64EEENS7_ILi128EEES8_EEENS_10bfloat16_tEfNS_4arch4Sm80ELb0ELb1ELb1ELb0ELb1ELb0ELb0ELb0ELi2ELi2ELi4ELi2ELb1EEENS1_24CollectiveEpilogueBwdGQAISA_fSD_Li256ELb0ELb1EEENS1_19SingleTileSchedulerILb0ELb0ELb0ELi128EEEEEEEEEvNT_6ParamsE$_ZZN5flash25CollectiveMainloopBwdSm80ILi2ELi2EN4cute5tupleIJNS1_1CILi64EEENS3_ILi128EEES4_EEEN7cutlass10bfloat16_tEfNS7_4arch4Sm80ELb0ELb1ELb1ELb0ELb1ELb0ELb0ELb0ELi2ELi2ELi4ELi2ELb1EE3mmaINS_16FlashAttnBwdSm80ISB_NS_24CollectiveEpilogueBwdGQAIS6_fSA_Li256ELb0ELb1EEENS_19SingleTileSchedulerILb0ELb0ELb0ELi128EEEE13SharedStorageENS1_6TensorINS1_11ArrayEngineIfLm32EEENS1_6LayoutINS2_IJNS2_IJNS3_ILi2EEESO_EEESO_NS3_ILi4EEEEEENS2_IJNS2_IJNS3_ILi1EEESO_EEESQ_NS3_ILi8EEEEEEEEEEEEbRKNSB_6ParamsERT0_S12_iNS2_IJiiiEEERT_ENKUliiE0_clEii) ;  /* 0x0000503000007944 */ /* 0x000fea0003c00000 */
[----:B------:R-:W-:Y:S05]  /*58a0*/  BSYNC B0 ;  /* 0x0000000000007941 */ /* 0x000fea0003800000 */
.L_x_383:
        /* <DEDUP_REMOVED lines=183> */
.L_x_362:
[----:B------:R-:W-:Y:S05]  /*6420*/  @P1 EXIT ;  /* 0x000000000000194d */ /* 0x000fea0003800000 */
[----:B------:R-:W1:Y:S01]  /*6430*/  S2R R2, SR_CTAID.Z ;  /* 0x0000000000027919 */ /* 0x000e620000002700 */
[----:B------:R-:W-:Y:S01]  /*6440*/  UMOV UR6, 0x1 ;  /* 0x0000000100067882 */ /* 0x000fe20000000000 */
[----:B------:R-:W-:Y:S01]  /*6450*/  IMAD R4, R191, c[0x0][0x358], RZ ;  /* 0x0000d600bf047a24 */ /* 0x000fe200078e02ff */
[----:B------:R-:W-:Y:S01]  /*6460*/  ULDC.64 UR4, c[0x0][0x338] ;  /* 0x0000ce0000047ab9 */ /* 0x000fe20000000a00 */
[----:B------:R-:W-:Y:S01]  /*6470*/  BSSY B0, `(.L_x_385) ;  /* 0x000001c000007945 */ /* 0x000fe20003800000 */
[----:B------:R-:W-:Y:S01]  /*6480*/  UISETP.NE.AND UP0, UPT, UR6, UR4, UPT ;  /* 0x000000040600728c */ /* 0x000fe2000bf05270 */
[----:B------:R-:W-:Y:S01]  /*6490*/  IMAD R4, R4, c[0x0][0x2f4], RZ ;  /* 0x0000bd0004047a24 */ /* 0x000fe200078e02ff */
[----:B------:R-:W-:-:S02]  /*64a0*/  UIMAD.WIDE.U32 UR8, UR25, UR5, URZ ;  /* 0x00000005190872a5 */ /* 0x000fc4000f8e003f */
[----:B------:R-:W-:Y:S02]  /*64b0*/  UMOV UR7, UR25 ;  /* 0x0000001900077c82 */ /* 0x000fe40008000000 */
[----:B------:R-:W-:-:S05]  /*64c0*/  ULDC UR5, c[0x0][0x340] ;  /* 0x0000d00000057ab9 */ /* 0x000fca0000000800 */
[----:B------:R-:W-:-:S04]  /*64d0*/  @UP0 USHF.R.U32.HI UR7, URZ, UR5, UR9 ;  /* 0x000000053f070299 */ /* 0x000fc80008011609 */
[----:B------:R-:W-:Y:S02]  /*64e0*/  USHF.R.S32.HI UR6, URZ, 0x1f, UR7 ;  /* 0x0000001f3f067899 */ /* 0x000fe40008011407 */
[----:B------:R-:W-:Y:S01]  /*64f0*/  UIADD3 UR8, -UR7, URZ, URZ ;  /* 0x0000003f07087290 */ /* 0x000fe2000fffe13f */
[----:B-1----:R-:W-:Y:S01]  /*6500*/  IMAD R5, R2, c[0x0][0x2f4], RZ ;  /* 0x0000bd0002057a24 */ /* 0x002fe200078e02ff */
[----:B------:R-:W-:Y:S02]  /*6510*/  SHF.R.S32.HI R0, RZ, 0x1f, R2 ;  /* 0x0000001fff007819 */ /* 0x000fe40000011402 */
[----:B------:R-:W-:Y:S02]  /*6520*/  UIMAD UR8, UR8, UR4, UR25 ;  /* 0x00000004080872a4 */ /* 0x000fe4000f8e0219 */
[--C-:B------:R-:W-:Y:S01]  /*6530*/  SHF.R.S32.HI R3, RZ, 0x1f, R5.reuse ;  /* 0x0000001fff037819 */ /* 0x100fe20000011405 */
[----:B------:R-:W-:Y:S01]  /*6540*/  BAR.SYNC.DEFER_BLOCKING 0x1, 0x100 ;  /* 0x0044000000007b1d */ /* 0x000fe20000010000 */
[----:B------:R-:W-:-:S02]  /*6550*/  IADD3 R5, P1, P0, R4, UR7, R5 ;  /* 0x0000000704057c10 */ /* 0x000fc4000f83e005 */
[----:B------:R-:W-:-:S04]  /*6560*/  SHF.R.S32.HI R4, RZ, 0x1f, R4 ;  /* 0x0000001fff047819 */ /* 0x000fc80000011404 */
[----:B------:R-:W-:Y:S01]  /*6570*/  IADD3.X R4, R4, UR6, R3, P1, P0 ;  /* 0x0000000604047c10 */ /* 0x000fe20008fe0403 */
[C---:B------:R-:W-:Y:S01]  /*6580*/  IMAD.SHL.U32 R3, R5.reuse, 0x4, RZ ;  /* 0x0000000405037824 */ /* 0x040fe200078e00ff */
[----:B------:R-:W-:Y:S02]  /*6590*/  ISETP.NE.AND P1, PT, R196, RZ, PT ;  /* 0x000000ffc400720c */ /* 0x000fe40003f25270 */
[----:B------:R-:W-:Y:S02]  /*65a0*/  SHF.L.U64.HI R4, R5, 0x2, R4 ;  /* 0x0000000205047819 */ /* 0x000fe40000010204 */
[----:B------:R-:W-:-:S04]  /*65b0*/  IADD3 R8, P0, R3, c[0x0][0x350], RZ ;  /* 0x0000d40003087a10 */ /* 0x000fc80007f1e0ff */
[----:B------:R-:W-:-:S05]  /*65c0*/  IADD3.X R9, R4, c[0x0][0x354], RZ, P0, !PT ;  /* 0x0000d50004097a10 */ /* 0x000fca00007fe4ff */
[----:B------:R-:W-:Y:S05]  /*65d0*/  @P1 BRA `(.L_x_386) ;  /* 0x0000005000001947 */ /* 0x000fea0003800000 */
.L_x_387:
[----:B------:R-:W2:Y:S01]  /*65e0*/  LDG.E.STRONG.GPU R5, [R8.64] ;  /* 0x0000001408057981 */ /* 0x000ea2000c1ef900 */
[----:B------:R-:W-:Y:S01]  /*65f0*/  YIELD ;  /* 0x0000000000007946 */ /* 0x000fe20003800000 */
[----:B--2---:R-:W-:Y:S01]  /*6600*/  ISETP.NE.AND P0, PT, R5, UR8, PT ;  /* 0x0000000805007c0c */ /* 0x004fe2000bf05270 */
[----:B------:R-:W-:-:S12]  /*6610*/  CCTL.IVALL ;  /* 0x00000000ff00798f */ /* 0x000fd80002000000 */
[----:B------:R-:W-:Y:S05]  /*6620*/  @P0 BRA `(.L_x_387) ;  /* 0xffffffb000000947 */ /* 0x000fea000383ffff */
.L_x_386:
[----:B------:R-:W-:Y:S05]  /*6630*/  BSYNC B0 ;  /* 0x0000000000007941 */ /* 0x000fea0003800000 */
.L_x_385:
[----:B------:R-:W-:Y:S01]  /*6640*/  MOV R5, 0xffffffff ;  /* 0xffffffff00057802 */ /* 0x000fe20000000f00 */
[----:B------:R-:W-:Y:S05]  /*6650*/  BRA.CONV ~URZ, `(.L_x_388) ;  /* 0x000000237f007947 */ /* 0x000fea000b800000 */
[----:B------:R-:W-:Y:S02]  /*6660*/  MOV R6, 0x6680 ;  /* 0x0000668000067802 */ /* 0x000fe40000000f00 */
[----:B------:R-:W-:Y:S05]  /*6670*/  CALL.REL.NOINC `($__internal_2_$__cuda_sm70_warpsync) ;  /* 0x0000705000007944 */ /* 0x000fea0003c00000 */
.L_x_388:
[----:B------:R-:W-:Y:S01]  /*6680*/  IMAD.SHL.U32 R191, R191, 0x2000, RZ ;  /* 0x00002000bfbf7824 */ /* 0x000fe200078e00ff */
[----:B------:R-:W-:Y:S02]  /*6690*/  ULDC.64 UR4, c[0x0][0x328] ;  /* 0x0000ca0000047ab9 */ /* 0x000fe40000000a00 */
[----:B------:R-:W-:Y:S02]  /*66a0*/  UIMAD UR4, UR6, UR4, URZ ;  /* 0x00000004060472a4 */ /* 0x000fe4000f8e023f */
[----:B------:R-:W-:Y:S02]  /*66b0*/  SHF.R.S32.HI R7, RZ, 0x1f, R191 ;  /* 0x0000001fff077819 */ /* 0x000fe400000114bf */
[----:B------:R-:W-:Y:S01]  /*66c0*/  IADD3 R10, P0, R191, R196, RZ ;  /* 0x000000c4bf0a7210 */ /* 0x000fe20007f1e0ff */
[----:B------:R-:W-:-:S03]  /*66d0*/  UIMAD UR4, UR7, UR5, UR4 ;  /* 0x00000005070472a4 */ /* 0x000fc6000f8e0204 */
[----:B------:R-:W-:Y:S02]  /*66e0*/  LEA.HI.X.SX32 R11, R196, R7, 0x1, P0 ;  /* 0x00000007c40b7211 */ /* 0x000fe400000f0eff */
[----:B------:R-:W-:-:S05]  /*66f0*/  MOV R7, UR7 ;  /* 0x0000000700077c02 */ /* 0x000fca0008000f00 */
[----:B------:R-:W-:-:S04]  /*6700*/  IMAD.WIDE.U32 R12, R7, c[0x0][0x328], R10 ;  /* 0x0000ca00070c7a25 */ /* 0x000fc800078e000a */
[----:B------:R-:W-:Y:S01]  /*6710*/  IMAD R7, R0, c[0x0][0x330], RZ ;  /* 0x0000cc0000077a24 */ /* 0x000fe200078e02ff */
[----:B------:R-:W-:-:S03]  /*6720*/  IADD3 R13, R13, UR4, RZ ;  /* 0x000000040d0d7c10 */ /* 0x000fc6000fffe0ff */
[C---:B------:R-:W-:Y:S02]  /*6730*/  IMAD R6, R2.reuse, c[0x0][0x334], R7 ;  /* 0x0000cd0002067a24 */ /* 0x040fe400078e0207 */
[----:B------:R-:W-:-:S04]  /*6740*/  IMAD.WIDE.U32 R12, R2, c[0x0][0x330], R12 ;  /* 0x0000cc00020c7a25 */ /* 0x000fc800078e000c */
[----:B------:R-:W-:Y:S01]  /*6750*/  IMAD.IADD R6, R13, 0x1, R6 ;  /* 0x000000010d067824 */ /* 0x000fe200078e0206 */
[----:B------:R-:W-:-:S04]  /*6760*/  LEA R14, P0, R12, c[0x0][0x310], 0x2 ;  /* 0x0000c4000c0e7a11 */ /* 0x000fc800078010ff */
[----:B------:R-:W-:Y:S01]  /*6770*/  LEA.HI.X R15, R12, c[0x0][0x314], R6, 0x2, P0 ;  /* 0x0000c5000c0f7a11 */ /* 0x000fe200000f1406 */
[----:B------:R-:W-:-:S06]  /*6780*/  NOP ;  /* 0x0000000000007918 */ /* 0x000fcc0000000000 */
        /* <DEDUP_REMOVED lines=34> */
[----:B-1----:R-:W-:Y:S05]  /*69b0*/  CALL.REL.NOINC `($__internal_2_$__cuda_sm70_warpsync) ;  /* 0x00006d1000007944 */ /* 0x002fea0003c00000 */
.L_x_389:
        /* <DEDUP_REMOVED lines=11> */
[----:B------:R2:W-:Y:S02]  /*6a70*/  RED.E.ADD.S32.STRONG.GPU [R8.64], R7 ;  /* 0x000000070800798e */ /* 0x0005e4000c10e394 */
.L_x_391:
[----:B------:R-:W-:Y:S05]  /*6a80*/  BSYNC B0 ;  /* 0x0000000000007941 */ /* 0x000fea0003800000 */
.L_x_390:
[----:B--2---:R-:W-:Y:S01]  /*6a90*/  IADD3 R8, P0, R3, c[0x0][0x348], RZ ;  /* 0x0000d20003087a10 */ /* 0x004fe20007f1e0ff */
[----:B------:R-:W-:Y:S03]  /*6aa0*/  BSSY B0, `(.L_x_392) ;  /* 0x0000008000007945 */ /* 0x000fe60003800000 */
[----:B------:R-:W-:Y:S01]  /*6ab0*/  IADD3.X R9, R4, c[0x0][0x34c], RZ, P0, !PT ;  /* 0x0000d30004097a10 */ /* 0x000fe200007fe4ff */
[----:B------:R-:W-:Y:S05]  /*6ac0*/  @P1 BRA `(.L_x_393) ;  /* 0x0000005000001947 */ /* 0x000fea0003800000 */
.L_x_394:
[----:B------:R-:W2:Y:S01]  /*6ad0*/  LDG.E.STRONG.GPU R3, [R8.64] ;  /* 0x0000001408037981 */ /* 0x000ea2000c1ef900 */
[----:B------:R-:W-:Y:S01]  /*6ae0*/  YIELD ;  /* 0x0000000000007946 */ /* 0x000fe20003800000 */
[----:B--2---:R-:W-:Y:S01]  /*6af0*/  ISETP.NE.AND P0, PT, R3, UR8, PT ;  /* 0x0000000803007c0c */ /* 0x004fe2000bf05270 */
[----:B------:R-:W-:-:S12]  /*6b00*/  CCTL.IVALL ;  /* 0x00000000ff00798f */ /* 0x000fd80002000000 */
[----:B------:R-:W-:Y:S05]  /*6b10*/  @P0 BRA `(.L_x_394) ;  /* 0xffffffb000000947 */ /* 0x000fea000383ffff */
.L_x_393:
[----:B------:R-:W-:Y:S05]  /*6b20*/  BSYNC B0 ;  /* 0x0000000000007941 */ /* 0x000fea0003800000 */
.L_x_392:
[----:B------:R-:W-:Y:S05]  /*6b30*/  BRA.CONV ~URZ, `(.L_x_395) ;  /* 0x000000237f007947 */ /* 0x000fea000b800000 */
[----:B------:R-:W-:Y:S02]  /*6b40*/  MOV R6, 0x6b60 ;  /* 0x00006b6000067802 */ /* 0x000fe40000000f00 */
[----:B-1----:R-:W-:Y:S05]  /*6b50*/  CALL.REL.NOINC `($__internal_2_$__cuda_sm70_warpsync) ;  /* 0x00006b7000007944 */ /* 0x002fea0003c00000 */
.L_x_395:
[----:B------:R-:W-:Y:S01]  /*6b60*/  ULDC.64 UR4, c[0x0][0x300] ;  /* 0x0000c00000047ab9 */ /* 0x000fe20000000a00 */
[----:B------:R-:W-:Y:S01]  /*6b70*/  MOV R3, UR7 ;  /* 0x0000000700037c02 */ /* 0x000fe20008000f00 */
[----:B------:R-:W-:Y:S01]  /*6b80*/  UIMAD UR4, UR6, UR4, URZ ;  /* 0x00000004060472a4 */ /* 0x000fe2000f8e023f */
[----:B------:R-:W-:Y:S02]  /*6b90*/  MOV R6, R10 ;  /* 0x0000000a00067202 */ /* 0x000fe40000000f00 */
[----:B------:R-:W-:Y:S01]  /*6ba0*/  MOV R7, R11 ;  /* 0x0000000b00077202 */ /* 0x000fe20000000f00 */
[----:B------:R-:W-:-:S04]  /*6bb0*/  UIMAD UR4, UR7, UR5, UR4 ;  /* 0x00000005070472a4 */ /* 0x000fc8000f8e0204 */
[----:B------:R-:W-:-:S04]  /*6bc0*/  IMAD.WIDE.U32 R6, R3, c[0x0][0x300], R6 ;  /* 0x0000c00003067a25 */ /* 0x000fc800078e0006 */
[----:B------:R-:W-:Y:S01]  /*6bd0*/  IMAD R3, R0, c[0x0][0x308], RZ ;  /* 0x0000c20000037a24 */ /* 0x000fe200078e02ff */
[----:B------:R-:W-:-:S03]  /*6be0*/  IADD3 R7, R7, UR4, RZ ;  /* 0x0000000407077c10 */ /* 0x000fc6000fffe0ff */
[C---:B------:R-:W-:Y:S02]  /*6bf0*/  IMAD R0, R2.reuse, c[0x0][0x30c], R3 ;  /* 0x0000c30002007a24 */ /* 0x040fe400078e0203 */
[----:B------:R-:W-:-:S05]  /*6c00*/  IMAD.WIDE.U32 R2, R2, c[0x0][0x308], R6 ;  /* 0x0000c20002027a25 */ /* 0x000fca00078e0006 */
[----:B------:R-:W-:Y:S02]  /*6c10*/  IADD3 R0, R3, R0, RZ ;  /* 0x0000000003007210 */ /* 0x000fe40007ffe0ff */
        /* <DEDUP_REMOVED lines=36> */
[----:B--2---:R-:W-:Y:S02]  /*6e60*/  MOV R6, 0x6e80 ;  /* 0x00006e8000067802 */ /* 0x004fe40000000f00 */
[----:B-1----:R-:W-:Y:S05]  /*6e70*/  CALL.REL.NOINC `($__internal_2_$__cuda_sm70_warpsync) ;  /* 0x0000685000007944 */ /* 0x002fea0003c00000 */
.L_x_396:
        /* <DEDUP_REMOVED lines=12> */
        .type           $_ZN7cutlass13device_kernelIN5flash19enable_sm80_to_sm89INS1_16FlashAttnBwdSm80INS1_25CollectiveMainloopBwdSm80ILi2ELi2EN4cute5tupleIJNS5_1CILi64EEENS7_ILi128EEES8_EEENS_10bfloat16_tEfNS_4arch4Sm80ELb0ELb1ELb1ELb0ELb1ELb0ELb0ELb0ELi2ELi2ELi4ELi2ELb1EEENS1_24CollectiveEpilogueBwdGQAISA_fSD_Li256ELb0ELb1EEENS1_19SingleTileSchedulerILb0ELb0ELb0ELi128EEEEEEEEEvNT_6ParamsE$_ZN4cute12iter_adaptorIPKN7cutlass10bfloat16_tENS_8gmem_ptrIS4_EEEC2ES4_,@function
        .size           $_ZN7cutlass13device_kernelIN5flash19enable_sm80_to_sm89INS1_16FlashAttnBwdSm80INS1_25CollectiveMainloopBwdSm80ILi2ELi2EN4cute5tupleIJNS5_1CILi64EEENS7_ILi128EEES8_EEENS_10bfloat16_tEfNS_4arch4Sm80ELb0ELb1ELb1ELb0ELb1ELb0ELb0ELb0ELi2ELi2ELi4ELi2ELb1EEENS1_24CollectiveEpilogueBwdGQAISA_fSD_Li256ELb0ELb1EEENS1_19SingleTileSchedulerILb0ELb0ELb0ELi128EEEEEEEEEvNT_6ParamsE$_ZN4cute12iter_adaptorIPKN7cutlass10bfloat16_tENS_8gmem_ptrIS4_EEEC2ES4_,($_ZN7cutlass13device_kernelIN5flash19enable_sm80_to_sm89INS1_16FlashAttnBwdSm80INS1_25CollectiveMainloopBwdSm80ILi2ELi2EN4cute5tupleIJNS5_1CILi64EEENS7_ILi128EEES8_EEENS_10bfloat16_tEfNS_4arch4Sm80ELb0ELb1ELb1ELb0ELb1ELb0ELb0ELb0ELi2ELi2ELi4ELi2ELb1EEENS1_24CollectiveEpilogueBwdGQAISA_fSD_Li256ELb0ELb1EEENS1_19SingleTileSchedulerILb0ELb0ELb0ELi128EEEEEEEEEvNT_6ParamsE$_ZN4cute12iter_adaptorIPKN7cutlass9uint128_tENS_8gmem_ptrIS4_EEEC2ES4_ - $_ZN7cutlass13device_kernelIN5flash19enable_sm80_to_sm89INS1_16FlashAttnBwdSm80INS1_25CollectiveMainloopBwdSm80ILi2ELi2EN4cute5tupleIJNS5_1CILi64EEENS7_ILi128EEES8_EEENS_10bfloat16_tEfNS_4arch4Sm80ELb0ELb1ELb1ELb0ELb1ELb0ELb0ELb0ELi2ELi2ELi4ELi2ELb1EEENS1_24CollectiveEpilogueBwdGQAISA_fSD_Li256ELb0ELb1EEENS1_19SingleTileSchedulerILb0ELb0ELb0ELi128EEEEEEEEEvNT_6ParamsE$_ZN4cute12iter_adaptorIPKN7cutlass10bfloat16_tENS_8gmem_ptrIS4_EEEC2ES4_)
$_ZN7cutlass13device_kernelIN5flash19enable_sm80_to_sm89INS1_16FlashAttnBwdSm80INS1_25CollectiveMainloopBwdSm80ILi2ELi2EN4cute5tupleIJNS5_1CILi64EEENS7_ILi128EEES8_EEENS_10bfloat16_tEfNS_4arch4Sm80ELb0ELb1ELb1ELb0ELb1ELb0ELb0ELb0ELi2ELi2ELi4ELi2ELb1EEENS1_24CollectiveEpilogueBwdGQAISA_fSD_Li256ELb0ELb1EEENS1_19SingleTileSchedulerILb0ELb0ELb0ELi128EEEEEEEEEvNT_6ParamsE$_ZN4cute12iter_adaptorIPKN7cutlass10bfloat16_tENS_8gmem_ptrIS4_EEEC2ES4_:
[----:B------:R-:W-:Y:S01]  /*6f40*/  ULDC UR30, c[0x0][0x20] ;  /* 0x00000800001e7ab9 */ /* 0x000fe20000000800 */
[----:B------:R-:W-:Y:S01]  /*6f50*/  MOV R15, 0x0 ;  /* 0x00000000000f7802 */ /* 0x000fe20000000f00 */
[----:B------:R-:W-:-:S09]  /*6f60*/  UIADD3 UR30, UR7, -UR30, URZ ;  /* 0x8000001e071e7290 */ /* 0x000fd2000fffe03f */
[----:B------:R1:W-:Y:S01]  /*6f70*/  STL.64 [UR30], R8 ;  /* 0x00000008ff007987 */ /* 0x0003e20008100a1e */
[----:B------:R-:W-:Y:S05]  /*6f80*/  RET.REL.NODEC R14 `(_ZN7cutlass13device_kernelIN5flash19enable_sm80_to_sm89INS1_16FlashAttnBwdSm80INS1_25CollectiveMainloopBwdSm80ILi2ELi2EN4cute5tupleIJNS5_1CILi64EEENS7_ILi128EEES8_EEENS_10bfloat16_tEfNS_4arch4Sm80ELb0ELb1ELb1ELb0ELb1ELb0ELb0ELb0ELi2ELi2ELi4ELi2ELb1EEENS1_24CollectiveEpilogueBwdGQAISA_fSD_Li256ELb0ELb1EEENS1_19SingleTileSchedulerILb0ELb0ELb0ELi128EEEEEEEEEvNT_6ParamsE) ;  /* 0xffff90700e007950 */ /* 0x000fea0003c3ffff */
        .type           $_ZN7cutlass13device_kernelIN5flash19enable_sm80_to_sm89INS1_16FlashAttnBwdSm80INS1_25CollectiveMainloopBwdSm80ILi2ELi2EN4cute5tupleIJNS5_1CILi64EEENS7_ILi128EEES8_EEENS_10bfloat16_tEfNS_4arch4Sm80ELb0ELb1ELb1ELb0ELb1ELb0ELb0ELb0ELi2ELi2ELi4ELi2ELb1EEENS1_24CollectiveEpilogueBwdGQAISA_fSD_Li256ELb0ELb1EEENS1_19SingleTileSchedulerILb0ELb0ELb0ELi128EEEEEEEEEvNT_6ParamsE$_ZN4cute12iter_adaptorIPKN7cutlass9uint128_tENS_8gmem_ptrIS4_EEEC2ES4_,@function
        .size           $_ZN7cutlass13device_kernelIN5flash19enable_sm80_to_sm89INS1_16FlashAttnBwdSm80INS1_25CollectiveMainloopBwdSm80ILi2ELi2EN4cute5tupleIJNS5_1CILi64EEENS7_ILi128EEES8_EEENS_10bfloat16_tEfNS_4arch4Sm80ELb0ELb1ELb1ELb0ELb1ELb0ELb0ELb0ELi2ELi2ELi4ELi2ELb1EEENS1_24CollectiveEpilogueBwdGQAISA_fSD_Li256ELb0ELb1EEENS1_19SingleTileSchedulerILb0ELb0ELb0ELi128EEEEEEEEEvNT_6ParamsE$_ZN4cute12iter_adaptorIPKN7cutlass9uint128_tENS_8gmem_ptrIS4_EEEC2ES4_,($_ZN7cutlass13device_kernelIN5flash19enable_sm80_to_sm89INS1_16FlashAttnBwdSm80INS1_25CollectiveMainloopBwdSm80ILi2ELi2EN4cute5tupleIJNS5_1CILi64EEENS7_ILi128EEES8_EEENS_10bfloat16_tEfNS_4arch4Sm80ELb0ELb1ELb1ELb0ELb1ELb0ELb0ELb0ELi2ELi2ELi4ELi2ELb1EEENS1_24CollectiveEpilogueBwdGQAISA_fSD_Li256ELb0ELb1EEENS1_19SingleTileSchedulerILb0ELb0ELb0ELi128EEEEEEEEEvNT_6ParamsE$_ZN4cute12iter_adaptorIPKfNS_8gmem_ptrIS2_EEEC2ES2_ - $_ZN7cutlass13device_kernelIN5flash19enable_sm80_to_sm89INS1_16FlashAttnBwdSm80INS1_25CollectiveMainloopBwdSm80ILi2ELi2EN4cute5tupleIJNS5_1CILi64EEENS7_ILi128EEES8_EEENS_10bfloat16_tEfNS_4arch4Sm80ELb0ELb1ELb1ELb0ELb1ELb0ELb0ELb0ELi2ELi2ELi4ELi2ELb1EEENS1_24CollectiveEpilogueBwdGQAISA_fSD_Li256ELb0ELb1EEENS1_19SingleTileSchedulerILb0ELb0ELb0ELi128EEEEEEEEEvNT_6ParamsE$_ZN4cute12iter_adaptorIPKN7cutlass9uint128_tENS_8gmem_ptrIS4_EEEC2ES4_)
$_ZN7cutlass13device_kernelIN5flash19enable_sm80_to_sm89INS1_16FlashAttnBwdSm80INS1_25CollectiveMainloopBwdSm80ILi2ELi2EN4cute5tupleIJNS5_1CILi64EEENS7_ILi128EEES8_EEENS_10bfloat16_tEfNS_4arch4Sm80ELb0ELb1ELb1ELb0ELb1ELb0ELb0ELb0ELi2ELi2ELi4ELi2ELb1EEENS1_24CollectiveEpilogueBwdGQAISA_fSD_Li256ELb0ELb1EEENS1_19SingleTileSchedulerILb0ELb0ELb0ELi128EEEEEEEEEvNT_6ParamsE$_ZN4cute12iter_adaptorIPKN7cutlass9uint128_tENS_8gmem_ptrIS4_EEEC2ES4_:
[----:B------:R-:W-:Y:S02]  /*6f90*/  IADD3 R8, R8, -c[0x0][0x20], RZ ;  /* 0x8000080008087a10 */ /* 0x000fe40007ffe0ff */
[----:B------:R-:W-:-:S03]  /*6fa0*/  MOV R15, 0x0 ;  /* 0x00000000000f7802 */ /* 0x000fc60000000f00 */
[----:B------:R1:W-:Y:S01]  /*6fb0*/  STL.64 [R8], R4 ;  /* 0x0000000408007387 */ /* 0x0003e20000100a00 */
[----:B------:R-:W-:Y:S05]  /*6fc0*/  RET.REL.NODEC R14 `(_ZN7cutlass13device_kernelIN5flash19enable_sm80_to_sm89INS1_16FlashAttnBwdSm80INS1_25CollectiveMainloopBwdSm80ILi2ELi2EN4cute5tupleIJNS5_1CILi64EEENS7_ILi128EEES8_EEENS_10bfloat16_tEfNS_4arch4Sm80ELb0ELb1ELb1ELb0ELb1ELb0ELb0ELb0ELi2ELi2ELi4ELi2ELb1EEENS1_24CollectiveEpilogueBwdGQAISA_fSD_Li256ELb0ELb1EEENS1_19SingleTileSchedulerILb0ELb0ELb0ELi128EEEEEEEEEvNT_6ParamsE) ;  /* 0xffff90300e007950 */ /* 0x000fea0003c3ffff */
        .type           $_ZN7cutlass13device_kernelIN5flash19enable_sm80_to_sm89INS1_16FlashAttnBwdSm80INS1_25CollectiveMainloopBwdSm80ILi2ELi2EN4cute5tupleIJNS5_1CILi64EEENS7_ILi128EEES8_EEENS_10bfloat16_tEfNS_4arch4Sm80ELb0ELb1ELb1ELb0ELb1ELb0ELb0ELb0ELi2ELi2ELi4ELi2ELb1EEENS1_24CollectiveEpilogueBwdGQAISA_fSD_Li256ELb0ELb1EEENS1_19SingleTileSchedulerILb0ELb0ELb0ELi128EEEEEEEEEvNT_6ParamsE$_ZN4cute12iter_adaptorIPKfNS_8gmem_ptrIS2_EEEC2ES2_,@function
        .size           $_ZN7cutlass13device_kernelIN5flash19enable_sm80_to_sm89INS1_16FlashAttnBwdSm80INS1_25CollectiveMainloopBwdSm80ILi2ELi2EN4cute5tupleIJNS5_1CILi64EEENS7_ILi128EEES8_EEENS_10bfloat16_tEfNS_4arch4Sm80ELb0ELb1ELb1ELb0ELb1ELb0ELb0ELb0ELi2ELi2ELi4ELi2ELb1EEENS1_24CollectiveEpilogueBwdGQAISA_fSD_Li256ELb0ELb1EEENS1_19SingleTileSchedulerILb0ELb0ELb0ELi128EEEEEEEEEvNT_6ParamsE$_ZN4cute12iter_adaptorIPKfNS_8gmem_ptrIS2_EEEC2ES2_,($_ZN7cutlass13device_kernelIN5flash19enable_sm80_to_sm89INS1_16FlashAttnBwdSm80INS1_25CollectiveMainloopBwdSm80ILi2ELi2EN4cute5tupleIJNS5_1CILi64EEENS7_ILi128EEES8_EEENS_10bfloat16_tEfNS_4arch4Sm80ELb0ELb1ELb1ELb0ELb1ELb0ELb0ELb0ELi2ELi2ELi4ELi2ELb1EEENS1_24CollectiveEpilogueBwdGQAISA_fSD_Li256ELb0ELb1EEENS1_19SingleTileSchedulerILb0ELb0ELb0ELi128EEEEEEEEEvNT_6ParamsE$_ZN4cute12iter_adaptorIPN7cutlass10bfloat16_tENS_8smem_ptrIS3_EEEC2ES3_ - $_ZN7cutlass13device_kernelIN5flash19enable_sm80_to_sm89INS1_16FlashAttnBwdSm80INS1_25CollectiveMainloopBwdSm80ILi2ELi2EN4cute5tupleIJNS5_1CILi64EEENS7_ILi128EEES8_EEENS_10bfloat16_tEfNS_4arch4Sm80ELb0ELb1ELb1ELb0ELb1ELb0ELb0ELb0ELi2ELi2ELi4ELi2ELb1EEENS1_24CollectiveEpilogueBwdGQAISA_fSD_Li256ELb0ELb1EEENS1_19SingleTileSchedulerILb0ELb0ELb0ELi128EEEEEEEEEvNT_6ParamsE$_ZN4cute12iter_adaptorIPKfNS_8gmem_ptrIS2_EEEC2ES2_)
$_ZN7cutlass13device_kernelIN5flash19enable_sm80_to_sm89INS1_16FlashAttnBwdSm80INS1_25CollectiveMainloopBwdSm80ILi2ELi2EN4cute5tupleIJNS5_1CILi64EEENS7_ILi128EEES8_EEENS_10bfloat16_tEfNS_4arch4Sm80ELb0ELb1ELb1ELb0ELb1ELb0ELb0ELb0ELi2ELi2ELi4ELi2ELb1EEENS1_24CollectiveEpilogueBwdGQAISA_fSD_Li256ELb0ELb1EEENS1_19SingleTileSchedulerILb0ELb0ELb0ELi128EEEEEEEEEvNT_6ParamsE$_ZN4cute12iter_adaptorIPKfNS_8gmem_ptrIS2_EEEC2ES2_:
[----:B------:R-:W-:Y:S02]  /*6fd0*/  IADD3 R4, R4, -c[0x0][0x20], RZ ;  /* 0x8000080004047a10 */ /* 0x000fe40007ffe0ff */
[----:B------:R-:W-:-:S03]  /*6fe0*/  MOV R15, 0x0 ;  /* 0x00000000000f7802 */ /* 0x000fc60000000f00 */
[----:B------:R1:W-:Y:S01]  /*6ff0*/  STL.64 [R4], R8 ;  /* 0x0000000804007387 */ /* 0x0003e20000100a00 */
[----:B------:R-:W-:Y:S05]  /*7000*/  RET.REL.NODEC R14 `(_ZN7cutlass13device_kernelIN5flash19enable_sm80_to_sm89INS1_16FlashAttnBwdSm80INS1_25CollectiveMainloopBwdSm80ILi2ELi2EN4cute5tupleIJNS5_1CILi64EEENS7_ILi128EEES8_EEENS_10bfloat16_tEfNS_4arch4Sm80ELb0ELb1ELb1ELb0ELb1ELb0ELb0ELb0ELi2ELi2ELi4ELi2ELb1EEENS1_24CollectiveEpilogueBwdGQAISA_fSD_Li256ELb0ELb1EEENS1_19SingleTileSchedulerILb0ELb0ELb0ELi128EEEEEEEEEvNT_6ParamsE) ;  /* 0xffff8ff00e007950 */ /* 0x000fea0003c3ffff */
        .type           $_ZN7cutlass13device_kernelIN5flash19enable_sm80_to_sm89INS1_16FlashAttnBwdSm80INS1_25CollectiveMainloopBwdSm80ILi2ELi2EN4cute5tupleIJNS5_1CILi64EEENS7_ILi128EEES8_EEENS_10bfloat16_tEfNS_4arch4Sm80ELb0ELb1ELb1ELb0ELb1ELb0ELb0ELb0ELi2ELi2ELi4ELi2ELb1EEENS1_24CollectiveEpilogueBwdGQAISA_fSD_Li256ELb0ELb1EEENS1_19SingleTileSchedulerILb0ELb0ELb0ELi128EEEEEEEEEvNT_6ParamsE$_ZN4cute12iter_adaptorIPN7cutlass10bfloat16_tENS_8smem_ptrIS3_EEEC2ES3_,@function
        .size           $_ZN7cutlass13device_kernelIN5flash19enable_sm80_to_sm89INS1_16FlashAttnBwdSm80INS1_25CollectiveMainloopBwdSm80ILi2ELi2EN4cute5tupleIJNS5_1CILi64EEENS7_ILi128EEES8_EEENS_10bfloat16_tEfNS_4arch4Sm80ELb0ELb1ELb1ELb0ELb1ELb0ELb0ELb0ELi2ELi2ELi4ELi2ELb1EEENS1_24CollectiveEpilogueBwdGQAISA_fSD_Li256ELb0ELb1EEENS1_19SingleTileSchedulerILb0ELb0ELb0ELi128EEEEEEEEEvNT_6ParamsE$_ZN4cute12iter_adaptorIPN7cutlass10bfloat16_tENS_8smem_ptrIS3_EEEC2ES3_,($_ZN7cutlass13device_kernelIN5flash19enable_sm80_to_sm89INS1_16FlashAttnBwdSm80INS1_25CollectiveMainloopBwdSm80ILi2ELi2EN4cute5tupleIJNS5_1CILi64EEENS7_ILi128EEES8_EEENS_10bfloat16_tEfNS_4arch4Sm80ELb0ELb1ELb1ELb0ELb1ELb0ELb0ELb0ELi2ELi2ELi4ELi2ELb1EEENS1_24CollectiveEpilogueBwdGQAISA_fSD_Li256ELb0ELb1EEENS1_19SingleTileSchedulerILb0ELb0ELb0ELi128EEEEEEEEEvNT_6ParamsE$_ZN4cute12iter_adaptorIPN7cutlass9uint128_tENS_8smem_ptrIS3_EEEC2ES3_ - $_ZN7cutlass13device_kernelIN5flash19enable_sm80_to_sm89INS1_16FlashAttnBwdSm80INS1_25CollectiveMainloopBwdSm80ILi2ELi2EN4cute5tupleIJNS5_1CILi64EEENS7_ILi128EEES8_EEENS_10bfloat16_tEfNS_4arch4Sm80ELb0ELb1ELb1ELb0ELb1ELb0ELb0ELb0ELi2ELi2ELi4ELi2ELb1EEENS1_24CollectiveEpilogueBwdGQAISA_fSD_Li256ELb0ELb1EEENS1_19SingleTileSchedulerILb0ELb0ELb0ELi128EEEEEEEEEvNT_6ParamsE$_ZN4cute12iter_adaptorIPN7cutlass10bfloat16_tENS_8smem_ptrIS3_EEEC2ES3_)
$_ZN7cutlass13device_kernelIN5flash19enable_sm80_to_sm89INS1_16FlashAttnBwdSm80INS1_25CollectiveMainloopBwdSm80ILi2ELi2EN4cute5tupleIJNS5_1CILi64EEENS7_ILi128EEES8_EEENS_10bfloat16_tEfNS_4arch4Sm80ELb0ELb1ELb1ELb0ELb1ELb0ELb0ELb0ELi2ELi2ELi4ELi2ELb1EEENS1_24CollectiveEpilogueBwdGQAISA_fSD_Li256ELb0ELb1EEENS1_19SingleTileSchedulerILb0ELb0ELb0ELi128EEEEEEEEEvNT_6ParamsE$_ZN4cute12iter_adaptorIPN7cutlass10bfloat16_tENS_8smem_ptrIS3_EEEC2ES3_:
[----:B------:R-:W-:Y:S01]  /*7010*/  ULDC UR30, c[0x0][0x20] ;  /* 0x00000800001e7ab9 */ /* 0x000fe20000000800 */
[----:B------:R-:W-:Y:S01]  /*7020*/  MOV R14, R12 ;  /* 0x0000000c000e7202 */ /* 0x000fe20000000f00 */
[----:B------:R-:W-:Y:S01]  /*7030*/  UIADD3 UR30, UR7, -UR30, URZ ;  /* 0x8000001e071e7290 */ /* 0x000fe2000fffe03f */
[----:B------:R-:W-:-:S08]  /*7040*/  MOV R15, 0x0 ;  /* 0x00000000000f7802 */ /* 0x000fd00000000f00 */
[----:B------:R1:W-:Y:S01]  /*7050*/  STL.64 [UR30], R6 ;  /* 0x00000006ff007987 */ /* 0x0003e20008100a1e */
[----:B------:R-:W-:Y:S05]  /*7060*/  RET.REL.NODEC R14 `(_ZN7cutlass13device_kernelIN5flash19enable_sm80_to_sm89INS1_16FlashAttnBwdSm80INS1_25CollectiveMainloopBwdSm80ILi2ELi2EN4cute5tupleIJNS5_1CILi64EEENS7_ILi128EEES8_EEENS_10bfloat16_tEfNS_4arch4Sm80ELb0ELb1ELb1ELb0ELb1ELb0ELb0ELb0ELi2ELi2ELi4ELi2ELb1EEENS1_24CollectiveEpilogueBwdGQAISA_fSD_Li256ELb0ELb1EEENS1_19SingleTileSchedulerILb0ELb0ELb0ELi128EEEEEEEEEvNT_6ParamsE) ;  /* 0xffff8f900e007950 */ /* 0x000fea0003c3ffff */
        .type           $_ZN7cutlass13device_kernelIN5flash19enable_sm80_to_sm89INS1_16FlashAttnBwdSm80INS1_25CollectiveMainloopBwdSm80ILi2ELi2EN4cute5tupleIJNS5_1CILi64EEENS7_ILi128EEES8_EEENS_10bfloat16_tEfNS_4arch4Sm80ELb0ELb1ELb1ELb0ELb1ELb0ELb0ELb0ELi2ELi2ELi4ELi2ELb1EEENS1_24CollectiveEpilogueBwdGQAISA_fSD_Li256ELb0ELb1EEENS1_19SingleTileSchedulerILb0ELb0ELb0ELi128EEEEEEEEEvNT_6ParamsE$_ZN4cute12iter_adaptorIPN7cutlass9uint128_tENS_8smem_ptrIS3_EEEC2ES3_,@function
        .size           $_ZN7cutlass13device_kernelIN5flash19enable_sm80_to_sm89INS1_16FlashAttnBwdSm80INS1_25CollectiveMainloopBwdSm80ILi2ELi2EN4cute5tupleIJNS5_1CILi64EEENS7_ILi128EEES8_EEENS_10bfloat16_tEfNS_4arch4Sm80ELb0ELb1ELb1ELb0ELb1ELb0ELb0ELb0ELi2ELi2ELi4ELi2ELb1EEENS1_24CollectiveEpilogueBwdGQAISA_fSD_Li256ELb0ELb1EEENS1_19SingleTileSchedulerILb0ELb0ELb0ELi128EEEEEEEEEvNT_6ParamsE$_ZN4cute12iter_adaptorIPN7cutlass9uint128_tENS_8smem_ptrIS3_EEEC2ES3_,($_ZN7cutlass13device_kernelIN5flash19enable_sm80_to_sm89INS1_16FlashAttnBwdSm80INS1_25CollectiveMainloopBwdSm80ILi2ELi2EN4cute5tupleIJNS5_1CILi64EEENS7_ILi128EEES8_EEENS_10bfloat16_tEfNS_4arch4Sm80ELb0ELb1ELb1ELb0ELb1ELb0ELb0ELb0ELi2ELi2ELi4ELi2ELb1EEENS1_24CollectiveEpilogueBwdGQAISA_fSD_Li256ELb0ELb1EEENS1_19SingleTileSchedulerILb0ELb0ELb0ELi128EEEEEEEEEvNT_6ParamsE$_ZN4cute12iter_adaptorIPfNS_8smem_ptrIS1_EEEC2ES1_ - $_ZN7cutlass13device_kernelIN5flash19enable_sm80_to_sm89INS1_16FlashAttnBwdSm80INS1_25CollectiveMainloopBwdSm80ILi2ELi2EN4cute5tupleIJNS5_1CILi64EEENS7_ILi128EEES8_EEENS_10bfloat16_tEfNS_4arch4Sm80ELb0ELb1ELb1ELb0ELb1ELb0ELb0ELb0ELi2ELi2ELi4ELi2ELb1EEENS1_24CollectiveEpilogueBwdGQAISA_fSD_Li256ELb0ELb1EEENS1_19SingleTileSchedulerILb0ELb0ELb0ELi128EEEEEEEEEvNT_6ParamsE$_ZN4cute12iter_adaptorIPN7cutlass9uint128_tENS_8smem_ptrIS3_EEEC2ES3_)
$_ZN7cutlass13device_kernelIN5flash19enable_sm80_to_sm89INS1_16FlashAttnBwdSm80INS1_25CollectiveMainloopBwdSm80ILi2ELi2EN4cute5tupleIJNS5_1CILi64EEENS7_ILi128EEES8_EEENS_10bfloat16_tEfNS_4arch4Sm80ELb0ELb1ELb1ELb0ELb1ELb0ELb0ELb0ELi2ELi2ELi4ELi2ELb1EEENS1_24CollectiveEpilogueBwdGQAISA_fSD_Li256ELb0ELb1EEENS1_19SingleTileSchedulerILb0ELb0ELb0ELi128EEEEEEEEEvNT_6ParamsE$_ZN4cute12iter_adaptorIPN7cutlass9uint128_tENS_8smem_ptrIS3_EEEC2ES3_:
[----:B------:R-:W-:Y:S01]  /*7070*/  IADD3 R6, R6, -c[0x0][0x20], RZ ;  /* 0x8000080006067a10 */ /* 0x000fe20007ffe0ff */
[----:B------:R-:W-:Y:S01]  /*7080*/  IMAD.MOV.U32 R14, RZ, RZ, R12 ;  /* 0x000000ffff0e7224 */ /* 0x000fe200078e000c */
[----:B------:R-:W-:-:S03]  /*7090*/  MOV R15, 0x0 ;  /* 0x00000000000f7802 */ /* 0x000fc60000000f00 */
[----:B------:R1:W-:Y:S01]  /*70a0*/  STL.64 [R6], R4 ;  /* 0x0000000406007387 */ /* 0x0003e20000100a00 */
[----:B------:R-:W-:Y:S05]  /*70b0*/  RET.REL.NODEC R14 `(_ZN7cutlass13device_kernelIN5flash19enable_sm80_to_sm89INS1_16FlashAttnBwdSm80INS1_25CollectiveMainloopBwdSm80ILi2ELi2EN4cute5tupleIJNS5_1CILi64EEENS7_ILi128EEES8_EEENS_10bfloat16_tEfNS_4arch4Sm80ELb0ELb1ELb1ELb0ELb1ELb0ELb0ELb0ELi2ELi2ELi4ELi2ELb1EEENS1_24CollectiveEpilogueBwdGQAISA_fSD_Li256ELb0ELb1EEENS1_19SingleTileSchedulerILb0ELb0ELb0ELi128EEEEEEEEEvNT_6ParamsE) ;  /* 0xffff8f400e007950 */ /* 0x000fea0003c3ffff */
        .type           $_ZN7cutlass13device_kernelIN5flash19enable_sm80_to_sm89INS1_16FlashAttnBwdSm80INS1_25CollectiveMainloopBwdSm80ILi2ELi2EN4cute5tupleIJNS5_1CILi64EEENS7_ILi128EEES8_EEENS_10bfloat16_tEfNS_4arch4Sm80ELb0ELb1ELb1ELb0ELb1ELb0ELb0ELb0ELi2ELi2ELi4ELi2ELb1EEENS1_24CollectiveEpilogueBwdGQAISA_fSD_Li256ELb0ELb1EEENS1_19SingleTileSchedulerILb0ELb0ELb0ELi128EEEEEEEEEvNT_6ParamsE$_ZN4cute12iter_adaptorIPfNS_8smem_ptrIS1_EEEC2ES1_,@function
        .size           $_ZN7cutlass13device_kernelIN5flash19enable_sm80_to_sm89INS1_16FlashAttnBwdSm80INS1_25CollectiveMainloopBwdSm80ILi2ELi2EN4cute5tupleIJNS5_1CILi64EEENS7_ILi128EEES8_EEENS_10bfloat16_tEfNS_4arch4Sm80ELb0ELb1ELb1ELb0ELb1ELb0ELb0ELb0ELi2ELi2ELi4ELi2ELb1EEENS1_24CollectiveEpilogueBwdGQAISA_fSD_Li256ELb0ELb1EEENS1_19SingleTileSchedulerILb0ELb0ELb0ELi128EEEEEEEEEvNT_6ParamsE$_ZN4cute12iter_adaptorIPfNS_8smem_ptrIS1_EEEC2ES1_,($_ZN7cutlass13device_kernelIN5flash19enable_sm80_to_sm89INS1_16FlashAttnBwdSm80INS1_25CollectiveMainloopBwdSm80ILi2ELi2EN4cute5tupleIJNS5_1CILi64EEENS7_ILi128EEES8_EEENS_10bfloat16_tEfNS_4arch4Sm80ELb0ELb1ELb1ELb0ELb1ELb0ELb0ELb0ELi2ELi2ELi4ELi2ELb1EEENS1_24CollectiveEpilogueBwdGQAISA_fSD_Li256ELb0ELb1EEENS1_19SingleTileSchedulerILb0ELb0ELb0ELi128EEEEEEEEEvNT_6ParamsE$_ZN4cute3eso3ESOILb0ELb0EJNS_15ArithmeticTupleIJiiEEEiiiEEC2ERKS3_RKiS8_S8_ - $_ZN7cutlass13device_kernelIN5flash19enable_sm80_to_sm89INS1_16FlashAttnBwdSm80INS1_25CollectiveMainloopBwdSm80ILi2ELi2EN4cute5tupleIJNS5_1CILi64EEENS7_ILi128EEES8_EEENS_10bfloat16_tEfNS_4arch4Sm80ELb0ELb1ELb1ELb0ELb1ELb0ELb0ELb0ELi2ELi2ELi4ELi2ELb1EEENS1_24CollectiveEpilogueBwdGQAISA_fSD_Li256ELb0ELb1EEENS1_19SingleTileSchedulerILb0ELb0ELb0ELi128EEEEEEEEEvNT_6ParamsE$_ZN4cute12iter_adaptorIPfNS_8smem_ptrIS1_EEEC2ES1_)
$_ZN7cutlass13device_kernelIN5flash19enable_sm80_to_sm89INS1_16FlashAttnBwdSm80INS1_25CollectiveMainloopBwdSm80ILi2ELi2EN4cute5tupleIJNS5_1CILi64EEENS7_ILi128EEES8_EEENS_10bfloat16_tEfNS_4arch4Sm80ELb0ELb1ELb1ELb0ELb1ELb0ELb0ELb0ELi2ELi2ELi4ELi2ELb1EEENS1_24CollectiveEpilogueBwdGQAISA_fSD_Li256ELb0ELb1EEENS1_19SingleTileSchedulerILb0ELb0ELb0ELi128EEEEEEEEEvNT_6ParamsE$_ZN4cute12iter_adaptorIPfNS_8smem_ptrIS1_EEEC2ES1_:
[----:B------:R-:W-:Y:S02]  /*70c0*/  IADD3 R4, R4, -c[0x0][0x20], RZ ;  /* 0x8000080004047a10 */ /* 0x000fe40007ffe0ff */
[----:B------:R-:W-:-:S03]  /*70d0*/  MOV R15, 0x0 ;  /* 0x00000000000f7802 */ /* 0x000fc60000000f00 */
[----:B------:R1:W-:Y:S01]  /*70e0*/  STL.64 [R4], R6 ;  /* 0x0000000604007387 */ /* 0x0003e20000100a00 */
[----:B------:R-:W-:Y:S05]  /*70f0*/  RET.REL.NODEC R14 `(_ZN7cutlass13device_kernelIN5flash19enable_sm80_to_sm89INS1_16FlashAttnBwdSm80INS1_25CollectiveMainloopBwdSm80ILi2ELi2EN4cute5tupleIJNS5_1CILi64EEENS7_ILi128EEES8_EEENS_10bfloat16_tEfNS_4arch4Sm80ELb0ELb1ELb1ELb0ELb1ELb0ELb0ELb0ELi2ELi2ELi4ELi2ELb1EEENS1_24CollectiveEpilogueBwdGQAISA_fSD_Li256ELb0ELb1EEENS1_19SingleTileSchedulerILb0ELb0ELb0ELi128EEEEEEEEEvNT_6ParamsE) ;  /* 0xffff8f000e007950 */ /* 0x000fea0003c3ffff */
        .type           $_ZN7cutlass13device_kernelIN5flash19enable_sm80_to_sm89INS1_16FlashAttnBwdSm80INS1_25CollectiveMainloopBwdSm80ILi2ELi2EN4cute5tupleIJNS5_1CILi64EEENS7_ILi128EEES8_EEENS_10bfloat16_tEfNS_4arch4Sm80ELb0ELb1ELb1ELb0ELb1ELb0ELb0ELb0ELi2ELi2ELi4ELi2ELb1EEENS1_24CollectiveEpilogueBwdGQAISA_fSD_Li256ELb0ELb1EEENS1_19SingleTileSchedulerILb0ELb0ELb0ELi128EEEEEEEEEvNT_6ParamsE$_ZN4cute3eso3ESOILb0ELb0EJNS_15ArithmeticTupleIJiiEEEiiiEEC2ERKS3_RKiS8_S8_,@function
        .size           $_ZN7cutlass13device_kernelIN5flash19enable_sm80_to_sm89INS1_16FlashAttnBwdSm80INS1_25CollectiveMainloopBwdSm80ILi2ELi2EN4cute5tupleIJNS5_1CILi64EEENS7_ILi128EEES8_EEENS_10bfloat16_tEfNS_4arch4Sm80ELb0ELb1ELb1ELb0ELb1ELb0ELb0ELb0ELi2ELi2ELi4ELi2ELb1EEENS1_24CollectiveEpilogueBwdGQAISA_fSD_Li256ELb0ELb1EEENS1_19SingleTileSchedulerILb0ELb0ELb0ELi128EEEEEEEEEvNT_6ParamsE$_ZN4cute3eso3ESOILb0ELb0EJNS_15ArithmeticTupleIJiiEEEiiiEEC2ERKS3_RKiS8_S8_,($_ZN7cutlass13device_kernelIN5flash19enable_sm80_to_sm89INS1_16FlashAttnBwdSm80INS1_25CollectiveMainloopBwdSm80ILi2ELi2EN4cute5tupleIJNS5_1CILi64EEENS7_ILi128EEES8_EEENS_10bfloat16_tEfNS_4arch4Sm80ELb0ELb1ELb1ELb0ELb1ELb0ELb0ELb0ELi2ELi2ELi4ELi2ELb1EEENS1_24CollectiveEpilogueBwdGQAISA_fSD_Li256ELb0ELb1EEENS1_19SingleTileSchedulerILb0ELb0ELb0ELi128EEEEEEEEEvNT_6ParamsE$_ZN4cute3eso3ESOILb0ELb0EJNS_5tupleIJiiEEEiiiEEC2ERKS3_RKiS8_S8_ - $_ZN7cutlass13device_kernelIN5flash19enable_sm80_to_sm89INS1_16FlashAttnBwdSm80INS1_25CollectiveMainloopBwdSm80ILi2ELi2EN4cute5tupleIJNS5_1CILi64EEENS7_ILi128EEES8_EEENS_10bfloat16_tEfNS_4arch4Sm80ELb0ELb1ELb1ELb0ELb1ELb0ELb0ELb0ELi2ELi2ELi4ELi2ELb1EEENS1_24CollectiveEpilogueBwdGQAISA_fSD_Li256ELb0ELb1EEENS1_19SingleTileSchedulerILb0ELb0ELb0ELi128EEEEEEEEEvNT_6ParamsE$_ZN4cute3eso3ESOILb0ELb0EJNS_15ArithmeticTupleIJiiEEEiiiEEC2ERKS3_RKiS8_S8_)
$_ZN7cutlass13device_kernelIN5flash19enable_sm80_to_sm89INS1_16FlashAttnBwdSm80INS1_25CollectiveMainloopBwdSm80ILi2ELi2EN4cute5tupleIJNS5_1CILi64EEENS7_ILi128EEES8_EEENS_10bfloat16_tEfNS_4arch4Sm80ELb0ELb1ELb1ELb0ELb1ELb0ELb0ELb0ELi2ELi2ELi4ELi2ELb1EEENS1_24CollectiveEpilogueBwdGQAISA_fSD_Li256ELb0ELb1EEENS1_19SingleTileSchedulerILb0ELb0ELb0ELi128EEEEEEEEEvNT_6ParamsE$_ZN4cute3eso3ESOILb0ELb0EJNS_15ArithmeticTupleIJiiEEEiiiEEC2ERKS3_RKiS8_S8_:
        /* <DEDUP_REMOVED lines=14> */
[----:B------:R-:W-:Y:S05]  /*71e0*/  RET.REL.NODEC R4 `(_ZN7cutlass13device_kernelIN5flash19enable_sm80_to_sm89INS1_16FlashAttnBwdSm80INS1_25CollectiveMainloopBwdSm80ILi2ELi2EN4cute5tupleIJNS5_1CILi64EEENS7_ILi128EEES8_EEENS_10bfloat16_tEfNS_4arch4Sm80ELb0ELb1ELb1ELb0ELb1ELb0ELb0ELb0ELi2ELi2ELi4ELi2ELb1EEENS1_24CollectiveEpilogueBwdGQAISA_fSD_Li256ELb0ELb1EEENS1_19SingleTileSchedulerILb0ELb0ELb0ELi128EEEEEEEEEvNT_6ParamsE) ;  /* 0xffff8e1004007950 */ /* 0x000fea0003c3ffff */
        .type           $_ZN7cutlass13device_kernelIN5flash19enable_sm80_to_sm89INS1_16FlashAttnBwdSm80INS1_25CollectiveMainloopBwdSm80ILi2ELi2EN4cute5tupleIJNS5_1CILi64EEENS7_ILi128EEES8_EEENS_10bfloat16_tEfNS_4arch4Sm80ELb0ELb1ELb1ELb0ELb1ELb0ELb0ELb0ELi2ELi2ELi4ELi2ELb1EEENS1_24CollectiveEpilogueBwdGQAISA_fSD_Li256ELb0ELb1EEENS1_19SingleTileSchedulerILb0ELb0ELb0ELi128EEEEEEEEEvNT_6ParamsE$_ZN4cute3eso3ESOILb0ELb0EJNS_5tupleIJiiEEEiiiEEC2ERKS3_RKiS8_S8_,@function
        .size           $_ZN7cutlass13device_kernelIN5flash19enable_sm80_to_sm89INS1_16FlashAttnBwdSm80INS1_25CollectiveMainloopBwdSm80ILi2ELi2EN4cute5tupleIJNS5_1CILi64EEENS7_ILi128EEES8_EEENS_10bfloat16_tEfNS_4arch4Sm80ELb0ELb1ELb1ELb0ELb1ELb0ELb0ELb0ELi2ELi2ELi4ELi2ELb1EEENS1_24CollectiveEpilogueBwdGQAISA_fSD_Li256ELb0ELb1EEENS1_19SingleTileSchedulerILb0ELb0ELb0ELi128EEEEEEEEEvNT_6ParamsE$_ZN4cute3eso3ESOILb0ELb0EJNS_5tupleIJiiEEEiiiEEC2ERKS3_RKiS8_S8_,($_ZN7cutlass13device_kernelIN5flash19enable_sm80_to_sm89INS1_16FlashAttnBwdSm80INS1_25CollectiveMainloopBwdSm80ILi2ELi2EN4cute5tupleIJNS5_1CILi64EEENS7_ILi128EEES8_EEENS_10bfloat16_tEfNS_4arch4Sm80ELb0ELb1ELb1ELb0ELb1ELb0ELb0ELb0ELi2ELi2ELi4ELi2ELb1EEENS1_24CollectiveEpilogueBwdGQAISA_fSD_Li256ELb0ELb1EEENS1_19SingleTileSchedulerILb0ELb0ELb0ELi128EEEEEEEEEvNT_6ParamsE$_ZN4cute3eso3ESOILb0ELb0EJNS_6LayoutINS_5tupleIJNS3_IJNS_1CILi8EEENS4_ILi1EEEEEENS4_ILi2EEES6_EEENS3_IJNS3_IJS6_NS4_ILi0EEEEEElSA_EEEEENS_10ViewEngineINS_8gmem_ptrIPKN7cutlass10bfloat16_tEEEEEEEC2ERKSD_RKSL_ - $_ZN7cutlass13device_kernelIN5flash19enable_sm80_to_sm89INS1_16FlashAttnBwdSm80INS1_25CollectiveMainloopBwdSm80ILi2ELi2EN4cute5tupleIJNS5_1CILi64EEENS7_ILi128EEES8_EEENS_10bfloat16_tEfNS_4arch4Sm80ELb0ELb1ELb1ELb0ELb1ELb0ELb0ELb0ELi2ELi2ELi4ELi2ELb1EEENS1_24CollectiveEpilogueBwdGQAISA_fSD_Li256ELb0ELb1EEENS1_19SingleTileSchedulerILb0ELb0ELb0ELi128EEEEEEEEEvNT_6ParamsE$_ZN4cute3eso3ESOILb0ELb0EJNS_5tupleIJiiEEEiiiEEC2ERKS3_RKiS8_S8_)
$_ZN7cutlass13device_kernelIN5flash19enable_sm80_to_sm89INS1_16FlashAttnBwdSm80INS1_25CollectiveMainloopBwdSm80ILi2ELi2EN4cute5tupleIJNS5_1CILi64EEENS7_ILi128EEES8_EEENS_10bfloat16_tEfNS_4arch4Sm80ELb0ELb1ELb1ELb0ELb1ELb0ELb0ELb0ELi2ELi2ELi4ELi2ELb1EEENS1_24CollectiveEpilogueBwdGQAISA_fSD_Li256ELb0ELb1EEENS1_19SingleTileSchedulerILb0ELb0ELb0ELi128EEEEEEEEEvNT_6ParamsE$_ZN4cute3eso3ESOILb0ELb0EJNS_5tupleIJiiEEEiiiEEC2ERKS3_RKiS8_S8_:
        /* <DEDUP_REMOVED lines=15> */
        .type           $_ZN7cutlass13device_kernelIN5flash19enable_sm80_to_sm89INS1_16FlashAttnBwdSm80INS1_25CollectiveMainloopBwdSm80ILi2ELi2EN4cute5tupleIJNS5_1CILi64EEENS7_ILi128EEES8_EEENS_10bfloat16_tEfNS_4arch4Sm80ELb0ELb1ELb1ELb0ELb1ELb0ELb0ELb0ELi2ELi2ELi4ELi2ELb1EEENS1_24CollectiveEpilogueBwdGQAISA_fSD_Li256ELb0ELb1EEENS1_19SingleTileSchedulerILb0ELb0ELb0ELi128EEEEEEEEEvNT_6ParamsE$_ZN4cute3eso3ESOILb0ELb0EJNS_6LayoutINS_5tupleIJNS3_IJNS_1CILi8EEENS4_ILi1EEEEEENS4_ILi2EEES6_EEENS3_IJNS3_IJS6_NS4_ILi0EEEEEElSA_EEEEENS_10ViewEngineINS_8gmem_ptrIPKN7cutlass10bfloat16_tEEEEEEEC2ERKSD_RKSL_,@function
        .size           $_ZN7cutlass13device_kernelIN5flash19enable_sm80_to_sm89INS1_16FlashAttnBwdSm80INS1_25CollectiveMainloopBwdSm80ILi2ELi2EN4cute5tupleIJNS5_1CILi64EEENS7_ILi128EEES8_EEENS_10bfloat16_tEfNS_4arch4Sm80ELb0ELb1ELb1ELb0ELb1ELb0ELb0ELb0ELi2ELi2ELi4ELi2ELb1EEENS1_24CollectiveEpilogueBwdGQAISA_fSD_Li256ELb0ELb1EEENS1_19SingleTileSchedulerILb0ELb0ELb0ELi128EEEEEEEEEvNT_6ParamsE$_ZN4cute3eso3ESOILb0ELb0EJNS_6LayoutINS_5tupleIJNS3_IJNS_1CILi8EEENS4_ILi1EEEEEENS4_ILi2EEES6_EEENS3_IJNS3_IJS6_NS4_ILi0EEEEEElSA_EEEEENS_10ViewEngineINS_8gmem_ptrIPKN7cutlass10bfloat16_tEEEEEEEC2ERKSD_RKSL_,($_ZN7cutlass13device_kernelIN5flash19enable_sm80_to_sm89INS1_16FlashAttnBwdSm80INS1_25CollectiveMainloopBwdSm80ILi2ELi2EN4cute5tupleIJNS5_1CILi64EEENS7_ILi128EEES8_EEENS_10bfloat16_tEfNS_4arch4Sm80ELb0ELb1ELb1ELb0ELb1ELb0ELb0ELb0ELi2ELi2ELi4ELi2ELb1EEENS1_24CollectiveEpilogueBwdGQAISA_fSD_Li256ELb0ELb1EEENS1_19SingleTileSchedulerILb0ELb0ELb0ELi128EEEEEEEEEvNT_6ParamsE$_ZN4cute3eso3ESOILb0ELb0EJNS_6LayoutINS_5tupleIJNS3_IJNS_1CILi8EEENS4_ILi1EEEEEENS4_ILi2EEES6_EEENS3_IJNS3_IJS6_NS4_ILi0EEEEEElSA_EEEEElEEC2ERKSD_RKl - $_ZN7cutlass13device_kernelIN5flash19enable_sm80_to_sm89INS1_16FlashAttnBwdSm80INS1_25CollectiveMainloopBwdSm80ILi2ELi2EN4cute5tupleIJNS5_1CILi64EEENS7_ILi128EEES8_EEENS_10bfloat16_tEfNS_4arch4Sm80ELb0ELb1ELb1ELb0ELb1ELb0ELb0ELb0ELi2ELi2ELi4ELi2ELb1EEENS1_24CollectiveEpilogueBwdGQAISA_fSD_Li256ELb0ELb1EEENS1_19SingleTileSchedulerILb0ELb0ELb0ELi128EEEEEEEEEvNT_6ParamsE$_ZN4cute3eso3ESOILb0ELb0EJNS_6LayoutINS_5tupleIJNS3_IJNS_1CILi8EEENS4_ILi1EEEEEENS4_ILi2EEES6_EEENS3_IJNS3_IJS6_NS4_ILi0EEEEEElSA_EEEEENS_10ViewEngineINS_8gmem_ptrIPKN7cutlass10bfloat16_tEEEEEEEC2ERKSD_RKSL_)
$_ZN7cutlass13device_kernelIN5flash19enable_sm80_to_sm89INS1_16FlashAttnBwdSm80INS1_25CollectiveMainloopBwdSm80ILi2ELi2EN4cute5tupleIJNS5_1CILi64EEENS7_ILi128EEES8_EEENS_10bfloat16_tEfNS_4arch4Sm80ELb0ELb1ELb1ELb0ELb1ELb0ELb0ELb0ELi2ELi2ELi4ELi2ELb1EEENS1_24CollectiveEpilogueBwdGQAISA_fSD_Li256ELb0ELb1EEENS1_19SingleTileSchedulerILb0ELb0ELb0ELi128EEEEEEEEEvNT_6ParamsE$_ZN4cute3eso3ESOILb0ELb0EJNS_6LayoutINS_5tupleIJNS3_IJNS_1CILi8EEENS4_ILi1EEEEEENS4_ILi2EEES6_EEENS3_IJNS3_IJS6_NS4_ILi0EEEEEElSA_EEEEENS_10ViewEngineINS_8gmem_ptrIPKN7cutlass10bfloat16_tEEEEEEEC2ERKSD_RKSL_:
[----:B------:R-:W-:Y:S02]  /*72e0*/  ULDC UR30, c[0x0][0x20] ;  /* 0x00000800001e7ab9 */ /* 0x000fe40000000800 */
[----:B------:R-:W-:-:S02]  /*72f0*/  UIADD3 UR31, UR7, -UR30, URZ ;  /* 0x8000001e071f7290 */ /* 0x000fc4000fffe03f */
[----:B------:R-:W-:-:S07]  /*7300*/  UIADD3 UR30, UR28, -UR30, URZ ;  /* 0x8000001e1c1e7290 */ /* 0x000fce000fffe03f */
[----:B------:R1:W-:Y:S04]  /*7310*/  STL.64 [UR31], R4 ;  /* 0x00000004ff007987 */ /* 0x0003e80008100a1f */
[----:B-1----:R-:W2:Y:S01]  /*7320*/  LDL.64 R4, [UR30] ;  /* 0x0000001eff047983 */ /* 0x002ea20008100a00 */
[----:B------:R-:W-:-:S03]  /*7330*/  MOV R7, 0x0 ;  /* 0x0000000000077802 */ /* 0x000fc60000000f00 */
[----:B--2---:R1:W-:Y:S01]  /*7340*/  STL.64 [UR31+0x8], R4 ;  /* 0x00000804ff007987 */ /* 0x0043e20008100a1f */
[----:B------:R-:W-:Y:S05]  /*7350*/  RET.REL.NODEC R6 `(_ZN7cutlass13device_kernelIN5flash19enable_sm80_to_sm89INS1_16FlashAttnBwdSm80INS1_25CollectiveMainloopBwdSm80ILi2ELi2EN4cute5tupleIJNS5_1CILi64EEENS7_ILi128EEES8_EEENS_10bfloat16_tEfNS_4arch4Sm80ELb0ELb1ELb1ELb0ELb1ELb0ELb0ELb0ELi2ELi2ELi4ELi2ELb1EEENS1_24CollectiveEpilogueBwdGQAISA_fSD_Li256ELb0ELb1EEENS1_19SingleTileSchedulerILb0ELb0ELb0ELi128EEEEEEEEEvNT_6ParamsE) ;  /* 0xffff8ca006007950 */ /* 0x000fea0003c3ffff */
        .type           $_ZN7cutlass13device_kernelIN5flash19enable_sm80_to_sm89INS1_16FlashAttnBwdSm80INS1_25CollectiveMainloopBwdSm80ILi2ELi2EN4cute5tupleIJNS5_1CILi64EEENS7_ILi128EEES8_EEENS_10bfloat16_tEfNS_4arch4Sm80ELb0ELb1ELb1ELb0ELb1ELb0ELb0ELb0ELi2ELi2ELi4ELi2ELb1EEENS1_24CollectiveEpilogueBwdGQAISA_fSD_Li256ELb0ELb1EEENS1_19SingleTileSchedulerILb0ELb0ELb0ELi128EEEEEEEEEvNT_6ParamsE$_ZN4cute3eso3ESOILb0ELb0EJNS_6LayoutINS_5tupleIJNS3_IJNS_1CILi8EEENS4_ILi1EEEEEENS4_ILi2EEES6_EEENS3_IJNS3_IJS6_NS4_ILi0EEEEEElSA_EEEEElEEC2ERKSD_RKl,@function
        .size           $_ZN7cutlass13device_kernelIN5flash19enable_sm80_to_sm89INS1_16FlashAttnBwdSm80INS1_25CollectiveMainloopBwdSm80ILi2ELi2EN4cute5tupleIJNS5_1CILi64EEENS7_ILi128EEES8_EEENS_10bfloat16_tEfNS_4arch4Sm80ELb0ELb1ELb1ELb0ELb1ELb0ELb0ELb0ELi2ELi2ELi4ELi2ELb1EEENS1_24CollectiveEpilogueBwdGQAISA_fSD_Li256ELb0ELb1EEENS1_19SingleTileSchedulerILb0ELb0ELb0ELi128EEEEEEEEEvNT_6ParamsE$_ZN4cute3eso3ESOILb0ELb0EJNS_6LayoutINS_5tupleIJNS3_IJNS_1CILi8EEENS4_ILi1EEEEEENS4_ILi2EEES6_EEENS3_IJNS3_IJS6_NS4_ILi0EEEEEElSA_EEEEElEEC2ERKSD_RKl,($_ZN7cutlass13device_kernelIN5flash19enable_sm80_to_sm89INS1_16FlashAttnBwdSm80INS1_25CollectiveMainloopBwdSm80ILi2ELi2EN4cute5tupleIJNS5_1CILi64EEENS7_ILi128EEES8_EEENS_10bfloat16_tEfNS_4arch4Sm80ELb0ELb1ELb1ELb0ELb1ELb0ELb0ELb0ELi2ELi2ELi4ELi2ELb1EEENS1_24CollectiveEpilogueBwdGQAISA_fSD_Li256ELb0ELb1EEENS1_19SingleTileSchedulerILb0ELb0ELb0ELi128EEEEEEEEEvNT_6ParamsE$_ZN4cute3eso3ESOILb0ELb0EJiiEEC2ERKiS4_ - $_ZN7cutlass13device_kernelIN5flash19enable_sm80_to_sm89INS1_16FlashAttnBwdSm80INS1_25CollectiveMainloopBwdSm80ILi2ELi2EN4cute5tupleIJNS5_1CILi64EEENS7_ILi128EEES8_EEENS_10bfloat16_tEfNS_4arch4Sm80ELb0ELb1ELb1ELb0ELb1ELb0ELb0ELb0ELi2ELi2ELi4ELi2ELb1EEENS1_24CollectiveEpilogueBwdGQAISA_fSD_Li256ELb0ELb1EEENS1_19SingleTileSchedulerILb0ELb0ELb0ELi128EEEEEEEEEvNT_6ParamsE$_ZN4cute3eso3ESOILb0ELb0EJNS_6LayoutINS_5tupleIJNS3_IJNS_1CILi8EEENS4_ILi1EEEEEENS4_ILi2EEES6_EEENS3_IJNS3_IJS6_NS4_ILi0EEEEEElSA_EEEEElEEC2ERKSD_RKl)
$_ZN7cutlass13device_kernelIN5flash19enable_sm80_to_sm89INS1_16FlashAttnBwdSm80INS1_25CollectiveMainloopBwdSm80ILi2ELi2EN4cute5tupleIJNS5_1CILi64EEENS7_ILi128EEES8_EEENS_10bfloat16_tEfNS_4arch4Sm80ELb0ELb1ELb1ELb0ELb1ELb0ELb0ELb0ELi2ELi2ELi4ELi2ELb1EEENS1_24CollectiveEpilogueBwdGQAISA_fSD_Li256ELb0ELb1EEENS1_19SingleTileSchedulerILb0ELb0ELb0ELi128EEEEEEEEEvNT_6ParamsE$_ZN4cute3eso3ESOILb0ELb0EJNS_6LayoutINS_5tupleIJNS3_IJNS_1CILi8EEENS4_ILi1EEEEEENS4_ILi2EEES6_EEENS3_IJNS3_IJS6_NS4_ILi0EEEEEElSA_EEEEElEEC2ERKSD_RKl:
[----:B------:R-:W-:Y:S02]  /*7360*/  ULDC UR30, c[0x0][0x20] ;  /* 0x00000800001e7ab9 */ /* 0x000fe40000000800 */
[----:B------:R-:W-:Y:S02]  /*7370*/  UIADD3 UR31, UR7, -UR30, URZ ;  /* 0x8000001e071f7290 */ /* 0x000fe4000fffe03f */
[----:B------:R-:W-:-:S07]  /*7380*/  UIADD3 UR30, UR28, -UR30, URZ ;  /* 0x8000001e1c1e7290 */ /* 0x000fce000fffe03f */
[----:B------:R1:W-:Y:S04]  /*7390*/  STL.64 [UR31], R4 ;  /* 0x00000004ff007987 */ /* 0x0003e80008100a1f */
[----:B-1----:R-:W2:Y:S01]  /*73a0*/  LDL.64 R4, [UR30] ;  /* 0x0000001eff047983 */ /* 0x002ea20008100a00 */
[----:B------:R-:W-:-:S03]  /*73b0*/  MOV R7, 0x0 ;  /* 0x0000000000077802 */ /* 0x000fc60000000f00 */
[----:B--2---:R1:W-:Y:S01]  /*73c0*/  STL.64 [UR31+0x8], R4 ;  /* 0x00000804ff007987 */ /* 0x0043e20008100a1f */
[----:B------:R-:W-:Y:S05]  /*73d0*/  RET.REL.NODEC R6 `(_ZN7cutlass13device_kernelIN5flash19enable_sm80_to_sm89INS1_16FlashAttnBwdSm80INS1_25CollectiveMainloopBwdSm80ILi2ELi2EN4cute5tupleIJNS5_1CILi64EEENS7_ILi128EEES8_EEENS_10bfloat16_tEfNS_4arch4Sm80ELb0ELb1ELb1ELb0ELb1ELb0ELb0ELb0ELi2ELi2ELi4ELi2ELb1EEENS1_24CollectiveEpilogueBwdGQAISA_fSD_Li256ELb0ELb1EEENS1_19SingleTileSchedulerILb0ELb0ELb0ELi128EEEEEEEEEvNT_6ParamsE) ;  /* 0xffff8c2006007950 */ /* 0x000fea0003c3ffff */
        .type           $_ZN7cutlass13device_kernelIN5flash19enable_sm80_to_sm89INS1_16FlashAttnBwdSm80INS1_25CollectiveMainloopBwdSm80ILi2ELi2EN4cute5tupleIJNS5_1CILi64EEENS7_ILi128EEES8_EEENS_10bfloat16_tEfNS_4arch4Sm80ELb0ELb1ELb1ELb0ELb1ELb0ELb0ELb0ELi2ELi2ELi4ELi2ELb1EEENS1_24CollectiveEpilogueBwdGQAISA_fSD_Li256ELb0ELb1EEENS1_19SingleTileSchedulerILb0ELb0ELb0ELi128EEEEEEEEEvNT_6ParamsE$_ZN4cute3eso3ESOILb0ELb0EJiiEEC2ERKiS4_,@function
        .size           $_ZN7cutlass13device_kernelIN5flash19enable_sm80_to_sm89INS1_16FlashAttnBwdSm80INS1_25CollectiveMainloopBwdSm80ILi2ELi2EN4cute5tupleIJNS5_1CILi64EEENS7_ILi128EEES8_EEENS_10bfloat16_tEfNS_4arch4Sm80ELb0ELb1ELb1ELb0ELb1ELb0ELb0ELb0ELi2ELi2ELi4ELi2ELb1EEENS1_24CollectiveEpilogueBwdGQAISA_fSD_Li256ELb0ELb1EEENS1_19SingleTileSchedulerILb0ELb0ELb0ELi128EEEEEEEEEvNT_6ParamsE$_ZN4cute3eso3ESOILb0ELb0EJiiEEC2ERKiS4_,($_ZN7cutlass13device_kernelIN5flash19enable_sm80_to_sm89INS1_16FlashAttnBwdSm80INS1_25CollectiveMainloopBwdSm80ILi2ELi2EN4cute5tupleIJNS5_1CILi64EEENS7_ILi128EEES8_EEENS_10bfloat16_tEfNS_4arch4Sm80ELb0ELb1ELb1ELb0ELb1ELb0ELb0ELb0ELi2ELi2ELi4ELi2ELb1EEENS1_24CollectiveEpilogueBwdGQAISA_fSD_Li256ELb0ELb1EEENS1_19SingleTileSchedulerILb0ELb0ELb0ELi128EEEEEEEEEvNT_6ParamsE$_ZN4cute3eso3ESOILb0ELb1EJNS_15ArithmeticTupleIJNS_1CILi0EEEiEEEEEC2ERKS5_ - $_ZN7cutlass13device_kernelIN5flash19enable_sm80_to_sm89INS1_16FlashAttnBwdSm80INS1_25CollectiveMainloopBwdSm80ILi2ELi2EN4cute5tupleIJNS5_1CILi64EEENS7_ILi128EEES8_EEENS_10bfloat16_tEfNS_4arch4Sm80ELb0ELb1ELb1ELb0ELb1ELb0ELb0ELb0ELi2ELi2ELi4ELi2ELb1EEENS1_24CollectiveEpilogueBwdGQAISA_fSD_Li256ELb0ELb1EEENS1_19SingleTileSchedulerILb0ELb0ELb0ELi128EEEEEEEEEvNT_6ParamsE$_ZN4cute3eso3ESOILb0ELb0EJiiEEC2ERKiS4_)
$_ZN7cutlass13device_kernelIN5flash19enable_sm80_to_sm89INS1_16FlashAttnBwdSm80INS1_25CollectiveMainloopBwdSm80ILi2ELi2EN4cute5tupleIJNS5_1CILi64EEENS7_ILi128EEES8_EEENS_10bfloat16_tEfNS_4arch4Sm80ELb0ELb1ELb1ELb0ELb1ELb0ELb0ELb0ELi2ELi2ELi4ELi2ELb1EEENS1_24CollectiveEpilogueBwdGQAISA_fSD_Li256ELb0ELb1EEENS1_19SingleTileSchedulerILb0ELb0ELb0ELi128EEEEEEEEEvNT_6ParamsE$_ZN4cute3eso3ESOILb0ELb0EJiiEEC2ERKiS4_:
[----:B------:R-:W-:Y:S02]  /*73e0*/  IADD3 R5, R5, -c[0x0][0x20], RZ ;  /* 0x8000080005057a10 */ /* 0x000fe40007ffe0ff */
[----:B------:R-:W-:-:S03]  /*73f0*/  IADD3 R4, R4, -c[0x0][0x20], RZ ;  /* 0x8000080004047a10 */ /* 0x000fc60007ffe0ff */
[----:B------:R1:W-:Y:S04]  /*7400*/  STL [R5], R12 ;  /* 0x0000000c05007387 */ /* 0x0003e80000100800 */
[----:B------:R-:W2:Y:S01]  /*7410*/  LDL R4, [R4] ;  /* 0x0000000004047983 */ /* 0x000ea20000100800 */
[----:B------:R-:W-:-:S03]  /*7420*/  IMAD.MOV.U32 R9, RZ, RZ, 0x0 ;  /* 0x00000000ff097424 */ /* 0x000fc600078e00ff */
[----:B--2---:R1:W-:Y:S01]  /*7430*/  STL [R5+0x4], R4 ;  /* 0x0000040405007387 */ /* 0x0043e20000100800 */
[----:B------:R-:W-:Y:S05]  /*7440*/  RET.REL.NODEC R8 `(_ZN7cutlass13device_kernelIN5flash19enable_sm80_to_sm89INS1_16FlashAttnBwdSm80INS1_25CollectiveMainloopBwdSm80ILi2ELi2EN4cute5tupleIJNS5_1CILi64EEENS7_ILi128EEES8_EEENS_10bfloat16_tEfNS_4arch4Sm80ELb0ELb1ELb1ELb0ELb1ELb0ELb0ELb0ELi2ELi2ELi4ELi2ELb1EEENS1_24CollectiveEpilogueBwdGQAISA_fSD_Li256ELb0ELb1EEENS1_19SingleTileSchedulerILb0ELb0ELb0ELi128EEEEEEEEEvNT_6ParamsE) ;  /* 0xffff8bb008007950 */ /* 0x000fea0003c3ffff */
        .type           $_ZN7cutlass13device_kernelIN5flash19enable_sm80_to_sm89INS1_16FlashAttnBwdSm80INS1_25CollectiveMainloopBwdSm80ILi2ELi2EN4cute5tupleIJNS5_1CILi64EEENS7_ILi128EEES8_EEENS_10bfloat16_tEfNS_4arch4Sm80ELb0ELb1ELb1ELb0ELb1ELb0ELb0ELb0ELi2ELi2ELi4ELi2ELb1EEENS1_24CollectiveEpilogueBwdGQAISA_fSD_Li256ELb0ELb1EEENS1_19SingleTileSchedulerILb0ELb0ELb0ELi128EEEEEEEEEvNT_6ParamsE$_ZN4cute3eso3ESOILb0ELb1EJNS_15ArithmeticTupleIJNS_1CILi0EEEiEEEEEC2ERKS5_,@function
        .size           $_ZN7cutlass13device_kernelIN5flash19enable_sm80_to_sm89INS1_16FlashAttnBwdSm80INS1_25CollectiveMainloopBwdSm80ILi2ELi2EN4cute5tupleIJNS5_1CILi64EEENS7_ILi128EEES8_EEENS_10bfloat16_tEfNS_4arch4Sm80ELb0ELb1ELb1ELb0ELb1ELb0ELb0ELb0ELi2ELi2ELi4ELi2ELb1EEENS1_24CollectiveEpilogueBwdGQAISA_fSD_Li256ELb0ELb1EEENS1_19SingleTileSchedulerILb0ELb0ELb0ELi128EEEEEEEEEvNT_6ParamsE$_ZN4cute3eso3ESOILb0ELb1EJNS_15ArithmeticTupleIJNS_1CILi0EEEiEEEEEC2ERKS5_,($_ZN7cutlass13device_kernelIN5flash19enable_sm80_to_sm89INS1_16FlashAttnBwdSm80INS1_25CollectiveMainloopBwdSm80ILi2ELi2EN4cute5tupleIJNS5_1CILi64EEENS7_ILi128EEES8_EEENS_10bfloat16_tEfNS_4arch4Sm80ELb0ELb1ELb1ELb0ELb1ELb0ELb0ELb0ELi2ELi2ELi4ELi2ELb1EEENS1_24CollectiveEpilogueBwdGQAISA_fSD_Li256ELb0ELb1EEENS1_19SingleTileSchedulerILb0ELb0ELb0ELi128EEEEEEEEEvNT_6ParamsE$_ZN4cute3eso3ESOILb0ELb1EJNS_15ArithmeticTupleIJiEEEEEC2ERKS3_ - $_ZN7cutlass13device_kernelIN5flash19enable_sm80_to_sm89INS1_16FlashAttnBwdSm80INS1_25CollectiveMainloopBwdSm80ILi2ELi2EN4cute5tupleIJNS5_1CILi64EEENS7_ILi128EEES8_EEENS_10bfloat16_tEfNS_4arch4Sm80ELb0ELb1ELb1ELb0ELb1ELb0ELb0ELb0ELi2ELi2ELi4ELi2ELb1EEENS1_24CollectiveEpilogueBwdGQAISA_fSD_Li256ELb0ELb1EEENS1_19SingleTileSchedulerILb0ELb0ELb0ELi128EEEEEEEEEvNT_6ParamsE$_ZN4cute3eso3ESOILb0ELb1EJNS_15ArithmeticTupleIJNS_1CILi0EEEiEEEEEC2ERKS5_)
$_ZN7cutlass13device_kernelIN5flash19enable_sm80_to_sm89INS1_16FlashAttnBwdSm80INS1_25CollectiveMainloopBwdSm80ILi2ELi2EN4cute5tupleIJNS5_1CILi64EEENS7_ILi128EEES8_EEENS_10bfloat16_tEfNS_4arch4Sm80ELb0ELb1ELb1ELb0ELb1ELb0ELb0ELb0ELi2ELi2ELi4ELi2ELb1EEENS1_24CollectiveEpilogueBwdGQAISA_fSD_Li256ELb0ELb1EEENS1_19SingleTileSchedulerILb0ELb0ELb0ELi128EEEEEEEEEvNT_6ParamsE$_ZN4cute3eso3ESOILb0ELb1EJNS_15ArithmeticTupleIJNS_1CILi0EEEiEEEEEC2ERKS5_:
[----:B------:R-:W-:Y:S02]  /*7450*/  ULDC UR4, c[0x0][0x20] ;  /* 0x0000080000047ab9 */ /* 0x000fe40000000800 */
[----:B------:R-:W-:-:S09]  /*7460*/  UIADD3 UR4, UR38, -UR4, URZ ;  /* 0x8000000426047290 */ /* 0x000fd2000fffe03f */
[----:B------:R1:W-:Y:S02]  /*7470*/  STL [UR4], R5 ;  /* 0x00000005ff007987 */ /* 0x0003e40008100804 */
[----:B-1----:R-:W-:-:S04]  /*7480*/  MOV R5, 0x0 ;  /* 0x0000000000057802 */ /* 0x002fc80000000f00 */
[----:B------:R-:W-:Y:S05]  /*7490*/  RET.REL.NODEC R4 `(_ZN7cutlass13device_kernelIN5flash19enable_sm80_to_sm89INS1_16FlashAttnBwdSm80INS1_25CollectiveMainloopBwdSm80ILi2ELi2EN4cute5tupleIJNS5_1CILi64EEENS7_ILi128EEES8_EEENS_10bfloat16_tEfNS_4arch4Sm80ELb0ELb1ELb1ELb0ELb1ELb0ELb0ELb0ELi2ELi2ELi4ELi2ELb1EEENS1_24CollectiveEpilogueBwdGQAISA_fSD_Li256ELb0ELb1EEENS1_19SingleTileSchedulerILb0ELb0ELb0ELi128EEEEEEEEEvNT_6ParamsE) ;  /* 0xffff8b6004007950 */ /* 0x000fea0003c3ffff */
        .type           $_ZN7cutlass13device_kernelIN5flash19enable_sm80_to_sm89INS1_16FlashAttnBwdSm80INS1_25CollectiveMainloopBwdSm80ILi2ELi2EN4cute5tupleIJNS5_1CILi64EEENS7_ILi128EEES8_EEENS_10bfloat16_tEfNS_4arch4Sm80ELb0ELb1ELb1ELb0ELb1ELb0ELb0ELb0ELi2ELi2ELi4ELi2ELb1EEENS1_24CollectiveEpilogueBwdGQAISA_fSD_Li256ELb0ELb1EEENS1_19SingleTileSchedulerILb0ELb0ELb0ELi128EEEEEEEEEvNT_6ParamsE$_ZN4cute3eso3ESOILb0ELb1EJNS_15ArithmeticTupleIJiEEEEEC2ERKS3_,@function
        .size           $_ZN7cutlass13device_kernelIN5flash19enable_sm80_to_sm89INS1_16FlashAttnBwdSm80INS1_25CollectiveMainloopBwdSm80ILi2ELi2EN4cute5tupleIJNS5_1CILi64EEENS7_ILi128EEES8_EEENS_10bfloat16_tEfNS_4arch4Sm80ELb0ELb1ELb1ELb0ELb1ELb0ELb0ELb0ELi2ELi2ELi4ELi2ELb1EEENS1_24CollectiveEpilogueBwdGQAISA_fSD_Li256ELb0ELb1EEENS1_19SingleTileSchedulerILb0ELb0ELb0ELi128EEEEEEEEEvNT_6ParamsE$_ZN4cute3eso3ESOILb0ELb1EJNS_15ArithmeticTupleIJiEEEEEC2ERKS3_,($_ZN7cutlass13device_kernelIN5flash19enable_sm80_to_sm89INS1_16FlashAttnBwdSm80INS1_25CollectiveMainloopBwdSm80ILi2ELi2EN4cute5tupleIJNS5_1CILi64EEENS7_ILi128EEES8_EEENS_10bfloat16_tEfNS_4arch4Sm80ELb0ELb1ELb1ELb0ELb1ELb0ELb0ELb0ELi2ELi2ELi4ELi2ELb1EEENS1_24CollectiveEpilogueBwdGQAISA_fSD_Li256ELb0ELb1EEENS1_19SingleTileSchedulerILb0ELb0ELb0ELi128EEEEEEEEEvNT_6ParamsE$_ZN4cute3eso3ESOILb0ELb1EJNS_15ArithmeticTupleIJiiEEEEEC2ERKS3_ - $_ZN7cutlass13device_kernelIN5flash19enable_sm80_to_sm89INS1_16FlashAttnBwdSm80INS1_25CollectiveMainloopBwdSm80ILi2ELi2EN4cute5tupleIJNS5_1CILi64EEENS7_ILi128EEES8_EEENS_10bfloat16_tEfNS_4arch4Sm80ELb0ELb1ELb1ELb0ELb1ELb0ELb0ELb0ELi2ELi2ELi4ELi2ELb1EEENS1_24CollectiveEpilogueBwdGQAISA_fSD_Li256ELb0ELb1EEENS1_19SingleTileSchedulerILb0ELb0ELb0ELi128EEEEEEEEEvNT_6ParamsE$_ZN4cute3eso3ESOILb0ELb1EJNS_15ArithmeticTupleIJiEEEEEC2ERKS3_)
$_ZN7cutlass13device_kernelIN5flash19enable_sm80_to_sm89INS1_16FlashAttnBwdSm80INS1_25CollectiveMainloopBwdSm80ILi2ELi2EN4cute5tupleIJNS5_1CILi64EEENS7_ILi128EEES8_EEENS_10bfloat16_tEfNS_4arch4Sm80ELb0ELb1ELb1ELb0ELb1ELb0ELb0ELb0ELi2ELi2ELi4ELi2ELb1EEENS1_24CollectiveEpilogueBwdGQAISA_fSD_Li256ELb0ELb1EEENS1_19SingleTileSchedulerILb0ELb0ELb0ELi128EEEEEEEEEvNT_6ParamsE$_ZN4cute3eso3ESOILb0ELb1EJNS_15ArithmeticTupleIJiEEEEEC2ERKS3_:
[----:B------:R-:W-:Y:S02]  /*74a0*/  ULDC UR4, c[0x0][0x20] ;  /* 0x0000080000047ab9 */ /* 0x000fe40000000800 */
[----:B------:R-:W-:-:S09]  /*74b0*/  UIADD3 UR4, UR38, -UR4, URZ ;  /* 0x8000000426047290 */ /* 0x000fd2000fffe03f */
[----:B------:R1:W-:Y:S02]  /*74c0*/  STL [UR4], R5 ;  /* 0x00000005ff007987 */ /* 0x0003e40008100804 */
[----:B-1----:R-:W-:-:S04]  /*74d0*/  MOV R5, 0x0 ;  /* 0x0000000000057802 */ /* 0x002fc80000000f00 */
[----:B------:R-:W-:Y:S05]  /*74e0*/  RET.REL.NODEC R4 `(_ZN7cutlass13device_kernelIN5flash19enable_sm80_to_sm89INS1_16FlashAttnBwdSm80INS1_25CollectiveMainloopBwdSm80ILi2ELi2EN4cute5tupleIJNS5_1CILi64EEENS7_ILi128EEES8_EEENS_10bfloat16_tEfNS_4arch4Sm80ELb0ELb1ELb1ELb0ELb1ELb0ELb0ELb0ELi2ELi2ELi4ELi2ELb1EEENS1_24CollectiveEpilogueBwdGQAISA_fSD_Li256ELb0ELb1EEENS1_19SingleTileSchedulerILb0ELb0ELb0ELi128EEEEEEEEEvNT_6ParamsE) ;  /* 0xffff8b1004007950 */ /* 0x000fea0003c3ffff */
        .type           $_ZN7cutlass13device_kernelIN5flash19enable_sm80_to_sm89INS1_16FlashAttnBwdSm80INS1_25CollectiveMainloopBwdSm80ILi2ELi2EN4cute5tupleIJNS5_1CILi64EEENS7_ILi128EEES8_EEENS_10bfloat16_tEfNS_4arch4Sm80ELb0ELb1ELb1ELb0ELb1ELb0ELb0ELb0ELi2ELi2ELi4ELi2ELb1EEENS1_24CollectiveEpilogueBwdGQAISA_fSD_Li256ELb0ELb1EEENS1_19SingleTileSchedulerILb0ELb0ELb0ELi128EEEEEEEEEvNT_6ParamsE$_ZN4cute3eso3ESOILb0ELb1EJNS_15ArithmeticTupleIJiiEEEEEC2ERKS3_,@function
        .size           $_ZN7cutlass13device_kernelIN5flash19enable_sm80_to_sm89INS1_16FlashAttnBwdSm80INS1_25CollectiveMainloopBwdSm80ILi2ELi2EN4cute5tupleIJNS5_1CILi64EEENS7_ILi128EEES8_EEENS_10bfloat16_tEfNS_4arch4Sm80ELb0ELb1ELb1ELb0ELb1ELb0ELb0ELb0ELi2ELi2ELi4ELi2ELb1EEENS1_24CollectiveEpilogueBwdGQAISA_fSD_Li256ELb0ELb1EEENS1_19SingleTileSchedulerILb0ELb0ELb0ELi128EEEEEEEEEvNT_6ParamsE$_ZN4cute3eso3ESOILb0ELb1EJNS_15ArithmeticTupleIJiiEEEEEC2ERKS3_,($_ZN7cutlass13device_kernelIN5flash19enable_sm80_to_sm89INS1_16FlashAttnBwdSm80INS1_25CollectiveMainloopBwdSm80ILi2ELi2EN4cute5tupleIJNS5_1CILi64EEENS7_ILi128EEES8_EEENS_10bfloat16_tEfNS_4arch4Sm80ELb0ELb1ELb1ELb0ELb1ELb0ELb0ELb0ELi2ELi2ELi4ELi2ELb1EEENS1_24CollectiveEpilogueBwdGQAISA_fSD_Li256ELb0ELb1EEENS1_19SingleTileSchedulerILb0ELb0ELb0ELi128EEEEEEEEEvNT_6ParamsE$_ZN4cute3eso3ESOILb0ELb1EJNS_15ArithmeticTupleIJiiEEENS_1CILi0EEES5_S5_EEC2ERKS3_RKS5_SA_SA_ - $_ZN7cutlass13device_kernelIN5flash19enable_sm80_to_sm89INS1_16FlashAttnBwdSm80INS1_25CollectiveMainloopBwdSm80ILi2ELi2EN4cute5tupleIJNS5_1CILi64EEENS7_ILi128EEES8_EEENS_10bfloat16_tEfNS_4arch4Sm80ELb0ELb1ELb1ELb0ELb1ELb0ELb0ELb0ELi2ELi2ELi4ELi2ELb1EEENS1_24CollectiveEpilogueBwdGQAISA_fSD_Li256ELb0ELb1EEENS1_19SingleTileSchedulerILb0ELb0ELb0ELi128EEEEEEEEEvNT_6ParamsE$_ZN4cute3eso3ESOILb0ELb1EJNS_15ArithmeticTupleIJiiEEEEEC2ERKS3_)
$_ZN7cutlass13device_kernelIN5flash19enable_sm80_to_sm89INS1_16FlashAttnBwdSm80INS1_25CollectiveMainloopBwdSm80ILi2ELi2EN4cute5tupleIJNS5_1CILi64EEENS7_ILi128EEES8_EEENS_10bfloat16_tEfNS_4arch4Sm80ELb0ELb1ELb1ELb0ELb1ELb0ELb0ELb0ELi2ELi2ELi4ELi2ELb1EEENS1_24CollectiveEpilogueBwdGQAISA_fSD_Li256ELb0ELb1EEENS1_19SingleTileSchedulerILb0ELb0ELb0ELi128EEEEEEEEEvNT_6ParamsE$_ZN4cute3eso3ESOILb0ELb1EJNS_15ArithmeticTupleIJiiEEEEEC2ERKS3_:
[----:B------:R-:W-:Y:S02]  /*74f0*/  IADD3 R5, R5, -c[0x0][0x20], RZ ;  /* 0x8000080005057a10 */ /* 0x000fe40007ffe0ff */
[----:B------:R-:W-:-:S03]  /*7500*/  MOV R7, 0x0 ;  /* 0x0000000000077802 */ /* 0x000fc60000000f00 */
[----:B------:R1:W-:Y:S04]  /*7510*/  STL [R5], R14 ;  /* 0x0000000e05007387 */ /* 0x0003e80000100800 */
[----:B------:R1:W-:Y:S01]  /*7520*/  STL [R5+0x4], R12 ;  /* 0x0000040c05007387 */ /* 0x0003e20000100800 */
[----:B------:R-:W-:Y:S05]  /*7530*/  RET.REL.NODEC R6 `(_ZN7cutlass13device_kernelIN5flash19enable_sm80_to_sm89INS1_16FlashAttnBwdSm80INS1_25CollectiveMainloopBwdSm80ILi2ELi2EN4cute5tupleIJNS5_1CILi64EEENS7_ILi128EEES8_EEENS_10bfloat16_tEfNS_4arch4Sm80ELb0ELb1ELb1ELb0ELb1ELb0ELb0ELb0ELi2ELi2ELi4ELi2ELb1EEENS1_24CollectiveEpilogueBwdGQAISA_fSD_Li256ELb0ELb1EEENS1_19SingleTileSchedulerILb0ELb0ELb0ELi128EEEEEEEEEvNT_6ParamsE) ;  /* 0xffff8ac006007950 */ /* 0x000fea0003c3ffff */
        .type           $_ZN7cutlass13device_kernelIN5flash19enable_sm80_to_sm89INS1_16FlashAttnBwdSm80INS1_25CollectiveMainloopBwdSm80ILi2ELi2EN4cute5tupleIJNS5_1CILi64EEENS7_ILi128EEES8_EEENS_10bfloat16_tEfNS_4arch4Sm80ELb0ELb1ELb1ELb0ELb1ELb0ELb0ELb0ELi2ELi2ELi4ELi2ELb1EEENS1_24CollectiveEpilogueBwdGQAISA_fSD_Li256ELb0ELb1EEENS1_19SingleTileSchedulerILb0ELb0ELb0ELi128EEEEEEEEEvNT_6ParamsE$_ZN4cute3eso3ESOILb0ELb1EJNS_15ArithmeticTupleIJiiEEENS_1CILi0EEES5_S5_EEC2ERKS3_RKS5_SA_SA_,@function
        .size           $_ZN7cutlass13device_kernelIN5flash19enable_sm80_to_sm89INS1_16FlashAttnBwdSm80INS1_25CollectiveMainloopBwdSm80ILi2ELi2EN4cute5tupleIJNS5_1CILi64EEENS7_ILi128EEES8_EEENS_10bfloat16_tEfNS_4arch4Sm80ELb0ELb1ELb1ELb0ELb1ELb0ELb0ELb0ELi2ELi2ELi4ELi2ELb1EEENS1_24CollectiveEpilogueBwdGQAISA_fSD_Li256ELb0ELb1EEENS1_19SingleTileSchedulerILb0ELb0ELb0ELi128EEEEEEEEEvNT_6ParamsE$_ZN4cute3eso3ESOILb0ELb1EJNS_15ArithmeticTupleIJiiEEENS_1CILi0EEES5_S5_EEC2ERKS3_RKS5_SA_SA_,($_ZN7cutlass13device_kernelIN5flash19enable_sm80_to_sm89INS1_16FlashAttnBwdSm80INS1_25CollectiveMainloopBwdSm80ILi2ELi2EN4cute5tupleIJNS5_1CILi64EEENS7_ILi128EEES8_EEENS_10bfloat16_tEfNS_4arch4Sm80ELb0ELb1ELb1ELb0ELb1ELb0ELb0ELb0ELi2ELi2ELi4ELi2ELb1EEENS1_24CollectiveEpilogueBwdGQAISA_fSD_Li256ELb0ELb1EEENS1_19SingleTileSchedulerILb0ELb0ELb0ELi128EEEEEEEEEvNT_6ParamsE$_ZN4cute3eso3ESOILb0ELb1EJiEEC2ERKi - $_ZN7cutlass13device_kernelIN5flash19enable_sm80_to_sm89INS1_16FlashAttnBwdSm80INS1_25CollectiveMainloopBwdSm80ILi2ELi2EN4cute5tupleIJNS5_1CILi64EEENS7_ILi128EEES8_EEENS_10bfloat16_tEfNS_4arch4Sm80ELb0ELb1ELb1ELb0ELb1ELb0ELb0ELb0ELi2ELi2ELi4ELi2ELb1EEENS1_24CollectiveEpilogueBwdGQAISA_fSD_Li256ELb0ELb1EEENS1_19SingleTileSchedulerILb0ELb0ELb0ELi128EEEEEEEEEvNT_6ParamsE$_ZN4cute3eso3ESOILb0ELb1EJNS_15ArithmeticTupleIJiiEEENS_1CILi0EEES5_S5_EEC2ERKS3_RKS5_SA_SA_)
$_ZN7cutlass13device_kernelIN5flash19enable_sm80_to_sm89INS1_16FlashAttnBwdSm80INS1_25CollectiveMainloopBwdSm80ILi2ELi2EN4cute5tupleIJNS5_1CILi64EEENS7_ILi128EEES8_EEENS_10bfloat16_tEfNS_4arch4Sm80ELb0ELb1ELb1ELb0ELb1ELb0ELb0ELb0ELi2ELi2ELi4ELi2ELb1EEENS1_24CollectiveEpilogueBwdGQAISA_fSD_Li256ELb0ELb1EEENS1_19SingleTileSchedulerILb0ELb0ELb0ELi128EEEEEEEEEvNT_6ParamsE$_ZN4cute3eso3ESOILb0ELb1EJNS_15ArithmeticTupleIJiiEEENS_1CILi0EEES5_S5_EEC2ERKS3_RKS5_SA_SA_:
[----:B------:R-:W-:Y:S01]  /*7540*/  ULDC UR4, c[0x0][0x20] ;  /* 0x0000080000047ab9 */ /* 0x000fe20000000800 */
[----:B------:R-:W-:Y:S01]  /*7550*/  MOV R14, R12 ;  /* 0x0000000c000e7202 */ /* 0x000fe20000000f00 */
[----:B------:R-:W-:Y:S01]  /*7560*/  UIADD3 UR4, UR38, -UR4, URZ ;  /* 0x8000000426047290 */ /* 0x000fe2000fffe03f */
[----:B------:R-:W-:-:S08]  /*7570*/  MOV R15, 0x0 ;  /* 0x00000000000f7802 */ /* 0x000fd00000000f00 */
[----:B------:R1:W-:Y:S04]  /*7580*/  STL [UR4], R6 ;  /* 0x00000006ff007987 */ /* 0x0003e80008100804 */
[----:B------:R1:W-:Y:S01]  /*7590*/  STL [UR4+0x4], R7 ;  /* 0x00000407ff007987 */ /* 0x0003e20008100804 */
[----:B------:R-:W-:Y:S05]  /*75a0*/  RET.REL.NODEC R14 `(_ZN7cutlass13device_kernelIN5flash19enable_sm80_to_sm89INS1_16FlashAttnBwdSm80INS1_25CollectiveMainloopBwdSm80ILi2ELi2EN4cute5tupleIJNS5_1CILi64EEENS7_ILi128EEES8_EEENS_10bfloat16_tEfNS_4arch4Sm80ELb0ELb1ELb1ELb0ELb1ELb0ELb0ELb0ELi2ELi2ELi4ELi2ELb1EEENS1_24CollectiveEpilogueBwdGQAISA_fSD_Li256ELb0ELb1EEENS1_19SingleTileSchedulerILb0ELb0ELb0ELi128EEEEEEEEEvNT_6ParamsE) ;  /* 0xffff8a500e007950 */ /* 0x000fea0003c3ffff */
        .type           $_ZN7cutlass13device_kernelIN5flash19enable_sm80_to_sm89INS1_16FlashAttnBwdSm80INS1_25CollectiveMainloopBwdSm80ILi2ELi2EN4cute5tupleIJNS5_1CILi64EEENS7_ILi128EEES8_EEENS_10bfloat16_tEfNS_4arch4Sm80ELb0ELb1ELb1ELb0ELb1ELb0ELb0ELb0ELi2ELi2ELi4ELi2ELb1EEENS1_24CollectiveEpilogueBwdGQAISA_fSD_Li256ELb0ELb1EEENS1_19SingleTileSchedulerILb0ELb0ELb0ELi128EEEEEEEEEvNT_6ParamsE$_ZN4cute3eso3ESOILb0ELb1EJiEEC2ERKi,@function
        .size           $_ZN7cutlass13device_kernelIN5flash19enable_sm80_to_sm89INS1_16FlashAttnBwdSm80INS1_25CollectiveMainloopBwdSm80ILi2ELi2EN4cute5tupleIJNS5_1CILi64EEENS7_ILi128EEES8_EEENS_10bfloat16_tEfNS_4arch4Sm80ELb0ELb1ELb1ELb0ELb1ELb0ELb0ELb0ELi2ELi2ELi4ELi2ELb1EEENS1_24CollectiveEpilogueBwdGQAISA_fSD_Li256ELb0ELb1EEENS1_19SingleTileSchedulerILb0ELb0ELb0ELi128EEEEEEEEEvNT_6ParamsE$_ZN4cute3eso3ESOILb0ELb1EJiEEC2ERKi,($_ZN7cutlass13device_kernelIN5flash19enable_sm80_to_sm89INS1_16FlashAttnBwdSm80INS1_25CollectiveMainloopBwdSm80ILi2ELi2EN4cute5tupleIJNS5_1CILi64EEENS7_ILi128EEES8_EEENS_10bfloat16_tEfNS_4arch4Sm80ELb0ELb1ELb1ELb0ELb1ELb0ELb0ELb0ELi2ELi2ELi4ELi2ELb1EEENS1_24CollectiveEpilogueBwdGQAISA_fSD_Li256ELb0ELb1EEENS1_19SingleTileSchedulerILb0ELb0ELb0ELi128EEEEEEEEEvNT_6ParamsE$_ZN4cute3eso3ESOILb0ELb1EJiNS_1CILi0EEEEEC2ERKiRKS3_ - $_ZN7cutlass13device_kernelIN5flash19enable_sm80_to_sm89INS1_16FlashAttnBwdSm80INS1_25CollectiveMainloopBwdSm80ILi2ELi2EN4cute5tupleIJNS5_1CILi64EEENS7_ILi128EEES8_EEENS_10bfloat16_tEfNS_4arch4Sm80ELb0ELb1ELb1ELb0ELb1ELb0ELb0ELb0ELi2ELi2ELi4ELi2ELb1EEENS1_24CollectiveEpilogueBwdGQAISA_fSD_Li256ELb0ELb1EEENS1_19SingleTileSchedulerILb0ELb0ELb0ELi128EEEEEEEEEvNT_6ParamsE$_ZN4cute3eso3ESOILb0ELb1EJiEEC2ERKi)
$_ZN7cutlass13device_kernelIN5flash19enable_sm80_to_sm89INS1_16FlashAttnBwdSm80INS1_25CollectiveMainloopBwdSm80ILi2ELi2EN4cute5tupleIJNS5_1CILi64EEENS7_ILi128EEES8_EEENS_10bfloat16_tEfNS_4arch4Sm80ELb0ELb1ELb1ELb0ELb1ELb0ELb0ELb0ELi2ELi2ELi4ELi2ELb1EEENS1_24CollectiveEpilogueBwdGQAISA_fSD_Li256ELb0ELb1EEENS1_19SingleTileSchedulerILb0ELb0ELb0ELi128EEEEEEEEEvNT_6ParamsE$_ZN4cute3eso3ESOILb0ELb1EJiEEC2ERKi:
[----:B------:R-:W-:Y:S01]  /*75b0*/  ULDC UR37, c[0x0][0x20] ;  /* 0x0000080000257ab9 */ /* 0x000fe20000000800 */
[----:B------:R-:W-:Y:S01]  /*75c0*/  MOV R14, R12 ;  /* 0x0000000c000e7202 */ /* 0x000fe20000000f00 */
[----:B------:R-:W-:Y:S01]  /*75d0*/  UIADD3 UR37, UR40, -UR37, URZ ;  /* 0x8000002528257290 */ /* 0x000fe2000fffe03f */
[----:B------:R-:W-:-:S08]  /*75e0*/  MOV R15, 0x0 ;  /* 0x00000000000f7802 */ /* 0x000fd00000000f00 */
[----:B------:R1:W-:Y:S01]  /*75f0*/  STL [UR37], R5 ;  /* 0x00000005ff007987 */ /* 0x0003e20008100825 */
[----:B------:R-:W-:Y:S05]  /*7600*/  RET.REL.NODEC R14 `(_ZN7cutlass13device_kernelIN5flash19enable_sm80_to_sm89INS1_16FlashAttnBwdSm80INS1_25CollectiveMainloopBwdSm80ILi2ELi2EN4cute5tupleIJNS5_1CILi64EEENS7_ILi128EEES8_EEENS_10bfloat16_tEfNS_4arch4Sm80ELb0ELb1ELb1ELb0ELb1ELb0ELb0ELb0ELi2ELi2ELi4ELi2ELb1EEENS1_24CollectiveEpilogueBwdGQAISA_fSD_Li256ELb0ELb1EEENS1_19SingleTileSchedulerILb0ELb0ELb0ELi128EEEEEEEEEvNT_6ParamsE) ;  /* 0xffff89f00e007950 */ /* 0x000fea0003c3ffff */
        .type           $_ZN7cutlass13device_kernelIN5flash19enable_sm80_to_sm89INS1_16FlashAttnBwdSm80INS1_25CollectiveMainloopBwdSm80ILi2ELi2EN4cute5tupleIJNS5_1CILi64EEENS7_ILi128EEES8_EEENS_10bfloat16_tEfNS_4arch4Sm80ELb0ELb1ELb1ELb0ELb1ELb0ELb0ELb0ELi2ELi2ELi4ELi2ELb1EEENS1_24CollectiveEpilogueBwdGQAISA_fSD_Li256ELb0ELb1EEENS1_19SingleTileSchedulerILb0ELb0ELb0ELi128EEEEEEEEEvNT_6ParamsE$_ZN4cute3eso3ESOILb0ELb1EJiNS_1CILi0EEEEEC2ERKiRKS3_,@function
        .size           $_ZN7cutlass13device_kernelIN5flash19enable_sm80_to_sm89INS1_16FlashAttnBwdSm80INS1_25CollectiveMainloopBwdSm80ILi2ELi2EN4cute5tupleIJNS5_1CILi64EEENS7_ILi128EEES8_EEENS_10bfloat16_tEfNS_4arch4Sm80ELb0ELb1ELb1ELb0ELb1ELb0ELb0ELb0ELi2ELi2ELi4ELi2ELb1EEENS1_24CollectiveEpilogueBwdGQAISA_fSD_Li256ELb0ELb1EEENS1_19SingleTileSchedulerILb0ELb0ELb0ELi128EEEEEEEEEvNT_6ParamsE$_ZN4cute3eso3ESOILb0ELb1EJiNS_1CILi0EEEEEC2ERKiRKS3_,($_ZN7cutlass13device_kernelIN5flash19enable_sm80_to_sm89INS1_16FlashAttnBwdSm80INS1_25CollectiveMainloopBwdSm80ILi2ELi2EN4cute5tupleIJNS5_1CILi64EEENS7_ILi128EEES8_EEENS_10bfloat16_tEfNS_4arch4Sm80ELb0ELb1ELb1ELb0ELb1ELb0ELb0ELb0ELi2ELi2ELi4ELi2ELb1EEENS1_24CollectiveEpilogueBwdGQAISA_fSD_Li256ELb0ELb1EEENS1_19SingleTileSchedulerILb0ELb0ELb0ELi128EEEEEEEEEvNT_6ParamsE$_ZN4cute3eso3ESOILb0ELb1EJlEEC2ERKl - $_ZN7cutlass13device_kernelIN5flash19enable_sm80_to_sm89INS1_16FlashAttnBwdSm80INS1_25CollectiveMainloopBwdSm80ILi2ELi2EN4cute5tupleIJNS5_1CILi64EEENS7_ILi128EEES8_EEENS_10bfloat16_tEfNS_4arch4Sm80ELb0ELb1ELb1ELb0ELb1ELb0ELb0ELb0ELi2ELi2ELi4ELi2ELb1EEENS1_24CollectiveEpilogueBwdGQAISA_fSD_Li256ELb0ELb1EEENS1_19SingleTileSchedulerILb0ELb0ELb0ELi128EEEEEEEEEvNT_6ParamsE$_ZN4cute3eso3ESOILb0ELb1EJiNS_1CILi0EEEEEC2ERKiRKS3_)
$_ZN7cutlass13device_kernelIN5flash19enable_sm80_to_sm89INS1_16FlashAttnBwdSm80INS1_25CollectiveMainloopBwdSm80ILi2ELi2EN4cute5tupleIJNS5_1CILi64EEENS7_ILi128EEES8_EEENS_10bfloat16_tEfNS_4arch4Sm80ELb0ELb1ELb1ELb0ELb1ELb0ELb0ELb0ELi2ELi2ELi4ELi2ELb1EEENS1_24CollectiveEpilogueBwdGQAISA_fSD_Li256ELb0ELb1EEENS1_19SingleTileSchedulerILb0ELb0ELb0ELi128EEEEEEEEEvNT_6ParamsE$_ZN4cute3eso3ESOILb0ELb1EJiNS_1CILi0EEEEEC2ERKiRKS3_:
[----:B------:R-:W-:Y:S02]  /*7610*/  IADD3 R4, R4, -c[0x0][0x20], RZ ;  /* 0x8000080004047a10 */ /* 0x000fe40007ffe0ff */
[----:B------:R-:W-:-:S03]  /*7620*/  MOV R7, 0x0 ;  /* 0x0000000000077802 */ /* 0x000fc60000000f00 */
[----:B------:R1:W-:Y:S01]  /*7630*/  STL [R4], R5 ;  /* 0x0000000504007387 */ /* 0x0003e20000100800 */
[----:B------:R-:W-:Y:S05]  /*7640*/  RET.REL.NODEC R6 `(_ZN7cutlass13device_kernelIN5flash19enable_sm80_to_sm89INS1_16FlashAttnBwdSm80INS1_25CollectiveMainloopBwdSm80ILi2ELi2EN4cute5tupleIJNS5_1CILi64EEENS7_ILi128EEES8_EEENS_10bfloat16_tEfNS_4arch4Sm80ELb0ELb1ELb1ELb0ELb1ELb0ELb0ELb0ELi2ELi2ELi4ELi2ELb1EEENS1_24CollectiveEpilogueBwdGQAISA_fSD_Li256ELb0ELb1EEENS1_19SingleTileSchedulerILb0ELb0ELb0ELi128EEEEEEEEEvNT_6ParamsE) ;  /* 0xffff89b006007950 */ /* 0x000fea0003c3ffff */
        .type           $_ZN7cutlass13device_kernelIN5flash19enable_sm80_to_sm89INS1_16FlashAttnBwdSm80INS1_25CollectiveMainloopBwdSm80ILi2ELi2EN4cute5tupleIJNS5_1CILi64EEENS7_ILi128EEES8_EEENS_10bfloat16_tEfNS_4arch4Sm80ELb0ELb1ELb1ELb0ELb1ELb0ELb0ELb0ELi2ELi2ELi4ELi2ELb1EEENS1_24CollectiveEpilogueBwdGQAISA_fSD_Li256ELb0ELb1EEENS1_19SingleTileSchedulerILb0ELb0ELb0ELi128EEEEEEEEEvNT_6ParamsE$_ZN4cute3eso3ESOILb0ELb1EJlEEC2ERKl,@function
        .size           $_ZN7cutlass13device_kernelIN5flash19enable_sm80_to_sm89INS1_16FlashAttnBwdSm80INS1_25CollectiveMainloopBwdSm80ILi2ELi2EN4cute5tupleIJNS5_1CILi64EEENS7_ILi128EEES8_EEENS_10bfloat16_tEfNS_4arch4Sm80ELb0ELb1ELb1ELb0ELb1ELb0ELb0ELb0ELi2ELi2ELi4ELi2ELb1EEENS1_24CollectiveEpilogueBwdGQAISA_fSD_Li256ELb0ELb1EEENS1_19SingleTileSchedulerILb0ELb0ELb0ELi128EEEEEEEEEvNT_6ParamsE$_ZN4cute3eso3ESOILb0ELb1EJlEEC2ERKl,($_ZN7cutlass13device_kernelIN5flash19enable_sm80_to_sm89INS1_16FlashAttnBwdSm80INS1_25CollectiveMainloopBwdSm80ILi2ELi2EN4cute5tupleIJNS5_1CILi64EEENS7_ILi128EEES8_EEENS_10bfloat16_tEfNS_4arch4Sm80ELb0ELb1ELb1ELb0ELb1ELb0ELb0ELb0ELi2ELi2ELi4ELi2ELb1EEENS1_24CollectiveEpilogueBwdGQAISA_fSD_Li256ELb0ELb1EEENS1_19SingleTileSchedulerILb0ELb0ELb0ELi128EEEEEEEEEvNT_6ParamsE$_ZN4cute3eso3ESOILb1ELb0EJNS_10UnderscoreES2_S2_iEEC2ERKS2_S5_S5_RKi - $_ZN7cutlass13device_kernelIN5flash19enable_sm80_to_sm89INS1_16FlashAttnBwdSm80INS1_25CollectiveMainloopBwdSm80ILi2ELi2EN4cute5tupleIJNS5_1CILi64EEENS7_ILi128EEES8_EEENS_10bfloat16_tEfNS_4arch4Sm80ELb0ELb1ELb1ELb0ELb1ELb0ELb0ELb0ELi2ELi2ELi4ELi2ELb1EEENS1_24CollectiveEpilogueBwdGQAISA_fSD_Li256ELb0ELb1EEENS1_19SingleTileSchedulerILb0ELb0ELb0ELi128EEEEEEEEEvNT_6ParamsE$_ZN4cute3eso3ESOILb0ELb1EJlEEC2ERKl)
$_ZN7cutlass13device_kernelIN5flash19enable_sm80_to_sm89INS1_16FlashAttnBwdSm80INS1_25CollectiveMainloopBwdSm80ILi2ELi2EN4cute5tupleIJNS5_1CILi64EEENS7_ILi128EEES8_EEENS_10bfloat16_tEfNS_4arch4Sm80ELb0ELb1ELb1ELb0ELb1ELb0ELb0ELb0ELi2ELi2ELi4ELi2ELb1EEENS1_24CollectiveEpilogueBwdGQAISA_fSD_Li256ELb0ELb1EEENS1_19SingleTileSchedulerILb0ELb0ELb0ELi128EEEEEEEEEvNT_6ParamsE$_ZN4cute3eso3ESOILb0ELb1EJlEEC2ERKl:
[----:B------:R-:W-:Y:S01]  /*7650*/  IADD3 R7, R7, -c[0x0][0x20], RZ ;  /* 0x8000080007077a10 */ /* 0x000fe20007ffe0ff */
[----:B------:R-:W-:Y:S01]  /*7660*/  IMAD.MOV.U32 R12, RZ, RZ, R8 ;  /* 0x000000ffff0c7224 */ /* 0x000fe200078e0008 */
[----:B------:R-:W-:-:S03]  /*7670*/  MOV R13, 0x0 ;  /* 0x00000000000d7802 */ /* 0x000fc60000000f00 */
[----:B------:R1:W-:Y:S01]  /*7680*/  STL.64 [R7], R4 ;  /* 0x0000000407007387 */ /* 0x0003e20000100a00 */
[----:B------:R-:W-:Y:S05]  /*7690*/  RET.REL.NODEC R12 `(_ZN7cutlass13device_kernelIN5flash19enable_sm80_to_sm89INS1_16FlashAttnBwdSm80INS1_25CollectiveMainloopBwdSm80ILi2ELi2EN4cute5tupleIJNS5_1CILi64EEENS7_ILi128EEES8_EEENS_10bfloat16_tEfNS_4arch4Sm80ELb0ELb1ELb1ELb0ELb1ELb0ELb0ELb0ELi2ELi2ELi4ELi2ELb1EEENS1_24CollectiveEpilogueBwdGQAISA_fSD_Li256ELb0ELb1EEENS1_19SingleTileSchedulerILb0ELb0ELb0ELi128EEEEEEEEEvNT_6ParamsE) ;  /* 0xffff89600c007950 */ /* 0x000fea0003c3ffff */
        .type           $_ZN7cutlass13device_kernelIN5flash19enable_sm80_to_sm89INS1_16FlashAttnBwdSm80INS1_25CollectiveMainloopBwdSm80ILi2ELi2EN4cute5tupleIJNS5_1CILi64EEENS7_ILi128EEES8_EEENS_10bfloat16_tEfNS_4arch4Sm80ELb0ELb1ELb1ELb0ELb1ELb0ELb0ELb0ELi2ELi2ELi4ELi2ELb1EEENS1_24CollectiveEpilogueBwdGQAISA_fSD_Li256ELb0ELb1EEENS1_19SingleTileSchedulerILb0ELb0ELb0ELi128EEEEEEEEEvNT_6ParamsE$_ZN4cute3eso3ESOILb1ELb0EJNS_10UnderscoreES2_S2_iEEC2ERKS2_S5_S5_RKi,@function
        .size           $_ZN7cutlass13device_kernelIN5flash19enable_sm80_to_sm89INS1_16FlashAttnBwdSm80INS1_25CollectiveMainloopBwdSm80ILi2ELi2EN4cute5tupleIJNS5_1CILi64EEENS7_ILi128EEES8_EEENS_10bfloat16_tEfNS_4arch4Sm80ELb0ELb1ELb1ELb0ELb1ELb0ELb0ELb0ELi2ELi2ELi4ELi2ELb1EEENS1_24CollectiveEpilogueBwdGQAISA_fSD_Li256ELb0ELb1EEENS1_19SingleTileSchedulerILb0ELb0ELb0ELi128EEEEEEEEEvNT_6ParamsE$_ZN4cute3eso3ESOILb1ELb0EJNS_10UnderscoreES2_S2_iEEC2ERKS2_S5_S5_RKi,($_ZN7cutlass13device_kernelIN5flash19enable_sm80_to_sm89INS1_16FlashAttnBwdSm80INS1_25CollectiveMainloopBwdSm80ILi2ELi2EN4cute5tupleIJNS5_1CILi64EEENS7_ILi128EEES8_EEENS_10bfloat16_tEfNS_4arch4Sm80ELb0ELb1ELb1ELb0ELb1ELb0ELb0ELb0ELi2ELi2ELi4ELi2ELb1EEENS1_24CollectiveEpilogueBwdGQAISA_fSD_Li256ELb0ELb1EEENS1_19SingleTileSchedulerILb0ELb0ELb0ELi128EEEEEEEEEvNT_6ParamsE$_ZN4cute3eso3ESOILb1ELb0EJNS_10UnderscoreES2_iEEC2ERKS2_S5_RKi - $_ZN7cutlass13device_kernelIN5flash19enable_sm80_to_sm89INS1_16FlashAttnBwdSm80INS1_25CollectiveMainloopBwdSm80ILi2ELi2EN4cute5tupleIJNS5_1CILi64EEENS7_ILi128EEES8_EEENS_10bfloat16_tEfNS_4arch4Sm80ELb0ELb1ELb1ELb0ELb1ELb0ELb0ELb0ELi2ELi2ELi4ELi2ELb1EEENS1_24CollectiveEpilogueBwdGQAISA_fSD_Li256ELb0ELb1EEENS1_19SingleTileSchedulerILb0ELb0ELb0ELi128EEEEEEEEEvNT_6ParamsE$_ZN4cute3eso3ESOILb1ELb0EJNS_10UnderscoreES2_S2_iEEC2ERKS2_S5_S5_RKi)
$_ZN7cutlass13device_kernelIN5flash19enable_sm80_to_sm89INS1_16FlashAttnBwdSm80INS1_25CollectiveMainloopBwdSm80ILi2ELi2EN4cute5tupleIJNS5_1CILi64EEENS7_ILi128EEES8_EEENS_10bfloat16_tEfNS_4arch4Sm80ELb0ELb1ELb1ELb0ELb1ELb0ELb0ELb0ELi2ELi2ELi4ELi2ELb1EEENS1_24CollectiveEpilogueBwdGQAISA_fSD_Li256ELb0ELb1EEENS1_19SingleTileSchedulerILb0ELb0ELb0ELi128EEEEEEEEEvNT_6ParamsE$_ZN4cute3eso3ESOILb1ELb0EJNS_10UnderscoreES2_S2_iEEC2ERKS2_S5_S5_RKi:
[----:B------:R-:W-:Y:S02]  /*76a0*/  ULDC UR30, c[0x0][0x20] ;  /* 0x00000800001e7ab9 */ /* 0x000fe40000000800 */
[----:B------:R-:W-:-:S09]  /*76b0*/  UIADD3 UR30, UR7, -UR30, URZ ;  /* 0x8000001e071e7290 */ /* 0x000fd2000fffe03f */
[----:B------:R1:W-:Y:S02]  /*76c0*/  STL [UR30], R5 ;  /* 0x00000005ff007987 */ /* 0x0003e4000810081e */
[----:B-1----:R-:W-:-:S04]  /*76d0*/  MOV R5, 0x0 ;  /* 0x0000000000057802 */ /* 0x002fc80000000f00 */
[----:B------:R-:W-:Y:S05]  /*76e0*/  RET.REL.NODEC R4 `(_ZN7cutlass13device_kernelIN5flash19enable_sm80_to_sm89INS1_16FlashAttnBwdSm80INS1_25CollectiveMainloopBwdSm80ILi2ELi2EN4cute5tupleIJNS5_1CILi64EEENS7_ILi128EEES8_EEENS_10bfloat16_tEfNS_4arch4Sm80ELb0ELb1ELb1ELb0ELb1ELb0ELb0ELb0ELi2ELi2ELi4ELi2ELb1EEENS1_24CollectiveEpilogueBwdGQAISA_fSD_Li256ELb0ELb1EEENS1_19SingleTileSchedulerILb0ELb0ELb0ELi128EEEEEEEEEvNT_6ParamsE) ;  /* 0xffff891004007950 */ /* 0x000fea0003c3ffff */
        .type           $_ZN7cutlass13device_kernelIN5flash19enable_sm80_to_sm89INS1_16FlashAttnBwdSm80INS1_25CollectiveMainloopBwdSm80ILi2ELi2EN4cute5tupleIJNS5_1CILi64EEENS7_ILi128EEES8_EEENS_10bfloat16_tEfNS_4arch4Sm80ELb0ELb1ELb1ELb0ELb1ELb0ELb0ELb0ELi2ELi2ELi4ELi2ELb1EEENS1_24CollectiveEpilogueBwdGQAISA_fSD_Li256ELb0ELb1EEENS1_19SingleTileSchedulerILb0ELb0ELb0ELi128EEEEEEEEEvNT_6ParamsE$_ZN4cute3eso3ESOILb1ELb0EJNS_10UnderscoreES2_iEEC2ERKS2_S5_RKi,@function
        .size           $_ZN7cutlass13device_kernelIN5flash19enable_sm80_to_sm89INS1_16FlashAttnBwdSm80INS1_25CollectiveMainloopBwdSm80ILi2ELi2EN4cute5tupleIJNS5_1CILi64EEENS7_ILi128EEES8_EEENS_10bfloat16_tEfNS_4arch4Sm80ELb0ELb1ELb1ELb0ELb1ELb0ELb0ELb0ELi2ELi2ELi4ELi2ELb1EEENS1_24CollectiveEpilogueBwdGQAISA_fSD_Li256ELb0ELb1EEENS1_19SingleTileSchedulerILb0ELb0ELb0ELi128EEEEEEEEEvNT_6ParamsE$_ZN4cute3eso3ESOILb1ELb0EJNS_10UnderscoreES2_iEEC2ERKS2_S5_RKi,($_ZN7cutlass13device_kernelIN5flash19enable_sm80_to_sm89INS1_16FlashAttnBwdSm80INS1_25CollectiveMainloopBwdSm80ILi2ELi2EN4cute5tupleIJNS5_1CILi64EEENS7_ILi128EEES8_EEENS_10bfloat16_tEfNS_4arch4Sm80ELb0ELb1ELb1ELb0ELb1ELb0ELb0ELb0ELi2ELi2ELi4ELi2ELb1EEENS1_24CollectiveEpilogueBwdGQAISA_fSD_Li256ELb0ELb1EEENS1_19SingleTileSchedulerILb0ELb0ELb0ELi128EEEEEEEEEvNT_6ParamsE$_ZN4cute3eso3ESOILb1ELb0EJNS_10UnderscoreEiEEC2ERKS2_RKi - $_ZN7cutlass13device_kernelIN5flash19enable_sm80_to_sm89INS1_16FlashAttnBwdSm80INS1_25CollectiveMainloopBwdSm80ILi2ELi2EN4cute5tupleIJNS5_1CILi64EEENS7_ILi128EEES8_EEENS_10bfloat16_tEfNS_4arch4Sm80ELb0ELb1ELb1ELb0ELb1ELb0ELb0ELb0ELi2ELi2ELi4ELi2ELb1EEENS1_24CollectiveEpilogueBwdGQAISA_fSD_Li256ELb0ELb1EEENS1_19SingleTileSchedulerILb0ELb0ELb0ELi128EEEEEEEEEvNT_6ParamsE$_ZN4cute3eso3ESOILb1ELb0EJNS_10UnderscoreES2_iEEC2ERKS2_S5_RKi)
$_ZN7cutlass13device_kernelIN5flash19enable_sm80_to_sm89INS1_16FlashAttnBwdSm80INS1_25CollectiveMainloopBwdSm80ILi2ELi2EN4cute5tupleIJNS5_1CILi64EEENS7_ILi128EEES8_EEENS_10bfloat16_tEfNS_4arch4Sm80ELb0ELb1ELb1ELb0ELb1ELb0ELb0ELb0ELi2ELi2ELi4ELi2ELb1EEENS1_24CollectiveEpilogueBwdGQAISA_fSD_Li256ELb0ELb1EEENS1_19SingleTileSchedulerILb0ELb0ELb0ELi128EEEEEEEEEvNT_6ParamsE$_ZN4cute3eso3ESOILb1ELb0EJNS_10UnderscoreES2_iEEC2ERKS2_S5_RKi:
[----:B------:R-:W-:Y:S01]  /*76f0*/  ULDC UR28, c[0x0][0x20] ;  /* 0x00000800001c7ab9 */ /* 0x000fe20000000800 */
[----:B------:R-:W-:Y:S01]  /*7700*/  MOV R7, 0x0 ;  /* 0x0000000000077802 */ /* 0x000fe20000000f00 */
[----:B------:R-:W-:-:S09]  /*7710*/  UIADD3 UR28, UR7, -UR28, URZ ;  /* 0x8000001c071c7290 */ /* 0x000fd2000fffe03f */
[----:B------:R1:W-:Y:S01]  /*7720*/  STL [UR28], R11 ;  /* 0x0000000bff007987 */ /* 0x0003e2000810081c */
[----:B------:R-:W-:Y:S05]  /*7730*/  RET.REL.NODEC R6 `(_ZN7cutlass13device_kernelIN5flash19enable_sm80_to_sm89INS1_16FlashAttnBwdSm80INS1_25CollectiveMainloopBwdSm80ILi2ELi2EN4cute5tupleIJNS5_1CILi64EEENS7_ILi128EEES8_EEENS_10bfloat16_tEfNS_4arch4Sm80ELb0ELb1ELb1ELb0ELb1ELb0ELb0ELb0ELi2ELi2ELi4ELi2ELb1EEENS1_24CollectiveEpilogueBwdGQAISA_fSD_Li256ELb0ELb1EEENS1_19SingleTileSchedulerILb0ELb0ELb0ELi128EEEEEEEEEvNT_6ParamsE) ;  /* 0xffff88c006007950 */ /* 0x000fea0003c3ffff */
        .type           $_ZN7cutlass13device_kernelIN5flash19enable_sm80_to_sm89INS1_16FlashAttnBwdSm80INS1_25CollectiveMainloopBwdSm80ILi2ELi2EN4cute5tupleIJNS5_1CILi64EEENS7_ILi128EEES8_EEENS_10bfloat16_tEfNS_4arch4Sm80ELb0ELb1ELb1ELb0ELb1ELb0ELb0ELb0ELi2ELi2ELi4ELi2ELb1EEENS1_24CollectiveEpilogueBwdGQAISA_fSD_Li256ELb0ELb1EEENS1_19SingleTileSchedulerILb0ELb0ELb0ELi128EEEEEEEEEvNT_6ParamsE$_ZN4cute3eso3ESOILb1ELb0EJNS_10UnderscoreEiEEC2ERKS2_RKi,@function
        .size           $_ZN7cutlass13device_kernelIN5flash19enable_sm80_to_sm89INS1_16FlashAttnBwdSm80INS1_25CollectiveMainloopBwdSm80ILi2ELi2EN4cute5tupleIJNS5_1CILi64EEENS7_ILi128EEES8_EEENS_10bfloat16_tEfNS_4arch4Sm80ELb0ELb1ELb1ELb0ELb1ELb0ELb0ELb0ELi2ELi2ELi4ELi2ELb1EEENS1_24CollectiveEpilogueBwdGQAISA_fSD_Li256ELb0ELb1EEENS1_19SingleTileSchedulerILb0ELb0ELb0ELi128EEEEEEEEEvNT_6ParamsE$_ZN4cute3eso3ESOILb1ELb0EJNS_10UnderscoreEiEEC2ERKS2_RKi,($_ZN7cutlass13device_kernelIN5flash19enable_sm80_to_sm89INS1_16FlashAttnBwdSm80INS1_25CollectiveMainloopBwdSm80ILi2ELi2EN4cute5tupleIJNS5_1CILi64EEENS7_ILi128EEES8_EEENS_10bfloat16_tEfNS_4arch4Sm80ELb0ELb1ELb1ELb0ELb1ELb0ELb0ELb0ELi2ELi2ELi4ELi2ELb1EEENS1_24CollectiveEpilogueBwdGQAISA_fSD_Li256ELb0ELb1EEENS1_19SingleTileSchedulerILb0ELb0ELb0ELi128EEEEEEEEEvNT_6ParamsE$_ZN4cute3eso3ESOILb1ELb0EJNS_10UnderscoreEiiEEC2ERKS2_RKiS7_ - $_ZN7cutlass13device_kernelIN5flash19enable_sm80_to_sm89INS1_16FlashAttnBwdSm80INS1_25CollectiveMainloopBwdSm80ILi2ELi2EN4cute5tupleIJNS5_1CILi64EEENS7_ILi128EEES8_EEENS_10bfloat16_tEfNS_4arch4Sm80ELb0ELb1ELb1ELb0ELb1ELb0ELb0ELb0ELi2ELi2ELi4ELi2ELb1EEENS1_24CollectiveEpilogueBwdGQAISA_fSD_Li256ELb0ELb1EEENS1_19SingleTileSchedulerILb0ELb0ELb0ELi128EEEEEEEEEvNT_6ParamsE$_ZN4cute3eso3ESOILb1ELb0EJNS_10UnderscoreEiEEC2ERKS2_RKi)
$_ZN7cutlass13device_kernelIN5flash19enable_sm80_to_sm89INS1_16FlashAttnBwdSm80INS1_25CollectiveMainloopBwdSm80ILi2ELi2EN4cute5tupleIJNS5_1CILi64EEENS7_ILi128EEES8_EEENS_10bfloat16_tEfNS_4arch4Sm80ELb0ELb1ELb1ELb0ELb1ELb0ELb0ELb0ELi2ELi2ELi4ELi2ELb1EEENS1_24CollectiveEpilogueBwdGQAISA_fSD_Li256ELb0ELb1EEENS1_19SingleTileSchedulerILb0ELb0ELb0ELi128EEEEEEEEEvNT_6ParamsE$_ZN4cute3eso3ESOILb1ELb0EJNS_10UnderscoreEiEEC2ERKS2_RKi:
[----:B------:R-:W-:Y:S02]  /*7740*/  IADD3 R4, R4, -c[0x0][0x20], RZ ;  /* 0x8000080004047a10 */ /* 0x000fe40007ffe0ff */
[----:B------:R-:W-:-:S03]  /*7750*/  MOV R13, 0x0 ;  /* 0x00000000000d7802 */ /* 0x000fc60000000f00 */
[----:B------:R1:W-:Y:S01]  /*7760*/  STL [R4], R5 ;  /* 0x0000000504007387 */ /* 0x0003e20000100800 */
[----:B------:R-:W-:Y:S05]  /*7770*/  RET.REL.NODEC R12 `(_ZN7cutlass13device_kernelIN5flash19enable_sm80_to_sm89INS1_16FlashAttnBwdSm80INS1_25CollectiveMainloopBwdSm80ILi2ELi2EN4cute5tupleIJNS5_1CILi64EEENS7_ILi128EEES8_EEENS_10bfloat16_tEfNS_4arch4Sm80ELb0ELb1ELb1ELb0ELb1ELb0ELb0ELb0ELi2ELi2ELi4ELi2ELb1EEENS1_24CollectiveEpilogueBwdGQAISA_fSD_Li256ELb0ELb1EEENS1_19SingleTileSchedulerILb0ELb0ELb0ELi128EEEEEEEEEvNT_6ParamsE) ;  /* 0xffff88800c007950 */ /* 0x000fea0003c3ffff */
        .type           $_ZN7cutlass13device_kernelIN5flash19enable_sm80_to_sm89INS1_16FlashAttnBwdSm80INS1_25CollectiveMainloopBwdSm80ILi2ELi2EN4cute5tupleIJNS5_1CILi64EEENS7_ILi128EEES8_EEENS_10bfloat16_tEfNS_4arch4Sm80ELb0ELb1ELb1ELb0ELb1ELb0ELb0ELb0ELi2ELi2ELi4ELi2ELb1EEENS1_24CollectiveEpilogueBwdGQAISA_fSD_Li256ELb0ELb1EEENS1_19SingleTileSchedulerILb0ELb0ELb0ELi128EEEEEEEEEvNT_6ParamsE$_ZN4cute3eso3ESOILb1ELb0EJNS_10UnderscoreEiiEEC2ERKS2_RKiS7_,@function
        .size           $_ZN7cutlass13device_kernelIN5flash19enable_sm80_to_sm89INS1_16FlashAttnBwdSm80INS1_25CollectiveMainloopBwdSm80ILi2ELi2EN4cute5tupleIJNS5_1CILi64EEENS7_ILi128EEES8_EEENS_10bfloat16_tEfNS_4arch4Sm80ELb0ELb1ELb1ELb0ELb1ELb0ELb0ELb0ELi2ELi2ELi4ELi2ELb1EEENS1_24CollectiveEpilogueBwdGQAISA_fSD_Li256ELb0ELb1EEENS1_19SingleTileSchedulerILb0ELb0ELb0ELi128EEEEEEEEEvNT_6ParamsE$_ZN4cute3eso3ESOILb1ELb0EJNS_10UnderscoreEiiEEC2ERKS2_RKiS7_,($_ZN7cutlass13device_kernelIN5flash19enable_sm80_to_sm89INS1_16FlashAttnBwdSm80INS1_25CollectiveMainloopBwdSm80ILi2ELi2EN4cute5tupleIJNS5_1CILi64EEENS7_ILi128EEES8_EEENS_10bfloat16_tEfNS_4arch4Sm80ELb0ELb1ELb1ELb0ELb1ELb0ELb0ELb0ELi2ELi2ELi4ELi2ELb1EEENS1_24CollectiveEpilogueBwdGQAISA_fSD_Li256ELb0ELb1EEENS1_19SingleTileSchedulerILb0ELb0ELb0ELi128EEEEEEEEEvNT_6ParamsE$_ZN4cute3eso3ESOILb1ELb0EJNS_1CILi0EEES3_S3_iEEC2ERKS3_S6_S6_RKi - $_ZN7cutlass13device_kernelIN5flash19enable_sm80_to_sm89INS1_16FlashAttnBwdSm80INS1_25CollectiveMainloopBwdSm80ILi2ELi2EN4cute5tupleIJNS5_1CILi64EEENS7_ILi128EEES8_EEENS_10bfloat16_tEfNS_4arch4Sm80ELb0ELb1ELb1ELb0ELb1ELb0ELb0ELb0ELi2ELi2ELi4ELi2ELb1EEENS1_24CollectiveEpilogueBwdGQAISA_fSD_Li256ELb0ELb1EEENS1_19SingleTileSchedulerILb0ELb0ELb0ELi128EEEEEEEEEvNT_6ParamsE$_ZN4cute3eso3ESOILb1ELb0EJNS_10UnderscoreEiiEEC2ERKS2_RKiS7_)
$_ZN7cutlass13device_kernelIN5flash19enable_sm80_to_sm89INS1_16FlashAttnBwdSm80INS1_25CollectiveMainloopBwdSm80ILi2ELi2EN4cute5tupleIJNS5_1CILi64EEENS7_ILi128EEES8_EEENS_10bfloat16_tEfNS_4arch4Sm80ELb0ELb1ELb1ELb0ELb1ELb0ELb0ELb0ELi2ELi2ELi4ELi2ELb1EEENS1_24CollectiveEpilogueBwdGQAISA_fSD_Li256ELb0ELb1EEENS1_19SingleTileSchedulerILb0ELb0ELb0ELi128EEEEEEEEEvNT_6ParamsE$_ZN4cute3eso3ESOILb1ELb0EJNS_10UnderscoreEiiEEC2ERKS2_RKiS7_:
[----:B------:R-:W-:Y:S02]  /*7780*/  ULDC UR30, c[0x0][0x20] ;  /* 0x00000800001e7ab9 */ /* 0x000fe40000000800 */
[----:B------:R-:W-:Y:S02]  /*7790*/  UIADD3 UR31, UR7, -UR30, URZ ;  /* 0x8000001e071f7290 */ /* 0x000fe4000fffe03f */
[----:B------:R-:W-:-:S07]  /*77a0*/  UIADD3 UR30, UR29, -UR30, URZ ;  /* 0x8000001e1d1e7290 */ /* 0x000fce000fffe03f */
[----:B------:R1:W-:Y:S04]  /*77b0*/  STL [UR31], R5 ;  /* 0x00000005ff007987 */ /* 0x0003e8000810081f */
[----:B------:R-:W2:Y:S01]  /*77c0*/  LDL R6, [UR30] ;  /* 0x0000001eff067983 */ /* 0x000ea20008100800 */
[----:B-1----:R-:W-:-:S03]  /*77d0*/  MOV R5, 0x0 ;  /* 0x0000000000057802 */ /* 0x002fc60000000f00 */
[----:B--2---:R1:W-:Y:S01]  /*77e0*/  STL [UR31+0x4], R6 ;  /* 0x00000406ff007987 */ /* 0x0043e2000810081f */
[----:B------:R-:W-:Y:S05]  /*77f0*/  RET.REL.NODEC R4 `(_ZN7cutlass13device_kernelIN5flash19enable_sm80_to_sm89INS1_16FlashAttnBwdSm80INS1_25CollectiveMainloopBwdSm80ILi2ELi2EN4cute5tupleIJNS5_1CILi64EEENS7_ILi128EEES8_EEENS_10bfloat16_tEfNS_4arch4Sm80ELb0ELb1ELb1ELb0ELb1ELb0ELb0ELb0ELi2ELi2ELi4ELi2ELb1EEENS1_24CollectiveEpilogueBwdGQAISA_fSD_Li256ELb0ELb1EEENS1_19SingleTileSchedulerILb0ELb0ELb0ELi128EEEEEEEEEvNT_6ParamsE) ;  /* 0xffff880004007950 */ /* 0x000fea0003c3ffff */
        .type           $_ZN7cutlass13device_kernelIN5flash19enable_sm80_to_sm89INS1_16FlashAttnBwdSm80INS1_25CollectiveMainloopBwdSm80ILi2ELi2EN4cute5tupleIJNS5_1CILi64EEENS7_ILi128EEES8_EEENS_10bfloat16_tEfNS_4arch4Sm80ELb0ELb1ELb1ELb0ELb1ELb0ELb0ELb0ELi2ELi2ELi4ELi2ELb1EEENS1_24CollectiveEpilogueBwdGQAISA_fSD_Li256ELb0ELb1EEENS1_19SingleTileSchedulerILb0ELb0ELb0ELi128EEEEEEEEEvNT_6ParamsE$_ZN4cute3eso3ESOILb1ELb0EJNS_1CILi0EEES3_S3_iEEC2ERKS3_S6_S6_RKi,@function
        .size           $_ZN7cutlass13device_kernelIN5flash19enable_sm80_to_sm89INS1_16FlashAttnBwdSm80INS1_25CollectiveMainloopBwdSm80ILi2ELi2EN4cute5tupleIJNS5_1CILi64EEENS7_ILi128EEES8_EEENS_10bfloat16_tEfNS_4arch4Sm80ELb0ELb1ELb1ELb0ELb1ELb0ELb0ELb0ELi2ELi2ELi4ELi2ELb1EEENS1_24CollectiveEpilogueBwdGQAISA_fSD_Li256ELb0ELb1EEENS1_19SingleTileSchedulerILb0ELb0ELb0ELi128EEEEEEEEEvNT_6ParamsE$_ZN4cute3eso3ESOILb1ELb0EJNS_1CILi0EEES3_S3_iEEC2ERKS3_S6_S6_RKi,($_ZN7cutlass13device_kernelIN5flash19enable_sm80_to_sm89INS1_16FlashAttnBwdSm80INS1_25CollectiveMainloopBwdSm80ILi2ELi2EN4cute5tupleIJNS5_1CILi64EEENS7_ILi128EEES8_EEENS_10bfloat16_tEfNS_4arch4Sm80ELb0ELb1ELb1ELb0ELb1ELb0ELb0ELb0ELi2ELi2ELi4ELi2ELb1EEENS1_24CollectiveEpilogueBwdGQAISA_fSD_Li256ELb0ELb1EEENS1_19SingleTileSchedulerILb0ELb0ELb0ELi128EEEEEEEEEvNT_6ParamsE$_ZN4cute3eso3ESOILb1ELb0EJNS_1CILi0EEES3_iEEC2ERKS3_S6_RKi - $_ZN7cutlass13device_kernelIN5flash19enable_sm80_to_sm89INS1_16FlashAttnBwdSm80INS1_25CollectiveMainloopBwdSm80ILi2ELi2EN4cute5tupleIJNS5_1CILi64EEENS7_ILi128EEES8_EEENS_10bfloat16_tEfNS_4arch4Sm80ELb0ELb1ELb1ELb0ELb1ELb0ELb0ELb0ELi2ELi2ELi4ELi2ELb1EEENS1_24CollectiveEpilogueBwdGQAISA_fSD_Li256ELb0ELb1EEENS1_19SingleTileSchedulerILb0ELb0ELb0ELi128EEEEEEEEEvNT_6ParamsE$_ZN4cute3eso3ESOILb1ELb0EJNS_1CILi0EEES3_S3_iEEC2ERKS3_S6_S6_RKi)
$_ZN7cutlass13device_kernelIN5flash19enable_sm80_to_sm89INS1_16FlashAttnBwdSm80INS1_25CollectiveMainloopBwdSm80ILi2ELi2EN4cute5tupleIJNS5_1CILi64EEENS7_ILi128EEES8_EEENS_10bfloat16_tEfNS_4arch4Sm80ELb0ELb1ELb1ELb0ELb1ELb0ELb0ELb0ELi2ELi2ELi4ELi2ELb1EEENS1_24CollectiveEpilogueBwdGQAISA_fSD_Li256ELb0ELb1EEENS1_19SingleTileSchedulerILb0ELb0ELb0ELi128EEEEEEEEEvNT_6ParamsE$_ZN4cute3eso3ESOILb1ELb0EJNS_1CILi0EEES3_S3_iEEC2ERKS3_S6_S6_RKi:
[----:B------:R-:W-:Y:S02]  /*7800*/  ULDC UR4, c[0x0][0x20] ;  /* 0x0000080000047ab9 */ /* 0x000fe40000000800 */
[----:B------:R-:W-:-:S09]  /*7810*/  UIADD3 UR4, UR38, -UR4, URZ ;  /* 0x8000000426047290 */ /* 0x000fd2000fffe03f */
[----:B------:R1:W-:Y:S02]  /*7820*/  STL [UR4], R5 ;  /* 0x00000005ff007987 */ /* 0x0003e40008100804 */
[----:B-1----:R-:W-:-:S04]  /*7830*/  MOV R5, 0x0 ;  /* 0x0000000000057802 */ /* 0x002fc80000000f00 */
[----:B------:R-:W-:Y:S05]  /*7840*/  RET.REL.NODEC R4 `(_ZN7cutlass13device_kernelIN5flash19enable_sm80_to_sm89INS1_16FlashAttnBwdSm80INS1_25CollectiveMainloopBwdSm80ILi2ELi2EN4cute5tupleIJNS5_1CILi64EEENS7_ILi128EEES8_EEENS_10bfloat16_tEfNS_4arch4Sm80ELb0ELb1ELb1ELb0ELb1ELb0ELb0ELb0ELi2ELi2ELi4ELi2ELb1EEENS1_24CollectiveEpilogueBwdGQAISA_fSD_Li256ELb0ELb1EEENS1_19SingleTileSchedulerILb0ELb0ELb0ELi128EEEEEEEEEvNT_6ParamsE) ;  /* 0xffff87b004007950 */ /* 0x000fea0003c3ffff */
        .type           $_ZN7cutlass13device_kernelIN5flash19enable_sm80_to_sm89INS1_16FlashAttnBwdSm80INS1_25CollectiveMainloopBwdSm80ILi2ELi2EN4cute5tupleIJNS5_1CILi64EEENS7_ILi128EEES8_EEENS_10bfloat16_tEfNS_4arch4Sm80ELb0ELb1ELb1ELb0ELb1ELb0ELb0ELb0ELi2ELi2ELi4ELi2ELb1EEENS1_24CollectiveEpilogueBwdGQAISA_fSD_Li256ELb0ELb1EEENS1_19SingleTileSchedulerILb0ELb0ELb0ELi128EEEEEEEEEvNT_6ParamsE$_ZN4cute3eso3ESOILb1ELb0EJNS_1CILi0EEES3_iEEC2ERKS3_S6_RKi,@function
        .size           $_ZN7cutlass13device_kernelIN5flash19enable_sm80_to_sm89INS1_16FlashAttnBwdSm80INS1_25CollectiveMainloopBwdSm80ILi2ELi2EN4cute5tupleIJNS5_1CILi64EEENS7_ILi128EEES8_EEENS_10bfloat16_tEfNS_4arch4Sm80ELb0ELb1ELb1ELb0ELb1ELb0ELb0ELb0ELi2ELi2ELi4ELi2ELb1EEENS1_24CollectiveEpilogueBwdGQAISA_fSD_Li256ELb0ELb1EEENS1_19SingleTileSchedulerILb0ELb0ELb0ELi128EEEEEEEEEvNT_6ParamsE$_ZN4cute3eso3ESOILb1ELb0EJNS_1CILi0EEES3_iEEC2ERKS3_S6_RKi,($_ZN7cutlass13device_kernelIN5flash19enable_sm80_to_sm89INS1_16FlashAttnBwdSm80INS1_25CollectiveMainloopBwdSm80ILi2ELi2EN4cute5tupleIJNS5_1CILi64EEENS7_ILi128EEES8_EEENS_10bfloat16_tEfNS_4arch4Sm80ELb0ELb1ELb1ELb0ELb1ELb0ELb0ELb0ELi2ELi2ELi4ELi2ELb1EEENS1_24CollectiveEpilogueBwdGQAISA_fSD_Li256ELb0ELb1EEENS1_19SingleTileSchedulerILb0ELb0ELb0ELi128EEEEEEEEEvNT_6ParamsE$_ZN4cute3eso3ESOILb1ELb0EJNS_1CILi0EEES3_iS3_EEC2ERKS3_S6_RKiS6_ - $_ZN7cutlass13device_kernelIN5flash19enable_sm80_to_sm89INS1_16FlashAttnBwdSm80INS1_25CollectiveMainloopBwdSm80ILi2ELi2EN4cute5tupleIJNS5_1CILi64EEENS7_ILi128EEES8_EEENS_10bfloat16_tEfNS_4arch4Sm80ELb0ELb1ELb1ELb0ELb1ELb0ELb0ELb0ELi2ELi2ELi4ELi2ELb1EEENS1_24CollectiveEpilogueBwdGQAISA_fSD_Li256ELb0ELb1EEENS1_19SingleTileSchedulerILb0ELb0ELb0ELi128EEEEEEEEEvNT_6ParamsE$_ZN4cute3eso3ESOILb1ELb0EJNS_1CILi0EEES3_iEEC2ERKS3_S6_RKi)
$_ZN7cutlass13device_kernelIN5flash19enable_sm80_to_sm89INS1_16FlashAttnBwdSm80INS1_25CollectiveMainloopBwdSm80ILi2ELi2EN4cute5tupleIJNS5_1CILi64EEENS7_ILi128EEES8_EEENS_10bfloat16_tEfNS_4arch4Sm80ELb0ELb1ELb1ELb0ELb1ELb0ELb0ELb0ELi2ELi2ELi4ELi2ELb1EEENS1_24CollectiveEpilogueBwdGQAISA_fSD_Li256ELb0ELb1EEENS1_19SingleTileSchedulerILb0ELb0ELb0ELi128EEEEEEEEEvNT_6ParamsE$_ZN4cute3eso3ESOILb1ELb0EJNS_1CILi0EEES3_iEEC2ERKS3_S6_RKi:
[----:B------:R-:W-:Y:S02]  /*7850*/  ULDC UR4, c[0x0][0x20] ;  /* 0x0000080000047ab9 */ /* 0x000fe40000000800 */
[----:B------:R-:W-:-:S09]  /*7860*/  UIADD3 UR4, UR38, -UR4, URZ ;  /* 0x8000000426047290 */ /* 0x000fd2000fffe03f */
[----:B------:R1:W-:Y:S02]  /*7870*/  STL [UR4], R5 ;  /* 0x00000005ff007987 */ /* 0x0003e40008100804 */
[----:B-1----:R-:W-:-:S04]  /*7880*/  MOV R5, 0x0 ;  /* 0x0000000000057802 */ /* 0x002fc80000000f00 */
[----:B------:R-:W-:Y:S05]  /*7890*/  RET.REL.NODEC R4 `(_ZN7cutlass13device_kernelIN5flash19enable_sm80_to_sm89INS1_16FlashAttnBwdSm80INS1_25CollectiveMainloopBwdSm80ILi2ELi2EN4cute5tupleIJNS5_1CILi64EEENS7_ILi128EEES8_EEENS_10bfloat16_tEfNS_4arch4Sm80ELb0ELb1ELb1ELb0ELb1ELb0ELb0ELb0ELi2ELi2ELi4ELi2ELb1EEENS1_24CollectiveEpilogueBwdGQAISA_fSD_Li256ELb0ELb1EEENS1_19SingleTileSchedulerILb0ELb0ELb0ELi128EEEEEEEEEvNT_6ParamsE) ;  /* 0xffff876004007950 */ /* 0x000fea0003c3ffff */
        .type           $_ZN7cutlass13device_kernelIN5flash19enable_sm80_to_sm89INS1_16FlashAttnBwdSm80INS1_25CollectiveMainloopBwdSm80ILi2ELi2EN4cute5tupleIJNS5_1CILi64EEENS7_ILi128EEES8_EEENS_10bfloat16_tEfNS_4arch4Sm80ELb0ELb1ELb1ELb0ELb1ELb0ELb0ELb0ELi2ELi2ELi4ELi2ELb1EEENS1_24CollectiveEpilogueBwdGQAISA_fSD_Li256ELb0ELb1EEENS1_19SingleTileSchedulerILb0ELb0ELb0ELi128EEEEEEEEEvNT_6ParamsE$_ZN4cute3eso3ESOILb1ELb0EJNS_1CILi0EEES3_iS3_EEC2ERKS3_S6_RKiS6_,@function
        .size           $_ZN7cutlass13device_kernelIN5flash19enable_sm80_to_sm89INS1_16FlashAttnBwdSm80INS1_25CollectiveMainloopBwdSm80ILi2ELi2EN4cute5tupleIJNS5_1CILi64EEENS7_ILi128EEES8_EEENS_10bfloat16_tEfNS_4arch4Sm80ELb0ELb1ELb1ELb0ELb1ELb0ELb0ELb0ELi2ELi2ELi4ELi2ELb1EEENS1_24CollectiveEpilogueBwdGQAISA_fSD_Li256ELb0ELb1EEENS1_19SingleTileSchedulerILb0ELb0ELb0ELi128EEEEEEEEEvNT_6ParamsE$_ZN4cute3eso3ESOILb1ELb0EJNS_1CILi0EEES3_iS3_EEC2ERKS3_S6_RKiS6_,($_ZN7cutlass13device_kernelIN5flash19enable_sm80_to_sm89INS1_16FlashAttnBwdSm80INS1_25CollectiveMainloopBwdSm80ILi2ELi2EN4cute5tupleIJNS5_1CILi64EEENS7_ILi128EEES8_EEENS_10bfloat16_tEfNS_4arch4Sm80ELb0ELb1ELb1ELb0ELb1ELb0ELb0ELb0ELi2ELi2ELi4ELi2ELb1EEENS1_24CollectiveEpilogueBwdGQAISA_fSD_Li256ELb0ELb1EEENS1_19SingleTileSchedulerILb0ELb0ELb0ELi128EEEEEEEEEvNT_6ParamsE$_ZN4cute3eso3ESOILb1ELb0EJNS_1CILi0EEES3_iiEEC2ERKS3_S6_RKiS8_ - $_ZN7cutlass13device_kernelIN5flash19enable_sm80_to_sm89INS1_16FlashAttnBwdSm80INS1_25CollectiveMainloopBwdSm80ILi2ELi2EN4cute5tupleIJNS5_1CILi64EEENS7_ILi128EEES8_EEENS_10bfloat16_tEfNS_4arch4Sm80ELb0ELb1ELb1ELb0ELb1ELb0ELb0ELb0ELi2ELi2ELi4ELi2ELb1EEENS1_24CollectiveEpilogueBwdGQAISA_fSD_Li256ELb0ELb1EEENS1_19SingleTileSchedulerILb0ELb0ELb0ELi128EEEEEEEEEvNT_6ParamsE$_ZN4cute3eso3ESOILb1ELb0EJNS_1CILi0EEES3_iS3_EEC2ERKS3_S6_RKiS6_)
$_ZN7cutlass13device_kernelIN5flash19enable_sm80_to_sm89INS1_16FlashAttnBwdSm80INS1_25CollectiveMainloopBwdSm80ILi2ELi2EN4cute5tupleIJNS5_1CILi64EEENS7_ILi128EEES8_EEENS_10bfloat16_tEfNS_4arch4Sm80ELb0ELb1ELb1ELb0ELb1ELb0ELb0ELb0ELi2ELi2ELi4ELi2ELb1EEENS1_24CollectiveEpilogueBwdGQAISA_fSD_Li256ELb0ELb1EEENS1_19SingleTileSchedulerILb0ELb0ELb0ELi128EEEEEEEEEvNT_6ParamsE$_ZN4cute3eso3ESOILb1ELb0EJNS_1CILi0EEES3_iS3_EEC2ERKS3_S6_RKiS6_:
[----:B------:R-:W-:Y:S02]  /*78a0*/  ULDC UR4, c[0x0][0x20] ;  /* 0x0000080000047ab9 */ /* 0x000fe40000000800 */
[----:B------:R-:W-:-:S09]  /*78b0*/  UIADD3 UR4, UR38, -UR4, URZ ;  /* 0x8000000426047290 */ /* 0x000fd2000fffe03f */
[----:B------:R1:W-:Y:S02]  /*78c0*/  STL [UR4], R5 ;  /* 0x00000005ff007987 */ /* 0x0003e40008100804 */
[----:B-1----:R-:W-:-:S04]  /*78d0*/  MOV R5, 0x0 ;  /* 0x0000000000057802 */ /* 0x002fc80000000f00 */
[----:B------:R-:W-:Y:S05]  /*78e0*/  RET.REL.NODEC R4 `(_ZN7cutlass13device_kernelIN5flash19enable_sm80_to_sm89INS1_16FlashAttnBwdSm80INS1_25CollectiveMainloopBwdSm80ILi2ELi2EN4cute5tupleIJNS5_1CILi64EEENS7_ILi128EEES8_EEENS_10bfloat16_tEfNS_4arch4Sm80ELb0ELb1ELb1ELb0ELb1ELb0ELb0ELb0ELi2ELi2ELi4ELi2ELb1EEENS1_24CollectiveEpilogueBwdGQAISA_fSD_Li256ELb0ELb1EEENS1_19SingleTileSchedulerILb0ELb0ELb0ELi128EEEEEEEEEvNT_6ParamsE) ;  /* 0xffff871004007950 */ /* 0x000fea0003c3ffff */
        .type           $_ZN7cutlass13device_kernelIN5flash19enable_sm80_to_sm89INS1_16FlashAttnBwdSm80INS1_25CollectiveMainloopBwdSm80ILi2ELi2EN4cute5tupleIJNS5_1CILi64EEENS7_ILi128EEES8_EEENS_10bfloat16_tEfNS_4arch4Sm80ELb0ELb1ELb1ELb0ELb1ELb0ELb0ELb0ELi2ELi2ELi4ELi2ELb1EEENS1_24CollectiveEpilogueBwdGQAISA_fSD_Li256ELb0ELb1EEENS1_19SingleTileSchedulerILb0ELb0ELb0ELi128EEEEEEEEEvNT_6ParamsE$_ZN4cute3eso3ESOILb1ELb0EJNS_1CILi0EEES3_iiEEC2ERKS3_S6_RKiS8_,@function
        .size           $_ZN7cutlass13device_kernelIN5flash19enable_sm80_to_sm89INS1_16FlashAttnBwdSm80INS1_25CollectiveMainloopBwdSm80ILi2ELi2EN4cute5tupleIJNS5_1CILi64EEENS7_ILi128EEES8_EEENS_10bfloat16_tEfNS_4arch4Sm80ELb0ELb1ELb1ELb0ELb1ELb0ELb0ELb0ELi2ELi2ELi4ELi2ELb1EEENS1_24CollectiveEpilogueBwdGQAISA_fSD_Li256ELb0ELb1EEENS1_19SingleTileSchedulerILb0ELb0ELb0ELi128EEEEEEEEEvNT_6ParamsE$_ZN4cute3eso3ESOILb1ELb0EJNS_1CILi0EEES3_iiEEC2ERKS3_S6_RKiS8_,($_ZN7cutlass13device_kernelIN5flash19enable_sm80_to_sm89INS1_16FlashAttnBwdSm80INS1_25CollectiveMainloopBwdSm80ILi2ELi2EN4cute5tupleIJNS5_1CILi64EEENS7_ILi128EEES8_EEENS_10bfloat16_tEfNS_4arch4Sm80ELb0ELb1ELb1ELb0ELb1ELb0ELb0ELb0ELi2ELi2ELi4ELi2ELb1EEENS1_24CollectiveEpilogueBwdGQAISA_fSD_Li256ELb0ELb1EEENS1_19SingleTileSchedulerILb0ELb0ELb0ELi128EEEEEEEEEvNT_6ParamsE$_ZN4cute3eso3ESOILb1ELb0EJNS_1CILi0EEEiEEC2ERKS3_RKi - $_ZN7cutlass13device_kernelIN5flash19enable_sm80_to_sm89INS1_16FlashAttnBwdSm80INS1_25CollectiveMainloopBwdSm80ILi2ELi2EN4cute5tupleIJNS5_1CILi64EEENS7_ILi128EEES8_EEENS_10bfloat16_tEfNS_4arch4Sm80ELb0ELb1ELb1ELb0ELb1ELb0ELb0ELb0ELi2ELi2ELi4ELi2ELb1EEENS1_24CollectiveEpilogueBwdGQAISA_fSD_Li256ELb0ELb1EEENS1_19SingleTileSchedulerILb0ELb0ELb0ELi128EEEEEEEEEvNT_6ParamsE$_ZN4cute3eso3ESOILb1ELb0EJNS_1CILi0EEES3_iiEEC2ERKS3_S6_RKiS8_)
$_ZN7cutlass13device_kernelIN5flash19enable_sm80_to_sm89INS1_16FlashAttnBwdSm80INS1_25CollectiveMainloopBwdSm80ILi2ELi2EN4cute5tupleIJNS5_1CILi64EEENS7_ILi128EEES8_EEENS_10bfloat16_tEfNS_4arch4Sm80ELb0ELb1ELb1ELb0ELb1ELb0ELb0ELb0ELi2ELi2ELi4ELi2ELb1EEENS1_24CollectiveEpilogueBwdGQAISA_fSD_Li256ELb0ELb1EEENS1_19SingleTileSchedulerILb0ELb0ELb0ELi128EEEEEEEEEvNT_6ParamsE$_ZN4cute3eso3ESOILb1ELb0EJNS_1CILi0EEES3_iiEEC2ERKS3_S6_RKiS8_:
        /* <DEDUP_REMOVED lines=8> */
[----:B------:R-:W-:Y:S05]  /*7970*/  RET.REL.NODEC R36 `(_ZN7cutlass13device_kernelIN5flash19enable_sm80_to_sm89INS1_16FlashAttnBwdSm80INS1_25CollectiveMainloopBwdSm80ILi2ELi2EN4cute5tupleIJNS5_1CILi64EEENS7_ILi128EEES8_EEENS_10bfloat16_tEfNS_4arch4Sm80ELb0ELb1ELb1ELb0ELb1ELb0ELb0ELb0ELi2ELi2ELi4ELi2ELb1EEENS1_24CollectiveEpilogueBwdGQAISA_fSD_Li256ELb0ELb1EEENS1_19SingleTileSchedulerILb0ELb0ELb0ELi128EEEEEEEEEvNT_6ParamsE) ;  /* 0xffff868024007950 */ /* 0x000fea0003c3ffff */
        .type           $_ZN7cutlass13device_kernelIN5flash19enable_sm80_to_sm89INS1_16FlashAttnBwdSm80INS1_25CollectiveMainloopBwdSm80ILi2ELi2EN4cute5tupleIJNS5_1CILi64EEENS7_ILi128EEES8_EEENS_10bfloat16_tEfNS_4arch4Sm80ELb0ELb1ELb1ELb0ELb1ELb0ELb0ELb0ELi2ELi2ELi4ELi2ELb1EEENS1_24CollectiveEpilogueBwdGQAISA_fSD_Li256ELb0ELb1EEENS1_19SingleTileSchedulerILb0ELb0ELb0ELi128EEEEEEEEEvNT_6ParamsE$_ZN4cute3eso3ESOILb1ELb0EJNS_1CILi0EEEiEEC2ERKS3_RKi,@function
        .size           $_ZN7cutlass13device_kernelIN5flash19enable_sm80_to_sm89INS1_16FlashAttnBwdSm80INS1_25CollectiveMainloopBwdSm80ILi2ELi2EN4cute5tupleIJNS5_1CILi64EEENS7_ILi128EEES8_EEENS_10bfloat16_tEfNS_4arch4Sm80ELb0ELb1ELb1ELb0ELb1ELb0ELb0ELb0ELi2ELi2ELi4ELi2ELb1EEENS1_24CollectiveEpilogueBwdGQAISA_fSD_Li256ELb0ELb1EEENS1_19SingleTileSchedulerILb0ELb0ELb0ELi128EEEEEEEEEvNT_6ParamsE$_ZN4cute3eso3ESOILb1ELb0EJNS_1CILi0EEEiEEC2ERKS3_RKi,($_ZN7cutlass13device_kernelIN5flash19enable_sm80_to_sm89INS1_16FlashAttnBwdSm80INS1_25CollectiveMainloopBwdSm80ILi2ELi2EN4cute5tupleIJNS5_1CILi64EEENS7_ILi128EEES8_EEENS_10bfloat16_tEfNS_4arch4Sm80ELb0ELb1ELb1ELb0ELb1ELb0ELb0ELb0ELi2ELi2ELi4ELi2ELb1EEENS1_24CollectiveEpilogueBwdGQAISA_fSD_Li256ELb0ELb1EEENS1_19SingleTileSchedulerILb0ELb0ELb0ELi128EEEEEEEEEvNT_6ParamsE$_ZN4cute3eso3ESOILb1ELb0EJNS_1CILi0EEEiS3_EEC2ERKS3_RKiS6_ - $_ZN7cutlass13device_kernelIN5flash19enable_sm80_to_sm89INS1_16FlashAttnBwdSm80INS1_25CollectiveMainloopBwdSm80ILi2ELi2EN4cute5tupleIJNS5_1CILi64EEENS7_ILi128EEES8_EEENS_10bfloat16_tEfNS_4arch4Sm80ELb0ELb1ELb1ELb0ELb1ELb0ELb0ELb0ELi2ELi2ELi4ELi2ELb1EEENS1_24CollectiveEpilogueBwdGQAISA_fSD_Li256ELb0ELb1EEENS1_19SingleTileSchedulerILb0ELb0ELb0ELi128EEEEEEEEEvNT_6ParamsE$_ZN4cute3eso3ESOILb1ELb0EJNS_1CILi0EEEiEEC2ERKS3_RKi)
$_ZN7cutlass13device_kernelIN5flash19enable_sm80_to_sm89INS1_16FlashAttnBwdSm80INS1_25CollectiveMainloopBwdSm80ILi2ELi2EN4cute5tupleIJNS5_1CILi64EEENS7_ILi128EEES8_EEENS_10bfloat16_tEfNS_4arch4Sm80ELb0ELb1ELb1ELb0ELb1ELb0ELb0ELb0ELi2ELi2ELi4ELi2ELb1EEENS1_24CollectiveEpilogueBwdGQAISA_fSD_Li256ELb0ELb1EEENS1_19SingleTileSchedulerILb0ELb0ELb0ELi128EEEEEEEEEvNT_6ParamsE$_ZN4cute3eso3ESOILb1ELb0EJNS_1CILi0EEEiEEC2ERKS3_RKi:
[----:B------:R-:W-:Y:S02]  /*7980*/  ULDC UR37, c[0x0][0x20] ;  /* 0x0000080000257ab9 */ /* 0x000fe40000000800 */
[----:B------:R-:W-:-:S09]  /*7990*/  UIADD3 UR37, UR40, -UR37, URZ ;  /* 0x8000002528257290 */ /* 0x000fd2000fffe03f */
[----:B------:R1:W-:Y:S02]  /*79a0*/  STL [UR37], R5 ;  /* 0x00000005ff007987 */ /* 0x0003e40008100825 */
[----:B-1----:R-:W-:-:S04]  /*79b0*/  MOV R5, 0x0 ;  /* 0x0000000000057802 */ /* 0x002fc80000000f00 */
[----:B------:R-:W-:Y:S05]  /*79c0*/  RET.REL.NODEC R4 `(_ZN7cutlass13device_kernelIN5flash19enable_sm80_to_sm89INS1_16FlashAttnBwdSm80INS1_25CollectiveMainloopBwdSm80ILi2ELi2EN4cute5tupleIJNS5_1CILi64EEENS7_ILi128EEES8_EEENS_10bfloat16_tEfNS_4arch4Sm80ELb0ELb1ELb1ELb0ELb1ELb0ELb0ELb0ELi2ELi2ELi4ELi2ELb1EEENS1_24CollectiveEpilogueBwdGQAISA_fSD_Li256ELb0ELb1EEENS1_19SingleTileSchedulerILb0ELb0ELb0ELi128EEEEEEEEEvNT_6ParamsE) ;  /* 0xffff863004007950 */ /* 0x000fea0003c3ffff */
        .type           $_ZN7cutlass13device_kernelIN5flash19enable_sm80_to_sm89INS1_16FlashAttnBwdSm80INS1_25CollectiveMainloopBwdSm80ILi2ELi2EN4cute5tupleIJNS5_1CILi64EEENS7_ILi128EEES8_EEENS_10bfloat16_tEfNS_4arch4Sm80ELb0ELb1ELb1ELb0ELb1ELb0ELb0ELb0ELi2ELi2ELi4ELi2ELb1EEENS1_24CollectiveEpilogueBwdGQAISA_fSD_Li256ELb0ELb1EEENS1_19SingleTileSchedulerILb0ELb0ELb0ELi128EEEEEEEEEvNT_6ParamsE$_ZN4cute3eso3ESOILb1ELb0EJNS_1CILi0EEEiS3_EEC2ERKS3_RKiS6_,@function
        .size           $_ZN7cutlass13device_kernelIN5flash19enable_sm80_to_sm89INS1_16FlashAttnBwdSm80INS1_25CollectiveMainloopBwdSm80ILi2ELi2EN4cute5tupleIJNS5_1CILi64EEENS7_ILi128EEES8_EEENS_10bfloat16_tEfNS_4arch4Sm80ELb0ELb1ELb1ELb0ELb1ELb0ELb0ELb0ELi2ELi2ELi4ELi2ELb1EEENS1_24CollectiveEpilogueBwdGQAISA_fSD_Li256ELb0ELb1EEENS1_19SingleTileSchedulerILb0ELb0ELb0ELi128EEEEEEEEEvNT_6ParamsE$_ZN4cute3eso3ESOILb1ELb0EJNS_1CILi0EEEiS3_EEC2ERKS3_RKiS6_,($_ZN7cutlass13device_kernelIN5flash19enable_sm80_to_sm89INS1_16FlashAttnBwdSm80INS1_25CollectiveMainloopBwdSm80ILi2ELi2EN4cute5tupleIJNS5_1CILi64EEENS7_ILi128EEES8_EEENS_10bfloat16_tEfNS_4arch4Sm80ELb0ELb1ELb1ELb0ELb1ELb0ELb0ELb0ELi2ELi2ELi4ELi2ELb1EEENS1_24CollectiveEpilogueBwdGQAISA_fSD_Li256ELb0ELb1EEENS1_19SingleTileSchedulerILb0ELb0ELb0ELi128EEEEEEEEEvNT_6ParamsE$_ZN4cute3eso3ESOILb1ELb0EJNS_1CILi0EEEiS3_S3_EEC2ERKS3_RKiS6_S6_ - $_ZN7cutlass13device_kernelIN5flash19enable_sm80_to_sm89INS1_16FlashAttnBwdSm80INS1_25CollectiveMainloopBwdSm80ILi2ELi2EN4cute5tupleIJNS5_1CILi64EEENS7_ILi128EEES8_EEENS_10bfloat16_tEfNS_4arch4Sm80ELb0ELb1ELb1ELb0ELb1ELb0ELb0ELb0ELi2ELi2ELi4ELi2ELb1EEENS1_24CollectiveEpilogueBwdGQAISA_fSD_Li256ELb0ELb1EEENS1_19SingleTileSchedulerILb0ELb0ELb0ELi128EEEEEEEEEvNT_6ParamsE$_ZN4cute3eso3ESOILb1ELb0EJNS_1CILi0EEEiS3_EEC2ERKS3_RKiS6_)
$_ZN7cutlass13device_kernelIN5flash19enable_sm80_to_sm89INS1_16FlashAttnBwdSm80INS1_25CollectiveMainloopBwdSm80ILi2ELi2EN4cute5tupleIJNS5_1CILi64EEENS7_ILi128EEES8_EEENS_10bfloat16_tEfNS_4arch4Sm80ELb0ELb1ELb1ELb0ELb1ELb0ELb0ELb0ELi2ELi2ELi4ELi2ELb1EEENS1_24CollectiveEpilogueBwdGQAISA_fSD_Li256ELb0ELb1EEENS1_19SingleTileSchedulerILb0ELb0ELb0ELi128EEEEEEEEEvNT_6ParamsE$_ZN4cute3eso3ESOILb1ELb0EJNS_1CILi0EEEiS3_EEC2ERKS3_RKiS6_:
[----:B------:R-:W-:Y:S01]  /*79d0*/  ULDC UR30, c[0x0][0x20] ;  /* 0x00000800001e7ab9 */ /* 0x000fe20000000800 */
[----:B------:R-:W-:Y:S01]  /*79e0*/  MOV R7, 0x0 ;  /* 0x0000000000077802 */ /* 0x000fe20000000f00 */
[----:B------:R-:W-:-:S09]  /*79f0*/  UIADD3 UR30, UR7, -UR30, URZ ;  /* 0x8000001e071e7290 */ /* 0x000fd2000fffe03f */
[----:B------:R1:W-:Y:S01]  /*7a00*/  STL [UR30], R5 ;  /* 0x00000005ff007987 */ /* 0x0003e2000810081e */
[----:B------:R-:W-:Y:S05]  /*7a10*/  RET.REL.NODEC R6 `(_ZN7cutlass13device_kernelIN5flash19enable_sm80_to_sm89INS1_16FlashAttnBwdSm80INS1_25CollectiveMainloopBwdSm80ILi2ELi2EN4cute5tupleIJNS5_1CILi64EEENS7_ILi128EEES8_EEENS_10bfloat16_tEfNS_4arch4Sm80ELb0ELb1ELb1ELb0ELb1ELb0ELb0ELb0ELi2ELi2ELi4ELi2ELb1EEENS1_24CollectiveEpilogueBwdGQAISA_fSD_Li256ELb0ELb1EEENS1_19SingleTileSchedulerILb0ELb0ELb0ELi128EEEEEEEEEvNT_6ParamsE) ;  /* 0xffff85e006007950 */ /* 0x000fea0003c3ffff */
        .type           $_ZN7cutlass13device_kernelIN5flash19enable_sm80_to_sm89INS1_16FlashAttnBwdSm80INS1_25CollectiveMainloopBwdSm80ILi2ELi2EN4cute5tupleIJNS5_1CILi64EEENS7_ILi128EEES8_EEENS_10bfloat16_tEfNS_4arch4Sm80ELb0ELb1ELb1ELb0ELb1ELb0ELb0ELb0ELi2ELi2ELi4ELi2ELb1EEENS1_24CollectiveEpilogueBwdGQAISA_fSD_Li256ELb0ELb1EEENS1_19SingleTileSchedulerILb0ELb0ELb0ELi128EEEEEEEEEvNT_6ParamsE$_ZN4cute3eso3ESOILb1ELb0EJNS_1CILi0EEEiS3_S3_EEC2ERKS3_RKiS6_S6_,@function
        .size           $_ZN7cutlass13device_kernelIN5flash19enable_sm80_to_sm89INS1_16FlashAttnBwdSm80INS1_25CollectiveMainloopBwdSm80ILi2ELi2EN4cute5tupleIJNS5_1CILi64EEENS7_ILi128EEES8_EEENS_10bfloat16_tEfNS_4arch4Sm80ELb0ELb1ELb1ELb0ELb1ELb0ELb0ELb0ELi2ELi2ELi4ELi2ELb1EEENS1_24CollectiveEpilogueBwdGQAISA_fSD_Li256ELb0ELb1EEENS1_19SingleTileSchedulerILb0ELb0ELb0ELi128EEEEEEEEEvNT_6ParamsE$_ZN4cute3eso3ESOILb1ELb0EJNS_1CILi0EEEiS3_S3_EEC2ERKS3_RKiS6_S6_,($_ZN7cutlass13device_kernelIN5flash19enable_sm80_to_sm89INS1_16FlashAttnBwdSm80INS1_25CollectiveMainloopBwdSm80ILi2ELi2EN4cute5tupleIJNS5_1CILi64EEENS7_ILi128EEES8_EEENS_10bfloat16_tEfNS_4arch4Sm80ELb0ELb1ELb1ELb0ELb1ELb0ELb0ELb0ELi2ELi2ELi4ELi2ELb1EEENS1_24CollectiveEpilogueBwdGQAISA_fSD_Li256ELb0ELb1EEENS1_19SingleTileSchedulerILb0ELb0ELb0ELi128EEEEEEEEEvNT_6ParamsE$_ZN4cute3eso3ESOILb1ELb0EJNS_1CILi0EEEiiiEEC2ERKS3_RKiS8_S8_ - $_ZN7cutlass13device_kernelIN5flash19enable_sm80_to_sm89INS1_16FlashAttnBwdSm80INS1_25CollectiveMainloopBwdSm80ILi2ELi2EN4cute5tupleIJNS5_1CILi64EEENS7_ILi128EEES8_EEENS_10bfloat16_tEfNS_4arch4Sm80ELb0ELb1ELb1ELb0ELb1ELb0ELb0ELb0ELi2ELi2ELi4ELi2ELb1EEENS1_24CollectiveEpilogueBwdGQAISA_fSD_Li256ELb0ELb1EEENS1_19SingleTileSchedulerILb0ELb0ELb0ELi128EEEEEEEEEvNT_6ParamsE$_ZN4cute3eso3ESOILb1ELb0EJNS_1CILi0EEEiS3_S3_EEC2ERKS3_RKiS6_S6_)
$_ZN7cutlass13device_kernelIN5flash19enable_sm80_to_sm89INS1_16FlashAttnBwdSm80INS1_25CollectiveMainloopBwdSm80ILi2ELi2EN4cute5tupleIJNS5_1CILi64EEENS7_ILi128EEES8_EEENS_10bfloat16_tEfNS_4arch4Sm80ELb0ELb1ELb1ELb0ELb1ELb0ELb0ELb0ELi2ELi2ELi4ELi2ELb1EEENS1_24CollectiveEpilogueBwdGQAISA_fSD_Li256ELb0ELb1EEENS1_19SingleTileSchedulerILb0ELb0ELb0ELi128EEEEEEEEEvNT_6ParamsE$_ZN4cute3eso3ESOILb1ELb0EJNS_1CILi0EEEiS3_S3_EEC2ERKS3_RKiS6_S6_:
[----:B------:R-:W-:Y:S01]  /*7a20*/  ULDC UR4, c[0x0][0x20] ;  /* 0x0000080000047ab9 */ /* 0x000fe20000000800 */
[----:B------:R-:W-:Y:S01]  /*7a30*/  MOV R5, 0x0 ;  /* 0x0000000000057802 */ /* 0x000fe20000000f00 */
[----:B------:R-:W-:-:S09]  /*7a40*/  UIADD3 UR4, UR38, -UR4, URZ ;  /* 0x8000000426047290 */ /* 0x000fd2000fffe03f */
[----:B------:R1:W-:Y:S01]  /*7a50*/  STL [UR4], R3 ;  /* 0x00000003ff007987 */ /* 0x0003e20008100804 */
[----:B------:R-:W-:Y:S05]  /*7a60*/  RET.REL.NODEC R4 `(_ZN7cutlass13device_kernelIN5flash19enable_sm80_to_sm89INS1_16FlashAttnBwdSm80INS1_25CollectiveMainloopBwdSm80ILi2ELi2EN4cute5tupleIJNS5_1CILi64EEENS7_ILi128EEES8_EEENS_10bfloat16_tEfNS_4arch4Sm80ELb0ELb1ELb1ELb0ELb1ELb0ELb0ELb0ELi2ELi2ELi4ELi2ELb1EEENS1_24CollectiveEpilogueBwdGQAISA_fSD_Li256ELb0ELb1EEENS1_19SingleTileSchedulerILb0ELb0ELb0ELi128EEEEEEEEEvNT_6ParamsE) ;  /* 0xffff859004007950 */ /* 0x000fea0003c3ffff */
        .type           $_ZN7cutlass13device_kernelIN5flash19enable_sm80_to_sm89INS1_16FlashAttnBwdSm80INS1_25CollectiveMainloopBwdSm80ILi2ELi2EN4cute5tupleIJNS5_1CILi64EEENS7_ILi128EEES8_EEENS_10bfloat16_tEfNS_4arch4Sm80ELb0ELb1ELb1ELb0ELb1ELb0ELb0ELb0ELi2ELi2ELi4ELi2ELb1EEENS1_24CollectiveEpilogueBwdGQAISA_fSD_Li256ELb0ELb1EEENS1_19SingleTileSchedulerILb0ELb0ELb0ELi128EEEEEEEEEvNT_6ParamsE$_ZN4cute3eso3ESOILb1ELb0EJNS_1CILi0EEEiiiEEC2ERKS3_RKiS8_S8_,@function
        .size           $_ZN7cutlass13device_kernelIN5flash19enable_sm80_to_sm89INS1_16FlashAttnBwdSm80INS1_25CollectiveMainloopBwdSm80ILi2ELi2EN4cute5tupleIJNS5_1CILi64EEENS7_ILi128EEES8_EEENS_10bfloat16_tEfNS_4arch4Sm80ELb0ELb1ELb1ELb0ELb1ELb0ELb0ELb0ELi2ELi2ELi4ELi2ELb1EEENS1_24CollectiveEpilogueBwdGQAISA_fSD_Li256ELb0ELb1EEENS1_19SingleTileSchedulerILb0ELb0ELb0ELi128EEEEEEEEEvNT_6ParamsE$_ZN4cute3eso3ESOILb1ELb0EJNS_1CILi0EEEiiiEEC2ERKS3_RKiS8_S8_,($_ZN7cutlass13device_kernelIN5flash19enable_sm80_to_sm89INS1_16FlashAttnBwdSm80INS1_25CollectiveMainloopBwdSm80ILi2ELi2EN4cute5tupleIJNS5_1CILi64EEENS7_ILi128EEES8_EEENS_10bfloat16_tEfNS_4arch4Sm80ELb0ELb1ELb1ELb0ELb1ELb0ELb0ELb0ELi2ELi2ELi4ELi2ELb1EEENS1_24CollectiveEpilogueBwdGQAISA_fSD_Li256ELb0ELb1EEENS1_19SingleTileSchedulerILb0ELb0ELb0ELi128EEEEEEEEEvNT_6ParamsE$_ZN4cute3eso3ESOILb1ELb0EJNS_5tupleIJNS2_IJNS_1CILi8EEENS3_ILi1EEEEEENS3_ILi2EEES5_EEENS2_IJNS2_IJS5_NS3_ILi0EEEEEElS9_EEEEEC2ERKS8_RKSB_ - $_ZN7cutlass13device_kernelIN5flash19enable_sm80_to_sm89INS1_16FlashAttnBwdSm80INS1_25CollectiveMainloopBwdSm80ILi2ELi2EN4cute5tupleIJNS5_1CILi64EEENS7_ILi128EEES8_EEENS_10bfloat16_tEfNS_4arch4Sm80ELb0ELb1ELb1ELb0ELb1ELb0ELb0ELb0ELi2ELi2ELi4ELi2ELb1EEENS1_24CollectiveEpilogueBwdGQAISA_fSD_Li256ELb0ELb1EEENS1_19SingleTileSchedulerILb0ELb0ELb0ELi128EEEEEEEEEvNT_6ParamsE$_ZN4cute3eso3ESOILb1ELb0EJNS_1CILi0EEEiiiEEC2ERKS3_RKiS8_S8_)
$_ZN7cutlass13device_kernelIN5flash19enable_sm80_to_sm89INS1_16FlashAttnBwdSm80INS1_25CollectiveMainloopBwdSm80ILi2ELi2EN4cute5tupleIJNS5_1CILi64EEENS7_ILi128EEES8_EEENS_10bfloat16_tEfNS_4arch4Sm80ELb0ELb1ELb1ELb0ELb1ELb0ELb0ELb0ELi2ELi2ELi4ELi2ELb1EEENS1_24CollectiveEpilogueBwdGQAISA_fSD_Li256ELb0ELb1EEENS1_19SingleTileSchedulerILb0ELb0ELb0ELi128EEEEEEEEEvNT_6ParamsE$_ZN4cute3eso3ESOILb1ELb0EJNS_1CILi0EEEiiiEEC2ERKS3_RKiS8_S8_:
        /* <DEDUP_REMOVED lines=10> */
[----:B------:R-:W-:Y:S05]  /*7b10*/  RET.REL.NODEC R4 `(_ZN7cutlass13device_kernelIN5flash19enable_sm80_to_sm89INS1_16FlashAttnBwdSm80INS1_25CollectiveMainloopBwdSm80ILi2ELi2EN4cute5tupleIJNS5_1CILi64EEENS7_ILi128EEES8_EEENS_10bfloat16_tEfNS_4arch4Sm80ELb0ELb1ELb1ELb0ELb1ELb0ELb0ELb0ELi2ELi2ELi4ELi2ELb1EEENS1_24CollectiveEpilogueBwdGQAISA_fSD_Li256ELb0ELb1EEENS1_19SingleTileSchedulerILb0ELb0ELb0ELi128EEEEEEEEEvNT_6ParamsE) ;  /* 0xffff84e004007950 */ /* 0x000fea0003c3ffff */
        .type           $_ZN7cutlass13device_kernelIN5flash19enable_sm80_to_sm89INS1_16FlashAttnBwdSm80INS1_25CollectiveMainloopBwdSm80ILi2ELi2EN4cute5tupleIJNS5_1CILi64EEENS7_ILi128EEES8_EEENS_10bfloat16_tEfNS_4arch4Sm80ELb0ELb1ELb1ELb0ELb1ELb0ELb0ELb0ELi2ELi2ELi4ELi2ELb1EEENS1_24CollectiveEpilogueBwdGQAISA_fSD_Li256ELb0ELb1EEENS1_19SingleTileSchedulerILb0ELb0ELb0ELi128EEEEEEEEEvNT_6ParamsE$_ZN4cute3eso3ESOILb1ELb0EJNS_5tupleIJNS2_IJNS_1CILi8EEENS3_ILi1EEEEEENS3_ILi2EEES5_EEENS2_IJNS2_IJS5_NS3_ILi0EEEEEElS9_EEEEEC2ERKS8_RKSB_,@function
        .size           $_ZN7cutlass13device_kernelIN5flash19enable_sm80_to_sm89INS1_16FlashAttnBwdSm80INS1_25CollectiveMainloopBwdSm80ILi2ELi2EN4cute5tupleIJNS5_1CILi64EEENS7_ILi128EEES8_EEENS_10bfloat16_tEfNS_4arch4Sm80ELb0ELb1ELb1ELb0ELb1ELb0ELb0ELb0ELi2ELi2ELi4ELi2ELb1EEENS1_24CollectiveEpilogueBwdGQAISA_fSD_Li256ELb0ELb1EEENS1_19SingleTileSchedulerILb0ELb0ELb0ELi128EEEEEEEEEvNT_6ParamsE$_ZN4cute3eso3ESOILb1ELb0EJNS_5tupleIJNS2_IJNS_1CILi8EEENS3_ILi1EEEEEENS3_ILi2EEES5_EEENS2_IJNS2_IJS5_NS3_ILi0EEEEEElS9_EEEEEC2ERKS8_RKSB_,($_ZN7cutlass13device_kernelIN5flash19enable_sm80_to_sm89INS1_16FlashAttnBwdSm80INS1_25CollectiveMainloopBwdSm80ILi2ELi2EN4cute5tupleIJNS5_1CILi64EEENS7_ILi128EEES8_EEENS_10bfloat16_tEfNS_4arch4Sm80ELb0ELb1ELb1ELb0ELb1ELb0ELb0ELb0ELi2ELi2ELi4ELi2ELb1EEENS1_24CollectiveEpilogueBwdGQAISA_fSD_Li256ELb0ELb1EEENS1_19SingleTileSchedulerILb0ELb0ELb0ELi128EEEEEEEEEvNT_6ParamsE$_ZN4cute3eso3ESOILb1ELb0EJNS_5tupleIJNS_1CILi1EEENS3_ILi0EEEEEElS5_EEC2ERKS6_RKlRKS5_ - $_ZN7cutlass13device_kernelIN5flash19enable_sm80_to_sm89INS1_16FlashAttnBwdSm80INS1_25CollectiveMainloopBwdSm80ILi2ELi2EN4cute5tupleIJNS5_1CILi64EEENS7_ILi128EEES8_EEENS_10bfloat16_tEfNS_4arch4Sm80ELb0ELb1ELb1ELb0ELb1ELb0ELb0ELb0ELi2ELi2ELi4ELi2ELb1EEENS1_24CollectiveEpilogueBwdGQAISA_fSD_Li256ELb0ELb1EEENS1_19SingleTileSchedulerILb0ELb0ELb0ELi128EEEEEEEEEvNT_6ParamsE$_ZN4cute3eso3ESOILb1ELb0EJNS_5tupleIJNS2_IJNS_1CILi8EEENS3_ILi1EEEEEENS3_ILi2EEES5_EEENS2_IJNS2_IJS5_NS3_ILi0EEEEEElS9_EEEEEC2ERKS8_RKSB_)
$_ZN7cutlass13device_kernelIN5flash19enable_sm80_to_sm89INS1_16FlashAttnBwdSm80INS1_25CollectiveMainloopBwdSm80ILi2ELi2EN4cute5tupleIJNS5_1CILi64EEENS7_ILi128EEES8_EEENS_10bfloat16_tEfNS_4arch4Sm80ELb0ELb1ELb1ELb0ELb1ELb0ELb0ELb0ELi2ELi2ELi4ELi2ELb1EEENS1_24CollectiveEpilogueBwdGQAISA_fSD_Li256ELb0ELb1EEENS1_19SingleTileSchedulerILb0ELb0ELb0ELi128EEEEEEEEEvNT_6ParamsE$_ZN4cute3eso3ESOILb1ELb0EJNS_5tupleIJNS2_IJNS_1CILi8EEENS3_ILi1EEEEEENS3_ILi2EEES5_EEENS2_IJNS2_IJS5_NS3_ILi0EEEEEElS9_EEEEEC2ERKS8_RKSB_:
[----:B------:R-:W-:Y:S01]  /*7b20*/  ULDC UR30, c[0x0][0x20] ;  /* 0x00000800001e7ab9 */ /* 0x000fe20000000800 */
[----:B------:R-:W-:Y:S01]  /*7b30*/  MOV R12, R8 ;  /* 0x00000008000c7202 */ /* 0x000fe20000000f00 */
[----:B------:R-:W-:Y:S01]  /*7b40*/  UIADD3 UR30, UR7, -UR30, URZ ;  /* 0x8000001e071e7290 */ /* 0x000fe2000fffe03f */
[----:B------:R-:W-:-:S08]  /*7b50*/  MOV R13, 0x0 ;  /* 0x00000000000d7802 */ /* 0x000fd00000000f00 */
[----:B------:R1:W-:Y:S01]  /*7b60*/  STL.64 [UR30], R4 ;  /* 0x00000004ff007987 */ /* 0x0003e20008100a1e */
[----:B------:R-:W-:Y:S05]  /*7b70*/  RET.REL.NODEC R12 `(_ZN7cutlass13device_kernelIN5flash19enable_sm80_to_sm89INS1_16FlashAttnBwdSm80INS1_25CollectiveMainloopBwdSm80ILi2ELi2EN4cute5tupleIJNS5_1CILi64EEENS7_ILi128EEES8_EEENS_10bfloat16_tEfNS_4arch4Sm80ELb0ELb1ELb1ELb0ELb1ELb0ELb0ELb0ELi2ELi2ELi4ELi2ELb1EEENS1_24CollectiveEpilogueBwdGQAISA_fSD_Li256ELb0ELb1EEENS1_19SingleTileSchedulerILb0ELb0ELb0ELi128EEEEEEEEEvNT_6ParamsE) ;  /* 0xffff84800c007950 */ /* 0x000fea0003c3ffff */
        .type           $_ZN7cutlass13device_kernelIN5flash19enable_sm80_to_sm89INS1_16FlashAttnBwdSm80INS1_25CollectiveMainloopBwdSm80ILi2ELi2EN4cute5tupleIJNS5_1CILi64EEENS7_ILi128EEES8_EEENS_10bfloat16_tEfNS_4arch4Sm80ELb0ELb1ELb1ELb0ELb1ELb0ELb0ELb0ELi2ELi2ELi4ELi2ELb1EEENS1_24CollectiveEpilogueBwdGQAISA_fSD_Li256ELb0ELb1EEENS1_19SingleTileSchedulerILb0ELb0ELb0ELi128EEEEEEEEEvNT_6ParamsE$_ZN4cute3eso3ESOILb1ELb0EJNS_5tupleIJNS_1CILi1EEENS3_ILi0EEEEEElS5_EEC2ERKS6_RKlRKS5_,@function
        .size           $_ZN7cutlass13device_kernelIN5flash19enable_sm80_to_sm89INS1_16FlashAttnBwdSm80INS1_25CollectiveMainloopBwdSm80ILi2ELi2EN4cute5tupleIJNS5_1CILi64EEENS7_ILi128EEES8_EEENS_10bfloat16_tEfNS_4arch4Sm80ELb0ELb1ELb1ELb0ELb1ELb0ELb0ELb0ELi2ELi2ELi4ELi2ELb1EEENS1_24CollectiveEpilogueBwdGQAISA_fSD_Li256ELb0ELb1EEENS1_19SingleTileSchedulerILb0ELb0ELb0ELi128EEEEEEEEEvNT_6ParamsE$_ZN4cute3eso3ESOILb1ELb0EJNS_5tupleIJNS_1CILi1EEENS3_ILi0EEEEEElS5_EEC2ERKS6_RKlRKS5_,($_ZN7cutlass13device_kernelIN5flash19enable_sm80_to_sm89INS1_16FlashAttnBwdSm80INS1_25CollectiveMainloopBwdSm80ILi2ELi2EN4cute5tupleIJNS5_1CILi64EEENS7_ILi128EEES8_EEENS_10bfloat16_tEfNS_4arch4Sm80ELb0ELb1ELb1ELb0ELb1ELb0ELb0ELb0ELi2ELi2ELi4ELi2ELb1EEENS1_24CollectiveEpilogueBwdGQAISA_fSD_Li256ELb0ELb1EEENS1_19SingleTileSchedulerILb0ELb0ELb0ELi128EEEEEEEEEvNT_6ParamsE$_ZN4cute3eso3ESOILb1ELb0EJNS_6LayoutINS_5tupleIJNS3_IJNS_1CILi1EEES5_EEEEEENS3_IJNS3_IJS5_NS4_ILi0EEEEEEEEEEENS_10ViewEngineINS_8gmem_ptrIPKN7cutlass9uint128_tEEEEEEEC2ERKSB_RKSJ_ - $_ZN7cutlass13device_kernelIN5flash19enable_sm80_to_sm89INS1_16FlashAttnBwdSm80INS1_25CollectiveMainloopBwdSm80ILi2ELi2EN4cute5tupleIJNS5_1CILi64EEENS7_ILi128EEES8_EEENS_10bfloat16_tEfNS_4arch4Sm80ELb0ELb1ELb1ELb0ELb1ELb0ELb0ELb0ELi2ELi2ELi4ELi2ELb1EEENS1_24CollectiveEpilogueBwdGQAISA_fSD_Li256ELb0ELb1EEENS1_19SingleTileSchedulerILb0ELb0ELb0ELi128EEEEEEEEEvNT_6ParamsE$_ZN4cute3eso3ESOILb1ELb0EJNS_5tupleIJNS_1CILi1EEENS3_ILi0EEEEEElS5_EEC2ERKS6_RKlRKS5_)
$_ZN7cutlass13device_kernelIN5flash19enable_sm80_to_sm89INS1_16FlashAttnBwdSm80INS1_25CollectiveMainloopBwdSm80ILi2ELi2EN4cute5tupleIJNS5_1CILi64EEENS7_ILi128EEES8_EEENS_10bfloat16_tEfNS_4arch4Sm80ELb0ELb1ELb1ELb0ELb1ELb0ELb0ELb0ELi2ELi2ELi4ELi2ELb1EEENS1_24CollectiveEpilogueBwdGQAISA_fSD_Li256ELb0ELb1EEENS1_19SingleTileSchedulerILb0ELb0ELb0ELi128EEEEEEEEEvNT_6ParamsE$_ZN4cute3eso3ESOILb1ELb0EJNS_5tupleIJNS_1CILi1EEENS3_ILi0EEEEEElS5_EEC2ERKS6_RKlRKS5_:
[----:B------:R-:W-:Y:S01]  /*7b80*/  IADD3 R5, R5, -c[0x0][0x20], RZ ;  /* 0x8000080005057a10 */ /* 0x000fe20007ffe0ff */
[----:B------:R-:W-:Y:S01]  /*7b90*/  IMAD.MOV.U32 R12, RZ, RZ, R4 ;  /* 0x000000ffff0c7224 */ /* 0x000fe200078e0004 */
[----:B------:R-:W-:Y:S01]  /*7ba0*/  MOV R20, R8 ;  /* 0x0000000800147202 */ /* 0x000fe20000000f00 */
[----:B------:R-:W-:Y:S01]  /*7bb0*/  IMAD.MOV.U32 R13, RZ, RZ, R7 ;  /* 0x000000ffff0d7224 */ /* 0x000fe200078e0007 */
[----:B------:R-:W-:-:S04]  /*7bc0*/  MOV R21, 0x0 ;  /* 0x0000000000157802 */ /* 0x000fc80000000f00 */
[----:B------:R1:W-:Y:S01]  /*7bd0*/  STL.64 [R5], R12 ;  /* 0x0000000c05007387 */ /* 0x0003e20000100a00 */
[----:B------:R-:W-:Y:S05]  /*7be0*/  RET.REL.NODEC R20 `(_ZN7cutlass13device_kernelIN5flash19enable_sm80_to_sm89INS1_16FlashAttnBwdSm80INS1_25CollectiveMainloopBwdSm80ILi2ELi2EN4cute5tupleIJNS5_1CILi64EEENS7_ILi128EEES8_EEENS_10bfloat16_tEfNS_4arch4Sm80ELb0ELb1ELb1ELb0ELb1ELb0ELb0ELb0ELi2ELi2ELi4ELi2ELb1EEENS1_24CollectiveEpilogueBwdGQAISA_fSD_Li256ELb0ELb1EEENS1_19SingleTileSchedulerILb0ELb0ELb0ELi128EEEEEEEEEvNT_6ParamsE) ;  /* 0xffff841014007950 */ /* 0x000fea0003c3ffff */
        .type           $_ZN7cutlass13device_kernelIN5flash19enable_sm80_to_sm89INS1_16FlashAttnBwdSm80INS1_25CollectiveMainloopBwdSm80ILi2ELi2EN4cute5tupleIJNS5_1CILi64EEENS7_ILi128EEES8_EEENS_10bfloat16_tEfNS_4arch4Sm80ELb0ELb1ELb1ELb0ELb1ELb0ELb0ELb0ELi2ELi2ELi4ELi2ELb1EEENS1_24CollectiveEpilogueBwdGQAISA_fSD_Li256ELb0ELb1EEENS1_19SingleTileSchedulerILb0ELb0ELb0ELi128EEEEEEEEEvNT_6ParamsE$_ZN4cute3eso3ESOILb1ELb0EJNS_6LayoutINS_5tupleIJNS3_IJNS_1CILi1EEES5_EEEEEENS3_IJNS3_IJS5_NS4_ILi0EEEEEEEEEEENS_10ViewEngineINS_8gmem_ptrIPKN7cutlass9uint128_tEEEEEEEC2ERKSB_RKSJ_,@function
        .size           $_ZN7cutlass13device_kernelIN5flash19enable_sm80_to_sm89INS1_16FlashAttnBwdSm80INS1_25CollectiveMainloopBwdSm80ILi2ELi2EN4cute5tupleIJNS5_1CILi64EEENS7_ILi128EEES8_EEENS_10bfloat16_tEfNS_4arch4Sm80ELb0ELb1ELb1ELb0ELb1ELb0ELb0ELb0ELi2ELi2ELi4ELi2ELb1EEENS1_24CollectiveEpilogueBwdGQAISA_fSD_Li256ELb0ELb1EEENS1_19SingleTileSchedulerILb0ELb0ELb0ELi128EEEEEEEEEvNT_6ParamsE$_ZN4cute3eso3ESOILb1ELb0EJNS_6LayoutINS_5tupleIJNS3_IJNS_1CILi1EEES5_EEEEEENS3_IJNS3_IJS5_NS4_ILi0EEEEEEEEEEENS_10ViewEngineINS_8gmem_ptrIPKN7cutlass9uint128_tEEEEEEEC2ERKSB_RKSJ_,($_ZN7cutlass13device_kernelIN5flash19enable_sm80_to_sm89INS1_16FlashAttnBwdSm80INS1_25CollectiveMainloopBwdSm80ILi2ELi2EN4cute5tupleIJNS5_1CILi64EEENS7_ILi128EEES8_EEENS_10bfloat16_tEfNS_4arch4Sm80ELb0ELb1ELb1ELb0ELb1ELb0ELb0ELb0ELi2ELi2ELi4ELi2ELb1EEENS1_24CollectiveEpilogueBwdGQAISA_fSD_Li256ELb0ELb1EEENS1_19SingleTileSchedulerILb0ELb0ELb0ELi128EEEEEEEEEvNT_6ParamsE$_ZN4cute3eso3ESOILb1ELb0EJNS_6LayoutINS_5tupleIJNS3_IJNS_1CILi1EEES5_EEEEEENS3_IJNS3_IJS5_NS4_ILi0EEEEEEEEEEENS_10ViewEngineINS_8smem_ptrIPN7cutlass9uint128_tEEEEEEEC2ERKSB_RKSI_ - $_ZN7cutlass13device_kernelIN5flash19enable_sm80_to_sm89INS1_16FlashAttnBwdSm80INS1_25CollectiveMainloopBwdSm80ILi2ELi2EN4cute5tupleIJNS5_1CILi64EEENS7_ILi128EEES8_EEENS_10bfloat16_tEfNS_4arch4Sm80ELb0ELb1ELb1ELb0ELb1ELb0ELb0ELb0ELi2ELi2ELi4ELi2ELb1EEENS1_24CollectiveEpilogueBwdGQAISA_fSD_Li256ELb0ELb1EEENS1_19SingleTileSchedulerILb0ELb0ELb0ELi128EEEEEEEEEvNT_6ParamsE$_ZN4cute3eso3ESOILb1ELb0EJNS_6LayoutINS_5tupleIJNS3_IJNS_1CILi1EEES5_EEEEEENS3_IJNS3_IJS5_NS4_ILi0EEEEEEEEEEENS_10ViewEngineINS_8gmem_ptrIPKN7cutlass9uint128_tEEEEEEEC2ERKSB_RKSJ_)
$_ZN7cutlass13device_kernelIN5flash19enable_sm80_to_sm89INS1_16FlashAttnBwdSm80INS1_25CollectiveMainloopBwdSm80ILi2ELi2EN4cute5tupleIJNS5_1CILi64EEENS7_ILi128EEES8_EEENS_10bfloat16_tEfNS_4arch4Sm80ELb0ELb1ELb1ELb0ELb1ELb0ELb0ELb0ELi2ELi2ELi4ELi2ELb1EEENS1_24CollectiveEpilogueBwdGQAISA_fSD_Li256ELb0ELb1EEENS1_19SingleTileSchedulerILb0ELb0ELb0ELi128EEEEEEEEEvNT_6ParamsE$_ZN4cute3eso3ESOILb1ELb0EJNS_6LayoutINS_5tupleIJNS3_IJNS_1CILi1EEES5_EEEEEENS3_IJNS3_IJS5_NS4_ILi0EEEEEEEEEEENS_10ViewEngineINS_8gmem_ptrIPKN7cutlass9uint128_tEEEEEEEC2ERKSB_RKSJ_:
[----:B------:R-:W-:Y:S01]  /*7bf0*/  IADD3 R8, R8, -c[0x0][0x20], RZ ;  /* 0x8000080008087a10 */ /* 0x000fe20007ffe0ff */
[----:B------:R-:W-:Y:S01]  /*7c00*/  IMAD.MOV.U32 R14, RZ, RZ, R12 ;  /* 0x000000ffff0e7224 */ /* 0x000fe200078e000c */
[----:B------:R-:W-:-:S03]  /*7c10*/  MOV R15, 0x0 ;  /* 0x00000000000f7802 */ /* 0x000fc60000000f00 */
[----:B------:R1:W-:Y:S01]  /*7c20*/  STL.64 [R8], R4 ;  /* 0x0000000408007387 */ /* 0x0003e20000100a00 */
[----:B------:R-:W-:Y:S05]  /*7c30*/  RET.REL.NODEC R14 `(_ZN7cutlass13device_kernelIN5flash19enable_sm80_to_sm89INS1_16FlashAttnBwdSm80INS1_25CollectiveMainloopBwdSm80ILi2ELi2EN4cute5tupleIJNS5_1CILi64EEENS7_ILi128EEES8_EEENS_10bfloat16_tEfNS_4arch4Sm80ELb0ELb1ELb1ELb0ELb1ELb0ELb0ELb0ELi2ELi2ELi4ELi2ELb1EEENS1_24CollectiveEpilogueBwdGQAISA_fSD_Li256ELb0ELb1EEENS1_19SingleTileSchedulerILb0ELb0ELb0ELi128EEEEEEEEEvNT_6ParamsE) ;  /* 0xffff83c00e007950 */ /* 0x000fea0003c3ffff */
        .type           $_ZN7cutlass13device_kernelIN5flash19enable_sm80_to_sm89INS1_16FlashAttnBwdSm80INS1_25CollectiveMainloopBwdSm80ILi2ELi2EN4cute5tupleIJNS5_1CILi64EEENS7_ILi128EEES8_EEENS_10bfloat16_tEfNS_4arch4Sm80ELb0ELb1ELb1ELb0ELb1ELb0ELb0ELb0ELi2ELi2ELi4ELi2ELb1EEENS1_24CollectiveEpilogueBwdGQAISA_fSD_Li256ELb0ELb1EEENS1_19SingleTileSchedulerILb0ELb0ELb0ELi128EEEEEEEEEvNT_6ParamsE$_ZN4cute3eso3ESOILb1ELb0EJNS_6LayoutINS_5tupleIJNS3_IJNS_1CILi1EEES5_EEEEEENS3_IJNS3_IJS5_NS4_ILi0EEEEEEEEEEENS_10ViewEngineINS_8smem_ptrIPN7cutlass9uint128_tEEEEEEEC2ERKSB_RKSI_,@function
        .size           $_ZN7cutlass13device_kernelIN5flash19enable_sm80_to_sm89INS1_16FlashAttnBwdSm80INS1_25CollectiveMainloopBwdSm80ILi2ELi2EN4cute5tupleIJNS5_1CILi64EEENS7_ILi128EEES8_EEENS_10bfloat16_tEfNS_4arch4Sm80ELb0ELb1ELb1ELb0ELb1ELb0ELb0ELb0ELi2ELi2ELi4ELi2ELb1EEENS1_24CollectiveEpilogueBwdGQAISA_fSD_Li256ELb0ELb1EEENS1_19SingleTileSchedulerILb0ELb0ELb0ELi128EEEEEEEEEvNT_6ParamsE$_ZN4cute3eso3ESOILb1ELb0EJNS_6LayoutINS_5tupleIJNS3_IJNS_1CILi1EEES5_EEEEEENS3_IJNS3_IJS5_NS4_ILi0EEEEEEEEEEENS_10ViewEngineINS_8smem_ptrIPN7cutlass9uint128_tEEEEEEEC2ERKSB_RKSI_,($_ZN7cutlass13device_kernelIN5flash19enable_sm80_to_sm89INS1_16FlashAttnBwdSm80INS1_25CollectiveMainloopBwdSm80ILi2ELi2EN4cute5tupleIJNS5_1CILi64EEENS7_ILi128EEES8_EEENS_10bfloat16_tEfNS_4arch4Sm80ELb0ELb1ELb1ELb0ELb1ELb0ELb0ELb0ELi2ELi2ELi4ELi2ELb1EEENS1_24CollectiveEpilogueBwdGQAISA_fSD_Li256ELb0ELb1EEENS1_19SingleTileSchedulerILb0ELb0ELb0ELi128EEEEEEEEEvNT_6ParamsE$_ZN4cute3eso3ESOILb1ELb0EJNS_6LayoutINS_5tupleIJNS3_IJNS_1CILi4EEENS4_ILi1EEEEEEEEENS3_IJNS3_IJS6_NS4_ILi0EEEEEEEEEEENS_10ViewEngineINS_8gmem_ptrIPKfEEEEEEC2ERKSC_RKSI_ - $_ZN7cutlass13device_kernelIN5flash19enable_sm80_to_sm89INS1_16FlashAttnBwdSm80INS1_25CollectiveMainloopBwdSm80ILi2ELi2EN4cute5tupleIJNS5_1CILi64EEENS7_ILi128EEES8_EEENS_10bfloat16_tEfNS_4arch4Sm80ELb0ELb1ELb1ELb0ELb1ELb0ELb0ELb0ELi2ELi2ELi4ELi2ELb1EEENS1_24CollectiveEpilogueBwdGQAISA_fSD_Li256ELb0ELb1EEENS1_19SingleTileSchedulerILb0ELb0ELb0ELi128EEEEEEEEEvNT_6ParamsE$_ZN4cute3eso3ESOILb1ELb0EJNS_6LayoutINS_5tupleIJNS3_IJNS_1CILi1EEES5_EEEEEENS3_IJNS3_IJS5_NS4_ILi0EEEEEEEEEEENS_10ViewEngineINS_8smem_ptrIPN7cutlass9uint128_tEEEEEEEC2ERKSB_RKSI_)
$_ZN7cutlass13device_kernelIN5flash19enable_sm80_to_sm89INS1_16FlashAttnBwdSm80INS1_25CollectiveMainloopBwdSm80ILi2ELi2EN4cute5tupleIJNS5_1CILi64EEENS7_ILi128EEES8_EEENS_10bfloat16_tEfNS_4arch4Sm80ELb0ELb1ELb1ELb0ELb1ELb0ELb0ELb0ELi2ELi2ELi4ELi2ELb1EEENS1_24CollectiveEpilogueBwdGQAISA_fSD_Li256ELb0ELb1EEENS1_19SingleTileSchedulerILb0ELb0ELb0ELi128EEEEEEEEEvNT_6ParamsE$_ZN4cute3eso3ESOILb1ELb0EJNS_6LayoutINS_5tupleIJNS3_IJNS_1CILi1EEES5_EEEEEENS3_IJNS3_IJS5_NS4_ILi0EEEEEEEEEEENS_10ViewEngineINS_8smem_ptrIPN7cutlass9uint128_tEEEEEEEC2ERKSB_RKSI_:
[----:B------:R-:W-:Y:S02]  /*7c40*/  IADD3 R6, R6, -c[0x0][0x20], RZ ;  /* 0x8000080006067a10 */ /* 0x000fe40007ffe0ff */
[----:B------:R-:W-:-:S03]  /*7c50*/  MOV R9, 0x0 ;  /* 0x0000000000097802 */ /* 0x000fc60000000f00 */
[----:B------:R1:W-:Y:S01]  /*7c60*/  STL.64 [R6], R4 ;  /* 0x0000000406007387 */ /* 0x0003e20000100a00 */
[----:B------:R-:W-:Y:S05]  /*7c70*/  RET.REL.NODEC R8 `(_ZN7cutlass13device_kernelIN5flash19enable_sm80_to_sm89INS1_16FlashAttnBwdSm80INS1_25CollectiveMainloopBwdSm80ILi2ELi2EN4cute5tupleIJNS5_1CILi64EEENS7_ILi128EEES8_EEENS_10bfloat16_tEfNS_4arch4Sm80ELb0ELb1ELb1ELb0ELb1ELb0ELb0ELb0ELi2ELi2ELi4ELi2ELb1EEENS1_24CollectiveEpilogueBwdGQAISA_fSD_Li256ELb0ELb1EEENS1_19SingleTileSchedulerILb0ELb0ELb0ELi128EEEEEEEEEvNT_6ParamsE) ;  /* 0xffff838008007950 */ /* 0x000fea0003c3ffff */
        .type           $_ZN7cutlass13device_kernelIN5flash19enable_sm80_to_sm89INS1_16FlashAttnBwdSm80INS1_25CollectiveMainloopBwdSm80ILi2ELi2EN4cute5tupleIJNS5_1CILi64EEENS7_ILi128EEES8_EEENS_10bfloat16_tEfNS_4arch4Sm80ELb0ELb1ELb1ELb0ELb1ELb0ELb0ELb0ELi2ELi2ELi4ELi2ELb1EEENS1_24CollectiveEpilogueBwdGQAISA_fSD_Li256ELb0ELb1EEENS1_19SingleTileSchedulerILb0ELb0ELb0ELi128EEEEEEEEEvNT_6ParamsE$_ZN4cute3eso3ESOILb1ELb0EJNS_6LayoutINS_5tupleIJNS3_IJNS_1CILi4EEENS4_ILi1EEEEEEEEENS3_IJNS3_IJS6_NS4_ILi0EEEEEEEEEEENS_10ViewEngineINS_8gmem_ptrIPKfEEEEEEC2ERKSC_RKSI_,@function
        .size           $_ZN7cutlass13device_kernelIN5flash19enable_sm80_to_sm89INS1_16FlashAttnBwdSm80INS1_25CollectiveMainloopBwdSm80ILi2ELi2EN4cute5tupleIJNS5_1CILi64EEENS7_ILi128EEES8_EEENS_10bfloat16_tEfNS_4arch4Sm80ELb0ELb1ELb1ELb0ELb1ELb0ELb0ELb0ELi2ELi2ELi4ELi2ELb1EEENS1_24CollectiveEpilogueBwdGQAISA_fSD_Li256ELb0ELb1EEENS1_19SingleTileSchedulerILb0ELb0ELb0ELi128EEEEEEEEEvNT_6ParamsE$_ZN4cute3eso3ESOILb1ELb0EJNS_6LayoutINS_5tupleIJNS3_IJNS_1CILi4EEENS4_ILi1EEEEEEEEENS3_IJNS3_IJS6_NS4_ILi0EEEEEEEEEEENS_10ViewEngineINS_8gmem_ptrIPKfEEEEEEC2ERKSC_RKSI_,($_ZN7cutlass13device_kernelIN5flash19enable_sm80_to_sm89INS1_16FlashAttnBwdSm80INS1_25CollectiveMainloopBwdSm80ILi2ELi2EN4cute5tupleIJNS5_1CILi64EEENS7_ILi128EEES8_EEENS_10bfloat16_tEfNS_4arch4Sm80ELb0ELb1ELb1ELb0ELb1ELb0ELb0ELb0ELi2ELi2ELi4ELi2ELb1EEENS1_24CollectiveEpilogueBwdGQAISA_fSD_Li256ELb0ELb1EEENS1_19SingleTileSchedulerILb0ELb0ELb0ELi128EEEEEEEEEvNT_6ParamsE$_ZN4cute3eso3ESOILb1ELb0EJNS_6LayoutINS_5tupleIJNS3_IJNS_1CILi4EEENS4_ILi1EEEEEEEEENS3_IJNS3_IJS6_NS4_ILi0EEEEEEEEEEENS_10ViewEngineINS_8smem_ptrIPfEEEEEEC2ERKSC_RKSH_ - $_ZN7cutlass13device_kernelIN5flash19enable_sm80_to_sm89INS1_16FlashAttnBwdSm80INS1_25CollectiveMainloopBwdSm80ILi2ELi2EN4cute5tupleIJNS5_1CILi64EEENS7_ILi128EEES8_EEENS_10bfloat16_tEfNS_4arch4Sm80ELb0ELb1ELb1ELb0ELb1ELb0ELb0ELb0ELi2ELi2ELi4ELi2ELb1EEENS1_24CollectiveEpilogueBwdGQAISA_fSD_Li256ELb0ELb1EEENS1_19SingleTileSchedulerILb0ELb0ELb0ELi128EEEEEEEEEvNT_6ParamsE$_ZN4cute3eso3ESOILb1ELb0EJNS_6LayoutINS_5tupleIJNS3_IJNS_1CILi4EEENS4_ILi1EEEEEEEEENS3_IJNS3_IJS6_NS4_ILi0EEEEEEEEEEENS_10ViewEngineINS_8gmem_ptrIPKfEEEEEEC2ERKSC_RKSI_)
$_ZN7cutlass13device_kernelIN5flash19enable_sm80_to_sm89INS1_16FlashAttnBwdSm80INS1_25CollectiveMainloopBwdSm80ILi2ELi2EN4cute5tupleIJNS5_1CILi64EEENS7_ILi128EEES8_EEENS_10bfloat16_tEfNS_4arch4Sm80ELb0ELb1ELb1ELb0ELb1ELb0ELb0ELb0ELi2ELi2ELi4ELi2ELb1EEENS1_24CollectiveEpilogueBwdGQAISA_fSD_Li256ELb0ELb1EEENS1_19SingleTileSchedulerILb0ELb0ELb0ELi128EEEEEEEEEvNT_6ParamsE$_ZN4cute3eso3ESOILb1ELb0EJNS_6LayoutINS_5tupleIJNS3_IJNS_1CILi4EEENS4_ILi1EEEEEEEEENS3_IJNS3_IJS6_NS4_ILi0EEEEEEEEEEENS_10ViewEngineINS_8gmem_ptrIPKfEEEEEEC2ERKSC_RKSI_:
[----:B------:R-:W-:Y:S02]  /*7c80*/  IADD3 R8, R8, -c[0x0][0x20], RZ ;  /* 0x8000080008087a10 */ /* 0x000fe40007ffe0ff */
[----:B------:R-:W-:-:S03]  /*7c90*/  MOV R13, 0x0 ;  /* 0x00000000000d7802 */ /* 0x000fc60000000f00 */
[----:B------:R1:W-:Y:S01]  /*7ca0*/  STL.64 [R8], R4 ;  /* 0x0000000408007387 */ /* 0x0003e20000100a00 */
[----:B------:R-:W-:Y:S05]  /*7cb0*/  RET.REL.NODEC R12 `(_ZN7cutlass13device_kernelIN5flash19enable_sm80_to_sm89INS1_16FlashAttnBwdSm80INS1_25CollectiveMainloopBwdSm80ILi2ELi2EN4cute5tupleIJNS5_1CILi64EEENS7_ILi128EEES8_EEENS_10bfloat16_tEfNS_4arch4Sm80ELb0ELb1ELb1ELb0ELb1ELb0ELb0ELb0ELi2ELi2ELi4ELi2ELb1EEENS1_24CollectiveEpilogueBwdGQAISA_fSD_Li256ELb0ELb1EEENS1_19SingleTileSchedulerILb0ELb0ELb0ELi128EEEEEEEEEvNT_6ParamsE) ;  /* 0xffff83400c007950 */ /* 0x000fea0003c3ffff */
        .type           $_ZN7cutlass13device_kernelIN5flash19enable_sm80_to_sm89INS1_16FlashAttnBwdSm80INS1_25CollectiveMainloopBwdSm80ILi2ELi2EN4cute5tupleIJNS5_1CILi64EEENS7_ILi128EEES8_EEENS_10bfloat16_tEfNS_4arch4Sm80ELb0ELb1ELb1ELb0ELb1ELb0ELb0ELb0ELi2ELi2ELi4ELi2ELb1EEENS1_24CollectiveEpilogueBwdGQAISA_fSD_Li256ELb0ELb1EEENS1_19SingleTileSchedulerILb0ELb0ELb0ELi128EEEEEEEEEvNT_6ParamsE$_ZN4cute3eso3ESOILb1ELb0EJNS_6LayoutINS_5tupleIJNS3_IJNS_1CILi4EEENS4_ILi1EEEEEEEEENS3_IJNS3_IJS6_NS4_ILi0EEEEEEEEEEENS_10ViewEngineINS_8smem_ptrIPfEEEEEEC2ERKSC_RKSH_,@function
        .size           $_ZN7cutlass13device_kernelIN5flash19enable_sm80_to_sm89INS1_16FlashAttnBwdSm80INS1_25CollectiveMainloopBwdSm80ILi2ELi2EN4cute5tupleIJNS5_1CILi64EEENS7_ILi128EEES8_EEENS_10bfloat16_tEfNS_4arch4Sm80ELb0ELb1ELb1ELb0ELb1ELb0ELb0ELb0ELi2ELi2ELi4ELi2ELb1EEENS1_24CollectiveEpilogueBwdGQAISA_fSD_Li256ELb0ELb1EEENS1_19SingleTileSchedulerILb0ELb0ELb0ELi128EEEEEEEEEvNT_6ParamsE$_ZN4cute3eso3ESOILb1ELb0EJNS_6LayoutINS_5tupleIJNS3_IJNS_1CILi4EEENS4_ILi1EEEEEEEEENS3_IJNS3_IJS6_NS4_ILi0EEEEEEEEEEENS_10ViewEngineINS_8smem_ptrIPfEEEEEEC2ERKSC_RKSH_,($_ZN7cutlass13device_kernelIN5flash19enable_sm80_to_sm89INS1_16FlashAttnBwdSm80INS1_25CollectiveMainloopBwdSm80ILi2ELi2EN4cute5tupleIJNS5_1CILi64EEENS7_ILi128EEES8_EEENS_10bfloat16_tEfNS_4arch4Sm80ELb0ELb1ELb1ELb0ELb1ELb0ELb0ELb0ELi2ELi2ELi4ELi2ELb1EEENS1_24CollectiveEpilogueBwdGQAISA_fSD_Li256ELb0ELb1EEENS1_19SingleTileSchedulerILb0ELb0ELb0ELi128EEEEEEEEEvNT_6ParamsE$_ZN4cute3eso3ESOILb1ELb0EJNS_6LayoutINS_5tupleIJNS3_IJNS_1CILi4EEENS4_ILi1EEEEEES6_EEENS3_IJNS3_IJS6_NS4_ILi0EEEEEES9_EEEEENS_10ViewEngineINS_8gmem_ptrIPKfEEEEEEC2ERKSC_RKSI_ - $_ZN7cutlass13device_kernelIN5flash19enable_sm80_to_sm89INS1_16FlashAttnBwdSm80INS1_25CollectiveMainloopBwdSm80ILi2ELi2EN4cute5tupleIJNS5_1CILi64EEENS7_ILi128EEES8_EEENS_10bfloat16_tEfNS_4arch4Sm80ELb0ELb1ELb1ELb0ELb1ELb0ELb0ELb0ELi2ELi2ELi4ELi2ELb1EEENS1_24CollectiveEpilogueBwdGQAISA_fSD_Li256ELb0ELb1EEENS1_19SingleTileSchedulerILb0ELb0ELb0ELi128EEEEEEEEEvNT_6ParamsE$_ZN4cute3eso3ESOILb1ELb0EJNS_6LayoutINS_5tupleIJNS3_IJNS_1CILi4EEENS4_ILi1EEEEEEEEENS3_IJNS3_IJS6_NS4_ILi0EEEEEEEEEEENS_10ViewEngineINS_8smem_ptrIPfEEEEEEC2ERKSC_RKSH_)
$_ZN7cutlass13device_kernelIN5flash19enable_sm80_to_sm89INS1_16FlashAttnBwdSm80INS1_25CollectiveMainloopBwdSm80ILi2ELi2EN4cute5tupleIJNS5_1CILi64EEENS7_ILi128EEES8_EEENS_10bfloat16_tEfNS_4arch4Sm80ELb0ELb1ELb1ELb0ELb1ELb0ELb0ELb0ELi2ELi2ELi4ELi2ELb1EEENS1_24CollectiveEpilogueBwdGQAISA_fSD_Li256ELb0ELb1EEENS1_19SingleTileSchedulerILb0ELb0ELb0ELi128EEEEEEEEEvNT_6ParamsE$_ZN4cute3eso3ESOILb1ELb0EJNS_6LayoutINS_5tupleIJNS3_IJNS_1CILi4EEENS4_ILi1EEEEEEEEENS3_IJNS3_IJS6_NS4_ILi0EEEEEEEEEEENS_10ViewEngineINS_8smem_ptrIPfEEEEEEC2ERKSC_RKSH_:
[----:B------:R-:W-:Y:S02]  /*7cc0*/  IADD3 R6, R6, -c[0x0][0x20], RZ ;  /* 0x8000080006067a10 */ /* 0x000fe40007ffe0ff */
[----:B------:R-:W-:-:S03]  /*7cd0*/  MOV R13, 0x0 ;  /* 0x00000000000d7802 */ /* 0x000fc60000000f00 */
[----:B------:R1:W-:Y:S01]  /*7ce0*/  STL.64 [R6], R4 ;  /* 0x0000000406007387 */ /* 0x0003e20000100a00 */
[----:B------:R-:W-:Y:S05]  /*7cf0*/  RET.REL.NODEC R12 `(_ZN7cutlass13device_kernelIN5flash19enable_sm80_to_sm89INS1_16FlashAttnBwdSm80INS1_25CollectiveMainloopBwdSm80ILi2ELi2EN4cute5tupleIJNS5_1CILi64EEENS7_ILi128EEES8_EEENS_10bfloat16_tEfNS_4arch4Sm80ELb0ELb1ELb1ELb0ELb1ELb0ELb0ELb0ELi2ELi2ELi4ELi2ELb1EEENS1_24CollectiveEpilogueBwdGQAISA_fSD_Li256ELb0ELb1EEENS1_19SingleTileSchedulerILb0ELb0ELb0ELi128EEEEEEEEEvNT_6ParamsE) ;  /* 0xffff83000c007950 */ /* 0x000fea0003c3ffff */
        .type           $_ZN7cutlass13device_kernelIN5flash19enable_sm80_to_sm89INS1_16FlashAttnBwdSm80INS1_25CollectiveMainloopBwdSm80ILi2ELi2EN4cute5tupleIJNS5_1CILi64EEENS7_ILi128EEES8_EEENS_10bfloat16_tEfNS_4arch4Sm80ELb0ELb1ELb1ELb0ELb1ELb0ELb0ELb0ELi2ELi2ELi4ELi2ELb1EEENS1_24CollectiveEpilogueBwdGQAISA_fSD_Li256ELb0ELb1EEENS1_19SingleTileSchedulerILb0ELb0ELb0ELi128EEEEEEEEEvNT_6ParamsE$_ZN4cute3eso3ESOILb1ELb0EJNS_6LayoutINS_5tupleIJNS3_IJNS_1CILi4EEENS4_ILi1EEEEEES6_EEENS3_IJNS3_IJS6_NS4_ILi0EEEEEES9_EEEEENS_10ViewEngineINS_8gmem_ptrIPKfEEEEEEC2ERKSC_RKSI_,@function
        .size           $_ZN7cutlass13device_kernelIN5flash19enable_sm80_to_sm89INS1_16FlashAttnBwdSm80INS1_25CollectiveMainloopBwdSm80ILi2ELi2EN4cute5tupleIJNS5_1CILi64EEENS7_ILi128EEES8_EEENS_10bfloat16_tEfNS_4arch4Sm80ELb0ELb1ELb1ELb0ELb1ELb0ELb0ELb0ELi2ELi2ELi4ELi2ELb1EEENS1_24CollectiveEpilogueBwdGQAISA_fSD_Li256ELb0ELb1EEENS1_19SingleTileSchedulerILb0ELb0ELb0ELi128EEEEEEEEEvNT_6ParamsE$_ZN4cute3eso3ESOILb1ELb0EJNS_6LayoutINS_5tupleIJNS3_IJNS_1CILi4EEENS4_ILi1EEEEEES6_EEENS3_IJNS3_IJS6_NS4_ILi0EEEEEES9_EEEEENS_10ViewEngineINS_8gmem_ptrIPKfEEEEEEC2ERKSC_RKSI_,($_ZN7cutlass13device_kernelIN5flash19enable_sm80_to_sm89INS1_16FlashAttnBwdSm80INS1_25CollectiveMainloopBwdSm80ILi2ELi2EN4cute5tupleIJNS5_1CILi64EEENS7_ILi128EEES8_EEENS_10bfloat16_tEfNS_4arch4Sm80ELb0ELb1ELb1ELb0ELb1ELb0ELb0ELb0ELi2ELi2ELi4ELi2ELb1EEENS1_24CollectiveEpilogueBwdGQAISA_fSD_Li256ELb0ELb1EEENS1_19SingleTileSchedulerILb0ELb0ELb0ELi128EEEEEEEEEvNT_6ParamsE$_ZN4cute3eso3ESOILb1ELb0EJNS_6LayoutINS_5tupleIJNS3_IJNS_1CILi4EEENS4_ILi1EEEEEES6_EEENS3_IJNS3_IJS6_NS4_ILi0EEEEEES9_EEEEENS_10ViewEngineINS_8smem_ptrIPfEEEEEEC2ERKSC_RKSH_ - $_ZN7cutlass13device_kernelIN5flash19enable_sm80_to_sm89INS1_16FlashAttnBwdSm80INS1_25CollectiveMainloopBwdSm80ILi2ELi2EN4cute5tupleIJNS5_1CILi64EEENS7_ILi128EEES8_EEENS_10bfloat16_tEfNS_4arch4Sm80ELb0ELb1ELb1ELb0ELb1ELb0ELb0ELb0ELi2ELi2ELi4ELi2ELb1EEENS1_24CollectiveEpilogueBwdGQAISA_fSD_Li256ELb0ELb1EEENS1_19SingleTileSchedulerILb0ELb0ELb0ELi128EEEEEEEEEvNT_6ParamsE$_ZN4cute3eso3ESOILb1ELb0EJNS_6LayoutINS_5tupleIJNS3_IJNS_1CILi4EEENS4_ILi1EEEEEES6_EEENS3_IJNS3_IJS6_NS4_ILi0EEEEEES9_EEEEENS_10ViewEngineINS_8gmem_ptrIPKfEEEEEEC2ERKSC_RKSI_)
$_ZN7cutlass13device_kernelIN5flash19enable_sm80_to_sm89INS1_16FlashAttnBwdSm80INS1_25CollectiveMainloopBwdSm80ILi2ELi2EN4cute5tupleIJNS5_1CILi64EEENS7_ILi128EEES8_EEENS_10bfloat16_tEfNS_4arch4Sm80ELb0ELb1ELb1ELb0ELb1ELb0ELb0ELb0ELi2ELi2ELi4ELi2ELb1EEENS1_24CollectiveEpilogueBwdGQAISA_fSD_Li256ELb0ELb1EEENS1_19SingleTileSchedulerILb0ELb0ELb0ELi128EEEEEEEEEvNT_6ParamsE$_ZN4cute3eso3ESOILb1ELb0EJNS_6LayoutINS_5tupleIJNS3_IJNS_1CILi4EEENS4_ILi1EEEEEES6_EEENS3_IJNS3_IJS6_NS4_ILi0EEEEEES9_EEEEENS_10ViewEngineINS_8gmem_ptrIPKfEEEEEEC2ERKSC_RKSI_:
[----:B------:R-:W-:Y:S01]  /*7d00*/  ULDC UR28, c[0x0][0x20] ;  /* 0x00000800001c7ab9 */ /* 0x000fe20000000800 */
[----:B------:R-:W-:Y:S01]  /*7d10*/  MOV R7, 0x0 ;  /* 0x0000000000077802 */ /* 0x000fe20000000f00 */
[----:B------:R-:W-:-:S09]  /*7d20*/  UIADD3 UR28, UR7, -UR28, URZ ;  /* 0x8000001c071c7290 */ /* 0x000fd2000fffe03f */
[----:B------:R1:W-:Y:S01]  /*7d30*/  STL.64 [UR28], R4 ;  /* 0x00000004ff007987 */ /* 0x0003e20008100a1c */
[----:B------:R-:W-:Y:S05]  /*7d40*/  RET.REL.NODEC R6 `(_ZN7cutlass13device_kernelIN5flash19enable_sm80_to_sm89INS1_16FlashAttnBwdSm80INS1_25CollectiveMainloopBwdSm80ILi2ELi2EN4cute5tupleIJNS5_1CILi64EEENS7_ILi128EEES8_EEENS_10bfloat16_tEfNS_4arch4Sm80ELb0ELb1ELb1ELb0ELb1ELb0ELb0ELb0ELi2ELi2ELi4ELi2ELb1EEENS1_24CollectiveEpilogueBwdGQAISA_fSD_Li256ELb0ELb1EEENS1_19SingleTileSchedulerILb0ELb0ELb0ELi128EEEEEEEEEvNT_6ParamsE) ;  /* 0xffff82b006007950 */ /* 0x000fea0003c3ffff */
        .type           $_ZN7cutlass13device_kernelIN5flash19enable_sm80_to_sm89INS1_16FlashAttnBwdSm80INS1_25CollectiveMainloopBwdSm80ILi2ELi2EN4cute5tupleIJNS5_1CILi64EEENS7_ILi128EEES8_EEENS_10bfloat16_tEfNS_4arch4Sm80ELb0ELb1ELb1ELb0ELb1ELb0ELb0ELb0ELi2ELi2ELi4ELi2ELb1EEENS1_24CollectiveEpilogueBwdGQAISA_fSD_Li256ELb0ELb1EEENS1_19SingleTileSchedulerILb0ELb0ELb0ELi128EEEEEEEEEvNT_6ParamsE$_ZN4cute3eso3ESOILb1ELb0EJNS_6LayoutINS_5tupleIJNS3_IJNS_1CILi4EEENS4_ILi1EEEEEES6_EEENS3_IJNS3_IJS6_NS4_ILi0EEEEEES9_EEEEENS_10ViewEngineINS_8smem_ptrIPfEEEEEEC2ERKSC_RKSH_,@function
        .size           $_ZN7cutlass13device_kernelIN5flash19enable_sm80_to_sm89INS1_16FlashAttnBwdSm80INS1_25CollectiveMainloopBwdSm80ILi2ELi2EN4cute5tupleIJNS5_1CILi64EEENS7_ILi128EEES8_EEENS_10bfloat16_tEfNS_4arch4Sm80ELb0ELb1ELb1ELb0ELb1ELb0ELb0ELb0ELi2ELi2ELi4ELi2ELb1EEENS1_24CollectiveEpilogueBwdGQAISA_fSD_Li256ELb0ELb1EEENS1_19SingleTileSchedulerILb0ELb0ELb0ELi128EEEEEEEEEvNT_6ParamsE$_ZN4cute3eso3ESOILb1ELb0EJNS_6LayoutINS_5tupleIJNS3_IJNS_1CILi4EEENS4_ILi1EEEEEES6_EEENS3_IJNS3_IJS6_NS4_ILi0EEEEEES9_EEEEENS_10ViewEngineINS_8smem_ptrIPfEEEEEEC2ERKSC_RKSH_,($_ZN7cutlass13device_kernelIN5flash19enable_sm80_to_sm89INS1_16FlashAttnBwdSm80INS1_25CollectiveMainloopBwdSm80ILi2ELi2EN4cute5tupleIJNS5_1CILi64EEENS7_ILi128EEES8_EEENS_10bfloat16_tEfNS_4arch4Sm80ELb0ELb1ELb1ELb0ELb1ELb0ELb0ELb0ELi2ELi2ELi4ELi2ELb1EEENS1_24CollectiveEpilogueBwdGQAISA_fSD_Li256ELb0ELb1EEENS1_19SingleTileSchedulerILb0ELb0ELb0ELi128EEEEEEEEEvNT_6ParamsE$_ZN4cute3eso3ESOILb1ELb0EJNS_6LayoutINS_5tupleIJNS3_IJNS_1CILi4EEENS4_ILi1EEEEEES6_EEENS3_IJNS3_IJS6_NS4_ILi0EEEEEES9_EEEEEiEEC2ERKSC_RKi - $_ZN7cutlass13device_kernelIN5flash19enable_sm80_to_sm89INS1_16FlashAttnBwdSm80INS1_25CollectiveMainloopBwdSm80ILi2ELi2EN4cute5tupleIJNS5_1CILi64EEENS7_ILi128EEES8_EEENS_10bfloat16_tEfNS_4arch4Sm80ELb0ELb1ELb1ELb0ELb1ELb0ELb0ELb0ELi2ELi2ELi4ELi2ELb1EEENS1_24CollectiveEpilogueBwdGQAISA_fSD_Li256ELb0ELb1EEENS1_19SingleTileSchedulerILb0ELb0ELb0ELi128EEEEEEEEEvNT_6ParamsE$_ZN4cute3eso3ESOILb1ELb0EJNS_6LayoutINS_5tupleIJNS3_IJNS_1CILi4EEENS4_ILi1EEEEEES6_EEENS3_IJNS3_IJS6_NS4_ILi0EEEEEES9_EEEEENS_10ViewEngineINS_8smem_ptrIPfEEEEEEC2ERKSC_RKSH_)
$_ZN7cutlass13device_kernelIN5flash19enable_sm80_to_sm89INS1_16FlashAttnBwdSm80INS1_25CollectiveMainloopBwdSm80ILi2ELi2EN4cute5tupleIJNS5_1CILi64EEENS7_ILi128EEES8_EEENS_10bfloat16_tEfNS_4arch4Sm80ELb0ELb1ELb1ELb0ELb1ELb0ELb0ELb0ELi2ELi2ELi4ELi2ELb1EEENS1_24CollectiveEpilogueBwdGQAISA_fSD_Li256ELb0ELb1EEENS1_19SingleTileSchedulerILb0ELb0ELb0ELi128EEEEEEEEEvNT_6ParamsE$_ZN4cute3eso3ESOILb1ELb0EJNS_6LayoutINS_5tupleIJNS3_IJNS_1CILi4EEENS4_ILi1EEEEEES6_EEENS3_IJNS3_IJS6_NS4_ILi0EEEEEES9_EEEEENS_10ViewEngineINS_8smem_ptrIPfEEEEEEC2ERKSC_RKSH_:
[----:B------:R-:W-:Y:S01]  /*7d50*/  ULDC UR28, c[0x0][0x20] ;  /* 0x00000800001c7ab9 */ /* 0x000fe20000000800 */
[----:B------:R-:W-:Y:S01]  /*7d60*/  MOV R7, 0x0 ;  /* 0x0000000000077802 */ /* 0x000fe20000000f00 */
[----:B------:R-:W-:-:S09]  /*7d70*/  UIADD3 UR28, UR7, -UR28, URZ ;  /* 0x8000001c071c7290 */ /* 0x000fd2000fffe03f */
[----:B------:R1:W-:Y:S01]  /*7d80*/  STL.64 [UR28], R4 ;  /* 0x00000004ff007987 */ /* 0x0003e20008100a1c */
[----:B------:R-:W-:Y:S05]  /*7d90*/  RET.REL.NODEC R6 `(_ZN7cutlass13device_kernelIN5flash19enable_sm80_to_sm89INS1_16FlashAttnBwdSm80INS1_25CollectiveMainloopBwdSm80ILi2ELi2EN4cute5tupleIJNS5_1CILi64EEENS7_ILi128EEES8_EEENS_10bfloat16_tEfNS_4arch4Sm80ELb0ELb1ELb1ELb0ELb1ELb0ELb0ELb0ELi2ELi2ELi4ELi2ELb1EEENS1_24CollectiveEpilogueBwdGQAISA_fSD_Li256ELb0ELb1EEENS1_19SingleTileSchedulerILb0ELb0ELb0ELi128EEEEEEEEEvNT_6ParamsE) ;  /* 0xffff826006007950 */ /* 0x000fea0003c3ffff */
        .type           $_ZN7cutlass13device_kernelIN5flash19enable_sm80_to_sm89INS1_16FlashAttnBwdSm80INS1_25CollectiveMainloopBwdSm80ILi2ELi2EN4cute5tupleIJNS5_1CILi64EEENS7_ILi128EEES8_EEENS_10bfloat16_tEfNS_4arch4Sm80ELb0ELb1ELb1ELb0ELb1ELb0ELb0ELb0ELi2ELi2ELi4ELi2ELb1EEENS1_24CollectiveEpilogueBwdGQAISA_fSD_Li256ELb0ELb1EEENS1_19SingleTileSchedulerILb0ELb0ELb0ELi128EEEEEEEEEvNT_6ParamsE$_ZN4cute3eso3ESOILb1ELb0EJNS_6LayoutINS_5tupleIJNS3_IJNS_1CILi4EEENS4_ILi1EEEEEES6_EEENS3_IJNS3_IJS6_NS4_ILi0EEEEEES9_EEEEEiEEC2ERKSC_RKi,@function
        .size           $_ZN7cutlass13device_kernelIN5flash19enable_sm80_to_sm89INS1_16FlashAttnBwdSm80INS1_25CollectiveMainloopBwdSm80ILi2ELi2EN4cute5tupleIJNS5_1CILi64EEENS7_ILi128EEES8_EEENS_10bfloat16_tEfNS_4arch4Sm80ELb0ELb1ELb1ELb0ELb1ELb0ELb0ELb0ELi2ELi2ELi4ELi2ELb1EEENS1_24CollectiveEpilogueBwdGQAISA_fSD_Li256ELb0ELb1EEENS1_19SingleTileSchedulerILb0ELb0ELb0ELi128EEEEEEEEEvNT_6ParamsE$_ZN4cute3eso3ESOILb1ELb0EJNS_6LayoutINS_5tupleIJNS3_IJNS_1CILi4EEENS4_ILi1EEEEEES6_EEENS3_IJNS3_IJS6_NS4_ILi0EEEEEES9_EEEEEiEEC2ERKSC_RKi,($_ZN7cutlass13device_kernelIN5flash19enable_sm80_to_sm89INS1_16FlashAttnBwdSm80INS1_25CollectiveMainloopBwdSm80ILi2ELi2EN4cute5tupleIJNS5_1CILi64EEENS7_ILi128EEES8_EEENS_10bfloat16_tEfNS_4arch4Sm80ELb0ELb1ELb1ELb0ELb1ELb0ELb0ELb0ELi2ELi2ELi4ELi2ELb1EEENS1_24CollectiveEpilogueBwdGQAISA_fSD_Li256ELb0ELb1EEENS1_19SingleTileSchedulerILb0ELb0ELb0ELi128EEEEEEEEEvNT_6ParamsE$_ZN4cute3eso3ESOILb1ELb0EJNS_6LayoutINS_5tupleIJNS3_IJNS_1CILi8EEENS4_ILi1EEEEEEEEENS3_IJNS3_IJS6_NS4_ILi0EEEEEEEEEEENS_10ViewEngineINS_8gmem_ptrIPKN7cutlass10bfloat16_tEEEEEEEC2ERKSC_RKSK_ - $_ZN7cutlass13device_kernelIN5flash19enable_sm80_to_sm89INS1_16FlashAttnBwdSm80INS1_25CollectiveMainloopBwdSm80ILi2ELi2EN4cute5tupleIJNS5_1CILi64EEENS7_ILi128EEES8_EEENS_10bfloat16_tEfNS_4arch4Sm80ELb0ELb1ELb1ELb0ELb1ELb0ELb0ELb0ELi2ELi2ELi4ELi2ELb1EEENS1_24CollectiveEpilogueBwdGQAISA_fSD_Li256ELb0ELb1EEENS1_19SingleTileSchedulerILb0ELb0ELb0ELi128EEEEEEEEEvNT_6ParamsE$_ZN4cute3eso3ESOILb1ELb0EJNS_6LayoutINS_5tupleIJNS3_IJNS_1CILi4EEENS4_ILi1EEEEEES6_EEENS3_IJNS3_IJS6_NS4_ILi0EEEEEES9_EEEEEiEEC2ERKSC_RKi)
$_ZN7cutlass13device_kernelIN5flash19enable_sm80_to_sm89INS1_16FlashAttnBwdSm80INS1_25CollectiveMainloopBwdSm80ILi2ELi2EN4cute5tupleIJNS5_1CILi64EEENS7_ILi128EEES8_EEENS_10bfloat16_tEfNS_4arch4Sm80ELb0ELb1ELb1ELb0ELb1ELb0ELb0ELb0ELi2ELi2ELi4ELi2ELb1EEENS1_24CollectiveEpilogueBwdGQAISA_fSD_Li256ELb0ELb1EEENS1_19SingleTileSchedulerILb0ELb0ELb0ELi128EEEEEEEEEvNT_6ParamsE$_ZN4cute3eso3ESOILb1ELb0EJNS_6LayoutINS_5tupleIJNS3_IJNS_1CILi4EEENS4_ILi1EEEEEES6_EEENS3_IJNS3_IJS6_NS4_ILi0EEEEEES9_EEEEEiEEC2ERKSC_RKi:
[----:B------:R-:W-:Y:S02]  /*7da0*/  ULDC UR28, c[0x0][0x20] ;  /* 0x00000800001c7ab9 */ /* 0x000fe40000000800 */
[----:B------:R-:W-:-:S09]  /*7db0*/  UIADD3 UR28, UR7, -UR28, URZ ;  /* 0x8000001c071c7290 */ /* 0x000fd2000fffe03f */
[----:B------:R1:W-:Y:S02]  /*7dc0*/  STL [UR28], R5 ;  /* 0x00000005ff007987 */ /* 0x0003e4000810081c */
[----:B-1----:R-:W-:-:S04]  /*7dd0*/  MOV R5, 0x0 ;  /* 0x0000000000057802 */ /* 0x002fc80000000f00 */
[----:B------:R-:W-:Y:S05]  /*7de0*/  RET.REL.NODEC R4 `(_ZN7cutlass13device_kernelIN5flash19enable_sm80_to_sm89INS1_16FlashAttnBwdSm80INS1_25CollectiveMainloopBwdSm80ILi2ELi2EN4cute5tupleIJNS5_1CILi64EEENS7_ILi128EEES8_EEENS_10bfloat16_tEfNS_4arch4Sm80ELb0ELb1ELb1ELb0ELb1ELb0ELb0ELb0ELi2ELi2ELi4ELi2ELb1EEENS1_24CollectiveEpilogueBwdGQAISA_fSD_Li256ELb0ELb1EEENS1_19SingleTileSchedulerILb0ELb0ELb0ELi128EEEEEEEEEvNT_6ParamsE) ;  /* 0xffff821004007950 */ /* 0x000fea0003c3ffff */
        .type           $_ZN7cutlass13device_kernelIN5flash19enable_sm80_to_sm89INS1_16FlashAttnBwdSm80INS1_25CollectiveMainloopBwdSm80ILi2ELi2EN4cute5tupleIJNS5_1CILi64EEENS7_ILi128EEES8_EEENS_10bfloat16_tEfNS_4arch4Sm80ELb0ELb1ELb1ELb0ELb1ELb0ELb0ELb0ELi2ELi2ELi4ELi2ELb1EEENS1_24CollectiveEpilogueBwdGQAISA_fSD_Li256ELb0ELb1EEENS1_19SingleTileSchedulerILb0ELb0ELb0ELi128EEEEEEEEEvNT_6ParamsE$_ZN4cute3eso3ESOILb1ELb0EJNS_6LayoutINS_5tupleIJNS3_IJNS_1CILi8EEENS4_ILi1EEEEEEEEENS3_IJNS3_IJS6_NS4_ILi0EEEEEEEEEEENS_10ViewEngineINS_8gmem_ptrIPKN7cutlass10bfloat16_tEEEEEEEC2ERKSC_RKSK_,@function
        .size           $_ZN7cutlass13device_kernelIN5flash19enable_sm80_to_sm89INS1_16FlashAttnBwdSm80INS1_25CollectiveMainloopBwdSm80ILi2ELi2EN4cute5tupleIJNS5_1CILi64EEENS7_ILi128EEES8_EEENS_10bfloat16_tEfNS_4arch4Sm80ELb0ELb1ELb1ELb0ELb1ELb0ELb0ELb0ELi2ELi2ELi4ELi2ELb1EEENS1_24CollectiveEpilogueBwdGQAISA_fSD_Li256ELb0ELb1EEENS1_19SingleTileSchedulerILb0ELb0ELb0ELi128EEEEEEEEEvNT_6ParamsE$_ZN4cute3eso3ESOILb1ELb0EJNS_6LayoutINS_5tupleIJNS3_IJNS_1CILi8EEENS4_ILi1EEEEEEEEENS3_IJNS3_IJS6_NS4_ILi0EEEEEEEEEEENS_10ViewEngineINS_8gmem_ptrIPKN7cutlass10bfloat16_tEEEEEEEC2ERKSC_RKSK_,($_ZN7cutlass13device_kernelIN5flash19enable_sm80_to_sm89INS1_16FlashAttnBwdSm80INS1_25CollectiveMainloopBwdSm80ILi2ELi2EN4cute5tupleIJNS5_1CILi64EEENS7_ILi128EEES8_EEENS_10bfloat16_tEfNS_4arch4Sm80ELb0ELb1ELb1ELb0ELb1ELb0ELb0ELb0ELi2ELi2ELi4ELi2ELb1EEENS1_24CollectiveEpilogueBwdGQAISA_fSD_Li256ELb0ELb1EEENS1_19SingleTileSchedulerILb0ELb0ELb0ELi128EEEEEEEEEvNT_6ParamsE$_ZN4cute3eso3ESOILb1ELb0EJNS_6LayoutINS_5tupleIJNS3_IJNS_1CILi8EEENS4_ILi1EEEEEEEEENS3_IJNS3_IJS6_NS4_ILi0EEEEEEEEEEENS_10ViewEngineINS_8smem_ptrIPN7cutlass10bfloat16_tEEEEEEEC2ERKSC_RKSJ_ - $_ZN7cutlass13device_kernelIN5flash19enable_sm80_to_sm89INS1_16FlashAttnBwdSm80INS1_25CollectiveMainloopBwdSm80ILi2ELi2EN4cute5tupleIJNS5_1CILi64EEENS7_ILi128EEES8_EEENS_10bfloat16_tEfNS_4arch4Sm80ELb0ELb1ELb1ELb0ELb1ELb0ELb0ELb0ELi2ELi2ELi4ELi2ELb1EEENS1_24CollectiveEpilogueBwdGQAISA_fSD_Li256ELb0ELb1EEENS1_19SingleTileSchedulerILb0ELb0ELb0ELi128EEEEEEEEEvNT_6ParamsE$_ZN4cute3eso3ESOILb1ELb0EJNS_6LayoutINS_5tupleIJNS3_IJNS_1CILi8EEENS4_ILi1EEEEEEEEENS3_IJNS3_IJS6_NS4_ILi0EEEEEEEEEEENS_10ViewEngineINS_8gmem_ptrIPKN7cutlass10bfloat16_tEEEEEEEC2ERKSC_RKSK_)
$_ZN7cutlass13device_kernelIN5flash19enable_sm80_to_sm89INS1_16FlashAttnBwdSm80INS1_25CollectiveMainloopBwdSm80ILi2ELi2EN4cute5tupleIJNS5_1CILi64EEENS7_ILi128EEES8_EEENS_10bfloat16_tEfNS_4arch4Sm80ELb0ELb1ELb1ELb0ELb1ELb0ELb0ELb0ELi2ELi2ELi4ELi2ELb1EEENS1_24CollectiveEpilogueBwdGQAISA_fSD_Li256ELb0ELb1EEENS1_19SingleTileSchedulerILb0ELb0ELb0ELi128EEEEEEEEEvNT_6ParamsE$_ZN4cute3eso3ESOILb1ELb0EJNS_6LayoutINS_5tupleIJNS3_IJNS_1CILi8EEENS4_ILi1EEEEEEEEENS3_IJNS3_IJS6_NS4_ILi0EEEEEEEEEEENS_10ViewEngineINS_8gmem_ptrIPKN7cutlass10bfloat16_tEEEEEEEC2ERKSC_RKSK_:
[----:B------:R-:W-:Y:S01]  /*7df0*/  ULDC UR30, c[0x0][0x20] ;  /* 0x00000800001e7ab9 */ /* 0x000fe20000000800 */
[----:B------:R-:W-:Y:S01]  /*7e00*/  MOV R7, 0x0 ;  /* 0x0000000000077802 */ /* 0x000fe20000000f00 */
[----:B------:R-:W-:-:S09]  /*7e10*/  UIADD3 UR30, UR7, -UR30, URZ ;  /* 0x8000001e071e7290 */ /* 0x000fd2000fffe03f */
[----:B------:R1:W-:Y:S01]  /*7e20*/  STL.64 [UR30], R4 ;  /* 0x00000004ff007987 */ /* 0x0003e20008100a1e */
[----:B------:R-:W-:Y:S05]  /*7e30*/  RET.REL.NODEC R6 `(_ZN7cutlass13device_kernelIN5flash19enable_sm80_to_sm89INS1_16FlashAttnBwdSm80INS1_25CollectiveMainloopBwdSm80ILi2ELi2EN4cute5tupleIJNS5_1CILi64EEENS7_ILi128EEES8_EEENS_10bfloat16_tEfNS_4arch4Sm80ELb0ELb1ELb1ELb0ELb1ELb0ELb0ELb0ELi2ELi2ELi4ELi2ELb1EEENS1_24CollectiveEpilogueBwdGQAISA_fSD_Li256ELb0ELb1EEENS1_19SingleTileSchedulerILb0ELb0ELb0ELi128EEEEEEEEEvNT_6ParamsE) ;  /* 0xffff81c006007950 */ /* 0x000fea0003c3ffff */
        .type           $_ZN7cutlass13device_kernelIN5flash19enable_sm80_to_sm89INS1_16FlashAttnBwdSm80INS1_25CollectiveMainloopBwdSm80ILi2ELi2EN4cute5tupleIJNS5_1CILi64EEENS7_ILi128EEES8_EEENS_10bfloat16_tEfNS_4arch4Sm80ELb0ELb1ELb1ELb0ELb1ELb0ELb0ELb0ELi2ELi2ELi4ELi2ELb1EEENS1_24CollectiveEpilogueBwdGQAISA_fSD_Li256ELb0ELb1EEENS1_19SingleTileSchedulerILb0ELb0ELb0ELi128EEEEEEEEEvNT_6ParamsE$_ZN4cute3eso3ESOILb1ELb0EJNS_6LayoutINS_5tupleIJNS3_IJNS_1CILi8EEENS4_ILi1EEEEEEEEENS3_IJNS3_IJS6_NS4_ILi0EEEEEEEEEEENS_10ViewEngineINS_8smem_ptrIPN7cutlass10bfloat16_tEEEEEEEC2ERKSC_RKSJ_,@function
        .size           $_ZN7cutlass13device_kernelIN5flash19enable_sm80_to_sm89INS1_16FlashAttnBwdSm80INS1_25CollectiveMainloopBwdSm80ILi2ELi2EN4cute5tupleIJNS5_1CILi64EEENS7_ILi128EEES8_EEENS_10bfloat16_tEfNS_4arch4Sm80ELb0ELb1ELb1ELb0ELb1ELb0ELb0ELb0ELi2ELi2ELi4ELi2ELb1EEENS1_24CollectiveEpilogueBwdGQAISA_fSD_Li256ELb0ELb1EEENS1_19SingleTileSchedulerILb0ELb0ELb0ELi128EEEEEEEEEvNT_6ParamsE$_ZN4cute3eso3ESOILb1ELb0EJNS_6LayoutINS_5tupleIJNS3_IJNS_1CILi8EEENS4_ILi1EEEEEEEEENS3_IJNS3_IJS6_NS4_ILi0EEEEEEEEEEENS_10ViewEngineINS_8smem_ptrIPN7cutlass10bfloat16_tEEEEEEEC2ERKSC_RKSJ_,($_ZN7cutlass13device_kernelIN5flash19enable_sm80_to_sm89INS1_16FlashAttnBwdSm80INS1_25CollectiveMainloopBwdSm80ILi2ELi2EN4cute5tupleIJNS5_1CILi64EEENS7_ILi128EEES8_EEENS_10bfloat16_tEfNS_4arch4Sm80ELb0ELb1ELb1ELb0ELb1ELb0ELb0ELb0ELi2ELi2ELi4ELi2ELb1EEENS1_24CollectiveEpilogueBwdGQAISA_fSD_Li256ELb0ELb1EEENS1_19SingleTileSchedulerILb0ELb0ELb0ELi128EEEEEEEEEvNT_6ParamsE$_ZN4cute3eso3ESOILb1ELb0EJNS_6LayoutINS_5tupleIJNS3_IJNS_1CILi8EEENS4_ILi1EEEEEEEEENS3_IJNS3_IJS6_NS4_ILi0EEEEEEEEEEEiEEC2ERKSC_RKi - $_ZN7cutlass13device_kernelIN5flash19enable_sm80_to_sm89INS1_16FlashAttnBwdSm80INS1_25CollectiveMainloopBwdSm80ILi2ELi2EN4cute5tupleIJNS5_1CILi64EEENS7_ILi128EEES8_EEENS_10bfloat16_tEfNS_4arch4Sm80ELb0ELb1ELb1ELb0ELb1ELb0ELb0ELb0ELi2ELi2ELi4ELi2ELb1EEENS1_24CollectiveEpilogueBwdGQAISA_fSD_Li256ELb0ELb1EEENS1_19SingleTileSchedulerILb0ELb0ELb0ELi128EEEEEEEEEvNT_6ParamsE$_ZN4cute3eso3ESOILb1ELb0EJNS_6LayoutINS_5tupleIJNS3_IJNS_1CILi8EEENS4_ILi1EEEEEEEEENS3_IJNS3_IJS6_NS4_ILi0EEEEEEEEEEENS_10ViewEngineINS_8smem_ptrIPN7cutlass10bfloat16_tEEEEEEEC2ERKSC_RKSJ_)
$_ZN7cutlass13device_kernelIN5flash19enable_sm80_to_sm89INS1_16FlashAttnBwdSm80INS1_25CollectiveMainloopBwdSm80ILi2ELi2EN4cute5tupleIJNS5_1CILi64EEENS7_ILi128EEES8_EEENS_10bfloat16_tEfNS_4arch4Sm80ELb0ELb1ELb1ELb0ELb1ELb0ELb0ELb0ELi2ELi2ELi4ELi2ELb1EEENS1_24CollectiveEpilogueBwdGQAISA_fSD_Li256ELb0ELb1EEENS1_19SingleTileSchedulerILb0ELb0ELb0ELi128EEEEEEEEEvNT_6ParamsE$_ZN4cute3eso3ESOILb1ELb0EJNS_6LayoutINS_5tupleIJNS3_IJNS_1CILi8EEENS4_ILi1EEEEEEEEENS3_IJNS3_IJS6_NS4_ILi0EEEEEEEEEEENS_10ViewEngineINS_8smem_ptrIPN7cutlass10bfloat16_tEEEEEEEC2ERKSC_RKSJ_:
[----:B------:R-:W-:Y:S01]  /*7e40*/  ULDC UR30, c[0x0][0x20] ;  /* 0x00000800001e7ab9 */ /* 0x000fe20000000800 */
[----:B------:R-:W-:Y:S01]  /*7e50*/  MOV R7, 0x0 ;  /* 0x0000000000077802 */ /* 0x000fe20000000f00 */
[----:B------:R-:W-:-:S09]  /*7e60*/  UIADD3 UR30, UR7, -UR30, URZ ;  /* 0x8000001e071e7290 */ /* 0x000fd2000fffe03f */
[----:B------:R1:W-:Y:S01]  /*7e70*/  STL.64 [UR30], R4 ;  /* 0x00000004ff007987 */ /* 0x0003e20008100a1e */
[----:B------:R-:W-:Y:S05]  /*7e80*/  RET.REL.NODEC R6 `(_ZN7cutlass13device_kernelIN5flash19enable_sm80_to_sm89INS1_16FlashAttnBwdSm80INS1_25CollectiveMainloopBwdSm80ILi2ELi2EN4cute5tupleIJNS5_1CILi64EEENS7_ILi128EEES8_EEENS_10bfloat16_tEfNS_4arch4Sm80ELb0ELb1ELb1ELb0ELb1ELb0ELb0ELb0ELi2ELi2ELi4ELi2ELb1EEENS1_24CollectiveEpilogueBwdGQAISA_fSD_Li256ELb0ELb1EEENS1_19SingleTileSchedulerILb0ELb0ELb0ELi128EEEEEEEEEvNT_6ParamsE) ;  /* 0xffff817006007950 */ /* 0x000fea0003c3ffff */
        .type           $_ZN7cutlass13device_kernelIN5flash19enable_sm80_to_sm89INS1_16FlashAttnBwdSm80INS1_25CollectiveMainloopBwdSm80ILi2ELi2EN4cute5tupleIJNS5_1CILi64EEENS7_ILi128EEES8_EEENS_10bfloat16_tEfNS_4arch4Sm80ELb0ELb1ELb1ELb0ELb1ELb0ELb0ELb0ELi2ELi2ELi4ELi2ELb1EEENS1_24CollectiveEpilogueBwdGQAISA_fSD_Li256ELb0ELb1EEENS1_19SingleTileSchedulerILb0ELb0ELb0ELi128EEEEEEEEEvNT_6ParamsE$_ZN4cute3eso3ESOILb1ELb0EJNS_6LayoutINS_5tupleIJNS3_IJNS_1CILi8EEENS4_ILi1EEEEEEEEENS3_IJNS3_IJS6_NS4_ILi0EEEEEEEEEEEiEEC2ERKSC_RKi,@function
        .size           $_ZN7cutlass13device_kernelIN5flash19enable_sm80_to_sm89INS1_16FlashAttnBwdSm80INS1_25CollectiveMainloopBwdSm80ILi2ELi2EN4cute5tupleIJNS5_1CILi64EEENS7_ILi128EEES8_EEENS_10bfloat16_tEfNS_4arch4Sm80ELb0ELb1ELb1ELb0ELb1ELb0ELb0ELb0ELi2ELi2ELi4ELi2ELb1EEENS1_24CollectiveEpilogueBwdGQAISA_fSD_Li256ELb0ELb1EEENS1_19SingleTileSchedulerILb0ELb0ELb0ELi128EEEEEEEEEvNT_6ParamsE$_ZN4cute3eso3ESOILb1ELb0EJNS_6LayoutINS_5tupleIJNS3_IJNS_1CILi8EEENS4_ILi1EEEEEEEEENS3_IJNS3_IJS6_NS4_ILi0EEEEEEEEEEEiEEC2ERKSC_RKi,($_ZN7cutlass13device_kernelIN5flash19enable_sm80_to_sm89INS1_16FlashAttnBwdSm80INS1_25CollectiveMainloopBwdSm80ILi2ELi2EN4cute5tupleIJNS5_1CILi64EEENS7_ILi128EEES8_EEENS_10bfloat16_tEfNS_4arch4Sm80ELb0ELb1ELb1ELb0ELb1ELb0ELb0ELb0ELi2ELi2ELi4ELi2ELb1EEENS1_24CollectiveEpilogueBwdGQAISA_fSD_Li256ELb0ELb1EEENS1_19SingleTileSchedulerILb0ELb0ELb0ELi128EEEEEEEEEvNT_6ParamsE$_ZN4cute3eso3ESOILb1ELb0EJNS_6LayoutINS_5tupleIJNS3_IJNS_1CILi8EEENS4_ILi1EEEEEEEEENS3_IJNS3_IJS6_NS4_ILi0EEEEEEEEEEElEEC2ERKSC_RKl - $_ZN7cutlass13device_kernelIN5flash19enable_sm80_to_sm89INS1_16FlashAttnBwdSm80INS1_25CollectiveMainloopBwdSm80ILi2ELi2EN4cute5tupleIJNS5_1CILi64EEENS7_ILi128EEES8_EEENS_10bfloat16_tEfNS_4arch4Sm80ELb0ELb1ELb1ELb0ELb1ELb0ELb0ELb0ELi2ELi2ELi4ELi2ELb1EEENS1_24CollectiveEpilogueBwdGQAISA_fSD_Li256ELb0ELb1EEENS1_19SingleTileSchedulerILb0ELb0ELb0ELi128EEEEEEEEEvNT_6ParamsE$_ZN4cute3eso3ESOILb1ELb0EJNS_6LayoutINS_5tupleIJNS3_IJNS_1CILi8EEENS4_ILi1EEEEEEEEENS3_IJNS3_IJS6_NS4_ILi0EEEEEEEEEEEiEEC2ERKSC_RKi)
$_ZN7cutlass13device_kernelIN5flash19enable_sm80_to_sm89INS1_16FlashAttnBwdSm80INS1_25CollectiveMainloopBwdSm80ILi2ELi2EN4cute5tupleIJNS5_1CILi64EEENS7_ILi128EEES8_EEENS_10bfloat16_tEfNS_4arch4Sm80ELb0ELb1ELb1ELb0ELb1ELb0ELb0ELb0ELi2ELi2ELi4ELi2ELb1EEENS1_24CollectiveEpilogueBwdGQAISA_fSD_Li256ELb0ELb1EEENS1_19SingleTileSchedulerILb0ELb0ELb0ELi128EEEEEEEEEvNT_6ParamsE$_ZN4cute3eso3ESOILb1ELb0EJNS_6LayoutINS_5tupleIJNS3_IJNS_1CILi8EEENS4_ILi1EEEEEEEEENS3_IJNS3_IJS6_NS4_ILi0EEEEEEEEEEEiEEC2ERKSC_RKi:
[----:B------:R-:W-:Y:S02]  /*7e90*/  ULDC UR30, c[0x0][0x20] ;  /* 0x00000800001e7ab9 */ /* 0x000fe40000000800 */
[----:B------:R-:W-:-:S09]  /*7ea0*/  UIADD3 UR30, UR7, -UR30, URZ ;  /* 0x8000001e071e7290 */ /* 0x000fd2000fffe03f */
[----:B------:R1:W-:Y:S02]  /*7eb0*/  STL [UR30], R5 ;  /* 0x00000005ff007987 */ /* 0x0003e4000810081e */
[----:B-1----:R-:W-:-:S04]  /*7ec0*/  MOV R5, 0x0 ;  /* 0x0000000000057802 */ /* 0x002fc80000000f00 */
[----:B------:R-:W-:Y:S05]  /*7ed0*/  RET.REL.NODEC R4 `(_ZN7cutlass13device_kernelIN5flash19enable_sm80_to_sm89INS1_16FlashAttnBwdSm80INS1_25CollectiveMainloopBwdSm80ILi2ELi2EN4cute5tupleIJNS5_1CILi64EEENS7_ILi128EEES8_EEENS_10bfloat16_tEfNS_4arch4Sm80ELb0ELb1ELb1ELb0ELb1ELb0ELb0ELb0ELi2ELi2ELi4ELi2ELb1EEENS1_24CollectiveEpilogueBwdGQAISA_fSD_Li256ELb0ELb1EEENS1_19SingleTileSchedulerILb0ELb0ELb0ELi128EEEEEEEEEvNT_6ParamsE) ;  /* 0xffff812004007950 */ /* 0x000fea0003c3ffff */
        .type           $_ZN7cutlass13device_kernelIN5flash19enable_sm80_to_sm89INS1_16FlashAttnBwdSm80INS1_25CollectiveMainloopBwdSm80ILi2ELi2EN4cute5tupleIJNS5_1CILi64EEENS7_ILi128EEES8_EEENS_10bfloat16_tEfNS_4arch4Sm80ELb0ELb1ELb1ELb0ELb1ELb0ELb0ELb0ELi2ELi2ELi4ELi2ELb1EEENS1_24CollectiveEpilogueBwdGQAISA_fSD_Li256ELb0ELb1EEENS1_19SingleTileSchedulerILb0ELb0ELb0ELi128EEEEEEEEEvNT_6ParamsE$_ZN4cute3eso3ESOILb1ELb0EJNS_6LayoutINS_5tupleIJNS3_IJNS_1CILi8EEENS4_ILi1EEEEEEEEENS3_IJNS3_IJS6_NS4_ILi0EEEEEEEEEEElEEC2ERKSC_RKl,@function
        .size           $_ZN7cutlass13device_kernelIN5flash19enable_sm80_to_sm89INS1_16FlashAttnBwdSm80INS1_25CollectiveMainloopBwdSm80ILi2ELi2EN4cute5tupleIJNS5_1CILi64EEENS7_ILi128EEES8_EEENS_10bfloat16_tEfNS_4arch4Sm80ELb0ELb1ELb1ELb0ELb1ELb0ELb0ELb0ELi2ELi2ELi4ELi2ELb1EEENS1_24CollectiveEpilogueBwdGQAISA_fSD_Li256ELb0ELb1EEENS1_19SingleTileSchedulerILb0ELb0ELb0ELi128EEEEEEEEEvNT_6ParamsE$_ZN4cute3eso3ESOILb1ELb0EJNS_6LayoutINS_5tupleIJNS3_IJNS_1CILi8EEENS4_ILi1EEEEEEEEENS3_IJNS3_IJS6_NS4_ILi0EEEEEEEEEEElEEC2ERKSC_RKl,($_ZN7cutlass13device_kernelIN5flash19enable_sm80_to_sm89INS1_16FlashAttnBwdSm80INS1_25CollectiveMainloopBwdSm80ILi2ELi2EN4cute5tupleIJNS5_1CILi64EEENS7_ILi128EEES8_EEENS_10bfloat16_tEfNS_4arch4Sm80ELb0ELb1ELb1ELb0ELb1ELb0ELb0ELb0ELi2ELi2ELi4ELi2ELb1EEENS1_24CollectiveEpilogueBwdGQAISA_fSD_Li256ELb0ELb1EEENS1_19SingleTileSchedulerILb0ELb0ELb0ELi128EEEEEEEEEvNT_6ParamsE$_ZN4cute3eso3ESOILb1ELb0EJNS_6LayoutINS_5tupleIJNS3_IJNS_1CILi8EEENS4_ILi1EEEEEENS4_ILi2EEES6_EEENS3_IJNS3_IJS6_NS4_ILi0EEEEEENS4_ILi2048EEESA_EEEEENS_10ViewEngineINS_8smem_ptrIPN7cutlass10bfloat16_tEEEEEEEC2ERKSE_RKSL_ - $_ZN7cutlass13device_kernelIN5flash19enable_sm80_to_sm89INS1_16FlashAttnBwdSm80INS1_25CollectiveMainloopBwdSm80ILi2ELi2EN4cute5tupleIJNS5_1CILi64EEENS7_ILi128EEES8_EEENS_10bfloat16_tEfNS_4arch4Sm80ELb0ELb1ELb1ELb0ELb1ELb0ELb0ELb0ELi2ELi2ELi4ELi2ELb1EEENS1_24CollectiveEpilogueBwdGQAISA_fSD_Li256ELb0ELb1EEENS1_19SingleTileSchedulerILb0ELb0ELb0ELi128EEEEEEEEEvNT_6ParamsE$_ZN4cute3eso3ESOILb1ELb0EJNS_6LayoutINS_5tupleIJNS3_IJNS_1CILi8EEENS4_ILi1EEEEEEEEENS3_IJNS3_IJS6_NS4_ILi0EEEEEEEEEEElEEC2ERKSC_RKl)
$_ZN7cutlass13device_kernelIN5flash19enable_sm80_to_sm89INS1_16FlashAttnBwdSm80INS1_25CollectiveMainloopBwdSm80ILi2ELi2EN4cute5tupleIJNS5_1CILi64EEENS7_ILi128EEES8_EEENS_10bfloat16_tEfNS_4arch4Sm80ELb0ELb1ELb1ELb0ELb1ELb0ELb0ELb0ELi2ELi2ELi4ELi2ELb1EEENS1_24CollectiveEpilogueBwdGQAISA_fSD_Li256ELb0ELb1EEENS1_19SingleTileSchedulerILb0ELb0ELb0ELi128EEEEEEEEEvNT_6ParamsE$_ZN4cute3eso3ESOILb1ELb0EJNS_6LayoutINS_5tupleIJNS3_IJNS_1CILi8EEENS4_ILi1EEEEEEEEENS3_IJNS3_IJS6_NS4_ILi0EEEEEEEEEEElEEC2ERKSC_RKl:
[----:B------:R-:W-:Y:S01]  /*7ee0*/  ULDC UR30, c[0x0][0x20] ;  /* 0x00000800001e7ab9 */ /* 0x000fe20000000800 */
[----:B------:R-:W-:Y:S01]  /*7ef0*/  MOV R7, R5 ;  /* 0x0000000500077202 */ /* 0x000fe20000000f00 */
[----:B------:R-:W-:Y:S01]  /*7f00*/  UIADD3 UR30, UR7, -UR30, URZ ;  /* 0x8000001e071e7290 */ /* 0x000fe2000fffe03f */
[----:B------:R-:W-:-:S08]  /*7f10*/  MOV R5, 0x0 ;  /* 0x0000000000057802 */ /* 0x000fd00000000f00 */
[----:B------:R1:W-:Y:S01]  /*7f20*/  STL.64 [UR30], R6 ;  /* 0x00000006ff007987 */ /* 0x0003e20008100a1e */
[----:B------:R-:W-:Y:S05]  /*7f30*/  RET.REL.NODEC R4 `(_ZN7cutlass13device_kernelIN5flash19enable_sm80_to_sm89INS1_16FlashAttnBwdSm80INS1_25CollectiveMainloopBwdSm80ILi2ELi2EN4cute5tupleIJNS5_1CILi64EEENS7_ILi128EEES8_EEENS_10bfloat16_tEfNS_4arch4Sm80ELb0ELb1ELb1ELb0ELb1ELb0ELb0ELb0ELi2ELi2ELi4ELi2ELb1EEENS1_24CollectiveEpilogueBwdGQAISA_fSD_Li256ELb0ELb1EEENS1_19SingleTileSchedulerILb0ELb0ELb0ELi128EEEEEEEEEvNT_6ParamsE) ;  /* 0xffff80c004007950 */ /* 0x000fea0003c3ffff */
        .type           $_ZN7cutlass13device_kernelIN5flash19enable_sm80_to_sm89INS1_16FlashAttnBwdSm80INS1_25CollectiveMainloopBwdSm80ILi2ELi2EN4cute5tupleIJNS5_1CILi64EEENS7_ILi128EEES8_EEENS_10bfloat16_tEfNS_4arch4Sm80ELb0ELb1ELb1ELb0ELb1ELb0ELb0ELb0ELi2ELi2ELi4ELi2ELb1EEENS1_24CollectiveEpilogueBwdGQAISA_fSD_Li256ELb0ELb1EEENS1_19SingleTileSchedulerILb0ELb0ELb0ELi128EEEEEEEEEvNT_6ParamsE$_ZN4cute3eso3ESOILb1ELb0EJNS_6LayoutINS_5tupleIJNS3_IJNS_1CILi8EEENS4_ILi1EEEEEENS4_ILi2EEES6_EEENS3_IJNS3_IJS6_NS4_ILi0EEEEEENS4_ILi2048EEESA_EEEEENS_10ViewEngineINS_8smem_ptrIPN7cutlass10bfloat16_tEEEEEEEC2ERKSE_RKSL_,@function
        .size           $_ZN7cutlass13device_kernelIN5flash19enable_sm80_to_sm89INS1_16FlashAttnBwdSm80INS1_25CollectiveMainloopBwdSm80ILi2ELi2EN4cute5tupleIJNS5_1CILi64EEENS7_ILi128EEES8_EEENS_10bfloat16_tEfNS_4arch4Sm80ELb0ELb1ELb1ELb0ELb1ELb0ELb0ELb0ELi2ELi2ELi4ELi2ELb1EEENS1_24CollectiveEpilogueBwdGQAISA_fSD_Li256ELb0ELb1EEENS1_19SingleTileSchedulerILb0ELb0ELb0ELi128EEEEEEEEEvNT_6ParamsE$_ZN4cute3eso3ESOILb1ELb0EJNS_6LayoutINS_5tupleIJNS3_IJNS_1CILi8EEENS4_ILi1EEEEEENS4_ILi2EEES6_EEENS3_IJNS3_IJS6_NS4_ILi0EEEEEENS4_ILi2048EEESA_EEEEENS_10ViewEngineINS_8smem_ptrIPN7cutlass10bfloat16_tEEEEEEEC2ERKSE_RKSL_,($_ZN7cutlass13device_kernelIN5flash19enable_sm80_to_sm89INS1_16FlashAttnBwdSm80INS1_25CollectiveMainloopBwdSm80ILi2ELi2EN4cute5tupleIJNS5_1CILi64EEENS7_ILi128EEES8_EEENS_10bfloat16_tEfNS_4arch4Sm80ELb0ELb1ELb1ELb0ELb1ELb0ELb0ELb0ELi2ELi2ELi4ELi2ELb1EEENS1_24CollectiveEpilogueBwdGQAISA_fSD_Li256ELb0ELb1EEENS1_19SingleTileSchedulerILb0ELb0ELb0ELi128EEEEEEEEEvNT_6ParamsE$_ZN4cute3eso3ESOILb1ELb0EJNS_6LayoutINS_5tupleIJNS3_IJNS_1CILi8EEENS4_ILi1EEEEEENS4_ILi2EEES6_EEENS3_IJNS3_IJS6_NS4_ILi0EEEEEENS4_ILi2048EEESA_EEEEEiEEC2ERKSE_RKi - $_ZN7cutlass13device_kernelIN5flash19enable_sm80_to_sm89INS1_16FlashAttnBwdSm80INS1_25CollectiveMainloopBwdSm80ILi2ELi2EN4cute5tupleIJNS5_1CILi64EEENS7_ILi128EEES8_EEENS_10bfloat16_tEfNS_4arch4Sm80ELb0ELb1ELb1ELb0ELb1ELb0ELb0ELb0ELi2ELi2ELi4ELi2ELb1EEENS1_24CollectiveEpilogueBwdGQAISA_fSD_Li256ELb0ELb1EEENS1_19SingleTileSchedulerILb0ELb0ELb0ELi128EEEEEEEEEvNT_6ParamsE$_ZN4cute3eso3ESOILb1ELb0EJNS_6LayoutINS_5tupleIJNS3_IJNS_1CILi8EEENS4_ILi1EEEEEENS4_ILi2EEES6_EEENS3_IJNS3_IJS6_NS4_ILi0EEEEEENS4_ILi2048EEESA_EEEEENS_10ViewEngineINS_8smem_ptrIPN7cutlass10bfloat16_tEEEEEEEC2ERKSE_RKSL_)
$_ZN7cutlass13device_kernelIN5flash19enable_sm80_to_sm89INS1_16FlashAttnBwdSm80INS1_25CollectiveMainloopBwdSm80ILi2ELi2EN4cute5tupleIJNS5_1CILi64EEENS7_ILi128EEES8_EEENS_10bfloat16_tEfNS_4arch4Sm80ELb0ELb1ELb1ELb0ELb1ELb0ELb0ELb0ELi2ELi2ELi4ELi2ELb1EEENS1_24CollectiveEpilogueBwdGQAISA_fSD_Li256ELb0ELb1EEENS1_19SingleTileSchedulerILb0ELb0ELb0ELi128EEEEEEEEEvNT_6ParamsE$_ZN4cute3eso3ESOILb1ELb0EJNS_6LayoutINS_5tupleIJNS3_IJNS_1CILi8EEENS4_ILi1EEEEEENS4_ILi2EEES6_EEENS3_IJNS3_IJS6_NS4_ILi0EEEEEENS4_ILi2048EEESA_EEEEENS_10ViewEngineINS_8smem_ptrIPN7cutlass10bfloat16_tEEEEEEEC2ERKSE_RKSL_:
[----:B------:R-:W-:Y:S01]  /*7f40*/  ULDC UR30, c[0x0][0x20] ;  /* 0x00000800001e7ab9 */ /* 0x000fe20000000800 */
[----:B------:R-:W-:Y:S01]  /*7f50*/  MOV R7, 0x0 ;  /* 0x0000000000077802 */ /* 0x000fe20000000f00 */
[----:B------:R-:W-:-:S09]  /*7f60*/  UIADD3 UR30, UR7, -UR30, URZ ;  /* 0x8000001e071e7290 */ /* 0x000fd2000fffe03f */
[----:B------:R1:W-:Y:S01]  /*7f70*/  STL.64 [UR30], R4 ;  /* 0x00000004ff007987 */ /* 0x0003e20008100a1e */
[----:B------:R-:W-:Y:S05]  /*7f80*/  RET.REL.NODEC R6 `(_ZN7cutlass13device_kernelIN5flash19enable_sm80_to_sm89INS1_16FlashAttnBwdSm80INS1_25CollectiveMainloopBwdSm80ILi2ELi2EN4cute5tupleIJNS5_1CILi64EEENS7_ILi128EEES8_EEENS_10bfloat16_tEfNS_4arch4Sm80ELb0ELb1ELb1ELb0ELb1ELb0ELb0ELb0ELi2ELi2ELi4ELi2ELb1EEENS1_24CollectiveEpilogueBwdGQAISA_fSD_Li256ELb0ELb1EEENS1_19SingleTileSchedulerILb0ELb0ELb0ELi128EEEEEEEEEvNT_6ParamsE) ;  /* 0xffff807006007950 */ /* 0x000fea0003c3ffff */
        .type           $_ZN7cutlass13device_kernelIN5flash19enable_sm80_to_sm89INS1_16FlashAttnBwdSm80INS1_25CollectiveMainloopBwdSm80ILi2ELi2EN4cute5tupleIJNS5_1CILi64EEENS7_ILi128EEES8_EEENS_10bfloat16_tEfNS_4arch4Sm80ELb0ELb1ELb1ELb0ELb1ELb0ELb0ELb0ELi2ELi2ELi4ELi2ELb1EEENS1_24CollectiveEpilogueBwdGQAISA_fSD_Li256ELb0ELb1EEENS1_19SingleTileSchedulerILb0ELb0ELb0ELi128EEEEEEEEEvNT_6ParamsE$_ZN4cute3eso3ESOILb1ELb0EJNS_6LayoutINS_5tupleIJNS3_IJNS_1CILi8EEENS4_ILi1EEEEEENS4_ILi2EEES6_EEENS3_IJNS3_IJS6_NS4_ILi0EEEEEENS4_ILi2048EEESA_EEEEEiEEC2ERKSE_RKi,@function
        .size           $_ZN7cutlass13device_kernelIN5flash19enable_sm80_to_sm89INS1_16FlashAttnBwdSm80INS1_25CollectiveMainloopBwdSm80ILi2ELi2EN4cute5tupleIJNS5_1CILi64EEENS7_ILi128EEES8_EEENS_10bfloat16_tEfNS_4arch4Sm80ELb0ELb1ELb1ELb0ELb1ELb0ELb0ELb0ELi2ELi2ELi4ELi2ELb1EEENS1_24CollectiveEpilogueBwdGQAISA_fSD_Li256ELb0ELb1EEENS1_19SingleTileSchedulerILb0ELb0ELb0ELi128EEEEEEEEEvNT_6ParamsE$_ZN4cute3eso3ESOILb1ELb0EJNS_6LayoutINS_5tupleIJNS3_IJNS_1CILi8EEENS4_ILi1EEEEEENS4_ILi2EEES6_EEENS3_IJNS3_IJS6_NS4_ILi0EEEEEENS4_ILi2048EEESA_EEEEEiEEC2ERKSE_RKi,($_ZN7cutlass13device_kernelIN5flash19enable_sm80_to_sm89INS1_16FlashAttnBwdSm80INS1_25CollectiveMainloopBwdSm80ILi2ELi2EN4cute5tupleIJNS5_1CILi64EEENS7_ILi128EEES8_EEENS_10bfloat16_tEfNS_4arch4Sm80ELb0ELb1ELb1ELb0ELb1ELb0ELb0ELb0ELi2ELi2ELi4ELi2ELb1EEENS1_24CollectiveEpilogueBwdGQAISA_fSD_Li256ELb0ELb1EEENS1_19SingleTileSchedulerILb0ELb0ELb0ELi128EEEEEEEEEvNT_6ParamsE$_ZN4cute5tupleIJNS0_IJNS0_IJNS_1CILi8EEENS1_ILi1EEEEEENS1_ILi2EEES3_EEENS0_IJNS0_IJS3_NS1_ILi0EEEEEElS7_EEEEEC2ERKS6_RKS9_ - $_ZN7cutlass13device_kernelIN5flash19enable_sm80_to_sm89INS1_16FlashAttnBwdSm80INS1_25CollectiveMainloopBwdSm80ILi2ELi2EN4cute5tupleIJNS5_1CILi64EEENS7_ILi128EEES8_EEENS_10bfloat16_tEfNS_4arch4Sm80ELb0ELb1ELb1ELb0ELb1ELb0ELb0ELb0ELi2ELi2ELi4ELi2ELb1EEENS1_24CollectiveEpilogueBwdGQAISA_fSD_Li256ELb0ELb1EEENS1_19SingleTileSchedulerILb0ELb0ELb0ELi128EEEEEEEEEvNT_6ParamsE$_ZN4cute3eso3ESOILb1ELb0EJNS_6LayoutINS_5tupleIJNS3_IJNS_1CILi8EEENS4_ILi1EEEEEENS4_ILi2EEES6_EEENS3_IJNS3_IJS6_NS4_ILi0EEEEEENS4_ILi2048EEESA_EEEEEiEEC2ERKSE_RKi)
$_ZN7cutlass13device_kernelIN5flash19enable_sm80_to_sm89INS1_16FlashAttnBwdSm80INS1_25CollectiveMainloopBwdSm80ILi2ELi2EN4cute5tupleIJNS5_1CILi64EEENS7_ILi128EEES8_EEENS_10bfloat16_tEfNS_4arch4Sm80ELb0ELb1ELb1ELb0ELb1ELb0ELb0ELb0ELi2ELi2ELi4ELi2ELb1EEENS1_24CollectiveEpilogueBwdGQAISA_fSD_Li256ELb0ELb1EEENS1_19SingleTileSchedulerILb0ELb0ELb0ELi128EEEEEEEEEvNT_6ParamsE$_ZN4cute3eso3ESOILb1ELb0EJNS_6LayoutINS_5tupleIJNS3_IJNS_1CILi8EEENS4_ILi1EEEEEENS4_ILi2EEES6_EEENS3_IJNS3_IJS6_NS4_ILi0EEEEEENS4_ILi2048EEESA_EEEEEiEEC2ERKSE_RKi:
[----:B------:R-:W-:Y:S02]  /*7f90*/  ULDC UR30, c[0x0][0x20] ;  /* 0x00000800001e7ab9 */ /* 0x000fe40000000800 */
[----:B------:R-:W-:-:S09]  /*7fa0*/  UIADD3 UR30, UR7, -UR30, URZ ;  /* 0x8000001e071e7290 */ /* 0x000fd2000fffe03f */
[----:B------:R1:W-:Y:S02]  /*7fb0*/  STL [UR30], R5 ;  /* 0x00000005ff007987 */ /* 0x0003e4000810081e */
[----:B-1----:R-:W-:-:S04]  /*7fc0*/  MOV R5, 0x0 ;  /* 0x0000000000057802 */ /* 0x002fc80000000f00 */
[----:B------:R-:W-:Y:S05]  /*7fd0*/  RET.REL.NODEC R4 `(_ZN7cutlass13device_kernelIN5flash19enable_sm80_to_sm89INS1_16FlashAttnBwdSm80INS1_25CollectiveMainloopBwdSm80ILi2ELi2EN4cute5tupleIJNS5_1CILi64EEENS7_ILi128EEES8_EEENS_10bfloat16_tEfNS_4arch4Sm80ELb0ELb1ELb1ELb0ELb1ELb0ELb0ELb0ELi2ELi2ELi4ELi2ELb1EEENS1_24CollectiveEpilogueBwdGQAISA_fSD_Li256ELb0ELb1EEENS1_19SingleTileSchedulerILb0ELb0ELb0ELi128EEEEEEEEEvNT_6ParamsE) ;  /* 0xffff802004007950 */ /* 0x000fea0003c3ffff */
        .type           $_ZN7cutlass13device_kernelIN5flash19enable_sm80_to_sm89INS1_16FlashAttnBwdSm80INS1_25CollectiveMainloopBwdSm80ILi2ELi2EN4cute5tupleIJNS5_1CILi64EEENS7_ILi128EEES8_EEENS_10bfloat16_tEfNS_4arch4Sm80ELb0ELb1ELb1ELb0ELb1ELb0ELb0ELb0ELi2ELi2ELi4ELi2ELb1EEENS1_24CollectiveEpilogueBwdGQAISA_fSD_Li256ELb0ELb1EEENS1_19SingleTileSchedulerILb0ELb0ELb0ELi128EEEEEEEEEvNT_6ParamsE$_ZN4cute5tupleIJNS0_IJNS0_IJNS_1CILi8EEENS1_ILi1EEEEEENS1_ILi2EEES3_EEENS0_IJNS0_IJS3_NS1_ILi0EEEEEElS7_EEEEEC2ERKS6_RKS9_,@function
        .size           $_ZN7cutlass13device_kernelIN5flash19enable_sm80_to_sm89INS1_16FlashAttnBwdSm80INS1_25CollectiveMainloopBwdSm80ILi2ELi2EN4cute5tupleIJNS5_1CILi64EEENS7_ILi128EEES8_EEENS_10bfloat16_tEfNS_4arch4Sm80ELb0ELb1ELb1ELb0ELb1ELb0ELb0ELb0ELi2ELi2ELi4ELi2ELb1EEENS1_24CollectiveEpilogueBwdGQAISA_fSD_Li256ELb0ELb1EEENS1_19SingleTileSchedulerILb0ELb0ELb0ELi128EEEEEEEEEvNT_6ParamsE$_ZN4cute5tupleIJNS0_IJNS0_IJNS_1CILi8EEENS1_ILi1EEEEEENS1_ILi2EEES3_EEENS0_IJNS0_IJS3_NS1_ILi0EEEEEElS7_EEEEEC2ERKS6_RKS9_,($_ZN7cutlass13device_kernelIN5flash19enable_sm80_to_sm89INS1_16FlashAttnBwdSm80INS1_25CollectiveMainloopBwdSm80ILi2ELi2EN4cute5tupleIJNS5_1CILi64EEENS7_ILi128EEES8_EEENS_10bfloat16_tEfNS_4arch4Sm80ELb0ELb1ELb1ELb0ELb1ELb0ELb0ELb0ELi2ELi2ELi4ELi2ELb1EEENS1_24CollectiveEpilogueBwdGQAISA_fSD_Li256ELb0ELb1EEENS1_19SingleTileSchedulerILb0ELb0ELb0ELi128EEEEEEEEEvNT_6ParamsE$_ZN4cute5tupleIJNS_15ArithmeticTupleIJNS_1CILi0EEEiEEEEEC2ERKS4_ - $_ZN7cutlass13device_kernelIN5flash19enable_sm80_to_sm89INS1_16FlashAttnBwdSm80INS1_25CollectiveMainloopBwdSm80ILi2ELi2EN4cute5tupleIJNS5_1CILi64EEENS7_ILi128EEES8_EEENS_10bfloat16_tEfNS_4arch4Sm80ELb0ELb1ELb1ELb0ELb1ELb0ELb0ELb0ELi2ELi2ELi4ELi2ELb1EEENS1_24CollectiveEpilogueBwdGQAISA_fSD_Li256ELb0ELb1EEENS1_19SingleTileSchedulerILb0ELb0ELb0ELi128EEEEEEEEEvNT_6ParamsE$_ZN4cute5tupleIJNS0_IJNS0_IJNS_1CILi8EEENS1_ILi1EEEEEENS1_ILi2EEES3_EEENS0_IJNS0_IJS3_NS1_ILi0EEEEEElS7_EEEEEC2ERKS6_RKS9_)
$_ZN7cutlass13device_kernelIN5flash19enable_sm80_to_sm89INS1_16FlashAttnBwdSm80INS1_25CollectiveMainloopBwdSm80ILi2ELi2EN4cute5tupleIJNS5_1CILi64EEENS7_ILi128EEES8_EEENS_10bfloat16_tEfNS_4arch4Sm80ELb0ELb1ELb1ELb0ELb1ELb0ELb0ELb0ELi2ELi2ELi4ELi2ELb1EEENS1_24CollectiveEpilogueBwdGQAISA_fSD_Li256ELb0ELb1EEENS1_19SingleTileSchedulerILb0ELb0ELb0ELi128EEEEEEEEEvNT_6ParamsE$_ZN4cute5tupleIJNS0_IJNS0_IJNS_1CILi8EEENS1_ILi1EEEEEENS1_ILi2EEES3_EEENS0_IJNS0_IJS3_NS1_ILi0EEEEEElS7_EEEEEC2ERKS6_RKS9_:
[----:B------:R-:W-:Y:S02]  /*7fe0*/  MOV R8, 0x8000 ;  /* 0x0000800000087802 */ /* 0x000fe40000000f00 */
[----:B------:R-:W-:Y:S05]  /*7ff0*/  CALL.REL.NOINC `($_ZN7cutlass13device_kernelIN5flash19enable_sm80_to_sm89INS1_16FlashAttnBwdSm80INS1_25CollectiveMainloopBwdSm80ILi2ELi2EN4cute5tupleIJNS5_1CILi64EEENS7_ILi128EEES8_EEENS_10bfloat16_tEfNS_4arch4Sm80ELb0ELb1ELb1ELb0ELb1ELb0ELb0ELb0ELi2ELi2ELi4ELi2ELb1EEENS1_24CollectiveEpilogueBwdGQAISA_fSD_Li256ELb0ELb1EEENS1_19SingleTileSchedulerILb0ELb0ELb0ELi128EEEEEEEEEvNT_6ParamsE$_ZN4cute3eso3ESOILb1ELb0EJNS_5tupleIJNS2_IJNS_1CILi8EEENS3_ILi1EEEEEENS3_ILi2EEES5_EEENS2_IJNS2_IJS5_NS3_ILi0EEEEEElS9_EEEEEC2ERKS8_RKSB_) ;  /* 0xfffffb2000007944 */ /* 0x000fea0003c3ffff */
[----:B------:R-:W-:-:S04]  /*8000*/  MOV R7, 0x0 ;  /* 0x0000000000077802 */ /* 0x000fc80000000f00 */
[----:B------:R-:W-:Y:S05]  /*8010*/  RET.REL.NODEC R6 `(_ZN7cutlass13device_kernelIN5flash19enable_sm80_to_sm89INS1_16FlashAttnBwdSm80INS1_25CollectiveMainloopBwdSm80ILi2ELi2EN4cute5tupleIJNS5_1CILi64EEENS7_ILi128EEES8_EEENS_10bfloat16_tEfNS_4arch4Sm80ELb0ELb1ELb1ELb0ELb1ELb0ELb0ELb0ELi2ELi2ELi4ELi2ELb1EEENS1_24CollectiveEpilogueBwdGQAISA_fSD_Li256ELb0ELb1EEENS1_19SingleTileSchedulerILb0ELb0ELb0ELi128EEEEEEEEEvNT_6ParamsE) ;  /* 0xffff7fe006007950 */ /* 0x000fea0003c3ffff */
        .type           $_ZN7cutlass13device_kernelIN5flash19enable_sm80_to_sm89INS1_16FlashAttnBwdSm80INS1_25CollectiveMainloopBwdSm80ILi2ELi2EN4cute5tupleIJNS5_1CILi64EEENS7_ILi128EEES8_EEENS_10bfloat16_tEfNS_4arch4Sm80ELb0ELb1ELb1ELb0ELb1ELb0ELb0ELb0ELi2ELi2ELi4ELi2ELb1EEENS1_24CollectiveEpilogueBwdGQAISA_fSD_Li256ELb0ELb1EEENS1_19SingleTileSchedulerILb0ELb0ELb0ELi128EEEEEEEEEvNT_6ParamsE$_ZN4cute5tupleIJNS_15ArithmeticTupleIJNS_1CILi0EEEiEEEEEC2ERKS4_,@function
        .size           $_ZN7cutlass13device_kernelIN5flash19enable_sm80_to_sm89INS1_16FlashAttnBwdSm80INS1_25CollectiveMainloopBwdSm80ILi2ELi2EN4cute5tupleIJNS5_1CILi64EEENS7_ILi128EEES8_EEENS_10bfloat16_tEfNS_4arch4Sm80ELb0ELb1ELb1ELb0ELb1ELb0ELb0ELb0ELi2ELi2ELi4ELi2ELb1EEENS1_24CollectiveEpilogueBwdGQAISA_fSD_Li256ELb0ELb1EEENS1_19SingleTileSchedulerILb0ELb0ELb0ELi128EEEEEEEEEvNT_6ParamsE$_ZN4cute5tupleIJNS_15ArithmeticTupleIJNS_1CILi0EEEiEEEEEC2ERKS4_,($_ZN7cutlass13device_kernelIN5flash19enable_sm80_to_sm89INS1_16FlashAttnBwdSm80INS1_25CollectiveMainloopBwdSm80ILi2ELi2EN4cute5tupleIJNS5_1CILi64EEENS7_ILi128EEES8_EEENS_10bfloat16_tEfNS_4arch4Sm80ELb0ELb1ELb1ELb0ELb1ELb0ELb0ELb0ELi2ELi2ELi4ELi2ELb1EEENS1_24CollectiveEpilogueBwdGQAISA_fSD_Li256ELb0ELb1EEENS1_19SingleTileSchedulerILb0ELb0ELb0ELi128EEEEEEEEEvNT_6ParamsE$_ZN4cute5tupleIJNS_15ArithmeticTupleIJiEEEEEC2ERKS2_ - $_ZN7cutlass13device_kernelIN5flash19enable_sm80_to_sm89INS1_16FlashAttnBwdSm80INS1_25CollectiveMainloopBwdSm80ILi2ELi2EN4cute5tupleIJNS5_1CILi64EEENS7_ILi128EEES8_EEENS_10bfloat16_tEfNS_4arch4Sm80ELb0ELb1ELb1ELb0ELb1ELb0ELb0ELb0ELi2ELi2ELi4ELi2ELb1EEENS1_24CollectiveEpilogueBwdGQAISA_fSD_Li256ELb0ELb1EEENS1_19SingleTileSchedulerILb0ELb0ELb0ELi128EEEEEEEEEvNT_6ParamsE$_ZN4cute5tupleIJNS_15ArithmeticTupleIJNS_1CILi0EEEiEEEEEC2ERKS4_)
$_ZN7cutlass13device_kernelIN5flash19enable_sm80_to_sm89INS1_16FlashAttnBwdSm80INS1_25CollectiveMainloopBwdSm80ILi2ELi2EN4cute5tupleIJNS5_1CILi64EEENS7_ILi128EEES8_EEENS_10bfloat16_tEfNS_4arch4Sm80ELb0ELb1ELb1ELb0ELb1ELb0ELb0ELb0ELi2ELi2ELi4ELi2ELb1EEENS1_24CollectiveEpilogueBwdGQAISA_fSD_Li256ELb0ELb1EEENS1_19SingleTileSchedulerILb0ELb0ELb0ELi128EEEEEEEEEvNT_6ParamsE$_ZN4cute5tupleIJNS_15ArithmeticTupleIJNS_1CILi0EEEiEEEEEC2ERKS4_:
[----:B------:R-:W-:Y:S02]  /*8020*/  MOV R4, 0x8040 ;  /* 0x0000804000047802 */ /* 0x000fe40000000f00 */
[----:B------:R-:W-:Y:S05]  /*8030*/  CALL.REL.NOINC `($_ZN7cutlass13device_kernelIN5flash19enable_sm80_to_sm89INS1_16FlashAttnBwdSm80INS1_25CollectiveMainloopBwdSm80ILi2ELi2EN4cute5tupleIJNS5_1CILi64EEENS7_ILi128EEES8_EEENS_10bfloat16_tEfNS_4arch4Sm80ELb0ELb1ELb1ELb0ELb1ELb0ELb0ELb0ELi2ELi2ELi4ELi2ELb1EEENS1_24CollectiveEpilogueBwdGQAISA_fSD_Li256ELb0ELb1EEENS1_19SingleTileSchedulerILb0ELb0ELb0ELi128EEEEEEEEEvNT_6ParamsE$_ZN4cute3eso3ESOILb0ELb1EJNS_15ArithmeticTupleIJNS_1CILi0EEEiEEEEEC2ERKS5_) ;  /* 0xfffff41000007944 */ /* 0x000fea0003c3ffff */
[----:B------:R-:W-:-:S04]  /*8040*/  MOV R9, 0x0 ;  /* 0x0000000000097802 */ /* 0x000fc80000000f00 */
[----:B------:R-:W-:Y:S05]  /*8050*/  RET.REL.NODEC R8 `(_ZN7cutlass13device_kernelIN5flash19enable_sm80_to_sm89INS1_16FlashAttnBwdSm80INS1_25CollectiveMainloopBwdSm80ILi2ELi2EN4cute5tupleIJNS5_1CILi64EEENS7_ILi128EEES8_EEENS_10bfloat16_tEfNS_4arch4Sm80ELb0ELb1ELb1ELb0ELb1ELb0ELb0ELb0ELi2ELi2ELi4ELi2ELb1EEENS1_24CollectiveEpilogueBwdGQAISA_fSD_Li256ELb0ELb1EEENS1_19SingleTileSchedulerILb0ELb0ELb0ELi128EEEEEEEEEvNT_6ParamsE) ;  /* 0xffff7fa008007950 */ /* 0x000fea0003c3ffff */
        .type           $_ZN7cutlass13device_kernelIN5flash19enable_sm80_to_sm89INS1_16FlashAttnBwdSm80INS1_25CollectiveMainloopBwdSm80ILi2ELi2EN4cute5tupleIJNS5_1CILi64EEENS7_ILi128EEES8_EEENS_10bfloat16_tEfNS_4arch4Sm80ELb0ELb1ELb1ELb0ELb1ELb0ELb0ELb0ELi2ELi2ELi4ELi2ELb1EEENS1_24CollectiveEpilogueBwdGQAISA_fSD_Li256ELb0ELb1EEENS1_19SingleTileSchedulerILb0ELb0ELb0ELi128EEEEEEEEEvNT_6ParamsE$_ZN4cute5tupleIJNS_15ArithmeticTupleIJiEEEEEC2ERKS2_,@function
        .size           $_ZN7cutlass13device_kernelIN5flash19enable_sm80_to_sm89INS1_16FlashAttnBwdSm80INS1_25CollectiveMainloopBwdSm80ILi2ELi2EN4cute5tupleIJNS5_1CILi64EEENS7_ILi128EEES8_EEENS_10bfloat16_tEfNS_4arch4Sm80ELb0ELb1ELb1ELb0ELb1ELb0ELb0ELb0ELi2ELi2ELi4ELi2ELb1EEENS1_24CollectiveEpilogueBwdGQAISA_fSD_Li256ELb0ELb1EEENS1_19SingleTileSchedulerILb0ELb0ELb0ELi128EEEEEEEEEvNT_6ParamsE$_ZN4cute5tupleIJNS_15ArithmeticTupleIJiEEEEEC2ERKS2_,($_ZN7cutlass13device_kernelIN5flash19enable_sm80_to_sm89INS1_16FlashAttnBwdSm80INS1_25CollectiveMainloopBwdSm80ILi2ELi2EN4cute5tupleIJNS5_1CILi64EEENS7_ILi128EEES8_EEENS_10bfloat16_tEfNS_4arch4Sm80ELb0ELb1ELb1ELb0ELb1ELb0ELb0ELb0ELi2ELi2ELi4ELi2ELb1EEENS1_24CollectiveEpilogueBwdGQAISA_fSD_Li256ELb0ELb1EEENS1_19SingleTileSchedulerILb0ELb0ELb0ELi128EEEEEEEEEvNT_6ParamsE$_ZN4cute5tupleIJNS_15ArithmeticTupleIJiiEEEEEC2ERKS2_ - $_ZN7cutlass13device_kernelIN5flash19enable_sm80_to_sm89INS1_16FlashAttnBwdSm80INS1_25CollectiveMainloopBwdSm80ILi2ELi2EN4cute5tupleIJNS5_1CILi64EEENS7_ILi128EEES8_EEENS_10bfloat16_tEfNS_4arch4Sm80ELb0ELb1ELb1ELb0ELb1ELb0ELb0ELb0ELi2ELi2ELi4ELi2ELb1EEENS1_24CollectiveEpilogueBwdGQAISA_fSD_Li256ELb0ELb1EEENS1_19SingleTileSchedulerILb0ELb0ELb0ELi128EEEEEEEEEvNT_6ParamsE$_ZN4cute5tupleIJNS_15ArithmeticTupleIJiEEEEEC2ERKS2_)
$_ZN7cutlass13device_kernelIN5flash19enable_sm80_to_sm89INS1_16FlashAttnBwdSm80INS1_25CollectiveMainloopBwdSm80ILi2ELi2EN4cute5tupleIJNS5_1CILi64EEENS7_ILi128EEES8_EEENS_10bfloat16_tEfNS_4arch4Sm80ELb0ELb1ELb1ELb0ELb1ELb0ELb0ELb0ELi2ELi2ELi4ELi2ELb1EEENS1_24CollectiveEpilogueBwdGQAISA_fSD_Li256ELb0ELb1EEENS1_19SingleTileSchedulerILb0ELb0ELb0ELi128EEEEEEEEEvNT_6ParamsE$_ZN4cute5tupleIJNS_15ArithmeticTupleIJiEEEEEC2ERKS2_:
[----:B------:R-:W-:Y:S02]  /*8060*/  MOV R4, 0x8080 ;  /* 0x0000808000047802 */ /* 0x000fe40000000f00 */
[----:B------:R-:W-:Y:S05]  /*8070*/  CALL.REL.NOINC `($_ZN7cutlass13device_kernelIN5flash19enable_sm80_to_sm89INS1_16FlashAttnBwdSm80INS1_25CollectiveMainloopBwdSm80ILi2ELi2EN4cute5tupleIJNS5_1CILi64EEENS7_ILi128EEES8_EEENS_10bfloat16_tEfNS_4arch4Sm80ELb0ELb1ELb1ELb0ELb1ELb0ELb0ELb0ELi2ELi2ELi4ELi2ELb1EEENS1_24CollectiveEpilogueBwdGQAISA_fSD_Li256ELb0ELb1EEENS1_19SingleTileSchedulerILb0ELb0ELb0ELi128EEEEEEEEEvNT_6ParamsE$_ZN4cute3eso3ESOILb0ELb1EJNS_15ArithmeticTupleIJiEEEEEC2ERKS3_) ;  /* 0xfffff42000007944 */ /* 0x000fea0003c3ffff */
[----:B------:R-:W-:Y:S02]  /*8080*/  MOV R4, R6 ;  /* 0x0000000600047202 */ /* 0x000fe40000000f00 */
[----:B------:R-:W-:-:S04]  /*8090*/  MOV R5, 0x0 ;  /* 0x0000000000057802 */ /* 0x000fc80000000f00 */
[----:B------:R-:W-:Y:S05]  /*80a0*/  RET.REL.NODEC R4 `(_ZN7cutlass13device_kernelIN5flash19enable_sm80_to_sm89INS1_16FlashAttnBwdSm80INS1_25CollectiveMainloopBwdSm80ILi2ELi2EN4cute5tupleIJNS5_1CILi64EEENS7_ILi128EEES8_EEENS_10bfloat16_tEfNS_4arch4Sm80ELb0ELb1ELb1ELb0ELb1ELb0ELb0ELb0ELi2ELi2ELi4ELi2ELb1EEENS1_24CollectiveEpilogueBwdGQAISA_fSD_Li256ELb0ELb1EEENS1_19SingleTileSchedulerILb0ELb0ELb0ELi128EEEEEEEEEvNT_6ParamsE) ;  /* 0xffff7f5004007950 */ /* 0x000fea0003c3ffff */
        .type           $_ZN7cutlass13device_kernelIN5flash19enable_sm80_to_sm89INS1_16FlashAttnBwdSm80INS1_25CollectiveMainloopBwdSm80ILi2ELi2EN4cute5tupleIJNS5_1CILi64EEENS7_ILi128EEES8_EEENS_10bfloat16_tEfNS_4arch4Sm80ELb0ELb1ELb1ELb0ELb1ELb0ELb0ELb0ELi2ELi2ELi4ELi2ELb1EEENS1_24CollectiveEpilogueBwdGQAISA_fSD_Li256ELb0ELb1EEENS1_19SingleTileSchedulerILb0ELb0ELb0ELi128EEEEEEEEEvNT_6ParamsE$_ZN4cute5tupleIJNS_15ArithmeticTupleIJiiEEEEEC2ERKS2_,@function
        .size           $_ZN7cutlass13device_kernelIN5flash19enable_sm80_to_sm89INS1_16FlashAttnBwdSm80INS1_25CollectiveMainloopBwdSm80ILi2ELi2EN4cute5tupleIJNS5_1CILi64EEENS7_ILi128EEES8_EEENS_10bfloat16_tEfNS_4arch4Sm80ELb0ELb1ELb1ELb0ELb1ELb0ELb0ELb0ELi2ELi2ELi4ELi2ELb1EEENS1_24CollectiveEpilogueBwdGQAISA_fSD_Li256ELb0ELb1EEENS1_19SingleTileSchedulerILb0ELb0ELb0ELi128EEEEEEEEEvNT_6ParamsE$_ZN4cute5tupleIJNS_15ArithmeticTupleIJiiEEEEEC2ERKS2_,($_ZN7cutlass13device_kernelIN5flash19enable_sm80_to_sm89INS1_16FlashAttnBwdSm80INS1_25CollectiveMainloopBwdSm80ILi2ELi2EN4cute5tupleIJNS5_1CILi64EEENS7_ILi128EEES8_EEENS_10bfloat16_tEfNS_4arch4Sm80ELb0ELb1ELb1ELb0ELb1ELb0ELb0ELb0ELi2ELi2ELi4ELi2ELb1EEENS1_24CollectiveEpilogueBwdGQAISA_fSD_Li256ELb0ELb1EEENS1_19SingleTileSchedulerILb0ELb0ELb0ELi128EEEEEEEEEvNT_6ParamsE$_ZN4cute5tupleIJNS_15ArithmeticTupleIJiiEEEiiiEEC2ERKS2_RKiS7_S7_ - $_ZN7cutlass13device_kernelIN5flash19enable_sm80_to_sm89INS1_16FlashAttnBwdSm80INS1_25CollectiveMainloopBwdSm80ILi2ELi2EN4cute5tupleIJNS5_1CILi64EEENS7_ILi128EEES8_EEENS_10bfloat16_tEfNS_4arch4Sm80ELb0ELb1ELb1ELb0ELb1ELb0ELb0ELb0ELi2ELi2ELi4ELi2ELb1EEENS1_24CollectiveEpilogueBwdGQAISA_fSD_Li256ELb0ELb1EEENS1_19SingleTileSchedulerILb0ELb0ELb0ELi128EEEEEEEEEvNT_6ParamsE$_ZN4cute5tupleIJNS_15ArithmeticTupleIJiiEEEEEC2ERKS2_)
$_ZN7cutlass13device_kernelIN5flash19enable_sm80_to_sm89INS1_16FlashAttnBwdSm80INS1_25CollectiveMainloopBwdSm80ILi2ELi2EN4cute5tupleIJNS5_1CILi64EEENS7_ILi128EEES8_EEENS_10bfloat16_tEfNS_4arch4Sm80ELb0ELb1ELb1ELb0ELb1ELb0ELb0ELb0ELi2ELi2ELi4ELi2ELb1EEENS1_24CollectiveEpilogueBwdGQAISA_fSD_Li256ELb0ELb1EEENS1_19SingleTileSchedulerILb0ELb0ELb0ELi128EEEEEEEEEvNT_6ParamsE$_ZN4cute5tupleIJNS_15ArithmeticTupleIJiiEEEEEC2ERKS2_:
[----:B------:R-:W-:Y:S02]  /*80b0*/  MOV R6, 0x80d0 ;  /* 0x000080d000067802 */ /* 0x000fe40000000f00 */
[----:B------:R-:W-:Y:S05]  /*80c0*/  CALL.REL.NOINC `($_ZN7cutlass13device_kernelIN5flash19enable_sm80_to_sm89INS1_16FlashAttnBwdSm80INS1_25CollectiveMainloopBwdSm80ILi2ELi2EN4cute5tupleIJNS5_1CILi64EEENS7_ILi128EEES8_EEENS_10bfloat16_tEfNS_4arch4Sm80ELb0ELb1ELb1ELb0ELb1ELb0ELb0ELb0ELi2ELi2ELi4ELi2ELb1EEENS1_24CollectiveEpilogueBwdGQAISA_fSD_Li256ELb0ELb1EEENS1_19SingleTileSchedulerILb0ELb0ELb0ELi128EEEEEEEEEvNT_6ParamsE$_ZN4cute3eso3ESOILb0ELb1EJNS_15ArithmeticTupleIJiiEEEEEC2ERKS3_) ;  /* 0xfffff42000007944 */ /* 0x000fea0003c3ffff */
[----:B------:R-:W-:-:S04]  /*80d0*/  MOV R9, 0x0 ;  /* 0x0000000000097802 */ /* 0x000fc80000000f00 */
[----:B------:R-:W-:Y:S05]  /*80e0*/  RET.REL.NODEC R8 `(_ZN7cutlass13device_kernelIN5flash19enable_sm80_to_sm89INS1_16FlashAttnBwdSm80INS1_25CollectiveMainloopBwdSm80ILi2ELi2EN4cute5tupleIJNS5_1CILi64EEENS7_ILi128EEES8_EEENS_10bfloat16_tEfNS_4arch4Sm80ELb0ELb1ELb1ELb0ELb1ELb0ELb0ELb0ELi2ELi2ELi4ELi2ELb1EEENS1_24CollectiveEpilogueBwdGQAISA_fSD_Li256ELb0ELb1EEENS1_19SingleTileSchedulerILb0ELb0ELb0ELi128EEEEEEEEEvNT_6ParamsE) ;  /* 0xffff7f1008007950 */ /* 0x000fea0003c3ffff */
        .type           $_ZN7cutlass13device_kernelIN5flash19enable_sm80_to_sm89INS1_16FlashAttnBwdSm80INS1_25CollectiveMainloopBwdSm80ILi2ELi2EN4cute5tupleIJNS5_1CILi64EEENS7_ILi128EEES8_EEENS_10bfloat16_tEfNS_4arch4Sm80ELb0ELb1ELb1ELb0ELb1ELb0ELb0ELb0ELi2ELi2ELi4ELi2ELb1EEENS1_24CollectiveEpilogueBwdGQAISA_fSD_Li256ELb0ELb1EEENS1_19SingleTileSchedulerILb0ELb0ELb0ELi128EEEEEEEEEvNT_6ParamsE$_ZN4cute5tupleIJNS_15ArithmeticTupleIJiiEEEiiiEEC2ERKS2_RKiS7_S7_,@function
        .size           $_ZN7cutlass13device_kernelIN5flash19enable_sm80_to_sm89INS1_16FlashAttnBwdSm80INS1_25CollectiveMainloopBwdSm80ILi2ELi2EN4cute5tupleIJNS5_1CILi64EEENS7_ILi128EEES8_EEENS_10bfloat16_tEfNS_4arch4Sm80ELb0ELb1ELb1ELb0ELb1ELb0ELb0ELb0ELi2ELi2ELi4ELi2ELb1EEENS1_24CollectiveEpilogueBwdGQAISA_fSD_Li256ELb0ELb1EEENS1_19SingleTileSchedulerILb0ELb0ELb0ELi128EEEEEEEEEvNT_6ParamsE$_ZN4cute5tupleIJNS_15ArithmeticTupleIJiiEEEiiiEEC2ERKS2_RKiS7_S7_,($_ZN7cutlass13device_kernelIN5flash19enable_sm80_to_sm89INS1_16FlashAttnBwdSm80INS1_25CollectiveMainloopBwdSm80ILi2ELi2EN4cute5tupleIJNS5_1CILi64EEENS7_ILi128EEES8_EEENS_10bfloat16_tEfNS_4arch4Sm80ELb0ELb1ELb1ELb0ELb1ELb0ELb0ELb0ELi2ELi2ELi4ELi2ELb1EEENS1_24CollectiveEpilogueBwdGQAISA_fSD_Li256ELb0ELb1EEENS1_19SingleTileSchedulerILb0ELb0ELb0ELi128EEEEEEEEEvNT_6ParamsE$_ZN4cute5tupleIJNS_1CILi0EEES2_S2_iEEC2ERKS2_S5_S5_RKi - $_ZN7cutlass13device_kernelIN5flash19enable_sm80_to_sm89INS1_16FlashAttnBwdSm80INS1_25CollectiveMainloopBwdSm80ILi2ELi2EN4cute5tupleIJNS5_1CILi64EEENS7_ILi128EEES8_EEENS_10bfloat16_tEfNS_4arch4Sm80ELb0ELb1ELb1ELb0ELb1ELb0ELb0ELb0ELi2ELi2ELi4ELi2ELb1EEENS1_24CollectiveEpilogueBwdGQAISA_fSD_Li256ELb0ELb1EEENS1_19SingleTileSchedulerILb0ELb0ELb0ELi128EEEEEEEEEvNT_6ParamsE$_ZN4cute5tupleIJNS_15ArithmeticTupleIJiiEEEiiiEEC2ERKS2_RKiS7_S7_)
$_ZN7cutlass13device_kernelIN5flash19enable_sm80_to_sm89INS1_16FlashAttnBwdSm80INS1_25CollectiveMainloopBwdSm80ILi2ELi2EN4cute5tupleIJNS5_1CILi64EEENS7_ILi128EEES8_EEENS_10bfloat16_tEfNS_4arch4Sm80ELb0ELb1ELb1ELb0ELb1ELb0ELb0ELb0ELi2ELi2ELi4ELi2ELb1EEENS1_24CollectiveEpilogueBwdGQAISA_fSD_Li256ELb0ELb1EEENS1_19SingleTileSchedulerILb0ELb0ELb0ELi128EEEEEEEEEvNT_6ParamsE$_ZN4cute5tupleIJNS_15ArithmeticTupleIJiiEEEiiiEEC2ERKS2_RKiS7_S7_:
[----:B------:R-:W-:Y:S02]  /*80f0*/  MOV R4, 0x8110 ;  /* 0x0000811000047802 */ /* 0x000fe40000000f00 */
[----:B------:R-:W-:Y:S05]  /*8100*/  CALL.REL.NOINC `($_ZN7cutlass13device_kernelIN5flash19enable_sm80_to_sm89INS1_16FlashAttnBwdSm80INS1_25CollectiveMainloopBwdSm80ILi2ELi2EN4cute5tupleIJNS5_1CILi64EEENS7_ILi128EEES8_EEENS_10bfloat16_tEfNS_4arch4Sm80ELb0ELb1ELb1ELb0ELb1ELb0ELb0ELb0ELi2ELi2ELi4ELi2ELb1EEENS1_24CollectiveEpilogueBwdGQAISA_fSD_Li256ELb0ELb1EEENS1_19SingleTileSchedulerILb0ELb0ELb0ELi128EEEEEEEEEvNT_6ParamsE$_ZN4cute3eso3ESOILb0ELb0EJNS_15ArithmeticTupleIJiiEEEiiiEEC2ERKS3_RKiS8_S8_) ;  /* 0xffffeff000007944 */ /* 0x000fea0003c3ffff */
[----:B------:R-:W-:-:S04]  /*8110*/  MOV R9, 0x0 ;  /* 0x0000000000097802 */ /* 0x000fc80000000f00 */
[----:B------:R-:W-:Y:S05]  /*8120*/  RET.REL.NODEC R8 `(_ZN7cutlass13device_kernelIN5flash19enable_sm80_to_sm89INS1_16FlashAttnBwdSm80INS1_25CollectiveMainloopBwdSm80ILi2ELi2EN4cute5tupleIJNS5_1CILi64EEENS7_ILi128EEES8_EEENS_10bfloat16_tEfNS_4arch4Sm80ELb0ELb1ELb1ELb0ELb1ELb0ELb0ELb0ELi2ELi2ELi4ELi2ELb1EEENS1_24CollectiveEpilogueBwdGQAISA_fSD_Li256ELb0ELb1EEENS1_19SingleTileSchedulerILb0ELb0ELb0ELi128EEEEEEEEEvNT_6ParamsE) ;  /* 0xffff7ed008007950 */ /* 0x000fea0003c3ffff */
        .type           $_ZN7cutlass13device_kernelIN5flash19enable_sm80_to_sm89INS1_16FlashAttnBwdSm80INS1_25CollectiveMainloopBwdSm80ILi2ELi2EN4cute5tupleIJNS5_1CILi64EEENS7_ILi128EEES8_EEENS_10bfloat16_tEfNS_4arch4Sm80ELb0ELb1ELb1ELb0ELb1ELb0ELb0ELb0ELi2ELi2ELi4ELi2ELb1EEENS1_24CollectiveEpilogueBwdGQAISA_fSD_Li256ELb0ELb1EEENS1_19SingleTileSchedulerILb0ELb0ELb0ELi128EEEEEEEEEvNT_6ParamsE$_ZN4cute5tupleIJNS_1CILi0EEES2_S2_iEEC2ERKS2_S5_S5_RKi,@function
        .size           $_ZN7cutlass13device_kernelIN5flash19enable_sm80_to_sm89INS1_16FlashAttnBwdSm80INS1_25CollectiveMainloopBwdSm80ILi2ELi2EN4cute5tupleIJNS5_1CILi64EEENS7_ILi128EEES8_EEENS_10bfloat16_tEfNS_4arch4Sm80ELb0ELb1ELb1ELb0ELb1ELb0ELb0ELb0ELi2ELi2ELi4ELi2ELb1EEENS1_24CollectiveEpilogueBwdGQAISA_fSD_Li256ELb0ELb1EEENS1_19SingleTileSchedulerILb0ELb0ELb0ELi128EEEEEEEEEvNT_6ParamsE$_ZN4cute5tupleIJNS_1CILi0EEES2_S2_iEEC2ERKS2_S5_S5_RKi,($_ZN7cutlass13device_kernelIN5flash19enable_sm80_to_sm89INS1_16FlashAttnBwdSm80INS1_25CollectiveMainloopBwdSm80ILi2ELi2EN4cute5tupleIJNS5_1CILi64EEENS7_ILi128EEES8_EEENS_10bfloat16_tEfNS_4arch4Sm80ELb0ELb1ELb1ELb0ELb1ELb0ELb0ELb0ELi2ELi2ELi4ELi2ELb1EEENS1_24CollectiveEpilogueBwdGQAISA_fSD_Li256ELb0ELb1EEENS1_19SingleTileSchedulerILb0ELb0ELb0ELi128EEEEEEEEEvNT_6ParamsE$_ZN4cute5tupleIJNS_1CILi0EEES2_iEEC2ERKS2_S5_RKi - $_ZN7cutlass13device_kernelIN5flash19enable_sm80_to_sm89INS1_16FlashAttnBwdSm80INS1_25CollectiveMainloopBwdSm80ILi2ELi2EN4cute5tupleIJNS5_1CILi64EEENS7_ILi128EEES8_EEENS_10bfloat16_tEfNS_4arch4Sm80ELb0ELb1ELb1ELb0ELb1ELb0ELb0ELb0ELi2ELi2ELi4ELi2ELb1EEENS1_24CollectiveEpilogueBwdGQAISA_fSD_Li256ELb0ELb1EEENS1_19SingleTileSchedulerILb0ELb0ELb0ELi128EEEEEEEEEvNT_6ParamsE$_ZN4cute5tupleIJNS_1CILi0EEES2_S2_iEEC2ERKS2_S5_S5_RKi)
$_ZN7cutlass13device_kernelIN5flash19enable_sm80_to_sm89INS1_16FlashAttnBwdSm80INS1_25CollectiveMainloopBwdSm80ILi2ELi2EN4cute5tupleIJNS5_1CILi64EEENS7_ILi128EEES8_EEENS_10bfloat16_tEfNS_4arch4Sm80ELb0ELb1ELb1ELb0ELb1ELb0ELb0ELb0ELi2ELi2ELi4ELi2ELb1EEENS1_24CollectiveEpilogueBwdGQAISA_fSD_Li256ELb0ELb1EEENS1_19SingleTileSchedulerILb0ELb0ELb0ELi128EEEEEEEEEvNT_6ParamsE$_ZN4cute5tupleIJNS_1CILi0EEES2_S2_iEEC2ERKS2_S5_S5_RKi:
[----:B------:R-:W-:Y:S02]  /*8130*/  MOV R4, 0x8150 ;  /* 0x0000815000047802 */ /* 0x000fe40000000f00 */
[----:B------:R-:W-:Y:S05]  /*8140*/  CALL.REL.NOINC `($_ZN7cutlass13device_kernelIN5flash19enable_sm80_to_sm89INS1_16FlashAttnBwdSm80INS1_25CollectiveMainloopBwdSm80ILi2ELi2EN4cute5tupleIJNS5_1CILi64EEENS7_ILi128EEES8_EEENS_10bfloat16_tEfNS_4arch4Sm80ELb0ELb1ELb1ELb0ELb1ELb0ELb0ELb0ELi2ELi2ELi4ELi2ELb1EEENS1_24CollectiveEpilogueBwdGQAISA_fSD_Li256ELb0ELb1EEENS1_19SingleTileSchedulerILb0ELb0ELb0ELi128EEEEEEEEEvNT_6ParamsE$_ZN4cute3eso3ESOILb1ELb0EJNS_1CILi0EEES3_S3_iEEC2ERKS3_S6_S6_RKi) ;  /* 0xfffff6b000007944 */ /* 0x000fea0003c3ffff */
[----:B------:R-:W-:Y:S02]  /*8150*/  MOV R4, R8 ;  /* 0x0000000800047202 */ /* 0x000fe40000000f00 */
[----:B------:R-:W-:-:S04]  /*8160*/  MOV R5, 0x0 ;  /* 0x0000000000057802 */ /* 0x000fc80000000f00 */
[----:B------:R-:W-:Y:S05]  /*8170*/  RET.REL.NODEC R4 `(_ZN7cutlass13device_kernelIN5flash19enable_sm80_to_sm89INS1_16FlashAttnBwdSm80INS1_25CollectiveMainloopBwdSm80ILi2ELi2EN4cute5tupleIJNS5_1CILi64EEENS7_ILi128EEES8_EEENS_10bfloat16_tEfNS_4arch4Sm80ELb0ELb1ELb1ELb0ELb1ELb0ELb0ELb0ELi2ELi2ELi4ELi2ELb1EEENS1_24CollectiveEpilogueBwdGQAISA_fSD_Li256ELb0ELb1EEENS1_19SingleTileSchedulerILb0ELb0ELb0ELi128EEEEEEEEEvNT_6ParamsE) ;  /* 0xffff7e8004007950 */ /* 0x000fea0003c3ffff */
        .type           $_ZN7cutlass13device_kernelIN5flash19enable_sm80_to_sm89INS1_16FlashAttnBwdSm80INS1_25CollectiveMainloopBwdSm80ILi2ELi2EN4cute5tupleIJNS5_1CILi64EEENS7_ILi128EEES8_EEENS_10bfloat16_tEfNS_4arch4Sm80ELb0ELb1ELb1ELb0ELb1ELb0ELb0ELb0ELi2ELi2ELi4ELi2ELb1EEENS1_24CollectiveEpilogueBwdGQAISA_fSD_Li256ELb0ELb1EEENS1_19SingleTileSchedulerILb0ELb0ELb0ELi128EEEEEEEEEvNT_6ParamsE$_ZN4cute5tupleIJNS_1CILi0EEES2_iEEC2ERKS2_S5_RKi,@function
        .size           $_ZN7cutlass13device_kernelIN5flash19enable_sm80_to_sm89INS1_16FlashAttnBwdSm80INS1_25CollectiveMainloopBwdSm80ILi2ELi2EN4cute5tupleIJNS5_1CILi64EEENS7_ILi128EEES8_EEENS_10bfloat16_tEfNS_4arch4Sm80ELb0ELb1ELb1ELb0ELb1ELb0ELb0ELb0ELi2ELi2ELi4ELi2ELb1EEENS1_24CollectiveEpilogueBwdGQAISA_fSD_Li256ELb0ELb1EEENS1_19SingleTileSchedulerILb0ELb0ELb0ELi128EEEEEEEEEvNT_6ParamsE$_ZN4cute5tupleIJNS_1CILi0EEES2_iEEC2ERKS2_S5_RKi,($_ZN7cutlass13device_kernelIN5flash19enable_sm80_to_sm89INS1_16FlashAttnBwdSm80INS1_25CollectiveMainloopBwdSm80ILi2ELi2EN4cute5tupleIJNS5_1CILi64EEENS7_ILi128EEES8_EEENS_10bfloat16_tEfNS_4arch4Sm80ELb0ELb1ELb1ELb0ELb1ELb0ELb0ELb0ELi2ELi2ELi4ELi2ELb1EEENS1_24CollectiveEpilogueBwdGQAISA_fSD_Li256ELb0ELb1EEENS1_19SingleTileSchedulerILb0ELb0ELb0ELi128EEEEEEEEEvNT_6ParamsE$_ZN4cute5tupleIJNS_1CILi0EEES2_iiEEC2ERKS2_S5_RKiS7_ - $_ZN7cutlass13device_kernelIN5flash19enable_sm80_to_sm89INS1_16FlashAttnBwdSm80INS1_25CollectiveMainloopBwdSm80ILi2ELi2EN4cute5tupleIJNS5_1CILi64EEENS7_ILi128EEES8_EEENS_10bfloat16_tEfNS_4arch4Sm80ELb0ELb1ELb1ELb0ELb1ELb0ELb0ELb0ELi2ELi2ELi4ELi2ELb1EEENS1_24CollectiveEpilogueBwdGQAISA_fSD_Li256ELb0ELb1EEENS1_19SingleTileSchedulerILb0ELb0ELb0ELi128EEEEEEEEEvNT_6ParamsE$_ZN4cute5tupleIJNS_1CILi0EEES2_iEEC2ERKS2_S5_RKi)
$_ZN7cutlass13device_kernelIN5flash19enable_sm80_to_sm89INS1_16FlashAttnBwdSm80INS1_25CollectiveMainloopBwdSm80ILi2ELi2EN4cute5tupleIJNS5_1CILi64EEENS7_ILi128EEES8_EEENS_10bfloat16_tEfNS_4arch4Sm80ELb0ELb1ELb1ELb0ELb1ELb0ELb0ELb0ELi2ELi2ELi4ELi2ELb1EEENS1_24CollectiveEpilogueBwdGQAISA_fSD_Li256ELb0ELb1EEENS1_19SingleTileSchedulerILb0ELb0ELb0ELi128EEEEEEEEEvNT_6ParamsE$_ZN4cute5tupleIJNS_1CILi0EEES2_iEEC2ERKS2_S5_RKi:
[----:B------:R-:W-:Y:S02]  /*8180*/  MOV R4, 0x81a0 ;  /* 0x000081a000047802 */ /* 0x000fe40000000f00 */
[----:B------:R-:W-:Y:S05]  /*8190*/  CALL.REL.NOINC `($_ZN7cutlass13device_kernelIN5flash19enable_sm80_to_sm89INS1_16FlashAttnBwdSm80INS1_25CollectiveMainloopBwdSm80ILi2ELi2EN4cute5tupleIJNS5_1CILi64EEENS7_ILi128EEES8_EEENS_10bfloat16_tEfNS_4arch4Sm80ELb0ELb1ELb1ELb0ELb1ELb0ELb0ELb0ELi2ELi2ELi4ELi2ELb1EEENS1_24CollectiveEpilogueBwdGQAISA_fSD_Li256ELb0ELb1EEENS1_19SingleTileSchedulerILb0ELb0ELb0ELi128EEEEEEEEEvNT_6ParamsE$_ZN4cute3eso3ESOILb1ELb0EJNS_1CILi0EEES3_iEEC2ERKS3_S6_RKi) ;  /* 0xfffff6b000007944 */ /* 0x000fea0003c3ffff */
[----:B------:R-:W-:Y:S02]  /*81a0*/  MOV R4, R12 ;  /* 0x0000000c00047202 */ /* 0x000fe40000000f00 */
[----:B------:R-:W-:-:S04]  /*81b0*/  MOV R5, 0x0 ;  /* 0x0000000000057802 */ /* 0x000fc80000000f00 */
[----:B------:R-:W-:Y:S05]  /*81c0*/  RET.REL.NODEC R4 `(_ZN7cutlass13device_kernelIN5flash19enable_sm80_to_sm89INS1_16FlashAttnBwdSm80INS1_25CollectiveMainloopBwdSm80ILi2ELi2EN4cute5tupleIJNS5_1CILi64EEENS7_ILi128EEES8_EEENS_10bfloat16_tEfNS_4arch4Sm80ELb0ELb1ELb1ELb0ELb1ELb0ELb0ELb0ELi2ELi2ELi4ELi2ELb1EEENS1_24CollectiveEpilogueBwdGQAISA_fSD_Li256ELb0ELb1EEENS1_19SingleTileSchedulerILb0ELb0ELb0ELi128EEEEEEEEEvNT_6ParamsE) ;  /* 0xffff7e3004007950 */ /* 0x000fea0003c3ffff */
        .type           $_ZN7cutlass13device_kernelIN5flash19enable_sm80_to_sm89INS1_16FlashAttnBwdSm80INS1_25CollectiveMainloopBwdSm80ILi2ELi2EN4cute5tupleIJNS5_1CILi64EEENS7_ILi128EEES8_EEENS_10bfloat16_tEfNS_4arch4Sm80ELb0ELb1ELb1ELb0ELb1ELb0ELb0ELb0ELi2ELi2ELi4ELi2ELb1EEENS1_24CollectiveEpilogueBwdGQAISA_fSD_Li256ELb0ELb1EEENS1_19SingleTileSchedulerILb0ELb0ELb0ELi128EEEEEEEEEvNT_6ParamsE$_ZN4cute5tupleIJNS_1CILi0EEES2_iiEEC2ERKS2_S5_RKiS7_,@function
        .size           $_ZN7cutlass13device_kernelIN5flash19enable_sm80_to_sm89INS1_16FlashAttnBwdSm80INS1_25CollectiveMainloopBwdSm80ILi2ELi2EN4cute5tupleIJNS5_1CILi64EEENS7_ILi128EEES8_EEENS_10bfloat16_tEfNS_4arch4Sm80ELb0ELb1ELb1ELb0ELb1ELb0ELb0ELb0ELi2ELi2ELi4ELi2ELb1EEENS1_24CollectiveEpilogueBwdGQAISA_fSD_Li256ELb0ELb1EEENS1_19SingleTileSchedulerILb0ELb0ELb0ELi128EEEEEEEEEvNT_6ParamsE$_ZN4cute5tupleIJNS_1CILi0EEES2_iiEEC2ERKS2_S5_RKiS7_,($_ZN7cutlass13device_kernelIN5flash19enable_sm80_to_sm89INS1_16FlashAttnBwdSm80INS1_25CollectiveMainloopBwdSm80ILi2ELi2EN4cute5tupleIJNS5_1CILi64EEENS7_ILi128EEES8_EEENS_10bfloat16_tEfNS_4arch4Sm80ELb0ELb1ELb1ELb0ELb1ELb0ELb0ELb0ELi2ELi2ELi4ELi2ELb1EEENS1_24CollectiveEpilogueBwdGQAISA_fSD_Li256ELb0ELb1EEENS1_19SingleTileSchedulerILb0ELb0ELb0ELi128EEEEEEEEEvNT_6ParamsE$_ZN4cute5tupleIJNS_1CILi0EEEiEEC2ERKS2_RKi - $_ZN7cutlass13device_kernelIN5flash19enable_sm80_to_sm89INS1_16FlashAttnBwdSm80INS1_25CollectiveMainloopBwdSm80ILi2ELi2EN4cute5tupleIJNS5_1CILi64EEENS7_ILi128EEES8_EEENS_10bfloat16_tEfNS_4arch4Sm80ELb0ELb1ELb1ELb0ELb1ELb0ELb0ELb0ELi2ELi2ELi4ELi2ELb1EEENS1_24CollectiveEpilogueBwdGQAISA_fSD_Li256ELb0ELb1EEENS1_19SingleTileSchedulerILb0ELb0ELb0ELi128EEEEEEEEEvNT_6ParamsE$_ZN4cute5tupleIJNS_1CILi0EEES2_iiEEC2ERKS2_S5_RKiS7_)
$_ZN7cutlass13device_kernelIN5flash19enable_sm80_to_sm89INS1_16FlashAttnBwdSm80INS1_25CollectiveMainloopBwdSm80ILi2ELi2EN4cute5tupleIJNS5_1CILi64EEENS7_ILi128EEES8_EEENS_10bfloat16_tEfNS_4arch4Sm80ELb0ELb1ELb1ELb0ELb1ELb0ELb0ELb0ELi2ELi2ELi4ELi2ELb1EEENS1_24CollectiveEpilogueBwdGQAISA_fSD_Li256ELb0ELb1EEENS1_19SingleTileSchedulerILb0ELb0ELb0ELi128EEEEEEEEEvNT_6ParamsE$_ZN4cute5tupleIJNS_1CILi0EEES2_iiEEC2ERKS2_S5_RKiS7_:
[----:B------:R-:W-:Y:S02]  /*81d0*/  MOV R8, 0x81f0 ;  /* 0x000081f000087802 */ /* 0x000fe40000000f00 */
[----:B------:R-:W-:Y:S05]  /*81e0*/  CALL.REL.NOINC `($_ZN7cutlass13device_kernelIN5flash19enable_sm80_to_sm89INS1_16FlashAttnBwdSm80INS1_25CollectiveMainloopBwdSm80ILi2ELi2EN4cute5tupleIJNS5_1CILi64EEENS7_ILi128EEES8_EEENS_10bfloat16_tEfNS_4arch4Sm80ELb0ELb1ELb1ELb0ELb1ELb0ELb0ELb0ELi2ELi2ELi4ELi2ELb1EEENS1_24CollectiveEpilogueBwdGQAISA_fSD_Li256ELb0ELb1EEENS1_19SingleTileSchedulerILb0ELb0ELb0ELi128EEEEEEEEEvNT_6ParamsE$_ZN4cute3eso3ESOILb1ELb0EJNS_1CILi0EEES3_iiEEC2ERKS3_S6_RKiS8_) ;  /* 0xfffff70000007944 */ /* 0x000fea0003c3ffff */
[----:B-1----:R-:W-:Y:S02]  /*81f0*/  MOV R14, R12 ;  /* 0x0000000c000e7202 */ /* 0x002fe40000000f00 */
[----:B------:R-:W-:-:S04]  /*8200*/  MOV R15, 0x0 ;  /* 0x00000000000f7802 */ /* 0x000fc80000000f00 */
[----:B------:R-:W-:Y:S05]  /*8210*/  RET.REL.NODEC R14 `(_ZN7cutlass13device_kernelIN5flash19enable_sm80_to_sm89INS1_16FlashAttnBwdSm80INS1_25CollectiveMainloopBwdSm80ILi2ELi2EN4cute5tupleIJNS5_1CILi64EEENS7_ILi128EEES8_EEENS_10bfloat16_tEfNS_4arch4Sm80ELb0ELb1ELb1ELb0ELb1ELb0ELb0ELb0ELi2ELi2ELi4ELi2ELb1EEENS1_24CollectiveEpilogueBwdGQAISA_fSD_Li256ELb0ELb1EEENS1_19SingleTileSchedulerILb0ELb0ELb0ELi128EEEEEEEEEvNT_6ParamsE) ;  /* 0xffff7de00e007950 */ /* 0x000fea0003c3ffff */
        .type           $_ZN7cutlass13device_kernelIN5flash19enable_sm80_to_sm89INS1_16FlashAttnBwdSm80INS1_25CollectiveMainloopBwdSm80ILi2ELi2EN4cute5tupleIJNS5_1CILi64EEENS7_ILi128EEES8_EEENS_10bfloat16_tEfNS_4arch4Sm80ELb0ELb1ELb1ELb0ELb1ELb0ELb0ELb0ELi2ELi2ELi4ELi2ELb1EEENS1_24CollectiveEpilogueBwdGQAISA_fSD_Li256ELb0ELb1EEENS1_19SingleTileSchedulerILb0ELb0ELb0ELi128EEEEEEEEEvNT_6ParamsE$_ZN4cute5tupleIJNS_1CILi0EEEiEEC2ERKS2_RKi,@function
        .size           $_ZN7cutlass13device_kernelIN5flash19enable_sm80_to_sm89INS1_16FlashAttnBwdSm80INS1_25CollectiveMainloopBwdSm80ILi2ELi2EN4cute5tupleIJNS5_1CILi64EEENS7_ILi128EEES8_EEENS_10bfloat16_tEfNS_4arch4Sm80ELb0ELb1ELb1ELb0ELb1ELb0ELb0ELb0ELi2ELi2ELi4ELi2ELb1EEENS1_24CollectiveEpilogueBwdGQAISA_fSD_Li256ELb0ELb1EEENS1_19SingleTileSchedulerILb0ELb0ELb0ELi128EEEEEEEEEvNT_6ParamsE$_ZN4cute5tupleIJNS_1CILi0EEEiEEC2ERKS2_RKi,($_ZN7cutlass13device_kernelIN5flash19enable_sm80_to_sm89INS1_16FlashAttnBwdSm80INS1_25CollectiveMainloopBwdSm80ILi2ELi2EN4cute5tupleIJNS5_1CILi64EEENS7_ILi128EEES8_EEENS_10bfloat16_tEfNS_4arch4Sm80ELb0ELb1ELb1ELb0ELb1ELb0ELb0ELb0ELi2ELi2ELi4ELi2ELb1EEENS1_24CollectiveEpilogueBwdGQAISA_fSD_Li256ELb0ELb1EEENS1_19SingleTileSchedulerILb0ELb0ELb0ELi128EEEEEEEEEvNT_6ParamsE$_ZN4cute5tupleIJNS_1CILi0EEEiiiEEC2ERKS2_RKiS7_S7_ - $_ZN7cutlass13device_kernelIN5flash19enable_sm80_to_sm89INS1_16FlashAttnBwdSm80INS1_25CollectiveMainloopBwdSm80ILi2ELi2EN4cute5tupleIJNS5_1CILi64EEENS7_ILi128EEES8_EEENS_10bfloat16_tEfNS_4arch4Sm80ELb0ELb1ELb1ELb0ELb1ELb0ELb0ELb0ELi2ELi2ELi4ELi2ELb1EEENS1_24CollectiveEpilogueBwdGQAISA_fSD_Li256ELb0ELb1EEENS1_19SingleTileSchedulerILb0ELb0ELb0ELi128EEEEEEEEEvNT_6ParamsE$_ZN4cute5tupleIJNS_1CILi0EEEiEEC2ERKS2_RKi)
$_ZN7cutlass13device_kernelIN5flash19enable_sm80_to_sm89INS1_16FlashAttnBwdSm80INS1_25CollectiveMainloopBwdSm80ILi2ELi2EN4cute5tupleIJNS5_1CILi64EEENS7_ILi128EEES8_EEENS_10bfloat16_tEfNS_4arch4Sm80ELb0ELb1ELb1ELb0ELb1ELb0ELb0ELb0ELi2ELi2ELi4ELi2ELb1EEENS1_24CollectiveEpilogueBwdGQAISA_fSD_Li256ELb0ELb1EEENS1_19SingleTileSchedulerILb0ELb0ELb0ELi128EEEEEEEEEvNT_6ParamsE$_ZN4cute5tupleIJNS_1CILi0EEEiEEC2ERKS2_RKi:
[----:B------:R-:W-:Y:S01]  /*8220*/  MOV R4, 0x8250 ;  /* 0x0000825000047802 */ /* 0x000fe20000000f00 */
[----:B------:R-:W-:Y:S02]  /*8230*/  UMOV UR40, UR38 ;  /* 0x0000002600287c82 */ /* 0x000fe40008000000 */
[----:B------:R-:W-:Y:S05]  /*8240*/  CALL.REL.NOINC `($_ZN7cutlass13device_kernelIN5flash19enable_sm80_to_sm89INS1_16FlashAttnBwdSm80INS1_25CollectiveMainloopBwdSm80ILi2ELi2EN4cute5tupleIJNS5_1CILi64EEENS7_ILi128EEES8_EEENS_10bfloat16_tEfNS_4arch4Sm80ELb0ELb1ELb1ELb0ELb1ELb0ELb0ELb0ELi2ELi2ELi4ELi2ELb1EEENS1_24CollectiveEpilogueBwdGQAISA_fSD_Li256ELb0ELb1EEENS1_19SingleTileSchedulerILb0ELb0ELb0ELi128EEEEEEEEEvNT_6ParamsE$_ZN4cute3eso3ESOILb1ELb0EJNS_1CILi0EEEiEEC2ERKS3_RKi) ;  /* 0xfffff73000007944 */ /* 0x000fea0003c3ffff */
[----:B------:R-:W-:Y:S02]  /*8250*/  MOV R4, R12 ;  /* 0x0000000c00047202 */ /* 0x000fe40000000f00 */
[----:B------:R-:W-:-:S04]  /*8260*/  MOV R5, 0x0 ;  /* 0x0000000000057802 */ /* 0x000fc80000000f00 */
[----:B------:R-:W-:Y:S05]  /*8270*/  RET.REL.NODEC R4 `(_ZN7cutlass13device_kernelIN5flash19enable_sm80_to_sm89INS1_16FlashAttnBwdSm80INS1_25CollectiveMainloopBwdSm80ILi2ELi2EN4cute5tupleIJNS5_1CILi64EEENS7_ILi128EEES8_EEENS_10bfloat16_tEfNS_4arch4Sm80ELb0ELb1ELb1ELb0ELb1ELb0ELb0ELb0ELi2ELi2ELi4ELi2ELb1EEENS1_24CollectiveEpilogueBwdGQAISA_fSD_Li256ELb0ELb1EEENS1_19SingleTileSchedulerILb0ELb0ELb0ELi128EEEEEEEEEvNT_6ParamsE) ;  /* 0xffff7d8004007950 */ /* 0x000fea0003c3ffff */
        .type           $_ZN7cutlass13device_kernelIN5flash19enable_sm80_to_sm89INS1_16FlashAttnBwdSm80INS1_25CollectiveMainloopBwdSm80ILi2ELi2EN4cute5tupleIJNS5_1CILi64EEENS7_ILi128EEES8_EEENS_10bfloat16_tEfNS_4arch4Sm80ELb0ELb1ELb1ELb0ELb1ELb0ELb0ELb0ELi2ELi2ELi4ELi2ELb1EEENS1_24CollectiveEpilogueBwdGQAISA_fSD_Li256ELb0ELb1EEENS1_19SingleTileSchedulerILb0ELb0ELb0ELi128EEEEEEEEEvNT_6ParamsE$_ZN4cute5tupleIJNS_1CILi0EEEiiiEEC2ERKS2_RKiS7_S7_,@function
        .size           $_ZN7cutlass13device_kernelIN5flash19enable_sm80_to_sm89INS1_16FlashAttnBwdSm80INS1_25CollectiveMainloopBwdSm80ILi2ELi2EN4cute5tupleIJNS5_1CILi64EEENS7_ILi128EEES8_EEENS_10bfloat16_tEfNS_4arch4Sm80ELb0ELb1ELb1ELb0ELb1ELb0ELb0ELb0ELi2ELi2ELi4ELi2ELb1EEENS1_24CollectiveEpilogueBwdGQAISA_fSD_Li256ELb0ELb1EEENS1_19SingleTileSchedulerILb0ELb0ELb0ELi128EEEEEEEEEvNT_6ParamsE$_ZN4cute5tupleIJNS_1CILi0EEEiiiEEC2ERKS2_RKiS7_S7_,($_ZN7cutlass13device_kernelIN5flash19enable_sm80_to_sm89INS1_16FlashAttnBwdSm80INS1_25CollectiveMainloopBwdSm80ILi2ELi2EN4cute5tupleIJNS5_1CILi64EEENS7_ILi128EEES8_EEENS_10bfloat16_tEfNS_4arch4Sm80ELb0ELb1ELb1ELb0ELb1ELb0ELb0ELb0ELi2ELi2ELi4ELi2ELb1EEENS1_24CollectiveEpilogueBwdGQAISA_fSD_Li256ELb0ELb1EEENS1_19SingleTileSchedulerILb0ELb0ELb0ELi128EEEEEEEEEvNT_6ParamsE$_ZN4cute5tupleIJiEEC2ERKi - $_ZN7cutlass13device_kernelIN5flash19enable_sm80_to_sm89INS1_16FlashAttnBwdSm80INS1_25CollectiveMainloopBwdSm80ILi2ELi2EN4cute5tupleIJNS5_1CILi64EEENS7_ILi128EEES8_EEENS_10bfloat16_tEfNS_4arch4Sm80ELb0ELb1ELb1ELb0ELb1ELb0ELb0ELb0ELi2ELi2ELi4ELi2ELb1EEENS1_24CollectiveEpilogueBwdGQAISA_fSD_Li256ELb0ELb1EEENS1_19SingleTileSchedulerILb0ELb0ELb0ELi128EEEEEEEEEvNT_6ParamsE$_ZN4cute5tupleIJNS_1CILi0EEEiiiEEC2ERKS2_RKiS7_S7_)
$_ZN7cutlass13device_kernelIN5flash19enable_sm80_to_sm89INS1_16FlashAttnBwdSm80INS1_25CollectiveMainloopBwdSm80ILi2ELi2EN4cute5tupleIJNS5_1CILi64EEENS7_ILi128EEES8_EEENS_10bfloat16_tEfNS_4arch4Sm80ELb0ELb1ELb1ELb0ELb1ELb0ELb0ELb0ELi2ELi2ELi4ELi2ELb1EEENS1_24CollectiveEpilogueBwdGQAISA_fSD_Li256ELb0ELb1EEENS1_19SingleTileSchedulerILb0ELb0ELb0ELi128EEEEEEEEEvNT_6ParamsE$_ZN4cute5tupleIJNS_1CILi0EEEiiiEEC2ERKS2_RKiS7_S7_:
[----:B------:R-:W-:Y:S02]  /*8280*/  MOV R4, 0x82a0 ;  /* 0x000082a000047802 */ /* 0x000fe40000000f00 */
[----:B------:R-:W-:Y:S05]  /*8290*/  CALL.REL.NOINC `($_ZN7cutlass13device_kernelIN5flash19enable_sm80_to_sm89INS1_16FlashAttnBwdSm80INS1_25CollectiveMainloopBwdSm80ILi2ELi2EN4cute5tupleIJNS5_1CILi64EEENS7_ILi128EEES8_EEENS_10bfloat16_tEfNS_4arch4Sm80ELb0ELb1ELb1ELb0ELb1ELb0ELb0ELb0ELi2ELi2ELi4ELi2ELb1EEENS1_24CollectiveEpilogueBwdGQAISA_fSD_Li256ELb0ELb1EEENS1_19SingleTileSchedulerILb0ELb0ELb0ELi128EEEEEEEEEvNT_6ParamsE$_ZN4cute3eso3ESOILb1ELb0EJNS_1CILi0EEEiiiEEC2ERKS3_RKiS8_S8_) ;  /* 0xfffff7d000007944 */ /* 0x000fea0003c3ffff */
[----:B------:R-:W-:-:S04]  /*82a0*/  MOV R9, 0x0 ;  /* 0x0000000000097802 */ /* 0x000fc80000000f00 */
[----:B------:R-:W-:Y:S05]  /*82b0*/  RET.REL.NODEC R8 `(_ZN7cutlass13device_kernelIN5flash19enable_sm80_to_sm89INS1_16FlashAttnBwdSm80INS1_25CollectiveMainloopBwdSm80ILi2ELi2EN4cute5tupleIJNS5_1CILi64EEENS7_ILi128EEES8_EEENS_10bfloat16_tEfNS_4arch4Sm80ELb0ELb1ELb1ELb0ELb1ELb0ELb0ELb0ELi2ELi2ELi4ELi2ELb1EEENS1_24CollectiveEpilogueBwdGQAISA_fSD_Li256ELb0ELb1EEENS1_19SingleTileSchedulerILb0ELb0ELb0ELi128EEEEEEEEEvNT_6ParamsE) ;  /* 0xffff7d4008007950 */ /* 0x000fea0003c3ffff */
        .type           $_ZN7cutlass13device_kernelIN5flash19enable_sm80_to_sm89INS1_16FlashAttnBwdSm80INS1_25CollectiveMainloopBwdSm80ILi2ELi2EN4cute5tupleIJNS5_1CILi64EEENS7_ILi128EEES8_EEENS_10bfloat16_tEfNS_4arch4Sm80ELb0ELb1ELb1ELb0ELb1ELb0ELb0ELb0ELi2ELi2ELi4ELi2ELb1EEENS1_24CollectiveEpilogueBwdGQAISA_fSD_Li256ELb0ELb1EEENS1_19SingleTileSchedulerILb0ELb0ELb0ELi128EEEEEEEEEvNT_6ParamsE$_ZN4cute5tupleIJiEEC2ERKi,@function
        .size           $_ZN7cutlass13device_kernelIN5flash19enable_sm80_to_sm89INS1_16FlashAttnBwdSm80INS1_25CollectiveMainloopBwdSm80ILi2ELi2EN4cute5tupleIJNS5_1CILi64EEENS7_ILi128EEES8_EEENS_10bfloat16_tEfNS_4arch4Sm80ELb0ELb1ELb1ELb0ELb1ELb0ELb0ELb0ELi2ELi2ELi4ELi2ELb1EEENS1_24CollectiveEpilogueBwdGQAISA_fSD_Li256ELb0ELb1EEENS1_19SingleTileSchedulerILb0ELb0ELb0ELi128EEEEEEEEEvNT_6ParamsE$_ZN4cute5tupleIJiEEC2ERKi,($_ZN7cutlass13device_kernelIN5flash19enable_sm80_to_sm89INS1_16FlashAttnBwdSm80INS1_25CollectiveMainloopBwdSm80ILi2ELi2EN4cute5tupleIJNS5_1CILi64EEENS7_ILi128EEES8_EEENS_10bfloat16_tEfNS_4arch4Sm80ELb0ELb1ELb1ELb0ELb1ELb0ELb0ELb0ELi2ELi2ELi4ELi2ELb1EEENS1_24CollectiveEpilogueBwdGQAISA_fSD_Li256ELb0ELb1EEENS1_19SingleTileSchedulerILb0ELb0ELb0ELi128EEEEEEEEEvNT_6ParamsE$_ZN4cute5tupleIJiNS_1CILi0EEEEEC2ERKiRKS2_ - $_ZN7cutlass13device_kernelIN5flash19enable_sm80_to_sm89INS1_16FlashAttnBwdSm80INS1_25CollectiveMainloopBwdSm80ILi2ELi2EN4cute5tupleIJNS5_1CILi64EEENS7_ILi128EEES8_EEENS_10bfloat16_tEfNS_4arch4Sm80ELb0ELb1ELb1ELb0ELb1ELb0ELb0ELb0ELi2ELi2ELi4ELi2ELb1EEENS1_24CollectiveEpilogueBwdGQAISA_fSD_Li256ELb0ELb1EEENS1_19SingleTileSchedulerILb0ELb0ELb0ELi128EEEEEEEEEvNT_6ParamsE$_ZN4cute5tupleIJiEEC2ERKi)
$_ZN7cutlass13device_kernelIN5flash19enable_sm80_to_sm89INS1_16FlashAttnBwdSm80INS1_25CollectiveMainloopBwdSm80ILi2ELi2EN4cute5tupleIJNS5_1CILi64EEENS7_ILi128EEES8_EEENS_10bfloat16_tEfNS_4arch4Sm80ELb0ELb1ELb1ELb0ELb1ELb0ELb0ELb0ELi2ELi2ELi4ELi2ELb1EEENS1_24CollectiveEpilogueBwdGQAISA_fSD_Li256ELb0ELb1EEENS1_19SingleTileSchedulerILb0ELb0ELb0ELi128EEEEEEEEEvNT_6ParamsE$_ZN4cute5tupleIJiEEC2ERKi:
[----:B------:R-:W-:Y:S02]  /*82c0*/  MOV R12, 0x82e0 ;  /* 0x000082e0000c7802 */ /* 0x000fe40000000f00 */
[----:B------:R-:W-:Y:S05]  /*82d0*/  CALL.REL.NOINC `($_ZN7cutlass13device_kernelIN5flash19enable_sm80_to_sm89INS1_16FlashAttnBwdSm80INS1_25CollectiveMainloopBwdSm80ILi2ELi2EN4cute5tupleIJNS5_1CILi64EEENS7_ILi128EEES8_EEENS_10bfloat16_tEfNS_4arch4Sm80ELb0ELb1ELb1ELb0ELb1ELb0ELb0ELb0ELi2ELi2ELi4ELi2ELb1EEENS1_24CollectiveEpilogueBwdGQAISA_fSD_Li256ELb0ELb1EEENS1_19SingleTileSchedulerILb0ELb0ELb0ELi128EEEEEEEEEvNT_6ParamsE$_ZN4cute3eso3ESOILb0ELb1EJiEEC2ERKi) ;  /* 0xfffff2d000007944 */ /* 0x000fea0003c3ffff */
[----:B-1----:R-:W-:-:S04]  /*82e0*/  MOV R5, 0x0 ;  /* 0x0000000000057802 */ /* 0x002fc80000000f00 */
[----:B------:R-:W-:Y:S05]  /*82f0*/  RET.REL.NODEC R4 `(_ZN7cutlass13device_kernelIN5flash19enable_sm80_to_sm89INS1_16FlashAttnBwdSm80INS1_25CollectiveMainloopBwdSm80ILi2ELi2EN4cute5tupleIJNS5_1CILi64EEENS7_ILi128EEES8_EEENS_10bfloat16_tEfNS_4arch4Sm80ELb0ELb1ELb1ELb0ELb1ELb0ELb0ELb0ELi2ELi2ELi4ELi2ELb1EEENS1_24CollectiveEpilogueBwdGQAISA_fSD_Li256ELb0ELb1EEENS1_19SingleTileSchedulerILb0ELb0ELb0ELi128EEEEEEEEEvNT_6ParamsE) ;  /* 0xffff7d0004007950 */ /* 0x000fea0003c3ffff */
        .type           $_ZN7cutlass13device_kernelIN5flash19enable_sm80_to_sm89INS1_16FlashAttnBwdSm80INS1_25CollectiveMainloopBwdSm80ILi2ELi2EN4cute5tupleIJNS5_1CILi64EEENS7_ILi128EEES8_EEENS_10bfloat16_tEfNS_4arch4Sm80ELb0ELb1ELb1ELb0ELb1ELb0ELb0ELb0ELi2ELi2ELi4ELi2ELb1EEENS1_24CollectiveEpilogueBwdGQAISA_fSD_Li256ELb0ELb1EEENS1_19SingleTileSchedulerILb0ELb0ELb0ELi128EEEEEEEEEvNT_6ParamsE$_ZN4cute5tupleIJiNS_1CILi0EEEEEC2ERKiRKS2_,@function
        .size           $_ZN7cutlass13device_kernelIN5flash19enable_sm80_to_sm89INS1_16FlashAttnBwdSm80INS1_25CollectiveMainloopBwdSm80ILi2ELi2EN4cute5tupleIJNS5_1CILi64EEENS7_ILi128EEES8_EEENS_10bfloat16_tEfNS_4arch4Sm80ELb0ELb1ELb1ELb0ELb1ELb0ELb0ELb0ELi2ELi2ELi4ELi2ELb1EEENS1_24CollectiveEpilogueBwdGQAISA_fSD_Li256ELb0ELb1EEENS1_19SingleTileSchedulerILb0ELb0ELb0ELi128EEEEEEEEEvNT_6ParamsE$_ZN4cute5tupleIJiNS_1CILi0EEEEEC2ERKiRKS2_,($_ZN7cutlass13device_kernelIN5flash19enable_sm80_to_sm89INS1_16FlashAttnBwdSm80INS1_25CollectiveMainloopBwdSm80ILi2ELi2EN4cute5tupleIJNS5_1CILi64EEENS7_ILi128EEES8_EEENS_10bfloat16_tEfNS_4arch4Sm80ELb0ELb1ELb1ELb0ELb1ELb0ELb0ELb0ELi2ELi2ELi4ELi2ELb1EEENS1_24CollectiveEpilogueBwdGQAISA_fSD_Li256ELb0ELb1EEENS1_19SingleTileSchedulerILb0ELb0ELb0ELi128EEEEEEEEEvNT_6ParamsE$_ZN4cute5tupleIJiiEEC2ERKiS3_ - $_ZN7cutlass13device_kernelIN5flash19enable_sm80_to_sm89INS1_16FlashAttnBwdSm80INS1_25CollectiveMainloopBwdSm80ILi2ELi2EN4cute5tupleIJNS5_1CILi64EEENS7_ILi128EEES8_EEENS_10bfloat16_tEfNS_4arch4Sm80ELb0ELb1ELb1ELb0ELb1ELb0ELb0ELb0ELi2ELi2ELi4ELi2ELb1EEENS1_24CollectiveEpilogueBwdGQAISA_fSD_Li256ELb0ELb1EEENS1_19SingleTileSchedulerILb0ELb0ELb0ELi128EEEEEEEEEvNT_6ParamsE$_ZN4cute5tupleIJiNS_1CILi0EEEEEC2ERKiRKS2_)
$_ZN7cutlass13device_kernelIN5flash19enable_sm80_to_sm89INS1_16FlashAttnBwdSm80INS1_25CollectiveMainloopBwdSm80ILi2ELi2EN4cute5tupleIJNS5_1CILi64EEENS7_ILi128EEES8_EEENS_10bfloat16_tEfNS_4arch4Sm80ELb0ELb1ELb1ELb0ELb1ELb0ELb0ELb0ELi2ELi2ELi4ELi2ELb1EEENS1_24CollectiveEpilogueBwdGQAISA_fSD_Li256ELb0ELb1EEENS1_19SingleTileSchedulerILb0ELb0ELb0ELi128EEEEEEEEEvNT_6ParamsE$_ZN4cute5tupleIJiNS_1CILi0EEEEEC2ERKiRKS2_:
[----:B------:R-:W-:Y:S02]  /*8300*/  MOV R6, 0x8320 ;  /* 0x0000832000067802 */ /* 0x000fe40000000f00 */
[----:B------:R-:W-:Y:S05]  /*8310*/  CALL.REL.NOINC `($_ZN7cutlass13device_kernelIN5flash19enable_sm80_to_sm89INS1_16FlashAttnBwdSm80INS1_25CollectiveMainloopBwdSm80ILi2ELi2EN4cute5tupleIJNS5_1CILi64EEENS7_ILi128EEES8_EEENS_10bfloat16_tEfNS_4arch4Sm80ELb0ELb1ELb1ELb0ELb1ELb0ELb0ELb0ELi2ELi2ELi4ELi2ELb1EEENS1_24CollectiveEpilogueBwdGQAISA_fSD_Li256ELb0ELb1EEENS1_19SingleTileSchedulerILb0ELb0ELb0ELi128EEEEEEEEEvNT_6ParamsE$_ZN4cute3eso3ESOILb0ELb1EJiNS_1CILi0EEEEEC2ERKiRKS3_) ;  /* 0xfffff2f000007944 */ /* 0x000fea0003c3ffff */
[----:B-1----:R-:W-:Y:S02]  /*8320*/  MOV R4, R12 ;  /* 0x0000000c00047202 */ /* 0x002fe40000000f00 */
[----:B------:R-:W-:-:S04]  /*8330*/  MOV R5, 0x0 ;  /* 0x0000000000057802 */ /* 0x000fc80000000f00 */
[----:B------:R-:W-:Y:S05]  /*8340*/  RET.REL.NODEC R4 `(_ZN7cutlass13device_kernelIN5flash19enable_sm80_to_sm89INS1_16FlashAttnBwdSm80INS1_25CollectiveMainloopBwdSm80ILi2ELi2EN4cute5tupleIJNS5_1CILi64EEENS7_ILi128EEES8_EEENS_10bfloat16_tEfNS_4arch4Sm80ELb0ELb1ELb1ELb0ELb1ELb0ELb0ELb0ELi2ELi2ELi4ELi2ELb1EEENS1_24CollectiveEpilogueBwdGQAISA_fSD_Li256ELb0ELb1EEENS1_19SingleTileSchedulerILb0ELb0ELb0ELi128EEEEEEEEEvNT_6ParamsE) ;  /* 0xffff7cb004007950 */ /* 0x000fea0003c3ffff */
        .type           $_ZN7cutlass13device_kernelIN5flash19enable_sm80_to_sm89INS1_16FlashAttnBwdSm80INS1_25CollectiveMainloopBwdSm80ILi2ELi2EN4cute5tupleIJNS5_1CILi64EEENS7_ILi128EEES8_EEENS_10bfloat16_tEfNS_4arch4Sm80ELb0ELb1ELb1ELb0ELb1ELb0ELb0ELb0ELi2ELi2ELi4ELi2ELb1EEENS1_24CollectiveEpilogueBwdGQAISA_fSD_Li256ELb0ELb1EEENS1_19SingleTileSchedulerILb0ELb0ELb0ELi128EEEEEEEEEvNT_6ParamsE$_ZN4cute5tupleIJiiEEC2ERKiS3_,@function
        .size           $_ZN7cutlass13device_kernelIN5flash19enable_sm80_to_sm89INS1_16FlashAttnBwdSm80INS1_25CollectiveMainloopBwdSm80ILi2ELi2EN4cute5tupleIJNS5_1CILi64EEENS7_ILi128EEES8_EEENS_10bfloat16_tEfNS_4arch4Sm80ELb0ELb1ELb1ELb0ELb1ELb0ELb0ELb0ELi2ELi2ELi4ELi2ELb1EEENS1_24CollectiveEpilogueBwdGQAISA_fSD_Li256ELb0ELb1EEENS1_19SingleTileSchedulerILb0ELb0ELb0ELi128EEEEEEEEEvNT_6ParamsE$_ZN4cute5tupleIJiiEEC2ERKiS3_,($_ZN7cutlass13device_kernelIN5flash19enable_sm80_to_sm89INS1_16FlashAttnBwdSm80INS1_25CollectiveMainloopBwdSm80ILi2ELi2EN4cute5tupleIJNS5_1CILi64EEENS7_ILi128EEES8_EEENS_10bfloat16_tEfNS_4arch4Sm80ELb0ELb1ELb1ELb0ELb1ELb0ELb0ELb0ELi2ELi2ELi4ELi2ELb1EEENS1_24CollectiveEpilogueBwdGQAISA_fSD_Li256ELb0ELb1EEENS1_19SingleTileSchedulerILb0ELb0ELb0ELi128EEEEEEEEEvNT_6ParamsE$_ZN4cute8gmem_ptrIPKN7cutlass10bfloat16_tEECI1NS_12iter_adaptorIS4_S5_EEES4_ - $_ZN7cutlass13device_kernelIN5flash19enable_sm80_to_sm89INS1_16FlashAttnBwdSm80INS1_25CollectiveMainloopBwdSm80ILi2ELi2EN4cute5tupleIJNS5_1CILi64EEENS7_ILi128EEES8_EEENS_10bfloat16_tEfNS_4arch4Sm80ELb0ELb1ELb1ELb0ELb1ELb0ELb0ELb0ELi2ELi2ELi4ELi2ELb1EEENS1_24CollectiveEpilogueBwdGQAISA_fSD_Li256ELb0ELb1EEENS1_19SingleTileSchedulerILb0ELb0ELb0ELi128EEEEEEEEEvNT_6ParamsE$_ZN4cute5tupleIJiiEEC2ERKiS3_)
$_ZN7cutlass13device_kernelIN5flash19enable_sm80_to_sm89INS1_16FlashAttnBwdSm80INS1_25CollectiveMainloopBwdSm80ILi2ELi2EN4cute5tupleIJNS5_1CILi64EEENS7_ILi128EEES8_EEENS_10bfloat16_tEfNS_4arch4Sm80ELb0ELb1ELb1ELb0ELb1ELb0ELb0ELb0ELi2ELi2ELi4ELi2ELb1EEENS1_24CollectiveEpilogueBwdGQAISA_fSD_Li256ELb0ELb1EEENS1_19SingleTileSchedulerILb0ELb0ELb0ELi128EEEEEEEEEvNT_6ParamsE$_ZN4cute5tupleIJiiEEC2ERKiS3_:
[----:B------:R-:W-:Y:S02]  /*8350*/  MOV R8, 0x8370 ;  /* 0x0000837000087802 */ /* 0x000fe40000000f00 */
[----:B------:R-:W-:Y:S05]  /*8360*/  CALL.REL.NOINC `($_ZN7cutlass13device_kernelIN5flash19enable_sm80_to_sm89INS1_16FlashAttnBwdSm80INS1_25CollectiveMainloopBwdSm80ILi2ELi2EN4cute5tupleIJNS5_1CILi64EEENS7_ILi128EEES8_EEENS_10bfloat16_tEfNS_4arch4Sm80ELb0ELb1ELb1ELb0ELb1ELb0ELb0ELb0ELi2ELi2ELi4ELi2ELb1EEENS1_24CollectiveEpilogueBwdGQAISA_fSD_Li256ELb0ELb1EEENS1_19SingleTileSchedulerILb0ELb0ELb0ELi128EEEEEEEEEvNT_6ParamsE$_ZN4cute3eso3ESOILb0ELb0EJiiEEC2ERKiS4_) ;  /* 0xfffff07000007944 */ /* 0x000fea0003c3ffff */
[----:B------:R-:W-:-:S04]  /*8370*/  MOV R7, 0x0 ;  /* 0x0000000000077802 */ /* 0x000fc80000000f00 */
[----:B------:R-:W-:Y:S05]  /*8380*/  RET.REL.NODEC R6 `(_ZN7cutlass13device_kernelIN5flash19enable_sm80_to_sm89INS1_16FlashAttnBwdSm80INS1_25CollectiveMainloopBwdSm80ILi2ELi2EN4cute5tupleIJNS5_1CILi64EEENS7_ILi128EEES8_EEENS_10bfloat16_tEfNS_4arch4Sm80ELb0ELb1ELb1ELb0ELb1ELb0ELb0ELb0ELi2ELi2ELi4ELi2ELb1EEENS1_24CollectiveEpilogueBwdGQAISA_fSD_Li256ELb0ELb1EEENS1_19SingleTileSchedulerILb0ELb0ELb0ELi128EEEEEEEEEvNT_6ParamsE) ;  /* 0xffff7c7006007950 */ /* 0x000fea0003c3ffff */
        .type           $_ZN7cutlass13device_kernelIN5flash19enable_sm80_to_sm89INS1_16FlashAttnBwdSm80INS1_25CollectiveMainloopBwdSm80ILi2ELi2EN4cute5tupleIJNS5_1CILi64EEENS7_ILi128EEES8_EEENS_10bfloat16_tEfNS_4arch4Sm80ELb0ELb1ELb1ELb0ELb1ELb0ELb0ELb0ELi2ELi2ELi4ELi2ELb1EEENS1_24CollectiveEpilogueBwdGQAISA_fSD_Li256ELb0ELb1EEENS1_19SingleTileSchedulerILb0ELb0ELb0ELi128EEEEEEEEEvNT_6ParamsE$_ZN4cute8gmem_ptrIPKN7cutlass10bfloat16_tEECI1NS_12iter_adaptorIS4_S5_EEES4_,@function
        .size           $_ZN7cutlass13device_kernelIN5flash19enable_sm80_to_sm89INS1_16FlashAttnBwdSm80INS1_25CollectiveMainloopBwdSm80ILi2ELi2EN4cute5tupleIJNS5_1CILi64EEENS7_ILi128EEES8_EEENS_10bfloat16_tEfNS_4arch4Sm80ELb0ELb1ELb1ELb0ELb1ELb0ELb0ELb0ELi2ELi2ELi4ELi2ELb1EEENS1_24CollectiveEpilogueBwdGQAISA_fSD_Li256ELb0ELb1EEENS1_19SingleTileSchedulerILb0ELb0ELb0ELi128EEEEEEEEEvNT_6ParamsE$_ZN4cute8gmem_ptrIPKN7cutlass10bfloat16_tEECI1NS_12iter_adaptorIS4_S5_EEES4_,($_ZN7cutlass13device_kernelIN5flash19enable_sm80_to_sm89INS1_16FlashAttnBwdSm80INS1_25CollectiveMainloopBwdSm80ILi2ELi2EN4cute5tupleIJNS5_1CILi64EEENS7_ILi128EEES8_EEENS_10bfloat16_tEfNS_4arch4Sm80ELb0ELb1ELb1ELb0ELb1ELb0ELb0ELb0ELi2ELi2ELi4ELi2ELb1EEENS1_24CollectiveEpilogueBwdGQAISA_fSD_Li256ELb0ELb1EEENS1_19SingleTileSchedulerILb0ELb0ELb0ELi128EEEEEEEEEvNT_6ParamsE$_ZN4cute8gmem_ptrIPKN7cutlass9uint128_tEECI1NS_12iter_adaptorIS4_S5_EEES4_ - $_ZN7cutlass13device_kernelIN5flash19enable_sm80_to_sm89INS1_16FlashAttnBwdSm80INS1_25CollectiveMainloopBwdSm80ILi2ELi2EN4cute5tupleIJNS5_1CILi64EEENS7_ILi128EEES8_EEENS_10bfloat16_tEfNS_4arch4Sm80ELb0ELb1ELb1ELb0ELb1ELb0ELb0ELb0ELi2ELi2ELi4ELi2ELb1EEENS1_24CollectiveEpilogueBwdGQAISA_fSD_Li256ELb0ELb1EEENS1_19SingleTileSchedulerILb0ELb0ELb0ELi128EEEEEEEEEvNT_6ParamsE$_ZN4cute8gmem_ptrIPKN7cutlass10bfloat16_tEECI1NS_12iter_adaptorIS4_S5_EEES4_)
$_ZN7cutlass13device_kernelIN5flash19enable_sm80_to_sm89INS1_16FlashAttnBwdSm80INS1_25CollectiveMainloopBwdSm80ILi2ELi2EN4cute5tupleIJNS5_1CILi64EEENS7_ILi128EEES8_EEENS_10bfloat16_tEfNS_4arch4Sm80ELb0ELb1ELb1ELb0ELb1ELb0ELb0ELb0ELi2ELi2ELi4ELi2ELb1EEENS1_24CollectiveEpilogueBwdGQAISA_fSD_Li256ELb0ELb1EEENS1_19SingleTileSchedulerILb0ELb0ELb0ELi128EEEEEEEEEvNT_6ParamsE$_ZN4cute8gmem_ptrIPKN7cutlass10bfloat16_tEECI1NS_12iter_adaptorIS4_S5_EEES4_:
[----:B------:R-:W-:Y:S02]  /*8390*/  MOV R14, 0x83b0 ;  /* 0x000083b0000e7802 */ /* 0x000fe40000000f00 */
[----:B------:R-:W-:Y:S05]  /*83a0*/  CALL.REL.NOINC `($_ZN7cutlass13device_kernelIN5flash19enable_sm80_to_sm89INS1_16FlashAttnBwdSm80INS1_25CollectiveMainloopBwdSm80ILi2ELi2EN4cute5tupleIJNS5_1CILi64EEENS7_ILi128EEES8_EEENS_10bfloat16_tEfNS_4arch4Sm80ELb0ELb1ELb1ELb0ELb1ELb0ELb0ELb0ELi2ELi2ELi4ELi2ELb1EEENS1_24CollectiveEpilogueBwdGQAISA_fSD_Li256ELb0ELb1EEENS1_19SingleTileSchedulerILb0ELb0ELb0ELi128EEEEEEEEEvNT_6ParamsE$_ZN4cute12iter_adaptorIPKN7cutlass10bfloat16_tENS_8gmem_ptrIS4_EEEC2ES4_) ;  /* 0xffffeb9000007944 */ /* 0x000fea0003c3ffff */
[----:B-1----:R-:W-:Y:S02]  /*83b0*/  MOV R8, R12 ;  /* 0x0000000c00087202 */ /* 0x002fe40000000f00 */
[----:B------:R-:W-:-:S04]  /*83c0*/  MOV R9, 0x0 ;  /* 0x0000000000097802 */ /* 0x000fc80000000f00 */
[----:B------:R-:W-:Y:S05]  /*83d0*/  RET.REL.NODEC R8 `(_ZN7cutlass13device_kernelIN5flash19enable_sm80_to_sm89INS1_16FlashAttnBwdSm80INS1_25CollectiveMainloopBwdSm80ILi2ELi2EN4cute5tupleIJNS5_1CILi64EEENS7_ILi128EEES8_EEENS_10bfloat16_tEfNS_4arch4Sm80ELb0ELb1ELb1ELb0ELb1ELb0ELb0ELb0ELi2ELi2ELi4ELi2ELb1EEENS1_24CollectiveEpilogueBwdGQAISA_fSD_Li256ELb0ELb1EEENS1_19SingleTileSchedulerILb0ELb0ELb0ELi128EEEEEEEEEvNT_6ParamsE) ;  /* 0xffff7c2008007950 */ /* 0x000fea0003c3ffff */
        .type           $_ZN7cutlass13device_kernelIN5flash19enable_sm80_to_sm89INS1_16FlashAttnBwdSm80INS1_25CollectiveMainloopBwdSm80ILi2ELi2EN4cute5tupleIJNS5_1CILi64EEENS7_ILi128EEES8_EEENS_10bfloat16_tEfNS_4arch4Sm80ELb0ELb1ELb1ELb0ELb1ELb0ELb0ELb0ELi2ELi2ELi4ELi2ELb1EEENS1_24CollectiveEpilogueBwdGQAISA_fSD_Li256ELb0ELb1EEENS1_19SingleTileSchedulerILb0ELb0ELb0ELi128EEEEEEEEEvNT_6ParamsE$_ZN4cute8gmem_ptrIPKN7cutlass9uint128_tEECI1NS_12iter_adaptorIS4_S5_EEES4_,@function
        .size           $_ZN7cutlass13device_kernelIN5flash19enable_sm80_to_sm89INS1_16FlashAttnBwdSm80INS1_25CollectiveMainloopBwdSm80ILi2ELi2EN4cute5tupleIJNS5_1CILi64EEENS7_ILi128EEES8_EEENS_10bfloat16_tEfNS_4arch4Sm80ELb0ELb1ELb1ELb0ELb1ELb0ELb0ELb0ELi2ELi2ELi4ELi2ELb1EEENS1_24CollectiveEpilogueBwdGQAISA_fSD_Li256ELb0ELb1EEENS1_19SingleTileSchedulerILb0ELb0ELb0ELi128EEEEEEEEEvNT_6ParamsE$_ZN4cute8gmem_ptrIPKN7cutlass9uint128_tEECI1NS_12iter_adaptorIS4_S5_EEES4_,($_ZN7cutlass13device_kernelIN5flash19enable_sm80_to_sm89INS1_16FlashAttnBwdSm80INS1_25CollectiveMainloopBwdSm80ILi2ELi2EN4cute5tupleIJNS5_1CILi64EEENS7_ILi128EEES8_EEENS_10bfloat16_tEfNS_4arch4Sm80ELb0ELb1ELb1ELb0ELb1ELb0ELb0ELb0ELi2ELi2ELi4ELi2ELb1EEENS1_24CollectiveEpilogueBwdGQAISA_fSD_Li256ELb0ELb1EEENS1_19SingleTileSchedulerILb0ELb0ELb0ELi128EEEEEEEEEvNT_6ParamsE$_ZN4cute8gmem_ptrIPKfECI1NS_12iter_adaptorIS2_S3_EEES2_ - $_ZN7cutlass13device_kernelIN5flash19enable_sm80_to_sm89INS1_16FlashAttnBwdSm80INS1_25CollectiveMainloopBwdSm80ILi2ELi2EN4cute5tupleIJNS5_1CILi64EEENS7_ILi128EEES8_EEENS_10bfloat16_tEfNS_4arch4Sm80ELb0ELb1ELb1ELb0ELb1ELb0ELb0ELb0ELi2ELi2ELi4ELi2ELb1EEENS1_24CollectiveEpilogueBwdGQAISA_fSD_Li256ELb0ELb1EEENS1_19SingleTileSchedulerILb0ELb0ELb0ELi128EEEEEEEEEvNT_6ParamsE$_ZN4cute8gmem_ptrIPKN7cutlass9uint128_tEECI1NS_12iter_adaptorIS4_S5_EEES4_)
$_ZN7cutlass13device_kernelIN5flash19enable_sm80_to_sm89INS1_16FlashAttnBwdSm80INS1_25CollectiveMainloopBwdSm80ILi2ELi2EN4cute5tupleIJNS5_1CILi64EEENS7_ILi128EEES8_EEENS_10bfloat16_tEfNS_4arch4Sm80ELb0ELb1ELb1ELb0ELb1ELb0ELb0ELb0ELi2ELi2ELi4ELi2ELb1EEENS1_24CollectiveEpilogueBwdGQAISA_fSD_Li256ELb0ELb1EEENS1_19SingleTileSchedulerILb0ELb0ELb0ELi128EEEEEEEEEvNT_6ParamsE$_ZN4cute8gmem_ptrIPKN7cutlass9uint128_tEECI1NS_12iter_adaptorIS4_S5_EEES4_:
[----:B------:R-:W-:Y:S02]  /*83e0*/  MOV R14, 0x8400 ;  /* 0x00008400000e7802 */ /* 0x000fe40000000f00 */
[----:B------:R-:W-:Y:S05]  /*83f0*/  CALL.REL.NOINC `($_ZN7cutlass13device_kernelIN5flash19enable_sm80_to_sm89INS1_16FlashAttnBwdSm80INS1_25CollectiveMainloopBwdSm80ILi2ELi2EN4cute5tupleIJNS5_1CILi64EEENS7_ILi128EEES8_EEENS_10bfloat16_tEfNS_4arch4Sm80ELb0ELb1ELb1ELb0ELb1ELb0ELb0ELb0ELi2ELi2ELi4ELi2ELb1EEENS1_24CollectiveEpilogueBwdGQAISA_fSD_Li256ELb0ELb1EEENS1_19SingleTileSchedulerILb0ELb0ELb0ELi128EEEEEEEEEvNT_6ParamsE$_ZN4cute12iter_adaptorIPKN7cutlass9uint128_tENS_8gmem_ptrIS4_EEEC2ES4_) ;  /* 0xffffeb9000007944 */ /* 0x000fea0003c3ffff */
[----:B-1----:R-:W-:Y:S02]  /*8400*/  MOV R4, R12 ;  /* 0x0000000c00047202 */ /* 0x002fe40000000f00 */
[----:B------:R-:W-:-:S04]  /*8410*/  MOV R5, 0x0 ;  /* 0x0000000000057802 */ /* 0x000fc80000000f00 */
[----:B------:R-:W-:Y:S05]  /*8420*/  RET.REL.NODEC R4 `(_ZN7cutlass13device_kernelIN5flash19enable_sm80_to_sm89INS1_16FlashAttnBwdSm80INS1_25CollectiveMainloopBwdSm80ILi2ELi2EN4cute5tupleIJNS5_1CILi64EEENS7_ILi128EEES8_EEENS_10bfloat16_tEfNS_4arch4Sm80ELb0ELb1ELb1ELb0ELb1ELb0ELb0ELb0ELi2ELi2ELi4ELi2ELb1EEENS1_24CollectiveEpilogueBwdGQAISA_fSD_Li256ELb0ELb1EEENS1_19SingleTileSchedulerILb0ELb0ELb0ELi128EEEEEEEEEvNT_6ParamsE) ;  /* 0xffff7bd004007950 */ /* 0x000fea0003c3ffff */
        .type           $_ZN7cutlass13device_kernelIN5flash19enable_sm80_to_sm89INS1_16FlashAttnBwdSm80INS1_25CollectiveMainloopBwdSm80ILi2ELi2EN4cute5tupleIJNS5_1CILi64EEENS7_ILi128EEES8_EEENS_10bfloat16_tEfNS_4arch4Sm80ELb0ELb1ELb1ELb0ELb1ELb0ELb0ELb0ELi2ELi2ELi4ELi2ELb1EEENS1_24CollectiveEpilogueBwdGQAISA_fSD_Li256ELb0ELb1EEENS1_19SingleTileSchedulerILb0ELb0ELb0ELi128EEEEEEEEEvNT_6ParamsE$_ZN4cute8gmem_ptrIPKfECI1NS_12iter_adaptorIS2_S3_EEES2_,@function
        .size           $_ZN7cutlass13device_kernelIN5flash19enable_sm80_to_sm89INS1_16FlashAttnBwdSm80INS1_25CollectiveMainloopBwdSm80ILi2ELi2EN4cute5tupleIJNS5_1CILi64EEENS7_ILi128EEES8_EEENS_10bfloat16_tEfNS_4arch4Sm80ELb0ELb1ELb1ELb0ELb1ELb0ELb0ELb0ELi2ELi2ELi4ELi2ELb1EEENS1_24CollectiveEpilogueBwdGQAISA_fSD_Li256ELb0ELb1EEENS1_19SingleTileSchedulerILb0ELb0ELb0ELi128EEEEEEEEEvNT_6ParamsE$_ZN4cute8gmem_ptrIPKfECI1NS_12iter_adaptorIS2_S3_EEES2_,($_ZN7cutlass13device_kernelIN5flash19enable_sm80_to_sm89INS1_16FlashAttnBwdSm80INS1_25CollectiveMainloopBwdSm80ILi2ELi2EN4cute5tupleIJNS5_1CILi64EEENS7_ILi128EEES8_EEENS_10bfloat16_tEfNS_4arch4Sm80ELb0ELb1ELb1ELb0ELb1ELb0ELb0ELb0ELi2ELi2ELi4ELi2ELb1EEENS1_24CollectiveEpilogueBwdGQAISA_fSD_Li256ELb0ELb1EEENS1_19SingleTileSchedulerILb0ELb0ELb0ELi128EEEEEEEEEvNT_6ParamsE$_ZN4cute8smem_ptrIPN7cutlass10bfloat16_tEECI1NS_12iter_adaptorIS3_S4_EEES3_ - $_ZN7cutlass13device_kernelIN5flash19enable_sm80_to_sm89INS1_16FlashAttnBwdSm80INS1_25CollectiveMainloopBwdSm80ILi2ELi2EN4cute5tupleIJNS5_1CILi64EEENS7_ILi128EEES8_EEENS_10bfloat16_tEfNS_4arch4Sm80ELb0ELb1ELb1ELb0ELb1ELb0ELb0ELb0ELi2ELi2ELi4ELi2ELb1EEENS1_24CollectiveEpilogueBwdGQAISA_fSD_Li256ELb0ELb1EEENS1_19SingleTileSchedulerILb0ELb0ELb0ELi128EEEEEEEEEvNT_6ParamsE$_ZN4cute8gmem_ptrIPKfECI1NS_12iter_adaptorIS2_S3_EEES2_)
$_ZN7cutlass13device_kernelIN5flash19enable_sm80_to_sm89INS1_16FlashAttnBwdSm80INS1_25CollectiveMainloopBwdSm80ILi2ELi2EN4cute5tupleIJNS5_1CILi64EEENS7_ILi128EEES8_EEENS_10bfloat16_tEfNS_4arch4Sm80ELb0ELb1ELb1ELb0ELb1ELb0ELb0ELb0ELi2ELi2ELi4ELi2ELb1EEENS1_24CollectiveEpilogueBwdGQAISA_fSD_Li256ELb0ELb1EEENS1_19SingleTileSchedulerILb0ELb0ELb0ELi128EEEEEEEEEvNT_6ParamsE$_ZN4cute8gmem_ptrIPKfECI1NS_12iter_adaptorIS2_S3_EEES2_:
[----:B------:R-:W-:Y:S02]  /*8430*/  MOV R14, 0x8450 ;  /* 0x00008450000e7802 */ /* 0x000fe40000000f00 */
[----:B------:R-:W-:Y:S05]  /*8440*/  CALL.REL.NOINC `($_ZN7cutlass13device_kernelIN5flash19enable_sm80_to_sm89INS1_16FlashAttnBwdSm80INS1_25CollectiveMainloopBwdSm80ILi2ELi2EN4cute5tupleIJNS5_1CILi64EEENS7_ILi128EEES8_EEENS_10bfloat16_tEfNS_4arch4Sm80ELb0ELb1ELb1ELb0ELb1ELb0ELb0ELb0ELi2ELi2ELi4ELi2ELb1EEENS1_24CollectiveEpilogueBwdGQAISA_fSD_Li256ELb0ELb1EEENS1_19SingleTileSchedulerILb0ELb0ELb0ELi128EEEEEEEEEvNT_6ParamsE$_ZN4cute12iter_adaptorIPKfNS_8gmem_ptrIS2_EEEC2ES2_) ;  /* 0xffffeb8000007944 */ /* 0x000fea0003c3ffff */
[----:B------:R-:W-:-:S04]  /*8450*/  MOV R13, 0x0 ;  /* 0x00000000000d7802 */ /* 0x000fc80000000f00 */
[----:B------:R-:W-:Y:S05]  /*8460*/  RET.REL.NODEC R12 `(_ZN7cutlass13device_kernelIN5flash19enable_sm80_to_sm89INS1_16FlashAttnBwdSm80INS1_25CollectiveMainloopBwdSm80ILi2ELi2EN4cute5tupleIJNS5_1CILi64EEENS7_ILi128EEES8_EEENS_10bfloat16_tEfNS_4arch4Sm80ELb0ELb1ELb1ELb0ELb1ELb0ELb0ELb0ELi2ELi2ELi4ELi2ELb1EEENS1_24CollectiveEpilogueBwdGQAISA_fSD_Li256ELb0ELb1EEENS1_19SingleTileSchedulerILb0ELb0ELb0ELi128EEEEEEEEEvNT_6ParamsE) ;  /* 0xffff7b900c007950 */ /* 0x000fea0003c3ffff */
        .type           $_ZN7cutlass13device_kernelIN5flash19enable_sm80_to_sm89INS1_16FlashAttnBwdSm80INS1_25CollectiveMainloopBwdSm80ILi2ELi2EN4cute5tupleIJNS5_1CILi64EEENS7_ILi128EEES8_EEENS_10bfloat16_tEfNS_4arch4Sm80ELb0ELb1ELb1ELb0ELb1ELb0ELb0ELb0ELi2ELi2ELi4ELi2ELb1EEENS1_24CollectiveEpilogueBwdGQAISA_fSD_Li256ELb0ELb1EEENS1_19SingleTileSchedulerILb0ELb0ELb0ELi128EEEEEEEEEvNT_6ParamsE$_ZN4cute8smem_ptrIPN7cutlass10bfloat16_tEECI1NS_12iter_adaptorIS3_S4_EEES3_,@function
        .size           $_ZN7cutlass13device_kernelIN5flash19enable_sm80_to_sm89INS1_16FlashAttnBwdSm80INS1_25CollectiveMainloopBwdSm80ILi2ELi2EN4cute5tupleIJNS5_1CILi64EEENS7_ILi128EEES8_EEENS_10bfloat16_tEfNS_4arch4Sm80ELb0ELb1ELb1ELb0ELb1ELb0ELb0ELb0ELi2ELi2ELi4ELi2ELb1EEENS1_24CollectiveEpilogueBwdGQAISA_fSD_Li256ELb0ELb1EEENS1_19SingleTileSchedulerILb0ELb0ELb0ELi128EEEEEEEEEvNT_6ParamsE$_ZN4cute8smem_ptrIPN7cutlass10bfloat16_tEECI1NS_12iter_adaptorIS3_S4_EEES3_,($_ZN7cutlass13device_kernelIN5flash19enable_sm80_to_sm89INS1_16FlashAttnBwdSm80INS1_25CollectiveMainloopBwdSm80ILi2ELi2EN4cute5tupleIJNS5_1CILi64EEENS7_ILi128EEES8_EEENS_10bfloat16_tEfNS_4arch4Sm80ELb0ELb1ELb1ELb0ELb1ELb0ELb0ELb0ELi2ELi2ELi4ELi2ELb1EEENS1_24CollectiveEpilogueBwdGQAISA_fSD_Li256ELb0ELb1EEENS1_19SingleTileSchedulerILb0ELb0ELb0ELi128EEEEEEEEEvNT_6ParamsE$_ZN4cute8smem_ptrIPN7cutlass9uint128_tEECI1NS_12iter_adaptorIS3_S4_EEES3_ - $_ZN7cutlass13device_kernelIN5flash19enable_sm80_to_sm89INS1_16FlashAttnBwdSm80INS1_25CollectiveMainloopBwdSm80ILi2ELi2EN4cute5tupleIJNS5_1CILi64EEENS7_ILi128EEES8_EEENS_10bfloat16_tEfNS_4arch4Sm80ELb0ELb1ELb1ELb0ELb1ELb0ELb0ELb0ELi2ELi2ELi4ELi2ELb1EEENS1_24CollectiveEpilogueBwdGQAISA_fSD_Li256ELb0ELb1EEENS1_19SingleTileSchedulerILb0ELb0ELb0ELi128EEEEEEEEEvNT_6ParamsE$_ZN4cute8smem_ptrIPN7cutlass10bfloat16_tEECI1NS_12iter_adaptorIS3_S4_EEES3_)
$_ZN7cutlass13device_kernelIN5flash19enable_sm80_to_sm89INS1_16FlashAttnBwdSm80INS1_25CollectiveMainloopBwdSm80ILi2ELi2EN4cute5tupleIJNS5_1CILi64EEENS7_ILi128EEES8_EEENS_10bfloat16_tEfNS_4arch4Sm80ELb0ELb1ELb1ELb0ELb1ELb0ELb0ELb0ELi2ELi2ELi4ELi2ELb1EEENS1_24CollectiveEpilogueBwdGQAISA_fSD_Li256ELb0ELb1EEENS1_19SingleTileSchedulerILb0ELb0ELb0ELi128EEEEEEEEEvNT_6ParamsE$_ZN4cute8smem_ptrIPN7cutlass10bfloat16_tEECI1NS_12iter_adaptorIS3_S4_EEES3_:
[----:B------:R-:W-:Y:S02]  /*8470*/  MOV R12, 0x8490 ;  /* 0x00008490000c7802 */ /* 0x000fe40000000f00 */
[----:B------:R-:W-:Y:S05]  /*8480*/  CALL.REL.NOINC `($_ZN7cutlass13device_kernelIN5flash19enable_sm80_to_sm89INS1_16FlashAttnBwdSm80INS1_25CollectiveMainloopBwdSm80ILi2ELi2EN4cute5tupleIJNS5_1CILi64EEENS7_ILi128EEES8_EEENS_10bfloat16_tEfNS_4arch4Sm80ELb0ELb1ELb1ELb0ELb1ELb0ELb0ELb0ELi2ELi2ELi4ELi2ELb1EEENS1_24CollectiveEpilogueBwdGQAISA_fSD_Li256ELb0ELb1EEENS1_19SingleTileSchedulerILb0ELb0ELb0ELi128EEEEEEEEEvNT_6ParamsE$_ZN4cute12iter_adaptorIPN7cutlass10bfloat16_tENS_8smem_ptrIS3_EEEC2ES3_) ;  /* 0xffffeb8000007944 */ /* 0x000fea0003c3ffff */
[----:B------:R-:W-:-:S04]  /*8490*/  MOV R5, 0x0 ;  /* 0x0000000000057802 */ /* 0x000fc80000000f00 */
[----:B------:R-:W-:Y:S05]  /*84a0*/  RET.REL.NODEC R4 `(_ZN7cutlass13device_kernelIN5flash19enable_sm80_to_sm89INS1_16FlashAttnBwdSm80INS1_25CollectiveMainloopBwdSm80ILi2ELi2EN4cute5tupleIJNS5_1CILi64EEENS7_ILi128EEES8_EEENS_10bfloat16_tEfNS_4arch4Sm80ELb0ELb1ELb1ELb0ELb1ELb0ELb0ELb0ELi2ELi2ELi4ELi2ELb1EEENS1_24CollectiveEpilogueBwdGQAISA_fSD_Li256ELb0ELb1EEENS1_19SingleTileSchedulerILb0ELb0ELb0ELi128EEEEEEEEEvNT_6ParamsE) ;  /* 0xffff7b5004007950 */ /* 0x000fea0003c3ffff */
        .type           $_ZN7cutlass13device_kernelIN5flash19enable_sm80_to_sm89INS1_16FlashAttnBwdSm80INS1_25CollectiveMainloopBwdSm80ILi2ELi2EN4cute5tupleIJNS5_1CILi64EEENS7_ILi128EEES8_EEENS_10bfloat16_tEfNS_4arch4Sm80ELb0ELb1ELb1ELb0ELb1ELb0ELb0ELb0ELi2ELi2ELi4ELi2ELb1EEENS1_24CollectiveEpilogueBwdGQAISA_fSD_Li256ELb0ELb1EEENS1_19SingleTileSchedulerILb0ELb0ELb0ELi128EEEEEEEEEvNT_6ParamsE$_ZN4cute8smem_ptrIPN7cutlass9uint128_tEECI1NS_12iter_adaptorIS3_S4_EEES3_,@function
        .size           $_ZN7cutlass13device_kernelIN5flash19enable_sm80_to_sm89INS1_16FlashAttnBwdSm80INS1_25CollectiveMainloopBwdSm80ILi2ELi2EN4cute5tupleIJNS5_1CILi64EEENS7_ILi128EEES8_EEENS_10bfloat16_tEfNS_4arch4Sm80ELb0ELb1ELb1ELb0ELb1ELb0ELb0ELb0ELi2ELi2ELi4ELi2ELb1EEENS1_24CollectiveEpilogueBwdGQAISA_fSD_Li256ELb0ELb1EEENS1_19SingleTileSchedulerILb0ELb0ELb0ELi128EEEEEEEEEvNT_6ParamsE$_ZN4cute8smem_ptrIPN7cutlass9uint128_tEECI1NS_12iter_adaptorIS3_S4_EEES3_,($_ZN7cutlass13device_kernelIN5flash19enable_sm80_to_sm89INS1_16FlashAttnBwdSm80INS1_25CollectiveMainloopBwdSm80ILi2ELi2EN4cute5tupleIJNS5_1CILi64EEENS7_ILi128EEES8_EEENS_10bfloat16_tEfNS_4arch4Sm80ELb0ELb1ELb1ELb0ELb1ELb0ELb0ELb0ELi2ELi2ELi4ELi2ELb1EEENS1_24CollectiveEpilogueBwdGQAISA_fSD_Li256ELb0ELb1EEENS1_19SingleTileSchedulerILb0ELb0ELb0ELi128EEEEEEEEEvNT_6ParamsE$_ZN4cute8smem_ptrIPfECI1NS_12iter_adaptorIS1_S2_EEES1_ - $_ZN7cutlass13device_kernelIN5flash19enable_sm80_to_sm89INS1_16FlashAttnBwdSm80INS1_25CollectiveMainloopBwdSm80ILi2ELi2EN4cute5tupleIJNS5_1CILi64EEENS7_ILi128EEES8_EEENS_10bfloat16_tEfNS_4arch4Sm80ELb0ELb1ELb1ELb0ELb1ELb0ELb0ELb0ELi2ELi2ELi4ELi2ELb1EEENS1_24CollectiveEpilogueBwdGQAISA_fSD_Li256ELb0ELb1EEENS1_19SingleTileSchedulerILb0ELb0ELb0ELi128EEEEEEEEEvNT_6ParamsE$_ZN4cute8smem_ptrIPN7cutlass9uint128_tEECI1NS_12iter_adaptorIS3_S4_EEES3_)
$_ZN7cutlass13device_kernelIN5flash19enable_sm80_to_sm89INS1_16FlashAttnBwdSm80INS1_25CollectiveMainloopBwdSm80ILi2ELi2EN4cute5tupleIJNS5_1CILi64EEENS7_ILi128EEES8_EEENS_10bfloat16_tEfNS_4arch4Sm80ELb0ELb1ELb1ELb0ELb1ELb0ELb0ELb0ELi2ELi2ELi4ELi2ELb1EEENS1_24CollectiveEpilogueBwdGQAISA_fSD_Li256ELb0ELb1EEENS1_19SingleTileSchedulerILb0ELb0ELb0ELi128EEEEEEEEEvNT_6ParamsE$_ZN4cute8smem_ptrIPN7cutlass9uint128_tEECI1NS_12iter_adaptorIS3_S4_EEES3_:
[----:B------:R-:W-:Y:S02]  /*84b0*/  MOV R12, 0x84d0 ;  /* 0x000084d0000c7802 */ /* 0x000fe40000000f00 */
[----:B------:R-:W-:Y:S05]  /*84c0*/  CALL.REL.NOINC `($_ZN7cutlass13device_kernelIN5flash19enable_sm80_to_sm89INS1_16FlashAttnBwdSm80INS1_25CollectiveMainloopBwdSm80ILi2ELi2EN4cute5tupleIJNS5_1CILi64EEENS7_ILi128EEES8_EEENS_10bfloat16_tEfNS_4arch4Sm80ELb0ELb1ELb1ELb0ELb1ELb0ELb0ELb0ELi2ELi2ELi4ELi2ELb1EEENS1_24CollectiveEpilogueBwdGQAISA_fSD_Li256ELb0ELb1EEENS1_19SingleTileSchedulerILb0ELb0ELb0ELi128EEEEEEEEEvNT_6ParamsE$_ZN4cute12iter_adaptorIPN7cutlass9uint128_tENS_8smem_ptrIS3_EEEC2ES3_) ;  /* 0xffffeba000007944 */ /* 0x000fea0003c3ffff */
[----:B------:R-:W-:-:S04]  /*84d0*/  MOV R9, 0x0 ;  /* 0x0000000000097802 */ /* 0x000fc80000000f00 */
[----:B------:R-:W-:Y:S05]  /*84e0*/  RET.REL.NODEC R8 `(_ZN7cutlass13device_kernelIN5flash19enable_sm80_to_sm89INS1_16FlashAttnBwdSm80INS1_25CollectiveMainloopBwdSm80ILi2ELi2EN4cute5tupleIJNS5_1CILi64EEENS7_ILi128EEES8_EEENS_10bfloat16_tEfNS_4arch4Sm80ELb0ELb1ELb1ELb0ELb1ELb0ELb0ELb0ELi2ELi2ELi4ELi2ELb1EEENS1_24CollectiveEpilogueBwdGQAISA_fSD_Li256ELb0ELb1EEENS1_19SingleTileSchedulerILb0ELb0ELb0ELi128EEEEEEEEEvNT_6ParamsE) ;  /* 0xffff7b1008007950 */ /* 0x000fea0003c3ffff */
        .type           $_ZN7cutlass13device_kernelIN5flash19enable_sm80_to_sm89INS1_16FlashAttnBwdSm80INS1_25CollectiveMainloopBwdSm80ILi2ELi2EN4cute5tupleIJNS5_1CILi64EEENS7_ILi128EEES8_EEENS_10bfloat16_tEfNS_4arch4Sm80ELb0ELb1ELb1ELb0ELb1ELb0ELb0ELb0ELi2ELi2ELi4ELi2ELb1EEENS1_24CollectiveEpilogueBwdGQAISA_fSD_Li256ELb0ELb1EEENS1_19SingleTileSchedulerILb0ELb0ELb0ELi128EEEEEEEEEvNT_6ParamsE$_ZN4cute8smem_ptrIPfECI1NS_12iter_adaptorIS1_S2_EEES1_,@function
        .size           $_ZN7cutlass13device_kernelIN5flash19enable_sm80_to_sm89INS1_16FlashAttnBwdSm80INS1_25CollectiveMainloopBwdSm80ILi2ELi2EN4cute5tupleIJNS5_1CILi64EEENS7_ILi128EEES8_EEENS_10bfloat16_tEfNS_4arch4Sm80ELb0ELb1ELb1ELb0ELb1ELb0ELb0ELb0ELi2ELi2ELi4ELi2ELb1EEENS1_24CollectiveEpilogueBwdGQAISA_fSD_Li256ELb0ELb1EEENS1_19SingleTileSchedulerILb0ELb0ELb0ELi128EEEEEEEEEvNT_6ParamsE$_ZN4cute8smem_ptrIPfECI1NS_12iter_adaptorIS1_S2_EEES1_,($_ZN7cutlass13device_kernelIN5flash19enable_sm80_to_sm89INS1_16FlashAttnBwdSm80INS1_25CollectiveMainloopBwdSm80ILi2ELi2EN4cute5tupleIJNS5_1CILi64EEENS7_ILi128EEES8_EEENS_10bfloat16_tEfNS_4arch4Sm80ELb0ELb1ELb1ELb0ELb1ELb0ELb0ELb0ELi2ELi2ELi4ELi2ELb1EEENS1_24CollectiveEpilogueBwdGQAISA_fSD_Li256ELb0ELb1EEENS1_19SingleTileSchedulerILb0ELb0ELb0ELi128EEEEEEEEEvNT_6ParamsE$_ZN73_INTERNAL_24fd9406_37_flash_bwd_hdim64_bf16_softcap_sm80_cu_3fbc093a_291824__cvta_generic_to_sharedEPKv - $_ZN7cutlass13device_kernelIN5flash19enable_sm80_to_sm89INS1_16FlashAttnBwdSm80INS1_25CollectiveMainloopBwdSm80ILi2ELi2EN4cute5tupleIJNS5_1CILi64EEENS7_ILi128EEES8_EEENS_10bfloat16_tEfNS_4arch4Sm80ELb0ELb1ELb1ELb0ELb1ELb0ELb0ELb0ELi2ELi2ELi4ELi2ELb1EEENS1_24CollectiveEpilogueBwdGQAISA_fSD_Li256ELb0ELb1EEENS1_19SingleTileSchedulerILb0ELb0ELb0ELi128EEEEEEEEEvNT_6ParamsE$_ZN4cute8smem_ptrIPfECI1NS_12iter_adaptorIS1_S2_EEES1_)
$_ZN7cutlass13device_kernelIN5flash19enable_sm80_to_sm89INS1_16FlashAttnBwdSm80INS1_25CollectiveMainloopBwdSm80ILi2ELi2EN4cute5tupleIJNS5_1CILi64EEENS7_ILi128EEES8_EEENS_10bfloat16_tEfNS_4arch4Sm80ELb0ELb1ELb1ELb0ELb1ELb0ELb0ELb0ELi2ELi2ELi4ELi2ELb1EEENS1_24CollectiveEpilogueBwdGQAISA_fSD_Li256ELb0ELb1EEENS1_19SingleTileSchedulerILb0ELb0ELb0ELi128EEEEEEEEEvNT_6ParamsE$_ZN4cute8smem_ptrIPfECI1NS_12iter_adaptorIS1_S2_EEES1_:
[----:B------:R-:W-:Y:S02]  /*84f0*/  MOV R14, 0x8510 ;  /* 0x00008510000e7802 */ /* 0x000fe40000000f00 */
[----:B------:R-:W-:Y:S05]  /*8500*/  CALL.REL.NOINC `($_ZN7cutlass13device_kernelIN5flash19enable_sm80_to_sm89INS1_16FlashAttnBwdSm80INS1_25CollectiveMainloopBwdSm80ILi2ELi2EN4cute5tupleIJNS5_1CILi64EEENS7_ILi128EEES8_EEENS_10bfloat16_tEfNS_4arch4Sm80ELb0ELb1ELb1ELb0ELb1ELb0ELb0ELb0ELi2ELi2ELi4ELi2ELb1EEENS1_24CollectiveEpilogueBwdGQAISA_fSD_Li256ELb0ELb1EEENS1_19SingleTileSchedulerILb0ELb0ELb0ELi128EEEEEEEEEvNT_6ParamsE$_ZN4cute12iter_adaptorIPfNS_8smem_ptrIS1_EEEC2ES1_) ;  /* 0xffffebb000007944 */ /* 0x000fea0003c3ffff */
[----:B------:R-:W-:-:S04]  /*8510*/  MOV R13, 0x0 ;  /* 0x00000000000d7802 */ /* 0x000fc80000000f00 */
[----:B------:R-:W-:Y:S05]  /*8520*/  RET.REL.NODEC R12 `(_ZN7cutlass13device_kernelIN5flash19enable_sm80_to_sm89INS1_16FlashAttnBwdSm80INS1_25CollectiveMainloopBwdSm80ILi2ELi2EN4cute5tupleIJNS5_1CILi64EEENS7_ILi128EEES8_EEENS_10bfloat16_tEfNS_4arch4Sm80ELb0ELb1ELb1ELb0ELb1ELb0ELb0ELb0ELi2ELi2ELi4ELi2ELb1EEENS1_24CollectiveEpilogueBwdGQAISA_fSD_Li256ELb0ELb1EEENS1_19SingleTileSchedulerILb0ELb0ELb0ELi128EEEEEEEEEvNT_6ParamsE) ;  /* 0xffff7ad00c007950 */ /* 0x000fea0003c3ffff */
        .type           $_ZN7cutlass13device_kernelIN5flash19enable_sm80_to_sm89INS1_16FlashAttnBwdSm80INS1_25CollectiveMainloopBwdSm80ILi2ELi2EN4cute5tupleIJNS5_1CILi64EEENS7_ILi128EEES8_EEENS_10bfloat16_tEfNS_4arch4Sm80ELb0ELb1ELb1ELb0ELb1ELb0ELb0ELb0ELi2ELi2ELi4ELi2ELb1EEENS1_24CollectiveEpilogueBwdGQAISA_fSD_Li256ELb0ELb1EEENS1_19SingleTileSchedulerILb0ELb0ELb0ELi128EEEEEEEEEvNT_6ParamsE$_ZN73_INTERNAL_24fd9406_37_flash_bwd_hdim64_bf16_softcap_sm80_cu_3fbc093a_291824__cvta_generic_to_sharedEPKv,@function
        .size           $_ZN7cutlass13device_kernelIN5flash19enable_sm80_to_sm89INS1_16FlashAttnBwdSm80INS1_25CollectiveMainloopBwdSm80ILi2ELi2EN4cute5tupleIJNS5_1CILi64EEENS7_ILi128EEES8_EEENS_10bfloat16_tEfNS_4arch4Sm80ELb0ELb1ELb1ELb0ELb1ELb0ELb0ELb0ELi2ELi2ELi4ELi2ELb1EEENS1_24CollectiveEpilogueBwdGQAISA_fSD_Li256ELb0ELb1EEENS1_19SingleTileSchedulerILb0ELb0ELb0ELi128EEEEEEEEEvNT_6ParamsE$_ZN73_INTERNAL_24fd9406_37_flash_bwd_hdim64_bf16_softcap_sm80_cu_3fbc093a_291824__cvta_generic_to_sharedEPKv,($_ZN7cutlass13device_kernelIN5flash19enable_sm80_to_sm89INS1_16FlashAttnBwdSm80INS1_25CollectiveMainloopBwdSm80ILi2ELi2EN4cute5tupleIJNS5_1CILi64EEENS7_ILi128EEES8_EEENS_10bfloat16_tEfNS_4arch4Sm80ELb0ELb1ELb1ELb0ELb1ELb0ELb0ELb0ELi2ELi2ELi4ELi2ELb1EEENS1_24CollectiveEpilogueBwdGQAISA_fSD_Li256ELb0ELb1EEENS1_19SingleTileSchedulerILb0ELb0ELb0ELi128EEEEEEEEEvNT_6ParamsE$_ZZN4cute12filter_tupleINS_5tupleIJNS_10UnderscoreES2_S2_iEEENS1_IJNS1_IJNS_1CILi1EEENS4_ILi0EEEEEElS6_lEEEZNS_5sliceIS3_S8_EEDaRKT_RKT0_EUlRKT_RKT0_E_EEDaSC_SF_OT1_ENKUlDpSI_E_clIJNS1_IJS7_EEENS1_IJlEEENS1_IJS6_EEENS1_IJEEEEEEDaSP_ - $_ZN7cutlass13device_kernelIN5flash19enable_sm80_to_sm89INS1_16FlashAttnBwdSm80INS1_25CollectiveMainloopBwdSm80ILi2ELi2EN4cute5tupleIJNS5_1CILi64EEENS7_ILi128EEES8_EEENS_10bfloat16_tEfNS_4arch4Sm80ELb0ELb1ELb1ELb0ELb1ELb0ELb0ELb0ELi2ELi2ELi4ELi2ELb1EEENS1_24CollectiveEpilogueBwdGQAISA_fSD_Li256ELb0ELb1EEENS1_19SingleTileSchedulerILb0ELb0ELb0ELi128EEEEEEEEEvNT_6ParamsE$_ZN73_INTERNAL_24fd9406_37_flash_bwd_hdim64_bf16_softcap_sm80_cu_3fbc093a_291824__cvta_generic_to_sharedEPKv)
$_ZN7cutlass13device_kernelIN5flash19enable_sm80_to_sm89INS1_16FlashAttnBwdSm80INS1_25CollectiveMainloopBwdSm80ILi2ELi2EN4cute5tupleIJNS5_1CILi64EEENS7_ILi128EEES8_EEENS_10bfloat16_tEfNS_4arch4Sm80ELb0ELb1ELb1ELb0ELb1ELb0ELb0ELb0ELi2ELi2ELi4ELi2ELb1EEENS1_24CollectiveEpilogueBwdGQAISA_fSD_Li256ELb0ELb1EEENS1_19SingleTileSchedulerILb0ELb0ELb0ELi128EEEEEEEEEvNT_6ParamsE$_ZN73_INTERNAL_24fd9406_37_flash_bwd_hdim64_bf16_softcap_sm80_cu_3fbc093a_291824__cvta_generic_to_sharedEPKv:
[----:B------:R-:W-:Y:S02]  /*8530*/  MOV R7, 0x0 ;  /* 0x0000000000077802 */ /* 0x000fe40000000f00 */
[----:B------:R-:W-:Y:S02]  /*8540*/  IADD3 R4, R4, -c[0x0][0x18], RZ ;  /* 0x8000060004047a10 */ /* 0x000fe40007ffe0ff */
[----:B------:R-:W-:Y:S05]  /*8550*/  RET.REL.NODEC R6 `(_ZN7cutlass13device_kernelIN5flash19enable_sm80_to_sm89INS1_16FlashAttnBwdSm80INS1_25CollectiveMainloopBwdSm80ILi2ELi2EN4cute5tupleIJNS5_1CILi64EEENS7_ILi128EEES8_EEENS_10bfloat16_tEfNS_4arch4Sm80ELb0ELb1ELb1ELb0ELb1ELb0ELb0ELb0ELi2ELi2ELi4ELi2ELb1EEENS1_24CollectiveEpilogueBwdGQAISA_fSD_Li256ELb0ELb1EEENS1_19SingleTileSchedulerILb0ELb0ELb0ELi128EEEEEEEEEvNT_6ParamsE) ;  /* 0xffff7aa006007950 */ /* 0x000fea0003c3ffff */
        .type           $_ZN7cutlass13device_kernelIN5flash19enable_sm80_to_sm89INS1_16FlashAttnBwdSm80INS1_25CollectiveMainloopBwdSm80ILi2ELi2EN4cute5tupleIJNS5_1CILi64EEENS7_ILi128EEES8_EEENS_10bfloat16_tEfNS_4arch4Sm80ELb0ELb1ELb1ELb0ELb1ELb0ELb0ELb0ELi2ELi2ELi4ELi2ELb1EEENS1_24CollectiveEpilogueBwdGQAISA_fSD_Li256ELb0ELb1EEENS1_19SingleTileSchedulerILb0ELb0ELb0ELi128EEEEEEEEEvNT_6ParamsE$_ZZN4cute12filter_tupleINS_5tupleIJNS_10UnderscoreES2_S2_iEEENS1_IJNS1_IJNS_1CILi1EEENS4_ILi0EEEEEElS6_lEEEZNS_5sliceIS3_S8_EEDaRKT_RKT0_EUlRKT_RKT0_E_EEDaSC_SF_OT1_ENKUlDpSI_E_clIJNS1_IJS7_EEENS1_IJlEEENS1_IJS6_EEENS1_IJEEEEEEDaSP_,@function
        .size           $_ZN7cutlass13device_kernelIN5flash19enable_sm80_to_sm89INS1_16FlashAttnBwdSm80INS1_25CollectiveMainloopBwdSm80ILi2ELi2EN4cute5tupleIJNS5_1CILi64EEENS7_ILi128EEES8_EEENS_10bfloat16_tEfNS_4arch4Sm80ELb0ELb1ELb1ELb0ELb1ELb0ELb0ELb0ELi2ELi2ELi4ELi2ELb1EEENS1_24CollectiveEpilogueBwdGQAISA_fSD_Li256ELb0ELb1EEENS1_19SingleTileSchedulerILb0ELb0ELb0ELi128EEEEEEEEEvNT_6ParamsE$_ZZN4cute12filter_tupleINS_5tupleIJNS_10UnderscoreES2_S2_iEEENS1_IJNS1_IJNS_1CILi1EEENS4_ILi0EEEEEElS6_lEEEZNS_5sliceIS3_S8_EEDaRKT_RKT0_EUlRKT_RKT0_E_EEDaSC_SF_OT1_ENKUlDpSI_E_clIJNS1_IJS7_EEENS1_IJlEEENS1_IJS6_EEENS1_IJEEEEEEDaSP_,($_ZN7cutlass13device_kernelIN5flash19enable_sm80_to_sm89INS1_16FlashAttnBwdSm80INS1_25CollectiveMainloopBwdSm80ILi2ELi2EN4cute5tupleIJNS5_1CILi64EEENS7_ILi128EEES8_EEENS_10bfloat16_tEfNS_4arch4Sm80ELb0ELb1ELb1ELb0ELb1ELb0ELb0ELb0ELi2ELi2ELi4ELi2ELb1EEENS1_24CollectiveEpilogueBwdGQAISA_fSD_Li256ELb0ELb1EEENS1_19SingleTileSchedulerILb0ELb0ELb0ELi128EEEEEEEEEvNT_6ParamsE$_ZZN4cute14transform_leafINS_15ArithmeticTupleIJNS1_IJiiEEEiiiEEENS_8identityEEEDaRKT_OT0_ENKUlRKT_E_clIS2_EEDaSC_ - $_ZN7cutlass13device_kernelIN5flash19enable_sm80_to_sm89INS1_16FlashAttnBwdSm80INS1_25CollectiveMainloopBwdSm80ILi2ELi2EN4cute5tupleIJNS5_1CILi64EEENS7_ILi128EEES8_EEENS_10bfloat16_tEfNS_4arch4Sm80ELb0ELb1ELb1ELb0ELb1ELb0ELb0ELb0ELi2ELi2ELi4ELi2ELb1EEENS1_24CollectiveEpilogueBwdGQAISA_fSD_Li256ELb0ELb1EEENS1_19SingleTileSchedulerILb0ELb0ELb0ELi128EEEEEEEEEvNT_6ParamsE$_ZZN4cute12filter_tupleINS_5tupleIJNS_10UnderscoreES2_S2_iEEENS1_IJNS1_IJNS_1CILi1EEENS4_ILi0EEEEEElS6_lEEEZNS_5sliceIS3_S8_EEDaRKT_RKT0_EUlRKT_RKT0_E_EEDaSC_SF_OT1_ENKUlDpSI_E_clIJNS1_IJS7_EEENS1_IJlEEENS1_IJS6_EEENS1_IJEEEEEEDaSP_)
$_ZN7cutlass13device_kernelIN5flash19enable_sm80_to_sm89INS1_16FlashAttnBwdSm80INS1_25CollectiveMainloopBwdSm80ILi2ELi2EN4cute5tupleIJNS5_1CILi64EEENS7_ILi128EEES8_EEENS_10bfloat16_tEfNS_4arch4Sm80ELb0ELb1ELb1ELb0ELb1ELb0ELb0ELb0ELi2ELi2ELi4ELi2ELb1EEENS1_24CollectiveEpilogueBwdGQAISA_fSD_Li256ELb0ELb1EEENS1_19SingleTileSchedulerILb0ELb0ELb0ELi128EEEEEEEEEvNT_6ParamsE$_ZZN4cute12filter_tupleINS_5tupleIJNS_10UnderscoreES2_S2_iEEENS1_IJNS1_IJNS_1CILi1EEENS4_ILi0EEEEEElS6_lEEEZNS_5sliceIS3_S8_EEDaRKT_RKT0_EUlRKT_RKT0_E_EEDaSC_SF_OT1_ENKUlDpSI_E_clIJNS1_IJS7_EEENS1_IJlEEENS1_IJS6_EEENS1_IJEEEEEEDaSP_:
[----:B------:R-:W-:Y:S02]  /*8560*/  IADD3 R5, R1, 0x188, RZ ;  /* 0x0000018801057810 */ /* 0x000fe40007ffe0ff */
[----:B------:R-:W-:Y:S02]  /*8570*/  MOV R8, 0x85a0 ;  /* 0x000085a000087802 */ /* 0x000fe40000000f00 */
[----:B------:R-:W-:Y:S02]  /*8580*/  IADD3 R5, R5, c[0x0][0x20], RZ ;  /* 0x0000080005057a10 */ /* 0x000fe40007ffe0ff */
[----:B------:R-:W-:Y:S05]  /*8590*/  CALL.REL.NOINC `($_ZN7cutlass13device_kernelIN5flash19enable_sm80_to_sm89INS1_16FlashAttnBwdSm80INS1_25CollectiveMainloopBwdSm80ILi2ELi2EN4cute5tupleIJNS5_1CILi64EEENS7_ILi128EEES8_EEENS_10bfloat16_tEfNS_4arch4Sm80ELb0ELb1ELb1ELb0ELb1ELb0ELb0ELb0ELi2ELi2ELi4ELi2ELb1EEENS1_24CollectiveEpilogueBwdGQAISA_fSD_Li256ELb0ELb1EEENS1_19SingleTileSchedulerILb0ELb0ELb0ELi128EEEEEEEEEvNT_6ParamsE$_ZN4cute3eso3ESOILb1ELb0EJNS_5tupleIJNS_1CILi1EEENS3_ILi0EEEEEElS5_EEC2ERKS6_RKlRKS5_) ;  /* 0xfffff5e000007944 */ /* 0x000fea0003c3ffff */
[----:B-1----:R1:W5:Y:S01]  /*85a0*/  LDL.64 R4, [R1+0x188] ;  /* 0x0001880001047983 */ /* 0x0023620000100a00 */
[----:B------:R-:W-:-:S04]  /*85b0*/  MOV R7, 0x0 ;  /* 0x0000000000077802 */ /* 0x000fc80000000f00 */
[----:B------:R-:W-:Y:S05]  /*85c0*/  RET.REL.NODEC R6 `(_ZN7cutlass13device_kernelIN5flash19enable_sm80_to_sm89INS1_16FlashAttnBwdSm80INS1_25CollectiveMainloopBwdSm80ILi2ELi2EN4cute5tupleIJNS5_1CILi64EEENS7_ILi128EEES8_EEENS_10bfloat16_tEfNS_4arch4Sm80ELb0ELb1ELb1ELb0ELb1ELb0ELb0ELb0ELi2ELi2ELi4ELi2ELb1EEENS1_24CollectiveEpilogueBwdGQAISA_fSD_Li256ELb0ELb1EEENS1_19SingleTileSchedulerILb0ELb0ELb0ELi128EEEEEEEEEvNT_6ParamsE) ;  /* 0xffff7a3006007950 */ /* 0x000fea0003c3ffff */
        .type           $_ZN7cutlass13device_kernelIN5flash19enable_sm80_to_sm89INS1_16FlashAttnBwdSm80INS1_25CollectiveMainloopBwdSm80ILi2ELi2EN4cute5tupleIJNS5_1CILi64EEENS7_ILi128EEES8_EEENS_10bfloat16_tEfNS_4arch4Sm80ELb0ELb1ELb1ELb0ELb1ELb0ELb0ELb0ELi2ELi2ELi4ELi2ELb1EEENS1_24CollectiveEpilogueBwdGQAISA_fSD_Li256ELb0ELb1EEENS1_19SingleTileSchedulerILb0ELb0ELb0ELi128EEEEEEEEEvNT_6ParamsE$_ZZN4cute14transform_leafINS_15ArithmeticTupleIJNS1_IJiiEEEiiiEEENS_8identityEEEDaRKT_OT0_ENKUlRKT_E_clIS2_EEDaSC_,@function
        .size           $_ZN7cutlass13device_kernelIN5flash19enable_sm80_to_sm89INS1_16FlashAttnBwdSm80INS1_25CollectiveMainloopBwdSm80ILi2ELi2EN4cute5tupleIJNS5_1CILi64EEENS7_ILi128EEES8_EEENS_10bfloat16_tEfNS_4arch4Sm80ELb0ELb1ELb1ELb0ELb1ELb0ELb0ELb0ELi2ELi2ELi4ELi2ELb1EEENS1_24CollectiveEpilogueBwdGQAISA_fSD_Li256ELb0ELb1EEENS1_19SingleTileSchedulerILb0ELb0ELb0ELi128EEEEEEEEEvNT_6ParamsE$_ZZN4cute14transform_leafINS_15ArithmeticTupleIJNS1_IJiiEEEiiiEEENS_8identityEEEDaRKT_OT0_ENKUlRKT_E_clIS2_EEDaSC_,($_ZN7cutlass13device_kernelIN5flash19enable_sm80_to_sm89INS1_16FlashAttnBwdSm80INS1_25CollectiveMainloopBwdSm80ILi2ELi2EN4cute5tupleIJNS5_1CILi64EEENS7_ILi128EEES8_EEENS_10bfloat16_tEfNS_4arch4Sm80ELb0ELb1ELb1ELb0ELb1ELb0ELb0ELb0ELi2ELi2ELi4ELi2ELb1EEENS1_24CollectiveEpilogueBwdGQAISA_fSD_Li256ELb0ELb1EEENS1_19SingleTileSchedulerILb0ELb0ELb0ELi128EEEEEEEEEvNT_6ParamsE$_ZZN4cute14transform_leafINS_15ArithmeticTupleIJNS1_IJiiEEEiiiEEENS_8identityEEEDaRKT_OT0_ENKUlRKT_E_clIiEEDaSC_ - $_ZN7cutlass13device_kernelIN5flash19enable_sm80_to_sm89INS1_16FlashAttnBwdSm80INS1_25CollectiveMainloopBwdSm80ILi2ELi2EN4cute5tupleIJNS5_1CILi64EEENS7_ILi128EEES8_EEENS_10bfloat16_tEfNS_4arch4Sm80ELb0ELb1ELb1ELb0ELb1ELb0ELb0ELb0ELi2ELi2ELi4ELi2ELb1EEENS1_24CollectiveEpilogueBwdGQAISA_fSD_Li256ELb0ELb1EEENS1_19SingleTileSchedulerILb0ELb0ELb0ELi128EEEEEEEEEvNT_6ParamsE$_ZZN4cute14transform_leafINS_15ArithmeticTupleIJNS1_IJiiEEEiiiEEENS_8identityEEEDaRKT_OT0_ENKUlRKT_E_clIS2_EEDaSC_)
$_ZN7cutlass13device_kernelIN5flash19enable_sm80_to_sm89INS1_16FlashAttnBwdSm80INS1_25CollectiveMainloopBwdSm80ILi2ELi2EN4cute5tupleIJNS5_1CILi64EEENS7_ILi128EEES8_EEENS_10bfloat16_tEfNS_4arch4Sm80ELb0ELb1ELb1ELb0ELb1ELb0ELb0ELb0ELi2ELi2ELi4ELi2ELb1EEENS1_24CollectiveEpilogueBwdGQAISA_fSD_Li256ELb0ELb1EEENS1_19SingleTileSchedulerILb0ELb0ELb0ELi128EEEEEEEEEvNT_6ParamsE$_ZZN4cute14transform_leafINS_15ArithmeticTupleIJNS1_IJiiEEEiiiEEENS_8identityEEEDaRKT_OT0_ENKUlRKT_E_clIS2_EEDaSC_:
[----:B------:R-:W-:Y:S02]  /*85d0*/  ULDC UR4, c[0x0][0x20] ;  /* 0x0000080000047ab9 */ /* 0x000fe40000000800 */
[----:B------:R-:W-:-:S09]  /*85e0*/  UIADD3 UR4, UR40, -UR4, URZ ;  /* 0x8000000428047290 */ /* 0x000fd2000fffe03f */
[----:B------:R-:W5:Y:S01]  /*85f0*/  LDL R3, [UR4] ;  /* 0x00000004ff037983 */ /* 0x000f620008100800 */
[----:B------:R-:W-:-:S03]  /*8600*/  MOV R6, 0x8620 ;  /* 0x0000862000067802 */ /* 0x000fc60000000f00 */
[----:B-----5:R-:W-:Y:S05]  /*8610*/  CALL.REL.NOINC `($_ZN7cutlass13device_kernelIN5flash19enable_sm80_to_sm89INS1_16FlashAttnBwdSm80INS1_25CollectiveMainloopBwdSm80ILi2ELi2EN4cute5tupleIJNS5_1CILi64EEENS7_ILi128EEES8_EEENS_10bfloat16_tEfNS_4arch4Sm80ELb0ELb1ELb1ELb0ELb1ELb0ELb0ELb0ELi2ELi2ELi4ELi2ELb1EEENS1_24CollectiveEpilogueBwdGQAISA_fSD_Li256ELb0ELb1EEENS1_19SingleTileSchedulerILb0ELb0ELb0ELi128EEEEEEEEEvNT_6ParamsE$_ZZN4cute14transform_leafINS_15ArithmeticTupleIJiiEEERNS_8identityEEEDaRKT_OT0_ENKUlRKT_E_clIiEEDaSC_) ;  /* 0x0000010000007944 */ /* 0x020fea0003c00000 */
[----:B------:R-:W5:Y:S01]  /*8620*/  LDL R3, [UR4+0x4] ;  /* 0x00000404ff037983 */ /* 0x000f620008100800 */
[----:B------:R-:W-:Y:S01]  /*8630*/  IADD3 R4, R1, 0x19c, RZ ;  /* 0x0000019c01047810 */ /* 0x000fe20007ffe0ff */
[----:B------:R-:W-:Y:S01]  /*8640*/  IMAD.MOV.U32 R12, RZ, RZ, R8 ;  /* 0x000000ffff0c7224 */ /* 0x000fe200078e0008 */
[----:B------:R-:W-:Y:S02]  /*8650*/  MOV R6, 0x8680 ;  /* 0x0000868000067802 */ /* 0x000fe40000000f00 */
[----:B------:R-:W-:Y:S02]  /*8660*/  IADD3 R4, R4, c[0x0][0x20], RZ ;  /* 0x0000080004047a10 */ /* 0x000fe40007ffe0ff */
[----:B-----5:R-:W-:Y:S05]  /*8670*/  CALL.REL.NOINC `($_ZN7cutlass13device_kernelIN5flash19enable_sm80_to_sm89INS1_16FlashAttnBwdSm80INS1_25CollectiveMainloopBwdSm80ILi2ELi2EN4cute5tupleIJNS5_1CILi64EEENS7_ILi128EEES8_EEENS_10bfloat16_tEfNS_4arch4Sm80ELb0ELb1ELb1ELb0ELb1ELb0ELb0ELb0ELi2ELi2ELi4ELi2ELb1EEENS1_24CollectiveEpilogueBwdGQAISA_fSD_Li256ELb0ELb1EEENS1_19SingleTileSchedulerILb0ELb0ELb0ELi128EEEEEEEEEvNT_6ParamsE$_ZZN4cute14transform_leafINS_15ArithmeticTupleIJiiEEERNS_8identityEEEDaRKT_OT0_ENKUlRKT_E_clIiEEDaSC_) ;  /* 0x000000a000007944 */ /* 0x020fea0003c00000 */
[----:B------:R1:W-:Y:S01]  /*8680*/  STL [R1+0x19c], R8 ;  /* 0x00019c0801007387 */ /* 0x0003e20000100800 */
[----:B------:R-:W-:-:S03]  /*8690*/  MOV R6, 0x86b0 ;  /* 0x000086b000067802 */ /* 0x000fc60000000f00 */
[----:B-1----:R-:W-:Y:S05]  /*86a0*/  CALL.REL.NOINC `($_ZN7cutlass13device_kernelIN5flash19enable_sm80_to_sm89INS1_16FlashAttnBwdSm80INS1_25CollectiveMainloopBwdSm80ILi2ELi2EN4cute5tupleIJNS5_1CILi64EEENS7_ILi128EEES8_EEENS_10bfloat16_tEfNS_4arch4Sm80ELb0ELb1ELb1ELb0ELb1ELb0ELb0ELb0ELi2ELi2ELi4ELi2ELb1EEENS1_24CollectiveEpilogueBwdGQAISA_fSD_Li256ELb0ELb1EEENS1_19SingleTileSchedulerILb0ELb0ELb0ELi128EEEEEEEEEvNT_6ParamsE$_ZZN4cute9transformINS_15ArithmeticTupleIJiiEEEZNS_14transform_leafIS2_RNS_8identityEEEDaRKT_OT0_EUlRKT_E_EEDaS8_SA_ENKUlDpSD_E_clIJiiEEEDaSF_) ;  /* 0x00001cf000007944 */ /* 0x002fea0003c00000 */
[----:B------:R-:W-:Y:S02]  /*86b0*/  MOV R15, 0x0 ;  /* 0x00000000000f7802 */ /* 0x000fe40000000f00 */
[----:B-----5:R-:W-:Y:S02]  /*86c0*/  MOV R12, R4 ;  /* 0x00000004000c7202 */ /* 0x020fe40000000f00 */
[----:B------:R-:W-:Y:S01]  /*86d0*/  MOV R8, R5 ;  /* 0x0000000500087202 */ /* 0x000fe20000000f00 */
[----:B------:R-:W-:Y:S06]  /*86e0*/  RET.REL.NODEC R14 `(_ZN7cutlass13device_kernelIN5flash19enable_sm80_to_sm89INS1_16FlashAttnBwdSm80INS1_25CollectiveMainloopBwdSm80ILi2ELi2EN4cute5tupleIJNS5_1CILi64EEENS7_ILi128EEES8_EEENS_10bfloat16_tEfNS_4arch4Sm80ELb0ELb1ELb1ELb0ELb1ELb0ELb0ELb0ELi2ELi2ELi4ELi2ELb1EEENS1_24CollectiveEpilogueBwdGQAISA_fSD_Li256ELb0ELb1EEENS1_19SingleTileSchedulerILb0ELb0ELb0ELi128EEEEEEEEEvNT_6ParamsE) ;  /* 0xffff79100e007950 */ /* 0x000fec0003c3ffff */
        .type           $_ZN7cutlass13device_kernelIN5flash19enable_sm80_to_sm89INS1_16FlashAttnBwdSm80INS1_25CollectiveMainloopBwdSm80ILi2ELi2EN4cute5tupleIJNS5_1CILi64EEENS7_ILi128EEES8_EEENS_10bfloat16_tEfNS_4arch4Sm80ELb0ELb1ELb1ELb0ELb1ELb0ELb0ELb0ELi2ELi2ELi4ELi2ELb1EEENS1_24CollectiveEpilogueBwdGQAISA_fSD_Li256ELb0ELb1EEENS1_19SingleTileSchedulerILb0ELb0ELb0ELi128EEEEEEEEEvNT_6ParamsE$_ZZN4cute14transform_leafINS_15ArithmeticTupleIJNS1_IJiiEEEiiiEEENS_8identityEEEDaRKT_OT0_ENKUlRKT_E_clIiEEDaSC_,@function
        .size           $_ZN7cutlass13device_kernelIN5flash19enable_sm80_to_sm89INS1_16FlashAttnBwdSm80INS1_25CollectiveMainloopBwdSm80ILi2ELi2EN4cute5tupleIJNS5_1CILi64EEENS7_ILi128EEES8_EEENS_10bfloat16_tEfNS_4arch4Sm80ELb0ELb1ELb1ELb0ELb1ELb0ELb0ELb0ELi2ELi2ELi4ELi2ELb1EEENS1_24CollectiveEpilogueBwdGQAISA_fSD_Li256ELb0ELb1EEENS1_19SingleTileSchedulerILb0ELb0ELb0ELi128EEEEEEEEEvNT_6ParamsE$_ZZN4cute14transform_leafINS_15ArithmeticTupleIJNS1_IJiiEEEiiiEEENS_8identityEEEDaRKT_OT0_ENKUlRKT_E_clIiEEDaSC_,($_ZN7cutlass13device_kernelIN5flash19enable_sm80_to_sm89INS1_16FlashAttnBwdSm80INS1_25CollectiveMainloopBwdSm80ILi2ELi2EN4cute5tupleIJNS5_1CILi64EEENS7_ILi128EEES8_EEENS_10bfloat16_tEfNS_4arch4Sm80ELb0ELb1ELb1ELb0ELb1ELb0ELb0ELb0ELi2ELi2ELi4ELi2ELb1EEENS1_24CollectiveEpilogueBwdGQAISA_fSD_Li256ELb0ELb1EEENS1_19SingleTileSchedulerILb0ELb0ELb0ELi128EEEEEEEEEvNT_6ParamsE$_ZZN4cute14transform_leafINS_15ArithmeticTupleIJiiEEERNS_8identityEEEDaRKT_OT0_ENKUlRKT_E_clIiEEDaSC_ - $_ZN7cutlass13device_kernelIN5flash19enable_sm80_to_sm89INS1_16FlashAttnBwdSm80INS1_25CollectiveMainloopBwdSm80ILi2ELi2EN4cute5tupleIJNS5_1CILi64EEENS7_ILi128EEES8_EEENS_10bfloat16_tEfNS_4arch4Sm80ELb0ELb1ELb1ELb0ELb1ELb0ELb0ELb0ELi2ELi2ELi4ELi2ELb1EEENS1_24CollectiveEpilogueBwdGQAISA_fSD_Li256ELb0ELb1EEENS1_19SingleTileSchedulerILb0ELb0ELb0ELi128EEEEEEEEEvNT_6ParamsE$_ZZN4cute14transform_leafINS_15ArithmeticTupleIJNS1_IJiiEEEiiiEEENS_8identityEEEDaRKT_OT0_ENKUlRKT_E_clIiEEDaSC_)
$_ZN7cutlass13device_kernelIN5flash19enable_sm80_to_sm89INS1_16FlashAttnBwdSm80INS1_25CollectiveMainloopBwdSm80ILi2ELi2EN4cute5tupleIJNS5_1CILi64EEENS7_ILi128EEES8_EEENS_10bfloat16_tEfNS_4arch4Sm80ELb0ELb1ELb1ELb0ELb1ELb0ELb0ELb0ELi2ELi2ELi4ELi2ELb1EEENS1_24CollectiveEpilogueBwdGQAISA_fSD_Li256ELb0ELb1EEENS1_19SingleTileSchedulerILb0ELb0ELb0ELi128EEEEEEEEEvNT_6ParamsE$_ZZN4cute14transform_leafINS_15ArithmeticTupleIJNS1_IJiiEEEiiiEEENS_8identityEEEDaRKT_OT0_ENKUlRKT_E_clIiEEDaSC_:
[----:B------:R-:W-:Y:S02]  /*86f0*/  MOV R5, 0x0 ;  /* 0x0000000000057802 */ /* 0x000fe40000000f00 */
[----:B------:R-:W-:-:S02]  /*8700*/  MOV R14, R3 ;  /* 0x00000003000e7202 */ /* 0x000fc40000000f00 */
[----:B------:R-:W-:Y:S05]  /*8710*/  RET.REL.NODEC R4 `(_ZN7cutlass13device_kernelIN5flash19enable_sm80_to_sm89INS1_16FlashAttnBwdSm80INS1_25CollectiveMainloopBwdSm80ILi2ELi2EN4cute5tupleIJNS5_1CILi64EEENS7_ILi128EEES8_EEENS_10bfloat16_tEfNS_4arch4Sm80ELb0ELb1ELb1ELb0ELb1ELb0ELb0ELb0ELi2ELi2ELi4ELi2ELb1EEENS1_24CollectiveEpilogueBwdGQAISA_fSD_Li256ELb0ELb1EEENS1_19SingleTileSchedulerILb0ELb0ELb0ELi128EEEEEEEEEvNT_6ParamsE) ;  /* 0xffff78e004007950 */ /* 0x000fea0003c3ffff */
        .type           $_ZN7cutlass13device_kernelIN5flash19enable_sm80_to_sm89INS1_16FlashAttnBwdSm80INS1_25CollectiveMainloopBwdSm80ILi2ELi2EN4cute5tupleIJNS5_1CILi64EEENS7_ILi128EEES8_EEENS_10bfloat16_tEfNS_4arch4Sm80ELb0ELb1ELb1ELb0ELb1ELb0ELb0ELb0ELi2ELi2ELi4ELi2ELb1EEENS1_24CollectiveEpilogueBwdGQAISA_fSD_Li256ELb0ELb1EEENS1_19SingleTileSchedulerILb0ELb0ELb0ELi128EEEEEEEEEvNT_6ParamsE$_ZZN4cute14transform_leafINS_15ArithmeticTupleIJiiEEERNS_8identityEEEDaRKT_OT0_ENKUlRKT_E_clIiEEDaSC_,@function
        .size           $_ZN7cutlass13device_kernelIN5flash19enable_sm80_to_sm89INS1_16FlashAttnBwdSm80INS1_25CollectiveMainloopBwdSm80ILi2ELi2EN4cute5tupleIJNS5_1CILi64EEENS7_ILi128EEES8_EEENS_10bfloat16_tEfNS_4arch4Sm80ELb0ELb1ELb1ELb0ELb1ELb0ELb0ELb0ELi2ELi2ELi4ELi2ELb1EEENS1_24CollectiveEpilogueBwdGQAISA_fSD_Li256ELb0ELb1EEENS1_19SingleTileSchedulerILb0ELb0ELb0ELi128EEEEEEEEEvNT_6ParamsE$_ZZN4cute14transform_leafINS_15ArithmeticTupleIJiiEEERNS_8identityEEEDaRKT_OT0_ENKUlRKT_E_clIiEEDaSC_,($_ZN7cutlass13device_kernelIN5flash19enable_sm80_to_sm89INS1_16FlashAttnBwdSm80INS1_25CollectiveMainloopBwdSm80ILi2ELi2EN4cute5tupleIJNS5_1CILi64EEENS7_ILi128EEES8_EEENS_10bfloat16_tEfNS_4arch4Sm80ELb0ELb1ELb1ELb0ELb1ELb0ELb0ELb0ELi2ELi2ELi4ELi2ELb1EEENS1_24CollectiveEpilogueBwdGQAISA_fSD_Li256ELb0ELb1EEENS1_19SingleTileSchedulerILb0ELb0ELb0ELi128EEEEEEEEEvNT_6ParamsE$_ZZN4cute19as_arithmetic_tupleINS_15ArithmeticTupleIJNS1_IJiiEEEiiiEEEEEDaRKT_ENKUlDpRKT_E_clIJS2_iiiEEEDaSA_ - $_ZN7cutlass13device_kernelIN5flash19enable_sm80_to_sm89INS1_16FlashAttnBwdSm80INS1_25CollectiveMainloopBwdSm80ILi2ELi2EN4cute5tupleIJNS5_1CILi64EEENS7_ILi128EEES8_EEENS_10bfloat16_tEfNS_4arch4Sm80ELb0ELb1ELb1ELb0ELb1ELb0ELb0ELb0ELi2ELi2ELi4ELi2ELb1EEENS1_24CollectiveEpilogueBwdGQAISA_fSD_Li256ELb0ELb1EEENS1_19SingleTileSchedulerILb0ELb0ELb0ELi128EEEEEEEEEvNT_6ParamsE$_ZZN4cute14transform_leafINS_15ArithmeticTupleIJiiEEERNS_8identityEEEDaRKT_OT0_ENKUlRKT_E_clIiEEDaSC_)
$_ZN7cutlass13device_kernelIN5flash19enable_sm80_to_sm89INS1_16FlashAttnBwdSm80INS1_25CollectiveMainloopBwdSm80ILi2ELi2EN4cute5tupleIJNS5_1CILi64EEENS7_ILi128EEES8_EEENS_10bfloat16_tEfNS_4arch4Sm80ELb0ELb1ELb1ELb0ELb1ELb0ELb0ELb0ELi2ELi2ELi4ELi2ELb1EEENS1_24CollectiveEpilogueBwdGQAISA_fSD_Li256ELb0ELb1EEENS1_19SingleTileSchedulerILb0ELb0ELb0ELi128EEEEEEEEEvNT_6ParamsE$_ZZN4cute14transform_leafINS_15ArithmeticTupleIJiiEEERNS_8identityEEEDaRKT_OT0_ENKUlRKT_E_clIiEEDaSC_:
[----:B------:R-:W-:Y:S02]  /*8720*/  MOV R7, 0x0 ;  /* 0x0000000000077802 */ /* 0x000fe40000000f00 */
[----:B------:R-:W-:Y:S02]  /*8730*/  MOV R8, R3 ;  /* 0x0000000300087202 */ /* 0x000fe40000000f00 */
[----:B------:R-:W-:Y:S05]  /*8740*/  RET.REL.NODEC R6 `(_ZN7cutlass13device_kernelIN5flash19enable_sm80_to_sm89INS1_16FlashAttnBwdSm80INS1_25CollectiveMainloopBwdSm80ILi2ELi2EN4cute5tupleIJNS5_1CILi64EEENS7_ILi128EEES8_EEENS_10bfloat16_tEfNS_4arch4Sm80ELb0ELb1ELb1ELb0ELb1ELb0ELb0ELb0ELi2ELi2ELi4ELi2ELb1EEENS1_24CollectiveEpilogueBwdGQAISA_fSD_Li256ELb0ELb1EEENS1_19SingleTileSchedulerILb0ELb0ELb0ELi128EEEEEEEEEvNT_6ParamsE) ;  /* 0xffff78b006007950 */ /* 0x000fea0003c3ffff */
        .type           $_ZN7cutlass13device_kernelIN5flash19enable_sm80_to_sm89INS1_16FlashAttnBwdSm80INS1_25CollectiveMainloopBwdSm80ILi2ELi2EN4cute5tupleIJNS5_1CILi64EEENS7_ILi128EEES8_EEENS_10bfloat16_tEfNS_4arch4Sm80ELb0ELb1ELb1ELb0ELb1ELb0ELb0ELb0ELi2ELi2ELi4ELi2ELb1EEENS1_24CollectiveEpilogueBwdGQAISA_fSD_Li256ELb0ELb1EEENS1_19SingleTileSchedulerILb0ELb0ELb0ELi128EEEEEEEEEvNT_6ParamsE$_ZZN4cute19as_arithmetic_tupleINS_15ArithmeticTupleIJNS1_IJiiEEEiiiEEEEEDaRKT_ENKUlDpRKT_E_clIJS2_iiiEEEDaSA_,@function
        .size           $_ZN7cutlass13device_kernelIN5flash19enable_sm80_to_sm89INS1_16FlashAttnBwdSm80INS1_25CollectiveMainloopBwdSm80ILi2ELi2EN4cute5tupleIJNS5_1CILi64EEENS7_ILi128EEES8_EEENS_10bfloat16_tEfNS_4arch4Sm80ELb0ELb1ELb1ELb0ELb1ELb0ELb0ELb0ELi2ELi2ELi4ELi2ELb1EEENS1_24CollectiveEpilogueBwdGQAISA_fSD_Li256ELb0ELb1EEENS1_19SingleTileSchedulerILb0ELb0ELb0ELi128EEEEEEEEEvNT_6ParamsE$_ZZN4cute19as_arithmetic_tupleINS_15ArithmeticTupleIJNS1_IJiiEEEiiiEEEEEDaRKT_ENKUlDpRKT_E_clIJS2_iiiEEEDaSA_,($_ZN7cutlass13device_kernelIN5flash19enable_sm80_to_sm89INS1_16FlashAttnBwdSm80INS1_25CollectiveMainloopBwdSm80ILi2ELi2EN4cute5tupleIJNS5_1CILi64EEENS7_ILi128EEES8_EEENS_10bfloat16_tEfNS_4arch4Sm80ELb0ELb1ELb1ELb0ELb1ELb0ELb0ELb0ELi2ELi2ELi4ELi2ELb1EEENS1_24CollectiveEpilogueBwdGQAISA_fSD_Li256ELb0ELb1EEENS1_19SingleTileSchedulerILb0ELb0ELb0ELi128EEEEEEEEEvNT_6ParamsE$_ZZN4cute19as_arithmetic_tupleINS_15ArithmeticTupleIJNS1_IJiiEEEiiiEEEEEDaRKT_ENKUlRKT_E_clIS2_EEDaS9_ - $_ZN7cutlass13device_kernelIN5flash19enable_sm80_to_sm89INS1_16FlashAttnBwdSm80INS1_25CollectiveMainloopBwdSm80ILi2ELi2EN4cute5tupleIJNS5_1CILi64EEENS7_ILi128EEES8_EEENS_10bfloat16_tEfNS_4arch4Sm80ELb0ELb1ELb1ELb0ELb1ELb0ELb0ELb0ELi2ELi2ELi4ELi2ELb1EEENS1_24CollectiveEpilogueBwdGQAISA_fSD_Li256ELb0ELb1EEENS1_19SingleTileSchedulerILb0ELb0ELb0ELi128EEEEEEEEEvNT_6ParamsE$_ZZN4cute19as_arithmetic_tupleINS_15ArithmeticTupleIJNS1_IJiiEEEiiiEEEEEDaRKT_ENKUlDpRKT_E_clIJS2_iiiEEEDaSA_)
$_ZN7cutlass13device_kernelIN5flash19enable_sm80_to_sm89INS1_16FlashAttnBwdSm80INS1_25CollectiveMainloopBwdSm80ILi2ELi2EN4cute5tupleIJNS5_1CILi64EEENS7_ILi128EEES8_EEENS_10bfloat16_tEfNS_4arch4Sm80ELb0ELb1ELb1ELb0ELb1ELb0ELb0ELb0ELi2ELi2ELi4ELi2ELb1EEENS1_24CollectiveEpilogueBwdGQAISA_fSD_Li256ELb0ELb1EEENS1_19SingleTileSchedulerILb0ELb0ELb0ELi128EEEEEEEEEvNT_6ParamsE$_ZZN4cute19as_arithmetic_tupleINS_15ArithmeticTupleIJNS1_IJiiEEEiiiEEEEEDaRKT_ENKUlDpRKT_E_clIJS2_iiiEEEDaSA_:
[----:B------:R-:W-:Y:S01]  /*8750*/  IADD3 R3, R1, 0x19c, RZ ;  /* 0x0000019c01037810 */ /* 0x000fe20007ffe0ff */
[----:B------:R-:W-:Y:S01]  /*8760*/  IMAD.MOV.U32 R6, RZ, RZ, R4 ;  /* 0x000000ffff067224 */ /* 0x000fe200078e0004 */
[----:B------:R-:W-:Y:S01]  /*8770*/  MOV R8, 0x87d0 ;  /* 0x000087d000087802 */ /* 0x000fe20000000f00 */
[----:B------:R-:W-:Y:S01]  /*8780*/  IMAD.MOV.U32 R7, RZ, RZ, R5 ;  /* 0x000000ffff077224 */ /* 0x000fe200078e0005 */
[----:B------:R-:W-:Y:S01]  /*8790*/  IADD3 R3, R3, c[0x0][0x20], RZ ;  /* 0x0000080003037a10 */ /* 0x000fe20007ffe0ff */
[----:B------:R-:W-:Y:S02]  /*87a0*/  UMOV UR42, UR5 ;  /* 0x00000005002a7c82 */ /* 0x000fe40008000000 */
[----:B------:R-:W-:-:S02]  /*87b0*/  UMOV UR41, UR39 ;  /* 0x0000002700297c82 */ /* 0x000fc40008000000 */
[----:B------:R-:W-:Y:S05]  /*87c0*/  CALL.REL.NOINC `($_ZN7cutlass13device_kernelIN5flash19enable_sm80_to_sm89INS1_16FlashAttnBwdSm80INS1_25CollectiveMainloopBwdSm80ILi2ELi2EN4cute5tupleIJNS5_1CILi64EEENS7_ILi128EEES8_EEENS_10bfloat16_tEfNS_4arch4Sm80ELb0ELb1ELb1ELb0ELb1ELb0ELb0ELb0ELi2ELi2ELi4ELi2ELb1EEENS1_24CollectiveEpilogueBwdGQAISA_fSD_Li256ELb0ELb1EEENS1_19SingleTileSchedulerILb0ELb0ELb0ELi128EEEEEEEEEvNT_6ParamsE$_ZN4cute5tupleIJNS_15ArithmeticTupleIJiiEEEiiiEEC2ERKS2_RKiS7_S7_) ;  /* 0xfffff92000007944 */ /* 0x000fea0003c3ffff */
[----:B-1----:R1:W5:Y:S04]  /*87d0*/  LDL R6, [R1+0x19c] ;  /* 0x00019c0001067983 */ /* 0x0023680000100800 */
[----:B------:R1:W5:Y:S04]  /*87e0*/  LDL.64 R8, [R1+0x1a8] ;  /* 0x0001a80001087983 */ /* 0x0003680000100a00 */
[----:B------:R1:W5:Y:S01]  /*87f0*/  LDL.64 R4, [R1+0x1a0] ;  /* 0x0001a00001047983 */ /* 0x0003620000100a00 */
[----:B------:R-:W-:-:S02]  /*8800*/  MOV R14, R12 ;  /* 0x0000000c000e7202 */ /* 0x000fc40000000f00 */
[----:B------:R-:W-:-:S04]  /*8810*/  MOV R15, 0x0 ;  /* 0x00000000000f7802 */ /* 0x000fc80000000f00 */
[----:B------:R-:W-:Y:S05]  /*8820*/  RET.REL.NODEC R14 `(_ZN7cutlass13device_kernelIN5flash19enable_sm80_to_sm89INS1_16FlashAttnBwdSm80INS1_25CollectiveMainloopBwdSm80ILi2ELi2EN4cute5tupleIJNS5_1CILi64EEENS7_ILi128EEES8_EEENS_10bfloat16_tEfNS_4arch4Sm80ELb0ELb1ELb1ELb0ELb1ELb0ELb0ELb0ELi2ELi2ELi4ELi2ELb1EEENS1_24CollectiveEpilogueBwdGQAISA_fSD_Li256ELb0ELb1EEENS1_19SingleTileSchedulerILb0ELb0ELb0ELi128EEEEEEEEEvNT_6ParamsE) ;  /* 0xffff77d00e007950 */ /* 0x000fea0003c3ffff */
        .type           $_ZN7cutlass13device_kernelIN5flash19enable_sm80_to_sm89INS1_16FlashAttnBwdSm80INS1_25CollectiveMainloopBwdSm80ILi2ELi2EN4cute5tupleIJNS5_1CILi64EEENS7_ILi128EEES8_EEENS_10bfloat16_tEfNS_4arch4Sm80ELb0ELb1ELb1ELb0ELb1ELb0ELb0ELb0ELi2ELi2ELi4ELi2ELb1EEENS1_24CollectiveEpilogueBwdGQAISA_fSD_Li256ELb0ELb1EEENS1_19SingleTileSchedulerILb0ELb0ELb0ELi128EEEEEEEEEvNT_6ParamsE$_ZZN4cute19as_arithmetic_tupleINS_15ArithmeticTupleIJNS1_IJiiEEEiiiEEEEEDaRKT_ENKUlRKT_E_clIS2_EEDaS9_,@function
        .size           $_ZN7cutlass13device_kernelIN5flash19enable_sm80_to_sm89INS1_16FlashAttnBwdSm80INS1_25CollectiveMainloopBwdSm80ILi2ELi2EN4cute5tupleIJNS5_1CILi64EEENS7_ILi128EEES8_EEENS_10bfloat16_tEfNS_4arch4Sm80ELb0ELb1ELb1ELb0ELb1ELb0ELb0ELb0ELi2ELi2ELi4ELi2ELb1EEENS1_24CollectiveEpilogueBwdGQAISA_fSD_Li256ELb0ELb1EEENS1_19SingleTileSchedulerILb0ELb0ELb0ELi128EEEEEEEEEvNT_6ParamsE$_ZZN4cute19as_arithmetic_tupleINS_15ArithmeticTupleIJNS1_IJiiEEEiiiEEEEEDaRKT_ENKUlRKT_E_clIS2_EEDaS9_,($_ZN7cutlass13device_kernelIN5flash19enable_sm80_to_sm89INS1_16FlashAttnBwdSm80INS1_25CollectiveMainloopBwdSm80ILi2ELi2EN4cute5tupleIJNS5_1CILi64EEENS7_ILi128EEES8_EEENS_10bfloat16_tEfNS_4arch4Sm80ELb0ELb1ELb1ELb0ELb1ELb0ELb0ELb0ELi2ELi2ELi4ELi2ELb1EEENS1_24CollectiveEpilogueBwdGQAISA_fSD_Li256ELb0ELb1EEENS1_19SingleTileSchedulerILb0ELb0ELb0ELi128EEEEEEEEEvNT_6ParamsE$_ZZN4cute19as_arithmetic_tupleINS_15ArithmeticTupleIJNS1_IJiiEEEiiiEEEEEDaRKT_ENKUlRKT_E_clIiEEDaS9_ - $_ZN7cutlass13device_kernelIN5flash19enable_sm80_to_sm89INS1_16FlashAttnBwdSm80INS1_25CollectiveMainloopBwdSm80ILi2ELi2EN4cute5tupleIJNS5_1CILi64EEENS7_ILi128EEES8_EEENS_10bfloat16_tEfNS_4arch4Sm80ELb0ELb1ELb1ELb0ELb1ELb0ELb0ELb0ELi2ELi2ELi4ELi2ELb1EEENS1_24CollectiveEpilogueBwdGQAISA_fSD_Li256ELb0ELb1EEENS1_19SingleTileSchedulerILb0ELb0ELb0ELi128EEEEEEEEEvNT_6ParamsE$_ZZN4cute19as_arithmetic_tupleINS_15ArithmeticTupleIJNS1_IJiiEEEiiiEEEEEDaRKT_ENKUlRKT_E_clIS2_EEDaS9_)
$_ZN7cutlass13device_kernelIN5flash19enable_sm80_to_sm89INS1_16FlashAttnBwdSm80INS1_25CollectiveMainloopBwdSm80ILi2ELi2EN4cute5tupleIJNS5_1CILi64EEENS7_ILi128EEES8_EEENS_10bfloat16_tEfNS_4arch4Sm80ELb0ELb1ELb1ELb0ELb1ELb0ELb0ELb0ELi2ELi2ELi4ELi2ELb1EEENS1_24CollectiveEpilogueBwdGQAISA_fSD_Li256ELb0ELb1EEENS1_19SingleTileSchedulerILb0ELb0ELb0ELi128EEEEEEEEEvNT_6ParamsE$_ZZN4cute19as_arithmetic_tupleINS_15ArithmeticTupleIJNS1_IJiiEEEiiiEEEEEDaRKT_ENKUlRKT_E_clIS2_EEDaS9_:
[----:B------:R-:W-:Y:S02]  /*8830*/  ULDC UR4, c[0x0][0x20] ;  /* 0x0000080000047ab9 */ /* 0x000fe40000000800 */
[----:B------:R-:W-:-:S09]  /*8840*/  UIADD3 UR4, UR40, -UR4, URZ ;  /* 0x8000000428047290 */ /* 0x000fd2000fffe03f */
[----:B------:R-:W5:Y:S01]  /*8850*/  LDL R3, [UR4] ;  /* 0x00000004ff037983 */ /* 0x000f620008100800 */
[----:B------:R-:W-:-:S03]  /*8860*/  MOV R6, 0x8880 ;  /* 0x0000888000067802 */ /* 0x000fc60000000f00 */
[----:B-----5:R-:W-:Y:S05]  /*8870*/  CALL.REL.NOINC `($_ZN7cutlass13device_kernelIN5flash19enable_sm80_to_sm89INS1_16FlashAttnBwdSm80INS1_25CollectiveMainloopBwdSm80ILi2ELi2EN4cute5tupleIJNS5_1CILi64EEENS7_ILi128EEES8_EEENS_10bfloat16_tEfNS_4arch4Sm80ELb0ELb1ELb1ELb0ELb1ELb0ELb0ELb0ELi2ELi2ELi4ELi2ELb1EEENS1_24CollectiveEpilogueBwdGQAISA_fSD_Li256ELb0ELb1EEENS1_19SingleTileSchedulerILb0ELb0ELb0ELi128EEEEEEEEEvNT_6ParamsE$_ZZN4cute19as_arithmetic_tupleINS_15ArithmeticTupleIJiiEEEEEDaRKT_ENKUlRKT_E_clIiEEDaS8_) ;  /* 0x0000015000007944 */ /* 0x020fea0003c00000 */
[----:B------:R-:W5:Y:S01]  /*8880*/  LDL R3, [UR4+0x4] ;  /* 0x00000404ff037983 */ /* 0x000f620008100800 */
[----:B------:R-:W-:Y:S01]  /*8890*/  IADD3 R4, R1, 0x19c, RZ ;  /* 0x0000019c01047810 */ /* 0x000fe20007ffe0ff */
[----:B------:R-:W-:Y:S01]  /*88a0*/  IMAD.MOV.U32 R12, RZ, RZ, R8 ;  /* 0x000000ffff0c7224 */ /* 0x000fe200078e0008 */
[----:B------:R-:W-:Y:S02]  /*88b0*/  MOV R6, 0x88e0 ;  /* 0x000088e000067802 */ /* 0x000fe40000000f00 */
[----:B------:R-:W-:Y:S02]  /*88c0*/  IADD3 R4, R4, c[0x0][0x20], RZ ;  /* 0x0000080004047a10 */ /* 0x000fe40007ffe0ff */
[----:B-----5:R-:W-:Y:S05]  /*88d0*/  CALL.REL.NOINC `($_ZN7cutlass13device_kernelIN5flash19enable_sm80_to_sm89INS1_16FlashAttnBwdSm80INS1_25CollectiveMainloopBwdSm80ILi2ELi2EN4cute5tupleIJNS5_1CILi64EEENS7_ILi128EEES8_EEENS_10bfloat16_tEfNS_4arch4Sm80ELb0ELb1ELb1ELb0ELb1ELb0ELb0ELb0ELi2ELi2ELi4ELi2ELb1EEENS1_24CollectiveEpilogueBwdGQAISA_fSD_Li256ELb0ELb1EEENS1_19SingleTileSchedulerILb0ELb0ELb0ELi128EEEEEEEEEvNT_6ParamsE$_ZZN4cute19as_arithmetic_tupleINS_15ArithmeticTupleIJiiEEEEEDaRKT_ENKUlRKT_E_clIiEEDaS8_) ;  /* 0x000000f000007944 */ /* 0x020fea0003c00000 */
[----:B------:R1:W-:Y:S01]  /*88e0*/  STL [R1+0x19c], R8 ;  /* 0x00019c0801007387 */ /* 0x0003e20000100800 */
[----:B------:R-:W-:-:S03]  /*88f0*/  MOV R14, 0x8910 ;  /* 0x00008910000e7802 */ /* 0x000fc60000000f00 */
[----:B-1----:R-:W-:Y:S05]  /*8900*/  CALL.REL.NOINC `($_ZN7cutlass13device_kernelIN5flash19enable_sm80_to_sm89INS1_16FlashAttnBwdSm80INS1_25CollectiveMainloopBwdSm80ILi2ELi2EN4cute5tupleIJNS5_1CILi64EEENS7_ILi128EEES8_EEENS_10bfloat16_tEfNS_4arch4Sm80ELb0ELb1ELb1ELb0ELb1ELb0ELb0ELb0ELi2ELi2ELi4ELi2ELb1EEENS1_24CollectiveEpilogueBwdGQAISA_fSD_Li256ELb0ELb1EEENS1_19SingleTileSchedulerILb0ELb0ELb0ELi128EEEEEEEEEvNT_6ParamsE$_ZZN4cute19as_arithmetic_tupleINS_15ArithmeticTupleIJiiEEEEEDaRKT_ENKUlDpRKT_E_clIJiiEEEDaS9_) ;  /* 0x0000005000007944 */ /* 0x002fea0003c00000 */
[----:B------:R-:W-:-:S04]  /*8910*/  MOV R31, 0x0 ;  /* 0x00000000001f7802 */ /* 0x000fc80000000f00 */
[----:B------:R-:W-:Y:S05]  /*8920*/  RET.REL.NODEC R30 `(_ZN7cutlass13device_kernelIN5flash19enable_sm80_to_sm89INS1_16FlashAttnBwdSm80INS1_25CollectiveMainloopBwdSm80ILi2ELi2EN4cute5tupleIJNS5_1CILi64EEENS7_ILi128EEES8_EEENS_10bfloat16_tEfNS_4arch4Sm80ELb0ELb1ELb1ELb0ELb1ELb0ELb0ELb0ELi2ELi2ELi4ELi2ELb1EEENS1_24CollectiveEpilogueBwdGQAISA_fSD_Li256ELb0ELb1EEENS1_19SingleTileSchedulerILb0ELb0ELb0ELi128EEEEEEEEEvNT_6ParamsE) ;  /* 0xffff76d01e007950 */ /* 0x000fea0003c3ffff */
        .type           $_ZN7cutlass13device_kernelIN5flash19enable_sm80_to_sm89INS1_16FlashAttnBwdSm80INS1_25CollectiveMainloopBwdSm80ILi2ELi2EN4cute5tupleIJNS5_1CILi64EEENS7_ILi128EEES8_EEENS_10bfloat16_tEfNS_4arch4Sm80ELb0ELb1ELb1ELb0ELb1ELb0ELb0ELb0ELi2ELi2ELi4ELi2ELb1EEENS1_24CollectiveEpilogueBwdGQAISA_fSD_Li256ELb0ELb1EEENS1_19SingleTileSchedulerILb0ELb0ELb0ELi128EEEEEEEEEvNT_6ParamsE$_ZZN4cute19as_arithmetic_tupleINS_15ArithmeticTupleIJNS1_IJiiEEEiiiEEEEEDaRKT_ENKUlRKT_E_clIiEEDaS9_,@function
        .size           $_ZN7cutlass13device_kernelIN5flash19enable_sm80_to_sm89INS1_16FlashAttnBwdSm80INS1_25CollectiveMainloopBwdSm80ILi2ELi2EN4cute5tupleIJNS5_1CILi64EEENS7_ILi128EEES8_EEENS_10bfloat16_tEfNS_4arch4Sm80ELb0ELb1ELb1ELb0ELb1ELb0ELb0ELb0ELi2ELi2ELi4ELi2ELb1EEENS1_24CollectiveEpilogueBwdGQAISA_fSD_Li256ELb0ELb1EEENS1_19SingleTileSchedulerILb0ELb0ELb0ELi128EEEEEEEEEvNT_6ParamsE$_ZZN4cute19as_arithmetic_tupleINS_15ArithmeticTupleIJNS1_IJiiEEEiiiEEEEEDaRKT_ENKUlRKT_E_clIiEEDaS9_,($_ZN7cutlass13device_kernelIN5flash19enable_sm80_to_sm89INS1_16FlashAttnBwdSm80INS1_25CollectiveMainloopBwdSm80ILi2ELi2EN4cute5tupleIJNS5_1CILi64EEENS7_ILi128EEES8_EEENS_10bfloat16_tEfNS_4arch4Sm80ELb0ELb1ELb1ELb0ELb1ELb0ELb0ELb0ELi2ELi2ELi4ELi2ELb1EEENS1_24CollectiveEpilogueBwdGQAISA_fSD_Li256ELb0ELb1EEENS1_19SingleTileSchedulerILb0ELb0ELb0ELi128EEEEEEEEEvNT_6ParamsE$_ZZN4cute19as_arithmetic_tupleINS_15ArithmeticTupleIJiiEEEEEDaRKT_ENKUlDpRKT_E_clIJiiEEEDaS9_ - $_ZN7cutlass13device_kernelIN5flash19enable_sm80_to_sm89INS1_16FlashAttnBwdSm80INS1_25CollectiveMainloopBwdSm80ILi2ELi2EN4cute5tupleIJNS5_1CILi64EEENS7_ILi128EEES8_EEENS_10bfloat16_tEfNS_4arch4Sm80ELb0ELb1ELb1ELb0ELb1ELb0ELb0ELb0ELi2ELi2ELi4ELi2ELb1EEENS1_24CollectiveEpilogueBwdGQAISA_fSD_Li256ELb0ELb1EEENS1_19SingleTileSchedulerILb0ELb0ELb0ELi128EEEEEEEEEvNT_6ParamsE$_ZZN4cute19as_arithmetic_tupleINS_15ArithmeticTupleIJNS1_IJiiEEEiiiEEEEEDaRKT_ENKUlRKT_E_clIiEEDaS9_)
$_ZN7cutlass13device_kernelIN5flash19enable_sm80_to_sm89INS1_16FlashAttnBwdSm80INS1_25CollectiveMainloopBwdSm80ILi2ELi2EN4cute5tupleIJNS5_1CILi64EEENS7_ILi128EEES8_EEENS_10bfloat16_tEfNS_4arch4Sm80ELb0ELb1ELb1ELb0ELb1ELb0ELb0ELb0ELi2ELi2ELi4ELi2ELb1EEENS1_24CollectiveEpilogueBwdGQAISA_fSD_Li256ELb0ELb1EEENS1_19SingleTileSchedulerILb0ELb0ELb0ELi128EEEEEEEEEvNT_6ParamsE$_ZZN4cute19as_arithmetic_tupleINS_15ArithmeticTupleIJNS1_IJiiEEEiiiEEEEEDaRKT_ENKUlRKT_E_clIiEEDaS9_:
[----:B------:R-:W-:Y:S02]  /*8930*/  MOV R7, 0x0 ;  /* 0x0000000000077802 */ /* 0x000fe40000000f00 */
[----:B------:R-:W-:Y:S02]  /*8940*/  MOV R8, R3 ;  /* 0x0000000300087202 */ /* 0x000fe40000000f00 */
[----:B------:R-:W-:Y:S05]  /*8950*/  RET.REL.NODEC R6 `(_ZN7cutlass13device_kernelIN5flash19enable_sm80_to_sm89INS1_16FlashAttnBwdSm80INS1_25CollectiveMainloopBwdSm80ILi2ELi2EN4cute5tupleIJNS5_1CILi64EEENS7_ILi128EEES8_EEENS_10bfloat16_tEfNS_4arch4Sm80ELb0ELb1ELb1ELb0ELb1ELb0ELb0ELb0ELi2ELi2ELi4ELi2ELb1EEENS1_24CollectiveEpilogueBwdGQAISA_fSD_Li256ELb0ELb1EEENS1_19SingleTileSchedulerILb0ELb0ELb0ELi128EEEEEEEEEvNT_6ParamsE) ;  /* 0xffff76a006007950 */ /* 0x000fea0003c3ffff */
        .type           $_ZN7cutlass13device_kernelIN5flash19enable_sm80_to_sm89INS1_16FlashAttnBwdSm80INS1_25CollectiveMainloopBwdSm80ILi2ELi2EN4cute5tupleIJNS5_1CILi64EEENS7_ILi128EEES8_EEENS_10bfloat16_tEfNS_4arch4Sm80ELb0ELb1ELb1ELb0ELb1ELb0ELb0ELb0ELi2ELi2ELi4ELi2ELb1EEENS1_24CollectiveEpilogueBwdGQAISA_fSD_Li256ELb0ELb1EEENS1_19SingleTileSchedulerILb0ELb0ELb0ELi128EEEEEEEEEvNT_6ParamsE$_ZZN4cute19as_arithmetic_tupleINS_15ArithmeticTupleIJiiEEEEEDaRKT_ENKUlDpRKT_E_clIJiiEEEDaS9_,@function
        .size           $_ZN7cutlass13device_kernelIN5flash19enable_sm80_to_sm89INS1_16FlashAttnBwdSm80INS1_25CollectiveMainloopBwdSm80ILi2ELi2EN4cute5tupleIJNS5_1CILi64EEENS7_ILi128EEES8_EEENS_10bfloat16_tEfNS_4arch4Sm80ELb0ELb1ELb1ELb0ELb1ELb0ELb0ELb0ELi2ELi2ELi4ELi2ELb1EEENS1_24CollectiveEpilogueBwdGQAISA_fSD_Li256ELb0ELb1EEENS1_19SingleTileSchedulerILb0ELb0ELb0ELi128EEEEEEEEEvNT_6ParamsE$_ZZN4cute19as_arithmetic_tupleINS_15ArithmeticTupleIJiiEEEEEDaRKT_ENKUlDpRKT_E_clIJiiEEEDaS9_,($_ZN7cutlass13device_kernelIN5flash19enable_sm80_to_sm89INS1_16FlashAttnBwdSm80INS1_25CollectiveMainloopBwdSm80ILi2ELi2EN4cute5tupleIJNS5_1CILi64EEENS7_ILi128EEES8_EEENS_10bfloat16_tEfNS_4arch4Sm80ELb0ELb1ELb1ELb0ELb1ELb0ELb0ELb0ELi2ELi2ELi4ELi2ELb1EEENS1_24CollectiveEpilogueBwdGQAISA_fSD_Li256ELb0ELb1EEENS1_19SingleTileSchedulerILb0ELb0ELb0ELi128EEEEEEEEEvNT_6ParamsE$_ZZN4cute19as_arithmetic_tupleINS_15ArithmeticTupleIJiiEEEEEDaRKT_ENKUlRKT_E_clIiEEDaS8_ - $_ZN7cutlass13device_kernelIN5flash19enable_sm80_to_sm89INS1_16FlashAttnBwdSm80INS1_25CollectiveMainloopBwdSm80ILi2ELi2EN4cute5tupleIJNS5_1CILi64EEENS7_ILi128EEES8_EEENS_10bfloat16_tEfNS_4arch4Sm80ELb0ELb1ELb1ELb0ELb1ELb0ELb0ELb0ELi2ELi2ELi4ELi2ELb1EEENS1_24CollectiveEpilogueBwdGQAISA_fSD_Li256ELb0ELb1EEENS1_19SingleTileSchedulerILb0ELb0ELb0ELi128EEEEEEEEEvNT_6ParamsE$_ZZN4cute19as_arithmetic_tupleINS_15ArithmeticTupleIJiiEEEEEDaRKT_ENKUlDpRKT_E_clIJiiEEEDaS9_)
$_ZN7cutlass13device_kernelIN5flash19enable_sm80_to_sm89INS1_16FlashAttnBwdSm80INS1_25CollectiveMainloopBwdSm80ILi2ELi2EN4cute5tupleIJNS5_1CILi64EEENS7_ILi128EEES8_EEENS_10bfloat16_tEfNS_4arch4Sm80ELb0ELb1ELb1ELb0ELb1ELb0ELb0ELb0ELi2ELi2ELi4ELi2ELb1EEENS1_24CollectiveEpilogueBwdGQAISA_fSD_Li256ELb0ELb1EEENS1_19SingleTileSchedulerILb0ELb0ELb0ELi128EEEEEEEEEvNT_6ParamsE$_ZZN4cute19as_arithmetic_tupleINS_15ArithmeticTupleIJiiEEEEEDaRKT_ENKUlDpRKT_E_clIJiiEEEDaS9_:
[----:B------:R-:W-:Y:S02]  /*8960*/  IADD3 R5, R1, 0x1a0, RZ ;  /* 0x000001a001057810 */ /* 0x000fe40007ffe0ff */
[----:B------:R-:W-:Y:S02]  /*8970*/  MOV R6, 0x89a0 ;  /* 0x000089a000067802 */ /* 0x000fe40000000f00 */
[----:B------:R-:W-:Y:S02]  /*8980*/  IADD3 R5, R5, c[0x0][0x20], RZ ;  /* 0x0000080005057a10 */ /* 0x000fe40007ffe0ff */
[----:B------:R-:W-:Y:S05]  /*8990*/  CALL.REL.NOINC `($_ZN7cutlass13device_kernelIN5flash19enable_sm80_to_sm89INS1_16FlashAttnBwdSm80INS1_25CollectiveMainloopBwdSm80ILi2ELi2EN4cute5tupleIJNS5_1CILi64EEENS7_ILi128EEES8_EEENS_10bfloat16_tEfNS_4arch4Sm80ELb0ELb1ELb1ELb0ELb1ELb0ELb0ELb0ELi2ELi2ELi4ELi2ELb1EEENS1_24CollectiveEpilogueBwdGQAISA_fSD_Li256ELb0ELb1EEENS1_19SingleTileSchedulerILb0ELb0ELb0ELi128EEEEEEEEEvNT_6ParamsE$_ZN4cute5tupleIJiiEEC2ERKiS3_) ;  /* 0xfffff9b000007944 */ /* 0x000fea0003c3ffff */
[----:B-1----:R1:W5:Y:S01]  /*89a0*/  LDL.64 R4, [R1+0x1a0] ;  /* 0x0001a00001047983 */ /* 0x0023620000100a00 */
[----:B------:R-:W-:-:S04]  /*89b0*/  MOV R15, 0x0 ;  /* 0x00000000000f7802 */ /* 0x000fc80000000f00 */
[----:B------:R-:W-:Y:S05]  /*89c0*/  RET.REL.NODEC R14 `(_ZN7cutlass13device_kernelIN5flash19enable_sm80_to_sm89INS1_16FlashAttnBwdSm80INS1_25CollectiveMainloopBwdSm80ILi2ELi2EN4cute5tupleIJNS5_1CILi64EEENS7_ILi128EEES8_EEENS_10bfloat16_tEfNS_4arch4Sm80ELb0ELb1ELb1ELb0ELb1ELb0ELb0ELb0ELi2ELi2ELi4ELi2ELb1EEENS1_24CollectiveEpilogueBwdGQAISA_fSD_Li256ELb0ELb1EEENS1_19SingleTileSchedulerILb0ELb0ELb0ELi128EEEEEEEEEvNT_6ParamsE) ;  /* 0xffff76300e007950 */ /* 0x000fea0003c3ffff */
        .type           $_ZN7cutlass13device_kernelIN5flash19enable_sm80_to_sm89INS1_16FlashAttnBwdSm80INS1_25CollectiveMainloopBwdSm80ILi2ELi2EN4cute5tupleIJNS5_1CILi64EEENS7_ILi128EEES8_EEENS_10bfloat16_tEfNS_4arch4Sm80ELb0ELb1ELb1ELb0ELb1ELb0ELb0ELb0ELi2ELi2ELi4ELi2ELb1EEENS1_24CollectiveEpilogueBwdGQAISA_fSD_Li256ELb0ELb1EEENS1_19SingleTileSchedulerILb0ELb0ELb0ELi128EEEEEEEEEvNT_6ParamsE$_ZZN4cute19as_arithmetic_tupleINS_15ArithmeticTupleIJiiEEEEEDaRKT_ENKUlRKT_E_clIiEEDaS8_,@function
        .size           $_ZN7cutlass13device_kernelIN5flash19enable_sm80_to_sm89INS1_16FlashAttnBwdSm80INS1_25CollectiveMainloopBwdSm80ILi2ELi2EN4cute5tupleIJNS5_1CILi64EEENS7_ILi128EEES8_EEENS_10bfloat16_tEfNS_4arch4Sm80ELb0ELb1ELb1ELb0ELb1ELb0ELb0ELb0ELi2ELi2ELi4ELi2ELb1EEENS1_24CollectiveEpilogueBwdGQAISA_fSD_Li256ELb0ELb1EEENS1_19SingleTileSchedulerILb0ELb0ELb0ELi128EEEEEEEEEvNT_6ParamsE$_ZZN4cute19as_arithmetic_tupleINS_15ArithmeticTupleIJiiEEEEEDaRKT_ENKUlRKT_E_clIiEEDaS8_,($_ZN7cutlass13device_kernelIN5flash19enable_sm80_to_sm89INS1_16FlashAttnBwdSm80INS1_25CollectiveMainloopBwdSm80ILi2ELi2EN4cute5tupleIJNS5_1CILi64EEENS7_ILi128EEES8_EEENS_10bfloat16_tEfNS_4arch4Sm80ELb0ELb1ELb1ELb0ELb1ELb0ELb0ELb0ELi2ELi2ELi4ELi2ELb1EEENS1_24CollectiveEpilogueBwdGQAISA_fSD_Li256ELb0ELb1EEENS1_19SingleTileSchedulerILb0ELb0ELb0ELi128EEEEEEEEEvNT_6ParamsE$_ZZN4cute5sliceINS_5tupleIJNS_10UnderscoreES2_S2_iEEENS1_IJNS1_IJNS_1CILi1EEENS4_ILi0EEEEEElS6_lEEEEEDaRKT_RKT0_ENKUlRKT_RKT0_E_clIS2_lEEDaSH_SK_ - $_ZN7cutlass13device_kernelIN5flash19enable_sm80_to_sm89INS1_16FlashAttnBwdSm80INS1_25CollectiveMainloopBwdSm80ILi2ELi2EN4cute5tupleIJNS5_1CILi64EEENS7_ILi128EEES8_EEENS_10bfloat16_tEfNS_4arch4Sm80ELb0ELb1ELb1ELb0ELb1ELb0ELb0ELb0ELi2ELi2ELi4ELi2ELb1EEENS1_24CollectiveEpilogueBwdGQAISA_fSD_Li256ELb0ELb1EEENS1_19SingleTileSchedulerILb0ELb0ELb0ELi128EEEEEEEEEvNT_6ParamsE$_ZZN4cute19as_arithmetic_tupleINS_15ArithmeticTupleIJiiEEEEEDaRKT_ENKUlRKT_E_clIiEEDaS8_)
$_ZN7cutlass13device_kernelIN5flash19enable_sm80_to_sm89INS1_16FlashAttnBwdSm80INS1_25CollectiveMainloopBwdSm80ILi2ELi2EN4cute5tupleIJNS5_1CILi64EEENS7_ILi128EEES8_EEENS_10bfloat16_tEfNS_4arch4Sm80ELb0ELb1ELb1ELb0ELb1ELb0ELb0ELb0ELi2ELi2ELi4ELi2ELb1EEENS1_24CollectiveEpilogueBwdGQAISA_fSD_Li256ELb0ELb1EEENS1_19SingleTileSchedulerILb0ELb0ELb0ELi128EEEEEEEEEvNT_6ParamsE$_ZZN4cute19as_arithmetic_tupleINS_15ArithmeticTupleIJiiEEEEEDaRKT_ENKUlRKT_E_clIiEEDaS8_:
[----:B------:R-:W-:Y:S02]  /*89d0*/  MOV R7, 0x0 ;  /* 0x0000000000077802 */ /* 0x000fe40000000f00 */
[----:B------:R-:W-:Y:S02]  /*89e0*/  MOV R8, R3 ;  /* 0x0000000300087202 */ /* 0x000fe40000000f00 */
[----:B------:R-:W-:Y:S05]  /*89f0*/  RET.REL.NODEC R6 `(_ZN7cutlass13device_kernelIN5flash19enable_sm80_to_sm89INS1_16FlashAttnBwdSm80INS1_25CollectiveMainloopBwdSm80ILi2ELi2EN4cute5tupleIJNS5_1CILi64EEENS7_ILi128EEES8_EEENS_10bfloat16_tEfNS_4arch4Sm80ELb0ELb1ELb1ELb0ELb1ELb0ELb0ELb0ELi2ELi2ELi4ELi2ELb1EEENS1_24CollectiveEpilogueBwdGQAISA_fSD_Li256ELb0ELb1EEENS1_19SingleTileSchedulerILb0ELb0ELb0ELi128EEEEEEEEEvNT_6ParamsE) ;  /* 0xffff760006007950 */ /* 0x000fea0003c3ffff */
        .type           $_ZN7cutlass13device_kernelIN5flash19enable_sm80_to_sm89INS1_16FlashAttnBwdSm80INS1_25CollectiveMainloopBwdSm80ILi2ELi2EN4cute5tupleIJNS5_1CILi64EEENS7_ILi128EEES8_EEENS_10bfloat16_tEfNS_4arch4Sm80ELb0ELb1ELb1ELb0ELb1ELb0ELb0ELb0ELi2ELi2ELi4ELi2ELb1EEENS1_24CollectiveEpilogueBwdGQAISA_fSD_Li256ELb0ELb1EEENS1_19SingleTileSchedulerILb0ELb0ELb0ELi128EEEEEEEEEvNT_6ParamsE$_ZZN4cute5sliceINS_5tupleIJNS_10UnderscoreES2_S2_iEEENS1_IJNS1_IJNS_1CILi1EEENS4_ILi0EEEEEElS6_lEEEEEDaRKT_RKT0_ENKUlRKT_RKT0_E_clIS2_lEEDaSH_SK_,@function
        .size           $_ZN7cutlass13device_kernelIN5flash19enable_sm80_to_sm89INS1_16FlashAttnBwdSm80INS1_25CollectiveMainloopBwdSm80ILi2ELi2EN4cute5tupleIJNS5_1CILi64EEENS7_ILi128EEES8_EEENS_10bfloat16_tEfNS_4arch4Sm80ELb0ELb1ELb1ELb0ELb1ELb0ELb0ELb0ELi2ELi2ELi4ELi2ELb1EEENS1_24CollectiveEpilogueBwdGQAISA_fSD_Li256ELb0ELb1EEENS1_19SingleTileSchedulerILb0ELb0ELb0ELi128EEEEEEEEEvNT_6ParamsE$_ZZN4cute5sliceINS_5tupleIJNS_10UnderscoreES2_S2_iEEENS1_IJNS1_IJNS_1CILi1EEENS4_ILi0EEEEEElS6_lEEEEEDaRKT_RKT0_ENKUlRKT_RKT0_E_clIS2_lEEDaSH_SK_,($_ZN7cutlass13device_kernelIN5flash19enable_sm80_to_sm89INS1_16FlashAttnBwdSm80INS1_25CollectiveMainloopBwdSm80ILi2ELi2EN4cute5tupleIJNS5_1CILi64EEENS7_ILi128EEES8_EEENS_10bfloat16_tEfNS_4arch4Sm80ELb0ELb1ELb1ELb0ELb1ELb0ELb0ELb0ELi2ELi2ELi4ELi2ELb1EEENS1_24CollectiveEpilogueBwdGQAISA_fSD_Li256ELb0ELb1EEENS1_19SingleTileSchedulerILb0ELb0ELb0ELi128EEEEEEEEEvNT_6ParamsE$_ZZN4cute7idx2crdINS_5tupleIJiEEENS1_IJNS1_IJNS1_IJNS_1CILi8EEENS3_ILi2EEEEEES5_NS3_ILi4EEES5_EEEEEEEEDaRKT_RKT0_ENKUlRKT_RKT0_E_clIiS8_EEDaSI_SL_ - $_ZN7cutlass13device_kernelIN5flash19enable_sm80_to_sm89INS1_16FlashAttnBwdSm80INS1_25CollectiveMainloopBwdSm80ILi2ELi2EN4cute5tupleIJNS5_1CILi64EEENS7_ILi128EEES8_EEENS_10bfloat16_tEfNS_4arch4Sm80ELb0ELb1ELb1ELb0ELb1ELb0ELb0ELb0ELi2ELi2ELi4ELi2ELb1EEENS1_24CollectiveEpilogueBwdGQAISA_fSD_Li256ELb0ELb1EEENS1_19SingleTileSchedulerILb0ELb0ELb0ELi128EEEEEEEEEvNT_6ParamsE$_ZZN4cute5sliceINS_5tupleIJNS_10UnderscoreES2_S2_iEEENS1_IJNS1_IJNS_1CILi1EEENS4_ILi0EEEEEElS6_lEEEEEDaRKT_RKT0_ENKUlRKT_RKT0_E_clIS2_lEEDaSH_SK_)
$_ZN7cutlass13device_kernelIN5flash19enable_sm80_to_sm89INS1_16FlashAttnBwdSm80INS1_25CollectiveMainloopBwdSm80ILi2ELi2EN4cute5tupleIJNS5_1CILi64EEENS7_ILi128EEES8_EEENS_10bfloat16_tEfNS_4arch4Sm80ELb0ELb1ELb1ELb0ELb1ELb0ELb0ELb0ELi2ELi2ELi4ELi2ELb1EEENS1_24CollectiveEpilogueBwdGQAISA_fSD_Li256ELb0ELb1EEENS1_19SingleTileSchedulerILb0ELb0ELb0ELi128EEEEEEEEEvNT_6ParamsE$_ZZN4cute5sliceINS_5tupleIJNS_10UnderscoreES2_S2_iEEENS1_IJNS1_IJNS_1CILi1EEENS4_ILi0EEEEEElS6_lEEEEEDaRKT_RKT0_ENKUlRKT_RKT0_E_clIS2_lEEDaSH_SK_:
[----:B------:R-:W-:Y:S02]  /*8a00*/  IADD3 R7, R1, 0x188, RZ ;  /* 0x0000018801077810 */ /* 0x000fe40007ffe0ff */
[----:B------:R-:W-:Y:S02]  /*8a10*/  MOV R8, 0x8a40 ;  /* 0x00008a4000087802 */ /* 0x000fe40000000f00 */
[----:B------:R-:W-:Y:S02]  /*8a20*/  IADD3 R7, R7, c[0x0][0x20], RZ ;  /* 0x0000080007077a10 */ /* 0x000fe40007ffe0ff */
[----:B------:R-:W-:Y:S05]  /*8a30*/  CALL.REL.NOINC `($_ZN7cutlass13device_kernelIN5flash19enable_sm80_to_sm89INS1_16FlashAttnBwdSm80INS1_25CollectiveMainloopBwdSm80ILi2ELi2EN4cute5tupleIJNS5_1CILi64EEENS7_ILi128EEES8_EEENS_10bfloat16_tEfNS_4arch4Sm80ELb0ELb1ELb1ELb0ELb1ELb0ELb0ELb0ELi2ELi2ELi4ELi2ELb1EEENS1_24CollectiveEpilogueBwdGQAISA_fSD_Li256ELb0ELb1EEENS1_19SingleTileSchedulerILb0ELb0ELb0ELi128EEEEEEEEEvNT_6ParamsE$_ZN4cute3eso3ESOILb0ELb1EJlEEC2ERKl) ;  /* 0xffffec1000007944 */ /* 0x000fea0003c3ffff */
[----:B-1----:R1:W5:Y:S01]  /*8a40*/  LDL.64 R4, [R1+0x188] ;  /* 0x0001880001047983 */ /* 0x0023620000100a00 */
[----:B------:R-:W-:-:S04]  /*8a50*/  MOV R7, 0x0 ;  /* 0x0000000000077802 */ /* 0x000fc80000000f00 */
[----:B------:R-:W-:Y:S05]  /*8a60*/  RET.REL.NODEC R6 `(_ZN7cutlass13device_kernelIN5flash19enable_sm80_to_sm89INS1_16FlashAttnBwdSm80INS1_25CollectiveMainloopBwdSm80ILi2ELi2EN4cute5tupleIJNS5_1CILi64EEENS7_ILi128EEES8_EEENS_10bfloat16_tEfNS_4arch4Sm80ELb0ELb1ELb1ELb0ELb1ELb0ELb0ELb0ELi2ELi2ELi4ELi2ELb1EEENS1_24CollectiveEpilogueBwdGQAISA_fSD_Li256ELb0ELb1EEENS1_19SingleTileSchedulerILb0ELb0ELb0ELi128EEEEEEEEEvNT_6ParamsE) ;  /* 0xffff759006007950 */ /* 0x000fea0003c3ffff */
        .type           $_ZN7cutlass13device_kernelIN5flash19enable_sm80_to_sm89INS1_16FlashAttnBwdSm80INS1_25CollectiveMainloopBwdSm80ILi2ELi2EN4cute5tupleIJNS5_1CILi64EEENS7_ILi128EEES8_EEENS_10bfloat16_tEfNS_4arch4Sm80ELb0ELb1ELb1ELb0ELb1ELb0ELb0ELb0ELi2ELi2ELi4ELi2ELb1EEENS1_24CollectiveEpilogueBwdGQAISA_fSD_Li256ELb0ELb1EEENS1_19SingleTileSchedulerILb0ELb0ELb0ELi128EEEEEEEEEvNT_6ParamsE$_ZZN4cute7idx2crdINS_5tupleIJiEEENS1_IJNS1_IJNS1_IJNS_1CILi8EEENS3_ILi2EEEEEES5_NS3_ILi4EEES5_EEEEEEEEDaRKT_RKT0_ENKUlRKT_RKT0_E_clIiS8_EEDaSI_SL_,@function
        .size           $_ZN7cutlass13device_kernelIN5flash19enable_sm80_to_sm89INS1_16FlashAttnBwdSm80INS1_25CollectiveMainloopBwdSm80ILi2ELi2EN4cute5tupleIJNS5_1CILi64EEENS7_ILi128EEES8_EEENS_10bfloat16_tEfNS_4arch4Sm80ELb0ELb1ELb1ELb0ELb1ELb0ELb0ELb0ELi2ELi2ELi4ELi2ELb1EEENS1_24CollectiveEpilogueBwdGQAISA_fSD_Li256ELb0ELb1EEENS1_19SingleTileSchedulerILb0ELb0ELb0ELi128EEEEEEEEEvNT_6ParamsE$_ZZN4cute7idx2crdINS_5tupleIJiEEENS1_IJNS1_IJNS1_IJNS_1CILi8EEENS3_ILi2EEEEEES5_NS3_ILi4EEES5_EEEEEEEEDaRKT_RKT0_ENKUlRKT_RKT0_E_clIiS8_EEDaSI_SL_,($_ZN7cutlass13device_kernelIN5flash19enable_sm80_to_sm89INS1_16FlashAttnBwdSm80INS1_25CollectiveMainloopBwdSm80ILi2ELi2EN4cute5tupleIJNS5_1CILi64EEENS7_ILi128EEES8_EEENS_10bfloat16_tEfNS_4arch4Sm80ELb0ELb1ELb1ELb0ELb1ELb0ELb0ELb0ELi2ELi2ELi4ELi2ELb1EEENS1_24CollectiveEpilogueBwdGQAISA_fSD_Li256ELb0ELb1EEENS1_19SingleTileSchedulerILb0ELb0ELb0ELi128EEEEEEEEEvNT_6ParamsE$_ZZN4cute7idx2crdINS_5tupleIJiEEENS1_IJNS1_IJNS1_IJNS_1CILi8EEENS3_ILi2EEEEEES5_S5_NS3_ILi4EEEEEEEEEEEDaRKT_RKT0_ENKUlRKT_RKT0_E_clIiS8_EEDaSI_SL_ - $_ZN7cutlass13device_kernelIN5flash19enable_sm80_to_sm89INS1_16FlashAttnBwdSm80INS1_25CollectiveMainloopBwdSm80ILi2ELi2EN4cute5tupleIJNS5_1CILi64EEENS7_ILi128EEES8_EEENS_10bfloat16_tEfNS_4arch4Sm80ELb0ELb1ELb1ELb0ELb1ELb0ELb0ELb0ELi2ELi2ELi4ELi2ELb1EEENS1_24CollectiveEpilogueBwdGQAISA_fSD_Li256ELb0ELb1EEENS1_19SingleTileSchedulerILb0ELb0ELb0ELi128EEEEEEEEEvNT_6ParamsE$_ZZN4cute7idx2crdINS_5tupleIJiEEENS1_IJNS1_IJNS1_IJNS_1CILi8EEENS3_ILi2EEEEEES5_NS3_ILi4EEES5_EEEEEEEEDaRKT_RKT0_ENKUlRKT_RKT0_E_clIiS8_EEDaSI_SL_)
$_ZN7cutlass13device_kernelIN5flash19enable_sm80_to_sm89INS1_16FlashAttnBwdSm80INS1_25CollectiveMainloopBwdSm80ILi2ELi2EN4cute5tupleIJNS5_1CILi64EEENS7_ILi128EEES8_EEENS_10bfloat16_tEfNS_4arch4Sm80ELb0ELb1ELb1ELb0ELb1ELb0ELb0ELb0ELi2ELi2ELi4ELi2ELb1EEENS1_24CollectiveEpilogueBwdGQAISA_fSD_Li256ELb0ELb1EEENS1_19SingleTileSchedulerILb0ELb0ELb0ELi128EEEEEEEEEvNT_6ParamsE$_ZZN4cute7idx2crdINS_5tupleIJiEEENS1_IJNS1_IJNS1_IJNS_1CILi8EEENS3_ILi2EEEEEES5_NS3_ILi4EEES5_EEEEEEEEDaRKT_RKT0_ENKUlRKT_RKT0_E_clIiS8_EEDaSI_SL_:
        /* <DEDUP_REMOVED lines=16> */
[----:B-1----:R-:W-:Y:S05]  /*8b70*/  CALL.REL.NOINC `($_ZN7cutlass13device_kernelIN5flash19enable_sm80_to_sm89INS1_16FlashAttnBwdSm80INS1_25CollectiveMainloopBwdSm80ILi2ELi2EN4cute5tupleIJNS5_1CILi64EEENS7_ILi128EEES8_EEENS_10bfloat16_tEfNS_4arch4Sm80ELb0ELb1ELb1ELb0ELb1ELb0ELb0ELb0ELi2ELi2ELi4ELi2ELb1EEENS1_24CollectiveEpilogueBwdGQAISA_fSD_Li256ELb0ELb1EEENS1_19SingleTileSchedulerILb0ELb0ELb0ELi128EEEEEEEEEvNT_6ParamsE$_ZN4cute5tupleIJiEEC2ERKi) ;  /* 0xfffff74000007944 */ /* 0x002fea0003c3ffff */
        /* <DEDUP_REMOVED lines=8> */
[----:B-1---5:R-:W-:Y:S05]  /*8c00*/  CALL.REL.NOINC `($_ZN7cutlass13device_kernelIN5flash19enable_sm80_to_sm89INS1_16FlashAttnBwdSm80INS1_25CollectiveMainloopBwdSm80ILi2ELi2EN4cute5tupleIJNS5_1CILi64EEENS7_ILi128EEES8_EEENS_10bfloat16_tEfNS_4arch4Sm80ELb0ELb1ELb1ELb0ELb1ELb0ELb0ELb0ELi2ELi2ELi4ELi2ELb1EEENS1_24CollectiveEpilogueBwdGQAISA_fSD_Li256ELb0ELb1EEENS1_19SingleTileSchedulerILb0ELb0ELb0ELi128EEEEEEEEEvNT_6ParamsE$_ZN4cute5tupleIJiEEC2ERKi) ;  /* 0xfffff6b000007944 */ /* 0x022fea0003c3ffff */
[----:B------:R1:W5:Y:S01]  /*8c10*/  LDL R7, [R1+0x168] ;  /* 0x0001680001077983 */ /* 0x0003620000100800 */
[----:B------:R-:W-:Y:S01]  /*8c20*/  MOV R5, R6 ;  /* 0x0000000600057202 */ /* 0x000fe20000000f00 */
[----:B------:R-:W-:Y:S01]  /*8c30*/  UMOV UR40, UR22 ;  /* 0x0000001600287c82 */ /* 0x000fe20008000000 */
[----:B------:R-:W-:-:S02]  /*8c40*/  MOV R4, 0x8c60 ;  /* 0x00008c6000047802 */ /* 0x000fc40000000f00 */
[----:B-1---5:R-:W-:Y:S05]  /*8c50*/  CALL.REL.NOINC `($_ZN7cutlass13device_kernelIN5flash19enable_sm80_to_sm89INS1_16FlashAttnBwdSm80INS1_25CollectiveMainloopBwdSm80ILi2ELi2EN4cute5tupleIJNS5_1CILi64EEENS7_ILi128EEES8_EEENS_10bfloat16_tEfNS_4arch4Sm80ELb0ELb1ELb1ELb0ELb1ELb0ELb0ELb0ELi2ELi2ELi4ELi2ELb1EEENS1_24CollectiveEpilogueBwdGQAISA_fSD_Li256ELb0ELb1EEENS1_19SingleTileSchedulerILb0ELb0ELb0ELi128EEEEEEEEEvNT_6ParamsE$_ZN4cute5tupleIJiEEC2ERKi) ;  /* 0xfffff66000007944 */ /* 0x022fea0003c3ffff */
[----:B------:R1:W5:Y:S01]  /*8c60*/  LDL R5, [R1+0x164] ;  /* 0x0001640001057983 */ /* 0x0003620000100800 */
[----:B------:R-:W-:Y:S01]  /*8c70*/  MOV R4, 0x8ca0 ;  /* 0x00008ca000047802 */ /* 0x000fe20000000f00 */
[----:B------:R-:W-:-:S02]  /*8c80*/  UMOV UR40, UR5 ;  /* 0x0000000500287c82 */ /* 0x000fc40008000000 */
        /* <DEDUP_REMOVED lines=8> */
[----:B-1---5:R-:W-:Y:S05]  /*8d10*/  CALL.REL.NOINC `($_ZN7cutlass13device_kernelIN5flash19enable_sm80_to_sm89INS1_16FlashAttnBwdSm80INS1_25CollectiveMainloopBwdSm80ILi2ELi2EN4cute5tupleIJNS5_1CILi64EEENS7_ILi128EEES8_EEENS_10bfloat16_tEfNS_4arch4Sm80ELb0ELb1ELb1ELb0ELb1ELb0ELb0ELb0ELi2ELi2ELi4ELi2ELb1EEENS1_24CollectiveEpilogueBwdGQAISA_fSD_Li256ELb0ELb1EEENS1_19SingleTileSchedulerILb0ELb0ELb0ELi128EEEEEEEEEvNT_6ParamsE$_ZN4cute5tupleIJNS_15ArithmeticTupleIJiEEEEEC2ERKS2_) ;  /* 0xfffff34000007944 */ /* 0x022fea0003c3ffff */
        /* <DEDUP_REMOVED lines=12> */
[----:B-1---5:R-:W-:Y:S05]  /*8de0*/  CALL.REL.NOINC `($_ZN7cutlass13device_kernelIN5flash19enable_sm80_to_sm89INS1_16FlashAttnBwdSm80INS1_25CollectiveMainloopBwdSm80ILi2ELi2EN4cute5tupleIJNS5_1CILi64EEENS7_ILi128EEES8_EEENS_10bfloat16_tEfNS_4arch4Sm80ELb0ELb1ELb1ELb0ELb1ELb0ELb0ELb0ELi2ELi2ELi4ELi2ELb1EEENS1_24CollectiveEpilogueBwdGQAISA_fSD_Li256ELb0ELb1EEENS1_19SingleTileSchedulerILb0ELb0ELb0ELi128EEEEEEEEEvNT_6ParamsE$_ZN4cute5tupleIJNS_1CILi0EEEiEEC2ERKS2_RKi) ;  /* 0xfffff43000007944 */ /* 0x022fea0003c3ffff */
[----:B------:R1:W5:Y:S01]  /*8df0*/  LDL R5, [R1+0x168] ;  /* 0x0001680001057983 */ /* 0x0003620000100800 */
[----:B------:R-:W-:Y:S01]  /*8e00*/  MOV R8, 0x8e30 ;  /* 0x00008e3000087802 */ /* 0x000fe20000000f00 */
[----:B------:R-:W-:-:S02]  /*8e10*/  UMOV UR38, UR19 ;  /* 0x0000001300267c82 */ /* 0x000fc40008000000 */
[----:B-1---5:R-:W-:Y:S05]  /*8e20*/  CALL.REL.NOINC `($_ZN7cutlass13device_kernelIN5flash19enable_sm80_to_sm89INS1_16FlashAttnBwdSm80INS1_25CollectiveMainloopBwdSm80ILi2ELi2EN4cute5tupleIJNS5_1CILi64EEENS7_ILi128EEES8_EEENS_10bfloat16_tEfNS_4arch4Sm80ELb0ELb1ELb1ELb0ELb1ELb0ELb0ELb0ELi2ELi2ELi4ELi2ELb1EEENS1_24CollectiveEpilogueBwdGQAISA_fSD_Li256ELb0ELb1EEENS1_19SingleTileSchedulerILb0ELb0ELb0ELi128EEEEEEEEEvNT_6ParamsE$_ZN4cute5tupleIJNS_15ArithmeticTupleIJNS_1CILi0EEEiEEEEEC2ERKS4_) ;  /* 0xfffff1f000007944 */ /* 0x022fea0003c3ffff */
[----:B------:R1:W5:Y:S01]  /*8e30*/  LDL R8, [R1+0x168] ;  /* 0x0001680001087983 */ /* 0x0003620000100800 */
[----:B------:R-:W-:Y:S01]  /*8e40*/  IMAD.MOV.U32 R5, RZ, RZ, R6 ;  /* 0x000000ffff057224 */ /* 0x000fe200078e0006 */
[----:B------:R-:W-:-:S02]  /*8e50*/  MOV R4, UR19 ;  /* 0x0000001300047c02 */ /* 0x000fc40008000f00 */
[----:B------:R-:W-:Y:S02]  /*8e60*/  MOV R6, 0x8e80 ;  /* 0x00008e8000067802 */ /* 0x000fe40000000f00 */
[----:B-1---5:R-:W-:Y:S05]  /*8e70*/  CALL.REL.NOINC `($_ZN7cutlass13device_kernelIN5flash19enable_sm80_to_sm89INS1_16FlashAttnBwdSm80INS1_25CollectiveMainloopBwdSm80ILi2ELi2EN4cute5tupleIJNS5_1CILi64EEENS7_ILi128EEES8_EEENS_10bfloat16_tEfNS_4arch4Sm80ELb0ELb1ELb1ELb0ELb1ELb0ELb0ELb0ELi2ELi2ELi4ELi2ELb1EEENS1_24CollectiveEpilogueBwdGQAISA_fSD_Li256ELb0ELb1EEENS1_19SingleTileSchedulerILb0ELb0ELb0ELi128EEEEEEEEEvNT_6ParamsE$_ZN4cute3eso3ESOILb0ELb1EJiNS_1CILi0EEEEEC2ERKiRKS3_) ;  /* 0xffffe79000007944 */ /* 0x022fea0003c3ffff */
[----:B------:R2:W5:Y:S01]  /*8e80*/  LDL R12, [R1+0x168] ;  /* 0x00016800010c7983 */ /* 0x0005620000100800 */
[----:B-1----:R-:W-:Y:S02]  /*8e90*/  MOV R4, UR19 ;  /* 0x0000001300047c02 */ /* 0x002fe40008000f00 */
[----:B------:R-:W-:Y:S01]  /*8ea0*/  MOV R14, 0x8ed0 ;  /* 0x00008ed0000e7802 */ /* 0x000fe20000000f00 */
[----:B------:R2:W-:Y:S04]  /*8eb0*/  STL [R1+0x168], R8 ;  /* 0x0001680801007387 */ /* 0x0005e80000100800 */
[----:B--2--5:R-:W-:Y:S05]  /*8ec0*/  CALL.REL.NOINC `($_ZN7cutlass13device_kernelIN5flash19enable_sm80_to_sm89INS1_16FlashAttnBwdSm80INS1_25CollectiveMainloopBwdSm80ILi2ELi2EN4cute5tupleIJNS5_1CILi64EEENS7_ILi128EEES8_EEENS_10bfloat16_tEfNS_4arch4Sm80ELb0ELb1ELb1ELb0ELb1ELb0ELb0ELb0ELi2ELi2ELi4ELi2ELb1EEENS1_24CollectiveEpilogueBwdGQAISA_fSD_Li256ELb0ELb1EEENS1_19SingleTileSchedulerILb0ELb0ELb0ELi128EEEEEEEEEvNT_6ParamsE$_ZZN4cuteplIJiEJNS_1CILi0EEEiEEEDaRKNS_15ArithmeticTupleIJDpT_EEERKNS3_IJDpT0_EEEENKUlDpRKT_E_clIJiiEEEDaSH_) ;  /* 0x0000190000007944 */ /* 0x024fea0003c00000 */
[----:B-----5:R-:W-:Y:S02]  /*8ed0*/  MOV R14, R4 ;  /* 0x00000004000e7202 */ /* 0x020fe40000000f00 */
[----:B------:R-:W-:Y:S02]  /*8ee0*/  MOV R4, 0x8f00 ;  /* 0x00008f0000047802 */ /* 0x000fe40000000f00 */
[----:B-1----:R-:W-:Y:S05]  /*8ef0*/  CALL.REL.NOINC `($_ZN7cutlass13device_kernelIN5flash19enable_sm80_to_sm89INS1_16FlashAttnBwdSm80INS1_25CollectiveMainloopBwdSm80ILi2ELi2EN4cute5tupleIJNS5_1CILi64EEENS7_ILi128EEES8_EEENS_10bfloat16_tEfNS_4arch4Sm80ELb0ELb1ELb1ELb0ELb1ELb0ELb0ELb0ELi2ELi2ELi4ELi2ELb1EEENS1_24CollectiveEpilogueBwdGQAISA_fSD_Li256ELb0ELb1EEENS1_19SingleTileSchedulerILb0ELb0ELb0ELi128EEEEEEEEEvNT_6ParamsE$_ZZN4cuteplIJNS_15ArithmeticTupleIJiEEEEJNS1_IJNS_1CILi0EEEiEEEEEEDaRKNS1_IJDpT_EEERKNS1_IJDpT0_EEEENKUlDpRKT_E_clIJNS1_IJiiEEEEEEDaSJ_) ;  /* 0x0000151000007944 */ /* 0x002fea0003c00000 */
        /* <DEDUP_REMOVED lines=8> */
[----:B--2--5:R-:W-:Y:S05]  /*8f80*/  CALL.REL.NOINC `($_ZN7cutlass13device_kernelIN5flash19enable_sm80_to_sm89INS1_16FlashAttnBwdSm80INS1_25CollectiveMainloopBwdSm80ILi2ELi2EN4cute5tupleIJNS5_1CILi64EEENS7_ILi128EEES8_EEENS_10bfloat16_tEfNS_4arch4Sm80ELb0ELb1ELb1ELb0ELb1ELb0ELb0ELb0ELi2ELi2ELi4ELi2ELb1EEENS1_24CollectiveEpilogueBwdGQAISA_fSD_Li256ELb0ELb1EEENS1_19SingleTileSchedulerILb0ELb0ELb0ELi128EEEEEEEEEvNT_6ParamsE$_ZN4cute5tupleIJiEEC2ERKi) ;  /* 0xfffff33000007944 */ /* 0x024fea0003c3ffff */
        /* <DEDUP_REMOVED lines=9> */
[----:B-1---5:R-:W-:Y:S05]  /*9020*/  CALL.REL.NOINC `($_ZN7cutlass13device_kernelIN5flash19enable_sm80_to_sm89INS1_16FlashAttnBwdSm80INS1_25CollectiveMainloopBwdSm80ILi2ELi2EN4cute5tupleIJNS5_1CILi64EEENS7_ILi128EEES8_EEENS_10bfloat16_tEfNS_4arch4Sm80ELb0ELb1ELb1ELb0ELb1ELb0ELb0ELb0ELi2ELi2ELi4ELi2ELb1EEENS1_24CollectiveEpilogueBwdGQAISA_fSD_Li256ELb0ELb1EEENS1_19SingleTileSchedulerILb0ELb0ELb0ELi128EEEEEEEEEvNT_6ParamsE$_ZN4cute5tupleIJiEEC2ERKi) ;  /* 0xfffff29000007944 */ /* 0x022fea0003c3ffff */
[----:B------:R1:W5:Y:S01]  /*9030*/  LDL R18, [R1+0x168] ;  /* 0x0001680001127983 */ /* 0x0003620000100800 */
[----:B------:R-:W-:Y:S01]  /*9040*/  MOV R5, R3 ;  /* 0x0000000300057202 */ /* 0x000fe20000000f00 */
[----:B------:R-:W-:Y:S01]  /*9050*/  UMOV UR40, UR19 ;  /* 0x0000001300287c82 */ /* 0x000fe20008000000 */
[----:B------:R-:W-:Y:S02]  /*9060*/  MOV R4, 0x9080 ;  /* 0x0000908000047802 */ /* 0x000fe40000000f00 */
[----:B-1---5:R-:W-:Y:S05]  /*9070*/  CALL.REL.NOINC `($_ZN7cutlass13device_kernelIN5flash19enable_sm80_to_sm89INS1_16FlashAttnBwdSm80INS1_25CollectiveMainloopBwdSm80ILi2ELi2EN4cute5tupleIJNS5_1CILi64EEENS7_ILi128EEES8_EEENS_10bfloat16_tEfNS_4arch4Sm80ELb0ELb1ELb1ELb0ELb1ELb0ELb0ELb0ELi2ELi2ELi4ELi2ELb1EEENS1_24CollectiveEpilogueBwdGQAISA_fSD_Li256ELb0ELb1EEENS1_19SingleTileSchedulerILb0ELb0ELb0ELi128EEEEEEEEEvNT_6ParamsE$_ZN4cute5tupleIJiEEC2ERKi) ;  /* 0xfffff24000007944 */ /* 0x022fea0003c3ffff */
[----:B------:R1:W5:Y:S01]  /*9080*/  LDL R8, [R1+0x168] ;  /* 0x0001680001087983 */ /* 0x0003620000100800 */
[----:B------:R-:W-:Y:S01]  /*9090*/  MOV R5, R18 ;  /* 0x0000001200057202 */ /* 0x000fe20000000f00 */
[----:B------:R-:W-:Y:S01]  /*90a0*/  UMOV UR40, UR5 ;  /* 0x0000000500287c82 */ /* 0x000fe20008000000 */
[----:B------:R-:W-:Y:S02]  /*90b0*/  MOV R4, 0x90d0 ;  /* 0x000090d000047802 */ /* 0x000fe40000000f00 */
[----:B-1---5:R-:W-:Y:S05]  /*90c0*/  CALL.REL.NOINC `($_ZN7cutlass13device_kernelIN5flash19enable_sm80_to_sm89INS1_16FlashAttnBwdSm80INS1_25CollectiveMainloopBwdSm80ILi2ELi2EN4cute5tupleIJNS5_1CILi64EEENS7_ILi128EEES8_EEENS_10bfloat16_tEfNS_4arch4Sm80ELb0ELb1ELb1ELb0ELb1ELb0ELb0ELb0ELi2ELi2ELi4ELi2ELb1EEENS1_24CollectiveEpilogueBwdGQAISA_fSD_Li256ELb0ELb1EEENS1_19SingleTileSchedulerILb0ELb0ELb0ELi128EEEEEEEEEvNT_6ParamsE$_ZN4cute5tupleIJiEEC2ERKi) ;  /* 0xfffff1f000007944 */ /* 0x022fea0003c3ffff */
[----:B------:R1:W5:Y:S01]  /*90d0*/  LDL R5, [R1+0x160] ;  /* 0x0001600001057983 */ /* 0x0003620000100800 */
[----:B------:R-:W-:Y:S01]  /*90e0*/  MOV R12, 0x9110 ;  /* 0x00009110000c7802 */ /* 0x000fe20000000f00 */
[----:B------:R-:W-:Y:S02]  /*90f0*/  UMOV UR38, UR19 ;  /* 0x0000001300267c82 */ /* 0x000fe40008000000 */
[----:B-1---5:R-:W-:Y:S05]  /*9100*/  CALL.REL.NOINC `($_ZN7cutlass13device_kernelIN5flash19enable_sm80_to_sm89INS1_16FlashAttnBwdSm80INS1_25CollectiveMainloopBwdSm80ILi2ELi2EN4cute5tupleIJNS5_1CILi64EEENS7_ILi128EEES8_EEENS_10bfloat16_tEfNS_4arch4Sm80ELb0ELb1ELb1ELb0ELb1ELb0ELb0ELb0ELi2ELi2ELi4ELi2ELb1EEENS1_24CollectiveEpilogueBwdGQAISA_fSD_Li256ELb0ELb1EEENS1_19SingleTileSchedulerILb0ELb0ELb0ELi128EEEEEEEEEvNT_6ParamsE$_ZN4cute5tupleIJNS_1CILi0EEES2_iEEC2ERKS2_S5_RKi) ;  /* 0xfffff07000007944 */ /* 0x022fea0003c3ffff */
        /* <DEDUP_REMOVED lines=8> */
[----:B-1---5:R-:W-:Y:S05]  /*9190*/  CALL.REL.NOINC `($_ZN7cutlass13device_kernelIN5flash19enable_sm80_to_sm89INS1_16FlashAttnBwdSm80INS1_25CollectiveMainloopBwdSm80ILi2ELi2EN4cute5tupleIJNS5_1CILi64EEENS7_ILi128EEES8_EEENS_10bfloat16_tEfNS_4arch4Sm80ELb0ELb1ELb1ELb0ELb1ELb0ELb0ELb0ELi2ELi2ELi4ELi2ELb1EEENS1_24CollectiveEpilogueBwdGQAISA_fSD_Li256ELb0ELb1EEENS1_19SingleTileSchedulerILb0ELb0ELb0ELi128EEEEEEEEEvNT_6ParamsE$_ZN4cute5tupleIJNS_1CILi0EEES2_S2_iEEC2ERKS2_S5_S5_RKi) ;  /* 0xffffef9000007944 */ /* 0x022fea0003c3ffff */
[----:B------:R1:W5:Y:S01]  /*91a0*/  LDL R8, [R1+0x168] ;  /* 0x0001680001087983 */ /* 0x0003620000100800 */
[----:B------:R-:W-:Y:S01]  /*91b0*/  MOV R5, R3 ;  /* 0x0000000300057202 */ /* 0x000fe20000000f00 */
[----:B------:R-:W-:Y:S01]  /*91c0*/  UMOV UR38, UR19 ;  /* 0x0000001300267c82 */ /* 0x000fe20008000000 */
[----:B------:R-:W-:-:S02]  /*91d0*/  MOV R4, 0x91f0 ;  /* 0x000091f000047802 */ /* 0x000fc40000000f00 */
[----:B-1---5:R-:W-:Y:S05]  /*91e0*/  CALL.REL.NOINC `($_ZN7cutlass13device_kernelIN5flash19enable_sm80_to_sm89INS1_16FlashAttnBwdSm80INS1_25CollectiveMainloopBwdSm80ILi2ELi2EN4cute5tupleIJNS5_1CILi64EEENS7_ILi128EEES8_EEENS_10bfloat16_tEfNS_4arch4Sm80ELb0ELb1ELb1ELb0ELb1ELb0ELb0ELb0ELi2ELi2ELi4ELi2ELb1EEENS1_24CollectiveEpilogueBwdGQAISA_fSD_Li256ELb0ELb1EEENS1_19SingleTileSchedulerILb0ELb0ELb0ELi128EEEEEEEEEvNT_6ParamsE$_ZN4cute3eso3ESOILb1ELb0EJNS_1CILi0EEES3_iS3_EEC2ERKS3_S6_RKiS6_) ;  /* 0xffffe6b000007944 */ /* 0x022fea0003c3ffff */
[----:B------:R1:W5:Y:S01]  /*91f0*/  LDL R14, [R1+0x168] ;  /* 0x00016800010e7983 */ /* 0x0003620000100800 */
[----:B------:R-:W-:Y:S01]  /*9200*/  MOV R4, 0x9240 ;  /* 0x0000924000047802 */ /* 0x000fe20000000f00 */
[----:B------:R-:W-:-:S02]  /*9210*/  UMOV UR37, UR19 ;  /* 0x0000001300257c82 */ /* 0x000fc40008000000 */
[----:B------:R1:W-:Y:S04]  /*9220*/  STL [R1+0x168], R8 ;  /* 0x0001680801007387 */ /* 0x0003e80000100800 */
[----:B-1---5:R-:W-:Y:S05]  /*9230*/  CALL.REL.NOINC `($_ZN7cutlass13device_kernelIN5flash19enable_sm80_to_sm89INS1_16FlashAttnBwdSm80INS1_25CollectiveMainloopBwdSm80ILi2ELi2EN4cute5tupleIJNS5_1CILi64EEENS7_ILi128EEES8_EEENS_10bfloat16_tEfNS_4arch4Sm80ELb0ELb1ELb1ELb0ELb1ELb0ELb0ELb0ELi2ELi2ELi4ELi2ELb1EEENS1_24CollectiveEpilogueBwdGQAISA_fSD_Li256ELb0ELb1EEENS1_19SingleTileSchedulerILb0ELb0ELb0ELi128EEEEEEEEEvNT_6ParamsE$_ZZN4cuteplIJNS_1CILi0EEES2_iEJS2_S2_S2_iEEEDaRKNS_15ArithmeticTupleIJDpT_EEERKNS3_IJDpT0_EEEENKUlDpRKT_E_clIJS2_S2_iiEEEDaSH_) ;  /* 0x000013f000007944 */ /* 0x022fea0003c00000 */
[----:B------:R-:W-:Y:S01]  /*9240*/  MOV R5, R9 ;  /* 0x0000000900057202 */ /* 0x000fe20000000f00 */
[----:B------:R-:W-:Y:S01]  /*9250*/  UMOV UR40, UR5 ;  /* 0x0000000500287c82 */ /* 0x000fe20008000000 */
[----:B------:R-:W-:Y:S02]  /*9260*/  MOV R4, 0x9280 ;  /* 0x0000928000047802 */ /* 0x000fe40000000f00 */
[----:B-1---5:R-:W-:Y:S05]  /*9270*/  CALL.REL.NOINC `($_ZN7cutlass13device_kernelIN5flash19enable_sm80_to_sm89INS1_16FlashAttnBwdSm80INS1_25CollectiveMainloopBwdSm80ILi2ELi2EN4cute5tupleIJNS5_1CILi64EEENS7_ILi128EEES8_EEENS_10bfloat16_tEfNS_4arch4Sm80ELb0ELb1ELb1ELb0ELb1ELb0ELb0ELb0ELi2ELi2ELi4ELi2ELb1EEENS1_24CollectiveEpilogueBwdGQAISA_fSD_Li256ELb0ELb1EEENS1_19SingleTileSchedulerILb0ELb0ELb0ELi128EEEEEEEEEvNT_6ParamsE$_ZN4cute5tupleIJiEEC2ERKi) ;  /* 0xfffff04000007944 */ /* 0x022fea0003c3ffff */
[----:B------:R1:W5:Y:S01]  /*9280*/  LDL R5, [R1+0x160] ;  /* 0x0001600001057983 */ /* 0x0003620000100800 */
[----:B------:R-:W-:Y:S01]  /*9290*/  MOV R12, 0x92c0 ;  /* 0x000092c0000c7802 */ /* 0x000fe20000000f00 */
[----:B------:R-:W-:Y:S02]  /*92a0*/  UMOV UR38, UR19 ;  /* 0x0000001300267c82 */ /* 0x000fe40008000000 */
[----:B-1---5:R-:W-:Y:S05]  /*92b0*/  CALL.REL.NOINC `($_ZN7cutlass13device_kernelIN5flash19enable_sm80_to_sm89INS1_16FlashAttnBwdSm80INS1_25CollectiveMainloopBwdSm80ILi2ELi2EN4cute5tupleIJNS5_1CILi64EEENS7_ILi128EEES8_EEENS_10bfloat16_tEfNS_4arch4Sm80ELb0ELb1ELb1ELb0ELb1ELb0ELb0ELb0ELi2ELi2ELi4ELi2ELb1EEENS1_24CollectiveEpilogueBwdGQAISA_fSD_Li256ELb0ELb1EEENS1_19SingleTileSchedulerILb0ELb0ELb0ELi128EEEEEEEEEvNT_6ParamsE$_ZN4cute5tupleIJNS_1CILi0EEEiEEC2ERKS2_RKi) ;  /* 0xffffef6000007944 */ /* 0x022fea0003c3ffff */
[----:B------:R1:W5:Y:S01]  /*92c0*/  LDL R3, [R1+0x168] ;  /* 0x0001680001037983 */ /* 0x0003620000100800 */
[----:B------:R-:W-:Y:S01]  /*92d0*/  MOV R4, 0x9300 ;  /* 0x0000930000047802 */ /* 0x000fe20000000f00 */
[----:B------:R-:W-:Y:S02]  /*92e0*/  UMOV UR38, UR19 ;  /* 0x0000001300267c82 */ /* 0x000fe40008000000 */
[----:B-1---5:R-:W-:Y:S05]  /*92f0*/  CALL.REL.NOINC `($_ZN7cutlass13device_kernelIN5flash19enable_sm80_to_sm89INS1_16FlashAttnBwdSm80INS1_25CollectiveMainloopBwdSm80ILi2ELi2EN4cute5tupleIJNS5_1CILi64EEENS7_ILi128EEES8_EEENS_10bfloat16_tEfNS_4arch4Sm80ELb0ELb1ELb1ELb0ELb1ELb0ELb0ELb0ELi2ELi2ELi4ELi2ELb1EEENS1_24CollectiveEpilogueBwdGQAISA_fSD_Li256ELb0ELb1EEENS1_19SingleTileSchedulerILb0ELb0ELb0ELi128EEEEEEEEEvNT_6ParamsE$_ZN4cute3eso3ESOILb1ELb0EJNS_1CILi0EEEiS3_S3_EEC2ERKS3_RKiS6_S6_) ;  /* 0xffffe72000007944 */ /* 0x022fea0003c3ffff */
[----:B------:R2:W5:Y:S01]  /*9300*/  LDL R14, [R1+0x168] ;  /* 0x00016800010e7983 */ /* 0x0005620000100800 */
[----:B------:R-:W-:Y:S01]  /*9310*/  MOV R12, 0x9360 ;  /* 0x00009360000c7802 */ /* 0x000fe20000000f00 */
[----:B------:R-:W-:Y:S02]  /*9320*/  UMOV UR37, UR19 ;  /* 0x0000001300257c82 */ /* 0x000fe40008000000 */
[----:B------:R2:W-:Y:S04]  /*9330*/  STL [R1+0x160], R30 ;  /* 0x0001601e01007387 */ /* 0x0005e80000100800 */
[----:B------:R2:W-:Y:S02]  /*9340*/  STL [R1+0x168], R8 ;  /* 0x0001680801007387 */ /* 0x0005e40000100800 */
[----:B-12--5:R-:W-:Y:S05]  /*9350*/  CALL.REL.NOINC `($_ZN7cutlass13device_kernelIN5flash19enable_sm80_to_sm89INS1_16FlashAttnBwdSm80INS1_25CollectiveMainloopBwdSm80ILi2ELi2EN4cute5tupleIJNS5_1CILi64EEENS7_ILi128EEES8_EEENS_10bfloat16_tEfNS_4arch4Sm80ELb0ELb1ELb1ELb0ELb1ELb0ELb0ELb0ELi2ELi2ELi4ELi2ELb1EEENS1_24CollectiveEpilogueBwdGQAISA_fSD_Li256ELb0ELb1EEENS1_19SingleTileSchedulerILb0ELb0ELb0ELi128EEEEEEEEEvNT_6ParamsE$_ZZN4cuteplIJNS_1CILi0EEEiEJS2_S2_iiEEEDaRKNS_15ArithmeticTupleIJDpT_EEERKNS3_IJDpT0_EEEENKUlDpRKT_E_clIJS2_iiiEEEDaSH_) ;  /* 0x0000135000007944 */ /* 0x026fea0003c00000 */
[----:B------:R-:W-:Y:S01]  /*9360*/  MOV R12, 0x9390 ;  /* 0x00009390000c7802 */ /* 0x000fe20000000f00 */
[----:B------:R-:W-:-:S02]  /*9370*/  UMOV UR38, UR19 ;  /* 0x0000001300267c82 */ /* 0x000fc40008000000 */
[----:B--2--5:R-:W-:Y:S05]  /*9380*/  CALL.REL.NOINC `($_ZN7cutlass13device_kernelIN5flash19enable_sm80_to_sm89INS1_16FlashAttnBwdSm80INS1_25CollectiveMainloopBwdSm80ILi2ELi2EN4cute5tupleIJNS5_1CILi64EEENS7_ILi128EEES8_EEENS_10bfloat16_tEfNS_4arch4Sm80ELb0ELb1ELb1ELb0ELb1ELb0ELb0ELb0ELi2ELi2ELi4ELi2ELb1EEENS1_24CollectiveEpilogueBwdGQAISA_fSD_Li256ELb0ELb1EEENS1_19SingleTileSchedulerILb0ELb0ELb0ELi128EEEEEEEEEvNT_6ParamsE$_ZN4cute3eso3ESOILb0ELb1EJNS_15ArithmeticTupleIJiiEEENS_1CILi0EEES5_S5_EEC2ERKS3_RKS5_SA_SA_) ;  /* 0xffffe1b000007944 */ /* 0x024fea0003c3ffff */
[----:B-1----:R1:W5:Y:S01]  /*9390*/  LDL.64 R6, [R1+0x168] ;  /* 0x0001680001067983 */ /* 0x0023620000100a00 */
[----:B------:R-:W-:Y:S01]  /*93a0*/  MOV R12, 0x9410 ;  /* 0x00009410000c7802 */ /* 0x000fe20000000f00 */
[----:B------:R-:W-:-:S02]  /*93b0*/  UIADD3 UR40, UR5, 0x24, URZ ;  /* 0x0000002405287890 */ /* 0x000fc4000fffe03f */
[----:B------:R1:W-:Y:S01]  /*93c0*/  STL.64 [R1+0x160], R4 ;  /* 0x0001600401007387 */ /* 0x0003e20000100a00 */
[----:B------:R-:W-:Y:S02]  /*93d0*/  UMOV UR37, UR19 ;  /* 0x0000001300257c82 */ /* 0x000fe40008000000 */
[----:B------:R-:W-:Y:S01]  /*93e0*/  UMOV UR39, UR22 ;  /* 0x0000001600277c82 */ /* 0x000fe20008000000 */
[----:B------:R1:W-:Y:S04]  /*93f0*/  STL [R1+0x168], R8 ;  /* 0x0001680801007387 */ /* 0x0003e80000100800 */
[----:B-1---5:R-:W-:Y:S05]  /*9400*/  CALL.REL.NOINC `($_ZN7cutlass13device_kernelIN5flash19enable_sm80_to_sm89INS1_16FlashAttnBwdSm80INS1_25CollectiveMainloopBwdSm80ILi2ELi2EN4cute5tupleIJNS5_1CILi64EEENS7_ILi128EEES8_EEENS_10bfloat16_tEfNS_4arch4Sm80ELb0ELb1ELb1ELb0ELb1ELb0ELb0ELb0ELi2ELi2ELi4ELi2ELb1EEENS1_24CollectiveEpilogueBwdGQAISA_fSD_Li256ELb0ELb1EEENS1_19SingleTileSchedulerILb0ELb0ELb0ELi128EEEEEEEEEvNT_6ParamsE$_ZZN4cuteplIJNS_15ArithmeticTupleIJiiEEEEJNS_1CILi0EEEiiiEEEDaRKNS1_IJDpT_EEERKNS1_IJDpT0_EEEENKUlDpRKT_E_clIJS2_iiiEEEDaSI_) ;  /* 0x0000108000007944 */ /* 0x022fea0003c00000 */
[----:B-----5:R1:W-:Y:S01]  /*9410*/  STL.64 [R1+0x188], R4 ;  /* 0x0001880401007387 */ /* 0x0203e20000100a00 */
[----:B------:R-:W-:-:S03]  /*9420*/  MOV R30, 0x9460 ;  /* 0x00009460001e7802 */ /* 0x000fc60000000f00 */
[----:B------:R1:W-:Y:S04]  /*9430*/  STL.64 [R1+0x190], R6 ;  /* 0x0001900601007387 */ /* 0x0003e80000100a00 */
[----:B------:R1:W-:Y:S02]  /*9440*/  STL [R1+0x184], R8 ;  /* 0x0001840801007387 */ /* 0x0003e40000100800 */
[----:B-12---:R-:W-:Y:S05]  /*9450*/  CALL.REL.NOINC `($_ZN7cutlass13device_kernelIN5flash19enable_sm80_to_sm89INS1_16FlashAttnBwdSm80INS1_25CollectiveMainloopBwdSm80ILi2ELi2EN4cute5tupleIJNS5_1CILi64EEENS7_ILi128EEES8_EEENS_10bfloat16_tEfNS_4arch4Sm80ELb0ELb1ELb1ELb0ELb1ELb0ELb0ELb0ELi2ELi2ELi4ELi2ELb1EEENS1_24CollectiveEpilogueBwdGQAISA_fSD_Li256ELb0ELb1EEENS1_19SingleTileSchedulerILb0ELb0ELb0ELi128EEEEEEEEEvNT_6ParamsE$_ZZN4cute19as_arithmetic_tupleINS_15ArithmeticTupleIJNS1_IJiiEEEiiiEEEEEDaRKT_ENKUlRKT_E_clIS2_EEDaS9_) ;  /* 0xfffff3d000007944 */ /* 0x006fea0003c3ffff */
[----:B------:R2:W5:Y:S01]  /*9460*/  LDL R3, [R1+0x18c] ;  /* 0x00018c0001037983 */ /* 0x0005620000100800 */
[----:B------:R-:W-:-:S03]  /*9470*/  MOV R6, 0x9490 ;  /* 0x0000949000067802 */ /* 0x000fc60000000f00 */
[----:B-12--5:R-:W-:Y:S05]  /*9480*/  CALL.REL.NOINC `($_ZN7cutlass13device_kernelIN5flash19enable_sm80_to_sm89INS1_16FlashAttnBwdSm80INS1_25CollectiveMainloopBwdSm80ILi2ELi2EN4cute5tupleIJNS5_1CILi64EEENS7_ILi128EEES8_EEENS_10bfloat16_tEfNS_4arch4Sm80ELb0ELb1ELb1ELb0ELb1ELb0ELb0ELb0ELi2ELi2ELi4ELi2ELb1EEENS1_24CollectiveEpilogueBwdGQAISA_fSD_Li256ELb0ELb1EEENS1_19SingleTileSchedulerILb0ELb0ELb0ELi128EEEEEEEEEvNT_6ParamsE$_ZZN4cute19as_arithmetic_tupleINS_15ArithmeticTupleIJNS1_IJiiEEEiiiEEEEEDaRKT_ENKUlRKT_E_clIiEEDaS9_) ;  /* 0xfffff4a000007944 */ /* 0x026fea0003c3ffff */
[----:B------:R1:W5:Y:S01]  /*9490*/  LDL R3, [R1+0x190] ;  /* 0x0001900001037983 */ /* 0x0003620000100800 */
[----:B------:R-:W-:-:S03]  /*94a0*/  MOV R6, 0x94d0 ;  /* 0x000094d000067802 */ /* 0x000fc60000000f00 */
[----:B------:R1:W-:Y:S04]  /*94b0*/  STL [R1+0x168], R8 ;  /* 0x0001680801007387 */ /* 0x0003e80000100800 */
[----:B-1---5:R-:W-:Y:S05]  /*94c0*/  CALL.REL.NOINC `($_ZN7cutlass13device_kernelIN5flash19enable_sm80_to_sm89INS1_16FlashAttnBwdSm80INS1_25CollectiveMainloopBwdSm80ILi2ELi2EN4cute5tupleIJNS5_1CILi64EEENS7_ILi128EEES8_EEENS_10bfloat16_tEfNS_4arch4Sm80ELb0ELb1ELb1ELb0ELb1ELb0ELb0ELb0ELi2ELi2ELi4ELi2ELb1EEENS1_24CollectiveEpilogueBwdGQAISA_fSD_Li256ELb0ELb1EEENS1_19SingleTileSchedulerILb0ELb0ELb0ELi128EEEEEEEEEvNT_6ParamsE$_ZZN4cute19as_arithmetic_tupleINS_15ArithmeticTupleIJNS1_IJiiEEEiiiEEEEEDaRKT_ENKUlRKT_E_clIiEEDaS9_) ;  /* 0xfffff46000007944 */ /* 0x022fea0003c3ffff */
[----:B------:R1:W5:Y:S01]  /*94d0*/  LDL R3, [R1+0x194] ;  /* 0x0001940001037983 */ /* 0x0003620000100800 */
[----:B------:R-:W-:-:S03]  /*94e0*/  MOV R6, 0x9510 ;  /* 0x0000951000067802 */ /* 0x000fc60000000f00 */
[----:B------:R1:W-:Y:S04]  /*94f0*/  STL [R1+0x160], R8 ;  /* 0x0001600801007387 */ /* 0x0003e80000100800 */
[----:B-1---5:R-:W-:Y:S05]  /*9500*/  CALL.REL.NOINC `($_ZN7cutlass13device_kernelIN5flash19enable_sm80_to_sm89INS1_16FlashAttnBwdSm80INS1_25CollectiveMainloopBwdSm80ILi2ELi2EN4cute5tupleIJNS5_1CILi64EEENS7_ILi128EEES8_EEENS_10bfloat16_tEfNS_4arch4Sm80ELb0ELb1ELb1ELb0ELb1ELb0ELb0ELb0ELi2ELi2ELi4ELi2ELb1EEENS1_24CollectiveEpilogueBwdGQAISA_fSD_Li256ELb0ELb1EEENS1_19SingleTileSchedulerILb0ELb0ELb0ELi128EEEEEEEEEvNT_6ParamsE$_ZZN4cute19as_arithmetic_tupleINS_15ArithmeticTupleIJNS1_IJiiEEEiiiEEEEEDaRKT_ENKUlRKT_E_clIiEEDaS9_) ;  /* 0xfffff42000007944 */ /* 0x022fea0003c3ffff */
[----:B------:R1:W-:Y:S01]  /*9510*/  STL [R1+0x164], R8 ;  /* 0x0001640801007387 */ /* 0x0003e20000100800 */
[----:B------:R-:W-:Y:S01]  /*9520*/  MOV R12, 0x9570 ;  /* 0x00009570000c7802 */ /* 0x000fe20000000f00 */
[----:B------:R-:W-:Y:S02]  /*9530*/  UIADD3 UR40, UR5, 0x10, URZ ;  /* 0x0000001005287890 */ /* 0x000fe4000fffe03f */
[----:B------:R-:W-:Y:S02]  /*9540*/  UMOV UR37, UR19 ;  /* 0x0000001300257c82 */ /* 0x000fe40008000000 */
[----:B------:R-:W-:-:S03]  /*9550*/  UMOV UR39, UR22 ;  /* 0x0000001600277c82 */ /* 0x000fc60008000000 */
[----:B-1----:R-:W-:Y:S05]  /*9560*/  CALL.REL.NOINC `($_ZN7cutlass13device_kernelIN5flash19enable_sm80_to_sm89INS1_16FlashAttnBwdSm80INS1_25CollectiveMainloopBwdSm80ILi2ELi2EN4cute5tupleIJNS5_1CILi64EEENS7_ILi128EEES8_EEENS_10bfloat16_tEfNS_4arch4Sm80ELb0ELb1ELb1ELb0ELb1ELb0ELb0ELb0ELi2ELi2ELi4ELi2ELb1EEENS1_24CollectiveEpilogueBwdGQAISA_fSD_Li256ELb0ELb1EEENS1_19SingleTileSchedulerILb0ELb0ELb0ELi128EEEEEEEEEvNT_6ParamsE$_ZZN4cute19as_arithmetic_tupleINS_15ArithmeticTupleIJNS1_IJiiEEEiiiEEEEEDaRKT_ENKUlDpRKT_E_clIJS2_iiiEEEDaSA_) ;  /* 0xfffff1e000007944 */ /* 0x002fea0003c3ffff */
[----:B-----5:R-:W-:Y:S01]  /*9570*/  IMAD.MOV.U32 R7, RZ, RZ, R4 ;  /* 0x000000ffff077224 */ /* 0x020fe200078e0004 */
[----:B------:R-:W-:Y:S01]  /*9580*/  MOV R4, R5 ;  /* 0x0000000500047202 */ /* 0x000fe20000000f00 */
[----:B------:R-:W-:Y:S01]  /*9590*/  IMAD.MOV.U32 R5, RZ, RZ, R8 ;  /* 0x000000ffff057224 */ /* 0x000fe200078e0008 */
[----:B------:R2:W-:Y:S01]  /*95a0*/  STL [R1+0x180], R9 ;  /* 0x0001800901007387 */ /* 0x0005e20000100800 */
[----:B------:R-:W-:-:S03]  /*95b0*/  MOV R14, 0x95f0 ;  /* 0x000095f0000e7802 */ /* 0x000fc60000000f00 */
[----:B------:R2:W-:Y:S04]  /*95c0*/  STL.64 [R1+0x170], R6 ;  /* 0x0001700601007387 */ /* 0x0005e80000100a00 */
[----:B------:R2:W-:Y:S02]  /*95d0*/  STL.64 [R1+0x178], R4 ;  /* 0x0001780401007387 */ /* 0x0005e40000100a00 */
[----:B-12---:R-:W-:Y:S05]  /*95e0*/  CALL.REL.NOINC `($_ZN7cutlass13device_kernelIN5flash19enable_sm80_to_sm89INS1_16FlashAttnBwdSm80INS1_25CollectiveMainloopBwdSm80ILi2ELi2EN4cute5tupleIJNS5_1CILi64EEENS7_ILi128EEES8_EEENS_10bfloat16_tEfNS_4arch4Sm80ELb0ELb1ELb1ELb0ELb1ELb0ELb0ELb0ELi2ELi2ELi4ELi2ELb1EEENS1_24CollectiveEpilogueBwdGQAISA_fSD_Li256ELb0ELb1EEENS1_19SingleTileSchedulerILb0ELb0ELb0ELi128EEEEEEEEEvNT_6ParamsE$_ZZN4cute14transform_leafINS_15ArithmeticTupleIJNS1_IJiiEEEiiiEEENS_8identityEEEDaRKT_OT0_ENKUlRKT_E_clIS2_EEDaSC_) ;  /* 0xffffefe000007944 */ /* 0x006fea0003c3ffff */
[----:B------:R2:W5:Y:S01]  /*95f0*/  LDL R3, [R1+0x178] ;  /* 0x0001780001037983 */ /* 0x0005620000100800 */
[----:B------:R-:W-:-:S03]  /*9600*/  MOV R4, 0x9620 ;  /* 0x0000962000047802 */ /* 0x000fc60000000f00 */
[----:B-12--5:R-:W-:Y:S05]  /*9610*/  CALL.REL.NOINC `($_ZN7cutlass13device_kernelIN5flash19enable_sm80_to_sm89INS1_16FlashAttnBwdSm80INS1_25CollectiveMainloopBwdSm80ILi2ELi2EN4cute5tupleIJNS5_1CILi64EEENS7_ILi128EEES8_EEENS_10bfloat16_tEfNS_4arch4Sm80ELb0ELb1ELb1ELb0ELb1ELb0ELb0ELb0ELi2ELi2ELi4ELi2ELb1EEENS1_24CollectiveEpilogueBwdGQAISA_fSD_Li256ELb0ELb1EEENS1_19SingleTileSchedulerILb0ELb0ELb0ELi128EEEEEEEEEvNT_6ParamsE$_ZZN4cute14transform_leafINS_15ArithmeticTupleIJNS1_IJiiEEEiiiEEENS_8identityEEEDaRKT_OT0_ENKUlRKT_E_clIiEEDaSC_) ;  /* 0xfffff0d000007944 */ /* 0x026fea0003c3ffff */
[----:B------:R1:W5:Y:S01]  /*9620*/  LDL R3, [R1+0x17c] ;  /* 0x00017c0001037983 */ /* 0x0003620000100800 */
[----:B------:R-:W-:-:S03]  /*9630*/  MOV R4, 0x9660 ;  /* 0x0000966000047802 */ /* 0x000fc60000000f00 */
[----:B------:R1:W-:Y:S04]  /*9640*/  STL [R1+0x168], R14 ;  /* 0x0001680e01007387 */ /* 0x0003e80000100800 */
[----:B-1---5:R-:W-:Y:S05]  /*9650*/  CALL.REL.NOINC `($_ZN7cutlass13device_kernelIN5flash19enable_sm80_to_sm89INS1_16FlashAttnBwdSm80INS1_25CollectiveMainloopBwdSm80ILi2ELi2EN4cute5tupleIJNS5_1CILi64EEENS7_ILi128EEES8_EEENS_10bfloat16_tEfNS_4arch4Sm80ELb0ELb1ELb1ELb0ELb1ELb0ELb0ELb0ELi2ELi2ELi4ELi2ELb1EEENS1_24CollectiveEpilogueBwdGQAISA_fSD_Li256ELb0ELb1EEENS1_19SingleTileSchedulerILb0ELb0ELb0ELi128EEEEEEEEEvNT_6ParamsE$_ZZN4cute14transform_leafINS_15ArithmeticTupleIJNS1_IJiiEEEiiiEEENS_8identityEEEDaRKT_OT0_ENKUlRKT_E_clIiEEDaSC_) ;  /* 0xfffff09000007944 */ /* 0x022fea0003c3ffff */
[----:B------:R1:W5:Y:S01]  /*9660*/  LDL R3, [R1+0x180] ;  /* 0x0001800001037983 */ /* 0x0003620000100800 */
[----:B------:R-:W-:-:S03]  /*9670*/  MOV R4, 0x96a0 ;  /* 0x000096a000047802 */ /* 0x000fc60000000f00 */
[----:B------:R1:W-:Y:S04]  /*9680*/  STL [R1+0x160], R14 ;  /* 0x0001600e01007387 */ /* 0x0003e80000100800 */
[----:B-1---5:R-:W-:Y:S05]  /*9690*/  CALL.REL.NOINC `($_ZN7cutlass13device_kernelIN5flash19enable_sm80_to_sm89INS1_16FlashAttnBwdSm80INS1_25CollectiveMainloopBwdSm80ILi2ELi2EN4cute5tupleIJNS5_1CILi64EEENS7_ILi128EEES8_EEENS_10bfloat16_tEfNS_4arch4Sm80ELb0ELb1ELb1ELb0ELb1ELb0ELb0ELb0ELi2ELi2ELi4ELi2ELb1EEENS1_24CollectiveEpilogueBwdGQAISA_fSD_Li256ELb0ELb1EEENS1_19SingleTileSchedulerILb0ELb0ELb0ELi128EEEEEEEEEvNT_6ParamsE$_ZZN4cute14transform_leafINS_15ArithmeticTupleIJNS1_IJiiEEEiiiEEENS_8identityEEEDaRKT_OT0_ENKUlRKT_E_clIiEEDaSC_) ;  /* 0xfffff05000007944 */ /* 0x022fea0003c3ffff */
[----:B------:R1:W-:Y:S01]  /*96a0*/  STL [R1+0x164], R14 ;  /* 0x0001640e01007387 */ /* 0x0003e20000100800 */
[----:B------:R-:W-:Y:S01]  /*96b0*/  MOV R6, 0x96f0 ;  /* 0x000096f000067802 */ /* 0x000fe20000000f00 */
[----:B------:R-:W-:Y:S02]  /*96c0*/  UMOV UR38, UR19 ;  /* 0x0000001300267c82 */ /* 0x000fe40008000000 */
[----:B------:R-:W-:Y:S02]  /*96d0*/  UMOV UR39, UR22 ;  /* 0x0000001600277c82 */ /* 0x000fe40008000000 */
[----:B-1----:R-:W-:Y:S05]  /*96e0*/  CALL.REL.NOINC `($_ZN7cutlass13device_kernelIN5flash19enable_sm80_to_sm89INS1_16FlashAttnBwdSm80INS1_25CollectiveMainloopBwdSm80ILi2ELi2EN4cute5tupleIJNS5_1CILi64EEENS7_ILi128EEES8_EEENS_10bfloat16_tEfNS_4arch4Sm80ELb0ELb1ELb1ELb0ELb1ELb0ELb0ELb0ELi2ELi2ELi4ELi2ELb1EEENS1_24CollectiveEpilogueBwdGQAISA_fSD_Li256ELb0ELb1EEENS1_19SingleTileSchedulerILb0ELb0ELb0ELi128EEEEEEEEEvNT_6ParamsE$_ZZN4cute9transformINS_15ArithmeticTupleIJNS1_IJiiEEEiiiEEEZNS_14transform_leafIS3_NS_8identityEEEDaRKT_OT0_EUlRKT_E_EEDaS8_SA_ENKUlDpSD_E_clIJNS_5tupleIJiiEEEiiiEEEDaSF_) ;  /* 0x00000c1000007944 */ /* 0x002fea0003c00000 */
[----:B------:R-:W-:Y:S02]  /*96f0*/  MOV R4, R0 ;  /* 0x0000000000047202 */ /* 0x000fe40000000f00 */
[----:B------:R-:W-:Y:S02]  /*9700*/  MOV R5, 0x0 ;  /* 0x0000000000057802 */ /* 0x000fe40000000f00 */
[----:B-----5:R-:W-:Y:S02]  /*9710*/  MOV R20, R3 ;  /* 0x0000000300147202 */ /* 0x020fe40000000f00 */
[----:B------:R-:W-:Y:S05]  /*9720*/  RET.REL.NODEC R4 `(_ZN7cutlass13device_kernelIN5flash19enable_sm80_to_sm89INS1_16FlashAttnBwdSm80INS1_25CollectiveMainloopBwdSm80ILi2ELi2EN4cute5tupleIJNS5_1CILi64EEENS7_ILi128EEES8_EEENS_10bfloat16_tEfNS_4arch4Sm80ELb0ELb1ELb1ELb0ELb1ELb0ELb0ELb0ELi2ELi2ELi4ELi2ELb1EEENS1_24CollectiveEpilogueBwdGQAISA_fSD_Li256ELb0ELb1EEENS1_19SingleTileSchedulerILb0ELb0ELb0ELi128EEEEEEEEEvNT_6ParamsE) ;  /* 0xffff68d004007950 */ /* 0x000fea0003c3ffff */
        .type           $_ZN7cutlass13device_kernelIN5flash19enable_sm80_to_sm89INS1_16FlashAttnBwdSm80INS1_25CollectiveMainloopBwdSm80ILi2ELi2EN4cute5tupleIJNS5_1CILi64EEENS7_ILi128EEES8_EEENS_10bfloat16_tEfNS_4arch4Sm80ELb0ELb1ELb1ELb0ELb1ELb0ELb0ELb0ELi2ELi2ELi4ELi2ELb1EEENS1_24CollectiveEpilogueBwdGQAISA_fSD_Li256ELb0ELb1EEENS1_19SingleTileSchedulerILb0ELb0ELb0ELi128EEEEEEEEEvNT_6ParamsE$_ZZN4cute7idx2crdINS_5tupleIJiEEENS1_IJNS1_IJNS1_IJNS_1CILi8EEENS3_ILi2EEEEEES5_S5_NS3_ILi4EEEEEEEEEEEDaRKT_RKT0_ENKUlRKT_RKT0_E_clIiS8_EEDaSI_SL_,@function
        .size           $_ZN7cutlass13device_kernelIN5flash19enable_sm80_to_sm89INS1_16FlashAttnBwdSm80INS1_25CollectiveMainloopBwdSm80ILi2ELi2EN4cute5tupleIJNS5_1CILi64EEENS7_ILi128EEES8_EEENS_10bfloat16_tEfNS_4arch4Sm80ELb0ELb1ELb1ELb0ELb1ELb0ELb0ELb0ELi2ELi2ELi4ELi2ELb1EEENS1_24CollectiveEpilogueBwdGQAISA_fSD_Li256ELb0ELb1EEENS1_19SingleTileSchedulerILb0ELb0ELb0ELi128EEEEEEEEEvNT_6ParamsE$_ZZN4cute7idx2crdINS_5tupleIJiEEENS1_IJNS1_IJNS1_IJNS_1CILi8EEENS3_ILi2EEEEEES5_S5_NS3_ILi4EEEEEEEEEEEDaRKT_RKT0_ENKUlRKT_RKT0_E_clIiS8_EEDaSI_SL_,($_ZN7cutlass13device_kernelIN5flash19enable_sm80_to_sm89INS1_16FlashAttnBwdSm80INS1_25CollectiveMainloopBwdSm80ILi2ELi2EN4cute5tupleIJNS5_1CILi64EEENS7_ILi128EEES8_EEENS_10bfloat16_tEfNS_4arch4Sm80ELb0ELb1ELb1ELb0ELb1ELb0ELb0ELb0ELi2ELi2ELi4ELi2ELb1EEENS1_24CollectiveEpilogueBwdGQAISA_fSD_Li256ELb0ELb1EEENS1_19SingleTileSchedulerILb0ELb0ELb0ELi128EEEEEEEEEvNT_6ParamsE$_ZZN4cute9transformINS_15ArithmeticTupleIJNS1_IJiiEEEiiiEEEZNS_14transform_leafIS3_NS_8identityEEEDaRKT_OT0_EUlRKT_E_EEDaS8_SA_ENKUlDpSD_E_clIJNS_5tupleIJiiEEEiiiEEEDaSF_ - $_ZN7cutlass13device_kernelIN5flash19enable_sm80_to_sm89INS1_16FlashAttnBwdSm80INS1_25CollectiveMainloopBwdSm80ILi2ELi2EN4cute5tupleIJNS5_1CILi64EEENS7_ILi128EEES8_EEENS_10bfloat16_tEfNS_4arch4Sm80ELb0ELb1ELb1ELb0ELb1ELb0ELb0ELb0ELi2ELi2ELi4ELi2ELb1EEENS1_24CollectiveEpilogueBwdGQAISA_fSD_Li256ELb0ELb1EEENS1_19SingleTileSchedulerILb0ELb0ELb0ELi128EEEEEEEEEvNT_6ParamsE$_ZZN4cute7idx2crdINS_5tupleIJiEEENS1_IJNS1_IJNS1_IJNS_1CILi8EEENS3_ILi2EEEEEES5_S5_NS3_ILi4EEEEEEEEEEEDaRKT_RKT0_ENKUlRKT_RKT0_E_clIiS8_EEDaSI_SL_)
$_ZN7cutlass13device_kernelIN5flash19enable_sm80_to_sm89INS1_16FlashAttnBwdSm80INS1_25CollectiveMainloopBwdSm80ILi2ELi2EN4cute5tupleIJNS5_1CILi64EEENS7_ILi128EEES8_EEENS_10bfloat16_tEfNS_4arch4Sm80ELb0ELb1ELb1ELb0ELb1ELb0ELb0ELb0ELi2ELi2ELi4ELi2ELb1EEENS1_24CollectiveEpilogueBwdGQAISA_fSD_Li256ELb0ELb1EEENS1_19SingleTileSchedulerILb0ELb0ELb0ELi128EEEEEEEEEvNT_6ParamsE$_ZZN4cute7idx2crdINS_5tupleIJiEEENS1_IJNS1_IJNS1_IJNS_1CILi8EEENS3_ILi2EEEEEES5_S5_NS3_ILi4EEEEEEEEEEEDaRKT_RKT0_ENKUlRKT_RKT0_E_clIiS8_EEDaSI_SL_:
        /* <DEDUP_REMOVED lines=40> */
[----:B------:R-:W-:-:S03]  /*99b0*/  MOV R6, 0x99d0 ;  /* 0x000099d000067802 */ /* 0x000fc60000000f00 */
        /* <DEDUP_REMOVED lines=11> */
[----:B------:R-:W-:-:S03]  /*9a70*/  MOV R12, 0x9a90 ;  /* 0x00009a90000c7802 */ /* 0x000fc60000000f00 */
[----:B-1---5:R-:W-:Y:S05]  /*9a80*/  CALL.REL.NOINC `($_ZN7cutlass13device_kernelIN5flash19enable_sm80_to_sm89INS1_16FlashAttnBwdSm80INS1_25CollectiveMainloopBwdSm80ILi2ELi2EN4cute5tupleIJNS5_1CILi64EEENS7_ILi128EEES8_EEENS_10bfloat16_tEfNS_4arch4Sm80ELb0ELb1ELb1ELb0ELb1ELb0ELb0ELb0ELi2ELi2ELi4ELi2ELb1EEENS1_24CollectiveEpilogueBwdGQAISA_fSD_Li256ELb0ELb1EEENS1_19SingleTileSchedulerILb0ELb0ELb0ELi128EEEEEEEEEvNT_6ParamsE$_ZN4cute5tupleIJNS_1CILi0EEEiEEC2ERKS2_RKi) ;  /* 0xffffe79000007944 */ /* 0x022fea0003c3ffff */
[----:B------:R1:W5:Y:S01]  /*9a90*/  LDL R5, [R1+0x168] ;  /* 0x0001680001057983 */ /* 0x0003620000100800 */
[----:B------:R-:W-:-:S03]  /*9aa0*/  MOV R8, 0x9ac0 ;  /* 0x00009ac000087802 */ /* 0x000fc60000000f00 */
        /* <DEDUP_REMOVED lines=16> */
[----:B------:R-:W-:-:S04]  /*9bb0*/  LEA.HI R5, R3, R4, RZ, 0x1 ;  /* 0x0000000403057211 */ /* 0x000fc800078f08ff */
[----:B------:R-:W-:-:S05]  /*9bc0*/  LOP3.LUT R5, R5, 0xfffffffe, RZ, 0xc0, !PT ;  /* 0xfffffffe05057812 */ /* 0x000fca00078ec0ff */
[----:B------:R-:W-:Y:S01]  /*9bd0*/  IMAD.IADD R5, R4, 0x1, -R5 ;  /* 0x0000000104057824 */ /* 0x000fe200078e0a05 */
[----:B------:R-:W-:Y:S02]  /*9be0*/  MOV R4, 0x9c00 ;  /* 0x00009c0000047802 */ /* 0x000fe40000000f00 */
[----:B--2--5:R-:W-:Y:S05]  /*9bf0*/  CALL.REL.NOINC `($_ZN7cutlass13device_kernelIN5flash19enable_sm80_to_sm89INS1_16FlashAttnBwdSm80INS1_25CollectiveMainloopBwdSm80ILi2ELi2EN4cute5tupleIJNS5_1CILi64EEENS7_ILi128EEES8_EEENS_10bfloat16_tEfNS_4arch4Sm80ELb0ELb1ELb1ELb0ELb1ELb0ELb0ELb0ELi2ELi2ELi4ELi2ELb1EEENS1_24CollectiveEpilogueBwdGQAISA_fSD_Li256ELb0ELb1EEENS1_19SingleTileSchedulerILb0ELb0ELb0ELi128EEEEEEEEEvNT_6ParamsE$_ZN4cute5tupleIJiEEC2ERKi) ;  /* 0xffffe6c000007944 */ /* 0x024fea0003c3ffff */
        /* <DEDUP_REMOVED lines=22> */
[----:B------:R-:W-:-:S03]  /*9d60*/  MOV R12, 0x9d80 ;  /* 0x00009d80000c7802 */ /* 0x000fc60000000f00 */
[----:B-1---5:R-:W-:Y:S05]  /*9d70*/  CALL.REL.NOINC `($_ZN7cutlass13device_kernelIN5flash19enable_sm80_to_sm89INS1_16FlashAttnBwdSm80INS1_25CollectiveMainloopBwdSm80ILi2ELi2EN4cute5tupleIJNS5_1CILi64EEENS7_ILi128EEES8_EEENS_10bfloat16_tEfNS_4arch4Sm80ELb0ELb1ELb1ELb0ELb1ELb0ELb0ELb0ELi2ELi2ELi4ELi2ELb1EEENS1_24CollectiveEpilogueBwdGQAISA_fSD_Li256ELb0ELb1EEENS1_19SingleTileSchedulerILb0ELb0ELb0ELi128EEEEEEEEEvNT_6ParamsE$_ZN4cute5tupleIJNS_1CILi0EEES2_iEEC2ERKS2_S5_RKi) ;  /* 0xffffe40000007944 */ /* 0x022fea0003c3ffff */
[----:B------:R1:W5:Y:S01]  /*9d80*/  LDL R9, [R1+0x168] ;  /* 0x0001680001097983 */ /* 0x0003620000100800 */
[----:B------:R-:W-:Y:S01]  /*9d90*/  MOV R5, R8 ;  /* 0x0000000800057202 */ /* 0x000fe20000000f00 */
[----:B------:R-:W-:Y:S01]  /*9da0*/  UMOV UR40, UR5 ;  /* 0x0000000500287c82 */ /* 0x000fe20008000000 */
[----:B------:R-:W-:-:S02]  /*9db0*/  MOV R4, 0x9dd0 ;  /* 0x00009dd000047802 */ /* 0x000fc40000000f00 */
[----:B-1---5:R-:W-:Y:S05]  /*9dc0*/  CALL.REL.NOINC `($_ZN7cutlass13device_kernelIN5flash19enable_sm80_to_sm89INS1_16FlashAttnBwdSm80INS1_25CollectiveMainloopBwdSm80ILi2ELi2EN4cute5tupleIJNS5_1CILi64EEENS7_ILi128EEES8_EEENS_10bfloat16_tEfNS_4arch4Sm80ELb0ELb1ELb1ELb0ELb1ELb0ELb0ELb0ELi2ELi2ELi4ELi2ELb1EEENS1_24CollectiveEpilogueBwdGQAISA_fSD_Li256ELb0ELb1EEENS1_19SingleTileSchedulerILb0ELb0ELb0ELi128EEEEEEEEEvNT_6ParamsE$_ZN4cute5tupleIJiEEC2ERKi) ;  /* 0xffffe4f000007944 */ /* 0x022fea0003c3ffff */
[----:B------:R1:W5:Y:S01]  /*9dd0*/  LDL R5, [R1+0x160] ;  /* 0x0001600001057983 */ /* 0x0003620000100800 */
[----:B------:R-:W-:-:S03]  /*9de0*/  MOV R8, 0x9e00 ;  /* 0x00009e0000087802 */ /* 0x000fc60000000f00 */
[----:B-1---5:R-:W-:Y:S05]  /*9df0*/  CALL.REL.NOINC `($_ZN7cutlass13device_kernelIN5flash19enable_sm80_to_sm89INS1_16FlashAttnBwdSm80INS1_25CollectiveMainloopBwdSm80ILi2ELi2EN4cute5tupleIJNS5_1CILi64EEENS7_ILi128EEES8_EEENS_10bfloat16_tEfNS_4arch4Sm80ELb0ELb1ELb1ELb0ELb1ELb0ELb0ELb0ELi2ELi2ELi4ELi2ELb1EEENS1_24CollectiveEpilogueBwdGQAISA_fSD_Li256ELb0ELb1EEENS1_19SingleTileSchedulerILb0ELb0ELb0ELi128EEEEEEEEEvNT_6ParamsE$_ZN4cute5tupleIJNS_1CILi0EEES2_S2_iEEC2ERKS2_S5_S5_RKi) ;  /* 0xffffe33000007944 */ /* 0x022fea0003c3ffff */
[----:B------:R1:W5:Y:S01]  /*9e00*/  LDL R8, [R1+0x168] ;  /* 0x0001680001087983 */ /* 0x0003620000100800 */
[----:B------:R-:W-:-:S02]  /*9e10*/  MOV R5, R9 ;  /* 0x0000000900057202 */ /* 0x000fc40000000f00 */
[----:B------:R-:W-:Y:S02]  /*9e20*/  MOV R4, 0x9e40 ;  /* 0x00009e4000047802 */ /* 0x000fe40000000f00 */
[----:B-1---5:R-:W-:Y:S05]  /*9e30*/  CALL.REL.NOINC `($_ZN7cutlass13device_kernelIN5flash19enable_sm80_to_sm89INS1_16FlashAttnBwdSm80INS1_25CollectiveMainloopBwdSm80ILi2ELi2EN4cute5tupleIJNS5_1CILi64EEENS7_ILi128EEES8_EEENS_10bfloat16_tEfNS_4arch4Sm80ELb0ELb1ELb1ELb0ELb1ELb0ELb0ELb0ELi2ELi2ELi4ELi2ELb1EEENS1_24CollectiveEpilogueBwdGQAISA_fSD_Li256ELb0ELb1EEENS1_19SingleTileSchedulerILb0ELb0ELb0ELi128EEEEEEEEEvNT_6ParamsE$_ZN4cute3eso3ESOILb1ELb0EJNS_1CILi0EEES3_iS3_EEC2ERKS3_S6_RKiS6_) ;  /* 0xffffda6000007944 */ /* 0x022fea0003c3ffff */
[----:B------:R1:W5:Y:S01]  /*9e40*/  LDL R14, [R1+0x168] ;  /* 0x00016800010e7983 */ /* 0x0003620000100800 */
[----:B------:R-:W-:Y:S01]  /*9e50*/  MOV R4, 0x9e90 ;  /* 0x00009e9000047802 */ /* 0x000fe20000000f00 */
[----:B------:R-:W-:Y:S02]  /*9e60*/  UMOV UR37, UR38 ;  /* 0x0000002600257c82 */ /* 0x000fe40008000000 */
[----:B------:R1:W-:Y:S04]  /*9e70*/  STL [R1+0x168], R8 ;  /* 0x0001680801007387 */ /* 0x0003e80000100800 */
[----:B-1---5:R-:W-:Y:S05]  /*9e80*/  CALL.REL.NOINC `($_ZN7cutlass13device_kernelIN5flash19enable_sm80_to_sm89INS1_16FlashAttnBwdSm80INS1_25CollectiveMainloopBwdSm80ILi2ELi2EN4cute5tupleIJNS5_1CILi64EEENS7_ILi128EEES8_EEENS_10bfloat16_tEfNS_4arch4Sm80ELb0ELb1ELb1ELb0ELb1ELb0ELb0ELb0ELi2ELi2ELi4ELi2ELb1EEENS1_24CollectiveEpilogueBwdGQAISA_fSD_Li256ELb0ELb1EEENS1_19SingleTileSchedulerILb0ELb0ELb0ELi128EEEEEEEEEvNT_6ParamsE$_ZZN4cuteplIJNS_1CILi0EEES2_iEJS2_S2_S2_iEEEDaRKNS_15ArithmeticTupleIJDpT_EEERKNS3_IJDpT0_EEEENKUlDpRKT_E_clIJS2_S2_iiEEEDaSH_) ;  /* 0x000007a000007944 */ /* 0x022fea0003c00000 */
[----:B------:R-:W-:Y:S01]  /*9e90*/  MOV R5, R3 ;  /* 0x0000000300057202 */ /* 0x000fe20000000f00 */
[----:B------:R-:W-:Y:S01]  /*9ea0*/  UMOV UR40, UR5 ;  /* 0x0000000500287c82 */ /* 0x000fe20008000000 */
[----:B------:R-:W-:Y:S02]  /*9eb0*/  MOV R4, 0x9ed0 ;  /* 0x00009ed000047802 */ /* 0x000fe40000000f00 */
[----:B-1---5:R-:W-:Y:S05]  /*9ec0*/  CALL.REL.NOINC `($_ZN7cutlass13device_kernelIN5flash19enable_sm80_to_sm89INS1_16FlashAttnBwdSm80INS1_25CollectiveMainloopBwdSm80ILi2ELi2EN4cute5tupleIJNS5_1CILi64EEENS7_ILi128EEES8_EEENS_10bfloat16_tEfNS_4arch4Sm80ELb0ELb1ELb1ELb0ELb1ELb0ELb0ELb0ELi2ELi2ELi4ELi2ELb1EEENS1_24CollectiveEpilogueBwdGQAISA_fSD_Li256ELb0ELb1EEENS1_19SingleTileSchedulerILb0ELb0ELb0ELi128EEEEEEEEEvNT_6ParamsE$_ZN4cute5tupleIJiEEC2ERKi) ;  /* 0xffffe3f000007944 */ /* 0x022fea0003c3ffff */
[----:B------:R1:W5:Y:S01]  /*9ed0*/  LDL R5, [R1+0x160] ;  /* 0x0001600001057983 */ /* 0x0003620000100800 */
[----:B------:R-:W-:-:S03]  /*9ee0*/  MOV R12, 0x9f00 ;  /* 0x00009f00000c7802 */ /* 0x000fc60000000f00 */
[----:B-1---5:R-:W-:Y:S05]  /*9ef0*/  CALL.REL.NOINC `($_ZN7cutlass13device_kernelIN5flash19enable_sm80_to_sm89INS1_16FlashAttnBwdSm80INS1_25CollectiveMainloopBwdSm80ILi2ELi2EN4cute5tupleIJNS5_1CILi64EEENS7_ILi128EEES8_EEENS_10bfloat16_tEfNS_4arch4Sm80ELb0ELb1ELb1ELb0ELb1ELb0ELb0ELb0ELi2ELi2ELi4ELi2ELb1EEENS1_24CollectiveEpilogueBwdGQAISA_fSD_Li256ELb0ELb1EEENS1_19SingleTileSchedulerILb0ELb0ELb0ELi128EEEEEEEEEvNT_6ParamsE$_ZN4cute5tupleIJNS_1CILi0EEEiEEC2ERKS2_RKi) ;  /* 0xffffe32000007944 */ /* 0x022fea0003c3ffff */
[----:B------:R1:W5:Y:S01]  /*9f00*/  LDL R3, [R1+0x168] ;  /* 0x0001680001037983 */ /* 0x0003620000100800 */
[----:B------:R-:W-:-:S03]  /*9f10*/  MOV R4, 0x9f30 ;  /* 0x00009f3000047802 */ /* 0x000fc60000000f00 */
[----:B-1---5:R-:W-:Y:S05]  /*9f20*/  CALL.REL.NOINC `($_ZN7cutlass13device_kernelIN5flash19enable_sm80_to_sm89INS1_16FlashAttnBwdSm80INS1_25CollectiveMainloopBwdSm80ILi2ELi2EN4cute5tupleIJNS5_1CILi64EEENS7_ILi128EEES8_EEENS_10bfloat16_tEfNS_4arch4Sm80ELb0ELb1ELb1ELb0ELb1ELb0ELb0ELb0ELi2ELi2ELi4ELi2ELb1EEENS1_24CollectiveEpilogueBwdGQAISA_fSD_Li256ELb0ELb1EEENS1_19SingleTileSchedulerILb0ELb0ELb0ELi128EEEEEEEEEvNT_6ParamsE$_ZN4cute3eso3ESOILb1ELb0EJNS_1CILi0EEEiS3_S3_EEC2ERKS3_RKiS6_S6_) ;  /* 0xffffdaf000007944 */ /* 0x022fea0003c3ffff */
[----:B------:R2:W5:Y:S01]  /*9f30*/  LDL R14, [R1+0x168] ;  /* 0x00016800010e7983 */ /* 0x0005620000100800 */
[----:B------:R-:W-:Y:S01]  /*9f40*/  MOV R12, 0x9f90 ;  /* 0x00009f90000c7802 */ /* 0x000fe20000000f00 */
[----:B------:R-:W-:-:S02]  /*9f50*/  UMOV UR37, UR38 ;  /* 0x0000002600257c82 */ /* 0x000fc40008000000 */
[----:B------:R2:W-:Y:S04]  /*9f60*/  STL [R1+0x160], R30 ;  /* 0x0001601e01007387 */ /* 0x0005e80000100800 */
[----:B------:R2:W-:Y:S02]  /*9f70*/  STL [R1+0x168], R8 ;  /* 0x0001680801007387 */ /* 0x0005e40000100800 */
[----:B-12--5:R-:W-:Y:S05]  /*9f80*/  CALL.REL.NOINC `($_ZN7cutlass13device_kernelIN5flash19enable_sm80_to_sm89INS1_16FlashAttnBwdSm80INS1_25CollectiveMainloopBwdSm80ILi2ELi2EN4cute5tupleIJNS5_1CILi64EEENS7_ILi128EEES8_EEENS_10bfloat16_tEfNS_4arch4Sm80ELb0ELb1ELb1ELb0ELb1ELb0ELb0ELb0ELi2ELi2ELi4ELi2ELb1EEENS1_24CollectiveEpilogueBwdGQAISA_fSD_Li256ELb0ELb1EEENS1_19SingleTileSchedulerILb0ELb0ELb0ELi128EEEEEEEEEvNT_6ParamsE$_ZZN4cuteplIJNS_1CILi0EEEiEJS2_S2_iiEEEDaRKNS_15ArithmeticTupleIJDpT_EEERKNS3_IJDpT0_EEEENKUlDpRKT_E_clIJS2_iiiEEEDaSH_) ;  /* 0x0000072000007944 */ /* 0x026fea0003c00000 */
[----:B------:R-:W-:Y:S02]  /*9f90*/  MOV R12, 0x9fb0 ;  /* 0x00009fb0000c7802 */ /* 0x000fe40000000f00 */
[----:B--2--5:R-:W-:Y:S05]  /*9fa0*/  CALL.REL.NOINC `($_ZN7cutlass13device_kernelIN5flash19enable_sm80_to_sm89INS1_16FlashAttnBwdSm80INS1_25CollectiveMainloopBwdSm80ILi2ELi2EN4cute5tupleIJNS5_1CILi64EEENS7_ILi128EEES8_EEENS_10bfloat16_tEfNS_4arch4Sm80ELb0ELb1ELb1ELb0ELb1ELb0ELb0ELb0ELi2ELi2ELi4ELi2ELb1EEENS1_24CollectiveEpilogueBwdGQAISA_fSD_Li256ELb0ELb1EEENS1_19SingleTileSchedulerILb0ELb0ELb0ELi128EEEEEEEEEvNT_6ParamsE$_ZN4cute3eso3ESOILb0ELb1EJNS_15ArithmeticTupleIJiiEEENS_1CILi0EEES5_S5_EEC2ERKS3_RKS5_SA_SA_) ;  /* 0xffffd59000007944 */ /* 0x024fea0003c3ffff */
[----:B-1----:R1:W5:Y:S01]  /*9fb0*/  LDL.64 R6, [R1+0x168] ;  /* 0x0001680001067983 */ /* 0x0023620000100a00 */
[----:B------:R-:W-:Y:S01]  /*9fc0*/  MOV R12, 0xa020 ;  /* 0x0000a020000c7802 */ /* 0x000fe20000000f00 */
[----:B------:R-:W-:Y:S02]  /*9fd0*/  UIADD3 UR40, UR5, 0x24, URZ ;  /* 0x0000002405287890 */ /* 0x000fe4000fffe03f */
[----:B------:R1:W-:Y:S01]  /*9fe0*/  STL.64 [R1+0x160], R4 ;  /* 0x0001600401007387 */ /* 0x0003e20000100a00 */
[----:B------:R-:W-:-:S03]  /*9ff0*/  UMOV UR37, UR38 ;  /* 0x0000002600257c82 */ /* 0x000fc60008000000 */
        /* <DEDUP_REMOVED lines=21> */
[----:B------:R-:W-:-:S05]  /*a150*/  UMOV UR37, UR38 ;  /* 0x0000002600257c82 */ /* 0x000fca0008000000 */
        /* <DEDUP_REMOVED lines=21> */
[----:B------:R-:W-:-:S03]  /*a2b0*/  MOV R6, 0xa2d0 ;  /* 0x0000a2d000067802 */ /* 0x000fc60000000f00 */
[----:B-1----:R-:W-:Y:S05]  /*a2c0*/  CALL.REL.NOINC `($_ZN7cutlass13device_kernelIN5flash19enable_sm80_to_sm89INS1_16FlashAttnBwdSm80INS1_25CollectiveMainloopBwdSm80ILi2ELi2EN4cute5tupleIJNS5_1CILi64EEENS7_ILi128EEES8_EEENS_10bfloat16_tEfNS_4arch4Sm80ELb0ELb1ELb1ELb0ELb1ELb0ELb0ELb0ELi2ELi2ELi4ELi2ELb1EEENS1_24CollectiveEpilogueBwdGQAISA_fSD_Li256ELb0ELb1EEENS1_19SingleTileSchedulerILb0ELb0ELb0ELi128EEEEEEEEEvNT_6ParamsE$_ZZN4cute9transformINS_15ArithmeticTupleIJNS1_IJiiEEEiiiEEEZNS_14transform_leafIS3_NS_8identityEEEDaRKT_OT0_EUlRKT_E_EEDaS8_SA_ENKUlDpSD_E_clIJNS_5tupleIJiiEEEiiiEEEDaSF_) ;  /* 0x0000003000007944 */ /* 0x002fea0003c00000 */
[----:B------:R-:W-:Y:S02]  /*a2d0*/  MOV R4, R0 ;  /* 0x0000000000047202 */ /* 0x000fe40000000f00 */
[----:B------:R-:W-:-:S04]  /*a2e0*/  MOV R5, 0x0 ;  /* 0x0000000000057802 */ /* 0x000fc80000000f00 */
[----:B------:R-:W-:Y:S05]  /*a2f0*/  RET.REL.NODEC R4 `(_ZN7cutlass13device_kernelIN5flash19enable_sm80_to_sm89INS1_16FlashAttnBwdSm80INS1_25CollectiveMainloopBwdSm80ILi2ELi2EN4cute5tupleIJNS5_1CILi64EEENS7_ILi128EEES8_EEENS_10bfloat16_tEfNS_4arch4Sm80ELb0ELb1ELb1ELb0ELb1ELb0ELb0ELb0ELi2ELi2ELi4ELi2ELb1EEENS1_24CollectiveEpilogueBwdGQAISA_fSD_Li256ELb0ELb1EEENS1_19SingleTileSchedulerILb0ELb0ELb0ELi128EEEEEEEEEvNT_6ParamsE) ;  /* 0xffff5d0004007950 */ /* 0x000fea0003c3ffff */
        .type           $_ZN7cutlass13device_kernelIN5flash19enable_sm80_to_sm89INS1_16FlashAttnBwdSm80INS1_25CollectiveMainloopBwdSm80ILi2ELi2EN4cute5tupleIJNS5_1CILi64EEENS7_ILi128EEES8_EEENS_10bfloat16_tEfNS_4arch4Sm80ELb0ELb1ELb1ELb0ELb1ELb0ELb0ELb0ELi2ELi2ELi4ELi2ELb1EEENS1_24CollectiveEpilogueBwdGQAISA_fSD_Li256ELb0ELb1EEENS1_19SingleTileSchedulerILb0ELb0ELb0ELi128EEEEEEEEEvNT_6ParamsE$_ZZN4cute9transformINS_15ArithmeticTupleIJNS1_IJiiEEEiiiEEEZNS_14transform_leafIS3_NS_8identityEEEDaRKT_OT0_EUlRKT_E_EEDaS8_SA_ENKUlDpSD_E_clIJNS_5tupleIJiiEEEiiiEEEDaSF_,@function
        .size           $_ZN7cutlass13device_kernelIN5flash19enable_sm80_to_sm89INS1_16FlashAttnBwdSm80INS1_25CollectiveMainloopBwdSm80ILi2ELi2EN4cute5tupleIJNS5_1CILi64EEENS7_ILi128EEES8_EEENS_10bfloat16_tEfNS_4arch4Sm80ELb0ELb1ELb1ELb0ELb1ELb0ELb0ELb0ELi2ELi2ELi4ELi2ELb1EEENS1_24CollectiveEpilogueBwdGQAISA_fSD_Li256ELb0ELb1EEENS1_19SingleTileSchedulerILb0ELb0ELb0ELi128EEEEEEEEEvNT_6ParamsE$_ZZN4cute9transformINS_15ArithmeticTupleIJNS1_IJiiEEEiiiEEEZNS_14transform_leafIS3_NS_8identityEEEDaRKT_OT0_EUlRKT_E_EEDaS8_SA_ENKUlDpSD_E_clIJNS_5tupleIJiiEEEiiiEEEDaSF_,($_ZN7cutlass13device_kernelIN5flash19enable_sm80_to_sm89INS1_16FlashAttnBwdSm80INS1_25CollectiveMainloopBwdSm80ILi2ELi2EN4cute5tupleIJNS5_1CILi64EEENS7_ILi128EEES8_EEENS_10bfloat16_tEfNS_4arch4Sm80ELb0ELb1ELb1ELb0ELb1ELb0ELb0ELb0ELi2ELi2ELi4ELi2ELb1EEENS1_24CollectiveEpilogueBwdGQAISA_fSD_Li256ELb0ELb1EEENS1_19SingleTileSchedulerILb0ELb0ELb0ELi128EEEEEEEEEvNT_6ParamsE$_ZZN4cute9transformINS_15ArithmeticTupleIJiiEEEZNS_14transform_leafIS2_RNS_8identityEEEDaRKT_OT0_EUlRKT_E_EEDaS8_SA_ENKUlDpSD_E_clIJiiEEEDaSF_ - $_ZN7cutlass13device_kernelIN5flash19enable_sm80_to_sm89INS1_16FlashAttnBwdSm80INS1_25CollectiveMainloopBwdSm80ILi2ELi2EN4cute5tupleIJNS5_1CILi64EEENS7_ILi128EEES8_EEENS_10bfloat16_tEfNS_4arch4Sm80ELb0ELb1ELb1ELb0ELb1ELb0ELb0ELb0ELi2ELi2ELi4ELi2ELb1EEENS1_24CollectiveEpilogueBwdGQAISA_fSD_Li256ELb0ELb1EEENS1_19SingleTileSchedulerILb0ELb0ELb0ELi128EEEEEEEEEvNT_6ParamsE$_ZZN4cute9transformINS_15ArithmeticTupleIJNS1_IJiiEEEiiiEEEZNS_14transform_leafIS3_NS_8identityEEEDaRKT_OT0_EUlRKT_E_EEDaS8_SA_ENKUlDpSD_E_clIJNS_5tupleIJiiEEEiiiEEEDaSF_)
$_ZN7cutlass13device_kernelIN5flash19enable_sm80_to_sm89INS1_16FlashAttnBwdSm80INS1_25CollectiveMainloopBwdSm80ILi2ELi2EN4cute5tupleIJNS5_1CILi64EEENS7_ILi128EEES8_EEENS_10bfloat16_tEfNS_4arch4Sm80ELb0ELb1ELb1ELb0ELb1ELb0ELb0ELb0ELi2ELi2ELi4ELi2ELb1EEENS1_24CollectiveEpilogueBwdGQAISA_fSD_Li256ELb0ELb1EEENS1_19SingleTileSchedulerILb0ELb0ELb0ELi128EEEEEEEEEvNT_6ParamsE$_ZZN4cute9transformINS_15ArithmeticTupleIJNS1_IJiiEEEiiiEEEZNS_14transform_leafIS3_NS_8identityEEEDaRKT_OT0_EUlRKT_E_EEDaS8_SA_ENKUlDpSD_E_clIJNS_5tupleIJiiEEEiiiEEEDaSF_:
[----:B------:R-:W-:Y:S02]  /*a300*/  IADD3 R3, R1, 0x19c, RZ ;  /* 0x0000019c01037810 */ /* 0x000fe40007ffe0ff */
[----:B------:R-:W-:Y:S02]  /*a310*/  MOV R4, 0xa340 ;  /* 0x0000a34000047802 */ /* 0x000fe40000000f00 */
[----:B------:R-:W-:Y:S02]  /*a320*/  IADD3 R3, R3, c[0x0][0x20], RZ ;  /* 0x0000080003037a10 */ /* 0x000fe40007ffe0ff */
[----:B------:R-:W-:Y:S05]  /*a330*/  CALL.REL.NOINC `($_ZN7cutlass13device_kernelIN5flash19enable_sm80_to_sm89INS1_16FlashAttnBwdSm80INS1_25CollectiveMainloopBwdSm80ILi2ELi2EN4cute5tupleIJNS5_1CILi64EEENS7_ILi128EEES8_EEENS_10bfloat16_tEfNS_4arch4Sm80ELb0ELb1ELb1ELb0ELb1ELb0ELb0ELb0ELi2ELi2ELi4ELi2ELb1EEENS1_24CollectiveEpilogueBwdGQAISA_fSD_Li256ELb0ELb1EEENS1_19SingleTileSchedulerILb0ELb0ELb0ELi128EEEEEEEEEvNT_6ParamsE$_ZN4cute3eso3ESOILb0ELb0EJNS_5tupleIJiiEEEiiiEEC2ERKS3_RKiS8_S8_) ;  /* 0xffffceb000007944 */ /* 0x000fea0003c3ffff */
[----:B------:R2:W5:Y:S04]  /*a340*/  LDL R7, [R1+0x1ac] ;  /* 0x0001ac0001077983 */ /* 0x0005680000100800 */
[----:B-1----:R2:W5:Y:S04]  /*a350*/  LDL R8, [R1+0x1a4] ;  /* 0x0001a40001087983 */ /* 0x0025680000100800 */
[----:B------:R2:W5:Y:S01]  /*a360*/  LDL R3, [R1+0x19c] ;  /* 0x00019c0001037983 */ /* 0x0005620000100800 */
[----:B------:R-:W-:-:S02]  /*a370*/  MOV R4, R6 ;  /* 0x0000000600047202 */ /* 0x000fc40000000f00 */
[----:B------:R-:W-:-:S04]  /*a380*/  MOV R5, 0x0 ;  /* 0x0000000000057802 */ /* 0x000fc80000000f00 */
[----:B------:R-:W-:Y:S05]  /*a390*/  RET.REL.NODEC R4 `(_ZN7cutlass13device_kernelIN5flash19enable_sm80_to_sm89INS1_16FlashAttnBwdSm80INS1_25CollectiveMainloopBwdSm80ILi2ELi2EN4cute5tupleIJNS5_1CILi64EEENS7_ILi128EEES8_EEENS_10bfloat16_tEfNS_4arch4Sm80ELb0ELb1ELb1ELb0ELb1ELb0ELb0ELb0ELi2ELi2ELi4ELi2ELb1EEENS1_24CollectiveEpilogueBwdGQAISA_fSD_Li256ELb0ELb1EEENS1_19SingleTileSchedulerILb0ELb0ELb0ELi128EEEEEEEEEvNT_6ParamsE) ;  /* 0xffff5c6004007950 */ /* 0x000fea0003c3ffff */
        .type           $_ZN7cutlass13device_kernelIN5flash19enable_sm80_to_sm89INS1_16FlashAttnBwdSm80INS1_25CollectiveMainloopBwdSm80ILi2ELi2EN4cute5tupleIJNS5_1CILi64EEENS7_ILi128EEES8_EEENS_10bfloat16_tEfNS_4arch4Sm80ELb0ELb1ELb1ELb0ELb1ELb0ELb0ELb0ELi2ELi2ELi4ELi2ELb1EEENS1_24CollectiveEpilogueBwdGQAISA_fSD_Li256ELb0ELb1EEENS1_19SingleTileSchedulerILb0ELb0ELb0ELi128EEEEEEEEEvNT_6ParamsE$_ZZN4cute9transformINS_15ArithmeticTupleIJiiEEEZNS_14transform_leafIS2_RNS_8identityEEEDaRKT_OT0_EUlRKT_E_EEDaS8_SA_ENKUlDpSD_E_clIJiiEEEDaSF_,@function
        .size           $_ZN7cutlass13device_kernelIN5flash19enable_sm80_to_sm89INS1_16FlashAttnBwdSm80INS1_25CollectiveMainloopBwdSm80ILi2ELi2EN4cute5tupleIJNS5_1CILi64EEENS7_ILi128EEES8_EEENS_10bfloat16_tEfNS_4arch4Sm80ELb0ELb1ELb1ELb0ELb1ELb0ELb0ELb0ELi2ELi2ELi4ELi2ELb1EEENS1_24CollectiveEpilogueBwdGQAISA_fSD_Li256ELb0ELb1EEENS1_19SingleTileSchedulerILb0ELb0ELb0ELi128EEEEEEEEEvNT_6ParamsE$_ZZN4cute9transformINS_15ArithmeticTupleIJiiEEEZNS_14transform_leafIS2_RNS_8identityEEEDaRKT_OT0_EUlRKT_E_EEDaS8_SA_ENKUlDpSD_E_clIJiiEEEDaSF_,($_ZN7cutlass13device_kernelIN5flash19enable_sm80_to_sm89INS1_16FlashAttnBwdSm80INS1_25CollectiveMainloopBwdSm80ILi2ELi2EN4cute5tupleIJNS5_1CILi64EEENS7_ILi128EEES8_EEENS_10bfloat16_tEfNS_4arch4Sm80ELb0ELb1ELb1ELb0ELb1ELb0ELb0ELb0ELi2ELi2ELi4ELi2ELb1EEENS1_24CollectiveEpilogueBwdGQAISA_fSD_Li256ELb0ELb1EEENS1_19SingleTileSchedulerILb0ELb0ELb0ELi128EEEEEEEEEvNT_6ParamsE$_ZZN4cuteplIJNS_15ArithmeticTupleIJiEEEEJNS1_IJNS_1CILi0EEEiEEEEEEDaRKNS1_IJDpT_EEERKNS1_IJDpT0_EEEENKUlDpRKT_E_clIJNS1_IJiiEEEEEEDaSJ_ - $_ZN7cutlass13device_kernelIN5flash19enable_sm80_to_sm89INS1_16FlashAttnBwdSm80INS1_25CollectiveMainloopBwdSm80ILi2ELi2EN4cute5tupleIJNS5_1CILi64EEENS7_ILi128EEES8_EEENS_10bfloat16_tEfNS_4arch4Sm80ELb0ELb1ELb1ELb0ELb1ELb0ELb0ELb0ELi2ELi2ELi4ELi2ELb1EEENS1_24CollectiveEpilogueBwdGQAISA_fSD_Li256ELb0ELb1EEENS1_19SingleTileSchedulerILb0ELb0ELb0ELi128EEEEEEEEEvNT_6ParamsE$_ZZN4cute9transformINS_15ArithmeticTupleIJiiEEEZNS_14transform_leafIS2_RNS_8identityEEEDaRKT_OT0_EUlRKT_E_EEDaS8_SA_ENKUlDpSD_E_clIJiiEEEDaSF_)
$_ZN7cutlass13device_kernelIN5flash19enable_sm80_to_sm89INS1_16FlashAttnBwdSm80INS1_25CollectiveMainloopBwdSm80ILi2ELi2EN4cute5tupleIJNS5_1CILi64EEENS7_ILi128EEES8_EEENS_10bfloat16_tEfNS_4arch4Sm80ELb0ELb1ELb1ELb0ELb1ELb0ELb0ELb0ELi2ELi2ELi4ELi2ELb1EEENS1_24CollectiveEpilogueBwdGQAISA_fSD_Li256ELb0ELb1EEENS1_19SingleTileSchedulerILb0ELb0ELb0ELi128EEEEEEEEEvNT_6ParamsE$_ZZN4cute9transformINS_15ArithmeticTupleIJiiEEEZNS_14transform_leafIS2_RNS_8identityEEEDaRKT_OT0_EUlRKT_E_EEDaS8_SA_ENKUlDpSD_E_clIJiiEEEDaSF_:
[----:B------:R-:W-:Y:S02]  /*a3a0*/  IADD3 R5, R1, 0x1a0, RZ ;  /* 0x000001a001057810 */ /* 0x000fe40007ffe0ff */
[----:B------:R-:W-:Y:S02]  /*a3b0*/  MOV R8, 0xa3e0 ;  /* 0x0000a3e000087802 */ /* 0x000fe40000000f00 */
[----:B------:R-:W-:Y:S02]  /*a3c0*/  IADD3 R5, R5, c[0x0][0x20], RZ ;  /* 0x0000080005057a10 */ /* 0x000fe40007ffe0ff */
[----:B------:R-:W-:Y:S05]  /*a3d0*/  CALL.REL.NOINC `($_ZN7cutlass13device_kernelIN5flash19enable_sm80_to_sm89INS1_16FlashAttnBwdSm80INS1_25CollectiveMainloopBwdSm80ILi2ELi2EN4cute5tupleIJNS5_1CILi64EEENS7_ILi128EEES8_EEENS_10bfloat16_tEfNS_4arch4Sm80ELb0ELb1ELb1ELb0ELb1ELb0ELb0ELb0ELi2ELi2ELi4ELi2ELb1EEENS1_24CollectiveEpilogueBwdGQAISA_fSD_Li256ELb0ELb1EEENS1_19SingleTileSchedulerILb0ELb0ELb0ELi128EEEEEEEEEvNT_6ParamsE$_ZN4cute3eso3ESOILb0ELb0EJiiEEC2ERKiS4_) ;  /* 0xffffd00000007944 */ /* 0x000fea0003c3ffff */
[----:B-1----:R1:W5:Y:S01]  /*a3e0*/  LDL.64 R4, [R1+0x1a0] ;  /* 0x0001a00001047983 */ /* 0x0023620000100a00 */
[----:B------:R-:W-:-:S04]  /*a3f0*/  MOV R7, 0x0 ;  /* 0x0000000000077802 */ /* 0x000fc80000000f00 */
[----:B------:R-:W-:Y:S05]  /*a400*/  RET.REL.NODEC R6 `(_ZN7cutlass13device_kernelIN5flash19enable_sm80_to_sm89INS1_16FlashAttnBwdSm80INS1_25CollectiveMainloopBwdSm80ILi2ELi2EN4cute5tupleIJNS5_1CILi64EEENS7_ILi128EEES8_EEENS_10bfloat16_tEfNS_4arch4Sm80ELb0ELb1ELb1ELb0ELb1ELb0ELb0ELb0ELi2ELi2ELi4ELi2ELb1EEENS1_24CollectiveEpilogueBwdGQAISA_fSD_Li256ELb0ELb1EEENS1_19SingleTileSchedulerILb0ELb0ELb0ELi128EEEEEEEEEvNT_6ParamsE) ;  /* 0xffff5bf006007950 */ /* 0x000fea0003c3ffff */
        .type           $_ZN7cutlass13device_kernelIN5flash19enable_sm80_to_sm89INS1_16FlashAttnBwdSm80INS1_25CollectiveMainloopBwdSm80ILi2ELi2EN4cute5tupleIJNS5_1CILi64EEENS7_ILi128EEES8_EEENS_10bfloat16_tEfNS_4arch4Sm80ELb0ELb1ELb1ELb0ELb1ELb0ELb0ELb0ELi2ELi2ELi4ELi2ELb1EEENS1_24CollectiveEpilogueBwdGQAISA_fSD_Li256ELb0ELb1EEENS1_19SingleTileSchedulerILb0ELb0ELb0ELi128EEEEEEEEEvNT_6ParamsE$_ZZN4cuteplIJNS_15ArithmeticTupleIJiEEEEJNS1_IJNS_1CILi0EEEiEEEEEEDaRKNS1_IJDpT_EEERKNS1_IJDpT0_EEEENKUlDpRKT_E_clIJNS1_IJiiEEEEEEDaSJ_,@function
        .size           $_ZN7cutlass13device_kernelIN5flash19enable_sm80_to_sm89INS1_16FlashAttnBwdSm80INS1_25CollectiveMainloopBwdSm80ILi2ELi2EN4cute5tupleIJNS5_1CILi64EEENS7_ILi128EEES8_EEENS_10bfloat16_tEfNS_4arch4Sm80ELb0ELb1ELb1ELb0ELb1ELb0ELb0ELb0ELi2ELi2ELi4ELi2ELb1EEENS1_24CollectiveEpilogueBwdGQAISA_fSD_Li256ELb0ELb1EEENS1_19SingleTileSchedulerILb0ELb0ELb0ELi128EEEEEEEEEvNT_6ParamsE$_ZZN4cuteplIJNS_15ArithmeticTupleIJiEEEEJNS1_IJNS_1CILi0EEEiEEEEEEDaRKNS1_IJDpT_EEERKNS1_IJDpT0_EEEENKUlDpRKT_E_clIJNS1_IJiiEEEEEEDaSJ_,($_ZN7cutlass13device_kernelIN5flash19enable_sm80_to_sm89INS1_16FlashAttnBwdSm80INS1_25CollectiveMainloopBwdSm80ILi2ELi2EN4cute5tupleIJNS5_1CILi64EEENS7_ILi128EEES8_EEENS_10bfloat16_tEfNS_4arch4Sm80ELb0ELb1ELb1ELb0ELb1ELb0ELb0ELb0ELi2ELi2ELi4ELi2ELb1EEENS1_24CollectiveEpilogueBwdGQAISA_fSD_Li256ELb0ELb1EEENS1_19SingleTileSchedulerILb0ELb0ELb0ELi128EEEEEEEEEvNT_6ParamsE$_ZZN4cuteplIJNS_15ArithmeticTupleIJiiEEEEJNS_1CILi0EEEiiiEEEDaRKNS1_IJDpT_EEERKNS1_IJDpT0_EEEENKUlDpRKT_E_clIJS2_iiiEEEDaSI_ - $_ZN7cutlass13device_kernelIN5flash19enable_sm80_to_sm89INS1_16FlashAttnBwdSm80INS1_25CollectiveMainloopBwdSm80ILi2ELi2EN4cute5tupleIJNS5_1CILi64EEENS7_ILi128EEES8_EEENS_10bfloat16_tEfNS_4arch4Sm80ELb0ELb1ELb1ELb0ELb1ELb0ELb0ELb0ELi2ELi2ELi4ELi2ELb1EEENS1_24CollectiveEpilogueBwdGQAISA_fSD_Li256ELb0ELb1EEENS1_19SingleTileSchedulerILb0ELb0ELb0ELi128EEEEEEEEEvNT_6ParamsE$_ZZN4cuteplIJNS_15ArithmeticTupleIJiEEEEJNS1_IJNS_1CILi0EEEiEEEEEEDaRKNS1_IJDpT_EEERKNS1_IJDpT0_EEEENKUlDpRKT_E_clIJNS1_IJiiEEEEEEDaSJ_)
$_ZN7cutlass13device_kernelIN5flash19enable_sm80_to_sm89INS1_16FlashAttnBwdSm80INS1_25CollectiveMainloopBwdSm80ILi2ELi2EN4cute5tupleIJNS5_1CILi64EEENS7_ILi128EEES8_EEENS_10bfloat16_tEfNS_4arch4Sm80ELb0ELb1ELb1ELb0ELb1ELb0ELb0ELb0ELi2ELi2ELi4ELi2ELb1EEENS1_24CollectiveEpilogueBwdGQAISA_fSD_Li256ELb0ELb1EEENS1_19SingleTileSchedulerILb0ELb0ELb0ELi128EEEEEEEEEvNT_6ParamsE$_ZZN4cuteplIJNS_15ArithmeticTupleIJiEEEEJNS1_IJNS_1CILi0EEEiEEEEEEDaRKNS1_IJDpT_EEERKNS1_IJDpT0_EEEENKUlDpRKT_E_clIJNS1_IJiiEEEEEEDaSJ_:
[----:B------:R-:W-:Y:S02]  /*a410*/  IADD3 R5, R1, 0x19c, RZ ;  /* 0x0000019c01057810 */ /* 0x000fe40007ffe0ff */
[----:B------:R-:W-:Y:S02]  /*a420*/  MOV R8, 0xa450 ;  /* 0x0000a45000087802 */ /* 0x000fe40000000f00 */
[----:B------:R-:W-:Y:S02]  /*a430*/  IADD3 R5, R5, c[0x0][0x20], RZ ;  /* 0x0000080005057a10 */ /* 0x000fe40007ffe0ff */
[----:B------:R-:W-:Y:S05]  /*a440*/  CALL.REL.NOINC `($_ZN7cutlass13device_kernelIN5flash19enable_sm80_to_sm89INS1_16FlashAttnBwdSm80INS1_25CollectiveMainloopBwdSm80ILi2ELi2EN4cute5tupleIJNS5_1CILi64EEENS7_ILi128EEES8_EEENS_10bfloat16_tEfNS_4arch4Sm80ELb0ELb1ELb1ELb0ELb1ELb0ELb0ELb0ELi2ELi2ELi4ELi2ELb1EEENS1_24CollectiveEpilogueBwdGQAISA_fSD_Li256ELb0ELb1EEENS1_19SingleTileSchedulerILb0ELb0ELb0ELi128EEEEEEEEEvNT_6ParamsE$_ZN4cute5tupleIJNS_15ArithmeticTupleIJiiEEEEEC2ERKS2_) ;  /* 0xffffdc6000007944 */ /* 0x000fea0003c3ffff */
[----:B------:R2:W5:Y:S04]  /*a450*/  LDL R7, [R1+0x1a0] ;  /* 0x0001a00001077983 */ /* 0x0005680000100800 */
[----:B------:R2:W5:Y:S01]  /*a460*/  LDL R6, [R1+0x19c] ;  /* 0x00019c0001067983 */ /* 0x0005620000100800 */
[----:B-1----:R-:W-:-:S04]  /*a470*/  MOV R5, 0x0 ;  /* 0x0000000000057802 */ /* 0x002fc80000000f00 */
[----:B------:R-:W-:Y:S05]  /*a480*/  RET.REL.NODEC R4 `(_ZN7cutlass13device_kernelIN5flash19enable_sm80_to_sm89INS1_16FlashAttnBwdSm80INS1_25CollectiveMainloopBwdSm80ILi2ELi2EN4cute5tupleIJNS5_1CILi64EEENS7_ILi128EEES8_EEENS_10bfloat16_tEfNS_4arch4Sm80ELb0ELb1ELb1ELb0ELb1ELb0ELb0ELb0ELi2ELi2ELi4ELi2ELb1EEENS1_24CollectiveEpilogueBwdGQAISA_fSD_Li256ELb0ELb1EEENS1_19SingleTileSchedulerILb0ELb0ELb0ELi128EEEEEEEEEvNT_6ParamsE) ;  /* 0xffff5b7004007950 */ /* 0x000fea0003c3ffff */
        .type           $_ZN7cutlass13device_kernelIN5flash19enable_sm80_to_sm89INS1_16FlashAttnBwdSm80INS1_25CollectiveMainloopBwdSm80ILi2ELi2EN4cute5tupleIJNS5_1CILi64EEENS7_ILi128EEES8_EEENS_10bfloat16_tEfNS_4arch4Sm80ELb0ELb1ELb1ELb0ELb1ELb0ELb0ELb0ELi2ELi2ELi4ELi2ELb1EEENS1_24CollectiveEpilogueBwdGQAISA_fSD_Li256ELb0ELb1EEENS1_19SingleTileSchedulerILb0ELb0ELb0ELi128EEEEEEEEEvNT_6ParamsE$_ZZN4cuteplIJNS_15ArithmeticTupleIJiiEEEEJNS_1CILi0EEEiiiEEEDaRKNS1_IJDpT_EEERKNS1_IJDpT0_EEEENKUlDpRKT_E_clIJS2_iiiEEEDaSI_,@function
        .size           $_ZN7cutlass13device_kernelIN5flash19enable_sm80_to_sm89INS1_16FlashAttnBwdSm80INS1_25CollectiveMainloopBwdSm80ILi2ELi2EN4cute5tupleIJNS5_1CILi64EEENS7_ILi128EEES8_EEENS_10bfloat16_tEfNS_4arch4Sm80ELb0ELb1ELb1ELb0ELb1ELb0ELb0ELb0ELi2ELi2ELi4ELi2ELb1EEENS1_24CollectiveEpilogueBwdGQAISA_fSD_Li256ELb0ELb1EEENS1_19SingleTileSchedulerILb0ELb0ELb0ELi128EEEEEEEEEvNT_6ParamsE$_ZZN4cuteplIJNS_15ArithmeticTupleIJiiEEEEJNS_1CILi0EEEiiiEEEDaRKNS1_IJDpT_EEERKNS1_IJDpT0_EEEENKUlDpRKT_E_clIJS2_iiiEEEDaSI_,($_ZN7cutlass13device_kernelIN5flash19enable_sm80_to_sm89INS1_16FlashAttnBwdSm80INS1_25CollectiveMainloopBwdSm80ILi2ELi2EN4cute5tupleIJNS5_1CILi64EEENS7_ILi128EEES8_EEENS_10bfloat16_tEfNS_4arch4Sm80ELb0ELb1ELb1ELb0ELb1ELb0ELb0ELb0ELi2ELi2ELi4ELi2ELb1EEENS1_24CollectiveEpilogueBwdGQAISA_fSD_Li256ELb0ELb1EEENS1_19SingleTileSchedulerILb0ELb0ELb0ELi128EEEEEEEEEvNT_6ParamsE$_ZZN4cuteplIJNS_1CILi0EEES2_EJiEEEDaRKNS_15ArithmeticTupleIJDpT_EEERKNS3_IJDpT0_EEEENKUlDpRKT_E_clIJiS2_EEEDaSH_ - $_ZN7cutlass13device_kernelIN5flash19enable_sm80_to_sm89INS1_16FlashAttnBwdSm80INS1_25CollectiveMainloopBwdSm80ILi2ELi2EN4cute5tupleIJNS5_1CILi64EEENS7_ILi128EEES8_EEENS_10bfloat16_tEfNS_4arch4Sm80ELb0ELb1ELb1ELb0ELb1ELb0ELb0ELb0ELi2ELi2ELi4ELi2ELb1EEENS1_24CollectiveEpilogueBwdGQAISA_fSD_Li256ELb0ELb1EEENS1_19SingleTileSchedulerILb0ELb0ELb0ELi128EEEEEEEEEvNT_6ParamsE$_ZZN4cuteplIJNS_15ArithmeticTupleIJiiEEEEJNS_1CILi0EEEiiiEEEDaRKNS1_IJDpT_EEERKNS1_IJDpT0_EEEENKUlDpRKT_E_clIJS2_iiiEEEDaSI_)
$_ZN7cutlass13device_kernelIN5flash19enable_sm80_to_sm89INS1_16FlashAttnBwdSm80INS1_25CollectiveMainloopBwdSm80ILi2ELi2EN4cute5tupleIJNS5_1CILi64EEENS7_ILi128EEES8_EEENS_10bfloat16_tEfNS_4arch4Sm80ELb0ELb1ELb1ELb0ELb1ELb0ELb0ELb0ELi2ELi2ELi4ELi2ELb1EEENS1_24CollectiveEpilogueBwdGQAISA_fSD_Li256ELb0ELb1EEENS1_19SingleTileSchedulerILb0ELb0ELb0ELi128EEEEEEEEEvNT_6ParamsE$_ZZN4cuteplIJNS_15ArithmeticTupleIJiiEEEEJNS_1CILi0EEEiiiEEEDaRKNS1_IJDpT_EEERKNS1_IJDpT0_EEEENKUlDpRKT_E_clIJS2_iiiEEEDaSI_:
[----:B------:R-:W-:Y:S01]  /*a490*/  IADD3 R3, R1, 0x19c, RZ ;  /* 0x0000019c01037810 */ /* 0x000fe20007ffe0ff */
[----:B------:R-:W-:Y:S01]  /*a4a0*/  UMOV UR42, UR5 ;  /* 0x00000005002a7c82 */ /* 0x000fe20008000000 */
[----:B------:R-:W-:Y:S01]  /*a4b0*/  MOV R8, 0xa4f0 ;  /* 0x0000a4f000087802 */ /* 0x000fe20000000f00 */
[----:B------:R-:W-:Y:S01]  /*a4c0*/  UMOV UR41, UR39 ;  /* 0x0000002700297c82 */ /* 0x000fe20008000000 */
[----:B------:R-:W-:Y:S02]  /*a4d0*/  IADD3 R3, R3, c[0x0][0x20], RZ ;  /* 0x0000080003037a10 */ /* 0x000fe40007ffe0ff */
[----:B------:R-:W-:Y:S05]  /*a4e0*/  CALL.REL.NOINC `($_ZN7cutlass13device_kernelIN5flash19enable_sm80_to_sm89INS1_16FlashAttnBwdSm80INS1_25CollectiveMainloopBwdSm80ILi2ELi2EN4cute5tupleIJNS5_1CILi64EEENS7_ILi128EEES8_EEENS_10bfloat16_tEfNS_4arch4Sm80ELb0ELb1ELb1ELb0ELb1ELb0ELb0ELb0ELi2ELi2ELi4ELi2ELb1EEENS1_24CollectiveEpilogueBwdGQAISA_fSD_Li256ELb0ELb1EEENS1_19SingleTileSchedulerILb0ELb0ELb0ELi128EEEEEEEEEvNT_6ParamsE$_ZN4cute5tupleIJNS_15ArithmeticTupleIJiiEEEiiiEEC2ERKS2_RKiS7_S7_) ;  /* 0xffffdc0000007944 */ /* 0x000fea0003c3ffff */
[----:B------:R2:W5:Y:S04]  /*a4f0*/  LDL R8, [R1+0x19c] ;  /* 0x00019c0001087983 */ /* 0x0005680000100800 */
[----:B-1----:R2:W5:Y:S04]  /*a500*/  LDL.64 R6, [R1+0x1a8] ;  /* 0x0001a80001067983 */ /* 0x0025680000100a00 */
[----:B------:R2:W5:Y:S01]  /*a510*/  LDL.64 R4, [R1+0x1a0] ;  /* 0x0001a00001047983 */ /* 0x0005620000100a00 */
[----:B------:R-:W-:-:S02]  /*a520*/  MOV R14, R12 ;  /* 0x0000000c000e7202 */ /* 0x000fc40000000f00 */
[----:B------:R-:W-:-:S04]  /*a530*/  MOV R15, 0x0 ;  /* 0x00000000000f7802 */ /* 0x000fc80000000f00 */
[----:B------:R-:W-:Y:S05]  /*a540*/  RET.REL.NODEC R14 `(_ZN7cutlass13device_kernelIN5flash19enable_sm80_to_sm89INS1_16FlashAttnBwdSm80INS1_25CollectiveMainloopBwdSm80ILi2ELi2EN4cute5tupleIJNS5_1CILi64EEENS7_ILi128EEES8_EEENS_10bfloat16_tEfNS_4arch4Sm80ELb0ELb1ELb1ELb0ELb1ELb0ELb0ELb0ELi2ELi2ELi4ELi2ELb1EEENS1_24CollectiveEpilogueBwdGQAISA_fSD_Li256ELb0ELb1EEENS1_19SingleTileSchedulerILb0ELb0ELb0ELi128EEEEEEEEEvNT_6ParamsE) ;  /* 0xffff5ab00e007950 */ /* 0x000fea0003c3ffff */
        .type           $_ZN7cutlass13device_kernelIN5flash19enable_sm80_to_sm89INS1_16FlashAttnBwdSm80INS1_25CollectiveMainloopBwdSm80ILi2ELi2EN4cute5tupleIJNS5_1CILi64EEENS7_ILi128EEES8_EEENS_10bfloat16_tEfNS_4arch4Sm80ELb0ELb1ELb1ELb0ELb1ELb0ELb0ELb0ELi2ELi2ELi4ELi2ELb1EEENS1_24CollectiveEpilogueBwdGQAISA_fSD_Li256ELb0ELb1EEENS1_19SingleTileSchedulerILb0ELb0ELb0ELi128EEEEEEEEEvNT_6ParamsE$_ZZN4cuteplIJNS_1CILi0EEES2_EJiEEEDaRKNS_15ArithmeticTupleIJDpT_EEERKNS3_IJDpT0_EEEENKUlDpRKT_E_clIJiS2_EEEDaSH_,@function
        .size           $_ZN7cutlass13device_kernelIN5flash19enable_sm80_to_sm89INS1_16FlashAttnBwdSm80INS1_25CollectiveMainloopBwdSm80ILi2ELi2EN4cute5tupleIJNS5_1CILi64EEENS7_ILi128EEES8_EEENS_10bfloat16_tEfNS_4arch4Sm80ELb0ELb1ELb1ELb0ELb1ELb0ELb0ELb0ELi2ELi2ELi4ELi2ELb1EEENS1_24CollectiveEpilogueBwdGQAISA_fSD_Li256ELb0ELb1EEENS1_19SingleTileSchedulerILb0ELb0ELb0ELi128EEEEEEEEEvNT_6ParamsE$_ZZN4cuteplIJNS_1CILi0EEES2_EJiEEEDaRKNS_15ArithmeticTupleIJDpT_EEERKNS3_IJDpT0_EEEENKUlDpRKT_E_clIJiS2_EEEDaSH_,($_ZN7cutlass13device_kernelIN5flash19enable_sm80_to_sm89INS1_16FlashAttnBwdSm80INS1_25CollectiveMainloopBwdSm80ILi2ELi2EN4cute5tupleIJNS5_1CILi64EEENS7_ILi128EEES8_EEENS_10bfloat16_tEfNS_4arch4Sm80ELb0ELb1ELb1ELb0ELb1ELb0ELb0ELb0ELi2ELi2ELi4ELi2ELb1EEENS1_24CollectiveEpilogueBwdGQAISA_fSD_Li256ELb0ELb1EEENS1_19SingleTileSchedulerILb0ELb0ELb0ELi128EEEEEEEEEvNT_6ParamsE$_ZZN4cuteplIJNS_1CILi0EEES2_EJiS2_EEEDaRKNS_15ArithmeticTupleIJDpT_EEERKNS3_IJDpT0_EEEENKUlDpRKT_E_clIJiS2_EEEDaSH_ - $_ZN7cutlass13device_kernelIN5flash19enable_sm80_to_sm89INS1_16FlashAttnBwdSm80INS1_25CollectiveMainloopBwdSm80ILi2ELi2EN4cute5tupleIJNS5_1CILi64EEENS7_ILi128EEES8_EEENS_10bfloat16_tEfNS_4arch4Sm80ELb0ELb1ELb1ELb0ELb1ELb0ELb0ELb0ELi2ELi2ELi4ELi2ELb1EEENS1_24CollectiveEpilogueBwdGQAISA_fSD_Li256ELb0ELb1EEENS1_19SingleTileSchedulerILb0ELb0ELb0ELi128EEEEEEEEEvNT_6ParamsE$_ZZN4cuteplIJNS_1CILi0EEES2_EJiEEEDaRKNS_15ArithmeticTupleIJDpT_EEERKNS3_IJDpT0_EEEENKUlDpRKT_E_clIJiS2_EEEDaSH_)
$_ZN7cutlass13device_kernelIN5flash19enable_sm80_to_sm89INS1_16FlashAttnBwdSm80INS1_25CollectiveMainloopBwdSm80ILi2ELi2EN4cute5tupleIJNS5_1CILi64EEENS7_ILi128EEES8_EEENS_10bfloat16_tEfNS_4arch4Sm80ELb0ELb1ELb1ELb0ELb1ELb0ELb0ELb0ELi2ELi2ELi4ELi2ELb1EEENS1_24CollectiveEpilogueBwdGQAISA_fSD_Li256ELb0ELb1EEENS1_19SingleTileSchedulerILb0ELb0ELb0ELi128EEEEEEEEEvNT_6ParamsE$_ZZN4cuteplIJNS_1CILi0EEES2_EJiEEEDaRKNS_15ArithmeticTupleIJDpT_EEERKNS3_IJDpT0_EEEENKUlDpRKT_E_clIJiS2_EEEDaSH_:
[----:B------:R-:W-:Y:S02]  /*a550*/  IADD3 R4, R1, 0x188, RZ ;  /* 0x0000018801047810 */ /* 0x000fe40007ffe0ff */
[----:B------:R-:W-:Y:S02]  /*a560*/  MOV R12, 0xa590 ;  /* 0x0000a590000c7802 */ /* 0x000fe40000000f00 */
[----:B------:R-:W-:Y:S02]  /*a570*/  IADD3 R4, R4, c[0x0][0x20], RZ ;  /* 0x0000080004047a10 */ /* 0x000fe40007ffe0ff */
[----:B------:R-:W-:Y:S05]  /*a580*/  CALL.REL.NOINC `($_ZN7cutlass13device_kernelIN5flash19enable_sm80_to_sm89INS1_16FlashAttnBwdSm80INS1_25CollectiveMainloopBwdSm80ILi2ELi2EN4cute5tupleIJNS5_1CILi64EEENS7_ILi128EEES8_EEENS_10bfloat16_tEfNS_4arch4Sm80ELb0ELb1ELb1ELb0ELb1ELb0ELb0ELb0ELi2ELi2ELi4ELi2ELb1EEENS1_24CollectiveEpilogueBwdGQAISA_fSD_Li256ELb0ELb1EEENS1_19SingleTileSchedulerILb0ELb0ELb0ELi128EEEEEEEEEvNT_6ParamsE$_ZN4cute5tupleIJiNS_1CILi0EEEEEC2ERKiRKS2_) ;  /* 0xffffdd7000007944 */ /* 0x000fea0003c3ffff */
[----:B------:R1:W5:Y:S01]  /*a590*/  LDL R5, [R1+0x188] ;  /* 0x0001880001057983 */ /* 0x0003620000100800 */
[----:B------:R-:W-:-:S04]  /*a5a0*/  MOV R9, 0x0 ;  /* 0x0000000000097802 */ /* 0x000fc80000000f00 */
[----:B------:R-:W-:Y:S05]  /*a5b0*/  RET.REL.NODEC R8 `(_ZN7cutlass13device_kernelIN5flash19enable_sm80_to_sm89INS1_16FlashAttnBwdSm80INS1_25CollectiveMainloopBwdSm80ILi2ELi2EN4cute5tupleIJNS5_1CILi64EEENS7_ILi128EEES8_EEENS_10bfloat16_tEfNS_4arch4Sm80ELb0ELb1ELb1ELb0ELb1ELb0ELb0ELb0ELi2ELi2ELi4ELi2ELb1EEENS1_24CollectiveEpilogueBwdGQAISA_fSD_Li256ELb0ELb1EEENS1_19SingleTileSchedulerILb0ELb0ELb0ELi128EEEEEEEEEvNT_6ParamsE) ;  /* 0xffff5a4008007950 */ /* 0x000fea0003c3ffff */
        .type           $_ZN7cutlass13device_kernelIN5flash19enable_sm80_to_sm89INS1_16FlashAttnBwdSm80INS1_25CollectiveMainloopBwdSm80ILi2ELi2EN4cute5tupleIJNS5_1CILi64EEENS7_ILi128EEES8_EEENS_10bfloat16_tEfNS_4arch4Sm80ELb0ELb1ELb1ELb0ELb1ELb0ELb0ELb0ELi2ELi2ELi4ELi2ELb1EEENS1_24CollectiveEpilogueBwdGQAISA_fSD_Li256ELb0ELb1EEENS1_19SingleTileSchedulerILb0ELb0ELb0ELi128EEEEEEEEEvNT_6ParamsE$_ZZN4cuteplIJNS_1CILi0EEES2_EJiS2_EEEDaRKNS_15ArithmeticTupleIJDpT_EEERKNS3_IJDpT0_EEEENKUlDpRKT_E_clIJiS2_EEEDaSH_,@function
        .size           $_ZN7cutlass13device_kernelIN5flash19enable_sm80_to_sm89INS1_16FlashAttnBwdSm80INS1_25CollectiveMainloopBwdSm80ILi2ELi2EN4cute5tupleIJNS5_1CILi64EEENS7_ILi128EEES8_EEENS_10bfloat16_tEfNS_4arch4Sm80ELb0ELb1ELb1ELb0ELb1ELb0ELb0ELb0ELi2ELi2ELi4ELi2ELb1EEENS1_24CollectiveEpilogueBwdGQAISA_fSD_Li256ELb0ELb1EEENS1_19SingleTileSchedulerILb0ELb0ELb0ELi128EEEEEEEEEvNT_6ParamsE$_ZZN4cuteplIJNS_1CILi0EEES2_EJiS2_EEEDaRKNS_15ArithmeticTupleIJDpT_EEERKNS3_IJDpT0_EEEENKUlDpRKT_E_clIJiS2_EEEDaSH_,($_ZN7cutlass13device_kernelIN5flash19enable_sm80_to_sm89INS1_16FlashAttnBwdSm80INS1_25CollectiveMainloopBwdSm80ILi2ELi2EN4cute5tupleIJNS5_1CILi64EEENS7_ILi128EEES8_EEENS_10bfloat16_tEfNS_4arch4Sm80ELb0ELb1ELb1ELb0ELb1ELb0ELb0ELb0ELi2ELi2ELi4ELi2ELb1EEENS1_24CollectiveEpilogueBwdGQAISA_fSD_Li256ELb0ELb1EEENS1_19SingleTileSchedulerILb0ELb0ELb0ELi128EEEEEEEEEvNT_6ParamsE$_ZZN4cuteplIJNS_1CILi0EEES2_iEJS2_S2_S2_iEEEDaRKNS_15ArithmeticTupleIJDpT_EEERKNS3_IJDpT0_EEEENKUlDpRKT_E_clIJS2_S2_iiEEEDaSH_ - $_ZN7cutlass13device_kernelIN5flash19enable_sm80_to_sm89INS1_16FlashAttnBwdSm80INS1_25CollectiveMainloopBwdSm80ILi2ELi2EN4cute5tupleIJNS5_1CILi64EEENS7_ILi128EEES8_EEENS_10bfloat16_tEfNS_4arch4Sm80ELb0ELb1ELb1ELb0ELb1ELb0ELb0ELb0ELi2ELi2ELi4ELi2ELb1EEENS1_24CollectiveEpilogueBwdGQAISA_fSD_Li256ELb0ELb1EEENS1_19SingleTileSchedulerILb0ELb0ELb0ELi128EEEEEEEEEvNT_6ParamsE$_ZZN4cuteplIJNS_1CILi0EEES2_EJiS2_EEEDaRKNS_15ArithmeticTupleIJDpT_EEERKNS3_IJDpT0_EEEENKUlDpRKT_E_clIJiS2_EEEDaSH_)
$_ZN7cutlass13device_kernelIN5flash19enable_sm80_to_sm89INS1_16FlashAttnBwdSm80INS1_25CollectiveMainloopBwdSm80ILi2ELi2EN4cute5tupleIJNS5_1CILi64EEENS7_ILi128EEES8_EEENS_10bfloat16_tEfNS_4arch4Sm80ELb0ELb1ELb1ELb0ELb1ELb0ELb0ELb0ELi2ELi2ELi4ELi2ELb1EEENS1_24CollectiveEpilogueBwdGQAISA_fSD_Li256ELb0ELb1EEENS1_19SingleTileSchedulerILb0ELb0ELb0ELi128EEEEEEEEEvNT_6ParamsE$_ZZN4cuteplIJNS_1CILi0EEES2_EJiS2_EEEDaRKNS_15ArithmeticTupleIJDpT_EEERKNS3_IJDpT0_EEEENKUlDpRKT_E_clIJiS2_EEEDaSH_:
[----:B------:R-:W-:Y:S02]  /*a5c0*/  IADD3 R4, R1, 0x188, RZ ;  /* 0x0000018801047810 */ /* 0x000fe40007ffe0ff */
[----:B------:R-:W-:Y:S02]  /*a5d0*/  MOV R12, 0xa600 ;  /* 0x0000a600000c7802 */ /* 0x000fe40000000f00 */
[----:B------:R-:W-:Y:S02]  /*a5e0*/  IADD3 R4, R4, c[0x0][0x20], RZ ;  /* 0x0000080004047a10 */ /* 0x000fe40007ffe0ff */
[----:B------:R-:W-:Y:S05]  /*a5f0*/  CALL.REL.NOINC `($_ZN7cutlass13device_kernelIN5flash19enable_sm80_to_sm89INS1_16FlashAttnBwdSm80INS1_25CollectiveMainloopBwdSm80ILi2ELi2EN4cute5tupleIJNS5_1CILi64EEENS7_ILi128EEES8_EEENS_10bfloat16_tEfNS_4arch4Sm80ELb0ELb1ELb1ELb0ELb1ELb0ELb0ELb0ELi2ELi2ELi4ELi2ELb1EEENS1_24CollectiveEpilogueBwdGQAISA_fSD_Li256ELb0ELb1EEENS1_19SingleTileSchedulerILb0ELb0ELb0ELi128EEEEEEEEEvNT_6ParamsE$_ZN4cute5tupleIJiNS_1CILi0EEEEEC2ERKiRKS2_) ;  /* 0xffffdd0000007944 */ /* 0x000fea0003c3ffff */
[----:B------:R1:W5:Y:S01]  /*a600*/  LDL R198, [R1+0x188] ;  /* 0x0001880001c67983 */ /* 0x0003620000100800 */
[----:B------:R-:W-:-:S04]  /*a610*/  MOV R9, 0x0 ;  /* 0x0000000000097802 */ /* 0x000fc80000000f00 */
[----:B------:R-:W-:Y:S05]  /*a620*/  RET.REL.NODEC R8 `(_ZN7cutlass13device_kernelIN5flash19enable_sm80_to_sm89INS1_16FlashAttnBwdSm80INS1_25CollectiveMainloopBwdSm80ILi2ELi2EN4cute5tupleIJNS5_1CILi64EEENS7_ILi128EEES8_EEENS_10bfloat16_tEfNS_4arch4Sm80ELb0ELb1ELb1ELb0ELb1ELb0ELb0ELb0ELi2ELi2ELi4ELi2ELb1EEENS1_24CollectiveEpilogueBwdGQAISA_fSD_Li256ELb0ELb1EEENS1_19SingleTileSchedulerILb0ELb0ELb0ELi128EEEEEEEEEvNT_6ParamsE) ;  /* 0xffff59d008007950 */ /* 0x000fea0003c3ffff */
        .type           $_ZN7cutlass13device_kernelIN5flash19enable_sm80_to_sm89INS1_16FlashAttnBwdSm80INS1_25CollectiveMainloopBwdSm80ILi2ELi2EN4cute5tupleIJNS5_1CILi64EEENS7_ILi128EEES8_EEENS_10bfloat16_tEfNS_4arch4Sm80ELb0ELb1ELb1ELb0ELb1ELb0ELb0ELb0ELi2ELi2ELi4ELi2ELb1EEENS1_24CollectiveEpilogueBwdGQAISA_fSD_Li256ELb0ELb1EEENS1_19SingleTileSchedulerILb0ELb0ELb0ELi128EEEEEEEEEvNT_6ParamsE$_ZZN4cuteplIJNS_1CILi0EEES2_iEJS2_S2_S2_iEEEDaRKNS_15ArithmeticTupleIJDpT_EEERKNS3_IJDpT0_EEEENKUlDpRKT_E_clIJS2_S2_iiEEEDaSH_,@function
        .size           $_ZN7cutlass13device_kernelIN5flash19enable_sm80_to_sm89INS1_16FlashAttnBwdSm80INS1_25CollectiveMainloopBwdSm80ILi2ELi2EN4cute5tupleIJNS5_1CILi64EEENS7_ILi128EEES8_EEENS_10bfloat16_tEfNS_4arch4Sm80ELb0ELb1ELb1ELb0ELb1ELb0ELb0ELb0ELi2ELi2ELi4ELi2ELb1EEENS1_24CollectiveEpilogueBwdGQAISA_fSD_Li256ELb0ELb1EEENS1_19SingleTileSchedulerILb0ELb0ELb0ELi128EEEEEEEEEvNT_6ParamsE$_ZZN4cuteplIJNS_1CILi0EEES2_iEJS2_S2_S2_iEEEDaRKNS_15ArithmeticTupleIJDpT_EEERKNS3_IJDpT0_EEEENKUlDpRKT_E_clIJS2_S2_iiEEEDaSH_,($_ZN7cutlass13device_kernelIN5flash19enable_sm80_to_sm89INS1_16FlashAttnBwdSm80INS1_25CollectiveMainloopBwdSm80ILi2ELi2EN4cute5tupleIJNS5_1CILi64EEENS7_ILi128EEES8_EEENS_10bfloat16_tEfNS_4arch4Sm80ELb0ELb1ELb1ELb0ELb1ELb0ELb0ELb0ELi2ELi2ELi4ELi2ELb1EEENS1_24CollectiveEpilogueBwdGQAISA_fSD_Li256ELb0ELb1EEENS1_19SingleTileSchedulerILb0ELb0ELb0ELi128EEEEEEEEEvNT_6ParamsE$_ZZN4cuteplIJNS_1CILi0EEEiEJS2_S2_iiEEEDaRKNS_15ArithmeticTupleIJDpT_EEERKNS3_IJDpT0_EEEENKUlDpRKT_E_clIJS2_iiiEEEDaSH_ - $_ZN7cutlass13device_kernelIN5flash19enable_sm80_to_sm89INS1_16FlashAttnBwdSm80INS1_25CollectiveMainloopBwdSm80ILi2ELi2EN4cute5tupleIJNS5_1CILi64EEENS7_ILi128EEES8_EEENS_10bfloat16_tEfNS_4arch4Sm80ELb0ELb1ELb1ELb0ELb1ELb0ELb0ELb0ELi2ELi2ELi4ELi2ELb1EEENS1_24CollectiveEpilogueBwdGQAISA_fSD_Li256ELb0ELb1EEENS1_19SingleTileSchedulerILb0ELb0ELb0ELi128EEEEEEEEEvNT_6ParamsE$_ZZN4cuteplIJNS_1CILi0EEES2_iEJS2_S2_S2_iEEEDaRKNS_15ArithmeticTupleIJDpT_EEERKNS3_IJDpT0_EEEENKUlDpRKT_E_clIJS2_S2_iiEEEDaSH_)
$_ZN7cutlass13device_kernelIN5flash19enable_sm80_to_sm89INS1_16FlashAttnBwdSm80INS1_25CollectiveMainloopBwdSm80ILi2ELi2EN4cute5tupleIJNS5_1CILi64EEENS7_ILi128EEES8_EEENS_10bfloat16_tEfNS_4arch4Sm80ELb0ELb1ELb1ELb0ELb1ELb0ELb0ELb0ELi2ELi2ELi4ELi2ELb1EEENS1_24CollectiveEpilogueBwdGQAISA_fSD_Li256ELb0ELb1EEENS1_19SingleTileSchedulerILb0ELb0ELb0ELi128EEEEEEEEEvNT_6ParamsE$_ZZN4cuteplIJNS_1CILi0EEES2_iEJS2_S2_S2_iEEEDaRKNS_15ArithmeticTupleIJDpT_EEERKNS3_IJDpT0_EEEENKUlDpRKT_E_clIJS2_S2_iiEEEDaSH_:
[----:B------:R-:W-:Y:S02]  /*a630*/  IADD3 R5, R1, 0x19c, RZ ;  /* 0x0000019c01057810 */ /* 0x000fe40007ffe0ff */
[----:B------:R-:W-:Y:S02]  /*a640*/  MOV R12, 0xa670 ;  /* 0x0000a670000c7802 */ /* 0x000fe40000000f00 */
[----:B------:R-:W-:Y:S02]  /*a650*/  IADD3 R5, R5, c[0x0][0x20], RZ ;  /* 0x0000080005057a10 */ /* 0x000fe40007ffe0ff */
[----:B------:R-:W-:Y:S05]  /*a660*/  CALL.REL.NOINC `($_ZN7cutlass13device_kernelIN5flash19enable_sm80_to_sm89INS1_16FlashAttnBwdSm80INS1_25CollectiveMainloopBwdSm80ILi2ELi2EN4cute5tupleIJNS5_1CILi64EEENS7_ILi128EEES8_EEENS_10bfloat16_tEfNS_4arch4Sm80ELb0ELb1ELb1ELb0ELb1ELb0ELb0ELb0ELi2ELi2ELi4ELi2ELb1EEENS1_24CollectiveEpilogueBwdGQAISA_fSD_Li256ELb0ELb1EEENS1_19SingleTileSchedulerILb0ELb0ELb0ELi128EEEEEEEEEvNT_6ParamsE$_ZN4cute5tupleIJNS_1CILi0EEES2_iiEEC2ERKS2_S5_RKiS7_) ;  /* 0xffffdb6000007944 */ /* 0x000fea0003c3ffff */
[----:B------:R1:W5:Y:S04]  /*a670*/  LDL R30, [R1+0x1a0] ;  /* 0x0001a000011e7983 */ /* 0x0003680000100800 */
[----:B------:R1:W5:Y:S01]  /*a680*/  LDL R8, [R1+0x19c] ;  /* 0x00019c0001087983 */ /* 0x0003620000100800 */
[----:B------:R-:W-:-:S04]  /*a690*/  MOV R5, 0x0 ;  /* 0x0000000000057802 */ /* 0x000fc80000000f00 */
[----:B------:R-:W-:Y:S05]  /*a6a0*/  RET.REL.NODEC R4 `(_ZN7cutlass13device_kernelIN5flash19enable_sm80_to_sm89INS1_16FlashAttnBwdSm80INS1_25CollectiveMainloopBwdSm80ILi2ELi2EN4cute5tupleIJNS5_1CILi64EEENS7_ILi128EEES8_EEENS_10bfloat16_tEfNS_4arch4Sm80ELb0ELb1ELb1ELb0ELb1ELb0ELb0ELb0ELi2ELi2ELi4ELi2ELb1EEENS1_24CollectiveEpilogueBwdGQAISA_fSD_Li256ELb0ELb1EEENS1_19SingleTileSchedulerILb0ELb0ELb0ELi128EEEEEEEEEvNT_6ParamsE) ;  /* 0xffff595004007950 */ /* 0x000fea0003c3ffff */
        .type           $_ZN7cutlass13device_kernelIN5flash19enable_sm80_to_sm89INS1_16FlashAttnBwdSm80INS1_25CollectiveMainloopBwdSm80ILi2ELi2EN4cute5tupleIJNS5_1CILi64EEENS7_ILi128EEES8_EEENS_10bfloat16_tEfNS_4arch4Sm80ELb0ELb1ELb1ELb0ELb1ELb0ELb0ELb0ELi2ELi2ELi4ELi2ELb1EEENS1_24CollectiveEpilogueBwdGQAISA_fSD_Li256ELb0ELb1EEENS1_19SingleTileSchedulerILb0ELb0ELb0ELi128EEEEEEEEEvNT_6ParamsE$_ZZN4cuteplIJNS_1CILi0EEEiEJS2_S2_iiEEEDaRKNS_15ArithmeticTupleIJDpT_EEERKNS3_IJDpT0_EEEENKUlDpRKT_E_clIJS2_iiiEEEDaSH_,@function
        .size           $_ZN7cutlass13device_kernelIN5flash19enable_sm80_to_sm89INS1_16FlashAttnBwdSm80INS1_25CollectiveMainloopBwdSm80ILi2ELi2EN4cute5tupleIJNS5_1CILi64EEENS7_ILi128EEES8_EEENS_10bfloat16_tEfNS_4arch4Sm80ELb0ELb1ELb1ELb0ELb1ELb0ELb0ELb0ELi2ELi2ELi4ELi2ELb1EEENS1_24CollectiveEpilogueBwdGQAISA_fSD_Li256ELb0ELb1EEENS1_19SingleTileSchedulerILb0ELb0ELb0ELi128EEEEEEEEEvNT_6ParamsE$_ZZN4cuteplIJNS_1CILi0EEEiEJS2_S2_iiEEEDaRKNS_15ArithmeticTupleIJDpT_EEERKNS3_IJDpT0_EEEENKUlDpRKT_E_clIJS2_iiiEEEDaSH_,($_ZN7cutlass13device_kernelIN5flash19enable_sm80_to_sm89INS1_16FlashAttnBwdSm80INS1_25CollectiveMainloopBwdSm80ILi2ELi2EN4cute5tupleIJNS5_1CILi64EEENS7_ILi128EEES8_EEENS_10bfloat16_tEfNS_4arch4Sm80ELb0ELb1ELb1ELb0ELb1ELb0ELb0ELb0ELi2ELi2ELi4ELi2ELb1EEENS1_24CollectiveEpilogueBwdGQAISA_fSD_Li256ELb0ELb1EEENS1_19SingleTileSchedulerILb0ELb0ELb0ELi128EEEEEEEEEvNT_6ParamsE$_ZZN4cuteplIJiEJNS_1CILi0EEEEEEDaRKNS_15ArithmeticTupleIJDpT_EEERKNS3_IJDpT0_EEEENKUlDpRKT_E_clIJiEEEDaSH_ - $_ZN7cutlass13device_kernelIN5flash19enable_sm80_to_sm89INS1_16FlashAttnBwdSm80INS1_25CollectiveMainloopBwdSm80ILi2ELi2EN4cute5tupleIJNS5_1CILi64EEENS7_ILi128EEES8_EEENS_10bfloat16_tEfNS_4arch4Sm80ELb0ELb1ELb1ELb0ELb1ELb0ELb0ELb0ELi2ELi2ELi4ELi2ELb1EEENS1_24CollectiveEpilogueBwdGQAISA_fSD_Li256ELb0ELb1EEENS1_19SingleTileSchedulerILb0ELb0ELb0ELi128EEEEEEEEEvNT_6ParamsE$_ZZN4cuteplIJNS_1CILi0EEEiEJS2_S2_iiEEEDaRKNS_15ArithmeticTupleIJDpT_EEERKNS3_IJDpT0_EEEENKUlDpRKT_E_clIJS2_iiiEEEDaSH_)
$_ZN7cutlass13device_kernelIN5flash19enable_sm80_to_sm89INS1_16FlashAttnBwdSm80INS1_25CollectiveMainloopBwdSm80ILi2ELi2EN4cute5tupleIJNS5_1CILi64EEENS7_ILi128EEES8_EEENS_10bfloat16_tEfNS_4arch4Sm80ELb0ELb1ELb1ELb0ELb1ELb0ELb0ELb0ELi2ELi2ELi4ELi2ELb1EEENS1_24CollectiveEpilogueBwdGQAISA_fSD_Li256ELb0ELb1EEENS1_19SingleTileSchedulerILb0ELb0ELb0ELi128EEEEEEEEEvNT_6ParamsE$_ZZN4cuteplIJNS_1CILi0EEEiEJS2_S2_iiEEEDaRKNS_15ArithmeticTupleIJDpT_EEERKNS3_IJDpT0_EEEENKUlDpRKT_E_clIJS2_iiiEEEDaSH_:
[----:B------:R-:W-:Y:S01]  /*a6b0*/  IADD3 R3, R1, 0x19c, RZ ;  /* 0x0000019c01037810 */ /* 0x000fe20007ffe0ff */
[----:B------:R-:W-:Y:S01]  /*a6c0*/  UMOV UR40, UR5 ;  /* 0x0000000500287c82 */ /* 0x000fe20008000000 */
[----:B------:R-:W-:Y:S02]  /*a6d0*/  MOV R8, 0xa700 ;  /* 0x0000a70000087802 */ /* 0x000fe40000000f00 */
[----:B------:R-:W-:Y:S02]  /*a6e0*/  IADD3 R3, R3, c[0x0][0x20], RZ ;  /* 0x0000080003037a10 */ /* 0x000fe40007ffe0ff */
[----:B------:R-:W-:Y:S05]  /*a6f0*/  CALL.REL.NOINC `($_ZN7cutlass13device_kernelIN5flash19enable_sm80_to_sm89INS1_16FlashAttnBwdSm80INS1_25CollectiveMainloopBwdSm80ILi2ELi2EN4cute5tupleIJNS5_1CILi64EEENS7_ILi128EEES8_EEENS_10bfloat16_tEfNS_4arch4Sm80ELb0ELb1ELb1ELb0ELb1ELb0ELb0ELb0ELi2ELi2ELi4ELi2ELb1EEENS1_24CollectiveEpilogueBwdGQAISA_fSD_Li256ELb0ELb1EEENS1_19SingleTileSchedulerILb0ELb0ELb0ELi128EEEEEEEEEvNT_6ParamsE$_ZN4cute5tupleIJNS_1CILi0EEEiiiEEC2ERKS2_RKiS7_S7_) ;  /* 0xffffdb8000007944 */ /* 0x000fea0003c3ffff */
[----:B------:R2:W5:Y:S04]  /*a700*/  LDL R8, [R1+0x19c] ;  /* 0x00019c0001087983 */ /* 0x0005680000100800 */
[----:B------:R2:W5:Y:S01]  /*a710*/  LDL.64 R4, [R1+0x1a0] ;  /* 0x0001a00001047983 */ /* 0x0005620000100a00 */
[----:B-1----:R-:W-:Y:S02]  /*a720*/  MOV R14, R12 ;  /* 0x0000000c000e7202 */ /* 0x002fe40000000f00 */
[----:B------:R-:W-:-:S04]  /*a730*/  MOV R15, 0x0 ;  /* 0x00000000000f7802 */ /* 0x000fc80000000f00 */
[----:B------:R-:W-:Y:S05]  /*a740*/  RET.REL.NODEC R14 `(_ZN7cutlass13device_kernelIN5flash19enable_sm80_to_sm89INS1_16FlashAttnBwdSm80INS1_25CollectiveMainloopBwdSm80ILi2ELi2EN4cute5tupleIJNS5_1CILi64EEENS7_ILi128EEES8_EEENS_10bfloat16_tEfNS_4arch4Sm80ELb0ELb1ELb1ELb0ELb1ELb0ELb0ELb0ELi2ELi2ELi4ELi2ELb1EEENS1_24CollectiveEpilogueBwdGQAISA_fSD_Li256ELb0ELb1EEENS1_19SingleTileSchedulerILb0ELb0ELb0ELi128EEEEEEEEEvNT_6ParamsE) ;  /* 0xffff58b00e007950 */ /* 0x000fea0003c3ffff */
        .type           $_ZN7cutlass13device_kernelIN5flash19enable_sm80_to_sm89INS1_16FlashAttnBwdSm80INS1_25CollectiveMainloopBwdSm80ILi2ELi2EN4cute5tupleIJNS5_1CILi64EEENS7_ILi128EEES8_EEENS_10bfloat16_tEfNS_4arch4Sm80ELb0ELb1ELb1ELb0ELb1ELb0ELb0ELb0ELi2ELi2ELi4ELi2ELb1EEENS1_24CollectiveEpilogueBwdGQAISA_fSD_Li256ELb0ELb1EEENS1_19SingleTileSchedulerILb0ELb0ELb0ELi128EEEEEEEEEvNT_6ParamsE$_ZZN4cuteplIJiEJNS_1CILi0EEEEEEDaRKNS_15ArithmeticTupleIJDpT_EEERKNS3_IJDpT0_EEEENKUlDpRKT_E_clIJiEEEDaSH_,@function
        .size           $_ZN7cutlass13device_kernelIN5flash19enable_sm80_to_sm89INS1_16FlashAttnBwdSm80INS1_25CollectiveMainloopBwdSm80ILi2ELi2EN4cute5tupleIJNS5_1CILi64EEENS7_ILi128EEES8_EEENS_10bfloat16_tEfNS_4arch4Sm80ELb0ELb1ELb1ELb0ELb1ELb0ELb0ELb0ELi2ELi2ELi4ELi2ELb1EEENS1_24CollectiveEpilogueBwdGQAISA_fSD_Li256ELb0ELb1EEENS1_19SingleTileSchedulerILb0ELb0ELb0ELi128EEEEEEEEEvNT_6ParamsE$_ZZN4cuteplIJiEJNS_1CILi0EEEEEEDaRKNS_15ArithmeticTupleIJDpT_EEERKNS3_IJDpT0_EEEENKUlDpRKT_E_clIJiEEEDaSH_,($_ZN7cutlass13device_kernelIN5flash19enable_sm80_to_sm89INS1_16FlashAttnBwdSm80INS1_25CollectiveMainloopBwdSm80ILi2ELi2EN4cute5tupleIJNS5_1CILi64EEENS7_ILi128EEES8_EEENS_10bfloat16_tEfNS_4arch4Sm80ELb0ELb1ELb1ELb0ELb1ELb0ELb0ELb0ELi2ELi2ELi4ELi2ELb1EEENS1_24CollectiveEpilogueBwdGQAISA_fSD_Li256ELb0ELb1EEENS1_19SingleTileSchedulerILb0ELb0ELb0ELi128EEEEEEEEEvNT_6ParamsE$_ZZN4cuteplIJiEJNS_1CILi0EEEiEEEDaRKNS_15ArithmeticTupleIJDpT_EEERKNS3_IJDpT0_EEEENKUlDpRKT_E_clIJiiEEEDaSH_ - $_ZN7cutlass13device_kernelIN5flash19enable_sm80_to_sm89INS1_16FlashAttnBwdSm80INS1_25CollectiveMainloopBwdSm80ILi2ELi2EN4cute5tupleIJNS5_1CILi64EEENS7_ILi128EEES8_EEENS_10bfloat16_tEfNS_4arch4Sm80ELb0ELb1ELb1ELb0ELb1ELb0ELb0ELb0ELi2ELi2ELi4ELi2ELb1EEENS1_24CollectiveEpilogueBwdGQAISA_fSD_Li256ELb0ELb1EEENS1_19SingleTileSchedulerILb0ELb0ELb0ELi128EEEEEEEEEvNT_6ParamsE$_ZZN4cuteplIJiEJNS_1CILi0EEEEEEDaRKNS_15ArithmeticTupleIJDpT_EEERKNS3_IJDpT0_EEEENKUlDpRKT_E_clIJiEEEDaSH_)
$_ZN7cutlass13device_kernelIN5flash19enable_sm80_to_sm89INS1_16FlashAttnBwdSm80INS1_25CollectiveMainloopBwdSm80ILi2ELi2EN4cute5tupleIJNS5_1CILi64EEENS7_ILi128EEES8_EEENS_10bfloat16_tEfNS_4arch4Sm80ELb0ELb1ELb1ELb0ELb1ELb0ELb0ELb0ELi2ELi2ELi4ELi2ELb1EEENS1_24CollectiveEpilogueBwdGQAISA_fSD_Li256ELb0ELb1EEENS1_19SingleTileSchedulerILb0ELb0ELb0ELi128EEEEEEEEEvNT_6ParamsE$_ZZN4cuteplIJiEJNS_1CILi0EEEEEEDaRKNS_15ArithmeticTupleIJDpT_EEERKNS3_IJDpT0_EEEENKUlDpRKT_E_clIJiEEEDaSH_:
[----:B------:R-:W-:Y:S01]  /*a750*/  UIADD3 UR28, UR10, 0x188, URZ ;  /* 0x000001880a1c7890 */ /* 0x000fe2000fffe03f */
[----:B------:R-:W-:Y:S01]  /*a760*/  MOV R4, 0xa7a0 ;  /* 0x0000a7a000047802 */ /* 0x000fe20000000f00 */
[----:B------:R-:W-:Y:S02]  /*a770*/  ULDC UR40, c[0x0][0x20] ;  /* 0x0000080000287ab9 */ /* 0x000fe40000000800 */
[----:B------:R-:W-:-:S07]  /*a780*/  UIADD3 UR40, UR28, UR40, URZ ;  /* 0x000000281c287290 */ /* 0x000fce000fffe03f */
[----:B------:R-:W-:Y:S05]  /*a790*/  CALL.REL.NOINC `($_ZN7cutlass13device_kernelIN5flash19enable_sm80_to_sm89INS1_16FlashAttnBwdSm80INS1_25CollectiveMainloopBwdSm80ILi2ELi2EN4cute5tupleIJNS5_1CILi64EEENS7_ILi128EEES8_EEENS_10bfloat16_tEfNS_4arch4Sm80ELb0ELb1ELb1ELb0ELb1ELb0ELb0ELb0ELi2ELi2ELi4ELi2ELb1EEENS1_24CollectiveEpilogueBwdGQAISA_fSD_Li256ELb0ELb1EEENS1_19SingleTileSchedulerILb0ELb0ELb0ELi128EEEEEEEEEvNT_6ParamsE$_ZN4cute5tupleIJiEEC2ERKi) ;  /* 0xffffdb2000007944 */ /* 0x000fea0003c3ffff */
[----:B------:R1:W5:Y:S01]  /*a7a0*/  LDL R4, [R1+0x188] ;  /* 0x0001880001047983 */ /* 0x0003620000100800 */
[----:B------:R-:W-:-:S04]  /*a7b0*/  MOV R17, 0x0 ;  /* 0x0000000000117802 */ /* 0x000fc80000000f00 */
[----:B------:R-:W-:Y:S05]  /*a7c0*/  RET.REL.NODEC R16 `(_ZN7cutlass13device_kernelIN5flash19enable_sm80_to_sm89INS1_16FlashAttnBwdSm80INS1_25CollectiveMainloopBwdSm80ILi2ELi2EN4cute5tupleIJNS5_1CILi64EEENS7_ILi128EEES8_EEENS_10bfloat16_tEfNS_4arch4Sm80ELb0ELb1ELb1ELb0ELb1ELb0ELb0ELb0ELi2ELi2ELi4ELi2ELb1EEENS1_24CollectiveEpilogueBwdGQAISA_fSD_Li256ELb0ELb1EEENS1_19SingleTileSchedulerILb0ELb0ELb0ELi128EEEEEEEEEvNT_6ParamsE) ;  /* 0xffff583010007950 */ /* 0x000fea0003c3ffff */
        .type           $_ZN7cutlass13device_kernelIN5flash19enable_sm80_to_sm89INS1_16FlashAttnBwdSm80INS1_25CollectiveMainloopBwdSm80ILi2ELi2EN4cute5tupleIJNS5_1CILi64EEENS7_ILi128EEES8_EEENS_10bfloat16_tEfNS_4arch4Sm80ELb0ELb1ELb1ELb0ELb1ELb0ELb0ELb0ELi2ELi2ELi4ELi2ELb1EEENS1_24CollectiveEpilogueBwdGQAISA_fSD_Li256ELb0ELb1EEENS1_19SingleTileSchedulerILb0ELb0ELb0ELi128EEEEEEEEEvNT_6ParamsE$_ZZN4cuteplIJiEJNS_1CILi0EEEiEEEDaRKNS_15ArithmeticTupleIJDpT_EEERKNS3_IJDpT0_EEEENKUlDpRKT_E_clIJiiEEEDaSH_,@function
        .size           $_ZN7cutlass13device_kernelIN5flash19enable_sm80_to_sm89INS1_16FlashAttnBwdSm80INS1_25CollectiveMainloopBwdSm80ILi2ELi2EN4cute5tupleIJNS5_1CILi64EEENS7_ILi128EEES8_EEENS_10bfloat16_tEfNS_4arch4Sm80ELb0ELb1ELb1ELb0ELb1ELb0ELb0ELb0ELi2ELi2ELi4ELi2ELb1EEENS1_24CollectiveEpilogueBwdGQAISA_fSD_Li256ELb0ELb1EEENS1_19SingleTileSchedulerILb0ELb0ELb0ELi128EEEEEEEEEvNT_6ParamsE$_ZZN4cuteplIJiEJNS_1CILi0EEEiEEEDaRKNS_15ArithmeticTupleIJDpT_EEERKNS3_IJDpT0_EEEENKUlDpRKT_E_clIJiiEEEDaSH_,($_ZN7cutlass13device_kernelIN5flash19enable_sm80_to_sm89INS1_16FlashAttnBwdSm80INS1_25CollectiveMainloopBwdSm80ILi2ELi2EN4cute5tupleIJNS5_1CILi64EEENS7_ILi128EEES8_EEENS_10bfloat16_tEfNS_4arch4Sm80ELb0ELb1ELb1ELb0ELb1ELb0ELb0ELb0ELi2ELi2ELi4ELi2ELb1EEENS1_24CollectiveEpilogueBwdGQAISA_fSD_Li256ELb0ELb1EEENS1_19SingleTileSchedulerILb0ELb0ELb0ELi128EEEEEEEEEvNT_6ParamsE$_ZZN4cuteplIJiiEJNS_1CILi0EEES2_EEEDaRKNS_15ArithmeticTupleIJDpT_EEERKNS3_IJDpT0_EEEENKUlDpRKT_E_clIJiiEEEDaSH_ - $_ZN7cutlass13device_kernelIN5flash19enable_sm80_to_sm89INS1_16FlashAttnBwdSm80INS1_25CollectiveMainloopBwdSm80ILi2ELi2EN4cute5tupleIJNS5_1CILi64EEENS7_ILi128EEES8_EEENS_10bfloat16_tEfNS_4arch4Sm80ELb0ELb1ELb1ELb0ELb1ELb0ELb0ELb0ELi2ELi2ELi4ELi2ELb1EEENS1_24CollectiveEpilogueBwdGQAISA_fSD_Li256ELb0ELb1EEENS1_19SingleTileSchedulerILb0ELb0ELb0ELi128EEEEEEEEEvNT_6ParamsE$_ZZN4cuteplIJiEJNS_1CILi0EEEiEEEDaRKNS_15ArithmeticTupleIJDpT_EEERKNS3_IJDpT0_EEEENKUlDpRKT_E_clIJiiEEEDaSH_)
$_ZN7cutlass13device_kernelIN5flash19enable_sm80_to_sm89INS1_16FlashAttnBwdSm80INS1_25CollectiveMainloopBwdSm80ILi2ELi2EN4cute5tupleIJNS5_1CILi64EEENS7_ILi128EEES8_EEENS_10bfloat16_tEfNS_4arch4Sm80ELb0ELb1ELb1ELb0ELb1ELb0ELb0ELb0ELi2ELi2ELi4ELi2ELb1EEENS1_24CollectiveEpilogueBwdGQAISA_fSD_Li256ELb0ELb1EEENS1_19SingleTileSchedulerILb0ELb0ELb0ELi128EEEEEEEEEvNT_6ParamsE$_ZZN4cuteplIJiEJNS_1CILi0EEEiEEEDaRKNS_15ArithmeticTupleIJDpT_EEERKNS3_IJDpT0_EEEENKUlDpRKT_E_clIJiiEEEDaSH_:
[----:B------:R-:W-:Y:S02]  /*a7d0*/  IADD3 R5, R1, 0x19c, RZ ;  /* 0x0000019c01057810 */ /* 0x000fe40007ffe0ff */
[----:B------:R-:W-:Y:S02]  /*a7e0*/  MOV R6, 0xa810 ;  /* 0x0000a81000067802 */ /* 0x000fe40000000f00 */
[----:B------:R-:W-:Y:S02]  /*a7f0*/  IADD3 R5, R5, c[0x0][0x20], RZ ;  /* 0x0000080005057a10 */ /* 0x000fe40007ffe0ff */
[----:B------:R-:W-:Y:S05]  /*a800*/  CALL.REL.NOINC `($_ZN7cutlass13device_kernelIN5flash19enable_sm80_to_sm89INS1_16FlashAttnBwdSm80INS1_25CollectiveMainloopBwdSm80ILi2ELi2EN4cute5tupleIJNS5_1CILi64EEENS7_ILi128EEES8_EEENS_10bfloat16_tEfNS_4arch4Sm80ELb0ELb1ELb1ELb0ELb1ELb0ELb0ELb0ELi2ELi2ELi4ELi2ELb1EEENS1_24CollectiveEpilogueBwdGQAISA_fSD_Li256ELb0ELb1EEENS1_19SingleTileSchedulerILb0ELb0ELb0ELi128EEEEEEEEEvNT_6ParamsE$_ZN4cute5tupleIJiiEEC2ERKiS3_) ;  /* 0xffffdb4000007944 */ /* 0x000fea0003c3ffff */
[----:B-1----:R1:W5:Y:S04]  /*a810*/  LDL R12, [R1+0x1a0] ;  /* 0x0001a000010c7983 */ /* 0x0023680000100800 */
[----:B------:R1:W5:Y:S01]  /*a820*/  LDL R4, [R1+0x19c] ;  /* 0x00019c0001047983 */ /* 0x0003620000100800 */
[----:B------:R-:W-:-:S04]  /*a830*/  MOV R15, 0x0 ;  /* 0x00000000000f7802 */ /* 0x000fc80000000f00 */
[----:B------:R-:W-:Y:S05]  /*a840*/  RET.REL.NODEC R14 `(_ZN7cutlass13device_kernelIN5flash19enable_sm80_to_sm89INS1_16FlashAttnBwdSm80INS1_25CollectiveMainloopBwdSm80ILi2ELi2EN4cute5tupleIJNS5_1CILi64EEENS7_ILi128EEES8_EEENS_10bfloat16_tEfNS_4arch4Sm80ELb0ELb1ELb1ELb0ELb1ELb0ELb0ELb0ELi2ELi2ELi4ELi2ELb1EEENS1_24CollectiveEpilogueBwdGQAISA_fSD_Li256ELb0ELb1EEENS1_19SingleTileSchedulerILb0ELb0ELb0ELi128EEEEEEEEEvNT_6ParamsE) ;  /* 0xffff57b00e007950 */ /* 0x000fea0003c3ffff */
        .type           $_ZN7cutlass13device_kernelIN5flash19enable_sm80_to_sm89INS1_16FlashAttnBwdSm80INS1_25CollectiveMainloopBwdSm80ILi2ELi2EN4cute5tupleIJNS5_1CILi64EEENS7_ILi128EEES8_EEENS_10bfloat16_tEfNS_4arch4Sm80ELb0ELb1ELb1ELb0ELb1ELb0ELb0ELb0ELi2ELi2ELi4ELi2ELb1EEENS1_24CollectiveEpilogueBwdGQAISA_fSD_Li256ELb0ELb1EEENS1_19SingleTileSchedulerILb0ELb0ELb0ELi128EEEEEEEEEvNT_6ParamsE$_ZZN4cuteplIJiiEJNS_1CILi0EEES2_EEEDaRKNS_15ArithmeticTupleIJDpT_EEERKNS3_IJDpT0_EEEENKUlDpRKT_E_clIJiiEEEDaSH_,@function
        .size           $_ZN7cutlass13device_kernelIN5flash19enable_sm80_to_sm89INS1_16FlashAttnBwdSm80INS1_25CollectiveMainloopBwdSm80ILi2ELi2EN4cute5tupleIJNS5_1CILi64EEENS7_ILi128EEES8_EEENS_10bfloat16_tEfNS_4arch4Sm80ELb0ELb1ELb1ELb0ELb1ELb0ELb0ELb0ELi2ELi2ELi4ELi2ELb1EEENS1_24CollectiveEpilogueBwdGQAISA_fSD_Li256ELb0ELb1EEENS1_19SingleTileSchedulerILb0ELb0ELb0ELi128EEEEEEEEEvNT_6ParamsE$_ZZN4cuteplIJiiEJNS_1CILi0EEES2_EEEDaRKNS_15ArithmeticTupleIJDpT_EEERKNS3_IJDpT0_EEEENKUlDpRKT_E_clIJiiEEEDaSH_,($_ZN7cutlass13device_kernelIN5flash19enable_sm80_to_sm89INS1_16FlashAttnBwdSm80INS1_25CollectiveMainloopBwdSm80ILi2ELi2EN4cute5tupleIJNS5_1CILi64EEENS7_ILi128EEES8_EEENS_10bfloat16_tEfNS_4arch4Sm80ELb0ELb1ELb1ELb0ELb1ELb0ELb0ELb0ELi2ELi2ELi4ELi2ELb1EEENS1_24CollectiveEpilogueBwdGQAISA_fSD_Li256ELb0ELb1EEENS1_19SingleTileSchedulerILb0ELb0ELb0ELi128EEEEEEEEEvNT_6ParamsE$_ZZN5flash25CollectiveMainloopBwdSm80ILi2ELi2EN4cute5tupleIJNS1_1CILi64EEENS3_ILi128EEES4_EEEN7cutlass10bfloat16_tEfNS7_4arch4Sm80ELb0ELb1ELb1ELb0ELb1ELb0ELb0ELb0ELi2ELi2ELi4ELi2ELb1EE3mmaINS_16FlashAttnBwdSm80ISB_NS_24CollectiveEpilogueBwdGQAIS6_fSA_Li256ELb0ELb1EEENS_19SingleTileSchedulerILb0ELb0ELb0ELi128EEEE13SharedStorageENS1_6TensorINS1_11ArrayEngineIfLm32EEENS1_6LayoutINS2_IJNS2_IJNS3_ILi2EEESO_EEESO_NS3_ILi4EEEEEENS2_IJNS2_IJNS3_ILi1EEESO_EEESQ_NS3_ILi8EEEEEEEEEEEEbRKNSB_6ParamsERT0_S12_iNS2_IJiiiEEERT_ENKUliiE0_clEii - $_ZN7cutlass13device_kernelIN5flash19enable_sm80_to_sm89INS1_16FlashAttnBwdSm80INS1_25CollectiveMainloopBwdSm80ILi2ELi2EN4cute5tupleIJNS5_1CILi64EEENS7_ILi128EEES8_EEENS_10bfloat16_tEfNS_4arch4Sm80ELb0ELb1ELb1ELb0ELb1ELb0ELb0ELb0ELi2ELi2ELi4ELi2ELb1EEENS1_24CollectiveEpilogueBwdGQAISA_fSD_Li256ELb0ELb1EEENS1_19SingleTileSchedulerILb0ELb0ELb0ELi128EEEEEEEEEvNT_6ParamsE$_ZZN4cuteplIJiiEJNS_1CILi0EEES2_EEEDaRKNS_15ArithmeticTupleIJDpT_EEERKNS3_IJDpT0_EEEENKUlDpRKT_E_clIJiiEEEDaSH_)
$_ZN7cutlass13device_kernelIN5flash19enable_sm80_to_sm89INS1_16FlashAttnBwdSm80INS1_25CollectiveMainloopBwdSm80ILi2ELi2EN4cute5tupleIJNS5_1CILi64EEENS7_ILi128EEES8_EEENS_10bfloat16_tEfNS_4arch4Sm80ELb0ELb1ELb1ELb0ELb1ELb0ELb0ELb0ELi2ELi2ELi4ELi2ELb1EEENS1_24CollectiveEpilogueBwdGQAISA_fSD_Li256ELb0ELb1EEENS1_19SingleTileSchedulerILb0ELb0ELb0ELi128EEEEEEEEEvNT_6ParamsE$_ZZN4cuteplIJiiEJNS_1CILi0EEES2_EEEDaRKNS_15ArithmeticTupleIJDpT_EEERKNS3_IJDpT0_EEEENKUlDpRKT_E_clIJiiEEEDaSH_:
[----:B------:R-:W-:Y:S01]  /*a850*/  IADD3 R5, R1, 0x188, RZ ;  /* 0x0000018801057810 */ /* 0x000fe20007ffe0ff */
[----:B------:R-:W-:Y:S01]  /*a860*/  IMAD.U32 R4, RZ, RZ, UR7 ;  /* 0x00000007ff047e24 */ /* 0x000fe2000f8e00ff */
[----:B------:R-:W-:Y:S02]  /*a870*/  MOV R6, 0xa8a0 ;  /* 0x0000a8a000067802 */ /* 0x000fe40000000f00 */
[----:B------:R-:W-:Y:S02]  /*a880*/  IADD3 R5, R5, c[0x0][0x20], RZ ;  /* 0x0000080005057a10 */ /* 0x000fe40007ffe0ff */
[----:B------:R-:W-:Y:S05]  /*a890*/  CALL.REL.NOINC `($_ZN7cutlass13device_kernelIN5flash19enable_sm80_to_sm89INS1_16FlashAttnBwdSm80INS1_25CollectiveMainloopBwdSm80ILi2ELi2EN4cute5tupleIJNS5_1CILi64EEENS7_ILi128EEES8_EEENS_10bfloat16_tEfNS_4arch4Sm80ELb0ELb1ELb1ELb0ELb1ELb0ELb0ELb0ELi2ELi2ELi4ELi2ELb1EEENS1_24CollectiveEpilogueBwdGQAISA_fSD_Li256ELb0ELb1EEENS1_19SingleTileSchedulerILb0ELb0ELb0ELi128EEEEEEEEEvNT_6ParamsE$_ZN4cute5tupleIJiiEEC2ERKiS3_) ;  /* 0xffffdab000007944 */ /* 0x000fea0003c3ffff */
[----:B------:R2:W5:Y:S01]  /*a8a0*/  LDL R13, [R1+0x188] ;  /* 0x00018800010d7983 */ /* 0x0005620000100800 */
[----:B------:R-:W-:-:S04]  /*a8b0*/  MOV R15, 0x0 ;  /* 0x00000000000f7802 */ /* 0x000fc80000000f00 */
[----:B------:R-:W-:Y:S05]  /*a8c0*/  RET.REL.NODEC R14 `(_ZN7cutlass13device_kernelIN5flash19enable_sm80_to_sm89INS1_16FlashAttnBwdSm80INS1_25CollectiveMainloopBwdSm80ILi2ELi2EN4cute5tupleIJNS5_1CILi64EEENS7_ILi128EEES8_EEENS_10bfloat16_tEfNS_4arch4Sm80ELb0ELb1ELb1ELb0ELb1ELb0ELb0ELb0ELi2ELi2ELi4ELi2ELb1EEENS1_24CollectiveEpilogueBwdGQAISA_fSD_Li256ELb0ELb1EEENS1_19SingleTileSchedulerILb0ELb0ELb0ELi128EEEEEEEEEvNT_6ParamsE) ;  /* 0xffff57300e007950 */ /* 0x000fea0003c3ffff */
        .type           $_ZN7cutlass13device_kernelIN5flash19enable_sm80_to_sm89INS1_16FlashAttnBwdSm80INS1_25CollectiveMainloopBwdSm80ILi2ELi2EN4cute5tupleIJNS5_1CILi64EEENS7_ILi128EEES8_EEENS_10bfloat16_tEfNS_4arch4Sm80ELb0ELb1ELb1ELb0ELb1ELb0ELb0ELb0ELi2ELi2ELi4ELi2ELb1EEENS1_24CollectiveEpilogueBwdGQAISA_fSD_Li256ELb0ELb1EEENS1_19SingleTileSchedulerILb0ELb0ELb0ELi128EEEEEEEEEvNT_6ParamsE$_ZZN5flash25CollectiveMainloopBwdSm80ILi2ELi2EN4cute5tupleIJNS1_1CILi64EEENS3_ILi128EEES4_EEEN7cutlass10bfloat16_tEfNS7_4arch4Sm80ELb0ELb1ELb1ELb0ELb1ELb0ELb0ELb0ELi2ELi2ELi4ELi2ELb1EE3mmaINS_16FlashAttnBwdSm80ISB_NS_24CollectiveEpilogueBwdGQAIS6_fSA_Li256ELb0ELb1EEENS_19SingleTileSchedulerILb0ELb0ELb0ELi128EEEE13SharedStorageENS1_6TensorINS1_11ArrayEngineIfLm32EEENS1_6LayoutINS2_IJNS2_IJNS3_ILi2EEESO_EEESO_NS3_ILi4EEEEEENS2_IJNS2_IJNS3_ILi1EEESO_EEESQ_NS3_ILi8EEEEEEEEEEEEbRKNSB_6ParamsERT0_S12_iNS2_IJiiiEEERT_ENKUliiE0_clEii,@function
        .size           $_ZN7cutlass13device_kernelIN5flash19enable_sm80_to_sm89INS1_16FlashAttnBwdSm80INS1_25CollectiveMainloopBwdSm80ILi2ELi2EN4cute5tupleIJNS5_1CILi64EEENS7_ILi128EEES8_EEENS_10bfloat16_tEfNS_4arch4Sm80ELb0ELb1ELb1ELb0ELb1ELb0ELb0ELb0ELi2ELi2ELi4ELi2ELb1EEENS1_24CollectiveEpilogueBwdGQAISA_fSD_Li256ELb0ELb1EEENS1_19SingleTileSchedulerILb0ELb0ELb0ELi128EEEEEEEEEvNT_6ParamsE$_ZZN5flash25CollectiveMainloopBwdSm80ILi2ELi2EN4cute5tupleIJNS1_1CILi64EEENS3_ILi128EEES4_EEEN7cutlass10bfloat16_tEfNS7_4arch4Sm80ELb0ELb1ELb1ELb0ELb1ELb0ELb0ELb0ELi2ELi2ELi4ELi2ELb1EE3mmaINS_16FlashAttnBwdSm80ISB_NS_24CollectiveEpilogueBwdGQAIS6_fSA_Li256ELb0ELb1EEENS_19SingleTileSchedulerILb0ELb0ELb0ELi128EEEE13SharedStorageENS1_6TensorINS1_11ArrayEngineIfLm32EEENS1_6LayoutINS2_IJNS2_IJNS3_ILi2EEESO_EEESO_NS3_ILi4EEEEEENS2_IJNS2_IJNS3_ILi1EEESO_EEESQ_NS3_ILi8EEEEEEEEEEEEbRKNSB_6ParamsERT0_S12_iNS2_IJiiiEEERT_ENKUliiE0_clEii,($_ZN7cutlass13device_kernelIN5flash19enable_sm80_to_sm89INS1_16FlashAttnBwdSm80INS1_25CollectiveMainloopBwdSm80ILi2ELi2EN4cute5tupleIJNS5_1CILi64EEENS7_ILi128EEES8_EEENS_10bfloat16_tEfNS_4arch4Sm80ELb0ELb1ELb1ELb0ELb1ELb0ELb0ELb0ELi2ELi2ELi4ELi2ELb1EEENS1_24CollectiveEpilogueBwdGQAISA_fSD_Li256ELb0ELb1EEENS1_19SingleTileSchedulerILb0ELb0ELb0ELi128EEEEEEEEEvNT_6ParamsE$_ZZN5flash25CollectiveMainloopBwdSm80ILi2ELi2EN4cute5tupleIJNS1_1CILi64EEENS3_ILi128EEES4_EEEN7cutlass10bfloat16_tEfNS7_4arch4Sm80ELb0ELb1ELb1ELb0ELb1ELb0ELb0ELb0ELi2ELi2ELi4ELi2ELb1EE3mmaINS_16FlashAttnBwdSm80ISB_NS_24CollectiveEpilogueBwdGQAIS6_fSA_Li256ELb0ELb1EEENS_19SingleTileSchedulerILb0ELb0ELb0ELi128EEEE13SharedStorageENS1_6TensorINS1_11ArrayEngineIfLm32EEENS1_6LayoutINS2_IJNS2_IJNS3_ILi2EEESO_EEESO_NS3_ILi4EEEEEENS2_IJNS2_IJNS3_ILi1EEESO_EEESQ_NS3_ILi8EEEEEEEEEEEEbRKNSB_6ParamsERT0_S12_iNS2_IJiiiEEERT_ENKUliiE_clEii - $_ZN7cutlass13device_kernelIN5flash19enable_sm80_to_sm89INS1_16FlashAttnBwdSm80INS1_25CollectiveMainloopBwdSm80ILi2ELi2EN4cute5tupleIJNS5_1CILi64EEENS7_ILi128EEES8_EEENS_10bfloat16_tEfNS_4arch4Sm80ELb0ELb1ELb1ELb0ELb1ELb0ELb0ELb0ELi2ELi2ELi4ELi2ELb1EEENS1_24CollectiveEpilogueBwdGQAISA_fSD_Li256ELb0ELb1EEENS1_19SingleTileSchedulerILb0ELb0ELb0ELi128EEEEEEEEEvNT_6ParamsE$_ZZN5flash25CollectiveMainloopBwdSm80ILi2ELi2EN4cute5tupleIJNS1_1CILi64EEENS3_ILi128EEES4_EEEN7cutlass10bfloat16_tEfNS7_4arch4Sm80ELb0ELb1ELb1ELb0ELb1ELb0ELb0ELb0ELi2ELi2ELi4ELi2ELb1EE3mmaINS_16FlashAttnBwdSm80ISB_NS_24CollectiveEpilogueBwdGQAIS6_fSA_Li256ELb0ELb1EEENS_19SingleTileSchedulerILb0ELb0ELb0ELi128EEEE13SharedStorageENS1_6TensorINS1_11ArrayEngineIfLm32EEENS1_6LayoutINS2_IJNS2_IJNS3_ILi2EEESO_EEESO_NS3_ILi4EEEEEENS2_IJNS2_IJNS3_ILi1EEESO_EEESQ_NS3_ILi8EEEEEEEEEEEEbRKNSB_6ParamsERT0_S12_iNS2_IJiiiEEERT_ENKUliiE0_clEii)
$_ZN7cutlass13device_kernelIN5flash19enable_sm80_to_sm89INS1_16FlashAttnBwdSm80INS1_25CollectiveMainloopBwdSm80ILi2ELi2EN4cute5tupleIJNS5_1CILi64EEENS7_ILi128EEES8_EEENS_10bfloat16_tEfNS_4arch4Sm80ELb0ELb1ELb1ELb0ELb1ELb0ELb0ELb0ELi2ELi2ELi4ELi2ELb1EEENS1_24CollectiveEpilogueBwdGQAISA_fSD_Li256ELb0ELb1EEENS1_19SingleTileSchedulerILb0ELb0ELb0ELi128EEEEEEEEEvNT_6ParamsE$_ZZN5flash25CollectiveMainloopBwdSm80ILi2ELi2EN4cute5tupleIJNS1_1CILi64EEENS3_ILi128EEES4_EEEN7cutlass10bfloat16_tEfNS7_4arch4Sm80ELb0ELb1ELb1ELb0ELb1ELb0ELb0ELb0ELi2ELi2ELi4ELi2ELb1EE3mmaINS_16FlashAttnBwdSm80ISB_NS_24CollectiveEpilogueBwdGQAIS6_fSA_Li256ELb0ELb1EEENS_19SingleTileSchedulerILb0ELb0ELb0ELi128EEEE13SharedStorageENS1_6TensorINS1_11ArrayEngineIfLm32EEENS1_6LayoutINS2_IJNS2_IJNS3_ILi2EEESO_EEESO_NS3_ILi4EEEEEENS2_IJNS2_IJNS3_ILi1EEESO_EEESQ_NS3_ILi8EEEEEEEEEEEEbRKNSB_6ParamsERT0_S12_iNS2_IJiiiEEERT_ENKUliiE0_clEii:
        /* <DEDUP_REMOVED lines=11> */
[----:B-----5:R-:W-:Y:S05]  /*a980*/  CALL.REL.NOINC `($_ZN7cutlass13device_kernelIN5flash19enable_sm80_to_sm89INS1_16FlashAttnBwdSm80INS1_25CollectiveMainloopBwdSm80ILi2ELi2EN4cute5tupleIJNS5_1CILi64EEENS7_ILi128EEES8_EEENS_10bfloat16_tEfNS_4arch4Sm80ELb0ELb1ELb1ELb0ELb1ELb0ELb0ELb0ELi2ELi2ELi4ELi2ELb1EEENS1_24CollectiveEpilogueBwdGQAISA_fSD_Li256ELb0ELb1EEENS1_19SingleTileSchedulerILb0ELb0ELb0ELi128EEEEEEEEEvNT_6ParamsE$_ZN4cute3eso3ESOILb1ELb0EJNS_10UnderscoreES2_S2_iEEC2ERKS2_S5_S5_RKi) ;  /* 0xffffcd1000007944 */ /* 0x020fea0003c3ffff */
[----:B------:R-:W2:Y:S01]  /*a990*/  LDL R5, [R1+0x168] ;  /* 0x0001680001057983 */ /* 0x000ea20000100800 */
[----:B------:R-:W-:Y:S02]  /*a9a0*/  MOV R4, 0xa9d0 ;  /* 0x0000a9d000047802 */ /* 0x000fe40000000f00 */
[----:B--2---:R-:W-:Y:S02]  /*a9b0*/  SHF.L.U32 R5, R5, 0xc, RZ ;  /* 0x0000000c05057819 */ /* 0x004fe400000006ff */
[----:B------:R-:W-:Y:S05]  /*a9c0*/  CALL.REL.NOINC `($_ZN7cutlass13device_kernelIN5flash19enable_sm80_to_sm89INS1_16FlashAttnBwdSm80INS1_25CollectiveMainloopBwdSm80ILi2ELi2EN4cute5tupleIJNS5_1CILi64EEENS7_ILi128EEES8_EEENS_10bfloat16_tEfNS_4arch4Sm80ELb0ELb1ELb1ELb0ELb1ELb0ELb0ELb0ELi2ELi2ELi4ELi2ELb1EEENS1_24CollectiveEpilogueBwdGQAISA_fSD_Li256ELb0ELb1EEENS1_19SingleTileSchedulerILb0ELb0ELb0ELi128EEEEEEEEEvNT_6ParamsE$_ZN4cute3eso3ESOILb1ELb0EJNS_6LayoutINS_5tupleIJNS3_IJNS_1CILi8EEENS4_ILi1EEEEEENS4_ILi2EEES6_EEENS3_IJNS3_IJS6_NS4_ILi0EEEEEENS4_ILi2048EEESA_EEEEEiEEC2ERKSE_RKi) ;  /* 0xffffd5c000007944 */ /* 0x000fea0003c3ffff */
[----:B------:R-:W2:Y:S04]  /*a9d0*/  LD.E.64 R8, [R8.64] ;  /* 0x0000001a08087980 */ /* 0x000ea8000c101b00 */
[----:B------:R-:W2:Y:S01]  /*a9e0*/  LDL R6, [R1+0x168] ;  /* 0x0001680001067983 */ /* 0x000ea20000100800 */
[----:B------:R-:W-:Y:S01]  /*a9f0*/  MOV R4, 0xaa20 ;  /* 0x0000aa2000047802 */ /* 0x000fe20000000f00 */
[----:B--2---:R-:W-:-:S04]  /*aa00*/  IMAD.WIDE R6, R6, 0x2, R8 ;  /* 0x0000000206067825 */ /* 0x004fc800078e0208 */
[----:B------:R-:W-:Y:S05]  /*aa10*/  CALL.REL.NOINC `($_ZN7cutlass13device_kernelIN5flash19enable_sm80_to_sm89INS1_16FlashAttnBwdSm80INS1_25CollectiveMainloopBwdSm80ILi2ELi2EN4cute5tupleIJNS5_1CILi64EEENS7_ILi128EEES8_EEENS_10bfloat16_tEfNS_4arch4Sm80ELb0ELb1ELb1ELb0ELb1ELb0ELb0ELb0ELi2ELi2ELi4ELi2ELb1EEENS1_24CollectiveEpilogueBwdGQAISA_fSD_Li256ELb0ELb1EEENS1_19SingleTileSchedulerILb0ELb0ELb0ELi128EEEEEEEEEvNT_6ParamsE$_ZN4cute8smem_ptrIPN7cutlass10bfloat16_tEECI1NS_12iter_adaptorIS3_S4_EEES3_) ;  /* 0xffffda5000007944 */ /* 0x000fea0003c3ffff */
[----:B------:R2:W5:Y:S01]  /*aa20*/  LDL.64 R4, [R1+0x168] ;  /* 0x0001680001047983 */ /* 0x0005620000100a00 */
[----:B-1----:R-:W-:-:S03]  /*aa30*/  MOV R6, 0xaa50 ;  /* 0x0000aa5000067802 */ /* 0x002fc60000000f00 */
[----:B--2--5:R-:W-:Y:S05]  /*aa40*/  CALL.REL.NOINC `($_ZN7cutlass13device_kernelIN5flash19enable_sm80_to_sm89INS1_16FlashAttnBwdSm80INS1_25CollectiveMainloopBwdSm80ILi2ELi2EN4cute5tupleIJNS5_1CILi64EEENS7_ILi128EEES8_EEENS_10bfloat16_tEfNS_4arch4Sm80ELb0ELb1ELb1ELb0ELb1ELb0ELb0ELb0ELi2ELi2ELi4ELi2ELb1EEENS1_24CollectiveEpilogueBwdGQAISA_fSD_Li256ELb0ELb1EEENS1_19SingleTileSchedulerILb0ELb0ELb0ELi128EEEEEEEEEvNT_6ParamsE$_ZN4cute3eso3ESOILb1ELb0EJNS_6LayoutINS_5tupleIJNS3_IJNS_1CILi8EEENS4_ILi1EEEEEENS4_ILi2EEES6_EEENS3_IJNS3_IJS6_NS4_ILi0EEEEEENS4_ILi2048EEESA_EEEEENS_10ViewEngineINS_8smem_ptrIPN7cutlass10bfloat16_tEEEEEEEC2ERKSE_RKSL_) ;  /* 0xffffd4f000007944 */ /* 0x024fea0003c3ffff */
[----:B------:R2:W5:Y:S04]  /*aa50*/  LDL.64 R16, [R1+0x168] ;  /* 0x0001680001107983 */ /* 0x0005680000100a00 */
[----:B------:R-:W5:Y:S01]  /*aa60*/  LDL.64 R18, [UR6+0x8] ;  /* 0x00000806ff127983 */ /* 0x000f620008100a00 */
[----:B-1----:R-:W-:-:S02]  /*aa70*/  MOV R5, R11 ;  /* 0x0000000b00057202 */ /* 0x002fc40000000f00 */
[----:B------:R-:W-:Y:S02]  /*aa80*/  MOV R4, 0xaaa0 ;  /* 0x0000aaa000047802 */ /* 0x000fe40000000f00 */
[----:B--2--5:R-:W-:Y:S05]  /*aa90*/  CALL.REL.NOINC `($_ZN7cutlass13device_kernelIN5flash19enable_sm80_to_sm89INS1_16FlashAttnBwdSm80INS1_25CollectiveMainloopBwdSm80ILi2ELi2EN4cute5tupleIJNS5_1CILi64EEENS7_ILi128EEES8_EEENS_10bfloat16_tEfNS_4arch4Sm80ELb0ELb1ELb1ELb0ELb1ELb0ELb0ELb0ELi2ELi2ELi4ELi2ELb1EEENS1_24CollectiveEpilogueBwdGQAISA_fSD_Li256ELb0ELb1EEENS1_19SingleTileSchedulerILb0ELb0ELb0ELi128EEEEEEEEEvNT_6ParamsE$_ZN4cute3eso3ESOILb1ELb0EJNS_10UnderscoreES2_S2_iEEC2ERKS2_S5_S5_RKi) ;  /* 0xffffcc0000007944 */ /* 0x024fea0003c3ffff */
[----:B------:R-:W2:Y:S04]  /*aaa0*/  LDL R14, [R1+0x168] ;  /* 0x00016800010e7983 */ /* 0x000ea80000100800 */
[----:B------:R1:W5:Y:S01]  /*aab0*/  LD.E.64 R4, [R18.64+0x8] ;  /* 0x0000081a12047980 */ /* 0x000362000c101b00 */
[----:B------:R-:W-:Y:S02]  /*aac0*/  MOV R6, 0xaaf0 ;  /* 0x0000aaf000067802 */ /* 0x000fe40000000f00 */
[----:B--2---:R-:W-:Y:S02]  /*aad0*/  SHF.R.S32.HI R9, RZ, 0x1f, R14 ;  /* 0x0000001fff097819 */ /* 0x004fe4000001140e */
[----:B-1---5:R-:W-:Y:S05]  /*aae0*/  CALL.REL.NOINC `($_ZN7cutlass13device_kernelIN5flash19enable_sm80_to_sm89INS1_16FlashAttnBwdSm80INS1_25CollectiveMainloopBwdSm80ILi2ELi2EN4cute5tupleIJNS5_1CILi64EEENS7_ILi128EEES8_EEENS_10bfloat16_tEfNS_4arch4Sm80ELb0ELb1ELb1ELb0ELb1ELb0ELb0ELb0ELi2ELi2ELi4ELi2ELb1EEENS1_24CollectiveEpilogueBwdGQAISA_fSD_Li256ELb0ELb1EEENS1_19SingleTileSchedulerILb0ELb0ELb0ELi128EEEEEEEEEvNT_6ParamsE$_ZZN4cute5sliceINS_5tupleIJNS_10UnderscoreES2_S2_iEEENS1_IJNS1_IJNS_1CILi1EEENS4_ILi0EEEEEElS6_lEEEEEDaRKT_RKT0_ENKUlRKT_RKT0_E_clIS2_lEEDaSH_SK_) ;  /* 0xffffdf1000007944 */ /* 0x022fea0003c3ffff */
[----:B-----5:R-:W-:Y:S02]  /*aaf0*/  MOV R7, R5 ;  /* 0x0000000500077202 */ /* 0x020fe40000000f00 */
[----:B------:R-:W-:Y:S02]  /*ab00*/  MOV R6, 0xab20 ;  /* 0x0000ab2000067802 */ /* 0x000fe40000000f00 */
[----:B-1----:R-:W-:Y:S05]  /*ab10*/  CALL.REL.NOINC `($_ZN7cutlass13device_kernelIN5flash19enable_sm80_to_sm89INS1_16FlashAttnBwdSm80INS1_25CollectiveMainloopBwdSm80ILi2ELi2EN4cute5tupleIJNS5_1CILi64EEENS7_ILi128EEES8_EEENS_10bfloat16_tEfNS_4arch4Sm80ELb0ELb1ELb1ELb0ELb1ELb0ELb0ELb0ELi2ELi2ELi4ELi2ELb1EEENS1_24CollectiveEpilogueBwdGQAISA_fSD_Li256ELb0ELb1EEENS1_19SingleTileSchedulerILb0ELb0ELb0ELi128EEEEEEEEEvNT_6ParamsE$_ZZN4cute12filter_tupleINS_5tupleIJNS_10UnderscoreES2_S2_iEEENS1_IJNS1_IJNS_1CILi1EEENS4_ILi0EEEEEElS6_lEEEZNS_5sliceIS3_S8_EEDaRKT_RKT0_EUlRKT_RKT0_E_EEDaSC_SF_OT1_ENKUlDpSI_E_clIJNS1_IJS7_EEENS1_IJlEEENS1_IJS6_EEENS1_IJEEEEEEDaSP_) ;  /* 0xffffda4000007944 */ /* 0x002fea0003c3ffff */
[----:B------:R-:W-:Y:S02]  /*ab20*/  MOV R6, 0xab40 ;  /* 0x0000ab4000067802 */ /* 0x000fe40000000f00 */
[----:B-1---5:R-:W-:Y:S05]  /*ab30*/  CALL.REL.NOINC `($_ZN7cutlass13device_kernelIN5flash19enable_sm80_to_sm89INS1_16FlashAttnBwdSm80INS1_25CollectiveMainloopBwdSm80ILi2ELi2EN4cute5tupleIJNS5_1CILi64EEENS7_ILi128EEES8_EEENS_10bfloat16_tEfNS_4arch4Sm80ELb0ELb1ELb1ELb0ELb1ELb0ELb0ELb0ELi2ELi2ELi4ELi2ELb1EEENS1_24CollectiveEpilogueBwdGQAISA_fSD_Li256ELb0ELb1EEENS1_19SingleTileSchedulerILb0ELb0ELb0ELi128EEEEEEEEEvNT_6ParamsE$_ZN4cute5tupleIJNS0_IJNS0_IJNS_1CILi8EEENS1_ILi1EEEEEENS1_ILi2EEES3_EEENS0_IJNS0_IJS3_NS1_ILi0EEEEEElS7_EEEEEC2ERKS6_RKS9_) ;  /* 0xffffd4a000007944 */ /* 0x022fea0003c3ffff */
        /* <DEDUP_REMOVED lines=8> */
[----:B-1---5:R-:W-:Y:S05]  /*abc0*/  CALL.REL.NOINC `($_ZN7cutlass13device_kernelIN5flash19enable_sm80_to_sm89INS1_16FlashAttnBwdSm80INS1_25CollectiveMainloopBwdSm80ILi2ELi2EN4cute5tupleIJNS5_1CILi64EEENS7_ILi128EEES8_EEENS_10bfloat16_tEfNS_4arch4Sm80ELb0ELb1ELb1ELb0ELb1ELb0ELb0ELb0ELi2ELi2ELi4ELi2ELb1EEENS1_24CollectiveEpilogueBwdGQAISA_fSD_Li256ELb0ELb1EEENS1_19SingleTileSchedulerILb0ELb0ELb0ELi128EEEEEEEEEvNT_6ParamsE$_ZN4cute3eso3ESOILb0ELb0EJNS_6LayoutINS_5tupleIJNS3_IJNS_1CILi8EEENS4_ILi1EEEEEENS4_ILi2EEES6_EEENS3_IJNS3_IJS6_NS4_ILi0EEEEEElSA_EEEEElEEC2ERKSD_RKl) ;  /* 0xffffc79000007944 */ /* 0x022fea0003c3ffff */
[----:B------:R-:W2:Y:S04]  /*abd0*/  LD.E.64 R18, [R18.64+0x18] ;  /* 0x0000181a12127980 */ /* 0x000ea8000c101b00 */
[----:B------:R-:W2:Y:S04]  /*abe0*/  LDL.64 R6, [R1+0x170] ;  /* 0x0001700001067983 */ /* 0x000ea80000100a00 */
[----:B-1----:R1:W5:Y:S01]  /*abf0*/  LDL.64 R4, [R1+0x168] ;  /* 0x0001680001047983 */ /* 0x0023620000100a00 */
[----:B------:R-:W-:Y:S02]  /*ac00*/  MOV R12, 0xac40 ;  /* 0x0000ac40000c7802 */ /* 0x000fe40000000f00 */
[----:B--2---:R-:W-:-:S04]  /*ac10*/  LEA R8, P4, R6, R18, 0x1 ;  /* 0x0000001206087211 */ /* 0x004fc800078808ff */
[----:B------:R-:W-:-:S04]  /*ac20*/  LEA.HI.X R9, R6, R19, R7, 0x1, P4 ;  /* 0x0000001306097211 */ /* 0x000fc800020f0c07 */
[----:B-1---5:R-:W-:Y:S05]  /*ac30*/  CALL.REL.NOINC `($_ZN7cutlass13device_kernelIN5flash19enable_sm80_to_sm89INS1_16FlashAttnBwdSm80INS1_25CollectiveMainloopBwdSm80ILi2ELi2EN4cute5tupleIJNS5_1CILi64EEENS7_ILi128EEES8_EEENS_10bfloat16_tEfNS_4arch4Sm80ELb0ELb1ELb1ELb0ELb1ELb0ELb0ELb0ELi2ELi2ELi4ELi2ELb1EEENS1_24CollectiveEpilogueBwdGQAISA_fSD_Li256ELb0ELb1EEENS1_19SingleTileSchedulerILb0ELb0ELb0ELi128EEEEEEEEEvNT_6ParamsE$_ZN4cute8gmem_ptrIPKN7cutlass10bfloat16_tEECI1NS_12iter_adaptorIS4_S5_EEES4_) ;  /* 0xffffd75000007944 */ /* 0x022fea0003c3ffff */
[----:B------:R-:W2:Y:S01]  /*ac40*/  LDL.64 R8, [R1+0x168] ;  /* 0x0001680001087983 */ /* 0x000ea20000100a00 */
[----:B------:R-:W-:-:S03]  /*ac50*/  MOV R6, 0xac80 ;  /* 0x0000ac8000067802 */ /* 0x000fc60000000f00 */
[----:B--2---:R1:W-:Y:S04]  /*ac60*/  STL.64 [R1+0x178], R8 ;  /* 0x0001780801007387 */ /* 0x0043e80000100a00 */
[----:B-1----:R-:W-:Y:S05]  /*ac70*/  CALL.REL.NOINC `($_ZN7cutlass13device_kernelIN5flash19enable_sm80_to_sm89INS1_16FlashAttnBwdSm80INS1_25CollectiveMainloopBwdSm80ILi2ELi2EN4cute5tupleIJNS5_1CILi64EEENS7_ILi128EEES8_EEENS_10bfloat16_tEfNS_4arch4Sm80ELb0ELb1ELb1ELb0ELb1ELb0ELb0ELb0ELi2ELi2ELi4ELi2ELb1EEENS1_24CollectiveEpilogueBwdGQAISA_fSD_Li256ELb0ELb1EEENS1_19SingleTileSchedulerILb0ELb0ELb0ELi128EEEEEEEEEvNT_6ParamsE$_ZN4cute3eso3ESOILb0ELb0EJNS_6LayoutINS_5tupleIJNS3_IJNS_1CILi8EEENS4_ILi1EEEEEENS4_ILi2EEES6_EEENS3_IJNS3_IJS6_NS4_ILi0EEEEEElSA_EEEEENS_10ViewEngineINS_8gmem_ptrIPKN7cutlass10bfloat16_tEEEEEEEC2ERKSD_RKSL_) ;  /* 0xffffc66000007944 */ /* 0x002fea0003c3ffff */
        /* <DEDUP_REMOVED lines=10> */
[----:B----45:R-:W-:Y:S05]  /*ad20*/  CALL.REL.NOINC `($_ZN7cutlass13device_kernelIN5flash19enable_sm80_to_sm89INS1_16FlashAttnBwdSm80INS1_25CollectiveMainloopBwdSm80ILi2ELi2EN4cute5tupleIJNS5_1CILi64EEENS7_ILi128EEES8_EEENS_10bfloat16_tEfNS_4arch4Sm80ELb0ELb1ELb1ELb0ELb1ELb0ELb0ELb0ELi2ELi2ELi4ELi2ELb1EEENS1_24CollectiveEpilogueBwdGQAISA_fSD_Li256ELb0ELb1EEENS1_19SingleTileSchedulerILb0ELb0ELb0ELi128EEEEEEEEEvNT_6ParamsE$_ZZN4cuteplIJiiEJNS_1CILi0EEES2_EEEDaRKNS_15ArithmeticTupleIJDpT_EEERKNS3_IJDpT0_EEEENKUlDpRKT_E_clIJiiEEEDaSH_) ;  /* 0xfffffb2000007944 */ /* 0x030fea0003c3ffff */
[----:B-----5:R-:W-:Y:S01]  /*ad30*/  IMAD.IADD R13, R26, 0x1, -R13 ;  /* 0x000000011a0d7824 */ /* 0x020fe200078e0a0d */
[----:B-1----:R-:W-:Y:S02]  /*ad40*/  MOV R5, RZ ;  /* 0x000000ff00057202 */ /* 0x002fe40000000f00 */
[----:B------:R-:W-:Y:S02]  /*ad50*/  MOV R6, 0xad70 ;  /* 0x0000ad7000067802 */ /* 0x000fe40000000f00 */
[----:B--2---:R-:W-:Y:S05]  /*ad60*/  CALL.REL.NOINC `($_ZN7cutlass13device_kernelIN5flash19enable_sm80_to_sm89INS1_16FlashAttnBwdSm80INS1_25CollectiveMainloopBwdSm80ILi2ELi2EN4cute5tupleIJNS5_1CILi64EEENS7_ILi128EEES8_EEENS_10bfloat16_tEfNS_4arch4Sm80ELb0ELb1ELb1ELb0ELb1ELb0ELb0ELb0ELi2ELi2ELi4ELi2ELb1EEENS1_24CollectiveEpilogueBwdGQAISA_fSD_Li256ELb0ELb1EEENS1_19SingleTileSchedulerILb0ELb0ELb0ELi128EEEEEEEEEvNT_6ParamsE$_ZN4cute3eso3ESOILb1ELb0EJNS_1CILi0EEEiS3_EEC2ERKS3_RKiS6_) ;  /* 0xffffcc6000007944 */ /* 0x004fea0003c3ffff */
[----:B-1----:R-:W2:Y:S01]  /*ad70*/  LDL R5, [R1+0x168] ;  /* 0x0001680001057983 */ /* 0x002ea20000100800 */
[----:B------:R-:W-:Y:S01]  /*ad80*/  MOV R4, 0xadc0 ;  /* 0x0000adc000047802 */ /* 0x000fe20000000f00 */
[----:B------:R-:W-:Y:S01]  /*ad90*/  UMOV UR40, UR7 ;  /* 0x0000000700287c82 */ /* 0x000fe20008000000 */
[----:B--2---:R-:W-:Y:S02]  /*ada0*/  SHF.L.U32 R5, R5, 0x5, RZ ;  /* 0x0000000505057819 */ /* 0x004fe400000006ff */
[----:B------:R-:W-:Y:S05]  /*adb0*/  CALL.REL.NOINC `($_ZN7cutlass13device_kernelIN5flash19enable_sm80_to_sm89INS1_16FlashAttnBwdSm80INS1_25CollectiveMainloopBwdSm80ILi2ELi2EN4cute5tupleIJNS5_1CILi64EEENS7_ILi128EEES8_EEENS_10bfloat16_tEfNS_4arch4Sm80ELb0ELb1ELb1ELb0ELb1ELb0ELb0ELb0ELi2ELi2ELi4ELi2ELb1EEENS1_24CollectiveEpilogueBwdGQAISA_fSD_Li256ELb0ELb1EEENS1_19SingleTileSchedulerILb0ELb0ELb0ELi128EEEEEEEEEvNT_6ParamsE$_ZN4cute5tupleIJiEEC2ERKi) ;  /* 0xffffd50000007944 */ /* 0x000fea0003c3ffff */
[----:B------:R1:W5:Y:S01]  /*adc0*/  LDL R5, [R1+0x168] ;  /* 0x0001680001057983 */ /* 0x0003620000100800 */
[----:B------:R-:W-:Y:S01]  /*add0*/  MOV R4, 0xae00 ;  /* 0x0000ae0000047802 */ /* 0x000fe20000000f00 */
[----:B------:R-:W-:Y:S02]  /*ade0*/  UMOV UR40, UR28 ;  /* 0x0000001c00287c82 */ /* 0x000fe40008000000 */
[----:B-1---5:R-:W-:Y:S05]  /*adf0*/  CALL.REL.NOINC `($_ZN7cutlass13device_kernelIN5flash19enable_sm80_to_sm89INS1_16FlashAttnBwdSm80INS1_25CollectiveMainloopBwdSm80ILi2ELi2EN4cute5tupleIJNS5_1CILi64EEENS7_ILi128EEES8_EEENS_10bfloat16_tEfNS_4arch4Sm80ELb0ELb1ELb1ELb0ELb1ELb0ELb0ELb0ELi2ELi2ELi4ELi2ELb1EEENS1_24CollectiveEpilogueBwdGQAISA_fSD_Li256ELb0ELb1EEENS1_19SingleTileSchedulerILb0ELb0ELb0ELi128EEEEEEEEEvNT_6ParamsE$_ZN4cute5tupleIJiEEC2ERKi) ;  /* 0xffffd4c000007944 */ /* 0x022fea0003c3ffff */
[----:B------:R1:W5:Y:S01]  /*ae00*/  LDL R5, [R1+0x178] ;  /* 0x0001780001057983 */ /* 0x0003620000100800 */
[----:B------:R-:W-:Y:S01]  /*ae10*/  MOV R4, 0xae40 ;  /* 0x0000ae4000047802 */ /* 0x000fe20000000f00 */
[----:B------:R-:W-:-:S02]  /*ae20*/  UMOV UR40, UR7 ;  /* 0x0000000700287c82 */ /* 0x000fc40008000000 */
[----:B-1---5:R-:W-:Y:S05]  /*ae30*/  CALL.REL.NOINC `($_ZN7cutlass13device_kernelIN5flash19enable_sm80_to_sm89INS1_16FlashAttnBwdSm80INS1_25CollectiveMainloopBwdSm80ILi2ELi2EN4cute5tupleIJNS5_1CILi64EEENS7_ILi128EEES8_EEENS_10bfloat16_tEfNS_4arch4Sm80ELb0ELb1ELb1ELb0ELb1ELb0ELb0ELb0ELi2ELi2ELi4ELi2ELb1EEENS1_24CollectiveEpilogueBwdGQAISA_fSD_Li256ELb0ELb1EEENS1_19SingleTileSchedulerILb0ELb0ELb0ELi128EEEEEEEEEvNT_6ParamsE$_ZN4cute5tupleIJiEEC2ERKi) ;  /* 0xffffd48000007944 */ /* 0x022fea0003c3ffff */
[----:B------:R1:W5:Y:S01]  /*ae40*/  LDL R5, [R1+0x168] ;  /* 0x0001680001057983 */ /* 0x0003620000100800 */
[----:B------:R-:W-:-:S02]  /*ae50*/  MOV R4, UR7 ;  /* 0x0000000700047c02 */ /* 0x000fc40008000f00 */
[----:B------:R-:W-:Y:S02]  /*ae60*/  MOV R6, 0xae80 ;  /* 0x0000ae8000067802 */ /* 0x000fe40000000f00 */
[----:B-1---5:R-:W-:Y:S05]  /*ae70*/  CALL.REL.NOINC `($_ZN7cutlass13device_kernelIN5flash19enable_sm80_to_sm89INS1_16FlashAttnBwdSm80INS1_25CollectiveMainloopBwdSm80ILi2ELi2EN4cute5tupleIJNS5_1CILi64EEENS7_ILi128EEES8_EEENS_10bfloat16_tEfNS_4arch4Sm80ELb0ELb1ELb1ELb0ELb1ELb0ELb0ELb0ELi2ELi2ELi4ELi2ELb1EEENS1_24CollectiveEpilogueBwdGQAISA_fSD_Li256ELb0ELb1EEENS1_19SingleTileSchedulerILb0ELb0ELb0ELi128EEEEEEEEEvNT_6ParamsE$_ZN4cute3eso3ESOILb0ELb1EJiNS_1CILi0EEEEEC2ERKiRKS3_) ;  /* 0xffffc79000007944 */ /* 0x022fea0003c3ffff */
[----:B-1----:R1:W5:Y:S01]  /*ae80*/  LDL R5, [R1+0x168] ;  /* 0x0001680001057983 */ /* 0x0023620000100800 */
[----:B------:R-:W-:-:S03]  /*ae90*/  MOV R8, 0xaeb0 ;  /* 0x0000aeb000087802 */ /* 0x000fc60000000f00 */
[----:B-1---5:R-:W-:Y:S05]  /*aea0*/  CALL.REL.NOINC `($_ZN7cutlass13device_kernelIN5flash19enable_sm80_to_sm89INS1_16FlashAttnBwdSm80INS1_25CollectiveMainloopBwdSm80ILi2ELi2EN4cute5tupleIJNS5_1CILi64EEENS7_ILi128EEES8_EEENS_10bfloat16_tEfNS_4arch4Sm80ELb0ELb1ELb1ELb0ELb1ELb0ELb0ELb0ELi2ELi2ELi4ELi2ELb1EEENS1_24CollectiveEpilogueBwdGQAISA_fSD_Li256ELb0ELb1EEENS1_19SingleTileSchedulerILb0ELb0ELb0ELi128EEEEEEEEEvNT_6ParamsE$_ZZN4cuteplIJNS_1CILi0EEES2_EJiEEEDaRKNS_15ArithmeticTupleIJDpT_EEERKNS3_IJDpT0_EEEENKUlDpRKT_E_clIJiS2_EEEDaSH_) ;  /* 0xfffff6a000007944 */ /* 0x022fea0003c3ffff */
[----:B------:R-:W-:Y:S02]  /*aeb0*/  MOV R8, 0xaed0 ;  /* 0x0000aed000087802 */ /* 0x000fe40000000f00 */
[----:B-1---5:R-:W-:Y:S05]  /*aec0*/  CALL.REL.NOINC `($_ZN7cutlass13device_kernelIN5flash19enable_sm80_to_sm89INS1_16FlashAttnBwdSm80INS1_25CollectiveMainloopBwdSm80ILi2ELi2EN4cute5tupleIJNS5_1CILi64EEENS7_ILi128EEES8_EEENS_10bfloat16_tEfNS_4arch4Sm80ELb0ELb1ELb1ELb0ELb1ELb0ELb0ELb0ELi2ELi2ELi4ELi2ELb1EEENS1_24CollectiveEpilogueBwdGQAISA_fSD_Li256ELb0ELb1EEENS1_19SingleTileSchedulerILb0ELb0ELb0ELi128EEEEEEEEEvNT_6ParamsE$_ZZN4cuteplIJNS_1CILi0EEES2_EJiS2_EEEDaRKNS_15ArithmeticTupleIJDpT_EEERKNS3_IJDpT0_EEEENKUlDpRKT_E_clIJiS2_EEEDaSH_) ;  /* 0xfffff6f000007944 */ /* 0x022fea0003c3ffff */
[----:B------:R2:W-:Y:S04]  /*aed0*/  STL [R1+0x180], RZ ;  /* 0x000180ff01007387 */ /* 0x0005e80000100800 */
[----:B------:R-:W3:Y:S04]  /*aee0*/  LDL.64 R6, [UR6+0x30] ;  /* 0x00003006ff067983 */ /* 0x000ee80008100a00 */
[----:B---3--:R-:W3:Y:S01]  /*aef0*/  LD.E.U8 R4, [R6.64] ;  /* 0x0000001a06047980 */ /* 0x008ee2000c101100 */
[----:B------:R-:W-:Y:S01]  /*af00*/  IMAD.MOV.U32 R5, RZ, RZ, RZ ;  /* 0x000000ffff057224 */ /* 0x000fe200078e00ff */
[----:B---3--:R-:W-:-:S04]  /*af10*/  LOP3.LUT R4, R4, 0x1, RZ, 0xc0, !PT ;  /* 0x0000000104047812 */ /* 0x008fc800078ec0ff */
[----:B------:R-:W-:Y:S02]  /*af20*/  ISETP.NE.U32.AND P4, PT, R4, 0x1, PT ;  /* 0x000000010400780c */ /* 0x000fe40003f85070 */
[----:B------:R-:W-:-:S06]  /*af30*/  MOV R4, 0xaf50 ;  /* 0x0000af5000047802 */ /* 0x000fcc0000000f00 */
[----:B-12--5:R-:W-:Y:S05]  /*af40*/  CALL.REL.NOINC `($_ZN7cutlass13device_kernelIN5flash19enable_sm80_to_sm89INS1_16FlashAttnBwdSm80INS1_25CollectiveMainloopBwdSm80ILi2ELi2EN4cute5tupleIJNS5_1CILi64EEENS7_ILi128EEES8_EEENS_10bfloat16_tEfNS_4arch4Sm80ELb0ELb1ELb1ELb0ELb1ELb0ELb0ELb0ELi2ELi2ELi4ELi2ELb1EEENS1_24CollectiveEpilogueBwdGQAISA_fSD_Li256ELb0ELb1EEENS1_19SingleTileSchedulerILb0ELb0ELb0ELi128EEEEEEEEEvNT_6ParamsE$_ZN4cute3eso3ESOILb1ELb0EJNS_10UnderscoreEiiEEC2ERKS2_RKiS7_) ;  /* 0xffffc83000007944 */ /* 0x026fea0003c3ffff */
[----:B------:R-:W2:Y:S02]  /*af50*/  LDL R7, [R1+0x168] ;  /* 0x0001680001077983 */ /* 0x000ea40000100800 */
[----:B--2---:R-:W-:Y:S01]  /*af60*/  SHF.R.S32.HI R4, RZ, 0x1f, R7 ;  /* 0x0000001fff047819 */ /* 0x004fe20000011407 */
[-C--:B------:R-:W-:Y:S02]  /*af70*/  IMAD R5, R21, R7.reuse, RZ ;  /* 0x0000000715057224 */ /* 0x080fe400078e02ff */
[----:B-1----:R-:W-:-:S04]  /*af80*/  IMAD.WIDE.U32 R6, R20, R7, RZ ;  /* 0x0000000714067225 */ /* 0x002fc800078e00ff */
[----:B------:R-:W-:Y:S01]  /*af90*/  IMAD R5, R20, R4, R5 ;  /* 0x0000000414057224 */ /* 0x000fe200078e0205 */
[----:B------:R-:W-:-:S04]  /*afa0*/  MOV R4, 0xafd0 ;  /* 0x0000afd000047802 */ /* 0x000fc80000000f00 */
[----:B------:R-:W-:Y:S02]  /*afb0*/  IADD3 R5, R7, R5, RZ ;  /* 0x0000000507057210 */ /* 0x000fe40007ffe0ff */
[----:B------:R-:W-:Y:S05]  /*afc0*/  CALL.REL.NOINC `($_ZN7cutlass13device_kernelIN5flash19enable_sm80_to_sm89INS1_16FlashAttnBwdSm80INS1_25CollectiveMainloopBwdSm80ILi2ELi2EN4cute5tupleIJNS5_1CILi64EEENS7_ILi128EEES8_EEENS_10bfloat16_tEfNS_4arch4Sm80ELb0ELb1ELb1ELb0ELb1ELb0ELb0ELb0ELi2ELi2ELi4ELi2ELb1EEENS1_24CollectiveEpilogueBwdGQAISA_fSD_Li256ELb0ELb1EEENS1_19SingleTileSchedulerILb0ELb0ELb0ELi128EEEEEEEEEvNT_6ParamsE$_ZN4cute3eso3ESOILb1ELb0EJNS_6LayoutINS_5tupleIJNS3_IJNS_1CILi8EEENS4_ILi1EEEEEEEEENS3_IJNS3_IJS6_NS4_ILi0EEEEEEEEEEElEEC2ERKSC_RKl) ;  /* 0xffffcf1000007944 */ /* 0x000fea0003c3ffff */
[----:B------:R-:W2:Y:S01]  /*afd0*/  LDL.64 R4, [R1+0x168] ;  /* 0x0001680001047983 */ /* 0x000ea20000100a00 */
[----:B------:R-:W-:Y:S02]  /*afe0*/  MOV R12, 0xb020 ;  /* 0x0000b020000c7802 */ /* 0x000fe40000000f00 */
[----:B--2---:R-:W-:-:S04]  /*aff0*/  LEA R8, P5, R4, R18, 0x1 ;  /* 0x0000001204087211 */ /* 0x004fc800078a08ff */
[----:B------:R-:W-:-:S04]  /*b000*/  LEA.HI.X R9, R4, R19, R5, 0x1, P5 ;  /* 0x0000001304097211 */ /* 0x000fc800028f0c05 */
[----:B-1----:R-:W-:Y:S05]  /*b010*/  CALL.REL.NOINC `($_ZN7cutlass13device_kernelIN5flash19enable_sm80_to_sm89INS1_16FlashAttnBwdSm80INS1_25CollectiveMainloopBwdSm80ILi2ELi2EN4cute5tupleIJNS5_1CILi64EEENS7_ILi128EEES8_EEENS_10bfloat16_tEfNS_4arch4Sm80ELb0ELb1ELb1ELb0ELb1ELb0ELb0ELb0ELi2ELi2ELi4ELi2ELb1EEENS1_24CollectiveEpilogueBwdGQAISA_fSD_Li256ELb0ELb1EEENS1_19SingleTileSchedulerILb0ELb0ELb0ELi128EEEEEEEEEvNT_6ParamsE$_ZN4cute8gmem_ptrIPKN7cutlass10bfloat16_tEECI1NS_12iter_adaptorIS4_S5_EEES4_) ;  /* 0xffffd37000007944 */ /* 0x002fea0003c3ffff */
[----:B------:R1:W5:Y:S01]  /*b020*/  LDL.64 R4, [R1+0x168] ;  /* 0x0001680001047983 */ /* 0x0003620000100a00 */
[----:B------:R-:W-:-:S03]  /*b030*/  MOV R6, 0xb050 ;  /* 0x0000b05000067802 */ /* 0x000fc60000000f00 */
[----:B-1---5:R-:W-:Y:S05]  /*b040*/  CALL.REL.NOINC `($_ZN7cutlass13device_kernelIN5flash19enable_sm80_to_sm89INS1_16FlashAttnBwdSm80INS1_25CollectiveMainloopBwdSm80ILi2ELi2EN4cute5tupleIJNS5_1CILi64EEENS7_ILi128EEES8_EEENS_10bfloat16_tEfNS_4arch4Sm80ELb0ELb1ELb1ELb0ELb1ELb0ELb0ELb0ELi2ELi2ELi4ELi2ELb1EEENS1_24CollectiveEpilogueBwdGQAISA_fSD_Li256ELb0ELb1EEENS1_19SingleTileSchedulerILb0ELb0ELb0ELi128EEEEEEEEEvNT_6ParamsE$_ZN4cute3eso3ESOILb1ELb0EJNS_6LayoutINS_5tupleIJNS3_IJNS_1CILi8EEENS4_ILi1EEEEEEEEENS3_IJNS3_IJS6_NS4_ILi0EEEEEEEEEEENS_10ViewEngineINS_8gmem_ptrIPKN7cutlass10bfloat16_tEEEEEEEC2ERKSC_RKSK_) ;  /* 0xffffcda000007944 */ /* 0x022fea0003c3ffff */
[----:B------:R2:W5:Y:S01]  /*b050*/  LDL.64 R8, [R1+0x168] ;  /* 0x0001680001087983 */ /* 0x0005620000100a00 */
[----:B-1----:R-:W-:Y:S02]  /*b060*/  MOV R5, RZ ;  /* 0x000000ff00057202 */ /* 0x002fe40000000f00 */
[----:B------:R-:W-:Y:S02]  /*b070*/  MOV R4, 0xb090 ;  /* 0x0000b09000047802 */ /* 0x000fe40000000f00 */
[----:B--2--5:R-:W-:Y:S05]  /*b080*/  CALL.REL.NOINC `($_ZN7cutlass13device_kernelIN5flash19enable_sm80_to_sm89INS1_16FlashAttnBwdSm80INS1_25CollectiveMainloopBwdSm80ILi2ELi2EN4cute5tupleIJNS5_1CILi64EEENS7_ILi128EEES8_EEENS_10bfloat16_tEfNS_4arch4Sm80ELb0ELb1ELb1ELb0ELb1ELb0ELb0ELb0ELi2ELi2ELi4ELi2ELb1EEENS1_24CollectiveEpilogueBwdGQAISA_fSD_Li256ELb0ELb1EEENS1_19SingleTileSchedulerILb0ELb0ELb0ELi128EEEEEEEEEvNT_6ParamsE$_ZN4cute3eso3ESOILb1ELb0EJNS_10UnderscoreEiiEEC2ERKS2_RKiS7_) ;  /* 0xffffc6f000007944 */ /* 0x024fea0003c3ffff */
[----:B------:R-:W2:Y:S01]  /*b090*/  LDL R5, [R1+0x168] ;  /* 0x0001680001057983 */ /* 0x000ea20000100800 */
[----:B------:R-:W-:Y:S02]  /*b0a0*/  MOV R4, 0xb0d0 ;  /* 0x0000b0d000047802 */ /* 0x000fe40000000f00 */
[----:B--2---:R-:W-:Y:S02]  /*b0b0*/  SHF.L.U32 R5, R5, 0xb, RZ ;  /* 0x0000000b05057819 */ /* 0x004fe400000006ff */
[----:B-1----:R-:W-:Y:S05]  /*b0c0*/  CALL.REL.NOINC `($_ZN7cutlass13device_kernelIN5flash19enable_sm80_to_sm89INS1_16FlashAttnBwdSm80INS1_25CollectiveMainloopBwdSm80ILi2ELi2EN4cute5tupleIJNS5_1CILi64EEENS7_ILi128EEES8_EEENS_10bfloat16_tEfNS_4arch4Sm80ELb0ELb1ELb1ELb0ELb1ELb0ELb0ELb0ELi2ELi2ELi4ELi2ELb1EEENS1_24CollectiveEpilogueBwdGQAISA_fSD_Li256ELb0ELb1EEENS1_19SingleTileSchedulerILb0ELb0ELb0ELi128EEEEEEEEEvNT_6ParamsE$_ZN4cute3eso3ESOILb1ELb0EJNS_6LayoutINS_5tupleIJNS3_IJNS_1CILi8EEENS4_ILi1EEEEEEEEENS3_IJNS3_IJS6_NS4_ILi0EEEEEEEEEEEiEEC2ERKSC_RKi) ;  /* 0xffffcdc000007944 */ /* 0x002fea0003c3ffff */
[----:B------:R-:W2:Y:S01]  /*b0d0*/  LDL R5, [R1+0x168] ;  /* 0x0001680001057983 */ /* 0x000ea20000100800 */
[----:B------:R-:W-:Y:S01]  /*b0e0*/  MOV R4, 0xb110 ;  /* 0x0000b11000047802 */ /* 0x000fe20000000f00 */
[----:B--2---:R-:W-:-:S04]  /*b0f0*/  IMAD.WIDE R6, R5, 0x2, R16 ;  /* 0x0000000205067825 */ /* 0x004fc800078e0210 */
[----:B------:R-:W-:Y:S05]  /*b100*/  CALL.REL.NOINC `($_ZN7cutlass13device_kernelIN5flash19enable_sm80_to_sm89INS1_16FlashAttnBwdSm80INS1_25CollectiveMainloopBwdSm80ILi2ELi2EN4cute5tupleIJNS5_1CILi64EEENS7_ILi128EEES8_EEENS_10bfloat16_tEfNS_4arch4Sm80ELb0ELb1ELb1ELb0ELb1ELb0ELb0ELb0ELi2ELi2ELi4ELi2ELb1EEENS1_24CollectiveEpilogueBwdGQAISA_fSD_Li256ELb0ELb1EEENS1_19SingleTileSchedulerILb0ELb0ELb0ELi128EEEEEEEEEvNT_6ParamsE$_ZN4cute8smem_ptrIPN7cutlass10bfloat16_tEECI1NS_12iter_adaptorIS3_S4_EEES3_) ;  /* 0xffffd36000007944 */ /* 0x000fea0003c3ffff */
[----:B------:R2:W5:Y:S01]  /*b110*/  LDL.64 R4, [R1+0x168] ;  /* 0x0001680001047983 */ /* 0x0005620000100a00 */
[----:B-1----:R-:W-:-:S03]  /*b120*/  MOV R6, 0xb140 ;  /* 0x0000b14000067802 */ /* 0x002fc60000000f00 */
[----:B--2--5:R-:W-:Y:S05]  /*b130*/  CALL.REL.NOINC `($_ZN7cutlass13device_kernelIN5flash19enable_sm80_to_sm89INS1_16FlashAttnBwdSm80INS1_25CollectiveMainloopBwdSm80ILi2ELi2EN4cute5tupleIJNS5_1CILi64EEENS7_ILi128EEES8_EEENS_10bfloat16_tEfNS_4arch4Sm80ELb0ELb1ELb1ELb0ELb1ELb0ELb0ELb0ELi2ELi2ELi4ELi2ELb1EEENS1_24CollectiveEpilogueBwdGQAISA_fSD_Li256ELb0ELb1EEENS1_19SingleTileSchedulerILb0ELb0ELb0ELi128EEEEEEEEEvNT_6ParamsE$_ZN4cute3eso3ESOILb1ELb0EJNS_6LayoutINS_5tupleIJNS3_IJNS_1CILi8EEENS4_ILi1EEEEEEEEENS3_IJNS3_IJS6_NS4_ILi0EEEEEEEEEEENS_10ViewEngineINS_8smem_ptrIPN7cutlass10bfloat16_tEEEEEEEC2ERKSC_RKSJ_) ;  /* 0xffffcd0000007944 */ /* 0x024fea0003c3ffff */
[----:B------:R2:W5:Y:S01]  /*b140*/  LDL.64 R6, [R1+0x168] ;  /* 0x0001680001067983 */ /* 0x0005620000100a00 */
[----:B------:R-:W-:-:S03]  /*b150*/  MOV R12, 0xb170 ;  /* 0x0000b170000c7802 */ /* 0x000fc60000000f00 */
[----:B-12--5:R-:W-:Y:S05]  /*b160*/  CALL.REL.NOINC `($_ZN7cutlass13device_kernelIN5flash19enable_sm80_to_sm89INS1_16FlashAttnBwdSm80INS1_25CollectiveMainloopBwdSm80ILi2ELi2EN4cute5tupleIJNS5_1CILi64EEENS7_ILi128EEES8_EEENS_10bfloat16_tEfNS_4arch4Sm80ELb0ELb1ELb1ELb0ELb1ELb0ELb0ELb0ELi2ELi2ELi4ELi2ELb1EEENS1_24CollectiveEpilogueBwdGQAISA_fSD_Li256ELb0ELb1EEENS1_19SingleTileSchedulerILb0ELb0ELb0ELi128EEEEEEEEEvNT_6ParamsE$_ZN4cute8gmem_ptrIPKN7cutlass10bfloat16_tEECI1NS_12iter_adaptorIS4_S5_EEES4_) ;  /* 0xffffd22000007944 */ /* 0x026fea0003c3ffff */
[----:B------:R1:W5:Y:S01]  /*b170*/  LDL.64 R4, [R1+0x168] ;  /* 0x0001680001047983 */ /* 0x0003620000100a00 */
[----:B------:R-:W-:-:S02]  /*b180*/  MOV R8, UR7 ;  /* 0x0000000700087c02 */ /* 0x000fc40008000f00 */
[----:B------:R-:W-:Y:S02]  /*b190*/  MOV R12, 0xb1b0 ;  /* 0x0000b1b0000c7802 */ /* 0x000fe40000000f00 */
[----:B-1---5:R-:W-:Y:S05]  /*b1a0*/  CALL.REL.NOINC `($_ZN7cutlass13device_kernelIN5flash19enable_sm80_to_sm89INS1_16FlashAttnBwdSm80INS1_25CollectiveMainloopBwdSm80ILi2ELi2EN4cute5tupleIJNS5_1CILi64EEENS7_ILi128EEES8_EEENS_10bfloat16_tEfNS_4arch4Sm80ELb0ELb1ELb1ELb0ELb1ELb0ELb0ELb0ELi2ELi2ELi4ELi2ELb1EEENS1_24CollectiveEpilogueBwdGQAISA_fSD_Li256ELb0ELb1EEENS1_19SingleTileSchedulerILb0ELb0ELb0ELi128EEEEEEEEEvNT_6ParamsE$_ZN4cute8gmem_ptrIPKN7cutlass9uint128_tEECI1NS_12iter_adaptorIS4_S5_EEES4_) ;  /* 0xffffd23000007944 */ /* 0x022fea0003c3ffff */
[----:B------:R1:W5:Y:S01]  /*b1b0*/  LDL.64 R4, [R1+0x168] ;  /* 0x0001680001047983 */ /* 0x0003620000100a00 */
[----:B------:R-:W-:Y:S02]  /*b1c0*/  MOV R8, UR7 ;  /* 0x0000000700087c02 */ /* 0x000fe40008000f00 */
[----:B------:R-:W-:Y:S02]  /*b1d0*/  MOV R12, 0xb1f0 ;  /* 0x0000b1f0000c7802 */ /* 0x000fe40000000f00 */
[----:B-1---5:R-:W-:Y:S05]  /*b1e0*/  CALL.REL.NOINC `($_ZN7cutlass13device_kernelIN5flash19enable_sm80_to_sm89INS1_16FlashAttnBwdSm80INS1_25CollectiveMainloopBwdSm80ILi2ELi2EN4cute5tupleIJNS5_1CILi64EEENS7_ILi128EEES8_EEENS_10bfloat16_tEfNS_4arch4Sm80ELb0ELb1ELb1ELb0ELb1ELb0ELb0ELb0ELi2ELi2ELi4ELi2ELb1EEENS1_24CollectiveEpilogueBwdGQAISA_fSD_Li256ELb0ELb1EEENS1_19SingleTileSchedulerILb0ELb0ELb0ELi128EEEEEEEEEvNT_6ParamsE$_ZN4cute3eso3ESOILb1ELb0EJNS_6LayoutINS_5tupleIJNS3_IJNS_1CILi1EEES5_EEEEEENS3_IJNS3_IJS5_NS4_ILi0EEEEEEEEEEENS_10ViewEngineINS_8gmem_ptrIPKN7cutlass9uint128_tEEEEEEEC2ERKSB_RKSJ_) ;  /* 0xffffca0000007944 */ /* 0x022fea0003c3ffff */
[----:B------:R2:W5:Y:S01]  /*b1f0*/  LDL.64 R26, [R1+0x168] ;  /* 0x00016800011a7983 */ /* 0x0005620000100a00 */
[----:B-1----:R-:W-:-:S03]  /*b200*/  MOV R4, 0xb220 ;  /* 0x0000b22000047802 */ /* 0x002fc60000000f00 */
[----:B--2--5:R-:W-:Y:S05]  /*b210*/  CALL.REL.NOINC `($_ZN7cutlass13device_kernelIN5flash19enable_sm80_to_sm89INS1_16FlashAttnBwdSm80INS1_25CollectiveMainloopBwdSm80ILi2ELi2EN4cute5tupleIJNS5_1CILi64EEENS7_ILi128EEES8_EEENS_10bfloat16_tEfNS_4arch4Sm80ELb0ELb1ELb1ELb0ELb1ELb0ELb0ELb0ELi2ELi2ELi4ELi2ELb1EEENS1_24CollectiveEpilogueBwdGQAISA_fSD_Li256ELb0ELb1EEENS1_19SingleTileSchedulerILb0ELb0ELb0ELi128EEEEEEEEEvNT_6ParamsE$_ZN4cute8smem_ptrIPN7cutlass10bfloat16_tEECI1NS_12iter_adaptorIS3_S4_EEES3_) ;  /* 0xffffd25000007944 */ /* 0x024fea0003c3ffff */
[----:B------:R2:W5:Y:S01]  /*b220*/  LDL.64 R4, [R1+0x168] ;  /* 0x0001680001047983 */ /* 0x0005620000100a00 */
[----:B-1----:R-:W-:Y:S02]  /*b230*/  MOV R6, UR7 ;  /* 0x0000000700067c02 */ /* 0x002fe40008000f00 */
[----:B------:R-:W-:Y:S02]  /*b240*/  MOV R8, 0xb260 ;  /* 0x0000b26000087802 */ /* 0x000fe40000000f00 */
[----:B--2--5:R-:W-:Y:S05]  /*b250*/  CALL.REL.NOINC `($_ZN7cutlass13device_kernelIN5flash19enable_sm80_to_sm89INS1_16FlashAttnBwdSm80INS1_25CollectiveMainloopBwdSm80ILi2ELi2EN4cute5tupleIJNS5_1CILi64EEENS7_ILi128EEES8_EEENS_10bfloat16_tEfNS_4arch4Sm80ELb0ELb1ELb1ELb0ELb1ELb0ELb0ELb0ELi2ELi2ELi4ELi2ELb1EEENS1_24CollectiveEpilogueBwdGQAISA_fSD_Li256ELb0ELb1EEENS1_19SingleTileSchedulerILb0ELb0ELb0ELi128EEEEEEEEEvNT_6ParamsE$_ZN4cute8smem_ptrIPN7cutlass9uint128_tEECI1NS_12iter_adaptorIS3_S4_EEES3_) ;  /* 0xffffd25000007944 */ /* 0x024fea0003c3ffff */
[----:B-1----:R1:W5:Y:S01]  /*b260*/  LDL.64 R4, [R1+0x168] ;  /* 0x0001680001047983 */ /* 0x0023620000100a00 */
[----:B------:R-:W-:Y:S02]  /*b270*/  MOV R6, UR7 ;  /* 0x0000000700067c02 */ /* 0x000fe40008000f00 */
[----:B------:R-:W-:-:S02]  /*b280*/  MOV R8, 0xb2a0 ;  /* 0x0000b2a000087802 */ /* 0x000fc40000000f00 */
[----:B-1---5:R-:W-:Y:S05]  /*b290*/  CALL.REL.NOINC `($_ZN7cutlass13device_kernelIN5flash19enable_sm80_to_sm89INS1_16FlashAttnBwdSm80INS1_25CollectiveMainloopBwdSm80ILi2ELi2EN4cute5tupleIJNS5_1CILi64EEENS7_ILi128EEES8_EEENS_10bfloat16_tEfNS_4arch4Sm80ELb0ELb1ELb1ELb0ELb1ELb0ELb0ELb0ELi2ELi2ELi4ELi2ELb1EEENS1_24CollectiveEpilogueBwdGQAISA_fSD_Li256ELb0ELb1EEENS1_19SingleTileSchedulerILb0ELb0ELb0ELi128EEEEEEEEEvNT_6ParamsE$_ZN4cute3eso3ESOILb1ELb0EJNS_6LayoutINS_5tupleIJNS3_IJNS_1CILi1EEES5_EEEEEENS3_IJNS3_IJS5_NS4_ILi0EEEEEEEEEEENS_10ViewEngineINS_8smem_ptrIPN7cutlass9uint128_tEEEEEEEC2ERKSB_RKSI_) ;  /* 0xffffc9a000007944 */ /* 0x022fea0003c3ffff */
[----:B-1----:R1:W5:Y:S01]  /*b2a0*/  LDL R4, [R1+0x168] ;  /* 0x0001680001047983 */ /* 0x0023620000100800 */
[----:B------:R-:W-:-:S03]  /*b2b0*/  MOV R6, 0xb2d0 ;  /* 0x0000b2d000067802 */ /* 0x000fc60000000f00 */
[----:B-1---5:R-:W-:Y:S05]  /*b2c0*/  CALL.REL.NOINC `($_ZN7cutlass13device_kernelIN5flash19enable_sm80_to_sm89INS1_16FlashAttnBwdSm80INS1_25CollectiveMainloopBwdSm80ILi2ELi2EN4cute5tupleIJNS5_1CILi64EEENS7_ILi128EEES8_EEENS_10bfloat16_tEfNS_4arch4Sm80ELb0ELb1ELb1ELb0ELb1ELb0ELb0ELb0ELi2ELi2ELi4ELi2ELb1EEENS1_24CollectiveEpilogueBwdGQAISA_fSD_Li256ELb0ELb1EEENS1_19SingleTileSchedulerILb0ELb0ELb0ELi128EEEEEEEEEvNT_6ParamsE$_ZN73_INTERNAL_24fd9406_37_flash_bwd_hdim64_bf16_softcap_sm80_cu_3fbc093a_291824__cvta_generic_to_sharedEPKv) ;  /* 0xffffd26000007944 */ /* 0x022fea0003c3ffff */
        /* <DEDUP_REMOVED lines=9> */
[----:B-1----:R-:W-:Y:S05]  /*b360*/  CALL.REL.NOINC `($_ZN7cutlass13device_kernelIN5flash19enable_sm80_to_sm89INS1_16FlashAttnBwdSm80INS1_25CollectiveMainloopBwdSm80ILi2ELi2EN4cute5tupleIJNS5_1CILi64EEENS7_ILi128EEES8_EEENS_10bfloat16_tEfNS_4arch4Sm80ELb0ELb1ELb1ELb0ELb1ELb0ELb0ELb0ELi2ELi2ELi4ELi2ELb1EEENS1_24CollectiveEpilogueBwdGQAISA_fSD_Li256ELb0ELb1EEENS1_19SingleTileSchedulerILb0ELb0ELb0ELi128EEEEEEEEEvNT_6ParamsE$_ZN4cute3eso3ESOILb1ELb0EJNS_1CILi0EEEiS3_EEC2ERKS3_RKiS6_) ;  /* 0xffffc66000007944 */ /* 0x002fea0003c3ffff */
[----:B-1----:R-:W2:Y:S01]  /*b370*/  LDL R5, [R1+0x168] ;  /* 0x0001680001057983 */ /* 0x002ea20000100800 */
[----:B------:R-:W-:Y:S01]  /*b380*/  MOV R4, 0xb3c0 ;  /* 0x0000b3c000047802 */ /* 0x000fe20000000f00 */
[----:B------:R-:W-:Y:S01]  /*b390*/  UMOV UR40, UR7 ;  /* 0x0000000700287c82 */ /* 0x000fe20008000000 */
[----:B--2---:R-:W-:-:S02]  /*b3a0*/  SHF.L.U32 R5, R5, 0x5, RZ ;  /* 0x0000000505057819 */ /* 0x004fc400000006ff */
[----:B------:R-:W-:Y:S05]  /*b3b0*/  CALL.REL.NOINC `($_ZN7cutlass13device_kernelIN5flash19enable_sm80_to_sm89INS1_16FlashAttnBwdSm80INS1_25CollectiveMainloopBwdSm80ILi2ELi2EN4cute5tupleIJNS5_1CILi64EEENS7_ILi128EEES8_EEENS_10bfloat16_tEfNS_4arch4Sm80ELb0ELb1ELb1ELb0ELb1ELb0ELb0ELb0ELi2ELi2ELi4ELi2ELb1EEENS1_24CollectiveEpilogueBwdGQAISA_fSD_Li256ELb0ELb1EEENS1_19SingleTileSchedulerILb0ELb0ELb0ELi128EEEEEEEEEvNT_6ParamsE$_ZN4cute5tupleIJiEEC2ERKi) ;  /* 0xffffcf0000007944 */ /* 0x000fea0003c3ffff */
        /* <DEDUP_REMOVED lines=20> */
[----:B------:R-:W-:Y:S01]  /*b500*/  IMAD.MOV.U32 R5, RZ, RZ, 0x1 ;  /* 0x00000001ff057424 */ /* 0x000fe200078e00ff */
        /* <DEDUP_REMOVED lines=21> */
[----:B-1----:R-:W-:Y:S02]  /*b660*/  MOV R5, 0x1 ;  /* 0x0000000100057802 */ /* 0x002fe40000000f00 */
        /* <DEDUP_REMOVED lines=38> */
[----:B------:R-:W-:-:S05]  /*b8d0*/  IMAD.MOV.U32 R8, RZ, RZ, 0x1 ;  /* 0x00000001ff087424 */ /* 0x000fca00078e00ff */
[----:B------:R1:W-:Y:S04]  /*b8e0*/  STL [R1+0x180], R8 ;  /* 0x0001800801007387 */ /* 0x0003e80000100800 */
[----:B------:R-:W5:Y:S01]  /*b8f0*/  LDL.64 R14, [UR6+0x38] ;  /* 0x00003806ff0e7983 */ /* 0x000f620008100a00 */
[----:B------:R-:W-:Y:S02]  /*b900*/  ISETP.GE.OR P4, PT, R198, R13, P4 ;  /* 0x0000000dc600720c */ /* 0x000fe40002786670 */
[----:B------:R-:W-:-:S11]  /*b910*/  MOV R6, 0xb970 ;  /* 0x0000b97000067802 */ /* 0x000fd60000000f00 */
[----:B------:R-:W-:Y:S01]  /*b920*/  @!PT LDS RZ, [RZ] ;  /* 0x00000000fffff984 */ /* 0x000fe20000000800 */
[----:B------:R-:W-:Y:S01]  /*b930*/  @!PT LDS RZ, [RZ] ;  /* 0x00000000fffff984 */ /* 0x000fe20000000800 */
[----:B------:R-:W-:Y:S01]  /*b940*/  @!PT LDS RZ, [RZ] ;  /* 0x00000000fffff984 */ /* 0x000fe20000000800 */
[----:B------:R1:W-:Y:S02]  /*b950*/  LDGSTS.E.BYPASS.LTC128B.128 [R4], [R16.64], !P4 ;  /* 0x0000000010047fae */ /* 0x0003e4000e101d5a */
[----:B-1---5:R-:W-:Y:S05]  /*b960*/  CALL.REL.NOINC `($_ZN7cutlass13device_kernelIN5flash19enable_sm80_to_sm89INS1_16FlashAttnBwdSm80INS1_25CollectiveMainloopBwdSm80ILi2ELi2EN4cute5tupleIJNS5_1CILi64EEENS7_ILi128EEES8_EEENS_10bfloat16_tEfNS_4arch4Sm80ELb0ELb1ELb1ELb0ELb1ELb0ELb0ELb0ELi2ELi2ELi4ELi2ELb1EEENS1_24CollectiveEpilogueBwdGQAISA_fSD_Li256ELb0ELb1EEENS1_19SingleTileSchedulerILb0ELb0ELb0ELi128EEEEEEEEEvNT_6ParamsE$_ZN4cute3eso3ESOILb1ELb0EJNS_10UnderscoreES2_iEEC2ERKS2_S5_RKi) ;  /* 0xffffbd8000007944 */ /* 0x022fea0003c3ffff */
[----:B------:R-:W2:Y:S01]  /*b970*/  LDL R5, [R1+0x168] ;  /* 0x0001680001057983 */ /* 0x000ea20000100800 */
[----:B------:R-:W-:Y:S02]  /*b980*/  MOV R4, 0xb9b0 ;  /* 0x0000b9b000047802 */ /* 0x000fe40000000f00 */
[----:B--2---:R-:W-:Y:S02]  /*b990*/  SHF.L.U32 R5, R5, 0x6, RZ ;  /* 0x0000000605057819 */ /* 0x004fe400000006ff */
[----:B-1----:R-:W-:Y:S05]  /*b9a0*/  CALL.REL.NOINC `($_ZN7cutlass13device_kernelIN5flash19enable_sm80_to_sm89INS1_16FlashAttnBwdSm80INS1_25CollectiveMainloopBwdSm80ILi2ELi2EN4cute5tupleIJNS5_1CILi64EEENS7_ILi128EEES8_EEENS_10bfloat16_tEfNS_4arch4Sm80ELb0ELb1ELb1ELb0ELb1ELb0ELb0ELb0ELi2ELi2ELi4ELi2ELb1EEENS1_24CollectiveEpilogueBwdGQAISA_fSD_Li256ELb0ELb1EEENS1_19SingleTileSchedulerILb0ELb0ELb0ELi128EEEEEEEEEvNT_6ParamsE$_ZN4cute3eso3ESOILb1ELb0EJNS_6LayoutINS_5tupleIJNS3_IJNS_1CILi4EEENS4_ILi1EEEEEES6_EEENS3_IJNS3_IJS6_NS4_ILi0EEEEEES9_EEEEEiEEC2ERKSC_RKi) ;  /* 0xffffc3f000007944 */ /* 0x002fea0003c3ffff */
[----:B------:R-:W2:Y:S04]  /*b9b0*/  LD.E.64 R14, [R14.64+0x8] ;  /* 0x0000081a0e0e7980 */ /* 0x000ea8000c101b00 */
[----:B------:R-:W2:Y:S01]  /*b9c0*/  LDL R8, [R1+0x168] ;  /* 0x0001680001087983 */ /* 0x000ea20000100800 */
[----:B------:R-:W-:Y:S02]  /*b9d0*/  MOV R4, UR7 ;  /* 0x0000000700047c02 */ /* 0x000fe40008000f00 */
[----:B------:R-:W-:Y:S01]  /*b9e0*/  MOV R12, 0xba10 ;  /* 0x0000ba10000c7802 */ /* 0x000fe20000000f00 */
[----:B--2---:R-:W-:-:S04]  /*b9f0*/  IMAD.WIDE R8, R8, 0x4, R14 ;  /* 0x0000000408087825 */ /* 0x004fc800078e020e */
[----:B------:R-:W-:Y:S05]  /*ba00*/  CALL.REL.NOINC `($_ZN7cutlass13device_kernelIN5flash19enable_sm80_to_sm89INS1_16FlashAttnBwdSm80INS1_25CollectiveMainloopBwdSm80ILi2ELi2EN4cute5tupleIJNS5_1CILi64EEENS7_ILi128EEES8_EEENS_10bfloat16_tEfNS_4arch4Sm80ELb0ELb1ELb1ELb0ELb1ELb0ELb0ELb0ELi2ELi2ELi4ELi2ELb1EEENS1_24CollectiveEpilogueBwdGQAISA_fSD_Li256ELb0ELb1EEENS1_19SingleTileSchedulerILb0ELb0ELb0ELi128EEEEEEEEEvNT_6ParamsE$_ZN4cute8gmem_ptrIPKfECI1NS_12iter_adaptorIS2_S3_EEES2_) ;  /* 0xffffca2000007944 */ /* 0x000fea0003c3ffff */
[----:B-1----:R1:W5:Y:S01]  /*ba10*/  LDL.64 R4, [R1+0x168] ;  /* 0x0001680001047983 */ /* 0x0023620000100a00 */
[----:B------:R-:W-:-:S03]  /*ba20*/  MOV R6, 0xba40 ;  /* 0x0000ba4000067802 */ /* 0x000fc60000000f00 */
[----:B-1---5:R-:W-:Y:S05]  /*ba30*/  CALL.REL.NOINC `($_ZN7cutlass13device_kernelIN5flash19enable_sm80_to_sm89INS1_16FlashAttnBwdSm80INS1_25CollectiveMainloopBwdSm80ILi2ELi2EN4cute5tupleIJNS5_1CILi64EEENS7_ILi128EEES8_EEENS_10bfloat16_tEfNS_4arch4Sm80ELb0ELb1ELb1ELb0ELb1ELb0ELb0ELb0ELi2ELi2ELi4ELi2ELb1EEENS1_24CollectiveEpilogueBwdGQAISA_fSD_Li256ELb0ELb1EEENS1_19SingleTileSchedulerILb0ELb0ELb0ELi128EEEEEEEEEvNT_6ParamsE$_ZN4cute3eso3ESOILb1ELb0EJNS_6LayoutINS_5tupleIJNS3_IJNS_1CILi4EEENS4_ILi1EEEEEES6_EEENS3_IJNS3_IJS6_NS4_ILi0EEEEEES9_EEEEENS_10ViewEngineINS_8gmem_ptrIPKfEEEEEEC2ERKSC_RKSI_) ;  /* 0xffffc2c000007944 */ /* 0x022fea0003c3ffff */
[----:B------:R-:W5:Y:S04]  /*ba40*/  LDL.64 R14, [UR6+0x40] ;  /* 0x00004006ff0e7983 */ /* 0x000f680008100a00 */
[----:B------:R2:W5:Y:S01]  /*ba50*/  LDL.64 R8, [R1+0x168] ;  /* 0x0001680001087983 */ /* 0x0005620000100a00 */
[----:B------:R-:W-:-:S02]  /*ba60*/  MOV R11, UR23 ;  /* 0x00000017000b7c02 */ /* 0x000fc40008000f00 */
[----:B------:R-:W-:Y:S02]  /*ba70*/  MOV R6, 0xba90 ;  /* 0x0000ba9000067802 */ /* 0x000fe40000000f00 */
[----:B-12--5:R-:W-:Y:S05]  /*ba80*/  CALL.REL.NOINC `($_ZN7cutlass13device_kernelIN5flash19enable_sm80_to_sm89INS1_16FlashAttnBwdSm80INS1_25CollectiveMainloopBwdSm80ILi2ELi2EN4cute5tupleIJNS5_1CILi64EEENS7_ILi128EEES8_EEENS_10bfloat16_tEfNS_4arch4Sm80ELb0ELb1ELb1ELb0ELb1ELb0ELb0ELb0ELi2ELi2ELi4ELi2ELb1EEENS1_24CollectiveEpilogueBwdGQAISA_fSD_Li256ELb0ELb1EEENS1_19SingleTileSchedulerILb0ELb0ELb0ELi128EEEEEEEEEvNT_6ParamsE$_ZN4cute3eso3ESOILb1ELb0EJNS_10UnderscoreES2_iEEC2ERKS2_S5_RKi) ;  /* 0xffffbc6000007944 */ /* 0x026fea0003c3ffff */
[----:B------:R-:W2:Y:S01]  /*ba90*/  LDL R5, [R1+0x168] ;  /* 0x0001680001057983 */ /* 0x000ea20000100800 */
[----:B------:R-:W-:Y:S02]  /*baa0*/  MOV R4, 0xbad0 ;  /* 0x0000bad000047802 */ /* 0x000fe40000000f00 */
[----:B--2---:R-:W-:Y:S02]  /*bab0*/  SHF.L.U32 R5, R5, 0x6, RZ ;  /* 0x0000000605057819 */ /* 0x004fe400000006ff */
[----:B-1----:R-:W-:Y:S05]  /*bac0*/  CALL.REL.NOINC `($_ZN7cutlass13device_kernelIN5flash19enable_sm80_to_sm89INS1_16FlashAttnBwdSm80INS1_25CollectiveMainloopBwdSm80ILi2ELi2EN4cute5tupleIJNS5_1CILi64EEENS7_ILi128EEES8_EEENS_10bfloat16_tEfNS_4arch4Sm80ELb0ELb1ELb1ELb0ELb1ELb0ELb0ELb0ELi2ELi2ELi4ELi2ELb1EEENS1_24CollectiveEpilogueBwdGQAISA_fSD_Li256ELb0ELb1EEENS1_19SingleTileSchedulerILb0ELb0ELb0ELi128EEEEEEEEEvNT_6ParamsE$_ZN4cute3eso3ESOILb1ELb0EJNS_6LayoutINS_5tupleIJNS3_IJNS_1CILi4EEENS4_ILi1EEEEEES6_EEENS3_IJNS3_IJS6_NS4_ILi0EEEEEES9_EEEEEiEEC2ERKSC_RKi) ;  /* 0xffffc2d000007944 */ /* 0x002fea0003c3ffff */
[----:B------:R-:W2:Y:S04]  /*bad0*/  LD.E.64 R14, [R14.64] ;  /* 0x0000001a0e0e7980 */ /* 0x000ea8000c101b00 */
[----:B------:R-:W2:Y:S01]  /*bae0*/  LDL R6, [R1+0x168] ;  /* 0x0001680001067983 */ /* 0x000ea20000100800 */
[----:B------:R-:W-:Y:S02]  /*baf0*/  MOV R4, UR7 ;  /* 0x0000000700047c02 */ /* 0x000fe40008000f00 */
[----:B------:R-:W-:Y:S01]  /*bb00*/  MOV R12, 0xbb30 ;  /* 0x0000bb30000c7802 */ /* 0x000fe20000000f00 */
[----:B--2---:R-:W-:-:S04]  /*bb10*/  IMAD.WIDE R6, R6, 0x4, R14 ;  /* 0x0000000406067825 */ /* 0x004fc800078e020e */
[----:B------:R-:W-:Y:S05]  /*bb20*/  CALL.REL.NOINC `($_ZN7cutlass13device_kernelIN5flash19enable_sm80_to_sm89INS1_16FlashAttnBwdSm80INS1_25CollectiveMainloopBwdSm80ILi2ELi2EN4cute5tupleIJNS5_1CILi64EEENS7_ILi128EEES8_EEENS_10bfloat16_tEfNS_4arch4Sm80ELb0ELb1ELb1ELb0ELb1ELb0ELb0ELb0ELi2ELi2ELi4ELi2ELb1EEENS1_24CollectiveEpilogueBwdGQAISA_fSD_Li256ELb0ELb1EEENS1_19SingleTileSchedulerILb0ELb0ELb0ELi128EEEEEEEEEvNT_6ParamsE$_ZN4cute8smem_ptrIPfECI1NS_12iter_adaptorIS1_S2_EEES1_) ;  /* 0xffffc9c000007944 */ /* 0x000fea0003c3ffff */
[----:B-1----:R1:W5:Y:S01]  /*bb30*/  LDL.64 R4, [R1+0x168] ;  /* 0x0001680001047983 */ /* 0x0023620000100a00 */
[----:B------:R-:W-:-:S03]  /*bb40*/  MOV R6, 0xbb60 ;  /* 0x0000bb6000067802 */ /* 0x000fc60000000f00 */
[----:B-1---5:R-:W-:Y:S05]  /*bb50*/  CALL.REL.NOINC `($_ZN7cutlass13device_kernelIN5flash19enable_sm80_to_sm89INS1_16FlashAttnBwdSm80INS1_25CollectiveMainloopBwdSm80ILi2ELi2EN4cute5tupleIJNS5_1CILi64EEENS7_ILi128EEES8_EEENS_10bfloat16_tEfNS_4arch4Sm80ELb0ELb1ELb1ELb0ELb1ELb0ELb0ELb0ELi2ELi2ELi4ELi2ELb1EEENS1_24CollectiveEpilogueBwdGQAISA_fSD_Li256ELb0ELb1EEENS1_19SingleTileSchedulerILb0ELb0ELb0ELi128EEEEEEEEEvNT_6ParamsE$_ZN4cute3eso3ESOILb1ELb0EJNS_6LayoutINS_5tupleIJNS3_IJNS_1CILi4EEENS4_ILi1EEEEEES6_EEENS3_IJNS3_IJS6_NS4_ILi0EEEEEES9_EEEEENS_10ViewEngineINS_8smem_ptrIPfEEEEEEC2ERKSC_RKSH_) ;  /* 0xffffc1f000007944 */ /* 0x022fea0003c3ffff */
[----:B------:R-:W5:Y:S04]  /*bb60*/  LDL.64 R12, [UR6+0x48] ;  /* 0x00004806ff0c7983 */ /* 0x000f680008100a00 */
[----:B------:R2:W5:Y:S01]  /*bb70*/  LDL.64 R6, [R1+0x168] ;  /* 0x0001680001067983 */ /* 0x0005620000100a00 */
[----:B-1----:R-:W-:Y:S01]  /*bb80*/  MOV R5, RZ ;  /* 0x000000ff00057202 */ /* 0x002fe20000000f00 */
[----:B------:R-:W-:Y:S01]  /*bb90*/  UMOV UR40, UR25 ;  /* 0x0000001900287c82 */ /* 0x000fe20008000000 */
[----:B------:R-:W-:-:S02]  /*bba0*/  MOV R4, 0xbbc0 ;  /* 0x0000bbc000047802 */ /* 0x000fc40000000f00 */
[----:B--2--5:R-:W-:Y:S05]  /*bbb0*/  CALL.REL.NOINC `($_ZN7cutlass13device_kernelIN5flash19enable_sm80_to_sm89INS1_16FlashAttnBwdSm80INS1_25CollectiveMainloopBwdSm80ILi2ELi2EN4cute5tupleIJNS5_1CILi64EEENS7_ILi128EEES8_EEENS_10bfloat16_tEfNS_4arch4Sm80ELb0ELb1ELb1ELb0ELb1ELb0ELb0ELb0ELi2ELi2ELi4ELi2ELb1EEENS1_24CollectiveEpilogueBwdGQAISA_fSD_Li256ELb0ELb1EEENS1_19SingleTileSchedulerILb0ELb0ELb0ELi128EEEEEEEEEvNT_6ParamsE$_ZN4cute3eso3ESOILb1ELb0EJNS_1CILi0EEEiEEC2ERKS3_RKi) ;  /* 0xffffbdc000007944 */ /* 0x024fea0003c3ffff */
[----:B------:R1:W5:Y:S01]  /*bbc0*/  LD.E R5, [R12.64] ;  /* 0x0000001a0c057980 */ /* 0x000362000c101900 */
[----:B------:R-:W-:-:S03]  /*bbd0*/  MOV R16, 0xbbf0 ;  /* 0x0000bbf000107802 */ /* 0x000fc60000000f00 */
[----:B-1---5:R-:W-:Y:S05]  /*bbe0*/  CALL.REL.NOINC `($_ZN7cutlass13device_kernelIN5flash19enable_sm80_to_sm89INS1_16FlashAttnBwdSm80INS1_25CollectiveMainloopBwdSm80ILi2ELi2EN4cute5tupleIJNS5_1CILi64EEENS7_ILi128EEES8_EEENS_10bfloat16_tEfNS_4arch4Sm80ELb0ELb1ELb1ELb0ELb1ELb0ELb0ELb0ELi2ELi2ELi4ELi2ELb1EEENS1_24CollectiveEpilogueBwdGQAISA_fSD_Li256ELb0ELb1EEENS1_19SingleTileSchedulerILb0ELb0ELb0ELi128EEEEEEEEEvNT_6ParamsE$_ZZN4cuteplIJiEJNS_1CILi0EEEEEEDaRKNS_15ArithmeticTupleIJDpT_EEERKNS3_IJDpT0_EEEENKUlDpRKT_E_clIJiEEEDaSH_) ;  /* 0xffffeb6000007944 */ /* 0x022fea0003c3ffff */
[----:B-----5:R-:W-:Y:S02]  /*bbf0*/  ISETP.GT.AND P4, PT, R4, 0x3f, PT ;  /* 0x0000003f0400780c */ /* 0x020fe40003f84270 */
[----:B------:R-:W-:-:S11]  /*bc00*/  MOV R11, 0x0 ;  /* 0x00000000000b7802 */ /* 0x000fd60000000f00 */
[----:B------:R-:W-:Y:S05]  /*bc10*/  @P4 RET.REL.NODEC R10 `(_ZN7cutlass13device_kernelIN5flash19enable_sm80_to_sm89INS1_16FlashAttnBwdSm80INS1_25CollectiveMainloopBwdSm80ILi2ELi2EN4cute5tupleIJNS5_1CILi64EEENS7_ILi128EEES8_EEENS_10bfloat16_tEfNS_4arch4Sm80ELb0ELb1ELb1ELb0ELb1ELb0ELb0ELb0ELi2ELi2ELi4ELi2ELb1EEENS1_24CollectiveEpilogueBwdGQAISA_fSD_Li256ELb0ELb1EEENS1_19SingleTileSchedulerILb0ELb0ELb0ELi128EEEEEEEEEvNT_6ParamsE) ;  /* 0xffff43e00a004950 */ /* 0x000fea0003c3ffff */
[----:B------:R-:W5:Y:S01]  /*bc20*/  LDL.64 R16, [UR6+0x50] ;  /* 0x00005006ff107983 */ /* 0x000f620008100a00 */
[----:B------:R-:W-:Y:S01]  /*bc30*/  IMAD.U32 R4, RZ, RZ, UR25 ;  /* 0x00000019ff047e24 */ /* 0x000fe2000f8e00ff */
[----:B------:R-:W-:Y:S02]  /*bc40*/  MOV R5, RZ ;  /* 0x000000ff00057202 */ /* 0x000fe40000000f00 */
[----:B------:R-:W-:Y:S02]  /*bc50*/  MOV R12, 0xbc70 ;  /* 0x0000bc70000c7802 */ /* 0x000fe40000000f00 */
[----:B-1---5:R-:W-:Y:S05]  /*bc60*/  CALL.REL.NOINC `($_ZN7cutlass13device_kernelIN5flash19enable_sm80_to_sm89INS1_16FlashAttnBwdSm80INS1_25CollectiveMainloopBwdSm80ILi2ELi2EN4cute5tupleIJNS5_1CILi64EEENS7_ILi128EEES8_EEENS_10bfloat16_tEfNS_4arch4Sm80ELb0ELb1ELb1ELb0ELb1ELb0ELb0ELb0ELi2ELi2ELi4ELi2ELb1EEENS1_24CollectiveEpilogueBwdGQAISA_fSD_Li256ELb0ELb1EEENS1_19SingleTileSchedulerILb0ELb0ELb0ELi128EEEEEEEEEvNT_6ParamsE$_ZN4cute3eso3ESOILb1ELb0EJNS_10UnderscoreEiEEC2ERKS2_RKi) ;  /* 0xffffbad000007944 */ /* 0x022fea0003c3ffff */
[----:B-1----:R-:W-:Y:S02]  /*bc70*/  MOV R4, UR25 ;  /* 0x0000001900047c02 */ /* 0x002fe40008000f00 */
[----:B------:R-:W-:Y:S02]  /*bc80*/  MOV R12, 0xbca0 ;  /* 0x0000bca0000c7802 */ /* 0x000fe40000000f00 */
[----:B------:R-:W-:Y:S05]  /*bc90*/  CALL.REL.NOINC `($_ZN7cutlass13device_kernelIN5flash19enable_sm80_to_sm89INS1_16FlashAttnBwdSm80INS1_25CollectiveMainloopBwdSm80ILi2ELi2EN4cute5tupleIJNS5_1CILi64EEENS7_ILi128EEES8_EEENS_10bfloat16_tEfNS_4arch4Sm80ELb0ELb1ELb1ELb0ELb1ELb0ELb0ELb0ELi2ELi2ELi4ELi2ELb1EEENS1_24CollectiveEpilogueBwdGQAISA_fSD_Li256ELb0ELb1EEENS1_19SingleTileSchedulerILb0ELb0ELb0ELi128EEEEEEEEEvNT_6ParamsE$_ZN4cute8gmem_ptrIPKfECI1NS_12iter_adaptorIS2_S3_EEES2_) ;  /* 0xffffc79000007944 */ /* 0x000fea0003c3ffff */
[----:B-1----:R1:W5:Y:S01]  /*bca0*/  LDL.64 R4, [R1+0x160] ;  /* 0x0001600001047983 */ /* 0x0023620000100a00 */
[----:B------:R-:W-:Y:S02]  /*bcb0*/  MOV R8, UR25 ;  /* 0x0000001900087c02 */ /* 0x000fe40008000f00 */
[----:B------:R-:W-:Y:S02]  /*bcc0*/  MOV R12, 0xbce0 ;  /* 0x0000bce0000c7802 */ /* 0x000fe40000000f00 */
[----:B-1---5:R-:W-:Y:S05]  /*bcd0*/  CALL.REL.NOINC `($_ZN7cutlass13device_kernelIN5flash19enable_sm80_to_sm89INS1_16FlashAttnBwdSm80INS1_25CollectiveMainloopBwdSm80ILi2ELi2EN4cute5tupleIJNS5_1CILi64EEENS7_ILi128EEES8_EEENS_10bfloat16_tEfNS_4arch4Sm80ELb0ELb1ELb1ELb0ELb1ELb0ELb0ELb0ELi2ELi2ELi4ELi2ELb1EEENS1_24CollectiveEpilogueBwdGQAISA_fSD_Li256ELb0ELb1EEENS1_19SingleTileSchedulerILb0ELb0ELb0ELi128EEEEEEEEEvNT_6ParamsE$_ZN4cute3eso3ESOILb1ELb0EJNS_6LayoutINS_5tupleIJNS3_IJNS_1CILi4EEENS4_ILi1EEEEEEEEENS3_IJNS3_IJS6_NS4_ILi0EEEEEEEEEEENS_10ViewEngineINS_8gmem_ptrIPKfEEEEEEC2ERKSC_RKSI_) ;  /* 0xffffbfa000007944 */ /* 0x022fea0003c3ffff */
[----:B-1----:R1:W5:Y:S01]  /*bce0*/  LDL.64 R8, [R1+0x160] ;  /* 0x0001600001087983 */ /* 0x0023620000100a00 */
[----:B------:R-:W-:Y:S01]  /*bcf0*/  IMAD.U32 R4, RZ, RZ, UR25 ;  /* 0x00000019ff047e24 */ /* 0x000fe2000f8e00ff */
[----:B------:R-:W-:-:S02]  /*bd00*/  MOV R5, RZ ;  /* 0x000000ff00057202 */ /* 0x000fc40000000f00 */
[----:B------:R-:W-:Y:S02]  /*bd10*/  MOV R12, 0xbd30 ;  /* 0x0000bd30000c7802 */ /* 0x000fe40000000f00 */
[----:B-1---5:R-:W-:Y:S05]  /*bd20*/  CALL.REL.NOINC `($_ZN7cutlass13device_kernelIN5flash19enable_sm80_to_sm89INS1_16FlashAttnBwdSm80INS1_25CollectiveMainloopBwdSm80ILi2ELi2EN4cute5tupleIJNS5_1CILi64EEENS7_ILi128EEES8_EEENS_10bfloat16_tEfNS_4arch4Sm80ELb0ELb1ELb1ELb0ELb1ELb0ELb0ELb0ELi2ELi2ELi4ELi2ELb1EEENS1_24CollectiveEpilogueBwdGQAISA_fSD_Li256ELb0ELb1EEENS1_19SingleTileSchedulerILb0ELb0ELb0ELi128EEEEEEEEEvNT_6ParamsE$_ZN4cute3eso3ESOILb1ELb0EJNS_10UnderscoreEiEEC2ERKS2_RKi) ;  /* 0xffffba1000007944 */ /* 0x022fea0003c3ffff */
[----:B-1----:R-:W-:Y:S02]  /*bd30*/  MOV R4, UR25 ;  /* 0x0000001900047c02 */ /* 0x002fe40008000f00 */
[----:B------:R-:W-:Y:S02]  /*bd40*/  MOV R12, 0xbd60 ;  /* 0x0000bd60000c7802 */ /* 0x000fe40000000f00 */
[----:B------:R-:W-:Y:S05]  /*bd50*/  CALL.REL.NOINC `($_ZN7cutlass13device_kernelIN5flash19enable_sm80_to_sm89INS1_16FlashAttnBwdSm80INS1_25CollectiveMainloopBwdSm80ILi2ELi2EN4cute5tupleIJNS5_1CILi64EEENS7_ILi128EEES8_EEENS_10bfloat16_tEfNS_4arch4Sm80ELb0ELb1ELb1ELb0ELb1ELb0ELb0ELb0ELi2ELi2ELi4ELi2ELb1EEENS1_24CollectiveEpilogueBwdGQAISA_fSD_Li256ELb0ELb1EEENS1_19SingleTileSchedulerILb0ELb0ELb0ELi128EEEEEEEEEvNT_6ParamsE$_ZN4cute8smem_ptrIPfECI1NS_12iter_adaptorIS1_S2_EEES1_) ;  /* 0xffffc79000007944 */ /* 0x000fea0003c3ffff */
[----:B-1----:R1:W5:Y:S01]  /*bd60*/  LDL.64 R4, [R1+0x160] ;  /* 0x0001600001047983 */ /* 0x0023620000100a00 */
[----:B------:R-:W-:Y:S02]  /*bd70*/  MOV R6, UR25 ;  /* 0x0000001900067c02 */ /* 0x000fe40008000f00 */
[----:B------:R-:W-:Y:S02]  /*bd80*/  MOV R12, 0xbda0 ;  /* 0x0000bda0000c7802 */ /* 0x000fe40000000f00 */
[----:B-1---5:R-:W-:Y:S05]  /*bd90*/  CALL.REL.NOINC `($_ZN7cutlass13device_kernelIN5flash19enable_sm80_to_sm89INS1_16FlashAttnBwdSm80INS1_25CollectiveMainloopBwdSm80ILi2ELi2EN4cute5tupleIJNS5_1CILi64EEENS7_ILi128EEES8_EEENS_10bfloat16_tEfNS_4arch4Sm80ELb0ELb1ELb1ELb0ELb1ELb0ELb0ELb0ELi2ELi2ELi4ELi2ELb1EEENS1_24CollectiveEpilogueBwdGQAISA_fSD_Li256ELb0ELb1EEENS1_19SingleTileSchedulerILb0ELb0ELb0ELi128EEEEEEEEEvNT_6ParamsE$_ZN4cute3eso3ESOILb1ELb0EJNS_6LayoutINS_5tupleIJNS3_IJNS_1CILi4EEENS4_ILi1EEEEEEEEENS3_IJNS3_IJS6_NS4_ILi0EEEEEEEEEEENS_10ViewEngineINS_8smem_ptrIPfEEEEEEC2ERKSC_RKSH_) ;  /* 0xffffbf2000007944 */ /* 0x022fea0003c3ffff */
[----:B-1----:R1:W5:Y:S01]  /*bda0*/  LDL.64 R6, [R1+0x160] ;  /* 0x0001600001067983 */ /* 0x0023620000100a00 */
[----:B------:R-:W-:Y:S02]  /*bdb0*/  MOV R4, UR7 ;  /* 0x0000000700047c02 */ /* 0x000fe40008000f00 */
[----:B------:R-:W-:Y:S02]  /*bdc0*/  MOV R12, 0xbde0 ;  /* 0x0000bde0000c7802 */ /* 0x000fe40000000f00 */
[----:B-1---5:R-:W-:Y:S05]  /*bdd0*/  CALL.REL.NOINC `($_ZN7cutlass13device_kernelIN5flash19enable_sm80_to_sm89INS1_16FlashAttnBwdSm80INS1_25CollectiveMainloopBwdSm80ILi2ELi2EN4cute5tupleIJNS5_1CILi64EEENS7_ILi128EEES8_EEENS_10bfloat16_tEfNS_4arch4Sm80ELb0ELb1ELb1ELb0ELb1ELb0ELb0ELb0ELi2ELi2ELi4ELi2ELb1EEENS1_24CollectiveEpilogueBwdGQAISA_fSD_Li256ELb0ELb1EEENS1_19SingleTileSchedulerILb0ELb0ELb0ELi128EEEEEEEEEvNT_6ParamsE$_ZN4cute8gmem_ptrIPKfECI1NS_12iter_adaptorIS2_S3_EEES2_) ;  /* 0xffffc65000007944 */ /* 0x022fea0003c3ffff */
[----:B-1----:R1:W5:Y:S01]  /*bde0*/  LDL.64 R4, [R1+0x168] ;  /* 0x0001680001047983 */ /* 0x0023620000100a00 */
[----:B------:R-:W-:Y:S02]  /*bdf0*/  MOV R8, UR7 ;  /* 0x0000000700087c02 */ /* 0x000fe40008000f00 */
[----:B------:R-:W-:-:S02]  /*be00*/  MOV R12, 0xbe20 ;  /* 0x0000be20000c7802 */ /* 0x000fc40000000f00 */
[----:B-1---5:R-:W-:Y:S05]  /*be10*/  CALL.REL.NOINC `($_ZN7cutlass13device_kernelIN5flash19enable_sm80_to_sm89INS1_16FlashAttnBwdSm80INS1_25CollectiveMainloopBwdSm80ILi2ELi2EN4cute5tupleIJNS5_1CILi64EEENS7_ILi128EEES8_EEENS_10bfloat16_tEfNS_4arch4Sm80ELb0ELb1ELb1ELb0ELb1ELb0ELb0ELb0ELi2ELi2ELi4ELi2ELb1EEENS1_24CollectiveEpilogueBwdGQAISA_fSD_Li256ELb0ELb1EEENS1_19SingleTileSchedulerILb0ELb0ELb0ELi128EEEEEEEEEvNT_6ParamsE$_ZN4cute8gmem_ptrIPKN7cutlass9uint128_tEECI1NS_12iter_adaptorIS4_S5_EEES4_) ;  /* 0xffffc5c000007944 */ /* 0x022fea0003c3ffff */
[----:B------:R1:W5:Y:S01]  /*be20*/  LDL.64 R4, [R1+0x168] ;  /* 0x0001680001047983 */ /* 0x0003620000100a00 */
[----:B------:R-:W-:-:S02]  /*be30*/  MOV R8, UR7 ;  /* 0x0000000700087c02 */ /* 0x000fc40008000f00 */
[----:B------:R-:W-:Y:S02]  /*be40*/  MOV R12, 0xbe60 ;  /* 0x0000be60000c7802 */ /* 0x000fe40000000f00 */
[----:B-1---5:R-:W-:Y:S05]  /*be50*/  CALL.REL.NOINC `($_ZN7cutlass13device_kernelIN5flash19enable_sm80_to_sm89INS1_16FlashAttnBwdSm80INS1_25CollectiveMainloopBwdSm80ILi2ELi2EN4cute5tupleIJNS5_1CILi64EEENS7_ILi128EEES8_EEENS_10bfloat16_tEfNS_4arch4Sm80ELb0ELb1ELb1ELb0ELb1ELb0ELb0ELb0ELi2ELi2ELi4ELi2ELb1EEENS1_24CollectiveEpilogueBwdGQAISA_fSD_Li256ELb0ELb1EEENS1_19SingleTileSchedulerILb0ELb0ELb0ELi128EEEEEEEEEvNT_6ParamsE$_ZN4cute3eso3ESOILb1ELb0EJNS_6LayoutINS_5tupleIJNS3_IJNS_1CILi1EEES5_EEEEEENS3_IJNS3_IJS5_NS4_ILi0EEEEEEEEEEENS_10ViewEngineINS_8gmem_ptrIPKN7cutlass9uint128_tEEEEEEEC2ERKSB_RKSJ_) ;  /* 0xffffbd9000007944 */ /* 0x022fea0003c3ffff */
[----:B------:R2:W5:Y:S01]  /*be60*/  LDL.64 R18, [R1+0x168] ;  /* 0x0001680001127983 */ /* 0x0005620000100a00 */
[----:B-1----:R-:W-:Y:S02]  /*be70*/  MOV R4, UR7 ;  /* 0x0000000700047c02 */ /* 0x002fe40008000f00 */
[----:B------:R-:W-:Y:S02]  /*be80*/  MOV R12, 0xbea0 ;  /* 0x0000bea0000c7802 */ /* 0x000fe40000000f00 */
[----:B--2--5:R-:W-:Y:S05]  /*be90*/  CALL.REL.NOINC `($_ZN7cutlass13device_kernelIN5flash19enable_sm80_to_sm89INS1_16FlashAttnBwdSm80INS1_25CollectiveMainloopBwdSm80ILi2ELi2EN4cute5tupleIJNS5_1CILi64EEENS7_ILi128EEES8_EEENS_10bfloat16_tEfNS_4arch4Sm80ELb0ELb1ELb1ELb0ELb1ELb0ELb0ELb0ELi2ELi2ELi4ELi2ELb1EEENS1_24CollectiveEpilogueBwdGQAISA_fSD_Li256ELb0ELb1EEENS1_19SingleTileSchedulerILb0ELb0ELb0ELi128EEEEEEEEEvNT_6ParamsE$_ZN4cute8smem_ptrIPfECI1NS_12iter_adaptorIS1_S2_EEES1_) ;  /* 0xffffc65000007944 */ /* 0x024fea0003c3ffff */
[----:B-1----:R1:W5:Y:S01]  /*bea0*/  LDL.64 R4, [R1+0x168] ;  /* 0x0001680001047983 */ /* 0x0023620000100a00 */
[----:B------:R-:W-:Y:S02]  /*beb0*/  MOV R6, UR7 ;  /* 0x0000000700067c02 */ /* 0x000fe40008000f00 */
[----:B------:R-:W-:Y:S02]  /*bec0*/  MOV R8, 0xbee0 ;  /* 0x0000bee000087802 */ /* 0x000fe40000000f00 */
[----:B-1---5:R-:W-:Y:S05]  /*bed0*/  CALL.REL.NOINC `($_ZN7cutlass13device_kernelIN5flash19enable_sm80_to_sm89INS1_16FlashAttnBwdSm80INS1_25CollectiveMainloopBwdSm80ILi2ELi2EN4cute5tupleIJNS5_1CILi64EEENS7_ILi128EEES8_EEENS_10bfloat16_tEfNS_4arch4Sm80ELb0ELb1ELb1ELb0ELb1ELb0ELb0ELb0ELi2ELi2ELi4ELi2ELb1EEENS1_24CollectiveEpilogueBwdGQAISA_fSD_Li256ELb0ELb1EEENS1_19SingleTileSchedulerILb0ELb0ELb0ELi128EEEEEEEEEvNT_6ParamsE$_ZN4cute8smem_ptrIPN7cutlass9uint128_tEECI1NS_12iter_adaptorIS3_S4_EEES3_) ;  /* 0xffffc5d000007944 */ /* 0x022fea0003c3ffff */
[----:B-1----:R1:W5:Y:S01]  /*bee0*/  LDL.64 R4, [R1+0x168] ;  /* 0x0001680001047983 */ /* 0x0023620000100a00 */
[----:B------:R-:W-:Y:S02]  /*bef0*/  MOV R6, UR7 ;  /* 0x0000000700067c02 */ /* 0x000fe40008000f00 */
[----:B------:R-:W-:Y:S02]  /*bf00*/  MOV R8, 0xbf20 ;  /* 0x0000bf2000087802 */ /* 0x000fe40000000f00 */
[----:B-1---5:R-:W-:Y:S05]  /*bf10*/  CALL.REL.NOINC `($_ZN7cutlass13device_kernelIN5flash19enable_sm80_to_sm89INS1_16FlashAttnBwdSm80INS1_25CollectiveMainloopBwdSm80ILi2ELi2EN4cute5tupleIJNS5_1CILi64EEENS7_ILi128EEES8_EEENS_10bfloat16_tEfNS_4arch4Sm80ELb0ELb1ELb1ELb0ELb1ELb0ELb0ELb0ELi2ELi2ELi4ELi2ELb1EEENS1_24CollectiveEpilogueBwdGQAISA_fSD_Li256ELb0ELb1EEENS1_19SingleTileSchedulerILb0ELb0ELb0ELi128EEEEEEEEEvNT_6ParamsE$_ZN4cute3eso3ESOILb1ELb0EJNS_6LayoutINS_5tupleIJNS3_IJNS_1CILi1EEES5_EEEEEENS3_IJNS3_IJS5_NS4_ILi0EEEEEEEEEEENS_10ViewEngineINS_8smem_ptrIPN7cutlass9uint128_tEEEEEEEC2ERKSB_RKSI_) ;  /* 0xffffbd2000007944 */ /* 0x022fea0003c3ffff */
[----:B-1----:R1:W5:Y:S01]  /*bf20*/  LDL R4, [R1+0x168] ;  /* 0x0001680001047983 */ /* 0x0023620000100800 */
[----:B------:R-:W-:-:S03]  /*bf30*/  MOV R6, 0xbf50 ;  /* 0x0000bf5000067802 */ /* 0x000fc60000000f00 */
[----:B-1---5:R-:W-:Y:S05]  /*bf40*/  CALL.REL.NOINC `($_ZN7cutlass13device_kernelIN5flash19enable_sm80_to_sm89INS1_16FlashAttnBwdSm80INS1_25CollectiveMainloopBwdSm80ILi2ELi2EN4cute5tupleIJNS5_1CILi64EEENS7_ILi128EEES8_EEENS_10bfloat16_tEfNS_4arch4Sm80ELb0ELb1ELb1ELb0ELb1ELb0ELb0ELb0ELi2ELi2ELi4ELi2ELb1EEENS1_24CollectiveEpilogueBwdGQAISA_fSD_Li256ELb0ELb1EEENS1_19SingleTileSchedulerILb0ELb0ELb0ELi128EEEEEEEEEvNT_6ParamsE$_ZN73_INTERNAL_24fd9406_37_flash_bwd_hdim64_bf16_softcap_sm80_cu_3fbc093a_291824__cvta_generic_to_sharedEPKv) ;  /* 0xffffc5e000007944 */ /* 0x022fea0003c3ffff */
[----:B------:R-:W2:Y:S01]  /*bf50*/  LD.E.U8 R16, [R16.64] ;  /* 0x0000001a10107980 */ /* 0x000ea2000c101100 */
[----:B------:R-:W-:-:S02]  /*bf60*/  MOV R11, 0x0 ;  /* 0x00000000000b7802 */ /* 0x000fc40000000f00 */
[----:B--2---:R-:W-:-:S13]  /*bf70*/  ISETP.NE.AND P4, PT, R16, RZ, PT ;  /* 0x000000ff1000720c */ /* 0x004fda0003f85270 */
[----:B------:R-:W-:Y:S01]  /*bf80*/  @!PT LDS RZ, [RZ] ;  /* 0x00000000fffff984 */ /* 0x000fe20000000800 */
[----:B------:R-:W-:Y:S01]  /*bf90*/  @!PT LDS RZ, [RZ] ;  /* 0x00000000fffff984 */ /* 0x000fe20000000800 */
[----:B------:R-:W-:Y:S01]  /*bfa0*/  @!PT LDS RZ, [RZ] ;  /* 0x00000000fffff984 */ /* 0x000fe20000000800 */
[----:B------:R1:W-:Y:S01]  /*bfb0*/  LDGSTS.E.BYPASS.LTC128B.128 [R4], [R18.64], P4 ;  /* 0x0000000012047fae */ /* 0x0003e2000a101d5a */
[----:B------:R-:W-:Y:S05]  /*bfc0*/  RET.REL.NODEC R10 `(_ZN7cutlass13device_kernelIN5flash19enable_sm80_to_sm89INS1_16FlashAttnBwdSm80INS1_25CollectiveMainloopBwdSm80ILi2ELi2EN4cute5tupleIJNS5_1CILi64EEENS7_ILi128EEES8_EEENS_10bfloat16_tEfNS_4arch4Sm80ELb0ELb1ELb1ELb0ELb1ELb0ELb0ELb0ELi2ELi2ELi4ELi2ELb1EEENS1_24CollectiveEpilogueBwdGQAISA_fSD_Li256ELb0ELb1EEENS1_19SingleTileSchedulerILb0ELb0ELb0ELi128EEEEEEEEEvNT_6ParamsE) ;  /* 0xffff40300a007950 */ /* 0x000fea0003c3ffff */
        .type           $_ZN7cutlass13device_kernelIN5flash19enable_sm80_to_sm89INS1_16FlashAttnBwdSm80INS1_25CollectiveMainloopBwdSm80ILi2ELi2EN4cute5tupleIJNS5_1CILi64EEENS7_ILi128EEES8_EEENS_10bfloat16_tEfNS_4arch4Sm80ELb0ELb1ELb1ELb0ELb1ELb0ELb0ELb0ELi2ELi2ELi4ELi2ELb1EEENS1_24CollectiveEpilogueBwdGQAISA_fSD_Li256ELb0ELb1EEENS1_19SingleTileSchedulerILb0ELb0ELb0ELi128EEEEEEEEEvNT_6ParamsE$_ZZN5flash25CollectiveMainloopBwdSm80ILi2ELi2EN4cute5tupleIJNS1_1CILi64EEENS3_ILi128EEES4_EEEN7cutlass10bfloat16_tEfNS7_4arch4Sm80ELb0ELb1ELb1ELb0ELb1ELb0ELb0ELb0ELi2ELi2ELi4ELi2ELb1EE3mmaINS_16FlashAttnBwdSm80ISB_NS_24CollectiveEpilogueBwdGQAIS6_fSA_Li256ELb0ELb1EEENS_19SingleTileSchedulerILb0ELb0ELb0ELi128EEEE13SharedStorageENS1_6TensorINS1_11ArrayEngineIfLm32EEENS1_6LayoutINS2_IJNS2_IJNS3_ILi2EEESO_EEESO_NS3_ILi4EEEEEENS2_IJNS2_IJNS3_ILi1EEESO_EEESQ_NS3_ILi8EEEEEEEEEEEEbRKNSB_6ParamsERT0_S12_iNS2_IJiiiEEERT_ENKUliiE_clEii,@function
        .size           $_ZN7cutlass13device_kernelIN5flash19enable_sm80_to_sm89INS1_16FlashAttnBwdSm80INS1_25CollectiveMainloopBwdSm80ILi2ELi2EN4cute5tupleIJNS5_1CILi64EEENS7_ILi128EEES8_EEENS_10bfloat16_tEfNS_4arch4Sm80ELb0ELb1ELb1ELb0ELb1ELb0ELb0ELb0ELi2ELi2ELi4ELi2ELb1EEENS1_24CollectiveEpilogueBwdGQAISA_fSD_Li256ELb0ELb1EEENS1_19SingleTileSchedulerILb0ELb0ELb0ELi128EEEEEEEEEvNT_6ParamsE$_ZZN5flash25CollectiveMainloopBwdSm80ILi2ELi2EN4cute5tupleIJNS1_1CILi64EEENS3_ILi128EEES4_EEEN7cutlass10bfloat16_tEfNS7_4arch4Sm80ELb0ELb1ELb1ELb0ELb1ELb0ELb0ELb0ELi2ELi2ELi4ELi2ELb1EE3mmaINS_16FlashAttnBwdSm80ISB_NS_24CollectiveEpilogueBwdGQAIS6_fSA_Li256ELb0ELb1EEENS_19SingleTileSchedulerILb0ELb0ELb0ELi128EEEE13SharedStorageENS1_6TensorINS1_11ArrayEngineIfLm32EEENS1_6LayoutINS2_IJNS2_IJNS3_ILi2EEESO_EEESO_NS3_ILi4EEEEEENS2_IJNS2_IJNS3_ILi1EEESO_EEESQ_NS3_ILi8EEEEEEEEEEEEbRKNSB_6ParamsERT0_S12_iNS2_IJiiiEEERT_ENKUliiE_clEii,($__internal_2_$__cuda_sm70_warpsync - $_ZN7cutlass13device_kernelIN5flash19enable_sm80_to_sm89INS1_16FlashAttnBwdSm80INS1_25CollectiveMainloopBwdSm80ILi2ELi2EN4cute5tupleIJNS5_1CILi64EEENS7_ILi128EEES8_EEENS_10bfloat16_tEfNS_4arch4Sm80ELb0ELb1ELb1ELb0ELb1ELb0ELb0ELb0ELi2ELi2ELi4ELi2ELb1EEENS1_24CollectiveEpilogueBwdGQAISA_fSD_Li256ELb0ELb1EEENS1_19SingleTileSchedulerILb0ELb0ELb0ELi128EEEEEEEEEvNT_6ParamsE$_ZZN5flash25CollectiveMainloopBwdSm80ILi2ELi2EN4cute5tupleIJNS1_1CILi64EEENS3_ILi128EEES4_EEEN7cutlass10bfloat16_tEfNS7_4arch4Sm80ELb0ELb1ELb1ELb0ELb1ELb0ELb0ELb0ELi2ELi2ELi4ELi2ELb1EE3mmaINS_16FlashAttnBwdSm80ISB_NS_24CollectiveEpilogueBwdGQAIS6_fSA_Li256ELb0ELb1EEENS_19SingleTileSchedulerILb0ELb0ELb0ELi128EEEE13SharedStorageENS1_6TensorINS1_11ArrayEngineIfLm32EEENS1_6LayoutINS2_IJNS2_IJNS3_ILi2EEESO_EEESO_NS3_ILi4EEEEEENS2_IJNS2_IJNS3_ILi1EEESO_EEESQ_NS3_ILi8EEEEEEEEEEEEbRKNSB_6ParamsERT0_S12_iNS2_IJiiiEEERT_ENKUliiE_clEii)
$_ZN7cutlass13device_kernelIN5flash19enable_sm80_to_sm89INS1_16FlashAttnBwdSm80INS1_25CollectiveMainloopBwdSm80ILi2ELi2EN4cute5tupleIJNS5_1CILi64EEENS7_ILi128EEES8_EEENS_10bfloat16_tEfNS_4arch4Sm80ELb0ELb1ELb1ELb0ELb1ELb0ELb0ELb0ELi2ELi2ELi4ELi2ELb1EEENS1_24CollectiveEpilogueBwdGQAISA_fSD_Li256ELb0ELb1EEENS1_19SingleTileSchedulerILb0ELb0ELb0ELi128EEEEEEEEEvNT_6ParamsE$_ZZN5flash25CollectiveMainloopBwdSm80ILi2ELi2EN4cute5tupleIJNS1_1CILi64EEENS3_ILi128EEES4_EEEN7cutlass10bfloat16_tEfNS7_4arch4Sm80ELb0ELb1ELb1ELb0ELb1ELb0ELb0ELb0ELi2ELi2ELi4ELi2ELb1EE3mmaINS_16FlashAttnBwdSm80ISB_NS_24CollectiveEpilogueBwdGQAIS6_fSA_Li256ELb0ELb1EEENS_19SingleTileSchedulerILb0ELb0ELb0ELi128EEEE13SharedStorageENS1_6TensorINS1_11ArrayEngineIfLm32EEENS1_6LayoutINS2_IJNS2_IJNS3_ILi2EEESO_EEESO_NS3_ILi4EEEEEENS2_IJNS2_IJNS3_ILi1EEESO_EEESQ_NS3_ILi8EEEEEEEEEEEEbRKNSB_6ParamsERT0_S12_iNS2_IJiiiEEERT_ENKUliiE_clEii:
        /* <DEDUP_REMOVED lines=368> */
        .weak           $__internal_2_$__cuda_sm70_warpsync
        .type           $__internal_2_$__cuda_sm70_warpsync,@function
        .size           $__internal_2_$__cuda_sm70_warpsync,(.L_x_4093 - $__internal_2_$__cuda_sm70_warpsync)
$__internal_2_$__cuda_sm70_warpsync:
[----:B------:R-:W-:Y:S01]  /*d6d0*/  MOV R7, 0x0 ;  /* 0x0000000000077802 */ /* 0x000fe20000000f00 */
[----:B------:R-:W-:Y:S04]  /*d6e0*/  WARPSYNC R5 ;  /* 0x0000000500007348 */ /* 0x000fe80003800000 */
[----:B------:R-:W-:Y:S05]  /*d6f0*/  RET.REL.NODEC R6 `(_ZN7cutlass13device_kernelIN5flash19enable_sm80_to_sm89INS1_16FlashAttnBwdSm80INS1_25CollectiveMainloopBwdSm80ILi2ELi2EN4cute5tupleIJNS5_1CILi64EEENS7_ILi128EEES8_EEENS_10bfloat16_tEfNS_4arch4Sm80ELb0ELb1ELb1ELb0ELb1ELb0ELb0ELb0ELi2ELi2ELi4ELi2ELb1EEENS1_24CollectiveEpilogueBwdGQAISA_fSD_Li256ELb0ELb1EEENS1_19SingleTileSchedulerILb0ELb0ELb0ELi128EEEEEEEEEvNT_6ParamsE) ;  /* 0xffff290006007950 */ /* 0x000fea0003c3ffff */
.L_x_397:
        /* <DEDUP_REMOVED lines=16> */
.L_x_4093:


//--------------------- .text._ZN7cutlass13device_kernelIN5flash19enable_sm80_to_sm89INS1_16FlashAttnBwdSm80INS1_25CollectiveMainloopBwdSm80ILi2ELi2EN4cute5tupleIJNS5_1CILi64EEENS7_ILi128EEES8_EEENS_10bfloat16_tEfNS_4arch4Sm80ELb0ELb1ELb1ELb1ELb0ELb0ELb0ELb0ELi2ELi2ELi4ELi2ELb1EEENS1_21CollectiveEpilogueBwdISA_SB_SD_Li256ELb1ELb0ELi2EEENS1_19SingleTileSchedulerILb1ELb0ELb0ELi128EEEEEEEEEvNT_6ParamsE --------------------------
	.section	.text._ZN7cutlass13device_kernelIN5flash19enable_sm80_to_sm89INS1_16FlashAttnBwdSm80INS1_25CollectiveMainloopBwdSm80ILi2ELi2EN4cute5tupleIJNS5_1CILi64EEENS7_ILi128EEES8_EEENS_10bfloat16_tEfNS_4arch4Sm80ELb0ELb1ELb1ELb1ELb0ELb0ELb0ELb0ELi2ELi2ELi4ELi2ELb1EEENS1_21CollectiveEpilogueBwdISA_SB_SD_Li256ELb1ELb0ELi2EEENS1_19SingleTileSchedulerILb1ELb0ELb0ELi128EEEEEEEEEvNT_6ParamsE,"ax",@progbits
	.sectioninfo	@"SHI_REGISTERS=254"
	.align	128
.text._ZN7cutlass13device_kernelIN5flash19enable_sm80_to_sm89INS1_16FlashAttnBwdSm80INS1_25CollectiveMainloopBwdSm80ILi2ELi2EN4cute5tupleIJNS5_1CILi64EEENS7_ILi128EEES8_EEENS_10bfloat16_tEfNS_4arch4Sm80ELb0ELb1ELb1ELb1ELb0ELb0ELb0ELb0ELi2ELi2ELi4ELi2ELb1EEENS1_21CollectiveEpilogueBwdISA_SB_SD_Li256ELb1ELb0ELi2EEENS1_19SingleTileSchedulerILb1ELb0ELb0ELi128EEEEEEEEEvNT_6ParamsE:
        .type           _ZN7cutlass13device_kernelIN5flash19enable_sm80_to_sm89INS1_16FlashAttnBwdSm80INS1_25CollectiveMainloopBwdSm80ILi2ELi2EN4cute5tupleIJNS5_1CILi64EEENS7_ILi128EEES8_EEENS_10bfloat16_tEfNS_4arch4Sm80ELb0ELb1ELb1ELb1ELb0ELb0ELb0ELb0ELi2ELi2ELi4ELi2ELb1EEENS1_21CollectiveEpilogueBwdISA_SB_SD_Li256ELb1ELb0ELi2EEENS1_19SingleTileSchedulerILb1ELb0ELb0ELi128EEEEEEEEEvNT_6ParamsE,@function
        .size           _ZN7cutlass13device_kernelIN5flash19enable_sm80_to_sm89INS1_16FlashAttnBwdSm80INS1_25CollectiveMainloopBwdSm80ILi2ELi2EN4cute5tupleIJNS5_1CILi64EEENS7_ILi128EEES8_EEENS_10bfloat16_tEfNS_4arch4Sm80ELb0ELb1ELb1ELb1ELb0ELb0ELb0ELb0ELi2ELi2ELi4ELi2ELb1EEENS1_21CollectiveEpilogueBwdISA_SB_SD_Li256ELb1ELb0ELi2EEENS1_19SingleTileSchedulerILb1ELb0ELb0ELi128EEEEEEEEEvNT_6ParamsE,(.L_x_4185 - _ZN7cutlass13device_kernelIN5flash19enable_sm80_to_sm89INS1_16FlashAttnBwdSm80INS1_25CollectiveMainloopBwdSm80ILi2ELi2EN4cute5tupleIJNS5_1CILi64EEENS7_ILi128EEES8_EEENS_10bfloat16_tEfNS_4arch4Sm80ELb0ELb1ELb1ELb1ELb0ELb0ELb0ELb0ELi2ELi2ELi4ELi2ELb1EEENS1_21CollectiveEpilogueBwdISA_SB_SD_Li256ELb1ELb0ELi2EEENS1_19SingleTileSchedulerILb1ELb0ELb0ELi128EEEEEEEEEvNT_6ParamsE)
        .other          _ZN7cutlass13device_kernelIN5flash19enable_sm80_to_sm89INS1_16FlashAttnBwdSm80INS1_25CollectiveMainloopBwdSm80ILi2ELi2EN4cute5tupleIJNS5_1CILi64EEENS7_ILi128EEES8_EEENS_10bfloat16_tEfNS_4arch4Sm80ELb0ELb1ELb1ELb1ELb0ELb0ELb0ELb0ELi2ELi2ELi4ELi2ELb1EEENS1_21CollectiveEpilogueBwdISA_SB_SD_Li256ELb1ELb0ELi2EEENS1_19SingleTileSchedulerILb1ELb0ELb0ELi128EEEEEEEEEvNT_6ParamsE,@"STO_CUDA_ENTRY STV_DEFAULT"
_ZN7cutlass13device_kernelIN5flash19enable_sm80_to_sm89INS1_16FlashAttnBwdSm80INS1_25CollectiveMainloopBwdSm80ILi2ELi2EN4cute5tupleIJNS5_1CILi64EEENS7_ILi128EEES8_EEENS_10bfloat16_tEfNS_4arch4Sm80ELb0ELb1ELb1ELb1ELb0ELb0ELb0ELb0ELi2ELi2ELi4ELi2ELb1EEENS1_21CollectiveEpilogueBwdISA_SB_SD_Li256ELb1ELb0ELi2EEENS1_19SingleTileSchedulerILb1ELb0ELb0ELi128EEEEEEEEEvNT_6ParamsE:
        /* <DEDUP_REMOVED lines=20> */
.L_x_399:
        /* <DEDUP_REMOVED lines=8> */
.L_x_401:
[----:B------:R-:W-:Y:S02]  /*01c0*/  MOV R0, c[0x0][0x3a4] ;  /* 0x0000e90000007a02 */ /* 0x000fe40000000f00 */
.L_x_400:
[----:B------:R-:W-:-:S05]  /*01d0*/  IMAD.SHL.U32 R197, R192, 0x80, RZ ;  /* 0x00000080c0c57824 */ /* 0x000fca00078e00ff */
[----:B-----5:R-:W-:-:S04]  /*01e0*/  ISETP.GE.AND P0, PT, R197, R0, PT ;  /* 0x00000000c500720c */ /* 0x020fc80003f06270 */
[----:B------:R-:W-:Y:S01]  /*01f0*/  SEL R196, R196, 0xffffffff, !P0 ;  /* 0xffffffffc4c47807 */ /* 0x000fe20004000000 */
[----:B------:R-:W-:Y:S05]  /*0200*/  BRA `(.L_x_402) ;  /* 0x0000011000007947 */ /* 0x000fea0003800000 */
.L_x_398:
[----:B---34-:R-:W-:-:S04]  /*0210*/  ISETP.NE.U32.AND P0, PT, RZ, c[0x0][0x3c0], PT ;  /* 0x0000f000ff007a0c */ /* 0x018fc80003f05070 */
[----:B------:R-:W-:-:S13]  /*0220*/  ISETP.NE.AND.EX P0, PT, RZ, c[0x0][0x3c4], PT, P0 ;  /* 0x0000f100ff007a0c */ /* 0x000fda0003f05300 */
[----:B------:R-:W-:Y:S05]  /*0230*/  @!P0 BRA `(.L_x_403) ;  /* 0x0000002000008947 */ /* 0x000fea0003800000 */
[----:B------:R1:W5:Y:S01]  /*0240*/  LDG.E R0, [R4.64] ;  /* 0x0000000a04007981 */ /* 0x000362000c1e1900 */
[----:B------:R-:W-:Y:S05]  /*0250*/  BRA `(.L_x_404) ;  /* 0x0000009000007947 */ /* 0x000fea0003800000 */
.L_x_403:
        /* <DEDUP_REMOVED lines=8> */
.L_x_405:
[----:B------:R-:W-:Y:S02]  /*02e0*/  MOV R0, c[0x0][0x3a4] ;  /* 0x0000e90000007a02 */ /* 0x000fe40000000f00 */
.L_x_404:
[----:B------:R-:W-:-:S05]  /*02f0*/  IMAD.SHL.U32 R197, R192, 0x80, RZ ;  /* 0x00000080c0c57824 */ /* 0x000fca00078e00ff */
[----:B-----5:R-:W-:-:S04]  /*0300*/  ISETP.GE.AND P0, PT, R197, R0, PT ;  /* 0x00000000c500720c */ /* 0x020fc80003f06270 */
[----:B------:R-:W-:-:S04]  /*0310*/  SEL R196, R196, 0xffffffff, !P0 ;  /* 0xffffffffc4c47807 */ /* 0x000fc80004000000 */
.L_x_402:
[----:B------:R-:W-:-:S13]  /*0320*/  ISETP.GE.AND P0, PT, R196, RZ, PT ;  /* 0x000000ffc400720c */ /* 0x000fda0003f06270 */
[----:B------:R-:W-:Y:S05]  /*0330*/  @!P0 EXIT ;  /* 0x000000000000894d */ /* 0x000fea0003800000 */
[----:B------:R-:W-:Y:S01]  /*0340*/  ISETP.NE.U32.AND P2, PT, RZ, c[0x0][0x2c8], PT ;  /* 0x0000b200ff007a0c */ /* 0x000fe20003f45070 */
[----:B------:R-:W-:Y:S01]  /*0350*/  IMAD.WIDE R8, R196, R3, c[0x0][0x2c8] ;  /* 0x0000b200c4087625 */ /* 0x000fe200078e0203 */
[----:B------:R-:W-:Y:S02]  /*0360*/  ISETP.NE.U32.AND P4, PT, RZ, c[0x0][0x2d0], PT ;  /* 0x0000b400ff007a0c */ /* 0x000fe40003f85070 */
[----:B------:R-:W-:Y:S02]  /*0370*/  ISETP.NE.AND.EX P2, PT, RZ, c[0x0][0x2cc], PT, P2 ;  /* 0x0000b300ff007a0c */ /* 0x000fe40003f45320 */
[----:B------:R-:W-:-:S11]  /*0380*/  ISETP.NE.AND.EX P4, PT, RZ, c[0x0][0x2d4], PT, P4 ;  /* 0x0000b500ff007a0c */ /* 0x000fd60003f85340 */
[----:B-1----:R-:W2:Y:S01]  /*0390*/  @P2 LDG.E R5, [R8.64] ;  /* 0x0000000a08052981 */ /* 0x002ea2000c1e1900 */
[----:B------:R-:W-:Y:S02]  /*03a0*/  IMAD.MOV.U32 R0, RZ, RZ, RZ ;  /* 0x000000ffff007224 */ /* 0x000fe400078e00ff */
[----:B------:R-:W-:Y:S02]  /*03b0*/  IMAD.MOV.U32 R12, RZ, RZ, RZ ;  /* 0x000000ffff0c7224 */ /* 0x000fe400078e00ff */
[----:B------:R-:W-:Y:S02]  /*03c0*/  IMAD.WIDE R6, R196, R3, c[0x0][0x2d0] ;  /* 0x0000b400c4067625 */ /* 0x000fe400078e0203 */
[----:B------:R-:W3:Y:S01]  /*03d0*/  @P2 LDG.E R0, [R8.64] ;  /* 0x0000000a08002981 */ /* 0x000ee2000c1e1900 */
[----:B------:R-:W-:-:S03]  /*03e0*/  ISETP.NE.U32.AND P0, PT, RZ, c[0x0][0x2d8], PT ;  /* 0x0000b600ff007a0c */ /* 0x000fc60003f05070 */
[----:B------:R-:W4:Y:S01]  /*03f0*/  @P4 LDG.E R12, [R6.64] ;  /* 0x0000000a060c4981 */ /* 0x000f22000c1e1900 */
[----:B------:R-:W-:-:S13]  /*0400*/  ISETP.NE.AND.EX P0, PT, RZ, c[0x0][0x2dc], PT, P0 ;  /* 0x0000b700ff007a0c */ /* 0x000fda0003f05300 */
[----:B------:R-:W-:-:S05]  /*0410*/  @P0 IMAD.WIDE R10, R196, R3, c[0x0][0x2d8] ;  /* 0x0000b600c40a0625 */ /* 0x000fca00078e0203 */
        /* <DEDUP_REMOVED lines=16> */
.L_x_406:
[----:B-----5:R2:W-:Y:S01]  /*0520*/  STL [R1+0xc], R2 ;  /* 0x00000c0201007387 */ /* 0x0205e20000100800 */
[----:B------:R-:W-:-:S04]  /*0530*/  ISETP.NE.U32.AND P0, PT, RZ, c[0x0][0x2e0], PT ;  /* 0x0000b800ff007a0c */ /* 0x000fc80003f05070 */
[----:B------:R-:W-:-:S13]  /*0540*/  ISETP.NE.AND.EX P0, PT, RZ, c[0x0][0x2e4], PT, P0 ;  /* 0x0000b900ff007a0c */ /* 0x000fda0003f05300 */
[----:B------:R-:W-:Y:S05]  /*0550*/  @!P0 BRA `(.L_x_407) ;  /* 0x0000003000008947 */ /* 0x000fea0003800000 */
[----:B------:R-:W-:-:S06]  /*0560*/  IMAD.WIDE R4, R196, R3, c[0x0][0x2e0] ;  /* 0x0000b800c4047625 */ /* 0x000fcc00078e0203 */
[----:B------:R3:W5:Y:S01]  /*0570*/  LDG.E R4, [R4.64] ;  /* 0x0000000a04047981 */ /* 0x000762000c1e1900 */
[----:B------:R-:W-:Y:S05]  /*0580*/  BRA `(.L_x_408) ;  /* 0x0000004000007947 */ /* 0x000fea0003800000 */
.L_x_407:
[----:B------:R-:W-:Y:S05]  /*0590*/  @!P4 BRA `(.L_x_408) ;  /* 0x000000300000c947 */ /* 0x000fea0003800000 */
[----:B------:R-:W3:Y:S04]  /*05a0*/  LDG.E R4, [R6.64] ;  /* 0x0000000a06047981 */ /* 0x000ee8000c1e1900 */
[----:B------:R-:W3:Y:S02]  /*05b0*/  LDG.E R5, [R6.64+0x4] ;  /* 0x0000040a06057981 */ /* 0x000ee4000c1e1900 */
[----:B---3--:R-:W-:-:S05]  /*05c0*/  IADD3 R4, -R4, R5, RZ ;  /* 0x0000000504047210 */ /* 0x008fca0007ffe1ff */
.L_x_408:
[----:B-----5:R4:W-:Y:S01]  /*05d0*/  STL [R1+0x10], R4 ;  /* 0x0000100401007387 */ /* 0x0209e20000100800 */
[----:B------:R-:W-:Y:S02]  /*05e0*/  ISETP.GE.AND P0, PT, R192, RZ, PT ;  /* 0x000000ffc000720c */ /* 0x000fe40003f06270 */
[----:B------:R-:W-:-:S04]  /*05f0*/  IADD3 R6, R2, 0x3f, RZ ;  /* 0x0000003f02067810 */ /* 0x000fc80007ffe0ff */
[----:B---3--:R-:W-:-:S04]  /*0600*/  SHF.R.S32.HI R5, RZ, 0x1f, R6 ;  /* 0x0000001fff057819 */ /* 0x008fc80000011406 */
[----:B------:R-:W-:-:S04]  /*0610*/  LEA.HI R5, R5, R6, RZ, 0x6 ;  /* 0x0000000605057211 */ /* 0x000fc800078f30ff */
[----:B------:R-:W-:Y:S01]  /*0620*/  SHF.R.S32.HI R195, RZ, 0x6, R5 ;  /* 0x00000006ffc37819 */ /* 0x000fe20000011405 */
[----:B------:R-:W-:Y:S05]  /*0630*/  @!P0 BRA `(.L_x_409) ;  /* 0x0000007000008947 */ /* 0x000fea0003800000 */
[----:B------:R-:W-:-:S05]  /*0640*/  IADD3 R5, -R4, 0xbf, RZ ;  /* 0x000000bf04057810 */ /* 0x000fca0007ffe1ff */
[----:B------:R-:W-:-:S05]  /*0650*/  IMAD R5, R192, 0x80, R5 ;  /* 0x00000080c0057824 */ /* 0x000fca00078e0205 */
[----:B------:R-:W-:-:S04]  /*0660*/  IADD3 R6, R5, c[0x0][0x2a0], R2 ;  /* 0x0000a80005067a10 */ /* 0x000fc80007ffe002 */
[----:B------:R-:W-:-:S04]  /*0670*/  SHF.R.S32.HI R5, RZ, 0x1f, R6 ;  /* 0x0000001fff057819 */ /* 0x000fc80000011406 */
[----:B------:R-:W-:-:S04]  /*0680*/  LEA.HI R6, R5, R6, RZ, 0x6 ;  /* 0x0000000605067211 */ /* 0x000fc800078f30ff */
[----:B------:R-:W-:-:S04]  /*0690*/  SHF.R.S32.HI R6, RZ, 0x6, R6 ;  /* 0x00000006ff067819 */ /* 0x000fc80000011406 */
[----:B------:R-:W-:Y:S02]  /*06a0*/  IMNMX R195, R195, R6, PT ;  /* 0x00000006c3c37217 */ /* 0x000fe40003800200 */
.L_x_409:
[----:B------:R-:W-:Y:S01]  /*06b0*/  IADD3 R5, R197, -c[0x0][0x2a4], -R4 ;  /* 0x8000a900c5057a10 */ /* 0x000fe20007ffe804 */
[----:B------:R-:W-:Y:S01]  /*06c0*/  CS2R R94, SRZ ;  /* 0x00000000005e7805 */ /* 0x000fe2000001ff00 */
[----:B------:R-:W-:Y:S01]  /*06d0*/  PLOP3.LUT P1, PT, PT, PT, PT, 0x80, 0x0 ;  /* 0x000000000000781c */ /* 0x000fe20003f2f070 */
[----:B------:R-:W-:Y:S01]  /*06e0*/  CS2R R92, SRZ ;  /* 0x00000000005c7805 */ /* 0x000fe2000001ff00 */
[----:B------:R-:W-:Y:S01]  /*06f0*/  CS2R R98, SRZ ;  /* 0x0000000000627805 */ /* 0x000fe2000001ff00 */
[----:B------:R-:W-:Y:S01]  /*0700*/  IMAD.IADD R5, R5, 0x1, R2 ;  /* 0x0000000105057824 */ /* 0x000fe200078e0202 */
[----:B------:R-:W-:Y:S01]  /*0710*/  CS2R R96, SRZ ;  /* 0x0000000000607805 */ /* 0x000fe2000001ff00 */
        /* <DEDUP_REMOVED lines=35> */
[----:B------:R-:W-:Y:S01]  /*0950*/  UMOV UR7, 0x6 ;  /* 0x0000000600077882 */ /* 0x000fe20000000000 */
[----:B----4-:R-:W-:Y:S01]  /*0960*/  IMAD.MOV.U32 R4, RZ, RZ, c[0x0][0x248] ;  /* 0x00009200ff047624 */ /* 0x010fe200078e00ff */
[----:B------:R-:W-:Y:S01]  /*0970*/  ULDC.64 UR4, c[0x0][0x178] ;  /* 0x00005e0000047ab9 */ /* 0x000fe20000000a00 */
[----:B------:R-:W-:Y:S01]  /*0980*/  IMAD.WIDE R6, R30, R3, c[0x0][0x18] ;  /* 0x000006001e067625 */ /* 0x000fe200078e0203 */
[----:B------:R-:W-:Y:S01]  /*0990*/  UMOV UR6, 0x5 ;  /* 0x0000000500067882 */ /* 0x000fe20000000000 */
[----:B------:R-:W-:Y:S01]  /*09a0*/  SHF.R.S32.HI R38, RZ, 0x1f, R33 ;  /* 0x0000001fff267819 */ /* 0x000fe20000011421 */
[----:B------:R-:W-:Y:S01]  /*09b0*/  USHF.L.U64.HI UR8, UR4, UR7, UR5 ;  /* 0x0000000704087299 */ /* 0x000fe20008010205 */
[----:B------:R-:W-:Y:S01]  /*09c0*/  ISETP.NE.AND P3, PT, R4, 0x1, PT ;  /* 0x000000010400780c */ /* 0x000fe20003f65270 */
[----:B------:R-:W-:Y:S01]  /*09d0*/  IMAD.MOV.U32 R9, RZ, RZ, c[0x0][0x168] ;  /* 0x00005a00ff097624 */ /* 0x000fe200078e00ff */
[C---:B------:R-:W-:Y:S01]  /*09e0*/  IADD3 R20, P1, R6.reuse, 0xc080, RZ ;  /* 0x0000c08006147810 */ /* 0x040fe20007f3e0ff */
[----:B------:R-:W-:Y:S01]  /*09f0*/  USHF.L.U64.HI UR5, UR4, UR6, UR5 ;  /* 0x0000000604057299 */ /* 0x000fe20008010205 */
[----:B------:R-:W-:Y:S01]  /*0a00*/  IADD3 R4, P0, R6, 0xc280, RZ ;  /* 0x0000c28006047810 */ /* 0x000fe20007f1e0ff */
[----:B------:R-:W-:Y:S01]  /*0a10*/  USHF.L.U32 UR12, UR4, 0x5, URZ ;  /* 0x00000005040c7899 */ /* 0x000fe2000800063f */
[----:B--2---:R-:W-:Y:S01]  /*0a20*/  IMAD.MOV.U32 R2, RZ, RZ, 0x1 ;  /* 0x00000001ff027424 */ /* 0x004fe200078e00ff */
[----:B------:R-:W-:Y:S01]  /*0a30*/  SHF.R.S32.HI R31, RZ, 0x1f, R30 ;  /* 0x0000001fff1f7819 */ /* 0x000fe2000001141e */
[----:B------:R-:W-:Y:S01]  /*0a40*/  IMAD.X R21, RZ, RZ, R7, P1 ;  /* 0x000000ffff157224 */ /* 0x000fe200008e0607 */
[----:B------:R-:W-:Y:S01]  /*0a50*/  IADD3.X R5, RZ, R7, RZ, P0, !PT ;  /* 0x00000007ff057210 */ /* 0x000fe200007fe4ff */
[----:B------:R-:W-:Y:S01]  /*0a60*/  IMAD.MOV.U32 R7, RZ, RZ, c[0x0][0x1f8] ;  /* 0x00007e00ff077624 */ /* 0x000fe200078e00ff */
[----:B------:R-:W-:Y:S01]  /*0a70*/  IADD3 R9, R9, 0x3f, RZ ;  /* 0x0000003f09097810 */ /* 0x000fe20007ffe0ff */
[C---:B------:R-:W-:Y:S01]  /*0a80*/  IMAD R6, R38.reuse, c[0x0][0x270], RZ ;  /* 0x00009c0026067a24 */ /* 0x040fe200078e02ff */
[----:B------:R-:W-:Y:S01]  /*0a90*/  SHF.R.S32.HI R49, RZ, 0x1f, R34 ;  /* 0x0000001fff317819 */ /* 0x000fe20000011422 */
[----:B------:R-:W-:Y:S01]  /*0aa0*/  STL.U8 [R1+0x14], R2 ;  /* 0x0000140201007387 */ /* 0x000fe20000100000 */
[----:B------:R-:W-:Y:S01]  /*0ab0*/  IADD3 R7, R7, 0x3f, RZ ;  /* 0x0000003f07077810 */ /* 0x000fe20007ffe0ff */
[----:B-1----:R-:W-:Y:S01]  /*0ac0*/  IMAD.U32 R10, RZ, RZ, UR12 ;  /* 0x0000000cff0a7e24 */ /* 0x002fe2000f8e00ff */
[----:B------:R-:W-:Y:S01]  /*0ad0*/  MOV R11, UR5 ;  /* 0x00000005000b7c02 */ /* 0x000fe20008000f00 */
[----:B------:R1:W-:Y:S01]  /*0ae0*/  STL.U8 [R1+0x15], R2 ;  /* 0x0000150201007387 */ /* 0x0003e20000100000 */
[----:B------:R-:W-:Y:S01]  /*0af0*/  IMAD R16, R38, c[0x0][0x288], RZ ;  /* 0x0000a20026107a24 */ /* 0x000fe200078e02ff */
[----:B------:R-:W-:Y:S01]  /*0b00*/  SHF.R.S32.HI R8, RZ, 0x1f, R9 ;  /* 0x0000001fff087819 */ /* 0x000fe20000011409 */
[----:B------:R-:W-:Y:S01]  /*0b10*/  IMAD R6, R33, c[0x0][0x274], R6 ;  /* 0x00009d0021067a24 */ /* 0x000fe200078e0206 */
[-C--:B------:R-:W-:Y:S01]  /*0b20*/  LEA.HI R45, R49, R34.reuse, RZ, 0x3 ;  /* 0x00000022312d7211 */ /* 0x080fe200078f18ff */
[C---:B------:R-:W-:Y:S01]  /*0b30*/  IMAD.WIDE.U32 R22, R33.reuse, c[0x0][0x270], R30 ;  /* 0x00009c0021167a25 */ /* 0x040fe200078e001e */
[----:B------:R2:W-:Y:S01]  /*0b40*/  STL.64 [R1+0x20], R10 ;  /* 0x0000200a01007387 */ /* 0x0005e20000100a00 */
[----:B------:R-:W-:Y:S01]  /*0b50*/  LEA.HI R8, R8, R9, RZ, 0x6 ;  /* 0x0000000908087211 */ /* 0x000fe200078f30ff */
[----:B------:R-:W-:Y:S01]  /*0b60*/  USHF.L.U32 UR9, UR4, 0x6, URZ ;  /* 0x0000000604097899 */ /* 0x000fe2000800063f */
[----:B------:R-:W-:Y:S01]  /*0b70*/  IMAD R16, R33, c[0x0][0x28c], R16 ;  /* 0x0000a30021107a24 */ /* 0x000fe200078e0210 */
[----:B------:R3:W-:Y:S01]  /*0b80*/  STL.64 [R1+0x90], R4 ;  /* 0x0000900401007387 */ /* 0x0007e20000100a00 */
[----:B------:R-:W-:Y:S01]  /*0b90*/  IMAD.MOV.U32 R3, RZ, RZ, c[0x0][0x260] ;  /* 0x00009800ff037624 */ /* 0x000fe200078e00ff */
[----:B------:R-:W-:Y:S01]  /*0ba0*/  SHF.R.S32.HI R19, RZ, 0x1f, R196 ;  /* 0x0000001fff137819 */ /* 0x000fe200000114c4 */
[----:B------:R-:W-:Y:S01]  /*0bb0*/  ULDC.64 UR4, c[0x0][0x208] ;  /* 0x0000820000047ab9 */ /* 0x000fe20000000a00 */
[----:B------:R-:W-:Y:S01]  /*0bc0*/  SHF.R.S32.HI R8, RZ, 0x6, R8 ;  /* 0x00000006ff087819 */ /* 0x000fe20000011408 */
[----:B------:R-:W-:Y:S01]  /*0bd0*/  USHF.L.U64.HI UR6, UR4, UR6, UR5 ;  /* 0x0000000604067299 */ /* 0x000fe20008010205 */
[----:B------:R-:W-:Y:S01]  /*0be0*/  LEA.HI R42, R49, R34, RZ, 0x6 ;  /* 0x00000022312a7211 */ /* 0x000fe200078f30ff */
[----:B------:R-:W-:Y:S01]  /*0bf0*/  USHF.L.U32 UR12, UR4, 0x5, URZ ;  /* 0x00000005040c7899 */ /* 0x000fe2000800063f */
[----:B------:R-:W-:Y:S01]  /*0c00*/  IADD3 R3, R3, 0x3f, RZ ;  /* 0x0000003f03037810 */ /* 0x000fe20007ffe0ff */
[----:B------:R4:W-:Y:S01]  /*0c10*/  STL [R1+0x18], R8 ;  /* 0x0000180801007387 */ /* 0x0009e20000100800 */
[----:B------:R-:W-:Y:S01]  /*0c20*/  SEL R37, R196, RZ, !P2 ;  /* 0x000000ffc4257207 */ /* 0x000fe20005000000 */
[----:B------:R-:W-:Y:S01]  /*0c30*/  USHF.L.U64.HI UR5, UR4, UR7, UR5 ;  /* 0x0000000704057299 */ /* 0x000fe20008010205 */
[----:B------:R-:W-:Y:S01]  /*0c40*/  SEL R36, R19, RZ, !P2 ;  /* 0x000000ff13247207 */ /* 0x000fe20005000000 */
[----:B------:R-:W-:Y:S01]  /*0c50*/  USHF.L.U32 UR4, UR4, 0x6, URZ ;  /* 0x0000000604047899 */ /* 0x000fe2000800063f */
[----:B------:R-:W-:Y:S01]  /*0c60*/  SHF.R.S32.HI R42, RZ, 0x6, R42 ;  /* 0x00000006ff2a7819 */ /* 0x000fe2000001142a */
[----:B------:R-:W-:Y:S01]  /*0c70*/  IMAD.U32 R28, RZ, RZ, UR9 ;  /* 0x00000009ff1c7e24 */ /* 0x000fe2000f8e00ff */
[----:B-1----:R-:W-:Y:S01]  /*0c80*/  SHF.R.S32.HI R2, RZ, 0x1f, R7 ;  /* 0x0000001fff027819 */ /* 0x002fe20000011407 */
[----:B------:R-:W-:Y:S01]  /*0c90*/  IMAD.U32 R29, RZ, RZ, UR8 ;  /* 0x00000008ff1d7e24 */ /* 0x000fe2000f8e00ff */
[----:B------:R-:W-:Y:S01]  /*0ca0*/  SHF.R.S32.HI R18, RZ, 0x1f, R3 ;  /* 0x0000001fff127819 */ /* 0x000fe20000011403 */
[----:B------:R-:W-:Y:S01]  /*0cb0*/  IMAD.SHL.U32 R44, R42, 0x200, RZ ;  /* 0x000002002a2c7824 */ /* 0x000fe200078e00ff */
[----:B------:R-:W-:Y:S01]  /*0cc0*/  LEA.HI R2, R2, R7, RZ, 0x6 ;  /* 0x0000000702027211 */ /* 0x000fe200078f30ff */
[----:B------:R-:W-:Y:S01]  /*0cd0*/  IMAD.IADD R7, R23, 0x1, R6 ;  /* 0x0000000117077824 */ /* 0x000fe200078e0206 */
[----:B------:R-:W-:Y:S01]  /*0ce0*/  LOP3.LUT R23, R45, 0xfffffff8, RZ, 0xc0, !PT ;  /* 0xfffffff82d177812 */ /* 0x000fe200078ec0ff */
[----:B--2---:R-:W-:Y:S01]  /*0cf0*/  IMAD.WIDE.U32 R10, R33, c[0x0][0x288], R30 ;  /* 0x0000a200210a7a25 */ /* 0x004fe200078e001e */
[----:B------:R-:W-:Y:S01]  /*0d00*/  SHF.R.S32.HI R2, RZ, 0x6, R2 ;  /* 0x00000006ff027819 */ /* 0x000fe20000011402 */
[----:B------:R1:W-:Y:S01]  /*0d10*/  STL.64 [R1+0x78], R20 ;  /* 0x0000781401007387 */ /* 0x0003e20000100a00 */
[----:B------:R-:W-:Y:S01]  /*0d20*/  LEA.HI R18, R18, R3, RZ, 0x6 ;  /* 0x0000000312127211 */ /* 0x000fe200078f30ff */
[----:B------:R-:W-:Y:S01]  /*0d30*/  IMAD.IADD R17, R11, 0x1, R16 ;  /* 0x000000010b117824 */ /* 0x000fe200078e0210 */
[----:B---3--:R-:W-:Y:S01]  /*0d40*/  SHF.R.S32.HI R4, RZ, 0x3, R45 ;  /* 0x00000003ff047819 */ /* 0x008fe2000001142d */
[----:B------:R-:W-:Y:S01]  /*0d50*/  IMAD.IADD R23, R34, 0x1, -R23 ;  /* 0x0000000122177824 */ /* 0x000fe200078e0a17 */
[----:B------:R-:W-:Y:S01]  /*0d60*/  MOV R16, R10 ;  /* 0x0000000a00107202 */ /* 0x000fe20000000f00 */
[----:B------:R-:W-:Y:S01]  /*0d70*/  IMAD.MOV.U32 R6, RZ, RZ, R22 ;  /* 0x000000ffff067224 */ /* 0x000fe200078e0016 */
[----:B------:R2:W-:Y:S01]  /*0d80*/  STL [R1+0x40], R2 ;  /* 0x0000400201007387 */ /* 0x0005e20000100800 */
[----:B------:R-:W-:Y:S01]  /*0d90*/  IMAD.SHL.U32 R10, R4, 0x40, RZ ;  /* 0x00000040040a7824 */ /* 0x000fe200078e00ff */
[----:B------:R-:W-:Y:S01]  /*0da0*/  SHF.R.S32.HI R9, RZ, 0x1f, R32 ;  /* 0x0000001fff097819 */ /* 0x000fe20000011420 */
[----:B------:R-:W-:Y:S01]  /*0db0*/  IMAD.SHL.U32 R5, R23, 0x8, RZ ;  /* 0x0000000817057824 */ /* 0x000fe200078e00ff */
[----:B------:R-:W-:Y:S01]  /*0dc0*/  MOV R24, UR4 ;  /* 0x0000000400187c02 */ /* 0x000fe20008000f00 */
[----:B----4-:R-:W-:Y:S01]  /*0dd0*/  IMAD R8, R36, c[0x0][0x278], RZ ;  /* 0x00009e0024087a24 */ /* 0x010fe200078e02ff */
[----:B------:R-:W-:Y:S01]  /*0de0*/  LOP3.LUT R10, R10, 0x1c0, RZ, 0xc0, !PT ;  /* 0x000001c00a0a7812 */ /* 0x000fe200078ec0ff */
[C---:B------:R-:W-:Y:S01]  /*0df0*/  IMAD.WIDE.U32 R6, R37.reuse, c[0x0][0x278], R6 ;  /* 0x00009e0025067a25 */ /* 0x040fe200078e0006 */
[--C-:B------:R-:W-:Y:S01]  /*0e00*/  SHF.R.S32.HI R55, RZ, 0x1f, R5.reuse ;  /* 0x0000001fff377819 */ /* 0x100fe20000011405 */
[----:B------:R3:W-:Y:S01]  /*0e10*/  STL.64 [R1+0x28], R28 ;  /* 0x0000281c01007387 */ /* 0x0007e20000100a00 */
[----:B------:R-:W-:Y:S01]  /*0e20*/  LOP3.LUT R22, R10, 0x38, R5, 0xf8, !PT ;  /* 0x000000380a167812 */ /* 0x000fe200078ef805 */
[C---:B------:R-:W-:Y:S01]  /*0e30*/  IMAD R8, R37.reuse, c[0x0][0x27c], R8 ;  /* 0x00009f0025087a24 */ /* 0x040fe200078e0208 */
[----:B------:R-:W-:Y:S01]  /*0e40*/  SHF.R.U32.HI R3, RZ, 0x3, R10 ;  /* 0x00000003ff037819 */ /* 0x000fe2000001160a */
[----:B------:R-:W-:Y:S01]  /*0e50*/  IMAD.WIDE.U32 R10, R37, c[0x0][0x290], R16 ;  /* 0x0000a400250a7a25 */ /* 0x000fe200078e0010 */
[----:B------:R-:W-:-:S02]  /*0e60*/  IADD3 R6, P0, R32, R6, RZ ;  /* 0x0000000620067210 */ /* 0x000fc40007f1e0ff */
[----:B------:R-:W-:Y:S01]  /*0e70*/  LOP3.LUT R22, R44, R22, R3, 0xf6, !PT ;  /* 0x000000162c167212 */ /* 0x000fe200078ef603 */
[----:B------:R-:W-:Y:S01]  /*0e80*/  IMAD.U32 R25, RZ, RZ, UR5 ;  /* 0x00000005ff197e24 */ /* 0x000fe2000f8e00ff */
[----:B------:R-:W-:Y:S01]  /*0e90*/  IADD3.X R3, R9, R7, R8, P0, !PT ;  /* 0x0000000709037210 */ /* 0x000fe200007fe408 */
[----:B------:R-:W-:Y:S01]  /*0ea0*/  IMAD R16, R38, c[0x0][0x210], RZ ;  /* 0x0000840026107a24 */ /* 0x000fe200078e02ff */
[----:B------:R-:W-:Y:S01]  /*0eb0*/  IADD3 R7, P0, R32, R10, RZ ;  /* 0x0000000a20077210 */ /* 0x000fe20007f1e0ff */
[----:B-1----:R-:W-:Y:S01]  /*0ec0*/  IMAD R20, R38, c[0x0][0x180], RZ ;  /* 0x0000600026147a24 */ /* 0x002fe200078e02ff */
[----:B------:R-:W-:Y:S01]  /*0ed0*/  MOV R54, R5 ;  /* 0x0000000500367202 */ /* 0x000fe20000000f00 */
[----:B------:R-:W-:Y:S01]  /*0ee0*/  IMAD.U32 R26, RZ, RZ, UR12 ;  /* 0x0000000cff1a7e24 */ /* 0x000fe2000f8e00ff */
[----:B------:R1:W-:Y:S01]  /*0ef0*/  STL.64 [R1+0x50], R24 ;  /* 0x0000501801007387 */ /* 0x0003e20000100a00 */
[----:B--2---:R-:W-:Y:S01]  /*0f00*/  IMAD R2, R36, c[0x0][0x290], RZ ;  /* 0x0000a40024027a24 */ /* 0x004fe200078e02ff */
[----:B------:R-:W-:Y:S01]  /*0f10*/  SHF.R.S32.HI R18, RZ, 0x6, R18 ;  /* 0x00000006ff127819 */ /* 0x000fe20000011412 */
[----:B------:R-:W-:Y:S01]  /*0f20*/  IMAD.U32 R27, RZ, RZ, UR6 ;  /* 0x00000006ff1b7e24 */ /* 0x000fe2000f8e00ff */
[----:B------:R-:W-:Y:S01]  /*0f30*/  LEA.HI R41, R49, R34, RZ, 0x5 ;  /* 0x0000002231297211 */ /* 0x000fe200078f28ff */
[----:B------:R-:W-:Y:S01]  /*0f40*/  IMAD R2, R37, c[0x0][0x294], R2 ;  /* 0x0000a50025027a24 */ /* 0x000fe200078e0202 */
[----:B------:R-:W-:Y:S01]  /*0f50*/  SEL R19, R19, RZ, !P4 ;  /* 0x000000ff13137207 */ /* 0x000fe20006000000 */
[C---:B------:R-:W-:Y:S01]  /*0f60*/  IMAD R20, R33.reuse, c[0x0][0x184], R20 ;  /* 0x0000610021147a24 */ /* 0x040fe200078e0214 */
[----:B------:R2:W-:Y:S01]  /*0f70*/  STL.64 [R1+0x48], R26 ;  /* 0x0000481a01007387 */ /* 0x0005e20000100a00 */
[----:B------:R-:W-:Y:S01]  /*0f80*/  IMAD R16, R33, c[0x0][0x214], R16 ;  /* 0x0000850021107a24 */ /* 0x000fe200078e0210 */
[----:B------:R-:W-:Y:S01]  /*0f90*/  IADD3.X R2, R9, R11, R2, P0, !PT ;  /* 0x0000000b09027210 */ /* 0x000fe200007fe402 */
[----:B------:R-:W-:Y:S01]  /*0fa0*/  IMAD.MOV.U32 R53, RZ, RZ, R34 ;  /* 0x000000ffff357224 */ /* 0x000fe200078e0022 */
[----:B------:R-:W-:Y:S01]  /*0fb0*/  LEA R10, P0, R6, c[0x0][0x258], 0x2 ;  /* 0x00009600060a7a11 */ /* 0x000fe200078010ff */
[----:B---3--:R-:W-:Y:S01]  /*0fc0*/  IMAD.WIDE.U32 R28, R33, c[0x0][0x180], R54 ;  /* 0x00006000211c7a25 */ /* 0x008fe200078e0036 */
[----:B------:R-:W-:Y:S01]  /*0fd0*/  STL [R1+0x68], R18 ;  /* 0x0000681201007387 */ /* 0x000fe20000100800 */
[----:B------:R-:W-:-:S02]  /*0fe0*/  SHF.R.S32.HI R46, RZ, 0x5, R41 ;  /* 0x00000005ff2e7819 */ /* 0x000fc40000011429 */
[----:B------:R-:W-:Y:S01]  /*0ff0*/  LEA.HI.X R11, R6, c[0x0][0x25c], R3, 0x2, P0 ;  /* 0x00009700060b7a11 */ /* 0x000fe200000f1403 */
[----:B------:R-:W-:Y:S01]  /*1000*/  IMAD.MOV.U32 R3, RZ, RZ, 0x2 ;  /* 0x00000002ff037424 */ /* 0x000fe200078e00ff */
[----:B------:R-:W-:Y:S01]  /*1010*/  LEA R8, P0, R7, c[0x0][0x280], 0x2 ;  /* 0x0000a00007087a11 */ /* 0x000fe200078010ff */
[C---:B------:R-:W-:Y:S01]  /*1020*/  IMAD R6, R36.reuse, c[0x0][0x188], RZ ;  /* 0x0000620024067a24 */ /* 0x040fe200078e02ff */
[----:B------:R-:W-:Y:S01]  /*1030*/  STL [R1+0x80], R18 ;  /* 0x0000801201007387 */ /* 0x000fe20000100800 */
[----:B------:R-:W-:Y:S01]  /*1040*/  IMAD.IADD R21, R29, 0x1, R20 ;  /* 0x000000011d157824 */ /* 0x000fe200078e0214 */
[----:B------:R-:W-:Y:S02]  /*1050*/  MOV R20, R28 ;  /* 0x0000001c00147202 */ /* 0x000fe40000000f00 */
[----:B------:R-:W-:Y:S01]  /*1060*/  LEA.HI.X R9, R7, c[0x0][0x284], R2, 0x2, P0 ;  /* 0x0000a10007097a11 */ /* 0x000fe200000f1402 */
[----:B------:R-:W-:Y:S01]  /*1070*/  IMAD R2, R36, c[0x0][0x218], RZ ;  /* 0x0000860024027a24 */ /* 0x000fe200078e02ff */
[----:B------:R3:W-:Y:S01]  /*1080*/  STL.64 [R1+0x70], R10 ;  /* 0x0000700a01007387 */ /* 0x0007e20000100a00 */
[----:B-1----:R-:W-:-:S03]  /*1090*/  IMAD.WIDE.U32 R24, R33, c[0x0][0x210], R54 ;  /* 0x0000840021187a25 */ /* 0x002fc600078e0036 */
[----:B------:R-:W-:Y:S01]  /*10a0*/  STL.64 [R1+0x88], R8 ;  /* 0x0000880801007387 */ /* 0x000fe20000100a00 */
[----:B------:R-:W-:Y:S01]  /*10b0*/  IMAD.IADD R17, R25, 0x1, R16 ;  /* 0x0000000119117824 */ /* 0x000fe200078e0210 */
[----:B------:R-:W-:Y:S01]  /*10c0*/  SHF.R.S32.HI R25, RZ, 0x1f, R4 ;  /* 0x0000001fff197819 */ /* 0x000fe20000011404 */
[----:B------:R-:W-:Y:S01]  /*10d0*/  IMAD.MOV.U32 R16, RZ, RZ, R24 ;  /* 0x000000ffff107224 */ /* 0x000fe200078e0018 */
[----:B------:R-:W-:Y:S01]  /*10e0*/  MOV R24, R33 ;  /* 0x0000002100187202 */ /* 0x000fe20000000f00 */
[----:B--2---:R-:W-:-:S04]  /*10f0*/  IMAD.WIDE.U32 R26, R22, R3, c[0x0][0x18] ;  /* 0x00000600161a7625 */ /* 0x004fc800078e0003 */
[C---:B------:R-:W-:Y:S01]  /*1100*/  IMAD R3, R37.reuse, c[0x0][0x18c], R6 ;  /* 0x0000630025037a24 */ /* 0x040fe200078e0206 */
[----:B------:R-:W-:Y:S01]  /*1110*/  IADD3 R6, P2, R4, R0, RZ ;  /* 0x0000000004067210 */ /* 0x000fe20007f5e0ff */
[C---:B------:R-:W-:Y:S01]  /*1120*/  IMAD.WIDE.U32 R20, R37.reuse, c[0x0][0x188], R20 ;  /* 0x0000620025147a25 */ /* 0x040fe200078e0014 */
[----:B------:R-:W-:Y:S02]  /*1130*/  IADD3 R28, P1, R26, 0x4080, RZ ;  /* 0x000040801a1c7810 */ /* 0x000fe40007f3e0ff */
[----:B------:R-:W-:Y:S01]  /*1140*/  LEA.HI.X.SX32 R0, R0, R25, 0x1, P2 ;  /* 0x0000001900007211 */ /* 0x000fe200010f0eff */
[----:B------:R-:W-:Y:S01]  /*1150*/  IMAD R2, R37, c[0x0][0x21c], R2 ;  /* 0x0000870025027a24 */ /* 0x000fe200078e0202 */
[----:B------:R-:W-:Y:S01]  /*1160*/  IADD3 R21, R21, R3, RZ ;  /* 0x0000000315157210 */ /* 0x000fe20007ffe0ff */
[----:B------:R-:W-:Y:S01]  /*1170*/  IMAD.WIDE.U32 R16, R37, c[0x0][0x218], R16 ;  /* 0x0000860025107a25 */ /* 0x000fe200078e0010 */
[----:B------:R-:W-:-:S03]  /*1180*/  IADD3 R26, P0, R26, 0x8080, RZ ;  /* 0x000080801a1a7810 */ /* 0x000fc60007f1e0ff */
[C---:B------:R-:W-:Y:S02]  /*1190*/  IMAD R3, R0.reuse, c[0x0][0x178], RZ ;  /* 0x00005e0000037a24 */ /* 0x040fe400078e02ff */
[----:B------:R-:W-:Y:S02]  /*11a0*/  IMAD.IADD R17, R17, 0x1, R2 ;  /* 0x0000000111117824 */ /* 0x000fe400078e0202 */
[----:B------:R-:W-:Y:S02]  /*11b0*/  IMAD R7, R0, c[0x0][0x208], RZ ;  /* 0x0000820000077a24 */ /* 0x000fe400078e02ff */
[C---:B------:R-:W-:Y:S02]  /*11c0*/  IMAD R3, R6.reuse, c[0x0][0x17c], R3 ;  /* 0x00005f0006037a24 */ /* 0x040fe400078e0203 */
[----:B------:R-:W-:-:S04]  /*11d0*/  IMAD.WIDE.U32 R20, R6, c[0x0][0x178], R20 ;  /* 0x00005e0006147a25 */ /* 0x000fc800078e0014 */
[C---:B------:R-:W-:Y:S02]  /*11e0*/  IMAD R7, R6.reuse, c[0x0][0x20c], R7 ;  /* 0x0000830006077a24 */ /* 0x040fe400078e0207 */
[----:B------:R-:W-:-:S04]  /*11f0*/  IMAD.WIDE.U32 R16, R6, c[0x0][0x208], R16 ;  /* 0x0000820006107a25 */ /* 0x000fc800078e0010 */
[--C-:B------:R-:W-:Y:S01]  /*1200*/  IMAD.X R29, RZ, RZ, R27.reuse, P1 ;  /* 0x000000ffff1d7224 */ /* 0x100fe200008e061b */
[----:B---3--:R-:W-:Y:S01]  /*1210*/  LEA R10, P1, R20, c[0x0][0x160], 0x1 ;  /* 0x00005800140a7a11 */ /* 0x008fe200078208ff */
[----:B------:R-:W-:Y:S01]  /*1220*/  IMAD.X R27, RZ, RZ, R27, P0 ;  /* 0x000000ffff1b7224 */ /* 0x000fe200000e061b */
[----:B------:R-:W-:Y:S01]  /*1230*/  LEA R6, P0, R16, c[0x0][0x1f0], 0x1 ;  /* 0x00007c0010067a11 */ /* 0x000fe200078008ff */
[----:B------:R-:W-:Y:S01]  /*1240*/  IMAD.IADD R3, R21, 0x1, R3 ;  /* 0x0000000115037824 */ /* 0x000fe200078e0203 */
[----:B------:R-:W-:Y:S01]  /*1250*/  STL.64 [R1+0x38], R28 ;  /* 0x0000381c01007387 */ /* 0x000fe20000100a00 */
[----:B------:R-:W-:Y:S02]  /*1260*/  IMAD.IADD R7, R17, 0x1, R7 ;  /* 0x0000000111077824 */ /* 0x000fe400078e0207 */
[----:B------:R-:W-:Y:S01]  /*1270*/  @P3 IMAD.HI.U32 R0, R33, c[0x0][0x24c], RZ ;  /* 0x0000930021003a27 */ /* 0x000fe200078e00ff */
[----:B------:R-:W-:Y:S01]  /*1280*/  LEA.HI.X R11, R20, c[0x0][0x164], R3, 0x1, P1 ;  /* 0x00005900140b7a11 */ /* 0x000fe200008f0c03 */
[----:B------:R1:W-:Y:S01]  /*1290*/  STL.64 [R1+0x60], R26 ;  /* 0x0000601a01007387 */ /* 0x0003e20000100a00 */
[----:B------:R-:W-:-:S02]  /*12a0*/  LEA.HI.X R7, R16, c[0x0][0x1f4], R7, 0x1, P0 ;  /* 0x00007d0010077a11 */ /* 0x000fc400000f0c07 */
[----:B------:R-:W-:Y:S01]  /*12b0*/  LEA.HI R3, R41, R46, RZ, 0x1 ;  /* 0x0000002e29037211 */ /* 0x000fe200078f08ff */
[----:B------:R2:W-:Y:S01]  /*12c0*/  STL.64 [R1+0x30], R10 ;  /* 0x0000300a01007387 */ /* 0x0005e20000100a00 */
[----:B------:R-:W-:Y:S02]  /*12d0*/  @P3 SHF.R.U32.HI R24, RZ, c[0x0][0x250], R0 ;  /* 0x00009400ff183a19 */ /* 0x000fe40000011600 */
[----:B------:R-:W-:Y:S01]  /*12e0*/  LOP3.LUT R3, R3, 0xfffffffe, RZ, 0xc0, !PT ;  /* 0xfffffffe03037812 */ /* 0x000fe200078ec0ff */
[----:B------:R2:W-:Y:S01]  /*12f0*/  STL.64 [R1+0x58], R6 ;  /* 0x0000580601007387 */ /* 0x0005e20000100a00 */
[----:B------:R-:W-:Y:S02]  /*1300*/  SEL R20, R196, RZ, !P4 ;  /* 0x000000ffc4147207 */ /* 0x000fe40006000000 */
[----:B------:R-:W-:Y:S01]  /*1310*/  SHF.R.S32.HI R21, RZ, 0x1f, R24 ;  /* 0x0000001fff157819 */ /* 0x000fe20000011418 */
[----:B------:R-:W-:Y:S01]  /*1320*/  IMAD.IADD R204, R46, 0x1, -R3 ;  /* 0x000000012ecc7824 */ /* 0x000fe200078e0a03 */
[----:B-1----:R-:W-:-:S02]  /*1330*/  MOV R26, 0x1350 ;  /* 0x00001350001a7802 */ /* 0x002fc40000000f00 */
[----:B--2---:R-:W-:Y:S05]  /*1340*/  CALL.REL.NOINC `($_ZN7cutlass13device_kernelIN5flash19enable_sm80_to_sm89INS1_16FlashAttnBwdSm80INS1_25CollectiveMainloopBwdSm80ILi2ELi2EN4cute5tupleIJNS5_1CILi64EEENS7_ILi128EEES8_EEENS_10bfloat16_tEfNS_4arch4Sm80ELb0ELb1ELb1ELb1ELb0ELb0ELb0ELb0ELi2ELi2ELi4ELi2ELb1EEENS1_21CollectiveEpilogueBwdISA_SB_SD_Li256ELb1ELb0ELi2EEENS1_19SingleTileSchedulerILb1ELb0ELb0ELi128EEEEEEEEEvNT_6ParamsE$_ZZN4cute7idx2crdINS_5tupleIJiEEENS1_IJNS1_IJNS1_IJNS_1CILi8EEENS3_ILi2EEEEEES5_S5_NS3_ILi4EEEEEEEEEEEDaRKT_RKT0_ENKUlRKT_RKT0_E_clIiS8_EEDaSI_SL_) ;  /* 0x0000957000007944 */ /* 0x004fea0003c00000 */
[----:B------:R-:W-:Y:S01]  /*1350*/  LEA.HI R47, R49, R34, RZ, 0x4 ;  /* 0x00000022312f7211 */ /* 0x000fe200078f20ff */
[----:B------:R-:W-:Y:S01]  /*1360*/  IMAD.SHL.U32 R182, R40, 0x8, RZ ;  /* 0x0000000828b67824 */ /* 0x000fe200078e00ff */
[----:B------:R-:W-:Y:S01]  /*1370*/  MOV R26, 0x1480 ;  /* 0x00001480001a7802 */ /* 0x000fe20000000f00 */
[----:B------:R-:W-:Y:S01]  /*1380*/  IMAD.SHL.U32 R43, R204, 0x400, RZ ;  /* 0x00000400cc2b7824 */ /* 0x000fe200078e00ff */
[----:B------:R-:W-:Y:S01]  /*1390*/  LOP3.LUT R3, R47, 0xfffffff0, RZ, 0xc0, !PT ;  /* 0xfffffff02f037812 */ /* 0x000fe200078ec0ff */
[----:B------:R-:W-:-:S02]  /*13a0*/  IMAD.MOV.U32 R193, RZ, RZ, R2 ;  /* 0x000000ffffc17224 */ /* 0x000fc400078e0002 */
[----:B------:R-:W-:Y:S02]  /*13b0*/  IMAD.MOV.U32 R53, RZ, RZ, R34 ;  /* 0x000000ffff357224 */ /* 0x000fe400078e0022 */
[----:B------:R-:W-:-:S05]  /*13c0*/  IMAD.IADD R3, R34, 0x1, -R3 ;  /* 0x0000000122037824 */ /* 0x000fca00078e0a03 */
[----:B------:R-:W-:-:S04]  /*13d0*/  SHF.R.S32.HI R0, RZ, 0x1f, R3 ;  /* 0x0000001fff007819 */ /* 0x000fc80000011403 */
[----:B------:R-:W-:Y:S01]  /*13e0*/  LEA.HI R0, R0, R3, RZ, 0x3 ;  /* 0x0000000300007211 */ /* 0x000fe200078f18ff */
[----:B------:R-:W-:-:S04]  /*13f0*/  IMAD.SHL.U32 R3, R2, 0x40, RZ ;  /* 0x0000004002037824 */ /* 0x000fc800078e00ff */
[----:B------:R-:W-:Y:S01]  /*1400*/  IMAD.SHL.U32 R0, R0, 0x40, RZ ;  /* 0x0000004000007824 */ /* 0x000fe200078e00ff */
[----:B------:R-:W-:-:S04]  /*1410*/  LOP3.LUT R3, R3, 0x1c0, RZ, 0xc0, !PT ;  /* 0x000001c003037812 */ /* 0x000fc800078ec0ff */
[----:B------:R-:W-:Y:S02]  /*1420*/  LOP3.LUT R0, R0, 0xfffffe00, RZ, 0xc0, !PT ;  /* 0xfffffe0000007812 */ /* 0x000fe400078ec0ff */
[----:B------:R-:W-:Y:S02]  /*1430*/  LOP3.LUT R182, R3, 0x8, R182, 0xf8, !PT ;  /* 0x0000000803b67812 */ /* 0x000fe400078ef8b6 */
[----:B------:R-:W-:Y:S01]  /*1440*/  SHF.R.U32.HI R3, RZ, 0x3, R3 ;  /* 0x00000003ff037819 */ /* 0x000fe20000011603 */
[----:B------:R-:W-:-:S05]  /*1450*/  IMAD.IADD R180, R0, 0x1, R43 ;  /* 0x0000000100b47824 */ /* 0x000fca00078e022b */
[----:B------:R-:W-:Y:S02]  /*1460*/  LOP3.LUT R182, R180, R182, R3, 0xf6, !PT ;  /* 0x000000b6b4b67212 */ /* 0x000fe400078ef603 */
[----:B-1----:R-:W-:Y:S05]  /*1470*/  CALL.REL.NOINC `($_ZN7cutlass13device_kernelIN5flash19enable_sm80_to_sm89INS1_16FlashAttnBwdSm80INS1_25CollectiveMainloopBwdSm80ILi2ELi2EN4cute5tupleIJNS5_1CILi64EEENS7_ILi128EEES8_EEENS_10bfloat16_tEfNS_4arch4Sm80ELb0ELb1ELb1ELb1ELb0ELb0ELb0ELb0ELi2ELi2ELi4ELi2ELb1EEENS1_21CollectiveEpilogueBwdISA_SB_SD_Li256ELb1ELb0ELi2EEENS1_19SingleTileSchedulerILb1ELb0ELb0ELi128EEEEEEEEEvNT_6ParamsE$_ZZN4cute7idx2crdINS_5tupleIJiEEENS1_IJNS1_IJNS1_IJNS_1CILi8EEENS3_ILi2EEEEEES5_S5_NS3_ILi4EEEEEEEEEEEDaRKT_RKT0_ENKUlRKT_RKT0_E_clIiS8_EEDaSI_SL_) ;  /* 0x0000944000007944 */ /* 0x002fea0003c00000 */
[----:B------:R-:W-:Y:S01]  /*1480*/  LEA.HI R6, R49, R34, RZ, 0x2 ;  /* 0x0000002231067211 */ /* 0x000fe200078f10ff */
[----:B------:R-:W-:Y:S01]  /*1490*/  IMAD.SHL.U32 R9, R23, 0x40, RZ ;  /* 0x0000004017097824 */ /* 0x000fe200078e00ff */
[----:B------:R-:W-:Y:S01]  /*14a0*/  SHF.R.S32.HI R8, RZ, 0x4, R47 ;  /* 0x00000004ff087819 */ /* 0x000fe2000001142f */
[----:B------:R-:W-:Y:S01]  /*14b0*/  IMAD.SHL.U32 R172, R40, 0x8, RZ ;  /* 0x0000000828ac7824 */ /* 0x000fe200078e00ff */
[----:B------:R-:W-:Y:S01]  /*14c0*/  LOP3.LUT R7, R6, 0x7ffffffc, RZ, 0xc0, !PT ;  /* 0x7ffffffc06077812 */ /* 0x000fe200078ec0ff */
[----:B------:R-:W-:Y:S01]  /*14d0*/  IMAD.MOV.U32 R187, RZ, RZ, R2 ;  /* 0x000000ffffbb7224 */ /* 0x000fe200078e0002 */
[--C-:B------:R-:W-:Y:S02]  /*14e0*/  SHF.R.S32.HI R3, RZ, 0x2, R6.reuse ;  /* 0x00000002ff037819 */ /* 0x100fe40000011406 */
[----:B------:R-:W-:Y:S01]  /*14f0*/  SHF.R.S32.HI R6, RZ, 0x1f, R6 ;  /* 0x0000001fff067819 */ /* 0x000fe20000011406 */
[----:B------:R-:W-:Y:S01]  /*1500*/  IMAD.IADD R206, R34, 0x1, -R7 ;  /* 0x0000000122ce7824 */ /* 0x000fe200078e0a07 */
[----:B------:R-:W-:Y:S01]  /*1510*/  LEA.HI R185, R47, R8, RZ, 0x1 ;  /* 0x000000082fb97211 */ /* 0x000fe200078f08ff */
[----:B------:R-:W-:Y:S01]  /*1520*/  IMAD.SHL.U32 R7, R46, 0x10, RZ ;  /* 0x000000102e077824 */ /* 0x000fe200078e00ff */
[----:B------:R-:W-:Y:S01]  /*1530*/  LEA.HI R6, R6, R3, RZ, 0x3 ;  /* 0x0000000306067211 */ /* 0x000fe200078f18ff */
[----:B------:R-:W-:Y:S01]  /*1540*/  IMAD R206, R206, 0x2, R43 ;  /* 0x00000002cece7824 */ /* 0x000fe200078e022b */
[----:B------:R-:W-:Y:S01]  /*1550*/  LOP3.LUT R185, R185, 0xfffffffe, RZ, 0xc0, !PT ;  /* 0xfffffffeb9b97812 */ /* 0x000fe200078ec0ff */
[----:B------:R-:W-:Y:S01]  /*1560*/  IMAD.MOV.U32 R47, RZ, RZ, R34 ;  /* 0x000000ffff2f7224 */ /* 0x000fe200078e0022 */
[----:B------:R-:W-:-:S02]  /*1570*/  LOP3.LUT R6, R6, 0xfffffff8, RZ, 0xc0, !PT ;  /* 0xfffffff806067812 */ /* 0x000fc400078ec0ff */
[----:B------:R-:W-:Y:S01]  /*1580*/  MOV R26, 0x1710 ;  /* 0x00001710001a7802 */ /* 0x000fe20000000f00 */
[----:B------:R-:W-:Y:S01]  /*1590*/  IMAD.IADD R185, R8, 0x1, -R185 ;  /* 0x0000000108b97824 */ /* 0x000fe200078e0ab9 */
[----:B------:R-:W-:Y:S01]  /*15a0*/  LOP3.LUT R8, R9, 0x1c0, RZ, 0xc0, !PT ;  /* 0x000001c009087812 */ /* 0x000fe200078ec0ff */
[----:B------:R-:W-:Y:S02]  /*15b0*/  IMAD.IADD R43, R3, 0x1, -R6 ;  /* 0x00000001032b7824 */ /* 0x000fe400078e0a06 */
[----:B------:R-:W-:Y:S01]  /*15c0*/  IMAD.SHL.U32 R6, R42, 0x8, RZ ;  /* 0x000000082a067824 */ /* 0x000fe200078e00ff */
[C---:B------:R-:W-:Y:S01]  /*15d0*/  LOP3.LUT R52, R8.reuse, 0x30, R7, 0xf8, !PT ;  /* 0x0000003008347812 */ /* 0x040fe200078ef807 */
[----:B------:R-:W-:Y:S01]  /*15e0*/  IMAD.SHL.U32 R7, R43, 0x40, RZ ;  /* 0x000000402b077824 */ /* 0x000fe200078e00ff */
[----:B------:R-:W-:Y:S01]  /*15f0*/  LOP3.LUT R186, R8, 0x8, R45, 0xf8, !PT ;  /* 0x0000000808ba7812 */ /* 0x000fe200078ef82d */
[----:B------:R-:W-:Y:S01]  /*1600*/  IMAD.SHL.U32 R3, R2, 0x40, RZ ;  /* 0x0000004002037824 */ /* 0x000fe200078e00ff */
[----:B------:R-:W-:Y:S01]  /*1610*/  SHF.R.U32.HI R9, RZ, 0x3, R8 ;  /* 0x00000003ff097819 */ /* 0x000fe20000011608 */
[----:B------:R-:W-:Y:S01]  /*1620*/  IMAD R11, R185, 0x800, R44 ;  /* 0x00000800b90b7824 */ /* 0x000fe200078e022c */
[----:B------:R-:W-:-:S02]  /*1630*/  LOP3.LUT R7, R7, 0x1c0, RZ, 0xc0, !PT ;  /* 0x000001c007077812 */ /* 0x000fc400078ec0ff */
[----:B------:R-:W-:Y:S02]  /*1640*/  LOP3.LUT R3, R3, 0x1c0, RZ, 0xc0, !PT ;  /* 0x000001c003037812 */ /* 0x000fe400078ec0ff */
[----:B------:R-:W-:Y:S02]  /*1650*/  LOP3.LUT R6, R7, 0x18, R6, 0xf8, !PT ;  /* 0x0000001807067812 */ /* 0x000fe400078ef806 */
[----:B------:R-:W-:Y:S02]  /*1660*/  SHF.R.U32.HI R7, RZ, 0x3, R7 ;  /* 0x00000003ff077819 */ /* 0x000fe40000011607 */
[----:B------:R-:W-:Y:S02]  /*1670*/  LOP3.LUT R172, R3, 0x8, R172, 0xf8, !PT ;  /* 0x0000000803ac7812 */ /* 0x000fe400078ef8ac */
[----:B------:R-:W-:Y:S02]  /*1680*/  LOP3.LUT R186, R186, R9, RZ, 0x3c, !PT ;  /* 0x00000009baba7212 */ /* 0x000fe400078e3cff */
[----:B------:R-:W-:-:S02]  /*1690*/  LOP3.LUT R7, R6, R7, RZ, 0x3c, !PT ;  /* 0x0000000706077212 */ /* 0x000fc400078e3cff */
[----:B------:R-:W-:Y:S01]  /*16a0*/  LOP3.LUT R52, R52, 0x8, R45, 0xf8, !PT ;  /* 0x0000000834347812 */ /* 0x000fe200078ef82d */
[----:B------:R-:W-:Y:S01]  /*16b0*/  IMAD.IADD R186, R11, 0x1, R186 ;  /* 0x000000010bba7824 */ /* 0x000fe200078e02ba */
[----:B------:R-:W-:Y:S01]  /*16c0*/  SHF.R.U32.HI R3, RZ, 0x3, R3 ;  /* 0x00000003ff037819 */ /* 0x000fe20000011603 */
[----:B------:R-:W-:Y:S01]  /*16d0*/  IMAD.IADD R206, R206, 0x1, R7 ;  /* 0x00000001cece7824 */ /* 0x000fe200078e0207 */
[----:B------:R-:W-:Y:S02]  /*16e0*/  LOP3.LUT R52, R52, R9, RZ, 0x3c, !PT ;  /* 0x0000000934347212 */ /* 0x000fe400078e3cff */
[----:B------:R-:W-:Y:S02]  /*16f0*/  LOP3.LUT R172, R180, R172, R3, 0xf6, !PT ;  /* 0x000000acb4ac7212 */ /* 0x000fe400078ef603 */
[----:B-1----:R-:W-:Y:S05]  /*1700*/  CALL.REL.NOINC `($_ZN7cutlass13device_kernelIN5flash19enable_sm80_to_sm89INS1_16FlashAttnBwdSm80INS1_25CollectiveMainloopBwdSm80ILi2ELi2EN4cute5tupleIJNS5_1CILi64EEENS7_ILi128EEES8_EEENS_10bfloat16_tEfNS_4arch4Sm80ELb0ELb1ELb1ELb1ELb0ELb0ELb0ELb0ELi2ELi2ELi4ELi2ELb1EEENS1_21CollectiveEpilogueBwdISA_SB_SD_Li256ELb1ELb0ELi2EEENS1_19SingleTileSchedulerILb1ELb0ELb0ELi128EEEEEEEEEvNT_6ParamsE$_ZZN4cute7idx2crdINS_5tupleIJiEEENS1_IJNS1_IJNS1_IJNS_1CILi8EEENS3_ILi2EEEEEES5_NS3_ILi4EEES5_EEEEEEEEDaRKT_RKT0_ENKUlRKT_RKT0_E_clIiS8_EEDaSI_SL_) ;  /* 0x000084d000007944 */ /* 0x002fea0003c00000 */
[----:B------:R-:W-:Y:S01]  /*1710*/  IMAD.MOV.U32 R51, RZ, RZ, R46 ;  /* 0x000000ffff337224 */ /* 0x000fe200078e002e */
[----:B------:R-:W-:Y:S01]  /*1720*/  MOV R49, R44 ;  /* 0x0000002c00317202 */ /* 0x000fe20000000f00 */
[----:B------:R-:W-:Y:S01]  /*1730*/  IMAD.MOV.U32 R50, RZ, RZ, R45 ;  /* 0x000000ffff327224 */ /* 0x000fe200078e002d */
[----:B------:R-:W-:Y:S02]  /*1740*/  MOV R47, R34 ;  /* 0x00000022002f7202 */ /* 0x000fe40000000f00 */
[----:B------:R-:W-:-:S02]  /*1750*/  MOV R26, 0x1770 ;  /* 0x00001770001a7802 */ /* 0x000fc40000000f00 */
[----:B-1----:R-:W-:Y:S05]  /*1760*/  CALL.REL.NOINC `($_ZN7cutlass13device_kernelIN5flash19enable_sm80_to_sm89INS1_16FlashAttnBwdSm80INS1_25CollectiveMainloopBwdSm80ILi2ELi2EN4cute5tupleIJNS5_1CILi64EEENS7_ILi128EEES8_EEENS_10bfloat16_tEfNS_4arch4Sm80ELb0ELb1ELb1ELb1ELb0ELb0ELb0ELb0ELi2ELi2ELi4ELi2ELb1EEENS1_21CollectiveEpilogueBwdISA_SB_SD_Li256ELb1ELb0ELi2EEENS1_19SingleTileSchedulerILb1ELb0ELb0ELi128EEEEEEEEEvNT_6ParamsE$_ZZN4cute7idx2crdINS_5tupleIJiEEENS1_IJNS1_IJNS1_IJNS_1CILi8EEENS3_ILi2EEEEEES5_NS3_ILi4EEES5_EEEEEEEEDaRKT_RKT0_ENKUlRKT_RKT0_E_clIiS8_EEDaSI_SL_) ;  /* 0x0000847000007944 */ /* 0x002fea0003c00000 */
[----:B------:R-:W-:Y:S02]  /*1770*/  MOV R53, R34 ;  /* 0x0000002200357202 */ /* 0x000fe40000000f00 */
[----:B------:R-:W-:-:S02]  /*1780*/  MOV R26, 0x17a0 ;  /* 0x000017a0001a7802 */ /* 0x000fc40000000f00 */
[----:B-1----:R-:W-:Y:S05]  /*1790*/  CALL.REL.NOINC `($_ZN7cutlass13device_kernelIN5flash19enable_sm80_to_sm89INS1_16FlashAttnBwdSm80INS1_25CollectiveMainloopBwdSm80ILi2ELi2EN4cute5tupleIJNS5_1CILi64EEENS7_ILi128EEES8_EEENS_10bfloat16_tEfNS_4arch4Sm80ELb0ELb1ELb1ELb1ELb0ELb0ELb0ELb0ELi2ELi2ELi4ELi2ELb1EEENS1_21CollectiveEpilogueBwdISA_SB_SD_Li256ELb1ELb0ELi2EEENS1_19SingleTileSchedulerILb1ELb0ELb0ELi128EEEEEEEEEvNT_6ParamsE$_ZZN4cute7idx2crdINS_5tupleIJiEEENS1_IJNS1_IJNS1_IJNS_1CILi8EEENS3_ILi2EEEEEES5_S5_NS3_ILi4EEEEEEEEEEEDaRKT_RKT0_ENKUlRKT_RKT0_E_clIiS8_EEDaSI_SL_) ;  /* 0x0000912000007944 */ /* 0x002fea0003c00000 */
[C---:B------:R-:W-:Y:S01]  /*17a0*/  IADD3 R72, P1, R14.reuse, 0x15, RZ ;  /* 0x000000150e487810 */ /* 0x040fe20007f3e0ff */
[----:B------:R-:W-:Y:S01]  /*17b0*/  IMAD.MOV.U32 R48, RZ, RZ, R2 ;  /* 0x000000ffff307224 */ /* 0x000fe200078e0002 */
[C---:B------:R-:W-:Y:S01]  /*17c0*/  IADD3 R68, P0, R14.reuse, 0x18, RZ ;  /* 0x000000180e447810 */ /* 0x040fe20007f1e0ff */
[----:B------:R-:W-:Y:S01]  /*17d0*/  IMAD.MOV.U32 R47, RZ, RZ, R40 ;  /* 0x000000ffff2f7224 */ /* 0x000fe200078e0028 */
[C---:B------:R-:W-:Y:S01]  /*17e0*/  IADD3 R74, P2, R14.reuse, 0x14, RZ ;  /* 0x000000140e4a7810 */ /* 0x040fe20007f5e0ff */
[--C-:B------:R-:W-:Y:S01]  /*17f0*/  IMAD.X R73, RZ, RZ, R15.reuse, P1 ;  /* 0x000000ffff497224 */ /* 0x100fe200008e060f */
[C---:B------:R-:W-:Y:S01]  /*1800*/  IADD3 R60, P5, R14.reuse, 0x40, RZ ;  /* 0x000000400e3c7810 */ /* 0x040fe20007fbe0ff */
[--C-:B------:R-:W-:Y:S01]  /*1810*/  IMAD.X R69, RZ, RZ, R15.reuse, P0 ;  /* 0x000000ffff457224 */ /* 0x100fe200000e060f */
[C---:B------:R-:W-:Y:S01]  /*1820*/  IADD3 R62, P4, R14.reuse, 0x60, RZ ;  /* 0x000000600e3e7810 */ /* 0x040fe20007f9e0ff */
[--C-:B------:R-:W-:Y:S01]  /*1830*/  IMAD.X R75, RZ, RZ, R15.reuse, P2 ;  /* 0x000000ffff4b7224 */ /* 0x100fe200010e060f */
        /* <DEDUP_REMOVED lines=8> */
[----:B------:R-:W-:Y:S01]  /*18c0*/  IADD3 R58, P2, R14, 0x80, RZ ;  /* 0x000000800e3a7810 */ /* 0x000fe20007f5e0ff */
[--C-:B------:R-:W-:Y:S01]  /*18d0*/  IMAD.X R57, RZ, RZ, R15.reuse, P1 ;  /* 0x000000ffff397224 */ /* 0x100fe200008e060f */
[-C--:B------:R-:W-:Y:S01]  /*18e0*/  IADD3.X R71, RZ, R15.reuse, RZ, P6, !PT ;  /* 0x0000000fff477210 */ /* 0x080fe200037fe4ff */
[----:B------:R-:W-:Y:S01]  /*18f0*/  IMAD.X R67, RZ, RZ, R15, P0 ;  /* 0x000000ffff437224 */ /* 0x000fe200000e060f */
[----:B------:R-:W-:-:S02]  /*1900*/  IADD3.X R59, RZ, R15, RZ, P2, !PT ;  /* 0x0000000fff3b7210 */ /* 0x000fc400017fe4ff */
[----:B------:R-:W-:Y:S02]  /*1910*/  MOV R26, 0x1930 ;  /* 0x00001930001a7802 */ /* 0x000fe40000000f00 */
[----:B-1----:R-:W-:Y:S05]  /*1920*/  CALL.REL.NOINC `($_ZN7cutlass13device_kernelIN5flash19enable_sm80_to_sm89INS1_16FlashAttnBwdSm80INS1_25CollectiveMainloopBwdSm80ILi2ELi2EN4cute5tupleIJNS5_1CILi64EEENS7_ILi128EEES8_EEENS_10bfloat16_tEfNS_4arch4Sm80ELb0ELb1ELb1ELb1ELb0ELb0ELb0ELb0ELi2ELi2ELi4ELi2ELb1EEENS1_21CollectiveEpilogueBwdISA_SB_SD_Li256ELb1ELb0ELi2EEENS1_19SingleTileSchedulerILb1ELb0ELb0ELi128EEEEEEEEEvNT_6ParamsE$_ZZN4cute7idx2crdINS_5tupleIJiEEENS1_IJNS1_IJNS1_IJNS_1CILi8EEENS3_ILi2EEEEEES5_S5_NS3_ILi4EEEEEEEEEEEDaRKT_RKT0_ENKUlRKT_RKT0_E_clIiS8_EEDaSI_SL_) ;  /* 0x00008f9000007944 */ /* 0x002fea0003c00000 */
[----:B------:R-:W2:Y:S04]  /*1930*/  LDL R198, [R1+0x10] ;  /* 0x0000100001c67983 */ /* 0x000ea80000100800 */
[----:B------:R3:W5:Y:S01]  /*1940*/  LDL R199, [R1+0xc] ;  /* 0x00000c0001c77983 */ /* 0x0007620000100800 */
        /* <DEDUP_REMOVED lines=16> */
[----:B------:R-:W-:Y:S01]  /*1a50*/  IMAD.WIDE.U32 R16, R20, c[0x0][0x1e8], R6 ;  /* 0x00007a0014107a25 */ /* 0x000fe200078e0006 */
[----:B------:R-:W-:-:S02]  /*1a60*/  IADD3 R200, R14, 0xb0, RZ ;  /* 0x000000b00ec87810 */ /* 0x000fc40007ffe0ff */
[----:B------:R-:W-:Y:S01]  /*1a70*/  STL.64 [R1+0x130], R74 ;  /* 0x0001304a01007387 */ /* 0x000fe20000100a00 */
[----:B------:R-:W-:Y:S01]  /*1a80*/  IMAD R3, R20, c[0x0][0x1ec], R3 ;  /* 0x00007b0014037a24 */ /* 0x000fe200078e0203 */
[----:B------:R-:W-:Y:S01]  /*1a90*/  IADD3 R201, R14, 0x108, RZ ;  /* 0x000001080ec97810 */ /* 0x000fe20007ffe0ff */
[----:B------:R-:W-:Y:S01]  /*1aa0*/  IMAD.WIDE R10, R192, 0x80, R10 ;  /* 0x00000080c00a7825 */ /* 0x000fe200078e020a */
[----:B------:R-:W-:Y:S03]  /*1ab0*/  STL.64 [R1+0x100], R72 ;  /* 0x0001004801007387 */ /* 0x000fe60000100a00 */
[----:B------:R-:W-:Y:S01]  /*1ac0*/  IMAD.IADD R17, R17, 0x1, R3 ;  /* 0x0000000111117824 */ /* 0x000fe200078e0203 */
[----:B------:R-:W-:Y:S01]  /*1ad0*/  STL.64 [R1+0x158], R72 ;  /* 0x0001584801007387 */ /* 0x000fe20000100a00 */
[----:B------:R-:W-:Y:S02]  /*1ae0*/  IMAD R3, R11, c[0x0][0x1d8], RZ ;  /* 0x000076000b037a24 */ /* 0x000fe400078e02ff */
[C---:B------:R-:W-:Y:S01]  /*1af0*/  IMAD.WIDE.U32 R16, R10.reuse, c[0x0][0x1d8], R16 ;  /* 0x000076000a107a25 */ /* 0x040fe200078e0010 */
[----:B------:R-:W-:Y:S03]  /*1b00*/  STL [R1+0xa4], R30 ;  /* 0x0000a41e01007387 */ /* 0x000fe60000100800 */
[----:B------:R-:W-:Y:S01]  /*1b10*/  IMAD R3, R10, c[0x0][0x1dc], R3 ;  /* 0x000077000a037a24 */ /* 0x000fe200078e0203 */
[----:B------:R-:W-:Y:S01]  /*1b20*/  LEA R12, P1, R16, c[0x0][0x1c0], 0x1 ;  /* 0x00007000100c7a11 */ /* 0x000fe200078208ff */
[----:B------:R-:W-:Y:S01]  /*1b30*/  IMAD.SHL.U32 R22, R22, 0x2, RZ ;  /* 0x0000000216167824 */ /* 0x000fe200078e00ff */
[----:B------:R-:W-:Y:S01]  /*1b40*/  STL.64 [R1+0xb0], R70 ;  /* 0x0000b04601007387 */ /* 0x000fe20000100a00 */
[----:B------:R-:W-:-:S02]  /*1b50*/  IMAD.IADD R3, R17, 0x1, R3 ;  /* 0x0000000111037824 */ /* 0x000fc400078e0203 */
[----:B------:R-:W-:Y:S01]  /*1b60*/  IMAD R21, R21, c[0x0][0x1b0], RZ ;  /* 0x00006c0015157a24 */ /* 0x000fe200078e02ff */
[----:B------:R-:W-:Y:S01]  /*1b70*/  STL.64 [R1+0xb8], R68 ;  /* 0x0000b84401007387 */ /* 0x000fe20000100a00 */
[----:B------:R-:W-:Y:S01]  /*1b80*/  IMAD.WIDE.U32 R8, R24, c[0x0][0x1b0], R8 ;  /* 0x00006c0018087a25 */ /* 0x000fe200078e0008 */
[----:B------:R-:W-:Y:S02]  /*1b90*/  LEA.HI.X R13, R16, c[0x0][0x1c4], R3, 0x1, P1 ;  /* 0x00007100100d7a11 */ /* 0x000fe400008f0c03 */
[----:B------:R-:W-:Y:S01]  /*1ba0*/  IADD3 R16, P2, R12, UR7, RZ ;  /* 0x000000070c107c10 */ /* 0x000fe2000ff5e0ff */
[----:B------:R-:W-:Y:S01]  /*1bb0*/  IMAD R21, R24, c[0x0][0x1b4], R21 ;  /* 0x00006d0018157a24 */ /* 0x000fe200078e0215 */
[----:B------:R-:W-:Y:S01]  /*1bc0*/  STL.64 [R1+0xe8], R66 ;  /* 0x0000e84201007387 */ /* 0x000fe20000100a00 */
[----:B------:R-:W-:Y:S01]  /*1bd0*/  IMAD R3, R19, c[0x0][0x1b8], RZ ;  /* 0x00006e0013037a24 */ /* 0x000fe200078e02ff */
[----:B------:R-:W-:Y:S01]  /*1be0*/  IADD3.X R17, R13, UR5, RZ, P2, !PT ;  /* 0x000000050d117c10 */ /* 0x000fe200097fe4ff */
[----:B------:R-:W-:Y:S01]  /*1bf0*/  IMAD.IADD R9, R9, 0x1, R21 ;  /* 0x0000000109097824 */ /* 0x000fe200078e0215 */
[----:B------:R-:W-:Y:S01]  /*1c00*/  IADD3 R18, P2, R16, UR7, RZ ;  /* 0x0000000710127c10 */ /* 0x000fe2000ff5e0ff */
[C---:B------:R-:W-:Y:S01]  /*1c10*/  IMAD R3, R20.reuse, c[0x0][0x1bc], R3 ;  /* 0x00006f0014037a24 */ /* 0x040fe200078e0203 */
[----:B------:R-:W-:Y:S01]  /*1c20*/  STL.64 [R1+0xf0], R64 ;  /* 0x0000f04001007387 */ /* 0x000fe20000100a00 */
[----:B------:R-:W-:Y:S01]  /*1c30*/  IMAD.WIDE.U32 R8, R20, c[0x0][0x1b8], R8 ;  /* 0x00006e0014087a25 */ /* 0x000fe200078e0008 */
[----:B------:R-:W-:-:S02]  /*1c40*/  IADD3.X R19, R17, UR5, RZ, P2, !PT ;  /* 0x0000000511137c10 */ /* 0x000fc400097fe4ff */
[----:B------:R-:W-:Y:S01]  /*1c50*/  LOP3.LUT P2, RZ, R23, 0x4, RZ, 0xc0, !PT ;  /* 0x0000000417ff7812 */ /* 0x000fe2000784c0ff */
[----:B------:R-:W-:Y:S01]  /*1c60*/  IMAD.IADD R9, R9, 0x1, R3 ;  /* 0x0000000109097824 */ /* 0x000fe200078e0203 */
[----:B------:R-:W-:Y:S01]  /*1c70*/  STL.64 [R1+0x108], R62 ;  /* 0x0001083e01007387 */ /* 0x000fe20000100a00 */
[----:B------:R-:W-:Y:S02]  /*1c80*/  IMAD R3, R11, c[0x0][0x1a8], RZ ;  /* 0x00006a000b037a24 */ /* 0x000fe400078e02ff */
[C---:B------:R-:W-:Y:S01]  /*1c90*/  IMAD.WIDE.U32 R8, R10.reuse, c[0x0][0x1a8], R8 ;  /* 0x00006a000a087a25 */ /* 0x040fe200078e0008 */
[----:B------:R-:W-:Y:S03]  /*1ca0*/  STL.64 [R1+0x110], R60 ;  /* 0x0001103c01007387 */ /* 0x000fe60000100a00 */
[----:B------:R-:W-:Y:S01]  /*1cb0*/  IMAD R3, R10, c[0x0][0x1ac], R3 ;  /* 0x00006b000a037a24 */ /* 0x000fe200078e0203 */
[----:B------:R-:W-:Y:S01]  /*1cc0*/  STL.64 [R1+0xc0], R14 ;  /* 0x0000c00e01007387 */ /* 0x000fe20000100a00 */
[----:B------:R-:W-:-:S02]  /*1cd0*/  IMAD.SHL.U32 R186, R186, 0x2, RZ ;  /* 0x00000002baba7824 */ /* 0x000fc400078e00ff */
[----:B------:R-:W-:Y:S01]  /*1ce0*/  IMAD.IADD R3, R9, 0x1, R3 ;  /* 0x0000000109037824 */ /* 0x000fe200078e0203 */
[----:B------:R-:W-:Y:S04]  /*1cf0*/  STL.64 [R1+0x118], R14 ;  /* 0x0001180e01007387 */ /* 0x000fe80000100a00 */
[----:B------:R-:W-:Y:S04]  /*1d00*/  STL.64 [R1+0x140], R58 ;  /* 0x0001403a01007387 */ /* 0x000fe80000100a00 */
[----:B------:R-:W-:Y:S01]  /*1d10*/  STL.64 [R1+0x148], R56 ;  /* 0x0001483801007387 */ /* 0x000fe20000100a00 */
[----:B--2---:R-:W-:-:S04]  /*1d20*/  IMAD.IADD R209, R198, 0x1, -R197 ;  /* 0x00000001c6d17824 */ /* 0x004fc800078e0ac5 */
[----:B------:R-:W-:-:S05]  /*1d30*/  IMAD.IADD R6, R209, 0x1, -R4 ;  /* 0x00000001d1067824 */ /* 0x000fca00078e0a04 */
[C---:B------:R-:W-:Y:S02]  /*1d40*/  ISETP.GE.AND P4, PT, R6.reuse, 0x1, PT ;  /* 0x000000010600780c */ /* 0x040fe40003f86270 */
[C---:B------:R-:W-:Y:S02]  /*1d50*/  ISETP.GE.AND P3, PT, R6.reuse, 0x21, PT ;  /* 0x000000210600780c */ /* 0x040fe40003f66270 */
[C---:B------:R-:W-:Y:S02]  /*1d60*/  ISETP.GE.OR P0, PT, R5.reuse, c[0x0][0x1cc], !P4 ;  /* 0x0000730005007a0c */ /* 0x040fe40006706670 */
[C---:B------:R-:W-:Y:S02]  /*1d70*/  ISETP.GE.AND P6, PT, R6.reuse, 0x41, PT ;  /* 0x000000410600780c */ /* 0x040fe40003fc6270 */
[----:B------:R-:W-:Y:S02]  /*1d80*/  ISETP.GE.OR P1, PT, R5, c[0x0][0x1cc], !P3 ;  /* 0x0000730005007a0c */ /* 0x000fe40005f26670 */
        /* <DEDUP_REMOVED lines=8> */
[----:B------:R-:W-:Y:S01]  /*1e10*/  ISETP.GE.OR P6, PT, R5, c[0x0][0x19c], !P6 ;  /* 0x0000670005007a0c */ /* 0x000fe200077c6670 */
[----:B------:R1:W-:Y:S01]  /*1e20*/  LDGSTS.E.BYPASS.LTC128B.128 [R22+0x5080], [R16.64], !P1 ;  /* 0x0508000010167fae */ /* 0x0003e2000c901d4a */
[----:B------:R-:W-:-:S04]  /*1e30*/  IADD3 R6, P1, R18, UR7, RZ ;  /* 0x0000000712067c10 */ /* 0x000fc8000ff3e0ff */
[----:B------:R-:W-:Y:S01]  /*1e40*/  IADD3.X R7, R19, UR5, RZ, P1, !PT ;  /* 0x0000000513077c10 */ /* 0x000fe20008ffe4ff */
[----:B------:R-:W-:Y:S01]  /*1e50*/  ULDC.64 UR4, c[0x0][0x1a8] ;  /* 0x00006a0000047ab9 */ /* 0x000fe20000000a00 */
[----:B------:R-:W-:Y:S01]  /*1e60*/  LOP3.LUT P1, RZ, R23, 0x2, RZ, 0xc0, !PT ;  /* 0x0000000217ff7812 */ /* 0x000fe2000782c0ff */
[----:B------:R-:W-:Y:S02]  /*1e70*/  USHF.L.U32 UR7, UR4, 0x6, URZ ;  /* 0x0000000604077899 */ /* 0x000fe4000800063f */
[----:B------:R1:W-:Y:S01]  /*1e80*/  LDGSTS.E.BYPASS.LTC128B.128 [R22+0x6080], [R18.64], !P0 ;  /* 0x0608000012167fae */ /* 0x0003e2000c101d4a */
[C---:B------:R-:W-:Y:S01]  /*1e90*/  ISETP.GE.OR P0, PT, R5.reuse, c[0x0][0x1cc], !P5 ;  /* 0x0000730005007a0c */ /* 0x040fe20006f06670 */
[----:B------:R-:W-:Y:S01]  /*1ea0*/  USHF.L.U64.HI UR5, UR4, UR6, UR5 ;  /* 0x0000000604057299 */ /* 0x000fe20008010205 */
[----:B------:R-:W-:-:S11]  /*1eb0*/  ISETP.GE.OR P5, PT, R5, c[0x0][0x19c], !P5 ;  /* 0x0000670005007a0c */ /* 0x000fd60006fa6670 */
[----:B------:R2:W-:Y:S01]  /*1ec0*/  LDGSTS.E.BYPASS.LTC128B.128 [R22+0x7080], [R6.64], !P0 ;  /* 0x0708000006167fae */ /* 0x0005e2000c101d4a */
[----:B------:R-:W-:-:S03]  /*1ed0*/  LEA R10, P0, R8, c[0x0][0x190], 0x1 ;  /* 0x00006400080a7a11 */ /* 0x000fc600078008ff */
[----:B------:R-:W0:Y:S01]  /*1ee0*/  LDGDEPBAR ;  /* 0x00000000000079af */ /* 0x000e220000000000 */
[----:B------:R-:W-:Y:S01]  /*1ef0*/  LEA.HI.X R11, R8, c[0x0][0x194], R3, 0x1, P0 ;  /* 0x00006500080b7a11 */ /* 0x000fe200000f0c03 */
[----:B------:R-:W-:Y:S01]  /*1f00*/  IMAD.MOV.U32 R3, RZ, RZ, 0x40 ;  /* 0x00000040ff037424 */ /* 0x000fe200078e00ff */
[----:B------:R-:W-:-:S03]  /*1f10*/  IADD3 R8, P0, R10, UR7, RZ ;  /* 0x000000070a087c10 */ /* 0x000fc6000ff1e0ff */
[----:B------:R3:W-:Y:S01]  /*1f20*/  LDGSTS.E.BYPASS.LTC128B.128 [R22+0x80], [R10.64], !P4 ;  /* 0x000800000a167fae */ /* 0x0007e2000e101d4a */
[----:B------:R-:W-:Y:S02]  /*1f30*/  IADD3.X R9, R11, UR5, RZ, P0, !PT ;  /* 0x000000050b097c10 */ /* 0x000fe400087fe4ff */
[----:B-1----:R-:W-:Y:S02]  /*1f40*/  IADD3 R16, P0, R8, UR7, RZ ;  /* 0x0000000708107c10 */ /* 0x002fe4000ff1e0ff */
[----:B------:R-:W-:Y:S01]  /*1f50*/  ISETP.GE.AND P4, PT, R5, c[0x0][0x16c], PT ;  /* 0x00005b0005007a0c */ /* 0x000fe20003f86270 */
[----:B------:R1:W-:Y:S01]  /*1f60*/  LDGSTS.E.BYPASS.LTC128B.128 [R22+0x1080], [R8.64], !P3 ;  /* 0x0108000008167fae */ /* 0x0003e2000d901d4a */
[----:B------:R-:W-:Y:S02]  /*1f70*/  IADD3.X R17, R9, UR5, RZ, P0, !PT ;  /* 0x0000000509117c10 */ /* 0x000fe400087fe4ff */
[----:B------:R-:W-:Y:S01]  /*1f80*/  IADD3 R18, P0, R16, UR7, RZ ;  /* 0x0000000710127c10 */ /* 0x000fe2000ff1e0ff */
[----:B------:R-:W-:Y:S01]  /*1f90*/  UMOV UR7, URZ ;  /* 0x0000003f00077c82 */ /* 0x000fe20008000000 */
[----:B------:R-:W-:Y:S01]  /*1fa0*/  ISETP.GE.AND P3, PT, R5, c[0x0][0x1fc], PT ;  /* 0x00007f0005007a0c */ /* 0x000fe20003f66270 */
[----:B------:R1:W-:Y:S01]  /*1fb0*/  LDGSTS.E.BYPASS.LTC128B.128 [R22+0x2080], [R16.64], !P6 ;  /* 0x0208000010167fae */ /* 0x0003e2000f101d4a */
[----:B------:R-:W-:Y:S01]  /*1fc0*/  IADD3.X R19, R17, UR5, RZ, P0, !PT ;  /* 0x0000000511137c10 */ /* 0x000fe200087fe4ff */
[----:B----4-:R-:W-:Y:S01]  /*1fd0*/  IMAD.MOV.U32 R5, RZ, RZ, 0x20 ;  /* 0x00000020ff057424 */ /* 0x010fe200078e00ff */
[----:B------:R-:W-:-:S02]  /*1fe0*/  SEL R3, R3, 0xffffffc0, !P2 ;  /* 0xffffffc003037807 */ /* 0x000fc40005000000 */
[----:B--2---:R-:W-:Y:S01]  /*1ff0*/  SEL R6, RZ, 0x1, P4 ;  /* 0x00000001ff067807 */ /* 0x004fe20002000000 */
[----:B------:R2:W-:Y:S01]  /*2000*/  LDGSTS.E.BYPASS.LTC128B.128 [R22+0x3080], [R18.64], !P5 ;  /* 0x0308000012167fae */ /* 0x0005e2000e901d4a */
[C---:B------:R-:W-:Y:S02]  /*2010*/  IADD3 R12, P0, R14.reuse, 0x98, RZ ;  /* 0x000000980e0c7810 */ /* 0x040fe40007f1e0ff */
[----:B------:R-:W-:Y:S01]  /*2020*/  SEL R4, RZ, 0x1, P3 ;  /* 0x00000001ff047807 */ /* 0x000fe20001800000 */
[----:B------:R-:W0:Y:S01]  /*2030*/  LDGDEPBAR ;  /* 0x00000000000079af */ /* 0x000e220000000000 */
[----:B------:R-:W-:Y:S01]  /*2040*/  SEL R5, R5, 0xffffffe0, !P1 ;  /* 0xffffffe005057807 */ /* 0x000fe20004800000 */
[----:B------:R-:W-:Y:S02]  /*2050*/  IMAD.X R13, RZ, RZ, R15, P0 ;  /* 0x000000ffff0d7224 */ /* 0x000fe400000e060f */
[----:B------:R4:W-:Y:S01]  /*2060*/  STL.U8 [R1+0xa1], R6 ;  /* 0x0000a10601007387 */ /* 0x0009e20000100000 */
[----:B---3--:R-:W-:Y:S01]  /*2070*/  IADD3 R10, P0, R14, 0xa0, RZ ;  /* 0x000000a00e0a7810 */ /* 0x008fe20007f1e0ff */
[----:B------:R-:W-:-:S02]  /*2080*/  IMAD.IADD R7, R186, 0x1, R5 ;  /* 0x00000001ba077824 */ /* 0x000fc400078e0205 */
[----:B------:R3:W-:Y:S02]  /*2090*/  STL.U8 [R1+0xa8], R4 ;  /* 0x0000a80401007387 */ /* 0x0007e40000100000 */
[--C-:B------:R-:W-:Y:S01]  /*20a0*/  IMAD.X R11, RZ, RZ, R15.reuse, P0 ;  /* 0x000000ffff0b7224 */ /* 0x100fe200000e060f */
[----:B-1----:R-:W-:Y:S01]  /*20b0*/  IADD3 R8, P2, R14, 0xa1, RZ ;  /* 0x000000a10e087810 */ /* 0x002fe20007f5e0ff */
[----:B------:R-:W-:Y:S04]  /*20c0*/  STL.64 [R1+0xc8], R12 ;  /* 0x0000c80c01007387 */ /* 0x000fe80000100a00 */
[----:B------:R-:W-:Y:S01]  /*20d0*/  IMAD.X R9, RZ, RZ, R15, P2 ;  /* 0x000000ffff097224 */ /* 0x000fe200010e060f */
[----:B------:R-:W-:Y:S01]  /*20e0*/  STL.64 [R1+0xd0], R10 ;  /* 0x0000d00a01007387 */ /* 0x000fe20000100a00 */
[----:B------:R-:W-:-:S03]  /*20f0*/  IMAD.MOV.U32 R17, RZ, RZ, R194 ;  /* 0x000000ffff117224 */ /* 0x000fc600078e00c2 */
[----:B------:R-:W-:Y:S01]  /*2100*/  STL.64 [R1+0xe0], R8 ;  /* 0x0000e00801007387 */ /* 0x000fe20000100a00 */
[----:B--2---:R-:W-:Y:S01]  /*2110*/  IADD3 R18, P2, R14, 0xa4, RZ ;  /* 0x000000a40e127810 */ /* 0x004fe20007f5e0ff */
[----:B------:R-:W-:-:S04]  /*2120*/  DEPBAR.LE SB0, 0x1 ;  /* 0x000080400000791a */ /* 0x000fc80000000000 */
[----:B------:R-:W-:Y:S01]  /*2130*/  BAR.SYNC.DEFER_BLOCKING 0x0 ;  /* 0x0000000000007b1d */ /* 0x000fe20000010000 */
[----:B----4-:R-:W-:Y:S02]  /*2140*/  IMAD.IADD R6, R186, 0x1, R3 ;  /* 0x00000001ba067824 */ /* 0x010fe400078e0203 */
[----:B------:R-:W-:Y:S02]  /*2150*/  IMAD.X R19, RZ, RZ, R15, P2 ;  /* 0x000000ffff137224 */ /* 0x000fe400010e060f */
[----:B---3--:R-:W-:Y:S01]  /*2160*/  IMAD.IADD R4, R5, 0x1, R6 ;  /* 0x0000000105047824 */ /* 0x008fe200078e0206 */
[----:B------:R-:W-:Y:S04]  /*2170*/  STL.64 [R1+0x128], R10 ;  /* 0x0001280a01007387 */ /* 0x000fe80000100a00 */
[----:B------:R-:W-:Y:S04]  /*2180*/  STL.64 [R1+0xf8], R18 ;  /* 0x0000f81201007387 */ /* 0x000fe80000100a00 */
[----:B------:R-:W-:Y:S04]  /*2190*/  STL.64 [R1+0x150], R18 ;  /* 0x0001501201007387 */ /* 0x000fe80000100a00 */
[----:B------:R1:W-:Y:S04]  /*21a0*/  STL.64 [R1+0x120], R12 ;  /* 0x0001200c01007387 */ /* 0x0003e80000100a00 */
[----:B------:R-:W2:Y:S04]  /*21b0*/  LDSM.16.M88.4 R148, [R7+0x4080] ;  /* 0x004080000794783b */ /* 0x000ea80000000200 */
[----:B------:R-:W3:Y:S04]  /*21c0*/  LDSM.16.M88.4 R152, [R7+0x6080] ;  /* 0x006080000798783b */ /* 0x000ee80000000200 */
[----:B------:R-:W4:Y:S04]  /*21d0*/  LDSM.16.M88.4 R156, [R6+0x4080] ;  /* 0x00408000069c783b */ /* 0x000f280000000200 */
[----:B------:R-:W2:Y:S04]  /*21e0*/  LDSM.16.M88.4 R160, [R6+0x6080] ;  /* 0x0060800006a0783b */ /* 0x000ea80000000200 */
[----:B------:R-:W2:Y:S04]  /*21f0*/  LDSM.16.M88.4 R164, [R4+0x4080] ;  /* 0x0040800004a4783b */ /* 0x000ea80000000200 */
[----:B------:R-:W2:Y:S01]  /*2200*/  LDSM.16.M88.4 R168, [R4+0x6080] ;  /* 0x0060800004a8783b */ /* 0x000ea20000000200 */
[----:B-1----:R-:W-:-:S03]  /*2210*/  IADD3 R12, P1, R14, 0xa8, RZ ;  /* 0x000000a80e0c7810 */ /* 0x002fc60007f3e0ff */
[----:B------:R-:W1:Y:S02]  /*2220*/  LDSM.16.M88.4 R140, [R186+0x4080] ;  /* 0x00408000ba8c783b */ /* 0x000e640000000200 */
[----:B------:R-:W-:Y:S02]  /*2230*/  IMAD.X R13, RZ, RZ, R15, P1 ;  /* 0x000000ffff0d7224 */ /* 0x000fe400008e060f */
[----:B------:R-:W1:Y:S04]  /*2240*/  LDSM.16.M88.4 R144, [R186+0x6080] ;  /* 0x00608000ba90783b */ /* 0x000e680000000200 */
[----:B------:R3:W-:Y:S02]  /*2250*/  STL.64 [R1+0x138], R12 ;  /* 0x0001380c01007387 */ /* 0x0007e40000100a00 */
[----:B---3--:R-:W-:-:S02]  /*2260*/  MOV R12, 0x2290 ;  /* 0x00002290000c7802 */ /* 0x008fc40000000f00 */
[----:B------:R-:W-:Y:S06]  /*2270*/  BAR.SYNC.DEFER_BLOCKING 0x0 ;  /* 0x0000000000007b1d */ /* 0x000fec0000010000 */
[----:B-12-45:R-:W-:Y:S05]  /*2280*/  CALL.REL.NOINC `($_ZN7cutlass13device_kernelIN5flash19enable_sm80_to_sm89INS1_16FlashAttnBwdSm80INS1_25CollectiveMainloopBwdSm80ILi2ELi2EN4cute5tupleIJNS5_1CILi64EEENS7_ILi128EEES8_EEENS_10bfloat16_tEfNS_4arch4Sm80ELb0ELb1ELb1ELb1ELb0ELb0ELb0ELb0ELi2ELi2ELi4ELi2ELb1EEENS1_21CollectiveEpilogueBwdISA_SB_SD_Li256ELb1ELb0ELi2EEENS1_19SingleTileSchedulerILb1ELb0ELb0ELi128EEEEEEEEEvNT_6ParamsE$_ZZN5flash25CollectiveMainloopBwdSm80ILi2ELi2EN4cute5tupleIJNS1_1CILi64EEENS3_ILi128EEES4_EEEN7cutlass10bfloat16_tEfNS7_4arch4Sm80ELb0ELb1ELb1ELb1ELb0ELb0ELb0ELb0ELi2ELi2ELi4ELi2ELb1EE3mmaINS_16FlashAttnBwdSm80ISB_NS_21CollectiveEpilogueBwdIS6_S8_SA_Li256ELb1ELb0ELi2EEENS_19SingleTileSchedulerILb1ELb0ELb0ELi128EEEE13SharedStorageENS1_6TensorINS1_11ArrayEngineIfLm32EEENS1_6LayoutINS2_IJNS2_IJNS3_ILi2EEESO_EEESO_NS3_ILi4EEEEEENS2_IJNS2_IJNS3_ILi1EEESO_EEESQ_NS3_ILi8EEEEEEEEEEEEbRKNSB_6ParamsERT0_S12_iNS2_IJiiiEEERT_ENKUliiE_clEii) ;  /* 0x0000aef000007944 */ /* 0x036fea0003c00000 */
[----:B------:R-:W-:Y:S05]  /*2290*/  BSYNC B0 ;  /* 0x0000000000007941 */ /* 0x000fea0003800000 */
.L_x_411:
[----:B------:R-:W0:Y:S01]  /*22a0*/  LDGDEPBAR ;  /* 0x00000000000079af */ /* 0x000e220000000000 */
[----:B------:R-:W-:Y:S01]  /*22b0*/  BSSY B0, `(.L_x_412) ;  /* 0x0000005000007945 */ /* 0x000fe20003800000 */
[----:B------:R-:W-:Y:S01]  /*22c0*/  MOV R17, R194 ;  /* 0x000000c200117202 */ /* 0x000fe20000000f00 */
[----:B------:R-:W-:Y:S01]  /*22d0*/  UMOV UR6, URZ ;  /* 0x0000003f00067c82 */ /* 0x000fe20008000000 */
[----:B------:R-:W-:Y:S02]  /*22e0*/  MOV R12, 0x2300 ;  /* 0x00002300000c7802 */ /* 0x000fe40000000f00 */
[----:B-1----:R-:W-:Y:S05]  /*22f0*/  CALL.REL.NOINC `($_ZN7cutlass13device_kernelIN5flash19enable_sm80_to_sm89INS1_16FlashAttnBwdSm80INS1_25CollectiveMainloopBwdSm80ILi2ELi2EN4cute5tupleIJNS5_1CILi64EEENS7_ILi128EEES8_EEENS_10bfloat16_tEfNS_4arch4Sm80ELb0ELb1ELb1ELb1ELb0ELb0ELb0ELb0ELi2ELi2ELi4ELi2ELb1EEENS1_21CollectiveEpilogueBwdISA_SB_SD_Li256ELb1ELb0ELi2EEENS1_19SingleTileSchedulerILb1ELb0ELb0ELi128EEEEEEEEEvNT_6ParamsE$_ZZN5flash25CollectiveMainloopBwdSm80ILi2ELi2EN4cute5tupleIJNS1_1CILi64EEENS3_ILi128EEES4_EEEN7cutlass10bfloat16_tEfNS7_4arch4Sm80ELb0ELb1ELb1ELb1ELb0ELb0ELb0ELb0ELi2ELi2ELi4ELi2ELb1EE3mmaINS_16FlashAttnBwdSm80ISB_NS_21CollectiveEpilogueBwdIS6_S8_SA_Li256ELb1ELb0ELi2EEENS_19SingleTileSchedulerILb1ELb0ELb0ELi128EEEE13SharedStorageENS1_6TensorINS1_11ArrayEngineIfLm32EEENS1_6LayoutINS2_IJNS2_IJNS3_ILi2EEESO_EEESO_NS3_ILi4EEEEEENS2_IJNS2_IJNS3_ILi1EEESO_EEESQ_NS3_ILi8EEEEEEEEEEEEbRKNSB_6ParamsERT0_S12_iNS2_IJiiiEEERT_ENKUliiE0_clEii) ;  /* 0x0000985000007944 */ /* 0x002fea0003c00000 */
[----:B------:R-:W-:Y:S05]  /*2300*/  BSYNC B0 ;  /* 0x0000000000007941 */ /* 0x000fea0003800000 */
.L_x_412:
[----:B------:R-:W-:Y:S01]  /*2310*/  IADD3 R4, R194, 0x1, RZ ;  /* 0x00000001c2047810 */ /* 0x000fe20007ffe0ff */
[----:B------:R-:W0:Y:S03]  /*2320*/  LDGDEPBAR ;  /* 0x00000000000079af */ /* 0x000e260000000000 */
[----:B------:R-:W-:Y:S01]  /*2330*/  ISETP.GE.AND P0, PT, R4, R195, PT ;  /* 0x000000c30400720c */ /* 0x000fe20003f06270 */
[----:B------:R-:W0:-:S12]  /*2340*/  LDGDEPBAR ;  /* 0x00000000000079af */ /* 0x000e180000000000 */
[----:B------:R-:W-:Y:S05]  /*2350*/  @P0 BRA `(.L_x_413) ;  /* 0x0000028000000947 */ /* 0x000fea0003800000 */
[----:B-1----:R-:W2:Y:S04]  /*2360*/  LDL R6, [R1+0xa4] ;  /* 0x0000a40001067983 */ /* 0x002ea80000100800 */
[----:B------:R-:W3:Y:S04]  /*2370*/  LDL.64 R24, [R1+0x50] ;  /* 0x0000500001187983 */ /* 0x000ee80000100a00 */
[----:B------:R-:W4:Y:S04]  /*2380*/  LDL.U8 R11, [R1+0xa8] ;  /* 0x0000a800010b7983 */ /* 0x000f280000100000 */
[----:B------:R-:W5:Y:S04]  /*2390*/  LDL.U8 R10, [R1+0xa8] ;  /* 0x0000a800010a7983 */ /* 0x000f680000100000 */
[----:B------:R-:W3:Y:S04]  /*23a0*/  LDL R13, [R1+0xc] ;  /* 0x00000c00010d7983 */ /* 0x000ee80000100800 */
[----:B------:R-:W3:Y:S04]  /*23b0*/  LDL R12, [R1+0x98] ;  /* 0x00009800010c7983 */ /* 0x000ee80000100800 */
[----:B------:R-:W5:Y:S04]  /*23c0*/  LDL.64 R18, [R1+0x58] ;  /* 0x0000580001127983 */ /* 0x000f680000100a00 */
[----:B------:R-:W5:Y:S04]  /*23d0*/  LDL.64 R20, [R1+0x48] ;  /* 0x0000480001147983 */ /* 0x000f680000100a00 */
[----:B------:R-:W5:Y:S04]  /*23e0*/  LDL R15, [R1+0x60] ;  /* 0x00006000010f7983 */ /* 0x000f680000100800 */
[----:B------:R-:W5:Y:S01]  /*23f0*/  LDL.64 R16, [R1+0x88] ;  /* 0x0000880001107983 */ /* 0x000f620000100a00 */
[----:B--2---:R-:W-:-:S13]  /*2400*/  ISETP.GT.AND P2, PT, R6, 0x3f, PT ;  /* 0x0000003f0600780c */ /* 0x004fda0003f44270 */
[----:B------:R-:W2:Y:S04]  /*2410*/  @!P2 LDL.U8 R8, [R1+0x15] ;  /* 0x000015000108a983 */ /* 0x000ea80000100000 */
[----:B------:R-:W2:Y:S01]  /*2420*/  @!P2 LDL R9, [R1+0x90] ;  /* 0x000090000109a983 */ /* 0x000ea20000100800 */
[----:B------:R-:W-:Y:S01]  /*2430*/  SHF.R.S32.HI R7, RZ, 0x1f, R4 ;  /* 0x0000001fff077819 */ /* 0x000fe20000011404 */
[----:B------:R-:W-:Y:S01]  /*2440*/  IMAD.SHL.U32 R14, R4, 0x40, RZ ;  /* 0x00000040040e7824 */ /* 0x000fe200078e00ff */
[----:B----4-:R-:W-:Y:S01]  /*2450*/  LOP3.LUT R11, R11, 0x1, RZ, 0xc0, !PT ;  /* 0x000000010b0b7812 */ /* 0x010fe200078ec0ff */
[-C--:B---3--:R-:W-:Y:S01]  /*2460*/  IMAD R6, R25, R4.reuse, RZ ;  /* 0x0000000419067224 */ /* 0x088fe200078e02ff */
[----:B-----5:R-:W-:Y:S01]  /*2470*/  LOP3.LUT R10, R10, 0x1, RZ, 0xc0, !PT ;  /* 0x000000010a0a7812 */ /* 0x020fe200078ec0ff */
[----:B------:R-:W-:Y:S01]  /*2480*/  IMAD.WIDE.U32 R22, R24, R4, RZ ;  /* 0x0000000418167225 */ /* 0x000fe200078e00ff */
[----:B------:R-:W-:-:S02]  /*2490*/  IADD3 R12, -R12, R13, -R14 ;  /* 0x0000000d0c0c7210 */ /* 0x000fc40007ffe90e */
[----:B------:R-:W-:Y:S01]  /*24a0*/  ISETP.NE.U32.AND P4, PT, R11, 0x1, PT ;  /* 0x000000010b00780c */ /* 0x000fe20003f85070 */
[----:B------:R-:W-:Y:S01]  /*24b0*/  IMAD R6, R24, R7, R6 ;  /* 0x0000000718067224 */ /* 0x000fe200078e0206 */
[----:B------:R-:W-:Y:S02]  /*24c0*/  ISETP.NE.U32.AND P3, PT, R10, 0x1, PT ;  /* 0x000000010a00780c */ /* 0x000fe40003f65070 */
[----:B------:R-:W-:Y:S01]  /*24d0*/  LEA R10, P0, R22, R18, 0x1 ;  /* 0x00000012160a7211 */ /* 0x000fe200078008ff */
[----:B------:R-:W-:Y:S01]  /*24e0*/  IMAD.IADD R7, R23, 0x1, R6 ;  /* 0x0000000117077824 */ /* 0x000fe200078e0206 */
[C---:B------:R-:W-:Y:S02]  /*24f0*/  ISETP.LT.OR P4, PT, R12.reuse, 0x1, P4 ;  /* 0x000000010c00780c */ /* 0x040fe40002781670 */
[----:B------:R-:W-:Y:S02]  /*2500*/  ISETP.LT.OR P3, PT, R12, 0x21, P3 ;  /* 0x000000210c00780c */ /* 0x000fe40001f61670 */
[----:B------:R-:W-:-:S02]  /*2510*/  LEA.HI.X R11, R22, R19, R7, 0x1, P0 ;  /* 0x00000013160b7211 */ /* 0x000fc400000f0c07 */
[----:B------:R-:W-:Y:S02]  /*2520*/  LEA R6, P0, R20, R10, 0x1 ;  /* 0x0000000a14067211 */ /* 0x000fe400078008ff */
[----:B------:R-:W-:Y:S01]  /*2530*/  IADD3 R15, R15, -c[0x0][0x18], RZ ;  /* 0x800006000f0f7a10 */ /* 0x000fe20007ffe0ff */
[----:B------:R-:W-:Y:S01]  /*2540*/  IMAD.WIDE R16, R14, 0x4, R16 ;  /* 0x000000040e107825 */ /* 0x000fe200078e0210 */
        /* <DEDUP_REMOVED lines=8> */
[----:B------:R1:W-:Y:S02]  /*25d0*/  @!P2 LDGSTS.E.BYPASS.LTC128B.128 [R9+0x100], [R16.64], P1 ;  /* 0x001000001009afae */ /* 0x0003e40008901d4a */
.L_x_413:
[----:B-1----:R-:W-:Y:S01]  /*25e0*/  SHF.R.S32.HI R7, RZ, 0x1f, R42 ;  /* 0x0000001fff077819 */ /* 0x002fe2000001142a */
[----:B------:R-:W-:Y:S01]  /*25f0*/  IMAD.SHL.U32 R8, R46, 0x40, RZ ;  /* 0x000000402e087824 */ /* 0x000fe200078e00ff */
[----:B------:R-:W-:Y:S01]  /*2600*/  LOP3.LUT R41, R41, 0xffffffe0, RZ, 0xc0, !PT ;  /* 0xffffffe029297812 */ /* 0x000fe200078ec0ff */
[----:B------:R-:W-:Y:S01]  /*2610*/  IMAD.SHL.U32 R2, R2, 0x40, RZ ;  /* 0x0000004002027824 */ /* 0x000fe200078e00ff */
[----:B------:R-:W-:Y:S01]  /*2620*/  LEA.HI R7, R7, R42, RZ, 0x2 ;  /* 0x0000002a07077211 */ /* 0x000fe200078f10ff */
[----:B------:R-:W-:Y:S01]  /*2630*/  IMAD.SHL.U32 R6, R45, 0x10, RZ ;  /* 0x000000102d067824 */ /* 0x000fe200078e00ff */
[----:B------:R-:W-:Y:S01]  /*2640*/  LOP3.LUT R11, R8, 0x1c0, RZ, 0xc0, !PT ;  /* 0x000001c0080b7812 */ /* 0x000fe200078ec0ff */
[----:B------:R-:W-:Y:S01]  /*2650*/  IMAD.SHL.U32 R47, R47, 0x8, RZ ;  /* 0x000000082f2f7824 */ /* 0x000fe200078e00ff */
[----:B------:R-:W-:Y:S01]  /*2660*/  LOP3.LUT R7, R7, 0x1ffffffc, RZ, 0xc0, !PT ;  /* 0x1ffffffc07077812 */ /* 0x000fe200078ec0ff */
[----:B------:R-:W-:Y:S01]  /*2670*/  IMAD R38, R38, c[0x0][0x238], RZ ;  /* 0x00008e0026267a24 */ /* 0x000fe200078e02ff */
[----:B------:R-:W-:Y:S01]  /*2680*/  LOP3.LUT P5, RZ, R48, 0x4, RZ, 0xc0, !PT ;  /* 0x0000000430ff7812 */ /* 0x000fe200078ac0ff */
[----:B------:R-:W-:Y:S01]  /*2690*/  IMAD.SHL.U32 R4, R40, 0x20, RZ ;  /* 0x0000002028047824 */ /* 0x000fe200078e00ff */
[----:B------:R-:W-:Y:S01]  /*26a0*/  LOP3.LUT P3, RZ, R48, 0x2, RZ, 0xc0, !PT ;  /* 0x0000000230ff7812 */ /* 0x000fe2000786c0ff */
[----:B------:R-:W-:Y:S01]  /*26b0*/  IMAD.IADD R208, R42, 0x1, -R7 ;  /* 0x000000012ad07824 */ /* 0x000fe200078e0a07 */
[----:B------:R-:W-:Y:S01]  /*26c0*/  LOP3.LUT R9, R2, 0x1c0, RZ, 0xc0, !PT ;  /* 0x000001c002097812 */ /* 0x000fe200078ec0ff */
[----:B------:R-:W-:Y:S01]  /*26d0*/  IMAD.SHL.U32 R48, R48, 0x40, RZ ;  /* 0x0000004030307824 */ /* 0x000fe200078e00ff */
[----:B------:R-:W-:Y:S01]  /*26e0*/  LOP3.LUT R6, R11, 0x10, R6, 0xf8, !PT ;  /* 0x000000100b067812 */ /* 0x000fe200078ef806 */
[----:B------:R-:W-:Y:S01]  /*26f0*/  IMAD.SHL.U32 R7, R44, 0x8, RZ ;  /* 0x000000082c077824 */ /* 0x000fe200078e00ff */
[----:B------:R-:W-:Y:S01]  /*2700*/  SHF.R.S32.HI R35, RZ, 0x1f, R34 ;  /* 0x0000001fff237819 */ /* 0x000fe20000011422 */
[----:B------:R-:W-:Y:S01]  /*2710*/  IMAD.IADD R2, R34, 0x1, -R41 ;  /* 0x0000000122027824 */ /* 0x000fe200078e0a29 */
[----:B------:R-:W-:Y:S01]  /*2720*/  LOP3.LUT R48, R48, 0x1c0, RZ, 0xc0, !PT ;  /* 0x000001c030307812 */ /* 0x000fe200078ec0ff */
[C---:B------:R-:W-:Y:S01]  /*2730*/  IMAD R38, R33.reuse, c[0x0][0x23c], R38 ;  /* 0x00008f0021267a24 */ /* 0x040fe200078e0226 */
[----:B------:R-:W-:Y:S01]  /*2740*/  LOP3.LUT R7, R6, 0x8, R7, 0xf8, !PT ;  /* 0x0000000806077812 */ /* 0x000fe200078ef807 */
[----:B------:R-:W-:Y:S01]  /*2750*/  IMAD.WIDE.U32 R34, R33, c[0x0][0x238], R34 ;  /* 0x00008e0021227a25 */ /* 0x000fe200078e0022 */
[----:B------:R-:W-:Y:S01]  /*2760*/  SHF.R.U32.HI R6, RZ, 0x3, R11 ;  /* 0x00000003ff067819 */ /* 0x000fe2000001160b */
[----:B------:R-:W0:Y:S01]  /*2770*/  LDGDEPBAR ;  /* 0x00000000000079af */ /* 0x000e220000000000 */
[----:B------:R-:W-:Y:S01]  /*2780*/  SHF.R.S32.HI R11, RZ, 0x1f, R2 ;  /* 0x0000001fff0b7819 */ /* 0x000fe20000011402 */
[----:B------:R-:W-:Y:S01]  /*2790*/  IMAD.SHL.U32 R39, R39, 0x8, RZ ;  /* 0x0000000827277824 */ /* 0x000fe200078e00ff */
[----:B------:R-:W-:Y:S01]  /*27a0*/  LOP3.LUT R47, R48, 0x8, R47, 0xf8, !PT ;  /* 0x00000008302f7812 */ /* 0x000fe200078ef82f */
[----:B------:R-:W-:Y:S01]  /*27b0*/  IMAD.SHL.U32 R50, R50, 0x10, RZ ;  /* 0x0000001032327824 */ /* 0x000fe200078e00ff */
[C---:B------:R-:W-:Y:S01]  /*27c0*/  LOP3.LUT P1, RZ, R51.reuse, 0x4, RZ, 0xc0, !PT ;  /* 0x0000000433ff7812 */ /* 0x040fe2000782c0ff */
[----:B------:R-:W-:Y:S01]  /*27d0*/  IMAD.SHL.U32 R51, R51, 0x40, RZ ;  /* 0x0000004033337824 */ /* 0x000fe200078e00ff */
[----:B------:R-:W-:Y:S01]  /*27e0*/  SHF.R.U32.HI R48, RZ, 0x3, R48 ;  /* 0x00000003ff307819 */ /* 0x000fe20000011630 */
[----:B------:R-:W-:Y:S01]  /*27f0*/  IMAD.IADD R35, R35, 0x1, R38 ;  /* 0x0000000123237824 */ /* 0x000fe200078e0226 */
[----:B------:R-:W-:Y:S01]  /*2800*/  LEA.HI R11, R11, R2, RZ, 0x2 ;  /* 0x000000020b0b7211 */ /* 0x000fe200078f10ff */
[----:B------:R-:W-:Y:S01]  /*2810*/  IMAD.SHL.U32 R49, R49, 0x8, RZ ;  /* 0x0000000831317824 */ /* 0x000fe200078e00ff */
[----:B------:R-:W-:Y:S01]  /*2820*/  LOP3.LUT R47, R47, R48, RZ, 0x3c, !PT ;  /* 0x000000302f2f7212 */ /* 0x000fe200078e3cff */
[----:B------:R-:W-:Y:S01]  /*2830*/  IMAD.SHL.U32 R203, R32, 0x40, RZ ;  /* 0x0000004020cb7824 */ /* 0x000fe200078e00ff */
[----:B------:R-:W-:Y:S01]  /*2840*/  LOP3.LUT R4, R9, 0x20, R4, 0xf8, !PT ;  /* 0x0000002009047812 */ /* 0x000fe200078ef804 */
[----:B------:R-:W-:Y:S01]  /*2850*/  IMAD R36, R36, c[0x0][0x240], RZ ;  /* 0x0000900024247a24 */ /* 0x000fe200078e02ff */
[----:B------:R-:W-:Y:S01]  /*2860*/  SHF.R.S32.HI R13, RZ, 0x2, R11 ;  /* 0x00000002ff0d7819 */ /* 0x000fe2000001140b */
[----:B------:R-:W-:Y:S01]  /*2870*/  IMAD.IADD R180, R180, 0x1, R47 ;  /* 0x00000001b4b47824 */ /* 0x000fe200078e022f */
[----:B------:R-:W-:Y:S01]  /*2880*/  LOP3.LUT R51, R51, 0x1c0, RZ, 0xc0, !PT ;  /* 0x000001c033337812 */ /* 0x000fe200078ec0ff */
[----:B------:R-:W-:Y:S01]  /*2890*/  IMAD.WIDE.U32 R34, R37, c[0x0][0x240], R34 ;  /* 0x0000900025227a25 */ /* 0x000fe200078e0022 */
[----:B------:R-:W-:Y:S01]  /*28a0*/  LOP3.LUT R11, R11, 0x7ffffffc, RZ, 0xc0, !PT ;  /* 0x7ffffffc0b0b7812 */ /* 0x000fe200078ec0ff */
[----:B------:R-:W-:Y:S01]  /*28b0*/  CS2R R94, SRZ ;  /* 0x00000000005e7805 */ /* 0x000fe2000001ff00 */
[----:B------:R-:W-:Y:S01]  /*28c0*/  LOP3.LUT R4, R4, 0x18, R39, 0xf8, !PT ;  /* 0x0000001804047812 */ /* 0x000fe200078ef827 */
[----:B------:R-:W-:Y:S01]  /*28d0*/  IMAD.MOV.U32 R173, RZ, RZ, 0x40 ;  /* 0x00000040ffad7424 */ /* 0x000fe200078e00ff */
[----:B------:R-:W-:Y:S01]  /*28e0*/  SHF.R.U32.HI R9, RZ, 0x3, R9 ;  /* 0x00000003ff097819 */ /* 0x000fe20000011609 */
[----:B------:R-:W-:Y:S01]  /*28f0*/  IMAD.IADD R11, R2, 0x1, -R11 ;  /* 0x00000001020b7824 */ /* 0x000fe200078e0a0b */
[----:B------:R-:W-:Y:S01]  /*2900*/  LOP3.LUT R50, R51, 0x10, R50, 0xf8, !PT ;  /* 0x0000001033327812 */ /* 0x000fe200078ef832 */
[----:B------:R-:W-:Y:S01]  /*2910*/  IMAD R205, R37, c[0x0][0x244], R36 ;  /* 0x0000910025cd7a24 */ /* 0x000fe200078e0224 */
[----:B------:R-:W-:Y:S01]  /*2920*/  LOP3.LUT P4, RZ, R43, 0x4, RZ, 0xc0, !PT ;  /* 0x000000042bff7812 */ /* 0x000fe2000788c0ff */
[----:B------:R-:W-:Y:S01]  /*2930*/  IMAD R208, R208, 0x4, R11 ;  /* 0x00000004d0d07824 */ /* 0x000fe200078e020b */
[----:B------:R-:W-:Y:S01]  /*2940*/  LOP3.LUT R9, R4, R9, RZ, 0x3c, !PT ;  /* 0x0000000904097212 */ /* 0x000fe200078e3cff */
[----:B------:R-:W-:Y:S01]  /*2950*/  IMAD R185, R185, 0x200, R52 ;  /* 0x00000200b9b97824 */ /* 0x000fe200078e0234 */
[----:B------:R-:W-:Y:S01]  /*2960*/  LOP3.LUT R49, R50, 0x8, R49, 0xf8, !PT ;  /* 0x0000000832317812 */ /* 0x000fe200078ef831 */
[----:B------:R-:W-:Y:S01]  /*2970*/  IMAD.SHL.U32 R208, R208, 0x2, RZ ;  /* 0x00000002d0d07824 */ /* 0x000fe200078e00ff */
[----:B------:R-:W-:Y:S01]  /*2980*/  SHF.R.U32.HI R4, RZ, 0x3, R51 ;  /* 0x00000003ff047819 */ /* 0x000fe20000011633 */
[----:B------:R-:W-:Y:S01]  /*2990*/  IMAD.IADD R181, R0, 0x1, R9 ;  /* 0x0000000100b57824 */ /* 0x000fe200078e0209 */
[----:B------:R-:W-:Y:S01]  /*29a0*/  SHF.R.S32.HI R2, RZ, 0x1f, R203 ;  /* 0x0000001fff027819 */ /* 0x000fe200000114cb */
[----:B------:R-:W-:Y:S01]  /*29b0*/  IMAD R204, R204, 0x10, R13 ;  /* 0x00000010cccc7824 */ /* 0x000fe200078e020d */
[----:B------:R-:W-:Y:S01]  /*29c0*/  LEA R180, R180, 0x10480, 0x1 ;  /* 0x00010480b4b47811 */ /* 0x000fe200078e08ff */
[----:B------:R-:W-:Y:S01]  /*29d0*/  IMAD.MOV.U32 R183, RZ, RZ, RZ ;  /* 0x000000ffffb77224 */ /* 0x000fe200078e00ff */
[----:B------:R-:W-:Y:S01]  /*29e0*/  IADD3 R203, P2, R203, R34, RZ ;  /* 0x00000022cbcb7210 */ /* 0x000fe20007f5e0ff */
[----:B------:R-:W-:Y:S01]  /*29f0*/  CS2R R92, SRZ ;  /* 0x00000000005c7805 */ /* 0x000fe2000001ff00 */
[----:B------:R-:W-:Y:S01]  /*2a00*/  LOP3.LUT R7, R7, R6, RZ, 0x3c, !PT ;  /* 0x0000000607077212 */ /* 0x000fe200078e3cff */
[----:B------:R-:W-:Y:S01]  /*2a10*/  CS2R R98, SRZ ;  /* 0x0000000000627805 */ /* 0x000fe2000001ff00 */
[----:B------:R-:W-:Y:S01]  /*2a20*/  LOP3.LUT R175, R49, R4, RZ, 0x3c, !PT ;  /* 0x0000000431af7212 */ /* 0x000fe200078e3cff */
[----:B------:R-:W-:Y:S01]  /*2a30*/  CS2R R96, SRZ ;  /* 0x0000000000607805 */ /* 0x000fe2000001ff00 */
[C---:B------:R-:W-:Y:S01]  /*2a40*/  SEL R177, R173.reuse, 0xffffffc0, !P5 ;  /* 0xffffffc0adb17807 */ /* 0x040fe20006800000 */
[----:B------:R-:W-:Y:S01]  /*2a50*/  IMAD.IADD R176, R0, 0x1, R7 ;  /* 0x0000000100b07824 */ /* 0x000fe200078e0207 */
[----:B------:R-:W-:Y:S01]  /*2a60*/  IADD3 R184, R180, 0x20, RZ ;  /* 0x00000020b4b87810 */ /* 0x000fe20007ffe0ff */
[----:B------:R-:W-:Y:S01]  /*2a70*/  IMAD.IADD R175, R0, 0x1, R175 ;  /* 0x0000000100af7824 */ /* 0x000fe200078e02af */
[----:B------:R-:W-:Y:S01]  /*2a80*/  IADD3.X R205, R2, R35, R205, P2, !PT ;  /* 0x0000002302cd7210 */ /* 0x000fe200017fe4cd */
[----:B------:R-:W-:Y:S01]  /*2a90*/  IMAD.IADD R2, R186, 0x1, R3 ;  /* 0x00000001ba027824 */ /* 0x000fe200078e0203 */
[----:B------:R-:W-:Y:S01]  /*2aa0*/  LEA R206, R206, 0xc480, 0x1 ;  /* 0x0000c480cece7811 */ /* 0x000fe200078e08ff */
[C---:B------:R-:W-:Y:S01]  /*2ab0*/  IMAD.IADD R178, R180.reuse, 0x1, R177 ;  /* 0x00000001b4b27824 */ /* 0x040fe200078e02b1 */
[----:B------:R-:W-:Y:S01]  /*2ac0*/  @P3 IADD3 R184, R180, -0x20, RZ ;  /* 0xffffffe0b4b83810 */ /* 0x000fe20007ffe0ff */
[----:B------:R-:W-:Y:S01]  /*2ad0*/  IMAD.IADD R3, R186, 0x1, R5 ;  /* 0x00000001ba037824 */ /* 0x000fe200078e0205 */
[----:B------:R-:W-:Y:S01]  /*2ae0*/  LOP3.LUT P0, RZ, R46, 0x4, RZ, 0xc0, !PT ;  /* 0x000000042eff7812 */ /* 0x000fe2000780c0ff */
[----:B------:R-:W-:Y:S01]  /*2af0*/  CS2R R90, SRZ ;  /* 0x00000000005a7805 */ /* 0x000fe2000001ff00 */
[----:B------:R-:W-:Y:S01]  /*2b00*/  IADD3 R210, R198, 0x1, -R197 ;  /* 0x00000001c6d27810 */ /* 0x000fe20007ffe8c5 */
[----:B------:R-:W-:Y:S01]  /*2b10*/  CS2R R88, SRZ ;  /* 0x0000000000587805 */ /* 0x000fe2000001ff00 */
[C---:B------:R-:W-:Y:S01]  /*2b20*/  IADD3 R207, R206.reuse, 0x40, RZ ;  /* 0x00000040cecf7810 */ /* 0x040fe20007ffe0ff */
[----:B------:R-:W-:Y:S01]  /*2b30*/  CS2R R86, SRZ ;  /* 0x0000000000567805 */ /* 0x000fe2000001ff00 */
[----:B------:R-:W-:Y:S01]  /*2b40*/  SEL R174, R173, 0xffffffc0, !P1 ;  /* 0xffffffc0adae7807 */ /* 0x000fe20004800000 */
        /* <DEDUP_REMOVED lines=25> */
[----:B------:R-:W-:Y:S01]  /*2ce0*/  IMAD.SHL.U32 R185, R185, 0x2, RZ ;  /* 0x00000002b9b97824 */ /* 0x000fe200078e00ff */
[----:B------:R-:W-:Y:S01]  /*2cf0*/  SEL R173, R173, 0xffffffc0, !P0 ;  /* 0xffffffc0adad7807 */ /* 0x000fe20004000000 */
[----:B------:R-:W-:Y:S01]  /*2d00*/  IMAD.IADD R0, R5, 0x1, R2 ;  /* 0x0000000105007824 */ /* 0x000fe200078e0202 */
[----:B------:R-:W-:Y:S01]  /*2d10*/  @P4 IADD3 R207, R206, -0x40, RZ ;  /* 0xffffffc0cecf4810 */ /* 0x000fe20007ffe0ff */
[----:B------:R-:W-:Y:S01]  /*2d20*/  IMAD.IADD R209, R209, 0x1, -R208 ;  /* 0x00000001d1d17824 */ /* 0x000fe200078e0ad0 */
[----:B------:R-:W-:Y:S01]  /*2d30*/  LEA R181, R181, 0x80, 0x1 ;  /* 0x00000080b5b57811 */ /* 0x000fe200078e08ff */
[----:B------:R-:W-:Y:S01]  /*2d40*/  IMAD.IADD R177, R177, 0x1, R184 ;  /* 0x00000001b1b17824 */ /* 0x000fe200078e02b8 */
[----:B------:R-:W-:Y:S01]  /*2d50*/  IADD3 R210, -R208, R210, -R199 ;  /* 0x000000d2d0d27210 */ /* 0x000fe20007ffe9c7 */
[----:B------:R-:W-:Y:S01]  /*2d60*/  UMOV UR7, 0x1 ;  /* 0x0000000100077882 */ /* 0x000fe20000000000 */
[----:B------:R-:W-:Y:S01]  /*2d70*/  IADD3 R179, R184, 0x1000, RZ ;  /* 0x00001000b8b37810 */ /* 0x000fe20007ffe0ff */
[----:B------:R-:W-:-:S02]  /*2d80*/  UMOV UR6, URZ ;  /* 0x0000003f00067c82 */ /* 0x000fc40008000000 */
.L_x_432:
[----:B------:R-:W-:Y:S04]  /*2d90*/  DEPBAR.LE SB0, 0x1 ;  /* 0x000080400000791a */ /* 0x000fe80000000000 */
[----:B------:R-:W-:Y:S01]  /*2da0*/  BAR.SYNC.DEFER_BLOCKING 0x0 ;  /* 0x0000000000007b1d */ /* 0x000fe20000010000 */
[C---:B------:R-:W-:Y:S02]  /*2db0*/  SHF.L.U32 R189, R183.reuse, 0xc, RZ ;  /* 0x0000000cb7bd7819 */ /* 0x040fe400000006ff */
[----:B------:R-:W-:Y:S02]  /*2dc0*/  LEA R247, R183, R204, 0x6 ;  /* 0x000000ccb7f77211 */ /* 0x000fe400078e30ff */
[----:B------:R-:W-:Y:S02]  /*2dd0*/  IADD3 R100, R182, R189, RZ ;  /* 0x000000bdb6647210 */ /* 0x000fe40007ffe0ff */
[----:B------:R-:W-:Y:S02]  /*2de0*/  R2P PR, R193, 0x6 ;  /* 0x00000006c1007804 */ /* 0x000fe40000000000 */
[----:B------:R-:W-:Y:S02]  /*2df0*/  SHF.L.U32 R133, R100, 0x1, RZ ;  /* 0x0000000164857819 */ /* 0x000fe400000006ff */
[----:B------:R-:W-:Y:S02]  /*2e00*/  MOV R188, 0x40 ;  /* 0x0000004000bc7802 */ /* 0x000fe40000000f00 */
[C---:B------:R-:W-:Y:S02]  /*2e10*/  IADD3 R211, R133.reuse, 0x4080, RZ ;  /* 0x0000408085d37810 */ /* 0x040fe40007ffe0ff */
[----:B------:R-:W-:Y:S02]  /*2e20*/  IADD3 R191, R133, 0x40a0, RZ ;  /* 0x000040a085bf7810 */ /* 0x000fe40007ffe0ff */
[----:B------:R-:W-:Y:S02]  /*2e30*/  SEL R188, R188, 0xffffffc0, !P2 ;  /* 0xffffffc0bcbc7807 */ /* 0x000fe40005000000 */
[----:B------:R-:W-:Y:S02]  /*2e40*/  MOV R249, 0x1 ;  /* 0x0000000100f97802 */ /* 0x000fe40000000f00 */
[----:B------:R-:W-:Y:S02]  /*2e50*/  @P1 IADD3 R191, R211, -0x20, RZ ;  /* 0xffffffe0d3bf1810 */ /* 0x000fe40007ffe0ff */
[----:B------:R-:W-:Y:S01]  /*2e60*/  IADD3 R190, R133, R188, RZ ;  /* 0x000000bc85be7210 */ /* 0x000fe20007ffe0ff */
[----:B------:R-:W-:Y:S01]  /*2e70*/  LDSM.16.M88.4 R104, [R186+0x80] ;  /* 0x00008000ba68783b */ /* 0x000fe20000000200 */
[----:B------:R-:W-:Y:S01]  /*2e80*/  IADD3 R188, R188, R191, RZ ;  /* 0x000000bfbcbc7210 */ /* 0x000fe20007ffe0ff */
[----:B------:R-:W-:Y:S01]  /*2e90*/  ULDC UR4, c[0x0][0x2a0] ;  /* 0x0000a80000047ab9 */ /* 0x000fe20000000800 */
[----:B------:R-:W-:Y:S01]  /*2ea0*/  ISETP.LE.AND P1, PT, R249, c[0x0][0x2a8], PT ;  /* 0x0000aa00f9007a0c */ /* 0x000fe20003f23270 */
[----:B------:R-:W-:Y:S01]  /*2eb0*/  ULOP3.LUT UR4, URZ, UR4, URZ, 0x33, !UPT ;  /* 0x000000043f047292 */ /* 0x000fe2000f8e333f */
[----:B------:R-:W-:Y:S03]  /*2ec0*/  LEA R251, R194, R204, 0x6 ;  /* 0x000000ccc2fb7211 */ /* 0x000fe600078e30ff */
[----:B------:R-:W1:Y:S01]  /*2ed0*/  LDSM.16.M88.4 R100, [R133+0x4080] ;  /* 0x004080008564783b */ /* 0x000e620000000200 */
[--C-:B------:R-:W-:Y:S04]  /*2ee0*/  IADD3 R248, R251, c[0x0][0x2a4], R210.reuse ;  /* 0x0000a900fbf87a10 */ /* 0x100fe80007ffe0d2 */
[----:B------:R-:W-:Y:S03]  /*2ef0*/  IMNMX R248, R209, R248, PT ;  /* 0x000000f8d1f87217 */ /* 0x000fe60003800200 */
        /* <DEDUP_REMOVED lines=12> */
[----:B-1----:R-:W-:Y:S01]  /*2fc0*/  IADD3 R247, R251, UR4, R210 ;  /* 0x00000004fbf77c10 */ /* 0x002fe2000fffe0d2 */
        /* <DEDUP_REMOVED lines=114> */
.L_x_416:
[----:B------:R-:W-:Y:S11]  /*36f0*/  ISETP.NE.AND P0, PT, R249, c[0x0][0x2a8], PT ;  /* 0x0000aa00f9007a0c */ /* 0x000ff60003f05270 */
[----:B------:R-:W-:Y:S02]  /*3700*/  @!UPT UIADD3 URZ, URZ, URZ, URZ ;  /* 0x0000003f3f3ff290 */ /* 0x000fe4000fffe03f */
[----:B------:R-:W-:Y:S05]  /*3710*/  @P0 IMAD.HI.U32 R4, R6, c[0x0][0x2ac], RZ ;  /* 0x0000ab0006040a27 */ /* 0x000fea00078e00ff */
[----:B------:R-:W-:Y:S02]  /*3720*/  @P0 SHF.R.U32.HI R6, RZ, c[0x0][0x2b0], R4 ;  /* 0x0000ac00ff060a19 */ /* 0x000fe40000011604 */
.L_x_417:
[----:B------:R-:W-:Y:S05]  /*3730*/  BSYNC B0 ;  /* 0x0000000000007941 */ /* 0x000fea0003800000 */
.L_x_415:
[C-C-:B------:R-:W-:Y:S01]  /*3740*/  IADD3 R4, R251.reuse, UR4, R210.reuse ;  /* 0x00000004fb047c10 */ /* 0x140fe2000fffe0d2 */
[----:B------:R-:W-:Y:S01]  /*3750*/  IMAD R247, R6, c[0x0][0x2a8], -R197 ;  /* 0x0000aa0006f77a24 */ /* 0x000fe200078e0ac5 */
[----:B------:R-:W-:Y:S03]  /*3760*/  IADD3 R6, R251, c[0x0][0x2a4], R210 ;  /* 0x0000a900fb067a10 */ /* 0x000fe60007ffe0d2 */
[----:B------:R-:W-:Y:S01]  /*3770*/  IMAD.IADD R247, R247, 0x1, -R208 ;  /* 0x00000001f7f77824 */ /* 0x000fe200078e0ad0 */
[----:B------:R-:W-:Y:S04]  /*3780*/  IMNMX R5, R209, R6, PT ;  /* 0x00000006d1057217 */ /* 0x000fe80003800200 */
[----:B------:R-:W-:Y:S02]  /*3790*/  IADD3 R248, R247, c[0x0][0x2a8], RZ ;  /* 0x0000aa00f7f87a10 */ /* 0x000fe40007ffe0ff */
[----:B------:R-:W-:Y:S02]  /*37a0*/  IMNMX R247, R4, R247, !PT ;  /* 0x000000f704f77217 */ /* 0x000fe40007800200 */
[----:B------:R-:W-:Y:S02]  /*37b0*/  IMNMX R248, R5, R248, PT ;  /* 0x000000f805f87217 */ /* 0x000fe40003800200 */
.L_x_414:
        /* <DEDUP_REMOVED lines=16> */
.L_x_420:
[----:B------:R-:W-:Y:S11]  /*38c0*/  ISETP.NE.AND P0, PT, R249, c[0x0][0x2a8], PT ;  /* 0x0000aa00f9007a0c */ /* 0x000ff60003f05270 */
[----:B------:R-:W-:Y:S02]  /*38d0*/  @!UPT UIADD3 URZ, URZ, URZ, URZ ;  /* 0x0000003f3f3ff290 */ /* 0x000fe4000fffe03f */
[----:B------:R-:W-:Y:S05]  /*38e0*/  @P0 IMAD.HI.U32 R4, R6, c[0x0][0x2ac], RZ ;  /* 0x0000ab0006040a27 */ /* 0x000fea00078e00ff */
[----:B------:R-:W-:Y:S02]  /*38f0*/  @P0 SHF.R.U32.HI R6, RZ, c[0x0][0x2b0], R4 ;  /* 0x0000ac00ff060a19 */ /* 0x000fe40000011604 */
.L_x_421:
[----:B------:R-:W-:Y:S05]  /*3900*/  BSYNC B0 ;  /* 0x0000000000007941 */ /* 0x000fea0003800000 */
.L_x_419:
[----:B------:R-:W-:Y:S04]  /*3910*/  IMAD R5, R6, c[0x0][0x2a8], -R197 ;  /* 0x0000aa0006057a24 */ /* 0x000fe800078e0ac5 */
[----:B------:R-:W-:Y:S05]  /*3920*/  IMAD.IADD R4, R5, 0x1, -R208 ;  /* 0x0000000105047824 */ /* 0x000fea00078e0ad0 */
[----:B------:R-:W-:Y:S02]  /*3930*/  IADD3 R5, R4, c[0x0][0x2a8], RZ ;  /* 0x0000aa0004057a10 */ /* 0x000fe40007ffe0ff */
[----:B------:R-:W-:Y:S02]  /*3940*/  IMNMX R125, R125, R4, !PT ;  /* 0x000000047d7d7217 */ /* 0x000fe40007800200 */
[----:B------:R-:W-:Y:S02]  /*3950*/  IMNMX R124, R124, R5, PT ;  /* 0x000000057c7c7217 */ /* 0x000fe40003800200 */
.L_x_418:
        /* <DEDUP_REMOVED lines=16> */
.L_x_424:
[----:B------:R-:W-:Y:S11]  /*3a60*/  ISETP.NE.AND P0, PT, R249, c[0x0][0x2a8], PT ;  /* 0x0000aa00f9007a0c */ /* 0x000ff60003f05270 */
[----:B------:R-:W-:Y:S02]  /*3a70*/  @!UPT UIADD3 URZ, URZ, URZ, URZ ;  /* 0x0000003f3f3ff290 */ /* 0x000fe4000fffe03f */
[----:B------:R-:W-:Y:S05]  /*3a80*/  @P0 IMAD.HI.U32 R4, R6, c[0x0][0x2ac], RZ ;  /* 0x0000ab0006040a27 */ /* 0x000fea00078e00ff */
[----:B------:R-:W-:Y:S02]  /*3a90*/  @P0 SHF.R.U32.HI R6, RZ, c[0x0][0x2b0], R4 ;  /* 0x0000ac00ff060a19 */ /* 0x000fe40000011604 */
.L_x_425:
[----:B------:R-:W-:Y:S05]  /*3aa0*/  BSYNC B0 ;  /* 0x0000000000007941 */ /* 0x000fea0003800000 */
.L_x_423:
[----:B------:R-:W-:Y:S04]  /*3ab0*/  IMAD R5, R6, c[0x0][0x2a8], -R197 ;  /* 0x0000aa0006057a24 */ /* 0x000fe800078e0ac5 */
[----:B------:R-:W-:Y:S05]  /*3ac0*/  IMAD.IADD R4, R5, 0x1, -R208 ;  /* 0x0000000105047824 */ /* 0x000fea00078e0ad0 */
[----:B------:R-:W-:Y:S02]  /*3ad0*/  IADD3 R5, R4, c[0x0][0x2a8], RZ ;  /* 0x0000aa0004057a10 */ /* 0x000fe40007ffe0ff */
[----:B------:R-:W-:Y:S02]  /*3ae0*/  IMNMX R123, R123, R4, !PT ;  /* 0x000000047b7b7217 */ /* 0x000fe40007800200 */
[----:B------:R-:W-:Y:S02]  /*3af0*/  IMNMX R122, R122, R5, PT ;  /* 0x000000057a7a7217 */ /* 0x000fe40003800200 */
.L_x_422:
        /* <DEDUP_REMOVED lines=16> */
.L_x_428:
[----:B------:R-:W-:Y:S11]  /*3c00*/  ISETP.NE.AND P0, PT, R249, c[0x0][0x2a8], PT ;  /* 0x0000aa00f9007a0c */ /* 0x000ff60003f05270 */
[----:B------:R-:W-:Y:S02]  /*3c10*/  @!UPT UIADD3 URZ, URZ, URZ, URZ ;  /* 0x0000003f3f3ff290 */ /* 0x000fe4000fffe03f */
[----:B------:R-:W-:Y:S05]  /*3c20*/  @P0 IMAD.HI.U32 R5, R4, c[0x0][0x2ac], RZ ;  /* 0x0000ab0004050a27 */ /* 0x000fea00078e00ff */
[----:B------:R-:W-:Y:S02]  /*3c30*/  @P0 SHF.R.U32.HI R4, RZ, c[0x0][0x2b0], R5 ;  /* 0x0000ac00ff040a19 */ /* 0x000fe40000011605 */
.L_x_429:
[----:B------:R-:W-:Y:S05]  /*3c40*/  BSYNC B0 ;  /* 0x0000000000007941 */ /* 0x000fea0003800000 */
.L_x_427:
[----:B------:R-:W-:Y:S04]  /*3c50*/  IMAD R5, R4, c[0x0][0x2a8], -R197 ;  /* 0x0000aa0004057a24 */ /* 0x000fe800078e0ac5 */
[----:B------:R-:W-:Y:S05]  /*3c60*/  IMAD.IADD R4, R5, 0x1, -R208 ;  /* 0x0000000105047824 */ /* 0x000fea00078e0ad0 */
[----:B------:R-:W-:Y:S02]  /*3c70*/  IADD3 R5, R4, c[0x0][0x2a8], RZ ;  /* 0x0000aa0004057a10 */ /* 0x000fe40007ffe0ff */
[----:B------:R-:W-:Y:S02]  /*3c80*/  IMNMX R121, R121, R4, !PT ;  /* 0x0000000479797217 */ /* 0x000fe40007800200 */
[----:B------:R-:W-:Y:S02]  /*3c90*/  IMNMX R120, R120, R5, PT ;  /* 0x0000000578787217 */ /* 0x000fe40003800200 */
.L_x_426:
[----:B------:R-:W-:Y:S04]  /*3ca0*/  DEPBAR.LE SB0, 0x1 ;  /* 0x000080400000791a */ /* 0x000fe80000000000 */
[----:B------:R-:W-:Y:S01]  /*3cb0*/  BAR.SYNC.DEFER_BLOCKING 0x0 ;  /* 0x0000000000007b1d */ /* 0x000fe20000010000 */
[----:B------:R-:W-:Y:S01]  /*3cc0*/  IMAD.MOV.U32 R116, RZ, RZ, 0x20 ;  /* 0x00000020ff747424 */ /* 0x000fe200078e00ff */
[----:B------:R-:W-:Y:S01]  /*3cd0*/  LOP3.LUT P0, RZ, R187, 0x2, RZ, 0xc0, !PT ;  /* 0x00000002bbff7812 */ /* 0x000fe2000780c0ff */
[----:B------:R-:W-:Y:S01]  /*3ce0*/  IMAD.IADD R5, R172, 0x1, R189 ;  /* 0x00000001ac057824 */ /* 0x000fe200078e02bd */
[----:B------:R-:W-:Y:S02]  /*3cf0*/  IADD3 R17, R194, 0x1, RZ ;  /* 0x00000001c2117810 */ /* 0x000fe40007ffe0ff */
[----:B------:R-:W-:Y:S01]  /*3d00*/  SEL R116, R116, 0xffffffe0, !P0 ;  /* 0xffffffe074747807 */ /* 0x000fe20004000000 */
[----:B------:R-:W-:Y:S01]  /*3d10*/  IMAD.SHL.U32 R117, R5, 0x2, RZ ;  /* 0x0000000205757824 */ /* 0x000fe200078e00ff */
        /* <DEDUP_REMOVED lines=9> */
[----:B-1234-:R-:W-:Y:S05]  /*3db0*/  CALL.REL.NOINC `($_ZN7cutlass13device_kernelIN5flash19enable_sm80_to_sm89INS1_16FlashAttnBwdSm80INS1_25CollectiveMainloopBwdSm80ILi2ELi2EN4cute5tupleIJNS5_1CILi64EEENS7_ILi128EEES8_EEENS_10bfloat16_tEfNS_4arch4Sm80ELb0ELb1ELb1ELb1ELb0ELb0ELb0ELb0ELi2ELi2ELi4ELi2ELb1EEENS1_21CollectiveEpilogueBwdISA_SB_SD_Li256ELb1ELb0ELi2EEENS1_19SingleTileSchedulerILb1ELb0ELb0ELi128EEEEEEEEEvNT_6ParamsE$_ZZN5flash25CollectiveMainloopBwdSm80ILi2ELi2EN4cute5tupleIJNS1_1CILi64EEENS3_ILi128EEES4_EEEN7cutlass10bfloat16_tEfNS7_4arch4Sm80ELb0ELb1ELb1ELb1ELb0ELb0ELb0ELb0ELi2ELi2ELi4ELi2ELb1EE3mmaINS_16FlashAttnBwdSm80ISB_NS_21CollectiveEpilogueBwdIS6_S8_SA_Li256ELb1ELb0ELi2EEENS_19SingleTileSchedulerILb1ELb0ELb0ELi128EEEE13SharedStorageENS1_6TensorINS1_11ArrayEngineIfLm32EEENS1_6LayoutINS2_IJNS2_IJNS3_ILi2EEESO_EEESO_NS3_ILi4EEEEEENS2_IJNS2_IJNS3_ILi1EEESO_EEESQ_NS3_ILi8EEEEEEEEEEEEbRKNSB_6ParamsERT0_S12_iNS2_IJiiiEEERT_ENKUliiE_clEii) ;  /* 0x000093c000007944 */ /* 0x01efea0003c00000 */
[----:B------:R-:W-:Y:S05]  /*3dc0*/  BSYNC B0 ;  /* 0x0000000000007941 */ /* 0x000fea0003800000 */
.L_x_430:
        /* <DEDUP_REMOVED lines=11> */
[----:B------:R-:W-:Y:S02]  /*3e80*/  ISETP.GT.AND P2, PT, R247, 0x41, P0 ;  /* 0x00000041f700780c */ /* 0x000fe40000744270 */
[----:B------:R-:W-:Y:S02]  /*3e90*/  IADD3 R118, R118, R117, RZ ;  /* 0x0000007576767210 */ /* 0x000fe40007ffe0ff */
[C---:B------:R-:W-:Y:S01]  /*3ea0*/  ISETP.LT.OR P6, PT, R248.reuse, 0x62, P6 ;  /* 0x00000062f800780c */ /* 0x040fe200037c1670 */
[C---:B------:R-:W-:Y:S01]  /*3eb0*/  HMMA.16816.F32.BF16 R16, R100.reuse, R142, RZ ;  /* 0x0000008e6410723c */ /* 0x040fe200000418ff */
[----:B------:R-:W-:Y:S02]  /*3ec0*/  ISETP.LT.OR P2, PT, R248, 0x42, P2 ;  /* 0x00000042f800780c */ /* 0x000fe40001741670 */
[C---:B------:R-:W-:Y:S02]  /*3ed0*/  ISETP.GT.AND P5, PT, R125.reuse, RZ, P0 ;  /* 0x000000ff7d00720c */ /* 0x040fe400007a4270 */
[C---:B------:R-:W-:Y:S02]  /*3ee0*/  ISETP.GT.AND P4, PT, R125.reuse, 0x1, P0 ;  /* 0x000000017d00780c */ /* 0x040fe40000784270 */
[----:B------:R-:W-:Y:S01]  /*3ef0*/  ISETP.GT.AND P3, PT, R125, 0x20, P0 ;  /* 0x000000207d00780c */ /* 0x000fe20000764270 */
[-C--:B------:R-:W-:Y:S01]  /*3f00*/  HMMA.16816.F32.BF16 R20, R100, R144.reuse, RZ ;  /* 0x000000906414723c */ /* 0x080fe200000418ff */
[C---:B------:R-:W-:Y:S02]  /*3f10*/  ISETP.LT.OR P5, PT, R124.reuse, 0x1, P5 ;  /* 0x000000017c00780c */ /* 0x040fe40002fa1670 */
[C---:B------:R-:W-:Y:S02]  /*3f20*/  ISETP.LT.OR P3, PT, R124.reuse, 0x21, P3 ;  /* 0x000000217c00780c */ /* 0x040fe40001f61670 */
[----:B------:R-:W-:Y:S02]  /*3f30*/  ISETP.LT.OR P4, PT, R124, 0x2, P4 ;  /* 0x000000027c00780c */ /* 0x000fe40002781670 */
[----:B------:R-:W-:Y:S01]  /*3f40*/  FSEL R132, R211, -INF , !P5 ;  /* 0xff800000d3847808 */ /* 0x000fe20006800000 */
[C---:B------:R-:W-:Y:S01]  /*3f50*/  HMMA.16816.F32.BF16 R24, R104.reuse, R144, RZ ;  /* 0x000000906818723c */ /* 0x040fe200000418ff */
[C---:B------:R-:W-:Y:S02]  /*3f60*/  FSEL R130, R212.reuse, -INF , !P4 ;  /* 0xff800000d4827808 */ /* 0x040fe40006000000 */
[----:B------:R-:W-:Y:S01]  /*3f70*/  ISETP.GT.AND P5, PT, R125, 0x60, P0 ;  /* 0x000000607d00780c */ /* 0x000fe200007a4270 */
[----:B------:R-:W-:Y:S01]  /*3f80*/  FFMA.FTZ R211, -R211, R211, 1 ;  /* 0x3f800000d3d37423 */ /* 0x000fe200000101d3 */
[----:B------:R-:W-:Y:S01]  /*3f90*/  ISETP.GT.AND P4, PT, R125, 0x61, P0 ;  /* 0x000000617d00780c */ /* 0x000fe20000784270 */
[----:B------:R-:W-:Y:S01]  /*3fa0*/  FFMA.FTZ R212, -R212, R212, 1 ;  /* 0x3f800000d4d47423 */ /* 0x000fe200000101d4 */
[C---:B------:R-:W-:Y:S01]  /*3fb0*/  ISETP.LT.OR P5, PT, R124.reuse, 0x61, P5 ;  /* 0x000000617c00780c */ /* 0x040fe20002fa1670 */
[-C--:B------:R-:W-:Y:S01]  /*3fc0*/  HMMA.16816.F32.BF16 R28, R104, R146.reuse, RZ ;  /* 0x00000092681c723c */ /* 0x080fe200000418ff */
[----:B------:R-:W-:Y:S01]  /*3fd0*/  LDSM.16.M88.4 R104, [R119+0x9080] ;  /* 0x009080007768783b */ /* 0x000fe20000000200 */
[----:B------:R-:W-:Y:S02]  /*3fe0*/  ISETP.LT.OR P4, PT, R124, 0x62, P4 ;  /* 0x000000627c00780c */ /* 0x000fe40002781670 */
[----:B------:R-:W-:Y:S04]  /*3ff0*/  ISETP.GT.AND P1, PT, R247, RZ, P0 ;  /* 0x000000fff700720c */ /* 0x000fe80000724270 */
[----:B------:R-:W-:Y:S01]  /*4000*/  HMMA.16816.F32.BF16 R32, R100, R146, RZ ;  /* 0x000000926420723c */ /* 0x000fe200000418ff */
[----:B------:R1:W2:Y:S01]  /*4010*/  LDSM.16.M88.4 R100, [R119+0x8080] ;  /* 0x008080007764783b */ /* 0x0002a20000000200 */
[C---:B------:R-:W-:Y:S04]  /*4020*/  ISETP.LT.OR P1, PT, R248.reuse, 0x1, P1 ;  /* 0x00000001f800780c */ /* 0x040fe80000f21670 */
[C---:B------:R-:W-:Y:S01]  /*4030*/  FSEL R127, R213.reuse, -INF , !P1 ;  /* 0xff800000d57f7808 */ /* 0x040fe20004800000 */
[----:B------:R-:W-:Y:S01]  /*4040*/  FFMA.FTZ R213, -R213, R213, 1 ;  /* 0x3f800000d5d57423 */ /* 0x000fe200000101d5 */
[-C--:B------:R-:W-:Y:S01]  /*4050*/  HMMA.16816.F32.BF16 R4, R108, R148.reuse, R4 ;  /* 0x000000946c04723c */ /* 0x080fe20000041804 */
[----:B------:R-:W-:Y:S03]  /*4060*/  ISETP.GT.AND P1, PT, R247, 0x1, P0 ;  /* 0x00000001f700780c */ /* 0x000fe60000724270 */
[--C-:B------:R-:W-:Y:S01]  /*4070*/  FFMA.FTZ R126, R127, c[0x0][0x29c], -R246.reuse ;  /* 0x0000a7007f7e7a23 */ /* 0x100fe200000108f6 */
[----:B------:R-:W-:Y:S03]  /*4080*/  ISETP.LT.OR P1, PT, R248, 0x2, P1 ;  /* 0x00000002f800780c */ /* 0x000fe60000f21670 */
[C---:B------:R-:W-:Y:S01]  /*4090*/  HMMA.16816.F32.BF16 R8, R112.reuse, R148, R8 ;  /* 0x000000947008723c */ /* 0x040fe20000041808 */
[C---:B------:R-:W-:Y:S01]  /*40a0*/  FSEL R127, R214.reuse, -INF , !P1 ;  /* 0xff800000d67f7808 */ /* 0x040fe20004800000 */
[----:B------:R-:W3:Y:S01]  /*40b0*/  MUFU.EX2 R126, R126 ;  /* 0x0000007e007e7308 */ /* 0x000ee20000000800 */
[----:B------:R-:W-:Y:S01]  /*40c0*/  ISETP.GT.AND P1, PT, R247, 0x20, P0 ;  /* 0x00000020f700780c */ /* 0x000fe20000724270 */
[----:B------:R-:W-:Y:S03]  /*40d0*/  FFMA.FTZ R214, -R214, R214, 1 ;  /* 0x3f800000d6d67423 */ /* 0x000fe600000101d6 */
[C---:B------:R-:W-:Y:S01]  /*40e0*/  ISETP.LT.OR P1, PT, R248.reuse, 0x21, P1 ;  /* 0x00000021f800780c */ /* 0x040fe20000f21670 */
[-C--:B------:R-:W-:Y:S01]  /*40f0*/  HMMA.16816.F32.BF16 R12, R112, R150.reuse, R12 ;  /* 0x00000096700c723c */ /* 0x080fe2000004180c */
[--C-:B-1----:R-:W-:Y:S06]  /*4100*/  FFMA.FTZ R119, R127, c[0x0][0x29c], -R246.reuse ;  /* 0x0000a7007f777a23 */ /* 0x102fec00000108f6 */
[----:B------:R-:W1:Y:S01]  /*4110*/  MUFU.EX2 R119, R119 ;  /* 0x0000007700777308 */ /* 0x000e620000000800 */
[C---:B------:R-:W-:Y:S08]  /*4120*/  HMMA.16816.F32.BF16 R16, R108.reuse, R150, R16 ;  /* 0x000000966c10723c */ /* 0x040ff00000041810 */
[-C--:B------:R-:W-:Y:S08]  /*4130*/  HMMA.16816.F32.BF16 R20, R108, R152.reuse, R20 ;  /* 0x000000986c14723c */ /* 0x080ff00000041814 */
[C---:B------:R-:W-:Y:S08]  /*4140*/  HMMA.16816.F32.BF16 R24, R112.reuse, R152, R24 ;  /* 0x000000987018723c */ /* 0x040ff00000041818 */
        /* <DEDUP_REMOVED lines=8> */
[-C--:B--2---:R-:W-:Y:S01]  /*41d0*/  HMMA.16816.F32.BF16 R4, R100, R156.reuse, R4 ;  /* 0x0000009c6404723c */ /* 0x084fe20000041804 */
[C---:B------:R-:W-:Y:S01]  /*41e0*/  FSEL R109, R224.reuse, -INF , !P1 ;  /* 0xff800000e06d7808 */ /* 0x040fe20004800000 */
[----:B------:R-:W2:Y:S01]  /*41f0*/  MUFU.EX2 R127, R127 ;  /* 0x0000007f007f7308 */ /* 0x000ea20000000800 */
[----:B------:R-:W-:Y:S01]  /*4200*/  ISETP.GT.AND P1, PT, R247, 0x40, P0 ;  /* 0x00000040f700780c */ /* 0x000fe20000724270 */
[----:B------:R-:W-:Y:S01]  /*4210*/  FFMA.FTZ R224, -R224, R224, 1 ;  /* 0x3f800000e0e07423 */ /* 0x000fe200000101e0 */
[----:B------:R-:W-:Y:S01]  /*4220*/  ISETP.GT.AND P6, PT, R125, 0x41, P0 ;  /* 0x000000417d00780c */ /* 0x000fe200007c4270 */
[--C-:B------:R-:W-:Y:S01]  /*4230*/  FFMA.FTZ R128, R109, c[0x0][0x29c], -R246.reuse ;  /* 0x0000a7006d807a23 */ /* 0x100fe200000108f6 */
[----:B------:R-:W-:Y:S01]  /*4240*/  ISETP.LT.OR P1, PT, R248, 0x41, P1 ;  /* 0x00000041f800780c */ /* 0x000fe20000f21670 */
[C---:B------:R-:W-:Y:S01]  /*4250*/  HMMA.16816.F32.BF16 R8, R104.reuse, R156, R8 ;  /* 0x0000009c6808723c */ /* 0x040fe20000041808 */
[----:B------:R-:W-:Y:S03]  /*4260*/  ISETP.LT.OR P6, PT, R124, 0x42, P6 ;  /* 0x000000427c00780c */ /* 0x000fe600037c1670 */
[----:B------:R-:W-:Y:S01]  /*4270*/  FSEL R109, R227, -INF , !P1 ;  /* 0xff800000e36d7808 */ /* 0x000fe20004800000 */
[----:B------:R-:W4:Y:S01]  /*4280*/  MUFU.EX2 R128, R128 ;  /* 0x0000008000807308 */ /* 0x000f220000000800 */
[----:B------:R-:W-:Y:S02]  /*4290*/  ISETP.GT.AND P1, PT, R247, 0x60, P0 ;  /* 0x00000060f700780c */ /* 0x000fe40000724270 */
[-C--:B------:R-:W-:Y:S01]  /*42a0*/  HMMA.16816.F32.BF16 R12, R104, R158.reuse, R12 ;  /* 0x0000009e680c723c */ /* 0x080fe2000004180c */
[--C-:B------:R-:W-:Y:S01]  /*42b0*/  FFMA.FTZ R116, R109, c[0x0][0x29c], -R246.reuse ;  /* 0x0000a7006d747a23 */ /* 0x100fe200000108f6 */
[----:B------:R-:W-:Y:S02]  /*42c0*/  ISETP.LT.OR P1, PT, R248, 0x61, P1 ;  /* 0x00000061f800780c */ /* 0x000fe40000f21670 */
[----:B------:R-:W-:Y:S02]  /*42d0*/  FSEL R109, R228, -INF , !P2 ;  /* 0xff800000e46d7808 */ /* 0x000fe40005000000 */
[----:B------:R-:W-:Y:S01]  /*42e0*/  FSEL R136, R230, -INF , !P6 ;  /* 0xff800000e6887808 */ /* 0x000fe20007000000 */
[----:B------:R-:W-:Y:S01]  /*42f0*/  MUFU.EX2 R116, R116 ;  /* 0x0000007400747308 */ /* 0x000fe20000000800 */
[C---:B------:R-:W-:Y:S01]  /*4300*/  HMMA.16816.F32.BF16 R16, R100.reuse, R158, R16 ;  /* 0x0000009e6410723c */ /* 0x040fe20000041810 */
[--C-:B------:R-:W-:Y:S01]  /*4310*/  FFMA.FTZ R117, R109, c[0x0][0x29c], -R246.reuse ;  /* 0x0000a7006d757a23 */ /* 0x100fe200000108f6 */
[----:B------:R-:W-:Y:S02]  /*4320*/  ISETP.GT.AND P6, PT, R123, 0x21, P0 ;  /* 0x000000217b00780c */ /* 0x000fe400007c4270 */
[C---:B------:R-:W-:Y:S01]  /*4330*/  FSEL R109, R239.reuse, -INF , !P1 ;  /* 0xff800000ef6d7808 */ /* 0x040fe20004800000 */
[--C-:B------:R-:W-:Y:S01]  /*4340*/  FFMA.FTZ R249, R136, c[0x0][0x29c], -R245.reuse ;  /* 0x0000a70088f97a23 */ /* 0x100fe200000108f5 */
[----:B------:R-:W-:Y:S01]  /*4350*/  ISETP.LT.OR P6, PT, R122, 0x22, P6 ;  /* 0x000000227a00780c */ /* 0x000fe200037c1670 */
[----:B------:R-:W-:Y:S01]  /*4360*/  FFMA.FTZ R239, -R239, R239, 1 ;  /* 0x3f800000efef7423 */ /* 0x000fe200000101ef */
[-C--:B------:R-:W-:Y:S01]  /*4370*/  HMMA.16816.F32.BF16 R20, R100, R160.reuse, R20 ;  /* 0x000000a06414723c */ /* 0x080fe20000041814 */
[--C-:B------:R-:W-:Y:S01]  /*4380*/  FFMA.FTZ R129, R109, c[0x0][0x29c], -R246.reuse ;  /* 0x0000a7006d817a23 */ /* 0x100fe200000108f6 */
[----:B------:R-:W5:Y:S01]  /*4390*/  MUFU.EX2 R117, R117 ;  /* 0x0000007500757308 */ /* 0x000f620000000800 */
[----:B------:R-:W1:Y:S01]  /*43a0*/  LDSM.16.M88.4 R108, [R118] ;  /* 0x00000000766c783b */ /* 0x000e620000000200 */
[----:B------:R-:W-:Y:S01]  /*43b0*/  FFMA.FTZ R246, R113, c[0x0][0x29c], -R246 ;  /* 0x0000a70071f67a23 */ /* 0x000fe200000108f6 */
[C---:B------:R-:W-:Y:S02]  /*43c0*/  ISETP.GT.AND P2, PT, R125.reuse, 0x21, P0 ;  /* 0x000000217d00780c */ /* 0x040fe40000744270 */
[----:B------:R-:W-:Y:S01]  /*43d0*/  ISETP.GT.AND P1, PT, R125, 0x40, P0 ;  /* 0x000000407d00780c */ /* 0x000fe20000724270 */
[C---:B------:R-:W-:Y:S01]  /*43e0*/  HMMA.16816.F32.BF16 R24, R104.reuse, R160, R24 ;  /* 0x000000a06818723c */ /* 0x040fe20000041818 */
[C---:B------:R-:W-:Y:S02]  /*43f0*/  ISETP.LT.OR P2, PT, R124.reuse, 0x22, P2 ;  /* 0x000000227c00780c */ /* 0x040fe40001741670 */
[----:B------:R2:W3:Y:S01]  /*4400*/  LDSM.16.M88.4 R112, [R118+0x1000] ;  /* 0x001000007670783b */ /* 0x0004e20000000200 */
[----:B------:R-:W-:Y:S01]  /*4410*/  MUFU.EX2 R129, R129 ;  /* 0x0000008100817308 */ /* 0x000fe20000000800 */
[----:B------:R-:W-:Y:S01]  /*4420*/  ISETP.LT.OR P1, PT, R124, 0x41, P1 ;  /* 0x000000417c00780c */ /* 0x000fe20000f21670 */
[--C-:B------:R-:W-:Y:S01]  /*4430*/  FFMA.FTZ R125, R132, c[0x0][0x29c], -R245.reuse ;  /* 0x0000a700847d7a23 */ /* 0x100fe200000108f5 */
[----:B------:R-:W-:Y:S01]  /*4440*/  FSEL R124, R225, -INF , !P3 ;  /* 0xff800000e17c7808 */ /* 0x000fe20005800000 */
[-C--:B------:R-:W-:Y:S01]  /*4450*/  HMMA.16816.F32.BF16 R28, R104, R162.reuse, R28 ;  /* 0x000000a2681c723c */ /* 0x080fe2000004181c */
[C---:B------:R-:W-:Y:S03]  /*4460*/  ISETP.GT.AND P3, PT, R123.reuse, RZ, P0 ;  /* 0x000000ff7b00720c */ /* 0x040fe60000764270 */
[----:B------:R-:W-:Y:S01]  /*4470*/  FSEL R138, R226, -INF , !P2 ;  /* 0xff800000e28a7808 */ /* 0x000fe20005000000 */
[--C-:B------:R-:W-:Y:S01]  /*4480*/  FFMA.FTZ R124, R124, c[0x0][0x29c], -R245.reuse ;  /* 0x0000a7007c7c7a23 */ /* 0x100fe200000108f5 */
[----:B------:R-:W-:Y:S01]  /*4490*/  ISETP.GT.AND P2, PT, R123, 0x1, P0 ;  /* 0x000000017b00780c */ /* 0x000fe20000744270 */
[----:B------:R-:W3:Y:S01]  /*44a0*/  MUFU.EX2 R125, R125 ;  /* 0x0000007d007d7308 */ /* 0x000ee20000000800 */
[----:B------:R-:W-:Y:S01]  /*44b0*/  HMMA.16816.F32.BF16 R32, R100, R162, R32 ;  /* 0x000000a26420723c */ /* 0x000fe20000041820 */
[C---:B------:R-:W-:Y:S02]  /*44c0*/  ISETP.LT.OR P3, PT, R122.reuse, 0x1, P3 ;  /* 0x000000017a00780c */ /* 0x040fe40001f61670 */
[----:B------:R-:W-:Y:S01]  /*44d0*/  ISETP.LT.OR P2, PT, R122, 0x2, P2 ;  /* 0x000000027a00780c */ /* 0x000fe20001741670 */
[--C-:B------:R-:W-:Y:S01]  /*44e0*/  FFMA.FTZ R135, R138, c[0x0][0x29c], -R245.reuse ;  /* 0x0000a7008a877a23 */ /* 0x100fe200000108f5 */
[C---:B------:R-:W-:Y:S01]  /*44f0*/  FSEL R134, R229.reuse, -INF , !P1 ;  /* 0xff800000e5867808 */ /* 0x040fe20004800000 */
[----:B------:R-:W-:Y:S01]  /*4500*/  FFMA.FTZ R229, -R229, R229, 1 ;  /* 0x3f800000e5e57423 */ /* 0x000fe200000101e5 */
[C---:B------:R-:W-:Y:S02]  /*4510*/  ISETP.GT.AND P1, PT, R123.reuse, 0x20, P0 ;  /* 0x000000207b00780c */ /* 0x040fe40000724270 */
[----:B------:R-:W-:Y:S01]  /*4520*/  FSEL R132, R242, -INF , !P5 ;  /* 0xff800000f2847808 */ /* 0x000fe20006800000 */
[----:B------:R-:W-:Y:S01]  /*4530*/  MUFU.EX2 R246, R246 ;  /* 0x000000f600f67308 */ /* 0x000fe20000000800 */
[----:B------:R-:W-:Y:S01]  /*4540*/  ISETP.GT.AND P5, PT, R123, 0x40, P0 ;  /* 0x000000407b00780c */ /* 0x000fe200007a4270 */
[--C-:B--2---:R-:W-:Y:S01]  /*4550*/  FFMA.FTZ R118, R130, c[0x0][0x29c], -R245.reuse ;  /* 0x0000a70082767a23 */ /* 0x104fe200000108f5 */
[----:B------:R-:W-:Y:S01]  /*4560*/  FSEL R130, R243, -INF , !P4 ;  /* 0xff800000f3827808 */ /* 0x000fe20006000000 */
[--C-:B------:R-:W-:Y:S01]  /*4570*/  FFMA.FTZ R134, R134, c[0x0][0x29c], -R245.reuse ;  /* 0x0000a70086867a23 */ /* 0x100fe200000108f5 */
[----:B------:R-:W-:Y:S02]  /*4580*/  ISETP.GT.AND P4, PT, R123, 0x41, P0 ;  /* 0x000000417b00780c */ /* 0x000fe40000784270 */
[C---:B------:R-:W-:Y:S01]  /*4590*/  FSEL R133, R215.reuse, -INF , !P3 ;  /* 0xff800000d7857808 */ /* 0x040fe20005800000 */
[----:B------:R-:W-:Y:S01]  /*45a0*/  FFMA.FTZ R215, -R215, R215, 1 ;  /* 0x3f800000d7d77423 */ /* 0x000fe200000101d7 */
[-C--:B-1----:R-:W-:Y:S01]  /*45b0*/  HMMA.16816.F32.BF16 R4, R108, R164.reuse, R4 ;  /* 0x000000a46c04723c */ /* 0x082fe20000041804 */
[----:B------:R-:W-:Y:S01]  /*45c0*/  ISETP.GT.AND P3, PT, R123, 0x60, P0 ;  /* 0x000000607b00780c */ /* 0x000fe20000764270 */
[----:B------:R-:W1:Y:S01]  /*45d0*/  MUFU.EX2 R118, R118 ;  /* 0x0000007600767308 */ /* 0x000e620000000800 */
[C---:B------:R-:W-:Y:S01]  /*45e0*/  FSEL R131, R216.reuse, -INF , !P2 ;  /* 0xff800000d8837808 */ /* 0x040fe20005000000 */
[--C-:B------:R-:W-:Y:S01]  /*45f0*/  FFMA.FTZ R133, R133, c[0x0][0x29c], -R244.reuse ;  /* 0x0000a70085857a23 */ /* 0x100fe200000108f4 */
[----:B------:R-:W-:Y:S01]  /*4600*/  ISETP.GT.AND P2, PT, R123, 0x61, P0 ;  /* 0x000000617b00780c */ /* 0x000fe20000744270 */
[----:B------:R-:W-:Y:S01]  /*4610*/  FFMA.FTZ R216, -R216, R216, 1 ;  /* 0x3f800000d8d87423 */ /* 0x000fe200000101d8 */
[----:B------:R-:W-:Y:S01]  /*4620*/  LEA R123, R183, R204, 0x6 ;  /* 0x000000ccb77b7211 */ /* 0x000fe200078e30ff */
[C---:B---3--:R-:W-:Y:S01]  /*4630*/  HMMA.16816.F32.BF16 R8, R112.reuse, R164, R8 ;  /* 0x000000a47008723c */ /* 0x048fe20000041808 */
[C---:B------:R-:W-:Y:S02]  /*4640*/  ISETP.LT.OR P1, PT, R122.reuse, 0x21, P1 ;  /* 0x000000217a00780c */ /* 0x040fe40000f21670 */
[C---:B------:R-:W-:Y:S01]  /*4650*/  ISETP.LT.OR P5, PT, R122.reuse, 0x41, P5 ;  /* 0x000000417a00780c */ /* 0x040fe20002fa1670 */
[--C-:B------:R-:W-:Y:S01]  /*4660*/  FFMA.FTZ R131, R131, c[0x0][0x29c], -R244.reuse ;  /* 0x0000a70083837a23 */ /* 0x100fe200000108f4 */
[C---:B------:R-:W-:Y:S01]  /*4670*/  ISETP.LT.OR P4, PT, R122.reuse, 0x42, P4 ;  /* 0x000000427a00780c */ /* 0x040fe20002781670 */
[----:B------:R-:W2:Y:S01]  /*4680*/  MUFU.EX2 R124, R124 ;  /* 0x0000007c007c7308 */ /* 0x000ea20000000800 */
[C---:B------:R-:W-:Y:S01]  /*4690*/  ISETP.LT.OR P3, PT, R122.reuse, 0x61, P3 ;  /* 0x000000617a00780c */ /* 0x040fe20001f61670 */
[-C--:B------:R-:W-:Y:S01]  /*46a0*/  HMMA.16816.F32.BF16 R12, R112, R166.reuse, R12 ;  /* 0x000000a6700c723c */ /* 0x080fe2000004180c */
[----:B------:R-:W-:Y:S02]  /*46b0*/  ISETP.LT.OR P2, PT, R122, 0x62, P2 ;  /* 0x000000627a00780c */ /* 0x000fe40001741670 */
[----:B------:R-:W3:Y:S01]  /*46c0*/  LDS R122, [R123.X4+0xc280] ;  /* 0x00c280007b7a7984 */ /* 0x000ee20000004800 */
[C---:B------:R-:W-:Y:S01]  /*46d0*/  FSEL R137, R219.reuse, -INF , !P1 ;  /* 0xff800000db897808 */ /* 0x040fe20004800000 */
[----:B------:R-:W-:Y:S01]  /*46e0*/  FFMA.FTZ R219, -R219, R219, 1 ;  /* 0x3f800000dbdb7423 */ /* 0x000fe200000101db */
[----:B------:R-:W-:Y:S02]  /*46f0*/  ISETP.GT.AND P1, PT, R121, RZ, P0 ;  /* 0x000000ff7900720c */ /* 0x000fe40000724270 */
[C---:B------:R-:W-:Y:S01]  /*4700*/  HMMA.16816.F32.BF16 R16, R108.reuse, R166, R16 ;  /* 0x000000a66c10723c */ /* 0x040fe20000041810 */
[----:B------:R-:W-:Y:S01]  /*4710*/  FSEL R191, R231, -INF , !P5 ;  /* 0xff800000e7bf7808 */ /* 0x000fe20006800000 */
[----:B------:R-:W1:Y:S01]  /*4720*/  MUFU.EX2 R135, R135 ;  /* 0x0000008700877308 */ /* 0x000e620000000800 */
[----:B------:R-:W-:Y:S01]  /*4730*/  ISETP.LT.OR P1, PT, R120, 0x1, P1 ;  /* 0x000000017800780c */ /* 0x000fe20000f21670 */
[--C-:B------:R-:W-:Y:S01]  /*4740*/  FFMA.FTZ R137, R137, c[0x0][0x29c], -R244.reuse ;  /* 0x0000a70089897a23 */ /* 0x100fe200000108f4 */
[----:B------:R-:W-:Y:S01]  /*4750*/  FSEL R247, R220, -INF , !P6 ;  /* 0xff800000dcf77808 */ /* 0x000fe20007000000 */
[--C-:B------:R-:W-:Y:S01]  /*4760*/  FFMA.FTZ R191, R191, c[0x0][0x29c], -R244.reuse ;  /* 0x0000a700bfbf7a23 */ /* 0x100fe200000108f4 */
[C---:B------:R-:W-:Y:S01]  /*4770*/  ISETP.GT.AND P6, PT, R121.reuse, 0x1, P0 ;  /* 0x000000017900780c */ /* 0x040fe200007c4270 */
[-C--:B------:R-:W-:Y:S01]  /*4780*/  HMMA.16816.F32.BF16 R20, R108, R168.reuse, R20 ;  /* 0x000000a86c14723c */ /* 0x080fe20000041814 */
[----:B------:R-:W-:Y:S02]  /*4790*/  ISETP.GT.AND P5, PT, R121, 0x20, P0 ;  /* 0x000000207900780c */ /* 0x000fe400007a4270 */
[----:B------:R-:W-:Y:S01]  /*47a0*/  ISETP.LT.OR P6, PT, R120, 0x2, P6 ;  /* 0x000000027800780c */ /* 0x000fe200037c1670 */
[--C-:B------:R-:W-:Y:S01]  /*47b0*/  FFMA.FTZ R247, R247, c[0x0][0x29c], -R244.reuse ;  /* 0x0000a700f7f77a23 */ /* 0x100fe200000108f4 */
[----:B------:R-:W-:Y:S01]  /*47c0*/  FSEL R139, R232, -INF , !P4 ;  /* 0xff800000e88b7808 */ /* 0x000fe20006000000 */
[----:B------:R-:W-:Y:S01]  /*47d0*/  MUFU.EX2 R133, R133 ;  /* 0x0000008500857308 */ /* 0x000fe20000000800 */
[----:B------:R-:W-:Y:S01]  /*47e0*/  ISETP.GT.AND P4, PT, R121, 0x21, P0 ;  /* 0x000000217900780c */ /* 0x000fe20000784270 */
[C---:B------:R-:W-:Y:S01]  /*47f0*/  HMMA.16816.F32.BF16 R24, R112.reuse, R168, R24 ;  /* 0x000000a87018723c */ /* 0x040fe20000041818 */
[----:B------:R-:W-:Y:S02]  /*4800*/  FSEL R251, R235, -INF , !P3 ;  /* 0xff800000ebfb7808 */ /* 0x000fe40005800000 */
[----:B------:R-:W-:Y:S01]  /*4810*/  ISETP.GT.AND P3, PT, R121, 0x40, P0 ;  /* 0x000000407900780c */ /* 0x000fe20000764270 */
[--C-:B------:R-:W-:Y:S01]  /*4820*/  FFMA.FTZ R139, R139, c[0x0][0x29c], -R244.reuse ;  /* 0x0000a7008b8b7a23 */ /* 0x100fe200000108f4 */
[----:B------:R-:W-:Y:S01]  /*4830*/  FSEL R138, R236, -INF , !P2 ;  /* 0xff800000ec8a7808 */ /* 0x000fe20005000000 */
[--C-:B------:R-:W-:Y:S01]  /*4840*/  FFMA.FTZ R251, R251, c[0x0][0x29c], -R244.reuse ;  /* 0x0000a700fbfb7a23 */ /* 0x100fe200000108f4 */
        /* <DEDUP_REMOVED lines=9> */
[----:B------:R-:W-:Y:S01]  /*48e0*/  HMMA.16816.F32.BF16 R32, R108, R170, R32 ;  /* 0x000000aa6c20723c */ /* 0x000fe20000041820 */
[----:B------:R-:W1:Y:S01]  /*48f0*/  LDS R108, [R123.X4+0xc2a0] ;  /* 0x00c2a0007b6c7984 */ /* 0x000e620000004800 */
[----:B------:R-:W-:Y:S02]  /*4900*/  ISETP.LT.OR P4, PT, R120, 0x22, P4 ;  /* 0x000000227800780c */ /* 0x000fe40002781670 */
[----:B------:R-:W-:Y:S01]  /*4910*/  FFMA.FTZ R245, R130, c[0x0][0x29c], -R245 ;  /* 0x0000a70082f57a23 */ /* 0x000fe200000108f5 */
[----:B------:R-:W-:Y:S01]  /*4920*/  ISETP.LT.OR P3, PT, R120, 0x41, P3 ;  /* 0x000000417800780c */ /* 0x000fe20001f61670 */
[--C-:B---3--:R-:W-:Y:S01]  /*4930*/  FADD.FTZ R113, R4, -R122.reuse ;  /* 0x8000007a04717221 */ /* 0x108fe20000010000 */
[C---:B------:R-:W-:Y:S01]  /*4940*/  ISETP.LT.OR P2, PT, R120.reuse, 0x42, P2 ;  /* 0x000000427800780c */ /* 0x040fe20001741670 */
[----:B------:R3:W-:Y:S01]  /*4950*/  MUFU.EX2 R112, R245 ;  /* 0x000000f500707308 */ /* 0x0007e20000000800 */
[C---:B------:R-:W-:Y:S02]  /*4960*/  ISETP.LT.OR P1, PT, R120.reuse, 0x61, P1 ;  /* 0x000000617800780c */ /* 0x040fe40000f21670 */
[----:B------:R-:W-:Y:S01]  /*4970*/  ISETP.LT.OR P0, PT, R120, 0x62, P0 ;  /* 0x000000627800780c */ /* 0x000fe20000701670 */
[--C-:B------:R-:W-:Y:S01]  /*4980*/  FADD.FTZ R120, R5, -R122.reuse ;  /* 0x8000007a05787221 */ /* 0x100fe20000010000 */
[----:B------:R-:W-:Y:S01]  /*4990*/  FSEL R109, R233, -INF , !P3 ;  /* 0xff800000e96d7808 */ /* 0x000fe20005800000 */
[----:B------:R-:W-:Y:S01]  /*49a0*/  FMUL.FTZ R114, R126, R113 ;  /* 0x000000717e727220 */ /* 0x000fe20000410000 */
[----:B------:R-:W-:Y:S01]  /*49b0*/  FSEL R115, R221, -INF , !P5 ;  /* 0xff800000dd737808 */ /* 0x000fe20006800000 */
[----:B------:R-:W-:Y:S01]  /*49c0*/  FMUL.FTZ R113, R119, R120 ;  /* 0x0000007877717220 */ /* 0x000fe20000410000 */
[----:B------:R-:W-:Y:S01]  /*49d0*/  FSEL R120, R234, -INF , !P2 ;  /* 0xff800000ea787808 */ /* 0x000fe20005000000 */
[----:B------:R-:W-:Y:S01]  /*49e0*/  FMUL.FTZ R114, R114, R213 ;  /* 0x000000d572727220 */ /* 0x000fe20000410000 */
[----:B------:R-:W-:Y:S01]  /*49f0*/  FSEL R213, R218, -INF , !P6 ;  /* 0xff800000dad57808 */ /* 0x000fe20007000000 */
[----:B------:R-:W-:Y:S01]  /*4a00*/  FMUL.FTZ R113, R113, R214 ;  /* 0x000000d671717220 */ /* 0x000fe20000410000 */
[----:B------:R-:W-:Y:S01]  /*4a10*/  FSEL R111, R222, -INF , !P4 ;  /* 0xff800000de6f7808 */ /* 0x000fe20006000000 */
[--C-:B------:R-:W-:Y:S01]  /*4a20*/  FADD.FTZ R132, R16, -R122.reuse ;  /* 0x8000007a10847221 */ /* 0x100fe20000010000 */
[----:B------:R-:W-:Y:S01]  /*4a30*/  FSEL R110, R237, -INF , !P1 ;  /* 0xff800000ed6e7808 */ /* 0x000fe20004800000 */
[----:B------:R1:W-:Y:S01]  /*4a40*/  MUFU.EX2 R130, R131 ;  /* 0x0000008300827308 */ /* 0x0003e20000000800 */
[----:B------:R-:W-:Y:S01]  /*4a50*/  F2FP.BF16.PACK_AB R113, R113, R114 ;  /* 0x000000727171723e */ /* 0x000fe200000010ff */
[----:B------:R-:W-:Y:S01]  /*4a60*/  FMUL.FTZ R132, R127, R132 ;  /* 0x000000847f847220 */ /* 0x000fe20000410000 */
[----:B----4-:R-:W-:Y:S01]  /*4a70*/  F2FP.BF16.PACK_AB R114, R128, R127 ;  /* 0x0000007f8072723e */ /* 0x010fe200000010ff */
[----:B------:R-:W-:Y:S01]  /*4a80*/  FADD.FTZ R127, R20, -R122 ;  /* 0x8000007a147f7221 */ /* 0x000fe20000010000 */
[----:B------:R-:W-:Y:S01]  /*4a90*/  F2FP.BF16.PACK_AB R119, R119, R126 ;  /* 0x0000007e7777723e */ /* 0x000fe200000010ff */
[--C-:B------:R-:W-:Y:S01]  /*4aa0*/  FFMA.FTZ R120, R120, c[0x0][0x29c], -R240.reuse ;  /* 0x0000a70078787a23 */ /* 0x100fe200000108f0 */
[----:B---3--:R-:W-:Y:S01]  /*4ab0*/  FSEL R245, R238, -INF , !P0 ;  /* 0xff800000eef57808 */ /* 0x008fe20004000000 */
[--C-:B------:R-:W-:Y:S02]  /*4ac0*/  FFMA.FTZ R136, R136, c[0x0][0x29c], -R240.reuse ;  /* 0x0000a70088887a23 */ /* 0x100fe400000108f0 */
[----:B------:R-:W3:Y:S01]  /*4ad0*/  MUFU.EX2 R121, R121 ;  /* 0x0000007900797308 */ /* 0x000ee20000000800 */
[--C-:B------:R-:W-:Y:S02]  /*4ae0*/  FFMA.FTZ R213, R213, c[0x0][0x29c], -R240.reuse ;  /* 0x0000a700d5d57a23 */ /* 0x100fe400000108f0 */
[--C-:B------:R-:W-:Y:S02]  /*4af0*/  FFMA.FTZ R115, R115, c[0x0][0x29c], -R240.reuse ;  /* 0x0000a70073737a23 */ /* 0x100fe400000108f0 */
[--C-:B------:R-:W-:Y:S02]  /*4b00*/  FFMA.FTZ R111, R111, c[0x0][0x29c], -R240.reuse ;  /* 0x0000a7006f6f7a23 */ /* 0x100fe400000108f0 */
[--C-:B------:R-:W-:Y:S02]  /*4b10*/  FFMA.FTZ R109, R109, c[0x0][0x29c], -R240.reuse ;  /* 0x0000a7006d6d7a23 */ /* 0x100fe400000108f0 */
[--C-:B------:R-:W-:Y:S01]  /*4b20*/  FFMA.FTZ R110, R110, c[0x0][0x29c], -R240.reuse ;  /* 0x0000a7006e6e7a23 */ /* 0x100fe200000108f0 */
[----:B------:R-:W4:Y:S01]  /*4b30*/  MUFU.EX2 R249, R249 ;  /* 0x000000f900f97308 */ /* 0x000f220000000800 */
[----:B------:R-:W-:Y:S01]  /*4b40*/  FFMA.FTZ R240, R245, c[0x0][0x29c], -R240 ;  /* 0x0000a700f5f07a23 */ /* 0x000fe200000108f0 */
[----:B-----5:R-:W-:Y:S01]  /*4b50*/  F2FP.BF16.PACK_AB R245, R117, R116 ;  /* 0x0000007475f5723e */ /* 0x020fe200000010ff */
[----:B------:R-:W-:Y:S02]  /*4b60*/  FMUL.FTZ R127, R116, R127 ;  /* 0x0000007f747f7220 */ /* 0x000fe40000410000 */
[----:B------:R-:W-:Y:S02]  /*4b70*/  FFMA.FTZ R116, -R227, R227, 1 ;  /* 0x3f800000e3747423 */ /* 0x000fe400000101e3 */
[--C-:B-1----:R-:W-:Y:S02]  /*4b80*/  FADD.FTZ R188, R6, -R108.reuse ;  /* 0x8000006c06bc7221 */ /* 0x102fe40000010000 */
[----:B------:R-:W-:Y:S01]  /*4b90*/  FMUL.FTZ R116, R127, R116 ;  /* 0x000000747f747220 */ /* 0x000fe20000410000 */
[----:B------:R-:W1:Y:S01]  /*4ba0*/  MUFU.EX2 R137, R137 ;  /* 0x0000008900897308 */ /* 0x000e620000000800 */
[----:B------:R-:W-:Y:S02]  /*4bb0*/  FADD.FTZ R127, R7, -R108 ;  /* 0x8000006c077f7221 */ /* 0x000fe40000010000 */
[----:B------:R-:W-:Y:S01]  /*4bc0*/  FMUL.FTZ R188, R125, R188 ;  /* 0x000000bc7dbc7220 */ /* 0x000fe20000410000 */
[C---:B------:R-:W-:Y:S01]  /*4bd0*/  F2FP.BF16.PACK_AB R125, R118.reuse, R125 ;  /* 0x0000007d767d723e */ /* 0x040fe200000010ff */
[----:B------:R-:W-:Y:S02]  /*4be0*/  FMUL.FTZ R127, R118, R127 ;  /* 0x0000007f767f7220 */ /* 0x000fe40000410000 */
[----:B------:R-:W5:Y:S01]  /*4bf0*/  LDS R118, [R123.X4+0xc300] ;  /* 0x00c300007b767984 */ /* 0x000f620000004800 */
[--C-:B------:R-:W-:Y:S01]  /*4c00*/  FADD.FTZ R131, R17, -R122.reuse ;  /* 0x8000007a11837221 */ /* 0x100fe20000010000 */
[----:B------:R-:W-:Y:S01]  /*4c10*/  IADD3 R17, R194, 0x2, RZ ;  /* 0x00000002c2117810 */ /* 0x000fe20007ffe0ff */
[--C-:B------:R-:W-:Y:S01]  /*4c20*/  FADD.FTZ R32, R32, -R122.reuse ;  /* 0x8000007a20207221 */ /* 0x100fe20000010000 */
[----:B------:R-:W1:Y:S01]  /*4c30*/  LDS R123, [R123.X4+0xc320] ;  /* 0x00c320007b7b7984 */ /* 0x000e620000004800 */
[--C-:B------:R-:W-:Y:S01]  /*4c40*/  FADD.FTZ R33, R33, -R122.reuse ;  /* 0x8000007a21217221 */ /* 0x100fe20000010000 */
[----:B------:R-:W1:Y:S01]  /*4c50*/  MUFU.EX2 R126, R247 ;  /* 0x000000f7007e7308 */ /* 0x000e620000000800 */
[----:B------:R-:W-:Y:S01]  /*4c60*/  FMUL.FTZ R131, R128, R131 ;  /* 0x0000008380837220 */ /* 0x000fe20000410000 */
[----:B------:R1:W-:Y:S01]  /*4c70*/  STS [R206], R119 ;  /* 0x00000077ce007388 */ /* 0x0003e20000000800 */
[----:B------:R-:W-:Y:S01]  /*4c80*/  FADD.FTZ R128, R21, -R122 ;  /* 0x8000007a15807221 */ /* 0x000fe20000010000 */
[----:B------:R-:W-:Y:S01]  /*4c90*/  F2FP.BF16.PACK_AB R122, R246, R129 ;  /* 0x00000081f67a723e */ /* 0x000fe200000010ff */
[----:B------:R-:W-:Y:S01]  /*4ca0*/  FMUL.FTZ R32, R129, R32 ;  /* 0x0000002081207220 */ /* 0x000fe20000410000 */
[----:B------:R-:W-:Y:S01]  /*4cb0*/  STS [R206+0x400], R125 ;  /* 0x0004007dce007388 */ /* 0x000fe20000000800 */
[----:B------:R-:W-:Y:S01]  /*4cc0*/  FMUL.FTZ R128, R117, R128 ;  /* 0x0000008075807220 */ /* 0x000fe20000410000 */
[----:B------:R-:W-:Y:S01]  /*4cd0*/  ISETP.GE.AND P0, PT, R17, R195, PT ;  /* 0x000000c31100720c */ /* 0x000fe20003f06270 */
[----:B------:R-:W-:Y:S01]  /*4ce0*/  FFMA.FTZ R117, -R228, R228, 1 ;  /* 0x3f800000e4757423 */ /* 0x000fe200000101e4 */
[----:B------:R1:W-:Y:S01]  /*4cf0*/  STS [R207], R114 ;  /* 0x00000072cf007388 */ /* 0x0003e20000000800 */
[----:B------:R-:W-:Y:S01]  /*4d00*/  FMUL.FTZ R33, R246, R33 ;  /* 0x00000021f6217220 */ /* 0x000fe20000410000 */
[----:B------:R-:W-:Y:S01]  /*4d10*/  MUFU.EX2 R136, R136 ;  /* 0x0000008800887308 */ /* 0x000fe20000000800 */
[----:B------:R-:W-:Y:S02]  /*4d20*/  FFMA.FTZ R138, -R241, R241, 1 ;  /* 0x3f800000f18a7423 */ /* 0x000fe400000101f1 */
[----:B------:R-:W-:Y:S02]  /*4d30*/  FMUL.FTZ R117, R128, R117 ;  /* 0x0000007580757220 */ /* 0x000fe40000410000 */
[----:B------:R-:W-:Y:S02]  /*4d40*/  FMUL.FTZ R32, R32, R239 ;  /* 0x000000ef20207220 */ /* 0x000fe40000410000 */
[----:B------:R-:W-:Y:S01]  /*4d50*/  FMUL.FTZ R33, R33, R138 ;  /* 0x0000008a21217220 */ /* 0x000fe20000410000 */
[----:B------:R-:W-:Y:S01]  /*4d60*/  F2FP.BF16.PACK_AB R117, R117, R116 ;  /* 0x000000747575723e */ /* 0x000fe200000010ff */
[----:B------:R-:W-:Y:S01]  /*4d70*/  FMUL.FTZ R132, R132, R223 ;  /* 0x000000df84847220 */ /* 0x000fe20000410000 */
[----:B------:R-:W1:Y:S01]  /*4d80*/  MUFU.EX2 R213, R213 ;  /* 0x000000d500d57308 */ /* 0x000e620000000800 */
[----:B------:R-:W-:Y:S01]  /*4d90*/  FMUL.FTZ R131, R131, R224 ;  /* 0x000000e083837220 */ /* 0x000fe20000410000 */
[----:B------:R-:W-:Y:S01]  /*4da0*/  F2FP.BF16.PACK_AB R116, R33, R32 ;  /* 0x000000202174723e */ /* 0x000fe200000010ff */
[----:B------:R-:W-:Y:S02]  /*4db0*/  FMUL.FTZ R188, R188, R211 ;  /* 0x000000d3bcbc7220 */ /* 0x000fe40000410000 */
[----:B------:R-:W-:Y:S01]  /*4dc0*/  FMUL.FTZ R127, R127, R212 ;  /* 0x000000d47f7f7220 */ /* 0x000fe20000410000 */
[----:B------:R-:W-:Y:S01]  /*4dd0*/  F2FP.BF16.PACK_AB R132, R131, R132 ;  /* 0x000000848384723e */ /* 0x000fe200000010ff */
[--C-:B------:R-:W-:Y:S02]  /*4de0*/  FADD.FTZ R33, R18, -R108.reuse ;  /* 0x8000006c12217221 */ /* 0x100fe40000010000 */
[--C-:B------:R-:W-:Y:S01]  /*4df0*/  FADD.FTZ R32, R19, -R108.reuse ;  /* 0x8000006c13207221 */ /* 0x100fe20000010000 */
[----:B------:R-:W-:Y:S01]  /*4e00*/  F2FP.BF16.PACK_AB R127, R127, R188 ;  /* 0x000000bc7f7f723e */ /* 0x000fe200000010ff */
[----:B--2---:R-:W-:Y:S01]  /*4e10*/  FMUL.FTZ R33, R124, R33 ;  /* 0x000000217c217220 */ /* 0x004fe20000410000 */
[----:B------:R-:W-:Y:S01]  /*4e20*/  MUFU.EX2 R115, R115 ;  /* 0x0000007300737308 */ /* 0x000fe20000000800 */
[C---:B------:R-:W-:Y:S01]  /*4e30*/  FMUL.FTZ R32, R135.reuse, R32 ;  /* 0x0000002087207220 */ /* 0x040fe20000410000 */
[----:B------:R-:W-:Y:S01]  /*4e40*/  F2FP.BF16.PACK_AB R124, R135, R124 ;  /* 0x0000007c877c723e */ /* 0x000fe200000010ff */
[----:B------:R-:W-:Y:S02]  /*4e50*/  FFMA.FTZ R188, -R225, R225, 1 ;  /* 0x3f800000e1bc7423 */ /* 0x000fe400000101e1 */
[----:B------:R-:W-:Y:S02]  /*4e60*/  FFMA.FTZ R131, -R226, R226, 1 ;  /* 0x3f800000e2837423 */ /* 0x000fe400000101e2 */
[----:B------:R-:W-:Y:S01]  /*4e70*/  STS [R207+0x400], R124 ;  /* 0x0004007ccf007388 */ /* 0x000fe20000000800 */
[--C-:B------:R-:W-:Y:S02]  /*4e80*/  FADD.FTZ R35, R35, -R108.reuse ;  /* 0x8000006c23237221 */ /* 0x100fe40000010000 */
[----:B------:R-:W-:Y:S01]  /*4e90*/  FMUL.FTZ R33, R33, R188 ;  /* 0x000000bc21217220 */ /* 0x000fe20000410000 */
[----:B------:R-:W-:Y:S01]  /*4ea0*/  MUFU.EX2 R191, R191 ;  /* 0x000000bf00bf7308 */ /* 0x000fe20000000800 */
[----:B------:R-:W-:Y:S02]  /*4eb0*/  FMUL.FTZ R32, R32, R131 ;  /* 0x0000008320207220 */ /* 0x000fe40000410000 */
[--C-:B------:R-:W-:Y:S02]  /*4ec0*/  FADD.FTZ R129, R22, -R108.reuse ;  /* 0x8000006c16817221 */ /* 0x100fe40000010000 */
[--C-:B------:R-:W-:Y:S01]  /*4ed0*/  FADD.FTZ R138, R23, -R108.reuse ;  /* 0x8000006c178a7221 */ /* 0x100fe20000010000 */
[----:B------:R-:W-:Y:S01]  /*4ee0*/  F2FP.BF16.PACK_AB R32, R32, R33 ;  /* 0x000000212020723e */ /* 0x000fe200000010ff */
[----:B------:R-:W-:Y:S01]  /*4ef0*/  FADD.FTZ R34, R34, -R108 ;  /* 0x8000006c22227221 */ /* 0x000fe20000010000 */
[C---:B---3--:R-:W-:Y:S01]  /*4f00*/  F2FP.BF16.PACK_AB R108, R112.reuse, R121 ;  /* 0x00000079706c723e */ /* 0x048fe200000010ff */
[----:B------:R-:W-:Y:S01]  /*4f10*/  FMUL.FTZ R35, R112, R35 ;  /* 0x0000002370237220 */ /* 0x000fe20000410000 */
[----:B------:R-:W-:Y:S01]  /*4f20*/  MUFU.EX2 R128, R139 ;  /* 0x0000008b00807308 */ /* 0x000fe20000000800 */
[----:B------:R-:W-:Y:S02]  /*4f30*/  FFMA.FTZ R112, -R243, R243, 1 ;  /* 0x3f800000f3707423 */ /* 0x000fe400000101f3 */
[--C-:B-----5:R-:W-:Y:S02]  /*4f40*/  FADD.FTZ R33, R9, -R118.reuse ;  /* 0x8000007609217221 */ /* 0x120fe40000010000 */
[----:B------:R-:W-:Y:S02]  /*4f50*/  FMUL.FTZ R35, R35, R112 ;  /* 0x0000007023237220 */ /* 0x000fe40000410000 */
[--C-:B------:R-:W-:Y:S02]  /*4f60*/  FADD.FTZ R112, R8, -R118.reuse ;  /* 0x8000007608707221 */ /* 0x100fe40000010000 */
[C---:B------:R-:W-:Y:S01]  /*4f70*/  FMUL.FTZ R33, R130.reuse, R33 ;  /* 0x0000002182217220 */ /* 0x040fe20000410000 */
[----:B------:R-:W-:Y:S01]  /*4f80*/  MUFU.EX2 R120, R120 ;  /* 0x0000007800787308 */ /* 0x000fe20000000800 */
[----:B------:R-:W-:Y:S01]  /*4f90*/  FMUL.FTZ R112, R133, R112 ;  /* 0x0000007085707220 */ /* 0x000fe20000410000 */
[----:B------:R-:W-:Y:S01]  /*4fa0*/  F2FP.BF16.PACK_AB R133, R130, R133 ;  /* 0x000000858285723e */ /* 0x000fe200000010ff */
[----:B------:R-:W-:Y:S02]  /*4fb0*/  FMUL.FTZ R34, R121, R34 ;  /* 0x0000002279227220 */ /* 0x000fe40000410000 */
[----:B------:R-:W-:Y:S02]  /*4fc0*/  FFMA.FTZ R121, -R242, R242, 1 ;  /* 0x3f800000f2797423 */ /* 0x000fe400000101f2 */
[----:B------:R-:W-:Y:S01]  /*4fd0*/  STS [R206+0x1000], R133 ;  /* 0x00100085ce007388 */ /* 0x000fe20000000800 */
[----:B------:R-:W-:Y:S01]  /*4fe0*/  FMUL.FTZ R190, R134, R129 ;  /* 0x0000008186be7220 */ /* 0x000fe20000410000 */
[C---:B----4-:R-:W-:Y:S01]  /*4ff0*/  F2FP.BF16.PACK_AB R129, R249.reuse, R134 ;  /* 0x00000086f981723e */ /* 0x050fe200000010ff */
[----:B------:R2:W3:Y:S01]  /*5000*/  MUFU.EX2 R130, R111 ;  /* 0x0000006f00827308 */ /* 0x0004e20000000800 */
[----:B------:R-:W-:Y:S02]  /*5010*/  FMUL.FTZ R34, R34, R121 ;  /* 0x0000007922227220 */ /* 0x000fe40000410000 */
[----:B------:R-:W-:Y:S02]  /*5020*/  FFMA.FTZ R220, -R220, R220, 1 ;  /* 0x3f800000dcdc7423 */ /* 0x000fe400000101dc */
[----:B------:R-:W-:Y:S01]  /*5030*/  FMUL.FTZ R138, R249, R138 ;  /* 0x0000008af98a7220 */ /* 0x000fe20000410000 */
[----:B------:R-:W-:Y:S01]  /*5040*/  F2FP.BF16.PACK_AB R134, R35, R34 ;  /* 0x000000222386723e */ /* 0x000fe200000010ff */
[--C-:B------:R-:W-:Y:S02]  /*5050*/  FADD.FTZ R34, R12, -R118.reuse ;  /* 0x800000760c227221 */ /* 0x100fe40000010000 */
[--C-:B------:R-:W-:Y:S01]  /*5060*/  FADD.FTZ R35, R13, -R118.reuse ;  /* 0x800000760d237221 */ /* 0x100fe20000010000 */
[----:B------:R-:W4:Y:S01]  /*5070*/  MUFU.EX2 R109, R109 ;  /* 0x0000006d006d7308 */ /* 0x000f220000000800 */
[----:B-1----:R-:W-:Y:S02]  /*5080*/  FMUL.FTZ R34, R137, R34 ;  /* 0x0000002289227220 */ /* 0x002fe40000410000 */
[----:B------:R-:W-:Y:S02]  /*5090*/  FMUL.FTZ R35, R126, R35 ;  /* 0x000000237e237220 */ /* 0x000fe40000410000 */
[----:B------:R-:W-:Y:S02]  /*50a0*/  FMUL.FTZ R34, R34, R219 ;  /* 0x000000db22227220 */ /* 0x000fe40000410000 */
[----:B------:R-:W-:Y:S02]  /*50b0*/  FMUL.FTZ R35, R35, R220 ;  /* 0x000000dc23237220 */ /* 0x000fe40000410000 */
[----:B------:R-:W-:Y:S01]  /*50c0*/  FMUL.FTZ R112, R112, R215 ;  /* 0x000000d770707220 */ /* 0x000fe20000410000 */
[----:B------:R-:W1:Y:S01]  /*50d0*/  MUFU.EX2 R251, R251 ;  /* 0x000000fb00fb7308 */ /* 0x000e620000000800 */
[----:B------:R-:W-:Y:S01]  /*50e0*/  FMUL.FTZ R33, R33, R216 ;  /* 0x000000d821217220 */ /* 0x000fe20000410000 */
[----:B------:R-:W-:Y:S01]  /*50f0*/  F2FP.BF16.PACK_AB R34, R35, R34 ;  /* 0x000000222322723e */ /* 0x000fe200000010ff */
[----:B------:R-:W-:Y:S01]  /*5100*/  FFMA.FTZ R131, -R230, R230, 1 ;  /* 0x3f800000e6837423 */ /* 0x000fe200000101e6 */
[----:B------:R-:W-:Y:S01]  /*5110*/  F2FP.BF16.PACK_AB R35, R213, R136 ;  /* 0x00000088d523723e */ /* 0x000fe200000010ff */
[--C-:B--2---:R-:W-:Y:S01]  /*5120*/  FADD.FTZ R111, R25, -R118.reuse ;  /* 0x80000076196f7221 */ /* 0x104fe20000010000 */
[----:B------:R-:W-:Y:S01]  /*5130*/  F2FP.BF16.PACK_AB R33, R33, R112 ;  /* 0x000000702121723e */ /* 0x000fe200000010ff */
[----:B------:R-:W-:Y:S01]  /*5140*/  FMUL.FTZ R131, R138, R131 ;  /* 0x000000838a837220 */ /* 0x000fe20000410000 */
[----:B------:R-:W-:Y:S01]  /*5150*/  F2FP.BF16.PACK_AB R138, R126, R137 ;  /* 0x000000897e8a723e */ /* 0x000fe200000010ff */
[----:B------:R2:W-:Y:S01]  /*5160*/  STS [R206+0x1400], R35 ;  /* 0x00140023ce007388 */ /* 0x0005e20000000800 */
[--C-:B------:R-:W-:Y:S01]  /*5170*/  FADD.FTZ R126, R24, -R118.reuse ;  /* 0x80000076187e7221 */ /* 0x100fe20000010000 */
[----:B---3--:R-:W-:Y:S01]  /*5180*/  F2FP.BF16.PACK_AB R112, R130, R115 ;  /* 0x000000738270723e */ /* 0x008fe200000010ff */
[C---:B------:R-:W-:Y:S01]  /*5190*/  FMUL.FTZ R111, R128.reuse, R111 ;  /* 0x0000006f806f7220 */ /* 0x040fe20000410000 */
[----:B------:R-:W-:Y:S01]  /*51a0*/  STS [R207+0x1000], R138 ;  /* 0x0010008acf007388 */ /* 0x000fe20000000800 */
[----:B------:R-:W-:Y:S01]  /*51b0*/  FMUL.FTZ R126, R191, R126 ;  /* 0x0000007ebf7e7220 */ /* 0x000fe20000410000 */
[----:B------:R-:W-:Y:S01]  /*51c0*/  F2FP.BF16.PACK_AB R191, R128, R191 ;  /* 0x000000bf80bf723e */ /* 0x000fe200000010ff */
[----:B------:R-:W-:Y:S01]  /*51d0*/  FFMA.FTZ R231, -R231, R231, 1 ;  /* 0x3f800000e7e77423 */ /* 0x000fe200000101e7 */
[----:B------:R3:W-:Y:S01]  /*51e0*/  STS [R207+0x1400], R112 ;  /* 0x00140070cf007388 */ /* 0x0007e20000000800 */
[----:B------:R-:W-:Y:S01]  /*51f0*/  FFMA.FTZ R232, -R232, R232, 1 ;  /* 0x3f800000e8e87423 */ /* 0x000fe200000101e8 */
[----:B----4-:R-:W-:Y:S01]  /*5200*/  F2FP.BF16.PACK_AB R119, R120, R109 ;  /* 0x0000006d7877723e */ /* 0x010fe200000010ff */
[----:B------:R-:W-:Y:S01]  /*5210*/  FMUL.FTZ R126, R126, R231 ;  /* 0x000000e77e7e7220 */ /* 0x000fe20000410000 */
[----:B------:R-:W-:Y:S01]  /*5220*/  STS [R206+0x2000], R245 ;  /* 0x002000f5ce007388 */ /* 0x000fe20000000800 */
[----:B------:R-:W-:Y:S01]  /*5230*/  FMUL.FTZ R111, R111, R232 ;  /* 0x000000e86f6f7220 */ /* 0x000fe20000410000 */
[----:B------:R-:W4:Y:S01]  /*5240*/  MUFU.EX2 R244, R244 ;  /* 0x000000f400f47308 */ /* 0x000f220000000800 */
[--C-:B------:R-:W-:Y:S01]  /*5250*/  FADD.FTZ R114, R11, -R123.reuse ;  /* 0x8000007b0b727221 */ /* 0x100fe20000010000 */
[----:B------:R5:W-:Y:S01]  /*5260*/  STS [R206+0x2400], R129 ;  /* 0x00240081ce007388 */ /* 0x000be20000000800 */
[--C-:B------:R-:W-:Y:S01]  /*5270*/  FADD.FTZ R188, R28, -R118.reuse ;  /* 0x800000761cbc7221 */ /* 0x100fe20000010000 */
[----:B------:R-:W-:Y:S01]  /*5280*/  F2FP.BF16.PACK_AB R135, R111, R126 ;  /* 0x0000007e6f87723e */ /* 0x000fe200000010ff */
[----:B------:R-:W-:Y:S01]  /*5290*/  FADD.FTZ R121, R29, -R118 ;  /* 0x800000761d797221 */ /* 0x000fe20000010000 */
[----:B------:R-:W-:Y:S01]  /*52a0*/  STS [R207+0x2400], R108 ;  /* 0x0024006ccf007388 */ /* 0x000fe20000000800 */
[----:B------:R-:W-:Y:S02]  /*52b0*/  FFMA.FTZ R233, -R233, R233, 1 ;  /* 0x3f800000e9e97423 */ /* 0x000fe400000101e9 */
[----:B------:R-:W-:Y:S01]  /*52c0*/  FFMA.FTZ R234, -R234, R234, 1 ;  /* 0x3f800000eaea7423 */ /* 0x000fe200000101ea */
[----:B------:R5:W-:Y:S01]  /*52d0*/  STS [R207+0x2000], R122 ;  /* 0x0020007acf007388 */ /* 0x000be20000000800 */
[----:B------:R-:W-:Y:S01]  /*52e0*/  MUFU.EX2 R111, R240 ;  /* 0x000000f0006f7308 */ /* 0x000fe20000000800 */
[--C-:B--2---:R-:W-:Y:S02]  /*52f0*/  FADD.FTZ R35, R15, -R123.reuse ;  /* 0x8000007b0f237221 */ /* 0x104fe40000010000 */
[----:B------:R-:W-:Y:S01]  /*5300*/  STS [R206+0x3000], R191 ;  /* 0x003000bfce007388 */ /* 0x000fe20000000800 */
[----:B------:R-:W-:Y:S02]  /*5310*/  FMUL.FTZ R190, R190, R229 ;  /* 0x000000e5bebe7220 */ /* 0x000fe40000410000 */
[----:B------:R-:W-:Y:S01]  /*5320*/  FMUL.FTZ R35, R130, R35 ;  /* 0x0000002382237220 */ /* 0x000fe20000410000 */
[----:B------:R-:W-:Y:S01]  /*5330*/  STS [R206+0x3400], R119 ;  /* 0x00340077ce007388 */ /* 0x000fe20000000800 */
[----:B-1----:R-:W-:Y:S01]  /*5340*/  FMUL.FTZ R188, R251, R188 ;  /* 0x000000bcfbbc7220 */ /* 0x002fe20000410000 */
[----:B------:R-:W-:Y:S01]  /*5350*/  F2FP.BF16.PACK_AB R131, R131, R190 ;  /* 0x000000be8383723e */ /* 0x000fe200000010ff */
[----:B------:R-:W1:Y:S01]  /*5360*/  MUFU.EX2 R110, R110 ;  /* 0x0000006e006e7308 */ /* 0x000e620000000800 */
[----:B------:R-:W-:Y:S01]  /*5370*/  FFMA.FTZ R235, -R235, R235, 1 ;  /* 0x3f800000ebeb7423 */ /* 0x000fe200000101eb */
[----:B----4-:R-:W-:Y:S01]  /*5380*/  F2FP.BF16.PACK_AB R118, R244, R251 ;  /* 0x000000fbf476723e */ /* 0x010fe200000010ff */
[--C-:B---3--:R-:W-:Y:S02]  /*5390*/  FADD.FTZ R112, R14, -R123.reuse ;  /* 0x8000007b0e707221 */ /* 0x108fe40000010000 */
[----:B------:R-:W-:Y:S01]  /*53a0*/  FMUL.FTZ R188, R188, R235 ;  /* 0x000000ebbcbc7220 */ /* 0x000fe20000410000 */
[----:B-----5:R-:W-:Y:S01]  /*53b0*/  IADD3 R129, R175, R189, RZ ;  /* 0x000000bdaf817210 */ /* 0x020fe20007ffe0ff */
[----:B------:R-:W-:Y:S01]  /*53c0*/  STS [R207+0x3000], R118 ;  /* 0x00300076cf007388 */ /* 0x000fe20000000800 */
[----:B------:R-:W-:Y:S02]  /*53d0*/  FMUL.FTZ R121, R244, R121 ;  /* 0x00000079f4797220 */ /* 0x000fe40000410000 */
[----:B------:R-:W-:Y:S01]  /*53e0*/  FFMA.FTZ R236, -R236, R236, 1 ;  /* 0x3f800000ecec7423 */ /* 0x000fe200000101ec */
[----:B------:R-:W-:Y:S01]  /*53f0*/  LEA R129, R129, 0x8080, 0x1 ;  /* 0x0000808081817811 */ /* 0x000fe200078e08ff */
[----:B------:R-:W-:Y:S02]  /*5400*/  FMUL.FTZ R114, R213, R114 ;  /* 0x00000072d5727220 */ /* 0x000fe40000410000 */
[----:B------:R-:W-:Y:S01]  /*5410*/  FMUL.FTZ R121, R121, R236 ;  /* 0x000000ec79797220 */ /* 0x000fe20000410000 */
[----:B------:R-:W-:Y:S01]  /*5420*/  IADD3 R128, R174, R129, RZ ;  /* 0x00000081ae807210 */ /* 0x000fe20007ffe0ff */
[----:B------:R-:W-:Y:S02]  /*5430*/  FFMA.FTZ R122, -R217, R217, 1 ;  /* 0x3f800000d97a7423 */ /* 0x000fe400000101d9 */
[----:B------:R-:W-:Y:S01]  /*5440*/  FMUL.FTZ R112, R115, R112 ;  /* 0x0000007073707220 */ /* 0x000fe20000410000 */
[----:B------:R-:W-:Y:S01]  /*5450*/  F2FP.BF16.PACK_AB R188, R121, R188 ;  /* 0x000000bc79bc723e */ /* 0x000fe200000010ff */
[--C-:B------:R-:W-:Y:S02]  /*5460*/  FADD.FTZ R121, R10, -R123.reuse ;  /* 0x8000007b0a797221 */ /* 0x100fe40000010000 */
[----:B------:R-:W-:Y:S01]  /*5470*/  FFMA.FTZ R115, -R218, R218, 1 ;  /* 0x3f800000da737423 */ /* 0x000fe200000101da */
[----:B-1----:R-:W-:Y:S01]  /*5480*/  F2FP.BF16.PACK_AB R108, R111, R110 ;  /* 0x0000006e6f6c723e */ /* 0x002fe200000010ff */
[----:B------:R-:W-:Y:S02]  /*5490*/  FMUL.FTZ R121, R136, R121 ;  /* 0x0000007988797220 */ /* 0x000fe40000410000 */
[----:B------:R-:W-:Y:S02]  /*54a0*/  FMUL.FTZ R114, R114, R115 ;  /* 0x0000007372727220 */ /* 0x000fe40000410000 */
[----:B------:R1:W-:Y:S01]  /*54b0*/  STS [R207+0x3400], R108 ;  /* 0x0034006ccf007388 */ /* 0x0003e20000000800 */
[----:B------:R-:W-:Y:S02]  /*54c0*/  FFMA.FTZ R221, -R221, R221, 1 ;  /* 0x3f800000dddd7423 */ /* 0x000fe400000101dd */
[----:B------:R-:W-:Y:S01]  /*54d0*/  FFMA.FTZ R222, -R222, R222, 1 ;  /* 0x3f800000dede7423 */ /* 0x000fe200000101de */
[----:B------:R-:W-:Y:S01]  /*54e0*/  BAR.SYNC.DEFER_BLOCKING 0x0 ;  /* 0x0000000000007b1d */ /* 0x000fe20000010000 */
        /* <DEDUP_REMOVED lines=9> */
[----:B------:R-:W-:Y:S02]  /*5580*/  FMUL.FTZ R35, R120, R35 ;  /* 0x0000002378237220 */ /* 0x000fe40000410000 */
[----:B------:R-:W-:Y:S02]  /*5590*/  FMUL.FTZ R115, R110, R115 ;  /* 0x000000736e737220 */ /* 0x000fe40000410000 */
[----:B------:R-:W-:Y:S02]  /*55a0*/  FMUL.FTZ R114, R114, R233 ;  /* 0x000000e972727220 */ /* 0x000fe40000410000 */
[----:B-1----:R-:W-:Y:S02]  /*55b0*/  FADD.FTZ R108, R31, -R123 ;  /* 0x8000007b1f6c7221 */ /* 0x002fe40000010000 */
[----:B------:R-:W-:Y:S01]  /*55c0*/  FMUL.FTZ R35, R35, R234 ;  /* 0x000000ea23237220 */ /* 0x000fe20000410000 */
[----:B------:R-:W-:Y:S01]  /*55d0*/  STS [R206+0x4000], R113 ;  /* 0x00400071ce007388 */ /* 0x000fe20000000800 */
[----:B------:R-:W-:Y:S02]  /*55e0*/  FMUL.FTZ R108, R111, R108 ;  /* 0x0000006c6f6c7220 */ /* 0x000fe40000410000 */
[----:B------:R-:W-:Y:S01]  /*55f0*/  FFMA.FTZ R110, -R237, R237, 1 ;  /* 0x3f800000ed6e7423 */ /* 0x000fe200000101ed */
[----:B------:R-:W-:Y:S01]  /*5600*/  STS [R206+0x4400], R127 ;  /* 0x0044007fce007388 */ /* 0x000fe20000000800 */
[----:B------:R-:W-:Y:S01]  /*5610*/  FFMA.FTZ R109, -R238, R238, 1 ;  /* 0x3f800000ee6d7423 */ /* 0x000fe200000101ee */
[----:B------:R-:W-:Y:S01]  /*5620*/  F2FP.BF16.PACK_AB R125, R35, R114 ;  /* 0x00000072237d723e */ /* 0x000fe200000010ff */
[----:B------:R-:W-:Y:S01]  /*5630*/  FMUL.FTZ R110, R115, R110 ;  /* 0x0000006e736e7220 */ /* 0x000fe20000410000 */
        /* <DEDUP_REMOVED lines=75> */
[----:B------:R-:W-:Y:S05]  /*5af0*/  CALL.REL.NOINC `($_ZN7cutlass13device_kernelIN5flash19enable_sm80_to_sm89INS1_16FlashAttnBwdSm80INS1_25CollectiveMainloopBwdSm80ILi2ELi2EN4cute5tupleIJNS5_1CILi64EEENS7_ILi128EEES8_EEENS_10bfloat16_tEfNS_4arch4Sm80ELb0ELb1ELb1ELb1ELb0ELb0ELb0ELb0ELi2ELi2ELi4ELi2ELb1EEENS1_21CollectiveEpilogueBwdISA_SB_SD_Li256ELb1ELb0ELi2EEENS1_19SingleTileSchedulerILb1ELb0ELb0ELi128EEEEEEEEEvNT_6ParamsE$_ZZN5flash25CollectiveMainloopBwdSm80ILi2ELi2EN4cute5tupleIJNS1_1CILi64EEENS3_ILi128EEES4_EEEN7cutlass10bfloat16_tEfNS7_4arch4Sm80ELb0ELb1ELb1ELb1ELb0ELb0ELb0ELb0ELi2ELi2ELi4ELi2ELb1EE3mmaINS_16FlashAttnBwdSm80ISB_NS_21CollectiveEpilogueBwdIS6_S8_SA_Li256ELb1ELb0ELi2EEENS_19SingleTileSchedulerILb1ELb0ELb0ELi128EEEE13SharedStorageENS1_6TensorINS1_11ArrayEngineIfLm32EEENS1_6LayoutINS2_IJNS2_IJNS3_ILi2EEESO_EEESO_NS3_ILi4EEEEEENS2_IJNS2_IJNS3_ILi1EEESO_EEESQ_NS3_ILi8EEEEEEEEEEEEbRKNSB_6ParamsERT0_S12_iNS2_IJiiiEEERT_ENKUliiE0_clEii) ;  /* 0x0000605000007944 */ /* 0x000fea0003c00000 */
[----:B------:R-:W-:Y:S05]  /*5b00*/  BSYNC B0 ;  /* 0x0000000000007941 */ /* 0x000fea0003800000 */
.L_x_431:
[-C--:B-1-34-:R-:W-:Y:S01]  /*5b10*/  HMMA.16816.F32.BF16 R4, R32, R100.reuse, RZ ;  /* 0x000000642004723c */ /* 0x09afe200000418ff */
[----:B------:R-:W-:Y:S01]  /*5b20*/  LDSM.16.M88.4 R20, [R178] ;  /* 0x00000000b214783b */ /* 0x000fe20000000200 */
[----:B------:R-:W-:Y:S01]  /*5b30*/  UIADD3 UR5, UR7, 0x1, URZ ;  /* 0x0000000107057890 */ /* 0x000fe2000fffe03f */
[C---:B------:R-:W-:Y:S01]  /*5b40*/  ISETP.GE.AND P1, PT, R183.reuse, 0x1, PT ;  /* 0x00000001b700780c */ /* 0x040fe20003f26270 */
[----:B------:R-:W-:Y:S01]  /*5b50*/  IMAD.IADD R189, R176, 0x1, R189 ;  /* 0x00000001b0bd7824 */ /* 0x000fe200078e02bd */
[----:B------:R-:W1:Y:S01]  /*5b60*/  LDSM.16.MT88.4 R24, [R181+0x1000] ;  /* 0x00100000b518783b */ /* 0x000e620000004200 */
[----:B------:R-:W-:Y:S01]  /*5b70*/  UISETP.GE.AND UP1, UPT, UR7, 0x1, UPT ;  /* 0x000000010700788c */ /* 0x000fe2000bf26270 */
[----:B------:R-:W-:Y:S01]  /*5b80*/  IADD3 R183, R183, 0x1, RZ ;  /* 0x00000001b7b77810 */ /* 0x000fe20007ffe0ff */
[C---:B------:R-:W-:Y:S01]  /*5b90*/  HMMA.16816.F32.BF16 R8, R104.reuse, R100, RZ ;  /* 0x000000646808723c */ /* 0x040fe200000418ff */
[----:B------:R-:W2:Y:S01]  /*5ba0*/  LDSM.16.M88.4 R28, [R178+0x1000] ;  /* 0x00100000b21c783b */ /* 0x000ea20000000200 */
[----:B------:R-:W-:Y:S02]  /*5bb0*/  UIADD3 UR4, UR6, 0x1, URZ ;  /* 0x0000000106047890 */ /* 0x000fe4000fffe03f */
[----:B------:R-:W-:Y:S01]  /*5bc0*/  UISETP.GE.AND UP0, UPT, UR6, 0x1, UPT ;  /* 0x000000010600788c */ /* 0x000fe2000bf06270 */
[----:B------:R-:W0:Y:S01]  /*5bd0*/  LDGDEPBAR ;  /* 0x00000000000079af */ /* 0x000e220000000000 */
[----:B------:R-:W-:Y:S01]  /*5be0*/  USEL UR7, UR5, URZ, !UP1 ;  /* 0x0000003f05077287 */ /* 0x000fe2000c800000 */
[----:B------:R-:W-:Y:S01]  /*5bf0*/  SEL R183, R183, RZ, !P1 ;  /* 0x000000ffb7b77207 */ /* 0x000fe20004800000 */
[-C--:B------:R-:W-:Y:S01]  /*5c00*/  HMMA.16816.F32.BF16 R12, R104, R102.reuse, RZ ;  /* 0x00000066680c723c */ /* 0x080fe200000418ff */
[----:B------:R-:W-:Y:S01]  /*5c10*/  LDSM.16.M88.4 R104, [R177+0x1000] ;  /* 0x00100000b168783b */ /* 0x000fe20000000200 */
[----:B------:R-:W-:Y:S06]  /*5c20*/  USEL UR6, UR4, URZ, !UP0 ;  /* 0x0000003f04067287 */ /* 0x000fec000c000000 */
[----:B------:R-:W-:Y:S01]  /*5c30*/  HMMA.16816.F32.BF16 R16, R32, R102, RZ ;  /* 0x000000662010723c */ /* 0x000fe200000418ff */
[----:B------:R-:W-:Y:S04]  /*5c40*/  LDSM.16.M88.4 R32, [R177] ;  /* 0x00000000b120783b */ /* 0x000fe80000000200 */
[----:B------:R-:W3:Y:S03]  /*5c50*/  LDSM.16.MT88.4 R100, [R181+0x1800] ;  /* 0x00180000b564783b */ /* 0x000ee60000004200 */
[-C--:B------:R-:W-:Y:S08]  /*5c60*/  HMMA.16816.F32.BF16 R4, R108, R128.reuse, R4 ;  /* 0x000000806c04723c */ /* 0x080ff00000041804 */
[C---:B------:R-:W-:Y:S08]  /*5c70*/  HMMA.16816.F32.BF16 R8, R132.reuse, R128, R8 ;  /* 0x000000808408723c */ /* 0x040ff00000041808 */
[-C--:B------:R-:W-:Y:S08]  /*5c80*/  HMMA.16816.F32.BF16 R12, R132, R130.reuse, R12 ;  /* 0x00000082840c723c */ /* 0x080ff0000004180c */
[----:B------:R-:W-:Y:S08]  /*5c90*/  HMMA.16816.F32.BF16 R16, R108, R130, R16 ;  /* 0x000000826c10723c */ /* 0x000ff00000041810 */
        /* <DEDUP_REMOVED lines=34> */
[----:B------:R-:W-:Y:S01]  /*5ec0*/  IMAD.SHL.U32 R22, R194, 0x1000, RZ ;  /* 0x00001000c2167824 */ /* 0x000fe200078e00ff */
[-C--:B--2---:R-:W-:Y:S05]  /*5ed0*/  HMMA.16816.F32.BF16 R4, R32, R100.reuse, R4 ;  /* 0x000000642004723c */ /* 0x084fea0000041804 */
[----:B------:R-:W-:Y:S02]  /*5ee0*/  IADD3 R20, P0, R22, R203, RZ ;  /* 0x000000cb16147210 */ /* 0x000fe40007f1e0ff */
[----:B------:R-:W-:Y:S01]  /*5ef0*/  IADD3 R194, R194, 0x1, RZ ;  /* 0x00000001c2c27810 */ /* 0x000fe20007ffe0ff */
[C---:B------:R-:W-:Y:S04]  /*5f00*/  HMMA.16816.F32.BF16 R8, R104.reuse, R100, R8 ;  /* 0x000000646808723c */ /* 0x040fe80000041808 */
[----:B------:R-:W-:Y:S02]  /*5f10*/  LEA.HI.X.SX32 R21, R22, R205, 0x1, P0 ;  /* 0x000000cd16157211 */ /* 0x000fe400000f0eff */
[C---:B------:R-:W-:Y:S02]  /*5f20*/  LEA R108, P0, R20.reuse, c[0x0][0x220], 0x2 ;  /* 0x00008800146c7a11 */ /* 0x040fe400078010ff */
[-C--:B------:R-:W-:Y:S04]  /*5f30*/  HMMA.16816.F32.BF16 R12, R104, R102.reuse, R12 ;  /* 0x00000066680c723c */ /* 0x080fe8000004180c */
[----:B------:R-:W-:Y:S02]  /*5f40*/  LEA.HI.X R109, R20, c[0x0][0x224], R21, 0x2, P0 ;  /* 0x00008900146d7a11 */ /* 0x000fe400000f1415 */
[----:B------:R-:W-:Y:S01]  /*5f50*/  ISETP.GE.AND P0, PT, R194, R195, PT ;  /* 0x000000c3c200720c */ /* 0x000fe20003f06270 */
[----:B------:R-:W-:Y:S01]  /*5f60*/  IMAD.SHL.U32 R106, R189, 0x2, RZ ;  /* 0x00000002bd6a7824 */ /* 0x000fe200078e00ff */
[----:B------:R-:W-:Y:S01]  /*5f70*/  HMMA.16816.F32.BF16 R16, R32, R102, R16 ;  /* 0x000000662010723c */ /* 0x000fe20000041810 */
[----:B------:R-:W-:Y:S03]  /*5f80*/  RED.E.ADD.F32.FTZ.RN.STRONG.GPU [R108.64], R4 ;  /* 0x000000046c00798e */ /* 0x000fe6000c10e78a */
[----:B------:R-:W-:Y:S01]  /*5f90*/  IMAD.IADD R104, R173, 0x1, R106 ;  /* 0x00000001ad687824 */ /* 0x000fe200078e026a */
        /* <DEDUP_REMOVED lines=12> */
[----:B------:R-:W-:Y:S04]  /*6060*/  LDSM.16.MT88.4 R8, [R185+0x10480] ;  /* 0x01048000b908783b */ /* 0x000fe80000004200 */
[----:B------:R-:W1:Y:S04]  /*6070*/  LDSM.16.MT88.4 R20, [R106+0x4080] ;  /* 0x004080006a14783b */ /* 0x000e680000004200 */
[----:B------:R-:W-:Y:S04]  /*6080*/  RED.E.ADD.F32.FTZ.RN.STRONG.GPU [R108.64+0x3400], R13 ;  /* 0x0034000d6c00798e */ /* 0x000fe8000c10e78a */
[----:B------:R-:W-:Y:S04]  /*6090*/  RED.E.ADD.F32.FTZ.RN.STRONG.GPU [R108.64+0x3800], R14 ;  /* 0x0038000e6c00798e */ /* 0x000fe8000c10e78a */
[----:B------:R-:W-:Y:S04]  /*60a0*/  RED.E.ADD.F32.FTZ.RN.STRONG.GPU [R108.64+0x3c00], R15 ;  /* 0x003c000f6c00798e */ /* 0x000fe8000c10e78a */
[----:B------:R-:W2:Y:S04]  /*60b0*/  LDSM.16.MT88.4 R16, [R104+0x4080] ;  /* 0x004080006810783b */ /* 0x000ea80000004200 */
[----:B------:R-:W3:Y:S04]  /*60c0*/  LDSM.16.MT88.4 R32, [R106+0x4880] ;  /* 0x004880006a20783b */ /* 0x000ee80000004200 */
[----:B------:R-:W4:Y:S04]  /*60d0*/  LDSM.16.MT88.4 R100, [R185+0x12c80] ;  /* 0x012c8000b964783b */ /* 0x000f280000004200 */
[----:B------:R-:W5:Y:S01]  /*60e0*/  LDSM.16.MT88.4 R12, [R104+0x4880] ;  /* 0x00488000680c783b */ /* 0x000f620000004200 */
        /* <DEDUP_REMOVED lines=13> */
[C---:B----4-:R-:W-:Y:S08]  /*61c0*/  HMMA.16816.F32.BF16 R72, R100.reuse, R32, R72 ;  /* 0x000000206448723c */ /* 0x050ff00000041848 */
[-C--:B------:R-:W-:Y:S08]  /*61d0*/  HMMA.16816.F32.BF16 R76, R100, R34.reuse, R76 ;  /* 0x00000022644c723c */ /* 0x080ff0000004184c */
[C---:B------:R-:W-:Y:S01]  /*61e0*/  HMMA.16816.F32.BF16 R80, R28.reuse, R34, R80 ;  /* 0x000000221c50723c */ /* 0x040fe20000041850 */
[----:B------:R-:W-:Y:S07]  /*61f0*/  LDSM.16.MT88.4 R32, [R185+0x13c80] ;  /* 0x013c8000b920783b */ /* 0x000fee0000004200 */
[-C--:B-----5:R-:W-:Y:S08]  /*6200*/  HMMA.16816.F32.BF16 R84, R28, R12.reuse, R84 ;  /* 0x0000000c1c54723c */ /* 0x0a0ff00000041854 */
        /* <DEDUP_REMOVED lines=56> */
.L_x_410:
[----:B------:R-:W-:Y:S05]  /*6590*/  @P1 BRA `(.L_x_433) ;  /* 0x000011e000001947 */ /* 0x000fea0003800000 */
[----:B-1----:R-:W1:Y:S01]  /*65a0*/  S2R R0, SR_TID.X ;  /* 0x0000000000007919 */ /* 0x002e620000002100 */
        /* <DEDUP_REMOVED lines=14> */
[----:B-1----:R-:W-:Y:S02]  /*6690*/  SHF.R.S32.HI R3, RZ, 0x1f, R0 ;  /* 0x0000001fff037819 */ /* 0x002fe40000011400 */
[----:B------:R-:W-:Y:S02]  /*66a0*/  F2FP.BF16.PACK_AB R56, R57, R56 ;  /* 0x000000383938723e */ /* 0x000fe400000010ff */
[----:B--2---:R-:W-:-:S02]  /*66b0*/  LEA.HI R2, R3, R0, RZ, 0x2 ;  /* 0x0000000003027211 */ /* 0x004fc400078f10ff */
[----:B------:R-:W-:Y:S02]  /*66c0*/  F2FP.BF16.PACK_AB R58, R59, R58 ;  /* 0x0000003a3b3a723e */ /* 0x000fe400000010ff */
[--C-:B------:R-:W-:Y:S02]  /*66d0*/  SHF.R.S32.HI R5, RZ, 0x2, R2.reuse ;  /* 0x00000002ff057819 */ /* 0x100fe40000011402 */
[----:B----4-:R-:W-:Y:S02]  /*66e0*/  SHF.R.S32.HI R4, RZ, 0x1f, R2 ;  /* 0x0000001fff047819 */ /* 0x010fe40000011402 */
[----:B------:R-:W-:Y:S02]  /*66f0*/  LOP3.LUT R9, R2, 0x3ffffffc, RZ, 0xc0, !PT ;  /* 0x3ffffffc02097812 */ /* 0x000fe400078ec0ff */
[----:B------:R-:W-:Y:S02]  /*6700*/  LEA.HI R6, R4, R5, RZ, 0x3 ;  /* 0x0000000504067211 */ /* 0x000fe400078f18ff */
[----:B------:R-:W-:Y:S01]  /*6710*/  LEA.HI R4, R3, R0, RZ, 0x5 ;  /* 0x0000000003047211 */ /* 0x000fe200078f28ff */
[----:B------:R-:W-:Y:S01]  /*6720*/  IMAD.IADD R2, R0, 0x1, -R9 ;  /* 0x0000000100027824 */ /* 0x000fe200078e0a09 */
[----:B------:R-:W-:-:S02]  /*6730*/  LOP3.LUT R8, R6, 0xfffffff8, RZ, 0xc0, !PT ;  /* 0xfffffff806087812 */ /* 0x000fc400078ec0ff */
[--C-:B------:R-:W-:Y:S02]  /*6740*/  SHF.R.S32.HI R6, RZ, 0x5, R4.reuse ;  /* 0x00000005ff067819 */ /* 0x100fe40000011404 */
[----:B------:R-:W-:Y:S01]  /*6750*/  SHF.R.S32.HI R7, RZ, 0x1f, R4 ;  /* 0x0000001fff077819 */ /* 0x000fe20000011404 */
[----:B------:R-:W-:Y:S01]  /*6760*/  IMAD.IADD R8, R5, 0x1, -R8 ;  /* 0x0000000105087824 */ /* 0x000fe200078e0a08 */
[----:B------:R-:W-:Y:S02]  /*6770*/  LEA.HI R5, R3, R0, RZ, 0x7 ;  /* 0x0000000003057211 */ /* 0x000fe400078f38ff */
[----:B------:R-:W-:Y:S01]  /*6780*/  LEA.HI R7, R7, R6, RZ, 0x2 ;  /* 0x0000000607077211 */ /* 0x000fe200078f10ff */
[----:B------:R-:W-:Y:S01]  /*6790*/  IMAD.SHL.U32 R4, R8, 0x40, RZ ;  /* 0x0000004008047824 */ /* 0x000fe200078e00ff */
[----:B------:R-:W-:Y:S02]  /*67a0*/  SHF.R.U32.HI R5, RZ, 0x4, R5 ;  /* 0x00000004ff057819 */ /* 0x000fe40000011605 */
[----:B------:R-:W-:-:S02]  /*67b0*/  LOP3.LUT R7, R7, 0x1ffffc, RZ, 0xc0, !PT ;  /* 0x001ffffc07077812 */ /* 0x000fc400078ec0ff */
[----:B------:R-:W-:Y:S02]  /*67c0*/  LOP3.LUT R4, R4, 0x1c0, RZ, 0xc0, !PT ;  /* 0x000001c004047812 */ /* 0x000fe400078ec0ff */
[----:B------:R-:W-:Y:S01]  /*67d0*/  R2P PR, R8, 0x6 ;  /* 0x0000000608007804 */ /* 0x000fe20000000000 */
[----:B------:R-:W-:Y:S01]  /*67e0*/  IMAD.IADD R7, R6, 0x1, -R7 ;  /* 0x0000000106077824 */ /* 0x000fe200078e0a07 */
[----:B------:R-:W-:Y:S02]  /*67f0*/  LOP3.LUT R5, R4, 0x8, R5, 0xf8, !PT ;  /* 0x0000000804057812 */ /* 0x000fe400078ef805 */
[----:B------:R-:W-:Y:S01]  /*6800*/  SHF.R.U32.HI R4, RZ, 0x3, R4 ;  /* 0x00000003ff047819 */ /* 0x000fe20000011604 */
[----:B------:R-:W-:Y:S01]  /*6810*/  IMAD R2, R7, 0x200, R2 ;  /* 0x0000020007027824 */ /* 0x000fe200078e0202 */
[----:B------:R-:W-:Y:S02]  /*6820*/  F2FP.BF16.PACK_AB R60, R61, R60 ;  /* 0x0000003c3d3c723e */ /* 0x000fe400000010ff */
[----:B------:R-:W-:Y:S01]  /*6830*/  LOP3.LUT R5, R5, R4, RZ, 0x3c, !PT ;  /* 0x0000000405057212 */ /* 0x000fe200078e3cff */
[----:B------:R-:W-:Y:S01]  /*6840*/  IMAD.MOV.U32 R4, RZ, RZ, 0x20 ;  /* 0x00000020ff047424 */ /* 0x000fe200078e00ff */
[----:B------:R-:W-:-:S02]  /*6850*/  F2FP.BF16.PACK_AB R62, R63, R62 ;  /* 0x0000003e3f3e723e */ /* 0x000fc400000010ff */
[----:B------:R-:W-:Y:S01]  /*6860*/  F2FP.BF16.PACK_AB R68, R69, R68 ;  /* 0x000000444544723e */ /* 0x000fe200000010ff */
[----:B------:R-:W-:Y:S01]  /*6870*/  IMAD.U32 R2, R2, 0x2, R5 ;  /* 0x0000000202027824 */ /* 0x000fe200078e0005 */
[----:B------:R-:W-:Y:S02]  /*6880*/  SEL R4, R4, 0xffffffe0, !P1 ;  /* 0xffffffe004047807 */ /* 0x000fe40004800000 */
        /* <DEDUP_REMOVED lines=60> */
[----:B--2---:R-:W2:Y:S04]  /*6c50*/  @P1 LDG.E R9, [R4.64] ;  /* 0x0000000a04091981 */ /* 0x004ea8000c1e1900 */
[----:B------:R3:W5:Y:S01]  /*6c60*/  @P0 LDG.E R34, [R12.64] ;  /* 0x0000000a0c220981 */ /* 0x000762000c1e1900 */
[----:B------:R-:W-:Y:S02]  /*6c70*/  CS2R R38, SRZ ;  /* 0x0000000000267805 */ /* 0x000fe4000001ff00 */
[--C-:B--2---:R-:W-:Y:S01]  /*6c80*/  @P1 SHF.R.S32.HI R39, RZ, 0x1f, R9.reuse ;  /* 0x0000001fff271819 */ /* 0x104fe20000011409 */
[----:B------:R-:W-:Y:S01]  /*6c90*/  @P1 IMAD.MOV.U32 R38, RZ, RZ, R9 ;  /* 0x000000ffff261224 */ /* 0x000fe200078e0009 */
[----:B------:R-:W-:Y:S05]  /*6ca0*/  @P0 BRA `(.L_x_434) ;  /* 0x0000004000000947 */ /* 0x000fea0003800000 */
[----:B---3--:R-:W-:Y:S05]  /*6cb0*/  @!P1 BRA `(.L_x_434) ;  /* 0x0000003000009947 */ /* 0x008fea0003800000 */
[----:B-----5:R-:W2:Y:S04]  /*6cc0*/  LDG.E R34, [R4.64] ;  /* 0x0000000a04227981 */ /* 0x020ea8000c1e1900 */
[----:B------:R-:W2:Y:S02]  /*6cd0*/  LDG.E R7, [R4.64+0x4] ;  /* 0x0000040a04077981 */ /* 0x000ea4000c1e1900 */
[----:B--2---:R-:W-:-:S04]  /*6ce0*/  IADD3 R34, -R34, R7, RZ ;  /* 0x0000000722227210 */ /* 0x004fc80007ffe1ff */
.L_x_434:
[----:B---3--:R-:W-:Y:S01]  /*6cf0*/  LEA.HI R2, R3, R0, RZ, 0x3 ;  /* 0x0000000003027211 */ /* 0x008fe200078f18ff */
[----:B-----5:R-:W-:Y:S01]  /*6d00*/  IMAD.IADD R34, R34, 0x1, -R197 ;  /* 0x0000000122227824 */ /* 0x020fe200078e0ac5 */
[----:B------:R-:W-:Y:S01]  /*6d10*/  SHF.R.S32.HI R35, RZ, 0x1f, R196 ;  /* 0x0000001fff237819 */ /* 0x000fe200000114c4 */
[----:B------:R-:W-:Y:S01]  /*6d20*/  BSSY B0, `(.L_x_435) ;  /* 0x0000032000007945 */ /* 0x000fe20003800000 */
[----:B------:R-:W-:-:S02]  /*6d30*/  LOP3.LUT R5, R2, 0x1ffffff8, RZ, 0xc0, !PT ;  /* 0x1ffffff802057812 */ /* 0x000fc400078ec0ff */
[----:B------:R-:W-:Y:S02]  /*6d40*/  SHF.R.S32.HI R2, RZ, 0x3, R2 ;  /* 0x00000003ff027819 */ /* 0x000fe40000011402 */
[----:B------:R-:W-:Y:S01]  /*6d50*/  IMNMX R37, R34, 0x80, PT ;  /* 0x0000008022257817 */ /* 0x000fe20003800200 */
[----:B------:R-:W-:Y:S01]  /*6d60*/  IMAD.IADD R40, R0, 0x1, -R5 ;  /* 0x0000000100287824 */ /* 0x000fe200078e0a05 */
[----:B------:R-:W-:Y:S01]  /*6d70*/  LEA.HI R0, R3, R0, RZ, 0x6 ;  /* 0x0000000003007211 */ /* 0x000fe200078f30ff */
[----:B------:R-:W-:Y:S01]  /*6d80*/  IMAD.SHL.U32 R5, R2, 0x40, RZ ;  /* 0x0000004002057824 */ /* 0x000fe200078e00ff */
[----:B------:R-:W1:Y:S01]  /*6d90*/  S2R R3, SR_CTAID.Y ;  /* 0x0000000000037919 */ /* 0x000e620000002600 */
[----:B------:R-:W-:Y:S01]  /*6da0*/  IMAD.SHL.U32 R40, R40, 0x8, RZ ;  /* 0x0000000828287824 */ /* 0x000fe200078e00ff */
[----:B------:R-:W-:Y:S01]  /*6db0*/  IADD3 R34, P0, R2, R38, RZ ;  /* 0x0000002602227210 */ /* 0x000fe20007f1e0ff */
[----:B------:R-:W-:Y:S01]  /*6dc0*/  IMAD.SHL.U32 R0, R0, 0x8, RZ ;  /* 0x0000000800007824 */ /* 0x000fe200078e00ff */
[----:B------:R-:W-:-:S02]  /*6dd0*/  LOP3.LUT R5, R5, 0x1c0, RZ, 0xc0, !PT ;  /* 0x000001c005057812 */ /* 0x000fc400078ec0ff */
[----:B------:R-:W-:Y:S02]  /*6de0*/  ISETP.GE.AND P3, PT, R2, R37, PT ;  /* 0x000000250200720c */ /* 0x000fe40003f66270 */
[--C-:B------:R-:W-:Y:S02]  /*6df0*/  LOP3.LUT R4, R5, 0x38, R40.reuse, 0xf8, !PT ;  /* 0x0000003805047812 */ /* 0x100fe400078ef828 */
[----:B------:R-:W-:Y:S02]  /*6e00*/  SHF.R.U32.HI R5, RZ, 0x3, R5 ;  /* 0x00000003ff057819 */ /* 0x000fe40000011605 */
[----:B------:R-:W-:Y:S02]  /*6e10*/  SHF.R.S32.HI R41, RZ, 0x1f, R40 ;  /* 0x0000001fff297819 */ /* 0x000fe40000011428 */
[----:B------:R-:W-:Y:S02]  /*6e20*/  LOP3.LUT R5, R4, R5, RZ, 0x3c, !PT ;  /* 0x0000000504057212 */ /* 0x000fe400078e3cff */
[----:B------:R-:W-:-:S02]  /*6e30*/  SEL R196, R196, RZ, !P1 ;  /* 0x000000ffc4c47207 */ /* 0x000fc40004800000 */
[----:B------:R-:W-:-:S05]  /*6e40*/  LOP3.LUT R0, R5, 0x7ffffe00, R0, 0xf8, !PT ;  /* 0x7ffffe0005007812 */ /* 0x000fca00078ef800 */
[----:B------:R-:W-:Y:S01]  /*6e50*/  IMAD.SHL.U32 R32, R0, 0x2, RZ ;  /* 0x0000000200207824 */ /* 0x000fe200078e00ff */
[----:B-1----:R-:W-:Y:S01]  /*6e60*/  SHF.R.S32.HI R0, RZ, 0x1f, R3 ;  /* 0x0000001fff007819 */ /* 0x002fe20000011403 */
[----:B------:R-:W-:-:S03]  /*6e70*/  IMAD.WIDE.U32 R42, R3, c[0x0][0x338], R40 ;  /* 0x0000ce00032a7a25 */ /* 0x000fc600078e0028 */
[----:B------:R1:W2:Y:S01]  /*6e80*/  LDS.128 R28, [R32+0x5080] ;  /* 0x00508000201c7984 */ /* 0x0002a20000000c00 */
[----:B------:R-:W-:-:S03]  /*6e90*/  IMAD R36, R0, c[0x0][0x338], RZ ;  /* 0x0000ce0000247a24 */ /* 0x000fc600078e02ff */
[----:B------:R1:W3:Y:S01]  /*6ea0*/  LDS.128 R24, [R32+0x6080] ;  /* 0x0060800020187984 */ /* 0x0002e20000000c00 */
[----:B------:R-:W-:Y:S01]  /*6eb0*/  IMAD R33, R3, c[0x0][0x33c], R36 ;  /* 0x0000cf0003217a24 */ /* 0x000fe200078e0224 */
[----:B------:R-:W-:Y:S02]  /*6ec0*/  SEL R36, R35, RZ, !P1 ;  /* 0x000000ff23247207 */ /* 0x000fe40004800000 */
[----:B------:R1:W4:Y:S01]  /*6ed0*/  LDS.128 R20, [R32+0x7080] ;  /* 0x0070800020147984 */ /* 0x0003220000000c00 */
[----:B------:R-:W-:Y:S01]  /*6ee0*/  LEA.HI.X.SX32 R35, R2, R39, 0x1, P0 ;  /* 0x0000002702237211 */ /* 0x000fe200000f0eff */
[----:B------:R-:W-:Y:S01]  /*6ef0*/  IMAD.IADD R43, R43, 0x1, R33 ;  /* 0x000000012b2b7824 */ /* 0x000fe200078e0221 */
[----:B------:R-:W-:Y:S01]  /*6f00*/  ISETP.GE.OR P0, PT, R40, c[0x0][0x324], P3 ;  /* 0x0000c90028007a0c */ /* 0x000fe20001f06670 */
[----:B------:R1:W1:Y:S01]  /*6f10*/  LDS.128 R16, [R32+0x80] ;  /* 0x0000800020107984 */ /* 0x0002620000000c00 */
[----:B------:R-:W-:Y:S02]  /*6f20*/  IMAD R33, R36, c[0x0][0x340], RZ ;  /* 0x0000d00024217a24 */ /* 0x000fe400078e02ff */
[C---:B------:R-:W-:Y:S01]  /*6f30*/  IMAD.WIDE.U32 R42, R196.reuse, c[0x0][0x340], R42 ;  /* 0x0000d000c42a7a25 */ /* 0x040fe200078e002a */
[----:B------:R1:W1:Y:S03]  /*6f40*/  LDS.128 R12, [R32+0x1080] ;  /* 0x00108000200c7984 */ /* 0x0002660000000c00 */
[----:B------:R-:W-:Y:S01]  /*6f50*/  IMAD R33, R196, c[0x0][0x344], R33 ;  /* 0x0000d100c4217a24 */ /* 0x000fe200078e0221 */
[----:B------:R1:W1:Y:S01]  /*6f60*/  LDS.128 R8, [R32+0x2080] ;  /* 0x0020800020087984 */ /* 0x0002620000000c00 */
[----:B------:R-:W-:-:S03]  /*6f70*/  IMAD.WIDE R192, R192, 0x80, R34 ;  /* 0x00000080c0c07825 */ /* 0x000fc600078e0222 */
        /* <DEDUP_REMOVED lines=12> */
.L_x_436:
[----:B------:R-:W-:Y:S05]  /*7040*/  BSYNC B0 ;  /* 0x0000000000007941 */ /* 0x000fea0003800000 */
.L_x_435:
        /* <DEDUP_REMOVED lines=16> */
.L_x_438:
[----:B------:R-:W-:Y:S05]  /*7150*/  BSYNC B0 ;  /* 0x0000000000007941 */ /* 0x000fea0003800000 */
.L_x_437:
        /* <DEDUP_REMOVED lines=16> */
.L_x_440:
[----:B------:R-:W-:Y:S05]  /*7260*/  BSYNC B0 ;  /* 0x0000000000007941 */ /* 0x000fea0003800000 */
.L_x_439:
[----:B------:R-:W-:Y:S01]  /*7270*/  IADD3 R2, R2, 0x60, RZ ;  /* 0x0000006002027810 */ /* 0x000fe20007ffe0ff */
[----:B------:R-:W-:Y:S03]  /*7280*/  BSSY B0, `(.L_x_441) ;  /* 0x000000f000007945 */ /* 0x000fe60003800000 */
[----:B------:R-:W-:-:S04]  /*7290*/  ISETP.GE.AND P0, PT, R2, R37, PT ;  /* 0x000000250200720c */ /* 0x000fc80003f06270 */
[----:B------:R-:W-:-:S13]  /*72a0*/  ISETP.GE.OR P4, PT, R40, c[0x0][0x324], P0 ;  /* 0x0000c90028007a0c */ /* 0x000fda0000786670 */
[----:B------:R-:W-:Y:S05]  /*72b0*/  @P4 BRA `(.L_x_442) ;  /* 0x000000b000004947 */ /* 0x000fea0003800000 */
[----:B-1-3--:R-:W-:Y:S01]  /*72c0*/  IADD3 R25, P4, R192, 0x60, RZ ;  /* 0x00000060c0197810 */ /* 0x00afe20007f9e0ff */
        /* <DEDUP_REMOVED lines=10> */
.L_x_442:
[----:B------:R-:W-:Y:S05]  /*7370*/  BSYNC B0 ;  /* 0x0000000000007941 */ /* 0x000fea0003800000 */
.L_x_441:
[----:B------:R-:W-:Y:S01]  /*7380*/  IMAD R0, R0, c[0x0][0x308], RZ ;  /* 0x0000c20000007a24 */ /* 0x000fe200078e02ff */
[----:B------:R-:W-:Y:S01]  /*7390*/  ISETP.GE.OR P3, PT, R40, c[0x0][0x2f4], P3 ;  /* 0x0000bd0028007a0c */ /* 0x000fe20001f66670 */
[C---:B-1--4-:R-:W-:Y:S01]  /*73a0*/  IMAD.WIDE.U32 R20, R3.reuse, c[0x0][0x308], R40 ;  /* 0x0000c20003147a25 */ /* 0x052fe200078e0028 */
        /* <DEDUP_REMOVED lines=16> */
.L_x_444:
[----:B------:R-:W-:Y:S05]  /*74b0*/  BSYNC B0 ;  /* 0x0000000000007941 */ /* 0x000fea0003800000 */
.L_x_443:
        /* <DEDUP_REMOVED lines=14> */
.L_x_446:
[----:B------:R-:W-:Y:S05]  /*75a0*/  BSYNC B0 ;  /* 0x0000000000007941 */ /* 0x000fea0003800000 */
.L_x_445:
        /* <DEDUP_REMOVED lines=14> */
.L_x_448:
[----:B------:R-:W-:Y:S05]  /*7690*/  BSYNC B0 ;  /* 0x0000000000007941 */ /* 0x000fea0003800000 */
.L_x_447:
        /* <DEDUP_REMOVED lines=14> */
.L_x_433:
[----:B------:R-:W-:Y:S01]  /*7780*/  ISETP.NE.U32.AND P0, PT, RZ, c[0x0][0x360], PT ;  /* 0x0000d800ff007a0c */ /* 0x000fe20003f05070 */
[----:B------:R-:W-:Y:S01]  /*7790*/  IMAD.MOV.U32 R7, RZ, RZ, 0x4 ;  /* 0x00000004ff077424 */ /* 0x000fe200078e00ff */
[----:B------:R-:W-:Y:S02]  /*77a0*/  ISETP.NE.U32.AND P1, PT, RZ, c[0x0][0x358], PT ;  /* 0x0000d600ff007a0c */ /* 0x000fe40003f25070 */
[----:B------:R-:W-:Y:S01]  /*77b0*/  ISETP.NE.AND.EX P0, PT, RZ, c[0x0][0x364], PT, P0 ;  /* 0x0000d900ff007a0c */ /* 0x000fe20003f05300 */
[----:B----4-:R-:W-:Y:S01]  /*77c0*/  IMAD.WIDE R4, R196, R7, c[0x0][0x358] ;  /* 0x0000d600c4047625 */ /* 0x010fe200078e0207 */
[----:B------:R-:W-:-:S03]  /*77d0*/  ISETP.NE.AND.EX P1, PT, RZ, c[0x0][0x35c], PT, P1 ;  /* 0x0000d700ff007a0c */ /* 0x000fc60003f25310 */
[----:B------:R-:W-:-:S08]  /*77e0*/  IMAD.MOV.U32 R8, RZ, RZ, c[0x0][0x2f0] ;  /* 0x0000bc00ff087624 */ /* 0x000fd000078e00ff */
[----:B------:R-:W-:Y:S02]  /*77f0*/  @P0 IMAD.WIDE R6, R196, R7, c[0x0][0x360] ;  /* 0x0000d800c4060625 */ /* 0x000fe400078e0207 */
[----:B------:R-:W3:Y:S04]  /*7800*/  @P1 LDG.E R3, [R4.64] ;  /* 0x0000000a04031981 */ /* 0x000ee8000c1e1900 */
[----:B------:R4:W5:Y:S01]  /*7810*/  @P0 LDG.E R8, [R6.64] ;  /* 0x0000000a06080981 */ /* 0x000962000c1e1900 */
[----:B-1----:R-:W-:Y:S02]  /*7820*/  CS2R R12, SRZ ;  /* 0x00000000000c7805 */ /* 0x002fe4000001ff00 */
[--C-:B---3--:R-:W-:Y:S01]  /*7830*/  @P1 SHF.R.S32.HI R13, RZ, 0x1f, R3.reuse ;  /* 0x0000001fff0d1819 */ /* 0x108fe20000011403 */
[----:B------:R-:W-:Y:S01]  /*7840*/  @P1 IMAD.MOV.U32 R12, RZ, RZ, R3 ;  /* 0x000000ffff0c1224 */ /* 0x000fe200078e0003 */
[----:B------:R-:W-:Y:S05]  /*7850*/  @P0 BRA `(.L_x_449) ;  /* 0x0000004000000947 */ /* 0x000fea0003800000 */
[----:B----4-:R-:W-:Y:S05]  /*7860*/  @!P1 BRA `(.L_x_449) ;  /* 0x0000003000009947 */ /* 0x010fea0003800000 */
[----:B-----5:R-:W3:Y:S04]  /*7870*/  LDG.E R8, [R4.64] ;  /* 0x0000000a04087981 */ /* 0x020ee8000c1e1900 */
[----:B------:R-:W3:Y:S02]  /*7880*/  LDG.E R3, [R4.64+0x4] ;  /* 0x0000040a04037981 */ /* 0x000ee4000c1e1900 */
[----:B---3--:R-:W-:-:S04]  /*7890*/  IADD3 R8, -R8, R3, RZ ;  /* 0x0000000308087210 */ /* 0x008fc80007ffe1ff */
.L_x_449:
[----:B----4-:R-:W1:Y:S01]  /*78a0*/  S2R R5, SR_TID.X ;  /* 0x0000000000057919 */ /* 0x010e620000002100 */
[----:B-----5:R-:W-:Y:S01]  /*78b0*/  IMAD.IADD R8, R8, 0x1, -R197 ;  /* 0x0000000108087824 */ /* 0x020fe200078e0ac5 */
[----:B------:R-:W-:Y:S01]  /*78c0*/  SHF.R.S32.HI R4, RZ, 0x1f, R196 ;  /* 0x0000001fff047819 */ /* 0x000fe200000114c4 */
[----:B------:R-:W-:Y:S01]  /*78d0*/  BSSY B0, `(.L_x_450) ;  /* 0x0000022000007945 */ /* 0x000fe20003800000 */
[----:B--2---:R-:W2:Y:S01]  /*78e0*/  S2R R2, SR_CTAID.Y ;  /* 0x0000000000027919 */ /* 0x004ea20000002600 */
[----:B------:R-:W-:-:S02]  /*78f0*/  SEL R196, R196, RZ, !P1 ;  /* 0x000000ffc4c47207 */ /* 0x000fc40004800000 */
[----:B------:R-:W-:-:S05]  /*7900*/  SEL R4, R4, RZ, !P1 ;  /* 0x000000ff04047207 */ /* 0x000fca0004800000 */
[----:B------:R-:W-:-:S04]  /*7910*/  IMAD R15, R4, c[0x0][0x310], RZ ;  /* 0x0000c400040f7a24 */ /* 0x000fc800078e02ff */
[----:B------:R-:W-:Y:S01]  /*7920*/  IMAD R15, R196, c[0x0][0x314], R15 ;  /* 0x0000c500c40f7a24 */ /* 0x000fe200078e020f */
[----:B-1----:R-:W-:-:S04]  /*7930*/  SHF.R.S32.HI R0, RZ, 0x1f, R5 ;  /* 0x0000001fff007819 */ /* 0x002fc80000011405 */
[----:B------:R-:W-:Y:S02]  /*7940*/  LEA.HI R3, R0, R5, RZ, 0x3 ;  /* 0x0000000500037211 */ /* 0x000fe400078f18ff */
[----:B--2---:R-:W-:Y:S02]  /*7950*/  SHF.R.S32.HI R0, RZ, 0x1f, R2 ;  /* 0x0000001fff007819 */ /* 0x004fe40000011402 */
[----:B------:R-:W-:Y:S02]  /*7960*/  LOP3.LUT R6, R3, 0x1ffffff8, RZ, 0xc0, !PT ;  /* 0x1ffffff803067812 */ /* 0x000fe400078ec0ff */
[----:B------:R-:W-:-:S03]  /*7970*/  SHF.R.S32.HI R3, RZ, 0x3, R3 ;  /* 0x00000003ff037819 */ /* 0x000fc60000011403 */
[----:B------:R-:W-:Y:S01]  /*7980*/  IMAD.IADD R6, R5, 0x1, -R6 ;  /* 0x0000000105067824 */ /* 0x000fe200078e0a06 */
[C---:B------:R-:W-:Y:S01]  /*7990*/  IADD3 R16, P0, R3.reuse, R12, RZ ;  /* 0x0000000c03107210 */ /* 0x040fe20007f1e0ff */
[----:B------:R-:W-:Y:S01]  /*79a0*/  IMAD R5, R0, c[0x0][0x308], RZ ;  /* 0x0000c20000057a24 */ /* 0x000fe200078e02ff */
[C---:B------:R-:W-:Y:S01]  /*79b0*/  ISETP.GE.AND P3, PT, R3.reuse, R8, PT ;  /* 0x000000080300720c */ /* 0x040fe20003f66270 */
[----:B------:R-:W-:Y:S01]  /*79c0*/  IMAD.SHL.U32 R6, R6, 0x8, RZ ;  /* 0x0000000806067824 */ /* 0x000fe200078e00ff */
[----:B------:R-:W-:Y:S01]  /*79d0*/  LEA.HI.X.SX32 R17, R3, R13, 0x1, P0 ;  /* 0x0000000d03117211 */ /* 0x000fe200000f0eff */
[----:B------:R-:W-:-:S03]  /*79e0*/  IMAD R5, R2, c[0x0][0x30c], R5 ;  /* 0x0000c30002057a24 */ /* 0x000fc600078e0205 */
[----:B------:R-:W-:Y:S01]  /*79f0*/  SHF.R.S32.HI R7, RZ, 0x1f, R6 ;  /* 0x0000001fff077819 */ /* 0x000fe20000011406 */
[----:B------:R-:W-:Y:S01]  /*7a00*/  IMAD.WIDE R192, R192, 0x80, R16 ;  /* 0x00000080c0c07825 */ /* 0x000fe200078e0210 */
[----:B------:R-:W-:-:S03]  /*7a10*/  ISETP.GE.OR P0, PT, R6, c[0x0][0x2f4], P3 ;  /* 0x0000bd0006007a0c */ /* 0x000fc60001f06670 */
[----:B------:R-:W-:-:S04]  /*7a20*/  IMAD.WIDE.U32 R10, R2, c[0x0][0x308], R6 ;  /* 0x0000c200020a7a25 */ /* 0x000fc800078e0006 */
[----:B------:R-:W-:-:S04]  /*7a30*/  IMAD.IADD R11, R11, 0x1, R5 ;  /* 0x000000010b0b7824 */ /* 0x000fc800078e0205 */
        /* <DEDUP_REMOVED lines=11> */
.L_x_451:
[----:B------:R-:W-:Y:S05]  /*7af0*/  BSYNC B0 ;  /* 0x0000000000007941 */ /* 0x000fea0003800000 */
.L_x_450:
        /* <DEDUP_REMOVED lines=16> */
.L_x_453:
[----:B------:R-:W-:Y:S05]  /*7c00*/  BSYNC B0 ;  /* 0x0000000000007941 */ /* 0x000fea0003800000 */
.L_x_452:
        /* <DEDUP_REMOVED lines=16> */
.L_x_455:
[----:B------:R-:W-:Y:S05]  /*7d10*/  BSYNC B0 ;  /* 0x0000000000007941 */ /* 0x000fea0003800000 */
.L_x_454:
        /* <DEDUP_REMOVED lines=16> */
.L_x_457:
[----:B------:R-:W-:Y:S05]  /*7e20*/  BSYNC B0 ;  /* 0x0000000000007941 */ /* 0x000fea0003800000 */
.L_x_456:
        /* <DEDUP_REMOVED lines=19> */
.L_x_459:
[----:B------:R-:W-:Y:S05]  /*7f60*/  BSYNC B0 ;  /* 0x0000000000007941 */ /* 0x000fea0003800000 */
.L_x_458:
        /* <DEDUP_REMOVED lines=14> */
.L_x_461:
[----:B------:R-:W-:Y:S05]  /*8050*/  BSYNC B0 ;  /* 0x0000000000007941 */ /* 0x000fea0003800000 */
.L_x_460:
        /* <DEDUP_REMOVED lines=14> */
.L_x_463:
[----:B------:R-:W-:Y:S05]  /*8140*/  BSYNC B0 ;  /* 0x0000000000007941 */ /* 0x000fea0003800000 */
.L_x_462:
        /* <DEDUP_REMOVED lines=13> */
        .type           $_ZN7cutlass13device_kernelIN5flash19enable_sm80_to_sm89INS1_16FlashAttnBwdSm80INS1_25CollectiveMainloopBwdSm80ILi2ELi2EN4cute5tupleIJNS5_1CILi64EEENS7_ILi128EEES8_EEENS_10bfloat16_tEfNS_4arch4Sm80ELb0ELb1ELb1ELb1ELb0ELb0ELb0ELb0ELi2ELi2ELi4ELi2ELb1EEENS1_21CollectiveEpilogueBwdISA_SB_SD_Li256ELb1ELb0ELi2EEENS1_19SingleTileSchedulerILb1ELb0ELb0ELi128EEEEEEEEEvNT_6ParamsE$_ZN4cute12iter_adaptorIPKN7cutlass10bfloat16_tENS_8gmem_ptrIS4_EEEC2ES4_,@function
        .size           $_ZN7cutlass13device_kernelIN5flash19enable_sm80_to_sm89INS1_16FlashAttnBwdSm80INS1_25CollectiveMainloopBwdSm80ILi2ELi2EN4cute5tupleIJNS5_1CILi64EEENS7_ILi128EEES8_EEENS_10bfloat16_tEfNS_4arch4Sm80ELb0ELb1ELb1ELb1ELb0ELb0ELb0ELb0ELi2ELi2ELi4ELi2ELb1EEENS1_21CollectiveEpilogueBwdISA_SB_SD_Li256ELb1ELb0ELi2EEENS1_19SingleTileSchedulerILb1ELb0ELb0ELi128EEEEEEEEEvNT_6ParamsE$_ZN4cute12iter_adaptorIPKN7cutlass10bfloat16_tENS_8gmem_ptrIS4_EEEC2ES4_,($_ZN7cutlass13device_kernelIN5flash19enable_sm80_to_sm89INS1_16FlashAttnBwdSm80INS1_25CollectiveMainloopBwdSm80ILi2ELi2EN4cute5tupleIJNS5_1CILi64EEENS7_ILi128EEES8_EEENS_10bfloat16_tEfNS_4arch4Sm80ELb0ELb1ELb1ELb1ELb0ELb0ELb0ELb0ELi2ELi2ELi4ELi2ELb1EEENS1_21CollectiveEpilogueBwdISA_SB_SD_Li256ELb1ELb0ELi2EEENS1_19SingleTileSchedulerILb1ELb0ELb0ELi128EEEEEEEEEvNT_6ParamsE$_ZN4cute12iter_adaptorIPKN7cutlass9uint128_tENS_8gmem_ptrIS4_EEEC2ES4_ - $_ZN7cutlass13device_kernelIN5flash19enable_sm80_to_sm89INS1_16FlashAttnBwdSm80INS1_25CollectiveMainloopBwdSm80ILi2ELi2EN4cute5tupleIJNS5_1CILi64EEENS7_ILi128EEES8_EEENS_10bfloat16_tEfNS_4arch4Sm80ELb0ELb1ELb1ELb1ELb0ELb0ELb0ELb0ELi2ELi2ELi4ELi2ELb1EEENS1_21CollectiveEpilogueBwdISA_SB_SD_Li256ELb1ELb0ELi2EEENS1_19SingleTileSchedulerILb1ELb0ELb0ELi128EEEEEEEEEvNT_6ParamsE$_ZN4cute12iter_adaptorIPKN7cutlass10bfloat16_tENS_8gmem_ptrIS4_EEEC2ES4_)
$_ZN7cutlass13device_kernelIN5flash19enable_sm80_to_sm89INS1_16FlashAttnBwdSm80INS1_25CollectiveMainloopBwdSm80ILi2ELi2EN4cute5tupleIJNS5_1CILi64EEENS7_ILi128EEES8_EEENS_10bfloat16_tEfNS_4arch4Sm80ELb0ELb1ELb1ELb1ELb0ELb0ELb0ELb0ELi2ELi2ELi4ELi2ELb1EEENS1_21CollectiveEpilogueBwdISA_SB_SD_Li256ELb1ELb0ELi2EEENS1_19SingleTileSchedulerILb1ELb0ELb0ELi128EEEEEEEEEvNT_6ParamsE$_ZN4cute12iter_adaptorIPKN7cutlass10bfloat16_tENS_8gmem_ptrIS4_EEEC2ES4_:
[----:B------:R-:W-:Y:S01]  /*8220*/  IADD3 R11, R4, -c[0x0][0x20], RZ ;  /* 0x80000800040b7a10 */ /* 0x000fe20007ffe0ff */
[----:B------:R-:W-:Y:S01]  /*8230*/  IMAD.MOV.U32 R28, RZ, RZ, R10 ;  /* 0x000000ffff1c7224 */ /* 0x000fe200078e000a */
[----:B------:R-:W-:Y:S01]  /*8240*/  MOV R30, R18 ;  /* 0x00000012001e7202 */ /* 0x000fe20000000f00 */
[----:B------:R-:W-:Y:S01]  /*8250*/  IMAD.MOV.U32 R29, RZ, RZ, R15 ;  /* 0x000000ffff1d7224 */ /* 0x000fe200078e000f */
[----:B------:R-:W-:-:S04]  /*8260*/  MOV R31, 0x0 ;  /* 0x00000000001f7802 */ /* 0x000fc80000000f00 */
[----:B------:R1:W-:Y:S01]  /*8270*/  STL.64 [R11], R28 ;  /* 0x0000001c0b007387 */ /* 0x0003e20000100a00 */
[----:B------:R-:W-:Y:S05]  /*8280*/  RET.REL.NODEC R30 `(_ZN7cutlass13device_kernelIN5flash19enable_sm80_to_sm89INS1_16FlashAttnBwdSm80INS1_25CollectiveMainloopBwdSm80ILi2ELi2EN4cute5tupleIJNS5_1CILi64EEENS7_ILi128EEES8_EEENS_10bfloat16_tEfNS_4arch4Sm80ELb0ELb1ELb1ELb1ELb0ELb0ELb0ELb0ELi2ELi2ELi4ELi2ELb1EEENS1_21CollectiveEpilogueBwdISA_SB_SD_Li256ELb1ELb0ELi2EEENS1_19SingleTileSchedulerILb1ELb0ELb0ELi128EEEEEEEEEvNT_6ParamsE) ;  /* 0xffff7d701e007950 */ /* 0x000fea0003c3ffff */
        .type           $_ZN7cutlass13device_kernelIN5flash19enable_sm80_to_sm89INS1_16FlashAttnBwdSm80INS1_25CollectiveMainloopBwdSm80ILi2ELi2EN4cute5tupleIJNS5_1CILi64EEENS7_ILi128EEES8_EEENS_10bfloat16_tEfNS_4arch4Sm80ELb0ELb1ELb1ELb1ELb0ELb0ELb0ELb0ELi2ELi2ELi4ELi2ELb1EEENS1_21CollectiveEpilogueBwdISA_SB_SD_Li256ELb1ELb0ELi2EEENS1_19SingleTileSchedulerILb1ELb0ELb0ELi128EEEEEEEEEvNT_6ParamsE$_ZN4cute12iter_adaptorIPKN7cutlass9uint128_tENS_8gmem_ptrIS4_EEEC2ES4_,@function
        .size           $_ZN7cutlass13device_kernelIN5flash19enable_sm80_to_sm89INS1_16FlashAttnBwdSm80INS1_25CollectiveMainloopBwdSm80ILi2ELi2EN4cute5tupleIJNS5_1CILi64EEENS7_ILi128EEES8_EEENS_10bfloat16_tEfNS_4arch4Sm80ELb0ELb1ELb1ELb1ELb0ELb0ELb0ELb0ELi2ELi2ELi4ELi2ELb1EEENS1_21CollectiveEpilogueBwdISA_SB_SD_Li256ELb1ELb0ELi2EEENS1_19SingleTileSchedulerILb1ELb0ELb0ELi128EEEEEEEEEvNT_6ParamsE$_ZN4cute12iter_adaptorIPKN7cutlass9uint128_tENS_8gmem_ptrIS4_EEEC2ES4_,($_ZN7cutlass13device_kernelIN5flash19enable_sm80_to_sm89INS1_16FlashAttnBwdSm80INS1_25CollectiveMainloopBwdSm80ILi2ELi2EN4cute5tupleIJNS5_1CILi64EEENS7_ILi128EEES8_EEENS_10bfloat16_tEfNS_4arch4Sm80ELb0ELb1ELb1ELb1ELb0ELb0ELb0ELb0ELi2ELi2ELi4ELi2ELb1EEENS1_21CollectiveEpilogueBwdISA_SB_SD_Li256ELb1ELb0ELi2EEENS1_19SingleTileSchedulerILb1ELb0ELb0ELi128EEEEEEEEEvNT_6ParamsE$_ZN4cute12iter_adaptorIPKfNS_8gmem_ptrIS2_EEEC2ES2_ - $_ZN7cutlass13device_kernelIN5flash19enable_sm80_to_sm89INS1_16FlashAttnBwdSm80INS1_25CollectiveMainloopBwdSm80ILi2ELi2EN4cute5tupleIJNS5_1CILi64EEENS7_ILi128EEES8_EEENS_10bfloat16_tEfNS_4arch4Sm80ELb0ELb1ELb1ELb1ELb0ELb0ELb0ELb0ELi2ELi2ELi4ELi2ELb1EEENS1_21CollectiveEpilogueBwdISA_SB_SD_Li256ELb1ELb0ELi2EEENS1_19SingleTileSchedulerILb1ELb0ELb0ELi128EEEEEEEEEvNT_6ParamsE$_ZN4cute12iter_adaptorIPKN7cutlass9uint128_tENS_8gmem_ptrIS4_EEEC2ES4_)
$_ZN7cutlass13device_kernelIN5flash19enable_sm80_to_sm89INS1_16FlashAttnBwdSm80INS1_25CollectiveMainloopBwdSm80ILi2ELi2EN4cute5tupleIJNS5_1CILi64EEENS7_ILi128EEES8_EEENS_10bfloat16_tEfNS_4arch4Sm80ELb0ELb1ELb1ELb1ELb0ELb0ELb0ELb0ELi2ELi2ELi4ELi2ELb1EEENS1_21CollectiveEpilogueBwdISA_SB_SD_Li256ELb1ELb0ELi2EEENS1_19SingleTileSchedulerILb1ELb0ELb0ELi128EEEEEEEEEvNT_6ParamsE$_ZN4cute12iter_adaptorIPKN7cutlass9uint128_tENS_8gmem_ptrIS4_EEEC2ES4_:
[----:B------:R-:W-:Y:S01]  /*8290*/  IADD3 R10, R4, -c[0x0][0x20], RZ ;  /* 0x80000800040a7a10 */ /* 0x000fe20007ffe0ff */
[----:B------:R-:W-:Y:S01]  /*82a0*/  IMAD.MOV.U32 R28, RZ, RZ, R18 ;  /* 0x000000ffff1c7224 */ /* 0x000fe200078e0012 */
[----:B------:R-:W-:-:S03]  /*82b0*/  MOV R29, 0x0 ;  /* 0x00000000001d7802 */ /* 0x000fc60000000f00 */
[----:B------:R1:W-:Y:S01]  /*82c0*/  STL.64 [R10], R6 ;  /* 0x000000060a007387 */ /* 0x0003e20000100a00 */
[----:B------:R-:W-:Y:S05]  /*82d0*/  RET.REL.NODEC R28 `(_ZN7cutlass13device_kernelIN5flash19enable_sm80_to_sm89INS1_16FlashAttnBwdSm80INS1_25CollectiveMainloopBwdSm80ILi2ELi2EN4cute5tupleIJNS5_1CILi64EEENS7_ILi128EEES8_EEENS_10bfloat16_tEfNS_4arch4Sm80ELb0ELb1ELb1ELb1ELb0ELb0ELb0ELb0ELi2ELi2ELi4ELi2ELb1EEENS1_21CollectiveEpilogueBwdISA_SB_SD_Li256ELb1ELb0ELi2EEENS1_19SingleTileSchedulerILb1ELb0ELb0ELi128EEEEEEEEEvNT_6ParamsE) ;  /* 0xffff7d201c007950 */ /* 0x000fea0003c3ffff */
        .type           $_ZN7cutlass13device_kernelIN5flash19enable_sm80_to_sm89INS1_16FlashAttnBwdSm80INS1_25CollectiveMainloopBwdSm80ILi2ELi2EN4cute5tupleIJNS5_1CILi64EEENS7_ILi128EEES8_EEENS_10bfloat16_tEfNS_4arch4Sm80ELb0ELb1ELb1ELb1ELb0ELb0ELb0ELb0ELi2ELi2ELi4ELi2ELb1EEENS1_21CollectiveEpilogueBwdISA_SB_SD_Li256ELb1ELb0ELi2EEENS1_19SingleTileSchedulerILb1ELb0ELb0ELi128EEEEEEEEEvNT_6ParamsE$_ZN4cute12iter_adaptorIPKfNS_8gmem_ptrIS2_EEEC2ES2_,@function
        .size           $_ZN7cutlass13device_kernelIN5flash19enable_sm80_to_sm89INS1_16FlashAttnBwdSm80INS1_25CollectiveMainloopBwdSm80ILi2ELi2EN4cute5tupleIJNS5_1CILi64EEENS7_ILi128EEES8_EEENS_10bfloat16_tEfNS_4arch4Sm80ELb0ELb1ELb1ELb1ELb0ELb0ELb0ELb0ELi2ELi2ELi4ELi2ELb1EEENS1_21CollectiveEpilogueBwdISA_SB_SD_Li256ELb1ELb0ELi2EEENS1_19SingleTileSchedulerILb1ELb0ELb0ELi128EEEEEEEEEvNT_6ParamsE$_ZN4cute12iter_adaptorIPKfNS_8gmem_ptrIS2_EEEC2ES2_,($_ZN7cutlass13device_kernelIN5flash19enable_sm80_to_sm89INS1_16FlashAttnBwdSm80INS1_25CollectiveMainloopBwdSm80ILi2ELi2EN4cute5tupleIJNS5_1CILi64EEENS7_ILi128EEES8_EEENS_10bfloat16_tEfNS_4arch4Sm80ELb0ELb1ELb1ELb1ELb0ELb0ELb0ELb0ELi2ELi2ELi4ELi2ELb1EEENS1_21CollectiveEpilogueBwdISA_SB_SD_Li256ELb1ELb0ELi2EEENS1_19SingleTileSchedulerILb1ELb0ELb0ELi128EEEEEEEEEvNT_6ParamsE$_ZN4cute12iter_adaptorIPN7cutlass10bfloat16_tENS_8smem_ptrIS3_EEEC2ES3_ - $_ZN7cutlass13device_kernelIN5flash19enable_sm80_to_sm89INS1_16FlashAttnBwdSm80INS1_25CollectiveMainloopBwdSm80ILi2ELi2EN4cute5tupleIJNS5_1CILi64EEENS7_ILi128EEES8_EEENS_10bfloat16_tEfNS_4arch4Sm80ELb0ELb1ELb1ELb1ELb0ELb0ELb0ELb0ELi2ELi2ELi4ELi2ELb1EEENS1_21CollectiveEpilogueBwdISA_SB_SD_Li256ELb1ELb0ELi2EEENS1_19SingleTileSchedulerILb1ELb0ELb0ELi128EEEEEEEEEvNT_6ParamsE$_ZN4cute12iter_adaptorIPKfNS_8gmem_ptrIS2_EEEC2ES2_)
$_ZN7cutlass13device_kernelIN5flash19enable_sm80_to_sm89INS1_16FlashAttnBwdSm80INS1_25CollectiveMainloopBwdSm80ILi2ELi2EN4cute5tupleIJNS5_1CILi64EEENS7_ILi128EEES8_EEENS_10bfloat16_tEfNS_4arch4Sm80ELb0ELb1ELb1ELb1ELb0ELb0ELb0ELb0ELi2ELi2ELi4ELi2ELb1EEENS1_21CollectiveEpilogueBwdISA_SB_SD_Li256ELb1ELb0ELi2EEENS1_19SingleTileSchedulerILb1ELb0ELb0ELi128EEEEEEEEEvNT_6ParamsE$_ZN4cute12iter_adaptorIPKfNS_8gmem_ptrIS2_EEEC2ES2_:
[----:B------:R-:W-:Y:S02]  /*82e0*/  IADD3 R6, R6, -c[0x0][0x20], RZ ;  /* 0x8000080006067a10 */ /* 0x000fe40007ffe0ff */
[----:B------:R-:W-:-:S03]  /*82f0*/  MOV R19, 0x0 ;  /* 0x0000000000137802 */ /* 0x000fc60000000f00 */
[----:B------:R1:W-:Y:S01]  /*8300*/  STL.64 [R6], R10 ;  /* 0x0000000a06007387 */ /* 0x0003e20000100a00 */
[----:B------:R-:W-:Y:S05]  /*8310*/  RET.REL.NODEC R18 `(_ZN7cutlass13device_kernelIN5flash19enable_sm80_to_sm89INS1_16FlashAttnBwdSm80INS1_25CollectiveMainloopBwdSm80ILi2ELi2EN4cute5tupleIJNS5_1CILi64EEENS7_ILi128EEES8_EEENS_10bfloat16_tEfNS_4arch4Sm80ELb0ELb1ELb1ELb1ELb0ELb0ELb0ELb0ELi2ELi2ELi4ELi2ELb1EEENS1_21CollectiveEpilogueBwdISA_SB_SD_Li256ELb1ELb0ELi2EEENS1_19SingleTileSchedulerILb1ELb0ELb0ELi128EEEEEEEEEvNT_6ParamsE) ;  /* 0xffff7ce012007950 */ /* 0x000fea0003c3ffff */
        .type           $_ZN7cutlass13device_kernelIN5flash19enable_sm80_to_sm89INS1_16FlashAttnBwdSm80INS1_25CollectiveMainloopBwdSm80ILi2ELi2EN4cute5tupleIJNS5_1CILi64EEENS7_ILi128EEES8_EEENS_10bfloat16_tEfNS_4arch4Sm80ELb0ELb1ELb1ELb1ELb0ELb0ELb0ELb0ELi2ELi2ELi4ELi2ELb1EEENS1_21CollectiveEpilogueBwdISA_SB_SD_Li256ELb1ELb0ELi2EEENS1_19SingleTileSchedulerILb1ELb0ELb0ELi128EEEEEEEEEvNT_6ParamsE$_ZN4cute12iter_adaptorIPN7cutlass10bfloat16_tENS_8smem_ptrIS3_EEEC2ES3_,@function
        .size           $_ZN7cutlass13device_kernelIN5flash19enable_sm80_to_sm89INS1_16FlashAttnBwdSm80INS1_25CollectiveMainloopBwdSm80ILi2ELi2EN4cute5tupleIJNS5_1CILi64EEENS7_ILi128EEES8_EEENS_10bfloat16_tEfNS_4arch4Sm80ELb0ELb1ELb1ELb1ELb0ELb0ELb0ELb0ELi2ELi2ELi4ELi2ELb1EEENS1_21CollectiveEpilogueBwdISA_SB_SD_Li256ELb1ELb0ELi2EEENS1_19SingleTileSchedulerILb1ELb0ELb0ELi128EEEEEEEEEvNT_6ParamsE$_ZN4cute12iter_adaptorIPN7cutlass10bfloat16_tENS_8smem_ptrIS3_EEEC2ES3_,($_ZN7cutlass13device_kernelIN5flash19enable_sm80_to_sm89INS1_16FlashAttnBwdSm80INS1_25CollectiveMainloopBwdSm80ILi2ELi2EN4cute5tupleIJNS5_1CILi64EEENS7_ILi128EEES8_EEENS_10bfloat16_tEfNS_4arch4Sm80ELb0ELb1ELb1ELb1ELb0ELb0ELb0ELb0ELi2ELi2ELi4ELi2ELb1EEENS1_21CollectiveEpilogueBwdISA_SB_SD_Li256ELb1ELb0ELi2EEENS1_19SingleTileSchedulerILb1ELb0ELb0ELi128EEEEEEEEEvNT_6ParamsE$_ZN4cute12iter_adaptorIPN7cutlass9uint128_tENS_8smem_ptrIS3_EEEC2ES3_ - $_ZN7cutlass13device_kernelIN5flash19enable_sm80_to_sm89INS1_16FlashAttnBwdSm80INS1_25CollectiveMainloopBwdSm80ILi2ELi2EN4cute5tupleIJNS5_1CILi64EEENS7_ILi128EEES8_EEENS_10bfloat16_tEfNS_4arch4Sm80ELb0ELb1ELb1ELb1ELb0ELb0ELb0ELb0ELi2ELi2ELi4ELi2ELb1EEENS1_21CollectiveEpilogueBwdISA_SB_SD_Li256ELb1ELb0ELi2EEENS1_19SingleTileSchedulerILb1ELb0ELb0ELi128EEEEEEEEEvNT_6ParamsE$_ZN4cute12iter_adaptorIPN7cutlass10bfloat16_tENS_8smem_ptrIS3_EEEC2ES3_)
$_ZN7cutlass13device_kernelIN5flash19enable_sm80_to_sm89INS1_16FlashAttnBwdSm80INS1_25CollectiveMainloopBwdSm80ILi2ELi2EN4cute5tupleIJNS5_1CILi64EEENS7_ILi128EEES8_EEENS_10bfloat16_tEfNS_4arch4Sm80ELb0ELb1ELb1ELb1ELb0ELb0ELb0ELb0ELi2ELi2ELi4ELi2ELb1EEENS1_21CollectiveEpilogueBwdISA_SB_SD_Li256ELb1ELb0ELi2EEENS1_19SingleTileSchedulerILb1ELb0ELb0ELi128EEEEEEEEEvNT_6ParamsE$_ZN4cute12iter_adaptorIPN7cutlass10bfloat16_tENS_8smem_ptrIS3_EEEC2ES3_:
[----:B------:R-:W-:Y:S01]  /*8320*/  IADD3 R6, R4, -c[0x0][0x20], RZ ;  /* 0x8000080004067a10 */ /* 0x000fe20007ffe0ff */
[----:B------:R-:W-:Y:S01]  /*8330*/  IMAD.MOV.U32 R28, RZ, RZ, R18 ;  /* 0x000000ffff1c7224 */ /* 0x000fe200078e0012 */
[----:B------:R-:W-:-:S03]  /*8340*/  MOV R29, 0x0 ;  /* 0x00000000001d7802 */ /* 0x000fc60000000f00 */
[----:B------:R1:W-:Y:S01]  /*8350*/  STL.64 [R6], R8 ;  /* 0x0000000806007387 */ /* 0x0003e20000100a00 */
[----:B------:R-:W-:Y:S05]  /*8360*/  RET.REL.NODEC R28 `(_ZN7cutlass13device_kernelIN5flash19enable_sm80_to_sm89INS1_16FlashAttnBwdSm80INS1_25CollectiveMainloopBwdSm80ILi2ELi2EN4cute5tupleIJNS5_1CILi64EEENS7_ILi128EEES8_EEENS_10bfloat16_tEfNS_4arch4Sm80ELb0ELb1ELb1ELb1ELb0ELb0ELb0ELb0ELi2ELi2ELi4ELi2ELb1EEENS1_21CollectiveEpilogueBwdISA_SB_SD_Li256ELb1ELb0ELi2EEENS1_19SingleTileSchedulerILb1ELb0ELb0ELi128EEEEEEEEEvNT_6ParamsE) ;  /* 0xffff7c901c007950 */ /* 0x000fea0003c3ffff */
        .type           $_ZN7cutlass13device_kernelIN5flash19enable_sm80_to_sm89INS1_16FlashAttnBwdSm80INS1_25CollectiveMainloopBwdSm80ILi2ELi2EN4cute5tupleIJNS5_1CILi64EEENS7_ILi128EEES8_EEENS_10bfloat16_tEfNS_4arch4Sm80ELb0ELb1ELb1ELb1ELb0ELb0ELb0ELb0ELi2ELi2ELi4ELi2ELb1EEENS1_21CollectiveEpilogueBwdISA_SB_SD_Li256ELb1ELb0ELi2EEENS1_19SingleTileSchedulerILb1ELb0ELb0ELi128EEEEEEEEEvNT_6ParamsE$_ZN4cute12iter_adaptorIPN7cutlass9uint128_tENS_8smem_ptrIS3_EEEC2ES3_,@function
        .size           $_ZN7cutlass13device_kernelIN5flash19enable_sm80_to_sm89INS1_16FlashAttnBwdSm80INS1_25CollectiveMainloopBwdSm80ILi2ELi2EN4cute5tupleIJNS5_1CILi64EEENS7_ILi128EEES8_EEENS_10bfloat16_tEfNS_4arch4Sm80ELb0ELb1ELb1ELb1ELb0ELb0ELb0ELb0ELi2ELi2ELi4ELi2ELb1EEENS1_21CollectiveEpilogueBwdISA_SB_SD_Li256ELb1ELb0ELi2EEENS1_19SingleTileSchedulerILb1ELb0ELb0ELi128EEEEEEEEEvNT_6ParamsE$_ZN4cute12iter_adaptorIPN7cutlass9uint128_tENS_8smem_ptrIS3_EEEC2ES3_,($_ZN7cutlass13device_kernelIN5flash19enable_sm80_to_sm89INS1_16FlashAttnBwdSm80INS1_25CollectiveMainloopBwdSm80ILi2ELi2EN4cute5tupleIJNS5_1CILi64EEENS7_ILi128EEES8_EEENS_10bfloat16_tEfNS_4arch4Sm80ELb0ELb1ELb1ELb1ELb0ELb0ELb0ELb0ELi2ELi2ELi4ELi2ELb1EEENS1_21CollectiveEpilogueBwdISA_SB_SD_Li256ELb1ELb0ELi2EEENS1_19SingleTileSchedulerILb1ELb0ELb0ELi128EEEEEEEEEvNT_6ParamsE$_ZN4cute12iter_adaptorIPfNS_8smem_ptrIS1_EEEC2ES1_ - $_ZN7cutlass13device_kernelIN5flash19enable_sm80_to_sm89INS1_16FlashAttnBwdSm80INS1_25CollectiveMainloopBwdSm80ILi2ELi2EN4cute5tupleIJNS5_1CILi64EEENS7_ILi128EEES8_EEENS_10bfloat16_tEfNS_4arch4Sm80ELb0ELb1ELb1ELb1ELb0ELb0ELb0ELb0ELi2ELi2ELi4ELi2ELb1EEENS1_21CollectiveEpilogueBwdISA_SB_SD_Li256ELb1ELb0ELi2EEENS1_19SingleTileSchedulerILb1ELb0ELb0ELi128EEEEEEEEEvNT_6ParamsE$_ZN4cute12iter_adaptorIPN7cutlass9uint128_tENS_8smem_ptrIS3_EEEC2ES3_)
$_ZN7cutlass13device_kernelIN5flash19enable_sm80_to_sm89INS1_16FlashAttnBwdSm80INS1_25CollectiveMainloopBwdSm80ILi2ELi2EN4cute5tupleIJNS5_1CILi64EEENS7_ILi128EEES8_EEENS_10bfloat16_tEfNS_4arch4Sm80ELb0ELb1ELb1ELb1ELb0ELb0ELb0ELb0ELi2ELi2ELi4ELi2ELb1EEENS1_21CollectiveEpilogueBwdISA_SB_SD_Li256ELb1ELb0ELi2EEENS1_19SingleTileSchedulerILb1ELb0ELb0ELi128EEEEEEEEEvNT_6ParamsE$_ZN4cute12iter_adaptorIPN7cutlass9uint128_tENS_8smem_ptrIS3_EEEC2ES3_:
[----:B------:R-:W-:Y:S01]  /*8370*/  IADD3 R8, R4, -c[0x0][0x20], RZ ;  /* 0x8000080004087a10 */ /* 0x000fe20007ffe0ff */
[----:B------:R-:W-:Y:S01]  /*8380*/  IMAD.MOV.U32 R28, RZ, RZ, R16 ;  /* 0x000000ffff1c7224 */ /* 0x000fe200078e0010 */
[----:B------:R-:W-:-:S03]  /*8390*/  MOV R29, 0x0 ;  /* 0x00000000001d7802 */ /* 0x000fc60000000f00 */
[----:B------:R1:W-:Y:S01]  /*83a0*/  STL.64 [R8], R6 ;  /* 0x0000000608007387 */ /* 0x0003e20000100a00 */
[----:B------:R-:W-:Y:S05]  /*83b0*/  RET.REL.NODEC R28 `(_ZN7cutlass13device_kernelIN5flash19enable_sm80_to_sm89INS1_16FlashAttnBwdSm80INS1_25CollectiveMainloopBwdSm80ILi2ELi2EN4cute5tupleIJNS5_1CILi64EEENS7_ILi128EEES8_EEENS_10bfloat16_tEfNS_4arch4Sm80ELb0ELb1ELb1ELb1ELb0ELb0ELb0ELb0ELi2ELi2ELi4ELi2ELb1EEENS1_21CollectiveEpilogueBwdISA_SB_SD_Li256ELb1ELb0ELi2EEENS1_19SingleTileSchedulerILb1ELb0ELb0ELi128EEEEEEEEEvNT_6ParamsE) ;  /* 0xffff7c401c007950 */ /* 0x000fea0003c3ffff */
        .type           $_ZN7cutlass13device_kernelIN5flash19enable_sm80_to_sm89INS1_16FlashAttnBwdSm80INS1_25CollectiveMainloopBwdSm80ILi2ELi2EN4cute5tupleIJNS5_1CILi64EEENS7_ILi128EEES8_EEENS_10bfloat16_tEfNS_4arch4Sm80ELb0ELb1ELb1ELb1ELb0ELb0ELb0ELb0ELi2ELi2ELi4ELi2ELb1EEENS1_21CollectiveEpilogueBwdISA_SB_SD_Li256ELb1ELb0ELi2EEENS1_19SingleTileSchedulerILb1ELb0ELb0ELi128EEEEEEEEEvNT_6ParamsE$_ZN4cute12iter_adaptorIPfNS_8smem_ptrIS1_EEEC2ES1_,@function
        .size           $_ZN7cutlass13device_kernelIN5flash19enable_sm80_to_sm89INS1_16FlashAttnBwdSm80INS1_25CollectiveMainloopBwdSm80ILi2ELi2EN4cute5tupleIJNS5_1CILi64EEENS7_ILi128EEES8_EEENS_10bfloat16_tEfNS_4arch4Sm80ELb0ELb1ELb1ELb1ELb0ELb0ELb0ELb0ELi2ELi2ELi4ELi2ELb1EEENS1_21CollectiveEpilogueBwdISA_SB_SD_Li256ELb1ELb0ELi2EEENS1_19SingleTileSchedulerILb1ELb0ELb0ELi128EEEEEEEEEvNT_6ParamsE$_ZN4cute12iter_adaptorIPfNS_8smem_ptrIS1_EEEC2ES1_,($_ZN7cutlass13device_kernelIN5flash19enable_sm80_to_sm89INS1_16FlashAttnBwdSm80INS1_25CollectiveMainloopBwdSm80ILi2ELi2EN4cute5tupleIJNS5_1CILi64EEENS7_ILi128EEES8_EEENS_10bfloat16_tEfNS_4arch4Sm80ELb0ELb1ELb1ELb1ELb0ELb0ELb0ELb0ELi2ELi2ELi4ELi2ELb1EEENS1_21CollectiveEpilogueBwdISA_SB_SD_Li256ELb1ELb0ELi2EEENS1_19SingleTileSchedulerILb1ELb0ELb0ELi128EEEEEEEEEvNT_6ParamsE$_ZN4cute3eso3ESOILb0ELb0EJNS_15ArithmeticTupleIJiiEEEiiiEEC2ERKS3_RKiS8_S8_ - $_ZN7cutlass13device_kernelIN5flash19enable_sm80_to_sm89INS1_16FlashAttnBwdSm80INS1_25CollectiveMainloopBwdSm80ILi2ELi2EN4cute5tupleIJNS5_1CILi64EEENS7_ILi128EEES8_EEENS_10bfloat16_tEfNS_4arch4Sm80ELb0ELb1ELb1ELb1ELb0ELb0ELb0ELb0ELi2ELi2ELi4ELi2ELb1EEENS1_21CollectiveEpilogueBwdISA_SB_SD_Li256ELb1ELb0ELi2EEENS1_19SingleTileSchedulerILb1ELb0ELb0ELi128EEEEEEEEEvNT_6ParamsE$_ZN4cute12iter_adaptorIPfNS_8smem_ptrIS1_EEEC2ES1_)
$_ZN7cutlass13device_kernelIN5flash19enable_sm80_to_sm89INS1_16FlashAttnBwdSm80INS1_25CollectiveMainloopBwdSm80ILi2ELi2EN4cute5tupleIJNS5_1CILi64EEENS7_ILi128EEES8_EEENS_10bfloat16_tEfNS_4arch4Sm80ELb0ELb1ELb1ELb1ELb0ELb0ELb0ELb0ELi2ELi2ELi4ELi2ELb1EEENS1_21CollectiveEpilogueBwdISA_SB_SD_Li256ELb1ELb0ELi2EEENS1_19SingleTileSchedulerILb1ELb0ELb0ELi128EEEEEEEEEvNT_6ParamsE$_ZN4cute12iter_adaptorIPfNS_8smem_ptrIS1_EEEC2ES1_:
[----:B------:R-:W-:Y:S02]  /*83c0*/  IADD3 R6, R6, -c[0x0][0x20], RZ ;  /* 0x8000080006067a10 */ /* 0x000fe40007ffe0ff */
[----:B------:R-:W-:-:S03]  /*83d0*/  MOV R19, 0x0 ;  /* 0x0000000000137802 */ /* 0x000fc60000000f00 */
[----:B------:R1:W-:Y:S01]  /*83e0*/  STL.64 [R6], R8 ;  /* 0x0000000806007387 */ /* 0x0003e20000100a00 */
[----:B------:R-:W-:Y:S05]  /*83f0*/  RET.REL.NODEC R18 `(_ZN7cutlass13device_kernelIN5flash19enable_sm80_to_sm89INS1_16FlashAttnBwdSm80INS1_25CollectiveMainloopBwdSm80ILi2ELi2EN4cute5tupleIJNS5_1CILi64EEENS7_ILi128EEES8_EEENS_10bfloat16_tEfNS_4arch4Sm80ELb0ELb1ELb1ELb1ELb0ELb0ELb0ELb0ELi2ELi2ELi4ELi2ELb1EEENS1_21CollectiveEpilogueBwdISA_SB_SD_Li256ELb1ELb0ELi2EEENS1_19SingleTileSchedulerILb1ELb0ELb0ELi128EEEEEEEEEvNT_6ParamsE) ;  /* 0xffff7c0012007950 */ /* 0x000fea0003c3ffff */
        .type           $_ZN7cutlass13device_kernelIN5flash19enable_sm80_to_sm89INS1_16FlashAttnBwdSm80INS1_25CollectiveMainloopBwdSm80ILi2ELi2EN4cute5tupleIJNS5_1CILi64EEENS7_ILi128EEES8_EEENS_10bfloat16_tEfNS_4arch4Sm80ELb0ELb1ELb1ELb1ELb0ELb0ELb0ELb0ELi2ELi2ELi4ELi2ELb1EEENS1_21CollectiveEpilogueBwdISA_SB_SD_Li256ELb1ELb0ELi2EEENS1_19SingleTileSchedulerILb1ELb0ELb0ELi128EEEEEEEEEvNT_6ParamsE$_ZN4cute3eso3ESOILb0ELb0EJNS_15ArithmeticTupleIJiiEEEiiiEEC2ERKS3_RKiS8_S8_,@function
        .size           $_ZN7cutlass13device_kernelIN5flash19enable_sm80_to_sm89INS1_16FlashAttnBwdSm80INS1_25CollectiveMainloopBwdSm80ILi2ELi2EN4cute5tupleIJNS5_1CILi64EEENS7_ILi128EEES8_EEENS_10bfloat16_tEfNS_4arch4Sm80ELb0ELb1ELb1ELb1ELb0ELb0ELb0ELb0ELi2ELi2ELi4ELi2ELb1EEENS1_21CollectiveEpilogueBwdISA_SB_SD_Li256ELb1ELb0ELi2EEENS1_19SingleTileSchedulerILb1ELb0ELb0ELi128EEEEEEEEEvNT_6ParamsE$_ZN4cute3eso3ESOILb0ELb0EJNS_15ArithmeticTupleIJiiEEEiiiEEC2ERKS3_RKiS8_S8_,($_ZN7cutlass13device_kernelIN5flash19enable_sm80_to_sm89INS1_16FlashAttnBwdSm80INS1_25CollectiveMainloopBwdSm80ILi2ELi2EN4cute5tupleIJNS5_1CILi64EEENS7_ILi128EEES8_EEENS_10bfloat16_tEfNS_4arch4Sm80ELb0ELb1ELb1ELb1ELb0ELb0ELb0ELb0ELi2ELi2ELi4ELi2ELb1EEENS1_21CollectiveEpilogueBwdISA_SB_SD_Li256ELb1ELb0ELi2EEENS1_19SingleTileSchedulerILb1ELb0ELb0ELi128EEEEEEEEEvNT_6ParamsE$_ZN4cute3eso3ESOILb0ELb0EJNS_5tupleIJiiEEEiiiEEC2ERKS3_RKiS8_S8_ - $_ZN7cutlass13device_kernelIN5flash19enable_sm80_to_sm89INS1_16FlashAttnBwdSm80INS1_25CollectiveMainloopBwdSm80ILi2ELi2EN4cute5tupleIJNS5_1CILi64EEENS7_ILi128EEES8_EEENS_10bfloat16_tEfNS_4arch4Sm80ELb0ELb1ELb1ELb1ELb0ELb0ELb0ELb0ELi2ELi2ELi4ELi2ELb1EEENS1_21CollectiveEpilogueBwdISA_SB_SD_Li256ELb1ELb0ELi2EEENS1_19SingleTileSchedulerILb1ELb0ELb0ELi128EEEEEEEEEvNT_6ParamsE$_ZN4cute3eso3ESOILb0ELb0EJNS_15ArithmeticTupleIJiiEEEiiiEEC2ERKS3_RKiS8_S8_)
$_ZN7cutlass13device_kernelIN5flash19enable_sm80_to_sm89INS1_16FlashAttnBwdSm80INS1_25CollectiveMainloopBwdSm80ILi2ELi2EN4cute5tupleIJNS5_1CILi64EEENS7_ILi128EEES8_EEENS_10bfloat16_tEfNS_4arch4Sm80ELb0ELb1ELb1ELb1ELb0ELb0ELb0ELb0ELi2ELi2ELi4ELi2ELb1EEENS1_21CollectiveEpilogueBwdISA_SB_SD_Li256ELb1ELb0ELi2EEENS1_19SingleTileSchedulerILb1ELb0ELb0ELi128EEEEEEEEEvNT_6ParamsE$_ZN4cute3eso3ESOILb0ELb0EJNS_15ArithmeticTupleIJiiEEEiiiEEC2ERKS3_RKiS8_S8_:
        /* <DEDUP_REMOVED lines=14> */
[----:B------:R-:W-:Y:S05]  /*84e0*/  RET.REL.NODEC R82 `(_ZN7cutlass13device_kernelIN5flash19enable_sm80_to_sm89INS1_16FlashAttnBwdSm80INS1_25CollectiveMainloopBwdSm80ILi2ELi2EN4cute5tupleIJNS5_1CILi64EEENS7_ILi128EEES8_EEENS_10bfloat16_tEfNS_4arch4Sm80ELb0ELb1ELb1ELb1ELb0ELb0ELb0ELb0ELi2ELi2ELi4ELi2ELb1EEENS1_21CollectiveEpilogueBwdISA_SB_SD_Li256ELb1ELb0ELi2EEENS1_19SingleTileSchedulerILb1ELb0ELb0ELi128EEEEEEEEEvNT_6ParamsE) ;  /* 0xffff7b1052007950 */ /* 0x000fea0003c3ffff */
        .type           $_ZN7cutlass13device_kernelIN5flash19enable_sm80_to_sm89INS1_16FlashAttnBwdSm80INS1_25CollectiveMainloopBwdSm80ILi2ELi2EN4cute5tupleIJNS5_1CILi64EEENS7_ILi128EEES8_EEENS_10bfloat16_tEfNS_4arch4Sm80ELb0ELb1ELb1ELb1ELb0ELb0ELb0ELb0ELi2ELi2ELi4ELi2ELb1EEENS1_21CollectiveEpilogueBwdISA_SB_SD_Li256ELb1ELb0ELi2EEENS1_19SingleTileSchedulerILb1ELb0ELb0ELi128EEEEEEEEEvNT_6ParamsE$_ZN4cute3eso3ESOILb0ELb0EJNS_5tupleIJiiEEEiiiEEC2ERKS3_RKiS8_S8_,@function
        .size           $_ZN7cutlass13device_kernelIN5flash19enable_sm80_to_sm89INS1_16FlashAttnBwdSm80INS1_25CollectiveMainloopBwdSm80ILi2ELi2EN4cute5tupleIJNS5_1CILi64EEENS7_ILi128EEES8_EEENS_10bfloat16_tEfNS_4arch4Sm80ELb0ELb1ELb1ELb1ELb0ELb0ELb0ELb0ELi2ELi2ELi4ELi2ELb1EEENS1_21CollectiveEpilogueBwdISA_SB_SD_Li256ELb1ELb0ELi2EEENS1_19SingleTileSchedulerILb1ELb0ELb0ELi128EEEEEEEEEvNT_6ParamsE$_ZN4cute3eso3ESOILb0ELb0EJNS_5tupleIJiiEEEiiiEEC2ERKS3_RKiS8_S8_,($_ZN7cutlass13device_kernelIN5flash19enable_sm80_to_sm89INS1_16FlashAttnBwdSm80INS1_25CollectiveMainloopBwdSm80ILi2ELi2EN4cute5tupleIJNS5_1CILi64EEENS7_ILi128EEES8_EEENS_10bfloat16_tEfNS_4arch4Sm80ELb0ELb1ELb1ELb1ELb0ELb0ELb0ELb0ELi2ELi2ELi4ELi2ELb1EEENS1_21CollectiveEpilogueBwdISA_SB_SD_Li256ELb1ELb0ELi2EEENS1_19SingleTileSchedulerILb1ELb0ELb0ELi128EEEEEEEEEvNT_6ParamsE$_ZN4cute3eso3ESOILb0ELb0EJNS_6LayoutINS_5tupleIJNS3_IJNS_1CILi8EEENS4_ILi1EEEEEENS4_ILi2EEES6_EEENS3_IJNS3_IJS6_NS4_ILi0EEEEEElSA_EEEEENS_10ViewEngineINS_8gmem_ptrIPKN7cutlass10bfloat16_tEEEEEEEC2ERKSD_RKSL_ - $_ZN7cutlass13device_kernelIN5flash19enable_sm80_to_sm89INS1_16FlashAttnBwdSm80INS1_25CollectiveMainloopBwdSm80ILi2ELi2EN4cute5tupleIJNS5_1CILi64EEENS7_ILi128EEES8_EEENS_10bfloat16_tEfNS_4arch4Sm80ELb0ELb1ELb1ELb1ELb0ELb0ELb0ELb0ELi2ELi2ELi4ELi2ELb1EEENS1_21CollectiveEpilogueBwdISA_SB_SD_Li256ELb1ELb0ELi2EEENS1_19SingleTileSchedulerILb1ELb0ELb0ELi128EEEEEEEEEvNT_6ParamsE$_ZN4cute3eso3ESOILb0ELb0EJNS_5tupleIJiiEEEiiiEEC2ERKS3_RKiS8_S8_)
$_ZN7cutlass13device_kernelIN5flash19enable_sm80_to_sm89INS1_16FlashAttnBwdSm80INS1_25CollectiveMainloopBwdSm80ILi2ELi2EN4cute5tupleIJNS5_1CILi64EEENS7_ILi128EEES8_EEENS_10bfloat16_tEfNS_4arch4Sm80ELb0ELb1ELb1ELb1ELb0ELb0ELb0ELb0ELi2ELi2ELi4ELi2ELb1EEENS1_21CollectiveEpilogueBwdISA_SB_SD_Li256ELb1ELb0ELi2EEENS1_19SingleTileSchedulerILb1ELb0ELb0ELi128EEEEEEEEEvNT_6ParamsE$_ZN4cute3eso3ESOILb0ELb0EJNS_5tupleIJiiEEEiiiEEC2ERKS3_RKiS8_S8_:
        /* <DEDUP_REMOVED lines=13> */
[----:B------:R-:W-:Y:S05]  /*85c0*/  RET.REL.NODEC R10 `(_ZN7cutlass13device_kernelIN5flash19enable_sm80_to_sm89INS1_16FlashAttnBwdSm80INS1_25CollectiveMainloopBwdSm80ILi2ELi2EN4cute5tupleIJNS5_1CILi64EEENS7_ILi128EEES8_EEENS_10bfloat16_tEfNS_4arch4Sm80ELb0ELb1ELb1ELb1ELb0ELb0ELb0ELb0ELi2ELi2ELi4ELi2ELb1EEENS1_21CollectiveEpilogueBwdISA_SB_SD_Li256ELb1ELb0ELi2EEENS1_19SingleTileSchedulerILb1ELb0ELb0ELi128EEEEEEEEEvNT_6ParamsE) ;  /* 0xffff7a300a007950 */ /* 0x000fea0003c3ffff */
        .type           $_ZN7cutlass13device_kernelIN5flash19enable_sm80_to_sm89INS1_16FlashAttnBwdSm80INS1_25CollectiveMainloopBwdSm80ILi2ELi2EN4cute5tupleIJNS5_1CILi64EEENS7_ILi128EEES8_EEENS_10bfloat16_tEfNS_4arch4Sm80ELb0ELb1ELb1ELb1ELb0ELb0ELb0ELb0ELi2ELi2ELi4ELi2ELb1EEENS1_21CollectiveEpilogueBwdISA_SB_SD_Li256ELb1ELb0ELi2EEENS1_19SingleTileSchedulerILb1ELb0ELb0ELi128EEEEEEEEEvNT_6ParamsE$_ZN4cute3eso3ESOILb0ELb0EJNS_6LayoutINS_5tupleIJNS3_IJNS_1CILi8EEENS4_ILi1EEEEEENS4_ILi2EEES6_EEENS3_IJNS3_IJS6_NS4_ILi0EEEEEElSA_EEEEENS_10ViewEngineINS_8gmem_ptrIPKN7cutlass10bfloat16_tEEEEEEEC2ERKSD_RKSL_,@function
        .size           $_ZN7cutlass13device_kernelIN5flash19enable_sm80_to_sm89INS1_16FlashAttnBwdSm80INS1_25CollectiveMainloopBwdSm80ILi2ELi2EN4cute5tupleIJNS5_1CILi64EEENS7_ILi128EEES8_EEENS_10bfloat16_tEfNS_4arch4Sm80ELb0ELb1ELb1ELb1ELb0ELb0ELb0ELb0ELi2ELi2ELi4ELi2ELb1EEENS1_21CollectiveEpilogueBwdISA_SB_SD_Li256ELb1ELb0ELi2EEENS1_19SingleTileSchedulerILb1ELb0ELb0ELi128EEEEEEEEEvNT_6ParamsE$_ZN4cute3eso3ESOILb0ELb0EJNS_6LayoutINS_5tupleIJNS3_IJNS_1CILi8EEENS4_ILi1EEEEEENS4_ILi2EEES6_EEENS3_IJNS3_IJS6_NS4_ILi0EEEEEElSA_EEEEENS_10ViewEngineINS_8gmem_ptrIPKN7cutlass10bfloat16_tEEEEEEEC2ERKSD_RKSL_,($_ZN7cutlass13device_kernelIN5flash19enable_sm80_to_sm89INS1_16FlashAttnBwdSm80INS1_25CollectiveMainloopBwdSm80ILi2ELi2EN4cute5tupleIJNS5_1CILi64EEENS7_ILi128EEES8_EEENS_10bfloat16_tEfNS_4arch4Sm80ELb0ELb1ELb1ELb1ELb0ELb0ELb0ELb0ELi2ELi2ELi4ELi2ELb1EEENS1_21CollectiveEpilogueBwdISA_SB_SD_Li256ELb1ELb0ELi2EEENS1_19SingleTileSchedulerILb1ELb0ELb0ELi128EEEEEEEEEvNT_6ParamsE$_ZN4cute3eso3ESOILb0ELb0EJNS_6LayoutINS_5tupleIJNS3_IJNS_1CILi8EEENS4_ILi1EEEEEENS4_ILi2EEES6_EEENS3_IJNS3_IJS6_NS4_ILi0EEEEEElSA_EEEEElEEC2ERKSD_RKl - $_ZN7cutlass13device_kernelIN5flash19enable_sm80_to_sm89INS1_16FlashAttnBwdSm80INS1_25CollectiveMainloopBwdSm80ILi2ELi2EN4cute5tupleIJNS5_1CILi64EEENS7_ILi128EEES8_EEENS_10bfloat16_tEfNS_4arch4Sm80ELb0ELb1ELb1ELb1ELb0ELb0ELb0ELb0ELi2ELi2ELi4ELi2ELb1EEENS1_21CollectiveEpilogueBwdISA_SB_SD_Li256ELb1ELb0ELi2EEENS1_19SingleTileSchedulerILb1ELb0ELb0ELi128EEEEEEEEEvNT_6ParamsE$_ZN4cute3eso3ESOILb0ELb0EJNS_6LayoutINS_5tupleIJNS3_IJNS_1CILi8EEENS4_ILi1EEEEEENS4_ILi2EEES6_EEENS3_IJNS3_IJS6_NS4_ILi0EEEEEElSA_EEEEENS_10ViewEngineINS_8gmem_ptrIPKN7cutlass10bfloat16_tEEEEEEEC2ERKSD_RKSL_)
$_ZN7cutlass13device_kernelIN5flash19enable_sm80_to_sm89INS1_16FlashAttnBwdSm80INS1_25CollectiveMainloopBwdSm80ILi2ELi2EN4cute5tupleIJNS5_1CILi64EEENS7_ILi128EEES8_EEENS_10bfloat16_tEfNS_4arch4Sm80ELb0ELb1ELb1ELb1ELb0ELb0ELb0ELb0ELi2ELi2ELi4ELi2ELb1EEENS1_21CollectiveEpilogueBwdISA_SB_SD_Li256ELb1ELb0ELi2EEENS1_19SingleTileSchedulerILb1ELb0ELb0ELi128EEEEEEEEEvNT_6ParamsE$_ZN4cute3eso3ESOILb0ELb0EJNS_6LayoutINS_5tupleIJNS3_IJNS_1CILi8EEENS4_ILi1EEEEEENS4_ILi2EEES6_EEENS3_IJNS3_IJS6_NS4_ILi0EEEEEElSA_EEEEENS_10ViewEngineINS_8gmem_ptrIPKN7cutlass10bfloat16_tEEEEEEEC2ERKSD_RKSL_:
        /* <DEDUP_REMOVED lines=8> */
[----:B------:R-:W-:Y:S05]  /*8650*/  RET.REL.NODEC R10 `(_ZN7cutlass13device_kernelIN5flash19enable_sm80_to_sm89INS1_16FlashAttnBwdSm80INS1_25CollectiveMainloopBwdSm80ILi2ELi2EN4cute5tupleIJNS5_1CILi64EEENS7_ILi128EEES8_EEENS_10bfloat16_tEfNS_4arch4Sm80ELb0ELb1ELb1ELb1ELb0ELb0ELb0ELb0ELi2ELi2ELi4ELi2ELb1EEENS1_21CollectiveEpilogueBwdISA_SB_SD_Li256ELb1ELb0ELi2EEENS1_19SingleTileSchedulerILb1ELb0ELb0ELi128EEEEEEEEEvNT_6ParamsE) ;  /* 0xffff79a00a007950 */ /* 0x000fea0003c3ffff */
        .type           $_ZN7cutlass13device_kernelIN5flash19enable_sm80_to_sm89INS1_16FlashAttnBwdSm80INS1_25CollectiveMainloopBwdSm80ILi2ELi2EN4cute5tupleIJNS5_1CILi64EEENS7_ILi128EEES8_EEENS_10bfloat16_tEfNS_4arch4Sm80ELb0ELb1ELb1ELb1ELb0ELb0ELb0ELb0ELi2ELi2ELi4ELi2ELb1EEENS1_21CollectiveEpilogueBwdISA_SB_SD_Li256ELb1ELb0ELi2EEENS1_19SingleTileSchedulerILb1ELb0ELb0ELi128EEEEEEEEEvNT_6ParamsE$_ZN4cute3eso3ESOILb0ELb0EJNS_6LayoutINS_5tupleIJNS3_IJNS_1CILi8EEENS4_ILi1EEEEEENS4_ILi2EEES6_EEENS3_IJNS3_IJS6_NS4_ILi0EEEEEElSA_EEEEElEEC2ERKSD_RKl,@function
        .size           $_ZN7cutlass13device_kernelIN5flash19enable_sm80_to_sm89INS1_16FlashAttnBwdSm80INS1_25CollectiveMainloopBwdSm80ILi2ELi2EN4cute5tupleIJNS5_1CILi64EEENS7_ILi128EEES8_EEENS_10bfloat16_tEfNS_4arch4Sm80ELb0ELb1ELb1ELb1ELb0ELb0ELb0ELb0ELi2ELi2ELi4ELi2ELb1EEENS1_21CollectiveEpilogueBwdISA_SB_SD_Li256ELb1ELb0ELi2EEENS1_19SingleTileSchedulerILb1ELb0ELb0ELi128EEEEEEEEEvNT_6ParamsE$_ZN4cute3eso3ESOILb0ELb0EJNS_6LayoutINS_5tupleIJNS3_IJNS_1CILi8EEENS4_ILi1EEEEEENS4_ILi2EEES6_EEENS3_IJNS3_IJS6_NS4_ILi0EEEEEElSA_EEEEElEEC2ERKSD_RKl,($_ZN7cutlass13device_kernelIN5flash19enable_sm80_to_sm89INS1_16FlashAttnBwdSm80INS1_25CollectiveMainloopBwdSm80ILi2ELi2EN4cute5tupleIJNS5_1CILi64EEENS7_ILi128EEES8_EEENS_10bfloat16_tEfNS_4arch4Sm80ELb0ELb1ELb1ELb1ELb0ELb0ELb0ELb0ELi2ELi2ELi4ELi2ELb1EEENS1_21CollectiveEpilogueBwdISA_SB_SD_Li256ELb1ELb0ELi2EEENS1_19SingleTileSchedulerILb1ELb0ELb0ELi128EEEEEEEEEvNT_6ParamsE$_ZN4cute3eso3ESOILb0ELb0EJiiEEC2ERKiS4_ - $_ZN7cutlass13device_kernelIN5flash19enable_sm80_to_sm89INS1_16FlashAttnBwdSm80INS1_25CollectiveMainloopBwdSm80ILi2ELi2EN4cute5tupleIJNS5_1CILi64EEENS7_ILi128EEES8_EEENS_10bfloat16_tEfNS_4arch4Sm80ELb0ELb1ELb1ELb1ELb0ELb0ELb0ELb0ELi2ELi2ELi4ELi2ELb1EEENS1_21CollectiveEpilogueBwdISA_SB_SD_Li256ELb1ELb0ELi2EEENS1_19SingleTileSchedulerILb1ELb0ELb0ELi128EEEEEEEEEvNT_6ParamsE$_ZN4cute3eso3ESOILb0ELb0EJNS_6LayoutINS_5tupleIJNS3_IJNS_1CILi8EEENS4_ILi1EEEEEENS4_ILi2EEES6_EEENS3_IJNS3_IJS6_NS4_ILi0EEEEEElSA_EEEEElEEC2ERKSD_RKl)
$_ZN7cutlass13device_kernelIN5flash19enable_sm80_to_sm89INS1_16FlashAttnBwdSm80INS1_25CollectiveMainloopBwdSm80ILi2ELi2EN4cute5tupleIJNS5_1CILi64EEENS7_ILi128EEES8_EEENS_10bfloat16_tEfNS_4arch4Sm80ELb0ELb1ELb1ELb1ELb0ELb0ELb0ELb0ELi2ELi2ELi4ELi2ELb1EEENS1_21CollectiveEpilogueBwdISA_SB_SD_Li256ELb1ELb0ELi2EEENS1_19SingleTileSchedulerILb1ELb0ELb0ELi128EEEEEEEEEvNT_6ParamsE$_ZN4cute3eso3ESOILb0ELb0EJNS_6LayoutINS_5tupleIJNS3_IJNS_1CILi8EEENS4_ILi1EEEEEENS4_ILi2EEES6_EEENS3_IJNS3_IJS6_NS4_ILi0EEEEEElSA_EEEEElEEC2ERKSD_RKl:
[----:B------:R-:W-:Y:S02]  /*8660*/  IADD3 R9, R4, -c[0x0][0x20], RZ ;  /* 0x8000080004097a10 */ /* 0x000fe40007ffe0ff */
[----:B------:R-:W-:-:S03]  /*8670*/  IADD3 R8, R20, -c[0x0][0x20], RZ ;  /* 0x8000080014087a10 */ /* 0x000fc60007ffe0ff */
[----:B------:R1:W-:Y:S04]  /*8680*/  STL.64 [R9], R6 ;  /* 0x0000000609007387 */ /* 0x0003e80000100a00 */
[----:B------:R-:W2:Y:S01]  /*8690*/  LDL.64 R24, [R8] ;  /* 0x0000000008187983 */ /* 0x000ea20000100a00 */
[----:B------:R-:W-:-:S03]  /*86a0*/  IMAD.MOV.U32 R11, RZ, RZ, 0x0 ;  /* 0x00000000ff0b7424 */ /* 0x000fc600078e00ff */
[----:B--2---:R1:W-:Y:S01]  /*86b0*/  STL.64 [R9+0x8], R24 ;  /* 0x0000081809007387 */ /* 0x0043e20000100a00 */
[----:B------:R-:W-:Y:S05]  /*86c0*/  RET.REL.NODEC R10 `(_ZN7cutlass13device_kernelIN5flash19enable_sm80_to_sm89INS1_16FlashAttnBwdSm80INS1_25CollectiveMainloopBwdSm80ILi2ELi2EN4cute5tupleIJNS5_1CILi64EEENS7_ILi128EEES8_EEENS_10bfloat16_tEfNS_4arch4Sm80ELb0ELb1ELb1ELb1ELb0ELb0ELb0ELb0ELi2ELi2ELi4ELi2ELb1EEENS1_21CollectiveEpilogueBwdISA_SB_SD_Li256ELb1ELb0ELi2EEENS1_19SingleTileSchedulerILb1ELb0ELb0ELi128EEEEEEEEEvNT_6ParamsE) ;  /* 0xffff79300a007950 */ /* 0x000fea0003c3ffff */
        .type           $_ZN7cutlass13device_kernelIN5flash19enable_sm80_to_sm89INS1_16FlashAttnBwdSm80INS1_25CollectiveMainloopBwdSm80ILi2ELi2EN4cute5tupleIJNS5_1CILi64EEENS7_ILi128EEES8_EEENS_10bfloat16_tEfNS_4arch4Sm80ELb0ELb1ELb1ELb1ELb0ELb0ELb0ELb0ELi2ELi2ELi4ELi2ELb1EEENS1_21CollectiveEpilogueBwdISA_SB_SD_Li256ELb1ELb0ELi2EEENS1_19SingleTileSchedulerILb1ELb0ELb0ELi128EEEEEEEEEvNT_6ParamsE$_ZN4cute3eso3ESOILb0ELb0EJiiEEC2ERKiS4_,@function
        .size           $_ZN7cutlass13device_kernelIN5flash19enable_sm80_to_sm89INS1_16FlashAttnBwdSm80INS1_25CollectiveMainloopBwdSm80ILi2ELi2EN4cute5tupleIJNS5_1CILi64EEENS7_ILi128EEES8_EEENS_10bfloat16_tEfNS_4arch4Sm80ELb0ELb1ELb1ELb1ELb0ELb0ELb0ELb0ELi2ELi2ELi4ELi2ELb1EEENS1_21CollectiveEpilogueBwdISA_SB_SD_Li256ELb1ELb0ELi2EEENS1_19SingleTileSchedulerILb1ELb0ELb0ELi128EEEEEEEEEvNT_6ParamsE$_ZN4cute3eso3ESOILb0ELb0EJiiEEC2ERKiS4_,($_ZN7cutlass13device_kernelIN5flash19enable_sm80_to_sm89INS1_16FlashAttnBwdSm80INS1_25CollectiveMainloopBwdSm80ILi2ELi2EN4cute5tupleIJNS5_1CILi64EEENS7_ILi128EEES8_EEENS_10bfloat16_tEfNS_4arch4Sm80ELb0ELb1ELb1ELb1ELb0ELb0ELb0ELb0ELi2ELi2ELi4ELi2ELb1EEENS1_21CollectiveEpilogueBwdISA_SB_SD_Li256ELb1ELb0ELi2EEENS1_19SingleTileSchedulerILb1ELb0ELb0ELi128EEEEEEEEEvNT_6ParamsE$_ZN4cute3eso3ESOILb0ELb1EJNS_15ArithmeticTupleIJNS_1CILi0EEEiEEEEEC2ERKS5_ - $_ZN7cutlass13device_kernelIN5flash19enable_sm80_to_sm89INS1_16FlashAttnBwdSm80INS1_25CollectiveMainloopBwdSm80ILi2ELi2EN4cute5tupleIJNS5_1CILi64EEENS7_ILi128EEES8_EEENS_10bfloat16_tEfNS_4arch4Sm80ELb0ELb1ELb1ELb1ELb0ELb0ELb0ELb0ELi2ELi2ELi4ELi2ELb1EEENS1_21CollectiveEpilogueBwdISA_SB_SD_Li256ELb1ELb0ELi2EEENS1_19SingleTileSchedulerILb1ELb0ELb0ELi128EEEEEEEEEvNT_6ParamsE$_ZN4cute3eso3ESOILb0ELb0EJiiEEC2ERKiS4_)
$_ZN7cutlass13device_kernelIN5flash19enable_sm80_to_sm89INS1_16FlashAttnBwdSm80INS1_25CollectiveMainloopBwdSm80ILi2ELi2EN4cute5tupleIJNS5_1CILi64EEENS7_ILi128EEES8_EEENS_10bfloat16_tEfNS_4arch4Sm80ELb0ELb1ELb1ELb1ELb0ELb0ELb0ELb0ELi2ELi2ELi4ELi2ELb1EEENS1_21CollectiveEpilogueBwdISA_SB_SD_Li256ELb1ELb0ELi2EEENS1_19SingleTileSchedulerILb1ELb0ELb0ELi128EEEEEEEEEvNT_6ParamsE$_ZN4cute3eso3ESOILb0ELb0EJiiEEC2ERKiS4_:
[----:B------:R-:W-:Y:S02]  /*86d0*/  IADD3 R7, R7, -c[0x0][0x20], RZ ;  /* 0x8000080007077a10 */ /* 0x000fe40007ffe0ff */
[----:B------:R-:W-:-:S03]  /*86e0*/  IADD3 R6, R6, -c[0x0][0x20], RZ ;  /* 0x8000080006067a10 */ /* 0x000fc60007ffe0ff */
[----:B------:R1:W-:Y:S04]  /*86f0*/  STL [R7], R16 ;  /* 0x0000001007007387 */ /* 0x0003e80000100800 */
[----:B------:R-:W2:Y:S01]  /*8700*/  LDL R6, [R6] ;  /* 0x0000000006067983 */ /* 0x000ea20000100800 */
[----:B------:R-:W-:-:S03]  /*8710*/  IMAD.MOV.U32 R11, RZ, RZ, 0x0 ;  /* 0x00000000ff0b7424 */ /* 0x000fc600078e00ff */
[----:B--2---:R1:W-:Y:S01]  /*8720*/  STL [R7+0x4], R6 ;  /* 0x0000040607007387 */ /* 0x0043e20000100800 */
[----:B------:R-:W-:Y:S05]  /*8730*/  RET.REL.NODEC R10 `(_ZN7cutlass13device_kernelIN5flash19enable_sm80_to_sm89INS1_16FlashAttnBwdSm80INS1_25CollectiveMainloopBwdSm80ILi2ELi2EN4cute5tupleIJNS5_1CILi64EEENS7_ILi128EEES8_EEENS_10bfloat16_tEfNS_4arch4Sm80ELb0ELb1ELb1ELb1ELb0ELb0ELb0ELb0ELi2ELi2ELi4ELi2ELb1EEENS1_21CollectiveEpilogueBwdISA_SB_SD_Li256ELb1ELb0ELi2EEENS1_19SingleTileSchedulerILb1ELb0ELb0ELi128EEEEEEEEEvNT_6ParamsE) ;  /* 0xffff78c00a007950 */ /* 0x000fea0003c3ffff */
        .type           $_ZN7cutlass13device_kernelIN5flash19enable_sm80_to_sm89INS1_16FlashAttnBwdSm80INS1_25CollectiveMainloopBwdSm80ILi2ELi2EN4cute5tupleIJNS5_1CILi64EEENS7_ILi128EEES8_EEENS_10bfloat16_tEfNS_4arch4Sm80ELb0ELb1ELb1ELb1ELb0ELb0ELb0ELb0ELi2ELi2ELi4ELi2ELb1EEENS1_21CollectiveEpilogueBwdISA_SB_SD_Li256ELb1ELb0ELi2EEENS1_19SingleTileSchedulerILb1ELb0ELb0ELi128EEEEEEEEEvNT_6ParamsE$_ZN4cute3eso3ESOILb0ELb1EJNS_15ArithmeticTupleIJNS_1CILi0EEEiEEEEEC2ERKS5_,@function
        .size           $_ZN7cutlass13device_kernelIN5flash19enable_sm80_to_sm89INS1_16FlashAttnBwdSm80INS1_25CollectiveMainloopBwdSm80ILi2ELi2EN4cute5tupleIJNS5_1CILi64EEENS7_ILi128EEES8_EEENS_10bfloat16_tEfNS_4arch4Sm80ELb0ELb1ELb1ELb1ELb0ELb0ELb0ELb0ELi2ELi2ELi4ELi2ELb1EEENS1_21CollectiveEpilogueBwdISA_SB_SD_Li256ELb1ELb0ELi2EEENS1_19SingleTileSchedulerILb1ELb0ELb0ELi128EEEEEEEEEvNT_6ParamsE$_ZN4cute3eso3ESOILb0ELb1EJNS_15ArithmeticTupleIJNS_1CILi0EEEiEEEEEC2ERKS5_,($_ZN7cutlass13device_kernelIN5flash19enable_sm80_to_sm89INS1_16FlashAttnBwdSm80INS1_25CollectiveMainloopBwdSm80ILi2ELi2EN4cute5tupleIJNS5_1CILi64EEENS7_ILi128EEES8_EEENS_10bfloat16_tEfNS_4arch4Sm80ELb0ELb1ELb1ELb1ELb0ELb0ELb0ELb0ELi2ELi2ELi4ELi2ELb1EEENS1_21CollectiveEpilogueBwdISA_SB_SD_Li256ELb1ELb0ELi2EEENS1_19SingleTileSchedulerILb1ELb0ELb0ELi128EEEEEEEEEvNT_6ParamsE$_ZN4cute3eso3ESOILb0ELb1EJNS_15ArithmeticTupleIJiEEEEEC2ERKS3_ - $_ZN7cutlass13device_kernelIN5flash19enable_sm80_to_sm89INS1_16FlashAttnBwdSm80INS1_25CollectiveMainloopBwdSm80ILi2ELi2EN4cute5tupleIJNS5_1CILi64EEENS7_ILi128EEES8_EEENS_10bfloat16_tEfNS_4arch4Sm80ELb0ELb1ELb1ELb1ELb0ELb0ELb0ELb0ELi2ELi2ELi4ELi2ELb1EEENS1_21CollectiveEpilogueBwdISA_SB_SD_Li256ELb1ELb0ELi2EEENS1_19SingleTileSchedulerILb1ELb0ELb0ELi128EEEEEEEEEvNT_6ParamsE$_ZN4cute3eso3ESOILb0ELb1EJNS_15ArithmeticTupleIJNS_1CILi0EEEiEEEEEC2ERKS5_)
$_ZN7cutlass13device_kernelIN5flash19enable_sm80_to_sm89INS1_16FlashAttnBwdSm80INS1_25CollectiveMainloopBwdSm80ILi2ELi2EN4cute5tupleIJNS5_1CILi64EEENS7_ILi128EEES8_EEENS_10bfloat16_tEfNS_4arch4Sm80ELb0ELb1ELb1ELb1ELb0ELb0ELb0ELb0ELi2ELi2ELi4ELi2ELb1EEENS1_21CollectiveEpilogueBwdISA_SB_SD_Li256ELb1ELb0ELi2EEENS1_19SingleTileSchedulerILb1ELb0ELb0ELi128EEEEEEEEEvNT_6ParamsE$_ZN4cute3eso3ESOILb0ELb1EJNS_15ArithmeticTupleIJNS_1CILi0EEEiEEEEEC2ERKS5_:
[----:B------:R-:W-:Y:S02]  /*8740*/  IADD3 R6, R6, -c[0x0][0x20], RZ ;  /* 0x8000080006067a10 */ /* 0x000fe40007ffe0ff */
[----:B------:R-:W-:-:S03]  /*8750*/  MOV R11, 0x0 ;  /* 0x00000000000b7802 */ /* 0x000fc60000000f00 */
[----:B------:R1:W-:Y:S01]  /*8760*/  STL [R6], R7 ;  /* 0x0000000706007387 */ /* 0x0003e20000100800 */
[----:B------:R-:W-:Y:S05]  /*8770*/  RET.REL.NODEC R10 `(_ZN7cutlass13device_kernelIN5flash19enable_sm80_to_sm89INS1_16FlashAttnBwdSm80INS1_25CollectiveMainloopBwdSm80ILi2ELi2EN4cute5tupleIJNS5_1CILi64EEENS7_ILi128EEES8_EEENS_10bfloat16_tEfNS_4arch4Sm80ELb0ELb1ELb1ELb1ELb0ELb0ELb0ELb0ELi2ELi2ELi4ELi2ELb1EEENS1_21CollectiveEpilogueBwdISA_SB_SD_Li256ELb1ELb0ELi2EEENS1_19SingleTileSchedulerILb1ELb0ELb0ELi128EEEEEEEEEvNT_6ParamsE) ;  /* 0xffff78800a007950 */ /* 0x000fea0003c3ffff */
        .type           $_ZN7cutlass13device_kernelIN5flash19enable_sm80_to_sm89INS1_16FlashAttnBwdSm80INS1_25CollectiveMainloopBwdSm80ILi2ELi2EN4cute5tupleIJNS5_1CILi64EEENS7_ILi128EEES8_EEENS_10bfloat16_tEfNS_4arch4Sm80ELb0ELb1ELb1ELb1ELb0ELb0ELb0ELb0ELi2ELi2ELi4ELi2ELb1EEENS1_21CollectiveEpilogueBwdISA_SB_SD_Li256ELb1ELb0ELi2EEENS1_19SingleTileSchedulerILb1ELb0ELb0ELi128EEEEEEEEEvNT_6ParamsE$_ZN4cute3eso3ESOILb0ELb1EJNS_15ArithmeticTupleIJiEEEEEC2ERKS3_,@function
        .size           $_ZN7cutlass13device_kernelIN5flash19enable_sm80_to_sm89INS1_16FlashAttnBwdSm80INS1_25CollectiveMainloopBwdSm80ILi2ELi2EN4cute5tupleIJNS5_1CILi64EEENS7_ILi128EEES8_EEENS_10bfloat16_tEfNS_4arch4Sm80ELb0ELb1ELb1ELb1ELb0ELb0ELb0ELb0ELi2ELi2ELi4ELi2ELb1EEENS1_21CollectiveEpilogueBwdISA_SB_SD_Li256ELb1ELb0ELi2EEENS1_19SingleTileSchedulerILb1ELb0ELb0ELi128EEEEEEEEEvNT_6ParamsE$_ZN4cute3eso3ESOILb0ELb1EJNS_15ArithmeticTupleIJiEEEEEC2ERKS3_,($_ZN7cutlass13device_kernelIN5flash19enable_sm80_to_sm89INS1_16FlashAttnBwdSm80INS1_25CollectiveMainloopBwdSm80ILi2ELi2EN4cute5tupleIJNS5_1CILi64EEENS7_ILi128EEES8_EEENS_10bfloat16_tEfNS_4arch4Sm80ELb0ELb1ELb1ELb1ELb0ELb0ELb0ELb0ELi2ELi2ELi4ELi2ELb1EEENS1_21CollectiveEpilogueBwdISA_SB_SD_Li256ELb1ELb0ELi2EEENS1_19SingleTileSchedulerILb1ELb0ELb0ELi128EEEEEEEEEvNT_6ParamsE$_ZN4cute3eso3ESOILb0ELb1EJNS_15ArithmeticTupleIJiiEEEEEC2ERKS3_ - $_ZN7cutlass13device_kernelIN5flash19enable_sm80_to_sm89INS1_16FlashAttnBwdSm80INS1_25CollectiveMainloopBwdSm80ILi2ELi2EN4cute5tupleIJNS5_1CILi64EEENS7_ILi128EEES8_EEENS_10bfloat16_tEfNS_4arch4Sm80ELb0ELb1ELb1ELb1ELb0ELb0ELb0ELb0ELi2ELi2ELi4ELi2ELb1EEENS1_21CollectiveEpilogueBwdISA_SB_SD_Li256ELb1ELb0ELi2EEENS1_19SingleTileSchedulerILb1ELb0ELb0ELi128EEEEEEEEEvNT_6ParamsE$_ZN4cute3eso3ESOILb0ELb1EJNS_15ArithmeticTupleIJiEEEEEC2ERKS3_)
$_ZN7cutlass13device_kernelIN5flash19enable_sm80_to_sm89INS1_16FlashAttnBwdSm80INS1_25CollectiveMainloopBwdSm80ILi2ELi2EN4cute5tupleIJNS5_1CILi64EEENS7_ILi128EEES8_EEENS_10bfloat16_tEfNS_4arch4Sm80ELb0ELb1ELb1ELb1ELb0ELb0ELb0ELb0ELi2ELi2ELi4ELi2ELb1EEENS1_21CollectiveEpilogueBwdISA_SB_SD_Li256ELb1ELb0ELi2EEENS1_19SingleTileSchedulerILb1ELb0ELb0ELi128EEEEEEEEEvNT_6ParamsE$_ZN4cute3eso3ESOILb0ELb1EJNS_15ArithmeticTupleIJiEEEEEC2ERKS3_:
[----:B------:R-:W-:Y:S01]  /*8780*/  IADD3 R6, R6, -c[0x0][0x20], RZ ;  /* 0x8000080006067a10 */ /* 0x000fe20007ffe0ff */
[----:B------:R-:W-:Y:S01]  /*8790*/  IMAD.MOV.U32 R16, RZ, RZ, R8 ;  /* 0x000000ffff107224 */ /* 0x000fe200078e0008 */
[----:B------:R-:W-:-:S03]  /*87a0*/  MOV R17, 0x0 ;  /* 0x0000000000117802 */ /* 0x000fc60000000f00 */
[----:B------:R1:W-:Y:S01]  /*87b0*/  STL [R6], R7 ;  /* 0x0000000706007387 */ /* 0x0003e20000100800 */
[----:B------:R-:W-:Y:S05]  /*87c0*/  RET.REL.NODEC R16 `(_ZN7cutlass13device_kernelIN5flash19enable_sm80_to_sm89INS1_16FlashAttnBwdSm80INS1_25CollectiveMainloopBwdSm80ILi2ELi2EN4cute5tupleIJNS5_1CILi64EEENS7_ILi128EEES8_EEENS_10bfloat16_tEfNS_4arch4Sm80ELb0ELb1ELb1ELb1ELb0ELb0ELb0ELb0ELi2ELi2ELi4ELi2ELb1EEENS1_21CollectiveEpilogueBwdISA_SB_SD_Li256ELb1ELb0ELi2EEENS1_19SingleTileSchedulerILb1ELb0ELb0ELi128EEEEEEEEEvNT_6ParamsE) ;  /* 0xffff783010007950 */ /* 0x000fea0003c3ffff */
        .type           $_ZN7cutlass13device_kernelIN5flash19enable_sm80_to_sm89INS1_16FlashAttnBwdSm80INS1_25CollectiveMainloopBwdSm80ILi2ELi2EN4cute5tupleIJNS5_1CILi64EEENS7_ILi128EEES8_EEENS_10bfloat16_tEfNS_4arch4Sm80ELb0ELb1ELb1ELb1ELb0ELb0ELb0ELb0ELi2ELi2ELi4ELi2ELb1EEENS1_21CollectiveEpilogueBwdISA_SB_SD_Li256ELb1ELb0ELi2EEENS1_19SingleTileSchedulerILb1ELb0ELb0ELi128EEEEEEEEEvNT_6ParamsE$_ZN4cute3eso3ESOILb0ELb1EJNS_15ArithmeticTupleIJiiEEEEEC2ERKS3_,@function
        .size           $_ZN7cutlass13device_kernelIN5flash19enable_sm80_to_sm89INS1_16FlashAttnBwdSm80INS1_25CollectiveMainloopBwdSm80ILi2ELi2EN4cute5tupleIJNS5_1CILi64EEENS7_ILi128EEES8_EEENS_10bfloat16_tEfNS_4arch4Sm80ELb0ELb1ELb1ELb1ELb0ELb0ELb0ELb0ELi2ELi2ELi4ELi2ELb1EEENS1_21CollectiveEpilogueBwdISA_SB_SD_Li256ELb1ELb0ELi2EEENS1_19SingleTileSchedulerILb1ELb0ELb0ELi128EEEEEEEEEvNT_6ParamsE$_ZN4cute3eso3ESOILb0ELb1EJNS_15ArithmeticTupleIJiiEEEEEC2ERKS3_,($_ZN7cutlass13device_kernelIN5flash19enable_sm80_to_sm89INS1_16FlashAttnBwdSm80INS1_25CollectiveMainloopBwdSm80ILi2ELi2EN4cute5tupleIJNS5_1CILi64EEENS7_ILi128EEES8_EEENS_10bfloat16_tEfNS_4arch4Sm80ELb0ELb1ELb1ELb1ELb0ELb0ELb0ELb0ELi2ELi2ELi4ELi2ELb1EEENS1_21CollectiveEpilogueBwdISA_SB_SD_Li256ELb1ELb0ELi2EEENS1_19SingleTileSchedulerILb1ELb0ELb0ELi128EEEEEEEEEvNT_6ParamsE$_ZN4cute3eso3ESOILb0ELb1EJNS_15ArithmeticTupleIJiiEEENS_1CILi0EEES5_S5_EEC2ERKS3_RKS5_SA_SA_ - $_ZN7cutlass13device_kernelIN5flash19enable_sm80_to_sm89INS1_16FlashAttnBwdSm80INS1_25CollectiveMainloopBwdSm80ILi2ELi2EN4cute5tupleIJNS5_1CILi64EEENS7_ILi128EEES8_EEENS_10bfloat16_tEfNS_4arch4Sm80ELb0ELb1ELb1ELb1ELb0ELb0ELb0ELb0ELi2ELi2ELi4ELi2ELb1EEENS1_21CollectiveEpilogueBwdISA_SB_SD_Li256ELb1ELb0ELi2EEENS1_19SingleTileSchedulerILb1ELb0ELb0ELi128EEEEEEEEEvNT_6ParamsE$_ZN4cute3eso3ESOILb0ELb1EJNS_15ArithmeticTupleIJiiEEEEEC2ERKS3_)
$_ZN7cutlass13device_kernelIN5flash19enable_sm80_to_sm89INS1_16FlashAttnBwdSm80INS1_25CollectiveMainloopBwdSm80ILi2ELi2EN4cute5tupleIJNS5_1CILi64EEENS7_ILi128EEES8_EEENS_10bfloat16_tEfNS_4arch4Sm80ELb0ELb1ELb1ELb1ELb0ELb0ELb0ELb0ELi2ELi2ELi4ELi2ELb1EEENS1_21CollectiveEpilogueBwdISA_SB_SD_Li256ELb1ELb0ELi2EEENS1_19SingleTileSchedulerILb1ELb0ELb0ELi128EEEEEEEEEvNT_6ParamsE$_ZN4cute3eso3ESOILb0ELb1EJNS_15ArithmeticTupleIJiiEEEEEC2ERKS3_:
[----:B------:R-:W-:Y:S02]  /*87d0*/  IADD3 R7, R7, -c[0x0][0x20], RZ ;  /* 0x8000080007077a10 */ /* 0x000fe40007ffe0ff */
[----:B------:R-:W-:-:S03]  /*87e0*/  MOV R9, 0x0 ;  /* 0x0000000000097802 */ /* 0x000fc60000000f00 */
[----:B------:R1:W-:Y:S04]  /*87f0*/  STL [R7], R18 ;  /* 0x0000001207007387 */ /* 0x0003e80000100800 */
[----:B------:R1:W-:Y:S01]  /*8800*/  STL [R7+0x4], R16 ;  /* 0x0000041007007387 */ /* 0x0003e20000100800 */
[----:B------:R-:W-:Y:S05]  /*8810*/  RET.REL.NODEC R8 `(_ZN7cutlass13device_kernelIN5flash19enable_sm80_to_sm89INS1_16FlashAttnBwdSm80INS1_25CollectiveMainloopBwdSm80ILi2ELi2EN4cute5tupleIJNS5_1CILi64EEENS7_ILi128EEES8_EEENS_10bfloat16_tEfNS_4arch4Sm80ELb0ELb1ELb1ELb1ELb0ELb0ELb0ELb0ELi2ELi2ELi4ELi2ELb1EEENS1_21CollectiveEpilogueBwdISA_SB_SD_Li256ELb1ELb0ELi2EEENS1_19SingleTileSchedulerILb1ELb0ELb0ELi128EEEEEEEEEvNT_6ParamsE) ;  /* 0xffff77e008007950 */ /* 0x000fea0003c3ffff */
        .type           $_ZN7cutlass13device_kernelIN5flash19enable_sm80_to_sm89INS1_16FlashAttnBwdSm80INS1_25CollectiveMainloopBwdSm80ILi2ELi2EN4cute5tupleIJNS5_1CILi64EEENS7_ILi128EEES8_EEENS_10bfloat16_tEfNS_4arch4Sm80ELb0ELb1ELb1ELb1ELb0ELb0ELb0ELb0ELi2ELi2ELi4ELi2ELb1EEENS1_21CollectiveEpilogueBwdISA_SB_SD_Li256ELb1ELb0ELi2EEENS1_19SingleTileSchedulerILb1ELb0ELb0ELi128EEEEEEEEEvNT_6ParamsE$_ZN4cute3eso3ESOILb0ELb1EJNS_15ArithmeticTupleIJiiEEENS_1CILi0EEES5_S5_EEC2ERKS3_RKS5_SA_SA_,@function
        .size           $_ZN7cutlass13device_kernelIN5flash19enable_sm80_to_sm89INS1_16FlashAttnBwdSm80INS1_25CollectiveMainloopBwdSm80ILi2ELi2EN4cute5tupleIJNS5_1CILi64EEENS7_ILi128EEES8_EEENS_10bfloat16_tEfNS_4arch4Sm80ELb0ELb1ELb1ELb1ELb0ELb0ELb0ELb0ELi2ELi2ELi4ELi2ELb1EEENS1_21CollectiveEpilogueBwdISA_SB_SD_Li256ELb1ELb0ELi2EEENS1_19SingleTileSchedulerILb1ELb0ELb0ELi128EEEEEEEEEvNT_6ParamsE$_ZN4cute3eso3ESOILb0ELb1EJNS_15ArithmeticTupleIJiiEEENS_1CILi0EEES5_S5_EEC2ERKS3_RKS5_SA_SA_,($_ZN7cutlass13device_kernelIN5flash19enable_sm80_to_sm89INS1_16FlashAttnBwdSm80INS1_25CollectiveMainloopBwdSm80ILi2ELi2EN4cute5tupleIJNS5_1CILi64EEENS7_ILi128EEES8_EEENS_10bfloat16_tEfNS_4arch4Sm80ELb0ELb1ELb1ELb1ELb0ELb0ELb0ELb0ELi2ELi2ELi4ELi2ELb1EEENS1_21CollectiveEpilogueBwdISA_SB_SD_Li256ELb1ELb0ELi2EEENS1_19SingleTileSchedulerILb1ELb0ELb0ELi128EEEEEEEEEvNT_6ParamsE$_ZN4cute3eso3ESOILb0ELb1EJiEEC2ERKi - $_ZN7cutlass13device_kernelIN5flash19enable_sm80_to_sm89INS1_16FlashAttnBwdSm80INS1_25CollectiveMainloopBwdSm80ILi2ELi2EN4cute5tupleIJNS5_1CILi64EEENS7_ILi128EEES8_EEENS_10bfloat16_tEfNS_4arch4Sm80ELb0ELb1ELb1ELb1ELb0ELb0ELb0ELb0ELi2ELi2ELi4ELi2ELb1EEENS1_21CollectiveEpilogueBwdISA_SB_SD_Li256ELb1ELb0ELi2EEENS1_19SingleTileSchedulerILb1ELb0ELb0ELi128EEEEEEEEEvNT_6ParamsE$_ZN4cute3eso3ESOILb0ELb1EJNS_15ArithmeticTupleIJiiEEENS_1CILi0EEES5_S5_EEC2ERKS3_RKS5_SA_SA_)
$_ZN7cutlass13device_kernelIN5flash19enable_sm80_to_sm89INS1_16FlashAttnBwdSm80INS1_25CollectiveMainloopBwdSm80ILi2ELi2EN4cute5tupleIJNS5_1CILi64EEENS7_ILi128EEES8_EEENS_10bfloat16_tEfNS_4arch4Sm80ELb0ELb1ELb1ELb1ELb0ELb0ELb0ELb0ELi2ELi2ELi4ELi2ELb1EEENS1_21CollectiveEpilogueBwdISA_SB_SD_Li256ELb1ELb0ELi2EEENS1_19SingleTileSchedulerILb1ELb0ELb0ELi128EEEEEEEEEvNT_6ParamsE$_ZN4cute3eso3ESOILb0ELb1EJNS_15ArithmeticTupleIJiiEEENS_1CILi0EEES5_S5_EEC2ERKS3_RKS5_SA_SA_:
[----:B------:R-:W-:Y:S02]  /*8820*/  IADD3 R9, R9, -c[0x0][0x20], RZ ;  /* 0x8000080009097a10 */ /* 0x000fe40007ffe0ff */
[----:B------:R-:W-:-:S03]  /*8830*/  MOV R11, 0x0 ;  /* 0x00000000000b7802 */ /* 0x000fc60000000f00 */
[----:B------:R1:W-:Y:S04]  /*8840*/  STL [R9], R8 ;  /* 0x0000000809007387 */ /* 0x0003e80000100800 */
[----:B------:R1:W-:Y:S01]  /*8850*/  STL [R9+0x4], R16 ;  /* 0x0000041009007387 */ /* 0x0003e20000100800 */
[----:B------:R-:W-:Y:S05]  /*8860*/  RET.REL.NODEC R10 `(_ZN7cutlass13device_kernelIN5flash19enable_sm80_to_sm89INS1_16FlashAttnBwdSm80INS1_25CollectiveMainloopBwdSm80ILi2ELi2EN4cute5tupleIJNS5_1CILi64EEENS7_ILi128EEES8_EEENS_10bfloat16_tEfNS_4arch4Sm80ELb0ELb1ELb1ELb1ELb0ELb0ELb0ELb0ELi2ELi2ELi4ELi2ELb1EEENS1_21CollectiveEpilogueBwdISA_SB_SD_Li256ELb1ELb0ELi2EEENS1_19SingleTileSchedulerILb1ELb0ELb0ELi128EEEEEEEEEvNT_6ParamsE) ;  /* 0xffff77900a007950 */ /* 0x000fea0003c3ffff */
        .type           $_ZN7cutlass13device_kernelIN5flash19enable_sm80_to_sm89INS1_16FlashAttnBwdSm80INS1_25CollectiveMainloopBwdSm80ILi2ELi2EN4cute5tupleIJNS5_1CILi64EEENS7_ILi128EEES8_EEENS_10bfloat16_tEfNS_4arch4Sm80ELb0ELb1ELb1ELb1ELb0ELb0ELb0ELb0ELi2ELi2ELi4ELi2ELb1EEENS1_21CollectiveEpilogueBwdISA_SB_SD_Li256ELb1ELb0ELi2EEENS1_19SingleTileSchedulerILb1ELb0ELb0ELi128EEEEEEEEEvNT_6ParamsE$_ZN4cute3eso3ESOILb0ELb1EJiEEC2ERKi,@function
        .size           $_ZN7cutlass13device_kernelIN5flash19enable_sm80_to_sm89INS1_16FlashAttnBwdSm80INS1_25CollectiveMainloopBwdSm80ILi2ELi2EN4cute5tupleIJNS5_1CILi64EEENS7_ILi128EEES8_EEENS_10bfloat16_tEfNS_4arch4Sm80ELb0ELb1ELb1ELb1ELb0ELb0ELb0ELb0ELi2ELi2ELi4ELi2ELb1EEENS1_21CollectiveEpilogueBwdISA_SB_SD_Li256ELb1ELb0ELi2EEENS1_19SingleTileSchedulerILb1ELb0ELb0ELi128EEEEEEEEEvNT_6ParamsE$_ZN4cute3eso3ESOILb0ELb1EJiEEC2ERKi,($_ZN7cutlass13device_kernelIN5flash19enable_sm80_to_sm89INS1_16FlashAttnBwdSm80INS1_25CollectiveMainloopBwdSm80ILi2ELi2EN4cute5tupleIJNS5_1CILi64EEENS7_ILi128EEES8_EEENS_10bfloat16_tEfNS_4arch4Sm80ELb0ELb1ELb1ELb1ELb0ELb0ELb0ELb0ELi2ELi2ELi4ELi2ELb1EEENS1_21CollectiveEpilogueBwdISA_SB_SD_Li256ELb1ELb0ELi2EEENS1_19SingleTileSchedulerILb1ELb0ELb0ELi128EEEEEEEEEvNT_6ParamsE$_ZN4cute3eso3ESOILb0ELb1EJiNS_1CILi0EEEEEC2ERKiRKS3_ - $_ZN7cutlass13device_kernelIN5flash19enable_sm80_to_sm89INS1_16FlashAttnBwdSm80INS1_25CollectiveMainloopBwdSm80ILi2ELi2EN4cute5tupleIJNS5_1CILi64EEENS7_ILi128EEES8_EEENS_10bfloat16_tEfNS_4arch4Sm80ELb0ELb1ELb1ELb1ELb0ELb0ELb0ELb0ELi2ELi2ELi4ELi2ELb1EEENS1_21CollectiveEpilogueBwdISA_SB_SD_Li256ELb1ELb0ELi2EEENS1_19SingleTileSchedulerILb1ELb0ELb0ELi128EEEEEEEEEvNT_6ParamsE$_ZN4cute3eso3ESOILb0ELb1EJiEEC2ERKi)
$_ZN7cutlass13device_kernelIN5flash19enable_sm80_to_sm89INS1_16FlashAttnBwdSm80INS1_25CollectiveMainloopBwdSm80ILi2ELi2EN4cute5tupleIJNS5_1CILi64EEENS7_ILi128EEES8_EEENS_10bfloat16_tEfNS_4arch4Sm80ELb0ELb1ELb1ELb1ELb0ELb0ELb0ELb0ELi2ELi2ELi4ELi2ELb1EEENS1_21CollectiveEpilogueBwdISA_SB_SD_Li256ELb1ELb0ELi2EEENS1_19SingleTileSchedulerILb1ELb0ELb0ELi128EEEEEEEEEvNT_6ParamsE$_ZN4cute3eso3ESOILb0ELb1EJiEEC2ERKi:
[----:B------:R-:W-:Y:S01]  /*8870*/  IADD3 R6, R6, -c[0x0][0x20], RZ ;  /* 0x8000080006067a10 */ /* 0x000fe20007ffe0ff */
[----:B------:R-:W-:Y:S01]  /*8880*/  IMAD.MOV.U32 R28, RZ, RZ, R18 ;  /* 0x000000ffff1c7224 */ /* 0x000fe200078e0012 */
[----:B------:R-:W-:-:S03]  /*8890*/  MOV R29, 0x0 ;  /* 0x00000000001d7802 */ /* 0x000fc60000000f00 */
[----:B------:R1:W-:Y:S01]  /*88a0*/  STL [R6], R7 ;  /* 0x0000000706007387 */ /* 0x0003e20000100800 */
[----:B------:R-:W-:Y:S05]  /*88b0*/  RET.REL.NODEC R28 `(_ZN7cutlass13device_kernelIN5flash19enable_sm80_to_sm89INS1_16FlashAttnBwdSm80INS1_25CollectiveMainloopBwdSm80ILi2ELi2EN4cute5tupleIJNS5_1CILi64EEENS7_ILi128EEES8_EEENS_10bfloat16_tEfNS_4arch4Sm80ELb0ELb1ELb1ELb1ELb0ELb0ELb0ELb0ELi2ELi2ELi4ELi2ELb1EEENS1_21CollectiveEpilogueBwdISA_SB_SD_Li256ELb1ELb0ELi2EEENS1_19SingleTileSchedulerILb1ELb0ELb0ELi128EEEEEEEEEvNT_6ParamsE) ;  /* 0xffff77401c007950 */ /* 0x000fea0003c3ffff */
        .type           $_ZN7cutlass13device_kernelIN5flash19enable_sm80_to_sm89INS1_16FlashAttnBwdSm80INS1_25CollectiveMainloopBwdSm80ILi2ELi2EN4cute5tupleIJNS5_1CILi64EEENS7_ILi128EEES8_EEENS_10bfloat16_tEfNS_4arch4Sm80ELb0ELb1ELb1ELb1ELb0ELb0ELb0ELb0ELi2ELi2ELi4ELi2ELb1EEENS1_21CollectiveEpilogueBwdISA_SB_SD_Li256ELb1ELb0ELi2EEENS1_19SingleTileSchedulerILb1ELb0ELb0ELi128EEEEEEEEEvNT_6ParamsE$_ZN4cute3eso3ESOILb0ELb1EJiNS_1CILi0EEEEEC2ERKiRKS3_,@function
        .size           $_ZN7cutlass13device_kernelIN5flash19enable_sm80_to_sm89INS1_16FlashAttnBwdSm80INS1_25CollectiveMainloopBwdSm80ILi2ELi2EN4cute5tupleIJNS5_1CILi64EEENS7_ILi128EEES8_EEENS_10bfloat16_tEfNS_4arch4Sm80ELb0ELb1ELb1ELb1ELb0ELb0ELb0ELb0ELi2ELi2ELi4ELi2ELb1EEENS1_21CollectiveEpilogueBwdISA_SB_SD_Li256ELb1ELb0ELi2EEENS1_19SingleTileSchedulerILb1ELb0ELb0ELi128EEEEEEEEEvNT_6ParamsE$_ZN4cute3eso3ESOILb0ELb1EJiNS_1CILi0EEEEEC2ERKiRKS3_,($_ZN7cutlass13device_kernelIN5flash19enable_sm80_to_sm89INS1_16FlashAttnBwdSm80INS1_25CollectiveMainloopBwdSm80ILi2ELi2EN4cute5tupleIJNS5_1CILi64EEENS7_ILi128EEES8_EEENS_10bfloat16_tEfNS_4arch4Sm80ELb0ELb1ELb1ELb1ELb0ELb0ELb0ELb0ELi2ELi2ELi4ELi2ELb1EEENS1_21CollectiveEpilogueBwdISA_SB_SD_Li256ELb1ELb0ELi2EEENS1_19SingleTileSchedulerILb1ELb0ELb0ELi128EEEEEEEEEvNT_6ParamsE$_ZN4cute3eso3ESOILb0ELb1EJlEEC2ERKl - $_ZN7cutlass13device_kernelIN5flash19enable_sm80_to_sm89INS1_16FlashAttnBwdSm80INS1_25CollectiveMainloopBwdSm80ILi2ELi2EN4cute5tupleIJNS5_1CILi64EEENS7_ILi128EEES8_EEENS_10bfloat16_tEfNS_4arch4Sm80ELb0ELb1ELb1ELb1ELb0ELb0ELb0ELb0ELi2ELi2ELi4ELi2ELb1EEENS1_21CollectiveEpilogueBwdISA_SB_SD_Li256ELb1ELb0ELi2EEENS1_19SingleTileSchedulerILb1ELb0ELb0ELi128EEEEEEEEEvNT_6ParamsE$_ZN4cute3eso3ESOILb0ELb1EJiNS_1CILi0EEEEEC2ERKiRKS3_)
$_ZN7cutlass13device_kernelIN5flash19enable_sm80_to_sm89INS1_16FlashAttnBwdSm80INS1_25CollectiveMainloopBwdSm80ILi2ELi2EN4cute5tupleIJNS5_1CILi64EEENS7_ILi128EEES8_EEENS_10bfloat16_tEfNS_4arch4Sm80ELb0ELb1ELb1ELb1ELb0ELb0ELb0ELb0ELi2ELi2ELi4ELi2ELb1EEENS1_21CollectiveEpilogueBwdISA_SB_SD_Li256ELb1ELb0ELi2EEENS1_19SingleTileSchedulerILb1ELb0ELb0ELi128EEEEEEEEEvNT_6ParamsE$_ZN4cute3eso3ESOILb0ELb1EJiNS_1CILi0EEEEEC2ERKiRKS3_:
[----:B------:R-:W-:Y:S02]  /*88c0*/  IADD3 R6, R6, -c[0x0][0x20], RZ ;  /* 0x8000080006067a10 */ /* 0x000fe40007ffe0ff */
[----:B------:R-:W-:-:S03]  /*88d0*/  MOV R9, 0x0 ;  /* 0x0000000000097802 */ /* 0x000fc60000000f00 */
[----:B------:R1:W-:Y:S01]  /*88e0*/  STL [R6], R7 ;  /* 0x0000000706007387 */ /* 0x0003e20000100800 */
[----:B------:R-:W-:Y:S05]  /*88f0*/  RET.REL.NODEC R8 `(_ZN7cutlass13device_kernelIN5flash19enable_sm80_to_sm89INS1_16FlashAttnBwdSm80INS1_25CollectiveMainloopBwdSm80ILi2ELi2EN4cute5tupleIJNS5_1CILi64EEENS7_ILi128EEES8_EEENS_10bfloat16_tEfNS_4arch4Sm80ELb0ELb1ELb1ELb1ELb0ELb0ELb0ELb0ELi2ELi2ELi4ELi2ELb1EEENS1_21CollectiveEpilogueBwdISA_SB_SD_Li256ELb1ELb0ELi2EEENS1_19SingleTileSchedulerILb1ELb0ELb0ELi128EEEEEEEEEvNT_6ParamsE) ;  /* 0xffff770008007950 */ /* 0x000fea0003c3ffff */
        .type           $_ZN7cutlass13device_kernelIN5flash19enable_sm80_to_sm89INS1_16FlashAttnBwdSm80INS1_25CollectiveMainloopBwdSm80ILi2ELi2EN4cute5tupleIJNS5_1CILi64EEENS7_ILi128EEES8_EEENS_10bfloat16_tEfNS_4arch4Sm80ELb0ELb1ELb1ELb1ELb0ELb0ELb0ELb0ELi2ELi2ELi4ELi2ELb1EEENS1_21CollectiveEpilogueBwdISA_SB_SD_Li256ELb1ELb0ELi2EEENS1_19SingleTileSchedulerILb1ELb0ELb0ELi128EEEEEEEEEvNT_6ParamsE$_ZN4cute3eso3ESOILb0ELb1EJlEEC2ERKl,@function
        .size           $_ZN7cutlass13device_kernelIN5flash19enable_sm80_to_sm89INS1_16FlashAttnBwdSm80INS1_25CollectiveMainloopBwdSm80ILi2ELi2EN4cute5tupleIJNS5_1CILi64EEENS7_ILi128EEES8_EEENS_10bfloat16_tEfNS_4arch4Sm80ELb0ELb1ELb1ELb1ELb0ELb0ELb0ELb0ELi2ELi2ELi4ELi2ELb1EEENS1_21CollectiveEpilogueBwdISA_SB_SD_Li256ELb1ELb0ELi2EEENS1_19SingleTileSchedulerILb1ELb0ELb0ELi128EEEEEEEEEvNT_6ParamsE$_ZN4cute3eso3ESOILb0ELb1EJlEEC2ERKl,($_ZN7cutlass13device_kernelIN5flash19enable_sm80_to_sm89INS1_16FlashAttnBwdSm80INS1_25CollectiveMainloopBwdSm80ILi2ELi2EN4cute5tupleIJNS5_1CILi64EEENS7_ILi128EEES8_EEENS_10bfloat16_tEfNS_4arch4Sm80ELb0ELb1ELb1ELb1ELb0ELb0ELb0ELb0ELi2ELi2ELi4ELi2ELb1EEENS1_21CollectiveEpilogueBwdISA_SB_SD_Li256ELb1ELb0ELi2EEENS1_19SingleTileSchedulerILb1ELb0ELb0ELi128EEEEEEEEEvNT_6ParamsE$_ZN4cute3eso3ESOILb1ELb0EJNS_10UnderscoreES2_S2_iEEC2ERKS2_S5_S5_RKi - $_ZN7cutlass13device_kernelIN5flash19enable_sm80_to_sm89INS1_16FlashAttnBwdSm80INS1_25CollectiveMainloopBwdSm80ILi2ELi2EN4cute5tupleIJNS5_1CILi64EEENS7_ILi128EEES8_EEENS_10bfloat16_tEfNS_4arch4Sm80ELb0ELb1ELb1ELb1ELb0ELb0ELb0ELb0ELi2ELi2ELi4ELi2ELb1EEENS1_21CollectiveEpilogueBwdISA_SB_SD_Li256ELb1ELb0ELi2EEENS1_19SingleTileSchedulerILb1ELb0ELb0ELi128EEEEEEEEEvNT_6ParamsE$_ZN4cute3eso3ESOILb0ELb1EJlEEC2ERKl)
$_ZN7cutlass13device_kernelIN5flash19enable_sm80_to_sm89INS1_16FlashAttnBwdSm80INS1_25CollectiveMainloopBwdSm80ILi2ELi2EN4cute5tupleIJNS5_1CILi64EEENS7_ILi128EEES8_EEENS_10bfloat16_tEfNS_4arch4Sm80ELb0ELb1ELb1ELb1ELb0ELb0ELb0ELb0ELi2ELi2ELi4ELi2ELb1EEENS1_21CollectiveEpilogueBwdISA_SB_SD_Li256ELb1ELb0ELi2EEENS1_19SingleTileSchedulerILb1ELb0ELb0ELi128EEEEEEEEEvNT_6ParamsE$_ZN4cute3eso3ESOILb0ELb1EJlEEC2ERKl:
[----:B------:R-:W-:Y:S01]  /*8900*/  IADD3 R9, R9, -c[0x0][0x20], RZ ;  /* 0x8000080009097a10 */ /* 0x000fe20007ffe0ff */
[----:B------:R-:W-:Y:S01]  /*8910*/  IMAD.MOV.U32 R24, RZ, RZ, R10 ;  /* 0x000000ffff187224 */ /* 0x000fe200078e000a */
[----:B------:R-:W-:-:S03]  /*8920*/  MOV R25, 0x0 ;  /* 0x0000000000197802 */ /* 0x000fc60000000f00 */
[----:B------:R1:W-:Y:S01]  /*8930*/  STL.64 [R9], R6 ;  /* 0x0000000609007387 */ /* 0x0003e20000100a00 */
[----:B------:R-:W-:Y:S05]  /*8940*/  RET.REL.NODEC R24 `(_ZN7cutlass13device_kernelIN5flash19enable_sm80_to_sm89INS1_16FlashAttnBwdSm80INS1_25CollectiveMainloopBwdSm80ILi2ELi2EN4cute5tupleIJNS5_1CILi64EEENS7_ILi128EEES8_EEENS_10bfloat16_tEfNS_4arch4Sm80ELb0ELb1ELb1ELb1ELb0ELb0ELb0ELb0ELi2ELi2ELi4ELi2ELb1EEENS1_21CollectiveEpilogueBwdISA_SB_SD_Li256ELb1ELb0ELi2EEENS1_19SingleTileSchedulerILb1ELb0ELb0ELi128EEEEEEEEEvNT_6ParamsE) ;  /* 0xffff76b018007950 */ /* 0x000fea0003c3ffff */
        .type           $_ZN7cutlass13device_kernelIN5flash19enable_sm80_to_sm89INS1_16FlashAttnBwdSm80INS1_25CollectiveMainloopBwdSm80ILi2ELi2EN4cute5tupleIJNS5_1CILi64EEENS7_ILi128EEES8_EEENS_10bfloat16_tEfNS_4arch4Sm80ELb0ELb1ELb1ELb1ELb0ELb0ELb0ELb0ELi2ELi2ELi4ELi2ELb1EEENS1_21CollectiveEpilogueBwdISA_SB_SD_Li256ELb1ELb0ELi2EEENS1_19SingleTileSchedulerILb1ELb0ELb0ELi128EEEEEEEEEvNT_6ParamsE$_ZN4cute3eso3ESOILb1ELb0EJNS_10UnderscoreES2_S2_iEEC2ERKS2_S5_S5_RKi,@function
        .size           $_ZN7cutlass13device_kernelIN5flash19enable_sm80_to_sm89INS1_16FlashAttnBwdSm80INS1_25CollectiveMainloopBwdSm80ILi2ELi2EN4cute5tupleIJNS5_1CILi64EEENS7_ILi128EEES8_EEENS_10bfloat16_tEfNS_4arch4Sm80ELb0ELb1ELb1ELb1ELb0ELb0ELb0ELb0ELi2ELi2ELi4ELi2ELb1EEENS1_21CollectiveEpilogueBwdISA_SB_SD_Li256ELb1ELb0ELi2EEENS1_19SingleTileSchedulerILb1ELb0ELb0ELi128EEEEEEEEEvNT_6ParamsE$_ZN4cute3eso3ESOILb1ELb0EJNS_10UnderscoreES2_S2_iEEC2ERKS2_S5_S5_RKi,($_ZN7cutlass13device_kernelIN5flash19enable_sm80_to_sm89INS1_16FlashAttnBwdSm80INS1_25CollectiveMainloopBwdSm80ILi2ELi2EN4cute5tupleIJNS5_1CILi64EEENS7_ILi128EEES8_EEENS_10bfloat16_tEfNS_4arch4Sm80ELb0ELb1ELb1ELb1ELb0ELb0ELb0ELb0ELi2ELi2ELi4ELi2ELb1EEENS1_21CollectiveEpilogueBwdISA_SB_SD_Li256ELb1ELb0ELi2EEENS1_19SingleTileSchedulerILb1ELb0ELb0ELi128EEEEEEEEEvNT_6ParamsE$_ZN4cute3eso3ESOILb1ELb0EJNS_10UnderscoreES2_iEEC2ERKS2_S5_RKi - $_ZN7cutlass13device_kernelIN5flash19enable_sm80_to_sm89INS1_16FlashAttnBwdSm80INS1_25CollectiveMainloopBwdSm80ILi2ELi2EN4cute5tupleIJNS5_1CILi64EEENS7_ILi128EEES8_EEENS_10bfloat16_tEfNS_4arch4Sm80ELb0ELb1ELb1ELb1ELb0ELb0ELb0ELb0ELi2ELi2ELi4ELi2ELb1EEENS1_21CollectiveEpilogueBwdISA_SB_SD_Li256ELb1ELb0ELi2EEENS1_19SingleTileSchedulerILb1ELb0ELb0ELi128EEEEEEEEEvNT_6ParamsE$_ZN4cute3eso3ESOILb1ELb0EJNS_10UnderscoreES2_S2_iEEC2ERKS2_S5_S5_RKi)
$_ZN7cutlass13device_kernelIN5flash19enable_sm80_to_sm89INS1_16FlashAttnBwdSm80INS1_25CollectiveMainloopBwdSm80ILi2ELi2EN4cute5tupleIJNS5_1CILi64EEENS7_ILi128EEES8_EEENS_10bfloat16_tEfNS_4arch4Sm80ELb0ELb1ELb1ELb1ELb0ELb0ELb0ELb0ELi2ELi2ELi4ELi2ELb1EEENS1_21CollectiveEpilogueBwdISA_SB_SD_Li256ELb1ELb0ELi2EEENS1_19SingleTileSchedulerILb1ELb0ELb0ELi128EEEEEEEEEvNT_6ParamsE$_ZN4cute3eso3ESOILb1ELb0EJNS_10UnderscoreES2_S2_iEEC2ERKS2_S5_S5_RKi:
[----:B------:R-:W-:Y:S02]  /*8950*/  IADD3 R6, R4, -c[0x0][0x20], RZ ;  /* 0x8000080004067a10 */ /* 0x000fe40007ffe0ff */
[----:B------:R-:W-:-:S03]  /*8960*/  MOV R9, 0x0 ;  /* 0x0000000000097802 */ /* 0x000fc60000000f00 */
[----:B------:R1:W-:Y:S01]  /*8970*/  STL [R6], R7 ;  /* 0x0000000706007387 */ /* 0x0003e20000100800 */
[----:B------:R-:W-:Y:S05]  /*8980*/  RET.REL.NODEC R8 `(_ZN7cutlass13device_kernelIN5flash19enable_sm80_to_sm89INS1_16FlashAttnBwdSm80INS1_25CollectiveMainloopBwdSm80ILi2ELi2EN4cute5tupleIJNS5_1CILi64EEENS7_ILi128EEES8_EEENS_10bfloat16_tEfNS_4arch4Sm80ELb0ELb1ELb1ELb1ELb0ELb0ELb0ELb0ELi2ELi2ELi4ELi2ELb1EEENS1_21CollectiveEpilogueBwdISA_SB_SD_Li256ELb1ELb0ELi2EEENS1_19SingleTileSchedulerILb1ELb0ELb0ELi128EEEEEEEEEvNT_6ParamsE) ;  /* 0xffff767008007950 */ /* 0x000fea0003c3ffff */
        .type           $_ZN7cutlass13device_kernelIN5flash19enable_sm80_to_sm89INS1_16FlashAttnBwdSm80INS1_25CollectiveMainloopBwdSm80ILi2ELi2EN4cute5tupleIJNS5_1CILi64EEENS7_ILi128EEES8_EEENS_10bfloat16_tEfNS_4arch4Sm80ELb0ELb1ELb1ELb1ELb0ELb0ELb0ELb0ELi2ELi2ELi4ELi2ELb1EEENS1_21CollectiveEpilogueBwdISA_SB_SD_Li256ELb1ELb0ELi2EEENS1_19SingleTileSchedulerILb1ELb0ELb0ELi128EEEEEEEEEvNT_6ParamsE$_ZN4cute3eso3ESOILb1ELb0EJNS_10UnderscoreES2_iEEC2ERKS2_S5_RKi,@function
        .size           $_ZN7cutlass13device_kernelIN5flash19enable_sm80_to_sm89INS1_16FlashAttnBwdSm80INS1_25CollectiveMainloopBwdSm80ILi2ELi2EN4cute5tupleIJNS5_1CILi64EEENS7_ILi128EEES8_EEENS_10bfloat16_tEfNS_4arch4Sm80ELb0ELb1ELb1ELb1ELb0ELb0ELb0ELb0ELi2ELi2ELi4ELi2ELb1EEENS1_21CollectiveEpilogueBwdISA_SB_SD_Li256ELb1ELb0ELi2EEENS1_19SingleTileSchedulerILb1ELb0ELb0ELi128EEEEEEEEEvNT_6ParamsE$_ZN4cute3eso3ESOILb1ELb0EJNS_10UnderscoreES2_iEEC2ERKS2_S5_RKi,($_ZN7cutlass13device_kernelIN5flash19enable_sm80_to_sm89INS1_16FlashAttnBwdSm80INS1_25CollectiveMainloopBwdSm80ILi2ELi2EN4cute5tupleIJNS5_1CILi64EEENS7_ILi128EEES8_EEENS_10bfloat16_tEfNS_4arch4Sm80ELb0ELb1ELb1ELb1ELb0ELb0ELb0ELb0ELi2ELi2ELi4ELi2ELb1EEENS1_21CollectiveEpilogueBwdISA_SB_SD_Li256ELb1ELb0ELi2EEENS1_19SingleTileSchedulerILb1ELb0ELb0ELi128EEEEEEEEEvNT_6ParamsE$_ZN4cute3eso3ESOILb1ELb0EJNS_10UnderscoreEiEEC2ERKS2_RKi - $_ZN7cutlass13device_kernelIN5flash19enable_sm80_to_sm89INS1_16FlashAttnBwdSm80INS1_25CollectiveMainloopBwdSm80ILi2ELi2EN4cute5tupleIJNS5_1CILi64EEENS7_ILi128EEES8_EEENS_10bfloat16_tEfNS_4arch4Sm80ELb0ELb1ELb1ELb1ELb0ELb0ELb0ELb0ELi2ELi2ELi4ELi2ELb1EEENS1_21CollectiveEpilogueBwdISA_SB_SD_Li256ELb1ELb0ELi2EEENS1_19SingleTileSchedulerILb1ELb0ELb0ELi128EEEEEEEEEvNT_6ParamsE$_ZN4cute3eso3ESOILb1ELb0EJNS_10UnderscoreES2_iEEC2ERKS2_S5_RKi)
$_ZN7cutlass13device_kernelIN5flash19enable_sm80_to_sm89INS1_16FlashAttnBwdSm80INS1_25CollectiveMainloopBwdSm80ILi2ELi2EN4cute5tupleIJNS5_1CILi64EEENS7_ILi128EEES8_EEENS_10bfloat16_tEfNS_4arch4Sm80ELb0ELb1ELb1ELb1ELb0ELb0ELb0ELb0ELi2ELi2ELi4ELi2ELb1EEENS1_21CollectiveEpilogueBwdISA_SB_SD_Li256ELb1ELb0ELi2EEENS1_19SingleTileSchedulerILb1ELb0ELb0ELi128EEEEEEEEEvNT_6ParamsE$_ZN4cute3eso3ESOILb1ELb0EJNS_10UnderscoreES2_iEEC2ERKS2_S5_RKi:
[----:B------:R-:W-:Y:S02]  /*8990*/  IADD3 R6, R4, -c[0x0][0x20], RZ ;  /* 0x8000080004067a10 */ /* 0x000fe40007ffe0ff */
[----:B------:R-:W-:-:S03]  /*89a0*/  MOV R9, 0x0 ;  /* 0x0000000000097802 */ /* 0x000fc60000000f00 */
[----:B------:R1:W-:Y:S01]  /*89b0*/  STL [R6], R17 ;  /* 0x0000001106007387 */ /* 0x0003e20000100800 */
[----:B------:R-:W-:Y:S05]  /*89c0*/  RET.REL.NODEC R8 `(_ZN7cutlass13device_kernelIN5flash19enable_sm80_to_sm89INS1_16FlashAttnBwdSm80INS1_25CollectiveMainloopBwdSm80ILi2ELi2EN4cute5tupleIJNS5_1CILi64EEENS7_ILi128EEES8_EEENS_10bfloat16_tEfNS_4arch4Sm80ELb0ELb1ELb1ELb1ELb0ELb0ELb0ELb0ELi2ELi2ELi4ELi2ELb1EEENS1_21CollectiveEpilogueBwdISA_SB_SD_Li256ELb1ELb0ELi2EEENS1_19SingleTileSchedulerILb1ELb0ELb0ELi128EEEEEEEEEvNT_6ParamsE) ;  /* 0xffff763008007950 */ /* 0x000fea0003c3ffff */
        .type           $_ZN7cutlass13device_kernelIN5flash19enable_sm80_to_sm89INS1_16FlashAttnBwdSm80INS1_25CollectiveMainloopBwdSm80ILi2ELi2EN4cute5tupleIJNS5_1CILi64EEENS7_ILi128EEES8_EEENS_10bfloat16_tEfNS_4arch4Sm80ELb0ELb1ELb1ELb1ELb0ELb0ELb0ELb0ELi2ELi2ELi4ELi2ELb1EEENS1_21CollectiveEpilogueBwdISA_SB_SD_Li256ELb1ELb0ELi2EEENS1_19SingleTileSchedulerILb1ELb0ELb0ELi128EEEEEEEEEvNT_6ParamsE$_ZN4cute3eso3ESOILb1ELb0EJNS_10UnderscoreEiEEC2ERKS2_RKi,@function
        .size           $_ZN7cutlass13device_kernelIN5flash19enable_sm80_to_sm89INS1_16FlashAttnBwdSm80INS1_25CollectiveMainloopBwdSm80ILi2ELi2EN4cute5tupleIJNS5_1CILi64EEENS7_ILi128EEES8_EEENS_10bfloat16_tEfNS_4arch4Sm80ELb0ELb1ELb1ELb1ELb0ELb0ELb0ELb0ELi2ELi2ELi4ELi2ELb1EEENS1_21CollectiveEpilogueBwdISA_SB_SD_Li256ELb1ELb0ELi2EEENS1_19SingleTileSchedulerILb1ELb0ELb0ELi128EEEEEEEEEvNT_6ParamsE$_ZN4cute3eso3ESOILb1ELb0EJNS_10UnderscoreEiEEC2ERKS2_RKi,($_ZN7cutlass13device_kernelIN5flash19enable_sm80_to_sm89INS1_16FlashAttnBwdSm80INS1_25CollectiveMainloopBwdSm80ILi2ELi2EN4cute5tupleIJNS5_1CILi64EEENS7_ILi128EEES8_EEENS_10bfloat16_tEfNS_4arch4Sm80ELb0ELb1ELb1ELb1ELb0ELb0ELb0ELb0ELi2ELi2ELi4ELi2ELb1EEENS1_21CollectiveEpilogueBwdISA_SB_SD_Li256ELb1ELb0ELi2EEENS1_19SingleTileSchedulerILb1ELb0ELb0ELi128EEEEEEEEEvNT_6ParamsE$_ZN4cute3eso3ESOILb1ELb0EJNS_10UnderscoreEiiEEC2ERKS2_RKiS7_ - $_ZN7cutlass13device_kernelIN5flash19enable_sm80_to_sm89INS1_16FlashAttnBwdSm80INS1_25CollectiveMainloopBwdSm80ILi2ELi2EN4cute5tupleIJNS5_1CILi64EEENS7_ILi128EEES8_EEENS_10bfloat16_tEfNS_4arch4Sm80ELb0ELb1ELb1ELb1ELb0ELb0ELb0ELb0ELi2ELi2ELi4ELi2ELb1EEENS1_21CollectiveEpilogueBwdISA_SB_SD_Li256ELb1ELb0ELi2EEENS1_19SingleTileSchedulerILb1ELb0ELb0ELi128EEEEEEEEEvNT_6ParamsE$_ZN4cute3eso3ESOILb1ELb0EJNS_10UnderscoreEiEEC2ERKS2_RKi)
$_ZN7cutlass13device_kernelIN5flash19enable_sm80_to_sm89INS1_16FlashAttnBwdSm80INS1_25CollectiveMainloopBwdSm80ILi2ELi2EN4cute5tupleIJNS5_1CILi64EEENS7_ILi128EEES8_EEENS_10bfloat16_tEfNS_4arch4Sm80ELb0ELb1ELb1ELb1ELb0ELb0ELb0ELb0ELi2ELi2ELi4ELi2ELb1EEENS1_21CollectiveEpilogueBwdISA_SB_SD_Li256ELb1ELb0ELi2EEENS1_19SingleTileSchedulerILb1ELb0ELb0ELi128EEEEEEEEEvNT_6ParamsE$_ZN4cute3eso3ESOILb1ELb0EJNS_10UnderscoreEiEEC2ERKS2_RKi:
[----:B------:R-:W-:Y:S02]  /*89d0*/  IADD3 R6, R13, -c[0x0][0x20], RZ ;  /* 0x800008000d067a10 */ /* 0x000fe40007ffe0ff */
[----:B------:R-:W-:-:S03]  /*89e0*/  MOV R17, 0x0 ;  /* 0x0000000000117802 */ /* 0x000fc60000000f00 */
[----:B------:R1:W-:Y:S01]  /*89f0*/  STL [R6], R7 ;  /* 0x0000000706007387 */ /* 0x0003e20000100800 */
[----:B------:R-:W-:Y:S05]  /*8a00*/  RET.REL.NODEC R16 `(_ZN7cutlass13device_kernelIN5flash19enable_sm80_to_sm89INS1_16FlashAttnBwdSm80INS1_25CollectiveMainloopBwdSm80ILi2ELi2EN4cute5tupleIJNS5_1CILi64EEENS7_ILi128EEES8_EEENS_10bfloat16_tEfNS_4arch4Sm80ELb0ELb1ELb1ELb1ELb0ELb0ELb0ELb0ELi2ELi2ELi4ELi2ELb1EEENS1_21CollectiveEpilogueBwdISA_SB_SD_Li256ELb1ELb0ELi2EEENS1_19SingleTileSchedulerILb1ELb0ELb0ELi128EEEEEEEEEvNT_6ParamsE) ;  /* 0xffff75f010007950 */ /* 0x000fea0003c3ffff */
        .type           $_ZN7cutlass13device_kernelIN5flash19enable_sm80_to_sm89INS1_16FlashAttnBwdSm80INS1_25CollectiveMainloopBwdSm80ILi2ELi2EN4cute5tupleIJNS5_1CILi64EEENS7_ILi128EEES8_EEENS_10bfloat16_tEfNS_4arch4Sm80ELb0ELb1ELb1ELb1ELb0ELb0ELb0ELb0ELi2ELi2ELi4ELi2ELb1EEENS1_21CollectiveEpilogueBwdISA_SB_SD_Li256ELb1ELb0ELi2EEENS1_19SingleTileSchedulerILb1ELb0ELb0ELi128EEEEEEEEEvNT_6ParamsE$_ZN4cute3eso3ESOILb1ELb0EJNS_10UnderscoreEiiEEC2ERKS2_RKiS7_,@function
        .size           $_ZN7cutlass13device_kernelIN5flash19enable_sm80_to_sm89INS1_16FlashAttnBwdSm80INS1_25CollectiveMainloopBwdSm80ILi2ELi2EN4cute5tupleIJNS5_1CILi64EEENS7_ILi128EEES8_EEENS_10bfloat16_tEfNS_4arch4Sm80ELb0ELb1ELb1ELb1ELb0ELb0ELb0ELb0ELi2ELi2ELi4ELi2ELb1EEENS1_21CollectiveEpilogueBwdISA_SB_SD_Li256ELb1ELb0ELi2EEENS1_19SingleTileSchedulerILb1ELb0ELb0ELi128EEEEEEEEEvNT_6ParamsE$_ZN4cute3eso3ESOILb1ELb0EJNS_10UnderscoreEiiEEC2ERKS2_RKiS7_,($_ZN7cutlass13device_kernelIN5flash19enable_sm80_to_sm89INS1_16FlashAttnBwdSm80INS1_25CollectiveMainloopBwdSm80ILi2ELi2EN4cute5tupleIJNS5_1CILi64EEENS7_ILi128EEES8_EEENS_10bfloat16_tEfNS_4arch4Sm80ELb0ELb1ELb1ELb1ELb0ELb0ELb0ELb0ELi2ELi2ELi4ELi2ELb1EEENS1_21CollectiveEpilogueBwdISA_SB_SD_Li256ELb1ELb0ELi2EEENS1_19SingleTileSchedulerILb1ELb0ELb0ELi128EEEEEEEEEvNT_6ParamsE$_ZN4cute3eso3ESOILb1ELb0EJNS_1CILi0EEES3_S3_iEEC2ERKS3_S6_S6_RKi - $_ZN7cutlass13device_kernelIN5flash19enable_sm80_to_sm89INS1_16FlashAttnBwdSm80INS1_25CollectiveMainloopBwdSm80ILi2ELi2EN4cute5tupleIJNS5_1CILi64EEENS7_ILi128EEES8_EEENS_10bfloat16_tEfNS_4arch4Sm80ELb0ELb1ELb1ELb1ELb0ELb0ELb0ELb0ELi2ELi2ELi4ELi2ELb1EEENS1_21CollectiveEpilogueBwdISA_SB_SD_Li256ELb1ELb0ELi2EEENS1_19SingleTileSchedulerILb1ELb0ELb0ELi128EEEEEEEEEvNT_6ParamsE$_ZN4cute3eso3ESOILb1ELb0EJNS_10UnderscoreEiiEEC2ERKS2_RKiS7_)
$_ZN7cutlass13device_kernelIN5flash19enable_sm80_to_sm89INS1_16FlashAttnBwdSm80INS1_25CollectiveMainloopBwdSm80ILi2ELi2EN4cute5tupleIJNS5_1CILi64EEENS7_ILi128EEES8_EEENS_10bfloat16_tEfNS_4arch4Sm80ELb0ELb1ELb1ELb1ELb0ELb0ELb0ELb0ELi2ELi2ELi4ELi2ELb1EEENS1_21CollectiveEpilogueBwdISA_SB_SD_Li256ELb1ELb0ELi2EEENS1_19SingleTileSchedulerILb1ELb0ELb0ELi128EEEEEEEEEvNT_6ParamsE$_ZN4cute3eso3ESOILb1ELb0EJNS_10UnderscoreEiiEEC2ERKS2_RKiS7_:
[----:B------:R-:W-:Y:S02]  /*8a10*/  IADD3 R7, R4, -c[0x0][0x20], RZ ;  /* 0x8000080004077a10 */ /* 0x000fe40007ffe0ff */
[----:B------:R-:W-:-:S03]  /*8a20*/  IADD3 R6, R19, -c[0x0][0x20], RZ ;  /* 0x8000080013067a10 */ /* 0x000fc60007ffe0ff */
[----:B------:R1:W-:Y:S04]  /*8a30*/  STL [R7], R16 ;  /* 0x0000001007007387 */ /* 0x0003e80000100800 */
[----:B------:R-:W2:Y:S01]  /*8a40*/  LDL R6, [R6] ;  /* 0x0000000006067983 */ /* 0x000ea20000100800 */
[----:B------:R-:W-:-:S03]  /*8a50*/  IMAD.MOV.U32 R9, RZ, RZ, 0x0 ;  /* 0x00000000ff097424 */ /* 0x000fc600078e00ff */
[----:B--2---:R1:W-:Y:S01]  /*8a60*/  STL [R7+0x4], R6 ;  /* 0x0000040607007387 */ /* 0x0043e20000100800 */
[----:B------:R-:W-:Y:S05]  /*8a70*/  RET.REL.NODEC R8 `(_ZN7cutlass13device_kernelIN5flash19enable_sm80_to_sm89INS1_16FlashAttnBwdSm80INS1_25CollectiveMainloopBwdSm80ILi2ELi2EN4cute5tupleIJNS5_1CILi64EEENS7_ILi128EEES8_EEENS_10bfloat16_tEfNS_4arch4Sm80ELb0ELb1ELb1ELb1ELb0ELb0ELb0ELb0ELi2ELi2ELi4ELi2ELb1EEENS1_21CollectiveEpilogueBwdISA_SB_SD_Li256ELb1ELb0ELi2EEENS1_19SingleTileSchedulerILb1ELb0ELb0ELi128EEEEEEEEEvNT_6ParamsE) ;  /* 0xffff758008007950 */ /* 0x000fea0003c3ffff */
        .type           $_ZN7cutlass13device_kernelIN5flash19enable_sm80_to_sm89INS1_16FlashAttnBwdSm80INS1_25CollectiveMainloopBwdSm80ILi2ELi2EN4cute5tupleIJNS5_1CILi64EEENS7_ILi128EEES8_EEENS_10bfloat16_tEfNS_4arch4Sm80ELb0ELb1ELb1ELb1ELb0ELb0ELb0ELb0ELi2ELi2ELi4ELi2ELb1EEENS1_21CollectiveEpilogueBwdISA_SB_SD_Li256ELb1ELb0ELi2EEENS1_19SingleTileSchedulerILb1ELb0ELb0ELi128EEEEEEEEEvNT_6ParamsE$_ZN4cute3eso3ESOILb1ELb0EJNS_1CILi0EEES3_S3_iEEC2ERKS3_S6_S6_RKi,@function
        .size           $_ZN7cutlass13device_kernelIN5flash19enable_sm80_to_sm89INS1_16FlashAttnBwdSm80INS1_25CollectiveMainloopBwdSm80ILi2ELi2EN4cute5tupleIJNS5_1CILi64EEENS7_ILi128EEES8_EEENS_10bfloat16_tEfNS_4arch4Sm80ELb0ELb1ELb1ELb1ELb0ELb0ELb0ELb0ELi2ELi2ELi4ELi2ELb1EEENS1_21CollectiveEpilogueBwdISA_SB_SD_Li256ELb1ELb0ELi2EEENS1_19SingleTileSchedulerILb1ELb0ELb0ELi128EEEEEEEEEvNT_6ParamsE$_ZN4cute3eso3ESOILb1ELb0EJNS_1CILi0EEES3_S3_iEEC2ERKS3_S6_S6_RKi,($_ZN7cutlass13device_kernelIN5flash19enable_sm80_to_sm89INS1_16FlashAttnBwdSm80INS1_25CollectiveMainloopBwdSm80ILi2ELi2EN4cute5tupleIJNS5_1CILi64EEENS7_ILi128EEES8_EEENS_10bfloat16_tEfNS_4arch4Sm80ELb0ELb1ELb1ELb1ELb0ELb0ELb0ELb0ELi2ELi2ELi4ELi2ELb1EEENS1_21CollectiveEpilogueBwdISA_SB_SD_Li256ELb1ELb0ELi2EEENS1_19SingleTileSchedulerILb1ELb0ELb0ELi128EEEEEEEEEvNT_6ParamsE$_ZN4cute3eso3ESOILb1ELb0EJNS_1CILi0EEES3_iEEC2ERKS3_S6_RKi - $_ZN7cutlass13device_kernelIN5flash19enable_sm80_to_sm89INS1_16FlashAttnBwdSm80INS1_25CollectiveMainloopBwdSm80ILi2ELi2EN4cute5tupleIJNS5_1CILi64EEENS7_ILi128EEES8_EEENS_10bfloat16_tEfNS_4arch4Sm80ELb0ELb1ELb1ELb1ELb0ELb0ELb0ELb0ELi2ELi2ELi4ELi2ELb1EEENS1_21CollectiveEpilogueBwdISA_SB_SD_Li256ELb1ELb0ELi2EEENS1_19SingleTileSchedulerILb1ELb0ELb0ELi128EEEEEEEEEvNT_6ParamsE$_ZN4cute3eso3ESOILb1ELb0EJNS_1CILi0EEES3_S3_iEEC2ERKS3_S6_S6_RKi)
$_ZN7cutlass13device_kernelIN5flash19enable_sm80_to_sm89INS1_16FlashAttnBwdSm80INS1_25CollectiveMainloopBwdSm80ILi2ELi2EN4cute5tupleIJNS5_1CILi64EEENS7_ILi128EEES8_EEENS_10bfloat16_tEfNS_4arch4Sm80ELb0ELb1ELb1ELb1ELb0ELb0ELb0ELb0ELi2ELi2ELi4ELi2ELb1EEENS1_21CollectiveEpilogueBwdISA_SB_SD_Li256ELb1ELb0ELi2EEENS1_19SingleTileSchedulerILb1ELb0ELb0ELi128EEEEEEEEEvNT_6ParamsE$_ZN4cute3eso3ESOILb1ELb0EJNS_1CILi0EEES3_S3_iEEC2ERKS3_S6_S6_RKi:
[----:B------:R-:W-:Y:S01]  /*8a80*/  IADD3 R6, R6, -c[0x0][0x20], RZ ;  /* 0x8000080006067a10 */ /* 0x000fe20007ffe0ff */
[----:B------:R-:W-:Y:S01]  /*8a90*/  IMAD.MOV.U32 R28, RZ, RZ, R10 ;  /* 0x000000ffff1c7224 */ /* 0x000fe200078e000a */
[----:B------:R-:W-:-:S03]  /*8aa0*/  MOV R29, 0x0 ;  /* 0x00000000001d7802 */ /* 0x000fc60000000f00 */
[----:B------:R1:W-:Y:S01]  /*8ab0*/  STL [R6], R7 ;  /* 0x0000000706007387 */ /* 0x0003e20000100800 */
[----:B------:R-:W-:Y:S05]  /*8ac0*/  RET.REL.NODEC R28 `(_ZN7cutlass13device_kernelIN5flash19enable_sm80_to_sm89INS1_16FlashAttnBwdSm80INS1_25CollectiveMainloopBwdSm80ILi2ELi2EN4cute5tupleIJNS5_1CILi64EEENS7_ILi128EEES8_EEENS_10bfloat16_tEfNS_4arch4Sm80ELb0ELb1ELb1ELb1ELb0ELb0ELb0ELb0ELi2ELi2ELi4ELi2ELb1EEENS1_21CollectiveEpilogueBwdISA_SB_SD_Li256ELb1ELb0ELi2EEENS1_19SingleTileSchedulerILb1ELb0ELb0ELi128EEEEEEEEEvNT_6ParamsE) ;  /* 0xffff75301c007950 */ /* 0x000fea0003c3ffff */
        .type           $_ZN7cutlass13device_kernelIN5flash19enable_sm80_to_sm89INS1_16FlashAttnBwdSm80INS1_25CollectiveMainloopBwdSm80ILi2ELi2EN4cute5tupleIJNS5_1CILi64EEENS7_ILi128EEES8_EEENS_10bfloat16_tEfNS_4arch4Sm80ELb0ELb1ELb1ELb1ELb0ELb0ELb0ELb0ELi2ELi2ELi4ELi2ELb1EEENS1_21CollectiveEpilogueBwdISA_SB_SD_Li256ELb1ELb0ELi2EEENS1_19SingleTileSchedulerILb1ELb0ELb0ELi128EEEEEEEEEvNT_6ParamsE$_ZN4cute3eso3ESOILb1ELb0EJNS_1CILi0EEES3_iEEC2ERKS3_S6_RKi,@function
        .size           $_ZN7cutlass13device_kernelIN5flash19enable_sm80_to_sm89INS1_16FlashAttnBwdSm80INS1_25CollectiveMainloopBwdSm80ILi2ELi2EN4cute5tupleIJNS5_1CILi64EEENS7_ILi128EEES8_EEENS_10bfloat16_tEfNS_4arch4Sm80ELb0ELb1ELb1ELb1ELb0ELb0ELb0ELb0ELi2ELi2ELi4ELi2ELb1EEENS1_21CollectiveEpilogueBwdISA_SB_SD_Li256ELb1ELb0ELi2EEENS1_19SingleTileSchedulerILb1ELb0ELb0ELi128EEEEEEEEEvNT_6ParamsE$_ZN4cute3eso3ESOILb1ELb0EJNS_1CILi0EEES3_iEEC2ERKS3_S6_RKi,($_ZN7cutlass13device_kernelIN5flash19enable_sm80_to_sm89INS1_16FlashAttnBwdSm80INS1_25CollectiveMainloopBwdSm80ILi2ELi2EN4cute5tupleIJNS5_1CILi64EEENS7_ILi128EEES8_EEENS_10bfloat16_tEfNS_4arch4Sm80ELb0ELb1ELb1ELb1ELb0ELb0ELb0ELb0ELi2ELi2ELi4ELi2ELb1EEENS1_21CollectiveEpilogueBwdISA_SB_SD_Li256ELb1ELb0ELi2EEENS1_19SingleTileSchedulerILb1ELb0ELb0ELi128EEEEEEEEEvNT_6ParamsE$_ZN4cute3eso3ESOILb1ELb0EJNS_1CILi0EEES3_iS3_EEC2ERKS3_S6_RKiS6_ - $_ZN7cutlass13device_kernelIN5flash19enable_sm80_to_sm89INS1_16FlashAttnBwdSm80INS1_25CollectiveMainloopBwdSm80ILi2ELi2EN4cute5tupleIJNS5_1CILi64EEENS7_ILi128EEES8_EEENS_10bfloat16_tEfNS_4arch4Sm80ELb0ELb1ELb1ELb1ELb0ELb0ELb0ELb0ELi2ELi2ELi4ELi2ELb1EEENS1_21CollectiveEpilogueBwdISA_SB_SD_Li256ELb1ELb0ELi2EEENS1_19SingleTileSchedulerILb1ELb0ELb0ELi128EEEEEEEEEvNT_6ParamsE$_ZN4cute3eso3ESOILb1ELb0EJNS_1CILi0EEES3_iEEC2ERKS3_S6_RKi)
$_ZN7cutlass13device_kernelIN5flash19enable_sm80_to_sm89INS1_16FlashAttnBwdSm80INS1_25CollectiveMainloopBwdSm80ILi2ELi2EN4cute5tupleIJNS5_1CILi64EEENS7_ILi128EEES8_EEENS_10bfloat16_tEfNS_4arch4Sm80ELb0ELb1ELb1ELb1ELb0ELb0ELb0ELb0ELi2ELi2ELi4ELi2ELb1EEENS1_21CollectiveEpilogueBwdISA_SB_SD_Li256ELb1ELb0ELi2EEENS1_19SingleTileSchedulerILb1ELb0ELb0ELi128EEEEEEEEEvNT_6ParamsE$_ZN4cute3eso3ESOILb1ELb0EJNS_1CILi0EEES3_iEEC2ERKS3_S6_RKi:
[----:B------:R-:W-:Y:S02]  /*8ad0*/  IADD3 R6, R6, -c[0x0][0x20], RZ ;  /* 0x8000080006067a10 */ /* 0x000fe40007ffe0ff */
[----:B------:R-:W-:-:S03]  /*8ae0*/  MOV R17, 0x0 ;  /* 0x0000000000117802 */ /* 0x000fc60000000f00 */
[----:B------:R1:W-:Y:S01]  /*8af0*/  STL [R6], R7 ;  /* 0x0000000706007387 */ /* 0x0003e20000100800 */
[----:B------:R-:W-:Y:S05]  /*8b00*/  RET.REL.NODEC R16 `(_ZN7cutlass13device_kernelIN5flash19enable_sm80_to_sm89INS1_16FlashAttnBwdSm80INS1_25CollectiveMainloopBwdSm80ILi2ELi2EN4cute5tupleIJNS5_1CILi64EEENS7_ILi128EEES8_EEENS_10bfloat16_tEfNS_4arch4Sm80ELb0ELb1ELb1ELb1ELb0ELb0ELb0ELb0ELi2ELi2ELi4ELi2ELb1EEENS1_21CollectiveEpilogueBwdISA_SB_SD_Li256ELb1ELb0ELi2EEENS1_19SingleTileSchedulerILb1ELb0ELb0ELi128EEEEEEEEEvNT_6ParamsE) ;  /* 0xffff74f010007950 */ /* 0x000fea0003c3ffff */
        .type           $_ZN7cutlass13device_kernelIN5flash19enable_sm80_to_sm89INS1_16FlashAttnBwdSm80INS1_25CollectiveMainloopBwdSm80ILi2ELi2EN4cute5tupleIJNS5_1CILi64EEENS7_ILi128EEES8_EEENS_10bfloat16_tEfNS_4arch4Sm80ELb0ELb1ELb1ELb1ELb0ELb0ELb0ELb0ELi2ELi2ELi4ELi2ELb1EEENS1_21CollectiveEpilogueBwdISA_SB_SD_Li256ELb1ELb0ELi2EEENS1_19SingleTileSchedulerILb1ELb0ELb0ELi128EEEEEEEEEvNT_6ParamsE$_ZN4cute3eso3ESOILb1ELb0EJNS_1CILi0EEES3_iS3_EEC2ERKS3_S6_RKiS6_,@function
        .size           $_ZN7cutlass13device_kernelIN5flash19enable_sm80_to_sm89INS1_16FlashAttnBwdSm80INS1_25CollectiveMainloopBwdSm80ILi2ELi2EN4cute5tupleIJNS5_1CILi64EEENS7_ILi128EEES8_EEENS_10bfloat16_tEfNS_4arch4Sm80ELb0ELb1ELb1ELb1ELb0ELb0ELb0ELb0ELi2ELi2ELi4ELi2ELb1EEENS1_21CollectiveEpilogueBwdISA_SB_SD_Li256ELb1ELb0ELi2EEENS1_19SingleTileSchedulerILb1ELb0ELb0ELi128EEEEEEEEEvNT_6ParamsE$_ZN4cute3eso3ESOILb1ELb0EJNS_1CILi0EEES3_iS3_EEC2ERKS3_S6_RKiS6_,($_ZN7cutlass13device_kernelIN5flash19enable_sm80_to_sm89INS1_16FlashAttnBwdSm80INS1_25CollectiveMainloopBwdSm80ILi2ELi2EN4cute5tupleIJNS5_1CILi64EEENS7_ILi128EEES8_EEENS_10bfloat16_tEfNS_4arch4Sm80ELb0ELb1ELb1ELb1ELb0ELb0ELb0ELb0ELi2ELi2ELi4ELi2ELb1EEENS1_21CollectiveEpilogueBwdISA_SB_SD_Li256ELb1ELb0ELi2EEENS1_19SingleTileSchedulerILb1ELb0ELb0ELi128EEEEEEEEEvNT_6ParamsE$_ZN4cute3eso3ESOILb1ELb0EJNS_1CILi0EEES3_iiEEC2ERKS3_S6_RKiS8_ - $_ZN7cutlass13device_kernelIN5flash19enable_sm80_to_sm89INS1_16FlashAttnBwdSm80INS1_25CollectiveMainloopBwdSm80ILi2ELi2EN4cute5tupleIJNS5_1CILi64EEENS7_ILi128EEES8_EEENS_10bfloat16_tEfNS_4arch4Sm80ELb0ELb1ELb1ELb1ELb0ELb0ELb0ELb0ELi2ELi2ELi4ELi2ELb1EEENS1_21CollectiveEpilogueBwdISA_SB_SD_Li256ELb1ELb0ELi2EEENS1_19SingleTileSchedulerILb1ELb0ELb0ELi128EEEEEEEEEvNT_6ParamsE$_ZN4cute3eso3ESOILb1ELb0EJNS_1CILi0EEES3_iS3_EEC2ERKS3_S6_RKiS6_)
$_ZN7cutlass13device_kernelIN5flash19enable_sm80_to_sm89INS1_16FlashAttnBwdSm80INS1_25CollectiveMainloopBwdSm80ILi2ELi2EN4cute5tupleIJNS5_1CILi64EEENS7_ILi128EEES8_EEENS_10bfloat16_tEfNS_4arch4Sm80ELb0ELb1ELb1ELb1ELb0ELb0ELb0ELb0ELi2ELi2ELi4ELi2ELb1EEENS1_21CollectiveEpilogueBwdISA_SB_SD_Li256ELb1ELb0ELi2EEENS1_19SingleTileSchedulerILb1ELb0ELb0ELi128EEEEEEEEEvNT_6ParamsE$_ZN4cute3eso3ESOILb1ELb0EJNS_1CILi0EEES3_iS3_EEC2ERKS3_S6_RKiS6_:
[----:B------:R-:W-:Y:S01]  /*8b10*/  IADD3 R6, R6, -c[0x0][0x20], RZ ;  /* 0x8000080006067a10 */ /* 0x000fe20007ffe0ff */
[----:B------:R-:W-:Y:S01]  /*8b20*/  IMAD.MOV.U32 R28, RZ, RZ, R10 ;  /* 0x000000ffff1c7224 */ /* 0x000fe200078e000a */
[----:B------:R-:W-:-:S03]  /*8b30*/  MOV R29, 0x0 ;  /* 0x00000000001d7802 */ /* 0x000fc60000000f00 */
[----:B------:R1:W-:Y:S01]  /*8b40*/  STL [R6], R13 ;  /* 0x0000000d06007387 */ /* 0x0003e20000100800 */
[----:B------:R-:W-:Y:S05]  /*8b50*/  RET.REL.NODEC R28 `(_ZN7cutlass13device_kernelIN5flash19enable_sm80_to_sm89INS1_16FlashAttnBwdSm80INS1_25CollectiveMainloopBwdSm80ILi2ELi2EN4cute5tupleIJNS5_1CILi64EEENS7_ILi128EEES8_EEENS_10bfloat16_tEfNS_4arch4Sm80ELb0ELb1ELb1ELb1ELb0ELb0ELb0ELb0ELi2ELi2ELi4ELi2ELb1EEENS1_21CollectiveEpilogueBwdISA_SB_SD_Li256ELb1ELb0ELi2EEENS1_19SingleTileSchedulerILb1ELb0ELb0ELi128EEEEEEEEEvNT_6ParamsE) ;  /* 0xffff74a01c007950 */ /* 0x000fea0003c3ffff */
        .type           $_ZN7cutlass13device_kernelIN5flash19enable_sm80_to_sm89INS1_16FlashAttnBwdSm80INS1_25CollectiveMainloopBwdSm80ILi2ELi2EN4cute5tupleIJNS5_1CILi64EEENS7_ILi128EEES8_EEENS_10bfloat16_tEfNS_4arch4Sm80ELb0ELb1ELb1ELb1ELb0ELb0ELb0ELb0ELi2ELi2ELi4ELi2ELb1EEENS1_21CollectiveEpilogueBwdISA_SB_SD_Li256ELb1ELb0ELi2EEENS1_19SingleTileSchedulerILb1ELb0ELb0ELi128EEEEEEEEEvNT_6ParamsE$_ZN4cute3eso3ESOILb1ELb0EJNS_1CILi0EEES3_iiEEC2ERKS3_S6_RKiS8_,@function
        .size           $_ZN7cutlass13device_kernelIN5flash19enable_sm80_to_sm89INS1_16FlashAttnBwdSm80INS1_25CollectiveMainloopBwdSm80ILi2ELi2EN4cute5tupleIJNS5_1CILi64EEENS7_ILi128EEES8_EEENS_10bfloat16_tEfNS_4arch4Sm80ELb0ELb1ELb1ELb1ELb0ELb0ELb0ELb0ELi2ELi2ELi4ELi2ELb1EEENS1_21CollectiveEpilogueBwdISA_SB_SD_Li256ELb1ELb0ELi2EEENS1_19SingleTileSchedulerILb1ELb0ELb0ELi128EEEEEEEEEvNT_6ParamsE$_ZN4cute3eso3ESOILb1ELb0EJNS_1CILi0EEES3_iiEEC2ERKS3_S6_RKiS8_,($_ZN7cutlass13device_kernelIN5flash19enable_sm80_to_sm89INS1_16FlashAttnBwdSm80INS1_25CollectiveMainloopBwdSm80ILi2ELi2EN4cute5tupleIJNS5_1CILi64EEENS7_ILi128EEES8_EEENS_10bfloat16_tEfNS_4arch4Sm80ELb0ELb1ELb1ELb1ELb0ELb0ELb0ELb0ELi2ELi2ELi4ELi2ELb1EEENS1_21CollectiveEpilogueBwdISA_SB_SD_Li256ELb1ELb0ELi2EEENS1_19SingleTileSchedulerILb1ELb0ELb0ELi128EEEEEEEEEvNT_6ParamsE$_ZN4cute3eso3ESOILb1ELb0EJNS_1CILi0EEEiEEC2ERKS3_RKi - $_ZN7cutlass13device_kernelIN5flash19enable_sm80_to_sm89INS1_16FlashAttnBwdSm80INS1_25CollectiveMainloopBwdSm80ILi2ELi2EN4cute5tupleIJNS5_1CILi64EEENS7_ILi128EEES8_EEENS_10bfloat16_tEfNS_4arch4Sm80ELb0ELb1ELb1ELb1ELb0ELb0ELb0ELb0ELi2ELi2ELi4ELi2ELb1EEENS1_21CollectiveEpilogueBwdISA_SB_SD_Li256ELb1ELb0ELi2EEENS1_19SingleTileSchedulerILb1ELb0ELb0ELi128EEEEEEEEEvNT_6ParamsE$_ZN4cute3eso3ESOILb1ELb0EJNS_1CILi0EEES3_iiEEC2ERKS3_S6_RKiS8_)
$_ZN7cutlass13device_kernelIN5flash19enable_sm80_to_sm89INS1_16FlashAttnBwdSm80INS1_25CollectiveMainloopBwdSm80ILi2ELi2EN4cute5tupleIJNS5_1CILi64EEENS7_ILi128EEES8_EEENS_10bfloat16_tEfNS_4arch4Sm80ELb0ELb1ELb1ELb1ELb0ELb0ELb0ELb0ELi2ELi2ELi4ELi2ELb1EEENS1_21CollectiveEpilogueBwdISA_SB_SD_Li256ELb1ELb0ELi2EEENS1_19SingleTileSchedulerILb1ELb0ELb0ELi128EEEEEEEEEvNT_6ParamsE$_ZN4cute3eso3ESOILb1ELb0EJNS_1CILi0EEES3_iiEEC2ERKS3_S6_RKiS8_:
[----:B------:R-:W-:Y:S02]  /*8b60*/  IADD3 R10, R10, -c[0x0][0x20], RZ ;  /* 0x800008000a0a7a10 */ /* 0x000fe40007ffe0ff */
[----:B------:R-:W-:-:S03]  /*8b70*/  IADD3 R7, R7, -c[0x0][0x20], RZ ;  /* 0x8000080007077a10 */ /* 0x000fc60007ffe0ff */
[----:B------:R1:W-:Y:S04]  /*8b80*/  STL [R10], R13 ;  /* 0x0000000d0a007387 */ /* 0x0003e80000100800 */
[----:B------:R-:W2:Y:S01]  /*8b90*/  LDL R7, [R7] ;  /* 0x0000000007077983 */ /* 0x000ea20000100800 */
[----:B------:R-:W-:-:S03]  /*8ba0*/  IMAD.MOV.U32 R17, RZ, RZ, 0x0 ;  /* 0x00000000ff117424 */ /* 0x000fc600078e00ff */
[----:B--2---:R1:W-:Y:S01]  /*8bb0*/  STL [R10+0x4], R7 ;  /* 0x000004070a007387 */ /* 0x0043e20000100800 */
[----:B------:R-:W-:Y:S05]  /*8bc0*/  RET.REL.NODEC R16 `(_ZN7cutlass13device_kernelIN5flash19enable_sm80_to_sm89INS1_16FlashAttnBwdSm80INS1_25CollectiveMainloopBwdSm80ILi2ELi2EN4cute5tupleIJNS5_1CILi64EEENS7_ILi128EEES8_EEENS_10bfloat16_tEfNS_4arch4Sm80ELb0ELb1ELb1ELb1ELb0ELb0ELb0ELb0ELi2ELi2ELi4ELi2ELb1EEENS1_21CollectiveEpilogueBwdISA_SB_SD_Li256ELb1ELb0ELi2EEENS1_19SingleTileSchedulerILb1ELb0ELb0ELi128EEEEEEEEEvNT_6ParamsE) ;  /* 0xffff743010007950 */ /* 0x000fea0003c3ffff */
        .type           $_ZN7cutlass13device_kernelIN5flash19enable_sm80_to_sm89INS1_16FlashAttnBwdSm80INS1_25CollectiveMainloopBwdSm80ILi2ELi2EN4cute5tupleIJNS5_1CILi64EEENS7_ILi128EEES8_EEENS_10bfloat16_tEfNS_4arch4Sm80ELb0ELb1ELb1ELb1ELb0ELb0ELb0ELb0ELi2ELi2ELi4ELi2ELb1EEENS1_21CollectiveEpilogueBwdISA_SB_SD_Li256ELb1ELb0ELi2EEENS1_19SingleTileSchedulerILb1ELb0ELb0ELi128EEEEEEEEEvNT_6ParamsE$_ZN4cute3eso3ESOILb1ELb0EJNS_1CILi0EEEiEEC2ERKS3_RKi,@function
        .size           $_ZN7cutlass13device_kernelIN5flash19enable_sm80_to_sm89INS1_16FlashAttnBwdSm80INS1_25CollectiveMainloopBwdSm80ILi2ELi2EN4cute5tupleIJNS5_1CILi64EEENS7_ILi128EEES8_EEENS_10bfloat16_tEfNS_4arch4Sm80ELb0ELb1ELb1ELb1ELb0ELb0ELb0ELb0ELi2ELi2ELi4ELi2ELb1EEENS1_21CollectiveEpilogueBwdISA_SB_SD_Li256ELb1ELb0ELi2EEENS1_19SingleTileSchedulerILb1ELb0ELb0ELi128EEEEEEEEEvNT_6ParamsE$_ZN4cute3eso3ESOILb1ELb0EJNS_1CILi0EEEiEEC2ERKS3_RKi,($_ZN7cutlass13device_kernelIN5flash19enable_sm80_to_sm89INS1_16FlashAttnBwdSm80INS1_25CollectiveMainloopBwdSm80ILi2ELi2EN4cute5tupleIJNS5_1CILi64EEENS7_ILi128EEES8_EEENS_10bfloat16_tEfNS_4arch4Sm80ELb0ELb1ELb1ELb1ELb0ELb0ELb0ELb0ELi2ELi2ELi4ELi2ELb1EEENS1_21CollectiveEpilogueBwdISA_SB_SD_Li256ELb1ELb0ELi2EEENS1_19SingleTileSchedulerILb1ELb0ELb0ELi128EEEEEEEEEvNT_6ParamsE$_ZN4cute3eso3ESOILb1ELb0EJNS_1CILi0EEEiS3_EEC2ERKS3_RKiS6_ - $_ZN7cutlass13device_kernelIN5flash19enable_sm80_to_sm89INS1_16FlashAttnBwdSm80INS1_25CollectiveMainloopBwdSm80ILi2ELi2EN4cute5tupleIJNS5_1CILi64EEENS7_ILi128EEES8_EEENS_10bfloat16_tEfNS_4arch4Sm80ELb0ELb1ELb1ELb1ELb0ELb0ELb0ELb0ELi2ELi2ELi4ELi2ELb1EEENS1_21CollectiveEpilogueBwdISA_SB_SD_Li256ELb1ELb0ELi2EEENS1_19SingleTileSchedulerILb1ELb0ELb0ELi128EEEEEEEEEvNT_6ParamsE$_ZN4cute3eso3ESOILb1ELb0EJNS_1CILi0EEEiEEC2ERKS3_RKi)
$_ZN7cutlass13device_kernelIN5flash19enable_sm80_to_sm89INS1_16FlashAttnBwdSm80INS1_25CollectiveMainloopBwdSm80ILi2ELi2EN4cute5tupleIJNS5_1CILi64EEENS7_ILi128EEES8_EEENS_10bfloat16_tEfNS_4arch4Sm80ELb0ELb1ELb1ELb1ELb0ELb0ELb0ELb0ELi2ELi2ELi4ELi2ELb1EEENS1_21CollectiveEpilogueBwdISA_SB_SD_Li256ELb1ELb0ELi2EEENS1_19SingleTileSchedulerILb1ELb0ELb0ELi128EEEEEEEEEvNT_6ParamsE$_ZN4cute3eso3ESOILb1ELb0EJNS_1CILi0EEEiEEC2ERKS3_RKi:
[----:B------:R-:W-:Y:S02]  /*8bd0*/  IADD3 R6, R13, -c[0x0][0x20], RZ ;  /* 0x800008000d067a10 */ /* 0x000fe40007ffe0ff */
[----:B------:R-:W-:-:S03]  /*8be0*/  MOV R17, 0x0 ;  /* 0x0000000000117802 */ /* 0x000fc60000000f00 */
[----:B------:R1:W-:Y:S01]  /*8bf0*/  STL [R6], R7 ;  /* 0x0000000706007387 */ /* 0x0003e20000100800 */
[----:B------:R-:W-:Y:S05]  /*8c00*/  RET.REL.NODEC R16 `(_ZN7cutlass13device_kernelIN5flash19enable_sm80_to_sm89INS1_16FlashAttnBwdSm80INS1_25CollectiveMainloopBwdSm80ILi2ELi2EN4cute5tupleIJNS5_1CILi64EEENS7_ILi128EEES8_EEENS_10bfloat16_tEfNS_4arch4Sm80ELb0ELb1ELb1ELb1ELb0ELb0ELb0ELb0ELi2ELi2ELi4ELi2ELb1EEENS1_21CollectiveEpilogueBwdISA_SB_SD_Li256ELb1ELb0ELi2EEENS1_19SingleTileSchedulerILb1ELb0ELb0ELi128EEEEEEEEEvNT_6ParamsE) ;  /* 0xffff73f010007950 */ /* 0x000fea0003c3ffff */
        .type           $_ZN7cutlass13device_kernelIN5flash19enable_sm80_to_sm89INS1_16FlashAttnBwdSm80INS1_25CollectiveMainloopBwdSm80ILi2ELi2EN4cute5tupleIJNS5_1CILi64EEENS7_ILi128EEES8_EEENS_10bfloat16_tEfNS_4arch4Sm80ELb0ELb1ELb1ELb1ELb0ELb0ELb0ELb0ELi2ELi2ELi4ELi2ELb1EEENS1_21CollectiveEpilogueBwdISA_SB_SD_Li256ELb1ELb0ELi2EEENS1_19SingleTileSchedulerILb1ELb0ELb0ELi128EEEEEEEEEvNT_6ParamsE$_ZN4cute3eso3ESOILb1ELb0EJNS_1CILi0EEEiS3_EEC2ERKS3_RKiS6_,@function
        .size           $_ZN7cutlass13device_kernelIN5flash19enable_sm80_to_sm89INS1_16FlashAttnBwdSm80INS1_25CollectiveMainloopBwdSm80ILi2ELi2EN4cute5tupleIJNS5_1CILi64EEENS7_ILi128EEES8_EEENS_10bfloat16_tEfNS_4arch4Sm80ELb0ELb1ELb1ELb1ELb0ELb0ELb0ELb0ELi2ELi2ELi4ELi2ELb1EEENS1_21CollectiveEpilogueBwdISA_SB_SD_Li256ELb1ELb0ELi2EEENS1_19SingleTileSchedulerILb1ELb0ELb0ELi128EEEEEEEEEvNT_6ParamsE$_ZN4cute3eso3ESOILb1ELb0EJNS_1CILi0EEEiS3_EEC2ERKS3_RKiS6_,($_ZN7cutlass13device_kernelIN5flash19enable_sm80_to_sm89INS1_16FlashAttnBwdSm80INS1_25CollectiveMainloopBwdSm80ILi2ELi2EN4cute5tupleIJNS5_1CILi64EEENS7_ILi128EEES8_EEENS_10bfloat16_tEfNS_4arch4Sm80ELb0ELb1ELb1ELb1ELb0ELb0ELb0ELb0ELi2ELi2ELi4ELi2ELb1EEENS1_21CollectiveEpilogueBwdISA_SB_SD_Li256ELb1ELb0ELi2EEENS1_19SingleTileSchedulerILb1ELb0ELb0ELi128EEEEEEEEEvNT_6ParamsE$_ZN4cute3eso3ESOILb1ELb0EJNS_1CILi0EEEiS3_S3_EEC2ERKS3_RKiS6_S6_ - $_ZN7cutlass13device_kernelIN5flash19enable_sm80_to_sm89INS1_16FlashAttnBwdSm80INS1_25CollectiveMainloopBwdSm80ILi2ELi2EN4cute5tupleIJNS5_1CILi64EEENS7_ILi128EEES8_EEENS_10bfloat16_tEfNS_4arch4Sm80ELb0ELb1ELb1ELb1ELb0ELb0ELb0ELb0ELi2ELi2ELi4ELi2ELb1EEENS1_21CollectiveEpilogueBwdISA_SB_SD_Li256ELb1ELb0ELi2EEENS1_19SingleTileSchedulerILb1ELb0ELb0ELi128EEEEEEEEEvNT_6ParamsE$_ZN4cute3eso3ESOILb1ELb0EJNS_1CILi0EEEiS3_EEC2ERKS3_RKiS6_)
$_ZN7cutlass13device_kernelIN5flash19enable_sm80_to_sm89INS1_16FlashAttnBwdSm80INS1_25CollectiveMainloopBwdSm80ILi2ELi2EN4cute5tupleIJNS5_1CILi64EEENS7_ILi128EEES8_EEENS_10bfloat16_tEfNS_4arch4Sm80ELb0ELb1ELb1ELb1ELb0ELb0ELb0ELb0ELi2ELi2ELi4ELi2ELb1EEENS1_21CollectiveEpilogueBwdISA_SB_SD_Li256ELb1ELb0ELi2EEENS1_19SingleTileSchedulerILb1ELb0ELb0ELi128EEEEEEEEEvNT_6ParamsE$_ZN4cute3eso3ESOILb1ELb0EJNS_1CILi0EEEiS3_EEC2ERKS3_RKiS6_:
[----:B------:R-:W-:Y:S02]  /*8c10*/  IADD3 R6, R4, -c[0x0][0x20], RZ ;  /* 0x8000080004067a10 */ /* 0x000fe40007ffe0ff */
[----:B------:R-:W-:-:S03]  /*8c20*/  MOV R9, 0x0 ;  /* 0x0000000000097802 */ /* 0x000fc60000000f00 */
[----:B------:R1:W-:Y:S01]  /*8c30*/  STL [R6], R7 ;  /* 0x0000000706007387 */ /* 0x0003e20000100800 */
[----:B------:R-:W-:Y:S05]  /*8c40*/  RET.REL.NODEC R8 `(_ZN7cutlass13device_kernelIN5flash19enable_sm80_to_sm89INS1_16FlashAttnBwdSm80INS1_25CollectiveMainloopBwdSm80ILi2ELi2EN4cute5tupleIJNS5_1CILi64EEENS7_ILi128EEES8_EEENS_10bfloat16_tEfNS_4arch4Sm80ELb0ELb1ELb1ELb1ELb0ELb0ELb0ELb0ELi2ELi2ELi4ELi2ELb1EEENS1_21CollectiveEpilogueBwdISA_SB_SD_Li256ELb1ELb0ELi2EEENS1_19SingleTileSchedulerILb1ELb0ELb0ELi128EEEEEEEEEvNT_6ParamsE) ;  /* 0xffff73b008007950 */ /* 0x000fea0003c3ffff */
        .type           $_ZN7cutlass13device_kernelIN5flash19enable_sm80_to_sm89INS1_16FlashAttnBwdSm80INS1_25CollectiveMainloopBwdSm80ILi2ELi2EN4cute5tupleIJNS5_1CILi64EEENS7_ILi128EEES8_EEENS_10bfloat16_tEfNS_4arch4Sm80ELb0ELb1ELb1ELb1ELb0ELb0ELb0ELb0ELi2ELi2ELi4ELi2ELb1EEENS1_21CollectiveEpilogueBwdISA_SB_SD_Li256ELb1ELb0ELi2EEENS1_19SingleTileSchedulerILb1ELb0ELb0ELi128EEEEEEEEEvNT_6ParamsE$_ZN4cute3eso3ESOILb1ELb0EJNS_1CILi0EEEiS3_S3_EEC2ERKS3_RKiS6_S6_,@function
        .size           $_ZN7cutlass13device_kernelIN5flash19enable_sm80_to_sm89INS1_16FlashAttnBwdSm80INS1_25CollectiveMainloopBwdSm80ILi2ELi2EN4cute5tupleIJNS5_1CILi64EEENS7_ILi128EEES8_EEENS_10bfloat16_tEfNS_4arch4Sm80ELb0ELb1ELb1ELb1ELb0ELb0ELb0ELb0ELi2ELi2ELi4ELi2ELb1EEENS1_21CollectiveEpilogueBwdISA_SB_SD_Li256ELb1ELb0ELi2EEENS1_19SingleTileSchedulerILb1ELb0ELb0ELi128EEEEEEEEEvNT_6ParamsE$_ZN4cute3eso3ESOILb1ELb0EJNS_1CILi0EEEiS3_S3_EEC2ERKS3_RKiS6_S6_,($_ZN7cutlass13device_kernelIN5flash19enable_sm80_to_sm89INS1_16FlashAttnBwdSm80INS1_25CollectiveMainloopBwdSm80ILi2ELi2EN4cute5tupleIJNS5_1CILi64EEENS7_ILi128EEES8_EEENS_10bfloat16_tEfNS_4arch4Sm80ELb0ELb1ELb1ELb1ELb0ELb0ELb0ELb0ELi2ELi2ELi4ELi2ELb1EEENS1_21CollectiveEpilogueBwdISA_SB_SD_Li256ELb1ELb0ELi2EEENS1_19SingleTileSchedulerILb1ELb0ELb0ELi128EEEEEEEEEvNT_6ParamsE$_ZN4cute3eso3ESOILb1ELb0EJNS_1CILi0EEEiiiEEC2ERKS3_RKiS8_S8_ - $_ZN7cutlass13device_kernelIN5flash19enable_sm80_to_sm89INS1_16FlashAttnBwdSm80INS1_25CollectiveMainloopBwdSm80ILi2ELi2EN4cute5tupleIJNS5_1CILi64EEENS7_ILi128EEES8_EEENS_10bfloat16_tEfNS_4arch4Sm80ELb0ELb1ELb1ELb1ELb0ELb0ELb0ELb0ELi2ELi2ELi4ELi2ELb1EEENS1_21CollectiveEpilogueBwdISA_SB_SD_Li256ELb1ELb0ELi2EEENS1_19SingleTileSchedulerILb1ELb0ELb0ELi128EEEEEEEEEvNT_6ParamsE$_ZN4cute3eso3ESOILb1ELb0EJNS_1CILi0EEEiS3_S3_EEC2ERKS3_RKiS6_S6_)
$_ZN7cutlass13device_kernelIN5flash19enable_sm80_to_sm89INS1_16FlashAttnBwdSm80INS1_25CollectiveMainloopBwdSm80ILi2ELi2EN4cute5tupleIJNS5_1CILi64EEENS7_ILi128EEES8_EEENS_10bfloat16_tEfNS_4arch4Sm80ELb0ELb1ELb1ELb1ELb0ELb0ELb0ELb0ELi2ELi2ELi4ELi2ELb1EEENS1_21CollectiveEpilogueBwdISA_SB_SD_Li256ELb1ELb0ELi2EEENS1_19SingleTileSchedulerILb1ELb0ELb0ELi128EEEEEEEEEvNT_6ParamsE$_ZN4cute3eso3ESOILb1ELb0EJNS_1CILi0EEEiS3_S3_EEC2ERKS3_RKiS6_S6_:
[----:B------:R-:W-:Y:S02]  /*8c50*/  IADD3 R6, R6, -c[0x0][0x20], RZ ;  /* 0x8000080006067a10 */ /* 0x000fe40007ffe0ff */
[----:B------:R-:W-:-:S03]  /*8c60*/  MOV R17, 0x0 ;  /* 0x0000000000117802 */ /* 0x000fc60000000f00 */
[----:B------:R1:W-:Y:S01]  /*8c70*/  STL [R6], R7 ;  /* 0x0000000706007387 */ /* 0x0003e20000100800 */
[----:B------:R-:W-:Y:S05]  /*8c80*/  RET.REL.NODEC R16 `(_ZN7cutlass13device_kernelIN5flash19enable_sm80_to_sm89INS1_16FlashAttnBwdSm80INS1_25CollectiveMainloopBwdSm80ILi2ELi2EN4cute5tupleIJNS5_1CILi64EEENS7_ILi128EEES8_EEENS_10bfloat16_tEfNS_4arch4Sm80ELb0ELb1ELb1ELb1ELb0ELb0ELb0ELb0ELi2ELi2ELi4ELi2ELb1EEENS1_21CollectiveEpilogueBwdISA_SB_SD_Li256ELb1ELb0ELi2EEENS1_19SingleTileSchedulerILb1ELb0ELb0ELi128EEEEEEEEEvNT_6ParamsE) ;  /* 0xffff737010007950 */ /* 0x000fea0003c3ffff */
        .type           $_ZN7cutlass13device_kernelIN5flash19enable_sm80_to_sm89INS1_16FlashAttnBwdSm80INS1_25CollectiveMainloopBwdSm80ILi2ELi2EN4cute5tupleIJNS5_1CILi64EEENS7_ILi128EEES8_EEENS_10bfloat16_tEfNS_4arch4Sm80ELb0ELb1ELb1ELb1ELb0ELb0ELb0ELb0ELi2ELi2ELi4ELi2ELb1EEENS1_21CollectiveEpilogueBwdISA_SB_SD_Li256ELb1ELb0ELi2EEENS1_19SingleTileSchedulerILb1ELb0ELb0ELi128EEEEEEEEEvNT_6ParamsE$_ZN4cute3eso3ESOILb1ELb0EJNS_1CILi0EEEiiiEEC2ERKS3_RKiS8_S8_,@function
        .size           $_ZN7cutlass13device_kernelIN5flash19enable_sm80_to_sm89INS1_16FlashAttnBwdSm80INS1_25CollectiveMainloopBwdSm80ILi2ELi2EN4cute5tupleIJNS5_1CILi64EEENS7_ILi128EEES8_EEENS_10bfloat16_tEfNS_4arch4Sm80ELb0ELb1ELb1ELb1ELb0ELb0ELb0ELb0ELi2ELi2ELi4ELi2ELb1EEENS1_21CollectiveEpilogueBwdISA_SB_SD_Li256ELb1ELb0ELi2EEENS1_19SingleTileSchedulerILb1ELb0ELb0ELi128EEEEEEEEEvNT_6ParamsE$_ZN4cute3eso3ESOILb1ELb0EJNS_1CILi0EEEiiiEEC2ERKS3_RKiS8_S8_,($_ZN7cutlass13device_kernelIN5flash19enable_sm80_to_sm89INS1_16FlashAttnBwdSm80INS1_25CollectiveMainloopBwdSm80ILi2ELi2EN4cute5tupleIJNS5_1CILi64EEENS7_ILi128EEES8_EEENS_10bfloat16_tEfNS_4arch4Sm80ELb0ELb1ELb1ELb1ELb0ELb0ELb0ELb0ELi2ELi2ELi4ELi2ELb1EEENS1_21CollectiveEpilogueBwdISA_SB_SD_Li256ELb1ELb0ELi2EEENS1_19SingleTileSchedulerILb1ELb0ELb0ELi128EEEEEEEEEvNT_6ParamsE$_ZN4cute3eso3ESOILb1ELb0EJNS_5tupleIJNS2_IJNS_1CILi8EEENS3_ILi1EEEEEENS3_ILi2EEES5_EEENS2_IJNS2_IJS5_NS3_ILi0EEEEEElS9_EEEEEC2ERKS8_RKSB_ - $_ZN7cutlass13device_kernelIN5flash19enable_sm80_to_sm89INS1_16FlashAttnBwdSm80INS1_25CollectiveMainloopBwdSm80ILi2ELi2EN4cute5tupleIJNS5_1CILi64EEENS7_ILi128EEES8_EEENS_10bfloat16_tEfNS_4arch4Sm80ELb0ELb1ELb1ELb1ELb0ELb0ELb0ELb0ELi2ELi2ELi4ELi2ELb1EEENS1_21CollectiveEpilogueBwdISA_SB_SD_Li256ELb1ELb0ELi2EEENS1_19SingleTileSchedulerILb1ELb0ELb0ELi128EEEEEEEEEvNT_6ParamsE$_ZN4cute3eso3ESOILb1ELb0EJNS_1CILi0EEEiiiEEC2ERKS3_RKiS8_S8_)
$_ZN7cutlass13device_kernelIN5flash19enable_sm80_to_sm89INS1_16FlashAttnBwdSm80INS1_25CollectiveMainloopBwdSm80ILi2ELi2EN4cute5tupleIJNS5_1CILi64EEENS7_ILi128EEES8_EEENS_10bfloat16_tEfNS_4arch4Sm80ELb0ELb1ELb1ELb1ELb0ELb0ELb0ELb0ELi2ELi2ELi4ELi2ELb1EEENS1_21CollectiveEpilogueBwdISA_SB_SD_Li256ELb1ELb0ELi2EEENS1_19SingleTileSchedulerILb1ELb0ELb0ELi128EEEEEEEEEvNT_6ParamsE$_ZN4cute3eso3ESOILb1ELb0EJNS_1CILi0EEEiiiEEC2ERKS3_RKiS8_S8_:
        /* <DEDUP_REMOVED lines=9> */
[----:B------:R-:W-:Y:S05]  /*8d20*/  RET.REL.NODEC R16 `(_ZN7cutlass13device_kernelIN5flash19enable_sm80_to_sm89INS1_16FlashAttnBwdSm80INS1_25CollectiveMainloopBwdSm80ILi2ELi2EN4cute5tupleIJNS5_1CILi64EEENS7_ILi128EEES8_EEENS_10bfloat16_tEfNS_4arch4Sm80ELb0ELb1ELb1ELb1ELb0ELb0ELb0ELb0ELi2ELi2ELi4ELi2ELb1EEENS1_21CollectiveEpilogueBwdISA_SB_SD_Li256ELb1ELb0ELi2EEENS1_19SingleTileSchedulerILb1ELb0ELb0ELi128EEEEEEEEEvNT_6ParamsE) ;  /* 0xffff72d010007950 */ /* 0x000fea0003c3ffff */
        .type           $_ZN7cutlass13device_kernelIN5flash19enable_sm80_to_sm89INS1_16FlashAttnBwdSm80INS1_25CollectiveMainloopBwdSm80ILi2ELi2EN4cute5tupleIJNS5_1CILi64EEENS7_ILi128EEES8_EEENS_10bfloat16_tEfNS_4arch4Sm80ELb0ELb1ELb1ELb1ELb0ELb0ELb0ELb0ELi2ELi2ELi4ELi2ELb1EEENS1_21CollectiveEpilogueBwdISA_SB_SD_Li256ELb1ELb0ELi2EEENS1_19SingleTileSchedulerILb1ELb0ELb0ELi128EEEEEEEEEvNT_6ParamsE$_ZN4cute3eso3ESOILb1ELb0EJNS_5tupleIJNS2_IJNS_1CILi8EEENS3_ILi1EEEEEENS3_ILi2EEES5_EEENS2_IJNS2_IJS5_NS3_ILi0EEEEEElS9_EEEEEC2ERKS8_RKSB_,@function
        .size           $_ZN7cutlass13device_kernelIN5flash19enable_sm80_to_sm89INS1_16FlashAttnBwdSm80INS1_25CollectiveMainloopBwdSm80ILi2ELi2EN4cute5tupleIJNS5_1CILi64EEENS7_ILi128EEES8_EEENS_10bfloat16_tEfNS_4arch4Sm80ELb0ELb1ELb1ELb1ELb0ELb0ELb0ELb0ELi2ELi2ELi4ELi2ELb1EEENS1_21CollectiveEpilogueBwdISA_SB_SD_Li256ELb1ELb0ELi2EEENS1_19SingleTileSchedulerILb1ELb0ELb0ELi128EEEEEEEEEvNT_6ParamsE$_ZN4cute3eso3ESOILb1ELb0EJNS_5tupleIJNS2_IJNS_1CILi8EEENS3_ILi1EEEEEENS3_ILi2EEES5_EEENS2_IJNS2_IJS5_NS3_ILi0EEEEEElS9_EEEEEC2ERKS8_RKSB_,($_ZN7cutlass13device_kernelIN5flash19enable_sm80_to_sm89INS1_16FlashAttnBwdSm80INS1_25CollectiveMainloopBwdSm80ILi2ELi2EN4cute5tupleIJNS5_1CILi64EEENS7_ILi128EEES8_EEENS_10bfloat16_tEfNS_4arch4Sm80ELb0ELb1ELb1ELb1ELb0ELb0ELb0ELb0ELi2ELi2ELi4ELi2ELb1EEENS1_21CollectiveEpilogueBwdISA_SB_SD_Li256ELb1ELb0ELi2EEENS1_19SingleTileSchedulerILb1ELb0ELb0ELi128EEEEEEEEEvNT_6ParamsE$_ZN4cute3eso3ESOILb1ELb0EJNS_5tupleIJNS_1CILi1EEENS3_ILi0EEEEEElS5_EEC2ERKS6_RKlRKS5_ - $_ZN7cutlass13device_kernelIN5flash19enable_sm80_to_sm89INS1_16FlashAttnBwdSm80INS1_25CollectiveMainloopBwdSm80ILi2ELi2EN4cute5tupleIJNS5_1CILi64EEENS7_ILi128EEES8_EEENS_10bfloat16_tEfNS_4arch4Sm80ELb0ELb1ELb1ELb1ELb0ELb0ELb0ELb0ELi2ELi2ELi4ELi2ELb1EEENS1_21CollectiveEpilogueBwdISA_SB_SD_Li256ELb1ELb0ELi2EEENS1_19SingleTileSchedulerILb1ELb0ELb0ELi128EEEEEEEEEvNT_6ParamsE$_ZN4cute3eso3ESOILb1ELb0EJNS_5tupleIJNS2_IJNS_1CILi8EEENS3_ILi1EEEEEENS3_ILi2EEES5_EEENS2_IJNS2_IJS5_NS3_ILi0EEEEEElS9_EEEEEC2ERKS8_RKSB_)
$_ZN7cutlass13device_kernelIN5flash19enable_sm80_to_sm89INS1_16FlashAttnBwdSm80INS1_25CollectiveMainloopBwdSm80ILi2ELi2EN4cute5tupleIJNS5_1CILi64EEENS7_ILi128EEES8_EEENS_10bfloat16_tEfNS_4arch4Sm80ELb0ELb1ELb1ELb1ELb0ELb0ELb0ELb0ELi2ELi2ELi4ELi2ELb1EEENS1_21CollectiveEpilogueBwdISA_SB_SD_Li256ELb1ELb0ELi2EEENS1_19SingleTileSchedulerILb1ELb0ELb0ELi128EEEEEEEEEvNT_6ParamsE$_ZN4cute3eso3ESOILb1ELb0EJNS_5tupleIJNS2_IJNS_1CILi8EEENS3_ILi1EEEEEENS3_ILi2EEES5_EEENS2_IJNS2_IJS5_NS3_ILi0EEEEEElS9_EEEEEC2ERKS8_RKSB_:
[----:B------:R-:W-:Y:S01]  /*8d30*/  IADD3 R7, R4, -c[0x0][0x20], RZ ;  /* 0x8000080004077a10 */ /* 0x000fe20007ffe0ff */
[----:B------:R-:W-:Y:S01]  /*8d40*/  IMAD.MOV.U32 R24, RZ, RZ, R6 ;  /* 0x000000ffff187224 */ /* 0x000fe200078e0006 */
[----:B------:R-:W-:Y:S01]  /*8d50*/  MOV R28, R10 ;  /* 0x0000000a001c7202 */ /* 0x000fe20000000f00 */
[----:B------:R-:W-:Y:S01]  /*8d60*/  IMAD.MOV.U32 R25, RZ, RZ, R9 ;  /* 0x000000ffff197224 */ /* 0x000fe200078e0009 */
[----:B------:R-:W-:-:S04]  /*8d70*/  MOV R29, 0x0 ;  /* 0x00000000001d7802 */ /* 0x000fc80000000f00 */
[----:B------:R1:W-:Y:S01]  /*8d80*/  STL.64 [R7], R24 ;  /* 0x0000001807007387 */ /* 0x0003e20000100a00 */
[----:B------:R-:W-:Y:S05]  /*8d90*/  RET.REL.NODEC R28 `(_ZN7cutlass13device_kernelIN5flash19enable_sm80_to_sm89INS1_16FlashAttnBwdSm80INS1_25CollectiveMainloopBwdSm80ILi2ELi2EN4cute5tupleIJNS5_1CILi64EEENS7_ILi128EEES8_EEENS_10bfloat16_tEfNS_4arch4Sm80ELb0ELb1ELb1ELb1ELb0ELb0ELb0ELb0ELi2ELi2ELi4ELi2ELb1EEENS1_21CollectiveEpilogueBwdISA_SB_SD_Li256ELb1ELb0ELi2EEENS1_19SingleTileSchedulerILb1ELb0ELb0ELi128EEEEEEEEEvNT_6ParamsE) ;  /* 0xffff72601c007950 */ /* 0x000fea0003c3ffff */
        .type           $_ZN7cutlass13device_kernelIN5flash19enable_sm80_to_sm89INS1_16FlashAttnBwdSm80INS1_25CollectiveMainloopBwdSm80ILi2ELi2EN4cute5tupleIJNS5_1CILi64EEENS7_ILi128EEES8_EEENS_10bfloat16_tEfNS_4arch4Sm80ELb0ELb1ELb1ELb1ELb0ELb0ELb0ELb0ELi2ELi2ELi4ELi2ELb1EEENS1_21CollectiveEpilogueBwdISA_SB_SD_Li256ELb1ELb0ELi2EEENS1_19SingleTileSchedulerILb1ELb0ELb0ELi128EEEEEEEEEvNT_6ParamsE$_ZN4cute3eso3ESOILb1ELb0EJNS_5tupleIJNS_1CILi1EEENS3_ILi0EEEEEElS5_EEC2ERKS6_RKlRKS5_,@function
        .size           $_ZN7cutlass13device_kernelIN5flash19enable_sm80_to_sm89INS1_16FlashAttnBwdSm80INS1_25CollectiveMainloopBwdSm80ILi2ELi2EN4cute5tupleIJNS5_1CILi64EEENS7_ILi128EEES8_EEENS_10bfloat16_tEfNS_4arch4Sm80ELb0ELb1ELb1ELb1ELb0ELb0ELb0ELb0ELi2ELi2ELi4ELi2ELb1EEENS1_21CollectiveEpilogueBwdISA_SB_SD_Li256ELb1ELb0ELi2EEENS1_19SingleTileSchedulerILb1ELb0ELb0ELi128EEEEEEEEEvNT_6ParamsE$_ZN4cute3eso3ESOILb1ELb0EJNS_5tupleIJNS_1CILi1EEENS3_ILi0EEEEEElS5_EEC2ERKS6_RKlRKS5_,($_ZN7cutlass13device_kernelIN5flash19enable_sm80_to_sm89INS1_16FlashAttnBwdSm80INS1_25CollectiveMainloopBwdSm80ILi2ELi2EN4cute5tupleIJNS5_1CILi64EEENS7_ILi128EEES8_EEENS_10bfloat16_tEfNS_4arch4Sm80ELb0ELb1ELb1ELb1ELb0ELb0ELb0ELb0ELi2ELi2ELi4ELi2ELb1EEENS1_21CollectiveEpilogueBwdISA_SB_SD_Li256ELb1ELb0ELi2EEENS1_19SingleTileSchedulerILb1ELb0ELb0ELi128EEEEEEEEEvNT_6ParamsE$_ZN4cute3eso3ESOILb1ELb0EJNS_6LayoutINS_5tupleIJNS3_IJNS_1CILi1EEES5_EEEEEENS3_IJNS3_IJS5_NS4_ILi0EEEEEEEEEEENS_10ViewEngineINS_8gmem_ptrIPKN7cutlass9uint128_tEEEEEEEC2ERKSB_RKSJ_ - $_ZN7cutlass13device_kernelIN5flash19enable_sm80_to_sm89INS1_16FlashAttnBwdSm80INS1_25CollectiveMainloopBwdSm80ILi2ELi2EN4cute5tupleIJNS5_1CILi64EEENS7_ILi128EEES8_EEENS_10bfloat16_tEfNS_4arch4Sm80ELb0ELb1ELb1ELb1ELb0ELb0ELb0ELb0ELi2ELi2ELi4ELi2ELb1EEENS1_21CollectiveEpilogueBwdISA_SB_SD_Li256ELb1ELb0ELi2EEENS1_19SingleTileSchedulerILb1ELb0ELb0ELi128EEEEEEEEEvNT_6ParamsE$_ZN4cute3eso3ESOILb1ELb0EJNS_5tupleIJNS_1CILi1EEENS3_ILi0EEEEEElS5_EEC2ERKS6_RKlRKS5_)
$_ZN7cutlass13device_kernelIN5flash19enable_sm80_to_sm89INS1_16FlashAttnBwdSm80INS1_25CollectiveMainloopBwdSm80ILi2ELi2EN4cute5tupleIJNS5_1CILi64EEENS7_ILi128EEES8_EEENS_10bfloat16_tEfNS_4arch4Sm80ELb0ELb1ELb1ELb1ELb0ELb0ELb0ELb0ELi2ELi2ELi4ELi2ELb1EEENS1_21CollectiveEpilogueBwdISA_SB_SD_Li256ELb1ELb0ELi2EEENS1_19SingleTileSchedulerILb1ELb0ELb0ELi128EEEEEEEEEvNT_6ParamsE$_ZN4cute3eso3ESOILb1ELb0EJNS_5tupleIJNS_1CILi1EEENS3_ILi0EEEEEElS5_EEC2ERKS6_RKlRKS5_:
[----:B------:R-:W-:Y:S01]  /*8da0*/  IADD3 R7, R7, -c[0x0][0x20], RZ ;  /* 0x8000080007077a10 */ /* 0x000fe20007ffe0ff */
[----:B------:R-:W-:Y:S01]  /*8db0*/  IMAD.MOV.U32 R24, RZ, RZ, R6 ;  /* 0x000000ffff187224 */ /* 0x000fe200078e0006 */
[----:B------:R-:W-:Y:S01]  /*8dc0*/  MOV R28, R10 ;  /* 0x0000000a001c7202 */ /* 0x000fe20000000f00 */
[----:B------:R-:W-:Y:S01]  /*8dd0*/  IMAD.MOV.U32 R25, RZ, RZ, R9 ;  /* 0x000000ffff197224 */ /* 0x000fe200078e0009 */
[----:B------:R-:W-:-:S04]  /*8de0*/  MOV R29, 0x0 ;  /* 0x00000000001d7802 */ /* 0x000fc80000000f00 */
[----:B------:R1:W-:Y:S01]  /*8df0*/  STL.64 [R7], R24 ;  /* 0x0000001807007387 */ /* 0x0003e20000100a00 */
[----:B------:R-:W-:Y:S05]  /*8e00*/  RET.REL.NODEC R28 `(_ZN7cutlass13device_kernelIN5flash19enable_sm80_to_sm89INS1_16FlashAttnBwdSm80INS1_25CollectiveMainloopBwdSm80ILi2ELi2EN4cute5tupleIJNS5_1CILi64EEENS7_ILi128EEES8_EEENS_10bfloat16_tEfNS_4arch4Sm80ELb0ELb1ELb1ELb1ELb0ELb0ELb0ELb0ELi2ELi2ELi4ELi2ELb1EEENS1_21CollectiveEpilogueBwdISA_SB_SD_Li256ELb1ELb0ELi2EEENS1_19SingleTileSchedulerILb1ELb0ELb0ELi128EEEEEEEEEvNT_6ParamsE) ;  /* 0xffff71f01c007950 */ /* 0x000fea0003c3ffff */
        .type           $_ZN7cutlass13device_kernelIN5flash19enable_sm80_to_sm89INS1_16FlashAttnBwdSm80INS1_25CollectiveMainloopBwdSm80ILi2ELi2EN4cute5tupleIJNS5_1CILi64EEENS7_ILi128EEES8_EEENS_10bfloat16_tEfNS_4arch4Sm80ELb0ELb1ELb1ELb1ELb0ELb0ELb0ELb0ELi2ELi2ELi4ELi2ELb1EEENS1_21CollectiveEpilogueBwdISA_SB_SD_Li256ELb1ELb0ELi2EEENS1_19SingleTileSchedulerILb1ELb0ELb0ELi128EEEEEEEEEvNT_6ParamsE$_ZN4cute3eso3ESOILb1ELb0EJNS_6LayoutINS_5tupleIJNS3_IJNS_1CILi1EEES5_EEEEEENS3_IJNS3_IJS5_NS4_ILi0EEEEEEEEEEENS_10ViewEngineINS_8gmem_ptrIPKN7cutlass9uint128_tEEEEEEEC2ERKSB_RKSJ_,@function
        .size           $_ZN7cutlass13device_kernelIN5flash19enable_sm80_to_sm89INS1_16FlashAttnBwdSm80INS1_25CollectiveMainloopBwdSm80ILi2ELi2EN4cute5tupleIJNS5_1CILi64EEENS7_ILi128EEES8_EEENS_10bfloat16_tEfNS_4arch4Sm80ELb0ELb1ELb1ELb1ELb0ELb0ELb0ELb0ELi2ELi2ELi4ELi2ELb1EEENS1_21CollectiveEpilogueBwdISA_SB_SD_Li256ELb1ELb0ELi2EEENS1_19SingleTileSchedulerILb1ELb0ELb0ELi128EEEEEEEEEvNT_6ParamsE$_ZN4cute3eso3ESOILb1ELb0EJNS_6LayoutINS_5tupleIJNS3_IJNS_1CILi1EEES5_EEEEEENS3_IJNS3_IJS5_NS4_ILi0EEEEEEEEEEENS_10ViewEngineINS_8gmem_ptrIPKN7cutlass9uint128_tEEEEEEEC2ERKSB_RKSJ_,($_ZN7cutlass13device_kernelIN5flash19enable_sm80_to_sm89INS1_16FlashAttnBwdSm80INS1_25CollectiveMainloopBwdSm80ILi2ELi2EN4cute5tupleIJNS5_1CILi64EEENS7_ILi128EEES8_EEENS_10bfloat16_tEfNS_4arch4Sm80ELb0ELb1ELb1ELb1ELb0ELb0ELb0ELb0ELi2ELi2ELi4ELi2ELb1EEENS1_21CollectiveEpilogueBwdISA_SB_SD_Li256ELb1ELb0ELi2EEENS1_19SingleTileSchedulerILb1ELb0ELb0ELi128EEEEEEEEEvNT_6ParamsE$_ZN4cute3eso3ESOILb1ELb0EJNS_6LayoutINS_5tupleIJNS3_IJNS_1CILi1EEES5_EEEEEENS3_IJNS3_IJS5_NS4_ILi0EEEEEEEEEEENS_10ViewEngineINS_8smem_ptrIPN7cutlass9uint128_tEEEEEEEC2ERKSB_RKSI_ - $_ZN7cutlass13device_kernelIN5flash19enable_sm80_to_sm89INS1_16FlashAttnBwdSm80INS1_25CollectiveMainloopBwdSm80ILi2ELi2EN4cute5tupleIJNS5_1CILi64EEENS7_ILi128EEES8_EEENS_10bfloat16_tEfNS_4arch4Sm80ELb0ELb1ELb1ELb1ELb0ELb0ELb0ELb0ELi2ELi2ELi4ELi2ELb1EEENS1_21CollectiveEpilogueBwdISA_SB_SD_Li256ELb1ELb0ELi2EEENS1_19SingleTileSchedulerILb1ELb0ELb0ELi128EEEEEEEEEvNT_6ParamsE$_ZN4cute3eso3ESOILb1ELb0EJNS_6LayoutINS_5tupleIJNS3_IJNS_1CILi1EEES5_EEEEEENS3_IJNS3_IJS5_NS4_ILi0EEEEEEEEEEENS_10ViewEngineINS_8gmem_ptrIPKN7cutlass9uint128_tEEEEEEEC2ERKSB_RKSJ_)
$_ZN7cutlass13device_kernelIN5flash19enable_sm80_to_sm89INS1_16FlashAttnBwdSm80INS1_25CollectiveMainloopBwdSm80ILi2ELi2EN4cute5tupleIJNS5_1CILi64EEENS7_ILi128EEES8_EEENS_10bfloat16_tEfNS_4arch4Sm80ELb0ELb1ELb1ELb1ELb0ELb0ELb0ELb0ELi2ELi2ELi4ELi2ELb1EEENS1_21CollectiveEpilogueBwdISA_SB_SD_Li256ELb1ELb0ELi2EEENS1_19SingleTileSchedulerILb1ELb0ELb0ELi128EEEEEEEEEvNT_6ParamsE$_ZN4cute3eso3ESOILb1ELb0EJNS_6LayoutINS_5tupleIJNS3_IJNS_1CILi1EEES5_EEEEEENS3_IJNS3_IJS5_NS4_ILi0EEEEEEEEEEENS_10ViewEngineINS_8gmem_ptrIPKN7cutlass9uint128_tEEEEEEEC2ERKSB_RKSJ_:
[----:B------:R-:W-:Y:S01]  /*8e10*/  IADD3 R10, R4, -c[0x0][0x20], RZ ;  /* 0x80000800040a7a10 */ /* 0x000fe20007ffe0ff */
[----:B------:R-:W-:Y:S01]  /*8e20*/  IMAD.MOV.U32 R28, RZ, RZ, R16 ;  /* 0x000000ffff1c7224 */ /* 0x000fe200078e0010 */
[----:B------:R-:W-:-:S03]  /*8e30*/  MOV R29, 0x0 ;  /* 0x00000000001d7802 */ /* 0x000fc60000000f00 */
[----:B------:R1:W-:Y:S01]  /*8e40*/  STL.64 [R10], R6 ;  /* 0x000000060a007387 */ /* 0x0003e20000100a00 */
[----:B------:R-:W-:Y:S05]  /*8e50*/  RET.REL.NODEC R28 `(_ZN7cutlass13device_kernelIN5flash19enable_sm80_to_sm89INS1_16FlashAttnBwdSm80INS1_25CollectiveMainloopBwdSm80ILi2ELi2EN4cute5tupleIJNS5_1CILi64EEENS7_ILi128EEES8_EEENS_10bfloat16_tEfNS_4arch4Sm80ELb0ELb1ELb1ELb1ELb0ELb0ELb0ELb0ELi2ELi2ELi4ELi2ELb1EEENS1_21CollectiveEpilogueBwdISA_SB_SD_Li256ELb1ELb0ELi2EEENS1_19SingleTileSchedulerILb1ELb0ELb0ELi128EEEEEEEEEvNT_6ParamsE) ;  /* 0xffff71a01c007950 */ /* 0x000fea0003c3ffff */
        .type           $_ZN7cutlass13device_kernelIN5flash19enable_sm80_to_sm89INS1_16FlashAttnBwdSm80INS1_25CollectiveMainloopBwdSm80ILi2ELi2EN4cute5tupleIJNS5_1CILi64EEENS7_ILi128EEES8_EEENS_10bfloat16_tEfNS_4arch4Sm80ELb0ELb1ELb1ELb1ELb0ELb0ELb0ELb0ELi2ELi2ELi4ELi2ELb1EEENS1_21CollectiveEpilogueBwdISA_SB_SD_Li256ELb1ELb0ELi2EEENS1_19SingleTileSchedulerILb1ELb0ELb0ELi128EEEEEEEEEvNT_6ParamsE$_ZN4cute3eso3ESOILb1ELb0EJNS_6LayoutINS_5tupleIJNS3_IJNS_1CILi1EEES5_EEEEEENS3_IJNS3_IJS5_NS4_ILi0EEEEEEEEEEENS_10ViewEngineINS_8smem_ptrIPN7cutlass9uint128_tEEEEEEEC2ERKSB_RKSI_,@function
        .size           $_ZN7cutlass13device_kernelIN5flash19enable_sm80_to_sm89INS1_16FlashAttnBwdSm80INS1_25CollectiveMainloopBwdSm80ILi2ELi2EN4cute5tupleIJNS5_1CILi64EEENS7_ILi128EEES8_EEENS_10bfloat16_tEfNS_4arch4Sm80ELb0ELb1ELb1ELb1ELb0ELb0ELb0ELb0ELi2ELi2ELi4ELi2ELb1EEENS1_21CollectiveEpilogueBwdISA_SB_SD_Li256ELb1ELb0ELi2EEENS1_19SingleTileSchedulerILb1ELb0ELb0ELi128EEEEEEEEEvNT_6ParamsE$_ZN4cute3eso3ESOILb1ELb0EJNS_6LayoutINS_5tupleIJNS3_IJNS_1CILi1EEES5_EEEEEENS3_IJNS3_IJS5_NS4_ILi0EEEEEEEEEEENS_10ViewEngineINS_8smem_ptrIPN7cutlass9uint128_tEEEEEEEC2ERKSB_RKSI_,($_ZN7cutlass13device_kernelIN5flash19enable_sm80_to_sm89INS1_16FlashAttnBwdSm80INS1_25CollectiveMainloopBwdSm80ILi2ELi2EN4cute5tupleIJNS5_1CILi64EEENS7_ILi128EEES8_EEENS_10bfloat16_tEfNS_4arch4Sm80ELb0ELb1ELb1ELb1ELb0ELb0ELb0ELb0ELi2ELi2ELi4ELi2ELb1EEENS1_21CollectiveEpilogueBwdISA_SB_SD_Li256ELb1ELb0ELi2EEENS1_19SingleTileSchedulerILb1ELb0ELb0ELi128EEEEEEEEEvNT_6ParamsE$_ZN4cute3eso3ESOILb1ELb0EJNS_6LayoutINS_5tupleIJNS3_IJNS_1CILi4EEENS4_ILi1EEEEEEEEENS3_IJNS3_IJS6_NS4_ILi0EEEEEEEEEEENS_10ViewEngineINS_8gmem_ptrIPKfEEEEEEC2ERKSC_RKSI_ - $_ZN7cutlass13device_kernelIN5flash19enable_sm80_to_sm89INS1_16FlashAttnBwdSm80INS1_25CollectiveMainloopBwdSm80ILi2ELi2EN4cute5tupleIJNS5_1CILi64EEENS7_ILi128EEES8_EEENS_10bfloat16_tEfNS_4arch4Sm80ELb0ELb1ELb1ELb1ELb0ELb0ELb0ELb0ELi2ELi2ELi4ELi2ELb1EEENS1_21CollectiveEpilogueBwdISA_SB_SD_Li256ELb1ELb0ELi2EEENS1_19SingleTileSchedulerILb1ELb0ELb0ELi128EEEEEEEEEvNT_6ParamsE$_ZN4cute3eso3ESOILb1ELb0EJNS_6LayoutINS_5tupleIJNS3_IJNS_1CILi1EEES5_EEEEEENS3_IJNS3_IJS5_NS4_ILi0EEEEEEEEEEENS_10ViewEngineINS_8smem_ptrIPN7cutlass9uint128_tEEEEEEEC2ERKSB_RKSI_)
$_ZN7cutlass13device_kernelIN5flash19enable_sm80_to_sm89INS1_16FlashAttnBwdSm80INS1_25CollectiveMainloopBwdSm80ILi2ELi2EN4cute5tupleIJNS5_1CILi64EEENS7_ILi128EEES8_EEENS_10bfloat16_tEfNS_4arch4Sm80ELb0ELb1ELb1ELb1ELb0ELb0ELb0ELb0ELi2ELi2ELi4ELi2ELb1EEENS1_21CollectiveEpilogueBwdISA_SB_SD_Li256ELb1ELb0ELi2EEENS1_19SingleTileSchedulerILb1ELb0ELb0ELi128EEEEEEEEEvNT_6ParamsE$_ZN4cute3eso3ESOILb1ELb0EJNS_6LayoutINS_5tupleIJNS3_IJNS_1CILi1EEES5_EEEEEENS3_IJNS3_IJS5_NS4_ILi0EEEEEEEEEEENS_10ViewEngineINS_8smem_ptrIPN7cutlass9uint128_tEEEEEEEC2ERKSB_RKSI_:
[----:B------:R-:W-:Y:S02]  /*8e60*/  IADD3 R8, R4, -c[0x0][0x20], RZ ;  /* 0x8000080004087a10 */ /* 0x000fe40007ffe0ff */
[----:B------:R-:W-:-:S03]  /*8e70*/  MOV R11, 0x0 ;  /* 0x00000000000b7802 */ /* 0x000fc60000000f00 */
[----:B------:R1:W-:Y:S01]  /*8e80*/  STL.64 [R8], R6 ;  /* 0x0000000608007387 */ /* 0x0003e20000100a00 */
[----:B------:R-:W-:Y:S05]  /*8e90*/  RET.REL.NODEC R10 `(_ZN7cutlass13device_kernelIN5flash19enable_sm80_to_sm89INS1_16FlashAttnBwdSm80INS1_25CollectiveMainloopBwdSm80ILi2ELi2EN4cute5tupleIJNS5_1CILi64EEENS7_ILi128EEES8_EEENS_10bfloat16_tEfNS_4arch4Sm80ELb0ELb1ELb1ELb1ELb0ELb0ELb0ELb0ELi2ELi2ELi4ELi2ELb1EEENS1_21CollectiveEpilogueBwdISA_SB_SD_Li256ELb1ELb0ELi2EEENS1_19SingleTileSchedulerILb1ELb0ELb0ELi128EEEEEEEEEvNT_6ParamsE) ;  /* 0xffff71600a007950 */ /* 0x000fea0003c3ffff */
        .type           $_ZN7cutlass13device_kernelIN5flash19enable_sm80_to_sm89INS1_16FlashAttnBwdSm80INS1_25CollectiveMainloopBwdSm80ILi2ELi2EN4cute5tupleIJNS5_1CILi64EEENS7_ILi128EEES8_EEENS_10bfloat16_tEfNS_4arch4Sm80ELb0ELb1ELb1ELb1ELb0ELb0ELb0ELb0ELi2ELi2ELi4ELi2ELb1EEENS1_21CollectiveEpilogueBwdISA_SB_SD_Li256ELb1ELb0ELi2EEENS1_19SingleTileSchedulerILb1ELb0ELb0ELi128EEEEEEEEEvNT_6ParamsE$_ZN4cute3eso3ESOILb1ELb0EJNS_6LayoutINS_5tupleIJNS3_IJNS_1CILi4EEENS4_ILi1EEEEEEEEENS3_IJNS3_IJS6_NS4_ILi0EEEEEEEEEEENS_10ViewEngineINS_8gmem_ptrIPKfEEEEEEC2ERKSC_RKSI_,@function
        .size           $_ZN7cutlass13device_kernelIN5flash19enable_sm80_to_sm89INS1_16FlashAttnBwdSm80INS1_25CollectiveMainloopBwdSm80ILi2ELi2EN4cute5tupleIJNS5_1CILi64EEENS7_ILi128EEES8_EEENS_10bfloat16_tEfNS_4arch4Sm80ELb0ELb1ELb1ELb1ELb0ELb0ELb0ELb0ELi2ELi2ELi4ELi2ELb1EEENS1_21CollectiveEpilogueBwdISA_SB_SD_Li256ELb1ELb0ELi2EEENS1_19SingleTileSchedulerILb1ELb0ELb0ELi128EEEEEEEEEvNT_6ParamsE$_ZN4cute3eso3ESOILb1ELb0EJNS_6LayoutINS_5tupleIJNS3_IJNS_1CILi4EEENS4_ILi1EEEEEEEEENS3_IJNS3_IJS6_NS4_ILi0EEEEEEEEEEENS_10ViewEngineINS_8gmem_ptrIPKfEEEEEEC2ERKSC_RKSI_,($_ZN7cutlass13device_kernelIN5flash19enable_sm80_to_sm89INS1_16FlashAttnBwdSm80INS1_25CollectiveMainloopBwdSm80ILi2ELi2EN4cute5tupleIJNS5_1CILi64EEENS7_ILi128EEES8_EEENS_10bfloat16_tEfNS_4arch4Sm80ELb0ELb1ELb1ELb1ELb0ELb0ELb0ELb0ELi2ELi2ELi4ELi2ELb1EEENS1_21CollectiveEpilogueBwdISA_SB_SD_Li256ELb1ELb0ELi2EEENS1_19SingleTileSchedulerILb1ELb0ELb0ELi128EEEEEEEEEvNT_6ParamsE$_ZN4cute3eso3ESOILb1ELb0EJNS_6LayoutINS_5tupleIJNS3_IJNS_1CILi4EEENS4_ILi1EEEEEEEEENS3_IJNS3_IJS6_NS4_ILi0EEEEEEEEEEENS_10ViewEngineINS_8smem_ptrIPfEEEEEEC2ERKSC_RKSH_ - $_ZN7cutlass13device_kernelIN5flash19enable_sm80_to_sm89INS1_16FlashAttnBwdSm80INS1_25CollectiveMainloopBwdSm80ILi2ELi2EN4cute5tupleIJNS5_1CILi64EEENS7_ILi128EEES8_EEENS_10bfloat16_tEfNS_4arch4Sm80ELb0ELb1ELb1ELb1ELb0ELb0ELb0ELb0ELi2ELi2ELi4ELi2ELb1EEENS1_21CollectiveEpilogueBwdISA_SB_SD_Li256ELb1ELb0ELi2EEENS1_19SingleTileSchedulerILb1ELb0ELb0ELi128EEEEEEEEEvNT_6ParamsE$_ZN4cute3eso3ESOILb1ELb0EJNS_6LayoutINS_5tupleIJNS3_IJNS_1CILi4EEENS4_ILi1EEEEEEEEENS3_IJNS3_IJS6_NS4_ILi0EEEEEEEEEEENS_10ViewEngineINS_8gmem_ptrIPKfEEEEEEC2ERKSC_RKSI_)
$_ZN7cutlass13device_kernelIN5flash19enable_sm80_to_sm89INS1_16FlashAttnBwdSm80INS1_25CollectiveMainloopBwdSm80ILi2ELi2EN4cute5tupleIJNS5_1CILi64EEENS7_ILi128EEES8_EEENS_10bfloat16_tEfNS_4arch4Sm80ELb0ELb1ELb1ELb1ELb0ELb0ELb0ELb0ELi2ELi2ELi4ELi2ELb1EEENS1_21CollectiveEpilogueBwdISA_SB_SD_Li256ELb1ELb0ELi2EEENS1_19SingleTileSchedulerILb1ELb0ELb0ELi128EEEEEEEEEvNT_6ParamsE$_ZN4cute3eso3ESOILb1ELb0EJNS_6LayoutINS_5tupleIJNS3_IJNS_1CILi4EEENS4_ILi1EEEEEEEEENS3_IJNS3_IJS6_NS4_ILi0EEEEEEEEEEENS_10ViewEngineINS_8gmem_ptrIPKfEEEEEEC2ERKSC_RKSI_:
[----:B------:R-:W-:Y:S02]  /*8ea0*/  IADD3 R10, R13, -c[0x0][0x20], RZ ;  /* 0x800008000d0a7a10 */ /* 0x000fe40007ffe0ff */
[----:B------:R-:W-:-:S03]  /*8eb0*/  MOV R17, 0x0 ;  /* 0x0000000000117802 */ /* 0x000fc60000000f00 */
[----:B------:R1:W-:Y:S01]  /*8ec0*/  STL.64 [R10], R6 ;  /* 0x000000060a007387 */ /* 0x0003e20000100a00 */
[----:B------:R-:W-:Y:S05]  /*8ed0*/  RET.REL.NODEC R16 `(_ZN7cutlass13device_kernelIN5flash19enable_sm80_to_sm89INS1_16FlashAttnBwdSm80INS1_25CollectiveMainloopBwdSm80ILi2ELi2EN4cute5tupleIJNS5_1CILi64EEENS7_ILi128EEES8_EEENS_10bfloat16_tEfNS_4arch4Sm80ELb0ELb1ELb1ELb1ELb0ELb0ELb0ELb0ELi2ELi2ELi4ELi2ELb1EEENS1_21CollectiveEpilogueBwdISA_SB_SD_Li256ELb1ELb0ELi2EEENS1_19SingleTileSchedulerILb1ELb0ELb0ELi128EEEEEEEEEvNT_6ParamsE) ;  /* 0xffff712010007950 */ /* 0x000fea0003c3ffff */
        .type           $_ZN7cutlass13device_kernelIN5flash19enable_sm80_to_sm89INS1_16FlashAttnBwdSm80INS1_25CollectiveMainloopBwdSm80ILi2ELi2EN4cute5tupleIJNS5_1CILi64EEENS7_ILi128EEES8_EEENS_10bfloat16_tEfNS_4arch4Sm80ELb0ELb1ELb1ELb1ELb0ELb0ELb0ELb0ELi2ELi2ELi4ELi2ELb1EEENS1_21CollectiveEpilogueBwdISA_SB_SD_Li256ELb1ELb0ELi2EEENS1_19SingleTileSchedulerILb1ELb0ELb0ELi128EEEEEEEEEvNT_6ParamsE$_ZN4cute3eso3ESOILb1ELb0EJNS_6LayoutINS_5tupleIJNS3_IJNS_1CILi4EEENS4_ILi1EEEEEEEEENS3_IJNS3_IJS6_NS4_ILi0EEEEEEEEEEENS_10ViewEngineINS_8smem_ptrIPfEEEEEEC2ERKSC_RKSH_,@function
        .size           $_ZN7cutlass13device_kernelIN5flash19enable_sm80_to_sm89INS1_16FlashAttnBwdSm80INS1_25CollectiveMainloopBwdSm80ILi2ELi2EN4cute5tupleIJNS5_1CILi64EEENS7_ILi128EEES8_EEENS_10bfloat16_tEfNS_4arch4Sm80ELb0ELb1ELb1ELb1ELb0ELb0ELb0ELb0ELi2ELi2ELi4ELi2ELb1EEENS1_21CollectiveEpilogueBwdISA_SB_SD_Li256ELb1ELb0ELi2EEENS1_19SingleTileSchedulerILb1ELb0ELb0ELi128EEEEEEEEEvNT_6ParamsE$_ZN4cute3eso3ESOILb1ELb0EJNS_6LayoutINS_5tupleIJNS3_IJNS_1CILi4EEENS4_ILi1EEEEEEEEENS3_IJNS3_IJS6_NS4_ILi0EEEEEEEEEEENS_10ViewEngineINS_8smem_ptrIPfEEEEEEC2ERKSC_RKSH_,($_ZN7cutlass13device_kernelIN5flash19enable_sm80_to_sm89INS1_16FlashAttnBwdSm80INS1_25CollectiveMainloopBwdSm80ILi2ELi2EN4cute5tupleIJNS5_1CILi64EEENS7_ILi128EEES8_EEENS_10bfloat16_tEfNS_4arch4Sm80ELb0ELb1ELb1ELb1ELb0ELb0ELb0ELb0ELi2ELi2ELi4ELi2ELb1EEENS1_21CollectiveEpilogueBwdISA_SB_SD_Li256ELb1ELb0ELi2EEENS1_19SingleTileSchedulerILb1ELb0ELb0ELi128EEEEEEEEEvNT_6ParamsE$_ZN4cute3eso3ESOILb1ELb0EJNS_6LayoutINS_5tupleIJNS3_IJNS_1CILi4EEENS4_ILi1EEEEEES6_EEENS3_IJNS3_IJS6_NS4_ILi0EEEEEES9_EEEEENS_10ViewEngineINS_8gmem_ptrIPKfEEEEEEC2ERKSC_RKSI_ - $_ZN7cutlass13device_kernelIN5flash19enable_sm80_to_sm89INS1_16FlashAttnBwdSm80INS1_25CollectiveMainloopBwdSm80ILi2ELi2EN4cute5tupleIJNS5_1CILi64EEENS7_ILi128EEES8_EEENS_10bfloat16_tEfNS_4arch4Sm80ELb0ELb1ELb1ELb1ELb0ELb0ELb0ELb0ELi2ELi2ELi4ELi2ELb1EEENS1_21CollectiveEpilogueBwdISA_SB_SD_Li256ELb1ELb0ELi2EEENS1_19SingleTileSchedulerILb1ELb0ELb0ELi128EEEEEEEEEvNT_6ParamsE$_ZN4cute3eso3ESOILb1ELb0EJNS_6LayoutINS_5tupleIJNS3_IJNS_1CILi4EEENS4_ILi1EEEEEEEEENS3_IJNS3_IJS6_NS4_ILi0EEEEEEEEEEENS_10ViewEngineINS_8smem_ptrIPfEEEEEEC2ERKSC_RKSH_)
$_ZN7cutlass13device_kernelIN5flash19enable_sm80_to_sm89INS1_16FlashAttnBwdSm80INS1_25CollectiveMainloopBwdSm80ILi2ELi2EN4cute5tupleIJNS5_1CILi64EEENS7_ILi128EEES8_EEENS_10bfloat16_tEfNS_4arch4Sm80ELb0ELb1ELb1ELb1ELb0ELb0ELb0ELb0ELi2ELi2ELi4ELi2ELb1EEENS1_21CollectiveEpilogueBwdISA_SB_SD_Li256ELb1ELb0ELi2EEENS1_19SingleTileSchedulerILb1ELb0ELb0ELi128EEEEEEEEEvNT_6ParamsE$_ZN4cute3eso3ESOILb1ELb0EJNS_6LayoutINS_5tupleIJNS3_IJNS_1CILi4EEENS4_ILi1EEEEEEEEENS3_IJNS3_IJS6_NS4_ILi0EEEEEEEEEEENS_10ViewEngineINS_8smem_ptrIPfEEEEEEC2ERKSC_RKSH_:
[----:B------:R-:W-:Y:S02]  /*8ee0*/  IADD3 R8, R13, -c[0x0][0x20], RZ ;  /* 0x800008000d087a10 */ /* 0x000fe40007ffe0ff */
[----:B------:R-:W-:-:S03]  /*8ef0*/  MOV R17, 0x0 ;  /* 0x0000000000117802 */ /* 0x000fc60000000f00 */
[----:B------:R1:W-:Y:S01]  /*8f00*/  STL.64 [R8], R6 ;  /* 0x0000000608007387 */ /* 0x0003e20000100a00 */
[----:B------:R-:W-:Y:S05]  /*8f10*/  RET.REL.NODEC R16 `(_ZN7cutlass13device_kernelIN5flash19enable_sm80_to_sm89INS1_16FlashAttnBwdSm80INS1_25CollectiveMainloopBwdSm80ILi2ELi2EN4cute5tupleIJNS5_1CILi64EEENS7_ILi128EEES8_EEENS_10bfloat16_tEfNS_4arch4Sm80ELb0ELb1ELb1ELb1ELb0ELb0ELb0ELb0ELi2ELi2ELi4ELi2ELb1EEENS1_21CollectiveEpilogueBwdISA_SB_SD_Li256ELb1ELb0ELi2EEENS1_19SingleTileSchedulerILb1ELb0ELb0ELi128EEEEEEEEEvNT_6ParamsE) ;  /* 0xffff70e010007950 */ /* 0x000fea0003c3ffff */
        .type           $_ZN7cutlass13device_kernelIN5flash19enable_sm80_to_sm89INS1_16FlashAttnBwdSm80INS1_25CollectiveMainloopBwdSm80ILi2ELi2EN4cute5tupleIJNS5_1CILi64EEENS7_ILi128EEES8_EEENS_10bfloat16_tEfNS_4arch4Sm80ELb0ELb1ELb1ELb1ELb0ELb0ELb0ELb0ELi2ELi2ELi4ELi2ELb1EEENS1_21CollectiveEpilogueBwdISA_SB_SD_Li256ELb1ELb0ELi2EEENS1_19SingleTileSchedulerILb1ELb0ELb0ELi128EEEEEEEEEvNT_6ParamsE$_ZN4cute3eso3ESOILb1ELb0EJNS_6LayoutINS_5tupleIJNS3_IJNS_1CILi4EEENS4_ILi1EEEEEES6_EEENS3_IJNS3_IJS6_NS4_ILi0EEEEEES9_EEEEENS_10ViewEngineINS_8gmem_ptrIPKfEEEEEEC2ERKSC_RKSI_,@function
        .size           $_ZN7cutlass13device_kernelIN5flash19enable_sm80_to_sm89INS1_16FlashAttnBwdSm80INS1_25CollectiveMainloopBwdSm80ILi2ELi2EN4cute5tupleIJNS5_1CILi64EEENS7_ILi128EEES8_EEENS_10bfloat16_tEfNS_4arch4Sm80ELb0ELb1ELb1ELb1ELb0ELb0ELb0ELb0ELi2ELi2ELi4ELi2ELb1EEENS1_21CollectiveEpilogueBwdISA_SB_SD_Li256ELb1ELb0ELi2EEENS1_19SingleTileSchedulerILb1ELb0ELb0ELi128EEEEEEEEEvNT_6ParamsE$_ZN4cute3eso3ESOILb1ELb0EJNS_6LayoutINS_5tupleIJNS3_IJNS_1CILi4EEENS4_ILi1EEEEEES6_EEENS3_IJNS3_IJS6_NS4_ILi0EEEEEES9_EEEEENS_10ViewEngineINS_8gmem_ptrIPKfEEEEEEC2ERKSC_RKSI_,($_ZN7cutlass13device_kernelIN5flash19enable_sm80_to_sm89INS1_16FlashAttnBwdSm80INS1_25CollectiveMainloopBwdSm80ILi2ELi2EN4cute5tupleIJNS5_1CILi64EEENS7_ILi128EEES8_EEENS_10bfloat16_tEfNS_4arch4Sm80ELb0ELb1ELb1ELb1ELb0ELb0ELb0ELb0ELi2ELi2ELi4ELi2ELb1EEENS1_21CollectiveEpilogueBwdISA_SB_SD_Li256ELb1ELb0ELi2EEENS1_19SingleTileSchedulerILb1ELb0ELb0ELi128EEEEEEEEEvNT_6ParamsE$_ZN4cute3eso3ESOILb1ELb0EJNS_6LayoutINS_5tupleIJNS3_IJNS_1CILi4EEENS4_ILi1EEEEEES6_EEENS3_IJNS3_IJS6_NS4_ILi0EEEEEES9_EEEEENS_10ViewEngineINS_8smem_ptrIPfEEEEEEC2ERKSC_RKSH_ - $_ZN7cutlass13device_kernelIN5flash19enable_sm80_to_sm89INS1_16FlashAttnBwdSm80INS1_25CollectiveMainloopBwdSm80ILi2ELi2EN4cute5tupleIJNS5_1CILi64EEENS7_ILi128EEES8_EEENS_10bfloat16_tEfNS_4arch4Sm80ELb0ELb1ELb1ELb1ELb0ELb0ELb0ELb0ELi2ELi2ELi4ELi2ELb1EEENS1_21CollectiveEpilogueBwdISA_SB_SD_Li256ELb1ELb0ELi2EEENS1_19SingleTileSchedulerILb1ELb0ELb0ELi128EEEEEEEEEvNT_6ParamsE$_ZN4cute3eso3ESOILb1ELb0EJNS_6LayoutINS_5tupleIJNS3_IJNS_1CILi4EEENS4_ILi1EEEEEES6_EEENS3_IJNS3_IJS6_NS4_ILi0EEEEEES9_EEEEENS_10ViewEngineINS_8gmem_ptrIPKfEEEEEEC2ERKSC_RKSI_)
$_ZN7cutlass13device_kernelIN5flash19enable_sm80_to_sm89INS1_16FlashAttnBwdSm80INS1_25CollectiveMainloopBwdSm80ILi2ELi2EN4cute5tupleIJNS5_1CILi64EEENS7_ILi128EEES8_EEENS_10bfloat16_tEfNS_4arch4Sm80ELb0ELb1ELb1ELb1ELb0ELb0ELb0ELb0ELi2ELi2ELi4ELi2ELb1EEENS1_21CollectiveEpilogueBwdISA_SB_SD_Li256ELb1ELb0ELi2EEENS1_19SingleTileSchedulerILb1ELb0ELb0ELi128EEEEEEEEEvNT_6ParamsE$_ZN4cute3eso3ESOILb1ELb0EJNS_6LayoutINS_5tupleIJNS3_IJNS_1CILi4EEENS4_ILi1EEEEEES6_EEENS3_IJNS3_IJS6_NS4_ILi0EEEEEES9_EEEEENS_10ViewEngineINS_8gmem_ptrIPKfEEEEEEC2ERKSC_RKSI_:
[----:B------:R-:W-:Y:S02]  /*8f20*/  IADD3 R8, R4, -c[0x0][0x20], RZ ;  /* 0x8000080004087a10 */ /* 0x000fe40007ffe0ff */
[----:B------:R-:W-:-:S03]  /*8f30*/  MOV R11, 0x0 ;  /* 0x00000000000b7802 */ /* 0x000fc60000000f00 */
[----:B------:R1:W-:Y:S01]  /*8f40*/  STL.64 [R8], R6 ;  /* 0x0000000608007387 */ /* 0x0003e20000100a00 */
[----:B------:R-:W-:Y:S05]  /*8f50*/  RET.REL.NODEC R10 `(_ZN7cutlass13device_kernelIN5flash19enable_sm80_to_sm89INS1_16FlashAttnBwdSm80INS1_25CollectiveMainloopBwdSm80ILi2ELi2EN4cute5tupleIJNS5_1CILi64EEENS7_ILi128EEES8_EEENS_10bfloat16_tEfNS_4arch4Sm80ELb0ELb1ELb1ELb1ELb0ELb0ELb0ELb0ELi2ELi2ELi4ELi2ELb1EEENS1_21CollectiveEpilogueBwdISA_SB_SD_Li256ELb1ELb0ELi2EEENS1_19SingleTileSchedulerILb1ELb0ELb0ELi128EEEEEEEEEvNT_6ParamsE) ;  /* 0xffff70a00a007950 */ /* 0x000fea0003c3ffff */
        .type           $_ZN7cutlass13device_kernelIN5flash19enable_sm80_to_sm89INS1_16FlashAttnBwdSm80INS1_25CollectiveMainloopBwdSm80ILi2ELi2EN4cute5tupleIJNS5_1CILi64EEENS7_ILi128EEES8_EEENS_10bfloat16_tEfNS_4arch4Sm80ELb0ELb1ELb1ELb1ELb0ELb0ELb0ELb0ELi2ELi2ELi4ELi2ELb1EEENS1_21CollectiveEpilogueBwdISA_SB_SD_Li256ELb1ELb0ELi2EEENS1_19SingleTileSchedulerILb1ELb0ELb0ELi128EEEEEEEEEvNT_6ParamsE$_ZN4cute3eso3ESOILb1ELb0EJNS_6LayoutINS_5tupleIJNS3_IJNS_1CILi4EEENS4_ILi1EEEEEES6_EEENS3_IJNS3_IJS6_NS4_ILi0EEEEEES9_EEEEENS_10ViewEngineINS_8smem_ptrIPfEEEEEEC2ERKSC_RKSH_,@function
        .size           $_ZN7cutlass13device_kernelIN5flash19enable_sm80_to_sm89INS1_16FlashAttnBwdSm80INS1_25CollectiveMainloopBwdSm80ILi2ELi2EN4cute5tupleIJNS5_1CILi64EEENS7_ILi128EEES8_EEENS_10bfloat16_tEfNS_4arch4Sm80ELb0ELb1ELb1ELb1ELb0ELb0ELb0ELb0ELi2ELi2ELi4ELi2ELb1EEENS1_21CollectiveEpilogueBwdISA_SB_SD_Li256ELb1ELb0ELi2EEENS1_19SingleTileSchedulerILb1ELb0ELb0ELi128EEEEEEEEEvNT_6ParamsE$_ZN4cute3eso3ESOILb1ELb0EJNS_6LayoutINS_5tupleIJNS3_IJNS_1CILi4EEENS4_ILi1EEEEEES6_EEENS3_IJNS3_IJS6_NS4_ILi0EEEEEES9_EEEEENS_10ViewEngineINS_8smem_ptrIPfEEEEEEC2ERKSC_RKSH_,($_ZN7cutlass13device_kernelIN5flash19enable_sm80_to_sm89INS1_16FlashAttnBwdSm80INS1_25CollectiveMainloopBwdSm80ILi2ELi2EN4cute5tupleIJNS5_1CILi64EEENS7_ILi128EEES8_EEENS_10bfloat16_tEfNS_4arch4Sm80ELb0ELb1ELb1ELb1ELb0ELb0ELb0ELb0ELi2ELi2ELi4ELi2ELb1EEENS1_21CollectiveEpilogueBwdISA_SB_SD_Li256ELb1ELb0ELi2EEENS1_19SingleTileSchedulerILb1ELb0ELb0ELi128EEEEEEEEEvNT_6ParamsE$_ZN4cute3eso3ESOILb1ELb0EJNS_6LayoutINS_5tupleIJNS3_IJNS_1CILi4EEENS4_ILi1EEEEEES6_EEENS3_IJNS3_IJS6_NS4_ILi0EEEEEES9_EEEEEiEEC2ERKSC_RKi - $_ZN7cutlass13device_kernelIN5flash19enable_sm80_to_sm89INS1_16FlashAttnBwdSm80INS1_25CollectiveMainloopBwdSm80ILi2ELi2EN4cute5tupleIJNS5_1CILi64EEENS7_ILi128EEES8_EEENS_10bfloat16_tEfNS_4arch4Sm80ELb0ELb1ELb1ELb1ELb0ELb0ELb0ELb0ELi2ELi2ELi4ELi2ELb1EEENS1_21CollectiveEpilogueBwdISA_SB_SD_Li256ELb1ELb0ELi2EEENS1_19SingleTileSchedulerILb1ELb0ELb0ELi128EEEEEEEEEvNT_6ParamsE$_ZN4cute3eso3ESOILb1ELb0EJNS_6LayoutINS_5tupleIJNS3_IJNS_1CILi4EEENS4_ILi1EEEEEES6_EEENS3_IJNS3_IJS6_NS4_ILi0EEEEEES9_EEEEENS_10ViewEngineINS_8smem_ptrIPfEEEEEEC2ERKSC_RKSH_)
$_ZN7cutlass13device_kernelIN5flash19enable_sm80_to_sm89INS1_16FlashAttnBwdSm80INS1_25CollectiveMainloopBwdSm80ILi2ELi2EN4cute5tupleIJNS5_1CILi64EEENS7_ILi128EEES8_EEENS_10bfloat16_tEfNS_4arch4Sm80ELb0ELb1ELb1ELb1ELb0ELb0ELb0ELb0ELi2ELi2ELi4ELi2ELb1EEENS1_21CollectiveEpilogueBwdISA_SB_SD_Li256ELb1ELb0ELi2EEENS1_19SingleTileSchedulerILb1ELb0ELb0ELi128EEEEEEEEEvNT_6ParamsE$_ZN4cute3eso3ESOILb1ELb0EJNS_6LayoutINS_5tupleIJNS3_IJNS_1CILi4EEENS4_ILi1EEEEEES6_EEENS3_IJNS3_IJS6_NS4_ILi0EEEEEES9_EEEEENS_10ViewEngineINS_8smem_ptrIPfEEEEEEC2ERKSC_RKSH_:
[----:B------:R-:W-:Y:S02]  /*8f60*/  IADD3 R8, R4, -c[0x0][0x20], RZ ;  /* 0x8000080004087a10 */ /* 0x000fe40007ffe0ff */
[----:B------:R-:W-:-:S03]  /*8f70*/  MOV R17, 0x0 ;  /* 0x0000000000117802 */ /* 0x000fc60000000f00 */
[----:B------:R1:W-:Y:S01]  /*8f80*/  STL.64 [R8], R6 ;  /* 0x0000000608007387 */ /* 0x0003e20000100a00 */
[----:B------:R-:W-:Y:S05]  /*8f90*/  RET.REL.NODEC R16 `(_ZN7cutlass13device_kernelIN5flash19enable_sm80_to_sm89INS1_16FlashAttnBwdSm80INS1_25CollectiveMainloopBwdSm80ILi2ELi2EN4cute5tupleIJNS5_1CILi64EEENS7_ILi128EEES8_EEENS_10bfloat16_tEfNS_4arch4Sm80ELb0ELb1ELb1ELb1ELb0ELb0ELb0ELb0ELi2ELi2ELi4ELi2ELb1EEENS1_21CollectiveEpilogueBwdISA_SB_SD_Li256ELb1ELb0ELi2EEENS1_19SingleTileSchedulerILb1ELb0ELb0ELi128EEEEEEEEEvNT_6ParamsE) ;  /* 0xffff706010007950 */ /* 0x000fea0003c3ffff */
        .type           $_ZN7cutlass13device_kernelIN5flash19enable_sm80_to_sm89INS1_16FlashAttnBwdSm80INS1_25CollectiveMainloopBwdSm80ILi2ELi2EN4cute5tupleIJNS5_1CILi64EEENS7_ILi128EEES8_EEENS_10bfloat16_tEfNS_4arch4Sm80ELb0ELb1ELb1ELb1ELb0ELb0ELb0ELb0ELi2ELi2ELi4ELi2ELb1EEENS1_21CollectiveEpilogueBwdISA_SB_SD_Li256ELb1ELb0ELi2EEENS1_19SingleTileSchedulerILb1ELb0ELb0ELi128EEEEEEEEEvNT_6ParamsE$_ZN4cute3eso3ESOILb1ELb0EJNS_6LayoutINS_5tupleIJNS3_IJNS_1CILi4EEENS4_ILi1EEEEEES6_EEENS3_IJNS3_IJS6_NS4_ILi0EEEEEES9_EEEEEiEEC2ERKSC_RKi,@function
        .size           $_ZN7cutlass13device_kernelIN5flash19enable_sm80_to_sm89INS1_16FlashAttnBwdSm80INS1_25CollectiveMainloopBwdSm80ILi2ELi2EN4cute5tupleIJNS5_1CILi64EEENS7_ILi128EEES8_EEENS_10bfloat16_tEfNS_4arch4Sm80ELb0ELb1ELb1ELb1ELb0ELb0ELb0ELb0ELi2ELi2ELi4ELi2ELb1EEENS1_21CollectiveEpilogueBwdISA_SB_SD_Li256ELb1ELb0ELi2EEENS1_19SingleTileSchedulerILb1ELb0ELb0ELi128EEEEEEEEEvNT_6ParamsE$_ZN4cute3eso3ESOILb1ELb0EJNS_6LayoutINS_5tupleIJNS3_IJNS_1CILi4EEENS4_ILi1EEEEEES6_EEENS3_IJNS3_IJS6_NS4_ILi0EEEEEES9_EEEEEiEEC2ERKSC_RKi,($_ZN7cutlass13device_kernelIN5flash19enable_sm80_to_sm89INS1_16FlashAttnBwdSm80INS1_25CollectiveMainloopBwdSm80ILi2ELi2EN4cute5tupleIJNS5_1CILi64EEENS7_ILi128EEES8_EEENS_10bfloat16_tEfNS_4arch4Sm80ELb0ELb1ELb1ELb1ELb0ELb0ELb0ELb0ELi2ELi2ELi4ELi2ELb1EEENS1_21CollectiveEpilogueBwdISA_SB_SD_Li256ELb1ELb0ELi2EEENS1_19SingleTileSchedulerILb1ELb0ELb0ELi128EEEEEEEEEvNT_6ParamsE$_ZN4cute3eso3ESOILb1ELb0EJNS_6LayoutINS_5tupleIJNS3_IJNS_1CILi8EEENS4_ILi1EEEEEEEEENS3_IJNS3_IJS6_NS4_ILi0EEEEEEEEEEENS_10ViewEngineINS_8gmem_ptrIPKN7cutlass10bfloat16_tEEEEEEEC2ERKSC_RKSK_ - $_ZN7cutlass13device_kernelIN5flash19enable_sm80_to_sm89INS1_16FlashAttnBwdSm80INS1_25CollectiveMainloopBwdSm80ILi2ELi2EN4cute5tupleIJNS5_1CILi64EEENS7_ILi128EEES8_EEENS_10bfloat16_tEfNS_4arch4Sm80ELb0ELb1ELb1ELb1ELb0ELb0ELb0ELb0ELi2ELi2ELi4ELi2ELb1EEENS1_21CollectiveEpilogueBwdISA_SB_SD_Li256ELb1ELb0ELi2EEENS1_19SingleTileSchedulerILb1ELb0ELb0ELi128EEEEEEEEEvNT_6ParamsE$_ZN4cute3eso3ESOILb1ELb0EJNS_6LayoutINS_5tupleIJNS3_IJNS_1CILi4EEENS4_ILi1EEEEEES6_EEENS3_IJNS3_IJS6_NS4_ILi0EEEEEES9_EEEEEiEEC2ERKSC_RKi)
$_ZN7cutlass13device_kernelIN5flash19enable_sm80_to_sm89INS1_16FlashAttnBwdSm80INS1_25CollectiveMainloopBwdSm80ILi2ELi2EN4cute5tupleIJNS5_1CILi64EEENS7_ILi128EEES8_EEENS_10bfloat16_tEfNS_4arch4Sm80ELb0ELb1ELb1ELb1ELb0ELb0ELb0ELb0ELi2ELi2ELi4ELi2ELb1EEENS1_21CollectiveEpilogueBwdISA_SB_SD_Li256ELb1ELb0ELi2EEENS1_19SingleTileSchedulerILb1ELb0ELb0ELi128EEEEEEEEEvNT_6ParamsE$_ZN4cute3eso3ESOILb1ELb0EJNS_6LayoutINS_5tupleIJNS3_IJNS_1CILi4EEENS4_ILi1EEEEEES6_EEENS3_IJNS3_IJS6_NS4_ILi0EEEEEES9_EEEEEiEEC2ERKSC_RKi:
[----:B------:R-:W-:Y:S02]  /*8fa0*/  IADD3 R6, R4, -c[0x0][0x20], RZ ;  /* 0x8000080004067a10 */ /* 0x000fe40007ffe0ff */
[----:B------:R-:W-:-:S03]  /*8fb0*/  MOV R9, 0x0 ;  /* 0x0000000000097802 */ /* 0x000fc60000000f00 */
[----:B------:R1:W-:Y:S01]  /*8fc0*/  STL [R6], R7 ;  /* 0x0000000706007387 */ /* 0x0003e20000100800 */
[----:B------:R-:W-:Y:S05]  /*8fd0*/  RET.REL.NODEC R8 `(_ZN7cutlass13device_kernelIN5flash19enable_sm80_to_sm89INS1_16FlashAttnBwdSm80INS1_25CollectiveMainloopBwdSm80ILi2ELi2EN4cute5tupleIJNS5_1CILi64EEENS7_ILi128EEES8_EEENS_10bfloat16_tEfNS_4arch4Sm80ELb0ELb1ELb1ELb1ELb0ELb0ELb0ELb0ELi2ELi2ELi4ELi2ELb1EEENS1_21CollectiveEpilogueBwdISA_SB_SD_Li256ELb1ELb0ELi2EEENS1_19SingleTileSchedulerILb1ELb0ELb0ELi128EEEEEEEEEvNT_6ParamsE) ;  /* 0xffff702008007950 */ /* 0x000fea0003c3ffff */
        .type           $_ZN7cutlass13device_kernelIN5flash19enable_sm80_to_sm89INS1_16FlashAttnBwdSm80INS1_25CollectiveMainloopBwdSm80ILi2ELi2EN4cute5tupleIJNS5_1CILi64EEENS7_ILi128EEES8_EEENS_10bfloat16_tEfNS_4arch4Sm80ELb0ELb1ELb1ELb1ELb0ELb0ELb0ELb0ELi2ELi2ELi4ELi2ELb1EEENS1_21CollectiveEpilogueBwdISA_SB_SD_Li256ELb1ELb0ELi2EEENS1_19SingleTileSchedulerILb1ELb0ELb0ELi128EEEEEEEEEvNT_6ParamsE$_ZN4cute3eso3ESOILb1ELb0EJNS_6LayoutINS_5tupleIJNS3_IJNS_1CILi8EEENS4_ILi1EEEEEEEEENS3_IJNS3_IJS6_NS4_ILi0EEEEEEEEEEENS_10ViewEngineINS_8gmem_ptrIPKN7cutlass10bfloat16_tEEEEEEEC2ERKSC_RKSK_,@function
        .size           $_ZN7cutlass13device_kernelIN5flash19enable_sm80_to_sm89INS1_16FlashAttnBwdSm80INS1_25CollectiveMainloopBwdSm80ILi2ELi2EN4cute5tupleIJNS5_1CILi64EEENS7_ILi128EEES8_EEENS_10bfloat16_tEfNS_4arch4Sm80ELb0ELb1ELb1ELb1ELb0ELb0ELb0ELb0ELi2ELi2ELi4ELi2ELb1EEENS1_21CollectiveEpilogueBwdISA_SB_SD_Li256ELb1ELb0ELi2EEENS1_19SingleTileSchedulerILb1ELb0ELb0ELi128EEEEEEEEEvNT_6ParamsE$_ZN4cute3eso3ESOILb1ELb0EJNS_6LayoutINS_5tupleIJNS3_IJNS_1CILi8EEENS4_ILi1EEEEEEEEENS3_IJNS3_IJS6_NS4_ILi0EEEEEEEEEEENS_10ViewEngineINS_8gmem_ptrIPKN7cutlass10bfloat16_tEEEEEEEC2ERKSC_RKSK_,($_ZN7cutlass13device_kernelIN5flash19enable_sm80_to_sm89INS1_16FlashAttnBwdSm80INS1_25CollectiveMainloopBwdSm80ILi2ELi2EN4cute5tupleIJNS5_1CILi64EEENS7_ILi128EEES8_EEENS_10bfloat16_tEfNS_4arch4Sm80ELb0ELb1ELb1ELb1ELb0ELb0ELb0ELb0ELi2ELi2ELi4ELi2ELb1EEENS1_21CollectiveEpilogueBwdISA_SB_SD_Li256ELb1ELb0ELi2EEENS1_19SingleTileSchedulerILb1ELb0ELb0ELi128EEEEEEEEEvNT_6ParamsE$_ZN4cute3eso3ESOILb1ELb0EJNS_6LayoutINS_5tupleIJNS3_IJNS_1CILi8EEENS4_ILi1EEEEEEEEENS3_IJNS3_IJS6_NS4_ILi0EEEEEEEEEEENS_10ViewEngineINS_8smem_ptrIPN7cutlass10bfloat16_tEEEEEEEC2ERKSC_RKSJ_ - $_ZN7cutlass13device_kernelIN5flash19enable_sm80_to_sm89INS1_16FlashAttnBwdSm80INS1_25CollectiveMainloopBwdSm80ILi2ELi2EN4cute5tupleIJNS5_1CILi64EEENS7_ILi128EEES8_EEENS_10bfloat16_tEfNS_4arch4Sm80ELb0ELb1ELb1ELb1ELb0ELb0ELb0ELb0ELi2ELi2ELi4ELi2ELb1EEENS1_21CollectiveEpilogueBwdISA_SB_SD_Li256ELb1ELb0ELi2EEENS1_19SingleTileSchedulerILb1ELb0ELb0ELi128EEEEEEEEEvNT_6ParamsE$_ZN4cute3eso3ESOILb1ELb0EJNS_6LayoutINS_5tupleIJNS3_IJNS_1CILi8EEENS4_ILi1EEEEEEEEENS3_IJNS3_IJS6_NS4_ILi0EEEEEEEEEEENS_10ViewEngineINS_8gmem_ptrIPKN7cutlass10bfloat16_tEEEEEEEC2ERKSC_RKSK_)
$_ZN7cutlass13device_kernelIN5flash19enable_sm80_to_sm89INS1_16FlashAttnBwdSm80INS1_25CollectiveMainloopBwdSm80ILi2ELi2EN4cute5tupleIJNS5_1CILi64EEENS7_ILi128EEES8_EEENS_10bfloat16_tEfNS_4arch4Sm80ELb0ELb1ELb1ELb1ELb0ELb0ELb0ELb0ELi2ELi2ELi4ELi2ELb1EEENS1_21CollectiveEpilogueBwdISA_SB_SD_Li256ELb1ELb0ELi2EEENS1_19SingleTileSchedulerILb1ELb0ELb0ELi128EEEEEEEEEvNT_6ParamsE$_ZN4cute3eso3ESOILb1ELb0EJNS_6LayoutINS_5tupleIJNS3_IJNS_1CILi8EEENS4_ILi1EEEEEEEEENS3_IJNS3_IJS6_NS4_ILi0EEEEEEEEEEENS_10ViewEngineINS_8gmem_ptrIPKN7cutlass10bfloat16_tEEEEEEEC2ERKSC_RKSK_:
[----:B------:R-:W-:Y:S02]  /*8fe0*/  IADD3 R8, R4, -c[0x0][0x20], RZ ;  /* 0x8000080004087a10 */ /* 0x000fe40007ffe0ff */
[----:B------:R-:W-:-:S03]  /*8ff0*/  MOV R11, 0x0 ;  /* 0x00000000000b7802 */ /* 0x000fc60000000f00 */
[----:B------:R1:W-:Y:S01]  /*9000*/  STL.64 [R8], R6 ;  /* 0x0000000608007387 */ /* 0x0003e20000100a00 */
[----:B------:R-:W-:Y:S05]  /*9010*/  RET.REL.NODEC R10 `(_ZN7cutlass13device_kernelIN5flash19enable_sm80_to_sm89INS1_16FlashAttnBwdSm80INS1_25CollectiveMainloopBwdSm80ILi2ELi2EN4cute5tupleIJNS5_1CILi64EEENS7_ILi128EEES8_EEENS_10bfloat16_tEfNS_4arch4Sm80ELb0ELb1ELb1ELb1ELb0ELb0ELb0ELb0ELi2ELi2ELi4ELi2ELb1EEENS1_21CollectiveEpilogueBwdISA_SB_SD_Li256ELb1ELb0ELi2EEENS1_19SingleTileSchedulerILb1ELb0ELb0ELi128EEEEEEEEEvNT_6ParamsE) ;  /* 0xffff6fe00a007950 */ /* 0x000fea0003c3ffff */
        .type           $_ZN7cutlass13device_kernelIN5flash19enable_sm80_to_sm89INS1_16FlashAttnBwdSm80INS1_25CollectiveMainloopBwdSm80ILi2ELi2EN4cute5tupleIJNS5_1CILi64EEENS7_ILi128EEES8_EEENS_10bfloat16_tEfNS_4arch4Sm80ELb0ELb1ELb1ELb1ELb0ELb0ELb0ELb0ELi2ELi2ELi4ELi2ELb1EEENS1_21CollectiveEpilogueBwdISA_SB_SD_Li256ELb1ELb0ELi2EEENS1_19SingleTileSchedulerILb1ELb0ELb0ELi128EEEEEEEEEvNT_6ParamsE$_ZN4cute3eso3ESOILb1ELb0EJNS_6LayoutINS_5tupleIJNS3_IJNS_1CILi8EEENS4_ILi1EEEEEEEEENS3_IJNS3_IJS6_NS4_ILi0EEEEEEEEEEENS_10ViewEngineINS_8smem_ptrIPN7cutlass10bfloat16_tEEEEEEEC2ERKSC_RKSJ_,@function
        .size           $_ZN7cutlass13device_kernelIN5flash19enable_sm80_to_sm89INS1_16FlashAttnBwdSm80INS1_25CollectiveMainloopBwdSm80ILi2ELi2EN4cute5tupleIJNS5_1CILi64EEENS7_ILi128EEES8_EEENS_10bfloat16_tEfNS_4arch4Sm80ELb0ELb1ELb1ELb1ELb0ELb0ELb0ELb0ELi2ELi2ELi4ELi2ELb1EEENS1_21CollectiveEpilogueBwdISA_SB_SD_Li256ELb1ELb0ELi2EEENS1_19SingleTileSchedulerILb1ELb0ELb0ELi128EEEEEEEEEvNT_6ParamsE$_ZN4cute3eso3ESOILb1ELb0EJNS_6LayoutINS_5tupleIJNS3_IJNS_1CILi8EEENS4_ILi1EEEEEEEEENS3_IJNS3_IJS6_NS4_ILi0EEEEEEEEEEENS_10ViewEngineINS_8smem_ptrIPN7cutlass10bfloat16_tEEEEEEEC2ERKSC_RKSJ_,($_ZN7cutlass13device_kernelIN5flash19enable_sm80_to_sm89INS1_16FlashAttnBwdSm80INS1_25CollectiveMainloopBwdSm80ILi2ELi2EN4cute5tupleIJNS5_1CILi64EEENS7_ILi128EEES8_EEENS_10bfloat16_tEfNS_4arch4Sm80ELb0ELb1ELb1ELb1ELb0ELb0ELb0ELb0ELi2ELi2ELi4ELi2ELb1EEENS1_21CollectiveEpilogueBwdISA_SB_SD_Li256ELb1ELb0ELi2EEENS1_19SingleTileSchedulerILb1ELb0ELb0ELi128EEEEEEEEEvNT_6ParamsE$_ZN4cute3eso3ESOILb1ELb0EJNS_6LayoutINS_5tupleIJNS3_IJNS_1CILi8EEENS4_ILi1EEEEEEEEENS3_IJNS3_IJS6_NS4_ILi0EEEEEEEEEEEiEEC2ERKSC_RKi - $_ZN7cutlass13device_kernelIN5flash19enable_sm80_to_sm89INS1_16FlashAttnBwdSm80INS1_25CollectiveMainloopBwdSm80ILi2ELi2EN4cute5tupleIJNS5_1CILi64EEENS7_ILi128EEES8_EEENS_10bfloat16_tEfNS_4arch4Sm80ELb0ELb1ELb1ELb1ELb0ELb0ELb0ELb0ELi2ELi2ELi4ELi2ELb1EEENS1_21CollectiveEpilogueBwdISA_SB_SD_Li256ELb1ELb0ELi2EEENS1_19SingleTileSchedulerILb1ELb0ELb0ELi128EEEEEEEEEvNT_6ParamsE$_ZN4cute3eso3ESOILb1ELb0EJNS_6LayoutINS_5tupleIJNS3_IJNS_1CILi8EEENS4_ILi1EEEEEEEEENS3_IJNS3_IJS6_NS4_ILi0EEEEEEEEEEENS_10ViewEngineINS_8smem_ptrIPN7cutlass10bfloat16_tEEEEEEEC2ERKSC_RKSJ_)
$_ZN7cutlass13device_kernelIN5flash19enable_sm80_to_sm89INS1_16FlashAttnBwdSm80INS1_25CollectiveMainloopBwdSm80ILi2ELi2EN4cute5tupleIJNS5_1CILi64EEENS7_ILi128EEES8_EEENS_10bfloat16_tEfNS_4arch4Sm80ELb0ELb1ELb1ELb1ELb0ELb0ELb0ELb0ELi2ELi2ELi4ELi2ELb1EEENS1_21CollectiveEpilogueBwdISA_SB_SD_Li256ELb1ELb0ELi2EEENS1_19SingleTileSchedulerILb1ELb0ELb0ELi128EEEEEEEEEvNT_6ParamsE$_ZN4cute3eso3ESOILb1ELb0EJNS_6LayoutINS_5tupleIJNS3_IJNS_1CILi8EEENS4_ILi1EEEEEEEEENS3_IJNS3_IJS6_NS4_ILi0EEEEEEEEEEENS_10ViewEngineINS_8smem_ptrIPN7cutlass10bfloat16_tEEEEEEEC2ERKSC_RKSJ_:
[----:B------:R-:W-:Y:S01]  /*9020*/  IADD3 R8, R4, -c[0x0][0x20], RZ ;  /* 0x8000080004087a10 */ /* 0x000fe20007ffe0ff */
[----:B------:R-:W-:Y:S01]  /*9030*/  IMAD.MOV.U32 R28, RZ, RZ, R16 ;  /* 0x000000ffff1c7224 */ /* 0x000fe200078e0010 */
[----:B------:R-:W-:-:S03]  /*9040*/  MOV R29, 0x0 ;  /* 0x00000000001d7802 */ /* 0x000fc60000000f00 */
[----:B------:R1:W-:Y:S01]  /*9050*/  STL.64 [R8], R6 ;  /* 0x0000000608007387 */ /* 0x0003e20000100a00 */
[----:B------:R-:W-:Y:S05]  /*9060*/  RET.REL.NODEC R28 `(_ZN7cutlass13device_kernelIN5flash19enable_sm80_to_sm89INS1_16FlashAttnBwdSm80INS1_25CollectiveMainloopBwdSm80ILi2ELi2EN4cute5tupleIJNS5_1CILi64EEENS7_ILi128EEES8_EEENS_10bfloat16_tEfNS_4arch4Sm80ELb0ELb1ELb1ELb1ELb0ELb0ELb0ELb0ELi2ELi2ELi4ELi2ELb1EEENS1_21CollectiveEpilogueBwdISA_SB_SD_Li256ELb1ELb0ELi2EEENS1_19SingleTileSchedulerILb1ELb0ELb0ELi128EEEEEEEEEvNT_6ParamsE) ;  /* 0xffff6f901c007950 */ /* 0x000fea0003c3ffff */
        .type           $_ZN7cutlass13device_kernelIN5flash19enable_sm80_to_sm89INS1_16FlashAttnBwdSm80INS1_25CollectiveMainloopBwdSm80ILi2ELi2EN4cute5tupleIJNS5_1CILi64EEENS7_ILi128EEES8_EEENS_10bfloat16_tEfNS_4arch4Sm80ELb0ELb1ELb1ELb1ELb0ELb0ELb0ELb0ELi2ELi2ELi4ELi2ELb1EEENS1_21CollectiveEpilogueBwdISA_SB_SD_Li256ELb1ELb0ELi2EEENS1_19SingleTileSchedulerILb1ELb0ELb0ELi128EEEEEEEEEvNT_6ParamsE$_ZN4cute3eso3ESOILb1ELb0EJNS_6LayoutINS_5tupleIJNS3_IJNS_1CILi8EEENS4_ILi1EEEEEEEEENS3_IJNS3_IJS6_NS4_ILi0EEEEEEEEEEEiEEC2ERKSC_RKi,@function
        .size           $_ZN7cutlass13device_kernelIN5flash19enable_sm80_to_sm89INS1_16FlashAttnBwdSm80INS1_25CollectiveMainloopBwdSm80ILi2ELi2EN4cute5tupleIJNS5_1CILi64EEENS7_ILi128EEES8_EEENS_10bfloat16_tEfNS_4arch4Sm80ELb0ELb1ELb1ELb1ELb0ELb0ELb0ELb0ELi2ELi2ELi4ELi2ELb1EEENS1_21CollectiveEpilogueBwdISA_SB_SD_Li256ELb1ELb0ELi2EEENS1_19SingleTileSchedulerILb1ELb0ELb0ELi128EEEEEEEEEvNT_6ParamsE$_ZN4cute3eso3ESOILb1ELb0EJNS_6LayoutINS_5tupleIJNS3_IJNS_1CILi8EEENS4_ILi1EEEEEEEEENS3_IJNS3_IJS6_NS4_ILi0EEEEEEEEEEEiEEC2ERKSC_RKi,($_ZN7cutlass13device_kernelIN5flash19enable_sm80_to_sm89INS1_16FlashAttnBwdSm80INS1_25CollectiveMainloopBwdSm80ILi2ELi2EN4cute5tupleIJNS5_1CILi64EEENS7_ILi128EEES8_EEENS_10bfloat16_tEfNS_4arch4Sm80ELb0ELb1ELb1ELb1ELb0ELb0ELb0ELb0ELi2ELi2ELi4ELi2ELb1EEENS1_21CollectiveEpilogueBwdISA_SB_SD_Li256ELb1ELb0ELi2EEENS1_19SingleTileSchedulerILb1ELb0ELb0ELi128EEEEEEEEEvNT_6ParamsE$_ZN4cute3eso3ESOILb1ELb0EJNS_6LayoutINS_5tupleIJNS3_IJNS_1CILi8EEENS4_ILi1EEEEEEEEENS3_IJNS3_IJS6_NS4_ILi0EEEEEEEEEEElEEC2ERKSC_RKl - $_ZN7cutlass13device_kernelIN5flash19enable_sm80_to_sm89INS1_16FlashAttnBwdSm80INS1_25CollectiveMainloopBwdSm80ILi2ELi2EN4cute5tupleIJNS5_1CILi64EEENS7_ILi128EEES8_EEENS_10bfloat16_tEfNS_4arch4Sm80ELb0ELb1ELb1ELb1ELb0ELb0ELb0ELb0ELi2ELi2ELi4ELi2ELb1EEENS1_21CollectiveEpilogueBwdISA_SB_SD_Li256ELb1ELb0ELi2EEENS1_19SingleTileSchedulerILb1ELb0ELb0ELi128EEEEEEEEEvNT_6ParamsE$_ZN4cute3eso3ESOILb1ELb0EJNS_6LayoutINS_5tupleIJNS3_IJNS_1CILi8EEENS4_ILi1EEEEEEEEENS3_IJNS3_IJS6_NS4_ILi0EEEEEEEEEEEiEEC2ERKSC_RKi)
$_ZN7cutlass13device_kernelIN5flash19enable_sm80_to_sm89INS1_16FlashAttnBwdSm80INS1_25CollectiveMainloopBwdSm80ILi2ELi2EN4cute5tupleIJNS5_1CILi64EEENS7_ILi128EEES8_EEENS_10bfloat16_tEfNS_4arch4Sm80ELb0ELb1ELb1ELb1ELb0ELb0ELb0ELb0ELi2ELi2ELi4ELi2ELb1EEENS1_21CollectiveEpilogueBwdISA_SB_SD_Li256ELb1ELb0ELi2EEENS1_19SingleTileSchedulerILb1ELb0ELb0ELi128EEEEEEEEEvNT_6ParamsE$_ZN4cute3eso3ESOILb1ELb0EJNS_6LayoutINS_5tupleIJNS3_IJNS_1CILi8EEENS4_ILi1EEEEEEEEENS3_IJNS3_IJS6_NS4_ILi0EEEEEEEEEEEiEEC2ERKSC_RKi:
[----:B------:R-:W-:Y:S02]  /*9070*/  IADD3 R6, R4, -c[0x0][0x20], RZ ;  /* 0x8000080004067a10 */ /* 0x000fe40007ffe0ff */
[----:B------:R-:W-:-:S03]  /*9080*/  MOV R9, 0x0 ;  /* 0x0000000000097802 */ /* 0x000fc60000000f00 */
[----:B------:R1:W-:Y:S01]  /*9090*/  STL [R6], R7 ;  /* 0x0000000706007387 */ /* 0x0003e20000100800 */
[----:B------:R-:W-:Y:S05]  /*90a0*/  RET.REL.NODEC R8 `(_ZN7cutlass13device_kernelIN5flash19enable_sm80_to_sm89INS1_16FlashAttnBwdSm80INS1_25CollectiveMainloopBwdSm80ILi2ELi2EN4cute5tupleIJNS5_1CILi64EEENS7_ILi128EEES8_EEENS_10bfloat16_tEfNS_4arch4Sm80ELb0ELb1ELb1ELb1ELb0ELb0ELb0ELb0ELi2ELi2ELi4ELi2ELb1EEENS1_21CollectiveEpilogueBwdISA_SB_SD_Li256ELb1ELb0ELi2EEENS1_19SingleTileSchedulerILb1ELb0ELb0ELi128EEEEEEEEEvNT_6ParamsE) ;  /* 0xffff6f5008007950 */ /* 0x000fea0003c3ffff */
        .type           $_ZN7cutlass13device_kernelIN5flash19enable_sm80_to_sm89INS1_16FlashAttnBwdSm80INS1_25CollectiveMainloopBwdSm80ILi2ELi2EN4cute5tupleIJNS5_1CILi64EEENS7_ILi128EEES8_EEENS_10bfloat16_tEfNS_4arch4Sm80ELb0ELb1ELb1ELb1ELb0ELb0ELb0ELb0ELi2ELi2ELi4ELi2ELb1EEENS1_21CollectiveEpilogueBwdISA_SB_SD_Li256ELb1ELb0ELi2EEENS1_19SingleTileSchedulerILb1ELb0ELb0ELi128EEEEEEEEEvNT_6ParamsE$_ZN4cute3eso3ESOILb1ELb0EJNS_6LayoutINS_5tupleIJNS3_IJNS_1CILi8EEENS4_ILi1EEEEEEEEENS3_IJNS3_IJS6_NS4_ILi0EEEEEEEEEEElEEC2ERKSC_RKl,@function
        .size           $_ZN7cutlass13device_kernelIN5flash19enable_sm80_to_sm89INS1_16FlashAttnBwdSm80INS1_25CollectiveMainloopBwdSm80ILi2ELi2EN4cute5tupleIJNS5_1CILi64EEENS7_ILi128EEES8_EEENS_10bfloat16_tEfNS_4arch4Sm80ELb0ELb1ELb1ELb1ELb0ELb0ELb0ELb0ELi2ELi2ELi4ELi2ELb1EEENS1_21CollectiveEpilogueBwdISA_SB_SD_Li256ELb1ELb0ELi2EEENS1_19SingleTileSchedulerILb1ELb0ELb0ELi128EEEEEEEEEvNT_6ParamsE$_ZN4cute3eso3ESOILb1ELb0EJNS_6LayoutINS_5tupleIJNS3_IJNS_1CILi8EEENS4_ILi1EEEEEEEEENS3_IJNS3_IJS6_NS4_ILi0EEEEEEEEEEElEEC2ERKSC_RKl,($_ZN7cutlass13device_kernelIN5flash19enable_sm80_to_sm89INS1_16FlashAttnBwdSm80INS1_25CollectiveMainloopBwdSm80ILi2ELi2EN4cute5tupleIJNS5_1CILi64EEENS7_ILi128EEES8_EEENS_10bfloat16_tEfNS_4arch4Sm80ELb0ELb1ELb1ELb1ELb0ELb0ELb0ELb0ELi2ELi2ELi4ELi2ELb1EEENS1_21CollectiveEpilogueBwdISA_SB_SD_Li256ELb1ELb0ELi2EEENS1_19SingleTileSchedulerILb1ELb0ELb0ELi128EEEEEEEEEvNT_6ParamsE$_ZN4cute3eso3ESOILb1ELb0EJNS_6LayoutINS_5tupleIJNS3_IJNS_1CILi8EEENS4_ILi1EEEEEENS4_ILi2EEES6_EEENS3_IJNS3_IJS6_NS4_ILi0EEEEEENS4_ILi2048EEESA_EEEEENS_10ViewEngineINS_8smem_ptrIPN7cutlass10bfloat16_tEEEEEEEC2ERKSE_RKSL_ - $_ZN7cutlass13device_kernelIN5flash19enable_sm80_to_sm89INS1_16FlashAttnBwdSm80INS1_25CollectiveMainloopBwdSm80ILi2ELi2EN4cute5tupleIJNS5_1CILi64EEENS7_ILi128EEES8_EEENS_10bfloat16_tEfNS_4arch4Sm80ELb0ELb1ELb1ELb1ELb0ELb0ELb0ELb0ELi2ELi2ELi4ELi2ELb1EEENS1_21CollectiveEpilogueBwdISA_SB_SD_Li256ELb1ELb0ELi2EEENS1_19SingleTileSchedulerILb1ELb0ELb0ELi128EEEEEEEEEvNT_6ParamsE$_ZN4cute3eso3ESOILb1ELb0EJNS_6LayoutINS_5tupleIJNS3_IJNS_1CILi8EEENS4_ILi1EEEEEEEEENS3_IJNS3_IJS6_NS4_ILi0EEEEEEEEEEElEEC2ERKSC_RKl)
$_ZN7cutlass13device_kernelIN5flash19enable_sm80_to_sm89INS1_16FlashAttnBwdSm80INS1_25CollectiveMainloopBwdSm80ILi2ELi2EN4cute5tupleIJNS5_1CILi64EEENS7_ILi128EEES8_EEENS_10bfloat16_tEfNS_4arch4Sm80ELb0ELb1ELb1ELb1ELb0ELb0ELb0ELb0ELi2ELi2ELi4ELi2ELb1EEENS1_21CollectiveEpilogueBwdISA_SB_SD_Li256ELb1ELb0ELi2EEENS1_19SingleTileSchedulerILb1ELb0ELb0ELi128EEEEEEEEEvNT_6ParamsE$_ZN4cute3eso3ESOILb1ELb0EJNS_6LayoutINS_5tupleIJNS3_IJNS_1CILi8EEENS4_ILi1EEEEEEEEENS3_IJNS3_IJS6_NS4_ILi0EEEEEEEEEEElEEC2ERKSC_RKl:
[----:B------:R-:W-:Y:S01]  /*90b0*/  IADD3 R6, R4, -c[0x0][0x20], RZ ;  /* 0x8000080004067a10 */ /* 0x000fe20007ffe0ff */
[----:B------:R-:W-:Y:S01]  /*90c0*/  IMAD.MOV.U32 R11, RZ, RZ, R7 ;  /* 0x000000ffff0b7224 */ /* 0x000fe200078e0007 */
[----:B------:R-:W-:-:S04]  /*90d0*/  MOV R9, 0x0 ;  /* 0x0000000000097802 */ /* 0x000fc80000000f00 */
[----:B------:R1:W-:Y:S01]  /*90e0*/  STL.64 [R6], R10 ;  /* 0x0000000a06007387 */ /* 0x0003e20000100a00 */
[----:B------:R-:W-:Y:S05]  /*90f0*/  RET.REL.NODEC R8 `(_ZN7cutlass13device_kernelIN5flash19enable_sm80_to_sm89INS1_16FlashAttnBwdSm80INS1_25CollectiveMainloopBwdSm80ILi2ELi2EN4cute5tupleIJNS5_1CILi64EEENS7_ILi128EEES8_EEENS_10bfloat16_tEfNS_4arch4Sm80ELb0ELb1ELb1ELb1ELb0ELb0ELb0ELb0ELi2ELi2ELi4ELi2ELb1EEENS1_21CollectiveEpilogueBwdISA_SB_SD_Li256ELb1ELb0ELi2EEENS1_19SingleTileSchedulerILb1ELb0ELb0ELi128EEEEEEEEEvNT_6ParamsE) ;  /* 0xffff6f0008007950 */ /* 0x000fea0003c3ffff */
        .type           $_ZN7cutlass13device_kernelIN5flash19enable_sm80_to_sm89INS1_16FlashAttnBwdSm80INS1_25CollectiveMainloopBwdSm80ILi2ELi2EN4cute5tupleIJNS5_1CILi64EEENS7_ILi128EEES8_EEENS_10bfloat16_tEfNS_4arch4Sm80ELb0ELb1ELb1ELb1ELb0ELb0ELb0ELb0ELi2ELi2ELi4ELi2ELb1EEENS1_21CollectiveEpilogueBwdISA_SB_SD_Li256ELb1ELb0ELi2EEENS1_19SingleTileSchedulerILb1ELb0ELb0ELi128EEEEEEEEEvNT_6ParamsE$_ZN4cute3eso3ESOILb1ELb0EJNS_6LayoutINS_5tupleIJNS3_IJNS_1CILi8EEENS4_ILi1EEEEEENS4_ILi2EEES6_EEENS3_IJNS3_IJS6_NS4_ILi0EEEEEENS4_ILi2048EEESA_EEEEENS_10ViewEngineINS_8smem_ptrIPN7cutlass10bfloat16_tEEEEEEEC2ERKSE_RKSL_,@function
        .size           $_ZN7cutlass13device_kernelIN5flash19enable_sm80_to_sm89INS1_16FlashAttnBwdSm80INS1_25CollectiveMainloopBwdSm80ILi2ELi2EN4cute5tupleIJNS5_1CILi64EEENS7_ILi128EEES8_EEENS_10bfloat16_tEfNS_4arch4Sm80ELb0ELb1ELb1ELb1ELb0ELb0ELb0ELb0ELi2ELi2ELi4ELi2ELb1EEENS1_21CollectiveEpilogueBwdISA_SB_SD_Li256ELb1ELb0ELi2EEENS1_19SingleTileSchedulerILb1ELb0ELb0ELi128EEEEEEEEEvNT_6ParamsE$_ZN4cute3eso3ESOILb1ELb0EJNS_6LayoutINS_5tupleIJNS3_IJNS_1CILi8EEENS4_ILi1EEEEEENS4_ILi2EEES6_EEENS3_IJNS3_IJS6_NS4_ILi0EEEEEENS4_ILi2048EEESA_EEEEENS_10ViewEngineINS_8smem_ptrIPN7cutlass10bfloat16_tEEEEEEEC2ERKSE_RKSL_,($_ZN7cutlass13device_kernelIN5flash19enable_sm80_to_sm89INS1_16FlashAttnBwdSm80INS1_25CollectiveMainloopBwdSm80ILi2ELi2EN4cute5tupleIJNS5_1CILi64EEENS7_ILi128EEES8_EEENS_10bfloat16_tEfNS_4arch4Sm80ELb0ELb1ELb1ELb1ELb0ELb0ELb0ELb0ELi2ELi2ELi4ELi2ELb1EEENS1_21CollectiveEpilogueBwdISA_SB_SD_Li256ELb1ELb0ELi2EEENS1_19SingleTileSchedulerILb1ELb0ELb0ELi128EEEEEEEEEvNT_6ParamsE$_ZN4cute3eso3ESOILb1ELb0EJNS_6LayoutINS_5tupleIJNS3_IJNS_1CILi8EEENS4_ILi1EEEEEENS4_ILi2EEES6_EEENS3_IJNS3_IJS6_NS4_ILi0EEEEEENS4_ILi2048EEESA_EEEEEiEEC2ERKSE_RKi - $_ZN7cutlass13device_kernelIN5flash19enable_sm80_to_sm89INS1_16FlashAttnBwdSm80INS1_25CollectiveMainloopBwdSm80ILi2ELi2EN4cute5tupleIJNS5_1CILi64EEENS7_ILi128EEES8_EEENS_10bfloat16_tEfNS_4arch4Sm80ELb0ELb1ELb1ELb1ELb0ELb0ELb0ELb0ELi2ELi2ELi4ELi2ELb1EEENS1_21CollectiveEpilogueBwdISA_SB_SD_Li256ELb1ELb0ELi2EEENS1_19SingleTileSchedulerILb1ELb0ELb0ELi128EEEEEEEEEvNT_6ParamsE$_ZN4cute3eso3ESOILb1ELb0EJNS_6LayoutINS_5tupleIJNS3_IJNS_1CILi8EEENS4_ILi1EEEEEENS4_ILi2EEES6_EEENS3_IJNS3_IJS6_NS4_ILi0EEEEEENS4_ILi2048EEESA_EEEEENS_10ViewEngineINS_8smem_ptrIPN7cutlass10bfloat16_tEEEEEEEC2ERKSE_RKSL_)
$_ZN7cutlass13device_kernelIN5flash19enable_sm80_to_sm89INS1_16FlashAttnBwdSm80INS1_25CollectiveMainloopBwdSm80ILi2ELi2EN4cute5tupleIJNS5_1CILi64EEENS7_ILi128EEES8_EEENS_10bfloat16_tEfNS_4arch4Sm80ELb0ELb1ELb1ELb1ELb0ELb0ELb0ELb0ELi2ELi2ELi4ELi2ELb1EEENS1_21CollectiveEpilogueBwdISA_SB_SD_Li256ELb1ELb0ELi2EEENS1_19SingleTileSchedulerILb1ELb0ELb0ELi128EEEEEEEEEvNT_6ParamsE$_ZN4cute3eso3ESOILb1ELb0EJNS_6LayoutINS_5tupleIJNS3_IJNS_1CILi8EEENS4_ILi1EEEEEENS4_ILi2EEES6_EEENS3_IJNS3_IJS6_NS4_ILi0EEEEEENS4_ILi2048EEESA_EEEEENS_10ViewEngineINS_8smem_ptrIPN7cutlass10bfloat16_tEEEEEEEC2ERKSE_RKSL_:
[----:B------:R-:W-:Y:S02]  /*9100*/  IADD3 R8, R4, -c[0x0][0x20], RZ ;  /* 0x8000080004087a10 */ /* 0x000fe40007ffe0ff */
[----:B------:R-:W-:-:S03]  /*9110*/  MOV R11, 0x0 ;  /* 0x00000000000b7802 */ /* 0x000fc60000000f00 */
[----:B------:R1:W-:Y:S01]  /*9120*/  STL.64 [R8], R6 ;  /* 0x0000000608007387 */ /* 0x0003e20000100a00 */
[----:B------:R-:W-:Y:S05]  /*9130*/  RET.REL.NODEC R10 `(_ZN7cutlass13device_kernelIN5flash19enable_sm80_to_sm89INS1_16FlashAttnBwdSm80INS1_25CollectiveMainloopBwdSm80ILi2ELi2EN4cute5tupleIJNS5_1CILi64EEENS7_ILi128EEES8_EEENS_10bfloat16_tEfNS_4arch4Sm80ELb0ELb1ELb1ELb1ELb0ELb0ELb0ELb0ELi2ELi2ELi4ELi2ELb1EEENS1_21CollectiveEpilogueBwdISA_SB_SD_Li256ELb1ELb0ELi2EEENS1_19SingleTileSchedulerILb1ELb0ELb0ELi128EEEEEEEEEvNT_6ParamsE) ;  /* 0xffff6ec00a007950 */ /* 0x000fea0003c3ffff */
        .type           $_ZN7cutlass13device_kernelIN5flash19enable_sm80_to_sm89INS1_16FlashAttnBwdSm80INS1_25CollectiveMainloopBwdSm80ILi2ELi2EN4cute5tupleIJNS5_1CILi64EEENS7_ILi128EEES8_EEENS_10bfloat16_tEfNS_4arch4Sm80ELb0ELb1ELb1ELb1ELb0ELb0ELb0ELb0ELi2ELi2ELi4ELi2ELb1EEENS1_21CollectiveEpilogueBwdISA_SB_SD_Li256ELb1ELb0ELi2EEENS1_19SingleTileSchedulerILb1ELb0ELb0ELi128EEEEEEEEEvNT_6ParamsE$_ZN4cute3eso3ESOILb1ELb0EJNS_6LayoutINS_5tupleIJNS3_IJNS_1CILi8EEENS4_ILi1EEEEEENS4_ILi2EEES6_EEENS3_IJNS3_IJS6_NS4_ILi0EEEEEENS4_ILi2048EEESA_EEEEEiEEC2ERKSE_RKi,@function
        .size           $_ZN7cutlass13device_kernelIN5flash19enable_sm80_to_sm89INS1_16FlashAttnBwdSm80INS1_25CollectiveMainloopBwdSm80ILi2ELi2EN4cute5tupleIJNS5_1CILi64EEENS7_ILi128EEES8_EEENS_10bfloat16_tEfNS_4arch4Sm80ELb0ELb1ELb1ELb1ELb0ELb0ELb0ELb0ELi2ELi2ELi4ELi2ELb1EEENS1_21CollectiveEpilogueBwdISA_SB_SD_Li256ELb1ELb0ELi2EEENS1_19SingleTileSchedulerILb1ELb0ELb0ELi128EEEEEEEEEvNT_6ParamsE$_ZN4cute3eso3ESOILb1ELb0EJNS_6LayoutINS_5tupleIJNS3_IJNS_1CILi8EEENS4_ILi1EEEEEENS4_ILi2EEES6_EEENS3_IJNS3_IJS6_NS4_ILi0EEEEEENS4_ILi2048EEESA_EEEEEiEEC2ERKSE_RKi,($_ZN7cutlass13device_kernelIN5flash19enable_sm80_to_sm89INS1_16FlashAttnBwdSm80INS1_25CollectiveMainloopBwdSm80ILi2ELi2EN4cute5tupleIJNS5_1CILi64EEENS7_ILi128EEES8_EEENS_10bfloat16_tEfNS_4arch4Sm80ELb0ELb1ELb1ELb1ELb0ELb0ELb0ELb0ELi2ELi2ELi4ELi2ELb1EEENS1_21CollectiveEpilogueBwdISA_SB_SD_Li256ELb1ELb0ELi2EEENS1_19SingleTileSchedulerILb1ELb0ELb0ELi128EEEEEEEEEvNT_6ParamsE$_ZN4cute5tupleIJNS0_IJNS0_IJNS_1CILi8EEENS1_ILi1EEEEEENS1_ILi2EEES3_EEENS0_IJNS0_IJS3_NS1_ILi0EEEEEElS7_EEEEEC2ERKS6_RKS9_ - $_ZN7cutlass13device_kernelIN5flash19enable_sm80_to_sm89INS1_16FlashAttnBwdSm80INS1_25CollectiveMainloopBwdSm80ILi2ELi2EN4cute5tupleIJNS5_1CILi64EEENS7_ILi128EEES8_EEENS_10bfloat16_tEfNS_4arch4Sm80ELb0ELb1ELb1ELb1ELb0ELb0ELb0ELb0ELi2ELi2ELi4ELi2ELb1EEENS1_21CollectiveEpilogueBwdISA_SB_SD_Li256ELb1ELb0ELi2EEENS1_19SingleTileSchedulerILb1ELb0ELb0ELi128EEEEEEEEEvNT_6ParamsE$_ZN4cute3eso3ESOILb1ELb0EJNS_6LayoutINS_5tupleIJNS3_IJNS_1CILi8EEENS4_ILi1EEEEEENS4_ILi2EEES6_EEENS3_IJNS3_IJS6_NS4_ILi0EEEEEENS4_ILi2048EEESA_EEEEEiEEC2ERKSE_RKi)
$_ZN7cutlass13device_kernelIN5flash19enable_sm80_to_sm89INS1_16FlashAttnBwdSm80INS1_25CollectiveMainloopBwdSm80ILi2ELi2EN4cute5tupleIJNS5_1CILi64EEENS7_ILi128EEES8_EEENS_10bfloat16_tEfNS_4arch4Sm80ELb0ELb1ELb1ELb1ELb0ELb0ELb0ELb0ELi2ELi2ELi4ELi2ELb1EEENS1_21CollectiveEpilogueBwdISA_SB_SD_Li256ELb1ELb0ELi2EEENS1_19SingleTileSchedulerILb1ELb0ELb0ELi128EEEEEEEEEvNT_6ParamsE$_ZN4cute3eso3ESOILb1ELb0EJNS_6LayoutINS_5tupleIJNS3_IJNS_1CILi8EEENS4_ILi1EEEEEENS4_ILi2EEES6_EEENS3_IJNS3_IJS6_NS4_ILi0EEEEEENS4_ILi2048EEESA_EEEEEiEEC2ERKSE_RKi:
[----:B------:R-:W-:Y:S02]  /*9140*/  IADD3 R6, R4, -c[0x0][0x20], RZ ;  /* 0x8000080004067a10 */ /* 0x000fe40007ffe0ff */
[----:B------:R-:W-:-:S03]  /*9150*/  MOV R9, 0x0 ;  /* 0x0000000000097802 */ /* 0x000fc60000000f00 */
[----:B------:R1:W-:Y:S01]  /*9160*/  STL [R6], R7 ;  /* 0x0000000706007387 */ /* 0x0003e20000100800 */
[----:B------:R-:W-:Y:S05]  /*9170*/  RET.REL.NODEC R8 `(_ZN7cutlass13device_kernelIN5flash19enable_sm80_to_sm89INS1_16FlashAttnBwdSm80INS1_25CollectiveMainloopBwdSm80ILi2ELi2EN4cute5tupleIJNS5_1CILi64EEENS7_ILi128EEES8_EEENS_10bfloat16_tEfNS_4arch4Sm80ELb0ELb1ELb1ELb1ELb0ELb0ELb0ELb0ELi2ELi2ELi4ELi2ELb1EEENS1_21CollectiveEpilogueBwdISA_SB_SD_Li256ELb1ELb0ELi2EEENS1_19SingleTileSchedulerILb1ELb0ELb0ELi128EEEEEEEEEvNT_6ParamsE) ;  /* 0xffff6e8008007950 */ /* 0x000fea0003c3ffff */
        .type           $_ZN7cutlass13device_kernelIN5flash19enable_sm80_to_sm89INS1_16FlashAttnBwdSm80INS1_25CollectiveMainloopBwdSm80ILi2ELi2EN4cute5tupleIJNS5_1CILi64EEENS7_ILi128EEES8_EEENS_10bfloat16_tEfNS_4arch4Sm80ELb0ELb1ELb1ELb1ELb0ELb0ELb0ELb0ELi2ELi2ELi4ELi2ELb1EEENS1_21CollectiveEpilogueBwdISA_SB_SD_Li256ELb1ELb0ELi2EEENS1_19SingleTileSchedulerILb1ELb0ELb0ELi128EEEEEEEEEvNT_6ParamsE$_ZN4cute5tupleIJNS0_IJNS0_IJNS_1CILi8EEENS1_ILi1EEEEEENS1_ILi2EEES3_EEENS0_IJNS0_IJS3_NS1_ILi0EEEEEElS7_EEEEEC2ERKS6_RKS9_,@function
        .size           $_ZN7cutlass13device_kernelIN5flash19enable_sm80_to_sm89INS1_16FlashAttnBwdSm80INS1_25CollectiveMainloopBwdSm80ILi2ELi2EN4cute5tupleIJNS5_1CILi64EEENS7_ILi128EEES8_EEENS_10bfloat16_tEfNS_4arch4Sm80ELb0ELb1ELb1ELb1ELb0ELb0ELb0ELb0ELi2ELi2ELi4ELi2ELb1EEENS1_21CollectiveEpilogueBwdISA_SB_SD_Li256ELb1ELb0ELi2EEENS1_19SingleTileSchedulerILb1ELb0ELb0ELi128EEEEEEEEEvNT_6ParamsE$_ZN4cute5tupleIJNS0_IJNS0_IJNS_1CILi8EEENS1_ILi1EEEEEENS1_ILi2EEES3_EEENS0_IJNS0_IJS3_NS1_ILi0EEEEEElS7_EEEEEC2ERKS6_RKS9_,($_ZN7cutlass13device_kernelIN5flash19enable_sm80_to_sm89INS1_16FlashAttnBwdSm80INS1_25CollectiveMainloopBwdSm80ILi2ELi2EN4cute5tupleIJNS5_1CILi64EEENS7_ILi128EEES8_EEENS_10bfloat16_tEfNS_4arch4Sm80ELb0ELb1ELb1ELb1ELb0ELb0ELb0ELb0ELi2ELi2ELi4ELi2ELb1EEENS1_21CollectiveEpilogueBwdISA_SB_SD_Li256ELb1ELb0ELi2EEENS1_19SingleTileSchedulerILb1ELb0ELb0ELi128EEEEEEEEEvNT_6ParamsE$_ZN4cute5tupleIJNS_15ArithmeticTupleIJNS_1CILi0EEEiEEEEEC2ERKS4_ - $_ZN7cutlass13device_kernelIN5flash19enable_sm80_to_sm89INS1_16FlashAttnBwdSm80INS1_25CollectiveMainloopBwdSm80ILi2ELi2EN4cute5tupleIJNS5_1CILi64EEENS7_ILi128EEES8_EEENS_10bfloat16_tEfNS_4arch4Sm80ELb0ELb1ELb1ELb1ELb0ELb0ELb0ELb0ELi2ELi2ELi4ELi2ELb1EEENS1_21CollectiveEpilogueBwdISA_SB_SD_Li256ELb1ELb0ELi2EEENS1_19SingleTileSchedulerILb1ELb0ELb0ELi128EEEEEEEEEvNT_6ParamsE$_ZN4cute5tupleIJNS0_IJNS0_IJNS_1CILi8EEENS1_ILi1EEEEEENS1_ILi2EEES3_EEENS0_IJNS0_IJS3_NS1_ILi0EEEEEElS7_EEEEEC2ERKS6_RKS9_)
$_ZN7cutlass13device_kernelIN5flash19enable_sm80_to_sm89INS1_16FlashAttnBwdSm80INS1_25CollectiveMainloopBwdSm80ILi2ELi2EN4cute5tupleIJNS5_1CILi64EEENS7_ILi128EEES8_EEENS_10bfloat16_tEfNS_4arch4Sm80ELb0ELb1ELb1ELb1ELb0ELb0ELb0ELb0ELi2ELi2ELi4ELi2ELb1EEENS1_21CollectiveEpilogueBwdISA_SB_SD_Li256ELb1ELb0ELi2EEENS1_19SingleTileSchedulerILb1ELb0ELb0ELi128EEEEEEEEEvNT_6ParamsE$_ZN4cute5tupleIJNS0_IJNS0_IJNS_1CILi8EEENS1_ILi1EEEEEENS1_ILi2EEES3_EEENS0_IJNS0_IJS3_NS1_ILi0EEEEEElS7_EEEEEC2ERKS6_RKS9_:
[----:B------:R-:W-:Y:S02]  /*9180*/  MOV R10, 0x91a0 ;  /* 0x000091a0000a7802 */ /* 0x000fe40000000f00 */
[----:B------:R-:W-:Y:S05]  /*9190*/  CALL.REL.NOINC `($_ZN7cutlass13device_kernelIN5flash19enable_sm80_to_sm89INS1_16FlashAttnBwdSm80INS1_25CollectiveMainloopBwdSm80ILi2ELi2EN4cute5tupleIJNS5_1CILi64EEENS7_ILi128EEES8_EEENS_10bfloat16_tEfNS_4arch4Sm80ELb0ELb1ELb1ELb1ELb0ELb0ELb0ELb0ELi2ELi2ELi4ELi2ELb1EEENS1_21CollectiveEpilogueBwdISA_SB_SD_Li256ELb1ELb0ELi2EEENS1_19SingleTileSchedulerILb1ELb0ELb0ELi128EEEEEEEEEvNT_6ParamsE$_ZN4cute3eso3ESOILb1ELb0EJNS_5tupleIJNS2_IJNS_1CILi8EEENS3_ILi1EEEEEENS3_ILi2EEES5_EEENS2_IJNS2_IJS5_NS3_ILi0EEEEEElS9_EEEEEC2ERKS8_RKSB_) ;  /* 0xfffffb9000007944 */ /* 0x000fea0003c3ffff */
[----:B------:R-:W-:-:S04]  /*91a0*/  MOV R9, 0x0 ;  /* 0x0000000000097802 */ /* 0x000fc80000000f00 */
[----:B------:R-:W-:Y:S05]  /*91b0*/  RET.REL.NODEC R8 `(_ZN7cutlass13device_kernelIN5flash19enable_sm80_to_sm89INS1_16FlashAttnBwdSm80INS1_25CollectiveMainloopBwdSm80ILi2ELi2EN4cute5tupleIJNS5_1CILi64EEENS7_ILi128EEES8_EEENS_10bfloat16_tEfNS_4arch4Sm80ELb0ELb1ELb1ELb1ELb0ELb0ELb0ELb0ELi2ELi2ELi4ELi2ELb1EEENS1_21CollectiveEpilogueBwdISA_SB_SD_Li256ELb1ELb0ELi2EEENS1_19SingleTileSchedulerILb1ELb0ELb0ELi128EEEEEEEEEvNT_6ParamsE) ;  /* 0xffff6e4008007950 */ /* 0x000fea0003c3ffff */
        .type           $_ZN7cutlass13device_kernelIN5flash19enable_sm80_to_sm89INS1_16FlashAttnBwdSm80INS1_25CollectiveMainloopBwdSm80ILi2ELi2EN4cute5tupleIJNS5_1CILi64EEENS7_ILi128EEES8_EEENS_10bfloat16_tEfNS_4arch4Sm80ELb0ELb1ELb1ELb1ELb0ELb0ELb0ELb0ELi2ELi2ELi4ELi2ELb1EEENS1_21CollectiveEpilogueBwdISA_SB_SD_Li256ELb1ELb0ELi2EEENS1_19SingleTileSchedulerILb1ELb0ELb0ELi128EEEEEEEEEvNT_6ParamsE$_ZN4cute5tupleIJNS_15ArithmeticTupleIJNS_1CILi0EEEiEEEEEC2ERKS4_,@function
        .size           $_ZN7cutlass13device_kernelIN5flash19enable_sm80_to_sm89INS1_16FlashAttnBwdSm80INS1_25CollectiveMainloopBwdSm80ILi2ELi2EN4cute5tupleIJNS5_1CILi64EEENS7_ILi128EEES8_EEENS_10bfloat16_tEfNS_4arch4Sm80ELb0ELb1ELb1ELb1ELb0ELb0ELb0ELb0ELi2ELi2ELi4ELi2ELb1EEENS1_21CollectiveEpilogueBwdISA_SB_SD_Li256ELb1ELb0ELi2EEENS1_19SingleTileSchedulerILb1ELb0ELb0ELi128EEEEEEEEEvNT_6ParamsE$_ZN4cute5tupleIJNS_15ArithmeticTupleIJNS_1CILi0EEEiEEEEEC2ERKS4_,($_ZN7cutlass13device_kernelIN5flash19enable_sm80_to_sm89INS1_16FlashAttnBwdSm80INS1_25CollectiveMainloopBwdSm80ILi2ELi2EN4cute5tupleIJNS5_1CILi64EEENS7_ILi128EEES8_EEENS_10bfloat16_tEfNS_4arch4Sm80ELb0ELb1ELb1ELb1ELb0ELb0ELb0ELb0ELi2ELi2ELi4ELi2ELb1EEENS1_21CollectiveEpilogueBwdISA_SB_SD_Li256ELb1ELb0ELi2EEENS1_19SingleTileSchedulerILb1ELb0ELb0ELi128EEEEEEEEEvNT_6ParamsE$_ZN4cute5tupleIJNS_15ArithmeticTupleIJiEEEEEC2ERKS2_ - $_ZN7cutlass13device_kernelIN5flash19enable_sm80_to_sm89INS1_16FlashAttnBwdSm80INS1_25CollectiveMainloopBwdSm80ILi2ELi2EN4cute5tupleIJNS5_1CILi64EEENS7_ILi128EEES8_EEENS_10bfloat16_tEfNS_4arch4Sm80ELb0ELb1ELb1ELb1ELb0ELb0ELb0ELb0ELi2ELi2ELi4ELi2ELb1EEENS1_21CollectiveEpilogueBwdISA_SB_SD_Li256ELb1ELb0ELi2EEENS1_19SingleTileSchedulerILb1ELb0ELb0ELi128EEEEEEEEEvNT_6ParamsE$_ZN4cute5tupleIJNS_15ArithmeticTupleIJNS_1CILi0EEEiEEEEEC2ERKS4_)
$_ZN7cutlass13device_kernelIN5flash19enable_sm80_to_sm89INS1_16FlashAttnBwdSm80INS1_25CollectiveMainloopBwdSm80ILi2ELi2EN4cute5tupleIJNS5_1CILi64EEENS7_ILi128EEES8_EEENS_10bfloat16_tEfNS_4arch4Sm80ELb0ELb1ELb1ELb1ELb0ELb0ELb0ELb0ELi2ELi2ELi4ELi2ELb1EEENS1_21CollectiveEpilogueBwdISA_SB_SD_Li256ELb1ELb0ELi2EEENS1_19SingleTileSchedulerILb1ELb0ELb0ELi128EEEEEEEEEvNT_6ParamsE$_ZN4cute5tupleIJNS_15ArithmeticTupleIJNS_1CILi0EEEiEEEEEC2ERKS4_:
[----:B------:R-:W-:Y:S02]  /*91c0*/  MOV R10, 0x91e0 ;  /* 0x000091e0000a7802 */ /* 0x000fe40000000f00 */
[----:B------:R-:W-:Y:S05]  /*91d0*/  CALL.REL.NOINC `($_ZN7cutlass13device_kernelIN5flash19enable_sm80_to_sm89INS1_16FlashAttnBwdSm80INS1_25CollectiveMainloopBwdSm80ILi2ELi2EN4cute5tupleIJNS5_1CILi64EEENS7_ILi128EEES8_EEENS_10bfloat16_tEfNS_4arch4Sm80ELb0ELb1ELb1ELb1ELb0ELb0ELb0ELb0ELi2ELi2ELi4ELi2ELb1EEENS1_21CollectiveEpilogueBwdISA_SB_SD_Li256ELb1ELb0ELi2EEENS1_19SingleTileSchedulerILb1ELb0ELb0ELi128EEEEEEEEEvNT_6ParamsE$_ZN4cute3eso3ESOILb0ELb1EJNS_15ArithmeticTupleIJNS_1CILi0EEEiEEEEEC2ERKS5_) ;  /* 0xfffff56000007944 */ /* 0x000fea0003c3ffff */
[----:B------:R-:W-:-:S04]  /*91e0*/  MOV R17, 0x0 ;  /* 0x0000000000117802 */ /* 0x000fc80000000f00 */
[----:B------:R-:W-:Y:S05]  /*91f0*/  RET.REL.NODEC R16 `(_ZN7cutlass13device_kernelIN5flash19enable_sm80_to_sm89INS1_16FlashAttnBwdSm80INS1_25CollectiveMainloopBwdSm80ILi2ELi2EN4cute5tupleIJNS5_1CILi64EEENS7_ILi128EEES8_EEENS_10bfloat16_tEfNS_4arch4Sm80ELb0ELb1ELb1ELb1ELb0ELb0ELb0ELb0ELi2ELi2ELi4ELi2ELb1EEENS1_21CollectiveEpilogueBwdISA_SB_SD_Li256ELb1ELb0ELi2EEENS1_19SingleTileSchedulerILb1ELb0ELb0ELi128EEEEEEEEEvNT_6ParamsE) ;  /* 0xffff6e0010007950 */ /* 0x000fea0003c3ffff */
        .type           $_ZN7cutlass13device_kernelIN5flash19enable_sm80_to_sm89INS1_16FlashAttnBwdSm80INS1_25CollectiveMainloopBwdSm80ILi2ELi2EN4cute5tupleIJNS5_1CILi64EEENS7_ILi128EEES8_EEENS_10bfloat16_tEfNS_4arch4Sm80ELb0ELb1ELb1ELb1ELb0ELb0ELb0ELb0ELi2ELi2ELi4ELi2ELb1EEENS1_21CollectiveEpilogueBwdISA_SB_SD_Li256ELb1ELb0ELi2EEENS1_19SingleTileSchedulerILb1ELb0ELb0ELi128EEEEEEEEEvNT_6ParamsE$_ZN4cute5tupleIJNS_15ArithmeticTupleIJiEEEEEC2ERKS2_,@function
        .size           $_ZN7cutlass13device_kernelIN5flash19enable_sm80_to_sm89INS1_16FlashAttnBwdSm80INS1_25CollectiveMainloopBwdSm80ILi2ELi2EN4cute5tupleIJNS5_1CILi64EEENS7_ILi128EEES8_EEENS_10bfloat16_tEfNS_4arch4Sm80ELb0ELb1ELb1ELb1ELb0ELb0ELb0ELb0ELi2ELi2ELi4ELi2ELb1EEENS1_21CollectiveEpilogueBwdISA_SB_SD_Li256ELb1ELb0ELi2EEENS1_19SingleTileSchedulerILb1ELb0ELb0ELi128EEEEEEEEEvNT_6ParamsE$_ZN4cute5tupleIJNS_15ArithmeticTupleIJiEEEEEC2ERKS2_,($_ZN7cutlass13device_kernelIN5flash19enable_sm80_to_sm89INS1_16FlashAttnBwdSm80INS1_25CollectiveMainloopBwdSm80ILi2ELi2EN4cute5tupleIJNS5_1CILi64EEENS7_ILi128EEES8_EEENS_10bfloat16_tEfNS_4arch4Sm80ELb0ELb1ELb1ELb1ELb0ELb0ELb0ELb0ELi2ELi2ELi4ELi2ELb1EEENS1_21CollectiveEpilogueBwdISA_SB_SD_Li256ELb1ELb0ELi2EEENS1_19SingleTileSchedulerILb1ELb0ELb0ELi128EEEEEEEEEvNT_6ParamsE$_ZN4cute5tupleIJNS_15ArithmeticTupleIJiiEEEEEC2ERKS2_ - $_ZN7cutlass13device_kernelIN5flash19enable_sm80_to_sm89INS1_16FlashAttnBwdSm80INS1_25CollectiveMainloopBwdSm80ILi2ELi2EN4cute5tupleIJNS5_1CILi64EEENS7_ILi128EEES8_EEENS_10bfloat16_tEfNS_4arch4Sm80ELb0ELb1ELb1ELb1ELb0ELb0ELb0ELb0ELi2ELi2ELi4ELi2ELb1EEENS1_21CollectiveEpilogueBwdISA_SB_SD_Li256ELb1ELb0ELi2EEENS1_19SingleTileSchedulerILb1ELb0ELb0ELi128EEEEEEEEEvNT_6ParamsE$_ZN4cute5tupleIJNS_15ArithmeticTupleIJiEEEEEC2ERKS2_)
$_ZN7cutlass13device_kernelIN5flash19enable_sm80_to_sm89INS1_16FlashAttnBwdSm80INS1_25CollectiveMainloopBwdSm80ILi2ELi2EN4cute5tupleIJNS5_1CILi64EEENS7_ILi128EEES8_EEENS_10bfloat16_tEfNS_4arch4Sm80ELb0ELb1ELb1ELb1ELb0ELb0ELb0ELb0ELi2ELi2ELi4ELi2ELb1EEENS1_21CollectiveEpilogueBwdISA_SB_SD_Li256ELb1ELb0ELi2EEENS1_19SingleTileSchedulerILb1ELb0ELb0ELi128EEEEEEEEEvNT_6ParamsE$_ZN4cute5tupleIJNS_15ArithmeticTupleIJiEEEEEC2ERKS2_:
[----:B------:R-:W-:Y:S02]  /*9200*/  MOV R8, 0x9220 ;  /* 0x0000922000087802 */ /* 0x000fe40000000f00 */
[----:B------:R-:W-:Y:S05]  /*9210*/  CALL.REL.NOINC `($_ZN7cutlass13device_kernelIN5flash19enable_sm80_to_sm89INS1_16FlashAttnBwdSm80INS1_25CollectiveMainloopBwdSm80ILi2ELi2EN4cute5tupleIJNS5_1CILi64EEENS7_ILi128EEES8_EEENS_10bfloat16_tEfNS_4arch4Sm80ELb0ELb1ELb1ELb1ELb0ELb0ELb0ELb0ELi2ELi2ELi4ELi2ELb1EEENS1_21CollectiveEpilogueBwdISA_SB_SD_Li256ELb1ELb0ELi2EEENS1_19SingleTileSchedulerILb1ELb0ELb0ELi128EEEEEEEEEvNT_6ParamsE$_ZN4cute3eso3ESOILb0ELb1EJNS_15ArithmeticTupleIJiEEEEEC2ERKS3_) ;  /* 0xfffff56000007944 */ /* 0x000fea0003c3ffff */
[----:B------:R-:W-:-:S04]  /*9220*/  MOV R11, 0x0 ;  /* 0x00000000000b7802 */ /* 0x000fc80000000f00 */
[----:B------:R-:W-:Y:S05]  /*9230*/  RET.REL.NODEC R10 `(_ZN7cutlass13device_kernelIN5flash19enable_sm80_to_sm89INS1_16FlashAttnBwdSm80INS1_25CollectiveMainloopBwdSm80ILi2ELi2EN4cute5tupleIJNS5_1CILi64EEENS7_ILi128EEES8_EEENS_10bfloat16_tEfNS_4arch4Sm80ELb0ELb1ELb1ELb1ELb0ELb0ELb0ELb0ELi2ELi2ELi4ELi2ELb1EEENS1_21CollectiveEpilogueBwdISA_SB_SD_Li256ELb1ELb0ELi2EEENS1_19SingleTileSchedulerILb1ELb0ELb0ELi128EEEEEEEEEvNT_6ParamsE) ;  /* 0xffff6dc00a007950 */ /* 0x000fea0003c3ffff */
        .type           $_ZN7cutlass13device_kernelIN5flash19enable_sm80_to_sm89INS1_16FlashAttnBwdSm80INS1_25CollectiveMainloopBwdSm80ILi2ELi2EN4cute5tupleIJNS5_1CILi64EEENS7_ILi128EEES8_EEENS_10bfloat16_tEfNS_4arch4Sm80ELb0ELb1ELb1ELb1ELb0ELb0ELb0ELb0ELi2ELi2ELi4ELi2ELb1EEENS1_21CollectiveEpilogueBwdISA_SB_SD_Li256ELb1ELb0ELi2EEENS1_19SingleTileSchedulerILb1ELb0ELb0ELi128EEEEEEEEEvNT_6ParamsE$_ZN4cute5tupleIJNS_15ArithmeticTupleIJiiEEEEEC2ERKS2_,@function
        .size           $_ZN7cutlass13device_kernelIN5flash19enable_sm80_to_sm89INS1_16FlashAttnBwdSm80INS1_25CollectiveMainloopBwdSm80ILi2ELi2EN4cute5tupleIJNS5_1CILi64EEENS7_ILi128EEES8_EEENS_10bfloat16_tEfNS_4arch4Sm80ELb0ELb1ELb1ELb1ELb0ELb0ELb0ELb0ELi2ELi2ELi4ELi2ELb1EEENS1_21CollectiveEpilogueBwdISA_SB_SD_Li256ELb1ELb0ELi2EEENS1_19SingleTileSchedulerILb1ELb0ELb0ELi128EEEEEEEEEvNT_6ParamsE$_ZN4cute5tupleIJNS_15ArithmeticTupleIJiiEEEEEC2ERKS2_,($_ZN7cutlass13device_kernelIN5flash19enable_sm80_to_sm89INS1_16FlashAttnBwdSm80INS1_25CollectiveMainloopBwdSm80ILi2ELi2EN4cute5tupleIJNS5_1CILi64EEENS7_ILi128EEES8_EEENS_10bfloat16_tEfNS_4arch4Sm80ELb0ELb1ELb1ELb1ELb0ELb0ELb0ELb0ELi2ELi2ELi4ELi2ELb1EEENS1_21CollectiveEpilogueBwdISA_SB_SD_Li256ELb1ELb0ELi2EEENS1_19SingleTileSchedulerILb1ELb0ELb0ELi128EEEEEEEEEvNT_6ParamsE$_ZN4cute5tupleIJNS_15ArithmeticTupleIJiiEEEiiiEEC2ERKS2_RKiS7_S7_ - $_ZN7cutlass13device_kernelIN5flash19enable_sm80_to_sm89INS1_16FlashAttnBwdSm80INS1_25CollectiveMainloopBwdSm80ILi2ELi2EN4cute5tupleIJNS5_1CILi64EEENS7_ILi128EEES8_EEENS_10bfloat16_tEfNS_4arch4Sm80ELb0ELb1ELb1ELb1ELb0ELb0ELb0ELb0ELi2ELi2ELi4ELi2ELb1EEENS1_21CollectiveEpilogueBwdISA_SB_SD_Li256ELb1ELb0ELi2EEENS1_19SingleTileSchedulerILb1ELb0ELb0ELi128EEEEEEEEEvNT_6ParamsE$_ZN4cute5tupleIJNS_15ArithmeticTupleIJiiEEEEEC2ERKS2_)
$_ZN7cutlass13device_kernelIN5flash19enable_sm80_to_sm89INS1_16FlashAttnBwdSm80INS1_25CollectiveMainloopBwdSm80ILi2ELi2EN4cute5tupleIJNS5_1CILi64EEENS7_ILi128EEES8_EEENS_10bfloat16_tEfNS_4arch4Sm80ELb0ELb1ELb1ELb1ELb0ELb0ELb0ELb0ELi2ELi2ELi4ELi2ELb1EEENS1_21CollectiveEpilogueBwdISA_SB_SD_Li256ELb1ELb0ELi2EEENS1_19SingleTileSchedulerILb1ELb0ELb0ELi128EEEEEEEEEvNT_6ParamsE$_ZN4cute5tupleIJNS_15ArithmeticTupleIJiiEEEEEC2ERKS2_:
[----:B------:R-:W-:Y:S02]  /*9240*/  MOV R8, 0x9260 ;  /* 0x0000926000087802 */ /* 0x000fe40000000f00 */
[----:B------:R-:W-:Y:S05]  /*9250*/  CALL.REL.NOINC `($_ZN7cutlass13device_kernelIN5flash19enable_sm80_to_sm89INS1_16FlashAttnBwdSm80INS1_25CollectiveMainloopBwdSm80ILi2ELi2EN4cute5tupleIJNS5_1CILi64EEENS7_ILi128EEES8_EEENS_10bfloat16_tEfNS_4arch4Sm80ELb0ELb1ELb1ELb1ELb0ELb0ELb0ELb0ELi2ELi2ELi4ELi2ELb1EEENS1_21CollectiveEpilogueBwdISA_SB_SD_Li256ELb1ELb0ELi2EEENS1_19SingleTileSchedulerILb1ELb0ELb0ELi128EEEEEEEEEvNT_6ParamsE$_ZN4cute3eso3ESOILb0ELb1EJNS_15ArithmeticTupleIJiiEEEEEC2ERKS3_) ;  /* 0xfffff57000007944 */ /* 0x000fea0003c3ffff */
[----:B------:R-:W-:-:S04]  /*9260*/  MOV R11, 0x0 ;  /* 0x00000000000b7802 */ /* 0x000fc80000000f00 */
[----:B------:R-:W-:Y:S05]  /*9270*/  RET.REL.NODEC R10 `(_ZN7cutlass13device_kernelIN5flash19enable_sm80_to_sm89INS1_16FlashAttnBwdSm80INS1_25CollectiveMainloopBwdSm80ILi2ELi2EN4cute5tupleIJNS5_1CILi64EEENS7_ILi128EEES8_EEENS_10bfloat16_tEfNS_4arch4Sm80ELb0ELb1ELb1ELb1ELb0ELb0ELb0ELb0ELi2ELi2ELi4ELi2ELb1EEENS1_21CollectiveEpilogueBwdISA_SB_SD_Li256ELb1ELb0ELi2EEENS1_19SingleTileSchedulerILb1ELb0ELb0ELi128EEEEEEEEEvNT_6ParamsE) ;  /* 0xffff6d800a007950 */ /* 0x000fea0003c3ffff */
        .type           $_ZN7cutlass13device_kernelIN5flash19enable_sm80_to_sm89INS1_16FlashAttnBwdSm80INS1_25CollectiveMainloopBwdSm80ILi2ELi2EN4cute5tupleIJNS5_1CILi64EEENS7_ILi128EEES8_EEENS_10bfloat16_tEfNS_4arch4Sm80ELb0ELb1ELb1ELb1ELb0ELb0ELb0ELb0ELi2ELi2ELi4ELi2ELb1EEENS1_21CollectiveEpilogueBwdISA_SB_SD_Li256ELb1ELb0ELi2EEENS1_19SingleTileSchedulerILb1ELb0ELb0ELi128EEEEEEEEEvNT_6ParamsE$_ZN4cute5tupleIJNS_15ArithmeticTupleIJiiEEEiiiEEC2ERKS2_RKiS7_S7_,@function
        .size           $_ZN7cutlass13device_kernelIN5flash19enable_sm80_to_sm89INS1_16FlashAttnBwdSm80INS1_25CollectiveMainloopBwdSm80ILi2ELi2EN4cute5tupleIJNS5_1CILi64EEENS7_ILi128EEES8_EEENS_10bfloat16_tEfNS_4arch4Sm80ELb0ELb1ELb1ELb1ELb0ELb0ELb0ELb0ELi2ELi2ELi4ELi2ELb1EEENS1_21CollectiveEpilogueBwdISA_SB_SD_Li256ELb1ELb0ELi2EEENS1_19SingleTileSchedulerILb1ELb0ELb0ELi128EEEEEEEEEvNT_6ParamsE$_ZN4cute5tupleIJNS_15ArithmeticTupleIJiiEEEiiiEEC2ERKS2_RKiS7_S7_,($_ZN7cutlass13device_kernelIN5flash19enable_sm80_to_sm89INS1_16FlashAttnBwdSm80INS1_25CollectiveMainloopBwdSm80ILi2ELi2EN4cute5tupleIJNS5_1CILi64EEENS7_ILi128EEES8_EEENS_10bfloat16_tEfNS_4arch4Sm80ELb0ELb1ELb1ELb1ELb0ELb0ELb0ELb0ELi2ELi2ELi4ELi2ELb1EEENS1_21CollectiveEpilogueBwdISA_SB_SD_Li256ELb1ELb0ELi2EEENS1_19SingleTileSchedulerILb1ELb0ELb0ELi128EEEEEEEEEvNT_6ParamsE$_ZN4cute5tupleIJNS_1CILi0EEES2_S2_iEEC2ERKS2_S5_S5_RKi - $_ZN7cutlass13device_kernelIN5flash19enable_sm80_to_sm89INS1_16FlashAttnBwdSm80INS1_25CollectiveMainloopBwdSm80ILi2ELi2EN4cute5tupleIJNS5_1CILi64EEENS7_ILi128EEES8_EEENS_10bfloat16_tEfNS_4arch4Sm80ELb0ELb1ELb1ELb1ELb0ELb0ELb0ELb0ELi2ELi2ELi4ELi2ELb1EEENS1_21CollectiveEpilogueBwdISA_SB_SD_Li256ELb1ELb0ELi2EEENS1_19SingleTileSchedulerILb1ELb0ELb0ELi128EEEEEEEEEvNT_6ParamsE$_ZN4cute5tupleIJNS_15ArithmeticTupleIJiiEEEiiiEEC2ERKS2_RKiS7_S7_)
$_ZN7cutlass13device_kernelIN5flash19enable_sm80_to_sm89INS1_16FlashAttnBwdSm80INS1_25CollectiveMainloopBwdSm80ILi2ELi2EN4cute5tupleIJNS5_1CILi64EEENS7_ILi128EEES8_EEENS_10bfloat16_tEfNS_4arch4Sm80ELb0ELb1ELb1ELb1ELb0ELb0ELb0ELb0ELi2ELi2ELi4ELi2ELb1EEENS1_21CollectiveEpilogueBwdISA_SB_SD_Li256ELb1ELb0ELi2EEENS1_19SingleTileSchedulerILb1ELb0ELb0ELi128EEEEEEEEEvNT_6ParamsE$_ZN4cute5tupleIJNS_15ArithmeticTupleIJiiEEEiiiEEC2ERKS2_RKiS7_S7_:
[----:B------:R-:W-:Y:S02]  /*9280*/  MOV R18, 0x92a0 ;  /* 0x000092a000127802 */ /* 0x000fe40000000f00 */
[----:B------:R-:W-:Y:S05]  /*9290*/  CALL.REL.NOINC `($_ZN7cutlass13device_kernelIN5flash19enable_sm80_to_sm89INS1_16FlashAttnBwdSm80INS1_25CollectiveMainloopBwdSm80ILi2ELi2EN4cute5tupleIJNS5_1CILi64EEENS7_ILi128EEES8_EEENS_10bfloat16_tEfNS_4arch4Sm80ELb0ELb1ELb1ELb1ELb0ELb0ELb0ELb0ELi2ELi2ELi4ELi2ELb1EEENS1_21CollectiveEpilogueBwdISA_SB_SD_Li256ELb1ELb0ELi2EEENS1_19SingleTileSchedulerILb1ELb0ELb0ELi128EEEEEEEEEvNT_6ParamsE$_ZN4cute3eso3ESOILb0ELb0EJNS_15ArithmeticTupleIJiiEEEiiiEEC2ERKS3_RKiS8_S8_) ;  /* 0xfffff16000007944 */ /* 0x000fea0003c3ffff */
[----:B------:R-:W-:-:S04]  /*92a0*/  MOV R29, 0x0 ;  /* 0x00000000001d7802 */ /* 0x000fc80000000f00 */
[----:B------:R-:W-:Y:S05]  /*92b0*/  RET.REL.NODEC R28 `(_ZN7cutlass13device_kernelIN5flash19enable_sm80_to_sm89INS1_16FlashAttnBwdSm80INS1_25CollectiveMainloopBwdSm80ILi2ELi2EN4cute5tupleIJNS5_1CILi64EEENS7_ILi128EEES8_EEENS_10bfloat16_tEfNS_4arch4Sm80ELb0ELb1ELb1ELb1ELb0ELb0ELb0ELb0ELi2ELi2ELi4ELi2ELb1EEENS1_21CollectiveEpilogueBwdISA_SB_SD_Li256ELb1ELb0ELi2EEENS1_19SingleTileSchedulerILb1ELb0ELb0ELi128EEEEEEEEEvNT_6ParamsE) ;  /* 0xffff6d401c007950 */ /* 0x000fea0003c3ffff */
        .type           $_ZN7cutlass13device_kernelIN5flash19enable_sm80_to_sm89INS1_16FlashAttnBwdSm80INS1_25CollectiveMainloopBwdSm80ILi2ELi2EN4cute5tupleIJNS5_1CILi64EEENS7_ILi128EEES8_EEENS_10bfloat16_tEfNS_4arch4Sm80ELb0ELb1ELb1ELb1ELb0ELb0ELb0ELb0ELi2ELi2ELi4ELi2ELb1EEENS1_21CollectiveEpilogueBwdISA_SB_SD_Li256ELb1ELb0ELi2EEENS1_19SingleTileSchedulerILb1ELb0ELb0ELi128EEEEEEEEEvNT_6ParamsE$_ZN4cute5tupleIJNS_1CILi0EEES2_S2_iEEC2ERKS2_S5_S5_RKi,@function
        .size           $_ZN7cutlass13device_kernelIN5flash19enable_sm80_to_sm89INS1_16FlashAttnBwdSm80INS1_25CollectiveMainloopBwdSm80ILi2ELi2EN4cute5tupleIJNS5_1CILi64EEENS7_ILi128EEES8_EEENS_10bfloat16_tEfNS_4arch4Sm80ELb0ELb1ELb1ELb1ELb0ELb0ELb0ELb0ELi2ELi2ELi4ELi2ELb1EEENS1_21CollectiveEpilogueBwdISA_SB_SD_Li256ELb1ELb0ELi2EEENS1_19SingleTileSchedulerILb1ELb0ELb0ELi128EEEEEEEEEvNT_6ParamsE$_ZN4cute5tupleIJNS_1CILi0EEES2_S2_iEEC2ERKS2_S5_S5_RKi,($_ZN7cutlass13device_kernelIN5flash19enable_sm80_to_sm89INS1_16FlashAttnBwdSm80INS1_25CollectiveMainloopBwdSm80ILi2ELi2EN4cute5tupleIJNS5_1CILi64EEENS7_ILi128EEES8_EEENS_10bfloat16_tEfNS_4arch4Sm80ELb0ELb1ELb1ELb1ELb0ELb0ELb0ELb0ELi2ELi2ELi4ELi2ELb1EEENS1_21CollectiveEpilogueBwdISA_SB_SD_Li256ELb1ELb0ELi2EEENS1_19SingleTileSchedulerILb1ELb0ELb0ELi128EEEEEEEEEvNT_6ParamsE$_ZN4cute5tupleIJNS_1CILi0EEES2_iEEC2ERKS2_S5_RKi - $_ZN7cutlass13device_kernelIN5flash19enable_sm80_to_sm89INS1_16FlashAttnBwdSm80INS1_25CollectiveMainloopBwdSm80ILi2ELi2EN4cute5tupleIJNS5_1CILi64EEENS7_ILi128EEES8_EEENS_10bfloat16_tEfNS_4arch4Sm80ELb0ELb1ELb1ELb1ELb0ELb0ELb0ELb0ELi2ELi2ELi4ELi2ELb1EEENS1_21CollectiveEpilogueBwdISA_SB_SD_Li256ELb1ELb0ELi2EEENS1_19SingleTileSchedulerILb1ELb0ELb0ELi128EEEEEEEEEvNT_6ParamsE$_ZN4cute5tupleIJNS_1CILi0EEES2_S2_iEEC2ERKS2_S5_S5_RKi)
$_ZN7cutlass13device_kernelIN5flash19enable_sm80_to_sm89INS1_16FlashAttnBwdSm80INS1_25CollectiveMainloopBwdSm80ILi2ELi2EN4cute5tupleIJNS5_1CILi64EEENS7_ILi128EEES8_EEENS_10bfloat16_tEfNS_4arch4Sm80ELb0ELb1ELb1ELb1ELb0ELb0ELb0ELb0ELi2ELi2ELi4ELi2ELb1EEENS1_21CollectiveEpilogueBwdISA_SB_SD_Li256ELb1ELb0ELi2EEENS1_19SingleTileSchedulerILb1ELb0ELb0ELi128EEEEEEEEEvNT_6ParamsE$_ZN4cute5tupleIJNS_1CILi0EEES2_S2_iEEC2ERKS2_S5_S5_RKi:
[----:B------:R-:W-:Y:S02]  /*92c0*/  MOV R10, 0x92e0 ;  /* 0x000092e0000a7802 */ /* 0x000fe40000000f00 */
[----:B------:R-:W-:Y:S05]  /*92d0*/  CALL.REL.NOINC `($_ZN7cutlass13device_kernelIN5flash19enable_sm80_to_sm89INS1_16FlashAttnBwdSm80INS1_25CollectiveMainloopBwdSm80ILi2ELi2EN4cute5tupleIJNS5_1CILi64EEENS7_ILi128EEES8_EEENS_10bfloat16_tEfNS_4arch4Sm80ELb0ELb1ELb1ELb1ELb0ELb0ELb0ELb0ELi2ELi2ELi4ELi2ELb1EEENS1_21CollectiveEpilogueBwdISA_SB_SD_Li256ELb1ELb0ELi2EEENS1_19SingleTileSchedulerILb1ELb0ELb0ELi128EEEEEEEEEvNT_6ParamsE$_ZN4cute3eso3ESOILb1ELb0EJNS_1CILi0EEES3_S3_iEEC2ERKS3_S6_S6_RKi) ;  /* 0xfffff7a000007944 */ /* 0x000fea0003c3ffff */
[----:B------:R-:W-:-:S04]  /*92e0*/  MOV R17, 0x0 ;  /* 0x0000000000117802 */ /* 0x000fc80000000f00 */
[----:B------:R-:W-:Y:S05]  /*92f0*/  RET.REL.NODEC R16 `(_ZN7cutlass13device_kernelIN5flash19enable_sm80_to_sm89INS1_16FlashAttnBwdSm80INS1_25CollectiveMainloopBwdSm80ILi2ELi2EN4cute5tupleIJNS5_1CILi64EEENS7_ILi128EEES8_EEENS_10bfloat16_tEfNS_4arch4Sm80ELb0ELb1ELb1ELb1ELb0ELb0ELb0ELb0ELi2ELi2ELi4ELi2ELb1EEENS1_21CollectiveEpilogueBwdISA_SB_SD_Li256ELb1ELb0ELi2EEENS1_19SingleTileSchedulerILb1ELb0ELb0ELi128EEEEEEEEEvNT_6ParamsE) ;  /* 0xffff6d0010007950 */ /* 0x000fea0003c3ffff */
        .type           $_ZN7cutlass13device_kernelIN5flash19enable_sm80_to_sm89INS1_16FlashAttnBwdSm80INS1_25CollectiveMainloopBwdSm80ILi2ELi2EN4cute5tupleIJNS5_1CILi64EEENS7_ILi128EEES8_EEENS_10bfloat16_tEfNS_4arch4Sm80ELb0ELb1ELb1ELb1ELb0ELb0ELb0ELb0ELi2ELi2ELi4ELi2ELb1EEENS1_21CollectiveEpilogueBwdISA_SB_SD_Li256ELb1ELb0ELi2EEENS1_19SingleTileSchedulerILb1ELb0ELb0ELi128EEEEEEEEEvNT_6ParamsE$_ZN4cute5tupleIJNS_1CILi0EEES2_iEEC2ERKS2_S5_RKi,@function
        .size           $_ZN7cutlass13device_kernelIN5flash19enable_sm80_to_sm89INS1_16FlashAttnBwdSm80INS1_25CollectiveMainloopBwdSm80ILi2ELi2EN4cute5tupleIJNS5_1CILi64EEENS7_ILi128EEES8_EEENS_10bfloat16_tEfNS_4arch4Sm80ELb0ELb1ELb1ELb1ELb0ELb0ELb0ELb0ELi2ELi2ELi4ELi2ELb1EEENS1_21CollectiveEpilogueBwdISA_SB_SD_Li256ELb1ELb0ELi2EEENS1_19SingleTileSchedulerILb1ELb0ELb0ELi128EEEEEEEEEvNT_6ParamsE$_ZN4cute5tupleIJNS_1CILi0EEES2_iEEC2ERKS2_S5_RKi,($_ZN7cutlass13device_kernelIN5flash19enable_sm80_to_sm89INS1_16FlashAttnBwdSm80INS1_25CollectiveMainloopBwdSm80ILi2ELi2EN4cute5tupleIJNS5_1CILi64EEENS7_ILi128EEES8_EEENS_10bfloat16_tEfNS_4arch4Sm80ELb0ELb1ELb1ELb1ELb0ELb0ELb0ELb0ELi2ELi2ELi4ELi2ELb1EEENS1_21CollectiveEpilogueBwdISA_SB_SD_Li256ELb1ELb0ELi2EEENS1_19SingleTileSchedulerILb1ELb0ELb0ELi128EEEEEEEEEvNT_6ParamsE$_ZN4cute5tupleIJNS_1CILi0EEES2_iiEEC2ERKS2_S5_RKiS7_ - $_ZN7cutlass13device_kernelIN5flash19enable_sm80_to_sm89INS1_16FlashAttnBwdSm80INS1_25CollectiveMainloopBwdSm80ILi2ELi2EN4cute5tupleIJNS5_1CILi64EEENS7_ILi128EEES8_EEENS_10bfloat16_tEfNS_4arch4Sm80ELb0ELb1ELb1ELb1ELb0ELb0ELb0ELb0ELi2ELi2ELi4ELi2ELb1EEENS1_21CollectiveEpilogueBwdISA_SB_SD_Li256ELb1ELb0ELi2EEENS1_19SingleTileSchedulerILb1ELb0ELb0ELi128EEEEEEEEEvNT_6ParamsE$_ZN4cute5tupleIJNS_1CILi0EEES2_iEEC2ERKS2_S5_RKi)
$_ZN7cutlass13device_kernelIN5flash19enable_sm80_to_sm89INS1_16FlashAttnBwdSm80INS1_25CollectiveMainloopBwdSm80ILi2ELi2EN4cute5tupleIJNS5_1CILi64EEENS7_ILi128EEES8_EEENS_10bfloat16_tEfNS_4arch4Sm80ELb0ELb1ELb1ELb1ELb0ELb0ELb0ELb0ELi2ELi2ELi4ELi2ELb1EEENS1_21CollectiveEpilogueBwdISA_SB_SD_Li256ELb1ELb0ELi2EEENS1_19SingleTileSchedulerILb1ELb0ELb0ELi128EEEEEEEEEvNT_6ParamsE$_ZN4cute5tupleIJNS_1CILi0EEES2_iEEC2ERKS2_S5_RKi:
[----:B------:R-:W-:Y:S02]  /*9300*/  MOV R16, 0x9320 ;  /* 0x0000932000107802 */ /* 0x000fe40000000f00 */
[----:B------:R-:W-:Y:S05]  /*9310*/  CALL.REL.NOINC `($_ZN7cutlass13device_kernelIN5flash19enable_sm80_to_sm89INS1_16FlashAttnBwdSm80INS1_25CollectiveMainloopBwdSm80ILi2ELi2EN4cute5tupleIJNS5_1CILi64EEENS7_ILi128EEES8_EEENS_10bfloat16_tEfNS_4arch4Sm80ELb0ELb1ELb1ELb1ELb0ELb0ELb0ELb0ELi2ELi2ELi4ELi2ELb1EEENS1_21CollectiveEpilogueBwdISA_SB_SD_Li256ELb1ELb0ELi2EEENS1_19SingleTileSchedulerILb1ELb0ELb0ELi128EEEEEEEEEvNT_6ParamsE$_ZN4cute3eso3ESOILb1ELb0EJNS_1CILi0EEES3_iEEC2ERKS3_S6_RKi) ;  /* 0xfffff7b000007944 */ /* 0x000fea0003c3ffff */
[----:B-1----:R-:W-:Y:S02]  /*9320*/  MOV R6, R18 ;  /* 0x0000001200067202 */ /* 0x002fe40000000f00 */
[----:B------:R-:W-:-:S04]  /*9330*/  MOV R7, 0x0 ;  /* 0x0000000000077802 */ /* 0x000fc80000000f00 */
[----:B------:R-:W-:Y:S05]  /*9340*/  RET.REL.NODEC R6 `(_ZN7cutlass13device_kernelIN5flash19enable_sm80_to_sm89INS1_16FlashAttnBwdSm80INS1_25CollectiveMainloopBwdSm80ILi2ELi2EN4cute5tupleIJNS5_1CILi64EEENS7_ILi128EEES8_EEENS_10bfloat16_tEfNS_4arch4Sm80ELb0ELb1ELb1ELb1ELb0ELb0ELb0ELb0ELi2ELi2ELi4ELi2ELb1EEENS1_21CollectiveEpilogueBwdISA_SB_SD_Li256ELb1ELb0ELi2EEENS1_19SingleTileSchedulerILb1ELb0ELb0ELi128EEEEEEEEEvNT_6ParamsE) ;  /* 0xffff6cb006007950 */ /* 0x000fea0003c3ffff */
        .type           $_ZN7cutlass13device_kernelIN5flash19enable_sm80_to_sm89INS1_16FlashAttnBwdSm80INS1_25CollectiveMainloopBwdSm80ILi2ELi2EN4cute5tupleIJNS5_1CILi64EEENS7_ILi128EEES8_EEENS_10bfloat16_tEfNS_4arch4Sm80ELb0ELb1ELb1ELb1ELb0ELb0ELb0ELb0ELi2ELi2ELi4ELi2ELb1EEENS1_21CollectiveEpilogueBwdISA_SB_SD_Li256ELb1ELb0ELi2EEENS1_19SingleTileSchedulerILb1ELb0ELb0ELi128EEEEEEEEEvNT_6ParamsE$_ZN4cute5tupleIJNS_1CILi0EEES2_iiEEC2ERKS2_S5_RKiS7_,@function
        .size           $_ZN7cutlass13device_kernelIN5flash19enable_sm80_to_sm89INS1_16FlashAttnBwdSm80INS1_25CollectiveMainloopBwdSm80ILi2ELi2EN4cute5tupleIJNS5_1CILi64EEENS7_ILi128EEES8_EEENS_10bfloat16_tEfNS_4arch4Sm80ELb0ELb1ELb1ELb1ELb0ELb0ELb0ELb0ELi2ELi2ELi4ELi2ELb1EEENS1_21CollectiveEpilogueBwdISA_SB_SD_Li256ELb1ELb0ELi2EEENS1_19SingleTileSchedulerILb1ELb0ELb0ELi128EEEEEEEEEvNT_6ParamsE$_ZN4cute5tupleIJNS_1CILi0EEES2_iiEEC2ERKS2_S5_RKiS7_,($_ZN7cutlass13device_kernelIN5flash19enable_sm80_to_sm89INS1_16FlashAttnBwdSm80INS1_25CollectiveMainloopBwdSm80ILi2ELi2EN4cute5tupleIJNS5_1CILi64EEENS7_ILi128EEES8_EEENS_10bfloat16_tEfNS_4arch4Sm80ELb0ELb1ELb1ELb1ELb0ELb0ELb0ELb0ELi2ELi2ELi4ELi2ELb1EEENS1_21CollectiveEpilogueBwdISA_SB_SD_Li256ELb1ELb0ELi2EEENS1_19SingleTileSchedulerILb1ELb0ELb0ELi128EEEEEEEEEvNT_6ParamsE$_ZN4cute5tupleIJNS_1CILi0EEEiEEC2ERKS2_RKi - $_ZN7cutlass13device_kernelIN5flash19enable_sm80_to_sm89INS1_16FlashAttnBwdSm80INS1_25CollectiveMainloopBwdSm80ILi2ELi2EN4cute5tupleIJNS5_1CILi64EEENS7_ILi128EEES8_EEENS_10bfloat16_tEfNS_4arch4Sm80ELb0ELb1ELb1ELb1ELb0ELb0ELb0ELb0ELi2ELi2ELi4ELi2ELb1EEENS1_21CollectiveEpilogueBwdISA_SB_SD_Li256ELb1ELb0ELi2EEENS1_19SingleTileSchedulerILb1ELb0ELb0ELi128EEEEEEEEEvNT_6ParamsE$_ZN4cute5tupleIJNS_1CILi0EEES2_iiEEC2ERKS2_S5_RKiS7_)
$_ZN7cutlass13device_kernelIN5flash19enable_sm80_to_sm89INS1_16FlashAttnBwdSm80INS1_25CollectiveMainloopBwdSm80ILi2ELi2EN4cute5tupleIJNS5_1CILi64EEENS7_ILi128EEES8_EEENS_10bfloat16_tEfNS_4arch4Sm80ELb0ELb1ELb1ELb1ELb0ELb0ELb0ELb0ELi2ELi2ELi4ELi2ELb1EEENS1_21CollectiveEpilogueBwdISA_SB_SD_Li256ELb1ELb0ELi2EEENS1_19SingleTileSchedulerILb1ELb0ELb0ELi128EEEEEEEEEvNT_6ParamsE$_ZN4cute5tupleIJNS_1CILi0EEES2_iiEEC2ERKS2_S5_RKiS7_:
[----:B------:R-:W-:Y:S02]  /*9350*/  MOV R16, 0x9370 ;  /* 0x0000937000107802 */ /* 0x000fe40000000f00 */
[----:B------:R-:W-:Y:S05]  /*9360*/  CALL.REL.NOINC `($_ZN7cutlass13device_kernelIN5flash19enable_sm80_to_sm89INS1_16FlashAttnBwdSm80INS1_25CollectiveMainloopBwdSm80ILi2ELi2EN4cute5tupleIJNS5_1CILi64EEENS7_ILi128EEES8_EEENS_10bfloat16_tEfNS_4arch4Sm80ELb0ELb1ELb1ELb1ELb0ELb0ELb0ELb0ELi2ELi2ELi4ELi2ELb1EEENS1_21CollectiveEpilogueBwdISA_SB_SD_Li256ELb1ELb0ELi2EEENS1_19SingleTileSchedulerILb1ELb0ELb0ELi128EEEEEEEEEvNT_6ParamsE$_ZN4cute3eso3ESOILb1ELb0EJNS_1CILi0EEES3_iiEEC2ERKS3_S6_RKiS8_) ;  /* 0xfffff7f000007944 */ /* 0x000fea0003c3ffff */
[----:B------:R-:W-:Y:S02]  /*9370*/  MOV R16, R18 ;  /* 0x0000001200107202 */ /* 0x000fe40000000f00 */
[----:B------:R-:W-:-:S04]  /*9380*/  MOV R17, 0x0 ;  /* 0x0000000000117802 */ /* 0x000fc80000000f00 */
[----:B------:R-:W-:Y:S05]  /*9390*/  RET.REL.NODEC R16 `(_ZN7cutlass13device_kernelIN5flash19enable_sm80_to_sm89INS1_16FlashAttnBwdSm80INS1_25CollectiveMainloopBwdSm80ILi2ELi2EN4cute5tupleIJNS5_1CILi64EEENS7_ILi128EEES8_EEENS_10bfloat16_tEfNS_4arch4Sm80ELb0ELb1ELb1ELb1ELb0ELb0ELb0ELb0ELi2ELi2ELi4ELi2ELb1EEENS1_21CollectiveEpilogueBwdISA_SB_SD_Li256ELb1ELb0ELi2EEENS1_19SingleTileSchedulerILb1ELb0ELb0ELi128EEEEEEEEEvNT_6ParamsE) ;  /* 0xffff6c6010007950 */ /* 0x000fea0003c3ffff */
        .type           $_ZN7cutlass13device_kernelIN5flash19enable_sm80_to_sm89INS1_16FlashAttnBwdSm80INS1_25CollectiveMainloopBwdSm80ILi2ELi2EN4cute5tupleIJNS5_1CILi64EEENS7_ILi128EEES8_EEENS_10bfloat16_tEfNS_4arch4Sm80ELb0ELb1ELb1ELb1ELb0ELb0ELb0ELb0ELi2ELi2ELi4ELi2ELb1EEENS1_21CollectiveEpilogueBwdISA_SB_SD_Li256ELb1ELb0ELi2EEENS1_19SingleTileSchedulerILb1ELb0ELb0ELi128EEEEEEEEEvNT_6ParamsE$_ZN4cute5tupleIJNS_1CILi0EEEiEEC2ERKS2_RKi,@function
        .size           $_ZN7cutlass13device_kernelIN5flash19enable_sm80_to_sm89INS1_16FlashAttnBwdSm80INS1_25CollectiveMainloopBwdSm80ILi2ELi2EN4cute5tupleIJNS5_1CILi64EEENS7_ILi128EEES8_EEENS_10bfloat16_tEfNS_4arch4Sm80ELb0ELb1ELb1ELb1ELb0ELb0ELb0ELb0ELi2ELi2ELi4ELi2ELb1EEENS1_21CollectiveEpilogueBwdISA_SB_SD_Li256ELb1ELb0ELi2EEENS1_19SingleTileSchedulerILb1ELb0ELb0ELi128EEEEEEEEEvNT_6ParamsE$_ZN4cute5tupleIJNS_1CILi0EEEiEEC2ERKS2_RKi,($_ZN7cutlass13device_kernelIN5flash19enable_sm80_to_sm89INS1_16FlashAttnBwdSm80INS1_25CollectiveMainloopBwdSm80ILi2ELi2EN4cute5tupleIJNS5_1CILi64EEENS7_ILi128EEES8_EEENS_10bfloat16_tEfNS_4arch4Sm80ELb0ELb1ELb1ELb1ELb0ELb0ELb0ELb0ELi2ELi2ELi4ELi2ELb1EEENS1_21CollectiveEpilogueBwdISA_SB_SD_Li256ELb1ELb0ELi2EEENS1_19SingleTileSchedulerILb1ELb0ELb0ELi128EEEEEEEEEvNT_6ParamsE$_ZN4cute5tupleIJNS_1CILi0EEEiiiEEC2ERKS2_RKiS7_S7_ - $_ZN7cutlass13device_kernelIN5flash19enable_sm80_to_sm89INS1_16FlashAttnBwdSm80INS1_25CollectiveMainloopBwdSm80ILi2ELi2EN4cute5tupleIJNS5_1CILi64EEENS7_ILi128EEES8_EEENS_10bfloat16_tEfNS_4arch4Sm80ELb0ELb1ELb1ELb1ELb0ELb0ELb0ELb0ELi2ELi2ELi4ELi2ELb1EEENS1_21CollectiveEpilogueBwdISA_SB_SD_Li256ELb1ELb0ELi2EEENS1_19SingleTileSchedulerILb1ELb0ELb0ELi128EEEEEEEEEvNT_6ParamsE$_ZN4cute5tupleIJNS_1CILi0EEEiEEC2ERKS2_RKi)
$_ZN7cutlass13device_kernelIN5flash19enable_sm80_to_sm89INS1_16FlashAttnBwdSm80INS1_25CollectiveMainloopBwdSm80ILi2ELi2EN4cute5tupleIJNS5_1CILi64EEENS7_ILi128EEES8_EEENS_10bfloat16_tEfNS_4arch4Sm80ELb0ELb1ELb1ELb1ELb0ELb0ELb0ELb0ELi2ELi2ELi4ELi2ELb1EEENS1_21CollectiveEpilogueBwdISA_SB_SD_Li256ELb1ELb0ELi2EEENS1_19SingleTileSchedulerILb1ELb0ELb0ELi128EEEEEEEEEvNT_6ParamsE$_ZN4cute5tupleIJNS_1CILi0EEEiEEC2ERKS2_RKi:
[----:B------:R-:W-:Y:S02]  /*93a0*/  MOV R16, 0x93c0 ;  /* 0x000093c000107802 */ /* 0x000fe40000000f00 */
[----:B------:R-:W-:Y:S05]  /*93b0*/  CALL.REL.NOINC `($_ZN7cutlass13device_kernelIN5flash19enable_sm80_to_sm89INS1_16FlashAttnBwdSm80INS1_25CollectiveMainloopBwdSm80ILi2ELi2EN4cute5tupleIJNS5_1CILi64EEENS7_ILi128EEES8_EEENS_10bfloat16_tEfNS_4arch4Sm80ELb0ELb1ELb1ELb1ELb0ELb0ELb0ELb0ELi2ELi2ELi4ELi2ELb1EEENS1_21CollectiveEpilogueBwdISA_SB_SD_Li256ELb1ELb0ELi2EEENS1_19SingleTileSchedulerILb1ELb0ELb0ELi128EEEEEEEEEvNT_6ParamsE$_ZN4cute3eso3ESOILb1ELb0EJNS_1CILi0EEEiEEC2ERKS3_RKi) ;  /* 0xfffff81000007944 */ /* 0x000fea0003c3ffff */
[----:B-1----:R-:W-:Y:S02]  /*93c0*/  MOV R6, R18 ;  /* 0x0000001200067202 */ /* 0x002fe40000000f00 */
[----:B------:R-:W-:-:S04]  /*93d0*/  MOV R7, 0x0 ;  /* 0x0000000000077802 */ /* 0x000fc80000000f00 */
[----:B------:R-:W-:Y:S05]  /*93e0*/  RET.REL.NODEC R6 `(_ZN7cutlass13device_kernelIN5flash19enable_sm80_to_sm89INS1_16FlashAttnBwdSm80INS1_25CollectiveMainloopBwdSm80ILi2ELi2EN4cute5tupleIJNS5_1CILi64EEENS7_ILi128EEES8_EEENS_10bfloat16_tEfNS_4arch4Sm80ELb0ELb1ELb1ELb1ELb0ELb0ELb0ELb0ELi2ELi2ELi4ELi2ELb1EEENS1_21CollectiveEpilogueBwdISA_SB_SD_Li256ELb1ELb0ELi2EEENS1_19SingleTileSchedulerILb1ELb0ELb0ELi128EEEEEEEEEvNT_6ParamsE) ;  /* 0xffff6c1006007950 */ /* 0x000fea0003c3ffff */
        .type           $_ZN7cutlass13device_kernelIN5flash19enable_sm80_to_sm89INS1_16FlashAttnBwdSm80INS1_25CollectiveMainloopBwdSm80ILi2ELi2EN4cute5tupleIJNS5_1CILi64EEENS7_ILi128EEES8_EEENS_10bfloat16_tEfNS_4arch4Sm80ELb0ELb1ELb1ELb1ELb0ELb0ELb0ELb0ELi2ELi2ELi4ELi2ELb1EEENS1_21CollectiveEpilogueBwdISA_SB_SD_Li256ELb1ELb0ELi2EEENS1_19SingleTileSchedulerILb1ELb0ELb0ELi128EEEEEEEEEvNT_6ParamsE$_ZN4cute5tupleIJNS_1CILi0EEEiiiEEC2ERKS2_RKiS7_S7_,@function
        .size           $_ZN7cutlass13device_kernelIN5flash19enable_sm80_to_sm89INS1_16FlashAttnBwdSm80INS1_25CollectiveMainloopBwdSm80ILi2ELi2EN4cute5tupleIJNS5_1CILi64EEENS7_ILi128EEES8_EEENS_10bfloat16_tEfNS_4arch4Sm80ELb0ELb1ELb1ELb1ELb0ELb0ELb0ELb0ELi2ELi2ELi4ELi2ELb1EEENS1_21CollectiveEpilogueBwdISA_SB_SD_Li256ELb1ELb0ELi2EEENS1_19SingleTileSchedulerILb1ELb0ELb0ELi128EEEEEEEEEvNT_6ParamsE$_ZN4cute5tupleIJNS_1CILi0EEEiiiEEC2ERKS2_RKiS7_S7_,($_ZN7cutlass13device_kernelIN5flash19enable_sm80_to_sm89INS1_16FlashAttnBwdSm80INS1_25CollectiveMainloopBwdSm80ILi2ELi2EN4cute5tupleIJNS5_1CILi64EEENS7_ILi128EEES8_EEENS_10bfloat16_tEfNS_4arch4Sm80ELb0ELb1ELb1ELb1ELb0ELb0ELb0ELb0ELi2ELi2ELi4ELi2ELb1EEENS1_21CollectiveEpilogueBwdISA_SB_SD_Li256ELb1ELb0ELi2EEENS1_19SingleTileSchedulerILb1ELb0ELb0ELi128EEEEEEEEEvNT_6ParamsE$_ZN4cute5tupleIJiEEC2ERKi - $_ZN7cutlass13device_kernelIN5flash19enable_sm80_to_sm89INS1_16FlashAttnBwdSm80INS1_25CollectiveMainloopBwdSm80ILi2ELi2EN4cute5tupleIJNS5_1CILi64EEENS7_ILi128EEES8_EEENS_10bfloat16_tEfNS_4arch4Sm80ELb0ELb1ELb1ELb1ELb0ELb0ELb0ELb0ELi2ELi2ELi4ELi2ELb1EEENS1_21CollectiveEpilogueBwdISA_SB_SD_Li256ELb1ELb0ELi2EEENS1_19SingleTileSchedulerILb1ELb0ELb0ELi128EEEEEEEEEvNT_6ParamsE$_ZN4cute5tupleIJNS_1CILi0EEEiiiEEC2ERKS2_RKiS7_S7_)
$_ZN7cutlass13device_kernelIN5flash19enable_sm80_to_sm89INS1_16FlashAttnBwdSm80INS1_25CollectiveMainloopBwdSm80ILi2ELi2EN4cute5tupleIJNS5_1CILi64EEENS7_ILi128EEES8_EEENS_10bfloat16_tEfNS_4arch4Sm80ELb0ELb1ELb1ELb1ELb0ELb0ELb0ELb0ELi2ELi2ELi4ELi2ELb1EEENS1_21CollectiveEpilogueBwdISA_SB_SD_Li256ELb1ELb0ELi2EEENS1_19SingleTileSchedulerILb1ELb0ELb0ELi128EEEEEEEEEvNT_6ParamsE$_ZN4cute5tupleIJNS_1CILi0EEEiiiEEC2ERKS2_RKiS7_S7_:
[----:B------:R-:W-:Y:S02]  /*93f0*/  MOV R16, 0x9410 ;  /* 0x0000941000107802 */ /* 0x000fe40000000f00 */
[----:B------:R-:W-:Y:S05]  /*9400*/  CALL.REL.NOINC `($_ZN7cutlass13device_kernelIN5flash19enable_sm80_to_sm89INS1_16FlashAttnBwdSm80INS1_25CollectiveMainloopBwdSm80ILi2ELi2EN4cute5tupleIJNS5_1CILi64EEENS7_ILi128EEES8_EEENS_10bfloat16_tEfNS_4arch4Sm80ELb0ELb1ELb1ELb1ELb0ELb0ELb0ELb0ELi2ELi2ELi4ELi2ELb1EEENS1_21CollectiveEpilogueBwdISA_SB_SD_Li256ELb1ELb0ELi2EEENS1_19SingleTileSchedulerILb1ELb0ELb0ELi128EEEEEEEEEvNT_6ParamsE$_ZN4cute3eso3ESOILb1ELb0EJNS_1CILi0EEEiiiEEC2ERKS3_RKiS8_S8_) ;  /* 0xfffff88000007944 */ /* 0x000fea0003c3ffff */
[----:B-1----:R-:W-:Y:S02]  /*9410*/  MOV R6, R18 ;  /* 0x0000001200067202 */ /* 0x002fe40000000f00 */
[----:B------:R-:W-:-:S04]  /*9420*/  MOV R7, 0x0 ;  /* 0x0000000000077802 */ /* 0x000fc80000000f00 */
[----:B------:R-:W-:Y:S05]  /*9430*/  RET.REL.NODEC R6 `(_ZN7cutlass13device_kernelIN5flash19enable_sm80_to_sm89INS1_16FlashAttnBwdSm80INS1_25CollectiveMainloopBwdSm80ILi2ELi2EN4cute5tupleIJNS5_1CILi64EEENS7_ILi128EEES8_EEENS_10bfloat16_tEfNS_4arch4Sm80ELb0ELb1ELb1ELb1ELb0ELb0ELb0ELb0ELi2ELi2ELi4ELi2ELb1EEENS1_21CollectiveEpilogueBwdISA_SB_SD_Li256ELb1ELb0ELi2EEENS1_19SingleTileSchedulerILb1ELb0ELb0ELi128EEEEEEEEEvNT_6ParamsE) ;  /* 0xffff6bc006007950 */ /* 0x000fea0003c3ffff */
        .type           $_ZN7cutlass13device_kernelIN5flash19enable_sm80_to_sm89INS1_16FlashAttnBwdSm80INS1_25CollectiveMainloopBwdSm80ILi2ELi2EN4cute5tupleIJNS5_1CILi64EEENS7_ILi128EEES8_EEENS_10bfloat16_tEfNS_4arch4Sm80ELb0ELb1ELb1ELb1ELb0ELb0ELb0ELb0ELi2ELi2ELi4ELi2ELb1EEENS1_21CollectiveEpilogueBwdISA_SB_SD_Li256ELb1ELb0ELi2EEENS1_19SingleTileSchedulerILb1ELb0ELb0ELi128EEEEEEEEEvNT_6ParamsE$_ZN4cute5tupleIJiEEC2ERKi,@function
        .size           $_ZN7cutlass13device_kernelIN5flash19enable_sm80_to_sm89INS1_16FlashAttnBwdSm80INS1_25CollectiveMainloopBwdSm80ILi2ELi2EN4cute5tupleIJNS5_1CILi64EEENS7_ILi128EEES8_EEENS_10bfloat16_tEfNS_4arch4Sm80ELb0ELb1ELb1ELb1ELb0ELb0ELb0ELb0ELi2ELi2ELi4ELi2ELb1EEENS1_21CollectiveEpilogueBwdISA_SB_SD_Li256ELb1ELb0ELi2EEENS1_19SingleTileSchedulerILb1ELb0ELb0ELi128EEEEEEEEEvNT_6ParamsE$_ZN4cute5tupleIJiEEC2ERKi,($_ZN7cutlass13device_kernelIN5flash19enable_sm80_to_sm89INS1_16FlashAttnBwdSm80INS1_25CollectiveMainloopBwdSm80ILi2ELi2EN4cute5tupleIJNS5_1CILi64EEENS7_ILi128EEES8_EEENS_10bfloat16_tEfNS_4arch4Sm80ELb0ELb1ELb1ELb1ELb0ELb0ELb0ELb0ELi2ELi2ELi4ELi2ELb1EEENS1_21CollectiveEpilogueBwdISA_SB_SD_Li256ELb1ELb0ELi2EEENS1_19SingleTileSchedulerILb1ELb0ELb0ELi128EEEEEEEEEvNT_6ParamsE$_ZN4cute5tupleIJiNS_1CILi0EEEEEC2ERKiRKS2_ - $_ZN7cutlass13device_kernelIN5flash19enable_sm80_to_sm89INS1_16FlashAttnBwdSm80INS1_25CollectiveMainloopBwdSm80ILi2ELi2EN4cute5tupleIJNS5_1CILi64EEENS7_ILi128EEES8_EEENS_10bfloat16_tEfNS_4arch4Sm80ELb0ELb1ELb1ELb1ELb0ELb0ELb0ELb0ELi2ELi2ELi4ELi2ELb1EEENS1_21CollectiveEpilogueBwdISA_SB_SD_Li256ELb1ELb0ELi2EEENS1_19SingleTileSchedulerILb1ELb0ELb0ELi128EEEEEEEEEvNT_6ParamsE$_ZN4cute5tupleIJiEEC2ERKi)
$_ZN7cutlass13device_kernelIN5flash19enable_sm80_to_sm89INS1_16FlashAttnBwdSm80INS1_25CollectiveMainloopBwdSm80ILi2ELi2EN4cute5tupleIJNS5_1CILi64EEENS7_ILi128EEES8_EEENS_10bfloat16_tEfNS_4arch4Sm80ELb0ELb1ELb1ELb1ELb0ELb0ELb0ELb0ELi2ELi2ELi4ELi2ELb1EEENS1_21CollectiveEpilogueBwdISA_SB_SD_Li256ELb1ELb0ELi2EEENS1_19SingleTileSchedulerILb1ELb0ELb0ELi128EEEEEEEEEvNT_6ParamsE$_ZN4cute5tupleIJiEEC2ERKi:
[----:B------:R-:W-:Y:S02]  /*9440*/  MOV R18, 0x9460 ;  /* 0x0000946000127802 */ /* 0x000fe40000000f00 */
[----:B------:R-:W-:Y:S05]  /*9450*/  CALL.REL.NOINC `($_ZN7cutlass13device_kernelIN5flash19enable_sm80_to_sm89INS1_16FlashAttnBwdSm80INS1_25CollectiveMainloopBwdSm80ILi2ELi2EN4cute5tupleIJNS5_1CILi64EEENS7_ILi128EEES8_EEENS_10bfloat16_tEfNS_4arch4Sm80ELb0ELb1ELb1ELb1ELb0ELb0ELb0ELb0ELi2ELi2ELi4ELi2ELb1EEENS1_21CollectiveEpilogueBwdISA_SB_SD_Li256ELb1ELb0ELi2EEENS1_19SingleTileSchedulerILb1ELb0ELb0ELi128EEEEEEEEEvNT_6ParamsE$_ZN4cute3eso3ESOILb0ELb1EJiEEC2ERKi) ;  /* 0xfffff41000007944 */ /* 0x000fea0003c3ffff */
[----:B-1----:R-:W-:Y:S02]  /*9460*/  MOV R6, R16 ;  /* 0x0000001000067202 */ /* 0x002fe40000000f00 */
[----:B------:R-:W-:-:S04]  /*9470*/  MOV R7, 0x0 ;  /* 0x0000000000077802 */ /* 0x000fc80000000f00 */
[----:B------:R-:W-:Y:S05]  /*9480*/  RET.REL.NODEC R6 `(_ZN7cutlass13device_kernelIN5flash19enable_sm80_to_sm89INS1_16FlashAttnBwdSm80INS1_25CollectiveMainloopBwdSm80ILi2ELi2EN4cute5tupleIJNS5_1CILi64EEENS7_ILi128EEES8_EEENS_10bfloat16_tEfNS_4arch4Sm80ELb0ELb1ELb1ELb1ELb0ELb0ELb0ELb0ELi2ELi2ELi4ELi2ELb1EEENS1_21CollectiveEpilogueBwdISA_SB_SD_Li256ELb1ELb0ELi2EEENS1_19SingleTileSchedulerILb1ELb0ELb0ELi128EEEEEEEEEvNT_6ParamsE) ;  /* 0xffff6b7006007950 */ /* 0x000fea0003c3ffff */
        .type           $_ZN7cutlass13device_kernelIN5flash19enable_sm80_to_sm89INS1_16FlashAttnBwdSm80INS1_25CollectiveMainloopBwdSm80ILi2ELi2EN4cute5tupleIJNS5_1CILi64EEENS7_ILi128EEES8_EEENS_10bfloat16_tEfNS_4arch4Sm80ELb0ELb1ELb1ELb1ELb0ELb0ELb0ELb0ELi2ELi2ELi4ELi2ELb1EEENS1_21CollectiveEpilogueBwdISA_SB_SD_Li256ELb1ELb0ELi2EEENS1_19SingleTileSchedulerILb1ELb0ELb0ELi128EEEEEEEEEvNT_6ParamsE$_ZN4cute5tupleIJiNS_1CILi0EEEEEC2ERKiRKS2_,@function
        .size           $_ZN7cutlass13device_kernelIN5flash19enable_sm80_to_sm89INS1_16FlashAttnBwdSm80INS1_25CollectiveMainloopBwdSm80ILi2ELi2EN4cute5tupleIJNS5_1CILi64EEENS7_ILi128EEES8_EEENS_10bfloat16_tEfNS_4arch4Sm80ELb0ELb1ELb1ELb1ELb0ELb0ELb0ELb0ELi2ELi2ELi4ELi2ELb1EEENS1_21CollectiveEpilogueBwdISA_SB_SD_Li256ELb1ELb0ELi2EEENS1_19SingleTileSchedulerILb1ELb0ELb0ELi128EEEEEEEEEvNT_6ParamsE$_ZN4cute5tupleIJiNS_1CILi0EEEEEC2ERKiRKS2_,($_ZN7cutlass13device_kernelIN5flash19enable_sm80_to_sm89INS1_16FlashAttnBwdSm80INS1_25CollectiveMainloopBwdSm80ILi2ELi2EN4cute5tupleIJNS5_1CILi64EEENS7_ILi128EEES8_EEENS_10bfloat16_tEfNS_4arch4Sm80ELb0ELb1ELb1ELb1ELb0ELb0ELb0ELb0ELi2ELi2ELi4ELi2ELb1EEENS1_21CollectiveEpilogueBwdISA_SB_SD_Li256ELb1ELb0ELi2EEENS1_19SingleTileSchedulerILb1ELb0ELb0ELi128EEEEEEEEEvNT_6ParamsE$_ZN4cute5tupleIJiiEEC2ERKiS3_ - $_ZN7cutlass13device_kernelIN5flash19enable_sm80_to_sm89INS1_16FlashAttnBwdSm80INS1_25CollectiveMainloopBwdSm80ILi2ELi2EN4cute5tupleIJNS5_1CILi64EEENS7_ILi128EEES8_EEENS_10bfloat16_tEfNS_4arch4Sm80ELb0ELb1ELb1ELb1ELb0ELb0ELb0ELb0ELi2ELi2ELi4ELi2ELb1EEENS1_21CollectiveEpilogueBwdISA_SB_SD_Li256ELb1ELb0ELi2EEENS1_19SingleTileSchedulerILb1ELb0ELb0ELi128EEEEEEEEEvNT_6ParamsE$_ZN4cute5tupleIJiNS_1CILi0EEEEEC2ERKiRKS2_)
$_ZN7cutlass13device_kernelIN5flash19enable_sm80_to_sm89INS1_16FlashAttnBwdSm80INS1_25CollectiveMainloopBwdSm80ILi2ELi2EN4cute5tupleIJNS5_1CILi64EEENS7_ILi128EEES8_EEENS_10bfloat16_tEfNS_4arch4Sm80ELb0ELb1ELb1ELb1ELb0ELb0ELb0ELb0ELi2ELi2ELi4ELi2ELb1EEENS1_21CollectiveEpilogueBwdISA_SB_SD_Li256ELb1ELb0ELi2EEENS1_19SingleTileSchedulerILb1ELb0ELb0ELi128EEEEEEEEEvNT_6ParamsE$_ZN4cute5tupleIJiNS_1CILi0EEEEEC2ERKiRKS2_:
[----:B------:R-:W-:Y:S02]  /*9490*/  MOV R8, 0x94b0 ;  /* 0x000094b000087802 */ /* 0x000fe40000000f00 */
[----:B------:R-:W-:Y:S05]  /*94a0*/  CALL.REL.NOINC `($_ZN7cutlass13device_kernelIN5flash19enable_sm80_to_sm89INS1_16FlashAttnBwdSm80INS1_25CollectiveMainloopBwdSm80ILi2ELi2EN4cute5tupleIJNS5_1CILi64EEENS7_ILi128EEES8_EEENS_10bfloat16_tEfNS_4arch4Sm80ELb0ELb1ELb1ELb1ELb0ELb0ELb0ELb0ELi2ELi2ELi4ELi2ELb1EEENS1_21CollectiveEpilogueBwdISA_SB_SD_Li256ELb1ELb0ELi2EEENS1_19SingleTileSchedulerILb1ELb0ELb0ELi128EEEEEEEEEvNT_6ParamsE$_ZN4cute3eso3ESOILb0ELb1EJiNS_1CILi0EEEEEC2ERKiRKS3_) ;  /* 0xfffff41000007944 */ /* 0x000fea0003c3ffff */
[----:B-1----:R-:W-:Y:S02]  /*94b0*/  MOV R6, R16 ;  /* 0x0000001000067202 */ /* 0x002fe40000000f00 */
[----:B------:R-:W-:-:S04]  /*94c0*/  MOV R7, 0x0 ;  /* 0x0000000000077802 */ /* 0x000fc80000000f00 */
[----:B------:R-:W-:Y:S05]  /*94d0*/  RET.REL.NODEC R6 `(_ZN7cutlass13device_kernelIN5flash19enable_sm80_to_sm89INS1_16FlashAttnBwdSm80INS1_25CollectiveMainloopBwdSm80ILi2ELi2EN4cute5tupleIJNS5_1CILi64EEENS7_ILi128EEES8_EEENS_10bfloat16_tEfNS_4arch4Sm80ELb0ELb1ELb1ELb1ELb0ELb0ELb0ELb0ELi2ELi2ELi4ELi2ELb1EEENS1_21CollectiveEpilogueBwdISA_SB_SD_Li256ELb1ELb0ELi2EEENS1_19SingleTileSchedulerILb1ELb0ELb0ELi128EEEEEEEEEvNT_6ParamsE) ;  /* 0xffff6b2006007950 */ /* 0x000fea0003c3ffff */
        .type           $_ZN7cutlass13device_kernelIN5flash19enable_sm80_to_sm89INS1_16FlashAttnBwdSm80INS1_25CollectiveMainloopBwdSm80ILi2ELi2EN4cute5tupleIJNS5_1CILi64EEENS7_ILi128EEES8_EEENS_10bfloat16_tEfNS_4arch4Sm80ELb0ELb1ELb1ELb1ELb0ELb0ELb0ELb0ELi2ELi2ELi4ELi2ELb1EEENS1_21CollectiveEpilogueBwdISA_SB_SD_Li256ELb1ELb0ELi2EEENS1_19SingleTileSchedulerILb1ELb0ELb0ELi128EEEEEEEEEvNT_6ParamsE$_ZN4cute5tupleIJiiEEC2ERKiS3_,@function
        .size           $_ZN7cutlass13device_kernelIN5flash19enable_sm80_to_sm89INS1_16FlashAttnBwdSm80INS1_25CollectiveMainloopBwdSm80ILi2ELi2EN4cute5tupleIJNS5_1CILi64EEENS7_ILi128EEES8_EEENS_10bfloat16_tEfNS_4arch4Sm80ELb0ELb1ELb1ELb1ELb0ELb0ELb0ELb0ELi2ELi2ELi4ELi2ELb1EEENS1_21CollectiveEpilogueBwdISA_SB_SD_Li256ELb1ELb0ELi2EEENS1_19SingleTileSchedulerILb1ELb0ELb0ELi128EEEEEEEEEvNT_6ParamsE$_ZN4cute5tupleIJiiEEC2ERKiS3_,($_ZN7cutlass13device_kernelIN5flash19enable_sm80_to_sm89INS1_16FlashAttnBwdSm80INS1_25CollectiveMainloopBwdSm80ILi2ELi2EN4cute5tupleIJNS5_1CILi64EEENS7_ILi128EEES8_EEENS_10bfloat16_tEfNS_4arch4Sm80ELb0ELb1ELb1ELb1ELb0ELb0ELb0ELb0ELi2ELi2ELi4ELi2ELb1EEENS1_21CollectiveEpilogueBwdISA_SB_SD_Li256ELb1ELb0ELi2EEENS1_19SingleTileSchedulerILb1ELb0ELb0ELi128EEEEEEEEEvNT_6ParamsE$_ZN4cute8gmem_ptrIPKN7cutlass10bfloat16_tEECI1NS_12iter_adaptorIS4_S5_EEES4_ - $_ZN7cutlass13device_kernelIN5flash19enable_sm80_to_sm89INS1_16FlashAttnBwdSm80INS1_25CollectiveMainloopBwdSm80ILi2ELi2EN4cute5tupleIJNS5_1CILi64EEENS7_ILi128EEES8_EEENS_10bfloat16_tEfNS_4arch4Sm80ELb0ELb1ELb1ELb1ELb0ELb0ELb0ELb0ELi2ELi2ELi4ELi2ELb1EEENS1_21CollectiveEpilogueBwdISA_SB_SD_Li256ELb1ELb0ELi2EEENS1_19SingleTileSchedulerILb1ELb0ELb0ELi128EEEEEEEEEvNT_6ParamsE$_ZN4cute5tupleIJiiEEC2ERKiS3_)
$_ZN7cutlass13device_kernelIN5flash19enable_sm80_to_sm89INS1_16FlashAttnBwdSm80INS1_25CollectiveMainloopBwdSm80ILi2ELi2EN4cute5tupleIJNS5_1CILi64EEENS7_ILi128EEES8_EEENS_10bfloat16_tEfNS_4arch4Sm80ELb0ELb1ELb1ELb1ELb0ELb0ELb0ELb0ELi2ELi2ELi4ELi2ELb1EEENS1_21CollectiveEpilogueBwdISA_SB_SD_Li256ELb1ELb0ELi2EEENS1_19SingleTileSchedulerILb1ELb0ELb0ELi128EEEEEEEEEvNT_6ParamsE$_ZN4cute5tupleIJiiEEC2ERKiS3_:
[----:B------:R-:W-:Y:S02]  /*94e0*/  MOV R10, 0x9500 ;  /* 0x00009500000a7802 */ /* 0x000fe40000000f00 */
[----:B------:R-:W-:Y:S05]  /*94f0*/  CALL.REL.NOINC `($_ZN7cutlass13device_kernelIN5flash19enable_sm80_to_sm89INS1_16FlashAttnBwdSm80INS1_25CollectiveMainloopBwdSm80ILi2ELi2EN4cute5tupleIJNS5_1CILi64EEENS7_ILi128EEES8_EEENS_10bfloat16_tEfNS_4arch4Sm80ELb0ELb1ELb1ELb1ELb0ELb0ELb0ELb0ELi2ELi2ELi4ELi2ELb1EEENS1_21CollectiveEpilogueBwdISA_SB_SD_Li256ELb1ELb0ELi2EEENS1_19SingleTileSchedulerILb1ELb0ELb0ELi128EEEEEEEEEvNT_6ParamsE$_ZN4cute3eso3ESOILb0ELb0EJiiEEC2ERKiS4_) ;  /* 0xfffff1d000007944 */ /* 0x000fea0003c3ffff */
[----:B------:R-:W-:-:S04]  /*9500*/  MOV R9, 0x0 ;  /* 0x0000000000097802 */ /* 0x000fc80000000f00 */
[----:B------:R-:W-:Y:S05]  /*9510*/  RET.REL.NODEC R8 `(_ZN7cutlass13device_kernelIN5flash19enable_sm80_to_sm89INS1_16FlashAttnBwdSm80INS1_25CollectiveMainloopBwdSm80ILi2ELi2EN4cute5tupleIJNS5_1CILi64EEENS7_ILi128EEES8_EEENS_10bfloat16_tEfNS_4arch4Sm80ELb0ELb1ELb1ELb1ELb0ELb0ELb0ELb0ELi2ELi2ELi4ELi2ELb1EEENS1_21CollectiveEpilogueBwdISA_SB_SD_Li256ELb1ELb0ELi2EEENS1_19SingleTileSchedulerILb1ELb0ELb0ELi128EEEEEEEEEvNT_6ParamsE) ;  /* 0xffff6ae008007950 */ /* 0x000fea0003c3ffff */
        .type           $_ZN7cutlass13device_kernelIN5flash19enable_sm80_to_sm89INS1_16FlashAttnBwdSm80INS1_25CollectiveMainloopBwdSm80ILi2ELi2EN4cute5tupleIJNS5_1CILi64EEENS7_ILi128EEES8_EEENS_10bfloat16_tEfNS_4arch4Sm80ELb0ELb1ELb1ELb1ELb0ELb0ELb0ELb0ELi2ELi2ELi4ELi2ELb1EEENS1_21CollectiveEpilogueBwdISA_SB_SD_Li256ELb1ELb0ELi2EEENS1_19SingleTileSchedulerILb1ELb0ELb0ELi128EEEEEEEEEvNT_6ParamsE$_ZN4cute8gmem_ptrIPKN7cutlass10bfloat16_tEECI1NS_12iter_adaptorIS4_S5_EEES4_,@function
        .size           $_ZN7cutlass13device_kernelIN5flash19enable_sm80_to_sm89INS1_16FlashAttnBwdSm80INS1_25CollectiveMainloopBwdSm80ILi2ELi2EN4cute5tupleIJNS5_1CILi64EEENS7_ILi128EEES8_EEENS_10bfloat16_tEfNS_4arch4Sm80ELb0ELb1ELb1ELb1ELb0ELb0ELb0ELb0ELi2ELi2ELi4ELi2ELb1EEENS1_21CollectiveEpilogueBwdISA_SB_SD_Li256ELb1ELb0ELi2EEENS1_19SingleTileSchedulerILb1ELb0ELb0ELi128EEEEEEEEEvNT_6ParamsE$_ZN4cute8gmem_ptrIPKN7cutlass10bfloat16_tEECI1NS_12iter_adaptorIS4_S5_EEES4_,($_ZN7cutlass13device_kernelIN5flash19enable_sm80_to_sm89INS1_16FlashAttnBwdSm80INS1_25CollectiveMainloopBwdSm80ILi2ELi2EN4cute5tupleIJNS5_1CILi64EEENS7_ILi128EEES8_EEENS_10bfloat16_tEfNS_4arch4Sm80ELb0ELb1ELb1ELb1ELb0ELb0ELb0ELb0ELi2ELi2ELi4ELi2ELb1EEENS1_21CollectiveEpilogueBwdISA_SB_SD_Li256ELb1ELb0ELi2EEENS1_19SingleTileSchedulerILb1ELb0ELb0ELi128EEEEEEEEEvNT_6ParamsE$_ZN4cute8gmem_ptrIPKN7cutlass9uint128_tEECI1NS_12iter_adaptorIS4_S5_EEES4_ - $_ZN7cutlass13device_kernelIN5flash19enable_sm80_to_sm89INS1_16FlashAttnBwdSm80INS1_25CollectiveMainloopBwdSm80ILi2ELi2EN4cute5tupleIJNS5_1CILi64EEENS7_ILi128EEES8_EEENS_10bfloat16_tEfNS_4arch4Sm80ELb0ELb1ELb1ELb1ELb0ELb0ELb0ELb0ELi2ELi2ELi4ELi2ELb1EEENS1_21CollectiveEpilogueBwdISA_SB_SD_Li256ELb1ELb0ELi2EEENS1_19SingleTileSchedulerILb1ELb0ELb0ELi128EEEEEEEEEvNT_6ParamsE$_ZN4cute8gmem_ptrIPKN7cutlass10bfloat16_tEECI1NS_12iter_adaptorIS4_S5_EEES4_)
$_ZN7cutlass13device_kernelIN5flash19enable_sm80_to_sm89INS1_16FlashAttnBwdSm80INS1_25CollectiveMainloopBwdSm80ILi2ELi2EN4cute5tupleIJNS5_1CILi64EEENS7_ILi128EEES8_EEENS_10bfloat16_tEfNS_4arch4Sm80ELb0ELb1ELb1ELb1ELb0ELb0ELb0ELb0ELi2ELi2ELi4ELi2ELb1EEENS1_21CollectiveEpilogueBwdISA_SB_SD_Li256ELb1ELb0ELi2EEENS1_19SingleTileSchedulerILb1ELb0ELb0ELi128EEEEEEEEEvNT_6ParamsE$_ZN4cute8gmem_ptrIPKN7cutlass10bfloat16_tEECI1NS_12iter_adaptorIS4_S5_EEES4_:
[----:B------:R-:W-:Y:S02]  /*9520*/  MOV R18, 0x9540 ;  /* 0x0000954000127802 */ /* 0x000fe40000000f00 */
[----:B------:R-:W-:Y:S05]  /*9530*/  CALL.REL.NOINC `($_ZN7cutlass13device_kernelIN5flash19enable_sm80_to_sm89INS1_16FlashAttnBwdSm80INS1_25CollectiveMainloopBwdSm80ILi2ELi2EN4cute5tupleIJNS5_1CILi64EEENS7_ILi128EEES8_EEENS_10bfloat16_tEfNS_4arch4Sm80ELb0ELb1ELb1ELb1ELb0ELb0ELb0ELb0ELi2ELi2ELi4ELi2ELb1EEENS1_21CollectiveEpilogueBwdISA_SB_SD_Li256ELb1ELb0ELi2EEENS1_19SingleTileSchedulerILb1ELb0ELb0ELi128EEEEEEEEEvNT_6ParamsE$_ZN4cute12iter_adaptorIPKN7cutlass10bfloat16_tENS_8gmem_ptrIS4_EEEC2ES4_) ;  /* 0xffffece000007944 */ /* 0x000fea0003c3ffff */
[----:B------:R-:W-:Y:S02]  /*9540*/  MOV R10, R16 ;  /* 0x00000010000a7202 */ /* 0x000fe40000000f00 */
[----:B-1----:R-:W-:-:S04]  /*9550*/  MOV R11, 0x0 ;  /* 0x00000000000b7802 */ /* 0x002fc80000000f00 */
[----:B------:R-:W-:Y:S05]  /*9560*/  RET.REL.NODEC R10 `(_ZN7cutlass13device_kernelIN5flash19enable_sm80_to_sm89INS1_16FlashAttnBwdSm80INS1_25CollectiveMainloopBwdSm80ILi2ELi2EN4cute5tupleIJNS5_1CILi64EEENS7_ILi128EEES8_EEENS_10bfloat16_tEfNS_4arch4Sm80ELb0ELb1ELb1ELb1ELb0ELb0ELb0ELb0ELi2ELi2ELi4ELi2ELb1EEENS1_21CollectiveEpilogueBwdISA_SB_SD_Li256ELb1ELb0ELi2EEENS1_19SingleTileSchedulerILb1ELb0ELb0ELi128EEEEEEEEEvNT_6ParamsE) ;  /* 0xffff6a900a007950 */ /* 0x000fea0003c3ffff */
        .type           $_ZN7cutlass13device_kernelIN5flash19enable_sm80_to_sm89INS1_16FlashAttnBwdSm80INS1_25CollectiveMainloopBwdSm80ILi2ELi2EN4cute5tupleIJNS5_1CILi64EEENS7_ILi128EEES8_EEENS_10bfloat16_tEfNS_4arch4Sm80ELb0ELb1ELb1ELb1ELb0ELb0ELb0ELb0ELi2ELi2ELi4ELi2ELb1EEENS1_21CollectiveEpilogueBwdISA_SB_SD_Li256ELb1ELb0ELi2EEENS1_19SingleTileSchedulerILb1ELb0ELb0ELi128EEEEEEEEEvNT_6ParamsE$_ZN4cute8gmem_ptrIPKN7cutlass9uint128_tEECI1NS_12iter_adaptorIS4_S5_EEES4_,@function
        .size           $_ZN7cutlass13device_kernelIN5flash19enable_sm80_to_sm89INS1_16FlashAttnBwdSm80INS1_25CollectiveMainloopBwdSm80ILi2ELi2EN4cute5tupleIJNS5_1CILi64EEENS7_ILi128EEES8_EEENS_10bfloat16_tEfNS_4arch4Sm80ELb0ELb1ELb1ELb1ELb0ELb0ELb0ELb0ELi2ELi2ELi4ELi2ELb1EEENS1_21CollectiveEpilogueBwdISA_SB_SD_Li256ELb1ELb0ELi2EEENS1_19SingleTileSchedulerILb1ELb0ELb0ELi128EEEEEEEEEvNT_6ParamsE$_ZN4cute8gmem_ptrIPKN7cutlass9uint128_tEECI1NS_12iter_adaptorIS4_S5_EEES4_,($_ZN7cutlass13device_kernelIN5flash19enable_sm80_to_sm89INS1_16FlashAttnBwdSm80INS1_25CollectiveMainloopBwdSm80ILi2ELi2EN4cute5tupleIJNS5_1CILi64EEENS7_ILi128EEES8_EEENS_10bfloat16_tEfNS_4arch4Sm80ELb0ELb1ELb1ELb1ELb0ELb0ELb0ELb0ELi2ELi2ELi4ELi2ELb1EEENS1_21CollectiveEpilogueBwdISA_SB_SD_Li256ELb1ELb0ELi2EEENS1_19SingleTileSchedulerILb1ELb0ELb0ELi128EEEEEEEEEvNT_6ParamsE$_ZN4cute8gmem_ptrIPKfECI1NS_12iter_adaptorIS2_S3_EEES2_ - $_ZN7cutlass13device_kernelIN5flash19enable_sm80_to_sm89INS1_16FlashAttnBwdSm80INS1_25CollectiveMainloopBwdSm80ILi2ELi2EN4cute5tupleIJNS5_1CILi64EEENS7_ILi128EEES8_EEENS_10bfloat16_tEfNS_4arch4Sm80ELb0ELb1ELb1ELb1ELb0ELb0ELb0ELb0ELi2ELi2ELi4ELi2ELb1EEENS1_21CollectiveEpilogueBwdISA_SB_SD_Li256ELb1ELb0ELi2EEENS1_19SingleTileSchedulerILb1ELb0ELb0ELi128EEEEEEEEEvNT_6ParamsE$_ZN4cute8gmem_ptrIPKN7cutlass9uint128_tEECI1NS_12iter_adaptorIS4_S5_EEES4_)
$_ZN7cutlass13device_kernelIN5flash19enable_sm80_to_sm89INS1_16FlashAttnBwdSm80INS1_25CollectiveMainloopBwdSm80ILi2ELi2EN4cute5tupleIJNS5_1CILi64EEENS7_ILi128EEES8_EEENS_10bfloat16_tEfNS_4arch4Sm80ELb0ELb1ELb1ELb1ELb0ELb0ELb0ELb0ELi2ELi2ELi4ELi2ELb1EEENS1_21CollectiveEpilogueBwdISA_SB_SD_Li256ELb1ELb0ELi2EEENS1_19SingleTileSchedulerILb1ELb0ELb0ELi128EEEEEEEEEvNT_6ParamsE$_ZN4cute8gmem_ptrIPKN7cutlass9uint128_tEECI1NS_12iter_adaptorIS4_S5_EEES4_:
[----:B------:R-:W-:Y:S02]  /*9570*/  MOV R18, 0x9590 ;  /* 0x0000959000127802 */ /* 0x000fe40000000f00 */
[----:B------:R-:W-:Y:S05]  /*9580*/  CALL.REL.NOINC `($_ZN7cutlass13device_kernelIN5flash19enable_sm80_to_sm89INS1_16FlashAttnBwdSm80INS1_25CollectiveMainloopBwdSm80ILi2ELi2EN4cute5tupleIJNS5_1CILi64EEENS7_ILi128EEES8_EEENS_10bfloat16_tEfNS_4arch4Sm80ELb0ELb1ELb1ELb1ELb0ELb0ELb0ELb0ELi2ELi2ELi4ELi2ELb1EEENS1_21CollectiveEpilogueBwdISA_SB_SD_Li256ELb1ELb0ELi2EEENS1_19SingleTileSchedulerILb1ELb0ELb0ELi128EEEEEEEEEvNT_6ParamsE$_ZN4cute12iter_adaptorIPKN7cutlass9uint128_tENS_8gmem_ptrIS4_EEEC2ES4_) ;  /* 0xffffed0000007944 */ /* 0x000fea0003c3ffff */
[----:B-1----:R-:W-:Y:S02]  /*9590*/  MOV R6, R16 ;  /* 0x0000001000067202 */ /* 0x002fe40000000f00 */
[----:B------:R-:W-:-:S04]  /*95a0*/  MOV R7, 0x0 ;  /* 0x0000000000077802 */ /* 0x000fc80000000f00 */
[----:B------:R-:W-:Y:S05]  /*95b0*/  RET.REL.NODEC R6 `(_ZN7cutlass13device_kernelIN5flash19enable_sm80_to_sm89INS1_16FlashAttnBwdSm80INS1_25CollectiveMainloopBwdSm80ILi2ELi2EN4cute5tupleIJNS5_1CILi64EEENS7_ILi128EEES8_EEENS_10bfloat16_tEfNS_4arch4Sm80ELb0ELb1ELb1ELb1ELb0ELb0ELb0ELb0ELi2ELi2ELi4ELi2ELb1EEENS1_21CollectiveEpilogueBwdISA_SB_SD_Li256ELb1ELb0ELi2EEENS1_19SingleTileSchedulerILb1ELb0ELb0ELi128EEEEEEEEEvNT_6ParamsE) ;  /* 0xffff6a4006007950 */ /* 0x000fea0003c3ffff */
        .type           $_ZN7cutlass13device_kernelIN5flash19enable_sm80_to_sm89INS1_16FlashAttnBwdSm80INS1_25CollectiveMainloopBwdSm80ILi2ELi2EN4cute5tupleIJNS5_1CILi64EEENS7_ILi128EEES8_EEENS_10bfloat16_tEfNS_4arch4Sm80ELb0ELb1ELb1ELb1ELb0ELb0ELb0ELb0ELi2ELi2ELi4ELi2ELb1EEENS1_21CollectiveEpilogueBwdISA_SB_SD_Li256ELb1ELb0ELi2EEENS1_19SingleTileSchedulerILb1ELb0ELb0ELi128EEEEEEEEEvNT_6ParamsE$_ZN4cute8gmem_ptrIPKfECI1NS_12iter_adaptorIS2_S3_EEES2_,@function
        .size           $_ZN7cutlass13device_kernelIN5flash19enable_sm80_to_sm89INS1_16FlashAttnBwdSm80INS1_25CollectiveMainloopBwdSm80ILi2ELi2EN4cute5tupleIJNS5_1CILi64EEENS7_ILi128EEES8_EEENS_10bfloat16_tEfNS_4arch4Sm80ELb0ELb1ELb1ELb1ELb0ELb0ELb0ELb0ELi2ELi2ELi4ELi2ELb1EEENS1_21CollectiveEpilogueBwdISA_SB_SD_Li256ELb1ELb0ELi2EEENS1_19SingleTileSchedulerILb1ELb0ELb0ELi128EEEEEEEEEvNT_6ParamsE$_ZN4cute8gmem_ptrIPKfECI1NS_12iter_adaptorIS2_S3_EEES2_,($_ZN7cutlass13device_kernelIN5flash19enable_sm80_to_sm89INS1_16FlashAttnBwdSm80INS1_25CollectiveMainloopBwdSm80ILi2ELi2EN4cute5tupleIJNS5_1CILi64EEENS7_ILi128EEES8_EEENS_10bfloat16_tEfNS_4arch4Sm80ELb0ELb1ELb1ELb1ELb0ELb0ELb0ELb0ELi2ELi2ELi4ELi2ELb1EEENS1_21CollectiveEpilogueBwdISA_SB_SD_Li256ELb1ELb0ELi2EEENS1_19SingleTileSchedulerILb1ELb0ELb0ELi128EEEEEEEEEvNT_6ParamsE$_ZN4cute8smem_ptrIPN7cutlass10bfloat16_tEECI1NS_12iter_adaptorIS3_S4_EEES3_ - $_ZN7cutlass13device_kernelIN5flash19enable_sm80_to_sm89INS1_16FlashAttnBwdSm80INS1_25CollectiveMainloopBwdSm80ILi2ELi2EN4cute5tupleIJNS5_1CILi64EEENS7_ILi128EEES8_EEENS_10bfloat16_tEfNS_4arch4Sm80ELb0ELb1ELb1ELb1ELb0ELb0ELb0ELb0ELi2ELi2ELi4ELi2ELb1EEENS1_21CollectiveEpilogueBwdISA_SB_SD_Li256ELb1ELb0ELi2EEENS1_19SingleTileSchedulerILb1ELb0ELb0ELi128EEEEEEEEEvNT_6ParamsE$_ZN4cute8gmem_ptrIPKfECI1NS_12iter_adaptorIS2_S3_EEES2_)
$_ZN7cutlass13device_kernelIN5flash19enable_sm80_to_sm89INS1_16FlashAttnBwdSm80INS1_25CollectiveMainloopBwdSm80ILi2ELi2EN4cute5tupleIJNS5_1CILi64EEENS7_ILi128EEES8_EEENS_10bfloat16_tEfNS_4arch4Sm80ELb0ELb1ELb1ELb1ELb0ELb0ELb0ELb0ELi2ELi2ELi4ELi2ELb1EEENS1_21CollectiveEpilogueBwdISA_SB_SD_Li256ELb1ELb0ELi2EEENS1_19SingleTileSchedulerILb1ELb0ELb0ELi128EEEEEEEEEvNT_6ParamsE$_ZN4cute8gmem_ptrIPKfECI1NS_12iter_adaptorIS2_S3_EEES2_:
[----:B------:R-:W-:Y:S02]  /*95c0*/  MOV R18, 0x95e0 ;  /* 0x000095e000127802 */ /* 0x000fe40000000f00 */
[----:B------:R-:W-:Y:S05]  /*95d0*/  CALL.REL.NOINC `($_ZN7cutlass13device_kernelIN5flash19enable_sm80_to_sm89INS1_16FlashAttnBwdSm80INS1_25CollectiveMainloopBwdSm80ILi2ELi2EN4cute5tupleIJNS5_1CILi64EEENS7_ILi128EEES8_EEENS_10bfloat16_tEfNS_4arch4Sm80ELb0ELb1ELb1ELb1ELb0ELb0ELb0ELb0ELi2ELi2ELi4ELi2ELb1EEENS1_21CollectiveEpilogueBwdISA_SB_SD_Li256ELb1ELb0ELi2EEENS1_19SingleTileSchedulerILb1ELb0ELb0ELi128EEEEEEEEEvNT_6ParamsE$_ZN4cute12iter_adaptorIPKfNS_8gmem_ptrIS2_EEEC2ES2_) ;  /* 0xffffed0000007944 */ /* 0x000fea0003c3ffff */
[----:B------:R-:W-:-:S04]  /*95e0*/  MOV R17, 0x0 ;  /* 0x0000000000117802 */ /* 0x000fc80000000f00 */
[----:B------:R-:W-:Y:S05]  /*95f0*/  RET.REL.NODEC R16 `(_ZN7cutlass13device_kernelIN5flash19enable_sm80_to_sm89INS1_16FlashAttnBwdSm80INS1_25CollectiveMainloopBwdSm80ILi2ELi2EN4cute5tupleIJNS5_1CILi64EEENS7_ILi128EEES8_EEENS_10bfloat16_tEfNS_4arch4Sm80ELb0ELb1ELb1ELb1ELb0ELb0ELb0ELb0ELi2ELi2ELi4ELi2ELb1EEENS1_21CollectiveEpilogueBwdISA_SB_SD_Li256ELb1ELb0ELi2EEENS1_19SingleTileSchedulerILb1ELb0ELb0ELi128EEEEEEEEEvNT_6ParamsE) ;  /* 0xffff6a0010007950 */ /* 0x000fea0003c3ffff */
        .type           $_ZN7cutlass13device_kernelIN5flash19enable_sm80_to_sm89INS1_16FlashAttnBwdSm80INS1_25CollectiveMainloopBwdSm80ILi2ELi2EN4cute5tupleIJNS5_1CILi64EEENS7_ILi128EEES8_EEENS_10bfloat16_tEfNS_4arch4Sm80ELb0ELb1ELb1ELb1ELb0ELb0ELb0ELb0ELi2ELi2ELi4ELi2ELb1EEENS1_21CollectiveEpilogueBwdISA_SB_SD_Li256ELb1ELb0ELi2EEENS1_19SingleTileSchedulerILb1ELb0ELb0ELi128EEEEEEEEEvNT_6ParamsE$_ZN4cute8smem_ptrIPN7cutlass10bfloat16_tEECI1NS_12iter_adaptorIS3_S4_EEES3_,@function
        .size           $_ZN7cutlass13device_kernelIN5flash19enable_sm80_to_sm89INS1_16FlashAttnBwdSm80INS1_25CollectiveMainloopBwdSm80ILi2ELi2EN4cute5tupleIJNS5_1CILi64EEENS7_ILi128EEES8_EEENS_10bfloat16_tEfNS_4arch4Sm80ELb0ELb1ELb1ELb1ELb0ELb0ELb0ELb0ELi2ELi2ELi4ELi2ELb1EEENS1_21CollectiveEpilogueBwdISA_SB_SD_Li256ELb1ELb0ELi2EEENS1_19SingleTileSchedulerILb1ELb0ELb0ELi128EEEEEEEEEvNT_6ParamsE$_ZN4cute8smem_ptrIPN7cutlass10bfloat16_tEECI1NS_12iter_adaptorIS3_S4_EEES3_,($_ZN7cutlass13device_kernelIN5flash19enable_sm80_to_sm89INS1_16FlashAttnBwdSm80INS1_25CollectiveMainloopBwdSm80ILi2ELi2EN4cute5tupleIJNS5_1CILi64EEENS7_ILi128EEES8_EEENS_10bfloat16_tEfNS_4arch4Sm80ELb0ELb1ELb1ELb1ELb0ELb0ELb0ELb0ELi2ELi2ELi4ELi2ELb1EEENS1_21CollectiveEpilogueBwdISA_SB_SD_Li256ELb1ELb0ELi2EEENS1_19SingleTileSchedulerILb1ELb0ELb0ELi128EEEEEEEEEvNT_6ParamsE$_ZN4cute8smem_ptrIPN7cutlass9uint128_tEECI1NS_12iter_adaptorIS3_S4_EEES3_ - $_ZN7cutlass13device_kernelIN5flash19enable_sm80_to_sm89INS1_16FlashAttnBwdSm80INS1_25CollectiveMainloopBwdSm80ILi2ELi2EN4cute5tupleIJNS5_1CILi64EEENS7_ILi128EEES8_EEENS_10bfloat16_tEfNS_4arch4Sm80ELb0ELb1ELb1ELb1ELb0ELb0ELb0ELb0ELi2ELi2ELi4ELi2ELb1EEENS1_21CollectiveEpilogueBwdISA_SB_SD_Li256ELb1ELb0ELi2EEENS1_19SingleTileSchedulerILb1ELb0ELb0ELi128EEEEEEEEEvNT_6ParamsE$_ZN4cute8smem_ptrIPN7cutlass10bfloat16_tEECI1NS_12iter_adaptorIS3_S4_EEES3_)
$_ZN7cutlass13device_kernelIN5flash19enable_sm80_to_sm89INS1_16FlashAttnBwdSm80INS1_25CollectiveMainloopBwdSm80ILi2ELi2EN4cute5tupleIJNS5_1CILi64EEENS7_ILi128EEES8_EEENS_10bfloat16_tEfNS_4arch4Sm80ELb0ELb1ELb1ELb1ELb0ELb0ELb0ELb0ELi2ELi2ELi4ELi2ELb1EEENS1_21CollectiveEpilogueBwdISA_SB_SD_Li256ELb1ELb0ELi2EEENS1_19SingleTileSchedulerILb1ELb0ELb0ELi128EEEEEEEEEvNT_6ParamsE$_ZN4cute8smem_ptrIPN7cutlass10bfloat16_tEECI1NS_12iter_adaptorIS3_S4_EEES3_:
[----:B------:R-:W-:Y:S02]  /*9600*/  MOV R18, 0x9620 ;  /* 0x0000962000127802 */ /* 0x000fe40000000f00 */
[----:B------:R-:W-:Y:S05]  /*9610*/  CALL.REL.NOINC `($_ZN7cutlass13device_kernelIN5flash19enable_sm80_to_sm89INS1_16FlashAttnBwdSm80INS1_25CollectiveMainloopBwdSm80ILi2ELi2EN4cute5tupleIJNS5_1CILi64EEENS7_ILi128EEES8_EEENS_10bfloat16_tEfNS_4arch4Sm80ELb0ELb1ELb1ELb1ELb0ELb0ELb0ELb0ELi2ELi2ELi4ELi2ELb1EEENS1_21CollectiveEpilogueBwdISA_SB_SD_Li256ELb1ELb0ELi2EEENS1_19SingleTileSchedulerILb1ELb0ELb0ELi128EEEEEEEEEvNT_6ParamsE$_ZN4cute12iter_adaptorIPN7cutlass10bfloat16_tENS_8smem_ptrIS3_EEEC2ES3_) ;  /* 0xffffed0000007944 */ /* 0x000fea0003c3ffff */
[----:B-1----:R-:W-:Y:S02]  /*9620*/  MOV R6, R16 ;  /* 0x0000001000067202 */ /* 0x002fe40000000f00 */
[----:B------:R-:W-:-:S04]  /*9630*/  MOV R7, 0x0 ;  /* 0x0000000000077802 */ /* 0x000fc80000000f00 */
[----:B------:R-:W-:Y:S05]  /*9640*/  RET.REL.NODEC R6 `(_ZN7cutlass13device_kernelIN5flash19enable_sm80_to_sm89INS1_16FlashAttnBwdSm80INS1_25CollectiveMainloopBwdSm80ILi2ELi2EN4cute5tupleIJNS5_1CILi64EEENS7_ILi128EEES8_EEENS_10bfloat16_tEfNS_4arch4Sm80ELb0ELb1ELb1ELb1ELb0ELb0ELb0ELb0ELi2ELi2ELi4ELi2ELb1EEENS1_21CollectiveEpilogueBwdISA_SB_SD_Li256ELb1ELb0ELi2EEENS1_19SingleTileSchedulerILb1ELb0ELb0ELi128EEEEEEEEEvNT_6ParamsE) ;  /* 0xffff69b006007950 */ /* 0x000fea0003c3ffff */
        .type           $_ZN7cutlass13device_kernelIN5flash19enable_sm80_to_sm89INS1_16FlashAttnBwdSm80INS1_25CollectiveMainloopBwdSm80ILi2ELi2EN4cute5tupleIJNS5_1CILi64EEENS7_ILi128EEES8_EEENS_10bfloat16_tEfNS_4arch4Sm80ELb0ELb1ELb1ELb1ELb0ELb0ELb0ELb0ELi2ELi2ELi4ELi2ELb1EEENS1_21CollectiveEpilogueBwdISA_SB_SD_Li256ELb1ELb0ELi2EEENS1_19SingleTileSchedulerILb1ELb0ELb0ELi128EEEEEEEEEvNT_6ParamsE$_ZN4cute8smem_ptrIPN7cutlass9uint128_tEECI1NS_12iter_adaptorIS3_S4_EEES3_,@function
        .size           $_ZN7cutlass13device_kernelIN5flash19enable_sm80_to_sm89INS1_16FlashAttnBwdSm80INS1_25CollectiveMainloopBwdSm80ILi2ELi2EN4cute5tupleIJNS5_1CILi64EEENS7_ILi128EEES8_EEENS_10bfloat16_tEfNS_4arch4Sm80ELb0ELb1ELb1ELb1ELb0ELb0ELb0ELb0ELi2ELi2ELi4ELi2ELb1EEENS1_21CollectiveEpilogueBwdISA_SB_SD_Li256ELb1ELb0ELi2EEENS1_19SingleTileSchedulerILb1ELb0ELb0ELi128EEEEEEEEEvNT_6ParamsE$_ZN4cute8smem_ptrIPN7cutlass9uint128_tEECI1NS_12iter_adaptorIS3_S4_EEES3_,($_ZN7cutlass13device_kernelIN5flash19enable_sm80_to_sm89INS1_16FlashAttnBwdSm80INS1_25CollectiveMainloopBwdSm80ILi2ELi2EN4cute5tupleIJNS5_1CILi64EEENS7_ILi128EEES8_EEENS_10bfloat16_tEfNS_4arch4Sm80ELb0ELb1ELb1ELb1ELb0ELb0ELb0ELb0ELi2ELi2ELi4ELi2ELb1EEENS1_21CollectiveEpilogueBwdISA_SB_SD_Li256ELb1ELb0ELi2EEENS1_19SingleTileSchedulerILb1ELb0ELb0ELi128EEEEEEEEEvNT_6ParamsE$_ZN4cute8smem_ptrIPfECI1NS_12iter_adaptorIS1_S2_EEES1_ - $_ZN7cutlass13device_kernelIN5flash19enable_sm80_to_sm89INS1_16FlashAttnBwdSm80INS1_25CollectiveMainloopBwdSm80ILi2ELi2EN4cute5tupleIJNS5_1CILi64EEENS7_ILi128EEES8_EEENS_10bfloat16_tEfNS_4arch4Sm80ELb0ELb1ELb1ELb1ELb0ELb0ELb0ELb0ELi2ELi2ELi4ELi2ELb1EEENS1_21CollectiveEpilogueBwdISA_SB_SD_Li256ELb1ELb0ELi2EEENS1_19SingleTileSchedulerILb1ELb0ELb0ELi128EEEEEEEEEvNT_6ParamsE$_ZN4cute8smem_ptrIPN7cutlass9uint128_tEECI1NS_12iter_adaptorIS3_S4_EEES3_)
$_ZN7cutlass13device_kernelIN5flash19enable_sm80_to_sm89INS1_16FlashAttnBwdSm80INS1_25CollectiveMainloopBwdSm80ILi2ELi2EN4cute5tupleIJNS5_1CILi64EEENS7_ILi128EEES8_EEENS_10bfloat16_tEfNS_4arch4Sm80ELb0ELb1ELb1ELb1ELb0ELb0ELb0ELb0ELi2ELi2ELi4ELi2ELb1EEENS1_21CollectiveEpilogueBwdISA_SB_SD_Li256ELb1ELb0ELi2EEENS1_19SingleTileSchedulerILb1ELb0ELb0ELi128EEEEEEEEEvNT_6ParamsE$_ZN4cute8smem_ptrIPN7cutlass9uint128_tEECI1NS_12iter_adaptorIS3_S4_EEES3_:
[----:B------:R-:W-:Y:S02]  /*9650*/  MOV R16, 0x9670 ;  /* 0x0000967000107802 */ /* 0x000fe40000000f00 */
[----:B------:R-:W-:Y:S05]  /*9660*/  CALL.REL.NOINC `($_ZN7cutlass13device_kernelIN5flash19enable_sm80_to_sm89INS1_16FlashAttnBwdSm80INS1_25CollectiveMainloopBwdSm80ILi2ELi2EN4cute5tupleIJNS5_1CILi64EEENS7_ILi128EEES8_EEENS_10bfloat16_tEfNS_4arch4Sm80ELb0ELb1ELb1ELb1ELb0ELb0ELb0ELb0ELi2ELi2ELi4ELi2ELb1EEENS1_21CollectiveEpilogueBwdISA_SB_SD_Li256ELb1ELb0ELi2EEENS1_19SingleTileSchedulerILb1ELb0ELb0ELi128EEEEEEEEEvNT_6ParamsE$_ZN4cute12iter_adaptorIPN7cutlass9uint128_tENS_8smem_ptrIS3_EEEC2ES3_) ;  /* 0xffffed0000007944 */ /* 0x000fea0003c3ffff */
[----:B------:R-:W-:-:S04]  /*9670*/  MOV R11, 0x0 ;  /* 0x00000000000b7802 */ /* 0x000fc80000000f00 */
[----:B------:R-:W-:Y:S05]  /*9680*/  RET.REL.NODEC R10 `(_ZN7cutlass13device_kernelIN5flash19enable_sm80_to_sm89INS1_16FlashAttnBwdSm80INS1_25CollectiveMainloopBwdSm80ILi2ELi2EN4cute5tupleIJNS5_1CILi64EEENS7_ILi128EEES8_EEENS_10bfloat16_tEfNS_4arch4Sm80ELb0ELb1ELb1ELb1ELb0ELb0ELb0ELb0ELi2ELi2ELi4ELi2ELb1EEENS1_21CollectiveEpilogueBwdISA_SB_SD_Li256ELb1ELb0ELi2EEENS1_19SingleTileSchedulerILb1ELb0ELb0ELi128EEEEEEEEEvNT_6ParamsE) ;  /* 0xffff69700a007950 */ /* 0x000fea0003c3ffff */
        .type           $_ZN7cutlass13device_kernelIN5flash19enable_sm80_to_sm89INS1_16FlashAttnBwdSm80INS1_25CollectiveMainloopBwdSm80ILi2ELi2EN4cute5tupleIJNS5_1CILi64EEENS7_ILi128EEES8_EEENS_10bfloat16_tEfNS_4arch4Sm80ELb0ELb1ELb1ELb1ELb0ELb0ELb0ELb0ELi2ELi2ELi4ELi2ELb1EEENS1_21CollectiveEpilogueBwdISA_SB_SD_Li256ELb1ELb0ELi2EEENS1_19SingleTileSchedulerILb1ELb0ELb0ELi128EEEEEEEEEvNT_6ParamsE$_ZN4cute8smem_ptrIPfECI1NS_12iter_adaptorIS1_S2_EEES1_,@function
        .size           $_ZN7cutlass13device_kernelIN5flash19enable_sm80_to_sm89INS1_16FlashAttnBwdSm80INS1_25CollectiveMainloopBwdSm80ILi2ELi2EN4cute5tupleIJNS5_1CILi64EEENS7_ILi128EEES8_EEENS_10bfloat16_tEfNS_4arch4Sm80ELb0ELb1ELb1ELb1ELb0ELb0ELb0ELb0ELi2ELi2ELi4ELi2ELb1EEENS1_21CollectiveEpilogueBwdISA_SB_SD_Li256ELb1ELb0ELi2EEENS1_19SingleTileSchedulerILb1ELb0ELb0ELi128EEEEEEEEEvNT_6ParamsE$_ZN4cute8smem_ptrIPfECI1NS_12iter_adaptorIS1_S2_EEES1_,($_ZN7cutlass13device_kernelIN5flash19enable_sm80_to_sm89INS1_16FlashAttnBwdSm80INS1_25CollectiveMainloopBwdSm80ILi2ELi2EN4cute5tupleIJNS5_1CILi64EEENS7_ILi128EEES8_EEENS_10bfloat16_tEfNS_4arch4Sm80ELb0ELb1ELb1ELb1ELb0ELb0ELb0ELb0ELi2ELi2ELi4ELi2ELb1EEENS1_21CollectiveEpilogueBwdISA_SB_SD_Li256ELb1ELb0ELi2EEENS1_19SingleTileSchedulerILb1ELb0ELb0ELi128EEEEEEEEEvNT_6ParamsE$_ZN73_INTERNAL_24fd9406_37_flash_bwd_hdim64_bf16_softcap_sm80_cu_3fbc093a_291824__cvta_generic_to_sharedEPKv - $_ZN7cutlass13device_kernelIN5flash19enable_sm80_to_sm89INS1_16FlashAttnBwdSm80INS1_25CollectiveMainloopBwdSm80ILi2ELi2EN4cute5tupleIJNS5_1CILi64EEENS7_ILi128EEES8_EEENS_10bfloat16_tEfNS_4arch4Sm80ELb0ELb1ELb1ELb1ELb0ELb0ELb0ELb0ELi2ELi2ELi4ELi2ELb1EEENS1_21CollectiveEpilogueBwdISA_SB_SD_Li256ELb1ELb0ELi2EEENS1_19SingleTileSchedulerILb1ELb0ELb0ELi128EEEEEEEEEvNT_6ParamsE$_ZN4cute8smem_ptrIPfECI1NS_12iter_adaptorIS1_S2_EEES1_)
$_ZN7cutlass13device_kernelIN5flash19enable_sm80_to_sm89INS1_16FlashAttnBwdSm80INS1_25CollectiveMainloopBwdSm80ILi2ELi2EN4cute5tupleIJNS5_1CILi64EEENS7_ILi128EEES8_EEENS_10bfloat16_tEfNS_4arch4Sm80ELb0ELb1ELb1ELb1ELb0ELb0ELb0ELb0ELi2ELi2ELi4ELi2ELb1EEENS1_21CollectiveEpilogueBwdISA_SB_SD_Li256ELb1ELb0ELi2EEENS1_19SingleTileSchedulerILb1ELb0ELb0ELi128EEEEEEEEEvNT_6ParamsE$_ZN4cute8smem_ptrIPfECI1NS_12iter_adaptorIS1_S2_EEES1_:
[----:B------:R-:W-:Y:S02]  /*9690*/  MOV R18, 0x96b0 ;  /* 0x000096b000127802 */ /* 0x000fe40000000f00 */
[----:B------:R-:W-:Y:S05]  /*96a0*/  CALL.REL.NOINC `($_ZN7cutlass13device_kernelIN5flash19enable_sm80_to_sm89INS1_16FlashAttnBwdSm80INS1_25CollectiveMainloopBwdSm80ILi2ELi2EN4cute5tupleIJNS5_1CILi64EEENS7_ILi128EEES8_EEENS_10bfloat16_tEfNS_4arch4Sm80ELb0ELb1ELb1ELb1ELb0ELb0ELb0ELb0ELi2ELi2ELi4ELi2ELb1EEENS1_21CollectiveEpilogueBwdISA_SB_SD_Li256ELb1ELb0ELi2EEENS1_19SingleTileSchedulerILb1ELb0ELb0ELi128EEEEEEEEEvNT_6ParamsE$_ZN4cute12iter_adaptorIPfNS_8smem_ptrIS1_EEEC2ES1_) ;  /* 0xffffed1000007944 */ /* 0x000fea0003c3ffff */
[----:B------:R-:W-:-:S04]  /*96b0*/  MOV R17, 0x0 ;  /* 0x0000000000117802 */ /* 0x000fc80000000f00 */
[----:B------:R-:W-:Y:S05]  /*96c0*/  RET.REL.NODEC R16 `(_ZN7cutlass13device_kernelIN5flash19enable_sm80_to_sm89INS1_16FlashAttnBwdSm80INS1_25CollectiveMainloopBwdSm80ILi2ELi2EN4cute5tupleIJNS5_1CILi64EEENS7_ILi128EEES8_EEENS_10bfloat16_tEfNS_4arch4Sm80ELb0ELb1ELb1ELb1ELb0ELb0ELb0ELb0ELi2ELi2ELi4ELi2ELb1EEENS1_21CollectiveEpilogueBwdISA_SB_SD_Li256ELb1ELb0ELi2EEENS1_19SingleTileSchedulerILb1ELb0ELb0ELi128EEEEEEEEEvNT_6ParamsE) ;  /* 0xffff693010007950 */ /* 0x000fea0003c3ffff */
        .type           $_ZN7cutlass13device_kernelIN5flash19enable_sm80_to_sm89INS1_16FlashAttnBwdSm80INS1_25CollectiveMainloopBwdSm80ILi2ELi2EN4cute5tupleIJNS5_1CILi64EEENS7_ILi128EEES8_EEENS_10bfloat16_tEfNS_4arch4Sm80ELb0ELb1ELb1ELb1ELb0ELb0ELb0ELb0ELi2ELi2ELi4ELi2ELb1EEENS1_21CollectiveEpilogueBwdISA_SB_SD_Li256ELb1ELb0ELi2EEENS1_19SingleTileSchedulerILb1ELb0ELb0ELi128EEEEEEEEEvNT_6ParamsE$_ZN73_INTERNAL_24fd9406_37_flash_bwd_hdim64_bf16_softcap_sm80_cu_3fbc093a_291824__cvta_generic_to_sharedEPKv,@function
        .size           $_ZN7cutlass13device_kernelIN5flash19enable_sm80_to_sm89INS1_16FlashAttnBwdSm80INS1_25CollectiveMainloopBwdSm80ILi2ELi2EN4cute5tupleIJNS5_1CILi64EEENS7_ILi128EEES8_EEENS_10bfloat16_tEfNS_4arch4Sm80ELb0ELb1ELb1ELb1ELb0ELb0ELb0ELb0ELi2ELi2ELi4ELi2ELb1EEENS1_21CollectiveEpilogueBwdISA_SB_SD_Li256ELb1ELb0ELi2EEENS1_19SingleTileSchedulerILb1ELb0ELb0ELi128EEEEEEEEEvNT_6ParamsE$_ZN73_INTERNAL_24fd9406_37_flash_bwd_hdim64_bf16_softcap_sm80_cu_3fbc093a_291824__cvta_generic_to_sharedEPKv,($_ZN7cutlass13device_kernelIN5flash19enable_sm80_to_sm89INS1_16FlashAttnBwdSm80INS1_25CollectiveMainloopBwdSm80ILi2ELi2EN4cute5tupleIJNS5_1CILi64EEENS7_ILi128EEES8_EEENS_10bfloat16_tEfNS_4arch4Sm80ELb0ELb1ELb1ELb1ELb0ELb0ELb0ELb0ELi2ELi2ELi4ELi2ELb1EEENS1_21CollectiveEpilogueBwdISA_SB_SD_Li256ELb1ELb0ELi2EEENS1_19SingleTileSchedulerILb1ELb0ELb0ELi128EEEEEEEEEvNT_6ParamsE$_ZZN4cute12filter_tupleINS_5tupleIJNS_10UnderscoreES2_S2_iEEENS1_IJNS1_IJNS_1CILi1EEENS4_ILi0EEEEEElS6_lEEEZNS_5sliceIS3_S8_EEDaRKT_RKT0_EUlRKT_RKT0_E_EEDaSC_SF_OT1_ENKUlDpSI_E_clIJNS1_IJS7_EEENS1_IJlEEENS1_IJS6_EEENS1_IJEEEEEEDaSP_ - $_ZN7cutlass13device_kernelIN5flash19enable_sm80_to_sm89INS1_16FlashAttnBwdSm80INS1_25CollectiveMainloopBwdSm80ILi2ELi2EN4cute5tupleIJNS5_1CILi64EEENS7_ILi128EEES8_EEENS_10bfloat16_tEfNS_4arch4Sm80ELb0ELb1ELb1ELb1ELb0ELb0ELb0ELb0ELi2ELi2ELi4ELi2ELb1EEENS1_21CollectiveEpilogueBwdISA_SB_SD_Li256ELb1ELb0ELi2EEENS1_19SingleTileSchedulerILb1ELb0ELb0ELi128EEEEEEEEEvNT_6ParamsE$_ZN73_INTERNAL_24fd9406_37_flash_bwd_hdim64_bf16_softcap_sm80_cu_3fbc093a_291824__cvta_generic_to_sharedEPKv)
$_ZN7cutlass13device_kernelIN5flash19enable_sm80_to_sm89INS1_16FlashAttnBwdSm80INS1_25CollectiveMainloopBwdSm80ILi2ELi2EN4cute5tupleIJNS5_1CILi64EEENS7_ILi128EEES8_EEENS_10bfloat16_tEfNS_4arch4Sm80ELb0ELb1ELb1ELb1ELb0ELb0ELb0ELb0ELi2ELi2ELi4ELi2ELb1EEENS1_21CollectiveEpilogueBwdISA_SB_SD_Li256ELb1ELb0ELi2EEENS1_19SingleTileSchedulerILb1ELb0ELb0ELi128EEEEEEEEEvNT_6ParamsE$_ZN73_INTERNAL_24fd9406_37_flash_bwd_hdim64_bf16_softcap_sm80_cu_3fbc093a_291824__cvta_generic_to_sharedEPKv:
[----:B------:R-:W-:Y:S02]  /*96d0*/  MOV R9, 0x0 ;  /* 0x0000000000097802 */ /* 0x000fe40000000f00 */
[----:B------:R-:W-:Y:S02]  /*96e0*/  IADD3 R6, R6, -c[0x0][0x18], RZ ;  /* 0x8000060006067a10 */ /* 0x000fe40007ffe0ff */
[----:B------:R-:W-:Y:S05]  /*96f0*/  RET.REL.NODEC R8 `(_ZN7cutlass13device_kernelIN5flash19enable_sm80_to_sm89INS1_16FlashAttnBwdSm80INS1_25CollectiveMainloopBwdSm80ILi2ELi2EN4cute5tupleIJNS5_1CILi64EEENS7_ILi128EEES8_EEENS_10bfloat16_tEfNS_4arch4Sm80ELb0ELb1ELb1ELb1ELb0ELb0ELb0ELb0ELi2ELi2ELi4ELi2ELb1EEENS1_21CollectiveEpilogueBwdISA_SB_SD_Li256ELb1ELb0ELi2EEENS1_19SingleTileSchedulerILb1ELb0ELb0ELi128EEEEEEEEEvNT_6ParamsE) ;  /* 0xffff690008007950 */ /* 0x000fea0003c3ffff */
        .type           $_ZN7cutlass13device_kernelIN5flash19enable_sm80_to_sm89INS1_16FlashAttnBwdSm80INS1_25CollectiveMainloopBwdSm80ILi2ELi2EN4cute5tupleIJNS5_1CILi64EEENS7_ILi128EEES8_EEENS_10bfloat16_tEfNS_4arch4Sm80ELb0ELb1ELb1ELb1ELb0ELb0ELb0ELb0ELi2ELi2ELi4ELi2ELb1EEENS1_21CollectiveEpilogueBwdISA_SB_SD_Li256ELb1ELb0ELi2EEENS1_19SingleTileSchedulerILb1ELb0ELb0ELi128EEEEEEEEEvNT_6ParamsE$_ZZN4cute12filter_tupleINS_5tupleIJNS_10UnderscoreES2_S2_iEEENS1_IJNS1_IJNS_1CILi1EEENS4_ILi0EEEEEElS6_lEEEZNS_5sliceIS3_S8_EEDaRKT_RKT0_EUlRKT_RKT0_E_EEDaSC_SF_OT1_ENKUlDpSI_E_clIJNS1_IJS7_EEENS1_IJlEEENS1_IJS6_EEENS1_IJEEEEEEDaSP_,@function
        .size           $_ZN7cutlass13device_kernelIN5flash19enable_sm80_to_sm89INS1_16FlashAttnBwdSm80INS1_25CollectiveMainloopBwdSm80ILi2ELi2EN4cute5tupleIJNS5_1CILi64EEENS7_ILi128EEES8_EEENS_10bfloat16_tEfNS_4arch4Sm80ELb0ELb1ELb1ELb1ELb0ELb0ELb0ELb0ELi2ELi2ELi4ELi2ELb1EEENS1_21CollectiveEpilogueBwdISA_SB_SD_Li256ELb1ELb0ELi2EEENS1_19SingleTileSchedulerILb1ELb0ELb0ELi128EEEEEEEEEvNT_6ParamsE$_ZZN4cute12filter_tupleINS_5tupleIJNS_10UnderscoreES2_S2_iEEENS1_IJNS1_IJNS_1CILi1EEENS4_ILi0EEEEEElS6_lEEEZNS_5sliceIS3_S8_EEDaRKT_RKT0_EUlRKT_RKT0_E_EEDaSC_SF_OT1_ENKUlDpSI_E_clIJNS1_IJS7_EEENS1_IJlEEENS1_IJS6_EEENS1_IJEEEEEEDaSP_,($_ZN7cutlass13device_kernelIN5flash19enable_sm80_to_sm89INS1_16FlashAttnBwdSm80INS1_25CollectiveMainloopBwdSm80ILi2ELi2EN4cute5tupleIJNS5_1CILi64EEENS7_ILi128EEES8_EEENS_10bfloat16_tEfNS_4arch4Sm80ELb0ELb1ELb1ELb1ELb0ELb0ELb0ELb0ELi2ELi2ELi4ELi2ELb1EEENS1_21CollectiveEpilogueBwdISA_SB_SD_Li256ELb1ELb0ELi2EEENS1_19SingleTileSchedulerILb1ELb0ELb0ELi128EEEEEEEEEvNT_6ParamsE$_ZZN4cute14transform_leafINS_15ArithmeticTupleIJNS1_IJiiEEEiiiEEENS_8identityEEEDaRKT_OT0_ENKUlRKT_E_clIS2_EEDaSC_ - $_ZN7cutlass13device_kernelIN5flash19enable_sm80_to_sm89INS1_16FlashAttnBwdSm80INS1_25CollectiveMainloopBwdSm80ILi2ELi2EN4cute5tupleIJNS5_1CILi64EEENS7_ILi128EEES8_EEENS_10bfloat16_tEfNS_4arch4Sm80ELb0ELb1ELb1ELb1ELb0ELb0ELb0ELb0ELi2ELi2ELi4ELi2ELb1EEENS1_21CollectiveEpilogueBwdISA_SB_SD_Li256ELb1ELb0ELi2EEENS1_19SingleTileSchedulerILb1ELb0ELb0ELi128EEEEEEEEEvNT_6ParamsE$_ZZN4cute12filter_tupleINS_5tupleIJNS_10UnderscoreES2_S2_iEEENS1_IJNS1_IJNS_1CILi1EEENS4_ILi0EEEEEElS6_lEEEZNS_5sliceIS3_S8_EEDaRKT_RKT0_EUlRKT_RKT0_E_EEDaSC_SF_OT1_ENKUlDpSI_E_clIJNS1_IJS7_EEENS1_IJlEEENS1_IJS6_EEENS1_IJEEEEEEDaSP_)
$_ZN7cutlass13device_kernelIN5flash19enable_sm80_to_sm89INS1_16FlashAttnBwdSm80INS1_25CollectiveMainloopBwdSm80ILi2ELi2EN4cute5tupleIJNS5_1CILi64EEENS7_ILi128EEES8_EEENS_10bfloat16_tEfNS_4arch4Sm80ELb0ELb1ELb1ELb1ELb0ELb0ELb0ELb0ELi2ELi2ELi4ELi2ELb1EEENS1_21CollectiveEpilogueBwdISA_SB_SD_Li256ELb1ELb0ELi2EEENS1_19SingleTileSchedulerILb1ELb0ELb0ELi128EEEEEEEEEvNT_6ParamsE$_ZZN4cute12filter_tupleINS_5tupleIJNS_10UnderscoreES2_S2_iEEENS1_IJNS1_IJNS_1CILi1EEENS4_ILi0EEEEEElS6_lEEEZNS_5sliceIS3_S8_EEDaRKT_RKT0_EUlRKT_RKT0_E_EEDaSC_SF_OT1_ENKUlDpSI_E_clIJNS1_IJS7_EEENS1_IJlEEENS1_IJS6_EEENS1_IJEEEEEEDaSP_:
[----:B------:R-:W-:Y:S02]  /*9700*/  IADD3 R7, R1, 0x188, RZ ;  /* 0x0000018801077810 */ /* 0x000fe40007ffe0ff */
[----:B------:R-:W-:Y:S02]  /*9710*/  MOV R10, 0x9740 ;  /* 0x00009740000a7802 */ /* 0x000fe40000000f00 */
[----:B------:R-:W-:Y:S02]  /*9720*/  IADD3 R7, R7, c[0x0][0x20], RZ ;  /* 0x0000080007077a10 */ /* 0x000fe40007ffe0ff */
[----:B------:R-:W-:Y:S05]  /*9730*/  CALL.REL.NOINC `($_ZN7cutlass13device_kernelIN5flash19enable_sm80_to_sm89INS1_16FlashAttnBwdSm80INS1_25CollectiveMainloopBwdSm80ILi2ELi2EN4cute5tupleIJNS5_1CILi64EEENS7_ILi128EEES8_EEENS_10bfloat16_tEfNS_4arch4Sm80ELb0ELb1ELb1ELb1ELb0ELb0ELb0ELb0ELi2ELi2ELi4ELi2ELb1EEENS1_21CollectiveEpilogueBwdISA_SB_SD_Li256ELb1ELb0ELi2EEENS1_19SingleTileSchedulerILb1ELb0ELb0ELi128EEEEEEEEEvNT_6ParamsE$_ZN4cute3eso3ESOILb1ELb0EJNS_5tupleIJNS_1CILi1EEENS3_ILi0EEEEEElS5_EEC2ERKS6_RKlRKS5_) ;  /* 0xfffff66000007944 */ /* 0x000fea0003c3ffff */
[----:B-1----:R1:W5:Y:S01]  /*9740*/  LDL.64 R6, [R1+0x188] ;  /* 0x0001880001067983 */ /* 0x0023620000100a00 */
[----:B------:R-:W-:-:S04]  /*9750*/  MOV R9, 0x0 ;  /* 0x0000000000097802 */ /* 0x000fc80000000f00 */
[----:B------:R-:W-:Y:S05]  /*9760*/  RET.REL.NODEC R8 `(_ZN7cutlass13device_kernelIN5flash19enable_sm80_to_sm89INS1_16FlashAttnBwdSm80INS1_25CollectiveMainloopBwdSm80ILi2ELi2EN4cute5tupleIJNS5_1CILi64EEENS7_ILi128EEES8_EEENS_10bfloat16_tEfNS_4arch4Sm80ELb0ELb1ELb1ELb1ELb0ELb0ELb0ELb0ELi2ELi2ELi4ELi2ELb1EEENS1_21CollectiveEpilogueBwdISA_SB_SD_Li256ELb1ELb0ELi2EEENS1_19SingleTileSchedulerILb1ELb0ELb0ELi128EEEEEEEEEvNT_6ParamsE) ;  /* 0xffff689008007950 */ /* 0x000fea0003c3ffff */
        .type           $_ZN7cutlass13device_kernelIN5flash19enable_sm80_to_sm89INS1_16FlashAttnBwdSm80INS1_25CollectiveMainloopBwdSm80ILi2ELi2EN4cute5tupleIJNS5_1CILi64EEENS7_ILi128EEES8_EEENS_10bfloat16_tEfNS_4arch4Sm80ELb0ELb1ELb1ELb1ELb0ELb0ELb0ELb0ELi2ELi2ELi4ELi2ELb1EEENS1_21CollectiveEpilogueBwdISA_SB_SD_Li256ELb1ELb0ELi2EEENS1_19SingleTileSchedulerILb1ELb0ELb0ELi128EEEEEEEEEvNT_6ParamsE$_ZZN4cute14transform_leafINS_15ArithmeticTupleIJNS1_IJiiEEEiiiEEENS_8identityEEEDaRKT_OT0_ENKUlRKT_E_clIS2_EEDaSC_,@function
        .size           $_ZN7cutlass13device_kernelIN5flash19enable_sm80_to_sm89INS1_16FlashAttnBwdSm80INS1_25CollectiveMainloopBwdSm80ILi2ELi2EN4cute5tupleIJNS5_1CILi64EEENS7_ILi128EEES8_EEENS_10bfloat16_tEfNS_4arch4Sm80ELb0ELb1ELb1ELb1ELb0ELb0ELb0ELb0ELi2ELi2ELi4ELi2ELb1EEENS1_21CollectiveEpilogueBwdISA_SB_SD_Li256ELb1ELb0ELi2EEENS1_19SingleTileSchedulerILb1ELb0ELb0ELi128EEEEEEEEEvNT_6ParamsE$_ZZN4cute14transform_leafINS_15ArithmeticTupleIJNS1_IJiiEEEiiiEEENS_8identityEEEDaRKT_OT0_ENKUlRKT_E_clIS2_EEDaSC_,($_ZN7cutlass13device_kernelIN5flash19enable_sm80_to_sm89INS1_16FlashAttnBwdSm80INS1_25CollectiveMainloopBwdSm80ILi2ELi2EN4cute5tupleIJNS5_1CILi64EEENS7_ILi128EEES8_EEENS_10bfloat16_tEfNS_4arch4Sm80ELb0ELb1ELb1ELb1ELb0ELb0ELb0ELb0ELi2ELi2ELi4ELi2ELb1EEENS1_21CollectiveEpilogueBwdISA_SB_SD_Li256ELb1ELb0ELi2EEENS1_19SingleTileSchedulerILb1ELb0ELb0ELi128EEEEEEEEEvNT_6ParamsE$_ZZN4cute14transform_leafINS_15ArithmeticTupleIJNS1_IJiiEEEiiiEEENS_8identityEEEDaRKT_OT0_ENKUlRKT_E_clIiEEDaSC_ - $_ZN7cutlass13device_kernelIN5flash19enable_sm80_to_sm89INS1_16FlashAttnBwdSm80INS1_25CollectiveMainloopBwdSm80ILi2ELi2EN4cute5tupleIJNS5_1CILi64EEENS7_ILi128EEES8_EEENS_10bfloat16_tEfNS_4arch4Sm80ELb0ELb1ELb1ELb1ELb0ELb0ELb0ELb0ELi2ELi2ELi4ELi2ELb1EEENS1_21CollectiveEpilogueBwdISA_SB_SD_Li256ELb1ELb0ELi2EEENS1_19SingleTileSchedulerILb1ELb0ELb0ELi128EEEEEEEEEvNT_6ParamsE$_ZZN4cute14transform_leafINS_15ArithmeticTupleIJNS1_IJiiEEEiiiEEENS_8identityEEEDaRKT_OT0_ENKUlRKT_E_clIS2_EEDaSC_)
$_ZN7cutlass13device_kernelIN5flash19enable_sm80_to_sm89INS1_16FlashAttnBwdSm80INS1_25CollectiveMainloopBwdSm80ILi2ELi2EN4cute5tupleIJNS5_1CILi64EEENS7_ILi128EEES8_EEENS_10bfloat16_tEfNS_4arch4Sm80ELb0ELb1ELb1ELb1ELb0ELb0ELb0ELb0ELi2ELi2ELi4ELi2ELb1EEENS1_21CollectiveEpilogueBwdISA_SB_SD_Li256ELb1ELb0ELi2EEENS1_19SingleTileSchedulerILb1ELb0ELb0ELi128EEEEEEEEEvNT_6ParamsE$_ZZN4cute14transform_leafINS_15ArithmeticTupleIJNS1_IJiiEEEiiiEEENS_8identityEEEDaRKT_OT0_ENKUlRKT_E_clIS2_EEDaSC_:
[----:B------:R-:W-:-:S05]  /*9770*/  IADD3 R9, R13, -c[0x0][0x20], RZ ;  /* 0x800008000d097a10 */ /* 0x000fca0007ffe0ff */
[----:B------:R1:W5:Y:S01]  /*9780*/  LDL R7, [R9] ;  /* 0x0000000009077983 */ /* 0x0003620000100800 */
[----:B------:R-:W-:-:S03]  /*9790*/  MOV R8, 0x97b0 ;  /* 0x000097b000087802 */ /* 0x000fc60000000f00 */
[----:B-1---5:R-:W-:Y:S05]  /*97a0*/  CALL.REL.NOINC `($_ZN7cutlass13device_kernelIN5flash19enable_sm80_to_sm89INS1_16FlashAttnBwdSm80INS1_25CollectiveMainloopBwdSm80ILi2ELi2EN4cute5tupleIJNS5_1CILi64EEENS7_ILi128EEES8_EEENS_10bfloat16_tEfNS_4arch4Sm80ELb0ELb1ELb1ELb1ELb0ELb0ELb0ELb0ELi2ELi2ELi4ELi2ELb1EEENS1_21CollectiveEpilogueBwdISA_SB_SD_Li256ELb1ELb0ELi2EEENS1_19SingleTileSchedulerILb1ELb0ELb0ELi128EEEEEEEEEvNT_6ParamsE$_ZZN4cute14transform_leafINS_15ArithmeticTupleIJiiEEERNS_8identityEEEDaRKT_OT0_ENKUlRKT_E_clIiEEDaSC_) ;  /* 0x000000f000007944 */ /* 0x022fea0003c00000 */
[----:B------:R1:W5:Y:S01]  /*97b0*/  LDL R7, [R9+0x4] ;  /* 0x0000040009077983 */ /* 0x0003620000100800 */
[----:B------:R-:W-:Y:S01]  /*97c0*/  IADD3 R6, R1, 0x19c, RZ ;  /* 0x0000019c01067810 */ /* 0x000fe20007ffe0ff */
[----:B------:R-:W-:Y:S01]  /*97d0*/  IMAD.MOV.U32 R16, RZ, RZ, R10 ;  /* 0x000000ffff107224 */ /* 0x000fe200078e000a */
[----:B------:R-:W-:Y:S02]  /*97e0*/  MOV R8, 0x9810 ;  /* 0x0000981000087802 */ /* 0x000fe40000000f00 */
[----:B------:R-:W-:Y:S02]  /*97f0*/  IADD3 R6, R6, c[0x0][0x20], RZ ;  /* 0x0000080006067a10 */ /* 0x000fe40007ffe0ff */
[----:B-1---5:R-:W-:Y:S05]  /*9800*/  CALL.REL.NOINC `($_ZN7cutlass13device_kernelIN5flash19enable_sm80_to_sm89INS1_16FlashAttnBwdSm80INS1_25CollectiveMainloopBwdSm80ILi2ELi2EN4cute5tupleIJNS5_1CILi64EEENS7_ILi128EEES8_EEENS_10bfloat16_tEfNS_4arch4Sm80ELb0ELb1ELb1ELb1ELb0ELb0ELb0ELb0ELi2ELi2ELi4ELi2ELb1EEENS1_21CollectiveEpilogueBwdISA_SB_SD_Li256ELb1ELb0ELi2EEENS1_19SingleTileSchedulerILb1ELb0ELb0ELi128EEEEEEEEEvNT_6ParamsE$_ZZN4cute14transform_leafINS_15ArithmeticTupleIJiiEEERNS_8identityEEEDaRKT_OT0_ENKUlRKT_E_clIiEEDaSC_) ;  /* 0x0000009000007944 */ /* 0x022fea0003c00000 */
[----:B------:R1:W-:Y:S01]  /*9810*/  STL [R1+0x19c], R10 ;  /* 0x00019c0a01007387 */ /* 0x0003e20000100800 */
[----:B------:R-:W-:-:S03]  /*9820*/  MOV R8, 0x9840 ;  /* 0x0000984000087802 */ /* 0x000fc60000000f00 */
[----:B-1----:R-:W-:Y:S05]  /*9830*/  CALL.REL.NOINC `($_ZN7cutlass13device_kernelIN5flash19enable_sm80_to_sm89INS1_16FlashAttnBwdSm80INS1_25CollectiveMainloopBwdSm80ILi2ELi2EN4cute5tupleIJNS5_1CILi64EEENS7_ILi128EEES8_EEENS_10bfloat16_tEfNS_4arch4Sm80ELb0ELb1ELb1ELb1ELb0ELb0ELb0ELb0ELi2ELi2ELi4ELi2ELb1EEENS1_21CollectiveEpilogueBwdISA_SB_SD_Li256ELb1ELb0ELi2EEENS1_19SingleTileSchedulerILb1ELb0ELb0ELi128EEEEEEEEEvNT_6ParamsE$_ZZN4cute9transformINS_15ArithmeticTupleIJiiEEEZNS_14transform_leafIS2_RNS_8identityEEEDaRKT_OT0_EUlRKT_E_EEDaS8_SA_ENKUlDpSD_E_clIJiiEEEDaSF_) ;  /* 0x00001df000007944 */ /* 0x002fea0003c00000 */
[----:B------:R-:W-:Y:S02]  /*9840*/  MOV R8, R18 ;  /* 0x0000001200087202 */ /* 0x000fe40000000f00 */
[----:B------:R-:W-:-:S04]  /*9850*/  MOV R9, 0x0 ;  /* 0x0000000000097802 */ /* 0x000fc80000000f00 */
[----:B------:R-:W-:Y:S05]  /*9860*/  RET.REL.NODEC R8 `(_ZN7cutlass13device_kernelIN5flash19enable_sm80_to_sm89INS1_16FlashAttnBwdSm80INS1_25CollectiveMainloopBwdSm80ILi2ELi2EN4cute5tupleIJNS5_1CILi64EEENS7_ILi128EEES8_EEENS_10bfloat16_tEfNS_4arch4Sm80ELb0ELb1ELb1ELb1ELb0ELb0ELb0ELb0ELi2ELi2ELi4ELi2ELb1EEENS1_21CollectiveEpilogueBwdISA_SB_SD_Li256ELb1ELb0ELi2EEENS1_19SingleTileSchedulerILb1ELb0ELb0ELi128EEEEEEEEEvNT_6ParamsE) ;  /* 0xffff679008007950 */ /* 0x000fea0003c3ffff */
        .type           $_ZN7cutlass13device_kernelIN5flash19enable_sm80_to_sm89INS1_16FlashAttnBwdSm80INS1_25CollectiveMainloopBwdSm80ILi2ELi2EN4cute5tupleIJNS5_1CILi64EEENS7_ILi128EEES8_EEENS_10bfloat16_tEfNS_4arch4Sm80ELb0ELb1ELb1ELb1ELb0ELb0ELb0ELb0ELi2ELi2ELi4ELi2ELb1EEENS1_21CollectiveEpilogueBwdISA_SB_SD_Li256ELb1ELb0ELi2EEENS1_19SingleTileSchedulerILb1ELb0ELb0ELi128EEEEEEEEEvNT_6ParamsE$_ZZN4cute14transform_leafINS_15ArithmeticTupleIJNS1_IJiiEEEiiiEEENS_8identityEEEDaRKT_OT0_ENKUlRKT_E_clIiEEDaSC_,@function
        .size           $_ZN7cutlass13device_kernelIN5flash19enable_sm80_to_sm89INS1_16FlashAttnBwdSm80INS1_25CollectiveMainloopBwdSm80ILi2ELi2EN4cute5tupleIJNS5_1CILi64EEENS7_ILi128EEES8_EEENS_10bfloat16_tEfNS_4arch4Sm80ELb0ELb1ELb1ELb1ELb0ELb0ELb0ELb0ELi2ELi2ELi4ELi2ELb1EEENS1_21CollectiveEpilogueBwdISA_SB_SD_Li256ELb1ELb0ELi2EEENS1_19SingleTileSchedulerILb1ELb0ELb0ELi128EEEEEEEEEvNT_6ParamsE$_ZZN4cute14transform_leafINS_15ArithmeticTupleIJNS1_IJiiEEEiiiEEENS_8identityEEEDaRKT_OT0_ENKUlRKT_E_clIiEEDaSC_,($_ZN7cutlass13device_kernelIN5flash19enable_sm80_to_sm89INS1_16FlashAttnBwdSm80INS1_25CollectiveMainloopBwdSm80ILi2ELi2EN4cute5tupleIJNS5_1CILi64EEENS7_ILi128EEES8_EEENS_10bfloat16_tEfNS_4arch4Sm80ELb0ELb1ELb1ELb1ELb0ELb0ELb0ELb0ELi2ELi2ELi4ELi2ELb1EEENS1_21CollectiveEpilogueBwdISA_SB_SD_Li256ELb1ELb0ELi2EEENS1_19SingleTileSchedulerILb1ELb0ELb0ELi128EEEEEEEEEvNT_6ParamsE$_ZZN4cute14transform_leafINS_15ArithmeticTupleIJiiEEERNS_8identityEEEDaRKT_OT0_ENKUlRKT_E_clIiEEDaSC_ - $_ZN7cutlass13device_kernelIN5flash19enable_sm80_to_sm89INS1_16FlashAttnBwdSm80INS1_25CollectiveMainloopBwdSm80ILi2ELi2EN4cute5tupleIJNS5_1CILi64EEENS7_ILi128EEES8_EEENS_10bfloat16_tEfNS_4arch4Sm80ELb0ELb1ELb1ELb1ELb0ELb0ELb0ELb0ELi2ELi2ELi4ELi2ELb1EEENS1_21CollectiveEpilogueBwdISA_SB_SD_Li256ELb1ELb0ELi2EEENS1_19SingleTileSchedulerILb1ELb0ELb0ELi128EEEEEEEEEvNT_6ParamsE$_ZZN4cute14transform_leafINS_15ArithmeticTupleIJNS1_IJiiEEEiiiEEENS_8identityEEEDaRKT_OT0_ENKUlRKT_E_clIiEEDaSC_)
$_ZN7cutlass13device_kernelIN5flash19enable_sm80_to_sm89INS1_16FlashAttnBwdSm80INS1_25CollectiveMainloopBwdSm80ILi2ELi2EN4cute5tupleIJNS5_1CILi64EEENS7_ILi128EEES8_EEENS_10bfloat16_tEfNS_4arch4Sm80ELb0ELb1ELb1ELb1ELb0ELb0ELb0ELb0ELi2ELi2ELi4ELi2ELb1EEENS1_21CollectiveEpilogueBwdISA_SB_SD_Li256ELb1ELb0ELi2EEENS1_19SingleTileSchedulerILb1ELb0ELb0ELi128EEEEEEEEEvNT_6ParamsE$_ZZN4cute14transform_leafINS_15ArithmeticTupleIJNS1_IJiiEEEiiiEEENS_8identityEEEDaRKT_OT0_ENKUlRKT_E_clIiEEDaSC_:
[----:B------:R-:W-:Y:S02]  /*9870*/  MOV R10, R9 ;  /* 0x00000009000a7202 */ /* 0x000fe40000000f00 */
[----:B------:R-:W-:-:S04]  /*9880*/  MOV R9, 0x0 ;  /* 0x0000000000097802 */ /* 0x000fc80000000f00 */
[----:B------:R-:W-:Y:S05]  /*9890*/  RET.REL.NODEC R8 `(_ZN7cutlass13device_kernelIN5flash19enable_sm80_to_sm89INS1_16FlashAttnBwdSm80INS1_25CollectiveMainloopBwdSm80ILi2ELi2EN4cute5tupleIJNS5_1CILi64EEENS7_ILi128EEES8_EEENS_10bfloat16_tEfNS_4arch4Sm80ELb0ELb1ELb1ELb1ELb0ELb0ELb0ELb0ELi2ELi2ELi4ELi2ELb1EEENS1_21CollectiveEpilogueBwdISA_SB_SD_Li256ELb1ELb0ELi2EEENS1_19SingleTileSchedulerILb1ELb0ELb0ELi128EEEEEEEEEvNT_6ParamsE) ;  /* 0xffff676008007950 */ /* 0x000fea0003c3ffff */
        .type           $_ZN7cutlass13device_kernelIN5flash19enable_sm80_to_sm89INS1_16FlashAttnBwdSm80INS1_25CollectiveMainloopBwdSm80ILi2ELi2EN4cute5tupleIJNS5_1CILi64EEENS7_ILi128EEES8_EEENS_10bfloat16_tEfNS_4arch4Sm80ELb0ELb1ELb1ELb1ELb0ELb0ELb0ELb0ELi2ELi2ELi4ELi2ELb1EEENS1_21CollectiveEpilogueBwdISA_SB_SD_Li256ELb1ELb0ELi2EEENS1_19SingleTileSchedulerILb1ELb0ELb0ELi128EEEEEEEEEvNT_6ParamsE$_ZZN4cute14transform_leafINS_15ArithmeticTupleIJiiEEERNS_8identityEEEDaRKT_OT0_ENKUlRKT_E_clIiEEDaSC_,@function
        .size           $_ZN7cutlass13device_kernelIN5flash19enable_sm80_to_sm89INS1_16FlashAttnBwdSm80INS1_25CollectiveMainloopBwdSm80ILi2ELi2EN4cute5tupleIJNS5_1CILi64EEENS7_ILi128EEES8_EEENS_10bfloat16_tEfNS_4arch4Sm80ELb0ELb1ELb1ELb1ELb0ELb0ELb0ELb0ELi2ELi2ELi4ELi2ELb1EEENS1_21CollectiveEpilogueBwdISA_SB_SD_Li256ELb1ELb0ELi2EEENS1_19SingleTileSchedulerILb1ELb0ELb0ELi128EEEEEEEEEvNT_6ParamsE$_ZZN4cute14transform_leafINS_15ArithmeticTupleIJiiEEERNS_8identityEEEDaRKT_OT0_ENKUlRKT_E_clIiEEDaSC_,($_ZN7cutlass13device_kernelIN5flash19enable_sm80_to_sm89INS1_16FlashAttnBwdSm80INS1_25CollectiveMainloopBwdSm80ILi2ELi2EN4cute5tupleIJNS5_1CILi64EEENS7_ILi128EEES8_EEENS_10bfloat16_tEfNS_4arch4Sm80ELb0ELb1ELb1ELb1ELb0ELb0ELb0ELb0ELi2ELi2ELi4ELi2ELb1EEENS1_21CollectiveEpilogueBwdISA_SB_SD_Li256ELb1ELb0ELi2EEENS1_19SingleTileSchedulerILb1ELb0ELb0ELi128EEEEEEEEEvNT_6ParamsE$_ZZN4cute19as_arithmetic_tupleINS_15ArithmeticTupleIJNS1_IJiiEEEiiiEEEEEDaRKT_ENKUlDpRKT_E_clIJS2_iiiEEEDaSA_ - $_ZN7cutlass13device_kernelIN5flash19enable_sm80_to_sm89INS1_16FlashAttnBwdSm80INS1_25CollectiveMainloopBwdSm80ILi2ELi2EN4cute5tupleIJNS5_1CILi64EEENS7_ILi128EEES8_EEENS_10bfloat16_tEfNS_4arch4Sm80ELb0ELb1ELb1ELb1ELb0ELb0ELb0ELb0ELi2ELi2ELi4ELi2ELb1EEENS1_21CollectiveEpilogueBwdISA_SB_SD_Li256ELb1ELb0ELi2EEENS1_19SingleTileSchedulerILb1ELb0ELb0ELi128EEEEEEEEEvNT_6ParamsE$_ZZN4cute14transform_leafINS_15ArithmeticTupleIJiiEEERNS_8identityEEEDaRKT_OT0_ENKUlRKT_E_clIiEEDaSC_)
$_ZN7cutlass13device_kernelIN5flash19enable_sm80_to_sm89INS1_16FlashAttnBwdSm80INS1_25CollectiveMainloopBwdSm80ILi2ELi2EN4cute5tupleIJNS5_1CILi64EEENS7_ILi128EEES8_EEENS_10bfloat16_tEfNS_4arch4Sm80ELb0ELb1ELb1ELb1ELb0ELb0ELb0ELb0ELi2ELi2ELi4ELi2ELb1EEENS1_21CollectiveEpilogueBwdISA_SB_SD_Li256ELb1ELb0ELi2EEENS1_19SingleTileSchedulerILb1ELb0ELb0ELi128EEEEEEEEEvNT_6ParamsE$_ZZN4cute14transform_leafINS_15ArithmeticTupleIJiiEEERNS_8identityEEEDaRKT_OT0_ENKUlRKT_E_clIiEEDaSC_:
[----:B------:R-:W-:Y:S02]  /*98a0*/  MOV R28, R8 ;  /* 0x00000008001c7202 */ /* 0x000fe40000000f00 */
[----:B------:R-:W-:Y:S02]  /*98b0*/  MOV R29, 0x0 ;  /* 0x00000000001d7802 */ /* 0x000fe40000000f00 */
[----:B------:R-:W-:Y:S02]  /*98c0*/  MOV R10, R7 ;  /* 0x00000007000a7202 */ /* 0x000fe40000000f00 */
[----:B------:R-:W-:Y:S05]  /*98d0*/  RET.REL.NODEC R28 `(_ZN7cutlass13device_kernelIN5flash19enable_sm80_to_sm89INS1_16FlashAttnBwdSm80INS1_25CollectiveMainloopBwdSm80ILi2ELi2EN4cute5tupleIJNS5_1CILi64EEENS7_ILi128EEES8_EEENS_10bfloat16_tEfNS_4arch4Sm80ELb0ELb1ELb1ELb1ELb0ELb0ELb0ELb0ELi2ELi2ELi4ELi2ELb1EEENS1_21CollectiveEpilogueBwdISA_SB_SD_Li256ELb1ELb0ELi2EEENS1_19SingleTileSchedulerILb1ELb0ELb0ELi128EEEEEEEEEvNT_6ParamsE) ;  /* 0xffff67201c007950 */ /* 0x000fea0003c3ffff */
        .type           $_ZN7cutlass13device_kernelIN5flash19enable_sm80_to_sm89INS1_16FlashAttnBwdSm80INS1_25CollectiveMainloopBwdSm80ILi2ELi2EN4cute5tupleIJNS5_1CILi64EEENS7_ILi128EEES8_EEENS_10bfloat16_tEfNS_4arch4Sm80ELb0ELb1ELb1ELb1ELb0ELb0ELb0ELb0ELi2ELi2ELi4ELi2ELb1EEENS1_21CollectiveEpilogueBwdISA_SB_SD_Li256ELb1ELb0ELi2EEENS1_19SingleTileSchedulerILb1ELb0ELb0ELi128EEEEEEEEEvNT_6ParamsE$_ZZN4cute19as_arithmetic_tupleINS_15ArithmeticTupleIJNS1_IJiiEEEiiiEEEEEDaRKT_ENKUlDpRKT_E_clIJS2_iiiEEEDaSA_,@function
        .size           $_ZN7cutlass13device_kernelIN5flash19enable_sm80_to_sm89INS1_16FlashAttnBwdSm80INS1_25CollectiveMainloopBwdSm80ILi2ELi2EN4cute5tupleIJNS5_1CILi64EEENS7_ILi128EEES8_EEENS_10bfloat16_tEfNS_4arch4Sm80ELb0ELb1ELb1ELb1ELb0ELb0ELb0ELb0ELi2ELi2ELi4ELi2ELb1EEENS1_21CollectiveEpilogueBwdISA_SB_SD_Li256ELb1ELb0ELi2EEENS1_19SingleTileSchedulerILb1ELb0ELb0ELi128EEEEEEEEEvNT_6ParamsE$_ZZN4cute19as_arithmetic_tupleINS_15ArithmeticTupleIJNS1_IJiiEEEiiiEEEEEDaRKT_ENKUlDpRKT_E_clIJS2_iiiEEEDaSA_,($_ZN7cutlass13device_kernelIN5flash19enable_sm80_to_sm89INS1_16FlashAttnBwdSm80INS1_25CollectiveMainloopBwdSm80ILi2ELi2EN4cute5tupleIJNS5_1CILi64EEENS7_ILi128EEES8_EEENS_10bfloat16_tEfNS_4arch4Sm80ELb0ELb1ELb1ELb1ELb0ELb0ELb0ELb0ELi2ELi2ELi4ELi2ELb1EEENS1_21CollectiveEpilogueBwdISA_SB_SD_Li256ELb1ELb0ELi2EEENS1_19SingleTileSchedulerILb1ELb0ELb0ELi128EEEEEEEEEvNT_6ParamsE$_ZZN4cute19as_arithmetic_tupleINS_15ArithmeticTupleIJNS1_IJiiEEEiiiEEEEEDaRKT_ENKUlRKT_E_clIS2_EEDaS9_ - $_ZN7cutlass13device_kernelIN5flash19enable_sm80_to_sm89INS1_16FlashAttnBwdSm80INS1_25CollectiveMainloopBwdSm80ILi2ELi2EN4cute5tupleIJNS5_1CILi64EEENS7_ILi128EEES8_EEENS_10bfloat16_tEfNS_4arch4Sm80ELb0ELb1ELb1ELb1ELb0ELb0ELb0ELb0ELi2ELi2ELi4ELi2ELb1EEENS1_21CollectiveEpilogueBwdISA_SB_SD_Li256ELb1ELb0ELi2EEENS1_19SingleTileSchedulerILb1ELb0ELb0ELi128EEEEEEEEEvNT_6ParamsE$_ZZN4cute19as_arithmetic_tupleINS_15ArithmeticTupleIJNS1_IJiiEEEiiiEEEEEDaRKT_ENKUlDpRKT_E_clIJS2_iiiEEEDaSA_)
$_ZN7cutlass13device_kernelIN5flash19enable_sm80_to_sm89INS1_16FlashAttnBwdSm80INS1_25CollectiveMainloopBwdSm80ILi2ELi2EN4cute5tupleIJNS5_1CILi64EEENS7_ILi128EEES8_EEENS_10bfloat16_tEfNS_4arch4Sm80ELb0ELb1ELb1ELb1ELb0ELb0ELb0ELb0ELi2ELi2ELi4ELi2ELb1EEENS1_21CollectiveEpilogueBwdISA_SB_SD_Li256ELb1ELb0ELi2EEENS1_19SingleTileSchedulerILb1ELb0ELb0ELi128EEEEEEEEEvNT_6ParamsE$_ZZN4cute19as_arithmetic_tupleINS_15ArithmeticTupleIJNS1_IJiiEEEiiiEEEEEDaRKT_ENKUlDpRKT_E_clIJS2_iiiEEEDaSA_:
[----:B------:R-:W-:Y:S02]  /*98e0*/  IADD3 R7, R1, 0x19c, RZ ;  /* 0x0000019c01077810 */ /* 0x000fe40007ffe0ff */
[----:B------:R-:W-:Y:S02]  /*98f0*/  MOV R28, 0x9920 ;  /* 0x00009920001c7802 */ /* 0x000fe40000000f00 */
[----:B------:R-:W-:-:S02]  /*9900*/  IADD3 R7, R7, c[0x0][0x20], RZ ;  /* 0x0000080007077a10 */ /* 0x000fc40007ffe0ff */
[----:B------:R-:W-:Y:S05]  /*9910*/  CALL.REL.NOINC `($_ZN7cutlass13device_kernelIN5flash19enable_sm80_to_sm89INS1_16FlashAttnBwdSm80INS1_25CollectiveMainloopBwdSm80ILi2ELi2EN4cute5tupleIJNS5_1CILi64EEENS7_ILi128EEES8_EEENS_10bfloat16_tEfNS_4arch4Sm80ELb0ELb1ELb1ELb1ELb0ELb0ELb0ELb0ELi2ELi2ELi4ELi2ELb1EEENS1_21CollectiveEpilogueBwdISA_SB_SD_Li256ELb1ELb0ELi2EEENS1_19SingleTileSchedulerILb1ELb0ELb0ELi128EEEEEEEEEvNT_6ParamsE$_ZN4cute5tupleIJNS_15ArithmeticTupleIJiiEEEiiiEEC2ERKS2_RKiS7_S7_) ;  /* 0xfffff96000007944 */ /* 0x000fea0003c3ffff */
[----:B------:R2:W5:Y:S04]  /*9920*/  LDL R10, [R1+0x19c] ;  /* 0x00019c00010a7983 */ /* 0x0005680000100800 */
[----:B-1----:R2:W5:Y:S04]  /*9930*/  LDL.64 R8, [R1+0x1a8] ;  /* 0x0001a80001087983 */ /* 0x0025680000100a00 */
[----:B------:R2:W5:Y:S01]  /*9940*/  LDL.64 R6, [R1+0x1a0] ;  /* 0x0001a00001067983 */ /* 0x0005620000100a00 */
[----:B------:R-:W-:-:S04]  /*9950*/  MOV R17, 0x0 ;  /* 0x0000000000117802 */ /* 0x000fc80000000f00 */
[----:B------:R-:W-:Y:S05]  /*9960*/  RET.REL.NODEC R16 `(_ZN7cutlass13device_kernelIN5flash19enable_sm80_to_sm89INS1_16FlashAttnBwdSm80INS1_25CollectiveMainloopBwdSm80ILi2ELi2EN4cute5tupleIJNS5_1CILi64EEENS7_ILi128EEES8_EEENS_10bfloat16_tEfNS_4arch4Sm80ELb0ELb1ELb1ELb1ELb0ELb0ELb0ELb0ELi2ELi2ELi4ELi2ELb1EEENS1_21CollectiveEpilogueBwdISA_SB_SD_Li256ELb1ELb0ELi2EEENS1_19SingleTileSchedulerILb1ELb0ELb0ELi128EEEEEEEEEvNT_6ParamsE) ;  /* 0xffff669010007950 */ /* 0x000fea0003c3ffff */
        .type           $_ZN7cutlass13device_kernelIN5flash19enable_sm80_to_sm89INS1_16FlashAttnBwdSm80INS1_25CollectiveMainloopBwdSm80ILi2ELi2EN4cute5tupleIJNS5_1CILi64EEENS7_ILi128EEES8_EEENS_10bfloat16_tEfNS_4arch4Sm80ELb0ELb1ELb1ELb1ELb0ELb0ELb0ELb0ELi2ELi2ELi4ELi2ELb1EEENS1_21CollectiveEpilogueBwdISA_SB_SD_Li256ELb1ELb0ELi2EEENS1_19SingleTileSchedulerILb1ELb0ELb0ELi128EEEEEEEEEvNT_6ParamsE$_ZZN4cute19as_arithmetic_tupleINS_15ArithmeticTupleIJNS1_IJiiEEEiiiEEEEEDaRKT_ENKUlRKT_E_clIS2_EEDaS9_,@function
        .size           $_ZN7cutlass13device_kernelIN5flash19enable_sm80_to_sm89INS1_16FlashAttnBwdSm80INS1_25CollectiveMainloopBwdSm80ILi2ELi2EN4cute5tupleIJNS5_1CILi64EEENS7_ILi128EEES8_EEENS_10bfloat16_tEfNS_4arch4Sm80ELb0ELb1ELb1ELb1ELb0ELb0ELb0ELb0ELi2ELi2ELi4ELi2ELb1EEENS1_21CollectiveEpilogueBwdISA_SB_SD_Li256ELb1ELb0ELi2EEENS1_19SingleTileSchedulerILb1ELb0ELb0ELi128EEEEEEEEEvNT_6ParamsE$_ZZN4cute19as_arithmetic_tupleINS_15ArithmeticTupleIJNS1_IJiiEEEiiiEEEEEDaRKT_ENKUlRKT_E_clIS2_EEDaS9_,($_ZN7cutlass13device_kernelIN5flash19enable_sm80_to_sm89INS1_16FlashAttnBwdSm80INS1_25CollectiveMainloopBwdSm80ILi2ELi2EN4cute5tupleIJNS5_1CILi64EEENS7_ILi128EEES8_EEENS_10bfloat16_tEfNS_4arch4Sm80ELb0ELb1ELb1ELb1ELb0ELb0ELb0ELb0ELi2ELi2ELi4ELi2ELb1EEENS1_21CollectiveEpilogueBwdISA_SB_SD_Li256ELb1ELb0ELi2EEENS1_19SingleTileSchedulerILb1ELb0ELb0ELi128EEEEEEEEEvNT_6ParamsE$_ZZN4cute19as_arithmetic_tupleINS_15ArithmeticTupleIJNS1_IJiiEEEiiiEEEEEDaRKT_ENKUlRKT_E_clIiEEDaS9_ - $_ZN7cutlass13device_kernelIN5flash19enable_sm80_to_sm89INS1_16FlashAttnBwdSm80INS1_25CollectiveMainloopBwdSm80ILi2ELi2EN4cute5tupleIJNS5_1CILi64EEENS7_ILi128EEES8_EEENS_10bfloat16_tEfNS_4arch4Sm80ELb0ELb1ELb1ELb1ELb0ELb0ELb0ELb0ELi2ELi2ELi4ELi2ELb1EEENS1_21CollectiveEpilogueBwdISA_SB_SD_Li256ELb1ELb0ELi2EEENS1_19SingleTileSchedulerILb1ELb0ELb0ELi128EEEEEEEEEvNT_6ParamsE$_ZZN4cute19as_arithmetic_tupleINS_15ArithmeticTupleIJNS1_IJiiEEEiiiEEEEEDaRKT_ENKUlRKT_E_clIS2_EEDaS9_)
$_ZN7cutlass13device_kernelIN5flash19enable_sm80_to_sm89INS1_16FlashAttnBwdSm80INS1_25CollectiveMainloopBwdSm80ILi2ELi2EN4cute5tupleIJNS5_1CILi64EEENS7_ILi128EEES8_EEENS_10bfloat16_tEfNS_4arch4Sm80ELb0ELb1ELb1ELb1ELb0ELb0ELb0ELb0ELi2ELi2ELi4ELi2ELb1EEENS1_21CollectiveEpilogueBwdISA_SB_SD_Li256ELb1ELb0ELi2EEENS1_19SingleTileSchedulerILb1ELb0ELb0ELi128EEEEEEEEEvNT_6ParamsE$_ZZN4cute19as_arithmetic_tupleINS_15ArithmeticTupleIJNS1_IJiiEEEiiiEEEEEDaRKT_ENKUlRKT_E_clIS2_EEDaS9_:
[----:B------:R-:W-:-:S05]  /*9970*/  IADD3 R9, R13, -c[0x0][0x20], RZ ;  /* 0x800008000d097a10 */ /* 0x000fca0007ffe0ff */
[----:B------:R1:W5:Y:S01]  /*9980*/  LDL R7, [R9] ;  /* 0x0000000009077983 */ /* 0x0003620000100800 */
[----:B------:R-:W-:-:S03]  /*9990*/  MOV R8, 0x99b0 ;  /* 0x000099b000087802 */ /* 0x000fc60000000f00 */
[----:B-1---5:R-:W-:Y:S05]  /*99a0*/  CALL.REL.NOINC `($_ZN7cutlass13device_kernelIN5flash19enable_sm80_to_sm89INS1_16FlashAttnBwdSm80INS1_25CollectiveMainloopBwdSm80ILi2ELi2EN4cute5tupleIJNS5_1CILi64EEENS7_ILi128EEES8_EEENS_10bfloat16_tEfNS_4arch4Sm80ELb0ELb1ELb1ELb1ELb0ELb0ELb0ELb0ELi2ELi2ELi4ELi2ELb1EEENS1_21CollectiveEpilogueBwdISA_SB_SD_Li256ELb1ELb0ELi2EEENS1_19SingleTileSchedulerILb1ELb0ELb0ELi128EEEEEEEEEvNT_6ParamsE$_ZZN4cute19as_arithmetic_tupleINS_15ArithmeticTupleIJiiEEEEEDaRKT_ENKUlRKT_E_clIiEEDaS8_) ;  /* 0x0000018000007944 */ /* 0x022fea0003c00000 */
[----:B------:R1:W5:Y:S01]  /*99b0*/  LDL R7, [R9+0x4] ;  /* 0x0000040009077983 */ /* 0x0003620000100800 */
[----:B------:R-:W-:Y:S01]  /*99c0*/  IADD3 R6, R1, 0x19c, RZ ;  /* 0x0000019c01067810 */ /* 0x000fe20007ffe0ff */
[----:B------:R-:W-:Y:S01]  /*99d0*/  IMAD.MOV.U32 R16, RZ, RZ, R10 ;  /* 0x000000ffff107224 */ /* 0x000fe200078e000a */
[----:B------:R-:W-:Y:S02]  /*99e0*/  MOV R8, 0x9a10 ;  /* 0x00009a1000087802 */ /* 0x000fe40000000f00 */
[----:B------:R-:W-:Y:S02]  /*99f0*/  IADD3 R6, R6, c[0x0][0x20], RZ ;  /* 0x0000080006067a10 */ /* 0x000fe40007ffe0ff */
[----:B-1---5:R-:W-:Y:S05]  /*9a00*/  CALL.REL.NOINC `($_ZN7cutlass13device_kernelIN5flash19enable_sm80_to_sm89INS1_16FlashAttnBwdSm80INS1_25CollectiveMainloopBwdSm80ILi2ELi2EN4cute5tupleIJNS5_1CILi64EEENS7_ILi128EEES8_EEENS_10bfloat16_tEfNS_4arch4Sm80ELb0ELb1ELb1ELb1ELb0ELb0ELb0ELb0ELi2ELi2ELi4ELi2ELb1EEENS1_21CollectiveEpilogueBwdISA_SB_SD_Li256ELb1ELb0ELi2EEENS1_19SingleTileSchedulerILb1ELb0ELb0ELi128EEEEEEEEEvNT_6ParamsE$_ZZN4cute19as_arithmetic_tupleINS_15ArithmeticTupleIJiiEEEEEDaRKT_ENKUlRKT_E_clIiEEDaS8_) ;  /* 0x0000012000007944 */ /* 0x022fea0003c00000 */
[----:B------:R1:W-:Y:S01]  /*9a10*/  STL [R1+0x19c], R10 ;  /* 0x00019c0a01007387 */ /* 0x0003e20000100800 */
[----:B------:R-:W-:-:S03]  /*9a20*/  MOV R18, 0x9a40 ;  /* 0x00009a4000127802 */ /* 0x000fc60000000f00 */
[----:B-1----:R-:W-:Y:S05]  /*9a30*/  CALL.REL.NOINC `($_ZN7cutlass13device_kernelIN5flash19enable_sm80_to_sm89INS1_16FlashAttnBwdSm80INS1_25CollectiveMainloopBwdSm80ILi2ELi2EN4cute5tupleIJNS5_1CILi64EEENS7_ILi128EEES8_EEENS_10bfloat16_tEfNS_4arch4Sm80ELb0ELb1ELb1ELb1ELb0ELb0ELb0ELb0ELi2ELi2ELi4ELi2ELb1EEENS1_21CollectiveEpilogueBwdISA_SB_SD_Li256ELb1ELb0ELi2EEENS1_19SingleTileSchedulerILb1ELb0ELb0ELi128EEEEEEEEEvNT_6ParamsE$_ZZN4cute19as_arithmetic_tupleINS_15ArithmeticTupleIJiiEEEEEDaRKT_ENKUlDpRKT_E_clIJiiEEEDaS9_) ;  /* 0x0000007000007944 */ /* 0x002fea0003c00000 */
[----:B------:R-:W-:Y:S02]  /*9a40*/  MOV R29, 0x0 ;  /* 0x00000000001d7802 */ /* 0x000fe40000000f00 */
[----:B-----5:R-:W-:Y:S02]  /*9a50*/  MOV R8, R6 ;  /* 0x0000000600087202 */ /* 0x020fe40000000f00 */
[----:B------:R-:W-:Y:S01]  /*9a60*/  MOV R76, R7 ;  /* 0x00000007004c7202 */ /* 0x000fe20000000f00 */
[----:B------:R-:W-:Y:S06]  /*9a70*/  RET.REL.NODEC R28 `(_ZN7cutlass13device_kernelIN5flash19enable_sm80_to_sm89INS1_16FlashAttnBwdSm80INS1_25CollectiveMainloopBwdSm80ILi2ELi2EN4cute5tupleIJNS5_1CILi64EEENS7_ILi128EEES8_EEENS_10bfloat16_tEfNS_4arch4Sm80ELb0ELb1ELb1ELb1ELb0ELb0ELb0ELb0ELi2ELi2ELi4ELi2ELb1EEENS1_21CollectiveEpilogueBwdISA_SB_SD_Li256ELb1ELb0ELi2EEENS1_19SingleTileSchedulerILb1ELb0ELb0ELi128EEEEEEEEEvNT_6ParamsE) ;  /* 0xffff65801c007950 */ /* 0x000fec0003c3ffff */
        .type           $_ZN7cutlass13device_kernelIN5flash19enable_sm80_to_sm89INS1_16FlashAttnBwdSm80INS1_25CollectiveMainloopBwdSm80ILi2ELi2EN4cute5tupleIJNS5_1CILi64EEENS7_ILi128EEES8_EEENS_10bfloat16_tEfNS_4arch4Sm80ELb0ELb1ELb1ELb1ELb0ELb0ELb0ELb0ELi2ELi2ELi4ELi2ELb1EEENS1_21CollectiveEpilogueBwdISA_SB_SD_Li256ELb1ELb0ELi2EEENS1_19SingleTileSchedulerILb1ELb0ELb0ELi128EEEEEEEEEvNT_6ParamsE$_ZZN4cute19as_arithmetic_tupleINS_15ArithmeticTupleIJNS1_IJiiEEEiiiEEEEEDaRKT_ENKUlRKT_E_clIiEEDaS9_,@function
        .size           $_ZN7cutlass13device_kernelIN5flash19enable_sm80_to_sm89INS1_16FlashAttnBwdSm80INS1_25CollectiveMainloopBwdSm80ILi2ELi2EN4cute5tupleIJNS5_1CILi64EEENS7_ILi128EEES8_EEENS_10bfloat16_tEfNS_4arch4Sm80ELb0ELb1ELb1ELb1ELb0ELb0ELb0ELb0ELi2ELi2ELi4ELi2ELb1EEENS1_21CollectiveEpilogueBwdISA_SB_SD_Li256ELb1ELb0ELi2EEENS1_19SingleTileSchedulerILb1ELb0ELb0ELi128EEEEEEEEEvNT_6ParamsE$_ZZN4cute19as_arithmetic_tupleINS_15ArithmeticTupleIJNS1_IJiiEEEiiiEEEEEDaRKT_ENKUlRKT_E_clIiEEDaS9_,($_ZN7cutlass13device_kernelIN5flash19enable_sm80_to_sm89INS1_16FlashAttnBwdSm80INS1_25CollectiveMainloopBwdSm80ILi2ELi2EN4cute5tupleIJNS5_1CILi64EEENS7_ILi128EEES8_EEENS_10bfloat16_tEfNS_4arch4Sm80ELb0ELb1ELb1ELb1ELb0ELb0ELb0ELb0ELi2ELi2ELi4ELi2ELb1EEENS1_21CollectiveEpilogueBwdISA_SB_SD_Li256ELb1ELb0ELi2EEENS1_19SingleTileSchedulerILb1ELb0ELb0ELi128EEEEEEEEEvNT_6ParamsE$_ZZN4cute19as_arithmetic_tupleINS_15ArithmeticTupleIJiiEEEEEDaRKT_ENKUlDpRKT_E_clIJiiEEEDaS9_ - $_ZN7cutlass13device_kernelIN5flash19enable_sm80_to_sm89INS1_16FlashAttnBwdSm80INS1_25CollectiveMainloopBwdSm80ILi2ELi2EN4cute5tupleIJNS5_1CILi64EEENS7_ILi128EEES8_EEENS_10bfloat16_tEfNS_4arch4Sm80ELb0ELb1ELb1ELb1ELb0ELb0ELb0ELb0ELi2ELi2ELi4ELi2ELb1EEENS1_21CollectiveEpilogueBwdISA_SB_SD_Li256ELb1ELb0ELi2EEENS1_19SingleTileSchedulerILb1ELb0ELb0ELi128EEEEEEEEEvNT_6ParamsE$_ZZN4cute19as_arithmetic_tupleINS_15ArithmeticTupleIJNS1_IJiiEEEiiiEEEEEDaRKT_ENKUlRKT_E_clIiEEDaS9_)
$_ZN7cutlass13device_kernelIN5flash19enable_sm80_to_sm89INS1_16FlashAttnBwdSm80INS1_25CollectiveMainloopBwdSm80ILi2ELi2EN4cute5tupleIJNS5_1CILi64EEENS7_ILi128EEES8_EEENS_10bfloat16_tEfNS_4arch4Sm80ELb0ELb1ELb1ELb1ELb0ELb0ELb0ELb0ELi2ELi2ELi4ELi2ELb1EEENS1_21CollectiveEpilogueBwdISA_SB_SD_Li256ELb1ELb0ELi2EEENS1_19SingleTileSchedulerILb1ELb0ELb0ELi128EEEEEEEEEvNT_6ParamsE$_ZZN4cute19as_arithmetic_tupleINS_15ArithmeticTupleIJNS1_IJiiEEEiiiEEEEEDaRKT_ENKUlRKT_E_clIiEEDaS9_:
[----:B------:R-:W-:Y:S02]  /*9a80*/  MOV R10, R7 ;  /* 0x00000007000a7202 */ /* 0x000fe40000000f00 */
[----:B------:R-:W-:-:S04]  /*9a90*/  MOV R7, 0x0 ;  /* 0x0000000000077802 */ /* 0x000fc80000000f00 */
[----:B------:R-:W-:Y:S05]  /*9aa0*/  RET.REL.NODEC R6 `(_ZN7cutlass13device_kernelIN5flash19enable_sm80_to_sm89INS1_16FlashAttnBwdSm80INS1_25CollectiveMainloopBwdSm80ILi2ELi2EN4cute5tupleIJNS5_1CILi64EEENS7_ILi128EEES8_EEENS_10bfloat16_tEfNS_4arch4Sm80ELb0ELb1ELb1ELb1ELb0ELb0ELb0ELb0ELi2ELi2ELi4ELi2ELb1EEENS1_21CollectiveEpilogueBwdISA_SB_SD_Li256ELb1ELb0ELi2EEENS1_19SingleTileSchedulerILb1ELb0ELb0ELi128EEEEEEEEEvNT_6ParamsE) ;  /* 0xffff655006007950 */ /* 0x000fea0003c3ffff */
        .type           $_ZN7cutlass13device_kernelIN5flash19enable_sm80_to_sm89INS1_16FlashAttnBwdSm80INS1_25CollectiveMainloopBwdSm80ILi2ELi2EN4cute5tupleIJNS5_1CILi64EEENS7_ILi128EEES8_EEENS_10bfloat16_tEfNS_4arch4Sm80ELb0ELb1ELb1ELb1ELb0ELb0ELb0ELb0ELi2ELi2ELi4ELi2ELb1EEENS1_21CollectiveEpilogueBwdISA_SB_SD_Li256ELb1ELb0ELi2EEENS1_19SingleTileSchedulerILb1ELb0ELb0ELi128EEEEEEEEEvNT_6ParamsE$_ZZN4cute19as_arithmetic_tupleINS_15ArithmeticTupleIJiiEEEEEDaRKT_ENKUlDpRKT_E_clIJiiEEEDaS9_,@function
        .size           $_ZN7cutlass13device_kernelIN5flash19enable_sm80_to_sm89INS1_16FlashAttnBwdSm80INS1_25CollectiveMainloopBwdSm80ILi2ELi2EN4cute5tupleIJNS5_1CILi64EEENS7_ILi128EEES8_EEENS_10bfloat16_tEfNS_4arch4Sm80ELb0ELb1ELb1ELb1ELb0ELb0ELb0ELb0ELi2ELi2ELi4ELi2ELb1EEENS1_21CollectiveEpilogueBwdISA_SB_SD_Li256ELb1ELb0ELi2EEENS1_19SingleTileSchedulerILb1ELb0ELb0ELi128EEEEEEEEEvNT_6ParamsE$_ZZN4cute19as_arithmetic_tupleINS_15ArithmeticTupleIJiiEEEEEDaRKT_ENKUlDpRKT_E_clIJiiEEEDaS9_,($_ZN7cutlass13device_kernelIN5flash19enable_sm80_to_sm89INS1_16FlashAttnBwdSm80INS1_25CollectiveMainloopBwdSm80ILi2ELi2EN4cute5tupleIJNS5_1CILi64EEENS7_ILi128EEES8_EEENS_10bfloat16_tEfNS_4arch4Sm80ELb0ELb1ELb1ELb1ELb0ELb0ELb0ELb0ELi2ELi2ELi4ELi2ELb1EEENS1_21CollectiveEpilogueBwdISA_SB_SD_Li256ELb1ELb0ELi2EEENS1_19SingleTileSchedulerILb1ELb0ELb0ELi128EEEEEEEEEvNT_6ParamsE$_ZZN4cute19as_arithmetic_tupleINS_15ArithmeticTupleIJiiEEEEEDaRKT_ENKUlRKT_E_clIiEEDaS8_ - $_ZN7cutlass13device_kernelIN5flash19enable_sm80_to_sm89INS1_16FlashAttnBwdSm80INS1_25CollectiveMainloopBwdSm80ILi2ELi2EN4cute5tupleIJNS5_1CILi64EEENS7_ILi128EEES8_EEENS_10bfloat16_tEfNS_4arch4Sm80ELb0ELb1ELb1ELb1ELb0ELb0ELb0ELb0ELi2ELi2ELi4ELi2ELb1EEENS1_21CollectiveEpilogueBwdISA_SB_SD_Li256ELb1ELb0ELi2EEENS1_19SingleTileSchedulerILb1ELb0ELb0ELi128EEEEEEEEEvNT_6ParamsE$_ZZN4cute19as_arithmetic_tupleINS_15ArithmeticTupleIJiiEEEEEDaRKT_ENKUlDpRKT_E_clIJiiEEEDaS9_)
$_ZN7cutlass13device_kernelIN5flash19enable_sm80_to_sm89INS1_16FlashAttnBwdSm80INS1_25CollectiveMainloopBwdSm80ILi2ELi2EN4cute5tupleIJNS5_1CILi64EEENS7_ILi128EEES8_EEENS_10bfloat16_tEfNS_4arch4Sm80ELb0ELb1ELb1ELb1ELb0ELb0ELb0ELb0ELi2ELi2ELi4ELi2ELb1EEENS1_21CollectiveEpilogueBwdISA_SB_SD_Li256ELb1ELb0ELi2EEENS1_19SingleTileSchedulerILb1ELb0ELb0ELi128EEEEEEEEEvNT_6ParamsE$_ZZN4cute19as_arithmetic_tupleINS_15ArithmeticTupleIJiiEEEEEDaRKT_ENKUlDpRKT_E_clIJiiEEEDaS9_:
[----:B------:R-:W-:Y:S02]  /*9ab0*/  IADD3 R7, R1, 0x1a0, RZ ;  /* 0x000001a001077810 */ /* 0x000fe40007ffe0ff */
[----:B------:R-:W-:Y:S02]  /*9ac0*/  MOV R8, 0x9af0 ;  /* 0x00009af000087802 */ /* 0x000fe40000000f00 */
[----:B------:R-:W-:Y:S02]  /*9ad0*/  IADD3 R7, R7, c[0x0][0x20], RZ ;  /* 0x0000080007077a10 */ /* 0x000fe40007ffe0ff */
[----:B------:R-:W-:Y:S05]  /*9ae0*/  CALL.REL.NOINC `($_ZN7cutlass13device_kernelIN5flash19enable_sm80_to_sm89INS1_16FlashAttnBwdSm80INS1_25CollectiveMainloopBwdSm80ILi2ELi2EN4cute5tupleIJNS5_1CILi64EEENS7_ILi128EEES8_EEENS_10bfloat16_tEfNS_4arch4Sm80ELb0ELb1ELb1ELb1ELb0ELb0ELb0ELb0ELi2ELi2ELi4ELi2ELb1EEENS1_21CollectiveEpilogueBwdISA_SB_SD_Li256ELb1ELb0ELi2EEENS1_19SingleTileSchedulerILb1ELb0ELb0ELi128EEEEEEEEEvNT_6ParamsE$_ZN4cute5tupleIJiiEEC2ERKiS3_) ;  /* 0xfffff9f000007944 */ /* 0x000fea0003c3ffff */
[----:B-1----:R1:W5:Y:S01]  /*9af0*/  LDL.64 R6, [R1+0x1a0] ;  /* 0x0001a00001067983 */ /* 0x0023620000100a00 */
[----:B------:R-:W-:Y:S02]  /*9b00*/  MOV R8, R18 ;  /* 0x0000001200087202 */ /* 0x000fe40000000f00 */
[----:B------:R-:W-:-:S04]  /*9b10*/  MOV R9, 0x0 ;  /* 0x0000000000097802 */ /* 0x000fc80000000f00 */
[----:B------:R-:W-:Y:S05]  /*9b20*/  RET.REL.NODEC R8 `(_ZN7cutlass13device_kernelIN5flash19enable_sm80_to_sm89INS1_16FlashAttnBwdSm80INS1_25CollectiveMainloopBwdSm80ILi2ELi2EN4cute5tupleIJNS5_1CILi64EEENS7_ILi128EEES8_EEENS_10bfloat16_tEfNS_4arch4Sm80ELb0ELb1ELb1ELb1ELb0ELb0ELb0ELb0ELi2ELi2ELi4ELi2ELb1EEENS1_21CollectiveEpilogueBwdISA_SB_SD_Li256ELb1ELb0ELi2EEENS1_19SingleTileSchedulerILb1ELb0ELb0ELi128EEEEEEEEEvNT_6ParamsE) ;  /* 0xffff64d008007950 */ /* 0x000fea0003c3ffff */
        .type           $_ZN7cutlass13device_kernelIN5flash19enable_sm80_to_sm89INS1_16FlashAttnBwdSm80INS1_25CollectiveMainloopBwdSm80ILi2ELi2EN4cute5tupleIJNS5_1CILi64EEENS7_ILi128EEES8_EEENS_10bfloat16_tEfNS_4arch4Sm80ELb0ELb1ELb1ELb1ELb0ELb0ELb0ELb0ELi2ELi2ELi4ELi2ELb1EEENS1_21CollectiveEpilogueBwdISA_SB_SD_Li256ELb1ELb0ELi2EEENS1_19SingleTileSchedulerILb1ELb0ELb0ELi128EEEEEEEEEvNT_6ParamsE$_ZZN4cute19as_arithmetic_tupleINS_15ArithmeticTupleIJiiEEEEEDaRKT_ENKUlRKT_E_clIiEEDaS8_,@function
        .size           $_ZN7cutlass13device_kernelIN5flash19enable_sm80_to_sm89INS1_16FlashAttnBwdSm80INS1_25CollectiveMainloopBwdSm80ILi2ELi2EN4cute5tupleIJNS5_1CILi64EEENS7_ILi128EEES8_EEENS_10bfloat16_tEfNS_4arch4Sm80ELb0ELb1ELb1ELb1ELb0ELb0ELb0ELb0ELi2ELi2ELi4ELi2ELb1EEENS1_21CollectiveEpilogueBwdISA_SB_SD_Li256ELb1ELb0ELi2EEENS1_19SingleTileSchedulerILb1ELb0ELb0ELi128EEEEEEEEEvNT_6ParamsE$_ZZN4cute19as_arithmetic_tupleINS_15ArithmeticTupleIJiiEEEEEDaRKT_ENKUlRKT_E_clIiEEDaS8_,($_ZN7cutlass13device_kernelIN5flash19enable_sm80_to_sm89INS1_16FlashAttnBwdSm80INS1_25CollectiveMainloopBwdSm80ILi2ELi2EN4cute5tupleIJNS5_1CILi64EEENS7_ILi128EEES8_EEENS_10bfloat16_tEfNS_4arch4Sm80ELb0ELb1ELb1ELb1ELb0ELb0ELb0ELb0ELi2ELi2ELi4ELi2ELb1EEENS1_21CollectiveEpilogueBwdISA_SB_SD_Li256ELb1ELb0ELi2EEENS1_19SingleTileSchedulerILb1ELb0ELb0ELi128EEEEEEEEEvNT_6ParamsE$_ZZN4cute5sliceINS_5tupleIJNS_10UnderscoreES2_S2_iEEENS1_IJNS1_IJNS_1CILi1EEENS4_ILi0EEEEEElS6_lEEEEEDaRKT_RKT0_ENKUlRKT_RKT0_E_clIS2_lEEDaSH_SK_ - $_ZN7cutlass13device_kernelIN5flash19enable_sm80_to_sm89INS1_16FlashAttnBwdSm80INS1_25CollectiveMainloopBwdSm80ILi2ELi2EN4cute5tupleIJNS5_1CILi64EEENS7_ILi128EEES8_EEENS_10bfloat16_tEfNS_4arch4Sm80ELb0ELb1ELb1ELb1ELb0ELb0ELb0ELb0ELi2ELi2ELi4ELi2ELb1EEENS1_21CollectiveEpilogueBwdISA_SB_SD_Li256ELb1ELb0ELi2EEENS1_19SingleTileSchedulerILb1ELb0ELb0ELi128EEEEEEEEEvNT_6ParamsE$_ZZN4cute19as_arithmetic_tupleINS_15ArithmeticTupleIJiiEEEEEDaRKT_ENKUlRKT_E_clIiEEDaS8_)
$_ZN7cutlass13device_kernelIN5flash19enable_sm80_to_sm89INS1_16FlashAttnBwdSm80INS1_25CollectiveMainloopBwdSm80ILi2ELi2EN4cute5tupleIJNS5_1CILi64EEENS7_ILi128EEES8_EEENS_10bfloat16_tEfNS_4arch4Sm80ELb0ELb1ELb1ELb1ELb0ELb0ELb0ELb0ELi2ELi2ELi4ELi2ELb1EEENS1_21CollectiveEpilogueBwdISA_SB_SD_Li256ELb1ELb0ELi2EEENS1_19SingleTileSchedulerILb1ELb0ELb0ELi128EEEEEEEEEvNT_6ParamsE$_ZZN4cute19as_arithmetic_tupleINS_15ArithmeticTupleIJiiEEEEEDaRKT_ENKUlRKT_E_clIiEEDaS8_:
[----:B------:R-:W-:Y:S02]  /*9b30*/  MOV R76, R8 ;  /* 0x00000008004c7202 */ /* 0x000fe40000000f00 */
[----:B------:R-:W-:Y:S02]  /*9b40*/  MOV R77, 0x0 ;  /* 0x00000000004d7802 */ /* 0x000fe40000000f00 */
[----:B------:R-:W-:Y:S02]  /*9b50*/  MOV R10, R7 ;  /* 0x00000007000a7202 */ /* 0x000fe40000000f00 */
[----:B------:R-:W-:Y:S05]  /*9b60*/  RET.REL.NODEC R76 `(_ZN7cutlass13device_kernelIN5flash19enable_sm80_to_sm89INS1_16FlashAttnBwdSm80INS1_25CollectiveMainloopBwdSm80ILi2ELi2EN4cute5tupleIJNS5_1CILi64EEENS7_ILi128EEES8_EEENS_10bfloat16_tEfNS_4arch4Sm80ELb0ELb1ELb1ELb1ELb0ELb0ELb0ELb0ELi2ELi2ELi4ELi2ELb1EEENS1_21CollectiveEpilogueBwdISA_SB_SD_Li256ELb1ELb0ELi2EEENS1_19SingleTileSchedulerILb1ELb0ELb0ELi128EEEEEEEEEvNT_6ParamsE) ;  /* 0xffff64904c007950 */ /* 0x000fea0003c3ffff */
        .type           $_ZN7cutlass13device_kernelIN5flash19enable_sm80_to_sm89INS1_16FlashAttnBwdSm80INS1_25CollectiveMainloopBwdSm80ILi2ELi2EN4cute5tupleIJNS5_1CILi64EEENS7_ILi128EEES8_EEENS_10bfloat16_tEfNS_4arch4Sm80ELb0ELb1ELb1ELb1ELb0ELb0ELb0ELb0ELi2ELi2ELi4ELi2ELb1EEENS1_21CollectiveEpilogueBwdISA_SB_SD_Li256ELb1ELb0ELi2EEENS1_19SingleTileSchedulerILb1ELb0ELb0ELi128EEEEEEEEEvNT_6ParamsE$_ZZN4cute5sliceINS_5tupleIJNS_10UnderscoreES2_S2_iEEENS1_IJNS1_IJNS_1CILi1EEENS4_ILi0EEEEEElS6_lEEEEEDaRKT_RKT0_ENKUlRKT_RKT0_E_clIS2_lEEDaSH_SK_,@function
        .size           $_ZN7cutlass13device_kernelIN5flash19enable_sm80_to_sm89INS1_16FlashAttnBwdSm80INS1_25CollectiveMainloopBwdSm80ILi2ELi2EN4cute5tupleIJNS5_1CILi64EEENS7_ILi128EEES8_EEENS_10bfloat16_tEfNS_4arch4Sm80ELb0ELb1ELb1ELb1ELb0ELb0ELb0ELb0ELi2ELi2ELi4ELi2ELb1EEENS1_21CollectiveEpilogueBwdISA_SB_SD_Li256ELb1ELb0ELi2EEENS1_19SingleTileSchedulerILb1ELb0ELb0ELi128EEEEEEEEEvNT_6ParamsE$_ZZN4cute5sliceINS_5tupleIJNS_10UnderscoreES2_S2_iEEENS1_IJNS1_IJNS_1CILi1EEENS4_ILi0EEEEEElS6_lEEEEEDaRKT_RKT0_ENKUlRKT_RKT0_E_clIS2_lEEDaSH_SK_,($_ZN7cutlass13device_kernelIN5flash19enable_sm80_to_sm89INS1_16FlashAttnBwdSm80INS1_25CollectiveMainloopBwdSm80ILi2ELi2EN4cute5tupleIJNS5_1CILi64EEENS7_ILi128EEES8_EEENS_10bfloat16_tEfNS_4arch4Sm80ELb0ELb1ELb1ELb1ELb0ELb0ELb0ELb0ELi2ELi2ELi4ELi2ELb1EEENS1_21CollectiveEpilogueBwdISA_SB_SD_Li256ELb1ELb0ELi2EEENS1_19SingleTileSchedulerILb1ELb0ELb0ELi128EEEEEEEEEvNT_6ParamsE$_ZZN4cute7idx2crdINS_5tupleIJiEEENS1_IJNS1_IJNS1_IJNS_1CILi8EEENS3_ILi2EEEEEES5_NS3_ILi4EEES5_EEEEEEEEDaRKT_RKT0_ENKUlRKT_RKT0_E_clIiS8_EEDaSI_SL_ - $_ZN7cutlass13device_kernelIN5flash19enable_sm80_to_sm89INS1_16FlashAttnBwdSm80INS1_25CollectiveMainloopBwdSm80ILi2ELi2EN4cute5tupleIJNS5_1CILi64EEENS7_ILi128EEES8_EEENS_10bfloat16_tEfNS_4arch4Sm80ELb0ELb1ELb1ELb1ELb0ELb0ELb0ELb0ELi2ELi2ELi4ELi2ELb1EEENS1_21CollectiveEpilogueBwdISA_SB_SD_Li256ELb1ELb0ELi2EEENS1_19SingleTileSchedulerILb1ELb0ELb0ELi128EEEEEEEEEvNT_6ParamsE$_ZZN4cute5sliceINS_5tupleIJNS_10UnderscoreES2_S2_iEEENS1_IJNS1_IJNS_1CILi1EEENS4_ILi0EEEEEElS6_lEEEEEDaRKT_RKT0_ENKUlRKT_RKT0_E_clIS2_lEEDaSH_SK_)
$_ZN7cutlass13device_kernelIN5flash19enable_sm80_to_sm89INS1_16FlashAttnBwdSm80INS1_25CollectiveMainloopBwdSm80ILi2ELi2EN4cute5tupleIJNS5_1CILi64EEENS7_ILi128EEES8_EEENS_10bfloat16_tEfNS_4arch4Sm80ELb0ELb1ELb1ELb1ELb0ELb0ELb0ELb0ELi2ELi2ELi4ELi2ELb1EEENS1_21CollectiveEpilogueBwdISA_SB_SD_Li256ELb1ELb0ELi2EEENS1_19SingleTileSchedulerILb1ELb0ELb0ELi128EEEEEEEEEvNT_6ParamsE$_ZZN4cute5sliceINS_5tupleIJNS_10UnderscoreES2_S2_iEEENS1_IJNS1_IJNS_1CILi1EEENS4_ILi0EEEEEElS6_lEEEEEDaRKT_RKT0_ENKUlRKT_RKT0_E_clIS2_lEEDaSH_SK_:
[----:B------:R-:W-:Y:S02]  /*9b70*/  IADD3 R9, R1, 0x188, RZ ;  /* 0x0000018801097810 */ /* 0x000fe40007ffe0ff */
[----:B------:R-:W-:Y:S02]  /*9b80*/  MOV R10, 0x9bb0 ;  /* 0x00009bb0000a7802 */ /* 0x000fe40000000f00 */
[----:B------:R-:W-:-:S02]  /*9b90*/  IADD3 R9, R9, c[0x0][0x20], RZ ;  /* 0x0000080009097a10 */ /* 0x000fc40007ffe0ff */
[----:B------:R-:W-:Y:S05]  /*9ba0*/  CALL.REL.NOINC `($_ZN7cutlass13device_kernelIN5flash19enable_sm80_to_sm89INS1_16FlashAttnBwdSm80INS1_25CollectiveMainloopBwdSm80ILi2ELi2EN4cute5tupleIJNS5_1CILi64EEENS7_ILi128EEES8_EEENS_10bfloat16_tEfNS_4arch4Sm80ELb0ELb1ELb1ELb1ELb0ELb0ELb0ELb0ELi2ELi2ELi4ELi2ELb1EEENS1_21CollectiveEpilogueBwdISA_SB_SD_Li256ELb1ELb0ELi2EEENS1_19SingleTileSchedulerILb1ELb0ELb0ELi128EEEEEEEEEvNT_6ParamsE$_ZN4cute3eso3ESOILb0ELb1EJlEEC2ERKl) ;  /* 0xffffed5000007944 */ /* 0x000fea0003c3ffff */
[----:B-1----:R1:W5:Y:S01]  /*9bb0*/  LDL.64 R6, [R1+0x188] ;  /* 0x0001880001067983 */ /* 0x0023620000100a00 */
[----:B------:R-:W-:-:S04]  /*9bc0*/  MOV R9, 0x0 ;  /* 0x0000000000097802 */ /* 0x000fc80000000f00 */
[----:B------:R-:W-:Y:S05]  /*9bd0*/  RET.REL.NODEC R8 `(_ZN7cutlass13device_kernelIN5flash19enable_sm80_to_sm89INS1_16FlashAttnBwdSm80INS1_25CollectiveMainloopBwdSm80ILi2ELi2EN4cute5tupleIJNS5_1CILi64EEENS7_ILi128EEES8_EEENS_10bfloat16_tEfNS_4arch4Sm80ELb0ELb1ELb1ELb1ELb0ELb0ELb0ELb0ELi2ELi2ELi4ELi2ELb1EEENS1_21CollectiveEpilogueBwdISA_SB_SD_Li256ELb1ELb0ELi2EEENS1_19SingleTileSchedulerILb1ELb0ELb0ELi128EEEEEEEEEvNT_6ParamsE) ;  /* 0xffff642008007950 */ /* 0x000fea0003c3ffff */
        .type           $_ZN7cutlass13device_kernelIN5flash19enable_sm80_to_sm89INS1_16FlashAttnBwdSm80INS1_25CollectiveMainloopBwdSm80ILi2ELi2EN4cute5tupleIJNS5_1CILi64EEENS7_ILi128EEES8_EEENS_10bfloat16_tEfNS_4arch4Sm80ELb0ELb1ELb1ELb1ELb0ELb0ELb0ELb0ELi2ELi2ELi4ELi2ELb1EEENS1_21CollectiveEpilogueBwdISA_SB_SD_Li256ELb1ELb0ELi2EEENS1_19SingleTileSchedulerILb1ELb0ELb0ELi128EEEEEEEEEvNT_6ParamsE$_ZZN4cute7idx2crdINS_5tupleIJiEEENS1_IJNS1_IJNS1_IJNS_1CILi8EEENS3_ILi2EEEEEES5_NS3_ILi4EEES5_EEEEEEEEDaRKT_RKT0_ENKUlRKT_RKT0_E_clIiS8_EEDaSI_SL_,@function
        .size           $_ZN7cutlass13device_kernelIN5flash19enable_sm80_to_sm89INS1_16FlashAttnBwdSm80INS1_25CollectiveMainloopBwdSm80ILi2ELi2EN4cute5tupleIJNS5_1CILi64EEENS7_ILi128EEES8_EEENS_10bfloat16_tEfNS_4arch4Sm80ELb0ELb1ELb1ELb1ELb0ELb0ELb0ELb0ELi2ELi2ELi4ELi2ELb1EEENS1_21CollectiveEpilogueBwdISA_SB_SD_Li256ELb1ELb0ELi2EEENS1_19SingleTileSchedulerILb1ELb0ELb0ELi128EEEEEEEEEvNT_6ParamsE$_ZZN4cute7idx2crdINS_5tupleIJiEEENS1_IJNS1_IJNS1_IJNS_1CILi8EEENS3_ILi2EEEEEES5_NS3_ILi4EEES5_EEEEEEEEDaRKT_RKT0_ENKUlRKT_RKT0_E_clIiS8_EEDaSI_SL_,($_ZN7cutlass13device_kernelIN5flash19enable_sm80_to_sm89INS1_16FlashAttnBwdSm80INS1_25CollectiveMainloopBwdSm80ILi2ELi2EN4cute5tupleIJNS5_1CILi64EEENS7_ILi128EEES8_EEENS_10bfloat16_tEfNS_4arch4Sm80ELb0ELb1ELb1ELb1ELb0ELb0ELb0ELb0ELi2ELi2ELi4ELi2ELb1EEENS1_21CollectiveEpilogueBwdISA_SB_SD_Li256ELb1ELb0ELi2EEENS1_19SingleTileSchedulerILb1ELb0ELb0ELi128EEEEEEEEEvNT_6ParamsE$_ZZN4cute7idx2crdINS_5tupleIJiEEENS1_IJNS1_IJNS1_IJNS_1CILi8EEENS3_ILi2EEEEEES5_S5_NS3_ILi4EEEEEEEEEEEDaRKT_RKT0_ENKUlRKT_RKT0_E_clIiS8_EEDaSI_SL_ - $_ZN7cutlass13device_kernelIN5flash19enable_sm80_to_sm89INS1_16FlashAttnBwdSm80INS1_25CollectiveMainloopBwdSm80ILi2ELi2EN4cute5tupleIJNS5_1CILi64EEENS7_ILi128EEES8_EEENS_10bfloat16_tEfNS_4arch4Sm80ELb0ELb1ELb1ELb1ELb0ELb0ELb0ELb0ELi2ELi2ELi4ELi2ELb1EEENS1_21CollectiveEpilogueBwdISA_SB_SD_Li256ELb1ELb0ELi2EEENS1_19SingleTileSchedulerILb1ELb0ELb0ELi128EEEEEEEEEvNT_6ParamsE$_ZZN4cute7idx2crdINS_5tupleIJiEEENS1_IJNS1_IJNS1_IJNS_1CILi8EEENS3_ILi2EEEEEES5_NS3_ILi4EEES5_EEEEEEEEDaRKT_RKT0_ENKUlRKT_RKT0_E_clIiS8_EEDaSI_SL_)
$_ZN7cutlass13device_kernelIN5flash19enable_sm80_to_sm89INS1_16FlashAttnBwdSm80INS1_25CollectiveMainloopBwdSm80ILi2ELi2EN4cute5tupleIJNS5_1CILi64EEENS7_ILi128EEES8_EEENS_10bfloat16_tEfNS_4arch4Sm80ELb0ELb1ELb1ELb1ELb0ELb0ELb0ELb0ELi2ELi2ELi4ELi2ELb1EEENS1_21CollectiveEpilogueBwdISA_SB_SD_Li256ELb1ELb0ELi2EEENS1_19SingleTileSchedulerILb1ELb0ELb0ELi128EEEEEEEEEvNT_6ParamsE$_ZZN4cute7idx2crdINS_5tupleIJiEEENS1_IJNS1_IJNS1_IJNS_1CILi8EEENS3_ILi2EEEEEES5_NS3_ILi4EEES5_EEEEEEEEDaRKT_RKT0_ENKUlRKT_RKT0_E_clIiS8_EEDaSI_SL_:
        /* <DEDUP_REMOVED lines=15> */
[----:B-1----:R-:W-:Y:S05]  /*9cd0*/  CALL.REL.NOINC `($_ZN7cutlass13device_kernelIN5flash19enable_sm80_to_sm89INS1_16FlashAttnBwdSm80INS1_25CollectiveMainloopBwdSm80ILi2ELi2EN4cute5tupleIJNS5_1CILi64EEENS7_ILi128EEES8_EEENS_10bfloat16_tEfNS_4arch4Sm80ELb0ELb1ELb1ELb1ELb0ELb0ELb0ELb0ELi2ELi2ELi4ELi2ELb1EEENS1_21CollectiveEpilogueBwdISA_SB_SD_Li256ELb1ELb0ELi2EEENS1_19SingleTileSchedulerILb1ELb0ELb0ELi128EEEEEEEEEvNT_6ParamsE$_ZN4cute5tupleIJiEEC2ERKi) ;  /* 0xfffff76000007944 */ /* 0x002fea0003c3ffff */
[----:B------:R1:W5:Y:S01]  /*9ce0*/  LDL R8, [R1+0x168] ;  /* 0x0001680001087983 */ /* 0x0003620000100800 */
[----:B------:R-:W-:Y:S01]  /*9cf0*/  IADD3 R3, R1, 0x160, RZ ;  /* 0x0000016001037810 */ /* 0x000fe20007ffe0ff */
[----:B------:R-:W-:Y:S01]  /*9d00*/  IMAD.MOV.U32 R7, RZ, RZ, R9 ;  /* 0x000000ffff077224 */ /* 0x000fe200078e0009 */
[----:B------:R-:W-:Y:S01]  /*9d10*/  MOV R16, 0x9d60 ;  /* 0x00009d6000107802 */ /* 0x000fe20000000f00 */
[----:B------:R-:W-:Y:S01]  /*9d20*/  IMAD.MOV.U32 R6, RZ, RZ, R44 ;  /* 0x000000ffff067224 */ /* 0x000fe200078e002c */
[----:B------:R-:W-:-:S04]  /*9d30*/  IADD3 R3, R3, c[0x0][0x20], RZ ;  /* 0x0000080003037a10 */ /* 0x000fc80007ffe0ff */
[----:B------:R-:W-:Y:S02]  /*9d40*/  IADD3 R27, R3, 0x4, RZ ;  /* 0x00000004031b7810 */ /* 0x000fe40007ffe0ff */
[----:B-1---5:R-:W-:Y:S05]  /*9d50*/  CALL.REL.NOINC `($_ZN7cutlass13device_kernelIN5flash19enable_sm80_to_sm89INS1_16FlashAttnBwdSm80INS1_25CollectiveMainloopBwdSm80ILi2ELi2EN4cute5tupleIJNS5_1CILi64EEENS7_ILi128EEES8_EEENS_10bfloat16_tEfNS_4arch4Sm80ELb0ELb1ELb1ELb1ELb0ELb0ELb0ELb0ELi2ELi2ELi4ELi2ELb1EEENS1_21CollectiveEpilogueBwdISA_SB_SD_Li256ELb1ELb0ELi2EEENS1_19SingleTileSchedulerILb1ELb0ELb0ELi128EEEEEEEEEvNT_6ParamsE$_ZN4cute5tupleIJiEEC2ERKi) ;  /* 0xfffff6e000007944 */ /* 0x022fea0003c3ffff */
[----:B------:R1:W5:Y:S01]  /*9d60*/  LDL R9, [R1+0x168] ;  /* 0x0001680001097983 */ /* 0x0003620000100800 */
[----:B------:R-:W-:Y:S01]  /*9d70*/  IMAD.MOV.U32 R7, RZ, RZ, R8 ;  /* 0x000000ffff077224 */ /* 0x000fe200078e0008 */
[----:B------:R-:W-:Y:S02]  /*9d80*/  MOV R6, R27 ;  /* 0x0000001b00067202 */ /* 0x000fe40000000f00 */
[----:B------:R-:W-:Y:S02]  /*9d90*/  MOV R16, 0x9db0 ;  /* 0x00009db000107802 */ /* 0x000fe40000000f00 */
[----:B-1---5:R-:W-:Y:S05]  /*9da0*/  CALL.REL.NOINC `($_ZN7cutlass13device_kernelIN5flash19enable_sm80_to_sm89INS1_16FlashAttnBwdSm80INS1_25CollectiveMainloopBwdSm80ILi2ELi2EN4cute5tupleIJNS5_1CILi64EEENS7_ILi128EEES8_EEENS_10bfloat16_tEfNS_4arch4Sm80ELb0ELb1ELb1ELb1ELb0ELb0ELb0ELb0ELi2ELi2ELi4ELi2ELb1EEENS1_21CollectiveEpilogueBwdISA_SB_SD_Li256ELb1ELb0ELi2EEENS1_19SingleTileSchedulerILb1ELb0ELb0ELi128EEEEEEEEEvNT_6ParamsE$_ZN4cute5tupleIJiEEC2ERKi) ;  /* 0xfffff69000007944 */ /* 0x022fea0003c3ffff */
[----:B------:R1:W5:Y:S01]  /*9db0*/  LDL R7, [R1+0x164] ;  /* 0x0001640001077983 */ /* 0x0003620000100800 */
[----:B------:R-:W-:Y:S02]  /*9dc0*/  MOV R6, R3 ;  /* 0x0000000300067202 */ /* 0x000fe40000000f00 */
[----:B------:R-:W-:Y:S02]  /*9dd0*/  MOV R16, 0x9df0 ;  /* 0x00009df000107802 */ /* 0x000fe40000000f00 */
[----:B-1---5:R-:W-:Y:S05]  /*9de0*/  CALL.REL.NOINC `($_ZN7cutlass13device_kernelIN5flash19enable_sm80_to_sm89INS1_16FlashAttnBwdSm80INS1_25CollectiveMainloopBwdSm80ILi2ELi2EN4cute5tupleIJNS5_1CILi64EEENS7_ILi128EEES8_EEENS_10bfloat16_tEfNS_4arch4Sm80ELb0ELb1ELb1ELb1ELb0ELb0ELb0ELb0ELi2ELi2ELi4ELi2ELb1EEENS1_21CollectiveEpilogueBwdISA_SB_SD_Li256ELb1ELb0ELi2EEENS1_19SingleTileSchedulerILb1ELb0ELb0ELi128EEEEEEEEEvNT_6ParamsE$_ZN4cute5tupleIJiEEC2ERKi) ;  /* 0xfffff65000007944 */ /* 0x022fea0003c3ffff */
[----:B------:R1:W5:Y:S01]  /*9df0*/  LDL R7, [R1+0x160] ;  /* 0x0001600001077983 */ /* 0x0003620000100800 */
[----:B------:R-:W-:Y:S02]  /*9e00*/  MOV R6, R44 ;  /* 0x0000002c00067202 */ /* 0x000fe40000000f00 */
[----:B------:R-:W-:-:S02]  /*9e10*/  MOV R16, 0x9e30 ;  /* 0x00009e3000107802 */ /* 0x000fc40000000f00 */
[----:B-1---5:R-:W-:Y:S05]  /*9e20*/  CALL.REL.NOINC `($_ZN7cutlass13device_kernelIN5flash19enable_sm80_to_sm89INS1_16FlashAttnBwdSm80INS1_25CollectiveMainloopBwdSm80ILi2ELi2EN4cute5tupleIJNS5_1CILi64EEENS7_ILi128EEES8_EEENS_10bfloat16_tEfNS_4arch4Sm80ELb0ELb1ELb1ELb1ELb0ELb0ELb0ELb0ELi2ELi2ELi4ELi2ELb1EEENS1_21CollectiveEpilogueBwdISA_SB_SD_Li256ELb1ELb0ELi2EEENS1_19SingleTileSchedulerILb1ELb0ELb0ELi128EEEEEEEEEvNT_6ParamsE$_ZN4cute5tupleIJiEEC2ERKi) ;  /* 0xfffff61000007944 */ /* 0x022fea0003c3ffff */
[----:B------:R1:W5:Y:S01]  /*9e30*/  LDL R7, [R1+0x168] ;  /* 0x0001680001077983 */ /* 0x0003620000100800 */
[----:B------:R-:W-:-:S02]  /*9e40*/  MOV R6, R44 ;  /* 0x0000002c00067202 */ /* 0x000fc40000000f00 */
[----:B------:R-:W-:Y:S02]  /*9e50*/  MOV R10, 0x9e70 ;  /* 0x00009e70000a7802 */ /* 0x000fe40000000f00 */
[----:B-1---5:R-:W-:Y:S05]  /*9e60*/  CALL.REL.NOINC `($_ZN7cutlass13device_kernelIN5flash19enable_sm80_to_sm89INS1_16FlashAttnBwdSm80INS1_25CollectiveMainloopBwdSm80ILi2ELi2EN4cute5tupleIJNS5_1CILi64EEENS7_ILi128EEES8_EEENS_10bfloat16_tEfNS_4arch4Sm80ELb0ELb1ELb1ELb1ELb0ELb0ELb0ELb0ELi2ELi2ELi4ELi2ELb1EEENS1_21CollectiveEpilogueBwdISA_SB_SD_Li256ELb1ELb0ELi2EEENS1_19SingleTileSchedulerILb1ELb0ELb0ELi128EEEEEEEEEvNT_6ParamsE$_ZN4cute5tupleIJNS_15ArithmeticTupleIJiEEEEEC2ERKS2_) ;  /* 0xfffff39000007944 */ /* 0x022fea0003c3ffff */
[----:B------:R2:W5:Y:S01]  /*9e70*/  LDL R8, [R1+0x168] ;  /* 0x0001680001087983 */ /* 0x0005620000100800 */
[----:B-1----:R-:W-:Y:S01]  /*9e80*/  IMAD.MOV.U32 R7, RZ, RZ, R9 ;  /* 0x000000ffff077224 */ /* 0x002fe200078e0009 */
[----:B------:R-:W-:Y:S02]  /*9e90*/  MOV R6, R27 ;  /* 0x0000001b00067202 */ /* 0x000fe40000000f00 */
[----:B------:R-:W-:Y:S02]  /*9ea0*/  MOV R16, 0x9ec0 ;  /* 0x00009ec000107802 */ /* 0x000fe40000000f00 */
[----:B--2--5:R-:W-:Y:S05]  /*9eb0*/  CALL.REL.NOINC `($_ZN7cutlass13device_kernelIN5flash19enable_sm80_to_sm89INS1_16FlashAttnBwdSm80INS1_25CollectiveMainloopBwdSm80ILi2ELi2EN4cute5tupleIJNS5_1CILi64EEENS7_ILi128EEES8_EEENS_10bfloat16_tEfNS_4arch4Sm80ELb0ELb1ELb1ELb1ELb0ELb0ELb0ELb0ELi2ELi2ELi4ELi2ELb1EEENS1_21CollectiveEpilogueBwdISA_SB_SD_Li256ELb1ELb0ELi2EEENS1_19SingleTileSchedulerILb1ELb0ELb0ELi128EEEEEEEEEvNT_6ParamsE$_ZN4cute5tupleIJiEEC2ERKi) ;  /* 0xfffff58000007944 */ /* 0x024fea0003c3ffff */
[----:B------:R1:W5:Y:S01]  /*9ec0*/  LDL R7, [R1+0x164] ;  /* 0x0001640001077983 */ /* 0x0003620000100800 */
[----:B------:R-:W-:Y:S02]  /*9ed0*/  MOV R6, R3 ;  /* 0x0000000300067202 */ /* 0x000fe40000000f00 */
[----:B------:R-:W-:Y:S02]  /*9ee0*/  MOV R16, 0x9f00 ;  /* 0x00009f0000107802 */ /* 0x000fe40000000f00 */
[----:B-1---5:R-:W-:Y:S05]  /*9ef0*/  CALL.REL.NOINC `($_ZN7cutlass13device_kernelIN5flash19enable_sm80_to_sm89INS1_16FlashAttnBwdSm80INS1_25CollectiveMainloopBwdSm80ILi2ELi2EN4cute5tupleIJNS5_1CILi64EEENS7_ILi128EEES8_EEENS_10bfloat16_tEfNS_4arch4Sm80ELb0ELb1ELb1ELb1ELb0ELb0ELb0ELb0ELi2ELi2ELi4ELi2ELb1EEENS1_21CollectiveEpilogueBwdISA_SB_SD_Li256ELb1ELb0ELi2EEENS1_19SingleTileSchedulerILb1ELb0ELb0ELi128EEEEEEEEEvNT_6ParamsE$_ZN4cute5tupleIJiEEC2ERKi) ;  /* 0xfffff54000007944 */ /* 0x022fea0003c3ffff */
[----:B------:R1:W5:Y:S01]  /*9f00*/  LDL R7, [R1+0x160] ;  /* 0x0001600001077983 */ /* 0x0003620000100800 */
[----:B------:R-:W-:Y:S02]  /*9f10*/  MOV R13, R44 ;  /* 0x0000002c000d7202 */ /* 0x000fe40000000f00 */
[----:B------:R-:W-:-:S02]  /*9f20*/  MOV R18, 0x9f40 ;  /* 0x00009f4000127802 */ /* 0x000fc40000000f00 */
[----:B-1---5:R-:W-:Y:S05]  /*9f30*/  CALL.REL.NOINC `($_ZN7cutlass13device_kernelIN5flash19enable_sm80_to_sm89INS1_16FlashAttnBwdSm80INS1_25CollectiveMainloopBwdSm80ILi2ELi2EN4cute5tupleIJNS5_1CILi64EEENS7_ILi128EEES8_EEENS_10bfloat16_tEfNS_4arch4Sm80ELb0ELb1ELb1ELb1ELb0ELb0ELb0ELb0ELi2ELi2ELi4ELi2ELb1EEENS1_21CollectiveEpilogueBwdISA_SB_SD_Li256ELb1ELb0ELi2EEENS1_19SingleTileSchedulerILb1ELb0ELb0ELi128EEEEEEEEEvNT_6ParamsE$_ZN4cute5tupleIJNS_1CILi0EEEiEEC2ERKS2_RKi) ;  /* 0xfffff46000007944 */ /* 0x022fea0003c3ffff */
[----:B------:R1:W5:Y:S01]  /*9f40*/  LDL R7, [R1+0x168] ;  /* 0x0001680001077983 */ /* 0x0003620000100800 */
[----:B------:R-:W-:-:S02]  /*9f50*/  MOV R6, R44 ;  /* 0x0000002c00067202 */ /* 0x000fc40000000f00 */
[----:B------:R-:W-:Y:S02]  /*9f60*/  MOV R16, 0x9f80 ;  /* 0x00009f8000107802 */ /* 0x000fe40000000f00 */
[----:B-1---5:R-:W-:Y:S05]  /*9f70*/  CALL.REL.NOINC `($_ZN7cutlass13device_kernelIN5flash19enable_sm80_to_sm89INS1_16FlashAttnBwdSm80INS1_25CollectiveMainloopBwdSm80ILi2ELi2EN4cute5tupleIJNS5_1CILi64EEENS7_ILi128EEES8_EEENS_10bfloat16_tEfNS_4arch4Sm80ELb0ELb1ELb1ELb1ELb0ELb0ELb0ELb0ELi2ELi2ELi4ELi2ELb1EEENS1_21CollectiveEpilogueBwdISA_SB_SD_Li256ELb1ELb0ELi2EEENS1_19SingleTileSchedulerILb1ELb0ELb0ELi128EEEEEEEEEvNT_6ParamsE$_ZN4cute5tupleIJNS_15ArithmeticTupleIJNS_1CILi0EEEiEEEEEC2ERKS4_) ;  /* 0xfffff24000007944 */ /* 0x022fea0003c3ffff */
[----:B------:R2:W5:Y:S01]  /*9f80*/  LDL R10, [R1+0x168] ;  /* 0x00016800010a7983 */ /* 0x0005620000100800 */
[----:B-1----:R-:W-:Y:S01]  /*9f90*/  IMAD.MOV.U32 R7, RZ, RZ, R8 ;  /* 0x000000ffff077224 */ /* 0x002fe200078e0008 */
[----:B------:R-:W-:Y:S02]  /*9fa0*/  MOV R6, R44 ;  /* 0x0000002c00067202 */ /* 0x000fe40000000f00 */
[----:B------:R-:W-:Y:S02]  /*9fb0*/  MOV R8, 0x9fd0 ;  /* 0x00009fd000087802 */ /* 0x000fe40000000f00 */
[----:B--2--5:R-:W-:Y:S05]  /*9fc0*/  CALL.REL.NOINC `($_ZN7cutlass13device_kernelIN5flash19enable_sm80_to_sm89INS1_16FlashAttnBwdSm80INS1_25CollectiveMainloopBwdSm80ILi2ELi2EN4cute5tupleIJNS5_1CILi64EEENS7_ILi128EEES8_EEENS_10bfloat16_tEfNS_4arch4Sm80ELb0ELb1ELb1ELb1ELb0ELb0ELb0ELb0ELi2ELi2ELi4ELi2ELb1EEENS1_21CollectiveEpilogueBwdISA_SB_SD_Li256ELb1ELb0ELi2EEENS1_19SingleTileSchedulerILb1ELb0ELb0ELi128EEEEEEEEEvNT_6ParamsE$_ZN4cute3eso3ESOILb0ELb1EJiNS_1CILi0EEEEEC2ERKiRKS3_) ;  /* 0xffffe8f000007944 */ /* 0x024fea0003c3ffff */
[----:B------:R2:W5:Y:S01]  /*9fd0*/  LDL R16, [R1+0x168] ;  /* 0x0001680001107983 */ /* 0x0005620000100800 */
[----:B-1----:R-:W-:Y:S02]  /*9fe0*/  MOV R6, R44 ;  /* 0x0000002c00067202 */ /* 0x002fe40000000f00 */
[----:B------:R-:W-:Y:S01]  /*9ff0*/  MOV R18, 0xa020 ;  /* 0x0000a02000127802 */ /* 0x000fe20000000f00 */
[----:B------:R2:W-:Y:S04]  /*a000*/  STL [R1+0x168], R10 ;  /* 0x0001680a01007387 */ /* 0x0005e80000100800 */
[----:B--2--5:R-:W-:Y:S05]  /*a010*/  CALL.REL.NOINC `($_ZN7cutlass13device_kernelIN5flash19enable_sm80_to_sm89INS1_16FlashAttnBwdSm80INS1_25CollectiveMainloopBwdSm80ILi2ELi2EN4cute5tupleIJNS5_1CILi64EEENS7_ILi128EEES8_EEENS_10bfloat16_tEfNS_4arch4Sm80ELb0ELb1ELb1ELb1ELb0ELb0ELb0ELb0ELi2ELi2ELi4ELi2ELb1EEENS1_21CollectiveEpilogueBwdISA_SB_SD_Li256ELb1ELb0ELi2EEENS1_19SingleTileSchedulerILb1ELb0ELb0ELi128EEEEEEEEEvNT_6ParamsE$_ZZN4cuteplIJiEJNS_1CILi0EEEiEEEDaRKNS_15ArithmeticTupleIJDpT_EEERKNS3_IJDpT0_EEEENKUlDpRKT_E_clIJiiEEEDaSH_) ;  /* 0x00001a1000007944 */ /* 0x024fea0003c00000 */
[----:B-----5:R-:W-:Y:S02]  /*a020*/  MOV R18, R6 ;  /* 0x0000000600127202 */ /* 0x020fe40000000f00 */
[----:B------:R-:W-:-:S02]  /*a030*/  MOV R6, 0xa050 ;  /* 0x0000a05000067802 */ /* 0x000fc40000000f00 */
[----:B-1----:R-:W-:Y:S05]  /*a040*/  CALL.REL.NOINC `($_ZN7cutlass13device_kernelIN5flash19enable_sm80_to_sm89INS1_16FlashAttnBwdSm80INS1_25CollectiveMainloopBwdSm80ILi2ELi2EN4cute5tupleIJNS5_1CILi64EEENS7_ILi128EEES8_EEENS_10bfloat16_tEfNS_4arch4Sm80ELb0ELb1ELb1ELb1ELb0ELb0ELb0ELb0ELi2ELi2ELi4ELi2ELb1EEENS1_21CollectiveEpilogueBwdISA_SB_SD_Li256ELb1ELb0ELi2EEENS1_19SingleTileSchedulerILb1ELb0ELb0ELi128EEEEEEEEEvNT_6ParamsE$_ZZN4cuteplIJNS_15ArithmeticTupleIJiEEEEJNS1_IJNS_1CILi0EEEiEEEEEEDaRKNS1_IJDpT_EEERKNS1_IJDpT0_EEEENKUlDpRKT_E_clIJNS1_IJiiEEEEEEDaSJ_) ;  /* 0x0000165000007944 */ /* 0x002fea0003c00000 */
        /* <DEDUP_REMOVED lines=8> */
[----:B--2--5:R-:W-:Y:S05]  /*a0d0*/  CALL.REL.NOINC `($_ZN7cutlass13device_kernelIN5flash19enable_sm80_to_sm89INS1_16FlashAttnBwdSm80INS1_25CollectiveMainloopBwdSm80ILi2ELi2EN4cute5tupleIJNS5_1CILi64EEENS7_ILi128EEES8_EEENS_10bfloat16_tEfNS_4arch4Sm80ELb0ELb1ELb1ELb1ELb0ELb0ELb0ELb0ELi2ELi2ELi4ELi2ELb1EEENS1_21CollectiveEpilogueBwdISA_SB_SD_Li256ELb1ELb0ELi2EEENS1_19SingleTileSchedulerILb1ELb0ELb0ELi128EEEEEEEEEvNT_6ParamsE$_ZN4cute5tupleIJiEEC2ERKi) ;  /* 0xfffff36000007944 */ /* 0x024fea0003c3ffff */
        /* <DEDUP_REMOVED lines=9> */
[----:B-1---5:R-:W-:Y:S05]  /*a170*/  CALL.REL.NOINC `($_ZN7cutlass13device_kernelIN5flash19enable_sm80_to_sm89INS1_16FlashAttnBwdSm80INS1_25CollectiveMainloopBwdSm80ILi2ELi2EN4cute5tupleIJNS5_1CILi64EEENS7_ILi128EEES8_EEENS_10bfloat16_tEfNS_4arch4Sm80ELb0ELb1ELb1ELb1ELb0ELb0ELb0ELb0ELi2ELi2ELi4ELi2ELb1EEENS1_21CollectiveEpilogueBwdISA_SB_SD_Li256ELb1ELb0ELi2EEENS1_19SingleTileSchedulerILb1ELb0ELb0ELi128EEEEEEEEEvNT_6ParamsE$_ZN4cute5tupleIJiEEC2ERKi) ;  /* 0xfffff2c000007944 */ /* 0x022fea0003c3ffff */
[----:B------:R1:W5:Y:S01]  /*a180*/  LDL R13, [R1+0x168] ;  /* 0x00016800010d7983 */ /* 0x0003620000100800 */
[----:B------:R-:W-:Y:S01]  /*a190*/  IMAD.MOV.U32 R7, RZ, RZ, R10 ;  /* 0x000000ffff077224 */ /* 0x000fe200078e000a */
[----:B------:R-:W-:Y:S02]  /*a1a0*/  MOV R6, R44 ;  /* 0x0000002c00067202 */ /* 0x000fe40000000f00 */
[----:B------:R-:W-:Y:S02]  /*a1b0*/  MOV R16, 0xa1d0 ;  /* 0x0000a1d000107802 */ /* 0x000fe40000000f00 */
[----:B-1---5:R-:W-:Y:S05]  /*a1c0*/  CALL.REL.NOINC `($_ZN7cutlass13device_kernelIN5flash19enable_sm80_to_sm89INS1_16FlashAttnBwdSm80INS1_25CollectiveMainloopBwdSm80ILi2ELi2EN4cute5tupleIJNS5_1CILi64EEENS7_ILi128EEES8_EEENS_10bfloat16_tEfNS_4arch4Sm80ELb0ELb1ELb1ELb1ELb0ELb0ELb0ELb0ELi2ELi2ELi4ELi2ELb1EEENS1_21CollectiveEpilogueBwdISA_SB_SD_Li256ELb1ELb0ELi2EEENS1_19SingleTileSchedulerILb1ELb0ELb0ELi128EEEEEEEEEvNT_6ParamsE$_ZN4cute5tupleIJiEEC2ERKi) ;  /* 0xfffff27000007944 */ /* 0x022fea0003c3ffff */
[----:B------:R1:W5:Y:S01]  /*a1d0*/  LDL R10, [R1+0x168] ;  /* 0x00016800010a7983 */ /* 0x0003620000100800 */
[----:B------:R-:W-:Y:S01]  /*a1e0*/  IMAD.MOV.U32 R7, RZ, RZ, R13 ;  /* 0x000000ffff077224 */ /* 0x000fe200078e000d */
[----:B------:R-:W-:Y:S02]  /*a1f0*/  MOV R6, R3 ;  /* 0x0000000300067202 */ /* 0x000fe40000000f00 */
[----:B------:R-:W-:Y:S02]  /*a200*/  MOV R16, 0xa220 ;  /* 0x0000a22000107802 */ /* 0x000fe40000000f00 */
[----:B-1---5:R-:W-:Y:S05]  /*a210*/  CALL.REL.NOINC `($_ZN7cutlass13device_kernelIN5flash19enable_sm80_to_sm89INS1_16FlashAttnBwdSm80INS1_25CollectiveMainloopBwdSm80ILi2ELi2EN4cute5tupleIJNS5_1CILi64EEENS7_ILi128EEES8_EEENS_10bfloat16_tEfNS_4arch4Sm80ELb0ELb1ELb1ELb1ELb0ELb0ELb0ELb0ELi2ELi2ELi4ELi2ELb1EEENS1_21CollectiveEpilogueBwdISA_SB_SD_Li256ELb1ELb0ELi2EEENS1_19SingleTileSchedulerILb1ELb0ELb0ELi128EEEEEEEEEvNT_6ParamsE$_ZN4cute5tupleIJiEEC2ERKi) ;  /* 0xfffff22000007944 */ /* 0x022fea0003c3ffff */
[----:B------:R1:W5:Y:S01]  /*a220*/  LDL R7, [R1+0x160] ;  /* 0x0001600001077983 */ /* 0x0003620000100800 */
[----:B------:R-:W-:-:S02]  /*a230*/  MOV R6, R44 ;  /* 0x0000002c00067202 */ /* 0x000fc40000000f00 */
[----:B------:R-:W-:Y:S02]  /*a240*/  MOV R18, 0xa260 ;  /* 0x0000a26000127802 */ /* 0x000fe40000000f00 */
[----:B-1---5:R-:W-:Y:S05]  /*a250*/  CALL.REL.NOINC `($_ZN7cutlass13device_kernelIN5flash19enable_sm80_to_sm89INS1_16FlashAttnBwdSm80INS1_25CollectiveMainloopBwdSm80ILi2ELi2EN4cute5tupleIJNS5_1CILi64EEENS7_ILi128EEES8_EEENS_10bfloat16_tEfNS_4arch4Sm80ELb0ELb1ELb1ELb1ELb0ELb0ELb0ELb0ELi2ELi2ELi4ELi2ELb1EEENS1_21CollectiveEpilogueBwdISA_SB_SD_Li256ELb1ELb0ELi2EEENS1_19SingleTileSchedulerILb1ELb0ELb0ELi128EEEEEEEEEvNT_6ParamsE$_ZN4cute5tupleIJNS_1CILi0EEES2_iEEC2ERKS2_S5_RKi) ;  /* 0xfffff0a000007944 */ /* 0x022fea0003c3ffff */
        /* <DEDUP_REMOVED lines=8> */
[----:B-1---5:R-:W-:Y:S05]  /*a2e0*/  CALL.REL.NOINC `($_ZN7cutlass13device_kernelIN5flash19enable_sm80_to_sm89INS1_16FlashAttnBwdSm80INS1_25CollectiveMainloopBwdSm80ILi2ELi2EN4cute5tupleIJNS5_1CILi64EEENS7_ILi128EEES8_EEENS_10bfloat16_tEfNS_4arch4Sm80ELb0ELb1ELb1ELb1ELb0ELb0ELb0ELb0ELi2ELi2ELi4ELi2ELb1EEENS1_21CollectiveEpilogueBwdISA_SB_SD_Li256ELb1ELb0ELi2EEENS1_19SingleTileSchedulerILb1ELb0ELb0ELi128EEEEEEEEEvNT_6ParamsE$_ZN4cute5tupleIJNS_1CILi0EEES2_S2_iEEC2ERKS2_S5_S5_RKi) ;  /* 0xffffefd000007944 */ /* 0x022fea0003c3ffff */
[----:B------:R2:W5:Y:S01]  /*a2f0*/  LDL R16, [R1+0x168] ;  /* 0x0001680001107983 */ /* 0x0005620000100800 */
[----:B-1----:R-:W-:Y:S02]  /*a300*/  MOV R6, R44 ;  /* 0x0000002c00067202 */ /* 0x002fe40000000f00 */
[----:B------:R-:W-:-:S02]  /*a310*/  MOV R10, 0xa330 ;  /* 0x0000a330000a7802 */ /* 0x000fc40000000f00 */
[----:B--2--5:R-:W-:Y:S05]  /*a320*/  CALL.REL.NOINC `($_ZN7cutlass13device_kernelIN5flash19enable_sm80_to_sm89INS1_16FlashAttnBwdSm80INS1_25CollectiveMainloopBwdSm80ILi2ELi2EN4cute5tupleIJNS5_1CILi64EEENS7_ILi128EEES8_EEENS_10bfloat16_tEfNS_4arch4Sm80ELb0ELb1ELb1ELb1ELb0ELb0ELb0ELb0ELi2ELi2ELi4ELi2ELb1EEENS1_21CollectiveEpilogueBwdISA_SB_SD_Li256ELb1ELb0ELi2EEENS1_19SingleTileSchedulerILb1ELb0ELb0ELi128EEEEEEEEEvNT_6ParamsE$_ZN4cute3eso3ESOILb1ELb0EJNS_1CILi0EEES3_iS3_EEC2ERKS3_S6_RKiS6_) ;  /* 0xffffe7e000007944 */ /* 0x024fea0003c3ffff */
[----:B-1----:R1:W5:Y:S01]  /*a330*/  LDL R13, [R1+0x168] ;  /* 0x00016800010d7983 */ /* 0x0023620000100800 */
[----:B------:R-:W-:-:S02]  /*a340*/  MOV R7, R44 ;  /* 0x0000002c00077202 */ /* 0x000fc40000000f00 */
[----:B------:R-:W-:Y:S01]  /*a350*/  MOV R6, 0xa380 ;  /* 0x0000a38000067802 */ /* 0x000fe20000000f00 */
[----:B------:R1:W-:Y:S04]  /*a360*/  STL [R1+0x168], R16 ;  /* 0x0001681001007387 */ /* 0x0003e80000100800 */
[----:B-1---5:R-:W-:Y:S05]  /*a370*/  CALL.REL.NOINC `($_ZN7cutlass13device_kernelIN5flash19enable_sm80_to_sm89INS1_16FlashAttnBwdSm80INS1_25CollectiveMainloopBwdSm80ILi2ELi2EN4cute5tupleIJNS5_1CILi64EEENS7_ILi128EEES8_EEENS_10bfloat16_tEfNS_4arch4Sm80ELb0ELb1ELb1ELb1ELb0ELb0ELb0ELb0ELi2ELi2ELi4ELi2ELb1EEENS1_21CollectiveEpilogueBwdISA_SB_SD_Li256ELb1ELb0ELi2EEENS1_19SingleTileSchedulerILb1ELb0ELb0ELi128EEEEEEEEEvNT_6ParamsE$_ZZN4cuteplIJNS_1CILi0EEES2_iEJS2_S2_S2_iEEEDaRKNS_15ArithmeticTupleIJDpT_EEERKNS3_IJDpT0_EEEENKUlDpRKT_E_clIJS2_S2_iiEEEDaSH_) ;  /* 0x0000154000007944 */ /* 0x022fea0003c00000 */
[----:B------:R-:W-:Y:S01]  /*a380*/  IMAD.MOV.U32 R7, RZ, RZ, R11 ;  /* 0x000000ffff077224 */ /* 0x000fe200078e000b */
[----:B------:R-:W-:Y:S02]  /*a390*/  MOV R6, R3 ;  /* 0x0000000300067202 */ /* 0x000fe40000000f00 */
[----:B------:R-:W-:Y:S02]  /*a3a0*/  MOV R16, 0xa3c0 ;  /* 0x0000a3c000107802 */ /* 0x000fe40000000f00 */
[----:B--2--5:R-:W-:Y:S05]  /*a3b0*/  CALL.REL.NOINC `($_ZN7cutlass13device_kernelIN5flash19enable_sm80_to_sm89INS1_16FlashAttnBwdSm80INS1_25CollectiveMainloopBwdSm80ILi2ELi2EN4cute5tupleIJNS5_1CILi64EEENS7_ILi128EEES8_EEENS_10bfloat16_tEfNS_4arch4Sm80ELb0ELb1ELb1ELb1ELb0ELb0ELb0ELb0ELi2ELi2ELi4ELi2ELb1EEENS1_21CollectiveEpilogueBwdISA_SB_SD_Li256ELb1ELb0ELi2EEENS1_19SingleTileSchedulerILb1ELb0ELb0ELi128EEEEEEEEEvNT_6ParamsE$_ZN4cute5tupleIJiEEC2ERKi) ;  /* 0xfffff08000007944 */ /* 0x024fea0003c3ffff */
[----:B------:R1:W5:Y:S01]  /*a3c0*/  LDL R7, [R1+0x160] ;  /* 0x0001600001077983 */ /* 0x0003620000100800 */
[----:B------:R-:W-:Y:S02]  /*a3d0*/  MOV R13, R44 ;  /* 0x0000002c000d7202 */ /* 0x000fe40000000f00 */
[----:B------:R-:W-:Y:S02]  /*a3e0*/  MOV R18, 0xa400 ;  /* 0x0000a40000127802 */ /* 0x000fe40000000f00 */
[----:B-1---5:R-:W-:Y:S05]  /*a3f0*/  CALL.REL.NOINC `($_ZN7cutlass13device_kernelIN5flash19enable_sm80_to_sm89INS1_16FlashAttnBwdSm80INS1_25CollectiveMainloopBwdSm80ILi2ELi2EN4cute5tupleIJNS5_1CILi64EEENS7_ILi128EEES8_EEENS_10bfloat16_tEfNS_4arch4Sm80ELb0ELb1ELb1ELb1ELb0ELb0ELb0ELb0ELi2ELi2ELi4ELi2ELb1EEENS1_21CollectiveEpilogueBwdISA_SB_SD_Li256ELb1ELb0ELi2EEENS1_19SingleTileSchedulerILb1ELb0ELb0ELi128EEEEEEEEEvNT_6ParamsE$_ZN4cute5tupleIJNS_1CILi0EEEiEEC2ERKS2_RKi) ;  /* 0xffffefa000007944 */ /* 0x022fea0003c3ffff */
[----:B------:R1:W5:Y:S01]  /*a400*/  LDL R7, [R1+0x168] ;  /* 0x0001680001077983 */ /* 0x0003620000100800 */
[----:B------:R-:W-:Y:S02]  /*a410*/  MOV R6, R44 ;  /* 0x0000002c00067202 */ /* 0x000fe40000000f00 */
[----:B------:R-:W-:-:S02]  /*a420*/  MOV R16, 0xa440 ;  /* 0x0000a44000107802 */ /* 0x000fc40000000f00 */
[----:B-1---5:R-:W-:Y:S05]  /*a430*/  CALL.REL.NOINC `($_ZN7cutlass13device_kernelIN5flash19enable_sm80_to_sm89INS1_16FlashAttnBwdSm80INS1_25CollectiveMainloopBwdSm80ILi2ELi2EN4cute5tupleIJNS5_1CILi64EEENS7_ILi128EEES8_EEENS_10bfloat16_tEfNS_4arch4Sm80ELb0ELb1ELb1ELb1ELb0ELb0ELb0ELb0ELi2ELi2ELi4ELi2ELb1EEENS1_21CollectiveEpilogueBwdISA_SB_SD_Li256ELb1ELb0ELi2EEENS1_19SingleTileSchedulerILb1ELb0ELb0ELi128EEEEEEEEEvNT_6ParamsE$_ZN4cute3eso3ESOILb1ELb0EJNS_1CILi0EEEiS3_S3_EEC2ERKS3_RKiS6_S6_) ;  /* 0xffffe81000007944 */ /* 0x022fea0003c3ffff */
[----:B------:R-:W-:Y:S01]  /*a440*/  STL [R1+0x160], R76 ;  /* 0x0001604c01007387 */ /* 0x000fe20000100800 */
[----:B-1----:R-:W-:Y:S01]  /*a450*/  IMAD.MOV.U32 R6, RZ, RZ, R44 ;  /* 0x000000ffff067224 */ /* 0x002fe200078e002c */
[----:B------:R-:W-:-:S02]  /*a460*/  MOV R11, R3 ;  /* 0x00000003000b7202 */ /* 0x000fc40000000f00 */
[----:B------:R1:W5:Y:S04]  /*a470*/  LDL R28, [R1+0x168] ;  /* 0x00016800011c7983 */ /* 0x0003680000100800 */
[----:B------:R2:W-:Y:S02]  /*a480*/  STL [R1+0x168], R10 ;  /* 0x0001680a01007387 */ /* 0x0005e40000100800 */
[----:B--2---:R-:W-:Y:S02]  /*a490*/  MOV R10, 0xa4b0 ;  /* 0x0000a4b0000a7802 */ /* 0x004fe40000000f00 */
[----:B-1---5:R-:W-:Y:S05]  /*a4a0*/  CALL.REL.NOINC `($_ZN7cutlass13device_kernelIN5flash19enable_sm80_to_sm89INS1_16FlashAttnBwdSm80INS1_25CollectiveMainloopBwdSm80ILi2ELi2EN4cute5tupleIJNS5_1CILi64EEENS7_ILi128EEES8_EEENS_10bfloat16_tEfNS_4arch4Sm80ELb0ELb1ELb1ELb1ELb0ELb0ELb0ELb0ELi2ELi2ELi4ELi2ELb1EEENS1_21CollectiveEpilogueBwdISA_SB_SD_Li256ELb1ELb0ELi2EEENS1_19SingleTileSchedulerILb1ELb0ELb0ELi128EEEEEEEEEvNT_6ParamsE$_ZZN4cuteplIJNS_1CILi0EEEiEJS2_S2_iiEEEDaRKNS_15ArithmeticTupleIJDpT_EEERKNS3_IJDpT0_EEEENKUlDpRKT_E_clIJS2_iiiEEEDaSH_) ;  /* 0x0000149000007944 */ /* 0x022fea0003c00000 */
[----:B------:R-:W-:Y:S01]  /*a4b0*/  IMAD.MOV.U32 R16, RZ, RZ, R9 ;  /* 0x000000ffff107224 */ /* 0x000fe200078e0009 */
[----:B------:R-:W-:Y:S02]  /*a4c0*/  MOV R9, R44 ;  /* 0x0000002c00097202 */ /* 0x000fe40000000f00 */
[----:B------:R-:W-:Y:S02]  /*a4d0*/  MOV R10, 0xa4f0 ;  /* 0x0000a4f0000a7802 */ /* 0x000fe40000000f00 */
[----:B-1---5:R-:W-:Y:S05]  /*a4e0*/  CALL.REL.NOINC `($_ZN7cutlass13device_kernelIN5flash19enable_sm80_to_sm89INS1_16FlashAttnBwdSm80INS1_25CollectiveMainloopBwdSm80ILi2ELi2EN4cute5tupleIJNS5_1CILi64EEENS7_ILi128EEES8_EEENS_10bfloat16_tEfNS_4arch4Sm80ELb0ELb1ELb1ELb1ELb0ELb0ELb0ELb0ELi2ELi2ELi4ELi2ELb1EEENS1_21CollectiveEpilogueBwdISA_SB_SD_Li256ELb1ELb0ELi2EEENS1_19SingleTileSchedulerILb1ELb0ELb0ELi128EEEEEEEEEvNT_6ParamsE$_ZN4cute3eso3ESOILb0ELb1EJNS_15ArithmeticTupleIJiiEEENS_1CILi0EEES5_S5_EEC2ERKS3_RKS5_SA_SA_) ;  /* 0xffffe33000007944 */ /* 0x022fea0003c3ffff */
        /* <DEDUP_REMOVED lines=8> */
[----:B-1---5:R-:W-:Y:S05]  /*a570*/  CALL.REL.NOINC `($_ZN7cutlass13device_kernelIN5flash19enable_sm80_to_sm89INS1_16FlashAttnBwdSm80INS1_25CollectiveMainloopBwdSm80ILi2ELi2EN4cute5tupleIJNS5_1CILi64EEENS7_ILi128EEES8_EEENS_10bfloat16_tEfNS_4arch4Sm80ELb0ELb1ELb1ELb1ELb0ELb0ELb0ELb0ELi2ELi2ELi4ELi2ELb1EEENS1_21CollectiveEpilogueBwdISA_SB_SD_Li256ELb1ELb0ELi2EEENS1_19SingleTileSchedulerILb1ELb0ELb0ELi128EEEEEEEEEvNT_6ParamsE$_ZZN4cuteplIJNS_15ArithmeticTupleIJiiEEEEJNS_1CILi0EEEiiiEEEDaRKNS1_IJDpT_EEERKNS1_IJDpT0_EEEENKUlDpRKT_E_clIJS2_iiiEEEDaSI_) ;  /* 0x000011a000007944 */ /* 0x022fea0003c00000 */
[----:B-----5:R1:W-:Y:S01]  /*a580*/  STL.64 [R1+0x188], R6 ;  /* 0x0001880601007387 */ /* 0x0203e20000100a00 */
[----:B------:R-:W-:-:S03]  /*a590*/  MOV R28, 0xa5d0 ;  /* 0x0000a5d0001c7802 */ /* 0x000fc60000000f00 */
[----:B------:R1:W-:Y:S04]  /*a5a0*/  STL.64 [R1+0x190], R8 ;  /* 0x0001900801007387 */ /* 0x0003e80000100a00 */
[----:B------:R1:W-:Y:S02]  /*a5b0*/  STL [R1+0x184], R16 ;  /* 0x0001841001007387 */ /* 0x0003e40000100800 */
[----:B-12---:R-:W-:Y:S05]  /*a5c0*/  CALL.REL.NOINC `($_ZN7cutlass13device_kernelIN5flash19enable_sm80_to_sm89INS1_16FlashAttnBwdSm80INS1_25CollectiveMainloopBwdSm80ILi2ELi2EN4cute5tupleIJNS5_1CILi64EEENS7_ILi128EEES8_EEENS_10bfloat16_tEfNS_4arch4Sm80ELb0ELb1ELb1ELb1ELb0ELb0ELb0ELb0ELi2ELi2ELi4ELi2ELb1EEENS1_21CollectiveEpilogueBwdISA_SB_SD_Li256ELb1ELb0ELi2EEENS1_19SingleTileSchedulerILb1ELb0ELb0ELi128EEEEEEEEEvNT_6ParamsE$_ZZN4cute19as_arithmetic_tupleINS_15ArithmeticTupleIJNS1_IJiiEEEiiiEEEEEDaRKT_ENKUlRKT_E_clIS2_EEDaS9_) ;  /* 0xfffff3a000007944 */ /* 0x006fea0003c3ffff */
[----:B------:R2:W5:Y:S01]  /*a5d0*/  LDL R7, [R1+0x18c] ;  /* 0x00018c0001077983 */ /* 0x0005620000100800 */
[----:B------:R-:W-:-:S03]  /*a5e0*/  MOV R6, 0xa600 ;  /* 0x0000a60000067802 */ /* 0x000fc60000000f00 */
[----:B-12--5:R-:W-:Y:S05]  /*a5f0*/  CALL.REL.NOINC `($_ZN7cutlass13device_kernelIN5flash19enable_sm80_to_sm89INS1_16FlashAttnBwdSm80INS1_25CollectiveMainloopBwdSm80ILi2ELi2EN4cute5tupleIJNS5_1CILi64EEENS7_ILi128EEES8_EEENS_10bfloat16_tEfNS_4arch4Sm80ELb0ELb1ELb1ELb1ELb0ELb0ELb0ELb0ELi2ELi2ELi4ELi2ELb1EEENS1_21CollectiveEpilogueBwdISA_SB_SD_Li256ELb1ELb0ELi2EEENS1_19SingleTileSchedulerILb1ELb0ELb0ELi128EEEEEEEEEvNT_6ParamsE$_ZZN4cute19as_arithmetic_tupleINS_15ArithmeticTupleIJNS1_IJiiEEEiiiEEEEEDaRKT_ENKUlRKT_E_clIiEEDaS9_) ;  /* 0xfffff48000007944 */ /* 0x026fea0003c3ffff */
[----:B------:R1:W5:Y:S01]  /*a600*/  LDL R7, [R1+0x190] ;  /* 0x0001900001077983 */ /* 0x0003620000100800 */
[----:B------:R-:W-:-:S03]  /*a610*/  MOV R6, 0xa640 ;  /* 0x0000a64000067802 */ /* 0x000fc60000000f00 */
[----:B------:R1:W-:Y:S04]  /*a620*/  STL [R1+0x168], R10 ;  /* 0x0001680a01007387 */ /* 0x0003e80000100800 */
[----:B-1---5:R-:W-:Y:S05]  /*a630*/  CALL.REL.NOINC `($_ZN7cutlass13device_kernelIN5flash19enable_sm80_to_sm89INS1_16FlashAttnBwdSm80INS1_25CollectiveMainloopBwdSm80ILi2ELi2EN4cute5tupleIJNS5_1CILi64EEENS7_ILi128EEES8_EEENS_10bfloat16_tEfNS_4arch4Sm80ELb0ELb1ELb1ELb1ELb0ELb0ELb0ELb0ELi2ELi2ELi4ELi2ELb1EEENS1_21CollectiveEpilogueBwdISA_SB_SD_Li256ELb1ELb0ELi2EEENS1_19SingleTileSchedulerILb1ELb0ELb0ELi128EEEEEEEEEvNT_6ParamsE$_ZZN4cute19as_arithmetic_tupleINS_15ArithmeticTupleIJNS1_IJiiEEEiiiEEEEEDaRKT_ENKUlRKT_E_clIiEEDaS9_) ;  /* 0xfffff44000007944 */ /* 0x022fea0003c3ffff */
[----:B------:R1:W5:Y:S01]  /*a640*/  LDL R7, [R1+0x194] ;  /* 0x0001940001077983 */ /* 0x0003620000100800 */
[----:B------:R-:W-:-:S03]  /*a650*/  MOV R6, 0xa680 ;  /* 0x0000a68000067802 */ /* 0x000fc60000000f00 */
[----:B------:R1:W-:Y:S04]  /*a660*/  STL [R1+0x160], R10 ;  /* 0x0001600a01007387 */ /* 0x0003e80000100800 */
[----:B-1---5:R-:W-:Y:S05]  /*a670*/  CALL.REL.NOINC `($_ZN7cutlass13device_kernelIN5flash19enable_sm80_to_sm89INS1_16FlashAttnBwdSm80INS1_25CollectiveMainloopBwdSm80ILi2ELi2EN4cute5tupleIJNS5_1CILi64EEENS7_ILi128EEES8_EEENS_10bfloat16_tEfNS_4arch4Sm80ELb0ELb1ELb1ELb1ELb0ELb0ELb0ELb0ELi2ELi2ELi4ELi2ELb1EEENS1_21CollectiveEpilogueBwdISA_SB_SD_Li256ELb1ELb0ELi2EEENS1_19SingleTileSchedulerILb1ELb0ELb0ELi128EEEEEEEEEvNT_6ParamsE$_ZZN4cute19as_arithmetic_tupleINS_15ArithmeticTupleIJNS1_IJiiEEEiiiEEEEEDaRKT_ENKUlRKT_E_clIiEEDaS9_) ;  /* 0xfffff40000007944 */ /* 0x022fea0003c3ffff */
[----:B------:R1:W-:Y:S01]  /*a680*/  STL [R1+0x164], R10 ;  /* 0x0001640a01007387 */ /* 0x0003e20000100800 */
[----:B------:R-:W-:Y:S01]  /*a690*/  IMAD.MOV.U32 R6, RZ, RZ, R44 ;  /* 0x000000ffff067224 */ /* 0x000fe200078e002c */
[----:B------:R-:W-:Y:S01]  /*a6a0*/  MOV R11, R3 ;  /* 0x00000003000b7202 */ /* 0x000fe20000000f00 */
[----:B------:R-:W-:Y:S01]  /*a6b0*/  IMAD.MOV.U32 R9, RZ, RZ, R27 ;  /* 0x000000ffff097224 */ /* 0x000fe200078e001b */
[----:B------:R-:W-:Y:S02]  /*a6c0*/  IADD3 R13, R3, 0x10, RZ ;  /* 0x00000010030d7810 */ /* 0x000fe40007ffe0ff */
[----:B------:R-:W-:Y:S02]  /*a6d0*/  MOV R16, 0xa6f0 ;  /* 0x0000a6f000107802 */ /* 0x000fe40000000f00 */
[----:B-1----:R-:W-:Y:S05]  /*a6e0*/  CALL.REL.NOINC `($_ZN7cutlass13device_kernelIN5flash19enable_sm80_to_sm89INS1_16FlashAttnBwdSm80INS1_25CollectiveMainloopBwdSm80ILi2ELi2EN4cute5tupleIJNS5_1CILi64EEENS7_ILi128EEES8_EEENS_10bfloat16_tEfNS_4arch4Sm80ELb0ELb1ELb1ELb1ELb0ELb0ELb0ELb0ELi2ELi2ELi4ELi2ELb1EEENS1_21CollectiveEpilogueBwdISA_SB_SD_Li256ELb1ELb0ELi2EEENS1_19SingleTileSchedulerILb1ELb0ELb0ELi128EEEEEEEEEvNT_6ParamsE$_ZZN4cute19as_arithmetic_tupleINS_15ArithmeticTupleIJNS1_IJiiEEEiiiEEEEEDaRKT_ENKUlDpRKT_E_clIJS2_iiiEEEDaSA_) ;  /* 0xfffff1f000007944 */ /* 0x002fea0003c3ffff */
[----:B-----5:R-:W-:Y:S01]  /*a6f0*/  IMAD.MOV.U32 R11, RZ, RZ, R6 ;  /* 0x000000ffff0b7224 */ /* 0x020fe200078e0006 */
[----:B------:R-:W-:Y:S01]  /*a700*/  MOV R6, R7 ;  /* 0x0000000700067202 */ /* 0x000fe20000000f00 */
[----:B------:R-:W-:Y:S01]  /*a710*/  IMAD.MOV.U32 R7, RZ, RZ, R8 ;  /* 0x000000ffff077224 */ /* 0x000fe200078e0008 */
[----:B------:R1:W-:Y:S01]  /*a720*/  STL [R1+0x180], R9 ;  /* 0x0001800901007387 */ /* 0x0003e20000100800 */
[----:B------:R-:W-:-:S03]  /*a730*/  MOV R18, 0xa770 ;  /* 0x0000a77000127802 */ /* 0x000fc60000000f00 */
[----:B------:R1:W-:Y:S04]  /*a740*/  STL.64 [R1+0x170], R10 ;  /* 0x0001700a01007387 */ /* 0x0003e80000100a00 */
[----:B------:R1:W-:Y:S02]  /*a750*/  STL.64 [R1+0x178], R6 ;  /* 0x0001780601007387 */ /* 0x0003e40000100a00 */
[----:B-12---:R-:W-:Y:S05]  /*a760*/  CALL.REL.NOINC `($_ZN7cutlass13device_kernelIN5flash19enable_sm80_to_sm89INS1_16FlashAttnBwdSm80INS1_25CollectiveMainloopBwdSm80ILi2ELi2EN4cute5tupleIJNS5_1CILi64EEENS7_ILi128EEES8_EEENS_10bfloat16_tEfNS_4arch4Sm80ELb0ELb1ELb1ELb1ELb0ELb0ELb0ELb0ELi2ELi2ELi4ELi2ELb1EEENS1_21CollectiveEpilogueBwdISA_SB_SD_Li256ELb1ELb0ELi2EEENS1_19SingleTileSchedulerILb1ELb0ELb0ELi128EEEEEEEEEvNT_6ParamsE$_ZZN4cute14transform_leafINS_15ArithmeticTupleIJNS1_IJiiEEEiiiEEENS_8identityEEEDaRKT_OT0_ENKUlRKT_E_clIS2_EEDaSC_) ;  /* 0xfffff00000007944 */ /* 0x006fea0003c3ffff */
[----:B------:R2:W5:Y:S01]  /*a770*/  LDL R9, [R1+0x178] ;  /* 0x0001780001097983 */ /* 0x0005620000100800 */
[----:B------:R-:W-:-:S03]  /*a780*/  MOV R8, 0xa7a0 ;  /* 0x0000a7a000087802 */ /* 0x000fc60000000f00 */
[----:B-12--5:R-:W-:Y:S05]  /*a790*/  CALL.REL.NOINC `($_ZN7cutlass13device_kernelIN5flash19enable_sm80_to_sm89INS1_16FlashAttnBwdSm80INS1_25CollectiveMainloopBwdSm80ILi2ELi2EN4cute5tupleIJNS5_1CILi64EEENS7_ILi128EEES8_EEENS_10bfloat16_tEfNS_4arch4Sm80ELb0ELb1ELb1ELb1ELb0ELb0ELb0ELb0ELi2ELi2ELi4ELi2ELb1EEENS1_21CollectiveEpilogueBwdISA_SB_SD_Li256ELb1ELb0ELi2EEENS1_19SingleTileSchedulerILb1ELb0ELb0ELi128EEEEEEEEEvNT_6ParamsE$_ZZN4cute14transform_leafINS_15ArithmeticTupleIJNS1_IJiiEEEiiiEEENS_8identityEEEDaRKT_OT0_ENKUlRKT_E_clIiEEDaSC_) ;  /* 0xfffff0d000007944 */ /* 0x026fea0003c3ffff */
[----:B------:R1:W5:Y:S01]  /*a7a0*/  LDL R9, [R1+0x17c] ;  /* 0x00017c0001097983 */ /* 0x0003620000100800 */
[----:B------:R-:W-:-:S03]  /*a7b0*/  MOV R8, 0xa7e0 ;  /* 0x0000a7e000087802 */ /* 0x000fc60000000f00 */
[----:B------:R1:W-:Y:S04]  /*a7c0*/  STL [R1+0x168], R10 ;  /* 0x0001680a01007387 */ /* 0x0003e80000100800 */
[----:B-1---5:R-:W-:Y:S05]  /*a7d0*/  CALL.REL.NOINC `($_ZN7cutlass13device_kernelIN5flash19enable_sm80_to_sm89INS1_16FlashAttnBwdSm80INS1_25CollectiveMainloopBwdSm80ILi2ELi2EN4cute5tupleIJNS5_1CILi64EEENS7_ILi128EEES8_EEENS_10bfloat16_tEfNS_4arch4Sm80ELb0ELb1ELb1ELb1ELb0ELb0ELb0ELb0ELi2ELi2ELi4ELi2ELb1EEENS1_21CollectiveEpilogueBwdISA_SB_SD_Li256ELb1ELb0ELi2EEENS1_19SingleTileSchedulerILb1ELb0ELb0ELi128EEEEEEEEEvNT_6ParamsE$_ZZN4cute14transform_leafINS_15ArithmeticTupleIJNS1_IJiiEEEiiiEEENS_8identityEEEDaRKT_OT0_ENKUlRKT_E_clIiEEDaSC_) ;  /* 0xfffff09000007944 */ /* 0x022fea0003c3ffff */
[----:B------:R1:W5:Y:S01]  /*a7e0*/  LDL R9, [R1+0x180] ;  /* 0x0001800001097983 */ /* 0x0003620000100800 */
[----:B------:R-:W-:-:S03]  /*a7f0*/  MOV R8, 0xa820 ;  /* 0x0000a82000087802 */ /* 0x000fc60000000f00 */
[----:B------:R1:W-:Y:S04]  /*a800*/  STL [R1+0x160], R10 ;  /* 0x0001600a01007387 */ /* 0x0003e80000100800 */
[----:B-1---5:R-:W-:Y:S05]  /*a810*/  CALL.REL.NOINC `($_ZN7cutlass13device_kernelIN5flash19enable_sm80_to_sm89INS1_16FlashAttnBwdSm80INS1_25CollectiveMainloopBwdSm80ILi2ELi2EN4cute5tupleIJNS5_1CILi64EEENS7_ILi128EEES8_EEENS_10bfloat16_tEfNS_4arch4Sm80ELb0ELb1ELb1ELb1ELb0ELb0ELb0ELb0ELi2ELi2ELi4ELi2ELb1EEENS1_21CollectiveEpilogueBwdISA_SB_SD_Li256ELb1ELb0ELi2EEENS1_19SingleTileSchedulerILb1ELb0ELb0ELi128EEEEEEEEEvNT_6ParamsE$_ZZN4cute14transform_leafINS_15ArithmeticTupleIJNS1_IJiiEEEiiiEEENS_8identityEEEDaRKT_OT0_ENKUlRKT_E_clIiEEDaSC_) ;  /* 0xfffff05000007944 */ /* 0x022fea0003c3ffff */
[----:B------:R1:W-:Y:S01]  /*a820*/  STL [R1+0x164], R10 ;  /* 0x0001640a01007387 */ /* 0x0003e20000100800 */
[----:B------:R-:W-:Y:S01]  /*a830*/  IMAD.MOV.U32 R8, RZ, RZ, R44 ;  /* 0x000000ffff087224 */ /* 0x000fe200078e002c */
[----:B------:R-:W-:Y:S02]  /*a840*/  MOV R9, R3 ;  /* 0x0000000300097202 */ /* 0x000fe40000000f00 */
[----:B------:R-:W-:Y:S02]  /*a850*/  MOV R16, 0xa870 ;  /* 0x0000a87000107802 */ /* 0x000fe40000000f00 */
[----:B-1----:R-:W-:Y:S05]  /*a860*/  CALL.REL.NOINC `($_ZN7cutlass13device_kernelIN5flash19enable_sm80_to_sm89INS1_16FlashAttnBwdSm80INS1_25CollectiveMainloopBwdSm80ILi2ELi2EN4cute5tupleIJNS5_1CILi64EEENS7_ILi128EEES8_EEENS_10bfloat16_tEfNS_4arch4Sm80ELb0ELb1ELb1ELb1ELb0ELb0ELb0ELb0ELi2ELi2ELi4ELi2ELb1EEENS1_21CollectiveEpilogueBwdISA_SB_SD_Li256ELb1ELb0ELi2EEENS1_19SingleTileSchedulerILb1ELb0ELb0ELi128EEEEEEEEEvNT_6ParamsE$_ZZN4cute9transformINS_15ArithmeticTupleIJNS1_IJiiEEEiiiEEEZNS_14transform_leafIS3_NS_8identityEEEDaRKT_OT0_EUlRKT_E_EEDaS8_SA_ENKUlDpSD_E_clIJNS_5tupleIJiiEEEiiiEEEDaSF_) ;  /* 0x00000d3000007944 */ /* 0x002fea0003c00000 */
[----:B------:R-:W-:Y:S01]  /*a870*/  MOV R27, 0x0 ;  /* 0x00000000001b7802 */ /* 0x000fe20000000f00 */
[----:B-----5:R-:W-:Y:S01]  /*a880*/  IMAD.MOV.U32 R46, RZ, RZ, R3 ;  /* 0x000000ffff2e7224 */ /* 0x020fe200078e0003 */
[----:B------:R-:W-:Y:S01]  /*a890*/  MOV R44, R7 ;  /* 0x00000007002c7202 */ /* 0x000fe20000000f00 */
[----:B------:R-:W-:Y:S01]  /*a8a0*/  IMAD.MOV.U32 R45, RZ, RZ, R6 ;  /* 0x000000ffff2d7224 */ /* 0x000fe200078e0006 */
[----:B------:R-:W-:Y:S06]  /*a8b0*/  RET.REL.NODEC R26 `(_ZN7cutlass13device_kernelIN5flash19enable_sm80_to_sm89INS1_16FlashAttnBwdSm80INS1_25CollectiveMainloopBwdSm80ILi2ELi2EN4cute5tupleIJNS5_1CILi64EEENS7_ILi128EEES8_EEENS_10bfloat16_tEfNS_4arch4Sm80ELb0ELb1ELb1ELb1ELb0ELb0ELb0ELb0ELi2ELi2ELi4ELi2ELb1EEENS1_21CollectiveEpilogueBwdISA_SB_SD_Li256ELb1ELb0ELi2EEENS1_19SingleTileSchedulerILb1ELb0ELb0ELi128EEEEEEEEEvNT_6ParamsE) ;  /* 0xffff57401a007950 */ /* 0x000fec0003c3ffff */
        .type           $_ZN7cutlass13device_kernelIN5flash19enable_sm80_to_sm89INS1_16FlashAttnBwdSm80INS1_25CollectiveMainloopBwdSm80ILi2ELi2EN4cute5tupleIJNS5_1CILi64EEENS7_ILi128EEES8_EEENS_10bfloat16_tEfNS_4arch4Sm80ELb0ELb1ELb1ELb1ELb0ELb0ELb0ELb0ELi2ELi2ELi4ELi2ELb1EEENS1_21CollectiveEpilogueBwdISA_SB_SD_Li256ELb1ELb0ELi2EEENS1_19SingleTileSchedulerILb1ELb0ELb0ELi128EEEEEEEEEvNT_6ParamsE$_ZZN4cute7idx2crdINS_5tupleIJiEEENS1_IJNS1_IJNS1_IJNS_1CILi8EEENS3_ILi2EEEEEES5_S5_NS3_ILi4EEEEEEEEEEEDaRKT_RKT0_ENKUlRKT_RKT0_E_clIiS8_EEDaSI_SL_,@function
        .size           $_ZN7cutlass13device_kernelIN5flash19enable_sm80_to_sm89INS1_16FlashAttnBwdSm80INS1_25CollectiveMainloopBwdSm80ILi2ELi2EN4cute5tupleIJNS5_1CILi64EEENS7_ILi128EEES8_EEENS_10bfloat16_tEfNS_4arch4Sm80ELb0ELb1ELb1ELb1ELb0ELb0ELb0ELb0ELi2ELi2ELi4ELi2ELb1EEENS1_21CollectiveEpilogueBwdISA_SB_SD_Li256ELb1ELb0ELi2EEENS1_19SingleTileSchedulerILb1ELb0ELb0ELi128EEEEEEEEEvNT_6ParamsE$_ZZN4cute7idx2crdINS_5tupleIJiEEENS1_IJNS1_IJNS1_IJNS_1CILi8EEENS3_ILi2EEEEEES5_S5_NS3_ILi4EEEEEEEEEEEDaRKT_RKT0_ENKUlRKT_RKT0_E_clIiS8_EEDaSI_SL_,($_ZN7cutlass13device_kernelIN5flash19enable_sm80_to_sm89INS1_16FlashAttnBwdSm80INS1_25CollectiveMainloopBwdSm80ILi2ELi2EN4cute5tupleIJNS5_1CILi64EEENS7_ILi128EEES8_EEENS_10bfloat16_tEfNS_4arch4Sm80ELb0ELb1ELb1ELb1ELb0ELb0ELb0ELb0ELi2ELi2ELi4ELi2ELb1EEENS1_21CollectiveEpilogueBwdISA_SB_SD_Li256ELb1ELb0ELi2EEENS1_19SingleTileSchedulerILb1ELb0ELb0ELi128EEEEEEEEEvNT_6ParamsE$_ZZN4cute9transformINS_15ArithmeticTupleIJNS1_IJiiEEEiiiEEEZNS_14transform_leafIS3_NS_8identityEEEDaRKT_OT0_EUlRKT_E_EEDaS8_SA_ENKUlDpSD_E_clIJNS_5tupleIJiiEEEiiiEEEDaSF_ - $_ZN7cutlass13device_kernelIN5flash19enable_sm80_to_sm89INS1_16FlashAttnBwdSm80INS1_25CollectiveMainloopBwdSm80ILi2ELi2EN4cute5tupleIJNS5_1CILi64EEENS7_ILi128EEES8_EEENS_10bfloat16_tEfNS_4arch4Sm80ELb0ELb1ELb1ELb1ELb0ELb0ELb0ELb0ELi2ELi2ELi4ELi2ELb1EEENS1_21CollectiveEpilogueBwdISA_SB_SD_Li256ELb1ELb0ELi2EEENS1_19SingleTileSchedulerILb1ELb0ELb0ELi128EEEEEEEEEvNT_6ParamsE$_ZZN4cute7idx2crdINS_5tupleIJiEEENS1_IJNS1_IJNS1_IJNS_1CILi8EEENS3_ILi2EEEEEES5_S5_NS3_ILi4EEEEEEEEEEEDaRKT_RKT0_ENKUlRKT_RKT0_E_clIiS8_EEDaSI_SL_)
$_ZN7cutlass13device_kernelIN5flash19enable_sm80_to_sm89INS1_16FlashAttnBwdSm80INS1_25CollectiveMainloopBwdSm80ILi2ELi2EN4cute5tupleIJNS5_1CILi64EEENS7_ILi128EEES8_EEENS_10bfloat16_tEfNS_4arch4Sm80ELb0ELb1ELb1ELb1ELb0ELb0ELb0ELb0ELi2ELi2ELi4ELi2ELb1EEENS1_21CollectiveEpilogueBwdISA_SB_SD_Li256ELb1ELb0ELi2EEENS1_19SingleTileSchedulerILb1ELb0ELb0ELi128EEEEEEEEEvNT_6ParamsE$_ZZN4cute7idx2crdINS_5tupleIJiEEENS1_IJNS1_IJNS1_IJNS_1CILi8EEENS3_ILi2EEEEEES5_S5_NS3_ILi4EEEEEEEEEEEDaRKT_RKT0_ENKUlRKT_RKT0_E_clIiS8_EEDaSI_SL_:
        /* <DEDUP_REMOVED lines=73> */
[----:B------:R-:W-:-:S02]  /*ad50*/  MOV R16, 0xada0 ;  /* 0x0000ada000107802 */ /* 0x000fc40000000f00 */
[----:B------:R-:W-:-:S04]  /*ad60*/  LEA.HI R7, R39, R10, RZ, 0x1 ;  /* 0x0000000a27077211 */ /* 0x000fc800078f08ff */
[----:B------:R-:W-:-:S05]  /*ad70*/  LOP3.LUT R7, R7, 0xfffffffe, RZ, 0xc0, !PT ;  /* 0xfffffffe07077812 */ /* 0x000fca00078ec0ff */
[----:B------:R-:W-:Y:S02]  /*ad80*/  IMAD.IADD R7, R10, 0x1, -R7 ;  /* 0x000000010a077824 */ /* 0x000fe400078e0a07 */
[----:B--2--5:R-:W-:Y:S05]  /*ad90*/  CALL.REL.NOINC `($_ZN7cutlass13device_kernelIN5flash19enable_sm80_to_sm89INS1_16FlashAttnBwdSm80INS1_25CollectiveMainloopBwdSm80ILi2ELi2EN4cute5tupleIJNS5_1CILi64EEENS7_ILi128EEES8_EEENS_10bfloat16_tEfNS_4arch4Sm80ELb0ELb1ELb1ELb1ELb0ELb0ELb0ELb0ELi2ELi2ELi4ELi2ELb1EEENS1_21CollectiveEpilogueBwdISA_SB_SD_Li256ELb1ELb0ELi2EEENS1_19SingleTileSchedulerILb1ELb0ELb0ELi128EEEEEEEEEvNT_6ParamsE$_ZN4cute5tupleIJiEEC2ERKi) ;  /* 0xffffe6a000007944 */ /* 0x024fea0003c3ffff */
        /* <DEDUP_REMOVED lines=19> */
[----:B------:R-:W-:-:S02]  /*aed0*/  MOV R16, 0xaef0 ;  /* 0x0000aef000107802 */ /* 0x000fc40000000f00 */
        /* <DEDUP_REMOVED lines=99> */
[----:B------:R-:W-:Y:S01]  /*b510*/  MOV R9, R2 ;  /* 0x0000000200097202 */ /* 0x000fe20000000f00 */
[----:B------:R-:W-:Y:S01]  /*b520*/  IMAD.MOV.U32 R27, RZ, RZ, R3 ;  /* 0x000000ffff1b7224 */ /* 0x000fe200078e0003 */
[----:B------:R-:W-:Y:S02]  /*b530*/  MOV R16, 0xb550 ;  /* 0x0000b55000107802 */ /* 0x000fe40000000f00 */
[----:B-1----:R-:W-:Y:S05]  /*b540*/  CALL.REL.NOINC `($_ZN7cutlass13device_kernelIN5flash19enable_sm80_to_sm89INS1_16FlashAttnBwdSm80INS1_25CollectiveMainloopBwdSm80ILi2ELi2EN4cute5tupleIJNS5_1CILi64EEENS7_ILi128EEES8_EEENS_10bfloat16_tEfNS_4arch4Sm80ELb0ELb1ELb1ELb1ELb0ELb0ELb0ELb0ELi2ELi2ELi4ELi2ELb1EEENS1_21CollectiveEpilogueBwdISA_SB_SD_Li256ELb1ELb0ELi2EEENS1_19SingleTileSchedulerILb1ELb0ELb0ELi128EEEEEEEEEvNT_6ParamsE$_ZZN4cute9transformINS_15ArithmeticTupleIJNS1_IJiiEEEiiiEEEZNS_14transform_leafIS3_NS_8identityEEEDaRKT_OT0_EUlRKT_E_EEDaS8_SA_ENKUlDpSD_E_clIJNS_5tupleIJiiEEEiiiEEEDaSF_) ;  /* 0x0000005000007944 */ /* 0x002fea0003c00000 */
[----:B------:R-:W-:Y:S01]  /*b550*/  MOV R27, 0x0 ;  /* 0x00000000001b7802 */ /* 0x000fe20000000f00 */
[----:B-----5:R-:W-:Y:S01]  /*b560*/  IMAD.MOV.U32 R2, RZ, RZ, R3 ;  /* 0x000000ffff027224 */ /* 0x020fe200078e0003 */
[----:B------:R-:W-:Y:S01]  /*b570*/  MOV R39, R7 ;  /* 0x0000000700277202 */ /* 0x000fe20000000f00 */
[----:B------:R-:W-:Y:S01]  /*b580*/  IMAD.MOV.U32 R40, RZ, RZ, R6 ;  /* 0x000000ffff287224 */ /* 0x000fe200078e0006 */
[----:B------:R-:W-:Y:S06]  /*b590*/  RET.REL.NODEC R26 `(_ZN7cutlass13device_kernelIN5flash19enable_sm80_to_sm89INS1_16FlashAttnBwdSm80INS1_25CollectiveMainloopBwdSm80ILi2ELi2EN4cute5tupleIJNS5_1CILi64EEENS7_ILi128EEES8_EEENS_10bfloat16_tEfNS_4arch4Sm80ELb0ELb1ELb1ELb1ELb0ELb0ELb0ELb0ELi2ELi2ELi4ELi2ELb1EEENS1_21CollectiveEpilogueBwdISA_SB_SD_Li256ELb1ELb0ELi2EEENS1_19SingleTileSchedulerILb1ELb0ELb0ELi128EEEEEEEEEvNT_6ParamsE) ;  /* 0xffff4a601a007950 */ /* 0x000fec0003c3ffff */
        .type           $_ZN7cutlass13device_kernelIN5flash19enable_sm80_to_sm89INS1_16FlashAttnBwdSm80INS1_25CollectiveMainloopBwdSm80ILi2ELi2EN4cute5tupleIJNS5_1CILi64EEENS7_ILi128EEES8_EEENS_10bfloat16_tEfNS_4arch4Sm80ELb0ELb1ELb1ELb1ELb0ELb0ELb0ELb0ELi2ELi2ELi4ELi2ELb1EEENS1_21CollectiveEpilogueBwdISA_SB_SD_Li256ELb1ELb0ELi2EEENS1_19SingleTileSchedulerILb1ELb0ELb0ELi128EEEEEEEEEvNT_6ParamsE$_ZZN4cute9transformINS_15ArithmeticTupleIJNS1_IJiiEEEiiiEEEZNS_14transform_leafIS3_NS_8identityEEEDaRKT_OT0_EUlRKT_E_EEDaS8_SA_ENKUlDpSD_E_clIJNS_5tupleIJiiEEEiiiEEEDaSF_,@function
        .size           $_ZN7cutlass13device_kernelIN5flash19enable_sm80_to_sm89INS1_16FlashAttnBwdSm80INS1_25CollectiveMainloopBwdSm80ILi2ELi2EN4cute5tupleIJNS5_1CILi64EEENS7_ILi128EEES8_EEENS_10bfloat16_tEfNS_4arch4Sm80ELb0ELb1ELb1ELb1ELb0ELb0ELb0ELb0ELi2ELi2ELi4ELi2ELb1EEENS1_21CollectiveEpilogueBwdISA_SB_SD_Li256ELb1ELb0ELi2EEENS1_19SingleTileSchedulerILb1ELb0ELb0ELi128EEEEEEEEEvNT_6ParamsE$_ZZN4cute9transformINS_15ArithmeticTupleIJNS1_IJiiEEEiiiEEEZNS_14transform_leafIS3_NS_8identityEEEDaRKT_OT0_EUlRKT_E_EEDaS8_SA_ENKUlDpSD_E_clIJNS_5tupleIJiiEEEiiiEEEDaSF_,($_ZN7cutlass13device_kernelIN5flash19enable_sm80_to_sm89INS1_16FlashAttnBwdSm80INS1_25CollectiveMainloopBwdSm80ILi2ELi2EN4cute5tupleIJNS5_1CILi64EEENS7_ILi128EEES8_EEENS_10bfloat16_tEfNS_4arch4Sm80ELb0ELb1ELb1ELb1ELb0ELb0ELb0ELb0ELi2ELi2ELi4ELi2ELb1EEENS1_21CollectiveEpilogueBwdISA_SB_SD_Li256ELb1ELb0ELi2EEENS1_19SingleTileSchedulerILb1ELb0ELb0ELi128EEEEEEEEEvNT_6ParamsE$_ZZN4cute9transformINS_15ArithmeticTupleIJiiEEEZNS_14transform_leafIS2_RNS_8identityEEEDaRKT_OT0_EUlRKT_E_EEDaS8_SA_ENKUlDpSD_E_clIJiiEEEDaSF_ - $_ZN7cutlass13device_kernelIN5flash19enable_sm80_to_sm89INS1_16FlashAttnBwdSm80INS1_25CollectiveMainloopBwdSm80ILi2ELi2EN4cute5tupleIJNS5_1CILi64EEENS7_ILi128EEES8_EEENS_10bfloat16_tEfNS_4arch4Sm80ELb0ELb1ELb1ELb1ELb0ELb0ELb0ELb0ELi2ELi2ELi4ELi2ELb1EEENS1_21CollectiveEpilogueBwdISA_SB_SD_Li256ELb1ELb0ELi2EEENS1_19SingleTileSchedulerILb1ELb0ELb0ELi128EEEEEEEEEvNT_6ParamsE$_ZZN4cute9transformINS_15ArithmeticTupleIJNS1_IJiiEEEiiiEEEZNS_14transform_leafIS3_NS_8identityEEEDaRKT_OT0_EUlRKT_E_EEDaS8_SA_ENKUlDpSD_E_clIJNS_5tupleIJiiEEEiiiEEEDaSF_)
$_ZN7cutlass13device_kernelIN5flash19enable_sm80_to_sm89INS1_16FlashAttnBwdSm80INS1_25CollectiveMainloopBwdSm80ILi2ELi2EN4cute5tupleIJNS5_1CILi64EEENS7_ILi128EEES8_EEENS_10bfloat16_tEfNS_4arch4Sm80ELb0ELb1ELb1ELb1ELb0ELb0ELb0ELb0ELi2ELi2ELi4ELi2ELb1EEENS1_21CollectiveEpilogueBwdISA_SB_SD_Li256ELb1ELb0ELi2EEENS1_19SingleTileSchedulerILb1ELb0ELb0ELi128EEEEEEEEEvNT_6ParamsE$_ZZN4cute9transformINS_15ArithmeticTupleIJNS1_IJiiEEEiiiEEEZNS_14transform_leafIS3_NS_8identityEEEDaRKT_OT0_EUlRKT_E_EEDaS8_SA_ENKUlDpSD_E_clIJNS_5tupleIJiiEEEiiiEEEDaSF_:
[----:B------:R-:W-:Y:S02]  /*b5a0*/  IADD3 R3, R1, 0x19c, RZ ;  /* 0x0000019c01037810 */ /* 0x000fe40007ffe0ff */
[----:B------:R-:W-:-:S02]  /*b5b0*/  MOV R10, 0xb5e0 ;  /* 0x0000b5e0000a7802 */ /* 0x000fc40000000f00 */
[----:B------:R-:W-:Y:S02]  /*b5c0*/  IADD3 R3, R3, c[0x0][0x20], RZ ;  /* 0x0000080003037a10 */ /* 0x000fe40007ffe0ff */
[----:B------:R-:W-:Y:S05]  /*b5d0*/  CALL.REL.NOINC `($_ZN7cutlass13device_kernelIN5flash19enable_sm80_to_sm89INS1_16FlashAttnBwdSm80INS1_25CollectiveMainloopBwdSm80ILi2ELi2EN4cute5tupleIJNS5_1CILi64EEENS7_ILi128EEES8_EEENS_10bfloat16_tEfNS_4arch4Sm80ELb0ELb1ELb1ELb1ELb0ELb0ELb0ELb0ELi2ELi2ELi4ELi2ELb1EEENS1_21CollectiveEpilogueBwdISA_SB_SD_Li256ELb1ELb0ELi2EEENS1_19SingleTileSchedulerILb1ELb0ELb0ELi128EEEEEEEEEvNT_6ParamsE$_ZN4cute3eso3ESOILb0ELb0EJNS_5tupleIJiiEEEiiiEEC2ERKS3_RKiS8_S8_) ;  /* 0xffffcf1000007944 */ /* 0x000fea0003c3ffff */
[----:B-1----:R1:W5:Y:S04]  /*b5e0*/  LDL R7, [R1+0x1ac] ;  /* 0x0001ac0001077983 */ /* 0x0023680000100800 */
[----:B------:R1:W5:Y:S04]  /*b5f0*/  LDL R6, [R1+0x1a4] ;  /* 0x0001a40001067983 */ /* 0x0003680000100800 */
[----:B------:R1:W5:Y:S01]  /*b600*/  LDL R3, [R1+0x19c] ;  /* 0x00019c0001037983 */ /* 0x0003620000100800 */
[----:B------:R-:W-:-:S04]  /*b610*/  MOV R17, 0x0 ;  /* 0x0000000000117802 */ /* 0x000fc80000000f00 */
[----:B------:R-:W-:Y:S05]  /*b620*/  RET.REL.NODEC R16 `(_ZN7cutlass13device_kernelIN5flash19enable_sm80_to_sm89INS1_16FlashAttnBwdSm80INS1_25CollectiveMainloopBwdSm80ILi2ELi2EN4cute5tupleIJNS5_1CILi64EEENS7_ILi128EEES8_EEENS_10bfloat16_tEfNS_4arch4Sm80ELb0ELb1ELb1ELb1ELb0ELb0ELb0ELb0ELi2ELi2ELi4ELi2ELb1EEENS1_21CollectiveEpilogueBwdISA_SB_SD_Li256ELb1ELb0ELi2EEENS1_19SingleTileSchedulerILb1ELb0ELb0ELi128EEEEEEEEEvNT_6ParamsE) ;  /* 0xffff49d010007950 */ /* 0x000fea0003c3ffff */
        .type           $_ZN7cutlass13device_kernelIN5flash19enable_sm80_to_sm89INS1_16FlashAttnBwdSm80INS1_25CollectiveMainloopBwdSm80ILi2ELi2EN4cute5tupleIJNS5_1CILi64EEENS7_ILi128EEES8_EEENS_10bfloat16_tEfNS_4arch4Sm80ELb0ELb1ELb1ELb1ELb0ELb0ELb0ELb0ELi2ELi2ELi4ELi2ELb1EEENS1_21CollectiveEpilogueBwdISA_SB_SD_Li256ELb1ELb0ELi2EEENS1_19SingleTileSchedulerILb1ELb0ELb0ELi128EEEEEEEEEvNT_6ParamsE$_ZZN4cute9transformINS_15ArithmeticTupleIJiiEEEZNS_14transform_leafIS2_RNS_8identityEEEDaRKT_OT0_EUlRKT_E_EEDaS8_SA_ENKUlDpSD_E_clIJiiEEEDaSF_,@function
        .size           $_ZN7cutlass13device_kernelIN5flash19enable_sm80_to_sm89INS1_16FlashAttnBwdSm80INS1_25CollectiveMainloopBwdSm80ILi2ELi2EN4cute5tupleIJNS5_1CILi64EEENS7_ILi128EEES8_EEENS_10bfloat16_tEfNS_4arch4Sm80ELb0ELb1ELb1ELb1ELb0ELb0ELb0ELb0ELi2ELi2ELi4ELi2ELb1EEENS1_21CollectiveEpilogueBwdISA_SB_SD_Li256ELb1ELb0ELi2EEENS1_19SingleTileSchedulerILb1ELb0ELb0ELi128EEEEEEEEEvNT_6ParamsE$_ZZN4cute9transformINS_15ArithmeticTupleIJiiEEEZNS_14transform_leafIS2_RNS_8identityEEEDaRKT_OT0_EUlRKT_E_EEDaS8_SA_ENKUlDpSD_E_clIJiiEEEDaSF_,($_ZN7cutlass13device_kernelIN5flash19enable_sm80_to_sm89INS1_16FlashAttnBwdSm80INS1_25CollectiveMainloopBwdSm80ILi2ELi2EN4cute5tupleIJNS5_1CILi64EEENS7_ILi128EEES8_EEENS_10bfloat16_tEfNS_4arch4Sm80ELb0ELb1ELb1ELb1ELb0ELb0ELb0ELb0ELi2ELi2ELi4ELi2ELb1EEENS1_21CollectiveEpilogueBwdISA_SB_SD_Li256ELb1ELb0ELi2EEENS1_19SingleTileSchedulerILb1ELb0ELb0ELi128EEEEEEEEEvNT_6ParamsE$_ZZN4cuteplIJNS_15ArithmeticTupleIJiEEEEJNS1_IJNS_1CILi0EEEiEEEEEEDaRKNS1_IJDpT_EEERKNS1_IJDpT0_EEEENKUlDpRKT_E_clIJNS1_IJiiEEEEEEDaSJ_ - $_ZN7cutlass13device_kernelIN5flash19enable_sm80_to_sm89INS1_16FlashAttnBwdSm80INS1_25CollectiveMainloopBwdSm80ILi2ELi2EN4cute5tupleIJNS5_1CILi64EEENS7_ILi128EEES8_EEENS_10bfloat16_tEfNS_4arch4Sm80ELb0ELb1ELb1ELb1ELb0ELb0ELb0ELb0ELi2ELi2ELi4ELi2ELb1EEENS1_21CollectiveEpilogueBwdISA_SB_SD_Li256ELb1ELb0ELi2EEENS1_19SingleTileSchedulerILb1ELb0ELb0ELi128EEEEEEEEEvNT_6ParamsE$_ZZN4cute9transformINS_15ArithmeticTupleIJiiEEEZNS_14transform_leafIS2_RNS_8identityEEEDaRKT_OT0_EUlRKT_E_EEDaS8_SA_ENKUlDpSD_E_clIJiiEEEDaSF_)
$_ZN7cutlass13device_kernelIN5flash19enable_sm80_to_sm89INS1_16FlashAttnBwdSm80INS1_25CollectiveMainloopBwdSm80ILi2ELi2EN4cute5tupleIJNS5_1CILi64EEENS7_ILi128EEES8_EEENS_10bfloat16_tEfNS_4arch4Sm80ELb0ELb1ELb1ELb1ELb0ELb0ELb0ELb0ELi2ELi2ELi4ELi2ELb1EEENS1_21CollectiveEpilogueBwdISA_SB_SD_Li256ELb1ELb0ELi2EEENS1_19SingleTileSchedulerILb1ELb0ELb0ELi128EEEEEEEEEvNT_6ParamsE$_ZZN4cute9transformINS_15ArithmeticTupleIJiiEEEZNS_14transform_leafIS2_RNS_8identityEEEDaRKT_OT0_EUlRKT_E_EEDaS8_SA_ENKUlDpSD_E_clIJiiEEEDaSF_:
[----:B------:R-:W-:Y:S02]  /*b630*/  IADD3 R7, R1, 0x1a0, RZ ;  /* 0x000001a001077810 */ /* 0x000fe40007ffe0ff */
[----:B------:R-:W-:Y:S02]  /*b640*/  MOV R10, 0xb670 ;  /* 0x0000b670000a7802 */ /* 0x000fe40000000f00 */
[----:B------:R-:W-:Y:S02]  /*b650*/  IADD3 R7, R7, c[0x0][0x20], RZ ;  /* 0x0000080007077a10 */ /* 0x000fe40007ffe0ff */
[----:B------:R-:W-:Y:S05]  /*b660*/  CALL.REL.NOINC `($_ZN7cutlass13device_kernelIN5flash19enable_sm80_to_sm89INS1_16FlashAttnBwdSm80INS1_25CollectiveMainloopBwdSm80ILi2ELi2EN4cute5tupleIJNS5_1CILi64EEENS7_ILi128EEES8_EEENS_10bfloat16_tEfNS_4arch4Sm80ELb0ELb1ELb1ELb1ELb0ELb0ELb0ELb0ELi2ELi2ELi4ELi2ELb1EEENS1_21CollectiveEpilogueBwdISA_SB_SD_Li256ELb1ELb0ELi2EEENS1_19SingleTileSchedulerILb1ELb0ELb0ELi128EEEEEEEEEvNT_6ParamsE$_ZN4cute3eso3ESOILb0ELb0EJiiEEC2ERKiS4_) ;  /* 0xffffd06000007944 */ /* 0x000fea0003c3ffff */
[----:B-1----:R1:W5:Y:S01]  /*b670*/  LDL.64 R6, [R1+0x1a0] ;  /* 0x0001a00001067983 */ /* 0x0023620000100a00 */
[----:B------:R-:W-:-:S04]  /*b680*/  MOV R9, 0x0 ;  /* 0x0000000000097802 */ /* 0x000fc80000000f00 */
[----:B------:R-:W-:Y:S05]  /*b690*/  RET.REL.NODEC R8 `(_ZN7cutlass13device_kernelIN5flash19enable_sm80_to_sm89INS1_16FlashAttnBwdSm80INS1_25CollectiveMainloopBwdSm80ILi2ELi2EN4cute5tupleIJNS5_1CILi64EEENS7_ILi128EEES8_EEENS_10bfloat16_tEfNS_4arch4Sm80ELb0ELb1ELb1ELb1ELb0ELb0ELb0ELb0ELi2ELi2ELi4ELi2ELb1EEENS1_21CollectiveEpilogueBwdISA_SB_SD_Li256ELb1ELb0ELi2EEENS1_19SingleTileSchedulerILb1ELb0ELb0ELi128EEEEEEEEEvNT_6ParamsE) ;  /* 0xffff496008007950 */ /* 0x000fea0003c3ffff */
        .type           $_ZN7cutlass13device_kernelIN5flash19enable_sm80_to_sm89INS1_16FlashAttnBwdSm80INS1_25CollectiveMainloopBwdSm80ILi2ELi2EN4cute5tupleIJNS5_1CILi64EEENS7_ILi128EEES8_EEENS_10bfloat16_tEfNS_4arch4Sm80ELb0ELb1ELb1ELb1ELb0ELb0ELb0ELb0ELi2ELi2ELi4ELi2ELb1EEENS1_21CollectiveEpilogueBwdISA_SB_SD_Li256ELb1ELb0ELi2EEENS1_19SingleTileSchedulerILb1ELb0ELb0ELi128EEEEEEEEEvNT_6ParamsE$_ZZN4cuteplIJNS_15ArithmeticTupleIJiEEEEJNS1_IJNS_1CILi0EEEiEEEEEEDaRKNS1_IJDpT_EEERKNS1_IJDpT0_EEEENKUlDpRKT_E_clIJNS1_IJiiEEEEEEDaSJ_,@function
        .size           $_ZN7cutlass13device_kernelIN5flash19enable_sm80_to_sm89INS1_16FlashAttnBwdSm80INS1_25CollectiveMainloopBwdSm80ILi2ELi2EN4cute5tupleIJNS5_1CILi64EEENS7_ILi128EEES8_EEENS_10bfloat16_tEfNS_4arch4Sm80ELb0ELb1ELb1ELb1ELb0ELb0ELb0ELb0ELi2ELi2ELi4ELi2ELb1EEENS1_21CollectiveEpilogueBwdISA_SB_SD_Li256ELb1ELb0ELi2EEENS1_19SingleTileSchedulerILb1ELb0ELb0ELi128EEEEEEEEEvNT_6ParamsE$_ZZN4cuteplIJNS_15ArithmeticTupleIJiEEEEJNS1_IJNS_1CILi0EEEiEEEEEEDaRKNS1_IJDpT_EEERKNS1_IJDpT0_EEEENKUlDpRKT_E_clIJNS1_IJiiEEEEEEDaSJ_,($_ZN7cutlass13device_kernelIN5flash19enable_sm80_to_sm89INS1_16FlashAttnBwdSm80INS1_25CollectiveMainloopBwdSm80ILi2ELi2EN4cute5tupleIJNS5_1CILi64EEENS7_ILi128EEES8_EEENS_10bfloat16_tEfNS_4arch4Sm80ELb0ELb1ELb1ELb1ELb0ELb0ELb0ELb0ELi2ELi2ELi4ELi2ELb1EEENS1_21CollectiveEpilogueBwdISA_SB_SD_Li256ELb1ELb0ELi2EEENS1_19SingleTileSchedulerILb1ELb0ELb0ELi128EEEEEEEEEvNT_6ParamsE$_ZZN4cuteplIJNS_15ArithmeticTupleIJiiEEEEJNS_1CILi0EEEiiiEEEDaRKNS1_IJDpT_EEERKNS1_IJDpT0_EEEENKUlDpRKT_E_clIJS2_iiiEEEDaSI_ - $_ZN7cutlass13device_kernelIN5flash19enable_sm80_to_sm89INS1_16FlashAttnBwdSm80INS1_25CollectiveMainloopBwdSm80ILi2ELi2EN4cute5tupleIJNS5_1CILi64EEENS7_ILi128EEES8_EEENS_10bfloat16_tEfNS_4arch4Sm80ELb0ELb1ELb1ELb1ELb0ELb0ELb0ELb0ELi2ELi2ELi4ELi2ELb1EEENS1_21CollectiveEpilogueBwdISA_SB_SD_Li256ELb1ELb0ELi2EEENS1_19SingleTileSchedulerILb1ELb0ELb0ELi128EEEEEEEEEvNT_6ParamsE$_ZZN4cuteplIJNS_15ArithmeticTupleIJiEEEEJNS1_IJNS_1CILi0EEEiEEEEEEDaRKNS1_IJDpT_EEERKNS1_IJDpT0_EEEENKUlDpRKT_E_clIJNS1_IJiiEEEEEEDaSJ_)
$_ZN7cutlass13device_kernelIN5flash19enable_sm80_to_sm89INS1_16FlashAttnBwdSm80INS1_25CollectiveMainloopBwdSm80ILi2ELi2EN4cute5tupleIJNS5_1CILi64EEENS7_ILi128EEES8_EEENS_10bfloat16_tEfNS_4arch4Sm80ELb0ELb1ELb1ELb1ELb0ELb0ELb0ELb0ELi2ELi2ELi4ELi2ELb1EEENS1_21CollectiveEpilogueBwdISA_SB_SD_Li256ELb1ELb0ELi2EEENS1_19SingleTileSchedulerILb1ELb0ELb0ELi128EEEEEEEEEvNT_6ParamsE$_ZZN4cuteplIJNS_15ArithmeticTupleIJiEEEEJNS1_IJNS_1CILi0EEEiEEEEEEDaRKNS1_IJDpT_EEERKNS1_IJDpT0_EEEENKUlDpRKT_E_clIJNS1_IJiiEEEEEEDaSJ_:
[----:B------:R-:W-:Y:S02]  /*b6a0*/  IADD3 R7, R1, 0x19c, RZ ;  /* 0x0000019c01077810 */ /* 0x000fe40007ffe0ff */
[----:B------:R-:W-:Y:S02]  /*b6b0*/  MOV R10, 0xb6e0 ;  /* 0x0000b6e0000a7802 */ /* 0x000fe40000000f00 */
[----:B------:R-:W-:Y:S02]  /*b6c0*/  IADD3 R7, R7, c[0x0][0x20], RZ ;  /* 0x0000080007077a10 */ /* 0x000fe40007ffe0ff */
[----:B------:R-:W-:Y:S05]  /*b6d0*/  CALL.REL.NOINC `($_ZN7cutlass13device_kernelIN5flash19enable_sm80_to_sm89INS1_16FlashAttnBwdSm80INS1_25CollectiveMainloopBwdSm80ILi2ELi2EN4cute5tupleIJNS5_1CILi64EEENS7_ILi128EEES8_EEENS_10bfloat16_tEfNS_4arch4Sm80ELb0ELb1ELb1ELb1ELb0ELb0ELb0ELb0ELi2ELi2ELi4ELi2ELb1EEENS1_21CollectiveEpilogueBwdISA_SB_SD_Li256ELb1ELb0ELi2EEENS1_19SingleTileSchedulerILb1ELb0ELb0ELi128EEEEEEEEEvNT_6ParamsE$_ZN4cute5tupleIJNS_15ArithmeticTupleIJiiEEEEEC2ERKS2_) ;  /* 0xffffdb6000007944 */ /* 0x000fea0003c3ffff */
[----:B------:R2:W5:Y:S04]  /*b6e0*/  LDL R9, [R1+0x1a0] ;  /* 0x0001a00001097983 */ /* 0x0005680000100800 */
[----:B------:R2:W5:Y:S01]  /*b6f0*/  LDL R8, [R1+0x19c] ;  /* 0x00019c0001087983 */ /* 0x0005620000100800 */
[----:B-1----:R-:W-:-:S04]  /*b700*/  MOV R7, 0x0 ;  /* 0x0000000000077802 */ /* 0x002fc80000000f00 */
[----:B------:R-:W-:Y:S05]  /*b710*/  RET.REL.NODEC R6 `(_ZN7cutlass13device_kernelIN5flash19enable_sm80_to_sm89INS1_16FlashAttnBwdSm80INS1_25CollectiveMainloopBwdSm80ILi2ELi2EN4cute5tupleIJNS5_1CILi64EEENS7_ILi128EEES8_EEENS_10bfloat16_tEfNS_4arch4Sm80ELb0ELb1ELb1ELb1ELb0ELb0ELb0ELb0ELi2ELi2ELi4ELi2ELb1EEENS1_21CollectiveEpilogueBwdISA_SB_SD_Li256ELb1ELb0ELi2EEENS1_19SingleTileSchedulerILb1ELb0ELb0ELi128EEEEEEEEEvNT_6ParamsE) ;  /* 0xffff48e006007950 */ /* 0x000fea0003c3ffff */
        .type           $_ZN7cutlass13device_kernelIN5flash19enable_sm80_to_sm89INS1_16FlashAttnBwdSm80INS1_25CollectiveMainloopBwdSm80ILi2ELi2EN4cute5tupleIJNS5_1CILi64EEENS7_ILi128EEES8_EEENS_10bfloat16_tEfNS_4arch4Sm80ELb0ELb1ELb1ELb1ELb0ELb0ELb0ELb0ELi2ELi2ELi4ELi2ELb1EEENS1_21CollectiveEpilogueBwdISA_SB_SD_Li256ELb1ELb0ELi2EEENS1_19SingleTileSchedulerILb1ELb0ELb0ELi128EEEEEEEEEvNT_6ParamsE$_ZZN4cuteplIJNS_15ArithmeticTupleIJiiEEEEJNS_1CILi0EEEiiiEEEDaRKNS1_IJDpT_EEERKNS1_IJDpT0_EEEENKUlDpRKT_E_clIJS2_iiiEEEDaSI_,@function
        .size           $_ZN7cutlass13device_kernelIN5flash19enable_sm80_to_sm89INS1_16FlashAttnBwdSm80INS1_25CollectiveMainloopBwdSm80ILi2ELi2EN4cute5tupleIJNS5_1CILi64EEENS7_ILi128EEES8_EEENS_10bfloat16_tEfNS_4arch4Sm80ELb0ELb1ELb1ELb1ELb0ELb0ELb0ELb0ELi2ELi2ELi4ELi2ELb1EEENS1_21CollectiveEpilogueBwdISA_SB_SD_Li256ELb1ELb0ELi2EEENS1_19SingleTileSchedulerILb1ELb0ELb0ELi128EEEEEEEEEvNT_6ParamsE$_ZZN4cuteplIJNS_15ArithmeticTupleIJiiEEEEJNS_1CILi0EEEiiiEEEDaRKNS1_IJDpT_EEERKNS1_IJDpT0_EEEENKUlDpRKT_E_clIJS2_iiiEEEDaSI_,($_ZN7cutlass13device_kernelIN5flash19enable_sm80_to_sm89INS1_16FlashAttnBwdSm80INS1_25CollectiveMainloopBwdSm80ILi2ELi2EN4cute5tupleIJNS5_1CILi64EEENS7_ILi128EEES8_EEENS_10bfloat16_tEfNS_4arch4Sm80ELb0ELb1ELb1ELb1ELb0ELb0ELb0ELb0ELi2ELi2ELi4ELi2ELb1EEENS1_21CollectiveEpilogueBwdISA_SB_SD_Li256ELb1ELb0ELi2EEENS1_19SingleTileSchedulerILb1ELb0ELb0ELi128EEEEEEEEEvNT_6ParamsE$_ZZN4cuteplIJNS_1CILi0EEES2_EJiEEEDaRKNS_15ArithmeticTupleIJDpT_EEERKNS3_IJDpT0_EEEENKUlDpRKT_E_clIJiS2_EEEDaSH_ - $_ZN7cutlass13device_kernelIN5flash19enable_sm80_to_sm89INS1_16FlashAttnBwdSm80INS1_25CollectiveMainloopBwdSm80ILi2ELi2EN4cute5tupleIJNS5_1CILi64EEENS7_ILi128EEES8_EEENS_10bfloat16_tEfNS_4arch4Sm80ELb0ELb1ELb1ELb1ELb0ELb0ELb0ELb0ELi2ELi2ELi4ELi2ELb1EEENS1_21CollectiveEpilogueBwdISA_SB_SD_Li256ELb1ELb0ELi2EEENS1_19SingleTileSchedulerILb1ELb0ELb0ELi128EEEEEEEEEvNT_6ParamsE$_ZZN4cuteplIJNS_15ArithmeticTupleIJiiEEEEJNS_1CILi0EEEiiiEEEDaRKNS1_IJDpT_EEERKNS1_IJDpT0_EEEENKUlDpRKT_E_clIJS2_iiiEEEDaSI_)
$_ZN7cutlass13device_kernelIN5flash19enable_sm80_to_sm89INS1_16FlashAttnBwdSm80INS1_25CollectiveMainloopBwdSm80ILi2ELi2EN4cute5tupleIJNS5_1CILi64EEENS7_ILi128EEES8_EEENS_10bfloat16_tEfNS_4arch4Sm80ELb0ELb1ELb1ELb1ELb0ELb0ELb0ELb0ELi2ELi2ELi4ELi2ELb1EEENS1_21CollectiveEpilogueBwdISA_SB_SD_Li256ELb1ELb0ELi2EEENS1_19SingleTileSchedulerILb1ELb0ELb0ELi128EEEEEEEEEvNT_6ParamsE$_ZZN4cuteplIJNS_15ArithmeticTupleIJiiEEEEJNS_1CILi0EEEiiiEEEDaRKNS1_IJDpT_EEERKNS1_IJDpT0_EEEENKUlDpRKT_E_clIJS2_iiiEEEDaSI_:
[----:B------:R-:W-:Y:S01]  /*b720*/  IADD3 R7, R1, 0x19c, RZ ;  /* 0x0000019c01077810 */ /* 0x000fe20007ffe0ff */
[----:B------:R-:W-:Y:S01]  /*b730*/  IMAD.MOV.U32 R76, RZ, RZ, R9 ;  /* 0x000000ffff4c7224 */ /* 0x000fe200078e0009 */
[----:B------:R-:W-:Y:S01]  /*b740*/  MOV R28, 0xb790 ;  /* 0x0000b790001c7802 */ /* 0x000fe20000000f00 */
[----:B------:R-:W-:Y:S01]  /*b750*/  IMAD.MOV.U32 R6, RZ, RZ, R17 ;  /* 0x000000ffff067224 */ /* 0x000fe200078e0011 */
[----:B------:R-:W-:Y:S01]  /*b760*/  IADD3 R7, R7, c[0x0][0x20], RZ ;  /* 0x0000080007077a10 */ /* 0x000fe20007ffe0ff */
[----:B------:R-:W-:Y:S02]  /*b770*/  IMAD.MOV.U32 R9, RZ, RZ, R16 ;  /* 0x000000ffff097224 */ /* 0x000fe400078e0010 */
[----:B------:R-:W-:Y:S05]  /*b780*/  CALL.REL.NOINC `($_ZN7cutlass13device_kernelIN5flash19enable_sm80_to_sm89INS1_16FlashAttnBwdSm80INS1_25CollectiveMainloopBwdSm80ILi2ELi2EN4cute5tupleIJNS5_1CILi64EEENS7_ILi128EEES8_EEENS_10bfloat16_tEfNS_4arch4Sm80ELb0ELb1ELb1ELb1ELb0ELb0ELb0ELb0ELi2ELi2ELi4ELi2ELb1EEENS1_21CollectiveEpilogueBwdISA_SB_SD_Li256ELb1ELb0ELi2EEENS1_19SingleTileSchedulerILb1ELb0ELb0ELi128EEEEEEEEEvNT_6ParamsE$_ZN4cute5tupleIJNS_15ArithmeticTupleIJiiEEEiiiEEC2ERKS2_RKiS7_S7_) ;  /* 0xffffdaf000007944 */ /* 0x000fea0003c3ffff */
[----:B------:R2:W5:Y:S04]  /*b790*/  LDL R16, [R1+0x19c] ;  /* 0x00019c0001107983 */ /* 0x0005680000100800 */
[----:B-1----:R2:W5:Y:S04]  /*b7a0*/  LDL.64 R8, [R1+0x1a8] ;  /* 0x0001a80001087983 */ /* 0x0025680000100a00 */
[----:B------:R2:W5:Y:S01]  /*b7b0*/  LDL.64 R6, [R1+0x1a0] ;  /* 0x0001a00001067983 */ /* 0x0005620000100a00 */
[----:B------:R-:W-:-:S04]  /*b7c0*/  MOV R11, 0x0 ;  /* 0x00000000000b7802 */ /* 0x000fc80000000f00 */
[----:B------:R-:W-:Y:S05]  /*b7d0*/  RET.REL.NODEC R10 `(_ZN7cutlass13device_kernelIN5flash19enable_sm80_to_sm89INS1_16FlashAttnBwdSm80INS1_25CollectiveMainloopBwdSm80ILi2ELi2EN4cute5tupleIJNS5_1CILi64EEENS7_ILi128EEES8_EEENS_10bfloat16_tEfNS_4arch4Sm80ELb0ELb1ELb1ELb1ELb0ELb0ELb0ELb0ELi2ELi2ELi4ELi2ELb1EEENS1_21CollectiveEpilogueBwdISA_SB_SD_Li256ELb1ELb0ELi2EEENS1_19SingleTileSchedulerILb1ELb0ELb0ELi128EEEEEEEEEvNT_6ParamsE) ;  /* 0xffff48200a007950 */ /* 0x000fea0003c3ffff */
        .type           $_ZN7cutlass13device_kernelIN5flash19enable_sm80_to_sm89INS1_16FlashAttnBwdSm80INS1_25CollectiveMainloopBwdSm80ILi2ELi2EN4cute5tupleIJNS5_1CILi64EEENS7_ILi128EEES8_EEENS_10bfloat16_tEfNS_4arch4Sm80ELb0ELb1ELb1ELb1ELb0ELb0ELb0ELb0ELi2ELi2ELi4ELi2ELb1EEENS1_21CollectiveEpilogueBwdISA_SB_SD_Li256ELb1ELb0ELi2EEENS1_19SingleTileSchedulerILb1ELb0ELb0ELi128EEEEEEEEEvNT_6ParamsE$_ZZN4cuteplIJNS_1CILi0EEES2_EJiEEEDaRKNS_15ArithmeticTupleIJDpT_EEERKNS3_IJDpT0_EEEENKUlDpRKT_E_clIJiS2_EEEDaSH_,@function
        .size           $_ZN7cutlass13device_kernelIN5flash19enable_sm80_to_sm89INS1_16FlashAttnBwdSm80INS1_25CollectiveMainloopBwdSm80ILi2ELi2EN4cute5tupleIJNS5_1CILi64EEENS7_ILi128EEES8_EEENS_10bfloat16_tEfNS_4arch4Sm80ELb0ELb1ELb1ELb1ELb0ELb0ELb0ELb0ELi2ELi2ELi4ELi2ELb1EEENS1_21CollectiveEpilogueBwdISA_SB_SD_Li256ELb1ELb0ELi2EEENS1_19SingleTileSchedulerILb1ELb0ELb0ELi128EEEEEEEEEvNT_6ParamsE$_ZZN4cuteplIJNS_1CILi0EEES2_EJiEEEDaRKNS_15ArithmeticTupleIJDpT_EEERKNS3_IJDpT0_EEEENKUlDpRKT_E_clIJiS2_EEEDaSH_,($_ZN7cutlass13device_kernelIN5flash19enable_sm80_to_sm89INS1_16FlashAttnBwdSm80INS1_25CollectiveMainloopBwdSm80ILi2ELi2EN4cute5tupleIJNS5_1CILi64EEENS7_ILi128EEES8_EEENS_10bfloat16_tEfNS_4arch4Sm80ELb0ELb1ELb1ELb1ELb0ELb0ELb0ELb0ELi2ELi2ELi4ELi2ELb1EEENS1_21CollectiveEpilogueBwdISA_SB_SD_Li256ELb1ELb0ELi2EEENS1_19SingleTileSchedulerILb1ELb0ELb0ELi128EEEEEEEEEvNT_6ParamsE$_ZZN4cuteplIJNS_1CILi0EEES2_EJiS2_EEEDaRKNS_15ArithmeticTupleIJDpT_EEERKNS3_IJDpT0_EEEENKUlDpRKT_E_clIJiS2_EEEDaSH_ - $_ZN7cutlass13device_kernelIN5flash19enable_sm80_to_sm89INS1_16FlashAttnBwdSm80INS1_25CollectiveMainloopBwdSm80ILi2ELi2EN4cute5tupleIJNS5_1CILi64EEENS7_ILi128EEES8_EEENS_10bfloat16_tEfNS_4arch4Sm80ELb0ELb1ELb1ELb1ELb0ELb0ELb0ELb0ELi2ELi2ELi4ELi2ELb1EEENS1_21CollectiveEpilogueBwdISA_SB_SD_Li256ELb1ELb0ELi2EEENS1_19SingleTileSchedulerILb1ELb0ELb0ELi128EEEEEEEEEvNT_6ParamsE$_ZZN4cuteplIJNS_1CILi0EEES2_EJiEEEDaRKNS_15ArithmeticTupleIJDpT_EEERKNS3_IJDpT0_EEEENKUlDpRKT_E_clIJiS2_EEEDaSH_)
$_ZN7cutlass13device_kernelIN5flash19enable_sm80_to_sm89INS1_16FlashAttnBwdSm80INS1_25CollectiveMainloopBwdSm80ILi2ELi2EN4cute5tupleIJNS5_1CILi64EEENS7_ILi128EEES8_EEENS_10bfloat16_tEfNS_4arch4Sm80ELb0ELb1ELb1ELb1ELb0ELb0ELb0ELb0ELi2ELi2ELi4ELi2ELb1EEENS1_21CollectiveEpilogueBwdISA_SB_SD_Li256ELb1ELb0ELi2EEENS1_19SingleTileSchedulerILb1ELb0ELb0ELi128EEEEEEEEEvNT_6ParamsE$_ZZN4cuteplIJNS_1CILi0EEES2_EJiEEEDaRKNS_15ArithmeticTupleIJDpT_EEERKNS3_IJDpT0_EEEENKUlDpRKT_E_clIJiS2_EEEDaSH_:
[----:B------:R-:W-:Y:S02]  /*b7e0*/  IADD3 R6, R1, 0x188, RZ ;  /* 0x0000018801067810 */ /* 0x000fe40007ffe0ff */
[----:B------:R-:W-:Y:S02]  /*b7f0*/  MOV R16, 0xb820 ;  /* 0x0000b82000107802 */ /* 0x000fe40000000f00 */
[----:B------:R-:W-:Y:S02]  /*b800*/  IADD3 R6, R6, c[0x0][0x20], RZ ;  /* 0x0000080006067a10 */ /* 0x000fe40007ffe0ff */
[----:B------:R-:W-:Y:S05]  /*b810*/  CALL.REL.NOINC `($_ZN7cutlass13device_kernelIN5flash19enable_sm80_to_sm89INS1_16FlashAttnBwdSm80INS1_25CollectiveMainloopBwdSm80ILi2ELi2EN4cute5tupleIJNS5_1CILi64EEENS7_ILi128EEES8_EEENS_10bfloat16_tEfNS_4arch4Sm80ELb0ELb1ELb1ELb1ELb0ELb0ELb0ELb0ELi2ELi2ELi4ELi2ELb1EEENS1_21CollectiveEpilogueBwdISA_SB_SD_Li256ELb1ELb0ELi2EEENS1_19SingleTileSchedulerILb1ELb0ELb0ELi128EEEEEEEEEvNT_6ParamsE$_ZN4cute5tupleIJiNS_1CILi0EEEEEC2ERKiRKS2_) ;  /* 0xffffdc7000007944 */ /* 0x000fea0003c3ffff */
[----:B------:R1:W5:Y:S01]  /*b820*/  LDL R7, [R1+0x188] ;  /* 0x0001880001077983 */ /* 0x0003620000100800 */
[----:B------:R-:W-:-:S04]  /*b830*/  MOV R11, 0x0 ;  /* 0x00000000000b7802 */ /* 0x000fc80000000f00 */
[----:B------:R-:W-:Y:S05]  /*b840*/  RET.REL.NODEC R10 `(_ZN7cutlass13device_kernelIN5flash19enable_sm80_to_sm89INS1_16FlashAttnBwdSm80INS1_25CollectiveMainloopBwdSm80ILi2ELi2EN4cute5tupleIJNS5_1CILi64EEENS7_ILi128EEES8_EEENS_10bfloat16_tEfNS_4arch4Sm80ELb0ELb1ELb1ELb1ELb0ELb0ELb0ELb0ELi2ELi2ELi4ELi2ELb1EEENS1_21CollectiveEpilogueBwdISA_SB_SD_Li256ELb1ELb0ELi2EEENS1_19SingleTileSchedulerILb1ELb0ELb0ELi128EEEEEEEEEvNT_6ParamsE) ;  /* 0xffff47b00a007950 */ /* 0x000fea0003c3ffff */
        .type           $_ZN7cutlass13device_kernelIN5flash19enable_sm80_to_sm89INS1_16FlashAttnBwdSm80INS1_25CollectiveMainloopBwdSm80ILi2ELi2EN4cute5tupleIJNS5_1CILi64EEENS7_ILi128EEES8_EEENS_10bfloat16_tEfNS_4arch4Sm80ELb0ELb1ELb1ELb1ELb0ELb0ELb0ELb0ELi2ELi2ELi4ELi2ELb1EEENS1_21CollectiveEpilogueBwdISA_SB_SD_Li256ELb1ELb0ELi2EEENS1_19SingleTileSchedulerILb1ELb0ELb0ELi128EEEEEEEEEvNT_6ParamsE$_ZZN4cuteplIJNS_1CILi0EEES2_EJiS2_EEEDaRKNS_15ArithmeticTupleIJDpT_EEERKNS3_IJDpT0_EEEENKUlDpRKT_E_clIJiS2_EEEDaSH_,@function
        .size           $_ZN7cutlass13device_kernelIN5flash19enable_sm80_to_sm89INS1_16FlashAttnBwdSm80INS1_25CollectiveMainloopBwdSm80ILi2ELi2EN4cute5tupleIJNS5_1CILi64EEENS7_ILi128EEES8_EEENS_10bfloat16_tEfNS_4arch4Sm80ELb0ELb1ELb1ELb1ELb0ELb0ELb0ELb0ELi2ELi2ELi4ELi2ELb1EEENS1_21CollectiveEpilogueBwdISA_SB_SD_Li256ELb1ELb0ELi2EEENS1_19SingleTileSchedulerILb1ELb0ELb0ELi128EEEEEEEEEvNT_6ParamsE$_ZZN4cuteplIJNS_1CILi0EEES2_EJiS2_EEEDaRKNS_15ArithmeticTupleIJDpT_EEERKNS3_IJDpT0_EEEENKUlDpRKT_E_clIJiS2_EEEDaSH_,($_ZN7cutlass13device_kernelIN5flash19enable_sm80_to_sm89INS1_16FlashAttnBwdSm80INS1_25CollectiveMainloopBwdSm80ILi2ELi2EN4cute5tupleIJNS5_1CILi64EEENS7_ILi128EEES8_EEENS_10bfloat16_tEfNS_4arch4Sm80ELb0ELb1ELb1ELb1ELb0ELb0ELb0ELb0ELi2ELi2ELi4ELi2ELb1EEENS1_21CollectiveEpilogueBwdISA_SB_SD_Li256ELb1ELb0ELi2EEENS1_19SingleTileSchedulerILb1ELb0ELb0ELi128EEEEEEEEEvNT_6ParamsE$_ZZN4cuteplIJNS_1CILi0EEES2_iEJS2_S2_S2_iEEEDaRKNS_15ArithmeticTupleIJDpT_EEERKNS3_IJDpT0_EEEENKUlDpRKT_E_clIJS2_S2_iiEEEDaSH_ - $_ZN7cutlass13device_kernelIN5flash19enable_sm80_to_sm89INS1_16FlashAttnBwdSm80INS1_25CollectiveMainloopBwdSm80ILi2ELi2EN4cute5tupleIJNS5_1CILi64EEENS7_ILi128EEES8_EEENS_10bfloat16_tEfNS_4arch4Sm80ELb0ELb1ELb1ELb1ELb0ELb0ELb0ELb0ELi2ELi2ELi4ELi2ELb1EEENS1_21CollectiveEpilogueBwdISA_SB_SD_Li256ELb1ELb0ELi2EEENS1_19SingleTileSchedulerILb1ELb0ELb0ELi128EEEEEEEEEvNT_6ParamsE$_ZZN4cuteplIJNS_1CILi0EEES2_EJiS2_EEEDaRKNS_15ArithmeticTupleIJDpT_EEERKNS3_IJDpT0_EEEENKUlDpRKT_E_clIJiS2_EEEDaSH_)
$_ZN7cutlass13device_kernelIN5flash19enable_sm80_to_sm89INS1_16FlashAttnBwdSm80INS1_25CollectiveMainloopBwdSm80ILi2ELi2EN4cute5tupleIJNS5_1CILi64EEENS7_ILi128EEES8_EEENS_10bfloat16_tEfNS_4arch4Sm80ELb0ELb1ELb1ELb1ELb0ELb0ELb0ELb0ELi2ELi2ELi4ELi2ELb1EEENS1_21CollectiveEpilogueBwdISA_SB_SD_Li256ELb1ELb0ELi2EEENS1_19SingleTileSchedulerILb1ELb0ELb0ELi128EEEEEEEEEvNT_6ParamsE$_ZZN4cuteplIJNS_1CILi0EEES2_EJiS2_EEEDaRKNS_15ArithmeticTupleIJDpT_EEERKNS3_IJDpT0_EEEENKUlDpRKT_E_clIJiS2_EEEDaSH_:
[----:B------:R-:W-:Y:S02]  /*b850*/  IADD3 R6, R1, 0x188, RZ ;  /* 0x0000018801067810 */ /* 0x000fe40007ffe0ff */
[----:B------:R-:W-:Y:S02]  /*b860*/  MOV R16, 0xb890 ;  /* 0x0000b89000107802 */ /* 0x000fe40000000f00 */
[----:B------:R-:W-:Y:S02]  /*b870*/  IADD3 R6, R6, c[0x0][0x20], RZ ;  /* 0x0000080006067a10 */ /* 0x000fe40007ffe0ff */
[----:B------:R-:W-:Y:S05]  /*b880*/  CALL.REL.NOINC `($_ZN7cutlass13device_kernelIN5flash19enable_sm80_to_sm89INS1_16FlashAttnBwdSm80INS1_25CollectiveMainloopBwdSm80ILi2ELi2EN4cute5tupleIJNS5_1CILi64EEENS7_ILi128EEES8_EEENS_10bfloat16_tEfNS_4arch4Sm80ELb0ELb1ELb1ELb1ELb0ELb0ELb0ELb0ELi2ELi2ELi4ELi2ELb1EEENS1_21CollectiveEpilogueBwdISA_SB_SD_Li256ELb1ELb0ELi2EEENS1_19SingleTileSchedulerILb1ELb0ELb0ELi128EEEEEEEEEvNT_6ParamsE$_ZN4cute5tupleIJiNS_1CILi0EEEEEC2ERKiRKS2_) ;  /* 0xffffdc0000007944 */ /* 0x000fea0003c3ffff */
[----:B------:R1:W5:Y:S01]  /*b890*/  LDL R202, [R1+0x188] ;  /* 0x0001880001ca7983 */ /* 0x0003620000100800 */
[----:B------:R-:W-:-:S04]  /*b8a0*/  MOV R11, 0x0 ;  /* 0x00000000000b7802 */ /* 0x000fc80000000f00 */
[----:B------:R-:W-:Y:S05]  /*b8b0*/  RET.REL.NODEC R10 `(_ZN7cutlass13device_kernelIN5flash19enable_sm80_to_sm89INS1_16FlashAttnBwdSm80INS1_25CollectiveMainloopBwdSm80ILi2ELi2EN4cute5tupleIJNS5_1CILi64EEENS7_ILi128EEES8_EEENS_10bfloat16_tEfNS_4arch4Sm80ELb0ELb1ELb1ELb1ELb0ELb0ELb0ELb0ELi2ELi2ELi4ELi2ELb1EEENS1_21CollectiveEpilogueBwdISA_SB_SD_Li256ELb1ELb0ELi2EEENS1_19SingleTileSchedulerILb1ELb0ELb0ELi128EEEEEEEEEvNT_6ParamsE) ;  /* 0xffff47400a007950 */ /* 0x000fea0003c3ffff */
        .type           $_ZN7cutlass13device_kernelIN5flash19enable_sm80_to_sm89INS1_16FlashAttnBwdSm80INS1_25CollectiveMainloopBwdSm80ILi2ELi2EN4cute5tupleIJNS5_1CILi64EEENS7_ILi128EEES8_EEENS_10bfloat16_tEfNS_4arch4Sm80ELb0ELb1ELb1ELb1ELb0ELb0ELb0ELb0ELi2ELi2ELi4ELi2ELb1EEENS1_21CollectiveEpilogueBwdISA_SB_SD_Li256ELb1ELb0ELi2EEENS1_19SingleTileSchedulerILb1ELb0ELb0ELi128EEEEEEEEEvNT_6ParamsE$_ZZN4cuteplIJNS_1CILi0EEES2_iEJS2_S2_S2_iEEEDaRKNS_15ArithmeticTupleIJDpT_EEERKNS3_IJDpT0_EEEENKUlDpRKT_E_clIJS2_S2_iiEEEDaSH_,@function
        .size           $_ZN7cutlass13device_kernelIN5flash19enable_sm80_to_sm89INS1_16FlashAttnBwdSm80INS1_25CollectiveMainloopBwdSm80ILi2ELi2EN4cute5tupleIJNS5_1CILi64EEENS7_ILi128EEES8_EEENS_10bfloat16_tEfNS_4arch4Sm80ELb0ELb1ELb1ELb1ELb0ELb0ELb0ELb0ELi2ELi2ELi4ELi2ELb1EEENS1_21CollectiveEpilogueBwdISA_SB_SD_Li256ELb1ELb0ELi2EEENS1_19SingleTileSchedulerILb1ELb0ELb0ELi128EEEEEEEEEvNT_6ParamsE$_ZZN4cuteplIJNS_1CILi0EEES2_iEJS2_S2_S2_iEEEDaRKNS_15ArithmeticTupleIJDpT_EEERKNS3_IJDpT0_EEEENKUlDpRKT_E_clIJS2_S2_iiEEEDaSH_,($_ZN7cutlass13device_kernelIN5flash19enable_sm80_to_sm89INS1_16FlashAttnBwdSm80INS1_25CollectiveMainloopBwdSm80ILi2ELi2EN4cute5tupleIJNS5_1CILi64EEENS7_ILi128EEES8_EEENS_10bfloat16_tEfNS_4arch4Sm80ELb0ELb1ELb1ELb1ELb0ELb0ELb0ELb0ELi2ELi2ELi4ELi2ELb1EEENS1_21CollectiveEpilogueBwdISA_SB_SD_Li256ELb1ELb0ELi2EEENS1_19SingleTileSchedulerILb1ELb0ELb0ELi128EEEEEEEEEvNT_6ParamsE$_ZZN4cuteplIJNS_1CILi0EEEiEJS2_S2_iiEEEDaRKNS_15ArithmeticTupleIJDpT_EEERKNS3_IJDpT0_EEEENKUlDpRKT_E_clIJS2_iiiEEEDaSH_ - $_ZN7cutlass13device_kernelIN5flash19enable_sm80_to_sm89INS1_16FlashAttnBwdSm80INS1_25CollectiveMainloopBwdSm80ILi2ELi2EN4cute5tupleIJNS5_1CILi64EEENS7_ILi128EEES8_EEENS_10bfloat16_tEfNS_4arch4Sm80ELb0ELb1ELb1ELb1ELb0ELb0ELb0ELb0ELi2ELi2ELi4ELi2ELb1EEENS1_21CollectiveEpilogueBwdISA_SB_SD_Li256ELb1ELb0ELi2EEENS1_19SingleTileSchedulerILb1ELb0ELb0ELi128EEEEEEEEEvNT_6ParamsE$_ZZN4cuteplIJNS_1CILi0EEES2_iEJS2_S2_S2_iEEEDaRKNS_15ArithmeticTupleIJDpT_EEERKNS3_IJDpT0_EEEENKUlDpRKT_E_clIJS2_S2_iiEEEDaSH_)
$_ZN7cutlass13device_kernelIN5flash19enable_sm80_to_sm89INS1_16FlashAttnBwdSm80INS1_25CollectiveMainloopBwdSm80ILi2ELi2EN4cute5tupleIJNS5_1CILi64EEENS7_ILi128EEES8_EEENS_10bfloat16_tEfNS_4arch4Sm80ELb0ELb1ELb1ELb1ELb0ELb0ELb0ELb0ELi2ELi2ELi4ELi2ELb1EEENS1_21CollectiveEpilogueBwdISA_SB_SD_Li256ELb1ELb0ELi2EEENS1_19SingleTileSchedulerILb1ELb0ELb0ELi128EEEEEEEEEvNT_6ParamsE$_ZZN4cuteplIJNS_1CILi0EEES2_iEJS2_S2_S2_iEEEDaRKNS_15ArithmeticTupleIJDpT_EEERKNS3_IJDpT0_EEEENKUlDpRKT_E_clIJS2_S2_iiEEEDaSH_:
[----:B------:R-:W-:Y:S02]  /*b8c0*/  IADD3 R10, R1, 0x19c, RZ ;  /* 0x0000019c010a7810 */ /* 0x000fe40007ffe0ff */
[----:B------:R-:W-:Y:S02]  /*b8d0*/  MOV R18, 0xb900 ;  /* 0x0000b90000127802 */ /* 0x000fe40000000f00 */
[----:B------:R-:W-:Y:S02]  /*b8e0*/  IADD3 R10, R10, c[0x0][0x20], RZ ;  /* 0x000008000a0a7a10 */ /* 0x000fe40007ffe0ff */
[----:B------:R-:W-:Y:S05]  /*b8f0*/  CALL.REL.NOINC `($_ZN7cutlass13device_kernelIN5flash19enable_sm80_to_sm89INS1_16FlashAttnBwdSm80INS1_25CollectiveMainloopBwdSm80ILi2ELi2EN4cute5tupleIJNS5_1CILi64EEENS7_ILi128EEES8_EEENS_10bfloat16_tEfNS_4arch4Sm80ELb0ELb1ELb1ELb1ELb0ELb0ELb0ELb0ELi2ELi2ELi4ELi2ELb1EEENS1_21CollectiveEpilogueBwdISA_SB_SD_Li256ELb1ELb0ELi2EEENS1_19SingleTileSchedulerILb1ELb0ELb0ELi128EEEEEEEEEvNT_6ParamsE$_ZN4cute5tupleIJNS_1CILi0EEES2_iiEEC2ERKS2_S5_RKiS7_) ;  /* 0xffffda5000007944 */ /* 0x000fea0003c3ffff */
[----:B------:R2:W5:Y:S04]  /*b900*/  LDL R76, [R1+0x1a0] ;  /* 0x0001a000014c7983 */ /* 0x0005680000100800 */
[----:B-1----:R2:W5:Y:S01]  /*b910*/  LDL R10, [R1+0x19c] ;  /* 0x00019c00010a7983 */ /* 0x0025620000100800 */
[----:B------:R-:W-:-:S04]  /*b920*/  MOV R7, 0x0 ;  /* 0x0000000000077802 */ /* 0x000fc80000000f00 */
[----:B------:R-:W-:Y:S05]  /*b930*/  RET.REL.NODEC R6 `(_ZN7cutlass13device_kernelIN5flash19enable_sm80_to_sm89INS1_16FlashAttnBwdSm80INS1_25CollectiveMainloopBwdSm80ILi2ELi2EN4cute5tupleIJNS5_1CILi64EEENS7_ILi128EEES8_EEENS_10bfloat16_tEfNS_4arch4Sm80ELb0ELb1ELb1ELb1ELb0ELb0ELb0ELb0ELi2ELi2ELi4ELi2ELb1EEENS1_21CollectiveEpilogueBwdISA_SB_SD_Li256ELb1ELb0ELi2EEENS1_19SingleTileSchedulerILb1ELb0ELb0ELi128EEEEEEEEEvNT_6ParamsE) ;  /* 0xffff46c006007950 */ /* 0x000fea0003c3ffff */
        .type           $_ZN7cutlass13device_kernelIN5flash19enable_sm80_to_sm89INS1_16FlashAttnBwdSm80INS1_25CollectiveMainloopBwdSm80ILi2ELi2EN4cute5tupleIJNS5_1CILi64EEENS7_ILi128EEES8_EEENS_10bfloat16_tEfNS_4arch4Sm80ELb0ELb1ELb1ELb1ELb0ELb0ELb0ELb0ELi2ELi2ELi4ELi2ELb1EEENS1_21CollectiveEpilogueBwdISA_SB_SD_Li256ELb1ELb0ELi2EEENS1_19SingleTileSchedulerILb1ELb0ELb0ELi128EEEEEEEEEvNT_6ParamsE$_ZZN4cuteplIJNS_1CILi0EEEiEJS2_S2_iiEEEDaRKNS_15ArithmeticTupleIJDpT_EEERKNS3_IJDpT0_EEEENKUlDpRKT_E_clIJS2_iiiEEEDaSH_,@function
        .size           $_ZN7cutlass13device_kernelIN5flash19enable_sm80_to_sm89INS1_16FlashAttnBwdSm80INS1_25CollectiveMainloopBwdSm80ILi2ELi2EN4cute5tupleIJNS5_1CILi64EEENS7_ILi128EEES8_EEENS_10bfloat16_tEfNS_4arch4Sm80ELb0ELb1ELb1ELb1ELb0ELb0ELb0ELb0ELi2ELi2ELi4ELi2ELb1EEENS1_21CollectiveEpilogueBwdISA_SB_SD_Li256ELb1ELb0ELi2EEENS1_19SingleTileSchedulerILb1ELb0ELb0ELi128EEEEEEEEEvNT_6ParamsE$_ZZN4cuteplIJNS_1CILi0EEEiEJS2_S2_iiEEEDaRKNS_15ArithmeticTupleIJDpT_EEERKNS3_IJDpT0_EEEENKUlDpRKT_E_clIJS2_iiiEEEDaSH_,($_ZN7cutlass13device_kernelIN5flash19enable_sm80_to_sm89INS1_16FlashAttnBwdSm80INS1_25CollectiveMainloopBwdSm80ILi2ELi2EN4cute5tupleIJNS5_1CILi64EEENS7_ILi128EEES8_EEENS_10bfloat16_tEfNS_4arch4Sm80ELb0ELb1ELb1ELb1ELb0ELb0ELb0ELb0ELi2ELi2ELi4ELi2ELb1EEENS1_21CollectiveEpilogueBwdISA_SB_SD_Li256ELb1ELb0ELi2EEENS1_19SingleTileSchedulerILb1ELb0ELb0ELi128EEEEEEEEEvNT_6ParamsE$_ZZN4cuteplIJiEJNS_1CILi0EEEEEEDaRKNS_15ArithmeticTupleIJDpT_EEERKNS3_IJDpT0_EEEENKUlDpRKT_E_clIJiEEEDaSH_ - $_ZN7cutlass13device_kernelIN5flash19enable_sm80_to_sm89INS1_16FlashAttnBwdSm80INS1_25CollectiveMainloopBwdSm80ILi2ELi2EN4cute5tupleIJNS5_1CILi64EEENS7_ILi128EEES8_EEENS_10bfloat16_tEfNS_4arch4Sm80ELb0ELb1ELb1ELb1ELb0ELb0ELb0ELb0ELi2ELi2ELi4ELi2ELb1EEENS1_21CollectiveEpilogueBwdISA_SB_SD_Li256ELb1ELb0ELi2EEENS1_19SingleTileSchedulerILb1ELb0ELb0ELi128EEEEEEEEEvNT_6ParamsE$_ZZN4cuteplIJNS_1CILi0EEEiEJS2_S2_iiEEEDaRKNS_15ArithmeticTupleIJDpT_EEERKNS3_IJDpT0_EEEENKUlDpRKT_E_clIJS2_iiiEEEDaSH_)
$_ZN7cutlass13device_kernelIN5flash19enable_sm80_to_sm89INS1_16FlashAttnBwdSm80INS1_25CollectiveMainloopBwdSm80ILi2ELi2EN4cute5tupleIJNS5_1CILi64EEENS7_ILi128EEES8_EEENS_10bfloat16_tEfNS_4arch4Sm80ELb0ELb1ELb1ELb1ELb0ELb0ELb0ELb0ELi2ELi2ELi4ELi2ELb1EEENS1_21CollectiveEpilogueBwdISA_SB_SD_Li256ELb1ELb0ELi2EEENS1_19SingleTileSchedulerILb1ELb0ELb0ELi128EEEEEEEEEvNT_6ParamsE$_ZZN4cuteplIJNS_1CILi0EEEiEJS2_S2_iiEEEDaRKNS_15ArithmeticTupleIJDpT_EEERKNS3_IJDpT0_EEEENKUlDpRKT_E_clIJS2_iiiEEEDaSH_:
[----:B------:R-:W-:Y:S02]  /*b940*/  IADD3 R7, R1, 0x19c, RZ ;  /* 0x0000019c01077810 */ /* 0x000fe40007ffe0ff */
[----:B------:R-:W-:Y:S02]  /*b950*/  MOV R18, 0xb980 ;  /* 0x0000b98000127802 */ /* 0x000fe40000000f00 */
[----:B------:R-:W-:Y:S02]  /*b960*/  IADD3 R7, R7, c[0x0][0x20], RZ ;  /* 0x0000080007077a10 */ /* 0x000fe40007ffe0ff */
[----:B------:R-:W-:Y:S05]  /*b970*/  CALL.REL.NOINC `($_ZN7cutlass13device_kernelIN5flash19enable_sm80_to_sm89INS1_16FlashAttnBwdSm80INS1_25CollectiveMainloopBwdSm80ILi2ELi2EN4cute5tupleIJNS5_1CILi64EEENS7_ILi128EEES8_EEENS_10bfloat16_tEfNS_4arch4Sm80ELb0ELb1ELb1ELb1ELb0ELb0ELb0ELb0ELi2ELi2ELi4ELi2ELb1EEENS1_21CollectiveEpilogueBwdISA_SB_SD_Li256ELb1ELb0ELi2EEENS1_19SingleTileSchedulerILb1ELb0ELb0ELi128EEEEEEEEEvNT_6ParamsE$_ZN4cute5tupleIJNS_1CILi0EEEiiiEEC2ERKS2_RKiS7_S7_) ;  /* 0xffffda7000007944 */ /* 0x000fea0003c3ffff */
[----:B------:R1:W5:Y:S04]  /*b980*/  LDL R18, [R1+0x19c] ;  /* 0x00019c0001127983 */ /* 0x0003680000100800 */
[----:B------:R1:W5:Y:S01]  /*b990*/  LDL.64 R6, [R1+0x1a0] ;  /* 0x0001a00001067983 */ /* 0x0003620000100a00 */
[----:B------:R-:W-:-:S04]  /*b9a0*/  MOV R11, 0x0 ;  /* 0x00000000000b7802 */ /* 0x000fc80000000f00 */
[----:B------:R-:W-:Y:S05]  /*b9b0*/  RET.REL.NODEC R10 `(_ZN7cutlass13device_kernelIN5flash19enable_sm80_to_sm89INS1_16FlashAttnBwdSm80INS1_25CollectiveMainloopBwdSm80ILi2ELi2EN4cute5tupleIJNS5_1CILi64EEENS7_ILi128EEES8_EEENS_10bfloat16_tEfNS_4arch4Sm80ELb0ELb1ELb1ELb1ELb0ELb0ELb0ELb0ELi2ELi2ELi4ELi2ELb1EEENS1_21CollectiveEpilogueBwdISA_SB_SD_Li256ELb1ELb0ELi2EEENS1_19SingleTileSchedulerILb1ELb0ELb0ELi128EEEEEEEEEvNT_6ParamsE) ;  /* 0xffff46400a007950 */ /* 0x000fea0003c3ffff */
        .type           $_ZN7cutlass13device_kernelIN5flash19enable_sm80_to_sm89INS1_16FlashAttnBwdSm80INS1_25CollectiveMainloopBwdSm80ILi2ELi2EN4cute5tupleIJNS5_1CILi64EEENS7_ILi128EEES8_EEENS_10bfloat16_tEfNS_4arch4Sm80ELb0ELb1ELb1ELb1ELb0ELb0ELb0ELb0ELi2ELi2ELi4ELi2ELb1EEENS1_21CollectiveEpilogueBwdISA_SB_SD_Li256ELb1ELb0ELi2EEENS1_19SingleTileSchedulerILb1ELb0ELb0ELi128EEEEEEEEEvNT_6ParamsE$_ZZN4cuteplIJiEJNS_1CILi0EEEEEEDaRKNS_15ArithmeticTupleIJDpT_EEERKNS3_IJDpT0_EEEENKUlDpRKT_E_clIJiEEEDaSH_,@function
        .size           $_ZN7cutlass13device_kernelIN5flash19enable_sm80_to_sm89INS1_16FlashAttnBwdSm80INS1_25CollectiveMainloopBwdSm80ILi2ELi2EN4cute5tupleIJNS5_1CILi64EEENS7_ILi128EEES8_EEENS_10bfloat16_tEfNS_4arch4Sm80ELb0ELb1ELb1ELb1ELb0ELb0ELb0ELb0ELi2ELi2ELi4ELi2ELb1EEENS1_21CollectiveEpilogueBwdISA_SB_SD_Li256ELb1ELb0ELi2EEENS1_19SingleTileSchedulerILb1ELb0ELb0ELi128EEEEEEEEEvNT_6ParamsE$_ZZN4cuteplIJiEJNS_1CILi0EEEEEEDaRKNS_15ArithmeticTupleIJDpT_EEERKNS3_IJDpT0_EEEENKUlDpRKT_E_clIJiEEEDaSH_,($_ZN7cutlass13device_kernelIN5flash19enable_sm80_to_sm89INS1_16FlashAttnBwdSm80INS1_25CollectiveMainloopBwdSm80ILi2ELi2EN4cute5tupleIJNS5_1CILi64EEENS7_ILi128EEES8_EEENS_10bfloat16_tEfNS_4arch4Sm80ELb0ELb1ELb1ELb1ELb0ELb0ELb0ELb0ELi2ELi2ELi4ELi2ELb1EEENS1_21CollectiveEpilogueBwdISA_SB_SD_Li256ELb1ELb0ELi2EEENS1_19SingleTileSchedulerILb1ELb0ELb0ELi128EEEEEEEEEvNT_6ParamsE$_ZZN4cuteplIJiEJNS_1CILi0EEEiEEEDaRKNS_15ArithmeticTupleIJDpT_EEERKNS3_IJDpT0_EEEENKUlDpRKT_E_clIJiiEEEDaSH_ - $_ZN7cutlass13device_kernelIN5flash19enable_sm80_to_sm89INS1_16FlashAttnBwdSm80INS1_25CollectiveMainloopBwdSm80ILi2ELi2EN4cute5tupleIJNS5_1CILi64EEENS7_ILi128EEES8_EEENS_10bfloat16_tEfNS_4arch4Sm80ELb0ELb1ELb1ELb1ELb0ELb0ELb0ELb0ELi2ELi2ELi4ELi2ELb1EEENS1_21CollectiveEpilogueBwdISA_SB_SD_Li256ELb1ELb0ELi2EEENS1_19SingleTileSchedulerILb1ELb0ELb0ELi128EEEEEEEEEvNT_6ParamsE$_ZZN4cuteplIJiEJNS_1CILi0EEEEEEDaRKNS_15ArithmeticTupleIJDpT_EEERKNS3_IJDpT0_EEEENKUlDpRKT_E_clIJiEEEDaSH_)
$_ZN7cutlass13device_kernelIN5flash19enable_sm80_to_sm89INS1_16FlashAttnBwdSm80INS1_25CollectiveMainloopBwdSm80ILi2ELi2EN4cute5tupleIJNS5_1CILi64EEENS7_ILi128EEES8_EEENS_10bfloat16_tEfNS_4arch4Sm80ELb0ELb1ELb1ELb1ELb0ELb0ELb0ELb0ELi2ELi2ELi4ELi2ELb1EEENS1_21CollectiveEpilogueBwdISA_SB_SD_Li256ELb1ELb0ELi2EEENS1_19SingleTileSchedulerILb1ELb0ELb0ELi128EEEEEEEEEvNT_6ParamsE$_ZZN4cuteplIJiEJNS_1CILi0EEEEEEDaRKNS_15ArithmeticTupleIJDpT_EEERKNS3_IJDpT0_EEEENKUlDpRKT_E_clIJiEEEDaSH_:
[----:B------:R-:W-:Y:S02]  /*b9c0*/  IADD3 R6, R1, 0x188, RZ ;  /* 0x0000018801067810 */ /* 0x000fe40007ffe0ff */
[----:B------:R-:W-:Y:S02]  /*b9d0*/  MOV R16, 0xba00 ;  /* 0x0000ba0000107802 */ /* 0x000fe40000000f00 */
[----:B------:R-:W-:Y:S02]  /*b9e0*/  IADD3 R6, R6, c[0x0][0x20], RZ ;  /* 0x0000080006067a10 */ /* 0x000fe40007ffe0ff */
[----:B------:R-:W-:Y:S05]  /*b9f0*/  CALL.REL.NOINC `($_ZN7cutlass13device_kernelIN5flash19enable_sm80_to_sm89INS1_16FlashAttnBwdSm80INS1_25CollectiveMainloopBwdSm80ILi2ELi2EN4cute5tupleIJNS5_1CILi64EEENS7_ILi128EEES8_EEENS_10bfloat16_tEfNS_4arch4Sm80ELb0ELb1ELb1ELb1ELb0ELb0ELb0ELb0ELi2ELi2ELi4ELi2ELb1EEENS1_21CollectiveEpilogueBwdISA_SB_SD_Li256ELb1ELb0ELi2EEENS1_19SingleTileSchedulerILb1ELb0ELb0ELi128EEEEEEEEEvNT_6ParamsE$_ZN4cute5tupleIJiEEC2ERKi) ;  /* 0xffffda4000007944 */ /* 0x000fea0003c3ffff */
[----:B------:R1:W5:Y:S01]  /*ba00*/  LDL R6, [R1+0x188] ;  /* 0x0001880001067983 */ /* 0x0003620000100800 */
[----:B------:R-:W-:-:S04]  /*ba10*/  MOV R21, 0x0 ;  /* 0x0000000000157802 */ /* 0x000fc80000000f00 */
[----:B------:R-:W-:Y:S05]  /*ba20*/  RET.REL.NODEC R20 `(_ZN7cutlass13device_kernelIN5flash19enable_sm80_to_sm89INS1_16FlashAttnBwdSm80INS1_25CollectiveMainloopBwdSm80ILi2ELi2EN4cute5tupleIJNS5_1CILi64EEENS7_ILi128EEES8_EEENS_10bfloat16_tEfNS_4arch4Sm80ELb0ELb1ELb1ELb1ELb0ELb0ELb0ELb0ELi2ELi2ELi4ELi2ELb1EEENS1_21CollectiveEpilogueBwdISA_SB_SD_Li256ELb1ELb0ELi2EEENS1_19SingleTileSchedulerILb1ELb0ELb0ELi128EEEEEEEEEvNT_6ParamsE) ;  /* 0xffff45d014007950 */ /* 0x000fea0003c3ffff */
        .type           $_ZN7cutlass13device_kernelIN5flash19enable_sm80_to_sm89INS1_16FlashAttnBwdSm80INS1_25CollectiveMainloopBwdSm80ILi2ELi2EN4cute5tupleIJNS5_1CILi64EEENS7_ILi128EEES8_EEENS_10bfloat16_tEfNS_4arch4Sm80ELb0ELb1ELb1ELb1ELb0ELb0ELb0ELb0ELi2ELi2ELi4ELi2ELb1EEENS1_21CollectiveEpilogueBwdISA_SB_SD_Li256ELb1ELb0ELi2EEENS1_19SingleTileSchedulerILb1ELb0ELb0ELi128EEEEEEEEEvNT_6ParamsE$_ZZN4cuteplIJiEJNS_1CILi0EEEiEEEDaRKNS_15ArithmeticTupleIJDpT_EEERKNS3_IJDpT0_EEEENKUlDpRKT_E_clIJiiEEEDaSH_,@function
        .size           $_ZN7cutlass13device_kernelIN5flash19enable_sm80_to_sm89INS1_16FlashAttnBwdSm80INS1_25CollectiveMainloopBwdSm80ILi2ELi2EN4cute5tupleIJNS5_1CILi64EEENS7_ILi128EEES8_EEENS_10bfloat16_tEfNS_4arch4Sm80ELb0ELb1ELb1ELb1ELb0ELb0ELb0ELb0ELi2ELi2ELi4ELi2ELb1EEENS1_21CollectiveEpilogueBwdISA_SB_SD_Li256ELb1ELb0ELi2EEENS1_19SingleTileSchedulerILb1ELb0ELb0ELi128EEEEEEEEEvNT_6ParamsE$_ZZN4cuteplIJiEJNS_1CILi0EEEiEEEDaRKNS_15ArithmeticTupleIJDpT_EEERKNS3_IJDpT0_EEEENKUlDpRKT_E_clIJiiEEEDaSH_,($_ZN7cutlass13device_kernelIN5flash19enable_sm80_to_sm89INS1_16FlashAttnBwdSm80INS1_25CollectiveMainloopBwdSm80ILi2ELi2EN4cute5tupleIJNS5_1CILi64EEENS7_ILi128EEES8_EEENS_10bfloat16_tEfNS_4arch4Sm80ELb0ELb1ELb1ELb1ELb0ELb0ELb0ELb0ELi2ELi2ELi4ELi2ELb1EEENS1_21CollectiveEpilogueBwdISA_SB_SD_Li256ELb1ELb0ELi2EEENS1_19SingleTileSchedulerILb1ELb0ELb0ELi128EEEEEEEEEvNT_6ParamsE$_ZZN4cuteplIJiiEJNS_1CILi0EEES2_EEEDaRKNS_15ArithmeticTupleIJDpT_EEERKNS3_IJDpT0_EEEENKUlDpRKT_E_clIJiiEEEDaSH_ - $_ZN7cutlass13device_kernelIN5flash19enable_sm80_to_sm89INS1_16FlashAttnBwdSm80INS1_25CollectiveMainloopBwdSm80ILi2ELi2EN4cute5tupleIJNS5_1CILi64EEENS7_ILi128EEES8_EEENS_10bfloat16_tEfNS_4arch4Sm80ELb0ELb1ELb1ELb1ELb0ELb0ELb0ELb0ELi2ELi2ELi4ELi2ELb1EEENS1_21CollectiveEpilogueBwdISA_SB_SD_Li256ELb1ELb0ELi2EEENS1_19SingleTileSchedulerILb1ELb0ELb0ELi128EEEEEEEEEvNT_6ParamsE$_ZZN4cuteplIJiEJNS_1CILi0EEEiEEEDaRKNS_15ArithmeticTupleIJDpT_EEERKNS3_IJDpT0_EEEENKUlDpRKT_E_clIJiiEEEDaSH_)
$_ZN7cutlass13device_kernelIN5flash19enable_sm80_to_sm89INS1_16FlashAttnBwdSm80INS1_25CollectiveMainloopBwdSm80ILi2ELi2EN4cute5tupleIJNS5_1CILi64EEENS7_ILi128EEES8_EEENS_10bfloat16_tEfNS_4arch4Sm80ELb0ELb1ELb1ELb1ELb0ELb0ELb0ELb0ELi2ELi2ELi4ELi2ELb1EEENS1_21CollectiveEpilogueBwdISA_SB_SD_Li256ELb1ELb0ELi2EEENS1_19SingleTileSchedulerILb1ELb0ELb0ELi128EEEEEEEEEvNT_6ParamsE$_ZZN4cuteplIJiEJNS_1CILi0EEEiEEEDaRKNS_15ArithmeticTupleIJDpT_EEERKNS3_IJDpT0_EEEENKUlDpRKT_E_clIJiiEEEDaSH_:
[----:B------:R-:W-:Y:S02]  /*ba30*/  IADD3 R7, R1, 0x19c, RZ ;  /* 0x0000019c01077810 */ /* 0x000fe40007ffe0ff */
[----:B------:R-:W-:Y:S02]  /*ba40*/  MOV R8, 0xba70 ;  /* 0x0000ba7000087802 */ /* 0x000fe40000000f00 */
[----:B------:R-:W-:Y:S02]  /*ba50*/  IADD3 R7, R7, c[0x0][0x20], RZ ;  /* 0x0000080007077a10 */ /* 0x000fe40007ffe0ff */
[----:B------:R-:W-:Y:S05]  /*ba60*/  CALL.REL.NOINC `($_ZN7cutlass13device_kernelIN5flash19enable_sm80_to_sm89INS1_16FlashAttnBwdSm80INS1_25CollectiveMainloopBwdSm80ILi2ELi2EN4cute5tupleIJNS5_1CILi64EEENS7_ILi128EEES8_EEENS_10bfloat16_tEfNS_4arch4Sm80ELb0ELb1ELb1ELb1ELb0ELb0ELb0ELb0ELi2ELi2ELi4ELi2ELb1EEENS1_21CollectiveEpilogueBwdISA_SB_SD_Li256ELb1ELb0ELi2EEENS1_19SingleTileSchedulerILb1ELb0ELb0ELi128EEEEEEEEEvNT_6ParamsE$_ZN4cute5tupleIJiiEEC2ERKiS3_) ;  /* 0xffffda7000007944 */ /* 0x000fea0003c3ffff */
[----:B-1----:R1:W5:Y:S04]  /*ba70*/  LDL R16, [R1+0x1a0] ;  /* 0x0001a00001107983 */ /* 0x0023680000100800 */
[----:B------:R1:W5:Y:S01]  /*ba80*/  LDL R6, [R1+0x19c] ;  /* 0x00019c0001067983 */ /* 0x0003620000100800 */
[----:B------:R-:W-:Y:S02]  /*ba90*/  MOV R8, R18 ;  /* 0x0000001200087202 */ /* 0x000fe40000000f00 */
[----:B------:R-:W-:-:S04]  /*baa0*/  MOV R9, 0x0 ;  /* 0x0000000000097802 */ /* 0x000fc80000000f00 */
[----:B------:R-:W-:Y:S05]  /*bab0*/  RET.REL.NODEC R8 `(_ZN7cutlass13device_kernelIN5flash19enable_sm80_to_sm89INS1_16FlashAttnBwdSm80INS1_25CollectiveMainloopBwdSm80ILi2ELi2EN4cute5tupleIJNS5_1CILi64EEENS7_ILi128EEES8_EEENS_10bfloat16_tEfNS_4arch4Sm80ELb0ELb1ELb1ELb1ELb0ELb0ELb0ELb0ELi2ELi2ELi4ELi2ELb1EEENS1_21CollectiveEpilogueBwdISA_SB_SD_Li256ELb1ELb0ELi2EEENS1_19SingleTileSchedulerILb1ELb0ELb0ELi128EEEEEEEEEvNT_6ParamsE) ;  /* 0xffff454008007950 */ /* 0x000fea0003c3ffff */
        .type           $_ZN7cutlass13device_kernelIN5flash19enable_sm80_to_sm89INS1_16FlashAttnBwdSm80INS1_25CollectiveMainloopBwdSm80ILi2ELi2EN4cute5tupleIJNS5_1CILi64EEENS7_ILi128EEES8_EEENS_10bfloat16_tEfNS_4arch4Sm80ELb0ELb1ELb1ELb1ELb0ELb0ELb0ELb0ELi2ELi2ELi4ELi2ELb1EEENS1_21CollectiveEpilogueBwdISA_SB_SD_Li256ELb1ELb0ELi2EEENS1_19SingleTileSchedulerILb1ELb0ELb0ELi128EEEEEEEEEvNT_6ParamsE$_ZZN4cuteplIJiiEJNS_1CILi0EEES2_EEEDaRKNS_15ArithmeticTupleIJDpT_EEERKNS3_IJDpT0_EEEENKUlDpRKT_E_clIJiiEEEDaSH_,@function
        .size           $_ZN7cutlass13device_kernelIN5flash19enable_sm80_to_sm89INS1_16FlashAttnBwdSm80INS1_25CollectiveMainloopBwdSm80ILi2ELi2EN4cute5tupleIJNS5_1CILi64EEENS7_ILi128EEES8_EEENS_10bfloat16_tEfNS_4arch4Sm80ELb0ELb1ELb1ELb1ELb0ELb0ELb0ELb0ELi2ELi2ELi4ELi2ELb1EEENS1_21CollectiveEpilogueBwdISA_SB_SD_Li256ELb1ELb0ELi2EEENS1_19SingleTileSchedulerILb1ELb0ELb0ELi128EEEEEEEEEvNT_6ParamsE$_ZZN4cuteplIJiiEJNS_1CILi0EEES2_EEEDaRKNS_15ArithmeticTupleIJDpT_EEERKNS3_IJDpT0_EEEENKUlDpRKT_E_clIJiiEEEDaSH_,($_ZN7cutlass13device_kernelIN5flash19enable_sm80_to_sm89INS1_16FlashAttnBwdSm80INS1_25CollectiveMainloopBwdSm80ILi2ELi2EN4cute5tupleIJNS5_1CILi64EEENS7_ILi128EEES8_EEENS_10bfloat16_tEfNS_4arch4Sm80ELb0ELb1ELb1ELb1ELb0ELb0ELb0ELb0ELi2ELi2ELi4ELi2ELb1EEENS1_21CollectiveEpilogueBwdISA_SB_SD_Li256ELb1ELb0ELi2EEENS1_19SingleTileSchedulerILb1ELb0ELb0ELi128EEEEEEEEEvNT_6ParamsE$_ZZN5flash25CollectiveMainloopBwdSm80ILi2ELi2EN4cute5tupleIJNS1_1CILi64EEENS3_ILi128EEES4_EEEN7cutlass10bfloat16_tEfNS7_4arch4Sm80ELb0ELb1ELb1ELb1ELb0ELb0ELb0ELb0ELi2ELi2ELi4ELi2ELb1EE3mmaINS_16FlashAttnBwdSm80ISB_NS_21CollectiveEpilogueBwdIS6_S8_SA_Li256ELb1ELb0ELi2EEENS_19SingleTileSchedulerILb1ELb0ELb0ELi128EEEE13SharedStorageENS1_6TensorINS1_11ArrayEngineIfLm32EEENS1_6LayoutINS2_IJNS2_IJNS3_ILi2EEESO_EEESO_NS3_ILi4EEEEEENS2_IJNS2_IJNS3_ILi1EEESO_EEESQ_NS3_ILi8EEEEEEEEEEEEbRKNSB_6ParamsERT0_S12_iNS2_IJiiiEEERT_ENKUliiE0_clEii - $_ZN7cutlass13device_kernelIN5flash19enable_sm80_to_sm89INS1_16FlashAttnBwdSm80INS1_25CollectiveMainloopBwdSm80ILi2ELi2EN4cute5tupleIJNS5_1CILi64EEENS7_ILi128EEES8_EEENS_10bfloat16_tEfNS_4arch4Sm80ELb0ELb1ELb1ELb1ELb0ELb0ELb0ELb0ELi2ELi2ELi4ELi2ELb1EEENS1_21CollectiveEpilogueBwdISA_SB_SD_Li256ELb1ELb0ELi2EEENS1_19SingleTileSchedulerILb1ELb0ELb0ELi128EEEEEEEEEvNT_6ParamsE$_ZZN4cuteplIJiiEJNS_1CILi0EEES2_EEEDaRKNS_15ArithmeticTupleIJDpT_EEERKNS3_IJDpT0_EEEENKUlDpRKT_E_clIJiiEEEDaSH_)
$_ZN7cutlass13device_kernelIN5flash19enable_sm80_to_sm89INS1_16FlashAttnBwdSm80INS1_25CollectiveMainloopBwdSm80ILi2ELi2EN4cute5tupleIJNS5_1CILi64EEENS7_ILi128EEES8_EEENS_10bfloat16_tEfNS_4arch4Sm80ELb0ELb1ELb1ELb1ELb0ELb0ELb0ELb0ELi2ELi2ELi4ELi2ELb1EEENS1_21CollectiveEpilogueBwdISA_SB_SD_Li256ELb1ELb0ELi2EEENS1_19SingleTileSchedulerILb1ELb0ELb0ELi128EEEEEEEEEvNT_6ParamsE$_ZZN4cuteplIJiiEJNS_1CILi0EEES2_EEEDaRKNS_15ArithmeticTupleIJDpT_EEERKNS3_IJDpT0_EEEENKUlDpRKT_E_clIJiiEEEDaSH_:
[----:B------:R-:W-:Y:S01]  /*bac0*/  IADD3 R7, R1, 0x188, RZ ;  /* 0x0000018801077810 */ /* 0x000fe20007ffe0ff */
[----:B------:R-:W-:Y:S01]  /*bad0*/  IMAD.MOV.U32 R6, RZ, RZ, R4 ;  /* 0x000000ffff067224 */ /* 0x000fe200078e0004 */
[----:B------:R-:W-:Y:S02]  /*bae0*/  MOV R8, 0xbb10 ;  /* 0x0000bb1000087802 */ /* 0x000fe40000000f00 */
[----:B------:R-:W-:Y:S02]  /*baf0*/  IADD3 R7, R7, c[0x0][0x20], RZ ;  /* 0x0000080007077a10 */ /* 0x000fe40007ffe0ff */
[----:B------:R-:W-:Y:S05]  /*bb00*/  CALL.REL.NOINC `($_ZN7cutlass13device_kernelIN5flash19enable_sm80_to_sm89INS1_16FlashAttnBwdSm80INS1_25CollectiveMainloopBwdSm80ILi2ELi2EN4cute5tupleIJNS5_1CILi64EEENS7_ILi128EEES8_EEENS_10bfloat16_tEfNS_4arch4Sm80ELb0ELb1ELb1ELb1ELb0ELb0ELb0ELb0ELi2ELi2ELi4ELi2ELb1EEENS1_21CollectiveEpilogueBwdISA_SB_SD_Li256ELb1ELb0ELi2EEENS1_19SingleTileSchedulerILb1ELb0ELb0ELi128EEEEEEEEEvNT_6ParamsE$_ZN4cute5tupleIJiiEEC2ERKiS3_) ;  /* 0xffffd9d000007944 */ /* 0x000fea0003c3ffff */
[----:B------:R2:W5:Y:S01]  /*bb10*/  LDL R21, [R1+0x188] ;  /* 0x0001880001157983 */ /* 0x0005620000100800 */
[----:B-1----:R-:W-:Y:S02]  /*bb20*/  MOV R6, R18 ;  /* 0x0000001200067202 */ /* 0x002fe40000000f00 */
[----:B------:R-:W-:-:S04]  /*bb30*/  MOV R7, 0x0 ;  /* 0x0000000000077802 */ /* 0x000fc80000000f00 */
[----:B------:R-:W-:Y:S05]  /*bb40*/  RET.REL.NODEC R6 `(_ZN7cutlass13device_kernelIN5flash19enable_sm80_to_sm89INS1_16FlashAttnBwdSm80INS1_25CollectiveMainloopBwdSm80ILi2ELi2EN4cute5tupleIJNS5_1CILi64EEENS7_ILi128EEES8_EEENS_10bfloat16_tEfNS_4arch4Sm80ELb0ELb1ELb1ELb1ELb0ELb0ELb0ELb0ELi2ELi2ELi4ELi2ELb1EEENS1_21CollectiveEpilogueBwdISA_SB_SD_Li256ELb1ELb0ELi2EEENS1_19SingleTileSchedulerILb1ELb0ELb0ELi128EEEEEEEEEvNT_6ParamsE) ;  /* 0xffff44b006007950 */ /* 0x000fea0003c3ffff */
        .type           $_ZN7cutlass13device_kernelIN5flash19enable_sm80_to_sm89INS1_16FlashAttnBwdSm80INS1_25CollectiveMainloopBwdSm80ILi2ELi2EN4cute5tupleIJNS5_1CILi64EEENS7_ILi128EEES8_EEENS_10bfloat16_tEfNS_4arch4Sm80ELb0ELb1ELb1ELb1ELb0ELb0ELb0ELb0ELi2ELi2ELi4ELi2ELb1EEENS1_21CollectiveEpilogueBwdISA_SB_SD_Li256ELb1ELb0ELi2EEENS1_19SingleTileSchedulerILb1ELb0ELb0ELi128EEEEEEEEEvNT_6ParamsE$_ZZN5flash25CollectiveMainloopBwdSm80ILi2ELi2EN4cute5tupleIJNS1_1CILi64EEENS3_ILi128EEES4_EEEN7cutlass10bfloat16_tEfNS7_4arch4Sm80ELb0ELb1ELb1ELb1ELb0ELb0ELb0ELb0ELi2ELi2ELi4ELi2ELb1EE3mmaINS_16FlashAttnBwdSm80ISB_NS_21CollectiveEpilogueBwdIS6_S8_SA_Li256ELb1ELb0ELi2EEENS_19SingleTileSchedulerILb1ELb0ELb0ELi128EEEE13SharedStorageENS1_6TensorINS1_11ArrayEngineIfLm32EEENS1_6LayoutINS2_IJNS2_IJNS3_ILi2EEESO_EEESO_NS3_ILi4EEEEEENS2_IJNS2_IJNS3_ILi1EEESO_EEESQ_NS3_ILi8EEEEEEEEEEEEbRKNSB_6ParamsERT0_S12_iNS2_IJiiiEEERT_ENKUliiE0_clEii,@function
        .size           $_ZN7cutlass13device_kernelIN5flash19enable_sm80_to_sm89INS1_16FlashAttnBwdSm80INS1_25CollectiveMainloopBwdSm80ILi2ELi2EN4cute5tupleIJNS5_1CILi64EEENS7_ILi128EEES8_EEENS_10bfloat16_tEfNS_4arch4Sm80ELb0ELb1ELb1ELb1ELb0ELb0ELb0ELb0ELi2ELi2ELi4ELi2ELb1EEENS1_21CollectiveEpilogueBwdISA_SB_SD_Li256ELb1ELb0ELi2EEENS1_19SingleTileSchedulerILb1ELb0ELb0ELi128EEEEEEEEEvNT_6ParamsE$_ZZN5flash25CollectiveMainloopBwdSm80ILi2ELi2EN4cute5tupleIJNS1_1CILi64EEENS3_ILi128EEES4_EEEN7cutlass10bfloat16_tEfNS7_4arch4Sm80ELb0ELb1ELb1ELb1ELb0ELb0ELb0ELb0ELi2ELi2ELi4ELi2ELb1EE3mmaINS_16FlashAttnBwdSm80ISB_NS_21CollectiveEpilogueBwdIS6_S8_SA_Li256ELb1ELb0ELi2EEENS_19SingleTileSchedulerILb1ELb0ELb0ELi128EEEE13SharedStorageENS1_6TensorINS1_11ArrayEngineIfLm32EEENS1_6LayoutINS2_IJNS2_IJNS3_ILi2EEESO_EEESO_NS3_ILi4EEEEEENS2_IJNS2_IJNS3_ILi1EEESO_EEESQ_NS3_ILi8EEEEEEEEEEEEbRKNSB_6ParamsERT0_S12_iNS2_IJiiiEEERT_ENKUliiE0_clEii,($_ZN7cutlass13device_kernelIN5flash19enable_sm80_to_sm89INS1_16FlashAttnBwdSm80INS1_25CollectiveMainloopBwdSm80ILi2ELi2EN4cute5tupleIJNS5_1CILi64EEENS7_ILi128EEES8_EEENS_10bfloat16_tEfNS_4arch4Sm80ELb0ELb1ELb1ELb1ELb0ELb0ELb0ELb0ELi2ELi2ELi4ELi2ELb1EEENS1_21CollectiveEpilogueBwdISA_SB_SD_Li256ELb1ELb0ELi2EEENS1_19SingleTileSchedulerILb1ELb0ELb0ELi128EEEEEEEEEvNT_6ParamsE$_ZZN5flash25CollectiveMainloopBwdSm80ILi2ELi2EN4cute5tupleIJNS1_1CILi64EEENS3_ILi128EEES4_EEEN7cutlass10bfloat16_tEfNS7_4arch4Sm80ELb0ELb1ELb1ELb1ELb0ELb0ELb0ELb0ELi2ELi2ELi4ELi2ELb1EE3mmaINS_16FlashAttnBwdSm80ISB_NS_21CollectiveEpilogueBwdIS6_S8_SA_Li256ELb1ELb0ELi2EEENS_19SingleTileSchedulerILb1ELb0ELb0ELi128EEEE13SharedStorageENS1_6TensorINS1_11ArrayEngineIfLm32EEENS1_6LayoutINS2_IJNS2_IJNS3_ILi2EEESO_EEESO_NS3_ILi4EEEEEENS2_IJNS2_IJNS3_ILi1EEESO_EEESQ_NS3_ILi8EEEEEEEEEEEEbRKNSB_6ParamsERT0_S12_iNS2_IJiiiEEERT_ENKUliiE_clEii - $_ZN7cutlass13device_kernelIN5flash19enable_sm80_to_sm89INS1_16FlashAttnBwdSm80INS1_25CollectiveMainloopBwdSm80ILi2ELi2EN4cute5tupleIJNS5_1CILi64EEENS7_ILi128EEES8_EEENS_10bfloat16_tEfNS_4arch4Sm80ELb0ELb1ELb1ELb1ELb0ELb0ELb0ELb0ELi2ELi2ELi4ELi2ELb1EEENS1_21CollectiveEpilogueBwdISA_SB_SD_Li256ELb1ELb0ELi2EEENS1_19SingleTileSchedulerILb1ELb0ELb0ELi128EEEEEEEEEvNT_6ParamsE$_ZZN5flash25CollectiveMainloopBwdSm80ILi2ELi2EN4cute5tupleIJNS1_1CILi64EEENS3_ILi128EEES4_EEEN7cutlass10bfloat16_tEfNS7_4arch4Sm80ELb0ELb1ELb1ELb1ELb0ELb0ELb0ELb0ELi2ELi2ELi4ELi2ELb1EE3mmaINS_16FlashAttnBwdSm80ISB_NS_21CollectiveEpilogueBwdIS6_S8_SA_Li256ELb1ELb0ELi2EEENS_19SingleTileSchedulerILb1ELb0ELb0ELi128EEEE13SharedStorageENS1_6TensorINS1_11ArrayEngineIfLm32EEENS1_6LayoutINS2_IJNS2_IJNS3_ILi2EEESO_EEESO_NS3_ILi4EEEEEENS2_IJNS2_IJNS3_ILi1EEESO_EEESQ_NS3_ILi8EEEEEEEEEEEEbRKNSB_6ParamsERT0_S12_iNS2_IJiiiEEERT_ENKUliiE0_clEii)
$_ZN7cutlass13device_kernelIN5flash19enable_sm80_to_sm89INS1_16FlashAttnBwdSm80INS1_25CollectiveMainloopBwdSm80ILi2ELi2EN4cute5tupleIJNS5_1CILi64EEENS7_ILi128EEES8_EEENS_10bfloat16_tEfNS_4arch4Sm80ELb0ELb1ELb1ELb1ELb0ELb0ELb0ELb0ELi2ELi2ELi4ELi2ELb1EEENS1_21CollectiveEpilogueBwdISA_SB_SD_Li256ELb1ELb0ELi2EEENS1_19SingleTileSchedulerILb1ELb0ELb0ELi128EEEEEEEEEvNT_6ParamsE$_ZZN5flash25CollectiveMainloopBwdSm80ILi2ELi2EN4cute5tupleIJNS1_1CILi64EEENS3_ILi128EEES4_EEEN7cutlass10bfloat16_tEfNS7_4arch4Sm80ELb0ELb1ELb1ELb1ELb0ELb0ELb0ELb0ELi2ELi2ELi4ELi2ELb1EE3mmaINS_16FlashAttnBwdSm80ISB_NS_21CollectiveEpilogueBwdIS6_S8_SA_Li256ELb1ELb0ELi2EEENS_19SingleTileSchedulerILb1ELb0ELb0ELi128EEEE13SharedStorageENS1_6TensorINS1_11ArrayEngineIfLm32EEENS1_6LayoutINS2_IJNS2_IJNS3_ILi2EEESO_EEESO_NS3_ILi4EEEEEENS2_IJNS2_IJNS3_ILi1EEESO_EEESQ_NS3_ILi8EEEEEEEEEEEEbRKNSB_6ParamsERT0_S12_iNS2_IJiiiEEERT_ENKUliiE0_clEii:
        /* <DEDUP_REMOVED lines=10> */
[----:B-1---5:R-:W-:Y:S05]  /*bbf0*/  CALL.REL.NOINC `($_ZN7cutlass13device_kernelIN5flash19enable_sm80_to_sm89INS1_16FlashAttnBwdSm80INS1_25CollectiveMainloopBwdSm80ILi2ELi2EN4cute5tupleIJNS5_1CILi64EEENS7_ILi128EEES8_EEENS_10bfloat16_tEfNS_4arch4Sm80ELb0ELb1ELb1ELb1ELb0ELb0ELb0ELb0ELi2ELi2ELi4ELi2ELb1EEENS1_21CollectiveEpilogueBwdISA_SB_SD_Li256ELb1ELb0ELi2EEENS1_19SingleTileSchedulerILb1ELb0ELb0ELi128EEEEEEEEEvNT_6ParamsE$_ZN4cute3eso3ESOILb1ELb0EJNS_10UnderscoreES2_S2_iEEC2ERKS2_S5_S5_RKi) ;  /* 0xffffcd5000007944 */ /* 0x022fea0003c3ffff */
[----:B-1----:R-:W2:Y:S01]  /*bc00*/  LDL R7, [R1+0x168] ;  /* 0x0001680001077983 */ /* 0x002ea20000100800 */
[----:B------:R-:W-:Y:S02]  /*bc10*/  MOV R8, 0xbc40 ;  /* 0x0000bc4000087802 */ /* 0x000fe40000000f00 */
[----:B--2---:R-:W-:Y:S02]  /*bc20*/  SHF.L.U32 R7, R7, 0xc, RZ ;  /* 0x0000000c07077819 */ /* 0x004fe400000006ff */
[----:B------:R-:W-:Y:S05]  /*bc30*/  CALL.REL.NOINC `($_ZN7cutlass13device_kernelIN5flash19enable_sm80_to_sm89INS1_16FlashAttnBwdSm80INS1_25CollectiveMainloopBwdSm80ILi2ELi2EN4cute5tupleIJNS5_1CILi64EEENS7_ILi128EEES8_EEENS_10bfloat16_tEfNS_4arch4Sm80ELb0ELb1ELb1ELb1ELb0ELb0ELb0ELb0ELi2ELi2ELi4ELi2ELb1EEENS1_21CollectiveEpilogueBwdISA_SB_SD_Li256ELb1ELb0ELi2EEENS1_19SingleTileSchedulerILb1ELb0ELb0ELi128EEEEEEEEEvNT_6ParamsE$_ZN4cute3eso3ESOILb1ELb0EJNS_6LayoutINS_5tupleIJNS3_IJNS_1CILi8EEENS4_ILi1EEEEEENS4_ILi2EEES6_EEENS3_IJNS3_IJS6_NS4_ILi0EEEEEENS4_ILi2048EEESA_EEEEEiEEC2ERKSE_RKi) ;  /* 0xffffd50000007944 */ /* 0x000fea0003c3ffff */
[----:B------:R-:W2:Y:S04]  /*bc40*/  LD.E.64 R10, [R10.64] ;  /* 0x000000040a0a7980 */ /* 0x000ea8000c101b00 */
[----:B------:R-:W2:Y:S01]  /*bc50*/  LDL R8, [R1+0x168] ;  /* 0x0001680001087983 */ /* 0x000ea20000100800 */
[----:B------:R-:W-:Y:S01]  /*bc60*/  MOV R16, 0xbc90 ;  /* 0x0000bc9000107802 */ /* 0x000fe20000000f00 */
[----:B--2---:R-:W-:-:S04]  /*bc70*/  IMAD.WIDE R8, R8, 0x2, R10 ;  /* 0x0000000208087825 */ /* 0x004fc800078e020a */
[----:B-1----:R-:W-:Y:S05]  /*bc80*/  CALL.REL.NOINC `($_ZN7cutlass13device_kernelIN5flash19enable_sm80_to_sm89INS1_16FlashAttnBwdSm80INS1_25CollectiveMainloopBwdSm80ILi2ELi2EN4cute5tupleIJNS5_1CILi64EEENS7_ILi128EEES8_EEENS_10bfloat16_tEfNS_4arch4Sm80ELb0ELb1ELb1ELb1ELb0ELb0ELb0ELb0ELi2ELi2ELi4ELi2ELb1EEENS1_21CollectiveEpilogueBwdISA_SB_SD_Li256ELb1ELb0ELi2EEENS1_19SingleTileSchedulerILb1ELb0ELb0ELi128EEEEEEEEEvNT_6ParamsE$_ZN4cute8smem_ptrIPN7cutlass10bfloat16_tEECI1NS_12iter_adaptorIS3_S4_EEES3_) ;  /* 0xffffd97000007944 */ /* 0x002fea0003c3ffff */
[----:B------:R1:W5:Y:S01]  /*bc90*/  LDL.64 R6, [R1+0x168] ;  /* 0x0001680001067983 */ /* 0x0003620000100a00 */
[----:B------:R-:W-:-:S03]  /*bca0*/  MOV R10, 0xbcc0 ;  /* 0x0000bcc0000a7802 */ /* 0x000fc60000000f00 */
[----:B-1---5:R-:W-:Y:S05]  /*bcb0*/  CALL.REL.NOINC `($_ZN7cutlass13device_kernelIN5flash19enable_sm80_to_sm89INS1_16FlashAttnBwdSm80INS1_25CollectiveMainloopBwdSm80ILi2ELi2EN4cute5tupleIJNS5_1CILi64EEENS7_ILi128EEES8_EEENS_10bfloat16_tEfNS_4arch4Sm80ELb0ELb1ELb1ELb1ELb0ELb0ELb0ELb0ELi2ELi2ELi4ELi2ELb1EEENS1_21CollectiveEpilogueBwdISA_SB_SD_Li256ELb1ELb0ELi2EEENS1_19SingleTileSchedulerILb1ELb0ELb0ELi128EEEEEEEEEvNT_6ParamsE$_ZN4cute3eso3ESOILb1ELb0EJNS_6LayoutINS_5tupleIJNS3_IJNS_1CILi8EEENS4_ILi1EEEEEENS4_ILi2EEES6_EEENS3_IJNS3_IJS6_NS4_ILi0EEEEEENS4_ILi2048EEESA_EEEEENS_10ViewEngineINS_8smem_ptrIPN7cutlass10bfloat16_tEEEEEEEC2ERKSE_RKSL_) ;  /* 0xffffd44000007944 */ /* 0x022fea0003c3ffff */
[----:B------:R2:W5:Y:S04]  /*bcc0*/  LDL.64 R22, [R1+0x168] ;  /* 0x0001680001167983 */ /* 0x0005680000100a00 */
[----:B------:R2:W5:Y:S01]  /*bcd0*/  LDL.64 R26, [R14+0x8] ;  /* 0x000008000e1a7983 */ /* 0x0005620000100a00 */
[----:B-1----:R-:W-:-:S02]  /*bce0*/  MOV R7, R17 ;  /* 0x0000001100077202 */ /* 0x002fc40000000f00 */
[----:B------:R-:W-:Y:S02]  /*bcf0*/  MOV R8, 0xbd10 ;  /* 0x0000bd1000087802 */ /* 0x000fe40000000f00 */
[----:B--2--5:R-:W-:Y:S05]  /*bd00*/  CALL.REL.NOINC `($_ZN7cutlass13device_kernelIN5flash19enable_sm80_to_sm89INS1_16FlashAttnBwdSm80INS1_25CollectiveMainloopBwdSm80ILi2ELi2EN4cute5tupleIJNS5_1CILi64EEENS7_ILi128EEES8_EEENS_10bfloat16_tEfNS_4arch4Sm80ELb0ELb1ELb1ELb1ELb0ELb0ELb0ELb0ELi2ELi2ELi4ELi2ELb1EEENS1_21CollectiveEpilogueBwdISA_SB_SD_Li256ELb1ELb0ELi2EEENS1_19SingleTileSchedulerILb1ELb0ELb0ELi128EEEEEEEEEvNT_6ParamsE$_ZN4cute3eso3ESOILb1ELb0EJNS_10UnderscoreES2_S2_iEEC2ERKS2_S5_S5_RKi) ;  /* 0xffffcc4000007944 */ /* 0x024fea0003c3ffff */
[----:B------:R-:W2:Y:S04]  /*bd10*/  LDL R15, [R1+0x168] ;  /* 0x00016800010f7983 */ /* 0x000ea80000100800 */
[----:B-1----:R1:W5:Y:S01]  /*bd20*/  LD.E.64 R6, [R26.64+0x8] ;  /* 0x000008041a067980 */ /* 0x002362000c101b00 */
[----:B------:R-:W-:Y:S02]  /*bd30*/  MOV R8, 0xbd60 ;  /* 0x0000bd6000087802 */ /* 0x000fe40000000f00 */
[----:B--2---:R-:W-:Y:S02]  /*bd40*/  SHF.R.S32.HI R11, RZ, 0x1f, R15 ;  /* 0x0000001fff0b7819 */ /* 0x004fe4000001140f */
[----:B-1---5:R-:W-:Y:S05]  /*bd50*/  CALL.REL.NOINC `($_ZN7cutlass13device_kernelIN5flash19enable_sm80_to_sm89INS1_16FlashAttnBwdSm80INS1_25CollectiveMainloopBwdSm80ILi2ELi2EN4cute5tupleIJNS5_1CILi64EEENS7_ILi128EEES8_EEENS_10bfloat16_tEfNS_4arch4Sm80ELb0ELb1ELb1ELb1ELb0ELb0ELb0ELb0ELi2ELi2ELi4ELi2ELb1EEENS1_21CollectiveEpilogueBwdISA_SB_SD_Li256ELb1ELb0ELi2EEENS1_19SingleTileSchedulerILb1ELb0ELb0ELi128EEEEEEEEEvNT_6ParamsE$_ZZN4cute5sliceINS_5tupleIJNS_10UnderscoreES2_S2_iEEENS1_IJNS1_IJNS_1CILi1EEENS4_ILi0EEEEEElS6_lEEEEEDaRKT_RKT0_ENKUlRKT_RKT0_E_clIS2_lEEDaSH_SK_) ;  /* 0xffffde1000007944 */ /* 0x022fea0003c3ffff */
[----:B-----5:R-:W-:Y:S02]  /*bd60*/  MOV R9, R7 ;  /* 0x0000000700097202 */ /* 0x020fe40000000f00 */
[----:B------:R-:W-:Y:S02]  /*bd70*/  MOV R8, 0xbd90 ;  /* 0x0000bd9000087802 */ /* 0x000fe40000000f00 */
[----:B-1----:R-:W-:Y:S05]  /*bd80*/  CALL.REL.NOINC `($_ZN7cutlass13device_kernelIN5flash19enable_sm80_to_sm89INS1_16FlashAttnBwdSm80INS1_25CollectiveMainloopBwdSm80ILi2ELi2EN4cute5tupleIJNS5_1CILi64EEENS7_ILi128EEES8_EEENS_10bfloat16_tEfNS_4arch4Sm80ELb0ELb1ELb1ELb1ELb0ELb0ELb0ELb0ELi2ELi2ELi4ELi2ELb1EEENS1_21CollectiveEpilogueBwdISA_SB_SD_Li256ELb1ELb0ELi2EEENS1_19SingleTileSchedulerILb1ELb0ELb0ELi128EEEEEEEEEvNT_6ParamsE$_ZZN4cute12filter_tupleINS_5tupleIJNS_10UnderscoreES2_S2_iEEENS1_IJNS1_IJNS_1CILi1EEENS4_ILi0EEEEEElS6_lEEEZNS_5sliceIS3_S8_EEDaRKT_RKT0_EUlRKT_RKT0_E_EEDaSC_SF_OT1_ENKUlDpSI_E_clIJNS1_IJS7_EEENS1_IJlEEENS1_IJS6_EEENS1_IJEEEEEEDaSP_) ;  /* 0xffffd97000007944 */ /* 0x002fea0003c3ffff */
[----:B-----5:R-:W-:Y:S02]  /*bd90*/  MOV R9, R7 ;  /* 0x0000000700097202 */ /* 0x020fe40000000f00 */
[----:B------:R-:W-:-:S02]  /*bda0*/  MOV R8, 0xbdc0 ;  /* 0x0000bdc000087802 */ /* 0x000fc40000000f00 */
[----:B-1----:R-:W-:Y:S05]  /*bdb0*/  CALL.REL.NOINC `($_ZN7cutlass13device_kernelIN5flash19enable_sm80_to_sm89INS1_16FlashAttnBwdSm80INS1_25CollectiveMainloopBwdSm80ILi2ELi2EN4cute5tupleIJNS5_1CILi64EEENS7_ILi128EEES8_EEENS_10bfloat16_tEfNS_4arch4Sm80ELb0ELb1ELb1ELb1ELb0ELb0ELb0ELb0ELi2ELi2ELi4ELi2ELb1EEENS1_21CollectiveEpilogueBwdISA_SB_SD_Li256ELb1ELb0ELi2EEENS1_19SingleTileSchedulerILb1ELb0ELb0ELi128EEEEEEEEEvNT_6ParamsE$_ZN4cute5tupleIJNS0_IJNS0_IJNS_1CILi8EEENS1_ILi1EEEEEENS1_ILi2EEES3_EEENS0_IJNS0_IJS3_NS1_ILi0EEEEEElS7_EEEEEC2ERKS6_RKS9_) ;  /* 0xffffd3c000007944 */ /* 0x002fea0003c3ffff */
        /* <DEDUP_REMOVED lines=8> */
[----:B-1---5:R-:W-:Y:S05]  /*be40*/  CALL.REL.NOINC `($_ZN7cutlass13device_kernelIN5flash19enable_sm80_to_sm89INS1_16FlashAttnBwdSm80INS1_25CollectiveMainloopBwdSm80ILi2ELi2EN4cute5tupleIJNS5_1CILi64EEENS7_ILi128EEES8_EEENS_10bfloat16_tEfNS_4arch4Sm80ELb0ELb1ELb1ELb1ELb0ELb0ELb0ELb0ELi2ELi2ELi4ELi2ELb1EEENS1_21CollectiveEpilogueBwdISA_SB_SD_Li256ELb1ELb0ELi2EEENS1_19SingleTileSchedulerILb1ELb0ELb0ELi128EEEEEEEEEvNT_6ParamsE$_ZN4cute3eso3ESOILb0ELb0EJNS_6LayoutINS_5tupleIJNS3_IJNS_1CILi8EEENS4_ILi1EEEEEENS4_ILi2EEES6_EEENS3_IJNS3_IJS6_NS4_ILi0EEEEEElSA_EEEEElEEC2ERKSD_RKl) ;  /* 0xffffc81000007944 */ /* 0x022fea0003c3ffff */
[----:B------:R-:W2:Y:S04]  /*be50*/  LD.E.64 R26, [R26.64+0x18] ;  /* 0x000018041a1a7980 */ /* 0x000ea8000c101b00 */
[----:B-1----:R-:W2:Y:S04]  /*be60*/  LDL.64 R8, [R1+0x170] ;  /* 0x0001700001087983 */ /* 0x002ea80000100a00 */
[----:B------:R1:W5:Y:S01]  /*be70*/  LDL.64 R6, [R1+0x168] ;  /* 0x0001680001067983 */ /* 0x0003620000100a00 */
[----:B------:R-:W-:Y:S02]  /*be80*/  MOV R16, 0xbec0 ;  /* 0x0000bec000107802 */ /* 0x000fe40000000f00 */
[----:B--2---:R-:W-:-:S04]  /*be90*/  LEA R10, P0, R8, R26, 0x1 ;  /* 0x0000001a080a7211 */ /* 0x004fc800078008ff */
[----:B------:R-:W-:-:S04]  /*bea0*/  LEA.HI.X R15, R8, R27, R9, 0x1, P0 ;  /* 0x0000001b080f7211 */ /* 0x000fc800000f0c09 */
[----:B-1---5:R-:W-:Y:S05]  /*beb0*/  CALL.REL.NOINC `($_ZN7cutlass13device_kernelIN5flash19enable_sm80_to_sm89INS1_16FlashAttnBwdSm80INS1_25CollectiveMainloopBwdSm80ILi2ELi2EN4cute5tupleIJNS5_1CILi64EEENS7_ILi128EEES8_EEENS_10bfloat16_tEfNS_4arch4Sm80ELb0ELb1ELb1ELb1ELb0ELb0ELb0ELb0ELi2ELi2ELi4ELi2ELb1EEENS1_21CollectiveEpilogueBwdISA_SB_SD_Li256ELb1ELb0ELi2EEENS1_19SingleTileSchedulerILb1ELb0ELb0ELi128EEEEEEEEEvNT_6ParamsE$_ZN4cute8gmem_ptrIPKN7cutlass10bfloat16_tEECI1NS_12iter_adaptorIS4_S5_EEES4_) ;  /* 0xffffd66000007944 */ /* 0x022fea0003c3ffff */
[----:B------:R-:W2:Y:S01]  /*bec0*/  LDL.64 R10, [R1+0x168] ;  /* 0x00016800010a7983 */ /* 0x000ea20000100a00 */
[----:B------:R-:W-:-:S03]  /*bed0*/  MOV R9, R7 ;  /* 0x0000000700097202 */ /* 0x000fc60000000f00 */
[----:B--2---:R1:W-:Y:S02]  /*bee0*/  STL.64 [R1+0x178], R10 ;  /* 0x0001780a01007387 */ /* 0x0043e40000100a00 */
[----:B-1----:R-:W-:Y:S02]  /*bef0*/  MOV R10, 0xbf10 ;  /* 0x0000bf10000a7802 */ /* 0x002fe40000000f00 */
[----:B------:R-:W-:Y:S05]  /*bf00*/  CALL.REL.NOINC `($_ZN7cutlass13device_kernelIN5flash19enable_sm80_to_sm89INS1_16FlashAttnBwdSm80INS1_25CollectiveMainloopBwdSm80ILi2ELi2EN4cute5tupleIJNS5_1CILi64EEENS7_ILi128EEES8_EEENS_10bfloat16_tEfNS_4arch4Sm80ELb0ELb1ELb1ELb1ELb0ELb0ELb0ELb0ELi2ELi2ELi4ELi2ELb1EEENS1_21CollectiveEpilogueBwdISA_SB_SD_Li256ELb1ELb0ELi2EEENS1_19SingleTileSchedulerILb1ELb0ELb0ELi128EEEEEEEEEvNT_6ParamsE$_ZN4cute3eso3ESOILb0ELb0EJNS_6LayoutINS_5tupleIJNS3_IJNS_1CILi8EEENS4_ILi1EEEEEENS4_ILi2EEES6_EEENS3_IJNS3_IJS6_NS4_ILi0EEEEEElSA_EEEEENS_10ViewEngineINS_8gmem_ptrIPKN7cutlass10bfloat16_tEEEEEEEC2ERKSD_RKSL_) ;  /* 0xffffc6c000007944 */ /* 0x000fea0003c3ffff */
        /* <DEDUP_REMOVED lines=10> */
[----:B-1---5:R-:W-:Y:S05]  /*bfb0*/  CALL.REL.NOINC `($_ZN7cutlass13device_kernelIN5flash19enable_sm80_to_sm89INS1_16FlashAttnBwdSm80INS1_25CollectiveMainloopBwdSm80ILi2ELi2EN4cute5tupleIJNS5_1CILi64EEENS7_ILi128EEES8_EEENS_10bfloat16_tEfNS_4arch4Sm80ELb0ELb1ELb1ELb1ELb0ELb0ELb0ELb0ELi2ELi2ELi4ELi2ELb1EEENS1_21CollectiveEpilogueBwdISA_SB_SD_Li256ELb1ELb0ELi2EEENS1_19SingleTileSchedulerILb1ELb0ELb0ELi128EEEEEEEEEvNT_6ParamsE$_ZZN4cuteplIJiiEJNS_1CILi0EEES2_EEEDaRKNS_15ArithmeticTupleIJDpT_EEERKNS3_IJDpT0_EEEENKUlDpRKT_E_clIJiiEEEDaSH_) ;  /* 0xfffffb0000007944 */ /* 0x022fea0003c3ffff */
[----:B-----5:R-:W-:Y:S01]  /*bfc0*/  IMAD.IADD R21, R28, 0x1, -R21 ;  /* 0x000000011c157824 */ /* 0x020fe200078e0a15 */
[----:B------:R-:W-:Y:S02]  /*bfd0*/  MOV R7, RZ ;  /* 0x000000ff00077202 */ /* 0x000fe40000000f00 */
[----:B------:R-:W-:Y:S02]  /*bfe0*/  MOV R8, 0xc000 ;  /* 0x0000c00000087802 */ /* 0x000fe40000000f00 */
[----:B--2---:R-:W-:Y:S05]  /*bff0*/  CALL.REL.NOINC `($_ZN7cutlass13device_kernelIN5flash19enable_sm80_to_sm89INS1_16FlashAttnBwdSm80INS1_25CollectiveMainloopBwdSm80ILi2ELi2EN4cute5tupleIJNS5_1CILi64EEENS7_ILi128EEES8_EEENS_10bfloat16_tEfNS_4arch4Sm80ELb0ELb1ELb1ELb1ELb0ELb0ELb0ELb0ELi2ELi2ELi4ELi2ELb1EEENS1_21CollectiveEpilogueBwdISA_SB_SD_Li256ELb1ELb0ELi2EEENS1_19SingleTileSchedulerILb1ELb0ELb0ELi128EEEEEEEEEvNT_6ParamsE$_ZN4cute3eso3ESOILb1ELb0EJNS_1CILi0EEEiS3_EEC2ERKS3_RKiS6_) ;  /* 0xffffcc1000007944 */ /* 0x004fea0003c3ffff */
[----:B-1----:R-:W2:Y:S01]  /*c000*/  LDL R7, [R1+0x168] ;  /* 0x0001680001077983 */ /* 0x002ea20000100800 */
[----:B------:R-:W-:Y:S01]  /*c010*/  IMAD.MOV.U32 R6, RZ, RZ, R4 ;  /* 0x000000ffff067224 */ /* 0x000fe200078e0004 */
[----:B------:R-:W-:Y:S02]  /*c020*/  MOV R16, 0xc050 ;  /* 0x0000c05000107802 */ /* 0x000fe40000000f00 */
[----:B--2---:R-:W-:Y:S02]  /*c030*/  SHF.L.U32 R7, R7, 0x5, RZ ;  /* 0x0000000507077819 */ /* 0x004fe400000006ff */
[----:B------:R-:W-:Y:S05]  /*c040*/  CALL.REL.NOINC `($_ZN7cutlass13device_kernelIN5flash19enable_sm80_to_sm89INS1_16FlashAttnBwdSm80INS1_25CollectiveMainloopBwdSm80ILi2ELi2EN4cute5tupleIJNS5_1CILi64EEENS7_ILi128EEES8_EEENS_10bfloat16_tEfNS_4arch4Sm80ELb0ELb1ELb1ELb1ELb0ELb0ELb0ELb0ELi2ELi2ELi4ELi2ELb1EEENS1_21CollectiveEpilogueBwdISA_SB_SD_Li256ELb1ELb0ELi2EEENS1_19SingleTileSchedulerILb1ELb0ELb0ELi128EEEEEEEEEvNT_6ParamsE$_ZN4cute5tupleIJiEEC2ERKi) ;  /* 0xffffd3f000007944 */ /* 0x000fea0003c3ffff */
[----:B------:R1:W5:Y:S01]  /*c050*/  LDL R7, [R1+0x168] ;  /* 0x0001680001077983 */ /* 0x0003620000100800 */
[----:B------:R-:W-:Y:S02]  /*c060*/  MOV R6, R20 ;  /* 0x0000001400067202 */ /* 0x000fe40000000f00 */
[----:B------:R-:W-:-:S02]  /*c070*/  MOV R16, 0xc090 ;  /* 0x0000c09000107802 */ /* 0x000fc40000000f00 */
[----:B-1---5:R-:W-:Y:S05]  /*c080*/  CALL.REL.NOINC `($_ZN7cutlass13device_kernelIN5flash19enable_sm80_to_sm89INS1_16FlashAttnBwdSm80INS1_25CollectiveMainloopBwdSm80ILi2ELi2EN4cute5tupleIJNS5_1CILi64EEENS7_ILi128EEES8_EEENS_10bfloat16_tEfNS_4arch4Sm80ELb0ELb1ELb1ELb1ELb0ELb0ELb0ELb0ELi2ELi2ELi4ELi2ELb1EEENS1_21CollectiveEpilogueBwdISA_SB_SD_Li256ELb1ELb0ELi2EEENS1_19SingleTileSchedulerILb1ELb0ELb0ELi128EEEEEEEEEvNT_6ParamsE$_ZN4cute5tupleIJiEEC2ERKi) ;  /* 0xffffd3b000007944 */ /* 0x022fea0003c3ffff */
[----:B------:R1:W5:Y:S01]  /*c090*/  LDL R7, [R1+0x178] ;  /* 0x0001780001077983 */ /* 0x0003620000100800 */
[----:B------:R-:W-:-:S02]  /*c0a0*/  MOV R6, R4 ;  /* 0x0000000400067202 */ /* 0x000fc40000000f00 */
[----:B------:R-:W-:Y:S02]  /*c0b0*/  MOV R16, 0xc0d0 ;  /* 0x0000c0d000107802 */ /* 0x000fe40000000f00 */
[----:B-1---5:R-:W-:Y:S05]  /*c0c0*/  CALL.REL.NOINC `($_ZN7cutlass13device_kernelIN5flash19enable_sm80_to_sm89INS1_16FlashAttnBwdSm80INS1_25CollectiveMainloopBwdSm80ILi2ELi2EN4cute5tupleIJNS5_1CILi64EEENS7_ILi128EEES8_EEENS_10bfloat16_tEfNS_4arch4Sm80ELb0ELb1ELb1ELb1ELb0ELb0ELb0ELb0ELi2ELi2ELi4ELi2ELb1EEENS1_21CollectiveEpilogueBwdISA_SB_SD_Li256ELb1ELb0ELi2EEENS1_19SingleTileSchedulerILb1ELb0ELb0ELi128EEEEEEEEEvNT_6ParamsE$_ZN4cute5tupleIJiEEC2ERKi) ;  /* 0xffffd37000007944 */ /* 0x022fea0003c3ffff */
[----:B------:R1:W5:Y:S01]  /*c0d0*/  LDL R7, [R1+0x168] ;  /* 0x0001680001077983 */ /* 0x0003620000100800 */
[----:B------:R-:W-:Y:S02]  /*c0e0*/  MOV R6, R4 ;  /* 0x0000000400067202 */ /* 0x000fe40000000f00 */
[----:B------:R-:W-:Y:S02]  /*c0f0*/  MOV R8, 0xc110 ;  /* 0x0000c11000087802 */ /* 0x000fe40000000f00 */
[----:B-1---5:R-:W-:Y:S05]  /*c100*/  CALL.REL.NOINC `($_ZN7cutlass13device_kernelIN5flash19enable_sm80_to_sm89INS1_16FlashAttnBwdSm80INS1_25CollectiveMainloopBwdSm80ILi2ELi2EN4cute5tupleIJNS5_1CILi64EEENS7_ILi128EEES8_EEENS_10bfloat16_tEfNS_4arch4Sm80ELb0ELb1ELb1ELb1ELb0ELb0ELb0ELb0ELi2ELi2ELi4ELi2ELb1EEENS1_21CollectiveEpilogueBwdISA_SB_SD_Li256ELb1ELb0ELi2EEENS1_19SingleTileSchedulerILb1ELb0ELb0ELi128EEEEEEEEEvNT_6ParamsE$_ZN4cute3eso3ESOILb0ELb1EJiNS_1CILi0EEEEEC2ERKiRKS3_) ;  /* 0xffffc7b000007944 */ /* 0x022fea0003c3ffff */
[----:B-1----:R1:W5:Y:S01]  /*c110*/  LDL R7, [R1+0x168] ;  /* 0x0001680001077983 */ /* 0x0023620000100800 */
[----:B------:R-:W-:-:S03]  /*c120*/  MOV R10, 0xc140 ;  /* 0x0000c140000a7802 */ /* 0x000fc60000000f00 */
[----:B-1---5:R-:W-:Y:S05]  /*c130*/  CALL.REL.NOINC `($_ZN7cutlass13device_kernelIN5flash19enable_sm80_to_sm89INS1_16FlashAttnBwdSm80INS1_25CollectiveMainloopBwdSm80ILi2ELi2EN4cute5tupleIJNS5_1CILi64EEENS7_ILi128EEES8_EEENS_10bfloat16_tEfNS_4arch4Sm80ELb0ELb1ELb1ELb1ELb0ELb0ELb0ELb0ELi2ELi2ELi4ELi2ELb1EEENS1_21CollectiveEpilogueBwdISA_SB_SD_Li256ELb1ELb0ELi2EEENS1_19SingleTileSchedulerILb1ELb0ELb0ELi128EEEEEEEEEvNT_6ParamsE$_ZZN4cuteplIJNS_1CILi0EEES2_EJiEEEDaRKNS_15ArithmeticTupleIJDpT_EEERKNS3_IJDpT0_EEEENKUlDpRKT_E_clIJiS2_EEEDaSH_) ;  /* 0xfffff6a000007944 */ /* 0x022fea0003c3ffff */
[----:B------:R-:W-:Y:S02]  /*c140*/  MOV R10, 0xc160 ;  /* 0x0000c160000a7802 */ /* 0x000fe40000000f00 */
[----:B-1---5:R-:W-:Y:S05]  /*c150*/  CALL.REL.NOINC `($_ZN7cutlass13device_kernelIN5flash19enable_sm80_to_sm89INS1_16FlashAttnBwdSm80INS1_25CollectiveMainloopBwdSm80ILi2ELi2EN4cute5tupleIJNS5_1CILi64EEENS7_ILi128EEES8_EEENS_10bfloat16_tEfNS_4arch4Sm80ELb0ELb1ELb1ELb1ELb0ELb0ELb0ELb0ELi2ELi2ELi4ELi2ELb1EEENS1_21CollectiveEpilogueBwdISA_SB_SD_Li256ELb1ELb0ELi2EEENS1_19SingleTileSchedulerILb1ELb0ELb0ELi128EEEEEEEEEvNT_6ParamsE$_ZZN4cuteplIJNS_1CILi0EEES2_EJiS2_EEEDaRKNS_15ArithmeticTupleIJDpT_EEERKNS3_IJDpT0_EEEENKUlDpRKT_E_clIJiS2_EEEDaSH_) ;  /* 0xfffff6f000007944 */ /* 0x022fea0003c3ffff */
[----:B------:R2:W-:Y:S04]  /*c160*/  STL [R1+0x180], RZ ;  /* 0x000180ff01007387 */ /* 0x0005e80000100800 */
[----:B------:R-:W3:Y:S04]  /*c170*/  LDL.64 R8, [R14+0x30] ;  /* 0x000030000e087983 */ /* 0x000ee80000100a00 */
[----:B---3--:R3:W4:Y:S01]  /*c180*/  LD.E.U8 R6, [R8.64] ;  /* 0x0000000408067980 */ /* 0x008722000c101100 */
[----:B------:R-:W-:Y:S01]  /*c190*/  IMAD.MOV.U32 R16, RZ, RZ, RZ ;  /* 0x000000ffff107224 */ /* 0x000fe200078e00ff */
[----:B---3--:R-:W-:-:S02]  /*c1a0*/  MOV R8, 0xc1e0 ;  /* 0x0000c1e000087802 */ /* 0x008fc40000000f00 */
[----:B----4-:R-:W-:-:S04]  /*c1b0*/  LOP3.LUT R6, R6, 0x1, RZ, 0xc0, !PT ;  /* 0x0000000106067812 */ /* 0x010fc800078ec0ff */
[----:B------:R-:W-:-:S08]  /*c1c0*/  ISETP.NE.U32.AND P0, PT, R6, 0x1, PT ;  /* 0x000000010600780c */ /* 0x000fd00003f05070 */
[----:B-12--5:R-:W-:Y:S05]  /*c1d0*/  CALL.REL.NOINC `($_ZN7cutlass13device_kernelIN5flash19enable_sm80_to_sm89INS1_16FlashAttnBwdSm80INS1_25CollectiveMainloopBwdSm80ILi2ELi2EN4cute5tupleIJNS5_1CILi64EEENS7_ILi128EEES8_EEENS_10bfloat16_tEfNS_4arch4Sm80ELb0ELb1ELb1ELb1ELb0ELb0ELb0ELb0ELi2ELi2ELi4ELi2ELb1EEENS1_21CollectiveEpilogueBwdISA_SB_SD_Li256ELb1ELb0ELi2EEENS1_19SingleTileSchedulerILb1ELb0ELb0ELi128EEEEEEEEEvNT_6ParamsE$_ZN4cute3eso3ESOILb1ELb0EJNS_10UnderscoreEiiEEC2ERKS2_RKiS7_) ;  /* 0xffffc83000007944 */ /* 0x026fea0003c3ffff */
[----:B------:R-:W2:Y:S01]  /*c1e0*/  LDL R9, [R1+0x168] ;  /* 0x0001680001097983 */ /* 0x000ea20000100800 */
[----:B------:R-:W-:Y:S02]  /*c1f0*/  MOV R8, 0xc260 ;  /* 0x0000c26000087802 */ /* 0x000fe40000000f00 */
[----:B-12---:R-:W-:Y:S01]  /*c200*/  SHF.R.S32.HI R6, RZ, 0x1f, R9 ;  /* 0x0000001fff067819 */ /* 0x006fe20000011409 */
[-C--:B------:R-:W-:Y:S02]  /*c210*/  IMAD R7, R27, R9.reuse, RZ ;  /* 0x000000091b077224 */ /* 0x080fe400078e02ff */
[----:B------:R-:W-:-:S04]  /*c220*/  IMAD.WIDE.U32 R10, R26, R9, RZ ;  /* 0x000000091a0a7225 */ /* 0x000fc800078e00ff */
[----:B------:R-:W-:-:S05]  /*c230*/  IMAD R7, R26, R6, R7 ;  /* 0x000000061a077224 */ /* 0x000fca00078e0207 */
[----:B------:R-:W-:Y:S02]  /*c240*/  IADD3 R7, R11, R7, RZ ;  /* 0x000000070b077210 */ /* 0x000fe40007ffe0ff */
[----:B------:R-:W-:Y:S05]  /*c250*/  CALL.REL.NOINC `($_ZN7cutlass13device_kernelIN5flash19enable_sm80_to_sm89INS1_16FlashAttnBwdSm80INS1_25CollectiveMainloopBwdSm80ILi2ELi2EN4cute5tupleIJNS5_1CILi64EEENS7_ILi128EEES8_EEENS_10bfloat16_tEfNS_4arch4Sm80ELb0ELb1ELb1ELb1ELb0ELb0ELb0ELb0ELi2ELi2ELi4ELi2ELb1EEENS1_21CollectiveEpilogueBwdISA_SB_SD_Li256ELb1ELb0ELi2EEENS1_19SingleTileSchedulerILb1ELb0ELb0ELi128EEEEEEEEEvNT_6ParamsE$_ZN4cute3eso3ESOILb1ELb0EJNS_6LayoutINS_5tupleIJNS3_IJNS_1CILi8EEENS4_ILi1EEEEEEEEENS3_IJNS3_IJS6_NS4_ILi0EEEEEEEEEEElEEC2ERKSC_RKl) ;  /* 0xffffce5000007944 */ /* 0x000fea0003c3ffff */
[----:B-1----:R-:W2:Y:S01]  /*c260*/  LDL.64 R6, [R1+0x168] ;  /* 0x0001680001067983 */ /* 0x002ea20000100a00 */
[----:B------:R-:W-:Y:S02]  /*c270*/  MOV R16, 0xc2b0 ;  /* 0x0000c2b000107802 */ /* 0x000fe40000000f00 */
[----:B--2---:R-:W-:-:S04]  /*c280*/  LEA R10, P1, R6, R24, 0x1 ;  /* 0x00000018060a7211 */ /* 0x004fc800078208ff */
[----:B------:R-:W-:-:S04]  /*c290*/  LEA.HI.X R15, R6, R25, R7, 0x1, P1 ;  /* 0x00000019060f7211 */ /* 0x000fc800008f0c07 */
[----:B------:R-:W-:Y:S05]  /*c2a0*/  CALL.REL.NOINC `($_ZN7cutlass13device_kernelIN5flash19enable_sm80_to_sm89INS1_16FlashAttnBwdSm80INS1_25CollectiveMainloopBwdSm80ILi2ELi2EN4cute5tupleIJNS5_1CILi64EEENS7_ILi128EEES8_EEENS_10bfloat16_tEfNS_4arch4Sm80ELb0ELb1ELb1ELb1ELb0ELb0ELb0ELb0ELi2ELi2ELi4ELi2ELb1EEENS1_21CollectiveEpilogueBwdISA_SB_SD_Li256ELb1ELb0ELi2EEENS1_19SingleTileSchedulerILb1ELb0ELb0ELi128EEEEEEEEEvNT_6ParamsE$_ZN4cute8gmem_ptrIPKN7cutlass10bfloat16_tEECI1NS_12iter_adaptorIS4_S5_EEES4_) ;  /* 0xffffd27000007944 */ /* 0x000fea0003c3ffff */
[----:B------:R1:W5:Y:S01]  /*c2b0*/  LDL.64 R6, [R1+0x168] ;  /* 0x0001680001067983 */ /* 0x0003620000100a00 */
[----:B------:R-:W-:-:S03]  /*c2c0*/  MOV R10, 0xc2e0 ;  /* 0x0000c2e0000a7802 */ /* 0x000fc60000000f00 */
[----:B-1---5:R-:W-:Y:S05]  /*c2d0*/  CALL.REL.NOINC `($_ZN7cutlass13device_kernelIN5flash19enable_sm80_to_sm89INS1_16FlashAttnBwdSm80INS1_25CollectiveMainloopBwdSm80ILi2ELi2EN4cute5tupleIJNS5_1CILi64EEENS7_ILi128EEES8_EEENS_10bfloat16_tEfNS_4arch4Sm80ELb0ELb1ELb1ELb1ELb0ELb0ELb0ELb0ELi2ELi2ELi4ELi2ELb1EEENS1_21CollectiveEpilogueBwdISA_SB_SD_Li256ELb1ELb0ELi2EEENS1_19SingleTileSchedulerILb1ELb0ELb0ELi128EEEEEEEEEvNT_6ParamsE$_ZN4cute3eso3ESOILb1ELb0EJNS_6LayoutINS_5tupleIJNS3_IJNS_1CILi8EEENS4_ILi1EEEEEEEEENS3_IJNS3_IJS6_NS4_ILi0EEEEEEEEEEENS_10ViewEngineINS_8gmem_ptrIPKN7cutlass10bfloat16_tEEEEEEEC2ERKSC_RKSK_) ;  /* 0xffffcd0000007944 */ /* 0x022fea0003c3ffff */
[----:B------:R2:W5:Y:S01]  /*c2e0*/  LDL.64 R10, [R1+0x168] ;  /* 0x00016800010a7983 */ /* 0x0005620000100a00 */
[----:B------:R-:W-:Y:S02]  /*c2f0*/  MOV R16, RZ ;  /* 0x000000ff00107202 */ /* 0x000fe40000000f00 */
[----:B-1----:R-:W-:Y:S02]  /*c300*/  MOV R8, 0xc320 ;  /* 0x0000c32000087802 */ /* 0x002fe40000000f00 */
[----:B--2--5:R-:W-:Y:S05]  /*c310*/  CALL.REL.NOINC `($_ZN7cutlass13device_kernelIN5flash19enable_sm80_to_sm89INS1_16FlashAttnBwdSm80INS1_25CollectiveMainloopBwdSm80ILi2ELi2EN4cute5tupleIJNS5_1CILi64EEENS7_ILi128EEES8_EEENS_10bfloat16_tEfNS_4arch4Sm80ELb0ELb1ELb1ELb1ELb0ELb0ELb0ELb0ELi2ELi2ELi4ELi2ELb1EEENS1_21CollectiveEpilogueBwdISA_SB_SD_Li256ELb1ELb0ELi2EEENS1_19SingleTileSchedulerILb1ELb0ELb0ELi128EEEEEEEEEvNT_6ParamsE$_ZN4cute3eso3ESOILb1ELb0EJNS_10UnderscoreEiiEEC2ERKS2_RKiS7_) ;  /* 0xffffc6f000007944 */ /* 0x024fea0003c3ffff */
[----:B-1----:R-:W2:Y:S01]  /*c320*/  LDL R7, [R1+0x168] ;  /* 0x0001680001077983 */ /* 0x002ea20000100800 */
[----:B------:R-:W-:Y:S02]  /*c330*/  MOV R8, 0xc360 ;  /* 0x0000c36000087802 */ /* 0x000fe40000000f00 */
[----:B--2---:R-:W-:Y:S02]  /*c340*/  SHF.L.U32 R7, R7, 0xb, RZ ;  /* 0x0000000b07077819 */ /* 0x004fe400000006ff */
[----:B------:R-:W-:Y:S05]  /*c350*/  CALL.REL.NOINC `($_ZN7cutlass13device_kernelIN5flash19enable_sm80_to_sm89INS1_16FlashAttnBwdSm80INS1_25CollectiveMainloopBwdSm80ILi2ELi2EN4cute5tupleIJNS5_1CILi64EEENS7_ILi128EEES8_EEENS_10bfloat16_tEfNS_4arch4Sm80ELb0ELb1ELb1ELb1ELb0ELb0ELb0ELb0ELi2ELi2ELi4ELi2ELb1EEENS1_21CollectiveEpilogueBwdISA_SB_SD_Li256ELb1ELb0ELi2EEENS1_19SingleTileSchedulerILb1ELb0ELb0ELi128EEEEEEEEEvNT_6ParamsE$_ZN4cute3eso3ESOILb1ELb0EJNS_6LayoutINS_5tupleIJNS3_IJNS_1CILi8EEENS4_ILi1EEEEEEEEENS3_IJNS3_IJS6_NS4_ILi0EEEEEEEEEEEiEEC2ERKSC_RKi) ;  /* 0xffffcd1000007944 */ /* 0x000fea0003c3ffff */
[----:B-1----:R-:W2:Y:S01]  /*c360*/  LDL R7, [R1+0x168] ;  /* 0x0001680001077983 */ /* 0x002ea20000100800 */
[----:B------:R-:W-:Y:S01]  /*c370*/  MOV R16, 0xc3a0 ;  /* 0x0000c3a000107802 */ /* 0x000fe20000000f00 */
[----:B--2---:R-:W-:-:S04]  /*c380*/  IMAD.WIDE R8, R7, 0x2, R22 ;  /* 0x0000000207087825 */ /* 0x004fc800078e0216 */
[----:B------:R-:W-:Y:S05]  /*c390*/  CALL.REL.NOINC `($_ZN7cutlass13device_kernelIN5flash19enable_sm80_to_sm89INS1_16FlashAttnBwdSm80INS1_25CollectiveMainloopBwdSm80ILi2ELi2EN4cute5tupleIJNS5_1CILi64EEENS7_ILi128EEES8_EEENS_10bfloat16_tEfNS_4arch4Sm80ELb0ELb1ELb1ELb1ELb0ELb0ELb0ELb0ELi2ELi2ELi4ELi2ELb1EEENS1_21CollectiveEpilogueBwdISA_SB_SD_Li256ELb1ELb0ELi2EEENS1_19SingleTileSchedulerILb1ELb0ELb0ELi128EEEEEEEEEvNT_6ParamsE$_ZN4cute8smem_ptrIPN7cutlass10bfloat16_tEECI1NS_12iter_adaptorIS3_S4_EEES3_) ;  /* 0xffffd26000007944 */ /* 0x000fea0003c3ffff */
[----:B------:R1:W5:Y:S01]  /*c3a0*/  LDL.64 R6, [R1+0x168] ;  /* 0x0001680001067983 */ /* 0x0003620000100a00 */
[----:B------:R-:W-:-:S03]  /*c3b0*/  MOV R16, 0xc3d0 ;  /* 0x0000c3d000107802 */ /* 0x000fc60000000f00 */
[----:B-1---5:R-:W-:Y:S05]  /*c3c0*/  CALL.REL.NOINC `($_ZN7cutlass13device_kernelIN5flash19enable_sm80_to_sm89INS1_16FlashAttnBwdSm80INS1_25CollectiveMainloopBwdSm80ILi2ELi2EN4cute5tupleIJNS5_1CILi64EEENS7_ILi128EEES8_EEENS_10bfloat16_tEfNS_4arch4Sm80ELb0ELb1ELb1ELb1ELb0ELb0ELb0ELb0ELi2ELi2ELi4ELi2ELb1EEENS1_21CollectiveEpilogueBwdISA_SB_SD_Li256ELb1ELb0ELi2EEENS1_19SingleTileSchedulerILb1ELb0ELb0ELi128EEEEEEEEEvNT_6ParamsE$_ZN4cute3eso3ESOILb1ELb0EJNS_6LayoutINS_5tupleIJNS3_IJNS_1CILi8EEENS4_ILi1EEEEEEEEENS3_IJNS3_IJS6_NS4_ILi0EEEEEEEEEEENS_10ViewEngineINS_8smem_ptrIPN7cutlass10bfloat16_tEEEEEEEC2ERKSC_RKSJ_) ;  /* 0xffffcc5000007944 */ /* 0x022fea0003c3ffff */
[----:B-1----:R1:W5:Y:S01]  /*c3d0*/  LDL.64 R8, [R1+0x168] ;  /* 0x0001680001087983 */ /* 0x0023620000100a00 */
[----:B------:R-:W-:-:S02]  /*c3e0*/  MOV R15, R11 ;  /* 0x0000000b000f7202 */ /* 0x000fc40000000f00 */
[----:B------:R-:W-:Y:S02]  /*c3f0*/  MOV R16, 0xc410 ;  /* 0x0000c41000107802 */ /* 0x000fe40000000f00 */
[----:B-1---5:R-:W-:Y:S05]  /*c400*/  CALL.REL.NOINC `($_ZN7cutlass13device_kernelIN5flash19enable_sm80_to_sm89INS1_16FlashAttnBwdSm80INS1_25CollectiveMainloopBwdSm80ILi2ELi2EN4cute5tupleIJNS5_1CILi64EEENS7_ILi128EEES8_EEENS_10bfloat16_tEfNS_4arch4Sm80ELb0ELb1ELb1ELb1ELb0ELb0ELb0ELb0ELi2ELi2ELi4ELi2ELb1EEENS1_21CollectiveEpilogueBwdISA_SB_SD_Li256ELb1ELb0ELi2EEENS1_19SingleTileSchedulerILb1ELb0ELb0ELi128EEEEEEEEEvNT_6ParamsE$_ZN4cute8gmem_ptrIPKN7cutlass10bfloat16_tEECI1NS_12iter_adaptorIS4_S5_EEES4_) ;  /* 0xffffd11000007944 */ /* 0x022fea0003c3ffff */
[----:B------:R1:W5:Y:S01]  /*c410*/  LDL.64 R6, [R1+0x168] ;  /* 0x0001680001067983 */ /* 0x0003620000100a00 */
[----:B------:R-:W-:-:S03]  /*c420*/  MOV R16, 0xc440 ;  /* 0x0000c44000107802 */ /* 0x000fc60000000f00 */
[----:B-1---5:R-:W-:Y:S05]  /*c430*/  CALL.REL.NOINC `($_ZN7cutlass13device_kernelIN5flash19enable_sm80_to_sm89INS1_16FlashAttnBwdSm80INS1_25CollectiveMainloopBwdSm80ILi2ELi2EN4cute5tupleIJNS5_1CILi64EEENS7_ILi128EEES8_EEENS_10bfloat16_tEfNS_4arch4Sm80ELb0ELb1ELb1ELb1ELb0ELb0ELb0ELb0ELi2ELi2ELi4ELi2ELb1EEENS1_21CollectiveEpilogueBwdISA_SB_SD_Li256ELb1ELb0ELi2EEENS1_19SingleTileSchedulerILb1ELb0ELb0ELi128EEEEEEEEEvNT_6ParamsE$_ZN4cute8gmem_ptrIPKN7cutlass9uint128_tEECI1NS_12iter_adaptorIS4_S5_EEES4_) ;  /* 0xffffd13000007944 */ /* 0x022fea0003c3ffff */
[----:B------:R1:W5:Y:S01]  /*c440*/  LDL.64 R6, [R1+0x168] ;  /* 0x0001680001067983 */ /* 0x0003620000100a00 */
[----:B------:R-:W-:-:S03]  /*c450*/  MOV R16, 0xc470 ;  /* 0x0000c47000107802 */ /* 0x000fc60000000f00 */
[----:B-1---5:R-:W-:Y:S05]  /*c460*/  CALL.REL.NOINC `($_ZN7cutlass13device_kernelIN5flash19enable_sm80_to_sm89INS1_16FlashAttnBwdSm80INS1_25CollectiveMainloopBwdSm80ILi2ELi2EN4cute5tupleIJNS5_1CILi64EEENS7_ILi128EEES8_EEENS_10bfloat16_tEfNS_4arch4Sm80ELb0ELb1ELb1ELb1ELb0ELb0ELb0ELb0ELi2ELi2ELi4ELi2ELb1EEENS1_21CollectiveEpilogueBwdISA_SB_SD_Li256ELb1ELb0ELi2EEENS1_19SingleTileSchedulerILb1ELb0ELb0ELi128EEEEEEEEEvNT_6ParamsE$_ZN4cute3eso3ESOILb1ELb0EJNS_6LayoutINS_5tupleIJNS3_IJNS_1CILi1EEES5_EEEEEENS3_IJNS3_IJS5_NS4_ILi0EEEEEEEEEEENS_10ViewEngineINS_8gmem_ptrIPKN7cutlass9uint128_tEEEEEEEC2ERKSB_RKSJ_) ;  /* 0xffffc9a000007944 */ /* 0x022fea0003c3ffff */
[----:B------:R2:W5:Y:S01]  /*c470*/  LDL.64 R30, [R1+0x168] ;  /* 0x00016800011e7983 */ /* 0x0005620000100a00 */
[----:B------:R-:W-:-:S03]  /*c480*/  MOV R16, 0xc4a0 ;  /* 0x0000c4a000107802 */ /* 0x000fc60000000f00 */
[----:B-12--5:R-:W-:Y:S05]  /*c490*/  CALL.REL.NOINC `($_ZN7cutlass13device_kernelIN5flash19enable_sm80_to_sm89INS1_16FlashAttnBwdSm80INS1_25CollectiveMainloopBwdSm80ILi2ELi2EN4cute5tupleIJNS5_1CILi64EEENS7_ILi128EEES8_EEENS_10bfloat16_tEfNS_4arch4Sm80ELb0ELb1ELb1ELb1ELb0ELb0ELb0ELb0ELi2ELi2ELi4ELi2ELb1EEENS1_21CollectiveEpilogueBwdISA_SB_SD_Li256ELb1ELb0ELi2EEENS1_19SingleTileSchedulerILb1ELb0ELb0ELi128EEEEEEEEEvNT_6ParamsE$_ZN4cute8smem_ptrIPN7cutlass10bfloat16_tEECI1NS_12iter_adaptorIS3_S4_EEES3_) ;  /* 0xffffd16000007944 */ /* 0x026fea0003c3ffff */
[----:B------:R1:W5:Y:S01]  /*c4a0*/  LDL.64 R6, [R1+0x168] ;  /* 0x0001680001067983 */ /* 0x0003620000100a00 */
[----:B------:R-:W-:-:S03]  /*c4b0*/  MOV R10, 0xc4d0 ;  /* 0x0000c4d0000a7802 */ /* 0x000fc60000000f00 */
[----:B-1---5:R-:W-:Y:S05]  /*c4c0*/  CALL.REL.NOINC `($_ZN7cutlass13device_kernelIN5flash19enable_sm80_to_sm89INS1_16FlashAttnBwdSm80INS1_25CollectiveMainloopBwdSm80ILi2ELi2EN4cute5tupleIJNS5_1CILi64EEENS7_ILi128EEES8_EEENS_10bfloat16_tEfNS_4arch4Sm80ELb0ELb1ELb1ELb1ELb0ELb0ELb0ELb0ELi2ELi2ELi4ELi2ELb1EEENS1_21CollectiveEpilogueBwdISA_SB_SD_Li256ELb1ELb0ELi2EEENS1_19SingleTileSchedulerILb1ELb0ELb0ELi128EEEEEEEEEvNT_6ParamsE$_ZN4cute8smem_ptrIPN7cutlass9uint128_tEECI1NS_12iter_adaptorIS3_S4_EEES3_) ;  /* 0xffffd18000007944 */ /* 0x022fea0003c3ffff */
[----:B-1----:R1:W5:Y:S01]  /*c4d0*/  LDL.64 R6, [R1+0x168] ;  /* 0x0001680001067983 */ /* 0x0023620000100a00 */
[----:B------:R-:W-:-:S03]  /*c4e0*/  MOV R10, 0xc500 ;  /* 0x0000c500000a7802 */ /* 0x000fc60000000f00 */
[----:B-1---5:R-:W-:Y:S05]  /*c4f0*/  CALL.REL.NOINC `($_ZN7cutlass13device_kernelIN5flash19enable_sm80_to_sm89INS1_16FlashAttnBwdSm80INS1_25CollectiveMainloopBwdSm80ILi2ELi2EN4cute5tupleIJNS5_1CILi64EEENS7_ILi128EEES8_EEENS_10bfloat16_tEfNS_4arch4Sm80ELb0ELb1ELb1ELb1ELb0ELb0ELb0ELb0ELi2ELi2ELi4ELi2ELb1EEENS1_21CollectiveEpilogueBwdISA_SB_SD_Li256ELb1ELb0ELi2EEENS1_19SingleTileSchedulerILb1ELb0ELb0ELi128EEEEEEEEEvNT_6ParamsE$_ZN4cute3eso3ESOILb1ELb0EJNS_6LayoutINS_5tupleIJNS3_IJNS_1CILi1EEES5_EEEEEENS3_IJNS3_IJS5_NS4_ILi0EEEEEEEEEEENS_10ViewEngineINS_8smem_ptrIPN7cutlass9uint128_tEEEEEEEC2ERKSB_RKSI_) ;  /* 0xffffc96000007944 */ /* 0x022fea0003c3ffff */
[----:B-1----:R1:W5:Y:S01]  /*c500*/  LDL R6, [R1+0x168] ;  /* 0x0001680001067983 */ /* 0x0023620000100800 */
[----:B------:R-:W-:-:S03]  /*c510*/  MOV R8, 0xc530 ;  /* 0x0000c53000087802 */ /* 0x000fc60000000f00 */
[----:B-1---5:R-:W-:Y:S05]  /*c520*/  CALL.REL.NOINC `($_ZN7cutlass13device_kernelIN5flash19enable_sm80_to_sm89INS1_16FlashAttnBwdSm80INS1_25CollectiveMainloopBwdSm80ILi2ELi2EN4cute5tupleIJNS5_1CILi64EEENS7_ILi128EEES8_EEENS_10bfloat16_tEfNS_4arch4Sm80ELb0ELb1ELb1ELb1ELb0ELb0ELb0ELb0ELi2ELi2ELi4ELi2ELb1EEENS1_21CollectiveEpilogueBwdISA_SB_SD_Li256ELb1ELb0ELi2EEENS1_19SingleTileSchedulerILb1ELb0ELb0ELi128EEEEEEEEEvNT_6ParamsE$_ZN73_INTERNAL_24fd9406_37_flash_bwd_hdim64_bf16_softcap_sm80_cu_3fbc093a_291824__cvta_generic_to_sharedEPKv) ;  /* 0xffffd1a000007944 */ /* 0x022fea0003c3ffff */
        /* <DEDUP_REMOVED lines=9> */
[----:B--2---:R-:W-:Y:S05]  /*c5c0*/  CALL.REL.NOINC `($_ZN7cutlass13device_kernelIN5flash19enable_sm80_to_sm89INS1_16FlashAttnBwdSm80INS1_25CollectiveMainloopBwdSm80ILi2ELi2EN4cute5tupleIJNS5_1CILi64EEENS7_ILi128EEES8_EEENS_10bfloat16_tEfNS_4arch4Sm80ELb0ELb1ELb1ELb1ELb0ELb0ELb0ELb0ELi2ELi2ELi4ELi2ELb1EEENS1_21CollectiveEpilogueBwdISA_SB_SD_Li256ELb1ELb0ELi2EEENS1_19SingleTileSchedulerILb1ELb0ELb0ELi128EEEEEEEEEvNT_6ParamsE$_ZN4cute3eso3ESOILb1ELb0EJNS_1CILi0EEEiS3_EEC2ERKS3_RKiS6_) ;  /* 0xffffc64000007944 */ /* 0x004fea0003c3ffff */
[----:B-1----:R-:W2:Y:S01]  /*c5d0*/  LDL R7, [R1+0x168] ;  /* 0x0001680001077983 */ /* 0x002ea20000100800 */
[----:B------:R-:W-:Y:S01]  /*c5e0*/  IMAD.MOV.U32 R6, RZ, RZ, R4 ;  /* 0x000000ffff067224 */ /* 0x000fe200078e0004 */
[----:B------:R-:W-:-:S02]  /*c5f0*/  MOV R16, 0xc620 ;  /* 0x0000c62000107802 */ /* 0x000fc40000000f00 */
[----:B--2---:R-:W-:Y:S02]  /*c600*/  SHF.L.U32 R7, R7, 0x5, RZ ;  /* 0x0000000507077819 */ /* 0x004fe400000006ff */
[----:B------:R-:W-:Y:S05]  /*c610*/  CALL.REL.NOINC `($_ZN7cutlass13device_kernelIN5flash19enable_sm80_to_sm89INS1_16FlashAttnBwdSm80INS1_25CollectiveMainloopBwdSm80ILi2ELi2EN4cute5tupleIJNS5_1CILi64EEENS7_ILi128EEES8_EEENS_10bfloat16_tEfNS_4arch4Sm80ELb0ELb1ELb1ELb1ELb0ELb0ELb0ELb0ELi2ELi2ELi4ELi2ELb1EEENS1_21CollectiveEpilogueBwdISA_SB_SD_Li256ELb1ELb0ELi2EEENS1_19SingleTileSchedulerILb1ELb0ELb0ELi128EEEEEEEEEvNT_6ParamsE$_ZN4cute5tupleIJiEEC2ERKi) ;  /* 0xffffce2000007944 */ /* 0x000fea0003c3ffff */
[----:B------:R1:W5:Y:S01]  /*c620*/  LDL R7, [R1+0x168] ;  /* 0x0001680001077983 */ /* 0x0003620000100800 */
        /* <DEDUP_REMOVED lines=19> */
[----:B------:R-:W-:Y:S01]  /*c760*/  IMAD.MOV.U32 R16, RZ, RZ, 0x1 ;  /* 0x00000001ff107424 */ /* 0x000fe200078e00ff */
        /* <DEDUP_REMOVED lines=21> */
[----:B------:R-:W-:Y:S02]  /*c8c0*/  MOV R16, 0x1 ;  /* 0x0000000100107802 */ /* 0x000fe40000000f00 */
        /* <DEDUP_REMOVED lines=44> */
[----:B--2--5:R-:W-:Y:S05]  /*cb90*/  CALL.REL.NOINC `($_ZN7cutlass13device_kernelIN5flash19enable_sm80_to_sm89INS1_16FlashAttnBwdSm80INS1_25CollectiveMainloopBwdSm80ILi2ELi2EN4cute5tupleIJNS5_1CILi64EEENS7_ILi128EEES8_EEENS_10bfloat16_tEfNS_4arch4Sm80ELb0ELb1ELb1ELb1ELb0ELb0ELb0ELb0ELi2ELi2ELi4ELi2ELb1EEENS1_21CollectiveEpilogueBwdISA_SB_SD_Li256ELb1ELb0ELi2EEENS1_19SingleTileSchedulerILb1ELb0ELb0ELi128EEEEEEEEEvNT_6ParamsE$_ZN4cute3eso3ESOILb1ELb0EJNS_10UnderscoreES2_iEEC2ERKS2_S5_RKi) ;  /* 0xffffbdf000007944 */ /* 0x024fea0003c3ffff */
[----:B------:R-:W2:Y:S01]  /*cba0*/  LDL R7, [R1+0x168] ;  /* 0x0001680001077983 */ /* 0x000ea20000100800 */
[----:B------:R-:W-:Y:S02]  /*cbb0*/  MOV R8, 0xcbe0 ;  /* 0x0000cbe000087802 */ /* 0x000fe40000000f00 */
[----:B--2---:R-:W-:Y:S02]  /*cbc0*/  SHF.L.U32 R7, R7, 0x6, RZ ;  /* 0x0000000607077819 */ /* 0x004fe400000006ff */
[----:B-1----:R-:W-:Y:S05]  /*cbd0*/  CALL.REL.NOINC `($_ZN7cutlass13device_kernelIN5flash19enable_sm80_to_sm89INS1_16FlashAttnBwdSm80INS1_25CollectiveMainloopBwdSm80ILi2ELi2EN4cute5tupleIJNS5_1CILi64EEENS7_ILi128EEES8_EEENS_10bfloat16_tEfNS_4arch4Sm80ELb0ELb1ELb1ELb1ELb0ELb0ELb0ELb0ELi2ELi2ELi4ELi2ELb1EEENS1_21CollectiveEpilogueBwdISA_SB_SD_Li256ELb1ELb0ELi2EEENS1_19SingleTileSchedulerILb1ELb0ELb0ELi128EEEEEEEEEvNT_6ParamsE$_ZN4cute3eso3ESOILb1ELb0EJNS_6LayoutINS_5tupleIJNS3_IJNS_1CILi4EEENS4_ILi1EEEEEES6_EEENS3_IJNS3_IJS6_NS4_ILi0EEEEEES9_EEEEEiEEC2ERKSC_RKi) ;  /* 0xffffc3c000007944 */ /* 0x002fea0003c3ffff */
[----:B------:R-:W2:Y:S04]  /*cbe0*/  LD.E.64 R18, [R18.64+0x8] ;  /* 0x0000080412127980 */ /* 0x000ea8000c101b00 */
[----:B------:R-:W2:Y:S01]  /*cbf0*/  LDL R10, [R1+0x168] ;  /* 0x00016800010a7983 */ /* 0x000ea20000100800 */
[----:B-1----:R-:W-:Y:S02]  /*cc00*/  MOV R6, R4 ;  /* 0x0000000400067202 */ /* 0x002fe40000000f00 */
[----:B------:R-:W-:Y:S01]  /*cc10*/  MOV R16, 0xcc40 ;  /* 0x0000cc4000107802 */ /* 0x000fe20000000f00 */
[----:B--2---:R-:W-:-:S04]  /*cc20*/  IMAD.WIDE R10, R10, 0x4, R18 ;  /* 0x000000040a0a7825 */ /* 0x004fc800078e0212 */
[----:B------:R-:W-:Y:S05]  /*cc30*/  CALL.REL.NOINC `($_ZN7cutlass13device_kernelIN5flash19enable_sm80_to_sm89INS1_16FlashAttnBwdSm80INS1_25CollectiveMainloopBwdSm80ILi2ELi2EN4cute5tupleIJNS5_1CILi64EEENS7_ILi128EEES8_EEENS_10bfloat16_tEfNS_4arch4Sm80ELb0ELb1ELb1ELb1ELb0ELb0ELb0ELb0ELi2ELi2ELi4ELi2ELb1EEENS1_21CollectiveEpilogueBwdISA_SB_SD_Li256ELb1ELb0ELi2EEENS1_19SingleTileSchedulerILb1ELb0ELb0ELi128EEEEEEEEEvNT_6ParamsE$_ZN4cute8gmem_ptrIPKfECI1NS_12iter_adaptorIS2_S3_EEES2_) ;  /* 0xffffc98000007944 */ /* 0x000fea0003c3ffff */
[----:B-1----:R1:W5:Y:S01]  /*cc40*/  LDL.64 R6, [R1+0x168] ;  /* 0x0001680001067983 */ /* 0x0023620000100a00 */
[----:B------:R-:W-:-:S03]  /*cc50*/  MOV R10, 0xcc70 ;  /* 0x0000cc70000a7802 */ /* 0x000fc60000000f00 */
[----:B-1---5:R-:W-:Y:S05]  /*cc60*/  CALL.REL.NOINC `($_ZN7cutlass13device_kernelIN5flash19enable_sm80_to_sm89INS1_16FlashAttnBwdSm80INS1_25CollectiveMainloopBwdSm80ILi2ELi2EN4cute5tupleIJNS5_1CILi64EEENS7_ILi128EEES8_EEENS_10bfloat16_tEfNS_4arch4Sm80ELb0ELb1ELb1ELb1ELb0ELb0ELb0ELb0ELi2ELi2ELi4ELi2ELb1EEENS1_21CollectiveEpilogueBwdISA_SB_SD_Li256ELb1ELb0ELi2EEENS1_19SingleTileSchedulerILb1ELb0ELb0ELi128EEEEEEEEEvNT_6ParamsE$_ZN4cute3eso3ESOILb1ELb0EJNS_6LayoutINS_5tupleIJNS3_IJNS_1CILi4EEENS4_ILi1EEEEEES6_EEENS3_IJNS3_IJS6_NS4_ILi0EEEEEES9_EEEEENS_10ViewEngineINS_8gmem_ptrIPKfEEEEEEC2ERKSC_RKSI_) ;  /* 0xffffc2b000007944 */ /* 0x022fea0003c3ffff */
[----:B------:R2:W5:Y:S04]  /*cc70*/  LDL.64 R18, [R14+0x40] ;  /* 0x000040000e127983 */ /* 0x0005680000100a00 */
[----:B------:R2:W5:Y:S01]  /*cc80*/  LDL.64 R10, [R1+0x168] ;  /* 0x00016800010a7983 */ /* 0x0005620000100a00 */
[----:B------:R-:W-:-:S02]  /*cc90*/  MOV R17, UR6 ;  /* 0x0000000600117c02 */ /* 0x000fc40008000f00 */
[----:B-1----:R-:W-:Y:S02]  /*cca0*/  MOV R8, 0xccc0 ;  /* 0x0000ccc000087802 */ /* 0x002fe40000000f00 */
[----:B--2--5:R-:W-:Y:S05]  /*ccb0*/  CALL.REL.NOINC `($_ZN7cutlass13device_kernelIN5flash19enable_sm80_to_sm89INS1_16FlashAttnBwdSm80INS1_25CollectiveMainloopBwdSm80ILi2ELi2EN4cute5tupleIJNS5_1CILi64EEENS7_ILi128EEES8_EEENS_10bfloat16_tEfNS_4arch4Sm80ELb0ELb1ELb1ELb1ELb0ELb0ELb0ELb0ELi2ELi2ELi4ELi2ELb1EEENS1_21CollectiveEpilogueBwdISA_SB_SD_Li256ELb1ELb0ELi2EEENS1_19SingleTileSchedulerILb1ELb0ELb0ELi128EEEEEEEEEvNT_6ParamsE$_ZN4cute3eso3ESOILb1ELb0EJNS_10UnderscoreES2_iEEC2ERKS2_S5_RKi) ;  /* 0xffffbcd000007944 */ /* 0x024fea0003c3ffff */
[----:B------:R-:W2:Y:S01]  /*ccc0*/  LDL R7, [R1+0x168] ;  /* 0x0001680001077983 */ /* 0x000ea20000100800 */
[----:B------:R-:W-:Y:S02]  /*ccd0*/  MOV R8, 0xcd00 ;  /* 0x0000cd0000087802 */ /* 0x000fe40000000f00 */
[----:B--2---:R-:W-:Y:S02]  /*cce0*/  SHF.L.U32 R7, R7, 0x6, RZ ;  /* 0x0000000607077819 */ /* 0x004fe400000006ff */
[----:B-1----:R-:W-:Y:S05]  /*ccf0*/  CALL.REL.NOINC `($_ZN7cutlass13device_kernelIN5flash19enable_sm80_to_sm89INS1_16FlashAttnBwdSm80INS1_25CollectiveMainloopBwdSm80ILi2ELi2EN4cute5tupleIJNS5_1CILi64EEENS7_ILi128EEES8_EEENS_10bfloat16_tEfNS_4arch4Sm80ELb0ELb1ELb1ELb1ELb0ELb0ELb0ELb0ELi2ELi2ELi4ELi2ELb1EEENS1_21CollectiveEpilogueBwdISA_SB_SD_Li256ELb1ELb0ELi2EEENS1_19SingleTileSchedulerILb1ELb0ELb0ELi128EEEEEEEEEvNT_6ParamsE$_ZN4cute3eso3ESOILb1ELb0EJNS_6LayoutINS_5tupleIJNS3_IJNS_1CILi4EEENS4_ILi1EEEEEES6_EEENS3_IJNS3_IJS6_NS4_ILi0EEEEEES9_EEEEEiEEC2ERKSC_RKi) ;  /* 0xffffc2a000007944 */ /* 0x002fea0003c3ffff */
[----:B------:R-:W2:Y:S04]  /*cd00*/  LD.E.64 R18, [R18.64] ;  /* 0x0000000412127980 */ /* 0x000ea8000c101b00 */
[----:B------:R-:W2:Y:S01]  /*cd10*/  LDL R8, [R1+0x168] ;  /* 0x0001680001087983 */ /* 0x000ea20000100800 */
[----:B-1----:R-:W-:Y:S02]  /*cd20*/  MOV R6, R4 ;  /* 0x0000000400067202 */ /* 0x002fe40000000f00 */
[----:B------:R-:W-:Y:S01]  /*cd30*/  MOV R16, 0xcd60 ;  /* 0x0000cd6000107802 */ /* 0x000fe20000000f00 */
[----:B--2---:R-:W-:-:S04]  /*cd40*/  IMAD.WIDE R8, R8, 0x4, R18 ;  /* 0x0000000408087825 */ /* 0x004fc800078e0212 */
[----:B------:R-:W-:Y:S05]  /*cd50*/  CALL.REL.NOINC `($_ZN7cutlass13device_kernelIN5flash19enable_sm80_to_sm89INS1_16FlashAttnBwdSm80INS1_25CollectiveMainloopBwdSm80ILi2ELi2EN4cute5tupleIJNS5_1CILi64EEENS7_ILi128EEES8_EEENS_10bfloat16_tEfNS_4arch4Sm80ELb0ELb1ELb1ELb1ELb0ELb0ELb0ELb0ELi2ELi2ELi4ELi2ELb1EEENS1_21CollectiveEpilogueBwdISA_SB_SD_Li256ELb1ELb0ELi2EEENS1_19SingleTileSchedulerILb1ELb0ELb0ELi128EEEEEEEEEvNT_6ParamsE$_ZN4cute8smem_ptrIPfECI1NS_12iter_adaptorIS1_S2_EEES1_) ;  /* 0xffffc93000007944 */ /* 0x000fea0003c3ffff */
[----:B-1----:R1:W5:Y:S01]  /*cd60*/  LDL.64 R6, [R1+0x168] ;  /* 0x0001680001067983 */ /* 0x0023620000100a00 */
[----:B------:R-:W-:-:S03]  /*cd70*/  MOV R16, 0xcd90 ;  /* 0x0000cd9000107802 */ /* 0x000fc60000000f00 */
[----:B-1---5:R-:W-:Y:S05]  /*cd80*/  CALL.REL.NOINC `($_ZN7cutlass13device_kernelIN5flash19enable_sm80_to_sm89INS1_16FlashAttnBwdSm80INS1_25CollectiveMainloopBwdSm80ILi2ELi2EN4cute5tupleIJNS5_1CILi64EEENS7_ILi128EEES8_EEENS_10bfloat16_tEfNS_4arch4Sm80ELb0ELb1ELb1ELb1ELb0ELb0ELb0ELb0ELi2ELi2ELi4ELi2ELb1EEENS1_21CollectiveEpilogueBwdISA_SB_SD_Li256ELb1ELb0ELi2EEENS1_19SingleTileSchedulerILb1ELb0ELb0ELi128EEEEEEEEEvNT_6ParamsE$_ZN4cute3eso3ESOILb1ELb0EJNS_6LayoutINS_5tupleIJNS3_IJNS_1CILi4EEENS4_ILi1EEEEEES6_EEENS3_IJNS3_IJS6_NS4_ILi0EEEEEES9_EEEEENS_10ViewEngineINS_8smem_ptrIPfEEEEEEC2ERKSC_RKSH_) ;  /* 0xffffc1d000007944 */ /* 0x022fea0003c3ffff */
[----:B------:R2:W5:Y:S04]  /*cd90*/  LDL.64 R18, [R14+0x48] ;  /* 0x000048000e127983 */ /* 0x0005680000100a00 */
[----:B-1----:R2:W5:Y:S01]  /*cda0*/  LDL.64 R8, [R1+0x168] ;  /* 0x0001680001087983 */ /* 0x0025620000100a00 */
[----:B------:R-:W-:-:S02]  /*cdb0*/  MOV R7, RZ ;  /* 0x000000ff00077202 */ /* 0x000fc40000000f00 */
[----:B------:R-:W-:Y:S02]  /*cdc0*/  MOV R16, 0xcde0 ;  /* 0x0000cde000107802 */ /* 0x000fe40000000f00 */
[----:B--2--5:R-:W-:Y:S05]  /*cdd0*/  CALL.REL.NOINC `($_ZN7cutlass13device_kernelIN5flash19enable_sm80_to_sm89INS1_16FlashAttnBwdSm80INS1_25CollectiveMainloopBwdSm80ILi2ELi2EN4cute5tupleIJNS5_1CILi64EEENS7_ILi128EEES8_EEENS_10bfloat16_tEfNS_4arch4Sm80ELb0ELb1ELb1ELb1ELb0ELb0ELb0ELb0ELi2ELi2ELi4ELi2ELb1EEENS1_21CollectiveEpilogueBwdISA_SB_SD_Li256ELb1ELb0ELi2EEENS1_19SingleTileSchedulerILb1ELb0ELb0ELi128EEEEEEEEEvNT_6ParamsE$_ZN4cute3eso3ESOILb1ELb0EJNS_1CILi0EEEiEEC2ERKS3_RKi) ;  /* 0xffffbdf000007944 */ /* 0x024fea0003c3ffff */
[----:B-1----:R1:W5:Y:S01]  /*cde0*/  LD.E R7, [R18.64] ;  /* 0x0000000412077980 */ /* 0x002362000c101900 */
[----:B------:R-:W-:-:S03]  /*cdf0*/  MOV R20, 0xce10 ;  /* 0x0000ce1000147802 */ /* 0x000fc60000000f00 */
[----:B-1---5:R-:W-:Y:S05]  /*ce00*/  CALL.REL.NOINC `($_ZN7cutlass13device_kernelIN5flash19enable_sm80_to_sm89INS1_16FlashAttnBwdSm80INS1_25CollectiveMainloopBwdSm80ILi2ELi2EN4cute5tupleIJNS5_1CILi64EEENS7_ILi128EEES8_EEENS_10bfloat16_tEfNS_4arch4Sm80ELb0ELb1ELb1ELb1ELb0ELb0ELb0ELb0ELi2ELi2ELi4ELi2ELb1EEENS1_21CollectiveEpilogueBwdISA_SB_SD_Li256ELb1ELb0ELi2EEENS1_19SingleTileSchedulerILb1ELb0ELb0ELi128EEEEEEEEEvNT_6ParamsE$_ZZN4cuteplIJiEJNS_1CILi0EEEEEEDaRKNS_15ArithmeticTupleIJDpT_EEERKNS3_IJDpT0_EEEENKUlDpRKT_E_clIJiEEEDaSH_) ;  /* 0xffffebb000007944 */ /* 0x022fea0003c3ffff */
[----:B-----5:R-:W-:Y:S01]  /*ce10*/  ISETP.GT.AND P0, PT, R6, 0x3f, PT ;  /* 0x0000003f0600780c */ /* 0x020fe20003f04270 */
[----:B------:R-:W-:Y:S01]  /*ce20*/  IMAD.MOV.U32 R6, RZ, RZ, R12 ;  /* 0x000000ffff067224 */ /* 0x000fe200078e000c */
[----:B------:R-:W-:-:S11]  /*ce30*/  MOV R7, 0x0 ;  /* 0x0000000000077802 */ /* 0x000fd60000000f00 */
[----:B------:R-:W-:Y:S05]  /*ce40*/  @P0 RET.REL.NODEC R6 `(_ZN7cutlass13device_kernelIN5flash19enable_sm80_to_sm89INS1_16FlashAttnBwdSm80INS1_25CollectiveMainloopBwdSm80ILi2ELi2EN4cute5tupleIJNS5_1CILi64EEENS7_ILi128EEES8_EEENS_10bfloat16_tEfNS_4arch4Sm80ELb0ELb1ELb1ELb1ELb0ELb0ELb0ELb0ELi2ELi2ELi4ELi2ELb1EEENS1_21CollectiveEpilogueBwdISA_SB_SD_Li256ELb1ELb0ELi2EEENS1_19SingleTileSchedulerILb1ELb0ELb0ELi128EEEEEEEEEvNT_6ParamsE) ;  /* 0xffff31b006000950 */ /* 0x000fea0003c3ffff */
[----:B------:R-:W5:Y:S01]  /*ce50*/  LDL.64 R14, [R14+0x50] ;  /* 0x000050000e0e7983 */ /* 0x000f620000100a00 */
[----:B------:R-:W-:Y:S02]  /*ce60*/  MOV R7, RZ ;  /* 0x000000ff00077202 */ /* 0x000fe40000000f00 */
[----:B------:R-:W-:Y:S02]  /*ce70*/  MOV R16, 0xce90 ;  /* 0x0000ce9000107802 */ /* 0x000fe40000000f00 */
[----:B-1---5:R-:W-:Y:S05]  /*ce80*/  CALL.REL.NOINC `($_ZN7cutlass13device_kernelIN5flash19enable_sm80_to_sm89INS1_16FlashAttnBwdSm80INS1_25CollectiveMainloopBwdSm80ILi2ELi2EN4cute5tupleIJNS5_1CILi64EEENS7_ILi128EEES8_EEENS_10bfloat16_tEfNS_4arch4Sm80ELb0ELb1ELb1ELb1ELb0ELb0ELb0ELb0ELi2ELi2ELi4ELi2ELb1EEENS1_21CollectiveEpilogueBwdISA_SB_SD_Li256ELb1ELb0ELi2EEENS1_19SingleTileSchedulerILb1ELb0ELb0ELi128EEEEEEEEEvNT_6ParamsE$_ZN4cute3eso3ESOILb1ELb0EJNS_10UnderscoreEiEEC2ERKS2_RKi) ;  /* 0xffffbb4000007944 */ /* 0x022fea0003c3ffff */
[----:B-1----:R-:W-:Y:S02]  /*ce90*/  MOV R6, R13 ;  /* 0x0000000d00067202 */ /* 0x002fe40000000f00 */
[----:B------:R-:W-:Y:S02]  /*cea0*/  MOV R16, 0xcec0 ;  /* 0x0000cec000107802 */ /* 0x000fe40000000f00 */
[----:B------:R-:W-:Y:S05]  /*ceb0*/  CALL.REL.NOINC `($_ZN7cutlass13device_kernelIN5flash19enable_sm80_to_sm89INS1_16FlashAttnBwdSm80INS1_25CollectiveMainloopBwdSm80ILi2ELi2EN4cute5tupleIJNS5_1CILi64EEENS7_ILi128EEES8_EEENS_10bfloat16_tEfNS_4arch4Sm80ELb0ELb1ELb1ELb1ELb0ELb0ELb0ELb0ELi2ELi2ELi4ELi2ELb1EEENS1_21CollectiveEpilogueBwdISA_SB_SD_Li256ELb1ELb0ELi2EEENS1_19SingleTileSchedulerILb1ELb0ELb0ELi128EEEEEEEEEvNT_6ParamsE$_ZN4cute8gmem_ptrIPKfECI1NS_12iter_adaptorIS2_S3_EEES2_) ;  /* 0xffffc70000007944 */ /* 0x000fea0003c3ffff */
[----:B-1----:R1:W5:Y:S01]  /*cec0*/  LDL.64 R6, [R1+0x160] ;  /* 0x0001600001067983 */ /* 0x0023620000100a00 */
[----:B------:R-:W-:-:S03]  /*ced0*/  MOV R16, 0xcef0 ;  /* 0x0000cef000107802 */ /* 0x000fc60000000f00 */
[----:B-1---5:R-:W-:Y:S05]  /*cee0*/  CALL.REL.NOINC `($_ZN7cutlass13device_kernelIN5flash19enable_sm80_to_sm89INS1_16FlashAttnBwdSm80INS1_25CollectiveMainloopBwdSm80ILi2ELi2EN4cute5tupleIJNS5_1CILi64EEENS7_ILi128EEES8_EEENS_10bfloat16_tEfNS_4arch4Sm80ELb0ELb1ELb1ELb1ELb0ELb0ELb0ELb0ELi2ELi2ELi4ELi2ELb1EEENS1_21CollectiveEpilogueBwdISA_SB_SD_Li256ELb1ELb0ELi2EEENS1_19SingleTileSchedulerILb1ELb0ELb0ELi128EEEEEEEEEvNT_6ParamsE$_ZN4cute3eso3ESOILb1ELb0EJNS_6LayoutINS_5tupleIJNS3_IJNS_1CILi4EEENS4_ILi1EEEEEEEEENS3_IJNS3_IJS6_NS4_ILi0EEEEEEEEEEENS_10ViewEngineINS_8gmem_ptrIPKfEEEEEEC2ERKSC_RKSI_) ;  /* 0xffffbfb000007944 */ /* 0x022fea0003c3ffff */
[----:B-1----:R1:W5:Y:S01]  /*cef0*/  LDL.64 R10, [R1+0x160] ;  /* 0x00016000010a7983 */ /* 0x0023620000100a00 */
[----:B------:R-:W-:Y:S02]  /*cf00*/  MOV R7, RZ ;  /* 0x000000ff00077202 */ /* 0x000fe40000000f00 */
[----:B------:R-:W-:Y:S02]  /*cf10*/  MOV R16, 0xcf30 ;  /* 0x0000cf3000107802 */ /* 0x000fe40000000f00 */
[----:B-1---5:R-:W-:Y:S05]  /*cf20*/  CALL.REL.NOINC `($_ZN7cutlass13device_kernelIN5flash19enable_sm80_to_sm89INS1_16FlashAttnBwdSm80INS1_25CollectiveMainloopBwdSm80ILi2ELi2EN4cute5tupleIJNS5_1CILi64EEENS7_ILi128EEES8_EEENS_10bfloat16_tEfNS_4arch4Sm80ELb0ELb1ELb1ELb1ELb0ELb0ELb0ELb0ELi2ELi2ELi4ELi2ELb1EEENS1_21CollectiveEpilogueBwdISA_SB_SD_Li256ELb1ELb0ELi2EEENS1_19SingleTileSchedulerILb1ELb0ELb0ELi128EEEEEEEEEvNT_6ParamsE$_ZN4cute3eso3ESOILb1ELb0EJNS_10UnderscoreEiEEC2ERKS2_RKi) ;  /* 0xffffbaa000007944 */ /* 0x022fea0003c3ffff */
[----:B-1----:R-:W-:Y:S02]  /*cf30*/  MOV R6, R13 ;  /* 0x0000000d00067202 */ /* 0x002fe40000000f00 */
[----:B------:R-:W-:-:S02]  /*cf40*/  MOV R16, 0xcf60 ;  /* 0x0000cf6000107802 */ /* 0x000fc40000000f00 */
[----:B------:R-:W-:Y:S05]  /*cf50*/  CALL.REL.NOINC `($_ZN7cutlass13device_kernelIN5flash19enable_sm80_to_sm89INS1_16FlashAttnBwdSm80INS1_25CollectiveMainloopBwdSm80ILi2ELi2EN4cute5tupleIJNS5_1CILi64EEENS7_ILi128EEES8_EEENS_10bfloat16_tEfNS_4arch4Sm80ELb0ELb1ELb1ELb1ELb0ELb0ELb0ELb0ELi2ELi2ELi4ELi2ELb1EEENS1_21CollectiveEpilogueBwdISA_SB_SD_Li256ELb1ELb0ELi2EEENS1_19SingleTileSchedulerILb1ELb0ELb0ELi128EEEEEEEEEvNT_6ParamsE$_ZN4cute8smem_ptrIPfECI1NS_12iter_adaptorIS1_S2_EEES1_) ;  /* 0xffffc73000007944 */ /* 0x000fea0003c3ffff */
[----:B-1----:R1:W5:Y:S01]  /*cf60*/  LDL.64 R6, [R1+0x160] ;  /* 0x0001600001067983 */ /* 0x0023620000100a00 */
[----:B------:R-:W-:-:S03]  /*cf70*/  MOV R16, 0xcf90 ;  /* 0x0000cf9000107802 */ /* 0x000fc60000000f00 */
[----:B-1---5:R-:W-:Y:S05]  /*cf80*/  CALL.REL.NOINC `($_ZN7cutlass13device_kernelIN5flash19enable_sm80_to_sm89INS1_16FlashAttnBwdSm80INS1_25CollectiveMainloopBwdSm80ILi2ELi2EN4cute5tupleIJNS5_1CILi64EEENS7_ILi128EEES8_EEENS_10bfloat16_tEfNS_4arch4Sm80ELb0ELb1ELb1ELb1ELb0ELb0ELb0ELb0ELi2ELi2ELi4ELi2ELb1EEENS1_21CollectiveEpilogueBwdISA_SB_SD_Li256ELb1ELb0ELi2EEENS1_19SingleTileSchedulerILb1ELb0ELb0ELi128EEEEEEEEEvNT_6ParamsE$_ZN4cute3eso3ESOILb1ELb0EJNS_6LayoutINS_5tupleIJNS3_IJNS_1CILi4EEENS4_ILi1EEEEEEEEENS3_IJNS3_IJS6_NS4_ILi0EEEEEEEEEEENS_10ViewEngineINS_8smem_ptrIPfEEEEEEC2ERKSC_RKSH_) ;  /* 0xffffbf5000007944 */ /* 0x022fea0003c3ffff */
[----:B-1----:R1:W5:Y:S01]  /*cf90*/  LDL.64 R8, [R1+0x160] ;  /* 0x0001600001087983 */ /* 0x0023620000100a00 */
[----:B------:R-:W-:-:S02]  /*cfa0*/  MOV R6, R4 ;  /* 0x0000000400067202 */ /* 0x000fc40000000f00 */
[----:B------:R-:W-:Y:S02]  /*cfb0*/  MOV R16, 0xcfd0 ;  /* 0x0000cfd000107802 */ /* 0x000fe40000000f00 */
[----:B-1---5:R-:W-:Y:S05]  /*cfc0*/  CALL.REL.NOINC `($_ZN7cutlass13device_kernelIN5flash19enable_sm80_to_sm89INS1_16FlashAttnBwdSm80INS1_25CollectiveMainloopBwdSm80ILi2ELi2EN4cute5tupleIJNS5_1CILi64EEENS7_ILi128EEES8_EEENS_10bfloat16_tEfNS_4arch4Sm80ELb0ELb1ELb1ELb1ELb0ELb0ELb0ELb0ELi2ELi2ELi4ELi2ELb1EEENS1_21CollectiveEpilogueBwdISA_SB_SD_Li256ELb1ELb0ELi2EEENS1_19SingleTileSchedulerILb1ELb0ELb0ELi128EEEEEEEEEvNT_6ParamsE$_ZN4cute8gmem_ptrIPKfECI1NS_12iter_adaptorIS2_S3_EEES2_) ;  /* 0xffffc5f000007944 */ /* 0x022fea0003c3ffff */
[----:B-1----:R1:W5:Y:S01]  /*cfd0*/  LDL.64 R6, [R1+0x168] ;  /* 0x0001680001067983 */ /* 0x0023620000100a00 */
[----:B------:R-:W-:-:S03]  /*cfe0*/  MOV R16, 0xd000 ;  /* 0x0000d00000107802 */ /* 0x000fc60000000f00 */
[----:B-1---5:R-:W-:Y:S05]  /*cff0*/  CALL.REL.NOINC `($_ZN7cutlass13device_kernelIN5flash19enable_sm80_to_sm89INS1_16FlashAttnBwdSm80INS1_25CollectiveMainloopBwdSm80ILi2ELi2EN4cute5tupleIJNS5_1CILi64EEENS7_ILi128EEES8_EEENS_10bfloat16_tEfNS_4arch4Sm80ELb0ELb1ELb1ELb1ELb0ELb0ELb0ELb0ELi2ELi2ELi4ELi2ELb1EEENS1_21CollectiveEpilogueBwdISA_SB_SD_Li256ELb1ELb0ELi2EEENS1_19SingleTileSchedulerILb1ELb0ELb0ELi128EEEEEEEEEvNT_6ParamsE$_ZN4cute8gmem_ptrIPKN7cutlass9uint128_tEECI1NS_12iter_adaptorIS4_S5_EEES4_) ;  /* 0xffffc57000007944 */ /* 0x022fea0003c3ffff */
[----:B------:R1:W5:Y:S01]  /*d000*/  LDL.64 R6, [R1+0x168] ;  /* 0x0001680001067983 */ /* 0x0003620000100a00 */
[----:B------:R-:W-:-:S03]  /*d010*/  MOV R16, 0xd030 ;  /* 0x0000d03000107802 */ /* 0x000fc60000000f00 */
[----:B-1---5:R-:W-:Y:S05]  /*d020*/  CALL.REL.NOINC `($_ZN7cutlass13device_kernelIN5flash19enable_sm80_to_sm89INS1_16FlashAttnBwdSm80INS1_25CollectiveMainloopBwdSm80ILi2ELi2EN4cute5tupleIJNS5_1CILi64EEENS7_ILi128EEES8_EEENS_10bfloat16_tEfNS_4arch4Sm80ELb0ELb1ELb1ELb1ELb0ELb0ELb0ELb0ELi2ELi2ELi4ELi2ELb1EEENS1_21CollectiveEpilogueBwdISA_SB_SD_Li256ELb1ELb0ELi2EEENS1_19SingleTileSchedulerILb1ELb0ELb0ELi128EEEEEEEEEvNT_6ParamsE$_ZN4cute3eso3ESOILb1ELb0EJNS_6LayoutINS_5tupleIJNS3_IJNS_1CILi1EEES5_EEEEEENS3_IJNS3_IJS5_NS4_ILi0EEEEEEEEEEENS_10ViewEngineINS_8gmem_ptrIPKN7cutlass9uint128_tEEEEEEEC2ERKSB_RKSJ_) ;  /* 0xffffbde000007944 */ /* 0x022fea0003c3ffff */
[----:B------:R2:W5:Y:S01]  /*d030*/  LDL.64 R20, [R1+0x168] ;  /* 0x0001680001147983 */ /* 0x0005620000100a00 */
[----:B-1----:R-:W-:Y:S02]  /*d040*/  MOV R6, R4 ;  /* 0x0000000400067202 */ /* 0x002fe40000000f00 */
[----:B------:R-:W-:Y:S02]  /*d050*/  MOV R16, 0xd070 ;  /* 0x0000d07000107802 */ /* 0x000fe40000000f00 */
[----:B--2--5:R-:W-:Y:S05]  /*d060*/  CALL.REL.NOINC `($_ZN7cutlass13device_kernelIN5flash19enable_sm80_to_sm89INS1_16FlashAttnBwdSm80INS1_25CollectiveMainloopBwdSm80ILi2ELi2EN4cute5tupleIJNS5_1CILi64EEENS7_ILi128EEES8_EEENS_10bfloat16_tEfNS_4arch4Sm80ELb0ELb1ELb1ELb1ELb0ELb0ELb0ELb0ELi2ELi2ELi4ELi2ELb1EEENS1_21CollectiveEpilogueBwdISA_SB_SD_Li256ELb1ELb0ELi2EEENS1_19SingleTileSchedulerILb1ELb0ELb0ELi128EEEEEEEEEvNT_6ParamsE$_ZN4cute8smem_ptrIPfECI1NS_12iter_adaptorIS1_S2_EEES1_) ;  /* 0xffffc62000007944 */ /* 0x024fea0003c3ffff */
[----:B-1----:R1:W5:Y:S01]  /*d070*/  LDL.64 R6, [R1+0x168] ;  /* 0x0001680001067983 */ /* 0x0023620000100a00 */
        /* <DEDUP_REMOVED lines=8> */
[----:B------:R-:W2:Y:S01]  /*d100*/  LD.E.U8 R14, [R14.64] ;  /* 0x000000040e0e7980 */ /* 0x000ea2000c101100 */
[----:B------:R-:W-:Y:S02]  /*d110*/  MOV R13, 0x0 ;  /* 0x00000000000d7802 */ /* 0x000fe40000000f00 */
[----:B--2---:R-:W-:-:S13]  /*d120*/  ISETP.NE.AND P0, PT, R14, RZ, PT ;  /* 0x000000ff0e00720c */ /* 0x004fda0003f05270 */
[----:B------:R-:W-:Y:S01]  /*d130*/  @!PT LDS RZ, [RZ] ;  /* 0x00000000fffff984 */ /* 0x000fe20000000800 */
[----:B------:R-:W-:Y:S01]  /*d140*/  @!PT LDS RZ, [RZ] ;  /* 0x00000000fffff984 */ /* 0x000fe20000000800 */
[----:B------:R-:W-:Y:S01]  /*d150*/  @!PT LDS RZ, [RZ] ;  /* 0x00000000fffff984 */ /* 0x000fe20000000800 */
[----:B------:R1:W-:Y:S01]  /*d160*/  LDGSTS.E.BYPASS.LTC128B.128 [R6], [R20.64], P0 ;  /* 0x0000000014067fae */ /* 0x0003e20008101d44 */
[----:B------:R-:W-:Y:S05]  /*d170*/  RET.REL.NODEC R12 `(_ZN7cutlass13device_kernelIN5flash19enable_sm80_to_sm89INS1_16FlashAttnBwdSm80INS1_25CollectiveMainloopBwdSm80ILi2ELi2EN4cute5tupleIJNS5_1CILi64EEENS7_ILi128EEES8_EEENS_10bfloat16_tEfNS_4arch4Sm80ELb0ELb1ELb1ELb1ELb0ELb0ELb0ELb0ELi2ELi2ELi4ELi2ELb1EEENS1_21CollectiveEpilogueBwdISA_SB_SD_Li256ELb1ELb0ELi2EEENS1_19SingleTileSchedulerILb1ELb0ELb0ELi128EEEEEEEEEvNT_6ParamsE) ;  /* 0xffff2e800c007950 */ /* 0x000fea0003c3ffff */
        .type           $_ZN7cutlass13device_kernelIN5flash19enable_sm80_to_sm89INS1_16FlashAttnBwdSm80INS1_25CollectiveMainloopBwdSm80ILi2ELi2EN4cute5tupleIJNS5_1CILi64EEENS7_ILi128EEES8_EEENS_10bfloat16_tEfNS_4arch4Sm80ELb0ELb1ELb1ELb1ELb0ELb0ELb0ELb0ELi2ELi2ELi4ELi2ELb1EEENS1_21CollectiveEpilogueBwdISA_SB_SD_Li256ELb1ELb0ELi2EEENS1_19SingleTileSchedulerILb1ELb0ELb0ELi128EEEEEEEEEvNT_6ParamsE$_ZZN5flash25CollectiveMainloopBwdSm80ILi2ELi2EN4cute5tupleIJNS1_1CILi64EEENS3_ILi128EEES4_EEEN7cutlass10bfloat16_tEfNS7_4arch4Sm80ELb0ELb1ELb1ELb1ELb0ELb0ELb0ELb0ELi2ELi2ELi4ELi2ELb1EE3mmaINS_16FlashAttnBwdSm80ISB_NS_21CollectiveEpilogueBwdIS6_S8_SA_Li256ELb1ELb0ELi2EEENS_19SingleTileSchedulerILb1ELb0ELb0ELi128EEEE13SharedStorageENS1_6TensorINS1_11ArrayEngineIfLm32EEENS1_6LayoutINS2_IJNS2_IJNS3_ILi2EEESO_EEESO_NS3_ILi4EEEEEENS2_IJNS2_IJNS3_ILi1EEESO_EEESQ_NS3_ILi8EEEEEEEEEEEEbRKNSB_6ParamsERT0_S12_iNS2_IJiiiEEERT_ENKUliiE_clEii,@function
        .size           $_ZN7cutlass13device_kernelIN5flash19enable_sm80_to_sm89INS1_16FlashAttnBwdSm80INS1_25CollectiveMainloopBwdSm80ILi2ELi2EN4cute5tupleIJNS5_1CILi64EEENS7_ILi128EEES8_EEENS_10bfloat16_tEfNS_4arch4Sm80ELb0ELb1ELb1ELb1ELb0ELb0ELb0ELb0ELi2ELi2ELi4ELi2ELb1EEENS1_21CollectiveEpilogueBwdISA_SB_SD_Li256ELb1ELb0ELi2EEENS1_19SingleTileSchedulerILb1ELb0ELb0ELi128EEEEEEEEEvNT_6ParamsE$_ZZN5flash25CollectiveMainloopBwdSm80ILi2ELi2EN4cute5tupleIJNS1_1CILi64EEENS3_ILi128EEES4_EEEN7cutlass10bfloat16_tEfNS7_4arch4Sm80ELb0ELb1ELb1ELb1ELb0ELb0ELb0ELb0ELi2ELi2ELi4ELi2ELb1EE3mmaINS_16FlashAttnBwdSm80ISB_NS_21CollectiveEpilogueBwdIS6_S8_SA_Li256ELb1ELb0ELi2EEENS_19SingleTileSchedulerILb1ELb0ELb0ELi128EEEE13SharedStorageENS1_6TensorINS1_11ArrayEngineIfLm32EEENS1_6LayoutINS2_IJNS2_IJNS3_ILi2EEESO_EEESO_NS3_ILi4EEEEEENS2_IJNS2_IJNS3_ILi1EEESO_EEESQ_NS3_ILi8EEEEEEEEEEEEbRKNSB_6ParamsERT0_S12_iNS2_IJiiiEEERT_ENKUliiE_clEii,(.L_x_4185 - $_ZN7cutlass13device_kernelIN5flash19enable_sm80_to_sm89INS1_16FlashAttnBwdSm80INS1_25CollectiveMainloopBwdSm80ILi2ELi2EN4cute5tupleIJNS5_1CILi64EEENS7_ILi128EEES8_EEENS_10bfloat16_tEfNS_4arch4Sm80ELb0ELb1ELb1ELb1ELb0ELb0ELb0ELb0ELi2ELi2ELi4ELi2ELb1EEENS1_21CollectiveEpilogueBwdISA_SB_SD_Li256ELb1ELb0ELi2EEENS1_19SingleTileSchedulerILb1ELb0ELb0ELi128EEEEEEEEEvNT_6ParamsE$_ZZN5flash25CollectiveMainloopBwdSm80ILi2ELi2EN4cute5tupleIJNS1_1CILi64EEENS3_ILi128EEES4_EEEN7cutlass10bfloat16_tEfNS7_4arch4Sm80ELb0ELb1ELb1ELb1ELb0ELb0ELb0ELb0ELi2ELi2ELi4ELi2ELb1EE3mmaINS_16FlashAttnBwdSm80ISB_NS_21CollectiveEpilogueBwdIS6_S8_SA_Li256ELb1ELb0ELi2EEENS_19SingleTileSchedulerILb1ELb0ELb0ELi128EEEE13SharedStorageENS1_6TensorINS1_11ArrayEngineIfLm32EEENS1_6LayoutINS2_IJNS2_IJNS3_ILi2EEESO_EEESO_NS3_ILi4EEEEEENS2_IJNS2_IJNS3_ILi1EEESO_EEESQ_NS3_ILi8EEEEEEEEEEEEbRKNSB_6ParamsERT0_S12_iNS2_IJiiiEEERT_ENKUliiE_clEii)
$_ZN7cutlass13device_kernelIN5flash19enable_sm80_to_sm89INS1_16FlashAttnBwdSm80INS1_25CollectiveMainloopBwdSm80ILi2ELi2EN4cute5tupleIJNS5_1CILi64EEENS7_ILi128EEES8_EEENS_10bfloat16_tEfNS_4arch4Sm80ELb0ELb1ELb1ELb1ELb0ELb0ELb0ELb0ELi2ELi2ELi4ELi2ELb1EEENS1_21CollectiveEpilogueBwdISA_SB_SD_Li256ELb1ELb0ELi2EEENS1_19SingleTileSchedulerILb1ELb0ELb0ELi128EEEEEEEEEvNT_6ParamsE$_ZZN5flash25CollectiveMainloopBwdSm80ILi2ELi2EN4cute5tupleIJNS1_1CILi64EEENS3_ILi128EEES4_EEEN7cutlass10bfloat16_tEfNS7_4arch4Sm80ELb0ELb1ELb1ELb1ELb0ELb0ELb0ELb0ELi2ELi2ELi4ELi2ELb1EE3mmaINS_16FlashAttnBwdSm80ISB_NS_21CollectiveEpilogueBwdIS6_S8_SA_Li256ELb1ELb0ELi2EEENS_19SingleTileSchedulerILb1ELb0ELb0ELi128EEEE13SharedStorageENS1_6TensorINS1_11ArrayEngineIfLm32EEENS1_6LayoutINS2_IJNS2_IJNS3_ILi2EEESO_EEESO_NS3_ILi4EEEEEENS2_IJNS2_IJNS3_ILi1EEESO_EEESQ_NS3_ILi8EEEEEEEEEEEEbRKNSB_6ParamsERT0_S12_iNS2_IJiiiEEERT_ENKUliiE_clEii:
        /* <DEDUP_REMOVED lines=355> */
.L_x_464:
        /* <DEDUP_REMOVED lines=13> */
.L_x_4185:


//--------------------- .text._ZN7cutlass13device_kernelIN5flash19enable_sm80_to_sm89INS1_16FlashAttnBwdSm80INS1_25CollectiveMainloopBwdSm80ILi2ELi2EN4cute5tupleIJNS5_1CILi64EEENS7_ILi128EEES8_EEENS_10bfloat16_tEfNS_4arch4Sm80ELb0ELb1ELb1ELb1ELb1ELb0ELb0ELb0ELi2ELi2ELi4ELi2ELb1EEENS1_21CollectiveEpilogueBwdISA_SB_SD_Li256ELb1ELb0ELi2EEENS1_19SingleTileSchedulerILb1ELb0ELb0ELi128EEEEEEEEEvNT_6ParamsE --------------------------
	.section	.text._ZN7cutlass13device_kernelIN5flash19enable_sm80_to_sm89INS1_16FlashAttnBwdSm80INS1_25CollectiveMainloopBwdSm80ILi2ELi2EN4cute5tupleIJNS5_1CILi64EEENS7_ILi128EEES8_EEENS_10bfloat16_tEfNS_4arch4Sm80ELb0ELb1ELb1ELb1ELb1ELb0ELb0ELb0ELi2ELi2ELi4ELi2ELb1EEENS1_21CollectiveEpilogueBwdISA_SB_SD_Li256ELb1ELb0ELi2EEENS1_19SingleTileSchedulerILb1ELb0ELb0ELi128EEEEEEEEEvNT_6ParamsE,"ax",@progbits
	.sectioninfo	@"SHI_REGISTERS=254"
	.align	128
.text._ZN7cutlass13device_kernelIN5flash19enable_sm80_to_sm89INS1_16FlashAttnBwdSm80INS1_25CollectiveMainloopBwdSm80ILi2ELi2EN4cute5tupleIJNS5_1CILi64EEENS7_ILi128EEES8_EEENS_10bfloat16_tEfNS_4arch4Sm80ELb0ELb1ELb1ELb1ELb1ELb0ELb0ELb0ELi2ELi2ELi4ELi2ELb1EEENS1_21CollectiveEpilogueBwdISA_SB_SD_Li256ELb1ELb0ELi2EEENS1_19SingleTileSchedulerILb1ELb0ELb0ELi128EEEEEEEEEvNT_6ParamsE:
        .type           _ZN7cutlass13device_kernelIN5flash19enable_sm80_to_sm89INS1_16FlashAttnBwdSm80INS1_25CollectiveMainloopBwdSm80ILi2ELi2EN4cute5tupleIJNS5_1CILi64EEENS7_ILi128EEES8_EEENS_10bfloat16_tEfNS_4arch4Sm80ELb0ELb1ELb1ELb1ELb1ELb0ELb0ELb0ELi2ELi2ELi4ELi2ELb1EEENS1_21CollectiveEpilogueBwdISA_SB_SD_Li256ELb1ELb0ELi2EEENS1_19SingleTileSchedulerILb1ELb0ELb0ELi128EEEEEEEEEvNT_6ParamsE,@function
        .size           _ZN7cutlass13device_kernelIN5flash19enable_sm80_to_sm89INS1_16FlashAttnBwdSm80INS1_25CollectiveMainloopBwdSm80ILi2ELi2EN4cute5tupleIJNS5_1CILi64EEENS7_ILi128EEES8_EEENS_10bfloat16_tEfNS_4arch4Sm80ELb0ELb1ELb1ELb1ELb1ELb0ELb0ELb0ELi2ELi2ELi4ELi2ELb1EEENS1_21CollectiveEpilogueBwdISA_SB_SD_Li256ELb1ELb0ELi2EEENS1_19SingleTileSchedulerILb1ELb0ELb0ELi128EEEEEEEEEvNT_6ParamsE,(.L_x_4276 - _ZN7cutlass13device_kernelIN5flash19enable_sm80_to_sm89INS1_16FlashAttnBwdSm80INS1_25CollectiveMainloopBwdSm80ILi2ELi2EN4cute5tupleIJNS5_1CILi64EEENS7_ILi128EEES8_EEENS_10bfloat16_tEfNS_4arch4Sm80ELb0ELb1ELb1ELb1ELb1ELb0ELb0ELb0ELi2ELi2ELi4ELi2ELb1EEENS1_21CollectiveEpilogueBwdISA_SB_SD_Li256ELb1ELb0ELi2EEENS1_19SingleTileSchedulerILb1ELb0ELb0ELi128EEEEEEEEEvNT_6ParamsE)
        .other          _ZN7cutlass13device_kernelIN5flash19enable_sm80_to_sm89INS1_16FlashAttnBwdSm80INS1_25CollectiveMainloopBwdSm80ILi2ELi2EN4cute5tupleIJNS5_1CILi64EEENS7_ILi128EEES8_EEENS_10bfloat16_tEfNS_4arch4Sm80ELb0ELb1ELb1ELb1ELb1ELb0ELb0ELb0ELi2ELi2ELi4ELi2ELb1EEENS1_21CollectiveEpilogueBwdISA_SB_SD_Li256ELb1ELb0ELi2EEENS1_19SingleTileSchedulerILb1ELb0ELb0ELi128EEEEEEEEEvNT_6ParamsE,@"STO_CUDA_ENTRY STV_DEFAULT"
_ZN7cutlass13device_kernelIN5flash19enable_sm80_to_sm89INS1_16FlashAttnBwdSm80INS1_25CollectiveMainloopBwdSm80ILi2ELi2EN4cute5tupleIJNS5_1CILi64EEENS7_ILi128EEES8_EEENS_10bfloat16_tEfNS_4arch4Sm80ELb0ELb1ELb1ELb1ELb1ELb0ELb0ELb0ELi2ELi2ELi4ELi2ELb1EEENS1_21CollectiveEpilogueBwdISA_SB_SD_Li256ELb1ELb0ELi2EEENS1_19SingleTileSchedulerILb1ELb0ELb0ELi128EEEEEEEEEvNT_6ParamsE:
        /* <DEDUP_REMOVED lines=20> */
.L_x_466:
        /* <DEDUP_REMOVED lines=8> */
.L_x_468:
[----:B------:R-:W-:Y:S02]  /*01c0*/  MOV R0, c[0x0][0x3a4] ;  /* 0x0000e90000007a02 */ /* 0x000fe40000000f00 */
.L_x_467:
[----:B------:R-:W-:-:S05]  /*01d0*/  IMAD.SHL.U32 R197, R192, 0x80, RZ ;  /* 0x00000080c0c57824 */ /* 0x000fca00078e00ff */
[----:B-----5:R-:W-:-:S04]  /*01e0*/  ISETP.GE.AND P0, PT, R197, R0, PT ;  /* 0x00000000c500720c */ /* 0x020fc80003f06270 */
[----:B------:R-:W-:Y:S01]  /*01f0*/  SEL R196, R196, 0xffffffff, !P0 ;  /* 0xffffffffc4c47807 */ /* 0x000fe20004000000 */
[----:B------:R-:W-:Y:S05]  /*0200*/  BRA `(.L_x_469) ;  /* 0x0000011000007947 */ /* 0x000fea0003800000 */
.L_x_465:
[----:B---34-:R-:W-:-:S04]  /*0210*/  ISETP.NE.U32.AND P0, PT, RZ, c[0x0][0x3c0], PT ;  /* 0x0000f000ff007a0c */ /* 0x018fc80003f05070 */
[----:B------:R-:W-:-:S13]  /*0220*/  ISETP.NE.AND.EX P0, PT, RZ, c[0x0][0x3c4], PT, P0 ;  /* 0x0000f100ff007a0c */ /* 0x000fda0003f05300 */
[----:B------:R-:W-:Y:S05]  /*0230*/  @!P0 BRA `(.L_x_470) ;  /* 0x0000002000008947 */ /* 0x000fea0003800000 */
[----:B------:R1:W5:Y:S01]  /*0240*/  LDG.E R0, [R4.64] ;  /* 0x0000000a04007981 */ /* 0x000362000c1e1900 */
[----:B------:R-:W-:Y:S05]  /*0250*/  BRA `(.L_x_471) ;  /* 0x0000009000007947 */ /* 0x000fea0003800000 */
.L_x_470:
        /* <DEDUP_REMOVED lines=8> */
.L_x_472:
[----:B------:R-:W-:Y:S02]  /*02e0*/  MOV R0, c[0x0][0x3a4] ;  /* 0x0000e90000007a02 */ /* 0x000fe40000000f00 */
.L_x_471:
[----:B------:R-:W-:-:S05]  /*02f0*/  IMAD.SHL.U32 R197, R192, 0x80, RZ ;  /* 0x00000080c0c57824 */ /* 0x000fca00078e00ff */
[----:B-----5:R-:W-:-:S04]  /*0300*/  ISETP.GE.AND P0, PT, R197, R0, PT ;  /* 0x00000000c500720c */ /* 0x020fc80003f06270 */
[----:B------:R-:W-:-:S04]  /*0310*/  SEL R196, R196, 0xffffffff, !P0 ;  /* 0xffffffffc4c47807 */ /* 0x000fc80004000000 */
.L_x_469:
        /* <DEDUP_REMOVED lines=32> */
.L_x_473:
[----:B-----5:R2:W-:Y:S01]  /*0520*/  STL [R1+0xc], R2 ;  /* 0x00000c0201007387 */ /* 0x0205e20000100800 */
[----:B------:R-:W-:-:S04]  /*0530*/  ISETP.NE.U32.AND P0, PT, RZ, c[0x0][0x2e0], PT ;  /* 0x0000b800ff007a0c */ /* 0x000fc80003f05070 */
[----:B------:R-:W-:-:S13]  /*0540*/  ISETP.NE.AND.EX P0, PT, RZ, c[0x0][0x2e4], PT, P0 ;  /* 0x0000b900ff007a0c */ /* 0x000fda0003f05300 */
[----:B------:R-:W-:Y:S05]  /*0550*/  @!P0 BRA `(.L_x_474) ;  /* 0x0000003000008947 */ /* 0x000fea0003800000 */
[----:B------:R-:W-:-:S06]  /*0560*/  IMAD.WIDE R4, R196, R3, c[0x0][0x2e0] ;  /* 0x0000b800c4047625 */ /* 0x000fcc00078e0203 */
[----:B------:R3:W5:Y:S01]  /*0570*/  LDG.E R4, [R4.64] ;  /* 0x0000000a04047981 */ /* 0x000762000c1e1900 */
[----:B------:R-:W-:Y:S05]  /*0580*/  BRA `(.L_x_475) ;  /* 0x0000004000007947 */ /* 0x000fea0003800000 */
.L_x_474:
[----:B------:R-:W-:Y:S05]  /*0590*/  @!P4 BRA `(.L_x_475) ;  /* 0x000000300000c947 */ /* 0x000fea0003800000 */
[----:B------:R-:W3:Y:S04]  /*05a0*/  LDG.E R4, [R6.64] ;  /* 0x0000000a06047981 */ /* 0x000ee8000c1e1900 */
[----:B------:R-:W3:Y:S02]  /*05b0*/  LDG.E R5, [R6.64+0x4] ;  /* 0x0000040a06057981 */ /* 0x000ee4000c1e1900 */
[----:B---3--:R-:W-:-:S05]  /*05c0*/  IADD3 R4, -R4, R5, RZ ;  /* 0x0000000504047210 */ /* 0x008fca0007ffe1ff */
.L_x_475:
        /* <DEDUP_REMOVED lines=14> */
.L_x_476:
        /* <DEDUP_REMOVED lines=201> */
[----:B--2---:R-:W-:Y:S05]  /*1340*/  CALL.REL.NOINC `($_ZN7cutlass13device_kernelIN5flash19enable_sm80_to_sm89INS1_16FlashAttnBwdSm80INS1_25CollectiveMainloopBwdSm80ILi2ELi2EN4cute5tupleIJNS5_1CILi64EEENS7_ILi128EEES8_EEENS_10bfloat16_tEfNS_4arch4Sm80ELb0ELb1ELb1ELb1ELb1ELb0ELb0ELb0ELi2ELi2ELi4ELi2ELb1EEENS1_21CollectiveEpilogueBwdISA_SB_SD_Li256ELb1ELb0ELi2EEENS1_19SingleTileSchedulerILb1ELb0ELb0ELi128EEEEEEEEEvNT_6ParamsE$_ZZN4cute7idx2crdINS_5tupleIJiEEENS1_IJNS1_IJNS1_IJNS_1CILi8EEENS3_ILi2EEEEEES5_S5_NS3_ILi4EEEEEEEEEEEDaRKT_RKT0_ENKUlRKT_RKT0_E_clIiS8_EEDaSI_SL_) ;  /* 0x0000957000007944 */ /* 0x004fea0003c00000 */
        /* <DEDUP_REMOVED lines=18> */
[----:B-1----:R-:W-:Y:S05]  /*1470*/  CALL.REL.NOINC `($_ZN7cutlass13device_kernelIN5flash19enable_sm80_to_sm89INS1_16FlashAttnBwdSm80INS1_25CollectiveMainloopBwdSm80ILi2ELi2EN4cute5tupleIJNS5_1CILi64EEENS7_ILi128EEES8_EEENS_10bfloat16_tEfNS_4arch4Sm80ELb0ELb1ELb1ELb1ELb1ELb0ELb0ELb0ELi2ELi2ELi4ELi2ELb1EEENS1_21CollectiveEpilogueBwdISA_SB_SD_Li256ELb1ELb0ELi2EEENS1_19SingleTileSchedulerILb1ELb0ELb0ELi128EEEEEEEEEvNT_6ParamsE$_ZZN4cute7idx2crdINS_5tupleIJiEEENS1_IJNS1_IJNS1_IJNS_1CILi8EEENS3_ILi2EEEEEES5_S5_NS3_ILi4EEEEEEEEEEEDaRKT_RKT0_ENKUlRKT_RKT0_E_clIiS8_EEDaSI_SL_) ;  /* 0x0000944000007944 */ /* 0x002fea0003c00000 */
        /* <DEDUP_REMOVED lines=40> */
[----:B-1----:R-:W-:Y:S05]  /*1700*/  CALL.REL.NOINC `($_ZN7cutlass13device_kernelIN5flash19enable_sm80_to_sm89INS1_16FlashAttnBwdSm80INS1_25CollectiveMainloopBwdSm80ILi2ELi2EN4cute5tupleIJNS5_1CILi64EEENS7_ILi128EEES8_EEENS_10bfloat16_tEfNS_4arch4Sm80ELb0ELb1ELb1ELb1ELb1ELb0ELb0ELb0ELi2ELi2ELi4ELi2ELb1EEENS1_21CollectiveEpilogueBwdISA_SB_SD_Li256ELb1ELb0ELi2EEENS1_19SingleTileSchedulerILb1ELb0ELb0ELi128EEEEEEEEEvNT_6ParamsE$_ZZN4cute7idx2crdINS_5tupleIJiEEENS1_IJNS1_IJNS1_IJNS_1CILi8EEENS3_ILi2EEEEEES5_NS3_ILi4EEES5_EEEEEEEEDaRKT_RKT0_ENKUlRKT_RKT0_E_clIiS8_EEDaSI_SL_) ;  /* 0x000084d000007944 */ /* 0x002fea0003c00000 */
[----:B------:R-:W-:Y:S01]  /*1710*/  IMAD.MOV.U32 R51, RZ, RZ, R46 ;  /* 0x000000ffff337224 */ /* 0x000fe200078e002e */
[----:B------:R-:W-:Y:S01]  /*1720*/  MOV R49, R44 ;  /* 0x0000002c00317202 */ /* 0x000fe20000000f00 */
[----:B------:R-:W-:Y:S01]  /*1730*/  IMAD.MOV.U32 R50, RZ, RZ, R45 ;  /* 0x000000ffff327224 */ /* 0x000fe200078e002d */
[----:B------:R-:W-:Y:S02]  /*1740*/  MOV R47, R34 ;  /* 0x00000022002f7202 */ /* 0x000fe40000000f00 */
[----:B------:R-:W-:-:S02]  /*1750*/  MOV R26, 0x1770 ;  /* 0x00001770001a7802 */ /* 0x000fc40000000f00 */
[----:B-1----:R-:W-:Y:S05]  /*1760*/  CALL.REL.NOINC `($_ZN7cutlass13device_kernelIN5flash19enable_sm80_to_sm89INS1_16FlashAttnBwdSm80INS1_25CollectiveMainloopBwdSm80ILi2ELi2EN4cute5tupleIJNS5_1CILi64EEENS7_ILi128EEES8_EEENS_10bfloat16_tEfNS_4arch4Sm80ELb0ELb1ELb1ELb1ELb1ELb0ELb0ELb0ELi2ELi2ELi4ELi2ELb1EEENS1_21CollectiveEpilogueBwdISA_SB_SD_Li256ELb1ELb0ELi2EEENS1_19SingleTileSchedulerILb1ELb0ELb0ELi128EEEEEEEEEvNT_6ParamsE$_ZZN4cute7idx2crdINS_5tupleIJiEEENS1_IJNS1_IJNS1_IJNS_1CILi8EEENS3_ILi2EEEEEES5_NS3_ILi4EEES5_EEEEEEEEDaRKT_RKT0_ENKUlRKT_RKT0_E_clIiS8_EEDaSI_SL_) ;  /* 0x0000847000007944 */ /* 0x002fea0003c00000 */
[----:B------:R-:W-:Y:S02]  /*1770*/  MOV R53, R34 ;  /* 0x0000002200357202 */ /* 0x000fe40000000f00 */
[----:B------:R-:W-:-:S02]  /*1780*/  MOV R26, 0x17a0 ;  /* 0x000017a0001a7802 */ /* 0x000fc40000000f00 */
[----:B-1----:R-:W-:Y:S05]  /*1790*/  CALL.REL.NOINC `($_ZN7cutlass13device_kernelIN5flash19enable_sm80_to_sm89INS1_16FlashAttnBwdSm80INS1_25CollectiveMainloopBwdSm80ILi2ELi2EN4cute5tupleIJNS5_1CILi64EEENS7_ILi128EEES8_EEENS_10bfloat16_tEfNS_4arch4Sm80ELb0ELb1ELb1ELb1ELb1ELb0ELb0ELb0ELi2ELi2ELi4ELi2ELb1EEENS1_21CollectiveEpilogueBwdISA_SB_SD_Li256ELb1ELb0ELi2EEENS1_19SingleTileSchedulerILb1ELb0ELb0ELi128EEEEEEEEEvNT_6ParamsE$_ZZN4cute7idx2crdINS_5tupleIJiEEENS1_IJNS1_IJNS1_IJNS_1CILi8EEENS3_ILi2EEEEEES5_S5_NS3_ILi4EEEEEEEEEEEDaRKT_RKT0_ENKUlRKT_RKT0_E_clIiS8_EEDaSI_SL_) ;  /* 0x0000912000007944 */ /* 0x002fea0003c00000 */
        /* <DEDUP_REMOVED lines=24> */
[----:B-1----:R-:W-:Y:S05]  /*1920*/  CALL.REL.NOINC `($_ZN7cutlass13device_kernelIN5flash19enable_sm80_to_sm89INS1_16FlashAttnBwdSm80INS1_25CollectiveMainloopBwdSm80ILi2ELi2EN4cute5tupleIJNS5_1CILi64EEENS7_ILi128EEES8_EEENS_10bfloat16_tEfNS_4arch4Sm80ELb0ELb1ELb1ELb1ELb1ELb0ELb0ELb0ELi2ELi2ELi4ELi2ELb1EEENS1_21CollectiveEpilogueBwdISA_SB_SD_Li256ELb1ELb0ELi2EEENS1_19SingleTileSchedulerILb1ELb0ELb0ELi128EEEEEEEEEvNT_6ParamsE$_ZZN4cute7idx2crdINS_5tupleIJiEEENS1_IJNS1_IJNS1_IJNS_1CILi8EEENS3_ILi2EEEEEES5_S5_NS3_ILi4EEEEEEEEEEEDaRKT_RKT0_ENKUlRKT_RKT0_E_clIiS8_EEDaSI_SL_) ;  /* 0x00008f9000007944 */ /* 0x002fea0003c00000 */
        /* <DEDUP_REMOVED lines=149> */
[----:B-12-45:R-:W-:Y:S05]  /*2280*/  CALL.REL.NOINC `($_ZN7cutlass13device_kernelIN5flash19enable_sm80_to_sm89INS1_16FlashAttnBwdSm80INS1_25CollectiveMainloopBwdSm80ILi2ELi2EN4cute5tupleIJNS5_1CILi64EEENS7_ILi128EEES8_EEENS_10bfloat16_tEfNS_4arch4Sm80ELb0ELb1ELb1ELb1ELb1ELb0ELb0ELb0ELi2ELi2ELi4ELi2ELb1EEENS1_21CollectiveEpilogueBwdISA_SB_SD_Li256ELb1ELb0ELi2EEENS1_19SingleTileSchedulerILb1ELb0ELb0ELi128EEEEEEEEEvNT_6ParamsE$_ZZN5flash25CollectiveMainloopBwdSm80ILi2ELi2EN4cute5tupleIJNS1_1CILi64EEENS3_ILi128EEES4_EEEN7cutlass10bfloat16_tEfNS7_4arch4Sm80ELb0ELb1ELb1ELb1ELb1ELb0ELb0ELb0ELi2ELi2ELi4ELi2ELb1EE3mmaINS_16FlashAttnBwdSm80ISB_NS_21CollectiveEpilogueBwdIS6_S8_SA_Li256ELb1ELb0ELi2EEENS_19SingleTileSchedulerILb1ELb0ELb0ELi128EEEE13SharedStorageENS1_6TensorINS1_11ArrayEngineIfLm32EEENS1_6LayoutINS2_IJNS2_IJNS3_ILi2EEESO_EEESO_NS3_ILi4EEEEEENS2_IJNS2_IJNS3_ILi1EEESO_EEESQ_NS3_ILi8EEEEEEEEEEEEbRKNSB_6ParamsERT0_S12_iNS2_IJiiiEEERT_ENKUliiE_clEii) ;  /* 0x0000aef000007944 */ /* 0x036fea0003c00000 */
[----:B------:R-:W-:Y:S05]  /*2290*/  BSYNC B0 ;  /* 0x0000000000007941 */ /* 0x000fea0003800000 */
.L_x_478:
[----:B------:R-:W0:Y:S01]  /*22a0*/  LDGDEPBAR ;  /* 0x00000000000079af */ /* 0x000e220000000000 */
[----:B------:R-:W-:Y:S01]  /*22b0*/  BSSY B0, `(.L_x_479) ;  /* 0x0000005000007945 */ /* 0x000fe20003800000 */
[----:B------:R-:W-:Y:S01]  /*22c0*/  MOV R17, R194 ;  /* 0x000000c200117202 */ /* 0x000fe20000000f00 */
[----:B------:R-:W-:Y:S01]  /*22d0*/  UMOV UR6, URZ ;  /* 0x0000003f00067c82 */ /* 0x000fe20008000000 */
[----:B------:R-:W-:Y:S02]  /*22e0*/  MOV R12, 0x2300 ;  /* 0x00002300000c7802 */ /* 0x000fe40000000f00 */
[----:B-1----:R-:W-:Y:S05]  /*22f0*/  CALL.REL.NOINC `($_ZN7cutlass13device_kernelIN5flash19enable_sm80_to_sm89INS1_16FlashAttnBwdSm80INS1_25CollectiveMainloopBwdSm80ILi2ELi2EN4cute5tupleIJNS5_1CILi64EEENS7_ILi128EEES8_EEENS_10bfloat16_tEfNS_4arch4Sm80ELb0ELb1ELb1ELb1ELb1ELb0ELb0ELb0ELi2ELi2ELi4ELi2ELb1EEENS1_21CollectiveEpilogueBwdISA_SB_SD_Li256ELb1ELb0ELi2EEENS1_19SingleTileSchedulerILb1ELb0ELb0ELi128EEEEEEEEEvNT_6ParamsE$_ZZN5flash25CollectiveMainloopBwdSm80ILi2ELi2EN4cute5tupleIJNS1_1CILi64EEENS3_ILi128EEES4_EEEN7cutlass10bfloat16_tEfNS7_4arch4Sm80ELb0ELb1ELb1ELb1ELb1ELb0ELb0ELb0ELi2ELi2ELi4ELi2ELb1EE3mmaINS_16FlashAttnBwdSm80ISB_NS_21CollectiveEpilogueBwdIS6_S8_SA_Li256ELb1ELb0ELi2EEENS_19SingleTileSchedulerILb1ELb0ELb0ELi128EEEE13SharedStorageENS1_6TensorINS1_11ArrayEngineIfLm32EEENS1_6LayoutINS2_IJNS2_IJNS3_ILi2EEESO_EEESO_NS3_ILi4EEEEEENS2_IJNS2_IJNS3_ILi1EEESO_EEESQ_NS3_ILi8EEEEEEEEEEEEbRKNSB_6ParamsERT0_S12_iNS2_IJiiiEEERT_ENKUliiE0_clEii) ;  /* 0x0000985000007944 */ /* 0x002fea0003c00000 */
[----:B------:R-:W-:Y:S05]  /*2300*/  BSYNC B0 ;  /* 0x0000000000007941 */ /* 0x000fea0003800000 */
.L_x_479:
        /* <DEDUP_REMOVED lines=45> */
.L_x_480:
        /* <DEDUP_REMOVED lines=123> */
.L_x_499:
        /* <DEDUP_REMOVED lines=150> */
.L_x_483:
[----:B------:R-:W-:Y:S11]  /*36f0*/  ISETP.NE.AND P0, PT, R249, c[0x0][0x2a8], PT ;  /* 0x0000aa00f9007a0c */ /* 0x000ff60003f05270 */
[----:B------:R-:W-:Y:S02]  /*3700*/  @!UPT UIADD3 URZ, URZ, URZ, URZ ;  /* 0x0000003f3f3ff290 */ /* 0x000fe4000fffe03f */
[----:B------:R-:W-:Y:S05]  /*3710*/  @P0 IMAD.HI.U32 R4, R6, c[0x0][0x2ac], RZ ;  /* 0x0000ab0006040a27 */ /* 0x000fea00078e00ff */
[----:B------:R-:W-:Y:S02]  /*3720*/  @P0 SHF.R.U32.HI R6, RZ, c[0x0][0x2b0], R4 ;  /* 0x0000ac00ff060a19 */ /* 0x000fe40000011604 */
.L_x_484:
[----:B------:R-:W-:Y:S05]  /*3730*/  BSYNC B0 ;  /* 0x0000000000007941 */ /* 0x000fea0003800000 */
.L_x_482:
        /* <DEDUP_REMOVED lines=8> */
.L_x_481:
        /* <DEDUP_REMOVED lines=16> */
.L_x_487:
[----:B------:R-:W-:Y:S11]  /*38c0*/  ISETP.NE.AND P0, PT, R249, c[0x0][0x2a8], PT ;  /* 0x0000aa00f9007a0c */ /* 0x000ff60003f05270 */
[----:B------:R-:W-:Y:S02]  /*38d0*/  @!UPT UIADD3 URZ, URZ, URZ, URZ ;  /* 0x0000003f3f3ff290 */ /* 0x000fe4000fffe03f */
[----:B------:R-:W-:Y:S05]  /*38e0*/  @P0 IMAD.HI.U32 R4, R6, c[0x0][0x2ac], RZ ;  /* 0x0000ab0006040a27 */ /* 0x000fea00078e00ff */
[----:B------:R-:W-:Y:S02]  /*38f0*/  @P0 SHF.R.U32.HI R6, RZ, c[0x0][0x2b0], R4 ;  /* 0x0000ac00ff060a19 */ /* 0x000fe40000011604 */
.L_x_488:
[----:B------:R-:W-:Y:S05]  /*3900*/  BSYNC B0 ;  /* 0x0000000000007941 */ /* 0x000fea0003800000 */
.L_x_486:
[----:B------:R-:W-:Y:S04]  /*3910*/  IMAD R5, R6, c[0x0][0x2a8], -R197 ;  /* 0x0000aa0006057a24 */ /* 0x000fe800078e0ac5 */
[----:B------:R-:W-:Y:S05]  /*3920*/  IMAD.IADD R4, R5, 0x1, -R208 ;  /* 0x0000000105047824 */ /* 0x000fea00078e0ad0 */
[----:B------:R-:W-:Y:S02]  /*3930*/  IADD3 R5, R4, c[0x0][0x2a8], RZ ;  /* 0x0000aa0004057a10 */ /* 0x000fe40007ffe0ff */
[----:B------:R-:W-:Y:S02]  /*3940*/  IMNMX R125, R125, R4, !PT ;  /* 0x000000047d7d7217 */ /* 0x000fe40007800200 */
[----:B------:R-:W-:Y:S02]  /*3950*/  IMNMX R124, R124, R5, PT ;  /* 0x000000057c7c7217 */ /* 0x000fe40003800200 */
.L_x_485:
        /* <DEDUP_REMOVED lines=16> */
.L_x_491:
[----:B------:R-:W-:Y:S11]  /*3a60*/  ISETP.NE.AND P0, PT, R249, c[0x0][0x2a8], PT ;  /* 0x0000aa00f9007a0c */ /* 0x000ff60003f05270 */
[----:B------:R-:W-:Y:S02]  /*3a70*/  @!UPT UIADD3 URZ, URZ, URZ, URZ ;  /* 0x0000003f3f3ff290 */ /* 0x000fe4000fffe03f */
[----:B------:R-:W-:Y:S05]  /*3a80*/  @P0 IMAD.HI.U32 R4, R6, c[0x0][0x2ac], RZ ;  /* 0x0000ab0006040a27 */ /* 0x000fea00078e00ff */
[----:B------:R-:W-:Y:S02]  /*3a90*/  @P0 SHF.R.U32.HI R6, RZ, c[0x0][0x2b0], R4 ;  /* 0x0000ac00ff060a19 */ /* 0x000fe40000011604 */
.L_x_492:
[----:B------:R-:W-:Y:S05]  /*3aa0*/  BSYNC B0 ;  /* 0x0000000000007941 */ /* 0x000fea0003800000 */
.L_x_490:
[----:B------:R-:W-:Y:S04]  /*3ab0*/  IMAD R5, R6, c[0x0][0x2a8], -R197 ;  /* 0x0000aa0006057a24 */ /* 0x000fe800078e0ac5 */
[----:B------:R-:W-:Y:S05]  /*3ac0*/  IMAD.IADD R4, R5, 0x1, -R208 ;  /* 0x0000000105047824 */ /* 0x000fea00078e0ad0 */
[----:B------:R-:W-:Y:S02]  /*3ad0*/  IADD3 R5, R4, c[0x0][0x2a8], RZ ;  /* 0x0000aa0004057a10 */ /* 0x000fe40007ffe0ff */
[----:B------:R-:W-:Y:S02]  /*3ae0*/  IMNMX R123, R123, R4, !PT ;  /* 0x000000047b7b7217 */ /* 0x000fe40007800200 */
[----:B------:R-:W-:Y:S02]  /*3af0*/  IMNMX R122, R122, R5, PT ;  /* 0x000000057a7a7217 */ /* 0x000fe40003800200 */
.L_x_489:
        /* <DEDUP_REMOVED lines=16> */
.L_x_495:
[----:B------:R-:W-:Y:S11]  /*3c00*/  ISETP.NE.AND P0, PT, R249, c[0x0][0x2a8], PT ;  /* 0x0000aa00f9007a0c */ /* 0x000ff60003f05270 */
[----:B------:R-:W-:Y:S02]  /*3c10*/  @!UPT UIADD3 URZ, URZ, URZ, URZ ;  /* 0x0000003f3f3ff290 */ /* 0x000fe4000fffe03f */
[----:B------:R-:W-:Y:S05]  /*3c20*/  @P0 IMAD.HI.U32 R5, R4, c[0x0][0x2ac], RZ ;  /* 0x0000ab0004050a27 */ /* 0x000fea00078e00ff */
[----:B------:R-:W-:Y:S02]  /*3c30*/  @P0 SHF.R.U32.HI R4, RZ, c[0x0][0x2b0], R5 ;  /* 0x0000ac00ff040a19 */ /* 0x000fe40000011605 */
.L_x_496:
[----:B------:R-:W-:Y:S05]  /*3c40*/  BSYNC B0 ;  /* 0x0000000000007941 */ /* 0x000fea0003800000 */
.L_x_494:
[----:B------:R-:W-:Y:S04]  /*3c50*/  IMAD R5, R4, c[0x0][0x2a8], -R197 ;  /* 0x0000aa0004057a24 */ /* 0x000fe800078e0ac5 */
[----:B------:R-:W-:Y:S05]  /*3c60*/  IMAD.IADD R4, R5, 0x1, -R208 ;  /* 0x0000000105047824 */ /* 0x000fea00078e0ad0 */
[----:B------:R-:W-:Y:S02]  /*3c70*/  IADD3 R5, R4, c[0x0][0x2a8], RZ ;  /* 0x0000aa0004057a10 */ /* 0x000fe40007ffe0ff */
[----:B------:R-:W-:Y:S02]  /*3c80*/  IMNMX R121, R121, R4, !PT ;  /* 0x0000000479797217 */ /* 0x000fe40007800200 */
[----:B------:R-:W-:Y:S02]  /*3c90*/  IMNMX R120, R120, R5, PT ;  /* 0x0000000578787217 */ /* 0x000fe40003800200 */
.L_x_493:
        /* <DEDUP_REMOVED lines=17> */
[----:B-1234-:R-:W-:Y:S05]  /*3db0*/  CALL.REL.NOINC `($_ZN7cutlass13device_kernelIN5flash19enable_sm80_to_sm89INS1_16FlashAttnBwdSm80INS1_25CollectiveMainloopBwdSm80ILi2ELi2EN4cute5tupleIJNS5_1CILi64EEENS7_ILi128EEES8_EEENS_10bfloat16_tEfNS_4arch4Sm80ELb0ELb1ELb1ELb1ELb1ELb0ELb0ELb0ELi2ELi2ELi4ELi2ELb1EEENS1_21CollectiveEpilogueBwdISA_SB_SD_Li256ELb1ELb0ELi2EEENS1_19SingleTileSchedulerILb1ELb0ELb0ELi128EEEEEEEEEvNT_6ParamsE$_ZZN5flash25CollectiveMainloopBwdSm80ILi2ELi2EN4cute5tupleIJNS1_1CILi64EEENS3_ILi128EEES4_EEEN7cutlass10bfloat16_tEfNS7_4arch4Sm80ELb0ELb1ELb1ELb1ELb1ELb0ELb0ELb0ELi2ELi2ELi4ELi2ELb1EE3mmaINS_16FlashAttnBwdSm80ISB_NS_21CollectiveEpilogueBwdIS6_S8_SA_Li256ELb1ELb0ELi2EEENS_19SingleTileSchedulerILb1ELb0ELb0ELi128EEEE13SharedStorageENS1_6TensorINS1_11ArrayEngineIfLm32EEENS1_6LayoutINS2_IJNS2_IJNS3_ILi2EEESO_EEESO_NS3_ILi4EEEEEENS2_IJNS2_IJNS3_ILi1EEESO_EEESQ_NS3_ILi8EEEEEEEEEEEEbRKNSB_6ParamsERT0_S12_iNS2_IJiiiEEERT_ENKUliiE_clEii) ;  /* 0x000093c000007944 */ /* 0x01efea0003c00000 */
[----:B------:R-:W-:Y:S05]  /*3dc0*/  BSYNC B0 ;  /* 0x0000000000007941 */ /* 0x000fea0003800000 */
.L_x_497:
        /* <DEDUP_REMOVED lines=466> */
[----:B------:R-:W-:Y:S05]  /*5af0*/  CALL.REL.NOINC `($_ZN7cutlass13device_kernelIN5flash19enable_sm80_to_sm89INS1_16FlashAttnBwdSm80INS1_25CollectiveMainloopBwdSm80ILi2ELi2EN4cute5tupleIJNS5_1CILi64EEENS7_ILi128EEES8_EEENS_10bfloat16_tEfNS_4arch4Sm80ELb0ELb1ELb1ELb1ELb1ELb0ELb0ELb0ELi2ELi2ELi4ELi2ELb1EEENS1_21CollectiveEpilogueBwdISA_SB_SD_Li256ELb1ELb0ELi2EEENS1_19SingleTileSchedulerILb1ELb0ELb0ELi128EEEEEEEEEvNT_6ParamsE$_ZZN5flash25CollectiveMainloopBwdSm80ILi2ELi2EN4cute5tupleIJNS1_1CILi64EEENS3_ILi128EEES4_EEEN7cutlass10bfloat16_tEfNS7_4arch4Sm80ELb0ELb1ELb1ELb1ELb1ELb0ELb0ELb0ELi2ELi2ELi4ELi2ELb1EE3mmaINS_16FlashAttnBwdSm80ISB_NS_21CollectiveEpilogueBwdIS6_S8_SA_Li256ELb1ELb0ELi2EEENS_19SingleTileSchedulerILb1ELb0ELb0ELi128EEEE13SharedStorageENS1_6TensorINS1_11ArrayEngineIfLm32EEENS1_6LayoutINS2_IJNS2_IJNS3_ILi2EEESO_EEESO_NS3_ILi4EEEEEENS2_IJNS2_IJNS3_ILi1EEESO_EEESQ_NS3_ILi8EEEEEEEEEEEEbRKNSB_6ParamsERT0_S12_iNS2_IJiiiEEERT_ENKUliiE0_clEii) ;  /* 0x0000605000007944 */ /* 0x000fea0003c00000 */
[----:B------:R-:W-:Y:S05]  /*5b00*/  BSYNC B0 ;  /* 0x0000000000007941 */ /* 0x000fea0003800000 */
.L_x_498:
        /* <DEDUP_REMOVED lines=168> */
.L_x_477:
        /* <DEDUP_REMOVED lines=118> */
.L_x_501:
        /* <DEDUP_REMOVED lines=53> */
.L_x_503:
[----:B------:R-:W-:Y:S05]  /*7040*/  BSYNC B0 ;  /* 0x0000000000007941 */ /* 0x000fea0003800000 */
.L_x_502:
        /* <DEDUP_REMOVED lines=16> */
.L_x_505:
[----:B------:R-:W-:Y:S05]  /*7150*/  BSYNC B0 ;  /* 0x0000000000007941 */ /* 0x000fea0003800000 */
.L_x_504:
        /* <DEDUP_REMOVED lines=16> */
.L_x_507:
[----:B------:R-:W-:Y:S05]  /*7260*/  BSYNC B0 ;  /* 0x0000000000007941 */ /* 0x000fea0003800000 */
.L_x_506:
        /* <DEDUP_REMOVED lines=16> */
.L_x_509:
[----:B------:R-:W-:Y:S05]  /*7370*/  BSYNC B0 ;  /* 0x0000000000007941 */ /* 0x000fea0003800000 */
.L_x_508:
        /* <DEDUP_REMOVED lines=19> */
.L_x_511:
[----:B------:R-:W-:Y:S05]  /*74b0*/  BSYNC B0 ;  /* 0x0000000000007941 */ /* 0x000fea0003800000 */
.L_x_510:
        /* <DEDUP_REMOVED lines=14> */
.L_x_513:
[----:B------:R-:W-:Y:S05]  /*75a0*/  BSYNC B0 ;  /* 0x0000000000007941 */ /* 0x000fea0003800000 */
.L_x_512:
        /* <DEDUP_REMOVED lines=14> */
.L_x_515:
[----:B------:R-:W-:Y:S05]  /*7690*/  BSYNC B0 ;  /* 0x0000000000007941 */ /* 0x000fea0003800000 */
.L_x_514:
        /* <DEDUP_REMOVED lines=14> */
.L_x_500:
        /* <DEDUP_REMOVED lines=18> */
.L_x_516:
        /* <DEDUP_REMOVED lines=37> */
.L_x_518:
[----:B------:R-:W-:Y:S05]  /*7af0*/  BSYNC B0 ;  /* 0x0000000000007941 */ /* 0x000fea0003800000 */
.L_x_517:
        /* <DEDUP_REMOVED lines=16> */
.L_x_520:
[----:B------:R-:W-:Y:S05]  /*7c00*/  BSYNC B0 ;  /* 0x0000000000007941 */ /* 0x000fea0003800000 */
.L_x_519:
        /* <DEDUP_REMOVED lines=16> */
.L_x_522:
[----:B------:R-:W-:Y:S05]  /*7d10*/  BSYNC B0 ;  /* 0x0000000000007941 */ /* 0x000fea0003800000 */
.L_x_521:
        /* <DEDUP_REMOVED lines=16> */
.L_x_524:
[----:B------:R-:W-:Y:S05]  /*7e20*/  BSYNC B0 ;  /* 0x0000000000007941 */ /* 0x000fea0003800000 */
.L_x_523:
        /* <DEDUP_REMOVED lines=19> */
.L_x_526:
[----:B------:R-:W-:Y:S05]  /*7f60*/  BSYNC B0 ;  /* 0x0000000000007941 */ /* 0x000fea0003800000 */
.L_x_525:
        /* <DEDUP_REMOVED lines=14> */
.L_x_528:
[----:B------:R-:W-:Y:S05]  /*8050*/  BSYNC B0 ;  /* 0x0000000000007941 */ /* 0x000fea0003800000 */
.L_x_527:
        /* <DEDUP_REMOVED lines=14> */
.L_x_530:
[----:B------:R-:W-:Y:S05]  /*8140*/  BSYNC B0 ;  /* 0x0000000000007941 */ /* 0x000fea0003800000 */
.L_x_529:
        /* <DEDUP_REMOVED lines=13> */
        .type           $_ZN7cutlass13device_kernelIN5flash19enable_sm80_to_sm89INS1_16FlashAttnBwdSm80INS1_25CollectiveMainloopBwdSm80ILi2ELi2EN4cute5tupleIJNS5_1CILi64EEENS7_ILi128EEES8_EEENS_10bfloat16_tEfNS_4arch4Sm80ELb0ELb1ELb1ELb1ELb1ELb0ELb0ELb0ELi2ELi2ELi4ELi2ELb1EEENS1_21CollectiveEpilogueBwdISA_SB_SD_Li256ELb1ELb0ELi2EEENS1_19SingleTileSchedulerILb1ELb0ELb0ELi128EEEEEEEEEvNT_6ParamsE$_ZN4cute12iter_adaptorIPKN7cutlass10bfloat16_tENS_8gmem_ptrIS4_EEEC2ES4_,@function
        .size           $_ZN7cutlass13device_kernelIN5flash19enable_sm80_to_sm89INS1_16FlashAttnBwdSm80INS1_25CollectiveMainloopBwdSm80ILi2ELi2EN4cute5tupleIJNS5_1CILi64EEENS7_ILi128EEES8_EEENS_10bfloat16_tEfNS_4arch4Sm80ELb0ELb1ELb1ELb1ELb1ELb0ELb0ELb0ELi2ELi2ELi4ELi2ELb1EEENS1_21CollectiveEpilogueBwdISA_SB_SD_Li256ELb1ELb0ELi2EEENS1_19SingleTileSchedulerILb1ELb0ELb0ELi128EEEEEEEEEvNT_6ParamsE$_ZN4cute12iter_adaptorIPKN7cutlass10bfloat16_tENS_8gmem_ptrIS4_EEEC2ES4_,($_ZN7cutlass13device_kernelIN5flash19enable_sm80_to_sm89INS1_16FlashAttnBwdSm80INS1_25CollectiveMainloopBwdSm80ILi2ELi2EN4cute5tupleIJNS5_1CILi64EEENS7_ILi128EEES8_EEENS_10bfloat16_tEfNS_4arch4Sm80ELb0ELb1ELb1ELb1ELb1ELb0ELb0ELb0ELi2ELi2ELi4ELi2ELb1EEENS1_21CollectiveEpilogueBwdISA_SB_SD_Li256ELb1ELb0ELi2EEENS1_19SingleTileSchedulerILb1ELb0ELb0ELi128EEEEEEEEEvNT_6ParamsE$_ZN4cute12iter_adaptorIPKN7cutlass9uint128_tENS_8gmem_ptrIS4_EEEC2ES4_ - $_ZN7cutlass13device_kernelIN5flash19enable_sm80_to_sm89INS1_16FlashAttnBwdSm80INS1_25CollectiveMainloopBwdSm80ILi2ELi2EN4cute5tupleIJNS5_1CILi64EEENS7_ILi128EEES8_EEENS_10bfloat16_tEfNS_4arch4Sm80ELb0ELb1ELb1ELb1ELb1ELb0ELb0ELb0ELi2ELi2ELi4ELi2ELb1EEENS1_21CollectiveEpilogueBwdISA_SB_SD_Li256ELb1ELb0ELi2EEENS1_19SingleTileSchedulerILb1ELb0ELb0ELi128EEEEEEEEEvNT_6ParamsE$_ZN4cute12iter_adaptorIPKN7cutlass10bfloat16_tENS_8gmem_ptrIS4_EEEC2ES4_)
$_ZN7cutlass13device_kernelIN5flash19enable_sm80_to_sm89INS1_16FlashAttnBwdSm80INS1_25CollectiveMainloopBwdSm80ILi2ELi2EN4cute5tupleIJNS5_1CILi64EEENS7_ILi128EEES8_EEENS_10bfloat16_tEfNS_4arch4Sm80ELb0ELb1ELb1ELb1ELb1ELb0ELb0ELb0ELi2ELi2ELi4ELi2ELb1EEENS1_21CollectiveEpilogueBwdISA_SB_SD_Li256ELb1ELb0ELi2EEENS1_19SingleTileSchedulerILb1ELb0ELb0ELi128EEEEEEEEEvNT_6ParamsE$_ZN4cute12iter_adaptorIPKN7cutlass10bfloat16_tENS_8gmem_ptrIS4_EEEC2ES4_:
[----:B------:R-:W-:Y:S01]  /*8220*/  IADD3 R11, R4, -c[0x0][0x20], RZ ;  /* 0x80000800040b7a10 */ /* 0x000fe20007ffe0ff */
[----:B------:R-:W-:Y:S01]  /*8230*/  IMAD.MOV.U32 R28, RZ, RZ, R10 ;  /* 0x000000ffff1c7224 */ /* 0x000fe200078e000a */
[----:B------:R-:W-:Y:S01]  /*8240*/  MOV R30, R18 ;  /* 0x00000012001e7202 */ /* 0x000fe20000000f00 */
[----:B------:R-:W-:Y:S01]  /*8250*/  IMAD.MOV.U32 R29, RZ, RZ, R15 ;  /* 0x000000ffff1d7224 */ /* 0x000fe200078e000f */
[----:B------:R-:W-:-:S04]  /*8260*/  MOV R31, 0x0 ;  /* 0x00000000001f7802 */ /* 0x000fc80000000f00 */
[----:B------:R1:W-:Y:S01]  /*8270*/  STL.64 [R11], R28 ;  /* 0x0000001c0b007387 */ /* 0x0003e20000100a00 */
[----:B------:R-:W-:Y:S05]  /*8280*/  RET.REL.NODEC R30 `(_ZN7cutlass13device_kernelIN5flash19enable_sm80_to_sm89INS1_16FlashAttnBwdSm80INS1_25CollectiveMainloopBwdSm80ILi2ELi2EN4cute5tupleIJNS5_1CILi64EEENS7_ILi128EEES8_EEENS_10bfloat16_tEfNS_4arch4Sm80ELb0ELb1ELb1ELb1ELb1ELb0ELb0ELb0ELi2ELi2ELi4ELi2ELb1EEENS1_21CollectiveEpilogueBwdISA_SB_SD_Li256ELb1ELb0ELi2EEENS1_19SingleTileSchedulerILb1ELb0ELb0ELi128EEEEEEEEEvNT_6ParamsE) ;  /* 0xffff7d701e007950 */ /* 0x000fea0003c3ffff */
        .type           $_ZN7cutlass13device_kernelIN5flash19enable_sm80_to_sm89INS1_16FlashAttnBwdSm80INS1_25CollectiveMainloopBwdSm80ILi2ELi2EN4cute5tupleIJNS5_1CILi64EEENS7_ILi128EEES8_EEENS_10bfloat16_tEfNS_4arch4Sm80ELb0ELb1ELb1ELb1ELb1ELb0ELb0ELb0ELi2ELi2ELi4ELi2ELb1EEENS1_21CollectiveEpilogueBwdISA_SB_SD_Li256ELb1ELb0ELi2EEENS1_19SingleTileSchedulerILb1ELb0ELb0ELi128EEEEEEEEEvNT_6ParamsE$_ZN4cute12iter_adaptorIPKN7cutlass9uint128_tENS_8gmem_ptrIS4_EEEC2ES4_,@function
        .size           $_ZN7cutlass13device_kernelIN5flash19enable_sm80_to_sm89INS1_16FlashAttnBwdSm80INS1_25CollectiveMainloopBwdSm80ILi2ELi2EN4cute5tupleIJNS5_1CILi64EEENS7_ILi128EEES8_EEENS_10bfloat16_tEfNS_4arch4Sm80ELb0ELb1ELb1ELb1ELb1ELb0ELb0ELb0ELi2ELi2ELi4ELi2ELb1EEENS1_21CollectiveEpilogueBwdISA_SB_SD_Li256ELb1ELb0ELi2EEENS1_19SingleTileSchedulerILb1ELb0ELb0ELi128EEEEEEEEEvNT_6ParamsE$_ZN4cute12iter_adaptorIPKN7cutlass9uint128_tENS_8gmem_ptrIS4_EEEC2ES4_,($_ZN7cutlass13device_kernelIN5flash19enable_sm80_to_sm89INS1_16FlashAttnBwdSm80INS1_25CollectiveMainloopBwdSm80ILi2ELi2EN4cute5tupleIJNS5_1CILi64EEENS7_ILi128EEES8_EEENS_10bfloat16_tEfNS_4arch4Sm80ELb0ELb1ELb1ELb1ELb1ELb0ELb0ELb0ELi2ELi2ELi4ELi2ELb1EEENS1_21CollectiveEpilogueBwdISA_SB_SD_Li256ELb1ELb0ELi2EEENS1_19SingleTileSchedulerILb1ELb0ELb0ELi128EEEEEEEEEvNT_6ParamsE$_ZN4cute12iter_adaptorIPKfNS_8gmem_ptrIS2_EEEC2ES2_ - $_ZN7cutlass13device_kernelIN5flash19enable_sm80_to_sm89INS1_16FlashAttnBwdSm80INS1_25CollectiveMainloopBwdSm80ILi2ELi2EN4cute5tupleIJNS5_1CILi64EEENS7_ILi128EEES8_EEENS_10bfloat16_tEfNS_4arch4Sm80ELb0ELb1ELb1ELb1ELb1ELb0ELb0ELb0ELi2ELi2ELi4ELi2ELb1EEENS1_21CollectiveEpilogueBwdISA_SB_SD_Li256ELb1ELb0ELi2EEENS1_19SingleTileSchedulerILb1ELb0ELb0ELi128EEEEEEEEEvNT_6ParamsE$_ZN4cute12iter_adaptorIPKN7cutlass9uint128_tENS_8gmem_ptrIS4_EEEC2ES4_)
$_ZN7cutlass13device_kernelIN5flash19enable_sm80_to_sm89INS1_16FlashAttnBwdSm80INS1_25CollectiveMainloopBwdSm80ILi2ELi2EN4cute5tupleIJNS5_1CILi64EEENS7_ILi128EEES8_EEENS_10bfloat16_tEfNS_4arch4Sm80ELb0ELb1ELb1ELb1ELb1ELb0ELb0ELb0ELi2ELi2ELi4ELi2ELb1EEENS1_21CollectiveEpilogueBwdISA_SB_SD_Li256ELb1ELb0ELi2EEENS1_19SingleTileSchedulerILb1ELb0ELb0ELi128EEEEEEEEEvNT_6ParamsE$_ZN4cute12iter_adaptorIPKN7cutlass9uint128_tENS_8gmem_ptrIS4_EEEC2ES4_:
[----:B------:R-:W-:Y:S01]  /*8290*/  IADD3 R10, R4, -c[0x0][0x20], RZ ;  /* 0x80000800040a7a10 */ /* 0x000fe20007ffe0ff */
[----:B------:R-:W-:Y:S01]  /*82a0*/  IMAD.MOV.U32 R28, RZ, RZ, R18 ;  /* 0x000000ffff1c7224 */ /* 0x000fe200078e0012 */
[----:B------:R-:W-:-:S03]  /*82b0*/  MOV R29, 0x0 ;  /* 0x00000000001d7802 */ /* 0x000fc60000000f00 */
[----:B------:R1:W-:Y:S01]  /*82c0*/  STL.64 [R10], R6 ;  /* 0x000000060a007387 */ /* 0x0003e20000100a00 */
[----:B------:R-:W-:Y:S05]  /*82d0*/  RET.REL.NODEC R28 `(_ZN7cutlass13device_kernelIN5flash19enable_sm80_to_sm89INS1_16FlashAttnBwdSm80INS1_25CollectiveMainloopBwdSm80ILi2ELi2EN4cute5tupleIJNS5_1CILi64EEENS7_ILi128EEES8_EEENS_10bfloat16_tEfNS_4arch4Sm80ELb0ELb1ELb1ELb1ELb1ELb0ELb0ELb0ELi2ELi2ELi4ELi2ELb1EEENS1_21CollectiveEpilogueBwdISA_SB_SD_Li256ELb1ELb0ELi2EEENS1_19SingleTileSchedulerILb1ELb0ELb0ELi128EEEEEEEEEvNT_6ParamsE) ;  /* 0xffff7d201c007950 */ /* 0x000fea0003c3ffff */
        .type           $_ZN7cutlass13device_kernelIN5flash19enable_sm80_to_sm89INS1_16FlashAttnBwdSm80INS1_25CollectiveMainloopBwdSm80ILi2ELi2EN4cute5tupleIJNS5_1CILi64EEENS7_ILi128EEES8_EEENS_10bfloat16_tEfNS_4arch4Sm80ELb0ELb1ELb1ELb1ELb1ELb0ELb0ELb0ELi2ELi2ELi4ELi2ELb1EEENS1_21CollectiveEpilogueBwdISA_SB_SD_Li256ELb1ELb0ELi2EEENS1_19SingleTileSchedulerILb1ELb0ELb0ELi128EEEEEEEEEvNT_6ParamsE$_ZN4cute12iter_adaptorIPKfNS_8gmem_ptrIS2_EEEC2ES2_,@function
        .size           $_ZN7cutlass13device_kernelIN5flash19enable_sm80_to_sm89INS1_16FlashAttnBwdSm80INS1_25CollectiveMainloopBwdSm80ILi2ELi2EN4cute5tupleIJNS5_1CILi64EEENS7_ILi128EEES8_EEENS_10bfloat16_tEfNS_4arch4Sm80ELb0ELb1ELb1ELb1ELb1ELb0ELb0ELb0ELi2ELi2ELi4ELi2ELb1EEENS1_21CollectiveEpilogueBwdISA_SB_SD_Li256ELb1ELb0ELi2EEENS1_19SingleTileSchedulerILb1ELb0ELb0ELi128EEEEEEEEEvNT_6ParamsE$_ZN4cute12iter_adaptorIPKfNS_8gmem_ptrIS2_EEEC2ES2_,($_ZN7cutlass13device_kernelIN5flash19enable_sm80_to_sm89INS1_16FlashAttnBwdSm80INS1_25CollectiveMainloopBwdSm80ILi2ELi2EN4cute5tupleIJNS5_1CILi64EEENS7_ILi128EEES8_EEENS_10bfloat16_tEfNS_4arch4Sm80ELb0ELb1ELb1ELb1ELb1ELb0ELb0ELb0ELi2ELi2ELi4ELi2ELb1EEENS1_21CollectiveEpilogueBwdISA_SB_SD_Li256ELb1ELb0ELi2EEENS1_19SingleTileSchedulerILb1ELb0ELb0ELi128EEEEEEEEEvNT_6ParamsE$_ZN4cute12iter_adaptorIPN7cutlass10bfloat16_tENS_8smem_ptrIS3_EEEC2ES3_ - $_ZN7cutlass13device_kernelIN5flash19enable_sm80_to_sm89INS1_16FlashAttnBwdSm80INS1_25CollectiveMainloopBwdSm80ILi2ELi2EN4cute5tupleIJNS5_1CILi64EEENS7_ILi128EEES8_EEENS_10bfloat16_tEfNS_4arch4Sm80ELb0ELb1ELb1ELb1ELb1ELb0ELb0ELb0ELi2ELi2ELi4ELi2ELb1EEENS1_21CollectiveEpilogueBwdISA_SB_SD_Li256ELb1ELb0ELi2EEENS1_19SingleTileSchedulerILb1ELb0ELb0ELi128EEEEEEEEEvNT_6ParamsE$_ZN4cute12iter_adaptorIPKfNS_8gmem_ptrIS2_EEEC2ES2_)
$_ZN7cutlass13device_kernelIN5flash19enable_sm80_to_sm89INS1_16FlashAttnBwdSm80INS1_25CollectiveMainloopBwdSm80ILi2ELi2EN4cute5tupleIJNS5_1CILi64EEENS7_ILi128EEES8_EEENS_10bfloat16_tEfNS_4arch4Sm80ELb0ELb1ELb1ELb1ELb1ELb0ELb0ELb0ELi2ELi2ELi4ELi2ELb1EEENS1_21CollectiveEpilogueBwdISA_SB_SD_Li256ELb1ELb0ELi2EEENS1_19SingleTileSchedulerILb1ELb0ELb0ELi128EEEEEEEEEvNT_6ParamsE$_ZN4cute12iter_adaptorIPKfNS_8gmem_ptrIS2_EEEC2ES2_:
[----:B------:R-:W-:Y:S02]  /*82e0*/  IADD3 R6, R6, -c[0x0][0x20], RZ ;  /* 0x8000080006067a10 */ /* 0x000fe40007ffe0ff */
[----:B------:R-:W-:-:S03]  /*82f0*/  MOV R19, 0x0 ;  /* 0x0000000000137802 */ /* 0x000fc60000000f00 */
[----:B------:R1:W-:Y:S01]  /*8300*/  STL.64 [R6], R10 ;  /* 0x0000000a06007387 */ /* 0x0003e20000100a00 */
[----:B------:R-:W-:Y:S05]  /*8310*/  RET.REL.NODEC R18 `(_ZN7cutlass13device_kernelIN5flash19enable_sm80_to_sm89INS1_16FlashAttnBwdSm80INS1_25CollectiveMainloopBwdSm80ILi2ELi2EN4cute5tupleIJNS5_1CILi64EEENS7_ILi128EEES8_EEENS_10bfloat16_tEfNS_4arch4Sm80ELb0ELb1ELb1ELb1ELb1ELb0ELb0ELb0ELi2ELi2ELi4ELi2ELb1EEENS1_21CollectiveEpilogueBwdISA_SB_SD_Li256ELb1ELb0ELi2EEENS1_19SingleTileSchedulerILb1ELb0ELb0ELi128EEEEEEEEEvNT_6ParamsE) ;  /* 0xffff7ce012007950 */ /* 0x000fea0003c3ffff */
        .type           $_ZN7cutlass13device_kernelIN5flash19enable_sm80_to_sm89INS1_16FlashAttnBwdSm80INS1_25CollectiveMainloopBwdSm80ILi2ELi2EN4cute5tupleIJNS5_1CILi64EEENS7_ILi128EEES8_EEENS_10bfloat16_tEfNS_4arch4Sm80ELb0ELb1ELb1ELb1ELb1ELb0ELb0ELb0ELi2ELi2ELi4ELi2ELb1EEENS1_21CollectiveEpilogueBwdISA_SB_SD_Li256ELb1ELb0ELi2EEENS1_19SingleTileSchedulerILb1ELb0ELb0ELi128EEEEEEEEEvNT_6ParamsE$_ZN4cute12iter_adaptorIPN7cutlass10bfloat16_tENS_8smem_ptrIS3_EEEC2ES3_,@function
        .size           $_ZN7cutlass13device_kernelIN5flash19enable_sm80_to_sm89INS1_16FlashAttnBwdSm80INS1_25CollectiveMainloopBwdSm80ILi2ELi2EN4cute5tupleIJNS5_1CILi64EEENS7_ILi128EEES8_EEENS_10bfloat16_tEfNS_4arch4Sm80ELb0ELb1ELb1ELb1ELb1ELb0ELb0ELb0ELi2ELi2ELi4ELi2ELb1EEENS1_21CollectiveEpilogueBwdISA_SB_SD_Li256ELb1ELb0ELi2EEENS1_19SingleTileSchedulerILb1ELb0ELb0ELi128EEEEEEEEEvNT_6ParamsE$_ZN4cute12iter_adaptorIPN7cutlass10bfloat16_tENS_8smem_ptrIS3_EEEC2ES3_,($_ZN7cutlass13device_kernelIN5flash19enable_sm80_to_sm89INS1_16FlashAttnBwdSm80INS1_25CollectiveMainloopBwdSm80ILi2ELi2EN4cute5tupleIJNS5_1CILi64EEENS7_ILi128EEES8_EEENS_10bfloat16_tEfNS_4arch4Sm80ELb0ELb1ELb1ELb1ELb1ELb0ELb0ELb0ELi2ELi2ELi4ELi2ELb1EEENS1_21CollectiveEpilogueBwdISA_SB_SD_Li256ELb1ELb0ELi2EEENS1_19SingleTileSchedulerILb1ELb0ELb0ELi128EEEEEEEEEvNT_6ParamsE$_ZN4cute12iter_adaptorIPN7cutlass9uint128_tENS_8smem_ptrIS3_EEEC2ES3_ - $_ZN7cutlass13device_kernelIN5flash19enable_sm80_to_sm89INS1_16FlashAttnBwdSm80INS1_25CollectiveMainloopBwdSm80ILi2ELi2EN4cute5tupleIJNS5_1CILi64EEENS7_ILi128EEES8_EEENS_10bfloat16_tEfNS_4arch4Sm80ELb0ELb1ELb1ELb1ELb1ELb0ELb0ELb0ELi2ELi2ELi4ELi2ELb1EEENS1_21CollectiveEpilogueBwdISA_SB_SD_Li256ELb1ELb0ELi2EEENS1_19SingleTileSchedulerILb1ELb0ELb0ELi128EEEEEEEEEvNT_6ParamsE$_ZN4cute12iter_adaptorIPN7cutlass10bfloat16_tENS_8smem_ptrIS3_EEEC2ES3_)
$_ZN7cutlass13device_kernelIN5flash19enable_sm80_to_sm89INS1_16FlashAttnBwdSm80INS1_25CollectiveMainloopBwdSm80ILi2ELi2EN4cute5tupleIJNS5_1CILi64EEENS7_ILi128EEES8_EEENS_10bfloat16_tEfNS_4arch4Sm80ELb0ELb1ELb1ELb1ELb1ELb0ELb0ELb0ELi2ELi2ELi4ELi2ELb1EEENS1_21CollectiveEpilogueBwdISA_SB_SD_Li256ELb1ELb0ELi2EEENS1_19SingleTileSchedulerILb1ELb0ELb0ELi128EEEEEEEEEvNT_6ParamsE$_ZN4cute12iter_adaptorIPN7cutlass10bfloat16_tENS_8smem_ptrIS3_EEEC2ES3_:
[----:B------:R-:W-:Y:S01]  /*8320*/  IADD3 R6, R4, -c[0x0][0x20], RZ ;  /* 0x8000080004067a10 */ /* 0x000fe20007ffe0ff */
[----:B------:R-:W-:Y:S01]  /*8330*/  IMAD.MOV.U32 R28, RZ, RZ, R18 ;  /* 0x000000ffff1c7224 */ /* 0x000fe200078e0012 */
[----:B------:R-:W-:-:S03]  /*8340*/  MOV R29, 0x0 ;  /* 0x00000000001d7802 */ /* 0x000fc60000000f00 */
[----:B------:R1:W-:Y:S01]  /*8350*/  STL.64 [R6], R8 ;  /* 0x0000000806007387 */ /* 0x0003e20000100a00 */
[----:B------:R-:W-:Y:S05]  /*8360*/  RET.REL.NODEC R28 `(_ZN7cutlass13device_kernelIN5flash19enable_sm80_to_sm89INS1_16FlashAttnBwdSm80INS1_25CollectiveMainloopBwdSm80ILi2ELi2EN4cute5tupleIJNS5_1CILi64EEENS7_ILi128EEES8_EEENS_10bfloat16_tEfNS_4arch4Sm80ELb0ELb1ELb1ELb1ELb1ELb0ELb0ELb0ELi2ELi2ELi4ELi2ELb1EEENS1_21CollectiveEpilogueBwdISA_SB_SD_Li256ELb1ELb0ELi2EEENS1_19SingleTileSchedulerILb1ELb0ELb0ELi128EEEEEEEEEvNT_6ParamsE) ;  /* 0xffff7c901c007950 */ /* 0x000fea0003c3ffff */
        .type           $_ZN7cutlass13device_kernelIN5flash19enable_sm80_to_sm89INS1_16FlashAttnBwdSm80INS1_25CollectiveMainloopBwdSm80ILi2ELi2EN4cute5tupleIJNS5_1CILi64EEENS7_ILi128EEES8_EEENS_10bfloat16_tEfNS_4arch4Sm80ELb0ELb1ELb1ELb1ELb1ELb0ELb0ELb0ELi2ELi2ELi4ELi2ELb1EEENS1_21CollectiveEpilogueBwdISA_SB_SD_Li256ELb1ELb0ELi2EEENS1_19SingleTileSchedulerILb1ELb0ELb0ELi128EEEEEEEEEvNT_6ParamsE$_ZN4cute12iter_adaptorIPN7cutlass9uint128_tENS_8smem_ptrIS3_EEEC2ES3_,@function
        .size           $_ZN7cutlass13device_kernelIN5flash19enable_sm80_to_sm89INS1_16FlashAttnBwdSm80INS1_25CollectiveMainloopBwdSm80ILi2ELi2EN4cute5tupleIJNS5_1CILi64EEENS7_ILi128EEES8_EEENS_10bfloat16_tEfNS_4arch4Sm80ELb0ELb1ELb1ELb1ELb1ELb0ELb0ELb0ELi2ELi2ELi4ELi2ELb1EEENS1_21CollectiveEpilogueBwdISA_SB_SD_Li256ELb1ELb0ELi2EEENS1_19SingleTileSchedulerILb1ELb0ELb0ELi128EEEEEEEEEvNT_6ParamsE$_ZN4cute12iter_adaptorIPN7cutlass9uint128_tENS_8smem_ptrIS3_EEEC2ES3_,($_ZN7cutlass13device_kernelIN5flash19enable_sm80_to_sm89INS1_16FlashAttnBwdSm80INS1_25CollectiveMainloopBwdSm80ILi2ELi2EN4cute5tupleIJNS5_1CILi64EEENS7_ILi128EEES8_EEENS_10bfloat16_tEfNS_4arch4Sm80ELb0ELb1ELb1ELb1ELb1ELb0ELb0ELb0ELi2ELi2ELi4ELi2ELb1EEENS1_21CollectiveEpilogueBwdISA_SB_SD_Li256ELb1ELb0ELi2EEENS1_19SingleTileSchedulerILb1ELb0ELb0ELi128EEEEEEEEEvNT_6ParamsE$_ZN4cute12iter_adaptorIPfNS_8smem_ptrIS1_EEEC2ES1_ - $_ZN7cutlass13device_kernelIN5flash19enable_sm80_to_sm89INS1_16FlashAttnBwdSm80INS1_25CollectiveMainloopBwdSm80ILi2ELi2EN4cute5tupleIJNS5_1CILi64EEENS7_ILi128EEES8_EEENS_10bfloat16_tEfNS_4arch4Sm80ELb0ELb1ELb1ELb1ELb1ELb0ELb0ELb0ELi2ELi2ELi4ELi2ELb1EEENS1_21CollectiveEpilogueBwdISA_SB_SD_Li256ELb1ELb0ELi2EEENS1_19SingleTileSchedulerILb1ELb0ELb0ELi128EEEEEEEEEvNT_6ParamsE$_ZN4cute12iter_adaptorIPN7cutlass9uint128_tENS_8smem_ptrIS3_EEEC2ES3_)
$_ZN7cutlass13device_kernelIN5flash19enable_sm80_to_sm89INS1_16FlashAttnBwdSm80INS1_25CollectiveMainloopBwdSm80ILi2ELi2EN4cute5tupleIJNS5_1CILi64EEENS7_ILi128EEES8_EEENS_10bfloat16_tEfNS_4arch4Sm80ELb0ELb1ELb1ELb1ELb1ELb0ELb0ELb0ELi2ELi2ELi4ELi2ELb1EEENS1_21CollectiveEpilogueBwdISA_SB_SD_Li256ELb1ELb0ELi2EEENS1_19SingleTileSchedulerILb1ELb0ELb0ELi128EEEEEEEEEvNT_6ParamsE$_ZN4cute12iter_adaptorIPN7cutlass9uint128_tENS_8smem_ptrIS3_EEEC2ES3_:
[----:B------:R-:W-:Y:S01]  /*8370*/  IADD3 R8, R4, -c[0x0][0x20], RZ ;  /* 0x8000080004087a10 */ /* 0x000fe20007ffe0ff */
[----:B------:R-:W-:Y:S01]  /*8380*/  IMAD.MOV.U32 R28, RZ, RZ, R16 ;  /* 0x000000ffff1c7224 */ /* 0x000fe200078e0010 */
[----:B------:R-:W-:-:S03]  /*8390*/  MOV R29, 0x0 ;  /* 0x00000000001d7802 */ /* 0x000fc60000000f00 */
[----:B------:R1:W-:Y:S01]  /*83a0*/  STL.64 [R8], R6 ;  /* 0x0000000608007387 */ /* 0x0003e20000100a00 */
[----:B------:R-:W-:Y:S05]  /*83b0*/  RET.REL.NODEC R28 `(_ZN7cutlass13device_kernelIN5flash19enable_sm80_to_sm89INS1_16FlashAttnBwdSm80INS1_25CollectiveMainloopBwdSm80ILi2ELi2EN4cute5tupleIJNS5_1CILi64EEENS7_ILi128EEES8_EEENS_10bfloat16_tEfNS_4arch4Sm80ELb0ELb1ELb1ELb1ELb1ELb0ELb0ELb0ELi2ELi2ELi4ELi2ELb1EEENS1_21CollectiveEpilogueBwdISA_SB_SD_Li256ELb1ELb0ELi2EEENS1_19SingleTileSchedulerILb1ELb0ELb0ELi128EEEEEEEEEvNT_6ParamsE) ;  /* 0xffff7c401c007950 */ /* 0x000fea0003c3ffff */
        .type           $_ZN7cutlass13device_kernelIN5flash19enable_sm80_to_sm89INS1_16FlashAttnBwdSm80INS1_25CollectiveMainloopBwdSm80ILi2ELi2EN4cute5tupleIJNS5_1CILi64EEENS7_ILi128EEES8_EEENS_10bfloat16_tEfNS_4arch4Sm80ELb0ELb1ELb1ELb1ELb1ELb0ELb0ELb0ELi2ELi2ELi4ELi2ELb1EEENS1_21CollectiveEpilogueBwdISA_SB_SD_Li256ELb1ELb0ELi2EEENS1_19SingleTileSchedulerILb1ELb0ELb0ELi128EEEEEEEEEvNT_6ParamsE$_ZN4cute12iter_adaptorIPfNS_8smem_ptrIS1_EEEC2ES1_,@function
        .size           $_ZN7cutlass13device_kernelIN5flash19enable_sm80_to_sm89INS1_16FlashAttnBwdSm80INS1_25CollectiveMainloopBwdSm80ILi2ELi2EN4cute5tupleIJNS5_1CILi64EEENS7_ILi128EEES8_EEENS_10bfloat16_tEfNS_4arch4Sm80ELb0ELb1ELb1ELb1ELb1ELb0ELb0ELb0ELi2ELi2ELi4ELi2ELb1EEENS1_21CollectiveEpilogueBwdISA_SB_SD_Li256ELb1ELb0ELi2EEENS1_19SingleTileSchedulerILb1ELb0ELb0ELi128EEEEEEEEEvNT_6ParamsE$_ZN4cute12iter_adaptorIPfNS_8smem_ptrIS1_EEEC2ES1_,($_ZN7cutlass13device_kernelIN5flash19enable_sm80_to_sm89INS1_16FlashAttnBwdSm80INS1_25CollectiveMainloopBwdSm80ILi2ELi2EN4cute5tupleIJNS5_1CILi64EEENS7_ILi128EEES8_EEENS_10bfloat16_tEfNS_4arch4Sm80ELb0ELb1ELb1ELb1ELb1ELb0ELb0ELb0ELi2ELi2ELi4ELi2ELb1EEENS1_21CollectiveEpilogueBwdISA_SB_SD_Li256ELb1ELb0ELi2EEENS1_19SingleTileSchedulerILb1ELb0ELb0ELi128EEEEEEEEEvNT_6ParamsE$_ZN4cute3eso3ESOILb0ELb0EJNS_15ArithmeticTupleIJiiEEEiiiEEC2ERKS3_RKiS8_S8_ - $_ZN7cutlass13device_kernelIN5flash19enable_sm80_to_sm89INS1_16FlashAttnBwdSm80INS1_25CollectiveMainloopBwdSm80ILi2ELi2EN4cute5tupleIJNS5_1CILi64EEENS7_ILi128EEES8_EEENS_10bfloat16_tEfNS_4arch4Sm80ELb0ELb1ELb1ELb1ELb1ELb0ELb0ELb0ELi2ELi2ELi4ELi2ELb1EEENS1_21CollectiveEpilogueBwdISA_SB_SD_Li256ELb1ELb0ELi2EEENS1_19SingleTileSchedulerILb1ELb0ELb0ELi128EEEEEEEEEvNT_6ParamsE$_ZN4cute12iter_adaptorIPfNS_8smem_ptrIS1_EEEC2ES1_)
$_ZN7cutlass13device_kernelIN5flash19enable_sm80_to_sm89INS1_16FlashAttnBwdSm80INS1_25CollectiveMainloopBwdSm80ILi2ELi2EN4cute5tupleIJNS5_1CILi64EEENS7_ILi128EEES8_EEENS_10bfloat16_tEfNS_4arch4Sm80ELb0ELb1ELb1ELb1ELb1ELb0ELb0ELb0ELi2ELi2ELi4ELi2ELb1EEENS1_21CollectiveEpilogueBwdISA_SB_SD_Li256ELb1ELb0ELi2EEENS1_19SingleTileSchedulerILb1ELb0ELb0ELi128EEEEEEEEEvNT_6ParamsE$_ZN4cute12iter_adaptorIPfNS_8smem_ptrIS1_EEEC2ES1_:
[----:B------:R-:W-:Y:S02]  /*83c0*/  IADD3 R6, R6, -c[0x0][0x20], RZ ;  /* 0x8000080006067a10 */ /* 0x000fe40007ffe0ff */
[----:B------:R-:W-:-:S03]  /*83d0*/  MOV R19, 0x0 ;  /* 0x0000000000137802 */ /* 0x000fc60000000f00 */
[----:B------:R1:W-:Y:S01]  /*83e0*/  STL.64 [R6], R8 ;  /* 0x0000000806007387 */ /* 0x0003e20000100a00 */
[----:B------:R-:W-:Y:S05]  /*83f0*/  RET.REL.NODEC R18 `(_ZN7cutlass13device_kernelIN5flash19enable_sm80_to_sm89INS1_16FlashAttnBwdSm80INS1_25CollectiveMainloopBwdSm80ILi2ELi2EN4cute5tupleIJNS5_1CILi64EEENS7_ILi128EEES8_EEENS_10bfloat16_tEfNS_4arch4Sm80ELb0ELb1ELb1ELb1ELb1ELb0ELb0ELb0ELi2ELi2ELi4ELi2ELb1EEENS1_21CollectiveEpilogueBwdISA_SB_SD_Li256ELb1ELb0ELi2EEENS1_19SingleTileSchedulerILb1ELb0ELb0ELi128EEEEEEEEEvNT_6ParamsE) ;  /* 0xffff7c0012007950 */ /* 0x000fea0003c3ffff */
        .type           $_ZN7cutlass13device_kernelIN5flash19enable_sm80_to_sm89INS1_16FlashAttnBwdSm80INS1_25CollectiveMainloopBwdSm80ILi2ELi2EN4cute5tupleIJNS5_1CILi64EEENS7_ILi128EEES8_EEENS_10bfloat16_tEfNS_4arch4Sm80ELb0ELb1ELb1ELb1ELb1ELb0ELb0ELb0ELi2ELi2ELi4ELi2ELb1EEENS1_21CollectiveEpilogueBwdISA_SB_SD_Li256ELb1ELb0ELi2EEENS1_19SingleTileSchedulerILb1ELb0ELb0ELi128EEEEEEEEEvNT_6ParamsE$_ZN4cute3eso3ESOILb0ELb0EJNS_15ArithmeticTupleIJiiEEEiiiEEC2ERKS3_RKiS8_S8_,@function
        .size           $_ZN7cutlass13device_kernelIN5flash19enable_sm80_to_sm89INS1_16FlashAttnBwdSm80INS1_25CollectiveMainloopBwdSm80ILi2ELi2EN4cute5tupleIJNS5_1CILi64EEENS7_ILi128EEES8_EEENS_10bfloat16_tEfNS_4arch4Sm80ELb0ELb1ELb1ELb1ELb1ELb0ELb0ELb0ELi2ELi2ELi4ELi2ELb1EEENS1_21CollectiveEpilogueBwdISA_SB_SD_Li256ELb1ELb0ELi2EEENS1_19SingleTileSchedulerILb1ELb0ELb0ELi128EEEEEEEEEvNT_6ParamsE$_ZN4cute3eso3ESOILb0ELb0EJNS_15ArithmeticTupleIJiiEEEiiiEEC2ERKS3_RKiS8_S8_,($_ZN7cutlass13device_kernelIN5flash19enable_sm80_to_sm89INS1_16FlashAttnBwdSm80INS1_25CollectiveMainloopBwdSm80ILi2ELi2EN4cute5tupleIJNS5_1CILi64EEENS7_ILi128EEES8_EEENS_10bfloat16_tEfNS_4arch4Sm80ELb0ELb1ELb1ELb1ELb1ELb0ELb0ELb0ELi2ELi2ELi4ELi2ELb1EEENS1_21CollectiveEpilogueBwdISA_SB_SD_Li256ELb1ELb0ELi2EEENS1_19SingleTileSchedulerILb1ELb0ELb0ELi128EEEEEEEEEvNT_6ParamsE$_ZN4cute3eso3ESOILb0ELb0EJNS_5tupleIJiiEEEiiiEEC2ERKS3_RKiS8_S8_ - $_ZN7cutlass13device_kernelIN5flash19enable_sm80_to_sm89INS1_16FlashAttnBwdSm80INS1_25CollectiveMainloopBwdSm80ILi2ELi2EN4cute5tupleIJNS5_1CILi64EEENS7_ILi128EEES8_EEENS_10bfloat16_tEfNS_4arch4Sm80ELb0ELb1ELb1ELb1ELb1ELb0ELb0ELb0ELi2ELi2ELi4ELi2ELb1EEENS1_21CollectiveEpilogueBwdISA_SB_SD_Li256ELb1ELb0ELi2EEENS1_19SingleTileSchedulerILb1ELb0ELb0ELi128EEEEEEEEEvNT_6ParamsE$_ZN4cute3eso3ESOILb0ELb0EJNS_15ArithmeticTupleIJiiEEEiiiEEC2ERKS3_RKiS8_S8_)
$_ZN7cutlass13device_kernelIN5flash19enable_sm80_to_sm89INS1_16FlashAttnBwdSm80INS1_25CollectiveMainloopBwdSm80ILi2ELi2EN4cute5tupleIJNS5_1CILi64EEENS7_ILi128EEES8_EEENS_10bfloat16_tEfNS_4arch4Sm80ELb0ELb1ELb1ELb1ELb1ELb0ELb0ELb0ELi2ELi2ELi4ELi2ELb1EEENS1_21CollectiveEpilogueBwdISA_SB_SD_Li256ELb1ELb0ELi2EEENS1_19SingleTileSchedulerILb1ELb0ELb0ELi128EEEEEEEEEvNT_6ParamsE$_ZN4cute3eso3ESOILb0ELb0EJNS_15ArithmeticTupleIJiiEEEiiiEEC2ERKS3_RKiS8_S8_:
        /* <DEDUP_REMOVED lines=14> */
[----:B------:R-:W-:Y:S05]  /*84e0*/  RET.REL.NODEC R82 `(_ZN7cutlass13device_kernelIN5flash19enable_sm80_to_sm89INS1_16FlashAttnBwdSm80INS1_25CollectiveMainloopBwdSm80ILi2ELi2EN4cute5tupleIJNS5_1CILi64EEENS7_ILi128EEES8_EEENS_10bfloat16_tEfNS_4arch4Sm80ELb0ELb1ELb1ELb1ELb1ELb0ELb0ELb0ELi2ELi2ELi4ELi2ELb1EEENS1_21CollectiveEpilogueBwdISA_SB_SD_Li256ELb1ELb0ELi2EEENS1_19SingleTileSchedulerILb1ELb0ELb0ELi128EEEEEEEEEvNT_6ParamsE) ;  /* 0xffff7b1052007950 */ /* 0x000fea0003c3ffff */
        .type           $_ZN7cutlass13device_kernelIN5flash19enable_sm80_to_sm89INS1_16FlashAttnBwdSm80INS1_25CollectiveMainloopBwdSm80ILi2ELi2EN4cute5tupleIJNS5_1CILi64EEENS7_ILi128EEES8_EEENS_10bfloat16_tEfNS_4arch4Sm80ELb0ELb1ELb1ELb1ELb1ELb0ELb0ELb0ELi2ELi2ELi4ELi2ELb1EEENS1_21CollectiveEpilogueBwdISA_SB_SD_Li256ELb1ELb0ELi2EEENS1_19SingleTileSchedulerILb1ELb0ELb0ELi128EEEEEEEEEvNT_6ParamsE$_ZN4cute3eso3ESOILb0ELb0EJNS_5tupleIJiiEEEiiiEEC2ERKS3_RKiS8_S8_,@function
        .size           $_ZN7cutlass13device_kernelIN5flash19enable_sm80_to_sm89INS1_16FlashAttnBwdSm80INS1_25CollectiveMainloopBwdSm80ILi2ELi2EN4cute5tupleIJNS5_1CILi64EEENS7_ILi128EEES8_EEENS_10bfloat16_tEfNS_4arch4Sm80ELb0ELb1ELb1ELb1ELb1ELb0ELb0ELb0ELi2ELi2ELi4ELi2ELb1EEENS1_21CollectiveEpilogueBwdISA_SB_SD_Li256ELb1ELb0ELi2EEENS1_19SingleTileSchedulerILb1ELb0ELb0ELi128EEEEEEEEEvNT_6ParamsE$_ZN4cute3eso3ESOILb0ELb0EJNS_5tupleIJiiEEEiiiEEC2ERKS3_RKiS8_S8_,($_ZN7cutlass13device_kernelIN5flash19enable_sm80_to_sm89INS1_16FlashAttnBwdSm80INS1_25CollectiveMainloopBwdSm80ILi2ELi2EN4cute5tupleIJNS5_1CILi64EEENS7_ILi128EEES8_EEENS_10bfloat16_tEfNS_4arch4Sm80ELb0ELb1ELb1ELb1ELb1ELb0ELb0ELb0ELi2ELi2ELi4ELi2ELb1EEENS1_21CollectiveEpilogueBwdISA_SB_SD_Li256ELb1ELb0ELi2EEENS1_19SingleTileSchedulerILb1ELb0ELb0ELi128EEEEEEEEEvNT_6ParamsE$_ZN4cute3eso3ESOILb0ELb0EJNS_6LayoutINS_5tupleIJNS3_IJNS_1CILi8EEENS4_ILi1EEEEEENS4_ILi2EEES6_EEENS3_IJNS3_IJS6_NS4_ILi0EEEEEElSA_EEEEENS_10ViewEngineINS_8gmem_ptrIPKN7cutlass10bfloat16_tEEEEEEEC2ERKSD_RKSL_ - $_ZN7cutlass13device_kernelIN5flash19enable_sm80_to_sm89INS1_16FlashAttnBwdSm80INS1_25CollectiveMainloopBwdSm80ILi2ELi2EN4cute5tupleIJNS5_1CILi64EEENS7_ILi128EEES8_EEENS_10bfloat16_tEfNS_4arch4Sm80ELb0ELb1ELb1ELb1ELb1ELb0ELb0ELb0ELi2ELi2ELi4ELi2ELb1EEENS1_21CollectiveEpilogueBwdISA_SB_SD_Li256ELb1ELb0ELi2EEENS1_19SingleTileSchedulerILb1ELb0ELb0ELi128EEEEEEEEEvNT_6ParamsE$_ZN4cute3eso3ESOILb0ELb0EJNS_5tupleIJiiEEEiiiEEC2ERKS3_RKiS8_S8_)
$_ZN7cutlass13device_kernelIN5flash19enable_sm80_to_sm89INS1_16FlashAttnBwdSm80INS1_25CollectiveMainloopBwdSm80ILi2ELi2EN4cute5tupleIJNS5_1CILi64EEENS7_ILi128EEES8_EEENS_10bfloat16_tEfNS_4arch4Sm80ELb0ELb1ELb1ELb1ELb1ELb0ELb0ELb0ELi2ELi2ELi4ELi2ELb1EEENS1_21CollectiveEpilogueBwdISA_SB_SD_Li256ELb1ELb0ELi2EEENS1_19SingleTileSchedulerILb1ELb0ELb0ELi128EEEEEEEEEvNT_6ParamsE$_ZN4cute3eso3ESOILb0ELb0EJNS_5tupleIJiiEEEiiiEEC2ERKS3_RKiS8_S8_:
        /* <DEDUP_REMOVED lines=13> */
[----:B------:R-:W-:Y:S05]  /*85c0*/  RET.REL.NODEC R10 `(_ZN7cutlass13device_kernelIN5flash19enable_sm80_to_sm89INS1_16FlashAttnBwdSm80INS1_25CollectiveMainloopBwdSm80ILi2ELi2EN4cute5tupleIJNS5_1CILi64EEENS7_ILi128EEES8_EEENS_10bfloat16_tEfNS_4arch4Sm80ELb0ELb1ELb1ELb1ELb1ELb0ELb0ELb0ELi2ELi2ELi4ELi2ELb1EEENS1_21CollectiveEpilogueBwdISA_SB_SD_Li256ELb1ELb0ELi2EEENS1_19SingleTileSchedulerILb1ELb0ELb0ELi128EEEEEEEEEvNT_6ParamsE) ;  /* 0xffff7a300a007950 */ /* 0x000fea0003c3ffff */
        .type           $_ZN7cutlass13device_kernelIN5flash19enable_sm80_to_sm89INS1_16FlashAttnBwdSm80INS1_25CollectiveMainloopBwdSm80ILi2ELi2EN4cute5tupleIJNS5_1CILi64EEENS7_ILi128EEES8_EEENS_10bfloat16_tEfNS_4arch4Sm80ELb0ELb1ELb1ELb1ELb1ELb0ELb0ELb0ELi2ELi2ELi4ELi2ELb1EEENS1_21CollectiveEpilogueBwdISA_SB_SD_Li256ELb1ELb0ELi2EEENS1_19SingleTileSchedulerILb1ELb0ELb0ELi128EEEEEEEEEvNT_6ParamsE$_ZN4cute3eso3ESOILb0ELb0EJNS_6LayoutINS_5tupleIJNS3_IJNS_1CILi8EEENS4_ILi1EEEEEENS4_ILi2EEES6_EEENS3_IJNS3_IJS6_NS4_ILi0EEEEEElSA_EEEEENS_10ViewEngineINS_8gmem_ptrIPKN7cutlass10bfloat16_tEEEEEEEC2ERKSD_RKSL_,@function
        .size           $_ZN7cutlass13device_kernelIN5flash19enable_sm80_to_sm89INS1_16FlashAttnBwdSm80INS1_25CollectiveMainloopBwdSm80ILi2ELi2EN4cute5tupleIJNS5_1CILi64EEENS7_ILi128EEES8_EEENS_10bfloat16_tEfNS_4arch4Sm80ELb0ELb1ELb1ELb1ELb1ELb0ELb0ELb0ELi2ELi2ELi4ELi2ELb1EEENS1_21CollectiveEpilogueBwdISA_SB_SD_Li256ELb1ELb0ELi2EEENS1_19SingleTileSchedulerILb1ELb0ELb0ELi128EEEEEEEEEvNT_6ParamsE$_ZN4cute3eso3ESOILb0ELb0EJNS_6LayoutINS_5tupleIJNS3_IJNS_1CILi8EEENS4_ILi1EEEEEENS4_ILi2EEES6_EEENS3_IJNS3_IJS6_NS4_ILi0EEEEEElSA_EEEEENS_10ViewEngineINS_8gmem_ptrIPKN7cutlass10bfloat16_tEEEEEEEC2ERKSD_RKSL_,($_ZN7cutlass13device_kernelIN5flash19enable_sm80_to_sm89INS1_16FlashAttnBwdSm80INS1_25CollectiveMainloopBwdSm80ILi2ELi2EN4cute5tupleIJNS5_1CILi64EEENS7_ILi128EEES8_EEENS_10bfloat16_tEfNS_4arch4Sm80ELb0ELb1ELb1ELb1ELb1ELb0ELb0ELb0ELi2ELi2ELi4ELi2ELb1EEENS1_21CollectiveEpilogueBwdISA_SB_SD_Li256ELb1ELb0ELi2EEENS1_19SingleTileSchedulerILb1ELb0ELb0ELi128EEEEEEEEEvNT_6ParamsE$_ZN4cute3eso3ESOILb0ELb0EJNS_6LayoutINS_5tupleIJNS3_IJNS_1CILi8EEENS4_ILi1EEEEEENS4_ILi2EEES6_EEENS3_IJNS3_IJS6_NS4_ILi0EEEEEElSA_EEEEElEEC2ERKSD_RKl - $_ZN7cutlass13device_kernelIN5flash19enable_sm80_to_sm89INS1_16FlashAttnBwdSm80INS1_25CollectiveMainloopBwdSm80ILi2ELi2EN4cute5tupleIJNS5_1CILi64EEENS7_ILi128EEES8_EEENS_10bfloat16_tEfNS_4arch4Sm80ELb0ELb1ELb1ELb1ELb1ELb0ELb0ELb0ELi2ELi2ELi4ELi2ELb1EEENS1_21CollectiveEpilogueBwdISA_SB_SD_Li256ELb1ELb0ELi2EEENS1_19SingleTileSchedulerILb1ELb0ELb0ELi128EEEEEEEEEvNT_6ParamsE$_ZN4cute3eso3ESOILb0ELb0EJNS_6LayoutINS_5tupleIJNS3_IJNS_1CILi8EEENS4_ILi1EEEEEENS4_ILi2EEES6_EEENS3_IJNS3_IJS6_NS4_ILi0EEEEEElSA_EEEEENS_10ViewEngineINS_8gmem_ptrIPKN7cutlass10bfloat16_tEEEEEEEC2ERKSD_RKSL_)
$_ZN7cutlass13device_kernelIN5flash19enable_sm80_to_sm89INS1_16FlashAttnBwdSm80INS1_25CollectiveMainloopBwdSm80ILi2ELi2EN4cute5tupleIJNS5_1CILi64EEENS7_ILi128EEES8_EEENS_10bfloat16_tEfNS_4arch4Sm80ELb0ELb1ELb1ELb1ELb1ELb0ELb0ELb0ELi2ELi2ELi4ELi2ELb1EEENS1_21CollectiveEpilogueBwdISA_SB_SD_Li256ELb1ELb0ELi2EEENS1_19SingleTileSchedulerILb1ELb0ELb0ELi128EEEEEEEEEvNT_6ParamsE$_ZN4cute3eso3ESOILb0ELb0EJNS_6LayoutINS_5tupleIJNS3_IJNS_1CILi8EEENS4_ILi1EEEEEENS4_ILi2EEES6_EEENS3_IJNS3_IJS6_NS4_ILi0EEEEEElSA_EEEEENS_10ViewEngineINS_8gmem_ptrIPKN7cutlass10bfloat16_tEEEEEEEC2ERKSD_RKSL_:
        /* <DEDUP_REMOVED lines=8> */
[----:B------:R-:W-:Y:S05]  /*8650*/  RET.REL.NODEC R10 `(_ZN7cutlass13device_kernelIN5flash19enable_sm80_to_sm89INS1_16FlashAttnBwdSm80INS1_25CollectiveMainloopBwdSm80ILi2ELi2EN4cute5tupleIJNS5_1CILi64EEENS7_ILi128EEES8_EEENS_10bfloat16_tEfNS_4arch4Sm80ELb0ELb1ELb1ELb1ELb1ELb0ELb0ELb0ELi2ELi2ELi4ELi2ELb1EEENS1_21CollectiveEpilogueBwdISA_SB_SD_Li256ELb1ELb0ELi2EEENS1_19SingleTileSchedulerILb1ELb0ELb0ELi128EEEEEEEEEvNT_6ParamsE) ;  /* 0xffff79a00a007950 */ /* 0x000fea0003c3ffff */
        .type           $_ZN7cutlass13device_kernelIN5flash19enable_sm80_to_sm89INS1_16FlashAttnBwdSm80INS1_25CollectiveMainloopBwdSm80ILi2ELi2EN4cute5tupleIJNS5_1CILi64EEENS7_ILi128EEES8_EEENS_10bfloat16_tEfNS_4arch4Sm80ELb0ELb1ELb1ELb1ELb1ELb0ELb0ELb0ELi2ELi2ELi4ELi2ELb1EEENS1_21CollectiveEpilogueBwdISA_SB_SD_Li256ELb1ELb0ELi2EEENS1_19SingleTileSchedulerILb1ELb0ELb0ELi128EEEEEEEEEvNT_6ParamsE$_ZN4cute3eso3ESOILb0ELb0EJNS_6LayoutINS_5tupleIJNS3_IJNS_1CILi8EEENS4_ILi1EEEEEENS4_ILi2EEES6_EEENS3_IJNS3_IJS6_NS4_ILi0EEEEEElSA_EEEEElEEC2ERKSD_RKl,@function
        .size           $_ZN7cutlass13device_kernelIN5flash19enable_sm80_to_sm89INS1_16FlashAttnBwdSm80INS1_25CollectiveMainloopBwdSm80ILi2ELi2EN4cute5tupleIJNS5_1CILi64EEENS7_ILi128EEES8_EEENS_10bfloat16_tEfNS_4arch4Sm80ELb0ELb1ELb1ELb1ELb1ELb0ELb0ELb0ELi2ELi2ELi4ELi2ELb1EEENS1_21CollectiveEpilogueBwdISA_SB_SD_Li256ELb1ELb0ELi2EEENS1_19SingleTileSchedulerILb1ELb0ELb0ELi128EEEEEEEEEvNT_6ParamsE$_ZN4cute3eso3ESOILb0ELb0EJNS_6LayoutINS_5tupleIJNS3_IJNS_1CILi8EEENS4_ILi1EEEEEENS4_ILi2EEES6_EEENS3_IJNS3_IJS6_NS4_ILi0EEEEEElSA_EEEEElEEC2ERKSD_RKl,($_ZN7cutlass13device_kernelIN5flash19enable_sm80_to_sm89INS1_16FlashAttnBwdSm80INS1_25CollectiveMainloopBwdSm80ILi2ELi2EN4cute5tupleIJNS5_1CILi64EEENS7_ILi128EEES8_EEENS_10bfloat16_tEfNS_4arch4Sm80ELb0ELb1ELb1ELb1ELb1ELb0ELb0ELb0ELi2ELi2ELi4ELi2ELb1EEENS1_21CollectiveEpilogueBwdISA_SB_SD_Li256ELb1ELb0ELi2EEENS1_19SingleTileSchedulerILb1ELb0ELb0ELi128EEEEEEEEEvNT_6ParamsE$_ZN4cute3eso3ESOILb0ELb0EJiiEEC2ERKiS4_ - $_ZN7cutlass13device_kernelIN5flash19enable_sm80_to_sm89INS1_16FlashAttnBwdSm80INS1_25CollectiveMainloopBwdSm80ILi2ELi2EN4cute5tupleIJNS5_1CILi64EEENS7_ILi128EEES8_EEENS_10bfloat16_tEfNS_4arch4Sm80ELb0ELb1ELb1ELb1ELb1ELb0ELb0ELb0ELi2ELi2ELi4ELi2ELb1EEENS1_21CollectiveEpilogueBwdISA_SB_SD_Li256ELb1ELb0ELi2EEENS1_19SingleTileSchedulerILb1ELb0ELb0ELi128EEEEEEEEEvNT_6ParamsE$_ZN4cute3eso3ESOILb0ELb0EJNS_6LayoutINS_5tupleIJNS3_IJNS_1CILi8EEENS4_ILi1EEEEEENS4_ILi2EEES6_EEENS3_IJNS3_IJS6_NS4_ILi0EEEEEElSA_EEEEElEEC2ERKSD_RKl)
$_ZN7cutlass13device_kernelIN5flash19enable_sm80_to_sm89INS1_16FlashAttnBwdSm80INS1_25CollectiveMainloopBwdSm80ILi2ELi2EN4cute5tupleIJNS5_1CILi64EEENS7_ILi128EEES8_EEENS_10bfloat16_tEfNS_4arch4Sm80ELb0ELb1ELb1ELb1ELb1ELb0ELb0ELb0ELi2ELi2ELi4ELi2ELb1EEENS1_21CollectiveEpilogueBwdISA_SB_SD_Li256ELb1ELb0ELi2EEENS1_19SingleTileSchedulerILb1ELb0ELb0ELi128EEEEEEEEEvNT_6ParamsE$_ZN4cute3eso3ESOILb0ELb0EJNS_6LayoutINS_5tupleIJNS3_IJNS_1CILi8EEENS4_ILi1EEEEEENS4_ILi2EEES6_EEENS3_IJNS3_IJS6_NS4_ILi0EEEEEElSA_EEEEElEEC2ERKSD_RKl:
[----:B------:R-:W-:Y:S02]  /*8660*/  IADD3 R9, R4, -c[0x0][0x20], RZ ;  /* 0x8000080004097a10 */ /* 0x000fe40007ffe0ff */
[----:B------:R-:W-:-:S03]  /*8670*/  IADD3 R8, R20, -c[0x0][0x20], RZ ;  /* 0x8000080014087a10 */ /* 0x000fc60007ffe0ff */
[----:B------:R1:W-:Y:S04]  /*8680*/  STL.64 [R9], R6 ;  /* 0x0000000609007387 */ /* 0x0003e80000100a00 */
[----:B------:R-:W2:Y:S01]  /*8690*/  LDL.64 R24, [R8] ;  /* 0x0000000008187983 */ /* 0x000ea20000100a00 */
[----:B------:R-:W-:-:S03]  /*86a0*/  IMAD.MOV.U32 R11, RZ, RZ, 0x0 ;  /* 0x00000000ff0b7424 */ /* 0x000fc600078e00ff */
[----:B--2---:R1:W-:Y:S01]  /*86b0*/  STL.64 [R9+0x8], R24 ;  /* 0x0000081809007387 */ /* 0x0043e20000100a00 */
[----:B------:R-:W-:Y:S05]  /*86c0*/  RET.REL.NODEC R10 `(_ZN7cutlass13device_kernelIN5flash19enable_sm80_to_sm89INS1_16FlashAttnBwdSm80INS1_25CollectiveMainloopBwdSm80ILi2ELi2EN4cute5tupleIJNS5_1CILi64EEENS7_ILi128EEES8_EEENS_10bfloat16_tEfNS_4arch4Sm80ELb0ELb1ELb1ELb1ELb1ELb0ELb0ELb0ELi2ELi2ELi4ELi2ELb1EEENS1_21CollectiveEpilogueBwdISA_SB_SD_Li256ELb1ELb0ELi2EEENS1_19SingleTileSchedulerILb1ELb0ELb0ELi128EEEEEEEEEvNT_6ParamsE) ;  /* 0xffff79300a007950 */ /* 0x000fea0003c3ffff */
        .type           $_ZN7cutlass13device_kernelIN5flash19enable_sm80_to_sm89INS1_16FlashAttnBwdSm80INS1_25CollectiveMainloopBwdSm80ILi2ELi2EN4cute5tupleIJNS5_1CILi64EEENS7_ILi128EEES8_EEENS_10bfloat16_tEfNS_4arch4Sm80ELb0ELb1ELb1ELb1ELb1ELb0ELb0ELb0ELi2ELi2ELi4ELi2ELb1EEENS1_21CollectiveEpilogueBwdISA_SB_SD_Li256ELb1ELb0ELi2EEENS1_19SingleTileSchedulerILb1ELb0ELb0ELi128EEEEEEEEEvNT_6ParamsE$_ZN4cute3eso3ESOILb0ELb0EJiiEEC2ERKiS4_,@function
        .size           $_ZN7cutlass13device_kernelIN5flash19enable_sm80_to_sm89INS1_16FlashAttnBwdSm80INS1_25CollectiveMainloopBwdSm80ILi2ELi2EN4cute5tupleIJNS5_1CILi64EEENS7_ILi128EEES8_EEENS_10bfloat16_tEfNS_4arch4Sm80ELb0ELb1ELb1ELb1ELb1ELb0ELb0ELb0ELi2ELi2ELi4ELi2ELb1EEENS1_21CollectiveEpilogueBwdISA_SB_SD_Li256ELb1ELb0ELi2EEENS1_19SingleTileSchedulerILb1ELb0ELb0ELi128EEEEEEEEEvNT_6ParamsE$_ZN4cute3eso3ESOILb0ELb0EJiiEEC2ERKiS4_,($_ZN7cutlass13device_kernelIN5flash19enable_sm80_to_sm89INS1_16FlashAttnBwdSm80INS1_25CollectiveMainloopBwdSm80ILi2ELi2EN4cute5tupleIJNS5_1CILi64EEENS7_ILi128EEES8_EEENS_10bfloat16_tEfNS_4arch4Sm80ELb0ELb1ELb1ELb1ELb1ELb0ELb0ELb0ELi2ELi2ELi4ELi2ELb1EEENS1_21CollectiveEpilogueBwdISA_SB_SD_Li256ELb1ELb0ELi2EEENS1_19SingleTileSchedulerILb1ELb0ELb0ELi128EEEEEEEEEvNT_6ParamsE$_ZN4cute3eso3ESOILb0ELb1EJNS_15ArithmeticTupleIJNS_1CILi0EEEiEEEEEC2ERKS5_ - $_ZN7cutlass13device_kernelIN5flash19enable_sm80_to_sm89INS1_16FlashAttnBwdSm80INS1_25CollectiveMainloopBwdSm80ILi2ELi2EN4cute5tupleIJNS5_1CILi64EEENS7_ILi128EEES8_EEENS_10bfloat16_tEfNS_4arch4Sm80ELb0ELb1ELb1ELb1ELb1ELb0ELb0ELb0ELi2ELi2ELi4ELi2ELb1EEENS1_21CollectiveEpilogueBwdISA_SB_SD_Li256ELb1ELb0ELi2EEENS1_19SingleTileSchedulerILb1ELb0ELb0ELi128EEEEEEEEEvNT_6ParamsE$_ZN4cute3eso3ESOILb0ELb0EJiiEEC2ERKiS4_)
$_ZN7cutlass13device_kernelIN5flash19enable_sm80_to_sm89INS1_16FlashAttnBwdSm80INS1_25CollectiveMainloopBwdSm80ILi2ELi2EN4cute5tupleIJNS5_1CILi64EEENS7_ILi128EEES8_EEENS_10bfloat16_tEfNS_4arch4Sm80ELb0ELb1ELb1ELb1ELb1ELb0ELb0ELb0ELi2ELi2ELi4ELi2ELb1EEENS1_21CollectiveEpilogueBwdISA_SB_SD_Li256ELb1ELb0ELi2EEENS1_19SingleTileSchedulerILb1ELb0ELb0ELi128EEEEEEEEEvNT_6ParamsE$_ZN4cute3eso3ESOILb0ELb0EJiiEEC2ERKiS4_:
[----:B------:R-:W-:Y:S02]  /*86d0*/  IADD3 R7, R7, -c[0x0][0x20], RZ ;  /* 0x8000080007077a10 */ /* 0x000fe40007ffe0ff */
[----:B------:R-:W-:-:S03]  /*86e0*/  IADD3 R6, R6, -c[0x0][0x20], RZ ;  /* 0x8000080006067a10 */ /* 0x000fc60007ffe0ff */
[----:B------:R1:W-:Y:S04]  /*86f0*/  STL [R7], R16 ;  /* 0x0000001007007387 */ /* 0x0003e80000100800 */
[----:B------:R-:W2:Y:S01]  /*8700*/  LDL R6, [R6] ;  /* 0x0000000006067983 */ /* 0x000ea20000100800 */
[----:B------:R-:W-:-:S03]  /*8710*/  IMAD.MOV.U32 R11, RZ, RZ, 0x0 ;  /* 0x00000000ff0b7424 */ /* 0x000fc600078e00ff */
[----:B--2---:R1:W-:Y:S01]  /*8720*/  STL [R7+0x4], R6 ;  /* 0x0000040607007387 */ /* 0x0043e20000100800 */
[----:B------:R-:W-:Y:S05]  /*8730*/  RET.REL.NODEC R10 `(_ZN7cutlass13device_kernelIN5flash19enable_sm80_to_sm89INS1_16FlashAttnBwdSm80INS1_25CollectiveMainloopBwdSm80ILi2ELi2EN4cute5tupleIJNS5_1CILi64EEENS7_ILi128EEES8_EEENS_10bfloat16_tEfNS_4arch4Sm80ELb0ELb1ELb1ELb1ELb1ELb0ELb0ELb0ELi2ELi2ELi4ELi2ELb1EEENS1_21CollectiveEpilogueBwdISA_SB_SD_Li256ELb1ELb0ELi2EEENS1_19SingleTileSchedulerILb1ELb0ELb0ELi128EEEEEEEEEvNT_6ParamsE) ;  /* 0xffff78c00a007950 */ /* 0x000fea0003c3ffff */
        .type           $_ZN7cutlass13device_kernelIN5flash19enable_sm80_to_sm89INS1_16FlashAttnBwdSm80INS1_25CollectiveMainloopBwdSm80ILi2ELi2EN4cute5tupleIJNS5_1CILi64EEENS7_ILi128EEES8_EEENS_10bfloat16_tEfNS_4arch4Sm80ELb0ELb1ELb1ELb1ELb1ELb0ELb0ELb0ELi2ELi2ELi4ELi2ELb1EEENS1_21CollectiveEpilogueBwdISA_SB_SD_Li256ELb1ELb0ELi2EEENS1_19SingleTileSchedulerILb1ELb0ELb0ELi128EEEEEEEEEvNT_6ParamsE$_ZN4cute3eso3ESOILb0ELb1EJNS_15ArithmeticTupleIJNS_1CILi0EEEiEEEEEC2ERKS5_,@function
        .size           $_ZN7cutlass13device_kernelIN5flash19enable_sm80_to_sm89INS1_16FlashAttnBwdSm80INS1_25CollectiveMainloopBwdSm80ILi2ELi2EN4cute5tupleIJNS5_1CILi64EEENS7_ILi128EEES8_EEENS_10bfloat16_tEfNS_4arch4Sm80ELb0ELb1ELb1ELb1ELb1ELb0ELb0ELb0ELi2ELi2ELi4ELi2ELb1EEENS1_21CollectiveEpilogueBwdISA_SB_SD_Li256ELb1ELb0ELi2EEENS1_19SingleTileSchedulerILb1ELb0ELb0ELi128EEEEEEEEEvNT_6ParamsE$_ZN4cute3eso3ESOILb0ELb1EJNS_15ArithmeticTupleIJNS_1CILi0EEEiEEEEEC2ERKS5_,($_ZN7cutlass13device_kernelIN5flash19enable_sm80_to_sm89INS1_16FlashAttnBwdSm80INS1_25CollectiveMainloopBwdSm80ILi2ELi2EN4cute5tupleIJNS5_1CILi64EEENS7_ILi128EEES8_EEENS_10bfloat16_tEfNS_4arch4Sm80ELb0ELb1ELb1ELb1ELb1ELb0ELb0ELb0ELi2ELi2ELi4ELi2ELb1EEENS1_21CollectiveEpilogueBwdISA_SB_SD_Li256ELb1ELb0ELi2EEENS1_19SingleTileSchedulerILb1ELb0ELb0ELi128EEEEEEEEEvNT_6ParamsE$_ZN4cute3eso3ESOILb0ELb1EJNS_15ArithmeticTupleIJiEEEEEC2ERKS3_ - $_ZN7cutlass13device_kernelIN5flash19enable_sm80_to_sm89INS1_16FlashAttnBwdSm80INS1_25CollectiveMainloopBwdSm80ILi2ELi2EN4cute5tupleIJNS5_1CILi64EEENS7_ILi128EEES8_EEENS_10bfloat16_tEfNS_4arch4Sm80ELb0ELb1ELb1ELb1ELb1ELb0ELb0ELb0ELi2ELi2ELi4ELi2ELb1EEENS1_21CollectiveEpilogueBwdISA_SB_SD_Li256ELb1ELb0ELi2EEENS1_19SingleTileSchedulerILb1ELb0ELb0ELi128EEEEEEEEEvNT_6ParamsE$_ZN4cute3eso3ESOILb0ELb1EJNS_15ArithmeticTupleIJNS_1CILi0EEEiEEEEEC2ERKS5_)
$_ZN7cutlass13device_kernelIN5flash19enable_sm80_to_sm89INS1_16FlashAttnBwdSm80INS1_25CollectiveMainloopBwdSm80ILi2ELi2EN4cute5tupleIJNS5_1CILi64EEENS7_ILi128EEES8_EEENS_10bfloat16_tEfNS_4arch4Sm80ELb0ELb1ELb1ELb1ELb1ELb0ELb0ELb0ELi2ELi2ELi4ELi2ELb1EEENS1_21CollectiveEpilogueBwdISA_SB_SD_Li256ELb1ELb0ELi2EEENS1_19SingleTileSchedulerILb1ELb0ELb0ELi128EEEEEEEEEvNT_6ParamsE$_ZN4cute3eso3ESOILb0ELb1EJNS_15ArithmeticTupleIJNS_1CILi0EEEiEEEEEC2ERKS5_:
[----:B------:R-:W-:Y:S02]  /*8740*/  IADD3 R6, R6, -c[0x0][0x20], RZ ;  /* 0x8000080006067a10 */ /* 0x000fe40007ffe0ff */
[----:B------:R-:W-:-:S03]  /*8750*/  MOV R11, 0x0 ;  /* 0x00000000000b7802 */ /* 0x000fc60000000f00 */
[----:B------:R1:W-:Y:S01]  /*8760*/  STL [R6], R7 ;  /* 0x0000000706007387 */ /* 0x0003e20000100800 */
[----:B------:R-:W-:Y:S05]  /*8770*/  RET.REL.NODEC R10 `(_ZN7cutlass13device_kernelIN5flash19enable_sm80_to_sm89INS1_16FlashAttnBwdSm80INS1_25CollectiveMainloopBwdSm80ILi2ELi2EN4cute5tupleIJNS5_1CILi64EEENS7_ILi128EEES8_EEENS_10bfloat16_tEfNS_4arch4Sm80ELb0ELb1ELb1ELb1ELb1ELb0ELb0ELb0ELi2ELi2ELi4ELi2ELb1EEENS1_21CollectiveEpilogueBwdISA_SB_SD_Li256ELb1ELb0ELi2EEENS1_19SingleTileSchedulerILb1ELb0ELb0ELi128EEEEEEEEEvNT_6ParamsE) ;  /* 0xffff78800a007950 */ /* 0x000fea0003c3ffff */
        .type           $_ZN7cutlass13device_kernelIN5flash19enable_sm80_to_sm89INS1_16FlashAttnBwdSm80INS1_25CollectiveMainloopBwdSm80ILi2ELi2EN4cute5tupleIJNS5_1CILi64EEENS7_ILi128EEES8_EEENS_10bfloat16_tEfNS_4arch4Sm80ELb0ELb1ELb1ELb1ELb1ELb0ELb0ELb0ELi2ELi2ELi4ELi2ELb1EEENS1_21CollectiveEpilogueBwdISA_SB_SD_Li256ELb1ELb0ELi2EEENS1_19SingleTileSchedulerILb1ELb0ELb0ELi128EEEEEEEEEvNT_6ParamsE$_ZN4cute3eso3ESOILb0ELb1EJNS_15ArithmeticTupleIJiEEEEEC2ERKS3_,@function
        .size           $_ZN7cutlass13device_kernelIN5flash19enable_sm80_to_sm89INS1_16FlashAttnBwdSm80INS1_25CollectiveMainloopBwdSm80ILi2ELi2EN4cute5tupleIJNS5_1CILi64EEENS7_ILi128EEES8_EEENS_10bfloat16_tEfNS_4arch4Sm80ELb0ELb1ELb1ELb1ELb1ELb0ELb0ELb0ELi2ELi2ELi4ELi2ELb1EEENS1_21CollectiveEpilogueBwdISA_SB_SD_Li256ELb1ELb0ELi2EEENS1_19SingleTileSchedulerILb1ELb0ELb0ELi128EEEEEEEEEvNT_6ParamsE$_ZN4cute3eso3ESOILb0ELb1EJNS_15ArithmeticTupleIJiEEEEEC2ERKS3_,($_ZN7cutlass13device_kernelIN5flash19enable_sm80_to_sm89INS1_16FlashAttnBwdSm80INS1_25CollectiveMainloopBwdSm80ILi2ELi2EN4cute5tupleIJNS5_1CILi64EEENS7_ILi128EEES8_EEENS_10bfloat16_tEfNS_4arch4Sm80ELb0ELb1ELb1ELb1ELb1ELb0ELb0ELb0ELi2ELi2ELi4ELi2ELb1EEENS1_21CollectiveEpilogueBwdISA_SB_SD_Li256ELb1ELb0ELi2EEENS1_19SingleTileSchedulerILb1ELb0ELb0ELi128EEEEEEEEEvNT_6ParamsE$_ZN4cute3eso3ESOILb0ELb1EJNS_15ArithmeticTupleIJiiEEEEEC2ERKS3_ - $_ZN7cutlass13device_kernelIN5flash19enable_sm80_to_sm89INS1_16FlashAttnBwdSm80INS1_25CollectiveMainloopBwdSm80ILi2ELi2EN4cute5tupleIJNS5_1CILi64EEENS7_ILi128EEES8_EEENS_10bfloat16_tEfNS_4arch4Sm80ELb0ELb1ELb1ELb1ELb1ELb0ELb0ELb0ELi2ELi2ELi4ELi2ELb1EEENS1_21CollectiveEpilogueBwdISA_SB_SD_Li256ELb1ELb0ELi2EEENS1_19SingleTileSchedulerILb1ELb0ELb0ELi128EEEEEEEEEvNT_6ParamsE$_ZN4cute3eso3ESOILb0ELb1EJNS_15ArithmeticTupleIJiEEEEEC2ERKS3_)
$_ZN7cutlass13device_kernelIN5flash19enable_sm80_to_sm89INS1_16FlashAttnBwdSm80INS1_25CollectiveMainloopBwdSm80ILi2ELi2EN4cute5tupleIJNS5_1CILi64EEENS7_ILi128EEES8_EEENS_10bfloat16_tEfNS_4arch4Sm80ELb0ELb1ELb1ELb1ELb1ELb0ELb0ELb0ELi2ELi2ELi4ELi2ELb1EEENS1_21CollectiveEpilogueBwdISA_SB_SD_Li256ELb1ELb0ELi2EEENS1_19SingleTileSchedulerILb1ELb0ELb0ELi128EEEEEEEEEvNT_6ParamsE$_ZN4cute3eso3ESOILb0ELb1EJNS_15ArithmeticTupleIJiEEEEEC2ERKS3_:
[----:B------:R-:W-:Y:S01]  /*8780*/  IADD3 R6, R6, -c[0x0][0x20], RZ ;  /* 0x8000080006067a10 */ /* 0x000fe20007ffe0ff */
[----:B------:R-:W-:Y:S01]  /*8790*/  IMAD.MOV.U32 R16, RZ, RZ, R8 ;  /* 0x000000ffff107224 */ /* 0x000fe200078e0008 */
[----:B------:R-:W-:-:S03]  /*87a0*/  MOV R17, 0x0 ;  /* 0x0000000000117802 */ /* 0x000fc60000000f00 */
[----:B------:R1:W-:Y:S01]  /*87b0*/  STL [R6], R7 ;  /* 0x0000000706007387 */ /* 0x0003e20000100800 */
[----:B------:R-:W-:Y:S05]  /*87c0*/  RET.REL.NODEC R16 `(_ZN7cutlass13device_kernelIN5flash19enable_sm80_to_sm89INS1_16FlashAttnBwdSm80INS1_25CollectiveMainloopBwdSm80ILi2ELi2EN4cute5tupleIJNS5_1CILi64EEENS7_ILi128EEES8_EEENS_10bfloat16_tEfNS_4arch4Sm80ELb0ELb1ELb1ELb1ELb1ELb0ELb0ELb0ELi2ELi2ELi4ELi2ELb1EEENS1_21CollectiveEpilogueBwdISA_SB_SD_Li256ELb1ELb0ELi2EEENS1_19SingleTileSchedulerILb1ELb0ELb0ELi128EEEEEEEEEvNT_6ParamsE) ;  /* 0xffff783010007950 */ /* 0x000fea0003c3ffff */
        .type           $_ZN7cutlass13device_kernelIN5flash19enable_sm80_to_sm89INS1_16FlashAttnBwdSm80INS1_25CollectiveMainloopBwdSm80ILi2ELi2EN4cute5tupleIJNS5_1CILi64EEENS7_ILi128EEES8_EEENS_10bfloat16_tEfNS_4arch4Sm80ELb0ELb1ELb1ELb1ELb1ELb0ELb0ELb0ELi2ELi2ELi4ELi2ELb1EEENS1_21CollectiveEpilogueBwdISA_SB_SD_Li256ELb1ELb0ELi2EEENS1_19SingleTileSchedulerILb1ELb0ELb0ELi128EEEEEEEEEvNT_6ParamsE$_ZN4cute3eso3ESOILb0ELb1EJNS_15ArithmeticTupleIJiiEEEEEC2ERKS3_,@function
        .size           $_ZN7cutlass13device_kernelIN5flash19enable_sm80_to_sm89INS1_16FlashAttnBwdSm80INS1_25CollectiveMainloopBwdSm80ILi2ELi2EN4cute5tupleIJNS5_1CILi64EEENS7_ILi128EEES8_EEENS_10bfloat16_tEfNS_4arch4Sm80ELb0ELb1ELb1ELb1ELb1ELb0ELb0ELb0ELi2ELi2ELi4ELi2ELb1EEENS1_21CollectiveEpilogueBwdISA_SB_SD_Li256ELb1ELb0ELi2EEENS1_19SingleTileSchedulerILb1ELb0ELb0ELi128EEEEEEEEEvNT_6ParamsE$_ZN4cute3eso3ESOILb0ELb1EJNS_15ArithmeticTupleIJiiEEEEEC2ERKS3_,($_ZN7cutlass13device_kernelIN5flash19enable_sm80_to_sm89INS1_16FlashAttnBwdSm80INS1_25CollectiveMainloopBwdSm80ILi2ELi2EN4cute5tupleIJNS5_1CILi64EEENS7_ILi128EEES8_EEENS_10bfloat16_tEfNS_4arch4Sm80ELb0ELb1ELb1ELb1ELb1ELb0ELb0ELb0ELi2ELi2ELi4ELi2ELb1EEENS1_21CollectiveEpilogueBwdISA_SB_SD_Li256ELb1ELb0ELi2EEENS1_19SingleTileSchedulerILb1ELb0ELb0ELi128EEEEEEEEEvNT_6ParamsE$_ZN4cute3eso3ESOILb0ELb1EJNS_15ArithmeticTupleIJiiEEENS_1CILi0EEES5_S5_EEC2ERKS3_RKS5_SA_SA_ - $_ZN7cutlass13device_kernelIN5flash19enable_sm80_to_sm89INS1_16FlashAttnBwdSm80INS1_25CollectiveMainloopBwdSm80ILi2ELi2EN4cute5tupleIJNS5_1CILi64EEENS7_ILi128EEES8_EEENS_10bfloat16_tEfNS_4arch4Sm80ELb0ELb1ELb1ELb1ELb1ELb0ELb0ELb0ELi2ELi2ELi4ELi2ELb1EEENS1_21CollectiveEpilogueBwdISA_SB_SD_Li256ELb1ELb0ELi2EEENS1_19SingleTileSchedulerILb1ELb0ELb0ELi128EEEEEEEEEvNT_6ParamsE$_ZN4cute3eso3ESOILb0ELb1EJNS_15ArithmeticTupleIJiiEEEEEC2ERKS3_)
$_ZN7cutlass13device_kernelIN5flash19enable_sm80_to_sm89INS1_16FlashAttnBwdSm80INS1_25CollectiveMainloopBwdSm80ILi2ELi2EN4cute5tupleIJNS5_1CILi64EEENS7_ILi128EEES8_EEENS_10bfloat16_tEfNS_4arch4Sm80ELb0ELb1ELb1ELb1ELb1ELb0ELb0ELb0ELi2ELi2ELi4ELi2ELb1EEENS1_21CollectiveEpilogueBwdISA_SB_SD_Li256ELb1ELb0ELi2EEENS1_19SingleTileSchedulerILb1ELb0ELb0ELi128EEEEEEEEEvNT_6ParamsE$_ZN4cute3eso3ESOILb0ELb1EJNS_15ArithmeticTupleIJiiEEEEEC2ERKS3_:
[----:B------:R-:W-:Y:S02]  /*87d0*/  IADD3 R7, R7, -c[0x0][0x20], RZ ;  /* 0x8000080007077a10 */ /* 0x000fe40007ffe0ff */
[----:B------:R-:W-:-:S03]  /*87e0*/  MOV R9, 0x0 ;  /* 0x0000000000097802 */ /* 0x000fc60000000f00 */
[----:B------:R1:W-:Y:S04]  /*87f0*/  STL [R7], R18 ;  /* 0x0000001207007387 */ /* 0x0003e80000100800 */
[----:B------:R1:W-:Y:S01]  /*8800*/  STL [R7+0x4], R16 ;  /* 0x0000041007007387 */ /* 0x0003e20000100800 */
[----:B------:R-:W-:Y:S05]  /*8810*/  RET.REL.NODEC R8 `(_ZN7cutlass13device_kernelIN5flash19enable_sm80_to_sm89INS1_16FlashAttnBwdSm80INS1_25CollectiveMainloopBwdSm80ILi2ELi2EN4cute5tupleIJNS5_1CILi64EEENS7_ILi128EEES8_EEENS_10bfloat16_tEfNS_4arch4Sm80ELb0ELb1ELb1ELb1ELb1ELb0ELb0ELb0ELi2ELi2ELi4ELi2ELb1EEENS1_21CollectiveEpilogueBwdISA_SB_SD_Li256ELb1ELb0ELi2EEENS1_19SingleTileSchedulerILb1ELb0ELb0ELi128EEEEEEEEEvNT_6ParamsE) ;  /* 0xffff77e008007950 */ /* 0x000fea0003c3ffff */
        .type           $_ZN7cutlass13device_kernelIN5flash19enable_sm80_to_sm89INS1_16FlashAttnBwdSm80INS1_25CollectiveMainloopBwdSm80ILi2ELi2EN4cute5tupleIJNS5_1CILi64EEENS7_ILi128EEES8_EEENS_10bfloat16_tEfNS_4arch4Sm80ELb0ELb1ELb1ELb1ELb1ELb0ELb0ELb0ELi2ELi2ELi4ELi2ELb1EEENS1_21CollectiveEpilogueBwdISA_SB_SD_Li256ELb1ELb0ELi2EEENS1_19SingleTileSchedulerILb1ELb0ELb0ELi128EEEEEEEEEvNT_6ParamsE$_ZN4cute3eso3ESOILb0ELb1EJNS_15ArithmeticTupleIJiiEEENS_1CILi0EEES5_S5_EEC2ERKS3_RKS5_SA_SA_,@function
        .size           $_ZN7cutlass13device_kernelIN5flash19enable_sm80_to_sm89INS1_16FlashAttnBwdSm80INS1_25CollectiveMainloopBwdSm80ILi2ELi2EN4cute5tupleIJNS5_1CILi64EEENS7_ILi128EEES8_EEENS_10bfloat16_tEfNS_4arch4Sm80ELb0ELb1ELb1ELb1ELb1ELb0ELb0ELb0ELi2ELi2ELi4ELi2ELb1EEENS1_21CollectiveEpilogueBwdISA_SB_SD_Li256ELb1ELb0ELi2EEENS1_19SingleTileSchedulerILb1ELb0ELb0ELi128EEEEEEEEEvNT_6ParamsE$_ZN4cute3eso3ESOILb0ELb1EJNS_15ArithmeticTupleIJiiEEENS_1CILi0EEES5_S5_EEC2ERKS3_RKS5_SA_SA_,($_ZN7cutlass13device_kernelIN5flash19enable_sm80_to_sm89INS1_16FlashAttnBwdSm80INS1_25CollectiveMainloopBwdSm80ILi2ELi2EN4cute5tupleIJNS5_1CILi64EEENS7_ILi128EEES8_EEENS_10bfloat16_tEfNS_4arch4Sm80ELb0ELb1ELb1ELb1ELb1ELb0ELb0ELb0ELi2ELi2ELi4ELi2ELb1EEENS1_21CollectiveEpilogueBwdISA_SB_SD_Li256ELb1ELb0ELi2EEENS1_19SingleTileSchedulerILb1ELb0ELb0ELi128EEEEEEEEEvNT_6ParamsE$_ZN4cute3eso3ESOILb0ELb1EJiEEC2ERKi - $_ZN7cutlass13device_kernelIN5flash19enable_sm80_to_sm89INS1_16FlashAttnBwdSm80INS1_25CollectiveMainloopBwdSm80ILi2ELi2EN4cute5tupleIJNS5_1CILi64EEENS7_ILi128EEES8_EEENS_10bfloat16_tEfNS_4arch4Sm80ELb0ELb1ELb1ELb1ELb1ELb0ELb0ELb0ELi2ELi2ELi4ELi2ELb1EEENS1_21CollectiveEpilogueBwdISA_SB_SD_Li256ELb1ELb0ELi2EEENS1_19SingleTileSchedulerILb1ELb0ELb0ELi128EEEEEEEEEvNT_6ParamsE$_ZN4cute3eso3ESOILb0ELb1EJNS_15ArithmeticTupleIJiiEEENS_1CILi0EEES5_S5_EEC2ERKS3_RKS5_SA_SA_)
$_ZN7cutlass13device_kernelIN5flash19enable_sm80_to_sm89INS1_16FlashAttnBwdSm80INS1_25CollectiveMainloopBwdSm80ILi2ELi2EN4cute5tupleIJNS5_1CILi64EEENS7_ILi128EEES8_EEENS_10bfloat16_tEfNS_4arch4Sm80ELb0ELb1ELb1ELb1ELb1ELb0ELb0ELb0ELi2ELi2ELi4ELi2ELb1EEENS1_21CollectiveEpilogueBwdISA_SB_SD_Li256ELb1ELb0ELi2EEENS1_19SingleTileSchedulerILb1ELb0ELb0ELi128EEEEEEEEEvNT_6ParamsE$_ZN4cute3eso3ESOILb0ELb1EJNS_15ArithmeticTupleIJiiEEENS_1CILi0EEES5_S5_EEC2ERKS3_RKS5_SA_SA_:
[----:B------:R-:W-:Y:S02]  /*8820*/  IADD3 R9, R9, -c[0x0][0x20], RZ ;  /* 0x8000080009097a10 */ /* 0x000fe40007ffe0ff */
[----:B------:R-:W-:-:S03]  /*8830*/  MOV R11, 0x0 ;  /* 0x00000000000b7802 */ /* 0x000fc60000000f00 */
[----:B------:R1:W-:Y:S04]  /*8840*/  STL [R9], R8 ;  /* 0x0000000809007387 */ /* 0x0003e80000100800 */
[----:B------:R1:W-:Y:S01]  /*8850*/  STL [R9+0x4], R16 ;  /* 0x0000041009007387 */ /* 0x0003e20000100800 */
[----:B------:R-:W-:Y:S05]  /*8860*/  RET.REL.NODEC R10 `(_ZN7cutlass13device_kernelIN5flash19enable_sm80_to_sm89INS1_16FlashAttnBwdSm80INS1_25CollectiveMainloopBwdSm80ILi2ELi2EN4cute5tupleIJNS5_1CILi64EEENS7_ILi128EEES8_EEENS_10bfloat16_tEfNS_4arch4Sm80ELb0ELb1ELb1ELb1ELb1ELb0ELb0ELb0ELi2ELi2ELi4ELi2ELb1EEENS1_21CollectiveEpilogueBwdISA_SB_SD_Li256ELb1ELb0ELi2EEENS1_19SingleTileSchedulerILb1ELb0ELb0ELi128EEEEEEEEEvNT_6ParamsE) ;  /* 0xffff77900a007950 */ /* 0x000fea0003c3ffff */
        .type           $_ZN7cutlass13device_kernelIN5flash19enable_sm80_to_sm89INS1_16FlashAttnBwdSm80INS1_25CollectiveMainloopBwdSm80ILi2ELi2EN4cute5tupleIJNS5_1CILi64EEENS7_ILi128EEES8_EEENS_10bfloat16_tEfNS_4arch4Sm80ELb0ELb1ELb1ELb1ELb1ELb0ELb0ELb0ELi2ELi2ELi4ELi2ELb1EEENS1_21CollectiveEpilogueBwdISA_SB_SD_Li256ELb1ELb0ELi2EEENS1_19SingleTileSchedulerILb1ELb0ELb0ELi128EEEEEEEEEvNT_6ParamsE$_ZN4cute3eso3ESOILb0ELb1EJiEEC2ERKi,@function
        .size           $_ZN7cutlass13device_kernelIN5flash19enable_sm80_to_sm89INS1_16FlashAttnBwdSm80INS1_25CollectiveMainloopBwdSm80ILi2ELi2EN4cute5tupleIJNS5_1CILi64EEENS7_ILi128EEES8_EEENS_10bfloat16_tEfNS_4arch4Sm80ELb0ELb1ELb1ELb1ELb1ELb0ELb0ELb0ELi2ELi2ELi4ELi2ELb1EEENS1_21CollectiveEpilogueBwdISA_SB_SD_Li256ELb1ELb0ELi2EEENS1_19SingleTileSchedulerILb1ELb0ELb0ELi128EEEEEEEEEvNT_6ParamsE$_ZN4cute3eso3ESOILb0ELb1EJiEEC2ERKi,($_ZN7cutlass13device_kernelIN5flash19enable_sm80_to_sm89INS1_16FlashAttnBwdSm80INS1_25CollectiveMainloopBwdSm80ILi2ELi2EN4cute5tupleIJNS5_1CILi64EEENS7_ILi128EEES8_EEENS_10bfloat16_tEfNS_4arch4Sm80ELb0ELb1ELb1ELb1ELb1ELb0ELb0ELb0ELi2ELi2ELi4ELi2ELb1EEENS1_21CollectiveEpilogueBwdISA_SB_SD_Li256ELb1ELb0ELi2EEENS1_19SingleTileSchedulerILb1ELb0ELb0ELi128EEEEEEEEEvNT_6ParamsE$_ZN4cute3eso3ESOILb0ELb1EJiNS_1CILi0EEEEEC2ERKiRKS3_ - $_ZN7cutlass13device_kernelIN5flash19enable_sm80_to_sm89INS1_16FlashAttnBwdSm80INS1_25CollectiveMainloopBwdSm80ILi2ELi2EN4cute5tupleIJNS5_1CILi64EEENS7_ILi128EEES8_EEENS_10bfloat16_tEfNS_4arch4Sm80ELb0ELb1ELb1ELb1ELb1ELb0ELb0ELb0ELi2ELi2ELi4ELi2ELb1EEENS1_21CollectiveEpilogueBwdISA_SB_SD_Li256ELb1ELb0ELi2EEENS1_19SingleTileSchedulerILb1ELb0ELb0ELi128EEEEEEEEEvNT_6ParamsE$_ZN4cute3eso3ESOILb0ELb1EJiEEC2ERKi)
$_ZN7cutlass13device_kernelIN5flash19enable_sm80_to_sm89INS1_16FlashAttnBwdSm80INS1_25CollectiveMainloopBwdSm80ILi2ELi2EN4cute5tupleIJNS5_1CILi64EEENS7_ILi128EEES8_EEENS_10bfloat16_tEfNS_4arch4Sm80ELb0ELb1ELb1ELb1ELb1ELb0ELb0ELb0ELi2ELi2ELi4ELi2ELb1EEENS1_21CollectiveEpilogueBwdISA_SB_SD_Li256ELb1ELb0ELi2EEENS1_19SingleTileSchedulerILb1ELb0ELb0ELi128EEEEEEEEEvNT_6ParamsE$_ZN4cute3eso3ESOILb0ELb1EJiEEC2ERKi:
[----:B------:R-:W-:Y:S01]  /*8870*/  IADD3 R6, R6, -c[0x0][0x20], RZ ;  /* 0x8000080006067a10 */ /* 0x000fe20007ffe0ff */
[----:B------:R-:W-:Y:S01]  /*8880*/  IMAD.MOV.U32 R28, RZ, RZ, R18 ;  /* 0x000000ffff1c7224 */ /* 0x000fe200078e0012 */
[----:B------:R-:W-:-:S03]  /*8890*/  MOV R29, 0x0 ;  /* 0x00000000001d7802 */ /* 0x000fc60000000f00 */
[----:B------:R1:W-:Y:S01]  /*88a0*/  STL [R6], R7 ;  /* 0x0000000706007387 */ /* 0x0003e20000100800 */
[----:B------:R-:W-:Y:S05]  /*88b0*/  RET.REL.NODEC R28 `(_ZN7cutlass13device_kernelIN5flash19enable_sm80_to_sm89INS1_16FlashAttnBwdSm80INS1_25CollectiveMainloopBwdSm80ILi2ELi2EN4cute5tupleIJNS5_1CILi64EEENS7_ILi128EEES8_EEENS_10bfloat16_tEfNS_4arch4Sm80ELb0ELb1ELb1ELb1ELb1ELb0ELb0ELb0ELi2ELi2ELi4ELi2ELb1EEENS1_21CollectiveEpilogueBwdISA_SB_SD_Li256ELb1ELb0ELi2EEENS1_19SingleTileSchedulerILb1ELb0ELb0ELi128EEEEEEEEEvNT_6ParamsE) ;  /* 0xffff77401c007950 */ /* 0x000fea0003c3ffff */
        .type           $_ZN7cutlass13device_kernelIN5flash19enable_sm80_to_sm89INS1_16FlashAttnBwdSm80INS1_25CollectiveMainloopBwdSm80ILi2ELi2EN4cute5tupleIJNS5_1CILi64EEENS7_ILi128EEES8_EEENS_10bfloat16_tEfNS_4arch4Sm80ELb0ELb1ELb1ELb1ELb1ELb0ELb0ELb0ELi2ELi2ELi4ELi2ELb1EEENS1_21CollectiveEpilogueBwdISA_SB_SD_Li256ELb1ELb0ELi2EEENS1_19SingleTileSchedulerILb1ELb0ELb0ELi128EEEEEEEEEvNT_6ParamsE$_ZN4cute3eso3ESOILb0ELb1EJiNS_1CILi0EEEEEC2ERKiRKS3_,@function
        .size           $_ZN7cutlass13device_kernelIN5flash19enable_sm80_to_sm89INS1_16FlashAttnBwdSm80INS1_25CollectiveMainloopBwdSm80ILi2ELi2EN4cute5tupleIJNS5_1CILi64EEENS7_ILi128EEES8_EEENS_10bfloat16_tEfNS_4arch4Sm80ELb0ELb1ELb1ELb1ELb1ELb0ELb0ELb0ELi2ELi2ELi4ELi2ELb1EEENS1_21CollectiveEpilogueBwdISA_SB_SD_Li256ELb1ELb0ELi2EEENS1_19SingleTileSchedulerILb1ELb0ELb0ELi128EEEEEEEEEvNT_6ParamsE$_ZN4cute3eso3ESOILb0ELb1EJiNS_1CILi0EEEEEC2ERKiRKS3_,($_ZN7cutlass13device_kernelIN5flash19enable_sm80_to_sm89INS1_16FlashAttnBwdSm80INS1_25CollectiveMainloopBwdSm80ILi2ELi2EN4cute5tupleIJNS5_1CILi64EEENS7_ILi128EEES8_EEENS_10bfloat16_tEfNS_4arch4Sm80ELb0ELb1ELb1ELb1ELb1ELb0ELb0ELb0ELi2ELi2ELi4ELi2ELb1EEENS1_21CollectiveEpilogueBwdISA_SB_SD_Li256ELb1ELb0ELi2EEENS1_19SingleTileSchedulerILb1ELb0ELb0ELi128EEEEEEEEEvNT_6ParamsE$_ZN4cute3eso3ESOILb0ELb1EJlEEC2ERKl - $_ZN7cutlass13device_kernelIN5flash19enable_sm80_to_sm89INS1_16FlashAttnBwdSm80INS1_25CollectiveMainloopBwdSm80ILi2ELi2EN4cute5tupleIJNS5_1CILi64EEENS7_ILi128EEES8_EEENS_10bfloat16_tEfNS_4arch4Sm80ELb0ELb1ELb1ELb1ELb1ELb0ELb0ELb0ELi2ELi2ELi4ELi2ELb1EEENS1_21CollectiveEpilogueBwdISA_SB_SD_Li256ELb1ELb0ELi2EEENS1_19SingleTileSchedulerILb1ELb0ELb0ELi128EEEEEEEEEvNT_6ParamsE$_ZN4cute3eso3ESOILb0ELb1EJiNS_1CILi0EEEEEC2ERKiRKS3_)
$_ZN7cutlass13device_kernelIN5flash19enable_sm80_to_sm89INS1_16FlashAttnBwdSm80INS1_25CollectiveMainloopBwdSm80ILi2ELi2EN4cute5tupleIJNS5_1CILi64EEENS7_ILi128EEES8_EEENS_10bfloat16_tEfNS_4arch4Sm80ELb0ELb1ELb1ELb1ELb1ELb0ELb0ELb0ELi2ELi2ELi4ELi2ELb1EEENS1_21CollectiveEpilogueBwdISA_SB_SD_Li256ELb1ELb0ELi2EEENS1_19SingleTileSchedulerILb1ELb0ELb0ELi128EEEEEEEEEvNT_6ParamsE$_ZN4cute3eso3ESOILb0ELb1EJiNS_1CILi0EEEEEC2ERKiRKS3_:
[----:B------:R-:W-:Y:S02]  /*88c0*/  IADD3 R6, R6, -c[0x0][0x20], RZ ;  /* 0x8000080006067a10 */ /* 0x000fe40007ffe0ff */
[----:B------:R-:W-:-:S03]  /*88d0*/  MOV R9, 0x0 ;  /* 0x0000000000097802 */ /* 0x000fc60000000f00 */
[----:B------:R1:W-:Y:S01]  /*88e0*/  STL [R6], R7 ;  /* 0x0000000706007387 */ /* 0x0003e20000100800 */
[----:B------:R-:W-:Y:S05]  /*88f0*/  RET.REL.NODEC R8 `(_ZN7cutlass13device_kernelIN5flash19enable_sm80_to_sm89INS1_16FlashAttnBwdSm80INS1_25CollectiveMainloopBwdSm80ILi2ELi2EN4cute5tupleIJNS5_1CILi64EEENS7_ILi128EEES8_EEENS_10bfloat16_tEfNS_4arch4Sm80ELb0ELb1ELb1ELb1ELb1ELb0ELb0ELb0ELi2ELi2ELi4ELi2ELb1EEENS1_21CollectiveEpilogueBwdISA_SB_SD_Li256ELb1ELb0ELi2EEENS1_19SingleTileSchedulerILb1ELb0ELb0ELi128EEEEEEEEEvNT_6ParamsE) ;  /* 0xffff770008007950 */ /* 0x000fea0003c3ffff */
        .type           $_ZN7cutlass13device_kernelIN5flash19enable_sm80_to_sm89INS1_16FlashAttnBwdSm80INS1_25CollectiveMainloopBwdSm80ILi2ELi2EN4cute5tupleIJNS5_1CILi64EEENS7_ILi128EEES8_EEENS_10bfloat16_tEfNS_4arch4Sm80ELb0ELb1ELb1ELb1ELb1ELb0ELb0ELb0ELi2ELi2ELi4ELi2ELb1EEENS1_21CollectiveEpilogueBwdISA_SB_SD_Li256ELb1ELb0ELi2EEENS1_19SingleTileSchedulerILb1ELb0ELb0ELi128EEEEEEEEEvNT_6ParamsE$_ZN4cute3eso3ESOILb0ELb1EJlEEC2ERKl,@function
        .size           $_ZN7cutlass13device_kernelIN5flash19enable_sm80_to_sm89INS1_16FlashAttnBwdSm80INS1_25CollectiveMainloopBwdSm80ILi2ELi2EN4cute5tupleIJNS5_1CILi64EEENS7_ILi128EEES8_EEENS_10bfloat16_tEfNS_4arch4Sm80ELb0ELb1ELb1ELb1ELb1ELb0ELb0ELb0ELi2ELi2ELi4ELi2ELb1EEENS1_21CollectiveEpilogueBwdISA_SB_SD_Li256ELb1ELb0ELi2EEENS1_19SingleTileSchedulerILb1ELb0ELb0ELi128EEEEEEEEEvNT_6ParamsE$_ZN4cute3eso3ESOILb0ELb1EJlEEC2ERKl,($_ZN7cutlass13device_kernelIN5flash19enable_sm80_to_sm89INS1_16FlashAttnBwdSm80INS1_25CollectiveMainloopBwdSm80ILi2ELi2EN4cute5tupleIJNS5_1CILi64EEENS7_ILi128EEES8_EEENS_10bfloat16_tEfNS_4arch4Sm80ELb0ELb1ELb1ELb1ELb1ELb0ELb0ELb0ELi2ELi2ELi4ELi2ELb1EEENS1_21CollectiveEpilogueBwdISA_SB_SD_Li256ELb1ELb0ELi2EEENS1_19SingleTileSchedulerILb1ELb0ELb0ELi128EEEEEEEEEvNT_6ParamsE$_ZN4cute3eso3ESOILb1ELb0EJNS_10UnderscoreES2_S2_iEEC2ERKS2_S5_S5_RKi - $_ZN7cutlass13device_kernelIN5flash19enable_sm80_to_sm89INS1_16FlashAttnBwdSm80INS1_25CollectiveMainloopBwdSm80ILi2ELi2EN4cute5tupleIJNS5_1CILi64EEENS7_ILi128EEES8_EEENS_10bfloat16_tEfNS_4arch4Sm80ELb0ELb1ELb1ELb1ELb1ELb0ELb0ELb0ELi2ELi2ELi4ELi2ELb1EEENS1_21CollectiveEpilogueBwdISA_SB_SD_Li256ELb1ELb0ELi2EEENS1_19SingleTileSchedulerILb1ELb0ELb0ELi128EEEEEEEEEvNT_6ParamsE$_ZN4cute3eso3ESOILb0ELb1EJlEEC2ERKl)
$_ZN7cutlass13device_kernelIN5flash19enable_sm80_to_sm89INS1_16FlashAttnBwdSm80INS1_25CollectiveMainloopBwdSm80ILi2ELi2EN4cute5tupleIJNS5_1CILi64EEENS7_ILi128EEES8_EEENS_10bfloat16_tEfNS_4arch4Sm80ELb0ELb1ELb1ELb1ELb1ELb0ELb0ELb0ELi2ELi2ELi4ELi2ELb1EEENS1_21CollectiveEpilogueBwdISA_SB_SD_Li256ELb1ELb0ELi2EEENS1_19SingleTileSchedulerILb1ELb0ELb0ELi128EEEEEEEEEvNT_6ParamsE$_ZN4cute3eso3ESOILb0ELb1EJlEEC2ERKl:
[----:B------:R-:W-:Y:S01]  /*8900*/  IADD3 R9, R9, -c[0x0][0x20], RZ ;  /* 0x8000080009097a10 */ /* 0x000fe20007ffe0ff */
[----:B------:R-:W-:Y:S01]  /*8910*/  IMAD.MOV.U32 R24, RZ, RZ, R10 ;  /* 0x000000ffff187224 */ /* 0x000fe200078e000a */
[----:B------:R-:W-:-:S03]  /*8920*/  MOV R25, 0x0 ;  /* 0x0000000000197802 */ /* 0x000fc60000000f00 */
[----:B------:R1:W-:Y:S01]  /*8930*/  STL.64 [R9], R6 ;  /* 0x0000000609007387 */ /* 0x0003e20000100a00 */
[----:B------:R-:W-:Y:S05]  /*8940*/  RET.REL.NODEC R24 `(_ZN7cutlass13device_kernelIN5flash19enable_sm80_to_sm89INS1_16FlashAttnBwdSm80INS1_25CollectiveMainloopBwdSm80ILi2ELi2EN4cute5tupleIJNS5_1CILi64EEENS7_ILi128EEES8_EEENS_10bfloat16_tEfNS_4arch4Sm80ELb0ELb1ELb1ELb1ELb1ELb0ELb0ELb0ELi2ELi2ELi4ELi2ELb1EEENS1_21CollectiveEpilogueBwdISA_SB_SD_Li256ELb1ELb0ELi2EEENS1_19SingleTileSchedulerILb1ELb0ELb0ELi128EEEEEEEEEvNT_6ParamsE) ;  /* 0xffff76b018007950 */ /* 0x000fea0003c3ffff */
        .type           $_ZN7cutlass13device_kernelIN5flash19enable_sm80_to_sm89INS1_16FlashAttnBwdSm80INS1_25CollectiveMainloopBwdSm80ILi2ELi2EN4cute5tupleIJNS5_1CILi64EEENS7_ILi128EEES8_EEENS_10bfloat16_tEfNS_4arch4Sm80ELb0ELb1ELb1ELb1ELb1ELb0ELb0ELb0ELi2ELi2ELi4ELi2ELb1EEENS1_21CollectiveEpilogueBwdISA_SB_SD_Li256ELb1ELb0ELi2EEENS1_19SingleTileSchedulerILb1ELb0ELb0ELi128EEEEEEEEEvNT_6ParamsE$_ZN4cute3eso3ESOILb1ELb0EJNS_10UnderscoreES2_S2_iEEC2ERKS2_S5_S5_RKi,@function
        .size           $_ZN7cutlass13device_kernelIN5flash19enable_sm80_to_sm89INS1_16FlashAttnBwdSm80INS1_25CollectiveMainloopBwdSm80ILi2ELi2EN4cute5tupleIJNS5_1CILi64EEENS7_ILi128EEES8_EEENS_10bfloat16_tEfNS_4arch4Sm80ELb0ELb1ELb1ELb1ELb1ELb0ELb0ELb0ELi2ELi2ELi4ELi2ELb1EEENS1_21CollectiveEpilogueBwdISA_SB_SD_Li256ELb1ELb0ELi2EEENS1_19SingleTileSchedulerILb1ELb0ELb0ELi128EEEEEEEEEvNT_6ParamsE$_ZN4cute3eso3ESOILb1ELb0EJNS_10UnderscoreES2_S2_iEEC2ERKS2_S5_S5_RKi,($_ZN7cutlass13device_kernelIN5flash19enable_sm80_to_sm89INS1_16FlashAttnBwdSm80INS1_25CollectiveMainloopBwdSm80ILi2ELi2EN4cute5tupleIJNS5_1CILi64EEENS7_ILi128EEES8_EEENS_10bfloat16_tEfNS_4arch4Sm80ELb0ELb1ELb1ELb1ELb1ELb0ELb0ELb0ELi2ELi2ELi4ELi2ELb1EEENS1_21CollectiveEpilogueBwdISA_SB_SD_Li256ELb1ELb0ELi2EEENS1_19SingleTileSchedulerILb1ELb0ELb0ELi128EEEEEEEEEvNT_6ParamsE$_ZN4cute3eso3ESOILb1ELb0EJNS_10UnderscoreES2_iEEC2ERKS2_S5_RKi - $_ZN7cutlass13device_kernelIN5flash19enable_sm80_to_sm89INS1_16FlashAttnBwdSm80INS1_25CollectiveMainloopBwdSm80ILi2ELi2EN4cute5tupleIJNS5_1CILi64EEENS7_ILi128EEES8_EEENS_10bfloat16_tEfNS_4arch4Sm80ELb0ELb1ELb1ELb1ELb1ELb0ELb0ELb0ELi2ELi2ELi4ELi2ELb1EEENS1_21CollectiveEpilogueBwdISA_SB_SD_Li256ELb1ELb0ELi2EEENS1_19SingleTileSchedulerILb1ELb0ELb0ELi128EEEEEEEEEvNT_6ParamsE$_ZN4cute3eso3ESOILb1ELb0EJNS_10UnderscoreES2_S2_iEEC2ERKS2_S5_S5_RKi)
$_ZN7cutlass13device_kernelIN5flash19enable_sm80_to_sm89INS1_16FlashAttnBwdSm80INS1_25CollectiveMainloopBwdSm80ILi2ELi2EN4cute5tupleIJNS5_1CILi64EEENS7_ILi128EEES8_EEENS_10bfloat16_tEfNS_4arch4Sm80ELb0ELb1ELb1ELb1ELb1ELb0ELb0ELb0ELi2ELi2ELi4ELi2ELb1EEENS1_21CollectiveEpilogueBwdISA_SB_SD_Li256ELb1ELb0ELi2EEENS1_19SingleTileSchedulerILb1ELb0ELb0ELi128EEEEEEEEEvNT_6ParamsE$_ZN4cute3eso3ESOILb1ELb0EJNS_10UnderscoreES2_S2_iEEC2ERKS2_S5_S5_RKi:
[----:B------:R-:W-:Y:S02]  /*8950*/  IADD3 R6, R4, -c[0x0][0x20], RZ ;  /* 0x8000080004067a10 */ /* 0x000fe40007ffe0ff */
[----:B------:R-:W-:-:S03]  /*8960*/  MOV R9, 0x0 ;  /* 0x0000000000097802 */ /* 0x000fc60000000f00 */
[----:B------:R1:W-:Y:S01]  /*8970*/  STL [R6], R7 ;  /* 0x0000000706007387 */ /* 0x0003e20000100800 */
[----:B------:R-:W-:Y:S05]  /*8980*/  RET.REL.NODEC R8 `(_ZN7cutlass13device_kernelIN5flash19enable_sm80_to_sm89INS1_16FlashAttnBwdSm80INS1_25CollectiveMainloopBwdSm80ILi2ELi2EN4cute5tupleIJNS5_1CILi64EEENS7_ILi128EEES8_EEENS_10bfloat16_tEfNS_4arch4Sm80ELb0ELb1ELb1ELb1ELb1ELb0ELb0ELb0ELi2ELi2ELi4ELi2ELb1EEENS1_21CollectiveEpilogueBwdISA_SB_SD_Li256ELb1ELb0ELi2EEENS1_19SingleTileSchedulerILb1ELb0ELb0ELi128EEEEEEEEEvNT_6ParamsE) ;  /* 0xffff767008007950 */ /* 0x000fea0003c3ffff */
        .type           $_ZN7cutlass13device_kernelIN5flash19enable_sm80_to_sm89INS1_16FlashAttnBwdSm80INS1_25CollectiveMainloopBwdSm80ILi2ELi2EN4cute5tupleIJNS5_1CILi64EEENS7_ILi128EEES8_EEENS_10bfloat16_tEfNS_4arch4Sm80ELb0ELb1ELb1ELb1ELb1ELb0ELb0ELb0ELi2ELi2ELi4ELi2ELb1EEENS1_21CollectiveEpilogueBwdISA_SB_SD_Li256ELb1ELb0ELi2EEENS1_19SingleTileSchedulerILb1ELb0ELb0ELi128EEEEEEEEEvNT_6ParamsE$_ZN4cute3eso3ESOILb1ELb0EJNS_10UnderscoreES2_iEEC2ERKS2_S5_RKi,@function
        .size           $_ZN7cutlass13device_kernelIN5flash19enable_sm80_to_sm89INS1_16FlashAttnBwdSm80INS1_25CollectiveMainloopBwdSm80ILi2ELi2EN4cute5tupleIJNS5_1CILi64EEENS7_ILi128EEES8_EEENS_10bfloat16_tEfNS_4arch4Sm80ELb0ELb1ELb1ELb1ELb1ELb0ELb0ELb0ELi2ELi2ELi4ELi2ELb1EEENS1_21CollectiveEpilogueBwdISA_SB_SD_Li256ELb1ELb0ELi2EEENS1_19SingleTileSchedulerILb1ELb0ELb0ELi128EEEEEEEEEvNT_6ParamsE$_ZN4cute3eso3ESOILb1ELb0EJNS_10UnderscoreES2_iEEC2ERKS2_S5_RKi,($_ZN7cutlass13device_kernelIN5flash19enable_sm80_to_sm89INS1_16FlashAttnBwdSm80INS1_25CollectiveMainloopBwdSm80ILi2ELi2EN4cute5tupleIJNS5_1CILi64EEENS7_ILi128EEES8_EEENS_10bfloat16_tEfNS_4arch4Sm80ELb0ELb1ELb1ELb1ELb1ELb0ELb0ELb0ELi2ELi2ELi4ELi2ELb1EEENS1_21CollectiveEpilogueBwdISA_SB_SD_Li256ELb1ELb0ELi2EEENS1_19SingleTileSchedulerILb1ELb0ELb0ELi128EEEEEEEEEvNT_6ParamsE$_ZN4cute3eso3ESOILb1ELb0EJNS_10UnderscoreEiEEC2ERKS2_RKi - $_ZN7cutlass13device_kernelIN5flash19enable_sm80_to_sm89INS1_16FlashAttnBwdSm80INS1_25CollectiveMainloopBwdSm80ILi2ELi2EN4cute5tupleIJNS5_1CILi64EEENS7_ILi128EEES8_EEENS_10bfloat16_tEfNS_4arch4Sm80ELb0ELb1ELb1ELb1ELb1ELb0ELb0ELb0ELi2ELi2ELi4ELi2ELb1EEENS1_21CollectiveEpilogueBwdISA_SB_SD_Li256ELb1ELb0ELi2EEENS1_19SingleTileSchedulerILb1ELb0ELb0ELi128EEEEEEEEEvNT_6ParamsE$_ZN4cute3eso3ESOILb1ELb0EJNS_10UnderscoreES2_iEEC2ERKS2_S5_RKi)
$_ZN7cutlass13device_kernelIN5flash19enable_sm80_to_sm89INS1_16FlashAttnBwdSm80INS1_25CollectiveMainloopBwdSm80ILi2ELi2EN4cute5tupleIJNS5_1CILi64EEENS7_ILi128EEES8_EEENS_10bfloat16_tEfNS_4arch4Sm80ELb0ELb1ELb1ELb1ELb1ELb0ELb0ELb0ELi2ELi2ELi4ELi2ELb1EEENS1_21CollectiveEpilogueBwdISA_SB_SD_Li256ELb1ELb0ELi2EEENS1_19SingleTileSchedulerILb1ELb0ELb0ELi128EEEEEEEEEvNT_6ParamsE$_ZN4cute3eso3ESOILb1ELb0EJNS_10UnderscoreES2_iEEC2ERKS2_S5_RKi:
[----:B------:R-:W-:Y:S02]  /*8990*/  IADD3 R6, R4, -c[0x0][0x20], RZ ;  /* 0x8000080004067a10 */ /* 0x000fe40007ffe0ff */
[----:B------:R-:W-:-:S03]  /*89a0*/  MOV R9, 0x0 ;  /* 0x0000000000097802 */ /* 0x000fc60000000f00 */
[----:B------:R1:W-:Y:S01]  /*89b0*/  STL [R6], R17 ;  /* 0x0000001106007387 */ /* 0x0003e20000100800 */
[----:B------:R-:W-:Y:S05]  /*89c0*/  RET.REL.NODEC R8 `(_ZN7cutlass13device_kernelIN5flash19enable_sm80_to_sm89INS1_16FlashAttnBwdSm80INS1_25CollectiveMainloopBwdSm80ILi2ELi2EN4cute5tupleIJNS5_1CILi64EEENS7_ILi128EEES8_EEENS_10bfloat16_tEfNS_4arch4Sm80ELb0ELb1ELb1ELb1ELb1ELb0ELb0ELb0ELi2ELi2ELi4ELi2ELb1EEENS1_21CollectiveEpilogueBwdISA_SB_SD_Li256ELb1ELb0ELi2EEENS1_19SingleTileSchedulerILb1ELb0ELb0ELi128EEEEEEEEEvNT_6ParamsE) ;  /* 0xffff763008007950 */ /* 0x000fea0003c3ffff */
        .type           $_ZN7cutlass13device_kernelIN5flash19enable_sm80_to_sm89INS1_16FlashAttnBwdSm80INS1_25CollectiveMainloopBwdSm80ILi2ELi2EN4cute5tupleIJNS5_1CILi64EEENS7_ILi128EEES8_EEENS_10bfloat16_tEfNS_4arch4Sm80ELb0ELb1ELb1ELb1ELb1ELb0ELb0ELb0ELi2ELi2ELi4ELi2ELb1EEENS1_21CollectiveEpilogueBwdISA_SB_SD_Li256ELb1ELb0ELi2EEENS1_19SingleTileSchedulerILb1ELb0ELb0ELi128EEEEEEEEEvNT_6ParamsE$_ZN4cute3eso3ESOILb1ELb0EJNS_10UnderscoreEiEEC2ERKS2_RKi,@function
        .size           $_ZN7cutlass13device_kernelIN5flash19enable_sm80_to_sm89INS1_16FlashAttnBwdSm80INS1_25CollectiveMainloopBwdSm80ILi2ELi2EN4cute5tupleIJNS5_1CILi64EEENS7_ILi128EEES8_EEENS_10bfloat16_tEfNS_4arch4Sm80ELb0ELb1ELb1ELb1ELb1ELb0ELb0ELb0ELi2ELi2ELi4ELi2ELb1EEENS1_21CollectiveEpilogueBwdISA_SB_SD_Li256ELb1ELb0ELi2EEENS1_19SingleTileSchedulerILb1ELb0ELb0ELi128EEEEEEEEEvNT_6ParamsE$_ZN4cute3eso3ESOILb1ELb0EJNS_10UnderscoreEiEEC2ERKS2_RKi,($_ZN7cutlass13device_kernelIN5flash19enable_sm80_to_sm89INS1_16FlashAttnBwdSm80INS1_25CollectiveMainloopBwdSm80ILi2ELi2EN4cute5tupleIJNS5_1CILi64EEENS7_ILi128EEES8_EEENS_10bfloat16_tEfNS_4arch4Sm80ELb0ELb1ELb1ELb1ELb1ELb0ELb0ELb0ELi2ELi2ELi4ELi2ELb1EEENS1_21CollectiveEpilogueBwdISA_SB_SD_Li256ELb1ELb0ELi2EEENS1_19SingleTileSchedulerILb1ELb0ELb0ELi128EEEEEEEEEvNT_6ParamsE$_ZN4cute3eso3ESOILb1ELb0EJNS_10UnderscoreEiiEEC2ERKS2_RKiS7_ - $_ZN7cutlass13device_kernelIN5flash19enable_sm80_to_sm89INS1_16FlashAttnBwdSm80INS1_25CollectiveMainloopBwdSm80ILi2ELi2EN4cute5tupleIJNS5_1CILi64EEENS7_ILi128EEES8_EEENS_10bfloat16_tEfNS_4arch4Sm80ELb0ELb1ELb1ELb1ELb1ELb0ELb0ELb0ELi2ELi2ELi4ELi2ELb1EEENS1_21CollectiveEpilogueBwdISA_SB_SD_Li256ELb1ELb0ELi2EEENS1_19SingleTileSchedulerILb1ELb0ELb0ELi128EEEEEEEEEvNT_6ParamsE$_ZN4cute3eso3ESOILb1ELb0EJNS_10UnderscoreEiEEC2ERKS2_RKi)
$_ZN7cutlass13device_kernelIN5flash19enable_sm80_to_sm89INS1_16FlashAttnBwdSm80INS1_25CollectiveMainloopBwdSm80ILi2ELi2EN4cute5tupleIJNS5_1CILi64EEENS7_ILi128EEES8_EEENS_10bfloat16_tEfNS_4arch4Sm80ELb0ELb1ELb1ELb1ELb1ELb0ELb0ELb0ELi2ELi2ELi4ELi2ELb1EEENS1_21CollectiveEpilogueBwdISA_SB_SD_Li256ELb1ELb0ELi2EEENS1_19SingleTileSchedulerILb1ELb0ELb0ELi128EEEEEEEEEvNT_6ParamsE$_ZN4cute3eso3ESOILb1ELb0EJNS_10UnderscoreEiEEC2ERKS2_RKi:
[----:B------:R-:W-:Y:S02]  /*89d0*/  IADD3 R6, R13, -c[0x0][0x20], RZ ;  /* 0x800008000d067a10 */ /* 0x000fe40007ffe0ff */
[----:B------:R-:W-:-:S03]  /*89e0*/  MOV R17, 0x0 ;  /* 0x0000000000117802 */ /* 0x000fc60000000f00 */
[----:B------:R1:W-:Y:S01]  /*89f0*/  STL [R6], R7 ;  /* 0x0000000706007387 */ /* 0x0003e20000100800 */
[----:B------:R-:W-:Y:S05]  /*8a00*/  RET.REL.NODEC R16 `(_ZN7cutlass13device_kernelIN5flash19enable_sm80_to_sm89INS1_16FlashAttnBwdSm80INS1_25CollectiveMainloopBwdSm80ILi2ELi2EN4cute5tupleIJNS5_1CILi64EEENS7_ILi128EEES8_EEENS_10bfloat16_tEfNS_4arch4Sm80ELb0ELb1ELb1ELb1ELb1ELb0ELb0ELb0ELi2ELi2ELi4ELi2ELb1EEENS1_21CollectiveEpilogueBwdISA_SB_SD_Li256ELb1ELb0ELi2EEENS1_19SingleTileSchedulerILb1ELb0ELb0ELi128EEEEEEEEEvNT_6ParamsE) ;  /* 0xffff75f010007950 */ /* 0x000fea0003c3ffff */
        .type           $_ZN7cutlass13device_kernelIN5flash19enable_sm80_to_sm89INS1_16FlashAttnBwdSm80INS1_25CollectiveMainloopBwdSm80ILi2ELi2EN4cute5tupleIJNS5_1CILi64EEENS7_ILi128EEES8_EEENS_10bfloat16_tEfNS_4arch4Sm80ELb0ELb1ELb1ELb1ELb1ELb0ELb0ELb0ELi2ELi2ELi4ELi2ELb1EEENS1_21CollectiveEpilogueBwdISA_SB_SD_Li256ELb1ELb0ELi2EEENS1_19SingleTileSchedulerILb1ELb0ELb0ELi128EEEEEEEEEvNT_6ParamsE$_ZN4cute3eso3ESOILb1ELb0EJNS_10UnderscoreEiiEEC2ERKS2_RKiS7_,@function
        .size           $_ZN7cutlass13device_kernelIN5flash19enable_sm80_to_sm89INS1_16FlashAttnBwdSm80INS1_25CollectiveMainloopBwdSm80ILi2ELi2EN4cute5tupleIJNS5_1CILi64EEENS7_ILi128EEES8_EEENS_10bfloat16_tEfNS_4arch4Sm80ELb0ELb1ELb1ELb1ELb1ELb0ELb0ELb0ELi2ELi2ELi4ELi2ELb1EEENS1_21CollectiveEpilogueBwdISA_SB_SD_Li256ELb1ELb0ELi2EEENS1_19SingleTileSchedulerILb1ELb0ELb0ELi128EEEEEEEEEvNT_6ParamsE$_ZN4cute3eso3ESOILb1ELb0EJNS_10UnderscoreEiiEEC2ERKS2_RKiS7_,($_ZN7cutlass13device_kernelIN5flash19enable_sm80_to_sm89INS1_16FlashAttnBwdSm80INS1_25CollectiveMainloopBwdSm80ILi2ELi2EN4cute5tupleIJNS5_1CILi64EEENS7_ILi128EEES8_EEENS_10bfloat16_tEfNS_4arch4Sm80ELb0ELb1ELb1ELb1ELb1ELb0ELb0ELb0ELi2ELi2ELi4ELi2ELb1EEENS1_21CollectiveEpilogueBwdISA_SB_SD_Li256ELb1ELb0ELi2EEENS1_19SingleTileSchedulerILb1ELb0ELb0ELi128EEEEEEEEEvNT_6ParamsE$_ZN4cute3eso3ESOILb1ELb0EJNS_1CILi0EEES3_S3_iEEC2ERKS3_S6_S6_RKi - $_ZN7cutlass13device_kernelIN5flash19enable_sm80_to_sm89INS1_16FlashAttnBwdSm80INS1_25CollectiveMainloopBwdSm80ILi2ELi2EN4cute5tupleIJNS5_1CILi64EEENS7_ILi128EEES8_EEENS_10bfloat16_tEfNS_4arch4Sm80ELb0ELb1ELb1ELb1ELb1ELb0ELb0ELb0ELi2ELi2ELi4ELi2ELb1EEENS1_21CollectiveEpilogueBwdISA_SB_SD_Li256ELb1ELb0ELi2EEENS1_19SingleTileSchedulerILb1ELb0ELb0ELi128EEEEEEEEEvNT_6ParamsE$_ZN4cute3eso3ESOILb1ELb0EJNS_10UnderscoreEiiEEC2ERKS2_RKiS7_)
$_ZN7cutlass13device_kernelIN5flash19enable_sm80_to_sm89INS1_16FlashAttnBwdSm80INS1_25CollectiveMainloopBwdSm80ILi2ELi2EN4cute5tupleIJNS5_1CILi64EEENS7_ILi128EEES8_EEENS_10bfloat16_tEfNS_4arch4Sm80ELb0ELb1ELb1ELb1ELb1ELb0ELb0ELb0ELi2ELi2ELi4ELi2ELb1EEENS1_21CollectiveEpilogueBwdISA_SB_SD_Li256ELb1ELb0ELi2EEENS1_19SingleTileSchedulerILb1ELb0ELb0ELi128EEEEEEEEEvNT_6ParamsE$_ZN4cute3eso3ESOILb1ELb0EJNS_10UnderscoreEiiEEC2ERKS2_RKiS7_:
[----:B------:R-:W-:Y:S02]  /*8a10*/  IADD3 R7, R4, -c[0x0][0x20], RZ ;  /* 0x8000080004077a10 */ /* 0x000fe40007ffe0ff */
[----:B------:R-:W-:-:S03]  /*8a20*/  IADD3 R6, R19, -c[0x0][0x20], RZ ;  /* 0x8000080013067a10 */ /* 0x000fc60007ffe0ff */
[----:B------:R1:W-:Y:S04]  /*8a30*/  STL [R7], R16 ;  /* 0x0000001007007387 */ /* 0x0003e80000100800 */
[----:B------:R-:W2:Y:S01]  /*8a40*/  LDL R6, [R6] ;  /* 0x0000000006067983 */ /* 0x000ea20000100800 */
[----:B------:R-:W-:-:S03]  /*8a50*/  IMAD.MOV.U32 R9, RZ, RZ, 0x0 ;  /* 0x00000000ff097424 */ /* 0x000fc600078e00ff */
[----:B--2---:R1:W-:Y:S01]  /*8a60*/  STL [R7+0x4], R6 ;  /* 0x0000040607007387 */ /* 0x0043e20000100800 */
[----:B------:R-:W-:Y:S05]  /*8a70*/  RET.REL.NODEC R8 `(_ZN7cutlass13device_kernelIN5flash19enable_sm80_to_sm89INS1_16FlashAttnBwdSm80INS1_25CollectiveMainloopBwdSm80ILi2ELi2EN4cute5tupleIJNS5_1CILi64EEENS7_ILi128EEES8_EEENS_10bfloat16_tEfNS_4arch4Sm80ELb0ELb1ELb1ELb1ELb1ELb0ELb0ELb0ELi2ELi2ELi4ELi2ELb1EEENS1_21CollectiveEpilogueBwdISA_SB_SD_Li256ELb1ELb0ELi2EEENS1_19SingleTileSchedulerILb1ELb0ELb0ELi128EEEEEEEEEvNT_6ParamsE) ;  /* 0xffff758008007950 */ /* 0x000fea0003c3ffff */
        .type           $_ZN7cutlass13device_kernelIN5flash19enable_sm80_to_sm89INS1_16FlashAttnBwdSm80INS1_25CollectiveMainloopBwdSm80ILi2ELi2EN4cute5tupleIJNS5_1CILi64EEENS7_ILi128EEES8_EEENS_10bfloat16_tEfNS_4arch4Sm80ELb0ELb1ELb1ELb1ELb1ELb0ELb0ELb0ELi2ELi2ELi4ELi2ELb1EEENS1_21CollectiveEpilogueBwdISA_SB_SD_Li256ELb1ELb0ELi2EEENS1_19SingleTileSchedulerILb1ELb0ELb0ELi128EEEEEEEEEvNT_6ParamsE$_ZN4cute3eso3ESOILb1ELb0EJNS_1CILi0EEES3_S3_iEEC2ERKS3_S6_S6_RKi,@function
        .size           $_ZN7cutlass13device_kernelIN5flash19enable_sm80_to_sm89INS1_16FlashAttnBwdSm80INS1_25CollectiveMainloopBwdSm80ILi2ELi2EN4cute5tupleIJNS5_1CILi64EEENS7_ILi128EEES8_EEENS_10bfloat16_tEfNS_4arch4Sm80ELb0ELb1ELb1ELb1ELb1ELb0ELb0ELb0ELi2ELi2ELi4ELi2ELb1EEENS1_21CollectiveEpilogueBwdISA_SB_SD_Li256ELb1ELb0ELi2EEENS1_19SingleTileSchedulerILb1ELb0ELb0ELi128EEEEEEEEEvNT_6ParamsE$_ZN4cute3eso3ESOILb1ELb0EJNS_1CILi0EEES3_S3_iEEC2ERKS3_S6_S6_RKi,($_ZN7cutlass13device_kernelIN5flash19enable_sm80_to_sm89INS1_16FlashAttnBwdSm80INS1_25CollectiveMainloopBwdSm80ILi2ELi2EN4cute5tupleIJNS5_1CILi64EEENS7_ILi128EEES8_EEENS_10bfloat16_tEfNS_4arch4Sm80ELb0ELb1ELb1ELb1ELb1ELb0ELb0ELb0ELi2ELi2ELi4ELi2ELb1EEENS1_21CollectiveEpilogueBwdISA_SB_SD_Li256ELb1ELb0ELi2EEENS1_19SingleTileSchedulerILb1ELb0ELb0ELi128EEEEEEEEEvNT_6ParamsE$_ZN4cute3eso3ESOILb1ELb0EJNS_1CILi0EEES3_iEEC2ERKS3_S6_RKi - $_ZN7cutlass13device_kernelIN5flash19enable_sm80_to_sm89INS1_16FlashAttnBwdSm80INS1_25CollectiveMainloopBwdSm80ILi2ELi2EN4cute5tupleIJNS5_1CILi64EEENS7_ILi128EEES8_EEENS_10bfloat16_tEfNS_4arch4Sm80ELb0ELb1ELb1ELb1ELb1ELb0ELb0ELb0ELi2ELi2ELi4ELi2ELb1EEENS1_21CollectiveEpilogueBwdISA_SB_SD_Li256ELb1ELb0ELi2EEENS1_19SingleTileSchedulerILb1ELb0ELb0ELi128EEEEEEEEEvNT_6ParamsE$_ZN4cute3eso3ESOILb1ELb0EJNS_1CILi0EEES3_S3_iEEC2ERKS3_S6_S6_RKi)
$_ZN7cutlass13device_kernelIN5flash19enable_sm80_to_sm89INS1_16FlashAttnBwdSm80INS1_25CollectiveMainloopBwdSm80ILi2ELi2EN4cute5tupleIJNS5_1CILi64EEENS7_ILi128EEES8_EEENS_10bfloat16_tEfNS_4arch4Sm80ELb0ELb1ELb1ELb1ELb1ELb0ELb0ELb0ELi2ELi2ELi4ELi2ELb1EEENS1_21CollectiveEpilogueBwdISA_SB_SD_Li256ELb1ELb0ELi2EEENS1_19SingleTileSchedulerILb1ELb0ELb0ELi128EEEEEEEEEvNT_6ParamsE$_ZN4cute3eso3ESOILb1ELb0EJNS_1CILi0EEES3_S3_iEEC2ERKS3_S6_S6_RKi:
[----:B------:R-:W-:Y:S01]  /*8a80*/  IADD3 R6, R6, -c[0x0][0x20], RZ ;  /* 0x8000080006067a10 */ /* 0x000fe20007ffe0ff */
[----:B------:R-:W-:Y:S01]  /*8a90*/  IMAD.MOV.U32 R28, RZ, RZ, R10 ;  /* 0x000000ffff1c7224 */ /* 0x000fe200078e000a */
[----:B------:R-:W-:-:S03]  /*8aa0*/  MOV R29, 0x0 ;  /* 0x00000000001d7802 */ /* 0x000fc60000000f00 */
[----:B------:R1:W-:Y:S01]  /*8ab0*/  STL [R6], R7 ;  /* 0x0000000706007387 */ /* 0x0003e20000100800 */
[----:B------:R-:W-:Y:S05]  /*8ac0*/  RET.REL.NODEC R28 `(_ZN7cutlass13device_kernelIN5flash19enable_sm80_to_sm89INS1_16FlashAttnBwdSm80INS1_25CollectiveMainloopBwdSm80ILi2ELi2EN4cute5tupleIJNS5_1CILi64EEENS7_ILi128EEES8_EEENS_10bfloat16_tEfNS_4arch4Sm80ELb0ELb1ELb1ELb1ELb1ELb0ELb0ELb0ELi2ELi2ELi4ELi2ELb1EEENS1_21CollectiveEpilogueBwdISA_SB_SD_Li256ELb1ELb0ELi2EEENS1_19SingleTileSchedulerILb1ELb0ELb0ELi128EEEEEEEEEvNT_6ParamsE) ;  /* 0xffff75301c007950 */ /* 0x000fea0003c3ffff */
        .type           $_ZN7cutlass13device_kernelIN5flash19enable_sm80_to_sm89INS1_16FlashAttnBwdSm80INS1_25CollectiveMainloopBwdSm80ILi2ELi2EN4cute5tupleIJNS5_1CILi64EEENS7_ILi128EEES8_EEENS_10bfloat16_tEfNS_4arch4Sm80ELb0ELb1ELb1ELb1ELb1ELb0ELb0ELb0ELi2ELi2ELi4ELi2ELb1EEENS1_21CollectiveEpilogueBwdISA_SB_SD_Li256ELb1ELb0ELi2EEENS1_19SingleTileSchedulerILb1ELb0ELb0ELi128EEEEEEEEEvNT_6ParamsE$_ZN4cute3eso3ESOILb1ELb0EJNS_1CILi0EEES3_iEEC2ERKS3_S6_RKi,@function
        .size           $_ZN7cutlass13device_kernelIN5flash19enable_sm80_to_sm89INS1_16FlashAttnBwdSm80INS1_25CollectiveMainloopBwdSm80ILi2ELi2EN4cute5tupleIJNS5_1CILi64EEENS7_ILi128EEES8_EEENS_10bfloat16_tEfNS_4arch4Sm80ELb0ELb1ELb1ELb1ELb1ELb0ELb0ELb0ELi2ELi2ELi4ELi2ELb1EEENS1_21CollectiveEpilogueBwdISA_SB_SD_Li256ELb1ELb0ELi2EEENS1_19SingleTileSchedulerILb1ELb0ELb0ELi128EEEEEEEEEvNT_6ParamsE$_ZN4cute3eso3ESOILb1ELb0EJNS_1CILi0EEES3_iEEC2ERKS3_S6_RKi,($_ZN7cutlass13device_kernelIN5flash19enable_sm80_to_sm89INS1_16FlashAttnBwdSm80INS1_25CollectiveMainloopBwdSm80ILi2ELi2EN4cute5tupleIJNS5_1CILi64EEENS7_ILi128EEES8_EEENS_10bfloat16_tEfNS_4arch4Sm80ELb0ELb1ELb1ELb1ELb1ELb0ELb0ELb0ELi2ELi2ELi4ELi2ELb1EEENS1_21CollectiveEpilogueBwdISA_SB_SD_Li256ELb1ELb0ELi2EEENS1_19SingleTileSchedulerILb1ELb0ELb0ELi128EEEEEEEEEvNT_6ParamsE$_ZN4cute3eso3ESOILb1ELb0EJNS_1CILi0EEES3_iS3_EEC2ERKS3_S6_RKiS6_ - $_ZN7cutlass13device_kernelIN5flash19enable_sm80_to_sm89INS1_16FlashAttnBwdSm80INS1_25CollectiveMainloopBwdSm80ILi2ELi2EN4cute5tupleIJNS5_1CILi64EEENS7_ILi128EEES8_EEENS_10bfloat16_tEfNS_4arch4Sm80ELb0ELb1ELb1ELb1ELb1ELb0ELb0ELb0ELi2ELi2ELi4ELi2ELb1EEENS1_21CollectiveEpilogueBwdISA_SB_SD_Li256ELb1ELb0ELi2EEENS1_19SingleTileSchedulerILb1ELb0ELb0ELi128EEEEEEEEEvNT_6ParamsE$_ZN4cute3eso3ESOILb1ELb0EJNS_1CILi0EEES3_iEEC2ERKS3_S6_RKi)
$_ZN7cutlass13device_kernelIN5flash19enable_sm80_to_sm89INS1_16FlashAttnBwdSm80INS1_25CollectiveMainloopBwdSm80ILi2ELi2EN4cute5tupleIJNS5_1CILi64EEENS7_ILi128EEES8_EEENS_10bfloat16_tEfNS_4arch4Sm80ELb0ELb1ELb1ELb1ELb1ELb0ELb0ELb0ELi2ELi2ELi4ELi2ELb1EEENS1_21CollectiveEpilogueBwdISA_SB_SD_Li256ELb1ELb0ELi2EEENS1_19SingleTileSchedulerILb1ELb0ELb0ELi128EEEEEEEEEvNT_6ParamsE$_ZN4cute3eso3ESOILb1ELb0EJNS_1CILi0EEES3_iEEC2ERKS3_S6_RKi:
[----:B------:R-:W-:Y:S02]  /*8ad0*/  IADD3 R6, R6, -c[0x0][0x20], RZ ;  /* 0x8000080006067a10 */ /* 0x000fe40007ffe0ff */
[----:B------:R-:W-:-:S03]  /*8ae0*/  MOV R17, 0x0 ;  /* 0x0000000000117802 */ /* 0x000fc60000000f00 */
[----:B------:R1:W-:Y:S01]  /*8af0*/  STL [R6], R7 ;  /* 0x0000000706007387 */ /* 0x0003e20000100800 */
[----:B------:R-:W-:Y:S05]  /*8b00*/  RET.REL.NODEC R16 `(_ZN7cutlass13device_kernelIN5flash19enable_sm80_to_sm89INS1_16FlashAttnBwdSm80INS1_25CollectiveMainloopBwdSm80ILi2ELi2EN4cute5tupleIJNS5_1CILi64EEENS7_ILi128EEES8_EEENS_10bfloat16_tEfNS_4arch4Sm80ELb0ELb1ELb1ELb1ELb1ELb0ELb0ELb0ELi2ELi2ELi4ELi2ELb1EEENS1_21CollectiveEpilogueBwdISA_SB_SD_Li256ELb1ELb0ELi2EEENS1_19SingleTileSchedulerILb1ELb0ELb0ELi128EEEEEEEEEvNT_6ParamsE) ;  /* 0xffff74f010007950 */ /* 0x000fea0003c3ffff */
        .type           $_ZN7cutlass13device_kernelIN5flash19enable_sm80_to_sm89INS1_16FlashAttnBwdSm80INS1_25CollectiveMainloopBwdSm80ILi2ELi2EN4cute5tupleIJNS5_1CILi64EEENS7_ILi128EEES8_EEENS_10bfloat16_tEfNS_4arch4Sm80ELb0ELb1ELb1ELb1ELb1ELb0ELb0ELb0ELi2ELi2ELi4ELi2ELb1EEENS1_21CollectiveEpilogueBwdISA_SB_SD_Li256ELb1ELb0ELi2EEENS1_19SingleTileSchedulerILb1ELb0ELb0ELi128EEEEEEEEEvNT_6ParamsE$_ZN4cute3eso3ESOILb1ELb0EJNS_1CILi0EEES3_iS3_EEC2ERKS3_S6_RKiS6_,@function
        .size           $_ZN7cutlass13device_kernelIN5flash19enable_sm80_to_sm89INS1_16FlashAttnBwdSm80INS1_25CollectiveMainloopBwdSm80ILi2ELi2EN4cute5tupleIJNS5_1CILi64EEENS7_ILi128EEES8_EEENS_10bfloat16_tEfNS_4arch4Sm80ELb0ELb1ELb1ELb1ELb1ELb0ELb0ELb0ELi2ELi2ELi4ELi2ELb1EEENS1_21CollectiveEpilogueBwdISA_SB_SD_Li256ELb1ELb0ELi2EEENS1_19SingleTileSchedulerILb1ELb0ELb0ELi128EEEEEEEEEvNT_6ParamsE$_ZN4cute3eso3ESOILb1ELb0EJNS_1CILi0EEES3_iS3_EEC2ERKS3_S6_RKiS6_,($_ZN7cutlass13device_kernelIN5flash19enable_sm80_to_sm89INS1_16FlashAttnBwdSm80INS1_25CollectiveMainloopBwdSm80ILi2ELi2EN4cute5tupleIJNS5_1CILi64EEENS7_ILi128EEES8_EEENS_10bfloat16_tEfNS_4arch4Sm80ELb0ELb1ELb1ELb1ELb1ELb0ELb0ELb0ELi2ELi2ELi4ELi2ELb1EEENS1_21CollectiveEpilogueBwdISA_SB_SD_Li256ELb1ELb0ELi2EEENS1_19SingleTileSchedulerILb1ELb0ELb0ELi128EEEEEEEEEvNT_6ParamsE$_ZN4cute3eso3ESOILb1ELb0EJNS_1CILi0EEES3_iiEEC2ERKS3_S6_RKiS8_ - $_ZN7cutlass13device_kernelIN5flash19enable_sm80_to_sm89INS1_16FlashAttnBwdSm80INS1_25CollectiveMainloopBwdSm80ILi2ELi2EN4cute5tupleIJNS5_1CILi64EEENS7_ILi128EEES8_EEENS_10bfloat16_tEfNS_4arch4Sm80ELb0ELb1ELb1ELb1ELb1ELb0ELb0ELb0ELi2ELi2ELi4ELi2ELb1EEENS1_21CollectiveEpilogueBwdISA_SB_SD_Li256ELb1ELb0ELi2EEENS1_19SingleTileSchedulerILb1ELb0ELb0ELi128EEEEEEEEEvNT_6ParamsE$_ZN4cute3eso3ESOILb1ELb0EJNS_1CILi0EEES3_iS3_EEC2ERKS3_S6_RKiS6_)
$_ZN7cutlass13device_kernelIN5flash19enable_sm80_to_sm89INS1_16FlashAttnBwdSm80INS1_25CollectiveMainloopBwdSm80ILi2ELi2EN4cute5tupleIJNS5_1CILi64EEENS7_ILi128EEES8_EEENS_10bfloat16_tEfNS_4arch4Sm80ELb0ELb1ELb1ELb1ELb1ELb0ELb0ELb0ELi2ELi2ELi4ELi2ELb1EEENS1_21CollectiveEpilogueBwdISA_SB_SD_Li256ELb1ELb0ELi2EEENS1_19SingleTileSchedulerILb1ELb0ELb0ELi128EEEEEEEEEvNT_6ParamsE$_ZN4cute3eso3ESOILb1ELb0EJNS_1CILi0EEES3_iS3_EEC2ERKS3_S6_RKiS6_:
[----:B------:R-:W-:Y:S01]  /*8b10*/  IADD3 R6, R6, -c[0x0][0x20], RZ ;  /* 0x8000080006067a10 */ /* 0x000fe20007ffe0ff */
[----:B------:R-:W-:Y:S01]  /*8b20*/  IMAD.MOV.U32 R28, RZ, RZ, R10 ;  /* 0x000000ffff1c7224 */ /* 0x000fe200078e000a */
[----:B------:R-:W-:-:S03]  /*8b30*/  MOV R29, 0x0 ;  /* 0x00000000001d7802 */ /* 0x000fc60000000f00 */
[----:B------:R1:W-:Y:S01]  /*8b40*/  STL [R6], R13 ;  /* 0x0000000d06007387 */ /* 0x0003e20000100800 */
[----:B------:R-:W-:Y:S05]  /*8b50*/  RET.REL.NODEC R28 `(_ZN7cutlass13device_kernelIN5flash19enable_sm80_to_sm89INS1_16FlashAttnBwdSm80INS1_25CollectiveMainloopBwdSm80ILi2ELi2EN4cute5tupleIJNS5_1CILi64EEENS7_ILi128EEES8_EEENS_10bfloat16_tEfNS_4arch4Sm80ELb0ELb1ELb1ELb1ELb1ELb0ELb0ELb0ELi2ELi2ELi4ELi2ELb1EEENS1_21CollectiveEpilogueBwdISA_SB_SD_Li256ELb1ELb0ELi2EEENS1_19SingleTileSchedulerILb1ELb0ELb0ELi128EEEEEEEEEvNT_6ParamsE) ;  /* 0xffff74a01c007950 */ /* 0x000fea0003c3ffff */
        .type           $_ZN7cutlass13device_kernelIN5flash19enable_sm80_to_sm89INS1_16FlashAttnBwdSm80INS1_25CollectiveMainloopBwdSm80ILi2ELi2EN4cute5tupleIJNS5_1CILi64EEENS7_ILi128EEES8_EEENS_10bfloat16_tEfNS_4arch4Sm80ELb0ELb1ELb1ELb1ELb1ELb0ELb0ELb0ELi2ELi2ELi4ELi2ELb1EEENS1_21CollectiveEpilogueBwdISA_SB_SD_Li256ELb1ELb0ELi2EEENS1_19SingleTileSchedulerILb1ELb0ELb0ELi128EEEEEEEEEvNT_6ParamsE$_ZN4cute3eso3ESOILb1ELb0EJNS_1CILi0EEES3_iiEEC2ERKS3_S6_RKiS8_,@function
        .size           $_ZN7cutlass13device_kernelIN5flash19enable_sm80_to_sm89INS1_16FlashAttnBwdSm80INS1_25CollectiveMainloopBwdSm80ILi2ELi2EN4cute5tupleIJNS5_1CILi64EEENS7_ILi128EEES8_EEENS_10bfloat16_tEfNS_4arch4Sm80ELb0ELb1ELb1ELb1ELb1ELb0ELb0ELb0ELi2ELi2ELi4ELi2ELb1EEENS1_21CollectiveEpilogueBwdISA_SB_SD_Li256ELb1ELb0ELi2EEENS1_19SingleTileSchedulerILb1ELb0ELb0ELi128EEEEEEEEEvNT_6ParamsE$_ZN4cute3eso3ESOILb1ELb0EJNS_1CILi0EEES3_iiEEC2ERKS3_S6_RKiS8_,($_ZN7cutlass13device_kernelIN5flash19enable_sm80_to_sm89INS1_16FlashAttnBwdSm80INS1_25CollectiveMainloopBwdSm80ILi2ELi2EN4cute5tupleIJNS5_1CILi64EEENS7_ILi128EEES8_EEENS_10bfloat16_tEfNS_4arch4Sm80ELb0ELb1ELb1ELb1ELb1ELb0ELb0ELb0ELi2ELi2ELi4ELi2ELb1EEENS1_21CollectiveEpilogueBwdISA_SB_SD_Li256ELb1ELb0ELi2EEENS1_19SingleTileSchedulerILb1ELb0ELb0ELi128EEEEEEEEEvNT_6ParamsE$_ZN4cute3eso3ESOILb1ELb0EJNS_1CILi0EEEiEEC2ERKS3_RKi - $_ZN7cutlass13device_kernelIN5flash19enable_sm80_to_sm89INS1_16FlashAttnBwdSm80INS1_25CollectiveMainloopBwdSm80ILi2ELi2EN4cute5tupleIJNS5_1CILi64EEENS7_ILi128EEES8_EEENS_10bfloat16_tEfNS_4arch4Sm80ELb0ELb1ELb1ELb1ELb1ELb0ELb0ELb0ELi2ELi2ELi4ELi2ELb1EEENS1_21CollectiveEpilogueBwdISA_SB_SD_Li256ELb1ELb0ELi2EEENS1_19SingleTileSchedulerILb1ELb0ELb0ELi128EEEEEEEEEvNT_6ParamsE$_ZN4cute3eso3ESOILb1ELb0EJNS_1CILi0EEES3_iiEEC2ERKS3_S6_RKiS8_)
$_ZN7cutlass13device_kernelIN5flash19enable_sm80_to_sm89INS1_16FlashAttnBwdSm80INS1_25CollectiveMainloopBwdSm80ILi2ELi2EN4cute5tupleIJNS5_1CILi64EEENS7_ILi128EEES8_EEENS_10bfloat16_tEfNS_4arch4Sm80ELb0ELb1ELb1ELb1ELb1ELb0ELb0ELb0ELi2ELi2ELi4ELi2ELb1EEENS1_21CollectiveEpilogueBwdISA_SB_SD_Li256ELb1ELb0ELi2EEENS1_19SingleTileSchedulerILb1ELb0ELb0ELi128EEEEEEEEEvNT_6ParamsE$_ZN4cute3eso3ESOILb1ELb0EJNS_1CILi0EEES3_iiEEC2ERKS3_S6_RKiS8_:
[----:B------:R-:W-:Y:S02]  /*8b60*/  IADD3 R10, R10, -c[0x0][0x20], RZ ;  /* 0x800008000a0a7a10 */ /* 0x000fe40007ffe0ff */
[----:B------:R-:W-:-:S03]  /*8b70*/  IADD3 R7, R7, -c[0x0][0x20], RZ ;  /* 0x8000080007077a10 */ /* 0x000fc60007ffe0ff */
[----:B------:R1:W-:Y:S04]  /*8b80*/  STL [R10], R13 ;  /* 0x0000000d0a007387 */ /* 0x0003e80000100800 */
[----:B------:R-:W2:Y:S01]  /*8b90*/  LDL R7, [R7] ;  /* 0x0000000007077983 */ /* 0x000ea20000100800 */
[----:B------:R-:W-:-:S03]  /*8ba0*/  IMAD.MOV.U32 R17, RZ, RZ, 0x0 ;  /* 0x00000000ff117424 */ /* 0x000fc600078e00ff */
[----:B--2---:R1:W-:Y:S01]  /*8bb0*/  STL [R10+0x4], R7 ;  /* 0x000004070a007387 */ /* 0x0043e20000100800 */
[----:B------:R-:W-:Y:S05]  /*8bc0*/  RET.REL.NODEC R16 `(_ZN7cutlass13device_kernelIN5flash19enable_sm80_to_sm89INS1_16FlashAttnBwdSm80INS1_25CollectiveMainloopBwdSm80ILi2ELi2EN4cute5tupleIJNS5_1CILi64EEENS7_ILi128EEES8_EEENS_10bfloat16_tEfNS_4arch4Sm80ELb0ELb1ELb1ELb1ELb1ELb0ELb0ELb0ELi2ELi2ELi4ELi2ELb1EEENS1_21CollectiveEpilogueBwdISA_SB_SD_Li256ELb1ELb0ELi2EEENS1_19SingleTileSchedulerILb1ELb0ELb0ELi128EEEEEEEEEvNT_6ParamsE) ;  /* 0xffff743010007950 */ /* 0x000fea0003c3ffff */
        .type           $_ZN7cutlass13device_kernelIN5flash19enable_sm80_to_sm89INS1_16FlashAttnBwdSm80INS1_25CollectiveMainloopBwdSm80ILi2ELi2EN4cute5tupleIJNS5_1CILi64EEENS7_ILi128EEES8_EEENS_10bfloat16_tEfNS_4arch4Sm80ELb0ELb1ELb1ELb1ELb1ELb0ELb0ELb0ELi2ELi2ELi4ELi2ELb1EEENS1_21CollectiveEpilogueBwdISA_SB_SD_Li256ELb1ELb0ELi2EEENS1_19SingleTileSchedulerILb1ELb0ELb0ELi128EEEEEEEEEvNT_6ParamsE$_ZN4cute3eso3ESOILb1ELb0EJNS_1CILi0EEEiEEC2ERKS3_RKi,@function
        .size           $_ZN7cutlass13device_kernelIN5flash19enable_sm80_to_sm89INS1_16FlashAttnBwdSm80INS1_25CollectiveMainloopBwdSm80ILi2ELi2EN4cute5tupleIJNS5_1CILi64EEENS7_ILi128EEES8_EEENS_10bfloat16_tEfNS_4arch4Sm80ELb0ELb1ELb1ELb1ELb1ELb0ELb0ELb0ELi2ELi2ELi4ELi2ELb1EEENS1_21CollectiveEpilogueBwdISA_SB_SD_Li256ELb1ELb0ELi2EEENS1_19SingleTileSchedulerILb1ELb0ELb0ELi128EEEEEEEEEvNT_6ParamsE$_ZN4cute3eso3ESOILb1ELb0EJNS_1CILi0EEEiEEC2ERKS3_RKi,($_ZN7cutlass13device_kernelIN5flash19enable_sm80_to_sm89INS1_16FlashAttnBwdSm80INS1_25CollectiveMainloopBwdSm80ILi2ELi2EN4cute5tupleIJNS5_1CILi64EEENS7_ILi128EEES8_EEENS_10bfloat16_tEfNS_4arch4Sm80ELb0ELb1ELb1ELb1ELb1ELb0ELb0ELb0ELi2ELi2ELi4ELi2ELb1EEENS1_21CollectiveEpilogueBwdISA_SB_SD_Li256ELb1ELb0ELi2EEENS1_19SingleTileSchedulerILb1ELb0ELb0ELi128EEEEEEEEEvNT_6ParamsE$_ZN4cute3eso3ESOILb1ELb0EJNS_1CILi0EEEiS3_EEC2ERKS3_RKiS6_ - $_ZN7cutlass13device_kernelIN5flash19enable_sm80_to_sm89INS1_16FlashAttnBwdSm80INS1_25CollectiveMainloopBwdSm80ILi2ELi2EN4cute5tupleIJNS5_1CILi64EEENS7_ILi128EEES8_EEENS_10bfloat16_tEfNS_4arch4Sm80ELb0ELb1ELb1ELb1ELb1ELb0ELb0ELb0ELi2ELi2ELi4ELi2ELb1EEENS1_21CollectiveEpilogueBwdISA_SB_SD_Li256ELb1ELb0ELi2EEENS1_19SingleTileSchedulerILb1ELb0ELb0ELi128EEEEEEEEEvNT_6ParamsE$_ZN4cute3eso3ESOILb1ELb0EJNS_1CILi0EEEiEEC2ERKS3_RKi)
$_ZN7cutlass13device_kernelIN5flash19enable_sm80_to_sm89INS1_16FlashAttnBwdSm80INS1_25CollectiveMainloopBwdSm80ILi2ELi2EN4cute5tupleIJNS5_1CILi64EEENS7_ILi128EEES8_EEENS_10bfloat16_tEfNS_4arch4Sm80ELb0ELb1ELb1ELb1ELb1ELb0ELb0ELb0ELi2ELi2ELi4ELi2ELb1EEENS1_21CollectiveEpilogueBwdISA_SB_SD_Li256ELb1ELb0ELi2EEENS1_19SingleTileSchedulerILb1ELb0ELb0ELi128EEEEEEEEEvNT_6ParamsE$_ZN4cute3eso3ESOILb1ELb0EJNS_1CILi0EEEiEEC2ERKS3_RKi:
[----:B------:R-:W-:Y:S02]  /*8bd0*/  IADD3 R6, R13, -c[0x0][0x20], RZ ;  /* 0x800008000d067a10 */ /* 0x000fe40007ffe0ff */
[----:B------:R-:W-:-:S03]  /*8be0*/  MOV R17, 0x0 ;  /* 0x0000000000117802 */ /* 0x000fc60000000f00 */
[----:B------:R1:W-:Y:S01]  /*8bf0*/  STL [R6], R7 ;  /* 0x0000000706007387 */ /* 0x0003e20000100800 */
[----:B------:R-:W-:Y:S05]  /*8c00*/  RET.REL.NODEC R16 `(_ZN7cutlass13device_kernelIN5flash19enable_sm80_to_sm89INS1_16FlashAttnBwdSm80INS1_25CollectiveMainloopBwdSm80ILi2ELi2EN4cute5tupleIJNS5_1CILi64EEENS7_ILi128EEES8_EEENS_10bfloat16_tEfNS_4arch4Sm80ELb0ELb1ELb1ELb1ELb1ELb0ELb0ELb0ELi2ELi2ELi4ELi2ELb1EEENS1_21CollectiveEpilogueBwdISA_SB_SD_Li256ELb1ELb0ELi2EEENS1_19SingleTileSchedulerILb1ELb0ELb0ELi128EEEEEEEEEvNT_6ParamsE) ;  /* 0xffff73f010007950 */ /* 0x000fea0003c3ffff */
        .type           $_ZN7cutlass13device_kernelIN5flash19enable_sm80_to_sm89INS1_16FlashAttnBwdSm80INS1_25CollectiveMainloopBwdSm80ILi2ELi2EN4cute5tupleIJNS5_1CILi64EEENS7_ILi128EEES8_EEENS_10bfloat16_tEfNS_4arch4Sm80ELb0ELb1ELb1ELb1ELb1ELb0ELb0ELb0ELi2ELi2ELi4ELi2ELb1EEENS1_21CollectiveEpilogueBwdISA_SB_SD_Li256ELb1ELb0ELi2EEENS1_19SingleTileSchedulerILb1ELb0ELb0ELi128EEEEEEEEEvNT_6ParamsE$_ZN4cute3eso3ESOILb1ELb0EJNS_1CILi0EEEiS3_EEC2ERKS3_RKiS6_,@function
        .size           $_ZN7cutlass13device_kernelIN5flash19enable_sm80_to_sm89INS1_16FlashAttnBwdSm80INS1_25CollectiveMainloopBwdSm80ILi2ELi2EN4cute5tupleIJNS5_1CILi64EEENS7_ILi128EEES8_EEENS_10bfloat16_tEfNS_4arch4Sm80ELb0ELb1ELb1ELb1ELb1ELb0ELb0ELb0ELi2ELi2ELi4ELi2ELb1EEENS1_21CollectiveEpilogueBwdISA_SB_SD_Li256ELb1ELb0ELi2EEENS1_19SingleTileSchedulerILb1ELb0ELb0ELi128EEEEEEEEEvNT_6ParamsE$_ZN4cute3eso3ESOILb1ELb0EJNS_1CILi0EEEiS3_EEC2ERKS3_RKiS6_,($_ZN7cutlass13device_kernelIN5flash19enable_sm80_to_sm89INS1_16FlashAttnBwdSm80INS1_25CollectiveMainloopBwdSm80ILi2ELi2EN4cute5tupleIJNS5_1CILi64EEENS7_ILi128EEES8_EEENS_10bfloat16_tEfNS_4arch4Sm80ELb0ELb1ELb1ELb1ELb1ELb0ELb0ELb0ELi2ELi2ELi4ELi2ELb1EEENS1_21CollectiveEpilogueBwdISA_SB_SD_Li256ELb1ELb0ELi2EEENS1_19SingleTileSchedulerILb1ELb0ELb0ELi128EEEEEEEEEvNT_6ParamsE$_ZN4cute3eso3ESOILb1ELb0EJNS_1CILi0EEEiS3_S3_EEC2ERKS3_RKiS6_S6_ - $_ZN7cutlass13device_kernelIN5flash19enable_sm80_to_sm89INS1_16FlashAttnBwdSm80INS1_25CollectiveMainloopBwdSm80ILi2ELi2EN4cute5tupleIJNS5_1CILi64EEENS7_ILi128EEES8_EEENS_10bfloat16_tEfNS_4arch4Sm80ELb0ELb1ELb1ELb1ELb1ELb0ELb0ELb0ELi2ELi2ELi4ELi2ELb1EEENS1_21CollectiveEpilogueBwdISA_SB_SD_Li256ELb1ELb0ELi2EEENS1_19SingleTileSchedulerILb1ELb0ELb0ELi128EEEEEEEEEvNT_6ParamsE$_ZN4cute3eso3ESOILb1ELb0EJNS_1CILi0EEEiS3_EEC2ERKS3_RKiS6_)
$_ZN7cutlass13device_kernelIN5flash19enable_sm80_to_sm89INS1_16FlashAttnBwdSm80INS1_25CollectiveMainloopBwdSm80ILi2ELi2EN4cute5tupleIJNS5_1CILi64EEENS7_ILi128EEES8_EEENS_10bfloat16_tEfNS_4arch4Sm80ELb0ELb1ELb1ELb1ELb1ELb0ELb0ELb0ELi2ELi2ELi4ELi2ELb1EEENS1_21CollectiveEpilogueBwdISA_SB_SD_Li256ELb1ELb0ELi2EEENS1_19SingleTileSchedulerILb1ELb0ELb0ELi128EEEEEEEEEvNT_6ParamsE$_ZN4cute3eso3ESOILb1ELb0EJNS_1CILi0EEEiS3_EEC2ERKS3_RKiS6_:
[----:B------:R-:W-:Y:S02]  /*8c10*/  IADD3 R6, R4, -c[0x0][0x20], RZ ;  /* 0x8000080004067a10 */ /* 0x000fe40007ffe0ff */
[----:B------:R-:W-:-:S03]  /*8c20*/  MOV R9, 0x0 ;  /* 0x0000000000097802 */ /* 0x000fc60000000f00 */
[----:B------:R1:W-:Y:S01]  /*8c30*/  STL [R6], R7 ;  /* 0x0000000706007387 */ /* 0x0003e20000100800 */
[----:B------:R-:W-:Y:S05]  /*8c40*/  RET.REL.NODEC R8 `(_ZN7cutlass13device_kernelIN5flash19enable_sm80_to_sm89INS1_16FlashAttnBwdSm80INS1_25CollectiveMainloopBwdSm80ILi2ELi2EN4cute5tupleIJNS5_1CILi64EEENS7_ILi128EEES8_EEENS_10bfloat16_tEfNS_4arch4Sm80ELb0ELb1ELb1ELb1ELb1ELb0ELb0ELb0ELi2ELi2ELi4ELi2ELb1EEENS1_21CollectiveEpilogueBwdISA_SB_SD_Li256ELb1ELb0ELi2EEENS1_19SingleTileSchedulerILb1ELb0ELb0ELi128EEEEEEEEEvNT_6ParamsE) ;  /* 0xffff73b008007950 */ /* 0x000fea0003c3ffff */
        .type           $_ZN7cutlass13device_kernelIN5flash19enable_sm80_to_sm89INS1_16FlashAttnBwdSm80INS1_25CollectiveMainloopBwdSm80ILi2ELi2EN4cute5tupleIJNS5_1CILi64EEENS7_ILi128EEES8_EEENS_10bfloat16_tEfNS_4arch4Sm80ELb0ELb1ELb1ELb1ELb1ELb0ELb0ELb0ELi2ELi2ELi4ELi2ELb1EEENS1_21CollectiveEpilogueBwdISA_SB_SD_Li256ELb1ELb0ELi2EEENS1_19SingleTileSchedulerILb1ELb0ELb0ELi128EEEEEEEEEvNT_6ParamsE$_ZN4cute3eso3ESOILb1ELb0EJNS_1CILi0EEEiS3_S3_EEC2ERKS3_RKiS6_S6_,@function
        .size           $_ZN7cutlass13device_kernelIN5flash19enable_sm80_to_sm89INS1_16FlashAttnBwdSm80INS1_25CollectiveMainloopBwdSm80ILi2ELi2EN4cute5tupleIJNS5_1CILi64EEENS7_ILi128EEES8_EEENS_10bfloat16_tEfNS_4arch4Sm80ELb0ELb1ELb1ELb1ELb1ELb0ELb0ELb0ELi2ELi2ELi4ELi2ELb1EEENS1_21CollectiveEpilogueBwdISA_SB_SD_Li256ELb1ELb0ELi2EEENS1_19SingleTileSchedulerILb1ELb0ELb0ELi128EEEEEEEEEvNT_6ParamsE$_ZN4cute3eso3ESOILb1ELb0EJNS_1CILi0EEEiS3_S3_EEC2ERKS3_RKiS6_S6_,($_ZN7cutlass13device_kernelIN5flash19enable_sm80_to_sm89INS1_16FlashAttnBwdSm80INS1_25CollectiveMainloopBwdSm80ILi2ELi2EN4cute5tupleIJNS5_1CILi64EEENS7_ILi128EEES8_EEENS_10bfloat16_tEfNS_4arch4Sm80ELb0ELb1ELb1ELb1ELb1ELb0ELb0ELb0ELi2ELi2ELi4ELi2ELb1EEENS1_21CollectiveEpilogueBwdISA_SB_SD_Li256ELb1ELb0ELi2EEENS1_19SingleTileSchedulerILb1ELb0ELb0ELi128EEEEEEEEEvNT_6ParamsE$_ZN4cute3eso3ESOILb1ELb0EJNS_1CILi0EEEiiiEEC2ERKS3_RKiS8_S8_ - $_ZN7cutlass13device_kernelIN5flash19enable_sm80_to_sm89INS1_16FlashAttnBwdSm80INS1_25CollectiveMainloopBwdSm80ILi2ELi2EN4cute5tupleIJNS5_1CILi64EEENS7_ILi128EEES8_EEENS_10bfloat16_tEfNS_4arch4Sm80ELb0ELb1ELb1ELb1ELb1ELb0ELb0ELb0ELi2ELi2ELi4ELi2ELb1EEENS1_21CollectiveEpilogueBwdISA_SB_SD_Li256ELb1ELb0ELi2EEENS1_19SingleTileSchedulerILb1ELb0ELb0ELi128EEEEEEEEEvNT_6ParamsE$_ZN4cute3eso3ESOILb1ELb0EJNS_1CILi0EEEiS3_S3_EEC2ERKS3_RKiS6_S6_)
$_ZN7cutlass13device_kernelIN5flash19enable_sm80_to_sm89INS1_16FlashAttnBwdSm80INS1_25CollectiveMainloopBwdSm80ILi2ELi2EN4cute5tupleIJNS5_1CILi64EEENS7_ILi128EEES8_EEENS_10bfloat16_tEfNS_4arch4Sm80ELb0ELb1ELb1ELb1ELb1ELb0ELb0ELb0ELi2ELi2ELi4ELi2ELb1EEENS1_21CollectiveEpilogueBwdISA_SB_SD_Li256ELb1ELb0ELi2EEENS1_19SingleTileSchedulerILb1ELb0ELb0ELi128EEEEEEEEEvNT_6ParamsE$_ZN4cute3eso3ESOILb1ELb0EJNS_1CILi0EEEiS3_S3_EEC2ERKS3_RKiS6_S6_:
[----:B------:R-:W-:Y:S02]  /*8c50*/  IADD3 R6, R6, -c[0x0][0x20], RZ ;  /* 0x8000080006067a10 */ /* 0x000fe40007ffe0ff */
[----:B------:R-:W-:-:S03]  /*8c60*/  MOV R17, 0x0 ;  /* 0x0000000000117802 */ /* 0x000fc60000000f00 */
[----:B------:R1:W-:Y:S01]  /*8c70*/  STL [R6], R7 ;  /* 0x0000000706007387 */ /* 0x0003e20000100800 */
[----:B------:R-:W-:Y:S05]  /*8c80*/  RET.REL.NODEC R16 `(_ZN7cutlass13device_kernelIN5flash19enable_sm80_to_sm89INS1_16FlashAttnBwdSm80INS1_25CollectiveMainloopBwdSm80ILi2ELi2EN4cute5tupleIJNS5_1CILi64EEENS7_ILi128EEES8_EEENS_10bfloat16_tEfNS_4arch4Sm80ELb0ELb1ELb1ELb1ELb1ELb0ELb0ELb0ELi2ELi2ELi4ELi2ELb1EEENS1_21CollectiveEpilogueBwdISA_SB_SD_Li256ELb1ELb0ELi2EEENS1_19SingleTileSchedulerILb1ELb0ELb0ELi128EEEEEEEEEvNT_6ParamsE) ;  /* 0xffff737010007950 */ /* 0x000fea0003c3ffff */
        .type           $_ZN7cutlass13device_kernelIN5flash19enable_sm80_to_sm89INS1_16FlashAttnBwdSm80INS1_25CollectiveMainloopBwdSm80ILi2ELi2EN4cute5tupleIJNS5_1CILi64EEENS7_ILi128EEES8_EEENS_10bfloat16_tEfNS_4arch4Sm80ELb0ELb1ELb1ELb1ELb1ELb0ELb0ELb0ELi2ELi2ELi4ELi2ELb1EEENS1_21CollectiveEpilogueBwdISA_SB_SD_Li256ELb1ELb0ELi2EEENS1_19SingleTileSchedulerILb1ELb0ELb0ELi128EEEEEEEEEvNT_6ParamsE$_ZN4cute3eso3ESOILb1ELb0EJNS_1CILi0EEEiiiEEC2ERKS3_RKiS8_S8_,@function
        .size           $_ZN7cutlass13device_kernelIN5flash19enable_sm80_to_sm89INS1_16FlashAttnBwdSm80INS1_25CollectiveMainloopBwdSm80ILi2ELi2EN4cute5tupleIJNS5_1CILi64EEENS7_ILi128EEES8_EEENS_10bfloat16_tEfNS_4arch4Sm80ELb0ELb1ELb1ELb1ELb1ELb0ELb0ELb0ELi2ELi2ELi4ELi2ELb1EEENS1_21CollectiveEpilogueBwdISA_SB_SD_Li256ELb1ELb0ELi2EEENS1_19SingleTileSchedulerILb1ELb0ELb0ELi128EEEEEEEEEvNT_6ParamsE$_ZN4cute3eso3ESOILb1ELb0EJNS_1CILi0EEEiiiEEC2ERKS3_RKiS8_S8_,($_ZN7cutlass13device_kernelIN5flash19enable_sm80_to_sm89INS1_16FlashAttnBwdSm80INS1_25CollectiveMainloopBwdSm80ILi2ELi2EN4cute5tupleIJNS5_1CILi64EEENS7_ILi128EEES8_EEENS_10bfloat16_tEfNS_4arch4Sm80ELb0ELb1ELb1ELb1ELb1ELb0ELb0ELb0ELi2ELi2ELi4ELi2ELb1EEENS1_21CollectiveEpilogueBwdISA_SB_SD_Li256ELb1ELb0ELi2EEENS1_19SingleTileSchedulerILb1ELb0ELb0ELi128EEEEEEEEEvNT_6ParamsE$_ZN4cute3eso3ESOILb1ELb0EJNS_5tupleIJNS2_IJNS_1CILi8EEENS3_ILi1EEEEEENS3_ILi2EEES5_EEENS2_IJNS2_IJS5_NS3_ILi0EEEEEElS9_EEEEEC2ERKS8_RKSB_ - $_ZN7cutlass13device_kernelIN5flash19enable_sm80_to_sm89INS1_16FlashAttnBwdSm80INS1_25CollectiveMainloopBwdSm80ILi2ELi2EN4cute5tupleIJNS5_1CILi64EEENS7_ILi128EEES8_EEENS_10bfloat16_tEfNS_4arch4Sm80ELb0ELb1ELb1ELb1ELb1ELb0ELb0ELb0ELi2ELi2ELi4ELi2ELb1EEENS1_21CollectiveEpilogueBwdISA_SB_SD_Li256ELb1ELb0ELi2EEENS1_19SingleTileSchedulerILb1ELb0ELb0ELi128EEEEEEEEEvNT_6ParamsE$_ZN4cute3eso3ESOILb1ELb0EJNS_1CILi0EEEiiiEEC2ERKS3_RKiS8_S8_)
$_ZN7cutlass13device_kernelIN5flash19enable_sm80_to_sm89INS1_16FlashAttnBwdSm80INS1_25CollectiveMainloopBwdSm80ILi2ELi2EN4cute5tupleIJNS5_1CILi64EEENS7_ILi128EEES8_EEENS_10bfloat16_tEfNS_4arch4Sm80ELb0ELb1ELb1ELb1ELb1ELb0ELb0ELb0ELi2ELi2ELi4ELi2ELb1EEENS1_21CollectiveEpilogueBwdISA_SB_SD_Li256ELb1ELb0ELi2EEENS1_19SingleTileSchedulerILb1ELb0ELb0ELi128EEEEEEEEEvNT_6ParamsE$_ZN4cute3eso3ESOILb1ELb0EJNS_1CILi0EEEiiiEEC2ERKS3_RKiS8_S8_:
        /* <DEDUP_REMOVED lines=9> */
[----:B------:R-:W-:Y:S05]  /*8d20*/  RET.REL.NODEC R16 `(_ZN7cutlass13device_kernelIN5flash19enable_sm80_to_sm89INS1_16FlashAttnBwdSm80INS1_25CollectiveMainloopBwdSm80ILi2ELi2EN4cute5tupleIJNS5_1CILi64EEENS7_ILi128EEES8_EEENS_10bfloat16_tEfNS_4arch4Sm80ELb0ELb1ELb1ELb1ELb1ELb0ELb0ELb0ELi2ELi2ELi4ELi2ELb1EEENS1_21CollectiveEpilogueBwdISA_SB_SD_Li256ELb1ELb0ELi2EEENS1_19SingleTileSchedulerILb1ELb0ELb0ELi128EEEEEEEEEvNT_6ParamsE) ;  /* 0xffff72d010007950 */ /* 0x000fea0003c3ffff */
        .type           $_ZN7cutlass13device_kernelIN5flash19enable_sm80_to_sm89INS1_16FlashAttnBwdSm80INS1_25CollectiveMainloopBwdSm80ILi2ELi2EN4cute5tupleIJNS5_1CILi64EEENS7_ILi128EEES8_EEENS_10bfloat16_tEfNS_4arch4Sm80ELb0ELb1ELb1ELb1ELb1ELb0ELb0ELb0ELi2ELi2ELi4ELi2ELb1EEENS1_21CollectiveEpilogueBwdISA_SB_SD_Li256ELb1ELb0ELi2EEENS1_19SingleTileSchedulerILb1ELb0ELb0ELi128EEEEEEEEEvNT_6ParamsE$_ZN4cute3eso3ESOILb1ELb0EJNS_5tupleIJNS2_IJNS_1CILi8EEENS3_ILi1EEEEEENS3_ILi2EEES5_EEENS2_IJNS2_IJS5_NS3_ILi0EEEEEElS9_EEEEEC2ERKS8_RKSB_,@function
        .size           $_ZN7cutlass13device_kernelIN5flash19enable_sm80_to_sm89INS1_16FlashAttnBwdSm80INS1_25CollectiveMainloopBwdSm80ILi2ELi2EN4cute5tupleIJNS5_1CILi64EEENS7_ILi128EEES8_EEENS_10bfloat16_tEfNS_4arch4Sm80ELb0ELb1ELb1ELb1ELb1ELb0ELb0ELb0ELi2ELi2ELi4ELi2ELb1EEENS1_21CollectiveEpilogueBwdISA_SB_SD_Li256ELb1ELb0ELi2EEENS1_19SingleTileSchedulerILb1ELb0ELb0ELi128EEEEEEEEEvNT_6ParamsE$_ZN4cute3eso3ESOILb1ELb0EJNS_5tupleIJNS2_IJNS_1CILi8EEENS3_ILi1EEEEEENS3_ILi2EEES5_EEENS2_IJNS2_IJS5_NS3_ILi0EEEEEElS9_EEEEEC2ERKS8_RKSB_,($_ZN7cutlass13device_kernelIN5flash19enable_sm80_to_sm89INS1_16FlashAttnBwdSm80INS1_25CollectiveMainloopBwdSm80ILi2ELi2EN4cute5tupleIJNS5_1CILi64EEENS7_ILi128EEES8_EEENS_10bfloat16_tEfNS_4arch4Sm80ELb0ELb1ELb1ELb1ELb1ELb0ELb0ELb0ELi2ELi2ELi4ELi2ELb1EEENS1_21CollectiveEpilogueBwdISA_SB_SD_Li256ELb1ELb0ELi2EEENS1_19SingleTileSchedulerILb1ELb0ELb0ELi128EEEEEEEEEvNT_6ParamsE$_ZN4cute3eso3ESOILb1ELb0EJNS_5tupleIJNS_1CILi1EEENS3_ILi0EEEEEElS5_EEC2ERKS6_RKlRKS5_ - $_ZN7cutlass13device_kernelIN5flash19enable_sm80_to_sm89INS1_16FlashAttnBwdSm80INS1_25CollectiveMainloopBwdSm80ILi2ELi2EN4cute5tupleIJNS5_1CILi64EEENS7_ILi128EEES8_EEENS_10bfloat16_tEfNS_4arch4Sm80ELb0ELb1ELb1ELb1ELb1ELb0ELb0ELb0ELi2ELi2ELi4ELi2ELb1EEENS1_21CollectiveEpilogueBwdISA_SB_SD_Li256ELb1ELb0ELi2EEENS1_19SingleTileSchedulerILb1ELb0ELb0ELi128EEEEEEEEEvNT_6ParamsE$_ZN4cute3eso3ESOILb1ELb0EJNS_5tupleIJNS2_IJNS_1CILi8EEENS3_ILi1EEEEEENS3_ILi2EEES5_EEENS2_IJNS2_IJS5_NS3_ILi0EEEEEElS9_EEEEEC2ERKS8_RKSB_)
$_ZN7cutlass13device_kernelIN5flash19enable_sm80_to_sm89INS1_16FlashAttnBwdSm80INS1_25CollectiveMainloopBwdSm80ILi2ELi2EN4cute5tupleIJNS5_1CILi64EEENS7_ILi128EEES8_EEENS_10bfloat16_tEfNS_4arch4Sm80ELb0ELb1ELb1ELb1ELb1ELb0ELb0ELb0ELi2ELi2ELi4ELi2ELb1EEENS1_21CollectiveEpilogueBwdISA_SB_SD_Li256ELb1ELb0ELi2EEENS1_19SingleTileSchedulerILb1ELb0ELb0ELi128EEEEEEEEEvNT_6ParamsE$_ZN4cute3eso3ESOILb1ELb0EJNS_5tupleIJNS2_IJNS_1CILi8EEENS3_ILi1EEEEEENS3_ILi2EEES5_EEENS2_IJNS2_IJS5_NS3_ILi0EEEEEElS9_EEEEEC2ERKS8_RKSB_:
[----:B------:R-:W-:Y:S01]  /*8d30*/  IADD3 R7, R4, -c[0x0][0x20], RZ ;  /* 0x8000080004077a10 */ /* 0x000fe20007ffe0ff */
[----:B------:R-:W-:Y:S01]  /*8d40*/  IMAD.MOV.U32 R24, RZ, RZ, R6 ;  /* 0x000000ffff187224 */ /* 0x000fe200078e0006 */
[----:B------:R-:W-:Y:S01]  /*8d50*/  MOV R28, R10 ;  /* 0x0000000a001c7202 */ /* 0x000fe20000000f00 */
[----:B------:R-:W-:Y:S01]  /*8d60*/  IMAD.MOV.U32 R25, RZ, RZ, R9 ;  /* 0x000000ffff197224 */ /* 0x000fe200078e0009 */
[----:B------:R-:W-:-:S04]  /*8d70*/  MOV R29, 0x0 ;  /* 0x00000000001d7802 */ /* 0x000fc80000000f00 */
[----:B------:R1:W-:Y:S01]  /*8d80*/  STL.64 [R7], R24 ;  /* 0x0000001807007387 */ /* 0x0003e20000100a00 */
[----:B------:R-:W-:Y:S05]  /*8d90*/  RET.REL.NODEC R28 `(_ZN7cutlass13device_kernelIN5flash19enable_sm80_to_sm89INS1_16FlashAttnBwdSm80INS1_25CollectiveMainloopBwdSm80ILi2ELi2EN4cute5tupleIJNS5_1CILi64EEENS7_ILi128EEES8_EEENS_10bfloat16_tEfNS_4arch4Sm80ELb0ELb1ELb1ELb1ELb1ELb0ELb0ELb0ELi2ELi2ELi4ELi2ELb1EEENS1_21CollectiveEpilogueBwdISA_SB_SD_Li256ELb1ELb0ELi2EEENS1_19SingleTileSchedulerILb1ELb0ELb0ELi128EEEEEEEEEvNT_6ParamsE) ;  /* 0xffff72601c007950 */ /* 0x000fea0003c3ffff */
        .type           $_ZN7cutlass13device_kernelIN5flash19enable_sm80_to_sm89INS1_16FlashAttnBwdSm80INS1_25CollectiveMainloopBwdSm80ILi2ELi2EN4cute5tupleIJNS5_1CILi64EEENS7_ILi128EEES8_EEENS_10bfloat16_tEfNS_4arch4Sm80ELb0ELb1ELb1ELb1ELb1ELb0ELb0ELb0ELi2ELi2ELi4ELi2ELb1EEENS1_21CollectiveEpilogueBwdISA_SB_SD_Li256ELb1ELb0ELi2EEENS1_19SingleTileSchedulerILb1ELb0ELb0ELi128EEEEEEEEEvNT_6ParamsE$_ZN4cute3eso3ESOILb1ELb0EJNS_5tupleIJNS_1CILi1EEENS3_ILi0EEEEEElS5_EEC2ERKS6_RKlRKS5_,@function
        .size           $_ZN7cutlass13device_kernelIN5flash19enable_sm80_to_sm89INS1_16FlashAttnBwdSm80INS1_25CollectiveMainloopBwdSm80ILi2ELi2EN4cute5tupleIJNS5_1CILi64EEENS7_ILi128EEES8_EEENS_10bfloat16_tEfNS_4arch4Sm80ELb0ELb1ELb1ELb1ELb1ELb0ELb0ELb0ELi2ELi2ELi4ELi2ELb1EEENS1_21CollectiveEpilogueBwdISA_SB_SD_Li256ELb1ELb0ELi2EEENS1_19SingleTileSchedulerILb1ELb0ELb0ELi128EEEEEEEEEvNT_6ParamsE$_ZN4cute3eso3ESOILb1ELb0EJNS_5tupleIJNS_1CILi1EEENS3_ILi0EEEEEElS5_EEC2ERKS6_RKlRKS5_,($_ZN7cutlass13device_kernelIN5flash19enable_sm80_to_sm89INS1_16FlashAttnBwdSm80INS1_25CollectiveMainloopBwdSm80ILi2ELi2EN4cute5tupleIJNS5_1CILi64EEENS7_ILi128EEES8_EEENS_10bfloat16_tEfNS_4arch4Sm80ELb0ELb1ELb1ELb1ELb1ELb0ELb0ELb0ELi2ELi2ELi4ELi2ELb1EEENS1_21CollectiveEpilogueBwdISA_SB_SD_Li256ELb1ELb0ELi2EEENS1_19SingleTileSchedulerILb1ELb0ELb0ELi128EEEEEEEEEvNT_6ParamsE$_ZN4cute3eso3ESOILb1ELb0EJNS_6LayoutINS_5tupleIJNS3_IJNS_1CILi1EEES5_EEEEEENS3_IJNS3_IJS5_NS4_ILi0EEEEEEEEEEENS_10ViewEngineINS_8gmem_ptrIPKN7cutlass9uint128_tEEEEEEEC2ERKSB_RKSJ_ - $_ZN7cutlass13device_kernelIN5flash19enable_sm80_to_sm89INS1_16FlashAttnBwdSm80INS1_25CollectiveMainloopBwdSm80ILi2ELi2EN4cute5tupleIJNS5_1CILi64EEENS7_ILi128EEES8_EEENS_10bfloat16_tEfNS_4arch4Sm80ELb0ELb1ELb1ELb1ELb1ELb0ELb0ELb0ELi2ELi2ELi4ELi2ELb1EEENS1_21CollectiveEpilogueBwdISA_SB_SD_Li256ELb1ELb0ELi2EEENS1_19SingleTileSchedulerILb1ELb0ELb0ELi128EEEEEEEEEvNT_6ParamsE$_ZN4cute3eso3ESOILb1ELb0EJNS_5tupleIJNS_1CILi1EEENS3_ILi0EEEEEElS5_EEC2ERKS6_RKlRKS5_)
$_ZN7cutlass13device_kernelIN5flash19enable_sm80_to_sm89INS1_16FlashAttnBwdSm80INS1_25CollectiveMainloopBwdSm80ILi2ELi2EN4cute5tupleIJNS5_1CILi64EEENS7_ILi128EEES8_EEENS_10bfloat16_tEfNS_4arch4Sm80ELb0ELb1ELb1ELb1ELb1ELb0ELb0ELb0ELi2ELi2ELi4ELi2ELb1EEENS1_21CollectiveEpilogueBwdISA_SB_SD_Li256ELb1ELb0ELi2EEENS1_19SingleTileSchedulerILb1ELb0ELb0ELi128EEEEEEEEEvNT_6ParamsE$_ZN4cute3eso3ESOILb1ELb0EJNS_5tupleIJNS_1CILi1EEENS3_ILi0EEEEEElS5_EEC2ERKS6_RKlRKS5_:
[----:B------:R-:W-:Y:S01]  /*8da0*/  IADD3 R7, R7, -c[0x0][0x20], RZ ;  /* 0x8000080007077a10 */ /* 0x000fe20007ffe0ff */
[----:B------:R-:W-:Y:S01]  /*8db0*/  IMAD.MOV.U32 R24, RZ, RZ, R6 ;  /* 0x000000ffff187224 */ /* 0x000fe200078e0006 */
[----:B------:R-:W-:Y:S01]  /*8dc0*/  MOV R28, R10 ;  /* 0x0000000a001c7202 */ /* 0x000fe20000000f00 */
[----:B------:R-:W-:Y:S01]  /*8dd0*/  IMAD.MOV.U32 R25, RZ, RZ, R9 ;  /* 0x000000ffff197224 */ /* 0x000fe200078e0009 */
[----:B------:R-:W-:-:S04]  /*8de0*/  MOV R29, 0x0 ;  /* 0x00000000001d7802 */ /* 0x000fc80000000f00 */
[----:B------:R1:W-:Y:S01]  /*8df0*/  STL.64 [R7], R24 ;  /* 0x0000001807007387 */ /* 0x0003e20000100a00 */
[----:B------:R-:W-:Y:S05]  /*8e00*/  RET.REL.NODEC R28 `(_ZN7cutlass13device_kernelIN5flash19enable_sm80_to_sm89INS1_16FlashAttnBwdSm80INS1_25CollectiveMainloopBwdSm80ILi2ELi2EN4cute5tupleIJNS5_1CILi64EEENS7_ILi128EEES8_EEENS_10bfloat16_tEfNS_4arch4Sm80ELb0ELb1ELb1ELb1ELb1ELb0ELb0ELb0ELi2ELi2ELi4ELi2ELb1EEENS1_21CollectiveEpilogueBwdISA_SB_SD_Li256ELb1ELb0ELi2EEENS1_19SingleTileSchedulerILb1ELb0ELb0ELi128EEEEEEEEEvNT_6ParamsE) ;  /* 0xffff71f01c007950 */ /* 0x000fea0003c3ffff */
        .type           $_ZN7cutlass13device_kernelIN5flash19enable_sm80_to_sm89INS1_16FlashAttnBwdSm80INS1_25CollectiveMainloopBwdSm80ILi2ELi2EN4cute5tupleIJNS5_1CILi64EEENS7_ILi128EEES8_EEENS_10bfloat16_tEfNS_4arch4Sm80ELb0ELb1ELb1ELb1ELb1ELb0ELb0ELb0ELi2ELi2ELi4ELi2ELb1EEENS1_21CollectiveEpilogueBwdISA_SB_SD_Li256ELb1ELb0ELi2EEENS1_19SingleTileSchedulerILb1ELb0ELb0ELi128EEEEEEEEEvNT_6ParamsE$_ZN4cute3eso3ESOILb1ELb0EJNS_6LayoutINS_5tupleIJNS3_IJNS_1CILi1EEES5_EEEEEENS3_IJNS3_IJS5_NS4_ILi0EEEEEEEEEEENS_10ViewEngineINS_8gmem_ptrIPKN7cutlass9uint128_tEEEEEEEC2ERKSB_RKSJ_,@function
        .size           $_ZN7cutlass13device_kernelIN5flash19enable_sm80_to_sm89INS1_16FlashAttnBwdSm80INS1_25CollectiveMainloopBwdSm80ILi2ELi2EN4cute5tupleIJNS5_1CILi64EEENS7_ILi128EEES8_EEENS_10bfloat16_tEfNS_4arch4Sm80ELb0ELb1ELb1ELb1ELb1ELb0ELb0ELb0ELi2ELi2ELi4ELi2ELb1EEENS1_21CollectiveEpilogueBwdISA_SB_SD_Li256ELb1ELb0ELi2EEENS1_19SingleTileSchedulerILb1ELb0ELb0ELi128EEEEEEEEEvNT_6ParamsE$_ZN4cute3eso3ESOILb1ELb0EJNS_6LayoutINS_5tupleIJNS3_IJNS_1CILi1EEES5_EEEEEENS3_IJNS3_IJS5_NS4_ILi0EEEEEEEEEEENS_10ViewEngineINS_8gmem_ptrIPKN7cutlass9uint128_tEEEEEEEC2ERKSB_RKSJ_,($_ZN7cutlass13device_kernelIN5flash19enable_sm80_to_sm89INS1_16FlashAttnBwdSm80INS1_25CollectiveMainloopBwdSm80ILi2ELi2EN4cute5tupleIJNS5_1CILi64EEENS7_ILi128EEES8_EEENS_10bfloat16_tEfNS_4arch4Sm80ELb0ELb1ELb1ELb1ELb1ELb0ELb0ELb0ELi2ELi2ELi4ELi2ELb1EEENS1_21CollectiveEpilogueBwdISA_SB_SD_Li256ELb1ELb0ELi2EEENS1_19SingleTileSchedulerILb1ELb0ELb0ELi128EEEEEEEEEvNT_6ParamsE$_ZN4cute3eso3ESOILb1ELb0EJNS_6LayoutINS_5tupleIJNS3_IJNS_1CILi1EEES5_EEEEEENS3_IJNS3_IJS5_NS4_ILi0EEEEEEEEEEENS_10ViewEngineINS_8smem_ptrIPN7cutlass9uint128_tEEEEEEEC2ERKSB_RKSI_ - $_ZN7cutlass13device_kernelIN5flash19enable_sm80_to_sm89INS1_16FlashAttnBwdSm80INS1_25CollectiveMainloopBwdSm80ILi2ELi2EN4cute5tupleIJNS5_1CILi64EEENS7_ILi128EEES8_EEENS_10bfloat16_tEfNS_4arch4Sm80ELb0ELb1ELb1ELb1ELb1ELb0ELb0ELb0ELi2ELi2ELi4ELi2ELb1EEENS1_21CollectiveEpilogueBwdISA_SB_SD_Li256ELb1ELb0ELi2EEENS1_19SingleTileSchedulerILb1ELb0ELb0ELi128EEEEEEEEEvNT_6ParamsE$_ZN4cute3eso3ESOILb1ELb0EJNS_6LayoutINS_5tupleIJNS3_IJNS_1CILi1EEES5_EEEEEENS3_IJNS3_IJS5_NS4_ILi0EEEEEEEEEEENS_10ViewEngineINS_8gmem_ptrIPKN7cutlass9uint128_tEEEEEEEC2ERKSB_RKSJ_)
$_ZN7cutlass13device_kernelIN5flash19enable_sm80_to_sm89INS1_16FlashAttnBwdSm80INS1_25CollectiveMainloopBwdSm80ILi2ELi2EN4cute5tupleIJNS5_1CILi64EEENS7_ILi128EEES8_EEENS_10bfloat16_tEfNS_4arch4Sm80ELb0ELb1ELb1ELb1ELb1ELb0ELb0ELb0ELi2ELi2ELi4ELi2ELb1EEENS1_21CollectiveEpilogueBwdISA_SB_SD_Li256ELb1ELb0ELi2EEENS1_19SingleTileSchedulerILb1ELb0ELb0ELi128EEEEEEEEEvNT_6ParamsE$_ZN4cute3eso3ESOILb1ELb0EJNS_6LayoutINS_5tupleIJNS3_IJNS_1CILi1EEES5_EEEEEENS3_IJNS3_IJS5_NS4_ILi0EEEEEEEEEEENS_10ViewEngineINS_8gmem_ptrIPKN7cutlass9uint128_tEEEEEEEC2ERKSB_RKSJ_:
[----:B------:R-:W-:Y:S01]  /*8e10*/  IADD3 R10, R4, -c[0x0][0x20], RZ ;  /* 0x80000800040a7a10 */ /* 0x000fe20007ffe0ff */
[----:B------:R-:W-:Y:S01]  /*8e20*/  IMAD.MOV.U32 R28, RZ, RZ, R16 ;  /* 0x000000ffff1c7224 */ /* 0x000fe200078e0010 */
[----:B------:R-:W-:-:S03]  /*8e30*/  MOV R29, 0x0 ;  /* 0x00000000001d7802 */ /* 0x000fc60000000f00 */
[----:B------:R1:W-:Y:S01]  /*8e40*/  STL.64 [R10], R6 ;  /* 0x000000060a007387 */ /* 0x0003e20000100a00 */
[----:B------:R-:W-:Y:S05]  /*8e50*/  RET.REL.NODEC R28 `(_ZN7cutlass13device_kernelIN5flash19enable_sm80_to_sm89INS1_16FlashAttnBwdSm80INS1_25CollectiveMainloopBwdSm80ILi2ELi2EN4cute5tupleIJNS5_1CILi64EEENS7_ILi128EEES8_EEENS_10bfloat16_tEfNS_4arch4Sm80ELb0ELb1ELb1ELb1ELb1ELb0ELb0ELb0ELi2ELi2ELi4ELi2ELb1EEENS1_21CollectiveEpilogueBwdISA_SB_SD_Li256ELb1ELb0ELi2EEENS1_19SingleTileSchedulerILb1ELb0ELb0ELi128EEEEEEEEEvNT_6ParamsE) ;  /* 0xffff71a01c007950 */ /* 0x000fea0003c3ffff */
        .type           $_ZN7cutlass13device_kernelIN5flash19enable_sm80_to_sm89INS1_16FlashAttnBwdSm80INS1_25CollectiveMainloopBwdSm80ILi2ELi2EN4cute5tupleIJNS5_1CILi64EEENS7_ILi128EEES8_EEENS_10bfloat16_tEfNS_4arch4Sm80ELb0ELb1ELb1ELb1ELb1ELb0ELb0ELb0ELi2ELi2ELi4ELi2ELb1EEENS1_21CollectiveEpilogueBwdISA_SB_SD_Li256ELb1ELb0ELi2EEENS1_19SingleTileSchedulerILb1ELb0ELb0ELi128EEEEEEEEEvNT_6ParamsE$_ZN4cute3eso3ESOILb1ELb0EJNS_6LayoutINS_5tupleIJNS3_IJNS_1CILi1EEES5_EEEEEENS3_IJNS3_IJS5_NS4_ILi0EEEEEEEEEEENS_10ViewEngineINS_8smem_ptrIPN7cutlass9uint128_tEEEEEEEC2ERKSB_RKSI_,@function
        .size           $_ZN7cutlass13device_kernelIN5flash19enable_sm80_to_sm89INS1_16FlashAttnBwdSm80INS1_25CollectiveMainloopBwdSm80ILi2ELi2EN4cute5tupleIJNS5_1CILi64EEENS7_ILi128EEES8_EEENS_10bfloat16_tEfNS_4arch4Sm80ELb0ELb1ELb1ELb1ELb1ELb0ELb0ELb0ELi2ELi2ELi4ELi2ELb1EEENS1_21CollectiveEpilogueBwdISA_SB_SD_Li256ELb1ELb0ELi2EEENS1_19SingleTileSchedulerILb1ELb0ELb0ELi128EEEEEEEEEvNT_6ParamsE$_ZN4cute3eso3ESOILb1ELb0EJNS_6LayoutINS_5tupleIJNS3_IJNS_1CILi1EEES5_EEEEEENS3_IJNS3_IJS5_NS4_ILi0EEEEEEEEEEENS_10ViewEngineINS_8smem_ptrIPN7cutlass9uint128_tEEEEEEEC2ERKSB_RKSI_,($_ZN7cutlass13device_kernelIN5flash19enable_sm80_to_sm89INS1_16FlashAttnBwdSm80INS1_25CollectiveMainloopBwdSm80ILi2ELi2EN4cute5tupleIJNS5_1CILi64EEENS7_ILi128EEES8_EEENS_10bfloat16_tEfNS_4arch4Sm80ELb0ELb1ELb1ELb1ELb1ELb0ELb0ELb0ELi2ELi2ELi4ELi2ELb1EEENS1_21CollectiveEpilogueBwdISA_SB_SD_Li256ELb1ELb0ELi2EEENS1_19SingleTileSchedulerILb1ELb0ELb0ELi128EEEEEEEEEvNT_6ParamsE$_ZN4cute3eso3ESOILb1ELb0EJNS_6LayoutINS_5tupleIJNS3_IJNS_1CILi4EEENS4_ILi1EEEEEEEEENS3_IJNS3_IJS6_NS4_ILi0EEEEEEEEEEENS_10ViewEngineINS_8gmem_ptrIPKfEEEEEEC2ERKSC_RKSI_ - $_ZN7cutlass13device_kernelIN5flash19enable_sm80_to_sm89INS1_16FlashAttnBwdSm80INS1_25CollectiveMainloopBwdSm80ILi2ELi2EN4cute5tupleIJNS5_1CILi64EEENS7_ILi128EEES8_EEENS_10bfloat16_tEfNS_4arch4Sm80ELb0ELb1ELb1ELb1ELb1ELb0ELb0ELb0ELi2ELi2ELi4ELi2ELb1EEENS1_21CollectiveEpilogueBwdISA_SB_SD_Li256ELb1ELb0ELi2EEENS1_19SingleTileSchedulerILb1ELb0ELb0ELi128EEEEEEEEEvNT_6ParamsE$_ZN4cute3eso3ESOILb1ELb0EJNS_6LayoutINS_5tupleIJNS3_IJNS_1CILi1EEES5_EEEEEENS3_IJNS3_IJS5_NS4_ILi0EEEEEEEEEEENS_10ViewEngineINS_8smem_ptrIPN7cutlass9uint128_tEEEEEEEC2ERKSB_RKSI_)
$_ZN7cutlass13device_kernelIN5flash19enable_sm80_to_sm89INS1_16FlashAttnBwdSm80INS1_25CollectiveMainloopBwdSm80ILi2ELi2EN4cute5tupleIJNS5_1CILi64EEENS7_ILi128EEES8_EEENS_10bfloat16_tEfNS_4arch4Sm80ELb0ELb1ELb1ELb1ELb1ELb0ELb0ELb0ELi2ELi2ELi4ELi2ELb1EEENS1_21CollectiveEpilogueBwdISA_SB_SD_Li256ELb1ELb0ELi2EEENS1_19SingleTileSchedulerILb1ELb0ELb0ELi128EEEEEEEEEvNT_6ParamsE$_ZN4cute3eso3ESOILb1ELb0EJNS_6LayoutINS_5tupleIJNS3_IJNS_1CILi1EEES5_EEEEEENS3_IJNS3_IJS5_NS4_ILi0EEEEEEEEEEENS_10ViewEngineINS_8smem_ptrIPN7cutlass9uint128_tEEEEEEEC2ERKSB_RKSI_:
[----:B------:R-:W-:Y:S02]  /*8e60*/  IADD3 R8, R4, -c[0x0][0x20], RZ ;  /* 0x8000080004087a10 */ /* 0x000fe40007ffe0ff */
[----:B------:R-:W-:-:S03]  /*8e70*/  MOV R11, 0x0 ;  /* 0x00000000000b7802 */ /* 0x000fc60000000f00 */
[----:B------:R1:W-:Y:S01]  /*8e80*/  STL.64 [R8], R6 ;  /* 0x0000000608007387 */ /* 0x0003e20000100a00 */
[----:B------:R-:W-:Y:S05]  /*8e90*/  RET.REL.NODEC R10 `(_ZN7cutlass13device_kernelIN5flash19enable_sm80_to_sm89INS1_16FlashAttnBwdSm80INS1_25CollectiveMainloopBwdSm80ILi2ELi2EN4cute5tupleIJNS5_1CILi64EEENS7_ILi128EEES8_EEENS_10bfloat16_tEfNS_4arch4Sm80ELb0ELb1ELb1ELb1ELb1ELb0ELb0ELb0ELi2ELi2ELi4ELi2ELb1EEENS1_21CollectiveEpilogueBwdISA_SB_SD_Li256ELb1ELb0ELi2EEENS1_19SingleTileSchedulerILb1ELb0ELb0ELi128EEEEEEEEEvNT_6ParamsE) ;  /* 0xffff71600a007950 */ /* 0x000fea0003c3ffff */
        .type           $_ZN7cutlass13device_kernelIN5flash19enable_sm80_to_sm89INS1_16FlashAttnBwdSm80INS1_25CollectiveMainloopBwdSm80ILi2ELi2EN4cute5tupleIJNS5_1CILi64EEENS7_ILi128EEES8_EEENS_10bfloat16_tEfNS_4arch4Sm80ELb0ELb1ELb1ELb1ELb1ELb0ELb0ELb0ELi2ELi2ELi4ELi2ELb1EEENS1_21CollectiveEpilogueBwdISA_SB_SD_Li256ELb1ELb0ELi2EEENS1_19SingleTileSchedulerILb1ELb0ELb0ELi128EEEEEEEEEvNT_6ParamsE$_ZN4cute3eso3ESOILb1ELb0EJNS_6LayoutINS_5tupleIJNS3_IJNS_1CILi4EEENS4_ILi1EEEEEEEEENS3_IJNS3_IJS6_NS4_ILi0EEEEEEEEEEENS_10ViewEngineINS_8gmem_ptrIPKfEEEEEEC2ERKSC_RKSI_,@function
        .size           $_ZN7cutlass13device_kernelIN5flash19enable_sm80_to_sm89INS1_16FlashAttnBwdSm80INS1_25CollectiveMainloopBwdSm80ILi2ELi2EN4cute5tupleIJNS5_1CILi64EEENS7_ILi128EEES8_EEENS_10bfloat16_tEfNS_4arch4Sm80ELb0ELb1ELb1ELb1ELb1ELb0ELb0ELb0ELi2ELi2ELi4ELi2ELb1EEENS1_21CollectiveEpilogueBwdISA_SB_SD_Li256ELb1ELb0ELi2EEENS1_19SingleTileSchedulerILb1ELb0ELb0ELi128EEEEEEEEEvNT_6ParamsE$_ZN4cute3eso3ESOILb1ELb0EJNS_6LayoutINS_5tupleIJNS3_IJNS_1CILi4EEENS4_ILi1EEEEEEEEENS3_IJNS3_IJS6_NS4_ILi0EEEEEEEEEEENS_10ViewEngineINS_8gmem_ptrIPKfEEEEEEC2ERKSC_RKSI_,($_ZN7cutlass13device_kernelIN5flash19enable_sm80_to_sm89INS1_16FlashAttnBwdSm80INS1_25CollectiveMainloopBwdSm80ILi2ELi2EN4cute5tupleIJNS5_1CILi64EEENS7_ILi128EEES8_EEENS_10bfloat16_tEfNS_4arch4Sm80ELb0ELb1ELb1ELb1ELb1ELb0ELb0ELb0ELi2ELi2ELi4ELi2ELb1EEENS1_21CollectiveEpilogueBwdISA_SB_SD_Li256ELb1ELb0ELi2EEENS1_19SingleTileSchedulerILb1ELb0ELb0ELi128EEEEEEEEEvNT_6ParamsE$_ZN4cute3eso3ESOILb1ELb0EJNS_6LayoutINS_5tupleIJNS3_IJNS_1CILi4EEENS4_ILi1EEEEEEEEENS3_IJNS3_IJS6_NS4_ILi0EEEEEEEEEEENS_10ViewEngineINS_8smem_ptrIPfEEEEEEC2ERKSC_RKSH_ - $_ZN7cutlass13device_kernelIN5flash19enable_sm80_to_sm89INS1_16FlashAttnBwdSm80INS1_25CollectiveMainloopBwdSm80ILi2ELi2EN4cute5tupleIJNS5_1CILi64EEENS7_ILi128EEES8_EEENS_10bfloat16_tEfNS_4arch4Sm80ELb0ELb1ELb1ELb1ELb1ELb0ELb0ELb0ELi2ELi2ELi4ELi2ELb1EEENS1_21CollectiveEpilogueBwdISA_SB_SD_Li256ELb1ELb0ELi2EEENS1_19SingleTileSchedulerILb1ELb0ELb0ELi128EEEEEEEEEvNT_6ParamsE$_ZN4cute3eso3ESOILb1ELb0EJNS_6LayoutINS_5tupleIJNS3_IJNS_1CILi4EEENS4_ILi1EEEEEEEEENS3_IJNS3_IJS6_NS4_ILi0EEEEEEEEEEENS_10ViewEngineINS_8gmem_ptrIPKfEEEEEEC2ERKSC_RKSI_)
$_ZN7cutlass13device_kernelIN5flash19enable_sm80_to_sm89INS1_16FlashAttnBwdSm80INS1_25CollectiveMainloopBwdSm80ILi2ELi2EN4cute5tupleIJNS5_1CILi64EEENS7_ILi128EEES8_EEENS_10bfloat16_tEfNS_4arch4Sm80ELb0ELb1ELb1ELb1ELb1ELb0ELb0ELb0ELi2ELi2ELi4ELi2ELb1EEENS1_21CollectiveEpilogueBwdISA_SB_SD_Li256ELb1ELb0ELi2EEENS1_19SingleTileSchedulerILb1ELb0ELb0ELi128EEEEEEEEEvNT_6ParamsE$_ZN4cute3eso3ESOILb1ELb0EJNS_6LayoutINS_5tupleIJNS3_IJNS_1CILi4EEENS4_ILi1EEEEEEEEENS3_IJNS3_IJS6_NS4_ILi0EEEEEEEEEEENS_10ViewEngineINS_8gmem_ptrIPKfEEEEEEC2ERKSC_RKSI_:
[----:B------:R-:W-:Y:S02]  /*8ea0*/  IADD3 R10, R13, -c[0x0][0x20], RZ ;  /* 0x800008000d0a7a10 */ /* 0x000fe40007ffe0ff */
[----:B------:R-:W-:-:S03]  /*8eb0*/  MOV R17, 0x0 ;  /* 0x0000000000117802 */ /* 0x000fc60000000f00 */
[----:B------:R1:W-:Y:S01]  /*8ec0*/  STL.64 [R10], R6 ;  /* 0x000000060a007387 */ /* 0x0003e20000100a00 */
[----:B------:R-:W-:Y:S05]  /*8ed0*/  RET.REL.NODEC R16 `(_ZN7cutlass13device_kernelIN5flash19enable_sm80_to_sm89INS1_16FlashAttnBwdSm80INS1_25CollectiveMainloopBwdSm80ILi2ELi2EN4cute5tupleIJNS5_1CILi64EEENS7_ILi128EEES8_EEENS_10bfloat16_tEfNS_4arch4Sm80ELb0ELb1ELb1ELb1ELb1ELb0ELb0ELb0ELi2ELi2ELi4ELi2ELb1EEENS1_21CollectiveEpilogueBwdISA_SB_SD_Li256ELb1ELb0ELi2EEENS1_19SingleTileSchedulerILb1ELb0ELb0ELi128EEEEEEEEEvNT_6ParamsE) ;  /* 0xffff712010007950 */ /* 0x000fea0003c3ffff */
        .type           $_ZN7cutlass13device_kernelIN5flash19enable_sm80_to_sm89INS1_16FlashAttnBwdSm80INS1_25CollectiveMainloopBwdSm80ILi2ELi2EN4cute5tupleIJNS5_1CILi64EEENS7_ILi128EEES8_EEENS_10bfloat16_tEfNS_4arch4Sm80ELb0ELb1ELb1ELb1ELb1ELb0ELb0ELb0ELi2ELi2ELi4ELi2ELb1EEENS1_21CollectiveEpilogueBwdISA_SB_SD_Li256ELb1ELb0ELi2EEENS1_19SingleTileSchedulerILb1ELb0ELb0ELi128EEEEEEEEEvNT_6ParamsE$_ZN4cute3eso3ESOILb1ELb0EJNS_6LayoutINS_5tupleIJNS3_IJNS_1CILi4EEENS4_ILi1EEEEEEEEENS3_IJNS3_IJS6_NS4_ILi0EEEEEEEEEEENS_10ViewEngineINS_8smem_ptrIPfEEEEEEC2ERKSC_RKSH_,@function
        .size           $_ZN7cutlass13device_kernelIN5flash19enable_sm80_to_sm89INS1_16FlashAttnBwdSm80INS1_25CollectiveMainloopBwdSm80ILi2ELi2EN4cute5tupleIJNS5_1CILi64EEENS7_ILi128EEES8_EEENS_10bfloat16_tEfNS_4arch4Sm80ELb0ELb1ELb1ELb1ELb1ELb0ELb0ELb0ELi2ELi2ELi4ELi2ELb1EEENS1_21CollectiveEpilogueBwdISA_SB_SD_Li256ELb1ELb0ELi2EEENS1_19SingleTileSchedulerILb1ELb0ELb0ELi128EEEEEEEEEvNT_6ParamsE$_ZN4cute3eso3ESOILb1ELb0EJNS_6LayoutINS_5tupleIJNS3_IJNS_1CILi4EEENS4_ILi1EEEEEEEEENS3_IJNS3_IJS6_NS4_ILi0EEEEEEEEEEENS_10ViewEngineINS_8smem_ptrIPfEEEEEEC2ERKSC_RKSH_,($_ZN7cutlass13device_kernelIN5flash19enable_sm80_to_sm89INS1_16FlashAttnBwdSm80INS1_25CollectiveMainloopBwdSm80ILi2ELi2EN4cute5tupleIJNS5_1CILi64EEENS7_ILi128EEES8_EEENS_10bfloat16_tEfNS_4arch4Sm80ELb0ELb1ELb1ELb1ELb1ELb0ELb0ELb0ELi2ELi2ELi4ELi2ELb1EEENS1_21CollectiveEpilogueBwdISA_SB_SD_Li256ELb1ELb0ELi2EEENS1_19SingleTileSchedulerILb1ELb0ELb0ELi128EEEEEEEEEvNT_6ParamsE$_ZN4cute3eso3ESOILb1ELb0EJNS_6LayoutINS_5tupleIJNS3_IJNS_1CILi4EEENS4_ILi1EEEEEES6_EEENS3_IJNS3_IJS6_NS4_ILi0EEEEEES9_EEEEENS_10ViewEngineINS_8gmem_ptrIPKfEEEEEEC2ERKSC_RKSI_ - $_ZN7cutlass13device_kernelIN5flash19enable_sm80_to_sm89INS1_16FlashAttnBwdSm80INS1_25CollectiveMainloopBwdSm80ILi2ELi2EN4cute5tupleIJNS5_1CILi64EEENS7_ILi128EEES8_EEENS_10bfloat16_tEfNS_4arch4Sm80ELb0ELb1ELb1ELb1ELb1ELb0ELb0ELb0ELi2ELi2ELi4ELi2ELb1EEENS1_21CollectiveEpilogueBwdISA_SB_SD_Li256ELb1ELb0ELi2EEENS1_19SingleTileSchedulerILb1ELb0ELb0ELi128EEEEEEEEEvNT_6ParamsE$_ZN4cute3eso3ESOILb1ELb0EJNS_6LayoutINS_5tupleIJNS3_IJNS_1CILi4EEENS4_ILi1EEEEEEEEENS3_IJNS3_IJS6_NS4_ILi0EEEEEEEEEEENS_10ViewEngineINS_8smem_ptrIPfEEEEEEC2ERKSC_RKSH_)
$_ZN7cutlass13device_kernelIN5flash19enable_sm80_to_sm89INS1_16FlashAttnBwdSm80INS1_25CollectiveMainloopBwdSm80ILi2ELi2EN4cute5tupleIJNS5_1CILi64EEENS7_ILi128EEES8_EEENS_10bfloat16_tEfNS_4arch4Sm80ELb0ELb1ELb1ELb1ELb1ELb0ELb0ELb0ELi2ELi2ELi4ELi2ELb1EEENS1_21CollectiveEpilogueBwdISA_SB_SD_Li256ELb1ELb0ELi2EEENS1_19SingleTileSchedulerILb1ELb0ELb0ELi128EEEEEEEEEvNT_6ParamsE$_ZN4cute3eso3ESOILb1ELb0EJNS_6LayoutINS_5tupleIJNS3_IJNS_1CILi4EEENS4_ILi1EEEEEEEEENS3_IJNS3_IJS6_NS4_ILi0EEEEEEEEEEENS_10ViewEngineINS_8smem_ptrIPfEEEEEEC2ERKSC_RKSH_:
[----:B------:R-:W-:Y:S02]  /*8ee0*/  IADD3 R8, R13, -c[0x0][0x20], RZ ;  /* 0x800008000d087a10 */ /* 0x000fe40007ffe0ff */
[----:B------:R-:W-:-:S03]  /*8ef0*/  MOV R17, 0x0 ;  /* 0x0000000000117802 */ /* 0x000fc60000000f00 */
[----:B------:R1:W-:Y:S01]  /*8f00*/  STL.64 [R8], R6 ;  /* 0x0000000608007387 */ /* 0x0003e20000100a00 */
[----:B------:R-:W-:Y:S05]  /*8f10*/  RET.REL.NODEC R16 `(_ZN7cutlass13device_kernelIN5flash19enable_sm80_to_sm89INS1_16FlashAttnBwdSm80INS1_25CollectiveMainloopBwdSm80ILi2ELi2EN4cute5tupleIJNS5_1CILi64EEENS7_ILi128EEES8_EEENS_10bfloat16_tEfNS_4arch4Sm80ELb0ELb1ELb1ELb1ELb1ELb0ELb0ELb0ELi2ELi2ELi4ELi2ELb1EEENS1_21CollectiveEpilogueBwdISA_SB_SD_Li256ELb1ELb0ELi2EEENS1_19SingleTileSchedulerILb1ELb0ELb0ELi128EEEEEEEEEvNT_6ParamsE) ;  /* 0xffff70e010007950 */ /* 0x000fea0003c3ffff */
        .type           $_ZN7cutlass13device_kernelIN5flash19enable_sm80_to_sm89INS1_16FlashAttnBwdSm80INS1_25CollectiveMainloopBwdSm80ILi2ELi2EN4cute5tupleIJNS5_1CILi64EEENS7_ILi128EEES8_EEENS_10bfloat16_tEfNS_4arch4Sm80ELb0ELb1ELb1ELb1ELb1ELb0ELb0ELb0ELi2ELi2ELi4ELi2ELb1EEENS1_21CollectiveEpilogueBwdISA_SB_SD_Li256ELb1ELb0ELi2EEENS1_19SingleTileSchedulerILb1ELb0ELb0ELi128EEEEEEEEEvNT_6ParamsE$_ZN4cute3eso3ESOILb1ELb0EJNS_6LayoutINS_5tupleIJNS3_IJNS_1CILi4EEENS4_ILi1EEEEEES6_EEENS3_IJNS3_IJS6_NS4_ILi0EEEEEES9_EEEEENS_10ViewEngineINS_8gmem_ptrIPKfEEEEEEC2ERKSC_RKSI_,@function
        .size           $_ZN7cutlass13device_kernelIN5flash19enable_sm80_to_sm89INS1_16FlashAttnBwdSm80INS1_25CollectiveMainloopBwdSm80ILi2ELi2EN4cute5tupleIJNS5_1CILi64EEENS7_ILi128EEES8_EEENS_10bfloat16_tEfNS_4arch4Sm80ELb0ELb1ELb1ELb1ELb1ELb0ELb0ELb0ELi2ELi2ELi4ELi2ELb1EEENS1_21CollectiveEpilogueBwdISA_SB_SD_Li256ELb1ELb0ELi2EEENS1_19SingleTileSchedulerILb1ELb0ELb0ELi128EEEEEEEEEvNT_6ParamsE$_ZN4cute3eso3ESOILb1ELb0EJNS_6LayoutINS_5tupleIJNS3_IJNS_1CILi4EEENS4_ILi1EEEEEES6_EEENS3_IJNS3_IJS6_NS4_ILi0EEEEEES9_EEEEENS_10ViewEngineINS_8gmem_ptrIPKfEEEEEEC2ERKSC_RKSI_,($_ZN7cutlass13device_kernelIN5flash19enable_sm80_to_sm89INS1_16FlashAttnBwdSm80INS1_25CollectiveMainloopBwdSm80ILi2ELi2EN4cute5tupleIJNS5_1CILi64EEENS7_ILi128EEES8_EEENS_10bfloat16_tEfNS_4arch4Sm80ELb0ELb1ELb1ELb1ELb1ELb0ELb0ELb0ELi2ELi2ELi4ELi2ELb1EEENS1_21CollectiveEpilogueBwdISA_SB_SD_Li256ELb1ELb0ELi2EEENS1_19SingleTileSchedulerILb1ELb0ELb0ELi128EEEEEEEEEvNT_6ParamsE$_ZN4cute3eso3ESOILb1ELb0EJNS_6LayoutINS_5tupleIJNS3_IJNS_1CILi4EEENS4_ILi1EEEEEES6_EEENS3_IJNS3_IJS6_NS4_ILi0EEEEEES9_EEEEENS_10ViewEngineINS_8smem_ptrIPfEEEEEEC2ERKSC_RKSH_ - $_ZN7cutlass13device_kernelIN5flash19enable_sm80_to_sm89INS1_16FlashAttnBwdSm80INS1_25CollectiveMainloopBwdSm80ILi2ELi2EN4cute5tupleIJNS5_1CILi64EEENS7_ILi128EEES8_EEENS_10bfloat16_tEfNS_4arch4Sm80ELb0ELb1ELb1ELb1ELb1ELb0ELb0ELb0ELi2ELi2ELi4ELi2ELb1EEENS1_21CollectiveEpilogueBwdISA_SB_SD_Li256ELb1ELb0ELi2EEENS1_19SingleTileSchedulerILb1ELb0ELb0ELi128EEEEEEEEEvNT_6ParamsE$_ZN4cute3eso3ESOILb1ELb0EJNS_6LayoutINS_5tupleIJNS3_IJNS_1CILi4EEENS4_ILi1EEEEEES6_EEENS3_IJNS3_IJS6_NS4_ILi0EEEEEES9_EEEEENS_10ViewEngineINS_8gmem_ptrIPKfEEEEEEC2ERKSC_RKSI_)
$_ZN7cutlass13device_kernelIN5flash19enable_sm80_to_sm89INS1_16FlashAttnBwdSm80INS1_25CollectiveMainloopBwdSm80ILi2ELi2EN4cute5tupleIJNS5_1CILi64EEENS7_ILi128EEES8_EEENS_10bfloat16_tEfNS_4arch4Sm80ELb0ELb1ELb1ELb1ELb1ELb0ELb0ELb0ELi2ELi2ELi4ELi2ELb1EEENS1_21CollectiveEpilogueBwdISA_SB_SD_Li256ELb1ELb0ELi2EEENS1_19SingleTileSchedulerILb1ELb0ELb0ELi128EEEEEEEEEvNT_6ParamsE$_ZN4cute3eso3ESOILb1ELb0EJNS_6LayoutINS_5tupleIJNS3_IJNS_1CILi4EEENS4_ILi1EEEEEES6_EEENS3_IJNS3_IJS6_NS4_ILi0EEEEEES9_EEEEENS_10ViewEngineINS_8gmem_ptrIPKfEEEEEEC2ERKSC_RKSI_:
[----:B------:R-:W-:Y:S02]  /*8f20*/  IADD3 R8, R4, -c[0x0][0x20], RZ ;  /* 0x8000080004087a10 */ /* 0x000fe40007ffe0ff */
[----:B------:R-:W-:-:S03]  /*8f30*/  MOV R11, 0x0 ;  /* 0x00000000000b7802 */ /* 0x000fc60000000f00 */
[----:B------:R1:W-:Y:S01]  /*8f40*/  STL.64 [R8], R6 ;  /* 0x0000000608007387 */ /* 0x0003e20000100a00 */
[----:B------:R-:W-:Y:S05]  /*8f50*/  RET.REL.NODEC R10 `(_ZN7cutlass13device_kernelIN5flash19enable_sm80_to_sm89INS1_16FlashAttnBwdSm80INS1_25CollectiveMainloopBwdSm80ILi2ELi2EN4cute5tupleIJNS5_1CILi64EEENS7_ILi128EEES8_EEENS_10bfloat16_tEfNS_4arch4Sm80ELb0ELb1ELb1ELb1ELb1ELb0ELb0ELb0ELi2ELi2ELi4ELi2ELb1EEENS1_21CollectiveEpilogueBwdISA_SB_SD_Li256ELb1ELb0ELi2EEENS1_19SingleTileSchedulerILb1ELb0ELb0ELi128EEEEEEEEEvNT_6ParamsE) ;  /* 0xffff70a00a007950 */ /* 0x000fea0003c3ffff */
        .type           $_ZN7cutlass13device_kernelIN5flash19enable_sm80_to_sm89INS1_16FlashAttnBwdSm80INS1_25CollectiveMainloopBwdSm80ILi2ELi2EN4cute5tupleIJNS5_1CILi64EEENS7_ILi128EEES8_EEENS_10bfloat16_tEfNS_4arch4Sm80ELb0ELb1ELb1ELb1ELb1ELb0ELb0ELb0ELi2ELi2ELi4ELi2ELb1EEENS1_21CollectiveEpilogueBwdISA_SB_SD_Li256ELb1ELb0ELi2EEENS1_19SingleTileSchedulerILb1ELb0ELb0ELi128EEEEEEEEEvNT_6ParamsE$_ZN4cute3eso3ESOILb1ELb0EJNS_6LayoutINS_5tupleIJNS3_IJNS_1CILi4EEENS4_ILi1EEEEEES6_EEENS3_IJNS3_IJS6_NS4_ILi0EEEEEES9_EEEEENS_10ViewEngineINS_8smem_ptrIPfEEEEEEC2ERKSC_RKSH_,@function
        .size           $_ZN7cutlass13device_kernelIN5flash19enable_sm80_to_sm89INS1_16FlashAttnBwdSm80INS1_25CollectiveMainloopBwdSm80ILi2ELi2EN4cute5tupleIJNS5_1CILi64EEENS7_ILi128EEES8_EEENS_10bfloat16_tEfNS_4arch4Sm80ELb0ELb1ELb1ELb1ELb1ELb0ELb0ELb0ELi2ELi2ELi4ELi2ELb1EEENS1_21CollectiveEpilogueBwdISA_SB_SD_Li256ELb1ELb0ELi2EEENS1_19SingleTileSchedulerILb1ELb0ELb0ELi128EEEEEEEEEvNT_6ParamsE$_ZN4cute3eso3ESOILb1ELb0EJNS_6LayoutINS_5tupleIJNS3_IJNS_1CILi4EEENS4_ILi1EEEEEES6_EEENS3_IJNS3_IJS6_NS4_ILi0EEEEEES9_EEEEENS_10ViewEngineINS_8smem_ptrIPfEEEEEEC2ERKSC_RKSH_,($_ZN7cutlass13device_kernelIN5flash19enable_sm80_to_sm89INS1_16FlashAttnBwdSm80INS1_25CollectiveMainloopBwdSm80ILi2ELi2EN4cute5tupleIJNS5_1CILi64EEENS7_ILi128EEES8_EEENS_10bfloat16_tEfNS_4arch4Sm80ELb0ELb1ELb1ELb1ELb1ELb0ELb0ELb0ELi2ELi2ELi4ELi2ELb1EEENS1_21CollectiveEpilogueBwdISA_SB_SD_Li256ELb1ELb0ELi2EEENS1_19SingleTileSchedulerILb1ELb0ELb0ELi128EEEEEEEEEvNT_6ParamsE$_ZN4cute3eso3ESOILb1ELb0EJNS_6LayoutINS_5tupleIJNS3_IJNS_1CILi4EEENS4_ILi1EEEEEES6_EEENS3_IJNS3_IJS6_NS4_ILi0EEEEEES9_EEEEEiEEC2ERKSC_RKi - $_ZN7cutlass13device_kernelIN5flash19enable_sm80_to_sm89INS1_16FlashAttnBwdSm80INS1_25CollectiveMainloopBwdSm80ILi2ELi2EN4cute5tupleIJNS5_1CILi64EEENS7_ILi128EEES8_EEENS_10bfloat16_tEfNS_4arch4Sm80ELb0ELb1ELb1ELb1ELb1ELb0ELb0ELb0ELi2ELi2ELi4ELi2ELb1EEENS1_21CollectiveEpilogueBwdISA_SB_SD_Li256ELb1ELb0ELi2EEENS1_19SingleTileSchedulerILb1ELb0ELb0ELi128EEEEEEEEEvNT_6ParamsE$_ZN4cute3eso3ESOILb1ELb0EJNS_6LayoutINS_5tupleIJNS3_IJNS_1CILi4EEENS4_ILi1EEEEEES6_EEENS3_IJNS3_IJS6_NS4_ILi0EEEEEES9_EEEEENS_10ViewEngineINS_8smem_ptrIPfEEEEEEC2ERKSC_RKSH_)
$_ZN7cutlass13device_kernelIN5flash19enable_sm80_to_sm89INS1_16FlashAttnBwdSm80INS1_25CollectiveMainloopBwdSm80ILi2ELi2EN4cute5tupleIJNS5_1CILi64EEENS7_ILi128EEES8_EEENS_10bfloat16_tEfNS_4arch4Sm80ELb0ELb1ELb1ELb1ELb1ELb0ELb0ELb0ELi2ELi2ELi4ELi2ELb1EEENS1_21CollectiveEpilogueBwdISA_SB_SD_Li256ELb1ELb0ELi2EEENS1_19SingleTileSchedulerILb1ELb0ELb0ELi128EEEEEEEEEvNT_6ParamsE$_ZN4cute3eso3ESOILb1ELb0EJNS_6LayoutINS_5tupleIJNS3_IJNS_1CILi4EEENS4_ILi1EEEEEES6_EEENS3_IJNS3_IJS6_NS4_ILi0EEEEEES9_EEEEENS_10ViewEngineINS_8smem_ptrIPfEEEEEEC2ERKSC_RKSH_:
[----:B------:R-:W-:Y:S02]  /*8f60*/  IADD3 R8, R4, -c[0x0][0x20], RZ ;  /* 0x8000080004087a10 */ /* 0x000fe40007ffe0ff */
[----:B------:R-:W-:-:S03]  /*8f70*/  MOV R17, 0x0 ;  /* 0x0000000000117802 */ /* 0x000fc60000000f00 */
[----:B------:R1:W-:Y:S01]  /*8f80*/  STL.64 [R8], R6 ;  /* 0x0000000608007387 */ /* 0x0003e20000100a00 */
[----:B------:R-:W-:Y:S05]  /*8f90*/  RET.REL.NODEC R16 `(_ZN7cutlass13device_kernelIN5flash19enable_sm80_to_sm89INS1_16FlashAttnBwdSm80INS1_25CollectiveMainloopBwdSm80ILi2ELi2EN4cute5tupleIJNS5_1CILi64EEENS7_ILi128EEES8_EEENS_10bfloat16_tEfNS_4arch4Sm80ELb0ELb1ELb1ELb1ELb1ELb0ELb0ELb0ELi2ELi2ELi4ELi2ELb1EEENS1_21CollectiveEpilogueBwdISA_SB_SD_Li256ELb1ELb0ELi2EEENS1_19SingleTileSchedulerILb1ELb0ELb0ELi128EEEEEEEEEvNT_6ParamsE) ;  /* 0xffff706010007950 */ /* 0x000fea0003c3ffff */
        .type           $_ZN7cutlass13device_kernelIN5flash19enable_sm80_to_sm89INS1_16FlashAttnBwdSm80INS1_25CollectiveMainloopBwdSm80ILi2ELi2EN4cute5tupleIJNS5_1CILi64EEENS7_ILi128EEES8_EEENS_10bfloat16_tEfNS_4arch4Sm80ELb0ELb1ELb1ELb1ELb1ELb0ELb0ELb0ELi2ELi2ELi4ELi2ELb1EEENS1_21CollectiveEpilogueBwdISA_SB_SD_Li256ELb1ELb0ELi2EEENS1_19SingleTileSchedulerILb1ELb0ELb0ELi128EEEEEEEEEvNT_6ParamsE$_ZN4cute3eso3ESOILb1ELb0EJNS_6LayoutINS_5tupleIJNS3_IJNS_1CILi4EEENS4_ILi1EEEEEES6_EEENS3_IJNS3_IJS6_NS4_ILi0EEEEEES9_EEEEEiEEC2ERKSC_RKi,@function
        .size           $_ZN7cutlass13device_kernelIN5flash19enable_sm80_to_sm89INS1_16FlashAttnBwdSm80INS1_25CollectiveMainloopBwdSm80ILi2ELi2EN4cute5tupleIJNS5_1CILi64EEENS7_ILi128EEES8_EEENS_10bfloat16_tEfNS_4arch4Sm80ELb0ELb1ELb1ELb1ELb1ELb0ELb0ELb0ELi2ELi2ELi4ELi2ELb1EEENS1_21CollectiveEpilogueBwdISA_SB_SD_Li256ELb1ELb0ELi2EEENS1_19SingleTileSchedulerILb1ELb0ELb0ELi128EEEEEEEEEvNT_6ParamsE$_ZN4cute3eso3ESOILb1ELb0EJNS_6LayoutINS_5tupleIJNS3_IJNS_1CILi4EEENS4_ILi1EEEEEES6_EEENS3_IJNS3_IJS6_NS4_ILi0EEEEEES9_EEEEEiEEC2ERKSC_RKi,($_ZN7cutlass13device_kernelIN5flash19enable_sm80_to_sm89INS1_16FlashAttnBwdSm80INS1_25CollectiveMainloopBwdSm80ILi2ELi2EN4cute5tupleIJNS5_1CILi64EEENS7_ILi128EEES8_EEENS_10bfloat16_tEfNS_4arch4Sm80ELb0ELb1ELb1ELb1ELb1ELb0ELb0ELb0ELi2ELi2ELi4ELi2ELb1EEENS1_21CollectiveEpilogueBwdISA_SB_SD_Li256ELb1ELb0ELi2EEENS1_19SingleTileSchedulerILb1ELb0ELb0ELi128EEEEEEEEEvNT_6ParamsE$_ZN4cute3eso3ESOILb1ELb0EJNS_6LayoutINS_5tupleIJNS3_IJNS_1CILi8EEENS4_ILi1EEEEEEEEENS3_IJNS3_IJS6_NS4_ILi0EEEEEEEEEEENS_10ViewEngineINS_8gmem_ptrIPKN7cutlass10bfloat16_tEEEEEEEC2ERKSC_RKSK_ - $_ZN7cutlass13device_kernelIN5flash19enable_sm80_to_sm89INS1_16FlashAttnBwdSm80INS1_25CollectiveMainloopBwdSm80ILi2ELi2EN4cute5tupleIJNS5_1CILi64EEENS7_ILi128EEES8_EEENS_10bfloat16_tEfNS_4arch4Sm80ELb0ELb1ELb1ELb1ELb1ELb0ELb0ELb0ELi2ELi2ELi4ELi2ELb1EEENS1_21CollectiveEpilogueBwdISA_SB_SD_Li256ELb1ELb0ELi2EEENS1_19SingleTileSchedulerILb1ELb0ELb0ELi128EEEEEEEEEvNT_6ParamsE$_ZN4cute3eso3ESOILb1ELb0EJNS_6LayoutINS_5tupleIJNS3_IJNS_1CILi4EEENS4_ILi1EEEEEES6_EEENS3_IJNS3_IJS6_NS4_ILi0EEEEEES9_EEEEEiEEC2ERKSC_RKi)
$_ZN7cutlass13device_kernelIN5flash19enable_sm80_to_sm89INS1_16FlashAttnBwdSm80INS1_25CollectiveMainloopBwdSm80ILi2ELi2EN4cute5tupleIJNS5_1CILi64EEENS7_ILi128EEES8_EEENS_10bfloat16_tEfNS_4arch4Sm80ELb0ELb1ELb1ELb1ELb1ELb0ELb0ELb0ELi2ELi2ELi4ELi2ELb1EEENS1_21CollectiveEpilogueBwdISA_SB_SD_Li256ELb1ELb0ELi2EEENS1_19SingleTileSchedulerILb1ELb0ELb0ELi128EEEEEEEEEvNT_6ParamsE$_ZN4cute3eso3ESOILb1ELb0EJNS_6LayoutINS_5tupleIJNS3_IJNS_1CILi4EEENS4_ILi1EEEEEES6_EEENS3_IJNS3_IJS6_NS4_ILi0EEEEEES9_EEEEEiEEC2ERKSC_RKi:
[----:B------:R-:W-:Y:S02]  /*8fa0*/  IADD3 R6, R4, -c[0x0][0x20], RZ ;  /* 0x8000080004067a10 */ /* 0x000fe40007ffe0ff */
[----:B------:R-:W-:-:S03]  /*8fb0*/  MOV R9, 0x0 ;  /* 0x0000000000097802 */ /* 0x000fc60000000f00 */
[----:B------:R1:W-:Y:S01]  /*8fc0*/  STL [R6], R7 ;  /* 0x0000000706007387 */ /* 0x0003e20000100800 */
[----:B------:R-:W-:Y:S05]  /*8fd0*/  RET.REL.NODEC R8 `(_ZN7cutlass13device_kernelIN5flash19enable_sm80_to_sm89INS1_16FlashAttnBwdSm80INS1_25CollectiveMainloopBwdSm80ILi2ELi2EN4cute5tupleIJNS5_1CILi64EEENS7_ILi128EEES8_EEENS_10bfloat16_tEfNS_4arch4Sm80ELb0ELb1ELb1ELb1ELb1ELb0ELb0ELb0ELi2ELi2ELi4ELi2ELb1EEENS1_21CollectiveEpilogueBwdISA_SB_SD_Li256ELb1ELb0ELi2EEENS1_19SingleTileSchedulerILb1ELb0ELb0ELi128EEEEEEEEEvNT_6ParamsE) ;  /* 0xffff702008007950 */ /* 0x000fea0003c3ffff */
        .type           $_ZN7cutlass13device_kernelIN5flash19enable_sm80_to_sm89INS1_16FlashAttnBwdSm80INS1_25CollectiveMainloopBwdSm80ILi2ELi2EN4cute5tupleIJNS5_1CILi64EEENS7_ILi128EEES8_EEENS_10bfloat16_tEfNS_4arch4Sm80ELb0ELb1ELb1ELb1ELb1ELb0ELb0ELb0ELi2ELi2ELi4ELi2ELb1EEENS1_21CollectiveEpilogueBwdISA_SB_SD_Li256ELb1ELb0ELi2EEENS1_19SingleTileSchedulerILb1ELb0ELb0ELi128EEEEEEEEEvNT_6ParamsE$_ZN4cute3eso3ESOILb1ELb0EJNS_6LayoutINS_5tupleIJNS3_IJNS_1CILi8EEENS4_ILi1EEEEEEEEENS3_IJNS3_IJS6_NS4_ILi0EEEEEEEEEEENS_10ViewEngineINS_8gmem_ptrIPKN7cutlass10bfloat16_tEEEEEEEC2ERKSC_RKSK_,@function
        .size           $_ZN7cutlass13device_kernelIN5flash19enable_sm80_to_sm89INS1_16FlashAttnBwdSm80INS1_25CollectiveMainloopBwdSm80ILi2ELi2EN4cute5tupleIJNS5_1CILi64EEENS7_ILi128EEES8_EEENS_10bfloat16_tEfNS_4arch4Sm80ELb0ELb1ELb1ELb1ELb1ELb0ELb0ELb0ELi2ELi2ELi4ELi2ELb1EEENS1_21CollectiveEpilogueBwdISA_SB_SD_Li256ELb1ELb0ELi2EEENS1_19SingleTileSchedulerILb1ELb0ELb0ELi128EEEEEEEEEvNT_6ParamsE$_ZN4cute3eso3ESOILb1ELb0EJNS_6LayoutINS_5tupleIJNS3_IJNS_1CILi8EEENS4_ILi1EEEEEEEEENS3_IJNS3_IJS6_NS4_ILi0EEEEEEEEEEENS_10ViewEngineINS_8gmem_ptrIPKN7cutlass10bfloat16_tEEEEEEEC2ERKSC_RKSK_,($_ZN7cutlass13device_kernelIN5flash19enable_sm80_to_sm89INS1_16FlashAttnBwdSm80INS1_25CollectiveMainloopBwdSm80ILi2ELi2EN4cute5tupleIJNS5_1CILi64EEENS7_ILi128EEES8_EEENS_10bfloat16_tEfNS_4arch4Sm80ELb0ELb1ELb1ELb1ELb1ELb0ELb0ELb0ELi2ELi2ELi4ELi2ELb1EEENS1_21CollectiveEpilogueBwdISA_SB_SD_Li256ELb1ELb0ELi2EEENS1_19SingleTileSchedulerILb1ELb0ELb0ELi128EEEEEEEEEvNT_6ParamsE$_ZN4cute3eso3ESOILb1ELb0EJNS_6LayoutINS_5tupleIJNS3_IJNS_1CILi8EEENS4_ILi1EEEEEEEEENS3_IJNS3_IJS6_NS4_ILi0EEEEEEEEEEENS_10ViewEngineINS_8smem_ptrIPN7cutlass10bfloat16_tEEEEEEEC2ERKSC_RKSJ_ - $_ZN7cutlass13device_kernelIN5flash19enable_sm80_to_sm89INS1_16FlashAttnBwdSm80INS1_25CollectiveMainloopBwdSm80ILi2ELi2EN4cute5tupleIJNS5_1CILi64EEENS7_ILi128EEES8_EEENS_10bfloat16_tEfNS_4arch4Sm80ELb0ELb1ELb1ELb1ELb1ELb0ELb0ELb0ELi2ELi2ELi4ELi2ELb1EEENS1_21CollectiveEpilogueBwdISA_SB_SD_Li256ELb1ELb0ELi2EEENS1_19SingleTileSchedulerILb1ELb0ELb0ELi128EEEEEEEEEvNT_6ParamsE$_ZN4cute3eso3ESOILb1ELb0EJNS_6LayoutINS_5tupleIJNS3_IJNS_1CILi8EEENS4_ILi1EEEEEEEEENS3_IJNS3_IJS6_NS4_ILi0EEEEEEEEEEENS_10ViewEngineINS_8gmem_ptrIPKN7cutlass10bfloat16_tEEEEEEEC2ERKSC_RKSK_)
$_ZN7cutlass13device_kernelIN5flash19enable_sm80_to_sm89INS1_16FlashAttnBwdSm80INS1_25CollectiveMainloopBwdSm80ILi2ELi2EN4cute5tupleIJNS5_1CILi64EEENS7_ILi128EEES8_EEENS_10bfloat16_tEfNS_4arch4Sm80ELb0ELb1ELb1ELb1ELb1ELb0ELb0ELb0ELi2ELi2ELi4ELi2ELb1EEENS1_21CollectiveEpilogueBwdISA_SB_SD_Li256ELb1ELb0ELi2EEENS1_19SingleTileSchedulerILb1ELb0ELb0ELi128EEEEEEEEEvNT_6ParamsE$_ZN4cute3eso3ESOILb1ELb0EJNS_6LayoutINS_5tupleIJNS3_IJNS_1CILi8EEENS4_ILi1EEEEEEEEENS3_IJNS3_IJS6_NS4_ILi0EEEEEEEEEEENS_10ViewEngineINS_8gmem_ptrIPKN7cutlass10bfloat16_tEEEEEEEC2ERKSC_RKSK_:
[----:B------:R-:W-:Y:S02]  /*8fe0*/  IADD3 R8, R4, -c[0x0][0x20], RZ ;  /* 0x8000080004087a10 */ /* 0x000fe40007ffe0ff */
[----:B------:R-:W-:-:S03]  /*8ff0*/  MOV R11, 0x0 ;  /* 0x00000000000b7802 */ /* 0x000fc60000000f00 */
[----:B------:R1:W-:Y:S01]  /*9000*/  STL.64 [R8], R6 ;  /* 0x0000000608007387 */ /* 0x0003e20000100a00 */
[----:B------:R-:W-:Y:S05]  /*9010*/  RET.REL.NODEC R10 `(_ZN7cutlass13device_kernelIN5flash19enable_sm80_to_sm89INS1_16FlashAttnBwdSm80INS1_25CollectiveMainloopBwdSm80ILi2ELi2EN4cute5tupleIJNS5_1CILi64EEENS7_ILi128EEES8_EEENS_10bfloat16_tEfNS_4arch4Sm80ELb0ELb1ELb1ELb1ELb1ELb0ELb0ELb0ELi2ELi2ELi4ELi2ELb1EEENS1_21CollectiveEpilogueBwdISA_SB_SD_Li256ELb1ELb0ELi2EEENS1_19SingleTileSchedulerILb1ELb0ELb0ELi128EEEEEEEEEvNT_6ParamsE) ;  /* 0xffff6fe00a007950 */ /* 0x000fea0003c3ffff */
        .type           $_ZN7cutlass13device_kernelIN5flash19enable_sm80_to_sm89INS1_16FlashAttnBwdSm80INS1_25CollectiveMainloopBwdSm80ILi2ELi2EN4cute5tupleIJNS5_1CILi64EEENS7_ILi128EEES8_EEENS_10bfloat16_tEfNS_4arch4Sm80ELb0ELb1ELb1ELb1ELb1ELb0ELb0ELb0ELi2ELi2ELi4ELi2ELb1EEENS1_21CollectiveEpilogueBwdISA_SB_SD_Li256ELb1ELb0ELi2EEENS1_19SingleTileSchedulerILb1ELb0ELb0ELi128EEEEEEEEEvNT_6ParamsE$_ZN4cute3eso3ESOILb1ELb0EJNS_6LayoutINS_5tupleIJNS3_IJNS_1CILi8EEENS4_ILi1EEEEEEEEENS3_IJNS3_IJS6_NS4_ILi0EEEEEEEEEEENS_10ViewEngineINS_8smem_ptrIPN7cutlass10bfloat16_tEEEEEEEC2ERKSC_RKSJ_,@function
        .size           $_ZN7cutlass13device_kernelIN5flash19enable_sm80_to_sm89INS1_16FlashAttnBwdSm80INS1_25CollectiveMainloopBwdSm80ILi2ELi2EN4cute5tupleIJNS5_1CILi64EEENS7_ILi128EEES8_EEENS_10bfloat16_tEfNS_4arch4Sm80ELb0ELb1ELb1ELb1ELb1ELb0ELb0ELb0ELi2ELi2ELi4ELi2ELb1EEENS1_21CollectiveEpilogueBwdISA_SB_SD_Li256ELb1ELb0ELi2EEENS1_19SingleTileSchedulerILb1ELb0ELb0ELi128EEEEEEEEEvNT_6ParamsE$_ZN4cute3eso3ESOILb1ELb0EJNS_6LayoutINS_5tupleIJNS3_IJNS_1CILi8EEENS4_ILi1EEEEEEEEENS3_IJNS3_IJS6_NS4_ILi0EEEEEEEEEEENS_10ViewEngineINS_8smem_ptrIPN7cutlass10bfloat16_tEEEEEEEC2ERKSC_RKSJ_,($_ZN7cutlass13device_kernelIN5flash19enable_sm80_to_sm89INS1_16FlashAttnBwdSm80INS1_25CollectiveMainloopBwdSm80ILi2ELi2EN4cute5tupleIJNS5_1CILi64EEENS7_ILi128EEES8_EEENS_10bfloat16_tEfNS_4arch4Sm80ELb0ELb1ELb1ELb1ELb1ELb0ELb0ELb0ELi2ELi2ELi4ELi2ELb1EEENS1_21CollectiveEpilogueBwdISA_SB_SD_Li256ELb1ELb0ELi2EEENS1_19SingleTileSchedulerILb1ELb0ELb0ELi128EEEEEEEEEvNT_6ParamsE$_ZN4cute3eso3ESOILb1ELb0EJNS_6LayoutINS_5tupleIJNS3_IJNS_1CILi8EEENS4_ILi1EEEEEEEEENS3_IJNS3_IJS6_NS4_ILi0EEEEEEEEEEEiEEC2ERKSC_RKi - $_ZN7cutlass13device_kernelIN5flash19enable_sm80_to_sm89INS1_16FlashAttnBwdSm80INS1_25CollectiveMainloopBwdSm80ILi2ELi2EN4cute5tupleIJNS5_1CILi64EEENS7_ILi128EEES8_EEENS_10bfloat16_tEfNS_4arch4Sm80ELb0ELb1ELb1ELb1ELb1ELb0ELb0ELb0ELi2ELi2ELi4ELi2ELb1EEENS1_21CollectiveEpilogueBwdISA_SB_SD_Li256ELb1ELb0ELi2EEENS1_19SingleTileSchedulerILb1ELb0ELb0ELi128EEEEEEEEEvNT_6ParamsE$_ZN4cute3eso3ESOILb1ELb0EJNS_6LayoutINS_5tupleIJNS3_IJNS_1CILi8EEENS4_ILi1EEEEEEEEENS3_IJNS3_IJS6_NS4_ILi0EEEEEEEEEEENS_10ViewEngineINS_8smem_ptrIPN7cutlass10bfloat16_tEEEEEEEC2ERKSC_RKSJ_)
$_ZN7cutlass13device_kernelIN5flash19enable_sm80_to_sm89INS1_16FlashAttnBwdSm80INS1_25CollectiveMainloopBwdSm80ILi2ELi2EN4cute5tupleIJNS5_1CILi64EEENS7_ILi128EEES8_EEENS_10bfloat16_tEfNS_4arch4Sm80ELb0ELb1ELb1ELb1ELb1ELb0ELb0ELb0ELi2ELi2ELi4ELi2ELb1EEENS1_21CollectiveEpilogueBwdISA_SB_SD_Li256ELb1ELb0ELi2EEENS1_19SingleTileSchedulerILb1ELb0ELb0ELi128EEEEEEEEEvNT_6ParamsE$_ZN4cute3eso3ESOILb1ELb0EJNS_6LayoutINS_5tupleIJNS3_IJNS_1CILi8EEENS4_ILi1EEEEEEEEENS3_IJNS3_IJS6_NS4_ILi0EEEEEEEEEEENS_10ViewEngineINS_8smem_ptrIPN7cutlass10bfloat16_tEEEEEEEC2ERKSC_RKSJ_:
[----:B------:R-:W-:Y:S01]  /*9020*/  IADD3 R8, R4, -c[0x0][0x20], RZ ;  /* 0x8000080004087a10 */ /* 0x000fe20007ffe0ff */
[----:B------:R-:W-:Y:S01]  /*9030*/  IMAD.MOV.U32 R28, RZ, RZ, R16 ;  /* 0x000000ffff1c7224 */ /* 0x000fe200078e0010 */
[----:B------:R-:W-:-:S03]  /*9040*/  MOV R29, 0x0 ;  /* 0x00000000001d7802 */ /* 0x000fc60000000f00 */
[----:B------:R1:W-:Y:S01]  /*9050*/  STL.64 [R8], R6 ;  /* 0x0000000608007387 */ /* 0x0003e20000100a00 */
[----:B------:R-:W-:Y:S05]  /*9060*/  RET.REL.NODEC R28 `(_ZN7cutlass13device_kernelIN5flash19enable_sm80_to_sm89INS1_16FlashAttnBwdSm80INS1_25CollectiveMainloopBwdSm80ILi2ELi2EN4cute5tupleIJNS5_1CILi64EEENS7_ILi128EEES8_EEENS_10bfloat16_tEfNS_4arch4Sm80ELb0ELb1ELb1ELb1ELb1ELb0ELb0ELb0ELi2ELi2ELi4ELi2ELb1EEENS1_21CollectiveEpilogueBwdISA_SB_SD_Li256ELb1ELb0ELi2EEENS1_19SingleTileSchedulerILb1ELb0ELb0ELi128EEEEEEEEEvNT_6ParamsE) ;  /* 0xffff6f901c007950 */ /* 0x000fea0003c3ffff */
        .type           $_ZN7cutlass13device_kernelIN5flash19enable_sm80_to_sm89INS1_16FlashAttnBwdSm80INS1_25CollectiveMainloopBwdSm80ILi2ELi2EN4cute5tupleIJNS5_1CILi64EEENS7_ILi128EEES8_EEENS_10bfloat16_tEfNS_4arch4Sm80ELb0ELb1ELb1ELb1ELb1ELb0ELb0ELb0ELi2ELi2ELi4ELi2ELb1EEENS1_21CollectiveEpilogueBwdISA_SB_SD_Li256ELb1ELb0ELi2EEENS1_19SingleTileSchedulerILb1ELb0ELb0ELi128EEEEEEEEEvNT_6ParamsE$_ZN4cute3eso3ESOILb1ELb0EJNS_6LayoutINS_5tupleIJNS3_IJNS_1CILi8EEENS4_ILi1EEEEEEEEENS3_IJNS3_IJS6_NS4_ILi0EEEEEEEEEEEiEEC2ERKSC_RKi,@function
        .size           $_ZN7cutlass13device_kernelIN5flash19enable_sm80_to_sm89INS1_16FlashAttnBwdSm80INS1_25CollectiveMainloopBwdSm80ILi2ELi2EN4cute5tupleIJNS5_1CILi64EEENS7_ILi128EEES8_EEENS_10bfloat16_tEfNS_4arch4Sm80ELb0ELb1ELb1ELb1ELb1ELb0ELb0ELb0ELi2ELi2ELi4ELi2ELb1EEENS1_21CollectiveEpilogueBwdISA_SB_SD_Li256ELb1ELb0ELi2EEENS1_19SingleTileSchedulerILb1ELb0ELb0ELi128EEEEEEEEEvNT_6ParamsE$_ZN4cute3eso3ESOILb1ELb0EJNS_6LayoutINS_5tupleIJNS3_IJNS_1CILi8EEENS4_ILi1EEEEEEEEENS3_IJNS3_IJS6_NS4_ILi0EEEEEEEEEEEiEEC2ERKSC_RKi,($_ZN7cutlass13device_kernelIN5flash19enable_sm80_to_sm89INS1_16FlashAttnBwdSm80INS1_25CollectiveMainloopBwdSm80ILi2ELi2EN4cute5tupleIJNS5_1CILi64EEENS7_ILi128EEES8_EEENS_10bfloat16_tEfNS_4arch4Sm80ELb0ELb1ELb1ELb1ELb1ELb0ELb0ELb0ELi2ELi2ELi4ELi2ELb1EEENS1_21CollectiveEpilogueBwdISA_SB_SD_Li256ELb1ELb0ELi2EEENS1_19SingleTileSchedulerILb1ELb0ELb0ELi128EEEEEEEEEvNT_6ParamsE$_ZN4cute3eso3ESOILb1ELb0EJNS_6LayoutINS_5tupleIJNS3_IJNS_1CILi8EEENS4_ILi1EEEEEEEEENS3_IJNS3_IJS6_NS4_ILi0EEEEEEEEEEElEEC2ERKSC_RKl - $_ZN7cutlass13device_kernelIN5flash19enable_sm80_to_sm89INS1_16FlashAttnBwdSm80INS1_25CollectiveMainloopBwdSm80ILi2ELi2EN4cute5tupleIJNS5_1CILi64EEENS7_ILi128EEES8_EEENS_10bfloat16_tEfNS_4arch4Sm80ELb0ELb1ELb1ELb1ELb1ELb0ELb0ELb0ELi2ELi2ELi4ELi2ELb1EEENS1_21CollectiveEpilogueBwdISA_SB_SD_Li256ELb1ELb0ELi2EEENS1_19SingleTileSchedulerILb1ELb0ELb0ELi128EEEEEEEEEvNT_6ParamsE$_ZN4cute3eso3ESOILb1ELb0EJNS_6LayoutINS_5tupleIJNS3_IJNS_1CILi8EEENS4_ILi1EEEEEEEEENS3_IJNS3_IJS6_NS4_ILi0EEEEEEEEEEEiEEC2ERKSC_RKi)
$_ZN7cutlass13device_kernelIN5flash19enable_sm80_to_sm89INS1_16FlashAttnBwdSm80INS1_25CollectiveMainloopBwdSm80ILi2ELi2EN4cute5tupleIJNS5_1CILi64EEENS7_ILi128EEES8_EEENS_10bfloat16_tEfNS_4arch4Sm80ELb0ELb1ELb1ELb1ELb1ELb0ELb0ELb0ELi2ELi2ELi4ELi2ELb1EEENS1_21CollectiveEpilogueBwdISA_SB_SD_Li256ELb1ELb0ELi2EEENS1_19SingleTileSchedulerILb1ELb0ELb0ELi128EEEEEEEEEvNT_6ParamsE$_ZN4cute3eso3ESOILb1ELb0EJNS_6LayoutINS_5tupleIJNS3_IJNS_1CILi8EEENS4_ILi1EEEEEEEEENS3_IJNS3_IJS6_NS4_ILi0EEEEEEEEEEEiEEC2ERKSC_RKi:
[----:B------:R-:W-:Y:S02]  /*9070*/  IADD3 R6, R4, -c[0x0][0x20], RZ ;  /* 0x8000080004067a10 */ /* 0x000fe40007ffe0ff */
[----:B------:R-:W-:-:S03]  /*9080*/  MOV R9, 0x0 ;  /* 0x0000000000097802 */ /* 0x000fc60000000f00 */
[----:B------:R1:W-:Y:S01]  /*9090*/  STL [R6], R7 ;  /* 0x0000000706007387 */ /* 0x0003e20000100800 */
[----:B------:R-:W-:Y:S05]  /*90a0*/  RET.REL.NODEC R8 `(_ZN7cutlass13device_kernelIN5flash19enable_sm80_to_sm89INS1_16FlashAttnBwdSm80INS1_25CollectiveMainloopBwdSm80ILi2ELi2EN4cute5tupleIJNS5_1CILi64EEENS7_ILi128EEES8_EEENS_10bfloat16_tEfNS_4arch4Sm80ELb0ELb1ELb1ELb1ELb1ELb0ELb0ELb0ELi2ELi2ELi4ELi2ELb1EEENS1_21CollectiveEpilogueBwdISA_SB_SD_Li256ELb1ELb0ELi2EEENS1_19SingleTileSchedulerILb1ELb0ELb0ELi128EEEEEEEEEvNT_6ParamsE) ;  /* 0xffff6f5008007950 */ /* 0x000fea0003c3ffff */
        .type           $_ZN7cutlass13device_kernelIN5flash19enable_sm80_to_sm89INS1_16FlashAttnBwdSm80INS1_25CollectiveMainloopBwdSm80ILi2ELi2EN4cute5tupleIJNS5_1CILi64EEENS7_ILi128EEES8_EEENS_10bfloat16_tEfNS_4arch4Sm80ELb0ELb1ELb1ELb1ELb1ELb0ELb0ELb0ELi2ELi2ELi4ELi2ELb1EEENS1_21CollectiveEpilogueBwdISA_SB_SD_Li256ELb1ELb0ELi2EEENS1_19SingleTileSchedulerILb1ELb0ELb0ELi128EEEEEEEEEvNT_6ParamsE$_ZN4cute3eso3ESOILb1ELb0EJNS_6LayoutINS_5tupleIJNS3_IJNS_1CILi8EEENS4_ILi1EEEEEEEEENS3_IJNS3_IJS6_NS4_ILi0EEEEEEEEEEElEEC2ERKSC_RKl,@function
        .size           $_ZN7cutlass13device_kernelIN5flash19enable_sm80_to_sm89INS1_16FlashAttnBwdSm80INS1_25CollectiveMainloopBwdSm80ILi2ELi2EN4cute5tupleIJNS5_1CILi64EEENS7_ILi128EEES8_EEENS_10bfloat16_tEfNS_4arch4Sm80ELb0ELb1ELb1ELb1ELb1ELb0ELb0ELb0ELi2ELi2ELi4ELi2ELb1EEENS1_21CollectiveEpilogueBwdISA_SB_SD_Li256ELb1ELb0ELi2EEENS1_19SingleTileSchedulerILb1ELb0ELb0ELi128EEEEEEEEEvNT_6ParamsE$_ZN4cute3eso3ESOILb1ELb0EJNS_6LayoutINS_5tupleIJNS3_IJNS_1CILi8EEENS4_ILi1EEEEEEEEENS3_IJNS3_IJS6_NS4_ILi0EEEEEEEEEEElEEC2ERKSC_RKl,($_ZN7cutlass13device_kernelIN5flash19enable_sm80_to_sm89INS1_16FlashAttnBwdSm80INS1_25CollectiveMainloopBwdSm80ILi2ELi2EN4cute5tupleIJNS5_1CILi64EEENS7_ILi128EEES8_EEENS_10bfloat16_tEfNS_4arch4Sm80ELb0ELb1ELb1ELb1ELb1ELb0ELb0ELb0ELi2ELi2ELi4ELi2ELb1EEENS1_21CollectiveEpilogueBwdISA_SB_SD_Li256ELb1ELb0ELi2EEENS1_19SingleTileSchedulerILb1ELb0ELb0ELi128EEEEEEEEEvNT_6ParamsE$_ZN4cute3eso3ESOILb1ELb0EJNS_6LayoutINS_5tupleIJNS3_IJNS_1CILi8EEENS4_ILi1EEEEEENS4_ILi2EEES6_EEENS3_IJNS3_IJS6_NS4_ILi0EEEEEENS4_ILi2048EEESA_EEEEENS_10ViewEngineINS_8smem_ptrIPN7cutlass10bfloat16_tEEEEEEEC2ERKSE_RKSL_ - $_ZN7cutlass13device_kernelIN5flash19enable_sm80_to_sm89INS1_16FlashAttnBwdSm80INS1_25CollectiveMainloopBwdSm80ILi2ELi2EN4cute5tupleIJNS5_1CILi64EEENS7_ILi128EEES8_EEENS_10bfloat16_tEfNS_4arch4Sm80ELb0ELb1ELb1ELb1ELb1ELb0ELb0ELb0ELi2ELi2ELi4ELi2ELb1EEENS1_21CollectiveEpilogueBwdISA_SB_SD_Li256ELb1ELb0ELi2EEENS1_19SingleTileSchedulerILb1ELb0ELb0ELi128EEEEEEEEEvNT_6ParamsE$_ZN4cute3eso3ESOILb1ELb0EJNS_6LayoutINS_5tupleIJNS3_IJNS_1CILi8EEENS4_ILi1EEEEEEEEENS3_IJNS3_IJS6_NS4_ILi0EEEEEEEEEEElEEC2ERKSC_RKl)
$_ZN7cutlass13device_kernelIN5flash19enable_sm80_to_sm89INS1_16FlashAttnBwdSm80INS1_25CollectiveMainloopBwdSm80ILi2ELi2EN4cute5tupleIJNS5_1CILi64EEENS7_ILi128EEES8_EEENS_10bfloat16_tEfNS_4arch4Sm80ELb0ELb1ELb1ELb1ELb1ELb0ELb0ELb0ELi2ELi2ELi4ELi2ELb1EEENS1_21CollectiveEpilogueBwdISA_SB_SD_Li256ELb1ELb0ELi2EEENS1_19SingleTileSchedulerILb1ELb0ELb0ELi128EEEEEEEEEvNT_6ParamsE$_ZN4cute3eso3ESOILb1ELb0EJNS_6LayoutINS_5tupleIJNS3_IJNS_1CILi8EEENS4_ILi1EEEEEEEEENS3_IJNS3_IJS6_NS4_ILi0EEEEEEEEEEElEEC2ERKSC_RKl:
[----:B------:R-:W-:Y:S01]  /*90b0*/  IADD3 R6, R4, -c[0x0][0x20], RZ ;  /* 0x8000080004067a10 */ /* 0x000fe20007ffe0ff */
[----:B------:R-:W-:Y:S01]  /*90c0*/  IMAD.MOV.U32 R11, RZ, RZ, R7 ;  /* 0x000000ffff0b7224 */ /* 0x000fe200078e0007 */
[----:B------:R-:W-:-:S04]  /*90d0*/  MOV R9, 0x0 ;  /* 0x0000000000097802 */ /* 0x000fc80000000f00 */
[----:B------:R1:W-:Y:S01]  /*90e0*/  STL.64 [R6], R10 ;  /* 0x0000000a06007387 */ /* 0x0003e20000100a00 */
[----:B------:R-:W-:Y:S05]  /*90f0*/  RET.REL.NODEC R8 `(_ZN7cutlass13device_kernelIN5flash19enable_sm80_to_sm89INS1_16FlashAttnBwdSm80INS1_25CollectiveMainloopBwdSm80ILi2ELi2EN4cute5tupleIJNS5_1CILi64EEENS7_ILi128EEES8_EEENS_10bfloat16_tEfNS_4arch4Sm80ELb0ELb1ELb1ELb1ELb1ELb0ELb0ELb0ELi2ELi2ELi4ELi2ELb1EEENS1_21CollectiveEpilogueBwdISA_SB_SD_Li256ELb1ELb0ELi2EEENS1_19SingleTileSchedulerILb1ELb0ELb0ELi128EEEEEEEEEvNT_6ParamsE) ;  /* 0xffff6f0008007950 */ /* 0x000fea0003c3ffff */
        .type           $_ZN7cutlass13device_kernelIN5flash19enable_sm80_to_sm89INS1_16FlashAttnBwdSm80INS1_25CollectiveMainloopBwdSm80ILi2ELi2EN4cute5tupleIJNS5_1CILi64EEENS7_ILi128EEES8_EEENS_10bfloat16_tEfNS_4arch4Sm80ELb0ELb1ELb1ELb1ELb1ELb0ELb0ELb0ELi2ELi2ELi4ELi2ELb1EEENS1_21CollectiveEpilogueBwdISA_SB_SD_Li256ELb1ELb0ELi2EEENS1_19SingleTileSchedulerILb1ELb0ELb0ELi128EEEEEEEEEvNT_6ParamsE$_ZN4cute3eso3ESOILb1ELb0EJNS_6LayoutINS_5tupleIJNS3_IJNS_1CILi8EEENS4_ILi1EEEEEENS4_ILi2EEES6_EEENS3_IJNS3_IJS6_NS4_ILi0EEEEEENS4_ILi2048EEESA_EEEEENS_10ViewEngineINS_8smem_ptrIPN7cutlass10bfloat16_tEEEEEEEC2ERKSE_RKSL_,@function
        .size           $_ZN7cutlass13device_kernelIN5flash19enable_sm80_to_sm89INS1_16FlashAttnBwdSm80INS1_25CollectiveMainloopBwdSm80ILi2ELi2EN4cute5tupleIJNS5_1CILi64EEENS7_ILi128EEES8_EEENS_10bfloat16_tEfNS_4arch4Sm80ELb0ELb1ELb1ELb1ELb1ELb0ELb0ELb0ELi2ELi2ELi4ELi2ELb1EEENS1_21CollectiveEpilogueBwdISA_SB_SD_Li256ELb1ELb0ELi2EEENS1_19SingleTileSchedulerILb1ELb0ELb0ELi128EEEEEEEEEvNT_6ParamsE$_ZN4cute3eso3ESOILb1ELb0EJNS_6LayoutINS_5tupleIJNS3_IJNS_1CILi8EEENS4_ILi1EEEEEENS4_ILi2EEES6_EEENS3_IJNS3_IJS6_NS4_ILi0EEEEEENS4_ILi2048EEESA_EEEEENS_10ViewEngineINS_8smem_ptrIPN7cutlass10bfloat16_tEEEEEEEC2ERKSE_RKSL_,($_ZN7cutlass13device_kernelIN5flash19enable_sm80_to_sm89INS1_16FlashAttnBwdSm80INS1_25CollectiveMainloopBwdSm80ILi2ELi2EN4cute5tupleIJNS5_1CILi64EEENS7_ILi128EEES8_EEENS_10bfloat16_tEfNS_4arch4Sm80ELb0ELb1ELb1ELb1ELb1ELb0ELb0ELb0ELi2ELi2ELi4ELi2ELb1EEENS1_21CollectiveEpilogueBwdISA_SB_SD_Li256ELb1ELb0ELi2EEENS1_19SingleTileSchedulerILb1ELb0ELb0ELi128EEEEEEEEEvNT_6ParamsE$_ZN4cute3eso3ESOILb1ELb0EJNS_6LayoutINS_5tupleIJNS3_IJNS_1CILi8EEENS4_ILi1EEEEEENS4_ILi2EEES6_EEENS3_IJNS3_IJS6_NS4_ILi0EEEEEENS4_ILi2048EEESA_EEEEEiEEC2ERKSE_RKi - $_ZN7cutlass13device_kernelIN5flash19enable_sm80_to_sm89INS1_16FlashAttnBwdSm80INS1_25CollectiveMainloopBwdSm80ILi2ELi2EN4cute5tupleIJNS5_1CILi64EEENS7_ILi128EEES8_EEENS_10bfloat16_tEfNS_4arch4Sm80ELb0ELb1ELb1ELb1ELb1ELb0ELb0ELb0ELi2ELi2ELi4ELi2ELb1EEENS1_21CollectiveEpilogueBwdISA_SB_SD_Li256ELb1ELb0ELi2EEENS1_19SingleTileSchedulerILb1ELb0ELb0ELi128EEEEEEEEEvNT_6ParamsE$_ZN4cute3eso3ESOILb1ELb0EJNS_6LayoutINS_5tupleIJNS3_IJNS_1CILi8EEENS4_ILi1EEEEEENS4_ILi2EEES6_EEENS3_IJNS3_IJS6_NS4_ILi0EEEEEENS4_ILi2048EEESA_EEEEENS_10ViewEngineINS_8smem_ptrIPN7cutlass10bfloat16_tEEEEEEEC2ERKSE_RKSL_)
$_ZN7cutlass13device_kernelIN5flash19enable_sm80_to_sm89INS1_16FlashAttnBwdSm80INS1_25CollectiveMainloopBwdSm80ILi2ELi2EN4cute5tupleIJNS5_1CILi64EEENS7_ILi128EEES8_EEENS_10bfloat16_tEfNS_4arch4Sm80ELb0ELb1ELb1ELb1ELb1ELb0ELb0ELb0ELi2ELi2ELi4ELi2ELb1EEENS1_21CollectiveEpilogueBwdISA_SB_SD_Li256ELb1ELb0ELi2EEENS1_19SingleTileSchedulerILb1ELb0ELb0ELi128EEEEEEEEEvNT_6ParamsE$_ZN4cute3eso3ESOILb1ELb0EJNS_6LayoutINS_5tupleIJNS3_IJNS_1CILi8EEENS4_ILi1EEEEEENS4_ILi2EEES6_EEENS3_IJNS3_IJS6_NS4_ILi0EEEEEENS4_ILi2048EEESA_EEEEENS_10ViewEngineINS_8smem_ptrIPN7cutlass10bfloat16_tEEEEEEEC2ERKSE_RKSL_:
[----:B------:R-:W-:Y:S02]  /*9100*/  IADD3 R8, R4, -c[0x0][0x20], RZ ;  /* 0x8000080004087a10 */ /* 0x000fe40007ffe0ff */
[----:B------:R-:W-:-:S03]  /*9110*/  MOV R11, 0x0 ;  /* 0x00000000000b7802 */ /* 0x000fc60000000f00 */
[----:B------:R1:W-:Y:S01]  /*9120*/  STL.64 [R8], R6 ;  /* 0x0000000608007387 */ /* 0x0003e20000100a00 */
[----:B------:R-:W-:Y:S05]  /*9130*/  RET.REL.NODEC R10 `(_ZN7cutlass13device_kernelIN5flash19enable_sm80_to_sm89INS1_16FlashAttnBwdSm80INS1_25CollectiveMainloopBwdSm80ILi2ELi2EN4cute5tupleIJNS5_1CILi64EEENS7_ILi128EEES8_EEENS_10bfloat16_tEfNS_4arch4Sm80ELb0ELb1ELb1ELb1ELb1ELb0ELb0ELb0ELi2ELi2ELi4ELi2ELb1EEENS1_21CollectiveEpilogueBwdISA_SB_SD_Li256ELb1ELb0ELi2EEENS1_19SingleTileSchedulerILb1ELb0ELb0ELi128EEEEEEEEEvNT_6ParamsE) ;  /* 0xffff6ec00a007950 */ /* 0x000fea0003c3ffff */
        .type           $_ZN7cutlass13device_kernelIN5flash19enable_sm80_to_sm89INS1_16FlashAttnBwdSm80INS1_25CollectiveMainloopBwdSm80ILi2ELi2EN4cute5tupleIJNS5_1CILi64EEENS7_ILi128EEES8_EEENS_10bfloat16_tEfNS_4arch4Sm80ELb0ELb1ELb1ELb1ELb1ELb0ELb0ELb0ELi2ELi2ELi4ELi2ELb1EEENS1_21CollectiveEpilogueBwdISA_SB_SD_Li256ELb1ELb0ELi2EEENS1_19SingleTileSchedulerILb1ELb0ELb0ELi128EEEEEEEEEvNT_6ParamsE$_ZN4cute3eso3ESOILb1ELb0EJNS_6LayoutINS_5tupleIJNS3_IJNS_1CILi8EEENS4_ILi1EEEEEENS4_ILi2EEES6_EEENS3_IJNS3_IJS6_NS4_ILi0EEEEEENS4_ILi2048EEESA_EEEEEiEEC2ERKSE_RKi,@function
        .size           $_ZN7cutlass13device_kernelIN5flash19enable_sm80_to_sm89INS1_16FlashAttnBwdSm80INS1_25CollectiveMainloopBwdSm80ILi2ELi2EN4cute5tupleIJNS5_1CILi64EEENS7_ILi128EEES8_EEENS_10bfloat16_tEfNS_4arch4Sm80ELb0ELb1ELb1ELb1ELb1ELb0ELb0ELb0ELi2ELi2ELi4ELi2ELb1EEENS1_21CollectiveEpilogueBwdISA_SB_SD_Li256ELb1ELb0ELi2EEENS1_19SingleTileSchedulerILb1ELb0ELb0ELi128EEEEEEEEEvNT_6ParamsE$_ZN4cute3eso3ESOILb1ELb0EJNS_6LayoutINS_5tupleIJNS3_IJNS_1CILi8EEENS4_ILi1EEEEEENS4_ILi2EEES6_EEENS3_IJNS3_IJS6_NS4_ILi0EEEEEENS4_ILi2048EEESA_EEEEEiEEC2ERKSE_RKi,($_ZN7cutlass13device_kernelIN5flash19enable_sm80_to_sm89INS1_16FlashAttnBwdSm80INS1_25CollectiveMainloopBwdSm80ILi2ELi2EN4cute5tupleIJNS5_1CILi64EEENS7_ILi128EEES8_EEENS_10bfloat16_tEfNS_4arch4Sm80ELb0ELb1ELb1ELb1ELb1ELb0ELb0ELb0ELi2ELi2ELi4ELi2ELb1EEENS1_21CollectiveEpilogueBwdISA_SB_SD_Li256ELb1ELb0ELi2EEENS1_19SingleTileSchedulerILb1ELb0ELb0ELi128EEEEEEEEEvNT_6ParamsE$_ZN4cute5tupleIJNS0_IJNS0_IJNS_1CILi8EEENS1_ILi1EEEEEENS1_ILi2EEES3_EEENS0_IJNS0_IJS3_NS1_ILi0EEEEEElS7_EEEEEC2ERKS6_RKS9_ - $_ZN7cutlass13device_kernelIN5flash19enable_sm80_to_sm89INS1_16FlashAttnBwdSm80INS1_25CollectiveMainloopBwdSm80ILi2ELi2EN4cute5tupleIJNS5_1CILi64EEENS7_ILi128EEES8_EEENS_10bfloat16_tEfNS_4arch4Sm80ELb0ELb1ELb1ELb1ELb1ELb0ELb0ELb0ELi2ELi2ELi4ELi2ELb1EEENS1_21CollectiveEpilogueBwdISA_SB_SD_Li256ELb1ELb0ELi2EEENS1_19SingleTileSchedulerILb1ELb0ELb0ELi128EEEEEEEEEvNT_6ParamsE$_ZN4cute3eso3ESOILb1ELb0EJNS_6LayoutINS_5tupleIJNS3_IJNS_1CILi8EEENS4_ILi1EEEEEENS4_ILi2EEES6_EEENS3_IJNS3_IJS6_NS4_ILi0EEEEEENS4_ILi2048EEESA_EEEEEiEEC2ERKSE_RKi)
$_ZN7cutlass13device_kernelIN5flash19enable_sm80_to_sm89INS1_16FlashAttnBwdSm80INS1_25CollectiveMainloopBwdSm80ILi2ELi2EN4cute5tupleIJNS5_1CILi64EEENS7_ILi128EEES8_EEENS_10bfloat16_tEfNS_4arch4Sm80ELb0ELb1ELb1ELb1ELb1ELb0ELb0ELb0ELi2ELi2ELi4ELi2ELb1EEENS1_21CollectiveEpilogueBwdISA_SB_SD_Li256ELb1ELb0ELi2EEENS1_19SingleTileSchedulerILb1ELb0ELb0ELi128EEEEEEEEEvNT_6ParamsE$_ZN4cute3eso3ESOILb1ELb0EJNS_6LayoutINS_5tupleIJNS3_IJNS_1CILi8EEENS4_ILi1EEEEEENS4_ILi2EEES6_EEENS3_IJNS3_IJS6_NS4_ILi0EEEEEENS4_ILi2048EEESA_EEEEEiEEC2ERKSE_RKi:
[----:B------:R-:W-:Y:S02]  /*9140*/  IADD3 R6, R4, -c[0x0][0x20], RZ ;  /* 0x8000080004067a10 */ /* 0x000fe40007ffe0ff */
[----:B------:R-:W-:-:S03]  /*9150*/  MOV R9, 0x0 ;  /* 0x0000000000097802 */ /* 0x000fc60000000f00 */
[----:B------:R1:W-:Y:S01]  /*9160*/  STL [R6], R7 ;  /* 0x0000000706007387 */ /* 0x0003e20000100800 */
[----:B------:R-:W-:Y:S05]  /*9170*/  RET.REL.NODEC R8 `(_ZN7cutlass13device_kernelIN5flash19enable_sm80_to_sm89INS1_16FlashAttnBwdSm80INS1_25CollectiveMainloopBwdSm80ILi2ELi2EN4cute5tupleIJNS5_1CILi64EEENS7_ILi128EEES8_EEENS_10bfloat16_tEfNS_4arch4Sm80ELb0ELb1ELb1ELb1ELb1ELb0ELb0ELb0ELi2ELi2ELi4ELi2ELb1EEENS1_21CollectiveEpilogueBwdISA_SB_SD_Li256ELb1ELb0ELi2EEENS1_19SingleTileSchedulerILb1ELb0ELb0ELi128EEEEEEEEEvNT_6ParamsE) ;  /* 0xffff6e8008007950 */ /* 0x000fea0003c3ffff */
        .type           $_ZN7cutlass13device_kernelIN5flash19enable_sm80_to_sm89INS1_16FlashAttnBwdSm80INS1_25CollectiveMainloopBwdSm80ILi2ELi2EN4cute5tupleIJNS5_1CILi64EEENS7_ILi128EEES8_EEENS_10bfloat16_tEfNS_4arch4Sm80ELb0ELb1ELb1ELb1ELb1ELb0ELb0ELb0ELi2ELi2ELi4ELi2ELb1EEENS1_21CollectiveEpilogueBwdISA_SB_SD_Li256ELb1ELb0ELi2EEENS1_19SingleTileSchedulerILb1ELb0ELb0ELi128EEEEEEEEEvNT_6ParamsE$_ZN4cute5tupleIJNS0_IJNS0_IJNS_1CILi8EEENS1_ILi1EEEEEENS1_ILi2EEES3_EEENS0_IJNS0_IJS3_NS1_ILi0EEEEEElS7_EEEEEC2ERKS6_RKS9_,@function
        .size           $_ZN7cutlass13device_kernelIN5flash19enable_sm80_to_sm89INS1_16FlashAttnBwdSm80INS1_25CollectiveMainloopBwdSm80ILi2ELi2EN4cute5tupleIJNS5_1CILi64EEENS7_ILi128EEES8_EEENS_10bfloat16_tEfNS_4arch4Sm80ELb0ELb1ELb1ELb1ELb1ELb0ELb0ELb0ELi2ELi2ELi4ELi2ELb1EEENS1_21CollectiveEpilogueBwdISA_SB_SD_Li256ELb1ELb0ELi2EEENS1_19SingleTileSchedulerILb1ELb0ELb0ELi128EEEEEEEEEvNT_6ParamsE$_ZN4cute5tupleIJNS0_IJNS0_IJNS_1CILi8EEENS1_ILi1EEEEEENS1_ILi2EEES3_EEENS0_IJNS0_IJS3_NS1_ILi0EEEEEElS7_EEEEEC2ERKS6_RKS9_,($_ZN7cutlass13device_kernelIN5flash19enable_sm80_to_sm89INS1_16FlashAttnBwdSm80INS1_25CollectiveMainloopBwdSm80ILi2ELi2EN4cute5tupleIJNS5_1CILi64EEENS7_ILi128EEES8_EEENS_10bfloat16_tEfNS_4arch4Sm80ELb0ELb1ELb1ELb1ELb1ELb0ELb0ELb0ELi2ELi2ELi4ELi2ELb1EEENS1_21CollectiveEpilogueBwdISA_SB_SD_Li256ELb1ELb0ELi2EEENS1_19SingleTileSchedulerILb1ELb0ELb0ELi128EEEEEEEEEvNT_6ParamsE$_ZN4cute5tupleIJNS_15ArithmeticTupleIJNS_1CILi0EEEiEEEEEC2ERKS4_ - $_ZN7cutlass13device_kernelIN5flash19enable_sm80_to_sm89INS1_16FlashAttnBwdSm80INS1_25CollectiveMainloopBwdSm80ILi2ELi2EN4cute5tupleIJNS5_1CILi64EEENS7_ILi128EEES8_EEENS_10bfloat16_tEfNS_4arch4Sm80ELb0ELb1ELb1ELb1ELb1ELb0ELb0ELb0ELi2ELi2ELi4ELi2ELb1EEENS1_21CollectiveEpilogueBwdISA_SB_SD_Li256ELb1ELb0ELi2EEENS1_19SingleTileSchedulerILb1ELb0ELb0ELi128EEEEEEEEEvNT_6ParamsE$_ZN4cute5tupleIJNS0_IJNS0_IJNS_1CILi8EEENS1_ILi1EEEEEENS1_ILi2EEES3_EEENS0_IJNS0_IJS3_NS1_ILi0EEEEEElS7_EEEEEC2ERKS6_RKS9_)
$_ZN7cutlass13device_kernelIN5flash19enable_sm80_to_sm89INS1_16FlashAttnBwdSm80INS1_25CollectiveMainloopBwdSm80ILi2ELi2EN4cute5tupleIJNS5_1CILi64EEENS7_ILi128EEES8_EEENS_10bfloat16_tEfNS_4arch4Sm80ELb0ELb1ELb1ELb1ELb1ELb0ELb0ELb0ELi2ELi2ELi4ELi2ELb1EEENS1_21CollectiveEpilogueBwdISA_SB_SD_Li256ELb1ELb0ELi2EEENS1_19SingleTileSchedulerILb1ELb0ELb0ELi128EEEEEEEEEvNT_6ParamsE$_ZN4cute5tupleIJNS0_IJNS0_IJNS_1CILi8EEENS1_ILi1EEEEEENS1_ILi2EEES3_EEENS0_IJNS0_IJS3_NS1_ILi0EEEEEElS7_EEEEEC2ERKS6_RKS9_:
[----:B------:R-:W-:Y:S02]  /*9180*/  MOV R10, 0x91a0 ;  /* 0x000091a0000a7802 */ /* 0x000fe40000000f00 */
[----:B------:R-:W-:Y:S05]  /*9190*/  CALL.REL.NOINC `($_ZN7cutlass13device_kernelIN5flash19enable_sm80_to_sm89INS1_16FlashAttnBwdSm80INS1_25CollectiveMainloopBwdSm80ILi2ELi2EN4cute5tupleIJNS5_1CILi64EEENS7_ILi128EEES8_EEENS_10bfloat16_tEfNS_4arch4Sm80ELb0ELb1ELb1ELb1ELb1ELb0ELb0ELb0ELi2ELi2ELi4ELi2ELb1EEENS1_21CollectiveEpilogueBwdISA_SB_SD_Li256ELb1ELb0ELi2EEENS1_19SingleTileSchedulerILb1ELb0ELb0ELi128EEEEEEEEEvNT_6ParamsE$_ZN4cute3eso3ESOILb1ELb0EJNS_5tupleIJNS2_IJNS_1CILi8EEENS3_ILi1EEEEEENS3_ILi2EEES5_EEENS2_IJNS2_IJS5_NS3_ILi0EEEEEElS9_EEEEEC2ERKS8_RKSB_) ;  /* 0xfffffb9000007944 */ /* 0x000fea0003c3ffff */
[----:B------:R-:W-:-:S04]  /*91a0*/  MOV R9, 0x0 ;  /* 0x0000000000097802 */ /* 0x000fc80000000f00 */
[----:B------:R-:W-:Y:S05]  /*91b0*/  RET.REL.NODEC R8 `(_ZN7cutlass13device_kernelIN5flash19enable_sm80_to_sm89INS1_16FlashAttnBwdSm80INS1_25CollectiveMainloopBwdSm80ILi2ELi2EN4cute5tupleIJNS5_1CILi64EEENS7_ILi128EEES8_EEENS_10bfloat16_tEfNS_4arch4Sm80ELb0ELb1ELb1ELb1ELb1ELb0ELb0ELb0ELi2ELi2ELi4ELi2ELb1EEENS1_21CollectiveEpilogueBwdISA_SB_SD_Li256ELb1ELb0ELi2EEENS1_19SingleTileSchedulerILb1ELb0ELb0ELi128EEEEEEEEEvNT_6ParamsE) ;  /* 0xffff6e4008007950 */ /* 0x000fea0003c3ffff */
        .type           $_ZN7cutlass13device_kernelIN5flash19enable_sm80_to_sm89INS1_16FlashAttnBwdSm80INS1_25CollectiveMainloopBwdSm80ILi2ELi2EN4cute5tupleIJNS5_1CILi64EEENS7_ILi128EEES8_EEENS_10bfloat16_tEfNS_4arch4Sm80ELb0ELb1ELb1ELb1ELb1ELb0ELb0ELb0ELi2ELi2ELi4ELi2ELb1EEENS1_21CollectiveEpilogueBwdISA_SB_SD_Li256ELb1ELb0ELi2EEENS1_19SingleTileSchedulerILb1ELb0ELb0ELi128EEEEEEEEEvNT_6ParamsE$_ZN4cute5tupleIJNS_15ArithmeticTupleIJNS_1CILi0EEEiEEEEEC2ERKS4_,@function
        .size           $_ZN7cutlass13device_kernelIN5flash19enable_sm80_to_sm89INS1_16FlashAttnBwdSm80INS1_25CollectiveMainloopBwdSm80ILi2ELi2EN4cute5tupleIJNS5_1CILi64EEENS7_ILi128EEES8_EEENS_10bfloat16_tEfNS_4arch4Sm80ELb0ELb1ELb1ELb1ELb1ELb0ELb0ELb0ELi2ELi2ELi4ELi2ELb1EEENS1_21CollectiveEpilogueBwdISA_SB_SD_Li256ELb1ELb0ELi2EEENS1_19SingleTileSchedulerILb1ELb0ELb0ELi128EEEEEEEEEvNT_6ParamsE$_ZN4cute5tupleIJNS_15ArithmeticTupleIJNS_1CILi0EEEiEEEEEC2ERKS4_,($_ZN7cutlass13device_kernelIN5flash19enable_sm80_to_sm89INS1_16FlashAttnBwdSm80INS1_25CollectiveMainloopBwdSm80ILi2ELi2EN4cute5tupleIJNS5_1CILi64EEENS7_ILi128EEES8_EEENS_10bfloat16_tEfNS_4arch4Sm80ELb0ELb1ELb1ELb1ELb1ELb0ELb0ELb0ELi2ELi2ELi4ELi2ELb1EEENS1_21CollectiveEpilogueBwdISA_SB_SD_Li256ELb1ELb0ELi2EEENS1_19SingleTileSchedulerILb1ELb0ELb0ELi128EEEEEEEEEvNT_6ParamsE$_ZN4cute5tupleIJNS_15ArithmeticTupleIJiEEEEEC2ERKS2_ - $_ZN7cutlass13device_kernelIN5flash19enable_sm80_to_sm89INS1_16FlashAttnBwdSm80INS1_25CollectiveMainloopBwdSm80ILi2ELi2EN4cute5tupleIJNS5_1CILi64EEENS7_ILi128EEES8_EEENS_10bfloat16_tEfNS_4arch4Sm80ELb0ELb1ELb1ELb1ELb1ELb0ELb0ELb0ELi2ELi2ELi4ELi2ELb1EEENS1_21CollectiveEpilogueBwdISA_SB_SD_Li256ELb1ELb0ELi2EEENS1_19SingleTileSchedulerILb1ELb0ELb0ELi128EEEEEEEEEvNT_6ParamsE$_ZN4cute5tupleIJNS_15ArithmeticTupleIJNS_1CILi0EEEiEEEEEC2ERKS4_)
$_ZN7cutlass13device_kernelIN5flash19enable_sm80_to_sm89INS1_16FlashAttnBwdSm80INS1_25CollectiveMainloopBwdSm80ILi2ELi2EN4cute5tupleIJNS5_1CILi64EEENS7_ILi128EEES8_EEENS_10bfloat16_tEfNS_4arch4Sm80ELb0ELb1ELb1ELb1ELb1ELb0ELb0ELb0ELi2ELi2ELi4ELi2ELb1EEENS1_21CollectiveEpilogueBwdISA_SB_SD_Li256ELb1ELb0ELi2EEENS1_19SingleTileSchedulerILb1ELb0ELb0ELi128EEEEEEEEEvNT_6ParamsE$_ZN4cute5tupleIJNS_15ArithmeticTupleIJNS_1CILi0EEEiEEEEEC2ERKS4_:
[----:B------:R-:W-:Y:S02]  /*91c0*/  MOV R10, 0x91e0 ;  /* 0x000091e0000a7802 */ /* 0x000fe40000000f00 */
[----:B------:R-:W-:Y:S05]  /*91d0*/  CALL.REL.NOINC `($_ZN7cutlass13device_kernelIN5flash19enable_sm80_to_sm89INS1_16FlashAttnBwdSm80INS1_25CollectiveMainloopBwdSm80ILi2ELi2EN4cute5tupleIJNS5_1CILi64EEENS7_ILi128EEES8_EEENS_10bfloat16_tEfNS_4arch4Sm80ELb0ELb1ELb1ELb1ELb1ELb0ELb0ELb0ELi2ELi2ELi4ELi2ELb1EEENS1_21CollectiveEpilogueBwdISA_SB_SD_Li256ELb1ELb0ELi2EEENS1_19SingleTileSchedulerILb1ELb0ELb0ELi128EEEEEEEEEvNT_6ParamsE$_ZN4cute3eso3ESOILb0ELb1EJNS_15ArithmeticTupleIJNS_1CILi0EEEiEEEEEC2ERKS5_) ;  /* 0xfffff56000007944 */ /* 0x000fea0003c3ffff */
[----:B------:R-:W-:-:S04]  /*91e0*/  MOV R17, 0x0 ;  /* 0x0000000000117802 */ /* 0x000fc80000000f00 */
[----:B------:R-:W-:Y:S05]  /*91f0*/  RET.REL.NODEC R16 `(_ZN7cutlass13device_kernelIN5flash19enable_sm80_to_sm89INS1_16FlashAttnBwdSm80INS1_25CollectiveMainloopBwdSm80ILi2ELi2EN4cute5tupleIJNS5_1CILi64EEENS7_ILi128EEES8_EEENS_10bfloat16_tEfNS_4arch4Sm80ELb0ELb1ELb1ELb1ELb1ELb0ELb0ELb0ELi2ELi2ELi4ELi2ELb1EEENS1_21CollectiveEpilogueBwdISA_SB_SD_Li256ELb1ELb0ELi2EEENS1_19SingleTileSchedulerILb1ELb0ELb0ELi128EEEEEEEEEvNT_6ParamsE) ;  /* 0xffff6e0010007950 */ /* 0x000fea0003c3ffff */
        .type           $_ZN7cutlass13device_kernelIN5flash19enable_sm80_to_sm89INS1_16FlashAttnBwdSm80INS1_25CollectiveMainloopBwdSm80ILi2ELi2EN4cute5tupleIJNS5_1CILi64EEENS7_ILi128EEES8_EEENS_10bfloat16_tEfNS_4arch4Sm80ELb0ELb1ELb1ELb1ELb1ELb0ELb0ELb0ELi2ELi2ELi4ELi2ELb1EEENS1_21CollectiveEpilogueBwdISA_SB_SD_Li256ELb1ELb0ELi2EEENS1_19SingleTileSchedulerILb1ELb0ELb0ELi128EEEEEEEEEvNT_6ParamsE$_ZN4cute5tupleIJNS_15ArithmeticTupleIJiEEEEEC2ERKS2_,@function
        .size           $_ZN7cutlass13device_kernelIN5flash19enable_sm80_to_sm89INS1_16FlashAttnBwdSm80INS1_25CollectiveMainloopBwdSm80ILi2ELi2EN4cute5tupleIJNS5_1CILi64EEENS7_ILi128EEES8_EEENS_10bfloat16_tEfNS_4arch4Sm80ELb0ELb1ELb1ELb1ELb1ELb0ELb0ELb0ELi2ELi2ELi4ELi2ELb1EEENS1_21CollectiveEpilogueBwdISA_SB_SD_Li256ELb1ELb0ELi2EEENS1_19SingleTileSchedulerILb1ELb0ELb0ELi128EEEEEEEEEvNT_6ParamsE$_ZN4cute5tupleIJNS_15ArithmeticTupleIJiEEEEEC2ERKS2_,($_ZN7cutlass13device_kernelIN5flash19enable_sm80_to_sm89INS1_16FlashAttnBwdSm80INS1_25CollectiveMainloopBwdSm80ILi2ELi2EN4cute5tupleIJNS5_1CILi64EEENS7_ILi128EEES8_EEENS_10bfloat16_tEfNS_4arch4Sm80ELb0ELb1ELb1ELb1ELb1ELb0ELb0ELb0ELi2ELi2ELi4ELi2ELb1EEENS1_21CollectiveEpilogueBwdISA_SB_SD_Li256ELb1ELb0ELi2EEENS1_19SingleTileSchedulerILb1ELb0ELb0ELi128EEEEEEEEEvNT_6ParamsE$_ZN4cute5tupleIJNS_15ArithmeticTupleIJiiEEEEEC2ERKS2_ - $_ZN7cutlass13device_kernelIN5flash19enable_sm80_to_sm89INS1_16FlashAttnBwdSm80INS1_25CollectiveMainloopBwdSm80ILi2ELi2EN4cute5tupleIJNS5_1CILi64EEENS7_ILi128EEES8_EEENS_10bfloat16_tEfNS_4arch4Sm80ELb0ELb1ELb1ELb1ELb1ELb0ELb0ELb0ELi2ELi2ELi4ELi2ELb1EEENS1_21CollectiveEpilogueBwdISA_SB_SD_Li256ELb1ELb0ELi2EEENS1_19SingleTileSchedulerILb1ELb0ELb0ELi128EEEEEEEEEvNT_6ParamsE$_ZN4cute5tupleIJNS_15ArithmeticTupleIJiEEEEEC2ERKS2_)
$_ZN7cutlass13device_kernelIN5flash19enable_sm80_to_sm89INS1_16FlashAttnBwdSm80INS1_25CollectiveMainloopBwdSm80ILi2ELi2EN4cute5tupleIJNS5_1CILi64EEENS7_ILi128EEES8_EEENS_10bfloat16_tEfNS_4arch4Sm80ELb0ELb1ELb1ELb1ELb1ELb0ELb0ELb0ELi2ELi2ELi4ELi2ELb1EEENS1_21CollectiveEpilogueBwdISA_SB_SD_Li256ELb1ELb0ELi2EEENS1_19SingleTileSchedulerILb1ELb0ELb0ELi128EEEEEEEEEvNT_6ParamsE$_ZN4cute5tupleIJNS_15ArithmeticTupleIJiEEEEEC2ERKS2_:
[----:B------:R-:W-:Y:S02]  /*9200*/  MOV R8, 0x9220 ;  /* 0x0000922000087802 */ /* 0x000fe40000000f00 */
[----:B------:R-:W-:Y:S05]  /*9210*/  CALL.REL.NOINC `($_ZN7cutlass13device_kernelIN5flash19enable_sm80_to_sm89INS1_16FlashAttnBwdSm80INS1_25CollectiveMainloopBwdSm80ILi2ELi2EN4cute5tupleIJNS5_1CILi64EEENS7_ILi128EEES8_EEENS_10bfloat16_tEfNS_4arch4Sm80ELb0ELb1ELb1ELb1ELb1ELb0ELb0ELb0ELi2ELi2ELi4ELi2ELb1EEENS1_21CollectiveEpilogueBwdISA_SB_SD_Li256ELb1ELb0ELi2EEENS1_19SingleTileSchedulerILb1ELb0ELb0ELi128EEEEEEEEEvNT_6ParamsE$_ZN4cute3eso3ESOILb0ELb1EJNS_15ArithmeticTupleIJiEEEEEC2ERKS3_) ;  /* 0xfffff56000007944 */ /* 0x000fea0003c3ffff */
[----:B------:R-:W-:-:S04]  /*9220*/  MOV R11, 0x0 ;  /* 0x00000000000b7802 */ /* 0x000fc80000000f00 */
[----:B------:R-:W-:Y:S05]  /*9230*/  RET.REL.NODEC R10 `(_ZN7cutlass13device_kernelIN5flash19enable_sm80_to_sm89INS1_16FlashAttnBwdSm80INS1_25CollectiveMainloopBwdSm80ILi2ELi2EN4cute5tupleIJNS5_1CILi64EEENS7_ILi128EEES8_EEENS_10bfloat16_tEfNS_4arch4Sm80ELb0ELb1ELb1ELb1ELb1ELb0ELb0ELb0ELi2ELi2ELi4ELi2ELb1EEENS1_21CollectiveEpilogueBwdISA_SB_SD_Li256ELb1ELb0ELi2EEENS1_19SingleTileSchedulerILb1ELb0ELb0ELi128EEEEEEEEEvNT_6ParamsE) ;  /* 0xffff6dc00a007950 */ /* 0x000fea0003c3ffff */
        .type           $_ZN7cutlass13device_kernelIN5flash19enable_sm80_to_sm89INS1_16FlashAttnBwdSm80INS1_25CollectiveMainloopBwdSm80ILi2ELi2EN4cute5tupleIJNS5_1CILi64EEENS7_ILi128EEES8_EEENS_10bfloat16_tEfNS_4arch4Sm80ELb0ELb1ELb1ELb1ELb1ELb0ELb0ELb0ELi2ELi2ELi4ELi2ELb1EEENS1_21CollectiveEpilogueBwdISA_SB_SD_Li256ELb1ELb0ELi2EEENS1_19SingleTileSchedulerILb1ELb0ELb0ELi128EEEEEEEEEvNT_6ParamsE$_ZN4cute5tupleIJNS_15ArithmeticTupleIJiiEEEEEC2ERKS2_,@function
        .size           $_ZN7cutlass13device_kernelIN5flash19enable_sm80_to_sm89INS1_16FlashAttnBwdSm80INS1_25CollectiveMainloopBwdSm80ILi2ELi2EN4cute5tupleIJNS5_1CILi64EEENS7_ILi128EEES8_EEENS_10bfloat16_tEfNS_4arch4Sm80ELb0ELb1ELb1ELb1ELb1ELb0ELb0ELb0ELi2ELi2ELi4ELi2ELb1EEENS1_21CollectiveEpilogueBwdISA_SB_SD_Li256ELb1ELb0ELi2EEENS1_19SingleTileSchedulerILb1ELb0ELb0ELi128EEEEEEEEEvNT_6ParamsE$_ZN4cute5tupleIJNS_15ArithmeticTupleIJiiEEEEEC2ERKS2_,($_ZN7cutlass13device_kernelIN5flash19enable_sm80_to_sm89INS1_16FlashAttnBwdSm80INS1_25CollectiveMainloopBwdSm80ILi2ELi2EN4cute5tupleIJNS5_1CILi64EEENS7_ILi128EEES8_EEENS_10bfloat16_tEfNS_4arch4Sm80ELb0ELb1ELb1ELb1ELb1ELb0ELb0ELb0ELi2ELi2ELi4ELi2ELb1EEENS1_21CollectiveEpilogueBwdISA_SB_SD_Li256ELb1ELb0ELi2EEENS1_19SingleTileSchedulerILb1ELb0ELb0ELi128EEEEEEEEEvNT_6ParamsE$_ZN4cute5tupleIJNS_15ArithmeticTupleIJiiEEEiiiEEC2ERKS2_RKiS7_S7_ - $_ZN7cutlass13device_kernelIN5flash19enable_sm80_to_sm89INS1_16FlashAttnBwdSm80INS1_25CollectiveMainloopBwdSm80ILi2ELi2EN4cute5tupleIJNS5_1CILi64EEENS7_ILi128EEES8_EEENS_10bfloat16_tEfNS_4arch4Sm80ELb0ELb1ELb1ELb1ELb1ELb0ELb0ELb0ELi2ELi2ELi4ELi2ELb1EEENS1_21CollectiveEpilogueBwdISA_SB_SD_Li256ELb1ELb0ELi2EEENS1_19SingleTileSchedulerILb1ELb0ELb0ELi128EEEEEEEEEvNT_6ParamsE$_ZN4cute5tupleIJNS_15ArithmeticTupleIJiiEEEEEC2ERKS2_)
$_ZN7cutlass13device_kernelIN5flash19enable_sm80_to_sm89INS1_16FlashAttnBwdSm80INS1_25CollectiveMainloopBwdSm80ILi2ELi2EN4cute5tupleIJNS5_1CILi64EEENS7_ILi128EEES8_EEENS_10bfloat16_tEfNS_4arch4Sm80ELb0ELb1ELb1ELb1ELb1ELb0ELb0ELb0ELi2ELi2ELi4ELi2ELb1EEENS1_21CollectiveEpilogueBwdISA_SB_SD_Li256ELb1ELb0ELi2EEENS1_19SingleTileSchedulerILb1ELb0ELb0ELi128EEEEEEEEEvNT_6ParamsE$_ZN4cute5tupleIJNS_15ArithmeticTupleIJiiEEEEEC2ERKS2_:
[----:B------:R-:W-:Y:S02]  /*9240*/  MOV R8, 0x9260 ;  /* 0x0000926000087802 */ /* 0x000fe40000000f00 */
[----:B------:R-:W-:Y:S05]  /*9250*/  CALL.REL.NOINC `($_ZN7cutlass13device_kernelIN5flash19enable_sm80_to_sm89INS1_16FlashAttnBwdSm80INS1_25CollectiveMainloopBwdSm80ILi2ELi2EN4cute5tupleIJNS5_1CILi64EEENS7_ILi128EEES8_EEENS_10bfloat16_tEfNS_4arch4Sm80ELb0ELb1ELb1ELb1ELb1ELb0ELb0ELb0ELi2ELi2ELi4ELi2ELb1EEENS1_21CollectiveEpilogueBwdISA_SB_SD_Li256ELb1ELb0ELi2EEENS1_19SingleTileSchedulerILb1ELb0ELb0ELi128EEEEEEEEEvNT_6ParamsE$_ZN4cute3eso3ESOILb0ELb1EJNS_15ArithmeticTupleIJiiEEEEEC2ERKS3_) ;  /* 0xfffff57000007944 */ /* 0x000fea0003c3ffff */
[----:B------:R-:W-:-:S04]  /*9260*/  MOV R11, 0x0 ;  /* 0x00000000000b7802 */ /* 0x000fc80000000f00 */
[----:B------:R-:W-:Y:S05]  /*9270*/  RET.REL.NODEC R10 `(_ZN7cutlass13device_kernelIN5flash19enable_sm80_to_sm89INS1_16FlashAttnBwdSm80INS1_25CollectiveMainloopBwdSm80ILi2ELi2EN4cute5tupleIJNS5_1CILi64EEENS7_ILi128EEES8_EEENS_10bfloat16_tEfNS_4arch4Sm80ELb0ELb1ELb1ELb1ELb1ELb0ELb0ELb0ELi2ELi2ELi4ELi2ELb1EEENS1_21CollectiveEpilogueBwdISA_SB_SD_Li256ELb1ELb0ELi2EEENS1_19SingleTileSchedulerILb1ELb0ELb0ELi128EEEEEEEEEvNT_6ParamsE) ;  /* 0xffff6d800a007950 */ /* 0x000fea0003c3ffff */
        .type           $_ZN7cutlass13device_kernelIN5flash19enable_sm80_to_sm89INS1_16FlashAttnBwdSm80INS1_25CollectiveMainloopBwdSm80ILi2ELi2EN4cute5tupleIJNS5_1CILi64EEENS7_ILi128EEES8_EEENS_10bfloat16_tEfNS_4arch4Sm80ELb0ELb1ELb1ELb1ELb1ELb0ELb0ELb0ELi2ELi2ELi4ELi2ELb1EEENS1_21CollectiveEpilogueBwdISA_SB_SD_Li256ELb1ELb0ELi2EEENS1_19SingleTileSchedulerILb1ELb0ELb0ELi128EEEEEEEEEvNT_6ParamsE$_ZN4cute5tupleIJNS_15ArithmeticTupleIJiiEEEiiiEEC2ERKS2_RKiS7_S7_,@function
        .size           $_ZN7cutlass13device_kernelIN5flash19enable_sm80_to_sm89INS1_16FlashAttnBwdSm80INS1_25CollectiveMainloopBwdSm80ILi2ELi2EN4cute5tupleIJNS5_1CILi64EEENS7_ILi128EEES8_EEENS_10bfloat16_tEfNS_4arch4Sm80ELb0ELb1ELb1ELb1ELb1ELb0ELb0ELb0ELi2ELi2ELi4ELi2ELb1EEENS1_21CollectiveEpilogueBwdISA_SB_SD_Li256ELb1ELb0ELi2EEENS1_19SingleTileSchedulerILb1ELb0ELb0ELi128EEEEEEEEEvNT_6ParamsE$_ZN4cute5tupleIJNS_15ArithmeticTupleIJiiEEEiiiEEC2ERKS2_RKiS7_S7_,($_ZN7cutlass13device_kernelIN5flash19enable_sm80_to_sm89INS1_16FlashAttnBwdSm80INS1_25CollectiveMainloopBwdSm80ILi2ELi2EN4cute5tupleIJNS5_1CILi64EEENS7_ILi128EEES8_EEENS_10bfloat16_tEfNS_4arch4Sm80ELb0ELb1ELb1ELb1ELb1ELb0ELb0ELb0ELi2ELi2ELi4ELi2ELb1EEENS1_21CollectiveEpilogueBwdISA_SB_SD_Li256ELb1ELb0ELi2EEENS1_19SingleTileSchedulerILb1ELb0ELb0ELi128EEEEEEEEEvNT_6ParamsE$_ZN4cute5tupleIJNS_1CILi0EEES2_S2_iEEC2ERKS2_S5_S5_RKi - $_ZN7cutlass13device_kernelIN5flash19enable_sm80_to_sm89INS1_16FlashAttnBwdSm80INS1_25CollectiveMainloopBwdSm80ILi2ELi2EN4cute5tupleIJNS5_1CILi64EEENS7_ILi128EEES8_EEENS_10bfloat16_tEfNS_4arch4Sm80ELb0ELb1ELb1ELb1ELb1ELb0ELb0ELb0ELi2ELi2ELi4ELi2ELb1EEENS1_21CollectiveEpilogueBwdISA_SB_SD_Li256ELb1ELb0ELi2EEENS1_19SingleTileSchedulerILb1ELb0ELb0ELi128EEEEEEEEEvNT_6ParamsE$_ZN4cute5tupleIJNS_15ArithmeticTupleIJiiEEEiiiEEC2ERKS2_RKiS7_S7_)
$_ZN7cutlass13device_kernelIN5flash19enable_sm80_to_sm89INS1_16FlashAttnBwdSm80INS1_25CollectiveMainloopBwdSm80ILi2ELi2EN4cute5tupleIJNS5_1CILi64EEENS7_ILi128EEES8_EEENS_10bfloat16_tEfNS_4arch4Sm80ELb0ELb1ELb1ELb1ELb1ELb0ELb0ELb0ELi2ELi2ELi4ELi2ELb1EEENS1_21CollectiveEpilogueBwdISA_SB_SD_Li256ELb1ELb0ELi2EEENS1_19SingleTileSchedulerILb1ELb0ELb0ELi128EEEEEEEEEvNT_6ParamsE$_ZN4cute5tupleIJNS_15ArithmeticTupleIJiiEEEiiiEEC2ERKS2_RKiS7_S7_:
[----:B------:R-:W-:Y:S02]  /*9280*/  MOV R18, 0x92a0 ;  /* 0x000092a000127802 */ /* 0x000fe40000000f00 */
[----:B------:R-:W-:Y:S05]  /*9290*/  CALL.REL.NOINC `($_ZN7cutlass13device_kernelIN5flash19enable_sm80_to_sm89INS1_16FlashAttnBwdSm80INS1_25CollectiveMainloopBwdSm80ILi2ELi2EN4cute5tupleIJNS5_1CILi64EEENS7_ILi128EEES8_EEENS_10bfloat16_tEfNS_4arch4Sm80ELb0ELb1ELb1ELb1ELb1ELb0ELb0ELb0ELi2ELi2ELi4ELi2ELb1EEENS1_21CollectiveEpilogueBwdISA_SB_SD_Li256ELb1ELb0ELi2EEENS1_19SingleTileSchedulerILb1ELb0ELb0ELi128EEEEEEEEEvNT_6ParamsE$_ZN4cute3eso3ESOILb0ELb0EJNS_15ArithmeticTupleIJiiEEEiiiEEC2ERKS3_RKiS8_S8_) ;  /* 0xfffff16000007944 */ /* 0x000fea0003c3ffff */
[----:B------:R-:W-:-:S04]  /*92a0*/  MOV R29, 0x0 ;  /* 0x00000000001d7802 */ /* 0x000fc80000000f00 */
[----:B------:R-:W-:Y:S05]  /*92b0*/  RET.REL.NODEC R28 `(_ZN7cutlass13device_kernelIN5flash19enable_sm80_to_sm89INS1_16FlashAttnBwdSm80INS1_25CollectiveMainloopBwdSm80ILi2ELi2EN4cute5tupleIJNS5_1CILi64EEENS7_ILi128EEES8_EEENS_10bfloat16_tEfNS_4arch4Sm80ELb0ELb1ELb1ELb1ELb1ELb0ELb0ELb0ELi2ELi2ELi4ELi2ELb1EEENS1_21CollectiveEpilogueBwdISA_SB_SD_Li256ELb1ELb0ELi2EEENS1_19SingleTileSchedulerILb1ELb0ELb0ELi128EEEEEEEEEvNT_6ParamsE) ;  /* 0xffff6d401c007950 */ /* 0x000fea0003c3ffff */
        .type           $_ZN7cutlass13device_kernelIN5flash19enable_sm80_to_sm89INS1_16FlashAttnBwdSm80INS1_25CollectiveMainloopBwdSm80ILi2ELi2EN4cute5tupleIJNS5_1CILi64EEENS7_ILi128EEES8_EEENS_10bfloat16_tEfNS_4arch4Sm80ELb0ELb1ELb1ELb1ELb1ELb0ELb0ELb0ELi2ELi2ELi4ELi2ELb1EEENS1_21CollectiveEpilogueBwdISA_SB_SD_Li256ELb1ELb0ELi2EEENS1_19SingleTileSchedulerILb1ELb0ELb0ELi128EEEEEEEEEvNT_6ParamsE$_ZN4cute5tupleIJNS_1CILi0EEES2_S2_iEEC2ERKS2_S5_S5_RKi,@function
        .size           $_ZN7cutlass13device_kernelIN5flash19enable_sm80_to_sm89INS1_16FlashAttnBwdSm80INS1_25CollectiveMainloopBwdSm80ILi2ELi2EN4cute5tupleIJNS5_1CILi64EEENS7_ILi128EEES8_EEENS_10bfloat16_tEfNS_4arch4Sm80ELb0ELb1ELb1ELb1ELb1ELb0ELb0ELb0ELi2ELi2ELi4ELi2ELb1EEENS1_21CollectiveEpilogueBwdISA_SB_SD_Li256ELb1ELb0ELi2EEENS1_19SingleTileSchedulerILb1ELb0ELb0ELi128EEEEEEEEEvNT_6ParamsE$_ZN4cute5tupleIJNS_1CILi0EEES2_S2_iEEC2ERKS2_S5_S5_RKi,($_ZN7cutlass13device_kernelIN5flash19enable_sm80_to_sm89INS1_16FlashAttnBwdSm80INS1_25CollectiveMainloopBwdSm80ILi2ELi2EN4cute5tupleIJNS5_1CILi64EEENS7_ILi128EEES8_EEENS_10bfloat16_tEfNS_4arch4Sm80ELb0ELb1ELb1ELb1ELb1ELb0ELb0ELb0ELi2ELi2ELi4ELi2ELb1EEENS1_21CollectiveEpilogueBwdISA_SB_SD_Li256ELb1ELb0ELi2EEENS1_19SingleTileSchedulerILb1ELb0ELb0ELi128EEEEEEEEEvNT_6ParamsE$_ZN4cute5tupleIJNS_1CILi0EEES2_iEEC2ERKS2_S5_RKi - $_ZN7cutlass13device_kernelIN5flash19enable_sm80_to_sm89INS1_16FlashAttnBwdSm80INS1_25CollectiveMainloopBwdSm80ILi2ELi2EN4cute5tupleIJNS5_1CILi64EEENS7_ILi128EEES8_EEENS_10bfloat16_tEfNS_4arch4Sm80ELb0ELb1ELb1ELb1ELb1ELb0ELb0ELb0ELi2ELi2ELi4ELi2ELb1EEENS1_21CollectiveEpilogueBwdISA_SB_SD_Li256ELb1ELb0ELi2EEENS1_19SingleTileSchedulerILb1ELb0ELb0ELi128EEEEEEEEEvNT_6ParamsE$_ZN4cute5tupleIJNS_1CILi0EEES2_S2_iEEC2ERKS2_S5_S5_RKi)
$_ZN7cutlass13device_kernelIN5flash19enable_sm80_to_sm89INS1_16FlashAttnBwdSm80INS1_25CollectiveMainloopBwdSm80ILi2ELi2EN4cute5tupleIJNS5_1CILi64EEENS7_ILi128EEES8_EEENS_10bfloat16_tEfNS_4arch4Sm80ELb0ELb1ELb1ELb1ELb1ELb0ELb0ELb0ELi2ELi2ELi4ELi2ELb1EEENS1_21CollectiveEpilogueBwdISA_SB_SD_Li256ELb1ELb0ELi2EEENS1_19SingleTileSchedulerILb1ELb0ELb0ELi128EEEEEEEEEvNT_6ParamsE$_ZN4cute5tupleIJNS_1CILi0EEES2_S2_iEEC2ERKS2_S5_S5_RKi:
[----:B------:R-:W-:Y:S02]  /*92c0*/  MOV R10, 0x92e0 ;  /* 0x000092e0000a7802 */ /* 0x000fe40000000f00 */
[----:B------:R-:W-:Y:S05]  /*92d0*/  CALL.REL.NOINC `($_ZN7cutlass13device_kernelIN5flash19enable_sm80_to_sm89INS1_16FlashAttnBwdSm80INS1_25CollectiveMainloopBwdSm80ILi2ELi2EN4cute5tupleIJNS5_1CILi64EEENS7_ILi128EEES8_EEENS_10bfloat16_tEfNS_4arch4Sm80ELb0ELb1ELb1ELb1ELb1ELb0ELb0ELb0ELi2ELi2ELi4ELi2ELb1EEENS1_21CollectiveEpilogueBwdISA_SB_SD_Li256ELb1ELb0ELi2EEENS1_19SingleTileSchedulerILb1ELb0ELb0ELi128EEEEEEEEEvNT_6ParamsE$_ZN4cute3eso3ESOILb1ELb0EJNS_1CILi0EEES3_S3_iEEC2ERKS3_S6_S6_RKi) ;  /* 0xfffff7a000007944 */ /* 0x000fea0003c3ffff */
[----:B------:R-:W-:-:S04]  /*92e0*/  MOV R17, 0x0 ;  /* 0x0000000000117802 */ /* 0x000fc80000000f00 */
[----:B------:R-:W-:Y:S05]  /*92f0*/  RET.REL.NODEC R16 `(_ZN7cutlass13device_kernelIN5flash19enable_sm80_to_sm89INS1_16FlashAttnBwdSm80INS1_25CollectiveMainloopBwdSm80ILi2ELi2EN4cute5tupleIJNS5_1CILi64EEENS7_ILi128EEES8_EEENS_10bfloat16_tEfNS_4arch4Sm80ELb0ELb1ELb1ELb1ELb1ELb0ELb0ELb0ELi2ELi2ELi4ELi2ELb1EEENS1_21CollectiveEpilogueBwdISA_SB_SD_Li256ELb1ELb0ELi2EEENS1_19SingleTileSchedulerILb1ELb0ELb0ELi128EEEEEEEEEvNT_6ParamsE) ;  /* 0xffff6d0010007950 */ /* 0x000fea0003c3ffff */
        .type           $_ZN7cutlass13device_kernelIN5flash19enable_sm80_to_sm89INS1_16FlashAttnBwdSm80INS1_25CollectiveMainloopBwdSm80ILi2ELi2EN4cute5tupleIJNS5_1CILi64EEENS7_ILi128EEES8_EEENS_10bfloat16_tEfNS_4arch4Sm80ELb0ELb1ELb1ELb1ELb1ELb0ELb0ELb0ELi2ELi2ELi4ELi2ELb1EEENS1_21CollectiveEpilogueBwdISA_SB_SD_Li256ELb1ELb0ELi2EEENS1_19SingleTileSchedulerILb1ELb0ELb0ELi128EEEEEEEEEvNT_6ParamsE$_ZN4cute5tupleIJNS_1CILi0EEES2_iEEC2ERKS2_S5_RKi,@function
        .size           $_ZN7cutlass13device_kernelIN5flash19enable_sm80_to_sm89INS1_16FlashAttnBwdSm80INS1_25CollectiveMainloopBwdSm80ILi2ELi2EN4cute5tupleIJNS5_1CILi64EEENS7_ILi128EEES8_EEENS_10bfloat16_tEfNS_4arch4Sm80ELb0ELb1ELb1ELb1ELb1ELb0ELb0ELb0ELi2ELi2ELi4ELi2ELb1EEENS1_21CollectiveEpilogueBwdISA_SB_SD_Li256ELb1ELb0ELi2EEENS1_19SingleTileSchedulerILb1ELb0ELb0ELi128EEEEEEEEEvNT_6ParamsE$_ZN4cute5tupleIJNS_1CILi0EEES2_iEEC2ERKS2_S5_RKi,($_ZN7cutlass13device_kernelIN5flash19enable_sm80_to_sm89INS1_16FlashAttnBwdSm80INS1_25CollectiveMainloopBwdSm80ILi2ELi2EN4cute5tupleIJNS5_1CILi64EEENS7_ILi128EEES8_EEENS_10bfloat16_tEfNS_4arch4Sm80ELb0ELb1ELb1ELb1ELb1ELb0ELb0ELb0ELi2ELi2ELi4ELi2ELb1EEENS1_21CollectiveEpilogueBwdISA_SB_SD_Li256ELb1ELb0ELi2EEENS1_19SingleTileSchedulerILb1ELb0ELb0ELi128EEEEEEEEEvNT_6ParamsE$_ZN4cute5tupleIJNS_1CILi0EEES2_iiEEC2ERKS2_S5_RKiS7_ - $_ZN7cutlass13device_kernelIN5flash19enable_sm80_to_sm89INS1_16FlashAttnBwdSm80INS1_25CollectiveMainloopBwdSm80ILi2ELi2EN4cute5tupleIJNS5_1CILi64EEENS7_ILi128EEES8_EEENS_10bfloat16_tEfNS_4arch4Sm80ELb0ELb1ELb1ELb1ELb1ELb0ELb0ELb0ELi2ELi2ELi4ELi2ELb1EEENS1_21CollectiveEpilogueBwdISA_SB_SD_Li256ELb1ELb0ELi2EEENS1_19SingleTileSchedulerILb1ELb0ELb0ELi128EEEEEEEEEvNT_6ParamsE$_ZN4cute5tupleIJNS_1CILi0EEES2_iEEC2ERKS2_S5_RKi)
$_ZN7cutlass13device_kernelIN5flash19enable_sm80_to_sm89INS1_16FlashAttnBwdSm80INS1_25CollectiveMainloopBwdSm80ILi2ELi2EN4cute5tupleIJNS5_1CILi64EEENS7_ILi128EEES8_EEENS_10bfloat16_tEfNS_4arch4Sm80ELb0ELb1ELb1ELb1ELb1ELb0ELb0ELb0ELi2ELi2ELi4ELi2ELb1EEENS1_21CollectiveEpilogueBwdISA_SB_SD_Li256ELb1ELb0ELi2EEENS1_19SingleTileSchedulerILb1ELb0ELb0ELi128EEEEEEEEEvNT_6ParamsE$_ZN4cute5tupleIJNS_1CILi0EEES2_iEEC2ERKS2_S5_RKi:
[----:B------:R-:W-:Y:S02]  /*9300*/  MOV R16, 0x9320 ;  /* 0x0000932000107802 */ /* 0x000fe40000000f00 */
[----:B------:R-:W-:Y:S05]  /*9310*/  CALL.REL.NOINC `($_ZN7cutlass13device_kernelIN5flash19enable_sm80_to_sm89INS1_16FlashAttnBwdSm80INS1_25CollectiveMainloopBwdSm80ILi2ELi2EN4cute5tupleIJNS5_1CILi64EEENS7_ILi128EEES8_EEENS_10bfloat16_tEfNS_4arch4Sm80ELb0ELb1ELb1ELb1ELb1ELb0ELb0ELb0ELi2ELi2ELi4ELi2ELb1EEENS1_21CollectiveEpilogueBwdISA_SB_SD_Li256ELb1ELb0ELi2EEENS1_19SingleTileSchedulerILb1ELb0ELb0ELi128EEEEEEEEEvNT_6ParamsE$_ZN4cute3eso3ESOILb1ELb0EJNS_1CILi0EEES3_iEEC2ERKS3_S6_RKi) ;  /* 0xfffff7b000007944 */ /* 0x000fea0003c3ffff */
[----:B-1----:R-:W-:Y:S02]  /*9320*/  MOV R6, R18 ;  /* 0x0000001200067202 */ /* 0x002fe40000000f00 */
[----:B------:R-:W-:-:S04]  /*9330*/  MOV R7, 0x0 ;  /* 0x0000000000077802 */ /* 0x000fc80000000f00 */
[----:B------:R-:W-:Y:S05]  /*9340*/  RET.REL.NODEC R6 `(_ZN7cutlass13device_kernelIN5flash19enable_sm80_to_sm89INS1_16FlashAttnBwdSm80INS1_25CollectiveMainloopBwdSm80ILi2ELi2EN4cute5tupleIJNS5_1CILi64EEENS7_ILi128EEES8_EEENS_10bfloat16_tEfNS_4arch4Sm80ELb0ELb1ELb1ELb1ELb1ELb0ELb0ELb0ELi2ELi2ELi4ELi2ELb1EEENS1_21CollectiveEpilogueBwdISA_SB_SD_Li256ELb1ELb0ELi2EEENS1_19SingleTileSchedulerILb1ELb0ELb0ELi128EEEEEEEEEvNT_6ParamsE) ;  /* 0xffff6cb006007950 */ /* 0x000fea0003c3ffff */
        .type           $_ZN7cutlass13device_kernelIN5flash19enable_sm80_to_sm89INS1_16FlashAttnBwdSm80INS1_25CollectiveMainloopBwdSm80ILi2ELi2EN4cute5tupleIJNS5_1CILi64EEENS7_ILi128EEES8_EEENS_10bfloat16_tEfNS_4arch4Sm80ELb0ELb1ELb1ELb1ELb1ELb0ELb0ELb0ELi2ELi2ELi4ELi2ELb1EEENS1_21CollectiveEpilogueBwdISA_SB_SD_Li256ELb1ELb0ELi2EEENS1_19SingleTileSchedulerILb1ELb0ELb0ELi128EEEEEEEEEvNT_6ParamsE$_ZN4cute5tupleIJNS_1CILi0EEES2_iiEEC2ERKS2_S5_RKiS7_,@function
        .size           $_ZN7cutlass13device_kernelIN5flash19enable_sm80_to_sm89INS1_16FlashAttnBwdSm80INS1_25CollectiveMainloopBwdSm80ILi2ELi2EN4cute5tupleIJNS5_1CILi64EEENS7_ILi128EEES8_EEENS_10bfloat16_tEfNS_4arch4Sm80ELb0ELb1ELb1ELb1ELb1ELb0ELb0ELb0ELi2ELi2ELi4ELi2ELb1EEENS1_21CollectiveEpilogueBwdISA_SB_SD_Li256ELb1ELb0ELi2EEENS1_19SingleTileSchedulerILb1ELb0ELb0ELi128EEEEEEEEEvNT_6ParamsE$_ZN4cute5tupleIJNS_1CILi0EEES2_iiEEC2ERKS2_S5_RKiS7_,($_ZN7cutlass13device_kernelIN5flash19enable_sm80_to_sm89INS1_16FlashAttnBwdSm80INS1_25CollectiveMainloopBwdSm80ILi2ELi2EN4cute5tupleIJNS5_1CILi64EEENS7_ILi128EEES8_EEENS_10bfloat16_tEfNS_4arch4Sm80ELb0ELb1ELb1ELb1ELb1ELb0ELb0ELb0ELi2ELi2ELi4ELi2ELb1EEENS1_21CollectiveEpilogueBwdISA_SB_SD_Li256ELb1ELb0ELi2EEENS1_19SingleTileSchedulerILb1ELb0ELb0ELi128EEEEEEEEEvNT_6ParamsE$_ZN4cute5tupleIJNS_1CILi0EEEiEEC2ERKS2_RKi - $_ZN7cutlass13device_kernelIN5flash19enable_sm80_to_sm89INS1_16FlashAttnBwdSm80INS1_25CollectiveMainloopBwdSm80ILi2ELi2EN4cute5tupleIJNS5_1CILi64EEENS7_ILi128EEES8_EEENS_10bfloat16_tEfNS_4arch4Sm80ELb0ELb1ELb1ELb1ELb1ELb0ELb0ELb0ELi2ELi2ELi4ELi2ELb1EEENS1_21CollectiveEpilogueBwdISA_SB_SD_Li256ELb1ELb0ELi2EEENS1_19SingleTileSchedulerILb1ELb0ELb0ELi128EEEEEEEEEvNT_6ParamsE$_ZN4cute5tupleIJNS_1CILi0EEES2_iiEEC2ERKS2_S5_RKiS7_)
$_ZN7cutlass13device_kernelIN5flash19enable_sm80_to_sm89INS1_16FlashAttnBwdSm80INS1_25CollectiveMainloopBwdSm80ILi2ELi2EN4cute5tupleIJNS5_1CILi64EEENS7_ILi128EEES8_EEENS_10bfloat16_tEfNS_4arch4Sm80ELb0ELb1ELb1ELb1ELb1ELb0ELb0ELb0ELi2ELi2ELi4ELi2ELb1EEENS1_21CollectiveEpilogueBwdISA_SB_SD_Li256ELb1ELb0ELi2EEENS1_19SingleTileSchedulerILb1ELb0ELb0ELi128EEEEEEEEEvNT_6ParamsE$_ZN4cute5tupleIJNS_1CILi0EEES2_iiEEC2ERKS2_S5_RKiS7_:
[----:B------:R-:W-:Y:S02]  /*9350*/  MOV R16, 0x9370 ;  /* 0x0000937000107802 */ /* 0x000fe40000000f00 */
[----:B------:R-:W-:Y:S05]  /*9360*/  CALL.REL.NOINC `($_ZN7cutlass13device_kernelIN5flash19enable_sm80_to_sm89INS1_16FlashAttnBwdSm80INS1_25CollectiveMainloopBwdSm80ILi2ELi2EN4cute5tupleIJNS5_1CILi64EEENS7_ILi128EEES8_EEENS_10bfloat16_tEfNS_4arch4Sm80ELb0ELb1ELb1ELb1ELb1ELb0ELb0ELb0ELi2ELi2ELi4ELi2ELb1EEENS1_21CollectiveEpilogueBwdISA_SB_SD_Li256ELb1ELb0ELi2EEENS1_19SingleTileSchedulerILb1ELb0ELb0ELi128EEEEEEEEEvNT_6ParamsE$_ZN4cute3eso3ESOILb1ELb0EJNS_1CILi0EEES3_iiEEC2ERKS3_S6_RKiS8_) ;  /* 0xfffff7f000007944 */ /* 0x000fea0003c3ffff */
[----:B------:R-:W-:Y:S02]  /*9370*/  MOV R16, R18 ;  /* 0x0000001200107202 */ /* 0x000fe40000000f00 */
[----:B------:R-:W-:-:S04]  /*9380*/  MOV R17, 0x0 ;  /* 0x0000000000117802 */ /* 0x000fc80000000f00 */
[----:B------:R-:W-:Y:S05]  /*9390*/  RET.REL.NODEC R16 `(_ZN7cutlass13device_kernelIN5flash19enable_sm80_to_sm89INS1_16FlashAttnBwdSm80INS1_25CollectiveMainloopBwdSm80ILi2ELi2EN4cute5tupleIJNS5_1CILi64EEENS7_ILi128EEES8_EEENS_10bfloat16_tEfNS_4arch4Sm80ELb0ELb1ELb1ELb1ELb1ELb0ELb0ELb0ELi2ELi2ELi4ELi2ELb1EEENS1_21CollectiveEpilogueBwdISA_SB_SD_Li256ELb1ELb0ELi2EEENS1_19SingleTileSchedulerILb1ELb0ELb0ELi128EEEEEEEEEvNT_6ParamsE) ;  /* 0xffff6c6010007950 */ /* 0x000fea0003c3ffff */
        .type           $_ZN7cutlass13device_kernelIN5flash19enable_sm80_to_sm89INS1_16FlashAttnBwdSm80INS1_25CollectiveMainloopBwdSm80ILi2ELi2EN4cute5tupleIJNS5_1CILi64EEENS7_ILi128EEES8_EEENS_10bfloat16_tEfNS_4arch4Sm80ELb0ELb1ELb1ELb1ELb1ELb0ELb0ELb0ELi2ELi2ELi4ELi2ELb1EEENS1_21CollectiveEpilogueBwdISA_SB_SD_Li256ELb1ELb0ELi2EEENS1_19SingleTileSchedulerILb1ELb0ELb0ELi128EEEEEEEEEvNT_6ParamsE$_ZN4cute5tupleIJNS_1CILi0EEEiEEC2ERKS2_RKi,@function
        .size           $_ZN7cutlass13device_kernelIN5flash19enable_sm80_to_sm89INS1_16FlashAttnBwdSm80INS1_25CollectiveMainloopBwdSm80ILi2ELi2EN4cute5tupleIJNS5_1CILi64EEENS7_ILi128EEES8_EEENS_10bfloat16_tEfNS_4arch4Sm80ELb0ELb1ELb1ELb1ELb1ELb0ELb0ELb0ELi2ELi2ELi4ELi2ELb1EEENS1_21CollectiveEpilogueBwdISA_SB_SD_Li256ELb1ELb0ELi2EEENS1_19SingleTileSchedulerILb1ELb0ELb0ELi128EEEEEEEEEvNT_6ParamsE$_ZN4cute5tupleIJNS_1CILi0EEEiEEC2ERKS2_RKi,($_ZN7cutlass13device_kernelIN5flash19enable_sm80_to_sm89INS1_16FlashAttnBwdSm80INS1_25CollectiveMainloopBwdSm80ILi2ELi2EN4cute5tupleIJNS5_1CILi64EEENS7_ILi128EEES8_EEENS_10bfloat16_tEfNS_4arch4Sm80ELb0ELb1ELb1ELb1ELb1ELb0ELb0ELb0ELi2ELi2ELi4ELi2ELb1EEENS1_21CollectiveEpilogueBwdISA_SB_SD_Li256ELb1ELb0ELi2EEENS1_19SingleTileSchedulerILb1ELb0ELb0ELi128EEEEEEEEEvNT_6ParamsE$_ZN4cute5tupleIJNS_1CILi0EEEiiiEEC2ERKS2_RKiS7_S7_ - $_ZN7cutlass13device_kernelIN5flash19enable_sm80_to_sm89INS1_16FlashAttnBwdSm80INS1_25CollectiveMainloopBwdSm80ILi2ELi2EN4cute5tupleIJNS5_1CILi64EEENS7_ILi128EEES8_EEENS_10bfloat16_tEfNS_4arch4Sm80ELb0ELb1ELb1ELb1ELb1ELb0ELb0ELb0ELi2ELi2ELi4ELi2ELb1EEENS1_21CollectiveEpilogueBwdISA_SB_SD_Li256ELb1ELb0ELi2EEENS1_19SingleTileSchedulerILb1ELb0ELb0ELi128EEEEEEEEEvNT_6ParamsE$_ZN4cute5tupleIJNS_1CILi0EEEiEEC2ERKS2_RKi)
$_ZN7cutlass13device_kernelIN5flash19enable_sm80_to_sm89INS1_16FlashAttnBwdSm80INS1_25CollectiveMainloopBwdSm80ILi2ELi2EN4cute5tupleIJNS5_1CILi64EEENS7_ILi128EEES8_EEENS_10bfloat16_tEfNS_4arch4Sm80ELb0ELb1ELb1ELb1ELb1ELb0ELb0ELb0ELi2ELi2ELi4ELi2ELb1EEENS1_21CollectiveEpilogueBwdISA_SB_SD_Li256ELb1ELb0ELi2EEENS1_19SingleTileSchedulerILb1ELb0ELb0ELi128EEEEEEEEEvNT_6ParamsE$_ZN4cute5tupleIJNS_1CILi0EEEiEEC2ERKS2_RKi:
[----:B------:R-:W-:Y:S02]  /*93a0*/  MOV R16, 0x93c0 ;  /* 0x000093c000107802 */ /* 0x000fe40000000f00 */
[----:B------:R-:W-:Y:S05]  /*93b0*/  CALL.REL.NOINC `($_ZN7cutlass13device_kernelIN5flash19enable_sm80_to_sm89INS1_16FlashAttnBwdSm80INS1_25CollectiveMainloopBwdSm80ILi2ELi2EN4cute5tupleIJNS5_1CILi64EEENS7_ILi128EEES8_EEENS_10bfloat16_tEfNS_4arch4Sm80ELb0ELb1ELb1ELb1ELb1ELb0ELb0ELb0ELi2ELi2ELi4ELi2ELb1EEENS1_21CollectiveEpilogueBwdISA_SB_SD_Li256ELb1ELb0ELi2EEENS1_19SingleTileSchedulerILb1ELb0ELb0ELi128EEEEEEEEEvNT_6ParamsE$_ZN4cute3eso3ESOILb1ELb0EJNS_1CILi0EEEiEEC2ERKS3_RKi) ;  /* 0xfffff81000007944 */ /* 0x000fea0003c3ffff */
[----:B-1----:R-:W-:Y:S02]  /*93c0*/  MOV R6, R18 ;  /* 0x0000001200067202 */ /* 0x002fe40000000f00 */
[----:B------:R-:W-:-:S04]  /*93d0*/  MOV R7, 0x0 ;  /* 0x0000000000077802 */ /* 0x000fc80000000f00 */
[----:B------:R-:W-:Y:S05]  /*93e0*/  RET.REL.NODEC R6 `(_ZN7cutlass13device_kernelIN5flash19enable_sm80_to_sm89INS1_16FlashAttnBwdSm80INS1_25CollectiveMainloopBwdSm80ILi2ELi2EN4cute5tupleIJNS5_1CILi64EEENS7_ILi128EEES8_EEENS_10bfloat16_tEfNS_4arch4Sm80ELb0ELb1ELb1ELb1ELb1ELb0ELb0ELb0ELi2ELi2ELi4ELi2ELb1EEENS1_21CollectiveEpilogueBwdISA_SB_SD_Li256ELb1ELb0ELi2EEENS1_19SingleTileSchedulerILb1ELb0ELb0ELi128EEEEEEEEEvNT_6ParamsE) ;  /* 0xffff6c1006007950 */ /* 0x000fea0003c3ffff */
        .type           $_ZN7cutlass13device_kernelIN5flash19enable_sm80_to_sm89INS1_16FlashAttnBwdSm80INS1_25CollectiveMainloopBwdSm80ILi2ELi2EN4cute5tupleIJNS5_1CILi64EEENS7_ILi128EEES8_EEENS_10bfloat16_tEfNS_4arch4Sm80ELb0ELb1ELb1ELb1ELb1ELb0ELb0ELb0ELi2ELi2ELi4ELi2ELb1EEENS1_21CollectiveEpilogueBwdISA_SB_SD_Li256ELb1ELb0ELi2EEENS1_19SingleTileSchedulerILb1ELb0ELb0ELi128EEEEEEEEEvNT_6ParamsE$_ZN4cute5tupleIJNS_1CILi0EEEiiiEEC2ERKS2_RKiS7_S7_,@function
        .size           $_ZN7cutlass13device_kernelIN5flash19enable_sm80_to_sm89INS1_16FlashAttnBwdSm80INS1_25CollectiveMainloopBwdSm80ILi2ELi2EN4cute5tupleIJNS5_1CILi64EEENS7_ILi128EEES8_EEENS_10bfloat16_tEfNS_4arch4Sm80ELb0ELb1ELb1ELb1ELb1ELb0ELb0ELb0ELi2ELi2ELi4ELi2ELb1EEENS1_21CollectiveEpilogueBwdISA_SB_SD_Li256ELb1ELb0ELi2EEENS1_19SingleTileSchedulerILb1ELb0ELb0ELi128EEEEEEEEEvNT_6ParamsE$_ZN4cute5tupleIJNS_1CILi0EEEiiiEEC2ERKS2_RKiS7_S7_,($_ZN7cutlass13device_kernelIN5flash19enable_sm80_to_sm89INS1_16FlashAttnBwdSm80INS1_25CollectiveMainloopBwdSm80ILi2ELi2EN4cute5tupleIJNS5_1CILi64EEENS7_ILi128EEES8_EEENS_10bfloat16_tEfNS_4arch4Sm80ELb0ELb1ELb1ELb1ELb1ELb0ELb0ELb0ELi2ELi2ELi4ELi2ELb1EEENS1_21CollectiveEpilogueBwdISA_SB_SD_Li256ELb1ELb0ELi2EEENS1_19SingleTileSchedulerILb1ELb0ELb0ELi128EEEEEEEEEvNT_6ParamsE$_ZN4cute5tupleIJiEEC2ERKi - $_ZN7cutlass13device_kernelIN5flash19enable_sm80_to_sm89INS1_16FlashAttnBwdSm80INS1_25CollectiveMainloopBwdSm80ILi2ELi2EN4cute5tupleIJNS5_1CILi64EEENS7_ILi128EEES8_EEENS_10bfloat16_tEfNS_4arch4Sm80ELb0ELb1ELb1ELb1ELb1ELb0ELb0ELb0ELi2ELi2ELi4ELi2ELb1EEENS1_21CollectiveEpilogueBwdISA_SB_SD_Li256ELb1ELb0ELi2EEENS1_19SingleTileSchedulerILb1ELb0ELb0ELi128EEEEEEEEEvNT_6ParamsE$_ZN4cute5tupleIJNS_1CILi0EEEiiiEEC2ERKS2_RKiS7_S7_)
$_ZN7cutlass13device_kernelIN5flash19enable_sm80_to_sm89INS1_16FlashAttnBwdSm80INS1_25CollectiveMainloopBwdSm80ILi2ELi2EN4cute5tupleIJNS5_1CILi64EEENS7_ILi128EEES8_EEENS_10bfloat16_tEfNS_4arch4Sm80ELb0ELb1ELb1ELb1ELb1ELb0ELb0ELb0ELi2ELi2ELi4ELi2ELb1EEENS1_21CollectiveEpilogueBwdISA_SB_SD_Li256ELb1ELb0ELi2EEENS1_19SingleTileSchedulerILb1ELb0ELb0ELi128EEEEEEEEEvNT_6ParamsE$_ZN4cute5tupleIJNS_1CILi0EEEiiiEEC2ERKS2_RKiS7_S7_:
[----:B------:R-:W-:Y:S02]  /*93f0*/  MOV R16, 0x9410 ;  /* 0x0000941000107802 */ /* 0x000fe40000000f00 */
[----:B------:R-:W-:Y:S05]  /*9400*/  CALL.REL.NOINC `($_ZN7cutlass13device_kernelIN5flash19enable_sm80_to_sm89INS1_16FlashAttnBwdSm80INS1_25CollectiveMainloopBwdSm80ILi2ELi2EN4cute5tupleIJNS5_1CILi64EEENS7_ILi128EEES8_EEENS_10bfloat16_tEfNS_4arch4Sm80ELb0ELb1ELb1ELb1ELb1ELb0ELb0ELb0ELi2ELi2ELi4ELi2ELb1EEENS1_21CollectiveEpilogueBwdISA_SB_SD_Li256ELb1ELb0ELi2EEENS1_19SingleTileSchedulerILb1ELb0ELb0ELi128EEEEEEEEEvNT_6ParamsE$_ZN4cute3eso3ESOILb1ELb0EJNS_1CILi0EEEiiiEEC2ERKS3_RKiS8_S8_) ;  /* 0xfffff88000007944 */ /* 0x000fea0003c3ffff */
[----:B-1----:R-:W-:Y:S02]  /*9410*/  MOV R6, R18 ;  /* 0x0000001200067202 */ /* 0x002fe40000000f00 */
[----:B------:R-:W-:-:S04]  /*9420*/  MOV R7, 0x0 ;  /* 0x0000000000077802 */ /* 0x000fc80000000f00 */
[----:B------:R-:W-:Y:S05]  /*9430*/  RET.REL.NODEC R6 `(_ZN7cutlass13device_kernelIN5flash19enable_sm80_to_sm89INS1_16FlashAttnBwdSm80INS1_25CollectiveMainloopBwdSm80ILi2ELi2EN4cute5tupleIJNS5_1CILi64EEENS7_ILi128EEES8_EEENS_10bfloat16_tEfNS_4arch4Sm80ELb0ELb1ELb1ELb1ELb1ELb0ELb0ELb0ELi2ELi2ELi4ELi2ELb1EEENS1_21CollectiveEpilogueBwdISA_SB_SD_Li256ELb1ELb0ELi2EEENS1_19SingleTileSchedulerILb1ELb0ELb0ELi128EEEEEEEEEvNT_6ParamsE) ;  /* 0xffff6bc006007950 */ /* 0x000fea0003c3ffff */
        .type           $_ZN7cutlass13device_kernelIN5flash19enable_sm80_to_sm89INS1_16FlashAttnBwdSm80INS1_25CollectiveMainloopBwdSm80ILi2ELi2EN4cute5tupleIJNS5_1CILi64EEENS7_ILi128EEES8_EEENS_10bfloat16_tEfNS_4arch4Sm80ELb0ELb1ELb1ELb1ELb1ELb0ELb0ELb0ELi2ELi2ELi4ELi2ELb1EEENS1_21CollectiveEpilogueBwdISA_SB_SD_Li256ELb1ELb0ELi2EEENS1_19SingleTileSchedulerILb1ELb0ELb0ELi128EEEEEEEEEvNT_6ParamsE$_ZN4cute5tupleIJiEEC2ERKi,@function
        .size           $_ZN7cutlass13device_kernelIN5flash19enable_sm80_to_sm89INS1_16FlashAttnBwdSm80INS1_25CollectiveMainloopBwdSm80ILi2ELi2EN4cute5tupleIJNS5_1CILi64EEENS7_ILi128EEES8_EEENS_10bfloat16_tEfNS_4arch4Sm80ELb0ELb1ELb1ELb1ELb1ELb0ELb0ELb0ELi2ELi2ELi4ELi2ELb1EEENS1_21CollectiveEpilogueBwdISA_SB_SD_Li256ELb1ELb0ELi2EEENS1_19SingleTileSchedulerILb1ELb0ELb0ELi128EEEEEEEEEvNT_6ParamsE$_ZN4cute5tupleIJiEEC2ERKi,($_ZN7cutlass13device_kernelIN5flash19enable_sm80_to_sm89INS1_16FlashAttnBwdSm80INS1_25CollectiveMainloopBwdSm80ILi2ELi2EN4cute5tupleIJNS5_1CILi64EEENS7_ILi128EEES8_EEENS_10bfloat16_tEfNS_4arch4Sm80ELb0ELb1ELb1ELb1ELb1ELb0ELb0ELb0ELi2ELi2ELi4ELi2ELb1EEENS1_21CollectiveEpilogueBwdISA_SB_SD_Li256ELb1ELb0ELi2EEENS1_19SingleTileSchedulerILb1ELb0ELb0ELi128EEEEEEEEEvNT_6ParamsE$_ZN4cute5tupleIJiNS_1CILi0EEEEEC2ERKiRKS2_ - $_ZN7cutlass13device_kernelIN5flash19enable_sm80_to_sm89INS1_16FlashAttnBwdSm80INS1_25CollectiveMainloopBwdSm80ILi2ELi2EN4cute5tupleIJNS5_1CILi64EEENS7_ILi128EEES8_EEENS_10bfloat16_tEfNS_4arch4Sm80ELb0ELb1ELb1ELb1ELb1ELb0ELb0ELb0ELi2ELi2ELi4ELi2ELb1EEENS1_21CollectiveEpilogueBwdISA_SB_SD_Li256ELb1ELb0ELi2EEENS1_19SingleTileSchedulerILb1ELb0ELb0ELi128EEEEEEEEEvNT_6ParamsE$_ZN4cute5tupleIJiEEC2ERKi)
$_ZN7cutlass13device_kernelIN5flash19enable_sm80_to_sm89INS1_16FlashAttnBwdSm80INS1_25CollectiveMainloopBwdSm80ILi2ELi2EN4cute5tupleIJNS5_1CILi64EEENS7_ILi128EEES8_EEENS_10bfloat16_tEfNS_4arch4Sm80ELb0ELb1ELb1ELb1ELb1ELb0ELb0ELb0ELi2ELi2ELi4ELi2ELb1EEENS1_21CollectiveEpilogueBwdISA_SB_SD_Li256ELb1ELb0ELi2EEENS1_19SingleTileSchedulerILb1ELb0ELb0ELi128EEEEEEEEEvNT_6ParamsE$_ZN4cute5tupleIJiEEC2ERKi:
[----:B------:R-:W-:Y:S02]  /*9440*/  MOV R18, 0x9460 ;  /* 0x0000946000127802 */ /* 0x000fe40000000f00 */
[----:B------:R-:W-:Y:S05]  /*9450*/  CALL.REL.NOINC `($_ZN7cutlass13device_kernelIN5flash19enable_sm80_to_sm89INS1_16FlashAttnBwdSm80INS1_25CollectiveMainloopBwdSm80ILi2ELi2EN4cute5tupleIJNS5_1CILi64EEENS7_ILi128EEES8_EEENS_10bfloat16_tEfNS_4arch4Sm80ELb0ELb1ELb1ELb1ELb1ELb0ELb0ELb0ELi2ELi2ELi4ELi2ELb1EEENS1_21CollectiveEpilogueBwdISA_SB_SD_Li256ELb1ELb0ELi2EEENS1_19SingleTileSchedulerILb1ELb0ELb0ELi128EEEEEEEEEvNT_6ParamsE$_ZN4cute3eso3ESOILb0ELb1EJiEEC2ERKi) ;  /* 0xfffff41000007944 */ /* 0x000fea0003c3ffff */
[----:B-1----:R-:W-:Y:S02]  /*9460*/  MOV R6, R16 ;  /* 0x0000001000067202 */ /* 0x002fe40000000f00 */
[----:B------:R-:W-:-:S04]  /*9470*/  MOV R7, 0x0 ;  /* 0x0000000000077802 */ /* 0x000fc80000000f00 */
[----:B------:R-:W-:Y:S05]  /*9480*/  RET.REL.NODEC R6 `(_ZN7cutlass13device_kernelIN5flash19enable_sm80_to_sm89INS1_16FlashAttnBwdSm80INS1_25CollectiveMainloopBwdSm80ILi2ELi2EN4cute5tupleIJNS5_1CILi64EEENS7_ILi128EEES8_EEENS_10bfloat16_tEfNS_4arch4Sm80ELb0ELb1ELb1ELb1ELb1ELb0ELb0ELb0ELi2ELi2ELi4ELi2ELb1EEENS1_21CollectiveEpilogueBwdISA_SB_SD_Li256ELb1ELb0ELi2EEENS1_19SingleTileSchedulerILb1ELb0ELb0ELi128EEEEEEEEEvNT_6ParamsE) ;  /* 0xffff6b7006007950 */ /* 0x000fea0003c3ffff */
        .type           $_ZN7cutlass13device_kernelIN5flash19enable_sm80_to_sm89INS1_16FlashAttnBwdSm80INS1_25CollectiveMainloopBwdSm80ILi2ELi2EN4cute5tupleIJNS5_1CILi64EEENS7_ILi128EEES8_EEENS_10bfloat16_tEfNS_4arch4Sm80ELb0ELb1ELb1ELb1ELb1ELb0ELb0ELb0ELi2ELi2ELi4ELi2ELb1EEENS1_21CollectiveEpilogueBwdISA_SB_SD_Li256ELb1ELb0ELi2EEENS1_19SingleTileSchedulerILb1ELb0ELb0ELi128EEEEEEEEEvNT_6ParamsE$_ZN4cute5tupleIJiNS_1CILi0EEEEEC2ERKiRKS2_,@function
        .size           $_ZN7cutlass13device_kernelIN5flash19enable_sm80_to_sm89INS1_16FlashAttnBwdSm80INS1_25CollectiveMainloopBwdSm80ILi2ELi2EN4cute5tupleIJNS5_1CILi64EEENS7_ILi128EEES8_EEENS_10bfloat16_tEfNS_4arch4Sm80ELb0ELb1ELb1ELb1ELb1ELb0ELb0ELb0ELi2ELi2ELi4ELi2ELb1EEENS1_21CollectiveEpilogueBwdISA_SB_SD_Li256ELb1ELb0ELi2EEENS1_19SingleTileSchedulerILb1ELb0ELb0ELi128EEEEEEEEEvNT_6ParamsE$_ZN4cute5tupleIJiNS_1CILi0EEEEEC2ERKiRKS2_,($_ZN7cutlass13device_kernelIN5flash19enable_sm80_to_sm89INS1_16FlashAttnBwdSm80INS1_25CollectiveMainloopBwdSm80ILi2ELi2EN4cute5tupleIJNS5_1CILi64EEENS7_ILi128EEES8_EEENS_10bfloat16_tEfNS_4arch4Sm80ELb0ELb1ELb1ELb1ELb1ELb0ELb0ELb0ELi2ELi2ELi4ELi2ELb1EEENS1_21CollectiveEpilogueBwdISA_SB_SD_Li256ELb1ELb0ELi2EEENS1_19SingleTileSchedulerILb1ELb0ELb0ELi128EEEEEEEEEvNT_6ParamsE$_ZN4cute5tupleIJiiEEC2ERKiS3_ - $_ZN7cutlass13device_kernelIN5flash19enable_sm80_to_sm89INS1_16FlashAttnBwdSm80INS1_25CollectiveMainloopBwdSm80ILi2ELi2EN4cute5tupleIJNS5_1CILi64EEENS7_ILi128EEES8_EEENS_10bfloat16_tEfNS_4arch4Sm80ELb0ELb1ELb1ELb1ELb1ELb0ELb0ELb0ELi2ELi2ELi4ELi2ELb1EEENS1_21CollectiveEpilogueBwdISA_SB_SD_Li256ELb1ELb0ELi2EEENS1_19SingleTileSchedulerILb1ELb0ELb0ELi128EEEEEEEEEvNT_6ParamsE$_ZN4cute5tupleIJiNS_1CILi0EEEEEC2ERKiRKS2_)
$_ZN7cutlass13device_kernelIN5flash19enable_sm80_to_sm89INS1_16FlashAttnBwdSm80INS1_25CollectiveMainloopBwdSm80ILi2ELi2EN4cute5tupleIJNS5_1CILi64EEENS7_ILi128EEES8_EEENS_10bfloat16_tEfNS_4arch4Sm80ELb0ELb1ELb1ELb1ELb1ELb0ELb0ELb0ELi2ELi2ELi4ELi2ELb1EEENS1_21CollectiveEpilogueBwdISA_SB_SD_Li256ELb1ELb0ELi2EEENS1_19SingleTileSchedulerILb1ELb0ELb0ELi128EEEEEEEEEvNT_6ParamsE$_ZN4cute5tupleIJiNS_1CILi0EEEEEC2ERKiRKS2_:
[----:B------:R-:W-:Y:S02]  /*9490*/  MOV R8, 0x94b0 ;  /* 0x000094b000087802 */ /* 0x000fe40000000f00 */
[----:B------:R-:W-:Y:S05]  /*94a0*/  CALL.REL.NOINC `($_ZN7cutlass13device_kernelIN5flash19enable_sm80_to_sm89INS1_16FlashAttnBwdSm80INS1_25CollectiveMainloopBwdSm80ILi2ELi2EN4cute5tupleIJNS5_1CILi64EEENS7_ILi128EEES8_EEENS_10bfloat16_tEfNS_4arch4Sm80ELb0ELb1ELb1ELb1ELb1ELb0ELb0ELb0ELi2ELi2ELi4ELi2ELb1EEENS1_21CollectiveEpilogueBwdISA_SB_SD_Li256ELb1ELb0ELi2EEENS1_19SingleTileSchedulerILb1ELb0ELb0ELi128EEEEEEEEEvNT_6ParamsE$_ZN4cute3eso3ESOILb0ELb1EJiNS_1CILi0EEEEEC2ERKiRKS3_) ;  /* 0xfffff41000007944 */ /* 0x000fea0003c3ffff */
[----:B-1----:R-:W-:Y:S02]  /*94b0*/  MOV R6, R16 ;  /* 0x0000001000067202 */ /* 0x002fe40000000f00 */
[----:B------:R-:W-:-:S04]  /*94c0*/  MOV R7, 0x0 ;  /* 0x0000000000077802 */ /* 0x000fc80000000f00 */
[----:B------:R-:W-:Y:S05]  /*94d0*/  RET.REL.NODEC R6 `(_ZN7cutlass13device_kernelIN5flash19enable_sm80_to_sm89INS1_16FlashAttnBwdSm80INS1_25CollectiveMainloopBwdSm80ILi2ELi2EN4cute5tupleIJNS5_1CILi64EEENS7_ILi128EEES8_EEENS_10bfloat16_tEfNS_4arch4Sm80ELb0ELb1ELb1ELb1ELb1ELb0ELb0ELb0ELi2ELi2ELi4ELi2ELb1EEENS1_21CollectiveEpilogueBwdISA_SB_SD_Li256ELb1ELb0ELi2EEENS1_19SingleTileSchedulerILb1ELb0ELb0ELi128EEEEEEEEEvNT_6ParamsE) ;  /* 0xffff6b2006007950 */ /* 0x000fea0003c3ffff */
        .type           $_ZN7cutlass13device_kernelIN5flash19enable_sm80_to_sm89INS1_16FlashAttnBwdSm80INS1_25CollectiveMainloopBwdSm80ILi2ELi2EN4cute5tupleIJNS5_1CILi64EEENS7_ILi128EEES8_EEENS_10bfloat16_tEfNS_4arch4Sm80ELb0ELb1ELb1ELb1ELb1ELb0ELb0ELb0ELi2ELi2ELi4ELi2ELb1EEENS1_21CollectiveEpilogueBwdISA_SB_SD_Li256ELb1ELb0ELi2EEENS1_19SingleTileSchedulerILb1ELb0ELb0ELi128EEEEEEEEEvNT_6ParamsE$_ZN4cute5tupleIJiiEEC2ERKiS3_,@function
        .size           $_ZN7cutlass13device_kernelIN5flash19enable_sm80_to_sm89INS1_16FlashAttnBwdSm80INS1_25CollectiveMainloopBwdSm80ILi2ELi2EN4cute5tupleIJNS5_1CILi64EEENS7_ILi128EEES8_EEENS_10bfloat16_tEfNS_4arch4Sm80ELb0ELb1ELb1ELb1ELb1ELb0ELb0ELb0ELi2ELi2ELi4ELi2ELb1EEENS1_21CollectiveEpilogueBwdISA_SB_SD_Li256ELb1ELb0ELi2EEENS1_19SingleTileSchedulerILb1ELb0ELb0ELi128EEEEEEEEEvNT_6ParamsE$_ZN4cute5tupleIJiiEEC2ERKiS3_,($_ZN7cutlass13device_kernelIN5flash19enable_sm80_to_sm89INS1_16FlashAttnBwdSm80INS1_25CollectiveMainloopBwdSm80ILi2ELi2EN4cute5tupleIJNS5_1CILi64EEENS7_ILi128EEES8_EEENS_10bfloat16_tEfNS_4arch4Sm80ELb0ELb1ELb1ELb1ELb1ELb0ELb0ELb0ELi2ELi2ELi4ELi2ELb1EEENS1_21CollectiveEpilogueBwdISA_SB_SD_Li256ELb1ELb0ELi2EEENS1_19SingleTileSchedulerILb1ELb0ELb0ELi128EEEEEEEEEvNT_6ParamsE$_ZN4cute8gmem_ptrIPKN7cutlass10bfloat16_tEECI1NS_12iter_adaptorIS4_S5_EEES4_ - $_ZN7cutlass13device_kernelIN5flash19enable_sm80_to_sm89INS1_16FlashAttnBwdSm80INS1_25CollectiveMainloopBwdSm80ILi2ELi2EN4cute5tupleIJNS5_1CILi64EEENS7_ILi128EEES8_EEENS_10bfloat16_tEfNS_4arch4Sm80ELb0ELb1ELb1ELb1ELb1ELb0ELb0ELb0ELi2ELi2ELi4ELi2ELb1EEENS1_21CollectiveEpilogueBwdISA_SB_SD_Li256ELb1ELb0ELi2EEENS1_19SingleTileSchedulerILb1ELb0ELb0ELi128EEEEEEEEEvNT_6ParamsE$_ZN4cute5tupleIJiiEEC2ERKiS3_)
$_ZN7cutlass13device_kernelIN5flash19enable_sm80_to_sm89INS1_16FlashAttnBwdSm80INS1_25CollectiveMainloopBwdSm80ILi2ELi2EN4cute5tupleIJNS5_1CILi64EEENS7_ILi128EEES8_EEENS_10bfloat16_tEfNS_4arch4Sm80ELb0ELb1ELb1ELb1ELb1ELb0ELb0ELb0ELi2ELi2ELi4ELi2ELb1EEENS1_21CollectiveEpilogueBwdISA_SB_SD_Li256ELb1ELb0ELi2EEENS1_19SingleTileSchedulerILb1ELb0ELb0ELi128EEEEEEEEEvNT_6ParamsE$_ZN4cute5tupleIJiiEEC2ERKiS3_:
[----:B------:R-:W-:Y:S02]  /*94e0*/  MOV R10, 0x9500 ;  /* 0x00009500000a7802 */ /* 0x000fe40000000f00 */
[----:B------:R-:W-:Y:S05]  /*94f0*/  CALL.REL.NOINC `($_ZN7cutlass13device_kernelIN5flash19enable_sm80_to_sm89INS1_16FlashAttnBwdSm80INS1_25CollectiveMainloopBwdSm80ILi2ELi2EN4cute5tupleIJNS5_1CILi64EEENS7_ILi128EEES8_EEENS_10bfloat16_tEfNS_4arch4Sm80ELb0ELb1ELb1ELb1ELb1ELb0ELb0ELb0ELi2ELi2ELi4ELi2ELb1EEENS1_21CollectiveEpilogueBwdISA_SB_SD_Li256ELb1ELb0ELi2EEENS1_19SingleTileSchedulerILb1ELb0ELb0ELi128EEEEEEEEEvNT_6ParamsE$_ZN4cute3eso3ESOILb0ELb0EJiiEEC2ERKiS4_) ;  /* 0xfffff1d000007944 */ /* 0x000fea0003c3ffff */
[----:B------:R-:W-:-:S04]  /*9500*/  MOV R9, 0x0 ;  /* 0x0000000000097802 */ /* 0x000fc80000000f00 */
[----:B------:R-:W-:Y:S05]  /*9510*/  RET.REL.NODEC R8 `(_ZN7cutlass13device_kernelIN5flash19enable_sm80_to_sm89INS1_16FlashAttnBwdSm80INS1_25CollectiveMainloopBwdSm80ILi2ELi2EN4cute5tupleIJNS5_1CILi64EEENS7_ILi128EEES8_EEENS_10bfloat16_tEfNS_4arch4Sm80ELb0ELb1ELb1ELb1ELb1ELb0ELb0ELb0ELi2ELi2ELi4ELi2ELb1EEENS1_21CollectiveEpilogueBwdISA_SB_SD_Li256ELb1ELb0ELi2EEENS1_19SingleTileSchedulerILb1ELb0ELb0ELi128EEEEEEEEEvNT_6ParamsE) ;  /* 0xffff6ae008007950 */ /* 0x000fea0003c3ffff */
        .type           $_ZN7cutlass13device_kernelIN5flash19enable_sm80_to_sm89INS1_16FlashAttnBwdSm80INS1_25CollectiveMainloopBwdSm80ILi2ELi2EN4cute5tupleIJNS5_1CILi64EEENS7_ILi128EEES8_EEENS_10bfloat16_tEfNS_4arch4Sm80ELb0ELb1ELb1ELb1ELb1ELb0ELb0ELb0ELi2ELi2ELi4ELi2ELb1EEENS1_21CollectiveEpilogueBwdISA_SB_SD_Li256ELb1ELb0ELi2EEENS1_19SingleTileSchedulerILb1ELb0ELb0ELi128EEEEEEEEEvNT_6ParamsE$_ZN4cute8gmem_ptrIPKN7cutlass10bfloat16_tEECI1NS_12iter_adaptorIS4_S5_EEES4_,@function
        .size           $_ZN7cutlass13device_kernelIN5flash19enable_sm80_to_sm89INS1_16FlashAttnBwdSm80INS1_25CollectiveMainloopBwdSm80ILi2ELi2EN4cute5tupleIJNS5_1CILi64EEENS7_ILi128EEES8_EEENS_10bfloat16_tEfNS_4arch4Sm80ELb0ELb1ELb1ELb1ELb1ELb0ELb0ELb0ELi2ELi2ELi4ELi2ELb1EEENS1_21CollectiveEpilogueBwdISA_SB_SD_Li256ELb1ELb0ELi2EEENS1_19SingleTileSchedulerILb1ELb0ELb0ELi128EEEEEEEEEvNT_6ParamsE$_ZN4cute8gmem_ptrIPKN7cutlass10bfloat16_tEECI1NS_12iter_adaptorIS4_S5_EEES4_,($_ZN7cutlass13device_kernelIN5flash19enable_sm80_to_sm89INS1_16FlashAttnBwdSm80INS1_25CollectiveMainloopBwdSm80ILi2ELi2EN4cute5tupleIJNS5_1CILi64EEENS7_ILi128EEES8_EEENS_10bfloat16_tEfNS_4arch4Sm80ELb0ELb1ELb1ELb1ELb1ELb0ELb0ELb0ELi2ELi2ELi4ELi2ELb1EEENS1_21CollectiveEpilogueBwdISA_SB_SD_Li256ELb1ELb0ELi2EEENS1_19SingleTileSchedulerILb1ELb0ELb0ELi128EEEEEEEEEvNT_6ParamsE$_ZN4cute8gmem_ptrIPKN7cutlass9uint128_tEECI1NS_12iter_adaptorIS4_S5_EEES4_ - $_ZN7cutlass13device_kernelIN5flash19enable_sm80_to_sm89INS1_16FlashAttnBwdSm80INS1_25CollectiveMainloopBwdSm80ILi2ELi2EN4cute5tupleIJNS5_1CILi64EEENS7_ILi128EEES8_EEENS_10bfloat16_tEfNS_4arch4Sm80ELb0ELb1ELb1ELb1ELb1ELb0ELb0ELb0ELi2ELi2ELi4ELi2ELb1EEENS1_21CollectiveEpilogueBwdISA_SB_SD_Li256ELb1ELb0ELi2EEENS1_19SingleTileSchedulerILb1ELb0ELb0ELi128EEEEEEEEEvNT_6ParamsE$_ZN4cute8gmem_ptrIPKN7cutlass10bfloat16_tEECI1NS_12iter_adaptorIS4_S5_EEES4_)
$_ZN7cutlass13device_kernelIN5flash19enable_sm80_to_sm89INS1_16FlashAttnBwdSm80INS1_25CollectiveMainloopBwdSm80ILi2ELi2EN4cute5tupleIJNS5_1CILi64EEENS7_ILi128EEES8_EEENS_10bfloat16_tEfNS_4arch4Sm80ELb0ELb1ELb1ELb1ELb1ELb0ELb0ELb0ELi2ELi2ELi4ELi2ELb1EEENS1_21CollectiveEpilogueBwdISA_SB_SD_Li256ELb1ELb0ELi2EEENS1_19SingleTileSchedulerILb1ELb0ELb0ELi128EEEEEEEEEvNT_6ParamsE$_ZN4cute8gmem_ptrIPKN7cutlass10bfloat16_tEECI1NS_12iter_adaptorIS4_S5_EEES4_:
[----:B------:R-:W-:Y:S02]  /*9520*/  MOV R18, 0x9540 ;  /* 0x0000954000127802 */ /* 0x000fe40000000f00 */
[----:B------:R-:W-:Y:S05]  /*9530*/  CALL.REL.NOINC `($_ZN7cutlass13device_kernelIN5flash19enable_sm80_to_sm89INS1_16FlashAttnBwdSm80INS1_25CollectiveMainloopBwdSm80ILi2ELi2EN4cute5tupleIJNS5_1CILi64EEENS7_ILi128EEES8_EEENS_10bfloat16_tEfNS_4arch4Sm80ELb0ELb1ELb1ELb1ELb1ELb0ELb0ELb0ELi2ELi2ELi4ELi2ELb1EEENS1_21CollectiveEpilogueBwdISA_SB_SD_Li256ELb1ELb0ELi2EEENS1_19SingleTileSchedulerILb1ELb0ELb0ELi128EEEEEEEEEvNT_6ParamsE$_ZN4cute12iter_adaptorIPKN7cutlass10bfloat16_tENS_8gmem_ptrIS4_EEEC2ES4_) ;  /* 0xffffece000007944 */ /* 0x000fea0003c3ffff */
[----:B------:R-:W-:Y:S02]  /*9540*/  MOV R10, R16 ;  /* 0x00000010000a7202 */ /* 0x000fe40000000f00 */
[----:B-1----:R-:W-:-:S04]  /*9550*/  MOV R11, 0x0 ;  /* 0x00000000000b7802 */ /* 0x002fc80000000f00 */
[----:B------:R-:W-:Y:S05]  /*9560*/  RET.REL.NODEC R10 `(_ZN7cutlass13device_kernelIN5flash19enable_sm80_to_sm89INS1_16FlashAttnBwdSm80INS1_25CollectiveMainloopBwdSm80ILi2ELi2EN4cute5tupleIJNS5_1CILi64EEENS7_ILi128EEES8_EEENS_10bfloat16_tEfNS_4arch4Sm80ELb0ELb1ELb1ELb1ELb1ELb0ELb0ELb0ELi2ELi2ELi4ELi2ELb1EEENS1_21CollectiveEpilogueBwdISA_SB_SD_Li256ELb1ELb0ELi2EEENS1_19SingleTileSchedulerILb1ELb0ELb0ELi128EEEEEEEEEvNT_6ParamsE) ;  /* 0xffff6a900a007950 */ /* 0x000fea0003c3ffff */
        .type           $_ZN7cutlass13device_kernelIN5flash19enable_sm80_to_sm89INS1_16FlashAttnBwdSm80INS1_25CollectiveMainloopBwdSm80ILi2ELi2EN4cute5tupleIJNS5_1CILi64EEENS7_ILi128EEES8_EEENS_10bfloat16_tEfNS_4arch4Sm80ELb0ELb1ELb1ELb1ELb1ELb0ELb0ELb0ELi2ELi2ELi4ELi2ELb1EEENS1_21CollectiveEpilogueBwdISA_SB_SD_Li256ELb1ELb0ELi2EEENS1_19SingleTileSchedulerILb1ELb0ELb0ELi128EEEEEEEEEvNT_6ParamsE$_ZN4cute8gmem_ptrIPKN7cutlass9uint128_tEECI1NS_12iter_adaptorIS4_S5_EEES4_,@function
        .size           $_ZN7cutlass13device_kernelIN5flash19enable_sm80_to_sm89INS1_16FlashAttnBwdSm80INS1_25CollectiveMainloopBwdSm80ILi2ELi2EN4cute5tupleIJNS5_1CILi64EEENS7_ILi128EEES8_EEENS_10bfloat16_tEfNS_4arch4Sm80ELb0ELb1ELb1ELb1ELb1ELb0ELb0ELb0ELi2ELi2ELi4ELi2ELb1EEENS1_21CollectiveEpilogueBwdISA_SB_SD_Li256ELb1ELb0ELi2EEENS1_19SingleTileSchedulerILb1ELb0ELb0ELi128EEEEEEEEEvNT_6ParamsE$_ZN4cute8gmem_ptrIPKN7cutlass9uint128_tEECI1NS_12iter_adaptorIS4_S5_EEES4_,($_ZN7cutlass13device_kernelIN5flash19enable_sm80_to_sm89INS1_16FlashAttnBwdSm80INS1_25CollectiveMainloopBwdSm80ILi2ELi2EN4cute5tupleIJNS5_1CILi64EEENS7_ILi128EEES8_EEENS_10bfloat16_tEfNS_4arch4Sm80ELb0ELb1ELb1ELb1ELb1ELb0ELb0ELb0ELi2ELi2ELi4ELi2ELb1EEENS1_21CollectiveEpilogueBwdISA_SB_SD_Li256ELb1ELb0ELi2EEENS1_19SingleTileSchedulerILb1ELb0ELb0ELi128EEEEEEEEEvNT_6ParamsE$_ZN4cute8gmem_ptrIPKfECI1NS_12iter_adaptorIS2_S3_EEES2_ - $_ZN7cutlass13device_kernelIN5flash19enable_sm80_to_sm89INS1_16FlashAttnBwdSm80INS1_25CollectiveMainloopBwdSm80ILi2ELi2EN4cute5tupleIJNS5_1CILi64EEENS7_ILi128EEES8_EEENS_10bfloat16_tEfNS_4arch4Sm80ELb0ELb1ELb1ELb1ELb1ELb0ELb0ELb0ELi2ELi2ELi4ELi2ELb1EEENS1_21CollectiveEpilogueBwdISA_SB_SD_Li256ELb1ELb0ELi2EEENS1_19SingleTileSchedulerILb1ELb0ELb0ELi128EEEEEEEEEvNT_6ParamsE$_ZN4cute8gmem_ptrIPKN7cutlass9uint128_tEECI1NS_12iter_adaptorIS4_S5_EEES4_)
$_ZN7cutlass13device_kernelIN5flash19enable_sm80_to_sm89INS1_16FlashAttnBwdSm80INS1_25CollectiveMainloopBwdSm80ILi2ELi2EN4cute5tupleIJNS5_1CILi64EEENS7_ILi128EEES8_EEENS_10bfloat16_tEfNS_4arch4Sm80ELb0ELb1ELb1ELb1ELb1ELb0ELb0ELb0ELi2ELi2ELi4ELi2ELb1EEENS1_21CollectiveEpilogueBwdISA_SB_SD_Li256ELb1ELb0ELi2EEENS1_19SingleTileSchedulerILb1ELb0ELb0ELi128EEEEEEEEEvNT_6ParamsE$_ZN4cute8gmem_ptrIPKN7cutlass9uint128_tEECI1NS_12iter_adaptorIS4_S5_EEES4_:
[----:B------:R-:W-:Y:S02]  /*9570*/  MOV R18, 0x9590 ;  /* 0x0000959000127802 */ /* 0x000fe40000000f00 */
[----:B------:R-:W-:Y:S05]  /*9580*/  CALL.REL.NOINC `($_ZN7cutlass13device_kernelIN5flash19enable_sm80_to_sm89INS1_16FlashAttnBwdSm80INS1_25CollectiveMainloopBwdSm80ILi2ELi2EN4cute5tupleIJNS5_1CILi64EEENS7_ILi128EEES8_EEENS_10bfloat16_tEfNS_4arch4Sm80ELb0ELb1ELb1ELb1ELb1ELb0ELb0ELb0ELi2ELi2ELi4ELi2ELb1EEENS1_21CollectiveEpilogueBwdISA_SB_SD_Li256ELb1ELb0ELi2EEENS1_19SingleTileSchedulerILb1ELb0ELb0ELi128EEEEEEEEEvNT_6ParamsE$_ZN4cute12iter_adaptorIPKN7cutlass9uint128_tENS_8gmem_ptrIS4_EEEC2ES4_) ;  /* 0xffffed0000007944 */ /* 0x000fea0003c3ffff */
[----:B-1----:R-:W-:Y:S02]  /*9590*/  MOV R6, R16 ;  /* 0x0000001000067202 */ /* 0x002fe40000000f00 */
[----:B------:R-:W-:-:S04]  /*95a0*/  MOV R7, 0x0 ;  /* 0x0000000000077802 */ /* 0x000fc80000000f00 */
[----:B------:R-:W-:Y:S05]  /*95b0*/  RET.REL.NODEC R6 `(_ZN7cutlass13device_kernelIN5flash19enable_sm80_to_sm89INS1_16FlashAttnBwdSm80INS1_25CollectiveMainloopBwdSm80ILi2ELi2EN4cute5tupleIJNS5_1CILi64EEENS7_ILi128EEES8_EEENS_10bfloat16_tEfNS_4arch4Sm80ELb0ELb1ELb1ELb1ELb1ELb0ELb0ELb0ELi2ELi2ELi4ELi2ELb1EEENS1_21CollectiveEpilogueBwdISA_SB_SD_Li256ELb1ELb0ELi2EEENS1_19SingleTileSchedulerILb1ELb0ELb0ELi128EEEEEEEEEvNT_6ParamsE) ;  /* 0xffff6a4006007950 */ /* 0x000fea0003c3ffff */
        .type           $_ZN7cutlass13device_kernelIN5flash19enable_sm80_to_sm89INS1_16FlashAttnBwdSm80INS1_25CollectiveMainloopBwdSm80ILi2ELi2EN4cute5tupleIJNS5_1CILi64EEENS7_ILi128EEES8_EEENS_10bfloat16_tEfNS_4arch4Sm80ELb0ELb1ELb1ELb1ELb1ELb0ELb0ELb0ELi2ELi2ELi4ELi2ELb1EEENS1_21CollectiveEpilogueBwdISA_SB_SD_Li256ELb1ELb0ELi2EEENS1_19SingleTileSchedulerILb1ELb0ELb0ELi128EEEEEEEEEvNT_6ParamsE$_ZN4cute8gmem_ptrIPKfECI1NS_12iter_adaptorIS2_S3_EEES2_,@function
        .size           $_ZN7cutlass13device_kernelIN5flash19enable_sm80_to_sm89INS1_16FlashAttnBwdSm80INS1_25CollectiveMainloopBwdSm80ILi2ELi2EN4cute5tupleIJNS5_1CILi64EEENS7_ILi128EEES8_EEENS_10bfloat16_tEfNS_4arch4Sm80ELb0ELb1ELb1ELb1ELb1ELb0ELb0ELb0ELi2ELi2ELi4ELi2ELb1EEENS1_21CollectiveEpilogueBwdISA_SB_SD_Li256ELb1ELb0ELi2EEENS1_19SingleTileSchedulerILb1ELb0ELb0ELi128EEEEEEEEEvNT_6ParamsE$_ZN4cute8gmem_ptrIPKfECI1NS_12iter_adaptorIS2_S3_EEES2_,($_ZN7cutlass13device_kernelIN5flash19enable_sm80_to_sm89INS1_16FlashAttnBwdSm80INS1_25CollectiveMainloopBwdSm80ILi2ELi2EN4cute5tupleIJNS5_1CILi64EEENS7_ILi128EEES8_EEENS_10bfloat16_tEfNS_4arch4Sm80ELb0ELb1ELb1ELb1ELb1ELb0ELb0ELb0ELi2ELi2ELi4ELi2ELb1EEENS1_21CollectiveEpilogueBwdISA_SB_SD_Li256ELb1ELb0ELi2EEENS1_19SingleTileSchedulerILb1ELb0ELb0ELi128EEEEEEEEEvNT_6ParamsE$_ZN4cute8smem_ptrIPN7cutlass10bfloat16_tEECI1NS_12iter_adaptorIS3_S4_EEES3_ - $_ZN7cutlass13device_kernelIN5flash19enable_sm80_to_sm89INS1_16FlashAttnBwdSm80INS1_25CollectiveMainloopBwdSm80ILi2ELi2EN4cute5tupleIJNS5_1CILi64EEENS7_ILi128EEES8_EEENS_10bfloat16_tEfNS_4arch4Sm80ELb0ELb1ELb1ELb1ELb1ELb0ELb0ELb0ELi2ELi2ELi4ELi2ELb1EEENS1_21CollectiveEpilogueBwdISA_SB_SD_Li256ELb1ELb0ELi2EEENS1_19SingleTileSchedulerILb1ELb0ELb0ELi128EEEEEEEEEvNT_6ParamsE$_ZN4cute8gmem_ptrIPKfECI1NS_12iter_adaptorIS2_S3_EEES2_)
$_ZN7cutlass13device_kernelIN5flash19enable_sm80_to_sm89INS1_16FlashAttnBwdSm80INS1_25CollectiveMainloopBwdSm80ILi2ELi2EN4cute5tupleIJNS5_1CILi64EEENS7_ILi128EEES8_EEENS_10bfloat16_tEfNS_4arch4Sm80ELb0ELb1ELb1ELb1ELb1ELb0ELb0ELb0ELi2ELi2ELi4ELi2ELb1EEENS1_21CollectiveEpilogueBwdISA_SB_SD_Li256ELb1ELb0ELi2EEENS1_19SingleTileSchedulerILb1ELb0ELb0ELi128EEEEEEEEEvNT_6ParamsE$_ZN4cute8gmem_ptrIPKfECI1NS_12iter_adaptorIS2_S3_EEES2_:
[----:B------:R-:W-:Y:S02]  /*95c0*/  MOV R18, 0x95e0 ;  /* 0x000095e000127802 */ /* 0x000fe40000000f00 */
[----:B------:R-:W-:Y:S05]  /*95d0*/  CALL.REL.NOINC `($_ZN7cutlass13device_kernelIN5flash19enable_sm80_to_sm89INS1_16FlashAttnBwdSm80INS1_25CollectiveMainloopBwdSm80ILi2ELi2EN4cute5tupleIJNS5_1CILi64EEENS7_ILi128EEES8_EEENS_10bfloat16_tEfNS_4arch4Sm80ELb0ELb1ELb1ELb1ELb1ELb0ELb0ELb0ELi2ELi2ELi4ELi2ELb1EEENS1_21CollectiveEpilogueBwdISA_SB_SD_Li256ELb1ELb0ELi2EEENS1_19SingleTileSchedulerILb1ELb0ELb0ELi128EEEEEEEEEvNT_6ParamsE$_ZN4cute12iter_adaptorIPKfNS_8gmem_ptrIS2_EEEC2ES2_) ;  /* 0xffffed0000007944 */ /* 0x000fea0003c3ffff */
[----:B------:R-:W-:-:S04]  /*95e0*/  MOV R17, 0x0 ;  /* 0x0000000000117802 */ /* 0x000fc80000000f00 */
[----:B------:R-:W-:Y:S05]  /*95f0*/  RET.REL.NODEC R16 `(_ZN7cutlass13device_kernelIN5flash19enable_sm80_to_sm89INS1_16FlashAttnBwdSm80INS1_25CollectiveMainloopBwdSm80ILi2ELi2EN4cute5tupleIJNS5_1CILi64EEENS7_ILi128EEES8_EEENS_10bfloat16_tEfNS_4arch4Sm80ELb0ELb1ELb1ELb1ELb1ELb0ELb0ELb0ELi2ELi2ELi4ELi2ELb1EEENS1_21CollectiveEpilogueBwdISA_SB_SD_Li256ELb1ELb0ELi2EEENS1_19SingleTileSchedulerILb1ELb0ELb0ELi128EEEEEEEEEvNT_6ParamsE) ;  /* 0xffff6a0010007950 */ /* 0x000fea0003c3ffff */
        .type           $_ZN7cutlass13device_kernelIN5flash19enable_sm80_to_sm89INS1_16FlashAttnBwdSm80INS1_25CollectiveMainloopBwdSm80ILi2ELi2EN4cute5tupleIJNS5_1CILi64EEENS7_ILi128EEES8_EEENS_10bfloat16_tEfNS_4arch4Sm80ELb0ELb1ELb1ELb1ELb1ELb0ELb0ELb0ELi2ELi2ELi4ELi2ELb1EEENS1_21CollectiveEpilogueBwdISA_SB_SD_Li256ELb1ELb0ELi2EEENS1_19SingleTileSchedulerILb1ELb0ELb0ELi128EEEEEEEEEvNT_6ParamsE$_ZN4cute8smem_ptrIPN7cutlass10bfloat16_tEECI1NS_12iter_adaptorIS3_S4_EEES3_,@function
        .size           $_ZN7cutlass13device_kernelIN5flash19enable_sm80_to_sm89INS1_16FlashAttnBwdSm80INS1_25CollectiveMainloopBwdSm80ILi2ELi2EN4cute5tupleIJNS5_1CILi64EEENS7_ILi128EEES8_EEENS_10bfloat16_tEfNS_4arch4Sm80ELb0ELb1ELb1ELb1ELb1ELb0ELb0ELb0ELi2ELi2ELi4ELi2ELb1EEENS1_21CollectiveEpilogueBwdISA_SB_SD_Li256ELb1ELb0ELi2EEENS1_19SingleTileSchedulerILb1ELb0ELb0ELi128EEEEEEEEEvNT_6ParamsE$_ZN4cute8smem_ptrIPN7cutlass10bfloat16_tEECI1NS_12iter_adaptorIS3_S4_EEES3_,($_ZN7cutlass13device_kernelIN5flash19enable_sm80_to_sm89INS1_16FlashAttnBwdSm80INS1_25CollectiveMainloopBwdSm80ILi2ELi2EN4cute5tupleIJNS5_1CILi64EEENS7_ILi128EEES8_EEENS_10bfloat16_tEfNS_4arch4Sm80ELb0ELb1ELb1ELb1ELb1ELb0ELb0ELb0ELi2ELi2ELi4ELi2ELb1EEENS1_21CollectiveEpilogueBwdISA_SB_SD_Li256ELb1ELb0ELi2EEENS1_19SingleTileSchedulerILb1ELb0ELb0ELi128EEEEEEEEEvNT_6ParamsE$_ZN4cute8smem_ptrIPN7cutlass9uint128_tEECI1NS_12iter_adaptorIS3_S4_EEES3_ - $_ZN7cutlass13device_kernelIN5flash19enable_sm80_to_sm89INS1_16FlashAttnBwdSm80INS1_25CollectiveMainloopBwdSm80ILi2ELi2EN4cute5tupleIJNS5_1CILi64EEENS7_ILi128EEES8_EEENS_10bfloat16_tEfNS_4arch4Sm80ELb0ELb1ELb1ELb1ELb1ELb0ELb0ELb0ELi2ELi2ELi4ELi2ELb1EEENS1_21CollectiveEpilogueBwdISA_SB_SD_Li256ELb1ELb0ELi2EEENS1_19SingleTileSchedulerILb1ELb0ELb0ELi128EEEEEEEEEvNT_6ParamsE$_ZN4cute8smem_ptrIPN7cutlass10bfloat16_tEECI1NS_12iter_adaptorIS3_S4_EEES3_)
$_ZN7cutlass13device_kernelIN5flash19enable_sm80_to_sm89INS1_16FlashAttnBwdSm80INS1_25CollectiveMainloopBwdSm80ILi2ELi2EN4cute5tupleIJNS5_1CILi64EEENS7_ILi128EEES8_EEENS_10bfloat16_tEfNS_4arch4Sm80ELb0ELb1ELb1ELb1ELb1ELb0ELb0ELb0ELi2ELi2ELi4ELi2ELb1EEENS1_21CollectiveEpilogueBwdISA_SB_SD_Li256ELb1ELb0ELi2EEENS1_19SingleTileSchedulerILb1ELb0ELb0ELi128EEEEEEEEEvNT_6ParamsE$_ZN4cute8smem_ptrIPN7cutlass10bfloat16_tEECI1NS_12iter_adaptorIS3_S4_EEES3_:
[----:B------:R-:W-:Y:S02]  /*9600*/  MOV R18, 0x9620 ;  /* 0x0000962000127802 */ /* 0x000fe40000000f00 */
[----:B------:R-:W-:Y:S05]  /*9610*/  CALL.REL.NOINC `($_ZN7cutlass13device_kernelIN5flash19enable_sm80_to_sm89INS1_16FlashAttnBwdSm80INS1_25CollectiveMainloopBwdSm80ILi2ELi2EN4cute5tupleIJNS5_1CILi64EEENS7_ILi128EEES8_EEENS_10bfloat16_tEfNS_4arch4Sm80ELb0ELb1ELb1ELb1ELb1ELb0ELb0ELb0ELi2ELi2ELi4ELi2ELb1EEENS1_21CollectiveEpilogueBwdISA_SB_SD_Li256ELb1ELb0ELi2EEENS1_19SingleTileSchedulerILb1ELb0ELb0ELi128EEEEEEEEEvNT_6ParamsE$_ZN4cute12iter_adaptorIPN7cutlass10bfloat16_tENS_8smem_ptrIS3_EEEC2ES3_) ;  /* 0xffffed0000007944 */ /* 0x000fea0003c3ffff */
[----:B-1----:R-:W-:Y:S02]  /*9620*/  MOV R6, R16 ;  /* 0x0000001000067202 */ /* 0x002fe40000000f00 */
[----:B------:R-:W-:-:S04]  /*9630*/  MOV R7, 0x0 ;  /* 0x0000000000077802 */ /* 0x000fc80000000f00 */
[----:B------:R-:W-:Y:S05]  /*9640*/  RET.REL.NODEC R6 `(_ZN7cutlass13device_kernelIN5flash19enable_sm80_to_sm89INS1_16FlashAttnBwdSm80INS1_25CollectiveMainloopBwdSm80ILi2ELi2EN4cute5tupleIJNS5_1CILi64EEENS7_ILi128EEES8_EEENS_10bfloat16_tEfNS_4arch4Sm80ELb0ELb1ELb1ELb1ELb1ELb0ELb0ELb0ELi2ELi2ELi4ELi2ELb1EEENS1_21CollectiveEpilogueBwdISA_SB_SD_Li256ELb1ELb0ELi2EEENS1_19SingleTileSchedulerILb1ELb0ELb0ELi128EEEEEEEEEvNT_6ParamsE) ;  /* 0xffff69b006007950 */ /* 0x000fea0003c3ffff */
        .type           $_ZN7cutlass13device_kernelIN5flash19enable_sm80_to_sm89INS1_16FlashAttnBwdSm80INS1_25CollectiveMainloopBwdSm80ILi2ELi2EN4cute5tupleIJNS5_1CILi64EEENS7_ILi128EEES8_EEENS_10bfloat16_tEfNS_4arch4Sm80ELb0ELb1ELb1ELb1ELb1ELb0ELb0ELb0ELi2ELi2ELi4ELi2ELb1EEENS1_21CollectiveEpilogueBwdISA_SB_SD_Li256ELb1ELb0ELi2EEENS1_19SingleTileSchedulerILb1ELb0ELb0ELi128EEEEEEEEEvNT_6ParamsE$_ZN4cute8smem_ptrIPN7cutlass9uint128_tEECI1NS_12iter_adaptorIS3_S4_EEES3_,@function
        .size           $_ZN7cutlass13device_kernelIN5flash19enable_sm80_to_sm89INS1_16FlashAttnBwdSm80INS1_25CollectiveMainloopBwdSm80ILi2ELi2EN4cute5tupleIJNS5_1CILi64EEENS7_ILi128EEES8_EEENS_10bfloat16_tEfNS_4arch4Sm80ELb0ELb1ELb1ELb1ELb1ELb0ELb0ELb0ELi2ELi2ELi4ELi2ELb1EEENS1_21CollectiveEpilogueBwdISA_SB_SD_Li256ELb1ELb0ELi2EEENS1_19SingleTileSchedulerILb1ELb0ELb0ELi128EEEEEEEEEvNT_6ParamsE$_ZN4cute8smem_ptrIPN7cutlass9uint128_tEECI1NS_12iter_adaptorIS3_S4_EEES3_,($_ZN7cutlass13device_kernelIN5flash19enable_sm80_to_sm89INS1_16FlashAttnBwdSm80INS1_25CollectiveMainloopBwdSm80ILi2ELi2EN4cute5tupleIJNS5_1CILi64EEENS7_ILi128EEES8_EEENS_10bfloat16_tEfNS_4arch4Sm80ELb0ELb1ELb1ELb1ELb1ELb0ELb0ELb0ELi2ELi2ELi4ELi2ELb1EEENS1_21CollectiveEpilogueBwdISA_SB_SD_Li256ELb1ELb0ELi2EEENS1_19SingleTileSchedulerILb1ELb0ELb0ELi128EEEEEEEEEvNT_6ParamsE$_ZN4cute8smem_ptrIPfECI1NS_12iter_adaptorIS1_S2_EEES1_ - $_ZN7cutlass13device_kernelIN5flash19enable_sm80_to_sm89INS1_16FlashAttnBwdSm80INS1_25CollectiveMainloopBwdSm80ILi2ELi2EN4cute5tupleIJNS5_1CILi64EEENS7_ILi128EEES8_EEENS_10bfloat16_tEfNS_4arch4Sm80ELb0ELb1ELb1ELb1ELb1ELb0ELb0ELb0ELi2ELi2ELi4ELi2ELb1EEENS1_21CollectiveEpilogueBwdISA_SB_SD_Li256ELb1ELb0ELi2EEENS1_19SingleTileSchedulerILb1ELb0ELb0ELi128EEEEEEEEEvNT_6ParamsE$_ZN4cute8smem_ptrIPN7cutlass9uint128_tEECI1NS_12iter_adaptorIS3_S4_EEES3_)
$_ZN7cutlass13device_kernelIN5flash19enable_sm80_to_sm89INS1_16FlashAttnBwdSm80INS1_25CollectiveMainloopBwdSm80ILi2ELi2EN4cute5tupleIJNS5_1CILi64EEENS7_ILi128EEES8_EEENS_10bfloat16_tEfNS_4arch4Sm80ELb0ELb1ELb1ELb1ELb1ELb0ELb0ELb0ELi2ELi2ELi4ELi2ELb1EEENS1_21CollectiveEpilogueBwdISA_SB_SD_Li256ELb1ELb0ELi2EEENS1_19SingleTileSchedulerILb1ELb0ELb0ELi128EEEEEEEEEvNT_6ParamsE$_ZN4cute8smem_ptrIPN7cutlass9uint128_tEECI1NS_12iter_adaptorIS3_S4_EEES3_:
[----:B------:R-:W-:Y:S02]  /*9650*/  MOV R16, 0x9670 ;  /* 0x0000967000107802 */ /* 0x000fe40000000f00 */
[----:B------:R-:W-:Y:S05]  /*9660*/  CALL.REL.NOINC `($_ZN7cutlass13device_kernelIN5flash19enable_sm80_to_sm89INS1_16FlashAttnBwdSm80INS1_25CollectiveMainloopBwdSm80ILi2ELi2EN4cute5tupleIJNS5_1CILi64EEENS7_ILi128EEES8_EEENS_10bfloat16_tEfNS_4arch4Sm80ELb0ELb1ELb1ELb1ELb1ELb0ELb0ELb0ELi2ELi2ELi4ELi2ELb1EEENS1_21CollectiveEpilogueBwdISA_SB_SD_Li256ELb1ELb0ELi2EEENS1_19SingleTileSchedulerILb1ELb0ELb0ELi128EEEEEEEEEvNT_6ParamsE$_ZN4cute12iter_adaptorIPN7cutlass9uint128_tENS_8smem_ptrIS3_EEEC2ES3_) ;  /* 0xffffed0000007944 */ /* 0x000fea0003c3ffff */
[----:B------:R-:W-:-:S04]  /*9670*/  MOV R11, 0x0 ;  /* 0x00000000000b7802 */ /* 0x000fc80000000f00 */
[----:B------:R-:W-:Y:S05]  /*9680*/  RET.REL.NODEC R10 `(_ZN7cutlass13device_kernelIN5flash19enable_sm80_to_sm89INS1_16FlashAttnBwdSm80INS1_25CollectiveMainloopBwdSm80ILi2ELi2EN4cute5tupleIJNS5_1CILi64EEENS7_ILi128EEES8_EEENS_10bfloat16_tEfNS_4arch4Sm80ELb0ELb1ELb1ELb1ELb1ELb0ELb0ELb0ELi2ELi2ELi4ELi2ELb1EEENS1_21CollectiveEpilogueBwdISA_SB_SD_Li256ELb1ELb0ELi2EEENS1_19SingleTileSchedulerILb1ELb0ELb0ELi128EEEEEEEEEvNT_6ParamsE) ;  /* 0xffff69700a007950 */ /* 0x000fea0003c3ffff */
        .type           $_ZN7cutlass13device_kernelIN5flash19enable_sm80_to_sm89INS1_16FlashAttnBwdSm80INS1_25CollectiveMainloopBwdSm80ILi2ELi2EN4cute5tupleIJNS5_1CILi64EEENS7_ILi128EEES8_EEENS_10bfloat16_tEfNS_4arch4Sm80ELb0ELb1ELb1ELb1ELb1ELb0ELb0ELb0ELi2ELi2ELi4ELi2ELb1EEENS1_21CollectiveEpilogueBwdISA_SB_SD_Li256ELb1ELb0ELi2EEENS1_19SingleTileSchedulerILb1ELb0ELb0ELi128EEEEEEEEEvNT_6ParamsE$_ZN4cute8smem_ptrIPfECI1NS_12iter_adaptorIS1_S2_EEES1_,@function
        .size           $_ZN7cutlass13device_kernelIN5flash19enable_sm80_to_sm89INS1_16FlashAttnBwdSm80INS1_25CollectiveMainloopBwdSm80ILi2ELi2EN4cute5tupleIJNS5_1CILi64EEENS7_ILi128EEES8_EEENS_10bfloat16_tEfNS_4arch4Sm80ELb0ELb1ELb1ELb1ELb1ELb0ELb0ELb0ELi2ELi2ELi4ELi2ELb1EEENS1_21CollectiveEpilogueBwdISA_SB_SD_Li256ELb1ELb0ELi2EEENS1_19SingleTileSchedulerILb1ELb0ELb0ELi128EEEEEEEEEvNT_6ParamsE$_ZN4cute8smem_ptrIPfECI1NS_12iter_adaptorIS1_S2_EEES1_,($_ZN7cutlass13device_kernelIN5flash19enable_sm80_to_sm89INS1_16FlashAttnBwdSm80INS1_25CollectiveMainloopBwdSm80ILi2ELi2EN4cute5tupleIJNS5_1CILi64EEENS7_ILi128EEES8_EEENS_10bfloat16_tEfNS_4arch4Sm80ELb0ELb1ELb1ELb1ELb1ELb0ELb0ELb0ELi2ELi2ELi4ELi2ELb1EEENS1_21CollectiveEpilogueBwdISA_SB_SD_Li256ELb1ELb0ELi2EEENS1_19SingleTileSchedulerILb1ELb0ELb0ELi128EEEEEEEEEvNT_6ParamsE$_ZN73_INTERNAL_24fd9406_37_flash_bwd_hdim64_bf16_softcap_sm80_cu_3fbc093a_291824__cvta_generic_to_sharedEPKv - $_ZN7cutlass13device_kernelIN5flash19enable_sm80_to_sm89INS1_16FlashAttnBwdSm80INS1_25CollectiveMainloopBwdSm80ILi2ELi2EN4cute5tupleIJNS5_1CILi64EEENS7_ILi128EEES8_EEENS_10bfloat16_tEfNS_4arch4Sm80ELb0ELb1ELb1ELb1ELb1ELb0ELb0ELb0ELi2ELi2ELi4ELi2ELb1EEENS1_21CollectiveEpilogueBwdISA_SB_SD_Li256ELb1ELb0ELi2EEENS1_19SingleTileSchedulerILb1ELb0ELb0ELi128EEEEEEEEEvNT_6ParamsE$_ZN4cute8smem_ptrIPfECI1NS_12iter_adaptorIS1_S2_EEES1_)
$_ZN7cutlass13device_kernelIN5flash19enable_sm80_to_sm89INS1_16FlashAttnBwdSm80INS1_25CollectiveMainloopBwdSm80ILi2ELi2EN4cute5tupleIJNS5_1CILi64EEENS7_ILi128EEES8_EEENS_10bfloat16_tEfNS_4arch4Sm80ELb0ELb1ELb1ELb1ELb1ELb0ELb0ELb0ELi2ELi2ELi4ELi2ELb1EEENS1_21CollectiveEpilogueBwdISA_SB_SD_Li256ELb1ELb0ELi2EEENS1_19SingleTileSchedulerILb1ELb0ELb0ELi128EEEEEEEEEvNT_6ParamsE$_ZN4cute8smem_ptrIPfECI1NS_12iter_adaptorIS1_S2_EEES1_:
[----:B------:R-:W-:Y:S02]  /*9690*/  MOV R18, 0x96b0 ;  /* 0x000096b000127802 */ /* 0x000fe40000000f00 */
[----:B------:R-:W-:Y:S05]  /*96a0*/  CALL.REL.NOINC `($_ZN7cutlass13device_kernelIN5flash19enable_sm80_to_sm89INS1_16FlashAttnBwdSm80INS1_25CollectiveMainloopBwdSm80ILi2ELi2EN4cute5tupleIJNS5_1CILi64EEENS7_ILi128EEES8_EEENS_10bfloat16_tEfNS_4arch4Sm80ELb0ELb1ELb1ELb1ELb1ELb0ELb0ELb0ELi2ELi2ELi4ELi2ELb1EEENS1_21CollectiveEpilogueBwdISA_SB_SD_Li256ELb1ELb0ELi2EEENS1_19SingleTileSchedulerILb1ELb0ELb0ELi128EEEEEEEEEvNT_6ParamsE$_ZN4cute12iter_adaptorIPfNS_8smem_ptrIS1_EEEC2ES1_) ;  /* 0xffffed1000007944 */ /* 0x000fea0003c3ffff */
[----:B------:R-:W-:-:S04]  /*96b0*/  MOV R17, 0x0 ;  /* 0x0000000000117802 */ /* 0x000fc80000000f00 */
[----:B------:R-:W-:Y:S05]  /*96c0*/  RET.REL.NODEC R16 `(_ZN7cutlass13device_kernelIN5flash19enable_sm80_to_sm89INS1_16FlashAttnBwdSm80INS1_25CollectiveMainloopBwdSm80ILi2ELi2EN4cute5tupleIJNS5_1CILi64EEENS7_ILi128EEES8_EEENS_10bfloat16_tEfNS_4arch4Sm80ELb0ELb1ELb1ELb1ELb1ELb0ELb0ELb0ELi2ELi2ELi4ELi2ELb1EEENS1_21CollectiveEpilogueBwdISA_SB_SD_Li256ELb1ELb0ELi2EEENS1_19SingleTileSchedulerILb1ELb0ELb0ELi128EEEEEEEEEvNT_6ParamsE) ;  /* 0xffff693010007950 */ /* 0x000fea0003c3ffff */
        .type           $_ZN7cutlass13device_kernelIN5flash19enable_sm80_to_sm89INS1_16FlashAttnBwdSm80INS1_25CollectiveMainloopBwdSm80ILi2ELi2EN4cute5tupleIJNS5_1CILi64EEENS7_ILi128EEES8_EEENS_10bfloat16_tEfNS_4arch4Sm80ELb0ELb1ELb1ELb1ELb1ELb0ELb0ELb0ELi2ELi2ELi4ELi2ELb1EEENS1_21CollectiveEpilogueBwdISA_SB_SD_Li256ELb1ELb0ELi2EEENS1_19SingleTileSchedulerILb1ELb0ELb0ELi128EEEEEEEEEvNT_6ParamsE$_ZN73_INTERNAL_24fd9406_37_flash_bwd_hdim64_bf16_softcap_sm80_cu_3fbc093a_291824__cvta_generic_to_sharedEPKv,@function
        .size           $_ZN7cutlass13device_kernelIN5flash19enable_sm80_to_sm89INS1_16FlashAttnBwdSm80INS1_25CollectiveMainloopBwdSm80ILi2ELi2EN4cute5tupleIJNS5_1CILi64EEENS7_ILi128EEES8_EEENS_10bfloat16_tEfNS_4arch4Sm80ELb0ELb1ELb1ELb1ELb1ELb0ELb0ELb0ELi2ELi2ELi4ELi2ELb1EEENS1_21CollectiveEpilogueBwdISA_SB_SD_Li256ELb1ELb0ELi2EEENS1_19SingleTileSchedulerILb1ELb0ELb0ELi128EEEEEEEEEvNT_6ParamsE$_ZN73_INTERNAL_24fd9406_37_flash_bwd_hdim64_bf16_softcap_sm80_cu_3fbc093a_291824__cvta_generic_to_sharedEPKv,($_ZN7cutlass13device_kernelIN5flash19enable_sm80_to_sm89INS1_16FlashAttnBwdSm80INS1_25CollectiveMainloopBwdSm80ILi2ELi2EN4cute5tupleIJNS5_1CILi64EEENS7_ILi128EEES8_EEENS_10bfloat16_tEfNS_4arch4Sm80ELb0ELb1ELb1ELb1ELb1ELb0ELb0ELb0ELi2ELi2ELi4ELi2ELb1EEENS1_21CollectiveEpilogueBwdISA_SB_SD_Li256ELb1ELb0ELi2EEENS1_19SingleTileSchedulerILb1ELb0ELb0ELi128EEEEEEEEEvNT_6ParamsE$_ZZN4cute12filter_tupleINS_5tupleIJNS_10UnderscoreES2_S2_iEEENS1_IJNS1_IJNS_1CILi1EEENS4_ILi0EEEEEElS6_lEEEZNS_5sliceIS3_S8_EEDaRKT_RKT0_EUlRKT_RKT0_E_EEDaSC_SF_OT1_ENKUlDpSI_E_clIJNS1_IJS7_EEENS1_IJlEEENS1_IJS6_EEENS1_IJEEEEEEDaSP_ - $_ZN7cutlass13device_kernelIN5flash19enable_sm80_to_sm89INS1_16FlashAttnBwdSm80INS1_25CollectiveMainloopBwdSm80ILi2ELi2EN4cute5tupleIJNS5_1CILi64EEENS7_ILi128EEES8_EEENS_10bfloat16_tEfNS_4arch4Sm80ELb0ELb1ELb1ELb1ELb1ELb0ELb0ELb0ELi2ELi2ELi4ELi2ELb1EEENS1_21CollectiveEpilogueBwdISA_SB_SD_Li256ELb1ELb0ELi2EEENS1_19SingleTileSchedulerILb1ELb0ELb0ELi128EEEEEEEEEvNT_6ParamsE$_ZN73_INTERNAL_24fd9406_37_flash_bwd_hdim64_bf16_softcap_sm80_cu_3fbc093a_291824__cvta_generic_to_sharedEPKv)
$_ZN7cutlass13device_kernelIN5flash19enable_sm80_to_sm89INS1_16FlashAttnBwdSm80INS1_25CollectiveMainloopBwdSm80ILi2ELi2EN4cute5tupleIJNS5_1CILi64EEENS7_ILi128EEES8_EEENS_10bfloat16_tEfNS_4arch4Sm80ELb0ELb1ELb1ELb1ELb1ELb0ELb0ELb0ELi2ELi2ELi4ELi2ELb1EEENS1_21CollectiveEpilogueBwdISA_SB_SD_Li256ELb1ELb0ELi2EEENS1_19SingleTileSchedulerILb1ELb0ELb0ELi128EEEEEEEEEvNT_6ParamsE$_ZN73_INTERNAL_24fd9406_37_flash_bwd_hdim64_bf16_softcap_sm80_cu_3fbc093a_291824__cvta_generic_to_sharedEPKv:
[----:B------:R-:W-:Y:S02]  /*96d0*/  MOV R9, 0x0 ;  /* 0x0000000000097802 */ /* 0x000fe40000000f00 */
[----:B------:R-:W-:Y:S02]  /*96e0*/  IADD3 R6, R6, -c[0x0][0x18], RZ ;  /* 0x8000060006067a10 */ /* 0x000fe40007ffe0ff */
[----:B------:R-:W-:Y:S05]  /*96f0*/  RET.REL.NODEC R8 `(_ZN7cutlass13device_kernelIN5flash19enable_sm80_to_sm89INS1_16FlashAttnBwdSm80INS1_25CollectiveMainloopBwdSm80ILi2ELi2EN4cute5tupleIJNS5_1CILi64EEENS7_ILi128EEES8_EEENS_10bfloat16_tEfNS_4arch4Sm80ELb0ELb1ELb1ELb1ELb1ELb0ELb0ELb0ELi2ELi2ELi4ELi2ELb1EEENS1_21CollectiveEpilogueBwdISA_SB_SD_Li256ELb1ELb0ELi2EEENS1_19SingleTileSchedulerILb1ELb0ELb0ELi128EEEEEEEEEvNT_6ParamsE) ;  /* 0xffff690008007950 */ /* 0x000fea0003c3ffff */
        .type           $_ZN7cutlass13device_kernelIN5flash19enable_sm80_to_sm89INS1_16FlashAttnBwdSm80INS1_25CollectiveMainloopBwdSm80ILi2ELi2EN4cute5tupleIJNS5_1CILi64EEENS7_ILi128EEES8_EEENS_10bfloat16_tEfNS_4arch4Sm80ELb0ELb1ELb1ELb1ELb1ELb0ELb0ELb0ELi2ELi2ELi4ELi2ELb1EEENS1_21CollectiveEpilogueBwdISA_SB_SD_Li256ELb1ELb0ELi2EEENS1_19SingleTileSchedulerILb1ELb0ELb0ELi128EEEEEEEEEvNT_6ParamsE$_ZZN4cute12filter_tupleINS_5tupleIJNS_10UnderscoreES2_S2_iEEENS1_IJNS1_IJNS_1CILi1EEENS4_ILi0EEEEEElS6_lEEEZNS_5sliceIS3_S8_EEDaRKT_RKT0_EUlRKT_RKT0_E_EEDaSC_SF_OT1_ENKUlDpSI_E_clIJNS1_IJS7_EEENS1_IJlEEENS1_IJS6_EEENS1_IJEEEEEEDaSP_,@function
        .size           $_ZN7cutlass13device_kernelIN5flash19enable_sm80_to_sm89INS1_16FlashAttnBwdSm80INS1_25CollectiveMainloopBwdSm80ILi2ELi2EN4cute5tupleIJNS5_1CILi64EEENS7_ILi128EEES8_EEENS_10bfloat16_tEfNS_4arch4Sm80ELb0ELb1ELb1ELb1ELb1ELb0ELb0ELb0ELi2ELi2ELi4ELi2ELb1EEENS1_21CollectiveEpilogueBwdISA_SB_SD_Li256ELb1ELb0ELi2EEENS1_19SingleTileSchedulerILb1ELb0ELb0ELi128EEEEEEEEEvNT_6ParamsE$_ZZN4cute12filter_tupleINS_5tupleIJNS_10UnderscoreES2_S2_iEEENS1_IJNS1_IJNS_1CILi1EEENS4_ILi0EEEEEElS6_lEEEZNS_5sliceIS3_S8_EEDaRKT_RKT0_EUlRKT_RKT0_E_EEDaSC_SF_OT1_ENKUlDpSI_E_clIJNS1_IJS7_EEENS1_IJlEEENS1_IJS6_EEENS1_IJEEEEEEDaSP_,($_ZN7cutlass13device_kernelIN5flash19enable_sm80_to_sm89INS1_16FlashAttnBwdSm80INS1_25CollectiveMainloopBwdSm80ILi2ELi2EN4cute5tupleIJNS5_1CILi64EEENS7_ILi128EEES8_EEENS_10bfloat16_tEfNS_4arch4Sm80ELb0ELb1ELb1ELb1ELb1ELb0ELb0ELb0ELi2ELi2ELi4ELi2ELb1EEENS1_21CollectiveEpilogueBwdISA_SB_SD_Li256ELb1ELb0ELi2EEENS1_19SingleTileSchedulerILb1ELb0ELb0ELi128EEEEEEEEEvNT_6ParamsE$_ZZN4cute14transform_leafINS_15ArithmeticTupleIJNS1_IJiiEEEiiiEEENS_8identityEEEDaRKT_OT0_ENKUlRKT_E_clIS2_EEDaSC_ - $_ZN7cutlass13device_kernelIN5flash19enable_sm80_to_sm89INS1_16FlashAttnBwdSm80INS1_25CollectiveMainloopBwdSm80ILi2ELi2EN4cute5tupleIJNS5_1CILi64EEENS7_ILi128EEES8_EEENS_10bfloat16_tEfNS_4arch4Sm80ELb0ELb1ELb1ELb1ELb1ELb0ELb0ELb0ELi2ELi2ELi4ELi2ELb1EEENS1_21CollectiveEpilogueBwdISA_SB_SD_Li256ELb1ELb0ELi2EEENS1_19SingleTileSchedulerILb1ELb0ELb0ELi128EEEEEEEEEvNT_6ParamsE$_ZZN4cute12filter_tupleINS_5tupleIJNS_10UnderscoreES2_S2_iEEENS1_IJNS1_IJNS_1CILi1EEENS4_ILi0EEEEEElS6_lEEEZNS_5sliceIS3_S8_EEDaRKT_RKT0_EUlRKT_RKT0_E_EEDaSC_SF_OT1_ENKUlDpSI_E_clIJNS1_IJS7_EEENS1_IJlEEENS1_IJS6_EEENS1_IJEEEEEEDaSP_)
$_ZN7cutlass13device_kernelIN5flash19enable_sm80_to_sm89INS1_16FlashAttnBwdSm80INS1_25CollectiveMainloopBwdSm80ILi2ELi2EN4cute5tupleIJNS5_1CILi64EEENS7_ILi128EEES8_EEENS_10bfloat16_tEfNS_4arch4Sm80ELb0ELb1ELb1ELb1ELb1ELb0ELb0ELb0ELi2ELi2ELi4ELi2ELb1EEENS1_21CollectiveEpilogueBwdISA_SB_SD_Li256ELb1ELb0ELi2EEENS1_19SingleTileSchedulerILb1ELb0ELb0ELi128EEEEEEEEEvNT_6ParamsE$_ZZN4cute12filter_tupleINS_5tupleIJNS_10UnderscoreES2_S2_iEEENS1_IJNS1_IJNS_1CILi1EEENS4_ILi0EEEEEElS6_lEEEZNS_5sliceIS3_S8_EEDaRKT_RKT0_EUlRKT_RKT0_E_EEDaSC_SF_OT1_ENKUlDpSI_E_clIJNS1_IJS7_EEENS1_IJlEEENS1_IJS6_EEENS1_IJEEEEEEDaSP_:
[----:B------:R-:W-:Y:S02]  /*9700*/  IADD3 R7, R1, 0x188, RZ ;  /* 0x0000018801077810 */ /* 0x000fe40007ffe0ff */
[----:B------:R-:W-:Y:S02]  /*9710*/  MOV R10, 0x9740 ;  /* 0x00009740000a7802 */ /* 0x000fe40000000f00 */
[----:B------:R-:W-:Y:S02]  /*9720*/  IADD3 R7, R7, c[0x0][0x20], RZ ;  /* 0x0000080007077a10 */ /* 0x000fe40007ffe0ff */
[----:B------:R-:W-:Y:S05]  /*9730*/  CALL.REL.NOINC `($_ZN7cutlass13device_kernelIN5flash19enable_sm80_to_sm89INS1_16FlashAttnBwdSm80INS1_25CollectiveMainloopBwdSm80ILi2ELi2EN4cute5tupleIJNS5_1CILi64EEENS7_ILi128EEES8_EEENS_10bfloat16_tEfNS_4arch4Sm80ELb0ELb1ELb1ELb1ELb1ELb0ELb0ELb0ELi2ELi2ELi4ELi2ELb1EEENS1_21CollectiveEpilogueBwdISA_SB_SD_Li256ELb1ELb0ELi2EEENS1_19SingleTileSchedulerILb1ELb0ELb0ELi128EEEEEEEEEvNT_6ParamsE$_ZN4cute3eso3ESOILb1ELb0EJNS_5tupleIJNS_1CILi1EEENS3_ILi0EEEEEElS5_EEC2ERKS6_RKlRKS5_) ;  /* 0xfffff66000007944 */ /* 0x000fea0003c3ffff */
[----:B-1----:R1:W5:Y:S01]  /*9740*/  LDL.64 R6, [R1+0x188] ;  /* 0x0001880001067983 */ /* 0x0023620000100a00 */
[----:B------:R-:W-:-:S04]  /*9750*/  MOV R9, 0x0 ;  /* 0x0000000000097802 */ /* 0x000fc80000000f00 */
[----:B------:R-:W-:Y:S05]  /*9760*/  RET.REL.NODEC R8 `(_ZN7cutlass13device_kernelIN5flash19enable_sm80_to_sm89INS1_16FlashAttnBwdSm80INS1_25CollectiveMainloopBwdSm80ILi2ELi2EN4cute5tupleIJNS5_1CILi64EEENS7_ILi128EEES8_EEENS_10bfloat16_tEfNS_4arch4Sm80ELb0ELb1ELb1ELb1ELb1ELb0ELb0ELb0ELi2ELi2ELi4ELi2ELb1EEENS1_21CollectiveEpilogueBwdISA_SB_SD_Li256ELb1ELb0ELi2EEENS1_19SingleTileSchedulerILb1ELb0ELb0ELi128EEEEEEEEEvNT_6ParamsE) ;  /* 0xffff689008007950 */ /* 0x000fea0003c3ffff */
        .type           $_ZN7cutlass13device_kernelIN5flash19enable_sm80_to_sm89INS1_16FlashAttnBwdSm80INS1_25CollectiveMainloopBwdSm80ILi2ELi2EN4cute5tupleIJNS5_1CILi64EEENS7_ILi128EEES8_EEENS_10bfloat16_tEfNS_4arch4Sm80ELb0ELb1ELb1ELb1ELb1ELb0ELb0ELb0ELi2ELi2ELi4ELi2ELb1EEENS1_21CollectiveEpilogueBwdISA_SB_SD_Li256ELb1ELb0ELi2EEENS1_19SingleTileSchedulerILb1ELb0ELb0ELi128EEEEEEEEEvNT_6ParamsE$_ZZN4cute14transform_leafINS_15ArithmeticTupleIJNS1_IJiiEEEiiiEEENS_8identityEEEDaRKT_OT0_ENKUlRKT_E_clIS2_EEDaSC_,@function
        .size           $_ZN7cutlass13device_kernelIN5flash19enable_sm80_to_sm89INS1_16FlashAttnBwdSm80INS1_25CollectiveMainloopBwdSm80ILi2ELi2EN4cute5tupleIJNS5_1CILi64EEENS7_ILi128EEES8_EEENS_10bfloat16_tEfNS_4arch4Sm80ELb0ELb1ELb1ELb1ELb1ELb0ELb0ELb0ELi2ELi2ELi4ELi2ELb1EEENS1_21CollectiveEpilogueBwdISA_SB_SD_Li256ELb1ELb0ELi2EEENS1_19SingleTileSchedulerILb1ELb0ELb0ELi128EEEEEEEEEvNT_6ParamsE$_ZZN4cute14transform_leafINS_15ArithmeticTupleIJNS1_IJiiEEEiiiEEENS_8identityEEEDaRKT_OT0_ENKUlRKT_E_clIS2_EEDaSC_,($_ZN7cutlass13device_kernelIN5flash19enable_sm80_to_sm89INS1_16FlashAttnBwdSm80INS1_25CollectiveMainloopBwdSm80ILi2ELi2EN4cute5tupleIJNS5_1CILi64EEENS7_ILi128EEES8_EEENS_10bfloat16_tEfNS_4arch4Sm80ELb0ELb1ELb1ELb1ELb1ELb0ELb0ELb0ELi2ELi2ELi4ELi2ELb1EEENS1_21CollectiveEpilogueBwdISA_SB_SD_Li256ELb1ELb0ELi2EEENS1_19SingleTileSchedulerILb1ELb0ELb0ELi128EEEEEEEEEvNT_6ParamsE$_ZZN4cute14transform_leafINS_15ArithmeticTupleIJNS1_IJiiEEEiiiEEENS_8identityEEEDaRKT_OT0_ENKUlRKT_E_clIiEEDaSC_ - $_ZN7cutlass13device_kernelIN5flash19enable_sm80_to_sm89INS1_16FlashAttnBwdSm80INS1_25CollectiveMainloopBwdSm80ILi2ELi2EN4cute5tupleIJNS5_1CILi64EEENS7_ILi128EEES8_EEENS_10bfloat16_tEfNS_4arch4Sm80ELb0ELb1ELb1ELb1ELb1ELb0ELb0ELb0ELi2ELi2ELi4ELi2ELb1EEENS1_21CollectiveEpilogueBwdISA_SB_SD_Li256ELb1ELb0ELi2EEENS1_19SingleTileSchedulerILb1ELb0ELb0ELi128EEEEEEEEEvNT_6ParamsE$_ZZN4cute14transform_leafINS_15ArithmeticTupleIJNS1_IJiiEEEiiiEEENS_8identityEEEDaRKT_OT0_ENKUlRKT_E_clIS2_EEDaSC_)
$_ZN7cutlass13device_kernelIN5flash19enable_sm80_to_sm89INS1_16FlashAttnBwdSm80INS1_25CollectiveMainloopBwdSm80ILi2ELi2EN4cute5tupleIJNS5_1CILi64EEENS7_ILi128EEES8_EEENS_10bfloat16_tEfNS_4arch4Sm80ELb0ELb1ELb1ELb1ELb1ELb0ELb0ELb0ELi2ELi2ELi4ELi2ELb1EEENS1_21CollectiveEpilogueBwdISA_SB_SD_Li256ELb1ELb0ELi2EEENS1_19SingleTileSchedulerILb1ELb0ELb0ELi128EEEEEEEEEvNT_6ParamsE$_ZZN4cute14transform_leafINS_15ArithmeticTupleIJNS1_IJiiEEEiiiEEENS_8identityEEEDaRKT_OT0_ENKUlRKT_E_clIS2_EEDaSC_:
[----:B------:R-:W-:-:S05]  /*9770*/  IADD3 R9, R13, -c[0x0][0x20], RZ ;  /* 0x800008000d097a10 */ /* 0x000fca0007ffe0ff */
[----:B------:R1:W5:Y:S01]  /*9780*/  LDL R7, [R9] ;  /* 0x0000000009077983 */ /* 0x0003620000100800 */
[----:B------:R-:W-:-:S03]  /*9790*/  MOV R8, 0x97b0 ;  /* 0x000097b000087802 */ /* 0x000fc60000000f00 */
[----:B-1---5:R-:W-:Y:S05]  /*97a0*/  CALL.REL.NOINC `($_ZN7cutlass13device_kernelIN5flash19enable_sm80_to_sm89INS1_16FlashAttnBwdSm80INS1_25CollectiveMainloopBwdSm80ILi2ELi2EN4cute5tupleIJNS5_1CILi64EEENS7_ILi128EEES8_EEENS_10bfloat16_tEfNS_4arch4Sm80ELb0ELb1ELb1ELb1ELb1ELb0ELb0ELb0ELi2ELi2ELi4ELi2ELb1EEENS1_21CollectiveEpilogueBwdISA_SB_SD_Li256ELb1ELb0ELi2EEENS1_19SingleTileSchedulerILb1ELb0ELb0ELi128EEEEEEEEEvNT_6ParamsE$_ZZN4cute14transform_leafINS_15ArithmeticTupleIJiiEEERNS_8identityEEEDaRKT_OT0_ENKUlRKT_E_clIiEEDaSC_) ;  /* 0x000000f000007944 */ /* 0x022fea0003c00000 */
[----:B------:R1:W5:Y:S01]  /*97b0*/  LDL R7, [R9+0x4] ;  /* 0x0000040009077983 */ /* 0x0003620000100800 */
[----:B------:R-:W-:Y:S01]  /*97c0*/  IADD3 R6, R1, 0x19c, RZ ;  /* 0x0000019c01067810 */ /* 0x000fe20007ffe0ff */
[----:B------:R-:W-:Y:S01]  /*97d0*/  IMAD.MOV.U32 R16, RZ, RZ, R10 ;  /* 0x000000ffff107224 */ /* 0x000fe200078e000a */
[----:B------:R-:W-:Y:S02]  /*97e0*/  MOV R8, 0x9810 ;  /* 0x0000981000087802 */ /* 0x000fe40000000f00 */
[----:B------:R-:W-:Y:S02]  /*97f0*/  IADD3 R6, R6, c[0x0][0x20], RZ ;  /* 0x0000080006067a10 */ /* 0x000fe40007ffe0ff */
[----:B-1---5:R-:W-:Y:S05]  /*9800*/  CALL.REL.NOINC `($_ZN7cutlass13device_kernelIN5flash19enable_sm80_to_sm89INS1_16FlashAttnBwdSm80INS1_25CollectiveMainloopBwdSm80ILi2ELi2EN4cute5tupleIJNS5_1CILi64EEENS7_ILi128EEES8_EEENS_10bfloat16_tEfNS_4arch4Sm80ELb0ELb1ELb1ELb1ELb1ELb0ELb0ELb0ELi2ELi2ELi4ELi2ELb1EEENS1_21CollectiveEpilogueBwdISA_SB_SD_Li256ELb1ELb0ELi2EEENS1_19SingleTileSchedulerILb1ELb0ELb0ELi128EEEEEEEEEvNT_6ParamsE$_ZZN4cute14transform_leafINS_15ArithmeticTupleIJiiEEERNS_8identityEEEDaRKT_OT0_ENKUlRKT_E_clIiEEDaSC_) ;  /* 0x0000009000007944 */ /* 0x022fea0003c00000 */
[----:B------:R1:W-:Y:S01]  /*9810*/  STL [R1+0x19c], R10 ;  /* 0x00019c0a01007387 */ /* 0x0003e20000100800 */
[----:B------:R-:W-:-:S03]  /*9820*/  MOV R8, 0x9840 ;  /* 0x0000984000087802 */ /* 0x000fc60000000f00 */
[----:B-1----:R-:W-:Y:S05]  /*9830*/  CALL.REL.NOINC `($_ZN7cutlass13device_kernelIN5flash19enable_sm80_to_sm89INS1_16FlashAttnBwdSm80INS1_25CollectiveMainloopBwdSm80ILi2ELi2EN4cute5tupleIJNS5_1CILi64EEENS7_ILi128EEES8_EEENS_10bfloat16_tEfNS_4arch4Sm80ELb0ELb1ELb1ELb1ELb1ELb0ELb0ELb0ELi2ELi2ELi4ELi2ELb1EEENS1_21CollectiveEpilogueBwdISA_SB_SD_Li256ELb1ELb0ELi2EEENS1_19SingleTileSchedulerILb1ELb0ELb0ELi128EEEEEEEEEvNT_6ParamsE$_ZZN4cute9transformINS_15ArithmeticTupleIJiiEEEZNS_14transform_leafIS2_RNS_8identityEEEDaRKT_OT0_EUlRKT_E_EEDaS8_SA_ENKUlDpSD_E_clIJiiEEEDaSF_) ;  /* 0x00001df000007944 */ /* 0x002fea0003c00000 */
[----:B------:R-:W-:Y:S02]  /*9840*/  MOV R8, R18 ;  /* 0x0000001200087202 */ /* 0x000fe40000000f00 */
[----:B------:R-:W-:-:S04]  /*9850*/  MOV R9, 0x0 ;  /* 0x0000000000097802 */ /* 0x000fc80000000f00 */
[----:B------:R-:W-:Y:S05]  /*9860*/  RET.REL.NODEC R8 `(_ZN7cutlass13device_kernelIN5flash19enable_sm80_to_sm89INS1_16FlashAttnBwdSm80INS1_25CollectiveMainloopBwdSm80ILi2ELi2EN4cute5tupleIJNS5_1CILi64EEENS7_ILi128EEES8_EEENS_10bfloat16_tEfNS_4arch4Sm80ELb0ELb1ELb1ELb1ELb1ELb0ELb0ELb0ELi2ELi2ELi4ELi2ELb1EEENS1_21CollectiveEpilogueBwdISA_SB_SD_Li256ELb1ELb0ELi2EEENS1_19SingleTileSchedulerILb1ELb0ELb0ELi128EEEEEEEEEvNT_6ParamsE) ;  /* 0xffff679008007950 */ /* 0x000fea0003c3ffff */
        .type           $_ZN7cutlass13device_kernelIN5flash19enable_sm80_to_sm89INS1_16FlashAttnBwdSm80INS1_25CollectiveMainloopBwdSm80ILi2ELi2EN4cute5tupleIJNS5_1CILi64EEENS7_ILi128EEES8_EEENS_10bfloat16_tEfNS_4arch4Sm80ELb0ELb1ELb1ELb1ELb1ELb0ELb0ELb0ELi2ELi2ELi4ELi2ELb1EEENS1_21CollectiveEpilogueBwdISA_SB_SD_Li256ELb1ELb0ELi2EEENS1_19SingleTileSchedulerILb1ELb0ELb0ELi128EEEEEEEEEvNT_6ParamsE$_ZZN4cute14transform_leafINS_15ArithmeticTupleIJNS1_IJiiEEEiiiEEENS_8identityEEEDaRKT_OT0_ENKUlRKT_E_clIiEEDaSC_,@function
        .size           $_ZN7cutlass13device_kernelIN5flash19enable_sm80_to_sm89INS1_16FlashAttnBwdSm80INS1_25CollectiveMainloopBwdSm80ILi2ELi2EN4cute5tupleIJNS5_1CILi64EEENS7_ILi128EEES8_EEENS_10bfloat16_tEfNS_4arch4Sm80ELb0ELb1ELb1ELb1ELb1ELb0ELb0ELb0ELi2ELi2ELi4ELi2ELb1EEENS1_21CollectiveEpilogueBwdISA_SB_SD_Li256ELb1ELb0ELi2EEENS1_19SingleTileSchedulerILb1ELb0ELb0ELi128EEEEEEEEEvNT_6ParamsE$_ZZN4cute14transform_leafINS_15ArithmeticTupleIJNS1_IJiiEEEiiiEEENS_8identityEEEDaRKT_OT0_ENKUlRKT_E_clIiEEDaSC_,($_ZN7cutlass13device_kernelIN5flash19enable_sm80_to_sm89INS1_16FlashAttnBwdSm80INS1_25CollectiveMainloopBwdSm80ILi2ELi2EN4cute5tupleIJNS5_1CILi64EEENS7_ILi128EEES8_EEENS_10bfloat16_tEfNS_4arch4Sm80ELb0ELb1ELb1ELb1ELb1ELb0ELb0ELb0ELi2ELi2ELi4ELi2ELb1EEENS1_21CollectiveEpilogueBwdISA_SB_SD_Li256ELb1ELb0ELi2EEENS1_19SingleTileSchedulerILb1ELb0ELb0ELi128EEEEEEEEEvNT_6ParamsE$_ZZN4cute14transform_leafINS_15ArithmeticTupleIJiiEEERNS_8identityEEEDaRKT_OT0_ENKUlRKT_E_clIiEEDaSC_ - $_ZN7cutlass13device_kernelIN5flash19enable_sm80_to_sm89INS1_16FlashAttnBwdSm80INS1_25CollectiveMainloopBwdSm80ILi2ELi2EN4cute5tupleIJNS5_1CILi64EEENS7_ILi128EEES8_EEENS_10bfloat16_tEfNS_4arch4Sm80ELb0ELb1ELb1ELb1ELb1ELb0ELb0ELb0ELi2ELi2ELi4ELi2ELb1EEENS1_21CollectiveEpilogueBwdISA_SB_SD_Li256ELb1ELb0ELi2EEENS1_19SingleTileSchedulerILb1ELb0ELb0ELi128EEEEEEEEEvNT_6ParamsE$_ZZN4cute14transform_leafINS_15ArithmeticTupleIJNS1_IJiiEEEiiiEEENS_8identityEEEDaRKT_OT0_ENKUlRKT_E_clIiEEDaSC_)
$_ZN7cutlass13device_kernelIN5flash19enable_sm80_to_sm89INS1_16FlashAttnBwdSm80INS1_25CollectiveMainloopBwdSm80ILi2ELi2EN4cute5tupleIJNS5_1CILi64EEENS7_ILi128EEES8_EEENS_10bfloat16_tEfNS_4arch4Sm80ELb0ELb1ELb1ELb1ELb1ELb0ELb0ELb0ELi2ELi2ELi4ELi2ELb1EEENS1_21CollectiveEpilogueBwdISA_SB_SD_Li256ELb1ELb0ELi2EEENS1_19SingleTileSchedulerILb1ELb0ELb0ELi128EEEEEEEEEvNT_6ParamsE$_ZZN4cute14transform_leafINS_15ArithmeticTupleIJNS1_IJiiEEEiiiEEENS_8identityEEEDaRKT_OT0_ENKUlRKT_E_clIiEEDaSC_:
[----:B------:R-:W-:Y:S02]  /*9870*/  MOV R10, R9 ;  /* 0x00000009000a7202 */ /* 0x000fe40000000f00 */
[----:B------:R-:W-:-:S04]  /*9880*/  MOV R9, 0x0 ;  /* 0x0000000000097802 */ /* 0x000fc80000000f00 */
[----:B------:R-:W-:Y:S05]  /*9890*/  RET.REL.NODEC R8 `(_ZN7cutlass13device_kernelIN5flash19enable_sm80_to_sm89INS1_16FlashAttnBwdSm80INS1_25CollectiveMainloopBwdSm80ILi2ELi2EN4cute5tupleIJNS5_1CILi64EEENS7_ILi128EEES8_EEENS_10bfloat16_tEfNS_4arch4Sm80ELb0ELb1ELb1ELb1ELb1ELb0ELb0ELb0ELi2ELi2ELi4ELi2ELb1EEENS1_21CollectiveEpilogueBwdISA_SB_SD_Li256ELb1ELb0ELi2EEENS1_19SingleTileSchedulerILb1ELb0ELb0ELi128EEEEEEEEEvNT_6ParamsE) ;  /* 0xffff676008007950 */ /* 0x000fea0003c3ffff */
        .type           $_ZN7cutlass13device_kernelIN5flash19enable_sm80_to_sm89INS1_16FlashAttnBwdSm80INS1_25CollectiveMainloopBwdSm80ILi2ELi2EN4cute5tupleIJNS5_1CILi64EEENS7_ILi128EEES8_EEENS_10bfloat16_tEfNS_4arch4Sm80ELb0ELb1ELb1ELb1ELb1ELb0ELb0ELb0ELi2ELi2ELi4ELi2ELb1EEENS1_21CollectiveEpilogueBwdISA_SB_SD_Li256ELb1ELb0ELi2EEENS1_19SingleTileSchedulerILb1ELb0ELb0ELi128EEEEEEEEEvNT_6ParamsE$_ZZN4cute14transform_leafINS_15ArithmeticTupleIJiiEEERNS_8identityEEEDaRKT_OT0_ENKUlRKT_E_clIiEEDaSC_,@function
        .size           $_ZN7cutlass13device_kernelIN5flash19enable_sm80_to_sm89INS1_16FlashAttnBwdSm80INS1_25CollectiveMainloopBwdSm80ILi2ELi2EN4cute5tupleIJNS5_1CILi64EEENS7_ILi128EEES8_EEENS_10bfloat16_tEfNS_4arch4Sm80ELb0ELb1ELb1ELb1ELb1ELb0ELb0ELb0ELi2ELi2ELi4ELi2ELb1EEENS1_21CollectiveEpilogueBwdISA_SB_SD_Li256ELb1ELb0ELi2EEENS1_19SingleTileSchedulerILb1ELb0ELb0ELi128EEEEEEEEEvNT_6ParamsE$_ZZN4cute14transform_leafINS_15ArithmeticTupleIJiiEEERNS_8identityEEEDaRKT_OT0_ENKUlRKT_E_clIiEEDaSC_,($_ZN7cutlass13device_kernelIN5flash19enable_sm80_to_sm89INS1_16FlashAttnBwdSm80INS1_25CollectiveMainloopBwdSm80ILi2ELi2EN4cute5tupleIJNS5_1CILi64EEENS7_ILi128EEES8_EEENS_10bfloat16_tEfNS_4arch4Sm80ELb0ELb1ELb1ELb1ELb1ELb0ELb0ELb0ELi2ELi2ELi4ELi2ELb1EEENS1_21CollectiveEpilogueBwdISA_SB_SD_Li256ELb1ELb0ELi2EEENS1_19SingleTileSchedulerILb1ELb0ELb0ELi128EEEEEEEEEvNT_6ParamsE$_ZZN4cute19as_arithmetic_tupleINS_15ArithmeticTupleIJNS1_IJiiEEEiiiEEEEEDaRKT_ENKUlDpRKT_E_clIJS2_iiiEEEDaSA_ - $_ZN7cutlass13device_kernelIN5flash19enable_sm80_to_sm89INS1_16FlashAttnBwdSm80INS1_25CollectiveMainloopBwdSm80ILi2ELi2EN4cute5tupleIJNS5_1CILi64EEENS7_ILi128EEES8_EEENS_10bfloat16_tEfNS_4arch4Sm80ELb0ELb1ELb1ELb1ELb1ELb0ELb0ELb0ELi2ELi2ELi4ELi2ELb1EEENS1_21CollectiveEpilogueBwdISA_SB_SD_Li256ELb1ELb0ELi2EEENS1_19SingleTileSchedulerILb1ELb0ELb0ELi128EEEEEEEEEvNT_6ParamsE$_ZZN4cute14transform_leafINS_15ArithmeticTupleIJiiEEERNS_8identityEEEDaRKT_OT0_ENKUlRKT_E_clIiEEDaSC_)
$_ZN7cutlass13device_kernelIN5flash19enable_sm80_to_sm89INS1_16FlashAttnBwdSm80INS1_25CollectiveMainloopBwdSm80ILi2ELi2EN4cute5tupleIJNS5_1CILi64EEENS7_ILi128EEES8_EEENS_10bfloat16_tEfNS_4arch4Sm80ELb0ELb1ELb1ELb1ELb1ELb0ELb0ELb0ELi2ELi2ELi4ELi2ELb1EEENS1_21CollectiveEpilogueBwdISA_SB_SD_Li256ELb1ELb0ELi2EEENS1_19SingleTileSchedulerILb1ELb0ELb0ELi128EEEEEEEEEvNT_6ParamsE$_ZZN4cute14transform_leafINS_15ArithmeticTupleIJiiEEERNS_8identityEEEDaRKT_OT0_ENKUlRKT_E_clIiEEDaSC_:
[----:B------:R-:W-:Y:S02]  /*98a0*/  MOV R28, R8 ;  /* 0x00000008001c7202 */ /* 0x000fe40000000f00 */
[----:B------:R-:W-:Y:S02]  /*98b0*/  MOV R29, 0x0 ;  /* 0x00000000001d7802 */ /* 0x000fe40000000f00 */
[----:B------:R-:W-:Y:S02]  /*98c0*/  MOV R10, R7 ;  /* 0x00000007000a7202 */ /* 0x000fe40000000f00 */
[----:B------:R-:W-:Y:S05]  /*98d0*/  RET.REL.NODEC R28 `(_ZN7cutlass13device_kernelIN5flash19enable_sm80_to_sm89INS1_16FlashAttnBwdSm80INS1_25CollectiveMainloopBwdSm80ILi2ELi2EN4cute5tupleIJNS5_1CILi64EEENS7_ILi128EEES8_EEENS_10bfloat16_tEfNS_4arch4Sm80ELb0ELb1ELb1ELb1ELb1ELb0ELb0ELb0ELi2ELi2ELi4ELi2ELb1EEENS1_21CollectiveEpilogueBwdISA_SB_SD_Li256ELb1ELb0ELi2EEENS1_19SingleTileSchedulerILb1ELb0ELb0ELi128EEEEEEEEEvNT_6ParamsE) ;  /* 0xffff67201c007950 */ /* 0x000fea0003c3ffff */
        .type           $_ZN7cutlass13device_kernelIN5flash19enable_sm80_to_sm89INS1_16FlashAttnBwdSm80INS1_25CollectiveMainloopBwdSm80ILi2ELi2EN4cute5tupleIJNS5_1CILi64EEENS7_ILi128EEES8_EEENS_10bfloat16_tEfNS_4arch4Sm80ELb0ELb1ELb1ELb1ELb1ELb0ELb0ELb0ELi2ELi2ELi4ELi2ELb1EEENS1_21CollectiveEpilogueBwdISA_SB_SD_Li256ELb1ELb0ELi2EEENS1_19SingleTileSchedulerILb1ELb0ELb0ELi128EEEEEEEEEvNT_6ParamsE$_ZZN4cute19as_arithmetic_tupleINS_15ArithmeticTupleIJNS1_IJiiEEEiiiEEEEEDaRKT_ENKUlDpRKT_E_clIJS2_iiiEEEDaSA_,@function
        .size           $_ZN7cutlass13device_kernelIN5flash19enable_sm80_to_sm89INS1_16FlashAttnBwdSm80INS1_25CollectiveMainloopBwdSm80ILi2ELi2EN4cute5tupleIJNS5_1CILi64EEENS7_ILi128EEES8_EEENS_10bfloat16_tEfNS_4arch4Sm80ELb0ELb1ELb1ELb1ELb1ELb0ELb0ELb0ELi2ELi2ELi4ELi2ELb1EEENS1_21CollectiveEpilogueBwdISA_SB_SD_Li256ELb1ELb0ELi2EEENS1_19SingleTileSchedulerILb1ELb0ELb0ELi128EEEEEEEEEvNT_6ParamsE$_ZZN4cute19as_arithmetic_tupleINS_15ArithmeticTupleIJNS1_IJiiEEEiiiEEEEEDaRKT_ENKUlDpRKT_E_clIJS2_iiiEEEDaSA_,($_ZN7cutlass13device_kernelIN5flash19enable_sm80_to_sm89INS1_16FlashAttnBwdSm80INS1_25CollectiveMainloopBwdSm80ILi2ELi2EN4cute5tupleIJNS5_1CILi64EEENS7_ILi128EEES8_EEENS_10bfloat16_tEfNS_4arch4Sm80ELb0ELb1ELb1ELb1ELb1ELb0ELb0ELb0ELi2ELi2ELi4ELi2ELb1EEENS1_21CollectiveEpilogueBwdISA_SB_SD_Li256ELb1ELb0ELi2EEENS1_19SingleTileSchedulerILb1ELb0ELb0ELi128EEEEEEEEEvNT_6ParamsE$_ZZN4cute19as_arithmetic_tupleINS_15ArithmeticTupleIJNS1_IJiiEEEiiiEEEEEDaRKT_ENKUlRKT_E_clIS2_EEDaS9_ - $_ZN7cutlass13device_kernelIN5flash19enable_sm80_to_sm89INS1_16FlashAttnBwdSm80INS1_25CollectiveMainloopBwdSm80ILi2ELi2EN4cute5tupleIJNS5_1CILi64EEENS7_ILi128EEES8_EEENS_10bfloat16_tEfNS_4arch4Sm80ELb0ELb1ELb1ELb1ELb1ELb0ELb0ELb0ELi2ELi2ELi4ELi2ELb1EEENS1_21CollectiveEpilogueBwdISA_SB_SD_Li256ELb1ELb0ELi2EEENS1_19SingleTileSchedulerILb1ELb0ELb0ELi128EEEEEEEEEvNT_6ParamsE$_ZZN4cute19as_arithmetic_tupleINS_15ArithmeticTupleIJNS1_IJiiEEEiiiEEEEEDaRKT_ENKUlDpRKT_E_clIJS2_iiiEEEDaSA_)
$_ZN7cutlass13device_kernelIN5flash19enable_sm80_to_sm89INS1_16FlashAttnBwdSm80INS1_25CollectiveMainloopBwdSm80ILi2ELi2EN4cute5tupleIJNS5_1CILi64EEENS7_ILi128EEES8_EEENS_10bfloat16_tEfNS_4arch4Sm80ELb0ELb1ELb1ELb1ELb1ELb0ELb0ELb0ELi2ELi2ELi4ELi2ELb1EEENS1_21CollectiveEpilogueBwdISA_SB_SD_Li256ELb1ELb0ELi2EEENS1_19SingleTileSchedulerILb1ELb0ELb0ELi128EEEEEEEEEvNT_6ParamsE$_ZZN4cute19as_arithmetic_tupleINS_15ArithmeticTupleIJNS1_IJiiEEEiiiEEEEEDaRKT_ENKUlDpRKT_E_clIJS2_iiiEEEDaSA_:
[----:B------:R-:W-:Y:S02]  /*98e0*/  IADD3 R7, R1, 0x19c, RZ ;  /* 0x0000019c01077810 */ /* 0x000fe40007ffe0ff */
[----:B------:R-:W-:Y:S02]  /*98f0*/  MOV R28, 0x9920 ;  /* 0x00009920001c7802 */ /* 0x000fe40000000f00 */
[----:B------:R-:W-:-:S02]  /*9900*/  IADD3 R7, R7, c[0x0][0x20], RZ ;  /* 0x0000080007077a10 */ /* 0x000fc40007ffe0ff */
[----:B------:R-:W-:Y:S05]  /*9910*/  CALL.REL.NOINC `($_ZN7cutlass13device_kernelIN5flash19enable_sm80_to_sm89INS1_16FlashAttnBwdSm80INS1_25CollectiveMainloopBwdSm80ILi2ELi2EN4cute5tupleIJNS5_1CILi64EEENS7_ILi128EEES8_EEENS_10bfloat16_tEfNS_4arch4Sm80ELb0ELb1ELb1ELb1ELb1ELb0ELb0ELb0ELi2ELi2ELi4ELi2ELb1EEENS1_21CollectiveEpilogueBwdISA_SB_SD_Li256ELb1ELb0ELi2EEENS1_19SingleTileSchedulerILb1ELb0ELb0ELi128EEEEEEEEEvNT_6ParamsE$_ZN4cute5tupleIJNS_15ArithmeticTupleIJiiEEEiiiEEC2ERKS2_RKiS7_S7_) ;  /* 0xfffff96000007944 */ /* 0x000fea0003c3ffff */
[----:B------:R2:W5:Y:S04]  /*9920*/  LDL R10, [R1+0x19c] ;  /* 0x00019c00010a7983 */ /* 0x0005680000100800 */
[----:B-1----:R2:W5:Y:S04]  /*9930*/  LDL.64 R8, [R1+0x1a8] ;  /* 0x0001a80001087983 */ /* 0x0025680000100a00 */
[----:B------:R2:W5:Y:S01]  /*9940*/  LDL.64 R6, [R1+0x1a0] ;  /* 0x0001a00001067983 */ /* 0x0005620000100a00 */
[----:B------:R-:W-:-:S04]  /*9950*/  MOV R17, 0x0 ;  /* 0x0000000000117802 */ /* 0x000fc80000000f00 */
[----:B------:R-:W-:Y:S05]  /*9960*/  RET.REL.NODEC R16 `(_ZN7cutlass13device_kernelIN5flash19enable_sm80_to_sm89INS1_16FlashAttnBwdSm80INS1_25CollectiveMainloopBwdSm80ILi2ELi2EN4cute5tupleIJNS5_1CILi64EEENS7_ILi128EEES8_EEENS_10bfloat16_tEfNS_4arch4Sm80ELb0ELb1ELb1ELb1ELb1ELb0ELb0ELb0ELi2ELi2ELi4ELi2ELb1EEENS1_21CollectiveEpilogueBwdISA_SB_SD_Li256ELb1ELb0ELi2EEENS1_19SingleTileSchedulerILb1ELb0ELb0ELi128EEEEEEEEEvNT_6ParamsE) ;  /* 0xffff669010007950 */ /* 0x000fea0003c3ffff */
        .type           $_ZN7cutlass13device_kernelIN5flash19enable_sm80_to_sm89INS1_16FlashAttnBwdSm80INS1_25CollectiveMainloopBwdSm80ILi2ELi2EN4cute5tupleIJNS5_1CILi64EEENS7_ILi128EEES8_EEENS_10bfloat16_tEfNS_4arch4Sm80ELb0ELb1ELb1ELb1ELb1ELb0ELb0ELb0ELi2ELi2ELi4ELi2ELb1EEENS1_21CollectiveEpilogueBwdISA_SB_SD_Li256ELb1ELb0ELi2EEENS1_19SingleTileSchedulerILb1ELb0ELb0ELi128EEEEEEEEEvNT_6ParamsE$_ZZN4cute19as_arithmetic_tupleINS_15ArithmeticTupleIJNS1_IJiiEEEiiiEEEEEDaRKT_ENKUlRKT_E_clIS2_EEDaS9_,@function
        .size           $_ZN7cutlass13device_kernelIN5flash19enable_sm80_to_sm89INS1_16FlashAttnBwdSm80INS1_25CollectiveMainloopBwdSm80ILi2ELi2EN4cute5tupleIJNS5_1CILi64EEENS7_ILi128EEES8_EEENS_10bfloat16_tEfNS_4arch4Sm80ELb0ELb1ELb1ELb1ELb1ELb0ELb0ELb0ELi2ELi2ELi4ELi2ELb1EEENS1_21CollectiveEpilogueBwdISA_SB_SD_Li256ELb1ELb0ELi2EEENS1_19SingleTileSchedulerILb1ELb0ELb0ELi128EEEEEEEEEvNT_6ParamsE$_ZZN4cute19as_arithmetic_tupleINS_15ArithmeticTupleIJNS1_IJiiEEEiiiEEEEEDaRKT_ENKUlRKT_E_clIS2_EEDaS9_,($_ZN7cutlass13device_kernelIN5flash19enable_sm80_to_sm89INS1_16FlashAttnBwdSm80INS1_25CollectiveMainloopBwdSm80ILi2ELi2EN4cute5tupleIJNS5_1CILi64EEENS7_ILi128EEES8_EEENS_10bfloat16_tEfNS_4arch4Sm80ELb0ELb1ELb1ELb1ELb1ELb0ELb0ELb0ELi2ELi2ELi4ELi2ELb1EEENS1_21CollectiveEpilogueBwdISA_SB_SD_Li256ELb1ELb0ELi2EEENS1_19SingleTileSchedulerILb1ELb0ELb0ELi128EEEEEEEEEvNT_6ParamsE$_ZZN4cute19as_arithmetic_tupleINS_15ArithmeticTupleIJNS1_IJiiEEEiiiEEEEEDaRKT_ENKUlRKT_E_clIiEEDaS9_ - $_ZN7cutlass13device_kernelIN5flash19enable_sm80_to_sm89INS1_16FlashAttnBwdSm80INS1_25CollectiveMainloopBwdSm80ILi2ELi2EN4cute5tupleIJNS5_1CILi64EEENS7_ILi128EEES8_EEENS_10bfloat16_tEfNS_4arch4Sm80ELb0ELb1ELb1ELb1ELb1ELb0ELb0ELb0ELi2ELi2ELi4ELi2ELb1EEENS1_21CollectiveEpilogueBwdISA_SB_SD_Li256ELb1ELb0ELi2EEENS1_19SingleTileSchedulerILb1ELb0ELb0ELi128EEEEEEEEEvNT_6ParamsE$_ZZN4cute19as_arithmetic_tupleINS_15ArithmeticTupleIJNS1_IJiiEEEiiiEEEEEDaRKT_ENKUlRKT_E_clIS2_EEDaS9_)
$_ZN7cutlass13device_kernelIN5flash19enable_sm80_to_sm89INS1_16FlashAttnBwdSm80INS1_25CollectiveMainloopBwdSm80ILi2ELi2EN4cute5tupleIJNS5_1CILi64EEENS7_ILi128EEES8_EEENS_10bfloat16_tEfNS_4arch4Sm80ELb0ELb1ELb1ELb1ELb1ELb0ELb0ELb0ELi2ELi2ELi4ELi2ELb1EEENS1_21CollectiveEpilogueBwdISA_SB_SD_Li256ELb1ELb0ELi2EEENS1_19SingleTileSchedulerILb1ELb0ELb0ELi128EEEEEEEEEvNT_6ParamsE$_ZZN4cute19as_arithmetic_tupleINS_15ArithmeticTupleIJNS1_IJiiEEEiiiEEEEEDaRKT_ENKUlRKT_E_clIS2_EEDaS9_:
[----:B------:R-:W-:-:S05]  /*9970*/  IADD3 R9, R13, -c[0x0][0x20], RZ ;  /* 0x800008000d097a10 */ /* 0x000fca0007ffe0ff */
[----:B------:R1:W5:Y:S01]  /*9980*/  LDL R7, [R9] ;  /* 0x0000000009077983 */ /* 0x0003620000100800 */
[----:B------:R-:W-:-:S03]  /*9990*/  MOV R8, 0x99b0 ;  /* 0x000099b000087802 */ /* 0x000fc60000000f00 */
[----:B-1---5:R-:W-:Y:S05]  /*99a0*/  CALL.REL.NOINC `($_ZN7cutlass13device_kernelIN5flash19enable_sm80_to_sm89INS1_16FlashAttnBwdSm80INS1_25CollectiveMainloopBwdSm80ILi2ELi2EN4cute5tupleIJNS5_1CILi64EEENS7_ILi128EEES8_EEENS_10bfloat16_tEfNS_4arch4Sm80ELb0ELb1ELb1ELb1ELb1ELb0ELb0ELb0ELi2ELi2ELi4ELi2ELb1EEENS1_21CollectiveEpilogueBwdISA_SB_SD_Li256ELb1ELb0ELi2EEENS1_19SingleTileSchedulerILb1ELb0ELb0ELi128EEEEEEEEEvNT_6ParamsE$_ZZN4cute19as_arithmetic_tupleINS_15ArithmeticTupleIJiiEEEEEDaRKT_ENKUlRKT_E_clIiEEDaS8_) ;  /* 0x0000018000007944 */ /* 0x022fea0003c00000 */
[----:B------:R1:W5:Y:S01]  /*99b0*/  LDL R7, [R9+0x4] ;  /* 0x0000040009077983 */ /* 0x0003620000100800 */
[----:B------:R-:W-:Y:S01]  /*99c0*/  IADD3 R6, R1, 0x19c, RZ ;  /* 0x0000019c01067810 */ /* 0x000fe20007ffe0ff */
[----:B------:R-:W-:Y:S01]  /*99d0*/  IMAD.MOV.U32 R16, RZ, RZ, R10 ;  /* 0x000000ffff107224 */ /* 0x000fe200078e000a */
[----:B------:R-:W-:Y:S02]  /*99e0*/  MOV R8, 0x9a10 ;  /* 0x00009a1000087802 */ /* 0x000fe40000000f00 */
[----:B------:R-:W-:Y:S02]  /*99f0*/  IADD3 R6, R6, c[0x0][0x20], RZ ;  /* 0x0000080006067a10 */ /* 0x000fe40007ffe0ff */
[----:B-1---5:R-:W-:Y:S05]  /*9a00*/  CALL.REL.NOINC `($_ZN7cutlass13device_kernelIN5flash19enable_sm80_to_sm89INS1_16FlashAttnBwdSm80INS1_25CollectiveMainloopBwdSm80ILi2ELi2EN4cute5tupleIJNS5_1CILi64EEENS7_ILi128EEES8_EEENS_10bfloat16_tEfNS_4arch4Sm80ELb0ELb1ELb1ELb1ELb1ELb0ELb0ELb0ELi2ELi2ELi4ELi2ELb1EEENS1_21CollectiveEpilogueBwdISA_SB_SD_Li256ELb1ELb0ELi2EEENS1_19SingleTileSchedulerILb1ELb0ELb0ELi128EEEEEEEEEvNT_6ParamsE$_ZZN4cute19as_arithmetic_tupleINS_15ArithmeticTupleIJiiEEEEEDaRKT_ENKUlRKT_E_clIiEEDaS8_) ;  /* 0x0000012000007944 */ /* 0x022fea0003c00000 */
[----:B------:R1:W-:Y:S01]  /*9a10*/  STL [R1+0x19c], R10 ;  /* 0x00019c0a01007387 */ /* 0x0003e20000100800 */
[----:B------:R-:W-:-:S03]  /*9a20*/  MOV R18, 0x9a40 ;  /* 0x00009a4000127802 */ /* 0x000fc60000000f00 */
[----:B-1----:R-:W-:Y:S05]  /*9a30*/  CALL.REL.NOINC `($_ZN7cutlass13device_kernelIN5flash19enable_sm80_to_sm89INS1_16FlashAttnBwdSm80INS1_25CollectiveMainloopBwdSm80ILi2ELi2EN4cute5tupleIJNS5_1CILi64EEENS7_ILi128EEES8_EEENS_10bfloat16_tEfNS_4arch4Sm80ELb0ELb1ELb1ELb1ELb1ELb0ELb0ELb0ELi2ELi2ELi4ELi2ELb1EEENS1_21CollectiveEpilogueBwdISA_SB_SD_Li256ELb1ELb0ELi2EEENS1_19SingleTileSchedulerILb1ELb0ELb0ELi128EEEEEEEEEvNT_6ParamsE$_ZZN4cute19as_arithmetic_tupleINS_15ArithmeticTupleIJiiEEEEEDaRKT_ENKUlDpRKT_E_clIJiiEEEDaS9_) ;  /* 0x0000007000007944 */ /* 0x002fea0003c00000 */
[----:B------:R-:W-:Y:S02]  /*9a40*/  MOV R29, 0x0 ;  /* 0x00000000001d7802 */ /* 0x000fe40000000f00 */
[----:B-----5:R-:W-:Y:S02]  /*9a50*/  MOV R8, R6 ;  /* 0x0000000600087202 */ /* 0x020fe40000000f00 */
[----:B------:R-:W-:Y:S01]  /*9a60*/  MOV R76, R7 ;  /* 0x00000007004c7202 */ /* 0x000fe20000000f00 */
[----:B------:R-:W-:Y:S06]  /*9a70*/  RET.REL.NODEC R28 `(_ZN7cutlass13device_kernelIN5flash19enable_sm80_to_sm89INS1_16FlashAttnBwdSm80INS1_25CollectiveMainloopBwdSm80ILi2ELi2EN4cute5tupleIJNS5_1CILi64EEENS7_ILi128EEES8_EEENS_10bfloat16_tEfNS_4arch4Sm80ELb0ELb1ELb1ELb1ELb1ELb0ELb0ELb0ELi2ELi2ELi4ELi2ELb1EEENS1_21CollectiveEpilogueBwdISA_SB_SD_Li256ELb1ELb0ELi2EEENS1_19SingleTileSchedulerILb1ELb0ELb0ELi128EEEEEEEEEvNT_6ParamsE) ;  /* 0xffff65801c007950 */ /* 0x000fec0003c3ffff */
        .type           $_ZN7cutlass13device_kernelIN5flash19enable_sm80_to_sm89INS1_16FlashAttnBwdSm80INS1_25CollectiveMainloopBwdSm80ILi2ELi2EN4cute5tupleIJNS5_1CILi64EEENS7_ILi128EEES8_EEENS_10bfloat16_tEfNS_4arch4Sm80ELb0ELb1ELb1ELb1ELb1ELb0ELb0ELb0ELi2ELi2ELi4ELi2ELb1EEENS1_21CollectiveEpilogueBwdISA_SB_SD_Li256ELb1ELb0ELi2EEENS1_19SingleTileSchedulerILb1ELb0ELb0ELi128EEEEEEEEEvNT_6ParamsE$_ZZN4cute19as_arithmetic_tupleINS_15ArithmeticTupleIJNS1_IJiiEEEiiiEEEEEDaRKT_ENKUlRKT_E_clIiEEDaS9_,@function
        .size           $_ZN7cutlass13device_kernelIN5flash19enable_sm80_to_sm89INS1_16FlashAttnBwdSm80INS1_25CollectiveMainloopBwdSm80ILi2ELi2EN4cute5tupleIJNS5_1CILi64EEENS7_ILi128EEES8_EEENS_10bfloat16_tEfNS_4arch4Sm80ELb0ELb1ELb1ELb1ELb1ELb0ELb0ELb0ELi2ELi2ELi4ELi2ELb1EEENS1_21CollectiveEpilogueBwdISA_SB_SD_Li256ELb1ELb0ELi2EEENS1_19SingleTileSchedulerILb1ELb0ELb0ELi128EEEEEEEEEvNT_6ParamsE$_ZZN4cute19as_arithmetic_tupleINS_15ArithmeticTupleIJNS1_IJiiEEEiiiEEEEEDaRKT_ENKUlRKT_E_clIiEEDaS9_,($_ZN7cutlass13device_kernelIN5flash19enable_sm80_to_sm89INS1_16FlashAttnBwdSm80INS1_25CollectiveMainloopBwdSm80ILi2ELi2EN4cute5tupleIJNS5_1CILi64EEENS7_ILi128EEES8_EEENS_10bfloat16_tEfNS_4arch4Sm80ELb0ELb1ELb1ELb1ELb1ELb0ELb0ELb0ELi2ELi2ELi4ELi2ELb1EEENS1_21CollectiveEpilogueBwdISA_SB_SD_Li256ELb1ELb0ELi2EEENS1_19SingleTileSchedulerILb1ELb0ELb0ELi128EEEEEEEEEvNT_6ParamsE$_ZZN4cute19as_arithmetic_tupleINS_15ArithmeticTupleIJiiEEEEEDaRKT_ENKUlDpRKT_E_clIJiiEEEDaS9_ - $_ZN7cutlass13device_kernelIN5flash19enable_sm80_to_sm89INS1_16FlashAttnBwdSm80INS1_25CollectiveMainloopBwdSm80ILi2ELi2EN4cute5tupleIJNS5_1CILi64EEENS7_ILi128EEES8_EEENS_10bfloat16_tEfNS_4arch4Sm80ELb0ELb1ELb1ELb1ELb1ELb0ELb0ELb0ELi2ELi2ELi4ELi2ELb1EEENS1_21CollectiveEpilogueBwdISA_SB_SD_Li256ELb1ELb0ELi2EEENS1_19SingleTileSchedulerILb1ELb0ELb0ELi128EEEEEEEEEvNT_6ParamsE$_ZZN4cute19as_arithmetic_tupleINS_15ArithmeticTupleIJNS1_IJiiEEEiiiEEEEEDaRKT_ENKUlRKT_E_clIiEEDaS9_)
$_ZN7cutlass13device_kernelIN5flash19enable_sm80_to_sm89INS1_16FlashAttnBwdSm80INS1_25CollectiveMainloopBwdSm80ILi2ELi2EN4cute5tupleIJNS5_1CILi64EEENS7_ILi128EEES8_EEENS_10bfloat16_tEfNS_4arch4Sm80ELb0ELb1ELb1ELb1ELb1ELb0ELb0ELb0ELi2ELi2ELi4ELi2ELb1EEENS1_21CollectiveEpilogueBwdISA_SB_SD_Li256ELb1ELb0ELi2EEENS1_19SingleTileSchedulerILb1ELb0ELb0ELi128EEEEEEEEEvNT_6ParamsE$_ZZN4cute19as_arithmetic_tupleINS_15ArithmeticTupleIJNS1_IJiiEEEiiiEEEEEDaRKT_ENKUlRKT_E_clIiEEDaS9_:
[----:B------:R-:W-:Y:S02]  /*9a80*/  MOV R10, R7 ;  /* 0x00000007000a7202 */ /* 0x000fe40000000f00 */
[----:B------:R-:W-:-:S04]  /*9a90*/  MOV R7, 0x0 ;  /* 0x0000000000077802 */ /* 0x000fc80000000f00 */
[----:B------:R-:W-:Y:S05]  /*9aa0*/  RET.REL.NODEC R6 `(_ZN7cutlass13device_kernelIN5flash19enable_sm80_to_sm89INS1_16FlashAttnBwdSm80INS1_25CollectiveMainloopBwdSm80ILi2ELi2EN4cute5tupleIJNS5_1CILi64EEENS7_ILi128EEES8_EEENS_10bfloat16_tEfNS_4arch4Sm80ELb0ELb1ELb1ELb1ELb1ELb0ELb0ELb0ELi2ELi2ELi4ELi2ELb1EEENS1_21CollectiveEpilogueBwdISA_SB_SD_Li256ELb1ELb0ELi2EEENS1_19SingleTileSchedulerILb1ELb0ELb0ELi128EEEEEEEEEvNT_6ParamsE) ;  /* 0xffff655006007950 */ /* 0x000fea0003c3ffff */
        .type           $_ZN7cutlass13device_kernelIN5flash19enable_sm80_to_sm89INS1_16FlashAttnBwdSm80INS1_25CollectiveMainloopBwdSm80ILi2ELi2EN4cute5tupleIJNS5_1CILi64EEENS7_ILi128EEES8_EEENS_10bfloat16_tEfNS_4arch4Sm80ELb0ELb1ELb1ELb1ELb1ELb0ELb0ELb0ELi2ELi2ELi4ELi2ELb1EEENS1_21CollectiveEpilogueBwdISA_SB_SD_Li256ELb1ELb0ELi2EEENS1_19SingleTileSchedulerILb1ELb0ELb0ELi128EEEEEEEEEvNT_6ParamsE$_ZZN4cute19as_arithmetic_tupleINS_15ArithmeticTupleIJiiEEEEEDaRKT_ENKUlDpRKT_E_clIJiiEEEDaS9_,@function
        .size           $_ZN7cutlass13device_kernelIN5flash19enable_sm80_to_sm89INS1_16FlashAttnBwdSm80INS1_25CollectiveMainloopBwdSm80ILi2ELi2EN4cute5tupleIJNS5_1CILi64EEENS7_ILi128EEES8_EEENS_10bfloat16_tEfNS_4arch4Sm80ELb0ELb1ELb1ELb1ELb1ELb0ELb0ELb0ELi2ELi2ELi4ELi2ELb1EEENS1_21CollectiveEpilogueBwdISA_SB_SD_Li256ELb1ELb0ELi2EEENS1_19SingleTileSchedulerILb1ELb0ELb0ELi128EEEEEEEEEvNT_6ParamsE$_ZZN4cute19as_arithmetic_tupleINS_15ArithmeticTupleIJiiEEEEEDaRKT_ENKUlDpRKT_E_clIJiiEEEDaS9_,($_ZN7cutlass13device_kernelIN5flash19enable_sm80_to_sm89INS1_16FlashAttnBwdSm80INS1_25CollectiveMainloopBwdSm80ILi2ELi2EN4cute5tupleIJNS5_1CILi64EEENS7_ILi128EEES8_EEENS_10bfloat16_tEfNS_4arch4Sm80ELb0ELb1ELb1ELb1ELb1ELb0ELb0ELb0ELi2ELi2ELi4ELi2ELb1EEENS1_21CollectiveEpilogueBwdISA_SB_SD_Li256ELb1ELb0ELi2EEENS1_19SingleTileSchedulerILb1ELb0ELb0ELi128EEEEEEEEEvNT_6ParamsE$_ZZN4cute19as_arithmetic_tupleINS_15ArithmeticTupleIJiiEEEEEDaRKT_ENKUlRKT_E_clIiEEDaS8_ - $_ZN7cutlass13device_kernelIN5flash19enable_sm80_to_sm89INS1_16FlashAttnBwdSm80INS1_25CollectiveMainloopBwdSm80ILi2ELi2EN4cute5tupleIJNS5_1CILi64EEENS7_ILi128EEES8_EEENS_10bfloat16_tEfNS_4arch4Sm80ELb0ELb1ELb1ELb1ELb1ELb0ELb0ELb0ELi2ELi2ELi4ELi2ELb1EEENS1_21CollectiveEpilogueBwdISA_SB_SD_Li256ELb1ELb0ELi2EEENS1_19SingleTileSchedulerILb1ELb0ELb0ELi128EEEEEEEEEvNT_6ParamsE$_ZZN4cute19as_arithmetic_tupleINS_15ArithmeticTupleIJiiEEEEEDaRKT_ENKUlDpRKT_E_clIJiiEEEDaS9_)
$_ZN7cutlass13device_kernelIN5flash19enable_sm80_to_sm89INS1_16FlashAttnBwdSm80INS1_25CollectiveMainloopBwdSm80ILi2ELi2EN4cute5tupleIJNS5_1CILi64EEENS7_ILi128EEES8_EEENS_10bfloat16_tEfNS_4arch4Sm80ELb0ELb1ELb1ELb1ELb1ELb0ELb0ELb0ELi2ELi2ELi4ELi2ELb1EEENS1_21CollectiveEpilogueBwdISA_SB_SD_Li256ELb1ELb0ELi2EEENS1_19SingleTileSchedulerILb1ELb0ELb0ELi128EEEEEEEEEvNT_6ParamsE$_ZZN4cute19as_arithmetic_tupleINS_15ArithmeticTupleIJiiEEEEEDaRKT_ENKUlDpRKT_E_clIJiiEEEDaS9_:
[----:B------:R-:W-:Y:S02]  /*9ab0*/  IADD3 R7, R1, 0x1a0, RZ ;  /* 0x000001a001077810 */ /* 0x000fe40007ffe0ff */
[----:B------:R-:W-:Y:S02]  /*9ac0*/  MOV R8, 0x9af0 ;  /* 0x00009af000087802 */ /* 0x000fe40000000f00 */
[----:B------:R-:W-:Y:S02]  /*9ad0*/  IADD3 R7, R7, c[0x0][0x20], RZ ;  /* 0x0000080007077a10 */ /* 0x000fe40007ffe0ff */
[----:B------:R-:W-:Y:S05]  /*9ae0*/  CALL.REL.NOINC `($_ZN7cutlass13device_kernelIN5flash19enable_sm80_to_sm89INS1_16FlashAttnBwdSm80INS1_25CollectiveMainloopBwdSm80ILi2ELi2EN4cute5tupleIJNS5_1CILi64EEENS7_ILi128EEES8_EEENS_10bfloat16_tEfNS_4arch4Sm80ELb0ELb1ELb1ELb1ELb1ELb0ELb0ELb0ELi2ELi2ELi4ELi2ELb1EEENS1_21CollectiveEpilogueBwdISA_SB_SD_Li256ELb1ELb0ELi2EEENS1_19SingleTileSchedulerILb1ELb0ELb0ELi128EEEEEEEEEvNT_6ParamsE$_ZN4cute5tupleIJiiEEC2ERKiS3_) ;  /* 0xfffff9f000007944 */ /* 0x000fea0003c3ffff */
[----:B-1----:R1:W5:Y:S01]  /*9af0*/  LDL.64 R6, [R1+0x1a0] ;  /* 0x0001a00001067983 */ /* 0x0023620000100a00 */
[----:B------:R-:W-:Y:S02]  /*9b00*/  MOV R8, R18 ;  /* 0x0000001200087202 */ /* 0x000fe40000000f00 */
[----:B------:R-:W-:-:S04]  /*9b10*/  MOV R9, 0x0 ;  /* 0x0000000000097802 */ /* 0x000fc80000000f00 */
[----:B------:R-:W-:Y:S05]  /*9b20*/  RET.REL.NODEC R8 `(_ZN7cutlass13device_kernelIN5flash19enable_sm80_to_sm89INS1_16FlashAttnBwdSm80INS1_25CollectiveMainloopBwdSm80ILi2ELi2EN4cute5tupleIJNS5_1CILi64EEENS7_ILi128EEES8_EEENS_10bfloat16_tEfNS_4arch4Sm80ELb0ELb1ELb1ELb1ELb1ELb0ELb0ELb0ELi2ELi2ELi4ELi2ELb1EEENS1_21CollectiveEpilogueBwdISA_SB_SD_Li256ELb1ELb0ELi2EEENS1_19SingleTileSchedulerILb1ELb0ELb0ELi128EEEEEEEEEvNT_6ParamsE) ;  /* 0xffff64d008007950 */ /* 0x000fea0003c3ffff */
        .type           $_ZN7cutlass13device_kernelIN5flash19enable_sm80_to_sm89INS1_16FlashAttnBwdSm80INS1_25CollectiveMainloopBwdSm80ILi2ELi2EN4cute5tupleIJNS5_1CILi64EEENS7_ILi128EEES8_EEENS_10bfloat16_tEfNS_4arch4Sm80ELb0ELb1ELb1ELb1ELb1ELb0ELb0ELb0ELi2ELi2ELi4ELi2ELb1EEENS1_21CollectiveEpilogueBwdISA_SB_SD_Li256ELb1ELb0ELi2EEENS1_19SingleTileSchedulerILb1ELb0ELb0ELi128EEEEEEEEEvNT_6ParamsE$_ZZN4cute19as_arithmetic_tupleINS_15ArithmeticTupleIJiiEEEEEDaRKT_ENKUlRKT_E_clIiEEDaS8_,@function
        .size           $_ZN7cutlass13device_kernelIN5flash19enable_sm80_to_sm89INS1_16FlashAttnBwdSm80INS1_25CollectiveMainloopBwdSm80ILi2ELi2EN4cute5tupleIJNS5_1CILi64EEENS7_ILi128EEES8_EEENS_10bfloat16_tEfNS_4arch4Sm80ELb0ELb1ELb1ELb1ELb1ELb0ELb0ELb0ELi2ELi2ELi4ELi2ELb1EEENS1_21CollectiveEpilogueBwdISA_SB_SD_Li256ELb1ELb0ELi2EEENS1_19SingleTileSchedulerILb1ELb0ELb0ELi128EEEEEEEEEvNT_6ParamsE$_ZZN4cute19as_arithmetic_tupleINS_15ArithmeticTupleIJiiEEEEEDaRKT_ENKUlRKT_E_clIiEEDaS8_,($_ZN7cutlass13device_kernelIN5flash19enable_sm80_to_sm89INS1_16FlashAttnBwdSm80INS1_25CollectiveMainloopBwdSm80ILi2ELi2EN4cute5tupleIJNS5_1CILi64EEENS7_ILi128EEES8_EEENS_10bfloat16_tEfNS_4arch4Sm80ELb0ELb1ELb1ELb1ELb1ELb0ELb0ELb0ELi2ELi2ELi4ELi2ELb1EEENS1_21CollectiveEpilogueBwdISA_SB_SD_Li256ELb1ELb0ELi2EEENS1_19SingleTileSchedulerILb1ELb0ELb0ELi128EEEEEEEEEvNT_6ParamsE$_ZZN4cute5sliceINS_5tupleIJNS_10UnderscoreES2_S2_iEEENS1_IJNS1_IJNS_1CILi1EEENS4_ILi0EEEEEElS6_lEEEEEDaRKT_RKT0_ENKUlRKT_RKT0_E_clIS2_lEEDaSH_SK_ - $_ZN7cutlass13device_kernelIN5flash19enable_sm80_to_sm89INS1_16FlashAttnBwdSm80INS1_25CollectiveMainloopBwdSm80ILi2ELi2EN4cute5tupleIJNS5_1CILi64EEENS7_ILi128EEES8_EEENS_10bfloat16_tEfNS_4arch4Sm80ELb0ELb1ELb1ELb1ELb1ELb0ELb0ELb0ELi2ELi2ELi4ELi2ELb1EEENS1_21CollectiveEpilogueBwdISA_SB_SD_Li256ELb1ELb0ELi2EEENS1_19SingleTileSchedulerILb1ELb0ELb0ELi128EEEEEEEEEvNT_6ParamsE$_ZZN4cute19as_arithmetic_tupleINS_15ArithmeticTupleIJiiEEEEEDaRKT_ENKUlRKT_E_clIiEEDaS8_)
$_ZN7cutlass13device_kernelIN5flash19enable_sm80_to_sm89INS1_16FlashAttnBwdSm80INS1_25CollectiveMainloopBwdSm80ILi2ELi2EN4cute5tupleIJNS5_1CILi64EEENS7_ILi128EEES8_EEENS_10bfloat16_tEfNS_4arch4Sm80ELb0ELb1ELb1ELb1ELb1ELb0ELb0ELb0ELi2ELi2ELi4ELi2ELb1EEENS1_21CollectiveEpilogueBwdISA_SB_SD_Li256ELb1ELb0ELi2EEENS1_19SingleTileSchedulerILb1ELb0ELb0ELi128EEEEEEEEEvNT_6ParamsE$_ZZN4cute19as_arithmetic_tupleINS_15ArithmeticTupleIJiiEEEEEDaRKT_ENKUlRKT_E_clIiEEDaS8_:
[----:B------:R-:W-:Y:S02]  /*9b30*/  MOV R76, R8 ;  /* 0x00000008004c7202 */ /* 0x000fe40000000f00 */
[----:B------:R-:W-:Y:S02]  /*9b40*/  MOV R77, 0x0 ;  /* 0x00000000004d7802 */ /* 0x000fe40000000f00 */
[----:B------:R-:W-:Y:S02]  /*9b50*/  MOV R10, R7 ;  /* 0x00000007000a7202 */ /* 0x000fe40000000f00 */
[----:B------:R-:W-:Y:S05]  /*9b60*/  RET.REL.NODEC R76 `(_ZN7cutlass13device_kernelIN5flash19enable_sm80_to_sm89INS1_16FlashAttnBwdSm80INS1_25CollectiveMainloopBwdSm80ILi2ELi2EN4cute5tupleIJNS5_1CILi64EEENS7_ILi128EEES8_EEENS_10bfloat16_tEfNS_4arch4Sm80ELb0ELb1ELb1ELb1ELb1ELb0ELb0ELb0ELi2ELi2ELi4ELi2ELb1EEENS1_21CollectiveEpilogueBwdISA_SB_SD_Li256ELb1ELb0ELi2EEENS1_19SingleTileSchedulerILb1ELb0ELb0ELi128EEEEEEEEEvNT_6ParamsE) ;  /* 0xffff64904c007950 */ /* 0x000fea0003c3ffff */
        .type           $_ZN7cutlass13device_kernelIN5flash19enable_sm80_to_sm89INS1_16FlashAttnBwdSm80INS1_25CollectiveMainloopBwdSm80ILi2ELi2EN4cute5tupleIJNS5_1CILi64EEENS7_ILi128EEES8_EEENS_10bfloat16_tEfNS_4arch4Sm80ELb0ELb1ELb1ELb1ELb1ELb0ELb0ELb0ELi2ELi2ELi4ELi2ELb1EEENS1_21CollectiveEpilogueBwdISA_SB_SD_Li256ELb1ELb0ELi2EEENS1_19SingleTileSchedulerILb1ELb0ELb0ELi128EEEEEEEEEvNT_6ParamsE$_ZZN4cute5sliceINS_5tupleIJNS_10UnderscoreES2_S2_iEEENS1_IJNS1_IJNS_1CILi1EEENS4_ILi0EEEEEElS6_lEEEEEDaRKT_RKT0_ENKUlRKT_RKT0_E_clIS2_lEEDaSH_SK_,@function
        .size           $_ZN7cutlass13device_kernelIN5flash19enable_sm80_to_sm89INS1_16FlashAttnBwdSm80INS1_25CollectiveMainloopBwdSm80ILi2ELi2EN4cute5tupleIJNS5_1CILi64EEENS7_ILi128EEES8_EEENS_10bfloat16_tEfNS_4arch4Sm80ELb0ELb1ELb1ELb1ELb1ELb0ELb0ELb0ELi2ELi2ELi4ELi2ELb1EEENS1_21CollectiveEpilogueBwdISA_SB_SD_Li256ELb1ELb0ELi2EEENS1_19SingleTileSchedulerILb1ELb0ELb0ELi128EEEEEEEEEvNT_6ParamsE$_ZZN4cute5sliceINS_5tupleIJNS_10UnderscoreES2_S2_iEEENS1_IJNS1_IJNS_1CILi1EEENS4_ILi0EEEEEElS6_lEEEEEDaRKT_RKT0_ENKUlRKT_RKT0_E_clIS2_lEEDaSH_SK_,($_ZN7cutlass13device_kernelIN5flash19enable_sm80_to_sm89INS1_16FlashAttnBwdSm80INS1_25CollectiveMainloopBwdSm80ILi2ELi2EN4cute5tupleIJNS5_1CILi64EEENS7_ILi128EEES8_EEENS_10bfloat16_tEfNS_4arch4Sm80ELb0ELb1ELb1ELb1ELb1ELb0ELb0ELb0ELi2ELi2ELi4ELi2ELb1EEENS1_21CollectiveEpilogueBwdISA_SB_SD_Li256ELb1ELb0ELi2EEENS1_19SingleTileSchedulerILb1ELb0ELb0ELi128EEEEEEEEEvNT_6ParamsE$_ZZN4cute7idx2crdINS_5tupleIJiEEENS1_IJNS1_IJNS1_IJNS_1CILi8EEENS3_ILi2EEEEEES5_NS3_ILi4EEES5_EEEEEEEEDaRKT_RKT0_ENKUlRKT_RKT0_E_clIiS8_EEDaSI_SL_ - $_ZN7cutlass13device_kernelIN5flash19enable_sm80_to_sm89INS1_16FlashAttnBwdSm80INS1_25CollectiveMainloopBwdSm80ILi2ELi2EN4cute5tupleIJNS5_1CILi64EEENS7_ILi128EEES8_EEENS_10bfloat16_tEfNS_4arch4Sm80ELb0ELb1ELb1ELb1ELb1ELb0ELb0ELb0ELi2ELi2ELi4ELi2ELb1EEENS1_21CollectiveEpilogueBwdISA_SB_SD_Li256ELb1ELb0ELi2EEENS1_19SingleTileSchedulerILb1ELb0ELb0ELi128EEEEEEEEEvNT_6ParamsE$_ZZN4cute5sliceINS_5tupleIJNS_10UnderscoreES2_S2_iEEENS1_IJNS1_IJNS_1CILi1EEENS4_ILi0EEEEEElS6_lEEEEEDaRKT_RKT0_ENKUlRKT_RKT0_E_clIS2_lEEDaSH_SK_)
$_ZN7cutlass13device_kernelIN5flash19enable_sm80_to_sm89INS1_16FlashAttnBwdSm80INS1_25CollectiveMainloopBwdSm80ILi2ELi2EN4cute5tupleIJNS5_1CILi64EEENS7_ILi128EEES8_EEENS_10bfloat16_tEfNS_4arch4Sm80ELb0ELb1ELb1ELb1ELb1ELb0ELb0ELb0ELi2ELi2ELi4ELi2ELb1EEENS1_21CollectiveEpilogueBwdISA_SB_SD_Li256ELb1ELb0ELi2EEENS1_19SingleTileSchedulerILb1ELb0ELb0ELi128EEEEEEEEEvNT_6ParamsE$_ZZN4cute5sliceINS_5tupleIJNS_10UnderscoreES2_S2_iEEENS1_IJNS1_IJNS_1CILi1EEENS4_ILi0EEEEEElS6_lEEEEEDaRKT_RKT0_ENKUlRKT_RKT0_E_clIS2_lEEDaSH_SK_:
[----:B------:R-:W-:Y:S02]  /*9b70*/  IADD3 R9, R1, 0x188, RZ ;  /* 0x0000018801097810 */ /* 0x000fe40007ffe0ff */
[----:B------:R-:W-:Y:S02]  /*9b80*/  MOV R10, 0x9bb0 ;  /* 0x00009bb0000a7802 */ /* 0x000fe40000000f00 */
[----:B------:R-:W-:-:S02]  /*9b90*/  IADD3 R9, R9, c[0x0][0x20], RZ ;  /* 0x0000080009097a10 */ /* 0x000fc40007ffe0ff */
[----:B------:R-:W-:Y:S05]  /*9ba0*/  CALL.REL.NOINC `($_ZN7cutlass13device_kernelIN5flash19enable_sm80_to_sm89INS1_16FlashAttnBwdSm80INS1_25CollectiveMainloopBwdSm80ILi2ELi2EN4cute5tupleIJNS5_1CILi64EEENS7_ILi128EEES8_EEENS_10bfloat16_tEfNS_4arch4Sm80ELb0ELb1ELb1ELb1ELb1ELb0ELb0ELb0ELi2ELi2ELi4ELi2ELb1EEENS1_21CollectiveEpilogueBwdISA_SB_SD_Li256ELb1ELb0ELi2EEENS1_19SingleTileSchedulerILb1ELb0ELb0ELi128EEEEEEEEEvNT_6ParamsE$_ZN4cute3eso3ESOILb0ELb1EJlEEC2ERKl) ;  /* 0xffffed5000007944 */ /* 0x000fea0003c3ffff */
[----:B-1----:R1:W5:Y:S01]  /*9bb0*/  LDL.64 R6, [R1+0x188] ;  /* 0x0001880001067983 */ /* 0x0023620000100a00 */
[----:B------:R-:W-:-:S04]  /*9bc0*/  MOV R9, 0x0 ;  /* 0x0000000000097802 */ /* 0x000fc80000000f00 */
[----:B------:R-:W-:Y:S05]  /*9bd0*/  RET.REL.NODEC R8 `(_ZN7cutlass13device_kernelIN5flash19enable_sm80_to_sm89INS1_16FlashAttnBwdSm80INS1_25CollectiveMainloopBwdSm80ILi2ELi2EN4cute5tupleIJNS5_1CILi64EEENS7_ILi128EEES8_EEENS_10bfloat16_tEfNS_4arch4Sm80ELb0ELb1ELb1ELb1ELb1ELb0ELb0ELb0ELi2ELi2ELi4ELi2ELb1EEENS1_21CollectiveEpilogueBwdISA_SB_SD_Li256ELb1ELb0ELi2EEENS1_19SingleTileSchedulerILb1ELb0ELb0ELi128EEEEEEEEEvNT_6ParamsE) ;  /* 0xffff642008007950 */ /* 0x000fea0003c3ffff */
        .type           $_ZN7cutlass13device_kernelIN5flash19enable_sm80_to_sm89INS1_16FlashAttnBwdSm80INS1_25CollectiveMainloopBwdSm80ILi2ELi2EN4cute5tupleIJNS5_1CILi64EEENS7_ILi128EEES8_EEENS_10bfloat16_tEfNS_4arch4Sm80ELb0ELb1ELb1ELb1ELb1ELb0ELb0ELb0ELi2ELi2ELi4ELi2ELb1EEENS1_21CollectiveEpilogueBwdISA_SB_SD_Li256ELb1ELb0ELi2EEENS1_19SingleTileSchedulerILb1ELb0ELb0ELi128EEEEEEEEEvNT_6ParamsE$_ZZN4cute7idx2crdINS_5tupleIJiEEENS1_IJNS1_IJNS1_IJNS_1CILi8EEENS3_ILi2EEEEEES5_NS3_ILi4EEES5_EEEEEEEEDaRKT_RKT0_ENKUlRKT_RKT0_E_clIiS8_EEDaSI_SL_,@function
        .size           $_ZN7cutlass13device_kernelIN5flash19enable_sm80_to_sm89INS1_16FlashAttnBwdSm80INS1_25CollectiveMainloopBwdSm80ILi2ELi2EN4cute5tupleIJNS5_1CILi64EEENS7_ILi128EEES8_EEENS_10bfloat16_tEfNS_4arch4Sm80ELb0ELb1ELb1ELb1ELb1ELb0ELb0ELb0ELi2ELi2ELi4ELi2ELb1EEENS1_21CollectiveEpilogueBwdISA_SB_SD_Li256ELb1ELb0ELi2EEENS1_19SingleTileSchedulerILb1ELb0ELb0ELi128EEEEEEEEEvNT_6ParamsE$_ZZN4cute7idx2crdINS_5tupleIJiEEENS1_IJNS1_IJNS1_IJNS_1CILi8EEENS3_ILi2EEEEEES5_NS3_ILi4EEES5_EEEEEEEEDaRKT_RKT0_ENKUlRKT_RKT0_E_clIiS8_EEDaSI_SL_,($_ZN7cutlass13device_kernelIN5flash19enable_sm80_to_sm89INS1_16FlashAttnBwdSm80INS1_25CollectiveMainloopBwdSm80ILi2ELi2EN4cute5tupleIJNS5_1CILi64EEENS7_ILi128EEES8_EEENS_10bfloat16_tEfNS_4arch4Sm80ELb0ELb1ELb1ELb1ELb1ELb0ELb0ELb0ELi2ELi2ELi4ELi2ELb1EEENS1_21CollectiveEpilogueBwdISA_SB_SD_Li256ELb1ELb0ELi2EEENS1_19SingleTileSchedulerILb1ELb0ELb0ELi128EEEEEEEEEvNT_6ParamsE$_ZZN4cute7idx2crdINS_5tupleIJiEEENS1_IJNS1_IJNS1_IJNS_1CILi8EEENS3_ILi2EEEEEES5_S5_NS3_ILi4EEEEEEEEEEEDaRKT_RKT0_ENKUlRKT_RKT0_E_clIiS8_EEDaSI_SL_ - $_ZN7cutlass13device_kernelIN5flash19enable_sm80_to_sm89INS1_16FlashAttnBwdSm80INS1_25CollectiveMainloopBwdSm80ILi2ELi2EN4cute5tupleIJNS5_1CILi64EEENS7_ILi128EEES8_EEENS_10bfloat16_tEfNS_4arch4Sm80ELb0ELb1ELb1ELb1ELb1ELb0ELb0ELb0ELi2ELi2ELi4ELi2ELb1EEENS1_21CollectiveEpilogueBwdISA_SB_SD_Li256ELb1ELb0ELi2EEENS1_19SingleTileSchedulerILb1ELb0ELb0ELi128EEEEEEEEEvNT_6ParamsE$_ZZN4cute7idx2crdINS_5tupleIJiEEENS1_IJNS1_IJNS1_IJNS_1CILi8EEENS3_ILi2EEEEEES5_NS3_ILi4EEES5_EEEEEEEEDaRKT_RKT0_ENKUlRKT_RKT0_E_clIiS8_EEDaSI_SL_)
$_ZN7cutlass13device_kernelIN5flash19enable_sm80_to_sm89INS1_16FlashAttnBwdSm80INS1_25CollectiveMainloopBwdSm80ILi2ELi2EN4cute5tupleIJNS5_1CILi64EEENS7_ILi128EEES8_EEENS_10bfloat16_tEfNS_4arch4Sm80ELb0ELb1ELb1ELb1ELb1ELb0ELb0ELb0ELi2ELi2ELi4ELi2ELb1EEENS1_21CollectiveEpilogueBwdISA_SB_SD_Li256ELb1ELb0ELi2EEENS1_19SingleTileSchedulerILb1ELb0ELb0ELi128EEEEEEEEEvNT_6ParamsE$_ZZN4cute7idx2crdINS_5tupleIJiEEENS1_IJNS1_IJNS1_IJNS_1CILi8EEENS3_ILi2EEEEEES5_NS3_ILi4EEES5_EEEEEEEEDaRKT_RKT0_ENKUlRKT_RKT0_E_clIiS8_EEDaSI_SL_:
        /* <DEDUP_REMOVED lines=15> */
[----:B-1----:R-:W-:Y:S05]  /*9cd0*/  CALL.REL.NOINC `($_ZN7cutlass13device_kernelIN5flash19enable_sm80_to_sm89INS1_16FlashAttnBwdSm80INS1_25CollectiveMainloopBwdSm80ILi2ELi2EN4cute5tupleIJNS5_1CILi64EEENS7_ILi128EEES8_EEENS_10bfloat16_tEfNS_4arch4Sm80ELb0ELb1ELb1ELb1ELb1ELb0ELb0ELb0ELi2ELi2ELi4ELi2ELb1EEENS1_21CollectiveEpilogueBwdISA_SB_SD_Li256ELb1ELb0ELi2EEENS1_19SingleTileSchedulerILb1ELb0ELb0ELi128EEEEEEEEEvNT_6ParamsE$_ZN4cute5tupleIJiEEC2ERKi) ;  /* 0xfffff76000007944 */ /* 0x002fea0003c3ffff */
[----:B------:R1:W5:Y:S01]  /*9ce0*/  LDL R8, [R1+0x168] ;  /* 0x0001680001087983 */ /* 0x0003620000100800 */
[----:B------:R-:W-:Y:S01]  /*9cf0*/  IADD3 R3, R1, 0x160, RZ ;  /* 0x0000016001037810 */ /* 0x000fe20007ffe0ff */
[----:B------:R-:W-:Y:S01]  /*9d00*/  IMAD.MOV.U32 R7, RZ, RZ, R9 ;  /* 0x000000ffff077224 */ /* 0x000fe200078e0009 */
[----:B------:R-:W-:Y:S01]  /*9d10*/  MOV R16, 0x9d60 ;  /* 0x00009d6000107802 */ /* 0x000fe20000000f00 */
[----:B------:R-:W-:Y:S01]  /*9d20*/  IMAD.MOV.U32 R6, RZ, RZ, R44 ;  /* 0x000000ffff067224 */ /* 0x000fe200078e002c */
[----:B------:R-:W-:-:S04]  /*9d30*/  IADD3 R3, R3, c[0x0][0x20], RZ ;  /* 0x0000080003037a10 */ /* 0x000fc80007ffe0ff */
[----:B------:R-:W-:Y:S02]  /*9d40*/  IADD3 R27, R3, 0x4, RZ ;  /* 0x00000004031b7810 */ /* 0x000fe40007ffe0ff */
[----:B-1---5:R-:W-:Y:S05]  /*9d50*/  CALL.REL.NOINC `($_ZN7cutlass13device_kernelIN5flash19enable_sm80_to_sm89INS1_16FlashAttnBwdSm80INS1_25CollectiveMainloopBwdSm80ILi2ELi2EN4cute5tupleIJNS5_1CILi64EEENS7_ILi128EEES8_EEENS_10bfloat16_tEfNS_4arch4Sm80ELb0ELb1ELb1ELb1ELb1ELb0ELb0ELb0ELi2ELi2ELi4ELi2ELb1EEENS1_21CollectiveEpilogueBwdISA_SB_SD_Li256ELb1ELb0ELi2EEENS1_19SingleTileSchedulerILb1ELb0ELb0ELi128EEEEEEEEEvNT_6ParamsE$_ZN4cute5tupleIJiEEC2ERKi) ;  /* 0xfffff6e000007944 */ /* 0x022fea0003c3ffff */
[----:B------:R1:W5:Y:S01]  /*9d60*/  LDL R9, [R1+0x168] ;  /* 0x0001680001097983 */ /* 0x0003620000100800 */
[----:B------:R-:W-:Y:S01]  /*9d70*/  IMAD.MOV.U32 R7, RZ, RZ, R8 ;  /* 0x000000ffff077224 */ /* 0x000fe200078e0008 */
[----:B------:R-:W-:Y:S02]  /*9d80*/  MOV R6, R27 ;  /* 0x0000001b00067202 */ /* 0x000fe40000000f00 */
[----:B------:R-:W-:Y:S02]  /*9d90*/  MOV R16, 0x9db0 ;  /* 0x00009db000107802 */ /* 0x000fe40000000f00 */
[----:B-1---5:R-:W-:Y:S05]  /*9da0*/  CALL.REL.NOINC `($_ZN7cutlass13device_kernelIN5flash19enable_sm80_to_sm89INS1_16FlashAttnBwdSm80INS1_25CollectiveMainloopBwdSm80ILi2ELi2EN4cute5tupleIJNS5_1CILi64EEENS7_ILi128EEES8_EEENS_10bfloat16_tEfNS_4arch4Sm80ELb0ELb1ELb1ELb1ELb1ELb0ELb0ELb0ELi2ELi2ELi4ELi2ELb1EEENS1_21CollectiveEpilogueBwdISA_SB_SD_Li256ELb1ELb0ELi2EEENS1_19SingleTileSchedulerILb1ELb0ELb0ELi128EEEEEEEEEvNT_6ParamsE$_ZN4cute5tupleIJiEEC2ERKi) ;  /* 0xfffff69000007944 */ /* 0x022fea0003c3ffff */
[----:B------:R1:W5:Y:S01]  /*9db0*/  LDL R7, [R1+0x164] ;  /* 0x0001640001077983 */ /* 0x0003620000100800 */
[----:B------:R-:W-:Y:S02]  /*9dc0*/  MOV R6, R3 ;  /* 0x0000000300067202 */ /* 0x000fe40000000f00 */
[----:B------:R-:W-:Y:S02]  /*9dd0*/  MOV R16, 0x9df0 ;  /* 0x00009df000107802 */ /* 0x000fe40000000f00 */
[----:B-1---5:R-:W-:Y:S05]  /*9de0*/  CALL.REL.NOINC `($_ZN7cutlass13device_kernelIN5flash19enable_sm80_to_sm89INS1_16FlashAttnBwdSm80INS1_25CollectiveMainloopBwdSm80ILi2ELi2EN4cute5tupleIJNS5_1CILi64EEENS7_ILi128EEES8_EEENS_10bfloat16_tEfNS_4arch4Sm80ELb0ELb1ELb1ELb1ELb1ELb0ELb0ELb0ELi2ELi2ELi4ELi2ELb1EEENS1_21CollectiveEpilogueBwdISA_SB_SD_Li256ELb1ELb0ELi2EEENS1_19SingleTileSchedulerILb1ELb0ELb0ELi128EEEEEEEEEvNT_6ParamsE$_ZN4cute5tupleIJiEEC2ERKi) ;  /* 0xfffff65000007944 */ /* 0x022fea0003c3ffff */
[----:B------:R1:W5:Y:S01]  /*9df0*/  LDL R7, [R1+0x160] ;  /* 0x0001600001077983 */ /* 0x0003620000100800 */
[----:B------:R-:W-:Y:S02]  /*9e00*/  MOV R6, R44 ;  /* 0x0000002c00067202 */ /* 0x000fe40000000f00 */
[----:B------:R-:W-:-:S02]  /*9e10*/  MOV R16, 0x9e30 ;  /* 0x00009e3000107802 */ /* 0x000fc40000000f00 */
[----:B-1---5:R-:W-:Y:S05]  /*9e20*/  CALL.REL.NOINC `($_ZN7cutlass13device_kernelIN5flash19enable_sm80_to_sm89INS1_16FlashAttnBwdSm80INS1_25CollectiveMainloopBwdSm80ILi2ELi2EN4cute5tupleIJNS5_1CILi64EEENS7_ILi128EEES8_EEENS_10bfloat16_tEfNS_4arch4Sm80ELb0ELb1ELb1ELb1ELb1ELb0ELb0ELb0ELi2ELi2ELi4ELi2ELb1EEENS1_21CollectiveEpilogueBwdISA_SB_SD_Li256ELb1ELb0ELi2EEENS1_19SingleTileSchedulerILb1ELb0ELb0ELi128EEEEEEEEEvNT_6ParamsE$_ZN4cute5tupleIJiEEC2ERKi) ;  /* 0xfffff61000007944 */ /* 0x022fea0003c3ffff */
[----:B------:R1:W5:Y:S01]  /*9e30*/  LDL R7, [R1+0x168] ;  /* 0x0001680001077983 */ /* 0x0003620000100800 */
[----:B------:R-:W-:-:S02]  /*9e40*/  MOV R6, R44 ;  /* 0x0000002c00067202 */ /* 0x000fc40000000f00 */
[----:B------:R-:W-:Y:S02]  /*9e50*/  MOV R10, 0x9e70 ;  /* 0x00009e70000a7802 */ /* 0x000fe40000000f00 */
[----:B-1---5:R-:W-:Y:S05]  /*9e60*/  CALL.REL.NOINC `($_ZN7cutlass13device_kernelIN5flash19enable_sm80_to_sm89INS1_16FlashAttnBwdSm80INS1_25CollectiveMainloopBwdSm80ILi2ELi2EN4cute5tupleIJNS5_1CILi64EEENS7_ILi128EEES8_EEENS_10bfloat16_tEfNS_4arch4Sm80ELb0ELb1ELb1ELb1ELb1ELb0ELb0ELb0ELi2ELi2ELi4ELi2ELb1EEENS1_21CollectiveEpilogueBwdISA_SB_SD_Li256ELb1ELb0ELi2EEENS1_19SingleTileSchedulerILb1ELb0ELb0ELi128EEEEEEEEEvNT_6ParamsE$_ZN4cute5tupleIJNS_15ArithmeticTupleIJiEEEEEC2ERKS2_) ;  /* 0xfffff39000007944 */ /* 0x022fea0003c3ffff */
[----:B------:R2:W5:Y:S01]  /*9e70*/  LDL R8, [R1+0x168] ;  /* 0x0001680001087983 */ /* 0x0005620000100800 */
[----:B-1----:R-:W-:Y:S01]  /*9e80*/  IMAD.MOV.U32 R7, RZ, RZ, R9 ;  /* 0x000000ffff077224 */ /* 0x002fe200078e0009 */
[----:B------:R-:W-:Y:S02]  /*9e90*/  MOV R6, R27 ;  /* 0x0000001b00067202 */ /* 0x000fe40000000f00 */
[----:B------:R-:W-:Y:S02]  /*9ea0*/  MOV R16, 0x9ec0 ;  /* 0x00009ec000107802 */ /* 0x000fe40000000f00 */
[----:B--2--5:R-:W-:Y:S05]  /*9eb0*/  CALL.REL.NOINC `($_ZN7cutlass13device_kernelIN5flash19enable_sm80_to_sm89INS1_16FlashAttnBwdSm80INS1_25CollectiveMainloopBwdSm80ILi2ELi2EN4cute5tupleIJNS5_1CILi64EEENS7_ILi128EEES8_EEENS_10bfloat16_tEfNS_4arch4Sm80ELb0ELb1ELb1ELb1ELb1ELb0ELb0ELb0ELi2ELi2ELi4ELi2ELb1EEENS1_21CollectiveEpilogueBwdISA_SB_SD_Li256ELb1ELb0ELi2EEENS1_19SingleTileSchedulerILb1ELb0ELb0ELi128EEEEEEEEEvNT_6ParamsE$_ZN4cute5tupleIJiEEC2ERKi) ;  /* 0xfffff58000007944 */ /* 0x024fea0003c3ffff */
[----:B------:R1:W5:Y:S01]  /*9ec0*/  LDL R7, [R1+0x164] ;  /* 0x0001640001077983 */ /* 0x0003620000100800 */
[----:B------:R-:W-:Y:S02]  /*9ed0*/  MOV R6, R3 ;  /* 0x0000000300067202 */ /* 0x000fe40000000f00 */
[----:B------:R-:W-:Y:S02]  /*9ee0*/  MOV R16, 0x9f00 ;  /* 0x00009f0000107802 */ /* 0x000fe40000000f00 */
[----:B-1---5:R-:W-:Y:S05]  /*9ef0*/  CALL.REL.NOINC `($_ZN7cutlass13device_kernelIN5flash19enable_sm80_to_sm89INS1_16FlashAttnBwdSm80INS1_25CollectiveMainloopBwdSm80ILi2ELi2EN4cute5tupleIJNS5_1CILi64EEENS7_ILi128EEES8_EEENS_10bfloat16_tEfNS_4arch4Sm80ELb0ELb1ELb1ELb1ELb1ELb0ELb0ELb0ELi2ELi2ELi4ELi2ELb1EEENS1_21CollectiveEpilogueBwdISA_SB_SD_Li256ELb1ELb0ELi2EEENS1_19SingleTileSchedulerILb1ELb0ELb0ELi128EEEEEEEEEvNT_6ParamsE$_ZN4cute5tupleIJiEEC2ERKi) ;  /* 0xfffff54000007944 */ /* 0x022fea0003c3ffff */
[----:B------:R1:W5:Y:S01]  /*9f00*/  LDL R7, [R1+0x160] ;  /* 0x0001600001077983 */ /* 0x0003620000100800 */
[----:B------:R-:W-:Y:S02]  /*9f10*/  MOV R13, R44 ;  /* 0x0000002c000d7202 */ /* 0x000fe40000000f00 */
[----:B------:R-:W-:-:S02]  /*9f20*/  MOV R18, 0x9f40 ;  /* 0x00009f4000127802 */ /* 0x000fc40000000f00 */
[----:B-1---5:R-:W-:Y:S05]  /*9f30*/  CALL.REL.NOINC `($_ZN7cutlass13device_kernelIN5flash19enable_sm80_to_sm89INS1_16FlashAttnBwdSm80INS1_25CollectiveMainloopBwdSm80ILi2ELi2EN4cute5tupleIJNS5_1CILi64EEENS7_ILi128EEES8_EEENS_10bfloat16_tEfNS_4arch4Sm80ELb0ELb1ELb1ELb1ELb1ELb0ELb0ELb0ELi2ELi2ELi4ELi2ELb1EEENS1_21CollectiveEpilogueBwdISA_SB_SD_Li256ELb1ELb0ELi2EEENS1_19SingleTileSchedulerILb1ELb0ELb0ELi128EEEEEEEEEvNT_6ParamsE$_ZN4cute5tupleIJNS_1CILi0EEEiEEC2ERKS2_RKi) ;  /* 0xfffff46000007944 */ /* 0x022fea0003c3ffff */
[----:B------:R1:W5:Y:S01]  /*9f40*/  LDL R7, [R1+0x168] ;  /* 0x0001680001077983 */ /* 0x0003620000100800 */
[----:B------:R-:W-:-:S02]  /*9f50*/  MOV R6, R44 ;  /* 0x0000002c00067202 */ /* 0x000fc40000000f00 */
[----:B------:R-:W-:Y:S02]  /*9f60*/  MOV R16, 0x9f80 ;  /* 0x00009f8000107802 */ /* 0x000fe40000000f00 */
[----:B-1---5:R-:W-:Y:S05]  /*9f70*/  CALL.REL.NOINC `($_ZN7cutlass13device_kernelIN5flash19enable_sm80_to_sm89INS1_16FlashAttnBwdSm80INS1_25CollectiveMainloopBwdSm80ILi2ELi2EN4cute5tupleIJNS5_1CILi64EEENS7_ILi128EEES8_EEENS_10bfloat16_tEfNS_4arch4Sm80ELb0ELb1ELb1ELb1ELb1ELb0ELb0ELb0ELi2ELi2ELi4ELi2ELb1EEENS1_21CollectiveEpilogueBwdISA_SB_SD_Li256ELb1ELb0ELi2EEENS1_19SingleTileSchedulerILb1ELb0ELb0ELi128EEEEEEEEEvNT_6ParamsE$_ZN4cute5tupleIJNS_15ArithmeticTupleIJNS_1CILi0EEEiEEEEEC2ERKS4_) ;  /* 0xfffff24000007944 */ /* 0x022fea0003c3ffff */
[----:B------:R2:W5:Y:S01]  /*9f80*/  LDL R10, [R1+0x168] ;  /* 0x00016800010a7983 */ /* 0x0005620000100800 */
[----:B-1----:R-:W-:Y:S01]  /*9f90*/  IMAD.MOV.U32 R7, RZ, RZ, R8 ;  /* 0x000000ffff077224 */ /* 0x002fe200078e0008 */
[----:B------:R-:W-:Y:S02]  /*9fa0*/  MOV R6, R44 ;  /* 0x0000002c00067202 */ /* 0x000fe40000000f00 */
[----:B------:R-:W-:Y:S02]  /*9fb0*/  MOV R8, 0x9fd0 ;  /* 0x00009fd000087802 */ /* 0x000fe40000000f00 */
[----:B--2--5:R-:W-:Y:S05]  /*9fc0*/  CALL.REL.NOINC `($_ZN7cutlass13device_kernelIN5flash19enable_sm80_to_sm89INS1_16FlashAttnBwdSm80INS1_25CollectiveMainloopBwdSm80ILi2ELi2EN4cute5tupleIJNS5_1CILi64EEENS7_ILi128EEES8_EEENS_10bfloat16_tEfNS_4arch4Sm80ELb0ELb1ELb1ELb1ELb1ELb0ELb0ELb0ELi2ELi2ELi4ELi2ELb1EEENS1_21CollectiveEpilogueBwdISA_SB_SD_Li256ELb1ELb0ELi2EEENS1_19SingleTileSchedulerILb1ELb0ELb0ELi128EEEEEEEEEvNT_6ParamsE$_ZN4cute3eso3ESOILb0ELb1EJiNS_1CILi0EEEEEC2ERKiRKS3_) ;  /* 0xffffe8f000007944 */ /* 0x024fea0003c3ffff */
[----:B------:R2:W5:Y:S01]  /*9fd0*/  LDL R16, [R1+0x168] ;  /* 0x0001680001107983 */ /* 0x0005620000100800 */
[----:B-1----:R-:W-:Y:S02]  /*9fe0*/  MOV R6, R44 ;  /* 0x0000002c00067202 */ /* 0x002fe40000000f00 */
[----:B------:R-:W-:Y:S01]  /*9ff0*/  MOV R18, 0xa020 ;  /* 0x0000a02000127802 */ /* 0x000fe20000000f00 */
[----:B------:R2:W-:Y:S04]  /*a000*/  STL [R1+0x168], R10 ;  /* 0x0001680a01007387 */ /* 0x0005e80000100800 */
[----:B--2--5:R-:W-:Y:S05]  /*a010*/  CALL.REL.NOINC `($_ZN7cutlass13device_kernelIN5flash19enable_sm80_to_sm89INS1_16FlashAttnBwdSm80INS1_25CollectiveMainloopBwdSm80ILi2ELi2EN4cute5tupleIJNS5_1CILi64EEENS7_ILi128EEES8_EEENS_10bfloat16_tEfNS_4arch4Sm80ELb0ELb1ELb1ELb1ELb1ELb0ELb0ELb0ELi2ELi2ELi4ELi2ELb1EEENS1_21CollectiveEpilogueBwdISA_SB_SD_Li256ELb1ELb0ELi2EEENS1_19SingleTileSchedulerILb1ELb0ELb0ELi128EEEEEEEEEvNT_6ParamsE$_ZZN4cuteplIJiEJNS_1CILi0EEEiEEEDaRKNS_15ArithmeticTupleIJDpT_EEERKNS3_IJDpT0_EEEENKUlDpRKT_E_clIJiiEEEDaSH_) ;  /* 0x00001a1000007944 */ /* 0x024fea0003c00000 */
[----:B-----5:R-:W-:Y:S02]  /*a020*/  MOV R18, R6 ;  /* 0x0000000600127202 */ /* 0x020fe40000000f00 */
[----:B------:R-:W-:-:S02]  /*a030*/  MOV R6, 0xa050 ;  /* 0x0000a05000067802 */ /* 0x000fc40000000f00 */
[----:B-1----:R-:W-:Y:S05]  /*a040*/  CALL.REL.NOINC `($_ZN7cutlass13device_kernelIN5flash19enable_sm80_to_sm89INS1_16FlashAttnBwdSm80INS1_25CollectiveMainloopBwdSm80ILi2ELi2EN4cute5tupleIJNS5_1CILi64EEENS7_ILi128EEES8_EEENS_10bfloat16_tEfNS_4arch4Sm80ELb0ELb1ELb1ELb1ELb1ELb0ELb0ELb0ELi2ELi2ELi4ELi2ELb1EEENS1_21CollectiveEpilogueBwdISA_SB_SD_Li256ELb1ELb0ELi2EEENS1_19SingleTileSchedulerILb1ELb0ELb0ELi128EEEEEEEEEvNT_6ParamsE$_ZZN4cuteplIJNS_15ArithmeticTupleIJiEEEEJNS1_IJNS_1CILi0EEEiEEEEEEDaRKNS1_IJDpT_EEERKNS1_IJDpT0_EEEENKUlDpRKT_E_clIJNS1_IJiiEEEEEEDaSJ_) ;  /* 0x0000165000007944 */ /* 0x002fea0003c00000 */
        /* <DEDUP_REMOVED lines=8> */
[----:B--2--5:R-:W-:Y:S05]  /*a0d0*/  CALL.REL.NOINC `($_ZN7cutlass13device_kernelIN5flash19enable_sm80_to_sm89INS1_16FlashAttnBwdSm80INS1_25CollectiveMainloopBwdSm80ILi2ELi2EN4cute5tupleIJNS5_1CILi64EEENS7_ILi128EEES8_EEENS_10bfloat16_tEfNS_4arch4Sm80ELb0ELb1ELb1ELb1ELb1ELb0ELb0ELb0ELi2ELi2ELi4ELi2ELb1EEENS1_21CollectiveEpilogueBwdISA_SB_SD_Li256ELb1ELb0ELi2EEENS1_19SingleTileSchedulerILb1ELb0ELb0ELi128EEEEEEEEEvNT_6ParamsE$_ZN4cute5tupleIJiEEC2ERKi) ;  /* 0xfffff36000007944 */ /* 0x024fea0003c3ffff */
        /* <DEDUP_REMOVED lines=9> */
[----:B-1---5:R-:W-:Y:S05]  /*a170*/  CALL.REL.NOINC `($_ZN7cutlass13device_kernelIN5flash19enable_sm80_to_sm89INS1_16FlashAttnBwdSm80INS1_25CollectiveMainloopBwdSm80ILi2ELi2EN4cute5tupleIJNS5_1CILi64EEENS7_ILi128EEES8_EEENS_10bfloat16_tEfNS_4arch4Sm80ELb0ELb1ELb1ELb1ELb1ELb0ELb0ELb0ELi2ELi2ELi4ELi2ELb1EEENS1_21CollectiveEpilogueBwdISA_SB_SD_Li256ELb1ELb0ELi2EEENS1_19SingleTileSchedulerILb1ELb0ELb0ELi128EEEEEEEEEvNT_6ParamsE$_ZN4cute5tupleIJiEEC2ERKi) ;  /* 0xfffff2c000007944 */ /* 0x022fea0003c3ffff */
[----:B------:R1:W5:Y:S01]  /*a180*/  LDL R13, [R1+0x168] ;  /* 0x00016800010d7983 */ /* 0x0003620000100800 */
[----:B------:R-:W-:Y:S01]  /*a190*/  IMAD.MOV.U32 R7, RZ, RZ, R10 ;  /* 0x000000ffff077224 */ /* 0x000fe200078e000a */
[----:B------:R-:W-:Y:S02]  /*a1a0*/  MOV R6, R44 ;  /* 0x0000002c00067202 */ /* 0x000fe40000000f00 */
[----:B------:R-:W-:Y:S02]  /*a1b0*/  MOV R16, 0xa1d0 ;  /* 0x0000a1d000107802 */ /* 0x000fe40000000f00 */
[----:B-1---5:R-:W-:Y:S05]  /*a1c0*/  CALL.REL.NOINC `($_ZN7cutlass13device_kernelIN5flash19enable_sm80_to_sm89INS1_16FlashAttnBwdSm80INS1_25CollectiveMainloopBwdSm80ILi2ELi2EN4cute5tupleIJNS5_1CILi64EEENS7_ILi128EEES8_EEENS_10bfloat16_tEfNS_4arch4Sm80ELb0ELb1ELb1ELb1ELb1ELb0ELb0ELb0ELi2ELi2ELi4ELi2ELb1EEENS1_21CollectiveEpilogueBwdISA_SB_SD_Li256ELb1ELb0ELi2EEENS1_19SingleTileSchedulerILb1ELb0ELb0ELi128EEEEEEEEEvNT_6ParamsE$_ZN4cute5tupleIJiEEC2ERKi) ;  /* 0xfffff27000007944 */ /* 0x022fea0003c3ffff */
[----:B------:R1:W5:Y:S01]  /*a1d0*/  LDL R10, [R1+0x168] ;  /* 0x00016800010a7983 */ /* 0x0003620000100800 */
[----:B------:R-:W-:Y:S01]  /*a1e0*/  IMAD.MOV.U32 R7, RZ, RZ, R13 ;  /* 0x000000ffff077224 */ /* 0x000fe200078e000d */
[----:B------:R-:W-:Y:S02]  /*a1f0*/  MOV R6, R3 ;  /* 0x0000000300067202 */ /* 0x000fe40000000f00 */
[----:B------:R-:W-:Y:S02]  /*a200*/  MOV R16, 0xa220 ;  /* 0x0000a22000107802 */ /* 0x000fe40000000f00 */
[----:B-1---5:R-:W-:Y:S05]  /*a210*/  CALL.REL.NOINC `($_ZN7cutlass13device_kernelIN5flash19enable_sm80_to_sm89INS1_16FlashAttnBwdSm80INS1_25CollectiveMainloopBwdSm80ILi2ELi2EN4cute5tupleIJNS5_1CILi64EEENS7_ILi128EEES8_EEENS_10bfloat16_tEfNS_4arch4Sm80ELb0ELb1ELb1ELb1ELb1ELb0ELb0ELb0ELi2ELi2ELi4ELi2ELb1EEENS1_21CollectiveEpilogueBwdISA_SB_SD_Li256ELb1ELb0ELi2EEENS1_19SingleTileSchedulerILb1ELb0ELb0ELi128EEEEEEEEEvNT_6ParamsE$_ZN4cute5tupleIJiEEC2ERKi) ;  /* 0xfffff22000007944 */ /* 0x022fea0003c3ffff */
[----:B------:R1:W5:Y:S01]  /*a220*/  LDL R7, [R1+0x160] ;  /* 0x0001600001077983 */ /* 0x0003620000100800 */
[----:B------:R-:W-:-:S02]  /*a230*/  MOV R6, R44 ;  /* 0x0000002c00067202 */ /* 0x000fc40000000f00 */
[----:B------:R-:W-:Y:S02]  /*a240*/  MOV R18, 0xa260 ;  /* 0x0000a26000127802 */ /* 0x000fe40000000f00 */
[----:B-1---5:R-:W-:Y:S05]  /*a250*/  CALL.REL.NOINC `($_ZN7cutlass13device_kernelIN5flash19enable_sm80_to_sm89INS1_16FlashAttnBwdSm80INS1_25CollectiveMainloopBwdSm80ILi2ELi2EN4cute5tupleIJNS5_1CILi64EEENS7_ILi128EEES8_EEENS_10bfloat16_tEfNS_4arch4Sm80ELb0ELb1ELb1ELb1ELb1ELb0ELb0ELb0ELi2ELi2ELi4ELi2ELb1EEENS1_21CollectiveEpilogueBwdISA_SB_SD_Li256ELb1ELb0ELi2EEENS1_19SingleTileSchedulerILb1ELb0ELb0ELi128EEEEEEEEEvNT_6ParamsE$_ZN4cute5tupleIJNS_1CILi0EEES2_iEEC2ERKS2_S5_RKi) ;  /* 0xfffff0a000007944 */ /* 0x022fea0003c3ffff */
        /* <DEDUP_REMOVED lines=8> */
[----:B-1---5:R-:W-:Y:S05]  /*a2e0*/  CALL.REL.NOINC `($_ZN7cutlass13device_kernelIN5flash19enable_sm80_to_sm89INS1_16FlashAttnBwdSm80INS1_25CollectiveMainloopBwdSm80ILi2ELi2EN4cute5tupleIJNS5_1CILi64EEENS7_ILi128EEES8_EEENS_10bfloat16_tEfNS_4arch4Sm80ELb0ELb1ELb1ELb1ELb1ELb0ELb0ELb0ELi2ELi2ELi4ELi2ELb1EEENS1_21CollectiveEpilogueBwdISA_SB_SD_Li256ELb1ELb0ELi2EEENS1_19SingleTileSchedulerILb1ELb0ELb0ELi128EEEEEEEEEvNT_6ParamsE$_ZN4cute5tupleIJNS_1CILi0EEES2_S2_iEEC2ERKS2_S5_S5_RKi) ;  /* 0xffffefd000007944 */ /* 0x022fea0003c3ffff */
[----:B------:R2:W5:Y:S01]  /*a2f0*/  LDL R16, [R1+0x168] ;  /* 0x0001680001107983 */ /* 0x0005620000100800 */
[----:B-1----:R-:W-:Y:S02]  /*a300*/  MOV R6, R44 ;  /* 0x0000002c00067202 */ /* 0x002fe40000000f00 */
[----:B------:R-:W-:-:S02]  /*a310*/  MOV R10, 0xa330 ;  /* 0x0000a330000a7802 */ /* 0x000fc40000000f00 */
[----:B--2--5:R-:W-:Y:S05]  /*a320*/  CALL.REL.NOINC `($_ZN7cutlass13device_kernelIN5flash19enable_sm80_to_sm89INS1_16FlashAttnBwdSm80INS1_25CollectiveMainloopBwdSm80ILi2ELi2EN4cute5tupleIJNS5_1CILi64EEENS7_ILi128EEES8_EEENS_10bfloat16_tEfNS_4arch4Sm80ELb0ELb1ELb1ELb1ELb1ELb0ELb0ELb0ELi2ELi2ELi4ELi2ELb1EEENS1_21CollectiveEpilogueBwdISA_SB_SD_Li256ELb1ELb0ELi2EEENS1_19SingleTileSchedulerILb1ELb0ELb0ELi128EEEEEEEEEvNT_6ParamsE$_ZN4cute3eso3ESOILb1ELb0EJNS_1CILi0EEES3_iS3_EEC2ERKS3_S6_RKiS6_) ;  /* 0xffffe7e000007944 */ /* 0x024fea0003c3ffff */
[----:B-1----:R1:W5:Y:S01]  /*a330*/  LDL R13, [R1+0x168] ;  /* 0x00016800010d7983 */ /* 0x0023620000100800 */
[----:B------:R-:W-:-:S02]  /*a340*/  MOV R7, R44 ;  /* 0x0000002c00077202 */ /* 0x000fc40000000f00 */
[----:B------:R-:W-:Y:S01]  /*a350*/  MOV R6, 0xa380 ;  /* 0x0000a38000067802 */ /* 0x000fe20000000f00 */
[----:B------:R1:W-:Y:S04]  /*a360*/  STL [R1+0x168], R16 ;  /* 0x0001681001007387 */ /* 0x0003e80000100800 */
[----:B-1---5:R-:W-:Y:S05]  /*a370*/  CALL.REL.NOINC `($_ZN7cutlass13device_kernelIN5flash19enable_sm80_to_sm89INS1_16FlashAttnBwdSm80INS1_25CollectiveMainloopBwdSm80ILi2ELi2EN4cute5tupleIJNS5_1CILi64EEENS7_ILi128EEES8_EEENS_10bfloat16_tEfNS_4arch4Sm80ELb0ELb1ELb1ELb1ELb1ELb0ELb0ELb0ELi2ELi2ELi4ELi2ELb1EEENS1_21CollectiveEpilogueBwdISA_SB_SD_Li256ELb1ELb0ELi2EEENS1_19SingleTileSchedulerILb1ELb0ELb0ELi128EEEEEEEEEvNT_6ParamsE$_ZZN4cuteplIJNS_1CILi0EEES2_iEJS2_S2_S2_iEEEDaRKNS_15ArithmeticTupleIJDpT_EEERKNS3_IJDpT0_EEEENKUlDpRKT_E_clIJS2_S2_iiEEEDaSH_) ;  /* 0x0000154000007944 */ /* 0x022fea0003c00000 */
[----:B------:R-:W-:Y:S01]  /*a380*/  IMAD.MOV.U32 R7, RZ, RZ, R11 ;  /* 0x000000ffff077224 */ /* 0x000fe200078e000b */
[----:B------:R-:W-:Y:S02]  /*a390*/  MOV R6, R3 ;  /* 0x0000000300067202 */ /* 0x000fe40000000f00 */
[----:B------:R-:W-:Y:S02]  /*a3a0*/  MOV R16, 0xa3c0 ;  /* 0x0000a3c000107802 */ /* 0x000fe40000000f00 */
[----:B--2--5:R-:W-:Y:S05]  /*a3b0*/  CALL.REL.NOINC `($_ZN7cutlass13device_kernelIN5flash19enable_sm80_to_sm89INS1_16FlashAttnBwdSm80INS1_25CollectiveMainloopBwdSm80ILi2ELi2EN4cute5tupleIJNS5_1CILi64EEENS7_ILi128EEES8_EEENS_10bfloat16_tEfNS_4arch4Sm80ELb0ELb1ELb1ELb1ELb1ELb0ELb0ELb0ELi2ELi2ELi4ELi2ELb1EEENS1_21CollectiveEpilogueBwdISA_SB_SD_Li256ELb1ELb0ELi2EEENS1_19SingleTileSchedulerILb1ELb0ELb0ELi128EEEEEEEEEvNT_6ParamsE$_ZN4cute5tupleIJiEEC2ERKi) ;  /* 0xfffff08000007944 */ /* 0x024fea0003c3ffff */
[----:B------:R1:W5:Y:S01]  /*a3c0*/  LDL R7, [R1+0x160] ;  /* 0x0001600001077983 */ /* 0x0003620000100800 */
[----:B------:R-:W-:Y:S02]  /*a3d0*/  MOV R13, R44 ;  /* 0x0000002c000d7202 */ /* 0x000fe40000000f00 */
[----:B------:R-:W-:Y:S02]  /*a3e0*/  MOV R18, 0xa400 ;  /* 0x0000a40000127802 */ /* 0x000fe40000000f00 */
[----:B-1---5:R-:W-:Y:S05]  /*a3f0*/  CALL.REL.NOINC `($_ZN7cutlass13device_kernelIN5flash19enable_sm80_to_sm89INS1_16FlashAttnBwdSm80INS1_25CollectiveMainloopBwdSm80ILi2ELi2EN4cute5tupleIJNS5_1CILi64EEENS7_ILi128EEES8_EEENS_10bfloat16_tEfNS_4arch4Sm80ELb0ELb1ELb1ELb1ELb1ELb0ELb0ELb0ELi2ELi2ELi4ELi2ELb1EEENS1_21CollectiveEpilogueBwdISA_SB_SD_Li256ELb1ELb0ELi2EEENS1_19SingleTileSchedulerILb1ELb0ELb0ELi128EEEEEEEEEvNT_6ParamsE$_ZN4cute5tupleIJNS_1CILi0EEEiEEC2ERKS2_RKi) ;  /* 0xffffefa000007944 */ /* 0x022fea0003c3ffff */
[----:B------:R1:W5:Y:S01]  /*a400*/  LDL R7, [R1+0x168] ;  /* 0x0001680001077983 */ /* 0x0003620000100800 */
[----:B------:R-:W-:Y:S02]  /*a410*/  MOV R6, R44 ;  /* 0x0000002c00067202 */ /* 0x000fe40000000f00 */
[----:B------:R-:W-:-:S02]  /*a420*/  MOV R16, 0xa440 ;  /* 0x0000a44000107802 */ /* 0x000fc40000000f00 */
[----:B-1---5:R-:W-:Y:S05]  /*a430*/  CALL.REL.NOINC `($_ZN7cutlass13device_kernelIN5flash19enable_sm80_to_sm89INS1_16FlashAttnBwdSm80INS1_25CollectiveMainloopBwdSm80ILi2ELi2EN4cute5tupleIJNS5_1CILi64EEENS7_ILi128EEES8_EEENS_10bfloat16_tEfNS_4arch4Sm80ELb0ELb1ELb1ELb1ELb1ELb0ELb0ELb0ELi2ELi2ELi4ELi2ELb1EEENS1_21CollectiveEpilogueBwdISA_SB_SD_Li256ELb1ELb0ELi2EEENS1_19SingleTileSchedulerILb1ELb0ELb0ELi128EEEEEEEEEvNT_6ParamsE$_ZN4cute3eso3ESOILb1ELb0EJNS_1CILi0EEEiS3_S3_EEC2ERKS3_RKiS6_S6_) ;  /* 0xffffe81000007944 */ /* 0x022fea0003c3ffff */
[----:B------:R-:W-:Y:S01]  /*a440*/  STL [R1+0x160], R76 ;  /* 0x0001604c01007387 */ /* 0x000fe20000100800 */
[----:B-1----:R-:W-:Y:S01]  /*a450*/  IMAD.MOV.U32 R6, RZ, RZ, R44 ;  /* 0x000000ffff067224 */ /* 0x002fe200078e002c */
[----:B------:R-:W-:-:S02]  /*a460*/  MOV R11, R3 ;  /* 0x00000003000b7202 */ /* 0x000fc40000000f00 */
[----:B------:R1:W5:Y:S04]  /*a470*/  LDL R28, [R1+0x168] ;  /* 0x00016800011c7983 */ /* 0x0003680000100800 */
[----:B------:R2:W-:Y:S02]  /*a480*/  STL [R1+0x168], R10 ;  /* 0x0001680a01007387 */ /* 0x0005e40000100800 */
[----:B--2---:R-:W-:Y:S02]  /*a490*/  MOV R10, 0xa4b0 ;  /* 0x0000a4b0000a7802 */ /* 0x004fe40000000f00 */
[----:B-1---5:R-:W-:Y:S05]  /*a4a0*/  CALL.REL.NOINC `($_ZN7cutlass13device_kernelIN5flash19enable_sm80_to_sm89INS1_16FlashAttnBwdSm80INS1_25CollectiveMainloopBwdSm80ILi2ELi2EN4cute5tupleIJNS5_1CILi64EEENS7_ILi128EEES8_EEENS_10bfloat16_tEfNS_4arch4Sm80ELb0ELb1ELb1ELb1ELb1ELb0ELb0ELb0ELi2ELi2ELi4ELi2ELb1EEENS1_21CollectiveEpilogueBwdISA_SB_SD_Li256ELb1ELb0ELi2EEENS1_19SingleTileSchedulerILb1ELb0ELb0ELi128EEEEEEEEEvNT_6ParamsE$_ZZN4cuteplIJNS_1CILi0EEEiEJS2_S2_iiEEEDaRKNS_15ArithmeticTupleIJDpT_EEERKNS3_IJDpT0_EEEENKUlDpRKT_E_clIJS2_iiiEEEDaSH_) ;  /* 0x0000149000007944 */ /* 0x022fea0003c00000 */
[----:B------:R-:W-:Y:S01]  /*a4b0*/  IMAD.MOV.U32 R16, RZ, RZ, R9 ;  /* 0x000000ffff107224 */ /* 0x000fe200078e0009 */
[----:B------:R-:W-:Y:S02]  /*a4c0*/  MOV R9, R44 ;  /* 0x0000002c00097202 */ /* 0x000fe40000000f00 */
[----:B------:R-:W-:Y:S02]  /*a4d0*/  MOV R10, 0xa4f0 ;  /* 0x0000a4f0000a7802 */ /* 0x000fe40000000f00 */
[----:B-1---5:R-:W-:Y:S05]  /*a4e0*/  CALL.REL.NOINC `($_ZN7cutlass13device_kernelIN5flash19enable_sm80_to_sm89INS1_16FlashAttnBwdSm80INS1_25CollectiveMainloopBwdSm80ILi2ELi2EN4cute5tupleIJNS5_1CILi64EEENS7_ILi128EEES8_EEENS_10bfloat16_tEfNS_4arch4Sm80ELb0ELb1ELb1ELb1ELb1ELb0ELb0ELb0ELi2ELi2ELi4ELi2ELb1EEENS1_21CollectiveEpilogueBwdISA_SB_SD_Li256ELb1ELb0ELi2EEENS1_19SingleTileSchedulerILb1ELb0ELb0ELi128EEEEEEEEEvNT_6ParamsE$_ZN4cute3eso3ESOILb0ELb1EJNS_15ArithmeticTupleIJiiEEENS_1CILi0EEES5_S5_EEC2ERKS3_RKS5_SA_SA_) ;  /* 0xffffe33000007944 */ /* 0x022fea0003c3ffff */
        /* <DEDUP_REMOVED lines=8> */
[----:B-1---5:R-:W-:Y:S05]  /*a570*/  CALL.REL.NOINC `($_ZN7cutlass13device_kernelIN5flash19enable_sm80_to_sm89INS1_16FlashAttnBwdSm80INS1_25CollectiveMainloopBwdSm80ILi2ELi2EN4cute5tupleIJNS5_1CILi64EEENS7_ILi128EEES8_EEENS_10bfloat16_tEfNS_4arch4Sm80ELb0ELb1ELb1ELb1ELb1ELb0ELb0ELb0ELi2ELi2ELi4ELi2ELb1EEENS1_21CollectiveEpilogueBwdISA_SB_SD_Li256ELb1ELb0ELi2EEENS1_19SingleTileSchedulerILb1ELb0ELb0ELi128EEEEEEEEEvNT_6ParamsE$_ZZN4cuteplIJNS_15ArithmeticTupleIJiiEEEEJNS_1CILi0EEEiiiEEEDaRKNS1_IJDpT_EEERKNS1_IJDpT0_EEEENKUlDpRKT_E_clIJS2_iiiEEEDaSI_) ;  /* 0x000011a000007944 */ /* 0x022fea0003c00000 */
[----:B-----5:R1:W-:Y:S01]  /*a580*/  STL.64 [R1+0x188], R6 ;  /* 0x0001880601007387 */ /* 0x0203e20000100a00 */
[----:B------:R-:W-:-:S03]  /*a590*/  MOV R28, 0xa5d0 ;  /* 0x0000a5d0001c7802 */ /* 0x000fc60000000f00 */
[----:B------:R1:W-:Y:S04]  /*a5a0*/  STL.64 [R1+0x190], R8 ;  /* 0x0001900801007387 */ /* 0x0003e80000100a00 */
[----:B------:R1:W-:Y:S02]  /*a5b0*/  STL [R1+0x184], R16 ;  /* 0x0001841001007387 */ /* 0x0003e40000100800 */
[----:B-12---:R-:W-:Y:S05]  /*a5c0*/  CALL.REL.NOINC `($_ZN7cutlass13device_kernelIN5flash19enable_sm80_to_sm89INS1_16FlashAttnBwdSm80INS1_25CollectiveMainloopBwdSm80ILi2ELi2EN4cute5tupleIJNS5_1CILi64EEENS7_ILi128EEES8_EEENS_10bfloat16_tEfNS_4arch4Sm80ELb0ELb1ELb1ELb1ELb1ELb0ELb0ELb0ELi2ELi2ELi4ELi2ELb1EEENS1_21CollectiveEpilogueBwdISA_SB_SD_Li256ELb1ELb0ELi2EEENS1_19SingleTileSchedulerILb1ELb0ELb0ELi128EEEEEEEEEvNT_6ParamsE$_ZZN4cute19as_arithmetic_tupleINS_15ArithmeticTupleIJNS1_IJiiEEEiiiEEEEEDaRKT_ENKUlRKT_E_clIS2_EEDaS9_) ;  /* 0xfffff3a000007944 */ /* 0x006fea0003c3ffff */
[----:B------:R2:W5:Y:S01]  /*a5d0*/  LDL R7, [R1+0x18c] ;  /* 0x00018c0001077983 */ /* 0x0005620000100800 */
[----:B------:R-:W-:-:S03]  /*a5e0*/  MOV R6, 0xa600 ;  /* 0x0000a60000067802 */ /* 0x000fc60000000f00 */
[----:B-12--5:R-:W-:Y:S05]  /*a5f0*/  CALL.REL.NOINC `($_ZN7cutlass13device_kernelIN5flash19enable_sm80_to_sm89INS1_16FlashAttnBwdSm80INS1_25CollectiveMainloopBwdSm80ILi2ELi2EN4cute5tupleIJNS5_1CILi64EEENS7_ILi128EEES8_EEENS_10bfloat16_tEfNS_4arch4Sm80ELb0ELb1ELb1ELb1ELb1ELb0ELb0ELb0ELi2ELi2ELi4ELi2ELb1EEENS1_21CollectiveEpilogueBwdISA_SB_SD_Li256ELb1ELb0ELi2EEENS1_19SingleTileSchedulerILb1ELb0ELb0ELi128EEEEEEEEEvNT_6ParamsE$_ZZN4cute19as_arithmetic_tupleINS_15ArithmeticTupleIJNS1_IJiiEEEiiiEEEEEDaRKT_ENKUlRKT_E_clIiEEDaS9_) ;  /* 0xfffff48000007944 */ /* 0x026fea0003c3ffff */
[----:B------:R1:W5:Y:S01]  /*a600*/  LDL R7, [R1+0x190] ;  /* 0x0001900001077983 */ /* 0x0003620000100800 */
[----:B------:R-:W-:-:S03]  /*a610*/  MOV R6, 0xa640 ;  /* 0x0000a64000067802 */ /* 0x000fc60000000f00 */
[----:B------:R1:W-:Y:S04]  /*a620*/  STL [R1+0x168], R10 ;  /* 0x0001680a01007387 */ /* 0x0003e80000100800 */
[----:B-1---5:R-:W-:Y:S05]  /*a630*/  CALL.REL.NOINC `($_ZN7cutlass13device_kernelIN5flash19enable_sm80_to_sm89INS1_16FlashAttnBwdSm80INS1_25CollectiveMainloopBwdSm80ILi2ELi2EN4cute5tupleIJNS5_1CILi64EEENS7_ILi128EEES8_EEENS_10bfloat16_tEfNS_4arch4Sm80ELb0ELb1ELb1ELb1ELb1ELb0ELb0ELb0ELi2ELi2ELi4ELi2ELb1EEENS1_21CollectiveEpilogueBwdISA_SB_SD_Li256ELb1ELb0ELi2EEENS1_19SingleTileSchedulerILb1ELb0ELb0ELi128EEEEEEEEEvNT_6ParamsE$_ZZN4cute19as_arithmetic_tupleINS_15ArithmeticTupleIJNS1_IJiiEEEiiiEEEEEDaRKT_ENKUlRKT_E_clIiEEDaS9_) ;  /* 0xfffff44000007944 */ /* 0x022fea0003c3ffff */
[----:B------:R1:W5:Y:S01]  /*a640*/  LDL R7, [R1+0x194] ;  /* 0x0001940001077983 */ /* 0x0003620000100800 */
[----:B------:R-:W-:-:S03]  /*a650*/  MOV R6, 0xa680 ;  /* 0x0000a68000067802 */ /* 0x000fc60000000f00 */
[----:B------:R1:W-:Y:S04]  /*a660*/  STL [R1+0x160], R10 ;  /* 0x0001600a01007387 */ /* 0x0003e80000100800 */
[----:B-1---5:R-:W-:Y:S05]  /*a670*/  CALL.REL.NOINC `($_ZN7cutlass13device_kernelIN5flash19enable_sm80_to_sm89INS1_16FlashAttnBwdSm80INS1_25CollectiveMainloopBwdSm80ILi2ELi2EN4cute5tupleIJNS5_1CILi64EEENS7_ILi128EEES8_EEENS_10bfloat16_tEfNS_4arch4Sm80ELb0ELb1ELb1ELb1ELb1ELb0ELb0ELb0ELi2ELi2ELi4ELi2ELb1EEENS1_21CollectiveEpilogueBwdISA_SB_SD_Li256ELb1ELb0ELi2EEENS1_19SingleTileSchedulerILb1ELb0ELb0ELi128EEEEEEEEEvNT_6ParamsE$_ZZN4cute19as_arithmetic_tupleINS_15ArithmeticTupleIJNS1_IJiiEEEiiiEEEEEDaRKT_ENKUlRKT_E_clIiEEDaS9_) ;  /* 0xfffff40000007944 */ /* 0x022fea0003c3ffff */
[----:B------:R1:W-:Y:S01]  /*a680*/  STL [R1+0x164], R10 ;  /* 0x0001640a01007387 */ /* 0x0003e20000100800 */
[----:B------:R-:W-:Y:S01]  /*a690*/  IMAD.MOV.U32 R6, RZ, RZ, R44 ;  /* 0x000000ffff067224 */ /* 0x000fe200078e002c */
[----:B------:R-:W-:Y:S01]  /*a6a0*/  MOV R11, R3 ;  /* 0x00000003000b7202 */ /* 0x000fe20000000f00 */
[----:B------:R-:W-:Y:S01]  /*a6b0*/  IMAD.MOV.U32 R9, RZ, RZ, R27 ;  /* 0x000000ffff097224 */ /* 0x000fe200078e001b */
[----:B------:R-:W-:Y:S02]  /*a6c0*/  IADD3 R13, R3, 0x10, RZ ;  /* 0x00000010030d7810 */ /* 0x000fe40007ffe0ff */
[----:B------:R-:W-:Y:S02]  /*a6d0*/  MOV R16, 0xa6f0 ;  /* 0x0000a6f000107802 */ /* 0x000fe40000000f00 */
[----:B-1----:R-:W-:Y:S05]  /*a6e0*/  CALL.REL.NOINC `($_ZN7cutlass13device_kernelIN5flash19enable_sm80_to_sm89INS1_16FlashAttnBwdSm80INS1_25CollectiveMainloopBwdSm80ILi2ELi2EN4cute5tupleIJNS5_1CILi64EEENS7_ILi128EEES8_EEENS_10bfloat16_tEfNS_4arch4Sm80ELb0ELb1ELb1ELb1ELb1ELb0ELb0ELb0ELi2ELi2ELi4ELi2ELb1EEENS1_21CollectiveEpilogueBwdISA_SB_SD_Li256ELb1ELb0ELi2EEENS1_19SingleTileSchedulerILb1ELb0ELb0ELi128EEEEEEEEEvNT_6ParamsE$_ZZN4cute19as_arithmetic_tupleINS_15ArithmeticTupleIJNS1_IJiiEEEiiiEEEEEDaRKT_ENKUlDpRKT_E_clIJS2_iiiEEEDaSA_) ;  /* 0xfffff1f000007944 */ /* 0x002fea0003c3ffff */
[----:B-----5:R-:W-:Y:S01]  /*a6f0*/  IMAD.MOV.U32 R11, RZ, RZ, R6 ;  /* 0x000000ffff0b7224 */ /* 0x020fe200078e0006 */
[----:B------:R-:W-:Y:S01]  /*a700*/  MOV R6, R7 ;  /* 0x0000000700067202 */ /* 0x000fe20000000f00 */
[----:B------:R-:W-:Y:S01]  /*a710*/  IMAD.MOV.U32 R7, RZ, RZ, R8 ;  /* 0x000000ffff077224 */ /* 0x000fe200078e0008 */
[----:B------:R1:W-:Y:S01]  /*a720*/  STL [R1+0x180], R9 ;  /* 0x0001800901007387 */ /* 0x0003e20000100800 */
[----:B------:R-:W-:-:S03]  /*a730*/  MOV R18, 0xa770 ;  /* 0x0000a77000127802 */ /* 0x000fc60000000f00 */
[----:B------:R1:W-:Y:S04]  /*a740*/  STL.64 [R1+0x170], R10 ;  /* 0x0001700a01007387 */ /* 0x0003e80000100a00 */
[----:B------:R1:W-:Y:S02]  /*a750*/  STL.64 [R1+0x178], R6 ;  /* 0x0001780601007387 */ /* 0x0003e40000100a00 */
[----:B-12---:R-:W-:Y:S05]  /*a760*/  CALL.REL.NOINC `($_ZN7cutlass13device_kernelIN5flash19enable_sm80_to_sm89INS1_16FlashAttnBwdSm80INS1_25CollectiveMainloopBwdSm80ILi2ELi2EN4cute5tupleIJNS5_1CILi64EEENS7_ILi128EEES8_EEENS_10bfloat16_tEfNS_4arch4Sm80ELb0ELb1ELb1ELb1ELb1ELb0ELb0ELb0ELi2ELi2ELi4ELi2ELb1EEENS1_21CollectiveEpilogueBwdISA_SB_SD_Li256ELb1ELb0ELi2EEENS1_19SingleTileSchedulerILb1ELb0ELb0ELi128EEEEEEEEEvNT_6ParamsE$_ZZN4cute14transform_leafINS_15ArithmeticTupleIJNS1_IJiiEEEiiiEEENS_8identityEEEDaRKT_OT0_ENKUlRKT_E_clIS2_EEDaSC_) ;  /* 0xfffff00000007944 */ /* 0x006fea0003c3ffff */
[----:B------:R2:W5:Y:S01]  /*a770*/  LDL R9, [R1+0x178] ;  /* 0x0001780001097983 */ /* 0x0005620000100800 */
[----:B------:R-:W-:-:S03]  /*a780*/  MOV R8, 0xa7a0 ;  /* 0x0000a7a000087802 */ /* 0x000fc60000000f00 */
[----:B-12--5:R-:W-:Y:S05]  /*a790*/  CALL.REL.NOINC `($_ZN7cutlass13device_kernelIN5flash19enable_sm80_to_sm89INS1_16FlashAttnBwdSm80INS1_25CollectiveMainloopBwdSm80ILi2ELi2EN4cute5tupleIJNS5_1CILi64EEENS7_ILi128EEES8_EEENS_10bfloat16_tEfNS_4arch4Sm80ELb0ELb1ELb1ELb1ELb1ELb0ELb0ELb0ELi2ELi2ELi4ELi2ELb1EEENS1_21CollectiveEpilogueBwdISA_SB_SD_Li256ELb1ELb0ELi2EEENS1_19SingleTileSchedulerILb1ELb0ELb0ELi128EEEEEEEEEvNT_6ParamsE$_ZZN4cute14transform_leafINS_15ArithmeticTupleIJNS1_IJiiEEEiiiEEENS_8identityEEEDaRKT_OT0_ENKUlRKT_E_clIiEEDaSC_) ;  /* 0xfffff0d000007944 */ /* 0x026fea0003c3ffff */
[----:B------:R1:W5:Y:S01]  /*a7a0*/  LDL R9, [R1+0x17c] ;  /* 0x00017c0001097983 */ /* 0x0003620000100800 */
[----:B------:R-:W-:-:S03]  /*a7b0*/  MOV R8, 0xa7e0 ;  /* 0x0000a7e000087802 */ /* 0x000fc60000000f00 */
[----:B------:R1:W-:Y:S04]  /*a7c0*/  STL [R1+0x168], R10 ;  /* 0x0001680a01007387 */ /* 0x0003e80000100800 */
[----:B-1---5:R-:W-:Y:S05]  /*a7d0*/  CALL.REL.NOINC `($_ZN7cutlass13device_kernelIN5flash19enable_sm80_to_sm89INS1_16FlashAttnBwdSm80INS1_25CollectiveMainloopBwdSm80ILi2ELi2EN4cute5tupleIJNS5_1CILi64EEENS7_ILi128EEES8_EEENS_10bfloat16_tEfNS_4arch4Sm80ELb0ELb1ELb1ELb1ELb1ELb0ELb0ELb0ELi2ELi2ELi4ELi2ELb1EEENS1_21CollectiveEpilogueBwdISA_SB_SD_Li256ELb1ELb0ELi2EEENS1_19SingleTileSchedulerILb1ELb0ELb0ELi128EEEEEEEEEvNT_6ParamsE$_ZZN4cute14transform_leafINS_15ArithmeticTupleIJNS1_IJiiEEEiiiEEENS_8identityEEEDaRKT_OT0_ENKUlRKT_E_clIiEEDaSC_) ;  /* 0xfffff09000007944 */ /* 0x022fea0003c3ffff */
[----:B------:R1:W5:Y:S01]  /*a7e0*/  LDL R9, [R1+0x180] ;  /* 0x0001800001097983 */ /* 0x0003620000100800 */
[----:B------:R-:W-:-:S03]  /*a7f0*/  MOV R8, 0xa820 ;  /* 0x0000a82000087802 */ /* 0x000fc60000000f00 */
[----:B------:R1:W-:Y:S04]  /*a800*/  STL [R1+0x160], R10 ;  /* 0x0001600a01007387 */ /* 0x0003e80000100800 */
[----:B-1---5:R-:W-:Y:S05]  /*a810*/  CALL.REL.NOINC `($_ZN7cutlass13device_kernelIN5flash19enable_sm80_to_sm89INS1_16FlashAttnBwdSm80INS1_25CollectiveMainloopBwdSm80ILi2ELi2EN4cute5tupleIJNS5_1CILi64EEENS7_ILi128EEES8_EEENS_10bfloat16_tEfNS_4arch4Sm80ELb0ELb1ELb1ELb1ELb1ELb0ELb0ELb0ELi2ELi2ELi4ELi2ELb1EEENS1_21CollectiveEpilogueBwdISA_SB_SD_Li256ELb1ELb0ELi2EEENS1_19SingleTileSchedulerILb1ELb0ELb0ELi128EEEEEEEEEvNT_6ParamsE$_ZZN4cute14transform_leafINS_15ArithmeticTupleIJNS1_IJiiEEEiiiEEENS_8identityEEEDaRKT_OT0_ENKUlRKT_E_clIiEEDaSC_) ;  /* 0xfffff05000007944 */ /* 0x022fea0003c3ffff */
[----:B------:R1:W-:Y:S01]  /*a820*/  STL [R1+0x164], R10 ;  /* 0x0001640a01007387 */ /* 0x0003e20000100800 */
[----:B------:R-:W-:Y:S01]  /*a830*/  IMAD.MOV.U32 R8, RZ, RZ, R44 ;  /* 0x000000ffff087224 */ /* 0x000fe200078e002c */
[----:B------:R-:W-:Y:S02]  /*a840*/  MOV R9, R3 ;  /* 0x0000000300097202 */ /* 0x000fe40000000f00 */
[----:B------:R-:W-:Y:S02]  /*a850*/  MOV R16, 0xa870 ;  /* 0x0000a87000107802 */ /* 0x000fe40000000f00 */
[----:B-1----:R-:W-:Y:S05]  /*a860*/  CALL.REL.NOINC `($_ZN7cutlass13device_kernelIN5flash19enable_sm80_to_sm89INS1_16FlashAttnBwdSm80INS1_25CollectiveMainloopBwdSm80ILi2ELi2EN4cute5tupleIJNS5_1CILi64EEENS7_ILi128EEES8_EEENS_10bfloat16_tEfNS_4arch4Sm80ELb0ELb1ELb1ELb1ELb1ELb0ELb0ELb0ELi2ELi2ELi4ELi2ELb1EEENS1_21CollectiveEpilogueBwdISA_SB_SD_Li256ELb1ELb0ELi2EEENS1_19SingleTileSchedulerILb1ELb0ELb0ELi128EEEEEEEEEvNT_6ParamsE$_ZZN4cute9transformINS_15ArithmeticTupleIJNS1_IJiiEEEiiiEEEZNS_14transform_leafIS3_NS_8identityEEEDaRKT_OT0_EUlRKT_E_EEDaS8_SA_ENKUlDpSD_E_clIJNS_5tupleIJiiEEEiiiEEEDaSF_) ;  /* 0x00000d3000007944 */ /* 0x002fea0003c00000 */
[----:B------:R-:W-:Y:S01]  /*a870*/  MOV R27, 0x0 ;  /* 0x00000000001b7802 */ /* 0x000fe20000000f00 */
[----:B-----5:R-:W-:Y:S01]  /*a880*/  IMAD.MOV.U32 R46, RZ, RZ, R3 ;  /* 0x000000ffff2e7224 */ /* 0x020fe200078e0003 */
[----:B------:R-:W-:Y:S01]  /*a890*/  MOV R44, R7 ;  /* 0x00000007002c7202 */ /* 0x000fe20000000f00 */
[----:B------:R-:W-:Y:S01]  /*a8a0*/  IMAD.MOV.U32 R45, RZ, RZ, R6 ;  /* 0x000000ffff2d7224 */ /* 0x000fe200078e0006 */
[----:B------:R-:W-:Y:S06]  /*a8b0*/  RET.REL.NODEC R26 `(_ZN7cutlass13device_kernelIN5flash19enable_sm80_to_sm89INS1_16FlashAttnBwdSm80INS1_25CollectiveMainloopBwdSm80ILi2ELi2EN4cute5tupleIJNS5_1CILi64EEENS7_ILi128EEES8_EEENS_10bfloat16_tEfNS_4arch4Sm80ELb0ELb1ELb1ELb1ELb1ELb0ELb0ELb0ELi2ELi2ELi4ELi2ELb1EEENS1_21CollectiveEpilogueBwdISA_SB_SD_Li256ELb1ELb0ELi2EEENS1_19SingleTileSchedulerILb1ELb0ELb0ELi128EEEEEEEEEvNT_6ParamsE) ;  /* 0xffff57401a007950 */ /* 0x000fec0003c3ffff */
        .type           $_ZN7cutlass13device_kernelIN5flash19enable_sm80_to_sm89INS1_16FlashAttnBwdSm80INS1_25CollectiveMainloopBwdSm80ILi2ELi2EN4cute5tupleIJNS5_1CILi64EEENS7_ILi128EEES8_EEENS_10bfloat16_tEfNS_4arch4Sm80ELb0ELb1ELb1ELb1ELb1ELb0ELb0ELb0ELi2ELi2ELi4ELi2ELb1EEENS1_21CollectiveEpilogueBwdISA_SB_SD_Li256ELb1ELb0ELi2EEENS1_19SingleTileSchedulerILb1ELb0ELb0ELi128EEEEEEEEEvNT_6ParamsE$_ZZN4cute7idx2crdINS_5tupleIJiEEENS1_IJNS1_IJNS1_IJNS_1CILi8EEENS3_ILi2EEEEEES5_S5_NS3_ILi4EEEEEEEEEEEDaRKT_RKT0_ENKUlRKT_RKT0_E_clIiS8_EEDaSI_SL_,@function
        .size           $_ZN7cutlass13device_kernelIN5flash19enable_sm80_to_sm89INS1_16FlashAttnBwdSm80INS1_25CollectiveMainloopBwdSm80ILi2ELi2EN4cute5tupleIJNS5_1CILi64EEENS7_ILi128EEES8_EEENS_10bfloat16_tEfNS_4arch4Sm80ELb0ELb1ELb1ELb1ELb1ELb0ELb0ELb0ELi2ELi2ELi4ELi2ELb1EEENS1_21CollectiveEpilogueBwdISA_SB_SD_Li256ELb1ELb0ELi2EEENS1_19SingleTileSchedulerILb1ELb0ELb0ELi128EEEEEEEEEvNT_6ParamsE$_ZZN4cute7idx2crdINS_5tupleIJiEEENS1_IJNS1_IJNS1_IJNS_1CILi8EEENS3_ILi2EEEEEES5_S5_NS3_ILi4EEEEEEEEEEEDaRKT_RKT0_ENKUlRKT_RKT0_E_clIiS8_EEDaSI_SL_,($_ZN7cutlass13device_kernelIN5flash19enable_sm80_to_sm89INS1_16FlashAttnBwdSm80INS1_25CollectiveMainloopBwdSm80ILi2ELi2EN4cute5tupleIJNS5_1CILi64EEENS7_ILi128EEES8_EEENS_10bfloat16_tEfNS_4arch4Sm80ELb0ELb1ELb1ELb1ELb1ELb0ELb0ELb0ELi2ELi2ELi4ELi2ELb1EEENS1_21CollectiveEpilogueBwdISA_SB_SD_Li256ELb1ELb0ELi2EEENS1_19SingleTileSchedulerILb1ELb0ELb0ELi128EEEEEEEEEvNT_6ParamsE$_ZZN4cute9transformINS_15ArithmeticTupleIJNS1_IJiiEEEiiiEEEZNS_14transform_leafIS3_NS_8identityEEEDaRKT_OT0_EUlRKT_E_EEDaS8_SA_ENKUlDpSD_E_clIJNS_5tupleIJiiEEEiiiEEEDaSF_ - $_ZN7cutlass13device_kernelIN5flash19enable_sm80_to_sm89INS1_16FlashAttnBwdSm80INS1_25CollectiveMainloopBwdSm80ILi2ELi2EN4cute5tupleIJNS5_1CILi64EEENS7_ILi128EEES8_EEENS_10bfloat16_tEfNS_4arch4Sm80ELb0ELb1ELb1ELb1ELb1ELb0ELb0ELb0ELi2ELi2ELi4ELi2ELb1EEENS1_21CollectiveEpilogueBwdISA_SB_SD_Li256ELb1ELb0ELi2EEENS1_19SingleTileSchedulerILb1ELb0ELb0ELi128EEEEEEEEEvNT_6ParamsE$_ZZN4cute7idx2crdINS_5tupleIJiEEENS1_IJNS1_IJNS1_IJNS_1CILi8EEENS3_ILi2EEEEEES5_S5_NS3_ILi4EEEEEEEEEEEDaRKT_RKT0_ENKUlRKT_RKT0_E_clIiS8_EEDaSI_SL_)
$_ZN7cutlass13device_kernelIN5flash19enable_sm80_to_sm89INS1_16FlashAttnBwdSm80INS1_25CollectiveMainloopBwdSm80ILi2ELi2EN4cute5tupleIJNS5_1CILi64EEENS7_ILi128EEES8_EEENS_10bfloat16_tEfNS_4arch4Sm80ELb0ELb1ELb1ELb1ELb1ELb0ELb0ELb0ELi2ELi2ELi4ELi2ELb1EEENS1_21CollectiveEpilogueBwdISA_SB_SD_Li256ELb1ELb0ELi2EEENS1_19SingleTileSchedulerILb1ELb0ELb0ELi128EEEEEEEEEvNT_6ParamsE$_ZZN4cute7idx2crdINS_5tupleIJiEEENS1_IJNS1_IJNS1_IJNS_1CILi8EEENS3_ILi2EEEEEES5_S5_NS3_ILi4EEEEEEEEEEEDaRKT_RKT0_ENKUlRKT_RKT0_E_clIiS8_EEDaSI_SL_:
        /* <DEDUP_REMOVED lines=73> */
[----:B------:R-:W-:-:S02]  /*ad50*/  MOV R16, 0xada0 ;  /* 0x0000ada000107802 */ /* 0x000fc40000000f00 */
[----:B------:R-:W-:-:S04]  /*ad60*/  LEA.HI R7, R39, R10, RZ, 0x1 ;  /* 0x0000000a27077211 */ /* 0x000fc800078f08ff */
[----:B------:R-:W-:-:S05]  /*ad70*/  LOP3.LUT R7, R7, 0xfffffffe, RZ, 0xc0, !PT ;  /* 0xfffffffe07077812 */ /* 0x000fca00078ec0ff */
[----:B------:R-:W-:Y:S02]  /*ad80*/  IMAD.IADD R7, R10, 0x1, -R7 ;  /* 0x000000010a077824 */ /* 0x000fe400078e0a07 */
[----:B--2--5:R-:W-:Y:S05]  /*ad90*/  CALL.REL.NOINC `($_ZN7cutlass13device_kernelIN5flash19enable_sm80_to_sm89INS1_16FlashAttnBwdSm80INS1_25CollectiveMainloopBwdSm80ILi2ELi2EN4cute5tupleIJNS5_1CILi64EEENS7_ILi128EEES8_EEENS_10bfloat16_tEfNS_4arch4Sm80ELb0ELb1ELb1ELb1ELb1ELb0ELb0ELb0ELi2ELi2ELi4ELi2ELb1EEENS1_21CollectiveEpilogueBwdISA_SB_SD_Li256ELb1ELb0ELi2EEENS1_19SingleTileSchedulerILb1ELb0ELb0ELi128EEEEEEEEEvNT_6ParamsE$_ZN4cute5tupleIJiEEC2ERKi) ;  /* 0xffffe6a000007944 */ /* 0x024fea0003c3ffff */
        /* <DEDUP_REMOVED lines=19> */
[----:B------:R-:W-:-:S02]  /*aed0*/  MOV R16, 0xaef0 ;  /* 0x0000aef000107802 */ /* 0x000fc40000000f00 */
        /* <DEDUP_REMOVED lines=99> */
[----:B------:R-:W-:Y:S01]  /*b510*/  MOV R9, R2 ;  /* 0x0000000200097202 */ /* 0x000fe20000000f00 */
[----:B------:R-:W-:Y:S01]  /*b520*/  IMAD.MOV.U32 R27, RZ, RZ, R3 ;  /* 0x000000ffff1b7224 */ /* 0x000fe200078e0003 */
[----:B------:R-:W-:Y:S02]  /*b530*/  MOV R16, 0xb550 ;  /* 0x0000b55000107802 */ /* 0x000fe40000000f00 */
[----:B-1----:R-:W-:Y:S05]  /*b540*/  CALL.REL.NOINC `($_ZN7cutlass13device_kernelIN5flash19enable_sm80_to_sm89INS1_16FlashAttnBwdSm80INS1_25CollectiveMainloopBwdSm80ILi2ELi2EN4cute5tupleIJNS5_1CILi64EEENS7_ILi128EEES8_EEENS_10bfloat16_tEfNS_4arch4Sm80ELb0ELb1ELb1ELb1ELb1ELb0ELb0ELb0ELi2ELi2ELi4ELi2ELb1EEENS1_21CollectiveEpilogueBwdISA_SB_SD_Li256ELb1ELb0ELi2EEENS1_19SingleTileSchedulerILb1ELb0ELb0ELi128EEEEEEEEEvNT_6ParamsE$_ZZN4cute9transformINS_15ArithmeticTupleIJNS1_IJiiEEEiiiEEEZNS_14transform_leafIS3_NS_8identityEEEDaRKT_OT0_EUlRKT_E_EEDaS8_SA_ENKUlDpSD_E_clIJNS_5tupleIJiiEEEiiiEEEDaSF_) ;  /* 0x0000005000007944 */ /* 0x002fea0003c00000 */
[----:B------:R-:W-:Y:S01]  /*b550*/  MOV R27, 0x0 ;  /* 0x00000000001b7802 */ /* 0x000fe20000000f00 */
[----:B-----5:R-:W-:Y:S01]  /*b560*/  IMAD.MOV.U32 R2, RZ, RZ, R3 ;  /* 0x000000ffff027224 */ /* 0x020fe200078e0003 */
[----:B------:R-:W-:Y:S01]  /*b570*/  MOV R39, R7 ;  /* 0x0000000700277202 */ /* 0x000fe20000000f00 */
[----:B------:R-:W-:Y:S01]  /*b580*/  IMAD.MOV.U32 R40, RZ, RZ, R6 ;  /* 0x000000ffff287224 */ /* 0x000fe200078e0006 */
[----:B------:R-:W-:Y:S06]  /*b590*/  RET.REL.NODEC R26 `(_ZN7cutlass13device_kernelIN5flash19enable_sm80_to_sm89INS1_16FlashAttnBwdSm80INS1_25CollectiveMainloopBwdSm80ILi2ELi2EN4cute5tupleIJNS5_1CILi64EEENS7_ILi128EEES8_EEENS_10bfloat16_tEfNS_4arch4Sm80ELb0ELb1ELb1ELb1ELb1ELb0ELb0ELb0ELi2ELi2ELi4ELi2ELb1EEENS1_21CollectiveEpilogueBwdISA_SB_SD_Li256ELb1ELb0ELi2EEENS1_19SingleTileSchedulerILb1ELb0ELb0ELi128EEEEEEEEEvNT_6ParamsE) ;  /* 0xffff4a601a007950 */ /* 0x000fec0003c3ffff */
        .type           $_ZN7cutlass13device_kernelIN5flash19enable_sm80_to_sm89INS1_16FlashAttnBwdSm80INS1_25CollectiveMainloopBwdSm80ILi2ELi2EN4cute5tupleIJNS5_1CILi64EEENS7_ILi128EEES8_EEENS_10bfloat16_tEfNS_4arch4Sm80ELb0ELb1ELb1ELb1ELb1ELb0ELb0ELb0ELi2ELi2ELi4ELi2ELb1EEENS1_21CollectiveEpilogueBwdISA_SB_SD_Li256ELb1ELb0ELi2EEENS1_19SingleTileSchedulerILb1ELb0ELb0ELi128EEEEEEEEEvNT_6ParamsE$_ZZN4cute9transformINS_15ArithmeticTupleIJNS1_IJiiEEEiiiEEEZNS_14transform_leafIS3_NS_8identityEEEDaRKT_OT0_EUlRKT_E_EEDaS8_SA_ENKUlDpSD_E_clIJNS_5tupleIJiiEEEiiiEEEDaSF_,@function
        .size           $_ZN7cutlass13device_kernelIN5flash19enable_sm80_to_sm89INS1_16FlashAttnBwdSm80INS1_25CollectiveMainloopBwdSm80ILi2ELi2EN4cute5tupleIJNS5_1CILi64EEENS7_ILi128EEES8_EEENS_10bfloat16_tEfNS_4arch4Sm80ELb0ELb1ELb1ELb1ELb1ELb0ELb0ELb0ELi2ELi2ELi4ELi2ELb1EEENS1_21CollectiveEpilogueBwdISA_SB_SD_Li256ELb1ELb0ELi2EEENS1_19SingleTileSchedulerILb1ELb0ELb0ELi128EEEEEEEEEvNT_6ParamsE$_ZZN4cute9transformINS_15ArithmeticTupleIJNS1_IJiiEEEiiiEEEZNS_14transform_leafIS3_NS_8identityEEEDaRKT_OT0_EUlRKT_E_EEDaS8_SA_ENKUlDpSD_E_clIJNS_5tupleIJiiEEEiiiEEEDaSF_,($_ZN7cutlass13device_kernelIN5flash19enable_sm80_to_sm89INS1_16FlashAttnBwdSm80INS1_25CollectiveMainloopBwdSm80ILi2ELi2EN4cute5tupleIJNS5_1CILi64EEENS7_ILi128EEES8_EEENS_10bfloat16_tEfNS_4arch4Sm80ELb0ELb1ELb1ELb1ELb1ELb0ELb0ELb0ELi2ELi2ELi4ELi2ELb1EEENS1_21CollectiveEpilogueBwdISA_SB_SD_Li256ELb1ELb0ELi2EEENS1_19SingleTileSchedulerILb1ELb0ELb0ELi128EEEEEEEEEvNT_6ParamsE$_ZZN4cute9transformINS_15ArithmeticTupleIJiiEEEZNS_14transform_leafIS2_RNS_8identityEEEDaRKT_OT0_EUlRKT_E_EEDaS8_SA_ENKUlDpSD_E_clIJiiEEEDaSF_ - $_ZN7cutlass13device_kernelIN5flash19enable_sm80_to_sm89INS1_16FlashAttnBwdSm80INS1_25CollectiveMainloopBwdSm80ILi2ELi2EN4cute5tupleIJNS5_1CILi64EEENS7_ILi128EEES8_EEENS_10bfloat16_tEfNS_4arch4Sm80ELb0ELb1ELb1ELb1ELb1ELb0ELb0ELb0ELi2ELi2ELi4ELi2ELb1EEENS1_21CollectiveEpilogueBwdISA_SB_SD_Li256ELb1ELb0ELi2EEENS1_19SingleTileSchedulerILb1ELb0ELb0ELi128EEEEEEEEEvNT_6ParamsE$_ZZN4cute9transformINS_15ArithmeticTupleIJNS1_IJiiEEEiiiEEEZNS_14transform_leafIS3_NS_8identityEEEDaRKT_OT0_EUlRKT_E_EEDaS8_SA_ENKUlDpSD_E_clIJNS_5tupleIJiiEEEiiiEEEDaSF_)
$_ZN7cutlass13device_kernelIN5flash19enable_sm80_to_sm89INS1_16FlashAttnBwdSm80INS1_25CollectiveMainloopBwdSm80ILi2ELi2EN4cute5tupleIJNS5_1CILi64EEENS7_ILi128EEES8_EEENS_10bfloat16_tEfNS_4arch4Sm80ELb0ELb1ELb1ELb1ELb1ELb0ELb0ELb0ELi2ELi2ELi4ELi2ELb1EEENS1_21CollectiveEpilogueBwdISA_SB_SD_Li256ELb1ELb0ELi2EEENS1_19SingleTileSchedulerILb1ELb0ELb0ELi128EEEEEEEEEvNT_6ParamsE$_ZZN4cute9transformINS_15ArithmeticTupleIJNS1_IJiiEEEiiiEEEZNS_14transform_leafIS3_NS_8identityEEEDaRKT_OT0_EUlRKT_E_EEDaS8_SA_ENKUlDpSD_E_clIJNS_5tupleIJiiEEEiiiEEEDaSF_:
[----:B------:R-:W-:Y:S02]  /*b5a0*/  IADD3 R3, R1, 0x19c, RZ ;  /* 0x0000019c01037810 */ /* 0x000fe40007ffe0ff */
[----:B------:R-:W-:-:S02]  /*b5b0*/  MOV R10, 0xb5e0 ;  /* 0x0000b5e0000a7802 */ /* 0x000fc40000000f00 */
[----:B------:R-:W-:Y:S02]  /*b5c0*/  IADD3 R3, R3, c[0x0][0x20], RZ ;  /* 0x0000080003037a10 */ /* 0x000fe40007ffe0ff */
[----:B------:R-:W-:Y:S05]  /*b5d0*/  CALL.REL.NOINC `($_ZN7cutlass13device_kernelIN5flash19enable_sm80_to_sm89INS1_16FlashAttnBwdSm80INS1_25CollectiveMainloopBwdSm80ILi2ELi2EN4cute5tupleIJNS5_1CILi64EEENS7_ILi128EEES8_EEENS_10bfloat16_tEfNS_4arch4Sm80ELb0ELb1ELb1ELb1ELb1ELb0ELb0ELb0ELi2ELi2ELi4ELi2ELb1EEENS1_21CollectiveEpilogueBwdISA_SB_SD_Li256ELb1ELb0ELi2EEENS1_19SingleTileSchedulerILb1ELb0ELb0ELi128EEEEEEEEEvNT_6ParamsE$_ZN4cute3eso3ESOILb0ELb0EJNS_5tupleIJiiEEEiiiEEC2ERKS3_RKiS8_S8_) ;  /* 0xffffcf1000007944 */ /* 0x000fea0003c3ffff */
[----:B-1----:R1:W5:Y:S04]  /*b5e0*/  LDL R7, [R1+0x1ac] ;  /* 0x0001ac0001077983 */ /* 0x0023680000100800 */
[----:B------:R1:W5:Y:S04]  /*b5f0*/  LDL R6, [R1+0x1a4] ;  /* 0x0001a40001067983 */ /* 0x0003680000100800 */
[----:B------:R1:W5:Y:S01]  /*b600*/  LDL R3, [R1+0x19c] ;  /* 0x00019c0001037983 */ /* 0x0003620000100800 */
[----:B------:R-:W-:-:S04]  /*b610*/  MOV R17, 0x0 ;  /* 0x0000000000117802 */ /* 0x000fc80000000f00 */
[----:B------:R-:W-:Y:S05]  /*b620*/  RET.REL.NODEC R16 `(_ZN7cutlass13device_kernelIN5flash19enable_sm80_to_sm89INS1_16FlashAttnBwdSm80INS1_25CollectiveMainloopBwdSm80ILi2ELi2EN4cute5tupleIJNS5_1CILi64EEENS7_ILi128EEES8_EEENS_10bfloat16_tEfNS_4arch4Sm80ELb0ELb1ELb1ELb1ELb1ELb0ELb0ELb0ELi2ELi2ELi4ELi2ELb1EEENS1_21CollectiveEpilogueBwdISA_SB_SD_Li256ELb1ELb0ELi2EEENS1_19SingleTileSchedulerILb1ELb0ELb0ELi128EEEEEEEEEvNT_6ParamsE) ;  /* 0xffff49d010007950 */ /* 0x000fea0003c3ffff */
        .type           $_ZN7cutlass13device_kernelIN5flash19enable_sm80_to_sm89INS1_16FlashAttnBwdSm80INS1_25CollectiveMainloopBwdSm80ILi2ELi2EN4cute5tupleIJNS5_1CILi64EEENS7_ILi128EEES8_EEENS_10bfloat16_tEfNS_4arch4Sm80ELb0ELb1ELb1ELb1ELb1ELb0ELb0ELb0ELi2ELi2ELi4ELi2ELb1EEENS1_21CollectiveEpilogueBwdISA_SB_SD_Li256ELb1ELb0ELi2EEENS1_19SingleTileSchedulerILb1ELb0ELb0ELi128EEEEEEEEEvNT_6ParamsE$_ZZN4cute9transformINS_15ArithmeticTupleIJiiEEEZNS_14transform_leafIS2_RNS_8identityEEEDaRKT_OT0_EUlRKT_E_EEDaS8_SA_ENKUlDpSD_E_clIJiiEEEDaSF_,@function
        .size           $_ZN7cutlass13device_kernelIN5flash19enable_sm80_to_sm89INS1_16FlashAttnBwdSm80INS1_25CollectiveMainloopBwdSm80ILi2ELi2EN4cute5tupleIJNS5_1CILi64EEENS7_ILi128EEES8_EEENS_10bfloat16_tEfNS_4arch4Sm80ELb0ELb1ELb1ELb1ELb1ELb0ELb0ELb0ELi2ELi2ELi4ELi2ELb1EEENS1_21CollectiveEpilogueBwdISA_SB_SD_Li256ELb1ELb0ELi2EEENS1_19SingleTileSchedulerILb1ELb0ELb0ELi128EEEEEEEEEvNT_6ParamsE$_ZZN4cute9transformINS_15ArithmeticTupleIJiiEEEZNS_14transform_leafIS2_RNS_8identityEEEDaRKT_OT0_EUlRKT_E_EEDaS8_SA_ENKUlDpSD_E_clIJiiEEEDaSF_,($_ZN7cutlass13device_kernelIN5flash19enable_sm80_to_sm89INS1_16FlashAttnBwdSm80INS1_25CollectiveMainloopBwdSm80ILi2ELi2EN4cute5tupleIJNS5_1CILi64EEENS7_ILi128EEES8_EEENS_10bfloat16_tEfNS_4arch4Sm80ELb0ELb1ELb1ELb1ELb1ELb0ELb0ELb0ELi2ELi2ELi4ELi2ELb1EEENS1_21CollectiveEpilogueBwdISA_SB_SD_Li256ELb1ELb0ELi2EEENS1_19SingleTileSchedulerILb1ELb0ELb0ELi128EEEEEEEEEvNT_6ParamsE$_ZZN4cuteplIJNS_15ArithmeticTupleIJiEEEEJNS1_IJNS_1CILi0EEEiEEEEEEDaRKNS1_IJDpT_EEERKNS1_IJDpT0_EEEENKUlDpRKT_E_clIJNS1_IJiiEEEEEEDaSJ_ - $_ZN7cutlass13device_kernelIN5flash19enable_sm80_to_sm89INS1_16FlashAttnBwdSm80INS1_25CollectiveMainloopBwdSm80ILi2ELi2EN4cute5tupleIJNS5_1CILi64EEENS7_ILi128EEES8_EEENS_10bfloat16_tEfNS_4arch4Sm80ELb0ELb1ELb1ELb1ELb1ELb0ELb0ELb0ELi2ELi2ELi4ELi2ELb1EEENS1_21CollectiveEpilogueBwdISA_SB_SD_Li256ELb1ELb0ELi2EEENS1_19SingleTileSchedulerILb1ELb0ELb0ELi128EEEEEEEEEvNT_6ParamsE$_ZZN4cute9transformINS_15ArithmeticTupleIJiiEEEZNS_14transform_leafIS2_RNS_8identityEEEDaRKT_OT0_EUlRKT_E_EEDaS8_SA_ENKUlDpSD_E_clIJiiEEEDaSF_)
$_ZN7cutlass13device_kernelIN5flash19enable_sm80_to_sm89INS1_16FlashAttnBwdSm80INS1_25CollectiveMainloopBwdSm80ILi2ELi2EN4cute5tupleIJNS5_1CILi64EEENS7_ILi128EEES8_EEENS_10bfloat16_tEfNS_4arch4Sm80ELb0ELb1ELb1ELb1ELb1ELb0ELb0ELb0ELi2ELi2ELi4ELi2ELb1EEENS1_21CollectiveEpilogueBwdISA_SB_SD_Li256ELb1ELb0ELi2EEENS1_19SingleTileSchedulerILb1ELb0ELb0ELi128EEEEEEEEEvNT_6ParamsE$_ZZN4cute9transformINS_15ArithmeticTupleIJiiEEEZNS_14transform_leafIS2_RNS_8identityEEEDaRKT_OT0_EUlRKT_E_EEDaS8_SA_ENKUlDpSD_E_clIJiiEEEDaSF_:
[----:B------:R-:W-:Y:S02]  /*b630*/  IADD3 R7, R1, 0x1a0, RZ ;  /* 0x000001a001077810 */ /* 0x000fe40007ffe0ff */
[----:B------:R-:W-:Y:S02]  /*b640*/  MOV R10, 0xb670 ;  /* 0x0000b670000a7802 */ /* 0x000fe40000000f00 */
[----:B------:R-:W-:Y:S02]  /*b650*/  IADD3 R7, R7, c[0x0][0x20], RZ ;  /* 0x0000080007077a10 */ /* 0x000fe40007ffe0ff */
[----:B------:R-:W-:Y:S05]  /*b660*/  CALL.REL.NOINC `($_ZN7cutlass13device_kernelIN5flash19enable_sm80_to_sm89INS1_16FlashAttnBwdSm80INS1_25CollectiveMainloopBwdSm80ILi2ELi2EN4cute5tupleIJNS5_1CILi64EEENS7_ILi128EEES8_EEENS_10bfloat16_tEfNS_4arch4Sm80ELb0ELb1ELb1ELb1ELb1ELb0ELb0ELb0ELi2ELi2ELi4ELi2ELb1EEENS1_21CollectiveEpilogueBwdISA_SB_SD_Li256ELb1ELb0ELi2EEENS1_19SingleTileSchedulerILb1ELb0ELb0ELi128EEEEEEEEEvNT_6ParamsE$_ZN4cute3eso3ESOILb0ELb0EJiiEEC2ERKiS4_) ;  /* 0xffffd06000007944 */ /* 0x000fea0003c3ffff */
[----:B-1----:R1:W5:Y:S01]  /*b670*/  LDL.64 R6, [R1+0x1a0] ;  /* 0x0001a00001067983 */ /* 0x0023620000100a00 */
[----:B------:R-:W-:-:S04]  /*b680*/  MOV R9, 0x0 ;  /* 0x0000000000097802 */ /* 0x000fc80000000f00 */
[----:B------:R-:W-:Y:S05]  /*b690*/  RET.REL.NODEC R8 `(_ZN7cutlass13device_kernelIN5flash19enable_sm80_to_sm89INS1_16FlashAttnBwdSm80INS1_25CollectiveMainloopBwdSm80ILi2ELi2EN4cute5tupleIJNS5_1CILi64EEENS7_ILi128EEES8_EEENS_10bfloat16_tEfNS_4arch4Sm80ELb0ELb1ELb1ELb1ELb1ELb0ELb0ELb0ELi2ELi2ELi4ELi2ELb1EEENS1_21CollectiveEpilogueBwdISA_SB_SD_Li256ELb1ELb0ELi2EEENS1_19SingleTileSchedulerILb1ELb0ELb0ELi128EEEEEEEEEvNT_6ParamsE) ;  /* 0xffff496008007950 */ /* 0x000fea0003c3ffff */
        .type           $_ZN7cutlass13device_kernelIN5flash19enable_sm80_to_sm89INS1_16FlashAttnBwdSm80INS1_25CollectiveMainloopBwdSm80ILi2ELi2EN4cute5tupleIJNS5_1CILi64EEENS7_ILi128EEES8_EEENS_10bfloat16_tEfNS_4arch4Sm80ELb0ELb1ELb1ELb1ELb1ELb0ELb0ELb0ELi2ELi2ELi4ELi2ELb1EEENS1_21CollectiveEpilogueBwdISA_SB_SD_Li256ELb1ELb0ELi2EEENS1_19SingleTileSchedulerILb1ELb0ELb0ELi128EEEEEEEEEvNT_6ParamsE$_ZZN4cuteplIJNS_15ArithmeticTupleIJiEEEEJNS1_IJNS_1CILi0EEEiEEEEEEDaRKNS1_IJDpT_EEERKNS1_IJDpT0_EEEENKUlDpRKT_E_clIJNS1_IJiiEEEEEEDaSJ_,@function
        .size           $_ZN7cutlass13device_kernelIN5flash19enable_sm80_to_sm89INS1_16FlashAttnBwdSm80INS1_25CollectiveMainloopBwdSm80ILi2ELi2EN4cute5tupleIJNS5_1CILi64EEENS7_ILi128EEES8_EEENS_10bfloat16_tEfNS_4arch4Sm80ELb0ELb1ELb1ELb1ELb1ELb0ELb0ELb0ELi2ELi2ELi4ELi2ELb1EEENS1_21CollectiveEpilogueBwdISA_SB_SD_Li256ELb1ELb0ELi2EEENS1_19SingleTileSchedulerILb1ELb0ELb0ELi128EEEEEEEEEvNT_6ParamsE$_ZZN4cuteplIJNS_15ArithmeticTupleIJiEEEEJNS1_IJNS_1CILi0EEEiEEEEEEDaRKNS1_IJDpT_EEERKNS1_IJDpT0_EEEENKUlDpRKT_E_clIJNS1_IJiiEEEEEEDaSJ_,($_ZN7cutlass13device_kernelIN5flash19enable_sm80_to_sm89INS1_16FlashAttnBwdSm80INS1_25CollectiveMainloopBwdSm80ILi2ELi2EN4cute5tupleIJNS5_1CILi64EEENS7_ILi128EEES8_EEENS_10bfloat16_tEfNS_4arch4Sm80ELb0ELb1ELb1ELb1ELb1ELb0ELb0ELb0ELi2ELi2ELi4ELi2ELb1EEENS1_21CollectiveEpilogueBwdISA_SB_SD_Li256ELb1ELb0ELi2EEENS1_19SingleTileSchedulerILb1ELb0ELb0ELi128EEEEEEEEEvNT_6ParamsE$_ZZN4cuteplIJNS_15ArithmeticTupleIJiiEEEEJNS_1CILi0EEEiiiEEEDaRKNS1_IJDpT_EEERKNS1_IJDpT0_EEEENKUlDpRKT_E_clIJS2_iiiEEEDaSI_ - $_ZN7cutlass13device_kernelIN5flash19enable_sm80_to_sm89INS1_16FlashAttnBwdSm80INS1_25CollectiveMainloopBwdSm80ILi2ELi2EN4cute5tupleIJNS5_1CILi64EEENS7_ILi128EEES8_EEENS_10bfloat16_tEfNS_4arch4Sm80ELb0ELb1ELb1ELb1ELb1ELb0ELb0ELb0ELi2ELi2ELi4ELi2ELb1EEENS1_21CollectiveEpilogueBwdISA_SB_SD_Li256ELb1ELb0ELi2EEENS1_19SingleTileSchedulerILb1ELb0ELb0ELi128EEEEEEEEEvNT_6ParamsE$_ZZN4cuteplIJNS_15ArithmeticTupleIJiEEEEJNS1_IJNS_1CILi0EEEiEEEEEEDaRKNS1_IJDpT_EEERKNS1_IJDpT0_EEEENKUlDpRKT_E_clIJNS1_IJiiEEEEEEDaSJ_)
$_ZN7cutlass13device_kernelIN5flash19enable_sm80_to_sm89INS1_16FlashAttnBwdSm80INS1_25CollectiveMainloopBwdSm80ILi2ELi2EN4cute5tupleIJNS5_1CILi64EEENS7_ILi128EEES8_EEENS_10bfloat16_tEfNS_4arch4Sm80ELb0ELb1ELb1ELb1ELb1ELb0ELb0ELb0ELi2ELi2ELi4ELi2ELb1EEENS1_21CollectiveEpilogueBwdISA_SB_SD_Li256ELb1ELb0ELi2EEENS1_19SingleTileSchedulerILb1ELb0ELb0ELi128EEEEEEEEEvNT_6ParamsE$_ZZN4cuteplIJNS_15ArithmeticTupleIJiEEEEJNS1_IJNS_1CILi0EEEiEEEEEEDaRKNS1_IJDpT_EEERKNS1_IJDpT0_EEEENKUlDpRKT_E_clIJNS1_IJiiEEEEEEDaSJ_:
[----:B------:R-:W-:Y:S02]  /*b6a0*/  IADD3 R7, R1, 0x19c, RZ ;  /* 0x0000019c01077810 */ /* 0x000fe40007ffe0ff */
[----:B------:R-:W-:Y:S02]  /*b6b0*/  MOV R10, 0xb6e0 ;  /* 0x0000b6e0000a7802 */ /* 0x000fe40000000f00 */
[----:B------:R-:W-:Y:S02]  /*b6c0*/  IADD3 R7, R7, c[0x0][0x20], RZ ;  /* 0x0000080007077a10 */ /* 0x000fe40007ffe0ff */
[----:B------:R-:W-:Y:S05]  /*b6d0*/  CALL.REL.NOINC `($_ZN7cutlass13device_kernelIN5flash19enable_sm80_to_sm89INS1_16FlashAttnBwdSm80INS1_25CollectiveMainloopBwdSm80ILi2ELi2EN4cute5tupleIJNS5_1CILi64EEENS7_ILi128EEES8_EEENS_10bfloat16_tEfNS_4arch4Sm80ELb0ELb1ELb1ELb1ELb1ELb0ELb0ELb0ELi2ELi2ELi4ELi2ELb1EEENS1_21CollectiveEpilogueBwdISA_SB_SD_Li256ELb1ELb0ELi2EEENS1_19SingleTileSchedulerILb1ELb0ELb0ELi128EEEEEEEEEvNT_6ParamsE$_ZN4cute5tupleIJNS_15ArithmeticTupleIJiiEEEEEC2ERKS2_) ;  /* 0xffffdb6000007944 */ /* 0x000fea0003c3ffff */
[----:B------:R2:W5:Y:S04]  /*b6e0*/  LDL R9, [R1+0x1a0] ;  /* 0x0001a00001097983 */ /* 0x0005680000100800 */
[----:B------:R2:W5:Y:S01]  /*b6f0*/  LDL R8, [R1+0x19c] ;  /* 0x00019c0001087983 */ /* 0x0005620000100800 */
[----:B-1----:R-:W-:-:S04]  /*b700*/  MOV R7, 0x0 ;  /* 0x0000000000077802 */ /* 0x002fc80000000f00 */
[----:B------:R-:W-:Y:S05]  /*b710*/  RET.REL.NODEC R6 `(_ZN7cutlass13device_kernelIN5flash19enable_sm80_to_sm89INS1_16FlashAttnBwdSm80INS1_25CollectiveMainloopBwdSm80ILi2ELi2EN4cute5tupleIJNS5_1CILi64EEENS7_ILi128EEES8_EEENS_10bfloat16_tEfNS_4arch4Sm80ELb0ELb1ELb1ELb1ELb1ELb0ELb0ELb0ELi2ELi2ELi4ELi2ELb1EEENS1_21CollectiveEpilogueBwdISA_SB_SD_Li256ELb1ELb0ELi2EEENS1_19SingleTileSchedulerILb1ELb0ELb0ELi128EEEEEEEEEvNT_6ParamsE) ;  /* 0xffff48e006007950 */ /* 0x000fea0003c3ffff */
        .type           $_ZN7cutlass13device_kernelIN5flash19enable_sm80_to_sm89INS1_16FlashAttnBwdSm80INS1_25CollectiveMainloopBwdSm80ILi2ELi2EN4cute5tupleIJNS5_1CILi64EEENS7_ILi128EEES8_EEENS_10bfloat16_tEfNS_4arch4Sm80ELb0ELb1ELb1ELb1ELb1ELb0ELb0ELb0ELi2ELi2ELi4ELi2ELb1EEENS1_21CollectiveEpilogueBwdISA_SB_SD_Li256ELb1ELb0ELi2EEENS1_19SingleTileSchedulerILb1ELb0ELb0ELi128EEEEEEEEEvNT_6ParamsE$_ZZN4cuteplIJNS_15ArithmeticTupleIJiiEEEEJNS_1CILi0EEEiiiEEEDaRKNS1_IJDpT_EEERKNS1_IJDpT0_EEEENKUlDpRKT_E_clIJS2_iiiEEEDaSI_,@function
        .size           $_ZN7cutlass13device_kernelIN5flash19enable_sm80_to_sm89INS1_16FlashAttnBwdSm80INS1_25CollectiveMainloopBwdSm80ILi2ELi2EN4cute5tupleIJNS5_1CILi64EEENS7_ILi128EEES8_EEENS_10bfloat16_tEfNS_4arch4Sm80ELb0ELb1ELb1ELb1ELb1ELb0ELb0ELb0ELi2ELi2ELi4ELi2ELb1EEENS1_21CollectiveEpilogueBwdISA_SB_SD_Li256ELb1ELb0ELi2EEENS1_19SingleTileSchedulerILb1ELb0ELb0ELi128EEEEEEEEEvNT_6ParamsE$_ZZN4cuteplIJNS_15ArithmeticTupleIJiiEEEEJNS_1CILi0EEEiiiEEEDaRKNS1_IJDpT_EEERKNS1_IJDpT0_EEEENKUlDpRKT_E_clIJS2_iiiEEEDaSI_,($_ZN7cutlass13device_kernelIN5flash19enable_sm80_to_sm89INS1_16FlashAttnBwdSm80INS1_25CollectiveMainloopBwdSm80ILi2ELi2EN4cute5tupleIJNS5_1CILi64EEENS7_ILi128EEES8_EEENS_10bfloat16_tEfNS_4arch4Sm80ELb0ELb1ELb1ELb1ELb1ELb0ELb0ELb0ELi2ELi2ELi4ELi2ELb1EEENS1_21CollectiveEpilogueBwdISA_SB_SD_Li256ELb1ELb0ELi2EEENS1_19SingleTileSchedulerILb1ELb0ELb0ELi128EEEEEEEEEvNT_6ParamsE$_ZZN4cuteplIJNS_1CILi0EEES2_EJiEEEDaRKNS_15ArithmeticTupleIJDpT_EEERKNS3_IJDpT0_EEEENKUlDpRKT_E_clIJiS2_EEEDaSH_ - $_ZN7cutlass13device_kernelIN5flash19enable_sm80_to_sm89INS1_16FlashAttnBwdSm80INS1_25CollectiveMainloopBwdSm80ILi2ELi2EN4cute5tupleIJNS5_1CILi64EEENS7_ILi128EEES8_EEENS_10bfloat16_tEfNS_4arch4Sm80ELb0ELb1ELb1ELb1ELb1ELb0ELb0ELb0ELi2ELi2ELi4ELi2ELb1EEENS1_21CollectiveEpilogueBwdISA_SB_SD_Li256ELb1ELb0ELi2EEENS1_19SingleTileSchedulerILb1ELb0ELb0ELi128EEEEEEEEEvNT_6ParamsE$_ZZN4cuteplIJNS_15ArithmeticTupleIJiiEEEEJNS_1CILi0EEEiiiEEEDaRKNS1_IJDpT_EEERKNS1_IJDpT0_EEEENKUlDpRKT_E_clIJS2_iiiEEEDaSI_)
$_ZN7cutlass13device_kernelIN5flash19enable_sm80_to_sm89INS1_16FlashAttnBwdSm80INS1_25CollectiveMainloopBwdSm80ILi2ELi2EN4cute5tupleIJNS5_1CILi64EEENS7_ILi128EEES8_EEENS_10bfloat16_tEfNS_4arch4Sm80ELb0ELb1ELb1ELb1ELb1ELb0ELb0ELb0ELi2ELi2ELi4ELi2ELb1EEENS1_21CollectiveEpilogueBwdISA_SB_SD_Li256ELb1ELb0ELi2EEENS1_19SingleTileSchedulerILb1ELb0ELb0ELi128EEEEEEEEEvNT_6ParamsE$_ZZN4cuteplIJNS_15ArithmeticTupleIJiiEEEEJNS_1CILi0EEEiiiEEEDaRKNS1_IJDpT_EEERKNS1_IJDpT0_EEEENKUlDpRKT_E_clIJS2_iiiEEEDaSI_:
[----:B------:R-:W-:Y:S01]  /*b720*/  IADD3 R7, R1, 0x19c, RZ ;  /* 0x0000019c01077810 */ /* 0x000fe20007ffe0ff */
[----:B------:R-:W-:Y:S01]  /*b730*/  IMAD.MOV.U32 R76, RZ, RZ, R9 ;  /* 0x000000ffff4c7224 */ /* 0x000fe200078e0009 */
[----:B------:R-:W-:Y:S01]  /*b740*/  MOV R28, 0xb790 ;  /* 0x0000b790001c7802 */ /* 0x000fe20000000f00 */
[----:B------:R-:W-:Y:S01]  /*b750*/  IMAD.MOV.U32 R6, RZ, RZ, R17 ;  /* 0x000000ffff067224 */ /* 0x000fe200078e0011 */
[----:B------:R-:W-:Y:S01]  /*b760*/  IADD3 R7, R7, c[0x0][0x20], RZ ;  /* 0x0000080007077a10 */ /* 0x000fe20007ffe0ff */
[----:B------:R-:W-:Y:S02]  /*b770*/  IMAD.MOV.U32 R9, RZ, RZ, R16 ;  /* 0x000000ffff097224 */ /* 0x000fe400078e0010 */
[----:B------:R-:W-:Y:S05]  /*b780*/  CALL.REL.NOINC `($_ZN7cutlass13device_kernelIN5flash19enable_sm80_to_sm89INS1_16FlashAttnBwdSm80INS1_25CollectiveMainloopBwdSm80ILi2ELi2EN4cute5tupleIJNS5_1CILi64EEENS7_ILi128EEES8_EEENS_10bfloat16_tEfNS_4arch4Sm80ELb0ELb1ELb1ELb1ELb1ELb0ELb0ELb0ELi2ELi2ELi4ELi2ELb1EEENS1_21CollectiveEpilogueBwdISA_SB_SD_Li256ELb1ELb0ELi2EEENS1_19SingleTileSchedulerILb1ELb0ELb0ELi128EEEEEEEEEvNT_6ParamsE$_ZN4cute5tupleIJNS_15ArithmeticTupleIJiiEEEiiiEEC2ERKS2_RKiS7_S7_) ;  /* 0xffffdaf000007944 */ /* 0x000fea0003c3ffff */
[----:B------:R2:W5:Y:S04]  /*b790*/  LDL R16, [R1+0x19c] ;  /* 0x00019c0001107983 */ /* 0x0005680000100800 */
[----:B-1----:R2:W5:Y:S04]  /*b7a0*/  LDL.64 R8, [R1+0x1a8] ;  /* 0x0001a80001087983 */ /* 0x0025680000100a00 */
[----:B------:R2:W5:Y:S01]  /*b7b0*/  LDL.64 R6, [R1+0x1a0] ;  /* 0x0001a00001067983 */ /* 0x0005620000100a00 */
[----:B------:R-:W-:-:S04]  /*b7c0*/  MOV R11, 0x0 ;  /* 0x00000000000b7802 */ /* 0x000fc80000000f00 */
[----:B------:R-:W-:Y:S05]  /*b7d0*/  RET.REL.NODEC R10 `(_ZN7cutlass13device_kernelIN5flash19enable_sm80_to_sm89INS1_16FlashAttnBwdSm80INS1_25CollectiveMainloopBwdSm80ILi2ELi2EN4cute5tupleIJNS5_1CILi64EEENS7_ILi128EEES8_EEENS_10bfloat16_tEfNS_4arch4Sm80ELb0ELb1ELb1ELb1ELb1ELb0ELb0ELb0ELi2ELi2ELi4ELi2ELb1EEENS1_21CollectiveEpilogueBwdISA_SB_SD_Li256ELb1ELb0ELi2EEENS1_19SingleTileSchedulerILb1ELb0ELb0ELi128EEEEEEEEEvNT_6ParamsE) ;  /* 0xffff48200a007950 */ /* 0x000fea0003c3ffff */
        .type           $_ZN7cutlass13device_kernelIN5flash19enable_sm80_to_sm89INS1_16FlashAttnBwdSm80INS1_25CollectiveMainloopBwdSm80ILi2ELi2EN4cute5tupleIJNS5_1CILi64EEENS7_ILi128EEES8_EEENS_10bfloat16_tEfNS_4arch4Sm80ELb0ELb1ELb1ELb1ELb1ELb0ELb0ELb0ELi2ELi2ELi4ELi2ELb1EEENS1_21CollectiveEpilogueBwdISA_SB_SD_Li256ELb1ELb0ELi2EEENS1_19SingleTileSchedulerILb1ELb0ELb0ELi128EEEEEEEEEvNT_6ParamsE$_ZZN4cuteplIJNS_1CILi0EEES2_EJiEEEDaRKNS_15ArithmeticTupleIJDpT_EEERKNS3_IJDpT0_EEEENKUlDpRKT_E_clIJiS2_EEEDaSH_,@function
        .size           $_ZN7cutlass13device_kernelIN5flash19enable_sm80_to_sm89INS1_16FlashAttnBwdSm80INS1_25CollectiveMainloopBwdSm80ILi2ELi2EN4cute5tupleIJNS5_1CILi64EEENS7_ILi128EEES8_EEENS_10bfloat16_tEfNS_4arch4Sm80ELb0ELb1ELb1ELb1ELb1ELb0ELb0ELb0ELi2ELi2ELi4ELi2ELb1EEENS1_21CollectiveEpilogueBwdISA_SB_SD_Li256ELb1ELb0ELi2EEENS1_19SingleTileSchedulerILb1ELb0ELb0ELi128EEEEEEEEEvNT_6ParamsE$_ZZN4cuteplIJNS_1CILi0EEES2_EJiEEEDaRKNS_15ArithmeticTupleIJDpT_EEERKNS3_IJDpT0_EEEENKUlDpRKT_E_clIJiS2_EEEDaSH_,($_ZN7cutlass13device_kernelIN5flash19enable_sm80_to_sm89INS1_16FlashAttnBwdSm80INS1_25CollectiveMainloopBwdSm80ILi2ELi2EN4cute5tupleIJNS5_1CILi64EEENS7_ILi128EEES8_EEENS_10bfloat16_tEfNS_4arch4Sm80ELb0ELb1ELb1ELb1ELb1ELb0ELb0ELb0ELi2ELi2ELi4ELi2ELb1EEENS1_21CollectiveEpilogueBwdISA_SB_SD_Li256ELb1ELb0ELi2EEENS1_19SingleTileSchedulerILb1ELb0ELb0ELi128EEEEEEEEEvNT_6ParamsE$_ZZN4cuteplIJNS_1CILi0EEES2_EJiS2_EEEDaRKNS_15ArithmeticTupleIJDpT_EEERKNS3_IJDpT0_EEEENKUlDpRKT_E_clIJiS2_EEEDaSH_ - $_ZN7cutlass13device_kernelIN5flash19enable_sm80_to_sm89INS1_16FlashAttnBwdSm80INS1_25CollectiveMainloopBwdSm80ILi2ELi2EN4cute5tupleIJNS5_1CILi64EEENS7_ILi128EEES8_EEENS_10bfloat16_tEfNS_4arch4Sm80ELb0ELb1ELb1ELb1ELb1ELb0ELb0ELb0ELi2ELi2ELi4ELi2ELb1EEENS1_21CollectiveEpilogueBwdISA_SB_SD_Li256ELb1ELb0ELi2EEENS1_19SingleTileSchedulerILb1ELb0ELb0ELi128EEEEEEEEEvNT_6ParamsE$_ZZN4cuteplIJNS_1CILi0EEES2_EJiEEEDaRKNS_15ArithmeticTupleIJDpT_EEERKNS3_IJDpT0_EEEENKUlDpRKT_E_clIJiS2_EEEDaSH_)
$_ZN7cutlass13device_kernelIN5flash19enable_sm80_to_sm89INS1_16FlashAttnBwdSm80INS1_25CollectiveMainloopBwdSm80ILi2ELi2EN4cute5tupleIJNS5_1CILi64EEENS7_ILi128EEES8_EEENS_10bfloat16_tEfNS_4arch4Sm80ELb0ELb1ELb1ELb1ELb1ELb0ELb0ELb0ELi2ELi2ELi4ELi2ELb1EEENS1_21CollectiveEpilogueBwdISA_SB_SD_Li256ELb1ELb0ELi2EEENS1_19SingleTileSchedulerILb1ELb0ELb0ELi128EEEEEEEEEvNT_6ParamsE$_ZZN4cuteplIJNS_1CILi0EEES2_EJiEEEDaRKNS_15ArithmeticTupleIJDpT_EEERKNS3_IJDpT0_EEEENKUlDpRKT_E_clIJiS2_EEEDaSH_:
[----:B------:R-:W-:Y:S02]  /*b7e0*/  IADD3 R6, R1, 0x188, RZ ;  /* 0x0000018801067810 */ /* 0x000fe40007ffe0ff */
[----:B------:R-:W-:Y:S02]  /*b7f0*/  MOV R16, 0xb820 ;  /* 0x0000b82000107802 */ /* 0x000fe40000000f00 */
[----:B------:R-:W-:Y:S02]  /*b800*/  IADD3 R6, R6, c[0x0][0x20], RZ ;  /* 0x0000080006067a10 */ /* 0x000fe40007ffe0ff */
[----:B------:R-:W-:Y:S05]  /*b810*/  CALL.REL.NOINC `($_ZN7cutlass13device_kernelIN5flash19enable_sm80_to_sm89INS1_16FlashAttnBwdSm80INS1_25CollectiveMainloopBwdSm80ILi2ELi2EN4cute5tupleIJNS5_1CILi64EEENS7_ILi128EEES8_EEENS_10bfloat16_tEfNS_4arch4Sm80ELb0ELb1ELb1ELb1ELb1ELb0ELb0ELb0ELi2ELi2ELi4ELi2ELb1EEENS1_21CollectiveEpilogueBwdISA_SB_SD_Li256ELb1ELb0ELi2EEENS1_19SingleTileSchedulerILb1ELb0ELb0ELi128EEEEEEEEEvNT_6ParamsE$_ZN4cute5tupleIJiNS_1CILi0EEEEEC2ERKiRKS2_) ;  /* 0xffffdc7000007944 */ /* 0x000fea0003c3ffff */
[----:B------:R1:W5:Y:S01]  /*b820*/  LDL R7, [R1+0x188] ;  /* 0x0001880001077983 */ /* 0x0003620000100800 */
[----:B------:R-:W-:-:S04]  /*b830*/  MOV R11, 0x0 ;  /* 0x00000000000b7802 */ /* 0x000fc80000000f00 */
[----:B------:R-:W-:Y:S05]  /*b840*/  RET.REL.NODEC R10 `(_ZN7cutlass13device_kernelIN5flash19enable_sm80_to_sm89INS1_16FlashAttnBwdSm80INS1_25CollectiveMainloopBwdSm80ILi2ELi2EN4cute5tupleIJNS5_1CILi64EEENS7_ILi128EEES8_EEENS_10bfloat16_tEfNS_4arch4Sm80ELb0ELb1ELb1ELb1ELb1ELb0ELb0ELb0ELi2ELi2ELi4ELi2ELb1EEENS1_21CollectiveEpilogueBwdISA_SB_SD_Li256ELb1ELb0ELi2EEENS1_19SingleTileSchedulerILb1ELb0ELb0ELi128EEEEEEEEEvNT_6ParamsE) ;  /* 0xffff47b00a007950 */ /* 0x000fea0003c3ffff */
        .type           $_ZN7cutlass13device_kernelIN5flash19enable_sm80_to_sm89INS1_16FlashAttnBwdSm80INS1_25CollectiveMainloopBwdSm80ILi2ELi2EN4cute5tupleIJNS5_1CILi64EEENS7_ILi128EEES8_EEENS_10bfloat16_tEfNS_4arch4Sm80ELb0ELb1ELb1ELb1ELb1ELb0ELb0ELb0ELi2ELi2ELi4ELi2ELb1EEENS1_21CollectiveEpilogueBwdISA_SB_SD_Li256ELb1ELb0ELi2EEENS1_19SingleTileSchedulerILb1ELb0ELb0ELi128EEEEEEEEEvNT_6ParamsE$_ZZN4cuteplIJNS_1CILi0EEES2_EJiS2_EEEDaRKNS_15ArithmeticTupleIJDpT_EEERKNS3_IJDpT0_EEEENKUlDpRKT_E_clIJiS2_EEEDaSH_,@function
        .size           $_ZN7cutlass13device_kernelIN5flash19enable_sm80_to_sm89INS1_16FlashAttnBwdSm80INS1_25CollectiveMainloopBwdSm80ILi2ELi2EN4cute5tupleIJNS5_1CILi64EEENS7_ILi128EEES8_EEENS_10bfloat16_tEfNS_4arch4Sm80ELb0ELb1ELb1ELb1ELb1ELb0ELb0ELb0ELi2ELi2ELi4ELi2ELb1EEENS1_21CollectiveEpilogueBwdISA_SB_SD_Li256ELb1ELb0ELi2EEENS1_19SingleTileSchedulerILb1ELb0ELb0ELi128EEEEEEEEEvNT_6ParamsE$_ZZN4cuteplIJNS_1CILi0EEES2_EJiS2_EEEDaRKNS_15ArithmeticTupleIJDpT_EEERKNS3_IJDpT0_EEEENKUlDpRKT_E_clIJiS2_EEEDaSH_,($_ZN7cutlass13device_kernelIN5flash19enable_sm80_to_sm89INS1_16FlashAttnBwdSm80INS1_25CollectiveMainloopBwdSm80ILi2ELi2EN4cute5tupleIJNS5_1CILi64EEENS7_ILi128EEES8_EEENS_10bfloat16_tEfNS_4arch4Sm80ELb0ELb1ELb1ELb1ELb1ELb0ELb0ELb0ELi2ELi2ELi4ELi2ELb1EEENS1_21CollectiveEpilogueBwdISA_SB_SD_Li256ELb1ELb0ELi2EEENS1_19SingleTileSchedulerILb1ELb0ELb0ELi128EEEEEEEEEvNT_6ParamsE$_ZZN4cuteplIJNS_1CILi0EEES2_iEJS2_S2_S2_iEEEDaRKNS_15ArithmeticTupleIJDpT_EEERKNS3_IJDpT0_EEEENKUlDpRKT_E_clIJS2_S2_iiEEEDaSH_ - $_ZN7cutlass13device_kernelIN5flash19enable_sm80_to_sm89INS1_16FlashAttnBwdSm80INS1_25CollectiveMainloopBwdSm80ILi2ELi2EN4cute5tupleIJNS5_1CILi64EEENS7_ILi128EEES8_EEENS_10bfloat16_tEfNS_4arch4Sm80ELb0ELb1ELb1ELb1ELb1ELb0ELb0ELb0ELi2ELi2ELi4ELi2ELb1EEENS1_21CollectiveEpilogueBwdISA_SB_SD_Li256ELb1ELb0ELi2EEENS1_19SingleTileSchedulerILb1ELb0ELb0ELi128EEEEEEEEEvNT_6ParamsE$_ZZN4cuteplIJNS_1CILi0EEES2_EJiS2_EEEDaRKNS_15ArithmeticTupleIJDpT_EEERKNS3_IJDpT0_EEEENKUlDpRKT_E_clIJiS2_EEEDaSH_)
$_ZN7cutlass13device_kernelIN5flash19enable_sm80_to_sm89INS1_16FlashAttnBwdSm80INS1_25CollectiveMainloopBwdSm80ILi2ELi2EN4cute5tupleIJNS5_1CILi64EEENS7_ILi128EEES8_EEENS_10bfloat16_tEfNS_4arch4Sm80ELb0ELb1ELb1ELb1ELb1ELb0ELb0ELb0ELi2ELi2ELi4ELi2ELb1EEENS1_21CollectiveEpilogueBwdISA_SB_SD_Li256ELb1ELb0ELi2EEENS1_19SingleTileSchedulerILb1ELb0ELb0ELi128EEEEEEEEEvNT_6ParamsE$_ZZN4cuteplIJNS_1CILi0EEES2_EJiS2_EEEDaRKNS_15ArithmeticTupleIJDpT_EEERKNS3_IJDpT0_EEEENKUlDpRKT_E_clIJiS2_EEEDaSH_:
[----:B------:R-:W-:Y:S02]  /*b850*/  IADD3 R6, R1, 0x188, RZ ;  /* 0x0000018801067810 */ /* 0x000fe40007ffe0ff */
[----:B------:R-:W-:Y:S02]  /*b860*/  MOV R16, 0xb890 ;  /* 0x0000b89000107802 */ /* 0x000fe40000000f00 */
[----:B------:R-:W-:Y:S02]  /*b870*/  IADD3 R6, R6, c[0x0][0x20], RZ ;  /* 0x0000080006067a10 */ /* 0x000fe40007ffe0ff */
[----:B------:R-:W-:Y:S05]  /*b880*/  CALL.REL.NOINC `($_ZN7cutlass13device_kernelIN5flash19enable_sm80_to_sm89INS1_16FlashAttnBwdSm80INS1_25CollectiveMainloopBwdSm80ILi2ELi2EN4cute5tupleIJNS5_1CILi64EEENS7_ILi128EEES8_EEENS_10bfloat16_tEfNS_4arch4Sm80ELb0ELb1ELb1ELb1ELb1ELb0ELb0ELb0ELi2ELi2ELi4ELi2ELb1EEENS1_21CollectiveEpilogueBwdISA_SB_SD_Li256ELb1ELb0ELi2EEENS1_19SingleTileSchedulerILb1ELb0ELb0ELi128EEEEEEEEEvNT_6ParamsE$_ZN4cute5tupleIJiNS_1CILi0EEEEEC2ERKiRKS2_) ;  /* 0xffffdc0000007944 */ /* 0x000fea0003c3ffff */
[----:B------:R1:W5:Y:S01]  /*b890*/  LDL R202, [R1+0x188] ;  /* 0x0001880001ca7983 */ /* 0x0003620000100800 */
[----:B------:R-:W-:-:S04]  /*b8a0*/  MOV R11, 0x0 ;  /* 0x00000000000b7802 */ /* 0x000fc80000000f00 */
[----:B------:R-:W-:Y:S05]  /*b8b0*/  RET.REL.NODEC R10 `(_ZN7cutlass13device_kernelIN5flash19enable_sm80_to_sm89INS1_16FlashAttnBwdSm80INS1_25CollectiveMainloopBwdSm80ILi2ELi2EN4cute5tupleIJNS5_1CILi64EEENS7_ILi128EEES8_EEENS_10bfloat16_tEfNS_4arch4Sm80ELb0ELb1ELb1ELb1ELb1ELb0ELb0ELb0ELi2ELi2ELi4ELi2ELb1EEENS1_21CollectiveEpilogueBwdISA_SB_SD_Li256ELb1ELb0ELi2EEENS1_19SingleTileSchedulerILb1ELb0ELb0ELi128EEEEEEEEEvNT_6ParamsE) ;  /* 0xffff47400a007950 */ /* 0x000fea0003c3ffff */
        .type           $_ZN7cutlass13device_kernelIN5flash19enable_sm80_to_sm89INS1_16FlashAttnBwdSm80INS1_25CollectiveMainloopBwdSm80ILi2ELi2EN4cute5tupleIJNS5_1CILi64EEENS7_ILi128EEES8_EEENS_10bfloat16_tEfNS_4arch4Sm80ELb0ELb1ELb1ELb1ELb1ELb0ELb0ELb0ELi2ELi2ELi4ELi2ELb1EEENS1_21CollectiveEpilogueBwdISA_SB_SD_Li256ELb1ELb0ELi2EEENS1_19SingleTileSchedulerILb1ELb0ELb0ELi128EEEEEEEEEvNT_6ParamsE$_ZZN4cuteplIJNS_1CILi0EEES2_iEJS2_S2_S2_iEEEDaRKNS_15ArithmeticTupleIJDpT_EEERKNS3_IJDpT0_EEEENKUlDpRKT_E_clIJS2_S2_iiEEEDaSH_,@function
        .size           $_ZN7cutlass13device_kernelIN5flash19enable_sm80_to_sm89INS1_16FlashAttnBwdSm80INS1_25CollectiveMainloopBwdSm80ILi2ELi2EN4cute5tupleIJNS5_1CILi64EEENS7_ILi128EEES8_EEENS_10bfloat16_tEfNS_4arch4Sm80ELb0ELb1ELb1ELb1ELb1ELb0ELb0ELb0ELi2ELi2ELi4ELi2ELb1EEENS1_21CollectiveEpilogueBwdISA_SB_SD_Li256ELb1ELb0ELi2EEENS1_19SingleTileSchedulerILb1ELb0ELb0ELi128EEEEEEEEEvNT_6ParamsE$_ZZN4cuteplIJNS_1CILi0EEES2_iEJS2_S2_S2_iEEEDaRKNS_15ArithmeticTupleIJDpT_EEERKNS3_IJDpT0_EEEENKUlDpRKT_E_clIJS2_S2_iiEEEDaSH_,($_ZN7cutlass13device_kernelIN5flash19enable_sm80_to_sm89INS1_16FlashAttnBwdSm80INS1_25CollectiveMainloopBwdSm80ILi2ELi2EN4cute5tupleIJNS5_1CILi64EEENS7_ILi128EEES8_EEENS_10bfloat16_tEfNS_4arch4Sm80ELb0ELb1ELb1ELb1ELb1ELb0ELb0ELb0ELi2ELi2ELi4ELi2ELb1EEENS1_21CollectiveEpilogueBwdISA_SB_SD_Li256ELb1ELb0ELi2EEENS1_19SingleTileSchedulerILb1ELb0ELb0ELi128EEEEEEEEEvNT_6ParamsE$_ZZN4cuteplIJNS_1CILi0EEEiEJS2_S2_iiEEEDaRKNS_15ArithmeticTupleIJDpT_EEERKNS3_IJDpT0_EEEENKUlDpRKT_E_clIJS2_iiiEEEDaSH_ - $_ZN7cutlass13device_kernelIN5flash19enable_sm80_to_sm89INS1_16FlashAttnBwdSm80INS1_25CollectiveMainloopBwdSm80ILi2ELi2EN4cute5tupleIJNS5_1CILi64EEENS7_ILi128EEES8_EEENS_10bfloat16_tEfNS_4arch4Sm80ELb0ELb1ELb1ELb1ELb1ELb0ELb0ELb0ELi2ELi2ELi4ELi2ELb1EEENS1_21CollectiveEpilogueBwdISA_SB_SD_Li256ELb1ELb0ELi2EEENS1_19SingleTileSchedulerILb1ELb0ELb0ELi128EEEEEEEEEvNT_6ParamsE$_ZZN4cuteplIJNS_1CILi0EEES2_iEJS2_S2_S2_iEEEDaRKNS_15ArithmeticTupleIJDpT_EEERKNS3_IJDpT0_EEEENKUlDpRKT_E_clIJS2_S2_iiEEEDaSH_)
$_ZN7cutlass13device_kernelIN5flash19enable_sm80_to_sm89INS1_16FlashAttnBwdSm80INS1_25CollectiveMainloopBwdSm80ILi2ELi2EN4cute5tupleIJNS5_1CILi64EEENS7_ILi128EEES8_EEENS_10bfloat16_tEfNS_4arch4Sm80ELb0ELb1ELb1ELb1ELb1ELb0ELb0ELb0ELi2ELi2ELi4ELi2ELb1EEENS1_21CollectiveEpilogueBwdISA_SB_SD_Li256ELb1ELb0ELi2EEENS1_19SingleTileSchedulerILb1ELb0ELb0ELi128EEEEEEEEEvNT_6ParamsE$_ZZN4cuteplIJNS_1CILi0EEES2_iEJS2_S2_S2_iEEEDaRKNS_15ArithmeticTupleIJDpT_EEERKNS3_IJDpT0_EEEENKUlDpRKT_E_clIJS2_S2_iiEEEDaSH_:
[----:B------:R-:W-:Y:S02]  /*b8c0*/  IADD3 R10, R1, 0x19c, RZ ;  /* 0x0000019c010a7810 */ /* 0x000fe40007ffe0ff */
[----:B------:R-:W-:Y:S02]  /*b8d0*/  MOV R18, 0xb900 ;  /* 0x0000b90000127802 */ /* 0x000fe40000000f00 */
[----:B------:R-:W-:Y:S02]  /*b8e0*/  IADD3 R10, R10, c[0x0][0x20], RZ ;  /* 0x000008000a0a7a10 */ /* 0x000fe40007ffe0ff */
[----:B------:R-:W-:Y:S05]  /*b8f0*/  CALL.REL.NOINC `($_ZN7cutlass13device_kernelIN5flash19enable_sm80_to_sm89INS1_16FlashAttnBwdSm80INS1_25CollectiveMainloopBwdSm80ILi2ELi2EN4cute5tupleIJNS5_1CILi64EEENS7_ILi128EEES8_EEENS_10bfloat16_tEfNS_4arch4Sm80ELb0ELb1ELb1ELb1ELb1ELb0ELb0ELb0ELi2ELi2ELi4ELi2ELb1EEENS1_21CollectiveEpilogueBwdISA_SB_SD_Li256ELb1ELb0ELi2EEENS1_19SingleTileSchedulerILb1ELb0ELb0ELi128EEEEEEEEEvNT_6ParamsE$_ZN4cute5tupleIJNS_1CILi0EEES2_iiEEC2ERKS2_S5_RKiS7_) ;  /* 0xffffda5000007944 */ /* 0x000fea0003c3ffff */
[----:B------:R2:W5:Y:S04]  /*b900*/  LDL R76, [R1+0x1a0] ;  /* 0x0001a000014c7983 */ /* 0x0005680000100800 */
[----:B-1----:R2:W5:Y:S01]  /*b910*/  LDL R10, [R1+0x19c] ;  /* 0x00019c00010a7983 */ /* 0x0025620000100800 */
[----:B------:R-:W-:-:S04]  /*b920*/  MOV R7, 0x0 ;  /* 0x0000000000077802 */ /* 0x000fc80000000f00 */
[----:B------:R-:W-:Y:S05]  /*b930*/  RET.REL.NODEC R6 `(_ZN7cutlass13device_kernelIN5flash19enable_sm80_to_sm89INS1_16FlashAttnBwdSm80INS1_25CollectiveMainloopBwdSm80ILi2ELi2EN4cute5tupleIJNS5_1CILi64EEENS7_ILi128EEES8_EEENS_10bfloat16_tEfNS_4arch4Sm80ELb0ELb1ELb1ELb1ELb1ELb0ELb0ELb0ELi2ELi2ELi4ELi2ELb1EEENS1_21CollectiveEpilogueBwdISA_SB_SD_Li256ELb1ELb0ELi2EEENS1_19SingleTileSchedulerILb1ELb0ELb0ELi128EEEEEEEEEvNT_6ParamsE) ;  /* 0xffff46c006007950 */ /* 0x000fea0003c3ffff */
        .type           $_ZN7cutlass13device_kernelIN5flash19enable_sm80_to_sm89INS1_16FlashAttnBwdSm80INS1_25CollectiveMainloopBwdSm80ILi2ELi2EN4cute5tupleIJNS5_1CILi64EEENS7_ILi128EEES8_EEENS_10bfloat16_tEfNS_4arch4Sm80ELb0ELb1ELb1ELb1ELb1ELb0ELb0ELb0ELi2ELi2ELi4ELi2ELb1EEENS1_21CollectiveEpilogueBwdISA_SB_SD_Li256ELb1ELb0ELi2EEENS1_19SingleTileSchedulerILb1ELb0ELb0ELi128EEEEEEEEEvNT_6ParamsE$_ZZN4cuteplIJNS_1CILi0EEEiEJS2_S2_iiEEEDaRKNS_15ArithmeticTupleIJDpT_EEERKNS3_IJDpT0_EEEENKUlDpRKT_E_clIJS2_iiiEEEDaSH_,@function
        .size           $_ZN7cutlass13device_kernelIN5flash19enable_sm80_to_sm89INS1_16FlashAttnBwdSm80INS1_25CollectiveMainloopBwdSm80ILi2ELi2EN4cute5tupleIJNS5_1CILi64EEENS7_ILi128EEES8_EEENS_10bfloat16_tEfNS_4arch4Sm80ELb0ELb1ELb1ELb1ELb1ELb0ELb0ELb0ELi2ELi2ELi4ELi2ELb1EEENS1_21CollectiveEpilogueBwdISA_SB_SD_Li256ELb1ELb0ELi2EEENS1_19SingleTileSchedulerILb1ELb0ELb0ELi128EEEEEEEEEvNT_6ParamsE$_ZZN4cuteplIJNS_1CILi0EEEiEJS2_S2_iiEEEDaRKNS_15ArithmeticTupleIJDpT_EEERKNS3_IJDpT0_EEEENKUlDpRKT_E_clIJS2_iiiEEEDaSH_,($_ZN7cutlass13device_kernelIN5flash19enable_sm80_to_sm89INS1_16FlashAttnBwdSm80INS1_25CollectiveMainloopBwdSm80ILi2ELi2EN4cute5tupleIJNS5_1CILi64EEENS7_ILi128EEES8_EEENS_10bfloat16_tEfNS_4arch4Sm80ELb0ELb1ELb1ELb1ELb1ELb0ELb0ELb0ELi2ELi2ELi4ELi2ELb1EEENS1_21CollectiveEpilogueBwdISA_SB_SD_Li256ELb1ELb0ELi2EEENS1_19SingleTileSchedulerILb1ELb0ELb0ELi128EEEEEEEEEvNT_6ParamsE$_ZZN4cuteplIJiEJNS_1CILi0EEEEEEDaRKNS_15ArithmeticTupleIJDpT_EEERKNS3_IJDpT0_EEEENKUlDpRKT_E_clIJiEEEDaSH_ - $_ZN7cutlass13device_kernelIN5flash19enable_sm80_to_sm89INS1_16FlashAttnBwdSm80INS1_25CollectiveMainloopBwdSm80ILi2ELi2EN4cute5tupleIJNS5_1CILi64EEENS7_ILi128EEES8_EEENS_10bfloat16_tEfNS_4arch4Sm80ELb0ELb1ELb1ELb1ELb1ELb0ELb0ELb0ELi2ELi2ELi4ELi2ELb1EEENS1_21CollectiveEpilogueBwdISA_SB_SD_Li256ELb1ELb0ELi2EEENS1_19SingleTileSchedulerILb1ELb0ELb0ELi128EEEEEEEEEvNT_6ParamsE$_ZZN4cuteplIJNS_1CILi0EEEiEJS2_S2_iiEEEDaRKNS_15ArithmeticTupleIJDpT_EEERKNS3_IJDpT0_EEEENKUlDpRKT_E_clIJS2_iiiEEEDaSH_)
$_ZN7cutlass13device_kernelIN5flash19enable_sm80_to_sm89INS1_16FlashAttnBwdSm80INS1_25CollectiveMainloopBwdSm80ILi2ELi2EN4cute5tupleIJNS5_1CILi64EEENS7_ILi128EEES8_EEENS_10bfloat16_tEfNS_4arch4Sm80ELb0ELb1ELb1ELb1ELb1ELb0ELb0ELb0ELi2ELi2ELi4ELi2ELb1EEENS1_21CollectiveEpilogueBwdISA_SB_SD_Li256ELb1ELb0ELi2EEENS1_19SingleTileSchedulerILb1ELb0ELb0ELi128EEEEEEEEEvNT_6ParamsE$_ZZN4cuteplIJNS_1CILi0EEEiEJS2_S2_iiEEEDaRKNS_15ArithmeticTupleIJDpT_EEERKNS3_IJDpT0_EEEENKUlDpRKT_E_clIJS2_iiiEEEDaSH_:
[----:B------:R-:W-:Y:S02]  /*b940*/  IADD3 R7, R1, 0x19c, RZ ;  /* 0x0000019c01077810 */ /* 0x000fe40007ffe0ff */
[----:B------:R-:W-:Y:S02]  /*b950*/  MOV R18, 0xb980 ;  /* 0x0000b98000127802 */ /* 0x000fe40000000f00 */
[----:B------:R-:W-:Y:S02]  /*b960*/  IADD3 R7, R7, c[0x0][0x20], RZ ;  /* 0x0000080007077a10 */ /* 0x000fe40007ffe0ff */
[----:B------:R-:W-:Y:S05]  /*b970*/  CALL.REL.NOINC `($_ZN7cutlass13device_kernelIN5flash19enable_sm80_to_sm89INS1_16FlashAttnBwdSm80INS1_25CollectiveMainloopBwdSm80ILi2ELi2EN4cute5tupleIJNS5_1CILi64EEENS7_ILi128EEES8_EEENS_10bfloat16_tEfNS_4arch4Sm80ELb0ELb1ELb1ELb1ELb1ELb0ELb0ELb0ELi2ELi2ELi4ELi2ELb1EEENS1_21CollectiveEpilogueBwdISA_SB_SD_Li256ELb1ELb0ELi2EEENS1_19SingleTileSchedulerILb1ELb0ELb0ELi128EEEEEEEEEvNT_6ParamsE$_ZN4cute5tupleIJNS_1CILi0EEEiiiEEC2ERKS2_RKiS7_S7_) ;  /* 0xffffda7000007944 */ /* 0x000fea0003c3ffff */
[----:B------:R1:W5:Y:S04]  /*b980*/  LDL R18, [R1+0x19c] ;  /* 0x00019c0001127983 */ /* 0x0003680000100800 */
[----:B------:R1:W5:Y:S01]  /*b990*/  LDL.64 R6, [R1+0x1a0] ;  /* 0x0001a00001067983 */ /* 0x0003620000100a00 */
[----:B------:R-:W-:-:S04]  /*b9a0*/  MOV R11, 0x0 ;  /* 0x00000000000b7802 */ /* 0x000fc80000000f00 */
[----:B------:R-:W-:Y:S05]  /*b9b0*/  RET.REL.NODEC R10 `(_ZN7cutlass13device_kernelIN5flash19enable_sm80_to_sm89INS1_16FlashAttnBwdSm80INS1_25CollectiveMainloopBwdSm80ILi2ELi2EN4cute5tupleIJNS5_1CILi64EEENS7_ILi128EEES8_EEENS_10bfloat16_tEfNS_4arch4Sm80ELb0ELb1ELb1ELb1ELb1ELb0ELb0ELb0ELi2ELi2ELi4ELi2ELb1EEENS1_21CollectiveEpilogueBwdISA_SB_SD_Li256ELb1ELb0ELi2EEENS1_19SingleTileSchedulerILb1ELb0ELb0ELi128EEEEEEEEEvNT_6ParamsE) ;  /* 0xffff46400a007950 */ /* 0x000fea0003c3ffff */
        .type           $_ZN7cutlass13device_kernelIN5flash19enable_sm80_to_sm89INS1_16FlashAttnBwdSm80INS1_25CollectiveMainloopBwdSm80ILi2ELi2EN4cute5tupleIJNS5_1CILi64EEENS7_ILi128EEES8_EEENS_10bfloat16_tEfNS_4arch4Sm80ELb0ELb1ELb1ELb1ELb1ELb0ELb0ELb0ELi2ELi2ELi4ELi2ELb1EEENS1_21CollectiveEpilogueBwdISA_SB_SD_Li256ELb1ELb0ELi2EEENS1_19SingleTileSchedulerILb1ELb0ELb0ELi128EEEEEEEEEvNT_6ParamsE$_ZZN4cuteplIJiEJNS_1CILi0EEEEEEDaRKNS_15ArithmeticTupleIJDpT_EEERKNS3_IJDpT0_EEEENKUlDpRKT_E_clIJiEEEDaSH_,@function
        .size           $_ZN7cutlass13device_kernelIN5flash19enable_sm80_to_sm89INS1_16FlashAttnBwdSm80INS1_25CollectiveMainloopBwdSm80ILi2ELi2EN4cute5tupleIJNS5_1CILi64EEENS7_ILi128EEES8_EEENS_10bfloat16_tEfNS_4arch4Sm80ELb0ELb1ELb1ELb1ELb1ELb0ELb0ELb0ELi2ELi2ELi4ELi2ELb1EEENS1_21CollectiveEpilogueBwdISA_SB_SD_Li256ELb1ELb0ELi2EEENS1_19SingleTileSchedulerILb1ELb0ELb0ELi128EEEEEEEEEvNT_6ParamsE$_ZZN4cuteplIJiEJNS_1CILi0EEEEEEDaRKNS_15ArithmeticTupleIJDpT_EEERKNS3_IJDpT0_EEEENKUlDpRKT_E_clIJiEEEDaSH_,($_ZN7cutlass13device_kernelIN5flash19enable_sm80_to_sm89INS1_16FlashAttnBwdSm80INS1_25CollectiveMainloopBwdSm80ILi2ELi2EN4cute5tupleIJNS5_1CILi64EEENS7_ILi128EEES8_EEENS_10bfloat16_tEfNS_4arch4Sm80ELb0ELb1ELb1ELb1ELb1ELb0ELb0ELb0ELi2ELi2ELi4ELi2ELb1EEENS1_21CollectiveEpilogueBwdISA_SB_SD_Li256ELb1ELb0ELi2EEENS1_19SingleTileSchedulerILb1ELb0ELb0ELi128EEEEEEEEEvNT_6ParamsE$_ZZN4cuteplIJiEJNS_1CILi0EEEiEEEDaRKNS_15ArithmeticTupleIJDpT_EEERKNS3_IJDpT0_EEEENKUlDpRKT_E_clIJiiEEEDaSH_ - $_ZN7cutlass13device_kernelIN5flash19enable_sm80_to_sm89INS1_16FlashAttnBwdSm80INS1_25CollectiveMainloopBwdSm80ILi2ELi2EN4cute5tupleIJNS5_1CILi64EEENS7_ILi128EEES8_EEENS_10bfloat16_tEfNS_4arch4Sm80ELb0ELb1ELb1ELb1ELb1ELb0ELb0ELb0ELi2ELi2ELi4ELi2ELb1EEENS1_21CollectiveEpilogueBwdISA_SB_SD_Li256ELb1ELb0ELi2EEENS1_19SingleTileSchedulerILb1ELb0ELb0ELi128EEEEEEEEEvNT_6ParamsE$_ZZN4cuteplIJiEJNS_1CILi0EEEEEEDaRKNS_15ArithmeticTupleIJDpT_EEERKNS3_IJDpT0_EEEENKUlDpRKT_E_clIJiEEEDaSH_)
$_ZN7cutlass13device_kernelIN5flash19enable_sm80_to_sm89INS1_16FlashAttnBwdSm80INS1_25CollectiveMainloopBwdSm80ILi2ELi2EN4cute5tupleIJNS5_1CILi64EEENS7_ILi128EEES8_EEENS_10bfloat16_tEfNS_4arch4Sm80ELb0ELb1ELb1ELb1ELb1ELb0ELb0ELb0ELi2ELi2ELi4ELi2ELb1EEENS1_21CollectiveEpilogueBwdISA_SB_SD_Li256ELb1ELb0ELi2EEENS1_19SingleTileSchedulerILb1ELb0ELb0ELi128EEEEEEEEEvNT_6ParamsE$_ZZN4cuteplIJiEJNS_1CILi0EEEEEEDaRKNS_15ArithmeticTupleIJDpT_EEERKNS3_IJDpT0_EEEENKUlDpRKT_E_clIJiEEEDaSH_:
[----:B------:R-:W-:Y:S02]  /*b9c0*/  IADD3 R6, R1, 0x188, RZ ;  /* 0x0000018801067810 */ /* 0x000fe40007ffe0ff */
[----:B------:R-:W-:Y:S02]  /*b9d0*/  MOV R16, 0xba00 ;  /* 0x0000ba0000107802 */ /* 0x000fe40000000f00 */
[----:B------:R-:W-:Y:S02]  /*b9e0*/  IADD3 R6, R6, c[0x0][0x20], RZ ;  /* 0x0000080006067a10 */ /* 0x000fe40007ffe0ff */
[----:B------:R-:W-:Y:S05]  /*b9f0*/  CALL.REL.NOINC `($_ZN7cutlass13device_kernelIN5flash19enable_sm80_to_sm89INS1_16FlashAttnBwdSm80INS1_25CollectiveMainloopBwdSm80ILi2ELi2EN4cute5tupleIJNS5_1CILi64EEENS7_ILi128EEES8_EEENS_10bfloat16_tEfNS_4arch4Sm80ELb0ELb1ELb1ELb1ELb1ELb0ELb0ELb0ELi2ELi2ELi4ELi2ELb1EEENS1_21CollectiveEpilogueBwdISA_SB_SD_Li256ELb1ELb0ELi2EEENS1_19SingleTileSchedulerILb1ELb0ELb0ELi128EEEEEEEEEvNT_6ParamsE$_ZN4cute5tupleIJiEEC2ERKi) ;  /* 0xffffda4000007944 */ /* 0x000fea0003c3ffff */
[----:B------:R1:W5:Y:S01]  /*ba00*/  LDL R6, [R1+0x188] ;  /* 0x0001880001067983 */ /* 0x0003620000100800 */
[----:B------:R-:W-:-:S04]  /*ba10*/  MOV R21, 0x0 ;  /* 0x0000000000157802 */ /* 0x000fc80000000f00 */
[----:B------:R-:W-:Y:S05]  /*ba20*/  RET.REL.NODEC R20 `(_ZN7cutlass13device_kernelIN5flash19enable_sm80_to_sm89INS1_16FlashAttnBwdSm80INS1_25CollectiveMainloopBwdSm80ILi2ELi2EN4cute5tupleIJNS5_1CILi64EEENS7_ILi128EEES8_EEENS_10bfloat16_tEfNS_4arch4Sm80ELb0ELb1ELb1ELb1ELb1ELb0ELb0ELb0ELi2ELi2ELi4ELi2ELb1EEENS1_21CollectiveEpilogueBwdISA_SB_SD_Li256ELb1ELb0ELi2EEENS1_19SingleTileSchedulerILb1ELb0ELb0ELi128EEEEEEEEEvNT_6ParamsE) ;  /* 0xffff45d014007950 */ /* 0x000fea0003c3ffff */
        .type           $_ZN7cutlass13device_kernelIN5flash19enable_sm80_to_sm89INS1_16FlashAttnBwdSm80INS1_25CollectiveMainloopBwdSm80ILi2ELi2EN4cute5tupleIJNS5_1CILi64EEENS7_ILi128EEES8_EEENS_10bfloat16_tEfNS_4arch4Sm80ELb0ELb1ELb1ELb1ELb1ELb0ELb0ELb0ELi2ELi2ELi4ELi2ELb1EEENS1_21CollectiveEpilogueBwdISA_SB_SD_Li256ELb1ELb0ELi2EEENS1_19SingleTileSchedulerILb1ELb0ELb0ELi128EEEEEEEEEvNT_6ParamsE$_ZZN4cuteplIJiEJNS_1CILi0EEEiEEEDaRKNS_15ArithmeticTupleIJDpT_EEERKNS3_IJDpT0_EEEENKUlDpRKT_E_clIJiiEEEDaSH_,@function
        .size           $_ZN7cutlass13device_kernelIN5flash19enable_sm80_to_sm89INS1_16FlashAttnBwdSm80INS1_25CollectiveMainloopBwdSm80ILi2ELi2EN4cute5tupleIJNS5_1CILi64EEENS7_ILi128EEES8_EEENS_10bfloat16_tEfNS_4arch4Sm80ELb0ELb1ELb1ELb1ELb1ELb0ELb0ELb0ELi2ELi2ELi4ELi2ELb1EEENS1_21CollectiveEpilogueBwdISA_SB_SD_Li256ELb1ELb0ELi2EEENS1_19SingleTileSchedulerILb1ELb0ELb0ELi128EEEEEEEEEvNT_6ParamsE$_ZZN4cuteplIJiEJNS_1CILi0EEEiEEEDaRKNS_15ArithmeticTupleIJDpT_EEERKNS3_IJDpT0_EEEENKUlDpRKT_E_clIJiiEEEDaSH_,($_ZN7cutlass13device_kernelIN5flash19enable_sm80_to_sm89INS1_16FlashAttnBwdSm80INS1_25CollectiveMainloopBwdSm80ILi2ELi2EN4cute5tupleIJNS5_1CILi64EEENS7_ILi128EEES8_EEENS_10bfloat16_tEfNS_4arch4Sm80ELb0ELb1ELb1ELb1ELb1ELb0ELb0ELb0ELi2ELi2ELi4ELi2ELb1EEENS1_21CollectiveEpilogueBwdISA_SB_SD_Li256ELb1ELb0ELi2EEENS1_19SingleTileSchedulerILb1ELb0ELb0ELi128EEEEEEEEEvNT_6ParamsE$_ZZN4cuteplIJiiEJNS_1CILi0EEES2_EEEDaRKNS_15ArithmeticTupleIJDpT_EEERKNS3_IJDpT0_EEEENKUlDpRKT_E_clIJiiEEEDaSH_ - $_ZN7cutlass13device_kernelIN5flash19enable_sm80_to_sm89INS1_16FlashAttnBwdSm80INS1_25CollectiveMainloopBwdSm80ILi2ELi2EN4cute5tupleIJNS5_1CILi64EEENS7_ILi128EEES8_EEENS_10bfloat16_tEfNS_4arch4Sm80ELb0ELb1ELb1ELb1ELb1ELb0ELb0ELb0ELi2ELi2ELi4ELi2ELb1EEENS1_21CollectiveEpilogueBwdISA_SB_SD_Li256ELb1ELb0ELi2EEENS1_19SingleTileSchedulerILb1ELb0ELb0ELi128EEEEEEEEEvNT_6ParamsE$_ZZN4cuteplIJiEJNS_1CILi0EEEiEEEDaRKNS_15ArithmeticTupleIJDpT_EEERKNS3_IJDpT0_EEEENKUlDpRKT_E_clIJiiEEEDaSH_)
$_ZN7cutlass13device_kernelIN5flash19enable_sm80_to_sm89INS1_16FlashAttnBwdSm80INS1_25CollectiveMainloopBwdSm80ILi2ELi2EN4cute5tupleIJNS5_1CILi64EEENS7_ILi128EEES8_EEENS_10bfloat16_tEfNS_4arch4Sm80ELb0ELb1ELb1ELb1ELb1ELb0ELb0ELb0ELi2ELi2ELi4ELi2ELb1EEENS1_21CollectiveEpilogueBwdISA_SB_SD_Li256ELb1ELb0ELi2EEENS1_19SingleTileSchedulerILb1ELb0ELb0ELi128EEEEEEEEEvNT_6ParamsE$_ZZN4cuteplIJiEJNS_1CILi0EEEiEEEDaRKNS_15ArithmeticTupleIJDpT_EEERKNS3_IJDpT0_EEEENKUlDpRKT_E_clIJiiEEEDaSH_:
[----:B------:R-:W-:Y:S02]  /*ba30*/  IADD3 R7, R1, 0x19c, RZ ;  /* 0x0000019c01077810 */ /* 0x000fe40007ffe0ff */
[----:B------:R-:W-:Y:S02]  /*ba40*/  MOV R8, 0xba70 ;  /* 0x0000ba7000087802 */ /* 0x000fe40000000f00 */
[----:B------:R-:W-:Y:S02]  /*ba50*/  IADD3 R7, R7, c[0x0][0x20], RZ ;  /* 0x0000080007077a10 */ /* 0x000fe40007ffe0ff */
[----:B------:R-:W-:Y:S05]  /*ba60*/  CALL.REL.NOINC `($_ZN7cutlass13device_kernelIN5flash19enable_sm80_to_sm89INS1_16FlashAttnBwdSm80INS1_25CollectiveMainloopBwdSm80ILi2ELi2EN4cute5tupleIJNS5_1CILi64EEENS7_ILi128EEES8_EEENS_10bfloat16_tEfNS_4arch4Sm80ELb0ELb1ELb1ELb1ELb1ELb0ELb0ELb0ELi2ELi2ELi4ELi2ELb1EEENS1_21CollectiveEpilogueBwdISA_SB_SD_Li256ELb1ELb0ELi2EEENS1_19SingleTileSchedulerILb1ELb0ELb0ELi128EEEEEEEEEvNT_6ParamsE$_ZN4cute5tupleIJiiEEC2ERKiS3_) ;  /* 0xffffda7000007944 */ /* 0x000fea0003c3ffff */
[----:B-1----:R1:W5:Y:S04]  /*ba70*/  LDL R16, [R1+0x1a0] ;  /* 0x0001a00001107983 */ /* 0x0023680000100800 */
[----:B------:R1:W5:Y:S01]  /*ba80*/  LDL R6, [R1+0x19c] ;  /* 0x00019c0001067983 */ /* 0x0003620000100800 */
[----:B------:R-:W-:Y:S02]  /*ba90*/  MOV R8, R18 ;  /* 0x0000001200087202 */ /* 0x000fe40000000f00 */
[----:B------:R-:W-:-:S04]  /*baa0*/  MOV R9, 0x0 ;  /* 0x0000000000097802 */ /* 0x000fc80000000f00 */
[----:B------:R-:W-:Y:S05]  /*bab0*/  RET.REL.NODEC R8 `(_ZN7cutlass13device_kernelIN5flash19enable_sm80_to_sm89INS1_16FlashAttnBwdSm80INS1_25CollectiveMainloopBwdSm80ILi2ELi2EN4cute5tupleIJNS5_1CILi64EEENS7_ILi128EEES8_EEENS_10bfloat16_tEfNS_4arch4Sm80ELb0ELb1ELb1ELb1ELb1ELb0ELb0ELb0ELi2ELi2ELi4ELi2ELb1EEENS1_21CollectiveEpilogueBwdISA_SB_SD_Li256ELb1ELb0ELi2EEENS1_19SingleTileSchedulerILb1ELb0ELb0ELi128EEEEEEEEEvNT_6ParamsE) ;  /* 0xffff454008007950 */ /* 0x000fea0003c3ffff */
        .type           $_ZN7cutlass13device_kernelIN5flash19enable_sm80_to_sm89INS1_16FlashAttnBwdSm80INS1_25CollectiveMainloopBwdSm80ILi2ELi2EN4cute5tupleIJNS5_1CILi64EEENS7_ILi128EEES8_EEENS_10bfloat16_tEfNS_4arch4Sm80ELb0ELb1ELb1ELb1ELb1ELb0ELb0ELb0ELi2ELi2ELi4ELi2ELb1EEENS1_21CollectiveEpilogueBwdISA_SB_SD_Li256ELb1ELb0ELi2EEENS1_19SingleTileSchedulerILb1ELb0ELb0ELi128EEEEEEEEEvNT_6ParamsE$_ZZN4cuteplIJiiEJNS_1CILi0EEES2_EEEDaRKNS_15ArithmeticTupleIJDpT_EEERKNS3_IJDpT0_EEEENKUlDpRKT_E_clIJiiEEEDaSH_,@function
        .size           $_ZN7cutlass13device_kernelIN5flash19enable_sm80_to_sm89INS1_16FlashAttnBwdSm80INS1_25CollectiveMainloopBwdSm80ILi2ELi2EN4cute5tupleIJNS5_1CILi64EEENS7_ILi128EEES8_EEENS_10bfloat16_tEfNS_4arch4Sm80ELb0ELb1ELb1ELb1ELb1ELb0ELb0ELb0ELi2ELi2ELi4ELi2ELb1EEENS1_21CollectiveEpilogueBwdISA_SB_SD_Li256ELb1ELb0ELi2EEENS1_19SingleTileSchedulerILb1ELb0ELb0ELi128EEEEEEEEEvNT_6ParamsE$_ZZN4cuteplIJiiEJNS_1CILi0EEES2_EEEDaRKNS_15ArithmeticTupleIJDpT_EEERKNS3_IJDpT0_EEEENKUlDpRKT_E_clIJiiEEEDaSH_,($_ZN7cutlass13device_kernelIN5flash19enable_sm80_to_sm89INS1_16FlashAttnBwdSm80INS1_25CollectiveMainloopBwdSm80ILi2ELi2EN4cute5tupleIJNS5_1CILi64EEENS7_ILi128EEES8_EEENS_10bfloat16_tEfNS_4arch4Sm80ELb0ELb1ELb1ELb1ELb1ELb0ELb0ELb0ELi2ELi2ELi4ELi2ELb1EEENS1_21CollectiveEpilogueBwdISA_SB_SD_Li256ELb1ELb0ELi2EEENS1_19SingleTileSchedulerILb1ELb0ELb0ELi128EEEEEEEEEvNT_6ParamsE$_ZZN5flash25CollectiveMainloopBwdSm80ILi2ELi2EN4cute5tupleIJNS1_1CILi64EEENS3_ILi128EEES4_EEEN7cutlass10bfloat16_tEfNS7_4arch4Sm80ELb0ELb1ELb1ELb1ELb1ELb0ELb0ELb0ELi2ELi2ELi4ELi2ELb1EE3mmaINS_16FlashAttnBwdSm80ISB_NS_21CollectiveEpilogueBwdIS6_S8_SA_Li256ELb1ELb0ELi2EEENS_19SingleTileSchedulerILb1ELb0ELb0ELi128EEEE13SharedStorageENS1_6TensorINS1_11ArrayEngineIfLm32EEENS1_6LayoutINS2_IJNS2_IJNS3_ILi2EEESO_EEESO_NS3_ILi4EEEEEENS2_IJNS2_IJNS3_ILi1EEESO_EEESQ_NS3_ILi8EEEEEEEEEEEEbRKNSB_6ParamsERT0_S12_iNS2_IJiiiEEERT_ENKUliiE0_clEii - $_ZN7cutlass13device_kernelIN5flash19enable_sm80_to_sm89INS1_16FlashAttnBwdSm80INS1_25CollectiveMainloopBwdSm80ILi2ELi2EN4cute5tupleIJNS5_1CILi64EEENS7_ILi128EEES8_EEENS_10bfloat16_tEfNS_4arch4Sm80ELb0ELb1ELb1ELb1ELb1ELb0ELb0ELb0ELi2ELi2ELi4ELi2ELb1EEENS1_21CollectiveEpilogueBwdISA_SB_SD_Li256ELb1ELb0ELi2EEENS1_19SingleTileSchedulerILb1ELb0ELb0ELi128EEEEEEEEEvNT_6ParamsE$_ZZN4cuteplIJiiEJNS_1CILi0EEES2_EEEDaRKNS_15ArithmeticTupleIJDpT_EEERKNS3_IJDpT0_EEEENKUlDpRKT_E_clIJiiEEEDaSH_)
$_ZN7cutlass13device_kernelIN5flash19enable_sm80_to_sm89INS1_16FlashAttnBwdSm80INS1_25CollectiveMainloopBwdSm80ILi2ELi2EN4cute5tupleIJNS5_1CILi64EEENS7_ILi128EEES8_EEENS_10bfloat16_tEfNS_4arch4Sm80ELb0ELb1ELb1ELb1ELb1ELb0ELb0ELb0ELi2ELi2ELi4ELi2ELb1EEENS1_21CollectiveEpilogueBwdISA_SB_SD_Li256ELb1ELb0ELi2EEENS1_19SingleTileSchedulerILb1ELb0ELb0ELi128EEEEEEEEEvNT_6ParamsE$_ZZN4cuteplIJiiEJNS_1CILi0EEES2_EEEDaRKNS_15ArithmeticTupleIJDpT_EEERKNS3_IJDpT0_EEEENKUlDpRKT_E_clIJiiEEEDaSH_:
[----:B------:R-:W-:Y:S01]  /*bac0*/  IADD3 R7, R1, 0x188, RZ ;  /* 0x0000018801077810 */ /* 0x000fe20007ffe0ff */
[----:B------:R-:W-:Y:S01]  /*bad0*/  IMAD.MOV.U32 R6, RZ, RZ, R4 ;  /* 0x000000ffff067224 */ /* 0x000fe200078e0004 */
[----:B------:R-:W-:Y:S02]  /*bae0*/  MOV R8, 0xbb10 ;  /* 0x0000bb1000087802 */ /* 0x000fe40000000f00 */
[----:B------:R-:W-:Y:S02]  /*baf0*/  IADD3 R7, R7, c[0x0][0x20], RZ ;  /* 0x0000080007077a10 */ /* 0x000fe40007ffe0ff */
[----:B------:R-:W-:Y:S05]  /*bb00*/  CALL.REL.NOINC `($_ZN7cutlass13device_kernelIN5flash19enable_sm80_to_sm89INS1_16FlashAttnBwdSm80INS1_25CollectiveMainloopBwdSm80ILi2ELi2EN4cute5tupleIJNS5_1CILi64EEENS7_ILi128EEES8_EEENS_10bfloat16_tEfNS_4arch4Sm80ELb0ELb1ELb1ELb1ELb1ELb0ELb0ELb0ELi2ELi2ELi4ELi2ELb1EEENS1_21CollectiveEpilogueBwdISA_SB_SD_Li256ELb1ELb0ELi2EEENS1_19SingleTileSchedulerILb1ELb0ELb0ELi128EEEEEEEEEvNT_6ParamsE$_ZN4cute5tupleIJiiEEC2ERKiS3_) ;  /* 0xffffd9d000007944 */ /* 0x000fea0003c3ffff */
[----:B------:R2:W5:Y:S01]  /*bb10*/  LDL R21, [R1+0x188] ;  /* 0x0001880001157983 */ /* 0x0005620000100800 */
[----:B-1----:R-:W-:Y:S02]  /*bb20*/  MOV R6, R18 ;  /* 0x0000001200067202 */ /* 0x002fe40000000f00 */
[----:B------:R-:W-:-:S04]  /*bb30*/  MOV R7, 0x0 ;  /* 0x0000000000077802 */ /* 0x000fc80000000f00 */
[----:B------:R-:W-:Y:S05]  /*bb40*/  RET.REL.NODEC R6 `(_ZN7cutlass13device_kernelIN5flash19enable_sm80_to_sm89INS1_16FlashAttnBwdSm80INS1_25CollectiveMainloopBwdSm80ILi2ELi2EN4cute5tupleIJNS5_1CILi64EEENS7_ILi128EEES8_EEENS_10bfloat16_tEfNS_4arch4Sm80ELb0ELb1ELb1ELb1ELb1ELb0ELb0ELb0ELi2ELi2ELi4ELi2ELb1EEENS1_21CollectiveEpilogueBwdISA_SB_SD_Li256ELb1ELb0ELi2EEENS1_19SingleTileSchedulerILb1ELb0ELb0ELi128EEEEEEEEEvNT_6ParamsE) ;  /* 0xffff44b006007950 */ /* 0x000fea0003c3ffff */
        .type           $_ZN7cutlass13device_kernelIN5flash19enable_sm80_to_sm89INS1_16FlashAttnBwdSm80INS1_25CollectiveMainloopBwdSm80ILi2ELi2EN4cute5tupleIJNS5_1CILi64EEENS7_ILi128EEES8_EEENS_10bfloat16_tEfNS_4arch4Sm80ELb0ELb1ELb1ELb1ELb1ELb0ELb0ELb0ELi2ELi2ELi4ELi2ELb1EEENS1_21CollectiveEpilogueBwdISA_SB_SD_Li256ELb1ELb0ELi2EEENS1_19SingleTileSchedulerILb1ELb0ELb0ELi128EEEEEEEEEvNT_6ParamsE$_ZZN5flash25CollectiveMainloopBwdSm80ILi2ELi2EN4cute5tupleIJNS1_1CILi64EEENS3_ILi128EEES4_EEEN7cutlass10bfloat16_tEfNS7_4arch4Sm80ELb0ELb1ELb1ELb1ELb1ELb0ELb0ELb0ELi2ELi2ELi4ELi2ELb1EE3mmaINS_16FlashAttnBwdSm80ISB_NS_21CollectiveEpilogueBwdIS6_S8_SA_Li256ELb1ELb0ELi2EEENS_19SingleTileSchedulerILb1ELb0ELb0ELi128EEEE13SharedStorageENS1_6TensorINS1_11ArrayEngineIfLm32EEENS1_6LayoutINS2_IJNS2_IJNS3_ILi2EEESO_EEESO_NS3_ILi4EEEEEENS2_IJNS2_IJNS3_ILi1EEESO_EEESQ_NS3_ILi8EEEEEEEEEEEEbRKNSB_6ParamsERT0_S12_iNS2_IJiiiEEERT_ENKUliiE0_clEii,@function
        .size           $_ZN7cutlass13device_kernelIN5flash19enable_sm80_to_sm89INS1_16FlashAttnBwdSm80INS1_25CollectiveMainloopBwdSm80ILi2ELi2EN4cute5tupleIJNS5_1CILi64EEENS7_ILi128EEES8_EEENS_10bfloat16_tEfNS_4arch4Sm80ELb0ELb1ELb1ELb1ELb1ELb0ELb0ELb0ELi2ELi2ELi4ELi2ELb1EEENS1_21CollectiveEpilogueBwdISA_SB_SD_Li256ELb1ELb0ELi2EEENS1_19SingleTileSchedulerILb1ELb0ELb0ELi128EEEEEEEEEvNT_6ParamsE$_ZZN5flash25CollectiveMainloopBwdSm80ILi2ELi2EN4cute5tupleIJNS1_1CILi64EEENS3_ILi128EEES4_EEEN7cutlass10bfloat16_tEfNS7_4arch4Sm80ELb0ELb1ELb1ELb1ELb1ELb0ELb0ELb0ELi2ELi2ELi4ELi2ELb1EE3mmaINS_16FlashAttnBwdSm80ISB_NS_21CollectiveEpilogueBwdIS6_S8_SA_Li256ELb1ELb0ELi2EEENS_19SingleTileSchedulerILb1ELb0ELb0ELi128EEEE13SharedStorageENS1_6TensorINS1_11ArrayEngineIfLm32EEENS1_6LayoutINS2_IJNS2_IJNS3_ILi2EEESO_EEESO_NS3_ILi4EEEEEENS2_IJNS2_IJNS3_ILi1EEESO_EEESQ_NS3_ILi8EEEEEEEEEEEEbRKNSB_6ParamsERT0_S12_iNS2_IJiiiEEERT_ENKUliiE0_clEii,($_ZN7cutlass13device_kernelIN5flash19enable_sm80_to_sm89INS1_16FlashAttnBwdSm80INS1_25CollectiveMainloopBwdSm80ILi2ELi2EN4cute5tupleIJNS5_1CILi64EEENS7_ILi128EEES8_EEENS_10bfloat16_tEfNS_4arch4Sm80ELb0ELb1ELb1ELb1ELb1ELb0ELb0ELb0ELi2ELi2ELi4ELi2ELb1EEENS1_21CollectiveEpilogueBwdISA_SB_SD_Li256ELb1ELb0ELi2EEENS1_19SingleTileSchedulerILb1ELb0ELb0ELi128EEEEEEEEEvNT_6ParamsE$_ZZN5flash25CollectiveMainloopBwdSm80ILi2ELi2EN4cute5tupleIJNS1_1CILi64EEENS3_ILi128EEES4_EEEN7cutlass10bfloat16_tEfNS7_4arch4Sm80ELb0ELb1ELb1ELb1ELb1ELb0ELb0ELb0ELi2ELi2ELi4ELi2ELb1EE3mmaINS_16FlashAttnBwdSm80ISB_NS_21CollectiveEpilogueBwdIS6_S8_SA_Li256ELb1ELb0ELi2EEENS_19SingleTileSchedulerILb1ELb0ELb0ELi128EEEE13SharedStorageENS1_6TensorINS1_11ArrayEngineIfLm32EEENS1_6LayoutINS2_IJNS2_IJNS3_ILi2EEESO_EEESO_NS3_ILi4EEEEEENS2_IJNS2_IJNS3_ILi1EEESO_EEESQ_NS3_ILi8EEEEEEEEEEEEbRKNSB_6ParamsERT0_S12_iNS2_IJiiiEEERT_ENKUliiE_clEii - $_ZN7cutlass13device_kernelIN5flash19enable_sm80_to_sm89INS1_16FlashAttnBwdSm80INS1_25CollectiveMainloopBwdSm80ILi2ELi2EN4cute5tupleIJNS5_1CILi64EEENS7_ILi128EEES8_EEENS_10bfloat16_tEfNS_4arch4Sm80ELb0ELb1ELb1ELb1ELb1ELb0ELb0ELb0ELi2ELi2ELi4ELi2ELb1EEENS1_21CollectiveEpilogueBwdISA_SB_SD_Li256ELb1ELb0ELi2EEENS1_19SingleTileSchedulerILb1ELb0ELb0ELi128EEEEEEEEEvNT_6ParamsE$_ZZN5flash25CollectiveMainloopBwdSm80ILi2ELi2EN4cute5tupleIJNS1_1CILi64EEENS3_ILi128EEES4_EEEN7cutlass10bfloat16_tEfNS7_4arch4Sm80ELb0ELb1ELb1ELb1ELb1ELb0ELb0ELb0ELi2ELi2ELi4ELi2ELb1EE3mmaINS_16FlashAttnBwdSm80ISB_NS_21CollectiveEpilogueBwdIS6_S8_SA_Li256ELb1ELb0ELi2EEENS_19SingleTileSchedulerILb1ELb0ELb0ELi128EEEE13SharedStorageENS1_6TensorINS1_11ArrayEngineIfLm32EEENS1_6LayoutINS2_IJNS2_IJNS3_ILi2EEESO_EEESO_NS3_ILi4EEEEEENS2_IJNS2_IJNS3_ILi1EEESO_EEESQ_NS3_ILi8EEEEEEEEEEEEbRKNSB_6ParamsERT0_S12_iNS2_IJiiiEEERT_ENKUliiE0_clEii)
$_ZN7cutlass13device_kernelIN5flash19enable_sm80_to_sm89INS1_16FlashAttnBwdSm80INS1_25CollectiveMainloopBwdSm80ILi2ELi2EN4cute5tupleIJNS5_1CILi64EEENS7_ILi128EEES8_EEENS_10bfloat16_tEfNS_4arch4Sm80ELb0ELb1ELb1ELb1ELb1ELb0ELb0ELb0ELi2ELi2ELi4ELi2ELb1EEENS1_21CollectiveEpilogueBwdISA_SB_SD_Li256ELb1ELb0ELi2EEENS1_19SingleTileSchedulerILb1ELb0ELb0ELi128EEEEEEEEEvNT_6ParamsE$_ZZN5flash25CollectiveMainloopBwdSm80ILi2ELi2EN4cute5tupleIJNS1_1CILi64EEENS3_ILi128EEES4_EEEN7cutlass10bfloat16_tEfNS7_4arch4Sm80ELb0ELb1ELb1ELb1ELb1ELb0ELb0ELb0ELi2ELi2ELi4ELi2ELb1EE3mmaINS_16FlashAttnBwdSm80ISB_NS_21CollectiveEpilogueBwdIS6_S8_SA_Li256ELb1ELb0ELi2EEENS_19SingleTileSchedulerILb1ELb0ELb0ELi128EEEE13SharedStorageENS1_6TensorINS1_11ArrayEngineIfLm32EEENS1_6LayoutINS2_IJNS2_IJNS3_ILi2EEESO_EEESO_NS3_ILi4EEEEEENS2_IJNS2_IJNS3_ILi1EEESO_EEESQ_NS3_ILi8EEEEEEEEEEEEbRKNSB_6ParamsERT0_S12_iNS2_IJiiiEEERT_ENKUliiE0_clEii:
        /* <DEDUP_REMOVED lines=10> */
[----:B-1---5:R-:W-:Y:S05]  /*bbf0*/  CALL.REL.NOINC `($_ZN7cutlass13device_kernelIN5flash19enable_sm80_to_sm89INS1_16FlashAttnBwdSm80INS1_25CollectiveMainloopBwdSm80ILi2ELi2EN4cute5tupleIJNS5_1CILi64EEENS7_ILi128EEES8_EEENS_10bfloat16_tEfNS_4arch4Sm80ELb0ELb1ELb1ELb1ELb1ELb0ELb0ELb0ELi2ELi2ELi4ELi2ELb1EEENS1_21CollectiveEpilogueBwdISA_SB_SD_Li256ELb1ELb0ELi2EEENS1_19SingleTileSchedulerILb1ELb0ELb0ELi128EEEEEEEEEvNT_6ParamsE$_ZN4cute3eso3ESOILb1ELb0EJNS_10UnderscoreES2_S2_iEEC2ERKS2_S5_S5_RKi) ;  /* 0xffffcd5000007944 */ /* 0x022fea0003c3ffff */
[----:B-1----:R-:W2:Y:S01]  /*bc00*/  LDL R7, [R1+0x168] ;  /* 0x0001680001077983 */ /* 0x002ea20000100800 */
[----:B------:R-:W-:Y:S02]  /*bc10*/  MOV R8, 0xbc40 ;  /* 0x0000bc4000087802 */ /* 0x000fe40000000f00 */
[----:B--2---:R-:W-:Y:S02]  /*bc20*/  SHF.L.U32 R7, R7, 0xc, RZ ;  /* 0x0000000c07077819 */ /* 0x004fe400000006ff */
[----:B------:R-:W-:Y:S05]  /*bc30*/  CALL.REL.NOINC `($_ZN7cutlass13device_kernelIN5flash19enable_sm80_to_sm89INS1_16FlashAttnBwdSm80INS1_25CollectiveMainloopBwdSm80ILi2ELi2EN4cute5tupleIJNS5_1CILi64EEENS7_ILi128EEES8_EEENS_10bfloat16_tEfNS_4arch4Sm80ELb0ELb1ELb1ELb1ELb1ELb0ELb0ELb0ELi2ELi2ELi4ELi2ELb1EEENS1_21CollectiveEpilogueBwdISA_SB_SD_Li256ELb1ELb0ELi2EEENS1_19SingleTileSchedulerILb1ELb0ELb0ELi128EEEEEEEEEvNT_6ParamsE$_ZN4cute3eso3ESOILb1ELb0EJNS_6LayoutINS_5tupleIJNS3_IJNS_1CILi8EEENS4_ILi1EEEEEENS4_ILi2EEES6_EEENS3_IJNS3_IJS6_NS4_ILi0EEEEEENS4_ILi2048EEESA_EEEEEiEEC2ERKSE_RKi) ;  /* 0xffffd50000007944 */ /* 0x000fea0003c3ffff */
[----:B------:R-:W2:Y:S04]  /*bc40*/  LD.E.64 R10, [R10.64] ;  /* 0x000000040a0a7980 */ /* 0x000ea8000c101b00 */
[----:B------:R-:W2:Y:S01]  /*bc50*/  LDL R8, [R1+0x168] ;  /* 0x0001680001087983 */ /* 0x000ea20000100800 */
[----:B------:R-:W-:Y:S01]  /*bc60*/  MOV R16, 0xbc90 ;  /* 0x0000bc9000107802 */ /* 0x000fe20000000f00 */
[----:B--2---:R-:W-:-:S04]  /*bc70*/  IMAD.WIDE R8, R8, 0x2, R10 ;  /* 0x0000000208087825 */ /* 0x004fc800078e020a */
[----:B-1----:R-:W-:Y:S05]  /*bc80*/  CALL.REL.NOINC `($_ZN7cutlass13device_kernelIN5flash19enable_sm80_to_sm89INS1_16FlashAttnBwdSm80INS1_25CollectiveMainloopBwdSm80ILi2ELi2EN4cute5tupleIJNS5_1CILi64EEENS7_ILi128EEES8_EEENS_10bfloat16_tEfNS_4arch4Sm80ELb0ELb1ELb1ELb1ELb1ELb0ELb0ELb0ELi2ELi2ELi4ELi2ELb1EEENS1_21CollectiveEpilogueBwdISA_SB_SD_Li256ELb1ELb0ELi2EEENS1_19SingleTileSchedulerILb1ELb0ELb0ELi128EEEEEEEEEvNT_6ParamsE$_ZN4cute8smem_ptrIPN7cutlass10bfloat16_tEECI1NS_12iter_adaptorIS3_S4_EEES3_) ;  /* 0xffffd97000007944 */ /* 0x002fea0003c3ffff */
[----:B------:R1:W5:Y:S01]  /*bc90*/  LDL.64 R6, [R1+0x168] ;  /* 0x0001680001067983 */ /* 0x0003620000100a00 */
[----:B------:R-:W-:-:S03]  /*bca0*/  MOV R10, 0xbcc0 ;  /* 0x0000bcc0000a7802 */ /* 0x000fc60000000f00 */
[----:B-1---5:R-:W-:Y:S05]  /*bcb0*/  CALL.REL.NOINC `($_ZN7cutlass13device_kernelIN5flash19enable_sm80_to_sm89INS1_16FlashAttnBwdSm80INS1_25CollectiveMainloopBwdSm80ILi2ELi2EN4cute5tupleIJNS5_1CILi64EEENS7_ILi128EEES8_EEENS_10bfloat16_tEfNS_4arch4Sm80ELb0ELb1ELb1ELb1ELb1ELb0ELb0ELb0ELi2ELi2ELi4ELi2ELb1EEENS1_21CollectiveEpilogueBwdISA_SB_SD_Li256ELb1ELb0ELi2EEENS1_19SingleTileSchedulerILb1ELb0ELb0ELi128EEEEEEEEEvNT_6ParamsE$_ZN4cute3eso3ESOILb1ELb0EJNS_6LayoutINS_5tupleIJNS3_IJNS_1CILi8EEENS4_ILi1EEEEEENS4_ILi2EEES6_EEENS3_IJNS3_IJS6_NS4_ILi0EEEEEENS4_ILi2048EEESA_EEEEENS_10ViewEngineINS_8smem_ptrIPN7cutlass10bfloat16_tEEEEEEEC2ERKSE_RKSL_) ;  /* 0xffffd44000007944 */ /* 0x022fea0003c3ffff */
[----:B------:R2:W5:Y:S04]  /*bcc0*/  LDL.64 R22, [R1+0x168] ;  /* 0x0001680001167983 */ /* 0x0005680000100a00 */
[----:B------:R2:W5:Y:S01]  /*bcd0*/  LDL.64 R26, [R14+0x8] ;  /* 0x000008000e1a7983 */ /* 0x0005620000100a00 */
[----:B-1----:R-:W-:-:S02]  /*bce0*/  MOV R7, R17 ;  /* 0x0000001100077202 */ /* 0x002fc40000000f00 */
[----:B------:R-:W-:Y:S02]  /*bcf0*/  MOV R8, 0xbd10 ;  /* 0x0000bd1000087802 */ /* 0x000fe40000000f00 */
[----:B--2--5:R-:W-:Y:S05]  /*bd00*/  CALL.REL.NOINC `($_ZN7cutlass13device_kernelIN5flash19enable_sm80_to_sm89INS1_16FlashAttnBwdSm80INS1_25CollectiveMainloopBwdSm80ILi2ELi2EN4cute5tupleIJNS5_1CILi64EEENS7_ILi128EEES8_EEENS_10bfloat16_tEfNS_4arch4Sm80ELb0ELb1ELb1ELb1ELb1ELb0ELb0ELb0ELi2ELi2ELi4ELi2ELb1EEENS1_21CollectiveEpilogueBwdISA_SB_SD_Li256ELb1ELb0ELi2EEENS1_19SingleTileSchedulerILb1ELb0ELb0ELi128EEEEEEEEEvNT_6ParamsE$_ZN4cute3eso3ESOILb1ELb0EJNS_10UnderscoreES2_S2_iEEC2ERKS2_S5_S5_RKi) ;  /* 0xffffcc4000007944 */ /* 0x024fea0003c3ffff */
[----:B------:R-:W2:Y:S04]  /*bd10*/  LDL R15, [R1+0x168] ;  /* 0x00016800010f7983 */ /* 0x000ea80000100800 */
[----:B-1----:R1:W5:Y:S01]  /*bd20*/  LD.E.64 R6, [R26.64+0x8] ;  /* 0x000008041a067980 */ /* 0x002362000c101b00 */
[----:B------:R-:W-:Y:S02]  /*bd30*/  MOV R8, 0xbd60 ;  /* 0x0000bd6000087802 */ /* 0x000fe40000000f00 */
[----:B--2---:R-:W-:Y:S02]  /*bd40*/  SHF.R.S32.HI R11, RZ, 0x1f, R15 ;  /* 0x0000001fff0b7819 */ /* 0x004fe4000001140f */
[----:B-1---5:R-:W-:Y:S05]  /*bd50*/  CALL.REL.NOINC `($_ZN7cutlass13device_kernelIN5flash19enable_sm80_to_sm89INS1_16FlashAttnBwdSm80INS1_25CollectiveMainloopBwdSm80ILi2ELi2EN4cute5tupleIJNS5_1CILi64EEENS7_ILi128EEES8_EEENS_10bfloat16_tEfNS_4arch4Sm80ELb0ELb1ELb1ELb1ELb1ELb0ELb0ELb0ELi2ELi2ELi4ELi2ELb1EEENS1_21CollectiveEpilogueBwdISA_SB_SD_Li256ELb1ELb0ELi2EEENS1_19SingleTileSchedulerILb1ELb0ELb0ELi128EEEEEEEEEvNT_6ParamsE$_ZZN4cute5sliceINS_5tupleIJNS_10UnderscoreES2_S2_iEEENS1_IJNS1_IJNS_1CILi1EEENS4_ILi0EEEEEElS6_lEEEEEDaRKT_RKT0_ENKUlRKT_RKT0_E_clIS2_lEEDaSH_SK_) ;  /* 0xffffde1000007944 */ /* 0x022fea0003c3ffff */
[----:B-----5:R-:W-:Y:S02]  /*bd60*/  MOV R9, R7 ;  /* 0x0000000700097202 */ /* 0x020fe40000000f00 */
[----:B------:R-:W-:Y:S02]  /*bd70*/  MOV R8, 0xbd90 ;  /* 0x0000bd9000087802 */ /* 0x000fe40000000f00 */
[----:B-1----:R-:W-:Y:S05]  /*bd80*/  CALL.REL.NOINC `($_ZN7cutlass13device_kernelIN5flash19enable_sm80_to_sm89INS1_16FlashAttnBwdSm80INS1_25CollectiveMainloopBwdSm80ILi2ELi2EN4cute5tupleIJNS5_1CILi64EEENS7_ILi128EEES8_EEENS_10bfloat16_tEfNS_4arch4Sm80ELb0ELb1ELb1ELb1ELb1ELb0ELb0ELb0ELi2ELi2ELi4ELi2ELb1EEENS1_21CollectiveEpilogueBwdISA_SB_SD_Li256ELb1ELb0ELi2EEENS1_19SingleTileSchedulerILb1ELb0ELb0ELi128EEEEEEEEEvNT_6ParamsE$_ZZN4cute12filter_tupleINS_5tupleIJNS_10UnderscoreES2_S2_iEEENS1_IJNS1_IJNS_1CILi1EEENS4_ILi0EEEEEElS6_lEEEZNS_5sliceIS3_S8_EEDaRKT_RKT0_EUlRKT_RKT0_E_EEDaSC_SF_OT1_ENKUlDpSI_E_clIJNS1_IJS7_EEENS1_IJlEEENS1_IJS6_EEENS1_IJEEEEEEDaSP_) ;  /* 0xffffd97000007944 */ /* 0x002fea0003c3ffff */
[----:B-----5:R-:W-:Y:S02]  /*bd90*/  MOV R9, R7 ;  /* 0x0000000700097202 */ /* 0x020fe40000000f00 */
[----:B------:R-:W-:-:S02]  /*bda0*/  MOV R8, 0xbdc0 ;  /* 0x0000bdc000087802 */ /* 0x000fc40000000f00 */
[----:B-1----:R-:W-:Y:S05]  /*bdb0*/  CALL.REL.NOINC `($_ZN7cutlass13device_kernelIN5flash19enable_sm80_to_sm89INS1_16FlashAttnBwdSm80INS1_25CollectiveMainloopBwdSm80ILi2ELi2EN4cute5tupleIJNS5_1CILi64EEENS7_ILi128EEES8_EEENS_10bfloat16_tEfNS_4arch4Sm80ELb0ELb1ELb1ELb1ELb1ELb0ELb0ELb0ELi2ELi2ELi4ELi2ELb1EEENS1_21CollectiveEpilogueBwdISA_SB_SD_Li256ELb1ELb0ELi2EEENS1_19SingleTileSchedulerILb1ELb0ELb0ELi128EEEEEEEEEvNT_6ParamsE$_ZN4cute5tupleIJNS0_IJNS0_IJNS_1CILi8EEENS1_ILi1EEEEEENS1_ILi2EEES3_EEENS0_IJNS0_IJS3_NS1_ILi0EEEEEElS7_EEEEEC2ERKS6_RKS9_) ;  /* 0xffffd3c000007944 */ /* 0x002fea0003c3ffff */
        /* <DEDUP_REMOVED lines=8> */
[----:B-1---5:R-:W-:Y:S05]  /*be40*/  CALL.REL.NOINC `($_ZN7cutlass13device_kernelIN5flash19enable_sm80_to_sm89INS1_16FlashAttnBwdSm80INS1_25CollectiveMainloopBwdSm80ILi2ELi2EN4cute5tupleIJNS5_1CILi64EEENS7_ILi128EEES8_EEENS_10bfloat16_tEfNS_4arch4Sm80ELb0ELb1ELb1ELb1ELb1ELb0ELb0ELb0ELi2ELi2ELi4ELi2ELb1EEENS1_21CollectiveEpilogueBwdISA_SB_SD_Li256ELb1ELb0ELi2EEENS1_19SingleTileSchedulerILb1ELb0ELb0ELi128EEEEEEEEEvNT_6ParamsE$_ZN4cute3eso3ESOILb0ELb0EJNS_6LayoutINS_5tupleIJNS3_IJNS_1CILi8EEENS4_ILi1EEEEEENS4_ILi2EEES6_EEENS3_IJNS3_IJS6_NS4_ILi0EEEEEElSA_EEEEElEEC2ERKSD_RKl) ;  /* 0xffffc81000007944 */ /* 0x022fea0003c3ffff */
[----:B------:R-:W2:Y:S04]  /*be50*/  LD.E.64 R26, [R26.64+0x18] ;  /* 0x000018041a1a7980 */ /* 0x000ea8000c101b00 */
[----:B-1----:R-:W2:Y:S04]  /*be60*/  LDL.64 R8, [R1+0x170] ;  /* 0x0001700001087983 */ /* 0x002ea80000100a00 */
[----:B------:R1:W5:Y:S01]  /*be70*/  LDL.64 R6, [R1+0x168] ;  /* 0x0001680001067983 */ /* 0x0003620000100a00 */
[----:B------:R-:W-:Y:S02]  /*be80*/  MOV R16, 0xbec0 ;  /* 0x0000bec000107802 */ /* 0x000fe40000000f00 */
[----:B--2---:R-:W-:-:S04]  /*be90*/  LEA R10, P0, R8, R26, 0x1 ;  /* 0x0000001a080a7211 */ /* 0x004fc800078008ff */
[----:B------:R-:W-:-:S04]  /*bea0*/  LEA.HI.X R15, R8, R27, R9, 0x1, P0 ;  /* 0x0000001b080f7211 */ /* 0x000fc800000f0c09 */
[----:B-1---5:R-:W-:Y:S05]  /*beb0*/  CALL.REL.NOINC `($_ZN7cutlass13device_kernelIN5flash19enable_sm80_to_sm89INS1_16FlashAttnBwdSm80INS1_25CollectiveMainloopBwdSm80ILi2ELi2EN4cute5tupleIJNS5_1CILi64EEENS7_ILi128EEES8_EEENS_10bfloat16_tEfNS_4arch4Sm80ELb0ELb1ELb1ELb1ELb1ELb0ELb0ELb0ELi2ELi2ELi4ELi2ELb1EEENS1_21CollectiveEpilogueBwdISA_SB_SD_Li256ELb1ELb0ELi2EEENS1_19SingleTileSchedulerILb1ELb0ELb0ELi128EEEEEEEEEvNT_6ParamsE$_ZN4cute8gmem_ptrIPKN7cutlass10bfloat16_tEECI1NS_12iter_adaptorIS4_S5_EEES4_) ;  /* 0xffffd66000007944 */ /* 0x022fea0003c3ffff */
[----:B------:R-:W2:Y:S01]  /*bec0*/  LDL.64 R10, [R1+0x168] ;  /* 0x00016800010a7983 */ /* 0x000ea20000100a00 */
[----:B------:R-:W-:-:S03]  /*bed0*/  MOV R9, R7 ;  /* 0x0000000700097202 */ /* 0x000fc60000000f00 */
[----:B--2---:R1:W-:Y:S02]  /*bee0*/  STL.64 [R1+0x178], R10 ;  /* 0x0001780a01007387 */ /* 0x0043e40000100a00 */
[----:B-1----:R-:W-:Y:S02]  /*bef0*/  MOV R10, 0xbf10 ;  /* 0x0000bf10000a7802 */ /* 0x002fe40000000f00 */
[----:B------:R-:W-:Y:S05]  /*bf00*/  CALL.REL.NOINC `($_ZN7cutlass13device_kernelIN5flash19enable_sm80_to_sm89INS1_16FlashAttnBwdSm80INS1_25CollectiveMainloopBwdSm80ILi2ELi2EN4cute5tupleIJNS5_1CILi64EEENS7_ILi128EEES8_EEENS_10bfloat16_tEfNS_4arch4Sm80ELb0ELb1ELb1ELb1ELb1ELb0ELb0ELb0ELi2ELi2ELi4ELi2ELb1EEENS1_21CollectiveEpilogueBwdISA_SB_SD_Li256ELb1ELb0ELi2EEENS1_19SingleTileSchedulerILb1ELb0ELb0ELi128EEEEEEEEEvNT_6ParamsE$_ZN4cute3eso3ESOILb0ELb0EJNS_6LayoutINS_5tupleIJNS3_IJNS_1CILi8EEENS4_ILi1EEEEEENS4_ILi2EEES6_EEENS3_IJNS3_IJS6_NS4_ILi0EEEEEElSA_EEEEENS_10ViewEngineINS_8gmem_ptrIPKN7cutlass10bfloat16_tEEEEEEEC2ERKSD_RKSL_) ;  /* 0xffffc6c000007944 */ /* 0x000fea0003c3ffff */
        /* <DEDUP_REMOVED lines=10> */
[----:B-1---5:R-:W-:Y:S05]  /*bfb0*/  CALL.REL.NOINC `($_ZN7cutlass13device_kernelIN5flash19enable_sm80_to_sm89INS1_16FlashAttnBwdSm80INS1_25CollectiveMainloopBwdSm80ILi2ELi2EN4cute5tupleIJNS5_1CILi64EEENS7_ILi128EEES8_EEENS_10bfloat16_tEfNS_4arch4Sm80ELb0ELb1ELb1ELb1ELb1ELb0ELb0ELb0ELi2ELi2ELi4ELi2ELb1EEENS1_21CollectiveEpilogueBwdISA_SB_SD_Li256ELb1ELb0ELi2EEENS1_19SingleTileSchedulerILb1ELb0ELb0ELi128EEEEEEEEEvNT_6ParamsE$_ZZN4cuteplIJiiEJNS_1CILi0EEES2_EEEDaRKNS_15ArithmeticTupleIJDpT_EEERKNS3_IJDpT0_EEEENKUlDpRKT_E_clIJiiEEEDaSH_) ;  /* 0xfffffb0000007944 */ /* 0x022fea0003c3ffff */
[----:B-----5:R-:W-:Y:S01]  /*bfc0*/  IMAD.IADD R21, R28, 0x1, -R21 ;  /* 0x000000011c157824 */ /* 0x020fe200078e0a15 */
[----:B------:R-:W-:Y:S02]  /*bfd0*/  MOV R7, RZ ;  /* 0x000000ff00077202 */ /* 0x000fe40000000f00 */
[----:B------:R-:W-:Y:S02]  /*bfe0*/  MOV R8, 0xc000 ;  /* 0x0000c00000087802 */ /* 0x000fe40000000f00 */
[----:B--2---:R-:W-:Y:S05]  /*bff0*/  CALL.REL.NOINC `($_ZN7cutlass13device_kernelIN5flash19enable_sm80_to_sm89INS1_16FlashAttnBwdSm80INS1_25CollectiveMainloopBwdSm80ILi2ELi2EN4cute5tupleIJNS5_1CILi64EEENS7_ILi128EEES8_EEENS_10bfloat16_tEfNS_4arch4Sm80ELb0ELb1ELb1ELb1ELb1ELb0ELb0ELb0ELi2ELi2ELi4ELi2ELb1EEENS1_21CollectiveEpilogueBwdISA_SB_SD_Li256ELb1ELb0ELi2EEENS1_19SingleTileSchedulerILb1ELb0ELb0ELi128EEEEEEEEEvNT_6ParamsE$_ZN4cute3eso3ESOILb1ELb0EJNS_1CILi0EEEiS3_EEC2ERKS3_RKiS6_) ;  /* 0xffffcc1000007944 */ /* 0x004fea0003c3ffff */
[----:B-1----:R-:W2:Y:S01]  /*c000*/  LDL R7, [R1+0x168] ;  /* 0x0001680001077983 */ /* 0x002ea20000100800 */
[----:B------:R-:W-:Y:S01]  /*c010*/  IMAD.MOV.U32 R6, RZ, RZ, R4 ;  /* 0x000000ffff067224 */ /* 0x000fe200078e0004 */
[----:B------:R-:W-:Y:S02]  /*c020*/  MOV R16, 0xc050 ;  /* 0x0000c05000107802 */ /* 0x000fe40000000f00 */
[----:B--2---:R-:W-:Y:S02]  /*c030*/  SHF.L.U32 R7, R7, 0x5, RZ ;  /* 0x0000000507077819 */ /* 0x004fe400000006ff */
[----:B------:R-:W-:Y:S05]  /*c040*/  CALL.REL.NOINC `($_ZN7cutlass13device_kernelIN5flash19enable_sm80_to_sm89INS1_16FlashAttnBwdSm80INS1_25CollectiveMainloopBwdSm80ILi2ELi2EN4cute5tupleIJNS5_1CILi64EEENS7_ILi128EEES8_EEENS_10bfloat16_tEfNS_4arch4Sm80ELb0ELb1ELb1ELb1ELb1ELb0ELb0ELb0ELi2ELi2ELi4ELi2ELb1EEENS1_21CollectiveEpilogueBwdISA_SB_SD_Li256ELb1ELb0ELi2EEENS1_19SingleTileSchedulerILb1ELb0ELb0ELi128EEEEEEEEEvNT_6ParamsE$_ZN4cute5tupleIJiEEC2ERKi) ;  /* 0xffffd3f000007944 */ /* 0x000fea0003c3ffff */
[----:B------:R1:W5:Y:S01]  /*c050*/  LDL R7, [R1+0x168] ;  /* 0x0001680001077983 */ /* 0x0003620000100800 */
[----:B------:R-:W-:Y:S02]  /*c060*/  MOV R6, R20 ;  /* 0x0000001400067202 */ /* 0x000fe40000000f00 */
[----:B------:R-:W-:-:S02]  /*c070*/  MOV R16, 0xc090 ;  /* 0x0000c09000107802 */ /* 0x000fc40000000f00 */
[----:B-1---5:R-:W-:Y:S05]  /*c080*/  CALL.REL.NOINC `($_ZN7cutlass13device_kernelIN5flash19enable_sm80_to_sm89INS1_16FlashAttnBwdSm80INS1_25CollectiveMainloopBwdSm80ILi2ELi2EN4cute5tupleIJNS5_1CILi64EEENS7_ILi128EEES8_EEENS_10bfloat16_tEfNS_4arch4Sm80ELb0ELb1ELb1ELb1ELb1ELb0ELb0ELb0ELi2ELi2ELi4ELi2ELb1EEENS1_21CollectiveEpilogueBwdISA_SB_SD_Li256ELb1ELb0ELi2EEENS1_19SingleTileSchedulerILb1ELb0ELb0ELi128EEEEEEEEEvNT_6ParamsE$_ZN4cute5tupleIJiEEC2ERKi) ;  /* 0xffffd3b000007944 */ /* 0x022fea0003c3ffff */
[----:B------:R1:W5:Y:S01]  /*c090*/  LDL R7, [R1+0x178] ;  /* 0x0001780001077983 */ /* 0x0003620000100800 */
[----:B------:R-:W-:-:S02]  /*c0a0*/  MOV R6, R4 ;  /* 0x0000000400067202 */ /* 0x000fc40000000f00 */
[----:B------:R-:W-:Y:S02]  /*c0b0*/  MOV R16, 0xc0d0 ;  /* 0x0000c0d000107802 */ /* 0x000fe40000000f00 */
[----:B-1---5:R-:W-:Y:S05]  /*c0c0*/  CALL.REL.NOINC `($_ZN7cutlass13device_kernelIN5flash19enable_sm80_to_sm89INS1_16FlashAttnBwdSm80INS1_25CollectiveMainloopBwdSm80ILi2ELi2EN4cute5tupleIJNS5_1CILi64EEENS7_ILi128EEES8_EEENS_10bfloat16_tEfNS_4arch4Sm80ELb0ELb1ELb1ELb1ELb1ELb0ELb0ELb0ELi2ELi2ELi4ELi2ELb1EEENS1_21CollectiveEpilogueBwdISA_SB_SD_Li256ELb1ELb0ELi2EEENS1_19SingleTileSchedulerILb1ELb0ELb0ELi128EEEEEEEEEvNT_6ParamsE$_ZN4cute5tupleIJiEEC2ERKi) ;  /* 0xffffd37000007944 */ /* 0x022fea0003c3ffff */
[----:B------:R1:W5:Y:S01]  /*c0d0*/  LDL R7, [R1+0x168] ;  /* 0x0001680001077983 */ /* 0x0003620000100800 */
[----:B------:R-:W-:Y:S02]  /*c0e0*/  MOV R6, R4 ;  /* 0x0000000400067202 */ /* 0x000fe40000000f00 */
[----:B------:R-:W-:Y:S02]  /*c0f0*/  MOV R8, 0xc110 ;  /* 0x0000c11000087802 */ /* 0x000fe40000000f00 */
[----:B-1---5:R-:W-:Y:S05]  /*c100*/  CALL.REL.NOINC `($_ZN7cutlass13device_kernelIN5flash19enable_sm80_to_sm89INS1_16FlashAttnBwdSm80INS1_25CollectiveMainloopBwdSm80ILi2ELi2EN4cute5tupleIJNS5_1CILi64EEENS7_ILi128EEES8_EEENS_10bfloat16_tEfNS_4arch4Sm80ELb0ELb1ELb1ELb1ELb1ELb0ELb0ELb0ELi2ELi2ELi4ELi2ELb1EEENS1_21CollectiveEpilogueBwdISA_SB_SD_Li256ELb1ELb0ELi2EEENS1_19SingleTileSchedulerILb1ELb0ELb0ELi128EEEEEEEEEvNT_6ParamsE$_ZN4cute3eso3ESOILb0ELb1EJiNS_1CILi0EEEEEC2ERKiRKS3_) ;  /* 0xffffc7b000007944 */ /* 0x022fea0003c3ffff */
[----:B-1----:R1:W5:Y:S01]  /*c110*/  LDL R7, [R1+0x168] ;  /* 0x0001680001077983 */ /* 0x0023620000100800 */
[----:B------:R-:W-:-:S03]  /*c120*/  MOV R10, 0xc140 ;  /* 0x0000c140000a7802 */ /* 0x000fc60000000f00 */
[----:B-1---5:R-:W-:Y:S05]  /*c130*/  CALL.REL.NOINC `($_ZN7cutlass13device_kernelIN5flash19enable_sm80_to_sm89INS1_16FlashAttnBwdSm80INS1_25CollectiveMainloopBwdSm80ILi2ELi2EN4cute5tupleIJNS5_1CILi64EEENS7_ILi128EEES8_EEENS_10bfloat16_tEfNS_4arch4Sm80ELb0ELb1ELb1ELb1ELb1ELb0ELb0ELb0ELi2ELi2ELi4ELi2ELb1EEENS1_21CollectiveEpilogueBwdISA_SB_SD_Li256ELb1ELb0ELi2EEENS1_19SingleTileSchedulerILb1ELb0ELb0ELi128EEEEEEEEEvNT_6ParamsE$_ZZN4cuteplIJNS_1CILi0EEES2_EJiEEEDaRKNS_15ArithmeticTupleIJDpT_EEERKNS3_IJDpT0_EEEENKUlDpRKT_E_clIJiS2_EEEDaSH_) ;  /* 0xfffff6a000007944 */ /* 0x022fea0003c3ffff */
[----:B------:R-:W-:Y:S02]  /*c140*/  MOV R10, 0xc160 ;  /* 0x0000c160000a7802 */ /* 0x000fe40000000f00 */
[----:B-1---5:R-:W-:Y:S05]  /*c150*/  CALL.REL.NOINC `($_ZN7cutlass13device_kernelIN5flash19enable_sm80_to_sm89INS1_16FlashAttnBwdSm80INS1_25CollectiveMainloopBwdSm80ILi2ELi2EN4cute5tupleIJNS5_1CILi64EEENS7_ILi128EEES8_EEENS_10bfloat16_tEfNS_4arch4Sm80ELb0ELb1ELb1ELb1ELb1ELb0ELb0ELb0ELi2ELi2ELi4ELi2ELb1EEENS1_21CollectiveEpilogueBwdISA_SB_SD_Li256ELb1ELb0ELi2EEENS1_19SingleTileSchedulerILb1ELb0ELb0ELi128EEEEEEEEEvNT_6ParamsE$_ZZN4cuteplIJNS_1CILi0EEES2_EJiS2_EEEDaRKNS_15ArithmeticTupleIJDpT_EEERKNS3_IJDpT0_EEEENKUlDpRKT_E_clIJiS2_EEEDaSH_) ;  /* 0xfffff6f000007944 */ /* 0x022fea0003c3ffff */
[----:B------:R2:W-:Y:S04]  /*c160*/  STL [R1+0x180], RZ ;  /* 0x000180ff01007387 */ /* 0x0005e80000100800 */
[----:B------:R-:W3:Y:S04]  /*c170*/  LDL.64 R8, [R14+0x30] ;  /* 0x000030000e087983 */ /* 0x000ee80000100a00 */
[----:B---3--:R3:W4:Y:S01]  /*c180*/  LD.E.U8 R6, [R8.64] ;  /* 0x0000000408067980 */ /* 0x008722000c101100 */
[----:B------:R-:W-:Y:S01]  /*c190*/  IMAD.MOV.U32 R16, RZ, RZ, RZ ;  /* 0x000000ffff107224 */ /* 0x000fe200078e00ff */
[----:B---3--:R-:W-:-:S02]  /*c1a0*/  MOV R8, 0xc1e0 ;  /* 0x0000c1e000087802 */ /* 0x008fc40000000f00 */
[----:B----4-:R-:W-:-:S04]  /*c1b0*/  LOP3.LUT R6, R6, 0x1, RZ, 0xc0, !PT ;  /* 0x0000000106067812 */ /* 0x010fc800078ec0ff */
[----:B------:R-:W-:-:S08]  /*c1c0*/  ISETP.NE.U32.AND P0, PT, R6, 0x1, PT ;  /* 0x000000010600780c */ /* 0x000fd00003f05070 */
[----:B-12--5:R-:W-:Y:S05]  /*c1d0*/  CALL.REL.NOINC `($_ZN7cutlass13device_kernelIN5flash19enable_sm80_to_sm89INS1_16FlashAttnBwdSm80INS1_25CollectiveMainloopBwdSm80ILi2ELi2EN4cute5tupleIJNS5_1CILi64EEENS7_ILi128EEES8_EEENS_10bfloat16_tEfNS_4arch4Sm80ELb0ELb1ELb1ELb1ELb1ELb0ELb0ELb0ELi2ELi2ELi4ELi2ELb1EEENS1_21CollectiveEpilogueBwdISA_SB_SD_Li256ELb1ELb0ELi2EEENS1_19SingleTileSchedulerILb1ELb0ELb0ELi128EEEEEEEEEvNT_6ParamsE$_ZN4cute3eso3ESOILb1ELb0EJNS_10UnderscoreEiiEEC2ERKS2_RKiS7_) ;  /* 0xffffc83000007944 */ /* 0x026fea0003c3ffff */
[----:B------:R-:W2:Y:S01]  /*c1e0*/  LDL R9, [R1+0x168] ;  /* 0x0001680001097983 */ /* 0x000ea20000100800 */
[----:B------:R-:W-:Y:S02]  /*c1f0*/  MOV R8, 0xc260 ;  /* 0x0000c26000087802 */ /* 0x000fe40000000f00 */
[----:B-12---:R-:W-:Y:S01]  /*c200*/  SHF.R.S32.HI R6, RZ, 0x1f, R9 ;  /* 0x0000001fff067819 */ /* 0x006fe20000011409 */
[-C--:B------:R-:W-:Y:S02]  /*c210*/  IMAD R7, R27, R9.reuse, RZ ;  /* 0x000000091b077224 */ /* 0x080fe400078e02ff */
[----:B------:R-:W-:-:S04]  /*c220*/  IMAD.WIDE.U32 R10, R26, R9, RZ ;  /* 0x000000091a0a7225 */ /* 0x000fc800078e00ff */
[----:B------:R-:W-:-:S05]  /*c230*/  IMAD R7, R26, R6, R7 ;  /* 0x000000061a077224 */ /* 0x000fca00078e0207 */
[----:B------:R-:W-:Y:S02]  /*c240*/  IADD3 R7, R11, R7, RZ ;  /* 0x000000070b077210 */ /* 0x000fe40007ffe0ff */
[----:B------:R-:W-:Y:S05]  /*c250*/  CALL.REL.NOINC `($_ZN7cutlass13device_kernelIN5flash19enable_sm80_to_sm89INS1_16FlashAttnBwdSm80INS1_25CollectiveMainloopBwdSm80ILi2ELi2EN4cute5tupleIJNS5_1CILi64EEENS7_ILi128EEES8_EEENS_10bfloat16_tEfNS_4arch4Sm80ELb0ELb1ELb1ELb1ELb1ELb0ELb0ELb0ELi2ELi2ELi4ELi2ELb1EEENS1_21CollectiveEpilogueBwdISA_SB_SD_Li256ELb1ELb0ELi2EEENS1_19SingleTileSchedulerILb1ELb0ELb0ELi128EEEEEEEEEvNT_6ParamsE$_ZN4cute3eso3ESOILb1ELb0EJNS_6LayoutINS_5tupleIJNS3_IJNS_1CILi8EEENS4_ILi1EEEEEEEEENS3_IJNS3_IJS6_NS4_ILi0EEEEEEEEEEElEEC2ERKSC_RKl) ;  /* 0xffffce5000007944 */ /* 0x000fea0003c3ffff */
[----:B-1----:R-:W2:Y:S01]  /*c260*/  LDL.64 R6, [R1+0x168] ;  /* 0x0001680001067983 */ /* 0x002ea20000100a00 */
[----:B------:R-:W-:Y:S02]  /*c270*/  MOV R16, 0xc2b0 ;  /* 0x0000c2b000107802 */ /* 0x000fe40000000f00 */
[----:B--2---:R-:W-:-:S04]  /*c280*/  LEA R10, P1, R6, R24, 0x1 ;  /* 0x00000018060a7211 */ /* 0x004fc800078208ff */
[----:B------:R-:W-:-:S04]  /*c290*/  LEA.HI.X R15, R6, R25, R7, 0x1, P1 ;  /* 0x00000019060f7211 */ /* 0x000fc800008f0c07 */
[----:B------:R-:W-:Y:S05]  /*c2a0*/  CALL.REL.NOINC `($_ZN7cutlass13device_kernelIN5flash19enable_sm80_to_sm89INS1_16FlashAttnBwdSm80INS1_25CollectiveMainloopBwdSm80ILi2ELi2EN4cute5tupleIJNS5_1CILi64EEENS7_ILi128EEES8_EEENS_10bfloat16_tEfNS_4arch4Sm80ELb0ELb1ELb1ELb1ELb1ELb0ELb0ELb0ELi2ELi2ELi4ELi2ELb1EEENS1_21CollectiveEpilogueBwdISA_SB_SD_Li256ELb1ELb0ELi2EEENS1_19SingleTileSchedulerILb1ELb0ELb0ELi128EEEEEEEEEvNT_6ParamsE$_ZN4cute8gmem_ptrIPKN7cutlass10bfloat16_tEECI1NS_12iter_adaptorIS4_S5_EEES4_) ;  /* 0xffffd27000007944 */ /* 0x000fea0003c3ffff */
[----:B------:R1:W5:Y:S01]  /*c2b0*/  LDL.64 R6, [R1+0x168] ;  /* 0x0001680001067983 */ /* 0x0003620000100a00 */
[----:B------:R-:W-:-:S03]  /*c2c0*/  MOV R10, 0xc2e0 ;  /* 0x0000c2e0000a7802 */ /* 0x000fc60000000f00 */
[----:B-1---5:R-:W-:Y:S05]  /*c2d0*/  CALL.REL.NOINC `($_ZN7cutlass13device_kernelIN5flash19enable_sm80_to_sm89INS1_16FlashAttnBwdSm80INS1_25CollectiveMainloopBwdSm80ILi2ELi2EN4cute5tupleIJNS5_1CILi64EEENS7_ILi128EEES8_EEENS_10bfloat16_tEfNS_4arch4Sm80ELb0ELb1ELb1ELb1ELb1ELb0ELb0ELb0ELi2ELi2ELi4ELi2ELb1EEENS1_21CollectiveEpilogueBwdISA_SB_SD_Li256ELb1ELb0ELi2EEENS1_19SingleTileSchedulerILb1ELb0ELb0ELi128EEEEEEEEEvNT_6ParamsE$_ZN4cute3eso3ESOILb1ELb0EJNS_6LayoutINS_5tupleIJNS3_IJNS_1CILi8EEENS4_ILi1EEEEEEEEENS3_IJNS3_IJS6_NS4_ILi0EEEEEEEEEEENS_10ViewEngineINS_8gmem_ptrIPKN7cutlass10bfloat16_tEEEEEEEC2ERKSC_RKSK_) ;  /* 0xffffcd0000007944 */ /* 0x022fea0003c3ffff */
[----:B------:R2:W5:Y:S01]  /*c2e0*/  LDL.64 R10, [R1+0x168] ;  /* 0x00016800010a7983 */ /* 0x0005620000100a00 */
[----:B------:R-:W-:Y:S02]  /*c2f0*/  MOV R16, RZ ;  /* 0x000000ff00107202 */ /* 0x000fe40000000f00 */
[----:B-1----:R-:W-:Y:S02]  /*c300*/  MOV R8, 0xc320 ;  /* 0x0000c32000087802 */ /* 0x002fe40000000f00 */
[----:B--2--5:R-:W-:Y:S05]  /*c310*/  CALL.REL.NOINC `($_ZN7cutlass13device_kernelIN5flash19enable_sm80_to_sm89INS1_16FlashAttnBwdSm80INS1_25CollectiveMainloopBwdSm80ILi2ELi2EN4cute5tupleIJNS5_1CILi64EEENS7_ILi128EEES8_EEENS_10bfloat16_tEfNS_4arch4Sm80ELb0ELb1ELb1ELb1ELb1ELb0ELb0ELb0ELi2ELi2ELi4ELi2ELb1EEENS1_21CollectiveEpilogueBwdISA_SB_SD_Li256ELb1ELb0ELi2EEENS1_19SingleTileSchedulerILb1ELb0ELb0ELi128EEEEEEEEEvNT_6ParamsE$_ZN4cute3eso3ESOILb1ELb0EJNS_10UnderscoreEiiEEC2ERKS2_RKiS7_) ;  /* 0xffffc6f000007944 */ /* 0x024fea0003c3ffff */
[----:B-1----:R-:W2:Y:S01]  /*c320*/  LDL R7, [R1+0x168] ;  /* 0x0001680001077983 */ /* 0x002ea20000100800 */
[----:B------:R-:W-:Y:S02]  /*c330*/  MOV R8, 0xc360 ;  /* 0x0000c36000087802 */ /* 0x000fe40000000f00 */
[----:B--2---:R-:W-:Y:S02]  /*c340*/  SHF.L.U32 R7, R7, 0xb, RZ ;  /* 0x0000000b07077819 */ /* 0x004fe400000006ff */
[----:B------:R-:W-:Y:S05]  /*c350*/  CALL.REL.NOINC `($_ZN7cutlass13device_kernelIN5flash19enable_sm80_to_sm89INS1_16FlashAttnBwdSm80INS1_25CollectiveMainloopBwdSm80ILi2ELi2EN4cute5tupleIJNS5_1CILi64EEENS7_ILi128EEES8_EEENS_10bfloat16_tEfNS_4arch4Sm80ELb0ELb1ELb1ELb1ELb1ELb0ELb0ELb0ELi2ELi2ELi4ELi2ELb1EEENS1_21CollectiveEpilogueBwdISA_SB_SD_Li256ELb1ELb0ELi2EEENS1_19SingleTileSchedulerILb1ELb0ELb0ELi128EEEEEEEEEvNT_6ParamsE$_ZN4cute3eso3ESOILb1ELb0EJNS_6LayoutINS_5tupleIJNS3_IJNS_1CILi8EEENS4_ILi1EEEEEEEEENS3_IJNS3_IJS6_NS4_ILi0EEEEEEEEEEEiEEC2ERKSC_RKi) ;  /* 0xffffcd1000007944 */ /* 0x000fea0003c3ffff */
[----:B-1----:R-:W2:Y:S01]  /*c360*/  LDL R7, [R1+0x168] ;  /* 0x0001680001077983 */ /* 0x002ea20000100800 */
[----:B------:R-:W-:Y:S01]  /*c370*/  MOV R16, 0xc3a0 ;  /* 0x0000c3a000107802 */ /* 0x000fe20000000f00 */
[----:B--2---:R-:W-:-:S04]  /*c380*/  IMAD.WIDE R8, R7, 0x2, R22 ;  /* 0x0000000207087825 */ /* 0x004fc800078e0216 */
[----:B------:R-:W-:Y:S05]  /*c390*/  CALL.REL.NOINC `($_ZN7cutlass13device_kernelIN5flash19enable_sm80_to_sm89INS1_16FlashAttnBwdSm80INS1_25CollectiveMainloopBwdSm80ILi2ELi2EN4cute5tupleIJNS5_1CILi64EEENS7_ILi128EEES8_EEENS_10bfloat16_tEfNS_4arch4Sm80ELb0ELb1ELb1ELb1ELb1ELb0ELb0ELb0ELi2ELi2ELi4ELi2ELb1EEENS1_21CollectiveEpilogueBwdISA_SB_SD_Li256ELb1ELb0ELi2EEENS1_19SingleTileSchedulerILb1ELb0ELb0ELi128EEEEEEEEEvNT_6ParamsE$_ZN4cute8smem_ptrIPN7cutlass10bfloat16_tEECI1NS_12iter_adaptorIS3_S4_EEES3_) ;  /* 0xffffd26000007944 */ /* 0x000fea0003c3ffff */
[----:B------:R1:W5:Y:S01]  /*c3a0*/  LDL.64 R6, [R1+0x168] ;  /* 0x0001680001067983 */ /* 0x0003620000100a00 */
[----:B------:R-:W-:-:S03]  /*c3b0*/  MOV R16, 0xc3d0 ;  /* 0x0000c3d000107802 */ /* 0x000fc60000000f00 */
[----:B-1---5:R-:W-:Y:S05]  /*c3c0*/  CALL.REL.NOINC `($_ZN7cutlass13device_kernelIN5flash19enable_sm80_to_sm89INS1_16FlashAttnBwdSm80INS1_25CollectiveMainloopBwdSm80ILi2ELi2EN4cute5tupleIJNS5_1CILi64EEENS7_ILi128EEES8_EEENS_10bfloat16_tEfNS_4arch4Sm80ELb0ELb1ELb1ELb1ELb1ELb0ELb0ELb0ELi2ELi2ELi4ELi2ELb1EEENS1_21CollectiveEpilogueBwdISA_SB_SD_Li256ELb1ELb0ELi2EEENS1_19SingleTileSchedulerILb1ELb0ELb0ELi128EEEEEEEEEvNT_6ParamsE$_ZN4cute3eso3ESOILb1ELb0EJNS_6LayoutINS_5tupleIJNS3_IJNS_1CILi8EEENS4_ILi1EEEEEEEEENS3_IJNS3_IJS6_NS4_ILi0EEEEEEEEEEENS_10ViewEngineINS_8smem_ptrIPN7cutlass10bfloat16_tEEEEEEEC2ERKSC_RKSJ_) ;  /* 0xffffcc5000007944 */ /* 0x022fea0003c3ffff */
[----:B-1----:R1:W5:Y:S01]  /*c3d0*/  LDL.64 R8, [R1+0x168] ;  /* 0x0001680001087983 */ /* 0x0023620000100a00 */
[----:B------:R-:W-:-:S02]  /*c3e0*/  MOV R15, R11 ;  /* 0x0000000b000f7202 */ /* 0x000fc40000000f00 */
[----:B------:R-:W-:Y:S02]  /*c3f0*/  MOV R16, 0xc410 ;  /* 0x0000c41000107802 */ /* 0x000fe40000000f00 */
[----:B-1---5:R-:W-:Y:S05]  /*c400*/  CALL.REL.NOINC `($_ZN7cutlass13device_kernelIN5flash19enable_sm80_to_sm89INS1_16FlashAttnBwdSm80INS1_25CollectiveMainloopBwdSm80ILi2ELi2EN4cute5tupleIJNS5_1CILi64EEENS7_ILi128EEES8_EEENS_10bfloat16_tEfNS_4arch4Sm80ELb0ELb1ELb1ELb1ELb1ELb0ELb0ELb0ELi2ELi2ELi4ELi2ELb1EEENS1_21CollectiveEpilogueBwdISA_SB_SD_Li256ELb1ELb0ELi2EEENS1_19SingleTileSchedulerILb1ELb0ELb0ELi128EEEEEEEEEvNT_6ParamsE$_ZN4cute8gmem_ptrIPKN7cutlass10bfloat16_tEECI1NS_12iter_adaptorIS4_S5_EEES4_) ;  /* 0xffffd11000007944 */ /* 0x022fea0003c3ffff */
[----:B------:R1:W5:Y:S01]  /*c410*/  LDL.64 R6, [R1+0x168] ;  /* 0x0001680001067983 */ /* 0x0003620000100a00 */
[----:B------:R-:W-:-:S03]  /*c420*/  MOV R16, 0xc440 ;  /* 0x0000c44000107802 */ /* 0x000fc60000000f00 */
[----:B-1---5:R-:W-:Y:S05]  /*c430*/  CALL.REL.NOINC `($_ZN7cutlass13device_kernelIN5flash19enable_sm80_to_sm89INS1_16FlashAttnBwdSm80INS1_25CollectiveMainloopBwdSm80ILi2ELi2EN4cute5tupleIJNS5_1CILi64EEENS7_ILi128EEES8_EEENS_10bfloat16_tEfNS_4arch4Sm80ELb0ELb1ELb1ELb1ELb1ELb0ELb0ELb0ELi2ELi2ELi4ELi2ELb1EEENS1_21CollectiveEpilogueBwdISA_SB_SD_Li256ELb1ELb0ELi2EEENS1_19SingleTileSchedulerILb1ELb0ELb0ELi128EEEEEEEEEvNT_6ParamsE$_ZN4cute8gmem_ptrIPKN7cutlass9uint128_tEECI1NS_12iter_adaptorIS4_S5_EEES4_) ;  /* 0xffffd13000007944 */ /* 0x022fea0003c3ffff */
[----:B------:R1:W5:Y:S01]  /*c440*/  LDL.64 R6, [R1+0x168] ;  /* 0x0001680001067983 */ /* 0x0003620000100a00 */
[----:B------:R-:W-:-:S03]  /*c450*/  MOV R16, 0xc470 ;  /* 0x0000c47000107802 */ /* 0x000fc60000000f00 */
[----:B-1---5:R-:W-:Y:S05]  /*c460*/  CALL.REL.NOINC `($_ZN7cutlass13device_kernelIN5flash19enable_sm80_to_sm89INS1_16FlashAttnBwdSm80INS1_25CollectiveMainloopBwdSm80ILi2ELi2EN4cute5tupleIJNS5_1CILi64EEENS7_ILi128EEES8_EEENS_10bfloat16_tEfNS_4arch4Sm80ELb0ELb1ELb1ELb1ELb1ELb0ELb0ELb0ELi2ELi2ELi4ELi2ELb1EEENS1_21CollectiveEpilogueBwdISA_SB_SD_Li256ELb1ELb0ELi2EEENS1_19SingleTileSchedulerILb1ELb0ELb0ELi128EEEEEEEEEvNT_6ParamsE$_ZN4cute3eso3ESOILb1ELb0EJNS_6LayoutINS_5tupleIJNS3_IJNS_1CILi1EEES5_EEEEEENS3_IJNS3_IJS5_NS4_ILi0EEEEEEEEEEENS_10ViewEngineINS_8gmem_ptrIPKN7cutlass9uint128_tEEEEEEEC2ERKSB_RKSJ_) ;  /* 0xffffc9a000007944 */ /* 0x022fea0003c3ffff */
[----:B------:R2:W5:Y:S01]  /*c470*/  LDL.64 R30, [R1+0x168] ;  /* 0x00016800011e7983 */ /* 0x0005620000100a00 */
[----:B------:R-:W-:-:S03]  /*c480*/  MOV R16, 0xc4a0 ;  /* 0x0000c4a000107802 */ /* 0x000fc60000000f00 */
[----:B-12--5:R-:W-:Y:S05]  /*c490*/  CALL.REL.NOINC `($_ZN7cutlass13device_kernelIN5flash19enable_sm80_to_sm89INS1_16FlashAttnBwdSm80INS1_25CollectiveMainloopBwdSm80ILi2ELi2EN4cute5tupleIJNS5_1CILi64EEENS7_ILi128EEES8_EEENS_10bfloat16_tEfNS_4arch4Sm80ELb0ELb1ELb1ELb1ELb1ELb0ELb0ELb0ELi2ELi2ELi4ELi2ELb1EEENS1_21CollectiveEpilogueBwdISA_SB_SD_Li256ELb1ELb0ELi2EEENS1_19SingleTileSchedulerILb1ELb0ELb0ELi128EEEEEEEEEvNT_6ParamsE$_ZN4cute8smem_ptrIPN7cutlass10bfloat16_tEECI1NS_12iter_adaptorIS3_S4_EEES3_) ;  /* 0xffffd16000007944 */ /* 0x026fea0003c3ffff */
[----:B------:R1:W5:Y:S01]  /*c4a0*/  LDL.64 R6, [R1+0x168] ;  /* 0x0001680001067983 */ /* 0x0003620000100a00 */
[----:B------:R-:W-:-:S03]  /*c4b0*/  MOV R10, 0xc4d0 ;  /* 0x0000c4d0000a7802 */ /* 0x000fc60000000f00 */
[----:B-1---5:R-:W-:Y:S05]  /*c4c0*/  CALL.REL.NOINC `($_ZN7cutlass13device_kernelIN5flash19enable_sm80_to_sm89INS1_16FlashAttnBwdSm80INS1_25CollectiveMainloopBwdSm80ILi2ELi2EN4cute5tupleIJNS5_1CILi64EEENS7_ILi128EEES8_EEENS_10bfloat16_tEfNS_4arch4Sm80ELb0ELb1ELb1ELb1ELb1ELb0ELb0ELb0ELi2ELi2ELi4ELi2ELb1EEENS1_21CollectiveEpilogueBwdISA_SB_SD_Li256ELb1ELb0ELi2EEENS1_19SingleTileSchedulerILb1ELb0ELb0ELi128EEEEEEEEEvNT_6ParamsE$_ZN4cute8smem_ptrIPN7cutlass9uint128_tEECI1NS_12iter_adaptorIS3_S4_EEES3_) ;  /* 0xffffd18000007944 */ /* 0x022fea0003c3ffff */
[----:B-1----:R1:W5:Y:S01]  /*c4d0*/  LDL.64 R6, [R1+0x168] ;  /* 0x0001680001067983 */ /* 0x0023620000100a00 */
[----:B------:R-:W-:-:S03]  /*c4e0*/  MOV R10, 0xc500 ;  /* 0x0000c500000a7802 */ /* 0x000fc60000000f00 */
[----:B-1---5:R-:W-:Y:S05]  /*c4f0*/  CALL.REL.NOINC `($_ZN7cutlass13device_kernelIN5flash19enable_sm80_to_sm89INS1_16FlashAttnBwdSm80INS1_25CollectiveMainloopBwdSm80ILi2ELi2EN4cute5tupleIJNS5_1CILi64EEENS7_ILi128EEES8_EEENS_10bfloat16_tEfNS_4arch4Sm80ELb0ELb1ELb1ELb1ELb1ELb0ELb0ELb0ELi2ELi2ELi4ELi2ELb1EEENS1_21CollectiveEpilogueBwdISA_SB_SD_Li256ELb1ELb0ELi2EEENS1_19SingleTileSchedulerILb1ELb0ELb0ELi128EEEEEEEEEvNT_6ParamsE$_ZN4cute3eso3ESOILb1ELb0EJNS_6LayoutINS_5tupleIJNS3_IJNS_1CILi1EEES5_EEEEEENS3_IJNS3_IJS5_NS4_ILi0EEEEEEEEEEENS_10ViewEngineINS_8smem_ptrIPN7cutlass9uint128_tEEEEEEEC2ERKSB_RKSI_) ;  /* 0xffffc96000007944 */ /* 0x022fea0003c3ffff */
[----:B-1----:R1:W5:Y:S01]  /*c500*/  LDL R6, [R1+0x168] ;  /* 0x0001680001067983 */ /* 0x0023620000100800 */
[----:B------:R-:W-:-:S03]  /*c510*/  MOV R8, 0xc530 ;  /* 0x0000c53000087802 */ /* 0x000fc60000000f00 */
[----:B-1---5:R-:W-:Y:S05]  /*c520*/  CALL.REL.NOINC `($_ZN7cutlass13device_kernelIN5flash19enable_sm80_to_sm89INS1_16FlashAttnBwdSm80INS1_25CollectiveMainloopBwdSm80ILi2ELi2EN4cute5tupleIJNS5_1CILi64EEENS7_ILi128EEES8_EEENS_10bfloat16_tEfNS_4arch4Sm80ELb0ELb1ELb1ELb1ELb1ELb0ELb0ELb0ELi2ELi2ELi4ELi2ELb1EEENS1_21CollectiveEpilogueBwdISA_SB_SD_Li256ELb1ELb0ELi2EEENS1_19SingleTileSchedulerILb1ELb0ELb0ELi128EEEEEEEEEvNT_6ParamsE$_ZN73_INTERNAL_24fd9406_37_flash_bwd_hdim64_bf16_softcap_sm80_cu_3fbc093a_291824__cvta_generic_to_sharedEPKv) ;  /* 0xffffd1a000007944 */ /* 0x022fea0003c3ffff */
        /* <DEDUP_REMOVED lines=9> */
[----:B--2---:R-:W-:Y:S05]  /*c5c0*/  CALL.REL.NOINC `($_ZN7cutlass13device_kernelIN5flash19enable_sm80_to_sm89INS1_16FlashAttnBwdSm80INS1_25CollectiveMainloopBwdSm80ILi2ELi2EN4cute5tupleIJNS5_1CILi64EEENS7_ILi128EEES8_EEENS_10bfloat16_tEfNS_4arch4Sm80ELb0ELb1ELb1ELb1ELb1ELb0ELb0ELb0ELi2ELi2ELi4ELi2ELb1EEENS1_21CollectiveEpilogueBwdISA_SB_SD_Li256ELb1ELb0ELi2EEENS1_19SingleTileSchedulerILb1ELb0ELb0ELi128EEEEEEEEEvNT_6ParamsE$_ZN4cute3eso3ESOILb1ELb0EJNS_1CILi0EEEiS3_EEC2ERKS3_RKiS6_) ;  /* 0xffffc64000007944 */ /* 0x004fea0003c3ffff */
[----:B-1----:R-:W2:Y:S01]  /*c5d0*/  LDL R7, [R1+0x168] ;  /* 0x0001680001077983 */ /* 0x002ea20000100800 */
[----:B------:R-:W-:Y:S01]  /*c5e0*/  IMAD.MOV.U32 R6, RZ, RZ, R4 ;  /* 0x000000ffff067224 */ /* 0x000fe200078e0004 */
[----:B------:R-:W-:-:S02]  /*c5f0*/  MOV R16, 0xc620 ;  /* 0x0000c62000107802 */ /* 0x000fc40000000f00 */
[----:B--2---:R-:W-:Y:S02]  /*c600*/  SHF.L.U32 R7, R7, 0x5, RZ ;  /* 0x0000000507077819 */ /* 0x004fe400000006ff */
[----:B------:R-:W-:Y:S05]  /*c610*/  CALL.REL.NOINC `($_ZN7cutlass13device_kernelIN5flash19enable_sm80_to_sm89INS1_16FlashAttnBwdSm80INS1_25CollectiveMainloopBwdSm80ILi2ELi2EN4cute5tupleIJNS5_1CILi64EEENS7_ILi128EEES8_EEENS_10bfloat16_tEfNS_4arch4Sm80ELb0ELb1ELb1ELb1ELb1ELb0ELb0ELb0ELi2ELi2ELi4ELi2ELb1EEENS1_21CollectiveEpilogueBwdISA_SB_SD_Li256ELb1ELb0ELi2EEENS1_19SingleTileSchedulerILb1ELb0ELb0ELi128EEEEEEEEEvNT_6ParamsE$_ZN4cute5tupleIJiEEC2ERKi) ;  /* 0xffffce2000007944 */ /* 0x000fea0003c3ffff */
[----:B------:R1:W5:Y:S01]  /*c620*/  LDL R7, [R1+0x168] ;  /* 0x0001680001077983 */ /* 0x0003620000100800 */
        /* <DEDUP_REMOVED lines=19> */
[----:B------:R-:W-:Y:S01]  /*c760*/  IMAD.MOV.U32 R16, RZ, RZ, 0x1 ;  /* 0x00000001ff107424 */ /* 0x000fe200078e00ff */
        /* <DEDUP_REMOVED lines=21> */
[----:B------:R-:W-:Y:S02]  /*c8c0*/  MOV R16, 0x1 ;  /* 0x0000000100107802 */ /* 0x000fe40000000f00 */
        /* <DEDUP_REMOVED lines=44> */
[----:B--2--5:R-:W-:Y:S05]  /*cb90*/  CALL.REL.NOINC `($_ZN7cutlass13device_kernelIN5flash19enable_sm80_to_sm89INS1_16FlashAttnBwdSm80INS1_25CollectiveMainloopBwdSm80ILi2ELi2EN4cute5tupleIJNS5_1CILi64EEENS7_ILi128EEES8_EEENS_10bfloat16_tEfNS_4arch4Sm80ELb0ELb1ELb1ELb1ELb1ELb0ELb0ELb0ELi2ELi2ELi4ELi2ELb1EEENS1_21CollectiveEpilogueBwdISA_SB_SD_Li256ELb1ELb0ELi2EEENS1_19SingleTileSchedulerILb1ELb0ELb0ELi128EEEEEEEEEvNT_6ParamsE$_ZN4cute3eso3ESOILb1ELb0EJNS_10UnderscoreES2_iEEC2ERKS2_S5_RKi) ;  /* 0xffffbdf000007944 */ /* 0x024fea0003c3ffff */
[----:B------:R-:W2:Y:S01]  /*cba0*/  LDL R7, [R1+0x168] ;  /* 0x0001680001077983 */ /* 0x000ea20000100800 */
[----:B------:R-:W-:Y:S02]  /*cbb0*/  MOV R8, 0xcbe0 ;  /* 0x0000cbe000087802 */ /* 0x000fe40000000f00 */
[----:B--2---:R-:W-:Y:S02]  /*cbc0*/  SHF.L.U32 R7, R7, 0x6, RZ ;  /* 0x0000000607077819 */ /* 0x004fe400000006ff */
[----:B-1----:R-:W-:Y:S05]  /*cbd0*/  CALL.REL.NOINC `($_ZN7cutlass13device_kernelIN5flash19enable_sm80_to_sm89INS1_16FlashAttnBwdSm80INS1_25CollectiveMainloopBwdSm80ILi2ELi2EN4cute5tupleIJNS5_1CILi64EEENS7_ILi128EEES8_EEENS_10bfloat16_tEfNS_4arch4Sm80ELb0ELb1ELb1ELb1ELb1ELb0ELb0ELb0ELi2ELi2ELi4ELi2ELb1EEENS1_21CollectiveEpilogueBwdISA_SB_SD_Li256ELb1ELb0ELi2EEENS1_19SingleTileSchedulerILb1ELb0ELb0ELi128EEEEEEEEEvNT_6ParamsE$_ZN4cute3eso3ESOILb1ELb0EJNS_6LayoutINS_5tupleIJNS3_IJNS_1CILi4EEENS4_ILi1EEEEEES6_EEENS3_IJNS3_IJS6_NS4_ILi0EEEEEES9_EEEEEiEEC2ERKSC_RKi) ;  /* 0xffffc3c000007944 */ /* 0x002fea0003c3ffff */
[----:B------:R-:W2:Y:S04]  /*cbe0*/  LD.E.64 R18, [R18.64+0x8] ;  /* 0x0000080412127980 */ /* 0x000ea8000c101b00 */
[----:B------:R-:W2:Y:S01]  /*cbf0*/  LDL R10, [R1+0x168] ;  /* 0x00016800010a7983 */ /* 0x000ea20000100800 */
[----:B-1----:R-:W-:Y:S02]  /*cc00*/  MOV R6, R4 ;  /* 0x0000000400067202 */ /* 0x002fe40000000f00 */
[----:B------:R-:W-:Y:S01]  /*cc10*/  MOV R16, 0xcc40 ;  /* 0x0000cc4000107802 */ /* 0x000fe20000000f00 */
[----:B--2---:R-:W-:-:S04]  /*cc20*/  IMAD.WIDE R10, R10, 0x4, R18 ;  /* 0x000000040a0a7825 */ /* 0x004fc800078e0212 */
[----:B------:R-:W-:Y:S05]  /*cc30*/  CALL.REL.NOINC `($_ZN7cutlass13device_kernelIN5flash19enable_sm80_to_sm89INS1_16FlashAttnBwdSm80INS1_25CollectiveMainloopBwdSm80ILi2ELi2EN4cute5tupleIJNS5_1CILi64EEENS7_ILi128EEES8_EEENS_10bfloat16_tEfNS_4arch4Sm80ELb0ELb1ELb1ELb1ELb1ELb0ELb0ELb0ELi2ELi2ELi4ELi2ELb1EEENS1_21CollectiveEpilogueBwdISA_SB_SD_Li256ELb1ELb0ELi2EEENS1_19SingleTileSchedulerILb1ELb0ELb0ELi128EEEEEEEEEvNT_6ParamsE$_ZN4cute8gmem_ptrIPKfECI1NS_12iter_adaptorIS2_S3_EEES2_) ;  /* 0xffffc98000007944 */ /* 0x000fea0003c3ffff */
[----:B-1----:R1:W5:Y:S01]  /*cc40*/  LDL.64 R6, [R1+0x168] ;  /* 0x0001680001067983 */ /* 0x0023620000100a00 */
[----:B------:R-:W-:-:S03]  /*cc50*/  MOV R10, 0xcc70 ;  /* 0x0000cc70000a7802 */ /* 0x000fc60000000f00 */
[----:B-1---5:R-:W-:Y:S05]  /*cc60*/  CALL.REL.NOINC `($_ZN7cutlass13device_kernelIN5flash19enable_sm80_to_sm89INS1_16FlashAttnBwdSm80INS1_25CollectiveMainloopBwdSm80ILi2ELi2EN4cute5tupleIJNS5_1CILi64EEENS7_ILi128EEES8_EEENS_10bfloat16_tEfNS_4arch4Sm80ELb0ELb1ELb1ELb1ELb1ELb0ELb0ELb0ELi2ELi2ELi4ELi2ELb1EEENS1_21CollectiveEpilogueBwdISA_SB_SD_Li256ELb1ELb0ELi2EEENS1_19SingleTileSchedulerILb1ELb0ELb0ELi128EEEEEEEEEvNT_6ParamsE$_ZN4cute3eso3ESOILb1ELb0EJNS_6LayoutINS_5tupleIJNS3_IJNS_1CILi4EEENS4_ILi1EEEEEES6_EEENS3_IJNS3_IJS6_NS4_ILi0EEEEEES9_EEEEENS_10ViewEngineINS_8gmem_ptrIPKfEEEEEEC2ERKSC_RKSI_) ;  /* 0xffffc2b000007944 */ /* 0x022fea0003c3ffff */
[----:B------:R2:W5:Y:S04]  /*cc70*/  LDL.64 R18, [R14+0x40] ;  /* 0x000040000e127983 */ /* 0x0005680000100a00 */
[----:B------:R2:W5:Y:S01]  /*cc80*/  LDL.64 R10, [R1+0x168] ;  /* 0x00016800010a7983 */ /* 0x0005620000100a00 */
[----:B------:R-:W-:-:S02]  /*cc90*/  MOV R17, UR6 ;  /* 0x0000000600117c02 */ /* 0x000fc40008000f00 */
[----:B-1----:R-:W-:Y:S02]  /*cca0*/  MOV R8, 0xccc0 ;  /* 0x0000ccc000087802 */ /* 0x002fe40000000f00 */
[----:B--2--5:R-:W-:Y:S05]  /*ccb0*/  CALL.REL.NOINC `($_ZN7cutlass13device_kernelIN5flash19enable_sm80_to_sm89INS1_16FlashAttnBwdSm80INS1_25CollectiveMainloopBwdSm80ILi2ELi2EN4cute5tupleIJNS5_1CILi64EEENS7_ILi128EEES8_EEENS_10bfloat16_tEfNS_4arch4Sm80ELb0ELb1ELb1ELb1ELb1ELb0ELb0ELb0ELi2ELi2ELi4ELi2ELb1EEENS1_21CollectiveEpilogueBwdISA_SB_SD_Li256ELb1ELb0ELi2EEENS1_19SingleTileSchedulerILb1ELb0ELb0ELi128EEEEEEEEEvNT_6ParamsE$_ZN4cute3eso3ESOILb1ELb0EJNS_10UnderscoreES2_iEEC2ERKS2_S5_RKi) ;  /* 0xffffbcd000007944 */ /* 0x024fea0003c3ffff */
[----:B------:R-:W2:Y:S01]  /*ccc0*/  LDL R7, [R1+0x168] ;  /* 0x0001680001077983 */ /* 0x000ea20000100800 */
[----:B------:R-:W-:Y:S02]  /*ccd0*/  MOV R8, 0xcd00 ;  /* 0x0000cd0000087802 */ /* 0x000fe40000000f00 */
[----:B--2---:R-:W-:Y:S02]  /*cce0*/  SHF.L.U32 R7, R7, 0x6, RZ ;  /* 0x0000000607077819 */ /* 0x004fe400000006ff */
[----:B-1----:R-:W-:Y:S05]  /*ccf0*/  CALL.REL.NOINC `($_ZN7cutlass13device_kernelIN5flash19enable_sm80_to_sm89INS1_16FlashAttnBwdSm80INS1_25CollectiveMainloopBwdSm80ILi2ELi2EN4cute5tupleIJNS5_1CILi64EEENS7_ILi128EEES8_EEENS_10bfloat16_tEfNS_4arch4Sm80ELb0ELb1ELb1ELb1ELb1ELb0ELb0ELb0ELi2ELi2ELi4ELi2ELb1EEENS1_21CollectiveEpilogueBwdISA_SB_SD_Li256ELb1ELb0ELi2EEENS1_19SingleTileSchedulerILb1ELb0ELb0ELi128EEEEEEEEEvNT_6ParamsE$_ZN4cute3eso3ESOILb1ELb0EJNS_6LayoutINS_5tupleIJNS3_IJNS_1CILi4EEENS4_ILi1EEEEEES6_EEENS3_IJNS3_IJS6_NS4_ILi0EEEEEES9_EEEEEiEEC2ERKSC_RKi) ;  /* 0xffffc2a000007944 */ /* 0x002fea0003c3ffff */
[----:B------:R-:W2:Y:S04]  /*cd00*/  LD.E.64 R18, [R18.64] ;  /* 0x0000000412127980 */ /* 0x000ea8000c101b00 */
[----:B------:R-:W2:Y:S01]  /*cd10*/  LDL R8, [R1+0x168] ;  /* 0x0001680001087983 */ /* 0x000ea20000100800 */
[----:B-1----:R-:W-:Y:S02]  /*cd20*/  MOV R6, R4 ;  /* 0x0000000400067202 */ /* 0x002fe40000000f00 */
[----:B------:R-:W-:Y:S01]  /*cd30*/  MOV R16, 0xcd60 ;  /* 0x0000cd6000107802 */ /* 0x000fe20000000f00 */
[----:B--2---:R-:W-:-:S04]  /*cd40*/  IMAD.WIDE R8, R8, 0x4, R18 ;  /* 0x0000000408087825 */ /* 0x004fc800078e0212 */
[----:B------:R-:W-:Y:S05]  /*cd50*/  CALL.REL.NOINC `($_ZN7cutlass13device_kernelIN5flash19enable_sm80_to_sm89INS1_16FlashAttnBwdSm80INS1_25CollectiveMainloopBwdSm80ILi2ELi2EN4cute5tupleIJNS5_1CILi64EEENS7_ILi128EEES8_EEENS_10bfloat16_tEfNS_4arch4Sm80ELb0ELb1ELb1ELb1ELb1ELb0ELb0ELb0ELi2ELi2ELi4ELi2ELb1EEENS1_21CollectiveEpilogueBwdISA_SB_SD_Li256ELb1ELb0ELi2EEENS1_19SingleTileSchedulerILb1ELb0ELb0ELi128EEEEEEEEEvNT_6ParamsE$_ZN4cute8smem_ptrIPfECI1NS_12iter_adaptorIS1_S2_EEES1_) ;  /* 0xffffc93000007944 */ /* 0x000fea0003c3ffff */
[----:B-1----:R1:W5:Y:S01]  /*cd60*/  LDL.64 R6, [R1+0x168] ;  /* 0x0001680001067983 */ /* 0x0023620000100a00 */
[----:B------:R-:W-:-:S03]  /*cd70*/  MOV R16, 0xcd90 ;  /* 0x0000cd9000107802 */ /* 0x000fc60000000f00 */
[----:B-1---5:R-:W-:Y:S05]  /*cd80*/  CALL.REL.NOINC `($_ZN7cutlass13device_kernelIN5flash19enable_sm80_to_sm89INS1_16FlashAttnBwdSm80INS1_25CollectiveMainloopBwdSm80ILi2ELi2EN4cute5tupleIJNS5_1CILi64EEENS7_ILi128EEES8_EEENS_10bfloat16_tEfNS_4arch4Sm80ELb0ELb1ELb1ELb1ELb1ELb0ELb0ELb0ELi2ELi2ELi4ELi2ELb1EEENS1_21CollectiveEpilogueBwdISA_SB_SD_Li256ELb1ELb0ELi2EEENS1_19SingleTileSchedulerILb1ELb0ELb0ELi128EEEEEEEEEvNT_6ParamsE$_ZN4cute3eso3ESOILb1ELb0EJNS_6LayoutINS_5tupleIJNS3_IJNS_1CILi4EEENS4_ILi1EEEEEES6_EEENS3_IJNS3_IJS6_NS4_ILi0EEEEEES9_EEEEENS_10ViewEngineINS_8smem_ptrIPfEEEEEEC2ERKSC_RKSH_) ;  /* 0xffffc1d000007944 */ /* 0x022fea0003c3ffff */
[----:B------:R2:W5:Y:S04]  /*cd90*/  LDL.64 R18, [R14+0x48] ;  /* 0x000048000e127983 */ /* 0x0005680000100a00 */
[----:B-1----:R2:W5:Y:S01]  /*cda0*/  LDL.64 R8, [R1+0x168] ;  /* 0x0001680001087983 */ /* 0x0025620000100a00 */
[----:B------:R-:W-:-:S02]  /*cdb0*/  MOV R7, RZ ;  /* 0x000000ff00077202 */ /* 0x000fc40000000f00 */
[----:B------:R-:W-:Y:S02]  /*cdc0*/  MOV R16, 0xcde0 ;  /* 0x0000cde000107802 */ /* 0x000fe40000000f00 */
[----:B--2--5:R-:W-:Y:S05]  /*cdd0*/  CALL.REL.NOINC `($_ZN7cutlass13device_kernelIN5flash19enable_sm80_to_sm89INS1_16FlashAttnBwdSm80INS1_25CollectiveMainloopBwdSm80ILi2ELi2EN4cute5tupleIJNS5_1CILi64EEENS7_ILi128EEES8_EEENS_10bfloat16_tEfNS_4arch4Sm80ELb0ELb1ELb1ELb1ELb1ELb0ELb0ELb0ELi2ELi2ELi4ELi2ELb1EEENS1_21CollectiveEpilogueBwdISA_SB_SD_Li256ELb1ELb0ELi2EEENS1_19SingleTileSchedulerILb1ELb0ELb0ELi128EEEEEEEEEvNT_6ParamsE$_ZN4cute3eso3ESOILb1ELb0EJNS_1CILi0EEEiEEC2ERKS3_RKi) ;  /* 0xffffbdf000007944 */ /* 0x024fea0003c3ffff */
[----:B-1----:R1:W5:Y:S01]  /*cde0*/  LD.E R7, [R18.64] ;  /* 0x0000000412077980 */ /* 0x002362000c101900 */
[----:B------:R-:W-:-:S03]  /*cdf0*/  MOV R20, 0xce10 ;  /* 0x0000ce1000147802 */ /* 0x000fc60000000f00 */
[----:B-1---5:R-:W-:Y:S05]  /*ce00*/  CALL.REL.NOINC `($_ZN7cutlass13device_kernelIN5flash19enable_sm80_to_sm89INS1_16FlashAttnBwdSm80INS1_25CollectiveMainloopBwdSm80ILi2ELi2EN4cute5tupleIJNS5_1CILi64EEENS7_ILi128EEES8_EEENS_10bfloat16_tEfNS_4arch4Sm80ELb0ELb1ELb1ELb1ELb1ELb0ELb0ELb0ELi2ELi2ELi4ELi2ELb1EEENS1_21CollectiveEpilogueBwdISA_SB_SD_Li256ELb1ELb0ELi2EEENS1_19SingleTileSchedulerILb1ELb0ELb0ELi128EEEEEEEEEvNT_6ParamsE$_ZZN4cuteplIJiEJNS_1CILi0EEEEEEDaRKNS_15ArithmeticTupleIJDpT_EEERKNS3_IJDpT0_EEEENKUlDpRKT_E_clIJiEEEDaSH_) ;  /* 0xffffebb000007944 */ /* 0x022fea0003c3ffff */
[----:B-----5:R-:W-:Y:S01]  /*ce10*/  ISETP.GT.AND P0, PT, R6, 0x3f, PT ;  /* 0x0000003f0600780c */ /* 0x020fe20003f04270 */
[----:B------:R-:W-:Y:S01]  /*ce20*/  IMAD.MOV.U32 R6, RZ, RZ, R12 ;  /* 0x000000ffff067224 */ /* 0x000fe200078e000c */
[----:B------:R-:W-:-:S11]  /*ce30*/  MOV R7, 0x0 ;  /* 0x0000000000077802 */ /* 0x000fd60000000f00 */
[----:B------:R-:W-:Y:S05]  /*ce40*/  @P0 RET.REL.NODEC R6 `(_ZN7cutlass13device_kernelIN5flash19enable_sm80_to_sm89INS1_16FlashAttnBwdSm80INS1_25CollectiveMainloopBwdSm80ILi2ELi2EN4cute5tupleIJNS5_1CILi64EEENS7_ILi128EEES8_EEENS_10bfloat16_tEfNS_4arch4Sm80ELb0ELb1ELb1ELb1ELb1ELb0ELb0ELb0ELi2ELi2ELi4ELi2ELb1EEENS1_21CollectiveEpilogueBwdISA_SB_SD_Li256ELb1ELb0ELi2EEENS1_19SingleTileSchedulerILb1ELb0ELb0ELi128EEEEEEEEEvNT_6ParamsE) ;  /* 0xffff31b006000950 */ /* 0x000fea0003c3ffff */
[----:B------:R-:W5:Y:S01]  /*ce50*/  LDL.64 R14, [R14+0x50] ;  /* 0x000050000e0e7983 */ /* 0x000f620000100a00 */
[----:B------:R-:W-:Y:S02]  /*ce60*/  MOV R7, RZ ;  /* 0x000000ff00077202 */ /* 0x000fe40000000f00 */
[----:B------:R-:W-:Y:S02]  /*ce70*/  MOV R16, 0xce90 ;  /* 0x0000ce9000107802 */ /* 0x000fe40000000f00 */
[----:B-1---5:R-:W-:Y:S05]  /*ce80*/  CALL.REL.NOINC `($_ZN7cutlass13device_kernelIN5flash19enable_sm80_to_sm89INS1_16FlashAttnBwdSm80INS1_25CollectiveMainloopBwdSm80ILi2ELi2EN4cute5tupleIJNS5_1CILi64EEENS7_ILi128EEES8_EEENS_10bfloat16_tEfNS_4arch4Sm80ELb0ELb1ELb1ELb1ELb1ELb0ELb0ELb0ELi2ELi2ELi4ELi2ELb1EEENS1_21CollectiveEpilogueBwdISA_SB_SD_Li256ELb1ELb0ELi2EEENS1_19SingleTileSchedulerILb1ELb0ELb0ELi128EEEEEEEEEvNT_6ParamsE$_ZN4cute3eso3ESOILb1ELb0EJNS_10UnderscoreEiEEC2ERKS2_RKi) ;  /* 0xffffbb4000007944 */ /* 0x022fea0003c3ffff */
[----:B-1----:R-:W-:Y:S02]  /*ce90*/  MOV R6, R13 ;  /* 0x0000000d00067202 */ /* 0x002fe40000000f00 */
[----:B------:R-:W-:Y:S02]  /*cea0*/  MOV R16, 0xcec0 ;  /* 0x0000cec000107802 */ /* 0x000fe40000000f00 */
[----:B------:R-:W-:Y:S05]  /*ceb0*/  CALL.REL.NOINC `($_ZN7cutlass13device_kernelIN5flash19enable_sm80_to_sm89INS1_16FlashAttnBwdSm80INS1_25CollectiveMainloopBwdSm80ILi2ELi2EN4cute5tupleIJNS5_1CILi64EEENS7_ILi128EEES8_EEENS_10bfloat16_tEfNS_4arch4Sm80ELb0ELb1ELb1ELb1ELb1ELb0ELb0ELb0ELi2ELi2ELi4ELi2ELb1EEENS1_21CollectiveEpilogueBwdISA_SB_SD_Li256ELb1ELb0ELi2EEENS1_19SingleTileSchedulerILb1ELb0ELb0ELi128EEEEEEEEEvNT_6ParamsE$_ZN4cute8gmem_ptrIPKfECI1NS_12iter_adaptorIS2_S3_EEES2_) ;  /* 0xffffc70000007944 */ /* 0x000fea0003c3ffff */
[----:B-1----:R1:W5:Y:S01]  /*cec0*/  LDL.64 R6, [R1+0x160] ;  /* 0x0001600001067983 */ /* 0x0023620000100a00 */
[----:B------:R-:W-:-:S03]  /*ced0*/  MOV R16, 0xcef0 ;  /* 0x0000cef000107802 */ /* 0x000fc60000000f00 */
[----:B-1---5:R-:W-:Y:S05]  /*cee0*/  CALL.REL.NOINC `($_ZN7cutlass13device_kernelIN5flash19enable_sm80_to_sm89INS1_16FlashAttnBwdSm80INS1_25CollectiveMainloopBwdSm80ILi2ELi2EN4cute5tupleIJNS5_1CILi64EEENS7_ILi128EEES8_EEENS_10bfloat16_tEfNS_4arch4Sm80ELb0ELb1ELb1ELb1ELb1ELb0ELb0ELb0ELi2ELi2ELi4ELi2ELb1EEENS1_21CollectiveEpilogueBwdISA_SB_SD_Li256ELb1ELb0ELi2EEENS1_19SingleTileSchedulerILb1ELb0ELb0ELi128EEEEEEEEEvNT_6ParamsE$_ZN4cute3eso3ESOILb1ELb0EJNS_6LayoutINS_5tupleIJNS3_IJNS_1CILi4EEENS4_ILi1EEEEEEEEENS3_IJNS3_IJS6_NS4_ILi0EEEEEEEEEEENS_10ViewEngineINS_8gmem_ptrIPKfEEEEEEC2ERKSC_RKSI_) ;  /* 0xffffbfb000007944 */ /* 0x022fea0003c3ffff */
[----:B-1----:R1:W5:Y:S01]  /*cef0*/  LDL.64 R10, [R1+0x160] ;  /* 0x00016000010a7983 */ /* 0x0023620000100a00 */
[----:B------:R-:W-:Y:S02]  /*cf00*/  MOV R7, RZ ;  /* 0x000000ff00077202 */ /* 0x000fe40000000f00 */
[----:B------:R-:W-:Y:S02]  /*cf10*/  MOV R16, 0xcf30 ;  /* 0x0000cf3000107802 */ /* 0x000fe40000000f00 */
[----:B-1---5:R-:W-:Y:S05]  /*cf20*/  CALL.REL.NOINC `($_ZN7cutlass13device_kernelIN5flash19enable_sm80_to_sm89INS1_16FlashAttnBwdSm80INS1_25CollectiveMainloopBwdSm80ILi2ELi2EN4cute5tupleIJNS5_1CILi64EEENS7_ILi128EEES8_EEENS_10bfloat16_tEfNS_4arch4Sm80ELb0ELb1ELb1ELb1ELb1ELb0ELb0ELb0ELi2ELi2ELi4ELi2ELb1EEENS1_21CollectiveEpilogueBwdISA_SB_SD_Li256ELb1ELb0ELi2EEENS1_19SingleTileSchedulerILb1ELb0ELb0ELi128EEEEEEEEEvNT_6ParamsE$_ZN4cute3eso3ESOILb1ELb0EJNS_10UnderscoreEiEEC2ERKS2_RKi) ;  /* 0xffffbaa000007944 */ /* 0x022fea0003c3ffff */
[----:B-1----:R-:W-:Y:S02]  /*cf30*/  MOV R6, R13 ;  /* 0x0000000d00067202 */ /* 0x002fe40000000f00 */
[----:B------:R-:W-:-:S02]  /*cf40*/  MOV R16, 0xcf60 ;  /* 0x0000cf6000107802 */ /* 0x000fc40000000f00 */
[----:B------:R-:W-:Y:S05]  /*cf50*/  CALL.REL.NOINC `($_ZN7cutlass13device_kernelIN5flash19enable_sm80_to_sm89INS1_16FlashAttnBwdSm80INS1_25CollectiveMainloopBwdSm80ILi2ELi2EN4cute5tupleIJNS5_1CILi64EEENS7_ILi128EEES8_EEENS_10bfloat16_tEfNS_4arch4Sm80ELb0ELb1ELb1ELb1ELb1ELb0ELb0ELb0ELi2ELi2ELi4ELi2ELb1EEENS1_21CollectiveEpilogueBwdISA_SB_SD_Li256ELb1ELb0ELi2EEENS1_19SingleTileSchedulerILb1ELb0ELb0ELi128EEEEEEEEEvNT_6ParamsE$_ZN4cute8smem_ptrIPfECI1NS_12iter_adaptorIS1_S2_EEES1_) ;  /* 0xffffc73000007944 */ /* 0x000fea0003c3ffff */
[----:B-1----:R1:W5:Y:S01]  /*cf60*/  LDL.64 R6, [R1+0x160] ;  /* 0x0001600001067983 */ /* 0x0023620000100a00 */
[----:B------:R-:W-:-:S03]  /*cf70*/  MOV R16, 0xcf90 ;  /* 0x0000cf9000107802 */ /* 0x000fc60000000f00 */
[----:B-1---5:R-:W-:Y:S05]  /*cf80*/  CALL.REL.NOINC `($_ZN7cutlass13device_kernelIN5flash19enable_sm80_to_sm89INS1_16FlashAttnBwdSm80INS1_25CollectiveMainloopBwdSm80ILi2ELi2EN4cute5tupleIJNS5_1CILi64EEENS7_ILi128EEES8_EEENS_10bfloat16_tEfNS_4arch4Sm80ELb0ELb1ELb1ELb1ELb1ELb0ELb0ELb0ELi2ELi2ELi4ELi2ELb1EEENS1_21CollectiveEpilogueBwdISA_SB_SD_Li256ELb1ELb0ELi2EEENS1_19SingleTileSchedulerILb1ELb0ELb0ELi128EEEEEEEEEvNT_6ParamsE$_ZN4cute3eso3ESOILb1ELb0EJNS_6LayoutINS_5tupleIJNS3_IJNS_1CILi4EEENS4_ILi1EEEEEEEEENS3_IJNS3_IJS6_NS4_ILi0EEEEEEEEEEENS_10ViewEngineINS_8smem_ptrIPfEEEEEEC2ERKSC_RKSH_) ;  /* 0xffffbf5000007944 */ /* 0x022fea0003c3ffff */
[----:B-1----:R1:W5:Y:S01]  /*cf90*/  LDL.64 R8, [R1+0x160] ;  /* 0x0001600001087983 */ /* 0x0023620000100a00 */
[----:B------:R-:W-:-:S02]  /*cfa0*/  MOV R6, R4 ;  /* 0x0000000400067202 */ /* 0x000fc40000000f00 */
[----:B------:R-:W-:Y:S02]  /*cfb0*/  MOV R16, 0xcfd0 ;  /* 0x0000cfd000107802 */ /* 0x000fe40000000f00 */
[----:B-1---5:R-:W-:Y:S05]  /*cfc0*/  CALL.REL.NOINC `($_ZN7cutlass13device_kernelIN5flash19enable_sm80_to_sm89INS1_16FlashAttnBwdSm80INS1_25CollectiveMainloopBwdSm80ILi2ELi2EN4cute5tupleIJNS5_1CILi64EEENS7_ILi128EEES8_EEENS_10bfloat16_tEfNS_4arch4Sm80ELb0ELb1ELb1ELb1ELb1ELb0ELb0ELb0ELi2ELi2ELi4ELi2ELb1EEENS1_21CollectiveEpilogueBwdISA_SB_SD_Li256ELb1ELb0ELi2EEENS1_19SingleTileSchedulerILb1ELb0ELb0ELi128EEEEEEEEEvNT_6ParamsE$_ZN4cute8gmem_ptrIPKfECI1NS_12iter_adaptorIS2_S3_EEES2_) ;  /* 0xffffc5f000007944 */ /* 0x022fea0003c3ffff */
[----:B-1----:R1:W5:Y:S01]  /*cfd0*/  LDL.64 R6, [R1+0x168] ;  /* 0x0001680001067983 */ /* 0x0023620000100a00 */
[----:B------:R-:W-:-:S03]  /*cfe0*/  MOV R16, 0xd000 ;  /* 0x0000d00000107802 */ /* 0x000fc60000000f00 */
[----:B-1---5:R-:W-:Y:S05]  /*cff0*/  CALL.REL.NOINC `($_ZN7cutlass13device_kernelIN5flash19enable_sm80_to_sm89INS1_16FlashAttnBwdSm80INS1_25CollectiveMainloopBwdSm80ILi2ELi2EN4cute5tupleIJNS5_1CILi64EEENS7_ILi128EEES8_EEENS_10bfloat16_tEfNS_4arch4Sm80ELb0ELb1ELb1ELb1ELb1ELb0ELb0ELb0ELi2ELi2ELi4ELi2ELb1EEENS1_21CollectiveEpilogueBwdISA_SB_SD_Li256ELb1ELb0ELi2EEENS1_19SingleTileSchedulerILb1ELb0ELb0ELi128EEEEEEEEEvNT_6ParamsE$_ZN4cute8gmem_ptrIPKN7cutlass9uint128_tEECI1NS_12iter_adaptorIS4_S5_EEES4_) ;  /* 0xffffc57000007944 */ /* 0x022fea0003c3ffff */
[----:B------:R1:W5:Y:S01]  /*d000*/  LDL.64 R6, [R1+0x168] ;  /* 0x0001680001067983 */ /* 0x0003620000100a00 */
[----:B------:R-:W-:-:S03]  /*d010*/  MOV R16, 0xd030 ;  /* 0x0000d03000107802 */ /* 0x000fc60000000f00 */
[----:B-1---5:R-:W-:Y:S05]  /*d020*/  CALL.REL.NOINC `($_ZN7cutlass13device_kernelIN5flash19enable_sm80_to_sm89INS1_16FlashAttnBwdSm80INS1_25CollectiveMainloopBwdSm80ILi2ELi2EN4cute5tupleIJNS5_1CILi64EEENS7_ILi128EEES8_EEENS_10bfloat16_tEfNS_4arch4Sm80ELb0ELb1ELb1ELb1ELb1ELb0ELb0ELb0ELi2ELi2ELi4ELi2ELb1EEENS1_21CollectiveEpilogueBwdISA_SB_SD_Li256ELb1ELb0ELi2EEENS1_19SingleTileSchedulerILb1ELb0ELb0ELi128EEEEEEEEEvNT_6ParamsE$_ZN4cute3eso3ESOILb1ELb0EJNS_6LayoutINS_5tupleIJNS3_IJNS_1CILi1EEES5_EEEEEENS3_IJNS3_IJS5_NS4_ILi0EEEEEEEEEEENS_10ViewEngineINS_8gmem_ptrIPKN7cutlass9uint128_tEEEEEEEC2ERKSB_RKSJ_) ;  /* 0xffffbde000007944 */ /* 0x022fea0003c3ffff */
[----:B------:R2:W5:Y:S01]  /*d030*/  LDL.64 R20, [R1+0x168] ;  /* 0x0001680001147983 */ /* 0x0005620000100a00 */
[----:B-1----:R-:W-:Y:S02]  /*d040*/  MOV R6, R4 ;  /* 0x0000000400067202 */ /* 0x002fe40000000f00 */
[----:B------:R-:W-:Y:S02]  /*d050*/  MOV R16, 0xd070 ;  /* 0x0000d07000107802 */ /* 0x000fe40000000f00 */
[----:B--2--5:R-:W-:Y:S05]  /*d060*/  CALL.REL.NOINC `($_ZN7cutlass13device_kernelIN5flash19enable_sm80_to_sm89INS1_16FlashAttnBwdSm80INS1_25CollectiveMainloopBwdSm80ILi2ELi2EN4cute5tupleIJNS5_1CILi64EEENS7_ILi128EEES8_EEENS_10bfloat16_tEfNS_4arch4Sm80ELb0ELb1ELb1ELb1ELb1ELb0ELb0ELb0ELi2ELi2ELi4ELi2ELb1EEENS1_21CollectiveEpilogueBwdISA_SB_SD_Li256ELb1ELb0ELi2EEENS1_19SingleTileSchedulerILb1ELb0ELb0ELi128EEEEEEEEEvNT_6ParamsE$_ZN4cute8smem_ptrIPfECI1NS_12iter_adaptorIS1_S2_EEES1_) ;  /* 0xffffc62000007944 */ /* 0x024fea0003c3ffff */
[----:B-1----:R1:W5:Y:S01]  /*d070*/  LDL.64 R6, [R1+0x168] ;  /* 0x0001680001067983 */ /* 0x0023620000100a00 */
        /* <DEDUP_REMOVED lines=8> */
[----:B------:R-:W2:Y:S01]  /*d100*/  LD.E.U8 R14, [R14.64] ;  /* 0x000000040e0e7980 */ /* 0x000ea2000c101100 */
[----:B------:R-:W-:Y:S02]  /*d110*/  MOV R13, 0x0 ;  /* 0x00000000000d7802 */ /* 0x000fe40000000f00 */
[----:B--2---:R-:W-:-:S13]  /*d120*/  ISETP.NE.AND P0, PT, R14, RZ, PT ;  /* 0x000000ff0e00720c */ /* 0x004fda0003f05270 */
[----:B------:R-:W-:Y:S01]  /*d130*/  @!PT LDS RZ, [RZ] ;  /* 0x00000000fffff984 */ /* 0x000fe20000000800 */
[----:B------:R-:W-:Y:S01]  /*d140*/  @!PT LDS RZ, [RZ] ;  /* 0x00000000fffff984 */ /* 0x000fe20000000800 */
[----:B------:R-:W-:Y:S01]  /*d150*/  @!PT LDS RZ, [RZ] ;  /* 0x00000000fffff984 */ /* 0x000fe20000000800 */
[----:B------:R1:W-:Y:S01]  /*d160*/  LDGSTS.E.BYPASS.LTC128B.128 [R6], [R20.64], P0 ;  /* 0x0000000014067fae */ /* 0x0003e20008101d44 */
[----:B------:R-:W-:Y:S05]  /*d170*/  RET.REL.NODEC R12 `(_ZN7cutlass13device_kernelIN5flash19enable_sm80_to_sm89INS1_16FlashAttnBwdSm80INS1_25CollectiveMainloopBwdSm80ILi2ELi2EN4cute5tupleIJNS5_1CILi64EEENS7_ILi128EEES8_EEENS_10bfloat16_tEfNS_4arch4Sm80ELb0ELb1ELb1ELb1ELb1ELb0ELb0ELb0ELi2ELi2ELi4ELi2ELb1EEENS1_21CollectiveEpilogueBwdISA_SB_SD_Li256ELb1ELb0ELi2EEENS1_19SingleTileSchedulerILb1ELb0ELb0ELi128EEEEEEEEEvNT_6ParamsE) ;  /* 0xffff2e800c007950 */ /* 0x000fea0003c3ffff */
        .type           $_ZN7cutlass13device_kernelIN5flash19enable_sm80_to_sm89INS1_16FlashAttnBwdSm80INS1_25CollectiveMainloopBwdSm80ILi2ELi2EN4cute5tupleIJNS5_1CILi64EEENS7_ILi128EEES8_EEENS_10bfloat16_tEfNS_4arch4Sm80ELb0ELb1ELb1ELb1ELb1ELb0ELb0ELb0ELi2ELi2ELi4ELi2ELb1EEENS1_21CollectiveEpilogueBwdISA_SB_SD_Li256ELb1ELb0ELi2EEENS1_19SingleTileSchedulerILb1ELb0ELb0ELi128EEEEEEEEEvNT_6ParamsE$_ZZN5flash25CollectiveMainloopBwdSm80ILi2ELi2EN4cute5tupleIJNS1_1CILi64EEENS3_ILi128EEES4_EEEN7cutlass10bfloat16_tEfNS7_4arch4Sm80ELb0ELb1ELb1ELb1ELb1ELb0ELb0ELb0ELi2ELi2ELi4ELi2ELb1EE3mmaINS_16FlashAttnBwdSm80ISB_NS_21CollectiveEpilogueBwdIS6_S8_SA_Li256ELb1ELb0ELi2EEENS_19SingleTileSchedulerILb1ELb0ELb0ELi128EEEE13SharedStorageENS1_6TensorINS1_11ArrayEngineIfLm32EEENS1_6LayoutINS2_IJNS2_IJNS3_ILi2EEESO_EEESO_NS3_ILi4EEEEEENS2_IJNS2_IJNS3_ILi1EEESO_EEESQ_NS3_ILi8EEEEEEEEEEEEbRKNSB_6ParamsERT0_S12_iNS2_IJiiiEEERT_ENKUliiE_clEii,@function
        .size           $_ZN7cutlass13device_kernelIN5flash19enable_sm80_to_sm89INS1_16FlashAttnBwdSm80INS1_25CollectiveMainloopBwdSm80ILi2ELi2EN4cute5tupleIJNS5_1CILi64EEENS7_ILi128EEES8_EEENS_10bfloat16_tEfNS_4arch4Sm80ELb0ELb1ELb1ELb1ELb1ELb0ELb0ELb0ELi2ELi2ELi4ELi2ELb1EEENS1_21CollectiveEpilogueBwdISA_SB_SD_Li256ELb1ELb0ELi2EEENS1_19SingleTileSchedulerILb1ELb0ELb0ELi128EEEEEEEEEvNT_6ParamsE$_ZZN5flash25CollectiveMainloopBwdSm80ILi2ELi2EN4cute5tupleIJNS1_1CILi64EEENS3_ILi128EEES4_EEEN7cutlass10bfloat16_tEfNS7_4arch4Sm80ELb0ELb1ELb1ELb1ELb1ELb0ELb0ELb0ELi2ELi2ELi4ELi2ELb1EE3mmaINS_16FlashAttnBwdSm80ISB_NS_21CollectiveEpilogueBwdIS6_S8_SA_Li256ELb1ELb0ELi2EEENS_19SingleTileSchedulerILb1ELb0ELb0ELi128EEEE13SharedStorageENS1_6TensorINS1_11ArrayEngineIfLm32EEENS1_6LayoutINS2_IJNS2_IJNS3_ILi2EEESO_EEESO_NS3_ILi4EEEEEENS2_IJNS2_IJNS3_ILi1EEESO_EEESQ_NS3_ILi8EEEEEEEEEEEEbRKNSB_6ParamsERT0_S12_iNS2_IJiiiEEERT_ENKUliiE_clEii,(.L_x_4276 - $_ZN7cutlass13device_kernelIN5flash19enable_sm80_to_sm89INS1_16FlashAttnBwdSm80INS1_25CollectiveMainloopBwdSm80ILi2ELi2EN4cute5tupleIJNS5_1CILi64EEENS7_ILi128EEES8_EEENS_10bfloat16_tEfNS_4arch4Sm80ELb0ELb1ELb1ELb1ELb1ELb0ELb0ELb0ELi2ELi2ELi4ELi2ELb1EEENS1_21CollectiveEpilogueBwdISA_SB_SD_Li256ELb1ELb0ELi2EEENS1_19SingleTileSchedulerILb1ELb0ELb0ELi128EEEEEEEEEvNT_6ParamsE$_ZZN5flash25CollectiveMainloopBwdSm80ILi2ELi2EN4cute5tupleIJNS1_1CILi64EEENS3_ILi128EEES4_EEEN7cutlass10bfloat16_tEfNS7_4arch4Sm80ELb0ELb1ELb1ELb1ELb1ELb0ELb0ELb0ELi2ELi2ELi4ELi2ELb1EE3mmaINS_16FlashAttnBwdSm80ISB_NS_21CollectiveEpilogueBwdIS6_S8_SA_Li256ELb1ELb0ELi2EEENS_19SingleTileSchedulerILb1ELb0ELb0ELi128EEEE13SharedStorageENS1_6TensorINS1_11ArrayEngineIfLm32EEENS1_6LayoutINS2_IJNS2_IJNS3_ILi2EEESO_EEESO_NS3_ILi4EEEEEENS2_IJNS2_IJNS3_ILi1EEESO_EEESQ_NS3_ILi8EEEEEEEEEEEEbRKNSB_6ParamsERT0_S12_iNS2_IJiiiEEERT_ENKUliiE_clEii)
$_ZN7cutlass13device_kernelIN5flash19enable_sm80_to_sm89INS1_16FlashAttnBwdSm80INS1_25CollectiveMainloopBwdSm80ILi2ELi2EN4cute5tupleIJNS5_1CILi64EEENS7_ILi128EEES8_EEENS_10bfloat16_tEfNS_4arch4Sm80ELb0ELb1ELb1ELb1ELb1ELb0ELb0ELb0ELi2ELi2ELi4ELi2ELb1EEENS1_21CollectiveEpilogueBwdISA_SB_SD_Li256ELb1ELb0ELi2EEENS1_19SingleTileSchedulerILb1ELb0ELb0ELi128EEEEEEEEEvNT_6ParamsE$_ZZN5flash25CollectiveMainloopBwdSm80ILi2ELi2EN4cute5tupleIJNS1_1CILi64EEENS3_ILi128EEES4_EEEN7cutlass10bfloat16_tEfNS7_4arch4Sm80ELb0ELb1ELb1ELb1ELb1ELb0ELb0ELb0ELi2ELi2ELi4ELi2ELb1EE3mmaINS_16FlashAttnBwdSm80ISB_NS_21CollectiveEpilogueBwdIS6_S8_SA_Li256ELb1ELb0ELi2EEENS_19SingleTileSchedulerILb1ELb0ELb0ELi128EEEE13SharedStorageENS1_6TensorINS1_11ArrayEngineIfLm32EEENS1_6LayoutINS2_IJNS2_IJNS3_ILi2EEESO_EEESO_NS3_ILi4EEEEEENS2_IJNS2_IJNS3_ILi1EEESO_EEESQ_NS3_ILi8EEEEEEEEEEEEbRKNSB_6ParamsERT0_S12_iNS2_IJiiiEEERT_ENKUliiE_clEii:
        /* <DEDUP_REMOVED lines=355> */
.L_x_531:
        /* <DEDUP_REMOVED lines=13> */
.L_x_4276:


//--------------------- .text._ZN7cutlass13device_kernelIN5flash19enable_sm80_to_sm89INS1_16FlashAttnBwdSm80INS1_25CollectiveMainloopBwdSm80ILi2ELi2EN4cute5tupleIJNS5_1CILi64EEENS7_ILi128EEES8_EEENS_10bfloat16_tEfNS_4arch4Sm80ELb0ELb1ELb1ELb1ELb0ELb0ELb0ELb0ELi2ELi2ELi4ELi2ELb1EEENS1_24CollectiveEpilogueBwdGQAISA_fSD_Li256ELb1ELb0EEENS1_19SingleTileSchedulerILb1ELb0ELb0ELi128EEEEEEEEEvNT_6ParamsE --------------------------
	.section	.text._ZN7cutlass13device_kernelIN5flash19enable_sm80_to_sm89INS1_16FlashAttnBwdSm80INS1_25CollectiveMainloopBwdSm80ILi2ELi2EN4cute5tupleIJNS5_1CILi64EEENS7_ILi128EEES8_EEENS_10bfloat16_tEfNS_4arch4Sm80ELb0ELb1ELb1ELb1ELb0ELb0ELb0ELb0ELi2ELi2ELi4ELi2ELb1EEENS1_24CollectiveEpilogueBwdGQAISA_fSD_Li256ELb1ELb0EEENS1_19SingleTileSchedulerILb1ELb0ELb0ELi128EEEEEEEEEvNT_6ParamsE,"ax",@progbits
	.sectioninfo	@"SHI_REGISTERS=254"
	.align	128
.text._ZN7cutlass13device_kernelIN5flash19enable_sm80_to_sm89INS1_16FlashAttnBwdSm80INS1_25CollectiveMainloopBwdSm80ILi2ELi2EN4cute5tupleIJNS5_1CILi64EEENS7_ILi128EEES8_EEENS_10bfloat16_tEfNS_4arch4Sm80ELb0ELb1ELb1ELb1ELb0ELb0ELb0ELb0ELi2ELi2ELi4ELi2ELb1EEENS1_24CollectiveEpilogueBwdGQAISA_fSD_Li256ELb1ELb0EEENS1_19SingleTileSchedulerILb1ELb0ELb0ELi128EEEEEEEEEvNT_6ParamsE:
        .type           _ZN7cutlass13device_kernelIN5flash19enable_sm80_to_sm89INS1_16FlashAttnBwdSm80INS1_25CollectiveMainloopBwdSm80ILi2ELi2EN4cute5tupleIJNS5_1CILi64EEENS7_ILi128EEES8_EEENS_10bfloat16_tEfNS_4arch4Sm80ELb0ELb1ELb1ELb1ELb0ELb0ELb0ELb0ELi2ELi2ELi4ELi2ELb1EEENS1_24CollectiveEpilogueBwdGQAISA_fSD_Li256ELb1ELb0EEENS1_19SingleTileSchedulerILb1ELb0ELb0ELi128EEEEEEEEEvNT_6ParamsE,@function
        .size           _ZN7cutlass13device_kernelIN5flash19enable_sm80_to_sm89INS1_16FlashAttnBwdSm80INS1_25CollectiveMainloopBwdSm80ILi2ELi2EN4cute5tupleIJNS5_1CILi64EEENS7_ILi128EEES8_EEENS_10bfloat16_tEfNS_4arch4Sm80ELb0ELb1ELb1ELb1ELb0ELb0ELb0ELb0ELi2ELi2ELi4ELi2ELb1EEENS1_24CollectiveEpilogueBwdGQAISA_fSD_Li256ELb1ELb0EEENS1_19SingleTileSchedulerILb1ELb0ELb0ELi128EEEEEEEEEvNT_6ParamsE,(.L_x_4367 - _ZN7cutlass13device_kernelIN5flash19enable_sm80_to_sm89INS1_16FlashAttnBwdSm80INS1_25CollectiveMainloopBwdSm80ILi2ELi2EN4cute5tupleIJNS5_1CILi64EEENS7_ILi128EEES8_EEENS_10bfloat16_tEfNS_4arch4Sm80ELb0ELb1ELb1ELb1ELb0ELb0ELb0ELb0ELi2ELi2ELi4ELi2ELb1EEENS1_24CollectiveEpilogueBwdGQAISA_fSD_Li256ELb1ELb0EEENS1_19SingleTileSchedulerILb1ELb0ELb0ELi128EEEEEEEEEvNT_6ParamsE)
        .other          _ZN7cutlass13device_kernelIN5flash19enable_sm80_to_sm89INS1_16FlashAttnBwdSm80INS1_25CollectiveMainloopBwdSm80ILi2ELi2EN4cute5tupleIJNS5_1CILi64EEENS7_ILi128EEES8_EEENS_10bfloat16_tEfNS_4arch4Sm80ELb0ELb1ELb1ELb1ELb0ELb0ELb0ELb0ELi2ELi2ELi4ELi2ELb1EEENS1_24CollectiveEpilogueBwdGQAISA_fSD_Li256ELb1ELb0EEENS1_19SingleTileSchedulerILb1ELb0ELb0ELi128EEEEEEEEEvNT_6ParamsE,@"STO_CUDA_ENTRY STV_DEFAULT"
_ZN7cutlass13device_kernelIN5flash19enable_sm80_to_sm89INS1_16FlashAttnBwdSm80INS1_25CollectiveMainloopBwdSm80ILi2ELi2EN4cute5tupleIJNS5_1CILi64EEENS7_ILi128EEES8_EEENS_10bfloat16_tEfNS_4arch4Sm80ELb0ELb1ELb1ELb1ELb0ELb0ELb0ELb0ELi2ELi2ELi4ELi2ELb1EEENS1_24CollectiveEpilogueBwdGQAISA_fSD_Li256ELb1ELb0EEENS1_19SingleTileSchedulerILb1ELb0ELb0ELi128EEEEEEEEEvNT_6ParamsE:
        /* <DEDUP_REMOVED lines=20> */
.L_x_533:
        /* <DEDUP_REMOVED lines=8> */
.L_x_535:
[----:B------:R-:W-:Y:S02]  /*01c0*/  MOV R0, c[0x0][0x3ac] ;  /* 0x0000eb0000007a02 */ /* 0x000fe40000000f00 */
.L_x_534:
[----:B------:R-:W-:-:S05]  /*01d0*/  IMAD.SHL.U32 R197, R193, 0x80, RZ ;  /* 0x00000080c1c57824 */ /* 0x000fca00078e00ff */
[----:B-----5:R-:W-:-:S04]  /*01e0*/  ISETP.GE.AND P0, PT, R197, R0, PT ;  /* 0x00000000c500720c */ /* 0x020fc80003f06270 */
[----:B------:R-:W-:Y:S01]  /*01f0*/  SEL R196, R196, 0xffffffff, !P0 ;  /* 0xffffffffc4c47807 */ /* 0x000fe20004000000 */
[----:B------:R-:W-:Y:S05]  /*0200*/  BRA `(.L_x_536) ;  /* 0x0000011000007947 */ /* 0x000fea0003800000 */
.L_x_532:
[----:B---34-:R-:W-:-:S04]  /*0210*/  ISETP.NE.U32.AND P0, PT, RZ, c[0x0][0x3c8], PT ;  /* 0x0000f200ff007a0c */ /* 0x018fc80003f05070 */
[----:B------:R-:W-:-:S13]  /*0220*/  ISETP.NE.AND.EX P0, PT, RZ, c[0x0][0x3cc], PT, P0 ;  /* 0x0000f300ff007a0c */ /* 0x000fda0003f05300 */
[----:B------:R-:W-:Y:S05]  /*0230*/  @!P0 BRA `(.L_x_537) ;  /* 0x0000002000008947 */ /* 0x000fea0003800000 */
[----:B------:R1:W5:Y:S01]  /*0240*/  LDG.E R0, [R4.64] ;  /* 0x0000000a04007981 */ /* 0x000362000c1e1900 */
[----:B------:R-:W-:Y:S05]  /*0250*/  BRA `(.L_x_538) ;  /* 0x0000009000007947 */ /* 0x000fea0003800000 */
.L_x_537:
        /* <DEDUP_REMOVED lines=8> */
.L_x_539:
[----:B------:R-:W-:Y:S02]  /*02e0*/  MOV R0, c[0x0][0x3ac] ;  /* 0x0000eb0000007a02 */ /* 0x000fe40000000f00 */
.L_x_538:
[----:B------:R-:W-:-:S05]  /*02f0*/  IMAD.SHL.U32 R197, R193, 0x80, RZ ;  /* 0x00000080c1c57824 */ /* 0x000fca00078e00ff */
[----:B-----5:R-:W-:-:S04]  /*0300*/  ISETP.GE.AND P0, PT, R197, R0, PT ;  /* 0x00000000c500720c */ /* 0x020fc80003f06270 */
[----:B------:R-:W-:-:S04]  /*0310*/  SEL R196, R196, 0xffffffff, !P0 ;  /* 0xffffffffc4c47807 */ /* 0x000fc80004000000 */
.L_x_536:
        /* <DEDUP_REMOVED lines=32> */
.L_x_540:
[----:B-----5:R2:W-:Y:S01]  /*0520*/  STL [R1+0xc], R2 ;  /* 0x00000c0201007387 */ /* 0x0205e20000100800 */
[----:B------:R-:W-:-:S04]  /*0530*/  ISETP.NE.U32.AND P0, PT, RZ, c[0x0][0x2e0], PT ;  /* 0x0000b800ff007a0c */ /* 0x000fc80003f05070 */
[----:B------:R-:W-:-:S13]  /*0540*/  ISETP.NE.AND.EX P0, PT, RZ, c[0x0][0x2e4], PT, P0 ;  /* 0x0000b900ff007a0c */ /* 0x000fda0003f05300 */
[----:B------:R-:W-:Y:S05]  /*0550*/  @!P0 BRA `(.L_x_541) ;  /* 0x0000003000008947 */ /* 0x000fea0003800000 */
[----:B------:R-:W-:-:S06]  /*0560*/  IMAD.WIDE R4, R196, R3, c[0x0][0x2e0] ;  /* 0x0000b800c4047625 */ /* 0x000fcc00078e0203 */
[----:B------:R3:W5:Y:S01]  /*0570*/  LDG.E R4, [R4.64] ;  /* 0x0000000a04047981 */ /* 0x000762000c1e1900 */
[----:B------:R-:W-:Y:S05]  /*0580*/  BRA `(.L_x_542) ;  /* 0x0000004000007947 */ /* 0x000fea0003800000 */
.L_x_541:
[----:B------:R-:W-:Y:S05]  /*0590*/  @!P4 BRA `(.L_x_542) ;  /* 0x000000300000c947 */ /* 0x000fea0003800000 */
[----:B------:R-:W3:Y:S04]  /*05a0*/  LDG.E R4, [R6.64] ;  /* 0x0000000a06047981 */ /* 0x000ee8000c1e1900 */
[----:B------:R-:W3:Y:S02]  /*05b0*/  LDG.E R5, [R6.64+0x4] ;  /* 0x0000040a06057981 */ /* 0x000ee4000c1e1900 */
[----:B---3--:R-:W-:-:S05]  /*05c0*/  IADD3 R4, -R4, R5, RZ ;  /* 0x0000000504047210 */ /* 0x008fca0007ffe1ff */
.L_x_542:
        /* <DEDUP_REMOVED lines=14> */
.L_x_543:
        /* <DEDUP_REMOVED lines=201> */
[----:B--2---:R-:W-:Y:S05]  /*1340*/  CALL.REL.NOINC `($_ZN7cutlass13device_kernelIN5flash19enable_sm80_to_sm89INS1_16FlashAttnBwdSm80INS1_25CollectiveMainloopBwdSm80ILi2ELi2EN4cute5tupleIJNS5_1CILi64EEENS7_ILi128EEES8_EEENS_10bfloat16_tEfNS_4arch4Sm80ELb0ELb1ELb1ELb1ELb0ELb0ELb0ELb0ELi2ELi2ELi4ELi2ELb1EEENS1_24CollectiveEpilogueBwdGQAISA_fSD_Li256ELb1ELb0EEENS1_19SingleTileSchedulerILb1ELb0ELb0ELi128EEEEEEEEEvNT_6ParamsE$_ZZN4cute7idx2crdINS_5tupleIJiEEENS1_IJNS1_IJNS1_IJNS_1CILi8EEENS3_ILi2EEEEEES5_S5_NS3_ILi4EEEEEEEEEEEDaRKT_RKT0_ENKUlRKT_RKT0_E_clIiS8_EEDaSI_SL_) ;  /* 0x0000801000007944 */ /* 0x004fea0003c00000 */
        /* <DEDUP_REMOVED lines=18> */
[----:B-1----:R-:W-:Y:S05]  /*1470*/  CALL.REL.NOINC `($_ZN7cutlass13device_kernelIN5flash19enable_sm80_to_sm89INS1_16FlashAttnBwdSm80INS1_25CollectiveMainloopBwdSm80ILi2ELi2EN4cute5tupleIJNS5_1CILi64EEENS7_ILi128EEES8_EEENS_10bfloat16_tEfNS_4arch4Sm80ELb0ELb1ELb1ELb1ELb0ELb0ELb0ELb0ELi2ELi2ELi4ELi2ELb1EEENS1_24CollectiveEpilogueBwdGQAISA_fSD_Li256ELb1ELb0EEENS1_19SingleTileSchedulerILb1ELb0ELb0ELi128EEEEEEEEEvNT_6ParamsE$_ZZN4cute7idx2crdINS_5tupleIJiEEENS1_IJNS1_IJNS1_IJNS_1CILi8EEENS3_ILi2EEEEEES5_S5_NS3_ILi4EEEEEEEEEEEDaRKT_RKT0_ENKUlRKT_RKT0_E_clIiS8_EEDaSI_SL_) ;  /* 0x00007ee000007944 */ /* 0x002fea0003c00000 */
        /* <DEDUP_REMOVED lines=40> */
[----:B-1----:R-:W-:Y:S05]  /*1700*/  CALL.REL.NOINC `($_ZN7cutlass13device_kernelIN5flash19enable_sm80_to_sm89INS1_16FlashAttnBwdSm80INS1_25CollectiveMainloopBwdSm80ILi2ELi2EN4cute5tupleIJNS5_1CILi64EEENS7_ILi128EEES8_EEENS_10bfloat16_tEfNS_4arch4Sm80ELb0ELb1ELb1ELb1ELb0ELb0ELb0ELb0ELi2ELi2ELi4ELi2ELb1EEENS1_24CollectiveEpilogueBwdGQAISA_fSD_Li256ELb1ELb0EEENS1_19SingleTileSchedulerILb1ELb0ELb0ELi128EEEEEEEEEvNT_6ParamsE$_ZZN4cute7idx2crdINS_5tupleIJiEEENS1_IJNS1_IJNS1_IJNS_1CILi8EEENS3_ILi2EEEEEES5_NS3_ILi4EEES5_EEEEEEEEDaRKT_RKT0_ENKUlRKT_RKT0_E_clIiS8_EEDaSI_SL_) ;  /* 0x00006f7000007944 */ /* 0x002fea0003c00000 */
[----:B------:R-:W-:Y:S01]  /*1710*/  IMAD.MOV.U32 R51, RZ, RZ, R46 ;  /* 0x000000ffff337224 */ /* 0x000fe200078e002e */
[----:B------:R-:W-:Y:S01]  /*1720*/  MOV R49, R44 ;  /* 0x0000002c00317202 */ /* 0x000fe20000000f00 */
[----:B------:R-:W-:Y:S01]  /*1730*/  IMAD.MOV.U32 R50, RZ, RZ, R45 ;  /* 0x000000ffff327224 */ /* 0x000fe200078e002d */
[----:B------:R-:W-:Y:S02]  /*1740*/  MOV R47, R34 ;  /* 0x00000022002f7202 */ /* 0x000fe40000000f00 */
[----:B------:R-:W-:-:S02]  /*1750*/  MOV R26, 0x1770 ;  /* 0x00001770001a7802 */ /* 0x000fc40000000f00 */
[----:B-1----:R-:W-:Y:S05]  /*1760*/  CALL.REL.NOINC `($_ZN7cutlass13device_kernelIN5flash19enable_sm80_to_sm89INS1_16FlashAttnBwdSm80INS1_25CollectiveMainloopBwdSm80ILi2ELi2EN4cute5tupleIJNS5_1CILi64EEENS7_ILi128EEES8_EEENS_10bfloat16_tEfNS_4arch4Sm80ELb0ELb1ELb1ELb1ELb0ELb0ELb0ELb0ELi2ELi2ELi4ELi2ELb1EEENS1_24CollectiveEpilogueBwdGQAISA_fSD_Li256ELb1ELb0EEENS1_19SingleTileSchedulerILb1ELb0ELb0ELi128EEEEEEEEEvNT_6ParamsE$_ZZN4cute7idx2crdINS_5tupleIJiEEENS1_IJNS1_IJNS1_IJNS_1CILi8EEENS3_ILi2EEEEEES5_NS3_ILi4EEES5_EEEEEEEEDaRKT_RKT0_ENKUlRKT_RKT0_E_clIiS8_EEDaSI_SL_) ;  /* 0x00006f1000007944 */ /* 0x002fea0003c00000 */
[----:B------:R-:W-:Y:S02]  /*1770*/  MOV R53, R34 ;  /* 0x0000002200357202 */ /* 0x000fe40000000f00 */
[----:B------:R-:W-:-:S02]  /*1780*/  MOV R26, 0x17a0 ;  /* 0x000017a0001a7802 */ /* 0x000fc40000000f00 */
[----:B-1----:R-:W-:Y:S05]  /*1790*/  CALL.REL.NOINC `($_ZN7cutlass13device_kernelIN5flash19enable_sm80_to_sm89INS1_16FlashAttnBwdSm80INS1_25CollectiveMainloopBwdSm80ILi2ELi2EN4cute5tupleIJNS5_1CILi64EEENS7_ILi128EEES8_EEENS_10bfloat16_tEfNS_4arch4Sm80ELb0ELb1ELb1ELb1ELb0ELb0ELb0ELb0ELi2ELi2ELi4ELi2ELb1EEENS1_24CollectiveEpilogueBwdGQAISA_fSD_Li256ELb1ELb0EEENS1_19SingleTileSchedulerILb1ELb0ELb0ELi128EEEEEEEEEvNT_6ParamsE$_ZZN4cute7idx2crdINS_5tupleIJiEEENS1_IJNS1_IJNS1_IJNS_1CILi8EEENS3_ILi2EEEEEES5_S5_NS3_ILi4EEEEEEEEEEEDaRKT_RKT0_ENKUlRKT_RKT0_E_clIiS8_EEDaSI_SL_) ;  /* 0x00007bc000007944 */ /* 0x002fea0003c00000 */
        /* <DEDUP_REMOVED lines=24> */
[----:B-1----:R-:W-:Y:S05]  /*1920*/  CALL.REL.NOINC `($_ZN7cutlass13device_kernelIN5flash19enable_sm80_to_sm89INS1_16FlashAttnBwdSm80INS1_25CollectiveMainloopBwdSm80ILi2ELi2EN4cute5tupleIJNS5_1CILi64EEENS7_ILi128EEES8_EEENS_10bfloat16_tEfNS_4arch4Sm80ELb0ELb1ELb1ELb1ELb0ELb0ELb0ELb0ELi2ELi2ELi4ELi2ELb1EEENS1_24CollectiveEpilogueBwdGQAISA_fSD_Li256ELb1ELb0EEENS1_19SingleTileSchedulerILb1ELb0ELb0ELi128EEEEEEEEEvNT_6ParamsE$_ZZN4cute7idx2crdINS_5tupleIJiEEENS1_IJNS1_IJNS1_IJNS_1CILi8EEENS3_ILi2EEEEEES5_S5_NS3_ILi4EEEEEEEEEEEDaRKT_RKT0_ENKUlRKT_RKT0_E_clIiS8_EEDaSI_SL_) ;  /* 0x00007a3000007944 */ /* 0x002fea0003c00000 */
        /* <DEDUP_REMOVED lines=149> */
[----:B-12-45:R-:W-:Y:S05]  /*2280*/  CALL.REL.NOINC `($_ZN7cutlass13device_kernelIN5flash19enable_sm80_to_sm89INS1_16FlashAttnBwdSm80INS1_25CollectiveMainloopBwdSm80ILi2ELi2EN4cute5tupleIJNS5_1CILi64EEENS7_ILi128EEES8_EEENS_10bfloat16_tEfNS_4arch4Sm80ELb0ELb1ELb1ELb1ELb0ELb0ELb0ELb0ELi2ELi2ELi4ELi2ELb1EEENS1_24CollectiveEpilogueBwdGQAISA_fSD_Li256ELb1ELb0EEENS1_19SingleTileSchedulerILb1ELb0ELb0ELi128EEEEEEEEEvNT_6ParamsE$_ZZN5flash25CollectiveMainloopBwdSm80ILi2ELi2EN4cute5tupleIJNS1_1CILi64EEENS3_ILi128EEES4_EEEN7cutlass10bfloat16_tEfNS7_4arch4Sm80ELb0ELb1ELb1ELb1ELb0ELb0ELb0ELb0ELi2ELi2ELi4ELi2ELb1EE3mmaINS_16FlashAttnBwdSm80ISB_NS_24CollectiveEpilogueBwdGQAIS6_fSA_Li256ELb1ELb0EEENS_19SingleTileSchedulerILb1ELb0ELb0ELi128EEEE13SharedStorageENS1_6TensorINS1_11ArrayEngineIfLm32EEENS1_6LayoutINS2_IJNS2_IJNS3_ILi2EEESO_EEESO_NS3_ILi4EEEEEENS2_IJNS2_IJNS3_ILi1EEESO_EEESQ_NS3_ILi8EEEEEEEEEEEEbRKNSB_6ParamsERT0_S12_iNS2_IJiiiEEERT_ENKUliiE_clEii) ;  /* 0x0000999000007944 */ /* 0x036fea0003c00000 */
[----:B------:R-:W-:Y:S05]  /*2290*/  BSYNC B0 ;  /* 0x0000000000007941 */ /* 0x000fea0003800000 */
.L_x_545:
[----:B------:R-:W0:Y:S01]  /*22a0*/  LDGDEPBAR ;  /* 0x00000000000079af */ /* 0x000e220000000000 */
[----:B------:R-:W-:Y:S01]  /*22b0*/  BSSY B0, `(.L_x_546) ;  /* 0x0000005000007945 */ /* 0x000fe20003800000 */
[----:B------:R-:W-:Y:S01]  /*22c0*/  MOV R17, R194 ;  /* 0x000000c200117202 */ /* 0x000fe20000000f00 */
[----:B------:R-:W-:Y:S01]  /*22d0*/  UMOV UR6, URZ ;  /* 0x0000003f00067c82 */ /* 0x000fe20008000000 */
[----:B------:R-:W-:Y:S02]  /*22e0*/  MOV R12, 0x2300 ;  /* 0x00002300000c7802 */ /* 0x000fe40000000f00 */
[----:B-1----:R-:W-:Y:S05]  /*22f0*/  CALL.REL.NOINC `($_ZN7cutlass13device_kernelIN5flash19enable_sm80_to_sm89INS1_16FlashAttnBwdSm80INS1_25CollectiveMainloopBwdSm80ILi2ELi2EN4cute5tupleIJNS5_1CILi64EEENS7_ILi128EEES8_EEENS_10bfloat16_tEfNS_4arch4Sm80ELb0ELb1ELb1ELb1ELb0ELb0ELb0ELb0ELi2ELi2ELi4ELi2ELb1EEENS1_24CollectiveEpilogueBwdGQAISA_fSD_Li256ELb1ELb0EEENS1_19SingleTileSchedulerILb1ELb0ELb0ELi128EEEEEEEEEvNT_6ParamsE$_ZZN5flash25CollectiveMainloopBwdSm80ILi2ELi2EN4cute5tupleIJNS1_1CILi64EEENS3_ILi128EEES4_EEEN7cutlass10bfloat16_tEfNS7_4arch4Sm80ELb0ELb1ELb1ELb1ELb0ELb0ELb0ELb0ELi2ELi2ELi4ELi2ELb1EE3mmaINS_16FlashAttnBwdSm80ISB_NS_24CollectiveEpilogueBwdGQAIS6_fSA_Li256ELb1ELb0EEENS_19SingleTileSchedulerILb1ELb0ELb0ELi128EEEE13SharedStorageENS1_6TensorINS1_11ArrayEngineIfLm32EEENS1_6LayoutINS2_IJNS2_IJNS3_ILi2EEESO_EEESO_NS3_ILi4EEEEEENS2_IJNS2_IJNS3_ILi1EEESO_EEESQ_NS3_ILi8EEEEEEEEEEEEbRKNSB_6ParamsERT0_S12_iNS2_IJiiiEEERT_ENKUliiE0_clEii) ;  /* 0x000082f000007944 */ /* 0x002fea0003c00000 */
[----:B------:R-:W-:Y:S05]  /*2300*/  BSYNC B0 ;  /* 0x0000000000007941 */ /* 0x000fea0003800000 */
.L_x_546:
        /* <DEDUP_REMOVED lines=45> */
.L_x_547:
        /* <DEDUP_REMOVED lines=123> */
.L_x_566:
        /* <DEDUP_REMOVED lines=150> */
.L_x_550:
[----:B------:R-:W-:Y:S11]  /*36f0*/  ISETP.NE.AND P0, PT, R249, c[0x0][0x2a8], PT ;  /* 0x0000aa00f9007a0c */ /* 0x000ff60003f05270 */
[----:B------:R-:W-:Y:S02]  /*3700*/  @!UPT UIADD3 URZ, URZ, URZ, URZ ;  /* 0x0000003f3f3ff290 */ /* 0x000fe4000fffe03f */
[----:B------:R-:W-:Y:S05]  /*3710*/  @P0 IMAD.HI.U32 R4, R6, c[0x0][0x2ac], RZ ;  /* 0x0000ab0006040a27 */ /* 0x000fea00078e00ff */
[----:B------:R-:W-:Y:S02]  /*3720*/  @P0 SHF.R.U32.HI R6, RZ, c[0x0][0x2b0], R4 ;  /* 0x0000ac00ff060a19 */ /* 0x000fe40000011604 */
.L_x_551:
[----:B------:R-:W-:Y:S05]  /*3730*/  BSYNC B0 ;  /* 0x0000000000007941 */ /* 0x000fea0003800000 */
.L_x_549:
        /* <DEDUP_REMOVED lines=8> */
.L_x_548:
        /* <DEDUP_REMOVED lines=16> */
.L_x_554:
[----:B------:R-:W-:Y:S11]  /*38c0*/  ISETP.NE.AND P0, PT, R249, c[0x0][0x2a8], PT ;  /* 0x0000aa00f9007a0c */ /* 0x000ff60003f05270 */
[----:B------:R-:W-:Y:S02]  /*38d0*/  @!UPT UIADD3 URZ, URZ, URZ, URZ ;  /* 0x0000003f3f3ff290 */ /* 0x000fe4000fffe03f */
[----:B------:R-:W-:Y:S05]  /*38e0*/  @P0 IMAD.HI.U32 R4, R6, c[0x0][0x2ac], RZ ;  /* 0x0000ab0006040a27 */ /* 0x000fea00078e00ff */
[----:B------:R-:W-:Y:S02]  /*38f0*/  @P0 SHF.R.U32.HI R6, RZ, c[0x0][0x2b0], R4 ;  /* 0x0000ac00ff060a19 */ /* 0x000fe40000011604 */
.L_x_555:
[----:B------:R-:W-:Y:S05]  /*3900*/  BSYNC B0 ;  /* 0x0000000000007941 */ /* 0x000fea0003800000 */
.L_x_553:
[----:B------:R-:W-:Y:S04]  /*3910*/  IMAD R5, R6, c[0x0][0x2a8], -R197 ;  /* 0x0000aa0006057a24 */ /* 0x000fe800078e0ac5 */
[----:B------:R-:W-:Y:S05]  /*3920*/  IMAD.IADD R4, R5, 0x1, -R208 ;  /* 0x0000000105047824 */ /* 0x000fea00078e0ad0 */
[----:B------:R-:W-:Y:S02]  /*3930*/  IADD3 R5, R4, c[0x0][0x2a8], RZ ;  /* 0x0000aa0004057a10 */ /* 0x000fe40007ffe0ff */
[----:B------:R-:W-:Y:S02]  /*3940*/  IMNMX R125, R125, R4, !PT ;  /* 0x000000047d7d7217 */ /* 0x000fe40007800200 */
[----:B------:R-:W-:Y:S02]  /*3950*/  IMNMX R124, R124, R5, PT ;  /* 0x000000057c7c7217 */ /* 0x000fe40003800200 */
.L_x_552:
        /* <DEDUP_REMOVED lines=16> */
.L_x_558:
[----:B------:R-:W-:Y:S11]  /*3a60*/  ISETP.NE.AND P0, PT, R249, c[0x0][0x2a8], PT ;  /* 0x0000aa00f9007a0c */ /* 0x000ff60003f05270 */
[----:B------:R-:W-:Y:S02]  /*3a70*/  @!UPT UIADD3 URZ, URZ, URZ, URZ ;  /* 0x0000003f3f3ff290 */ /* 0x000fe4000fffe03f */
[----:B------:R-:W-:Y:S05]  /*3a80*/  @P0 IMAD.HI.U32 R4, R6, c[0x0][0x2ac], RZ ;  /* 0x0000ab0006040a27 */ /* 0x000fea00078e00ff */
[----:B------:R-:W-:Y:S02]  /*3a90*/  @P0 SHF.R.U32.HI R6, RZ, c[0x0][0x2b0], R4 ;  /* 0x0000ac00ff060a19 */ /* 0x000fe40000011604 */
.L_x_559:
[----:B------:R-:W-:Y:S05]  /*3aa0*/  BSYNC B0 ;  /* 0x0000000000007941 */ /* 0x000fea0003800000 */
.L_x_557:
[----:B------:R-:W-:Y:S04]  /*3ab0*/  IMAD R5, R6, c[0x0][0x2a8], -R197 ;  /* 0x0000aa0006057a24 */ /* 0x000fe800078e0ac5 */
[----:B------:R-:W-:Y:S05]  /*3ac0*/  IMAD.IADD R4, R5, 0x1, -R208 ;  /* 0x0000000105047824 */ /* 0x000fea00078e0ad0 */
[----:B------:R-:W-:Y:S02]  /*3ad0*/  IADD3 R5, R4, c[0x0][0x2a8], RZ ;  /* 0x0000aa0004057a10 */ /* 0x000fe40007ffe0ff */
[----:B------:R-:W-:Y:S02]  /*3ae0*/  IMNMX R123, R123, R4, !PT ;  /* 0x000000047b7b7217 */ /* 0x000fe40007800200 */
[----:B------:R-:W-:Y:S02]  /*3af0*/  IMNMX R122, R122, R5, PT ;  /* 0x000000057a7a7217 */ /* 0x000fe40003800200 */
.L_x_556:
        /* <DEDUP_REMOVED lines=16> */
.L_x_562:
[----:B------:R-:W-:Y:S11]  /*3c00*/  ISETP.NE.AND P0, PT, R249, c[0x0][0x2a8], PT ;  /* 0x0000aa00f9007a0c */ /* 0x000ff60003f05270 */
[----:B------:R-:W-:Y:S02]  /*3c10*/  @!UPT UIADD3 URZ, URZ, URZ, URZ ;  /* 0x0000003f3f3ff290 */ /* 0x000fe4000fffe03f */
[----:B------:R-:W-:Y:S05]  /*3c20*/  @P0 IMAD.HI.U32 R5, R4, c[0x0][0x2ac], RZ ;  /* 0x0000ab0004050a27 */ /* 0x000fea00078e00ff */
[----:B------:R-:W-:Y:S02]  /*3c30*/  @P0 SHF.R.U32.HI R4, RZ, c[0x0][0x2b0], R5 ;  /* 0x0000ac00ff040a19 */ /* 0x000fe40000011605 */
.L_x_563:
[----:B------:R-:W-:Y:S05]  /*3c40*/  BSYNC B0 ;  /* 0x0000000000007941 */ /* 0x000fea0003800000 */
.L_x_561:
[----:B------:R-:W-:Y:S04]  /*3c50*/  IMAD R5, R4, c[0x0][0x2a8], -R197 ;  /* 0x0000aa0004057a24 */ /* 0x000fe800078e0ac5 */
[----:B------:R-:W-:Y:S05]  /*3c60*/  IMAD.IADD R4, R5, 0x1, -R208 ;  /* 0x0000000105047824 */ /* 0x000fea00078e0ad0 */
[----:B------:R-:W-:Y:S02]  /*3c70*/  IADD3 R5, R4, c[0x0][0x2a8], RZ ;  /* 0x0000aa0004057a10 */ /* 0x000fe40007ffe0ff */
[----:B------:R-:W-:Y:S02]  /*3c80*/  IMNMX R121, R121, R4, !PT ;  /* 0x0000000479797217 */ /* 0x000fe40007800200 */
[----:B------:R-:W-:Y:S02]  /*3c90*/  IMNMX R120, R120, R5, PT ;  /* 0x0000000578787217 */ /* 0x000fe40003800200 */
.L_x_560:
        /* <DEDUP_REMOVED lines=17> */
[----:B-1234-:R-:W-:Y:S05]  /*3db0*/  CALL.REL.NOINC `($_ZN7cutlass13device_kernelIN5flash19enable_sm80_to_sm89INS1_16FlashAttnBwdSm80INS1_25CollectiveMainloopBwdSm80ILi2ELi2EN4cute5tupleIJNS5_1CILi64EEENS7_ILi128EEES8_EEENS_10bfloat16_tEfNS_4arch4Sm80ELb0ELb1ELb1ELb1ELb0ELb0ELb0ELb0ELi2ELi2ELi4ELi2ELb1EEENS1_24CollectiveEpilogueBwdGQAISA_fSD_Li256ELb1ELb0EEENS1_19SingleTileSchedulerILb1ELb0ELb0ELi128EEEEEEEEEvNT_6ParamsE$_ZZN5flash25CollectiveMainloopBwdSm80ILi2ELi2EN4cute5tupleIJNS1_1CILi64EEENS3_ILi128EEES4_EEEN7cutlass10bfloat16_tEfNS7_4arch4Sm80ELb0ELb1ELb1ELb1ELb0ELb0ELb0ELb0ELi2ELi2ELi4ELi2ELb1EE3mmaINS_16FlashAttnBwdSm80ISB_NS_24CollectiveEpilogueBwdGQAIS6_fSA_Li256ELb1ELb0EEENS_19SingleTileSchedulerILb1ELb0ELb0ELi128EEEE13SharedStorageENS1_6TensorINS1_11ArrayEngineIfLm32EEENS1_6LayoutINS2_IJNS2_IJNS3_ILi2EEESO_EEESO_NS3_ILi4EEEEEENS2_IJNS2_IJNS3_ILi1EEESO_EEESQ_NS3_ILi8EEEEEEEEEEEEbRKNSB_6ParamsERT0_S12_iNS2_IJiiiEEERT_ENKUliiE_clEii) ;  /* 0x00007e6000007944 */ /* 0x01efea0003c00000 */
[----:B------:R-:W-:Y:S05]  /*3dc0*/  BSYNC B0 ;  /* 0x0000000000007941 */ /* 0x000fea0003800000 */
.L_x_564:
        /* <DEDUP_REMOVED lines=466> */
[----:B------:R-:W-:Y:S05]  /*5af0*/  CALL.REL.NOINC `($_ZN7cutlass13device_kernelIN5flash19enable_sm80_to_sm89INS1_16FlashAttnBwdSm80INS1_25CollectiveMainloopBwdSm80ILi2ELi2EN4cute5tupleIJNS5_1CILi64EEENS7_ILi128EEES8_EEENS_10bfloat16_tEfNS_4arch4Sm80ELb0ELb1ELb1ELb1ELb0ELb0ELb0ELb0ELi2ELi2ELi4ELi2ELb1EEENS1_24CollectiveEpilogueBwdGQAISA_fSD_Li256ELb1ELb0EEENS1_19SingleTileSchedulerILb1ELb0ELb0ELi128EEEEEEEEEvNT_6ParamsE$_ZZN5flash25CollectiveMainloopBwdSm80ILi2ELi2EN4cute5tupleIJNS1_1CILi64EEENS3_ILi128EEES4_EEEN7cutlass10bfloat16_tEfNS7_4arch4Sm80ELb0ELb1ELb1ELb1ELb0ELb0ELb0ELb0ELi2ELi2ELi4ELi2ELb1EE3mmaINS_16FlashAttnBwdSm80ISB_NS_24CollectiveEpilogueBwdGQAIS6_fSA_Li256ELb1ELb0EEENS_19SingleTileSchedulerILb1ELb0ELb0ELi128EEEE13SharedStorageENS1_6TensorINS1_11ArrayEngineIfLm32EEENS1_6LayoutINS2_IJNS2_IJNS3_ILi2EEESO_EEESO_NS3_ILi4EEEEEENS2_IJNS2_IJNS3_ILi1EEESO_EEESQ_NS3_ILi8EEEEEEEEEEEEbRKNSB_6ParamsERT0_S12_iNS2_IJiiiEEERT_ENKUliiE0_clEii) ;  /* 0x00004af000007944 */ /* 0x000fea0003c00000 */
[----:B------:R-:W-:Y:S05]  /*5b00*/  BSYNC B0 ;  /* 0x0000000000007941 */ /* 0x000fea0003800000 */
.L_x_565:
        /* <DEDUP_REMOVED lines=168> */
.L_x_544:
[----:B------:R-:W-:Y:S05]  /*6590*/  @P1 EXIT ;  /* 0x000000000000194d */ /* 0x000fea0003800000 */
[----:B------:R-:W-:-:S04]  /*65a0*/  ISETP.NE.U32.AND P2, PT, RZ, c[0x0][0x360], PT ;  /* 0x0000d800ff007a0c */ /* 0x000fc80003f45070 */
[----:B------:R-:W-:-:S13]  /*65b0*/  ISETP.NE.AND.EX P2, PT, RZ, c[0x0][0x364], PT, P2 ;  /* 0x0000d900ff007a0c */ /* 0x000fda0003f45320 */
[----:B------:R-:W-:-:S04]  /*65c0*/  @P2 IMAD.MOV.U32 R3, RZ, RZ, 0x4 ;  /* 0x00000004ff032424 */ /* 0x000fc800078e00ff */
[----:B------:R-:W-:-:S05]  /*65d0*/  @P2 IMAD.WIDE R8, R196, R3, c[0x0][0x360] ;  /* 0x0000d800c4082625 */ /* 0x000fca00078e0203 */
[----:B------:R-:W3:Y:S01]  /*65e0*/  @P2 LDG.E R3, [R8.64] ;  /* 0x0000000a08032981 */ /* 0x000ee2000c1e1900 */
[----:B-1----:R-:W-:Y:S02]  /*65f0*/  IMAD.MOV.U32 R0, RZ, RZ, 0x1 ;  /* 0x00000001ff007424 */ /* 0x002fe400078e00ff */
[----:B------:R-:W-:Y:S01]  /*6600*/  IMAD.SHL.U32 R11, R193, 0x2000, RZ ;  /* 0x00002000c10b7824 */ /* 0x000fe200078e00ff */
[----:B--2---:R-:W1:Y:S04]  /*6610*/  S2R R2, SR_CTAID.Y ;  /* 0x0000000000027919 */ /* 0x004e680000002600 */
[----:B------:R-:W-:Y:S01]  /*6620*/  BAR.SYNC.DEFER_BLOCKING 0x1, 0x100 ;  /* 0x0044000000007b1d */ /* 0x000fe20000010000 */
[----:B------:R-:W-:-:S05]  /*6630*/  ISETP.NE.AND P0, PT, R0, c[0x0][0x338], PT ;  /* 0x0000ce0000007a0c */ /* 0x000fca0003f05270 */
[----:B------:R-:W2:Y:S01]  /*6640*/  S2R R0, SR_TID.X ;  /* 0x0000000000007919 */ /* 0x000ea20000002100 */
[----:B---34-:R-:W-:-:S05]  /*6650*/  @P2 IMAD R4, R196, 0x80, R3 ;  /* 0x00000080c4042824 */ /* 0x018fca00078e0203 */
[----:B------:R-:W-:-:S04]  /*6660*/  @P2 SHF.R.S32.HI R3, RZ, 0x1f, R4 ;  /* 0x0000001fff032819 */ /* 0x000fc80000011404 */
[----:B------:R-:W-:-:S04]  /*6670*/  @P2 LEA.HI R3, R3, R4, RZ, 0x7 ;  /* 0x0000000403032211 */ /* 0x000fc800078f38ff */
[----:B------:R-:W-:Y:S01]  /*6680*/  @P2 SHF.L.U32 R6, R3, 0x6, RZ ;  /* 0x0000000603062819 */ /* 0x000fe200000006ff */
[----:B-1----:R-:W-:-:S03]  /*6690*/  @P0 IMAD.HI.U32 R3, R2, c[0x0][0x33c], RZ ;  /* 0x0000cf0002030a27 */ /* 0x002fc600078e00ff */
[----:B------:R-:W-:Y:S02]  /*66a0*/  @P2 LOP3.LUT R6, R6, 0xffffe000, RZ, 0xc0, !PT ;  /* 0xffffe00006062812 */ /* 0x000fe400078ec0ff */
[----:B------:R-:W-:Y:S02]  /*66b0*/  @P0 SHF.R.U32.HI R2, RZ, c[0x0][0x340], R3 ;  /* 0x0000d000ff020a19 */ /* 0x000fe40000011603 */
[----:B------:R-:W-:Y:S02]  /*66c0*/  @P2 SHF.R.S32.HI R7, RZ, 0x1f, R6 ;  /* 0x0000001fff072819 */ /* 0x000fe40000011406 */
[----:B------:R-:W-:Y:S01]  /*66d0*/  @!P2 CS2R R6, SRZ ;  /* 0x000000000006a805 */ /* 0x000fe2000001ff00 */
[----:B------:R-:W-:Y:S02]  /*66e0*/  SHF.R.S32.HI R4, RZ, 0x1f, R2 ;  /* 0x0000001fff047819 */ /* 0x000fe40000011402 */
[----:B------:R-:W-:-:S03]  /*66f0*/  SHF.R.S32.HI R3, RZ, 0x1f, R11 ;  /* 0x0000001fff037819 */ /* 0x000fc6000001140b */
[--C-:B--2---:R-:W-:Y:S01]  /*6700*/  IADD3 R10, P1, P0, R6, R11, R0.reuse ;  /* 0x0000000b060a7210 */ /* 0x104fe2000783e000 */
[C---:B------:R-:W-:Y:S01]  /*6710*/  IMAD R5, R4.reuse, c[0x0][0x328], RZ ;  /* 0x0000ca0004057a24 */ /* 0x040fe200078e02ff */
[----:B------:R-:W-:Y:S01]  /*6720*/  SHF.R.S32.HI R6, RZ, 0x1f, R0 ;  /* 0x0000001fff067819 */ /* 0x000fe20000011400 */
[----:B------:R-:W-:Y:S01]  /*6730*/  IMAD R9, R4, c[0x0][0x300], RZ ;  /* 0x0000c00004097a24 */ /* 0x000fe200078e02ff */
[----:B------:R-:W-:Y:S01]  /*6740*/  SHF.R.S32.HI R0, RZ, 0x1f, R196 ;  /* 0x0000001fff007819 */ /* 0x000fe200000114c4 */
[C---:B------:R-:W-:Y:S01]  /*6750*/  IMAD R5, R2.reuse, c[0x0][0x32c], R5 ;  /* 0x0000cb0002057a24 */ /* 0x040fe200078e0205 */
[----:B------:R-:W-:Y:S01]  /*6760*/  IADD3.X R11, R7, R3, R6, P1, P0 ;  /* 0x00000003070b7210 */ /* 0x000fe20000fe0406 */
[----:B------:R-:W-:Y:S01]  /*6770*/  IMAD R9, R2, c[0x0][0x304], R9 ;  /* 0x0000c10002097a24 */ /* 0x000fe200078e0209 */
[----:B------:R-:W-:Y:S02]  /*6780*/  SEL R0, R0, RZ, !P2 ;  /* 0x000000ff00007207 */ /* 0x000fe40005000000 */
[----:B------:R-:W-:Y:S01]  /*6790*/  SEL R196, R196, RZ, !P2 ;  /* 0x000000ffc4c47207 */ /* 0x000fe20005000000 */
[----:B------:R-:W-:-:S04]  /*67a0*/  IMAD.WIDE.U32 R6, R2, c[0x0][0x328], R10 ;  /* 0x0000ca0002067a25 */ /* 0x000fc800078e000a */
[----:B------:R-:W-:-:S04]  /*67b0*/  IMAD.WIDE.U32 R2, R2, c[0x0][0x300], R10 ;  /* 0x0000c00002027a25 */ /* 0x000fc800078e000a */
[----:B------:R-:W-:Y:S01]  /*67c0*/  IMAD.IADD R7, R7, 0x1, R5 ;  /* 0x0000000107077824 */ /* 0x000fe200078e0205 */
[----:B------:R-:W-:Y:S01]  /*67d0*/  IADD3 R9, R3, R9, RZ ;  /* 0x0000000903097210 */ /* 0x000fe20007ffe0ff */
[----:B------:R-:W-:Y:S02]  /*67e0*/  IMAD R3, R0, c[0x0][0x330], RZ ;  /* 0x0000cc0000037a24 */ /* 0x000fe400078e02ff */
[----:B------:R-:W-:-:S04]  /*67f0*/  IMAD.WIDE.U32 R6, R196, c[0x0][0x330], R6 ;  /* 0x0000cc00c4067a25 */ /* 0x000fc800078e0006 */
[----:B------:R-:W-:Y:S01]  /*6800*/  IMAD R3, R196, c[0x0][0x334], R3 ;  /* 0x0000cd00c4037a24 */ /* 0x000fe200078e0203 */
[----:B------:R-:W-:Y:S01]  /*6810*/  LEA R10, P1, R6, c[0x0][0x310], 0x2 ;  /* 0x0000c400060a7a11 */ /* 0x000fe200078210ff */
[----:B------:R-:W-:Y:S02]  /*6820*/  IMAD R5, R0, c[0x0][0x308], RZ ;  /* 0x0000c20000057a24 */ /* 0x000fe400078e02ff */
[----:B------:R-:W-:Y:S02]  /*6830*/  IMAD.IADD R3, R7, 0x1, R3 ;  /* 0x0000000107037824 */ /* 0x000fe400078e0203 */
[----:B------:R-:W-:Y:S02]  /*6840*/  IMAD.MOV.U32 R8, RZ, RZ, R2 ;  /* 0x000000ffff087224 */ /* 0x000fe400078e0002 */
[----:B------:R-:W-:Y:S01]  /*6850*/  IMAD R5, R196, c[0x0][0x30c], R5 ;  /* 0x0000c300c4057a24 */ /* 0x000fe200078e0205 */
[----:B------:R-:W-:Y:S01]  /*6860*/  LEA.HI.X R11, R6, c[0x0][0x314], R3, 0x2, P1 ;  /* 0x0000c500060b7a11 */ /* 0x000fe200008f1403 */
[----:B------:R-:W-:-:S04]  /*6870*/  IMAD.WIDE.U32 R8, R196, c[0x0][0x308], R8 ;  /* 0x0000c200c4087a25 */ /* 0x000fc800078e0008 */
[----:B------:R-:W-:Y:S01]  /*6880*/  RED.E.ADD.F32.FTZ.RN.STRONG.GPU [R10.64], R36 ;  /* 0x000000240a00798e */ /* 0x000fe2000c10e78a */
[----:B------:R-:W-:Y:S02]  /*6890*/  IADD3 R5, R9, R5, RZ ;  /* 0x0000000509057210 */ /* 0x000fe40007ffe0ff */
[C---:B------:R-:W-:Y:S01]  /*68a0*/  LEA R2, P0, R8.reuse, c[0x0][0x2e8], 0x2 ;  /* 0x0000ba0008027a11 */ /* 0x040fe200078010ff */
[----:B------:R-:W-:Y:S03]  /*68b0*/  RED.E.ADD.F32.FTZ.RN.STRONG.GPU [R10.64+0x400], R37 ;  /* 0x000400250a00798e */ /* 0x000fe6000c10e78a */
[----:B------:R-:W-:Y:S01]  /*68c0*/  LEA.HI.X R3, R8, c[0x0][0x2ec], R5, 0x2, P0 ;  /* 0x0000bb0008037a11 */ /* 0x000fe200000f1405 */
        /* <DEDUP_REMOVED lines=63> */
        .type           $_ZN7cutlass13device_kernelIN5flash19enable_sm80_to_sm89INS1_16FlashAttnBwdSm80INS1_25CollectiveMainloopBwdSm80ILi2ELi2EN4cute5tupleIJNS5_1CILi64EEENS7_ILi128EEES8_EEENS_10bfloat16_tEfNS_4arch4Sm80ELb0ELb1ELb1ELb1ELb0ELb0ELb0ELb0ELi2ELi2ELi4ELi2ELb1EEENS1_24CollectiveEpilogueBwdGQAISA_fSD_Li256ELb1ELb0EEENS1_19SingleTileSchedulerILb1ELb0ELb0ELi128EEEEEEEEEvNT_6ParamsE$_ZN4cute12iter_adaptorIPKN7cutlass10bfloat16_tENS_8gmem_ptrIS4_EEEC2ES4_,@function
        .size           $_ZN7cutlass13device_kernelIN5flash19enable_sm80_to_sm89INS1_16FlashAttnBwdSm80INS1_25CollectiveMainloopBwdSm80ILi2ELi2EN4cute5tupleIJNS5_1CILi64EEENS7_ILi128EEES8_EEENS_10bfloat16_tEfNS_4arch4Sm80ELb0ELb1ELb1ELb1ELb0ELb0ELb0ELb0ELi2ELi2ELi4ELi2ELb1EEENS1_24CollectiveEpilogueBwdGQAISA_fSD_Li256ELb1ELb0EEENS1_19SingleTileSchedulerILb1ELb0ELb0ELi128EEEEEEEEEvNT_6ParamsE$_ZN4cute12iter_adaptorIPKN7cutlass10bfloat16_tENS_8gmem_ptrIS4_EEEC2ES4_,($_ZN7cutlass13device_kernelIN5flash19enable_sm80_to_sm89INS1_16FlashAttnBwdSm80INS1_25CollectiveMainloopBwdSm80ILi2ELi2EN4cute5tupleIJNS5_1CILi64EEENS7_ILi128EEES8_EEENS_10bfloat16_tEfNS_4arch4Sm80ELb0ELb1ELb1ELb1ELb0ELb0ELb0ELb0ELi2ELi2ELi4ELi2ELb1EEENS1_24CollectiveEpilogueBwdGQAISA_fSD_Li256ELb1ELb0EEENS1_19SingleTileSchedulerILb1ELb0ELb0ELi128EEEEEEEEEvNT_6ParamsE$_ZN4cute12iter_adaptorIPKN7cutlass9uint128_tENS_8gmem_ptrIS4_EEEC2ES4_ - $_ZN7cutlass13device_kernelIN5flash19enable_sm80_to_sm89INS1_16FlashAttnBwdSm80INS1_25CollectiveMainloopBwdSm80ILi2ELi2EN4cute5tupleIJNS5_1CILi64EEENS7_ILi128EEES8_EEENS_10bfloat16_tEfNS_4arch4Sm80ELb0ELb1ELb1ELb1ELb0ELb0ELb0ELb0ELi2ELi2ELi4ELi2ELb1EEENS1_24CollectiveEpilogueBwdGQAISA_fSD_Li256ELb1ELb0EEENS1_19SingleTileSchedulerILb1ELb0ELb0ELi128EEEEEEEEEvNT_6ParamsE$_ZN4cute12iter_adaptorIPKN7cutlass10bfloat16_tENS_8gmem_ptrIS4_EEEC2ES4_)
$_ZN7cutlass13device_kernelIN5flash19enable_sm80_to_sm89INS1_16FlashAttnBwdSm80INS1_25CollectiveMainloopBwdSm80ILi2ELi2EN4cute5tupleIJNS5_1CILi64EEENS7_ILi128EEES8_EEENS_10bfloat16_tEfNS_4arch4Sm80ELb0ELb1ELb1ELb1ELb0ELb0ELb0ELb0ELi2ELi2ELi4ELi2ELb1EEENS1_24CollectiveEpilogueBwdGQAISA_fSD_Li256ELb1ELb0EEENS1_19SingleTileSchedulerILb1ELb0ELb0ELi128EEEEEEEEEvNT_6ParamsE$_ZN4cute12iter_adaptorIPKN7cutlass10bfloat16_tENS_8gmem_ptrIS4_EEEC2ES4_:
[----:B------:R-:W-:Y:S01]  /*6cc0*/  IADD3 R11, R4, -c[0x0][0x20], RZ ;  /* 0x80000800040b7a10 */ /* 0x000fe20007ffe0ff */
[----:B------:R-:W-:Y:S01]  /*6cd0*/  IMAD.MOV.U32 R28, RZ, RZ, R10 ;  /* 0x000000ffff1c7224 */ /* 0x000fe200078e000a */
[----:B------:R-:W-:Y:S01]  /*6ce0*/  MOV R30, R18 ;  /* 0x00000012001e7202 */ /* 0x000fe20000000f00 */
[----:B------:R-:W-:Y:S01]  /*6cf0*/  IMAD.MOV.U32 R29, RZ, RZ, R15 ;  /* 0x000000ffff1d7224 */ /* 0x000fe200078e000f */
[----:B------:R-:W-:-:S04]  /*6d00*/  MOV R31, 0x0 ;  /* 0x00000000001f7802 */ /* 0x000fc80000000f00 */
[----:B------:R1:W-:Y:S01]  /*6d10*/  STL.64 [R11], R28 ;  /* 0x0000001c0b007387 */ /* 0x0003e20000100a00 */
[----:B------:R-:W-:Y:S05]  /*6d20*/  RET.REL.NODEC R30 `(_ZN7cutlass13device_kernelIN5flash19enable_sm80_to_sm89INS1_16FlashAttnBwdSm80INS1_25CollectiveMainloopBwdSm80ILi2ELi2EN4cute5tupleIJNS5_1CILi64EEENS7_ILi128EEES8_EEENS_10bfloat16_tEfNS_4arch4Sm80ELb0ELb1ELb1ELb1ELb0ELb0ELb0ELb0ELi2ELi2ELi4ELi2ELb1EEENS1_24CollectiveEpilogueBwdGQAISA_fSD_Li256ELb1ELb0EEENS1_19SingleTileSchedulerILb1ELb0ELb0ELi128EEEEEEEEEvNT_6ParamsE) ;  /* 0xffff92d01e007950 */ /* 0x000fea0003c3ffff */
        .type           $_ZN7cutlass13device_kernelIN5flash19enable_sm80_to_sm89INS1_16FlashAttnBwdSm80INS1_25CollectiveMainloopBwdSm80ILi2ELi2EN4cute5tupleIJNS5_1CILi64EEENS7_ILi128EEES8_EEENS_10bfloat16_tEfNS_4arch4Sm80ELb0ELb1ELb1ELb1ELb0ELb0ELb0ELb0ELi2ELi2ELi4ELi2ELb1EEENS1_24CollectiveEpilogueBwdGQAISA_fSD_Li256ELb1ELb0EEENS1_19SingleTileSchedulerILb1ELb0ELb0ELi128EEEEEEEEEvNT_6ParamsE$_ZN4cute12iter_adaptorIPKN7cutlass9uint128_tENS_8gmem_ptrIS4_EEEC2ES4_,@function
        .size           $_ZN7cutlass13device_kernelIN5flash19enable_sm80_to_sm89INS1_16FlashAttnBwdSm80INS1_25CollectiveMainloopBwdSm80ILi2ELi2EN4cute5tupleIJNS5_1CILi64EEENS7_ILi128EEES8_EEENS_10bfloat16_tEfNS_4arch4Sm80ELb0ELb1ELb1ELb1ELb0ELb0ELb0ELb0ELi2ELi2ELi4ELi2ELb1EEENS1_24CollectiveEpilogueBwdGQAISA_fSD_Li256ELb1ELb0EEENS1_19SingleTileSchedulerILb1ELb0ELb0ELi128EEEEEEEEEvNT_6ParamsE$_ZN4cute12iter_adaptorIPKN7cutlass9uint128_tENS_8gmem_ptrIS4_EEEC2ES4_,($_ZN7cutlass13device_kernelIN5flash19enable_sm80_to_sm89INS1_16FlashAttnBwdSm80INS1_25CollectiveMainloopBwdSm80ILi2ELi2EN4cute5tupleIJNS5_1CILi64EEENS7_ILi128EEES8_EEENS_10bfloat16_tEfNS_4arch4Sm80ELb0ELb1ELb1ELb1ELb0ELb0ELb0ELb0ELi2ELi2ELi4ELi2ELb1EEENS1_24CollectiveEpilogueBwdGQAISA_fSD_Li256ELb1ELb0EEENS1_19SingleTileSchedulerILb1ELb0ELb0ELi128EEEEEEEEEvNT_6ParamsE$_ZN4cute12iter_adaptorIPKfNS_8gmem_ptrIS2_EEEC2ES2_ - $_ZN7cutlass13device_kernelIN5flash19enable_sm80_to_sm89INS1_16FlashAttnBwdSm80INS1_25CollectiveMainloopBwdSm80ILi2ELi2EN4cute5tupleIJNS5_1CILi64EEENS7_ILi128EEES8_EEENS_10bfloat16_tEfNS_4arch4Sm80ELb0ELb1ELb1ELb1ELb0ELb0ELb0ELb0ELi2ELi2ELi4ELi2ELb1EEENS1_24CollectiveEpilogueBwdGQAISA_fSD_Li256ELb1ELb0EEENS1_19SingleTileSchedulerILb1ELb0ELb0ELi128EEEEEEEEEvNT_6ParamsE$_ZN4cute12iter_adaptorIPKN7cutlass9uint128_tENS_8gmem_ptrIS4_EEEC2ES4_)
$_ZN7cutlass13device_kernelIN5flash19enable_sm80_to_sm89INS1_16FlashAttnBwdSm80INS1_25CollectiveMainloopBwdSm80ILi2ELi2EN4cute5tupleIJNS5_1CILi64EEENS7_ILi128EEES8_EEENS_10bfloat16_tEfNS_4arch4Sm80ELb0ELb1ELb1ELb1ELb0ELb0ELb0ELb0ELi2ELi2ELi4ELi2ELb1EEENS1_24CollectiveEpilogueBwdGQAISA_fSD_Li256ELb1ELb0EEENS1_19SingleTileSchedulerILb1ELb0ELb0ELi128EEEEEEEEEvNT_6ParamsE$_ZN4cute12iter_adaptorIPKN7cutlass9uint128_tENS_8gmem_ptrIS4_EEEC2ES4_:
[----:B------:R-:W-:Y:S01]  /*6d30*/  IADD3 R10, R4, -c[0x0][0x20], RZ ;  /* 0x80000800040a7a10 */ /* 0x000fe20007ffe0ff */
[----:B------:R-:W-:Y:S01]  /*6d40*/  IMAD.MOV.U32 R28, RZ, RZ, R18 ;  /* 0x000000ffff1c7224 */ /* 0x000fe200078e0012 */
[----:B------:R-:W-:-:S03]  /*6d50*/  MOV R29, 0x0 ;  /* 0x00000000001d7802 */ /* 0x000fc60000000f00 */
[----:B------:R1:W-:Y:S01]  /*6d60*/  STL.64 [R10], R6 ;  /* 0x000000060a007387 */ /* 0x0003e20000100a00 */
[----:B------:R-:W-:Y:S05]  /*6d70*/  RET.REL.NODEC R28 `(_ZN7cutlass13device_kernelIN5flash19enable_sm80_to_sm89INS1_16FlashAttnBwdSm80INS1_25CollectiveMainloopBwdSm80ILi2ELi2EN4cute5tupleIJNS5_1CILi64EEENS7_ILi128EEES8_EEENS_10bfloat16_tEfNS_4arch4Sm80ELb0ELb1ELb1ELb1ELb0ELb0ELb0ELb0ELi2ELi2ELi4ELi2ELb1EEENS1_24CollectiveEpilogueBwdGQAISA_fSD_Li256ELb1ELb0EEENS1_19SingleTileSchedulerILb1ELb0ELb0ELi128EEEEEEEEEvNT_6ParamsE) ;  /* 0xffff92801c007950 */ /* 0x000fea0003c3ffff */
        .type           $_ZN7cutlass13device_kernelIN5flash19enable_sm80_to_sm89INS1_16FlashAttnBwdSm80INS1_25CollectiveMainloopBwdSm80ILi2ELi2EN4cute5tupleIJNS5_1CILi64EEENS7_ILi128EEES8_EEENS_10bfloat16_tEfNS_4arch4Sm80ELb0ELb1ELb1ELb1ELb0ELb0ELb0ELb0ELi2ELi2ELi4ELi2ELb1EEENS1_24CollectiveEpilogueBwdGQAISA_fSD_Li256ELb1ELb0EEENS1_19SingleTileSchedulerILb1ELb0ELb0ELi128EEEEEEEEEvNT_6ParamsE$_ZN4cute12iter_adaptorIPKfNS_8gmem_ptrIS2_EEEC2ES2_,@function
        .size           $_ZN7cutlass13device_kernelIN5flash19enable_sm80_to_sm89INS1_16FlashAttnBwdSm80INS1_25CollectiveMainloopBwdSm80ILi2ELi2EN4cute5tupleIJNS5_1CILi64EEENS7_ILi128EEES8_EEENS_10bfloat16_tEfNS_4arch4Sm80ELb0ELb1ELb1ELb1ELb0ELb0ELb0ELb0ELi2ELi2ELi4ELi2ELb1EEENS1_24CollectiveEpilogueBwdGQAISA_fSD_Li256ELb1ELb0EEENS1_19SingleTileSchedulerILb1ELb0ELb0ELi128EEEEEEEEEvNT_6ParamsE$_ZN4cute12iter_adaptorIPKfNS_8gmem_ptrIS2_EEEC2ES2_,($_ZN7cutlass13device_kernelIN5flash19enable_sm80_to_sm89INS1_16FlashAttnBwdSm80INS1_25CollectiveMainloopBwdSm80ILi2ELi2EN4cute5tupleIJNS5_1CILi64EEENS7_ILi128EEES8_EEENS_10bfloat16_tEfNS_4arch4Sm80ELb0ELb1ELb1ELb1ELb0ELb0ELb0ELb0ELi2ELi2ELi4ELi2ELb1EEENS1_24CollectiveEpilogueBwdGQAISA_fSD_Li256ELb1ELb0EEENS1_19SingleTileSchedulerILb1ELb0ELb0ELi128EEEEEEEEEvNT_6ParamsE$_ZN4cute12iter_adaptorIPN7cutlass10bfloat16_tENS_8smem_ptrIS3_EEEC2ES3_ - $_ZN7cutlass13device_kernelIN5flash19enable_sm80_to_sm89INS1_16FlashAttnBwdSm80INS1_25CollectiveMainloopBwdSm80ILi2ELi2EN4cute5tupleIJNS5_1CILi64EEENS7_ILi128EEES8_EEENS_10bfloat16_tEfNS_4arch4Sm80ELb0ELb1ELb1ELb1ELb0ELb0ELb0ELb0ELi2ELi2ELi4ELi2ELb1EEENS1_24CollectiveEpilogueBwdGQAISA_fSD_Li256ELb1ELb0EEENS1_19SingleTileSchedulerILb1ELb0ELb0ELi128EEEEEEEEEvNT_6ParamsE$_ZN4cute12iter_adaptorIPKfNS_8gmem_ptrIS2_EEEC2ES2_)
$_ZN7cutlass13device_kernelIN5flash19enable_sm80_to_sm89INS1_16FlashAttnBwdSm80INS1_25CollectiveMainloopBwdSm80ILi2ELi2EN4cute5tupleIJNS5_1CILi64EEENS7_ILi128EEES8_EEENS_10bfloat16_tEfNS_4arch4Sm80ELb0ELb1ELb1ELb1ELb0ELb0ELb0ELb0ELi2ELi2ELi4ELi2ELb1EEENS1_24CollectiveEpilogueBwdGQAISA_fSD_Li256ELb1ELb0EEENS1_19SingleTileSchedulerILb1ELb0ELb0ELi128EEEEEEEEEvNT_6ParamsE$_ZN4cute12iter_adaptorIPKfNS_8gmem_ptrIS2_EEEC2ES2_:
[----:B------:R-:W-:Y:S02]  /*6d80*/  IADD3 R6, R6, -c[0x0][0x20], RZ ;  /* 0x8000080006067a10 */ /* 0x000fe40007ffe0ff */
[----:B------:R-:W-:-:S03]  /*6d90*/  MOV R19, 0x0 ;  /* 0x0000000000137802 */ /* 0x000fc60000000f00 */
[----:B------:R1:W-:Y:S01]  /*6da0*/  STL.64 [R6], R10 ;  /* 0x0000000a06007387 */ /* 0x0003e20000100a00 */
[----:B------:R-:W-:Y:S05]  /*6db0*/  RET.REL.NODEC R18 `(_ZN7cutlass13device_kernelIN5flash19enable_sm80_to_sm89INS1_16FlashAttnBwdSm80INS1_25CollectiveMainloopBwdSm80ILi2ELi2EN4cute5tupleIJNS5_1CILi64EEENS7_ILi128EEES8_EEENS_10bfloat16_tEfNS_4arch4Sm80ELb0ELb1ELb1ELb1ELb0ELb0ELb0ELb0ELi2ELi2ELi4ELi2ELb1EEENS1_24CollectiveEpilogueBwdGQAISA_fSD_Li256ELb1ELb0EEENS1_19SingleTileSchedulerILb1ELb0ELb0ELi128EEEEEEEEEvNT_6ParamsE) ;  /* 0xffff924012007950 */ /* 0x000fea0003c3ffff */
        .type           $_ZN7cutlass13device_kernelIN5flash19enable_sm80_to_sm89INS1_16FlashAttnBwdSm80INS1_25CollectiveMainloopBwdSm80ILi2ELi2EN4cute5tupleIJNS5_1CILi64EEENS7_ILi128EEES8_EEENS_10bfloat16_tEfNS_4arch4Sm80ELb0ELb1ELb1ELb1ELb0ELb0ELb0ELb0ELi2ELi2ELi4ELi2ELb1EEENS1_24CollectiveEpilogueBwdGQAISA_fSD_Li256ELb1ELb0EEENS1_19SingleTileSchedulerILb1ELb0ELb0ELi128EEEEEEEEEvNT_6ParamsE$_ZN4cute12iter_adaptorIPN7cutlass10bfloat16_tENS_8smem_ptrIS3_EEEC2ES3_,@function
        .size           $_ZN7cutlass13device_kernelIN5flash19enable_sm80_to_sm89INS1_16FlashAttnBwdSm80INS1_25CollectiveMainloopBwdSm80ILi2ELi2EN4cute5tupleIJNS5_1CILi64EEENS7_ILi128EEES8_EEENS_10bfloat16_tEfNS_4arch4Sm80ELb0ELb1ELb1ELb1ELb0ELb0ELb0ELb0ELi2ELi2ELi4ELi2ELb1EEENS1_24CollectiveEpilogueBwdGQAISA_fSD_Li256ELb1ELb0EEENS1_19SingleTileSchedulerILb1ELb0ELb0ELi128EEEEEEEEEvNT_6ParamsE$_ZN4cute12iter_adaptorIPN7cutlass10bfloat16_tENS_8smem_ptrIS3_EEEC2ES3_,($_ZN7cutlass13device_kernelIN5flash19enable_sm80_to_sm89INS1_16FlashAttnBwdSm80INS1_25CollectiveMainloopBwdSm80ILi2ELi2EN4cute5tupleIJNS5_1CILi64EEENS7_ILi128EEES8_EEENS_10bfloat16_tEfNS_4arch4Sm80ELb0ELb1ELb1ELb1ELb0ELb0ELb0ELb0ELi2ELi2ELi4ELi2ELb1EEENS1_24CollectiveEpilogueBwdGQAISA_fSD_Li256ELb1ELb0EEENS1_19SingleTileSchedulerILb1ELb0ELb0ELi128EEEEEEEEEvNT_6ParamsE$_ZN4cute12iter_adaptorIPN7cutlass9uint128_tENS_8smem_ptrIS3_EEEC2ES3_ - $_ZN7cutlass13device_kernelIN5flash19enable_sm80_to_sm89INS1_16FlashAttnBwdSm80INS1_25CollectiveMainloopBwdSm80ILi2ELi2EN4cute5tupleIJNS5_1CILi64EEENS7_ILi128EEES8_EEENS_10bfloat16_tEfNS_4arch4Sm80ELb0ELb1ELb1ELb1ELb0ELb0ELb0ELb0ELi2ELi2ELi4ELi2ELb1EEENS1_24CollectiveEpilogueBwdGQAISA_fSD_Li256ELb1ELb0EEENS1_19SingleTileSchedulerILb1ELb0ELb0ELi128EEEEEEEEEvNT_6ParamsE$_ZN4cute12iter_adaptorIPN7cutlass10bfloat16_tENS_8smem_ptrIS3_EEEC2ES3_)
$_ZN7cutlass13device_kernelIN5flash19enable_sm80_to_sm89INS1_16FlashAttnBwdSm80INS1_25CollectiveMainloopBwdSm80ILi2ELi2EN4cute5tupleIJNS5_1CILi64EEENS7_ILi128EEES8_EEENS_10bfloat16_tEfNS_4arch4Sm80ELb0ELb1ELb1ELb1ELb0ELb0ELb0ELb0ELi2ELi2ELi4ELi2ELb1EEENS1_24CollectiveEpilogueBwdGQAISA_fSD_Li256ELb1ELb0EEENS1_19SingleTileSchedulerILb1ELb0ELb0ELi128EEEEEEEEEvNT_6ParamsE$_ZN4cute12iter_adaptorIPN7cutlass10bfloat16_tENS_8smem_ptrIS3_EEEC2ES3_:
[----:B------:R-:W-:Y:S01]  /*6dc0*/  IADD3 R6, R4, -c[0x0][0x20], RZ ;  /* 0x8000080004067a10 */ /* 0x000fe20007ffe0ff */
[----:B------:R-:W-:Y:S01]  /*6dd0*/  IMAD.MOV.U32 R28, RZ, RZ, R18 ;  /* 0x000000ffff1c7224 */ /* 0x000fe200078e0012 */
[----:B------:R-:W-:-:S03]  /*6de0*/  MOV R29, 0x0 ;  /* 0x00000000001d7802 */ /* 0x000fc60000000f00 */
[----:B------:R1:W-:Y:S01]  /*6df0*/  STL.64 [R6], R8 ;  /* 0x0000000806007387 */ /* 0x0003e20000100a00 */
[----:B------:R-:W-:Y:S05]  /*6e00*/  RET.REL.NODEC R28 `(_ZN7cutlass13device_kernelIN5flash19enable_sm80_to_sm89INS1_16FlashAttnBwdSm80INS1_25CollectiveMainloopBwdSm80ILi2ELi2EN4cute5tupleIJNS5_1CILi64EEENS7_ILi128EEES8_EEENS_10bfloat16_tEfNS_4arch4Sm80ELb0ELb1ELb1ELb1ELb0ELb0ELb0ELb0ELi2ELi2ELi4ELi2ELb1EEENS1_24CollectiveEpilogueBwdGQAISA_fSD_Li256ELb1ELb0EEENS1_19SingleTileSchedulerILb1ELb0ELb0ELi128EEEEEEEEEvNT_6ParamsE) ;  /* 0xffff91f01c007950 */ /* 0x000fea0003c3ffff */
        .type           $_ZN7cutlass13device_kernelIN5flash19enable_sm80_to_sm89INS1_16FlashAttnBwdSm80INS1_25CollectiveMainloopBwdSm80ILi2ELi2EN4cute5tupleIJNS5_1CILi64EEENS7_ILi128EEES8_EEENS_10bfloat16_tEfNS_4arch4Sm80ELb0ELb1ELb1ELb1ELb0ELb0ELb0ELb0ELi2ELi2ELi4ELi2ELb1EEENS1_24CollectiveEpilogueBwdGQAISA_fSD_Li256ELb1ELb0EEENS1_19SingleTileSchedulerILb1ELb0ELb0ELi128EEEEEEEEEvNT_6ParamsE$_ZN4cute12iter_adaptorIPN7cutlass9uint128_tENS_8smem_ptrIS3_EEEC2ES3_,@function
        .size           $_ZN7cutlass13device_kernelIN5flash19enable_sm80_to_sm89INS1_16FlashAttnBwdSm80INS1_25CollectiveMainloopBwdSm80ILi2ELi2EN4cute5tupleIJNS5_1CILi64EEENS7_ILi128EEES8_EEENS_10bfloat16_tEfNS_4arch4Sm80ELb0ELb1ELb1ELb1ELb0ELb0ELb0ELb0ELi2ELi2ELi4ELi2ELb1EEENS1_24CollectiveEpilogueBwdGQAISA_fSD_Li256ELb1ELb0EEENS1_19SingleTileSchedulerILb1ELb0ELb0ELi128EEEEEEEEEvNT_6ParamsE$_ZN4cute12iter_adaptorIPN7cutlass9uint128_tENS_8smem_ptrIS3_EEEC2ES3_,($_ZN7cutlass13device_kernelIN5flash19enable_sm80_to_sm89INS1_16FlashAttnBwdSm80INS1_25CollectiveMainloopBwdSm80ILi2ELi2EN4cute5tupleIJNS5_1CILi64EEENS7_ILi128EEES8_EEENS_10bfloat16_tEfNS_4arch4Sm80ELb0ELb1ELb1ELb1ELb0ELb0ELb0ELb0ELi2ELi2ELi4ELi2ELb1EEENS1_24CollectiveEpilogueBwdGQAISA_fSD_Li256ELb1ELb0EEENS1_19SingleTileSchedulerILb1ELb0ELb0ELi128EEEEEEEEEvNT_6ParamsE$_ZN4cute12iter_adaptorIPfNS_8smem_ptrIS1_EEEC2ES1_ - $_ZN7cutlass13device_kernelIN5flash19enable_sm80_to_sm89INS1_16FlashAttnBwdSm80INS1_25CollectiveMainloopBwdSm80ILi2ELi2EN4cute5tupleIJNS5_1CILi64EEENS7_ILi128EEES8_EEENS_10bfloat16_tEfNS_4arch4Sm80ELb0ELb1ELb1ELb1ELb0ELb0ELb0ELb0ELi2ELi2ELi4ELi2ELb1EEENS1_24CollectiveEpilogueBwdGQAISA_fSD_Li256ELb1ELb0EEENS1_19SingleTileSchedulerILb1ELb0ELb0ELi128EEEEEEEEEvNT_6ParamsE$_ZN4cute12iter_adaptorIPN7cutlass9uint128_tENS_8smem_ptrIS3_EEEC2ES3_)
$_ZN7cutlass13device_kernelIN5flash19enable_sm80_to_sm89INS1_16FlashAttnBwdSm80INS1_25CollectiveMainloopBwdSm80ILi2ELi2EN4cute5tupleIJNS5_1CILi64EEENS7_ILi128EEES8_EEENS_10bfloat16_tEfNS_4arch4Sm80ELb0ELb1ELb1ELb1ELb0ELb0ELb0ELb0ELi2ELi2ELi4ELi2ELb1EEENS1_24CollectiveEpilogueBwdGQAISA_fSD_Li256ELb1ELb0EEENS1_19SingleTileSchedulerILb1ELb0ELb0ELi128EEEEEEEEEvNT_6ParamsE$_ZN4cute12iter_adaptorIPN7cutlass9uint128_tENS_8smem_ptrIS3_EEEC2ES3_:
[----:B------:R-:W-:Y:S01]  /*6e10*/  IADD3 R8, R4, -c[0x0][0x20], RZ ;  /* 0x8000080004087a10 */ /* 0x000fe20007ffe0ff */
[----:B------:R-:W-:Y:S01]  /*6e20*/  IMAD.MOV.U32 R28, RZ, RZ, R16 ;  /* 0x000000ffff1c7224 */ /* 0x000fe200078e0010 */
[----:B------:R-:W-:-:S03]  /*6e30*/  MOV R29, 0x0 ;  /* 0x00000000001d7802 */ /* 0x000fc60000000f00 */
[----:B------:R1:W-:Y:S01]  /*6e40*/  STL.64 [R8], R6 ;  /* 0x0000000608007387 */ /* 0x0003e20000100a00 */
[----:B------:R-:W-:Y:S05]  /*6e50*/  RET.REL.NODEC R28 `(_ZN7cutlass13device_kernelIN5flash19enable_sm80_to_sm89INS1_16FlashAttnBwdSm80INS1_25CollectiveMainloopBwdSm80ILi2ELi2EN4cute5tupleIJNS5_1CILi64EEENS7_ILi128EEES8_EEENS_10bfloat16_tEfNS_4arch4Sm80ELb0ELb1ELb1ELb1ELb0ELb0ELb0ELb0ELi2ELi2ELi4ELi2ELb1EEENS1_24CollectiveEpilogueBwdGQAISA_fSD_Li256ELb1ELb0EEENS1_19SingleTileSchedulerILb1ELb0ELb0ELi128EEEEEEEEEvNT_6ParamsE) ;  /* 0xffff91a01c007950 */ /* 0x000fea0003c3ffff */
        .type           $_ZN7cutlass13device_kernelIN5flash19enable_sm80_to_sm89INS1_16FlashAttnBwdSm80INS1_25CollectiveMainloopBwdSm80ILi2ELi2EN4cute5tupleIJNS5_1CILi64EEENS7_ILi128EEES8_EEENS_10bfloat16_tEfNS_4arch4Sm80ELb0ELb1ELb1ELb1ELb0ELb0ELb0ELb0ELi2ELi2ELi4ELi2ELb1EEENS1_24CollectiveEpilogueBwdGQAISA_fSD_Li256ELb1ELb0EEENS1_19SingleTileSchedulerILb1ELb0ELb0ELi128EEEEEEEEEvNT_6ParamsE$_ZN4cute12iter_adaptorIPfNS_8smem_ptrIS1_EEEC2ES1_,@function
        .size           $_ZN7cutlass13device_kernelIN5flash19enable_sm80_to_sm89INS1_16FlashAttnBwdSm80INS1_25CollectiveMainloopBwdSm80ILi2ELi2EN4cute5tupleIJNS5_1CILi64EEENS7_ILi128EEES8_EEENS_10bfloat16_tEfNS_4arch4Sm80ELb0ELb1ELb1ELb1ELb0ELb0ELb0ELb0ELi2ELi2ELi4ELi2ELb1EEENS1_24CollectiveEpilogueBwdGQAISA_fSD_Li256ELb1ELb0EEENS1_19SingleTileSchedulerILb1ELb0ELb0ELi128EEEEEEEEEvNT_6ParamsE$_ZN4cute12iter_adaptorIPfNS_8smem_ptrIS1_EEEC2ES1_,($_ZN7cutlass13device_kernelIN5flash19enable_sm80_to_sm89INS1_16FlashAttnBwdSm80INS1_25CollectiveMainloopBwdSm80ILi2ELi2EN4cute5tupleIJNS5_1CILi64EEENS7_ILi128EEES8_EEENS_10bfloat16_tEfNS_4arch4Sm80ELb0ELb1ELb1ELb1ELb0ELb0ELb0ELb0ELi2ELi2ELi4ELi2ELb1EEENS1_24CollectiveEpilogueBwdGQAISA_fSD_Li256ELb1ELb0EEENS1_19SingleTileSchedulerILb1ELb0ELb0ELi128EEEEEEEEEvNT_6ParamsE$_ZN4cute3eso3ESOILb0ELb0EJNS_15ArithmeticTupleIJiiEEEiiiEEC2ERKS3_RKiS8_S8_ - $_ZN7cutlass13device_kernelIN5flash19enable_sm80_to_sm89INS1_16FlashAttnBwdSm80INS1_25CollectiveMainloopBwdSm80ILi2ELi2EN4cute5tupleIJNS5_1CILi64EEENS7_ILi128EEES8_EEENS_10bfloat16_tEfNS_4arch4Sm80ELb0ELb1ELb1ELb1ELb0ELb0ELb0ELb0ELi2ELi2ELi4ELi2ELb1EEENS1_24CollectiveEpilogueBwdGQAISA_fSD_Li256ELb1ELb0EEENS1_19SingleTileSchedulerILb1ELb0ELb0ELi128EEEEEEEEEvNT_6ParamsE$_ZN4cute12iter_adaptorIPfNS_8smem_ptrIS1_EEEC2ES1_)
$_ZN7cutlass13device_kernelIN5flash19enable_sm80_to_sm89INS1_16FlashAttnBwdSm80INS1_25CollectiveMainloopBwdSm80ILi2ELi2EN4cute5tupleIJNS5_1CILi64EEENS7_ILi128EEES8_EEENS_10bfloat16_tEfNS_4arch4Sm80ELb0ELb1ELb1ELb1ELb0ELb0ELb0ELb0ELi2ELi2ELi4ELi2ELb1EEENS1_24CollectiveEpilogueBwdGQAISA_fSD_Li256ELb1ELb0EEENS1_19SingleTileSchedulerILb1ELb0ELb0ELi128EEEEEEEEEvNT_6ParamsE$_ZN4cute12iter_adaptorIPfNS_8smem_ptrIS1_EEEC2ES1_:
[----:B------:R-:W-:Y:S02]  /*6e60*/  IADD3 R6, R6, -c[0x0][0x20], RZ ;  /* 0x8000080006067a10 */ /* 0x000fe40007ffe0ff */
[----:B------:R-:W-:-:S03]  /*6e70*/  MOV R19, 0x0 ;  /* 0x0000000000137802 */ /* 0x000fc60000000f00 */
[----:B------:R1:W-:Y:S01]  /*6e80*/  STL.64 [R6], R8 ;  /* 0x0000000806007387 */ /* 0x0003e20000100a00 */
[----:B------:R-:W-:Y:S05]  /*6e90*/  RET.REL.NODEC R18 `(_ZN7cutlass13device_kernelIN5flash19enable_sm80_to_sm89INS1_16FlashAttnBwdSm80INS1_25CollectiveMainloopBwdSm80ILi2ELi2EN4cute5tupleIJNS5_1CILi64EEENS7_ILi128EEES8_EEENS_10bfloat16_tEfNS_4arch4Sm80ELb0ELb1ELb1ELb1ELb0ELb0ELb0ELb0ELi2ELi2ELi4ELi2ELb1EEENS1_24CollectiveEpilogueBwdGQAISA_fSD_Li256ELb1ELb0EEENS1_19SingleTileSchedulerILb1ELb0ELb0ELi128EEEEEEEEEvNT_6ParamsE) ;  /* 0xffff916012007950 */ /* 0x000fea0003c3ffff */
        .type           $_ZN7cutlass13device_kernelIN5flash19enable_sm80_to_sm89INS1_16FlashAttnBwdSm80INS1_25CollectiveMainloopBwdSm80ILi2ELi2EN4cute5tupleIJNS5_1CILi64EEENS7_ILi128EEES8_EEENS_10bfloat16_tEfNS_4arch4Sm80ELb0ELb1ELb1ELb1ELb0ELb0ELb0ELb0ELi2ELi2ELi4ELi2ELb1EEENS1_24CollectiveEpilogueBwdGQAISA_fSD_Li256ELb1ELb0EEENS1_19SingleTileSchedulerILb1ELb0ELb0ELi128EEEEEEEEEvNT_6ParamsE$_ZN4cute3eso3ESOILb0ELb0EJNS_15ArithmeticTupleIJiiEEEiiiEEC2ERKS3_RKiS8_S8_,@function
        .size           $_ZN7cutlass13device_kernelIN5flash19enable_sm80_to_sm89INS1_16FlashAttnBwdSm80INS1_25CollectiveMainloopBwdSm80ILi2ELi2EN4cute5tupleIJNS5_1CILi64EEENS7_ILi128EEES8_EEENS_10bfloat16_tEfNS_4arch4Sm80ELb0ELb1ELb1ELb1ELb0ELb0ELb0ELb0ELi2ELi2ELi4ELi2ELb1EEENS1_24CollectiveEpilogueBwdGQAISA_fSD_Li256ELb1ELb0EEENS1_19SingleTileSchedulerILb1ELb0ELb0ELi128EEEEEEEEEvNT_6ParamsE$_ZN4cute3eso3ESOILb0ELb0EJNS_15ArithmeticTupleIJiiEEEiiiEEC2ERKS3_RKiS8_S8_,($_ZN7cutlass13device_kernelIN5flash19enable_sm80_to_sm89INS1_16FlashAttnBwdSm80INS1_25CollectiveMainloopBwdSm80ILi2ELi2EN4cute5tupleIJNS5_1CILi64EEENS7_ILi128EEES8_EEENS_10bfloat16_tEfNS_4arch4Sm80ELb0ELb1ELb1ELb1ELb0ELb0ELb0ELb0ELi2ELi2ELi4ELi2ELb1EEENS1_24CollectiveEpilogueBwdGQAISA_fSD_Li256ELb1ELb0EEENS1_19SingleTileSchedulerILb1ELb0ELb0ELi128EEEEEEEEEvNT_6ParamsE$_ZN4cute3eso3ESOILb0ELb0EJNS_5tupleIJiiEEEiiiEEC2ERKS3_RKiS8_S8_ - $_ZN7cutlass13device_kernelIN5flash19enable_sm80_to_sm89INS1_16FlashAttnBwdSm80INS1_25CollectiveMainloopBwdSm80ILi2ELi2EN4cute5tupleIJNS5_1CILi64EEENS7_ILi128EEES8_EEENS_10bfloat16_tEfNS_4arch4Sm80ELb0ELb1ELb1ELb1ELb0ELb0ELb0ELb0ELi2ELi2ELi4ELi2ELb1EEENS1_24CollectiveEpilogueBwdGQAISA_fSD_Li256ELb1ELb0EEENS1_19SingleTileSchedulerILb1ELb0ELb0ELi128EEEEEEEEEvNT_6ParamsE$_ZN4cute3eso3ESOILb0ELb0EJNS_15ArithmeticTupleIJiiEEEiiiEEC2ERKS3_RKiS8_S8_)
$_ZN7cutlass13device_kernelIN5flash19enable_sm80_to_sm89INS1_16FlashAttnBwdSm80INS1_25CollectiveMainloopBwdSm80ILi2ELi2EN4cute5tupleIJNS5_1CILi64EEENS7_ILi128EEES8_EEENS_10bfloat16_tEfNS_4arch4Sm80ELb0ELb1ELb1ELb1ELb0ELb0ELb0ELb0ELi2ELi2ELi4ELi2ELb1EEENS1_24CollectiveEpilogueBwdGQAISA_fSD_Li256ELb1ELb0EEENS1_19SingleTileSchedulerILb1ELb0ELb0ELi128EEEEEEEEEvNT_6ParamsE$_ZN4cute3eso3ESOILb0ELb0EJNS_15ArithmeticTupleIJiiEEEiiiEEC2ERKS3_RKiS8_S8_:
        /* <DEDUP_REMOVED lines=14> */
[----:B------:R-:W-:Y:S05]  /*6f80*/  RET.REL.NODEC R82 `(_ZN7cutlass13device_kernelIN5flash19enable_sm80_to_sm89INS1_16FlashAttnBwdSm80INS1_25CollectiveMainloopBwdSm80ILi2ELi2EN4cute5tupleIJNS5_1CILi64EEENS7_ILi128EEES8_EEENS_10bfloat16_tEfNS_4arch4Sm80ELb0ELb1ELb1ELb1ELb0ELb0ELb0ELb0ELi2ELi2ELi4ELi2ELb1EEENS1_24CollectiveEpilogueBwdGQAISA_fSD_Li256ELb1ELb0EEENS1_19SingleTileSchedulerILb1ELb0ELb0ELi128EEEEEEEEEvNT_6ParamsE) ;  /* 0xffff907052007950 */ /* 0x000fea0003c3ffff */
        .type           $_ZN7cutlass13device_kernelIN5flash19enable_sm80_to_sm89INS1_16FlashAttnBwdSm80INS1_25CollectiveMainloopBwdSm80ILi2ELi2EN4cute5tupleIJNS5_1CILi64EEENS7_ILi128EEES8_EEENS_10bfloat16_tEfNS_4arch4Sm80ELb0ELb1ELb1ELb1ELb0ELb0ELb0ELb0ELi2ELi2ELi4ELi2ELb1EEENS1_24CollectiveEpilogueBwdGQAISA_fSD_Li256ELb1ELb0EEENS1_19SingleTileSchedulerILb1ELb0ELb0ELi128EEEEEEEEEvNT_6ParamsE$_ZN4cute3eso3ESOILb0ELb0EJNS_5tupleIJiiEEEiiiEEC2ERKS3_RKiS8_S8_,@function
        .size           $_ZN7cutlass13device_kernelIN5flash19enable_sm80_to_sm89INS1_16FlashAttnBwdSm80INS1_25CollectiveMainloopBwdSm80ILi2ELi2EN4cute5tupleIJNS5_1CILi64EEENS7_ILi128EEES8_EEENS_10bfloat16_tEfNS_4arch4Sm80ELb0ELb1ELb1ELb1ELb0ELb0ELb0ELb0ELi2ELi2ELi4ELi2ELb1EEENS1_24CollectiveEpilogueBwdGQAISA_fSD_Li256ELb1ELb0EEENS1_19SingleTileSchedulerILb1ELb0ELb0ELi128EEEEEEEEEvNT_6ParamsE$_ZN4cute3eso3ESOILb0ELb0EJNS_5tupleIJiiEEEiiiEEC2ERKS3_RKiS8_S8_,($_ZN7cutlass13device_kernelIN5flash19enable_sm80_to_sm89INS1_16FlashAttnBwdSm80INS1_25CollectiveMainloopBwdSm80ILi2ELi2EN4cute5tupleIJNS5_1CILi64EEENS7_ILi128EEES8_EEENS_10bfloat16_tEfNS_4arch4Sm80ELb0ELb1ELb1ELb1ELb0ELb0ELb0ELb0ELi2ELi2ELi4ELi2ELb1EEENS1_24CollectiveEpilogueBwdGQAISA_fSD_Li256ELb1ELb0EEENS1_19SingleTileSchedulerILb1ELb0ELb0ELi128EEEEEEEEEvNT_6ParamsE$_ZN4cute3eso3ESOILb0ELb0EJNS_6LayoutINS_5tupleIJNS3_IJNS_1CILi8EEENS4_ILi1EEEEEENS4_ILi2EEES6_EEENS3_IJNS3_IJS6_NS4_ILi0EEEEEElSA_EEEEENS_10ViewEngineINS_8gmem_ptrIPKN7cutlass10bfloat16_tEEEEEEEC2ERKSD_RKSL_ - $_ZN7cutlass13device_kernelIN5flash19enable_sm80_to_sm89INS1_16FlashAttnBwdSm80INS1_25CollectiveMainloopBwdSm80ILi2ELi2EN4cute5tupleIJNS5_1CILi64EEENS7_ILi128EEES8_EEENS_10bfloat16_tEfNS_4arch4Sm80ELb0ELb1ELb1ELb1ELb0ELb0ELb0ELb0ELi2ELi2ELi4ELi2ELb1EEENS1_24CollectiveEpilogueBwdGQAISA_fSD_Li256ELb1ELb0EEENS1_19SingleTileSchedulerILb1ELb0ELb0ELi128EEEEEEEEEvNT_6ParamsE$_ZN4cute3eso3ESOILb0ELb0EJNS_5tupleIJiiEEEiiiEEC2ERKS3_RKiS8_S8_)
$_ZN7cutlass13device_kernelIN5flash19enable_sm80_to_sm89INS1_16FlashAttnBwdSm80INS1_25CollectiveMainloopBwdSm80ILi2ELi2EN4cute5tupleIJNS5_1CILi64EEENS7_ILi128EEES8_EEENS_10bfloat16_tEfNS_4arch4Sm80ELb0ELb1ELb1ELb1ELb0ELb0ELb0ELb0ELi2ELi2ELi4ELi2ELb1EEENS1_24CollectiveEpilogueBwdGQAISA_fSD_Li256ELb1ELb0EEENS1_19SingleTileSchedulerILb1ELb0ELb0ELi128EEEEEEEEEvNT_6ParamsE$_ZN4cute3eso3ESOILb0ELb0EJNS_5tupleIJiiEEEiiiEEC2ERKS3_RKiS8_S8_:
        /* <DEDUP_REMOVED lines=13> */
[----:B------:R-:W-:Y:S05]  /*7060*/  RET.REL.NODEC R10 `(_ZN7cutlass13device_kernelIN5flash19enable_sm80_to_sm89INS1_16FlashAttnBwdSm80INS1_25CollectiveMainloopBwdSm80ILi2ELi2EN4cute5tupleIJNS5_1CILi64EEENS7_ILi128EEES8_EEENS_10bfloat16_tEfNS_4arch4Sm80ELb0ELb1ELb1ELb1ELb0ELb0ELb0ELb0ELi2ELi2ELi4ELi2ELb1EEENS1_24CollectiveEpilogueBwdGQAISA_fSD_Li256ELb1ELb0EEENS1_19SingleTileSchedulerILb1ELb0ELb0ELi128EEEEEEEEEvNT_6ParamsE) ;  /* 0xffff8f900a007950 */ /* 0x000fea0003c3ffff */
        .type           $_ZN7cutlass13device_kernelIN5flash19enable_sm80_to_sm89INS1_16FlashAttnBwdSm80INS1_25CollectiveMainloopBwdSm80ILi2ELi2EN4cute5tupleIJNS5_1CILi64EEENS7_ILi128EEES8_EEENS_10bfloat16_tEfNS_4arch4Sm80ELb0ELb1ELb1ELb1ELb0ELb0ELb0ELb0ELi2ELi2ELi4ELi2ELb1EEENS1_24CollectiveEpilogueBwdGQAISA_fSD_Li256ELb1ELb0EEENS1_19SingleTileSchedulerILb1ELb0ELb0ELi128EEEEEEEEEvNT_6ParamsE$_ZN4cute3eso3ESOILb0ELb0EJNS_6LayoutINS_5tupleIJNS3_IJNS_1CILi8EEENS4_ILi1EEEEEENS4_ILi2EEES6_EEENS3_IJNS3_IJS6_NS4_ILi0EEEEEElSA_EEEEENS_10ViewEngineINS_8gmem_ptrIPKN7cutlass10bfloat16_tEEEEEEEC2ERKSD_RKSL_,@function
        .size           $_ZN7cutlass13device_kernelIN5flash19enable_sm80_to_sm89INS1_16FlashAttnBwdSm80INS1_25CollectiveMainloopBwdSm80ILi2ELi2EN4cute5tupleIJNS5_1CILi64EEENS7_ILi128EEES8_EEENS_10bfloat16_tEfNS_4arch4Sm80ELb0ELb1ELb1ELb1ELb0ELb0ELb0ELb0ELi2ELi2ELi4ELi2ELb1EEENS1_24CollectiveEpilogueBwdGQAISA_fSD_Li256ELb1ELb0EEENS1_19SingleTileSchedulerILb1ELb0ELb0ELi128EEEEEEEEEvNT_6ParamsE$_ZN4cute3eso3ESOILb0ELb0EJNS_6LayoutINS_5tupleIJNS3_IJNS_1CILi8EEENS4_ILi1EEEEEENS4_ILi2EEES6_EEENS3_IJNS3_IJS6_NS4_ILi0EEEEEElSA_EEEEENS_10ViewEngineINS_8gmem_ptrIPKN7cutlass10bfloat16_tEEEEEEEC2ERKSD_RKSL_,($_ZN7cutlass13device_kernelIN5flash19enable_sm80_to_sm89INS1_16FlashAttnBwdSm80INS1_25CollectiveMainloopBwdSm80ILi2ELi2EN4cute5tupleIJNS5_1CILi64EEENS7_ILi128EEES8_EEENS_10bfloat16_tEfNS_4arch4Sm80ELb0ELb1ELb1ELb1ELb0ELb0ELb0ELb0ELi2ELi2ELi4ELi2ELb1EEENS1_24CollectiveEpilogueBwdGQAISA_fSD_Li256ELb1ELb0EEENS1_19SingleTileSchedulerILb1ELb0ELb0ELi128EEEEEEEEEvNT_6ParamsE$_ZN4cute3eso3ESOILb0ELb0EJNS_6LayoutINS_5tupleIJNS3_IJNS_1CILi8EEENS4_ILi1EEEEEENS4_ILi2EEES6_EEENS3_IJNS3_IJS6_NS4_ILi0EEEEEElSA_EEEEElEEC2ERKSD_RKl - $_ZN7cutlass13device_kernelIN5flash19enable_sm80_to_sm89INS1_16FlashAttnBwdSm80INS1_25CollectiveMainloopBwdSm80ILi2ELi2EN4cute5tupleIJNS5_1CILi64EEENS7_ILi128EEES8_EEENS_10bfloat16_tEfNS_4arch4Sm80ELb0ELb1ELb1ELb1ELb0ELb0ELb0ELb0ELi2ELi2ELi4ELi2ELb1EEENS1_24CollectiveEpilogueBwdGQAISA_fSD_Li256ELb1ELb0EEENS1_19SingleTileSchedulerILb1ELb0ELb0ELi128EEEEEEEEEvNT_6ParamsE$_ZN4cute3eso3ESOILb0ELb0EJNS_6LayoutINS_5tupleIJNS3_IJNS_1CILi8EEENS4_ILi1EEEEEENS4_ILi2EEES6_EEENS3_IJNS3_IJS6_NS4_ILi0EEEEEElSA_EEEEENS_10ViewEngineINS_8gmem_ptrIPKN7cutlass10bfloat16_tEEEEEEEC2ERKSD_RKSL_)
$_ZN7cutlass13device_kernelIN5flash19enable_sm80_to_sm89INS1_16FlashAttnBwdSm80INS1_25CollectiveMainloopBwdSm80ILi2ELi2EN4cute5tupleIJNS5_1CILi64EEENS7_ILi128EEES8_EEENS_10bfloat16_tEfNS_4arch4Sm80ELb0ELb1ELb1ELb1ELb0ELb0ELb0ELb0ELi2ELi2ELi4ELi2ELb1EEENS1_24CollectiveEpilogueBwdGQAISA_fSD_Li256ELb1ELb0EEENS1_19SingleTileSchedulerILb1ELb0ELb0ELi128EEEEEEEEEvNT_6ParamsE$_ZN4cute3eso3ESOILb0ELb0EJNS_6LayoutINS_5tupleIJNS3_IJNS_1CILi8EEENS4_ILi1EEEEEENS4_ILi2EEES6_EEENS3_IJNS3_IJS6_NS4_ILi0EEEEEElSA_EEEEENS_10ViewEngineINS_8gmem_ptrIPKN7cutlass10bfloat16_tEEEEEEEC2ERKSD_RKSL_:
        /* <DEDUP_REMOVED lines=8> */
[----:B------:R-:W-:Y:S05]  /*70f0*/  RET.REL.NODEC R10 `(_ZN7cutlass13device_kernelIN5flash19enable_sm80_to_sm89INS1_16FlashAttnBwdSm80INS1_25CollectiveMainloopBwdSm80ILi2ELi2EN4cute5tupleIJNS5_1CILi64EEENS7_ILi128EEES8_EEENS_10bfloat16_tEfNS_4arch4Sm80ELb0ELb1ELb1ELb1ELb0ELb0ELb0ELb0ELi2ELi2ELi4ELi2ELb1EEENS1_24CollectiveEpilogueBwdGQAISA_fSD_Li256ELb1ELb0EEENS1_19SingleTileSchedulerILb1ELb0ELb0ELi128EEEEEEEEEvNT_6ParamsE) ;  /* 0xffff8f000a007950 */ /* 0x000fea0003c3ffff */
        .type           $_ZN7cutlass13device_kernelIN5flash19enable_sm80_to_sm89INS1_16FlashAttnBwdSm80INS1_25CollectiveMainloopBwdSm80ILi2ELi2EN4cute5tupleIJNS5_1CILi64EEENS7_ILi128EEES8_EEENS_10bfloat16_tEfNS_4arch4Sm80ELb0ELb1ELb1ELb1ELb0ELb0ELb0ELb0ELi2ELi2ELi4ELi2ELb1EEENS1_24CollectiveEpilogueBwdGQAISA_fSD_Li256ELb1ELb0EEENS1_19SingleTileSchedulerILb1ELb0ELb0ELi128EEEEEEEEEvNT_6ParamsE$_ZN4cute3eso3ESOILb0ELb0EJNS_6LayoutINS_5tupleIJNS3_IJNS_1CILi8EEENS4_ILi1EEEEEENS4_ILi2EEES6_EEENS3_IJNS3_IJS6_NS4_ILi0EEEEEElSA_EEEEElEEC2ERKSD_RKl,@function
        .size           $_ZN7cutlass13device_kernelIN5flash19enable_sm80_to_sm89INS1_16FlashAttnBwdSm80INS1_25CollectiveMainloopBwdSm80ILi2ELi2EN4cute5tupleIJNS5_1CILi64EEENS7_ILi128EEES8_EEENS_10bfloat16_tEfNS_4arch4Sm80ELb0ELb1ELb1ELb1ELb0ELb0ELb0ELb0ELi2ELi2ELi4ELi2ELb1EEENS1_24CollectiveEpilogueBwdGQAISA_fSD_Li256ELb1ELb0EEENS1_19SingleTileSchedulerILb1ELb0ELb0ELi128EEEEEEEEEvNT_6ParamsE$_ZN4cute3eso3ESOILb0ELb0EJNS_6LayoutINS_5tupleIJNS3_IJNS_1CILi8EEENS4_ILi1EEEEEENS4_ILi2EEES6_EEENS3_IJNS3_IJS6_NS4_ILi0EEEEEElSA_EEEEElEEC2ERKSD_RKl,($_ZN7cutlass13device_kernelIN5flash19enable_sm80_to_sm89INS1_16FlashAttnBwdSm80INS1_25CollectiveMainloopBwdSm80ILi2ELi2EN4cute5tupleIJNS5_1CILi64EEENS7_ILi128EEES8_EEENS_10bfloat16_tEfNS_4arch4Sm80ELb0ELb1ELb1ELb1ELb0ELb0ELb0ELb0ELi2ELi2ELi4ELi2ELb1EEENS1_24CollectiveEpilogueBwdGQAISA_fSD_Li256ELb1ELb0EEENS1_19SingleTileSchedulerILb1ELb0ELb0ELi128EEEEEEEEEvNT_6ParamsE$_ZN4cute3eso3ESOILb0ELb0EJiiEEC2ERKiS4_ - $_ZN7cutlass13device_kernelIN5flash19enable_sm80_to_sm89INS1_16FlashAttnBwdSm80INS1_25CollectiveMainloopBwdSm80ILi2ELi2EN4cute5tupleIJNS5_1CILi64EEENS7_ILi128EEES8_EEENS_10bfloat16_tEfNS_4arch4Sm80ELb0ELb1ELb1ELb1ELb0ELb0ELb0ELb0ELi2ELi2ELi4ELi2ELb1EEENS1_24CollectiveEpilogueBwdGQAISA_fSD_Li256ELb1ELb0EEENS1_19SingleTileSchedulerILb1ELb0ELb0ELi128EEEEEEEEEvNT_6ParamsE$_ZN4cute3eso3ESOILb0ELb0EJNS_6LayoutINS_5tupleIJNS3_IJNS_1CILi8EEENS4_ILi1EEEEEENS4_ILi2EEES6_EEENS3_IJNS3_IJS6_NS4_ILi0EEEEEElSA_EEEEElEEC2ERKSD_RKl)
$_ZN7cutlass13device_kernelIN5flash19enable_sm80_to_sm89INS1_16FlashAttnBwdSm80INS1_25CollectiveMainloopBwdSm80ILi2ELi2EN4cute5tupleIJNS5_1CILi64EEENS7_ILi128EEES8_EEENS_10bfloat16_tEfNS_4arch4Sm80ELb0ELb1ELb1ELb1ELb0ELb0ELb0ELb0ELi2ELi2ELi4ELi2ELb1EEENS1_24CollectiveEpilogueBwdGQAISA_fSD_Li256ELb1ELb0EEENS1_19SingleTileSchedulerILb1ELb0ELb0ELi128EEEEEEEEEvNT_6ParamsE$_ZN4cute3eso3ESOILb0ELb0EJNS_6LayoutINS_5tupleIJNS3_IJNS_1CILi8EEENS4_ILi1EEEEEENS4_ILi2EEES6_EEENS3_IJNS3_IJS6_NS4_ILi0EEEEEElSA_EEEEElEEC2ERKSD_RKl:
[----:B------:R-:W-:Y:S02]  /*7100*/  IADD3 R9, R4, -c[0x0][0x20], RZ ;  /* 0x8000080004097a10 */ /* 0x000fe40007ffe0ff */
[----:B------:R-:W-:-:S03]  /*7110*/  IADD3 R8, R20, -c[0x0][0x20], RZ ;  /* 0x8000080014087a10 */ /* 0x000fc60007ffe0ff */
[----:B------:R1:W-:Y:S04]  /*7120*/  STL.64 [R9], R6 ;  /* 0x0000000609007387 */ /* 0x0003e80000100a00 */
[----:B------:R-:W2:Y:S01]  /*7130*/  LDL.64 R24, [R8] ;  /* 0x0000000008187983 */ /* 0x000ea20000100a00 */
[----:B------:R-:W-:-:S03]  /*7140*/  IMAD.MOV.U32 R11, RZ, RZ, 0x0 ;  /* 0x00000000ff0b7424 */ /* 0x000fc600078e00ff */
[----:B--2---:R1:W-:Y:S01]  /*7150*/  STL.64 [R9+0x8], R24 ;  /* 0x0000081809007387 */ /* 0x0043e20000100a00 */
[----:B------:R-:W-:Y:S05]  /*7160*/  RET.REL.NODEC R10 `(_ZN7cutlass13device_kernelIN5flash19enable_sm80_to_sm89INS1_16FlashAttnBwdSm80INS1_25CollectiveMainloopBwdSm80ILi2ELi2EN4cute5tupleIJNS5_1CILi64EEENS7_ILi128EEES8_EEENS_10bfloat16_tEfNS_4arch4Sm80ELb0ELb1ELb1ELb1ELb0ELb0ELb0ELb0ELi2ELi2ELi4ELi2ELb1EEENS1_24CollectiveEpilogueBwdGQAISA_fSD_Li256ELb1ELb0EEENS1_19SingleTileSchedulerILb1ELb0ELb0ELi128EEEEEEEEEvNT_6ParamsE) ;  /* 0xffff8e900a007950 */ /* 0x000fea0003c3ffff */
        .type           $_ZN7cutlass13device_kernelIN5flash19enable_sm80_to_sm89INS1_16FlashAttnBwdSm80INS1_25CollectiveMainloopBwdSm80ILi2ELi2EN4cute5tupleIJNS5_1CILi64EEENS7_ILi128EEES8_EEENS_10bfloat16_tEfNS_4arch4Sm80ELb0ELb1ELb1ELb1ELb0ELb0ELb0ELb0ELi2ELi2ELi4ELi2ELb1EEENS1_24CollectiveEpilogueBwdGQAISA_fSD_Li256ELb1ELb0EEENS1_19SingleTileSchedulerILb1ELb0ELb0ELi128EEEEEEEEEvNT_6ParamsE$_ZN4cute3eso3ESOILb0ELb0EJiiEEC2ERKiS4_,@function
        .size           $_ZN7cutlass13device_kernelIN5flash19enable_sm80_to_sm89INS1_16FlashAttnBwdSm80INS1_25CollectiveMainloopBwdSm80ILi2ELi2EN4cute5tupleIJNS5_1CILi64EEENS7_ILi128EEES8_EEENS_10bfloat16_tEfNS_4arch4Sm80ELb0ELb1ELb1ELb1ELb0ELb0ELb0ELb0ELi2ELi2ELi4ELi2ELb1EEENS1_24CollectiveEpilogueBwdGQAISA_fSD_Li256ELb1ELb0EEENS1_19SingleTileSchedulerILb1ELb0ELb0ELi128EEEEEEEEEvNT_6ParamsE$_ZN4cute3eso3ESOILb0ELb0EJiiEEC2ERKiS4_,($_ZN7cutlass13device_kernelIN5flash19enable_sm80_to_sm89INS1_16FlashAttnBwdSm80INS1_25CollectiveMainloopBwdSm80ILi2ELi2EN4cute5tupleIJNS5_1CILi64EEENS7_ILi128EEES8_EEENS_10bfloat16_tEfNS_4arch4Sm80ELb0ELb1ELb1ELb1ELb0ELb0ELb0ELb0ELi2ELi2ELi4ELi2ELb1EEENS1_24CollectiveEpilogueBwdGQAISA_fSD_Li256ELb1ELb0EEENS1_19SingleTileSchedulerILb1ELb0ELb0ELi128EEEEEEEEEvNT_6ParamsE$_ZN4cute3eso3ESOILb0ELb1EJNS_15ArithmeticTupleIJNS_1CILi0EEEiEEEEEC2ERKS5_ - $_ZN7cutlass13device_kernelIN5flash19enable_sm80_to_sm89INS1_16FlashAttnBwdSm80INS1_25CollectiveMainloopBwdSm80ILi2ELi2EN4cute5tupleIJNS5_1CILi64EEENS7_ILi128EEES8_EEENS_10bfloat16_tEfNS_4arch4Sm80ELb0ELb1ELb1ELb1ELb0ELb0ELb0ELb0ELi2ELi2ELi4ELi2ELb1EEENS1_24CollectiveEpilogueBwdGQAISA_fSD_Li256ELb1ELb0EEENS1_19SingleTileSchedulerILb1ELb0ELb0ELi128EEEEEEEEEvNT_6ParamsE$_ZN4cute3eso3ESOILb0ELb0EJiiEEC2ERKiS4_)
$_ZN7cutlass13device_kernelIN5flash19enable_sm80_to_sm89INS1_16FlashAttnBwdSm80INS1_25CollectiveMainloopBwdSm80ILi2ELi2EN4cute5tupleIJNS5_1CILi64EEENS7_ILi128EEES8_EEENS_10bfloat16_tEfNS_4arch4Sm80ELb0ELb1ELb1ELb1ELb0ELb0ELb0ELb0ELi2ELi2ELi4ELi2ELb1EEENS1_24CollectiveEpilogueBwdGQAISA_fSD_Li256ELb1ELb0EEENS1_19SingleTileSchedulerILb1ELb0ELb0ELi128EEEEEEEEEvNT_6ParamsE$_ZN4cute3eso3ESOILb0ELb0EJiiEEC2ERKiS4_:
[----:B------:R-:W-:Y:S02]  /*7170*/  IADD3 R7, R7, -c[0x0][0x20], RZ ;  /* 0x8000080007077a10 */ /* 0x000fe40007ffe0ff */
[----:B------:R-:W-:-:S03]  /*7180*/  IADD3 R6, R6, -c[0x0][0x20], RZ ;  /* 0x8000080006067a10 */ /* 0x000fc60007ffe0ff */
[----:B------:R1:W-:Y:S04]  /*7190*/  STL [R7], R16 ;  /* 0x0000001007007387 */ /* 0x0003e80000100800 */
[----:B------:R-:W2:Y:S01]  /*71a0*/  LDL R6, [R6] ;  /* 0x0000000006067983 */ /* 0x000ea20000100800 */
[----:B------:R-:W-:-:S03]  /*71b0*/  IMAD.MOV.U32 R11, RZ, RZ, 0x0 ;  /* 0x00000000ff0b7424 */ /* 0x000fc600078e00ff */
[----:B--2---:R1:W-:Y:S01]  /*71c0*/  STL [R7+0x4], R6 ;  /* 0x0000040607007387 */ /* 0x0043e20000100800 */
[----:B------:R-:W-:Y:S05]  /*71d0*/  RET.REL.NODEC R10 `(_ZN7cutlass13device_kernelIN5flash19enable_sm80_to_sm89INS1_16FlashAttnBwdSm80INS1_25CollectiveMainloopBwdSm80ILi2ELi2EN4cute5tupleIJNS5_1CILi64EEENS7_ILi128EEES8_EEENS_10bfloat16_tEfNS_4arch4Sm80ELb0ELb1ELb1ELb1ELb0ELb0ELb0ELb0ELi2ELi2ELi4ELi2ELb1EEENS1_24CollectiveEpilogueBwdGQAISA_fSD_Li256ELb1ELb0EEENS1_19SingleTileSchedulerILb1ELb0ELb0ELi128EEEEEEEEEvNT_6ParamsE) ;  /* 0xffff8e200a007950 */ /* 0x000fea0003c3ffff */
        .type           $_ZN7cutlass13device_kernelIN5flash19enable_sm80_to_sm89INS1_16FlashAttnBwdSm80INS1_25CollectiveMainloopBwdSm80ILi2ELi2EN4cute5tupleIJNS5_1CILi64EEENS7_ILi128EEES8_EEENS_10bfloat16_tEfNS_4arch4Sm80ELb0ELb1ELb1ELb1ELb0ELb0ELb0ELb0ELi2ELi2ELi4ELi2ELb1EEENS1_24CollectiveEpilogueBwdGQAISA_fSD_Li256ELb1ELb0EEENS1_19SingleTileSchedulerILb1ELb0ELb0ELi128EEEEEEEEEvNT_6ParamsE$_ZN4cute3eso3ESOILb0ELb1EJNS_15ArithmeticTupleIJNS_1CILi0EEEiEEEEEC2ERKS5_,@function
        .size           $_ZN7cutlass13device_kernelIN5flash19enable_sm80_to_sm89INS1_16FlashAttnBwdSm80INS1_25CollectiveMainloopBwdSm80ILi2ELi2EN4cute5tupleIJNS5_1CILi64EEENS7_ILi128EEES8_EEENS_10bfloat16_tEfNS_4arch4Sm80ELb0ELb1ELb1ELb1ELb0ELb0ELb0ELb0ELi2ELi2ELi4ELi2ELb1EEENS1_24CollectiveEpilogueBwdGQAISA_fSD_Li256ELb1ELb0EEENS1_19SingleTileSchedulerILb1ELb0ELb0ELi128EEEEEEEEEvNT_6ParamsE$_ZN4cute3eso3ESOILb0ELb1EJNS_15ArithmeticTupleIJNS_1CILi0EEEiEEEEEC2ERKS5_,($_ZN7cutlass13device_kernelIN5flash19enable_sm80_to_sm89INS1_16FlashAttnBwdSm80INS1_25CollectiveMainloopBwdSm80ILi2ELi2EN4cute5tupleIJNS5_1CILi64EEENS7_ILi128EEES8_EEENS_10bfloat16_tEfNS_4arch4Sm80ELb0ELb1ELb1ELb1ELb0ELb0ELb0ELb0ELi2ELi2ELi4ELi2ELb1EEENS1_24CollectiveEpilogueBwdGQAISA_fSD_Li256ELb1ELb0EEENS1_19SingleTileSchedulerILb1ELb0ELb0ELi128EEEEEEEEEvNT_6ParamsE$_ZN4cute3eso3ESOILb0ELb1EJNS_15ArithmeticTupleIJiEEEEEC2ERKS3_ - $_ZN7cutlass13device_kernelIN5flash19enable_sm80_to_sm89INS1_16FlashAttnBwdSm80INS1_25CollectiveMainloopBwdSm80ILi2ELi2EN4cute5tupleIJNS5_1CILi64EEENS7_ILi128EEES8_EEENS_10bfloat16_tEfNS_4arch4Sm80ELb0ELb1ELb1ELb1ELb0ELb0ELb0ELb0ELi2ELi2ELi4ELi2ELb1EEENS1_24CollectiveEpilogueBwdGQAISA_fSD_Li256ELb1ELb0EEENS1_19SingleTileSchedulerILb1ELb0ELb0ELi128EEEEEEEEEvNT_6ParamsE$_ZN4cute3eso3ESOILb0ELb1EJNS_15ArithmeticTupleIJNS_1CILi0EEEiEEEEEC2ERKS5_)
$_ZN7cutlass13device_kernelIN5flash19enable_sm80_to_sm89INS1_16FlashAttnBwdSm80INS1_25CollectiveMainloopBwdSm80ILi2ELi2EN4cute5tupleIJNS5_1CILi64EEENS7_ILi128EEES8_EEENS_10bfloat16_tEfNS_4arch4Sm80ELb0ELb1ELb1ELb1ELb0ELb0ELb0ELb0ELi2ELi2ELi4ELi2ELb1EEENS1_24CollectiveEpilogueBwdGQAISA_fSD_Li256ELb1ELb0EEENS1_19SingleTileSchedulerILb1ELb0ELb0ELi128EEEEEEEEEvNT_6ParamsE$_ZN4cute3eso3ESOILb0ELb1EJNS_15ArithmeticTupleIJNS_1CILi0EEEiEEEEEC2ERKS5_:
[----:B------:R-:W-:Y:S02]  /*71e0*/  IADD3 R6, R6, -c[0x0][0x20], RZ ;  /* 0x8000080006067a10 */ /* 0x000fe40007ffe0ff */
[----:B------:R-:W-:-:S03]  /*71f0*/  MOV R11, 0x0 ;  /* 0x00000000000b7802 */ /* 0x000fc60000000f00 */
[----:B------:R1:W-:Y:S01]  /*7200*/  STL [R6], R7 ;  /* 0x0000000706007387 */ /* 0x0003e20000100800 */
[----:B------:R-:W-:Y:S05]  /*7210*/  RET.REL.NODEC R10 `(_ZN7cutlass13device_kernelIN5flash19enable_sm80_to_sm89INS1_16FlashAttnBwdSm80INS1_25CollectiveMainloopBwdSm80ILi2ELi2EN4cute5tupleIJNS5_1CILi64EEENS7_ILi128EEES8_EEENS_10bfloat16_tEfNS_4arch4Sm80ELb0ELb1ELb1ELb1ELb0ELb0ELb0ELb0ELi2ELi2ELi4ELi2ELb1EEENS1_24CollectiveEpilogueBwdGQAISA_fSD_Li256ELb1ELb0EEENS1_19SingleTileSchedulerILb1ELb0ELb0ELi128EEEEEEEEEvNT_6ParamsE) ;  /* 0xffff8de00a007950 */ /* 0x000fea0003c3ffff */
        .type           $_ZN7cutlass13device_kernelIN5flash19enable_sm80_to_sm89INS1_16FlashAttnBwdSm80INS1_25CollectiveMainloopBwdSm80ILi2ELi2EN4cute5tupleIJNS5_1CILi64EEENS7_ILi128EEES8_EEENS_10bfloat16_tEfNS_4arch4Sm80ELb0ELb1ELb1ELb1ELb0ELb0ELb0ELb0ELi2ELi2ELi4ELi2ELb1EEENS1_24CollectiveEpilogueBwdGQAISA_fSD_Li256ELb1ELb0EEENS1_19SingleTileSchedulerILb1ELb0ELb0ELi128EEEEEEEEEvNT_6ParamsE$_ZN4cute3eso3ESOILb0ELb1EJNS_15ArithmeticTupleIJiEEEEEC2ERKS3_,@function
        .size           $_ZN7cutlass13device_kernelIN5flash19enable_sm80_to_sm89INS1_16FlashAttnBwdSm80INS1_25CollectiveMainloopBwdSm80ILi2ELi2EN4cute5tupleIJNS5_1CILi64EEENS7_ILi128EEES8_EEENS_10bfloat16_tEfNS_4arch4Sm80ELb0ELb1ELb1ELb1ELb0ELb0ELb0ELb0ELi2ELi2ELi4ELi2ELb1EEENS1_24CollectiveEpilogueBwdGQAISA_fSD_Li256ELb1ELb0EEENS1_19SingleTileSchedulerILb1ELb0ELb0ELi128EEEEEEEEEvNT_6ParamsE$_ZN4cute3eso3ESOILb0ELb1EJNS_15ArithmeticTupleIJiEEEEEC2ERKS3_,($_ZN7cutlass13device_kernelIN5flash19enable_sm80_to_sm89INS1_16FlashAttnBwdSm80INS1_25CollectiveMainloopBwdSm80ILi2ELi2EN4cute5tupleIJNS5_1CILi64EEENS7_ILi128EEES8_EEENS_10bfloat16_tEfNS_4arch4Sm80ELb0ELb1ELb1ELb1ELb0ELb0ELb0ELb0ELi2ELi2ELi4ELi2ELb1EEENS1_24CollectiveEpilogueBwdGQAISA_fSD_Li256ELb1ELb0EEENS1_19SingleTileSchedulerILb1ELb0ELb0ELi128EEEEEEEEEvNT_6ParamsE$_ZN4cute3eso3ESOILb0ELb1EJNS_15ArithmeticTupleIJiiEEEEEC2ERKS3_ - $_ZN7cutlass13device_kernelIN5flash19enable_sm80_to_sm89INS1_16FlashAttnBwdSm80INS1_25CollectiveMainloopBwdSm80ILi2ELi2EN4cute5tupleIJNS5_1CILi64EEENS7_ILi128EEES8_EEENS_10bfloat16_tEfNS_4arch4Sm80ELb0ELb1ELb1ELb1ELb0ELb0ELb0ELb0ELi2ELi2ELi4ELi2ELb1EEENS1_24CollectiveEpilogueBwdGQAISA_fSD_Li256ELb1ELb0EEENS1_19SingleTileSchedulerILb1ELb0ELb0ELi128EEEEEEEEEvNT_6ParamsE$_ZN4cute3eso3ESOILb0ELb1EJNS_15ArithmeticTupleIJiEEEEEC2ERKS3_)
$_ZN7cutlass13device_kernelIN5flash19enable_sm80_to_sm89INS1_16FlashAttnBwdSm80INS1_25CollectiveMainloopBwdSm80ILi2ELi2EN4cute5tupleIJNS5_1CILi64EEENS7_ILi128EEES8_EEENS_10bfloat16_tEfNS_4arch4Sm80ELb0ELb1ELb1ELb1ELb0ELb0ELb0ELb0ELi2ELi2ELi4ELi2ELb1EEENS1_24CollectiveEpilogueBwdGQAISA_fSD_Li256ELb1ELb0EEENS1_19SingleTileSchedulerILb1ELb0ELb0ELi128EEEEEEEEEvNT_6ParamsE$_ZN4cute3eso3ESOILb0ELb1EJNS_15ArithmeticTupleIJiEEEEEC2ERKS3_:
[----:B------:R-:W-:Y:S01]  /*7220*/  IADD3 R6, R6, -c[0x0][0x20], RZ ;  /* 0x8000080006067a10 */ /* 0x000fe20007ffe0ff */
[----:B------:R-:W-:Y:S01]  /*7230*/  IMAD.MOV.U32 R16, RZ, RZ, R8 ;  /* 0x000000ffff107224 */ /* 0x000fe200078e0008 */
[----:B------:R-:W-:-:S03]  /*7240*/  MOV R17, 0x0 ;  /* 0x0000000000117802 */ /* 0x000fc60000000f00 */
[----:B------:R1:W-:Y:S01]  /*7250*/  STL [R6], R7 ;  /* 0x0000000706007387 */ /* 0x0003e20000100800 */
[----:B------:R-:W-:Y:S05]  /*7260*/  RET.REL.NODEC R16 `(_ZN7cutlass13device_kernelIN5flash19enable_sm80_to_sm89INS1_16FlashAttnBwdSm80INS1_25CollectiveMainloopBwdSm80ILi2ELi2EN4cute5tupleIJNS5_1CILi64EEENS7_ILi128EEES8_EEENS_10bfloat16_tEfNS_4arch4Sm80ELb0ELb1ELb1ELb1ELb0ELb0ELb0ELb0ELi2ELi2ELi4ELi2ELb1EEENS1_24CollectiveEpilogueBwdGQAISA_fSD_Li256ELb1ELb0EEENS1_19SingleTileSchedulerILb1ELb0ELb0ELi128EEEEEEEEEvNT_6ParamsE) ;  /* 0xffff8d9010007950 */ /* 0x000fea0003c3ffff */
        .type           $_ZN7cutlass13device_kernelIN5flash19enable_sm80_to_sm89INS1_16FlashAttnBwdSm80INS1_25CollectiveMainloopBwdSm80ILi2ELi2EN4cute5tupleIJNS5_1CILi64EEENS7_ILi128EEES8_EEENS_10bfloat16_tEfNS_4arch4Sm80ELb0ELb1ELb1ELb1ELb0ELb0ELb0ELb0ELi2ELi2ELi4ELi2ELb1EEENS1_24CollectiveEpilogueBwdGQAISA_fSD_Li256ELb1ELb0EEENS1_19SingleTileSchedulerILb1ELb0ELb0ELi128EEEEEEEEEvNT_6ParamsE$_ZN4cute3eso3ESOILb0ELb1EJNS_15ArithmeticTupleIJiiEEEEEC2ERKS3_,@function
        .size           $_ZN7cutlass13device_kernelIN5flash19enable_sm80_to_sm89INS1_16FlashAttnBwdSm80INS1_25CollectiveMainloopBwdSm80ILi2ELi2EN4cute5tupleIJNS5_1CILi64EEENS7_ILi128EEES8_EEENS_10bfloat16_tEfNS_4arch4Sm80ELb0ELb1ELb1ELb1ELb0ELb0ELb0ELb0ELi2ELi2ELi4ELi2ELb1EEENS1_24CollectiveEpilogueBwdGQAISA_fSD_Li256ELb1ELb0EEENS1_19SingleTileSchedulerILb1ELb0ELb0ELi128EEEEEEEEEvNT_6ParamsE$_ZN4cute3eso3ESOILb0ELb1EJNS_15ArithmeticTupleIJiiEEEEEC2ERKS3_,($_ZN7cutlass13device_kernelIN5flash19enable_sm80_to_sm89INS1_16FlashAttnBwdSm80INS1_25CollectiveMainloopBwdSm80ILi2ELi2EN4cute5tupleIJNS5_1CILi64EEENS7_ILi128EEES8_EEENS_10bfloat16_tEfNS_4arch4Sm80ELb0ELb1ELb1ELb1ELb0ELb0ELb0ELb0ELi2ELi2ELi4ELi2ELb1EEENS1_24CollectiveEpilogueBwdGQAISA_fSD_Li256ELb1ELb0EEENS1_19SingleTileSchedulerILb1ELb0ELb0ELi128EEEEEEEEEvNT_6ParamsE$_ZN4cute3eso3ESOILb0ELb1EJNS_15ArithmeticTupleIJiiEEENS_1CILi0EEES5_S5_EEC2ERKS3_RKS5_SA_SA_ - $_ZN7cutlass13device_kernelIN5flash19enable_sm80_to_sm89INS1_16FlashAttnBwdSm80INS1_25CollectiveMainloopBwdSm80ILi2ELi2EN4cute5tupleIJNS5_1CILi64EEENS7_ILi128EEES8_EEENS_10bfloat16_tEfNS_4arch4Sm80ELb0ELb1ELb1ELb1ELb0ELb0ELb0ELb0ELi2ELi2ELi4ELi2ELb1EEENS1_24CollectiveEpilogueBwdGQAISA_fSD_Li256ELb1ELb0EEENS1_19SingleTileSchedulerILb1ELb0ELb0ELi128EEEEEEEEEvNT_6ParamsE$_ZN4cute3eso3ESOILb0ELb1EJNS_15ArithmeticTupleIJiiEEEEEC2ERKS3_)
$_ZN7cutlass13device_kernelIN5flash19enable_sm80_to_sm89INS1_16FlashAttnBwdSm80INS1_25CollectiveMainloopBwdSm80ILi2ELi2EN4cute5tupleIJNS5_1CILi64EEENS7_ILi128EEES8_EEENS_10bfloat16_tEfNS_4arch4Sm80ELb0ELb1ELb1ELb1ELb0ELb0ELb0ELb0ELi2ELi2ELi4ELi2ELb1EEENS1_24CollectiveEpilogueBwdGQAISA_fSD_Li256ELb1ELb0EEENS1_19SingleTileSchedulerILb1ELb0ELb0ELi128EEEEEEEEEvNT_6ParamsE$_ZN4cute3eso3ESOILb0ELb1EJNS_15ArithmeticTupleIJiiEEEEEC2ERKS3_:
[----:B------:R-:W-:Y:S02]  /*7270*/  IADD3 R7, R7, -c[0x0][0x20], RZ ;  /* 0x8000080007077a10 */ /* 0x000fe40007ffe0ff */
[----:B------:R-:W-:-:S03]  /*7280*/  MOV R9, 0x0 ;  /* 0x0000000000097802 */ /* 0x000fc60000000f00 */
[----:B------:R1:W-:Y:S04]  /*7290*/  STL [R7], R18 ;  /* 0x0000001207007387 */ /* 0x0003e80000100800 */
[----:B------:R1:W-:Y:S01]  /*72a0*/  STL [R7+0x4], R16 ;  /* 0x0000041007007387 */ /* 0x0003e20000100800 */
[----:B------:R-:W-:Y:S05]  /*72b0*/  RET.REL.NODEC R8 `(_ZN7cutlass13device_kernelIN5flash19enable_sm80_to_sm89INS1_16FlashAttnBwdSm80INS1_25CollectiveMainloopBwdSm80ILi2ELi2EN4cute5tupleIJNS5_1CILi64EEENS7_ILi128EEES8_EEENS_10bfloat16_tEfNS_4arch4Sm80ELb0ELb1ELb1ELb1ELb0ELb0ELb0ELb0ELi2ELi2ELi4ELi2ELb1EEENS1_24CollectiveEpilogueBwdGQAISA_fSD_Li256ELb1ELb0EEENS1_19SingleTileSchedulerILb1ELb0ELb0ELi128EEEEEEEEEvNT_6ParamsE) ;  /* 0xffff8d4008007950 */ /* 0x000fea0003c3ffff */
        .type           $_ZN7cutlass13device_kernelIN5flash19enable_sm80_to_sm89INS1_16FlashAttnBwdSm80INS1_25CollectiveMainloopBwdSm80ILi2ELi2EN4cute5tupleIJNS5_1CILi64EEENS7_ILi128EEES8_EEENS_10bfloat16_tEfNS_4arch4Sm80ELb0ELb1ELb1ELb1ELb0ELb0ELb0ELb0ELi2ELi2ELi4ELi2ELb1EEENS1_24CollectiveEpilogueBwdGQAISA_fSD_Li256ELb1ELb0EEENS1_19SingleTileSchedulerILb1ELb0ELb0ELi128EEEEEEEEEvNT_6ParamsE$_ZN4cute3eso3ESOILb0ELb1EJNS_15ArithmeticTupleIJiiEEENS_1CILi0EEES5_S5_EEC2ERKS3_RKS5_SA_SA_,@function
        .size           $_ZN7cutlass13device_kernelIN5flash19enable_sm80_to_sm89INS1_16FlashAttnBwdSm80INS1_25CollectiveMainloopBwdSm80ILi2ELi2EN4cute5tupleIJNS5_1CILi64EEENS7_ILi128EEES8_EEENS_10bfloat16_tEfNS_4arch4Sm80ELb0ELb1ELb1ELb1ELb0ELb0ELb0ELb0ELi2ELi2ELi4ELi2ELb1EEENS1_24CollectiveEpilogueBwdGQAISA_fSD_Li256ELb1ELb0EEENS1_19SingleTileSchedulerILb1ELb0ELb0ELi128EEEEEEEEEvNT_6ParamsE$_ZN4cute3eso3ESOILb0ELb1EJNS_15ArithmeticTupleIJiiEEENS_1CILi0EEES5_S5_EEC2ERKS3_RKS5_SA_SA_,($_ZN7cutlass13device_kernelIN5flash19enable_sm80_to_sm89INS1_16FlashAttnBwdSm80INS1_25CollectiveMainloopBwdSm80ILi2ELi2EN4cute5tupleIJNS5_1CILi64EEENS7_ILi128EEES8_EEENS_10bfloat16_tEfNS_4arch4Sm80ELb0ELb1ELb1ELb1ELb0ELb0ELb0ELb0ELi2ELi2ELi4ELi2ELb1EEENS1_24CollectiveEpilogueBwdGQAISA_fSD_Li256ELb1ELb0EEENS1_19SingleTileSchedulerILb1ELb0ELb0ELi128EEEEEEEEEvNT_6ParamsE$_ZN4cute3eso3ESOILb0ELb1EJiEEC2ERKi - $_ZN7cutlass13device_kernelIN5flash19enable_sm80_to_sm89INS1_16FlashAttnBwdSm80INS1_25CollectiveMainloopBwdSm80ILi2ELi2EN4cute5tupleIJNS5_1CILi64EEENS7_ILi128EEES8_EEENS_10bfloat16_tEfNS_4arch4Sm80ELb0ELb1ELb1ELb1ELb0ELb0ELb0ELb0ELi2ELi2ELi4ELi2ELb1EEENS1_24CollectiveEpilogueBwdGQAISA_fSD_Li256ELb1ELb0EEENS1_19SingleTileSchedulerILb1ELb0ELb0ELi128EEEEEEEEEvNT_6ParamsE$_ZN4cute3eso3ESOILb0ELb1EJNS_15ArithmeticTupleIJiiEEENS_1CILi0EEES5_S5_EEC2ERKS3_RKS5_SA_SA_)
$_ZN7cutlass13device_kernelIN5flash19enable_sm80_to_sm89INS1_16FlashAttnBwdSm80INS1_25CollectiveMainloopBwdSm80ILi2ELi2EN4cute5tupleIJNS5_1CILi64EEENS7_ILi128EEES8_EEENS_10bfloat16_tEfNS_4arch4Sm80ELb0ELb1ELb1ELb1ELb0ELb0ELb0ELb0ELi2ELi2ELi4ELi2ELb1EEENS1_24CollectiveEpilogueBwdGQAISA_fSD_Li256ELb1ELb0EEENS1_19SingleTileSchedulerILb1ELb0ELb0ELi128EEEEEEEEEvNT_6ParamsE$_ZN4cute3eso3ESOILb0ELb1EJNS_15ArithmeticTupleIJiiEEENS_1CILi0EEES5_S5_EEC2ERKS3_RKS5_SA_SA_:
[----:B------:R-:W-:Y:S02]  /*72c0*/  IADD3 R9, R9, -c[0x0][0x20], RZ ;  /* 0x8000080009097a10 */ /* 0x000fe40007ffe0ff */
[----:B------:R-:W-:-:S03]  /*72d0*/  MOV R11, 0x0 ;  /* 0x00000000000b7802 */ /* 0x000fc60000000f00 */
[----:B------:R1:W-:Y:S04]  /*72e0*/  STL [R9], R8 ;  /* 0x0000000809007387 */ /* 0x0003e80000100800 */
[----:B------:R1:W-:Y:S01]  /*72f0*/  STL [R9+0x4], R16 ;  /* 0x0000041009007387 */ /* 0x0003e20000100800 */
[----:B------:R-:W-:Y:S05]  /*7300*/  RET.REL.NODEC R10 `(_ZN7cutlass13device_kernelIN5flash19enable_sm80_to_sm89INS1_16FlashAttnBwdSm80INS1_25CollectiveMainloopBwdSm80ILi2ELi2EN4cute5tupleIJNS5_1CILi64EEENS7_ILi128EEES8_EEENS_10bfloat16_tEfNS_4arch4Sm80ELb0ELb1ELb1ELb1ELb0ELb0ELb0ELb0ELi2ELi2ELi4ELi2ELb1EEENS1_24CollectiveEpilogueBwdGQAISA_fSD_Li256ELb1ELb0EEENS1_19SingleTileSchedulerILb1ELb0ELb0ELi128EEEEEEEEEvNT_6ParamsE) ;  /* 0xffff8cf00a007950 */ /* 0x000fea0003c3ffff */
        .type           $_ZN7cutlass13device_kernelIN5flash19enable_sm80_to_sm89INS1_16FlashAttnBwdSm80INS1_25CollectiveMainloopBwdSm80ILi2ELi2EN4cute5tupleIJNS5_1CILi64EEENS7_ILi128EEES8_EEENS_10bfloat16_tEfNS_4arch4Sm80ELb0ELb1ELb1ELb1ELb0ELb0ELb0ELb0ELi2ELi2ELi4ELi2ELb1EEENS1_24CollectiveEpilogueBwdGQAISA_fSD_Li256ELb1ELb0EEENS1_19SingleTileSchedulerILb1ELb0ELb0ELi128EEEEEEEEEvNT_6ParamsE$_ZN4cute3eso3ESOILb0ELb1EJiEEC2ERKi,@function
        .size           $_ZN7cutlass13device_kernelIN5flash19enable_sm80_to_sm89INS1_16FlashAttnBwdSm80INS1_25CollectiveMainloopBwdSm80ILi2ELi2EN4cute5tupleIJNS5_1CILi64EEENS7_ILi128EEES8_EEENS_10bfloat16_tEfNS_4arch4Sm80ELb0ELb1ELb1ELb1ELb0ELb0ELb0ELb0ELi2ELi2ELi4ELi2ELb1EEENS1_24CollectiveEpilogueBwdGQAISA_fSD_Li256ELb1ELb0EEENS1_19SingleTileSchedulerILb1ELb0ELb0ELi128EEEEEEEEEvNT_6ParamsE$_ZN4cute3eso3ESOILb0ELb1EJiEEC2ERKi,($_ZN7cutlass13device_kernelIN5flash19enable_sm80_to_sm89INS1_16FlashAttnBwdSm80INS1_25CollectiveMainloopBwdSm80ILi2ELi2EN4cute5tupleIJNS5_1CILi64EEENS7_ILi128EEES8_EEENS_10bfloat16_tEfNS_4arch4Sm80ELb0ELb1ELb1ELb1ELb0ELb0ELb0ELb0ELi2ELi2ELi4ELi2ELb1EEENS1_24CollectiveEpilogueBwdGQAISA_fSD_Li256ELb1ELb0EEENS1_19SingleTileSchedulerILb1ELb0ELb0ELi128EEEEEEEEEvNT_6ParamsE$_ZN4cute3eso3ESOILb0ELb1EJiNS_1CILi0EEEEEC2ERKiRKS3_ - $_ZN7cutlass13device_kernelIN5flash19enable_sm80_to_sm89INS1_16FlashAttnBwdSm80INS1_25CollectiveMainloopBwdSm80ILi2ELi2EN4cute5tupleIJNS5_1CILi64EEENS7_ILi128EEES8_EEENS_10bfloat16_tEfNS_4arch4Sm80ELb0ELb1ELb1ELb1ELb0ELb0ELb0ELb0ELi2ELi2ELi4ELi2ELb1EEENS1_24CollectiveEpilogueBwdGQAISA_fSD_Li256ELb1ELb0EEENS1_19SingleTileSchedulerILb1ELb0ELb0ELi128EEEEEEEEEvNT_6ParamsE$_ZN4cute3eso3ESOILb0ELb1EJiEEC2ERKi)
$_ZN7cutlass13device_kernelIN5flash19enable_sm80_to_sm89INS1_16FlashAttnBwdSm80INS1_25CollectiveMainloopBwdSm80ILi2ELi2EN4cute5tupleIJNS5_1CILi64EEENS7_ILi128EEES8_EEENS_10bfloat16_tEfNS_4arch4Sm80ELb0ELb1ELb1ELb1ELb0ELb0ELb0ELb0ELi2ELi2ELi4ELi2ELb1EEENS1_24CollectiveEpilogueBwdGQAISA_fSD_Li256ELb1ELb0EEENS1_19SingleTileSchedulerILb1ELb0ELb0ELi128EEEEEEEEEvNT_6ParamsE$_ZN4cute3eso3ESOILb0ELb1EJiEEC2ERKi:
[----:B------:R-:W-:Y:S01]  /*7310*/  IADD3 R6, R6, -c[0x0][0x20], RZ ;  /* 0x8000080006067a10 */ /* 0x000fe20007ffe0ff */
[----:B------:R-:W-:Y:S01]  /*7320*/  IMAD.MOV.U32 R28, RZ, RZ, R18 ;  /* 0x000000ffff1c7224 */ /* 0x000fe200078e0012 */
[----:B------:R-:W-:-:S03]  /*7330*/  MOV R29, 0x0 ;  /* 0x00000000001d7802 */ /* 0x000fc60000000f00 */
[----:B------:R1:W-:Y:S01]  /*7340*/  STL [R6], R7 ;  /* 0x0000000706007387 */ /* 0x0003e20000100800 */
[----:B------:R-:W-:Y:S05]  /*7350*/  RET.REL.NODEC R28 `(_ZN7cutlass13device_kernelIN5flash19enable_sm80_to_sm89INS1_16FlashAttnBwdSm80INS1_25CollectiveMainloopBwdSm80ILi2ELi2EN4cute5tupleIJNS5_1CILi64EEENS7_ILi128EEES8_EEENS_10bfloat16_tEfNS_4arch4Sm80ELb0ELb1ELb1ELb1ELb0ELb0ELb0ELb0ELi2ELi2ELi4ELi2ELb1EEENS1_24CollectiveEpilogueBwdGQAISA_fSD_Li256ELb1ELb0EEENS1_19SingleTileSchedulerILb1ELb0ELb0ELi128EEEEEEEEEvNT_6ParamsE) ;  /* 0xffff8ca01c007950 */ /* 0x000fea0003c3ffff */
        .type           $_ZN7cutlass13device_kernelIN5flash19enable_sm80_to_sm89INS1_16FlashAttnBwdSm80INS1_25CollectiveMainloopBwdSm80ILi2ELi2EN4cute5tupleIJNS5_1CILi64EEENS7_ILi128EEES8_EEENS_10bfloat16_tEfNS_4arch4Sm80ELb0ELb1ELb1ELb1ELb0ELb0ELb0ELb0ELi2ELi2ELi4ELi2ELb1EEENS1_24CollectiveEpilogueBwdGQAISA_fSD_Li256ELb1ELb0EEENS1_19SingleTileSchedulerILb1ELb0ELb0ELi128EEEEEEEEEvNT_6ParamsE$_ZN4cute3eso3ESOILb0ELb1EJiNS_1CILi0EEEEEC2ERKiRKS3_,@function
        .size           $_ZN7cutlass13device_kernelIN5flash19enable_sm80_to_sm89INS1_16FlashAttnBwdSm80INS1_25CollectiveMainloopBwdSm80ILi2ELi2EN4cute5tupleIJNS5_1CILi64EEENS7_ILi128EEES8_EEENS_10bfloat16_tEfNS_4arch4Sm80ELb0ELb1ELb1ELb1ELb0ELb0ELb0ELb0ELi2ELi2ELi4ELi2ELb1EEENS1_24CollectiveEpilogueBwdGQAISA_fSD_Li256ELb1ELb0EEENS1_19SingleTileSchedulerILb1ELb0ELb0ELi128EEEEEEEEEvNT_6ParamsE$_ZN4cute3eso3ESOILb0ELb1EJiNS_1CILi0EEEEEC2ERKiRKS3_,($_ZN7cutlass13device_kernelIN5flash19enable_sm80_to_sm89INS1_16FlashAttnBwdSm80INS1_25CollectiveMainloopBwdSm80ILi2ELi2EN4cute5tupleIJNS5_1CILi64EEENS7_ILi128EEES8_EEENS_10bfloat16_tEfNS_4arch4Sm80ELb0ELb1ELb1ELb1ELb0ELb0ELb0ELb0ELi2ELi2ELi4ELi2ELb1EEENS1_24CollectiveEpilogueBwdGQAISA_fSD_Li256ELb1ELb0EEENS1_19SingleTileSchedulerILb1ELb0ELb0ELi128EEEEEEEEEvNT_6ParamsE$_ZN4cute3eso3ESOILb0ELb1EJlEEC2ERKl - $_ZN7cutlass13device_kernelIN5flash19enable_sm80_to_sm89INS1_16FlashAttnBwdSm80INS1_25CollectiveMainloopBwdSm80ILi2ELi2EN4cute5tupleIJNS5_1CILi64EEENS7_ILi128EEES8_EEENS_10bfloat16_tEfNS_4arch4Sm80ELb0ELb1ELb1ELb1ELb0ELb0ELb0ELb0ELi2ELi2ELi4ELi2ELb1EEENS1_24CollectiveEpilogueBwdGQAISA_fSD_Li256ELb1ELb0EEENS1_19SingleTileSchedulerILb1ELb0ELb0ELi128EEEEEEEEEvNT_6ParamsE$_ZN4cute3eso3ESOILb0ELb1EJiNS_1CILi0EEEEEC2ERKiRKS3_)
$_ZN7cutlass13device_kernelIN5flash19enable_sm80_to_sm89INS1_16FlashAttnBwdSm80INS1_25CollectiveMainloopBwdSm80ILi2ELi2EN4cute5tupleIJNS5_1CILi64EEENS7_ILi128EEES8_EEENS_10bfloat16_tEfNS_4arch4Sm80ELb0ELb1ELb1ELb1ELb0ELb0ELb0ELb0ELi2ELi2ELi4ELi2ELb1EEENS1_24CollectiveEpilogueBwdGQAISA_fSD_Li256ELb1ELb0EEENS1_19SingleTileSchedulerILb1ELb0ELb0ELi128EEEEEEEEEvNT_6ParamsE$_ZN4cute3eso3ESOILb0ELb1EJiNS_1CILi0EEEEEC2ERKiRKS3_:
[----:B------:R-:W-:Y:S02]  /*7360*/  IADD3 R6, R6, -c[0x0][0x20], RZ ;  /* 0x8000080006067a10 */ /* 0x000fe40007ffe0ff */
[----:B------:R-:W-:-:S03]  /*7370*/  MOV R9, 0x0 ;  /* 0x0000000000097802 */ /* 0x000fc60000000f00 */
[----:B------:R1:W-:Y:S01]  /*7380*/  STL [R6], R7 ;  /* 0x0000000706007387 */ /* 0x0003e20000100800 */
[----:B------:R-:W-:Y:S05]  /*7390*/  RET.REL.NODEC R8 `(_ZN7cutlass13device_kernelIN5flash19enable_sm80_to_sm89INS1_16FlashAttnBwdSm80INS1_25CollectiveMainloopBwdSm80ILi2ELi2EN4cute5tupleIJNS5_1CILi64EEENS7_ILi128EEES8_EEENS_10bfloat16_tEfNS_4arch4Sm80ELb0ELb1ELb1ELb1ELb0ELb0ELb0ELb0ELi2ELi2ELi4ELi2ELb1EEENS1_24CollectiveEpilogueBwdGQAISA_fSD_Li256ELb1ELb0EEENS1_19SingleTileSchedulerILb1ELb0ELb0ELi128EEEEEEEEEvNT_6ParamsE) ;  /* 0xffff8c6008007950 */ /* 0x000fea0003c3ffff */
        .type           $_ZN7cutlass13device_kernelIN5flash19enable_sm80_to_sm89INS1_16FlashAttnBwdSm80INS1_25CollectiveMainloopBwdSm80ILi2ELi2EN4cute5tupleIJNS5_1CILi64EEENS7_ILi128EEES8_EEENS_10bfloat16_tEfNS_4arch4Sm80ELb0ELb1ELb1ELb1ELb0ELb0ELb0ELb0ELi2ELi2ELi4ELi2ELb1EEENS1_24CollectiveEpilogueBwdGQAISA_fSD_Li256ELb1ELb0EEENS1_19SingleTileSchedulerILb1ELb0ELb0ELi128EEEEEEEEEvNT_6ParamsE$_ZN4cute3eso3ESOILb0ELb1EJlEEC2ERKl,@function
        .size           $_ZN7cutlass13device_kernelIN5flash19enable_sm80_to_sm89INS1_16FlashAttnBwdSm80INS1_25CollectiveMainloopBwdSm80ILi2ELi2EN4cute5tupleIJNS5_1CILi64EEENS7_ILi128EEES8_EEENS_10bfloat16_tEfNS_4arch4Sm80ELb0ELb1ELb1ELb1ELb0ELb0ELb0ELb0ELi2ELi2ELi4ELi2ELb1EEENS1_24CollectiveEpilogueBwdGQAISA_fSD_Li256ELb1ELb0EEENS1_19SingleTileSchedulerILb1ELb0ELb0ELi128EEEEEEEEEvNT_6ParamsE$_ZN4cute3eso3ESOILb0ELb1EJlEEC2ERKl,($_ZN7cutlass13device_kernelIN5flash19enable_sm80_to_sm89INS1_16FlashAttnBwdSm80INS1_25CollectiveMainloopBwdSm80ILi2ELi2EN4cute5tupleIJNS5_1CILi64EEENS7_ILi128EEES8_EEENS_10bfloat16_tEfNS_4arch4Sm80ELb0ELb1ELb1ELb1ELb0ELb0ELb0ELb0ELi2ELi2ELi4ELi2ELb1EEENS1_24CollectiveEpilogueBwdGQAISA_fSD_Li256ELb1ELb0EEENS1_19SingleTileSchedulerILb1ELb0ELb0ELi128EEEEEEEEEvNT_6ParamsE$_ZN4cute3eso3ESOILb1ELb0EJNS_10UnderscoreES2_S2_iEEC2ERKS2_S5_S5_RKi - $_ZN7cutlass13device_kernelIN5flash19enable_sm80_to_sm89INS1_16FlashAttnBwdSm80INS1_25CollectiveMainloopBwdSm80ILi2ELi2EN4cute5tupleIJNS5_1CILi64EEENS7_ILi128EEES8_EEENS_10bfloat16_tEfNS_4arch4Sm80ELb0ELb1ELb1ELb1ELb0ELb0ELb0ELb0ELi2ELi2ELi4ELi2ELb1EEENS1_24CollectiveEpilogueBwdGQAISA_fSD_Li256ELb1ELb0EEENS1_19SingleTileSchedulerILb1ELb0ELb0ELi128EEEEEEEEEvNT_6ParamsE$_ZN4cute3eso3ESOILb0ELb1EJlEEC2ERKl)
$_ZN7cutlass13device_kernelIN5flash19enable_sm80_to_sm89INS1_16FlashAttnBwdSm80INS1_25CollectiveMainloopBwdSm80ILi2ELi2EN4cute5tupleIJNS5_1CILi64EEENS7_ILi128EEES8_EEENS_10bfloat16_tEfNS_4arch4Sm80ELb0ELb1ELb1ELb1ELb0ELb0ELb0ELb0ELi2ELi2ELi4ELi2ELb1EEENS1_24CollectiveEpilogueBwdGQAISA_fSD_Li256ELb1ELb0EEENS1_19SingleTileSchedulerILb1ELb0ELb0ELi128EEEEEEEEEvNT_6ParamsE$_ZN4cute3eso3ESOILb0ELb1EJlEEC2ERKl:
[----:B------:R-:W-:Y:S01]  /*73a0*/  IADD3 R9, R9, -c[0x0][0x20], RZ ;  /* 0x8000080009097a10 */ /* 0x000fe20007ffe0ff */
[----:B------:R-:W-:Y:S01]  /*73b0*/  IMAD.MOV.U32 R24, RZ, RZ, R10 ;  /* 0x000000ffff187224 */ /* 0x000fe200078e000a */
[----:B------:R-:W-:-:S03]  /*73c0*/  MOV R25, 0x0 ;  /* 0x0000000000197802 */ /* 0x000fc60000000f00 */
[----:B------:R1:W-:Y:S01]  /*73d0*/  STL.64 [R9], R6 ;  /* 0x0000000609007387 */ /* 0x0003e20000100a00 */
[----:B------:R-:W-:Y:S05]  /*73e0*/  RET.REL.NODEC R24 `(_ZN7cutlass13device_kernelIN5flash19enable_sm80_to_sm89INS1_16FlashAttnBwdSm80INS1_25CollectiveMainloopBwdSm80ILi2ELi2EN4cute5tupleIJNS5_1CILi64EEENS7_ILi128EEES8_EEENS_10bfloat16_tEfNS_4arch4Sm80ELb0ELb1ELb1ELb1ELb0ELb0ELb0ELb0ELi2ELi2ELi4ELi2ELb1EEENS1_24CollectiveEpilogueBwdGQAISA_fSD_Li256ELb1ELb0EEENS1_19SingleTileSchedulerILb1ELb0ELb0ELi128EEEEEEEEEvNT_6ParamsE) ;  /* 0xffff8c1018007950 */ /* 0x000fea0003c3ffff */
        .type           $_ZN7cutlass13device_kernelIN5flash19enable_sm80_to_sm89INS1_16FlashAttnBwdSm80INS1_25CollectiveMainloopBwdSm80ILi2ELi2EN4cute5tupleIJNS5_1CILi64EEENS7_ILi128EEES8_EEENS_10bfloat16_tEfNS_4arch4Sm80ELb0ELb1ELb1ELb1ELb0ELb0ELb0ELb0ELi2ELi2ELi4ELi2ELb1EEENS1_24CollectiveEpilogueBwdGQAISA_fSD_Li256ELb1ELb0EEENS1_19SingleTileSchedulerILb1ELb0ELb0ELi128EEEEEEEEEvNT_6ParamsE$_ZN4cute3eso3ESOILb1ELb0EJNS_10UnderscoreES2_S2_iEEC2ERKS2_S5_S5_RKi,@function
        .size           $_ZN7cutlass13device_kernelIN5flash19enable_sm80_to_sm89INS1_16FlashAttnBwdSm80INS1_25CollectiveMainloopBwdSm80ILi2ELi2EN4cute5tupleIJNS5_1CILi64EEENS7_ILi128EEES8_EEENS_10bfloat16_tEfNS_4arch4Sm80ELb0ELb1ELb1ELb1ELb0ELb0ELb0ELb0ELi2ELi2ELi4ELi2ELb1EEENS1_24CollectiveEpilogueBwdGQAISA_fSD_Li256ELb1ELb0EEENS1_19SingleTileSchedulerILb1ELb0ELb0ELi128EEEEEEEEEvNT_6ParamsE$_ZN4cute3eso3ESOILb1ELb0EJNS_10UnderscoreES2_S2_iEEC2ERKS2_S5_S5_RKi,($_ZN7cutlass13device_kernelIN5flash19enable_sm80_to_sm89INS1_16FlashAttnBwdSm80INS1_25CollectiveMainloopBwdSm80ILi2ELi2EN4cute5tupleIJNS5_1CILi64EEENS7_ILi128EEES8_EEENS_10bfloat16_tEfNS_4arch4Sm80ELb0ELb1ELb1ELb1ELb0ELb0ELb0ELb0ELi2ELi2ELi4ELi2ELb1EEENS1_24CollectiveEpilogueBwdGQAISA_fSD_Li256ELb1ELb0EEENS1_19SingleTileSchedulerILb1ELb0ELb0ELi128EEEEEEEEEvNT_6ParamsE$_ZN4cute3eso3ESOILb1ELb0EJNS_10UnderscoreES2_iEEC2ERKS2_S5_RKi - $_ZN7cutlass13device_kernelIN5flash19enable_sm80_to_sm89INS1_16FlashAttnBwdSm80INS1_25CollectiveMainloopBwdSm80ILi2ELi2EN4cute5tupleIJNS5_1CILi64EEENS7_ILi128EEES8_EEENS_10bfloat16_tEfNS_4arch4Sm80ELb0ELb1ELb1ELb1ELb0ELb0ELb0ELb0ELi2ELi2ELi4ELi2ELb1EEENS1_24CollectiveEpilogueBwdGQAISA_fSD_Li256ELb1ELb0EEENS1_19SingleTileSchedulerILb1ELb0ELb0ELi128EEEEEEEEEvNT_6ParamsE$_ZN4cute3eso3ESOILb1ELb0EJNS_10UnderscoreES2_S2_iEEC2ERKS2_S5_S5_RKi)
$_ZN7cutlass13device_kernelIN5flash19enable_sm80_to_sm89INS1_16FlashAttnBwdSm80INS1_25CollectiveMainloopBwdSm80ILi2ELi2EN4cute5tupleIJNS5_1CILi64EEENS7_ILi128EEES8_EEENS_10bfloat16_tEfNS_4arch4Sm80ELb0ELb1ELb1ELb1ELb0ELb0ELb0ELb0ELi2ELi2ELi4ELi2ELb1EEENS1_24CollectiveEpilogueBwdGQAISA_fSD_Li256ELb1ELb0EEENS1_19SingleTileSchedulerILb1ELb0ELb0ELi128EEEEEEEEEvNT_6ParamsE$_ZN4cute3eso3ESOILb1ELb0EJNS_10UnderscoreES2_S2_iEEC2ERKS2_S5_S5_RKi:
[----:B------:R-:W-:Y:S02]  /*73f0*/  IADD3 R6, R4, -c[0x0][0x20], RZ ;  /* 0x8000080004067a10 */ /* 0x000fe40007ffe0ff */
[----:B------:R-:W-:-:S03]  /*7400*/  MOV R9, 0x0 ;  /* 0x0000000000097802 */ /* 0x000fc60000000f00 */
[----:B------:R1:W-:Y:S01]  /*7410*/  STL [R6], R7 ;  /* 0x0000000706007387 */ /* 0x0003e20000100800 */
[----:B------:R-:W-:Y:S05]  /*7420*/  RET.REL.NODEC R8 `(_ZN7cutlass13device_kernelIN5flash19enable_sm80_to_sm89INS1_16FlashAttnBwdSm80INS1_25CollectiveMainloopBwdSm80ILi2ELi2EN4cute5tupleIJNS5_1CILi64EEENS7_ILi128EEES8_EEENS_10bfloat16_tEfNS_4arch4Sm80ELb0ELb1ELb1ELb1ELb0ELb0ELb0ELb0ELi2ELi2ELi4ELi2ELb1EEENS1_24CollectiveEpilogueBwdGQAISA_fSD_Li256ELb1ELb0EEENS1_19SingleTileSchedulerILb1ELb0ELb0ELi128EEEEEEEEEvNT_6ParamsE) ;  /* 0xffff8bd008007950 */ /* 0x000fea0003c3ffff */
        .type           $_ZN7cutlass13device_kernelIN5flash19enable_sm80_to_sm89INS1_16FlashAttnBwdSm80INS1_25CollectiveMainloopBwdSm80ILi2ELi2EN4cute5tupleIJNS5_1CILi64EEENS7_ILi128EEES8_EEENS_10bfloat16_tEfNS_4arch4Sm80ELb0ELb1ELb1ELb1ELb0ELb0ELb0ELb0ELi2ELi2ELi4ELi2ELb1EEENS1_24CollectiveEpilogueBwdGQAISA_fSD_Li256ELb1ELb0EEENS1_19SingleTileSchedulerILb1ELb0ELb0ELi128EEEEEEEEEvNT_6ParamsE$_ZN4cute3eso3ESOILb1ELb0EJNS_10UnderscoreES2_iEEC2ERKS2_S5_RKi,@function
        .size           $_ZN7cutlass13device_kernelIN5flash19enable_sm80_to_sm89INS1_16FlashAttnBwdSm80INS1_25CollectiveMainloopBwdSm80ILi2ELi2EN4cute5tupleIJNS5_1CILi64EEENS7_ILi128EEES8_EEENS_10bfloat16_tEfNS_4arch4Sm80ELb0ELb1ELb1ELb1ELb0ELb0ELb0ELb0ELi2ELi2ELi4ELi2ELb1EEENS1_24CollectiveEpilogueBwdGQAISA_fSD_Li256ELb1ELb0EEENS1_19SingleTileSchedulerILb1ELb0ELb0ELi128EEEEEEEEEvNT_6ParamsE$_ZN4cute3eso3ESOILb1ELb0EJNS_10UnderscoreES2_iEEC2ERKS2_S5_RKi,($_ZN7cutlass13device_kernelIN5flash19enable_sm80_to_sm89INS1_16FlashAttnBwdSm80INS1_25CollectiveMainloopBwdSm80ILi2ELi2EN4cute5tupleIJNS5_1CILi64EEENS7_ILi128EEES8_EEENS_10bfloat16_tEfNS_4arch4Sm80ELb0ELb1ELb1ELb1ELb0ELb0ELb0ELb0ELi2ELi2ELi4ELi2ELb1EEENS1_24CollectiveEpilogueBwdGQAISA_fSD_Li256ELb1ELb0EEENS1_19SingleTileSchedulerILb1ELb0ELb0ELi128EEEEEEEEEvNT_6ParamsE$_ZN4cute3eso3ESOILb1ELb0EJNS_10UnderscoreEiEEC2ERKS2_RKi - $_ZN7cutlass13device_kernelIN5flash19enable_sm80_to_sm89INS1_16FlashAttnBwdSm80INS1_25CollectiveMainloopBwdSm80ILi2ELi2EN4cute5tupleIJNS5_1CILi64EEENS7_ILi128EEES8_EEENS_10bfloat16_tEfNS_4arch4Sm80ELb0ELb1ELb1ELb1ELb0ELb0ELb0ELb0ELi2ELi2ELi4ELi2ELb1EEENS1_24CollectiveEpilogueBwdGQAISA_fSD_Li256ELb1ELb0EEENS1_19SingleTileSchedulerILb1ELb0ELb0ELi128EEEEEEEEEvNT_6ParamsE$_ZN4cute3eso3ESOILb1ELb0EJNS_10UnderscoreES2_iEEC2ERKS2_S5_RKi)
$_ZN7cutlass13device_kernelIN5flash19enable_sm80_to_sm89INS1_16FlashAttnBwdSm80INS1_25CollectiveMainloopBwdSm80ILi2ELi2EN4cute5tupleIJNS5_1CILi64EEENS7_ILi128EEES8_EEENS_10bfloat16_tEfNS_4arch4Sm80ELb0ELb1ELb1ELb1ELb0ELb0ELb0ELb0ELi2ELi2ELi4ELi2ELb1EEENS1_24CollectiveEpilogueBwdGQAISA_fSD_Li256ELb1ELb0EEENS1_19SingleTileSchedulerILb1ELb0ELb0ELi128EEEEEEEEEvNT_6ParamsE$_ZN4cute3eso3ESOILb1ELb0EJNS_10UnderscoreES2_iEEC2ERKS2_S5_RKi:
[----:B------:R-:W-:Y:S02]  /*7430*/  IADD3 R6, R4, -c[0x0][0x20], RZ ;  /* 0x8000080004067a10 */ /* 0x000fe40007ffe0ff */
[----:B------:R-:W-:-:S03]  /*7440*/  MOV R9, 0x0 ;  /* 0x0000000000097802 */ /* 0x000fc60000000f00 */
[----:B------:R1:W-:Y:S01]  /*7450*/  STL [R6], R17 ;  /* 0x0000001106007387 */ /* 0x0003e20000100800 */
[----:B------:R-:W-:Y:S05]  /*7460*/  RET.REL.NODEC R8 `(_ZN7cutlass13device_kernelIN5flash19enable_sm80_to_sm89INS1_16FlashAttnBwdSm80INS1_25CollectiveMainloopBwdSm80ILi2ELi2EN4cute5tupleIJNS5_1CILi64EEENS7_ILi128EEES8_EEENS_10bfloat16_tEfNS_4arch4Sm80ELb0ELb1ELb1ELb1ELb0ELb0ELb0ELb0ELi2ELi2ELi4ELi2ELb1EEENS1_24CollectiveEpilogueBwdGQAISA_fSD_Li256ELb1ELb0EEENS1_19SingleTileSchedulerILb1ELb0ELb0ELi128EEEEEEEEEvNT_6ParamsE) ;  /* 0xffff8b9008007950 */ /* 0x000fea0003c3ffff */
        .type           $_ZN7cutlass13device_kernelIN5flash19enable_sm80_to_sm89INS1_16FlashAttnBwdSm80INS1_25CollectiveMainloopBwdSm80ILi2ELi2EN4cute5tupleIJNS5_1CILi64EEENS7_ILi128EEES8_EEENS_10bfloat16_tEfNS_4arch4Sm80ELb0ELb1ELb1ELb1ELb0ELb0ELb0ELb0ELi2ELi2ELi4ELi2ELb1EEENS1_24CollectiveEpilogueBwdGQAISA_fSD_Li256ELb1ELb0EEENS1_19SingleTileSchedulerILb1ELb0ELb0ELi128EEEEEEEEEvNT_6ParamsE$_ZN4cute3eso3ESOILb1ELb0EJNS_10UnderscoreEiEEC2ERKS2_RKi,@function
        .size           $_ZN7cutlass13device_kernelIN5flash19enable_sm80_to_sm89INS1_16FlashAttnBwdSm80INS1_25CollectiveMainloopBwdSm80ILi2ELi2EN4cute5tupleIJNS5_1CILi64EEENS7_ILi128EEES8_EEENS_10bfloat16_tEfNS_4arch4Sm80ELb0ELb1ELb1ELb1ELb0ELb0ELb0ELb0ELi2ELi2ELi4ELi2ELb1EEENS1_24CollectiveEpilogueBwdGQAISA_fSD_Li256ELb1ELb0EEENS1_19SingleTileSchedulerILb1ELb0ELb0ELi128EEEEEEEEEvNT_6ParamsE$_ZN4cute3eso3ESOILb1ELb0EJNS_10UnderscoreEiEEC2ERKS2_RKi,($_ZN7cutlass13device_kernelIN5flash19enable_sm80_to_sm89INS1_16FlashAttnBwdSm80INS1_25CollectiveMainloopBwdSm80ILi2ELi2EN4cute5tupleIJNS5_1CILi64EEENS7_ILi128EEES8_EEENS_10bfloat16_tEfNS_4arch4Sm80ELb0ELb1ELb1ELb1ELb0ELb0ELb0ELb0ELi2ELi2ELi4ELi2ELb1EEENS1_24CollectiveEpilogueBwdGQAISA_fSD_Li256ELb1ELb0EEENS1_19SingleTileSchedulerILb1ELb0ELb0ELi128EEEEEEEEEvNT_6ParamsE$_ZN4cute3eso3ESOILb1ELb0EJNS_10UnderscoreEiiEEC2ERKS2_RKiS7_ - $_ZN7cutlass13device_kernelIN5flash19enable_sm80_to_sm89INS1_16FlashAttnBwdSm80INS1_25CollectiveMainloopBwdSm80ILi2ELi2EN4cute5tupleIJNS5_1CILi64EEENS7_ILi128EEES8_EEENS_10bfloat16_tEfNS_4arch4Sm80ELb0ELb1ELb1ELb1ELb0ELb0ELb0ELb0ELi2ELi2ELi4ELi2ELb1EEENS1_24CollectiveEpilogueBwdGQAISA_fSD_Li256ELb1ELb0EEENS1_19SingleTileSchedulerILb1ELb0ELb0ELi128EEEEEEEEEvNT_6ParamsE$_ZN4cute3eso3ESOILb1ELb0EJNS_10UnderscoreEiEEC2ERKS2_RKi)
$_ZN7cutlass13device_kernelIN5flash19enable_sm80_to_sm89INS1_16FlashAttnBwdSm80INS1_25CollectiveMainloopBwdSm80ILi2ELi2EN4cute5tupleIJNS5_1CILi64EEENS7_ILi128EEES8_EEENS_10bfloat16_tEfNS_4arch4Sm80ELb0ELb1ELb1ELb1ELb0ELb0ELb0ELb0ELi2ELi2ELi4ELi2ELb1EEENS1_24CollectiveEpilogueBwdGQAISA_fSD_Li256ELb1ELb0EEENS1_19SingleTileSchedulerILb1ELb0ELb0ELi128EEEEEEEEEvNT_6ParamsE$_ZN4cute3eso3ESOILb1ELb0EJNS_10UnderscoreEiEEC2ERKS2_RKi:
[----:B------:R-:W-:Y:S02]  /*7470*/  IADD3 R6, R13, -c[0x0][0x20], RZ ;  /* 0x800008000d067a10 */ /* 0x000fe40007ffe0ff */
[----:B------:R-:W-:-:S03]  /*7480*/  MOV R17, 0x0 ;  /* 0x0000000000117802 */ /* 0x000fc60000000f00 */
[----:B------:R1:W-:Y:S01]  /*7490*/  STL [R6], R7 ;  /* 0x0000000706007387 */ /* 0x0003e20000100800 */
[----:B------:R-:W-:Y:S05]  /*74a0*/  RET.REL.NODEC R16 `(_ZN7cutlass13device_kernelIN5flash19enable_sm80_to_sm89INS1_16FlashAttnBwdSm80INS1_25CollectiveMainloopBwdSm80ILi2ELi2EN4cute5tupleIJNS5_1CILi64EEENS7_ILi128EEES8_EEENS_10bfloat16_tEfNS_4arch4Sm80ELb0ELb1ELb1ELb1ELb0ELb0ELb0ELb0ELi2ELi2ELi4ELi2ELb1EEENS1_24CollectiveEpilogueBwdGQAISA_fSD_Li256ELb1ELb0EEENS1_19SingleTileSchedulerILb1ELb0ELb0ELi128EEEEEEEEEvNT_6ParamsE) ;  /* 0xffff8b5010007950 */ /* 0x000fea0003c3ffff */
        .type           $_ZN7cutlass13device_kernelIN5flash19enable_sm80_to_sm89INS1_16FlashAttnBwdSm80INS1_25CollectiveMainloopBwdSm80ILi2ELi2EN4cute5tupleIJNS5_1CILi64EEENS7_ILi128EEES8_EEENS_10bfloat16_tEfNS_4arch4Sm80ELb0ELb1ELb1ELb1ELb0ELb0ELb0ELb0ELi2ELi2ELi4ELi2ELb1EEENS1_24CollectiveEpilogueBwdGQAISA_fSD_Li256ELb1ELb0EEENS1_19SingleTileSchedulerILb1ELb0ELb0ELi128EEEEEEEEEvNT_6ParamsE$_ZN4cute3eso3ESOILb1ELb0EJNS_10UnderscoreEiiEEC2ERKS2_RKiS7_,@function
        .size           $_ZN7cutlass13device_kernelIN5flash19enable_sm80_to_sm89INS1_16FlashAttnBwdSm80INS1_25CollectiveMainloopBwdSm80ILi2ELi2EN4cute5tupleIJNS5_1CILi64EEENS7_ILi128EEES8_EEENS_10bfloat16_tEfNS_4arch4Sm80ELb0ELb1ELb1ELb1ELb0ELb0ELb0ELb0ELi2ELi2ELi4ELi2ELb1EEENS1_24CollectiveEpilogueBwdGQAISA_fSD_Li256ELb1ELb0EEENS1_19SingleTileSchedulerILb1ELb0ELb0ELi128EEEEEEEEEvNT_6ParamsE$_ZN4cute3eso3ESOILb1ELb0EJNS_10UnderscoreEiiEEC2ERKS2_RKiS7_,($_ZN7cutlass13device_kernelIN5flash19enable_sm80_to_sm89INS1_16FlashAttnBwdSm80INS1_25CollectiveMainloopBwdSm80ILi2ELi2EN4cute5tupleIJNS5_1CILi64EEENS7_ILi128EEES8_EEENS_10bfloat16_tEfNS_4arch4Sm80ELb0ELb1ELb1ELb1ELb0ELb0ELb0ELb0ELi2ELi2ELi4ELi2ELb1EEENS1_24CollectiveEpilogueBwdGQAISA_fSD_Li256ELb1ELb0EEENS1_19SingleTileSchedulerILb1ELb0ELb0ELi128EEEEEEEEEvNT_6ParamsE$_ZN4cute3eso3ESOILb1ELb0EJNS_1CILi0EEES3_S3_iEEC2ERKS3_S6_S6_RKi - $_ZN7cutlass13device_kernelIN5flash19enable_sm80_to_sm89INS1_16FlashAttnBwdSm80INS1_25CollectiveMainloopBwdSm80ILi2ELi2EN4cute5tupleIJNS5_1CILi64EEENS7_ILi128EEES8_EEENS_10bfloat16_tEfNS_4arch4Sm80ELb0ELb1ELb1ELb1ELb0ELb0ELb0ELb0ELi2ELi2ELi4ELi2ELb1EEENS1_24CollectiveEpilogueBwdGQAISA_fSD_Li256ELb1ELb0EEENS1_19SingleTileSchedulerILb1ELb0ELb0ELi128EEEEEEEEEvNT_6ParamsE$_ZN4cute3eso3ESOILb1ELb0EJNS_10UnderscoreEiiEEC2ERKS2_RKiS7_)
$_ZN7cutlass13device_kernelIN5flash19enable_sm80_to_sm89INS1_16FlashAttnBwdSm80INS1_25CollectiveMainloopBwdSm80ILi2ELi2EN4cute5tupleIJNS5_1CILi64EEENS7_ILi128EEES8_EEENS_10bfloat16_tEfNS_4arch4Sm80ELb0ELb1ELb1ELb1ELb0ELb0ELb0ELb0ELi2ELi2ELi4ELi2ELb1EEENS1_24CollectiveEpilogueBwdGQAISA_fSD_Li256ELb1ELb0EEENS1_19SingleTileSchedulerILb1ELb0ELb0ELi128EEEEEEEEEvNT_6ParamsE$_ZN4cute3eso3ESOILb1ELb0EJNS_10UnderscoreEiiEEC2ERKS2_RKiS7_:
[----:B------:R-:W-:Y:S02]  /*74b0*/  IADD3 R7, R4, -c[0x0][0x20], RZ ;  /* 0x8000080004077a10 */ /* 0x000fe40007ffe0ff */
[----:B------:R-:W-:-:S03]  /*74c0*/  IADD3 R6, R19, -c[0x0][0x20], RZ ;  /* 0x8000080013067a10 */ /* 0x000fc60007ffe0ff */
[----:B------:R1:W-:Y:S04]  /*74d0*/  STL [R7], R16 ;  /* 0x0000001007007387 */ /* 0x0003e80000100800 */
[----:B------:R-:W2:Y:S01]  /*74e0*/  LDL R6, [R6] ;  /* 0x0000000006067983 */ /* 0x000ea20000100800 */
[----:B------:R-:W-:-:S03]  /*74f0*/  IMAD.MOV.U32 R9, RZ, RZ, 0x0 ;  /* 0x00000000ff097424 */ /* 0x000fc600078e00ff */
[----:B--2---:R1:W-:Y:S01]  /*7500*/  STL [R7+0x4], R6 ;  /* 0x0000040607007387 */ /* 0x0043e20000100800 */
[----:B------:R-:W-:Y:S05]  /*7510*/  RET.REL.NODEC R8 `(_ZN7cutlass13device_kernelIN5flash19enable_sm80_to_sm89INS1_16FlashAttnBwdSm80INS1_25CollectiveMainloopBwdSm80ILi2ELi2EN4cute5tupleIJNS5_1CILi64EEENS7_ILi128EEES8_EEENS_10bfloat16_tEfNS_4arch4Sm80ELb0ELb1ELb1ELb1ELb0ELb0ELb0ELb0ELi2ELi2ELi4ELi2ELb1EEENS1_24CollectiveEpilogueBwdGQAISA_fSD_Li256ELb1ELb0EEENS1_19SingleTileSchedulerILb1ELb0ELb0ELi128EEEEEEEEEvNT_6ParamsE) ;  /* 0xffff8ae008007950 */ /* 0x000fea0003c3ffff */
        .type           $_ZN7cutlass13device_kernelIN5flash19enable_sm80_to_sm89INS1_16FlashAttnBwdSm80INS1_25CollectiveMainloopBwdSm80ILi2ELi2EN4cute5tupleIJNS5_1CILi64EEENS7_ILi128EEES8_EEENS_10bfloat16_tEfNS_4arch4Sm80ELb0ELb1ELb1ELb1ELb0ELb0ELb0ELb0ELi2ELi2ELi4ELi2ELb1EEENS1_24CollectiveEpilogueBwdGQAISA_fSD_Li256ELb1ELb0EEENS1_19SingleTileSchedulerILb1ELb0ELb0ELi128EEEEEEEEEvNT_6ParamsE$_ZN4cute3eso3ESOILb1ELb0EJNS_1CILi0EEES3_S3_iEEC2ERKS3_S6_S6_RKi,@function
        .size           $_ZN7cutlass13device_kernelIN5flash19enable_sm80_to_sm89INS1_16FlashAttnBwdSm80INS1_25CollectiveMainloopBwdSm80ILi2ELi2EN4cute5tupleIJNS5_1CILi64EEENS7_ILi128EEES8_EEENS_10bfloat16_tEfNS_4arch4Sm80ELb0ELb1ELb1ELb1ELb0ELb0ELb0ELb0ELi2ELi2ELi4ELi2ELb1EEENS1_24CollectiveEpilogueBwdGQAISA_fSD_Li256ELb1ELb0EEENS1_19SingleTileSchedulerILb1ELb0ELb0ELi128EEEEEEEEEvNT_6ParamsE$_ZN4cute3eso3ESOILb1ELb0EJNS_1CILi0EEES3_S3_iEEC2ERKS3_S6_S6_RKi,($_ZN7cutlass13device_kernelIN5flash19enable_sm80_to_sm89INS1_16FlashAttnBwdSm80INS1_25CollectiveMainloopBwdSm80ILi2ELi2EN4cute5tupleIJNS5_1CILi64EEENS7_ILi128EEES8_EEENS_10bfloat16_tEfNS_4arch4Sm80ELb0ELb1ELb1ELb1ELb0ELb0ELb0ELb0ELi2ELi2ELi4ELi2ELb1EEENS1_24CollectiveEpilogueBwdGQAISA_fSD_Li256ELb1ELb0EEENS1_19SingleTileSchedulerILb1ELb0ELb0ELi128EEEEEEEEEvNT_6ParamsE$_ZN4cute3eso3ESOILb1ELb0EJNS_1CILi0EEES3_iEEC2ERKS3_S6_RKi - $_ZN7cutlass13device_kernelIN5flash19enable_sm80_to_sm89INS1_16FlashAttnBwdSm80INS1_25CollectiveMainloopBwdSm80ILi2ELi2EN4cute5tupleIJNS5_1CILi64EEENS7_ILi128EEES8_EEENS_10bfloat16_tEfNS_4arch4Sm80ELb0ELb1ELb1ELb1ELb0ELb0ELb0ELb0ELi2ELi2ELi4ELi2ELb1EEENS1_24CollectiveEpilogueBwdGQAISA_fSD_Li256ELb1ELb0EEENS1_19SingleTileSchedulerILb1ELb0ELb0ELi128EEEEEEEEEvNT_6ParamsE$_ZN4cute3eso3ESOILb1ELb0EJNS_1CILi0EEES3_S3_iEEC2ERKS3_S6_S6_RKi)
$_ZN7cutlass13device_kernelIN5flash19enable_sm80_to_sm89INS1_16FlashAttnBwdSm80INS1_25CollectiveMainloopBwdSm80ILi2ELi2EN4cute5tupleIJNS5_1CILi64EEENS7_ILi128EEES8_EEENS_10bfloat16_tEfNS_4arch4Sm80ELb0ELb1ELb1ELb1ELb0ELb0ELb0ELb0ELi2ELi2ELi4ELi2ELb1EEENS1_24CollectiveEpilogueBwdGQAISA_fSD_Li256ELb1ELb0EEENS1_19SingleTileSchedulerILb1ELb0ELb0ELi128EEEEEEEEEvNT_6ParamsE$_ZN4cute3eso3ESOILb1ELb0EJNS_1CILi0EEES3_S3_iEEC2ERKS3_S6_S6_RKi:
[----:B------:R-:W-:Y:S01]  /*7520*/  IADD3 R6, R6, -c[0x0][0x20], RZ ;  /* 0x8000080006067a10 */ /* 0x000fe20007ffe0ff */
[----:B------:R-:W-:Y:S01]  /*7530*/  IMAD.MOV.U32 R28, RZ, RZ, R10 ;  /* 0x000000ffff1c7224 */ /* 0x000fe200078e000a */
[----:B------:R-:W-:-:S03]  /*7540*/  MOV R29, 0x0 ;  /* 0x00000000001d7802 */ /* 0x000fc60000000f00 */
[----:B------:R1:W-:Y:S01]  /*7550*/  STL [R6], R7 ;  /* 0x0000000706007387 */ /* 0x0003e20000100800 */
[----:B------:R-:W-:Y:S05]  /*7560*/  RET.REL.NODEC R28 `(_ZN7cutlass13device_kernelIN5flash19enable_sm80_to_sm89INS1_16FlashAttnBwdSm80INS1_25CollectiveMainloopBwdSm80ILi2ELi2EN4cute5tupleIJNS5_1CILi64EEENS7_ILi128EEES8_EEENS_10bfloat16_tEfNS_4arch4Sm80ELb0ELb1ELb1ELb1ELb0ELb0ELb0ELb0ELi2ELi2ELi4ELi2ELb1EEENS1_24CollectiveEpilogueBwdGQAISA_fSD_Li256ELb1ELb0EEENS1_19SingleTileSchedulerILb1ELb0ELb0ELi128EEEEEEEEEvNT_6ParamsE) ;  /* 0xffff8a901c007950 */ /* 0x000fea0003c3ffff */
        .type           $_ZN7cutlass13device_kernelIN5flash19enable_sm80_to_sm89INS1_16FlashAttnBwdSm80INS1_25CollectiveMainloopBwdSm80ILi2ELi2EN4cute5tupleIJNS5_1CILi64EEENS7_ILi128EEES8_EEENS_10bfloat16_tEfNS_4arch4Sm80ELb0ELb1ELb1ELb1ELb0ELb0ELb0ELb0ELi2ELi2ELi4ELi2ELb1EEENS1_24CollectiveEpilogueBwdGQAISA_fSD_Li256ELb1ELb0EEENS1_19SingleTileSchedulerILb1ELb0ELb0ELi128EEEEEEEEEvNT_6ParamsE$_ZN4cute3eso3ESOILb1ELb0EJNS_1CILi0EEES3_iEEC2ERKS3_S6_RKi,@function
        .size           $_ZN7cutlass13device_kernelIN5flash19enable_sm80_to_sm89INS1_16FlashAttnBwdSm80INS1_25CollectiveMainloopBwdSm80ILi2ELi2EN4cute5tupleIJNS5_1CILi64EEENS7_ILi128EEES8_EEENS_10bfloat16_tEfNS_4arch4Sm80ELb0ELb1ELb1ELb1ELb0ELb0ELb0ELb0ELi2ELi2ELi4ELi2ELb1EEENS1_24CollectiveEpilogueBwdGQAISA_fSD_Li256ELb1ELb0EEENS1_19SingleTileSchedulerILb1ELb0ELb0ELi128EEEEEEEEEvNT_6ParamsE$_ZN4cute3eso3ESOILb1ELb0EJNS_1CILi0EEES3_iEEC2ERKS3_S6_RKi,($_ZN7cutlass13device_kernelIN5flash19enable_sm80_to_sm89INS1_16FlashAttnBwdSm80INS1_25CollectiveMainloopBwdSm80ILi2ELi2EN4cute5tupleIJNS5_1CILi64EEENS7_ILi128EEES8_EEENS_10bfloat16_tEfNS_4arch4Sm80ELb0ELb1ELb1ELb1ELb0ELb0ELb0ELb0ELi2ELi2ELi4ELi2ELb1EEENS1_24CollectiveEpilogueBwdGQAISA_fSD_Li256ELb1ELb0EEENS1_19SingleTileSchedulerILb1ELb0ELb0ELi128EEEEEEEEEvNT_6ParamsE$_ZN4cute3eso3ESOILb1ELb0EJNS_1CILi0EEES3_iS3_EEC2ERKS3_S6_RKiS6_ - $_ZN7cutlass13device_kernelIN5flash19enable_sm80_to_sm89INS1_16FlashAttnBwdSm80INS1_25CollectiveMainloopBwdSm80ILi2ELi2EN4cute5tupleIJNS5_1CILi64EEENS7_ILi128EEES8_EEENS_10bfloat16_tEfNS_4arch4Sm80ELb0ELb1ELb1ELb1ELb0ELb0ELb0ELb0ELi2ELi2ELi4ELi2ELb1EEENS1_24CollectiveEpilogueBwdGQAISA_fSD_Li256ELb1ELb0EEENS1_19SingleTileSchedulerILb1ELb0ELb0ELi128EEEEEEEEEvNT_6ParamsE$_ZN4cute3eso3ESOILb1ELb0EJNS_1CILi0EEES3_iEEC2ERKS3_S6_RKi)
$_ZN7cutlass13device_kernelIN5flash19enable_sm80_to_sm89INS1_16FlashAttnBwdSm80INS1_25CollectiveMainloopBwdSm80ILi2ELi2EN4cute5tupleIJNS5_1CILi64EEENS7_ILi128EEES8_EEENS_10bfloat16_tEfNS_4arch4Sm80ELb0ELb1ELb1ELb1ELb0ELb0ELb0ELb0ELi2ELi2ELi4ELi2ELb1EEENS1_24CollectiveEpilogueBwdGQAISA_fSD_Li256ELb1ELb0EEENS1_19SingleTileSchedulerILb1ELb0ELb0ELi128EEEEEEEEEvNT_6ParamsE$_ZN4cute3eso3ESOILb1ELb0EJNS_1CILi0EEES3_iEEC2ERKS3_S6_RKi:
[----:B------:R-:W-:Y:S02]  /*7570*/  IADD3 R6, R6, -c[0x0][0x20], RZ ;  /* 0x8000080006067a10 */ /* 0x000fe40007ffe0ff */
[----:B------:R-:W-:-:S03]  /*7580*/  MOV R17, 0x0 ;  /* 0x0000000000117802 */ /* 0x000fc60000000f00 */
[----:B------:R1:W-:Y:S01]  /*7590*/  STL [R6], R7 ;  /* 0x0000000706007387 */ /* 0x0003e20000100800 */
[----:B------:R-:W-:Y:S05]  /*75a0*/  RET.REL.NODEC R16 `(_ZN7cutlass13device_kernelIN5flash19enable_sm80_to_sm89INS1_16FlashAttnBwdSm80INS1_25CollectiveMainloopBwdSm80ILi2ELi2EN4cute5tupleIJNS5_1CILi64EEENS7_ILi128EEES8_EEENS_10bfloat16_tEfNS_4arch4Sm80ELb0ELb1ELb1ELb1ELb0ELb0ELb0ELb0ELi2ELi2ELi4ELi2ELb1EEENS1_24CollectiveEpilogueBwdGQAISA_fSD_Li256ELb1ELb0EEENS1_19SingleTileSchedulerILb1ELb0ELb0ELi128EEEEEEEEEvNT_6ParamsE) ;  /* 0xffff8a5010007950 */ /* 0x000fea0003c3ffff */
        .type           $_ZN7cutlass13device_kernelIN5flash19enable_sm80_to_sm89INS1_16FlashAttnBwdSm80INS1_25CollectiveMainloopBwdSm80ILi2ELi2EN4cute5tupleIJNS5_1CILi64EEENS7_ILi128EEES8_EEENS_10bfloat16_tEfNS_4arch4Sm80ELb0ELb1ELb1ELb1ELb0ELb0ELb0ELb0ELi2ELi2ELi4ELi2ELb1EEENS1_24CollectiveEpilogueBwdGQAISA_fSD_Li256ELb1ELb0EEENS1_19SingleTileSchedulerILb1ELb0ELb0ELi128EEEEEEEEEvNT_6ParamsE$_ZN4cute3eso3ESOILb1ELb0EJNS_1CILi0EEES3_iS3_EEC2ERKS3_S6_RKiS6_,@function
        .size           $_ZN7cutlass13device_kernelIN5flash19enable_sm80_to_sm89INS1_16FlashAttnBwdSm80INS1_25CollectiveMainloopBwdSm80ILi2ELi2EN4cute5tupleIJNS5_1CILi64EEENS7_ILi128EEES8_EEENS_10bfloat16_tEfNS_4arch4Sm80ELb0ELb1ELb1ELb1ELb0ELb0ELb0ELb0ELi2ELi2ELi4ELi2ELb1EEENS1_24CollectiveEpilogueBwdGQAISA_fSD_Li256ELb1ELb0EEENS1_19SingleTileSchedulerILb1ELb0ELb0ELi128EEEEEEEEEvNT_6ParamsE$_ZN4cute3eso3ESOILb1ELb0EJNS_1CILi0EEES3_iS3_EEC2ERKS3_S6_RKiS6_,($_ZN7cutlass13device_kernelIN5flash19enable_sm80_to_sm89INS1_16FlashAttnBwdSm80INS1_25CollectiveMainloopBwdSm80ILi2ELi2EN4cute5tupleIJNS5_1CILi64EEENS7_ILi128EEES8_EEENS_10bfloat16_tEfNS_4arch4Sm80ELb0ELb1ELb1ELb1ELb0ELb0ELb0ELb0ELi2ELi2ELi4ELi2ELb1EEENS1_24CollectiveEpilogueBwdGQAISA_fSD_Li256ELb1ELb0EEENS1_19SingleTileSchedulerILb1ELb0ELb0ELi128EEEEEEEEEvNT_6ParamsE$_ZN4cute3eso3ESOILb1ELb0EJNS_1CILi0EEES3_iiEEC2ERKS3_S6_RKiS8_ - $_ZN7cutlass13device_kernelIN5flash19enable_sm80_to_sm89INS1_16FlashAttnBwdSm80INS1_25CollectiveMainloopBwdSm80ILi2ELi2EN4cute5tupleIJNS5_1CILi64EEENS7_ILi128EEES8_EEENS_10bfloat16_tEfNS_4arch4Sm80ELb0ELb1ELb1ELb1ELb0ELb0ELb0ELb0ELi2ELi2ELi4ELi2ELb1EEENS1_24CollectiveEpilogueBwdGQAISA_fSD_Li256ELb1ELb0EEENS1_19SingleTileSchedulerILb1ELb0ELb0ELi128EEEEEEEEEvNT_6ParamsE$_ZN4cute3eso3ESOILb1ELb0EJNS_1CILi0EEES3_iS3_EEC2ERKS3_S6_RKiS6_)
$_ZN7cutlass13device_kernelIN5flash19enable_sm80_to_sm89INS1_16FlashAttnBwdSm80INS1_25CollectiveMainloopBwdSm80ILi2ELi2EN4cute5tupleIJNS5_1CILi64EEENS7_ILi128EEES8_EEENS_10bfloat16_tEfNS_4arch4Sm80ELb0ELb1ELb1ELb1ELb0ELb0ELb0ELb0ELi2ELi2ELi4ELi2ELb1EEENS1_24CollectiveEpilogueBwdGQAISA_fSD_Li256ELb1ELb0EEENS1_19SingleTileSchedulerILb1ELb0ELb0ELi128EEEEEEEEEvNT_6ParamsE$_ZN4cute3eso3ESOILb1ELb0EJNS_1CILi0EEES3_iS3_EEC2ERKS3_S6_RKiS6_:
[----:B------:R-:W-:Y:S01]  /*75b0*/  IADD3 R6, R6, -c[0x0][0x20], RZ ;  /* 0x8000080006067a10 */ /* 0x000fe20007ffe0ff */
[----:B------:R-:W-:Y:S01]  /*75c0*/  IMAD.MOV.U32 R28, RZ, RZ, R10 ;  /* 0x000000ffff1c7224 */ /* 0x000fe200078e000a */
[----:B------:R-:W-:-:S03]  /*75d0*/  MOV R29, 0x0 ;  /* 0x00000000001d7802 */ /* 0x000fc60000000f00 */
[----:B------:R1:W-:Y:S01]  /*75e0*/  STL [R6], R13 ;  /* 0x0000000d06007387 */ /* 0x0003e20000100800 */
[----:B------:R-:W-:Y:S05]  /*75f0*/  RET.REL.NODEC R28 `(_ZN7cutlass13device_kernelIN5flash19enable_sm80_to_sm89INS1_16FlashAttnBwdSm80INS1_25CollectiveMainloopBwdSm80ILi2ELi2EN4cute5tupleIJNS5_1CILi64EEENS7_ILi128EEES8_EEENS_10bfloat16_tEfNS_4arch4Sm80ELb0ELb1ELb1ELb1ELb0ELb0ELb0ELb0ELi2ELi2ELi4ELi2ELb1EEENS1_24CollectiveEpilogueBwdGQAISA_fSD_Li256ELb1ELb0EEENS1_19SingleTileSchedulerILb1ELb0ELb0ELi128EEEEEEEEEvNT_6ParamsE) ;  /* 0xffff8a001c007950 */ /* 0x000fea0003c3ffff */
        .type           $_ZN7cutlass13device_kernelIN5flash19enable_sm80_to_sm89INS1_16FlashAttnBwdSm80INS1_25CollectiveMainloopBwdSm80ILi2ELi2EN4cute5tupleIJNS5_1CILi64EEENS7_ILi128EEES8_EEENS_10bfloat16_tEfNS_4arch4Sm80ELb0ELb1ELb1ELb1ELb0ELb0ELb0ELb0ELi2ELi2ELi4ELi2ELb1EEENS1_24CollectiveEpilogueBwdGQAISA_fSD_Li256ELb1ELb0EEENS1_19SingleTileSchedulerILb1ELb0ELb0ELi128EEEEEEEEEvNT_6ParamsE$_ZN4cute3eso3ESOILb1ELb0EJNS_1CILi0EEES3_iiEEC2ERKS3_S6_RKiS8_,@function
        .size           $_ZN7cutlass13device_kernelIN5flash19enable_sm80_to_sm89INS1_16FlashAttnBwdSm80INS1_25CollectiveMainloopBwdSm80ILi2ELi2EN4cute5tupleIJNS5_1CILi64EEENS7_ILi128EEES8_EEENS_10bfloat16_tEfNS_4arch4Sm80ELb0ELb1ELb1ELb1ELb0ELb0ELb0ELb0ELi2ELi2ELi4ELi2ELb1EEENS1_24CollectiveEpilogueBwdGQAISA_fSD_Li256ELb1ELb0EEENS1_19SingleTileSchedulerILb1ELb0ELb0ELi128EEEEEEEEEvNT_6ParamsE$_ZN4cute3eso3ESOILb1ELb0EJNS_1CILi0EEES3_iiEEC2ERKS3_S6_RKiS8_,($_ZN7cutlass13device_kernelIN5flash19enable_sm80_to_sm89INS1_16FlashAttnBwdSm80INS1_25CollectiveMainloopBwdSm80ILi2ELi2EN4cute5tupleIJNS5_1CILi64EEENS7_ILi128EEES8_EEENS_10bfloat16_tEfNS_4arch4Sm80ELb0ELb1ELb1ELb1ELb0ELb0ELb0ELb0ELi2ELi2ELi4ELi2ELb1EEENS1_24CollectiveEpilogueBwdGQAISA_fSD_Li256ELb1ELb0EEENS1_19SingleTileSchedulerILb1ELb0ELb0ELi128EEEEEEEEEvNT_6ParamsE$_ZN4cute3eso3ESOILb1ELb0EJNS_1CILi0EEEiEEC2ERKS3_RKi - $_ZN7cutlass13device_kernelIN5flash19enable_sm80_to_sm89INS1_16FlashAttnBwdSm80INS1_25CollectiveMainloopBwdSm80ILi2ELi2EN4cute5tupleIJNS5_1CILi64EEENS7_ILi128EEES8_EEENS_10bfloat16_tEfNS_4arch4Sm80ELb0ELb1ELb1ELb1ELb0ELb0ELb0ELb0ELi2ELi2ELi4ELi2ELb1EEENS1_24CollectiveEpilogueBwdGQAISA_fSD_Li256ELb1ELb0EEENS1_19SingleTileSchedulerILb1ELb0ELb0ELi128EEEEEEEEEvNT_6ParamsE$_ZN4cute3eso3ESOILb1ELb0EJNS_1CILi0EEES3_iiEEC2ERKS3_S6_RKiS8_)
$_ZN7cutlass13device_kernelIN5flash19enable_sm80_to_sm89INS1_16FlashAttnBwdSm80INS1_25CollectiveMainloopBwdSm80ILi2ELi2EN4cute5tupleIJNS5_1CILi64EEENS7_ILi128EEES8_EEENS_10bfloat16_tEfNS_4arch4Sm80ELb0ELb1ELb1ELb1ELb0ELb0ELb0ELb0ELi2ELi2ELi4ELi2ELb1EEENS1_24CollectiveEpilogueBwdGQAISA_fSD_Li256ELb1ELb0EEENS1_19SingleTileSchedulerILb1ELb0ELb0ELi128EEEEEEEEEvNT_6ParamsE$_ZN4cute3eso3ESOILb1ELb0EJNS_1CILi0EEES3_iiEEC2ERKS3_S6_RKiS8_:
[----:B------:R-:W-:Y:S02]  /*7600*/  IADD3 R10, R10, -c[0x0][0x20], RZ ;  /* 0x800008000a0a7a10 */ /* 0x000fe40007ffe0ff */
[----:B------:R-:W-:-:S03]  /*7610*/  IADD3 R7, R7, -c[0x0][0x20], RZ ;  /* 0x8000080007077a10 */ /* 0x000fc60007ffe0ff */
[----:B------:R1:W-:Y:S04]  /*7620*/  STL [R10], R13 ;  /* 0x0000000d0a007387 */ /* 0x0003e80000100800 */
[----:B------:R-:W2:Y:S01]  /*7630*/  LDL R7, [R7] ;  /* 0x0000000007077983 */ /* 0x000ea20000100800 */
[----:B------:R-:W-:-:S03]  /*7640*/  IMAD.MOV.U32 R17, RZ, RZ, 0x0 ;  /* 0x00000000ff117424 */ /* 0x000fc600078e00ff */
[----:B--2---:R1:W-:Y:S01]  /*7650*/  STL [R10+0x4], R7 ;  /* 0x000004070a007387 */ /* 0x0043e20000100800 */
[----:B------:R-:W-:Y:S05]  /*7660*/  RET.REL.NODEC R16 `(_ZN7cutlass13device_kernelIN5flash19enable_sm80_to_sm89INS1_16FlashAttnBwdSm80INS1_25CollectiveMainloopBwdSm80ILi2ELi2EN4cute5tupleIJNS5_1CILi64EEENS7_ILi128EEES8_EEENS_10bfloat16_tEfNS_4arch4Sm80ELb0ELb1ELb1ELb1ELb0ELb0ELb0ELb0ELi2ELi2ELi4ELi2ELb1EEENS1_24CollectiveEpilogueBwdGQAISA_fSD_Li256ELb1ELb0EEENS1_19SingleTileSchedulerILb1ELb0ELb0ELi128EEEEEEEEEvNT_6ParamsE) ;  /* 0xffff899010007950 */ /* 0x000fea0003c3ffff */
        .type           $_ZN7cutlass13device_kernelIN5flash19enable_sm80_to_sm89INS1_16FlashAttnBwdSm80INS1_25CollectiveMainloopBwdSm80ILi2ELi2EN4cute5tupleIJNS5_1CILi64EEENS7_ILi128EEES8_EEENS_10bfloat16_tEfNS_4arch4Sm80ELb0ELb1ELb1ELb1ELb0ELb0ELb0ELb0ELi2ELi2ELi4ELi2ELb1EEENS1_24CollectiveEpilogueBwdGQAISA_fSD_Li256ELb1ELb0EEENS1_19SingleTileSchedulerILb1ELb0ELb0ELi128EEEEEEEEEvNT_6ParamsE$_ZN4cute3eso3ESOILb1ELb0EJNS_1CILi0EEEiEEC2ERKS3_RKi,@function
        .size           $_ZN7cutlass13device_kernelIN5flash19enable_sm80_to_sm89INS1_16FlashAttnBwdSm80INS1_25CollectiveMainloopBwdSm80ILi2ELi2EN4cute5tupleIJNS5_1CILi64EEENS7_ILi128EEES8_EEENS_10bfloat16_tEfNS_4arch4Sm80ELb0ELb1ELb1ELb1ELb0ELb0ELb0ELb0ELi2ELi2ELi4ELi2ELb1EEENS1_24CollectiveEpilogueBwdGQAISA_fSD_Li256ELb1ELb0EEENS1_19SingleTileSchedulerILb1ELb0ELb0ELi128EEEEEEEEEvNT_6ParamsE$_ZN4cute3eso3ESOILb1ELb0EJNS_1CILi0EEEiEEC2ERKS3_RKi,($_ZN7cutlass13device_kernelIN5flash19enable_sm80_to_sm89INS1_16FlashAttnBwdSm80INS1_25CollectiveMainloopBwdSm80ILi2ELi2EN4cute5tupleIJNS5_1CILi64EEENS7_ILi128EEES8_EEENS_10bfloat16_tEfNS_4arch4Sm80ELb0ELb1ELb1ELb1ELb0ELb0ELb0ELb0ELi2ELi2ELi4ELi2ELb1EEENS1_24CollectiveEpilogueBwdGQAISA_fSD_Li256ELb1ELb0EEENS1_19SingleTileSchedulerILb1ELb0ELb0ELi128EEEEEEEEEvNT_6ParamsE$_ZN4cute3eso3ESOILb1ELb0EJNS_1CILi0EEEiS3_EEC2ERKS3_RKiS6_ - $_ZN7cutlass13device_kernelIN5flash19enable_sm80_to_sm89INS1_16FlashAttnBwdSm80INS1_25CollectiveMainloopBwdSm80ILi2ELi2EN4cute5tupleIJNS5_1CILi64EEENS7_ILi128EEES8_EEENS_10bfloat16_tEfNS_4arch4Sm80ELb0ELb1ELb1ELb1ELb0ELb0ELb0ELb0ELi2ELi2ELi4ELi2ELb1EEENS1_24CollectiveEpilogueBwdGQAISA_fSD_Li256ELb1ELb0EEENS1_19SingleTileSchedulerILb1ELb0ELb0ELi128EEEEEEEEEvNT_6ParamsE$_ZN4cute3eso3ESOILb1ELb0EJNS_1CILi0EEEiEEC2ERKS3_RKi)
$_ZN7cutlass13device_kernelIN5flash19enable_sm80_to_sm89INS1_16FlashAttnBwdSm80INS1_25CollectiveMainloopBwdSm80ILi2ELi2EN4cute5tupleIJNS5_1CILi64EEENS7_ILi128EEES8_EEENS_10bfloat16_tEfNS_4arch4Sm80ELb0ELb1ELb1ELb1ELb0ELb0ELb0ELb0ELi2ELi2ELi4ELi2ELb1EEENS1_24CollectiveEpilogueBwdGQAISA_fSD_Li256ELb1ELb0EEENS1_19SingleTileSchedulerILb1ELb0ELb0ELi128EEEEEEEEEvNT_6ParamsE$_ZN4cute3eso3ESOILb1ELb0EJNS_1CILi0EEEiEEC2ERKS3_RKi:
[----:B------:R-:W-:Y:S02]  /*7670*/  IADD3 R6, R13, -c[0x0][0x20], RZ ;  /* 0x800008000d067a10 */ /* 0x000fe40007ffe0ff */
[----:B------:R-:W-:-:S03]  /*7680*/  MOV R17, 0x0 ;  /* 0x0000000000117802 */ /* 0x000fc60000000f00 */
[----:B------:R1:W-:Y:S01]  /*7690*/  STL [R6], R7 ;  /* 0x0000000706007387 */ /* 0x0003e20000100800 */
[----:B------:R-:W-:Y:S05]  /*76a0*/  RET.REL.NODEC R16 `(_ZN7cutlass13device_kernelIN5flash19enable_sm80_to_sm89INS1_16FlashAttnBwdSm80INS1_25CollectiveMainloopBwdSm80ILi2ELi2EN4cute5tupleIJNS5_1CILi64EEENS7_ILi128EEES8_EEENS_10bfloat16_tEfNS_4arch4Sm80ELb0ELb1ELb1ELb1ELb0ELb0ELb0ELb0ELi2ELi2ELi4ELi2ELb1EEENS1_24CollectiveEpilogueBwdGQAISA_fSD_Li256ELb1ELb0EEENS1_19SingleTileSchedulerILb1ELb0ELb0ELi128EEEEEEEEEvNT_6ParamsE) ;  /* 0xffff895010007950 */ /* 0x000fea0003c3ffff */
        .type           $_ZN7cutlass13device_kernelIN5flash19enable_sm80_to_sm89INS1_16FlashAttnBwdSm80INS1_25CollectiveMainloopBwdSm80ILi2ELi2EN4cute5tupleIJNS5_1CILi64EEENS7_ILi128EEES8_EEENS_10bfloat16_tEfNS_4arch4Sm80ELb0ELb1ELb1ELb1ELb0ELb0ELb0ELb0ELi2ELi2ELi4ELi2ELb1EEENS1_24CollectiveEpilogueBwdGQAISA_fSD_Li256ELb1ELb0EEENS1_19SingleTileSchedulerILb1ELb0ELb0ELi128EEEEEEEEEvNT_6ParamsE$_ZN4cute3eso3ESOILb1ELb0EJNS_1CILi0EEEiS3_EEC2ERKS3_RKiS6_,@function
        .size           $_ZN7cutlass13device_kernelIN5flash19enable_sm80_to_sm89INS1_16FlashAttnBwdSm80INS1_25CollectiveMainloopBwdSm80ILi2ELi2EN4cute5tupleIJNS5_1CILi64EEENS7_ILi128EEES8_EEENS_10bfloat16_tEfNS_4arch4Sm80ELb0ELb1ELb1ELb1ELb0ELb0ELb0ELb0ELi2ELi2ELi4ELi2ELb1EEENS1_24CollectiveEpilogueBwdGQAISA_fSD_Li256ELb1ELb0EEENS1_19SingleTileSchedulerILb1ELb0ELb0ELi128EEEEEEEEEvNT_6ParamsE$_ZN4cute3eso3ESOILb1ELb0EJNS_1CILi0EEEiS3_EEC2ERKS3_RKiS6_,($_ZN7cutlass13device_kernelIN5flash19enable_sm80_to_sm89INS1_16FlashAttnBwdSm80INS1_25CollectiveMainloopBwdSm80ILi2ELi2EN4cute5tupleIJNS5_1CILi64EEENS7_ILi128EEES8_EEENS_10bfloat16_tEfNS_4arch4Sm80ELb0ELb1ELb1ELb1ELb0ELb0ELb0ELb0ELi2ELi2ELi4ELi2ELb1EEENS1_24CollectiveEpilogueBwdGQAISA_fSD_Li256ELb1ELb0EEENS1_19SingleTileSchedulerILb1ELb0ELb0ELi128EEEEEEEEEvNT_6ParamsE$_ZN4cute3eso3ESOILb1ELb0EJNS_1CILi0EEEiS3_S3_EEC2ERKS3_RKiS6_S6_ - $_ZN7cutlass13device_kernelIN5flash19enable_sm80_to_sm89INS1_16FlashAttnBwdSm80INS1_25CollectiveMainloopBwdSm80ILi2ELi2EN4cute5tupleIJNS5_1CILi64EEENS7_ILi128EEES8_EEENS_10bfloat16_tEfNS_4arch4Sm80ELb0ELb1ELb1ELb1ELb0ELb0ELb0ELb0ELi2ELi2ELi4ELi2ELb1EEENS1_24CollectiveEpilogueBwdGQAISA_fSD_Li256ELb1ELb0EEENS1_19SingleTileSchedulerILb1ELb0ELb0ELi128EEEEEEEEEvNT_6ParamsE$_ZN4cute3eso3ESOILb1ELb0EJNS_1CILi0EEEiS3_EEC2ERKS3_RKiS6_)
$_ZN7cutlass13device_kernelIN5flash19enable_sm80_to_sm89INS1_16FlashAttnBwdSm80INS1_25CollectiveMainloopBwdSm80ILi2ELi2EN4cute5tupleIJNS5_1CILi64EEENS7_ILi128EEES8_EEENS_10bfloat16_tEfNS_4arch4Sm80ELb0ELb1ELb1ELb1ELb0ELb0ELb0ELb0ELi2ELi2ELi4ELi2ELb1EEENS1_24CollectiveEpilogueBwdGQAISA_fSD_Li256ELb1ELb0EEENS1_19SingleTileSchedulerILb1ELb0ELb0ELi128EEEEEEEEEvNT_6ParamsE$_ZN4cute3eso3ESOILb1ELb0EJNS_1CILi0EEEiS3_EEC2ERKS3_RKiS6_:
[----:B------:R-:W-:Y:S02]  /*76b0*/  IADD3 R6, R4, -c[0x0][0x20], RZ ;  /* 0x8000080004067a10 */ /* 0x000fe40007ffe0ff */
[----:B------:R-:W-:-:S03]  /*76c0*/  MOV R9, 0x0 ;  /* 0x0000000000097802 */ /* 0x000fc60000000f00 */
[----:B------:R1:W-:Y:S01]  /*76d0*/  STL [R6], R7 ;  /* 0x0000000706007387 */ /* 0x0003e20000100800 */
[----:B------:R-:W-:Y:S05]  /*76e0*/  RET.REL.NODEC R8 `(_ZN7cutlass13device_kernelIN5flash19enable_sm80_to_sm89INS1_16FlashAttnBwdSm80INS1_25CollectiveMainloopBwdSm80ILi2ELi2EN4cute5tupleIJNS5_1CILi64EEENS7_ILi128EEES8_EEENS_10bfloat16_tEfNS_4arch4Sm80ELb0ELb1ELb1ELb1ELb0ELb0ELb0ELb0ELi2ELi2ELi4ELi2ELb1EEENS1_24CollectiveEpilogueBwdGQAISA_fSD_Li256ELb1ELb0EEENS1_19SingleTileSchedulerILb1ELb0ELb0ELi128EEEEEEEEEvNT_6ParamsE) ;  /* 0xffff891008007950 */ /* 0x000fea0003c3ffff */
        .type           $_ZN7cutlass13device_kernelIN5flash19enable_sm80_to_sm89INS1_16FlashAttnBwdSm80INS1_25CollectiveMainloopBwdSm80ILi2ELi2EN4cute5tupleIJNS5_1CILi64EEENS7_ILi128EEES8_EEENS_10bfloat16_tEfNS_4arch4Sm80ELb0ELb1ELb1ELb1ELb0ELb0ELb0ELb0ELi2ELi2ELi4ELi2ELb1EEENS1_24CollectiveEpilogueBwdGQAISA_fSD_Li256ELb1ELb0EEENS1_19SingleTileSchedulerILb1ELb0ELb0ELi128EEEEEEEEEvNT_6ParamsE$_ZN4cute3eso3ESOILb1ELb0EJNS_1CILi0EEEiS3_S3_EEC2ERKS3_RKiS6_S6_,@function
        .size           $_ZN7cutlass13device_kernelIN5flash19enable_sm80_to_sm89INS1_16FlashAttnBwdSm80INS1_25CollectiveMainloopBwdSm80ILi2ELi2EN4cute5tupleIJNS5_1CILi64EEENS7_ILi128EEES8_EEENS_10bfloat16_tEfNS_4arch4Sm80ELb0ELb1ELb1ELb1ELb0ELb0ELb0ELb0ELi2ELi2ELi4ELi2ELb1EEENS1_24CollectiveEpilogueBwdGQAISA_fSD_Li256ELb1ELb0EEENS1_19SingleTileSchedulerILb1ELb0ELb0ELi128EEEEEEEEEvNT_6ParamsE$_ZN4cute3eso3ESOILb1ELb0EJNS_1CILi0EEEiS3_S3_EEC2ERKS3_RKiS6_S6_,($_ZN7cutlass13device_kernelIN5flash19enable_sm80_to_sm89INS1_16FlashAttnBwdSm80INS1_25CollectiveMainloopBwdSm80ILi2ELi2EN4cute5tupleIJNS5_1CILi64EEENS7_ILi128EEES8_EEENS_10bfloat16_tEfNS_4arch4Sm80ELb0ELb1ELb1ELb1ELb0ELb0ELb0ELb0ELi2ELi2ELi4ELi2ELb1EEENS1_24CollectiveEpilogueBwdGQAISA_fSD_Li256ELb1ELb0EEENS1_19SingleTileSchedulerILb1ELb0ELb0ELi128EEEEEEEEEvNT_6ParamsE$_ZN4cute3eso3ESOILb1ELb0EJNS_1CILi0EEEiiiEEC2ERKS3_RKiS8_S8_ - $_ZN7cutlass13device_kernelIN5flash19enable_sm80_to_sm89INS1_16FlashAttnBwdSm80INS1_25CollectiveMainloopBwdSm80ILi2ELi2EN4cute5tupleIJNS5_1CILi64EEENS7_ILi128EEES8_EEENS_10bfloat16_tEfNS_4arch4Sm80ELb0ELb1ELb1ELb1ELb0ELb0ELb0ELb0ELi2ELi2ELi4ELi2ELb1EEENS1_24CollectiveEpilogueBwdGQAISA_fSD_Li256ELb1ELb0EEENS1_19SingleTileSchedulerILb1ELb0ELb0ELi128EEEEEEEEEvNT_6ParamsE$_ZN4cute3eso3ESOILb1ELb0EJNS_1CILi0EEEiS3_S3_EEC2ERKS3_RKiS6_S6_)
$_ZN7cutlass13device_kernelIN5flash19enable_sm80_to_sm89INS1_16FlashAttnBwdSm80INS1_25CollectiveMainloopBwdSm80ILi2ELi2EN4cute5tupleIJNS5_1CILi64EEENS7_ILi128EEES8_EEENS_10bfloat16_tEfNS_4arch4Sm80ELb0ELb1ELb1ELb1ELb0ELb0ELb0ELb0ELi2ELi2ELi4ELi2ELb1EEENS1_24CollectiveEpilogueBwdGQAISA_fSD_Li256ELb1ELb0EEENS1_19SingleTileSchedulerILb1ELb0ELb0ELi128EEEEEEEEEvNT_6ParamsE$_ZN4cute3eso3ESOILb1ELb0EJNS_1CILi0EEEiS3_S3_EEC2ERKS3_RKiS6_S6_:
[----:B------:R-:W-:Y:S02]  /*76f0*/  IADD3 R6, R6, -c[0x0][0x20], RZ ;  /* 0x8000080006067a10 */ /* 0x000fe40007ffe0ff */
[----:B------:R-:W-:-:S03]  /*7700*/  MOV R17, 0x0 ;  /* 0x0000000000117802 */ /* 0x000fc60000000f00 */
[----:B------:R1:W-:Y:S01]  /*7710*/  STL [R6], R7 ;  /* 0x0000000706007387 */ /* 0x0003e20000100800 */
[----:B------:R-:W-:Y:S05]  /*7720*/  RET.REL.NODEC R16 `(_ZN7cutlass13device_kernelIN5flash19enable_sm80_to_sm89INS1_16FlashAttnBwdSm80INS1_25CollectiveMainloopBwdSm80ILi2ELi2EN4cute5tupleIJNS5_1CILi64EEENS7_ILi128EEES8_EEENS_10bfloat16_tEfNS_4arch4Sm80ELb0ELb1ELb1ELb1ELb0ELb0ELb0ELb0ELi2ELi2ELi4ELi2ELb1EEENS1_24CollectiveEpilogueBwdGQAISA_fSD_Li256ELb1ELb0EEENS1_19SingleTileSchedulerILb1ELb0ELb0ELi128EEEEEEEEEvNT_6ParamsE) ;  /* 0xffff88d010007950 */ /* 0x000fea0003c3ffff */
        .type           $_ZN7cutlass13device_kernelIN5flash19enable_sm80_to_sm89INS1_16FlashAttnBwdSm80INS1_25CollectiveMainloopBwdSm80ILi2ELi2EN4cute5tupleIJNS5_1CILi64EEENS7_ILi128EEES8_EEENS_10bfloat16_tEfNS_4arch4Sm80ELb0ELb1ELb1ELb1ELb0ELb0ELb0ELb0ELi2ELi2ELi4ELi2ELb1EEENS1_24CollectiveEpilogueBwdGQAISA_fSD_Li256ELb1ELb0EEENS1_19SingleTileSchedulerILb1ELb0ELb0ELi128EEEEEEEEEvNT_6ParamsE$_ZN4cute3eso3ESOILb1ELb0EJNS_1CILi0EEEiiiEEC2ERKS3_RKiS8_S8_,@function
        .size           $_ZN7cutlass13device_kernelIN5flash19enable_sm80_to_sm89INS1_16FlashAttnBwdSm80INS1_25CollectiveMainloopBwdSm80ILi2ELi2EN4cute5tupleIJNS5_1CILi64EEENS7_ILi128EEES8_EEENS_10bfloat16_tEfNS_4arch4Sm80ELb0ELb1ELb1ELb1ELb0ELb0ELb0ELb0ELi2ELi2ELi4ELi2ELb1EEENS1_24CollectiveEpilogueBwdGQAISA_fSD_Li256ELb1ELb0EEENS1_19SingleTileSchedulerILb1ELb0ELb0ELi128EEEEEEEEEvNT_6ParamsE$_ZN4cute3eso3ESOILb1ELb0EJNS_1CILi0EEEiiiEEC2ERKS3_RKiS8_S8_,($_ZN7cutlass13device_kernelIN5flash19enable_sm80_to_sm89INS1_16FlashAttnBwdSm80INS1_25CollectiveMainloopBwdSm80ILi2ELi2EN4cute5tupleIJNS5_1CILi64EEENS7_ILi128EEES8_EEENS_10bfloat16_tEfNS_4arch4Sm80ELb0ELb1ELb1ELb1ELb0ELb0ELb0ELb0ELi2ELi2ELi4ELi2ELb1EEENS1_24CollectiveEpilogueBwdGQAISA_fSD_Li256ELb1ELb0EEENS1_19SingleTileSchedulerILb1ELb0ELb0ELi128EEEEEEEEEvNT_6ParamsE$_ZN4cute3eso3ESOILb1ELb0EJNS_5tupleIJNS2_IJNS_1CILi8EEENS3_ILi1EEEEEENS3_ILi2EEES5_EEENS2_IJNS2_IJS5_NS3_ILi0EEEEEElS9_EEEEEC2ERKS8_RKSB_ - $_ZN7cutlass13device_kernelIN5flash19enable_sm80_to_sm89INS1_16FlashAttnBwdSm80INS1_25CollectiveMainloopBwdSm80ILi2ELi2EN4cute5tupleIJNS5_1CILi64EEENS7_ILi128EEES8_EEENS_10bfloat16_tEfNS_4arch4Sm80ELb0ELb1ELb1ELb1ELb0ELb0ELb0ELb0ELi2ELi2ELi4ELi2ELb1EEENS1_24CollectiveEpilogueBwdGQAISA_fSD_Li256ELb1ELb0EEENS1_19SingleTileSchedulerILb1ELb0ELb0ELi128EEEEEEEEEvNT_6ParamsE$_ZN4cute3eso3ESOILb1ELb0EJNS_1CILi0EEEiiiEEC2ERKS3_RKiS8_S8_)
$_ZN7cutlass13device_kernelIN5flash19enable_sm80_to_sm89INS1_16FlashAttnBwdSm80INS1_25CollectiveMainloopBwdSm80ILi2ELi2EN4cute5tupleIJNS5_1CILi64EEENS7_ILi128EEES8_EEENS_10bfloat16_tEfNS_4arch4Sm80ELb0ELb1ELb1ELb1ELb0ELb0ELb0ELb0ELi2ELi2ELi4ELi2ELb1EEENS1_24CollectiveEpilogueBwdGQAISA_fSD_Li256ELb1ELb0EEENS1_19SingleTileSchedulerILb1ELb0ELb0ELi128EEEEEEEEEvNT_6ParamsE$_ZN4cute3eso3ESOILb1ELb0EJNS_1CILi0EEEiiiEEC2ERKS3_RKiS8_S8_:
        /* <DEDUP_REMOVED lines=9> */
[----:B------:R-:W-:Y:S05]  /*77c0*/  RET.REL.NODEC R16 `(_ZN7cutlass13device_kernelIN5flash19enable_sm80_to_sm89INS1_16FlashAttnBwdSm80INS1_25CollectiveMainloopBwdSm80ILi2ELi2EN4cute5tupleIJNS5_1CILi64EEENS7_ILi128EEES8_EEENS_10bfloat16_tEfNS_4arch4Sm80ELb0ELb1ELb1ELb1ELb0ELb0ELb0ELb0ELi2ELi2ELi4ELi2ELb1EEENS1_24CollectiveEpilogueBwdGQAISA_fSD_Li256ELb1ELb0EEENS1_19SingleTileSchedulerILb1ELb0ELb0ELi128EEEEEEEEEvNT_6ParamsE) ;  /* 0xffff883010007950 */ /* 0x000fea0003c3ffff */
        .type           $_ZN7cutlass13device_kernelIN5flash19enable_sm80_to_sm89INS1_16FlashAttnBwdSm80INS1_25CollectiveMainloopBwdSm80ILi2ELi2EN4cute5tupleIJNS5_1CILi64EEENS7_ILi128EEES8_EEENS_10bfloat16_tEfNS_4arch4Sm80ELb0ELb1ELb1ELb1ELb0ELb0ELb0ELb0ELi2ELi2ELi4ELi2ELb1EEENS1_24CollectiveEpilogueBwdGQAISA_fSD_Li256ELb1ELb0EEENS1_19SingleTileSchedulerILb1ELb0ELb0ELi128EEEEEEEEEvNT_6ParamsE$_ZN4cute3eso3ESOILb1ELb0EJNS_5tupleIJNS2_IJNS_1CILi8EEENS3_ILi1EEEEEENS3_ILi2EEES5_EEENS2_IJNS2_IJS5_NS3_ILi0EEEEEElS9_EEEEEC2ERKS8_RKSB_,@function
        .size           $_ZN7cutlass13device_kernelIN5flash19enable_sm80_to_sm89INS1_16FlashAttnBwdSm80INS1_25CollectiveMainloopBwdSm80ILi2ELi2EN4cute5tupleIJNS5_1CILi64EEENS7_ILi128EEES8_EEENS_10bfloat16_tEfNS_4arch4Sm80ELb0ELb1ELb1ELb1ELb0ELb0ELb0ELb0ELi2ELi2ELi4ELi2ELb1EEENS1_24CollectiveEpilogueBwdGQAISA_fSD_Li256ELb1ELb0EEENS1_19SingleTileSchedulerILb1ELb0ELb0ELi128EEEEEEEEEvNT_6ParamsE$_ZN4cute3eso3ESOILb1ELb0EJNS_5tupleIJNS2_IJNS_1CILi8EEENS3_ILi1EEEEEENS3_ILi2EEES5_EEENS2_IJNS2_IJS5_NS3_ILi0EEEEEElS9_EEEEEC2ERKS8_RKSB_,($_ZN7cutlass13device_kernelIN5flash19enable_sm80_to_sm89INS1_16FlashAttnBwdSm80INS1_25CollectiveMainloopBwdSm80ILi2ELi2EN4cute5tupleIJNS5_1CILi64EEENS7_ILi128EEES8_EEENS_10bfloat16_tEfNS_4arch4Sm80ELb0ELb1ELb1ELb1ELb0ELb0ELb0ELb0ELi2ELi2ELi4ELi2ELb1EEENS1_24CollectiveEpilogueBwdGQAISA_fSD_Li256ELb1ELb0EEENS1_19SingleTileSchedulerILb1ELb0ELb0ELi128EEEEEEEEEvNT_6ParamsE$_ZN4cute3eso3ESOILb1ELb0EJNS_5tupleIJNS_1CILi1EEENS3_ILi0EEEEEElS5_EEC2ERKS6_RKlRKS5_ - $_ZN7cutlass13device_kernelIN5flash19enable_sm80_to_sm89INS1_16FlashAttnBwdSm80INS1_25CollectiveMainloopBwdSm80ILi2ELi2EN4cute5tupleIJNS5_1CILi64EEENS7_ILi128EEES8_EEENS_10bfloat16_tEfNS_4arch4Sm80ELb0ELb1ELb1ELb1ELb0ELb0ELb0ELb0ELi2ELi2ELi4ELi2ELb1EEENS1_24CollectiveEpilogueBwdGQAISA_fSD_Li256ELb1ELb0EEENS1_19SingleTileSchedulerILb1ELb0ELb0ELi128EEEEEEEEEvNT_6ParamsE$_ZN4cute3eso3ESOILb1ELb0EJNS_5tupleIJNS2_IJNS_1CILi8EEENS3_ILi1EEEEEENS3_ILi2EEES5_EEENS2_IJNS2_IJS5_NS3_ILi0EEEEEElS9_EEEEEC2ERKS8_RKSB_)
$_ZN7cutlass13device_kernelIN5flash19enable_sm80_to_sm89INS1_16FlashAttnBwdSm80INS1_25CollectiveMainloopBwdSm80ILi2ELi2EN4cute5tupleIJNS5_1CILi64EEENS7_ILi128EEES8_EEENS_10bfloat16_tEfNS_4arch4Sm80ELb0ELb1ELb1ELb1ELb0ELb0ELb0ELb0ELi2ELi2ELi4ELi2ELb1EEENS1_24CollectiveEpilogueBwdGQAISA_fSD_Li256ELb1ELb0EEENS1_19SingleTileSchedulerILb1ELb0ELb0ELi128EEEEEEEEEvNT_6ParamsE$_ZN4cute3eso3ESOILb1ELb0EJNS_5tupleIJNS2_IJNS_1CILi8EEENS3_ILi1EEEEEENS3_ILi2EEES5_EEENS2_IJNS2_IJS5_NS3_ILi0EEEEEElS9_EEEEEC2ERKS8_RKSB_:
[----:B------:R-:W-:Y:S01]  /*77d0*/  IADD3 R7, R4, -c[0x0][0x20], RZ ;  /* 0x8000080004077a10 */ /* 0x000fe20007ffe0ff */
[----:B------:R-:W-:Y:S01]  /*77e0*/  IMAD.MOV.U32 R24, RZ, RZ, R6 ;  /* 0x000000ffff187224 */ /* 0x000fe200078e0006 */
[----:B------:R-:W-:Y:S01]  /*77f0*/  MOV R28, R10 ;  /* 0x0000000a001c7202 */ /* 0x000fe20000000f00 */
[----:B------:R-:W-:Y:S01]  /*7800*/  IMAD.MOV.U32 R25, RZ, RZ, R9 ;  /* 0x000000ffff197224 */ /* 0x000fe200078e0009 */
[----:B------:R-:W-:-:S04]  /*7810*/  MOV R29, 0x0 ;  /* 0x00000000001d7802 */ /* 0x000fc80000000f00 */
[----:B------:R1:W-:Y:S01]  /*7820*/  STL.64 [R7], R24 ;  /* 0x0000001807007387 */ /* 0x0003e20000100a00 */
[----:B------:R-:W-:Y:S05]  /*7830*/  RET.REL.NODEC R28 `(_ZN7cutlass13device_kernelIN5flash19enable_sm80_to_sm89INS1_16FlashAttnBwdSm80INS1_25CollectiveMainloopBwdSm80ILi2ELi2EN4cute5tupleIJNS5_1CILi64EEENS7_ILi128EEES8_EEENS_10bfloat16_tEfNS_4arch4Sm80ELb0ELb1ELb1ELb1ELb0ELb0ELb0ELb0ELi2ELi2ELi4ELi2ELb1EEENS1_24CollectiveEpilogueBwdGQAISA_fSD_Li256ELb1ELb0EEENS1_19SingleTileSchedulerILb1ELb0ELb0ELi128EEEEEEEEEvNT_6ParamsE) ;  /* 0xffff87c01c007950 */ /* 0x000fea0003c3ffff */
        .type           $_ZN7cutlass13device_kernelIN5flash19enable_sm80_to_sm89INS1_16FlashAttnBwdSm80INS1_25CollectiveMainloopBwdSm80ILi2ELi2EN4cute5tupleIJNS5_1CILi64EEENS7_ILi128EEES8_EEENS_10bfloat16_tEfNS_4arch4Sm80ELb0ELb1ELb1ELb1ELb0ELb0ELb0ELb0ELi2ELi2ELi4ELi2ELb1EEENS1_24CollectiveEpilogueBwdGQAISA_fSD_Li256ELb1ELb0EEENS1_19SingleTileSchedulerILb1ELb0ELb0ELi128EEEEEEEEEvNT_6ParamsE$_ZN4cute3eso3ESOILb1ELb0EJNS_5tupleIJNS_1CILi1EEENS3_ILi0EEEEEElS5_EEC2ERKS6_RKlRKS5_,@function
        .size           $_ZN7cutlass13device_kernelIN5flash19enable_sm80_to_sm89INS1_16FlashAttnBwdSm80INS1_25CollectiveMainloopBwdSm80ILi2ELi2EN4cute5tupleIJNS5_1CILi64EEENS7_ILi128EEES8_EEENS_10bfloat16_tEfNS_4arch4Sm80ELb0ELb1ELb1ELb1ELb0ELb0ELb0ELb0ELi2ELi2ELi4ELi2ELb1EEENS1_24CollectiveEpilogueBwdGQAISA_fSD_Li256ELb1ELb0EEENS1_19SingleTileSchedulerILb1ELb0ELb0ELi128EEEEEEEEEvNT_6ParamsE$_ZN4cute3eso3ESOILb1ELb0EJNS_5tupleIJNS_1CILi1EEENS3_ILi0EEEEEElS5_EEC2ERKS6_RKlRKS5_,($_ZN7cutlass13device_kernelIN5flash19enable_sm80_to_sm89INS1_16FlashAttnBwdSm80INS1_25CollectiveMainloopBwdSm80ILi2ELi2EN4cute5tupleIJNS5_1CILi64EEENS7_ILi128EEES8_EEENS_10bfloat16_tEfNS_4arch4Sm80ELb0ELb1ELb1ELb1ELb0ELb0ELb0ELb0ELi2ELi2ELi4ELi2ELb1EEENS1_24CollectiveEpilogueBwdGQAISA_fSD_Li256ELb1ELb0EEENS1_19SingleTileSchedulerILb1ELb0ELb0ELi128EEEEEEEEEvNT_6ParamsE$_ZN4cute3eso3ESOILb1ELb0EJNS_6LayoutINS_5tupleIJNS3_IJNS_1CILi1EEES5_EEEEEENS3_IJNS3_IJS5_NS4_ILi0EEEEEEEEEEENS_10ViewEngineINS_8gmem_ptrIPKN7cutlass9uint128_tEEEEEEEC2ERKSB_RKSJ_ - $_ZN7cutlass13device_kernelIN5flash19enable_sm80_to_sm89INS1_16FlashAttnBwdSm80INS1_25CollectiveMainloopBwdSm80ILi2ELi2EN4cute5tupleIJNS5_1CILi64EEENS7_ILi128EEES8_EEENS_10bfloat16_tEfNS_4arch4Sm80ELb0ELb1ELb1ELb1ELb0ELb0ELb0ELb0ELi2ELi2ELi4ELi2ELb1EEENS1_24CollectiveEpilogueBwdGQAISA_fSD_Li256ELb1ELb0EEENS1_19SingleTileSchedulerILb1ELb0ELb0ELi128EEEEEEEEEvNT_6ParamsE$_ZN4cute3eso3ESOILb1ELb0EJNS_5tupleIJNS_1CILi1EEENS3_ILi0EEEEEElS5_EEC2ERKS6_RKlRKS5_)
$_ZN7cutlass13device_kernelIN5flash19enable_sm80_to_sm89INS1_16FlashAttnBwdSm80INS1_25CollectiveMainloopBwdSm80ILi2ELi2EN4cute5tupleIJNS5_1CILi64EEENS7_ILi128EEES8_EEENS_10bfloat16_tEfNS_4arch4Sm80ELb0ELb1ELb1ELb1ELb0ELb0ELb0ELb0ELi2ELi2ELi4ELi2ELb1EEENS1_24CollectiveEpilogueBwdGQAISA_fSD_Li256ELb1ELb0EEENS1_19SingleTileSchedulerILb1ELb0ELb0ELi128EEEEEEEEEvNT_6ParamsE$_ZN4cute3eso3ESOILb1ELb0EJNS_5tupleIJNS_1CILi1EEENS3_ILi0EEEEEElS5_EEC2ERKS6_RKlRKS5_:
[----:B------:R-:W-:Y:S01]  /*7840*/  IADD3 R7, R7, -c[0x0][0x20], RZ ;  /* 0x8000080007077a10 */ /* 0x000fe20007ffe0ff */
[----:B------:R-:W-:Y:S01]  /*7850*/  IMAD.MOV.U32 R24, RZ, RZ, R6 ;  /* 0x000000ffff187224 */ /* 0x000fe200078e0006 */
[----:B------:R-:W-:Y:S01]  /*7860*/  MOV R28, R10 ;  /* 0x0000000a001c7202 */ /* 0x000fe20000000f00 */
[----:B------:R-:W-:Y:S01]  /*7870*/  IMAD.MOV.U32 R25, RZ, RZ, R9 ;  /* 0x000000ffff197224 */ /* 0x000fe200078e0009 */
[----:B------:R-:W-:-:S04]  /*7880*/  MOV R29, 0x0 ;  /* 0x00000000001d7802 */ /* 0x000fc80000000f00 */
[----:B------:R1:W-:Y:S01]  /*7890*/  STL.64 [R7], R24 ;  /* 0x0000001807007387 */ /* 0x0003e20000100a00 */
[----:B------:R-:W-:Y:S05]  /*78a0*/  RET.REL.NODEC R28 `(_ZN7cutlass13device_kernelIN5flash19enable_sm80_to_sm89INS1_16FlashAttnBwdSm80INS1_25CollectiveMainloopBwdSm80ILi2ELi2EN4cute5tupleIJNS5_1CILi64EEENS7_ILi128EEES8_EEENS_10bfloat16_tEfNS_4arch4Sm80ELb0ELb1ELb1ELb1ELb0ELb0ELb0ELb0ELi2ELi2ELi4ELi2ELb1EEENS1_24CollectiveEpilogueBwdGQAISA_fSD_Li256ELb1ELb0EEENS1_19SingleTileSchedulerILb1ELb0ELb0ELi128EEEEEEEEEvNT_6ParamsE) ;  /* 0xffff87501c007950 */ /* 0x000fea0003c3ffff */
        .type           $_ZN7cutlass13device_kernelIN5flash19enable_sm80_to_sm89INS1_16FlashAttnBwdSm80INS1_25CollectiveMainloopBwdSm80ILi2ELi2EN4cute5tupleIJNS5_1CILi64EEENS7_ILi128EEES8_EEENS_10bfloat16_tEfNS_4arch4Sm80ELb0ELb1ELb1ELb1ELb0ELb0ELb0ELb0ELi2ELi2ELi4ELi2ELb1EEENS1_24CollectiveEpilogueBwdGQAISA_fSD_Li256ELb1ELb0EEENS1_19SingleTileSchedulerILb1ELb0ELb0ELi128EEEEEEEEEvNT_6ParamsE$_ZN4cute3eso3ESOILb1ELb0EJNS_6LayoutINS_5tupleIJNS3_IJNS_1CILi1EEES5_EEEEEENS3_IJNS3_IJS5_NS4_ILi0EEEEEEEEEEENS_10ViewEngineINS_8gmem_ptrIPKN7cutlass9uint128_tEEEEEEEC2ERKSB_RKSJ_,@function
        .size           $_ZN7cutlass13device_kernelIN5flash19enable_sm80_to_sm89INS1_16FlashAttnBwdSm80INS1_25CollectiveMainloopBwdSm80ILi2ELi2EN4cute5tupleIJNS5_1CILi64EEENS7_ILi128EEES8_EEENS_10bfloat16_tEfNS_4arch4Sm80ELb0ELb1ELb1ELb1ELb0ELb0ELb0ELb0ELi2ELi2ELi4ELi2ELb1EEENS1_24CollectiveEpilogueBwdGQAISA_fSD_Li256ELb1ELb0EEENS1_19SingleTileSchedulerILb1ELb0ELb0ELi128EEEEEEEEEvNT_6ParamsE$_ZN4cute3eso3ESOILb1ELb0EJNS_6LayoutINS_5tupleIJNS3_IJNS_1CILi1EEES5_EEEEEENS3_IJNS3_IJS5_NS4_ILi0EEEEEEEEEEENS_10ViewEngineINS_8gmem_ptrIPKN7cutlass9uint128_tEEEEEEEC2ERKSB_RKSJ_,($_ZN7cutlass13device_kernelIN5flash19enable_sm80_to_sm89INS1_16FlashAttnBwdSm80INS1_25CollectiveMainloopBwdSm80ILi2ELi2EN4cute5tupleIJNS5_1CILi64EEENS7_ILi128EEES8_EEENS_10bfloat16_tEfNS_4arch4Sm80ELb0ELb1ELb1ELb1ELb0ELb0ELb0ELb0ELi2ELi2ELi4ELi2ELb1EEENS1_24CollectiveEpilogueBwdGQAISA_fSD_Li256ELb1ELb0EEENS1_19SingleTileSchedulerILb1ELb0ELb0ELi128EEEEEEEEEvNT_6ParamsE$_ZN4cute3eso3ESOILb1ELb0EJNS_6LayoutINS_5tupleIJNS3_IJNS_1CILi1EEES5_EEEEEENS3_IJNS3_IJS5_NS4_ILi0EEEEEEEEEEENS_10ViewEngineINS_8smem_ptrIPN7cutlass9uint128_tEEEEEEEC2ERKSB_RKSI_ - $_ZN7cutlass13device_kernelIN5flash19enable_sm80_to_sm89INS1_16FlashAttnBwdSm80INS1_25CollectiveMainloopBwdSm80ILi2ELi2EN4cute5tupleIJNS5_1CILi64EEENS7_ILi128EEES8_EEENS_10bfloat16_tEfNS_4arch4Sm80ELb0ELb1ELb1ELb1ELb0ELb0ELb0ELb0ELi2ELi2ELi4ELi2ELb1EEENS1_24CollectiveEpilogueBwdGQAISA_fSD_Li256ELb1ELb0EEENS1_19SingleTileSchedulerILb1ELb0ELb0ELi128EEEEEEEEEvNT_6ParamsE$_ZN4cute3eso3ESOILb1ELb0EJNS_6LayoutINS_5tupleIJNS3_IJNS_1CILi1EEES5_EEEEEENS3_IJNS3_IJS5_NS4_ILi0EEEEEEEEEEENS_10ViewEngineINS_8gmem_ptrIPKN7cutlass9uint128_tEEEEEEEC2ERKSB_RKSJ_)
$_ZN7cutlass13device_kernelIN5flash19enable_sm80_to_sm89INS1_16FlashAttnBwdSm80INS1_25CollectiveMainloopBwdSm80ILi2ELi2EN4cute5tupleIJNS5_1CILi64EEENS7_ILi128EEES8_EEENS_10bfloat16_tEfNS_4arch4Sm80ELb0ELb1ELb1ELb1ELb0ELb0ELb0ELb0ELi2ELi2ELi4ELi2ELb1EEENS1_24CollectiveEpilogueBwdGQAISA_fSD_Li256ELb1ELb0EEENS1_19SingleTileSchedulerILb1ELb0ELb0ELi128EEEEEEEEEvNT_6ParamsE$_ZN4cute3eso3ESOILb1ELb0EJNS_6LayoutINS_5tupleIJNS3_IJNS_1CILi1EEES5_EEEEEENS3_IJNS3_IJS5_NS4_ILi0EEEEEEEEEEENS_10ViewEngineINS_8gmem_ptrIPKN7cutlass9uint128_tEEEEEEEC2ERKSB_RKSJ_:
[----:B------:R-:W-:Y:S01]  /*78b0*/  IADD3 R10, R4, -c[0x0][0x20], RZ ;  /* 0x80000800040a7a10 */ /* 0x000fe20007ffe0ff */
[----:B------:R-:W-:Y:S01]  /*78c0*/  IMAD.MOV.U32 R28, RZ, RZ, R16 ;  /* 0x000000ffff1c7224 */ /* 0x000fe200078e0010 */
[----:B------:R-:W-:-:S03]  /*78d0*/  MOV R29, 0x0 ;  /* 0x00000000001d7802 */ /* 0x000fc60000000f00 */
[----:B------:R1:W-:Y:S01]  /*78e0*/  STL.64 [R10], R6 ;  /* 0x000000060a007387 */ /* 0x0003e20000100a00 */
[----:B------:R-:W-:Y:S05]  /*78f0*/  RET.REL.NODEC R28 `(_ZN7cutlass13device_kernelIN5flash19enable_sm80_to_sm89INS1_16FlashAttnBwdSm80INS1_25CollectiveMainloopBwdSm80ILi2ELi2EN4cute5tupleIJNS5_1CILi64EEENS7_ILi128EEES8_EEENS_10bfloat16_tEfNS_4arch4Sm80ELb0ELb1ELb1ELb1ELb0ELb0ELb0ELb0ELi2ELi2ELi4ELi2ELb1EEENS1_24CollectiveEpilogueBwdGQAISA_fSD_Li256ELb1ELb0EEENS1_19SingleTileSchedulerILb1ELb0ELb0ELi128EEEEEEEEEvNT_6ParamsE) ;  /* 0xffff87001c007950 */ /* 0x000fea0003c3ffff */
        .type           $_ZN7cutlass13device_kernelIN5flash19enable_sm80_to_sm89INS1_16FlashAttnBwdSm80INS1_25CollectiveMainloopBwdSm80ILi2ELi2EN4cute5tupleIJNS5_1CILi64EEENS7_ILi128EEES8_EEENS_10bfloat16_tEfNS_4arch4Sm80ELb0ELb1ELb1ELb1ELb0ELb0ELb0ELb0ELi2ELi2ELi4ELi2ELb1EEENS1_24CollectiveEpilogueBwdGQAISA_fSD_Li256ELb1ELb0EEENS1_19SingleTileSchedulerILb1ELb0ELb0ELi128EEEEEEEEEvNT_6ParamsE$_ZN4cute3eso3ESOILb1ELb0EJNS_6LayoutINS_5tupleIJNS3_IJNS_1CILi1EEES5_EEEEEENS3_IJNS3_IJS5_NS4_ILi0EEEEEEEEEEENS_10ViewEngineINS_8smem_ptrIPN7cutlass9uint128_tEEEEEEEC2ERKSB_RKSI_,@function
        .size           $_ZN7cutlass13device_kernelIN5flash19enable_sm80_to_sm89INS1_16FlashAttnBwdSm80INS1_25CollectiveMainloopBwdSm80ILi2ELi2EN4cute5tupleIJNS5_1CILi64EEENS7_ILi128EEES8_EEENS_10bfloat16_tEfNS_4arch4Sm80ELb0ELb1ELb1ELb1ELb0ELb0ELb0ELb0ELi2ELi2ELi4ELi2ELb1EEENS1_24CollectiveEpilogueBwdGQAISA_fSD_Li256ELb1ELb0EEENS1_19SingleTileSchedulerILb1ELb0ELb0ELi128EEEEEEEEEvNT_6ParamsE$_ZN4cute3eso3ESOILb1ELb0EJNS_6LayoutINS_5tupleIJNS3_IJNS_1CILi1EEES5_EEEEEENS3_IJNS3_IJS5_NS4_ILi0EEEEEEEEEEENS_10ViewEngineINS_8smem_ptrIPN7cutlass9uint128_tEEEEEEEC2ERKSB_RKSI_,($_ZN7cutlass13device_kernelIN5flash19enable_sm80_to_sm89INS1_16FlashAttnBwdSm80INS1_25CollectiveMainloopBwdSm80ILi2ELi2EN4cute5tupleIJNS5_1CILi64EEENS7_ILi128EEES8_EEENS_10bfloat16_tEfNS_4arch4Sm80ELb0ELb1ELb1ELb1ELb0ELb0ELb0ELb0ELi2ELi2ELi4ELi2ELb1EEENS1_24CollectiveEpilogueBwdGQAISA_fSD_Li256ELb1ELb0EEENS1_19SingleTileSchedulerILb1ELb0ELb0ELi128EEEEEEEEEvNT_6ParamsE$_ZN4cute3eso3ESOILb1ELb0EJNS_6LayoutINS_5tupleIJNS3_IJNS_1CILi4EEENS4_ILi1EEEEEEEEENS3_IJNS3_IJS6_NS4_ILi0EEEEEEEEEEENS_10ViewEngineINS_8gmem_ptrIPKfEEEEEEC2ERKSC_RKSI_ - $_ZN7cutlass13device_kernelIN5flash19enable_sm80_to_sm89INS1_16FlashAttnBwdSm80INS1_25CollectiveMainloopBwdSm80ILi2ELi2EN4cute5tupleIJNS5_1CILi64EEENS7_ILi128EEES8_EEENS_10bfloat16_tEfNS_4arch4Sm80ELb0ELb1ELb1ELb1ELb0ELb0ELb0ELb0ELi2ELi2ELi4ELi2ELb1EEENS1_24CollectiveEpilogueBwdGQAISA_fSD_Li256ELb1ELb0EEENS1_19SingleTileSchedulerILb1ELb0ELb0ELi128EEEEEEEEEvNT_6ParamsE$_ZN4cute3eso3ESOILb1ELb0EJNS_6LayoutINS_5tupleIJNS3_IJNS_1CILi1EEES5_EEEEEENS3_IJNS3_IJS5_NS4_ILi0EEEEEEEEEEENS_10ViewEngineINS_8smem_ptrIPN7cutlass9uint128_tEEEEEEEC2ERKSB_RKSI_)
$_ZN7cutlass13device_kernelIN5flash19enable_sm80_to_sm89INS1_16FlashAttnBwdSm80INS1_25CollectiveMainloopBwdSm80ILi2ELi2EN4cute5tupleIJNS5_1CILi64EEENS7_ILi128EEES8_EEENS_10bfloat16_tEfNS_4arch4Sm80ELb0ELb1ELb1ELb1ELb0ELb0ELb0ELb0ELi2ELi2ELi4ELi2ELb1EEENS1_24CollectiveEpilogueBwdGQAISA_fSD_Li256ELb1ELb0EEENS1_19SingleTileSchedulerILb1ELb0ELb0ELi128EEEEEEEEEvNT_6ParamsE$_ZN4cute3eso3ESOILb1ELb0EJNS_6LayoutINS_5tupleIJNS3_IJNS_1CILi1EEES5_EEEEEENS3_IJNS3_IJS5_NS4_ILi0EEEEEEEEEEENS_10ViewEngineINS_8smem_ptrIPN7cutlass9uint128_tEEEEEEEC2ERKSB_RKSI_:
[----:B------:R-:W-:Y:S02]  /*7900*/  IADD3 R8, R4, -c[0x0][0x20], RZ ;  /* 0x8000080004087a10 */ /* 0x000fe40007ffe0ff */
[----:B------:R-:W-:-:S03]  /*7910*/  MOV R11, 0x0 ;  /* 0x00000000000b7802 */ /* 0x000fc60000000f00 */
[----:B------:R1:W-:Y:S01]  /*7920*/  STL.64 [R8], R6 ;  /* 0x0000000608007387 */ /* 0x0003e20000100a00 */
[----:B------:R-:W-:Y:S05]  /*7930*/  RET.REL.NODEC R10 `(_ZN7cutlass13device_kernelIN5flash19enable_sm80_to_sm89INS1_16FlashAttnBwdSm80INS1_25CollectiveMainloopBwdSm80ILi2ELi2EN4cute5tupleIJNS5_1CILi64EEENS7_ILi128EEES8_EEENS_10bfloat16_tEfNS_4arch4Sm80ELb0ELb1ELb1ELb1ELb0ELb0ELb0ELb0ELi2ELi2ELi4ELi2ELb1EEENS1_24CollectiveEpilogueBwdGQAISA_fSD_Li256ELb1ELb0EEENS1_19SingleTileSchedulerILb1ELb0ELb0ELi128EEEEEEEEEvNT_6ParamsE) ;  /* 0xffff86c00a007950 */ /* 0x000fea0003c3ffff */
        .type           $_ZN7cutlass13device_kernelIN5flash19enable_sm80_to_sm89INS1_16FlashAttnBwdSm80INS1_25CollectiveMainloopBwdSm80ILi2ELi2EN4cute5tupleIJNS5_1CILi64EEENS7_ILi128EEES8_EEENS_10bfloat16_tEfNS_4arch4Sm80ELb0ELb1ELb1ELb1ELb0ELb0ELb0ELb0ELi2ELi2ELi4ELi2ELb1EEENS1_24CollectiveEpilogueBwdGQAISA_fSD_Li256ELb1ELb0EEENS1_19SingleTileSchedulerILb1ELb0ELb0ELi128EEEEEEEEEvNT_6ParamsE$_ZN4cute3eso3ESOILb1ELb0EJNS_6LayoutINS_5tupleIJNS3_IJNS_1CILi4EEENS4_ILi1EEEEEEEEENS3_IJNS3_IJS6_NS4_ILi0EEEEEEEEEEENS_10ViewEngineINS_8gmem_ptrIPKfEEEEEEC2ERKSC_RKSI_,@function
        .size           $_ZN7cutlass13device_kernelIN5flash19enable_sm80_to_sm89INS1_16FlashAttnBwdSm80INS1_25CollectiveMainloopBwdSm80ILi2ELi2EN4cute5tupleIJNS5_1CILi64EEENS7_ILi128EEES8_EEENS_10bfloat16_tEfNS_4arch4Sm80ELb0ELb1ELb1ELb1ELb0ELb0ELb0ELb0ELi2ELi2ELi4ELi2ELb1EEENS1_24CollectiveEpilogueBwdGQAISA_fSD_Li256ELb1ELb0EEENS1_19SingleTileSchedulerILb1ELb0ELb0ELi128EEEEEEEEEvNT_6ParamsE$_ZN4cute3eso3ESOILb1ELb0EJNS_6LayoutINS_5tupleIJNS3_IJNS_1CILi4EEENS4_ILi1EEEEEEEEENS3_IJNS3_IJS6_NS4_ILi0EEEEEEEEEEENS_10ViewEngineINS_8gmem_ptrIPKfEEEEEEC2ERKSC_RKSI_,($_ZN7cutlass13device_kernelIN5flash19enable_sm80_to_sm89INS1_16FlashAttnBwdSm80INS1_25CollectiveMainloopBwdSm80ILi2ELi2EN4cute5tupleIJNS5_1CILi64EEENS7_ILi128EEES8_EEENS_10bfloat16_tEfNS_4arch4Sm80ELb0ELb1ELb1ELb1ELb0ELb0ELb0ELb0ELi2ELi2ELi4ELi2ELb1EEENS1_24CollectiveEpilogueBwdGQAISA_fSD_Li256ELb1ELb0EEENS1_19SingleTileSchedulerILb1ELb0ELb0ELi128EEEEEEEEEvNT_6ParamsE$_ZN4cute3eso3ESOILb1ELb0EJNS_6LayoutINS_5tupleIJNS3_IJNS_1CILi4EEENS4_ILi1EEEEEEEEENS3_IJNS3_IJS6_NS4_ILi0EEEEEEEEEEENS_10ViewEngineINS_8smem_ptrIPfEEEEEEC2ERKSC_RKSH_ - $_ZN7cutlass13device_kernelIN5flash19enable_sm80_to_sm89INS1_16FlashAttnBwdSm80INS1_25CollectiveMainloopBwdSm80ILi2ELi2EN4cute5tupleIJNS5_1CILi64EEENS7_ILi128EEES8_EEENS_10bfloat16_tEfNS_4arch4Sm80ELb0ELb1ELb1ELb1ELb0ELb0ELb0ELb0ELi2ELi2ELi4ELi2ELb1EEENS1_24CollectiveEpilogueBwdGQAISA_fSD_Li256ELb1ELb0EEENS1_19SingleTileSchedulerILb1ELb0ELb0ELi128EEEEEEEEEvNT_6ParamsE$_ZN4cute3eso3ESOILb1ELb0EJNS_6LayoutINS_5tupleIJNS3_IJNS_1CILi4EEENS4_ILi1EEEEEEEEENS3_IJNS3_IJS6_NS4_ILi0EEEEEEEEEEENS_10ViewEngineINS_8gmem_ptrIPKfEEEEEEC2ERKSC_RKSI_)
$_ZN7cutlass13device_kernelIN5flash19enable_sm80_to_sm89INS1_16FlashAttnBwdSm80INS1_25CollectiveMainloopBwdSm80ILi2ELi2EN4cute5tupleIJNS5_1CILi64EEENS7_ILi128EEES8_EEENS_10bfloat16_tEfNS_4arch4Sm80ELb0ELb1ELb1ELb1ELb0ELb0ELb0ELb0ELi2ELi2ELi4ELi2ELb1EEENS1_24CollectiveEpilogueBwdGQAISA_fSD_Li256ELb1ELb0EEENS1_19SingleTileSchedulerILb1ELb0ELb0ELi128EEEEEEEEEvNT_6ParamsE$_ZN4cute3eso3ESOILb1ELb0EJNS_6LayoutINS_5tupleIJNS3_IJNS_1CILi4EEENS4_ILi1EEEEEEEEENS3_IJNS3_IJS6_NS4_ILi0EEEEEEEEEEENS_10ViewEngineINS_8gmem_ptrIPKfEEEEEEC2ERKSC_RKSI_:
[----:B------:R-:W-:Y:S02]  /*7940*/  IADD3 R10, R13, -c[0x0][0x20], RZ ;  /* 0x800008000d0a7a10 */ /* 0x000fe40007ffe0ff */
[----:B------:R-:W-:-:S03]  /*7950*/  MOV R17, 0x0 ;  /* 0x0000000000117802 */ /* 0x000fc60000000f00 */
[----:B------:R1:W-:Y:S01]  /*7960*/  STL.64 [R10], R6 ;  /* 0x000000060a007387 */ /* 0x0003e20000100a00 */
[----:B------:R-:W-:Y:S05]  /*7970*/  RET.REL.NODEC R16 `(_ZN7cutlass13device_kernelIN5flash19enable_sm80_to_sm89INS1_16FlashAttnBwdSm80INS1_25CollectiveMainloopBwdSm80ILi2ELi2EN4cute5tupleIJNS5_1CILi64EEENS7_ILi128EEES8_EEENS_10bfloat16_tEfNS_4arch4Sm80ELb0ELb1ELb1ELb1ELb0ELb0ELb0ELb0ELi2ELi2ELi4ELi2ELb1EEENS1_24CollectiveEpilogueBwdGQAISA_fSD_Li256ELb1ELb0EEENS1_19SingleTileSchedulerILb1ELb0ELb0ELi128EEEEEEEEEvNT_6ParamsE) ;  /* 0xffff868010007950 */ /* 0x000fea0003c3ffff */
        .type           $_ZN7cutlass13device_kernelIN5flash19enable_sm80_to_sm89INS1_16FlashAttnBwdSm80INS1_25CollectiveMainloopBwdSm80ILi2ELi2EN4cute5tupleIJNS5_1CILi64EEENS7_ILi128EEES8_EEENS_10bfloat16_tEfNS_4arch4Sm80ELb0ELb1ELb1ELb1ELb0ELb0ELb0ELb0ELi2ELi2ELi4ELi2ELb1EEENS1_24CollectiveEpilogueBwdGQAISA_fSD_Li256ELb1ELb0EEENS1_19SingleTileSchedulerILb1ELb0ELb0ELi128EEEEEEEEEvNT_6ParamsE$_ZN4cute3eso3ESOILb1ELb0EJNS_6LayoutINS_5tupleIJNS3_IJNS_1CILi4EEENS4_ILi1EEEEEEEEENS3_IJNS3_IJS6_NS4_ILi0EEEEEEEEEEENS_10ViewEngineINS_8smem_ptrIPfEEEEEEC2ERKSC_RKSH_,@function
        .size           $_ZN7cutlass13device_kernelIN5flash19enable_sm80_to_sm89INS1_16FlashAttnBwdSm80INS1_25CollectiveMainloopBwdSm80ILi2ELi2EN4cute5tupleIJNS5_1CILi64EEENS7_ILi128EEES8_EEENS_10bfloat16_tEfNS_4arch4Sm80ELb0ELb1ELb1ELb1ELb0ELb0ELb0ELb0ELi2ELi2ELi4ELi2ELb1EEENS1_24CollectiveEpilogueBwdGQAISA_fSD_Li256ELb1ELb0EEENS1_19SingleTileSchedulerILb1ELb0ELb0ELi128EEEEEEEEEvNT_6ParamsE$_ZN4cute3eso3ESOILb1ELb0EJNS_6LayoutINS_5tupleIJNS3_IJNS_1CILi4EEENS4_ILi1EEEEEEEEENS3_IJNS3_IJS6_NS4_ILi0EEEEEEEEEEENS_10ViewEngineINS_8smem_ptrIPfEEEEEEC2ERKSC_RKSH_,($_ZN7cutlass13device_kernelIN5flash19enable_sm80_to_sm89INS1_16FlashAttnBwdSm80INS1_25CollectiveMainloopBwdSm80ILi2ELi2EN4cute5tupleIJNS5_1CILi64EEENS7_ILi128EEES8_EEENS_10bfloat16_tEfNS_4arch4Sm80ELb0ELb1ELb1ELb1ELb0ELb0ELb0ELb0ELi2ELi2ELi4ELi2ELb1EEENS1_24CollectiveEpilogueBwdGQAISA_fSD_Li256ELb1ELb0EEENS1_19SingleTileSchedulerILb1ELb0ELb0ELi128EEEEEEEEEvNT_6ParamsE$_ZN4cute3eso3ESOILb1ELb0EJNS_6LayoutINS_5tupleIJNS3_IJNS_1CILi4EEENS4_ILi1EEEEEES6_EEENS3_IJNS3_IJS6_NS4_ILi0EEEEEES9_EEEEENS_10ViewEngineINS_8gmem_ptrIPKfEEEEEEC2ERKSC_RKSI_ - $_ZN7cutlass13device_kernelIN5flash19enable_sm80_to_sm89INS1_16FlashAttnBwdSm80INS1_25CollectiveMainloopBwdSm80ILi2ELi2EN4cute5tupleIJNS5_1CILi64EEENS7_ILi128EEES8_EEENS_10bfloat16_tEfNS_4arch4Sm80ELb0ELb1ELb1ELb1ELb0ELb0ELb0ELb0ELi2ELi2ELi4ELi2ELb1EEENS1_24CollectiveEpilogueBwdGQAISA_fSD_Li256ELb1ELb0EEENS1_19SingleTileSchedulerILb1ELb0ELb0ELi128EEEEEEEEEvNT_6ParamsE$_ZN4cute3eso3ESOILb1ELb0EJNS_6LayoutINS_5tupleIJNS3_IJNS_1CILi4EEENS4_ILi1EEEEEEEEENS3_IJNS3_IJS6_NS4_ILi0EEEEEEEEEEENS_10ViewEngineINS_8smem_ptrIPfEEEEEEC2ERKSC_RKSH_)
$_ZN7cutlass13device_kernelIN5flash19enable_sm80_to_sm89INS1_16FlashAttnBwdSm80INS1_25CollectiveMainloopBwdSm80ILi2ELi2EN4cute5tupleIJNS5_1CILi64EEENS7_ILi128EEES8_EEENS_10bfloat16_tEfNS_4arch4Sm80ELb0ELb1ELb1ELb1ELb0ELb0ELb0ELb0ELi2ELi2ELi4ELi2ELb1EEENS1_24CollectiveEpilogueBwdGQAISA_fSD_Li256ELb1ELb0EEENS1_19SingleTileSchedulerILb1ELb0ELb0ELi128EEEEEEEEEvNT_6ParamsE$_ZN4cute3eso3ESOILb1ELb0EJNS_6LayoutINS_5tupleIJNS3_IJNS_1CILi4EEENS4_ILi1EEEEEEEEENS3_IJNS3_IJS6_NS4_ILi0EEEEEEEEEEENS_10ViewEngineINS_8smem_ptrIPfEEEEEEC2ERKSC_RKSH_:
[----:B------:R-:W-:Y:S02]  /*7980*/  IADD3 R8, R13, -c[0x0][0x20], RZ ;  /* 0x800008000d087a10 */ /* 0x000fe40007ffe0ff */
[----:B------:R-:W-:-:S03]  /*7990*/  MOV R17, 0x0 ;  /* 0x0000000000117802 */ /* 0x000fc60000000f00 */
[----:B------:R1:W-:Y:S01]  /*79a0*/  STL.64 [R8], R6 ;  /* 0x0000000608007387 */ /* 0x0003e20000100a00 */
[----:B------:R-:W-:Y:S05]  /*79b0*/  RET.REL.NODEC R16 `(_ZN7cutlass13device_kernelIN5flash19enable_sm80_to_sm89INS1_16FlashAttnBwdSm80INS1_25CollectiveMainloopBwdSm80ILi2ELi2EN4cute5tupleIJNS5_1CILi64EEENS7_ILi128EEES8_EEENS_10bfloat16_tEfNS_4arch4Sm80ELb0ELb1ELb1ELb1ELb0ELb0ELb0ELb0ELi2ELi2ELi4ELi2ELb1EEENS1_24CollectiveEpilogueBwdGQAISA_fSD_Li256ELb1ELb0EEENS1_19SingleTileSchedulerILb1ELb0ELb0ELi128EEEEEEEEEvNT_6ParamsE) ;  /* 0xffff864010007950 */ /* 0x000fea0003c3ffff */
        .type           $_ZN7cutlass13device_kernelIN5flash19enable_sm80_to_sm89INS1_16FlashAttnBwdSm80INS1_25CollectiveMainloopBwdSm80ILi2ELi2EN4cute5tupleIJNS5_1CILi64EEENS7_ILi128EEES8_EEENS_10bfloat16_tEfNS_4arch4Sm80ELb0ELb1ELb1ELb1ELb0ELb0ELb0ELb0ELi2ELi2ELi4ELi2ELb1EEENS1_24CollectiveEpilogueBwdGQAISA_fSD_Li256ELb1ELb0EEENS1_19SingleTileSchedulerILb1ELb0ELb0ELi128EEEEEEEEEvNT_6ParamsE$_ZN4cute3eso3ESOILb1ELb0EJNS_6LayoutINS_5tupleIJNS3_IJNS_1CILi4EEENS4_ILi1EEEEEES6_EEENS3_IJNS3_IJS6_NS4_ILi0EEEEEES9_EEEEENS_10ViewEngineINS_8gmem_ptrIPKfEEEEEEC2ERKSC_RKSI_,@function
        .size           $_ZN7cutlass13device_kernelIN5flash19enable_sm80_to_sm89INS1_16FlashAttnBwdSm80INS1_25CollectiveMainloopBwdSm80ILi2ELi2EN4cute5tupleIJNS5_1CILi64EEENS7_ILi128EEES8_EEENS_10bfloat16_tEfNS_4arch4Sm80ELb0ELb1ELb1ELb1ELb0ELb0ELb0ELb0ELi2ELi2ELi4ELi2ELb1EEENS1_24CollectiveEpilogueBwdGQAISA_fSD_Li256ELb1ELb0EEENS1_19SingleTileSchedulerILb1ELb0ELb0ELi128EEEEEEEEEvNT_6ParamsE$_ZN4cute3eso3ESOILb1ELb0EJNS_6LayoutINS_5tupleIJNS3_IJNS_1CILi4EEENS4_ILi1EEEEEES6_EEENS3_IJNS3_IJS6_NS4_ILi0EEEEEES9_EEEEENS_10ViewEngineINS_8gmem_ptrIPKfEEEEEEC2ERKSC_RKSI_,($_ZN7cutlass13device_kernelIN5flash19enable_sm80_to_sm89INS1_16FlashAttnBwdSm80INS1_25CollectiveMainloopBwdSm80ILi2ELi2EN4cute5tupleIJNS5_1CILi64EEENS7_ILi128EEES8_EEENS_10bfloat16_tEfNS_4arch4Sm80ELb0ELb1ELb1ELb1ELb0ELb0ELb0ELb0ELi2ELi2ELi4ELi2ELb1EEENS1_24CollectiveEpilogueBwdGQAISA_fSD_Li256ELb1ELb0EEENS1_19SingleTileSchedulerILb1ELb0ELb0ELi128EEEEEEEEEvNT_6ParamsE$_ZN4cute3eso3ESOILb1ELb0EJNS_6LayoutINS_5tupleIJNS3_IJNS_1CILi4EEENS4_ILi1EEEEEES6_EEENS3_IJNS3_IJS6_NS4_ILi0EEEEEES9_EEEEENS_10ViewEngineINS_8smem_ptrIPfEEEEEEC2ERKSC_RKSH_ - $_ZN7cutlass13device_kernelIN5flash19enable_sm80_to_sm89INS1_16FlashAttnBwdSm80INS1_25CollectiveMainloopBwdSm80ILi2ELi2EN4cute5tupleIJNS5_1CILi64EEENS7_ILi128EEES8_EEENS_10bfloat16_tEfNS_4arch4Sm80ELb0ELb1ELb1ELb1ELb0ELb0ELb0ELb0ELi2ELi2ELi4ELi2ELb1EEENS1_24CollectiveEpilogueBwdGQAISA_fSD_Li256ELb1ELb0EEENS1_19SingleTileSchedulerILb1ELb0ELb0ELi128EEEEEEEEEvNT_6ParamsE$_ZN4cute3eso3ESOILb1ELb0EJNS_6LayoutINS_5tupleIJNS3_IJNS_1CILi4EEENS4_ILi1EEEEEES6_EEENS3_IJNS3_IJS6_NS4_ILi0EEEEEES9_EEEEENS_10ViewEngineINS_8gmem_ptrIPKfEEEEEEC2ERKSC_RKSI_)
$_ZN7cutlass13device_kernelIN5flash19enable_sm80_to_sm89INS1_16FlashAttnBwdSm80INS1_25CollectiveMainloopBwdSm80ILi2ELi2EN4cute5tupleIJNS5_1CILi64EEENS7_ILi128EEES8_EEENS_10bfloat16_tEfNS_4arch4Sm80ELb0ELb1ELb1ELb1ELb0ELb0ELb0ELb0ELi2ELi2ELi4ELi2ELb1EEENS1_24CollectiveEpilogueBwdGQAISA_fSD_Li256ELb1ELb0EEENS1_19SingleTileSchedulerILb1ELb0ELb0ELi128EEEEEEEEEvNT_6ParamsE$_ZN4cute3eso3ESOILb1ELb0EJNS_6LayoutINS_5tupleIJNS3_IJNS_1CILi4EEENS4_ILi1EEEEEES6_EEENS3_IJNS3_IJS6_NS4_ILi0EEEEEES9_EEEEENS_10ViewEngineINS_8gmem_ptrIPKfEEEEEEC2ERKSC_RKSI_:
[----:B------:R-:W-:Y:S02]  /*79c0*/  IADD3 R8, R4, -c[0x0][0x20], RZ ;  /* 0x8000080004087a10 */ /* 0x000fe40007ffe0ff */
[----:B------:R-:W-:-:S03]  /*79d0*/  MOV R11, 0x0 ;  /* 0x00000000000b7802 */ /* 0x000fc60000000f00 */
[----:B------:R1:W-:Y:S01]  /*79e0*/  STL.64 [R8], R6 ;  /* 0x0000000608007387 */ /* 0x0003e20000100a00 */
[----:B------:R-:W-:Y:S05]  /*79f0*/  RET.REL.NODEC R10 `(_ZN7cutlass13device_kernelIN5flash19enable_sm80_to_sm89INS1_16FlashAttnBwdSm80INS1_25CollectiveMainloopBwdSm80ILi2ELi2EN4cute5tupleIJNS5_1CILi64EEENS7_ILi128EEES8_EEENS_10bfloat16_tEfNS_4arch4Sm80ELb0ELb1ELb1ELb1ELb0ELb0ELb0ELb0ELi2ELi2ELi4ELi2ELb1EEENS1_24CollectiveEpilogueBwdGQAISA_fSD_Li256ELb1ELb0EEENS1_19SingleTileSchedulerILb1ELb0ELb0ELi128EEEEEEEEEvNT_6ParamsE) ;  /* 0xffff86000a007950 */ /* 0x000fea0003c3ffff */
        .type           $_ZN7cutlass13device_kernelIN5flash19enable_sm80_to_sm89INS1_16FlashAttnBwdSm80INS1_25CollectiveMainloopBwdSm80ILi2ELi2EN4cute5tupleIJNS5_1CILi64EEENS7_ILi128EEES8_EEENS_10bfloat16_tEfNS_4arch4Sm80ELb0ELb1ELb1ELb1ELb0ELb0ELb0ELb0ELi2ELi2ELi4ELi2ELb1EEENS1_24CollectiveEpilogueBwdGQAISA_fSD_Li256ELb1ELb0EEENS1_19SingleTileSchedulerILb1ELb0ELb0ELi128EEEEEEEEEvNT_6ParamsE$_ZN4cute3eso3ESOILb1ELb0EJNS_6LayoutINS_5tupleIJNS3_IJNS_1CILi4EEENS4_ILi1EEEEEES6_EEENS3_IJNS3_IJS6_NS4_ILi0EEEEEES9_EEEEENS_10ViewEngineINS_8smem_ptrIPfEEEEEEC2ERKSC_RKSH_,@function
        .size           $_ZN7cutlass13device_kernelIN5flash19enable_sm80_to_sm89INS1_16FlashAttnBwdSm80INS1_25CollectiveMainloopBwdSm80ILi2ELi2EN4cute5tupleIJNS5_1CILi64EEENS7_ILi128EEES8_EEENS_10bfloat16_tEfNS_4arch4Sm80ELb0ELb1ELb1ELb1ELb0ELb0ELb0ELb0ELi2ELi2ELi4ELi2ELb1EEENS1_24CollectiveEpilogueBwdGQAISA_fSD_Li256ELb1ELb0EEENS1_19SingleTileSchedulerILb1ELb0ELb0ELi128EEEEEEEEEvNT_6ParamsE$_ZN4cute3eso3ESOILb1ELb0EJNS_6LayoutINS_5tupleIJNS3_IJNS_1CILi4EEENS4_ILi1EEEEEES6_EEENS3_IJNS3_IJS6_NS4_ILi0EEEEEES9_EEEEENS_10ViewEngineINS_8smem_ptrIPfEEEEEEC2ERKSC_RKSH_,($_ZN7cutlass13device_kernelIN5flash19enable_sm80_to_sm89INS1_16FlashAttnBwdSm80INS1_25CollectiveMainloopBwdSm80ILi2ELi2EN4cute5tupleIJNS5_1CILi64EEENS7_ILi128EEES8_EEENS_10bfloat16_tEfNS_4arch4Sm80ELb0ELb1ELb1ELb1ELb0ELb0ELb0ELb0ELi2ELi2ELi4ELi2ELb1EEENS1_24CollectiveEpilogueBwdGQAISA_fSD_Li256ELb1ELb0EEENS1_19SingleTileSchedulerILb1ELb0ELb0ELi128EEEEEEEEEvNT_6ParamsE$_ZN4cute3eso3ESOILb1ELb0EJNS_6LayoutINS_5tupleIJNS3_IJNS_1CILi4EEENS4_ILi1EEEEEES6_EEENS3_IJNS3_IJS6_NS4_ILi0EEEEEES9_EEEEEiEEC2ERKSC_RKi - $_ZN7cutlass13device_kernelIN5flash19enable_sm80_to_sm89INS1_16FlashAttnBwdSm80INS1_25CollectiveMainloopBwdSm80ILi2ELi2EN4cute5tupleIJNS5_1CILi64EEENS7_ILi128EEES8_EEENS_10bfloat16_tEfNS_4arch4Sm80ELb0ELb1ELb1ELb1ELb0ELb0ELb0ELb0ELi2ELi2ELi4ELi2ELb1EEENS1_24CollectiveEpilogueBwdGQAISA_fSD_Li256ELb1ELb0EEENS1_19SingleTileSchedulerILb1ELb0ELb0ELi128EEEEEEEEEvNT_6ParamsE$_ZN4cute3eso3ESOILb1ELb0EJNS_6LayoutINS_5tupleIJNS3_IJNS_1CILi4EEENS4_ILi1EEEEEES6_EEENS3_IJNS3_IJS6_NS4_ILi0EEEEEES9_EEEEENS_10ViewEngineINS_8smem_ptrIPfEEEEEEC2ERKSC_RKSH_)
$_ZN7cutlass13device_kernelIN5flash19enable_sm80_to_sm89INS1_16FlashAttnBwdSm80INS1_25CollectiveMainloopBwdSm80ILi2ELi2EN4cute5tupleIJNS5_1CILi64EEENS7_ILi128EEES8_EEENS_10bfloat16_tEfNS_4arch4Sm80ELb0ELb1ELb1ELb1ELb0ELb0ELb0ELb0ELi2ELi2ELi4ELi2ELb1EEENS1_24CollectiveEpilogueBwdGQAISA_fSD_Li256ELb1ELb0EEENS1_19SingleTileSchedulerILb1ELb0ELb0ELi128EEEEEEEEEvNT_6ParamsE$_ZN4cute3eso3ESOILb1ELb0EJNS_6LayoutINS_5tupleIJNS3_IJNS_1CILi4EEENS4_ILi1EEEEEES6_EEENS3_IJNS3_IJS6_NS4_ILi0EEEEEES9_EEEEENS_10ViewEngineINS_8smem_ptrIPfEEEEEEC2ERKSC_RKSH_:
[----:B------:R-:W-:Y:S02]  /*7a00*/  IADD3 R8, R4, -c[0x0][0x20], RZ ;  /* 0x8000080004087a10 */ /* 0x000fe40007ffe0ff */
[----:B------:R-:W-:-:S03]  /*7a10*/  MOV R17, 0x0 ;  /* 0x0000000000117802 */ /* 0x000fc60000000f00 */
[----:B------:R1:W-:Y:S01]  /*7a20*/  STL.64 [R8], R6 ;  /* 0x0000000608007387 */ /* 0x0003e20000100a00 */
[----:B------:R-:W-:Y:S05]  /*7a30*/  RET.REL.NODEC R16 `(_ZN7cutlass13device_kernelIN5flash19enable_sm80_to_sm89INS1_16FlashAttnBwdSm80INS1_25CollectiveMainloopBwdSm80ILi2ELi2EN4cute5tupleIJNS5_1CILi64EEENS7_ILi128EEES8_EEENS_10bfloat16_tEfNS_4arch4Sm80ELb0ELb1ELb1ELb1ELb0ELb0ELb0ELb0ELi2ELi2ELi4ELi2ELb1EEENS1_24CollectiveEpilogueBwdGQAISA_fSD_Li256ELb1ELb0EEENS1_19SingleTileSchedulerILb1ELb0ELb0ELi128EEEEEEEEEvNT_6ParamsE) ;  /* 0xffff85c010007950 */ /* 0x000fea0003c3ffff */
        .type           $_ZN7cutlass13device_kernelIN5flash19enable_sm80_to_sm89INS1_16FlashAttnBwdSm80INS1_25CollectiveMainloopBwdSm80ILi2ELi2EN4cute5tupleIJNS5_1CILi64EEENS7_ILi128EEES8_EEENS_10bfloat16_tEfNS_4arch4Sm80ELb0ELb1ELb1ELb1ELb0ELb0ELb0ELb0ELi2ELi2ELi4ELi2ELb1EEENS1_24CollectiveEpilogueBwdGQAISA_fSD_Li256ELb1ELb0EEENS1_19SingleTileSchedulerILb1ELb0ELb0ELi128EEEEEEEEEvNT_6ParamsE$_ZN4cute3eso3ESOILb1ELb0EJNS_6LayoutINS_5tupleIJNS3_IJNS_1CILi4EEENS4_ILi1EEEEEES6_EEENS3_IJNS3_IJS6_NS4_ILi0EEEEEES9_EEEEEiEEC2ERKSC_RKi,@function
        .size           $_ZN7cutlass13device_kernelIN5flash19enable_sm80_to_sm89INS1_16FlashAttnBwdSm80INS1_25CollectiveMainloopBwdSm80ILi2ELi2EN4cute5tupleIJNS5_1CILi64EEENS7_ILi128EEES8_EEENS_10bfloat16_tEfNS_4arch4Sm80ELb0ELb1ELb1ELb1ELb0ELb0ELb0ELb0ELi2ELi2ELi4ELi2ELb1EEENS1_24CollectiveEpilogueBwdGQAISA_fSD_Li256ELb1ELb0EEENS1_19SingleTileSchedulerILb1ELb0ELb0ELi128EEEEEEEEEvNT_6ParamsE$_ZN4cute3eso3ESOILb1ELb0EJNS_6LayoutINS_5tupleIJNS3_IJNS_1CILi4EEENS4_ILi1EEEEEES6_EEENS3_IJNS3_IJS6_NS4_ILi0EEEEEES9_EEEEEiEEC2ERKSC_RKi,($_ZN7cutlass13device_kernelIN5flash19enable_sm80_to_sm89INS1_16FlashAttnBwdSm80INS1_25CollectiveMainloopBwdSm80ILi2ELi2EN4cute5tupleIJNS5_1CILi64EEENS7_ILi128EEES8_EEENS_10bfloat16_tEfNS_4arch4Sm80ELb0ELb1ELb1ELb1ELb0ELb0ELb0ELb0ELi2ELi2ELi4ELi2ELb1EEENS1_24CollectiveEpilogueBwdGQAISA_fSD_Li256ELb1ELb0EEENS1_19SingleTileSchedulerILb1ELb0ELb0ELi128EEEEEEEEEvNT_6ParamsE$_ZN4cute3eso3ESOILb1ELb0EJNS_6LayoutINS_5tupleIJNS3_IJNS_1CILi8EEENS4_ILi1EEEEEEEEENS3_IJNS3_IJS6_NS4_ILi0EEEEEEEEEEENS_10ViewEngineINS_8gmem_ptrIPKN7cutlass10bfloat16_tEEEEEEEC2ERKSC_RKSK_ - $_ZN7cutlass13device_kernelIN5flash19enable_sm80_to_sm89INS1_16FlashAttnBwdSm80INS1_25CollectiveMainloopBwdSm80ILi2ELi2EN4cute5tupleIJNS5_1CILi64EEENS7_ILi128EEES8_EEENS_10bfloat16_tEfNS_4arch4Sm80ELb0ELb1ELb1ELb1ELb0ELb0ELb0ELb0ELi2ELi2ELi4ELi2ELb1EEENS1_24CollectiveEpilogueBwdGQAISA_fSD_Li256ELb1ELb0EEENS1_19SingleTileSchedulerILb1ELb0ELb0ELi128EEEEEEEEEvNT_6ParamsE$_ZN4cute3eso3ESOILb1ELb0EJNS_6LayoutINS_5tupleIJNS3_IJNS_1CILi4EEENS4_ILi1EEEEEES6_EEENS3_IJNS3_IJS6_NS4_ILi0EEEEEES9_EEEEEiEEC2ERKSC_RKi)
$_ZN7cutlass13device_kernelIN5flash19enable_sm80_to_sm89INS1_16FlashAttnBwdSm80INS1_25CollectiveMainloopBwdSm80ILi2ELi2EN4cute5tupleIJNS5_1CILi64EEENS7_ILi128EEES8_EEENS_10bfloat16_tEfNS_4arch4Sm80ELb0ELb1ELb1ELb1ELb0ELb0ELb0ELb0ELi2ELi2ELi4ELi2ELb1EEENS1_24CollectiveEpilogueBwdGQAISA_fSD_Li256ELb1ELb0EEENS1_19SingleTileSchedulerILb1ELb0ELb0ELi128EEEEEEEEEvNT_6ParamsE$_ZN4cute3eso3ESOILb1ELb0EJNS_6LayoutINS_5tupleIJNS3_IJNS_1CILi4EEENS4_ILi1EEEEEES6_EEENS3_IJNS3_IJS6_NS4_ILi0EEEEEES9_EEEEEiEEC2ERKSC_RKi:
[----:B------:R-:W-:Y:S02]  /*7a40*/  IADD3 R6, R4, -c[0x0][0x20], RZ ;  /* 0x8000080004067a10 */ /* 0x000fe40007ffe0ff */
[----:B------:R-:W-:-:S03]  /*7a50*/  MOV R9, 0x0 ;  /* 0x0000000000097802 */ /* 0x000fc60000000f00 */
[----:B------:R1:W-:Y:S01]  /*7a60*/  STL [R6], R7 ;  /* 0x0000000706007387 */ /* 0x0003e20000100800 */
[----:B------:R-:W-:Y:S05]  /*7a70*/  RET.REL.NODEC R8 `(_ZN7cutlass13device_kernelIN5flash19enable_sm80_to_sm89INS1_16FlashAttnBwdSm80INS1_25CollectiveMainloopBwdSm80ILi2ELi2EN4cute5tupleIJNS5_1CILi64EEENS7_ILi128EEES8_EEENS_10bfloat16_tEfNS_4arch4Sm80ELb0ELb1ELb1ELb1ELb0ELb0ELb0ELb0ELi2ELi2ELi4ELi2ELb1EEENS1_24CollectiveEpilogueBwdGQAISA_fSD_Li256ELb1ELb0EEENS1_19SingleTileSchedulerILb1ELb0ELb0ELi128EEEEEEEEEvNT_6ParamsE) ;  /* 0xffff858008007950 */ /* 0x000fea0003c3ffff */
        .type           $_ZN7cutlass13device_kernelIN5flash19enable_sm80_to_sm89INS1_16FlashAttnBwdSm80INS1_25CollectiveMainloopBwdSm80ILi2ELi2EN4cute5tupleIJNS5_1CILi64EEENS7_ILi128EEES8_EEENS_10bfloat16_tEfNS_4arch4Sm80ELb0ELb1ELb1ELb1ELb0ELb0ELb0ELb0ELi2ELi2ELi4ELi2ELb1EEENS1_24CollectiveEpilogueBwdGQAISA_fSD_Li256ELb1ELb0EEENS1_19SingleTileSchedulerILb1ELb0ELb0ELi128EEEEEEEEEvNT_6ParamsE$_ZN4cute3eso3ESOILb1ELb0EJNS_6LayoutINS_5tupleIJNS3_IJNS_1CILi8EEENS4_ILi1EEEEEEEEENS3_IJNS3_IJS6_NS4_ILi0EEEEEEEEEEENS_10ViewEngineINS_8gmem_ptrIPKN7cutlass10bfloat16_tEEEEEEEC2ERKSC_RKSK_,@function
        .size           $_ZN7cutlass13device_kernelIN5flash19enable_sm80_to_sm89INS1_16FlashAttnBwdSm80INS1_25CollectiveMainloopBwdSm80ILi2ELi2EN4cute5tupleIJNS5_1CILi64EEENS7_ILi128EEES8_EEENS_10bfloat16_tEfNS_4arch4Sm80ELb0ELb1ELb1ELb1ELb0ELb0ELb0ELb0ELi2ELi2ELi4ELi2ELb1EEENS1_24CollectiveEpilogueBwdGQAISA_fSD_Li256ELb1ELb0EEENS1_19SingleTileSchedulerILb1ELb0ELb0ELi128EEEEEEEEEvNT_6ParamsE$_ZN4cute3eso3ESOILb1ELb0EJNS_6LayoutINS_5tupleIJNS3_IJNS_1CILi8EEENS4_ILi1EEEEEEEEENS3_IJNS3_IJS6_NS4_ILi0EEEEEEEEEEENS_10ViewEngineINS_8gmem_ptrIPKN7cutlass10bfloat16_tEEEEEEEC2ERKSC_RKSK_,($_ZN7cutlass13device_kernelIN5flash19enable_sm80_to_sm89INS1_16FlashAttnBwdSm80INS1_25CollectiveMainloopBwdSm80ILi2ELi2EN4cute5tupleIJNS5_1CILi64EEENS7_ILi128EEES8_EEENS_10bfloat16_tEfNS_4arch4Sm80ELb0ELb1ELb1ELb1ELb0ELb0ELb0ELb0ELi2ELi2ELi4ELi2ELb1EEENS1_24CollectiveEpilogueBwdGQAISA_fSD_Li256ELb1ELb0EEENS1_19SingleTileSchedulerILb1ELb0ELb0ELi128EEEEEEEEEvNT_6ParamsE$_ZN4cute3eso3ESOILb1ELb0EJNS_6LayoutINS_5tupleIJNS3_IJNS_1CILi8EEENS4_ILi1EEEEEEEEENS3_IJNS3_IJS6_NS4_ILi0EEEEEEEEEEENS_10ViewEngineINS_8smem_ptrIPN7cutlass10bfloat16_tEEEEEEEC2ERKSC_RKSJ_ - $_ZN7cutlass13device_kernelIN5flash19enable_sm80_to_sm89INS1_16FlashAttnBwdSm80INS1_25CollectiveMainloopBwdSm80ILi2ELi2EN4cute5tupleIJNS5_1CILi64EEENS7_ILi128EEES8_EEENS_10bfloat16_tEfNS_4arch4Sm80ELb0ELb1ELb1ELb1ELb0ELb0ELb0ELb0ELi2ELi2ELi4ELi2ELb1EEENS1_24CollectiveEpilogueBwdGQAISA_fSD_Li256ELb1ELb0EEENS1_19SingleTileSchedulerILb1ELb0ELb0ELi128EEEEEEEEEvNT_6ParamsE$_ZN4cute3eso3ESOILb1ELb0EJNS_6LayoutINS_5tupleIJNS3_IJNS_1CILi8EEENS4_ILi1EEEEEEEEENS3_IJNS3_IJS6_NS4_ILi0EEEEEEEEEEENS_10ViewEngineINS_8gmem_ptrIPKN7cutlass10bfloat16_tEEEEEEEC2ERKSC_RKSK_)
$_ZN7cutlass13device_kernelIN5flash19enable_sm80_to_sm89INS1_16FlashAttnBwdSm80INS1_25CollectiveMainloopBwdSm80ILi2ELi2EN4cute5tupleIJNS5_1CILi64EEENS7_ILi128EEES8_EEENS_10bfloat16_tEfNS_4arch4Sm80ELb0ELb1ELb1ELb1ELb0ELb0ELb0ELb0ELi2ELi2ELi4ELi2ELb1EEENS1_24CollectiveEpilogueBwdGQAISA_fSD_Li256ELb1ELb0EEENS1_19SingleTileSchedulerILb1ELb0ELb0ELi128EEEEEEEEEvNT_6ParamsE$_ZN4cute3eso3ESOILb1ELb0EJNS_6LayoutINS_5tupleIJNS3_IJNS_1CILi8EEENS4_ILi1EEEEEEEEENS3_IJNS3_IJS6_NS4_ILi0EEEEEEEEEEENS_10ViewEngineINS_8gmem_ptrIPKN7cutlass10bfloat16_tEEEEEEEC2ERKSC_RKSK_:
[----:B------:R-:W-:Y:S02]  /*7a80*/  IADD3 R8, R4, -c[0x0][0x20], RZ ;  /* 0x8000080004087a10 */ /* 0x000fe40007ffe0ff */
[----:B------:R-:W-:-:S03]  /*7a90*/  MOV R11, 0x0 ;  /* 0x00000000000b7802 */ /* 0x000fc60000000f00 */
[----:B------:R1:W-:Y:S01]  /*7aa0*/  STL.64 [R8], R6 ;  /* 0x0000000608007387 */ /* 0x0003e20000100a00 */
[----:B------:R-:W-:Y:S05]  /*7ab0*/  RET.REL.NODEC R10 `(_ZN7cutlass13device_kernelIN5flash19enable_sm80_to_sm89INS1_16FlashAttnBwdSm80INS1_25CollectiveMainloopBwdSm80ILi2ELi2EN4cute5tupleIJNS5_1CILi64EEENS7_ILi128EEES8_EEENS_10bfloat16_tEfNS_4arch4Sm80ELb0ELb1ELb1ELb1ELb0ELb0ELb0ELb0ELi2ELi2ELi4ELi2ELb1EEENS1_24CollectiveEpilogueBwdGQAISA_fSD_Li256ELb1ELb0EEENS1_19SingleTileSchedulerILb1ELb0ELb0ELi128EEEEEEEEEvNT_6ParamsE) ;  /* 0xffff85400a007950 */ /* 0x000fea0003c3ffff */
        .type           $_ZN7cutlass13device_kernelIN5flash19enable_sm80_to_sm89INS1_16FlashAttnBwdSm80INS1_25CollectiveMainloopBwdSm80ILi2ELi2EN4cute5tupleIJNS5_1CILi64EEENS7_ILi128EEES8_EEENS_10bfloat16_tEfNS_4arch4Sm80ELb0ELb1ELb1ELb1ELb0ELb0ELb0ELb0ELi2ELi2ELi4ELi2ELb1EEENS1_24CollectiveEpilogueBwdGQAISA_fSD_Li256ELb1ELb0EEENS1_19SingleTileSchedulerILb1ELb0ELb0ELi128EEEEEEEEEvNT_6ParamsE$_ZN4cute3eso3ESOILb1ELb0EJNS_6LayoutINS_5tupleIJNS3_IJNS_1CILi8EEENS4_ILi1EEEEEEEEENS3_IJNS3_IJS6_NS4_ILi0EEEEEEEEEEENS_10ViewEngineINS_8smem_ptrIPN7cutlass10bfloat16_tEEEEEEEC2ERKSC_RKSJ_,@function
        .size           $_ZN7cutlass13device_kernelIN5flash19enable_sm80_to_sm89INS1_16FlashAttnBwdSm80INS1_25CollectiveMainloopBwdSm80ILi2ELi2EN4cute5tupleIJNS5_1CILi64EEENS7_ILi128EEES8_EEENS_10bfloat16_tEfNS_4arch4Sm80ELb0ELb1ELb1ELb1ELb0ELb0ELb0ELb0ELi2ELi2ELi4ELi2ELb1EEENS1_24CollectiveEpilogueBwdGQAISA_fSD_Li256ELb1ELb0EEENS1_19SingleTileSchedulerILb1ELb0ELb0ELi128EEEEEEEEEvNT_6ParamsE$_ZN4cute3eso3ESOILb1ELb0EJNS_6LayoutINS_5tupleIJNS3_IJNS_1CILi8EEENS4_ILi1EEEEEEEEENS3_IJNS3_IJS6_NS4_ILi0EEEEEEEEEEENS_10ViewEngineINS_8smem_ptrIPN7cutlass10bfloat16_tEEEEEEEC2ERKSC_RKSJ_,($_ZN7cutlass13device_kernelIN5flash19enable_sm80_to_sm89INS1_16FlashAttnBwdSm80INS1_25CollectiveMainloopBwdSm80ILi2ELi2EN4cute5tupleIJNS5_1CILi64EEENS7_ILi128EEES8_EEENS_10bfloat16_tEfNS_4arch4Sm80ELb0ELb1ELb1ELb1ELb0ELb0ELb0ELb0ELi2ELi2ELi4ELi2ELb1EEENS1_24CollectiveEpilogueBwdGQAISA_fSD_Li256ELb1ELb0EEENS1_19SingleTileSchedulerILb1ELb0ELb0ELi128EEEEEEEEEvNT_6ParamsE$_ZN4cute3eso3ESOILb1ELb0EJNS_6LayoutINS_5tupleIJNS3_IJNS_1CILi8EEENS4_ILi1EEEEEEEEENS3_IJNS3_IJS6_NS4_ILi0EEEEEEEEEEEiEEC2ERKSC_RKi - $_ZN7cutlass13device_kernelIN5flash19enable_sm80_to_sm89INS1_16FlashAttnBwdSm80INS1_25CollectiveMainloopBwdSm80ILi2ELi2EN4cute5tupleIJNS5_1CILi64EEENS7_ILi128EEES8_EEENS_10bfloat16_tEfNS_4arch4Sm80ELb0ELb1ELb1ELb1ELb0ELb0ELb0ELb0ELi2ELi2ELi4ELi2ELb1EEENS1_24CollectiveEpilogueBwdGQAISA_fSD_Li256ELb1ELb0EEENS1_19SingleTileSchedulerILb1ELb0ELb0ELi128EEEEEEEEEvNT_6ParamsE$_ZN4cute3eso3ESOILb1ELb0EJNS_6LayoutINS_5tupleIJNS3_IJNS_1CILi8EEENS4_ILi1EEEEEEEEENS3_IJNS3_IJS6_NS4_ILi0EEEEEEEEEEENS_10ViewEngineINS_8smem_ptrIPN7cutlass10bfloat16_tEEEEEEEC2ERKSC_RKSJ_)
$_ZN7cutlass13device_kernelIN5flash19enable_sm80_to_sm89INS1_16FlashAttnBwdSm80INS1_25CollectiveMainloopBwdSm80ILi2ELi2EN4cute5tupleIJNS5_1CILi64EEENS7_ILi128EEES8_EEENS_10bfloat16_tEfNS_4arch4Sm80ELb0ELb1ELb1ELb1ELb0ELb0ELb0ELb0ELi2ELi2ELi4ELi2ELb1EEENS1_24CollectiveEpilogueBwdGQAISA_fSD_Li256ELb1ELb0EEENS1_19SingleTileSchedulerILb1ELb0ELb0ELi128EEEEEEEEEvNT_6ParamsE$_ZN4cute3eso3ESOILb1ELb0EJNS_6LayoutINS_5tupleIJNS3_IJNS_1CILi8EEENS4_ILi1EEEEEEEEENS3_IJNS3_IJS6_NS4_ILi0EEEEEEEEEEENS_10ViewEngineINS_8smem_ptrIPN7cutlass10bfloat16_tEEEEEEEC2ERKSC_RKSJ_:
[----:B------:R-:W-:Y:S01]  /*7ac0*/  IADD3 R8, R4, -c[0x0][0x20], RZ ;  /* 0x8000080004087a10 */ /* 0x000fe20007ffe0ff */
[----:B------:R-:W-:Y:S01]  /*7ad0*/  IMAD.MOV.U32 R28, RZ, RZ, R16 ;  /* 0x000000ffff1c7224 */ /* 0x000fe200078e0010 */
[----:B------:R-:W-:-:S03]  /*7ae0*/  MOV R29, 0x0 ;  /* 0x00000000001d7802 */ /* 0x000fc60000000f00 */
[----:B------:R1:W-:Y:S01]  /*7af0*/  STL.64 [R8], R6 ;  /* 0x0000000608007387 */ /* 0x0003e20000100a00 */
[----:B------:R-:W-:Y:S05]  /*7b00*/  RET.REL.NODEC R28 `(_ZN7cutlass13device_kernelIN5flash19enable_sm80_to_sm89INS1_16FlashAttnBwdSm80INS1_25CollectiveMainloopBwdSm80ILi2ELi2EN4cute5tupleIJNS5_1CILi64EEENS7_ILi128EEES8_EEENS_10bfloat16_tEfNS_4arch4Sm80ELb0ELb1ELb1ELb1ELb0ELb0ELb0ELb0ELi2ELi2ELi4ELi2ELb1EEENS1_24CollectiveEpilogueBwdGQAISA_fSD_Li256ELb1ELb0EEENS1_19SingleTileSchedulerILb1ELb0ELb0ELi128EEEEEEEEEvNT_6ParamsE) ;  /* 0xffff84f01c007950 */ /* 0x000fea0003c3ffff */
        .type           $_ZN7cutlass13device_kernelIN5flash19enable_sm80_to_sm89INS1_16FlashAttnBwdSm80INS1_25CollectiveMainloopBwdSm80ILi2ELi2EN4cute5tupleIJNS5_1CILi64EEENS7_ILi128EEES8_EEENS_10bfloat16_tEfNS_4arch4Sm80ELb0ELb1ELb1ELb1ELb0ELb0ELb0ELb0ELi2ELi2ELi4ELi2ELb1EEENS1_24CollectiveEpilogueBwdGQAISA_fSD_Li256ELb1ELb0EEENS1_19SingleTileSchedulerILb1ELb0ELb0ELi128EEEEEEEEEvNT_6ParamsE$_ZN4cute3eso3ESOILb1ELb0EJNS_6LayoutINS_5tupleIJNS3_IJNS_1CILi8EEENS4_ILi1EEEEEEEEENS3_IJNS3_IJS6_NS4_ILi0EEEEEEEEEEEiEEC2ERKSC_RKi,@function
        .size           $_ZN7cutlass13device_kernelIN5flash19enable_sm80_to_sm89INS1_16FlashAttnBwdSm80INS1_25CollectiveMainloopBwdSm80ILi2ELi2EN4cute5tupleIJNS5_1CILi64EEENS7_ILi128EEES8_EEENS_10bfloat16_tEfNS_4arch4Sm80ELb0ELb1ELb1ELb1ELb0ELb0ELb0ELb0ELi2ELi2ELi4ELi2ELb1EEENS1_24CollectiveEpilogueBwdGQAISA_fSD_Li256ELb1ELb0EEENS1_19SingleTileSchedulerILb1ELb0ELb0ELi128EEEEEEEEEvNT_6ParamsE$_ZN4cute3eso3ESOILb1ELb0EJNS_6LayoutINS_5tupleIJNS3_IJNS_1CILi8EEENS4_ILi1EEEEEEEEENS3_IJNS3_IJS6_NS4_ILi0EEEEEEEEEEEiEEC2ERKSC_RKi,($_ZN7cutlass13device_kernelIN5flash19enable_sm80_to_sm89INS1_16FlashAttnBwdSm80INS1_25CollectiveMainloopBwdSm80ILi2ELi2EN4cute5tupleIJNS5_1CILi64EEENS7_ILi128EEES8_EEENS_10bfloat16_tEfNS_4arch4Sm80ELb0ELb1ELb1ELb1ELb0ELb0ELb0ELb0ELi2ELi2ELi4ELi2ELb1EEENS1_24CollectiveEpilogueBwdGQAISA_fSD_Li256ELb1ELb0EEENS1_19SingleTileSchedulerILb1ELb0ELb0ELi128EEEEEEEEEvNT_6ParamsE$_ZN4cute3eso3ESOILb1ELb0EJNS_6LayoutINS_5tupleIJNS3_IJNS_1CILi8EEENS4_ILi1EEEEEEEEENS3_IJNS3_IJS6_NS4_ILi0EEEEEEEEEEElEEC2ERKSC_RKl - $_ZN7cutlass13device_kernelIN5flash19enable_sm80_to_sm89INS1_16FlashAttnBwdSm80INS1_25CollectiveMainloopBwdSm80ILi2ELi2EN4cute5tupleIJNS5_1CILi64EEENS7_ILi128EEES8_EEENS_10bfloat16_tEfNS_4arch4Sm80ELb0ELb1ELb1ELb1ELb0ELb0ELb0ELb0ELi2ELi2ELi4ELi2ELb1EEENS1_24CollectiveEpilogueBwdGQAISA_fSD_Li256ELb1ELb0EEENS1_19SingleTileSchedulerILb1ELb0ELb0ELi128EEEEEEEEEvNT_6ParamsE$_ZN4cute3eso3ESOILb1ELb0EJNS_6LayoutINS_5tupleIJNS3_IJNS_1CILi8EEENS4_ILi1EEEEEEEEENS3_IJNS3_IJS6_NS4_ILi0EEEEEEEEEEEiEEC2ERKSC_RKi)
$_ZN7cutlass13device_kernelIN5flash19enable_sm80_to_sm89INS1_16FlashAttnBwdSm80INS1_25CollectiveMainloopBwdSm80ILi2ELi2EN4cute5tupleIJNS5_1CILi64EEENS7_ILi128EEES8_EEENS_10bfloat16_tEfNS_4arch4Sm80ELb0ELb1ELb1ELb1ELb0ELb0ELb0ELb0ELi2ELi2ELi4ELi2ELb1EEENS1_24CollectiveEpilogueBwdGQAISA_fSD_Li256ELb1ELb0EEENS1_19SingleTileSchedulerILb1ELb0ELb0ELi128EEEEEEEEEvNT_6ParamsE$_ZN4cute3eso3ESOILb1ELb0EJNS_6LayoutINS_5tupleIJNS3_IJNS_1CILi8EEENS4_ILi1EEEEEEEEENS3_IJNS3_IJS6_NS4_ILi0EEEEEEEEEEEiEEC2ERKSC_RKi:
[----:B------:R-:W-:Y:S02]  /*7b10*/  IADD3 R6, R4, -c[0x0][0x20], RZ ;  /* 0x8000080004067a10 */ /* 0x000fe40007ffe0ff */
[----:B------:R-:W-:-:S03]  /*7b20*/  MOV R9, 0x0 ;  /* 0x0000000000097802 */ /* 0x000fc60000000f00 */
[----:B------:R1:W-:Y:S01]  /*7b30*/  STL [R6], R7 ;  /* 0x0000000706007387 */ /* 0x0003e20000100800 */
[----:B------:R-:W-:Y:S05]  /*7b40*/  RET.REL.NODEC R8 `(_ZN7cutlass13device_kernelIN5flash19enable_sm80_to_sm89INS1_16FlashAttnBwdSm80INS1_25CollectiveMainloopBwdSm80ILi2ELi2EN4cute5tupleIJNS5_1CILi64EEENS7_ILi128EEES8_EEENS_10bfloat16_tEfNS_4arch4Sm80ELb0ELb1ELb1ELb1ELb0ELb0ELb0ELb0ELi2ELi2ELi4ELi2ELb1EEENS1_24CollectiveEpilogueBwdGQAISA_fSD_Li256ELb1ELb0EEENS1_19SingleTileSchedulerILb1ELb0ELb0ELi128EEEEEEEEEvNT_6ParamsE) ;  /* 0xffff84b008007950 */ /* 0x000fea0003c3ffff */
        .type           $_ZN7cutlass13device_kernelIN5flash19enable_sm80_to_sm89INS1_16FlashAttnBwdSm80INS1_25CollectiveMainloopBwdSm80ILi2ELi2EN4cute5tupleIJNS5_1CILi64EEENS7_ILi128EEES8_EEENS_10bfloat16_tEfNS_4arch4Sm80ELb0ELb1ELb1ELb1ELb0ELb0ELb0ELb0ELi2ELi2ELi4ELi2ELb1EEENS1_24CollectiveEpilogueBwdGQAISA_fSD_Li256ELb1ELb0EEENS1_19SingleTileSchedulerILb1ELb0ELb0ELi128EEEEEEEEEvNT_6ParamsE$_ZN4cute3eso3ESOILb1ELb0EJNS_6LayoutINS_5tupleIJNS3_IJNS_1CILi8EEENS4_ILi1EEEEEEEEENS3_IJNS3_IJS6_NS4_ILi0EEEEEEEEEEElEEC2ERKSC_RKl,@function
        .size           $_ZN7cutlass13device_kernelIN5flash19enable_sm80_to_sm89INS1_16FlashAttnBwdSm80INS1_25CollectiveMainloopBwdSm80ILi2ELi2EN4cute5tupleIJNS5_1CILi64EEENS7_ILi128EEES8_EEENS_10bfloat16_tEfNS_4arch4Sm80ELb0ELb1ELb1ELb1ELb0ELb0ELb0ELb0ELi2ELi2ELi4ELi2ELb1EEENS1_24CollectiveEpilogueBwdGQAISA_fSD_Li256ELb1ELb0EEENS1_19SingleTileSchedulerILb1ELb0ELb0ELi128EEEEEEEEEvNT_6ParamsE$_ZN4cute3eso3ESOILb1ELb0EJNS_6LayoutINS_5tupleIJNS3_IJNS_1CILi8EEENS4_ILi1EEEEEEEEENS3_IJNS3_IJS6_NS4_ILi0EEEEEEEEEEElEEC2ERKSC_RKl,($_ZN7cutlass13device_kernelIN5flash19enable_sm80_to_sm89INS1_16FlashAttnBwdSm80INS1_25CollectiveMainloopBwdSm80ILi2ELi2EN4cute5tupleIJNS5_1CILi64EEENS7_ILi128EEES8_EEENS_10bfloat16_tEfNS_4arch4Sm80ELb0ELb1ELb1ELb1ELb0ELb0ELb0ELb0ELi2ELi2ELi4ELi2ELb1EEENS1_24CollectiveEpilogueBwdGQAISA_fSD_Li256ELb1ELb0EEENS1_19SingleTileSchedulerILb1ELb0ELb0ELi128EEEEEEEEEvNT_6ParamsE$_ZN4cute3eso3ESOILb1ELb0EJNS_6LayoutINS_5tupleIJNS3_IJNS_1CILi8EEENS4_ILi1EEEEEENS4_ILi2EEES6_EEENS3_IJNS3_IJS6_NS4_ILi0EEEEEENS4_ILi2048EEESA_EEEEENS_10ViewEngineINS_8smem_ptrIPN7cutlass10bfloat16_tEEEEEEEC2ERKSE_RKSL_ - $_ZN7cutlass13device_kernelIN5flash19enable_sm80_to_sm89INS1_16FlashAttnBwdSm80INS1_25CollectiveMainloopBwdSm80ILi2ELi2EN4cute5tupleIJNS5_1CILi64EEENS7_ILi128EEES8_EEENS_10bfloat16_tEfNS_4arch4Sm80ELb0ELb1ELb1ELb1ELb0ELb0ELb0ELb0ELi2ELi2ELi4ELi2ELb1EEENS1_24CollectiveEpilogueBwdGQAISA_fSD_Li256ELb1ELb0EEENS1_19SingleTileSchedulerILb1ELb0ELb0ELi128EEEEEEEEEvNT_6ParamsE$_ZN4cute3eso3ESOILb1ELb0EJNS_6LayoutINS_5tupleIJNS3_IJNS_1CILi8EEENS4_ILi1EEEEEEEEENS3_IJNS3_IJS6_NS4_ILi0EEEEEEEEEEElEEC2ERKSC_RKl)
$_ZN7cutlass13device_kernelIN5flash19enable_sm80_to_sm89INS1_16FlashAttnBwdSm80INS1_25CollectiveMainloopBwdSm80ILi2ELi2EN4cute5tupleIJNS5_1CILi64EEENS7_ILi128EEES8_EEENS_10bfloat16_tEfNS_4arch4Sm80ELb0ELb1ELb1ELb1ELb0ELb0ELb0ELb0ELi2ELi2ELi4ELi2ELb1EEENS1_24CollectiveEpilogueBwdGQAISA_fSD_Li256ELb1ELb0EEENS1_19SingleTileSchedulerILb1ELb0ELb0ELi128EEEEEEEEEvNT_6ParamsE$_ZN4cute3eso3ESOILb1ELb0EJNS_6LayoutINS_5tupleIJNS3_IJNS_1CILi8EEENS4_ILi1EEEEEEEEENS3_IJNS3_IJS6_NS4_ILi0EEEEEEEEEEElEEC2ERKSC_RKl:
[----:B------:R-:W-:Y:S01]  /*7b50*/  IADD3 R6, R4, -c[0x0][0x20], RZ ;  /* 0x8000080004067a10 */ /* 0x000fe20007ffe0ff */
[----:B------:R-:W-:Y:S01]  /*7b60*/  IMAD.MOV.U32 R11, RZ, RZ, R7 ;  /* 0x000000ffff0b7224 */ /* 0x000fe200078e0007 */
[----:B------:R-:W-:-:S04]  /*7b70*/  MOV R9, 0x0 ;  /* 0x0000000000097802 */ /* 0x000fc80000000f00 */
[----:B------:R1:W-:Y:S01]  /*7b80*/  STL.64 [R6], R10 ;  /* 0x0000000a06007387 */ /* 0x0003e20000100a00 */
[----:B------:R-:W-:Y:S05]  /*7b90*/  RET.REL.NODEC R8 `(_ZN7cutlass13device_kernelIN5flash19enable_sm80_to_sm89INS1_16FlashAttnBwdSm80INS1_25CollectiveMainloopBwdSm80ILi2ELi2EN4cute5tupleIJNS5_1CILi64EEENS7_ILi128EEES8_EEENS_10bfloat16_tEfNS_4arch4Sm80ELb0ELb1ELb1ELb1ELb0ELb0ELb0ELb0ELi2ELi2ELi4ELi2ELb1EEENS1_24CollectiveEpilogueBwdGQAISA_fSD_Li256ELb1ELb0EEENS1_19SingleTileSchedulerILb1ELb0ELb0ELi128EEEEEEEEEvNT_6ParamsE) ;  /* 0xffff846008007950 */ /* 0x000fea0003c3ffff */
        .type           $_ZN7cutlass13device_kernelIN5flash19enable_sm80_to_sm89INS1_16FlashAttnBwdSm80INS1_25CollectiveMainloopBwdSm80ILi2ELi2EN4cute5tupleIJNS5_1CILi64EEENS7_ILi128EEES8_EEENS_10bfloat16_tEfNS_4arch4Sm80ELb0ELb1ELb1ELb1ELb0ELb0ELb0ELb0ELi2ELi2ELi4ELi2ELb1EEENS1_24CollectiveEpilogueBwdGQAISA_fSD_Li256ELb1ELb0EEENS1_19SingleTileSchedulerILb1ELb0ELb0ELi128EEEEEEEEEvNT_6ParamsE$_ZN4cute3eso3ESOILb1ELb0EJNS_6LayoutINS_5tupleIJNS3_IJNS_1CILi8EEENS4_ILi1EEEEEENS4_ILi2EEES6_EEENS3_IJNS3_IJS6_NS4_ILi0EEEEEENS4_ILi2048EEESA_EEEEENS_10ViewEngineINS_8smem_ptrIPN7cutlass10bfloat16_tEEEEEEEC2ERKSE_RKSL_,@function
        .size           $_ZN7cutlass13device_kernelIN5flash19enable_sm80_to_sm89INS1_16FlashAttnBwdSm80INS1_25CollectiveMainloopBwdSm80ILi2ELi2EN4cute5tupleIJNS5_1CILi64EEENS7_ILi128EEES8_EEENS_10bfloat16_tEfNS_4arch4Sm80ELb0ELb1ELb1ELb1ELb0ELb0ELb0ELb0ELi2ELi2ELi4ELi2ELb1EEENS1_24CollectiveEpilogueBwdGQAISA_fSD_Li256ELb1ELb0EEENS1_19SingleTileSchedulerILb1ELb0ELb0ELi128EEEEEEEEEvNT_6ParamsE$_ZN4cute3eso3ESOILb1ELb0EJNS_6LayoutINS_5tupleIJNS3_IJNS_1CILi8EEENS4_ILi1EEEEEENS4_ILi2EEES6_EEENS3_IJNS3_IJS6_NS4_ILi0EEEEEENS4_ILi2048EEESA_EEEEENS_10ViewEngineINS_8smem_ptrIPN7cutlass10bfloat16_tEEEEEEEC2ERKSE_RKSL_,($_ZN7cutlass13device_kernelIN5flash19enable_sm80_to_sm89INS1_16FlashAttnBwdSm80INS1_25CollectiveMainloopBwdSm80ILi2ELi2EN4cute5tupleIJNS5_1CILi64EEENS7_ILi128EEES8_EEENS_10bfloat16_tEfNS_4arch4Sm80ELb0ELb1ELb1ELb1ELb0ELb0ELb0ELb0ELi2ELi2ELi4ELi2ELb1EEENS1_24CollectiveEpilogueBwdGQAISA_fSD_Li256ELb1ELb0EEENS1_19SingleTileSchedulerILb1ELb0ELb0ELi128EEEEEEEEEvNT_6ParamsE$_ZN4cute3eso3ESOILb1ELb0EJNS_6LayoutINS_5tupleIJNS3_IJNS_1CILi8EEENS4_ILi1EEEEEENS4_ILi2EEES6_EEENS3_IJNS3_IJS6_NS4_ILi0EEEEEENS4_ILi2048EEESA_EEEEEiEEC2ERKSE_RKi - $_ZN7cutlass13device_kernelIN5flash19enable_sm80_to_sm89INS1_16FlashAttnBwdSm80INS1_25CollectiveMainloopBwdSm80ILi2ELi2EN4cute5tupleIJNS5_1CILi64EEENS7_ILi128EEES8_EEENS_10bfloat16_tEfNS_4arch4Sm80ELb0ELb1ELb1ELb1ELb0ELb0ELb0ELb0ELi2ELi2ELi4ELi2ELb1EEENS1_24CollectiveEpilogueBwdGQAISA_fSD_Li256ELb1ELb0EEENS1_19SingleTileSchedulerILb1ELb0ELb0ELi128EEEEEEEEEvNT_6ParamsE$_ZN4cute3eso3ESOILb1ELb0EJNS_6LayoutINS_5tupleIJNS3_IJNS_1CILi8EEENS4_ILi1EEEEEENS4_ILi2EEES6_EEENS3_IJNS3_IJS6_NS4_ILi0EEEEEENS4_ILi2048EEESA_EEEEENS_10ViewEngineINS_8smem_ptrIPN7cutlass10bfloat16_tEEEEEEEC2ERKSE_RKSL_)
$_ZN7cutlass13device_kernelIN5flash19enable_sm80_to_sm89INS1_16FlashAttnBwdSm80INS1_25CollectiveMainloopBwdSm80ILi2ELi2EN4cute5tupleIJNS5_1CILi64EEENS7_ILi128EEES8_EEENS_10bfloat16_tEfNS_4arch4Sm80ELb0ELb1ELb1ELb1ELb0ELb0ELb0ELb0ELi2ELi2ELi4ELi2ELb1EEENS1_24CollectiveEpilogueBwdGQAISA_fSD_Li256ELb1ELb0EEENS1_19SingleTileSchedulerILb1ELb0ELb0ELi128EEEEEEEEEvNT_6ParamsE$_ZN4cute3eso3ESOILb1ELb0EJNS_6LayoutINS_5tupleIJNS3_IJNS_1CILi8EEENS4_ILi1EEEEEENS4_ILi2EEES6_EEENS3_IJNS3_IJS6_NS4_ILi0EEEEEENS4_ILi2048EEESA_EEEEENS_10ViewEngineINS_8smem_ptrIPN7cutlass10bfloat16_tEEEEEEEC2ERKSE_RKSL_:
[----:B------:R-:W-:Y:S02]  /*7ba0*/  IADD3 R8, R4, -c[0x0][0x20], RZ ;  /* 0x8000080004087a10 */ /* 0x000fe40007ffe0ff */
[----:B------:R-:W-:-:S03]  /*7bb0*/  MOV R11, 0x0 ;  /* 0x00000000000b7802 */ /* 0x000fc60000000f00 */
[----:B------:R1:W-:Y:S01]  /*7bc0*/  STL.64 [R8], R6 ;  /* 0x0000000608007387 */ /* 0x0003e20000100a00 */
[----:B------:R-:W-:Y:S05]  /*7bd0*/  RET.REL.NODEC R10 `(_ZN7cutlass13device_kernelIN5flash19enable_sm80_to_sm89INS1_16FlashAttnBwdSm80INS1_25CollectiveMainloopBwdSm80ILi2ELi2EN4cute5tupleIJNS5_1CILi64EEENS7_ILi128EEES8_EEENS_10bfloat16_tEfNS_4arch4Sm80ELb0ELb1ELb1ELb1ELb0ELb0ELb0ELb0ELi2ELi2ELi4ELi2ELb1EEENS1_24CollectiveEpilogueBwdGQAISA_fSD_Li256ELb1ELb0EEENS1_19SingleTileSchedulerILb1ELb0ELb0ELi128EEEEEEEEEvNT_6ParamsE) ;  /* 0xffff84200a007950 */ /* 0x000fea0003c3ffff */
        .type           $_ZN7cutlass13device_kernelIN5flash19enable_sm80_to_sm89INS1_16FlashAttnBwdSm80INS1_25CollectiveMainloopBwdSm80ILi2ELi2EN4cute5tupleIJNS5_1CILi64EEENS7_ILi128EEES8_EEENS_10bfloat16_tEfNS_4arch4Sm80ELb0ELb1ELb1ELb1ELb0ELb0ELb0ELb0ELi2ELi2ELi4ELi2ELb1EEENS1_24CollectiveEpilogueBwdGQAISA_fSD_Li256ELb1ELb0EEENS1_19SingleTileSchedulerILb1ELb0ELb0ELi128EEEEEEEEEvNT_6ParamsE$_ZN4cute3eso3ESOILb1ELb0EJNS_6LayoutINS_5tupleIJNS3_IJNS_1CILi8EEENS4_ILi1EEEEEENS4_ILi2EEES6_EEENS3_IJNS3_IJS6_NS4_ILi0EEEEEENS4_ILi2048EEESA_EEEEEiEEC2ERKSE_RKi,@function
        .size           $_ZN7cutlass13device_kernelIN5flash19enable_sm80_to_sm89INS1_16FlashAttnBwdSm80INS1_25CollectiveMainloopBwdSm80ILi2ELi2EN4cute5tupleIJNS5_1CILi64EEENS7_ILi128EEES8_EEENS_10bfloat16_tEfNS_4arch4Sm80ELb0ELb1ELb1ELb1ELb0ELb0ELb0ELb0ELi2ELi2ELi4ELi2ELb1EEENS1_24CollectiveEpilogueBwdGQAISA_fSD_Li256ELb1ELb0EEENS1_19SingleTileSchedulerILb1ELb0ELb0ELi128EEEEEEEEEvNT_6ParamsE$_ZN4cute3eso3ESOILb1ELb0EJNS_6LayoutINS_5tupleIJNS3_IJNS_1CILi8EEENS4_ILi1EEEEEENS4_ILi2EEES6_EEENS3_IJNS3_IJS6_NS4_ILi0EEEEEENS4_ILi2048EEESA_EEEEEiEEC2ERKSE_RKi,($_ZN7cutlass13device_kernelIN5flash19enable_sm80_to_sm89INS1_16FlashAttnBwdSm80INS1_25CollectiveMainloopBwdSm80ILi2ELi2EN4cute5tupleIJNS5_1CILi64EEENS7_ILi128EEES8_EEENS_10bfloat16_tEfNS_4arch4Sm80ELb0ELb1ELb1ELb1ELb0ELb0ELb0ELb0ELi2ELi2ELi4ELi2ELb1EEENS1_24CollectiveEpilogueBwdGQAISA_fSD_Li256ELb1ELb0EEENS1_19SingleTileSchedulerILb1ELb0ELb0ELi128EEEEEEEEEvNT_6ParamsE$_ZN4cute5tupleIJNS0_IJNS0_IJNS_1CILi8EEENS1_ILi1EEEEEENS1_ILi2EEES3_EEENS0_IJNS0_IJS3_NS1_ILi0EEEEEElS7_EEEEEC2ERKS6_RKS9_ - $_ZN7cutlass13device_kernelIN5flash19enable_sm80_to_sm89INS1_16FlashAttnBwdSm80INS1_25CollectiveMainloopBwdSm80ILi2ELi2EN4cute5tupleIJNS5_1CILi64EEENS7_ILi128EEES8_EEENS_10bfloat16_tEfNS_4arch4Sm80ELb0ELb1ELb1ELb1ELb0ELb0ELb0ELb0ELi2ELi2ELi4ELi2ELb1EEENS1_24CollectiveEpilogueBwdGQAISA_fSD_Li256ELb1ELb0EEENS1_19SingleTileSchedulerILb1ELb0ELb0ELi128EEEEEEEEEvNT_6ParamsE$_ZN4cute3eso3ESOILb1ELb0EJNS_6LayoutINS_5tupleIJNS3_IJNS_1CILi8EEENS4_ILi1EEEEEENS4_ILi2EEES6_EEENS3_IJNS3_IJS6_NS4_ILi0EEEEEENS4_ILi2048EEESA_EEEEEiEEC2ERKSE_RKi)
$_ZN7cutlass13device_kernelIN5flash19enable_sm80_to_sm89INS1_16FlashAttnBwdSm80INS1_25CollectiveMainloopBwdSm80ILi2ELi2EN4cute5tupleIJNS5_1CILi64EEENS7_ILi128EEES8_EEENS_10bfloat16_tEfNS_4arch4Sm80ELb0ELb1ELb1ELb1ELb0ELb0ELb0ELb0ELi2ELi2ELi4ELi2ELb1EEENS1_24CollectiveEpilogueBwdGQAISA_fSD_Li256ELb1ELb0EEENS1_19SingleTileSchedulerILb1ELb0ELb0ELi128EEEEEEEEEvNT_6ParamsE$_ZN4cute3eso3ESOILb1ELb0EJNS_6LayoutINS_5tupleIJNS3_IJNS_1CILi8EEENS4_ILi1EEEEEENS4_ILi2EEES6_EEENS3_IJNS3_IJS6_NS4_ILi0EEEEEENS4_ILi2048EEESA_EEEEEiEEC2ERKSE_RKi:
[----:B------:R-:W-:Y:S02]  /*7be0*/  IADD3 R6, R4, -c[0x0][0x20], RZ ;  /* 0x8000080004067a10 */ /* 0x000fe40007ffe0ff */
[----:B------:R-:W-:-:S03]  /*7bf0*/  MOV R9, 0x0 ;  /* 0x0000000000097802 */ /* 0x000fc60000000f00 */
[----:B------:R1:W-:Y:S01]  /*7c00*/  STL [R6], R7 ;  /* 0x0000000706007387 */ /* 0x0003e20000100800 */
[----:B------:R-:W-:Y:S05]  /*7c10*/  RET.REL.NODEC R8 `(_ZN7cutlass13device_kernelIN5flash19enable_sm80_to_sm89INS1_16FlashAttnBwdSm80INS1_25CollectiveMainloopBwdSm80ILi2ELi2EN4cute5tupleIJNS5_1CILi64EEENS7_ILi128EEES8_EEENS_10bfloat16_tEfNS_4arch4Sm80ELb0ELb1ELb1ELb1ELb0ELb0ELb0ELb0ELi2ELi2ELi4ELi2ELb1EEENS1_24CollectiveEpilogueBwdGQAISA_fSD_Li256ELb1ELb0EEENS1_19SingleTileSchedulerILb1ELb0ELb0ELi128EEEEEEEEEvNT_6ParamsE) ;  /* 0xffff83e008007950 */ /* 0x000fea0003c3ffff */
        .type           $_ZN7cutlass13device_kernelIN5flash19enable_sm80_to_sm89INS1_16FlashAttnBwdSm80INS1_25CollectiveMainloopBwdSm80ILi2ELi2EN4cute5tupleIJNS5_1CILi64EEENS7_ILi128EEES8_EEENS_10bfloat16_tEfNS_4arch4Sm80ELb0ELb1ELb1ELb1ELb0ELb0ELb0ELb0ELi2ELi2ELi4ELi2ELb1EEENS1_24CollectiveEpilogueBwdGQAISA_fSD_Li256ELb1ELb0EEENS1_19SingleTileSchedulerILb1ELb0ELb0ELi128EEEEEEEEEvNT_6ParamsE$_ZN4cute5tupleIJNS0_IJNS0_IJNS_1CILi8EEENS1_ILi1EEEEEENS1_ILi2EEES3_EEENS0_IJNS0_IJS3_NS1_ILi0EEEEEElS7_EEEEEC2ERKS6_RKS9_,@function
        .size           $_ZN7cutlass13device_kernelIN5flash19enable_sm80_to_sm89INS1_16FlashAttnBwdSm80INS1_25CollectiveMainloopBwdSm80ILi2ELi2EN4cute5tupleIJNS5_1CILi64EEENS7_ILi128EEES8_EEENS_10bfloat16_tEfNS_4arch4Sm80ELb0ELb1ELb1ELb1ELb0ELb0ELb0ELb0ELi2ELi2ELi4ELi2ELb1EEENS1_24CollectiveEpilogueBwdGQAISA_fSD_Li256ELb1ELb0EEENS1_19SingleTileSchedulerILb1ELb0ELb0ELi128EEEEEEEEEvNT_6ParamsE$_ZN4cute5tupleIJNS0_IJNS0_IJNS_1CILi8EEENS1_ILi1EEEEEENS1_ILi2EEES3_EEENS0_IJNS0_IJS3_NS1_ILi0EEEEEElS7_EEEEEC2ERKS6_RKS9_,($_ZN7cutlass13device_kernelIN5flash19enable_sm80_to_sm89INS1_16FlashAttnBwdSm80INS1_25CollectiveMainloopBwdSm80ILi2ELi2EN4cute5tupleIJNS5_1CILi64EEENS7_ILi128EEES8_EEENS_10bfloat16_tEfNS_4arch4Sm80ELb0ELb1ELb1ELb1ELb0ELb0ELb0ELb0ELi2ELi2ELi4ELi2ELb1EEENS1_24CollectiveEpilogueBwdGQAISA_fSD_Li256ELb1ELb0EEENS1_19SingleTileSchedulerILb1ELb0ELb0ELi128EEEEEEEEEvNT_6ParamsE$_ZN4cute5tupleIJNS_15ArithmeticTupleIJNS_1CILi0EEEiEEEEEC2ERKS4_ - $_ZN7cutlass13device_kernelIN5flash19enable_sm80_to_sm89INS1_16FlashAttnBwdSm80INS1_25CollectiveMainloopBwdSm80ILi2ELi2EN4cute5tupleIJNS5_1CILi64EEENS7_ILi128EEES8_EEENS_10bfloat16_tEfNS_4arch4Sm80ELb0ELb1ELb1ELb1ELb0ELb0ELb0ELb0ELi2ELi2ELi4ELi2ELb1EEENS1_24CollectiveEpilogueBwdGQAISA_fSD_Li256ELb1ELb0EEENS1_19SingleTileSchedulerILb1ELb0ELb0ELi128EEEEEEEEEvNT_6ParamsE$_ZN4cute5tupleIJNS0_IJNS0_IJNS_1CILi8EEENS1_ILi1EEEEEENS1_ILi2EEES3_EEENS0_IJNS0_IJS3_NS1_ILi0EEEEEElS7_EEEEEC2ERKS6_RKS9_)
$_ZN7cutlass13device_kernelIN5flash19enable_sm80_to_sm89INS1_16FlashAttnBwdSm80INS1_25CollectiveMainloopBwdSm80ILi2ELi2EN4cute5tupleIJNS5_1CILi64EEENS7_ILi128EEES8_EEENS_10bfloat16_tEfNS_4arch4Sm80ELb0ELb1ELb1ELb1ELb0ELb0ELb0ELb0ELi2ELi2ELi4ELi2ELb1EEENS1_24CollectiveEpilogueBwdGQAISA_fSD_Li256ELb1ELb0EEENS1_19SingleTileSchedulerILb1ELb0ELb0ELi128EEEEEEEEEvNT_6ParamsE$_ZN4cute5tupleIJNS0_IJNS0_IJNS_1CILi8EEENS1_ILi1EEEEEENS1_ILi2EEES3_EEENS0_IJNS0_IJS3_NS1_ILi0EEEEEElS7_EEEEEC2ERKS6_RKS9_:
[----:B------:R-:W-:Y:S02]  /*7c20*/  MOV R10, 0x7c40 ;  /* 0x00007c40000a7802 */ /* 0x000fe40000000f00 */
[----:B------:R-:W-:Y:S05]  /*7c30*/  CALL.REL.NOINC `($_ZN7cutlass13device_kernelIN5flash19enable_sm80_to_sm89INS1_16FlashAttnBwdSm80INS1_25CollectiveMainloopBwdSm80ILi2ELi2EN4cute5tupleIJNS5_1CILi64EEENS7_ILi128EEES8_EEENS_10bfloat16_tEfNS_4arch4Sm80ELb0ELb1ELb1ELb1ELb0ELb0ELb0ELb0ELi2ELi2ELi4ELi2ELb1EEENS1_24CollectiveEpilogueBwdGQAISA_fSD_Li256ELb1ELb0EEENS1_19SingleTileSchedulerILb1ELb0ELb0ELi128EEEEEEEEEvNT_6ParamsE$_ZN4cute3eso3ESOILb1ELb0EJNS_5tupleIJNS2_IJNS_1CILi8EEENS3_ILi1EEEEEENS3_ILi2EEES5_EEENS2_IJNS2_IJS5_NS3_ILi0EEEEEElS9_EEEEEC2ERKS8_RKSB_) ;  /* 0xfffffb9000007944 */ /* 0x000fea0003c3ffff */
[----:B------:R-:W-:-:S04]  /*7c40*/  MOV R9, 0x0 ;  /* 0x0000000000097802 */ /* 0x000fc80000000f00 */
[----:B------:R-:W-:Y:S05]  /*7c50*/  RET.REL.NODEC R8 `(_ZN7cutlass13device_kernelIN5flash19enable_sm80_to_sm89INS1_16FlashAttnBwdSm80INS1_25CollectiveMainloopBwdSm80ILi2ELi2EN4cute5tupleIJNS5_1CILi64EEENS7_ILi128EEES8_EEENS_10bfloat16_tEfNS_4arch4Sm80ELb0ELb1ELb1ELb1ELb0ELb0ELb0ELb0ELi2ELi2ELi4ELi2ELb1EEENS1_24CollectiveEpilogueBwdGQAISA_fSD_Li256ELb1ELb0EEENS1_19SingleTileSchedulerILb1ELb0ELb0ELi128EEEEEEEEEvNT_6ParamsE) ;  /* 0xffff83a008007950 */ /* 0x000fea0003c3ffff */
        .type           $_ZN7cutlass13device_kernelIN5flash19enable_sm80_to_sm89INS1_16FlashAttnBwdSm80INS1_25CollectiveMainloopBwdSm80ILi2ELi2EN4cute5tupleIJNS5_1CILi64EEENS7_ILi128EEES8_EEENS_10bfloat16_tEfNS_4arch4Sm80ELb0ELb1ELb1ELb1ELb0ELb0ELb0ELb0ELi2ELi2ELi4ELi2ELb1EEENS1_24CollectiveEpilogueBwdGQAISA_fSD_Li256ELb1ELb0EEENS1_19SingleTileSchedulerILb1ELb0ELb0ELi128EEEEEEEEEvNT_6ParamsE$_ZN4cute5tupleIJNS_15ArithmeticTupleIJNS_1CILi0EEEiEEEEEC2ERKS4_,@function
        .size           $_ZN7cutlass13device_kernelIN5flash19enable_sm80_to_sm89INS1_16FlashAttnBwdSm80INS1_25CollectiveMainloopBwdSm80ILi2ELi2EN4cute5tupleIJNS5_1CILi64EEENS7_ILi128EEES8_EEENS_10bfloat16_tEfNS_4arch4Sm80ELb0ELb1ELb1ELb1ELb0ELb0ELb0ELb0ELi2ELi2ELi4ELi2ELb1EEENS1_24CollectiveEpilogueBwdGQAISA_fSD_Li256ELb1ELb0EEENS1_19SingleTileSchedulerILb1ELb0ELb0ELi128EEEEEEEEEvNT_6ParamsE$_ZN4cute5tupleIJNS_15ArithmeticTupleIJNS_1CILi0EEEiEEEEEC2ERKS4_,($_ZN7cutlass13device_kernelIN5flash19enable_sm80_to_sm89INS1_16FlashAttnBwdSm80INS1_25CollectiveMainloopBwdSm80ILi2ELi2EN4cute5tupleIJNS5_1CILi64EEENS7_ILi128EEES8_EEENS_10bfloat16_tEfNS_4arch4Sm80ELb0ELb1ELb1ELb1ELb0ELb0ELb0ELb0ELi2ELi2ELi4ELi2ELb1EEENS1_24CollectiveEpilogueBwdGQAISA_fSD_Li256ELb1ELb0EEENS1_19SingleTileSchedulerILb1ELb0ELb0ELi128EEEEEEEEEvNT_6ParamsE$_ZN4cute5tupleIJNS_15ArithmeticTupleIJiEEEEEC2ERKS2_ - $_ZN7cutlass13device_kernelIN5flash19enable_sm80_to_sm89INS1_16FlashAttnBwdSm80INS1_25CollectiveMainloopBwdSm80ILi2ELi2EN4cute5tupleIJNS5_1CILi64EEENS7_ILi128EEES8_EEENS_10bfloat16_tEfNS_4arch4Sm80ELb0ELb1ELb1ELb1ELb0ELb0ELb0ELb0ELi2ELi2ELi4ELi2ELb1EEENS1_24CollectiveEpilogueBwdGQAISA_fSD_Li256ELb1ELb0EEENS1_19SingleTileSchedulerILb1ELb0ELb0ELi128EEEEEEEEEvNT_6ParamsE$_ZN4cute5tupleIJNS_15ArithmeticTupleIJNS_1CILi0EEEiEEEEEC2ERKS4_)
$_ZN7cutlass13device_kernelIN5flash19enable_sm80_to_sm89INS1_16FlashAttnBwdSm80INS1_25CollectiveMainloopBwdSm80ILi2ELi2EN4cute5tupleIJNS5_1CILi64EEENS7_ILi128EEES8_EEENS_10bfloat16_tEfNS_4arch4Sm80ELb0ELb1ELb1ELb1ELb0ELb0ELb0ELb0ELi2ELi2ELi4ELi2ELb1EEENS1_24CollectiveEpilogueBwdGQAISA_fSD_Li256ELb1ELb0EEENS1_19SingleTileSchedulerILb1ELb0ELb0ELi128EEEEEEEEEvNT_6ParamsE$_ZN4cute5tupleIJNS_15ArithmeticTupleIJNS_1CILi0EEEiEEEEEC2ERKS4_:
[----:B------:R-:W-:Y:S02]  /*7c60*/  MOV R10, 0x7c80 ;  /* 0x00007c80000a7802 */ /* 0x000fe40000000f00 */
[----:B------:R-:W-:Y:S05]  /*7c70*/  CALL.REL.NOINC `($_ZN7cutlass13device_kernelIN5flash19enable_sm80_to_sm89INS1_16FlashAttnBwdSm80INS1_25CollectiveMainloopBwdSm80ILi2ELi2EN4cute5tupleIJNS5_1CILi64EEENS7_ILi128EEES8_EEENS_10bfloat16_tEfNS_4arch4Sm80ELb0ELb1ELb1ELb1ELb0ELb0ELb0ELb0ELi2ELi2ELi4ELi2ELb1EEENS1_24CollectiveEpilogueBwdGQAISA_fSD_Li256ELb1ELb0EEENS1_19SingleTileSchedulerILb1ELb0ELb0ELi128EEEEEEEEEvNT_6ParamsE$_ZN4cute3eso3ESOILb0ELb1EJNS_15ArithmeticTupleIJNS_1CILi0EEEiEEEEEC2ERKS5_) ;  /* 0xfffff56000007944 */ /* 0x000fea0003c3ffff */
[----:B------:R-:W-:-:S04]  /*7c80*/  MOV R17, 0x0 ;  /* 0x0000000000117802 */ /* 0x000fc80000000f00 */
[----:B------:R-:W-:Y:S05]  /*7c90*/  RET.REL.NODEC R16 `(_ZN7cutlass13device_kernelIN5flash19enable_sm80_to_sm89INS1_16FlashAttnBwdSm80INS1_25CollectiveMainloopBwdSm80ILi2ELi2EN4cute5tupleIJNS5_1CILi64EEENS7_ILi128EEES8_EEENS_10bfloat16_tEfNS_4arch4Sm80ELb0ELb1ELb1ELb1ELb0ELb0ELb0ELb0ELi2ELi2ELi4ELi2ELb1EEENS1_24CollectiveEpilogueBwdGQAISA_fSD_Li256ELb1ELb0EEENS1_19SingleTileSchedulerILb1ELb0ELb0ELi128EEEEEEEEEvNT_6ParamsE) ;  /* 0xffff836010007950 */ /* 0x000fea0003c3ffff */
        .type           $_ZN7cutlass13device_kernelIN5flash19enable_sm80_to_sm89INS1_16FlashAttnBwdSm80INS1_25CollectiveMainloopBwdSm80ILi2ELi2EN4cute5tupleIJNS5_1CILi64EEENS7_ILi128EEES8_EEENS_10bfloat16_tEfNS_4arch4Sm80ELb0ELb1ELb1ELb1ELb0ELb0ELb0ELb0ELi2ELi2ELi4ELi2ELb1EEENS1_24CollectiveEpilogueBwdGQAISA_fSD_Li256ELb1ELb0EEENS1_19SingleTileSchedulerILb1ELb0ELb0ELi128EEEEEEEEEvNT_6ParamsE$_ZN4cute5tupleIJNS_15ArithmeticTupleIJiEEEEEC2ERKS2_,@function
        .size           $_ZN7cutlass13device_kernelIN5flash19enable_sm80_to_sm89INS1_16FlashAttnBwdSm80INS1_25CollectiveMainloopBwdSm80ILi2ELi2EN4cute5tupleIJNS5_1CILi64EEENS7_ILi128EEES8_EEENS_10bfloat16_tEfNS_4arch4Sm80ELb0ELb1ELb1ELb1ELb0ELb0ELb0ELb0ELi2ELi2ELi4ELi2ELb1EEENS1_24CollectiveEpilogueBwdGQAISA_fSD_Li256ELb1ELb0EEENS1_19SingleTileSchedulerILb1ELb0ELb0ELi128EEEEEEEEEvNT_6ParamsE$_ZN4cute5tupleIJNS_15ArithmeticTupleIJiEEEEEC2ERKS2_,($_ZN7cutlass13device_kernelIN5flash19enable_sm80_to_sm89INS1_16FlashAttnBwdSm80INS1_25CollectiveMainloopBwdSm80ILi2ELi2EN4cute5tupleIJNS5_1CILi64EEENS7_ILi128EEES8_EEENS_10bfloat16_tEfNS_4arch4Sm80ELb0ELb1ELb1ELb1ELb0ELb0ELb0ELb0ELi2ELi2ELi4ELi2ELb1EEENS1_24CollectiveEpilogueBwdGQAISA_fSD_Li256ELb1ELb0EEENS1_19SingleTileSchedulerILb1ELb0ELb0ELi128EEEEEEEEEvNT_6ParamsE$_ZN4cute5tupleIJNS_15ArithmeticTupleIJiiEEEEEC2ERKS2_ - $_ZN7cutlass13device_kernelIN5flash19enable_sm80_to_sm89INS1_16FlashAttnBwdSm80INS1_25CollectiveMainloopBwdSm80ILi2ELi2EN4cute5tupleIJNS5_1CILi64EEENS7_ILi128EEES8_EEENS_10bfloat16_tEfNS_4arch4Sm80ELb0ELb1ELb1ELb1ELb0ELb0ELb0ELb0ELi2ELi2ELi4ELi2ELb1EEENS1_24CollectiveEpilogueBwdGQAISA_fSD_Li256ELb1ELb0EEENS1_19SingleTileSchedulerILb1ELb0ELb0ELi128EEEEEEEEEvNT_6ParamsE$_ZN4cute5tupleIJNS_15ArithmeticTupleIJiEEEEEC2ERKS2_)
$_ZN7cutlass13device_kernelIN5flash19enable_sm80_to_sm89INS1_16FlashAttnBwdSm80INS1_25CollectiveMainloopBwdSm80ILi2ELi2EN4cute5tupleIJNS5_1CILi64EEENS7_ILi128EEES8_EEENS_10bfloat16_tEfNS_4arch4Sm80ELb0ELb1ELb1ELb1ELb0ELb0ELb0ELb0ELi2ELi2ELi4ELi2ELb1EEENS1_24CollectiveEpilogueBwdGQAISA_fSD_Li256ELb1ELb0EEENS1_19SingleTileSchedulerILb1ELb0ELb0ELi128EEEEEEEEEvNT_6ParamsE$_ZN4cute5tupleIJNS_15ArithmeticTupleIJiEEEEEC2ERKS2_:
[----:B------:R-:W-:Y:S02]  /*7ca0*/  MOV R8, 0x7cc0 ;  /* 0x00007cc000087802 */ /* 0x000fe40000000f00 */
[----:B------:R-:W-:Y:S05]  /*7cb0*/  CALL.REL.NOINC `($_ZN7cutlass13device_kernelIN5flash19enable_sm80_to_sm89INS1_16FlashAttnBwdSm80INS1_25CollectiveMainloopBwdSm80ILi2ELi2EN4cute5tupleIJNS5_1CILi64EEENS7_ILi128EEES8_EEENS_10bfloat16_tEfNS_4arch4Sm80ELb0ELb1ELb1ELb1ELb0ELb0ELb0ELb0ELi2ELi2ELi4ELi2ELb1EEENS1_24CollectiveEpilogueBwdGQAISA_fSD_Li256ELb1ELb0EEENS1_19SingleTileSchedulerILb1ELb0ELb0ELi128EEEEEEEEEvNT_6ParamsE$_ZN4cute3eso3ESOILb0ELb1EJNS_15ArithmeticTupleIJiEEEEEC2ERKS3_) ;  /* 0xfffff56000007944 */ /* 0x000fea0003c3ffff */
[----:B------:R-:W-:-:S04]  /*7cc0*/  MOV R11, 0x0 ;  /* 0x00000000000b7802 */ /* 0x000fc80000000f00 */
[----:B------:R-:W-:Y:S05]  /*7cd0*/  RET.REL.NODEC R10 `(_ZN7cutlass13device_kernelIN5flash19enable_sm80_to_sm89INS1_16FlashAttnBwdSm80INS1_25CollectiveMainloopBwdSm80ILi2ELi2EN4cute5tupleIJNS5_1CILi64EEENS7_ILi128EEES8_EEENS_10bfloat16_tEfNS_4arch4Sm80ELb0ELb1ELb1ELb1ELb0ELb0ELb0ELb0ELi2ELi2ELi4ELi2ELb1EEENS1_24CollectiveEpilogueBwdGQAISA_fSD_Li256ELb1ELb0EEENS1_19SingleTileSchedulerILb1ELb0ELb0ELi128EEEEEEEEEvNT_6ParamsE) ;  /* 0xffff83200a007950 */ /* 0x000fea0003c3ffff */
        .type           $_ZN7cutlass13device_kernelIN5flash19enable_sm80_to_sm89INS1_16FlashAttnBwdSm80INS1_25CollectiveMainloopBwdSm80ILi2ELi2EN4cute5tupleIJNS5_1CILi64EEENS7_ILi128EEES8_EEENS_10bfloat16_tEfNS_4arch4Sm80ELb0ELb1ELb1ELb1ELb0ELb0ELb0ELb0ELi2ELi2ELi4ELi2ELb1EEENS1_24CollectiveEpilogueBwdGQAISA_fSD_Li256ELb1ELb0EEENS1_19SingleTileSchedulerILb1ELb0ELb0ELi128EEEEEEEEEvNT_6ParamsE$_ZN4cute5tupleIJNS_15ArithmeticTupleIJiiEEEEEC2ERKS2_,@function
        .size           $_ZN7cutlass13device_kernelIN5flash19enable_sm80_to_sm89INS1_16FlashAttnBwdSm80INS1_25CollectiveMainloopBwdSm80ILi2ELi2EN4cute5tupleIJNS5_1CILi64EEENS7_ILi128EEES8_EEENS_10bfloat16_tEfNS_4arch4Sm80ELb0ELb1ELb1ELb1ELb0ELb0ELb0ELb0ELi2ELi2ELi4ELi2ELb1EEENS1_24CollectiveEpilogueBwdGQAISA_fSD_Li256ELb1ELb0EEENS1_19SingleTileSchedulerILb1ELb0ELb0ELi128EEEEEEEEEvNT_6ParamsE$_ZN4cute5tupleIJNS_15ArithmeticTupleIJiiEEEEEC2ERKS2_,($_ZN7cutlass13device_kernelIN5flash19enable_sm80_to_sm89INS1_16FlashAttnBwdSm80INS1_25CollectiveMainloopBwdSm80ILi2ELi2EN4cute5tupleIJNS5_1CILi64EEENS7_ILi128EEES8_EEENS_10bfloat16_tEfNS_4arch4Sm80ELb0ELb1ELb1ELb1ELb0ELb0ELb0ELb0ELi2ELi2ELi4ELi2ELb1EEENS1_24CollectiveEpilogueBwdGQAISA_fSD_Li256ELb1ELb0EEENS1_19SingleTileSchedulerILb1ELb0ELb0ELi128EEEEEEEEEvNT_6ParamsE$_ZN4cute5tupleIJNS_15ArithmeticTupleIJiiEEEiiiEEC2ERKS2_RKiS7_S7_ - $_ZN7cutlass13device_kernelIN5flash19enable_sm80_to_sm89INS1_16FlashAttnBwdSm80INS1_25CollectiveMainloopBwdSm80ILi2ELi2EN4cute5tupleIJNS5_1CILi64EEENS7_ILi128EEES8_EEENS_10bfloat16_tEfNS_4arch4Sm80ELb0ELb1ELb1ELb1ELb0ELb0ELb0ELb0ELi2ELi2ELi4ELi2ELb1EEENS1_24CollectiveEpilogueBwdGQAISA_fSD_Li256ELb1ELb0EEENS1_19SingleTileSchedulerILb1ELb0ELb0ELi128EEEEEEEEEvNT_6ParamsE$_ZN4cute5tupleIJNS_15ArithmeticTupleIJiiEEEEEC2ERKS2_)
$_ZN7cutlass13device_kernelIN5flash19enable_sm80_to_sm89INS1_16FlashAttnBwdSm80INS1_25CollectiveMainloopBwdSm80ILi2ELi2EN4cute5tupleIJNS5_1CILi64EEENS7_ILi128EEES8_EEENS_10bfloat16_tEfNS_4arch4Sm80ELb0ELb1ELb1ELb1ELb0ELb0ELb0ELb0ELi2ELi2ELi4ELi2ELb1EEENS1_24CollectiveEpilogueBwdGQAISA_fSD_Li256ELb1ELb0EEENS1_19SingleTileSchedulerILb1ELb0ELb0ELi128EEEEEEEEEvNT_6ParamsE$_ZN4cute5tupleIJNS_15ArithmeticTupleIJiiEEEEEC2ERKS2_:
[----:B------:R-:W-:Y:S02]  /*7ce0*/  MOV R8, 0x7d00 ;  /* 0x00007d0000087802 */ /* 0x000fe40000000f00 */
[----:B------:R-:W-:Y:S05]  /*7cf0*/  CALL.REL.NOINC `($_ZN7cutlass13device_kernelIN5flash19enable_sm80_to_sm89INS1_16FlashAttnBwdSm80INS1_25CollectiveMainloopBwdSm80ILi2ELi2EN4cute5tupleIJNS5_1CILi64EEENS7_ILi128EEES8_EEENS_10bfloat16_tEfNS_4arch4Sm80ELb0ELb1ELb1ELb1ELb0ELb0ELb0ELb0ELi2ELi2ELi4ELi2ELb1EEENS1_24CollectiveEpilogueBwdGQAISA_fSD_Li256ELb1ELb0EEENS1_19SingleTileSchedulerILb1ELb0ELb0ELi128EEEEEEEEEvNT_6ParamsE$_ZN4cute3eso3ESOILb0ELb1EJNS_15ArithmeticTupleIJiiEEEEEC2ERKS3_) ;  /* 0xfffff57000007944 */ /* 0x000fea0003c3ffff */
[----:B------:R-:W-:-:S04]  /*7d00*/  MOV R11, 0x0 ;  /* 0x00000000000b7802 */ /* 0x000fc80000000f00 */
[----:B------:R-:W-:Y:S05]  /*7d10*/  RET.REL.NODEC R10 `(_ZN7cutlass13device_kernelIN5flash19enable_sm80_to_sm89INS1_16FlashAttnBwdSm80INS1_25CollectiveMainloopBwdSm80ILi2ELi2EN4cute5tupleIJNS5_1CILi64EEENS7_ILi128EEES8_EEENS_10bfloat16_tEfNS_4arch4Sm80ELb0ELb1ELb1ELb1ELb0ELb0ELb0ELb0ELi2ELi2ELi4ELi2ELb1EEENS1_24CollectiveEpilogueBwdGQAISA_fSD_Li256ELb1ELb0EEENS1_19SingleTileSchedulerILb1ELb0ELb0ELi128EEEEEEEEEvNT_6ParamsE) ;  /* 0xffff82e00a007950 */ /* 0x000fea0003c3ffff */
        .type           $_ZN7cutlass13device_kernelIN5flash19enable_sm80_to_sm89INS1_16FlashAttnBwdSm80INS1_25CollectiveMainloopBwdSm80ILi2ELi2EN4cute5tupleIJNS5_1CILi64EEENS7_ILi128EEES8_EEENS_10bfloat16_tEfNS_4arch4Sm80ELb0ELb1ELb1ELb1ELb0ELb0ELb0ELb0ELi2ELi2ELi4ELi2ELb1EEENS1_24CollectiveEpilogueBwdGQAISA_fSD_Li256ELb1ELb0EEENS1_19SingleTileSchedulerILb1ELb0ELb0ELi128EEEEEEEEEvNT_6ParamsE$_ZN4cute5tupleIJNS_15ArithmeticTupleIJiiEEEiiiEEC2ERKS2_RKiS7_S7_,@function
        .size           $_ZN7cutlass13device_kernelIN5flash19enable_sm80_to_sm89INS1_16FlashAttnBwdSm80INS1_25CollectiveMainloopBwdSm80ILi2ELi2EN4cute5tupleIJNS5_1CILi64EEENS7_ILi128EEES8_EEENS_10bfloat16_tEfNS_4arch4Sm80ELb0ELb1ELb1ELb1ELb0ELb0ELb0ELb0ELi2ELi2ELi4ELi2ELb1EEENS1_24CollectiveEpilogueBwdGQAISA_fSD_Li256ELb1ELb0EEENS1_19SingleTileSchedulerILb1ELb0ELb0ELi128EEEEEEEEEvNT_6ParamsE$_ZN4cute5tupleIJNS_15ArithmeticTupleIJiiEEEiiiEEC2ERKS2_RKiS7_S7_,($_ZN7cutlass13device_kernelIN5flash19enable_sm80_to_sm89INS1_16FlashAttnBwdSm80INS1_25CollectiveMainloopBwdSm80ILi2ELi2EN4cute5tupleIJNS5_1CILi64EEENS7_ILi128EEES8_EEENS_10bfloat16_tEfNS_4arch4Sm80ELb0ELb1ELb1ELb1ELb0ELb0ELb0ELb0ELi2ELi2ELi4ELi2ELb1EEENS1_24CollectiveEpilogueBwdGQAISA_fSD_Li256ELb1ELb0EEENS1_19SingleTileSchedulerILb1ELb0ELb0ELi128EEEEEEEEEvNT_6ParamsE$_ZN4cute5tupleIJNS_1CILi0EEES2_S2_iEEC2ERKS2_S5_S5_RKi - $_ZN7cutlass13device_kernelIN5flash19enable_sm80_to_sm89INS1_16FlashAttnBwdSm80INS1_25CollectiveMainloopBwdSm80ILi2ELi2EN4cute5tupleIJNS5_1CILi64EEENS7_ILi128EEES8_EEENS_10bfloat16_tEfNS_4arch4Sm80ELb0ELb1ELb1ELb1ELb0ELb0ELb0ELb0ELi2ELi2ELi4ELi2ELb1EEENS1_24CollectiveEpilogueBwdGQAISA_fSD_Li256ELb1ELb0EEENS1_19SingleTileSchedulerILb1ELb0ELb0ELi128EEEEEEEEEvNT_6ParamsE$_ZN4cute5tupleIJNS_15ArithmeticTupleIJiiEEEiiiEEC2ERKS2_RKiS7_S7_)
$_ZN7cutlass13device_kernelIN5flash19enable_sm80_to_sm89INS1_16FlashAttnBwdSm80INS1_25CollectiveMainloopBwdSm80ILi2ELi2EN4cute5tupleIJNS5_1CILi64EEENS7_ILi128EEES8_EEENS_10bfloat16_tEfNS_4arch4Sm80ELb0ELb1ELb1ELb1ELb0ELb0ELb0ELb0ELi2ELi2ELi4ELi2ELb1EEENS1_24CollectiveEpilogueBwdGQAISA_fSD_Li256ELb1ELb0EEENS1_19SingleTileSchedulerILb1ELb0ELb0ELi128EEEEEEEEEvNT_6ParamsE$_ZN4cute5tupleIJNS_15ArithmeticTupleIJiiEEEiiiEEC2ERKS2_RKiS7_S7_:
[----:B------:R-:W-:Y:S02]  /*7d20*/  MOV R18, 0x7d40 ;  /* 0x00007d4000127802 */ /* 0x000fe40000000f00 */
[----:B------:R-:W-:Y:S05]  /*7d30*/  CALL.REL.NOINC `($_ZN7cutlass13device_kernelIN5flash19enable_sm80_to_sm89INS1_16FlashAttnBwdSm80INS1_25CollectiveMainloopBwdSm80ILi2ELi2EN4cute5tupleIJNS5_1CILi64EEENS7_ILi128EEES8_EEENS_10bfloat16_tEfNS_4arch4Sm80ELb0ELb1ELb1ELb1ELb0ELb0ELb0ELb0ELi2ELi2ELi4ELi2ELb1EEENS1_24CollectiveEpilogueBwdGQAISA_fSD_Li256ELb1ELb0EEENS1_19SingleTileSchedulerILb1ELb0ELb0ELi128EEEEEEEEEvNT_6ParamsE$_ZN4cute3eso3ESOILb0ELb0EJNS_15ArithmeticTupleIJiiEEEiiiEEC2ERKS3_RKiS8_S8_) ;  /* 0xfffff16000007944 */ /* 0x000fea0003c3ffff */
[----:B------:R-:W-:-:S04]  /*7d40*/  MOV R29, 0x0 ;  /* 0x00000000001d7802 */ /* 0x000fc80000000f00 */
[----:B------:R-:W-:Y:S05]  /*7d50*/  RET.REL.NODEC R28 `(_ZN7cutlass13device_kernelIN5flash19enable_sm80_to_sm89INS1_16FlashAttnBwdSm80INS1_25CollectiveMainloopBwdSm80ILi2ELi2EN4cute5tupleIJNS5_1CILi64EEENS7_ILi128EEES8_EEENS_10bfloat16_tEfNS_4arch4Sm80ELb0ELb1ELb1ELb1ELb0ELb0ELb0ELb0ELi2ELi2ELi4ELi2ELb1EEENS1_24CollectiveEpilogueBwdGQAISA_fSD_Li256ELb1ELb0EEENS1_19SingleTileSchedulerILb1ELb0ELb0ELi128EEEEEEEEEvNT_6ParamsE) ;  /* 0xffff82a01c007950 */ /* 0x000fea0003c3ffff */
        .type           $_ZN7cutlass13device_kernelIN5flash19enable_sm80_to_sm89INS1_16FlashAttnBwdSm80INS1_25CollectiveMainloopBwdSm80ILi2ELi2EN4cute5tupleIJNS5_1CILi64EEENS7_ILi128EEES8_EEENS_10bfloat16_tEfNS_4arch4Sm80ELb0ELb1ELb1ELb1ELb0ELb0ELb0ELb0ELi2ELi2ELi4ELi2ELb1EEENS1_24CollectiveEpilogueBwdGQAISA_fSD_Li256ELb1ELb0EEENS1_19SingleTileSchedulerILb1ELb0ELb0ELi128EEEEEEEEEvNT_6ParamsE$_ZN4cute5tupleIJNS_1CILi0EEES2_S2_iEEC2ERKS2_S5_S5_RKi,@function
        .size           $_ZN7cutlass13device_kernelIN5flash19enable_sm80_to_sm89INS1_16FlashAttnBwdSm80INS1_25CollectiveMainloopBwdSm80ILi2ELi2EN4cute5tupleIJNS5_1CILi64EEENS7_ILi128EEES8_EEENS_10bfloat16_tEfNS_4arch4Sm80ELb0ELb1ELb1ELb1ELb0ELb0ELb0ELb0ELi2ELi2ELi4ELi2ELb1EEENS1_24CollectiveEpilogueBwdGQAISA_fSD_Li256ELb1ELb0EEENS1_19SingleTileSchedulerILb1ELb0ELb0ELi128EEEEEEEEEvNT_6ParamsE$_ZN4cute5tupleIJNS_1CILi0EEES2_S2_iEEC2ERKS2_S5_S5_RKi,($_ZN7cutlass13device_kernelIN5flash19enable_sm80_to_sm89INS1_16FlashAttnBwdSm80INS1_25CollectiveMainloopBwdSm80ILi2ELi2EN4cute5tupleIJNS5_1CILi64EEENS7_ILi128EEES8_EEENS_10bfloat16_tEfNS_4arch4Sm80ELb0ELb1ELb1ELb1ELb0ELb0ELb0ELb0ELi2ELi2ELi4ELi2ELb1EEENS1_24CollectiveEpilogueBwdGQAISA_fSD_Li256ELb1ELb0EEENS1_19SingleTileSchedulerILb1ELb0ELb0ELi128EEEEEEEEEvNT_6ParamsE$_ZN4cute5tupleIJNS_1CILi0EEES2_iEEC2ERKS2_S5_RKi - $_ZN7cutlass13device_kernelIN5flash19enable_sm80_to_sm89INS1_16FlashAttnBwdSm80INS1_25CollectiveMainloopBwdSm80ILi2ELi2EN4cute5tupleIJNS5_1CILi64EEENS7_ILi128EEES8_EEENS_10bfloat16_tEfNS_4arch4Sm80ELb0ELb1ELb1ELb1ELb0ELb0ELb0ELb0ELi2ELi2ELi4ELi2ELb1EEENS1_24CollectiveEpilogueBwdGQAISA_fSD_Li256ELb1ELb0EEENS1_19SingleTileSchedulerILb1ELb0ELb0ELi128EEEEEEEEEvNT_6ParamsE$_ZN4cute5tupleIJNS_1CILi0EEES2_S2_iEEC2ERKS2_S5_S5_RKi)
$_ZN7cutlass13device_kernelIN5flash19enable_sm80_to_sm89INS1_16FlashAttnBwdSm80INS1_25CollectiveMainloopBwdSm80ILi2ELi2EN4cute5tupleIJNS5_1CILi64EEENS7_ILi128EEES8_EEENS_10bfloat16_tEfNS_4arch4Sm80ELb0ELb1ELb1ELb1ELb0ELb0ELb0ELb0ELi2ELi2ELi4ELi2ELb1EEENS1_24CollectiveEpilogueBwdGQAISA_fSD_Li256ELb1ELb0EEENS1_19SingleTileSchedulerILb1ELb0ELb0ELi128EEEEEEEEEvNT_6ParamsE$_ZN4cute5tupleIJNS_1CILi0EEES2_S2_iEEC2ERKS2_S5_S5_RKi:
[----:B------:R-:W-:Y:S02]  /*7d60*/  MOV R10, 0x7d80 ;  /* 0x00007d80000a7802 */ /* 0x000fe40000000f00 */
[----:B------:R-:W-:Y:S05]  /*7d70*/  CALL.REL.NOINC `($_ZN7cutlass13device_kernelIN5flash19enable_sm80_to_sm89INS1_16FlashAttnBwdSm80INS1_25CollectiveMainloopBwdSm80ILi2ELi2EN4cute5tupleIJNS5_1CILi64EEENS7_ILi128EEES8_EEENS_10bfloat16_tEfNS_4arch4Sm80ELb0ELb1ELb1ELb1ELb0ELb0ELb0ELb0ELi2ELi2ELi4ELi2ELb1EEENS1_24CollectiveEpilogueBwdGQAISA_fSD_Li256ELb1ELb0EEENS1_19SingleTileSchedulerILb1ELb0ELb0ELi128EEEEEEEEEvNT_6ParamsE$_ZN4cute3eso3ESOILb1ELb0EJNS_1CILi0EEES3_S3_iEEC2ERKS3_S6_S6_RKi) ;  /* 0xfffff7a000007944 */ /* 0x000fea0003c3ffff */
[----:B------:R-:W-:-:S04]  /*7d80*/  MOV R17, 0x0 ;  /* 0x0000000000117802 */ /* 0x000fc80000000f00 */
[----:B------:R-:W-:Y:S05]  /*7d90*/  RET.REL.NODEC R16 `(_ZN7cutlass13device_kernelIN5flash19enable_sm80_to_sm89INS1_16FlashAttnBwdSm80INS1_25CollectiveMainloopBwdSm80ILi2ELi2EN4cute5tupleIJNS5_1CILi64EEENS7_ILi128EEES8_EEENS_10bfloat16_tEfNS_4arch4Sm80ELb0ELb1ELb1ELb1ELb0ELb0ELb0ELb0ELi2ELi2ELi4ELi2ELb1EEENS1_24CollectiveEpilogueBwdGQAISA_fSD_Li256ELb1ELb0EEENS1_19SingleTileSchedulerILb1ELb0ELb0ELi128EEEEEEEEEvNT_6ParamsE) ;  /* 0xffff826010007950 */ /* 0x000fea0003c3ffff */
        .type           $_ZN7cutlass13device_kernelIN5flash19enable_sm80_to_sm89INS1_16FlashAttnBwdSm80INS1_25CollectiveMainloopBwdSm80ILi2ELi2EN4cute5tupleIJNS5_1CILi64EEENS7_ILi128EEES8_EEENS_10bfloat16_tEfNS_4arch4Sm80ELb0ELb1ELb1ELb1ELb0ELb0ELb0ELb0ELi2ELi2ELi4ELi2ELb1EEENS1_24CollectiveEpilogueBwdGQAISA_fSD_Li256ELb1ELb0EEENS1_19SingleTileSchedulerILb1ELb0ELb0ELi128EEEEEEEEEvNT_6ParamsE$_ZN4cute5tupleIJNS_1CILi0EEES2_iEEC2ERKS2_S5_RKi,@function
        .size           $_ZN7cutlass13device_kernelIN5flash19enable_sm80_to_sm89INS1_16FlashAttnBwdSm80INS1_25CollectiveMainloopBwdSm80ILi2ELi2EN4cute5tupleIJNS5_1CILi64EEENS7_ILi128EEES8_EEENS_10bfloat16_tEfNS_4arch4Sm80ELb0ELb1ELb1ELb1ELb0ELb0ELb0ELb0ELi2ELi2ELi4ELi2ELb1EEENS1_24CollectiveEpilogueBwdGQAISA_fSD_Li256ELb1ELb0EEENS1_19SingleTileSchedulerILb1ELb0ELb0ELi128EEEEEEEEEvNT_6ParamsE$_ZN4cute5tupleIJNS_1CILi0EEES2_iEEC2ERKS2_S5_RKi,($_ZN7cutlass13device_kernelIN5flash19enable_sm80_to_sm89INS1_16FlashAttnBwdSm80INS1_25CollectiveMainloopBwdSm80ILi2ELi2EN4cute5tupleIJNS5_1CILi64EEENS7_ILi128EEES8_EEENS_10bfloat16_tEfNS_4arch4Sm80ELb0ELb1ELb1ELb1ELb0ELb0ELb0ELb0ELi2ELi2ELi4ELi2ELb1EEENS1_24CollectiveEpilogueBwdGQAISA_fSD_Li256ELb1ELb0EEENS1_19SingleTileSchedulerILb1ELb0ELb0ELi128EEEEEEEEEvNT_6ParamsE$_ZN4cute5tupleIJNS_1CILi0EEES2_iiEEC2ERKS2_S5_RKiS7_ - $_ZN7cutlass13device_kernelIN5flash19enable_sm80_to_sm89INS1_16FlashAttnBwdSm80INS1_25CollectiveMainloopBwdSm80ILi2ELi2EN4cute5tupleIJNS5_1CILi64EEENS7_ILi128EEES8_EEENS_10bfloat16_tEfNS_4arch4Sm80ELb0ELb1ELb1ELb1ELb0ELb0ELb0ELb0ELi2ELi2ELi4ELi2ELb1EEENS1_24CollectiveEpilogueBwdGQAISA_fSD_Li256ELb1ELb0EEENS1_19SingleTileSchedulerILb1ELb0ELb0ELi128EEEEEEEEEvNT_6ParamsE$_ZN4cute5tupleIJNS_1CILi0EEES2_iEEC2ERKS2_S5_RKi)
$_ZN7cutlass13device_kernelIN5flash19enable_sm80_to_sm89INS1_16FlashAttnBwdSm80INS1_25CollectiveMainloopBwdSm80ILi2ELi2EN4cute5tupleIJNS5_1CILi64EEENS7_ILi128EEES8_EEENS_10bfloat16_tEfNS_4arch4Sm80ELb0ELb1ELb1ELb1ELb0ELb0ELb0ELb0ELi2ELi2ELi4ELi2ELb1EEENS1_24CollectiveEpilogueBwdGQAISA_fSD_Li256ELb1ELb0EEENS1_19SingleTileSchedulerILb1ELb0ELb0ELi128EEEEEEEEEvNT_6ParamsE$_ZN4cute5tupleIJNS_1CILi0EEES2_iEEC2ERKS2_S5_RKi:
[----:B------:R-:W-:Y:S02]  /*7da0*/  MOV R16, 0x7dc0 ;  /* 0x00007dc000107802 */ /* 0x000fe40000000f00 */
[----:B------:R-:W-:Y:S05]  /*7db0*/  CALL.REL.NOINC `($_ZN7cutlass13device_kernelIN5flash19enable_sm80_to_sm89INS1_16FlashAttnBwdSm80INS1_25CollectiveMainloopBwdSm80ILi2ELi2EN4cute5tupleIJNS5_1CILi64EEENS7_ILi128EEES8_EEENS_10bfloat16_tEfNS_4arch4Sm80ELb0ELb1ELb1ELb1ELb0ELb0ELb0ELb0ELi2ELi2ELi4ELi2ELb1EEENS1_24CollectiveEpilogueBwdGQAISA_fSD_Li256ELb1ELb0EEENS1_19SingleTileSchedulerILb1ELb0ELb0ELi128EEEEEEEEEvNT_6ParamsE$_ZN4cute3eso3ESOILb1ELb0EJNS_1CILi0EEES3_iEEC2ERKS3_S6_RKi) ;  /* 0xfffff7b000007944 */ /* 0x000fea0003c3ffff */
[----:B-1----:R-:W-:Y:S02]  /*7dc0*/  MOV R6, R18 ;  /* 0x0000001200067202 */ /* 0x002fe40000000f00 */
[----:B------:R-:W-:-:S04]  /*7dd0*/  MOV R7, 0x0 ;  /* 0x0000000000077802 */ /* 0x000fc80000000f00 */
[----:B------:R-:W-:Y:S05]  /*7de0*/  RET.REL.NODEC R6 `(_ZN7cutlass13device_kernelIN5flash19enable_sm80_to_sm89INS1_16FlashAttnBwdSm80INS1_25CollectiveMainloopBwdSm80ILi2ELi2EN4cute5tupleIJNS5_1CILi64EEENS7_ILi128EEES8_EEENS_10bfloat16_tEfNS_4arch4Sm80ELb0ELb1ELb1ELb1ELb0ELb0ELb0ELb0ELi2ELi2ELi4ELi2ELb1EEENS1_24CollectiveEpilogueBwdGQAISA_fSD_Li256ELb1ELb0EEENS1_19SingleTileSchedulerILb1ELb0ELb0ELi128EEEEEEEEEvNT_6ParamsE) ;  /* 0xffff821006007950 */ /* 0x000fea0003c3ffff */
        .type           $_ZN7cutlass13device_kernelIN5flash19enable_sm80_to_sm89INS1_16FlashAttnBwdSm80INS1_25CollectiveMainloopBwdSm80ILi2ELi2EN4cute5tupleIJNS5_1CILi64EEENS7_ILi128EEES8_EEENS_10bfloat16_tEfNS_4arch4Sm80ELb0ELb1ELb1ELb1ELb0ELb0ELb0ELb0ELi2ELi2ELi4ELi2ELb1EEENS1_24CollectiveEpilogueBwdGQAISA_fSD_Li256ELb1ELb0EEENS1_19SingleTileSchedulerILb1ELb0ELb0ELi128EEEEEEEEEvNT_6ParamsE$_ZN4cute5tupleIJNS_1CILi0EEES2_iiEEC2ERKS2_S5_RKiS7_,@function
        .size           $_ZN7cutlass13device_kernelIN5flash19enable_sm80_to_sm89INS1_16FlashAttnBwdSm80INS1_25CollectiveMainloopBwdSm80ILi2ELi2EN4cute5tupleIJNS5_1CILi64EEENS7_ILi128EEES8_EEENS_10bfloat16_tEfNS_4arch4Sm80ELb0ELb1ELb1ELb1ELb0ELb0ELb0ELb0ELi2ELi2ELi4ELi2ELb1EEENS1_24CollectiveEpilogueBwdGQAISA_fSD_Li256ELb1ELb0EEENS1_19SingleTileSchedulerILb1ELb0ELb0ELi128EEEEEEEEEvNT_6ParamsE$_ZN4cute5tupleIJNS_1CILi0EEES2_iiEEC2ERKS2_S5_RKiS7_,($_ZN7cutlass13device_kernelIN5flash19enable_sm80_to_sm89INS1_16FlashAttnBwdSm80INS1_25CollectiveMainloopBwdSm80ILi2ELi2EN4cute5tupleIJNS5_1CILi64EEENS7_ILi128EEES8_EEENS_10bfloat16_tEfNS_4arch4Sm80ELb0ELb1ELb1ELb1ELb0ELb0ELb0ELb0ELi2ELi2ELi4ELi2ELb1EEENS1_24CollectiveEpilogueBwdGQAISA_fSD_Li256ELb1ELb0EEENS1_19SingleTileSchedulerILb1ELb0ELb0ELi128EEEEEEEEEvNT_6ParamsE$_ZN4cute5tupleIJNS_1CILi0EEEiEEC2ERKS2_RKi - $_ZN7cutlass13device_kernelIN5flash19enable_sm80_to_sm89INS1_16FlashAttnBwdSm80INS1_25CollectiveMainloopBwdSm80ILi2ELi2EN4cute5tupleIJNS5_1CILi64EEENS7_ILi128EEES8_EEENS_10bfloat16_tEfNS_4arch4Sm80ELb0ELb1ELb1ELb1ELb0ELb0ELb0ELb0ELi2ELi2ELi4ELi2ELb1EEENS1_24CollectiveEpilogueBwdGQAISA_fSD_Li256ELb1ELb0EEENS1_19SingleTileSchedulerILb1ELb0ELb0ELi128EEEEEEEEEvNT_6ParamsE$_ZN4cute5tupleIJNS_1CILi0EEES2_iiEEC2ERKS2_S5_RKiS7_)
$_ZN7cutlass13device_kernelIN5flash19enable_sm80_to_sm89INS1_16FlashAttnBwdSm80INS1_25CollectiveMainloopBwdSm80ILi2ELi2EN4cute5tupleIJNS5_1CILi64EEENS7_ILi128EEES8_EEENS_10bfloat16_tEfNS_4arch4Sm80ELb0ELb1ELb1ELb1ELb0ELb0ELb0ELb0ELi2ELi2ELi4ELi2ELb1EEENS1_24CollectiveEpilogueBwdGQAISA_fSD_Li256ELb1ELb0EEENS1_19SingleTileSchedulerILb1ELb0ELb0ELi128EEEEEEEEEvNT_6ParamsE$_ZN4cute5tupleIJNS_1CILi0EEES2_iiEEC2ERKS2_S5_RKiS7_:
[----:B------:R-:W-:Y:S02]  /*7df0*/  MOV R16, 0x7e10 ;  /* 0x00007e1000107802 */ /* 0x000fe40000000f00 */
[----:B------:R-:W-:Y:S05]  /*7e00*/  CALL.REL.NOINC `($_ZN7cutlass13device_kernelIN5flash19enable_sm80_to_sm89INS1_16FlashAttnBwdSm80INS1_25CollectiveMainloopBwdSm80ILi2ELi2EN4cute5tupleIJNS5_1CILi64EEENS7_ILi128EEES8_EEENS_10bfloat16_tEfNS_4arch4Sm80ELb0ELb1ELb1ELb1ELb0ELb0ELb0ELb0ELi2ELi2ELi4ELi2ELb1EEENS1_24CollectiveEpilogueBwdGQAISA_fSD_Li256ELb1ELb0EEENS1_19SingleTileSchedulerILb1ELb0ELb0ELi128EEEEEEEEEvNT_6ParamsE$_ZN4cute3eso3ESOILb1ELb0EJNS_1CILi0EEES3_iiEEC2ERKS3_S6_RKiS8_) ;  /* 0xfffff7f000007944 */ /* 0x000fea0003c3ffff */
[----:B------:R-:W-:Y:S02]  /*7e10*/  MOV R16, R18 ;  /* 0x0000001200107202 */ /* 0x000fe40000000f00 */
[----:B------:R-:W-:-:S04]  /*7e20*/  MOV R17, 0x0 ;  /* 0x0000000000117802 */ /* 0x000fc80000000f00 */
[----:B------:R-:W-:Y:S05]  /*7e30*/  RET.REL.NODEC R16 `(_ZN7cutlass13device_kernelIN5flash19enable_sm80_to_sm89INS1_16FlashAttnBwdSm80INS1_25CollectiveMainloopBwdSm80ILi2ELi2EN4cute5tupleIJNS5_1CILi64EEENS7_ILi128EEES8_EEENS_10bfloat16_tEfNS_4arch4Sm80ELb0ELb1ELb1ELb1ELb0ELb0ELb0ELb0ELi2ELi2ELi4ELi2ELb1EEENS1_24CollectiveEpilogueBwdGQAISA_fSD_Li256ELb1ELb0EEENS1_19SingleTileSchedulerILb1ELb0ELb0ELi128EEEEEEEEEvNT_6ParamsE) ;  /* 0xffff81c010007950 */ /* 0x000fea0003c3ffff */
        .type           $_ZN7cutlass13device_kernelIN5flash19enable_sm80_to_sm89INS1_16FlashAttnBwdSm80INS1_25CollectiveMainloopBwdSm80ILi2ELi2EN4cute5tupleIJNS5_1CILi64EEENS7_ILi128EEES8_EEENS_10bfloat16_tEfNS_4arch4Sm80ELb0ELb1ELb1ELb1ELb0ELb0ELb0ELb0ELi2ELi2ELi4ELi2ELb1EEENS1_24CollectiveEpilogueBwdGQAISA_fSD_Li256ELb1ELb0EEENS1_19SingleTileSchedulerILb1ELb0ELb0ELi128EEEEEEEEEvNT_6ParamsE$_ZN4cute5tupleIJNS_1CILi0EEEiEEC2ERKS2_RKi,@function
        .size           $_ZN7cutlass13device_kernelIN5flash19enable_sm80_to_sm89INS1_16FlashAttnBwdSm80INS1_25CollectiveMainloopBwdSm80ILi2ELi2EN4cute5tupleIJNS5_1CILi64EEENS7_ILi128EEES8_EEENS_10bfloat16_tEfNS_4arch4Sm80ELb0ELb1ELb1ELb1ELb0ELb0ELb0ELb0ELi2ELi2ELi4ELi2ELb1EEENS1_24CollectiveEpilogueBwdGQAISA_fSD_Li256ELb1ELb0EEENS1_19SingleTileSchedulerILb1ELb0ELb0ELi128EEEEEEEEEvNT_6ParamsE$_ZN4cute5tupleIJNS_1CILi0EEEiEEC2ERKS2_RKi,($_ZN7cutlass13device_kernelIN5flash19enable_sm80_to_sm89INS1_16FlashAttnBwdSm80INS1_25CollectiveMainloopBwdSm80ILi2ELi2EN4cute5tupleIJNS5_1CILi64EEENS7_ILi128EEES8_EEENS_10bfloat16_tEfNS_4arch4Sm80ELb0ELb1ELb1ELb1ELb0ELb0ELb0ELb0ELi2ELi2ELi4ELi2ELb1EEENS1_24CollectiveEpilogueBwdGQAISA_fSD_Li256ELb1ELb0EEENS1_19SingleTileSchedulerILb1ELb0ELb0ELi128EEEEEEEEEvNT_6ParamsE$_ZN4cute5tupleIJNS_1CILi0EEEiiiEEC2ERKS2_RKiS7_S7_ - $_ZN7cutlass13device_kernelIN5flash19enable_sm80_to_sm89INS1_16FlashAttnBwdSm80INS1_25CollectiveMainloopBwdSm80ILi2ELi2EN4cute5tupleIJNS5_1CILi64EEENS7_ILi128EEES8_EEENS_10bfloat16_tEfNS_4arch4Sm80ELb0ELb1ELb1ELb1ELb0ELb0ELb0ELb0ELi2ELi2ELi4ELi2ELb1EEENS1_24CollectiveEpilogueBwdGQAISA_fSD_Li256ELb1ELb0EEENS1_19SingleTileSchedulerILb1ELb0ELb0ELi128EEEEEEEEEvNT_6ParamsE$_ZN4cute5tupleIJNS_1CILi0EEEiEEC2ERKS2_RKi)
$_ZN7cutlass13device_kernelIN5flash19enable_sm80_to_sm89INS1_16FlashAttnBwdSm80INS1_25CollectiveMainloopBwdSm80ILi2ELi2EN4cute5tupleIJNS5_1CILi64EEENS7_ILi128EEES8_EEENS_10bfloat16_tEfNS_4arch4Sm80ELb0ELb1ELb1ELb1ELb0ELb0ELb0ELb0ELi2ELi2ELi4ELi2ELb1EEENS1_24CollectiveEpilogueBwdGQAISA_fSD_Li256ELb1ELb0EEENS1_19SingleTileSchedulerILb1ELb0ELb0ELi128EEEEEEEEEvNT_6ParamsE$_ZN4cute5tupleIJNS_1CILi0EEEiEEC2ERKS2_RKi:
[----:B------:R-:W-:Y:S02]  /*7e40*/  MOV R16, 0x7e60 ;  /* 0x00007e6000107802 */ /* 0x000fe40000000f00 */
[----:B------:R-:W-:Y:S05]  /*7e50*/  CALL.REL.NOINC `($_ZN7cutlass13device_kernelIN5flash19enable_sm80_to_sm89INS1_16FlashAttnBwdSm80INS1_25CollectiveMainloopBwdSm80ILi2ELi2EN4cute5tupleIJNS5_1CILi64EEENS7_ILi128EEES8_EEENS_10bfloat16_tEfNS_4arch4Sm80ELb0ELb1ELb1ELb1ELb0ELb0ELb0ELb0ELi2ELi2ELi4ELi2ELb1EEENS1_24CollectiveEpilogueBwdGQAISA_fSD_Li256ELb1ELb0EEENS1_19SingleTileSchedulerILb1ELb0ELb0ELi128EEEEEEEEEvNT_6ParamsE$_ZN4cute3eso3ESOILb1ELb0EJNS_1CILi0EEEiEEC2ERKS3_RKi) ;  /* 0xfffff81000007944 */ /* 0x000fea0003c3ffff */
[----:B-1----:R-:W-:Y:S02]  /*7e60*/  MOV R6, R18 ;  /* 0x0000001200067202 */ /* 0x002fe40000000f00 */
[----:B------:R-:W-:-:S04]  /*7e70*/  MOV R7, 0x0 ;  /* 0x0000000000077802 */ /* 0x000fc80000000f00 */
[----:B------:R-:W-:Y:S05]  /*7e80*/  RET.REL.NODEC R6 `(_ZN7cutlass13device_kernelIN5flash19enable_sm80_to_sm89INS1_16FlashAttnBwdSm80INS1_25CollectiveMainloopBwdSm80ILi2ELi2EN4cute5tupleIJNS5_1CILi64EEENS7_ILi128EEES8_EEENS_10bfloat16_tEfNS_4arch4Sm80ELb0ELb1ELb1ELb1ELb0ELb0ELb0ELb0ELi2ELi2ELi4ELi2ELb1EEENS1_24CollectiveEpilogueBwdGQAISA_fSD_Li256ELb1ELb0EEENS1_19SingleTileSchedulerILb1ELb0ELb0ELi128EEEEEEEEEvNT_6ParamsE) ;  /* 0xffff817006007950 */ /* 0x000fea0003c3ffff */
        .type           $_ZN7cutlass13device_kernelIN5flash19enable_sm80_to_sm89INS1_16FlashAttnBwdSm80INS1_25CollectiveMainloopBwdSm80ILi2ELi2EN4cute5tupleIJNS5_1CILi64EEENS7_ILi128EEES8_EEENS_10bfloat16_tEfNS_4arch4Sm80ELb0ELb1ELb1ELb1ELb0ELb0ELb0ELb0ELi2ELi2ELi4ELi2ELb1EEENS1_24CollectiveEpilogueBwdGQAISA_fSD_Li256ELb1ELb0EEENS1_19SingleTileSchedulerILb1ELb0ELb0ELi128EEEEEEEEEvNT_6ParamsE$_ZN4cute5tupleIJNS_1CILi0EEEiiiEEC2ERKS2_RKiS7_S7_,@function
        .size           $_ZN7cutlass13device_kernelIN5flash19enable_sm80_to_sm89INS1_16FlashAttnBwdSm80INS1_25CollectiveMainloopBwdSm80ILi2ELi2EN4cute5tupleIJNS5_1CILi64EEENS7_ILi128EEES8_EEENS_10bfloat16_tEfNS_4arch4Sm80ELb0ELb1ELb1ELb1ELb0ELb0ELb0ELb0ELi2ELi2ELi4ELi2ELb1EEENS1_24CollectiveEpilogueBwdGQAISA_fSD_Li256ELb1ELb0EEENS1_19SingleTileSchedulerILb1ELb0ELb0ELi128EEEEEEEEEvNT_6ParamsE$_ZN4cute5tupleIJNS_1CILi0EEEiiiEEC2ERKS2_RKiS7_S7_,($_ZN7cutlass13device_kernelIN5flash19enable_sm80_to_sm89INS1_16FlashAttnBwdSm80INS1_25CollectiveMainloopBwdSm80ILi2ELi2EN4cute5tupleIJNS5_1CILi64EEENS7_ILi128EEES8_EEENS_10bfloat16_tEfNS_4arch4Sm80ELb0ELb1ELb1ELb1ELb0ELb0ELb0ELb0ELi2ELi2ELi4ELi2ELb1EEENS1_24CollectiveEpilogueBwdGQAISA_fSD_Li256ELb1ELb0EEENS1_19SingleTileSchedulerILb1ELb0ELb0ELi128EEEEEEEEEvNT_6ParamsE$_ZN4cute5tupleIJiEEC2ERKi - $_ZN7cutlass13device_kernelIN5flash19enable_sm80_to_sm89INS1_16FlashAttnBwdSm80INS1_25CollectiveMainloopBwdSm80ILi2ELi2EN4cute5tupleIJNS5_1CILi64EEENS7_ILi128EEES8_EEENS_10bfloat16_tEfNS_4arch4Sm80ELb0ELb1ELb1ELb1ELb0ELb0ELb0ELb0ELi2ELi2ELi4ELi2ELb1EEENS1_24CollectiveEpilogueBwdGQAISA_fSD_Li256ELb1ELb0EEENS1_19SingleTileSchedulerILb1ELb0ELb0ELi128EEEEEEEEEvNT_6ParamsE$_ZN4cute5tupleIJNS_1CILi0EEEiiiEEC2ERKS2_RKiS7_S7_)
$_ZN7cutlass13device_kernelIN5flash19enable_sm80_to_sm89INS1_16FlashAttnBwdSm80INS1_25CollectiveMainloopBwdSm80ILi2ELi2EN4cute5tupleIJNS5_1CILi64EEENS7_ILi128EEES8_EEENS_10bfloat16_tEfNS_4arch4Sm80ELb0ELb1ELb1ELb1ELb0ELb0ELb0ELb0ELi2ELi2ELi4ELi2ELb1EEENS1_24CollectiveEpilogueBwdGQAISA_fSD_Li256ELb1ELb0EEENS1_19SingleTileSchedulerILb1ELb0ELb0ELi128EEEEEEEEEvNT_6ParamsE$_ZN4cute5tupleIJNS_1CILi0EEEiiiEEC2ERKS2_RKiS7_S7_:
[----:B------:R-:W-:Y:S02]  /*7e90*/  MOV R16, 0x7eb0 ;  /* 0x00007eb000107802 */ /* 0x000fe40000000f00 */
[----:B------:R-:W-:Y:S05]  /*7ea0*/  CALL.REL.NOINC `($_ZN7cutlass13device_kernelIN5flash19enable_sm80_to_sm89INS1_16FlashAttnBwdSm80INS1_25CollectiveMainloopBwdSm80ILi2ELi2EN4cute5tupleIJNS5_1CILi64EEENS7_ILi128EEES8_EEENS_10bfloat16_tEfNS_4arch4Sm80ELb0ELb1ELb1ELb1ELb0ELb0ELb0ELb0ELi2ELi2ELi4ELi2ELb1EEENS1_24CollectiveEpilogueBwdGQAISA_fSD_Li256ELb1ELb0EEENS1_19SingleTileSchedulerILb1ELb0ELb0ELi128EEEEEEEEEvNT_6ParamsE$_ZN4cute3eso3ESOILb1ELb0EJNS_1CILi0EEEiiiEEC2ERKS3_RKiS8_S8_) ;  /* 0xfffff88000007944 */ /* 0x000fea0003c3ffff */
[----:B-1----:R-:W-:Y:S02]  /*7eb0*/  MOV R6, R18 ;  /* 0x0000001200067202 */ /* 0x002fe40000000f00 */
[----:B------:R-:W-:-:S04]  /*7ec0*/  MOV R7, 0x0 ;  /* 0x0000000000077802 */ /* 0x000fc80000000f00 */
[----:B------:R-:W-:Y:S05]  /*7ed0*/  RET.REL.NODEC R6 `(_ZN7cutlass13device_kernelIN5flash19enable_sm80_to_sm89INS1_16FlashAttnBwdSm80INS1_25CollectiveMainloopBwdSm80ILi2ELi2EN4cute5tupleIJNS5_1CILi64EEENS7_ILi128EEES8_EEENS_10bfloat16_tEfNS_4arch4Sm80ELb0ELb1ELb1ELb1ELb0ELb0ELb0ELb0ELi2ELi2ELi4ELi2ELb1EEENS1_24CollectiveEpilogueBwdGQAISA_fSD_Li256ELb1ELb0EEENS1_19SingleTileSchedulerILb1ELb0ELb0ELi128EEEEEEEEEvNT_6ParamsE) ;  /* 0xffff812006007950 */ /* 0x000fea0003c3ffff */
        .type           $_ZN7cutlass13device_kernelIN5flash19enable_sm80_to_sm89INS1_16FlashAttnBwdSm80INS1_25CollectiveMainloopBwdSm80ILi2ELi2EN4cute5tupleIJNS5_1CILi64EEENS7_ILi128EEES8_EEENS_10bfloat16_tEfNS_4arch4Sm80ELb0ELb1ELb1ELb1ELb0ELb0ELb0ELb0ELi2ELi2ELi4ELi2ELb1EEENS1_24CollectiveEpilogueBwdGQAISA_fSD_Li256ELb1ELb0EEENS1_19SingleTileSchedulerILb1ELb0ELb0ELi128EEEEEEEEEvNT_6ParamsE$_ZN4cute5tupleIJiEEC2ERKi,@function
        .size           $_ZN7cutlass13device_kernelIN5flash19enable_sm80_to_sm89INS1_16FlashAttnBwdSm80INS1_25CollectiveMainloopBwdSm80ILi2ELi2EN4cute5tupleIJNS5_1CILi64EEENS7_ILi128EEES8_EEENS_10bfloat16_tEfNS_4arch4Sm80ELb0ELb1ELb1ELb1ELb0ELb0ELb0ELb0ELi2ELi2ELi4ELi2ELb1EEENS1_24CollectiveEpilogueBwdGQAISA_fSD_Li256ELb1ELb0EEENS1_19SingleTileSchedulerILb1ELb0ELb0ELi128EEEEEEEEEvNT_6ParamsE$_ZN4cute5tupleIJiEEC2ERKi,($_ZN7cutlass13device_kernelIN5flash19enable_sm80_to_sm89INS1_16FlashAttnBwdSm80INS1_25CollectiveMainloopBwdSm80ILi2ELi2EN4cute5tupleIJNS5_1CILi64EEENS7_ILi128EEES8_EEENS_10bfloat16_tEfNS_4arch4Sm80ELb0ELb1ELb1ELb1ELb0ELb0ELb0ELb0ELi2ELi2ELi4ELi2ELb1EEENS1_24CollectiveEpilogueBwdGQAISA_fSD_Li256ELb1ELb0EEENS1_19SingleTileSchedulerILb1ELb0ELb0ELi128EEEEEEEEEvNT_6ParamsE$_ZN4cute5tupleIJiNS_1CILi0EEEEEC2ERKiRKS2_ - $_ZN7cutlass13device_kernelIN5flash19enable_sm80_to_sm89INS1_16FlashAttnBwdSm80INS1_25CollectiveMainloopBwdSm80ILi2ELi2EN4cute5tupleIJNS5_1CILi64EEENS7_ILi128EEES8_EEENS_10bfloat16_tEfNS_4arch4Sm80ELb0ELb1ELb1ELb1ELb0ELb0ELb0ELb0ELi2ELi2ELi4ELi2ELb1EEENS1_24CollectiveEpilogueBwdGQAISA_fSD_Li256ELb1ELb0EEENS1_19SingleTileSchedulerILb1ELb0ELb0ELi128EEEEEEEEEvNT_6ParamsE$_ZN4cute5tupleIJiEEC2ERKi)
$_ZN7cutlass13device_kernelIN5flash19enable_sm80_to_sm89INS1_16FlashAttnBwdSm80INS1_25CollectiveMainloopBwdSm80ILi2ELi2EN4cute5tupleIJNS5_1CILi64EEENS7_ILi128EEES8_EEENS_10bfloat16_tEfNS_4arch4Sm80ELb0ELb1ELb1ELb1ELb0ELb0ELb0ELb0ELi2ELi2ELi4ELi2ELb1EEENS1_24CollectiveEpilogueBwdGQAISA_fSD_Li256ELb1ELb0EEENS1_19SingleTileSchedulerILb1ELb0ELb0ELi128EEEEEEEEEvNT_6ParamsE$_ZN4cute5tupleIJiEEC2ERKi:
[----:B------:R-:W-:Y:S02]  /*7ee0*/  MOV R18, 0x7f00 ;  /* 0x00007f0000127802 */ /* 0x000fe40000000f00 */
[----:B------:R-:W-:Y:S05]  /*7ef0*/  CALL.REL.NOINC `($_ZN7cutlass13device_kernelIN5flash19enable_sm80_to_sm89INS1_16FlashAttnBwdSm80INS1_25CollectiveMainloopBwdSm80ILi2ELi2EN4cute5tupleIJNS5_1CILi64EEENS7_ILi128EEES8_EEENS_10bfloat16_tEfNS_4arch4Sm80ELb0ELb1ELb1ELb1ELb0ELb0ELb0ELb0ELi2ELi2ELi4ELi2ELb1EEENS1_24CollectiveEpilogueBwdGQAISA_fSD_Li256ELb1ELb0EEENS1_19SingleTileSchedulerILb1ELb0ELb0ELi128EEEEEEEEEvNT_6ParamsE$_ZN4cute3eso3ESOILb0ELb1EJiEEC2ERKi) ;  /* 0xfffff41000007944 */ /* 0x000fea0003c3ffff */
[----:B-1----:R-:W-:Y:S02]  /*7f00*/  MOV R6, R16 ;  /* 0x0000001000067202 */ /* 0x002fe40000000f00 */
[----:B------:R-:W-:-:S04]  /*7f10*/  MOV R7, 0x0 ;  /* 0x0000000000077802 */ /* 0x000fc80000000f00 */
[----:B------:R-:W-:Y:S05]  /*7f20*/  RET.REL.NODEC R6 `(_ZN7cutlass13device_kernelIN5flash19enable_sm80_to_sm89INS1_16FlashAttnBwdSm80INS1_25CollectiveMainloopBwdSm80ILi2ELi2EN4cute5tupleIJNS5_1CILi64EEENS7_ILi128EEES8_EEENS_10bfloat16_tEfNS_4arch4Sm80ELb0ELb1ELb1ELb1ELb0ELb0ELb0ELb0ELi2ELi2ELi4ELi2ELb1EEENS1_24CollectiveEpilogueBwdGQAISA_fSD_Li256ELb1ELb0EEENS1_19SingleTileSchedulerILb1ELb0ELb0ELi128EEEEEEEEEvNT_6ParamsE) ;  /* 0xffff80d006007950 */ /* 0x000fea0003c3ffff */
        .type           $_ZN7cutlass13device_kernelIN5flash19enable_sm80_to_sm89INS1_16FlashAttnBwdSm80INS1_25CollectiveMainloopBwdSm80ILi2ELi2EN4cute5tupleIJNS5_1CILi64EEENS7_ILi128EEES8_EEENS_10bfloat16_tEfNS_4arch4Sm80ELb0ELb1ELb1ELb1ELb0ELb0ELb0ELb0ELi2ELi2ELi4ELi2ELb1EEENS1_24CollectiveEpilogueBwdGQAISA_fSD_Li256ELb1ELb0EEENS1_19SingleTileSchedulerILb1ELb0ELb0ELi128EEEEEEEEEvNT_6ParamsE$_ZN4cute5tupleIJiNS_1CILi0EEEEEC2ERKiRKS2_,@function
        .size           $_ZN7cutlass13device_kernelIN5flash19enable_sm80_to_sm89INS1_16FlashAttnBwdSm80INS1_25CollectiveMainloopBwdSm80ILi2ELi2EN4cute5tupleIJNS5_1CILi64EEENS7_ILi128EEES8_EEENS_10bfloat16_tEfNS_4arch4Sm80ELb0ELb1ELb1ELb1ELb0ELb0ELb0ELb0ELi2ELi2ELi4ELi2ELb1EEENS1_24CollectiveEpilogueBwdGQAISA_fSD_Li256ELb1ELb0EEENS1_19SingleTileSchedulerILb1ELb0ELb0ELi128EEEEEEEEEvNT_6ParamsE$_ZN4cute5tupleIJiNS_1CILi0EEEEEC2ERKiRKS2_,($_ZN7cutlass13device_kernelIN5flash19enable_sm80_to_sm89INS1_16FlashAttnBwdSm80INS1_25CollectiveMainloopBwdSm80ILi2ELi2EN4cute5tupleIJNS5_1CILi64EEENS7_ILi128EEES8_EEENS_10bfloat16_tEfNS_4arch4Sm80ELb0ELb1ELb1ELb1ELb0ELb0ELb0ELb0ELi2ELi2ELi4ELi2ELb1EEENS1_24CollectiveEpilogueBwdGQAISA_fSD_Li256ELb1ELb0EEENS1_19SingleTileSchedulerILb1ELb0ELb0ELi128EEEEEEEEEvNT_6ParamsE$_ZN4cute5tupleIJiiEEC2ERKiS3_ - $_ZN7cutlass13device_kernelIN5flash19enable_sm80_to_sm89INS1_16FlashAttnBwdSm80INS1_25CollectiveMainloopBwdSm80ILi2ELi2EN4cute5tupleIJNS5_1CILi64EEENS7_ILi128EEES8_EEENS_10bfloat16_tEfNS_4arch4Sm80ELb0ELb1ELb1ELb1ELb0ELb0ELb0ELb0ELi2ELi2ELi4ELi2ELb1EEENS1_24CollectiveEpilogueBwdGQAISA_fSD_Li256ELb1ELb0EEENS1_19SingleTileSchedulerILb1ELb0ELb0ELi128EEEEEEEEEvNT_6ParamsE$_ZN4cute5tupleIJiNS_1CILi0EEEEEC2ERKiRKS2_)
$_ZN7cutlass13device_kernelIN5flash19enable_sm80_to_sm89INS1_16FlashAttnBwdSm80INS1_25CollectiveMainloopBwdSm80ILi2ELi2EN4cute5tupleIJNS5_1CILi64EEENS7_ILi128EEES8_EEENS_10bfloat16_tEfNS_4arch4Sm80ELb0ELb1ELb1ELb1ELb0ELb0ELb0ELb0ELi2ELi2ELi4ELi2ELb1EEENS1_24CollectiveEpilogueBwdGQAISA_fSD_Li256ELb1ELb0EEENS1_19SingleTileSchedulerILb1ELb0ELb0ELi128EEEEEEEEEvNT_6ParamsE$_ZN4cute5tupleIJiNS_1CILi0EEEEEC2ERKiRKS2_:
[----:B------:R-:W-:Y:S02]  /*7f30*/  MOV R8, 0x7f50 ;  /* 0x00007f5000087802 */ /* 0x000fe40000000f00 */
[----:B------:R-:W-:Y:S05]  /*7f40*/  CALL.REL.NOINC `($_ZN7cutlass13device_kernelIN5flash19enable_sm80_to_sm89INS1_16FlashAttnBwdSm80INS1_25CollectiveMainloopBwdSm80ILi2ELi2EN4cute5tupleIJNS5_1CILi64EEENS7_ILi128EEES8_EEENS_10bfloat16_tEfNS_4arch4Sm80ELb0ELb1ELb1ELb1ELb0ELb0ELb0ELb0ELi2ELi2ELi4ELi2ELb1EEENS1_24CollectiveEpilogueBwdGQAISA_fSD_Li256ELb1ELb0EEENS1_19SingleTileSchedulerILb1ELb0ELb0ELi128EEEEEEEEEvNT_6ParamsE$_ZN4cute3eso3ESOILb0ELb1EJiNS_1CILi0EEEEEC2ERKiRKS3_) ;  /* 0xfffff41000007944 */ /* 0x000fea0003c3ffff */
[----:B-1----:R-:W-:Y:S02]  /*7f50*/  MOV R6, R16 ;  /* 0x0000001000067202 */ /* 0x002fe40000000f00 */
[----:B------:R-:W-:-:S04]  /*7f60*/  MOV R7, 0x0 ;  /* 0x0000000000077802 */ /* 0x000fc80000000f00 */
[----:B------:R-:W-:Y:S05]  /*7f70*/  RET.REL.NODEC R6 `(_ZN7cutlass13device_kernelIN5flash19enable_sm80_to_sm89INS1_16FlashAttnBwdSm80INS1_25CollectiveMainloopBwdSm80ILi2ELi2EN4cute5tupleIJNS5_1CILi64EEENS7_ILi128EEES8_EEENS_10bfloat16_tEfNS_4arch4Sm80ELb0ELb1ELb1ELb1ELb0ELb0ELb0ELb0ELi2ELi2ELi4ELi2ELb1EEENS1_24CollectiveEpilogueBwdGQAISA_fSD_Li256ELb1ELb0EEENS1_19SingleTileSchedulerILb1ELb0ELb0ELi128EEEEEEEEEvNT_6ParamsE) ;  /* 0xffff808006007950 */ /* 0x000fea0003c3ffff */
        .type           $_ZN7cutlass13device_kernelIN5flash19enable_sm80_to_sm89INS1_16FlashAttnBwdSm80INS1_25CollectiveMainloopBwdSm80ILi2ELi2EN4cute5tupleIJNS5_1CILi64EEENS7_ILi128EEES8_EEENS_10bfloat16_tEfNS_4arch4Sm80ELb0ELb1ELb1ELb1ELb0ELb0ELb0ELb0ELi2ELi2ELi4ELi2ELb1EEENS1_24CollectiveEpilogueBwdGQAISA_fSD_Li256ELb1ELb0EEENS1_19SingleTileSchedulerILb1ELb0ELb0ELi128EEEEEEEEEvNT_6ParamsE$_ZN4cute5tupleIJiiEEC2ERKiS3_,@function
        .size           $_ZN7cutlass13device_kernelIN5flash19enable_sm80_to_sm89INS1_16FlashAttnBwdSm80INS1_25CollectiveMainloopBwdSm80ILi2ELi2EN4cute5tupleIJNS5_1CILi64EEENS7_ILi128EEES8_EEENS_10bfloat16_tEfNS_4arch4Sm80ELb0ELb1ELb1ELb1ELb0ELb0ELb0ELb0ELi2ELi2ELi4ELi2ELb1EEENS1_24CollectiveEpilogueBwdGQAISA_fSD_Li256ELb1ELb0EEENS1_19SingleTileSchedulerILb1ELb0ELb0ELi128EEEEEEEEEvNT_6ParamsE$_ZN4cute5tupleIJiiEEC2ERKiS3_,($_ZN7cutlass13device_kernelIN5flash19enable_sm80_to_sm89INS1_16FlashAttnBwdSm80INS1_25CollectiveMainloopBwdSm80ILi2ELi2EN4cute5tupleIJNS5_1CILi64EEENS7_ILi128EEES8_EEENS_10bfloat16_tEfNS_4arch4Sm80ELb0ELb1ELb1ELb1ELb0ELb0ELb0ELb0ELi2ELi2ELi4ELi2ELb1EEENS1_24CollectiveEpilogueBwdGQAISA_fSD_Li256ELb1ELb0EEENS1_19SingleTileSchedulerILb1ELb0ELb0ELi128EEEEEEEEEvNT_6ParamsE$_ZN4cute8gmem_ptrIPKN7cutlass10bfloat16_tEECI1NS_12iter_adaptorIS4_S5_EEES4_ - $_ZN7cutlass13device_kernelIN5flash19enable_sm80_to_sm89INS1_16FlashAttnBwdSm80INS1_25CollectiveMainloopBwdSm80ILi2ELi2EN4cute5tupleIJNS5_1CILi64EEENS7_ILi128EEES8_EEENS_10bfloat16_tEfNS_4arch4Sm80ELb0ELb1ELb1ELb1ELb0ELb0ELb0ELb0ELi2ELi2ELi4ELi2ELb1EEENS1_24CollectiveEpilogueBwdGQAISA_fSD_Li256ELb1ELb0EEENS1_19SingleTileSchedulerILb1ELb0ELb0ELi128EEEEEEEEEvNT_6ParamsE$_ZN4cute5tupleIJiiEEC2ERKiS3_)
$_ZN7cutlass13device_kernelIN5flash19enable_sm80_to_sm89INS1_16FlashAttnBwdSm80INS1_25CollectiveMainloopBwdSm80ILi2ELi2EN4cute5tupleIJNS5_1CILi64EEENS7_ILi128EEES8_EEENS_10bfloat16_tEfNS_4arch4Sm80ELb0ELb1ELb1ELb1ELb0ELb0ELb0ELb0ELi2ELi2ELi4ELi2ELb1EEENS1_24CollectiveEpilogueBwdGQAISA_fSD_Li256ELb1ELb0EEENS1_19SingleTileSchedulerILb1ELb0ELb0ELi128EEEEEEEEEvNT_6ParamsE$_ZN4cute5tupleIJiiEEC2ERKiS3_:
[----:B------:R-:W-:Y:S02]  /*7f80*/  MOV R10, 0x7fa0 ;  /* 0x00007fa0000a7802 */ /* 0x000fe40000000f00 */
[----:B------:R-:W-:Y:S05]  /*7f90*/  CALL.REL.NOINC `($_ZN7cutlass13device_kernelIN5flash19enable_sm80_to_sm89INS1_16FlashAttnBwdSm80INS1_25CollectiveMainloopBwdSm80ILi2ELi2EN4cute5tupleIJNS5_1CILi64EEENS7_ILi128EEES8_EEENS_10bfloat16_tEfNS_4arch4Sm80ELb0ELb1ELb1ELb1ELb0ELb0ELb0ELb0ELi2ELi2ELi4ELi2ELb1EEENS1_24CollectiveEpilogueBwdGQAISA_fSD_Li256ELb1ELb0EEENS1_19SingleTileSchedulerILb1ELb0ELb0ELi128EEEEEEEEEvNT_6ParamsE$_ZN4cute3eso3ESOILb0ELb0EJiiEEC2ERKiS4_) ;  /* 0xfffff1d000007944 */ /* 0x000fea0003c3ffff */
[----:B------:R-:W-:-:S04]  /*7fa0*/  MOV R9, 0x0 ;  /* 0x0000000000097802 */ /* 0x000fc80000000f00 */
[----:B------:R-:W-:Y:S05]  /*7fb0*/  RET.REL.NODEC R8 `(_ZN7cutlass13device_kernelIN5flash19enable_sm80_to_sm89INS1_16FlashAttnBwdSm80INS1_25CollectiveMainloopBwdSm80ILi2ELi2EN4cute5tupleIJNS5_1CILi64EEENS7_ILi128EEES8_EEENS_10bfloat16_tEfNS_4arch4Sm80ELb0ELb1ELb1ELb1ELb0ELb0ELb0ELb0ELi2ELi2ELi4ELi2ELb1EEENS1_24CollectiveEpilogueBwdGQAISA_fSD_Li256ELb1ELb0EEENS1_19SingleTileSchedulerILb1ELb0ELb0ELi128EEEEEEEEEvNT_6ParamsE) ;  /* 0xffff804008007950 */ /* 0x000fea0003c3ffff */
        .type           $_ZN7cutlass13device_kernelIN5flash19enable_sm80_to_sm89INS1_16FlashAttnBwdSm80INS1_25CollectiveMainloopBwdSm80ILi2ELi2EN4cute5tupleIJNS5_1CILi64EEENS7_ILi128EEES8_EEENS_10bfloat16_tEfNS_4arch4Sm80ELb0ELb1ELb1ELb1ELb0ELb0ELb0ELb0ELi2ELi2ELi4ELi2ELb1EEENS1_24CollectiveEpilogueBwdGQAISA_fSD_Li256ELb1ELb0EEENS1_19SingleTileSchedulerILb1ELb0ELb0ELi128EEEEEEEEEvNT_6ParamsE$_ZN4cute8gmem_ptrIPKN7cutlass10bfloat16_tEECI1NS_12iter_adaptorIS4_S5_EEES4_,@function
        .size           $_ZN7cutlass13device_kernelIN5flash19enable_sm80_to_sm89INS1_16FlashAttnBwdSm80INS1_25CollectiveMainloopBwdSm80ILi2ELi2EN4cute5tupleIJNS5_1CILi64EEENS7_ILi128EEES8_EEENS_10bfloat16_tEfNS_4arch4Sm80ELb0ELb1ELb1ELb1ELb0ELb0ELb0ELb0ELi2ELi2ELi4ELi2ELb1EEENS1_24CollectiveEpilogueBwdGQAISA_fSD_Li256ELb1ELb0EEENS1_19SingleTileSchedulerILb1ELb0ELb0ELi128EEEEEEEEEvNT_6ParamsE$_ZN4cute8gmem_ptrIPKN7cutlass10bfloat16_tEECI1NS_12iter_adaptorIS4_S5_EEES4_,($_ZN7cutlass13device_kernelIN5flash19enable_sm80_to_sm89INS1_16FlashAttnBwdSm80INS1_25CollectiveMainloopBwdSm80ILi2ELi2EN4cute5tupleIJNS5_1CILi64EEENS7_ILi128EEES8_EEENS_10bfloat16_tEfNS_4arch4Sm80ELb0ELb1ELb1ELb1ELb0ELb0ELb0ELb0ELi2ELi2ELi4ELi2ELb1EEENS1_24CollectiveEpilogueBwdGQAISA_fSD_Li256ELb1ELb0EEENS1_19SingleTileSchedulerILb1ELb0ELb0ELi128EEEEEEEEEvNT_6ParamsE$_ZN4cute8gmem_ptrIPKN7cutlass9uint128_tEECI1NS_12iter_adaptorIS4_S5_EEES4_ - $_ZN7cutlass13device_kernelIN5flash19enable_sm80_to_sm89INS1_16FlashAttnBwdSm80INS1_25CollectiveMainloopBwdSm80ILi2ELi2EN4cute5tupleIJNS5_1CILi64EEENS7_ILi128EEES8_EEENS_10bfloat16_tEfNS_4arch4Sm80ELb0ELb1ELb1ELb1ELb0ELb0ELb0ELb0ELi2ELi2ELi4ELi2ELb1EEENS1_24CollectiveEpilogueBwdGQAISA_fSD_Li256ELb1ELb0EEENS1_19SingleTileSchedulerILb1ELb0ELb0ELi128EEEEEEEEEvNT_6ParamsE$_ZN4cute8gmem_ptrIPKN7cutlass10bfloat16_tEECI1NS_12iter_adaptorIS4_S5_EEES4_)
$_ZN7cutlass13device_kernelIN5flash19enable_sm80_to_sm89INS1_16FlashAttnBwdSm80INS1_25CollectiveMainloopBwdSm80ILi2ELi2EN4cute5tupleIJNS5_1CILi64EEENS7_ILi128EEES8_EEENS_10bfloat16_tEfNS_4arch4Sm80ELb0ELb1ELb1ELb1ELb0ELb0ELb0ELb0ELi2ELi2ELi4ELi2ELb1EEENS1_24CollectiveEpilogueBwdGQAISA_fSD_Li256ELb1ELb0EEENS1_19SingleTileSchedulerILb1ELb0ELb0ELi128EEEEEEEEEvNT_6ParamsE$_ZN4cute8gmem_ptrIPKN7cutlass10bfloat16_tEECI1NS_12iter_adaptorIS4_S5_EEES4_:
[----:B------:R-:W-:Y:S02]  /*7fc0*/  MOV R18, 0x7fe0 ;  /* 0x00007fe000127802 */ /* 0x000fe40000000f00 */
[----:B------:R-:W-:Y:S05]  /*7fd0*/  CALL.REL.NOINC `($_ZN7cutlass13device_kernelIN5flash19enable_sm80_to_sm89INS1_16FlashAttnBwdSm80INS1_25CollectiveMainloopBwdSm80ILi2ELi2EN4cute5tupleIJNS5_1CILi64EEENS7_ILi128EEES8_EEENS_10bfloat16_tEfNS_4arch4Sm80ELb0ELb1ELb1ELb1ELb0ELb0ELb0ELb0ELi2ELi2ELi4ELi2ELb1EEENS1_24CollectiveEpilogueBwdGQAISA_fSD_Li256ELb1ELb0EEENS1_19SingleTileSchedulerILb1ELb0ELb0ELi128EEEEEEEEEvNT_6ParamsE$_ZN4cute12iter_adaptorIPKN7cutlass10bfloat16_tENS_8gmem_ptrIS4_EEEC2ES4_) ;  /* 0xffffece000007944 */ /* 0x000fea0003c3ffff */
[----:B------:R-:W-:Y:S02]  /*7fe0*/  MOV R10, R16 ;  /* 0x00000010000a7202 */ /* 0x000fe40000000f00 */
[----:B-1----:R-:W-:-:S04]  /*7ff0*/  MOV R11, 0x0 ;  /* 0x00000000000b7802 */ /* 0x002fc80000000f00 */
[----:B------:R-:W-:Y:S05]  /*8000*/  RET.REL.NODEC R10 `(_ZN7cutlass13device_kernelIN5flash19enable_sm80_to_sm89INS1_16FlashAttnBwdSm80INS1_25CollectiveMainloopBwdSm80ILi2ELi2EN4cute5tupleIJNS5_1CILi64EEENS7_ILi128EEES8_EEENS_10bfloat16_tEfNS_4arch4Sm80ELb0ELb1ELb1ELb1ELb0ELb0ELb0ELb0ELi2ELi2ELi4ELi2ELb1EEENS1_24CollectiveEpilogueBwdGQAISA_fSD_Li256ELb1ELb0EEENS1_19SingleTileSchedulerILb1ELb0ELb0ELi128EEEEEEEEEvNT_6ParamsE) ;  /* 0xffff7ff00a007950 */ /* 0x000fea0003c3ffff */
        .type           $_ZN7cutlass13device_kernelIN5flash19enable_sm80_to_sm89INS1_16FlashAttnBwdSm80INS1_25CollectiveMainloopBwdSm80ILi2ELi2EN4cute5tupleIJNS5_1CILi64EEENS7_ILi128EEES8_EEENS_10bfloat16_tEfNS_4arch4Sm80ELb0ELb1ELb1ELb1ELb0ELb0ELb0ELb0ELi2ELi2ELi4ELi2ELb1EEENS1_24CollectiveEpilogueBwdGQAISA_fSD_Li256ELb1ELb0EEENS1_19SingleTileSchedulerILb1ELb0ELb0ELi128EEEEEEEEEvNT_6ParamsE$_ZN4cute8gmem_ptrIPKN7cutlass9uint128_tEECI1NS_12iter_adaptorIS4_S5_EEES4_,@function
        .size           $_ZN7cutlass13device_kernelIN5flash19enable_sm80_to_sm89INS1_16FlashAttnBwdSm80INS1_25CollectiveMainloopBwdSm80ILi2ELi2EN4cute5tupleIJNS5_1CILi64EEENS7_ILi128EEES8_EEENS_10bfloat16_tEfNS_4arch4Sm80ELb0ELb1ELb1ELb1ELb0ELb0ELb0ELb0ELi2ELi2ELi4ELi2ELb1EEENS1_24CollectiveEpilogueBwdGQAISA_fSD_Li256ELb1ELb0EEENS1_19SingleTileSchedulerILb1ELb0ELb0ELi128EEEEEEEEEvNT_6ParamsE$_ZN4cute8gmem_ptrIPKN7cutlass9uint128_tEECI1NS_12iter_adaptorIS4_S5_EEES4_,($_ZN7cutlass13device_kernelIN5flash19enable_sm80_to_sm89INS1_16FlashAttnBwdSm80INS1_25CollectiveMainloopBwdSm80ILi2ELi2EN4cute5tupleIJNS5_1CILi64EEENS7_ILi128EEES8_EEENS_10bfloat16_tEfNS_4arch4Sm80ELb0ELb1ELb1ELb1ELb0ELb0ELb0ELb0ELi2ELi2ELi4ELi2ELb1EEENS1_24CollectiveEpilogueBwdGQAISA_fSD_Li256ELb1ELb0EEENS1_19SingleTileSchedulerILb1ELb0ELb0ELi128EEEEEEEEEvNT_6ParamsE$_ZN4cute8gmem_ptrIPKfECI1NS_12iter_adaptorIS2_S3_EEES2_ - $_ZN7cutlass13device_kernelIN5flash19enable_sm80_to_sm89INS1_16FlashAttnBwdSm80INS1_25CollectiveMainloopBwdSm80ILi2ELi2EN4cute5tupleIJNS5_1CILi64EEENS7_ILi128EEES8_EEENS_10bfloat16_tEfNS_4arch4Sm80ELb0ELb1ELb1ELb1ELb0ELb0ELb0ELb0ELi2ELi2ELi4ELi2ELb1EEENS1_24CollectiveEpilogueBwdGQAISA_fSD_Li256ELb1ELb0EEENS1_19SingleTileSchedulerILb1ELb0ELb0ELi128EEEEEEEEEvNT_6ParamsE$_ZN4cute8gmem_ptrIPKN7cutlass9uint128_tEECI1NS_12iter_adaptorIS4_S5_EEES4_)
$_ZN7cutlass13device_kernelIN5flash19enable_sm80_to_sm89INS1_16FlashAttnBwdSm80INS1_25CollectiveMainloopBwdSm80ILi2ELi2EN4cute5tupleIJNS5_1CILi64EEENS7_ILi128EEES8_EEENS_10bfloat16_tEfNS_4arch4Sm80ELb0ELb1ELb1ELb1ELb0ELb0ELb0ELb0ELi2ELi2ELi4ELi2ELb1EEENS1_24CollectiveEpilogueBwdGQAISA_fSD_Li256ELb1ELb0EEENS1_19SingleTileSchedulerILb1ELb0ELb0ELi128EEEEEEEEEvNT_6ParamsE$_ZN4cute8gmem_ptrIPKN7cutlass9uint128_tEECI1NS_12iter_adaptorIS4_S5_EEES4_:
[----:B------:R-:W-:Y:S02]  /*8010*/  MOV R18, 0x8030 ;  /* 0x0000803000127802 */ /* 0x000fe40000000f00 */
[----:B------:R-:W-:Y:S05]  /*8020*/  CALL.REL.NOINC `($_ZN7cutlass13device_kernelIN5flash19enable_sm80_to_sm89INS1_16FlashAttnBwdSm80INS1_25CollectiveMainloopBwdSm80ILi2ELi2EN4cute5tupleIJNS5_1CILi64EEENS7_ILi128EEES8_EEENS_10bfloat16_tEfNS_4arch4Sm80ELb0ELb1ELb1ELb1ELb0ELb0ELb0ELb0ELi2ELi2ELi4ELi2ELb1EEENS1_24CollectiveEpilogueBwdGQAISA_fSD_Li256ELb1ELb0EEENS1_19SingleTileSchedulerILb1ELb0ELb0ELi128EEEEEEEEEvNT_6ParamsE$_ZN4cute12iter_adaptorIPKN7cutlass9uint128_tENS_8gmem_ptrIS4_EEEC2ES4_) ;  /* 0xffffed0000007944 */ /* 0x000fea0003c3ffff */
[----:B-1----:R-:W-:Y:S02]  /*8030*/  MOV R6, R16 ;  /* 0x0000001000067202 */ /* 0x002fe40000000f00 */
[----:B------:R-:W-:-:S04]  /*8040*/  MOV R7, 0x0 ;  /* 0x0000000000077802 */ /* 0x000fc80000000f00 */
[----:B------:R-:W-:Y:S05]  /*8050*/  RET.REL.NODEC R6 `(_ZN7cutlass13device_kernelIN5flash19enable_sm80_to_sm89INS1_16FlashAttnBwdSm80INS1_25CollectiveMainloopBwdSm80ILi2ELi2EN4cute5tupleIJNS5_1CILi64EEENS7_ILi128EEES8_EEENS_10bfloat16_tEfNS_4arch4Sm80ELb0ELb1ELb1ELb1ELb0ELb0ELb0ELb0ELi2ELi2ELi4ELi2ELb1EEENS1_24CollectiveEpilogueBwdGQAISA_fSD_Li256ELb1ELb0EEENS1_19SingleTileSchedulerILb1ELb0ELb0ELi128EEEEEEEEEvNT_6ParamsE) ;  /* 0xffff7fa006007950 */ /* 0x000fea0003c3ffff */
        .type           $_ZN7cutlass13device_kernelIN5flash19enable_sm80_to_sm89INS1_16FlashAttnBwdSm80INS1_25CollectiveMainloopBwdSm80ILi2ELi2EN4cute5tupleIJNS5_1CILi64EEENS7_ILi128EEES8_EEENS_10bfloat16_tEfNS_4arch4Sm80ELb0ELb1ELb1ELb1ELb0ELb0ELb0ELb0ELi2ELi2ELi4ELi2ELb1EEENS1_24CollectiveEpilogueBwdGQAISA_fSD_Li256ELb1ELb0EEENS1_19SingleTileSchedulerILb1ELb0ELb0ELi128EEEEEEEEEvNT_6ParamsE$_ZN4cute8gmem_ptrIPKfECI1NS_12iter_adaptorIS2_S3_EEES2_,@function
        .size           $_ZN7cutlass13device_kernelIN5flash19enable_sm80_to_sm89INS1_16FlashAttnBwdSm80INS1_25CollectiveMainloopBwdSm80ILi2ELi2EN4cute5tupleIJNS5_1CILi64EEENS7_ILi128EEES8_EEENS_10bfloat16_tEfNS_4arch4Sm80ELb0ELb1ELb1ELb1ELb0ELb0ELb0ELb0ELi2ELi2ELi4ELi2ELb1EEENS1_24CollectiveEpilogueBwdGQAISA_fSD_Li256ELb1ELb0EEENS1_19SingleTileSchedulerILb1ELb0ELb0ELi128EEEEEEEEEvNT_6ParamsE$_ZN4cute8gmem_ptrIPKfECI1NS_12iter_adaptorIS2_S3_EEES2_,($_ZN7cutlass13device_kernelIN5flash19enable_sm80_to_sm89INS1_16FlashAttnBwdSm80INS1_25CollectiveMainloopBwdSm80ILi2ELi2EN4cute5tupleIJNS5_1CILi64EEENS7_ILi128EEES8_EEENS_10bfloat16_tEfNS_4arch4Sm80ELb0ELb1ELb1ELb1ELb0ELb0ELb0ELb0ELi2ELi2ELi4ELi2ELb1EEENS1_24CollectiveEpilogueBwdGQAISA_fSD_Li256ELb1ELb0EEENS1_19SingleTileSchedulerILb1ELb0ELb0ELi128EEEEEEEEEvNT_6ParamsE$_ZN4cute8smem_ptrIPN7cutlass10bfloat16_tEECI1NS_12iter_adaptorIS3_S4_EEES3_ - $_ZN7cutlass13device_kernelIN5flash19enable_sm80_to_sm89INS1_16FlashAttnBwdSm80INS1_25CollectiveMainloopBwdSm80ILi2ELi2EN4cute5tupleIJNS5_1CILi64EEENS7_ILi128EEES8_EEENS_10bfloat16_tEfNS_4arch4Sm80ELb0ELb1ELb1ELb1ELb0ELb0ELb0ELb0ELi2ELi2ELi4ELi2ELb1EEENS1_24CollectiveEpilogueBwdGQAISA_fSD_Li256ELb1ELb0EEENS1_19SingleTileSchedulerILb1ELb0ELb0ELi128EEEEEEEEEvNT_6ParamsE$_ZN4cute8gmem_ptrIPKfECI1NS_12iter_adaptorIS2_S3_EEES2_)
$_ZN7cutlass13device_kernelIN5flash19enable_sm80_to_sm89INS1_16FlashAttnBwdSm80INS1_25CollectiveMainloopBwdSm80ILi2ELi2EN4cute5tupleIJNS5_1CILi64EEENS7_ILi128EEES8_EEENS_10bfloat16_tEfNS_4arch4Sm80ELb0ELb1ELb1ELb1ELb0ELb0ELb0ELb0ELi2ELi2ELi4ELi2ELb1EEENS1_24CollectiveEpilogueBwdGQAISA_fSD_Li256ELb1ELb0EEENS1_19SingleTileSchedulerILb1ELb0ELb0ELi128EEEEEEEEEvNT_6ParamsE$_ZN4cute8gmem_ptrIPKfECI1NS_12iter_adaptorIS2_S3_EEES2_:
[----:B------:R-:W-:Y:S02]  /*8060*/  MOV R18, 0x8080 ;  /* 0x0000808000127802 */ /* 0x000fe40000000f00 */
[----:B------:R-:W-:Y:S05]  /*8070*/  CALL.REL.NOINC `($_ZN7cutlass13device_kernelIN5flash19enable_sm80_to_sm89INS1_16FlashAttnBwdSm80INS1_25CollectiveMainloopBwdSm80ILi2ELi2EN4cute5tupleIJNS5_1CILi64EEENS7_ILi128EEES8_EEENS_10bfloat16_tEfNS_4arch4Sm80ELb0ELb1ELb1ELb1ELb0ELb0ELb0ELb0ELi2ELi2ELi4ELi2ELb1EEENS1_24CollectiveEpilogueBwdGQAISA_fSD_Li256ELb1ELb0EEENS1_19SingleTileSchedulerILb1ELb0ELb0ELi128EEEEEEEEEvNT_6ParamsE$_ZN4cute12iter_adaptorIPKfNS_8gmem_ptrIS2_EEEC2ES2_) ;  /* 0xffffed0000007944 */ /* 0x000fea0003c3ffff */
[----:B------:R-:W-:-:S04]  /*8080*/  MOV R17, 0x0 ;  /* 0x0000000000117802 */ /* 0x000fc80000000f00 */
[----:B------:R-:W-:Y:S05]  /*8090*/  RET.REL.NODEC R16 `(_ZN7cutlass13device_kernelIN5flash19enable_sm80_to_sm89INS1_16FlashAttnBwdSm80INS1_25CollectiveMainloopBwdSm80ILi2ELi2EN4cute5tupleIJNS5_1CILi64EEENS7_ILi128EEES8_EEENS_10bfloat16_tEfNS_4arch4Sm80ELb0ELb1ELb1ELb1ELb0ELb0ELb0ELb0ELi2ELi2ELi4ELi2ELb1EEENS1_24CollectiveEpilogueBwdGQAISA_fSD_Li256ELb1ELb0EEENS1_19SingleTileSchedulerILb1ELb0ELb0ELi128EEEEEEEEEvNT_6ParamsE) ;  /* 0xffff7f6010007950 */ /* 0x000fea0003c3ffff */
        .type           $_ZN7cutlass13device_kernelIN5flash19enable_sm80_to_sm89INS1_16FlashAttnBwdSm80INS1_25CollectiveMainloopBwdSm80ILi2ELi2EN4cute5tupleIJNS5_1CILi64EEENS7_ILi128EEES8_EEENS_10bfloat16_tEfNS_4arch4Sm80ELb0ELb1ELb1ELb1ELb0ELb0ELb0ELb0ELi2ELi2ELi4ELi2ELb1EEENS1_24CollectiveEpilogueBwdGQAISA_fSD_Li256ELb1ELb0EEENS1_19SingleTileSchedulerILb1ELb0ELb0ELi128EEEEEEEEEvNT_6ParamsE$_ZN4cute8smem_ptrIPN7cutlass10bfloat16_tEECI1NS_12iter_adaptorIS3_S4_EEES3_,@function
        .size           $_ZN7cutlass13device_kernelIN5flash19enable_sm80_to_sm89INS1_16FlashAttnBwdSm80INS1_25CollectiveMainloopBwdSm80ILi2ELi2EN4cute5tupleIJNS5_1CILi64EEENS7_ILi128EEES8_EEENS_10bfloat16_tEfNS_4arch4Sm80ELb0ELb1ELb1ELb1ELb0ELb0ELb0ELb0ELi2ELi2ELi4ELi2ELb1EEENS1_24CollectiveEpilogueBwdGQAISA_fSD_Li256ELb1ELb0EEENS1_19SingleTileSchedulerILb1ELb0ELb0ELi128EEEEEEEEEvNT_6ParamsE$_ZN4cute8smem_ptrIPN7cutlass10bfloat16_tEECI1NS_12iter_adaptorIS3_S4_EEES3_,($_ZN7cutlass13device_kernelIN5flash19enable_sm80_to_sm89INS1_16FlashAttnBwdSm80INS1_25CollectiveMainloopBwdSm80ILi2ELi2EN4cute5tupleIJNS5_1CILi64EEENS7_ILi128EEES8_EEENS_10bfloat16_tEfNS_4arch4Sm80ELb0ELb1ELb1ELb1ELb0ELb0ELb0ELb0ELi2ELi2ELi4ELi2ELb1EEENS1_24CollectiveEpilogueBwdGQAISA_fSD_Li256ELb1ELb0EEENS1_19SingleTileSchedulerILb1ELb0ELb0ELi128EEEEEEEEEvNT_6ParamsE$_ZN4cute8smem_ptrIPN7cutlass9uint128_tEECI1NS_12iter_adaptorIS3_S4_EEES3_ - $_ZN7cutlass13device_kernelIN5flash19enable_sm80_to_sm89INS1_16FlashAttnBwdSm80INS1_25CollectiveMainloopBwdSm80ILi2ELi2EN4cute5tupleIJNS5_1CILi64EEENS7_ILi128EEES8_EEENS_10bfloat16_tEfNS_4arch4Sm80ELb0ELb1ELb1ELb1ELb0ELb0ELb0ELb0ELi2ELi2ELi4ELi2ELb1EEENS1_24CollectiveEpilogueBwdGQAISA_fSD_Li256ELb1ELb0EEENS1_19SingleTileSchedulerILb1ELb0ELb0ELi128EEEEEEEEEvNT_6ParamsE$_ZN4cute8smem_ptrIPN7cutlass10bfloat16_tEECI1NS_12iter_adaptorIS3_S4_EEES3_)
$_ZN7cutlass13device_kernelIN5flash19enable_sm80_to_sm89INS1_16FlashAttnBwdSm80INS1_25CollectiveMainloopBwdSm80ILi2ELi2EN4cute5tupleIJNS5_1CILi64EEENS7_ILi128EEES8_EEENS_10bfloat16_tEfNS_4arch4Sm80ELb0ELb1ELb1ELb1ELb0ELb0ELb0ELb0ELi2ELi2ELi4ELi2ELb1EEENS1_24CollectiveEpilogueBwdGQAISA_fSD_Li256ELb1ELb0EEENS1_19SingleTileSchedulerILb1ELb0ELb0ELi128EEEEEEEEEvNT_6ParamsE$_ZN4cute8smem_ptrIPN7cutlass10bfloat16_tEECI1NS_12iter_adaptorIS3_S4_EEES3_:
[----:B------:R-:W-:Y:S02]  /*80a0*/  MOV R18, 0x80c0 ;  /* 0x000080c000127802 */ /* 0x000fe40000000f00 */
[----:B------:R-:W-:Y:S05]  /*80b0*/  CALL.REL.NOINC `($_ZN7cutlass13device_kernelIN5flash19enable_sm80_to_sm89INS1_16FlashAttnBwdSm80INS1_25CollectiveMainloopBwdSm80ILi2ELi2EN4cute5tupleIJNS5_1CILi64EEENS7_ILi128EEES8_EEENS_10bfloat16_tEfNS_4arch4Sm80ELb0ELb1ELb1ELb1ELb0ELb0ELb0ELb0ELi2ELi2ELi4ELi2ELb1EEENS1_24CollectiveEpilogueBwdGQAISA_fSD_Li256ELb1ELb0EEENS1_19SingleTileSchedulerILb1ELb0ELb0ELi128EEEEEEEEEvNT_6ParamsE$_ZN4cute12iter_adaptorIPN7cutlass10bfloat16_tENS_8smem_ptrIS3_EEEC2ES3_) ;  /* 0xffffed0000007944 */ /* 0x000fea0003c3ffff */
[----:B-1----:R-:W-:Y:S02]  /*80c0*/  MOV R6, R16 ;  /* 0x0000001000067202 */ /* 0x002fe40000000f00 */
[----:B------:R-:W-:-:S04]  /*80d0*/  MOV R7, 0x0 ;  /* 0x0000000000077802 */ /* 0x000fc80000000f00 */
[----:B------:R-:W-:Y:S05]  /*80e0*/  RET.REL.NODEC R6 `(_ZN7cutlass13device_kernelIN5flash19enable_sm80_to_sm89INS1_16FlashAttnBwdSm80INS1_25CollectiveMainloopBwdSm80ILi2ELi2EN4cute5tupleIJNS5_1CILi64EEENS7_ILi128EEES8_EEENS_10bfloat16_tEfNS_4arch4Sm80ELb0ELb1ELb1ELb1ELb0ELb0ELb0ELb0ELi2ELi2ELi4ELi2ELb1EEENS1_24CollectiveEpilogueBwdGQAISA_fSD_Li256ELb1ELb0EEENS1_19SingleTileSchedulerILb1ELb0ELb0ELi128EEEEEEEEEvNT_6ParamsE) ;  /* 0xffff7f1006007950 */ /* 0x000fea0003c3ffff */
        .type           $_ZN7cutlass13device_kernelIN5flash19enable_sm80_to_sm89INS1_16FlashAttnBwdSm80INS1_25CollectiveMainloopBwdSm80ILi2ELi2EN4cute5tupleIJNS5_1CILi64EEENS7_ILi128EEES8_EEENS_10bfloat16_tEfNS_4arch4Sm80ELb0ELb1ELb1ELb1ELb0ELb0ELb0ELb0ELi2ELi2ELi4ELi2ELb1EEENS1_24CollectiveEpilogueBwdGQAISA_fSD_Li256ELb1ELb0EEENS1_19SingleTileSchedulerILb1ELb0ELb0ELi128EEEEEEEEEvNT_6ParamsE$_ZN4cute8smem_ptrIPN7cutlass9uint128_tEECI1NS_12iter_adaptorIS3_S4_EEES3_,@function
        .size           $_ZN7cutlass13device_kernelIN5flash19enable_sm80_to_sm89INS1_16FlashAttnBwdSm80INS1_25CollectiveMainloopBwdSm80ILi2ELi2EN4cute5tupleIJNS5_1CILi64EEENS7_ILi128EEES8_EEENS_10bfloat16_tEfNS_4arch4Sm80ELb0ELb1ELb1ELb1ELb0ELb0ELb0ELb0ELi2ELi2ELi4ELi2ELb1EEENS1_24CollectiveEpilogueBwdGQAISA_fSD_Li256ELb1ELb0EEENS1_19SingleTileSchedulerILb1ELb0ELb0ELi128EEEEEEEEEvNT_6ParamsE$_ZN4cute8smem_ptrIPN7cutlass9uint128_tEECI1NS_12iter_adaptorIS3_S4_EEES3_,($_ZN7cutlass13device_kernelIN5flash19enable_sm80_to_sm89INS1_16FlashAttnBwdSm80INS1_25CollectiveMainloopBwdSm80ILi2ELi2EN4cute5tupleIJNS5_1CILi64EEENS7_ILi128EEES8_EEENS_10bfloat16_tEfNS_4arch4Sm80ELb0ELb1ELb1ELb1ELb0ELb0ELb0ELb0ELi2ELi2ELi4ELi2ELb1EEENS1_24CollectiveEpilogueBwdGQAISA_fSD_Li256ELb1ELb0EEENS1_19SingleTileSchedulerILb1ELb0ELb0ELi128EEEEEEEEEvNT_6ParamsE$_ZN4cute8smem_ptrIPfECI1NS_12iter_adaptorIS1_S2_EEES1_ - $_ZN7cutlass13device_kernelIN5flash19enable_sm80_to_sm89INS1_16FlashAttnBwdSm80INS1_25CollectiveMainloopBwdSm80ILi2ELi2EN4cute5tupleIJNS5_1CILi64EEENS7_ILi128EEES8_EEENS_10bfloat16_tEfNS_4arch4Sm80ELb0ELb1ELb1ELb1ELb0ELb0ELb0ELb0ELi2ELi2ELi4ELi2ELb1EEENS1_24CollectiveEpilogueBwdGQAISA_fSD_Li256ELb1ELb0EEENS1_19SingleTileSchedulerILb1ELb0ELb0ELi128EEEEEEEEEvNT_6ParamsE$_ZN4cute8smem_ptrIPN7cutlass9uint128_tEECI1NS_12iter_adaptorIS3_S4_EEES3_)
$_ZN7cutlass13device_kernelIN5flash19enable_sm80_to_sm89INS1_16FlashAttnBwdSm80INS1_25CollectiveMainloopBwdSm80ILi2ELi2EN4cute5tupleIJNS5_1CILi64EEENS7_ILi128EEES8_EEENS_10bfloat16_tEfNS_4arch4Sm80ELb0ELb1ELb1ELb1ELb0ELb0ELb0ELb0ELi2ELi2ELi4ELi2ELb1EEENS1_24CollectiveEpilogueBwdGQAISA_fSD_Li256ELb1ELb0EEENS1_19SingleTileSchedulerILb1ELb0ELb0ELi128EEEEEEEEEvNT_6ParamsE$_ZN4cute8smem_ptrIPN7cutlass9uint128_tEECI1NS_12iter_adaptorIS3_S4_EEES3_:
[----:B------:R-:W-:Y:S02]  /*80f0*/  MOV R16, 0x8110 ;  /* 0x0000811000107802 */ /* 0x000fe40000000f00 */
[----:B------:R-:W-:Y:S05]  /*8100*/  CALL.REL.NOINC `($_ZN7cutlass13device_kernelIN5flash19enable_sm80_to_sm89INS1_16FlashAttnBwdSm80INS1_25CollectiveMainloopBwdSm80ILi2ELi2EN4cute5tupleIJNS5_1CILi64EEENS7_ILi128EEES8_EEENS_10bfloat16_tEfNS_4arch4Sm80ELb0ELb1ELb1ELb1ELb0ELb0ELb0ELb0ELi2ELi2ELi4ELi2ELb1EEENS1_24CollectiveEpilogueBwdGQAISA_fSD_Li256ELb1ELb0EEENS1_19SingleTileSchedulerILb1ELb0ELb0ELi128EEEEEEEEEvNT_6ParamsE$_ZN4cute12iter_adaptorIPN7cutlass9uint128_tENS_8smem_ptrIS3_EEEC2ES3_) ;  /* 0xffffed0000007944 */ /* 0x000fea0003c3ffff */
[----:B------:R-:W-:-:S04]  /*8110*/  MOV R11, 0x0 ;  /* 0x00000000000b7802 */ /* 0x000fc80000000f00 */
[----:B------:R-:W-:Y:S05]  /*8120*/  RET.REL.NODEC R10 `(_ZN7cutlass13device_kernelIN5flash19enable_sm80_to_sm89INS1_16FlashAttnBwdSm80INS1_25CollectiveMainloopBwdSm80ILi2ELi2EN4cute5tupleIJNS5_1CILi64EEENS7_ILi128EEES8_EEENS_10bfloat16_tEfNS_4arch4Sm80ELb0ELb1ELb1ELb1ELb0ELb0ELb0ELb0ELi2ELi2ELi4ELi2ELb1EEENS1_24CollectiveEpilogueBwdGQAISA_fSD_Li256ELb1ELb0EEENS1_19SingleTileSchedulerILb1ELb0ELb0ELi128EEEEEEEEEvNT_6ParamsE) ;  /* 0xffff7ed00a007950 */ /* 0x000fea0003c3ffff */
        .type           $_ZN7cutlass13device_kernelIN5flash19enable_sm80_to_sm89INS1_16FlashAttnBwdSm80INS1_25CollectiveMainloopBwdSm80ILi2ELi2EN4cute5tupleIJNS5_1CILi64EEENS7_ILi128EEES8_EEENS_10bfloat16_tEfNS_4arch4Sm80ELb0ELb1ELb1ELb1ELb0ELb0ELb0ELb0ELi2ELi2ELi4ELi2ELb1EEENS1_24CollectiveEpilogueBwdGQAISA_fSD_Li256ELb1ELb0EEENS1_19SingleTileSchedulerILb1ELb0ELb0ELi128EEEEEEEEEvNT_6ParamsE$_ZN4cute8smem_ptrIPfECI1NS_12iter_adaptorIS1_S2_EEES1_,@function
        .size           $_ZN7cutlass13device_kernelIN5flash19enable_sm80_to_sm89INS1_16FlashAttnBwdSm80INS1_25CollectiveMainloopBwdSm80ILi2ELi2EN4cute5tupleIJNS5_1CILi64EEENS7_ILi128EEES8_EEENS_10bfloat16_tEfNS_4arch4Sm80ELb0ELb1ELb1ELb1ELb0ELb0ELb0ELb0ELi2ELi2ELi4ELi2ELb1EEENS1_24CollectiveEpilogueBwdGQAISA_fSD_Li256ELb1ELb0EEENS1_19SingleTileSchedulerILb1ELb0ELb0ELi128EEEEEEEEEvNT_6ParamsE$_ZN4cute8smem_ptrIPfECI1NS_12iter_adaptorIS1_S2_EEES1_,($_ZN7cutlass13device_kernelIN5flash19enable_sm80_to_sm89INS1_16FlashAttnBwdSm80INS1_25CollectiveMainloopBwdSm80ILi2ELi2EN4cute5tupleIJNS5_1CILi64EEENS7_ILi128EEES8_EEENS_10bfloat16_tEfNS_4arch4Sm80ELb0ELb1ELb1ELb1ELb0ELb0ELb0ELb0ELi2ELi2ELi4ELi2ELb1EEENS1_24CollectiveEpilogueBwdGQAISA_fSD_Li256ELb1ELb0EEENS1_19SingleTileSchedulerILb1ELb0ELb0ELi128EEEEEEEEEvNT_6ParamsE$_ZN73_INTERNAL_24fd9406_37_flash_bwd_hdim64_bf16_softcap_sm80_cu_3fbc093a_291824__cvta_generic_to_sharedEPKv - $_ZN7cutlass13device_kernelIN5flash19enable_sm80_to_sm89INS1_16FlashAttnBwdSm80INS1_25CollectiveMainloopBwdSm80ILi2ELi2EN4cute5tupleIJNS5_1CILi64EEENS7_ILi128EEES8_EEENS_10bfloat16_tEfNS_4arch4Sm80ELb0ELb1ELb1ELb1ELb0ELb0ELb0ELb0ELi2ELi2ELi4ELi2ELb1EEENS1_24CollectiveEpilogueBwdGQAISA_fSD_Li256ELb1ELb0EEENS1_19SingleTileSchedulerILb1ELb0ELb0ELi128EEEEEEEEEvNT_6ParamsE$_ZN4cute8smem_ptrIPfECI1NS_12iter_adaptorIS1_S2_EEES1_)
$_ZN7cutlass13device_kernelIN5flash19enable_sm80_to_sm89INS1_16FlashAttnBwdSm80INS1_25CollectiveMainloopBwdSm80ILi2ELi2EN4cute5tupleIJNS5_1CILi64EEENS7_ILi128EEES8_EEENS_10bfloat16_tEfNS_4arch4Sm80ELb0ELb1ELb1ELb1ELb0ELb0ELb0ELb0ELi2ELi2ELi4ELi2ELb1EEENS1_24CollectiveEpilogueBwdGQAISA_fSD_Li256ELb1ELb0EEENS1_19SingleTileSchedulerILb1ELb0ELb0ELi128EEEEEEEEEvNT_6ParamsE$_ZN4cute8smem_ptrIPfECI1NS_12iter_adaptorIS1_S2_EEES1_:
[----:B------:R-:W-:Y:S02]  /*8130*/  MOV R18, 0x8150 ;  /* 0x0000815000127802 */ /* 0x000fe40000000f00 */
[----:B------:R-:W-:Y:S05]  /*8140*/  CALL.REL.NOINC `($_ZN7cutlass13device_kernelIN5flash19enable_sm80_to_sm89INS1_16FlashAttnBwdSm80INS1_25CollectiveMainloopBwdSm80ILi2ELi2EN4cute5tupleIJNS5_1CILi64EEENS7_ILi128EEES8_EEENS_10bfloat16_tEfNS_4arch4Sm80ELb0ELb1ELb1ELb1ELb0ELb0ELb0ELb0ELi2ELi2ELi4ELi2ELb1EEENS1_24CollectiveEpilogueBwdGQAISA_fSD_Li256ELb1ELb0EEENS1_19SingleTileSchedulerILb1ELb0ELb0ELi128EEEEEEEEEvNT_6ParamsE$_ZN4cute12iter_adaptorIPfNS_8smem_ptrIS1_EEEC2ES1_) ;  /* 0xffffed1000007944 */ /* 0x000fea0003c3ffff */
[----:B------:R-:W-:-:S04]  /*8150*/  MOV R17, 0x0 ;  /* 0x0000000000117802 */ /* 0x000fc80000000f00 */
[----:B------:R-:W-:Y:S05]  /*8160*/  RET.REL.NODEC R16 `(_ZN7cutlass13device_kernelIN5flash19enable_sm80_to_sm89INS1_16FlashAttnBwdSm80INS1_25CollectiveMainloopBwdSm80ILi2ELi2EN4cute5tupleIJNS5_1CILi64EEENS7_ILi128EEES8_EEENS_10bfloat16_tEfNS_4arch4Sm80ELb0ELb1ELb1ELb1ELb0ELb0ELb0ELb0ELi2ELi2ELi4ELi2ELb1EEENS1_24CollectiveEpilogueBwdGQAISA_fSD_Li256ELb1ELb0EEENS1_19SingleTileSchedulerILb1ELb0ELb0ELi128EEEEEEEEEvNT_6ParamsE) ;  /* 0xffff7e9010007950 */ /* 0x000fea0003c3ffff */
        .type           $_ZN7cutlass13device_kernelIN5flash19enable_sm80_to_sm89INS1_16FlashAttnBwdSm80INS1_25CollectiveMainloopBwdSm80ILi2ELi2EN4cute5tupleIJNS5_1CILi64EEENS7_ILi128EEES8_EEENS_10bfloat16_tEfNS_4arch4Sm80ELb0ELb1ELb1ELb1ELb0ELb0ELb0ELb0ELi2ELi2ELi4ELi2ELb1EEENS1_24CollectiveEpilogueBwdGQAISA_fSD_Li256ELb1ELb0EEENS1_19SingleTileSchedulerILb1ELb0ELb0ELi128EEEEEEEEEvNT_6ParamsE$_ZN73_INTERNAL_24fd9406_37_flash_bwd_hdim64_bf16_softcap_sm80_cu_3fbc093a_291824__cvta_generic_to_sharedEPKv,@function
        .size           $_ZN7cutlass13device_kernelIN5flash19enable_sm80_to_sm89INS1_16FlashAttnBwdSm80INS1_25CollectiveMainloopBwdSm80ILi2ELi2EN4cute5tupleIJNS5_1CILi64EEENS7_ILi128EEES8_EEENS_10bfloat16_tEfNS_4arch4Sm80ELb0ELb1ELb1ELb1ELb0ELb0ELb0ELb0ELi2ELi2ELi4ELi2ELb1EEENS1_24CollectiveEpilogueBwdGQAISA_fSD_Li256ELb1ELb0EEENS1_19SingleTileSchedulerILb1ELb0ELb0ELi128EEEEEEEEEvNT_6ParamsE$_ZN73_INTERNAL_24fd9406_37_flash_bwd_hdim64_bf16_softcap_sm80_cu_3fbc093a_291824__cvta_generic_to_sharedEPKv,($_ZN7cutlass13device_kernelIN5flash19enable_sm80_to_sm89INS1_16FlashAttnBwdSm80INS1_25CollectiveMainloopBwdSm80ILi2ELi2EN4cute5tupleIJNS5_1CILi64EEENS7_ILi128EEES8_EEENS_10bfloat16_tEfNS_4arch4Sm80ELb0ELb1ELb1ELb1ELb0ELb0ELb0ELb0ELi2ELi2ELi4ELi2ELb1EEENS1_24CollectiveEpilogueBwdGQAISA_fSD_Li256ELb1ELb0EEENS1_19SingleTileSchedulerILb1ELb0ELb0ELi128EEEEEEEEEvNT_6ParamsE$_ZZN4cute12filter_tupleINS_5tupleIJNS_10UnderscoreES2_S2_iEEENS1_IJNS1_IJNS_1CILi1EEENS4_ILi0EEEEEElS6_lEEEZNS_5sliceIS3_S8_EEDaRKT_RKT0_EUlRKT_RKT0_E_EEDaSC_SF_OT1_ENKUlDpSI_E_clIJNS1_IJS7_EEENS1_IJlEEENS1_IJS6_EEENS1_IJEEEEEEDaSP_ - $_ZN7cutlass13device_kernelIN5flash19enable_sm80_to_sm89INS1_16FlashAttnBwdSm80INS1_25CollectiveMainloopBwdSm80ILi2ELi2EN4cute5tupleIJNS5_1CILi64EEENS7_ILi128EEES8_EEENS_10bfloat16_tEfNS_4arch4Sm80ELb0ELb1ELb1ELb1ELb0ELb0ELb0ELb0ELi2ELi2ELi4ELi2ELb1EEENS1_24CollectiveEpilogueBwdGQAISA_fSD_Li256ELb1ELb0EEENS1_19SingleTileSchedulerILb1ELb0ELb0ELi128EEEEEEEEEvNT_6ParamsE$_ZN73_INTERNAL_24fd9406_37_flash_bwd_hdim64_bf16_softcap_sm80_cu_3fbc093a_291824__cvta_generic_to_sharedEPKv)
$_ZN7cutlass13device_kernelIN5flash19enable_sm80_to_sm89INS1_16FlashAttnBwdSm80INS1_25CollectiveMainloopBwdSm80ILi2ELi2EN4cute5tupleIJNS5_1CILi64EEENS7_ILi128EEES8_EEENS_10bfloat16_tEfNS_4arch4Sm80ELb0ELb1ELb1ELb1ELb0ELb0ELb0ELb0ELi2ELi2ELi4ELi2ELb1EEENS1_24CollectiveEpilogueBwdGQAISA_fSD_Li256ELb1ELb0EEENS1_19SingleTileSchedulerILb1ELb0ELb0ELi128EEEEEEEEEvNT_6ParamsE$_ZN73_INTERNAL_24fd9406_37_flash_bwd_hdim64_bf16_softcap_sm80_cu_3fbc093a_291824__cvta_generic_to_sharedEPKv:
[----:B------:R-:W-:Y:S02]  /*8170*/  MOV R9, 0x0 ;  /* 0x0000000000097802 */ /* 0x000fe40000000f00 */
[----:B------:R-:W-:Y:S02]  /*8180*/  IADD3 R6, R6, -c[0x0][0x18], RZ ;  /* 0x8000060006067a10 */ /* 0x000fe40007ffe0ff */
[----:B------:R-:W-:Y:S05]  /*8190*/  RET.REL.NODEC R8 `(_ZN7cutlass13device_kernelIN5flash19enable_sm80_to_sm89INS1_16FlashAttnBwdSm80INS1_25CollectiveMainloopBwdSm80ILi2ELi2EN4cute5tupleIJNS5_1CILi64EEENS7_ILi128EEES8_EEENS_10bfloat16_tEfNS_4arch4Sm80ELb0ELb1ELb1ELb1ELb0ELb0ELb0ELb0ELi2ELi2ELi4ELi2ELb1EEENS1_24CollectiveEpilogueBwdGQAISA_fSD_Li256ELb1ELb0EEENS1_19SingleTileSchedulerILb1ELb0ELb0ELi128EEEEEEEEEvNT_6ParamsE) ;  /* 0xffff7e6008007950 */ /* 0x000fea0003c3ffff */
        .type           $_ZN7cutlass13device_kernelIN5flash19enable_sm80_to_sm89INS1_16FlashAttnBwdSm80INS1_25CollectiveMainloopBwdSm80ILi2ELi2EN4cute5tupleIJNS5_1CILi64EEENS7_ILi128EEES8_EEENS_10bfloat16_tEfNS_4arch4Sm80ELb0ELb1ELb1ELb1ELb0ELb0ELb0ELb0ELi2ELi2ELi4ELi2ELb1EEENS1_24CollectiveEpilogueBwdGQAISA_fSD_Li256ELb1ELb0EEENS1_19SingleTileSchedulerILb1ELb0ELb0ELi128EEEEEEEEEvNT_6ParamsE$_ZZN4cute12filter_tupleINS_5tupleIJNS_10UnderscoreES2_S2_iEEENS1_IJNS1_IJNS_1CILi1EEENS4_ILi0EEEEEElS6_lEEEZNS_5sliceIS3_S8_EEDaRKT_RKT0_EUlRKT_RKT0_E_EEDaSC_SF_OT1_ENKUlDpSI_E_clIJNS1_IJS7_EEENS1_IJlEEENS1_IJS6_EEENS1_IJEEEEEEDaSP_,@function
        .size           $_ZN7cutlass13device_kernelIN5flash19enable_sm80_to_sm89INS1_16FlashAttnBwdSm80INS1_25CollectiveMainloopBwdSm80ILi2ELi2EN4cute5tupleIJNS5_1CILi64EEENS7_ILi128EEES8_EEENS_10bfloat16_tEfNS_4arch4Sm80ELb0ELb1ELb1ELb1ELb0ELb0ELb0ELb0ELi2ELi2ELi4ELi2ELb1EEENS1_24CollectiveEpilogueBwdGQAISA_fSD_Li256ELb1ELb0EEENS1_19SingleTileSchedulerILb1ELb0ELb0ELi128EEEEEEEEEvNT_6ParamsE$_ZZN4cute12filter_tupleINS_5tupleIJNS_10UnderscoreES2_S2_iEEENS1_IJNS1_IJNS_1CILi1EEENS4_ILi0EEEEEElS6_lEEEZNS_5sliceIS3_S8_EEDaRKT_RKT0_EUlRKT_RKT0_E_EEDaSC_SF_OT1_ENKUlDpSI_E_clIJNS1_IJS7_EEENS1_IJlEEENS1_IJS6_EEENS1_IJEEEEEEDaSP_,($_ZN7cutlass13device_kernelIN5flash19enable_sm80_to_sm89INS1_16FlashAttnBwdSm80INS1_25CollectiveMainloopBwdSm80ILi2ELi2EN4cute5tupleIJNS5_1CILi64EEENS7_ILi128EEES8_EEENS_10bfloat16_tEfNS_4arch4Sm80ELb0ELb1ELb1ELb1ELb0ELb0ELb0ELb0ELi2ELi2ELi4ELi2ELb1EEENS1_24CollectiveEpilogueBwdGQAISA_fSD_Li256ELb1ELb0EEENS1_19SingleTileSchedulerILb1ELb0ELb0ELi128EEEEEEEEEvNT_6ParamsE$_ZZN4cute14transform_leafINS_15ArithmeticTupleIJNS1_IJiiEEEiiiEEENS_8identityEEEDaRKT_OT0_ENKUlRKT_E_clIS2_EEDaSC_ - $_ZN7cutlass13device_kernelIN5flash19enable_sm80_to_sm89INS1_16FlashAttnBwdSm80INS1_25CollectiveMainloopBwdSm80ILi2ELi2EN4cute5tupleIJNS5_1CILi64EEENS7_ILi128EEES8_EEENS_10bfloat16_tEfNS_4arch4Sm80ELb0ELb1ELb1ELb1ELb0ELb0ELb0ELb0ELi2ELi2ELi4ELi2ELb1EEENS1_24CollectiveEpilogueBwdGQAISA_fSD_Li256ELb1ELb0EEENS1_19SingleTileSchedulerILb1ELb0ELb0ELi128EEEEEEEEEvNT_6ParamsE$_ZZN4cute12filter_tupleINS_5tupleIJNS_10UnderscoreES2_S2_iEEENS1_IJNS1_IJNS_1CILi1EEENS4_ILi0EEEEEElS6_lEEEZNS_5sliceIS3_S8_EEDaRKT_RKT0_EUlRKT_RKT0_E_EEDaSC_SF_OT1_ENKUlDpSI_E_clIJNS1_IJS7_EEENS1_IJlEEENS1_IJS6_EEENS1_IJEEEEEEDaSP_)
$_ZN7cutlass13device_kernelIN5flash19enable_sm80_to_sm89INS1_16FlashAttnBwdSm80INS1_25CollectiveMainloopBwdSm80ILi2ELi2EN4cute5tupleIJNS5_1CILi64EEENS7_ILi128EEES8_EEENS_10bfloat16_tEfNS_4arch4Sm80ELb0ELb1ELb1ELb1ELb0ELb0ELb0ELb0ELi2ELi2ELi4ELi2ELb1EEENS1_24CollectiveEpilogueBwdGQAISA_fSD_Li256ELb1ELb0EEENS1_19SingleTileSchedulerILb1ELb0ELb0ELi128EEEEEEEEEvNT_6ParamsE$_ZZN4cute12filter_tupleINS_5tupleIJNS_10UnderscoreES2_S2_iEEENS1_IJNS1_IJNS_1CILi1EEENS4_ILi0EEEEEElS6_lEEEZNS_5sliceIS3_S8_EEDaRKT_RKT0_EUlRKT_RKT0_E_EEDaSC_SF_OT1_ENKUlDpSI_E_clIJNS1_IJS7_EEENS1_IJlEEENS1_IJS6_EEENS1_IJEEEEEEDaSP_:
[----:B------:R-:W-:Y:S02]  /*81a0*/  IADD3 R7, R1, 0x188, RZ ;  /* 0x0000018801077810 */ /* 0x000fe40007ffe0ff */
[----:B------:R-:W-:Y:S02]  /*81b0*/  MOV R10, 0x81e0 ;  /* 0x000081e0000a7802 */ /* 0x000fe40000000f00 */
[----:B------:R-:W-:Y:S02]  /*81c0*/  IADD3 R7, R7, c[0x0][0x20], RZ ;  /* 0x0000080007077a10 */ /* 0x000fe40007ffe0ff */
[----:B------:R-:W-:Y:S05]  /*81d0*/  CALL.REL.NOINC `($_ZN7cutlass13device_kernelIN5flash19enable_sm80_to_sm89INS1_16FlashAttnBwdSm80INS1_25CollectiveMainloopBwdSm80ILi2ELi2EN4cute5tupleIJNS5_1CILi64EEENS7_ILi128EEES8_EEENS_10bfloat16_tEfNS_4arch4Sm80ELb0ELb1ELb1ELb1ELb0ELb0ELb0ELb0ELi2ELi2ELi4ELi2ELb1EEENS1_24CollectiveEpilogueBwdGQAISA_fSD_Li256ELb1ELb0EEENS1_19SingleTileSchedulerILb1ELb0ELb0ELi128EEEEEEEEEvNT_6ParamsE$_ZN4cute3eso3ESOILb1ELb0EJNS_5tupleIJNS_1CILi1EEENS3_ILi0EEEEEElS5_EEC2ERKS6_RKlRKS5_) ;  /* 0xfffff66000007944 */ /* 0x000fea0003c3ffff */
[----:B-1----:R1:W5:Y:S01]  /*81e0*/  LDL.64 R6, [R1+0x188] ;  /* 0x0001880001067983 */ /* 0x0023620000100a00 */
[----:B------:R-:W-:-:S04]  /*81f0*/  MOV R9, 0x0 ;  /* 0x0000000000097802 */ /* 0x000fc80000000f00 */
[----:B------:R-:W-:Y:S05]  /*8200*/  RET.REL.NODEC R8 `(_ZN7cutlass13device_kernelIN5flash19enable_sm80_to_sm89INS1_16FlashAttnBwdSm80INS1_25CollectiveMainloopBwdSm80ILi2ELi2EN4cute5tupleIJNS5_1CILi64EEENS7_ILi128EEES8_EEENS_10bfloat16_tEfNS_4arch4Sm80ELb0ELb1ELb1ELb1ELb0ELb0ELb0ELb0ELi2ELi2ELi4ELi2ELb1EEENS1_24CollectiveEpilogueBwdGQAISA_fSD_Li256ELb1ELb0EEENS1_19SingleTileSchedulerILb1ELb0ELb0ELi128EEEEEEEEEvNT_6ParamsE) ;  /* 0xffff7df008007950 */ /* 0x000fea0003c3ffff */
        .type           $_ZN7cutlass13device_kernelIN5flash19enable_sm80_to_sm89INS1_16FlashAttnBwdSm80INS1_25CollectiveMainloopBwdSm80ILi2ELi2EN4cute5tupleIJNS5_1CILi64EEENS7_ILi128EEES8_EEENS_10bfloat16_tEfNS_4arch4Sm80ELb0ELb1ELb1ELb1ELb0ELb0ELb0ELb0ELi2ELi2ELi4ELi2ELb1EEENS1_24CollectiveEpilogueBwdGQAISA_fSD_Li256ELb1ELb0EEENS1_19SingleTileSchedulerILb1ELb0ELb0ELi128EEEEEEEEEvNT_6ParamsE$_ZZN4cute14transform_leafINS_15ArithmeticTupleIJNS1_IJiiEEEiiiEEENS_8identityEEEDaRKT_OT0_ENKUlRKT_E_clIS2_EEDaSC_,@function
        .size           $_ZN7cutlass13device_kernelIN5flash19enable_sm80_to_sm89INS1_16FlashAttnBwdSm80INS1_25CollectiveMainloopBwdSm80ILi2ELi2EN4cute5tupleIJNS5_1CILi64EEENS7_ILi128EEES8_EEENS_10bfloat16_tEfNS_4arch4Sm80ELb0ELb1ELb1ELb1ELb0ELb0ELb0ELb0ELi2ELi2ELi4ELi2ELb1EEENS1_24CollectiveEpilogueBwdGQAISA_fSD_Li256ELb1ELb0EEENS1_19SingleTileSchedulerILb1ELb0ELb0ELi128EEEEEEEEEvNT_6ParamsE$_ZZN4cute14transform_leafINS_15ArithmeticTupleIJNS1_IJiiEEEiiiEEENS_8identityEEEDaRKT_OT0_ENKUlRKT_E_clIS2_EEDaSC_,($_ZN7cutlass13device_kernelIN5flash19enable_sm80_to_sm89INS1_16FlashAttnBwdSm80INS1_25CollectiveMainloopBwdSm80ILi2ELi2EN4cute5tupleIJNS5_1CILi64EEENS7_ILi128EEES8_EEENS_10bfloat16_tEfNS_4arch4Sm80ELb0ELb1ELb1ELb1ELb0ELb0ELb0ELb0ELi2ELi2ELi4ELi2ELb1EEENS1_24CollectiveEpilogueBwdGQAISA_fSD_Li256ELb1ELb0EEENS1_19SingleTileSchedulerILb1ELb0ELb0ELi128EEEEEEEEEvNT_6ParamsE$_ZZN4cute14transform_leafINS_15ArithmeticTupleIJNS1_IJiiEEEiiiEEENS_8identityEEEDaRKT_OT0_ENKUlRKT_E_clIiEEDaSC_ - $_ZN7cutlass13device_kernelIN5flash19enable_sm80_to_sm89INS1_16FlashAttnBwdSm80INS1_25CollectiveMainloopBwdSm80ILi2ELi2EN4cute5tupleIJNS5_1CILi64EEENS7_ILi128EEES8_EEENS_10bfloat16_tEfNS_4arch4Sm80ELb0ELb1ELb1ELb1ELb0ELb0ELb0ELb0ELi2ELi2ELi4ELi2ELb1EEENS1_24CollectiveEpilogueBwdGQAISA_fSD_Li256ELb1ELb0EEENS1_19SingleTileSchedulerILb1ELb0ELb0ELi128EEEEEEEEEvNT_6ParamsE$_ZZN4cute14transform_leafINS_15ArithmeticTupleIJNS1_IJiiEEEiiiEEENS_8identityEEEDaRKT_OT0_ENKUlRKT_E_clIS2_EEDaSC_)
$_ZN7cutlass13device_kernelIN5flash19enable_sm80_to_sm89INS1_16FlashAttnBwdSm80INS1_25CollectiveMainloopBwdSm80ILi2ELi2EN4cute5tupleIJNS5_1CILi64EEENS7_ILi128EEES8_EEENS_10bfloat16_tEfNS_4arch4Sm80ELb0ELb1ELb1ELb1ELb0ELb0ELb0ELb0ELi2ELi2ELi4ELi2ELb1EEENS1_24CollectiveEpilogueBwdGQAISA_fSD_Li256ELb1ELb0EEENS1_19SingleTileSchedulerILb1ELb0ELb0ELi128EEEEEEEEEvNT_6ParamsE$_ZZN4cute14transform_leafINS_15ArithmeticTupleIJNS1_IJiiEEEiiiEEENS_8identityEEEDaRKT_OT0_ENKUlRKT_E_clIS2_EEDaSC_:
[----:B------:R-:W-:-:S05]  /*8210*/  IADD3 R9, R13, -c[0x0][0x20], RZ ;  /* 0x800008000d097a10 */ /* 0x000fca0007ffe0ff */
[----:B------:R1:W5:Y:S01]  /*8220*/  LDL R7, [R9] ;  /* 0x0000000009077983 */ /* 0x0003620000100800 */
[----:B------:R-:W-:-:S03]  /*8230*/  MOV R8, 0x8250 ;  /* 0x0000825000087802 */ /* 0x000fc60000000f00 */
[----:B-1---5:R-:W-:Y:S05]  /*8240*/  CALL.REL.NOINC `($_ZN7cutlass13device_kernelIN5flash19enable_sm80_to_sm89INS1_16FlashAttnBwdSm80INS1_25CollectiveMainloopBwdSm80ILi2ELi2EN4cute5tupleIJNS5_1CILi64EEENS7_ILi128EEES8_EEENS_10bfloat16_tEfNS_4arch4Sm80ELb0ELb1ELb1ELb1ELb0ELb0ELb0ELb0ELi2ELi2ELi4ELi2ELb1EEENS1_24CollectiveEpilogueBwdGQAISA_fSD_Li256ELb1ELb0EEENS1_19SingleTileSchedulerILb1ELb0ELb0ELi128EEEEEEEEEvNT_6ParamsE$_ZZN4cute14transform_leafINS_15ArithmeticTupleIJiiEEERNS_8identityEEEDaRKT_OT0_ENKUlRKT_E_clIiEEDaSC_) ;  /* 0x000000f000007944 */ /* 0x022fea0003c00000 */
[----:B------:R1:W5:Y:S01]  /*8250*/  LDL R7, [R9+0x4] ;  /* 0x0000040009077983 */ /* 0x0003620000100800 */
[----:B------:R-:W-:Y:S01]  /*8260*/  IADD3 R6, R1, 0x19c, RZ ;  /* 0x0000019c01067810 */ /* 0x000fe20007ffe0ff */
[----:B------:R-:W-:Y:S01]  /*8270*/  IMAD.MOV.U32 R16, RZ, RZ, R10 ;  /* 0x000000ffff107224 */ /* 0x000fe200078e000a */
[----:B------:R-:W-:Y:S02]  /*8280*/  MOV R8, 0x82b0 ;  /* 0x000082b000087802 */ /* 0x000fe40000000f00 */
[----:B------:R-:W-:Y:S02]  /*8290*/  IADD3 R6, R6, c[0x0][0x20], RZ ;  /* 0x0000080006067a10 */ /* 0x000fe40007ffe0ff */
[----:B-1---5:R-:W-:Y:S05]  /*82a0*/  CALL.REL.NOINC `($_ZN7cutlass13device_kernelIN5flash19enable_sm80_to_sm89INS1_16FlashAttnBwdSm80INS1_25CollectiveMainloopBwdSm80ILi2ELi2EN4cute5tupleIJNS5_1CILi64EEENS7_ILi128EEES8_EEENS_10bfloat16_tEfNS_4arch4Sm80ELb0ELb1ELb1ELb1ELb0ELb0ELb0ELb0ELi2ELi2ELi4ELi2ELb1EEENS1_24CollectiveEpilogueBwdGQAISA_fSD_Li256ELb1ELb0EEENS1_19SingleTileSchedulerILb1ELb0ELb0ELi128EEEEEEEEEvNT_6ParamsE$_ZZN4cute14transform_leafINS_15ArithmeticTupleIJiiEEERNS_8identityEEEDaRKT_OT0_ENKUlRKT_E_clIiEEDaSC_) ;  /* 0x0000009000007944 */ /* 0x022fea0003c00000 */
[----:B------:R1:W-:Y:S01]  /*82b0*/  STL [R1+0x19c], R10 ;  /* 0x00019c0a01007387 */ /* 0x0003e20000100800 */
[----:B------:R-:W-:-:S03]  /*82c0*/  MOV R8, 0x82e0 ;  /* 0x000082e000087802 */ /* 0x000fc60000000f00 */
[----:B-1----:R-:W-:Y:S05]  /*82d0*/  CALL.REL.NOINC `($_ZN7cutlass13device_kernelIN5flash19enable_sm80_to_sm89INS1_16FlashAttnBwdSm80INS1_25CollectiveMainloopBwdSm80ILi2ELi2EN4cute5tupleIJNS5_1CILi64EEENS7_ILi128EEES8_EEENS_10bfloat16_tEfNS_4arch4Sm80ELb0ELb1ELb1ELb1ELb0ELb0ELb0ELb0ELi2ELi2ELi4ELi2ELb1EEENS1_24CollectiveEpilogueBwdGQAISA_fSD_Li256ELb1ELb0EEENS1_19SingleTileSchedulerILb1ELb0ELb0ELi128EEEEEEEEEvNT_6ParamsE$_ZZN4cute9transformINS_15ArithmeticTupleIJiiEEEZNS_14transform_leafIS2_RNS_8identityEEEDaRKT_OT0_EUlRKT_E_EEDaS8_SA_ENKUlDpSD_E_clIJiiEEEDaSF_) ;  /* 0x00001df000007944 */ /* 0x002fea0003c00000 */
[----:B------:R-:W-:Y:S02]  /*82e0*/  MOV R8, R18 ;  /* 0x0000001200087202 */ /* 0x000fe40000000f00 */
[----:B------:R-:W-:-:S04]  /*82f0*/  MOV R9, 0x0 ;  /* 0x0000000000097802 */ /* 0x000fc80000000f00 */
[----:B------:R-:W-:Y:S05]  /*8300*/  RET.REL.NODEC R8 `(_ZN7cutlass13device_kernelIN5flash19enable_sm80_to_sm89INS1_16FlashAttnBwdSm80INS1_25CollectiveMainloopBwdSm80ILi2ELi2EN4cute5tupleIJNS5_1CILi64EEENS7_ILi128EEES8_EEENS_10bfloat16_tEfNS_4arch4Sm80ELb0ELb1ELb1ELb1ELb0ELb0ELb0ELb0ELi2ELi2ELi4ELi2ELb1EEENS1_24CollectiveEpilogueBwdGQAISA_fSD_Li256ELb1ELb0EEENS1_19SingleTileSchedulerILb1ELb0ELb0ELi128EEEEEEEEEvNT_6ParamsE) ;  /* 0xffff7cf008007950 */ /* 0x000fea0003c3ffff */
        .type           $_ZN7cutlass13device_kernelIN5flash19enable_sm80_to_sm89INS1_16FlashAttnBwdSm80INS1_25CollectiveMainloopBwdSm80ILi2ELi2EN4cute5tupleIJNS5_1CILi64EEENS7_ILi128EEES8_EEENS_10bfloat16_tEfNS_4arch4Sm80ELb0ELb1ELb1ELb1ELb0ELb0ELb0ELb0ELi2ELi2ELi4ELi2ELb1EEENS1_24CollectiveEpilogueBwdGQAISA_fSD_Li256ELb1ELb0EEENS1_19SingleTileSchedulerILb1ELb0ELb0ELi128EEEEEEEEEvNT_6ParamsE$_ZZN4cute14transform_leafINS_15ArithmeticTupleIJNS1_IJiiEEEiiiEEENS_8identityEEEDaRKT_OT0_ENKUlRKT_E_clIiEEDaSC_,@function
        .size           $_ZN7cutlass13device_kernelIN5flash19enable_sm80_to_sm89INS1_16FlashAttnBwdSm80INS1_25CollectiveMainloopBwdSm80ILi2ELi2EN4cute5tupleIJNS5_1CILi64EEENS7_ILi128EEES8_EEENS_10bfloat16_tEfNS_4arch4Sm80ELb0ELb1ELb1ELb1ELb0ELb0ELb0ELb0ELi2ELi2ELi4ELi2ELb1EEENS1_24CollectiveEpilogueBwdGQAISA_fSD_Li256ELb1ELb0EEENS1_19SingleTileSchedulerILb1ELb0ELb0ELi128EEEEEEEEEvNT_6ParamsE$_ZZN4cute14transform_leafINS_15ArithmeticTupleIJNS1_IJiiEEEiiiEEENS_8identityEEEDaRKT_OT0_ENKUlRKT_E_clIiEEDaSC_,($_ZN7cutlass13device_kernelIN5flash19enable_sm80_to_sm89INS1_16FlashAttnBwdSm80INS1_25CollectiveMainloopBwdSm80ILi2ELi2EN4cute5tupleIJNS5_1CILi64EEENS7_ILi128EEES8_EEENS_10bfloat16_tEfNS_4arch4Sm80ELb0ELb1ELb1ELb1ELb0ELb0ELb0ELb0ELi2ELi2ELi4ELi2ELb1EEENS1_24CollectiveEpilogueBwdGQAISA_fSD_Li256ELb1ELb0EEENS1_19SingleTileSchedulerILb1ELb0ELb0ELi128EEEEEEEEEvNT_6ParamsE$_ZZN4cute14transform_leafINS_15ArithmeticTupleIJiiEEERNS_8identityEEEDaRKT_OT0_ENKUlRKT_E_clIiEEDaSC_ - $_ZN7cutlass13device_kernelIN5flash19enable_sm80_to_sm89INS1_16FlashAttnBwdSm80INS1_25CollectiveMainloopBwdSm80ILi2ELi2EN4cute5tupleIJNS5_1CILi64EEENS7_ILi128EEES8_EEENS_10bfloat16_tEfNS_4arch4Sm80ELb0ELb1ELb1ELb1ELb0ELb0ELb0ELb0ELi2ELi2ELi4ELi2ELb1EEENS1_24CollectiveEpilogueBwdGQAISA_fSD_Li256ELb1ELb0EEENS1_19SingleTileSchedulerILb1ELb0ELb0ELi128EEEEEEEEEvNT_6ParamsE$_ZZN4cute14transform_leafINS_15ArithmeticTupleIJNS1_IJiiEEEiiiEEENS_8identityEEEDaRKT_OT0_ENKUlRKT_E_clIiEEDaSC_)
$_ZN7cutlass13device_kernelIN5flash19enable_sm80_to_sm89INS1_16FlashAttnBwdSm80INS1_25CollectiveMainloopBwdSm80ILi2ELi2EN4cute5tupleIJNS5_1CILi64EEENS7_ILi128EEES8_EEENS_10bfloat16_tEfNS_4arch4Sm80ELb0ELb1ELb1ELb1ELb0ELb0ELb0ELb0ELi2ELi2ELi4ELi2ELb1EEENS1_24CollectiveEpilogueBwdGQAISA_fSD_Li256ELb1ELb0EEENS1_19SingleTileSchedulerILb1ELb0ELb0ELi128EEEEEEEEEvNT_6ParamsE$_ZZN4cute14transform_leafINS_15ArithmeticTupleIJNS1_IJiiEEEiiiEEENS_8identityEEEDaRKT_OT0_ENKUlRKT_E_clIiEEDaSC_:
[----:B------:R-:W-:Y:S02]  /*8310*/  MOV R10, R9 ;  /* 0x00000009000a7202 */ /* 0x000fe40000000f00 */
[----:B------:R-:W-:-:S04]  /*8320*/  MOV R9, 0x0 ;  /* 0x0000000000097802 */ /* 0x000fc80000000f00 */
[----:B------:R-:W-:Y:S05]  /*8330*/  RET.REL.NODEC R8 `(_ZN7cutlass13device_kernelIN5flash19enable_sm80_to_sm89INS1_16FlashAttnBwdSm80INS1_25CollectiveMainloopBwdSm80ILi2ELi2EN4cute5tupleIJNS5_1CILi64EEENS7_ILi128EEES8_EEENS_10bfloat16_tEfNS_4arch4Sm80ELb0ELb1ELb1ELb1ELb0ELb0ELb0ELb0ELi2ELi2ELi4ELi2ELb1EEENS1_24CollectiveEpilogueBwdGQAISA_fSD_Li256ELb1ELb0EEENS1_19SingleTileSchedulerILb1ELb0ELb0ELi128EEEEEEEEEvNT_6ParamsE) ;  /* 0xffff7cc008007950 */ /* 0x000fea0003c3ffff */
        .type           $_ZN7cutlass13device_kernelIN5flash19enable_sm80_to_sm89INS1_16FlashAttnBwdSm80INS1_25CollectiveMainloopBwdSm80ILi2ELi2EN4cute5tupleIJNS5_1CILi64EEENS7_ILi128EEES8_EEENS_10bfloat16_tEfNS_4arch4Sm80ELb0ELb1ELb1ELb1ELb0ELb0ELb0ELb0ELi2ELi2ELi4ELi2ELb1EEENS1_24CollectiveEpilogueBwdGQAISA_fSD_Li256ELb1ELb0EEENS1_19SingleTileSchedulerILb1ELb0ELb0ELi128EEEEEEEEEvNT_6ParamsE$_ZZN4cute14transform_leafINS_15ArithmeticTupleIJiiEEERNS_8identityEEEDaRKT_OT0_ENKUlRKT_E_clIiEEDaSC_,@function
        .size           $_ZN7cutlass13device_kernelIN5flash19enable_sm80_to_sm89INS1_16FlashAttnBwdSm80INS1_25CollectiveMainloopBwdSm80ILi2ELi2EN4cute5tupleIJNS5_1CILi64EEENS7_ILi128EEES8_EEENS_10bfloat16_tEfNS_4arch4Sm80ELb0ELb1ELb1ELb1ELb0ELb0ELb0ELb0ELi2ELi2ELi4ELi2ELb1EEENS1_24CollectiveEpilogueBwdGQAISA_fSD_Li256ELb1ELb0EEENS1_19SingleTileSchedulerILb1ELb0ELb0ELi128EEEEEEEEEvNT_6ParamsE$_ZZN4cute14transform_leafINS_15ArithmeticTupleIJiiEEERNS_8identityEEEDaRKT_OT0_ENKUlRKT_E_clIiEEDaSC_,($_ZN7cutlass13device_kernelIN5flash19enable_sm80_to_sm89INS1_16FlashAttnBwdSm80INS1_25CollectiveMainloopBwdSm80ILi2ELi2EN4cute5tupleIJNS5_1CILi64EEENS7_ILi128EEES8_EEENS_10bfloat16_tEfNS_4arch4Sm80ELb0ELb1ELb1ELb1ELb0ELb0ELb0ELb0ELi2ELi2ELi4ELi2ELb1EEENS1_24CollectiveEpilogueBwdGQAISA_fSD_Li256ELb1ELb0EEENS1_19SingleTileSchedulerILb1ELb0ELb0ELi128EEEEEEEEEvNT_6ParamsE$_ZZN4cute19as_arithmetic_tupleINS_15ArithmeticTupleIJNS1_IJiiEEEiiiEEEEEDaRKT_ENKUlDpRKT_E_clIJS2_iiiEEEDaSA_ - $_ZN7cutlass13device_kernelIN5flash19enable_sm80_to_sm89INS1_16FlashAttnBwdSm80INS1_25CollectiveMainloopBwdSm80ILi2ELi2EN4cute5tupleIJNS5_1CILi64EEENS7_ILi128EEES8_EEENS_10bfloat16_tEfNS_4arch4Sm80ELb0ELb1ELb1ELb1ELb0ELb0ELb0ELb0ELi2ELi2ELi4ELi2ELb1EEENS1_24CollectiveEpilogueBwdGQAISA_fSD_Li256ELb1ELb0EEENS1_19SingleTileSchedulerILb1ELb0ELb0ELi128EEEEEEEEEvNT_6ParamsE$_ZZN4cute14transform_leafINS_15ArithmeticTupleIJiiEEERNS_8identityEEEDaRKT_OT0_ENKUlRKT_E_clIiEEDaSC_)
$_ZN7cutlass13device_kernelIN5flash19enable_sm80_to_sm89INS1_16FlashAttnBwdSm80INS1_25CollectiveMainloopBwdSm80ILi2ELi2EN4cute5tupleIJNS5_1CILi64EEENS7_ILi128EEES8_EEENS_10bfloat16_tEfNS_4arch4Sm80ELb0ELb1ELb1ELb1ELb0ELb0ELb0ELb0ELi2ELi2ELi4ELi2ELb1EEENS1_24CollectiveEpilogueBwdGQAISA_fSD_Li256ELb1ELb0EEENS1_19SingleTileSchedulerILb1ELb0ELb0ELi128EEEEEEEEEvNT_6ParamsE$_ZZN4cute14transform_leafINS_15ArithmeticTupleIJiiEEERNS_8identityEEEDaRKT_OT0_ENKUlRKT_E_clIiEEDaSC_:
[----:B------:R-:W-:Y:S02]  /*8340*/  MOV R28, R8 ;  /* 0x00000008001c7202 */ /* 0x000fe40000000f00 */
[----:B------:R-:W-:Y:S02]  /*8350*/  MOV R29, 0x0 ;  /* 0x00000000001d7802 */ /* 0x000fe40000000f00 */
[----:B------:R-:W-:Y:S02]  /*8360*/  MOV R10, R7 ;  /* 0x00000007000a7202 */ /* 0x000fe40000000f00 */
[----:B------:R-:W-:Y:S05]  /*8370*/  RET.REL.NODEC R28 `(_ZN7cutlass13device_kernelIN5flash19enable_sm80_to_sm89INS1_16FlashAttnBwdSm80INS1_25CollectiveMainloopBwdSm80ILi2ELi2EN4cute5tupleIJNS5_1CILi64EEENS7_ILi128EEES8_EEENS_10bfloat16_tEfNS_4arch4Sm80ELb0ELb1ELb1ELb1ELb0ELb0ELb0ELb0ELi2ELi2ELi4ELi2ELb1EEENS1_24CollectiveEpilogueBwdGQAISA_fSD_Li256ELb1ELb0EEENS1_19SingleTileSchedulerILb1ELb0ELb0ELi128EEEEEEEEEvNT_6ParamsE) ;  /* 0xffff7c801c007950 */ /* 0x000fea0003c3ffff */
        .type           $_ZN7cutlass13device_kernelIN5flash19enable_sm80_to_sm89INS1_16FlashAttnBwdSm80INS1_25CollectiveMainloopBwdSm80ILi2ELi2EN4cute5tupleIJNS5_1CILi64EEENS7_ILi128EEES8_EEENS_10bfloat16_tEfNS_4arch4Sm80ELb0ELb1ELb1ELb1ELb0ELb0ELb0ELb0ELi2ELi2ELi4ELi2ELb1EEENS1_24CollectiveEpilogueBwdGQAISA_fSD_Li256ELb1ELb0EEENS1_19SingleTileSchedulerILb1ELb0ELb0ELi128EEEEEEEEEvNT_6ParamsE$_ZZN4cute19as_arithmetic_tupleINS_15ArithmeticTupleIJNS1_IJiiEEEiiiEEEEEDaRKT_ENKUlDpRKT_E_clIJS2_iiiEEEDaSA_,@function
        .size           $_ZN7cutlass13device_kernelIN5flash19enable_sm80_to_sm89INS1_16FlashAttnBwdSm80INS1_25CollectiveMainloopBwdSm80ILi2ELi2EN4cute5tupleIJNS5_1CILi64EEENS7_ILi128EEES8_EEENS_10bfloat16_tEfNS_4arch4Sm80ELb0ELb1ELb1ELb1ELb0ELb0ELb0ELb0ELi2ELi2ELi4ELi2ELb1EEENS1_24CollectiveEpilogueBwdGQAISA_fSD_Li256ELb1ELb0EEENS1_19SingleTileSchedulerILb1ELb0ELb0ELi128EEEEEEEEEvNT_6ParamsE$_ZZN4cute19as_arithmetic_tupleINS_15ArithmeticTupleIJNS1_IJiiEEEiiiEEEEEDaRKT_ENKUlDpRKT_E_clIJS2_iiiEEEDaSA_,($_ZN7cutlass13device_kernelIN5flash19enable_sm80_to_sm89INS1_16FlashAttnBwdSm80INS1_25CollectiveMainloopBwdSm80ILi2ELi2EN4cute5tupleIJNS5_1CILi64EEENS7_ILi128EEES8_EEENS_10bfloat16_tEfNS_4arch4Sm80ELb0ELb1ELb1ELb1ELb0ELb0ELb0ELb0ELi2ELi2ELi4ELi2ELb1EEENS1_24CollectiveEpilogueBwdGQAISA_fSD_Li256ELb1ELb0EEENS1_19SingleTileSchedulerILb1ELb0ELb0ELi128EEEEEEEEEvNT_6ParamsE$_ZZN4cute19as_arithmetic_tupleINS_15ArithmeticTupleIJNS1_IJiiEEEiiiEEEEEDaRKT_ENKUlRKT_E_clIS2_EEDaS9_ - $_ZN7cutlass13device_kernelIN5flash19enable_sm80_to_sm89INS1_16FlashAttnBwdSm80INS1_25CollectiveMainloopBwdSm80ILi2ELi2EN4cute5tupleIJNS5_1CILi64EEENS7_ILi128EEES8_EEENS_10bfloat16_tEfNS_4arch4Sm80ELb0ELb1ELb1ELb1ELb0ELb0ELb0ELb0ELi2ELi2ELi4ELi2ELb1EEENS1_24CollectiveEpilogueBwdGQAISA_fSD_Li256ELb1ELb0EEENS1_19SingleTileSchedulerILb1ELb0ELb0ELi128EEEEEEEEEvNT_6ParamsE$_ZZN4cute19as_arithmetic_tupleINS_15ArithmeticTupleIJNS1_IJiiEEEiiiEEEEEDaRKT_ENKUlDpRKT_E_clIJS2_iiiEEEDaSA_)
$_ZN7cutlass13device_kernelIN5flash19enable_sm80_to_sm89INS1_16FlashAttnBwdSm80INS1_25CollectiveMainloopBwdSm80ILi2ELi2EN4cute5tupleIJNS5_1CILi64EEENS7_ILi128EEES8_EEENS_10bfloat16_tEfNS_4arch4Sm80ELb0ELb1ELb1ELb1ELb0ELb0ELb0ELb0ELi2ELi2ELi4ELi2ELb1EEENS1_24CollectiveEpilogueBwdGQAISA_fSD_Li256ELb1ELb0EEENS1_19SingleTileSchedulerILb1ELb0ELb0ELi128EEEEEEEEEvNT_6ParamsE$_ZZN4cute19as_arithmetic_tupleINS_15ArithmeticTupleIJNS1_IJiiEEEiiiEEEEEDaRKT_ENKUlDpRKT_E_clIJS2_iiiEEEDaSA_:
[----:B------:R-:W-:Y:S02]  /*8380*/  IADD3 R7, R1, 0x19c, RZ ;  /* 0x0000019c01077810 */ /* 0x000fe40007ffe0ff */
[----:B------:R-:W-:Y:S02]  /*8390*/  MOV R28, 0x83c0 ;  /* 0x000083c0001c7802 */ /* 0x000fe40000000f00 */
[----:B------:R-:W-:-:S02]  /*83a0*/  IADD3 R7, R7, c[0x0][0x20], RZ ;  /* 0x0000080007077a10 */ /* 0x000fc40007ffe0ff */
[----:B------:R-:W-:Y:S05]  /*83b0*/  CALL.REL.NOINC `($_ZN7cutlass13device_kernelIN5flash19enable_sm80_to_sm89INS1_16FlashAttnBwdSm80INS1_25CollectiveMainloopBwdSm80ILi2ELi2EN4cute5tupleIJNS5_1CILi64EEENS7_ILi128EEES8_EEENS_10bfloat16_tEfNS_4arch4Sm80ELb0ELb1ELb1ELb1ELb0ELb0ELb0ELb0ELi2ELi2ELi4ELi2ELb1EEENS1_24CollectiveEpilogueBwdGQAISA_fSD_Li256ELb1ELb0EEENS1_19SingleTileSchedulerILb1ELb0ELb0ELi128EEEEEEEEEvNT_6ParamsE$_ZN4cute5tupleIJNS_15ArithmeticTupleIJiiEEEiiiEEC2ERKS2_RKiS7_S7_) ;  /* 0xfffff96000007944 */ /* 0x000fea0003c3ffff */
[----:B------:R2:W5:Y:S04]  /*83c0*/  LDL R10, [R1+0x19c] ;  /* 0x00019c00010a7983 */ /* 0x0005680000100800 */
[----:B-1----:R2:W5:Y:S04]  /*83d0*/  LDL.64 R8, [R1+0x1a8] ;  /* 0x0001a80001087983 */ /* 0x0025680000100a00 */
[----:B------:R2:W5:Y:S01]  /*83e0*/  LDL.64 R6, [R1+0x1a0] ;  /* 0x0001a00001067983 */ /* 0x0005620000100a00 */
[----:B------:R-:W-:-:S04]  /*83f0*/  MOV R17, 0x0 ;  /* 0x0000000000117802 */ /* 0x000fc80000000f00 */
[----:B------:R-:W-:Y:S05]  /*8400*/  RET.REL.NODEC R16 `(_ZN7cutlass13device_kernelIN5flash19enable_sm80_to_sm89INS1_16FlashAttnBwdSm80INS1_25CollectiveMainloopBwdSm80ILi2ELi2EN4cute5tupleIJNS5_1CILi64EEENS7_ILi128EEES8_EEENS_10bfloat16_tEfNS_4arch4Sm80ELb0ELb1ELb1ELb1ELb0ELb0ELb0ELb0ELi2ELi2ELi4ELi2ELb1EEENS1_24CollectiveEpilogueBwdGQAISA_fSD_Li256ELb1ELb0EEENS1_19SingleTileSchedulerILb1ELb0ELb0ELi128EEEEEEEEEvNT_6ParamsE) ;  /* 0xffff7bf010007950 */ /* 0x000fea0003c3ffff */
        .type           $_ZN7cutlass13device_kernelIN5flash19enable_sm80_to_sm89INS1_16FlashAttnBwdSm80INS1_25CollectiveMainloopBwdSm80ILi2ELi2EN4cute5tupleIJNS5_1CILi64EEENS7_ILi128EEES8_EEENS_10bfloat16_tEfNS_4arch4Sm80ELb0ELb1ELb1ELb1ELb0ELb0ELb0ELb0ELi2ELi2ELi4ELi2ELb1EEENS1_24CollectiveEpilogueBwdGQAISA_fSD_Li256ELb1ELb0EEENS1_19SingleTileSchedulerILb1ELb0ELb0ELi128EEEEEEEEEvNT_6ParamsE$_ZZN4cute19as_arithmetic_tupleINS_15ArithmeticTupleIJNS1_IJiiEEEiiiEEEEEDaRKT_ENKUlRKT_E_clIS2_EEDaS9_,@function
        .size           $_ZN7cutlass13device_kernelIN5flash19enable_sm80_to_sm89INS1_16FlashAttnBwdSm80INS1_25CollectiveMainloopBwdSm80ILi2ELi2EN4cute5tupleIJNS5_1CILi64EEENS7_ILi128EEES8_EEENS_10bfloat16_tEfNS_4arch4Sm80ELb0ELb1ELb1ELb1ELb0ELb0ELb0ELb0ELi2ELi2ELi4ELi2ELb1EEENS1_24CollectiveEpilogueBwdGQAISA_fSD_Li256ELb1ELb0EEENS1_19SingleTileSchedulerILb1ELb0ELb0ELi128EEEEEEEEEvNT_6ParamsE$_ZZN4cute19as_arithmetic_tupleINS_15ArithmeticTupleIJNS1_IJiiEEEiiiEEEEEDaRKT_ENKUlRKT_E_clIS2_EEDaS9_,($_ZN7cutlass13device_kernelIN5flash19enable_sm80_to_sm89INS1_16FlashAttnBwdSm80INS1_25CollectiveMainloopBwdSm80ILi2ELi2EN4cute5tupleIJNS5_1CILi64EEENS7_ILi128EEES8_EEENS_10bfloat16_tEfNS_4arch4Sm80ELb0ELb1ELb1ELb1ELb0ELb0ELb0ELb0ELi2ELi2ELi4ELi2ELb1EEENS1_24CollectiveEpilogueBwdGQAISA_fSD_Li256ELb1ELb0EEENS1_19SingleTileSchedulerILb1ELb0ELb0ELi128EEEEEEEEEvNT_6ParamsE$_ZZN4cute19as_arithmetic_tupleINS_15ArithmeticTupleIJNS1_IJiiEEEiiiEEEEEDaRKT_ENKUlRKT_E_clIiEEDaS9_ - $_ZN7cutlass13device_kernelIN5flash19enable_sm80_to_sm89INS1_16FlashAttnBwdSm80INS1_25CollectiveMainloopBwdSm80ILi2ELi2EN4cute5tupleIJNS5_1CILi64EEENS7_ILi128EEES8_EEENS_10bfloat16_tEfNS_4arch4Sm80ELb0ELb1ELb1ELb1ELb0ELb0ELb0ELb0ELi2ELi2ELi4ELi2ELb1EEENS1_24CollectiveEpilogueBwdGQAISA_fSD_Li256ELb1ELb0EEENS1_19SingleTileSchedulerILb1ELb0ELb0ELi128EEEEEEEEEvNT_6ParamsE$_ZZN4cute19as_arithmetic_tupleINS_15ArithmeticTupleIJNS1_IJiiEEEiiiEEEEEDaRKT_ENKUlRKT_E_clIS2_EEDaS9_)
$_ZN7cutlass13device_kernelIN5flash19enable_sm80_to_sm89INS1_16FlashAttnBwdSm80INS1_25CollectiveMainloopBwdSm80ILi2ELi2EN4cute5tupleIJNS5_1CILi64EEENS7_ILi128EEES8_EEENS_10bfloat16_tEfNS_4arch4Sm80ELb0ELb1ELb1ELb1ELb0ELb0ELb0ELb0ELi2ELi2ELi4ELi2ELb1EEENS1_24CollectiveEpilogueBwdGQAISA_fSD_Li256ELb1ELb0EEENS1_19SingleTileSchedulerILb1ELb0ELb0ELi128EEEEEEEEEvNT_6ParamsE$_ZZN4cute19as_arithmetic_tupleINS_15ArithmeticTupleIJNS1_IJiiEEEiiiEEEEEDaRKT_ENKUlRKT_E_clIS2_EEDaS9_:
[----:B------:R-:W-:-:S05]  /*8410*/  IADD3 R9, R13, -c[0x0][0x20], RZ ;  /* 0x800008000d097a10 */ /* 0x000fca0007ffe0ff */
[----:B------:R1:W5:Y:S01]  /*8420*/  LDL R7, [R9] ;  /* 0x0000000009077983 */ /* 0x0003620000100800 */
[----:B------:R-:W-:-:S03]  /*8430*/  MOV R8, 0x8450 ;  /* 0x0000845000087802 */ /* 0x000fc60000000f00 */
[----:B-1---5:R-:W-:Y:S05]  /*8440*/  CALL.REL.NOINC `($_ZN7cutlass13device_kernelIN5flash19enable_sm80_to_sm89INS1_16FlashAttnBwdSm80INS1_25CollectiveMainloopBwdSm80ILi2ELi2EN4cute5tupleIJNS5_1CILi64EEENS7_ILi128EEES8_EEENS_10bfloat16_tEfNS_4arch4Sm80ELb0ELb1ELb1ELb1ELb0ELb0ELb0ELb0ELi2ELi2ELi4ELi2ELb1EEENS1_24CollectiveEpilogueBwdGQAISA_fSD_Li256ELb1ELb0EEENS1_19SingleTileSchedulerILb1ELb0ELb0ELi128EEEEEEEEEvNT_6ParamsE$_ZZN4cute19as_arithmetic_tupleINS_15ArithmeticTupleIJiiEEEEEDaRKT_ENKUlRKT_E_clIiEEDaS8_) ;  /* 0x0000018000007944 */ /* 0x022fea0003c00000 */
[----:B------:R1:W5:Y:S01]  /*8450*/  LDL R7, [R9+0x4] ;  /* 0x0000040009077983 */ /* 0x0003620000100800 */
[----:B------:R-:W-:Y:S01]  /*8460*/  IADD3 R6, R1, 0x19c, RZ ;  /* 0x0000019c01067810 */ /* 0x000fe20007ffe0ff */
[----:B------:R-:W-:Y:S01]  /*8470*/  IMAD.MOV.U32 R16, RZ, RZ, R10 ;  /* 0x000000ffff107224 */ /* 0x000fe200078e000a */
[----:B------:R-:W-:Y:S02]  /*8480*/  MOV R8, 0x84b0 ;  /* 0x000084b000087802 */ /* 0x000fe40000000f00 */
[----:B------:R-:W-:Y:S02]  /*8490*/  IADD3 R6, R6, c[0x0][0x20], RZ ;  /* 0x0000080006067a10 */ /* 0x000fe40007ffe0ff */
[----:B-1---5:R-:W-:Y:S05]  /*84a0*/  CALL.REL.NOINC `($_ZN7cutlass13device_kernelIN5flash19enable_sm80_to_sm89INS1_16FlashAttnBwdSm80INS1_25CollectiveMainloopBwdSm80ILi2ELi2EN4cute5tupleIJNS5_1CILi64EEENS7_ILi128EEES8_EEENS_10bfloat16_tEfNS_4arch4Sm80ELb0ELb1ELb1ELb1ELb0ELb0ELb0ELb0ELi2ELi2ELi4ELi2ELb1EEENS1_24CollectiveEpilogueBwdGQAISA_fSD_Li256ELb1ELb0EEENS1_19SingleTileSchedulerILb1ELb0ELb0ELi128EEEEEEEEEvNT_6ParamsE$_ZZN4cute19as_arithmetic_tupleINS_15ArithmeticTupleIJiiEEEEEDaRKT_ENKUlRKT_E_clIiEEDaS8_) ;  /* 0x0000012000007944 */ /* 0x022fea0003c00000 */
[----:B------:R1:W-:Y:S01]  /*84b0*/  STL [R1+0x19c], R10 ;  /* 0x00019c0a01007387 */ /* 0x0003e20000100800 */
[----:B------:R-:W-:-:S03]  /*84c0*/  MOV R18, 0x84e0 ;  /* 0x000084e000127802 */ /* 0x000fc60000000f00 */
[----:B-1----:R-:W-:Y:S05]  /*84d0*/  CALL.REL.NOINC `($_ZN7cutlass13device_kernelIN5flash19enable_sm80_to_sm89INS1_16FlashAttnBwdSm80INS1_25CollectiveMainloopBwdSm80ILi2ELi2EN4cute5tupleIJNS5_1CILi64EEENS7_ILi128EEES8_EEENS_10bfloat16_tEfNS_4arch4Sm80ELb0ELb1ELb1ELb1ELb0ELb0ELb0ELb0ELi2ELi2ELi4ELi2ELb1EEENS1_24CollectiveEpilogueBwdGQAISA_fSD_Li256ELb1ELb0EEENS1_19SingleTileSchedulerILb1ELb0ELb0ELi128EEEEEEEEEvNT_6ParamsE$_ZZN4cute19as_arithmetic_tupleINS_15ArithmeticTupleIJiiEEEEEDaRKT_ENKUlDpRKT_E_clIJiiEEEDaS9_) ;  /* 0x0000007000007944 */ /* 0x002fea0003c00000 */
[----:B------:R-:W-:Y:S02]  /*84e0*/  MOV R29, 0x0 ;  /* 0x00000000001d7802 */ /* 0x000fe40000000f00 */
[----:B-----5:R-:W-:Y:S02]  /*84f0*/  MOV R8, R6 ;  /* 0x0000000600087202 */ /* 0x020fe40000000f00 */
[----:B------:R-:W-:Y:S01]  /*8500*/  MOV R76, R7 ;  /* 0x00000007004c7202 */ /* 0x000fe20000000f00 */
[----:B------:R-:W-:Y:S06]  /*8510*/  RET.REL.NODEC R28 `(_ZN7cutlass13device_kernelIN5flash19enable_sm80_to_sm89INS1_16FlashAttnBwdSm80INS1_25CollectiveMainloopBwdSm80ILi2ELi2EN4cute5tupleIJNS5_1CILi64EEENS7_ILi128EEES8_EEENS_10bfloat16_tEfNS_4arch4Sm80ELb0ELb1ELb1ELb1ELb0ELb0ELb0ELb0ELi2ELi2ELi4ELi2ELb1EEENS1_24CollectiveEpilogueBwdGQAISA_fSD_Li256ELb1ELb0EEENS1_19SingleTileSchedulerILb1ELb0ELb0ELi128EEEEEEEEEvNT_6ParamsE) ;  /* 0xffff7ae01c007950 */ /* 0x000fec0003c3ffff */
        .type           $_ZN7cutlass13device_kernelIN5flash19enable_sm80_to_sm89INS1_16FlashAttnBwdSm80INS1_25CollectiveMainloopBwdSm80ILi2ELi2EN4cute5tupleIJNS5_1CILi64EEENS7_ILi128EEES8_EEENS_10bfloat16_tEfNS_4arch4Sm80ELb0ELb1ELb1ELb1ELb0ELb0ELb0ELb0ELi2ELi2ELi4ELi2ELb1EEENS1_24CollectiveEpilogueBwdGQAISA_fSD_Li256ELb1ELb0EEENS1_19SingleTileSchedulerILb1ELb0ELb0ELi128EEEEEEEEEvNT_6ParamsE$_ZZN4cute19as_arithmetic_tupleINS_15ArithmeticTupleIJNS1_IJiiEEEiiiEEEEEDaRKT_ENKUlRKT_E_clIiEEDaS9_,@function
        .size           $_ZN7cutlass13device_kernelIN5flash19enable_sm80_to_sm89INS1_16FlashAttnBwdSm80INS1_25CollectiveMainloopBwdSm80ILi2ELi2EN4cute5tupleIJNS5_1CILi64EEENS7_ILi128EEES8_EEENS_10bfloat16_tEfNS_4arch4Sm80ELb0ELb1ELb1ELb1ELb0ELb0ELb0ELb0ELi2ELi2ELi4ELi2ELb1EEENS1_24CollectiveEpilogueBwdGQAISA_fSD_Li256ELb1ELb0EEENS1_19SingleTileSchedulerILb1ELb0ELb0ELi128EEEEEEEEEvNT_6ParamsE$_ZZN4cute19as_arithmetic_tupleINS_15ArithmeticTupleIJNS1_IJiiEEEiiiEEEEEDaRKT_ENKUlRKT_E_clIiEEDaS9_,($_ZN7cutlass13device_kernelIN5flash19enable_sm80_to_sm89INS1_16FlashAttnBwdSm80INS1_25CollectiveMainloopBwdSm80ILi2ELi2EN4cute5tupleIJNS5_1CILi64EEENS7_ILi128EEES8_EEENS_10bfloat16_tEfNS_4arch4Sm80ELb0ELb1ELb1ELb1ELb0ELb0ELb0ELb0ELi2ELi2ELi4ELi2ELb1EEENS1_24CollectiveEpilogueBwdGQAISA_fSD_Li256ELb1ELb0EEENS1_19SingleTileSchedulerILb1ELb0ELb0ELi128EEEEEEEEEvNT_6ParamsE$_ZZN4cute19as_arithmetic_tupleINS_15ArithmeticTupleIJiiEEEEEDaRKT_ENKUlDpRKT_E_clIJiiEEEDaS9_ - $_ZN7cutlass13device_kernelIN5flash19enable_sm80_to_sm89INS1_16FlashAttnBwdSm80INS1_25CollectiveMainloopBwdSm80ILi2ELi2EN4cute5tupleIJNS5_1CILi64EEENS7_ILi128EEES8_EEENS_10bfloat16_tEfNS_4arch4Sm80ELb0ELb1ELb1ELb1ELb0ELb0ELb0ELb0ELi2ELi2ELi4ELi2ELb1EEENS1_24CollectiveEpilogueBwdGQAISA_fSD_Li256ELb1ELb0EEENS1_19SingleTileSchedulerILb1ELb0ELb0ELi128EEEEEEEEEvNT_6ParamsE$_ZZN4cute19as_arithmetic_tupleINS_15ArithmeticTupleIJNS1_IJiiEEEiiiEEEEEDaRKT_ENKUlRKT_E_clIiEEDaS9_)
$_ZN7cutlass13device_kernelIN5flash19enable_sm80_to_sm89INS1_16FlashAttnBwdSm80INS1_25CollectiveMainloopBwdSm80ILi2ELi2EN4cute5tupleIJNS5_1CILi64EEENS7_ILi128EEES8_EEENS_10bfloat16_tEfNS_4arch4Sm80ELb0ELb1ELb1ELb1ELb0ELb0ELb0ELb0ELi2ELi2ELi4ELi2ELb1EEENS1_24CollectiveEpilogueBwdGQAISA_fSD_Li256ELb1ELb0EEENS1_19SingleTileSchedulerILb1ELb0ELb0ELi128EEEEEEEEEvNT_6ParamsE$_ZZN4cute19as_arithmetic_tupleINS_15ArithmeticTupleIJNS1_IJiiEEEiiiEEEEEDaRKT_ENKUlRKT_E_clIiEEDaS9_:
[----:B------:R-:W-:Y:S02]  /*8520*/  MOV R10, R7 ;  /* 0x00000007000a7202 */ /* 0x000fe40000000f00 */
[----:B------:R-:W-:-:S04]  /*8530*/  MOV R7, 0x0 ;  /* 0x0000000000077802 */ /* 0x000fc80000000f00 */
[----:B------:R-:W-:Y:S05]  /*8540*/  RET.REL.NODEC R6 `(_ZN7cutlass13device_kernelIN5flash19enable_sm80_to_sm89INS1_16FlashAttnBwdSm80INS1_25CollectiveMainloopBwdSm80ILi2ELi2EN4cute5tupleIJNS5_1CILi64EEENS7_ILi128EEES8_EEENS_10bfloat16_tEfNS_4arch4Sm80ELb0ELb1ELb1ELb1ELb0ELb0ELb0ELb0ELi2ELi2ELi4ELi2ELb1EEENS1_24CollectiveEpilogueBwdGQAISA_fSD_Li256ELb1ELb0EEENS1_19SingleTileSchedulerILb1ELb0ELb0ELi128EEEEEEEEEvNT_6ParamsE) ;  /* 0xffff7ab006007950 */ /* 0x000fea0003c3ffff */
        .type           $_ZN7cutlass13device_kernelIN5flash19enable_sm80_to_sm89INS1_16FlashAttnBwdSm80INS1_25CollectiveMainloopBwdSm80ILi2ELi2EN4cute5tupleIJNS5_1CILi64EEENS7_ILi128EEES8_EEENS_10bfloat16_tEfNS_4arch4Sm80ELb0ELb1ELb1ELb1ELb0ELb0ELb0ELb0ELi2ELi2ELi4ELi2ELb1EEENS1_24CollectiveEpilogueBwdGQAISA_fSD_Li256ELb1ELb0EEENS1_19SingleTileSchedulerILb1ELb0ELb0ELi128EEEEEEEEEvNT_6ParamsE$_ZZN4cute19as_arithmetic_tupleINS_15ArithmeticTupleIJiiEEEEEDaRKT_ENKUlDpRKT_E_clIJiiEEEDaS9_,@function
        .size           $_ZN7cutlass13device_kernelIN5flash19enable_sm80_to_sm89INS1_16FlashAttnBwdSm80INS1_25CollectiveMainloopBwdSm80ILi2ELi2EN4cute5tupleIJNS5_1CILi64EEENS7_ILi128EEES8_EEENS_10bfloat16_tEfNS_4arch4Sm80ELb0ELb1ELb1ELb1ELb0ELb0ELb0ELb0ELi2ELi2ELi4ELi2ELb1EEENS1_24CollectiveEpilogueBwdGQAISA_fSD_Li256ELb1ELb0EEENS1_19SingleTileSchedulerILb1ELb0ELb0ELi128EEEEEEEEEvNT_6ParamsE$_ZZN4cute19as_arithmetic_tupleINS_15ArithmeticTupleIJiiEEEEEDaRKT_ENKUlDpRKT_E_clIJiiEEEDaS9_,($_ZN7cutlass13device_kernelIN5flash19enable_sm80_to_sm89INS1_16FlashAttnBwdSm80INS1_25CollectiveMainloopBwdSm80ILi2ELi2EN4cute5tupleIJNS5_1CILi64EEENS7_ILi128EEES8_EEENS_10bfloat16_tEfNS_4arch4Sm80ELb0ELb1ELb1ELb1ELb0ELb0ELb0ELb0ELi2ELi2ELi4ELi2ELb1EEENS1_24CollectiveEpilogueBwdGQAISA_fSD_Li256ELb1ELb0EEENS1_19SingleTileSchedulerILb1ELb0ELb0ELi128EEEEEEEEEvNT_6ParamsE$_ZZN4cute19as_arithmetic_tupleINS_15ArithmeticTupleIJiiEEEEEDaRKT_ENKUlRKT_E_clIiEEDaS8_ - $_ZN7cutlass13device_kernelIN5flash19enable_sm80_to_sm89INS1_16FlashAttnBwdSm80INS1_25CollectiveMainloopBwdSm80ILi2ELi2EN4cute5tupleIJNS5_1CILi64EEENS7_ILi128EEES8_EEENS_10bfloat16_tEfNS_4arch4Sm80ELb0ELb1ELb1ELb1ELb0ELb0ELb0ELb0ELi2ELi2ELi4ELi2ELb1EEENS1_24CollectiveEpilogueBwdGQAISA_fSD_Li256ELb1ELb0EEENS1_19SingleTileSchedulerILb1ELb0ELb0ELi128EEEEEEEEEvNT_6ParamsE$_ZZN4cute19as_arithmetic_tupleINS_15ArithmeticTupleIJiiEEEEEDaRKT_ENKUlDpRKT_E_clIJiiEEEDaS9_)
$_ZN7cutlass13device_kernelIN5flash19enable_sm80_to_sm89INS1_16FlashAttnBwdSm80INS1_25CollectiveMainloopBwdSm80ILi2ELi2EN4cute5tupleIJNS5_1CILi64EEENS7_ILi128EEES8_EEENS_10bfloat16_tEfNS_4arch4Sm80ELb0ELb1ELb1ELb1ELb0ELb0ELb0ELb0ELi2ELi2ELi4ELi2ELb1EEENS1_24CollectiveEpilogueBwdGQAISA_fSD_Li256ELb1ELb0EEENS1_19SingleTileSchedulerILb1ELb0ELb0ELi128EEEEEEEEEvNT_6ParamsE$_ZZN4cute19as_arithmetic_tupleINS_15ArithmeticTupleIJiiEEEEEDaRKT_ENKUlDpRKT_E_clIJiiEEEDaS9_:
[----:B------:R-:W-:Y:S02]  /*8550*/  IADD3 R7, R1, 0x1a0, RZ ;  /* 0x000001a001077810 */ /* 0x000fe40007ffe0ff */
[----:B------:R-:W-:Y:S02]  /*8560*/  MOV R8, 0x8590 ;  /* 0x0000859000087802 */ /* 0x000fe40000000f00 */
[----:B------:R-:W-:Y:S02]  /*8570*/  IADD3 R7, R7, c[0x0][0x20], RZ ;  /* 0x0000080007077a10 */ /* 0x000fe40007ffe0ff */
[----:B------:R-:W-:Y:S05]  /*8580*/  CALL.REL.NOINC `($_ZN7cutlass13device_kernelIN5flash19enable_sm80_to_sm89INS1_16FlashAttnBwdSm80INS1_25CollectiveMainloopBwdSm80ILi2ELi2EN4cute5tupleIJNS5_1CILi64EEENS7_ILi128EEES8_EEENS_10bfloat16_tEfNS_4arch4Sm80ELb0ELb1ELb1ELb1ELb0ELb0ELb0ELb0ELi2ELi2ELi4ELi2ELb1EEENS1_24CollectiveEpilogueBwdGQAISA_fSD_Li256ELb1ELb0EEENS1_19SingleTileSchedulerILb1ELb0ELb0ELi128EEEEEEEEEvNT_6ParamsE$_ZN4cute5tupleIJiiEEC2ERKiS3_) ;  /* 0xfffff9f000007944 */ /* 0x000fea0003c3ffff */
[----:B-1----:R1:W5:Y:S01]  /*8590*/  LDL.64 R6, [R1+0x1a0] ;  /* 0x0001a00001067983 */ /* 0x0023620000100a00 */
[----:B------:R-:W-:Y:S02]  /*85a0*/  MOV R8, R18 ;  /* 0x0000001200087202 */ /* 0x000fe40000000f00 */
[----:B------:R-:W-:-:S04]  /*85b0*/  MOV R9, 0x0 ;  /* 0x0000000000097802 */ /* 0x000fc80000000f00 */
[----:B------:R-:W-:Y:S05]  /*85c0*/  RET.REL.NODEC R8 `(_ZN7cutlass13device_kernelIN5flash19enable_sm80_to_sm89INS1_16FlashAttnBwdSm80INS1_25CollectiveMainloopBwdSm80ILi2ELi2EN4cute5tupleIJNS5_1CILi64EEENS7_ILi128EEES8_EEENS_10bfloat16_tEfNS_4arch4Sm80ELb0ELb1ELb1ELb1ELb0ELb0ELb0ELb0ELi2ELi2ELi4ELi2ELb1EEENS1_24CollectiveEpilogueBwdGQAISA_fSD_Li256ELb1ELb0EEENS1_19SingleTileSchedulerILb1ELb0ELb0ELi128EEEEEEEEEvNT_6ParamsE) ;  /* 0xffff7a3008007950 */ /* 0x000fea0003c3ffff */
        .type           $_ZN7cutlass13device_kernelIN5flash19enable_sm80_to_sm89INS1_16FlashAttnBwdSm80INS1_25CollectiveMainloopBwdSm80ILi2ELi2EN4cute5tupleIJNS5_1CILi64EEENS7_ILi128EEES8_EEENS_10bfloat16_tEfNS_4arch4Sm80ELb0ELb1ELb1ELb1ELb0ELb0ELb0ELb0ELi2ELi2ELi4ELi2ELb1EEENS1_24CollectiveEpilogueBwdGQAISA_fSD_Li256ELb1ELb0EEENS1_19SingleTileSchedulerILb1ELb0ELb0ELi128EEEEEEEEEvNT_6ParamsE$_ZZN4cute19as_arithmetic_tupleINS_15ArithmeticTupleIJiiEEEEEDaRKT_ENKUlRKT_E_clIiEEDaS8_,@function
        .size           $_ZN7cutlass13device_kernelIN5flash19enable_sm80_to_sm89INS1_16FlashAttnBwdSm80INS1_25CollectiveMainloopBwdSm80ILi2ELi2EN4cute5tupleIJNS5_1CILi64EEENS7_ILi128EEES8_EEENS_10bfloat16_tEfNS_4arch4Sm80ELb0ELb1ELb1ELb1ELb0ELb0ELb0ELb0ELi2ELi2ELi4ELi2ELb1EEENS1_24CollectiveEpilogueBwdGQAISA_fSD_Li256ELb1ELb0EEENS1_19SingleTileSchedulerILb1ELb0ELb0ELi128EEEEEEEEEvNT_6ParamsE$_ZZN4cute19as_arithmetic_tupleINS_15ArithmeticTupleIJiiEEEEEDaRKT_ENKUlRKT_E_clIiEEDaS8_,($_ZN7cutlass13device_kernelIN5flash19enable_sm80_to_sm89INS1_16FlashAttnBwdSm80INS1_25CollectiveMainloopBwdSm80ILi2ELi2EN4cute5tupleIJNS5_1CILi64EEENS7_ILi128EEES8_EEENS_10bfloat16_tEfNS_4arch4Sm80ELb0ELb1ELb1ELb1ELb0ELb0ELb0ELb0ELi2ELi2ELi4ELi2ELb1EEENS1_24CollectiveEpilogueBwdGQAISA_fSD_Li256ELb1ELb0EEENS1_19SingleTileSchedulerILb1ELb0ELb0ELi128EEEEEEEEEvNT_6ParamsE$_ZZN4cute5sliceINS_5tupleIJNS_10UnderscoreES2_S2_iEEENS1_IJNS1_IJNS_1CILi1EEENS4_ILi0EEEEEElS6_lEEEEEDaRKT_RKT0_ENKUlRKT_RKT0_E_clIS2_lEEDaSH_SK_ - $_ZN7cutlass13device_kernelIN5flash19enable_sm80_to_sm89INS1_16FlashAttnBwdSm80INS1_25CollectiveMainloopBwdSm80ILi2ELi2EN4cute5tupleIJNS5_1CILi64EEENS7_ILi128EEES8_EEENS_10bfloat16_tEfNS_4arch4Sm80ELb0ELb1ELb1ELb1ELb0ELb0ELb0ELb0ELi2ELi2ELi4ELi2ELb1EEENS1_24CollectiveEpilogueBwdGQAISA_fSD_Li256ELb1ELb0EEENS1_19SingleTileSchedulerILb1ELb0ELb0ELi128EEEEEEEEEvNT_6ParamsE$_ZZN4cute19as_arithmetic_tupleINS_15ArithmeticTupleIJiiEEEEEDaRKT_ENKUlRKT_E_clIiEEDaS8_)
$_ZN7cutlass13device_kernelIN5flash19enable_sm80_to_sm89INS1_16FlashAttnBwdSm80INS1_25CollectiveMainloopBwdSm80ILi2ELi2EN4cute5tupleIJNS5_1CILi64EEENS7_ILi128EEES8_EEENS_10bfloat16_tEfNS_4arch4Sm80ELb0ELb1ELb1ELb1ELb0ELb0ELb0ELb0ELi2ELi2ELi4ELi2ELb1EEENS1_24CollectiveEpilogueBwdGQAISA_fSD_Li256ELb1ELb0EEENS1_19SingleTileSchedulerILb1ELb0ELb0ELi128EEEEEEEEEvNT_6ParamsE$_ZZN4cute19as_arithmetic_tupleINS_15ArithmeticTupleIJiiEEEEEDaRKT_ENKUlRKT_E_clIiEEDaS8_:
[----:B------:R-:W-:Y:S02]  /*85d0*/  MOV R76, R8 ;  /* 0x00000008004c7202 */ /* 0x000fe40000000f00 */
[----:B------:R-:W-:Y:S02]  /*85e0*/  MOV R77, 0x0 ;  /* 0x00000000004d7802 */ /* 0x000fe40000000f00 */
[----:B------:R-:W-:Y:S02]  /*85f0*/  MOV R10, R7 ;  /* 0x00000007000a7202 */ /* 0x000fe40000000f00 */
[----:B------:R-:W-:Y:S05]  /*8600*/  RET.REL.NODEC R76 `(_ZN7cutlass13device_kernelIN5flash19enable_sm80_to_sm89INS1_16FlashAttnBwdSm80INS1_25CollectiveMainloopBwdSm80ILi2ELi2EN4cute5tupleIJNS5_1CILi64EEENS7_ILi128EEES8_EEENS_10bfloat16_tEfNS_4arch4Sm80ELb0ELb1ELb1ELb1ELb0ELb0ELb0ELb0ELi2ELi2ELi4ELi2ELb1EEENS1_24CollectiveEpilogueBwdGQAISA_fSD_Li256ELb1ELb0EEENS1_19SingleTileSchedulerILb1ELb0ELb0ELi128EEEEEEEEEvNT_6ParamsE) ;  /* 0xffff79f04c007950 */ /* 0x000fea0003c3ffff */
        .type           $_ZN7cutlass13device_kernelIN5flash19enable_sm80_to_sm89INS1_16FlashAttnBwdSm80INS1_25CollectiveMainloopBwdSm80ILi2ELi2EN4cute5tupleIJNS5_1CILi64EEENS7_ILi128EEES8_EEENS_10bfloat16_tEfNS_4arch4Sm80ELb0ELb1ELb1ELb1ELb0ELb0ELb0ELb0ELi2ELi2ELi4ELi2ELb1EEENS1_24CollectiveEpilogueBwdGQAISA_fSD_Li256ELb1ELb0EEENS1_19SingleTileSchedulerILb1ELb0ELb0ELi128EEEEEEEEEvNT_6ParamsE$_ZZN4cute5sliceINS_5tupleIJNS_10UnderscoreES2_S2_iEEENS1_IJNS1_IJNS_1CILi1EEENS4_ILi0EEEEEElS6_lEEEEEDaRKT_RKT0_ENKUlRKT_RKT0_E_clIS2_lEEDaSH_SK_,@function
        .size           $_ZN7cutlass13device_kernelIN5flash19enable_sm80_to_sm89INS1_16FlashAttnBwdSm80INS1_25CollectiveMainloopBwdSm80ILi2ELi2EN4cute5tupleIJNS5_1CILi64EEENS7_ILi128EEES8_EEENS_10bfloat16_tEfNS_4arch4Sm80ELb0ELb1ELb1ELb1ELb0ELb0ELb0ELb0ELi2ELi2ELi4ELi2ELb1EEENS1_24CollectiveEpilogueBwdGQAISA_fSD_Li256ELb1ELb0EEENS1_19SingleTileSchedulerILb1ELb0ELb0ELi128EEEEEEEEEvNT_6ParamsE$_ZZN4cute5sliceINS_5tupleIJNS_10UnderscoreES2_S2_iEEENS1_IJNS1_IJNS_1CILi1EEENS4_ILi0EEEEEElS6_lEEEEEDaRKT_RKT0_ENKUlRKT_RKT0_E_clIS2_lEEDaSH_SK_,($_ZN7cutlass13device_kernelIN5flash19enable_sm80_to_sm89INS1_16FlashAttnBwdSm80INS1_25CollectiveMainloopBwdSm80ILi2ELi2EN4cute5tupleIJNS5_1CILi64EEENS7_ILi128EEES8_EEENS_10bfloat16_tEfNS_4arch4Sm80ELb0ELb1ELb1ELb1ELb0ELb0ELb0ELb0ELi2ELi2ELi4ELi2ELb1EEENS1_24CollectiveEpilogueBwdGQAISA_fSD_Li256ELb1ELb0EEENS1_19SingleTileSchedulerILb1ELb0ELb0ELi128EEEEEEEEEvNT_6ParamsE$_ZZN4cute7idx2crdINS_5tupleIJiEEENS1_IJNS1_IJNS1_IJNS_1CILi8EEENS3_ILi2EEEEEES5_NS3_ILi4EEES5_EEEEEEEEDaRKT_RKT0_ENKUlRKT_RKT0_E_clIiS8_EEDaSI_SL_ - $_ZN7cutlass13device_kernelIN5flash19enable_sm80_to_sm89INS1_16FlashAttnBwdSm80INS1_25CollectiveMainloopBwdSm80ILi2ELi2EN4cute5tupleIJNS5_1CILi64EEENS7_ILi128EEES8_EEENS_10bfloat16_tEfNS_4arch4Sm80ELb0ELb1ELb1ELb1ELb0ELb0ELb0ELb0ELi2ELi2ELi4ELi2ELb1EEENS1_24CollectiveEpilogueBwdGQAISA_fSD_Li256ELb1ELb0EEENS1_19SingleTileSchedulerILb1ELb0ELb0ELi128EEEEEEEEEvNT_6ParamsE$_ZZN4cute5sliceINS_5tupleIJNS_10UnderscoreES2_S2_iEEENS1_IJNS1_IJNS_1CILi1EEENS4_ILi0EEEEEElS6_lEEEEEDaRKT_RKT0_ENKUlRKT_RKT0_E_clIS2_lEEDaSH_SK_)
$_ZN7cutlass13device_kernelIN5flash19enable_sm80_to_sm89INS1_16FlashAttnBwdSm80INS1_25CollectiveMainloopBwdSm80ILi2ELi2EN4cute5tupleIJNS5_1CILi64EEENS7_ILi128EEES8_EEENS_10bfloat16_tEfNS_4arch4Sm80ELb0ELb1ELb1ELb1ELb0ELb0ELb0ELb0ELi2ELi2ELi4ELi2ELb1EEENS1_24CollectiveEpilogueBwdGQAISA_fSD_Li256ELb1ELb0EEENS1_19SingleTileSchedulerILb1ELb0ELb0ELi128EEEEEEEEEvNT_6ParamsE$_ZZN4cute5sliceINS_5tupleIJNS_10UnderscoreES2_S2_iEEENS1_IJNS1_IJNS_1CILi1EEENS4_ILi0EEEEEElS6_lEEEEEDaRKT_RKT0_ENKUlRKT_RKT0_E_clIS2_lEEDaSH_SK_:
[----:B------:R-:W-:Y:S02]  /*8610*/  IADD3 R9, R1, 0x188, RZ ;  /* 0x0000018801097810 */ /* 0x000fe40007ffe0ff */
[----:B------:R-:W-:Y:S02]  /*8620*/  MOV R10, 0x8650 ;  /* 0x00008650000a7802 */ /* 0x000fe40000000f00 */
[----:B------:R-:W-:-:S02]  /*8630*/  IADD3 R9, R9, c[0x0][0x20], RZ ;  /* 0x0000080009097a10 */ /* 0x000fc40007ffe0ff */
[----:B------:R-:W-:Y:S05]  /*8640*/  CALL.REL.NOINC `($_ZN7cutlass13device_kernelIN5flash19enable_sm80_to_sm89INS1_16FlashAttnBwdSm80INS1_25CollectiveMainloopBwdSm80ILi2ELi2EN4cute5tupleIJNS5_1CILi64EEENS7_ILi128EEES8_EEENS_10bfloat16_tEfNS_4arch4Sm80ELb0ELb1ELb1ELb1ELb0ELb0ELb0ELb0ELi2ELi2ELi4ELi2ELb1EEENS1_24CollectiveEpilogueBwdGQAISA_fSD_Li256ELb1ELb0EEENS1_19SingleTileSchedulerILb1ELb0ELb0ELi128EEEEEEEEEvNT_6ParamsE$_ZN4cute3eso3ESOILb0ELb1EJlEEC2ERKl) ;  /* 0xffffed5000007944 */ /* 0x000fea0003c3ffff */
[----:B-1----:R1:W5:Y:S01]  /*8650*/  LDL.64 R6, [R1+0x188] ;  /* 0x0001880001067983 */ /* 0x0023620000100a00 */
[----:B------:R-:W-:-:S04]  /*8660*/  MOV R9, 0x0 ;  /* 0x0000000000097802 */ /* 0x000fc80000000f00 */
[----:B------:R-:W-:Y:S05]  /*8670*/  RET.REL.NODEC R8 `(_ZN7cutlass13device_kernelIN5flash19enable_sm80_to_sm89INS1_16FlashAttnBwdSm80INS1_25CollectiveMainloopBwdSm80ILi2ELi2EN4cute5tupleIJNS5_1CILi64EEENS7_ILi128EEES8_EEENS_10bfloat16_tEfNS_4arch4Sm80ELb0ELb1ELb1ELb1ELb0ELb0ELb0ELb0ELi2ELi2ELi4ELi2ELb1EEENS1_24CollectiveEpilogueBwdGQAISA_fSD_Li256ELb1ELb0EEENS1_19SingleTileSchedulerILb1ELb0ELb0ELi128EEEEEEEEEvNT_6ParamsE) ;  /* 0xffff798008007950 */ /* 0x000fea0003c3ffff */
        .type           $_ZN7cutlass13device_kernelIN5flash19enable_sm80_to_sm89INS1_16FlashAttnBwdSm80INS1_25CollectiveMainloopBwdSm80ILi2ELi2EN4cute5tupleIJNS5_1CILi64EEENS7_ILi128EEES8_EEENS_10bfloat16_tEfNS_4arch4Sm80ELb0ELb1ELb1ELb1ELb0ELb0ELb0ELb0ELi2ELi2ELi4ELi2ELb1EEENS1_24CollectiveEpilogueBwdGQAISA_fSD_Li256ELb1ELb0EEENS1_19SingleTileSchedulerILb1ELb0ELb0ELi128EEEEEEEEEvNT_6ParamsE$_ZZN4cute7idx2crdINS_5tupleIJiEEENS1_IJNS1_IJNS1_IJNS_1CILi8EEENS3_ILi2EEEEEES5_NS3_ILi4EEES5_EEEEEEEEDaRKT_RKT0_ENKUlRKT_RKT0_E_clIiS8_EEDaSI_SL_,@function
        .size           $_ZN7cutlass13device_kernelIN5flash19enable_sm80_to_sm89INS1_16FlashAttnBwdSm80INS1_25CollectiveMainloopBwdSm80ILi2ELi2EN4cute5tupleIJNS5_1CILi64EEENS7_ILi128EEES8_EEENS_10bfloat16_tEfNS_4arch4Sm80ELb0ELb1ELb1ELb1ELb0ELb0ELb0ELb0ELi2ELi2ELi4ELi2ELb1EEENS1_24CollectiveEpilogueBwdGQAISA_fSD_Li256ELb1ELb0EEENS1_19SingleTileSchedulerILb1ELb0ELb0ELi128EEEEEEEEEvNT_6ParamsE$_ZZN4cute7idx2crdINS_5tupleIJiEEENS1_IJNS1_IJNS1_IJNS_1CILi8EEENS3_ILi2EEEEEES5_NS3_ILi4EEES5_EEEEEEEEDaRKT_RKT0_ENKUlRKT_RKT0_E_clIiS8_EEDaSI_SL_,($_ZN7cutlass13device_kernelIN5flash19enable_sm80_to_sm89INS1_16FlashAttnBwdSm80INS1_25CollectiveMainloopBwdSm80ILi2ELi2EN4cute5tupleIJNS5_1CILi64EEENS7_ILi128EEES8_EEENS_10bfloat16_tEfNS_4arch4Sm80ELb0ELb1ELb1ELb1ELb0ELb0ELb0ELb0ELi2ELi2ELi4ELi2ELb1EEENS1_24CollectiveEpilogueBwdGQAISA_fSD_Li256ELb1ELb0EEENS1_19SingleTileSchedulerILb1ELb0ELb0ELi128EEEEEEEEEvNT_6ParamsE$_ZZN4cute7idx2crdINS_5tupleIJiEEENS1_IJNS1_IJNS1_IJNS_1CILi8EEENS3_ILi2EEEEEES5_S5_NS3_ILi4EEEEEEEEEEEDaRKT_RKT0_ENKUlRKT_RKT0_E_clIiS8_EEDaSI_SL_ - $_ZN7cutlass13device_kernelIN5flash19enable_sm80_to_sm89INS1_16FlashAttnBwdSm80INS1_25CollectiveMainloopBwdSm80ILi2ELi2EN4cute5tupleIJNS5_1CILi64EEENS7_ILi128EEES8_EEENS_10bfloat16_tEfNS_4arch4Sm80ELb0ELb1ELb1ELb1ELb0ELb0ELb0ELb0ELi2ELi2ELi4ELi2ELb1EEENS1_24CollectiveEpilogueBwdGQAISA_fSD_Li256ELb1ELb0EEENS1_19SingleTileSchedulerILb1ELb0ELb0ELi128EEEEEEEEEvNT_6ParamsE$_ZZN4cute7idx2crdINS_5tupleIJiEEENS1_IJNS1_IJNS1_IJNS_1CILi8EEENS3_ILi2EEEEEES5_NS3_ILi4EEES5_EEEEEEEEDaRKT_RKT0_ENKUlRKT_RKT0_E_clIiS8_EEDaSI_SL_)
$_ZN7cutlass13device_kernelIN5flash19enable_sm80_to_sm89INS1_16FlashAttnBwdSm80INS1_25CollectiveMainloopBwdSm80ILi2ELi2EN4cute5tupleIJNS5_1CILi64EEENS7_ILi128EEES8_EEENS_10bfloat16_tEfNS_4arch4Sm80ELb0ELb1ELb1ELb1ELb0ELb0ELb0ELb0ELi2ELi2ELi4ELi2ELb1EEENS1_24CollectiveEpilogueBwdGQAISA_fSD_Li256ELb1ELb0EEENS1_19SingleTileSchedulerILb1ELb0ELb0ELi128EEEEEEEEEvNT_6ParamsE$_ZZN4cute7idx2crdINS_5tupleIJiEEENS1_IJNS1_IJNS1_IJNS_1CILi8EEENS3_ILi2EEEEEES5_NS3_ILi4EEES5_EEEEEEEEDaRKT_RKT0_ENKUlRKT_RKT0_E_clIiS8_EEDaSI_SL_:
        /* <DEDUP_REMOVED lines=15> */
[----:B-1----:R-:W-:Y:S05]  /*8770*/  CALL.REL.NOINC `($_ZN7cutlass13device_kernelIN5flash19enable_sm80_to_sm89INS1_16FlashAttnBwdSm80INS1_25CollectiveMainloopBwdSm80ILi2ELi2EN4cute5tupleIJNS5_1CILi64EEENS7_ILi128EEES8_EEENS_10bfloat16_tEfNS_4arch4Sm80ELb0ELb1ELb1ELb1ELb0ELb0ELb0ELb0ELi2ELi2ELi4ELi2ELb1EEENS1_24CollectiveEpilogueBwdGQAISA_fSD_Li256ELb1ELb0EEENS1_19SingleTileSchedulerILb1ELb0ELb0ELi128EEEEEEEEEvNT_6ParamsE$_ZN4cute5tupleIJiEEC2ERKi) ;  /* 0xfffff76000007944 */ /* 0x002fea0003c3ffff */
[----:B------:R1:W5:Y:S01]  /*8780*/  LDL R8, [R1+0x168] ;  /* 0x0001680001087983 */ /* 0x0003620000100800 */
[----:B------:R-:W-:Y:S01]  /*8790*/  IADD3 R3, R1, 0x160, RZ ;  /* 0x0000016001037810 */ /* 0x000fe20007ffe0ff */
[----:B------:R-:W-:Y:S01]  /*87a0*/  IMAD.MOV.U32 R7, RZ, RZ, R9 ;  /* 0x000000ffff077224 */ /* 0x000fe200078e0009 */
[----:B------:R-:W-:Y:S01]  /*87b0*/  MOV R16, 0x8800 ;  /* 0x0000880000107802 */ /* 0x000fe20000000f00 */
[----:B------:R-:W-:Y:S01]  /*87c0*/  IMAD.MOV.U32 R6, RZ, RZ, R44 ;  /* 0x000000ffff067224 */ /* 0x000fe200078e002c */
[----:B------:R-:W-:-:S04]  /*87d0*/  IADD3 R3, R3, c[0x0][0x20], RZ ;  /* 0x0000080003037a10 */ /* 0x000fc80007ffe0ff */
[----:B------:R-:W-:Y:S02]  /*87e0*/  IADD3 R27, R3, 0x4, RZ ;  /* 0x00000004031b7810 */ /* 0x000fe40007ffe0ff */
[----:B-1---5:R-:W-:Y:S05]  /*87f0*/  CALL.REL.NOINC `($_ZN7cutlass13device_kernelIN5flash19enable_sm80_to_sm89INS1_16FlashAttnBwdSm80INS1_25CollectiveMainloopBwdSm80ILi2ELi2EN4cute5tupleIJNS5_1CILi64EEENS7_ILi128EEES8_EEENS_10bfloat16_tEfNS_4arch4Sm80ELb0ELb1ELb1ELb1ELb0ELb0ELb0ELb0ELi2ELi2ELi4ELi2ELb1EEENS1_24CollectiveEpilogueBwdGQAISA_fSD_Li256ELb1ELb0EEENS1_19SingleTileSchedulerILb1ELb0ELb0ELi128EEEEEEEEEvNT_6ParamsE$_ZN4cute5tupleIJiEEC2ERKi) ;  /* 0xfffff6e000007944 */ /* 0x022fea0003c3ffff */
[----:B------:R1:W5:Y:S01]  /*8800*/  LDL R9, [R1+0x168] ;  /* 0x0001680001097983 */ /* 0x0003620000100800 */
[----:B------:R-:W-:Y:S01]  /*8810*/  IMAD.MOV.U32 R7, RZ, RZ, R8 ;  /* 0x000000ffff077224 */ /* 0x000fe200078e0008 */
[----:B------:R-:W-:Y:S02]  /*8820*/  MOV R6, R27 ;  /* 0x0000001b00067202 */ /* 0x000fe40000000f00 */
[----:B------:R-:W-:Y:S02]  /*8830*/  MOV R16, 0x8850 ;  /* 0x0000885000107802 */ /* 0x000fe40000000f00 */
[----:B-1---5:R-:W-:Y:S05]  /*8840*/  CALL.REL.NOINC `($_ZN7cutlass13device_kernelIN5flash19enable_sm80_to_sm89INS1_16FlashAttnBwdSm80INS1_25CollectiveMainloopBwdSm80ILi2ELi2EN4cute5tupleIJNS5_1CILi64EEENS7_ILi128EEES8_EEENS_10bfloat16_tEfNS_4arch4Sm80ELb0ELb1ELb1ELb1ELb0ELb0ELb0ELb0ELi2ELi2ELi4ELi2ELb1EEENS1_24CollectiveEpilogueBwdGQAISA_fSD_Li256ELb1ELb0EEENS1_19SingleTileSchedulerILb1ELb0ELb0ELi128EEEEEEEEEvNT_6ParamsE$_ZN4cute5tupleIJiEEC2ERKi) ;  /* 0xfffff69000007944 */ /* 0x022fea0003c3ffff */
[----:B------:R1:W5:Y:S01]  /*8850*/  LDL R7, [R1+0x164] ;  /* 0x0001640001077983 */ /* 0x0003620000100800 */
[----:B------:R-:W-:Y:S02]  /*8860*/  MOV R6, R3 ;  /* 0x0000000300067202 */ /* 0x000fe40000000f00 */
[----:B------:R-:W-:Y:S02]  /*8870*/  MOV R16, 0x8890 ;  /* 0x0000889000107802 */ /* 0x000fe40000000f00 */
[----:B-1---5:R-:W-:Y:S05]  /*8880*/  CALL.REL.NOINC `($_ZN7cutlass13device_kernelIN5flash19enable_sm80_to_sm89INS1_16FlashAttnBwdSm80INS1_25CollectiveMainloopBwdSm80ILi2ELi2EN4cute5tupleIJNS5_1CILi64EEENS7_ILi128EEES8_EEENS_10bfloat16_tEfNS_4arch4Sm80ELb0ELb1ELb1ELb1ELb0ELb0ELb0ELb0ELi2ELi2ELi4ELi2ELb1EEENS1_24CollectiveEpilogueBwdGQAISA_fSD_Li256ELb1ELb0EEENS1_19SingleTileSchedulerILb1ELb0ELb0ELi128EEEEEEEEEvNT_6ParamsE$_ZN4cute5tupleIJiEEC2ERKi) ;  /* 0xfffff65000007944 */ /* 0x022fea0003c3ffff */
[----:B------:R1:W5:Y:S01]  /*8890*/  LDL R7, [R1+0x160] ;  /* 0x0001600001077983 */ /* 0x0003620000100800 */
[----:B------:R-:W-:Y:S02]  /*88a0*/  MOV R6, R44 ;  /* 0x0000002c00067202 */ /* 0x000fe40000000f00 */
[----:B------:R-:W-:-:S02]  /*88b0*/  MOV R16, 0x88d0 ;  /* 0x000088d000107802 */ /* 0x000fc40000000f00 */
[----:B-1---5:R-:W-:Y:S05]  /*88c0*/  CALL.REL.NOINC `($_ZN7cutlass13device_kernelIN5flash19enable_sm80_to_sm89INS1_16FlashAttnBwdSm80INS1_25CollectiveMainloopBwdSm80ILi2ELi2EN4cute5tupleIJNS5_1CILi64EEENS7_ILi128EEES8_EEENS_10bfloat16_tEfNS_4arch4Sm80ELb0ELb1ELb1ELb1ELb0ELb0ELb0ELb0ELi2ELi2ELi4ELi2ELb1EEENS1_24CollectiveEpilogueBwdGQAISA_fSD_Li256ELb1ELb0EEENS1_19SingleTileSchedulerILb1ELb0ELb0ELi128EEEEEEEEEvNT_6ParamsE$_ZN4cute5tupleIJiEEC2ERKi) ;  /* 0xfffff61000007944 */ /* 0x022fea0003c3ffff */
[----:B------:R1:W5:Y:S01]  /*88d0*/  LDL R7, [R1+0x168] ;  /* 0x0001680001077983 */ /* 0x0003620000100800 */
[----:B------:R-:W-:-:S02]  /*88e0*/  MOV R6, R44 ;  /* 0x0000002c00067202 */ /* 0x000fc40000000f00 */
[----:B------:R-:W-:Y:S02]  /*88f0*/  MOV R10, 0x8910 ;  /* 0x00008910000a7802 */ /* 0x000fe40000000f00 */
[----:B-1---5:R-:W-:Y:S05]  /*8900*/  CALL.REL.NOINC `($_ZN7cutlass13device_kernelIN5flash19enable_sm80_to_sm89INS1_16FlashAttnBwdSm80INS1_25CollectiveMainloopBwdSm80ILi2ELi2EN4cute5tupleIJNS5_1CILi64EEENS7_ILi128EEES8_EEENS_10bfloat16_tEfNS_4arch4Sm80ELb0ELb1ELb1ELb1ELb0ELb0ELb0ELb0ELi2ELi2ELi4ELi2ELb1EEENS1_24CollectiveEpilogueBwdGQAISA_fSD_Li256ELb1ELb0EEENS1_19SingleTileSchedulerILb1ELb0ELb0ELi128EEEEEEEEEvNT_6ParamsE$_ZN4cute5tupleIJNS_15ArithmeticTupleIJiEEEEEC2ERKS2_) ;  /* 0xfffff39000007944 */ /* 0x022fea0003c3ffff */
[----:B------:R2:W5:Y:S01]  /*8910*/  LDL R8, [R1+0x168] ;  /* 0x0001680001087983 */ /* 0x0005620000100800 */
[----:B-1----:R-:W-:Y:S01]  /*8920*/  IMAD.MOV.U32 R7, RZ, RZ, R9 ;  /* 0x000000ffff077224 */ /* 0x002fe200078e0009 */
[----:B------:R-:W-:Y:S02]  /*8930*/  MOV R6, R27 ;  /* 0x0000001b00067202 */ /* 0x000fe40000000f00 */
[----:B------:R-:W-:Y:S02]  /*8940*/  MOV R16, 0x8960 ;  /* 0x0000896000107802 */ /* 0x000fe40000000f00 */
[----:B--2--5:R-:W-:Y:S05]  /*8950*/  CALL.REL.NOINC `($_ZN7cutlass13device_kernelIN5flash19enable_sm80_to_sm89INS1_16FlashAttnBwdSm80INS1_25CollectiveMainloopBwdSm80ILi2ELi2EN4cute5tupleIJNS5_1CILi64EEENS7_ILi128EEES8_EEENS_10bfloat16_tEfNS_4arch4Sm80ELb0ELb1ELb1ELb1ELb0ELb0ELb0ELb0ELi2ELi2ELi4ELi2ELb1EEENS1_24CollectiveEpilogueBwdGQAISA_fSD_Li256ELb1ELb0EEENS1_19SingleTileSchedulerILb1ELb0ELb0ELi128EEEEEEEEEvNT_6ParamsE$_ZN4cute5tupleIJiEEC2ERKi) ;  /* 0xfffff58000007944 */ /* 0x024fea0003c3ffff */
[----:B------:R1:W5:Y:S01]  /*8960*/  LDL R7, [R1+0x164] ;  /* 0x0001640001077983 */ /* 0x0003620000100800 */
[----:B------:R-:W-:Y:S02]  /*8970*/  MOV R6, R3 ;  /* 0x0000000300067202 */ /* 0x000fe40000000f00 */
[----:B------:R-:W-:Y:S02]  /*8980*/  MOV R16, 0x89a0 ;  /* 0x000089a000107802 */ /* 0x000fe40000000f00 */
[----:B-1---5:R-:W-:Y:S05]  /*8990*/  CALL.REL.NOINC `($_ZN7cutlass13device_kernelIN5flash19enable_sm80_to_sm89INS1_16FlashAttnBwdSm80INS1_25CollectiveMainloopBwdSm80ILi2ELi2EN4cute5tupleIJNS5_1CILi64EEENS7_ILi128EEES8_EEENS_10bfloat16_tEfNS_4arch4Sm80ELb0ELb1ELb1ELb1ELb0ELb0ELb0ELb0ELi2ELi2ELi4ELi2ELb1EEENS1_24CollectiveEpilogueBwdGQAISA_fSD_Li256ELb1ELb0EEENS1_19SingleTileSchedulerILb1ELb0ELb0ELi128EEEEEEEEEvNT_6ParamsE$_ZN4cute5tupleIJiEEC2ERKi) ;  /* 0xfffff54000007944 */ /* 0x022fea0003c3ffff */
[----:B------:R1:W5:Y:S01]  /*89a0*/  LDL R7, [R1+0x160] ;  /* 0x0001600001077983 */ /* 0x0003620000100800 */
[----:B------:R-:W-:Y:S02]  /*89b0*/  MOV R13, R44 ;  /* 0x0000002c000d7202 */ /* 0x000fe40000000f00 */
[----:B------:R-:W-:-:S02]  /*89c0*/  MOV R18, 0x89e0 ;  /* 0x000089e000127802 */ /* 0x000fc40000000f00 */
[----:B-1---5:R-:W-:Y:S05]  /*89d0*/  CALL.REL.NOINC `($_ZN7cutlass13device_kernelIN5flash19enable_sm80_to_sm89INS1_16FlashAttnBwdSm80INS1_25CollectiveMainloopBwdSm80ILi2ELi2EN4cute5tupleIJNS5_1CILi64EEENS7_ILi128EEES8_EEENS_10bfloat16_tEfNS_4arch4Sm80ELb0ELb1ELb1ELb1ELb0ELb0ELb0ELb0ELi2ELi2ELi4ELi2ELb1EEENS1_24CollectiveEpilogueBwdGQAISA_fSD_Li256ELb1ELb0EEENS1_19SingleTileSchedulerILb1ELb0ELb0ELi128EEEEEEEEEvNT_6ParamsE$_ZN4cute5tupleIJNS_1CILi0EEEiEEC2ERKS2_RKi) ;  /* 0xfffff46000007944 */ /* 0x022fea0003c3ffff */
[----:B------:R1:W5:Y:S01]  /*89e0*/  LDL R7, [R1+0x168] ;  /* 0x0001680001077983 */ /* 0x0003620000100800 */
[----:B------:R-:W-:-:S02]  /*89f0*/  MOV R6, R44 ;  /* 0x0000002c00067202 */ /* 0x000fc40000000f00 */
[----:B------:R-:W-:Y:S02]  /*8a00*/  MOV R16, 0x8a20 ;  /* 0x00008a2000107802 */ /* 0x000fe40000000f00 */
[----:B-1---5:R-:W-:Y:S05]  /*8a10*/  CALL.REL.NOINC `($_ZN7cutlass13device_kernelIN5flash19enable_sm80_to_sm89INS1_16FlashAttnBwdSm80INS1_25CollectiveMainloopBwdSm80ILi2ELi2EN4cute5tupleIJNS5_1CILi64EEENS7_ILi128EEES8_EEENS_10bfloat16_tEfNS_4arch4Sm80ELb0ELb1ELb1ELb1ELb0ELb0ELb0ELb0ELi2ELi2ELi4ELi2ELb1EEENS1_24CollectiveEpilogueBwdGQAISA_fSD_Li256ELb1ELb0EEENS1_19SingleTileSchedulerILb1ELb0ELb0ELi128EEEEEEEEEvNT_6ParamsE$_ZN4cute5tupleIJNS_15ArithmeticTupleIJNS_1CILi0EEEiEEEEEC2ERKS4_) ;  /* 0xfffff24000007944 */ /* 0x022fea0003c3ffff */
[----:B------:R2:W5:Y:S01]  /*8a20*/  LDL R10, [R1+0x168] ;  /* 0x00016800010a7983 */ /* 0x0005620000100800 */
[----:B-1----:R-:W-:Y:S01]  /*8a30*/  IMAD.MOV.U32 R7, RZ, RZ, R8 ;  /* 0x000000ffff077224 */ /* 0x002fe200078e0008 */
[----:B------:R-:W-:Y:S02]  /*8a40*/  MOV R6, R44 ;  /* 0x0000002c00067202 */ /* 0x000fe40000000f00 */
[----:B------:R-:W-:Y:S02]  /*8a50*/  MOV R8, 0x8a70 ;  /* 0x00008a7000087802 */ /* 0x000fe40000000f00 */
[----:B--2--5:R-:W-:Y:S05]  /*8a60*/  CALL.REL.NOINC `($_ZN7cutlass13device_kernelIN5flash19enable_sm80_to_sm89INS1_16FlashAttnBwdSm80INS1_25CollectiveMainloopBwdSm80ILi2ELi2EN4cute5tupleIJNS5_1CILi64EEENS7_ILi128EEES8_EEENS_10bfloat16_tEfNS_4arch4Sm80ELb0ELb1ELb1ELb1ELb0ELb0ELb0ELb0ELi2ELi2ELi4ELi2ELb1EEENS1_24CollectiveEpilogueBwdGQAISA_fSD_Li256ELb1ELb0EEENS1_19SingleTileSchedulerILb1ELb0ELb0ELi128EEEEEEEEEvNT_6ParamsE$_ZN4cute3eso3ESOILb0ELb1EJiNS_1CILi0EEEEEC2ERKiRKS3_) ;  /* 0xffffe8f000007944 */ /* 0x024fea0003c3ffff */
[----:B------:R2:W5:Y:S01]  /*8a70*/  LDL R16, [R1+0x168] ;  /* 0x0001680001107983 */ /* 0x0005620000100800 */
[----:B-1----:R-:W-:Y:S02]  /*8a80*/  MOV R6, R44 ;  /* 0x0000002c00067202 */ /* 0x002fe40000000f00 */
[----:B------:R-:W-:Y:S01]  /*8a90*/  MOV R18, 0x8ac0 ;  /* 0x00008ac000127802 */ /* 0x000fe20000000f00 */
[----:B------:R2:W-:Y:S04]  /*8aa0*/  STL [R1+0x168], R10 ;  /* 0x0001680a01007387 */ /* 0x0005e80000100800 */
[----:B--2--5:R-:W-:Y:S05]  /*8ab0*/  CALL.REL.NOINC `($_ZN7cutlass13device_kernelIN5flash19enable_sm80_to_sm89INS1_16FlashAttnBwdSm80INS1_25CollectiveMainloopBwdSm80ILi2ELi2EN4cute5tupleIJNS5_1CILi64EEENS7_ILi128EEES8_EEENS_10bfloat16_tEfNS_4arch4Sm80ELb0ELb1ELb1ELb1ELb0ELb0ELb0ELb0ELi2ELi2ELi4ELi2ELb1EEENS1_24CollectiveEpilogueBwdGQAISA_fSD_Li256ELb1ELb0EEENS1_19SingleTileSchedulerILb1ELb0ELb0ELi128EEEEEEEEEvNT_6ParamsE$_ZZN4cuteplIJiEJNS_1CILi0EEEiEEEDaRKNS_15ArithmeticTupleIJDpT_EEERKNS3_IJDpT0_EEEENKUlDpRKT_E_clIJiiEEEDaSH_) ;  /* 0x00001a1000007944 */ /* 0x024fea0003c00000 */
[----:B-----5:R-:W-:Y:S02]  /*8ac0*/  MOV R18, R6 ;  /* 0x0000000600127202 */ /* 0x020fe40000000f00 */
[----:B------:R-:W-:-:S02]  /*8ad0*/  MOV R6, 0x8af0 ;  /* 0x00008af000067802 */ /* 0x000fc40000000f00 */
[----:B-1----:R-:W-:Y:S05]  /*8ae0*/  CALL.REL.NOINC `($_ZN7cutlass13device_kernelIN5flash19enable_sm80_to_sm89INS1_16FlashAttnBwdSm80INS1_25CollectiveMainloopBwdSm80ILi2ELi2EN4cute5tupleIJNS5_1CILi64EEENS7_ILi128EEES8_EEENS_10bfloat16_tEfNS_4arch4Sm80ELb0ELb1ELb1ELb1ELb0ELb0ELb0ELb0ELi2ELi2ELi4ELi2ELb1EEENS1_24CollectiveEpilogueBwdGQAISA_fSD_Li256ELb1ELb0EEENS1_19SingleTileSchedulerILb1ELb0ELb0ELi128EEEEEEEEEvNT_6ParamsE$_ZZN4cuteplIJNS_15ArithmeticTupleIJiEEEEJNS1_IJNS_1CILi0EEEiEEEEEEDaRKNS1_IJDpT_EEERKNS1_IJDpT0_EEEENKUlDpRKT_E_clIJNS1_IJiiEEEEEEDaSJ_) ;  /* 0x0000165000007944 */ /* 0x002fea0003c00000 */
        /* <DEDUP_REMOVED lines=8> */
[----:B--2--5:R-:W-:Y:S05]  /*8b70*/  CALL.REL.NOINC `($_ZN7cutlass13device_kernelIN5flash19enable_sm80_to_sm89INS1_16FlashAttnBwdSm80INS1_25CollectiveMainloopBwdSm80ILi2ELi2EN4cute5tupleIJNS5_1CILi64EEENS7_ILi128EEES8_EEENS_10bfloat16_tEfNS_4arch4Sm80ELb0ELb1ELb1ELb1ELb0ELb0ELb0ELb0ELi2ELi2ELi4ELi2ELb1EEENS1_24CollectiveEpilogueBwdGQAISA_fSD_Li256ELb1ELb0EEENS1_19SingleTileSchedulerILb1ELb0ELb0ELi128EEEEEEEEEvNT_6ParamsE$_ZN4cute5tupleIJiEEC2ERKi) ;  /* 0xfffff36000007944 */ /* 0x024fea0003c3ffff */
        /* <DEDUP_REMOVED lines=9> */
[----:B-1---5:R-:W-:Y:S05]  /*8c10*/  CALL.REL.NOINC `($_ZN7cutlass13device_kernelIN5flash19enable_sm80_to_sm89INS1_16FlashAttnBwdSm80INS1_25CollectiveMainloopBwdSm80ILi2ELi2EN4cute5tupleIJNS5_1CILi64EEENS7_ILi128EEES8_EEENS_10bfloat16_tEfNS_4arch4Sm80ELb0ELb1ELb1ELb1ELb0ELb0ELb0ELb0ELi2ELi2ELi4ELi2ELb1EEENS1_24CollectiveEpilogueBwdGQAISA_fSD_Li256ELb1ELb0EEENS1_19SingleTileSchedulerILb1ELb0ELb0ELi128EEEEEEEEEvNT_6ParamsE$_ZN4cute5tupleIJiEEC2ERKi) ;  /* 0xfffff2c000007944 */ /* 0x022fea0003c3ffff */
[----:B------:R1:W5:Y:S01]  /*8c20*/  LDL R13, [R1+0x168] ;  /* 0x00016800010d7983 */ /* 0x0003620000100800 */
[----:B------:R-:W-:Y:S01]  /*8c30*/  IMAD.MOV.U32 R7, RZ, RZ, R10 ;  /* 0x000000ffff077224 */ /* 0x000fe200078e000a */
[----:B------:R-:W-:Y:S02]  /*8c40*/  MOV R6, R44 ;  /* 0x0000002c00067202 */ /* 0x000fe40000000f00 */
[----:B------:R-:W-:Y:S02]  /*8c50*/  MOV R16, 0x8c70 ;  /* 0x00008c7000107802 */ /* 0x000fe40000000f00 */
[----:B-1---5:R-:W-:Y:S05]  /*8c60*/  CALL.REL.NOINC `($_ZN7cutlass13device_kernelIN5flash19enable_sm80_to_sm89INS1_16FlashAttnBwdSm80INS1_25CollectiveMainloopBwdSm80ILi2ELi2EN4cute5tupleIJNS5_1CILi64EEENS7_ILi128EEES8_EEENS_10bfloat16_tEfNS_4arch4Sm80ELb0ELb1ELb1ELb1ELb0ELb0ELb0ELb0ELi2ELi2ELi4ELi2ELb1EEENS1_24CollectiveEpilogueBwdGQAISA_fSD_Li256ELb1ELb0EEENS1_19SingleTileSchedulerILb1ELb0ELb0ELi128EEEEEEEEEvNT_6ParamsE$_ZN4cute5tupleIJiEEC2ERKi) ;  /* 0xfffff27000007944 */ /* 0x022fea0003c3ffff */
[----:B------:R1:W5:Y:S01]  /*8c70*/  LDL R10, [R1+0x168] ;  /* 0x00016800010a7983 */ /* 0x0003620000100800 */
[----:B------:R-:W-:Y:S01]  /*8c80*/  IMAD.MOV.U32 R7, RZ, RZ, R13 ;  /* 0x000000ffff077224 */ /* 0x000fe200078e000d */
[----:B------:R-:W-:Y:S02]  /*8c90*/  MOV R6, R3 ;  /* 0x0000000300067202 */ /* 0x000fe40000000f00 */
[----:B------:R-:W-:Y:S02]  /*8ca0*/  MOV R16, 0x8cc0 ;  /* 0x00008cc000107802 */ /* 0x000fe40000000f00 */
[----:B-1---5:R-:W-:Y:S05]  /*8cb0*/  CALL.REL.NOINC `($_ZN7cutlass13device_kernelIN5flash19enable_sm80_to_sm89INS1_16FlashAttnBwdSm80INS1_25CollectiveMainloopBwdSm80ILi2ELi2EN4cute5tupleIJNS5_1CILi64EEENS7_ILi128EEES8_EEENS_10bfloat16_tEfNS_4arch4Sm80ELb0ELb1ELb1ELb1ELb0ELb0ELb0ELb0ELi2ELi2ELi4ELi2ELb1EEENS1_24CollectiveEpilogueBwdGQAISA_fSD_Li256ELb1ELb0EEENS1_19SingleTileSchedulerILb1ELb0ELb0ELi128EEEEEEEEEvNT_6ParamsE$_ZN4cute5tupleIJiEEC2ERKi) ;  /* 0xfffff22000007944 */ /* 0x022fea0003c3ffff */
[----:B------:R1:W5:Y:S01]  /*8cc0*/  LDL R7, [R1+0x160] ;  /* 0x0001600001077983 */ /* 0x0003620000100800 */
[----:B------:R-:W-:-:S02]  /*8cd0*/  MOV R6, R44 ;  /* 0x0000002c00067202 */ /* 0x000fc40000000f00 */
[----:B------:R-:W-:Y:S02]  /*8ce0*/  MOV R18, 0x8d00 ;  /* 0x00008d0000127802 */ /* 0x000fe40000000f00 */
[----:B-1---5:R-:W-:Y:S05]  /*8cf0*/  CALL.REL.NOINC `($_ZN7cutlass13device_kernelIN5flash19enable_sm80_to_sm89INS1_16FlashAttnBwdSm80INS1_25CollectiveMainloopBwdSm80ILi2ELi2EN4cute5tupleIJNS5_1CILi64EEENS7_ILi128EEES8_EEENS_10bfloat16_tEfNS_4arch4Sm80ELb0ELb1ELb1ELb1ELb0ELb0ELb0ELb0ELi2ELi2ELi4ELi2ELb1EEENS1_24CollectiveEpilogueBwdGQAISA_fSD_Li256ELb1ELb0EEENS1_19SingleTileSchedulerILb1ELb0ELb0ELi128EEEEEEEEEvNT_6ParamsE$_ZN4cute5tupleIJNS_1CILi0EEES2_iEEC2ERKS2_S5_RKi) ;  /* 0xfffff0a000007944 */ /* 0x022fea0003c3ffff */
        /* <DEDUP_REMOVED lines=8> */
[----:B-1---5:R-:W-:Y:S05]  /*8d80*/  CALL.REL.NOINC `($_ZN7cutlass13device_kernelIN5flash19enable_sm80_to_sm89INS1_16FlashAttnBwdSm80INS1_25CollectiveMainloopBwdSm80ILi2ELi2EN4cute5tupleIJNS5_1CILi64EEENS7_ILi128EEES8_EEENS_10bfloat16_tEfNS_4arch4Sm80ELb0ELb1ELb1ELb1ELb0ELb0ELb0ELb0ELi2ELi2ELi4ELi2ELb1EEENS1_24CollectiveEpilogueBwdGQAISA_fSD_Li256ELb1ELb0EEENS1_19SingleTileSchedulerILb1ELb0ELb0ELi128EEEEEEEEEvNT_6ParamsE$_ZN4cute5tupleIJNS_1CILi0EEES2_S2_iEEC2ERKS2_S5_S5_RKi) ;  /* 0xffffefd000007944 */ /* 0x022fea0003c3ffff */
[----:B------:R2:W5:Y:S01]  /*8d90*/  LDL R16, [R1+0x168] ;  /* 0x0001680001107983 */ /* 0x0005620000100800 */
[----:B-1----:R-:W-:Y:S02]  /*8da0*/  MOV R6, R44 ;  /* 0x0000002c00067202 */ /* 0x002fe40000000f00 */
[----:B------:R-:W-:-:S02]  /*8db0*/  MOV R10, 0x8dd0 ;  /* 0x00008dd0000a7802 */ /* 0x000fc40000000f00 */
[----:B--2--5:R-:W-:Y:S05]  /*8dc0*/  CALL.REL.NOINC `($_ZN7cutlass13device_kernelIN5flash19enable_sm80_to_sm89INS1_16FlashAttnBwdSm80INS1_25CollectiveMainloopBwdSm80ILi2ELi2EN4cute5tupleIJNS5_1CILi64EEENS7_ILi128EEES8_EEENS_10bfloat16_tEfNS_4arch4Sm80ELb0ELb1ELb1ELb1ELb0ELb0ELb0ELb0ELi2ELi2ELi4ELi2ELb1EEENS1_24CollectiveEpilogueBwdGQAISA_fSD_Li256ELb1ELb0EEENS1_19SingleTileSchedulerILb1ELb0ELb0ELi128EEEEEEEEEvNT_6ParamsE$_ZN4cute3eso3ESOILb1ELb0EJNS_1CILi0EEES3_iS3_EEC2ERKS3_S6_RKiS6_) ;  /* 0xffffe7e000007944 */ /* 0x024fea0003c3ffff */
[----:B-1----:R1:W5:Y:S01]  /*8dd0*/  LDL R13, [R1+0x168] ;  /* 0x00016800010d7983 */ /* 0x0023620000100800 */
[----:B------:R-:W-:-:S02]  /*8de0*/  MOV R7, R44 ;  /* 0x0000002c00077202 */ /* 0x000fc40000000f00 */
[----:B------:R-:W-:Y:S01]  /*8df0*/  MOV R6, 0x8e20 ;  /* 0x00008e2000067802 */ /* 0x000fe20000000f00 */
[----:B------:R1:W-:Y:S04]  /*8e00*/  STL [R1+0x168], R16 ;  /* 0x0001681001007387 */ /* 0x0003e80000100800 */
[----:B-1---5:R-:W-:Y:S05]  /*8e10*/  CALL.REL.NOINC `($_ZN7cutlass13device_kernelIN5flash19enable_sm80_to_sm89INS1_16FlashAttnBwdSm80INS1_25CollectiveMainloopBwdSm80ILi2ELi2EN4cute5tupleIJNS5_1CILi64EEENS7_ILi128EEES8_EEENS_10bfloat16_tEfNS_4arch4Sm80ELb0ELb1ELb1ELb1ELb0ELb0ELb0ELb0ELi2ELi2ELi4ELi2ELb1EEENS1_24CollectiveEpilogueBwdGQAISA_fSD_Li256ELb1ELb0EEENS1_19SingleTileSchedulerILb1ELb0ELb0ELi128EEEEEEEEEvNT_6ParamsE$_ZZN4cuteplIJNS_1CILi0EEES2_iEJS2_S2_S2_iEEEDaRKNS_15ArithmeticTupleIJDpT_EEERKNS3_IJDpT0_EEEENKUlDpRKT_E_clIJS2_S2_iiEEEDaSH_) ;  /* 0x0000154000007944 */ /* 0x022fea0003c00000 */
[----:B------:R-:W-:Y:S01]  /*8e20*/  IMAD.MOV.U32 R7, RZ, RZ, R11 ;  /* 0x000000ffff077224 */ /* 0x000fe200078e000b */
[----:B------:R-:W-:Y:S02]  /*8e30*/  MOV R6, R3 ;  /* 0x0000000300067202 */ /* 0x000fe40000000f00 */
[----:B------:R-:W-:Y:S02]  /*8e40*/  MOV R16, 0x8e60 ;  /* 0x00008e6000107802 */ /* 0x000fe40000000f00 */
[----:B--2--5:R-:W-:Y:S05]  /*8e50*/  CALL.REL.NOINC `($_ZN7cutlass13device_kernelIN5flash19enable_sm80_to_sm89INS1_16FlashAttnBwdSm80INS1_25CollectiveMainloopBwdSm80ILi2ELi2EN4cute5tupleIJNS5_1CILi64EEENS7_ILi128EEES8_EEENS_10bfloat16_tEfNS_4arch4Sm80ELb0ELb1ELb1ELb1ELb0ELb0ELb0ELb0ELi2ELi2ELi4ELi2ELb1EEENS1_24CollectiveEpilogueBwdGQAISA_fSD_Li256ELb1ELb0EEENS1_19SingleTileSchedulerILb1ELb0ELb0ELi128EEEEEEEEEvNT_6ParamsE$_ZN4cute5tupleIJiEEC2ERKi) ;  /* 0xfffff08000007944 */ /* 0x024fea0003c3ffff */
[----:B------:R1:W5:Y:S01]  /*8e60*/  LDL R7, [R1+0x160] ;  /* 0x0001600001077983 */ /* 0x0003620000100800 */
[----:B------:R-:W-:Y:S02]  /*8e70*/  MOV R13, R44 ;  /* 0x0000002c000d7202 */ /* 0x000fe40000000f00 */
[----:B------:R-:W-:Y:S02]  /*8e80*/  MOV R18, 0x8ea0 ;  /* 0x00008ea000127802 */ /* 0x000fe40000000f00 */
[----:B-1---5:R-:W-:Y:S05]  /*8e90*/  CALL.REL.NOINC `($_ZN7cutlass13device_kernelIN5flash19enable_sm80_to_sm89INS1_16FlashAttnBwdSm80INS1_25CollectiveMainloopBwdSm80ILi2ELi2EN4cute5tupleIJNS5_1CILi64EEENS7_ILi128EEES8_EEENS_10bfloat16_tEfNS_4arch4Sm80ELb0ELb1ELb1ELb1ELb0ELb0ELb0ELb0ELi2ELi2ELi4ELi2ELb1EEENS1_24CollectiveEpilogueBwdGQAISA_fSD_Li256ELb1ELb0EEENS1_19SingleTileSchedulerILb1ELb0ELb0ELi128EEEEEEEEEvNT_6ParamsE$_ZN4cute5tupleIJNS_1CILi0EEEiEEC2ERKS2_RKi) ;  /* 0xffffefa000007944 */ /* 0x022fea0003c3ffff */
[----:B------:R1:W5:Y:S01]  /*8ea0*/  LDL R7, [R1+0x168] ;  /* 0x0001680001077983 */ /* 0x0003620000100800 */
[----:B------:R-:W-:Y:S02]  /*8eb0*/  MOV R6, R44 ;  /* 0x0000002c00067202 */ /* 0x000fe40000000f00 */
[----:B------:R-:W-:-:S02]  /*8ec0*/  MOV R16, 0x8ee0 ;  /* 0x00008ee000107802 */ /* 0x000fc40000000f00 */
[----:B-1---5:R-:W-:Y:S05]  /*8ed0*/  CALL.REL.NOINC `($_ZN7cutlass13device_kernelIN5flash19enable_sm80_to_sm89INS1_16FlashAttnBwdSm80INS1_25CollectiveMainloopBwdSm80ILi2ELi2EN4cute5tupleIJNS5_1CILi64EEENS7_ILi128EEES8_EEENS_10bfloat16_tEfNS_4arch4Sm80ELb0ELb1ELb1ELb1ELb0ELb0ELb0ELb0ELi2ELi2ELi4ELi2ELb1EEENS1_24CollectiveEpilogueBwdGQAISA_fSD_Li256ELb1ELb0EEENS1_19SingleTileSchedulerILb1ELb0ELb0ELi128EEEEEEEEEvNT_6ParamsE$_ZN4cute3eso3ESOILb1ELb0EJNS_1CILi0EEEiS3_S3_EEC2ERKS3_RKiS6_S6_) ;  /* 0xffffe81000007944 */ /* 0x022fea0003c3ffff */
[----:B------:R-:W-:Y:S01]  /*8ee0*/  STL [R1+0x160], R76 ;  /* 0x0001604c01007387 */ /* 0x000fe20000100800 */
[----:B-1----:R-:W-:Y:S01]  /*8ef0*/  IMAD.MOV.U32 R6, RZ, RZ, R44 ;  /* 0x000000ffff067224 */ /* 0x002fe200078e002c */
[----:B------:R-:W-:-:S02]  /*8f00*/  MOV R11, R3 ;  /* 0x00000003000b7202 */ /* 0x000fc40000000f00 */
[----:B------:R1:W5:Y:S04]  /*8f10*/  LDL R28, [R1+0x168] ;  /* 0x00016800011c7983 */ /* 0x0003680000100800 */
[----:B------:R2:W-:Y:S02]  /*8f20*/  STL [R1+0x168], R10 ;  /* 0x0001680a01007387 */ /* 0x0005e40000100800 */
[----:B--2---:R-:W-:Y:S02]  /*8f30*/  MOV R10, 0x8f50 ;  /* 0x00008f50000a7802 */ /* 0x004fe40000000f00 */
[----:B-1---5:R-:W-:Y:S05]  /*8f40*/  CALL.REL.NOINC `($_ZN7cutlass13device_kernelIN5flash19enable_sm80_to_sm89INS1_16FlashAttnBwdSm80INS1_25CollectiveMainloopBwdSm80ILi2ELi2EN4cute5tupleIJNS5_1CILi64EEENS7_ILi128EEES8_EEENS_10bfloat16_tEfNS_4arch4Sm80ELb0ELb1ELb1ELb1ELb0ELb0ELb0ELb0ELi2ELi2ELi4ELi2ELb1EEENS1_24CollectiveEpilogueBwdGQAISA_fSD_Li256ELb1ELb0EEENS1_19SingleTileSchedulerILb1ELb0ELb0ELi128EEEEEEEEEvNT_6ParamsE$_ZZN4cuteplIJNS_1CILi0EEEiEJS2_S2_iiEEEDaRKNS_15ArithmeticTupleIJDpT_EEERKNS3_IJDpT0_EEEENKUlDpRKT_E_clIJS2_iiiEEEDaSH_) ;  /* 0x0000149000007944 */ /* 0x022fea0003c00000 */
[----:B------:R-:W-:Y:S01]  /*8f50*/  IMAD.MOV.U32 R16, RZ, RZ, R9 ;  /* 0x000000ffff107224 */ /* 0x000fe200078e0009 */
[----:B------:R-:W-:Y:S02]  /*8f60*/  MOV R9, R44 ;  /* 0x0000002c00097202 */ /* 0x000fe40000000f00 */
[----:B------:R-:W-:Y:S02]  /*8f70*/  MOV R10, 0x8f90 ;  /* 0x00008f90000a7802 */ /* 0x000fe40000000f00 */
[----:B-1---5:R-:W-:Y:S05]  /*8f80*/  CALL.REL.NOINC `($_ZN7cutlass13device_kernelIN5flash19enable_sm80_to_sm89INS1_16FlashAttnBwdSm80INS1_25CollectiveMainloopBwdSm80ILi2ELi2EN4cute5tupleIJNS5_1CILi64EEENS7_ILi128EEES8_EEENS_10bfloat16_tEfNS_4arch4Sm80ELb0ELb1ELb1ELb1ELb0ELb0ELb0ELb0ELi2ELi2ELi4ELi2ELb1EEENS1_24CollectiveEpilogueBwdGQAISA_fSD_Li256ELb1ELb0EEENS1_19SingleTileSchedulerILb1ELb0ELb0ELi128EEEEEEEEEvNT_6ParamsE$_ZN4cute3eso3ESOILb0ELb1EJNS_15ArithmeticTupleIJiiEEENS_1CILi0EEES5_S5_EEC2ERKS3_RKS5_SA_SA_) ;  /* 0xffffe33000007944 */ /* 0x022fea0003c3ffff */
        /* <DEDUP_REMOVED lines=8> */
[----:B-1---5:R-:W-:Y:S05]  /*9010*/  CALL.REL.NOINC `($_ZN7cutlass13device_kernelIN5flash19enable_sm80_to_sm89INS1_16FlashAttnBwdSm80INS1_25CollectiveMainloopBwdSm80ILi2ELi2EN4cute5tupleIJNS5_1CILi64EEENS7_ILi128EEES8_EEENS_10bfloat16_tEfNS_4arch4Sm80ELb0ELb1ELb1ELb1ELb0ELb0ELb0ELb0ELi2ELi2ELi4ELi2ELb1EEENS1_24CollectiveEpilogueBwdGQAISA_fSD_Li256ELb1ELb0EEENS1_19SingleTileSchedulerILb1ELb0ELb0ELi128EEEEEEEEEvNT_6ParamsE$_ZZN4cuteplIJNS_15ArithmeticTupleIJiiEEEEJNS_1CILi0EEEiiiEEEDaRKNS1_IJDpT_EEERKNS1_IJDpT0_EEEENKUlDpRKT_E_clIJS2_iiiEEEDaSI_) ;  /* 0x000011a000007944 */ /* 0x022fea0003c00000 */
[----:B-----5:R1:W-:Y:S01]  /*9020*/  STL.64 [R1+0x188], R6 ;  /* 0x0001880601007387 */ /* 0x0203e20000100a00 */
[----:B------:R-:W-:-:S03]  /*9030*/  MOV R28, 0x9070 ;  /* 0x00009070001c7802 */ /* 0x000fc60000000f00 */
[----:B------:R1:W-:Y:S04]  /*9040*/  STL.64 [R1+0x190], R8 ;  /* 0x0001900801007387 */ /* 0x0003e80000100a00 */
[----:B------:R1:W-:Y:S02]  /*9050*/  STL [R1+0x184], R16 ;  /* 0x0001841001007387 */ /* 0x0003e40000100800 */
[----:B-12---:R-:W-:Y:S05]  /*9060*/  CALL.REL.NOINC `($_ZN7cutlass13device_kernelIN5flash19enable_sm80_to_sm89INS1_16FlashAttnBwdSm80INS1_25CollectiveMainloopBwdSm80ILi2ELi2EN4cute5tupleIJNS5_1CILi64EEENS7_ILi128EEES8_EEENS_10bfloat16_tEfNS_4arch4Sm80ELb0ELb1ELb1ELb1ELb0ELb0ELb0ELb0ELi2ELi2ELi4ELi2ELb1EEENS1_24CollectiveEpilogueBwdGQAISA_fSD_Li256ELb1ELb0EEENS1_19SingleTileSchedulerILb1ELb0ELb0ELi128EEEEEEEEEvNT_6ParamsE$_ZZN4cute19as_arithmetic_tupleINS_15ArithmeticTupleIJNS1_IJiiEEEiiiEEEEEDaRKT_ENKUlRKT_E_clIS2_EEDaS9_) ;  /* 0xfffff3a000007944 */ /* 0x006fea0003c3ffff */
[----:B------:R2:W5:Y:S01]  /*9070*/  LDL R7, [R1+0x18c] ;  /* 0x00018c0001077983 */ /* 0x0005620000100800 */
[----:B------:R-:W-:-:S03]  /*9080*/  MOV R6, 0x90a0 ;  /* 0x000090a000067802 */ /* 0x000fc60000000f00 */
[----:B-12--5:R-:W-:Y:S05]  /*9090*/  CALL.REL.NOINC `($_ZN7cutlass13device_kernelIN5flash19enable_sm80_to_sm89INS1_16FlashAttnBwdSm80INS1_25CollectiveMainloopBwdSm80ILi2ELi2EN4cute5tupleIJNS5_1CILi64EEENS7_ILi128EEES8_EEENS_10bfloat16_tEfNS_4arch4Sm80ELb0ELb1ELb1ELb1ELb0ELb0ELb0ELb0ELi2ELi2ELi4ELi2ELb1EEENS1_24CollectiveEpilogueBwdGQAISA_fSD_Li256ELb1ELb0EEENS1_19SingleTileSchedulerILb1ELb0ELb0ELi128EEEEEEEEEvNT_6ParamsE$_ZZN4cute19as_arithmetic_tupleINS_15ArithmeticTupleIJNS1_IJiiEEEiiiEEEEEDaRKT_ENKUlRKT_E_clIiEEDaS9_) ;  /* 0xfffff48000007944 */ /* 0x026fea0003c3ffff */
[----:B------:R1:W5:Y:S01]  /*90a0*/  LDL R7, [R1+0x190] ;  /* 0x0001900001077983 */ /* 0x0003620000100800 */
[----:B------:R-:W-:-:S03]  /*90b0*/  MOV R6, 0x90e0 ;  /* 0x000090e000067802 */ /* 0x000fc60000000f00 */
[----:B------:R1:W-:Y:S04]  /*90c0*/  STL [R1+0x168], R10 ;  /* 0x0001680a01007387 */ /* 0x0003e80000100800 */
[----:B-1---5:R-:W-:Y:S05]  /*90d0*/  CALL.REL.NOINC `($_ZN7cutlass13device_kernelIN5flash19enable_sm80_to_sm89INS1_16FlashAttnBwdSm80INS1_25CollectiveMainloopBwdSm80ILi2ELi2EN4cute5tupleIJNS5_1CILi64EEENS7_ILi128EEES8_EEENS_10bfloat16_tEfNS_4arch4Sm80ELb0ELb1ELb1ELb1ELb0ELb0ELb0ELb0ELi2ELi2ELi4ELi2ELb1EEENS1_24CollectiveEpilogueBwdGQAISA_fSD_Li256ELb1ELb0EEENS1_19SingleTileSchedulerILb1ELb0ELb0ELi128EEEEEEEEEvNT_6ParamsE$_ZZN4cute19as_arithmetic_tupleINS_15ArithmeticTupleIJNS1_IJiiEEEiiiEEEEEDaRKT_ENKUlRKT_E_clIiEEDaS9_) ;  /* 0xfffff44000007944 */ /* 0x022fea0003c3ffff */
[----:B------:R1:W5:Y:S01]  /*90e0*/  LDL R7, [R1+0x194] ;  /* 0x0001940001077983 */ /* 0x0003620000100800 */
[----:B------:R-:W-:-:S03]  /*90f0*/  MOV R6, 0x9120 ;  /* 0x0000912000067802 */ /* 0x000fc60000000f00 */
[----:B------:R1:W-:Y:S04]  /*9100*/  STL [R1+0x160], R10 ;  /* 0x0001600a01007387 */ /* 0x0003e80000100800 */
[----:B-1---5:R-:W-:Y:S05]  /*9110*/  CALL.REL.NOINC `($_ZN7cutlass13device_kernelIN5flash19enable_sm80_to_sm89INS1_16FlashAttnBwdSm80INS1_25CollectiveMainloopBwdSm80ILi2ELi2EN4cute5tupleIJNS5_1CILi64EEENS7_ILi128EEES8_EEENS_10bfloat16_tEfNS_4arch4Sm80ELb0ELb1ELb1ELb1ELb0ELb0ELb0ELb0ELi2ELi2ELi4ELi2ELb1EEENS1_24CollectiveEpilogueBwdGQAISA_fSD_Li256ELb1ELb0EEENS1_19SingleTileSchedulerILb1ELb0ELb0ELi128EEEEEEEEEvNT_6ParamsE$_ZZN4cute19as_arithmetic_tupleINS_15ArithmeticTupleIJNS1_IJiiEEEiiiEEEEEDaRKT_ENKUlRKT_E_clIiEEDaS9_) ;  /* 0xfffff40000007944 */ /* 0x022fea0003c3ffff */
[----:B------:R1:W-:Y:S01]  /*9120*/  STL [R1+0x164], R10 ;  /* 0x0001640a01007387 */ /* 0x0003e20000100800 */
[----:B------:R-:W-:Y:S01]  /*9130*/  IMAD.MOV.U32 R6, RZ, RZ, R44 ;  /* 0x000000ffff067224 */ /* 0x000fe200078e002c */
[----:B------:R-:W-:Y:S01]  /*9140*/  MOV R11, R3 ;  /* 0x00000003000b7202 */ /* 0x000fe20000000f00 */
[----:B------:R-:W-:Y:S01]  /*9150*/  IMAD.MOV.U32 R9, RZ, RZ, R27 ;  /* 0x000000ffff097224 */ /* 0x000fe200078e001b */
[----:B------:R-:W-:Y:S02]  /*9160*/  IADD3 R13, R3, 0x10, RZ ;  /* 0x00000010030d7810 */ /* 0x000fe40007ffe0ff */
[----:B------:R-:W-:Y:S02]  /*9170*/  MOV R16, 0x9190 ;  /* 0x0000919000107802 */ /* 0x000fe40000000f00 */
[----:B-1----:R-:W-:Y:S05]  /*9180*/  CALL.REL.NOINC `($_ZN7cutlass13device_kernelIN5flash19enable_sm80_to_sm89INS1_16FlashAttnBwdSm80INS1_25CollectiveMainloopBwdSm80ILi2ELi2EN4cute5tupleIJNS5_1CILi64EEENS7_ILi128EEES8_EEENS_10bfloat16_tEfNS_4arch4Sm80ELb0ELb1ELb1ELb1ELb0ELb0ELb0ELb0ELi2ELi2ELi4ELi2ELb1EEENS1_24CollectiveEpilogueBwdGQAISA_fSD_Li256ELb1ELb0EEENS1_19SingleTileSchedulerILb1ELb0ELb0ELi128EEEEEEEEEvNT_6ParamsE$_ZZN4cute19as_arithmetic_tupleINS_15ArithmeticTupleIJNS1_IJiiEEEiiiEEEEEDaRKT_ENKUlDpRKT_E_clIJS2_iiiEEEDaSA_) ;  /* 0xfffff1f000007944 */ /* 0x002fea0003c3ffff */
[----:B-----5:R-:W-:Y:S01]  /*9190*/  IMAD.MOV.U32 R11, RZ, RZ, R6 ;  /* 0x000000ffff0b7224 */ /* 0x020fe200078e0006 */
[----:B------:R-:W-:Y:S01]  /*91a0*/  MOV R6, R7 ;  /* 0x0000000700067202 */ /* 0x000fe20000000f00 */
[----:B------:R-:W-:Y:S01]  /*91b0*/  IMAD.MOV.U32 R7, RZ, RZ, R8 ;  /* 0x000000ffff077224 */ /* 0x000fe200078e0008 */
[----:B------:R1:W-:Y:S01]  /*91c0*/  STL [R1+0x180], R9 ;  /* 0x0001800901007387 */ /* 0x0003e20000100800 */
[----:B------:R-:W-:-:S03]  /*91d0*/  MOV R18, 0x9210 ;  /* 0x0000921000127802 */ /* 0x000fc60000000f00 */
[----:B------:R1:W-:Y:S04]  /*91e0*/  STL.64 [R1+0x170], R10 ;  /* 0x0001700a01007387 */ /* 0x0003e80000100a00 */
[----:B------:R1:W-:Y:S02]  /*91f0*/  STL.64 [R1+0x178], R6 ;  /* 0x0001780601007387 */ /* 0x0003e40000100a00 */
[----:B-12---:R-:W-:Y:S05]  /*9200*/  CALL.REL.NOINC `($_ZN7cutlass13device_kernelIN5flash19enable_sm80_to_sm89INS1_16FlashAttnBwdSm80INS1_25CollectiveMainloopBwdSm80ILi2ELi2EN4cute5tupleIJNS5_1CILi64EEENS7_ILi128EEES8_EEENS_10bfloat16_tEfNS_4arch4Sm80ELb0ELb1ELb1ELb1ELb0ELb0ELb0ELb0ELi2ELi2ELi4ELi2ELb1EEENS1_24CollectiveEpilogueBwdGQAISA_fSD_Li256ELb1ELb0EEENS1_19SingleTileSchedulerILb1ELb0ELb0ELi128EEEEEEEEEvNT_6ParamsE$_ZZN4cute14transform_leafINS_15ArithmeticTupleIJNS1_IJiiEEEiiiEEENS_8identityEEEDaRKT_OT0_ENKUlRKT_E_clIS2_EEDaSC_) ;  /* 0xfffff00000007944 */ /* 0x006fea0003c3ffff */
[----:B------:R2:W5:Y:S01]  /*9210*/  LDL R9, [R1+0x178] ;  /* 0x0001780001097983 */ /* 0x0005620000100800 */
[----:B------:R-:W-:-:S03]  /*9220*/  MOV R8, 0x9240 ;  /* 0x0000924000087802 */ /* 0x000fc60000000f00 */
[----:B-12--5:R-:W-:Y:S05]  /*9230*/  CALL.REL.NOINC `($_ZN7cutlass13device_kernelIN5flash19enable_sm80_to_sm89INS1_16FlashAttnBwdSm80INS1_25CollectiveMainloopBwdSm80ILi2ELi2EN4cute5tupleIJNS5_1CILi64EEENS7_ILi128EEES8_EEENS_10bfloat16_tEfNS_4arch4Sm80ELb0ELb1ELb1ELb1ELb0ELb0ELb0ELb0ELi2ELi2ELi4ELi2ELb1EEENS1_24CollectiveEpilogueBwdGQAISA_fSD_Li256ELb1ELb0EEENS1_19SingleTileSchedulerILb1ELb0ELb0ELi128EEEEEEEEEvNT_6ParamsE$_ZZN4cute14transform_leafINS_15ArithmeticTupleIJNS1_IJiiEEEiiiEEENS_8identityEEEDaRKT_OT0_ENKUlRKT_E_clIiEEDaSC_) ;  /* 0xfffff0d000007944 */ /* 0x026fea0003c3ffff */
[----:B------:R1:W5:Y:S01]  /*9240*/  LDL R9, [R1+0x17c] ;  /* 0x00017c0001097983 */ /* 0x0003620000100800 */
[----:B------:R-:W-:-:S03]  /*9250*/  MOV R8, 0x9280 ;  /* 0x0000928000087802 */ /* 0x000fc60000000f00 */
[----:B------:R1:W-:Y:S04]  /*9260*/  STL [R1+0x168], R10 ;  /* 0x0001680a01007387 */ /* 0x0003e80000100800 */
[----:B-1---5:R-:W-:Y:S05]  /*9270*/  CALL.REL.NOINC `($_ZN7cutlass13device_kernelIN5flash19enable_sm80_to_sm89INS1_16FlashAttnBwdSm80INS1_25CollectiveMainloopBwdSm80ILi2ELi2EN4cute5tupleIJNS5_1CILi64EEENS7_ILi128EEES8_EEENS_10bfloat16_tEfNS_4arch4Sm80ELb0ELb1ELb1ELb1ELb0ELb0ELb0ELb0ELi2ELi2ELi4ELi2ELb1EEENS1_24CollectiveEpilogueBwdGQAISA_fSD_Li256ELb1ELb0EEENS1_19SingleTileSchedulerILb1ELb0ELb0ELi128EEEEEEEEEvNT_6ParamsE$_ZZN4cute14transform_leafINS_15ArithmeticTupleIJNS1_IJiiEEEiiiEEENS_8identityEEEDaRKT_OT0_ENKUlRKT_E_clIiEEDaSC_) ;  /* 0xfffff09000007944 */ /* 0x022fea0003c3ffff */
[----:B------:R1:W5:Y:S01]  /*9280*/  LDL R9, [R1+0x180] ;  /* 0x0001800001097983 */ /* 0x0003620000100800 */
[----:B------:R-:W-:-:S03]  /*9290*/  MOV R8, 0x92c0 ;  /* 0x000092c000087802 */ /* 0x000fc60000000f00 */
[----:B------:R1:W-:Y:S04]  /*92a0*/  STL [R1+0x160], R10 ;  /* 0x0001600a01007387 */ /* 0x0003e80000100800 */
[----:B-1---5:R-:W-:Y:S05]  /*92b0*/  CALL.REL.NOINC `($_ZN7cutlass13device_kernelIN5flash19enable_sm80_to_sm89INS1_16FlashAttnBwdSm80INS1_25CollectiveMainloopBwdSm80ILi2ELi2EN4cute5tupleIJNS5_1CILi64EEENS7_ILi128EEES8_EEENS_10bfloat16_tEfNS_4arch4Sm80ELb0ELb1ELb1ELb1ELb0ELb0ELb0ELb0ELi2ELi2ELi4ELi2ELb1EEENS1_24CollectiveEpilogueBwdGQAISA_fSD_Li256ELb1ELb0EEENS1_19SingleTileSchedulerILb1ELb0ELb0ELi128EEEEEEEEEvNT_6ParamsE$_ZZN4cute14transform_leafINS_15ArithmeticTupleIJNS1_IJiiEEEiiiEEENS_8identityEEEDaRKT_OT0_ENKUlRKT_E_clIiEEDaSC_) ;  /* 0xfffff05000007944 */ /* 0x022fea0003c3ffff */
[----:B------:R1:W-:Y:S01]  /*92c0*/  STL [R1+0x164], R10 ;  /* 0x0001640a01007387 */ /* 0x0003e20000100800 */
[----:B------:R-:W-:Y:S01]  /*92d0*/  IMAD.MOV.U32 R8, RZ, RZ, R44 ;  /* 0x000000ffff087224 */ /* 0x000fe200078e002c */
[----:B------:R-:W-:Y:S02]  /*92e0*/  MOV R9, R3 ;  /* 0x0000000300097202 */ /* 0x000fe40000000f00 */
[----:B------:R-:W-:Y:S02]  /*92f0*/  MOV R16, 0x9310 ;  /* 0x0000931000107802 */ /* 0x000fe40000000f00 */
[----:B-1----:R-:W-:Y:S05]  /*9300*/  CALL.REL.NOINC `($_ZN7cutlass13device_kernelIN5flash19enable_sm80_to_sm89INS1_16FlashAttnBwdSm80INS1_25CollectiveMainloopBwdSm80ILi2ELi2EN4cute5tupleIJNS5_1CILi64EEENS7_ILi128EEES8_EEENS_10bfloat16_tEfNS_4arch4Sm80ELb0ELb1ELb1ELb1ELb0ELb0ELb0ELb0ELi2ELi2ELi4ELi2ELb1EEENS1_24CollectiveEpilogueBwdGQAISA_fSD_Li256ELb1ELb0EEENS1_19SingleTileSchedulerILb1ELb0ELb0ELi128EEEEEEEEEvNT_6ParamsE$_ZZN4cute9transformINS_15ArithmeticTupleIJNS1_IJiiEEEiiiEEEZNS_14transform_leafIS3_NS_8identityEEEDaRKT_OT0_EUlRKT_E_EEDaS8_SA_ENKUlDpSD_E_clIJNS_5tupleIJiiEEEiiiEEEDaSF_) ;  /* 0x00000d3000007944 */ /* 0x002fea0003c00000 */
[----:B------:R-:W-:Y:S01]  /*9310*/  MOV R27, 0x0 ;  /* 0x00000000001b7802 */ /* 0x000fe20000000f00 */
[----:B-----5:R-:W-:Y:S01]  /*9320*/  IMAD.MOV.U32 R46, RZ, RZ, R3 ;  /* 0x000000ffff2e7224 */ /* 0x020fe200078e0003 */
[----:B------:R-:W-:Y:S01]  /*9330*/  MOV R44, R7 ;  /* 0x00000007002c7202 */ /* 0x000fe20000000f00 */
[----:B------:R-:W-:Y:S01]  /*9340*/  IMAD.MOV.U32 R45, RZ, RZ, R6 ;  /* 0x000000ffff2d7224 */ /* 0x000fe200078e0006 */
[----:B------:R-:W-:Y:S06]  /*9350*/  RET.REL.NODEC R26 `(_ZN7cutlass13device_kernelIN5flash19enable_sm80_to_sm89INS1_16FlashAttnBwdSm80INS1_25CollectiveMainloopBwdSm80ILi2ELi2EN4cute5tupleIJNS5_1CILi64EEENS7_ILi128EEES8_EEENS_10bfloat16_tEfNS_4arch4Sm80ELb0ELb1ELb1ELb1ELb0ELb0ELb0ELb0ELi2ELi2ELi4ELi2ELb1EEENS1_24CollectiveEpilogueBwdGQAISA_fSD_Li256ELb1ELb0EEENS1_19SingleTileSchedulerILb1ELb0ELb0ELi128EEEEEEEEEvNT_6ParamsE) ;  /* 0xffff6ca01a007950 */ /* 0x000fec0003c3ffff */
        .type           $_ZN7cutlass13device_kernelIN5flash19enable_sm80_to_sm89INS1_16FlashAttnBwdSm80INS1_25CollectiveMainloopBwdSm80ILi2ELi2EN4cute5tupleIJNS5_1CILi64EEENS7_ILi128EEES8_EEENS_10bfloat16_tEfNS_4arch4Sm80ELb0ELb1ELb1ELb1ELb0ELb0ELb0ELb0ELi2ELi2ELi4ELi2ELb1EEENS1_24CollectiveEpilogueBwdGQAISA_fSD_Li256ELb1ELb0EEENS1_19SingleTileSchedulerILb1ELb0ELb0ELi128EEEEEEEEEvNT_6ParamsE$_ZZN4cute7idx2crdINS_5tupleIJiEEENS1_IJNS1_IJNS1_IJNS_1CILi8EEENS3_ILi2EEEEEES5_S5_NS3_ILi4EEEEEEEEEEEDaRKT_RKT0_ENKUlRKT_RKT0_E_clIiS8_EEDaSI_SL_,@function
        .size           $_ZN7cutlass13device_kernelIN5flash19enable_sm80_to_sm89INS1_16FlashAttnBwdSm80INS1_25CollectiveMainloopBwdSm80ILi2ELi2EN4cute5tupleIJNS5_1CILi64EEENS7_ILi128EEES8_EEENS_10bfloat16_tEfNS_4arch4Sm80ELb0ELb1ELb1ELb1ELb0ELb0ELb0ELb0ELi2ELi2ELi4ELi2ELb1EEENS1_24CollectiveEpilogueBwdGQAISA_fSD_Li256ELb1ELb0EEENS1_19SingleTileSchedulerILb1ELb0ELb0ELi128EEEEEEEEEvNT_6ParamsE$_ZZN4cute7idx2crdINS_5tupleIJiEEENS1_IJNS1_IJNS1_IJNS_1CILi8EEENS3_ILi2EEEEEES5_S5_NS3_ILi4EEEEEEEEEEEDaRKT_RKT0_ENKUlRKT_RKT0_E_clIiS8_EEDaSI_SL_,($_ZN7cutlass13device_kernelIN5flash19enable_sm80_to_sm89INS1_16FlashAttnBwdSm80INS1_25CollectiveMainloopBwdSm80ILi2ELi2EN4cute5tupleIJNS5_1CILi64EEENS7_ILi128EEES8_EEENS_10bfloat16_tEfNS_4arch4Sm80ELb0ELb1ELb1ELb1ELb0ELb0ELb0ELb0ELi2ELi2ELi4ELi2ELb1EEENS1_24CollectiveEpilogueBwdGQAISA_fSD_Li256ELb1ELb0EEENS1_19SingleTileSchedulerILb1ELb0ELb0ELi128EEEEEEEEEvNT_6ParamsE$_ZZN4cute9transformINS_15ArithmeticTupleIJNS1_IJiiEEEiiiEEEZNS_14transform_leafIS3_NS_8identityEEEDaRKT_OT0_EUlRKT_E_EEDaS8_SA_ENKUlDpSD_E_clIJNS_5tupleIJiiEEEiiiEEEDaSF_ - $_ZN7cutlass13device_kernelIN5flash19enable_sm80_to_sm89INS1_16FlashAttnBwdSm80INS1_25CollectiveMainloopBwdSm80ILi2ELi2EN4cute5tupleIJNS5_1CILi64EEENS7_ILi128EEES8_EEENS_10bfloat16_tEfNS_4arch4Sm80ELb0ELb1ELb1ELb1ELb0ELb0ELb0ELb0ELi2ELi2ELi4ELi2ELb1EEENS1_24CollectiveEpilogueBwdGQAISA_fSD_Li256ELb1ELb0EEENS1_19SingleTileSchedulerILb1ELb0ELb0ELi128EEEEEEEEEvNT_6ParamsE$_ZZN4cute7idx2crdINS_5tupleIJiEEENS1_IJNS1_IJNS1_IJNS_1CILi8EEENS3_ILi2EEEEEES5_S5_NS3_ILi4EEEEEEEEEEEDaRKT_RKT0_ENKUlRKT_RKT0_E_clIiS8_EEDaSI_SL_)
$_ZN7cutlass13device_kernelIN5flash19enable_sm80_to_sm89INS1_16FlashAttnBwdSm80INS1_25CollectiveMainloopBwdSm80ILi2ELi2EN4cute5tupleIJNS5_1CILi64EEENS7_ILi128EEES8_EEENS_10bfloat16_tEfNS_4arch4Sm80ELb0ELb1ELb1ELb1ELb0ELb0ELb0ELb0ELi2ELi2ELi4ELi2ELb1EEENS1_24CollectiveEpilogueBwdGQAISA_fSD_Li256ELb1ELb0EEENS1_19SingleTileSchedulerILb1ELb0ELb0ELi128EEEEEEEEEvNT_6ParamsE$_ZZN4cute7idx2crdINS_5tupleIJiEEENS1_IJNS1_IJNS1_IJNS_1CILi8EEENS3_ILi2EEEEEES5_S5_NS3_ILi4EEEEEEEEEEEDaRKT_RKT0_ENKUlRKT_RKT0_E_clIiS8_EEDaSI_SL_:
        /* <DEDUP_REMOVED lines=73> */
[----:B------:R-:W-:-:S02]  /*97f0*/  MOV R16, 0x9840 ;  /* 0x0000984000107802 */ /* 0x000fc40000000f00 */
[----:B------:R-:W-:-:S04]  /*9800*/  LEA.HI R7, R39, R10, RZ, 0x1 ;  /* 0x0000000a27077211 */ /* 0x000fc800078f08ff */
[----:B------:R-:W-:-:S05]  /*9810*/  LOP3.LUT R7, R7, 0xfffffffe, RZ, 0xc0, !PT ;  /* 0xfffffffe07077812 */ /* 0x000fca00078ec0ff */
[----:B------:R-:W-:Y:S02]  /*9820*/  IMAD.IADD R7, R10, 0x1, -R7 ;  /* 0x000000010a077824 */ /* 0x000fe400078e0a07 */
[----:B--2--5:R-:W-:Y:S05]  /*9830*/  CALL.REL.NOINC `($_ZN7cutlass13device_kernelIN5flash19enable_sm80_to_sm89INS1_16FlashAttnBwdSm80INS1_25CollectiveMainloopBwdSm80ILi2ELi2EN4cute5tupleIJNS5_1CILi64EEENS7_ILi128EEES8_EEENS_10bfloat16_tEfNS_4arch4Sm80ELb0ELb1ELb1ELb1ELb0ELb0ELb0ELb0ELi2ELi2ELi4ELi2ELb1EEENS1_24CollectiveEpilogueBwdGQAISA_fSD_Li256ELb1ELb0EEENS1_19SingleTileSchedulerILb1ELb0ELb0ELi128EEEEEEEEEvNT_6ParamsE$_ZN4cute5tupleIJiEEC2ERKi) ;  /* 0xffffe6a000007944 */ /* 0x024fea0003c3ffff */
        /* <DEDUP_REMOVED lines=19> */
[----:B------:R-:W-:-:S02]  /*9970*/  MOV R16, 0x9990 ;  /* 0x0000999000107802 */ /* 0x000fc40000000f00 */
        /* <DEDUP_REMOVED lines=99> */
[----:B------:R-:W-:Y:S01]  /*9fb0*/  MOV R9, R2 ;  /* 0x0000000200097202 */ /* 0x000fe20000000f00 */
[----:B------:R-:W-:Y:S01]  /*9fc0*/  IMAD.MOV.U32 R27, RZ, RZ, R3 ;  /* 0x000000ffff1b7224 */ /* 0x000fe200078e0003 */
[----:B------:R-:W-:Y:S02]  /*9fd0*/  MOV R16, 0x9ff0 ;  /* 0x00009ff000107802 */ /* 0x000fe40000000f00 */
[----:B-1----:R-:W-:Y:S05]  /*9fe0*/  CALL.REL.NOINC `($_ZN7cutlass13device_kernelIN5flash19enable_sm80_to_sm89INS1_16FlashAttnBwdSm80INS1_25CollectiveMainloopBwdSm80ILi2ELi2EN4cute5tupleIJNS5_1CILi64EEENS7_ILi128EEES8_EEENS_10bfloat16_tEfNS_4arch4Sm80ELb0ELb1ELb1ELb1ELb0ELb0ELb0ELb0ELi2ELi2ELi4ELi2ELb1EEENS1_24CollectiveEpilogueBwdGQAISA_fSD_Li256ELb1ELb0EEENS1_19SingleTileSchedulerILb1ELb0ELb0ELi128EEEEEEEEEvNT_6ParamsE$_ZZN4cute9transformINS_15ArithmeticTupleIJNS1_IJiiEEEiiiEEEZNS_14transform_leafIS3_NS_8identityEEEDaRKT_OT0_EUlRKT_E_EEDaS8_SA_ENKUlDpSD_E_clIJNS_5tupleIJiiEEEiiiEEEDaSF_) ;  /* 0x0000005000007944 */ /* 0x002fea0003c00000 */
[----:B------:R-:W-:Y:S01]  /*9ff0*/  MOV R27, 0x0 ;  /* 0x00000000001b7802 */ /* 0x000fe20000000f00 */
[----:B-----5:R-:W-:Y:S01]  /*a000*/  IMAD.MOV.U32 R2, RZ, RZ, R3 ;  /* 0x000000ffff027224 */ /* 0x020fe200078e0003 */
[----:B------:R-:W-:Y:S01]  /*a010*/  MOV R39, R7 ;  /* 0x0000000700277202 */ /* 0x000fe20000000f00 */
[----:B------:R-:W-:Y:S01]  /*a020*/  IMAD.MOV.U32 R40, RZ, RZ, R6 ;  /* 0x000000ffff287224 */ /* 0x000fe200078e0006 */
[----:B------:R-:W-:Y:S06]  /*a030*/  RET.REL.NODEC R26 `(_ZN7cutlass13device_kernelIN5flash19enable_sm80_to_sm89INS1_16FlashAttnBwdSm80INS1_25CollectiveMainloopBwdSm80ILi2ELi2EN4cute5tupleIJNS5_1CILi64EEENS7_ILi128EEES8_EEENS_10bfloat16_tEfNS_4arch4Sm80ELb0ELb1ELb1ELb1ELb0ELb0ELb0ELb0ELi2ELi2ELi4ELi2ELb1EEENS1_24CollectiveEpilogueBwdGQAISA_fSD_Li256ELb1ELb0EEENS1_19SingleTileSchedulerILb1ELb0ELb0ELi128EEEEEEEEEvNT_6ParamsE) ;  /* 0xffff5fc01a007950 */ /* 0x000fec0003c3ffff */
        .type           $_ZN7cutlass13device_kernelIN5flash19enable_sm80_to_sm89INS1_16FlashAttnBwdSm80INS1_25CollectiveMainloopBwdSm80ILi2ELi2EN4cute5tupleIJNS5_1CILi64EEENS7_ILi128EEES8_EEENS_10bfloat16_tEfNS_4arch4Sm80ELb0ELb1ELb1ELb1ELb0ELb0ELb0ELb0ELi2ELi2ELi4ELi2ELb1EEENS1_24CollectiveEpilogueBwdGQAISA_fSD_Li256ELb1ELb0EEENS1_19SingleTileSchedulerILb1ELb0ELb0ELi128EEEEEEEEEvNT_6ParamsE$_ZZN4cute9transformINS_15ArithmeticTupleIJNS1_IJiiEEEiiiEEEZNS_14transform_leafIS3_NS_8identityEEEDaRKT_OT0_EUlRKT_E_EEDaS8_SA_ENKUlDpSD_E_clIJNS_5tupleIJiiEEEiiiEEEDaSF_,@function
        .size           $_ZN7cutlass13device_kernelIN5flash19enable_sm80_to_sm89INS1_16FlashAttnBwdSm80INS1_25CollectiveMainloopBwdSm80ILi2ELi2EN4cute5tupleIJNS5_1CILi64EEENS7_ILi128EEES8_EEENS_10bfloat16_tEfNS_4arch4Sm80ELb0ELb1ELb1ELb1ELb0ELb0ELb0ELb0ELi2ELi2ELi4ELi2ELb1EEENS1_24CollectiveEpilogueBwdGQAISA_fSD_Li256ELb1ELb0EEENS1_19SingleTileSchedulerILb1ELb0ELb0ELi128EEEEEEEEEvNT_6ParamsE$_ZZN4cute9transformINS_15ArithmeticTupleIJNS1_IJiiEEEiiiEEEZNS_14transform_leafIS3_NS_8identityEEEDaRKT_OT0_EUlRKT_E_EEDaS8_SA_ENKUlDpSD_E_clIJNS_5tupleIJiiEEEiiiEEEDaSF_,($_ZN7cutlass13device_kernelIN5flash19enable_sm80_to_sm89INS1_16FlashAttnBwdSm80INS1_25CollectiveMainloopBwdSm80ILi2ELi2EN4cute5tupleIJNS5_1CILi64EEENS7_ILi128EEES8_EEENS_10bfloat16_tEfNS_4arch4Sm80ELb0ELb1ELb1ELb1ELb0ELb0ELb0ELb0ELi2ELi2ELi4ELi2ELb1EEENS1_24CollectiveEpilogueBwdGQAISA_fSD_Li256ELb1ELb0EEENS1_19SingleTileSchedulerILb1ELb0ELb0ELi128EEEEEEEEEvNT_6ParamsE$_ZZN4cute9transformINS_15ArithmeticTupleIJiiEEEZNS_14transform_leafIS2_RNS_8identityEEEDaRKT_OT0_EUlRKT_E_EEDaS8_SA_ENKUlDpSD_E_clIJiiEEEDaSF_ - $_ZN7cutlass13device_kernelIN5flash19enable_sm80_to_sm89INS1_16FlashAttnBwdSm80INS1_25CollectiveMainloopBwdSm80ILi2ELi2EN4cute5tupleIJNS5_1CILi64EEENS7_ILi128EEES8_EEENS_10bfloat16_tEfNS_4arch4Sm80ELb0ELb1ELb1ELb1ELb0ELb0ELb0ELb0ELi2ELi2ELi4ELi2ELb1EEENS1_24CollectiveEpilogueBwdGQAISA_fSD_Li256ELb1ELb0EEENS1_19SingleTileSchedulerILb1ELb0ELb0ELi128EEEEEEEEEvNT_6ParamsE$_ZZN4cute9transformINS_15ArithmeticTupleIJNS1_IJiiEEEiiiEEEZNS_14transform_leafIS3_NS_8identityEEEDaRKT_OT0_EUlRKT_E_EEDaS8_SA_ENKUlDpSD_E_clIJNS_5tupleIJiiEEEiiiEEEDaSF_)
$_ZN7cutlass13device_kernelIN5flash19enable_sm80_to_sm89INS1_16FlashAttnBwdSm80INS1_25CollectiveMainloopBwdSm80ILi2ELi2EN4cute5tupleIJNS5_1CILi64EEENS7_ILi128EEES8_EEENS_10bfloat16_tEfNS_4arch4Sm80ELb0ELb1ELb1ELb1ELb0ELb0ELb0ELb0ELi2ELi2ELi4ELi2ELb1EEENS1_24CollectiveEpilogueBwdGQAISA_fSD_Li256ELb1ELb0EEENS1_19SingleTileSchedulerILb1ELb0ELb0ELi128EEEEEEEEEvNT_6ParamsE$_ZZN4cute9transformINS_15ArithmeticTupleIJNS1_IJiiEEEiiiEEEZNS_14transform_leafIS3_NS_8identityEEEDaRKT_OT0_EUlRKT_E_EEDaS8_SA_ENKUlDpSD_E_clIJNS_5tupleIJiiEEEiiiEEEDaSF_:
[----:B------:R-:W-:Y:S02]  /*a040*/  IADD3 R3, R1, 0x19c, RZ ;  /* 0x0000019c01037810 */ /* 0x000fe40007ffe0ff */
[----:B------:R-:W-:-:S02]  /*a050*/  MOV R10, 0xa080 ;  /* 0x0000a080000a7802 */ /* 0x000fc40000000f00 */
[----:B------:R-:W-:Y:S02]  /*a060*/  IADD3 R3, R3, c[0x0][0x20], RZ ;  /* 0x0000080003037a10 */ /* 0x000fe40007ffe0ff */
[----:B------:R-:W-:Y:S05]  /*a070*/  CALL.REL.NOINC `($_ZN7cutlass13device_kernelIN5flash19enable_sm80_to_sm89INS1_16FlashAttnBwdSm80INS1_25CollectiveMainloopBwdSm80ILi2ELi2EN4cute5tupleIJNS5_1CILi64EEENS7_ILi128EEES8_EEENS_10bfloat16_tEfNS_4arch4Sm80ELb0ELb1ELb1ELb1ELb0ELb0ELb0ELb0ELi2ELi2ELi4ELi2ELb1EEENS1_24CollectiveEpilogueBwdGQAISA_fSD_Li256ELb1ELb0EEENS1_19SingleTileSchedulerILb1ELb0ELb0ELi128EEEEEEEEEvNT_6ParamsE$_ZN4cute3eso3ESOILb0ELb0EJNS_5tupleIJiiEEEiiiEEC2ERKS3_RKiS8_S8_) ;  /* 0xffffcf1000007944 */ /* 0x000fea0003c3ffff */
[----:B-1----:R1:W5:Y:S04]  /*a080*/  LDL R7, [R1+0x1ac] ;  /* 0x0001ac0001077983 */ /* 0x0023680000100800 */
[----:B------:R1:W5:Y:S04]  /*a090*/  LDL R6, [R1+0x1a4] ;  /* 0x0001a40001067983 */ /* 0x0003680000100800 */
[----:B------:R1:W5:Y:S01]  /*a0a0*/  LDL R3, [R1+0x19c] ;  /* 0x00019c0001037983 */ /* 0x0003620000100800 */
[----:B------:R-:W-:-:S04]  /*a0b0*/  MOV R17, 0x0 ;  /* 0x0000000000117802 */ /* 0x000fc80000000f00 */
[----:B------:R-:W-:Y:S05]  /*a0c0*/  RET.REL.NODEC R16 `(_ZN7cutlass13device_kernelIN5flash19enable_sm80_to_sm89INS1_16FlashAttnBwdSm80INS1_25CollectiveMainloopBwdSm80ILi2ELi2EN4cute5tupleIJNS5_1CILi64EEENS7_ILi128EEES8_EEENS_10bfloat16_tEfNS_4arch4Sm80ELb0ELb1ELb1ELb1ELb0ELb0ELb0ELb0ELi2ELi2ELi4ELi2ELb1EEENS1_24CollectiveEpilogueBwdGQAISA_fSD_Li256ELb1ELb0EEENS1_19SingleTileSchedulerILb1ELb0ELb0ELi128EEEEEEEEEvNT_6ParamsE) ;  /* 0xffff5f3010007950 */ /* 0x000fea0003c3ffff */
        .type           $_ZN7cutlass13device_kernelIN5flash19enable_sm80_to_sm89INS1_16FlashAttnBwdSm80INS1_25CollectiveMainloopBwdSm80ILi2ELi2EN4cute5tupleIJNS5_1CILi64EEENS7_ILi128EEES8_EEENS_10bfloat16_tEfNS_4arch4Sm80ELb0ELb1ELb1ELb1ELb0ELb0ELb0ELb0ELi2ELi2ELi4ELi2ELb1EEENS1_24CollectiveEpilogueBwdGQAISA_fSD_Li256ELb1ELb0EEENS1_19SingleTileSchedulerILb1ELb0ELb0ELi128EEEEEEEEEvNT_6ParamsE$_ZZN4cute9transformINS_15ArithmeticTupleIJiiEEEZNS_14transform_leafIS2_RNS_8identityEEEDaRKT_OT0_EUlRKT_E_EEDaS8_SA_ENKUlDpSD_E_clIJiiEEEDaSF_,@function
        .size           $_ZN7cutlass13device_kernelIN5flash19enable_sm80_to_sm89INS1_16FlashAttnBwdSm80INS1_25CollectiveMainloopBwdSm80ILi2ELi2EN4cute5tupleIJNS5_1CILi64EEENS7_ILi128EEES8_EEENS_10bfloat16_tEfNS_4arch4Sm80ELb0ELb1ELb1ELb1ELb0ELb0ELb0ELb0ELi2ELi2ELi4ELi2ELb1EEENS1_24CollectiveEpilogueBwdGQAISA_fSD_Li256ELb1ELb0EEENS1_19SingleTileSchedulerILb1ELb0ELb0ELi128EEEEEEEEEvNT_6ParamsE$_ZZN4cute9transformINS_15ArithmeticTupleIJiiEEEZNS_14transform_leafIS2_RNS_8identityEEEDaRKT_OT0_EUlRKT_E_EEDaS8_SA_ENKUlDpSD_E_clIJiiEEEDaSF_,($_ZN7cutlass13device_kernelIN5flash19enable_sm80_to_sm89INS1_16FlashAttnBwdSm80INS1_25CollectiveMainloopBwdSm80ILi2ELi2EN4cute5tupleIJNS5_1CILi64EEENS7_ILi128EEES8_EEENS_10bfloat16_tEfNS_4arch4Sm80ELb0ELb1ELb1ELb1ELb0ELb0ELb0ELb0ELi2ELi2ELi4ELi2ELb1EEENS1_24CollectiveEpilogueBwdGQAISA_fSD_Li256ELb1ELb0EEENS1_19SingleTileSchedulerILb1ELb0ELb0ELi128EEEEEEEEEvNT_6ParamsE$_ZZN4cuteplIJNS_15ArithmeticTupleIJiEEEEJNS1_IJNS_1CILi0EEEiEEEEEEDaRKNS1_IJDpT_EEERKNS1_IJDpT0_EEEENKUlDpRKT_E_clIJNS1_IJiiEEEEEEDaSJ_ - $_ZN7cutlass13device_kernelIN5flash19enable_sm80_to_sm89INS1_16FlashAttnBwdSm80INS1_25CollectiveMainloopBwdSm80ILi2ELi2EN4cute5tupleIJNS5_1CILi64EEENS7_ILi128EEES8_EEENS_10bfloat16_tEfNS_4arch4Sm80ELb0ELb1ELb1ELb1ELb0ELb0ELb0ELb0ELi2ELi2ELi4ELi2ELb1EEENS1_24CollectiveEpilogueBwdGQAISA_fSD_Li256ELb1ELb0EEENS1_19SingleTileSchedulerILb1ELb0ELb0ELi128EEEEEEEEEvNT_6ParamsE$_ZZN4cute9transformINS_15ArithmeticTupleIJiiEEEZNS_14transform_leafIS2_RNS_8identityEEEDaRKT_OT0_EUlRKT_E_EEDaS8_SA_ENKUlDpSD_E_clIJiiEEEDaSF_)
$_ZN7cutlass13device_kernelIN5flash19enable_sm80_to_sm89INS1_16FlashAttnBwdSm80INS1_25CollectiveMainloopBwdSm80ILi2ELi2EN4cute5tupleIJNS5_1CILi64EEENS7_ILi128EEES8_EEENS_10bfloat16_tEfNS_4arch4Sm80ELb0ELb1ELb1ELb1ELb0ELb0ELb0ELb0ELi2ELi2ELi4ELi2ELb1EEENS1_24CollectiveEpilogueBwdGQAISA_fSD_Li256ELb1ELb0EEENS1_19SingleTileSchedulerILb1ELb0ELb0ELi128EEEEEEEEEvNT_6ParamsE$_ZZN4cute9transformINS_15ArithmeticTupleIJiiEEEZNS_14transform_leafIS2_RNS_8identityEEEDaRKT_OT0_EUlRKT_E_EEDaS8_SA_ENKUlDpSD_E_clIJiiEEEDaSF_:
[----:B------:R-:W-:Y:S02]  /*a0d0*/  IADD3 R7, R1, 0x1a0, RZ ;  /* 0x000001a001077810 */ /* 0x000fe40007ffe0ff */
[----:B------:R-:W-:Y:S02]  /*a0e0*/  MOV R10, 0xa110 ;  /* 0x0000a110000a7802 */ /* 0x000fe40000000f00 */
[----:B------:R-:W-:Y:S02]  /*a0f0*/  IADD3 R7, R7, c[0x0][0x20], RZ ;  /* 0x0000080007077a10 */ /* 0x000fe40007ffe0ff */
[----:B------:R-:W-:Y:S05]  /*a100*/  CALL.REL.NOINC `($_ZN7cutlass13device_kernelIN5flash19enable_sm80_to_sm89INS1_16FlashAttnBwdSm80INS1_25CollectiveMainloopBwdSm80ILi2ELi2EN4cute5tupleIJNS5_1CILi64EEENS7_ILi128EEES8_EEENS_10bfloat16_tEfNS_4arch4Sm80ELb0ELb1ELb1ELb1ELb0ELb0ELb0ELb0ELi2ELi2ELi4ELi2ELb1EEENS1_24CollectiveEpilogueBwdGQAISA_fSD_Li256ELb1ELb0EEENS1_19SingleTileSchedulerILb1ELb0ELb0ELi128EEEEEEEEEvNT_6ParamsE$_ZN4cute3eso3ESOILb0ELb0EJiiEEC2ERKiS4_) ;  /* 0xffffd06000007944 */ /* 0x000fea0003c3ffff */
[----:B-1----:R1:W5:Y:S01]  /*a110*/  LDL.64 R6, [R1+0x1a0] ;  /* 0x0001a00001067983 */ /* 0x0023620000100a00 */
[----:B------:R-:W-:-:S04]  /*a120*/  MOV R9, 0x0 ;  /* 0x0000000000097802 */ /* 0x000fc80000000f00 */
[----:B------:R-:W-:Y:S05]  /*a130*/  RET.REL.NODEC R8 `(_ZN7cutlass13device_kernelIN5flash19enable_sm80_to_sm89INS1_16FlashAttnBwdSm80INS1_25CollectiveMainloopBwdSm80ILi2ELi2EN4cute5tupleIJNS5_1CILi64EEENS7_ILi128EEES8_EEENS_10bfloat16_tEfNS_4arch4Sm80ELb0ELb1ELb1ELb1ELb0ELb0ELb0ELb0ELi2ELi2ELi4ELi2ELb1EEENS1_24CollectiveEpilogueBwdGQAISA_fSD_Li256ELb1ELb0EEENS1_19SingleTileSchedulerILb1ELb0ELb0ELi128EEEEEEEEEvNT_6ParamsE) ;  /* 0xffff5ec008007950 */ /* 0x000fea0003c3ffff */
        .type           $_ZN7cutlass13device_kernelIN5flash19enable_sm80_to_sm89INS1_16FlashAttnBwdSm80INS1_25CollectiveMainloopBwdSm80ILi2ELi2EN4cute5tupleIJNS5_1CILi64EEENS7_ILi128EEES8_EEENS_10bfloat16_tEfNS_4arch4Sm80ELb0ELb1ELb1ELb1ELb0ELb0ELb0ELb0ELi2ELi2ELi4ELi2ELb1EEENS1_24CollectiveEpilogueBwdGQAISA_fSD_Li256ELb1ELb0EEENS1_19SingleTileSchedulerILb1ELb0ELb0ELi128EEEEEEEEEvNT_6ParamsE$_ZZN4cuteplIJNS_15ArithmeticTupleIJiEEEEJNS1_IJNS_1CILi0EEEiEEEEEEDaRKNS1_IJDpT_EEERKNS1_IJDpT0_EEEENKUlDpRKT_E_clIJNS1_IJiiEEEEEEDaSJ_,@function
        .size           $_ZN7cutlass13device_kernelIN5flash19enable_sm80_to_sm89INS1_16FlashAttnBwdSm80INS1_25CollectiveMainloopBwdSm80ILi2ELi2EN4cute5tupleIJNS5_1CILi64EEENS7_ILi128EEES8_EEENS_10bfloat16_tEfNS_4arch4Sm80ELb0ELb1ELb1ELb1ELb0ELb0ELb0ELb0ELi2ELi2ELi4ELi2ELb1EEENS1_24CollectiveEpilogueBwdGQAISA_fSD_Li256ELb1ELb0EEENS1_19SingleTileSchedulerILb1ELb0ELb0ELi128EEEEEEEEEvNT_6ParamsE$_ZZN4cuteplIJNS_15ArithmeticTupleIJiEEEEJNS1_IJNS_1CILi0EEEiEEEEEEDaRKNS1_IJDpT_EEERKNS1_IJDpT0_EEEENKUlDpRKT_E_clIJNS1_IJiiEEEEEEDaSJ_,($_ZN7cutlass13device_kernelIN5flash19enable_sm80_to_sm89INS1_16FlashAttnBwdSm80INS1_25CollectiveMainloopBwdSm80ILi2ELi2EN4cute5tupleIJNS5_1CILi64EEENS7_ILi128EEES8_EEENS_10bfloat16_tEfNS_4arch4Sm80ELb0ELb1ELb1ELb1ELb0ELb0ELb0ELb0ELi2ELi2ELi4ELi2ELb1EEENS1_24CollectiveEpilogueBwdGQAISA_fSD_Li256ELb1ELb0EEENS1_19SingleTileSchedulerILb1ELb0ELb0ELi128EEEEEEEEEvNT_6ParamsE$_ZZN4cuteplIJNS_15ArithmeticTupleIJiiEEEEJNS_1CILi0EEEiiiEEEDaRKNS1_IJDpT_EEERKNS1_IJDpT0_EEEENKUlDpRKT_E_clIJS2_iiiEEEDaSI_ - $_ZN7cutlass13device_kernelIN5flash19enable_sm80_to_sm89INS1_16FlashAttnBwdSm80INS1_25CollectiveMainloopBwdSm80ILi2ELi2EN4cute5tupleIJNS5_1CILi64EEENS7_ILi128EEES8_EEENS_10bfloat16_tEfNS_4arch4Sm80ELb0ELb1ELb1ELb1ELb0ELb0ELb0ELb0ELi2ELi2ELi4ELi2ELb1EEENS1_24CollectiveEpilogueBwdGQAISA_fSD_Li256ELb1ELb0EEENS1_19SingleTileSchedulerILb1ELb0ELb0ELi128EEEEEEEEEvNT_6ParamsE$_ZZN4cuteplIJNS_15ArithmeticTupleIJiEEEEJNS1_IJNS_1CILi0EEEiEEEEEEDaRKNS1_IJDpT_EEERKNS1_IJDpT0_EEEENKUlDpRKT_E_clIJNS1_IJiiEEEEEEDaSJ_)
$_ZN7cutlass13device_kernelIN5flash19enable_sm80_to_sm89INS1_16FlashAttnBwdSm80INS1_25CollectiveMainloopBwdSm80ILi2ELi2EN4cute5tupleIJNS5_1CILi64EEENS7_ILi128EEES8_EEENS_10bfloat16_tEfNS_4arch4Sm80ELb0ELb1ELb1ELb1ELb0ELb0ELb0ELb0ELi2ELi2ELi4ELi2ELb1EEENS1_24CollectiveEpilogueBwdGQAISA_fSD_Li256ELb1ELb0EEENS1_19SingleTileSchedulerILb1ELb0ELb0ELi128EEEEEEEEEvNT_6ParamsE$_ZZN4cuteplIJNS_15ArithmeticTupleIJiEEEEJNS1_IJNS_1CILi0EEEiEEEEEEDaRKNS1_IJDpT_EEERKNS1_IJDpT0_EEEENKUlDpRKT_E_clIJNS1_IJiiEEEEEEDaSJ_:
[----:B------:R-:W-:Y:S02]  /*a140*/  IADD3 R7, R1, 0x19c, RZ ;  /* 0x0000019c01077810 */ /* 0x000fe40007ffe0ff */
[----:B------:R-:W-:Y:S02]  /*a150*/  MOV R10, 0xa180 ;  /* 0x0000a180000a7802 */ /* 0x000fe40000000f00 */
[----:B------:R-:W-:Y:S02]  /*a160*/  IADD3 R7, R7, c[0x0][0x20], RZ ;  /* 0x0000080007077a10 */ /* 0x000fe40007ffe0ff */
[----:B------:R-:W-:Y:S05]  /*a170*/  CALL.REL.NOINC `($_ZN7cutlass13device_kernelIN5flash19enable_sm80_to_sm89INS1_16FlashAttnBwdSm80INS1_25CollectiveMainloopBwdSm80ILi2ELi2EN4cute5tupleIJNS5_1CILi64EEENS7_ILi128EEES8_EEENS_10bfloat16_tEfNS_4arch4Sm80ELb0ELb1ELb1ELb1ELb0ELb0ELb0ELb0ELi2ELi2ELi4ELi2ELb1EEENS1_24CollectiveEpilogueBwdGQAISA_fSD_Li256ELb1ELb0EEENS1_19SingleTileSchedulerILb1ELb0ELb0ELi128EEEEEEEEEvNT_6ParamsE$_ZN4cute5tupleIJNS_15ArithmeticTupleIJiiEEEEEC2ERKS2_) ;  /* 0xffffdb6000007944 */ /* 0x000fea0003c3ffff */
[----:B------:R2:W5:Y:S04]  /*a180*/  LDL R9, [R1+0x1a0] ;  /* 0x0001a00001097983 */ /* 0x0005680000100800 */
[----:B------:R2:W5:Y:S01]  /*a190*/  LDL R8, [R1+0x19c] ;  /* 0x00019c0001087983 */ /* 0x0005620000100800 */
[----:B-1----:R-:W-:-:S04]  /*a1a0*/  MOV R7, 0x0 ;  /* 0x0000000000077802 */ /* 0x002fc80000000f00 */
[----:B------:R-:W-:Y:S05]  /*a1b0*/  RET.REL.NODEC R6 `(_ZN7cutlass13device_kernelIN5flash19enable_sm80_to_sm89INS1_16FlashAttnBwdSm80INS1_25CollectiveMainloopBwdSm80ILi2ELi2EN4cute5tupleIJNS5_1CILi64EEENS7_ILi128EEES8_EEENS_10bfloat16_tEfNS_4arch4Sm80ELb0ELb1ELb1ELb1ELb0ELb0ELb0ELb0ELi2ELi2ELi4ELi2ELb1EEENS1_24CollectiveEpilogueBwdGQAISA_fSD_Li256ELb1ELb0EEENS1_19SingleTileSchedulerILb1ELb0ELb0ELi128EEEEEEEEEvNT_6ParamsE) ;  /* 0xffff5e4006007950 */ /* 0x000fea0003c3ffff */
        .type           $_ZN7cutlass13device_kernelIN5flash19enable_sm80_to_sm89INS1_16FlashAttnBwdSm80INS1_25CollectiveMainloopBwdSm80ILi2ELi2EN4cute5tupleIJNS5_1CILi64EEENS7_ILi128EEES8_EEENS_10bfloat16_tEfNS_4arch4Sm80ELb0ELb1ELb1ELb1ELb0ELb0ELb0ELb0ELi2ELi2ELi4ELi2ELb1EEENS1_24CollectiveEpilogueBwdGQAISA_fSD_Li256ELb1ELb0EEENS1_19SingleTileSchedulerILb1ELb0ELb0ELi128EEEEEEEEEvNT_6ParamsE$_ZZN4cuteplIJNS_15ArithmeticTupleIJiiEEEEJNS_1CILi0EEEiiiEEEDaRKNS1_IJDpT_EEERKNS1_IJDpT0_EEEENKUlDpRKT_E_clIJS2_iiiEEEDaSI_,@function
        .size           $_ZN7cutlass13device_kernelIN5flash19enable_sm80_to_sm89INS1_16FlashAttnBwdSm80INS1_25CollectiveMainloopBwdSm80ILi2ELi2EN4cute5tupleIJNS5_1CILi64EEENS7_ILi128EEES8_EEENS_10bfloat16_tEfNS_4arch4Sm80ELb0ELb1ELb1ELb1ELb0ELb0ELb0ELb0ELi2ELi2ELi4ELi2ELb1EEENS1_24CollectiveEpilogueBwdGQAISA_fSD_Li256ELb1ELb0EEENS1_19SingleTileSchedulerILb1ELb0ELb0ELi128EEEEEEEEEvNT_6ParamsE$_ZZN4cuteplIJNS_15ArithmeticTupleIJiiEEEEJNS_1CILi0EEEiiiEEEDaRKNS1_IJDpT_EEERKNS1_IJDpT0_EEEENKUlDpRKT_E_clIJS2_iiiEEEDaSI_,($_ZN7cutlass13device_kernelIN5flash19enable_sm80_to_sm89INS1_16FlashAttnBwdSm80INS1_25CollectiveMainloopBwdSm80ILi2ELi2EN4cute5tupleIJNS5_1CILi64EEENS7_ILi128EEES8_EEENS_10bfloat16_tEfNS_4arch4Sm80ELb0ELb1ELb1ELb1ELb0ELb0ELb0ELb0ELi2ELi2ELi4ELi2ELb1EEENS1_24CollectiveEpilogueBwdGQAISA_fSD_Li256ELb1ELb0EEENS1_19SingleTileSchedulerILb1ELb0ELb0ELi128EEEEEEEEEvNT_6ParamsE$_ZZN4cuteplIJNS_1CILi0EEES2_EJiEEEDaRKNS_15ArithmeticTupleIJDpT_EEERKNS3_IJDpT0_EEEENKUlDpRKT_E_clIJiS2_EEEDaSH_ - $_ZN7cutlass13device_kernelIN5flash19enable_sm80_to_sm89INS1_16FlashAttnBwdSm80INS1_25CollectiveMainloopBwdSm80ILi2ELi2EN4cute5tupleIJNS5_1CILi64EEENS7_ILi128EEES8_EEENS_10bfloat16_tEfNS_4arch4Sm80ELb0ELb1ELb1ELb1ELb0ELb0ELb0ELb0ELi2ELi2ELi4ELi2ELb1EEENS1_24CollectiveEpilogueBwdGQAISA_fSD_Li256ELb1ELb0EEENS1_19SingleTileSchedulerILb1ELb0ELb0ELi128EEEEEEEEEvNT_6ParamsE$_ZZN4cuteplIJNS_15ArithmeticTupleIJiiEEEEJNS_1CILi0EEEiiiEEEDaRKNS1_IJDpT_EEERKNS1_IJDpT0_EEEENKUlDpRKT_E_clIJS2_iiiEEEDaSI_)
$_ZN7cutlass13device_kernelIN5flash19enable_sm80_to_sm89INS1_16FlashAttnBwdSm80INS1_25CollectiveMainloopBwdSm80ILi2ELi2EN4cute5tupleIJNS5_1CILi64EEENS7_ILi128EEES8_EEENS_10bfloat16_tEfNS_4arch4Sm80ELb0ELb1ELb1ELb1ELb0ELb0ELb0ELb0ELi2ELi2ELi4ELi2ELb1EEENS1_24CollectiveEpilogueBwdGQAISA_fSD_Li256ELb1ELb0EEENS1_19SingleTileSchedulerILb1ELb0ELb0ELi128EEEEEEEEEvNT_6ParamsE$_ZZN4cuteplIJNS_15ArithmeticTupleIJiiEEEEJNS_1CILi0EEEiiiEEEDaRKNS1_IJDpT_EEERKNS1_IJDpT0_EEEENKUlDpRKT_E_clIJS2_iiiEEEDaSI_:
[----:B------:R-:W-:Y:S01]  /*a1c0*/  IADD3 R7, R1, 0x19c, RZ ;  /* 0x0000019c01077810 */ /* 0x000fe20007ffe0ff */
[----:B------:R-:W-:Y:S01]  /*a1d0*/  IMAD.MOV.U32 R76, RZ, RZ, R9 ;  /* 0x000000ffff4c7224 */ /* 0x000fe200078e0009 */
[----:B------:R-:W-:Y:S01]  /*a1e0*/  MOV R28, 0xa230 ;  /* 0x0000a230001c7802 */ /* 0x000fe20000000f00 */
[----:B------:R-:W-:Y:S01]  /*a1f0*/  IMAD.MOV.U32 R6, RZ, RZ, R17 ;  /* 0x000000ffff067224 */ /* 0x000fe200078e0011 */
[----:B------:R-:W-:Y:S01]  /*a200*/  IADD3 R7, R7, c[0x0][0x20], RZ ;  /* 0x0000080007077a10 */ /* 0x000fe20007ffe0ff */
[----:B------:R-:W-:Y:S02]  /*a210*/  IMAD.MOV.U32 R9, RZ, RZ, R16 ;  /* 0x000000ffff097224 */ /* 0x000fe400078e0010 */
[----:B------:R-:W-:Y:S05]  /*a220*/  CALL.REL.NOINC `($_ZN7cutlass13device_kernelIN5flash19enable_sm80_to_sm89INS1_16FlashAttnBwdSm80INS1_25CollectiveMainloopBwdSm80ILi2ELi2EN4cute5tupleIJNS5_1CILi64EEENS7_ILi128EEES8_EEENS_10bfloat16_tEfNS_4arch4Sm80ELb0ELb1ELb1ELb1ELb0ELb0ELb0ELb0ELi2ELi2ELi4ELi2ELb1EEENS1_24CollectiveEpilogueBwdGQAISA_fSD_Li256ELb1ELb0EEENS1_19SingleTileSchedulerILb1ELb0ELb0ELi128EEEEEEEEEvNT_6ParamsE$_ZN4cute5tupleIJNS_15ArithmeticTupleIJiiEEEiiiEEC2ERKS2_RKiS7_S7_) ;  /* 0xffffdaf000007944 */ /* 0x000fea0003c3ffff */
[----:B------:R2:W5:Y:S04]  /*a230*/  LDL R16, [R1+0x19c] ;  /* 0x00019c0001107983 */ /* 0x0005680000100800 */
[----:B-1----:R2:W5:Y:S04]  /*a240*/  LDL.64 R8, [R1+0x1a8] ;  /* 0x0001a80001087983 */ /* 0x0025680000100a00 */
[----:B------:R2:W5:Y:S01]  /*a250*/  LDL.64 R6, [R1+0x1a0] ;  /* 0x0001a00001067983 */ /* 0x0005620000100a00 */
[----:B------:R-:W-:-:S04]  /*a260*/  MOV R11, 0x0 ;  /* 0x00000000000b7802 */ /* 0x000fc80000000f00 */
[----:B------:R-:W-:Y:S05]  /*a270*/  RET.REL.NODEC R10 `(_ZN7cutlass13device_kernelIN5flash19enable_sm80_to_sm89INS1_16FlashAttnBwdSm80INS1_25CollectiveMainloopBwdSm80ILi2ELi2EN4cute5tupleIJNS5_1CILi64EEENS7_ILi128EEES8_EEENS_10bfloat16_tEfNS_4arch4Sm80ELb0ELb1ELb1ELb1ELb0ELb0ELb0ELb0ELi2ELi2ELi4ELi2ELb1EEENS1_24CollectiveEpilogueBwdGQAISA_fSD_Li256ELb1ELb0EEENS1_19SingleTileSchedulerILb1ELb0ELb0ELi128EEEEEEEEEvNT_6ParamsE) ;  /* 0xffff5d800a007950 */ /* 0x000fea0003c3ffff */
        .type           $_ZN7cutlass13device_kernelIN5flash19enable_sm80_to_sm89INS1_16FlashAttnBwdSm80INS1_25CollectiveMainloopBwdSm80ILi2ELi2EN4cute5tupleIJNS5_1CILi64EEENS7_ILi128EEES8_EEENS_10bfloat16_tEfNS_4arch4Sm80ELb0ELb1ELb1ELb1ELb0ELb0ELb0ELb0ELi2ELi2ELi4ELi2ELb1EEENS1_24CollectiveEpilogueBwdGQAISA_fSD_Li256ELb1ELb0EEENS1_19SingleTileSchedulerILb1ELb0ELb0ELi128EEEEEEEEEvNT_6ParamsE$_ZZN4cuteplIJNS_1CILi0EEES2_EJiEEEDaRKNS_15ArithmeticTupleIJDpT_EEERKNS3_IJDpT0_EEEENKUlDpRKT_E_clIJiS2_EEEDaSH_,@function
        .size           $_ZN7cutlass13device_kernelIN5flash19enable_sm80_to_sm89INS1_16FlashAttnBwdSm80INS1_25CollectiveMainloopBwdSm80ILi2ELi2EN4cute5tupleIJNS5_1CILi64EEENS7_ILi128EEES8_EEENS_10bfloat16_tEfNS_4arch4Sm80ELb0ELb1ELb1ELb1ELb0ELb0ELb0ELb0ELi2ELi2ELi4ELi2ELb1EEENS1_24CollectiveEpilogueBwdGQAISA_fSD_Li256ELb1ELb0EEENS1_19SingleTileSchedulerILb1ELb0ELb0ELi128EEEEEEEEEvNT_6ParamsE$_ZZN4cuteplIJNS_1CILi0EEES2_EJiEEEDaRKNS_15ArithmeticTupleIJDpT_EEERKNS3_IJDpT0_EEEENKUlDpRKT_E_clIJiS2_EEEDaSH_,($_ZN7cutlass13device_kernelIN5flash19enable_sm80_to_sm89INS1_16FlashAttnBwdSm80INS1_25CollectiveMainloopBwdSm80ILi2ELi2EN4cute5tupleIJNS5_1CILi64EEENS7_ILi128EEES8_EEENS_10bfloat16_tEfNS_4arch4Sm80ELb0ELb1ELb1ELb1ELb0ELb0ELb0ELb0ELi2ELi2ELi4ELi2ELb1EEENS1_24CollectiveEpilogueBwdGQAISA_fSD_Li256ELb1ELb0EEENS1_19SingleTileSchedulerILb1ELb0ELb0ELi128EEEEEEEEEvNT_6ParamsE$_ZZN4cuteplIJNS_1CILi0EEES2_EJiS2_EEEDaRKNS_15ArithmeticTupleIJDpT_EEERKNS3_IJDpT0_EEEENKUlDpRKT_E_clIJiS2_EEEDaSH_ - $_ZN7cutlass13device_kernelIN5flash19enable_sm80_to_sm89INS1_16FlashAttnBwdSm80INS1_25CollectiveMainloopBwdSm80ILi2ELi2EN4cute5tupleIJNS5_1CILi64EEENS7_ILi128EEES8_EEENS_10bfloat16_tEfNS_4arch4Sm80ELb0ELb1ELb1ELb1ELb0ELb0ELb0ELb0ELi2ELi2ELi4ELi2ELb1EEENS1_24CollectiveEpilogueBwdGQAISA_fSD_Li256ELb1ELb0EEENS1_19SingleTileSchedulerILb1ELb0ELb0ELi128EEEEEEEEEvNT_6ParamsE$_ZZN4cuteplIJNS_1CILi0EEES2_EJiEEEDaRKNS_15ArithmeticTupleIJDpT_EEERKNS3_IJDpT0_EEEENKUlDpRKT_E_clIJiS2_EEEDaSH_)
$_ZN7cutlass13device_kernelIN5flash19enable_sm80_to_sm89INS1_16FlashAttnBwdSm80INS1_25CollectiveMainloopBwdSm80ILi2ELi2EN4cute5tupleIJNS5_1CILi64EEENS7_ILi128EEES8_EEENS_10bfloat16_tEfNS_4arch4Sm80ELb0ELb1ELb1ELb1ELb0ELb0ELb0ELb0ELi2ELi2ELi4ELi2ELb1EEENS1_24CollectiveEpilogueBwdGQAISA_fSD_Li256ELb1ELb0EEENS1_19SingleTileSchedulerILb1ELb0ELb0ELi128EEEEEEEEEvNT_6ParamsE$_ZZN4cuteplIJNS_1CILi0EEES2_EJiEEEDaRKNS_15ArithmeticTupleIJDpT_EEERKNS3_IJDpT0_EEEENKUlDpRKT_E_clIJiS2_EEEDaSH_:
[----:B------:R-:W-:Y:S02]  /*a280*/  IADD3 R6, R1, 0x188, RZ ;  /* 0x0000018801067810 */ /* 0x000fe40007ffe0ff */
[----:B------:R-:W-:Y:S02]  /*a290*/  MOV R16, 0xa2c0 ;  /* 0x0000a2c000107802 */ /* 0x000fe40000000f00 */
[----:B------:R-:W-:Y:S02]  /*a2a0*/  IADD3 R6, R6, c[0x0][0x20], RZ ;  /* 0x0000080006067a10 */ /* 0x000fe40007ffe0ff */
[----:B------:R-:W-:Y:S05]  /*a2b0*/  CALL.REL.NOINC `($_ZN7cutlass13device_kernelIN5flash19enable_sm80_to_sm89INS1_16FlashAttnBwdSm80INS1_25CollectiveMainloopBwdSm80ILi2ELi2EN4cute5tupleIJNS5_1CILi64EEENS7_ILi128EEES8_EEENS_10bfloat16_tEfNS_4arch4Sm80ELb0ELb1ELb1ELb1ELb0ELb0ELb0ELb0ELi2ELi2ELi4ELi2ELb1EEENS1_24CollectiveEpilogueBwdGQAISA_fSD_Li256ELb1ELb0EEENS1_19SingleTileSchedulerILb1ELb0ELb0ELi128EEEEEEEEEvNT_6ParamsE$_ZN4cute5tupleIJiNS_1CILi0EEEEEC2ERKiRKS2_) ;  /* 0xffffdc7000007944 */ /* 0x000fea0003c3ffff */
[----:B------:R1:W5:Y:S01]  /*a2c0*/  LDL R7, [R1+0x188] ;  /* 0x0001880001077983 */ /* 0x0003620000100800 */
[----:B------:R-:W-:-:S04]  /*a2d0*/  MOV R11, 0x0 ;  /* 0x00000000000b7802 */ /* 0x000fc80000000f00 */
[----:B------:R-:W-:Y:S05]  /*a2e0*/  RET.REL.NODEC R10 `(_ZN7cutlass13device_kernelIN5flash19enable_sm80_to_sm89INS1_16FlashAttnBwdSm80INS1_25CollectiveMainloopBwdSm80ILi2ELi2EN4cute5tupleIJNS5_1CILi64EEENS7_ILi128EEES8_EEENS_10bfloat16_tEfNS_4arch4Sm80ELb0ELb1ELb1ELb1ELb0ELb0ELb0ELb0ELi2ELi2ELi4ELi2ELb1EEENS1_24CollectiveEpilogueBwdGQAISA_fSD_Li256ELb1ELb0EEENS1_19SingleTileSchedulerILb1ELb0ELb0ELi128EEEEEEEEEvNT_6ParamsE) ;  /* 0xffff5d100a007950 */ /* 0x000fea0003c3ffff */
        .type           $_ZN7cutlass13device_kernelIN5flash19enable_sm80_to_sm89INS1_16FlashAttnBwdSm80INS1_25CollectiveMainloopBwdSm80ILi2ELi2EN4cute5tupleIJNS5_1CILi64EEENS7_ILi128EEES8_EEENS_10bfloat16_tEfNS_4arch4Sm80ELb0ELb1ELb1ELb1ELb0ELb0ELb0ELb0ELi2ELi2ELi4ELi2ELb1EEENS1_24CollectiveEpilogueBwdGQAISA_fSD_Li256ELb1ELb0EEENS1_19SingleTileSchedulerILb1ELb0ELb0ELi128EEEEEEEEEvNT_6ParamsE$_ZZN4cuteplIJNS_1CILi0EEES2_EJiS2_EEEDaRKNS_15ArithmeticTupleIJDpT_EEERKNS3_IJDpT0_EEEENKUlDpRKT_E_clIJiS2_EEEDaSH_,@function
        .size           $_ZN7cutlass13device_kernelIN5flash19enable_sm80_to_sm89INS1_16FlashAttnBwdSm80INS1_25CollectiveMainloopBwdSm80ILi2ELi2EN4cute5tupleIJNS5_1CILi64EEENS7_ILi128EEES8_EEENS_10bfloat16_tEfNS_4arch4Sm80ELb0ELb1ELb1ELb1ELb0ELb0ELb0ELb0ELi2ELi2ELi4ELi2ELb1EEENS1_24CollectiveEpilogueBwdGQAISA_fSD_Li256ELb1ELb0EEENS1_19SingleTileSchedulerILb1ELb0ELb0ELi128EEEEEEEEEvNT_6ParamsE$_ZZN4cuteplIJNS_1CILi0EEES2_EJiS2_EEEDaRKNS_15ArithmeticTupleIJDpT_EEERKNS3_IJDpT0_EEEENKUlDpRKT_E_clIJiS2_EEEDaSH_,($_ZN7cutlass13device_kernelIN5flash19enable_sm80_to_sm89INS1_16FlashAttnBwdSm80INS1_25CollectiveMainloopBwdSm80ILi2ELi2EN4cute5tupleIJNS5_1CILi64EEENS7_ILi128EEES8_EEENS_10bfloat16_tEfNS_4arch4Sm80ELb0ELb1ELb1ELb1ELb0ELb0ELb0ELb0ELi2ELi2ELi4ELi2ELb1EEENS1_24CollectiveEpilogueBwdGQAISA_fSD_Li256ELb1ELb0EEENS1_19SingleTileSchedulerILb1ELb0ELb0ELi128EEEEEEEEEvNT_6ParamsE$_ZZN4cuteplIJNS_1CILi0EEES2_iEJS2_S2_S2_iEEEDaRKNS_15ArithmeticTupleIJDpT_EEERKNS3_IJDpT0_EEEENKUlDpRKT_E_clIJS2_S2_iiEEEDaSH_ - $_ZN7cutlass13device_kernelIN5flash19enable_sm80_to_sm89INS1_16FlashAttnBwdSm80INS1_25CollectiveMainloopBwdSm80ILi2ELi2EN4cute5tupleIJNS5_1CILi64EEENS7_ILi128EEES8_EEENS_10bfloat16_tEfNS_4arch4Sm80ELb0ELb1ELb1ELb1ELb0ELb0ELb0ELb0ELi2ELi2ELi4ELi2ELb1EEENS1_24CollectiveEpilogueBwdGQAISA_fSD_Li256ELb1ELb0EEENS1_19SingleTileSchedulerILb1ELb0ELb0ELi128EEEEEEEEEvNT_6ParamsE$_ZZN4cuteplIJNS_1CILi0EEES2_EJiS2_EEEDaRKNS_15ArithmeticTupleIJDpT_EEERKNS3_IJDpT0_EEEENKUlDpRKT_E_clIJiS2_EEEDaSH_)
$_ZN7cutlass13device_kernelIN5flash19enable_sm80_to_sm89INS1_16FlashAttnBwdSm80INS1_25CollectiveMainloopBwdSm80ILi2ELi2EN4cute5tupleIJNS5_1CILi64EEENS7_ILi128EEES8_EEENS_10bfloat16_tEfNS_4arch4Sm80ELb0ELb1ELb1ELb1ELb0ELb0ELb0ELb0ELi2ELi2ELi4ELi2ELb1EEENS1_24CollectiveEpilogueBwdGQAISA_fSD_Li256ELb1ELb0EEENS1_19SingleTileSchedulerILb1ELb0ELb0ELi128EEEEEEEEEvNT_6ParamsE$_ZZN4cuteplIJNS_1CILi0EEES2_EJiS2_EEEDaRKNS_15ArithmeticTupleIJDpT_EEERKNS3_IJDpT0_EEEENKUlDpRKT_E_clIJiS2_EEEDaSH_:
[----:B------:R-:W-:Y:S02]  /*a2f0*/  IADD3 R6, R1, 0x188, RZ ;  /* 0x0000018801067810 */ /* 0x000fe40007ffe0ff */
[----:B------:R-:W-:Y:S02]  /*a300*/  MOV R16, 0xa330 ;  /* 0x0000a33000107802 */ /* 0x000fe40000000f00 */
[----:B------:R-:W-:Y:S02]  /*a310*/  IADD3 R6, R6, c[0x0][0x20], RZ ;  /* 0x0000080006067a10 */ /* 0x000fe40007ffe0ff */
[----:B------:R-:W-:Y:S05]  /*a320*/  CALL.REL.NOINC `($_ZN7cutlass13device_kernelIN5flash19enable_sm80_to_sm89INS1_16FlashAttnBwdSm80INS1_25CollectiveMainloopBwdSm80ILi2ELi2EN4cute5tupleIJNS5_1CILi64EEENS7_ILi128EEES8_EEENS_10bfloat16_tEfNS_4arch4Sm80ELb0ELb1ELb1ELb1ELb0ELb0ELb0ELb0ELi2ELi2ELi4ELi2ELb1EEENS1_24CollectiveEpilogueBwdGQAISA_fSD_Li256ELb1ELb0EEENS1_19SingleTileSchedulerILb1ELb0ELb0ELi128EEEEEEEEEvNT_6ParamsE$_ZN4cute5tupleIJiNS_1CILi0EEEEEC2ERKiRKS2_) ;  /* 0xffffdc0000007944 */ /* 0x000fea0003c3ffff */
[----:B------:R1:W5:Y:S01]  /*a330*/  LDL R202, [R1+0x188] ;  /* 0x0001880001ca7983 */ /* 0x0003620000100800 */
[----:B------:R-:W-:-:S04]  /*a340*/  MOV R11, 0x0 ;  /* 0x00000000000b7802 */ /* 0x000fc80000000f00 */
[----:B------:R-:W-:Y:S05]  /*a350*/  RET.REL.NODEC R10 `(_ZN7cutlass13device_kernelIN5flash19enable_sm80_to_sm89INS1_16FlashAttnBwdSm80INS1_25CollectiveMainloopBwdSm80ILi2ELi2EN4cute5tupleIJNS5_1CILi64EEENS7_ILi128EEES8_EEENS_10bfloat16_tEfNS_4arch4Sm80ELb0ELb1ELb1ELb1ELb0ELb0ELb0ELb0ELi2ELi2ELi4ELi2ELb1EEENS1_24CollectiveEpilogueBwdGQAISA_fSD_Li256ELb1ELb0EEENS1_19SingleTileSchedulerILb1ELb0ELb0ELi128EEEEEEEEEvNT_6ParamsE) ;  /* 0xffff5ca00a007950 */ /* 0x000fea0003c3ffff */
        .type           $_ZN7cutlass13device_kernelIN5flash19enable_sm80_to_sm89INS1_16FlashAttnBwdSm80INS1_25CollectiveMainloopBwdSm80ILi2ELi2EN4cute5tupleIJNS5_1CILi64EEENS7_ILi128EEES8_EEENS_10bfloat16_tEfNS_4arch4Sm80ELb0ELb1ELb1ELb1ELb0ELb0ELb0ELb0ELi2ELi2ELi4ELi2ELb1EEENS1_24CollectiveEpilogueBwdGQAISA_fSD_Li256ELb1ELb0EEENS1_19SingleTileSchedulerILb1ELb0ELb0ELi128EEEEEEEEEvNT_6ParamsE$_ZZN4cuteplIJNS_1CILi0EEES2_iEJS2_S2_S2_iEEEDaRKNS_15ArithmeticTupleIJDpT_EEERKNS3_IJDpT0_EEEENKUlDpRKT_E_clIJS2_S2_iiEEEDaSH_,@function
        .size           $_ZN7cutlass13device_kernelIN5flash19enable_sm80_to_sm89INS1_16FlashAttnBwdSm80INS1_25CollectiveMainloopBwdSm80ILi2ELi2EN4cute5tupleIJNS5_1CILi64EEENS7_ILi128EEES8_EEENS_10bfloat16_tEfNS_4arch4Sm80ELb0ELb1ELb1ELb1ELb0ELb0ELb0ELb0ELi2ELi2ELi4ELi2ELb1EEENS1_24CollectiveEpilogueBwdGQAISA_fSD_Li256ELb1ELb0EEENS1_19SingleTileSchedulerILb1ELb0ELb0ELi128EEEEEEEEEvNT_6ParamsE$_ZZN4cuteplIJNS_1CILi0EEES2_iEJS2_S2_S2_iEEEDaRKNS_15ArithmeticTupleIJDpT_EEERKNS3_IJDpT0_EEEENKUlDpRKT_E_clIJS2_S2_iiEEEDaSH_,($_ZN7cutlass13device_kernelIN5flash19enable_sm80_to_sm89INS1_16FlashAttnBwdSm80INS1_25CollectiveMainloopBwdSm80ILi2ELi2EN4cute5tupleIJNS5_1CILi64EEENS7_ILi128EEES8_EEENS_10bfloat16_tEfNS_4arch4Sm80ELb0ELb1ELb1ELb1ELb0ELb0ELb0ELb0ELi2ELi2ELi4ELi2ELb1EEENS1_24CollectiveEpilogueBwdGQAISA_fSD_Li256ELb1ELb0EEENS1_19SingleTileSchedulerILb1ELb0ELb0ELi128EEEEEEEEEvNT_6ParamsE$_ZZN4cuteplIJNS_1CILi0EEEiEJS2_S2_iiEEEDaRKNS_15ArithmeticTupleIJDpT_EEERKNS3_IJDpT0_EEEENKUlDpRKT_E_clIJS2_iiiEEEDaSH_ - $_ZN7cutlass13device_kernelIN5flash19enable_sm80_to_sm89INS1_16FlashAttnBwdSm80INS1_25CollectiveMainloopBwdSm80ILi2ELi2EN4cute5tupleIJNS5_1CILi64EEENS7_ILi128EEES8_EEENS_10bfloat16_tEfNS_4arch4Sm80ELb0ELb1ELb1ELb1ELb0ELb0ELb0ELb0ELi2ELi2ELi4ELi2ELb1EEENS1_24CollectiveEpilogueBwdGQAISA_fSD_Li256ELb1ELb0EEENS1_19SingleTileSchedulerILb1ELb0ELb0ELi128EEEEEEEEEvNT_6ParamsE$_ZZN4cuteplIJNS_1CILi0EEES2_iEJS2_S2_S2_iEEEDaRKNS_15ArithmeticTupleIJDpT_EEERKNS3_IJDpT0_EEEENKUlDpRKT_E_clIJS2_S2_iiEEEDaSH_)
$_ZN7cutlass13device_kernelIN5flash19enable_sm80_to_sm89INS1_16FlashAttnBwdSm80INS1_25CollectiveMainloopBwdSm80ILi2ELi2EN4cute5tupleIJNS5_1CILi64EEENS7_ILi128EEES8_EEENS_10bfloat16_tEfNS_4arch4Sm80ELb0ELb1ELb1ELb1ELb0ELb0ELb0ELb0ELi2ELi2ELi4ELi2ELb1EEENS1_24CollectiveEpilogueBwdGQAISA_fSD_Li256ELb1ELb0EEENS1_19SingleTileSchedulerILb1ELb0ELb0ELi128EEEEEEEEEvNT_6ParamsE$_ZZN4cuteplIJNS_1CILi0EEES2_iEJS2_S2_S2_iEEEDaRKNS_15ArithmeticTupleIJDpT_EEERKNS3_IJDpT0_EEEENKUlDpRKT_E_clIJS2_S2_iiEEEDaSH_:
[----:B------:R-:W-:Y:S02]  /*a360*/  IADD3 R10, R1, 0x19c, RZ ;  /* 0x0000019c010a7810 */ /* 0x000fe40007ffe0ff */
[----:B------:R-:W-:Y:S02]  /*a370*/  MOV R18, 0xa3a0 ;  /* 0x0000a3a000127802 */ /* 0x000fe40000000f00 */
[----:B------:R-:W-:Y:S02]  /*a380*/  IADD3 R10, R10, c[0x0][0x20], RZ ;  /* 0x000008000a0a7a10 */ /* 0x000fe40007ffe0ff */
[----:B------:R-:W-:Y:S05]  /*a390*/  CALL.REL.NOINC `($_ZN7cutlass13device_kernelIN5flash19enable_sm80_to_sm89INS1_16FlashAttnBwdSm80INS1_25CollectiveMainloopBwdSm80ILi2ELi2EN4cute5tupleIJNS5_1CILi64EEENS7_ILi128EEES8_EEENS_10bfloat16_tEfNS_4arch4Sm80ELb0ELb1ELb1ELb1ELb0ELb0ELb0ELb0ELi2ELi2ELi4ELi2ELb1EEENS1_24CollectiveEpilogueBwdGQAISA_fSD_Li256ELb1ELb0EEENS1_19SingleTileSchedulerILb1ELb0ELb0ELi128EEEEEEEEEvNT_6ParamsE$_ZN4cute5tupleIJNS_1CILi0EEES2_iiEEC2ERKS2_S5_RKiS7_) ;  /* 0xffffda5000007944 */ /* 0x000fea0003c3ffff */
[----:B------:R2:W5:Y:S04]  /*a3a0*/  LDL R76, [R1+0x1a0] ;  /* 0x0001a000014c7983 */ /* 0x0005680000100800 */
[----:B-1----:R2:W5:Y:S01]  /*a3b0*/  LDL R10, [R1+0x19c] ;  /* 0x00019c00010a7983 */ /* 0x0025620000100800 */
[----:B------:R-:W-:-:S04]  /*a3c0*/  MOV R7, 0x0 ;  /* 0x0000000000077802 */ /* 0x000fc80000000f00 */
[----:B------:R-:W-:Y:S05]  /*a3d0*/  RET.REL.NODEC R6 `(_ZN7cutlass13device_kernelIN5flash19enable_sm80_to_sm89INS1_16FlashAttnBwdSm80INS1_25CollectiveMainloopBwdSm80ILi2ELi2EN4cute5tupleIJNS5_1CILi64EEENS7_ILi128EEES8_EEENS_10bfloat16_tEfNS_4arch4Sm80ELb0ELb1ELb1ELb1ELb0ELb0ELb0ELb0ELi2ELi2ELi4ELi2ELb1EEENS1_24CollectiveEpilogueBwdGQAISA_fSD_Li256ELb1ELb0EEENS1_19SingleTileSchedulerILb1ELb0ELb0ELi128EEEEEEEEEvNT_6ParamsE) ;  /* 0xffff5c2006007950 */ /* 0x000fea0003c3ffff */
        .type           $_ZN7cutlass13device_kernelIN5flash19enable_sm80_to_sm89INS1_16FlashAttnBwdSm80INS1_25CollectiveMainloopBwdSm80ILi2ELi2EN4cute5tupleIJNS5_1CILi64EEENS7_ILi128EEES8_EEENS_10bfloat16_tEfNS_4arch4Sm80ELb0ELb1ELb1ELb1ELb0ELb0ELb0ELb0ELi2ELi2ELi4ELi2ELb1EEENS1_24CollectiveEpilogueBwdGQAISA_fSD_Li256ELb1ELb0EEENS1_19SingleTileSchedulerILb1ELb0ELb0ELi128EEEEEEEEEvNT_6ParamsE$_ZZN4cuteplIJNS_1CILi0EEEiEJS2_S2_iiEEEDaRKNS_15ArithmeticTupleIJDpT_EEERKNS3_IJDpT0_EEEENKUlDpRKT_E_clIJS2_iiiEEEDaSH_,@function
        .size           $_ZN7cutlass13device_kernelIN5flash19enable_sm80_to_sm89INS1_16FlashAttnBwdSm80INS1_25CollectiveMainloopBwdSm80ILi2ELi2EN4cute5tupleIJNS5_1CILi64EEENS7_ILi128EEES8_EEENS_10bfloat16_tEfNS_4arch4Sm80ELb0ELb1ELb1ELb1ELb0ELb0ELb0ELb0ELi2ELi2ELi4ELi2ELb1EEENS1_24CollectiveEpilogueBwdGQAISA_fSD_Li256ELb1ELb0EEENS1_19SingleTileSchedulerILb1ELb0ELb0ELi128EEEEEEEEEvNT_6ParamsE$_ZZN4cuteplIJNS_1CILi0EEEiEJS2_S2_iiEEEDaRKNS_15ArithmeticTupleIJDpT_EEERKNS3_IJDpT0_EEEENKUlDpRKT_E_clIJS2_iiiEEEDaSH_,($_ZN7cutlass13device_kernelIN5flash19enable_sm80_to_sm89INS1_16FlashAttnBwdSm80INS1_25CollectiveMainloopBwdSm80ILi2ELi2EN4cute5tupleIJNS5_1CILi64EEENS7_ILi128EEES8_EEENS_10bfloat16_tEfNS_4arch4Sm80ELb0ELb1ELb1ELb1ELb0ELb0ELb0ELb0ELi2ELi2ELi4ELi2ELb1EEENS1_24CollectiveEpilogueBwdGQAISA_fSD_Li256ELb1ELb0EEENS1_19SingleTileSchedulerILb1ELb0ELb0ELi128EEEEEEEEEvNT_6ParamsE$_ZZN4cuteplIJiEJNS_1CILi0EEEEEEDaRKNS_15ArithmeticTupleIJDpT_EEERKNS3_IJDpT0_EEEENKUlDpRKT_E_clIJiEEEDaSH_ - $_ZN7cutlass13device_kernelIN5flash19enable_sm80_to_sm89INS1_16FlashAttnBwdSm80INS1_25CollectiveMainloopBwdSm80ILi2ELi2EN4cute5tupleIJNS5_1CILi64EEENS7_ILi128EEES8_EEENS_10bfloat16_tEfNS_4arch4Sm80ELb0ELb1ELb1ELb1ELb0ELb0ELb0ELb0ELi2ELi2ELi4ELi2ELb1EEENS1_24CollectiveEpilogueBwdGQAISA_fSD_Li256ELb1ELb0EEENS1_19SingleTileSchedulerILb1ELb0ELb0ELi128EEEEEEEEEvNT_6ParamsE$_ZZN4cuteplIJNS_1CILi0EEEiEJS2_S2_iiEEEDaRKNS_15ArithmeticTupleIJDpT_EEERKNS3_IJDpT0_EEEENKUlDpRKT_E_clIJS2_iiiEEEDaSH_)
$_ZN7cutlass13device_kernelIN5flash19enable_sm80_to_sm89INS1_16FlashAttnBwdSm80INS1_25CollectiveMainloopBwdSm80ILi2ELi2EN4cute5tupleIJNS5_1CILi64EEENS7_ILi128EEES8_EEENS_10bfloat16_tEfNS_4arch4Sm80ELb0ELb1ELb1ELb1ELb0ELb0ELb0ELb0ELi2ELi2ELi4ELi2ELb1EEENS1_24CollectiveEpilogueBwdGQAISA_fSD_Li256ELb1ELb0EEENS1_19SingleTileSchedulerILb1ELb0ELb0ELi128EEEEEEEEEvNT_6ParamsE$_ZZN4cuteplIJNS_1CILi0EEEiEJS2_S2_iiEEEDaRKNS_15ArithmeticTupleIJDpT_EEERKNS3_IJDpT0_EEEENKUlDpRKT_E_clIJS2_iiiEEEDaSH_:
[----:B------:R-:W-:Y:S02]  /*a3e0*/  IADD3 R7, R1, 0x19c, RZ ;  /* 0x0000019c01077810 */ /* 0x000fe40007ffe0ff */
[----:B------:R-:W-:Y:S02]  /*a3f0*/  MOV R18, 0xa420 ;  /* 0x0000a42000127802 */ /* 0x000fe40000000f00 */
[----:B------:R-:W-:Y:S02]  /*a400*/  IADD3 R7, R7, c[0x0][0x20], RZ ;  /* 0x0000080007077a10 */ /* 0x000fe40007ffe0ff */
[----:B------:R-:W-:Y:S05]  /*a410*/  CALL.REL.NOINC `($_ZN7cutlass13device_kernelIN5flash19enable_sm80_to_sm89INS1_16FlashAttnBwdSm80INS1_25CollectiveMainloopBwdSm80ILi2ELi2EN4cute5tupleIJNS5_1CILi64EEENS7_ILi128EEES8_EEENS_10bfloat16_tEfNS_4arch4Sm80ELb0ELb1ELb1ELb1ELb0ELb0ELb0ELb0ELi2ELi2ELi4ELi2ELb1EEENS1_24CollectiveEpilogueBwdGQAISA_fSD_Li256ELb1ELb0EEENS1_19SingleTileSchedulerILb1ELb0ELb0ELi128EEEEEEEEEvNT_6ParamsE$_ZN4cute5tupleIJNS_1CILi0EEEiiiEEC2ERKS2_RKiS7_S7_) ;  /* 0xffffda7000007944 */ /* 0x000fea0003c3ffff */
[----:B------:R1:W5:Y:S04]  /*a420*/  LDL R18, [R1+0x19c] ;  /* 0x00019c0001127983 */ /* 0x0003680000100800 */
[----:B------:R1:W5:Y:S01]  /*a430*/  LDL.64 R6, [R1+0x1a0] ;  /* 0x0001a00001067983 */ /* 0x0003620000100a00 */
[----:B------:R-:W-:-:S04]  /*a440*/  MOV R11, 0x0 ;  /* 0x00000000000b7802 */ /* 0x000fc80000000f00 */
[----:B------:R-:W-:Y:S05]  /*a450*/  RET.REL.NODEC R10 `(_ZN7cutlass13device_kernelIN5flash19enable_sm80_to_sm89INS1_16FlashAttnBwdSm80INS1_25CollectiveMainloopBwdSm80ILi2ELi2EN4cute5tupleIJNS5_1CILi64EEENS7_ILi128EEES8_EEENS_10bfloat16_tEfNS_4arch4Sm80ELb0ELb1ELb1ELb1ELb0ELb0ELb0ELb0ELi2ELi2ELi4ELi2ELb1EEENS1_24CollectiveEpilogueBwdGQAISA_fSD_Li256ELb1ELb0EEENS1_19SingleTileSchedulerILb1ELb0ELb0ELi128EEEEEEEEEvNT_6ParamsE) ;  /* 0xffff5ba00a007950 */ /* 0x000fea0003c3ffff */
        .type           $_ZN7cutlass13device_kernelIN5flash19enable_sm80_to_sm89INS1_16FlashAttnBwdSm80INS1_25CollectiveMainloopBwdSm80ILi2ELi2EN4cute5tupleIJNS5_1CILi64EEENS7_ILi128EEES8_EEENS_10bfloat16_tEfNS_4arch4Sm80ELb0ELb1ELb1ELb1ELb0ELb0ELb0ELb0ELi2ELi2ELi4ELi2ELb1EEENS1_24CollectiveEpilogueBwdGQAISA_fSD_Li256ELb1ELb0EEENS1_19SingleTileSchedulerILb1ELb0ELb0ELi128EEEEEEEEEvNT_6ParamsE$_ZZN4cuteplIJiEJNS_1CILi0EEEEEEDaRKNS_15ArithmeticTupleIJDpT_EEERKNS3_IJDpT0_EEEENKUlDpRKT_E_clIJiEEEDaSH_,@function
        .size           $_ZN7cutlass13device_kernelIN5flash19enable_sm80_to_sm89INS1_16FlashAttnBwdSm80INS1_25CollectiveMainloopBwdSm80ILi2ELi2EN4cute5tupleIJNS5_1CILi64EEENS7_ILi128EEES8_EEENS_10bfloat16_tEfNS_4arch4Sm80ELb0ELb1ELb1ELb1ELb0ELb0ELb0ELb0ELi2ELi2ELi4ELi2ELb1EEENS1_24CollectiveEpilogueBwdGQAISA_fSD_Li256ELb1ELb0EEENS1_19SingleTileSchedulerILb1ELb0ELb0ELi128EEEEEEEEEvNT_6ParamsE$_ZZN4cuteplIJiEJNS_1CILi0EEEEEEDaRKNS_15ArithmeticTupleIJDpT_EEERKNS3_IJDpT0_EEEENKUlDpRKT_E_clIJiEEEDaSH_,($_ZN7cutlass13device_kernelIN5flash19enable_sm80_to_sm89INS1_16FlashAttnBwdSm80INS1_25CollectiveMainloopBwdSm80ILi2ELi2EN4cute5tupleIJNS5_1CILi64EEENS7_ILi128EEES8_EEENS_10bfloat16_tEfNS_4arch4Sm80ELb0ELb1ELb1ELb1ELb0ELb0ELb0ELb0ELi2ELi2ELi4ELi2ELb1EEENS1_24CollectiveEpilogueBwdGQAISA_fSD_Li256ELb1ELb0EEENS1_19SingleTileSchedulerILb1ELb0ELb0ELi128EEEEEEEEEvNT_6ParamsE$_ZZN4cuteplIJiEJNS_1CILi0EEEiEEEDaRKNS_15ArithmeticTupleIJDpT_EEERKNS3_IJDpT0_EEEENKUlDpRKT_E_clIJiiEEEDaSH_ - $_ZN7cutlass13device_kernelIN5flash19enable_sm80_to_sm89INS1_16FlashAttnBwdSm80INS1_25CollectiveMainloopBwdSm80ILi2ELi2EN4cute5tupleIJNS5_1CILi64EEENS7_ILi128EEES8_EEENS_10bfloat16_tEfNS_4arch4Sm80ELb0ELb1ELb1ELb1ELb0ELb0ELb0ELb0ELi2ELi2ELi4ELi2ELb1EEENS1_24CollectiveEpilogueBwdGQAISA_fSD_Li256ELb1ELb0EEENS1_19SingleTileSchedulerILb1ELb0ELb0ELi128EEEEEEEEEvNT_6ParamsE$_ZZN4cuteplIJiEJNS_1CILi0EEEEEEDaRKNS_15ArithmeticTupleIJDpT_EEERKNS3_IJDpT0_EEEENKUlDpRKT_E_clIJiEEEDaSH_)
$_ZN7cutlass13device_kernelIN5flash19enable_sm80_to_sm89INS1_16FlashAttnBwdSm80INS1_25CollectiveMainloopBwdSm80ILi2ELi2EN4cute5tupleIJNS5_1CILi64EEENS7_ILi128EEES8_EEENS_10bfloat16_tEfNS_4arch4Sm80ELb0ELb1ELb1ELb1ELb0ELb0ELb0ELb0ELi2ELi2ELi4ELi2ELb1EEENS1_24CollectiveEpilogueBwdGQAISA_fSD_Li256ELb1ELb0EEENS1_19SingleTileSchedulerILb1ELb0ELb0ELi128EEEEEEEEEvNT_6ParamsE$_ZZN4cuteplIJiEJNS_1CILi0EEEEEEDaRKNS_15ArithmeticTupleIJDpT_EEERKNS3_IJDpT0_EEEENKUlDpRKT_E_clIJiEEEDaSH_:
[----:B------:R-:W-:Y:S02]  /*a460*/  IADD3 R6, R1, 0x188, RZ ;  /* 0x0000018801067810 */ /* 0x000fe40007ffe0ff */
[----:B------:R-:W-:Y:S02]  /*a470*/  MOV R16, 0xa4a0 ;  /* 0x0000a4a000107802 */ /* 0x000fe40000000f00 */
[----:B------:R-:W-:Y:S02]  /*a480*/  IADD3 R6, R6, c[0x0][0x20], RZ ;  /* 0x0000080006067a10 */ /* 0x000fe40007ffe0ff */
[----:B------:R-:W-:Y:S05]  /*a490*/  CALL.REL.NOINC `($_ZN7cutlass13device_kernelIN5flash19enable_sm80_to_sm89INS1_16FlashAttnBwdSm80INS1_25CollectiveMainloopBwdSm80ILi2ELi2EN4cute5tupleIJNS5_1CILi64EEENS7_ILi128EEES8_EEENS_10bfloat16_tEfNS_4arch4Sm80ELb0ELb1ELb1ELb1ELb0ELb0ELb0ELb0ELi2ELi2ELi4ELi2ELb1EEENS1_24CollectiveEpilogueBwdGQAISA_fSD_Li256ELb1ELb0EEENS1_19SingleTileSchedulerILb1ELb0ELb0ELi128EEEEEEEEEvNT_6ParamsE$_ZN4cute5tupleIJiEEC2ERKi) ;  /* 0xffffda4000007944 */ /* 0x000fea0003c3ffff */
[----:B------:R1:W5:Y:S01]  /*a4a0*/  LDL R6, [R1+0x188] ;  /* 0x0001880001067983 */ /* 0x0003620000100800 */
[----:B------:R-:W-:-:S04]  /*a4b0*/  MOV R21, 0x0 ;  /* 0x0000000000157802 */ /* 0x000fc80000000f00 */
[----:B------:R-:W-:Y:S05]  /*a4c0*/  RET.REL.NODEC R20 `(_ZN7cutlass13device_kernelIN5flash19enable_sm80_to_sm89INS1_16FlashAttnBwdSm80INS1_25CollectiveMainloopBwdSm80ILi2ELi2EN4cute5tupleIJNS5_1CILi64EEENS7_ILi128EEES8_EEENS_10bfloat16_tEfNS_4arch4Sm80ELb0ELb1ELb1ELb1ELb0ELb0ELb0ELb0ELi2ELi2ELi4ELi2ELb1EEENS1_24CollectiveEpilogueBwdGQAISA_fSD_Li256ELb1ELb0EEENS1_19SingleTileSchedulerILb1ELb0ELb0ELi128EEEEEEEEEvNT_6ParamsE) ;  /* 0xffff5b3014007950 */ /* 0x000fea0003c3ffff */
        .type           $_ZN7cutlass13device_kernelIN5flash19enable_sm80_to_sm89INS1_16FlashAttnBwdSm80INS1_25CollectiveMainloopBwdSm80ILi2ELi2EN4cute5tupleIJNS5_1CILi64EEENS7_ILi128EEES8_EEENS_10bfloat16_tEfNS_4arch4Sm80ELb0ELb1ELb1ELb1ELb0ELb0ELb0ELb0ELi2ELi2ELi4ELi2ELb1EEENS1_24CollectiveEpilogueBwdGQAISA_fSD_Li256ELb1ELb0EEENS1_19SingleTileSchedulerILb1ELb0ELb0ELi128EEEEEEEEEvNT_6ParamsE$_ZZN4cuteplIJiEJNS_1CILi0EEEiEEEDaRKNS_15ArithmeticTupleIJDpT_EEERKNS3_IJDpT0_EEEENKUlDpRKT_E_clIJiiEEEDaSH_,@function
        .size           $_ZN7cutlass13device_kernelIN5flash19enable_sm80_to_sm89INS1_16FlashAttnBwdSm80INS1_25CollectiveMainloopBwdSm80ILi2ELi2EN4cute5tupleIJNS5_1CILi64EEENS7_ILi128EEES8_EEENS_10bfloat16_tEfNS_4arch4Sm80ELb0ELb1ELb1ELb1ELb0ELb0ELb0ELb0ELi2ELi2ELi4ELi2ELb1EEENS1_24CollectiveEpilogueBwdGQAISA_fSD_Li256ELb1ELb0EEENS1_19SingleTileSchedulerILb1ELb0ELb0ELi128EEEEEEEEEvNT_6ParamsE$_ZZN4cuteplIJiEJNS_1CILi0EEEiEEEDaRKNS_15ArithmeticTupleIJDpT_EEERKNS3_IJDpT0_EEEENKUlDpRKT_E_clIJiiEEEDaSH_,($_ZN7cutlass13device_kernelIN5flash19enable_sm80_to_sm89INS1_16FlashAttnBwdSm80INS1_25CollectiveMainloopBwdSm80ILi2ELi2EN4cute5tupleIJNS5_1CILi64EEENS7_ILi128EEES8_EEENS_10bfloat16_tEfNS_4arch4Sm80ELb0ELb1ELb1ELb1ELb0ELb0ELb0ELb0ELi2ELi2ELi4ELi2ELb1EEENS1_24CollectiveEpilogueBwdGQAISA_fSD_Li256ELb1ELb0EEENS1_19SingleTileSchedulerILb1ELb0ELb0ELi128EEEEEEEEEvNT_6ParamsE$_ZZN4cuteplIJiiEJNS_1CILi0EEES2_EEEDaRKNS_15ArithmeticTupleIJDpT_EEERKNS3_IJDpT0_EEEENKUlDpRKT_E_clIJiiEEEDaSH_ - $_ZN7cutlass13device_kernelIN5flash19enable_sm80_to_sm89INS1_16FlashAttnBwdSm80INS1_25CollectiveMainloopBwdSm80ILi2ELi2EN4cute5tupleIJNS5_1CILi64EEENS7_ILi128EEES8_EEENS_10bfloat16_tEfNS_4arch4Sm80ELb0ELb1ELb1ELb1ELb0ELb0ELb0ELb0ELi2ELi2ELi4ELi2ELb1EEENS1_24CollectiveEpilogueBwdGQAISA_fSD_Li256ELb1ELb0EEENS1_19SingleTileSchedulerILb1ELb0ELb0ELi128EEEEEEEEEvNT_6ParamsE$_ZZN4cuteplIJiEJNS_1CILi0EEEiEEEDaRKNS_15ArithmeticTupleIJDpT_EEERKNS3_IJDpT0_EEEENKUlDpRKT_E_clIJiiEEEDaSH_)
$_ZN7cutlass13device_kernelIN5flash19enable_sm80_to_sm89INS1_16FlashAttnBwdSm80INS1_25CollectiveMainloopBwdSm80ILi2ELi2EN4cute5tupleIJNS5_1CILi64EEENS7_ILi128EEES8_EEENS_10bfloat16_tEfNS_4arch4Sm80ELb0ELb1ELb1ELb1ELb0ELb0ELb0ELb0ELi2ELi2ELi4ELi2ELb1EEENS1_24CollectiveEpilogueBwdGQAISA_fSD_Li256ELb1ELb0EEENS1_19SingleTileSchedulerILb1ELb0ELb0ELi128EEEEEEEEEvNT_6ParamsE$_ZZN4cuteplIJiEJNS_1CILi0EEEiEEEDaRKNS_15ArithmeticTupleIJDpT_EEERKNS3_IJDpT0_EEEENKUlDpRKT_E_clIJiiEEEDaSH_:
[----:B------:R-:W-:Y:S02]  /*a4d0*/  IADD3 R7, R1, 0x19c, RZ ;  /* 0x0000019c01077810 */ /* 0x000fe40007ffe0ff */
[----:B------:R-:W-:Y:S02]  /*a4e0*/  MOV R8, 0xa510 ;  /* 0x0000a51000087802 */ /* 0x000fe40000000f00 */
[----:B------:R-:W-:Y:S02]  /*a4f0*/  IADD3 R7, R7, c[0x0][0x20], RZ ;  /* 0x0000080007077a10 */ /* 0x000fe40007ffe0ff */
[----:B------:R-:W-:Y:S05]  /*a500*/  CALL.REL.NOINC `($_ZN7cutlass13device_kernelIN5flash19enable_sm80_to_sm89INS1_16FlashAttnBwdSm80INS1_25CollectiveMainloopBwdSm80ILi2ELi2EN4cute5tupleIJNS5_1CILi64EEENS7_ILi128EEES8_EEENS_10bfloat16_tEfNS_4arch4Sm80ELb0ELb1ELb1ELb1ELb0ELb0ELb0ELb0ELi2ELi2ELi4ELi2ELb1EEENS1_24CollectiveEpilogueBwdGQAISA_fSD_Li256ELb1ELb0EEENS1_19SingleTileSchedulerILb1ELb0ELb0ELi128EEEEEEEEEvNT_6ParamsE$_ZN4cute5tupleIJiiEEC2ERKiS3_) ;  /* 0xffffda7000007944 */ /* 0x000fea0003c3ffff */
[----:B-1----:R1:W5:Y:S04]  /*a510*/  LDL R16, [R1+0x1a0] ;  /* 0x0001a00001107983 */ /* 0x0023680000100800 */
[----:B------:R1:W5:Y:S01]  /*a520*/  LDL R6, [R1+0x19c] ;  /* 0x00019c0001067983 */ /* 0x0003620000100800 */
[----:B------:R-:W-:Y:S02]  /*a530*/  MOV R8, R18 ;  /* 0x0000001200087202 */ /* 0x000fe40000000f00 */
[----:B------:R-:W-:-:S04]  /*a540*/  MOV R9, 0x0 ;  /* 0x0000000000097802 */ /* 0x000fc80000000f00 */
[----:B------:R-:W-:Y:S05]  /*a550*/  RET.REL.NODEC R8 `(_ZN7cutlass13device_kernelIN5flash19enable_sm80_to_sm89INS1_16FlashAttnBwdSm80INS1_25CollectiveMainloopBwdSm80ILi2ELi2EN4cute5tupleIJNS5_1CILi64EEENS7_ILi128EEES8_EEENS_10bfloat16_tEfNS_4arch4Sm80ELb0ELb1ELb1ELb1ELb0ELb0ELb0ELb0ELi2ELi2ELi4ELi2ELb1EEENS1_24CollectiveEpilogueBwdGQAISA_fSD_Li256ELb1ELb0EEENS1_19SingleTileSchedulerILb1ELb0ELb0ELi128EEEEEEEEEvNT_6ParamsE) ;  /* 0xffff5aa008007950 */ /* 0x000fea0003c3ffff */
        .type           $_ZN7cutlass13device_kernelIN5flash19enable_sm80_to_sm89INS1_16FlashAttnBwdSm80INS1_25CollectiveMainloopBwdSm80ILi2ELi2EN4cute5tupleIJNS5_1CILi64EEENS7_ILi128EEES8_EEENS_10bfloat16_tEfNS_4arch4Sm80ELb0ELb1ELb1ELb1ELb0ELb0ELb0ELb0ELi2ELi2ELi4ELi2ELb1EEENS1_24CollectiveEpilogueBwdGQAISA_fSD_Li256ELb1ELb0EEENS1_19SingleTileSchedulerILb1ELb0ELb0ELi128EEEEEEEEEvNT_6ParamsE$_ZZN4cuteplIJiiEJNS_1CILi0EEES2_EEEDaRKNS_15ArithmeticTupleIJDpT_EEERKNS3_IJDpT0_EEEENKUlDpRKT_E_clIJiiEEEDaSH_,@function
        .size           $_ZN7cutlass13device_kernelIN5flash19enable_sm80_to_sm89INS1_16FlashAttnBwdSm80INS1_25CollectiveMainloopBwdSm80ILi2ELi2EN4cute5tupleIJNS5_1CILi64EEENS7_ILi128EEES8_EEENS_10bfloat16_tEfNS_4arch4Sm80ELb0ELb1ELb1ELb1ELb0ELb0ELb0ELb0ELi2ELi2ELi4ELi2ELb1EEENS1_24CollectiveEpilogueBwdGQAISA_fSD_Li256ELb1ELb0EEENS1_19SingleTileSchedulerILb1ELb0ELb0ELi128EEEEEEEEEvNT_6ParamsE$_ZZN4cuteplIJiiEJNS_1CILi0EEES2_EEEDaRKNS_15ArithmeticTupleIJDpT_EEERKNS3_IJDpT0_EEEENKUlDpRKT_E_clIJiiEEEDaSH_,($_ZN7cutlass13device_kernelIN5flash19enable_sm80_to_sm89INS1_16FlashAttnBwdSm80INS1_25CollectiveMainloopBwdSm80ILi2ELi2EN4cute5tupleIJNS5_1CILi64EEENS7_ILi128EEES8_EEENS_10bfloat16_tEfNS_4arch4Sm80ELb0ELb1ELb1ELb1ELb0ELb0ELb0ELb0ELi2ELi2ELi4ELi2ELb1EEENS1_24CollectiveEpilogueBwdGQAISA_fSD_Li256ELb1ELb0EEENS1_19SingleTileSchedulerILb1ELb0ELb0ELi128EEEEEEEEEvNT_6ParamsE$_ZZN5flash25CollectiveMainloopBwdSm80ILi2ELi2EN4cute5tupleIJNS1_1CILi64EEENS3_ILi128EEES4_EEEN7cutlass10bfloat16_tEfNS7_4arch4Sm80ELb0ELb1ELb1ELb1ELb0ELb0ELb0ELb0ELi2ELi2ELi4ELi2ELb1EE3mmaINS_16FlashAttnBwdSm80ISB_NS_24CollectiveEpilogueBwdGQAIS6_fSA_Li256ELb1ELb0EEENS_19SingleTileSchedulerILb1ELb0ELb0ELi128EEEE13SharedStorageENS1_6TensorINS1_11ArrayEngineIfLm32EEENS1_6LayoutINS2_IJNS2_IJNS3_ILi2EEESO_EEESO_NS3_ILi4EEEEEENS2_IJNS2_IJNS3_ILi1EEESO_EEESQ_NS3_ILi8EEEEEEEEEEEEbRKNSB_6ParamsERT0_S12_iNS2_IJiiiEEERT_ENKUliiE0_clEii - $_ZN7cutlass13device_kernelIN5flash19enable_sm80_to_sm89INS1_16FlashAttnBwdSm80INS1_25CollectiveMainloopBwdSm80ILi2ELi2EN4cute5tupleIJNS5_1CILi64EEENS7_ILi128EEES8_EEENS_10bfloat16_tEfNS_4arch4Sm80ELb0ELb1ELb1ELb1ELb0ELb0ELb0ELb0ELi2ELi2ELi4ELi2ELb1EEENS1_24CollectiveEpilogueBwdGQAISA_fSD_Li256ELb1ELb0EEENS1_19SingleTileSchedulerILb1ELb0ELb0ELi128EEEEEEEEEvNT_6ParamsE$_ZZN4cuteplIJiiEJNS_1CILi0EEES2_EEEDaRKNS_15ArithmeticTupleIJDpT_EEERKNS3_IJDpT0_EEEENKUlDpRKT_E_clIJiiEEEDaSH_)
$_ZN7cutlass13device_kernelIN5flash19enable_sm80_to_sm89INS1_16FlashAttnBwdSm80INS1_25CollectiveMainloopBwdSm80ILi2ELi2EN4cute5tupleIJNS5_1CILi64EEENS7_ILi128EEES8_EEENS_10bfloat16_tEfNS_4arch4Sm80ELb0ELb1ELb1ELb1ELb0ELb0ELb0ELb0ELi2ELi2ELi4ELi2ELb1EEENS1_24CollectiveEpilogueBwdGQAISA_fSD_Li256ELb1ELb0EEENS1_19SingleTileSchedulerILb1ELb0ELb0ELi128EEEEEEEEEvNT_6ParamsE$_ZZN4cuteplIJiiEJNS_1CILi0EEES2_EEEDaRKNS_15ArithmeticTupleIJDpT_EEERKNS3_IJDpT0_EEEENKUlDpRKT_E_clIJiiEEEDaSH_:
[----:B------:R-:W-:Y:S01]  /*a560*/  IADD3 R7, R1, 0x188, RZ ;  /* 0x0000018801077810 */ /* 0x000fe20007ffe0ff */
[----:B------:R-:W-:Y:S01]  /*a570*/  IMAD.MOV.U32 R6, RZ, RZ, R4 ;  /* 0x000000ffff067224 */ /* 0x000fe200078e0004 */
[----:B------:R-:W-:Y:S02]  /*a580*/  MOV R8, 0xa5b0 ;  /* 0x0000a5b000087802 */ /* 0x000fe40000000f00 */
[----:B------:R-:W-:Y:S02]  /*a590*/  IADD3 R7, R7, c[0x0][0x20], RZ ;  /* 0x0000080007077a10 */ /* 0x000fe40007ffe0ff */
[----:B------:R-:W-:Y:S05]  /*a5a0*/  CALL.REL.NOINC `($_ZN7cutlass13device_kernelIN5flash19enable_sm80_to_sm89INS1_16FlashAttnBwdSm80INS1_25CollectiveMainloopBwdSm80ILi2ELi2EN4cute5tupleIJNS5_1CILi64EEENS7_ILi128EEES8_EEENS_10bfloat16_tEfNS_4arch4Sm80ELb0ELb1ELb1ELb1ELb0ELb0ELb0ELb0ELi2ELi2ELi4ELi2ELb1EEENS1_24CollectiveEpilogueBwdGQAISA_fSD_Li256ELb1ELb0EEENS1_19SingleTileSchedulerILb1ELb0ELb0ELi128EEEEEEEEEvNT_6ParamsE$_ZN4cute5tupleIJiiEEC2ERKiS3_) ;  /* 0xffffd9d000007944 */ /* 0x000fea0003c3ffff */
[----:B------:R2:W5:Y:S01]  /*a5b0*/  LDL R21, [R1+0x188] ;  /* 0x0001880001157983 */ /* 0x0005620000100800 */
[----:B-1----:R-:W-:Y:S02]  /*a5c0*/  MOV R6, R18 ;  /* 0x0000001200067202 */ /* 0x002fe40000000f00 */
[----:B------:R-:W-:-:S04]  /*a5d0*/  MOV R7, 0x0 ;  /* 0x0000000000077802 */ /* 0x000fc80000000f00 */
[----:B------:R-:W-:Y:S05]  /*a5e0*/  RET.REL.NODEC R6 `(_ZN7cutlass13device_kernelIN5flash19enable_sm80_to_sm89INS1_16FlashAttnBwdSm80INS1_25CollectiveMainloopBwdSm80ILi2ELi2EN4cute5tupleIJNS5_1CILi64EEENS7_ILi128EEES8_EEENS_10bfloat16_tEfNS_4arch4Sm80ELb0ELb1ELb1ELb1ELb0ELb0ELb0ELb0ELi2ELi2ELi4ELi2ELb1EEENS1_24CollectiveEpilogueBwdGQAISA_fSD_Li256ELb1ELb0EEENS1_19SingleTileSchedulerILb1ELb0ELb0ELi128EEEEEEEEEvNT_6ParamsE) ;  /* 0xffff5a1006007950 */ /* 0x000fea0003c3ffff */
        .type           $_ZN7cutlass13device_kernelIN5flash19enable_sm80_to_sm89INS1_16FlashAttnBwdSm80INS1_25CollectiveMainloopBwdSm80ILi2ELi2EN4cute5tupleIJNS5_1CILi64EEENS7_ILi128EEES8_EEENS_10bfloat16_tEfNS_4arch4Sm80ELb0ELb1ELb1ELb1ELb0ELb0ELb0ELb0ELi2ELi2ELi4ELi2ELb1EEENS1_24CollectiveEpilogueBwdGQAISA_fSD_Li256ELb1ELb0EEENS1_19SingleTileSchedulerILb1ELb0ELb0ELi128EEEEEEEEEvNT_6ParamsE$_ZZN5flash25CollectiveMainloopBwdSm80ILi2ELi2EN4cute5tupleIJNS1_1CILi64EEENS3_ILi128EEES4_EEEN7cutlass10bfloat16_tEfNS7_4arch4Sm80ELb0ELb1ELb1ELb1ELb0ELb0ELb0ELb0ELi2ELi2ELi4ELi2ELb1EE3mmaINS_16FlashAttnBwdSm80ISB_NS_24CollectiveEpilogueBwdGQAIS6_fSA_Li256ELb1ELb0EEENS_19SingleTileSchedulerILb1ELb0ELb0ELi128EEEE13SharedStorageENS1_6TensorINS1_11ArrayEngineIfLm32EEENS1_6LayoutINS2_IJNS2_IJNS3_ILi2EEESO_EEESO_NS3_ILi4EEEEEENS2_IJNS2_IJNS3_ILi1EEESO_EEESQ_NS3_ILi8EEEEEEEEEEEEbRKNSB_6ParamsERT0_S12_iNS2_IJiiiEEERT_ENKUliiE0_clEii,@function
        .size           $_ZN7cutlass13device_kernelIN5flash19enable_sm80_to_sm89INS1_16FlashAttnBwdSm80INS1_25CollectiveMainloopBwdSm80ILi2ELi2EN4cute5tupleIJNS5_1CILi64EEENS7_ILi128EEES8_EEENS_10bfloat16_tEfNS_4arch4Sm80ELb0ELb1ELb1ELb1ELb0ELb0ELb0ELb0ELi2ELi2ELi4ELi2ELb1EEENS1_24CollectiveEpilogueBwdGQAISA_fSD_Li256ELb1ELb0EEENS1_19SingleTileSchedulerILb1ELb0ELb0ELi128EEEEEEEEEvNT_6ParamsE$_ZZN5flash25CollectiveMainloopBwdSm80ILi2ELi2EN4cute5tupleIJNS1_1CILi64EEENS3_ILi128EEES4_EEEN7cutlass10bfloat16_tEfNS7_4arch4Sm80ELb0ELb1ELb1ELb1ELb0ELb0ELb0ELb0ELi2ELi2ELi4ELi2ELb1EE3mmaINS_16FlashAttnBwdSm80ISB_NS_24CollectiveEpilogueBwdGQAIS6_fSA_Li256ELb1ELb0EEENS_19SingleTileSchedulerILb1ELb0ELb0ELi128EEEE13SharedStorageENS1_6TensorINS1_11ArrayEngineIfLm32EEENS1_6LayoutINS2_IJNS2_IJNS3_ILi2EEESO_EEESO_NS3_ILi4EEEEEENS2_IJNS2_IJNS3_ILi1EEESO_EEESQ_NS3_ILi8EEEEEEEEEEEEbRKNSB_6ParamsERT0_S12_iNS2_IJiiiEEERT_ENKUliiE0_clEii,($_ZN7cutlass13device_kernelIN5flash19enable_sm80_to_sm89INS1_16FlashAttnBwdSm80INS1_25CollectiveMainloopBwdSm80ILi2ELi2EN4cute5tupleIJNS5_1CILi64EEENS7_ILi128EEES8_EEENS_10bfloat16_tEfNS_4arch4Sm80ELb0ELb1ELb1ELb1ELb0ELb0ELb0ELb0ELi2ELi2ELi4ELi2ELb1EEENS1_24CollectiveEpilogueBwdGQAISA_fSD_Li256ELb1ELb0EEENS1_19SingleTileSchedulerILb1ELb0ELb0ELi128EEEEEEEEEvNT_6ParamsE$_ZZN5flash25CollectiveMainloopBwdSm80ILi2ELi2EN4cute5tupleIJNS1_1CILi64EEENS3_ILi128EEES4_EEEN7cutlass10bfloat16_tEfNS7_4arch4Sm80ELb0ELb1ELb1ELb1ELb0ELb0ELb0ELb0ELi2ELi2ELi4ELi2ELb1EE3mmaINS_16FlashAttnBwdSm80ISB_NS_24CollectiveEpilogueBwdGQAIS6_fSA_Li256ELb1ELb0EEENS_19SingleTileSchedulerILb1ELb0ELb0ELi128EEEE13SharedStorageENS1_6TensorINS1_11ArrayEngineIfLm32EEENS1_6LayoutINS2_IJNS2_IJNS3_ILi2EEESO_EEESO_NS3_ILi4EEEEEENS2_IJNS2_IJNS3_ILi1EEESO_EEESQ_NS3_ILi8EEEEEEEEEEEEbRKNSB_6ParamsERT0_S12_iNS2_IJiiiEEERT_ENKUliiE_clEii - $_ZN7cutlass13device_kernelIN5flash19enable_sm80_to_sm89INS1_16FlashAttnBwdSm80INS1_25CollectiveMainloopBwdSm80ILi2ELi2EN4cute5tupleIJNS5_1CILi64EEENS7_ILi128EEES8_EEENS_10bfloat16_tEfNS_4arch4Sm80ELb0ELb1ELb1ELb1ELb0ELb0ELb0ELb0ELi2ELi2ELi4ELi2ELb1EEENS1_24CollectiveEpilogueBwdGQAISA_fSD_Li256ELb1ELb0EEENS1_19SingleTileSchedulerILb1ELb0ELb0ELi128EEEEEEEEEvNT_6ParamsE$_ZZN5flash25CollectiveMainloopBwdSm80ILi2ELi2EN4cute5tupleIJNS1_1CILi64EEENS3_ILi128EEES4_EEEN7cutlass10bfloat16_tEfNS7_4arch4Sm80ELb0ELb1ELb1ELb1ELb0ELb0ELb0ELb0ELi2ELi2ELi4ELi2ELb1EE3mmaINS_16FlashAttnBwdSm80ISB_NS_24CollectiveEpilogueBwdGQAIS6_fSA_Li256ELb1ELb0EEENS_19SingleTileSchedulerILb1ELb0ELb0ELi128EEEE13SharedStorageENS1_6TensorINS1_11ArrayEngineIfLm32EEENS1_6LayoutINS2_IJNS2_IJNS3_ILi2EEESO_EEESO_NS3_ILi4EEEEEENS2_IJNS2_IJNS3_ILi1EEESO_EEESQ_NS3_ILi8EEEEEEEEEEEEbRKNSB_6ParamsERT0_S12_iNS2_IJiiiEEERT_ENKUliiE0_clEii)
$_ZN7cutlass13device_kernelIN5flash19enable_sm80_to_sm89INS1_16FlashAttnBwdSm80INS1_25CollectiveMainloopBwdSm80ILi2ELi2EN4cute5tupleIJNS5_1CILi64EEENS7_ILi128EEES8_EEENS_10bfloat16_tEfNS_4arch4Sm80ELb0ELb1ELb1ELb1ELb0ELb0ELb0ELb0ELi2ELi2ELi4ELi2ELb1EEENS1_24CollectiveEpilogueBwdGQAISA_fSD_Li256ELb1ELb0EEENS1_19SingleTileSchedulerILb1ELb0ELb0ELi128EEEEEEEEEvNT_6ParamsE$_ZZN5flash25CollectiveMainloopBwdSm80ILi2ELi2EN4cute5tupleIJNS1_1CILi64EEENS3_ILi128EEES4_EEEN7cutlass10bfloat16_tEfNS7_4arch4Sm80ELb0ELb1ELb1ELb1ELb0ELb0ELb0ELb0ELi2ELi2ELi4ELi2ELb1EE3mmaINS_16FlashAttnBwdSm80ISB_NS_24CollectiveEpilogueBwdGQAIS6_fSA_Li256ELb1ELb0EEENS_19SingleTileSchedulerILb1ELb0ELb0ELi128EEEE13SharedStorageENS1_6TensorINS1_11ArrayEngineIfLm32EEENS1_6LayoutINS2_IJNS2_IJNS3_ILi2EEESO_EEESO_NS3_ILi4EEEEEENS2_IJNS2_IJNS3_ILi1EEESO_EEESQ_NS3_ILi8EEEEEEEEEEEEbRKNSB_6ParamsERT0_S12_iNS2_IJiiiEEERT_ENKUliiE0_clEii:
        /* <DEDUP_REMOVED lines=10> */
[----:B-1---5:R-:W-:Y:S05]  /*a690*/  CALL.REL.NOINC `($_ZN7cutlass13device_kernelIN5flash19enable_sm80_to_sm89INS1_16FlashAttnBwdSm80INS1_25CollectiveMainloopBwdSm80ILi2ELi2EN4cute5tupleIJNS5_1CILi64EEENS7_ILi128EEES8_EEENS_10bfloat16_tEfNS_4arch4Sm80ELb0ELb1ELb1ELb1ELb0ELb0ELb0ELb0ELi2ELi2ELi4ELi2ELb1EEENS1_24CollectiveEpilogueBwdGQAISA_fSD_Li256ELb1ELb0EEENS1_19SingleTileSchedulerILb1ELb0ELb0ELi128EEEEEEEEEvNT_6ParamsE$_ZN4cute3eso3ESOILb1ELb0EJNS_10UnderscoreES2_S2_iEEC2ERKS2_S5_S5_RKi) ;  /* 0xffffcd5000007944 */ /* 0x022fea0003c3ffff */
[----:B-1----:R-:W2:Y:S01]  /*a6a0*/  LDL R7, [R1+0x168] ;  /* 0x0001680001077983 */ /* 0x002ea20000100800 */
[----:B------:R-:W-:Y:S02]  /*a6b0*/  MOV R8, 0xa6e0 ;  /* 0x0000a6e000087802 */ /* 0x000fe40000000f00 */
[----:B--2---:R-:W-:Y:S02]  /*a6c0*/  SHF.L.U32 R7, R7, 0xc, RZ ;  /* 0x0000000c07077819 */ /* 0x004fe400000006ff */
[----:B------:R-:W-:Y:S05]  /*a6d0*/  CALL.REL.NOINC `($_ZN7cutlass13device_kernelIN5flash19enable_sm80_to_sm89INS1_16FlashAttnBwdSm80INS1_25CollectiveMainloopBwdSm80ILi2ELi2EN4cute5tupleIJNS5_1CILi64EEENS7_ILi128EEES8_EEENS_10bfloat16_tEfNS_4arch4Sm80ELb0ELb1ELb1ELb1ELb0ELb0ELb0ELb0ELi2ELi2ELi4ELi2ELb1EEENS1_24CollectiveEpilogueBwdGQAISA_fSD_Li256ELb1ELb0EEENS1_19SingleTileSchedulerILb1ELb0ELb0ELi128EEEEEEEEEvNT_6ParamsE$_ZN4cute3eso3ESOILb1ELb0EJNS_6LayoutINS_5tupleIJNS3_IJNS_1CILi8EEENS4_ILi1EEEEEENS4_ILi2EEES6_EEENS3_IJNS3_IJS6_NS4_ILi0EEEEEENS4_ILi2048EEESA_EEEEEiEEC2ERKSE_RKi) ;  /* 0xffffd50000007944 */ /* 0x000fea0003c3ffff */
[----:B------:R-:W2:Y:S04]  /*a6e0*/  LD.E.64 R10, [R10.64] ;  /* 0x000000040a0a7980 */ /* 0x000ea8000c101b00 */
[----:B------:R-:W2:Y:S01]  /*a6f0*/  LDL R8, [R1+0x168] ;  /* 0x0001680001087983 */ /* 0x000ea20000100800 */
[----:B------:R-:W-:Y:S01]  /*a700*/  MOV R16, 0xa730 ;  /* 0x0000a73000107802 */ /* 0x000fe20000000f00 */
[----:B--2---:R-:W-:-:S04]  /*a710*/  IMAD.WIDE R8, R8, 0x2, R10 ;  /* 0x0000000208087825 */ /* 0x004fc800078e020a */
[----:B-1----:R-:W-:Y:S05]  /*a720*/  CALL.REL.NOINC `($_ZN7cutlass13device_kernelIN5flash19enable_sm80_to_sm89INS1_16FlashAttnBwdSm80INS1_25CollectiveMainloopBwdSm80ILi2ELi2EN4cute5tupleIJNS5_1CILi64EEENS7_ILi128EEES8_EEENS_10bfloat16_tEfNS_4arch4Sm80ELb0ELb1ELb1ELb1ELb0ELb0ELb0ELb0ELi2ELi2ELi4ELi2ELb1EEENS1_24CollectiveEpilogueBwdGQAISA_fSD_Li256ELb1ELb0EEENS1_19SingleTileSchedulerILb1ELb0ELb0ELi128EEEEEEEEEvNT_6ParamsE$_ZN4cute8smem_ptrIPN7cutlass10bfloat16_tEECI1NS_12iter_adaptorIS3_S4_EEES3_) ;  /* 0xffffd97000007944 */ /* 0x002fea0003c3ffff */
[----:B------:R1:W5:Y:S01]  /*a730*/  LDL.64 R6, [R1+0x168] ;  /* 0x0001680001067983 */ /* 0x0003620000100a00 */
[----:B------:R-:W-:-:S03]  /*a740*/  MOV R10, 0xa760 ;  /* 0x0000a760000a7802 */ /* 0x000fc60000000f00 */
[----:B-1---5:R-:W-:Y:S05]  /*a750*/  CALL.REL.NOINC `($_ZN7cutlass13device_kernelIN5flash19enable_sm80_to_sm89INS1_16FlashAttnBwdSm80INS1_25CollectiveMainloopBwdSm80ILi2ELi2EN4cute5tupleIJNS5_1CILi64EEENS7_ILi128EEES8_EEENS_10bfloat16_tEfNS_4arch4Sm80ELb0ELb1ELb1ELb1ELb0ELb0ELb0ELb0ELi2ELi2ELi4ELi2ELb1EEENS1_24CollectiveEpilogueBwdGQAISA_fSD_Li256ELb1ELb0EEENS1_19SingleTileSchedulerILb1ELb0ELb0ELi128EEEEEEEEEvNT_6ParamsE$_ZN4cute3eso3ESOILb1ELb0EJNS_6LayoutINS_5tupleIJNS3_IJNS_1CILi8EEENS4_ILi1EEEEEENS4_ILi2EEES6_EEENS3_IJNS3_IJS6_NS4_ILi0EEEEEENS4_ILi2048EEESA_EEEEENS_10ViewEngineINS_8smem_ptrIPN7cutlass10bfloat16_tEEEEEEEC2ERKSE_RKSL_) ;  /* 0xffffd44000007944 */ /* 0x022fea0003c3ffff */
[----:B------:R2:W5:Y:S04]  /*a760*/  LDL.64 R22, [R1+0x168] ;  /* 0x0001680001167983 */ /* 0x0005680000100a00 */
[----:B------:R2:W5:Y:S01]  /*a770*/  LDL.64 R26, [R14+0x8] ;  /* 0x000008000e1a7983 */ /* 0x0005620000100a00 */
[----:B-1----:R-:W-:-:S02]  /*a780*/  MOV R7, R17 ;  /* 0x0000001100077202 */ /* 0x002fc40000000f00 */
[----:B------:R-:W-:Y:S02]  /*a790*/  MOV R8, 0xa7b0 ;  /* 0x0000a7b000087802 */ /* 0x000fe40000000f00 */
[----:B--2--5:R-:W-:Y:S05]  /*a7a0*/  CALL.REL.NOINC `($_ZN7cutlass13device_kernelIN5flash19enable_sm80_to_sm89INS1_16FlashAttnBwdSm80INS1_25CollectiveMainloopBwdSm80ILi2ELi2EN4cute5tupleIJNS5_1CILi64EEENS7_ILi128EEES8_EEENS_10bfloat16_tEfNS_4arch4Sm80ELb0ELb1ELb1ELb1ELb0ELb0ELb0ELb0ELi2ELi2ELi4ELi2ELb1EEENS1_24CollectiveEpilogueBwdGQAISA_fSD_Li256ELb1ELb0EEENS1_19SingleTileSchedulerILb1ELb0ELb0ELi128EEEEEEEEEvNT_6ParamsE$_ZN4cute3eso3ESOILb1ELb0EJNS_10UnderscoreES2_S2_iEEC2ERKS2_S5_S5_RKi) ;  /* 0xffffcc4000007944 */ /* 0x024fea0003c3ffff */
[----:B------:R-:W2:Y:S04]  /*a7b0*/  LDL R15, [R1+0x168] ;  /* 0x00016800010f7983 */ /* 0x000ea80000100800 */
[----:B-1----:R1:W5:Y:S01]  /*a7c0*/  LD.E.64 R6, [R26.64+0x8] ;  /* 0x000008041a067980 */ /* 0x002362000c101b00 */
[----:B------:R-:W-:Y:S02]  /*a7d0*/  MOV R8, 0xa800 ;  /* 0x0000a80000087802 */ /* 0x000fe40000000f00 */
[----:B--2---:R-:W-:Y:S02]  /*a7e0*/  SHF.R.S32.HI R11, RZ, 0x1f, R15 ;  /* 0x0000001fff0b7819 */ /* 0x004fe4000001140f */
[----:B-1---5:R-:W-:Y:S05]  /*a7f0*/  CALL.REL.NOINC `($_ZN7cutlass13device_kernelIN5flash19enable_sm80_to_sm89INS1_16FlashAttnBwdSm80INS1_25CollectiveMainloopBwdSm80ILi2ELi2EN4cute5tupleIJNS5_1CILi64EEENS7_ILi128EEES8_EEENS_10bfloat16_tEfNS_4arch4Sm80ELb0ELb1ELb1ELb1ELb0ELb0ELb0ELb0ELi2ELi2ELi4ELi2ELb1EEENS1_24CollectiveEpilogueBwdGQAISA_fSD_Li256ELb1ELb0EEENS1_19SingleTileSchedulerILb1ELb0ELb0ELi128EEEEEEEEEvNT_6ParamsE$_ZZN4cute5sliceINS_5tupleIJNS_10UnderscoreES2_S2_iEEENS1_IJNS1_IJNS_1CILi1EEENS4_ILi0EEEEEElS6_lEEEEEDaRKT_RKT0_ENKUlRKT_RKT0_E_clIS2_lEEDaSH_SK_) ;  /* 0xffffde1000007944 */ /* 0x022fea0003c3ffff */
[----:B-----5:R-:W-:Y:S02]  /*a800*/  MOV R9, R7 ;  /* 0x0000000700097202 */ /* 0x020fe40000000f00 */
[----:B------:R-:W-:Y:S02]  /*a810*/  MOV R8, 0xa830 ;  /* 0x0000a83000087802 */ /* 0x000fe40000000f00 */
[----:B-1----:R-:W-:Y:S05]  /*a820*/  CALL.REL.NOINC `($_ZN7cutlass13device_kernelIN5flash19enable_sm80_to_sm89INS1_16FlashAttnBwdSm80INS1_25CollectiveMainloopBwdSm80ILi2ELi2EN4cute5tupleIJNS5_1CILi64EEENS7_ILi128EEES8_EEENS_10bfloat16_tEfNS_4arch4Sm80ELb0ELb1ELb1ELb1ELb0ELb0ELb0ELb0ELi2ELi2ELi4ELi2ELb1EEENS1_24CollectiveEpilogueBwdGQAISA_fSD_Li256ELb1ELb0EEENS1_19SingleTileSchedulerILb1ELb0ELb0ELi128EEEEEEEEEvNT_6ParamsE$_ZZN4cute12filter_tupleINS_5tupleIJNS_10UnderscoreES2_S2_iEEENS1_IJNS1_IJNS_1CILi1EEENS4_ILi0EEEEEElS6_lEEEZNS_5sliceIS3_S8_EEDaRKT_RKT0_EUlRKT_RKT0_E_EEDaSC_SF_OT1_ENKUlDpSI_E_clIJNS1_IJS7_EEENS1_IJlEEENS1_IJS6_EEENS1_IJEEEEEEDaSP_) ;  /* 0xffffd97000007944 */ /* 0x002fea0003c3ffff */
[----:B-----5:R-:W-:Y:S02]  /*a830*/  MOV R9, R7 ;  /* 0x0000000700097202 */ /* 0x020fe40000000f00 */
[----:B------:R-:W-:-:S02]  /*a840*/  MOV R8, 0xa860 ;  /* 0x0000a86000087802 */ /* 0x000fc40000000f00 */
[----:B-1----:R-:W-:Y:S05]  /*a850*/  CALL.REL.NOINC `($_ZN7cutlass13device_kernelIN5flash19enable_sm80_to_sm89INS1_16FlashAttnBwdSm80INS1_25CollectiveMainloopBwdSm80ILi2ELi2EN4cute5tupleIJNS5_1CILi64EEENS7_ILi128EEES8_EEENS_10bfloat16_tEfNS_4arch4Sm80ELb0ELb1ELb1ELb1ELb0ELb0ELb0ELb0ELi2ELi2ELi4ELi2ELb1EEENS1_24CollectiveEpilogueBwdGQAISA_fSD_Li256ELb1ELb0EEENS1_19SingleTileSchedulerILb1ELb0ELb0ELi128EEEEEEEEEvNT_6ParamsE$_ZN4cute5tupleIJNS0_IJNS0_IJNS_1CILi8EEENS1_ILi1EEEEEENS1_ILi2EEES3_EEENS0_IJNS0_IJS3_NS1_ILi0EEEEEElS7_EEEEEC2ERKS6_RKS9_) ;  /* 0xffffd3c000007944 */ /* 0x002fea0003c3ffff */
        /* <DEDUP_REMOVED lines=8> */
[----:B-1---5:R-:W-:Y:S05]  /*a8e0*/  CALL.REL.NOINC `($_ZN7cutlass13device_kernelIN5flash19enable_sm80_to_sm89INS1_16FlashAttnBwdSm80INS1_25CollectiveMainloopBwdSm80ILi2ELi2EN4cute5tupleIJNS5_1CILi64EEENS7_ILi128EEES8_EEENS_10bfloat16_tEfNS_4arch4Sm80ELb0ELb1ELb1ELb1ELb0ELb0ELb0ELb0ELi2ELi2ELi4ELi2ELb1EEENS1_24CollectiveEpilogueBwdGQAISA_fSD_Li256ELb1ELb0EEENS1_19SingleTileSchedulerILb1ELb0ELb0ELi128EEEEEEEEEvNT_6ParamsE$_ZN4cute3eso3ESOILb0ELb0EJNS_6LayoutINS_5tupleIJNS3_IJNS_1CILi8EEENS4_ILi1EEEEEENS4_ILi2EEES6_EEENS3_IJNS3_IJS6_NS4_ILi0EEEEEElSA_EEEEElEEC2ERKSD_RKl) ;  /* 0xffffc81000007944 */ /* 0x022fea0003c3ffff */
[----:B------:R-:W2:Y:S04]  /*a8f0*/  LD.E.64 R26, [R26.64+0x18] ;  /* 0x000018041a1a7980 */ /* 0x000ea8000c101b00 */
[----:B-1----:R-:W2:Y:S04]  /*a900*/  LDL.64 R8, [R1+0x170] ;  /* 0x0001700001087983 */ /* 0x002ea80000100a00 */
[----:B------:R1:W5:Y:S01]  /*a910*/  LDL.64 R6, [R1+0x168] ;  /* 0x0001680001067983 */ /* 0x0003620000100a00 */
[----:B------:R-:W-:Y:S02]  /*a920*/  MOV R16, 0xa960 ;  /* 0x0000a96000107802 */ /* 0x000fe40000000f00 */
[----:B--2---:R-:W-:-:S04]  /*a930*/  LEA R10, P0, R8, R26, 0x1 ;  /* 0x0000001a080a7211 */ /* 0x004fc800078008ff */
[----:B------:R-:W-:-:S04]  /*a940*/  LEA.HI.X R15, R8, R27, R9, 0x1, P0 ;  /* 0x0000001b080f7211 */ /* 0x000fc800000f0c09 */
[----:B-1---5:R-:W-:Y:S05]  /*a950*/  CALL.REL.NOINC `($_ZN7cutlass13device_kernelIN5flash19enable_sm80_to_sm89INS1_16FlashAttnBwdSm80INS1_25CollectiveMainloopBwdSm80ILi2ELi2EN4cute5tupleIJNS5_1CILi64EEENS7_ILi128EEES8_EEENS_10bfloat16_tEfNS_4arch4Sm80ELb0ELb1ELb1ELb1ELb0ELb0ELb0ELb0ELi2ELi2ELi4ELi2ELb1EEENS1_24CollectiveEpilogueBwdGQAISA_fSD_Li256ELb1ELb0EEENS1_19SingleTileSchedulerILb1ELb0ELb0ELi128EEEEEEEEEvNT_6ParamsE$_ZN4cute8gmem_ptrIPKN7cutlass10bfloat16_tEECI1NS_12iter_adaptorIS4_S5_EEES4_) ;  /* 0xffffd66000007944 */ /* 0x022fea0003c3ffff */
[----:B------:R-:W2:Y:S01]  /*a960*/  LDL.64 R10, [R1+0x168] ;  /* 0x00016800010a7983 */ /* 0x000ea20000100a00 */
[----:B------:R-:W-:-:S03]  /*a970*/  MOV R9, R7 ;  /* 0x0000000700097202 */ /* 0x000fc60000000f00 */
[----:B--2---:R1:W-:Y:S02]  /*a980*/  STL.64 [R1+0x178], R10 ;  /* 0x0001780a01007387 */ /* 0x0043e40000100a00 */
[----:B-1----:R-:W-:Y:S02]  /*a990*/  MOV R10, 0xa9b0 ;  /* 0x0000a9b0000a7802 */ /* 0x002fe40000000f00 */
[----:B------:R-:W-:Y:S05]  /*a9a0*/  CALL.REL.NOINC `($_ZN7cutlass13device_kernelIN5flash19enable_sm80_to_sm89INS1_16FlashAttnBwdSm80INS1_25CollectiveMainloopBwdSm80ILi2ELi2EN4cute5tupleIJNS5_1CILi64EEENS7_ILi128EEES8_EEENS_10bfloat16_tEfNS_4arch4Sm80ELb0ELb1ELb1ELb1ELb0ELb0ELb0ELb0ELi2ELi2ELi4ELi2ELb1EEENS1_24CollectiveEpilogueBwdGQAISA_fSD_Li256ELb1ELb0EEENS1_19SingleTileSchedulerILb1ELb0ELb0ELi128EEEEEEEEEvNT_6ParamsE$_ZN4cute3eso3ESOILb0ELb0EJNS_6LayoutINS_5tupleIJNS3_IJNS_1CILi8EEENS4_ILi1EEEEEENS4_ILi2EEES6_EEENS3_IJNS3_IJS6_NS4_ILi0EEEEEElSA_EEEEENS_10ViewEngineINS_8gmem_ptrIPKN7cutlass10bfloat16_tEEEEEEEC2ERKSD_RKSL_) ;  /* 0xffffc6c000007944 */ /* 0x000fea0003c3ffff */
        /* <DEDUP_REMOVED lines=10> */
[----:B-1---5:R-:W-:Y:S05]  /*aa50*/  CALL.REL.NOINC `($_ZN7cutlass13device_kernelIN5flash19enable_sm80_to_sm89INS1_16FlashAttnBwdSm80INS1_25CollectiveMainloopBwdSm80ILi2ELi2EN4cute5tupleIJNS5_1CILi64EEENS7_ILi128EEES8_EEENS_10bfloat16_tEfNS_4arch4Sm80ELb0ELb1ELb1ELb1ELb0ELb0ELb0ELb0ELi2ELi2ELi4ELi2ELb1EEENS1_24CollectiveEpilogueBwdGQAISA_fSD_Li256ELb1ELb0EEENS1_19SingleTileSchedulerILb1ELb0ELb0ELi128EEEEEEEEEvNT_6ParamsE$_ZZN4cuteplIJiiEJNS_1CILi0EEES2_EEEDaRKNS_15ArithmeticTupleIJDpT_EEERKNS3_IJDpT0_EEEENKUlDpRKT_E_clIJiiEEEDaSH_) ;  /* 0xfffffb0000007944 */ /* 0x022fea0003c3ffff */
[----:B-----5:R-:W-:Y:S01]  /*aa60*/  IMAD.IADD R21, R28, 0x1, -R21 ;  /* 0x000000011c157824 */ /* 0x020fe200078e0a15 */
[----:B------:R-:W-:Y:S02]  /*aa70*/  MOV R7, RZ ;  /* 0x000000ff00077202 */ /* 0x000fe40000000f00 */
[----:B------:R-:W-:Y:S02]  /*aa80*/  MOV R8, 0xaaa0 ;  /* 0x0000aaa000087802 */ /* 0x000fe40000000f00 */
[----:B--2---:R-:W-:Y:S05]  /*aa90*/  CALL.REL.NOINC `($_ZN7cutlass13device_kernelIN5flash19enable_sm80_to_sm89INS1_16FlashAttnBwdSm80INS1_25CollectiveMainloopBwdSm80ILi2ELi2EN4cute5tupleIJNS5_1CILi64EEENS7_ILi128EEES8_EEENS_10bfloat16_tEfNS_4arch4Sm80ELb0ELb1ELb1ELb1ELb0ELb0ELb0ELb0ELi2ELi2ELi4ELi2ELb1EEENS1_24CollectiveEpilogueBwdGQAISA_fSD_Li256ELb1ELb0EEENS1_19SingleTileSchedulerILb1ELb0ELb0ELi128EEEEEEEEEvNT_6ParamsE$_ZN4cute3eso3ESOILb1ELb0EJNS_1CILi0EEEiS3_EEC2ERKS3_RKiS6_) ;  /* 0xffffcc1000007944 */ /* 0x004fea0003c3ffff */
[----:B-1----:R-:W2:Y:S01]  /*aaa0*/  LDL R7, [R1+0x168] ;  /* 0x0001680001077983 */ /* 0x002ea20000100800 */
[----:B------:R-:W-:Y:S01]  /*aab0*/  IMAD.MOV.U32 R6, RZ, RZ, R4 ;  /* 0x000000ffff067224 */ /* 0x000fe200078e0004 */
[----:B------:R-:W-:Y:S02]  /*aac0*/  MOV R16, 0xaaf0 ;  /* 0x0000aaf000107802 */ /* 0x000fe40000000f00 */
[----:B--2---:R-:W-:Y:S02]  /*aad0*/  SHF.L.U32 R7, R7, 0x5, RZ ;  /* 0x0000000507077819 */ /* 0x004fe400000006ff */
[----:B------:R-:W-:Y:S05]  /*aae0*/  CALL.REL.NOINC `($_ZN7cutlass13device_kernelIN5flash19enable_sm80_to_sm89INS1_16FlashAttnBwdSm80INS1_25CollectiveMainloopBwdSm80ILi2ELi2EN4cute5tupleIJNS5_1CILi64EEENS7_ILi128EEES8_EEENS_10bfloat16_tEfNS_4arch4Sm80ELb0ELb1ELb1ELb1ELb0ELb0ELb0ELb0ELi2ELi2ELi4ELi2ELb1EEENS1_24CollectiveEpilogueBwdGQAISA_fSD_Li256ELb1ELb0EEENS1_19SingleTileSchedulerILb1ELb0ELb0ELi128EEEEEEEEEvNT_6ParamsE$_ZN4cute5tupleIJiEEC2ERKi) ;  /* 0xffffd3f000007944 */ /* 0x000fea0003c3ffff */
[----:B------:R1:W5:Y:S01]  /*aaf0*/  LDL R7, [R1+0x168] ;  /* 0x0001680001077983 */ /* 0x0003620000100800 */
[----:B------:R-:W-:Y:S02]  /*ab00*/  MOV R6, R20 ;  /* 0x0000001400067202 */ /* 0x000fe40000000f00 */
[----:B------:R-:W-:-:S02]  /*ab10*/  MOV R16, 0xab30 ;  /* 0x0000ab3000107802 */ /* 0x000fc40000000f00 */
[----:B-1---5:R-:W-:Y:S05]  /*ab20*/  CALL.REL.NOINC `($_ZN7cutlass13device_kernelIN5flash19enable_sm80_to_sm89INS1_16FlashAttnBwdSm80INS1_25CollectiveMainloopBwdSm80ILi2ELi2EN4cute5tupleIJNS5_1CILi64EEENS7_ILi128EEES8_EEENS_10bfloat16_tEfNS_4arch4Sm80ELb0ELb1ELb1ELb1ELb0ELb0ELb0ELb0ELi2ELi2ELi4ELi2ELb1EEENS1_24CollectiveEpilogueBwdGQAISA_fSD_Li256ELb1ELb0EEENS1_19SingleTileSchedulerILb1ELb0ELb0ELi128EEEEEEEEEvNT_6ParamsE$_ZN4cute5tupleIJiEEC2ERKi) ;  /* 0xffffd3b000007944 */ /* 0x022fea0003c3ffff */
[----:B------:R1:W5:Y:S01]  /*ab30*/  LDL R7, [R1+0x178] ;  /* 0x0001780001077983 */ /* 0x0003620000100800 */
[----:B------:R-:W-:-:S02]  /*ab40*/  MOV R6, R4 ;  /* 0x0000000400067202 */ /* 0x000fc40000000f00 */
[----:B------:R-:W-:Y:S02]  /*ab50*/  MOV R16, 0xab70 ;  /* 0x0000ab7000107802 */ /* 0x000fe40000000f00 */
[----:B-1---5:R-:W-:Y:S05]  /*ab60*/  CALL.REL.NOINC `($_ZN7cutlass13device_kernelIN5flash19enable_sm80_to_sm89INS1_16FlashAttnBwdSm80INS1_25CollectiveMainloopBwdSm80ILi2ELi2EN4cute5tupleIJNS5_1CILi64EEENS7_ILi128EEES8_EEENS_10bfloat16_tEfNS_4arch4Sm80ELb0ELb1ELb1ELb1ELb0ELb0ELb0ELb0ELi2ELi2ELi4ELi2ELb1EEENS1_24CollectiveEpilogueBwdGQAISA_fSD_Li256ELb1ELb0EEENS1_19SingleTileSchedulerILb1ELb0ELb0ELi128EEEEEEEEEvNT_6ParamsE$_ZN4cute5tupleIJiEEC2ERKi) ;  /* 0xffffd37000007944 */ /* 0x022fea0003c3ffff */
[----:B------:R1:W5:Y:S01]  /*ab70*/  LDL R7, [R1+0x168] ;  /* 0x0001680001077983 */ /* 0x0003620000100800 */
[----:B------:R-:W-:Y:S02]  /*ab80*/  MOV R6, R4 ;  /* 0x0000000400067202 */ /* 0x000fe40000000f00 */
[----:B------:R-:W-:Y:S02]  /*ab90*/  MOV R8, 0xabb0 ;  /* 0x0000abb000087802 */ /* 0x000fe40000000f00 */
[----:B-1---5:R-:W-:Y:S05]  /*aba0*/  CALL.REL.NOINC `($_ZN7cutlass13device_kernelIN5flash19enable_sm80_to_sm89INS1_16FlashAttnBwdSm80INS1_25CollectiveMainloopBwdSm80ILi2ELi2EN4cute5tupleIJNS5_1CILi64EEENS7_ILi128EEES8_EEENS_10bfloat16_tEfNS_4arch4Sm80ELb0ELb1ELb1ELb1ELb0ELb0ELb0ELb0ELi2ELi2ELi4ELi2ELb1EEENS1_24CollectiveEpilogueBwdGQAISA_fSD_Li256ELb1ELb0EEENS1_19SingleTileSchedulerILb1ELb0ELb0ELi128EEEEEEEEEvNT_6ParamsE$_ZN4cute3eso3ESOILb0ELb1EJiNS_1CILi0EEEEEC2ERKiRKS3_) ;  /* 0xffffc7b000007944 */ /* 0x022fea0003c3ffff */
[----:B-1----:R1:W5:Y:S01]  /*abb0*/  LDL R7, [R1+0x168] ;  /* 0x0001680001077983 */ /* 0x0023620000100800 */
[----:B------:R-:W-:-:S03]  /*abc0*/  MOV R10, 0xabe0 ;  /* 0x0000abe0000a7802 */ /* 0x000fc60000000f00 */
[----:B-1---5:R-:W-:Y:S05]  /*abd0*/  CALL.REL.NOINC `($_ZN7cutlass13device_kernelIN5flash19enable_sm80_to_sm89INS1_16FlashAttnBwdSm80INS1_25CollectiveMainloopBwdSm80ILi2ELi2EN4cute5tupleIJNS5_1CILi64EEENS7_ILi128EEES8_EEENS_10bfloat16_tEfNS_4arch4Sm80ELb0ELb1ELb1ELb1ELb0ELb0ELb0ELb0ELi2ELi2ELi4ELi2ELb1EEENS1_24CollectiveEpilogueBwdGQAISA_fSD_Li256ELb1ELb0EEENS1_19SingleTileSchedulerILb1ELb0ELb0ELi128EEEEEEEEEvNT_6ParamsE$_ZZN4cuteplIJNS_1CILi0EEES2_EJiEEEDaRKNS_15ArithmeticTupleIJDpT_EEERKNS3_IJDpT0_EEEENKUlDpRKT_E_clIJiS2_EEEDaSH_) ;  /* 0xfffff6a000007944 */ /* 0x022fea0003c3ffff */
[----:B------:R-:W-:Y:S02]  /*abe0*/  MOV R10, 0xac00 ;  /* 0x0000ac00000a7802 */ /* 0x000fe40000000f00 */
[----:B-1---5:R-:W-:Y:S05]  /*abf0*/  CALL.REL.NOINC `($_ZN7cutlass13device_kernelIN5flash19enable_sm80_to_sm89INS1_16FlashAttnBwdSm80INS1_25CollectiveMainloopBwdSm80ILi2ELi2EN4cute5tupleIJNS5_1CILi64EEENS7_ILi128EEES8_EEENS_10bfloat16_tEfNS_4arch4Sm80ELb0ELb1ELb1ELb1ELb0ELb0ELb0ELb0ELi2ELi2ELi4ELi2ELb1EEENS1_24CollectiveEpilogueBwdGQAISA_fSD_Li256ELb1ELb0EEENS1_19SingleTileSchedulerILb1ELb0ELb0ELi128EEEEEEEEEvNT_6ParamsE$_ZZN4cuteplIJNS_1CILi0EEES2_EJiS2_EEEDaRKNS_15ArithmeticTupleIJDpT_EEERKNS3_IJDpT0_EEEENKUlDpRKT_E_clIJiS2_EEEDaSH_) ;  /* 0xfffff6f000007944 */ /* 0x022fea0003c3ffff */
[----:B------:R2:W-:Y:S04]  /*ac00*/  STL [R1+0x180], RZ ;  /* 0x000180ff01007387 */ /* 0x0005e80000100800 */
[----:B------:R-:W3:Y:S04]  /*ac10*/  LDL.64 R8, [R14+0x30] ;  /* 0x000030000e087983 */ /* 0x000ee80000100a00 */
[----:B---3--:R3:W4:Y:S01]  /*ac20*/  LD.E.U8 R6, [R8.64] ;  /* 0x0000000408067980 */ /* 0x008722000c101100 */
[----:B------:R-:W-:Y:S01]  /*ac30*/  IMAD.MOV.U32 R16, RZ, RZ, RZ ;  /* 0x000000ffff107224 */ /* 0x000fe200078e00ff */
[----:B---3--:R-:W-:-:S02]  /*ac40*/  MOV R8, 0xac80 ;  /* 0x0000ac8000087802 */ /* 0x008fc40000000f00 */
[----:B----4-:R-:W-:-:S04]  /*ac50*/  LOP3.LUT R6, R6, 0x1, RZ, 0xc0, !PT ;  /* 0x0000000106067812 */ /* 0x010fc800078ec0ff */
[----:B------:R-:W-:-:S08]  /*ac60*/  ISETP.NE.U32.AND P0, PT, R6, 0x1, PT ;  /* 0x000000010600780c */ /* 0x000fd00003f05070 */
[----:B-12--5:R-:W-:Y:S05]  /*ac70*/  CALL.REL.NOINC `($_ZN7cutlass13device_kernelIN5flash19enable_sm80_to_sm89INS1_16FlashAttnBwdSm80INS1_25CollectiveMainloopBwdSm80ILi2ELi2EN4cute5tupleIJNS5_1CILi64EEENS7_ILi128EEES8_EEENS_10bfloat16_tEfNS_4arch4Sm80ELb0ELb1ELb1ELb1ELb0ELb0ELb0ELb0ELi2ELi2ELi4ELi2ELb1EEENS1_24CollectiveEpilogueBwdGQAISA_fSD_Li256ELb1ELb0EEENS1_19SingleTileSchedulerILb1ELb0ELb0ELi128EEEEEEEEEvNT_6ParamsE$_ZN4cute3eso3ESOILb1ELb0EJNS_10UnderscoreEiiEEC2ERKS2_RKiS7_) ;  /* 0xffffc83000007944 */ /* 0x026fea0003c3ffff */
[----:B------:R-:W2:Y:S01]  /*ac80*/  LDL R9, [R1+0x168] ;  /* 0x0001680001097983 */ /* 0x000ea20000100800 */
[----:B------:R-:W-:Y:S02]  /*ac90*/  MOV R8, 0xad00 ;  /* 0x0000ad0000087802 */ /* 0x000fe40000000f00 */
[----:B-12---:R-:W-:Y:S01]  /*aca0*/  SHF.R.S32.HI R6, RZ, 0x1f, R9 ;  /* 0x0000001fff067819 */ /* 0x006fe20000011409 */
[-C--:B------:R-:W-:Y:S02]  /*acb0*/  IMAD R7, R27, R9.reuse, RZ ;  /* 0x000000091b077224 */ /* 0x080fe400078e02ff */
[----:B------:R-:W-:-:S04]  /*acc0*/  IMAD.WIDE.U32 R10, R26, R9, RZ ;  /* 0x000000091a0a7225 */ /* 0x000fc800078e00ff */
[----:B------:R-:W-:-:S05]  /*acd0*/  IMAD R7, R26, R6, R7 ;  /* 0x000000061a077224 */ /* 0x000fca00078e0207 */
[----:B------:R-:W-:Y:S02]  /*ace0*/  IADD3 R7, R11, R7, RZ ;  /* 0x000000070b077210 */ /* 0x000fe40007ffe0ff */
[----:B------:R-:W-:Y:S05]  /*acf0*/  CALL.REL.NOINC `($_ZN7cutlass13device_kernelIN5flash19enable_sm80_to_sm89INS1_16FlashAttnBwdSm80INS1_25CollectiveMainloopBwdSm80ILi2ELi2EN4cute5tupleIJNS5_1CILi64EEENS7_ILi128EEES8_EEENS_10bfloat16_tEfNS_4arch4Sm80ELb0ELb1ELb1ELb1ELb0ELb0ELb0ELb0ELi2ELi2ELi4ELi2ELb1EEENS1_24CollectiveEpilogueBwdGQAISA_fSD_Li256ELb1ELb0EEENS1_19SingleTileSchedulerILb1ELb0ELb0ELi128EEEEEEEEEvNT_6ParamsE$_ZN4cute3eso3ESOILb1ELb0EJNS_6LayoutINS_5tupleIJNS3_IJNS_1CILi8EEENS4_ILi1EEEEEEEEENS3_IJNS3_IJS6_NS4_ILi0EEEEEEEEEEElEEC2ERKSC_RKl) ;  /* 0xffffce5000007944 */ /* 0x000fea0003c3ffff */
[----:B-1----:R-:W2:Y:S01]  /*ad00*/  LDL.64 R6, [R1+0x168] ;  /* 0x0001680001067983 */ /* 0x002ea20000100a00 */
[----:B------:R-:W-:Y:S02]  /*ad10*/  MOV R16, 0xad50 ;  /* 0x0000ad5000107802 */ /* 0x000fe40000000f00 */
[----:B--2---:R-:W-:-:S04]  /*ad20*/  LEA R10, P1, R6, R24, 0x1 ;  /* 0x00000018060a7211 */ /* 0x004fc800078208ff */
[----:B------:R-:W-:-:S04]  /*ad30*/  LEA.HI.X R15, R6, R25, R7, 0x1, P1 ;  /* 0x00000019060f7211 */ /* 0x000fc800008f0c07 */
[----:B------:R-:W-:Y:S05]  /*ad40*/  CALL.REL.NOINC `($_ZN7cutlass13device_kernelIN5flash19enable_sm80_to_sm89INS1_16FlashAttnBwdSm80INS1_25CollectiveMainloopBwdSm80ILi2ELi2EN4cute5tupleIJNS5_1CILi64EEENS7_ILi128EEES8_EEENS_10bfloat16_tEfNS_4arch4Sm80ELb0ELb1ELb1ELb1ELb0ELb0ELb0ELb0ELi2ELi2ELi4ELi2ELb1EEENS1_24CollectiveEpilogueBwdGQAISA_fSD_Li256ELb1ELb0EEENS1_19SingleTileSchedulerILb1ELb0ELb0ELi128EEEEEEEEEvNT_6ParamsE$_ZN4cute8gmem_ptrIPKN7cutlass10bfloat16_tEECI1NS_12iter_adaptorIS4_S5_EEES4_) ;  /* 0xffffd27000007944 */ /* 0x000fea0003c3ffff */
[----:B------:R1:W5:Y:S01]  /*ad50*/  LDL.64 R6, [R1+0x168] ;  /* 0x0001680001067983 */ /* 0x0003620000100a00 */
[----:B------:R-:W-:-:S03]  /*ad60*/  MOV R10, 0xad80 ;  /* 0x0000ad80000a7802 */ /* 0x000fc60000000f00 */
[----:B-1---5:R-:W-:Y:S05]  /*ad70*/  CALL.REL.NOINC `($_ZN7cutlass13device_kernelIN5flash19enable_sm80_to_sm89INS1_16FlashAttnBwdSm80INS1_25CollectiveMainloopBwdSm80ILi2ELi2EN4cute5tupleIJNS5_1CILi64EEENS7_ILi128EEES8_EEENS_10bfloat16_tEfNS_4arch4Sm80ELb0ELb1ELb1ELb1ELb0ELb0ELb0ELb0ELi2ELi2ELi4ELi2ELb1EEENS1_24CollectiveEpilogueBwdGQAISA_fSD_Li256ELb1ELb0EEENS1_19SingleTileSchedulerILb1ELb0ELb0ELi128EEEEEEEEEvNT_6ParamsE$_ZN4cute3eso3ESOILb1ELb0EJNS_6LayoutINS_5tupleIJNS3_IJNS_1CILi8EEENS4_ILi1EEEEEEEEENS3_IJNS3_IJS6_NS4_ILi0EEEEEEEEEEENS_10ViewEngineINS_8gmem_ptrIPKN7cutlass10bfloat16_tEEEEEEEC2ERKSC_RKSK_) ;  /* 0xffffcd0000007944 */ /* 0x022fea0003c3ffff */
[----:B------:R2:W5:Y:S01]  /*ad80*/  LDL.64 R10, [R1+0x168] ;  /* 0x00016800010a7983 */ /* 0x0005620000100a00 */
[----:B------:R-:W-:Y:S02]  /*ad90*/  MOV R16, RZ ;  /* 0x000000ff00107202 */ /* 0x000fe40000000f00 */
[----:B-1----:R-:W-:Y:S02]  /*ada0*/  MOV R8, 0xadc0 ;  /* 0x0000adc000087802 */ /* 0x002fe40000000f00 */
[----:B--2--5:R-:W-:Y:S05]  /*adb0*/  CALL.REL.NOINC `($_ZN7cutlass13device_kernelIN5flash19enable_sm80_to_sm89INS1_16FlashAttnBwdSm80INS1_25CollectiveMainloopBwdSm80ILi2ELi2EN4cute5tupleIJNS5_1CILi64EEENS7_ILi128EEES8_EEENS_10bfloat16_tEfNS_4arch4Sm80ELb0ELb1ELb1ELb1ELb0ELb0ELb0ELb0ELi2ELi2ELi4ELi2ELb1EEENS1_24CollectiveEpilogueBwdGQAISA_fSD_Li256ELb1ELb0EEENS1_19SingleTileSchedulerILb1ELb0ELb0ELi128EEEEEEEEEvNT_6ParamsE$_ZN4cute3eso3ESOILb1ELb0EJNS_10UnderscoreEiiEEC2ERKS2_RKiS7_) ;  /* 0xffffc6f000007944 */ /* 0x024fea0003c3ffff */
[----:B-1----:R-:W2:Y:S01]  /*adc0*/  LDL R7, [R1+0x168] ;  /* 0x0001680001077983 */ /* 0x002ea20000100800 */
[----:B------:R-:W-:Y:S02]  /*add0*/  MOV R8, 0xae00 ;  /* 0x0000ae0000087802 */ /* 0x000fe40000000f00 */
[----:B--2---:R-:W-:Y:S02]  /*ade0*/  SHF.L.U32 R7, R7, 0xb, RZ ;  /* 0x0000000b07077819 */ /* 0x004fe400000006ff */
[----:B------:R-:W-:Y:S05]  /*adf0*/  CALL.REL.NOINC `($_ZN7cutlass13device_kernelIN5flash19enable_sm80_to_sm89INS1_16FlashAttnBwdSm80INS1_25CollectiveMainloopBwdSm80ILi2ELi2EN4cute5tupleIJNS5_1CILi64EEENS7_ILi128EEES8_EEENS_10bfloat16_tEfNS_4arch4Sm80ELb0ELb1ELb1ELb1ELb0ELb0ELb0ELb0ELi2ELi2ELi4ELi2ELb1EEENS1_24CollectiveEpilogueBwdGQAISA_fSD_Li256ELb1ELb0EEENS1_19SingleTileSchedulerILb1ELb0ELb0ELi128EEEEEEEEEvNT_6ParamsE$_ZN4cute3eso3ESOILb1ELb0EJNS_6LayoutINS_5tupleIJNS3_IJNS_1CILi8EEENS4_ILi1EEEEEEEEENS3_IJNS3_IJS6_NS4_ILi0EEEEEEEEEEEiEEC2ERKSC_RKi) ;  /* 0xffffcd1000007944 */ /* 0x000fea0003c3ffff */
[----:B-1----:R-:W2:Y:S01]  /*ae00*/  LDL R7, [R1+0x168] ;  /* 0x0001680001077983 */ /* 0x002ea20000100800 */
[----:B------:R-:W-:Y:S01]  /*ae10*/  MOV R16, 0xae40 ;  /* 0x0000ae4000107802 */ /* 0x000fe20000000f00 */
[----:B--2---:R-:W-:-:S04]  /*ae20*/  IMAD.WIDE R8, R7, 0x2, R22 ;  /* 0x0000000207087825 */ /* 0x004fc800078e0216 */
[----:B------:R-:W-:Y:S05]  /*ae30*/  CALL.REL.NOINC `($_ZN7cutlass13device_kernelIN5flash19enable_sm80_to_sm89INS1_16FlashAttnBwdSm80INS1_25CollectiveMainloopBwdSm80ILi2ELi2EN4cute5tupleIJNS5_1CILi64EEENS7_ILi128EEES8_EEENS_10bfloat16_tEfNS_4arch4Sm80ELb0ELb1ELb1ELb1ELb0ELb0ELb0ELb0ELi2ELi2ELi4ELi2ELb1EEENS1_24CollectiveEpilogueBwdGQAISA_fSD_Li256ELb1ELb0EEENS1_19SingleTileSchedulerILb1ELb0ELb0ELi128EEEEEEEEEvNT_6ParamsE$_ZN4cute8smem_ptrIPN7cutlass10bfloat16_tEECI1NS_12iter_adaptorIS3_S4_EEES3_) ;  /* 0xffffd26000007944 */ /* 0x000fea0003c3ffff */
[----:B------:R1:W5:Y:S01]  /*ae40*/  LDL.64 R6, [R1+0x168] ;  /* 0x0001680001067983 */ /* 0x0003620000100a00 */
[----:B------:R-:W-:-:S03]  /*ae50*/  MOV R16, 0xae70 ;  /* 0x0000ae7000107802 */ /* 0x000fc60000000f00 */
[----:B-1---5:R-:W-:Y:S05]  /*ae60*/  CALL.REL.NOINC `($_ZN7cutlass13device_kernelIN5flash19enable_sm80_to_sm89INS1_16FlashAttnBwdSm80INS1_25CollectiveMainloopBwdSm80ILi2ELi2EN4cute5tupleIJNS5_1CILi64EEENS7_ILi128EEES8_EEENS_10bfloat16_tEfNS_4arch4Sm80ELb0ELb1ELb1ELb1ELb0ELb0ELb0ELb0ELi2ELi2ELi4ELi2ELb1EEENS1_24CollectiveEpilogueBwdGQAISA_fSD_Li256ELb1ELb0EEENS1_19SingleTileSchedulerILb1ELb0ELb0ELi128EEEEEEEEEvNT_6ParamsE$_ZN4cute3eso3ESOILb1ELb0EJNS_6LayoutINS_5tupleIJNS3_IJNS_1CILi8EEENS4_ILi1EEEEEEEEENS3_IJNS3_IJS6_NS4_ILi0EEEEEEEEEEENS_10ViewEngineINS_8smem_ptrIPN7cutlass10bfloat16_tEEEEEEEC2ERKSC_RKSJ_) ;  /* 0xffffcc5000007944 */ /* 0x022fea0003c3ffff */
[----:B-1----:R1:W5:Y:S01]  /*ae70*/  LDL.64 R8, [R1+0x168] ;  /* 0x0001680001087983 */ /* 0x0023620000100a00 */
[----:B------:R-:W-:-:S02]  /*ae80*/  MOV R15, R11 ;  /* 0x0000000b000f7202 */ /* 0x000fc40000000f00 */
[----:B------:R-:W-:Y:S02]  /*ae90*/  MOV R16, 0xaeb0 ;  /* 0x0000aeb000107802 */ /* 0x000fe40000000f00 */
[----:B-1---5:R-:W-:Y:S05]  /*aea0*/  CALL.REL.NOINC `($_ZN7cutlass13device_kernelIN5flash19enable_sm80_to_sm89INS1_16FlashAttnBwdSm80INS1_25CollectiveMainloopBwdSm80ILi2ELi2EN4cute5tupleIJNS5_1CILi64EEENS7_ILi128EEES8_EEENS_10bfloat16_tEfNS_4arch4Sm80ELb0ELb1ELb1ELb1ELb0ELb0ELb0ELb0ELi2ELi2ELi4ELi2ELb1EEENS1_24CollectiveEpilogueBwdGQAISA_fSD_Li256ELb1ELb0EEENS1_19SingleTileSchedulerILb1ELb0ELb0ELi128EEEEEEEEEvNT_6ParamsE$_ZN4cute8gmem_ptrIPKN7cutlass10bfloat16_tEECI1NS_12iter_adaptorIS4_S5_EEES4_) ;  /* 0xffffd11000007944 */ /* 0x022fea0003c3ffff */
[----:B------:R1:W5:Y:S01]  /*aeb0*/  LDL.64 R6, [R1+0x168] ;  /* 0x0001680001067983 */ /* 0x0003620000100a00 */
[----:B------:R-:W-:-:S03]  /*aec0*/  MOV R16, 0xaee0 ;  /* 0x0000aee000107802 */ /* 0x000fc60000000f00 */
[----:B-1---5:R-:W-:Y:S05]  /*aed0*/  CALL.REL.NOINC `($_ZN7cutlass13device_kernelIN5flash19enable_sm80_to_sm89INS1_16FlashAttnBwdSm80INS1_25CollectiveMainloopBwdSm80ILi2ELi2EN4cute5tupleIJNS5_1CILi64EEENS7_ILi128EEES8_EEENS_10bfloat16_tEfNS_4arch4Sm80ELb0ELb1ELb1ELb1ELb0ELb0ELb0ELb0ELi2ELi2ELi4ELi2ELb1EEENS1_24CollectiveEpilogueBwdGQAISA_fSD_Li256ELb1ELb0EEENS1_19SingleTileSchedulerILb1ELb0ELb0ELi128EEEEEEEEEvNT_6ParamsE$_ZN4cute8gmem_ptrIPKN7cutlass9uint128_tEECI1NS_12iter_adaptorIS4_S5_EEES4_) ;  /* 0xffffd13000007944 */ /* 0x022fea0003c3ffff */
[----:B------:R1:W5:Y:S01]  /*aee0*/  LDL.64 R6, [R1+0x168] ;  /* 0x0001680001067983 */ /* 0x0003620000100a00 */
[----:B------:R-:W-:-:S03]  /*aef0*/  MOV R16, 0xaf10 ;  /* 0x0000af1000107802 */ /* 0x000fc60000000f00 */
[----:B-1---5:R-:W-:Y:S05]  /*af00*/  CALL.REL.NOINC `($_ZN7cutlass13device_kernelIN5flash19enable_sm80_to_sm89INS1_16FlashAttnBwdSm80INS1_25CollectiveMainloopBwdSm80ILi2ELi2EN4cute5tupleIJNS5_1CILi64EEENS7_ILi128EEES8_EEENS_10bfloat16_tEfNS_4arch4Sm80ELb0ELb1ELb1ELb1ELb0ELb0ELb0ELb0ELi2ELi2ELi4ELi2ELb1EEENS1_24CollectiveEpilogueBwdGQAISA_fSD_Li256ELb1ELb0EEENS1_19SingleTileSchedulerILb1ELb0ELb0ELi128EEEEEEEEEvNT_6ParamsE$_ZN4cute3eso3ESOILb1ELb0EJNS_6LayoutINS_5tupleIJNS3_IJNS_1CILi1EEES5_EEEEEENS3_IJNS3_IJS5_NS4_ILi0EEEEEEEEEEENS_10ViewEngineINS_8gmem_ptrIPKN7cutlass9uint128_tEEEEEEEC2ERKSB_RKSJ_) ;  /* 0xffffc9a000007944 */ /* 0x022fea0003c3ffff */
[----:B------:R2:W5:Y:S01]  /*af10*/  LDL.64 R30, [R1+0x168] ;  /* 0x00016800011e7983 */ /* 0x0005620000100a00 */
[----:B------:R-:W-:-:S03]  /*af20*/  MOV R16, 0xaf40 ;  /* 0x0000af4000107802 */ /* 0x000fc60000000f00 */
[----:B-12--5:R-:W-:Y:S05]  /*af30*/  CALL.REL.NOINC `($_ZN7cutlass13device_kernelIN5flash19enable_sm80_to_sm89INS1_16FlashAttnBwdSm80INS1_25CollectiveMainloopBwdSm80ILi2ELi2EN4cute5tupleIJNS5_1CILi64EEENS7_ILi128EEES8_EEENS_10bfloat16_tEfNS_4arch4Sm80ELb0ELb1ELb1ELb1ELb0ELb0ELb0ELb0ELi2ELi2ELi4ELi2ELb1EEENS1_24CollectiveEpilogueBwdGQAISA_fSD_Li256ELb1ELb0EEENS1_19SingleTileSchedulerILb1ELb0ELb0ELi128EEEEEEEEEvNT_6ParamsE$_ZN4cute8smem_ptrIPN7cutlass10bfloat16_tEECI1NS_12iter_adaptorIS3_S4_EEES3_) ;  /* 0xffffd16000007944 */ /* 0x026fea0003c3ffff */
[----:B------:R1:W5:Y:S01]  /*af40*/  LDL.64 R6, [R1+0x168] ;  /* 0x0001680001067983 */ /* 0x0003620000100a00 */
[----:B------:R-:W-:-:S03]  /*af50*/  MOV R10, 0xaf70 ;  /* 0x0000af70000a7802 */ /* 0x000fc60000000f00 */
[----:B-1---5:R-:W-:Y:S05]  /*af60*/  CALL.REL.NOINC `($_ZN7cutlass13device_kernelIN5flash19enable_sm80_to_sm89INS1_16FlashAttnBwdSm80INS1_25CollectiveMainloopBwdSm80ILi2ELi2EN4cute5tupleIJNS5_1CILi64EEENS7_ILi128EEES8_EEENS_10bfloat16_tEfNS_4arch4Sm80ELb0ELb1ELb1ELb1ELb0ELb0ELb0ELb0ELi2ELi2ELi4ELi2ELb1EEENS1_24CollectiveEpilogueBwdGQAISA_fSD_Li256ELb1ELb0EEENS1_19SingleTileSchedulerILb1ELb0ELb0ELi128EEEEEEEEEvNT_6ParamsE$_ZN4cute8smem_ptrIPN7cutlass9uint128_tEECI1NS_12iter_adaptorIS3_S4_EEES3_) ;  /* 0xffffd18000007944 */ /* 0x022fea0003c3ffff */
[----:B-1----:R1:W5:Y:S01]  /*af70*/  LDL.64 R6, [R1+0x168] ;  /* 0x0001680001067983 */ /* 0x0023620000100a00 */
[----:B------:R-:W-:-:S03]  /*af80*/  MOV R10, 0xafa0 ;  /* 0x0000afa0000a7802 */ /* 0x000fc60000000f00 */
[----:B-1---5:R-:W-:Y:S05]  /*af90*/  CALL.REL.NOINC `($_ZN7cutlass13device_kernelIN5flash19enable_sm80_to_sm89INS1_16FlashAttnBwdSm80INS1_25CollectiveMainloopBwdSm80ILi2ELi2EN4cute5tupleIJNS5_1CILi64EEENS7_ILi128EEES8_EEENS_10bfloat16_tEfNS_4arch4Sm80ELb0ELb1ELb1ELb1ELb0ELb0ELb0ELb0ELi2ELi2ELi4ELi2ELb1EEENS1_24CollectiveEpilogueBwdGQAISA_fSD_Li256ELb1ELb0EEENS1_19SingleTileSchedulerILb1ELb0ELb0ELi128EEEEEEEEEvNT_6ParamsE$_ZN4cute3eso3ESOILb1ELb0EJNS_6LayoutINS_5tupleIJNS3_IJNS_1CILi1EEES5_EEEEEENS3_IJNS3_IJS5_NS4_ILi0EEEEEEEEEEENS_10ViewEngineINS_8smem_ptrIPN7cutlass9uint128_tEEEEEEEC2ERKSB_RKSI_) ;  /* 0xffffc96000007944 */ /* 0x022fea0003c3ffff */
[----:B-1----:R1:W5:Y:S01]  /*afa0*/  LDL R6, [R1+0x168] ;  /* 0x0001680001067983 */ /* 0x0023620000100800 */
[----:B------:R-:W-:-:S03]  /*afb0*/  MOV R8, 0xafd0 ;  /* 0x0000afd000087802 */ /* 0x000fc60000000f00 */
[----:B-1---5:R-:W-:Y:S05]  /*afc0*/  CALL.REL.NOINC `($_ZN7cutlass13device_kernelIN5flash19enable_sm80_to_sm89INS1_16FlashAttnBwdSm80INS1_25CollectiveMainloopBwdSm80ILi2ELi2EN4cute5tupleIJNS5_1CILi64EEENS7_ILi128EEES8_EEENS_10bfloat16_tEfNS_4arch4Sm80ELb0ELb1ELb1ELb1ELb0ELb0ELb0ELb0ELi2ELi2ELi4ELi2ELb1EEENS1_24CollectiveEpilogueBwdGQAISA_fSD_Li256ELb1ELb0EEENS1_19SingleTileSchedulerILb1ELb0ELb0ELi128EEEEEEEEEvNT_6ParamsE$_ZN73_INTERNAL_24fd9406_37_flash_bwd_hdim64_bf16_softcap_sm80_cu_3fbc093a_291824__cvta_generic_to_sharedEPKv) ;  /* 0xffffd1a000007944 */ /* 0x022fea0003c3ffff */
        /* <DEDUP_REMOVED lines=9> */
[----:B--2---:R-:W-:Y:S05]  /*b060*/  CALL.REL.NOINC `($_ZN7cutlass13device_kernelIN5flash19enable_sm80_to_sm89INS1_16FlashAttnBwdSm80INS1_25CollectiveMainloopBwdSm80ILi2ELi2EN4cute5tupleIJNS5_1CILi64EEENS7_ILi128EEES8_EEENS_10bfloat16_tEfNS_4arch4Sm80ELb0ELb1ELb1ELb1ELb0ELb0ELb0ELb0ELi2ELi2ELi4ELi2ELb1EEENS1_24CollectiveEpilogueBwdGQAISA_fSD_Li256ELb1ELb0EEENS1_19SingleTileSchedulerILb1ELb0ELb0ELi128EEEEEEEEEvNT_6ParamsE$_ZN4cute3eso3ESOILb1ELb0EJNS_1CILi0EEEiS3_EEC2ERKS3_RKiS6_) ;  /* 0xffffc64000007944 */ /* 0x004fea0003c3ffff */
[----:B-1----:R-:W2:Y:S01]  /*b070*/  LDL R7, [R1+0x168] ;  /* 0x0001680001077983 */ /* 0x002ea20000100800 */
[----:B------:R-:W-:Y:S01]  /*b080*/  IMAD.MOV.U32 R6, RZ, RZ, R4 ;  /* 0x000000ffff067224 */ /* 0x000fe200078e0004 */
[----:B------:R-:W-:-:S02]  /*b090*/  MOV R16, 0xb0c0 ;  /* 0x0000b0c000107802 */ /* 0x000fc40000000f00 */
[----:B--2---:R-:W-:Y:S02]  /*b0a0*/  SHF.L.U32 R7, R7, 0x5, RZ ;  /* 0x0000000507077819 */ /* 0x004fe400000006ff */
[----:B------:R-:W-:Y:S05]  /*b0b0*/  CALL.REL.NOINC `($_ZN7cutlass13device_kernelIN5flash19enable_sm80_to_sm89INS1_16FlashAttnBwdSm80INS1_25CollectiveMainloopBwdSm80ILi2ELi2EN4cute5tupleIJNS5_1CILi64EEENS7_ILi128EEES8_EEENS_10bfloat16_tEfNS_4arch4Sm80ELb0ELb1ELb1ELb1ELb0ELb0ELb0ELb0ELi2ELi2ELi4ELi2ELb1EEENS1_24CollectiveEpilogueBwdGQAISA_fSD_Li256ELb1ELb0EEENS1_19SingleTileSchedulerILb1ELb0ELb0ELi128EEEEEEEEEvNT_6ParamsE$_ZN4cute5tupleIJiEEC2ERKi) ;  /* 0xffffce2000007944 */ /* 0x000fea0003c3ffff */
[----:B------:R1:W5:Y:S01]  /*b0c0*/  LDL R7, [R1+0x168] ;  /* 0x0001680001077983 */ /* 0x0003620000100800 */
        /* <DEDUP_REMOVED lines=19> */
[----:B------:R-:W-:Y:S01]  /*b200*/  IMAD.MOV.U32 R16, RZ, RZ, 0x1 ;  /* 0x00000001ff107424 */ /* 0x000fe200078e00ff */
        /* <DEDUP_REMOVED lines=21> */
[----:B------:R-:W-:Y:S02]  /*b360*/  MOV R16, 0x1 ;  /* 0x0000000100107802 */ /* 0x000fe40000000f00 */
        /* <DEDUP_REMOVED lines=44> */
[----:B--2--5:R-:W-:Y:S05]  /*b630*/  CALL.REL.NOINC `($_ZN7cutlass13device_kernelIN5flash19enable_sm80_to_sm89INS1_16FlashAttnBwdSm80INS1_25CollectiveMainloopBwdSm80ILi2ELi2EN4cute5tupleIJNS5_1CILi64EEENS7_ILi128EEES8_EEENS_10bfloat16_tEfNS_4arch4Sm80ELb0ELb1ELb1ELb1ELb0ELb0ELb0ELb0ELi2ELi2ELi4ELi2ELb1EEENS1_24CollectiveEpilogueBwdGQAISA_fSD_Li256ELb1ELb0EEENS1_19SingleTileSchedulerILb1ELb0ELb0ELi128EEEEEEEEEvNT_6ParamsE$_ZN4cute3eso3ESOILb1ELb0EJNS_10UnderscoreES2_iEEC2ERKS2_S5_RKi) ;  /* 0xffffbdf000007944 */ /* 0x024fea0003c3ffff */
[----:B------:R-:W2:Y:S01]  /*b640*/  LDL R7, [R1+0x168] ;  /* 0x0001680001077983 */ /* 0x000ea20000100800 */
[----:B------:R-:W-:Y:S02]  /*b650*/  MOV R8, 0xb680 ;  /* 0x0000b68000087802 */ /* 0x000fe40000000f00 */
[----:B--2---:R-:W-:Y:S02]  /*b660*/  SHF.L.U32 R7, R7, 0x6, RZ ;  /* 0x0000000607077819 */ /* 0x004fe400000006ff */
[----:B-1----:R-:W-:Y:S05]  /*b670*/  CALL.REL.NOINC `($_ZN7cutlass13device_kernelIN5flash19enable_sm80_to_sm89INS1_16FlashAttnBwdSm80INS1_25CollectiveMainloopBwdSm80ILi2ELi2EN4cute5tupleIJNS5_1CILi64EEENS7_ILi128EEES8_EEENS_10bfloat16_tEfNS_4arch4Sm80ELb0ELb1ELb1ELb1ELb0ELb0ELb0ELb0ELi2ELi2ELi4ELi2ELb1EEENS1_24CollectiveEpilogueBwdGQAISA_fSD_Li256ELb1ELb0EEENS1_19SingleTileSchedulerILb1ELb0ELb0ELi128EEEEEEEEEvNT_6ParamsE$_ZN4cute3eso3ESOILb1ELb0EJNS_6LayoutINS_5tupleIJNS3_IJNS_1CILi4EEENS4_ILi1EEEEEES6_EEENS3_IJNS3_IJS6_NS4_ILi0EEEEEES9_EEEEEiEEC2ERKSC_RKi) ;  /* 0xffffc3c000007944 */ /* 0x002fea0003c3ffff */
[----:B------:R-:W2:Y:S04]  /*b680*/  LD.E.64 R18, [R18.64+0x8] ;  /* 0x0000080412127980 */ /* 0x000ea8000c101b00 */
[----:B------:R-:W2:Y:S01]  /*b690*/  LDL R10, [R1+0x168] ;  /* 0x00016800010a7983 */ /* 0x000ea20000100800 */
[----:B-1----:R-:W-:Y:S02]  /*b6a0*/  MOV R6, R4 ;  /* 0x0000000400067202 */ /* 0x002fe40000000f00 */
[----:B------:R-:W-:Y:S01]  /*b6b0*/  MOV R16, 0xb6e0 ;  /* 0x0000b6e000107802 */ /* 0x000fe20000000f00 */
[----:B--2---:R-:W-:-:S04]  /*b6c0*/  IMAD.WIDE R10, R10, 0x4, R18 ;  /* 0x000000040a0a7825 */ /* 0x004fc800078e0212 */
[----:B------:R-:W-:Y:S05]  /*b6d0*/  CALL.REL.NOINC `($_ZN7cutlass13device_kernelIN5flash19enable_sm80_to_sm89INS1_16FlashAttnBwdSm80INS1_25CollectiveMainloopBwdSm80ILi2ELi2EN4cute5tupleIJNS5_1CILi64EEENS7_ILi128EEES8_EEENS_10bfloat16_tEfNS_4arch4Sm80ELb0ELb1ELb1ELb1ELb0ELb0ELb0ELb0ELi2ELi2ELi4ELi2ELb1EEENS1_24CollectiveEpilogueBwdGQAISA_fSD_Li256ELb1ELb0EEENS1_19SingleTileSchedulerILb1ELb0ELb0ELi128EEEEEEEEEvNT_6ParamsE$_ZN4cute8gmem_ptrIPKfECI1NS_12iter_adaptorIS2_S3_EEES2_) ;  /* 0xffffc98000007944 */ /* 0x000fea0003c3ffff */
[----:B-1----:R1:W5:Y:S01]  /*b6e0*/  LDL.64 R6, [R1+0x168] ;  /* 0x0001680001067983 */ /* 0x0023620000100a00 */
[----:B------:R-:W-:-:S03]  /*b6f0*/  MOV R10, 0xb710 ;  /* 0x0000b710000a7802 */ /* 0x000fc60000000f00 */
[----:B-1---5:R-:W-:Y:S05]  /*b700*/  CALL.REL.NOINC `($_ZN7cutlass13device_kernelIN5flash19enable_sm80_to_sm89INS1_16FlashAttnBwdSm80INS1_25CollectiveMainloopBwdSm80ILi2ELi2EN4cute5tupleIJNS5_1CILi64EEENS7_ILi128EEES8_EEENS_10bfloat16_tEfNS_4arch4Sm80ELb0ELb1ELb1ELb1ELb0ELb0ELb0ELb0ELi2ELi2ELi4ELi2ELb1EEENS1_24CollectiveEpilogueBwdGQAISA_fSD_Li256ELb1ELb0EEENS1_19SingleTileSchedulerILb1ELb0ELb0ELi128EEEEEEEEEvNT_6ParamsE$_ZN4cute3eso3ESOILb1ELb0EJNS_6LayoutINS_5tupleIJNS3_IJNS_1CILi4EEENS4_ILi1EEEEEES6_EEENS3_IJNS3_IJS6_NS4_ILi0EEEEEES9_EEEEENS_10ViewEngineINS_8gmem_ptrIPKfEEEEEEC2ERKSC_RKSI_) ;  /* 0xffffc2b000007944 */ /* 0x022fea0003c3ffff */
[----:B------:R2:W5:Y:S04]  /*b710*/  LDL.64 R18, [R14+0x40] ;  /* 0x000040000e127983 */ /* 0x0005680000100a00 */
[----:B------:R2:W5:Y:S01]  /*b720*/  LDL.64 R10, [R1+0x168] ;  /* 0x00016800010a7983 */ /* 0x0005620000100a00 */
[----:B------:R-:W-:-:S02]  /*b730*/  MOV R17, UR6 ;  /* 0x0000000600117c02 */ /* 0x000fc40008000f00 */
[----:B-1----:R-:W-:Y:S02]  /*b740*/  MOV R8, 0xb760 ;  /* 0x0000b76000087802 */ /* 0x002fe40000000f00 */
[----:B--2--5:R-:W-:Y:S05]  /*b750*/  CALL.REL.NOINC `($_ZN7cutlass13device_kernelIN5flash19enable_sm80_to_sm89INS1_16FlashAttnBwdSm80INS1_25CollectiveMainloopBwdSm80ILi2ELi2EN4cute5tupleIJNS5_1CILi64EEENS7_ILi128EEES8_EEENS_10bfloat16_tEfNS_4arch4Sm80ELb0ELb1ELb1ELb1ELb0ELb0ELb0ELb0ELi2ELi2ELi4ELi2ELb1EEENS1_24CollectiveEpilogueBwdGQAISA_fSD_Li256ELb1ELb0EEENS1_19SingleTileSchedulerILb1ELb0ELb0ELi128EEEEEEEEEvNT_6ParamsE$_ZN4cute3eso3ESOILb1ELb0EJNS_10UnderscoreES2_iEEC2ERKS2_S5_RKi) ;  /* 0xffffbcd000007944 */ /* 0x024fea0003c3ffff */
[----:B------:R-:W2:Y:S01]  /*b760*/  LDL R7, [R1+0x168] ;  /* 0x0001680001077983 */ /* 0x000ea20000100800 */
[----:B------:R-:W-:Y:S02]  /*b770*/  MOV R8, 0xb7a0 ;  /* 0x0000b7a000087802 */ /* 0x000fe40000000f00 */
[----:B--2---:R-:W-:Y:S02]  /*b780*/  SHF.L.U32 R7, R7, 0x6, RZ ;  /* 0x0000000607077819 */ /* 0x004fe400000006ff */
[----:B-1----:R-:W-:Y:S05]  /*b790*/  CALL.REL.NOINC `($_ZN7cutlass13device_kernelIN5flash19enable_sm80_to_sm89INS1_16FlashAttnBwdSm80INS1_25CollectiveMainloopBwdSm80ILi2ELi2EN4cute5tupleIJNS5_1CILi64EEENS7_ILi128EEES8_EEENS_10bfloat16_tEfNS_4arch4Sm80ELb0ELb1ELb1ELb1ELb0ELb0ELb0ELb0ELi2ELi2ELi4ELi2ELb1EEENS1_24CollectiveEpilogueBwdGQAISA_fSD_Li256ELb1ELb0EEENS1_19SingleTileSchedulerILb1ELb0ELb0ELi128EEEEEEEEEvNT_6ParamsE$_ZN4cute3eso3ESOILb1ELb0EJNS_6LayoutINS_5tupleIJNS3_IJNS_1CILi4EEENS4_ILi1EEEEEES6_EEENS3_IJNS3_IJS6_NS4_ILi0EEEEEES9_EEEEEiEEC2ERKSC_RKi) ;  /* 0xffffc2a000007944 */ /* 0x002fea0003c3ffff */
[----:B------:R-:W2:Y:S04]  /*b7a0*/  LD.E.64 R18, [R18.64] ;  /* 0x0000000412127980 */ /* 0x000ea8000c101b00 */
[----:B------:R-:W2:Y:S01]  /*b7b0*/  LDL R8, [R1+0x168] ;  /* 0x0001680001087983 */ /* 0x000ea20000100800 */
[----:B-1----:R-:W-:Y:S02]  /*b7c0*/  MOV R6, R4 ;  /* 0x0000000400067202 */ /* 0x002fe40000000f00 */
[----:B------:R-:W-:Y:S01]  /*b7d0*/  MOV R16, 0xb800 ;  /* 0x0000b80000107802 */ /* 0x000fe20000000f00 */
[----:B--2---:R-:W-:-:S04]  /*b7e0*/  IMAD.WIDE R8, R8, 0x4, R18 ;  /* 0x0000000408087825 */ /* 0x004fc800078e0212 */
[----:B------:R-:W-:Y:S05]  /*b7f0*/  CALL.REL.NOINC `($_ZN7cutlass13device_kernelIN5flash19enable_sm80_to_sm89INS1_16FlashAttnBwdSm80INS1_25CollectiveMainloopBwdSm80ILi2ELi2EN4cute5tupleIJNS5_1CILi64EEENS7_ILi128EEES8_EEENS_10bfloat16_tEfNS_4arch4Sm80ELb0ELb1ELb1ELb1ELb0ELb0ELb0ELb0ELi2ELi2ELi4ELi2ELb1EEENS1_24CollectiveEpilogueBwdGQAISA_fSD_Li256ELb1ELb0EEENS1_19SingleTileSchedulerILb1ELb0ELb0ELi128EEEEEEEEEvNT_6ParamsE$_ZN4cute8smem_ptrIPfECI1NS_12iter_adaptorIS1_S2_EEES1_) ;  /* 0xffffc93000007944 */ /* 0x000fea0003c3ffff */
[----:B-1----:R1:W5:Y:S01]  /*b800*/  LDL.64 R6, [R1+0x168] ;  /* 0x0001680001067983 */ /* 0x0023620000100a00 */
[----:B------:R-:W-:-:S03]  /*b810*/  MOV R16, 0xb830 ;  /* 0x0000b83000107802 */ /* 0x000fc60000000f00 */
[----:B-1---5:R-:W-:Y:S05]  /*b820*/  CALL.REL.NOINC `($_ZN7cutlass13device_kernelIN5flash19enable_sm80_to_sm89INS1_16FlashAttnBwdSm80INS1_25CollectiveMainloopBwdSm80ILi2ELi2EN4cute5tupleIJNS5_1CILi64EEENS7_ILi128EEES8_EEENS_10bfloat16_tEfNS_4arch4Sm80ELb0ELb1ELb1ELb1ELb0ELb0ELb0ELb0ELi2ELi2ELi4ELi2ELb1EEENS1_24CollectiveEpilogueBwdGQAISA_fSD_Li256ELb1ELb0EEENS1_19SingleTileSchedulerILb1ELb0ELb0ELi128EEEEEEEEEvNT_6ParamsE$_ZN4cute3eso3ESOILb1ELb0EJNS_6LayoutINS_5tupleIJNS3_IJNS_1CILi4EEENS4_ILi1EEEEEES6_EEENS3_IJNS3_IJS6_NS4_ILi0EEEEEES9_EEEEENS_10ViewEngineINS_8smem_ptrIPfEEEEEEC2ERKSC_RKSH_) ;  /* 0xffffc1d000007944 */ /* 0x022fea0003c3ffff */
[----:B------:R2:W5:Y:S04]  /*b830*/  LDL.64 R18, [R14+0x48] ;  /* 0x000048000e127983 */ /* 0x0005680000100a00 */
[----:B-1----:R2:W5:Y:S01]  /*b840*/  LDL.64 R8, [R1+0x168] ;  /* 0x0001680001087983 */ /* 0x0025620000100a00 */
[----:B------:R-:W-:-:S02]  /*b850*/  MOV R7, RZ ;  /* 0x000000ff00077202 */ /* 0x000fc40000000f00 */
[----:B------:R-:W-:Y:S02]  /*b860*/  MOV R16, 0xb880 ;  /* 0x0000b88000107802 */ /* 0x000fe40000000f00 */
[----:B--2--5:R-:W-:Y:S05]  /*b870*/  CALL.REL.NOINC `($_ZN7cutlass13device_kernelIN5flash19enable_sm80_to_sm89INS1_16FlashAttnBwdSm80INS1_25CollectiveMainloopBwdSm80ILi2ELi2EN4cute5tupleIJNS5_1CILi64EEENS7_ILi128EEES8_EEENS_10bfloat16_tEfNS_4arch4Sm80ELb0ELb1ELb1ELb1ELb0ELb0ELb0ELb0ELi2ELi2ELi4ELi2ELb1EEENS1_24CollectiveEpilogueBwdGQAISA_fSD_Li256ELb1ELb0EEENS1_19SingleTileSchedulerILb1ELb0ELb0ELi128EEEEEEEEEvNT_6ParamsE$_ZN4cute3eso3ESOILb1ELb0EJNS_1CILi0EEEiEEC2ERKS3_RKi) ;  /* 0xffffbdf000007944 */ /* 0x024fea0003c3ffff */
[----:B-1----:R1:W5:Y:S01]  /*b880*/  LD.E R7, [R18.64] ;  /* 0x0000000412077980 */ /* 0x002362000c101900 */
[----:B------:R-:W-:-:S03]  /*b890*/  MOV R20, 0xb8b0 ;  /* 0x0000b8b000147802 */ /* 0x000fc60000000f00 */
[----:B-1---5:R-:W-:Y:S05]  /*b8a0*/  CALL.REL.NOINC `($_ZN7cutlass13device_kernelIN5flash19enable_sm80_to_sm89INS1_16FlashAttnBwdSm80INS1_25CollectiveMainloopBwdSm80ILi2ELi2EN4cute5tupleIJNS5_1CILi64EEENS7_ILi128EEES8_EEENS_10bfloat16_tEfNS_4arch4Sm80ELb0ELb1ELb1ELb1ELb0ELb0ELb0ELb0ELi2ELi2ELi4ELi2ELb1EEENS1_24CollectiveEpilogueBwdGQAISA_fSD_Li256ELb1ELb0EEENS1_19SingleTileSchedulerILb1ELb0ELb0ELi128EEEEEEEEEvNT_6ParamsE$_ZZN4cuteplIJiEJNS_1CILi0EEEEEEDaRKNS_15ArithmeticTupleIJDpT_EEERKNS3_IJDpT0_EEEENKUlDpRKT_E_clIJiEEEDaSH_) ;  /* 0xffffebb000007944 */ /* 0x022fea0003c3ffff */
[----:B-----5:R-:W-:Y:S01]  /*b8b0*/  ISETP.GT.AND P0, PT, R6, 0x3f, PT ;  /* 0x0000003f0600780c */ /* 0x020fe20003f04270 */
[----:B------:R-:W-:Y:S01]  /*b8c0*/  IMAD.MOV.U32 R6, RZ, RZ, R12 ;  /* 0x000000ffff067224 */ /* 0x000fe200078e000c */
[----:B------:R-:W-:-:S11]  /*b8d0*/  MOV R7, 0x0 ;  /* 0x0000000000077802 */ /* 0x000fd60000000f00 */
[----:B------:R-:W-:Y:S05]  /*b8e0*/  @P0 RET.REL.NODEC R6 `(_ZN7cutlass13device_kernelIN5flash19enable_sm80_to_sm89INS1_16FlashAttnBwdSm80INS1_25CollectiveMainloopBwdSm80ILi2ELi2EN4cute5tupleIJNS5_1CILi64EEENS7_ILi128EEES8_EEENS_10bfloat16_tEfNS_4arch4Sm80ELb0ELb1ELb1ELb1ELb0ELb0ELb0ELb0ELi2ELi2ELi4ELi2ELb1EEENS1_24CollectiveEpilogueBwdGQAISA_fSD_Li256ELb1ELb0EEENS1_19SingleTileSchedulerILb1ELb0ELb0ELi128EEEEEEEEEvNT_6ParamsE) ;  /* 0xffff471006000950 */ /* 0x000fea0003c3ffff */
[----:B------:R-:W5:Y:S01]  /*b8f0*/  LDL.64 R14, [R14+0x50] ;  /* 0x000050000e0e7983 */ /* 0x000f620000100a00 */
[----:B------:R-:W-:Y:S02]  /*b900*/  MOV R7, RZ ;  /* 0x000000ff00077202 */ /* 0x000fe40000000f00 */
[----:B------:R-:W-:Y:S02]  /*b910*/  MOV R16, 0xb930 ;  /* 0x0000b93000107802 */ /* 0x000fe40000000f00 */
[----:B-1---5:R-:W-:Y:S05]  /*b920*/  CALL.REL.NOINC `($_ZN7cutlass13device_kernelIN5flash19enable_sm80_to_sm89INS1_16FlashAttnBwdSm80INS1_25CollectiveMainloopBwdSm80ILi2ELi2EN4cute5tupleIJNS5_1CILi64EEENS7_ILi128EEES8_EEENS_10bfloat16_tEfNS_4arch4Sm80ELb0ELb1ELb1ELb1ELb0ELb0ELb0ELb0ELi2ELi2ELi4ELi2ELb1EEENS1_24CollectiveEpilogueBwdGQAISA_fSD_Li256ELb1ELb0EEENS1_19SingleTileSchedulerILb1ELb0ELb0ELi128EEEEEEEEEvNT_6ParamsE$_ZN4cute3eso3ESOILb1ELb0EJNS_10UnderscoreEiEEC2ERKS2_RKi) ;  /* 0xffffbb4000007944 */ /* 0x022fea0003c3ffff */
[----:B-1----:R-:W-:Y:S02]  /*b930*/  MOV R6, R13 ;  /* 0x0000000d00067202 */ /* 0x002fe40000000f00 */
[----:B------:R-:W-:Y:S02]  /*b940*/  MOV R16, 0xb960 ;  /* 0x0000b96000107802 */ /* 0x000fe40000000f00 */
[----:B------:R-:W-:Y:S05]  /*b950*/  CALL.REL.NOINC `($_ZN7cutlass13device_kernelIN5flash19enable_sm80_to_sm89INS1_16FlashAttnBwdSm80INS1_25CollectiveMainloopBwdSm80ILi2ELi2EN4cute5tupleIJNS5_1CILi64EEENS7_ILi128EEES8_EEENS_10bfloat16_tEfNS_4arch4Sm80ELb0ELb1ELb1ELb1ELb0ELb0ELb0ELb0ELi2ELi2ELi4ELi2ELb1EEENS1_24CollectiveEpilogueBwdGQAISA_fSD_Li256ELb1ELb0EEENS1_19SingleTileSchedulerILb1ELb0ELb0ELi128EEEEEEEEEvNT_6ParamsE$_ZN4cute8gmem_ptrIPKfECI1NS_12iter_adaptorIS2_S3_EEES2_) ;  /* 0xffffc70000007944 */ /* 0x000fea0003c3ffff */
[----:B-1----:R1:W5:Y:S01]  /*b960*/  LDL.64 R6, [R1+0x160] ;  /* 0x0001600001067983 */ /* 0x0023620000100a00 */
[----:B------:R-:W-:-:S03]  /*b970*/  MOV R16, 0xb990 ;  /* 0x0000b99000107802 */ /* 0x000fc60000000f00 */
[----:B-1---5:R-:W-:Y:S05]  /*b980*/  CALL.REL.NOINC `($_ZN7cutlass13device_kernelIN5flash19enable_sm80_to_sm89INS1_16FlashAttnBwdSm80INS1_25CollectiveMainloopBwdSm80ILi2ELi2EN4cute5tupleIJNS5_1CILi64EEENS7_ILi128EEES8_EEENS_10bfloat16_tEfNS_4arch4Sm80ELb0ELb1ELb1ELb1ELb0ELb0ELb0ELb0ELi2ELi2ELi4ELi2ELb1EEENS1_24CollectiveEpilogueBwdGQAISA_fSD_Li256ELb1ELb0EEENS1_19SingleTileSchedulerILb1ELb0ELb0ELi128EEEEEEEEEvNT_6ParamsE$_ZN4cute3eso3ESOILb1ELb0EJNS_6LayoutINS_5tupleIJNS3_IJNS_1CILi4EEENS4_ILi1EEEEEEEEENS3_IJNS3_IJS6_NS4_ILi0EEEEEEEEEEENS_10ViewEngineINS_8gmem_ptrIPKfEEEEEEC2ERKSC_RKSI_) ;  /* 0xffffbfb000007944 */ /* 0x022fea0003c3ffff */
[----:B-1----:R1:W5:Y:S01]  /*b990*/  LDL.64 R10, [R1+0x160] ;  /* 0x00016000010a7983 */ /* 0x0023620000100a00 */
[----:B------:R-:W-:Y:S02]  /*b9a0*/  MOV R7, RZ ;  /* 0x000000ff00077202 */ /* 0x000fe40000000f00 */
[----:B------:R-:W-:Y:S02]  /*b9b0*/  MOV R16, 0xb9d0 ;  /* 0x0000b9d000107802 */ /* 0x000fe40000000f00 */
[----:B-1---5:R-:W-:Y:S05]  /*b9c0*/  CALL.REL.NOINC `($_ZN7cutlass13device_kernelIN5flash19enable_sm80_to_sm89INS1_16FlashAttnBwdSm80INS1_25CollectiveMainloopBwdSm80ILi2ELi2EN4cute5tupleIJNS5_1CILi64EEENS7_ILi128EEES8_EEENS_10bfloat16_tEfNS_4arch4Sm80ELb0ELb1ELb1ELb1ELb0ELb0ELb0ELb0ELi2ELi2ELi4ELi2ELb1EEENS1_24CollectiveEpilogueBwdGQAISA_fSD_Li256ELb1ELb0EEENS1_19SingleTileSchedulerILb1ELb0ELb0ELi128EEEEEEEEEvNT_6ParamsE$_ZN4cute3eso3ESOILb1ELb0EJNS_10UnderscoreEiEEC2ERKS2_RKi) ;  /* 0xffffbaa000007944 */ /* 0x022fea0003c3ffff */
[----:B-1----:R-:W-:Y:S02]  /*b9d0*/  MOV R6, R13 ;  /* 0x0000000d00067202 */ /* 0x002fe40000000f00 */
[----:B------:R-:W-:-:S02]  /*b9e0*/  MOV R16, 0xba00 ;  /* 0x0000ba0000107802 */ /* 0x000fc40000000f00 */
[----:B------:R-:W-:Y:S05]  /*b9f0*/  CALL.REL.NOINC `($_ZN7cutlass13device_kernelIN5flash19enable_sm80_to_sm89INS1_16FlashAttnBwdSm80INS1_25CollectiveMainloopBwdSm80ILi2ELi2EN4cute5tupleIJNS5_1CILi64EEENS7_ILi128EEES8_EEENS_10bfloat16_tEfNS_4arch4Sm80ELb0ELb1ELb1ELb1ELb0ELb0ELb0ELb0ELi2ELi2ELi4ELi2ELb1EEENS1_24CollectiveEpilogueBwdGQAISA_fSD_Li256ELb1ELb0EEENS1_19SingleTileSchedulerILb1ELb0ELb0ELi128EEEEEEEEEvNT_6ParamsE$_ZN4cute8smem_ptrIPfECI1NS_12iter_adaptorIS1_S2_EEES1_) ;  /* 0xffffc73000007944 */ /* 0x000fea0003c3ffff */
[----:B-1----:R1:W5:Y:S01]  /*ba00*/  LDL.64 R6, [R1+0x160] ;  /* 0x0001600001067983 */ /* 0x0023620000100a00 */
[----:B------:R-:W-:-:S03]  /*ba10*/  MOV R16, 0xba30 ;  /* 0x0000ba3000107802 */ /* 0x000fc60000000f00 */
[----:B-1---5:R-:W-:Y:S05]  /*ba20*/  CALL.REL.NOINC `($_ZN7cutlass13device_kernelIN5flash19enable_sm80_to_sm89INS1_16FlashAttnBwdSm80INS1_25CollectiveMainloopBwdSm80ILi2ELi2EN4cute5tupleIJNS5_1CILi64EEENS7_ILi128EEES8_EEENS_10bfloat16_tEfNS_4arch4Sm80ELb0ELb1ELb1ELb1ELb0ELb0ELb0ELb0ELi2ELi2ELi4ELi2ELb1EEENS1_24CollectiveEpilogueBwdGQAISA_fSD_Li256ELb1ELb0EEENS1_19SingleTileSchedulerILb1ELb0ELb0ELi128EEEEEEEEEvNT_6ParamsE$_ZN4cute3eso3ESOILb1ELb0EJNS_6LayoutINS_5tupleIJNS3_IJNS_1CILi4EEENS4_ILi1EEEEEEEEENS3_IJNS3_IJS6_NS4_ILi0EEEEEEEEEEENS_10ViewEngineINS_8smem_ptrIPfEEEEEEC2ERKSC_RKSH_) ;  /* 0xffffbf5000007944 */ /* 0x022fea0003c3ffff */
[----:B-1----:R1:W5:Y:S01]  /*ba30*/  LDL.64 R8, [R1+0x160] ;  /* 0x0001600001087983 */ /* 0x0023620000100a00 */
[----:B------:R-:W-:-:S02]  /*ba40*/  MOV R6, R4 ;  /* 0x0000000400067202 */ /* 0x000fc40000000f00 */
[----:B------:R-:W-:Y:S02]  /*ba50*/  MOV R16, 0xba70 ;  /* 0x0000ba7000107802 */ /* 0x000fe40000000f00 */
[----:B-1---5:R-:W-:Y:S05]  /*ba60*/  CALL.REL.NOINC `($_ZN7cutlass13device_kernelIN5flash19enable_sm80_to_sm89INS1_16FlashAttnBwdSm80INS1_25CollectiveMainloopBwdSm80ILi2ELi2EN4cute5tupleIJNS5_1CILi64EEENS7_ILi128EEES8_EEENS_10bfloat16_tEfNS_4arch4Sm80ELb0ELb1ELb1ELb1ELb0ELb0ELb0ELb0ELi2ELi2ELi4ELi2ELb1EEENS1_24CollectiveEpilogueBwdGQAISA_fSD_Li256ELb1ELb0EEENS1_19SingleTileSchedulerILb1ELb0ELb0ELi128EEEEEEEEEvNT_6ParamsE$_ZN4cute8gmem_ptrIPKfECI1NS_12iter_adaptorIS2_S3_EEES2_) ;  /* 0xffffc5f000007944 */ /* 0x022fea0003c3ffff */
[----:B-1----:R1:W5:Y:S01]  /*ba70*/  LDL.64 R6, [R1+0x168] ;  /* 0x0001680001067983 */ /* 0x0023620000100a00 */
[----:B------:R-:W-:-:S03]  /*ba80*/  MOV R16, 0xbaa0 ;  /* 0x0000baa000107802 */ /* 0x000fc60000000f00 */
[----:B-1---5:R-:W-:Y:S05]  /*ba90*/  CALL.REL.NOINC `($_ZN7cutlass13device_kernelIN5flash19enable_sm80_to_sm89INS1_16FlashAttnBwdSm80INS1_25CollectiveMainloopBwdSm80ILi2ELi2EN4cute5tupleIJNS5_1CILi64EEENS7_ILi128EEES8_EEENS_10bfloat16_tEfNS_4arch4Sm80ELb0ELb1ELb1ELb1ELb0ELb0ELb0ELb0ELi2ELi2ELi4ELi2ELb1EEENS1_24CollectiveEpilogueBwdGQAISA_fSD_Li256ELb1ELb0EEENS1_19SingleTileSchedulerILb1ELb0ELb0ELi128EEEEEEEEEvNT_6ParamsE$_ZN4cute8gmem_ptrIPKN7cutlass9uint128_tEECI1NS_12iter_adaptorIS4_S5_EEES4_) ;  /* 0xffffc57000007944 */ /* 0x022fea0003c3ffff */
[----:B------:R1:W5:Y:S01]  /*baa0*/  LDL.64 R6, [R1+0x168] ;  /* 0x0001680001067983 */ /* 0x0003620000100a00 */
[----:B------:R-:W-:-:S03]  /*bab0*/  MOV R16, 0xbad0 ;  /* 0x0000bad000107802 */ /* 0x000fc60000000f00 */
[----:B-1---5:R-:W-:Y:S05]  /*bac0*/  CALL.REL.NOINC `($_ZN7cutlass13device_kernelIN5flash19enable_sm80_to_sm89INS1_16FlashAttnBwdSm80INS1_25CollectiveMainloopBwdSm80ILi2ELi2EN4cute5tupleIJNS5_1CILi64EEENS7_ILi128EEES8_EEENS_10bfloat16_tEfNS_4arch4Sm80ELb0ELb1ELb1ELb1ELb0ELb0ELb0ELb0ELi2ELi2ELi4ELi2ELb1EEENS1_24CollectiveEpilogueBwdGQAISA_fSD_Li256ELb1ELb0EEENS1_19SingleTileSchedulerILb1ELb0ELb0ELi128EEEEEEEEEvNT_6ParamsE$_ZN4cute3eso3ESOILb1ELb0EJNS_6LayoutINS_5tupleIJNS3_IJNS_1CILi1EEES5_EEEEEENS3_IJNS3_IJS5_NS4_ILi0EEEEEEEEEEENS_10ViewEngineINS_8gmem_ptrIPKN7cutlass9uint128_tEEEEEEEC2ERKSB_RKSJ_) ;  /* 0xffffbde000007944 */ /* 0x022fea0003c3ffff */
[----:B------:R2:W5:Y:S01]  /*bad0*/  LDL.64 R20, [R1+0x168] ;  /* 0x0001680001147983 */ /* 0x0005620000100a00 */
[----:B-1----:R-:W-:Y:S02]  /*bae0*/  MOV R6, R4 ;  /* 0x0000000400067202 */ /* 0x002fe40000000f00 */
[----:B------:R-:W-:Y:S02]  /*baf0*/  MOV R16, 0xbb10 ;  /* 0x0000bb1000107802 */ /* 0x000fe40000000f00 */
[----:B--2--5:R-:W-:Y:S05]  /*bb00*/  CALL.REL.NOINC `($_ZN7cutlass13device_kernelIN5flash19enable_sm80_to_sm89INS1_16FlashAttnBwdSm80INS1_25CollectiveMainloopBwdSm80ILi2ELi2EN4cute5tupleIJNS5_1CILi64EEENS7_ILi128EEES8_EEENS_10bfloat16_tEfNS_4arch4Sm80ELb0ELb1ELb1ELb1ELb0ELb0ELb0ELb0ELi2ELi2ELi4ELi2ELb1EEENS1_24CollectiveEpilogueBwdGQAISA_fSD_Li256ELb1ELb0EEENS1_19SingleTileSchedulerILb1ELb0ELb0ELi128EEEEEEEEEvNT_6ParamsE$_ZN4cute8smem_ptrIPfECI1NS_12iter_adaptorIS1_S2_EEES1_) ;  /* 0xffffc62000007944 */ /* 0x024fea0003c3ffff */
[----:B-1----:R1:W5:Y:S01]  /*bb10*/  LDL.64 R6, [R1+0x168] ;  /* 0x0001680001067983 */ /* 0x0023620000100a00 */
        /* <DEDUP_REMOVED lines=8> */
[----:B------:R-:W2:Y:S01]  /*bba0*/  LD.E.U8 R14, [R14.64] ;  /* 0x000000040e0e7980 */ /* 0x000ea2000c101100 */
[----:B------:R-:W-:Y:S02]  /*bbb0*/  MOV R13, 0x0 ;  /* 0x00000000000d7802 */ /* 0x000fe40000000f00 */
[----:B--2---:R-:W-:-:S13]  /*bbc0*/  ISETP.NE.AND P0, PT, R14, RZ, PT ;  /* 0x000000ff0e00720c */ /* 0x004fda0003f05270 */
[----:B------:R-:W-:Y:S01]  /*bbd0*/  @!PT LDS RZ, [RZ] ;  /* 0x00000000fffff984 */ /* 0x000fe20000000800 */
[----:B------:R-:W-:Y:S01]  /*bbe0*/  @!PT LDS RZ, [RZ] ;  /* 0x00000000fffff984 */ /* 0x000fe20000000800 */
[----:B------:R-:W-:Y:S01]  /*bbf0*/  @!PT LDS RZ, [RZ] ;  /* 0x00000000fffff984 */ /* 0x000fe20000000800 */
[----:B------:R1:W-:Y:S01]  /*bc00*/  LDGSTS.E.BYPASS.LTC128B.128 [R6], [R20.64], P0 ;  /* 0x0000000014067fae */ /* 0x0003e20008101d44 */
[----:B------:R-:W-:Y:S05]  /*bc10*/  RET.REL.NODEC R12 `(_ZN7cutlass13device_kernelIN5flash19enable_sm80_to_sm89INS1_16FlashAttnBwdSm80INS1_25CollectiveMainloopBwdSm80ILi2ELi2EN4cute5tupleIJNS5_1CILi64EEENS7_ILi128EEES8_EEENS_10bfloat16_tEfNS_4arch4Sm80ELb0ELb1ELb1ELb1ELb0ELb0ELb0ELb0ELi2ELi2ELi4ELi2ELb1EEENS1_24CollectiveEpilogueBwdGQAISA_fSD_Li256ELb1ELb0EEENS1_19SingleTileSchedulerILb1ELb0ELb0ELi128EEEEEEEEEvNT_6ParamsE) ;  /* 0xffff43e00c007950 */ /* 0x000fea0003c3ffff */
        .type           $_ZN7cutlass13device_kernelIN5flash19enable_sm80_to_sm89INS1_16FlashAttnBwdSm80INS1_25CollectiveMainloopBwdSm80ILi2ELi2EN4cute5tupleIJNS5_1CILi64EEENS7_ILi128EEES8_EEENS_10bfloat16_tEfNS_4arch4Sm80ELb0ELb1ELb1ELb1ELb0ELb0ELb0ELb0ELi2ELi2ELi4ELi2ELb1EEENS1_24CollectiveEpilogueBwdGQAISA_fSD_Li256ELb1ELb0EEENS1_19SingleTileSchedulerILb1ELb0ELb0ELi128EEEEEEEEEvNT_6ParamsE$_ZZN5flash25CollectiveMainloopBwdSm80ILi2ELi2EN4cute5tupleIJNS1_1CILi64EEENS3_ILi128EEES4_EEEN7cutlass10bfloat16_tEfNS7_4arch4Sm80ELb0ELb1ELb1ELb1ELb0ELb0ELb0ELb0ELi2ELi2ELi4ELi2ELb1EE3mmaINS_16FlashAttnBwdSm80ISB_NS_24CollectiveEpilogueBwdGQAIS6_fSA_Li256ELb1ELb0EEENS_19SingleTileSchedulerILb1ELb0ELb0ELi128EEEE13SharedStorageENS1_6TensorINS1_11ArrayEngineIfLm32EEENS1_6LayoutINS2_IJNS2_IJNS3_ILi2EEESO_EEESO_NS3_ILi4EEEEEENS2_IJNS2_IJNS3_ILi1EEESO_EEESQ_NS3_ILi8EEEEEEEEEEEEbRKNSB_6ParamsERT0_S12_iNS2_IJiiiEEERT_ENKUliiE_clEii,@function
        .size           $_ZN7cutlass13device_kernelIN5flash19enable_sm80_to_sm89INS1_16FlashAttnBwdSm80INS1_25CollectiveMainloopBwdSm80ILi2ELi2EN4cute5tupleIJNS5_1CILi64EEENS7_ILi128EEES8_EEENS_10bfloat16_tEfNS_4arch4Sm80ELb0ELb1ELb1ELb1ELb0ELb0ELb0ELb0ELi2ELi2ELi4ELi2ELb1EEENS1_24CollectiveEpilogueBwdGQAISA_fSD_Li256ELb1ELb0EEENS1_19SingleTileSchedulerILb1ELb0ELb0ELi128EEEEEEEEEvNT_6ParamsE$_ZZN5flash25CollectiveMainloopBwdSm80ILi2ELi2EN4cute5tupleIJNS1_1CILi64EEENS3_ILi128EEES4_EEEN7cutlass10bfloat16_tEfNS7_4arch4Sm80ELb0ELb1ELb1ELb1ELb0ELb0ELb0ELb0ELi2ELi2ELi4ELi2ELb1EE3mmaINS_16FlashAttnBwdSm80ISB_NS_24CollectiveEpilogueBwdGQAIS6_fSA_Li256ELb1ELb0EEENS_19SingleTileSchedulerILb1ELb0ELb0ELi128EEEE13SharedStorageENS1_6TensorINS1_11ArrayEngineIfLm32EEENS1_6LayoutINS2_IJNS2_IJNS3_ILi2EEESO_EEESO_NS3_ILi4EEEEEENS2_IJNS2_IJNS3_ILi1EEESO_EEESQ_NS3_ILi8EEEEEEEEEEEEbRKNSB_6ParamsERT0_S12_iNS2_IJiiiEEERT_ENKUliiE_clEii,(.L_x_4367 - $_ZN7cutlass13device_kernelIN5flash19enable_sm80_to_sm89INS1_16FlashAttnBwdSm80INS1_25CollectiveMainloopBwdSm80ILi2ELi2EN4cute5tupleIJNS5_1CILi64EEENS7_ILi128EEES8_EEENS_10bfloat16_tEfNS_4arch4Sm80ELb0ELb1ELb1ELb1ELb0ELb0ELb0ELb0ELi2ELi2ELi4ELi2ELb1EEENS1_24CollectiveEpilogueBwdGQAISA_fSD_Li256ELb1ELb0EEENS1_19SingleTileSchedulerILb1ELb0ELb0ELi128EEEEEEEEEvNT_6ParamsE$_ZZN5flash25CollectiveMainloopBwdSm80ILi2ELi2EN4cute5tupleIJNS1_1CILi64EEENS3_ILi128EEES4_EEEN7cutlass10bfloat16_tEfNS7_4arch4Sm80ELb0ELb1ELb1ELb1ELb0ELb0ELb0ELb0ELi2ELi2ELi4ELi2ELb1EE3mmaINS_16FlashAttnBwdSm80ISB_NS_24CollectiveEpilogueBwdGQAIS6_fSA_Li256ELb1ELb0EEENS_19SingleTileSchedulerILb1ELb0ELb0ELi128EEEE13SharedStorageENS1_6TensorINS1_11ArrayEngineIfLm32EEENS1_6LayoutINS2_IJNS2_IJNS3_ILi2EEESO_EEESO_NS3_ILi4EEEEEENS2_IJNS2_IJNS3_ILi1EEESO_EEESQ_NS3_ILi8EEEEEEEEEEEEbRKNSB_6ParamsERT0_S12_iNS2_IJiiiEEERT_ENKUliiE_clEii)
$_ZN7cutlass13device_kernelIN5flash19enable_sm80_to_sm89INS1_16FlashAttnBwdSm80INS1_25CollectiveMainloopBwdSm80ILi2ELi2EN4cute5tupleIJNS5_1CILi64EEENS7_ILi128EEES8_EEENS_10bfloat16_tEfNS_4arch4Sm80ELb0ELb1ELb1ELb1ELb0ELb0ELb0ELb0ELi2ELi2ELi4ELi2ELb1EEENS1_24CollectiveEpilogueBwdGQAISA_fSD_Li256ELb1ELb0EEENS1_19SingleTileSchedulerILb1ELb0ELb0ELi128EEEEEEEEEvNT_6ParamsE$_ZZN5flash25CollectiveMainloopBwdSm80ILi2ELi2EN4cute5tupleIJNS1_1CILi64EEENS3_ILi128EEES4_EEEN7cutlass10bfloat16_tEfNS7_4arch4Sm80ELb0ELb1ELb1ELb1ELb0ELb0ELb0ELb0ELi2ELi2ELi4ELi2ELb1EE3mmaINS_16FlashAttnBwdSm80ISB_NS_24CollectiveEpilogueBwdGQAIS6_fSA_Li256ELb1ELb0EEENS_19SingleTileSchedulerILb1ELb0ELb0ELi128EEEE13SharedStorageENS1_6TensorINS1_11ArrayEngineIfLm32EEENS1_6LayoutINS2_IJNS2_IJNS3_ILi2EEESO_EEESO_NS3_ILi4EEEEEENS2_IJNS2_IJNS3_ILi1EEESO_EEESQ_NS3_ILi8EEEEEEEEEEEEbRKNSB_6ParamsERT0_S12_iNS2_IJiiiEEERT_ENKUliiE_clEii:
        /* <DEDUP_REMOVED lines=355> */
.L_x_567:
        /* <DEDUP_REMOVED lines=11> */
.L_x_4367:


//--------------------- .text._ZN7cutlass13device_kernelIN5flash19enable_sm80_to_sm89INS1_16FlashAttnBwdSm80INS1_25CollectiveMainloopBwdSm80ILi2ELi2EN4cute5tupleIJNS5_1CILi64EEENS7_ILi128EEES8_EEENS_10bfloat16_tEfNS_4arch4Sm80ELb0ELb1ELb1ELb1ELb1ELb0ELb0ELb0ELi2ELi2ELi4ELi2ELb1EEENS1_24CollectiveEpilogueBwdGQAISA_fSD_Li256ELb1ELb1EEENS1_19SingleTileSchedulerILb1ELb0ELb0ELi128EEEEEEEEEvNT_6ParamsE --------------------------
	.section	.text._ZN7cutlass13device_kernelIN5flash19enable_sm80_to_sm89INS1_16FlashAttnBwdSm80INS1_25CollectiveMainloopBwdSm80ILi2ELi2EN4cute5tupleIJNS5_1CILi64EEENS7_ILi128EEES8_EEENS_10bfloat16_tEfNS_4arch4Sm80ELb0ELb1ELb1ELb1ELb1ELb0ELb0ELb0ELi2ELi2ELi4ELi2ELb1EEENS1_24CollectiveEpilogueBwdGQAISA_fSD_Li256ELb1ELb1EEENS1_19SingleTileSchedulerILb1ELb0ELb0ELi128EEEEEEEEEvNT_6ParamsE,"ax",@progbits
	.sectioninfo	@"SHI_REGISTERS=254"
	.align	128
.text._ZN7cutlass13device_kernelIN5flash19enable_sm80_to_sm89INS1_16FlashAttnBwdSm80INS1_25CollectiveMainloopBwdSm80ILi2ELi2EN4cute5tupleIJNS5_1CILi64EEENS7_ILi128EEES8_EEENS_10bfloat16_tEfNS_4arch4Sm80ELb0ELb1ELb1ELb1ELb1ELb0ELb0ELb0ELi2ELi2ELi4ELi2ELb1EEENS1_24CollectiveEpilogueBwdGQAISA_fSD_Li256ELb1ELb1EEENS1_19SingleTileSchedulerILb1ELb0ELb0ELi128EEEEEEEEEvNT_6ParamsE:
        .type           _ZN7cutlass13device_kernelIN5flash19enable_sm80_to_sm89INS1_16FlashAttnBwdSm80INS1_25CollectiveMainloopBwdSm80ILi2ELi2EN4cute5tupleIJNS5_1CILi64EEENS7_ILi128EEES8_EEENS_10bfloat16_tEfNS_4arch4Sm80ELb0ELb1ELb1ELb1ELb1ELb0ELb0ELb0ELi2ELi2ELi4ELi2ELb1EEENS1_24CollectiveEpilogueBwdGQAISA_fSD_Li256ELb1ELb1EEENS1_19SingleTileSchedulerILb1ELb0ELb0ELi128EEEEEEEEEvNT_6ParamsE,@function
        .size           _ZN7cutlass13device_kernelIN5flash19enable_sm80_to_sm89INS1_16FlashAttnBwdSm80INS1_25CollectiveMainloopBwdSm80ILi2ELi2EN4cute5tupleIJNS5_1CILi64EEENS7_ILi128EEES8_EEENS_10bfloat16_tEfNS_4arch4Sm80ELb0ELb1ELb1ELb1ELb1ELb0ELb0ELb0ELi2ELi2ELi4ELi2ELb1EEENS1_24CollectiveEpilogueBwdGQAISA_fSD_Li256ELb1ELb1EEENS1_19SingleTileSchedulerILb1ELb0ELb0ELi128EEEEEEEEEvNT_6ParamsE,(.L_x_4458 - _ZN7cutlass13device_kernelIN5flash19enable_sm80_to_sm89INS1_16FlashAttnBwdSm80INS1_25CollectiveMainloopBwdSm80ILi2ELi2EN4cute5tupleIJNS5_1CILi64EEENS7_ILi128EEES8_EEENS_10bfloat16_tEfNS_4arch4Sm80ELb0ELb1ELb1ELb1ELb1ELb0ELb0ELb0ELi2ELi2ELi4ELi2ELb1EEENS1_24CollectiveEpilogueBwdGQAISA_fSD_Li256ELb1ELb1EEENS1_19SingleTileSchedulerILb1ELb0ELb0ELi128EEEEEEEEEvNT_6ParamsE)
        .other          _ZN7cutlass13device_kernelIN5flash19enable_sm80_to_sm89INS1_16FlashAttnBwdSm80INS1_25CollectiveMainloopBwdSm80ILi2ELi2EN4cute5tupleIJNS5_1CILi64EEENS7_ILi128EEES8_EEENS_10bfloat16_tEfNS_4arch4Sm80ELb0ELb1ELb1ELb1ELb1ELb0ELb0ELb0ELi2ELi2ELi4ELi2ELb1EEENS1_24CollectiveEpilogueBwdGQAISA_fSD_Li256ELb1ELb1EEENS1_19SingleTileSchedulerILb1ELb0ELb0ELi128EEEEEEEEEvNT_6ParamsE,@"STO_CUDA_ENTRY STV_DEFAULT"
_ZN7cutlass13device_kernelIN5flash19enable_sm80_to_sm89INS1_16FlashAttnBwdSm80INS1_25CollectiveMainloopBwdSm80ILi2ELi2EN4cute5tupleIJNS5_1CILi64EEENS7_ILi128EEES8_EEENS_10bfloat16_tEfNS_4arch4Sm80ELb0ELb1ELb1ELb1ELb1ELb0ELb0ELb0ELi2ELi2ELi4ELi2ELb1EEENS1_24CollectiveEpilogueBwdGQAISA_fSD_Li256ELb1ELb1EEENS1_19SingleTileSchedulerILb1ELb0ELb0ELi128EEEEEEEEEvNT_6ParamsE:
        /* <DEDUP_REMOVED lines=20> */
.L_x_569:
        /* <DEDUP_REMOVED lines=8> */
.L_x_571:
[----:B------:R-:W-:Y:S02]  /*01c0*/  MOV R0, c[0x0][0x3ac] ;  /* 0x0000eb0000007a02 */ /* 0x000fe40000000f00 */
.L_x_570:
[----:B------:R-:W-:-:S05]  /*01d0*/  IMAD.SHL.U32 R197, R193, 0x80, RZ ;  /* 0x00000080c1c57824 */ /* 0x000fca00078e00ff */
[----:B-----5:R-:W-:-:S04]  /*01e0*/  ISETP.GE.AND P0, PT, R197, R0, PT ;  /* 0x00000000c500720c */ /* 0x020fc80003f06270 */
[----:B------:R-:W-:Y:S01]  /*01f0*/  SEL R196, R196, 0xffffffff, !P0 ;  /* 0xffffffffc4c47807 */ /* 0x000fe20004000000 */
[----:B------:R-:W-:Y:S05]  /*0200*/  BRA `(.L_x_572) ;  /* 0x0000011000007947 */ /* 0x000fea0003800000 */
.L_x_568:
[----:B---34-:R-:W-:-:S04]  /*0210*/  ISETP.NE.U32.AND P0, PT, RZ, c[0x0][0x3c8], PT ;  /* 0x0000f200ff007a0c */ /* 0x018fc80003f05070 */
[----:B------:R-:W-:-:S13]  /*0220*/  ISETP.NE.AND.EX P0, PT, RZ, c[0x0][0x3cc], PT, P0 ;  /* 0x0000f300ff007a0c */ /* 0x000fda0003f05300 */
[----:B------:R-:W-:Y:S05]  /*0230*/  @!P0 BRA `(.L_x_573) ;  /* 0x0000002000008947 */ /* 0x000fea0003800000 */
[----:B------:R1:W5:Y:S01]  /*0240*/  LDG.E R0, [R4.64] ;  /* 0x0000000a04007981 */ /* 0x000362000c1e1900 */
[----:B------:R-:W-:Y:S05]  /*0250*/  BRA `(.L_x_574) ;  /* 0x0000009000007947 */ /* 0x000fea0003800000 */
.L_x_573:
        /* <DEDUP_REMOVED lines=8> */
.L_x_575:
[----:B------:R-:W-:Y:S02]  /*02e0*/  MOV R0, c[0x0][0x3ac] ;  /* 0x0000eb0000007a02 */ /* 0x000fe40000000f00 */
.L_x_574:
[----:B------:R-:W-:-:S05]  /*02f0*/  IMAD.SHL.U32 R197, R193, 0x80, RZ ;  /* 0x00000080c1c57824 */ /* 0x000fca00078e00ff */
[----:B-----5:R-:W-:-:S04]  /*0300*/  ISETP.GE.AND P0, PT, R197, R0, PT ;  /* 0x00000000c500720c */ /* 0x020fc80003f06270 */
[----:B------:R-:W-:-:S04]  /*0310*/  SEL R196, R196, 0xffffffff, !P0 ;  /* 0xffffffffc4c47807 */ /* 0x000fc80004000000 */
.L_x_572:
        /* <DEDUP_REMOVED lines=32> */
.L_x_576:
[----:B-----5:R2:W-:Y:S01]  /*0520*/  STL [R1+0xc], R2 ;  /* 0x00000c0201007387 */ /* 0x0205e20000100800 */
[----:B------:R-:W-:-:S04]  /*0530*/  ISETP.NE.U32.AND P0, PT, RZ, c[0x0][0x2e0], PT ;  /* 0x0000b800ff007a0c */ /* 0x000fc80003f05070 */
[----:B------:R-:W-:-:S13]  /*0540*/  ISETP.NE.AND.EX P0, PT, RZ, c[0x0][0x2e4], PT, P0 ;  /* 0x0000b900ff007a0c */ /* 0x000fda0003f05300 */
[----:B------:R-:W-:Y:S05]  /*0550*/  @!P0 BRA `(.L_x_577) ;  /* 0x0000003000008947 */ /* 0x000fea0003800000 */
[----:B------:R-:W-:-:S06]  /*0560*/  IMAD.WIDE R4, R196, R3, c[0x0][0x2e0] ;  /* 0x0000b800c4047625 */ /* 0x000fcc00078e0203 */
[----:B------:R3:W5:Y:S01]  /*0570*/  LDG.E R4, [R4.64] ;  /* 0x0000000a04047981 */ /* 0x000762000c1e1900 */
[----:B------:R-:W-:Y:S05]  /*0580*/  BRA `(.L_x_578) ;  /* 0x0000004000007947 */ /* 0x000fea0003800000 */
.L_x_577:
[----:B------:R-:W-:Y:S05]  /*0590*/  @!P4 BRA `(.L_x_578) ;  /* 0x000000300000c947 */ /* 0x000fea0003800000 */
[----:B------:R-:W3:Y:S04]  /*05a0*/  LDG.E R4, [R6.64] ;  /* 0x0000000a06047981 */ /* 0x000ee8000c1e1900 */
[----:B------:R-:W3:Y:S02]  /*05b0*/  LDG.E R5, [R6.64+0x4] ;  /* 0x0000040a06057981 */ /* 0x000ee4000c1e1900 */
[----:B---3--:R-:W-:-:S05]  /*05c0*/  IADD3 R4, -R4, R5, RZ ;  /* 0x0000000504047210 */ /* 0x008fca0007ffe1ff */
.L_x_578:
        /* <DEDUP_REMOVED lines=14> */
.L_x_579:
        /* <DEDUP_REMOVED lines=201> */
[----:B--2---:R-:W-:Y:S05]  /*1340*/  CALL.REL.NOINC `($_ZN7cutlass13device_kernelIN5flash19enable_sm80_to_sm89INS1_16FlashAttnBwdSm80INS1_25CollectiveMainloopBwdSm80ILi2ELi2EN4cute5tupleIJNS5_1CILi64EEENS7_ILi128EEES8_EEENS_10bfloat16_tEfNS_4arch4Sm80ELb0ELb1ELb1ELb1ELb1ELb0ELb0ELb0ELi2ELi2ELi4ELi2ELb1EEENS1_24CollectiveEpilogueBwdGQAISA_fSD_Li256ELb1ELb1EEENS1_19SingleTileSchedulerILb1ELb0ELb0ELi128EEEEEEEEEvNT_6ParamsE$_ZZN4cute7idx2crdINS_5tupleIJiEEENS1_IJNS1_IJNS1_IJNS_1CILi8EEENS3_ILi2EEEEEES5_S5_NS3_ILi4EEEEEEEEEEEDaRKT_RKT0_ENKUlRKT_RKT0_E_clIiS8_EEDaSI_SL_) ;  /* 0x000084a000007944 */ /* 0x004fea0003c00000 */
        /* <DEDUP_REMOVED lines=18> */
[----:B-1----:R-:W-:Y:S05]  /*1470*/  CALL.REL.NOINC `($_ZN7cutlass13device_kernelIN5flash19enable_sm80_to_sm89INS1_16FlashAttnBwdSm80INS1_25CollectiveMainloopBwdSm80ILi2ELi2EN4cute5tupleIJNS5_1CILi64EEENS7_ILi128EEES8_EEENS_10bfloat16_tEfNS_4arch4Sm80ELb0ELb1ELb1ELb1ELb1ELb0ELb0ELb0ELi2ELi2ELi4ELi2ELb1EEENS1_24CollectiveEpilogueBwdGQAISA_fSD_Li256ELb1ELb1EEENS1_19SingleTileSchedulerILb1ELb0ELb0ELi128EEEEEEEEEvNT_6ParamsE$_ZZN4cute7idx2crdINS_5tupleIJiEEENS1_IJNS1_IJNS1_IJNS_1CILi8EEENS3_ILi2EEEEEES5_S5_NS3_ILi4EEEEEEEEEEEDaRKT_RKT0_ENKUlRKT_RKT0_E_clIiS8_EEDaSI_SL_) ;  /* 0x0000837000007944 */ /* 0x002fea0003c00000 */
        /* <DEDUP_REMOVED lines=40> */
[----:B-1----:R-:W-:Y:S05]  /*1700*/  CALL.REL.NOINC `($_ZN7cutlass13device_kernelIN5flash19enable_sm80_to_sm89INS1_16FlashAttnBwdSm80INS1_25CollectiveMainloopBwdSm80ILi2ELi2EN4cute5tupleIJNS5_1CILi64EEENS7_ILi128EEES8_EEENS_10bfloat16_tEfNS_4arch4Sm80ELb0ELb1ELb1ELb1ELb1ELb0ELb0ELb0ELi2ELi2ELi4ELi2ELb1EEENS1_24CollectiveEpilogueBwdGQAISA_fSD_Li256ELb1ELb1EEENS1_19SingleTileSchedulerILb1ELb0ELb0ELi128EEEEEEEEEvNT_6ParamsE$_ZZN4cute7idx2crdINS_5tupleIJiEEENS1_IJNS1_IJNS1_IJNS_1CILi8EEENS3_ILi2EEEEEES5_NS3_ILi4EEES5_EEEEEEEEDaRKT_RKT0_ENKUlRKT_RKT0_E_clIiS8_EEDaSI_SL_) ;  /* 0x0000740000007944 */ /* 0x002fea0003c00000 */
[----:B------:R-:W-:Y:S01]  /*1710*/  IMAD.MOV.U32 R51, RZ, RZ, R46 ;  /* 0x000000ffff337224 */ /* 0x000fe200078e002e */
[----:B------:R-:W-:Y:S01]  /*1720*/  MOV R49, R44 ;  /* 0x0000002c00317202 */ /* 0x000fe20000000f00 */
[----:B------:R-:W-:Y:S01]  /*1730*/  IMAD.MOV.U32 R50, RZ, RZ, R45 ;  /* 0x000000ffff327224 */ /* 0x000fe200078e002d */
[----:B------:R-:W-:Y:S02]  /*1740*/  MOV R47, R34 ;  /* 0x00000022002f7202 */ /* 0x000fe40000000f00 */
[----:B------:R-:W-:-:S02]  /*1750*/  MOV R26, 0x1770 ;  /* 0x00001770001a7802 */ /* 0x000fc40000000f00 */
[----:B-1----:R-:W-:Y:S05]  /*1760*/  CALL.REL.NOINC `($_ZN7cutlass13device_kernelIN5flash19enable_sm80_to_sm89INS1_16FlashAttnBwdSm80INS1_25CollectiveMainloopBwdSm80ILi2ELi2EN4cute5tupleIJNS5_1CILi64EEENS7_ILi128EEES8_EEENS_10bfloat16_tEfNS_4arch4Sm80ELb0ELb1ELb1ELb1ELb1ELb0ELb0ELb0ELi2ELi2ELi4ELi2ELb1EEENS1_24CollectiveEpilogueBwdGQAISA_fSD_Li256ELb1ELb1EEENS1_19SingleTileSchedulerILb1ELb0ELb0ELi128EEEEEEEEEvNT_6ParamsE$_ZZN4cute7idx2crdINS_5tupleIJiEEENS1_IJNS1_IJNS1_IJNS_1CILi8EEENS3_ILi2EEEEEES5_NS3_ILi4EEES5_EEEEEEEEDaRKT_RKT0_ENKUlRKT_RKT0_E_clIiS8_EEDaSI_SL_) ;  /* 0x000073a000007944 */ /* 0x002fea0003c00000 */
[----:B------:R-:W-:Y:S02]  /*1770*/  MOV R53, R34 ;  /* 0x0000002200357202 */ /* 0x000fe40000000f00 */
[----:B------:R-:W-:-:S02]  /*1780*/  MOV R26, 0x17a0 ;  /* 0x000017a0001a7802 */ /* 0x000fc40000000f00 */
[----:B-1----:R-:W-:Y:S05]  /*1790*/  CALL.REL.NOINC `($_ZN7cutlass13device_kernelIN5flash19enable_sm80_to_sm89INS1_16FlashAttnBwdSm80INS1_25CollectiveMainloopBwdSm80ILi2ELi2EN4cute5tupleIJNS5_1CILi64EEENS7_ILi128EEES8_EEENS_10bfloat16_tEfNS_4arch4Sm80ELb0ELb1ELb1ELb1ELb1ELb0ELb0ELb0ELi2ELi2ELi4ELi2ELb1EEENS1_24CollectiveEpilogueBwdGQAISA_fSD_Li256ELb1ELb1EEENS1_19SingleTileSchedulerILb1ELb0ELb0ELi128EEEEEEEEEvNT_6ParamsE$_ZZN4cute7idx2crdINS_5tupleIJiEEENS1_IJNS1_IJNS1_IJNS_1CILi8EEENS3_ILi2EEEEEES5_S5_NS3_ILi4EEEEEEEEEEEDaRKT_RKT0_ENKUlRKT_RKT0_E_clIiS8_EEDaSI_SL_) ;  /* 0x0000805000007944 */ /* 0x002fea0003c00000 */
        /* <DEDUP_REMOVED lines=24> */
[----:B-1----:R-:W-:Y:S05]  /*1920*/  CALL.REL.NOINC `($_ZN7cutlass13device_kernelIN5flash19enable_sm80_to_sm89INS1_16FlashAttnBwdSm80INS1_25CollectiveMainloopBwdSm80ILi2ELi2EN4cute5tupleIJNS5_1CILi64EEENS7_ILi128EEES8_EEENS_10bfloat16_tEfNS_4arch4Sm80ELb0ELb1ELb1ELb1ELb1ELb0ELb0ELb0ELi2ELi2ELi4ELi2ELb1EEENS1_24CollectiveEpilogueBwdGQAISA_fSD_Li256ELb1ELb1EEENS1_19SingleTileSchedulerILb1ELb0ELb0ELi128EEEEEEEEEvNT_6ParamsE$_ZZN4cute7idx2crdINS_5tupleIJiEEENS1_IJNS1_IJNS1_IJNS_1CILi8EEENS3_ILi2EEEEEES5_S5_NS3_ILi4EEEEEEEEEEEDaRKT_RKT0_ENKUlRKT_RKT0_E_clIiS8_EEDaSI_SL_) ;  /* 0x00007ec000007944 */ /* 0x002fea0003c00000 */
        /* <DEDUP_REMOVED lines=120> */
[C---:B-1----:R-:W-:Y:S01]  /*20b0*/  IADD3 R8, P2, R14.reuse, 0xa1, RZ ;  /* 0x000000a10e087810 */ /* 0x042fe20007f5e0ff */
[----:B------:R-:W-:Y:S04]  /*20c0*/  STL.64 [R1+0xc8], R12 ;  /* 0x0000c80c01007387 */ /* 0x000fe80000100a00 */
[----:B------:R-:W-:Y:S01]  /*20d0*/  IMAD.X R9, RZ, RZ, R15, P2 ;  /* 0x000000ffff097224 */ /* 0x000fe200010e060f */
[----:B------:R-:W-:Y:S01]  /*20e0*/  IADD3 R20, P2, R14, 0xa4, RZ ;  /* 0x000000a40e147810 */ /* 0x000fe20007f5e0ff */
[----:B------:R-:W-:Y:S01]  /*20f0*/  STL.64 [R1+0xd0], R10 ;  /* 0x0000d00a01007387 */ /* 0x000fe20000100a00 */
[----:B------:R-:W-:-:S03]  /*2100*/  IMAD.MOV.U32 R17, RZ, RZ, R194 ;  /* 0x000000ffff117224 */ /* 0x000fc600078e00c2 */
[----:B------:R-:W-:Y:S01]  /*2110*/  IMAD.X R21, RZ, RZ, R15, P2 ;  /* 0x000000ffff157224 */ /* 0x000fe200010e060f */
        /* <DEDUP_REMOVED lines=9> */
[----:B------:R-:W-:Y:S04]  /*21b0*/  STL.64 [R1+0xf8], R20 ;  /* 0x0000f81401007387 */ /* 0x000fe80000100a00 */
        /* <DEDUP_REMOVED lines=10> */
[----:B--2---:R-:W-:-:S02]  /*2260*/  MOV R12, 0x2290 ;  /* 0x00002290000c7802 */ /* 0x004fc40000000f00 */
[----:B------:R-:W-:Y:S06]  /*2270*/  BAR.SYNC.DEFER_BLOCKING 0x0 ;  /* 0x0000000000007b1d */ /* 0x000fec0000010000 */
[----:B-1-345:R-:W-:Y:S05]  /*2280*/  CALL.REL.NOINC `($_ZN7cutlass13device_kernelIN5flash19enable_sm80_to_sm89INS1_16FlashAttnBwdSm80INS1_25CollectiveMainloopBwdSm80ILi2ELi2EN4cute5tupleIJNS5_1CILi64EEENS7_ILi128EEES8_EEENS_10bfloat16_tEfNS_4arch4Sm80ELb0ELb1ELb1ELb1ELb1ELb0ELb0ELb0ELi2ELi2ELi4ELi2ELb1EEENS1_24CollectiveEpilogueBwdGQAISA_fSD_Li256ELb1ELb1EEENS1_19SingleTileSchedulerILb1ELb0ELb0ELi128EEEEEEEEEvNT_6ParamsE$_ZZN5flash25CollectiveMainloopBwdSm80ILi2ELi2EN4cute5tupleIJNS1_1CILi64EEENS3_ILi128EEES4_EEEN7cutlass10bfloat16_tEfNS7_4arch4Sm80ELb0ELb1ELb1ELb1ELb1ELb0ELb0ELb0ELi2ELi2ELi4ELi2ELb1EE3mmaINS_16FlashAttnBwdSm80ISB_NS_24CollectiveEpilogueBwdGQAIS6_fSA_Li256ELb1ELb1EEENS_19SingleTileSchedulerILb1ELb0ELb0ELi128EEEE13SharedStorageENS1_6TensorINS1_11ArrayEngineIfLm32EEENS1_6LayoutINS2_IJNS2_IJNS3_ILi2EEESO_EEESO_NS3_ILi4EEEEEENS2_IJNS2_IJNS3_ILi1EEESO_EEESQ_NS3_ILi8EEEEEEEEEEEEbRKNSB_6ParamsERT0_S12_iNS2_IJiiiEEERT_ENKUliiE_clEii) ;  /* 0x00009e2000007944 */ /* 0x03afea0003c00000 */
[----:B------:R-:W-:Y:S05]  /*2290*/  BSYNC B0 ;  /* 0x0000000000007941 */ /* 0x000fea0003800000 */
.L_x_581:
[----:B------:R-:W0:Y:S01]  /*22a0*/  LDGDEPBAR ;  /* 0x00000000000079af */ /* 0x000e220000000000 */
[----:B------:R-:W-:Y:S01]  /*22b0*/  BSSY B0, `(.L_x_582) ;  /* 0x0000005000007945 */ /* 0x000fe20003800000 */
[----:B------:R-:W-:Y:S01]  /*22c0*/  MOV R17, R194 ;  /* 0x000000c200117202 */ /* 0x000fe20000000f00 */
[----:B------:R-:W-:Y:S01]  /*22d0*/  UMOV UR6, URZ ;  /* 0x0000003f00067c82 */ /* 0x000fe20008000000 */
[----:B------:R-:W-:Y:S02]  /*22e0*/  MOV R12, 0x2300 ;  /* 0x00002300000c7802 */ /* 0x000fe40000000f00 */
[----:B-1----:R-:W-:Y:S05]  /*22f0*/  CALL.REL.NOINC `($_ZN7cutlass13device_kernelIN5flash19enable_sm80_to_sm89INS1_16FlashAttnBwdSm80INS1_25CollectiveMainloopBwdSm80ILi2ELi2EN4cute5tupleIJNS5_1CILi64EEENS7_ILi128EEES8_EEENS_10bfloat16_tEfNS_4arch4Sm80ELb0ELb1ELb1ELb1ELb1ELb0ELb0ELb0ELi2ELi2ELi4ELi2ELb1EEENS1_24CollectiveEpilogueBwdGQAISA_fSD_Li256ELb1ELb1EEENS1_19SingleTileSchedulerILb1ELb0ELb0ELi128EEEEEEEEEvNT_6ParamsE$_ZZN5flash25CollectiveMainloopBwdSm80ILi2ELi2EN4cute5tupleIJNS1_1CILi64EEENS3_ILi128EEES4_EEEN7cutlass10bfloat16_tEfNS7_4arch4Sm80ELb0ELb1ELb1ELb1ELb1ELb0ELb0ELb0ELi2ELi2ELi4ELi2ELb1EE3mmaINS_16FlashAttnBwdSm80ISB_NS_24CollectiveEpilogueBwdGQAIS6_fSA_Li256ELb1ELb1EEENS_19SingleTileSchedulerILb1ELb0ELb0ELi128EEEE13SharedStorageENS1_6TensorINS1_11ArrayEngineIfLm32EEENS1_6LayoutINS2_IJNS2_IJNS3_ILi2EEESO_EEESO_NS3_ILi4EEEEEENS2_IJNS2_IJNS3_ILi1EEESO_EEESQ_NS3_ILi8EEEEEEEEEEEEbRKNSB_6ParamsERT0_S12_iNS2_IJiiiEEERT_ENKUliiE0_clEii) ;  /* 0x0000878000007944 */ /* 0x002fea0003c00000 */
[----:B------:R-:W-:Y:S05]  /*2300*/  BSYNC B0 ;  /* 0x0000000000007941 */ /* 0x000fea0003800000 */
.L_x_582:
        /* <DEDUP_REMOVED lines=45> */
.L_x_583:
        /* <DEDUP_REMOVED lines=123> */
.L_x_602:
        /* <DEDUP_REMOVED lines=150> */
.L_x_586:
[----:B------:R-:W-:Y:S11]  /*36f0*/  ISETP.NE.AND P0, PT, R249, c[0x0][0x2a8], PT ;  /* 0x0000aa00f9007a0c */ /* 0x000ff60003f05270 */
[----:B------:R-:W-:Y:S02]  /*3700*/  @!UPT UIADD3 URZ, URZ, URZ, URZ ;  /* 0x0000003f3f3ff290 */ /* 0x000fe4000fffe03f */
[----:B------:R-:W-:Y:S05]  /*3710*/  @P0 IMAD.HI.U32 R4, R6, c[0x0][0x2ac], RZ ;  /* 0x0000ab0006040a27 */ /* 0x000fea00078e00ff */
[----:B------:R-:W-:Y:S02]  /*3720*/  @P0 SHF.R.U32.HI R6, RZ, c[0x0][0x2b0], R4 ;  /* 0x0000ac00ff060a19 */ /* 0x000fe40000011604 */
.L_x_587:
[----:B------:R-:W-:Y:S05]  /*3730*/  BSYNC B0 ;  /* 0x0000000000007941 */ /* 0x000fea0003800000 */
.L_x_585:
        /* <DEDUP_REMOVED lines=8> */
.L_x_584:
        /* <DEDUP_REMOVED lines=16> */
.L_x_590:
[----:B------:R-:W-:Y:S11]  /*38c0*/  ISETP.NE.AND P0, PT, R249, c[0x0][0x2a8], PT ;  /* 0x0000aa00f9007a0c */ /* 0x000ff60003f05270 */
[----:B------:R-:W-:Y:S02]  /*38d0*/  @!UPT UIADD3 URZ, URZ, URZ, URZ ;  /* 0x0000003f3f3ff290 */ /* 0x000fe4000fffe03f */
[----:B------:R-:W-:Y:S05]  /*38e0*/  @P0 IMAD.HI.U32 R4, R6, c[0x0][0x2ac], RZ ;  /* 0x0000ab0006040a27 */ /* 0x000fea00078e00ff */
[----:B------:R-:W-:Y:S02]  /*38f0*/  @P0 SHF.R.U32.HI R6, RZ, c[0x0][0x2b0], R4 ;  /* 0x0000ac00ff060a19 */ /* 0x000fe40000011604 */
.L_x_591:
[----:B------:R-:W-:Y:S05]  /*3900*/  BSYNC B0 ;  /* 0x0000000000007941 */ /* 0x000fea0003800000 */
.L_x_589:
[----:B------:R-:W-:Y:S04]  /*3910*/  IMAD R5, R6, c[0x0][0x2a8], -R197 ;  /* 0x0000aa0006057a24 */ /* 0x000fe800078e0ac5 */
[----:B------:R-:W-:Y:S05]  /*3920*/  IMAD.IADD R4, R5, 0x1, -R208 ;  /* 0x0000000105047824 */ /* 0x000fea00078e0ad0 */
[----:B------:R-:W-:Y:S02]  /*3930*/  IADD3 R5, R4, c[0x0][0x2a8], RZ ;  /* 0x0000aa0004057a10 */ /* 0x000fe40007ffe0ff */
[----:B------:R-:W-:Y:S02]  /*3940*/  IMNMX R125, R125, R4, !PT ;  /* 0x000000047d7d7217 */ /* 0x000fe40007800200 */
[----:B------:R-:W-:Y:S02]  /*3950*/  IMNMX R124, R124, R5, PT ;  /* 0x000000057c7c7217 */ /* 0x000fe40003800200 */
.L_x_588:
        /* <DEDUP_REMOVED lines=16> */
.L_x_594:
[----:B------:R-:W-:Y:S11]  /*3a60*/  ISETP.NE.AND P0, PT, R249, c[0x0][0x2a8], PT ;  /* 0x0000aa00f9007a0c */ /* 0x000ff60003f05270 */
[----:B------:R-:W-:Y:S02]  /*3a70*/  @!UPT UIADD3 URZ, URZ, URZ, URZ ;  /* 0x0000003f3f3ff290 */ /* 0x000fe4000fffe03f */
[----:B------:R-:W-:Y:S05]  /*3a80*/  @P0 IMAD.HI.U32 R4, R6, c[0x0][0x2ac], RZ ;  /* 0x0000ab0006040a27 */ /* 0x000fea00078e00ff */
[----:B------:R-:W-:Y:S02]  /*3a90*/  @P0 SHF.R.U32.HI R6, RZ, c[0x0][0x2b0], R4 ;  /* 0x0000ac00ff060a19 */ /* 0x000fe40000011604 */
.L_x_595:
[----:B------:R-:W-:Y:S05]  /*3aa0*/  BSYNC B0 ;  /* 0x0000000000007941 */ /* 0x000fea0003800000 */
.L_x_593:
[----:B------:R-:W-:Y:S04]  /*3ab0*/  IMAD R5, R6, c[0x0][0x2a8], -R197 ;  /* 0x0000aa0006057a24 */ /* 0x000fe800078e0ac5 */
[----:B------:R-:W-:Y:S05]  /*3ac0*/  IMAD.IADD R4, R5, 0x1, -R208 ;  /* 0x0000000105047824 */ /* 0x000fea00078e0ad0 */
[----:B------:R-:W-:Y:S02]  /*3ad0*/  IADD3 R5, R4, c[0x0][0x2a8], RZ ;  /* 0x0000aa0004057a10 */ /* 0x000fe40007ffe0ff */
[----:B------:R-:W-:Y:S02]  /*3ae0*/  IMNMX R123, R123, R4, !PT ;  /* 0x000000047b7b7217 */ /* 0x000fe40007800200 */
[----:B------:R-:W-:Y:S02]  /*3af0*/  IMNMX R122, R122, R5, PT ;  /* 0x000000057a7a7217 */ /* 0x000fe40003800200 */
.L_x_592:
        /* <DEDUP_REMOVED lines=16> */
.L_x_598:
[----:B------:R-:W-:Y:S11]  /*3c00*/  ISETP.NE.AND P0, PT, R249, c[0x0][0x2a8], PT ;  /* 0x0000aa00f9007a0c */ /* 0x000ff60003f05270 */
[----:B------:R-:W-:Y:S02]  /*3c10*/  @!UPT UIADD3 URZ, URZ, URZ, URZ ;  /* 0x0000003f3f3ff290 */ /* 0x000fe4000fffe03f */
[----:B------:R-:W-:Y:S05]  /*3c20*/  @P0 IMAD.HI.U32 R5, R4, c[0x0][0x2ac], RZ ;  /* 0x0000ab0004050a27 */ /* 0x000fea00078e00ff */
[----:B------:R-:W-:Y:S02]  /*3c30*/  @P0 SHF.R.U32.HI R4, RZ, c[0x0][0x2b0], R5 ;  /* 0x0000ac00ff040a19 */ /* 0x000fe40000011605 */
.L_x_599:
[----:B------:R-:W-:Y:S05]  /*3c40*/  BSYNC B0 ;  /* 0x0000000000007941 */ /* 0x000fea0003800000 */
.L_x_597:
[----:B------:R-:W-:Y:S04]  /*3c50*/  IMAD R5, R4, c[0x0][0x2a8], -R197 ;  /* 0x0000aa0004057a24 */ /* 0x000fe800078e0ac5 */
[----:B------:R-:W-:Y:S05]  /*3c60*/  IMAD.IADD R4, R5, 0x1, -R208 ;  /* 0x0000000105047824 */ /* 0x000fea00078e0ad0 */
[----:B------:R-:W-:Y:S02]  /*3c70*/  IADD3 R5, R4, c[0x0][0x2a8], RZ ;  /* 0x0000aa0004057a10 */ /* 0x000fe40007ffe0ff */
[----:B------:R-:W-:Y:S02]  /*3c80*/  IMNMX R121, R121, R4, !PT ;  /* 0x0000000479797217 */ /* 0x000fe40007800200 */
[----:B------:R-:W-:Y:S02]  /*3c90*/  IMNMX R120, R120, R5, PT ;  /* 0x0000000578787217 */ /* 0x000fe40003800200 */
.L_x_596:
        /* <DEDUP_REMOVED lines=17> */
[----:B-1234-:R-:W-:Y:S05]  /*3db0*/  CALL.REL.NOINC `($_ZN7cutlass13device_kernelIN5flash19enable_sm80_to_sm89INS1_16FlashAttnBwdSm80INS1_25CollectiveMainloopBwdSm80ILi2ELi2EN4cute5tupleIJNS5_1CILi64EEENS7_ILi128EEES8_EEENS_10bfloat16_tEfNS_4arch4Sm80ELb0ELb1ELb1ELb1ELb1ELb0ELb0ELb0ELi2ELi2ELi4ELi2ELb1EEENS1_24CollectiveEpilogueBwdGQAISA_fSD_Li256ELb1ELb1EEENS1_19SingleTileSchedulerILb1ELb0ELb0ELi128EEEEEEEEEvNT_6ParamsE$_ZZN5flash25CollectiveMainloopBwdSm80ILi2ELi2EN4cute5tupleIJNS1_1CILi64EEENS3_ILi128EEES4_EEEN7cutlass10bfloat16_tEfNS7_4arch4Sm80ELb0ELb1ELb1ELb1ELb1ELb0ELb0ELb0ELi2ELi2ELi4ELi2ELb1EE3mmaINS_16FlashAttnBwdSm80ISB_NS_24CollectiveEpilogueBwdGQAIS6_fSA_Li256ELb1ELb1EEENS_19SingleTileSchedulerILb1ELb0ELb0ELi128EEEE13SharedStorageENS1_6TensorINS1_11ArrayEngineIfLm32EEENS1_6LayoutINS2_IJNS2_IJNS3_ILi2EEESO_EEESO_NS3_ILi4EEEEEENS2_IJNS2_IJNS3_ILi1EEESO_EEESQ_NS3_ILi8EEEEEEEEEEEEbRKNSB_6ParamsERT0_S12_iNS2_IJiiiEEERT_ENKUliiE_clEii) ;  /* 0x000082f000007944 */ /* 0x01efea0003c00000 */
[----:B------:R-:W-:Y:S05]  /*3dc0*/  BSYNC B0 ;  /* 0x0000000000007941 */ /* 0x000fea0003800000 */
.L_x_600:
        /* <DEDUP_REMOVED lines=466> */
[----:B------:R-:W-:Y:S05]  /*5af0*/  CALL.REL.NOINC `($_ZN7cutlass13device_kernelIN5flash19enable_sm80_to_sm89INS1_16FlashAttnBwdSm80INS1_25CollectiveMainloopBwdSm80ILi2ELi2EN4cute5tupleIJNS5_1CILi64EEENS7_ILi128EEES8_EEENS_10bfloat16_tEfNS_4arch4Sm80ELb0ELb1ELb1ELb1ELb1ELb0ELb0ELb0ELi2ELi2ELi4ELi2ELb1EEENS1_24CollectiveEpilogueBwdGQAISA_fSD_Li256ELb1ELb1EEENS1_19SingleTileSchedulerILb1ELb0ELb0ELi128EEEEEEEEEvNT_6ParamsE$_ZZN5flash25CollectiveMainloopBwdSm80ILi2ELi2EN4cute5tupleIJNS1_1CILi64EEENS3_ILi128EEES4_EEEN7cutlass10bfloat16_tEfNS7_4arch4Sm80ELb0ELb1ELb1ELb1ELb1ELb0ELb0ELb0ELi2ELi2ELi4ELi2ELb1EE3mmaINS_16FlashAttnBwdSm80ISB_NS_24CollectiveEpilogueBwdGQAIS6_fSA_Li256ELb1ELb1EEENS_19SingleTileSchedulerILb1ELb0ELb0ELi128EEEE13SharedStorageENS1_6TensorINS1_11ArrayEngineIfLm32EEENS1_6LayoutINS2_IJNS2_IJNS3_ILi2EEESO_EEESO_NS3_ILi4EEEEEENS2_IJNS2_IJNS3_ILi1EEESO_EEESQ_NS3_ILi8EEEEEEEEEEEEbRKNSB_6ParamsERT0_S12_iNS2_IJiiiEEERT_ENKUliiE0_clEii) ;  /* 0x00004f8000007944 */ /* 0x000fea0003c00000 */
[----:B------:R-:W-:Y:S05]  /*5b00*/  BSYNC B0 ;  /* 0x0000000000007941 */ /* 0x000fea0003800000 */
.L_x_601:
        /* <DEDUP_REMOVED lines=168> */
.L_x_580:
[----:B------:R-:W-:Y:S05]  /*6590*/  @P1 EXIT ;  /* 0x000000000000194d */ /* 0x000fea0003800000 */
[----:B------:R-:W-:-:S04]  /*65a0*/  ISETP.NE.U32.AND P1, PT, RZ, c[0x0][0x360], PT ;  /* 0x0000d800ff007a0c */ /* 0x000fc80003f25070 */
[----:B------:R-:W-:-:S13]  /*65b0*/  ISETP.NE.AND.EX P1, PT, RZ, c[0x0][0x364], PT, P1 ;  /* 0x0000d900ff007a0c */ /* 0x000fda0003f25310 */
[----:B------:R-:W-:-:S04]  /*65c0*/  @P1 IMAD.MOV.U32 R3, RZ, RZ, 0x4 ;  /* 0x00000004ff031424 */ /* 0x000fc800078e00ff */
[----:B------:R-:W-:-:S06]  /*65d0*/  @P1 IMAD.WIDE R8, R196, R3, c[0x0][0x360] ;  /* 0x0000d800c4081625 */ /* 0x000fcc00078e0203 */
[----:B------:R3:W5:Y:S01]  /*65e0*/  @P1 LDG.E R9, [R8.64] ;  /* 0x0000000a08091981 */ /* 0x000762000c1e1900 */
[----:B-1----:R-:W-:Y:S01]  /*65f0*/  IMAD.MOV.U32 R0, RZ, RZ, 0x1 ;  /* 0x00000001ff007424 */ /* 0x002fe200078e00ff */
[----:B------:R-:W-:Y:S01]  /*6600*/  BSSY B0, `(.L_x_603) ;  /* 0x0000027000007945 */ /* 0x000fe20003800000 */
[----:B------:R-:W-:Y:S01]  /*6610*/  IMAD R6, R193, c[0x0][0x358], RZ ;  /* 0x0000d600c1067a24 */ /* 0x000fe200078e02ff */
[----:B------:R-:W1:Y:S01]  /*6620*/  S2R R3, SR_CTAID.Y ;  /* 0x0000000000037919 */ /* 0x000e620000002600 */
[----:B----4-:R-:W-:-:S03]  /*6630*/  IMAD R4, R196, c[0x0][0x2f4], RZ ;  /* 0x0000bd00c4047a24 */ /* 0x010fc600078e02ff */
[----:B------:R-:W-:Y:S01]  /*6640*/  BAR.SYNC.DEFER_BLOCKING 0x1, 0x100 ;  /* 0x0044000000007b1d */ /* 0x000fe20000010000 */
[----:B------:R-:W-:Y:S01]  /*6650*/  ISETP.NE.AND P0, PT, R0, c[0x0][0x338], PT ;  /* 0x0000ce0000007a0c */ /* 0x000fe20003f05270 */
[----:B------:R-:W-:-:S04]  /*6660*/  IMAD R6, R6, c[0x0][0x2f4], RZ ;  /* 0x0000bd0006067a24 */ /* 0x000fc800078e02ff */
[----:B--2---:R-:W2:Y:S01]  /*6670*/  S2R R2, SR_TID.X ;  /* 0x0000000000027919 */ /* 0x004ea20000002100 */
[----:B------:R-:W-:-:S07]  /*6680*/  SHF.R.S32.HI R5, RZ, 0x1f, R6 ;  /* 0x0000001fff057819 */ /* 0x000fce0000011406 */
[----:B-1----:R-:W-:-:S04]  /*6690*/  @P0 IMAD.HI.U32 R0, R3, c[0x0][0x33c], RZ ;  /* 0x0000cf0003000a27 */ /* 0x002fc800078e00ff */
[----:B------:R-:W-:Y:S01]  /*66a0*/  IMAD.MOV.U32 R7, RZ, RZ, R3 ;  /* 0x000000ffff077224 */ /* 0x000fe200078e0003 */
[----:B------:R-:W-:Y:S02]  /*66b0*/  @P0 SHF.R.U32.HI R7, RZ, c[0x0][0x340], R0 ;  /* 0x0000d000ff070a19 */ /* 0x000fe40000011600 */
[----:B------:R-:W-:Y:S02]  /*66c0*/  SHF.R.S32.HI R0, RZ, 0x1f, R4 ;  /* 0x0000001fff007819 */ /* 0x000fe40000011404 */
[--C-:B------:R-:W-:Y:S01]  /*66d0*/  IADD3 R4, P2, P0, R6, R4, R7.reuse ;  /* 0x0000000406047210 */ /* 0x100fe2000785e007 */
[--C-:B---3--:R-:W-:Y:S01]  /*66e0*/  IMAD.MOV R8, RZ, RZ, -R7.reuse ;  /* 0x000000ffff087224 */ /* 0x108fe200078e0a07 */
[----:B------:R-:W-:-:S03]  /*66f0*/  SHF.R.S32.HI R6, RZ, 0x1f, R7 ;  /* 0x0000001fff067819 */ /* 0x000fc60000011407 */
[----:B------:R-:W-:Y:S01]  /*6700*/  IMAD R8, R8, c[0x0][0x338], R3 ;  /* 0x0000ce0008087a24 */ /* 0x000fe200078e0203 */
[----:B------:R-:W-:Y:S02]  /*6710*/  IADD3.X R5, R5, R0, R6, P2, P0 ;  /* 0x0000000005057210 */ /* 0x000fe400017e0406 */
[----:B--2---:R-:W-:Y:S02]  /*6720*/  ISETP.NE.AND P2, PT, R2, RZ, PT ;  /* 0x000000ff0200720c */ /* 0x004fe40003f45270 */
[C---:B------:R-:W-:Y:S01]  /*6730*/  SHF.L.U64.HI R5, R4.reuse, 0x2, R5 ;  /* 0x0000000204057819 */ /* 0x040fe20000010205 */
[----:B------:R-:W-:Y:S01]  /*6740*/  IMAD.SHL.U32 R4, R4, 0x4, RZ ;  /* 0x0000000404047824 */ /* 0x000fe200078e00ff */
[----:B------:R-:W-:-:S04]  /*6750*/  SHF.R.S32.HI R0, RZ, 0x1f, R196 ;  /* 0x0000001fff007819 */ /* 0x000fc800000114c4 */
[----:B------:R-:W-:Y:S02]  /*6760*/  IADD3 R12, P0, R4, c[0x0][0x350], RZ ;  /* 0x0000d400040c7a10 */ /* 0x000fe40007f1e0ff */
[----:B------:R-:W-:Y:S02]  /*6770*/  SEL R0, R0, RZ, !P1 ;  /* 0x000000ff00007207 */ /* 0x000fe40004800000 */
[----:B------:R-:W-:Y:S01]  /*6780*/  IADD3.X R13, R5, c[0x0][0x354], RZ, P0, !PT ;  /* 0x0000d500050d7a10 */ /* 0x000fe200007fe4ff */
[C---:B-----5:R-:W-:Y:S01]  /*6790*/  @P1 IMAD R9, R196.reuse, 0x80, R9 ;  /* 0x00000080c4091824 */ /* 0x060fe200078e0209 */
[----:B------:R-:W-:-:S04]  /*67a0*/  SEL R196, R196, RZ, !P1 ;  /* 0x000000ffc4c47207 */ /* 0x000fc80004800000 */
[----:B------:R-:W-:-:S04]  /*67b0*/  @P1 SHF.R.S32.HI R10, RZ, 0x1f, R9 ;  /* 0x0000001fff0a1819 */ /* 0x000fc80000011409 */
[----:B------:R-:W-:-:S05]  /*67c0*/  @P1 LEA.HI R10, R10, R9, RZ, 0x7 ;  /* 0x000000090a0a1211 */ /* 0x000fca00078f38ff */
[----:B------:R-:W-:-:S05]  /*67d0*/  @P1 IMAD.SHL.U32 R10, R10, 0x40, RZ ;  /* 0x000000400a0a1824 */ /* 0x000fca00078e00ff */
[----:B------:R-:W-:-:S04]  /*67e0*/  @P1 LOP3.LUT R10, R10, 0xffffe000, RZ, 0xc0, !PT ;  /* 0xffffe0000a0a1812 */ /* 0x000fc800078ec0ff */
[----:B------:R-:W-:Y:S02]  /*67f0*/  @P1 SHF.R.S32.HI R11, RZ, 0x1f, R10 ;  /* 0x0000001fff0b1819 */ /* 0x000fe4000001140a */
[----:B------:R-:W-:Y:S01]  /*6800*/  @!P1 CS2R R10, SRZ ;  /* 0x00000000000a9805 */ /* 0x000fe2000001ff00 */
[----:B------:R-:W-:Y:S05]  /*6810*/  @P2 BRA `(.L_x_604) ;  /* 0x0000005000002947 */ /* 0x000fea0003800000 */
.L_x_605:
[----:B------:R-:W2:Y:S01]  /*6820*/  LDG.E.STRONG.GPU R3, [R12.64] ;  /* 0x0000000a0c037981 */ /* 0x000ea2000c1ef900 */
[----:B------:R-:W-:Y:S01]  /*6830*/  YIELD ;  /* 0x0000000000007946 */ /* 0x000fe20003800000 */
[----:B--2---:R-:W-:Y:S01]  /*6840*/  ISETP.NE.AND P0, PT, R3, R8, PT ;  /* 0x000000080300720c */ /* 0x004fe20003f05270 */
[----:B------:R-:W-:-:S12]  /*6850*/  CCTL.IVALL ;  /* 0x00000000ff00798f */ /* 0x000fd80002000000 */
[----:B------:R-:W-:Y:S05]  /*6860*/  @P0 BRA `(.L_x_605) ;  /* 0xffffffb000000947 */ /* 0x000fea000383ffff */
.L_x_604:
[----:B------:R-:W-:Y:S05]  /*6870*/  BSYNC B0 ;  /* 0x0000000000007941 */ /* 0x000fea0003800000 */
.L_x_603:
[----:B------:R-:W-:Y:S01]  /*6880*/  MOV R3, 0xffffffff ;  /* 0xffffffff00037802 */ /* 0x000fe20000000f00 */
[----:B------:R-:W-:Y:S05]  /*6890*/  BRA.CONV ~URZ, `(.L_x_606) ;  /* 0x000000237f007947 */ /* 0x000fea000b800000 */
[----:B------:R-:W-:Y:S02]  /*68a0*/  MOV R14, 0x68c0 ;  /* 0x000068c0000e7802 */ /* 0x000fe40000000f00 */
[----:B------:R-:W-:Y:S05]  /*68b0*/  CALL.REL.NOINC `($__internal_3_$__cuda_sm70_warpsync) ;  /* 0x00006e2000007944 */ /* 0x000fea0003c00000 */
.L_x_606:
[----:B------:R-:W-:Y:S01]  /*68c0*/  SHF.L.U32 R193, R193, 0xd, RZ ;  /* 0x0000000dc1c17819 */ /* 0x000fe200000006ff */
[----:B------:R-:W-:-:S06]  /*68d0*/  NOP ;  /* 0x0000000000007918 */ /* 0x000fcc0000000000 */
[--C-:B------:R-:W-:Y:S02]  /*68e0*/  IADD3 R16, P1, P0, R10, R193, R2.reuse ;  /* 0x000000c10a107210 */ /* 0x100fe4000783e002 */
[----:B------:R-:W-:Y:S01]  /*68f0*/  SHF.R.S32.HI R9, RZ, 0x1f, R2 ;  /* 0x0000001fff097819 */ /* 0x000fe20000011402 */
[----:B------:R-:W-:Y:S01]  /*6900*/  IMAD R2, R6, c[0x0][0x328], RZ ;  /* 0x0000ca0006027a24 */ /* 0x000fe200078e02ff */
[----:B------:R-:W-:-:S03]  /*6910*/  SHF.R.S32.HI R10, RZ, 0x1f, R193 ;  /* 0x0000001fff0a7819 */ /* 0x000fc600000114c1 */
[----:B------:R-:W-:Y:S01]  /*6920*/  IMAD R2, R7, c[0x0][0x32c], R2 ;  /* 0x0000cb0007027a24 */ /* 0x000fe200078e0202 */
[----:B------:R-:W-:Y:S01]  /*6930*/  IADD3.X R17, R11, R10, R9, P1, P0 ;  /* 0x0000000a0b117210 */ /* 0x000fe20000fe0409 */
[----:B------:R-:W-:-:S04]  /*6940*/  IMAD R9, R0, c[0x0][0x330], RZ ;  /* 0x0000cc0000097a24 */ /* 0x000fc800078e02ff */
        /* <DEDUP_REMOVED lines=41> */
[----:B------:R-:W-:Y:S05]  /*6be0*/  CALL.REL.NOINC `($__internal_3_$__cuda_sm70_warpsync) ;  /* 0x00006af000007944 */ /* 0x000fea0003c00000 */
.L_x_607:
        /* <DEDUP_REMOVED lines=12> */
.L_x_609:
[----:B------:R-:W-:Y:S05]  /*6cb0*/  BSYNC B0 ;  /* 0x0000000000007941 */ /* 0x000fea0003800000 */
.L_x_608:
[----:B------:R-:W-:Y:S01]  /*6cc0*/  IADD3 R4, P0, R4, c[0x0][0x348], RZ ;  /* 0x0000d20004047a10 */ /* 0x000fe20007f1e0ff */
[----:B------:R-:W-:Y:S03]  /*6cd0*/  BSSY B0, `(.L_x_610) ;  /* 0x0000008000007945 */ /* 0x000fe60003800000 */
[----:B------:R-:W-:Y:S01]  /*6ce0*/  IADD3.X R5, R5, c[0x0][0x34c], RZ, P0, !PT ;  /* 0x0000d30005057a10 */ /* 0x000fe200007fe4ff */
[----:B------:R-:W-:Y:S05]  /*6cf0*/  @P2 BRA `(.L_x_611) ;  /* 0x0000005000002947 */ /* 0x000fea0003800000 */
.L_x_612:
[----:B--2---:R-:W2:Y:S01]  /*6d00*/  LDG.E.STRONG.GPU R9, [R4.64] ;  /* 0x0000000a04097981 */ /* 0x004ea2000c1ef900 */
[----:B------:R-:W-:Y:S01]  /*6d10*/  YIELD ;  /* 0x0000000000007946 */ /* 0x000fe20003800000 */
[----:B--2---:R-:W-:Y:S01]  /*6d20*/  ISETP.NE.AND P0, PT, R9, R8, PT ;  /* 0x000000080900720c */ /* 0x004fe20003f05270 */
[----:B------:R-:W-:-:S12]  /*6d30*/  CCTL.IVALL ;  /* 0x00000000ff00798f */ /* 0x000fd80002000000 */
[----:B------:R-:W-:Y:S05]  /*6d40*/  @P0 BRA `(.L_x_612) ;  /* 0xffffffb000000947 */ /* 0x000fea000383ffff */
.L_x_611:
[----:B------:R-:W-:Y:S05]  /*6d50*/  BSYNC B0 ;  /* 0x0000000000007941 */ /* 0x000fea0003800000 */
.L_x_610:
[----:B------:R-:W-:Y:S05]  /*6d60*/  BRA.CONV ~URZ, `(.L_x_613) ;  /* 0x000000237f007947 */ /* 0x000fea000b800000 */
[----:B-1----:R-:W-:Y:S02]  /*6d70*/  MOV R14, 0x6d90 ;  /* 0x00006d90000e7802 */ /* 0x002fe40000000f00 */
[----:B--2---:R-:W-:Y:S05]  /*6d80*/  CALL.REL.NOINC `($__internal_3_$__cuda_sm70_warpsync) ;  /* 0x0000695000007944 */ /* 0x004fea0003c00000 */
.L_x_613:
[----:B------:R-:W-:Y:S01]  /*6d90*/  MOV R8, R16 ;  /* 0x0000001000087202 */ /* 0x000fe20000000f00 */
[----:B------:R-:W-:Y:S01]  /*6da0*/  IMAD R6, R6, c[0x0][0x300], RZ ;  /* 0x0000c00006067a24 */ /* 0x000fe200078e02ff */
[----:B--2---:R-:W-:Y:S01]  /*6db0*/  MOV R9, R17 ;  /* 0x0000001100097202 */ /* 0x004fe20000000f00 */
[----:B------:R-:W-:-:S06]  /*6dc0*/  NOP ;  /* 0x0000000000007918 */ /* 0x000fcc0000000000 */
[----:B------:R-:W-:-:S04]  /*6dd0*/  IMAD.WIDE.U32 R8, R7, c[0x0][0x300], R8 ;  /* 0x0000c00007087a25 */ /* 0x000fc800078e0008 */
[----:B------:R-:W-:Y:S02]  /*6de0*/  IMAD R6, R7, c[0x0][0x304], R6 ;  /* 0x0000c10007067a24 */ /* 0x000fe400078e0206 */
[----:B------:R-:W-:-:S03]  /*6df0*/  IMAD R7, R0, c[0x0][0x308], RZ ;  /* 0x0000c20000077a24 */ /* 0x000fc600078e02ff */
[----:B------:R-:W-:Y:S01]  /*6e00*/  IADD3 R9, R9, R6, RZ ;  /* 0x0000000609097210 */ /* 0x000fe20007ffe0ff */
[----:B------:R-:W-:-:S04]  /*6e10*/  IMAD R7, R196, c[0x0][0x30c], R7 ;  /* 0x0000c300c4077a24 */ /* 0x000fc800078e0207 */
        /* <DEDUP_REMOVED lines=38> */
[----:B--2---:R-:W-:Y:S05]  /*7080*/  CALL.REL.NOINC `($__internal_3_$__cuda_sm70_warpsync) ;  /* 0x0000665000007944 */ /* 0x004fea0003c00000 */
.L_x_614:
        /* <DEDUP_REMOVED lines=12> */
        .type           $_ZN7cutlass13device_kernelIN5flash19enable_sm80_to_sm89INS1_16FlashAttnBwdSm80INS1_25CollectiveMainloopBwdSm80ILi2ELi2EN4cute5tupleIJNS5_1CILi64EEENS7_ILi128EEES8_EEENS_10bfloat16_tEfNS_4arch4Sm80ELb0ELb1ELb1ELb1ELb1ELb0ELb0ELb0ELi2ELi2ELi4ELi2ELb1EEENS1_24CollectiveEpilogueBwdGQAISA_fSD_Li256ELb1ELb1EEENS1_19SingleTileSchedulerILb1ELb0ELb0ELi128EEEEEEEEEvNT_6ParamsE$_ZN4cute12iter_adaptorIPKN7cutlass10bfloat16_tENS_8gmem_ptrIS4_EEEC2ES4_,@function
        .size           $_ZN7cutlass13device_kernelIN5flash19enable_sm80_to_sm89INS1_16FlashAttnBwdSm80INS1_25CollectiveMainloopBwdSm80ILi2ELi2EN4cute5tupleIJNS5_1CILi64EEENS7_ILi128EEES8_EEENS_10bfloat16_tEfNS_4arch4Sm80ELb0ELb1ELb1ELb1ELb1ELb0ELb0ELb0ELi2ELi2ELi4ELi2ELb1EEENS1_24CollectiveEpilogueBwdGQAISA_fSD_Li256ELb1ELb1EEENS1_19SingleTileSchedulerILb1ELb0ELb0ELi128EEEEEEEEEvNT_6ParamsE$_ZN4cute12iter_adaptorIPKN7cutlass10bfloat16_tENS_8gmem_ptrIS4_EEEC2ES4_,($_ZN7cutlass13device_kernelIN5flash19enable_sm80_to_sm89INS1_16FlashAttnBwdSm80INS1_25CollectiveMainloopBwdSm80ILi2ELi2EN4cute5tupleIJNS5_1CILi64EEENS7_ILi128EEES8_EEENS_10bfloat16_tEfNS_4arch4Sm80ELb0ELb1ELb1ELb1ELb1ELb0ELb0ELb0ELi2ELi2ELi4ELi2ELb1EEENS1_24CollectiveEpilogueBwdGQAISA_fSD_Li256ELb1ELb1EEENS1_19SingleTileSchedulerILb1ELb0ELb0ELi128EEEEEEEEEvNT_6ParamsE$_ZN4cute12iter_adaptorIPKN7cutlass9uint128_tENS_8gmem_ptrIS4_EEEC2ES4_ - $_ZN7cutlass13device_kernelIN5flash19enable_sm80_to_sm89INS1_16FlashAttnBwdSm80INS1_25CollectiveMainloopBwdSm80ILi2ELi2EN4cute5tupleIJNS5_1CILi64EEENS7_ILi128EEES8_EEENS_10bfloat16_tEfNS_4arch4Sm80ELb0ELb1ELb1ELb1ELb1ELb0ELb0ELb0ELi2ELi2ELi4ELi2ELb1EEENS1_24CollectiveEpilogueBwdGQAISA_fSD_Li256ELb1ELb1EEENS1_19SingleTileSchedulerILb1ELb0ELb0ELi128EEEEEEEEEvNT_6ParamsE$_ZN4cute12iter_adaptorIPKN7cutlass10bfloat16_tENS_8gmem_ptrIS4_EEEC2ES4_)
$_ZN7cutlass13device_kernelIN5flash19enable_sm80_to_sm89INS1_16FlashAttnBwdSm80INS1_25CollectiveMainloopBwdSm80ILi2ELi2EN4cute5tupleIJNS5_1CILi64EEENS7_ILi128EEES8_EEENS_10bfloat16_tEfNS_4arch4Sm80ELb0ELb1ELb1ELb1ELb1ELb0ELb0ELb0ELi2ELi2ELi4ELi2ELb1EEENS1_24CollectiveEpilogueBwdGQAISA_fSD_Li256ELb1ELb1EEENS1_19SingleTileSchedulerILb1ELb0ELb0ELi128EEEEEEEEEvNT_6ParamsE$_ZN4cute12iter_adaptorIPKN7cutlass10bfloat16_tENS_8gmem_ptrIS4_EEEC2ES4_:
[----:B------:R-:W-:Y:S01]  /*7150*/  IADD3 R11, R4, -c[0x0][0x20], RZ ;  /* 0x80000800040b7a10 */ /* 0x000fe20007ffe0ff */
[----:B------:R-:W-:Y:S01]  /*7160*/  IMAD.MOV.U32 R28, RZ, RZ, R10 ;  /* 0x000000ffff1c7224 */ /* 0x000fe200078e000a */
[----:B------:R-:W-:Y:S01]  /*7170*/  MOV R30, R18 ;  /* 0x00000012001e7202 */ /* 0x000fe20000000f00 */
[----:B------:R-:W-:Y:S01]  /*7180*/  IMAD.MOV.U32 R29, RZ, RZ, R15 ;  /* 0x000000ffff1d7224 */ /* 0x000fe200078e000f */
[----:B------:R-:W-:-:S04]  /*7190*/  MOV R31, 0x0 ;  /* 0x00000000001f7802 */ /* 0x000fc80000000f00 */
[----:B------:R1:W-:Y:S01]  /*71a0*/  STL.64 [R11], R28 ;  /* 0x0000001c0b007387 */ /* 0x0003e20000100a00 */
[----:B------:R-:W-:Y:S05]  /*71b0*/  RET.REL.NODEC R30 `(_ZN7cutlass13device_kernelIN5flash19enable_sm80_to_sm89INS1_16FlashAttnBwdSm80INS1_25CollectiveMainloopBwdSm80ILi2ELi2EN4cute5tupleIJNS5_1CILi64EEENS7_ILi128EEES8_EEENS_10bfloat16_tEfNS_4arch4Sm80ELb0ELb1ELb1ELb1ELb1ELb0ELb0ELb0ELi2ELi2ELi4ELi2ELb1EEENS1_24CollectiveEpilogueBwdGQAISA_fSD_Li256ELb1ELb1EEENS1_19SingleTileSchedulerILb1ELb0ELb0ELi128EEEEEEEEEvNT_6ParamsE) ;  /* 0xffff8e401e007950 */ /* 0x000fea0003c3ffff */
        .type           $_ZN7cutlass13device_kernelIN5flash19enable_sm80_to_sm89INS1_16FlashAttnBwdSm80INS1_25CollectiveMainloopBwdSm80ILi2ELi2EN4cute5tupleIJNS5_1CILi64EEENS7_ILi128EEES8_EEENS_10bfloat16_tEfNS_4arch4Sm80ELb0ELb1ELb1ELb1ELb1ELb0ELb0ELb0ELi2ELi2ELi4ELi2ELb1EEENS1_24CollectiveEpilogueBwdGQAISA_fSD_Li256ELb1ELb1EEENS1_19SingleTileSchedulerILb1ELb0ELb0ELi128EEEEEEEEEvNT_6ParamsE$_ZN4cute12iter_adaptorIPKN7cutlass9uint128_tENS_8gmem_ptrIS4_EEEC2ES4_,@function
        .size           $_ZN7cutlass13device_kernelIN5flash19enable_sm80_to_sm89INS1_16FlashAttnBwdSm80INS1_25CollectiveMainloopBwdSm80ILi2ELi2EN4cute5tupleIJNS5_1CILi64EEENS7_ILi128EEES8_EEENS_10bfloat16_tEfNS_4arch4Sm80ELb0ELb1ELb1ELb1ELb1ELb0ELb0ELb0ELi2ELi2ELi4ELi2ELb1EEENS1_24CollectiveEpilogueBwdGQAISA_fSD_Li256ELb1ELb1EEENS1_19SingleTileSchedulerILb1ELb0ELb0ELi128EEEEEEEEEvNT_6ParamsE$_ZN4cute12iter_adaptorIPKN7cutlass9uint128_tENS_8gmem_ptrIS4_EEEC2ES4_,($_ZN7cutlass13device_kernelIN5flash19enable_sm80_to_sm89INS1_16FlashAttnBwdSm80INS1_25CollectiveMainloopBwdSm80ILi2ELi2EN4cute5tupleIJNS5_1CILi64EEENS7_ILi128EEES8_EEENS_10bfloat16_tEfNS_4arch4Sm80ELb0ELb1ELb1ELb1ELb1ELb0ELb0ELb0ELi2ELi2ELi4ELi2ELb1EEENS1_24CollectiveEpilogueBwdGQAISA_fSD_Li256ELb1ELb1EEENS1_19SingleTileSchedulerILb1ELb0ELb0ELi128EEEEEEEEEvNT_6ParamsE$_ZN4cute12iter_adaptorIPKfNS_8gmem_ptrIS2_EEEC2ES2_ - $_ZN7cutlass13device_kernelIN5flash19enable_sm80_to_sm89INS1_16FlashAttnBwdSm80INS1_25CollectiveMainloopBwdSm80ILi2ELi2EN4cute5tupleIJNS5_1CILi64EEENS7_ILi128EEES8_EEENS_10bfloat16_tEfNS_4arch4Sm80ELb0ELb1ELb1ELb1ELb1ELb0ELb0ELb0ELi2ELi2ELi4ELi2ELb1EEENS1_24CollectiveEpilogueBwdGQAISA_fSD_Li256ELb1ELb1EEENS1_19SingleTileSchedulerILb1ELb0ELb0ELi128EEEEEEEEEvNT_6ParamsE$_ZN4cute12iter_adaptorIPKN7cutlass9uint128_tENS_8gmem_ptrIS4_EEEC2ES4_)
$_ZN7cutlass13device_kernelIN5flash19enable_sm80_to_sm89INS1_16FlashAttnBwdSm80INS1_25CollectiveMainloopBwdSm80ILi2ELi2EN4cute5tupleIJNS5_1CILi64EEENS7_ILi128EEES8_EEENS_10bfloat16_tEfNS_4arch4Sm80ELb0ELb1ELb1ELb1ELb1ELb0ELb0ELb0ELi2ELi2ELi4ELi2ELb1EEENS1_24CollectiveEpilogueBwdGQAISA_fSD_Li256ELb1ELb1EEENS1_19SingleTileSchedulerILb1ELb0ELb0ELi128EEEEEEEEEvNT_6ParamsE$_ZN4cute12iter_adaptorIPKN7cutlass9uint128_tENS_8gmem_ptrIS4_EEEC2ES4_:
[----:B------:R-:W-:Y:S01]  /*71c0*/  IADD3 R10, R4, -c[0x0][0x20], RZ ;  /* 0x80000800040a7a10 */ /* 0x000fe20007ffe0ff */
[----:B------:R-:W-:Y:S01]  /*71d0*/  IMAD.MOV.U32 R28, RZ, RZ, R18 ;  /* 0x000000ffff1c7224 */ /* 0x000fe200078e0012 */
[----:B------:R-:W-:-:S03]  /*71e0*/  MOV R29, 0x0 ;  /* 0x00000000001d7802 */ /* 0x000fc60000000f00 */
[----:B------:R1:W-:Y:S01]  /*71f0*/  STL.64 [R10], R6 ;  /* 0x000000060a007387 */ /* 0x0003e20000100a00 */
[----:B------:R-:W-:Y:S05]  /*7200*/  RET.REL.NODEC R28 `(_ZN7cutlass13device_kernelIN5flash19enable_sm80_to_sm89INS1_16FlashAttnBwdSm80INS1_25CollectiveMainloopBwdSm80ILi2ELi2EN4cute5tupleIJNS5_1CILi64EEENS7_ILi128EEES8_EEENS_10bfloat16_tEfNS_4arch4Sm80ELb0ELb1ELb1ELb1ELb1ELb0ELb0ELb0ELi2ELi2ELi4ELi2ELb1EEENS1_24CollectiveEpilogueBwdGQAISA_fSD_Li256ELb1ELb1EEENS1_19SingleTileSchedulerILb1ELb0ELb0ELi128EEEEEEEEEvNT_6ParamsE) ;  /* 0xffff8df01c007950 */ /* 0x000fea0003c3ffff */
        .type           $_ZN7cutlass13device_kernelIN5flash19enable_sm80_to_sm89INS1_16FlashAttnBwdSm80INS1_25CollectiveMainloopBwdSm80ILi2ELi2EN4cute5tupleIJNS5_1CILi64EEENS7_ILi128EEES8_EEENS_10bfloat16_tEfNS_4arch4Sm80ELb0ELb1ELb1ELb1ELb1ELb0ELb0ELb0ELi2ELi2ELi4ELi2ELb1EEENS1_24CollectiveEpilogueBwdGQAISA_fSD_Li256ELb1ELb1EEENS1_19SingleTileSchedulerILb1ELb0ELb0ELi128EEEEEEEEEvNT_6ParamsE$_ZN4cute12iter_adaptorIPKfNS_8gmem_ptrIS2_EEEC2ES2_,@function
        .size           $_ZN7cutlass13device_kernelIN5flash19enable_sm80_to_sm89INS1_16FlashAttnBwdSm80INS1_25CollectiveMainloopBwdSm80ILi2ELi2EN4cute5tupleIJNS5_1CILi64EEENS7_ILi128EEES8_EEENS_10bfloat16_tEfNS_4arch4Sm80ELb0ELb1ELb1ELb1ELb1ELb0ELb0ELb0ELi2ELi2ELi4ELi2ELb1EEENS1_24CollectiveEpilogueBwdGQAISA_fSD_Li256ELb1ELb1EEENS1_19SingleTileSchedulerILb1ELb0ELb0ELi128EEEEEEEEEvNT_6ParamsE$_ZN4cute12iter_adaptorIPKfNS_8gmem_ptrIS2_EEEC2ES2_,($_ZN7cutlass13device_kernelIN5flash19enable_sm80_to_sm89INS1_16FlashAttnBwdSm80INS1_25CollectiveMainloopBwdSm80ILi2ELi2EN4cute5tupleIJNS5_1CILi64EEENS7_ILi128EEES8_EEENS_10bfloat16_tEfNS_4arch4Sm80ELb0ELb1ELb1ELb1ELb1ELb0ELb0ELb0ELi2ELi2ELi4ELi2ELb1EEENS1_24CollectiveEpilogueBwdGQAISA_fSD_Li256ELb1ELb1EEENS1_19SingleTileSchedulerILb1ELb0ELb0ELi128EEEEEEEEEvNT_6ParamsE$_ZN4cute12iter_adaptorIPN7cutlass10bfloat16_tENS_8smem_ptrIS3_EEEC2ES3_ - $_ZN7cutlass13device_kernelIN5flash19enable_sm80_to_sm89INS1_16FlashAttnBwdSm80INS1_25CollectiveMainloopBwdSm80ILi2ELi2EN4cute5tupleIJNS5_1CILi64EEENS7_ILi128EEES8_EEENS_10bfloat16_tEfNS_4arch4Sm80ELb0ELb1ELb1ELb1ELb1ELb0ELb0ELb0ELi2ELi2ELi4ELi2ELb1EEENS1_24CollectiveEpilogueBwdGQAISA_fSD_Li256ELb1ELb1EEENS1_19SingleTileSchedulerILb1ELb0ELb0ELi128EEEEEEEEEvNT_6ParamsE$_ZN4cute12iter_adaptorIPKfNS_8gmem_ptrIS2_EEEC2ES2_)
$_ZN7cutlass13device_kernelIN5flash19enable_sm80_to_sm89INS1_16FlashAttnBwdSm80INS1_25CollectiveMainloopBwdSm80ILi2ELi2EN4cute5tupleIJNS5_1CILi64EEENS7_ILi128EEES8_EEENS_10bfloat16_tEfNS_4arch4Sm80ELb0ELb1ELb1ELb1ELb1ELb0ELb0ELb0ELi2ELi2ELi4ELi2ELb1EEENS1_24CollectiveEpilogueBwdGQAISA_fSD_Li256ELb1ELb1EEENS1_19SingleTileSchedulerILb1ELb0ELb0ELi128EEEEEEEEEvNT_6ParamsE$_ZN4cute12iter_adaptorIPKfNS_8gmem_ptrIS2_EEEC2ES2_:
[----:B------:R-:W-:Y:S02]  /*7210*/  IADD3 R6, R6, -c[0x0][0x20], RZ ;  /* 0x8000080006067a10 */ /* 0x000fe40007ffe0ff */
[----:B------:R-:W-:-:S03]  /*7220*/  MOV R19, 0x0 ;  /* 0x0000000000137802 */ /* 0x000fc60000000f00 */
[----:B------:R1:W-:Y:S01]  /*7230*/  STL.64 [R6], R10 ;  /* 0x0000000a06007387 */ /* 0x0003e20000100a00 */
[----:B------:R-:W-:Y:S05]  /*7240*/  RET.REL.NODEC R18 `(_ZN7cutlass13device_kernelIN5flash19enable_sm80_to_sm89INS1_16FlashAttnBwdSm80INS1_25CollectiveMainloopBwdSm80ILi2ELi2EN4cute5tupleIJNS5_1CILi64EEENS7_ILi128EEES8_EEENS_10bfloat16_tEfNS_4arch4Sm80ELb0ELb1ELb1ELb1ELb1ELb0ELb0ELb0ELi2ELi2ELi4ELi2ELb1EEENS1_24CollectiveEpilogueBwdGQAISA_fSD_Li256ELb1ELb1EEENS1_19SingleTileSchedulerILb1ELb0ELb0ELi128EEEEEEEEEvNT_6ParamsE) ;  /* 0xffff8db012007950 */ /* 0x000fea0003c3ffff */
        .type           $_ZN7cutlass13device_kernelIN5flash19enable_sm80_to_sm89INS1_16FlashAttnBwdSm80INS1_25CollectiveMainloopBwdSm80ILi2ELi2EN4cute5tupleIJNS5_1CILi64EEENS7_ILi128EEES8_EEENS_10bfloat16_tEfNS_4arch4Sm80ELb0ELb1ELb1ELb1ELb1ELb0ELb0ELb0ELi2ELi2ELi4ELi2ELb1EEENS1_24CollectiveEpilogueBwdGQAISA_fSD_Li256ELb1ELb1EEENS1_19SingleTileSchedulerILb1ELb0ELb0ELi128EEEEEEEEEvNT_6ParamsE$_ZN4cute12iter_adaptorIPN7cutlass10bfloat16_tENS_8smem_ptrIS3_EEEC2ES3_,@function
        .size           $_ZN7cutlass13device_kernelIN5flash19enable_sm80_to_sm89INS1_16FlashAttnBwdSm80INS1_25CollectiveMainloopBwdSm80ILi2ELi2EN4cute5tupleIJNS5_1CILi64EEENS7_ILi128EEES8_EEENS_10bfloat16_tEfNS_4arch4Sm80ELb0ELb1ELb1ELb1ELb1ELb0ELb0ELb0ELi2ELi2ELi4ELi2ELb1EEENS1_24CollectiveEpilogueBwdGQAISA_fSD_Li256ELb1ELb1EEENS1_19SingleTileSchedulerILb1ELb0ELb0ELi128EEEEEEEEEvNT_6ParamsE$_ZN4cute12iter_adaptorIPN7cutlass10bfloat16_tENS_8smem_ptrIS3_EEEC2ES3_,($_ZN7cutlass13device_kernelIN5flash19enable_sm80_to_sm89INS1_16FlashAttnBwdSm80INS1_25CollectiveMainloopBwdSm80ILi2ELi2EN4cute5tupleIJNS5_1CILi64EEENS7_ILi128EEES8_EEENS_10bfloat16_tEfNS_4arch4Sm80ELb0ELb1ELb1ELb1ELb1ELb0ELb0ELb0ELi2ELi2ELi4ELi2ELb1EEENS1_24CollectiveEpilogueBwdGQAISA_fSD_Li256ELb1ELb1EEENS1_19SingleTileSchedulerILb1ELb0ELb0ELi128EEEEEEEEEvNT_6ParamsE$_ZN4cute12iter_adaptorIPN7cutlass9uint128_tENS_8smem_ptrIS3_EEEC2ES3_ - $_ZN7cutlass13device_kernelIN5flash19enable_sm80_to_sm89INS1_16FlashAttnBwdSm80INS1_25CollectiveMainloopBwdSm80ILi2ELi2EN4cute5tupleIJNS5_1CILi64EEENS7_ILi128EEES8_EEENS_10bfloat16_tEfNS_4arch4Sm80ELb0ELb1ELb1ELb1ELb1ELb0ELb0ELb0ELi2ELi2ELi4ELi2ELb1EEENS1_24CollectiveEpilogueBwdGQAISA_fSD_Li256ELb1ELb1EEENS1_19SingleTileSchedulerILb1ELb0ELb0ELi128EEEEEEEEEvNT_6ParamsE$_ZN4cute12iter_adaptorIPN7cutlass10bfloat16_tENS_8smem_ptrIS3_EEEC2ES3_)
$_ZN7cutlass13device_kernelIN5flash19enable_sm80_to_sm89INS1_16FlashAttnBwdSm80INS1_25CollectiveMainloopBwdSm80ILi2ELi2EN4cute5tupleIJNS5_1CILi64EEENS7_ILi128EEES8_EEENS_10bfloat16_tEfNS_4arch4Sm80ELb0ELb1ELb1ELb1ELb1ELb0ELb0ELb0ELi2ELi2ELi4ELi2ELb1EEENS1_24CollectiveEpilogueBwdGQAISA_fSD_Li256ELb1ELb1EEENS1_19SingleTileSchedulerILb1ELb0ELb0ELi128EEEEEEEEEvNT_6ParamsE$_ZN4cute12iter_adaptorIPN7cutlass10bfloat16_tENS_8smem_ptrIS3_EEEC2ES3_:
[----:B------:R-:W-:Y:S01]  /*7250*/  IADD3 R6, R4, -c[0x0][0x20], RZ ;  /* 0x8000080004067a10 */ /* 0x000fe20007ffe0ff */
[----:B------:R-:W-:Y:S01]  /*7260*/  IMAD.MOV.U32 R28, RZ, RZ, R18 ;  /* 0x000000ffff1c7224 */ /* 0x000fe200078e0012 */
[----:B------:R-:W-:-:S03]  /*7270*/  MOV R29, 0x0 ;  /* 0x00000000001d7802 */ /* 0x000fc60000000f00 */
[----:B------:R1:W-:Y:S01]  /*7280*/  STL.64 [R6], R8 ;  /* 0x0000000806007387 */ /* 0x0003e20000100a00 */
[----:B------:R-:W-:Y:S05]  /*7290*/  RET.REL.NODEC R28 `(_ZN7cutlass13device_kernelIN5flash19enable_sm80_to_sm89INS1_16FlashAttnBwdSm80INS1_25CollectiveMainloopBwdSm80ILi2ELi2EN4cute5tupleIJNS5_1CILi64EEENS7_ILi128EEES8_EEENS_10bfloat16_tEfNS_4arch4Sm80ELb0ELb1ELb1ELb1ELb1ELb0ELb0ELb0ELi2ELi2ELi4ELi2ELb1EEENS1_24CollectiveEpilogueBwdGQAISA_fSD_Li256ELb1ELb1EEENS1_19SingleTileSchedulerILb1ELb0ELb0ELi128EEEEEEEEEvNT_6ParamsE) ;  /* 0xffff8d601c007950 */ /* 0x000fea0003c3ffff */
        .type           $_ZN7cutlass13device_kernelIN5flash19enable_sm80_to_sm89INS1_16FlashAttnBwdSm80INS1_25CollectiveMainloopBwdSm80ILi2ELi2EN4cute5tupleIJNS5_1CILi64EEENS7_ILi128EEES8_EEENS_10bfloat16_tEfNS_4arch4Sm80ELb0ELb1ELb1ELb1ELb1ELb0ELb0ELb0ELi2ELi2ELi4ELi2ELb1EEENS1_24CollectiveEpilogueBwdGQAISA_fSD_Li256ELb1ELb1EEENS1_19SingleTileSchedulerILb1ELb0ELb0ELi128EEEEEEEEEvNT_6ParamsE$_ZN4cute12iter_adaptorIPN7cutlass9uint128_tENS_8smem_ptrIS3_EEEC2ES3_,@function
        .size           $_ZN7cutlass13device_kernelIN5flash19enable_sm80_to_sm89INS1_16FlashAttnBwdSm80INS1_25CollectiveMainloopBwdSm80ILi2ELi2EN4cute5tupleIJNS5_1CILi64EEENS7_ILi128EEES8_EEENS_10bfloat16_tEfNS_4arch4Sm80ELb0ELb1ELb1ELb1ELb1ELb0ELb0ELb0ELi2ELi2ELi4ELi2ELb1EEENS1_24CollectiveEpilogueBwdGQAISA_fSD_Li256ELb1ELb1EEENS1_19SingleTileSchedulerILb1ELb0ELb0ELi128EEEEEEEEEvNT_6ParamsE$_ZN4cute12iter_adaptorIPN7cutlass9uint128_tENS_8smem_ptrIS3_EEEC2ES3_,($_ZN7cutlass13device_kernelIN5flash19enable_sm80_to_sm89INS1_16FlashAttnBwdSm80INS1_25CollectiveMainloopBwdSm80ILi2ELi2EN4cute5tupleIJNS5_1CILi64EEENS7_ILi128EEES8_EEENS_10bfloat16_tEfNS_4arch4Sm80ELb0ELb1ELb1ELb1ELb1ELb0ELb0ELb0ELi2ELi2ELi4ELi2ELb1EEENS1_24CollectiveEpilogueBwdGQAISA_fSD_Li256ELb1ELb1EEENS1_19SingleTileSchedulerILb1ELb0ELb0ELi128EEEEEEEEEvNT_6ParamsE$_ZN4cute12iter_adaptorIPfNS_8smem_ptrIS1_EEEC2ES1_ - $_ZN7cutlass13device_kernelIN5flash19enable_sm80_to_sm89INS1_16FlashAttnBwdSm80INS1_25CollectiveMainloopBwdSm80ILi2ELi2EN4cute5tupleIJNS5_1CILi64EEENS7_ILi128EEES8_EEENS_10bfloat16_tEfNS_4arch4Sm80ELb0ELb1ELb1ELb1ELb1ELb0ELb0ELb0ELi2ELi2ELi4ELi2ELb1EEENS1_24CollectiveEpilogueBwdGQAISA_fSD_Li256ELb1ELb1EEENS1_19SingleTileSchedulerILb1ELb0ELb0ELi128EEEEEEEEEvNT_6ParamsE$_ZN4cute12iter_adaptorIPN7cutlass9uint128_tENS_8smem_ptrIS3_EEEC2ES3_)
$_ZN7cutlass13device_kernelIN5flash19enable_sm80_to_sm89INS1_16FlashAttnBwdSm80INS1_25CollectiveMainloopBwdSm80ILi2ELi2EN4cute5tupleIJNS5_1CILi64EEENS7_ILi128EEES8_EEENS_10bfloat16_tEfNS_4arch4Sm80ELb0ELb1ELb1ELb1ELb1ELb0ELb0ELb0ELi2ELi2ELi4ELi2ELb1EEENS1_24CollectiveEpilogueBwdGQAISA_fSD_Li256ELb1ELb1EEENS1_19SingleTileSchedulerILb1ELb0ELb0ELi128EEEEEEEEEvNT_6ParamsE$_ZN4cute12iter_adaptorIPN7cutlass9uint128_tENS_8smem_ptrIS3_EEEC2ES3_:
[----:B------:R-:W-:Y:S01]  /*72a0*/  IADD3 R8, R4, -c[0x0][0x20], RZ ;  /* 0x8000080004087a10 */ /* 0x000fe20007ffe0ff */
[----:B------:R-:W-:Y:S01]  /*72b0*/  IMAD.MOV.U32 R28, RZ, RZ, R16 ;  /* 0x000000ffff1c7224 */ /* 0x000fe200078e0010 */
[----:B------:R-:W-:-:S03]  /*72c0*/  MOV R29, 0x0 ;  /* 0x00000000001d7802 */ /* 0x000fc60000000f00 */
[----:B------:R1:W-:Y:S01]  /*72d0*/  STL.64 [R8], R6 ;  /* 0x0000000608007387 */ /* 0x0003e20000100a00 */
[----:B------:R-:W-:Y:S05]  /*72e0*/  RET.REL.NODEC R28 `(_ZN7cutlass13device_kernelIN5flash19enable_sm80_to_sm89INS1_16FlashAttnBwdSm80INS1_25CollectiveMainloopBwdSm80ILi2ELi2EN4cute5tupleIJNS5_1CILi64EEENS7_ILi128EEES8_EEENS_10bfloat16_tEfNS_4arch4Sm80ELb0ELb1ELb1ELb1ELb1ELb0ELb0ELb0ELi2ELi2ELi4ELi2ELb1EEENS1_24CollectiveEpilogueBwdGQAISA_fSD_Li256ELb1ELb1EEENS1_19SingleTileSchedulerILb1ELb0ELb0ELi128EEEEEEEEEvNT_6ParamsE) ;  /* 0xffff8d101c007950 */ /* 0x000fea0003c3ffff */
        .type           $_ZN7cutlass13device_kernelIN5flash19enable_sm80_to_sm89INS1_16FlashAttnBwdSm80INS1_25CollectiveMainloopBwdSm80ILi2ELi2EN4cute5tupleIJNS5_1CILi64EEENS7_ILi128EEES8_EEENS_10bfloat16_tEfNS_4arch4Sm80ELb0ELb1ELb1ELb1ELb1ELb0ELb0ELb0ELi2ELi2ELi4ELi2ELb1EEENS1_24CollectiveEpilogueBwdGQAISA_fSD_Li256ELb1ELb1EEENS1_19SingleTileSchedulerILb1ELb0ELb0ELi128EEEEEEEEEvNT_6ParamsE$_ZN4cute12iter_adaptorIPfNS_8smem_ptrIS1_EEEC2ES1_,@function
        .size           $_ZN7cutlass13device_kernelIN5flash19enable_sm80_to_sm89INS1_16FlashAttnBwdSm80INS1_25CollectiveMainloopBwdSm80ILi2ELi2EN4cute5tupleIJNS5_1CILi64EEENS7_ILi128EEES8_EEENS_10bfloat16_tEfNS_4arch4Sm80ELb0ELb1ELb1ELb1ELb1ELb0ELb0ELb0ELi2ELi2ELi4ELi2ELb1EEENS1_24CollectiveEpilogueBwdGQAISA_fSD_Li256ELb1ELb1EEENS1_19SingleTileSchedulerILb1ELb0ELb0ELi128EEEEEEEEEvNT_6ParamsE$_ZN4cute12iter_adaptorIPfNS_8smem_ptrIS1_EEEC2ES1_,($_ZN7cutlass13device_kernelIN5flash19enable_sm80_to_sm89INS1_16FlashAttnBwdSm80INS1_25CollectiveMainloopBwdSm80ILi2ELi2EN4cute5tupleIJNS5_1CILi64EEENS7_ILi128EEES8_EEENS_10bfloat16_tEfNS_4arch4Sm80ELb0ELb1ELb1ELb1ELb1ELb0ELb0ELb0ELi2ELi2ELi4ELi2ELb1EEENS1_24CollectiveEpilogueBwdGQAISA_fSD_Li256ELb1ELb1EEENS1_19SingleTileSchedulerILb1ELb0ELb0ELi128EEEEEEEEEvNT_6ParamsE$_ZN4cute3eso3ESOILb0ELb0EJNS_15ArithmeticTupleIJiiEEEiiiEEC2ERKS3_RKiS8_S8_ - $_ZN7cutlass13device_kernelIN5flash19enable_sm80_to_sm89INS1_16FlashAttnBwdSm80INS1_25CollectiveMainloopBwdSm80ILi2ELi2EN4cute5tupleIJNS5_1CILi64EEENS7_ILi128EEES8_EEENS_10bfloat16_tEfNS_4arch4Sm80ELb0ELb1ELb1ELb1ELb1ELb0ELb0ELb0ELi2ELi2ELi4ELi2ELb1EEENS1_24CollectiveEpilogueBwdGQAISA_fSD_Li256ELb1ELb1EEENS1_19SingleTileSchedulerILb1ELb0ELb0ELi128EEEEEEEEEvNT_6ParamsE$_ZN4cute12iter_adaptorIPfNS_8smem_ptrIS1_EEEC2ES1_)
$_ZN7cutlass13device_kernelIN5flash19enable_sm80_to_sm89INS1_16FlashAttnBwdSm80INS1_25CollectiveMainloopBwdSm80ILi2ELi2EN4cute5tupleIJNS5_1CILi64EEENS7_ILi128EEES8_EEENS_10bfloat16_tEfNS_4arch4Sm80ELb0ELb1ELb1ELb1ELb1ELb0ELb0ELb0ELi2ELi2ELi4ELi2ELb1EEENS1_24CollectiveEpilogueBwdGQAISA_fSD_Li256ELb1ELb1EEENS1_19SingleTileSchedulerILb1ELb0ELb0ELi128EEEEEEEEEvNT_6ParamsE$_ZN4cute12iter_adaptorIPfNS_8smem_ptrIS1_EEEC2ES1_:
[----:B------:R-:W-:Y:S02]  /*72f0*/  IADD3 R6, R6, -c[0x0][0x20], RZ ;  /* 0x8000080006067a10 */ /* 0x000fe40007ffe0ff */
[----:B------:R-:W-:-:S03]  /*7300*/  MOV R19, 0x0 ;  /* 0x0000000000137802 */ /* 0x000fc60000000f00 */
[----:B------:R1:W-:Y:S01]  /*7310*/  STL.64 [R6], R8 ;  /* 0x0000000806007387 */ /* 0x0003e20000100a00 */
[----:B------:R-:W-:Y:S05]  /*7320*/  RET.REL.NODEC R18 `(_ZN7cutlass13device_kernelIN5flash19enable_sm80_to_sm89INS1_16FlashAttnBwdSm80INS1_25CollectiveMainloopBwdSm80ILi2ELi2EN4cute5tupleIJNS5_1CILi64EEENS7_ILi128EEES8_EEENS_10bfloat16_tEfNS_4arch4Sm80ELb0ELb1ELb1ELb1ELb1ELb0ELb0ELb0ELi2ELi2ELi4ELi2ELb1EEENS1_24CollectiveEpilogueBwdGQAISA_fSD_Li256ELb1ELb1EEENS1_19SingleTileSchedulerILb1ELb0ELb0ELi128EEEEEEEEEvNT_6ParamsE) ;  /* 0xffff8cd012007950 */ /* 0x000fea0003c3ffff */
        .type           $_ZN7cutlass13device_kernelIN5flash19enable_sm80_to_sm89INS1_16FlashAttnBwdSm80INS1_25CollectiveMainloopBwdSm80ILi2ELi2EN4cute5tupleIJNS5_1CILi64EEENS7_ILi128EEES8_EEENS_10bfloat16_tEfNS_4arch4Sm80ELb0ELb1ELb1ELb1ELb1ELb0ELb0ELb0ELi2ELi2ELi4ELi2ELb1EEENS1_24CollectiveEpilogueBwdGQAISA_fSD_Li256ELb1ELb1EEENS1_19SingleTileSchedulerILb1ELb0ELb0ELi128EEEEEEEEEvNT_6ParamsE$_ZN4cute3eso3ESOILb0ELb0EJNS_15ArithmeticTupleIJiiEEEiiiEEC2ERKS3_RKiS8_S8_,@function
        .size           $_ZN7cutlass13device_kernelIN5flash19enable_sm80_to_sm89INS1_16FlashAttnBwdSm80INS1_25CollectiveMainloopBwdSm80ILi2ELi2EN4cute5tupleIJNS5_1CILi64EEENS7_ILi128EEES8_EEENS_10bfloat16_tEfNS_4arch4Sm80ELb0ELb1ELb1ELb1ELb1ELb0ELb0ELb0ELi2ELi2ELi4ELi2ELb1EEENS1_24CollectiveEpilogueBwdGQAISA_fSD_Li256ELb1ELb1EEENS1_19SingleTileSchedulerILb1ELb0ELb0ELi128EEEEEEEEEvNT_6ParamsE$_ZN4cute3eso3ESOILb0ELb0EJNS_15ArithmeticTupleIJiiEEEiiiEEC2ERKS3_RKiS8_S8_,($_ZN7cutlass13device_kernelIN5flash19enable_sm80_to_sm89INS1_16FlashAttnBwdSm80INS1_25CollectiveMainloopBwdSm80ILi2ELi2EN4cute5tupleIJNS5_1CILi64EEENS7_ILi128EEES8_EEENS_10bfloat16_tEfNS_4arch4Sm80ELb0ELb1ELb1ELb1ELb1ELb0ELb0ELb0ELi2ELi2ELi4ELi2ELb1EEENS1_24CollectiveEpilogueBwdGQAISA_fSD_Li256ELb1ELb1EEENS1_19SingleTileSchedulerILb1ELb0ELb0ELi128EEEEEEEEEvNT_6ParamsE$_ZN4cute3eso3ESOILb0ELb0EJNS_5tupleIJiiEEEiiiEEC2ERKS3_RKiS8_S8_ - $_ZN7cutlass13device_kernelIN5flash19enable_sm80_to_sm89INS1_16FlashAttnBwdSm80INS1_25CollectiveMainloopBwdSm80ILi2ELi2EN4cute5tupleIJNS5_1CILi64EEENS7_ILi128EEES8_EEENS_10bfloat16_tEfNS_4arch4Sm80ELb0ELb1ELb1ELb1ELb1ELb0ELb0ELb0ELi2ELi2ELi4ELi2ELb1EEENS1_24CollectiveEpilogueBwdGQAISA_fSD_Li256ELb1ELb1EEENS1_19SingleTileSchedulerILb1ELb0ELb0ELi128EEEEEEEEEvNT_6ParamsE$_ZN4cute3eso3ESOILb0ELb0EJNS_15ArithmeticTupleIJiiEEEiiiEEC2ERKS3_RKiS8_S8_)
$_ZN7cutlass13device_kernelIN5flash19enable_sm80_to_sm89INS1_16FlashAttnBwdSm80INS1_25CollectiveMainloopBwdSm80ILi2ELi2EN4cute5tupleIJNS5_1CILi64EEENS7_ILi128EEES8_EEENS_10bfloat16_tEfNS_4arch4Sm80ELb0ELb1ELb1ELb1ELb1ELb0ELb0ELb0ELi2ELi2ELi4ELi2ELb1EEENS1_24CollectiveEpilogueBwdGQAISA_fSD_Li256ELb1ELb1EEENS1_19SingleTileSchedulerILb1ELb0ELb0ELi128EEEEEEEEEvNT_6ParamsE$_ZN4cute3eso3ESOILb0ELb0EJNS_15ArithmeticTupleIJiiEEEiiiEEC2ERKS3_RKiS8_S8_:
        /* <DEDUP_REMOVED lines=14> */
[----:B------:R-:W-:Y:S05]  /*7410*/  RET.REL.NODEC R82 `(_ZN7cutlass13device_kernelIN5flash19enable_sm80_to_sm89INS1_16FlashAttnBwdSm80INS1_25CollectiveMainloopBwdSm80ILi2ELi2EN4cute5tupleIJNS5_1CILi64EEENS7_ILi128EEES8_EEENS_10bfloat16_tEfNS_4arch4Sm80ELb0ELb1ELb1ELb1ELb1ELb0ELb0ELb0ELi2ELi2ELi4ELi2ELb1EEENS1_24CollectiveEpilogueBwdGQAISA_fSD_Li256ELb1ELb1EEENS1_19SingleTileSchedulerILb1ELb0ELb0ELi128EEEEEEEEEvNT_6ParamsE) ;  /* 0xffff8be052007950 */ /* 0x000fea0003c3ffff */
        .type           $_ZN7cutlass13device_kernelIN5flash19enable_sm80_to_sm89INS1_16FlashAttnBwdSm80INS1_25CollectiveMainloopBwdSm80ILi2ELi2EN4cute5tupleIJNS5_1CILi64EEENS7_ILi128EEES8_EEENS_10bfloat16_tEfNS_4arch4Sm80ELb0ELb1ELb1ELb1ELb1ELb0ELb0ELb0ELi2ELi2ELi4ELi2ELb1EEENS1_24CollectiveEpilogueBwdGQAISA_fSD_Li256ELb1ELb1EEENS1_19SingleTileSchedulerILb1ELb0ELb0ELi128EEEEEEEEEvNT_6ParamsE$_ZN4cute3eso3ESOILb0ELb0EJNS_5tupleIJiiEEEiiiEEC2ERKS3_RKiS8_S8_,@function
        .size           $_ZN7cutlass13device_kernelIN5flash19enable_sm80_to_sm89INS1_16FlashAttnBwdSm80INS1_25CollectiveMainloopBwdSm80ILi2ELi2EN4cute5tupleIJNS5_1CILi64EEENS7_ILi128EEES8_EEENS_10bfloat16_tEfNS_4arch4Sm80ELb0ELb1ELb1ELb1ELb1ELb0ELb0ELb0ELi2ELi2ELi4ELi2ELb1EEENS1_24CollectiveEpilogueBwdGQAISA_fSD_Li256ELb1ELb1EEENS1_19SingleTileSchedulerILb1ELb0ELb0ELi128EEEEEEEEEvNT_6ParamsE$_ZN4cute3eso3ESOILb0ELb0EJNS_5tupleIJiiEEEiiiEEC2ERKS3_RKiS8_S8_,($_ZN7cutlass13device_kernelIN5flash19enable_sm80_to_sm89INS1_16FlashAttnBwdSm80INS1_25CollectiveMainloopBwdSm80ILi2ELi2EN4cute5tupleIJNS5_1CILi64EEENS7_ILi128EEES8_EEENS_10bfloat16_tEfNS_4arch4Sm80ELb0ELb1ELb1ELb1ELb1ELb0ELb0ELb0ELi2ELi2ELi4ELi2ELb1EEENS1_24CollectiveEpilogueBwdGQAISA_fSD_Li256ELb1ELb1EEENS1_19SingleTileSchedulerILb1ELb0ELb0ELi128EEEEEEEEEvNT_6ParamsE$_ZN4cute3eso3ESOILb0ELb0EJNS_6LayoutINS_5tupleIJNS3_IJNS_1CILi8EEENS4_ILi1EEEEEENS4_ILi2EEES6_EEENS3_IJNS3_IJS6_NS4_ILi0EEEEEElSA_EEEEENS_10ViewEngineINS_8gmem_ptrIPKN7cutlass10bfloat16_tEEEEEEEC2ERKSD_RKSL_ - $_ZN7cutlass13device_kernelIN5flash19enable_sm80_to_sm89INS1_16FlashAttnBwdSm80INS1_25CollectiveMainloopBwdSm80ILi2ELi2EN4cute5tupleIJNS5_1CILi64EEENS7_ILi128EEES8_EEENS_10bfloat16_tEfNS_4arch4Sm80ELb0ELb1ELb1ELb1ELb1ELb0ELb0ELb0ELi2ELi2ELi4ELi2ELb1EEENS1_24CollectiveEpilogueBwdGQAISA_fSD_Li256ELb1ELb1EEENS1_19SingleTileSchedulerILb1ELb0ELb0ELi128EEEEEEEEEvNT_6ParamsE$_ZN4cute3eso3ESOILb0ELb0EJNS_5tupleIJiiEEEiiiEEC2ERKS3_RKiS8_S8_)
$_ZN7cutlass13device_kernelIN5flash19enable_sm80_to_sm89INS1_16FlashAttnBwdSm80INS1_25CollectiveMainloopBwdSm80ILi2ELi2EN4cute5tupleIJNS5_1CILi64EEENS7_ILi128EEES8_EEENS_10bfloat16_tEfNS_4arch4Sm80ELb0ELb1ELb1ELb1ELb1ELb0ELb0ELb0ELi2ELi2ELi4ELi2ELb1EEENS1_24CollectiveEpilogueBwdGQAISA_fSD_Li256ELb1ELb1EEENS1_19SingleTileSchedulerILb1ELb0ELb0ELi128EEEEEEEEEvNT_6ParamsE$_ZN4cute3eso3ESOILb0ELb0EJNS_5tupleIJiiEEEiiiEEC2ERKS3_RKiS8_S8_:
        /* <DEDUP_REMOVED lines=13> */
[----:B------:R-:W-:Y:S05]  /*74f0*/  RET.REL.NODEC R10 `(_ZN7cutlass13device_kernelIN5flash19enable_sm80_to_sm89INS1_16FlashAttnBwdSm80INS1_25CollectiveMainloopBwdSm80ILi2ELi2EN4cute5tupleIJNS5_1CILi64EEENS7_ILi128EEES8_EEENS_10bfloat16_tEfNS_4arch4Sm80ELb0ELb1ELb1ELb1ELb1ELb0ELb0ELb0ELi2ELi2ELi4ELi2ELb1EEENS1_24CollectiveEpilogueBwdGQAISA_fSD_Li256ELb1ELb1EEENS1_19SingleTileSchedulerILb1ELb0ELb0ELi128EEEEEEEEEvNT_6ParamsE) ;  /* 0xffff8b000a007950 */ /* 0x000fea0003c3ffff */
        .type           $_ZN7cutlass13device_kernelIN5flash19enable_sm80_to_sm89INS1_16FlashAttnBwdSm80INS1_25CollectiveMainloopBwdSm80ILi2ELi2EN4cute5tupleIJNS5_1CILi64EEENS7_ILi128EEES8_EEENS_10bfloat16_tEfNS_4arch4Sm80ELb0ELb1ELb1ELb1ELb1ELb0ELb0ELb0ELi2ELi2ELi4ELi2ELb1EEENS1_24CollectiveEpilogueBwdGQAISA_fSD_Li256ELb1ELb1EEENS1_19SingleTileSchedulerILb1ELb0ELb0ELi128EEEEEEEEEvNT_6ParamsE$_ZN4cute3eso3ESOILb0ELb0EJNS_6LayoutINS_5tupleIJNS3_IJNS_1CILi8EEENS4_ILi1EEEEEENS4_ILi2EEES6_EEENS3_IJNS3_IJS6_NS4_ILi0EEEEEElSA_EEEEENS_10ViewEngineINS_8gmem_ptrIPKN7cutlass10bfloat16_tEEEEEEEC2ERKSD_RKSL_,@function
        .size           $_ZN7cutlass13device_kernelIN5flash19enable_sm80_to_sm89INS1_16FlashAttnBwdSm80INS1_25CollectiveMainloopBwdSm80ILi2ELi2EN4cute5tupleIJNS5_1CILi64EEENS7_ILi128EEES8_EEENS_10bfloat16_tEfNS_4arch4Sm80ELb0ELb1ELb1ELb1ELb1ELb0ELb0ELb0ELi2ELi2ELi4ELi2ELb1EEENS1_24CollectiveEpilogueBwdGQAISA_fSD_Li256ELb1ELb1EEENS1_19SingleTileSchedulerILb1ELb0ELb0ELi128EEEEEEEEEvNT_6ParamsE$_ZN4cute3eso3ESOILb0ELb0EJNS_6LayoutINS_5tupleIJNS3_IJNS_1CILi8EEENS4_ILi1EEEEEENS4_ILi2EEES6_EEENS3_IJNS3_IJS6_NS4_ILi0EEEEEElSA_EEEEENS_10ViewEngineINS_8gmem_ptrIPKN7cutlass10bfloat16_tEEEEEEEC2ERKSD_RKSL_,($_ZN7cutlass13device_kernelIN5flash19enable_sm80_to_sm89INS1_16FlashAttnBwdSm80INS1_25CollectiveMainloopBwdSm80ILi2ELi2EN4cute5tupleIJNS5_1CILi64EEENS7_ILi128EEES8_EEENS_10bfloat16_tEfNS_4arch4Sm80ELb0ELb1ELb1ELb1ELb1ELb0ELb0ELb0ELi2ELi2ELi4ELi2ELb1EEENS1_24CollectiveEpilogueBwdGQAISA_fSD_Li256ELb1ELb1EEENS1_19SingleTileSchedulerILb1ELb0ELb0ELi128EEEEEEEEEvNT_6ParamsE$_ZN4cute3eso3ESOILb0ELb0EJNS_6LayoutINS_5tupleIJNS3_IJNS_1CILi8EEENS4_ILi1EEEEEENS4_ILi2EEES6_EEENS3_IJNS3_IJS6_NS4_ILi0EEEEEElSA_EEEEElEEC2ERKSD_RKl - $_ZN7cutlass13device_kernelIN5flash19enable_sm80_to_sm89INS1_16FlashAttnBwdSm80INS1_25CollectiveMainloopBwdSm80ILi2ELi2EN4cute5tupleIJNS5_1CILi64EEENS7_ILi128EEES8_EEENS_10bfloat16_tEfNS_4arch4Sm80ELb0ELb1ELb1ELb1ELb1ELb0ELb0ELb0ELi2ELi2ELi4ELi2ELb1EEENS1_24CollectiveEpilogueBwdGQAISA_fSD_Li256ELb1ELb1EEENS1_19SingleTileSchedulerILb1ELb0ELb0ELi128EEEEEEEEEvNT_6ParamsE$_ZN4cute3eso3ESOILb0ELb0EJNS_6LayoutINS_5tupleIJNS3_IJNS_1CILi8EEENS4_ILi1EEEEEENS4_ILi2EEES6_EEENS3_IJNS3_IJS6_NS4_ILi0EEEEEElSA_EEEEENS_10ViewEngineINS_8gmem_ptrIPKN7cutlass10bfloat16_tEEEEEEEC2ERKSD_RKSL_)
$_ZN7cutlass13device_kernelIN5flash19enable_sm80_to_sm89INS1_16FlashAttnBwdSm80INS1_25CollectiveMainloopBwdSm80ILi2ELi2EN4cute5tupleIJNS5_1CILi64EEENS7_ILi128EEES8_EEENS_10bfloat16_tEfNS_4arch4Sm80ELb0ELb1ELb1ELb1ELb1ELb0ELb0ELb0ELi2ELi2ELi4ELi2ELb1EEENS1_24CollectiveEpilogueBwdGQAISA_fSD_Li256ELb1ELb1EEENS1_19SingleTileSchedulerILb1ELb0ELb0ELi128EEEEEEEEEvNT_6ParamsE$_ZN4cute3eso3ESOILb0ELb0EJNS_6LayoutINS_5tupleIJNS3_IJNS_1CILi8EEENS4_ILi1EEEEEENS4_ILi2EEES6_EEENS3_IJNS3_IJS6_NS4_ILi0EEEEEElSA_EEEEENS_10ViewEngineINS_8gmem_ptrIPKN7cutlass10bfloat16_tEEEEEEEC2ERKSD_RKSL_:
        /* <DEDUP_REMOVED lines=8> */
[----:B------:R-:W-:Y:S05]  /*7580*/  RET.REL.NODEC R10 `(_ZN7cutlass13device_kernelIN5flash19enable_sm80_to_sm89INS1_16FlashAttnBwdSm80INS1_25CollectiveMainloopBwdSm80ILi2ELi2EN4cute5tupleIJNS5_1CILi64EEENS7_ILi128EEES8_EEENS_10bfloat16_tEfNS_4arch4Sm80ELb0ELb1ELb1ELb1ELb1ELb0ELb0ELb0ELi2ELi2ELi4ELi2ELb1EEENS1_24CollectiveEpilogueBwdGQAISA_fSD_Li256ELb1ELb1EEENS1_19SingleTileSchedulerILb1ELb0ELb0ELi128EEEEEEEEEvNT_6ParamsE) ;  /* 0xffff8a700a007950 */ /* 0x000fea0003c3ffff */
        .type           $_ZN7cutlass13device_kernelIN5flash19enable_sm80_to_sm89INS1_16FlashAttnBwdSm80INS1_25CollectiveMainloopBwdSm80ILi2ELi2EN4cute5tupleIJNS5_1CILi64EEENS7_ILi128EEES8_EEENS_10bfloat16_tEfNS_4arch4Sm80ELb0ELb1ELb1ELb1ELb1ELb0ELb0ELb0ELi2ELi2ELi4ELi2ELb1EEENS1_24CollectiveEpilogueBwdGQAISA_fSD_Li256ELb1ELb1EEENS1_19SingleTileSchedulerILb1ELb0ELb0ELi128EEEEEEEEEvNT_6ParamsE$_ZN4cute3eso3ESOILb0ELb0EJNS_6LayoutINS_5tupleIJNS3_IJNS_1CILi8EEENS4_ILi1EEEEEENS4_ILi2EEES6_EEENS3_IJNS3_IJS6_NS4_ILi0EEEEEElSA_EEEEElEEC2ERKSD_RKl,@function
        .size           $_ZN7cutlass13device_kernelIN5flash19enable_sm80_to_sm89INS1_16FlashAttnBwdSm80INS1_25CollectiveMainloopBwdSm80ILi2ELi2EN4cute5tupleIJNS5_1CILi64EEENS7_ILi128EEES8_EEENS_10bfloat16_tEfNS_4arch4Sm80ELb0ELb1ELb1ELb1ELb1ELb0ELb0ELb0ELi2ELi2ELi4ELi2ELb1EEENS1_24CollectiveEpilogueBwdGQAISA_fSD_Li256ELb1ELb1EEENS1_19SingleTileSchedulerILb1ELb0ELb0ELi128EEEEEEEEEvNT_6ParamsE$_ZN4cute3eso3ESOILb0ELb0EJNS_6LayoutINS_5tupleIJNS3_IJNS_1CILi8EEENS4_ILi1EEEEEENS4_ILi2EEES6_EEENS3_IJNS3_IJS6_NS4_ILi0EEEEEElSA_EEEEElEEC2ERKSD_RKl,($_ZN7cutlass13device_kernelIN5flash19enable_sm80_to_sm89INS1_16FlashAttnBwdSm80INS1_25CollectiveMainloopBwdSm80ILi2ELi2EN4cute5tupleIJNS5_1CILi64EEENS7_ILi128EEES8_EEENS_10bfloat16_tEfNS_4arch4Sm80ELb0ELb1ELb1ELb1ELb1ELb0ELb0ELb0ELi2ELi2ELi4ELi2ELb1EEENS1_24CollectiveEpilogueBwdGQAISA_fSD_Li256ELb1ELb1EEENS1_19SingleTileSchedulerILb1ELb0ELb0ELi128EEEEEEEEEvNT_6ParamsE$_ZN4cute3eso3ESOILb0ELb0EJiiEEC2ERKiS4_ - $_ZN7cutlass13device_kernelIN5flash19enable_sm80_to_sm89INS1_16FlashAttnBwdSm80INS1_25CollectiveMainloopBwdSm80ILi2ELi2EN4cute5tupleIJNS5_1CILi64EEENS7_ILi128EEES8_EEENS_10bfloat16_tEfNS_4arch4Sm80ELb0ELb1ELb1ELb1ELb1ELb0ELb0ELb0ELi2ELi2ELi4ELi2ELb1EEENS1_24CollectiveEpilogueBwdGQAISA_fSD_Li256ELb1ELb1EEENS1_19SingleTileSchedulerILb1ELb0ELb0ELi128EEEEEEEEEvNT_6ParamsE$_ZN4cute3eso3ESOILb0ELb0EJNS_6LayoutINS_5tupleIJNS3_IJNS_1CILi8EEENS4_ILi1EEEEEENS4_ILi2EEES6_EEENS3_IJNS3_IJS6_NS4_ILi0EEEEEElSA_EEEEElEEC2ERKSD_RKl)
$_ZN7cutlass13device_kernelIN5flash19enable_sm80_to_sm89INS1_16FlashAttnBwdSm80INS1_25CollectiveMainloopBwdSm80ILi2ELi2EN4cute5tupleIJNS5_1CILi64EEENS7_ILi128EEES8_EEENS_10bfloat16_tEfNS_4arch4Sm80ELb0ELb1ELb1ELb1ELb1ELb0ELb0ELb0ELi2ELi2ELi4ELi2ELb1EEENS1_24CollectiveEpilogueBwdGQAISA_fSD_Li256ELb1ELb1EEENS1_19SingleTileSchedulerILb1ELb0ELb0ELi128EEEEEEEEEvNT_6ParamsE$_ZN4cute3eso3ESOILb0ELb0EJNS_6LayoutINS_5tupleIJNS3_IJNS_1CILi8EEENS4_ILi1EEEEEENS4_ILi2EEES6_EEENS3_IJNS3_IJS6_NS4_ILi0EEEEEElSA_EEEEElEEC2ERKSD_RKl:
[----:B------:R-:W-:Y:S02]  /*7590*/  IADD3 R9, R4, -c[0x0][0x20], RZ ;  /* 0x8000080004097a10 */ /* 0x000fe40007ffe0ff */
[----:B------:R-:W-:-:S03]  /*75a0*/  IADD3 R8, R20, -c[0x0][0x20], RZ ;  /* 0x8000080014087a10 */ /* 0x000fc60007ffe0ff */
[----:B------:R1:W-:Y:S04]  /*75b0*/  STL.64 [R9], R6 ;  /* 0x0000000609007387 */ /* 0x0003e80000100a00 */
[----:B------:R-:W2:Y:S01]  /*75c0*/  LDL.64 R24, [R8] ;  /* 0x0000000008187983 */ /* 0x000ea20000100a00 */
[----:B------:R-:W-:-:S03]  /*75d0*/  IMAD.MOV.U32 R11, RZ, RZ, 0x0 ;  /* 0x00000000ff0b7424 */ /* 0x000fc600078e00ff */
[----:B--2---:R1:W-:Y:S01]  /*75e0*/  STL.64 [R9+0x8], R24 ;  /* 0x0000081809007387 */ /* 0x0043e20000100a00 */
[----:B------:R-:W-:Y:S05]  /*75f0*/  RET.REL.NODEC R10 `(_ZN7cutlass13device_kernelIN5flash19enable_sm80_to_sm89INS1_16FlashAttnBwdSm80INS1_25CollectiveMainloopBwdSm80ILi2ELi2EN4cute5tupleIJNS5_1CILi64EEENS7_ILi128EEES8_EEENS_10bfloat16_tEfNS_4arch4Sm80ELb0ELb1ELb1ELb1ELb1ELb0ELb0ELb0ELi2ELi2ELi4ELi2ELb1EEENS1_24CollectiveEpilogueBwdGQAISA_fSD_Li256ELb1ELb1EEENS1_19SingleTileSchedulerILb1ELb0ELb0ELi128EEEEEEEEEvNT_6ParamsE) ;  /* 0xffff8a000a007950 */ /* 0x000fea0003c3ffff */
        .type           $_ZN7cutlass13device_kernelIN5flash19enable_sm80_to_sm89INS1_16FlashAttnBwdSm80INS1_25CollectiveMainloopBwdSm80ILi2ELi2EN4cute5tupleIJNS5_1CILi64EEENS7_ILi128EEES8_EEENS_10bfloat16_tEfNS_4arch4Sm80ELb0ELb1ELb1ELb1ELb1ELb0ELb0ELb0ELi2ELi2ELi4ELi2ELb1EEENS1_24CollectiveEpilogueBwdGQAISA_fSD_Li256ELb1ELb1EEENS1_19SingleTileSchedulerILb1ELb0ELb0ELi128EEEEEEEEEvNT_6ParamsE$_ZN4cute3eso3ESOILb0ELb0EJiiEEC2ERKiS4_,@function
        .size           $_ZN7cutlass13device_kernelIN5flash19enable_sm80_to_sm89INS1_16FlashAttnBwdSm80INS1_25CollectiveMainloopBwdSm80ILi2ELi2EN4cute5tupleIJNS5_1CILi64EEENS7_ILi128EEES8_EEENS_10bfloat16_tEfNS_4arch4Sm80ELb0ELb1ELb1ELb1ELb1ELb0ELb0ELb0ELi2ELi2ELi4ELi2ELb1EEENS1_24CollectiveEpilogueBwdGQAISA_fSD_Li256ELb1ELb1EEENS1_19SingleTileSchedulerILb1ELb0ELb0ELi128EEEEEEEEEvNT_6ParamsE$_ZN4cute3eso3ESOILb0ELb0EJiiEEC2ERKiS4_,($_ZN7cutlass13device_kernelIN5flash19enable_sm80_to_sm89INS1_16FlashAttnBwdSm80INS1_25CollectiveMainloopBwdSm80ILi2ELi2EN4cute5tupleIJNS5_1CILi64EEENS7_ILi128EEES8_EEENS_10bfloat16_tEfNS_4arch4Sm80ELb0ELb1ELb1ELb1ELb1ELb0ELb0ELb0ELi2ELi2ELi4ELi2ELb1EEENS1_24CollectiveEpilogueBwdGQAISA_fSD_Li256ELb1ELb1EEENS1_19SingleTileSchedulerILb1ELb0ELb0ELi128EEEEEEEEEvNT_6ParamsE$_ZN4cute3eso3ESOILb0ELb1EJNS_15ArithmeticTupleIJNS_1CILi0EEEiEEEEEC2ERKS5_ - $_ZN7cutlass13device_kernelIN5flash19enable_sm80_to_sm89INS1_16FlashAttnBwdSm80INS1_25CollectiveMainloopBwdSm80ILi2ELi2EN4cute5tupleIJNS5_1CILi64EEENS7_ILi128EEES8_EEENS_10bfloat16_tEfNS_4arch4Sm80ELb0ELb1ELb1ELb1ELb1ELb0ELb0ELb0ELi2ELi2ELi4ELi2ELb1EEENS1_24CollectiveEpilogueBwdGQAISA_fSD_Li256ELb1ELb1EEENS1_19SingleTileSchedulerILb1ELb0ELb0ELi128EEEEEEEEEvNT_6ParamsE$_ZN4cute3eso3ESOILb0ELb0EJiiEEC2ERKiS4_)
$_ZN7cutlass13device_kernelIN5flash19enable_sm80_to_sm89INS1_16FlashAttnBwdSm80INS1_25CollectiveMainloopBwdSm80ILi2ELi2EN4cute5tupleIJNS5_1CILi64EEENS7_ILi128EEES8_EEENS_10bfloat16_tEfNS_4arch4Sm80ELb0ELb1ELb1ELb1ELb1ELb0ELb0ELb0ELi2ELi2ELi4ELi2ELb1EEENS1_24CollectiveEpilogueBwdGQAISA_fSD_Li256ELb1ELb1EEENS1_19SingleTileSchedulerILb1ELb0ELb0ELi128EEEEEEEEEvNT_6ParamsE$_ZN4cute3eso3ESOILb0ELb0EJiiEEC2ERKiS4_:
[----:B------:R-:W-:Y:S02]  /*7600*/  IADD3 R7, R7, -c[0x0][0x20], RZ ;  /* 0x8000080007077a10 */ /* 0x000fe40007ffe0ff */
[----:B------:R-:W-:-:S03]  /*7610*/  IADD3 R6, R6, -c[0x0][0x20], RZ ;  /* 0x8000080006067a10 */ /* 0x000fc60007ffe0ff */
[----:B------:R1:W-:Y:S04]  /*7620*/  STL [R7], R16 ;  /* 0x0000001007007387 */ /* 0x0003e80000100800 */
[----:B------:R-:W2:Y:S01]  /*7630*/  LDL R6, [R6] ;  /* 0x0000000006067983 */ /* 0x000ea20000100800 */
[----:B------:R-:W-:-:S03]  /*7640*/  IMAD.MOV.U32 R11, RZ, RZ, 0x0 ;  /* 0x00000000ff0b7424 */ /* 0x000fc600078e00ff */
[----:B--2---:R1:W-:Y:S01]  /*7650*/  STL [R7+0x4], R6 ;  /* 0x0000040607007387 */ /* 0x0043e20000100800 */
[----:B------:R-:W-:Y:S05]  /*7660*/  RET.REL.NODEC R10 `(_ZN7cutlass13device_kernelIN5flash19enable_sm80_to_sm89INS1_16FlashAttnBwdSm80INS1_25CollectiveMainloopBwdSm80ILi2ELi2EN4cute5tupleIJNS5_1CILi64EEENS7_ILi128EEES8_EEENS_10bfloat16_tEfNS_4arch4Sm80ELb0ELb1ELb1ELb1ELb1ELb0ELb0ELb0ELi2ELi2ELi4ELi2ELb1EEENS1_24CollectiveEpilogueBwdGQAISA_fSD_Li256ELb1ELb1EEENS1_19SingleTileSchedulerILb1ELb0ELb0ELi128EEEEEEEEEvNT_6ParamsE) ;  /* 0xffff89900a007950 */ /* 0x000fea0003c3ffff */
        .type           $_ZN7cutlass13device_kernelIN5flash19enable_sm80_to_sm89INS1_16FlashAttnBwdSm80INS1_25CollectiveMainloopBwdSm80ILi2ELi2EN4cute5tupleIJNS5_1CILi64EEENS7_ILi128EEES8_EEENS_10bfloat16_tEfNS_4arch4Sm80ELb0ELb1ELb1ELb1ELb1ELb0ELb0ELb0ELi2ELi2ELi4ELi2ELb1EEENS1_24CollectiveEpilogueBwdGQAISA_fSD_Li256ELb1ELb1EEENS1_19SingleTileSchedulerILb1ELb0ELb0ELi128EEEEEEEEEvNT_6ParamsE$_ZN4cute3eso3ESOILb0ELb1EJNS_15ArithmeticTupleIJNS_1CILi0EEEiEEEEEC2ERKS5_,@function
        .size           $_ZN7cutlass13device_kernelIN5flash19enable_sm80_to_sm89INS1_16FlashAttnBwdSm80INS1_25CollectiveMainloopBwdSm80ILi2ELi2EN4cute5tupleIJNS5_1CILi64EEENS7_ILi128EEES8_EEENS_10bfloat16_tEfNS_4arch4Sm80ELb0ELb1ELb1ELb1ELb1ELb0ELb0ELb0ELi2ELi2ELi4ELi2ELb1EEENS1_24CollectiveEpilogueBwdGQAISA_fSD_Li256ELb1ELb1EEENS1_19SingleTileSchedulerILb1ELb0ELb0ELi128EEEEEEEEEvNT_6ParamsE$_ZN4cute3eso3ESOILb0ELb1EJNS_15ArithmeticTupleIJNS_1CILi0EEEiEEEEEC2ERKS5_,($_ZN7cutlass13device_kernelIN5flash19enable_sm80_to_sm89INS1_16FlashAttnBwdSm80INS1_25CollectiveMainloopBwdSm80ILi2ELi2EN4cute5tupleIJNS5_1CILi64EEENS7_ILi128EEES8_EEENS_10bfloat16_tEfNS_4arch4Sm80ELb0ELb1ELb1ELb1ELb1ELb0ELb0ELb0ELi2ELi2ELi4ELi2ELb1EEENS1_24CollectiveEpilogueBwdGQAISA_fSD_Li256ELb1ELb1EEENS1_19SingleTileSchedulerILb1ELb0ELb0ELi128EEEEEEEEEvNT_6ParamsE$_ZN4cute3eso3ESOILb0ELb1EJNS_15ArithmeticTupleIJiEEEEEC2ERKS3_ - $_ZN7cutlass13device_kernelIN5flash19enable_sm80_to_sm89INS1_16FlashAttnBwdSm80INS1_25CollectiveMainloopBwdSm80ILi2ELi2EN4cute5tupleIJNS5_1CILi64EEENS7_ILi128EEES8_EEENS_10bfloat16_tEfNS_4arch4Sm80ELb0ELb1ELb1ELb1ELb1ELb0ELb0ELb0ELi2ELi2ELi4ELi2ELb1EEENS1_24CollectiveEpilogueBwdGQAISA_fSD_Li256ELb1ELb1EEENS1_19SingleTileSchedulerILb1ELb0ELb0ELi128EEEEEEEEEvNT_6ParamsE$_ZN4cute3eso3ESOILb0ELb1EJNS_15ArithmeticTupleIJNS_1CILi0EEEiEEEEEC2ERKS5_)
$_ZN7cutlass13device_kernelIN5flash19enable_sm80_to_sm89INS1_16FlashAttnBwdSm80INS1_25CollectiveMainloopBwdSm80ILi2ELi2EN4cute5tupleIJNS5_1CILi64EEENS7_ILi128EEES8_EEENS_10bfloat16_tEfNS_4arch4Sm80ELb0ELb1ELb1ELb1ELb1ELb0ELb0ELb0ELi2ELi2ELi4ELi2ELb1EEENS1_24CollectiveEpilogueBwdGQAISA_fSD_Li256ELb1ELb1EEENS1_19SingleTileSchedulerILb1ELb0ELb0ELi128EEEEEEEEEvNT_6ParamsE$_ZN4cute3eso3ESOILb0ELb1EJNS_15ArithmeticTupleIJNS_1CILi0EEEiEEEEEC2ERKS5_:
[----:B------:R-:W-:Y:S02]  /*7670*/  IADD3 R6, R6, -c[0x0][0x20], RZ ;  /* 0x8000080006067a10 */ /* 0x000fe40007ffe0ff */
[----:B------:R-:W-:-:S03]  /*7680*/  MOV R11, 0x0 ;  /* 0x00000000000b7802 */ /* 0x000fc60000000f00 */
[----:B------:R1:W-:Y:S01]  /*7690*/  STL [R6], R7 ;  /* 0x0000000706007387 */ /* 0x0003e20000100800 */
[----:B------:R-:W-:Y:S05]  /*76a0*/  RET.REL.NODEC R10 `(_ZN7cutlass13device_kernelIN5flash19enable_sm80_to_sm89INS1_16FlashAttnBwdSm80INS1_25CollectiveMainloopBwdSm80ILi2ELi2EN4cute5tupleIJNS5_1CILi64EEENS7_ILi128EEES8_EEENS_10bfloat16_tEfNS_4arch4Sm80ELb0ELb1ELb1ELb1ELb1ELb0ELb0ELb0ELi2ELi2ELi4ELi2ELb1EEENS1_24CollectiveEpilogueBwdGQAISA_fSD_Li256ELb1ELb1EEENS1_19SingleTileSchedulerILb1ELb0ELb0ELi128EEEEEEEEEvNT_6ParamsE) ;  /* 0xffff89500a007950 */ /* 0x000fea0003c3ffff */
        .type           $_ZN7cutlass13device_kernelIN5flash19enable_sm80_to_sm89INS1_16FlashAttnBwdSm80INS1_25CollectiveMainloopBwdSm80ILi2ELi2EN4cute5tupleIJNS5_1CILi64EEENS7_ILi128EEES8_EEENS_10bfloat16_tEfNS_4arch4Sm80ELb0ELb1ELb1ELb1ELb1ELb0ELb0ELb0ELi2ELi2ELi4ELi2ELb1EEENS1_24CollectiveEpilogueBwdGQAISA_fSD_Li256ELb1ELb1EEENS1_19SingleTileSchedulerILb1ELb0ELb0ELi128EEEEEEEEEvNT_6ParamsE$_ZN4cute3eso3ESOILb0ELb1EJNS_15ArithmeticTupleIJiEEEEEC2ERKS3_,@function
        .size           $_ZN7cutlass13device_kernelIN5flash19enable_sm80_to_sm89INS1_16FlashAttnBwdSm80INS1_25CollectiveMainloopBwdSm80ILi2ELi2EN4cute5tupleIJNS5_1CILi64EEENS7_ILi128EEES8_EEENS_10bfloat16_tEfNS_4arch4Sm80ELb0ELb1ELb1ELb1ELb1ELb0ELb0ELb0ELi2ELi2ELi4ELi2ELb1EEENS1_24CollectiveEpilogueBwdGQAISA_fSD_Li256ELb1ELb1EEENS1_19SingleTileSchedulerILb1ELb0ELb0ELi128EEEEEEEEEvNT_6ParamsE$_ZN4cute3eso3ESOILb0ELb1EJNS_15ArithmeticTupleIJiEEEEEC2ERKS3_,($_ZN7cutlass13device_kernelIN5flash19enable_sm80_to_sm89INS1_16FlashAttnBwdSm80INS1_25CollectiveMainloopBwdSm80ILi2ELi2EN4cute5tupleIJNS5_1CILi64EEENS7_ILi128EEES8_EEENS_10bfloat16_tEfNS_4arch4Sm80ELb0ELb1ELb1ELb1ELb1ELb0ELb0ELb0ELi2ELi2ELi4ELi2ELb1EEENS1_24CollectiveEpilogueBwdGQAISA_fSD_Li256ELb1ELb1EEENS1_19SingleTileSchedulerILb1ELb0ELb0ELi128EEEEEEEEEvNT_6ParamsE$_ZN4cute3eso3ESOILb0ELb1EJNS_15ArithmeticTupleIJiiEEEEEC2ERKS3_ - $_ZN7cutlass13device_kernelIN5flash19enable_sm80_to_sm89INS1_16FlashAttnBwdSm80INS1_25CollectiveMainloopBwdSm80ILi2ELi2EN4cute5tupleIJNS5_1CILi64EEENS7_ILi128EEES8_EEENS_10bfloat16_tEfNS_4arch4Sm80ELb0ELb1ELb1ELb1ELb1ELb0ELb0ELb0ELi2ELi2ELi4ELi2ELb1EEENS1_24CollectiveEpilogueBwdGQAISA_fSD_Li256ELb1ELb1EEENS1_19SingleTileSchedulerILb1ELb0ELb0ELi128EEEEEEEEEvNT_6ParamsE$_ZN4cute3eso3ESOILb0ELb1EJNS_15ArithmeticTupleIJiEEEEEC2ERKS3_)
$_ZN7cutlass13device_kernelIN5flash19enable_sm80_to_sm89INS1_16FlashAttnBwdSm80INS1_25CollectiveMainloopBwdSm80ILi2ELi2EN4cute5tupleIJNS5_1CILi64EEENS7_ILi128EEES8_EEENS_10bfloat16_tEfNS_4arch4Sm80ELb0ELb1ELb1ELb1ELb1ELb0ELb0ELb0ELi2ELi2ELi4ELi2ELb1EEENS1_24CollectiveEpilogueBwdGQAISA_fSD_Li256ELb1ELb1EEENS1_19SingleTileSchedulerILb1ELb0ELb0ELi128EEEEEEEEEvNT_6ParamsE$_ZN4cute3eso3ESOILb0ELb1EJNS_15ArithmeticTupleIJiEEEEEC2ERKS3_:
[----:B------:R-:W-:Y:S01]  /*76b0*/  IADD3 R6, R6, -c[0x0][0x20], RZ ;  /* 0x8000080006067a10 */ /* 0x000fe20007ffe0ff */
[----:B------:R-:W-:Y:S01]  /*76c0*/  IMAD.MOV.U32 R16, RZ, RZ, R8 ;  /* 0x000000ffff107224 */ /* 0x000fe200078e0008 */
[----:B------:R-:W-:-:S03]  /*76d0*/  MOV R17, 0x0 ;  /* 0x0000000000117802 */ /* 0x000fc60000000f00 */
[----:B------:R1:W-:Y:S01]  /*76e0*/  STL [R6], R7 ;  /* 0x0000000706007387 */ /* 0x0003e20000100800 */
[----:B------:R-:W-:Y:S05]  /*76f0*/  RET.REL.NODEC R16 `(_ZN7cutlass13device_kernelIN5flash19enable_sm80_to_sm89INS1_16FlashAttnBwdSm80INS1_25CollectiveMainloopBwdSm80ILi2ELi2EN4cute5tupleIJNS5_1CILi64EEENS7_ILi128EEES8_EEENS_10bfloat16_tEfNS_4arch4Sm80ELb0ELb1ELb1ELb1ELb1ELb0ELb0ELb0ELi2ELi2ELi4ELi2ELb1EEENS1_24CollectiveEpilogueBwdGQAISA_fSD_Li256ELb1ELb1EEENS1_19SingleTileSchedulerILb1ELb0ELb0ELi128EEEEEEEEEvNT_6ParamsE) ;  /* 0xffff890010007950 */ /* 0x000fea0003c3ffff */
        .type           $_ZN7cutlass13device_kernelIN5flash19enable_sm80_to_sm89INS1_16FlashAttnBwdSm80INS1_25CollectiveMainloopBwdSm80ILi2ELi2EN4cute5tupleIJNS5_1CILi64EEENS7_ILi128EEES8_EEENS_10bfloat16_tEfNS_4arch4Sm80ELb0ELb1ELb1ELb1ELb1ELb0ELb0ELb0ELi2ELi2ELi4ELi2ELb1EEENS1_24CollectiveEpilogueBwdGQAISA_fSD_Li256ELb1ELb1EEENS1_19SingleTileSchedulerILb1ELb0ELb0ELi128EEEEEEEEEvNT_6ParamsE$_ZN4cute3eso3ESOILb0ELb1EJNS_15ArithmeticTupleIJiiEEEEEC2ERKS3_,@function
        .size           $_ZN7cutlass13device_kernelIN5flash19enable_sm80_to_sm89INS1_16FlashAttnBwdSm80INS1_25CollectiveMainloopBwdSm80ILi2ELi2EN4cute5tupleIJNS5_1CILi64EEENS7_ILi128EEES8_EEENS_10bfloat16_tEfNS_4arch4Sm80ELb0ELb1ELb1ELb1ELb1ELb0ELb0ELb0ELi2ELi2ELi4ELi2ELb1EEENS1_24CollectiveEpilogueBwdGQAISA_fSD_Li256ELb1ELb1EEENS1_19SingleTileSchedulerILb1ELb0ELb0ELi128EEEEEEEEEvNT_6ParamsE$_ZN4cute3eso3ESOILb0ELb1EJNS_15ArithmeticTupleIJiiEEEEEC2ERKS3_,($_ZN7cutlass13device_kernelIN5flash19enable_sm80_to_sm89INS1_16FlashAttnBwdSm80INS1_25CollectiveMainloopBwdSm80ILi2ELi2EN4cute5tupleIJNS5_1CILi64EEENS7_ILi128EEES8_EEENS_10bfloat16_tEfNS_4arch4Sm80ELb0ELb1ELb1ELb1ELb1ELb0ELb0ELb0ELi2ELi2ELi4ELi2ELb1EEENS1_24CollectiveEpilogueBwdGQAISA_fSD_Li256ELb1ELb1EEENS1_19SingleTileSchedulerILb1ELb0ELb0ELi128EEEEEEEEEvNT_6ParamsE$_ZN4cute3eso3ESOILb0ELb1EJNS_15ArithmeticTupleIJiiEEENS_1CILi0EEES5_S5_EEC2ERKS3_RKS5_SA_SA_ - $_ZN7cutlass13device_kernelIN5flash19enable_sm80_to_sm89INS1_16FlashAttnBwdSm80INS1_25CollectiveMainloopBwdSm80ILi2ELi2EN4cute5tupleIJNS5_1CILi64EEENS7_ILi128EEES8_EEENS_10bfloat16_tEfNS_4arch4Sm80ELb0ELb1ELb1ELb1ELb1ELb0ELb0ELb0ELi2ELi2ELi4ELi2ELb1EEENS1_24CollectiveEpilogueBwdGQAISA_fSD_Li256ELb1ELb1EEENS1_19SingleTileSchedulerILb1ELb0ELb0ELi128EEEEEEEEEvNT_6ParamsE$_ZN4cute3eso3ESOILb0ELb1EJNS_15ArithmeticTupleIJiiEEEEEC2ERKS3_)
$_ZN7cutlass13device_kernelIN5flash19enable_sm80_to_sm89INS1_16FlashAttnBwdSm80INS1_25CollectiveMainloopBwdSm80ILi2ELi2EN4cute5tupleIJNS5_1CILi64EEENS7_ILi128EEES8_EEENS_10bfloat16_tEfNS_4arch4Sm80ELb0ELb1ELb1ELb1ELb1ELb0ELb0ELb0ELi2ELi2ELi4ELi2ELb1EEENS1_24CollectiveEpilogueBwdGQAISA_fSD_Li256ELb1ELb1EEENS1_19SingleTileSchedulerILb1ELb0ELb0ELi128EEEEEEEEEvNT_6ParamsE$_ZN4cute3eso3ESOILb0ELb1EJNS_15ArithmeticTupleIJiiEEEEEC2ERKS3_:
[----:B------:R-:W-:Y:S02]  /*7700*/  IADD3 R7, R7, -c[0x0][0x20], RZ ;  /* 0x8000080007077a10 */ /* 0x000fe40007ffe0ff */
[----:B------:R-:W-:-:S03]  /*7710*/  MOV R9, 0x0 ;  /* 0x0000000000097802 */ /* 0x000fc60000000f00 */
[----:B------:R1:W-:Y:S04]  /*7720*/  STL [R7], R18 ;  /* 0x0000001207007387 */ /* 0x0003e80000100800 */
[----:B------:R1:W-:Y:S01]  /*7730*/  STL [R7+0x4], R16 ;  /* 0x0000041007007387 */ /* 0x0003e20000100800 */
[----:B------:R-:W-:Y:S05]  /*7740*/  RET.REL.NODEC R8 `(_ZN7cutlass13device_kernelIN5flash19enable_sm80_to_sm89INS1_16FlashAttnBwdSm80INS1_25CollectiveMainloopBwdSm80ILi2ELi2EN4cute5tupleIJNS5_1CILi64EEENS7_ILi128EEES8_EEENS_10bfloat16_tEfNS_4arch4Sm80ELb0ELb1ELb1ELb1ELb1ELb0ELb0ELb0ELi2ELi2ELi4ELi2ELb1EEENS1_24CollectiveEpilogueBwdGQAISA_fSD_Li256ELb1ELb1EEENS1_19SingleTileSchedulerILb1ELb0ELb0ELi128EEEEEEEEEvNT_6ParamsE) ;  /* 0xffff88b008007950 */ /* 0x000fea0003c3ffff */
        .type           $_ZN7cutlass13device_kernelIN5flash19enable_sm80_to_sm89INS1_16FlashAttnBwdSm80INS1_25CollectiveMainloopBwdSm80ILi2ELi2EN4cute5tupleIJNS5_1CILi64EEENS7_ILi128EEES8_EEENS_10bfloat16_tEfNS_4arch4Sm80ELb0ELb1ELb1ELb1ELb1ELb0ELb0ELb0ELi2ELi2ELi4ELi2ELb1EEENS1_24CollectiveEpilogueBwdGQAISA_fSD_Li256ELb1ELb1EEENS1_19SingleTileSchedulerILb1ELb0ELb0ELi128EEEEEEEEEvNT_6ParamsE$_ZN4cute3eso3ESOILb0ELb1EJNS_15ArithmeticTupleIJiiEEENS_1CILi0EEES5_S5_EEC2ERKS3_RKS5_SA_SA_,@function
        .size           $_ZN7cutlass13device_kernelIN5flash19enable_sm80_to_sm89INS1_16FlashAttnBwdSm80INS1_25CollectiveMainloopBwdSm80ILi2ELi2EN4cute5tupleIJNS5_1CILi64EEENS7_ILi128EEES8_EEENS_10bfloat16_tEfNS_4arch4Sm80ELb0ELb1ELb1ELb1ELb1ELb0ELb0ELb0ELi2ELi2ELi4ELi2ELb1EEENS1_24CollectiveEpilogueBwdGQAISA_fSD_Li256ELb1ELb1EEENS1_19SingleTileSchedulerILb1ELb0ELb0ELi128EEEEEEEEEvNT_6ParamsE$_ZN4cute3eso3ESOILb0ELb1EJNS_15ArithmeticTupleIJiiEEENS_1CILi0EEES5_S5_EEC2ERKS3_RKS5_SA_SA_,($_ZN7cutlass13device_kernelIN5flash19enable_sm80_to_sm89INS1_16FlashAttnBwdSm80INS1_25CollectiveMainloopBwdSm80ILi2ELi2EN4cute5tupleIJNS5_1CILi64EEENS7_ILi128EEES8_EEENS_10bfloat16_tEfNS_4arch4Sm80ELb0ELb1ELb1ELb1ELb1ELb0ELb0ELb0ELi2ELi2ELi4ELi2ELb1EEENS1_24CollectiveEpilogueBwdGQAISA_fSD_Li256ELb1ELb1EEENS1_19SingleTileSchedulerILb1ELb0ELb0ELi128EEEEEEEEEvNT_6ParamsE$_ZN4cute3eso3ESOILb0ELb1EJiEEC2ERKi - $_ZN7cutlass13device_kernelIN5flash19enable_sm80_to_sm89INS1_16FlashAttnBwdSm80INS1_25CollectiveMainloopBwdSm80ILi2ELi2EN4cute5tupleIJNS5_1CILi64EEENS7_ILi128EEES8_EEENS_10bfloat16_tEfNS_4arch4Sm80ELb0ELb1ELb1ELb1ELb1ELb0ELb0ELb0ELi2ELi2ELi4ELi2ELb1EEENS1_24CollectiveEpilogueBwdGQAISA_fSD_Li256ELb1ELb1EEENS1_19SingleTileSchedulerILb1ELb0ELb0ELi128EEEEEEEEEvNT_6ParamsE$_ZN4cute3eso3ESOILb0ELb1EJNS_15ArithmeticTupleIJiiEEENS_1CILi0EEES5_S5_EEC2ERKS3_RKS5_SA_SA_)
$_ZN7cutlass13device_kernelIN5flash19enable_sm80_to_sm89INS1_16FlashAttnBwdSm80INS1_25CollectiveMainloopBwdSm80ILi2ELi2EN4cute5tupleIJNS5_1CILi64EEENS7_ILi128EEES8_EEENS_10bfloat16_tEfNS_4arch4Sm80ELb0ELb1ELb1ELb1ELb1ELb0ELb0ELb0ELi2ELi2ELi4ELi2ELb1EEENS1_24CollectiveEpilogueBwdGQAISA_fSD_Li256ELb1ELb1EEENS1_19SingleTileSchedulerILb1ELb0ELb0ELi128EEEEEEEEEvNT_6ParamsE$_ZN4cute3eso3ESOILb0ELb1EJNS_15ArithmeticTupleIJiiEEENS_1CILi0EEES5_S5_EEC2ERKS3_RKS5_SA_SA_:
[----:B------:R-:W-:Y:S02]  /*7750*/  IADD3 R9, R9, -c[0x0][0x20], RZ ;  /* 0x8000080009097a10 */ /* 0x000fe40007ffe0ff */
[----:B------:R-:W-:-:S03]  /*7760*/  MOV R11, 0x0 ;  /* 0x00000000000b7802 */ /* 0x000fc60000000f00 */
[----:B------:R1:W-:Y:S04]  /*7770*/  STL [R9], R8 ;  /* 0x0000000809007387 */ /* 0x0003e80000100800 */
[----:B------:R1:W-:Y:S01]  /*7780*/  STL [R9+0x4], R16 ;  /* 0x0000041009007387 */ /* 0x0003e20000100800 */
[----:B------:R-:W-:Y:S05]  /*7790*/  RET.REL.NODEC R10 `(_ZN7cutlass13device_kernelIN5flash19enable_sm80_to_sm89INS1_16FlashAttnBwdSm80INS1_25CollectiveMainloopBwdSm80ILi2ELi2EN4cute5tupleIJNS5_1CILi64EEENS7_ILi128EEES8_EEENS_10bfloat16_tEfNS_4arch4Sm80ELb0ELb1ELb1ELb1ELb1ELb0ELb0ELb0ELi2ELi2ELi4ELi2ELb1EEENS1_24CollectiveEpilogueBwdGQAISA_fSD_Li256ELb1ELb1EEENS1_19SingleTileSchedulerILb1ELb0ELb0ELi128EEEEEEEEEvNT_6ParamsE) ;  /* 0xffff88600a007950 */ /* 0x000fea0003c3ffff */
        .type           $_ZN7cutlass13device_kernelIN5flash19enable_sm80_to_sm89INS1_16FlashAttnBwdSm80INS1_25CollectiveMainloopBwdSm80ILi2ELi2EN4cute5tupleIJNS5_1CILi64EEENS7_ILi128EEES8_EEENS_10bfloat16_tEfNS_4arch4Sm80ELb0ELb1ELb1ELb1ELb1ELb0ELb0ELb0ELi2ELi2ELi4ELi2ELb1EEENS1_24CollectiveEpilogueBwdGQAISA_fSD_Li256ELb1ELb1EEENS1_19SingleTileSchedulerILb1ELb0ELb0ELi128EEEEEEEEEvNT_6ParamsE$_ZN4cute3eso3ESOILb0ELb1EJiEEC2ERKi,@function
        .size           $_ZN7cutlass13device_kernelIN5flash19enable_sm80_to_sm89INS1_16FlashAttnBwdSm80INS1_25CollectiveMainloopBwdSm80ILi2ELi2EN4cute5tupleIJNS5_1CILi64EEENS7_ILi128EEES8_EEENS_10bfloat16_tEfNS_4arch4Sm80ELb0ELb1ELb1ELb1ELb1ELb0ELb0ELb0ELi2ELi2ELi4ELi2ELb1EEENS1_24CollectiveEpilogueBwdGQAISA_fSD_Li256ELb1ELb1EEENS1_19SingleTileSchedulerILb1ELb0ELb0ELi128EEEEEEEEEvNT_6ParamsE$_ZN4cute3eso3ESOILb0ELb1EJiEEC2ERKi,($_ZN7cutlass13device_kernelIN5flash19enable_sm80_to_sm89INS1_16FlashAttnBwdSm80INS1_25CollectiveMainloopBwdSm80ILi2ELi2EN4cute5tupleIJNS5_1CILi64EEENS7_ILi128EEES8_EEENS_10bfloat16_tEfNS_4arch4Sm80ELb0ELb1ELb1ELb1ELb1ELb0ELb0ELb0ELi2ELi2ELi4ELi2ELb1EEENS1_24CollectiveEpilogueBwdGQAISA_fSD_Li256ELb1ELb1EEENS1_19SingleTileSchedulerILb1ELb0ELb0ELi128EEEEEEEEEvNT_6ParamsE$_ZN4cute3eso3ESOILb0ELb1EJiNS_1CILi0EEEEEC2ERKiRKS3_ - $_ZN7cutlass13device_kernelIN5flash19enable_sm80_to_sm89INS1_16FlashAttnBwdSm80INS1_25CollectiveMainloopBwdSm80ILi2ELi2EN4cute5tupleIJNS5_1CILi64EEENS7_ILi128EEES8_EEENS_10bfloat16_tEfNS_4arch4Sm80ELb0ELb1ELb1ELb1ELb1ELb0ELb0ELb0ELi2ELi2ELi4ELi2ELb1EEENS1_24CollectiveEpilogueBwdGQAISA_fSD_Li256ELb1ELb1EEENS1_19SingleTileSchedulerILb1ELb0ELb0ELi128EEEEEEEEEvNT_6ParamsE$_ZN4cute3eso3ESOILb0ELb1EJiEEC2ERKi)
$_ZN7cutlass13device_kernelIN5flash19enable_sm80_to_sm89INS1_16FlashAttnBwdSm80INS1_25CollectiveMainloopBwdSm80ILi2ELi2EN4cute5tupleIJNS5_1CILi64EEENS7_ILi128EEES8_EEENS_10bfloat16_tEfNS_4arch4Sm80ELb0ELb1ELb1ELb1ELb1ELb0ELb0ELb0ELi2ELi2ELi4ELi2ELb1EEENS1_24CollectiveEpilogueBwdGQAISA_fSD_Li256ELb1ELb1EEENS1_19SingleTileSchedulerILb1ELb0ELb0ELi128EEEEEEEEEvNT_6ParamsE$_ZN4cute3eso3ESOILb0ELb1EJiEEC2ERKi:
[----:B------:R-:W-:Y:S01]  /*77a0*/  IADD3 R6, R6, -c[0x0][0x20], RZ ;  /* 0x8000080006067a10 */ /* 0x000fe20007ffe0ff */
[----:B------:R-:W-:Y:S01]  /*77b0*/  IMAD.MOV.U32 R28, RZ, RZ, R18 ;  /* 0x000000ffff1c7224 */ /* 0x000fe200078e0012 */
[----:B------:R-:W-:-:S03]  /*77c0*/  MOV R29, 0x0 ;  /* 0x00000000001d7802 */ /* 0x000fc60000000f00 */
[----:B------:R1:W-:Y:S01]  /*77d0*/  STL [R6], R7 ;  /* 0x0000000706007387 */ /* 0x0003e20000100800 */
[----:B------:R-:W-:Y:S05]  /*77e0*/  RET.REL.NODEC R28 `(_ZN7cutlass13device_kernelIN5flash19enable_sm80_to_sm89INS1_16FlashAttnBwdSm80INS1_25CollectiveMainloopBwdSm80ILi2ELi2EN4cute5tupleIJNS5_1CILi64EEENS7_ILi128EEES8_EEENS_10bfloat16_tEfNS_4arch4Sm80ELb0ELb1ELb1ELb1ELb1ELb0ELb0ELb0ELi2ELi2ELi4ELi2ELb1EEENS1_24CollectiveEpilogueBwdGQAISA_fSD_Li256ELb1ELb1EEENS1_19SingleTileSchedulerILb1ELb0ELb0ELi128EEEEEEEEEvNT_6ParamsE) ;  /* 0xffff88101c007950 */ /* 0x000fea0003c3ffff */
        .type           $_ZN7cutlass13device_kernelIN5flash19enable_sm80_to_sm89INS1_16FlashAttnBwdSm80INS1_25CollectiveMainloopBwdSm80ILi2ELi2EN4cute5tupleIJNS5_1CILi64EEENS7_ILi128EEES8_EEENS_10bfloat16_tEfNS_4arch4Sm80ELb0ELb1ELb1ELb1ELb1ELb0ELb0ELb0ELi2ELi2ELi4ELi2ELb1EEENS1_24CollectiveEpilogueBwdGQAISA_fSD_Li256ELb1ELb1EEENS1_19SingleTileSchedulerILb1ELb0ELb0ELi128EEEEEEEEEvNT_6ParamsE$_ZN4cute3eso3ESOILb0ELb1EJiNS_1CILi0EEEEEC2ERKiRKS3_,@function
        .size           $_ZN7cutlass13device_kernelIN5flash19enable_sm80_to_sm89INS1_16FlashAttnBwdSm80INS1_25CollectiveMainloopBwdSm80ILi2ELi2EN4cute5tupleIJNS5_1CILi64EEENS7_ILi128EEES8_EEENS_10bfloat16_tEfNS_4arch4Sm80ELb0ELb1ELb1ELb1ELb1ELb0ELb0ELb0ELi2ELi2ELi4ELi2ELb1EEENS1_24CollectiveEpilogueBwdGQAISA_fSD_Li256ELb1ELb1EEENS1_19SingleTileSchedulerILb1ELb0ELb0ELi128EEEEEEEEEvNT_6ParamsE$_ZN4cute3eso3ESOILb0ELb1EJiNS_1CILi0EEEEEC2ERKiRKS3_,($_ZN7cutlass13device_kernelIN5flash19enable_sm80_to_sm89INS1_16FlashAttnBwdSm80INS1_25CollectiveMainloopBwdSm80ILi2ELi2EN4cute5tupleIJNS5_1CILi64EEENS7_ILi128EEES8_EEENS_10bfloat16_tEfNS_4arch4Sm80ELb0ELb1ELb1ELb1ELb1ELb0ELb0ELb0ELi2ELi2ELi4ELi2ELb1EEENS1_24CollectiveEpilogueBwdGQAISA_fSD_Li256ELb1ELb1EEENS1_19SingleTileSchedulerILb1ELb0ELb0ELi128EEEEEEEEEvNT_6ParamsE$_ZN4cute3eso3ESOILb0ELb1EJlEEC2ERKl - $_ZN7cutlass13device_kernelIN5flash19enable_sm80_to_sm89INS1_16FlashAttnBwdSm80INS1_25CollectiveMainloopBwdSm80ILi2ELi2EN4cute5tupleIJNS5_1CILi64EEENS7_ILi128EEES8_EEENS_10bfloat16_tEfNS_4arch4Sm80ELb0ELb1ELb1ELb1ELb1ELb0ELb0ELb0ELi2ELi2ELi4ELi2ELb1EEENS1_24CollectiveEpilogueBwdGQAISA_fSD_Li256ELb1ELb1EEENS1_19SingleTileSchedulerILb1ELb0ELb0ELi128EEEEEEEEEvNT_6ParamsE$_ZN4cute3eso3ESOILb0ELb1EJiNS_1CILi0EEEEEC2ERKiRKS3_)
$_ZN7cutlass13device_kernelIN5flash19enable_sm80_to_sm89INS1_16FlashAttnBwdSm80INS1_25CollectiveMainloopBwdSm80ILi2ELi2EN4cute5tupleIJNS5_1CILi64EEENS7_ILi128EEES8_EEENS_10bfloat16_tEfNS_4arch4Sm80ELb0ELb1ELb1ELb1ELb1ELb0ELb0ELb0ELi2ELi2ELi4ELi2ELb1EEENS1_24CollectiveEpilogueBwdGQAISA_fSD_Li256ELb1ELb1EEENS1_19SingleTileSchedulerILb1ELb0ELb0ELi128EEEEEEEEEvNT_6ParamsE$_ZN4cute3eso3ESOILb0ELb1EJiNS_1CILi0EEEEEC2ERKiRKS3_:
[----:B------:R-:W-:Y:S02]  /*77f0*/  IADD3 R6, R6, -c[0x0][0x20], RZ ;  /* 0x8000080006067a10 */ /* 0x000fe40007ffe0ff */
[----:B------:R-:W-:-:S03]  /*7800*/  MOV R9, 0x0 ;  /* 0x0000000000097802 */ /* 0x000fc60000000f00 */
[----:B------:R1:W-:Y:S01]  /*7810*/  STL [R6], R7 ;  /* 0x0000000706007387 */ /* 0x0003e20000100800 */
[----:B------:R-:W-:Y:S05]  /*7820*/  RET.REL.NODEC R8 `(_ZN7cutlass13device_kernelIN5flash19enable_sm80_to_sm89INS1_16FlashAttnBwdSm80INS1_25CollectiveMainloopBwdSm80ILi2ELi2EN4cute5tupleIJNS5_1CILi64EEENS7_ILi128EEES8_EEENS_10bfloat16_tEfNS_4arch4Sm80ELb0ELb1ELb1ELb1ELb1ELb0ELb0ELb0ELi2ELi2ELi4ELi2ELb1EEENS1_24CollectiveEpilogueBwdGQAISA_fSD_Li256ELb1ELb1EEENS1_19SingleTileSchedulerILb1ELb0ELb0ELi128EEEEEEEEEvNT_6ParamsE) ;  /* 0xffff87d008007950 */ /* 0x000fea0003c3ffff */
        .type           $_ZN7cutlass13device_kernelIN5flash19enable_sm80_to_sm89INS1_16FlashAttnBwdSm80INS1_25CollectiveMainloopBwdSm80ILi2ELi2EN4cute5tupleIJNS5_1CILi64EEENS7_ILi128EEES8_EEENS_10bfloat16_tEfNS_4arch4Sm80ELb0ELb1ELb1ELb1ELb1ELb0ELb0ELb0ELi2ELi2ELi4ELi2ELb1EEENS1_24CollectiveEpilogueBwdGQAISA_fSD_Li256ELb1ELb1EEENS1_19SingleTileSchedulerILb1ELb0ELb0ELi128EEEEEEEEEvNT_6ParamsE$_ZN4cute3eso3ESOILb0ELb1EJlEEC2ERKl,@function
        .size           $_ZN7cutlass13device_kernelIN5flash19enable_sm80_to_sm89INS1_16FlashAttnBwdSm80INS1_25CollectiveMainloopBwdSm80ILi2ELi2EN4cute5tupleIJNS5_1CILi64EEENS7_ILi128EEES8_EEENS_10bfloat16_tEfNS_4arch4Sm80ELb0ELb1ELb1ELb1ELb1ELb0ELb0ELb0ELi2ELi2ELi4ELi2ELb1EEENS1_24CollectiveEpilogueBwdGQAISA_fSD_Li256ELb1ELb1EEENS1_19SingleTileSchedulerILb1ELb0ELb0ELi128EEEEEEEEEvNT_6ParamsE$_ZN4cute3eso3ESOILb0ELb1EJlEEC2ERKl,($_ZN7cutlass13device_kernelIN5flash19enable_sm80_to_sm89INS1_16FlashAttnBwdSm80INS1_25CollectiveMainloopBwdSm80ILi2ELi2EN4cute5tupleIJNS5_1CILi64EEENS7_ILi128EEES8_EEENS_10bfloat16_tEfNS_4arch4Sm80ELb0ELb1ELb1ELb1ELb1ELb0ELb0ELb0ELi2ELi2ELi4ELi2ELb1EEENS1_24CollectiveEpilogueBwdGQAISA_fSD_Li256ELb1ELb1EEENS1_19SingleTileSchedulerILb1ELb0ELb0ELi128EEEEEEEEEvNT_6ParamsE$_ZN4cute3eso3ESOILb1ELb0EJNS_10UnderscoreES2_S2_iEEC2ERKS2_S5_S5_RKi - $_ZN7cutlass13device_kernelIN5flash19enable_sm80_to_sm89INS1_16FlashAttnBwdSm80INS1_25CollectiveMainloopBwdSm80ILi2ELi2EN4cute5tupleIJNS5_1CILi64EEENS7_ILi128EEES8_EEENS_10bfloat16_tEfNS_4arch4Sm80ELb0ELb1ELb1ELb1ELb1ELb0ELb0ELb0ELi2ELi2ELi4ELi2ELb1EEENS1_24CollectiveEpilogueBwdGQAISA_fSD_Li256ELb1ELb1EEENS1_19SingleTileSchedulerILb1ELb0ELb0ELi128EEEEEEEEEvNT_6ParamsE$_ZN4cute3eso3ESOILb0ELb1EJlEEC2ERKl)
$_ZN7cutlass13device_kernelIN5flash19enable_sm80_to_sm89INS1_16FlashAttnBwdSm80INS1_25CollectiveMainloopBwdSm80ILi2ELi2EN4cute5tupleIJNS5_1CILi64EEENS7_ILi128EEES8_EEENS_10bfloat16_tEfNS_4arch4Sm80ELb0ELb1ELb1ELb1ELb1ELb0ELb0ELb0ELi2ELi2ELi4ELi2ELb1EEENS1_24CollectiveEpilogueBwdGQAISA_fSD_Li256ELb1ELb1EEENS1_19SingleTileSchedulerILb1ELb0ELb0ELi128EEEEEEEEEvNT_6ParamsE$_ZN4cute3eso3ESOILb0ELb1EJlEEC2ERKl:
[----:B------:R-:W-:Y:S01]  /*7830*/  IADD3 R9, R9, -c[0x0][0x20], RZ ;  /* 0x8000080009097a10 */ /* 0x000fe20007ffe0ff */
[----:B------:R-:W-:Y:S01]  /*7840*/  IMAD.MOV.U32 R24, RZ, RZ, R10 ;  /* 0x000000ffff187224 */ /* 0x000fe200078e000a */
[----:B------:R-:W-:-:S03]  /*7850*/  MOV R25, 0x0 ;  /* 0x0000000000197802 */ /* 0x000fc60000000f00 */
[----:B------:R1:W-:Y:S01]  /*7860*/  STL.64 [R9], R6 ;  /* 0x0000000609007387 */ /* 0x0003e20000100a00 */
[----:B------:R-:W-:Y:S05]  /*7870*/  RET.REL.NODEC R24 `(_ZN7cutlass13device_kernelIN5flash19enable_sm80_to_sm89INS1_16FlashAttnBwdSm80INS1_25CollectiveMainloopBwdSm80ILi2ELi2EN4cute5tupleIJNS5_1CILi64EEENS7_ILi128EEES8_EEENS_10bfloat16_tEfNS_4arch4Sm80ELb0ELb1ELb1ELb1ELb1ELb0ELb0ELb0ELi2ELi2ELi4ELi2ELb1EEENS1_24CollectiveEpilogueBwdGQAISA_fSD_Li256ELb1ELb1EEENS1_19SingleTileSchedulerILb1ELb0ELb0ELi128EEEEEEEEEvNT_6ParamsE) ;  /* 0xffff878018007950 */ /* 0x000fea0003c3ffff */
        .type           $_ZN7cutlass13device_kernelIN5flash19enable_sm80_to_sm89INS1_16FlashAttnBwdSm80INS1_25CollectiveMainloopBwdSm80ILi2ELi2EN4cute5tupleIJNS5_1CILi64EEENS7_ILi128EEES8_EEENS_10bfloat16_tEfNS_4arch4Sm80ELb0ELb1ELb1ELb1ELb1ELb0ELb0ELb0ELi2ELi2ELi4ELi2ELb1EEENS1_24CollectiveEpilogueBwdGQAISA_fSD_Li256ELb1ELb1EEENS1_19SingleTileSchedulerILb1ELb0ELb0ELi128EEEEEEEEEvNT_6ParamsE$_ZN4cute3eso3ESOILb1ELb0EJNS_10UnderscoreES2_S2_iEEC2ERKS2_S5_S5_RKi,@function
        .size           $_ZN7cutlass13device_kernelIN5flash19enable_sm80_to_sm89INS1_16FlashAttnBwdSm80INS1_25CollectiveMainloopBwdSm80ILi2ELi2EN4cute5tupleIJNS5_1CILi64EEENS7_ILi128EEES8_EEENS_10bfloat16_tEfNS_4arch4Sm80ELb0ELb1ELb1ELb1ELb1ELb0ELb0ELb0ELi2ELi2ELi4ELi2ELb1EEENS1_24CollectiveEpilogueBwdGQAISA_fSD_Li256ELb1ELb1EEENS1_19SingleTileSchedulerILb1ELb0ELb0ELi128EEEEEEEEEvNT_6ParamsE$_ZN4cute3eso3ESOILb1ELb0EJNS_10UnderscoreES2_S2_iEEC2ERKS2_S5_S5_RKi,($_ZN7cutlass13device_kernelIN5flash19enable_sm80_to_sm89INS1_16FlashAttnBwdSm80INS1_25CollectiveMainloopBwdSm80ILi2ELi2EN4cute5tupleIJNS5_1CILi64EEENS7_ILi128EEES8_EEENS_10bfloat16_tEfNS_4arch4Sm80ELb0ELb1ELb1ELb1ELb1ELb0ELb0ELb0ELi2ELi2ELi4ELi2ELb1EEENS1_24CollectiveEpilogueBwdGQAISA_fSD_Li256ELb1ELb1EEENS1_19SingleTileSchedulerILb1ELb0ELb0ELi128EEEEEEEEEvNT_6ParamsE$_ZN4cute3eso3ESOILb1ELb0EJNS_10UnderscoreES2_iEEC2ERKS2_S5_RKi - $_ZN7cutlass13device_kernelIN5flash19enable_sm80_to_sm89INS1_16FlashAttnBwdSm80INS1_25CollectiveMainloopBwdSm80ILi2ELi2EN4cute5tupleIJNS5_1CILi64EEENS7_ILi128EEES8_EEENS_10bfloat16_tEfNS_4arch4Sm80ELb0ELb1ELb1ELb1ELb1ELb0ELb0ELb0ELi2ELi2ELi4ELi2ELb1EEENS1_24CollectiveEpilogueBwdGQAISA_fSD_Li256ELb1ELb1EEENS1_19SingleTileSchedulerILb1ELb0ELb0ELi128EEEEEEEEEvNT_6ParamsE$_ZN4cute3eso3ESOILb1ELb0EJNS_10UnderscoreES2_S2_iEEC2ERKS2_S5_S5_RKi)
$_ZN7cutlass13device_kernelIN5flash19enable_sm80_to_sm89INS1_16FlashAttnBwdSm80INS1_25CollectiveMainloopBwdSm80ILi2ELi2EN4cute5tupleIJNS5_1CILi64EEENS7_ILi128EEES8_EEENS_10bfloat16_tEfNS_4arch4Sm80ELb0ELb1ELb1ELb1ELb1ELb0ELb0ELb0ELi2ELi2ELi4ELi2ELb1EEENS1_24CollectiveEpilogueBwdGQAISA_fSD_Li256ELb1ELb1EEENS1_19SingleTileSchedulerILb1ELb0ELb0ELi128EEEEEEEEEvNT_6ParamsE$_ZN4cute3eso3ESOILb1ELb0EJNS_10UnderscoreES2_S2_iEEC2ERKS2_S5_S5_RKi:
[----:B------:R-:W-:Y:S02]  /*7880*/  IADD3 R6, R4, -c[0x0][0x20], RZ ;  /* 0x8000080004067a10 */ /* 0x000fe40007ffe0ff */
[----:B------:R-:W-:-:S03]  /*7890*/  MOV R9, 0x0 ;  /* 0x0000000000097802 */ /* 0x000fc60000000f00 */
[----:B------:R1:W-:Y:S01]  /*78a0*/  STL [R6], R7 ;  /* 0x0000000706007387 */ /* 0x0003e20000100800 */
[----:B------:R-:W-:Y:S05]  /*78b0*/  RET.REL.NODEC R8 `(_ZN7cutlass13device_kernelIN5flash19enable_sm80_to_sm89INS1_16FlashAttnBwdSm80INS1_25CollectiveMainloopBwdSm80ILi2ELi2EN4cute5tupleIJNS5_1CILi64EEENS7_ILi128EEES8_EEENS_10bfloat16_tEfNS_4arch4Sm80ELb0ELb1ELb1ELb1ELb1ELb0ELb0ELb0ELi2ELi2ELi4ELi2ELb1EEENS1_24CollectiveEpilogueBwdGQAISA_fSD_Li256ELb1ELb1EEENS1_19SingleTileSchedulerILb1ELb0ELb0ELi128EEEEEEEEEvNT_6ParamsE) ;  /* 0xffff874008007950 */ /* 0x000fea0003c3ffff */
        .type           $_ZN7cutlass13device_kernelIN5flash19enable_sm80_to_sm89INS1_16FlashAttnBwdSm80INS1_25CollectiveMainloopBwdSm80ILi2ELi2EN4cute5tupleIJNS5_1CILi64EEENS7_ILi128EEES8_EEENS_10bfloat16_tEfNS_4arch4Sm80ELb0ELb1ELb1ELb1ELb1ELb0ELb0ELb0ELi2ELi2ELi4ELi2ELb1EEENS1_24CollectiveEpilogueBwdGQAISA_fSD_Li256ELb1ELb1EEENS1_19SingleTileSchedulerILb1ELb0ELb0ELi128EEEEEEEEEvNT_6ParamsE$_ZN4cute3eso3ESOILb1ELb0EJNS_10UnderscoreES2_iEEC2ERKS2_S5_RKi,@function
        .size           $_ZN7cutlass13device_kernelIN5flash19enable_sm80_to_sm89INS1_16FlashAttnBwdSm80INS1_25CollectiveMainloopBwdSm80ILi2ELi2EN4cute5tupleIJNS5_1CILi64EEENS7_ILi128EEES8_EEENS_10bfloat16_tEfNS_4arch4Sm80ELb0ELb1ELb1ELb1ELb1ELb0ELb0ELb0ELi2ELi2ELi4ELi2ELb1EEENS1_24CollectiveEpilogueBwdGQAISA_fSD_Li256ELb1ELb1EEENS1_19SingleTileSchedulerILb1ELb0ELb0ELi128EEEEEEEEEvNT_6ParamsE$_ZN4cute3eso3ESOILb1ELb0EJNS_10UnderscoreES2_iEEC2ERKS2_S5_RKi,($_ZN7cutlass13device_kernelIN5flash19enable_sm80_to_sm89INS1_16FlashAttnBwdSm80INS1_25CollectiveMainloopBwdSm80ILi2ELi2EN4cute5tupleIJNS5_1CILi64EEENS7_ILi128EEES8_EEENS_10bfloat16_tEfNS_4arch4Sm80ELb0ELb1ELb1ELb1ELb1ELb0ELb0ELb0ELi2ELi2ELi4ELi2ELb1EEENS1_24CollectiveEpilogueBwdGQAISA_fSD_Li256ELb1ELb1EEENS1_19SingleTileSchedulerILb1ELb0ELb0ELi128EEEEEEEEEvNT_6ParamsE$_ZN4cute3eso3ESOILb1ELb0EJNS_10UnderscoreEiEEC2ERKS2_RKi - $_ZN7cutlass13device_kernelIN5flash19enable_sm80_to_sm89INS1_16FlashAttnBwdSm80INS1_25CollectiveMainloopBwdSm80ILi2ELi2EN4cute5tupleIJNS5_1CILi64EEENS7_ILi128EEES8_EEENS_10bfloat16_tEfNS_4arch4Sm80ELb0ELb1ELb1ELb1ELb1ELb0ELb0ELb0ELi2ELi2ELi4ELi2ELb1EEENS1_24CollectiveEpilogueBwdGQAISA_fSD_Li256ELb1ELb1EEENS1_19SingleTileSchedulerILb1ELb0ELb0ELi128EEEEEEEEEvNT_6ParamsE$_ZN4cute3eso3ESOILb1ELb0EJNS_10UnderscoreES2_iEEC2ERKS2_S5_RKi)
$_ZN7cutlass13device_kernelIN5flash19enable_sm80_to_sm89INS1_16FlashAttnBwdSm80INS1_25CollectiveMainloopBwdSm80ILi2ELi2EN4cute5tupleIJNS5_1CILi64EEENS7_ILi128EEES8_EEENS_10bfloat16_tEfNS_4arch4Sm80ELb0ELb1ELb1ELb1ELb1ELb0ELb0ELb0ELi2ELi2ELi4ELi2ELb1EEENS1_24CollectiveEpilogueBwdGQAISA_fSD_Li256ELb1ELb1EEENS1_19SingleTileSchedulerILb1ELb0ELb0ELi128EEEEEEEEEvNT_6ParamsE$_ZN4cute3eso3ESOILb1ELb0EJNS_10UnderscoreES2_iEEC2ERKS2_S5_RKi:
[----:B------:R-:W-:Y:S02]  /*78c0*/  IADD3 R6, R4, -c[0x0][0x20], RZ ;  /* 0x8000080004067a10 */ /* 0x000fe40007ffe0ff */
[----:B------:R-:W-:-:S03]  /*78d0*/  MOV R9, 0x0 ;  /* 0x0000000000097802 */ /* 0x000fc60000000f00 */
[----:B------:R1:W-:Y:S01]  /*78e0*/  STL [R6], R17 ;  /* 0x0000001106007387 */ /* 0x0003e20000100800 */
[----:B------:R-:W-:Y:S05]  /*78f0*/  RET.REL.NODEC R8 `(_ZN7cutlass13device_kernelIN5flash19enable_sm80_to_sm89INS1_16FlashAttnBwdSm80INS1_25CollectiveMainloopBwdSm80ILi2ELi2EN4cute5tupleIJNS5_1CILi64EEENS7_ILi128EEES8_EEENS_10bfloat16_tEfNS_4arch4Sm80ELb0ELb1ELb1ELb1ELb1ELb0ELb0ELb0ELi2ELi2ELi4ELi2ELb1EEENS1_24CollectiveEpilogueBwdGQAISA_fSD_Li256ELb1ELb1EEENS1_19SingleTileSchedulerILb1ELb0ELb0ELi128EEEEEEEEEvNT_6ParamsE) ;  /* 0xffff870008007950 */ /* 0x000fea0003c3ffff */
        .type           $_ZN7cutlass13device_kernelIN5flash19enable_sm80_to_sm89INS1_16FlashAttnBwdSm80INS1_25CollectiveMainloopBwdSm80ILi2ELi2EN4cute5tupleIJNS5_1CILi64EEENS7_ILi128EEES8_EEENS_10bfloat16_tEfNS_4arch4Sm80ELb0ELb1ELb1ELb1ELb1ELb0ELb0ELb0ELi2ELi2ELi4ELi2ELb1EEENS1_24CollectiveEpilogueBwdGQAISA_fSD_Li256ELb1ELb1EEENS1_19SingleTileSchedulerILb1ELb0ELb0ELi128EEEEEEEEEvNT_6ParamsE$_ZN4cute3eso3ESOILb1ELb0EJNS_10UnderscoreEiEEC2ERKS2_RKi,@function
        .size           $_ZN7cutlass13device_kernelIN5flash19enable_sm80_to_sm89INS1_16FlashAttnBwdSm80INS1_25CollectiveMainloopBwdSm80ILi2ELi2EN4cute5tupleIJNS5_1CILi64EEENS7_ILi128EEES8_EEENS_10bfloat16_tEfNS_4arch4Sm80ELb0ELb1ELb1ELb1ELb1ELb0ELb0ELb0ELi2ELi2ELi4ELi2ELb1EEENS1_24CollectiveEpilogueBwdGQAISA_fSD_Li256ELb1ELb1EEENS1_19SingleTileSchedulerILb1ELb0ELb0ELi128EEEEEEEEEvNT_6ParamsE$_ZN4cute3eso3ESOILb1ELb0EJNS_10UnderscoreEiEEC2ERKS2_RKi,($_ZN7cutlass13device_kernelIN5flash19enable_sm80_to_sm89INS1_16FlashAttnBwdSm80INS1_25CollectiveMainloopBwdSm80ILi2ELi2EN4cute5tupleIJNS5_1CILi64EEENS7_ILi128EEES8_EEENS_10bfloat16_tEfNS_4arch4Sm80ELb0ELb1ELb1ELb1ELb1ELb0ELb0ELb0ELi2ELi2ELi4ELi2ELb1EEENS1_24CollectiveEpilogueBwdGQAISA_fSD_Li256ELb1ELb1EEENS1_19SingleTileSchedulerILb1ELb0ELb0ELi128EEEEEEEEEvNT_6ParamsE$_ZN4cute3eso3ESOILb1ELb0EJNS_10UnderscoreEiiEEC2ERKS2_RKiS7_ - $_ZN7cutlass13device_kernelIN5flash19enable_sm80_to_sm89INS1_16FlashAttnBwdSm80INS1_25CollectiveMainloopBwdSm80ILi2ELi2EN4cute5tupleIJNS5_1CILi64EEENS7_ILi128EEES8_EEENS_10bfloat16_tEfNS_4arch4Sm80ELb0ELb1ELb1ELb1ELb1ELb0ELb0ELb0ELi2ELi2ELi4ELi2ELb1EEENS1_24CollectiveEpilogueBwdGQAISA_fSD_Li256ELb1ELb1EEENS1_19SingleTileSchedulerILb1ELb0ELb0ELi128EEEEEEEEEvNT_6ParamsE$_ZN4cute3eso3ESOILb1ELb0EJNS_10UnderscoreEiEEC2ERKS2_RKi)
$_ZN7cutlass13device_kernelIN5flash19enable_sm80_to_sm89INS1_16FlashAttnBwdSm80INS1_25CollectiveMainloopBwdSm80ILi2ELi2EN4cute5tupleIJNS5_1CILi64EEENS7_ILi128EEES8_EEENS_10bfloat16_tEfNS_4arch4Sm80ELb0ELb1ELb1ELb1ELb1ELb0ELb0ELb0ELi2ELi2ELi4ELi2ELb1EEENS1_24CollectiveEpilogueBwdGQAISA_fSD_Li256ELb1ELb1EEENS1_19SingleTileSchedulerILb1ELb0ELb0ELi128EEEEEEEEEvNT_6ParamsE$_ZN4cute3eso3ESOILb1ELb0EJNS_10UnderscoreEiEEC2ERKS2_RKi:
[----:B------:R-:W-:Y:S02]  /*7900*/  IADD3 R6, R13, -c[0x0][0x20], RZ ;  /* 0x800008000d067a10 */ /* 0x000fe40007ffe0ff */
[----:B------:R-:W-:-:S03]  /*7910*/  MOV R17, 0x0 ;  /* 0x0000000000117802 */ /* 0x000fc60000000f00 */
[----:B------:R1:W-:Y:S01]  /*7920*/  STL [R6], R7 ;  /* 0x0000000706007387 */ /* 0x0003e20000100800 */
[----:B------:R-:W-:Y:S05]  /*7930*/  RET.REL.NODEC R16 `(_ZN7cutlass13device_kernelIN5flash19enable_sm80_to_sm89INS1_16FlashAttnBwdSm80INS1_25CollectiveMainloopBwdSm80ILi2ELi2EN4cute5tupleIJNS5_1CILi64EEENS7_ILi128EEES8_EEENS_10bfloat16_tEfNS_4arch4Sm80ELb0ELb1ELb1ELb1ELb1ELb0ELb0ELb0ELi2ELi2ELi4ELi2ELb1EEENS1_24CollectiveEpilogueBwdGQAISA_fSD_Li256ELb1ELb1EEENS1_19SingleTileSchedulerILb1ELb0ELb0ELi128EEEEEEEEEvNT_6ParamsE) ;  /* 0xffff86c010007950 */ /* 0x000fea0003c3ffff */
        .type           $_ZN7cutlass13device_kernelIN5flash19enable_sm80_to_sm89INS1_16FlashAttnBwdSm80INS1_25CollectiveMainloopBwdSm80ILi2ELi2EN4cute5tupleIJNS5_1CILi64EEENS7_ILi128EEES8_EEENS_10bfloat16_tEfNS_4arch4Sm80ELb0ELb1ELb1ELb1ELb1ELb0ELb0ELb0ELi2ELi2ELi4ELi2ELb1EEENS1_24CollectiveEpilogueBwdGQAISA_fSD_Li256ELb1ELb1EEENS1_19SingleTileSchedulerILb1ELb0ELb0ELi128EEEEEEEEEvNT_6ParamsE$_ZN4cute3eso3ESOILb1ELb0EJNS_10UnderscoreEiiEEC2ERKS2_RKiS7_,@function
        .size           $_ZN7cutlass13device_kernelIN5flash19enable_sm80_to_sm89INS1_16FlashAttnBwdSm80INS1_25CollectiveMainloopBwdSm80ILi2ELi2EN4cute5tupleIJNS5_1CILi64EEENS7_ILi128EEES8_EEENS_10bfloat16_tEfNS_4arch4Sm80ELb0ELb1ELb1ELb1ELb1ELb0ELb0ELb0ELi2ELi2ELi4ELi2ELb1EEENS1_24CollectiveEpilogueBwdGQAISA_fSD_Li256ELb1ELb1EEENS1_19SingleTileSchedulerILb1ELb0ELb0ELi128EEEEEEEEEvNT_6ParamsE$_ZN4cute3eso3ESOILb1ELb0EJNS_10UnderscoreEiiEEC2ERKS2_RKiS7_,($_ZN7cutlass13device_kernelIN5flash19enable_sm80_to_sm89INS1_16FlashAttnBwdSm80INS1_25CollectiveMainloopBwdSm80ILi2ELi2EN4cute5tupleIJNS5_1CILi64EEENS7_ILi128EEES8_EEENS_10bfloat16_tEfNS_4arch4Sm80ELb0ELb1ELb1ELb1ELb1ELb0ELb0ELb0ELi2ELi2ELi4ELi2ELb1EEENS1_24CollectiveEpilogueBwdGQAISA_fSD_Li256ELb1ELb1EEENS1_19SingleTileSchedulerILb1ELb0ELb0ELi128EEEEEEEEEvNT_6ParamsE$_ZN4cute3eso3ESOILb1ELb0EJNS_1CILi0EEES3_S3_iEEC2ERKS3_S6_S6_RKi - $_ZN7cutlass13device_kernelIN5flash19enable_sm80_to_sm89INS1_16FlashAttnBwdSm80INS1_25CollectiveMainloopBwdSm80ILi2ELi2EN4cute5tupleIJNS5_1CILi64EEENS7_ILi128EEES8_EEENS_10bfloat16_tEfNS_4arch4Sm80ELb0ELb1ELb1ELb1ELb1ELb0ELb0ELb0ELi2ELi2ELi4ELi2ELb1EEENS1_24CollectiveEpilogueBwdGQAISA_fSD_Li256ELb1ELb1EEENS1_19SingleTileSchedulerILb1ELb0ELb0ELi128EEEEEEEEEvNT_6ParamsE$_ZN4cute3eso3ESOILb1ELb0EJNS_10UnderscoreEiiEEC2ERKS2_RKiS7_)
$_ZN7cutlass13device_kernelIN5flash19enable_sm80_to_sm89INS1_16FlashAttnBwdSm80INS1_25CollectiveMainloopBwdSm80ILi2ELi2EN4cute5tupleIJNS5_1CILi64EEENS7_ILi128EEES8_EEENS_10bfloat16_tEfNS_4arch4Sm80ELb0ELb1ELb1ELb1ELb1ELb0ELb0ELb0ELi2ELi2ELi4ELi2ELb1EEENS1_24CollectiveEpilogueBwdGQAISA_fSD_Li256ELb1ELb1EEENS1_19SingleTileSchedulerILb1ELb0ELb0ELi128EEEEEEEEEvNT_6ParamsE$_ZN4cute3eso3ESOILb1ELb0EJNS_10UnderscoreEiiEEC2ERKS2_RKiS7_:
[----:B------:R-:W-:Y:S02]  /*7940*/  IADD3 R7, R4, -c[0x0][0x20], RZ ;  /* 0x8000080004077a10 */ /* 0x000fe40007ffe0ff */
[----:B------:R-:W-:-:S03]  /*7950*/  IADD3 R6, R19, -c[0x0][0x20], RZ ;  /* 0x8000080013067a10 */ /* 0x000fc60007ffe0ff */
[----:B------:R1:W-:Y:S04]  /*7960*/  STL [R7], R16 ;  /* 0x0000001007007387 */ /* 0x0003e80000100800 */
[----:B------:R-:W2:Y:S01]  /*7970*/  LDL R6, [R6] ;  /* 0x0000000006067983 */ /* 0x000ea20000100800 */
[----:B------:R-:W-:-:S03]  /*7980*/  IMAD.MOV.U32 R9, RZ, RZ, 0x0 ;  /* 0x00000000ff097424 */ /* 0x000fc600078e00ff */
[----:B--2---:R1:W-:Y:S01]  /*7990*/  STL [R7+0x4], R6 ;  /* 0x0000040607007387 */ /* 0x0043e20000100800 */
[----:B------:R-:W-:Y:S05]  /*79a0*/  RET.REL.NODEC R8 `(_ZN7cutlass13device_kernelIN5flash19enable_sm80_to_sm89INS1_16FlashAttnBwdSm80INS1_25CollectiveMainloopBwdSm80ILi2ELi2EN4cute5tupleIJNS5_1CILi64EEENS7_ILi128EEES8_EEENS_10bfloat16_tEfNS_4arch4Sm80ELb0ELb1ELb1ELb1ELb1ELb0ELb0ELb0ELi2ELi2ELi4ELi2ELb1EEENS1_24CollectiveEpilogueBwdGQAISA_fSD_Li256ELb1ELb1EEENS1_19SingleTileSchedulerILb1ELb0ELb0ELi128EEEEEEEEEvNT_6ParamsE) ;  /* 0xffff865008007950 */ /* 0x000fea0003c3ffff */
        .type           $_ZN7cutlass13device_kernelIN5flash19enable_sm80_to_sm89INS1_16FlashAttnBwdSm80INS1_25CollectiveMainloopBwdSm80ILi2ELi2EN4cute5tupleIJNS5_1CILi64EEENS7_ILi128EEES8_EEENS_10bfloat16_tEfNS_4arch4Sm80ELb0ELb1ELb1ELb1ELb1ELb0ELb0ELb0ELi2ELi2ELi4ELi2ELb1EEENS1_24CollectiveEpilogueBwdGQAISA_fSD_Li256ELb1ELb1EEENS1_19SingleTileSchedulerILb1ELb0ELb0ELi128EEEEEEEEEvNT_6ParamsE$_ZN4cute3eso3ESOILb1ELb0EJNS_1CILi0EEES3_S3_iEEC2ERKS3_S6_S6_RKi,@function
        .size           $_ZN7cutlass13device_kernelIN5flash19enable_sm80_to_sm89INS1_16FlashAttnBwdSm80INS1_25CollectiveMainloopBwdSm80ILi2ELi2EN4cute5tupleIJNS5_1CILi64EEENS7_ILi128EEES8_EEENS_10bfloat16_tEfNS_4arch4Sm80ELb0ELb1ELb1ELb1ELb1ELb0ELb0ELb0ELi2ELi2ELi4ELi2ELb1EEENS1_24CollectiveEpilogueBwdGQAISA_fSD_Li256ELb1ELb1EEENS1_19SingleTileSchedulerILb1ELb0ELb0ELi128EEEEEEEEEvNT_6ParamsE$_ZN4cute3eso3ESOILb1ELb0EJNS_1CILi0EEES3_S3_iEEC2ERKS3_S6_S6_RKi,($_ZN7cutlass13device_kernelIN5flash19enable_sm80_to_sm89INS1_16FlashAttnBwdSm80INS1_25CollectiveMainloopBwdSm80ILi2ELi2EN4cute5tupleIJNS5_1CILi64EEENS7_ILi128EEES8_EEENS_10bfloat16_tEfNS_4arch4Sm80ELb0ELb1ELb1ELb1ELb1ELb0ELb0ELb0ELi2ELi2ELi4ELi2ELb1EEENS1_24CollectiveEpilogueBwdGQAISA_fSD_Li256ELb1ELb1EEENS1_19SingleTileSchedulerILb1ELb0ELb0ELi128EEEEEEEEEvNT_6ParamsE$_ZN4cute3eso3ESOILb1ELb0EJNS_1CILi0EEES3_iEEC2ERKS3_S6_RKi - $_ZN7cutlass13device_kernelIN5flash19enable_sm80_to_sm89INS1_16FlashAttnBwdSm80INS1_25CollectiveMainloopBwdSm80ILi2ELi2EN4cute5tupleIJNS5_1CILi64EEENS7_ILi128EEES8_EEENS_10bfloat16_tEfNS_4arch4Sm80ELb0ELb1ELb1ELb1ELb1ELb0ELb0ELb0ELi2ELi2ELi4ELi2ELb1EEENS1_24CollectiveEpilogueBwdGQAISA_fSD_Li256ELb1ELb1EEENS1_19SingleTileSchedulerILb1ELb0ELb0ELi128EEEEEEEEEvNT_6ParamsE$_ZN4cute3eso3ESOILb1ELb0EJNS_1CILi0EEES3_S3_iEEC2ERKS3_S6_S6_RKi)
$_ZN7cutlass13device_kernelIN5flash19enable_sm80_to_sm89INS1_16FlashAttnBwdSm80INS1_25CollectiveMainloopBwdSm80ILi2ELi2EN4cute5tupleIJNS5_1CILi64EEENS7_ILi128EEES8_EEENS_10bfloat16_tEfNS_4arch4Sm80ELb0ELb1ELb1ELb1ELb1ELb0ELb0ELb0ELi2ELi2ELi4ELi2ELb1EEENS1_24CollectiveEpilogueBwdGQAISA_fSD_Li256ELb1ELb1EEENS1_19SingleTileSchedulerILb1ELb0ELb0ELi128EEEEEEEEEvNT_6ParamsE$_ZN4cute3eso3ESOILb1ELb0EJNS_1CILi0EEES3_S3_iEEC2ERKS3_S6_S6_RKi:
[----:B------:R-:W-:Y:S01]  /*79b0*/  IADD3 R6, R6, -c[0x0][0x20], RZ ;  /* 0x8000080006067a10 */ /* 0x000fe20007ffe0ff */
[----:B------:R-:W-:Y:S01]  /*79c0*/  IMAD.MOV.U32 R28, RZ, RZ, R10 ;  /* 0x000000ffff1c7224 */ /* 0x000fe200078e000a */
[----:B------:R-:W-:-:S03]  /*79d0*/  MOV R29, 0x0 ;  /* 0x00000000001d7802 */ /* 0x000fc60000000f00 */
[----:B------:R1:W-:Y:S01]  /*79e0*/  STL [R6], R7 ;  /* 0x0000000706007387 */ /* 0x0003e20000100800 */
[----:B------:R-:W-:Y:S05]  /*79f0*/  RET.REL.NODEC R28 `(_ZN7cutlass13device_kernelIN5flash19enable_sm80_to_sm89INS1_16FlashAttnBwdSm80INS1_25CollectiveMainloopBwdSm80ILi2ELi2EN4cute5tupleIJNS5_1CILi64EEENS7_ILi128EEES8_EEENS_10bfloat16_tEfNS_4arch4Sm80ELb0ELb1ELb1ELb1ELb1ELb0ELb0ELb0ELi2ELi2ELi4ELi2ELb1EEENS1_24CollectiveEpilogueBwdGQAISA_fSD_Li256ELb1ELb1EEENS1_19SingleTileSchedulerILb1ELb0ELb0ELi128EEEEEEEEEvNT_6ParamsE) ;  /* 0xffff86001c007950 */ /* 0x000fea0003c3ffff */
        .type           $_ZN7cutlass13device_kernelIN5flash19enable_sm80_to_sm89INS1_16FlashAttnBwdSm80INS1_25CollectiveMainloopBwdSm80ILi2ELi2EN4cute5tupleIJNS5_1CILi64EEENS7_ILi128EEES8_EEENS_10bfloat16_tEfNS_4arch4Sm80ELb0ELb1ELb1ELb1ELb1ELb0ELb0ELb0ELi2ELi2ELi4ELi2ELb1EEENS1_24CollectiveEpilogueBwdGQAISA_fSD_Li256ELb1ELb1EEENS1_19SingleTileSchedulerILb1ELb0ELb0ELi128EEEEEEEEEvNT_6ParamsE$_ZN4cute3eso3ESOILb1ELb0EJNS_1CILi0EEES3_iEEC2ERKS3_S6_RKi,@function
        .size           $_ZN7cutlass13device_kernelIN5flash19enable_sm80_to_sm89INS1_16FlashAttnBwdSm80INS1_25CollectiveMainloopBwdSm80ILi2ELi2EN4cute5tupleIJNS5_1CILi64EEENS7_ILi128EEES8_EEENS_10bfloat16_tEfNS_4arch4Sm80ELb0ELb1ELb1ELb1ELb1ELb0ELb0ELb0ELi2ELi2ELi4ELi2ELb1EEENS1_24CollectiveEpilogueBwdGQAISA_fSD_Li256ELb1ELb1EEENS1_19SingleTileSchedulerILb1ELb0ELb0ELi128EEEEEEEEEvNT_6ParamsE$_ZN4cute3eso3ESOILb1ELb0EJNS_1CILi0EEES3_iEEC2ERKS3_S6_RKi,($_ZN7cutlass13device_kernelIN5flash19enable_sm80_to_sm89INS1_16FlashAttnBwdSm80INS1_25CollectiveMainloopBwdSm80ILi2ELi2EN4cute5tupleIJNS5_1CILi64EEENS7_ILi128EEES8_EEENS_10bfloat16_tEfNS_4arch4Sm80ELb0ELb1ELb1ELb1ELb1ELb0ELb0ELb0ELi2ELi2ELi4ELi2ELb1EEENS1_24CollectiveEpilogueBwdGQAISA_fSD_Li256ELb1ELb1EEENS1_19SingleTileSchedulerILb1ELb0ELb0ELi128EEEEEEEEEvNT_6ParamsE$_ZN4cute3eso3ESOILb1ELb0EJNS_1CILi0EEES3_iS3_EEC2ERKS3_S6_RKiS6_ - $_ZN7cutlass13device_kernelIN5flash19enable_sm80_to_sm89INS1_16FlashAttnBwdSm80INS1_25CollectiveMainloopBwdSm80ILi2ELi2EN4cute5tupleIJNS5_1CILi64EEENS7_ILi128EEES8_EEENS_10bfloat16_tEfNS_4arch4Sm80ELb0ELb1ELb1ELb1ELb1ELb0ELb0ELb0ELi2ELi2ELi4ELi2ELb1EEENS1_24CollectiveEpilogueBwdGQAISA_fSD_Li256ELb1ELb1EEENS1_19SingleTileSchedulerILb1ELb0ELb0ELi128EEEEEEEEEvNT_6ParamsE$_ZN4cute3eso3ESOILb1ELb0EJNS_1CILi0EEES3_iEEC2ERKS3_S6_RKi)
$_ZN7cutlass13device_kernelIN5flash19enable_sm80_to_sm89INS1_16FlashAttnBwdSm80INS1_25CollectiveMainloopBwdSm80ILi2ELi2EN4cute5tupleIJNS5_1CILi64EEENS7_ILi128EEES8_EEENS_10bfloat16_tEfNS_4arch4Sm80ELb0ELb1ELb1ELb1ELb1ELb0ELb0ELb0ELi2ELi2ELi4ELi2ELb1EEENS1_24CollectiveEpilogueBwdGQAISA_fSD_Li256ELb1ELb1EEENS1_19SingleTileSchedulerILb1ELb0ELb0ELi128EEEEEEEEEvNT_6ParamsE$_ZN4cute3eso3ESOILb1ELb0EJNS_1CILi0EEES3_iEEC2ERKS3_S6_RKi:
[----:B------:R-:W-:Y:S02]  /*7a00*/  IADD3 R6, R6, -c[0x0][0x20], RZ ;  /* 0x8000080006067a10 */ /* 0x000fe40007ffe0ff */
[----:B------:R-:W-:-:S03]  /*7a10*/  MOV R17, 0x0 ;  /* 0x0000000000117802 */ /* 0x000fc60000000f00 */
[----:B------:R1:W-:Y:S01]  /*7a20*/  STL [R6], R7 ;  /* 0x0000000706007387 */ /* 0x0003e20000100800 */
[----:B------:R-:W-:Y:S05]  /*7a30*/  RET.REL.NODEC R16 `(_ZN7cutlass13device_kernelIN5flash19enable_sm80_to_sm89INS1_16FlashAttnBwdSm80INS1_25CollectiveMainloopBwdSm80ILi2ELi2EN4cute5tupleIJNS5_1CILi64EEENS7_ILi128EEES8_EEENS_10bfloat16_tEfNS_4arch4Sm80ELb0ELb1ELb1ELb1ELb1ELb0ELb0ELb0ELi2ELi2ELi4ELi2ELb1EEENS1_24CollectiveEpilogueBwdGQAISA_fSD_Li256ELb1ELb1EEENS1_19SingleTileSchedulerILb1ELb0ELb0ELi128EEEEEEEEEvNT_6ParamsE) ;  /* 0xffff85c010007950 */ /* 0x000fea0003c3ffff */
        .type           $_ZN7cutlass13device_kernelIN5flash19enable_sm80_to_sm89INS1_16FlashAttnBwdSm80INS1_25CollectiveMainloopBwdSm80ILi2ELi2EN4cute5tupleIJNS5_1CILi64EEENS7_ILi128EEES8_EEENS_10bfloat16_tEfNS_4arch4Sm80ELb0ELb1ELb1ELb1ELb1ELb0ELb0ELb0ELi2ELi2ELi4ELi2ELb1EEENS1_24CollectiveEpilogueBwdGQAISA_fSD_Li256ELb1ELb1EEENS1_19SingleTileSchedulerILb1ELb0ELb0ELi128EEEEEEEEEvNT_6ParamsE$_ZN4cute3eso3ESOILb1ELb0EJNS_1CILi0EEES3_iS3_EEC2ERKS3_S6_RKiS6_,@function
        .size           $_ZN7cutlass13device_kernelIN5flash19enable_sm80_to_sm89INS1_16FlashAttnBwdSm80INS1_25CollectiveMainloopBwdSm80ILi2ELi2EN4cute5tupleIJNS5_1CILi64EEENS7_ILi128EEES8_EEENS_10bfloat16_tEfNS_4arch4Sm80ELb0ELb1ELb1ELb1ELb1ELb0ELb0ELb0ELi2ELi2ELi4ELi2ELb1EEENS1_24CollectiveEpilogueBwdGQAISA_fSD_Li256ELb1ELb1EEENS1_19SingleTileSchedulerILb1ELb0ELb0ELi128EEEEEEEEEvNT_6ParamsE$_ZN4cute3eso3ESOILb1ELb0EJNS_1CILi0EEES3_iS3_EEC2ERKS3_S6_RKiS6_,($_ZN7cutlass13device_kernelIN5flash19enable_sm80_to_sm89INS1_16FlashAttnBwdSm80INS1_25CollectiveMainloopBwdSm80ILi2ELi2EN4cute5tupleIJNS5_1CILi64EEENS7_ILi128EEES8_EEENS_10bfloat16_tEfNS_4arch4Sm80ELb0ELb1ELb1ELb1ELb1ELb0ELb0ELb0ELi2ELi2ELi4ELi2ELb1EEENS1_24CollectiveEpilogueBwdGQAISA_fSD_Li256ELb1ELb1EEENS1_19SingleTileSchedulerILb1ELb0ELb0ELi128EEEEEEEEEvNT_6ParamsE$_ZN4cute3eso3ESOILb1ELb0EJNS_1CILi0EEES3_iiEEC2ERKS3_S6_RKiS8_ - $_ZN7cutlass13device_kernelIN5flash19enable_sm80_to_sm89INS1_16FlashAttnBwdSm80INS1_25CollectiveMainloopBwdSm80ILi2ELi2EN4cute5tupleIJNS5_1CILi64EEENS7_ILi128EEES8_EEENS_10bfloat16_tEfNS_4arch4Sm80ELb0ELb1ELb1ELb1ELb1ELb0ELb0ELb0ELi2ELi2ELi4ELi2ELb1EEENS1_24CollectiveEpilogueBwdGQAISA_fSD_Li256ELb1ELb1EEENS1_19SingleTileSchedulerILb1ELb0ELb0ELi128EEEEEEEEEvNT_6ParamsE$_ZN4cute3eso3ESOILb1ELb0EJNS_1CILi0EEES3_iS3_EEC2ERKS3_S6_RKiS6_)
$_ZN7cutlass13device_kernelIN5flash19enable_sm80_to_sm89INS1_16FlashAttnBwdSm80INS1_25CollectiveMainloopBwdSm80ILi2ELi2EN4cute5tupleIJNS5_1CILi64EEENS7_ILi128EEES8_EEENS_10bfloat16_tEfNS_4arch4Sm80ELb0ELb1ELb1ELb1ELb1ELb0ELb0ELb0ELi2ELi2ELi4ELi2ELb1EEENS1_24CollectiveEpilogueBwdGQAISA_fSD_Li256ELb1ELb1EEENS1_19SingleTileSchedulerILb1ELb0ELb0ELi128EEEEEEEEEvNT_6ParamsE$_ZN4cute3eso3ESOILb1ELb0EJNS_1CILi0EEES3_iS3_EEC2ERKS3_S6_RKiS6_:
[----:B------:R-:W-:Y:S01]  /*7a40*/  IADD3 R6, R6, -c[0x0][0x20], RZ ;  /* 0x8000080006067a10 */ /* 0x000fe20007ffe0ff */
[----:B------:R-:W-:Y:S01]  /*7a50*/  IMAD.MOV.U32 R28, RZ, RZ, R10 ;  /* 0x000000ffff1c7224 */ /* 0x000fe200078e000a */
[----:B------:R-:W-:-:S03]  /*7a60*/  MOV R29, 0x0 ;  /* 0x00000000001d7802 */ /* 0x000fc60000000f00 */
[----:B------:R1:W-:Y:S01]  /*7a70*/  STL [R6], R13 ;  /* 0x0000000d06007387 */ /* 0x0003e20000100800 */
[----:B------:R-:W-:Y:S05]  /*7a80*/  RET.REL.NODEC R28 `(_ZN7cutlass13device_kernelIN5flash19enable_sm80_to_sm89INS1_16FlashAttnBwdSm80INS1_25CollectiveMainloopBwdSm80ILi2ELi2EN4cute5tupleIJNS5_1CILi64EEENS7_ILi128EEES8_EEENS_10bfloat16_tEfNS_4arch4Sm80ELb0ELb1ELb1ELb1ELb1ELb0ELb0ELb0ELi2ELi2ELi4ELi2ELb1EEENS1_24CollectiveEpilogueBwdGQAISA_fSD_Li256ELb1ELb1EEENS1_19SingleTileSchedulerILb1ELb0ELb0ELi128EEEEEEEEEvNT_6ParamsE) ;  /* 0xffff85701c007950 */ /* 0x000fea0003c3ffff */
        .type           $_ZN7cutlass13device_kernelIN5flash19enable_sm80_to_sm89INS1_16FlashAttnBwdSm80INS1_25CollectiveMainloopBwdSm80ILi2ELi2EN4cute5tupleIJNS5_1CILi64EEENS7_ILi128EEES8_EEENS_10bfloat16_tEfNS_4arch4Sm80ELb0ELb1ELb1ELb1ELb1ELb0ELb0ELb0ELi2ELi2ELi4ELi2ELb1EEENS1_24CollectiveEpilogueBwdGQAISA_fSD_Li256ELb1ELb1EEENS1_19SingleTileSchedulerILb1ELb0ELb0ELi128EEEEEEEEEvNT_6ParamsE$_ZN4cute3eso3ESOILb1ELb0EJNS_1CILi0EEES3_iiEEC2ERKS3_S6_RKiS8_,@function
        .size           $_ZN7cutlass13device_kernelIN5flash19enable_sm80_to_sm89INS1_16FlashAttnBwdSm80INS1_25CollectiveMainloopBwdSm80ILi2ELi2EN4cute5tupleIJNS5_1CILi64EEENS7_ILi128EEES8_EEENS_10bfloat16_tEfNS_4arch4Sm80ELb0ELb1ELb1ELb1ELb1ELb0ELb0ELb0ELi2ELi2ELi4ELi2ELb1EEENS1_24CollectiveEpilogueBwdGQAISA_fSD_Li256ELb1ELb1EEENS1_19SingleTileSchedulerILb1ELb0ELb0ELi128EEEEEEEEEvNT_6ParamsE$_ZN4cute3eso3ESOILb1ELb0EJNS_1CILi0EEES3_iiEEC2ERKS3_S6_RKiS8_,($_ZN7cutlass13device_kernelIN5flash19enable_sm80_to_sm89INS1_16FlashAttnBwdSm80INS1_25CollectiveMainloopBwdSm80ILi2ELi2EN4cute5tupleIJNS5_1CILi64EEENS7_ILi128EEES8_EEENS_10bfloat16_tEfNS_4arch4Sm80ELb0ELb1ELb1ELb1ELb1ELb0ELb0ELb0ELi2ELi2ELi4ELi2ELb1EEENS1_24CollectiveEpilogueBwdGQAISA_fSD_Li256ELb1ELb1EEENS1_19SingleTileSchedulerILb1ELb0ELb0ELi128EEEEEEEEEvNT_6ParamsE$_ZN4cute3eso3ESOILb1ELb0EJNS_1CILi0EEEiEEC2ERKS3_RKi - $_ZN7cutlass13device_kernelIN5flash19enable_sm80_to_sm89INS1_16FlashAttnBwdSm80INS1_25CollectiveMainloopBwdSm80ILi2ELi2EN4cute5tupleIJNS5_1CILi64EEENS7_ILi128EEES8_EEENS_10bfloat16_tEfNS_4arch4Sm80ELb0ELb1ELb1ELb1ELb1ELb0ELb0ELb0ELi2ELi2ELi4ELi2ELb1EEENS1_24CollectiveEpilogueBwdGQAISA_fSD_Li256ELb1ELb1EEENS1_19SingleTileSchedulerILb1ELb0ELb0ELi128EEEEEEEEEvNT_6ParamsE$_ZN4cute3eso3ESOILb1ELb0EJNS_1CILi0EEES3_iiEEC2ERKS3_S6_RKiS8_)
$_ZN7cutlass13device_kernelIN5flash19enable_sm80_to_sm89INS1_16FlashAttnBwdSm80INS1_25CollectiveMainloopBwdSm80ILi2ELi2EN4cute5tupleIJNS5_1CILi64EEENS7_ILi128EEES8_EEENS_10bfloat16_tEfNS_4arch4Sm80ELb0ELb1ELb1ELb1ELb1ELb0ELb0ELb0ELi2ELi2ELi4ELi2ELb1EEENS1_24CollectiveEpilogueBwdGQAISA_fSD_Li256ELb1ELb1EEENS1_19SingleTileSchedulerILb1ELb0ELb0ELi128EEEEEEEEEvNT_6ParamsE$_ZN4cute3eso3ESOILb1ELb0EJNS_1CILi0EEES3_iiEEC2ERKS3_S6_RKiS8_:
[----:B------:R-:W-:Y:S02]  /*7a90*/  IADD3 R10, R10, -c[0x0][0x20], RZ ;  /* 0x800008000a0a7a10 */ /* 0x000fe40007ffe0ff */
[----:B------:R-:W-:-:S03]  /*7aa0*/  IADD3 R7, R7, -c[0x0][0x20], RZ ;  /* 0x8000080007077a10 */ /* 0x000fc60007ffe0ff */
[----:B------:R1:W-:Y:S04]  /*7ab0*/  STL [R10], R13 ;  /* 0x0000000d0a007387 */ /* 0x0003e80000100800 */
[----:B------:R-:W2:Y:S01]  /*7ac0*/  LDL R7, [R7] ;  /* 0x0000000007077983 */ /* 0x000ea20000100800 */
[----:B------:R-:W-:-:S03]  /*7ad0*/  IMAD.MOV.U32 R17, RZ, RZ, 0x0 ;  /* 0x00000000ff117424 */ /* 0x000fc600078e00ff */
[----:B--2---:R1:W-:Y:S01]  /*7ae0*/  STL [R10+0x4], R7 ;  /* 0x000004070a007387 */ /* 0x0043e20000100800 */
[----:B------:R-:W-:Y:S05]  /*7af0*/  RET.REL.NODEC R16 `(_ZN7cutlass13device_kernelIN5flash19enable_sm80_to_sm89INS1_16FlashAttnBwdSm80INS1_25CollectiveMainloopBwdSm80ILi2ELi2EN4cute5tupleIJNS5_1CILi64EEENS7_ILi128EEES8_EEENS_10bfloat16_tEfNS_4arch4Sm80ELb0ELb1ELb1ELb1ELb1ELb0ELb0ELb0ELi2ELi2ELi4ELi2ELb1EEENS1_24CollectiveEpilogueBwdGQAISA_fSD_Li256ELb1ELb1EEENS1_19SingleTileSchedulerILb1ELb0ELb0ELi128EEEEEEEEEvNT_6ParamsE) ;  /* 0xffff850010007950 */ /* 0x000fea0003c3ffff */
        .type           $_ZN7cutlass13device_kernelIN5flash19enable_sm80_to_sm89INS1_16FlashAttnBwdSm80INS1_25CollectiveMainloopBwdSm80ILi2ELi2EN4cute5tupleIJNS5_1CILi64EEENS7_ILi128EEES8_EEENS_10bfloat16_tEfNS_4arch4Sm80ELb0ELb1ELb1ELb1ELb1ELb0ELb0ELb0ELi2ELi2ELi4ELi2ELb1EEENS1_24CollectiveEpilogueBwdGQAISA_fSD_Li256ELb1ELb1EEENS1_19SingleTileSchedulerILb1ELb0ELb0ELi128EEEEEEEEEvNT_6ParamsE$_ZN4cute3eso3ESOILb1ELb0EJNS_1CILi0EEEiEEC2ERKS3_RKi,@function
        .size           $_ZN7cutlass13device_kernelIN5flash19enable_sm80_to_sm89INS1_16FlashAttnBwdSm80INS1_25CollectiveMainloopBwdSm80ILi2ELi2EN4cute5tupleIJNS5_1CILi64EEENS7_ILi128EEES8_EEENS_10bfloat16_tEfNS_4arch4Sm80ELb0ELb1ELb1ELb1ELb1ELb0ELb0ELb0ELi2ELi2ELi4ELi2ELb1EEENS1_24CollectiveEpilogueBwdGQAISA_fSD_Li256ELb1ELb1EEENS1_19SingleTileSchedulerILb1ELb0ELb0ELi128EEEEEEEEEvNT_6ParamsE$_ZN4cute3eso3ESOILb1ELb0EJNS_1CILi0EEEiEEC2ERKS3_RKi,($_ZN7cutlass13device_kernelIN5flash19enable_sm80_to_sm89INS1_16FlashAttnBwdSm80INS1_25CollectiveMainloopBwdSm80ILi2ELi2EN4cute5tupleIJNS5_1CILi64EEENS7_ILi128EEES8_EEENS_10bfloat16_tEfNS_4arch4Sm80ELb0ELb1ELb1ELb1ELb1ELb0ELb0ELb0ELi2ELi2ELi4ELi2ELb1EEENS1_24CollectiveEpilogueBwdGQAISA_fSD_Li256ELb1ELb1EEENS1_19SingleTileSchedulerILb1ELb0ELb0ELi128EEEEEEEEEvNT_6ParamsE$_ZN4cute3eso3ESOILb1ELb0EJNS_1CILi0EEEiS3_EEC2ERKS3_RKiS6_ - $_ZN7cutlass13device_kernelIN5flash19enable_sm80_to_sm89INS1_16FlashAttnBwdSm80INS1_25CollectiveMainloopBwdSm80ILi2ELi2EN4cute5tupleIJNS5_1CILi64EEENS7_ILi128EEES8_EEENS_10bfloat16_tEfNS_4arch4Sm80ELb0ELb1ELb1ELb1ELb1ELb0ELb0ELb0ELi2ELi2ELi4ELi2ELb1EEENS1_24CollectiveEpilogueBwdGQAISA_fSD_Li256ELb1ELb1EEENS1_19SingleTileSchedulerILb1ELb0ELb0ELi128EEEEEEEEEvNT_6ParamsE$_ZN4cute3eso3ESOILb1ELb0EJNS_1CILi0EEEiEEC2ERKS3_RKi)
$_ZN7cutlass13device_kernelIN5flash19enable_sm80_to_sm89INS1_16FlashAttnBwdSm80INS1_25CollectiveMainloopBwdSm80ILi2ELi2EN4cute5tupleIJNS5_1CILi64EEENS7_ILi128EEES8_EEENS_10bfloat16_tEfNS_4arch4Sm80ELb0ELb1ELb1ELb1ELb1ELb0ELb0ELb0ELi2ELi2ELi4ELi2ELb1EEENS1_24CollectiveEpilogueBwdGQAISA_fSD_Li256ELb1ELb1EEENS1_19SingleTileSchedulerILb1ELb0ELb0ELi128EEEEEEEEEvNT_6ParamsE$_ZN4cute3eso3ESOILb1ELb0EJNS_1CILi0EEEiEEC2ERKS3_RKi:
[----:B------:R-:W-:Y:S02]  /*7b00*/  IADD3 R6, R13, -c[0x0][0x20], RZ ;  /* 0x800008000d067a10 */ /* 0x000fe40007ffe0ff */
[----:B------:R-:W-:-:S03]  /*7b10*/  MOV R17, 0x0 ;  /* 0x0000000000117802 */ /* 0x000fc60000000f00 */
[----:B------:R1:W-:Y:S01]  /*7b20*/  STL [R6], R7 ;  /* 0x0000000706007387 */ /* 0x0003e20000100800 */
[----:B------:R-:W-:Y:S05]  /*7b30*/  RET.REL.NODEC R16 `(_ZN7cutlass13device_kernelIN5flash19enable_sm80_to_sm89INS1_16FlashAttnBwdSm80INS1_25CollectiveMainloopBwdSm80ILi2ELi2EN4cute5tupleIJNS5_1CILi64EEENS7_ILi128EEES8_EEENS_10bfloat16_tEfNS_4arch4Sm80ELb0ELb1ELb1ELb1ELb1ELb0ELb0ELb0ELi2ELi2ELi4ELi2ELb1EEENS1_24CollectiveEpilogueBwdGQAISA_fSD_Li256ELb1ELb1EEENS1_19SingleTileSchedulerILb1ELb0ELb0ELi128EEEEEEEEEvNT_6ParamsE) ;  /* 0xffff84c010007950 */ /* 0x000fea0003c3ffff */
        .type           $_ZN7cutlass13device_kernelIN5flash19enable_sm80_to_sm89INS1_16FlashAttnBwdSm80INS1_25CollectiveMainloopBwdSm80ILi2ELi2EN4cute5tupleIJNS5_1CILi64EEENS7_ILi128EEES8_EEENS_10bfloat16_tEfNS_4arch4Sm80ELb0ELb1ELb1ELb1ELb1ELb0ELb0ELb0ELi2ELi2ELi4ELi2ELb1EEENS1_24CollectiveEpilogueBwdGQAISA_fSD_Li256ELb1ELb1EEENS1_19SingleTileSchedulerILb1ELb0ELb0ELi128EEEEEEEEEvNT_6ParamsE$_ZN4cute3eso3ESOILb1ELb0EJNS_1CILi0EEEiS3_EEC2ERKS3_RKiS6_,@function
        .size           $_ZN7cutlass13device_kernelIN5flash19enable_sm80_to_sm89INS1_16FlashAttnBwdSm80INS1_25CollectiveMainloopBwdSm80ILi2ELi2EN4cute5tupleIJNS5_1CILi64EEENS7_ILi128EEES8_EEENS_10bfloat16_tEfNS_4arch4Sm80ELb0ELb1ELb1ELb1ELb1ELb0ELb0ELb0ELi2ELi2ELi4ELi2ELb1EEENS1_24CollectiveEpilogueBwdGQAISA_fSD_Li256ELb1ELb1EEENS1_19SingleTileSchedulerILb1ELb0ELb0ELi128EEEEEEEEEvNT_6ParamsE$_ZN4cute3eso3ESOILb1ELb0EJNS_1CILi0EEEiS3_EEC2ERKS3_RKiS6_,($_ZN7cutlass13device_kernelIN5flash19enable_sm80_to_sm89INS1_16FlashAttnBwdSm80INS1_25CollectiveMainloopBwdSm80ILi2ELi2EN4cute5tupleIJNS5_1CILi64EEENS7_ILi128EEES8_EEENS_10bfloat16_tEfNS_4arch4Sm80ELb0ELb1ELb1ELb1ELb1ELb0ELb0ELb0ELi2ELi2ELi4ELi2ELb1EEENS1_24CollectiveEpilogueBwdGQAISA_fSD_Li256ELb1ELb1EEENS1_19SingleTileSchedulerILb1ELb0ELb0ELi128EEEEEEEEEvNT_6ParamsE$_ZN4cute3eso3ESOILb1ELb0EJNS_1CILi0EEEiS3_S3_EEC2ERKS3_RKiS6_S6_ - $_ZN7cutlass13device_kernelIN5flash19enable_sm80_to_sm89INS1_16FlashAttnBwdSm80INS1_25CollectiveMainloopBwdSm80ILi2ELi2EN4cute5tupleIJNS5_1CILi64EEENS7_ILi128EEES8_EEENS_10bfloat16_tEfNS_4arch4Sm80ELb0ELb1ELb1ELb1ELb1ELb0ELb0ELb0ELi2ELi2ELi4ELi2ELb1EEENS1_24CollectiveEpilogueBwdGQAISA_fSD_Li256ELb1ELb1EEENS1_19SingleTileSchedulerILb1ELb0ELb0ELi128EEEEEEEEEvNT_6ParamsE$_ZN4cute3eso3ESOILb1ELb0EJNS_1CILi0EEEiS3_EEC2ERKS3_RKiS6_)
$_ZN7cutlass13device_kernelIN5flash19enable_sm80_to_sm89INS1_16FlashAttnBwdSm80INS1_25CollectiveMainloopBwdSm80ILi2ELi2EN4cute5tupleIJNS5_1CILi64EEENS7_ILi128EEES8_EEENS_10bfloat16_tEfNS_4arch4Sm80ELb0ELb1ELb1ELb1ELb1ELb0ELb0ELb0ELi2ELi2ELi4ELi2ELb1EEENS1_24CollectiveEpilogueBwdGQAISA_fSD_Li256ELb1ELb1EEENS1_19SingleTileSchedulerILb1ELb0ELb0ELi128EEEEEEEEEvNT_6ParamsE$_ZN4cute3eso3ESOILb1ELb0EJNS_1CILi0EEEiS3_EEC2ERKS3_RKiS6_:
[----:B------:R-:W-:Y:S02]  /*7b40*/  IADD3 R6, R4, -c[0x0][0x20], RZ ;  /* 0x8000080004067a10 */ /* 0x000fe40007ffe0ff */
[----:B------:R-:W-:-:S03]  /*7b50*/  MOV R9, 0x0 ;  /* 0x0000000000097802 */ /* 0x000fc60000000f00 */
[----:B------:R1:W-:Y:S01]  /*7b60*/  STL [R6], R7 ;  /* 0x0000000706007387 */ /* 0x0003e20000100800 */
[----:B------:R-:W-:Y:S05]  /*7b70*/  RET.REL.NODEC R8 `(_ZN7cutlass13device_kernelIN5flash19enable_sm80_to_sm89INS1_16FlashAttnBwdSm80INS1_25CollectiveMainloopBwdSm80ILi2ELi2EN4cute5tupleIJNS5_1CILi64EEENS7_ILi128EEES8_EEENS_10bfloat16_tEfNS_4arch4Sm80ELb0ELb1ELb1ELb1ELb1ELb0ELb0ELb0ELi2ELi2ELi4ELi2ELb1EEENS1_24CollectiveEpilogueBwdGQAISA_fSD_Li256ELb1ELb1EEENS1_19SingleTileSchedulerILb1ELb0ELb0ELi128EEEEEEEEEvNT_6ParamsE) ;  /* 0xffff848008007950 */ /* 0x000fea0003c3ffff */
        .type           $_ZN7cutlass13device_kernelIN5flash19enable_sm80_to_sm89INS1_16FlashAttnBwdSm80INS1_25CollectiveMainloopBwdSm80ILi2ELi2EN4cute5tupleIJNS5_1CILi64EEENS7_ILi128EEES8_EEENS_10bfloat16_tEfNS_4arch4Sm80ELb0ELb1ELb1ELb1ELb1ELb0ELb0ELb0ELi2ELi2ELi4ELi2ELb1EEENS1_24CollectiveEpilogueBwdGQAISA_fSD_Li256ELb1ELb1EEENS1_19SingleTileSchedulerILb1ELb0ELb0ELi128EEEEEEEEEvNT_6ParamsE$_ZN4cute3eso3ESOILb1ELb0EJNS_1CILi0EEEiS3_S3_EEC2ERKS3_RKiS6_S6_,@function
        .size           $_ZN7cutlass13device_kernelIN5flash19enable_sm80_to_sm89INS1_16FlashAttnBwdSm80INS1_25CollectiveMainloopBwdSm80ILi2ELi2EN4cute5tupleIJNS5_1CILi64EEENS7_ILi128EEES8_EEENS_10bfloat16_tEfNS_4arch4Sm80ELb0ELb1ELb1ELb1ELb1ELb0ELb0ELb0ELi2ELi2ELi4ELi2ELb1EEENS1_24CollectiveEpilogueBwdGQAISA_fSD_Li256ELb1ELb1EEENS1_19SingleTileSchedulerILb1ELb0ELb0ELi128EEEEEEEEEvNT_6ParamsE$_ZN4cute3eso3ESOILb1ELb0EJNS_1CILi0EEEiS3_S3_EEC2ERKS3_RKiS6_S6_,($_ZN7cutlass13device_kernelIN5flash19enable_sm80_to_sm89INS1_16FlashAttnBwdSm80INS1_25CollectiveMainloopBwdSm80ILi2ELi2EN4cute5tupleIJNS5_1CILi64EEENS7_ILi128EEES8_EEENS_10bfloat16_tEfNS_4arch4Sm80ELb0ELb1ELb1ELb1ELb1ELb0ELb0ELb0ELi2ELi2ELi4ELi2ELb1EEENS1_24CollectiveEpilogueBwdGQAISA_fSD_Li256ELb1ELb1EEENS1_19SingleTileSchedulerILb1ELb0ELb0ELi128EEEEEEEEEvNT_6ParamsE$_ZN4cute3eso3ESOILb1ELb0EJNS_1CILi0EEEiiiEEC2ERKS3_RKiS8_S8_ - $_ZN7cutlass13device_kernelIN5flash19enable_sm80_to_sm89INS1_16FlashAttnBwdSm80INS1_25CollectiveMainloopBwdSm80ILi2ELi2EN4cute5tupleIJNS5_1CILi64EEENS7_ILi128EEES8_EEENS_10bfloat16_tEfNS_4arch4Sm80ELb0ELb1ELb1ELb1ELb1ELb0ELb0ELb0ELi2ELi2ELi4ELi2ELb1EEENS1_24CollectiveEpilogueBwdGQAISA_fSD_Li256ELb1ELb1EEENS1_19SingleTileSchedulerILb1ELb0ELb0ELi128EEEEEEEEEvNT_6ParamsE$_ZN4cute3eso3ESOILb1ELb0EJNS_1CILi0EEEiS3_S3_EEC2ERKS3_RKiS6_S6_)
$_ZN7cutlass13device_kernelIN5flash19enable_sm80_to_sm89INS1_16FlashAttnBwdSm80INS1_25CollectiveMainloopBwdSm80ILi2ELi2EN4cute5tupleIJNS5_1CILi64EEENS7_ILi128EEES8_EEENS_10bfloat16_tEfNS_4arch4Sm80ELb0ELb1ELb1ELb1ELb1ELb0ELb0ELb0ELi2ELi2ELi4ELi2ELb1EEENS1_24CollectiveEpilogueBwdGQAISA_fSD_Li256ELb1ELb1EEENS1_19SingleTileSchedulerILb1ELb0ELb0ELi128EEEEEEEEEvNT_6ParamsE$_ZN4cute3eso3ESOILb1ELb0EJNS_1CILi0EEEiS3_S3_EEC2ERKS3_RKiS6_S6_:
[----:B------:R-:W-:Y:S02]  /*7b80*/  IADD3 R6, R6, -c[0x0][0x20], RZ ;  /* 0x8000080006067a10 */ /* 0x000fe40007ffe0ff */
[----:B------:R-:W-:-:S03]  /*7b90*/  MOV R17, 0x0 ;  /* 0x0000000000117802 */ /* 0x000fc60000000f00 */
[----:B------:R1:W-:Y:S01]  /*7ba0*/  STL [R6], R7 ;  /* 0x0000000706007387 */ /* 0x0003e20000100800 */
[----:B------:R-:W-:Y:S05]  /*7bb0*/  RET.REL.NODEC R16 `(_ZN7cutlass13device_kernelIN5flash19enable_sm80_to_sm89INS1_16FlashAttnBwdSm80INS1_25CollectiveMainloopBwdSm80ILi2ELi2EN4cute5tupleIJNS5_1CILi64EEENS7_ILi128EEES8_EEENS_10bfloat16_tEfNS_4arch4Sm80ELb0ELb1ELb1ELb1ELb1ELb0ELb0ELb0ELi2ELi2ELi4ELi2ELb1EEENS1_24CollectiveEpilogueBwdGQAISA_fSD_Li256ELb1ELb1EEENS1_19SingleTileSchedulerILb1ELb0ELb0ELi128EEEEEEEEEvNT_6ParamsE) ;  /* 0xffff844010007950 */ /* 0x000fea0003c3ffff */
        .type           $_ZN7cutlass13device_kernelIN5flash19enable_sm80_to_sm89INS1_16FlashAttnBwdSm80INS1_25CollectiveMainloopBwdSm80ILi2ELi2EN4cute5tupleIJNS5_1CILi64EEENS7_ILi128EEES8_EEENS_10bfloat16_tEfNS_4arch4Sm80ELb0ELb1ELb1ELb1ELb1ELb0ELb0ELb0ELi2ELi2ELi4ELi2ELb1EEENS1_24CollectiveEpilogueBwdGQAISA_fSD_Li256ELb1ELb1EEENS1_19SingleTileSchedulerILb1ELb0ELb0ELi128EEEEEEEEEvNT_6ParamsE$_ZN4cute3eso3ESOILb1ELb0EJNS_1CILi0EEEiiiEEC2ERKS3_RKiS8_S8_,@function
        .size           $_ZN7cutlass13device_kernelIN5flash19enable_sm80_to_sm89INS1_16FlashAttnBwdSm80INS1_25CollectiveMainloopBwdSm80ILi2ELi2EN4cute5tupleIJNS5_1CILi64EEENS7_ILi128EEES8_EEENS_10bfloat16_tEfNS_4arch4Sm80ELb0ELb1ELb1ELb1ELb1ELb0ELb0ELb0ELi2ELi2ELi4ELi2ELb1EEENS1_24CollectiveEpilogueBwdGQAISA_fSD_Li256ELb1ELb1EEENS1_19SingleTileSchedulerILb1ELb0ELb0ELi128EEEEEEEEEvNT_6ParamsE$_ZN4cute3eso3ESOILb1ELb0EJNS_1CILi0EEEiiiEEC2ERKS3_RKiS8_S8_,($_ZN7cutlass13device_kernelIN5flash19enable_sm80_to_sm89INS1_16FlashAttnBwdSm80INS1_25CollectiveMainloopBwdSm80ILi2ELi2EN4cute5tupleIJNS5_1CILi64EEENS7_ILi128EEES8_EEENS_10bfloat16_tEfNS_4arch4Sm80ELb0ELb1ELb1ELb1ELb1ELb0ELb0ELb0ELi2ELi2ELi4ELi2ELb1EEENS1_24CollectiveEpilogueBwdGQAISA_fSD_Li256ELb1ELb1EEENS1_19SingleTileSchedulerILb1ELb0ELb0ELi128EEEEEEEEEvNT_6ParamsE$_ZN4cute3eso3ESOILb1ELb0EJNS_5tupleIJNS2_IJNS_1CILi8EEENS3_ILi1EEEEEENS3_ILi2EEES5_EEENS2_IJNS2_IJS5_NS3_ILi0EEEEEElS9_EEEEEC2ERKS8_RKSB_ - $_ZN7cutlass13device_kernelIN5flash19enable_sm80_to_sm89INS1_16FlashAttnBwdSm80INS1_25CollectiveMainloopBwdSm80ILi2ELi2EN4cute5tupleIJNS5_1CILi64EEENS7_ILi128EEES8_EEENS_10bfloat16_tEfNS_4arch4Sm80ELb0ELb1ELb1ELb1ELb1ELb0ELb0ELb0ELi2ELi2ELi4ELi2ELb1EEENS1_24CollectiveEpilogueBwdGQAISA_fSD_Li256ELb1ELb1EEENS1_19SingleTileSchedulerILb1ELb0ELb0ELi128EEEEEEEEEvNT_6ParamsE$_ZN4cute3eso3ESOILb1ELb0EJNS_1CILi0EEEiiiEEC2ERKS3_RKiS8_S8_)
$_ZN7cutlass13device_kernelIN5flash19enable_sm80_to_sm89INS1_16FlashAttnBwdSm80INS1_25CollectiveMainloopBwdSm80ILi2ELi2EN4cute5tupleIJNS5_1CILi64EEENS7_ILi128EEES8_EEENS_10bfloat16_tEfNS_4arch4Sm80ELb0ELb1ELb1ELb1ELb1ELb0ELb0ELb0ELi2ELi2ELi4ELi2ELb1EEENS1_24CollectiveEpilogueBwdGQAISA_fSD_Li256ELb1ELb1EEENS1_19SingleTileSchedulerILb1ELb0ELb0ELi128EEEEEEEEEvNT_6ParamsE$_ZN4cute3eso3ESOILb1ELb0EJNS_1CILi0EEEiiiEEC2ERKS3_RKiS8_S8_:
        /* <DEDUP_REMOVED lines=9> */
[----:B------:R-:W-:Y:S05]  /*7c50*/  RET.REL.NODEC R10 `(_ZN7cutlass13device_kernelIN5flash19enable_sm80_to_sm89INS1_16FlashAttnBwdSm80INS1_25CollectiveMainloopBwdSm80ILi2ELi2EN4cute5tupleIJNS5_1CILi64EEENS7_ILi128EEES8_EEENS_10bfloat16_tEfNS_4arch4Sm80ELb0ELb1ELb1ELb1ELb1ELb0ELb0ELb0ELi2ELi2ELi4ELi2ELb1EEENS1_24CollectiveEpilogueBwdGQAISA_fSD_Li256ELb1ELb1EEENS1_19SingleTileSchedulerILb1ELb0ELb0ELi128EEEEEEEEEvNT_6ParamsE) ;  /* 0xffff83a00a007950 */ /* 0x000fea0003c3ffff */
        .type           $_ZN7cutlass13device_kernelIN5flash19enable_sm80_to_sm89INS1_16FlashAttnBwdSm80INS1_25CollectiveMainloopBwdSm80ILi2ELi2EN4cute5tupleIJNS5_1CILi64EEENS7_ILi128EEES8_EEENS_10bfloat16_tEfNS_4arch4Sm80ELb0ELb1ELb1ELb1ELb1ELb0ELb0ELb0ELi2ELi2ELi4ELi2ELb1EEENS1_24CollectiveEpilogueBwdGQAISA_fSD_Li256ELb1ELb1EEENS1_19SingleTileSchedulerILb1ELb0ELb0ELi128EEEEEEEEEvNT_6ParamsE$_ZN4cute3eso3ESOILb1ELb0EJNS_5tupleIJNS2_IJNS_1CILi8EEENS3_ILi1EEEEEENS3_ILi2EEES5_EEENS2_IJNS2_IJS5_NS3_ILi0EEEEEElS9_EEEEEC2ERKS8_RKSB_,@function
        .size           $_ZN7cutlass13device_kernelIN5flash19enable_sm80_to_sm89INS1_16FlashAttnBwdSm80INS1_25CollectiveMainloopBwdSm80ILi2ELi2EN4cute5tupleIJNS5_1CILi64EEENS7_ILi128EEES8_EEENS_10bfloat16_tEfNS_4arch4Sm80ELb0ELb1ELb1ELb1ELb1ELb0ELb0ELb0ELi2ELi2ELi4ELi2ELb1EEENS1_24CollectiveEpilogueBwdGQAISA_fSD_Li256ELb1ELb1EEENS1_19SingleTileSchedulerILb1ELb0ELb0ELi128EEEEEEEEEvNT_6ParamsE$_ZN4cute3eso3ESOILb1ELb0EJNS_5tupleIJNS2_IJNS_1CILi8EEENS3_ILi1EEEEEENS3_ILi2EEES5_EEENS2_IJNS2_IJS5_NS3_ILi0EEEEEElS9_EEEEEC2ERKS8_RKSB_,($_ZN7cutlass13device_kernelIN5flash19enable_sm80_to_sm89INS1_16FlashAttnBwdSm80INS1_25CollectiveMainloopBwdSm80ILi2ELi2EN4cute5tupleIJNS5_1CILi64EEENS7_ILi128EEES8_EEENS_10bfloat16_tEfNS_4arch4Sm80ELb0ELb1ELb1ELb1ELb1ELb0ELb0ELb0ELi2ELi2ELi4ELi2ELb1EEENS1_24CollectiveEpilogueBwdGQAISA_fSD_Li256ELb1ELb1EEENS1_19SingleTileSchedulerILb1ELb0ELb0ELi128EEEEEEEEEvNT_6ParamsE$_ZN4cute3eso3ESOILb1ELb0EJNS_5tupleIJNS_1CILi1EEENS3_ILi0EEEEEElS5_EEC2ERKS6_RKlRKS5_ - $_ZN7cutlass13device_kernelIN5flash19enable_sm80_to_sm89INS1_16FlashAttnBwdSm80INS1_25CollectiveMainloopBwdSm80ILi2ELi2EN4cute5tupleIJNS5_1CILi64EEENS7_ILi128EEES8_EEENS_10bfloat16_tEfNS_4arch4Sm80ELb0ELb1ELb1ELb1ELb1ELb0ELb0ELb0ELi2ELi2ELi4ELi2ELb1EEENS1_24CollectiveEpilogueBwdGQAISA_fSD_Li256ELb1ELb1EEENS1_19SingleTileSchedulerILb1ELb0ELb0ELi128EEEEEEEEEvNT_6ParamsE$_ZN4cute3eso3ESOILb1ELb0EJNS_5tupleIJNS2_IJNS_1CILi8EEENS3_ILi1EEEEEENS3_ILi2EEES5_EEENS2_IJNS2_IJS5_NS3_ILi0EEEEEElS9_EEEEEC2ERKS8_RKSB_)
$_ZN7cutlass13device_kernelIN5flash19enable_sm80_to_sm89INS1_16FlashAttnBwdSm80INS1_25CollectiveMainloopBwdSm80ILi2ELi2EN4cute5tupleIJNS5_1CILi64EEENS7_ILi128EEES8_EEENS_10bfloat16_tEfNS_4arch4Sm80ELb0ELb1ELb1ELb1ELb1ELb0ELb0ELb0ELi2ELi2ELi4ELi2ELb1EEENS1_24CollectiveEpilogueBwdGQAISA_fSD_Li256ELb1ELb1EEENS1_19SingleTileSchedulerILb1ELb0ELb0ELi128EEEEEEEEEvNT_6ParamsE$_ZN4cute3eso3ESOILb1ELb0EJNS_5tupleIJNS2_IJNS_1CILi8EEENS3_ILi1EEEEEENS3_ILi2EEES5_EEENS2_IJNS2_IJS5_NS3_ILi0EEEEEElS9_EEEEEC2ERKS8_RKSB_:
[----:B------:R-:W-:Y:S01]  /*7c60*/  IADD3 R7, R4, -c[0x0][0x20], RZ ;  /* 0x8000080004077a10 */ /* 0x000fe20007ffe0ff */
[----:B------:R-:W-:Y:S01]  /*7c70*/  IMAD.MOV.U32 R24, RZ, RZ, R6 ;  /* 0x000000ffff187224 */ /* 0x000fe200078e0006 */
[----:B------:R-:W-:Y:S01]  /*7c80*/  MOV R28, R10 ;  /* 0x0000000a001c7202 */ /* 0x000fe20000000f00 */
[----:B------:R-:W-:Y:S01]  /*7c90*/  IMAD.MOV.U32 R25, RZ, RZ, R9 ;  /* 0x000000ffff197224 */ /* 0x000fe200078e0009 */
[----:B------:R-:W-:-:S04]  /*7ca0*/  MOV R29, 0x0 ;  /* 0x00000000001d7802 */ /* 0x000fc80000000f00 */
[----:B------:R1:W-:Y:S01]  /*7cb0*/  STL.64 [R7], R24 ;  /* 0x0000001807007387 */ /* 0x0003e20000100a00 */
[----:B------:R-:W-:Y:S05]  /*7cc0*/  RET.REL.NODEC R28 `(_ZN7cutlass13device_kernelIN5flash19enable_sm80_to_sm89INS1_16FlashAttnBwdSm80INS1_25CollectiveMainloopBwdSm80ILi2ELi2EN4cute5tupleIJNS5_1CILi64EEENS7_ILi128EEES8_EEENS_10bfloat16_tEfNS_4arch4Sm80ELb0ELb1ELb1ELb1ELb1ELb0ELb0ELb0ELi2ELi2ELi4ELi2ELb1EEENS1_24CollectiveEpilogueBwdGQAISA_fSD_Li256ELb1ELb1EEENS1_19SingleTileSchedulerILb1ELb0ELb0ELi128EEEEEEEEEvNT_6ParamsE) ;  /* 0xffff83301c007950 */ /* 0x000fea0003c3ffff */
        .type           $_ZN7cutlass13device_kernelIN5flash19enable_sm80_to_sm89INS1_16FlashAttnBwdSm80INS1_25CollectiveMainloopBwdSm80ILi2ELi2EN4cute5tupleIJNS5_1CILi64EEENS7_ILi128EEES8_EEENS_10bfloat16_tEfNS_4arch4Sm80ELb0ELb1ELb1ELb1ELb1ELb0ELb0ELb0ELi2ELi2ELi4ELi2ELb1EEENS1_24CollectiveEpilogueBwdGQAISA_fSD_Li256ELb1ELb1EEENS1_19SingleTileSchedulerILb1ELb0ELb0ELi128EEEEEEEEEvNT_6ParamsE$_ZN4cute3eso3ESOILb1ELb0EJNS_5tupleIJNS_1CILi1EEENS3_ILi0EEEEEElS5_EEC2ERKS6_RKlRKS5_,@function
        .size           $_ZN7cutlass13device_kernelIN5flash19enable_sm80_to_sm89INS1_16FlashAttnBwdSm80INS1_25CollectiveMainloopBwdSm80ILi2ELi2EN4cute5tupleIJNS5_1CILi64EEENS7_ILi128EEES8_EEENS_10bfloat16_tEfNS_4arch4Sm80ELb0ELb1ELb1ELb1ELb1ELb0ELb0ELb0ELi2ELi2ELi4ELi2ELb1EEENS1_24CollectiveEpilogueBwdGQAISA_fSD_Li256ELb1ELb1EEENS1_19SingleTileSchedulerILb1ELb0ELb0ELi128EEEEEEEEEvNT_6ParamsE$_ZN4cute3eso3ESOILb1ELb0EJNS_5tupleIJNS_1CILi1EEENS3_ILi0EEEEEElS5_EEC2ERKS6_RKlRKS5_,($_ZN7cutlass13device_kernelIN5flash19enable_sm80_to_sm89INS1_16FlashAttnBwdSm80INS1_25CollectiveMainloopBwdSm80ILi2ELi2EN4cute5tupleIJNS5_1CILi64EEENS7_ILi128EEES8_EEENS_10bfloat16_tEfNS_4arch4Sm80ELb0ELb1ELb1ELb1ELb1ELb0ELb0ELb0ELi2ELi2ELi4ELi2ELb1EEENS1_24CollectiveEpilogueBwdGQAISA_fSD_Li256ELb1ELb1EEENS1_19SingleTileSchedulerILb1ELb0ELb0ELi128EEEEEEEEEvNT_6ParamsE$_ZN4cute3eso3ESOILb1ELb0EJNS_6LayoutINS_5tupleIJNS3_IJNS_1CILi1EEES5_EEEEEENS3_IJNS3_IJS5_NS4_ILi0EEEEEEEEEEENS_10ViewEngineINS_8gmem_ptrIPKN7cutlass9uint128_tEEEEEEEC2ERKSB_RKSJ_ - $_ZN7cutlass13device_kernelIN5flash19enable_sm80_to_sm89INS1_16FlashAttnBwdSm80INS1_25CollectiveMainloopBwdSm80ILi2ELi2EN4cute5tupleIJNS5_1CILi64EEENS7_ILi128EEES8_EEENS_10bfloat16_tEfNS_4arch4Sm80ELb0ELb1ELb1ELb1ELb1ELb0ELb0ELb0ELi2ELi2ELi4ELi2ELb1EEENS1_24CollectiveEpilogueBwdGQAISA_fSD_Li256ELb1ELb1EEENS1_19SingleTileSchedulerILb1ELb0ELb0ELi128EEEEEEEEEvNT_6ParamsE$_ZN4cute3eso3ESOILb1ELb0EJNS_5tupleIJNS_1CILi1EEENS3_ILi0EEEEEElS5_EEC2ERKS6_RKlRKS5_)
$_ZN7cutlass13device_kernelIN5flash19enable_sm80_to_sm89INS1_16FlashAttnBwdSm80INS1_25CollectiveMainloopBwdSm80ILi2ELi2EN4cute5tupleIJNS5_1CILi64EEENS7_ILi128EEES8_EEENS_10bfloat16_tEfNS_4arch4Sm80ELb0ELb1ELb1ELb1ELb1ELb0ELb0ELb0ELi2ELi2ELi4ELi2ELb1EEENS1_24CollectiveEpilogueBwdGQAISA_fSD_Li256ELb1ELb1EEENS1_19SingleTileSchedulerILb1ELb0ELb0ELi128EEEEEEEEEvNT_6ParamsE$_ZN4cute3eso3ESOILb1ELb0EJNS_5tupleIJNS_1CILi1EEENS3_ILi0EEEEEElS5_EEC2ERKS6_RKlRKS5_:
[----:B------:R-:W-:Y:S01]  /*7cd0*/  IADD3 R7, R7, -c[0x0][0x20], RZ ;  /* 0x8000080007077a10 */ /* 0x000fe20007ffe0ff */
[----:B------:R-:W-:Y:S01]  /*7ce0*/  IMAD.MOV.U32 R24, RZ, RZ, R6 ;  /* 0x000000ffff187224 */ /* 0x000fe200078e0006 */
[----:B------:R-:W-:Y:S01]  /*7cf0*/  MOV R28, R10 ;  /* 0x0000000a001c7202 */ /* 0x000fe20000000f00 */
[----:B------:R-:W-:Y:S01]  /*7d00*/  IMAD.MOV.U32 R25, RZ, RZ, R9 ;  /* 0x000000ffff197224 */ /* 0x000fe200078e0009 */
[----:B------:R-:W-:-:S04]  /*7d10*/  MOV R29, 0x0 ;  /* 0x00000000001d7802 */ /* 0x000fc80000000f00 */
[----:B------:R1:W-:Y:S01]  /*7d20*/  STL.64 [R7], R24 ;  /* 0x0000001807007387 */ /* 0x0003e20000100a00 */
[----:B------:R-:W-:Y:S05]  /*7d30*/  RET.REL.NODEC R28 `(_ZN7cutlass13device_kernelIN5flash19enable_sm80_to_sm89INS1_16FlashAttnBwdSm80INS1_25CollectiveMainloopBwdSm80ILi2ELi2EN4cute5tupleIJNS5_1CILi64EEENS7_ILi128EEES8_EEENS_10bfloat16_tEfNS_4arch4Sm80ELb0ELb1ELb1ELb1ELb1ELb0ELb0ELb0ELi2ELi2ELi4ELi2ELb1EEENS1_24CollectiveEpilogueBwdGQAISA_fSD_Li256ELb1ELb1EEENS1_19SingleTileSchedulerILb1ELb0ELb0ELi128EEEEEEEEEvNT_6ParamsE) ;  /* 0xffff82c01c007950 */ /* 0x000fea0003c3ffff */
        .type           $_ZN7cutlass13device_kernelIN5flash19enable_sm80_to_sm89INS1_16FlashAttnBwdSm80INS1_25CollectiveMainloopBwdSm80ILi2ELi2EN4cute5tupleIJNS5_1CILi64EEENS7_ILi128EEES8_EEENS_10bfloat16_tEfNS_4arch4Sm80ELb0ELb1ELb1ELb1ELb1ELb0ELb0ELb0ELi2ELi2ELi4ELi2ELb1EEENS1_24CollectiveEpilogueBwdGQAISA_fSD_Li256ELb1ELb1EEENS1_19SingleTileSchedulerILb1ELb0ELb0ELi128EEEEEEEEEvNT_6ParamsE$_ZN4cute3eso3ESOILb1ELb0EJNS_6LayoutINS_5tupleIJNS3_IJNS_1CILi1EEES5_EEEEEENS3_IJNS3_IJS5_NS4_ILi0EEEEEEEEEEENS_10ViewEngineINS_8gmem_ptrIPKN7cutlass9uint128_tEEEEEEEC2ERKSB_RKSJ_,@function
        .size           $_ZN7cutlass13device_kernelIN5flash19enable_sm80_to_sm89INS1_16FlashAttnBwdSm80INS1_25CollectiveMainloopBwdSm80ILi2ELi2EN4cute5tupleIJNS5_1CILi64EEENS7_ILi128EEES8_EEENS_10bfloat16_tEfNS_4arch4Sm80ELb0ELb1ELb1ELb1ELb1ELb0ELb0ELb0ELi2ELi2ELi4ELi2ELb1EEENS1_24CollectiveEpilogueBwdGQAISA_fSD_Li256ELb1ELb1EEENS1_19SingleTileSchedulerILb1ELb0ELb0ELi128EEEEEEEEEvNT_6ParamsE$_ZN4cute3eso3ESOILb1ELb0EJNS_6LayoutINS_5tupleIJNS3_IJNS_1CILi1EEES5_EEEEEENS3_IJNS3_IJS5_NS4_ILi0EEEEEEEEEEENS_10ViewEngineINS_8gmem_ptrIPKN7cutlass9uint128_tEEEEEEEC2ERKSB_RKSJ_,($_ZN7cutlass13device_kernelIN5flash19enable_sm80_to_sm89INS1_16FlashAttnBwdSm80INS1_25CollectiveMainloopBwdSm80ILi2ELi2EN4cute5tupleIJNS5_1CILi64EEENS7_ILi128EEES8_EEENS_10bfloat16_tEfNS_4arch4Sm80ELb0ELb1ELb1ELb1ELb1ELb0ELb0ELb0ELi2ELi2ELi4ELi2ELb1EEENS1_24CollectiveEpilogueBwdGQAISA_fSD_Li256ELb1ELb1EEENS1_19SingleTileSchedulerILb1ELb0ELb0ELi128EEEEEEEEEvNT_6ParamsE$_ZN4cute3eso3ESOILb1ELb0EJNS_6LayoutINS_5tupleIJNS3_IJNS_1CILi1EEES5_EEEEEENS3_IJNS3_IJS5_NS4_ILi0EEEEEEEEEEENS_10ViewEngineINS_8smem_ptrIPN7cutlass9uint128_tEEEEEEEC2ERKSB_RKSI_ - $_ZN7cutlass13device_kernelIN5flash19enable_sm80_to_sm89INS1_16FlashAttnBwdSm80INS1_25CollectiveMainloopBwdSm80ILi2ELi2EN4cute5tupleIJNS5_1CILi64EEENS7_ILi128EEES8_EEENS_10bfloat16_tEfNS_4arch4Sm80ELb0ELb1ELb1ELb1ELb1ELb0ELb0ELb0ELi2ELi2ELi4ELi2ELb1EEENS1_24CollectiveEpilogueBwdGQAISA_fSD_Li256ELb1ELb1EEENS1_19SingleTileSchedulerILb1ELb0ELb0ELi128EEEEEEEEEvNT_6ParamsE$_ZN4cute3eso3ESOILb1ELb0EJNS_6LayoutINS_5tupleIJNS3_IJNS_1CILi1EEES5_EEEEEENS3_IJNS3_IJS5_NS4_ILi0EEEEEEEEEEENS_10ViewEngineINS_8gmem_ptrIPKN7cutlass9uint128_tEEEEEEEC2ERKSB_RKSJ_)
$_ZN7cutlass13device_kernelIN5flash19enable_sm80_to_sm89INS1_16FlashAttnBwdSm80INS1_25CollectiveMainloopBwdSm80ILi2ELi2EN4cute5tupleIJNS5_1CILi64EEENS7_ILi128EEES8_EEENS_10bfloat16_tEfNS_4arch4Sm80ELb0ELb1ELb1ELb1ELb1ELb0ELb0ELb0ELi2ELi2ELi4ELi2ELb1EEENS1_24CollectiveEpilogueBwdGQAISA_fSD_Li256ELb1ELb1EEENS1_19SingleTileSchedulerILb1ELb0ELb0ELi128EEEEEEEEEvNT_6ParamsE$_ZN4cute3eso3ESOILb1ELb0EJNS_6LayoutINS_5tupleIJNS3_IJNS_1CILi1EEES5_EEEEEENS3_IJNS3_IJS5_NS4_ILi0EEEEEEEEEEENS_10ViewEngineINS_8gmem_ptrIPKN7cutlass9uint128_tEEEEEEEC2ERKSB_RKSJ_:
[----:B------:R-:W-:Y:S01]  /*7d40*/  IADD3 R10, R4, -c[0x0][0x20], RZ ;  /* 0x80000800040a7a10 */ /* 0x000fe20007ffe0ff */
[----:B------:R-:W-:Y:S01]  /*7d50*/  IMAD.MOV.U32 R28, RZ, RZ, R16 ;  /* 0x000000ffff1c7224 */ /* 0x000fe200078e0010 */
[----:B------:R-:W-:-:S03]  /*7d60*/  MOV R29, 0x0 ;  /* 0x00000000001d7802 */ /* 0x000fc60000000f00 */
[----:B------:R1:W-:Y:S01]  /*7d70*/  STL.64 [R10], R6 ;  /* 0x000000060a007387 */ /* 0x0003e20000100a00 */
[----:B------:R-:W-:Y:S05]  /*7d80*/  RET.REL.NODEC R28 `(_ZN7cutlass13device_kernelIN5flash19enable_sm80_to_sm89INS1_16FlashAttnBwdSm80INS1_25CollectiveMainloopBwdSm80ILi2ELi2EN4cute5tupleIJNS5_1CILi64EEENS7_ILi128EEES8_EEENS_10bfloat16_tEfNS_4arch4Sm80ELb0ELb1ELb1ELb1ELb1ELb0ELb0ELb0ELi2ELi2ELi4ELi2ELb1EEENS1_24CollectiveEpilogueBwdGQAISA_fSD_Li256ELb1ELb1EEENS1_19SingleTileSchedulerILb1ELb0ELb0ELi128EEEEEEEEEvNT_6ParamsE) ;  /* 0xffff82701c007950 */ /* 0x000fea0003c3ffff */
        .type           $_ZN7cutlass13device_kernelIN5flash19enable_sm80_to_sm89INS1_16FlashAttnBwdSm80INS1_25CollectiveMainloopBwdSm80ILi2ELi2EN4cute5tupleIJNS5_1CILi64EEENS7_ILi128EEES8_EEENS_10bfloat16_tEfNS_4arch4Sm80ELb0ELb1ELb1ELb1ELb1ELb0ELb0ELb0ELi2ELi2ELi4ELi2ELb1EEENS1_24CollectiveEpilogueBwdGQAISA_fSD_Li256ELb1ELb1EEENS1_19SingleTileSchedulerILb1ELb0ELb0ELi128EEEEEEEEEvNT_6ParamsE$_ZN4cute3eso3ESOILb1ELb0EJNS_6LayoutINS_5tupleIJNS3_IJNS_1CILi1EEES5_EEEEEENS3_IJNS3_IJS5_NS4_ILi0EEEEEEEEEEENS_10ViewEngineINS_8smem_ptrIPN7cutlass9uint128_tEEEEEEEC2ERKSB_RKSI_,@function
        .size           $_ZN7cutlass13device_kernelIN5flash19enable_sm80_to_sm89INS1_16FlashAttnBwdSm80INS1_25CollectiveMainloopBwdSm80ILi2ELi2EN4cute5tupleIJNS5_1CILi64EEENS7_ILi128EEES8_EEENS_10bfloat16_tEfNS_4arch4Sm80ELb0ELb1ELb1ELb1ELb1ELb0ELb0ELb0ELi2ELi2ELi4ELi2ELb1EEENS1_24CollectiveEpilogueBwdGQAISA_fSD_Li256ELb1ELb1EEENS1_19SingleTileSchedulerILb1ELb0ELb0ELi128EEEEEEEEEvNT_6ParamsE$_ZN4cute3eso3ESOILb1ELb0EJNS_6LayoutINS_5tupleIJNS3_IJNS_1CILi1EEES5_EEEEEENS3_IJNS3_IJS5_NS4_ILi0EEEEEEEEEEENS_10ViewEngineINS_8smem_ptrIPN7cutlass9uint128_tEEEEEEEC2ERKSB_RKSI_,($_ZN7cutlass13device_kernelIN5flash19enable_sm80_to_sm89INS1_16FlashAttnBwdSm80INS1_25CollectiveMainloopBwdSm80ILi2ELi2EN4cute5tupleIJNS5_1CILi64EEENS7_ILi128EEES8_EEENS_10bfloat16_tEfNS_4arch4Sm80ELb0ELb1ELb1ELb1ELb1ELb0ELb0ELb0ELi2ELi2ELi4ELi2ELb1EEENS1_24CollectiveEpilogueBwdGQAISA_fSD_Li256ELb1ELb1EEENS1_19SingleTileSchedulerILb1ELb0ELb0ELi128EEEEEEEEEvNT_6ParamsE$_ZN4cute3eso3ESOILb1ELb0EJNS_6LayoutINS_5tupleIJNS3_IJNS_1CILi4EEENS4_ILi1EEEEEEEEENS3_IJNS3_IJS6_NS4_ILi0EEEEEEEEEEENS_10ViewEngineINS_8gmem_ptrIPKfEEEEEEC2ERKSC_RKSI_ - $_ZN7cutlass13device_kernelIN5flash19enable_sm80_to_sm89INS1_16FlashAttnBwdSm80INS1_25CollectiveMainloopBwdSm80ILi2ELi2EN4cute5tupleIJNS5_1CILi64EEENS7_ILi128EEES8_EEENS_10bfloat16_tEfNS_4arch4Sm80ELb0ELb1ELb1ELb1ELb1ELb0ELb0ELb0ELi2ELi2ELi4ELi2ELb1EEENS1_24CollectiveEpilogueBwdGQAISA_fSD_Li256ELb1ELb1EEENS1_19SingleTileSchedulerILb1ELb0ELb0ELi128EEEEEEEEEvNT_6ParamsE$_ZN4cute3eso3ESOILb1ELb0EJNS_6LayoutINS_5tupleIJNS3_IJNS_1CILi1EEES5_EEEEEENS3_IJNS3_IJS5_NS4_ILi0EEEEEEEEEEENS_10ViewEngineINS_8smem_ptrIPN7cutlass9uint128_tEEEEEEEC2ERKSB_RKSI_)
$_ZN7cutlass13device_kernelIN5flash19enable_sm80_to_sm89INS1_16FlashAttnBwdSm80INS1_25CollectiveMainloopBwdSm80ILi2ELi2EN4cute5tupleIJNS5_1CILi64EEENS7_ILi128EEES8_EEENS_10bfloat16_tEfNS_4arch4Sm80ELb0ELb1ELb1ELb1ELb1ELb0ELb0ELb0ELi2ELi2ELi4ELi2ELb1EEENS1_24CollectiveEpilogueBwdGQAISA_fSD_Li256ELb1ELb1EEENS1_19SingleTileSchedulerILb1ELb0ELb0ELi128EEEEEEEEEvNT_6ParamsE$_ZN4cute3eso3ESOILb1ELb0EJNS_6LayoutINS_5tupleIJNS3_IJNS_1CILi1EEES5_EEEEEENS3_IJNS3_IJS5_NS4_ILi0EEEEEEEEEEENS_10ViewEngineINS_8smem_ptrIPN7cutlass9uint128_tEEEEEEEC2ERKSB_RKSI_:
[----:B------:R-:W-:Y:S02]  /*7d90*/  IADD3 R8, R4, -c[0x0][0x20], RZ ;  /* 0x8000080004087a10 */ /* 0x000fe40007ffe0ff */
[----:B------:R-:W-:-:S03]  /*7da0*/  MOV R11, 0x0 ;  /* 0x00000000000b7802 */ /* 0x000fc60000000f00 */
[----:B------:R1:W-:Y:S01]  /*7db0*/  STL.64 [R8], R6 ;  /* 0x0000000608007387 */ /* 0x0003e20000100a00 */
[----:B------:R-:W-:Y:S05]  /*7dc0*/  RET.REL.NODEC R10 `(_ZN7cutlass13device_kernelIN5flash19enable_sm80_to_sm89INS1_16FlashAttnBwdSm80INS1_25CollectiveMainloopBwdSm80ILi2ELi2EN4cute5tupleIJNS5_1CILi64EEENS7_ILi128EEES8_EEENS_10bfloat16_tEfNS_4arch4Sm80ELb0ELb1ELb1ELb1ELb1ELb0ELb0ELb0ELi2ELi2ELi4ELi2ELb1EEENS1_24CollectiveEpilogueBwdGQAISA_fSD_Li256ELb1ELb1EEENS1_19SingleTileSchedulerILb1ELb0ELb0ELi128EEEEEEEEEvNT_6ParamsE) ;  /* 0xffff82300a007950 */ /* 0x000fea0003c3ffff */
        .type           $_ZN7cutlass13device_kernelIN5flash19enable_sm80_to_sm89INS1_16FlashAttnBwdSm80INS1_25CollectiveMainloopBwdSm80ILi2ELi2EN4cute5tupleIJNS5_1CILi64EEENS7_ILi128EEES8_EEENS_10bfloat16_tEfNS_4arch4Sm80ELb0ELb1ELb1ELb1ELb1ELb0ELb0ELb0ELi2ELi2ELi4ELi2ELb1EEENS1_24CollectiveEpilogueBwdGQAISA_fSD_Li256ELb1ELb1EEENS1_19SingleTileSchedulerILb1ELb0ELb0ELi128EEEEEEEEEvNT_6ParamsE$_ZN4cute3eso3ESOILb1ELb0EJNS_6LayoutINS_5tupleIJNS3_IJNS_1CILi4EEENS4_ILi1EEEEEEEEENS3_IJNS3_IJS6_NS4_ILi0EEEEEEEEEEENS_10ViewEngineINS_8gmem_ptrIPKfEEEEEEC2ERKSC_RKSI_,@function
        .size           $_ZN7cutlass13device_kernelIN5flash19enable_sm80_to_sm89INS1_16FlashAttnBwdSm80INS1_25CollectiveMainloopBwdSm80ILi2ELi2EN4cute5tupleIJNS5_1CILi64EEENS7_ILi128EEES8_EEENS_10bfloat16_tEfNS_4arch4Sm80ELb0ELb1ELb1ELb1ELb1ELb0ELb0ELb0ELi2ELi2ELi4ELi2ELb1EEENS1_24CollectiveEpilogueBwdGQAISA_fSD_Li256ELb1ELb1EEENS1_19SingleTileSchedulerILb1ELb0ELb0ELi128EEEEEEEEEvNT_6ParamsE$_ZN4cute3eso3ESOILb1ELb0EJNS_6LayoutINS_5tupleIJNS3_IJNS_1CILi4EEENS4_ILi1EEEEEEEEENS3_IJNS3_IJS6_NS4_ILi0EEEEEEEEEEENS_10ViewEngineINS_8gmem_ptrIPKfEEEEEEC2ERKSC_RKSI_,($_ZN7cutlass13device_kernelIN5flash19enable_sm80_to_sm89INS1_16FlashAttnBwdSm80INS1_25CollectiveMainloopBwdSm80ILi2ELi2EN4cute5tupleIJNS5_1CILi64EEENS7_ILi128EEES8_EEENS_10bfloat16_tEfNS_4arch4Sm80ELb0ELb1ELb1ELb1ELb1ELb0ELb0ELb0ELi2ELi2ELi4ELi2ELb1EEENS1_24CollectiveEpilogueBwdGQAISA_fSD_Li256ELb1ELb1EEENS1_19SingleTileSchedulerILb1ELb0ELb0ELi128EEEEEEEEEvNT_6ParamsE$_ZN4cute3eso3ESOILb1ELb0EJNS_6LayoutINS_5tupleIJNS3_IJNS_1CILi4EEENS4_ILi1EEEEEEEEENS3_IJNS3_IJS6_NS4_ILi0EEEEEEEEEEENS_10ViewEngineINS_8smem_ptrIPfEEEEEEC2ERKSC_RKSH_ - $_ZN7cutlass13device_kernelIN5flash19enable_sm80_to_sm89INS1_16FlashAttnBwdSm80INS1_25CollectiveMainloopBwdSm80ILi2ELi2EN4cute5tupleIJNS5_1CILi64EEENS7_ILi128EEES8_EEENS_10bfloat16_tEfNS_4arch4Sm80ELb0ELb1ELb1ELb1ELb1ELb0ELb0ELb0ELi2ELi2ELi4ELi2ELb1EEENS1_24CollectiveEpilogueBwdGQAISA_fSD_Li256ELb1ELb1EEENS1_19SingleTileSchedulerILb1ELb0ELb0ELi128EEEEEEEEEvNT_6ParamsE$_ZN4cute3eso3ESOILb1ELb0EJNS_6LayoutINS_5tupleIJNS3_IJNS_1CILi4EEENS4_ILi1EEEEEEEEENS3_IJNS3_IJS6_NS4_ILi0EEEEEEEEEEENS_10ViewEngineINS_8gmem_ptrIPKfEEEEEEC2ERKSC_RKSI_)
$_ZN7cutlass13device_kernelIN5flash19enable_sm80_to_sm89INS1_16FlashAttnBwdSm80INS1_25CollectiveMainloopBwdSm80ILi2ELi2EN4cute5tupleIJNS5_1CILi64EEENS7_ILi128EEES8_EEENS_10bfloat16_tEfNS_4arch4Sm80ELb0ELb1ELb1ELb1ELb1ELb0ELb0ELb0ELi2ELi2ELi4ELi2ELb1EEENS1_24CollectiveEpilogueBwdGQAISA_fSD_Li256ELb1ELb1EEENS1_19SingleTileSchedulerILb1ELb0ELb0ELi128EEEEEEEEEvNT_6ParamsE$_ZN4cute3eso3ESOILb1ELb0EJNS_6LayoutINS_5tupleIJNS3_IJNS_1CILi4EEENS4_ILi1EEEEEEEEENS3_IJNS3_IJS6_NS4_ILi0EEEEEEEEEEENS_10ViewEngineINS_8gmem_ptrIPKfEEEEEEC2ERKSC_RKSI_:
[----:B------:R-:W-:Y:S02]  /*7dd0*/  IADD3 R10, R13, -c[0x0][0x20], RZ ;  /* 0x800008000d0a7a10 */ /* 0x000fe40007ffe0ff */
[----:B------:R-:W-:-:S03]  /*7de0*/  MOV R17, 0x0 ;  /* 0x0000000000117802 */ /* 0x000fc60000000f00 */
[----:B------:R1:W-:Y:S01]  /*7df0*/  STL.64 [R10], R6 ;  /* 0x000000060a007387 */ /* 0x0003e20000100a00 */
[----:B------:R-:W-:Y:S05]  /*7e00*/  RET.REL.NODEC R16 `(_ZN7cutlass13device_kernelIN5flash19enable_sm80_to_sm89INS1_16FlashAttnBwdSm80INS1_25CollectiveMainloopBwdSm80ILi2ELi2EN4cute5tupleIJNS5_1CILi64EEENS7_ILi128EEES8_EEENS_10bfloat16_tEfNS_4arch4Sm80ELb0ELb1ELb1ELb1ELb1ELb0ELb0ELb0ELi2ELi2ELi4ELi2ELb1EEENS1_24CollectiveEpilogueBwdGQAISA_fSD_Li256ELb1ELb1EEENS1_19SingleTileSchedulerILb1ELb0ELb0ELi128EEEEEEEEEvNT_6ParamsE) ;  /* 0xffff81f010007950 */ /* 0x000fea0003c3ffff */
        .type           $_ZN7cutlass13device_kernelIN5flash19enable_sm80_to_sm89INS1_16FlashAttnBwdSm80INS1_25CollectiveMainloopBwdSm80ILi2ELi2EN4cute5tupleIJNS5_1CILi64EEENS7_ILi128EEES8_EEENS_10bfloat16_tEfNS_4arch4Sm80ELb0ELb1ELb1ELb1ELb1ELb0ELb0ELb0ELi2ELi2ELi4ELi2ELb1EEENS1_24CollectiveEpilogueBwdGQAISA_fSD_Li256ELb1ELb1EEENS1_19SingleTileSchedulerILb1ELb0ELb0ELi128EEEEEEEEEvNT_6ParamsE$_ZN4cute3eso3ESOILb1ELb0EJNS_6LayoutINS_5tupleIJNS3_IJNS_1CILi4EEENS4_ILi1EEEEEEEEENS3_IJNS3_IJS6_NS4_ILi0EEEEEEEEEEENS_10ViewEngineINS_8smem_ptrIPfEEEEEEC2ERKSC_RKSH_,@function
        .size           $_ZN7cutlass13device_kernelIN5flash19enable_sm80_to_sm89INS1_16FlashAttnBwdSm80INS1_25CollectiveMainloopBwdSm80ILi2ELi2EN4cute5tupleIJNS5_1CILi64EEENS7_ILi128EEES8_EEENS_10bfloat16_tEfNS_4arch4Sm80ELb0ELb1ELb1ELb1ELb1ELb0ELb0ELb0ELi2ELi2ELi4ELi2ELb1EEENS1_24CollectiveEpilogueBwdGQAISA_fSD_Li256ELb1ELb1EEENS1_19SingleTileSchedulerILb1ELb0ELb0ELi128EEEEEEEEEvNT_6ParamsE$_ZN4cute3eso3ESOILb1ELb0EJNS_6LayoutINS_5tupleIJNS3_IJNS_1CILi4EEENS4_ILi1EEEEEEEEENS3_IJNS3_IJS6_NS4_ILi0EEEEEEEEEEENS_10ViewEngineINS_8smem_ptrIPfEEEEEEC2ERKSC_RKSH_,($_ZN7cutlass13device_kernelIN5flash19enable_sm80_to_sm89INS1_16FlashAttnBwdSm80INS1_25CollectiveMainloopBwdSm80ILi2ELi2EN4cute5tupleIJNS5_1CILi64EEENS7_ILi128EEES8_EEENS_10bfloat16_tEfNS_4arch4Sm80ELb0ELb1ELb1ELb1ELb1ELb0ELb0ELb0ELi2ELi2ELi4ELi2ELb1EEENS1_24CollectiveEpilogueBwdGQAISA_fSD_Li256ELb1ELb1EEENS1_19SingleTileSchedulerILb1ELb0ELb0ELi128EEEEEEEEEvNT_6ParamsE$_ZN4cute3eso3ESOILb1ELb0EJNS_6LayoutINS_5tupleIJNS3_IJNS_1CILi4EEENS4_ILi1EEEEEES6_EEENS3_IJNS3_IJS6_NS4_ILi0EEEEEES9_EEEEENS_10ViewEngineINS_8gmem_ptrIPKfEEEEEEC2ERKSC_RKSI_ - $_ZN7cutlass13device_kernelIN5flash19enable_sm80_to_sm89INS1_16FlashAttnBwdSm80INS1_25CollectiveMainloopBwdSm80ILi2ELi2EN4cute5tupleIJNS5_1CILi64EEENS7_ILi128EEES8_EEENS_10bfloat16_tEfNS_4arch4Sm80ELb0ELb1ELb1ELb1ELb1ELb0ELb0ELb0ELi2ELi2ELi4ELi2ELb1EEENS1_24CollectiveEpilogueBwdGQAISA_fSD_Li256ELb1ELb1EEENS1_19SingleTileSchedulerILb1ELb0ELb0ELi128EEEEEEEEEvNT_6ParamsE$_ZN4cute3eso3ESOILb1ELb0EJNS_6LayoutINS_5tupleIJNS3_IJNS_1CILi4EEENS4_ILi1EEEEEEEEENS3_IJNS3_IJS6_NS4_ILi0EEEEEEEEEEENS_10ViewEngineINS_8smem_ptrIPfEEEEEEC2ERKSC_RKSH_)
$_ZN7cutlass13device_kernelIN5flash19enable_sm80_to_sm89INS1_16FlashAttnBwdSm80INS1_25CollectiveMainloopBwdSm80ILi2ELi2EN4cute5tupleIJNS5_1CILi64EEENS7_ILi128EEES8_EEENS_10bfloat16_tEfNS_4arch4Sm80ELb0ELb1ELb1ELb1ELb1ELb0ELb0ELb0ELi2ELi2ELi4ELi2ELb1EEENS1_24CollectiveEpilogueBwdGQAISA_fSD_Li256ELb1ELb1EEENS1_19SingleTileSchedulerILb1ELb0ELb0ELi128EEEEEEEEEvNT_6ParamsE$_ZN4cute3eso3ESOILb1ELb0EJNS_6LayoutINS_5tupleIJNS3_IJNS_1CILi4EEENS4_ILi1EEEEEEEEENS3_IJNS3_IJS6_NS4_ILi0EEEEEEEEEEENS_10ViewEngineINS_8smem_ptrIPfEEEEEEC2ERKSC_RKSH_:
[----:B------:R-:W-:Y:S02]  /*7e10*/  IADD3 R8, R13, -c[0x0][0x20], RZ ;  /* 0x800008000d087a10 */ /* 0x000fe40007ffe0ff */
[----:B------:R-:W-:-:S03]  /*7e20*/  MOV R17, 0x0 ;  /* 0x0000000000117802 */ /* 0x000fc60000000f00 */
[----:B------:R1:W-:Y:S01]  /*7e30*/  STL.64 [R8], R6 ;  /* 0x0000000608007387 */ /* 0x0003e20000100a00 */
[----:B------:R-:W-:Y:S05]  /*7e40*/  RET.REL.NODEC R16 `(_ZN7cutlass13device_kernelIN5flash19enable_sm80_to_sm89INS1_16FlashAttnBwdSm80INS1_25CollectiveMainloopBwdSm80ILi2ELi2EN4cute5tupleIJNS5_1CILi64EEENS7_ILi128EEES8_EEENS_10bfloat16_tEfNS_4arch4Sm80ELb0ELb1ELb1ELb1ELb1ELb0ELb0ELb0ELi2ELi2ELi4ELi2ELb1EEENS1_24CollectiveEpilogueBwdGQAISA_fSD_Li256ELb1ELb1EEENS1_19SingleTileSchedulerILb1ELb0ELb0ELi128EEEEEEEEEvNT_6ParamsE) ;  /* 0xffff81b010007950 */ /* 0x000fea0003c3ffff */
        .type           $_ZN7cutlass13device_kernelIN5flash19enable_sm80_to_sm89INS1_16FlashAttnBwdSm80INS1_25CollectiveMainloopBwdSm80ILi2ELi2EN4cute5tupleIJNS5_1CILi64EEENS7_ILi128EEES8_EEENS_10bfloat16_tEfNS_4arch4Sm80ELb0ELb1ELb1ELb1ELb1ELb0ELb0ELb0ELi2ELi2ELi4ELi2ELb1EEENS1_24CollectiveEpilogueBwdGQAISA_fSD_Li256ELb1ELb1EEENS1_19SingleTileSchedulerILb1ELb0ELb0ELi128EEEEEEEEEvNT_6ParamsE$_ZN4cute3eso3ESOILb1ELb0EJNS_6LayoutINS_5tupleIJNS3_IJNS_1CILi4EEENS4_ILi1EEEEEES6_EEENS3_IJNS3_IJS6_NS4_ILi0EEEEEES9_EEEEENS_10ViewEngineINS_8gmem_ptrIPKfEEEEEEC2ERKSC_RKSI_,@function
        .size           $_ZN7cutlass13device_kernelIN5flash19enable_sm80_to_sm89INS1_16FlashAttnBwdSm80INS1_25CollectiveMainloopBwdSm80ILi2ELi2EN4cute5tupleIJNS5_1CILi64EEENS7_ILi128EEES8_EEENS_10bfloat16_tEfNS_4arch4Sm80ELb0ELb1ELb1ELb1ELb1ELb0ELb0ELb0ELi2ELi2ELi4ELi2ELb1EEENS1_24CollectiveEpilogueBwdGQAISA_fSD_Li256ELb1ELb1EEENS1_19SingleTileSchedulerILb1ELb0ELb0ELi128EEEEEEEEEvNT_6ParamsE$_ZN4cute3eso3ESOILb1ELb0EJNS_6LayoutINS_5tupleIJNS3_IJNS_1CILi4EEENS4_ILi1EEEEEES6_EEENS3_IJNS3_IJS6_NS4_ILi0EEEEEES9_EEEEENS_10ViewEngineINS_8gmem_ptrIPKfEEEEEEC2ERKSC_RKSI_,($_ZN7cutlass13device_kernelIN5flash19enable_sm80_to_sm89INS1_16FlashAttnBwdSm80INS1_25CollectiveMainloopBwdSm80ILi2ELi2EN4cute5tupleIJNS5_1CILi64EEENS7_ILi128EEES8_EEENS_10bfloat16_tEfNS_4arch4Sm80ELb0ELb1ELb1ELb1ELb1ELb0ELb0ELb0ELi2ELi2ELi4ELi2ELb1EEENS1_24CollectiveEpilogueBwdGQAISA_fSD_Li256ELb1ELb1EEENS1_19SingleTileSchedulerILb1ELb0ELb0ELi128EEEEEEEEEvNT_6ParamsE$_ZN4cute3eso3ESOILb1ELb0EJNS_6LayoutINS_5tupleIJNS3_IJNS_1CILi4EEENS4_ILi1EEEEEES6_EEENS3_IJNS3_IJS6_NS4_ILi0EEEEEES9_EEEEENS_10ViewEngineINS_8smem_ptrIPfEEEEEEC2ERKSC_RKSH_ - $_ZN7cutlass13device_kernelIN5flash19enable_sm80_to_sm89INS1_16FlashAttnBwdSm80INS1_25CollectiveMainloopBwdSm80ILi2ELi2EN4cute5tupleIJNS5_1CILi64EEENS7_ILi128EEES8_EEENS_10bfloat16_tEfNS_4arch4Sm80ELb0ELb1ELb1ELb1ELb1ELb0ELb0ELb0ELi2ELi2ELi4ELi2ELb1EEENS1_24CollectiveEpilogueBwdGQAISA_fSD_Li256ELb1ELb1EEENS1_19SingleTileSchedulerILb1ELb0ELb0ELi128EEEEEEEEEvNT_6ParamsE$_ZN4cute3eso3ESOILb1ELb0EJNS_6LayoutINS_5tupleIJNS3_IJNS_1CILi4EEENS4_ILi1EEEEEES6_EEENS3_IJNS3_IJS6_NS4_ILi0EEEEEES9_EEEEENS_10ViewEngineINS_8gmem_ptrIPKfEEEEEEC2ERKSC_RKSI_)
$_ZN7cutlass13device_kernelIN5flash19enable_sm80_to_sm89INS1_16FlashAttnBwdSm80INS1_25CollectiveMainloopBwdSm80ILi2ELi2EN4cute5tupleIJNS5_1CILi64EEENS7_ILi128EEES8_EEENS_10bfloat16_tEfNS_4arch4Sm80ELb0ELb1ELb1ELb1ELb1ELb0ELb0ELb0ELi2ELi2ELi4ELi2ELb1EEENS1_24CollectiveEpilogueBwdGQAISA_fSD_Li256ELb1ELb1EEENS1_19SingleTileSchedulerILb1ELb0ELb0ELi128EEEEEEEEEvNT_6ParamsE$_ZN4cute3eso3ESOILb1ELb0EJNS_6LayoutINS_5tupleIJNS3_IJNS_1CILi4EEENS4_ILi1EEEEEES6_EEENS3_IJNS3_IJS6_NS4_ILi0EEEEEES9_EEEEENS_10ViewEngineINS_8gmem_ptrIPKfEEEEEEC2ERKSC_RKSI_:
[----:B------:R-:W-:Y:S02]  /*7e50*/  IADD3 R8, R4, -c[0x0][0x20], RZ ;  /* 0x8000080004087a10 */ /* 0x000fe40007ffe0ff */
[----:B------:R-:W-:-:S03]  /*7e60*/  MOV R11, 0x0 ;  /* 0x00000000000b7802 */ /* 0x000fc60000000f00 */
[----:B------:R1:W-:Y:S01]  /*7e70*/  STL.64 [R8], R6 ;  /* 0x0000000608007387 */ /* 0x0003e20000100a00 */
[----:B------:R-:W-:Y:S05]  /*7e80*/  RET.REL.NODEC R10 `(_ZN7cutlass13device_kernelIN5flash19enable_sm80_to_sm89INS1_16FlashAttnBwdSm80INS1_25CollectiveMainloopBwdSm80ILi2ELi2EN4cute5tupleIJNS5_1CILi64EEENS7_ILi128EEES8_EEENS_10bfloat16_tEfNS_4arch4Sm80ELb0ELb1ELb1ELb1ELb1ELb0ELb0ELb0ELi2ELi2ELi4ELi2ELb1EEENS1_24CollectiveEpilogueBwdGQAISA_fSD_Li256ELb1ELb1EEENS1_19SingleTileSchedulerILb1ELb0ELb0ELi128EEEEEEEEEvNT_6ParamsE) ;  /* 0xffff81700a007950 */ /* 0x000fea0003c3ffff */
        .type           $_ZN7cutlass13device_kernelIN5flash19enable_sm80_to_sm89INS1_16FlashAttnBwdSm80INS1_25CollectiveMainloopBwdSm80ILi2ELi2EN4cute5tupleIJNS5_1CILi64EEENS7_ILi128EEES8_EEENS_10bfloat16_tEfNS_4arch4Sm80ELb0ELb1ELb1ELb1ELb1ELb0ELb0ELb0ELi2ELi2ELi4ELi2ELb1EEENS1_24CollectiveEpilogueBwdGQAISA_fSD_Li256ELb1ELb1EEENS1_19SingleTileSchedulerILb1ELb0ELb0ELi128EEEEEEEEEvNT_6ParamsE$_ZN4cute3eso3ESOILb1ELb0EJNS_6LayoutINS_5tupleIJNS3_IJNS_1CILi4EEENS4_ILi1EEEEEES6_EEENS3_IJNS3_IJS6_NS4_ILi0EEEEEES9_EEEEENS_10ViewEngineINS_8smem_ptrIPfEEEEEEC2ERKSC_RKSH_,@function
        .size           $_ZN7cutlass13device_kernelIN5flash19enable_sm80_to_sm89INS1_16FlashAttnBwdSm80INS1_25CollectiveMainloopBwdSm80ILi2ELi2EN4cute5tupleIJNS5_1CILi64EEENS7_ILi128EEES8_EEENS_10bfloat16_tEfNS_4arch4Sm80ELb0ELb1ELb1ELb1ELb1ELb0ELb0ELb0ELi2ELi2ELi4ELi2ELb1EEENS1_24CollectiveEpilogueBwdGQAISA_fSD_Li256ELb1ELb1EEENS1_19SingleTileSchedulerILb1ELb0ELb0ELi128EEEEEEEEEvNT_6ParamsE$_ZN4cute3eso3ESOILb1ELb0EJNS_6LayoutINS_5tupleIJNS3_IJNS_1CILi4EEENS4_ILi1EEEEEES6_EEENS3_IJNS3_IJS6_NS4_ILi0EEEEEES9_EEEEENS_10ViewEngineINS_8smem_ptrIPfEEEEEEC2ERKSC_RKSH_,($_ZN7cutlass13device_kernelIN5flash19enable_sm80_to_sm89INS1_16FlashAttnBwdSm80INS1_25CollectiveMainloopBwdSm80ILi2ELi2EN4cute5tupleIJNS5_1CILi64EEENS7_ILi128EEES8_EEENS_10bfloat16_tEfNS_4arch4Sm80ELb0ELb1ELb1ELb1ELb1ELb0ELb0ELb0ELi2ELi2ELi4ELi2ELb1EEENS1_24CollectiveEpilogueBwdGQAISA_fSD_Li256ELb1ELb1EEENS1_19SingleTileSchedulerILb1ELb0ELb0ELi128EEEEEEEEEvNT_6ParamsE$_ZN4cute3eso3ESOILb1ELb0EJNS_6LayoutINS_5tupleIJNS3_IJNS_1CILi4EEENS4_ILi1EEEEEES6_EEENS3_IJNS3_IJS6_NS4_ILi0EEEEEES9_EEEEEiEEC2ERKSC_RKi - $_ZN7cutlass13device_kernelIN5flash19enable_sm80_to_sm89INS1_16FlashAttnBwdSm80INS1_25CollectiveMainloopBwdSm80ILi2ELi2EN4cute5tupleIJNS5_1CILi64EEENS7_ILi128EEES8_EEENS_10bfloat16_tEfNS_4arch4Sm80ELb0ELb1ELb1ELb1ELb1ELb0ELb0ELb0ELi2ELi2ELi4ELi2ELb1EEENS1_24CollectiveEpilogueBwdGQAISA_fSD_Li256ELb1ELb1EEENS1_19SingleTileSchedulerILb1ELb0ELb0ELi128EEEEEEEEEvNT_6ParamsE$_ZN4cute3eso3ESOILb1ELb0EJNS_6LayoutINS_5tupleIJNS3_IJNS_1CILi4EEENS4_ILi1EEEEEES6_EEENS3_IJNS3_IJS6_NS4_ILi0EEEEEES9_EEEEENS_10ViewEngineINS_8smem_ptrIPfEEEEEEC2ERKSC_RKSH_)
$_ZN7cutlass13device_kernelIN5flash19enable_sm80_to_sm89INS1_16FlashAttnBwdSm80INS1_25CollectiveMainloopBwdSm80ILi2ELi2EN4cute5tupleIJNS5_1CILi64EEENS7_ILi128EEES8_EEENS_10bfloat16_tEfNS_4arch4Sm80ELb0ELb1ELb1ELb1ELb1ELb0ELb0ELb0ELi2ELi2ELi4ELi2ELb1EEENS1_24CollectiveEpilogueBwdGQAISA_fSD_Li256ELb1ELb1EEENS1_19SingleTileSchedulerILb1ELb0ELb0ELi128EEEEEEEEEvNT_6ParamsE$_ZN4cute3eso3ESOILb1ELb0EJNS_6LayoutINS_5tupleIJNS3_IJNS_1CILi4EEENS4_ILi1EEEEEES6_EEENS3_IJNS3_IJS6_NS4_ILi0EEEEEES9_EEEEENS_10ViewEngineINS_8smem_ptrIPfEEEEEEC2ERKSC_RKSH_:
[----:B------:R-:W-:Y:S02]  /*7e90*/  IADD3 R8, R4, -c[0x0][0x20], RZ ;  /* 0x8000080004087a10 */ /* 0x000fe40007ffe0ff */
[----:B------:R-:W-:-:S03]  /*7ea0*/  MOV R17, 0x0 ;  /* 0x0000000000117802 */ /* 0x000fc60000000f00 */
[----:B------:R1:W-:Y:S01]  /*7eb0*/  STL.64 [R8], R6 ;  /* 0x0000000608007387 */ /* 0x0003e20000100a00 */
[----:B------:R-:W-:Y:S05]  /*7ec0*/  RET.REL.NODEC R16 `(_ZN7cutlass13device_kernelIN5flash19enable_sm80_to_sm89INS1_16FlashAttnBwdSm80INS1_25CollectiveMainloopBwdSm80ILi2ELi2EN4cute5tupleIJNS5_1CILi64EEENS7_ILi128EEES8_EEENS_10bfloat16_tEfNS_4arch4Sm80ELb0ELb1ELb1ELb1ELb1ELb0ELb0ELb0ELi2ELi2ELi4ELi2ELb1EEENS1_24CollectiveEpilogueBwdGQAISA_fSD_Li256ELb1ELb1EEENS1_19SingleTileSchedulerILb1ELb0ELb0ELi128EEEEEEEEEvNT_6ParamsE) ;  /* 0xffff813010007950 */ /* 0x000fea0003c3ffff */
        .type           $_ZN7cutlass13device_kernelIN5flash19enable_sm80_to_sm89INS1_16FlashAttnBwdSm80INS1_25CollectiveMainloopBwdSm80ILi2ELi2EN4cute5tupleIJNS5_1CILi64EEENS7_ILi128EEES8_EEENS_10bfloat16_tEfNS_4arch4Sm80ELb0ELb1ELb1ELb1ELb1ELb0ELb0ELb0ELi2ELi2ELi4ELi2ELb1EEENS1_24CollectiveEpilogueBwdGQAISA_fSD_Li256ELb1ELb1EEENS1_19SingleTileSchedulerILb1ELb0ELb0ELi128EEEEEEEEEvNT_6ParamsE$_ZN4cute3eso3ESOILb1ELb0EJNS_6LayoutINS_5tupleIJNS3_IJNS_1CILi4EEENS4_ILi1EEEEEES6_EEENS3_IJNS3_IJS6_NS4_ILi0EEEEEES9_EEEEEiEEC2ERKSC_RKi,@function
        .size           $_ZN7cutlass13device_kernelIN5flash19enable_sm80_to_sm89INS1_16FlashAttnBwdSm80INS1_25CollectiveMainloopBwdSm80ILi2ELi2EN4cute5tupleIJNS5_1CILi64EEENS7_ILi128EEES8_EEENS_10bfloat16_tEfNS_4arch4Sm80ELb0ELb1ELb1ELb1ELb1ELb0ELb0ELb0ELi2ELi2ELi4ELi2ELb1EEENS1_24CollectiveEpilogueBwdGQAISA_fSD_Li256ELb1ELb1EEENS1_19SingleTileSchedulerILb1ELb0ELb0ELi128EEEEEEEEEvNT_6ParamsE$_ZN4cute3eso3ESOILb1ELb0EJNS_6LayoutINS_5tupleIJNS3_IJNS_1CILi4EEENS4_ILi1EEEEEES6_EEENS3_IJNS3_IJS6_NS4_ILi0EEEEEES9_EEEEEiEEC2ERKSC_RKi,($_ZN7cutlass13device_kernelIN5flash19enable_sm80_to_sm89INS1_16FlashAttnBwdSm80INS1_25CollectiveMainloopBwdSm80ILi2ELi2EN4cute5tupleIJNS5_1CILi64EEENS7_ILi128EEES8_EEENS_10bfloat16_tEfNS_4arch4Sm80ELb0ELb1ELb1ELb1ELb1ELb0ELb0ELb0ELi2ELi2ELi4ELi2ELb1EEENS1_24CollectiveEpilogueBwdGQAISA_fSD_Li256ELb1ELb1EEENS1_19SingleTileSchedulerILb1ELb0ELb0ELi128EEEEEEEEEvNT_6ParamsE$_ZN4cute3eso3ESOILb1ELb0EJNS_6LayoutINS_5tupleIJNS3_IJNS_1CILi8EEENS4_ILi1EEEEEEEEENS3_IJNS3_IJS6_NS4_ILi0EEEEEEEEEEENS_10ViewEngineINS_8gmem_ptrIPKN7cutlass10bfloat16_tEEEEEEEC2ERKSC_RKSK_ - $_ZN7cutlass13device_kernelIN5flash19enable_sm80_to_sm89INS1_16FlashAttnBwdSm80INS1_25CollectiveMainloopBwdSm80ILi2ELi2EN4cute5tupleIJNS5_1CILi64EEENS7_ILi128EEES8_EEENS_10bfloat16_tEfNS_4arch4Sm80ELb0ELb1ELb1ELb1ELb1ELb0ELb0ELb0ELi2ELi2ELi4ELi2ELb1EEENS1_24CollectiveEpilogueBwdGQAISA_fSD_Li256ELb1ELb1EEENS1_19SingleTileSchedulerILb1ELb0ELb0ELi128EEEEEEEEEvNT_6ParamsE$_ZN4cute3eso3ESOILb1ELb0EJNS_6LayoutINS_5tupleIJNS3_IJNS_1CILi4EEENS4_ILi1EEEEEES6_EEENS3_IJNS3_IJS6_NS4_ILi0EEEEEES9_EEEEEiEEC2ERKSC_RKi)
$_ZN7cutlass13device_kernelIN5flash19enable_sm80_to_sm89INS1_16FlashAttnBwdSm80INS1_25CollectiveMainloopBwdSm80ILi2ELi2EN4cute5tupleIJNS5_1CILi64EEENS7_ILi128EEES8_EEENS_10bfloat16_tEfNS_4arch4Sm80ELb0ELb1ELb1ELb1ELb1ELb0ELb0ELb0ELi2ELi2ELi4ELi2ELb1EEENS1_24CollectiveEpilogueBwdGQAISA_fSD_Li256ELb1ELb1EEENS1_19SingleTileSchedulerILb1ELb0ELb0ELi128EEEEEEEEEvNT_6ParamsE$_ZN4cute3eso3ESOILb1ELb0EJNS_6LayoutINS_5tupleIJNS3_IJNS_1CILi4EEENS4_ILi1EEEEEES6_EEENS3_IJNS3_IJS6_NS4_ILi0EEEEEES9_EEEEEiEEC2ERKSC_RKi:
[----:B------:R-:W-:Y:S02]  /*7ed0*/  IADD3 R6, R4, -c[0x0][0x20], RZ ;  /* 0x8000080004067a10 */ /* 0x000fe40007ffe0ff */
[----:B------:R-:W-:-:S03]  /*7ee0*/  MOV R9, 0x0 ;  /* 0x0000000000097802 */ /* 0x000fc60000000f00 */
[----:B------:R1:W-:Y:S01]  /*7ef0*/  STL [R6], R7 ;  /* 0x0000000706007387 */ /* 0x0003e20000100800 */
[----:B------:R-:W-:Y:S05]  /*7f00*/  RET.REL.NODEC R8 `(_ZN7cutlass13device_kernelIN5flash19enable_sm80_to_sm89INS1_16FlashAttnBwdSm80INS1_25CollectiveMainloopBwdSm80ILi2ELi2EN4cute5tupleIJNS5_1CILi64EEENS7_ILi128EEES8_EEENS_10bfloat16_tEfNS_4arch4Sm80ELb0ELb1ELb1ELb1ELb1ELb0ELb0ELb0ELi2ELi2ELi4ELi2ELb1EEENS1_24CollectiveEpilogueBwdGQAISA_fSD_Li256ELb1ELb1EEENS1_19SingleTileSchedulerILb1ELb0ELb0ELi128EEEEEEEEEvNT_6ParamsE) ;  /* 0xffff80f008007950 */ /* 0x000fea0003c3ffff */
        .type           $_ZN7cutlass13device_kernelIN5flash19enable_sm80_to_sm89INS1_16FlashAttnBwdSm80INS1_25CollectiveMainloopBwdSm80ILi2ELi2EN4cute5tupleIJNS5_1CILi64EEENS7_ILi128EEES8_EEENS_10bfloat16_tEfNS_4arch4Sm80ELb0ELb1ELb1ELb1ELb1ELb0ELb0ELb0ELi2ELi2ELi4ELi2ELb1EEENS1_24CollectiveEpilogueBwdGQAISA_fSD_Li256ELb1ELb1EEENS1_19SingleTileSchedulerILb1ELb0ELb0ELi128EEEEEEEEEvNT_6ParamsE$_ZN4cute3eso3ESOILb1ELb0EJNS_6LayoutINS_5tupleIJNS3_IJNS_1CILi8EEENS4_ILi1EEEEEEEEENS3_IJNS3_IJS6_NS4_ILi0EEEEEEEEEEENS_10ViewEngineINS_8gmem_ptrIPKN7cutlass10bfloat16_tEEEEEEEC2ERKSC_RKSK_,@function
        .size           $_ZN7cutlass13device_kernelIN5flash19enable_sm80_to_sm89INS1_16FlashAttnBwdSm80INS1_25CollectiveMainloopBwdSm80ILi2ELi2EN4cute5tupleIJNS5_1CILi64EEENS7_ILi128EEES8_EEENS_10bfloat16_tEfNS_4arch4Sm80ELb0ELb1ELb1ELb1ELb1ELb0ELb0ELb0ELi2ELi2ELi4ELi2ELb1EEENS1_24CollectiveEpilogueBwdGQAISA_fSD_Li256ELb1ELb1EEENS1_19SingleTileSchedulerILb1ELb0ELb0ELi128EEEEEEEEEvNT_6ParamsE$_ZN4cute3eso3ESOILb1ELb0EJNS_6LayoutINS_5tupleIJNS3_IJNS_1CILi8EEENS4_ILi1EEEEEEEEENS3_IJNS3_IJS6_NS4_ILi0EEEEEEEEEEENS_10ViewEngineINS_8gmem_ptrIPKN7cutlass10bfloat16_tEEEEEEEC2ERKSC_RKSK_,($_ZN7cutlass13device_kernelIN5flash19enable_sm80_to_sm89INS1_16FlashAttnBwdSm80INS1_25CollectiveMainloopBwdSm80ILi2ELi2EN4cute5tupleIJNS5_1CILi64EEENS7_ILi128EEES8_EEENS_10bfloat16_tEfNS_4arch4Sm80ELb0ELb1ELb1ELb1ELb1ELb0ELb0ELb0ELi2ELi2ELi4ELi2ELb1EEENS1_24CollectiveEpilogueBwdGQAISA_fSD_Li256ELb1ELb1EEENS1_19SingleTileSchedulerILb1ELb0ELb0ELi128EEEEEEEEEvNT_6ParamsE$_ZN4cute3eso3ESOILb1ELb0EJNS_6LayoutINS_5tupleIJNS3_IJNS_1CILi8EEENS4_ILi1EEEEEEEEENS3_IJNS3_IJS6_NS4_ILi0EEEEEEEEEEENS_10ViewEngineINS_8smem_ptrIPN7cutlass10bfloat16_tEEEEEEEC2ERKSC_RKSJ_ - $_ZN7cutlass13device_kernelIN5flash19enable_sm80_to_sm89INS1_16FlashAttnBwdSm80INS1_25CollectiveMainloopBwdSm80ILi2ELi2EN4cute5tupleIJNS5_1CILi64EEENS7_ILi128EEES8_EEENS_10bfloat16_tEfNS_4arch4Sm80ELb0ELb1ELb1ELb1ELb1ELb0ELb0ELb0ELi2ELi2ELi4ELi2ELb1EEENS1_24CollectiveEpilogueBwdGQAISA_fSD_Li256ELb1ELb1EEENS1_19SingleTileSchedulerILb1ELb0ELb0ELi128EEEEEEEEEvNT_6ParamsE$_ZN4cute3eso3ESOILb1ELb0EJNS_6LayoutINS_5tupleIJNS3_IJNS_1CILi8EEENS4_ILi1EEEEEEEEENS3_IJNS3_IJS6_NS4_ILi0EEEEEEEEEEENS_10ViewEngineINS_8gmem_ptrIPKN7cutlass10bfloat16_tEEEEEEEC2ERKSC_RKSK_)
$_ZN7cutlass13device_kernelIN5flash19enable_sm80_to_sm89INS1_16FlashAttnBwdSm80INS1_25CollectiveMainloopBwdSm80ILi2ELi2EN4cute5tupleIJNS5_1CILi64EEENS7_ILi128EEES8_EEENS_10bfloat16_tEfNS_4arch4Sm80ELb0ELb1ELb1ELb1ELb1ELb0ELb0ELb0ELi2ELi2ELi4ELi2ELb1EEENS1_24CollectiveEpilogueBwdGQAISA_fSD_Li256ELb1ELb1EEENS1_19SingleTileSchedulerILb1ELb0ELb0ELi128EEEEEEEEEvNT_6ParamsE$_ZN4cute3eso3ESOILb1ELb0EJNS_6LayoutINS_5tupleIJNS3_IJNS_1CILi8EEENS4_ILi1EEEEEEEEENS3_IJNS3_IJS6_NS4_ILi0EEEEEEEEEEENS_10ViewEngineINS_8gmem_ptrIPKN7cutlass10bfloat16_tEEEEEEEC2ERKSC_RKSK_:
[----:B------:R-:W-:Y:S02]  /*7f10*/  IADD3 R8, R4, -c[0x0][0x20], RZ ;  /* 0x8000080004087a10 */ /* 0x000fe40007ffe0ff */
[----:B------:R-:W-:-:S03]  /*7f20*/  MOV R11, 0x0 ;  /* 0x00000000000b7802 */ /* 0x000fc60000000f00 */
[----:B------:R1:W-:Y:S01]  /*7f30*/  STL.64 [R8], R6 ;  /* 0x0000000608007387 */ /* 0x0003e20000100a00 */
[----:B------:R-:W-:Y:S05]  /*7f40*/  RET.REL.NODEC R10 `(_ZN7cutlass13device_kernelIN5flash19enable_sm80_to_sm89INS1_16FlashAttnBwdSm80INS1_25CollectiveMainloopBwdSm80ILi2ELi2EN4cute5tupleIJNS5_1CILi64EEENS7_ILi128EEES8_EEENS_10bfloat16_tEfNS_4arch4Sm80ELb0ELb1ELb1ELb1ELb1ELb0ELb0ELb0ELi2ELi2ELi4ELi2ELb1EEENS1_24CollectiveEpilogueBwdGQAISA_fSD_Li256ELb1ELb1EEENS1_19SingleTileSchedulerILb1ELb0ELb0ELi128EEEEEEEEEvNT_6ParamsE) ;  /* 0xffff80b00a007950 */ /* 0x000fea0003c3ffff */
        .type           $_ZN7cutlass13device_kernelIN5flash19enable_sm80_to_sm89INS1_16FlashAttnBwdSm80INS1_25CollectiveMainloopBwdSm80ILi2ELi2EN4cute5tupleIJNS5_1CILi64EEENS7_ILi128EEES8_EEENS_10bfloat16_tEfNS_4arch4Sm80ELb0ELb1ELb1ELb1ELb1ELb0ELb0ELb0ELi2ELi2ELi4ELi2ELb1EEENS1_24CollectiveEpilogueBwdGQAISA_fSD_Li256ELb1ELb1EEENS1_19SingleTileSchedulerILb1ELb0ELb0ELi128EEEEEEEEEvNT_6ParamsE$_ZN4cute3eso3ESOILb1ELb0EJNS_6LayoutINS_5tupleIJNS3_IJNS_1CILi8EEENS4_ILi1EEEEEEEEENS3_IJNS3_IJS6_NS4_ILi0EEEEEEEEEEENS_10ViewEngineINS_8smem_ptrIPN7cutlass10bfloat16_tEEEEEEEC2ERKSC_RKSJ_,@function
        .size           $_ZN7cutlass13device_kernelIN5flash19enable_sm80_to_sm89INS1_16FlashAttnBwdSm80INS1_25CollectiveMainloopBwdSm80ILi2ELi2EN4cute5tupleIJNS5_1CILi64EEENS7_ILi128EEES8_EEENS_10bfloat16_tEfNS_4arch4Sm80ELb0ELb1ELb1ELb1ELb1ELb0ELb0ELb0ELi2ELi2ELi4ELi2ELb1EEENS1_24CollectiveEpilogueBwdGQAISA_fSD_Li256ELb1ELb1EEENS1_19SingleTileSchedulerILb1ELb0ELb0ELi128EEEEEEEEEvNT_6ParamsE$_ZN4cute3eso3ESOILb1ELb0EJNS_6LayoutINS_5tupleIJNS3_IJNS_1CILi8EEENS4_ILi1EEEEEEEEENS3_IJNS3_IJS6_NS4_ILi0EEEEEEEEEEENS_10ViewEngineINS_8smem_ptrIPN7cutlass10bfloat16_tEEEEEEEC2ERKSC_RKSJ_,($_ZN7cutlass13device_kernelIN5flash19enable_sm80_to_sm89INS1_16FlashAttnBwdSm80INS1_25CollectiveMainloopBwdSm80ILi2ELi2EN4cute5tupleIJNS5_1CILi64EEENS7_ILi128EEES8_EEENS_10bfloat16_tEfNS_4arch4Sm80ELb0ELb1ELb1ELb1ELb1ELb0ELb0ELb0ELi2ELi2ELi4ELi2ELb1EEENS1_24CollectiveEpilogueBwdGQAISA_fSD_Li256ELb1ELb1EEENS1_19SingleTileSchedulerILb1ELb0ELb0ELi128EEEEEEEEEvNT_6ParamsE$_ZN4cute3eso3ESOILb1ELb0EJNS_6LayoutINS_5tupleIJNS3_IJNS_1CILi8EEENS4_ILi1EEEEEEEEENS3_IJNS3_IJS6_NS4_ILi0EEEEEEEEEEEiEEC2ERKSC_RKi - $_ZN7cutlass13device_kernelIN5flash19enable_sm80_to_sm89INS1_16FlashAttnBwdSm80INS1_25CollectiveMainloopBwdSm80ILi2ELi2EN4cute5tupleIJNS5_1CILi64EEENS7_ILi128EEES8_EEENS_10bfloat16_tEfNS_4arch4Sm80ELb0ELb1ELb1ELb1ELb1ELb0ELb0ELb0ELi2ELi2ELi4ELi2ELb1EEENS1_24CollectiveEpilogueBwdGQAISA_fSD_Li256ELb1ELb1EEENS1_19SingleTileSchedulerILb1ELb0ELb0ELi128EEEEEEEEEvNT_6ParamsE$_ZN4cute3eso3ESOILb1ELb0EJNS_6LayoutINS_5tupleIJNS3_IJNS_1CILi8EEENS4_ILi1EEEEEEEEENS3_IJNS3_IJS6_NS4_ILi0EEEEEEEEEEENS_10ViewEngineINS_8smem_ptrIPN7cutlass10bfloat16_tEEEEEEEC2ERKSC_RKSJ_)
$_ZN7cutlass13device_kernelIN5flash19enable_sm80_to_sm89INS1_16FlashAttnBwdSm80INS1_25CollectiveMainloopBwdSm80ILi2ELi2EN4cute5tupleIJNS5_1CILi64EEENS7_ILi128EEES8_EEENS_10bfloat16_tEfNS_4arch4Sm80ELb0ELb1ELb1ELb1ELb1ELb0ELb0ELb0ELi2ELi2ELi4ELi2ELb1EEENS1_24CollectiveEpilogueBwdGQAISA_fSD_Li256ELb1ELb1EEENS1_19SingleTileSchedulerILb1ELb0ELb0ELi128EEEEEEEEEvNT_6ParamsE$_ZN4cute3eso3ESOILb1ELb0EJNS_6LayoutINS_5tupleIJNS3_IJNS_1CILi8EEENS4_ILi1EEEEEEEEENS3_IJNS3_IJS6_NS4_ILi0EEEEEEEEEEENS_10ViewEngineINS_8smem_ptrIPN7cutlass10bfloat16_tEEEEEEEC2ERKSC_RKSJ_:
[----:B------:R-:W-:Y:S01]  /*7f50*/  IADD3 R8, R4, -c[0x0][0x20], RZ ;  /* 0x8000080004087a10 */ /* 0x000fe20007ffe0ff */
[----:B------:R-:W-:Y:S01]  /*7f60*/  IMAD.MOV.U32 R28, RZ, RZ, R16 ;  /* 0x000000ffff1c7224 */ /* 0x000fe200078e0010 */
[----:B------:R-:W-:-:S03]  /*7f70*/  MOV R29, 0x0 ;  /* 0x00000000001d7802 */ /* 0x000fc60000000f00 */
[----:B------:R1:W-:Y:S01]  /*7f80*/  STL.64 [R8], R6 ;  /* 0x0000000608007387 */ /* 0x0003e20000100a00 */
[----:B------:R-:W-:Y:S05]  /*7f90*/  RET.REL.NODEC R28 `(_ZN7cutlass13device_kernelIN5flash19enable_sm80_to_sm89INS1_16FlashAttnBwdSm80INS1_25CollectiveMainloopBwdSm80ILi2ELi2EN4cute5tupleIJNS5_1CILi64EEENS7_ILi128EEES8_EEENS_10bfloat16_tEfNS_4arch4Sm80ELb0ELb1ELb1ELb1ELb1ELb0ELb0ELb0ELi2ELi2ELi4ELi2ELb1EEENS1_24CollectiveEpilogueBwdGQAISA_fSD_Li256ELb1ELb1EEENS1_19SingleTileSchedulerILb1ELb0ELb0ELi128EEEEEEEEEvNT_6ParamsE) ;  /* 0xffff80601c007950 */ /* 0x000fea0003c3ffff */
        .type           $_ZN7cutlass13device_kernelIN5flash19enable_sm80_to_sm89INS1_16FlashAttnBwdSm80INS1_25CollectiveMainloopBwdSm80ILi2ELi2EN4cute5tupleIJNS5_1CILi64EEENS7_ILi128EEES8_EEENS_10bfloat16_tEfNS_4arch4Sm80ELb0ELb1ELb1ELb1ELb1ELb0ELb0ELb0ELi2ELi2ELi4ELi2ELb1EEENS1_24CollectiveEpilogueBwdGQAISA_fSD_Li256ELb1ELb1EEENS1_19SingleTileSchedulerILb1ELb0ELb0ELi128EEEEEEEEEvNT_6ParamsE$_ZN4cute3eso3ESOILb1ELb0EJNS_6LayoutINS_5tupleIJNS3_IJNS_1CILi8EEENS4_ILi1EEEEEEEEENS3_IJNS3_IJS6_NS4_ILi0EEEEEEEEEEEiEEC2ERKSC_RKi,@function
        .size           $_ZN7cutlass13device_kernelIN5flash19enable_sm80_to_sm89INS1_16FlashAttnBwdSm80INS1_25CollectiveMainloopBwdSm80ILi2ELi2EN4cute5tupleIJNS5_1CILi64EEENS7_ILi128EEES8_EEENS_10bfloat16_tEfNS_4arch4Sm80ELb0ELb1ELb1ELb1ELb1ELb0ELb0ELb0ELi2ELi2ELi4ELi2ELb1EEENS1_24CollectiveEpilogueBwdGQAISA_fSD_Li256ELb1ELb1EEENS1_19SingleTileSchedulerILb1ELb0ELb0ELi128EEEEEEEEEvNT_6ParamsE$_ZN4cute3eso3ESOILb1ELb0EJNS_6LayoutINS_5tupleIJNS3_IJNS_1CILi8EEENS4_ILi1EEEEEEEEENS3_IJNS3_IJS6_NS4_ILi0EEEEEEEEEEEiEEC2ERKSC_RKi,($_ZN7cutlass13device_kernelIN5flash19enable_sm80_to_sm89INS1_16FlashAttnBwdSm80INS1_25CollectiveMainloopBwdSm80ILi2ELi2EN4cute5tupleIJNS5_1CILi64EEENS7_ILi128EEES8_EEENS_10bfloat16_tEfNS_4arch4Sm80ELb0ELb1ELb1ELb1ELb1ELb0ELb0ELb0ELi2ELi2ELi4ELi2ELb1EEENS1_24CollectiveEpilogueBwdGQAISA_fSD_Li256ELb1ELb1EEENS1_19SingleTileSchedulerILb1ELb0ELb0ELi128EEEEEEEEEvNT_6ParamsE$_ZN4cute3eso3ESOILb1ELb0EJNS_6LayoutINS_5tupleIJNS3_IJNS_1CILi8EEENS4_ILi1EEEEEEEEENS3_IJNS3_IJS6_NS4_ILi0EEEEEEEEEEElEEC2ERKSC_RKl - $_ZN7cutlass13device_kernelIN5flash19enable_sm80_to_sm89INS1_16FlashAttnBwdSm80INS1_25CollectiveMainloopBwdSm80ILi2ELi2EN4cute5tupleIJNS5_1CILi64EEENS7_ILi128EEES8_EEENS_10bfloat16_tEfNS_4arch4Sm80ELb0ELb1ELb1ELb1ELb1ELb0ELb0ELb0ELi2ELi2ELi4ELi2ELb1EEENS1_24CollectiveEpilogueBwdGQAISA_fSD_Li256ELb1ELb1EEENS1_19SingleTileSchedulerILb1ELb0ELb0ELi128EEEEEEEEEvNT_6ParamsE$_ZN4cute3eso3ESOILb1ELb0EJNS_6LayoutINS_5tupleIJNS3_IJNS_1CILi8EEENS4_ILi1EEEEEEEEENS3_IJNS3_IJS6_NS4_ILi0EEEEEEEEEEEiEEC2ERKSC_RKi)
$_ZN7cutlass13device_kernelIN5flash19enable_sm80_to_sm89INS1_16FlashAttnBwdSm80INS1_25CollectiveMainloopBwdSm80ILi2ELi2EN4cute5tupleIJNS5_1CILi64EEENS7_ILi128EEES8_EEENS_10bfloat16_tEfNS_4arch4Sm80ELb0ELb1ELb1ELb1ELb1ELb0ELb0ELb0ELi2ELi2ELi4ELi2ELb1EEENS1_24CollectiveEpilogueBwdGQAISA_fSD_Li256ELb1ELb1EEENS1_19SingleTileSchedulerILb1ELb0ELb0ELi128EEEEEEEEEvNT_6ParamsE$_ZN4cute3eso3ESOILb1ELb0EJNS_6LayoutINS_5tupleIJNS3_IJNS_1CILi8EEENS4_ILi1EEEEEEEEENS3_IJNS3_IJS6_NS4_ILi0EEEEEEEEEEEiEEC2ERKSC_RKi:
[----:B------:R-:W-:Y:S02]  /*7fa0*/  IADD3 R6, R4, -c[0x0][0x20], RZ ;  /* 0x8000080004067a10 */ /* 0x000fe40007ffe0ff */
[----:B------:R-:W-:-:S03]  /*7fb0*/  MOV R9, 0x0 ;  /* 0x0000000000097802 */ /* 0x000fc60000000f00 */
[----:B------:R1:W-:Y:S01]  /*7fc0*/  STL [R6], R7 ;  /* 0x0000000706007387 */ /* 0x0003e20000100800 */
[----:B------:R-:W-:Y:S05]  /*7fd0*/  RET.REL.NODEC R8 `(_ZN7cutlass13device_kernelIN5flash19enable_sm80_to_sm89INS1_16FlashAttnBwdSm80INS1_25CollectiveMainloopBwdSm80ILi2ELi2EN4cute5tupleIJNS5_1CILi64EEENS7_ILi128EEES8_EEENS_10bfloat16_tEfNS_4arch4Sm80ELb0ELb1ELb1ELb1ELb1ELb0ELb0ELb0ELi2ELi2ELi4ELi2ELb1EEENS1_24CollectiveEpilogueBwdGQAISA_fSD_Li256ELb1ELb1EEENS1_19SingleTileSchedulerILb1ELb0ELb0ELi128EEEEEEEEEvNT_6ParamsE) ;  /* 0xffff802008007950 */ /* 0x000fea0003c3ffff */
        .type           $_ZN7cutlass13device_kernelIN5flash19enable_sm80_to_sm89INS1_16FlashAttnBwdSm80INS1_25CollectiveMainloopBwdSm80ILi2ELi2EN4cute5tupleIJNS5_1CILi64EEENS7_ILi128EEES8_EEENS_10bfloat16_tEfNS_4arch4Sm80ELb0ELb1ELb1ELb1ELb1ELb0ELb0ELb0ELi2ELi2ELi4ELi2ELb1EEENS1_24CollectiveEpilogueBwdGQAISA_fSD_Li256ELb1ELb1EEENS1_19SingleTileSchedulerILb1ELb0ELb0ELi128EEEEEEEEEvNT_6ParamsE$_ZN4cute3eso3ESOILb1ELb0EJNS_6LayoutINS_5tupleIJNS3_IJNS_1CILi8EEENS4_ILi1EEEEEEEEENS3_IJNS3_IJS6_NS4_ILi0EEEEEEEEEEElEEC2ERKSC_RKl,@function
        .size           $_ZN7cutlass13device_kernelIN5flash19enable_sm80_to_sm89INS1_16FlashAttnBwdSm80INS1_25CollectiveMainloopBwdSm80ILi2ELi2EN4cute5tupleIJNS5_1CILi64EEENS7_ILi128EEES8_EEENS_10bfloat16_tEfNS_4arch4Sm80ELb0ELb1ELb1ELb1ELb1ELb0ELb0ELb0ELi2ELi2ELi4ELi2ELb1EEENS1_24CollectiveEpilogueBwdGQAISA_fSD_Li256ELb1ELb1EEENS1_19SingleTileSchedulerILb1ELb0ELb0ELi128EEEEEEEEEvNT_6ParamsE$_ZN4cute3eso3ESOILb1ELb0EJNS_6LayoutINS_5tupleIJNS3_IJNS_1CILi8EEENS4_ILi1EEEEEEEEENS3_IJNS3_IJS6_NS4_ILi0EEEEEEEEEEElEEC2ERKSC_RKl,($_ZN7cutlass13device_kernelIN5flash19enable_sm80_to_sm89INS1_16FlashAttnBwdSm80INS1_25CollectiveMainloopBwdSm80ILi2ELi2EN4cute5tupleIJNS5_1CILi64EEENS7_ILi128EEES8_EEENS_10bfloat16_tEfNS_4arch4Sm80ELb0ELb1ELb1ELb1ELb1ELb0ELb0ELb0ELi2ELi2ELi4ELi2ELb1EEENS1_24CollectiveEpilogueBwdGQAISA_fSD_Li256ELb1ELb1EEENS1_19SingleTileSchedulerILb1ELb0ELb0ELi128EEEEEEEEEvNT_6ParamsE$_ZN4cute3eso3ESOILb1ELb0EJNS_6LayoutINS_5tupleIJNS3_IJNS_1CILi8EEENS4_ILi1EEEEEENS4_ILi2EEES6_EEENS3_IJNS3_IJS6_NS4_ILi0EEEEEENS4_ILi2048EEESA_EEEEENS_10ViewEngineINS_8smem_ptrIPN7cutlass10bfloat16_tEEEEEEEC2ERKSE_RKSL_ - $_ZN7cutlass13device_kernelIN5flash19enable_sm80_to_sm89INS1_16FlashAttnBwdSm80INS1_25CollectiveMainloopBwdSm80ILi2ELi2EN4cute5tupleIJNS5_1CILi64EEENS7_ILi128EEES8_EEENS_10bfloat16_tEfNS_4arch4Sm80ELb0ELb1ELb1ELb1ELb1ELb0ELb0ELb0ELi2ELi2ELi4ELi2ELb1EEENS1_24CollectiveEpilogueBwdGQAISA_fSD_Li256ELb1ELb1EEENS1_19SingleTileSchedulerILb1ELb0ELb0ELi128EEEEEEEEEvNT_6ParamsE$_ZN4cute3eso3ESOILb1ELb0EJNS_6LayoutINS_5tupleIJNS3_IJNS_1CILi8EEENS4_ILi1EEEEEEEEENS3_IJNS3_IJS6_NS4_ILi0EEEEEEEEEEElEEC2ERKSC_RKl)
$_ZN7cutlass13device_kernelIN5flash19enable_sm80_to_sm89INS1_16FlashAttnBwdSm80INS1_25CollectiveMainloopBwdSm80ILi2ELi2EN4cute5tupleIJNS5_1CILi64EEENS7_ILi128EEES8_EEENS_10bfloat16_tEfNS_4arch4Sm80ELb0ELb1ELb1ELb1ELb1ELb0ELb0ELb0ELi2ELi2ELi4ELi2ELb1EEENS1_24CollectiveEpilogueBwdGQAISA_fSD_Li256ELb1ELb1EEENS1_19SingleTileSchedulerILb1ELb0ELb0ELi128EEEEEEEEEvNT_6ParamsE$_ZN4cute3eso3ESOILb1ELb0EJNS_6LayoutINS_5tupleIJNS3_IJNS_1CILi8EEENS4_ILi1EEEEEEEEENS3_IJNS3_IJS6_NS4_ILi0EEEEEEEEEEElEEC2ERKSC_RKl:
[----:B------:R-:W-:Y:S01]  /*7fe0*/  IADD3 R6, R4, -c[0x0][0x20], RZ ;  /* 0x8000080004067a10 */ /* 0x000fe20007ffe0ff */
[----:B------:R-:W-:Y:S01]  /*7ff0*/  IMAD.MOV.U32 R11, RZ, RZ, R7 ;  /* 0x000000ffff0b7224 */ /* 0x000fe200078e0007 */
[----:B------:R-:W-:-:S04]  /*8000*/  MOV R9, 0x0 ;  /* 0x0000000000097802 */ /* 0x000fc80000000f00 */
[----:B------:R1:W-:Y:S01]  /*8010*/  STL.64 [R6], R10 ;  /* 0x0000000a06007387 */ /* 0x0003e20000100a00 */
[----:B------:R-:W-:Y:S05]  /*8020*/  RET.REL.NODEC R8 `(_ZN7cutlass13device_kernelIN5flash19enable_sm80_to_sm89INS1_16FlashAttnBwdSm80INS1_25CollectiveMainloopBwdSm80ILi2ELi2EN4cute5tupleIJNS5_1CILi64EEENS7_ILi128EEES8_EEENS_10bfloat16_tEfNS_4arch4Sm80ELb0ELb1ELb1ELb1ELb1ELb0ELb0ELb0ELi2ELi2ELi4ELi2ELb1EEENS1_24CollectiveEpilogueBwdGQAISA_fSD_Li256ELb1ELb1EEENS1_19SingleTileSchedulerILb1ELb0ELb0ELi128EEEEEEEEEvNT_6ParamsE) ;  /* 0xffff7fd008007950 */ /* 0x000fea0003c3ffff */
        .type           $_ZN7cutlass13device_kernelIN5flash19enable_sm80_to_sm89INS1_16FlashAttnBwdSm80INS1_25CollectiveMainloopBwdSm80ILi2ELi2EN4cute5tupleIJNS5_1CILi64EEENS7_ILi128EEES8_EEENS_10bfloat16_tEfNS_4arch4Sm80ELb0ELb1ELb1ELb1ELb1ELb0ELb0ELb0ELi2ELi2ELi4ELi2ELb1EEENS1_24CollectiveEpilogueBwdGQAISA_fSD_Li256ELb1ELb1EEENS1_19SingleTileSchedulerILb1ELb0ELb0ELi128EEEEEEEEEvNT_6ParamsE$_ZN4cute3eso3ESOILb1ELb0EJNS_6LayoutINS_5tupleIJNS3_IJNS_1CILi8EEENS4_ILi1EEEEEENS4_ILi2EEES6_EEENS3_IJNS3_IJS6_NS4_ILi0EEEEEENS4_ILi2048EEESA_EEEEENS_10ViewEngineINS_8smem_ptrIPN7cutlass10bfloat16_tEEEEEEEC2ERKSE_RKSL_,@function
        .size           $_ZN7cutlass13device_kernelIN5flash19enable_sm80_to_sm89INS1_16FlashAttnBwdSm80INS1_25CollectiveMainloopBwdSm80ILi2ELi2EN4cute5tupleIJNS5_1CILi64EEENS7_ILi128EEES8_EEENS_10bfloat16_tEfNS_4arch4Sm80ELb0ELb1ELb1ELb1ELb1ELb0ELb0ELb0ELi2ELi2ELi4ELi2ELb1EEENS1_24CollectiveEpilogueBwdGQAISA_fSD_Li256ELb1ELb1EEENS1_19SingleTileSchedulerILb1ELb0ELb0ELi128EEEEEEEEEvNT_6ParamsE$_ZN4cute3eso3ESOILb1ELb0EJNS_6LayoutINS_5tupleIJNS3_IJNS_1CILi8EEENS4_ILi1EEEEEENS4_ILi2EEES6_EEENS3_IJNS3_IJS6_NS4_ILi0EEEEEENS4_ILi2048EEESA_EEEEENS_10ViewEngineINS_8smem_ptrIPN7cutlass10bfloat16_tEEEEEEEC2ERKSE_RKSL_,($_ZN7cutlass13device_kernelIN5flash19enable_sm80_to_sm89INS1_16FlashAttnBwdSm80INS1_25CollectiveMainloopBwdSm80ILi2ELi2EN4cute5tupleIJNS5_1CILi64EEENS7_ILi128EEES8_EEENS_10bfloat16_tEfNS_4arch4Sm80ELb0ELb1ELb1ELb1ELb1ELb0ELb0ELb0ELi2ELi2ELi4ELi2ELb1EEENS1_24CollectiveEpilogueBwdGQAISA_fSD_Li256ELb1ELb1EEENS1_19SingleTileSchedulerILb1ELb0ELb0ELi128EEEEEEEEEvNT_6ParamsE$_ZN4cute3eso3ESOILb1ELb0EJNS_6LayoutINS_5tupleIJNS3_IJNS_1CILi8EEENS4_ILi1EEEEEENS4_ILi2EEES6_EEENS3_IJNS3_IJS6_NS4_ILi0EEEEEENS4_ILi2048EEESA_EEEEEiEEC2ERKSE_RKi - $_ZN7cutlass13device_kernelIN5flash19enable_sm80_to_sm89INS1_16FlashAttnBwdSm80INS1_25CollectiveMainloopBwdSm80ILi2ELi2EN4cute5tupleIJNS5_1CILi64EEENS7_ILi128EEES8_EEENS_10bfloat16_tEfNS_4arch4Sm80ELb0ELb1ELb1ELb1ELb1ELb0ELb0ELb0ELi2ELi2ELi4ELi2ELb1EEENS1_24CollectiveEpilogueBwdGQAISA_fSD_Li256ELb1ELb1EEENS1_19SingleTileSchedulerILb1ELb0ELb0ELi128EEEEEEEEEvNT_6ParamsE$_ZN4cute3eso3ESOILb1ELb0EJNS_6LayoutINS_5tupleIJNS3_IJNS_1CILi8EEENS4_ILi1EEEEEENS4_ILi2EEES6_EEENS3_IJNS3_IJS6_NS4_ILi0EEEEEENS4_ILi2048EEESA_EEEEENS_10ViewEngineINS_8smem_ptrIPN7cutlass10bfloat16_tEEEEEEEC2ERKSE_RKSL_)
$_ZN7cutlass13device_kernelIN5flash19enable_sm80_to_sm89INS1_16FlashAttnBwdSm80INS1_25CollectiveMainloopBwdSm80ILi2ELi2EN4cute5tupleIJNS5_1CILi64EEENS7_ILi128EEES8_EEENS_10bfloat16_tEfNS_4arch4Sm80ELb0ELb1ELb1ELb1ELb1ELb0ELb0ELb0ELi2ELi2ELi4ELi2ELb1EEENS1_24CollectiveEpilogueBwdGQAISA_fSD_Li256ELb1ELb1EEENS1_19SingleTileSchedulerILb1ELb0ELb0ELi128EEEEEEEEEvNT_6ParamsE$_ZN4cute3eso3ESOILb1ELb0EJNS_6LayoutINS_5tupleIJNS3_IJNS_1CILi8EEENS4_ILi1EEEEEENS4_ILi2EEES6_EEENS3_IJNS3_IJS6_NS4_ILi0EEEEEENS4_ILi2048EEESA_EEEEENS_10ViewEngineINS_8smem_ptrIPN7cutlass10bfloat16_tEEEEEEEC2ERKSE_RKSL_:
[----:B------:R-:W-:Y:S02]  /*8030*/  IADD3 R8, R4, -c[0x0][0x20], RZ ;  /* 0x8000080004087a10 */ /* 0x000fe40007ffe0ff */
[----:B------:R-:W-:-:S03]  /*8040*/  MOV R11, 0x0 ;  /* 0x00000000000b7802 */ /* 0x000fc60000000f00 */
[----:B------:R1:W-:Y:S01]  /*8050*/  STL.64 [R8], R6 ;  /* 0x0000000608007387 */ /* 0x0003e20000100a00 */
[----:B------:R-:W-:Y:S05]  /*8060*/  RET.REL.NODEC R10 `(_ZN7cutlass13device_kernelIN5flash19enable_sm80_to_sm89INS1_16FlashAttnBwdSm80INS1_25CollectiveMainloopBwdSm80ILi2ELi2EN4cute5tupleIJNS5_1CILi64EEENS7_ILi128EEES8_EEENS_10bfloat16_tEfNS_4arch4Sm80ELb0ELb1ELb1ELb1ELb1ELb0ELb0ELb0ELi2ELi2ELi4ELi2ELb1EEENS1_24CollectiveEpilogueBwdGQAISA_fSD_Li256ELb1ELb1EEENS1_19SingleTileSchedulerILb1ELb0ELb0ELi128EEEEEEEEEvNT_6ParamsE) ;  /* 0xffff7f900a007950 */ /* 0x000fea0003c3ffff */
        .type           $_ZN7cutlass13device_kernelIN5flash19enable_sm80_to_sm89INS1_16FlashAttnBwdSm80INS1_25CollectiveMainloopBwdSm80ILi2ELi2EN4cute5tupleIJNS5_1CILi64EEENS7_ILi128EEES8_EEENS_10bfloat16_tEfNS_4arch4Sm80ELb0ELb1ELb1ELb1ELb1ELb0ELb0ELb0ELi2ELi2ELi4ELi2ELb1EEENS1_24CollectiveEpilogueBwdGQAISA_fSD_Li256ELb1ELb1EEENS1_19SingleTileSchedulerILb1ELb0ELb0ELi128EEEEEEEEEvNT_6ParamsE$_ZN4cute3eso3ESOILb1ELb0EJNS_6LayoutINS_5tupleIJNS3_IJNS_1CILi8EEENS4_ILi1EEEEEENS4_ILi2EEES6_EEENS3_IJNS3_IJS6_NS4_ILi0EEEEEENS4_ILi2048EEESA_EEEEEiEEC2ERKSE_RKi,@function
        .size           $_ZN7cutlass13device_kernelIN5flash19enable_sm80_to_sm89INS1_16FlashAttnBwdSm80INS1_25CollectiveMainloopBwdSm80ILi2ELi2EN4cute5tupleIJNS5_1CILi64EEENS7_ILi128EEES8_EEENS_10bfloat16_tEfNS_4arch4Sm80ELb0ELb1ELb1ELb1ELb1ELb0ELb0ELb0ELi2ELi2ELi4ELi2ELb1EEENS1_24CollectiveEpilogueBwdGQAISA_fSD_Li256ELb1ELb1EEENS1_19SingleTileSchedulerILb1ELb0ELb0ELi128EEEEEEEEEvNT_6ParamsE$_ZN4cute3eso3ESOILb1ELb0EJNS_6LayoutINS_5tupleIJNS3_IJNS_1CILi8EEENS4_ILi1EEEEEENS4_ILi2EEES6_EEENS3_IJNS3_IJS6_NS4_ILi0EEEEEENS4_ILi2048EEESA_EEEEEiEEC2ERKSE_RKi,($_ZN7cutlass13device_kernelIN5flash19enable_sm80_to_sm89INS1_16FlashAttnBwdSm80INS1_25CollectiveMainloopBwdSm80ILi2ELi2EN4cute5tupleIJNS5_1CILi64EEENS7_ILi128EEES8_EEENS_10bfloat16_tEfNS_4arch4Sm80ELb0ELb1ELb1ELb1ELb1ELb0ELb0ELb0ELi2ELi2ELi4ELi2ELb1EEENS1_24CollectiveEpilogueBwdGQAISA_fSD_Li256ELb1ELb1EEENS1_19SingleTileSchedulerILb1ELb0ELb0ELi128EEEEEEEEEvNT_6ParamsE$_ZN4cute5tupleIJNS0_IJNS0_IJNS_1CILi8EEENS1_ILi1EEEEEENS1_ILi2EEES3_EEENS0_IJNS0_IJS3_NS1_ILi0EEEEEElS7_EEEEEC2ERKS6_RKS9_ - $_ZN7cutlass13device_kernelIN5flash19enable_sm80_to_sm89INS1_16FlashAttnBwdSm80INS1_25CollectiveMainloopBwdSm80ILi2ELi2EN4cute5tupleIJNS5_1CILi64EEENS7_ILi128EEES8_EEENS_10bfloat16_tEfNS_4arch4Sm80ELb0ELb1ELb1ELb1ELb1ELb0ELb0ELb0ELi2ELi2ELi4ELi2ELb1EEENS1_24CollectiveEpilogueBwdGQAISA_fSD_Li256ELb1ELb1EEENS1_19SingleTileSchedulerILb1ELb0ELb0ELi128EEEEEEEEEvNT_6ParamsE$_ZN4cute3eso3ESOILb1ELb0EJNS_6LayoutINS_5tupleIJNS3_IJNS_1CILi8EEENS4_ILi1EEEEEENS4_ILi2EEES6_EEENS3_IJNS3_IJS6_NS4_ILi0EEEEEENS4_ILi2048EEESA_EEEEEiEEC2ERKSE_RKi)
$_ZN7cutlass13device_kernelIN5flash19enable_sm80_to_sm89INS1_16FlashAttnBwdSm80INS1_25CollectiveMainloopBwdSm80ILi2ELi2EN4cute5tupleIJNS5_1CILi64EEENS7_ILi128EEES8_EEENS_10bfloat16_tEfNS_4arch4Sm80ELb0ELb1ELb1ELb1ELb1ELb0ELb0ELb0ELi2ELi2ELi4ELi2ELb1EEENS1_24CollectiveEpilogueBwdGQAISA_fSD_Li256ELb1ELb1EEENS1_19SingleTileSchedulerILb1ELb0ELb0ELi128EEEEEEEEEvNT_6ParamsE$_ZN4cute3eso3ESOILb1ELb0EJNS_6LayoutINS_5tupleIJNS3_IJNS_1CILi8EEENS4_ILi1EEEEEENS4_ILi2EEES6_EEENS3_IJNS3_IJS6_NS4_ILi0EEEEEENS4_ILi2048EEESA_EEEEEiEEC2ERKSE_RKi:
[----:B------:R-:W-:Y:S02]  /*8070*/  IADD3 R6, R4, -c[0x0][0x20], RZ ;  /* 0x8000080004067a10 */ /* 0x000fe40007ffe0ff */
[----:B------:R-:W-:-:S03]  /*8080*/  MOV R9, 0x0 ;  /* 0x0000000000097802 */ /* 0x000fc60000000f00 */
[----:B------:R1:W-:Y:S01]  /*8090*/  STL [R6], R7 ;  /* 0x0000000706007387 */ /* 0x0003e20000100800 */
[----:B------:R-:W-:Y:S05]  /*80a0*/  RET.REL.NODEC R8 `(_ZN7cutlass13device_kernelIN5flash19enable_sm80_to_sm89INS1_16FlashAttnBwdSm80INS1_25CollectiveMainloopBwdSm80ILi2ELi2EN4cute5tupleIJNS5_1CILi64EEENS7_ILi128EEES8_EEENS_10bfloat16_tEfNS_4arch4Sm80ELb0ELb1ELb1ELb1ELb1ELb0ELb0ELb0ELi2ELi2ELi4ELi2ELb1EEENS1_24CollectiveEpilogueBwdGQAISA_fSD_Li256ELb1ELb1EEENS1_19SingleTileSchedulerILb1ELb0ELb0ELi128EEEEEEEEEvNT_6ParamsE) ;  /* 0xffff7f5008007950 */ /* 0x000fea0003c3ffff */
        .type           $_ZN7cutlass13device_kernelIN5flash19enable_sm80_to_sm89INS1_16FlashAttnBwdSm80INS1_25CollectiveMainloopBwdSm80ILi2ELi2EN4cute5tupleIJNS5_1CILi64EEENS7_ILi128EEES8_EEENS_10bfloat16_tEfNS_4arch4Sm80ELb0ELb1ELb1ELb1ELb1ELb0ELb0ELb0ELi2ELi2ELi4ELi2ELb1EEENS1_24CollectiveEpilogueBwdGQAISA_fSD_Li256ELb1ELb1EEENS1_19SingleTileSchedulerILb1ELb0ELb0ELi128EEEEEEEEEvNT_6ParamsE$_ZN4cute5tupleIJNS0_IJNS0_IJNS_1CILi8EEENS1_ILi1EEEEEENS1_ILi2EEES3_EEENS0_IJNS0_IJS3_NS1_ILi0EEEEEElS7_EEEEEC2ERKS6_RKS9_,@function
        .size           $_ZN7cutlass13device_kernelIN5flash19enable_sm80_to_sm89INS1_16FlashAttnBwdSm80INS1_25CollectiveMainloopBwdSm80ILi2ELi2EN4cute5tupleIJNS5_1CILi64EEENS7_ILi128EEES8_EEENS_10bfloat16_tEfNS_4arch4Sm80ELb0ELb1ELb1ELb1ELb1ELb0ELb0ELb0ELi2ELi2ELi4ELi2ELb1EEENS1_24CollectiveEpilogueBwdGQAISA_fSD_Li256ELb1ELb1EEENS1_19SingleTileSchedulerILb1ELb0ELb0ELi128EEEEEEEEEvNT_6ParamsE$_ZN4cute5tupleIJNS0_IJNS0_IJNS_1CILi8EEENS1_ILi1EEEEEENS1_ILi2EEES3_EEENS0_IJNS0_IJS3_NS1_ILi0EEEEEElS7_EEEEEC2ERKS6_RKS9_,($_ZN7cutlass13device_kernelIN5flash19enable_sm80_to_sm89INS1_16FlashAttnBwdSm80INS1_25CollectiveMainloopBwdSm80ILi2ELi2EN4cute5tupleIJNS5_1CILi64EEENS7_ILi128EEES8_EEENS_10bfloat16_tEfNS_4arch4Sm80ELb0ELb1ELb1ELb1ELb1ELb0ELb0ELb0ELi2ELi2ELi4ELi2ELb1EEENS1_24CollectiveEpilogueBwdGQAISA_fSD_Li256ELb1ELb1EEENS1_19SingleTileSchedulerILb1ELb0ELb0ELi128EEEEEEEEEvNT_6ParamsE$_ZN4cute5tupleIJNS_15ArithmeticTupleIJNS_1CILi0EEEiEEEEEC2ERKS4_ - $_ZN7cutlass13device_kernelIN5flash19enable_sm80_to_sm89INS1_16FlashAttnBwdSm80INS1_25CollectiveMainloopBwdSm80ILi2ELi2EN4cute5tupleIJNS5_1CILi64EEENS7_ILi128EEES8_EEENS_10bfloat16_tEfNS_4arch4Sm80ELb0ELb1ELb1ELb1ELb1ELb0ELb0ELb0ELi2ELi2ELi4ELi2ELb1EEENS1_24CollectiveEpilogueBwdGQAISA_fSD_Li256ELb1ELb1EEENS1_19SingleTileSchedulerILb1ELb0ELb0ELi128EEEEEEEEEvNT_6ParamsE$_ZN4cute5tupleIJNS0_IJNS0_IJNS_1CILi8EEENS1_ILi1EEEEEENS1_ILi2EEES3_EEENS0_IJNS0_IJS3_NS1_ILi0EEEEEElS7_EEEEEC2ERKS6_RKS9_)
$_ZN7cutlass13device_kernelIN5flash19enable_sm80_to_sm89INS1_16FlashAttnBwdSm80INS1_25CollectiveMainloopBwdSm80ILi2ELi2EN4cute5tupleIJNS5_1CILi64EEENS7_ILi128EEES8_EEENS_10bfloat16_tEfNS_4arch4Sm80ELb0ELb1ELb1ELb1ELb1ELb0ELb0ELb0ELi2ELi2ELi4ELi2ELb1EEENS1_24CollectiveEpilogueBwdGQAISA_fSD_Li256ELb1ELb1EEENS1_19SingleTileSchedulerILb1ELb0ELb0ELi128EEEEEEEEEvNT_6ParamsE$_ZN4cute5tupleIJNS0_IJNS0_IJNS_1CILi8EEENS1_ILi1EEEEEENS1_ILi2EEES3_EEENS0_IJNS0_IJS3_NS1_ILi0EEEEEElS7_EEEEEC2ERKS6_RKS9_:
[----:B------:R-:W-:Y:S02]  /*80b0*/  MOV R10, 0x80d0 ;  /* 0x000080d0000a7802 */ /* 0x000fe40000000f00 */
[----:B------:R-:W-:Y:S05]  /*80c0*/  CALL.REL.NOINC `($_ZN7cutlass13device_kernelIN5flash19enable_sm80_to_sm89INS1_16FlashAttnBwdSm80INS1_25CollectiveMainloopBwdSm80ILi2ELi2EN4cute5tupleIJNS5_1CILi64EEENS7_ILi128EEES8_EEENS_10bfloat16_tEfNS_4arch4Sm80ELb0ELb1ELb1ELb1ELb1ELb0ELb0ELb0ELi2ELi2ELi4ELi2ELb1EEENS1_24CollectiveEpilogueBwdGQAISA_fSD_Li256ELb1ELb1EEENS1_19SingleTileSchedulerILb1ELb0ELb0ELi128EEEEEEEEEvNT_6ParamsE$_ZN4cute3eso3ESOILb1ELb0EJNS_5tupleIJNS2_IJNS_1CILi8EEENS3_ILi1EEEEEENS3_ILi2EEES5_EEENS2_IJNS2_IJS5_NS3_ILi0EEEEEElS9_EEEEEC2ERKS8_RKSB_) ;  /* 0xfffffb9000007944 */ /* 0x000fea0003c3ffff */
[----:B------:R-:W-:-:S04]  /*80d0*/  MOV R9, 0x0 ;  /* 0x0000000000097802 */ /* 0x000fc80000000f00 */
[----:B------:R-:W-:Y:S05]  /*80e0*/  RET.REL.NODEC R8 `(_ZN7cutlass13device_kernelIN5flash19enable_sm80_to_sm89INS1_16FlashAttnBwdSm80INS1_25CollectiveMainloopBwdSm80ILi2ELi2EN4cute5tupleIJNS5_1CILi64EEENS7_ILi128EEES8_EEENS_10bfloat16_tEfNS_4arch4Sm80ELb0ELb1ELb1ELb1ELb1ELb0ELb0ELb0ELi2ELi2ELi4ELi2ELb1EEENS1_24CollectiveEpilogueBwdGQAISA_fSD_Li256ELb1ELb1EEENS1_19SingleTileSchedulerILb1ELb0ELb0ELi128EEEEEEEEEvNT_6ParamsE) ;  /* 0xffff7f1008007950 */ /* 0x000fea0003c3ffff */
        .type           $_ZN7cutlass13device_kernelIN5flash19enable_sm80_to_sm89INS1_16FlashAttnBwdSm80INS1_25CollectiveMainloopBwdSm80ILi2ELi2EN4cute5tupleIJNS5_1CILi64EEENS7_ILi128EEES8_EEENS_10bfloat16_tEfNS_4arch4Sm80ELb0ELb1ELb1ELb1ELb1ELb0ELb0ELb0ELi2ELi2ELi4ELi2ELb1EEENS1_24CollectiveEpilogueBwdGQAISA_fSD_Li256ELb1ELb1EEENS1_19SingleTileSchedulerILb1ELb0ELb0ELi128EEEEEEEEEvNT_6ParamsE$_ZN4cute5tupleIJNS_15ArithmeticTupleIJNS_1CILi0EEEiEEEEEC2ERKS4_,@function
        .size           $_ZN7cutlass13device_kernelIN5flash19enable_sm80_to_sm89INS1_16FlashAttnBwdSm80INS1_25CollectiveMainloopBwdSm80ILi2ELi2EN4cute5tupleIJNS5_1CILi64EEENS7_ILi128EEES8_EEENS_10bfloat16_tEfNS_4arch4Sm80ELb0ELb1ELb1ELb1ELb1ELb0ELb0ELb0ELi2ELi2ELi4ELi2ELb1EEENS1_24CollectiveEpilogueBwdGQAISA_fSD_Li256ELb1ELb1EEENS1_19SingleTileSchedulerILb1ELb0ELb0ELi128EEEEEEEEEvNT_6ParamsE$_ZN4cute5tupleIJNS_15ArithmeticTupleIJNS_1CILi0EEEiEEEEEC2ERKS4_,($_ZN7cutlass13device_kernelIN5flash19enable_sm80_to_sm89INS1_16FlashAttnBwdSm80INS1_25CollectiveMainloopBwdSm80ILi2ELi2EN4cute5tupleIJNS5_1CILi64EEENS7_ILi128EEES8_EEENS_10bfloat16_tEfNS_4arch4Sm80ELb0ELb1ELb1ELb1ELb1ELb0ELb0ELb0ELi2ELi2ELi4ELi2ELb1EEENS1_24CollectiveEpilogueBwdGQAISA_fSD_Li256ELb1ELb1EEENS1_19SingleTileSchedulerILb1ELb0ELb0ELi128EEEEEEEEEvNT_6ParamsE$_ZN4cute5tupleIJNS_15ArithmeticTupleIJiEEEEEC2ERKS2_ - $_ZN7cutlass13device_kernelIN5flash19enable_sm80_to_sm89INS1_16FlashAttnBwdSm80INS1_25CollectiveMainloopBwdSm80ILi2ELi2EN4cute5tupleIJNS5_1CILi64EEENS7_ILi128EEES8_EEENS_10bfloat16_tEfNS_4arch4Sm80ELb0ELb1ELb1ELb1ELb1ELb0ELb0ELb0ELi2ELi2ELi4ELi2ELb1EEENS1_24CollectiveEpilogueBwdGQAISA_fSD_Li256ELb1ELb1EEENS1_19SingleTileSchedulerILb1ELb0ELb0ELi128EEEEEEEEEvNT_6ParamsE$_ZN4cute5tupleIJNS_15ArithmeticTupleIJNS_1CILi0EEEiEEEEEC2ERKS4_)
$_ZN7cutlass13device_kernelIN5flash19enable_sm80_to_sm89INS1_16FlashAttnBwdSm80INS1_25CollectiveMainloopBwdSm80ILi2ELi2EN4cute5tupleIJNS5_1CILi64EEENS7_ILi128EEES8_EEENS_10bfloat16_tEfNS_4arch4Sm80ELb0ELb1ELb1ELb1ELb1ELb0ELb0ELb0ELi2ELi2ELi4ELi2ELb1EEENS1_24CollectiveEpilogueBwdGQAISA_fSD_Li256ELb1ELb1EEENS1_19SingleTileSchedulerILb1ELb0ELb0ELi128EEEEEEEEEvNT_6ParamsE$_ZN4cute5tupleIJNS_15ArithmeticTupleIJNS_1CILi0EEEiEEEEEC2ERKS4_:
[----:B------:R-:W-:Y:S02]  /*80f0*/  MOV R10, 0x8110 ;  /* 0x00008110000a7802 */ /* 0x000fe40000000f00 */
[----:B------:R-:W-:Y:S05]  /*8100*/  CALL.REL.NOINC `($_ZN7cutlass13device_kernelIN5flash19enable_sm80_to_sm89INS1_16FlashAttnBwdSm80INS1_25CollectiveMainloopBwdSm80ILi2ELi2EN4cute5tupleIJNS5_1CILi64EEENS7_ILi128EEES8_EEENS_10bfloat16_tEfNS_4arch4Sm80ELb0ELb1ELb1ELb1ELb1ELb0ELb0ELb0ELi2ELi2ELi4ELi2ELb1EEENS1_24CollectiveEpilogueBwdGQAISA_fSD_Li256ELb1ELb1EEENS1_19SingleTileSchedulerILb1ELb0ELb0ELi128EEEEEEEEEvNT_6ParamsE$_ZN4cute3eso3ESOILb0ELb1EJNS_15ArithmeticTupleIJNS_1CILi0EEEiEEEEEC2ERKS5_) ;  /* 0xfffff56000007944 */ /* 0x000fea0003c3ffff */
[----:B------:R-:W-:-:S04]  /*8110*/  MOV R17, 0x0 ;  /* 0x0000000000117802 */ /* 0x000fc80000000f00 */
[----:B------:R-:W-:Y:S05]  /*8120*/  RET.REL.NODEC R16 `(_ZN7cutlass13device_kernelIN5flash19enable_sm80_to_sm89INS1_16FlashAttnBwdSm80INS1_25CollectiveMainloopBwdSm80ILi2ELi2EN4cute5tupleIJNS5_1CILi64EEENS7_ILi128EEES8_EEENS_10bfloat16_tEfNS_4arch4Sm80ELb0ELb1ELb1ELb1ELb1ELb0ELb0ELb0ELi2ELi2ELi4ELi2ELb1EEENS1_24CollectiveEpilogueBwdGQAISA_fSD_Li256ELb1ELb1EEENS1_19SingleTileSchedulerILb1ELb0ELb0ELi128EEEEEEEEEvNT_6ParamsE) ;  /* 0xffff7ed010007950 */ /* 0x000fea0003c3ffff */
        .type           $_ZN7cutlass13device_kernelIN5flash19enable_sm80_to_sm89INS1_16FlashAttnBwdSm80INS1_25CollectiveMainloopBwdSm80ILi2ELi2EN4cute5tupleIJNS5_1CILi64EEENS7_ILi128EEES8_EEENS_10bfloat16_tEfNS_4arch4Sm80ELb0ELb1ELb1ELb1ELb1ELb0ELb0ELb0ELi2ELi2ELi4ELi2ELb1EEENS1_24CollectiveEpilogueBwdGQAISA_fSD_Li256ELb1ELb1EEENS1_19SingleTileSchedulerILb1ELb0ELb0ELi128EEEEEEEEEvNT_6ParamsE$_ZN4cute5tupleIJNS_15ArithmeticTupleIJiEEEEEC2ERKS2_,@function
        .size           $_ZN7cutlass13device_kernelIN5flash19enable_sm80_to_sm89INS1_16FlashAttnBwdSm80INS1_25CollectiveMainloopBwdSm80ILi2ELi2EN4cute5tupleIJNS5_1CILi64EEENS7_ILi128EEES8_EEENS_10bfloat16_tEfNS_4arch4Sm80ELb0ELb1ELb1ELb1ELb1ELb0ELb0ELb0ELi2ELi2ELi4ELi2ELb1EEENS1_24CollectiveEpilogueBwdGQAISA_fSD_Li256ELb1ELb1EEENS1_19SingleTileSchedulerILb1ELb0ELb0ELi128EEEEEEEEEvNT_6ParamsE$_ZN4cute5tupleIJNS_15ArithmeticTupleIJiEEEEEC2ERKS2_,($_ZN7cutlass13device_kernelIN5flash19enable_sm80_to_sm89INS1_16FlashAttnBwdSm80INS1_25CollectiveMainloopBwdSm80ILi2ELi2EN4cute5tupleIJNS5_1CILi64EEENS7_ILi128EEES8_EEENS_10bfloat16_tEfNS_4arch4Sm80ELb0ELb1ELb1ELb1ELb1ELb0ELb0ELb0ELi2ELi2ELi4ELi2ELb1EEENS1_24CollectiveEpilogueBwdGQAISA_fSD_Li256ELb1ELb1EEENS1_19SingleTileSchedulerILb1ELb0ELb0ELi128EEEEEEEEEvNT_6ParamsE$_ZN4cute5tupleIJNS_15ArithmeticTupleIJiiEEEEEC2ERKS2_ - $_ZN7cutlass13device_kernelIN5flash19enable_sm80_to_sm89INS1_16FlashAttnBwdSm80INS1_25CollectiveMainloopBwdSm80ILi2ELi2EN4cute5tupleIJNS5_1CILi64EEENS7_ILi128EEES8_EEENS_10bfloat16_tEfNS_4arch4Sm80ELb0ELb1ELb1ELb1ELb1ELb0ELb0ELb0ELi2ELi2ELi4ELi2ELb1EEENS1_24CollectiveEpilogueBwdGQAISA_fSD_Li256ELb1ELb1EEENS1_19SingleTileSchedulerILb1ELb0ELb0ELi128EEEEEEEEEvNT_6ParamsE$_ZN4cute5tupleIJNS_15ArithmeticTupleIJiEEEEEC2ERKS2_)
$_ZN7cutlass13device_kernelIN5flash19enable_sm80_to_sm89INS1_16FlashAttnBwdSm80INS1_25CollectiveMainloopBwdSm80ILi2ELi2EN4cute5tupleIJNS5_1CILi64EEENS7_ILi128EEES8_EEENS_10bfloat16_tEfNS_4arch4Sm80ELb0ELb1ELb1ELb1ELb1ELb0ELb0ELb0ELi2ELi2ELi4ELi2ELb1EEENS1_24CollectiveEpilogueBwdGQAISA_fSD_Li256ELb1ELb1EEENS1_19SingleTileSchedulerILb1ELb0ELb0ELi128EEEEEEEEEvNT_6ParamsE$_ZN4cute5tupleIJNS_15ArithmeticTupleIJiEEEEEC2ERKS2_:
[----:B------:R-:W-:Y:S02]  /*8130*/  MOV R8, 0x8150 ;  /* 0x0000815000087802 */ /* 0x000fe40000000f00 */
[----:B------:R-:W-:Y:S05]  /*8140*/  CALL.REL.NOINC `($_ZN7cutlass13device_kernelIN5flash19enable_sm80_to_sm89INS1_16FlashAttnBwdSm80INS1_25CollectiveMainloopBwdSm80ILi2ELi2EN4cute5tupleIJNS5_1CILi64EEENS7_ILi128EEES8_EEENS_10bfloat16_tEfNS_4arch4Sm80ELb0ELb1ELb1ELb1ELb1ELb0ELb0ELb0ELi2ELi2ELi4ELi2ELb1EEENS1_24CollectiveEpilogueBwdGQAISA_fSD_Li256ELb1ELb1EEENS1_19SingleTileSchedulerILb1ELb0ELb0ELi128EEEEEEEEEvNT_6ParamsE$_ZN4cute3eso3ESOILb0ELb1EJNS_15ArithmeticTupleIJiEEEEEC2ERKS3_) ;  /* 0xfffff56000007944 */ /* 0x000fea0003c3ffff */
[----:B------:R-:W-:-:S04]  /*8150*/  MOV R11, 0x0 ;  /* 0x00000000000b7802 */ /* 0x000fc80000000f00 */
[----:B------:R-:W-:Y:S05]  /*8160*/  RET.REL.NODEC R10 `(_ZN7cutlass13device_kernelIN5flash19enable_sm80_to_sm89INS1_16FlashAttnBwdSm80INS1_25CollectiveMainloopBwdSm80ILi2ELi2EN4cute5tupleIJNS5_1CILi64EEENS7_ILi128EEES8_EEENS_10bfloat16_tEfNS_4arch4Sm80ELb0ELb1ELb1ELb1ELb1ELb0ELb0ELb0ELi2ELi2ELi4ELi2ELb1EEENS1_24CollectiveEpilogueBwdGQAISA_fSD_Li256ELb1ELb1EEENS1_19SingleTileSchedulerILb1ELb0ELb0ELi128EEEEEEEEEvNT_6ParamsE) ;  /* 0xffff7e900a007950 */ /* 0x000fea0003c3ffff */
        .type           $_ZN7cutlass13device_kernelIN5flash19enable_sm80_to_sm89INS1_16FlashAttnBwdSm80INS1_25CollectiveMainloopBwdSm80ILi2ELi2EN4cute5tupleIJNS5_1CILi64EEENS7_ILi128EEES8_EEENS_10bfloat16_tEfNS_4arch4Sm80ELb0ELb1ELb1ELb1ELb1ELb0ELb0ELb0ELi2ELi2ELi4ELi2ELb1EEENS1_24CollectiveEpilogueBwdGQAISA_fSD_Li256ELb1ELb1EEENS1_19SingleTileSchedulerILb1ELb0ELb0ELi128EEEEEEEEEvNT_6ParamsE$_ZN4cute5tupleIJNS_15ArithmeticTupleIJiiEEEEEC2ERKS2_,@function
        .size           $_ZN7cutlass13device_kernelIN5flash19enable_sm80_to_sm89INS1_16FlashAttnBwdSm80INS1_25CollectiveMainloopBwdSm80ILi2ELi2EN4cute5tupleIJNS5_1CILi64EEENS7_ILi128EEES8_EEENS_10bfloat16_tEfNS_4arch4Sm80ELb0ELb1ELb1ELb1ELb1ELb0ELb0ELb0ELi2ELi2ELi4ELi2ELb1EEENS1_24CollectiveEpilogueBwdGQAISA_fSD_Li256ELb1ELb1EEENS1_19SingleTileSchedulerILb1ELb0ELb0ELi128EEEEEEEEEvNT_6ParamsE$_ZN4cute5tupleIJNS_15ArithmeticTupleIJiiEEEEEC2ERKS2_,($_ZN7cutlass13device_kernelIN5flash19enable_sm80_to_sm89INS1_16FlashAttnBwdSm80INS1_25CollectiveMainloopBwdSm80ILi2ELi2EN4cute5tupleIJNS5_1CILi64EEENS7_ILi128EEES8_EEENS_10bfloat16_tEfNS_4arch4Sm80ELb0ELb1ELb1ELb1ELb1ELb0ELb0ELb0ELi2ELi2ELi4ELi2ELb1EEENS1_24CollectiveEpilogueBwdGQAISA_fSD_Li256ELb1ELb1EEENS1_19SingleTileSchedulerILb1ELb0ELb0ELi128EEEEEEEEEvNT_6ParamsE$_ZN4cute5tupleIJNS_15ArithmeticTupleIJiiEEEiiiEEC2ERKS2_RKiS7_S7_ - $_ZN7cutlass13device_kernelIN5flash19enable_sm80_to_sm89INS1_16FlashAttnBwdSm80INS1_25CollectiveMainloopBwdSm80ILi2ELi2EN4cute5tupleIJNS5_1CILi64EEENS7_ILi128EEES8_EEENS_10bfloat16_tEfNS_4arch4Sm80ELb0ELb1ELb1ELb1ELb1ELb0ELb0ELb0ELi2ELi2ELi4ELi2ELb1EEENS1_24CollectiveEpilogueBwdGQAISA_fSD_Li256ELb1ELb1EEENS1_19SingleTileSchedulerILb1ELb0ELb0ELi128EEEEEEEEEvNT_6ParamsE$_ZN4cute5tupleIJNS_15ArithmeticTupleIJiiEEEEEC2ERKS2_)
$_ZN7cutlass13device_kernelIN5flash19enable_sm80_to_sm89INS1_16FlashAttnBwdSm80INS1_25CollectiveMainloopBwdSm80ILi2ELi2EN4cute5tupleIJNS5_1CILi64EEENS7_ILi128EEES8_EEENS_10bfloat16_tEfNS_4arch4Sm80ELb0ELb1ELb1ELb1ELb1ELb0ELb0ELb0ELi2ELi2ELi4ELi2ELb1EEENS1_24CollectiveEpilogueBwdGQAISA_fSD_Li256ELb1ELb1EEENS1_19SingleTileSchedulerILb1ELb0ELb0ELi128EEEEEEEEEvNT_6ParamsE$_ZN4cute5tupleIJNS_15ArithmeticTupleIJiiEEEEEC2ERKS2_:
[----:B------:R-:W-:Y:S02]  /*8170*/  MOV R8, 0x8190 ;  /* 0x0000819000087802 */ /* 0x000fe40000000f00 */
[----:B------:R-:W-:Y:S05]  /*8180*/  CALL.REL.NOINC `($_ZN7cutlass13device_kernelIN5flash19enable_sm80_to_sm89INS1_16FlashAttnBwdSm80INS1_25CollectiveMainloopBwdSm80ILi2ELi2EN4cute5tupleIJNS5_1CILi64EEENS7_ILi128EEES8_EEENS_10bfloat16_tEfNS_4arch4Sm80ELb0ELb1ELb1ELb1ELb1ELb0ELb0ELb0ELi2ELi2ELi4ELi2ELb1EEENS1_24CollectiveEpilogueBwdGQAISA_fSD_Li256ELb1ELb1EEENS1_19SingleTileSchedulerILb1ELb0ELb0ELi128EEEEEEEEEvNT_6ParamsE$_ZN4cute3eso3ESOILb0ELb1EJNS_15ArithmeticTupleIJiiEEEEEC2ERKS3_) ;  /* 0xfffff57000007944 */ /* 0x000fea0003c3ffff */
[----:B------:R-:W-:-:S04]  /*8190*/  MOV R11, 0x0 ;  /* 0x00000000000b7802 */ /* 0x000fc80000000f00 */
[----:B------:R-:W-:Y:S05]  /*81a0*/  RET.REL.NODEC R10 `(_ZN7cutlass13device_kernelIN5flash19enable_sm80_to_sm89INS1_16FlashAttnBwdSm80INS1_25CollectiveMainloopBwdSm80ILi2ELi2EN4cute5tupleIJNS5_1CILi64EEENS7_ILi128EEES8_EEENS_10bfloat16_tEfNS_4arch4Sm80ELb0ELb1ELb1ELb1ELb1ELb0ELb0ELb0ELi2ELi2ELi4ELi2ELb1EEENS1_24CollectiveEpilogueBwdGQAISA_fSD_Li256ELb1ELb1EEENS1_19SingleTileSchedulerILb1ELb0ELb0ELi128EEEEEEEEEvNT_6ParamsE) ;  /* 0xffff7e500a007950 */ /* 0x000fea0003c3ffff */
        .type           $_ZN7cutlass13device_kernelIN5flash19enable_sm80_to_sm89INS1_16FlashAttnBwdSm80INS1_25CollectiveMainloopBwdSm80ILi2ELi2EN4cute5tupleIJNS5_1CILi64EEENS7_ILi128EEES8_EEENS_10bfloat16_tEfNS_4arch4Sm80ELb0ELb1ELb1ELb1ELb1ELb0ELb0ELb0ELi2ELi2ELi4ELi2ELb1EEENS1_24CollectiveEpilogueBwdGQAISA_fSD_Li256ELb1ELb1EEENS1_19SingleTileSchedulerILb1ELb0ELb0ELi128EEEEEEEEEvNT_6ParamsE$_ZN4cute5tupleIJNS_15ArithmeticTupleIJiiEEEiiiEEC2ERKS2_RKiS7_S7_,@function
        .size           $_ZN7cutlass13device_kernelIN5flash19enable_sm80_to_sm89INS1_16FlashAttnBwdSm80INS1_25CollectiveMainloopBwdSm80ILi2ELi2EN4cute5tupleIJNS5_1CILi64EEENS7_ILi128EEES8_EEENS_10bfloat16_tEfNS_4arch4Sm80ELb0ELb1ELb1ELb1ELb1ELb0ELb0ELb0ELi2ELi2ELi4ELi2ELb1EEENS1_24CollectiveEpilogueBwdGQAISA_fSD_Li256ELb1ELb1EEENS1_19SingleTileSchedulerILb1ELb0ELb0ELi128EEEEEEEEEvNT_6ParamsE$_ZN4cute5tupleIJNS_15ArithmeticTupleIJiiEEEiiiEEC2ERKS2_RKiS7_S7_,($_ZN7cutlass13device_kernelIN5flash19enable_sm80_to_sm89INS1_16FlashAttnBwdSm80INS1_25CollectiveMainloopBwdSm80ILi2ELi2EN4cute5tupleIJNS5_1CILi64EEENS7_ILi128EEES8_EEENS_10bfloat16_tEfNS_4arch4Sm80ELb0ELb1ELb1ELb1ELb1ELb0ELb0ELb0ELi2ELi2ELi4ELi2ELb1EEENS1_24CollectiveEpilogueBwdGQAISA_fSD_Li256ELb1ELb1EEENS1_19SingleTileSchedulerILb1ELb0ELb0ELi128EEEEEEEEEvNT_6ParamsE$_ZN4cute5tupleIJNS_1CILi0EEES2_S2_iEEC2ERKS2_S5_S5_RKi - $_ZN7cutlass13device_kernelIN5flash19enable_sm80_to_sm89INS1_16FlashAttnBwdSm80INS1_25CollectiveMainloopBwdSm80ILi2ELi2EN4cute5tupleIJNS5_1CILi64EEENS7_ILi128EEES8_EEENS_10bfloat16_tEfNS_4arch4Sm80ELb0ELb1ELb1ELb1ELb1ELb0ELb0ELb0ELi2ELi2ELi4ELi2ELb1EEENS1_24CollectiveEpilogueBwdGQAISA_fSD_Li256ELb1ELb1EEENS1_19SingleTileSchedulerILb1ELb0ELb0ELi128EEEEEEEEEvNT_6ParamsE$_ZN4cute5tupleIJNS_15ArithmeticTupleIJiiEEEiiiEEC2ERKS2_RKiS7_S7_)
$_ZN7cutlass13device_kernelIN5flash19enable_sm80_to_sm89INS1_16FlashAttnBwdSm80INS1_25CollectiveMainloopBwdSm80ILi2ELi2EN4cute5tupleIJNS5_1CILi64EEENS7_ILi128EEES8_EEENS_10bfloat16_tEfNS_4arch4Sm80ELb0ELb1ELb1ELb1ELb1ELb0ELb0ELb0ELi2ELi2ELi4ELi2ELb1EEENS1_24CollectiveEpilogueBwdGQAISA_fSD_Li256ELb1ELb1EEENS1_19SingleTileSchedulerILb1ELb0ELb0ELi128EEEEEEEEEvNT_6ParamsE$_ZN4cute5tupleIJNS_15ArithmeticTupleIJiiEEEiiiEEC2ERKS2_RKiS7_S7_:
[----:B------:R-:W-:Y:S02]  /*81b0*/  MOV R18, 0x81d0 ;  /* 0x000081d000127802 */ /* 0x000fe40000000f00 */
[----:B------:R-:W-:Y:S05]  /*81c0*/  CALL.REL.NOINC `($_ZN7cutlass13device_kernelIN5flash19enable_sm80_to_sm89INS1_16FlashAttnBwdSm80INS1_25CollectiveMainloopBwdSm80ILi2ELi2EN4cute5tupleIJNS5_1CILi64EEENS7_ILi128EEES8_EEENS_10bfloat16_tEfNS_4arch4Sm80ELb0ELb1ELb1ELb1ELb1ELb0ELb0ELb0ELi2ELi2ELi4ELi2ELb1EEENS1_24CollectiveEpilogueBwdGQAISA_fSD_Li256ELb1ELb1EEENS1_19SingleTileSchedulerILb1ELb0ELb0ELi128EEEEEEEEEvNT_6ParamsE$_ZN4cute3eso3ESOILb0ELb0EJNS_15ArithmeticTupleIJiiEEEiiiEEC2ERKS3_RKiS8_S8_) ;  /* 0xfffff16000007944 */ /* 0x000fea0003c3ffff */
[----:B------:R-:W-:-:S04]  /*81d0*/  MOV R29, 0x0 ;  /* 0x00000000001d7802 */ /* 0x000fc80000000f00 */
[----:B------:R-:W-:Y:S05]  /*81e0*/  RET.REL.NODEC R28 `(_ZN7cutlass13device_kernelIN5flash19enable_sm80_to_sm89INS1_16FlashAttnBwdSm80INS1_25CollectiveMainloopBwdSm80ILi2ELi2EN4cute5tupleIJNS5_1CILi64EEENS7_ILi128EEES8_EEENS_10bfloat16_tEfNS_4arch4Sm80ELb0ELb1ELb1ELb1ELb1ELb0ELb0ELb0ELi2ELi2ELi4ELi2ELb1EEENS1_24CollectiveEpilogueBwdGQAISA_fSD_Li256ELb1ELb1EEENS1_19SingleTileSchedulerILb1ELb0ELb0ELi128EEEEEEEEEvNT_6ParamsE) ;  /* 0xffff7e101c007950 */ /* 0x000fea0003c3ffff */
        .type           $_ZN7cutlass13device_kernelIN5flash19enable_sm80_to_sm89INS1_16FlashAttnBwdSm80INS1_25CollectiveMainloopBwdSm80ILi2ELi2EN4cute5tupleIJNS5_1CILi64EEENS7_ILi128EEES8_EEENS_10bfloat16_tEfNS_4arch4Sm80ELb0ELb1ELb1ELb1ELb1ELb0ELb0ELb0ELi2ELi2ELi4ELi2ELb1EEENS1_24CollectiveEpilogueBwdGQAISA_fSD_Li256ELb1ELb1EEENS1_19SingleTileSchedulerILb1ELb0ELb0ELi128EEEEEEEEEvNT_6ParamsE$_ZN4cute5tupleIJNS_1CILi0EEES2_S2_iEEC2ERKS2_S5_S5_RKi,@function
        .size           $_ZN7cutlass13device_kernelIN5flash19enable_sm80_to_sm89INS1_16FlashAttnBwdSm80INS1_25CollectiveMainloopBwdSm80ILi2ELi2EN4cute5tupleIJNS5_1CILi64EEENS7_ILi128EEES8_EEENS_10bfloat16_tEfNS_4arch4Sm80ELb0ELb1ELb1ELb1ELb1ELb0ELb0ELb0ELi2ELi2ELi4ELi2ELb1EEENS1_24CollectiveEpilogueBwdGQAISA_fSD_Li256ELb1ELb1EEENS1_19SingleTileSchedulerILb1ELb0ELb0ELi128EEEEEEEEEvNT_6ParamsE$_ZN4cute5tupleIJNS_1CILi0EEES2_S2_iEEC2ERKS2_S5_S5_RKi,($_ZN7cutlass13device_kernelIN5flash19enable_sm80_to_sm89INS1_16FlashAttnBwdSm80INS1_25CollectiveMainloopBwdSm80ILi2ELi2EN4cute5tupleIJNS5_1CILi64EEENS7_ILi128EEES8_EEENS_10bfloat16_tEfNS_4arch4Sm80ELb0ELb1ELb1ELb1ELb1ELb0ELb0ELb0ELi2ELi2ELi4ELi2ELb1EEENS1_24CollectiveEpilogueBwdGQAISA_fSD_Li256ELb1ELb1EEENS1_19SingleTileSchedulerILb1ELb0ELb0ELi128EEEEEEEEEvNT_6ParamsE$_ZN4cute5tupleIJNS_1CILi0EEES2_iEEC2ERKS2_S5_RKi - $_ZN7cutlass13device_kernelIN5flash19enable_sm80_to_sm89INS1_16FlashAttnBwdSm80INS1_25CollectiveMainloopBwdSm80ILi2ELi2EN4cute5tupleIJNS5_1CILi64EEENS7_ILi128EEES8_EEENS_10bfloat16_tEfNS_4arch4Sm80ELb0ELb1ELb1ELb1ELb1ELb0ELb0ELb0ELi2ELi2ELi4ELi2ELb1EEENS1_24CollectiveEpilogueBwdGQAISA_fSD_Li256ELb1ELb1EEENS1_19SingleTileSchedulerILb1ELb0ELb0ELi128EEEEEEEEEvNT_6ParamsE$_ZN4cute5tupleIJNS_1CILi0EEES2_S2_iEEC2ERKS2_S5_S5_RKi)
$_ZN7cutlass13device_kernelIN5flash19enable_sm80_to_sm89INS1_16FlashAttnBwdSm80INS1_25CollectiveMainloopBwdSm80ILi2ELi2EN4cute5tupleIJNS5_1CILi64EEENS7_ILi128EEES8_EEENS_10bfloat16_tEfNS_4arch4Sm80ELb0ELb1ELb1ELb1ELb1ELb0ELb0ELb0ELi2ELi2ELi4ELi2ELb1EEENS1_24CollectiveEpilogueBwdGQAISA_fSD_Li256ELb1ELb1EEENS1_19SingleTileSchedulerILb1ELb0ELb0ELi128EEEEEEEEEvNT_6ParamsE$_ZN4cute5tupleIJNS_1CILi0EEES2_S2_iEEC2ERKS2_S5_S5_RKi:
[----:B------:R-:W-:Y:S02]  /*81f0*/  MOV R10, 0x8210 ;  /* 0x00008210000a7802 */ /* 0x000fe40000000f00 */
[----:B------:R-:W-:Y:S05]  /*8200*/  CALL.REL.NOINC `($_ZN7cutlass13device_kernelIN5flash19enable_sm80_to_sm89INS1_16FlashAttnBwdSm80INS1_25CollectiveMainloopBwdSm80ILi2ELi2EN4cute5tupleIJNS5_1CILi64EEENS7_ILi128EEES8_EEENS_10bfloat16_tEfNS_4arch4Sm80ELb0ELb1ELb1ELb1ELb1ELb0ELb0ELb0ELi2ELi2ELi4ELi2ELb1EEENS1_24CollectiveEpilogueBwdGQAISA_fSD_Li256ELb1ELb1EEENS1_19SingleTileSchedulerILb1ELb0ELb0ELi128EEEEEEEEEvNT_6ParamsE$_ZN4cute3eso3ESOILb1ELb0EJNS_1CILi0EEES3_S3_iEEC2ERKS3_S6_S6_RKi) ;  /* 0xfffff7a000007944 */ /* 0x000fea0003c3ffff */
[----:B------:R-:W-:-:S04]  /*8210*/  MOV R17, 0x0 ;  /* 0x0000000000117802 */ /* 0x000fc80000000f00 */
[----:B------:R-:W-:Y:S05]  /*8220*/  RET.REL.NODEC R16 `(_ZN7cutlass13device_kernelIN5flash19enable_sm80_to_sm89INS1_16FlashAttnBwdSm80INS1_25CollectiveMainloopBwdSm80ILi2ELi2EN4cute5tupleIJNS5_1CILi64EEENS7_ILi128EEES8_EEENS_10bfloat16_tEfNS_4arch4Sm80ELb0ELb1ELb1ELb1ELb1ELb0ELb0ELb0ELi2ELi2ELi4ELi2ELb1EEENS1_24CollectiveEpilogueBwdGQAISA_fSD_Li256ELb1ELb1EEENS1_19SingleTileSchedulerILb1ELb0ELb0ELi128EEEEEEEEEvNT_6ParamsE) ;  /* 0xffff7dd010007950 */ /* 0x000fea0003c3ffff */
        .type           $_ZN7cutlass13device_kernelIN5flash19enable_sm80_to_sm89INS1_16FlashAttnBwdSm80INS1_25CollectiveMainloopBwdSm80ILi2ELi2EN4cute5tupleIJNS5_1CILi64EEENS7_ILi128EEES8_EEENS_10bfloat16_tEfNS_4arch4Sm80ELb0ELb1ELb1ELb1ELb1ELb0ELb0ELb0ELi2ELi2ELi4ELi2ELb1EEENS1_24CollectiveEpilogueBwdGQAISA_fSD_Li256ELb1ELb1EEENS1_19SingleTileSchedulerILb1ELb0ELb0ELi128EEEEEEEEEvNT_6ParamsE$_ZN4cute5tupleIJNS_1CILi0EEES2_iEEC2ERKS2_S5_RKi,@function
        .size           $_ZN7cutlass13device_kernelIN5flash19enable_sm80_to_sm89INS1_16FlashAttnBwdSm80INS1_25CollectiveMainloopBwdSm80ILi2ELi2EN4cute5tupleIJNS5_1CILi64EEENS7_ILi128EEES8_EEENS_10bfloat16_tEfNS_4arch4Sm80ELb0ELb1ELb1ELb1ELb1ELb0ELb0ELb0ELi2ELi2ELi4ELi2ELb1EEENS1_24CollectiveEpilogueBwdGQAISA_fSD_Li256ELb1ELb1EEENS1_19SingleTileSchedulerILb1ELb0ELb0ELi128EEEEEEEEEvNT_6ParamsE$_ZN4cute5tupleIJNS_1CILi0EEES2_iEEC2ERKS2_S5_RKi,($_ZN7cutlass13device_kernelIN5flash19enable_sm80_to_sm89INS1_16FlashAttnBwdSm80INS1_25CollectiveMainloopBwdSm80ILi2ELi2EN4cute5tupleIJNS5_1CILi64EEENS7_ILi128EEES8_EEENS_10bfloat16_tEfNS_4arch4Sm80ELb0ELb1ELb1ELb1ELb1ELb0ELb0ELb0ELi2ELi2ELi4ELi2ELb1EEENS1_24CollectiveEpilogueBwdGQAISA_fSD_Li256ELb1ELb1EEENS1_19SingleTileSchedulerILb1ELb0ELb0ELi128EEEEEEEEEvNT_6ParamsE$_ZN4cute5tupleIJNS_1CILi0EEES2_iiEEC2ERKS2_S5_RKiS7_ - $_ZN7cutlass13device_kernelIN5flash19enable_sm80_to_sm89INS1_16FlashAttnBwdSm80INS1_25CollectiveMainloopBwdSm80ILi2ELi2EN4cute5tupleIJNS5_1CILi64EEENS7_ILi128EEES8_EEENS_10bfloat16_tEfNS_4arch4Sm80ELb0ELb1ELb1ELb1ELb1ELb0ELb0ELb0ELi2ELi2ELi4ELi2ELb1EEENS1_24CollectiveEpilogueBwdGQAISA_fSD_Li256ELb1ELb1EEENS1_19SingleTileSchedulerILb1ELb0ELb0ELi128EEEEEEEEEvNT_6ParamsE$_ZN4cute5tupleIJNS_1CILi0EEES2_iEEC2ERKS2_S5_RKi)
$_ZN7cutlass13device_kernelIN5flash19enable_sm80_to_sm89INS1_16FlashAttnBwdSm80INS1_25CollectiveMainloopBwdSm80ILi2ELi2EN4cute5tupleIJNS5_1CILi64EEENS7_ILi128EEES8_EEENS_10bfloat16_tEfNS_4arch4Sm80ELb0ELb1ELb1ELb1ELb1ELb0ELb0ELb0ELi2ELi2ELi4ELi2ELb1EEENS1_24CollectiveEpilogueBwdGQAISA_fSD_Li256ELb1ELb1EEENS1_19SingleTileSchedulerILb1ELb0ELb0ELi128EEEEEEEEEvNT_6ParamsE$_ZN4cute5tupleIJNS_1CILi0EEES2_iEEC2ERKS2_S5_RKi:
[----:B------:R-:W-:Y:S02]  /*8230*/  MOV R16, 0x8250 ;  /* 0x0000825000107802 */ /* 0x000fe40000000f00 */
[----:B------:R-:W-:Y:S05]  /*8240*/  CALL.REL.NOINC `($_ZN7cutlass13device_kernelIN5flash19enable_sm80_to_sm89INS1_16FlashAttnBwdSm80INS1_25CollectiveMainloopBwdSm80ILi2ELi2EN4cute5tupleIJNS5_1CILi64EEENS7_ILi128EEES8_EEENS_10bfloat16_tEfNS_4arch4Sm80ELb0ELb1ELb1ELb1ELb1ELb0ELb0ELb0ELi2ELi2ELi4ELi2ELb1EEENS1_24CollectiveEpilogueBwdGQAISA_fSD_Li256ELb1ELb1EEENS1_19SingleTileSchedulerILb1ELb0ELb0ELi128EEEEEEEEEvNT_6ParamsE$_ZN4cute3eso3ESOILb1ELb0EJNS_1CILi0EEES3_iEEC2ERKS3_S6_RKi) ;  /* 0xfffff7b000007944 */ /* 0x000fea0003c3ffff */
[----:B-1----:R-:W-:Y:S02]  /*8250*/  MOV R6, R18 ;  /* 0x0000001200067202 */ /* 0x002fe40000000f00 */
[----:B------:R-:W-:-:S04]  /*8260*/  MOV R7, 0x0 ;  /* 0x0000000000077802 */ /* 0x000fc80000000f00 */
[----:B------:R-:W-:Y:S05]  /*8270*/  RET.REL.NODEC R6 `(_ZN7cutlass13device_kernelIN5flash19enable_sm80_to_sm89INS1_16FlashAttnBwdSm80INS1_25CollectiveMainloopBwdSm80ILi2ELi2EN4cute5tupleIJNS5_1CILi64EEENS7_ILi128EEES8_EEENS_10bfloat16_tEfNS_4arch4Sm80ELb0ELb1ELb1ELb1ELb1ELb0ELb0ELb0ELi2ELi2ELi4ELi2ELb1EEENS1_24CollectiveEpilogueBwdGQAISA_fSD_Li256ELb1ELb1EEENS1_19SingleTileSchedulerILb1ELb0ELb0ELi128EEEEEEEEEvNT_6ParamsE) ;  /* 0xffff7d8006007950 */ /* 0x000fea0003c3ffff */
        .type           $_ZN7cutlass13device_kernelIN5flash19enable_sm80_to_sm89INS1_16FlashAttnBwdSm80INS1_25CollectiveMainloopBwdSm80ILi2ELi2EN4cute5tupleIJNS5_1CILi64EEENS7_ILi128EEES8_EEENS_10bfloat16_tEfNS_4arch4Sm80ELb0ELb1ELb1ELb1ELb1ELb0ELb0ELb0ELi2ELi2ELi4ELi2ELb1EEENS1_24CollectiveEpilogueBwdGQAISA_fSD_Li256ELb1ELb1EEENS1_19SingleTileSchedulerILb1ELb0ELb0ELi128EEEEEEEEEvNT_6ParamsE$_ZN4cute5tupleIJNS_1CILi0EEES2_iiEEC2ERKS2_S5_RKiS7_,@function
        .size           $_ZN7cutlass13device_kernelIN5flash19enable_sm80_to_sm89INS1_16FlashAttnBwdSm80INS1_25CollectiveMainloopBwdSm80ILi2ELi2EN4cute5tupleIJNS5_1CILi64EEENS7_ILi128EEES8_EEENS_10bfloat16_tEfNS_4arch4Sm80ELb0ELb1ELb1ELb1ELb1ELb0ELb0ELb0ELi2ELi2ELi4ELi2ELb1EEENS1_24CollectiveEpilogueBwdGQAISA_fSD_Li256ELb1ELb1EEENS1_19SingleTileSchedulerILb1ELb0ELb0ELi128EEEEEEEEEvNT_6ParamsE$_ZN4cute5tupleIJNS_1CILi0EEES2_iiEEC2ERKS2_S5_RKiS7_,($_ZN7cutlass13device_kernelIN5flash19enable_sm80_to_sm89INS1_16FlashAttnBwdSm80INS1_25CollectiveMainloopBwdSm80ILi2ELi2EN4cute5tupleIJNS5_1CILi64EEENS7_ILi128EEES8_EEENS_10bfloat16_tEfNS_4arch4Sm80ELb0ELb1ELb1ELb1ELb1ELb0ELb0ELb0ELi2ELi2ELi4ELi2ELb1EEENS1_24CollectiveEpilogueBwdGQAISA_fSD_Li256ELb1ELb1EEENS1_19SingleTileSchedulerILb1ELb0ELb0ELi128EEEEEEEEEvNT_6ParamsE$_ZN4cute5tupleIJNS_1CILi0EEEiEEC2ERKS2_RKi - $_ZN7cutlass13device_kernelIN5flash19enable_sm80_to_sm89INS1_16FlashAttnBwdSm80INS1_25CollectiveMainloopBwdSm80ILi2ELi2EN4cute5tupleIJNS5_1CILi64EEENS7_ILi128EEES8_EEENS_10bfloat16_tEfNS_4arch4Sm80ELb0ELb1ELb1ELb1ELb1ELb0ELb0ELb0ELi2ELi2ELi4ELi2ELb1EEENS1_24CollectiveEpilogueBwdGQAISA_fSD_Li256ELb1ELb1EEENS1_19SingleTileSchedulerILb1ELb0ELb0ELi128EEEEEEEEEvNT_6ParamsE$_ZN4cute5tupleIJNS_1CILi0EEES2_iiEEC2ERKS2_S5_RKiS7_)
$_ZN7cutlass13device_kernelIN5flash19enable_sm80_to_sm89INS1_16FlashAttnBwdSm80INS1_25CollectiveMainloopBwdSm80ILi2ELi2EN4cute5tupleIJNS5_1CILi64EEENS7_ILi128EEES8_EEENS_10bfloat16_tEfNS_4arch4Sm80ELb0ELb1ELb1ELb1ELb1ELb0ELb0ELb0ELi2ELi2ELi4ELi2ELb1EEENS1_24CollectiveEpilogueBwdGQAISA_fSD_Li256ELb1ELb1EEENS1_19SingleTileSchedulerILb1ELb0ELb0ELi128EEEEEEEEEvNT_6ParamsE$_ZN4cute5tupleIJNS_1CILi0EEES2_iiEEC2ERKS2_S5_RKiS7_:
[----:B------:R-:W-:Y:S02]  /*8280*/  MOV R16, 0x82a0 ;  /* 0x000082a000107802 */ /* 0x000fe40000000f00 */
[----:B------:R-:W-:Y:S05]  /*8290*/  CALL.REL.NOINC `($_ZN7cutlass13device_kernelIN5flash19enable_sm80_to_sm89INS1_16FlashAttnBwdSm80INS1_25CollectiveMainloopBwdSm80ILi2ELi2EN4cute5tupleIJNS5_1CILi64EEENS7_ILi128EEES8_EEENS_10bfloat16_tEfNS_4arch4Sm80ELb0ELb1ELb1ELb1ELb1ELb0ELb0ELb0ELi2ELi2ELi4ELi2ELb1EEENS1_24CollectiveEpilogueBwdGQAISA_fSD_Li256ELb1ELb1EEENS1_19SingleTileSchedulerILb1ELb0ELb0ELi128EEEEEEEEEvNT_6ParamsE$_ZN4cute3eso3ESOILb1ELb0EJNS_1CILi0EEES3_iiEEC2ERKS3_S6_RKiS8_) ;  /* 0xfffff7f000007944 */ /* 0x000fea0003c3ffff */
[----:B------:R-:W-:Y:S02]  /*82a0*/  MOV R16, R18 ;  /* 0x0000001200107202 */ /* 0x000fe40000000f00 */
[----:B------:R-:W-:-:S04]  /*82b0*/  MOV R17, 0x0 ;  /* 0x0000000000117802 */ /* 0x000fc80000000f00 */
[----:B------:R-:W-:Y:S05]  /*82c0*/  RET.REL.NODEC R16 `(_ZN7cutlass13device_kernelIN5flash19enable_sm80_to_sm89INS1_16FlashAttnBwdSm80INS1_25CollectiveMainloopBwdSm80ILi2ELi2EN4cute5tupleIJNS5_1CILi64EEENS7_ILi128EEES8_EEENS_10bfloat16_tEfNS_4arch4Sm80ELb0ELb1ELb1ELb1ELb1ELb0ELb0ELb0ELi2ELi2ELi4ELi2ELb1EEENS1_24CollectiveEpilogueBwdGQAISA_fSD_Li256ELb1ELb1EEENS1_19SingleTileSchedulerILb1ELb0ELb0ELi128EEEEEEEEEvNT_6ParamsE) ;  /* 0xffff7d3010007950 */ /* 0x000fea0003c3ffff */
        .type           $_ZN7cutlass13device_kernelIN5flash19enable_sm80_to_sm89INS1_16FlashAttnBwdSm80INS1_25CollectiveMainloopBwdSm80ILi2ELi2EN4cute5tupleIJNS5_1CILi64EEENS7_ILi128EEES8_EEENS_10bfloat16_tEfNS_4arch4Sm80ELb0ELb1ELb1ELb1ELb1ELb0ELb0ELb0ELi2ELi2ELi4ELi2ELb1EEENS1_24CollectiveEpilogueBwdGQAISA_fSD_Li256ELb1ELb1EEENS1_19SingleTileSchedulerILb1ELb0ELb0ELi128EEEEEEEEEvNT_6ParamsE$_ZN4cute5tupleIJNS_1CILi0EEEiEEC2ERKS2_RKi,@function
        .size           $_ZN7cutlass13device_kernelIN5flash19enable_sm80_to_sm89INS1_16FlashAttnBwdSm80INS1_25CollectiveMainloopBwdSm80ILi2ELi2EN4cute5tupleIJNS5_1CILi64EEENS7_ILi128EEES8_EEENS_10bfloat16_tEfNS_4arch4Sm80ELb0ELb1ELb1ELb1ELb1ELb0ELb0ELb0ELi2ELi2ELi4ELi2ELb1EEENS1_24CollectiveEpilogueBwdGQAISA_fSD_Li256ELb1ELb1EEENS1_19SingleTileSchedulerILb1ELb0ELb0ELi128EEEEEEEEEvNT_6ParamsE$_ZN4cute5tupleIJNS_1CILi0EEEiEEC2ERKS2_RKi,($_ZN7cutlass13device_kernelIN5flash19enable_sm80_to_sm89INS1_16FlashAttnBwdSm80INS1_25CollectiveMainloopBwdSm80ILi2ELi2EN4cute5tupleIJNS5_1CILi64EEENS7_ILi128EEES8_EEENS_10bfloat16_tEfNS_4arch4Sm80ELb0ELb1ELb1ELb1ELb1ELb0ELb0ELb0ELi2ELi2ELi4ELi2ELb1EEENS1_24CollectiveEpilogueBwdGQAISA_fSD_Li256ELb1ELb1EEENS1_19SingleTileSchedulerILb1ELb0ELb0ELi128EEEEEEEEEvNT_6ParamsE$_ZN4cute5tupleIJNS_1CILi0EEEiiiEEC2ERKS2_RKiS7_S7_ - $_ZN7cutlass13device_kernelIN5flash19enable_sm80_to_sm89INS1_16FlashAttnBwdSm80INS1_25CollectiveMainloopBwdSm80ILi2ELi2EN4cute5tupleIJNS5_1CILi64EEENS7_ILi128EEES8_EEENS_10bfloat16_tEfNS_4arch4Sm80ELb0ELb1ELb1ELb1ELb1ELb0ELb0ELb0ELi2ELi2ELi4ELi2ELb1EEENS1_24CollectiveEpilogueBwdGQAISA_fSD_Li256ELb1ELb1EEENS1_19SingleTileSchedulerILb1ELb0ELb0ELi128EEEEEEEEEvNT_6ParamsE$_ZN4cute5tupleIJNS_1CILi0EEEiEEC2ERKS2_RKi)
$_ZN7cutlass13device_kernelIN5flash19enable_sm80_to_sm89INS1_16FlashAttnBwdSm80INS1_25CollectiveMainloopBwdSm80ILi2ELi2EN4cute5tupleIJNS5_1CILi64EEENS7_ILi128EEES8_EEENS_10bfloat16_tEfNS_4arch4Sm80ELb0ELb1ELb1ELb1ELb1ELb0ELb0ELb0ELi2ELi2ELi4ELi2ELb1EEENS1_24CollectiveEpilogueBwdGQAISA_fSD_Li256ELb1ELb1EEENS1_19SingleTileSchedulerILb1ELb0ELb0ELi128EEEEEEEEEvNT_6ParamsE$_ZN4cute5tupleIJNS_1CILi0EEEiEEC2ERKS2_RKi:
[----:B------:R-:W-:Y:S02]  /*82d0*/  MOV R16, 0x82f0 ;  /* 0x000082f000107802 */ /* 0x000fe40000000f00 */
[----:B------:R-:W-:Y:S05]  /*82e0*/  CALL.REL.NOINC `($_ZN7cutlass13device_kernelIN5flash19enable_sm80_to_sm89INS1_16FlashAttnBwdSm80INS1_25CollectiveMainloopBwdSm80ILi2ELi2EN4cute5tupleIJNS5_1CILi64EEENS7_ILi128EEES8_EEENS_10bfloat16_tEfNS_4arch4Sm80ELb0ELb1ELb1ELb1ELb1ELb0ELb0ELb0ELi2ELi2ELi4ELi2ELb1EEENS1_24CollectiveEpilogueBwdGQAISA_fSD_Li256ELb1ELb1EEENS1_19SingleTileSchedulerILb1ELb0ELb0ELi128EEEEEEEEEvNT_6ParamsE$_ZN4cute3eso3ESOILb1ELb0EJNS_1CILi0EEEiEEC2ERKS3_RKi) ;  /* 0xfffff81000007944 */ /* 0x000fea0003c3ffff */
[----:B-1----:R-:W-:Y:S02]  /*82f0*/  MOV R6, R18 ;  /* 0x0000001200067202 */ /* 0x002fe40000000f00 */
[----:B------:R-:W-:-:S04]  /*8300*/  MOV R7, 0x0 ;  /* 0x0000000000077802 */ /* 0x000fc80000000f00 */
[----:B------:R-:W-:Y:S05]  /*8310*/  RET.REL.NODEC R6 `(_ZN7cutlass13device_kernelIN5flash19enable_sm80_to_sm89INS1_16FlashAttnBwdSm80INS1_25CollectiveMainloopBwdSm80ILi2ELi2EN4cute5tupleIJNS5_1CILi64EEENS7_ILi128EEES8_EEENS_10bfloat16_tEfNS_4arch4Sm80ELb0ELb1ELb1ELb1ELb1ELb0ELb0ELb0ELi2ELi2ELi4ELi2ELb1EEENS1_24CollectiveEpilogueBwdGQAISA_fSD_Li256ELb1ELb1EEENS1_19SingleTileSchedulerILb1ELb0ELb0ELi128EEEEEEEEEvNT_6ParamsE) ;  /* 0xffff7ce006007950 */ /* 0x000fea0003c3ffff */
        .type           $_ZN7cutlass13device_kernelIN5flash19enable_sm80_to_sm89INS1_16FlashAttnBwdSm80INS1_25CollectiveMainloopBwdSm80ILi2ELi2EN4cute5tupleIJNS5_1CILi64EEENS7_ILi128EEES8_EEENS_10bfloat16_tEfNS_4arch4Sm80ELb0ELb1ELb1ELb1ELb1ELb0ELb0ELb0ELi2ELi2ELi4ELi2ELb1EEENS1_24CollectiveEpilogueBwdGQAISA_fSD_Li256ELb1ELb1EEENS1_19SingleTileSchedulerILb1ELb0ELb0ELi128EEEEEEEEEvNT_6ParamsE$_ZN4cute5tupleIJNS_1CILi0EEEiiiEEC2ERKS2_RKiS7_S7_,@function
        .size           $_ZN7cutlass13device_kernelIN5flash19enable_sm80_to_sm89INS1_16FlashAttnBwdSm80INS1_25CollectiveMainloopBwdSm80ILi2ELi2EN4cute5tupleIJNS5_1CILi64EEENS7_ILi128EEES8_EEENS_10bfloat16_tEfNS_4arch4Sm80ELb0ELb1ELb1ELb1ELb1ELb0ELb0ELb0ELi2ELi2ELi4ELi2ELb1EEENS1_24CollectiveEpilogueBwdGQAISA_fSD_Li256ELb1ELb1EEENS1_19SingleTileSchedulerILb1ELb0ELb0ELi128EEEEEEEEEvNT_6ParamsE$_ZN4cute5tupleIJNS_1CILi0EEEiiiEEC2ERKS2_RKiS7_S7_,($_ZN7cutlass13device_kernelIN5flash19enable_sm80_to_sm89INS1_16FlashAttnBwdSm80INS1_25CollectiveMainloopBwdSm80ILi2ELi2EN4cute5tupleIJNS5_1CILi64EEENS7_ILi128EEES8_EEENS_10bfloat16_tEfNS_4arch4Sm80ELb0ELb1ELb1ELb1ELb1ELb0ELb0ELb0ELi2ELi2ELi4ELi2ELb1EEENS1_24CollectiveEpilogueBwdGQAISA_fSD_Li256ELb1ELb1EEENS1_19SingleTileSchedulerILb1ELb0ELb0ELi128EEEEEEEEEvNT_6ParamsE$_ZN4cute5tupleIJiEEC2ERKi - $_ZN7cutlass13device_kernelIN5flash19enable_sm80_to_sm89INS1_16FlashAttnBwdSm80INS1_25CollectiveMainloopBwdSm80ILi2ELi2EN4cute5tupleIJNS5_1CILi64EEENS7_ILi128EEES8_EEENS_10bfloat16_tEfNS_4arch4Sm80ELb0ELb1ELb1ELb1ELb1ELb0ELb0ELb0ELi2ELi2ELi4ELi2ELb1EEENS1_24CollectiveEpilogueBwdGQAISA_fSD_Li256ELb1ELb1EEENS1_19SingleTileSchedulerILb1ELb0ELb0ELi128EEEEEEEEEvNT_6ParamsE$_ZN4cute5tupleIJNS_1CILi0EEEiiiEEC2ERKS2_RKiS7_S7_)
$_ZN7cutlass13device_kernelIN5flash19enable_sm80_to_sm89INS1_16FlashAttnBwdSm80INS1_25CollectiveMainloopBwdSm80ILi2ELi2EN4cute5tupleIJNS5_1CILi64EEENS7_ILi128EEES8_EEENS_10bfloat16_tEfNS_4arch4Sm80ELb0ELb1ELb1ELb1ELb1ELb0ELb0ELb0ELi2ELi2ELi4ELi2ELb1EEENS1_24CollectiveEpilogueBwdGQAISA_fSD_Li256ELb1ELb1EEENS1_19SingleTileSchedulerILb1ELb0ELb0ELi128EEEEEEEEEvNT_6ParamsE$_ZN4cute5tupleIJNS_1CILi0EEEiiiEEC2ERKS2_RKiS7_S7_:
[----:B------:R-:W-:Y:S02]  /*8320*/  MOV R10, 0x8340 ;  /* 0x00008340000a7802 */ /* 0x000fe40000000f00 */
[----:B------:R-:W-:Y:S05]  /*8330*/  CALL.REL.NOINC `($_ZN7cutlass13device_kernelIN5flash19enable_sm80_to_sm89INS1_16FlashAttnBwdSm80INS1_25CollectiveMainloopBwdSm80ILi2ELi2EN4cute5tupleIJNS5_1CILi64EEENS7_ILi128EEES8_EEENS_10bfloat16_tEfNS_4arch4Sm80ELb0ELb1ELb1ELb1ELb1ELb0ELb0ELb0ELi2ELi2ELi4ELi2ELb1EEENS1_24CollectiveEpilogueBwdGQAISA_fSD_Li256ELb1ELb1EEENS1_19SingleTileSchedulerILb1ELb0ELb0ELi128EEEEEEEEEvNT_6ParamsE$_ZN4cute3eso3ESOILb1ELb0EJNS_1CILi0EEEiiiEEC2ERKS3_RKiS8_S8_) ;  /* 0xfffff88000007944 */ /* 0x000fea0003c3ffff */
[----:B-1----:R-:W-:Y:S02]  /*8340*/  MOV R6, R18 ;  /* 0x0000001200067202 */ /* 0x002fe40000000f00 */
[----:B------:R-:W-:-:S04]  /*8350*/  MOV R7, 0x0 ;  /* 0x0000000000077802 */ /* 0x000fc80000000f00 */
[----:B------:R-:W-:Y:S05]  /*8360*/  RET.REL.NODEC R6 `(_ZN7cutlass13device_kernelIN5flash19enable_sm80_to_sm89INS1_16FlashAttnBwdSm80INS1_25CollectiveMainloopBwdSm80ILi2ELi2EN4cute5tupleIJNS5_1CILi64EEENS7_ILi128EEES8_EEENS_10bfloat16_tEfNS_4arch4Sm80ELb0ELb1ELb1ELb1ELb1ELb0ELb0ELb0ELi2ELi2ELi4ELi2ELb1EEENS1_24CollectiveEpilogueBwdGQAISA_fSD_Li256ELb1ELb1EEENS1_19SingleTileSchedulerILb1ELb0ELb0ELi128EEEEEEEEEvNT_6ParamsE) ;  /* 0xffff7c9006007950 */ /* 0x000fea0003c3ffff */
        .type           $_ZN7cutlass13device_kernelIN5flash19enable_sm80_to_sm89INS1_16FlashAttnBwdSm80INS1_25CollectiveMainloopBwdSm80ILi2ELi2EN4cute5tupleIJNS5_1CILi64EEENS7_ILi128EEES8_EEENS_10bfloat16_tEfNS_4arch4Sm80ELb0ELb1ELb1ELb1ELb1ELb0ELb0ELb0ELi2ELi2ELi4ELi2ELb1EEENS1_24CollectiveEpilogueBwdGQAISA_fSD_Li256ELb1ELb1EEENS1_19SingleTileSchedulerILb1ELb0ELb0ELi128EEEEEEEEEvNT_6ParamsE$_ZN4cute5tupleIJiEEC2ERKi,@function
        .size           $_ZN7cutlass13device_kernelIN5flash19enable_sm80_to_sm89INS1_16FlashAttnBwdSm80INS1_25CollectiveMainloopBwdSm80ILi2ELi2EN4cute5tupleIJNS5_1CILi64EEENS7_ILi128EEES8_EEENS_10bfloat16_tEfNS_4arch4Sm80ELb0ELb1ELb1ELb1ELb1ELb0ELb0ELb0ELi2ELi2ELi4ELi2ELb1EEENS1_24CollectiveEpilogueBwdGQAISA_fSD_Li256ELb1ELb1EEENS1_19SingleTileSchedulerILb1ELb0ELb0ELi128EEEEEEEEEvNT_6ParamsE$_ZN4cute5tupleIJiEEC2ERKi,($_ZN7cutlass13device_kernelIN5flash19enable_sm80_to_sm89INS1_16FlashAttnBwdSm80INS1_25CollectiveMainloopBwdSm80ILi2ELi2EN4cute5tupleIJNS5_1CILi64EEENS7_ILi128EEES8_EEENS_10bfloat16_tEfNS_4arch4Sm80ELb0ELb1ELb1ELb1ELb1ELb0ELb0ELb0ELi2ELi2ELi4ELi2ELb1EEENS1_24CollectiveEpilogueBwdGQAISA_fSD_Li256ELb1ELb1EEENS1_19SingleTileSchedulerILb1ELb0ELb0ELi128EEEEEEEEEvNT_6ParamsE$_ZN4cute5tupleIJiNS_1CILi0EEEEEC2ERKiRKS2_ - $_ZN7cutlass13device_kernelIN5flash19enable_sm80_to_sm89INS1_16FlashAttnBwdSm80INS1_25CollectiveMainloopBwdSm80ILi2ELi2EN4cute5tupleIJNS5_1CILi64EEENS7_ILi128EEES8_EEENS_10bfloat16_tEfNS_4arch4Sm80ELb0ELb1ELb1ELb1ELb1ELb0ELb0ELb0ELi2ELi2ELi4ELi2ELb1EEENS1_24CollectiveEpilogueBwdGQAISA_fSD_Li256ELb1ELb1EEENS1_19SingleTileSchedulerILb1ELb0ELb0ELi128EEEEEEEEEvNT_6ParamsE$_ZN4cute5tupleIJiEEC2ERKi)
$_ZN7cutlass13device_kernelIN5flash19enable_sm80_to_sm89INS1_16FlashAttnBwdSm80INS1_25CollectiveMainloopBwdSm80ILi2ELi2EN4cute5tupleIJNS5_1CILi64EEENS7_ILi128EEES8_EEENS_10bfloat16_tEfNS_4arch4Sm80ELb0ELb1ELb1ELb1ELb1ELb0ELb0ELb0ELi2ELi2ELi4ELi2ELb1EEENS1_24CollectiveEpilogueBwdGQAISA_fSD_Li256ELb1ELb1EEENS1_19SingleTileSchedulerILb1ELb0ELb0ELi128EEEEEEEEEvNT_6ParamsE$_ZN4cute5tupleIJiEEC2ERKi:
[----:B------:R-:W-:Y:S02]  /*8370*/  MOV R18, 0x8390 ;  /* 0x0000839000127802 */ /* 0x000fe40000000f00 */
[----:B------:R-:W-:Y:S05]  /*8380*/  CALL.REL.NOINC `($_ZN7cutlass13device_kernelIN5flash19enable_sm80_to_sm89INS1_16FlashAttnBwdSm80INS1_25CollectiveMainloopBwdSm80ILi2ELi2EN4cute5tupleIJNS5_1CILi64EEENS7_ILi128EEES8_EEENS_10bfloat16_tEfNS_4arch4Sm80ELb0ELb1ELb1ELb1ELb1ELb0ELb0ELb0ELi2ELi2ELi4ELi2ELb1EEENS1_24CollectiveEpilogueBwdGQAISA_fSD_Li256ELb1ELb1EEENS1_19SingleTileSchedulerILb1ELb0ELb0ELi128EEEEEEEEEvNT_6ParamsE$_ZN4cute3eso3ESOILb0ELb1EJiEEC2ERKi) ;  /* 0xfffff41000007944 */ /* 0x000fea0003c3ffff */
[----:B-1----:R-:W-:Y:S02]  /*8390*/  MOV R6, R16 ;  /* 0x0000001000067202 */ /* 0x002fe40000000f00 */
[----:B------:R-:W-:-:S04]  /*83a0*/  MOV R7, 0x0 ;  /* 0x0000000000077802 */ /* 0x000fc80000000f00 */
[----:B------:R-:W-:Y:S05]  /*83b0*/  RET.REL.NODEC R6 `(_ZN7cutlass13device_kernelIN5flash19enable_sm80_to_sm89INS1_16FlashAttnBwdSm80INS1_25CollectiveMainloopBwdSm80ILi2ELi2EN4cute5tupleIJNS5_1CILi64EEENS7_ILi128EEES8_EEENS_10bfloat16_tEfNS_4arch4Sm80ELb0ELb1ELb1ELb1ELb1ELb0ELb0ELb0ELi2ELi2ELi4ELi2ELb1EEENS1_24CollectiveEpilogueBwdGQAISA_fSD_Li256ELb1ELb1EEENS1_19SingleTileSchedulerILb1ELb0ELb0ELi128EEEEEEEEEvNT_6ParamsE) ;  /* 0xffff7c4006007950 */ /* 0x000fea0003c3ffff */
        .type           $_ZN7cutlass13device_kernelIN5flash19enable_sm80_to_sm89INS1_16FlashAttnBwdSm80INS1_25CollectiveMainloopBwdSm80ILi2ELi2EN4cute5tupleIJNS5_1CILi64EEENS7_ILi128EEES8_EEENS_10bfloat16_tEfNS_4arch4Sm80ELb0ELb1ELb1ELb1ELb1ELb0ELb0ELb0ELi2ELi2ELi4ELi2ELb1EEENS1_24CollectiveEpilogueBwdGQAISA_fSD_Li256ELb1ELb1EEENS1_19SingleTileSchedulerILb1ELb0ELb0ELi128EEEEEEEEEvNT_6ParamsE$_ZN4cute5tupleIJiNS_1CILi0EEEEEC2ERKiRKS2_,@function
        .size           $_ZN7cutlass13device_kernelIN5flash19enable_sm80_to_sm89INS1_16FlashAttnBwdSm80INS1_25CollectiveMainloopBwdSm80ILi2ELi2EN4cute5tupleIJNS5_1CILi64EEENS7_ILi128EEES8_EEENS_10bfloat16_tEfNS_4arch4Sm80ELb0ELb1ELb1ELb1ELb1ELb0ELb0ELb0ELi2ELi2ELi4ELi2ELb1EEENS1_24CollectiveEpilogueBwdGQAISA_fSD_Li256ELb1ELb1EEENS1_19SingleTileSchedulerILb1ELb0ELb0ELi128EEEEEEEEEvNT_6ParamsE$_ZN4cute5tupleIJiNS_1CILi0EEEEEC2ERKiRKS2_,($_ZN7cutlass13device_kernelIN5flash19enable_sm80_to_sm89INS1_16FlashAttnBwdSm80INS1_25CollectiveMainloopBwdSm80ILi2ELi2EN4cute5tupleIJNS5_1CILi64EEENS7_ILi128EEES8_EEENS_10bfloat16_tEfNS_4arch4Sm80ELb0ELb1ELb1ELb1ELb1ELb0ELb0ELb0ELi2ELi2ELi4ELi2ELb1EEENS1_24CollectiveEpilogueBwdGQAISA_fSD_Li256ELb1ELb1EEENS1_19SingleTileSchedulerILb1ELb0ELb0ELi128EEEEEEEEEvNT_6ParamsE$_ZN4cute5tupleIJiiEEC2ERKiS3_ - $_ZN7cutlass13device_kernelIN5flash19enable_sm80_to_sm89INS1_16FlashAttnBwdSm80INS1_25CollectiveMainloopBwdSm80ILi2ELi2EN4cute5tupleIJNS5_1CILi64EEENS7_ILi128EEES8_EEENS_10bfloat16_tEfNS_4arch4Sm80ELb0ELb1ELb1ELb1ELb1ELb0ELb0ELb0ELi2ELi2ELi4ELi2ELb1EEENS1_24CollectiveEpilogueBwdGQAISA_fSD_Li256ELb1ELb1EEENS1_19SingleTileSchedulerILb1ELb0ELb0ELi128EEEEEEEEEvNT_6ParamsE$_ZN4cute5tupleIJiNS_1CILi0EEEEEC2ERKiRKS2_)
$_ZN7cutlass13device_kernelIN5flash19enable_sm80_to_sm89INS1_16FlashAttnBwdSm80INS1_25CollectiveMainloopBwdSm80ILi2ELi2EN4cute5tupleIJNS5_1CILi64EEENS7_ILi128EEES8_EEENS_10bfloat16_tEfNS_4arch4Sm80ELb0ELb1ELb1ELb1ELb1ELb0ELb0ELb0ELi2ELi2ELi4ELi2ELb1EEENS1_24CollectiveEpilogueBwdGQAISA_fSD_Li256ELb1ELb1EEENS1_19SingleTileSchedulerILb1ELb0ELb0ELi128EEEEEEEEEvNT_6ParamsE$_ZN4cute5tupleIJiNS_1CILi0EEEEEC2ERKiRKS2_:
[----:B------:R-:W-:Y:S02]  /*83c0*/  MOV R8, 0x83e0 ;  /* 0x000083e000087802 */ /* 0x000fe40000000f00 */
[----:B------:R-:W-:Y:S05]  /*83d0*/  CALL.REL.NOINC `($_ZN7cutlass13device_kernelIN5flash19enable_sm80_to_sm89INS1_16FlashAttnBwdSm80INS1_25CollectiveMainloopBwdSm80ILi2ELi2EN4cute5tupleIJNS5_1CILi64EEENS7_ILi128EEES8_EEENS_10bfloat16_tEfNS_4arch4Sm80ELb0ELb1ELb1ELb1ELb1ELb0ELb0ELb0ELi2ELi2ELi4ELi2ELb1EEENS1_24CollectiveEpilogueBwdGQAISA_fSD_Li256ELb1ELb1EEENS1_19SingleTileSchedulerILb1ELb0ELb0ELi128EEEEEEEEEvNT_6ParamsE$_ZN4cute3eso3ESOILb0ELb1EJiNS_1CILi0EEEEEC2ERKiRKS3_) ;  /* 0xfffff41000007944 */ /* 0x000fea0003c3ffff */
[----:B-1----:R-:W-:Y:S02]  /*83e0*/  MOV R6, R16 ;  /* 0x0000001000067202 */ /* 0x002fe40000000f00 */
[----:B------:R-:W-:-:S04]  /*83f0*/  MOV R7, 0x0 ;  /* 0x0000000000077802 */ /* 0x000fc80000000f00 */
[----:B------:R-:W-:Y:S05]  /*8400*/  RET.REL.NODEC R6 `(_ZN7cutlass13device_kernelIN5flash19enable_sm80_to_sm89INS1_16FlashAttnBwdSm80INS1_25CollectiveMainloopBwdSm80ILi2ELi2EN4cute5tupleIJNS5_1CILi64EEENS7_ILi128EEES8_EEENS_10bfloat16_tEfNS_4arch4Sm80ELb0ELb1ELb1ELb1ELb1ELb0ELb0ELb0ELi2ELi2ELi4ELi2ELb1EEENS1_24CollectiveEpilogueBwdGQAISA_fSD_Li256ELb1ELb1EEENS1_19SingleTileSchedulerILb1ELb0ELb0ELi128EEEEEEEEEvNT_6ParamsE) ;  /* 0xffff7bf006007950 */ /* 0x000fea0003c3ffff */
        .type           $_ZN7cutlass13device_kernelIN5flash19enable_sm80_to_sm89INS1_16FlashAttnBwdSm80INS1_25CollectiveMainloopBwdSm80ILi2ELi2EN4cute5tupleIJNS5_1CILi64EEENS7_ILi128EEES8_EEENS_10bfloat16_tEfNS_4arch4Sm80ELb0ELb1ELb1ELb1ELb1ELb0ELb0ELb0ELi2ELi2ELi4ELi2ELb1EEENS1_24CollectiveEpilogueBwdGQAISA_fSD_Li256ELb1ELb1EEENS1_19SingleTileSchedulerILb1ELb0ELb0ELi128EEEEEEEEEvNT_6ParamsE$_ZN4cute5tupleIJiiEEC2ERKiS3_,@function
        .size           $_ZN7cutlass13device_kernelIN5flash19enable_sm80_to_sm89INS1_16FlashAttnBwdSm80INS1_25CollectiveMainloopBwdSm80ILi2ELi2EN4cute5tupleIJNS5_1CILi64EEENS7_ILi128EEES8_EEENS_10bfloat16_tEfNS_4arch4Sm80ELb0ELb1ELb1ELb1ELb1ELb0ELb0ELb0ELi2ELi2ELi4ELi2ELb1EEENS1_24CollectiveEpilogueBwdGQAISA_fSD_Li256ELb1ELb1EEENS1_19SingleTileSchedulerILb1ELb0ELb0ELi128EEEEEEEEEvNT_6ParamsE$_ZN4cute5tupleIJiiEEC2ERKiS3_,($_ZN7cutlass13device_kernelIN5flash19enable_sm80_to_sm89INS1_16FlashAttnBwdSm80INS1_25CollectiveMainloopBwdSm80ILi2ELi2EN4cute5tupleIJNS5_1CILi64EEENS7_ILi128EEES8_EEENS_10bfloat16_tEfNS_4arch4Sm80ELb0ELb1ELb1ELb1ELb1ELb0ELb0ELb0ELi2ELi2ELi4ELi2ELb1EEENS1_24CollectiveEpilogueBwdGQAISA_fSD_Li256ELb1ELb1EEENS1_19SingleTileSchedulerILb1ELb0ELb0ELi128EEEEEEEEEvNT_6ParamsE$_ZN4cute8gmem_ptrIPKN7cutlass10bfloat16_tEECI1NS_12iter_adaptorIS4_S5_EEES4_ - $_ZN7cutlass13device_kernelIN5flash19enable_sm80_to_sm89INS1_16FlashAttnBwdSm80INS1_25CollectiveMainloopBwdSm80ILi2ELi2EN4cute5tupleIJNS5_1CILi64EEENS7_ILi128EEES8_EEENS_10bfloat16_tEfNS_4arch4Sm80ELb0ELb1ELb1ELb1ELb1ELb0ELb0ELb0ELi2ELi2ELi4ELi2ELb1EEENS1_24CollectiveEpilogueBwdGQAISA_fSD_Li256ELb1ELb1EEENS1_19SingleTileSchedulerILb1ELb0ELb0ELi128EEEEEEEEEvNT_6ParamsE$_ZN4cute5tupleIJiiEEC2ERKiS3_)
$_ZN7cutlass13device_kernelIN5flash19enable_sm80_to_sm89INS1_16FlashAttnBwdSm80INS1_25CollectiveMainloopBwdSm80ILi2ELi2EN4cute5tupleIJNS5_1CILi64EEENS7_ILi128EEES8_EEENS_10bfloat16_tEfNS_4arch4Sm80ELb0ELb1ELb1ELb1ELb1ELb0ELb0ELb0ELi2ELi2ELi4ELi2ELb1EEENS1_24CollectiveEpilogueBwdGQAISA_fSD_Li256ELb1ELb1EEENS1_19SingleTileSchedulerILb1ELb0ELb0ELi128EEEEEEEEEvNT_6ParamsE$_ZN4cute5tupleIJiiEEC2ERKiS3_:
[----:B------:R-:W-:Y:S02]  /*8410*/  MOV R10, 0x8430 ;  /* 0x00008430000a7802 */ /* 0x000fe40000000f00 */
[----:B------:R-:W-:Y:S05]  /*8420*/  CALL.REL.NOINC `($_ZN7cutlass13device_kernelIN5flash19enable_sm80_to_sm89INS1_16FlashAttnBwdSm80INS1_25CollectiveMainloopBwdSm80ILi2ELi2EN4cute5tupleIJNS5_1CILi64EEENS7_ILi128EEES8_EEENS_10bfloat16_tEfNS_4arch4Sm80ELb0ELb1ELb1ELb1ELb1ELb0ELb0ELb0ELi2ELi2ELi4ELi2ELb1EEENS1_24CollectiveEpilogueBwdGQAISA_fSD_Li256ELb1ELb1EEENS1_19SingleTileSchedulerILb1ELb0ELb0ELi128EEEEEEEEEvNT_6ParamsE$_ZN4cute3eso3ESOILb0ELb0EJiiEEC2ERKiS4_) ;  /* 0xfffff1d000007944 */ /* 0x000fea0003c3ffff */
[----:B------:R-:W-:-:S04]  /*8430*/  MOV R9, 0x0 ;  /* 0x0000000000097802 */ /* 0x000fc80000000f00 */
[----:B------:R-:W-:Y:S05]  /*8440*/  RET.REL.NODEC R8 `(_ZN7cutlass13device_kernelIN5flash19enable_sm80_to_sm89INS1_16FlashAttnBwdSm80INS1_25CollectiveMainloopBwdSm80ILi2ELi2EN4cute5tupleIJNS5_1CILi64EEENS7_ILi128EEES8_EEENS_10bfloat16_tEfNS_4arch4Sm80ELb0ELb1ELb1ELb1ELb1ELb0ELb0ELb0ELi2ELi2ELi4ELi2ELb1EEENS1_24CollectiveEpilogueBwdGQAISA_fSD_Li256ELb1ELb1EEENS1_19SingleTileSchedulerILb1ELb0ELb0ELi128EEEEEEEEEvNT_6ParamsE) ;  /* 0xffff7bb008007950 */ /* 0x000fea0003c3ffff */
        .type           $_ZN7cutlass13device_kernelIN5flash19enable_sm80_to_sm89INS1_16FlashAttnBwdSm80INS1_25CollectiveMainloopBwdSm80ILi2ELi2EN4cute5tupleIJNS5_1CILi64EEENS7_ILi128EEES8_EEENS_10bfloat16_tEfNS_4arch4Sm80ELb0ELb1ELb1ELb1ELb1ELb0ELb0ELb0ELi2ELi2ELi4ELi2ELb1EEENS1_24CollectiveEpilogueBwdGQAISA_fSD_Li256ELb1ELb1EEENS1_19SingleTileSchedulerILb1ELb0ELb0ELi128EEEEEEEEEvNT_6ParamsE$_ZN4cute8gmem_ptrIPKN7cutlass10bfloat16_tEECI1NS_12iter_adaptorIS4_S5_EEES4_,@function
        .size           $_ZN7cutlass13device_kernelIN5flash19enable_sm80_to_sm89INS1_16FlashAttnBwdSm80INS1_25CollectiveMainloopBwdSm80ILi2ELi2EN4cute5tupleIJNS5_1CILi64EEENS7_ILi128EEES8_EEENS_10bfloat16_tEfNS_4arch4Sm80ELb0ELb1ELb1ELb1ELb1ELb0ELb0ELb0ELi2ELi2ELi4ELi2ELb1EEENS1_24CollectiveEpilogueBwdGQAISA_fSD_Li256ELb1ELb1EEENS1_19SingleTileSchedulerILb1ELb0ELb0ELi128EEEEEEEEEvNT_6ParamsE$_ZN4cute8gmem_ptrIPKN7cutlass10bfloat16_tEECI1NS_12iter_adaptorIS4_S5_EEES4_,($_ZN7cutlass13device_kernelIN5flash19enable_sm80_to_sm89INS1_16FlashAttnBwdSm80INS1_25CollectiveMainloopBwdSm80ILi2ELi2EN4cute5tupleIJNS5_1CILi64EEENS7_ILi128EEES8_EEENS_10bfloat16_tEfNS_4arch4Sm80ELb0ELb1ELb1ELb1ELb1ELb0ELb0ELb0ELi2ELi2ELi4ELi2ELb1EEENS1_24CollectiveEpilogueBwdGQAISA_fSD_Li256ELb1ELb1EEENS1_19SingleTileSchedulerILb1ELb0ELb0ELi128EEEEEEEEEvNT_6ParamsE$_ZN4cute8gmem_ptrIPKN7cutlass9uint128_tEECI1NS_12iter_adaptorIS4_S5_EEES4_ - $_ZN7cutlass13device_kernelIN5flash19enable_sm80_to_sm89INS1_16FlashAttnBwdSm80INS1_25CollectiveMainloopBwdSm80ILi2ELi2EN4cute5tupleIJNS5_1CILi64EEENS7_ILi128EEES8_EEENS_10bfloat16_tEfNS_4arch4Sm80ELb0ELb1ELb1ELb1ELb1ELb0ELb0ELb0ELi2ELi2ELi4ELi2ELb1EEENS1_24CollectiveEpilogueBwdGQAISA_fSD_Li256ELb1ELb1EEENS1_19SingleTileSchedulerILb1ELb0ELb0ELi128EEEEEEEEEvNT_6ParamsE$_ZN4cute8gmem_ptrIPKN7cutlass10bfloat16_tEECI1NS_12iter_adaptorIS4_S5_EEES4_)
$_ZN7cutlass13device_kernelIN5flash19enable_sm80_to_sm89INS1_16FlashAttnBwdSm80INS1_25CollectiveMainloopBwdSm80ILi2ELi2EN4cute5tupleIJNS5_1CILi64EEENS7_ILi128EEES8_EEENS_10bfloat16_tEfNS_4arch4Sm80ELb0ELb1ELb1ELb1ELb1ELb0ELb0ELb0ELi2ELi2ELi4ELi2ELb1EEENS1_24CollectiveEpilogueBwdGQAISA_fSD_Li256ELb1ELb1EEENS1_19SingleTileSchedulerILb1ELb0ELb0ELi128EEEEEEEEEvNT_6ParamsE$_ZN4cute8gmem_ptrIPKN7cutlass10bfloat16_tEECI1NS_12iter_adaptorIS4_S5_EEES4_:
[----:B------:R-:W-:Y:S02]  /*8450*/  MOV R18, 0x8470 ;  /* 0x0000847000127802 */ /* 0x000fe40000000f00 */
[----:B------:R-:W-:Y:S05]  /*8460*/  CALL.REL.NOINC `($_ZN7cutlass13device_kernelIN5flash19enable_sm80_to_sm89INS1_16FlashAttnBwdSm80INS1_25CollectiveMainloopBwdSm80ILi2ELi2EN4cute5tupleIJNS5_1CILi64EEENS7_ILi128EEES8_EEENS_10bfloat16_tEfNS_4arch4Sm80ELb0ELb1ELb1ELb1ELb1ELb0ELb0ELb0ELi2ELi2ELi4ELi2ELb1EEENS1_24CollectiveEpilogueBwdGQAISA_fSD_Li256ELb1ELb1EEENS1_19SingleTileSchedulerILb1ELb0ELb0ELi128EEEEEEEEEvNT_6ParamsE$_ZN4cute12iter_adaptorIPKN7cutlass10bfloat16_tENS_8gmem_ptrIS4_EEEC2ES4_) ;  /* 0xffffece000007944 */ /* 0x000fea0003c3ffff */
[----:B------:R-:W-:Y:S02]  /*8470*/  MOV R10, R16 ;  /* 0x00000010000a7202 */ /* 0x000fe40000000f00 */
[----:B-1----:R-:W-:-:S04]  /*8480*/  MOV R11, 0x0 ;  /* 0x00000000000b7802 */ /* 0x002fc80000000f00 */
[----:B------:R-:W-:Y:S05]  /*8490*/  RET.REL.NODEC R10 `(_ZN7cutlass13device_kernelIN5flash19enable_sm80_to_sm89INS1_16FlashAttnBwdSm80INS1_25CollectiveMainloopBwdSm80ILi2ELi2EN4cute5tupleIJNS5_1CILi64EEENS7_ILi128EEES8_EEENS_10bfloat16_tEfNS_4arch4Sm80ELb0ELb1ELb1ELb1ELb1ELb0ELb0ELb0ELi2ELi2ELi4ELi2ELb1EEENS1_24CollectiveEpilogueBwdGQAISA_fSD_Li256ELb1ELb1EEENS1_19SingleTileSchedulerILb1ELb0ELb0ELi128EEEEEEEEEvNT_6ParamsE) ;  /* 0xffff7b600a007950 */ /* 0x000fea0003c3ffff */
        .type           $_ZN7cutlass13device_kernelIN5flash19enable_sm80_to_sm89INS1_16FlashAttnBwdSm80INS1_25CollectiveMainloopBwdSm80ILi2ELi2EN4cute5tupleIJNS5_1CILi64EEENS7_ILi128EEES8_EEENS_10bfloat16_tEfNS_4arch4Sm80ELb0ELb1ELb1ELb1ELb1ELb0ELb0ELb0ELi2ELi2ELi4ELi2ELb1EEENS1_24CollectiveEpilogueBwdGQAISA_fSD_Li256ELb1ELb1EEENS1_19SingleTileSchedulerILb1ELb0ELb0ELi128EEEEEEEEEvNT_6ParamsE$_ZN4cute8gmem_ptrIPKN7cutlass9uint128_tEECI1NS_12iter_adaptorIS4_S5_EEES4_,@function
        .size           $_ZN7cutlass13device_kernelIN5flash19enable_sm80_to_sm89INS1_16FlashAttnBwdSm80INS1_25CollectiveMainloopBwdSm80ILi2ELi2EN4cute5tupleIJNS5_1CILi64EEENS7_ILi128EEES8_EEENS_10bfloat16_tEfNS_4arch4Sm80ELb0ELb1ELb1ELb1ELb1ELb0ELb0ELb0ELi2ELi2ELi4ELi2ELb1EEENS1_24CollectiveEpilogueBwdGQAISA_fSD_Li256ELb1ELb1EEENS1_19SingleTileSchedulerILb1ELb0ELb0ELi128EEEEEEEEEvNT_6ParamsE$_ZN4cute8gmem_ptrIPKN7cutlass9uint128_tEECI1NS_12iter_adaptorIS4_S5_EEES4_,($_ZN7cutlass13device_kernelIN5flash19enable_sm80_to_sm89INS1_16FlashAttnBwdSm80INS1_25CollectiveMainloopBwdSm80ILi2ELi2EN4cute5tupleIJNS5_1CILi64EEENS7_ILi128EEES8_EEENS_10bfloat16_tEfNS_4arch4Sm80ELb0ELb1ELb1ELb1ELb1ELb0ELb0ELb0ELi2ELi2ELi4ELi2ELb1EEENS1_24CollectiveEpilogueBwdGQAISA_fSD_Li256ELb1ELb1EEENS1_19SingleTileSchedulerILb1ELb0ELb0ELi128EEEEEEEEEvNT_6ParamsE$_ZN4cute8gmem_ptrIPKfECI1NS_12iter_adaptorIS2_S3_EEES2_ - $_ZN7cutlass13device_kernelIN5flash19enable_sm80_to_sm89INS1_16FlashAttnBwdSm80INS1_25CollectiveMainloopBwdSm80ILi2ELi2EN4cute5tupleIJNS5_1CILi64EEENS7_ILi128EEES8_EEENS_10bfloat16_tEfNS_4arch4Sm80ELb0ELb1ELb1ELb1ELb1ELb0ELb0ELb0ELi2ELi2ELi4ELi2ELb1EEENS1_24CollectiveEpilogueBwdGQAISA_fSD_Li256ELb1ELb1EEENS1_19SingleTileSchedulerILb1ELb0ELb0ELi128EEEEEEEEEvNT_6ParamsE$_ZN4cute8gmem_ptrIPKN7cutlass9uint128_tEECI1NS_12iter_adaptorIS4_S5_EEES4_)
$_ZN7cutlass13device_kernelIN5flash19enable_sm80_to_sm89INS1_16FlashAttnBwdSm80INS1_25CollectiveMainloopBwdSm80ILi2ELi2EN4cute5tupleIJNS5_1CILi64EEENS7_ILi128EEES8_EEENS_10bfloat16_tEfNS_4arch4Sm80ELb0ELb1ELb1ELb1ELb1ELb0ELb0ELb0ELi2ELi2ELi4ELi2ELb1EEENS1_24CollectiveEpilogueBwdGQAISA_fSD_Li256ELb1ELb1EEENS1_19SingleTileSchedulerILb1ELb0ELb0ELi128EEEEEEEEEvNT_6ParamsE$_ZN4cute8gmem_ptrIPKN7cutlass9uint128_tEECI1NS_12iter_adaptorIS4_S5_EEES4_:
[----:B------:R-:W-:Y:S02]  /*84a0*/  MOV R18, 0x84c0 ;  /* 0x000084c000127802 */ /* 0x000fe40000000f00 */
[----:B------:R-:W-:Y:S05]  /*84b0*/  CALL.REL.NOINC `($_ZN7cutlass13device_kernelIN5flash19enable_sm80_to_sm89INS1_16FlashAttnBwdSm80INS1_25CollectiveMainloopBwdSm80ILi2ELi2EN4cute5tupleIJNS5_1CILi64EEENS7_ILi128EEES8_EEENS_10bfloat16_tEfNS_4arch4Sm80ELb0ELb1ELb1ELb1ELb1ELb0ELb0ELb0ELi2ELi2ELi4ELi2ELb1EEENS1_24CollectiveEpilogueBwdGQAISA_fSD_Li256ELb1ELb1EEENS1_19SingleTileSchedulerILb1ELb0ELb0ELi128EEEEEEEEEvNT_6ParamsE$_ZN4cute12iter_adaptorIPKN7cutlass9uint128_tENS_8gmem_ptrIS4_EEEC2ES4_) ;  /* 0xffffed0000007944 */ /* 0x000fea0003c3ffff */
[----:B-1----:R-:W-:Y:S02]  /*84c0*/  MOV R6, R16 ;  /* 0x0000001000067202 */ /* 0x002fe40000000f00 */
[----:B------:R-:W-:-:S04]  /*84d0*/  MOV R7, 0x0 ;  /* 0x0000000000077802 */ /* 0x000fc80000000f00 */
[----:B------:R-:W-:Y:S05]  /*84e0*/  RET.REL.NODEC R6 `(_ZN7cutlass13device_kernelIN5flash19enable_sm80_to_sm89INS1_16FlashAttnBwdSm80INS1_25CollectiveMainloopBwdSm80ILi2ELi2EN4cute5tupleIJNS5_1CILi64EEENS7_ILi128EEES8_EEENS_10bfloat16_tEfNS_4arch4Sm80ELb0ELb1ELb1ELb1ELb1ELb0ELb0ELb0ELi2ELi2ELi4ELi2ELb1EEENS1_24CollectiveEpilogueBwdGQAISA_fSD_Li256ELb1ELb1EEENS1_19SingleTileSchedulerILb1ELb0ELb0ELi128EEEEEEEEEvNT_6ParamsE) ;  /* 0xffff7b1006007950 */ /* 0x000fea0003c3ffff */
        .type           $_ZN7cutlass13device_kernelIN5flash19enable_sm80_to_sm89INS1_16FlashAttnBwdSm80INS1_25CollectiveMainloopBwdSm80ILi2ELi2EN4cute5tupleIJNS5_1CILi64EEENS7_ILi128EEES8_EEENS_10bfloat16_tEfNS_4arch4Sm80ELb0ELb1ELb1ELb1ELb1ELb0ELb0ELb0ELi2ELi2ELi4ELi2ELb1EEENS1_24CollectiveEpilogueBwdGQAISA_fSD_Li256ELb1ELb1EEENS1_19SingleTileSchedulerILb1ELb0ELb0ELi128EEEEEEEEEvNT_6ParamsE$_ZN4cute8gmem_ptrIPKfECI1NS_12iter_adaptorIS2_S3_EEES2_,@function
        .size           $_ZN7cutlass13device_kernelIN5flash19enable_sm80_to_sm89INS1_16FlashAttnBwdSm80INS1_25CollectiveMainloopBwdSm80ILi2ELi2EN4cute5tupleIJNS5_1CILi64EEENS7_ILi128EEES8_EEENS_10bfloat16_tEfNS_4arch4Sm80ELb0ELb1ELb1ELb1ELb1ELb0ELb0ELb0ELi2ELi2ELi4ELi2ELb1EEENS1_24CollectiveEpilogueBwdGQAISA_fSD_Li256ELb1ELb1EEENS1_19SingleTileSchedulerILb1ELb0ELb0ELi128EEEEEEEEEvNT_6ParamsE$_ZN4cute8gmem_ptrIPKfECI1NS_12iter_adaptorIS2_S3_EEES2_,($_ZN7cutlass13device_kernelIN5flash19enable_sm80_to_sm89INS1_16FlashAttnBwdSm80INS1_25CollectiveMainloopBwdSm80ILi2ELi2EN4cute5tupleIJNS5_1CILi64EEENS7_ILi128EEES8_EEENS_10bfloat16_tEfNS_4arch4Sm80ELb0ELb1ELb1ELb1ELb1ELb0ELb0ELb0ELi2ELi2ELi4ELi2ELb1EEENS1_24CollectiveEpilogueBwdGQAISA_fSD_Li256ELb1ELb1EEENS1_19SingleTileSchedulerILb1ELb0ELb0ELi128EEEEEEEEEvNT_6ParamsE$_ZN4cute8smem_ptrIPN7cutlass10bfloat16_tEECI1NS_12iter_adaptorIS3_S4_EEES3_ - $_ZN7cutlass13device_kernelIN5flash19enable_sm80_to_sm89INS1_16FlashAttnBwdSm80INS1_25CollectiveMainloopBwdSm80ILi2ELi2EN4cute5tupleIJNS5_1CILi64EEENS7_ILi128EEES8_EEENS_10bfloat16_tEfNS_4arch4Sm80ELb0ELb1ELb1ELb1ELb1ELb0ELb0ELb0ELi2ELi2ELi4ELi2ELb1EEENS1_24CollectiveEpilogueBwdGQAISA_fSD_Li256ELb1ELb1EEENS1_19SingleTileSchedulerILb1ELb0ELb0ELi128EEEEEEEEEvNT_6ParamsE$_ZN4cute8gmem_ptrIPKfECI1NS_12iter_adaptorIS2_S3_EEES2_)
$_ZN7cutlass13device_kernelIN5flash19enable_sm80_to_sm89INS1_16FlashAttnBwdSm80INS1_25CollectiveMainloopBwdSm80ILi2ELi2EN4cute5tupleIJNS5_1CILi64EEENS7_ILi128EEES8_EEENS_10bfloat16_tEfNS_4arch4Sm80ELb0ELb1ELb1ELb1ELb1ELb0ELb0ELb0ELi2ELi2ELi4ELi2ELb1EEENS1_24CollectiveEpilogueBwdGQAISA_fSD_Li256ELb1ELb1EEENS1_19SingleTileSchedulerILb1ELb0ELb0ELi128EEEEEEEEEvNT_6ParamsE$_ZN4cute8gmem_ptrIPKfECI1NS_12iter_adaptorIS2_S3_EEES2_:
[----:B------:R-:W-:Y:S02]  /*84f0*/  MOV R18, 0x8510 ;  /* 0x0000851000127802 */ /* 0x000fe40000000f00 */
[----:B------:R-:W-:Y:S05]  /*8500*/  CALL.REL.NOINC `($_ZN7cutlass13device_kernelIN5flash19enable_sm80_to_sm89INS1_16FlashAttnBwdSm80INS1_25CollectiveMainloopBwdSm80ILi2ELi2EN4cute5tupleIJNS5_1CILi64EEENS7_ILi128EEES8_EEENS_10bfloat16_tEfNS_4arch4Sm80ELb0ELb1ELb1ELb1ELb1ELb0ELb0ELb0ELi2ELi2ELi4ELi2ELb1EEENS1_24CollectiveEpilogueBwdGQAISA_fSD_Li256ELb1ELb1EEENS1_19SingleTileSchedulerILb1ELb0ELb0ELi128EEEEEEEEEvNT_6ParamsE$_ZN4cute12iter_adaptorIPKfNS_8gmem_ptrIS2_EEEC2ES2_) ;  /* 0xffffed0000007944 */ /* 0x000fea0003c3ffff */
[----:B------:R-:W-:-:S04]  /*8510*/  MOV R17, 0x0 ;  /* 0x0000000000117802 */ /* 0x000fc80000000f00 */
[----:B------:R-:W-:Y:S05]  /*8520*/  RET.REL.NODEC R16 `(_ZN7cutlass13device_kernelIN5flash19enable_sm80_to_sm89INS1_16FlashAttnBwdSm80INS1_25CollectiveMainloopBwdSm80ILi2ELi2EN4cute5tupleIJNS5_1CILi64EEENS7_ILi128EEES8_EEENS_10bfloat16_tEfNS_4arch4Sm80ELb0ELb1ELb1ELb1ELb1ELb0ELb0ELb0ELi2ELi2ELi4ELi2ELb1EEENS1_24CollectiveEpilogueBwdGQAISA_fSD_Li256ELb1ELb1EEENS1_19SingleTileSchedulerILb1ELb0ELb0ELi128EEEEEEEEEvNT_6ParamsE) ;  /* 0xffff7ad010007950 */ /* 0x000fea0003c3ffff */
        .type           $_ZN7cutlass13device_kernelIN5flash19enable_sm80_to_sm89INS1_16FlashAttnBwdSm80INS1_25CollectiveMainloopBwdSm80ILi2ELi2EN4cute5tupleIJNS5_1CILi64EEENS7_ILi128EEES8_EEENS_10bfloat16_tEfNS_4arch4Sm80ELb0ELb1ELb1ELb1ELb1ELb0ELb0ELb0ELi2ELi2ELi4ELi2ELb1EEENS1_24CollectiveEpilogueBwdGQAISA_fSD_Li256ELb1ELb1EEENS1_19SingleTileSchedulerILb1ELb0ELb0ELi128EEEEEEEEEvNT_6ParamsE$_ZN4cute8smem_ptrIPN7cutlass10bfloat16_tEECI1NS_12iter_adaptorIS3_S4_EEES3_,@function
        .size           $_ZN7cutlass13device_kernelIN5flash19enable_sm80_to_sm89INS1_16FlashAttnBwdSm80INS1_25CollectiveMainloopBwdSm80ILi2ELi2EN4cute5tupleIJNS5_1CILi64EEENS7_ILi128EEES8_EEENS_10bfloat16_tEfNS_4arch4Sm80ELb0ELb1ELb1ELb1ELb1ELb0ELb0ELb0ELi2ELi2ELi4ELi2ELb1EEENS1_24CollectiveEpilogueBwdGQAISA_fSD_Li256ELb1ELb1EEENS1_19SingleTileSchedulerILb1ELb0ELb0ELi128EEEEEEEEEvNT_6ParamsE$_ZN4cute8smem_ptrIPN7cutlass10bfloat16_tEECI1NS_12iter_adaptorIS3_S4_EEES3_,($_ZN7cutlass13device_kernelIN5flash19enable_sm80_to_sm89INS1_16FlashAttnBwdSm80INS1_25CollectiveMainloopBwdSm80ILi2ELi2EN4cute5tupleIJNS5_1CILi64EEENS7_ILi128EEES8_EEENS_10bfloat16_tEfNS_4arch4Sm80ELb0ELb1ELb1ELb1ELb1ELb0ELb0ELb0ELi2ELi2ELi4ELi2ELb1EEENS1_24CollectiveEpilogueBwdGQAISA_fSD_Li256ELb1ELb1EEENS1_19SingleTileSchedulerILb1ELb0ELb0ELi128EEEEEEEEEvNT_6ParamsE$_ZN4cute8smem_ptrIPN7cutlass9uint128_tEECI1NS_12iter_adaptorIS3_S4_EEES3_ - $_ZN7cutlass13device_kernelIN5flash19enable_sm80_to_sm89INS1_16FlashAttnBwdSm80INS1_25CollectiveMainloopBwdSm80ILi2ELi2EN4cute5tupleIJNS5_1CILi64EEENS7_ILi128EEES8_EEENS_10bfloat16_tEfNS_4arch4Sm80ELb0ELb1ELb1ELb1ELb1ELb0ELb0ELb0ELi2ELi2ELi4ELi2ELb1EEENS1_24CollectiveEpilogueBwdGQAISA_fSD_Li256ELb1ELb1EEENS1_19SingleTileSchedulerILb1ELb0ELb0ELi128EEEEEEEEEvNT_6ParamsE$_ZN4cute8smem_ptrIPN7cutlass10bfloat16_tEECI1NS_12iter_adaptorIS3_S4_EEES3_)
$_ZN7cutlass13device_kernelIN5flash19enable_sm80_to_sm89INS1_16FlashAttnBwdSm80INS1_25CollectiveMainloopBwdSm80ILi2ELi2EN4cute5tupleIJNS5_1CILi64EEENS7_ILi128EEES8_EEENS_10bfloat16_tEfNS_4arch4Sm80ELb0ELb1ELb1ELb1ELb1ELb0ELb0ELb0ELi2ELi2ELi4ELi2ELb1EEENS1_24CollectiveEpilogueBwdGQAISA_fSD_Li256ELb1ELb1EEENS1_19SingleTileSchedulerILb1ELb0ELb0ELi128EEEEEEEEEvNT_6ParamsE$_ZN4cute8smem_ptrIPN7cutlass10bfloat16_tEECI1NS_12iter_adaptorIS3_S4_EEES3_:
[----:B------:R-:W-:Y:S02]  /*8530*/  MOV R18, 0x8550 ;  /* 0x0000855000127802 */ /* 0x000fe40000000f00 */
[----:B------:R-:W-:Y:S05]  /*8540*/  CALL.REL.NOINC `($_ZN7cutlass13device_kernelIN5flash19enable_sm80_to_sm89INS1_16FlashAttnBwdSm80INS1_25CollectiveMainloopBwdSm80ILi2ELi2EN4cute5tupleIJNS5_1CILi64EEENS7_ILi128EEES8_EEENS_10bfloat16_tEfNS_4arch4Sm80ELb0ELb1ELb1ELb1ELb1ELb0ELb0ELb0ELi2ELi2ELi4ELi2ELb1EEENS1_24CollectiveEpilogueBwdGQAISA_fSD_Li256ELb1ELb1EEENS1_19SingleTileSchedulerILb1ELb0ELb0ELi128EEEEEEEEEvNT_6ParamsE$_ZN4cute12iter_adaptorIPN7cutlass10bfloat16_tENS_8smem_ptrIS3_EEEC2ES3_) ;  /* 0xffffed0000007944 */ /* 0x000fea0003c3ffff */
[----:B-1----:R-:W-:Y:S02]  /*8550*/  MOV R6, R16 ;  /* 0x0000001000067202 */ /* 0x002fe40000000f00 */
[----:B------:R-:W-:-:S04]  /*8560*/  MOV R7, 0x0 ;  /* 0x0000000000077802 */ /* 0x000fc80000000f00 */
[----:B------:R-:W-:Y:S05]  /*8570*/  RET.REL.NODEC R6 `(_ZN7cutlass13device_kernelIN5flash19enable_sm80_to_sm89INS1_16FlashAttnBwdSm80INS1_25CollectiveMainloopBwdSm80ILi2ELi2EN4cute5tupleIJNS5_1CILi64EEENS7_ILi128EEES8_EEENS_10bfloat16_tEfNS_4arch4Sm80ELb0ELb1ELb1ELb1ELb1ELb0ELb0ELb0ELi2ELi2ELi4ELi2ELb1EEENS1_24CollectiveEpilogueBwdGQAISA_fSD_Li256ELb1ELb1EEENS1_19SingleTileSchedulerILb1ELb0ELb0ELi128EEEEEEEEEvNT_6ParamsE) ;  /* 0xffff7a8006007950 */ /* 0x000fea0003c3ffff */
        .type           $_ZN7cutlass13device_kernelIN5flash19enable_sm80_to_sm89INS1_16FlashAttnBwdSm80INS1_25CollectiveMainloopBwdSm80ILi2ELi2EN4cute5tupleIJNS5_1CILi64EEENS7_ILi128EEES8_EEENS_10bfloat16_tEfNS_4arch4Sm80ELb0ELb1ELb1ELb1ELb1ELb0ELb0ELb0ELi2ELi2ELi4ELi2ELb1EEENS1_24CollectiveEpilogueBwdGQAISA_fSD_Li256ELb1ELb1EEENS1_19SingleTileSchedulerILb1ELb0ELb0ELi128EEEEEEEEEvNT_6ParamsE$_ZN4cute8smem_ptrIPN7cutlass9uint128_tEECI1NS_12iter_adaptorIS3_S4_EEES3_,@function
        .size           $_ZN7cutlass13device_kernelIN5flash19enable_sm80_to_sm89INS1_16FlashAttnBwdSm80INS1_25CollectiveMainloopBwdSm80ILi2ELi2EN4cute5tupleIJNS5_1CILi64EEENS7_ILi128EEES8_EEENS_10bfloat16_tEfNS_4arch4Sm80ELb0ELb1ELb1ELb1ELb1ELb0ELb0ELb0ELi2ELi2ELi4ELi2ELb1EEENS1_24CollectiveEpilogueBwdGQAISA_fSD_Li256ELb1ELb1EEENS1_19SingleTileSchedulerILb1ELb0ELb0ELi128EEEEEEEEEvNT_6ParamsE$_ZN4cute8smem_ptrIPN7cutlass9uint128_tEECI1NS_12iter_adaptorIS3_S4_EEES3_,($_ZN7cutlass13device_kernelIN5flash19enable_sm80_to_sm89INS1_16FlashAttnBwdSm80INS1_25CollectiveMainloopBwdSm80ILi2ELi2EN4cute5tupleIJNS5_1CILi64EEENS7_ILi128EEES8_EEENS_10bfloat16_tEfNS_4arch4Sm80ELb0ELb1ELb1ELb1ELb1ELb0ELb0ELb0ELi2ELi2ELi4ELi2ELb1EEENS1_24CollectiveEpilogueBwdGQAISA_fSD_Li256ELb1ELb1EEENS1_19SingleTileSchedulerILb1ELb0ELb0ELi128EEEEEEEEEvNT_6ParamsE$_ZN4cute8smem_ptrIPfECI1NS_12iter_adaptorIS1_S2_EEES1_ - $_ZN7cutlass13device_kernelIN5flash19enable_sm80_to_sm89INS1_16FlashAttnBwdSm80INS1_25CollectiveMainloopBwdSm80ILi2ELi2EN4cute5tupleIJNS5_1CILi64EEENS7_ILi128EEES8_EEENS_10bfloat16_tEfNS_4arch4Sm80ELb0ELb1ELb1ELb1ELb1ELb0ELb0ELb0ELi2ELi2ELi4ELi2ELb1EEENS1_24CollectiveEpilogueBwdGQAISA_fSD_Li256ELb1ELb1EEENS1_19SingleTileSchedulerILb1ELb0ELb0ELi128EEEEEEEEEvNT_6ParamsE$_ZN4cute8smem_ptrIPN7cutlass9uint128_tEECI1NS_12iter_adaptorIS3_S4_EEES3_)
$_ZN7cutlass13device_kernelIN5flash19enable_sm80_to_sm89INS1_16FlashAttnBwdSm80INS1_25CollectiveMainloopBwdSm80ILi2ELi2EN4cute5tupleIJNS5_1CILi64EEENS7_ILi128EEES8_EEENS_10bfloat16_tEfNS_4arch4Sm80ELb0ELb1ELb1ELb1ELb1ELb0ELb0ELb0ELi2ELi2ELi4ELi2ELb1EEENS1_24CollectiveEpilogueBwdGQAISA_fSD_Li256ELb1ELb1EEENS1_19SingleTileSchedulerILb1ELb0ELb0ELi128EEEEEEEEEvNT_6ParamsE$_ZN4cute8smem_ptrIPN7cutlass9uint128_tEECI1NS_12iter_adaptorIS3_S4_EEES3_:
[----:B------:R-:W-:Y:S02]  /*8580*/  MOV R16, 0x85a0 ;  /* 0x000085a000107802 */ /* 0x000fe40000000f00 */
[----:B------:R-:W-:Y:S05]  /*8590*/  CALL.REL.NOINC `($_ZN7cutlass13device_kernelIN5flash19enable_sm80_to_sm89INS1_16FlashAttnBwdSm80INS1_25CollectiveMainloopBwdSm80ILi2ELi2EN4cute5tupleIJNS5_1CILi64EEENS7_ILi128EEES8_EEENS_10bfloat16_tEfNS_4arch4Sm80ELb0ELb1ELb1ELb1ELb1ELb0ELb0ELb0ELi2ELi2ELi4ELi2ELb1EEENS1_24CollectiveEpilogueBwdGQAISA_fSD_Li256ELb1ELb1EEENS1_19SingleTileSchedulerILb1ELb0ELb0ELi128EEEEEEEEEvNT_6ParamsE$_ZN4cute12iter_adaptorIPN7cutlass9uint128_tENS_8smem_ptrIS3_EEEC2ES3_) ;  /* 0xffffed0000007944 */ /* 0x000fea0003c3ffff */
[----:B------:R-:W-:-:S04]  /*85a0*/  MOV R11, 0x0 ;  /* 0x00000000000b7802 */ /* 0x000fc80000000f00 */
[----:B------:R-:W-:Y:S05]  /*85b0*/  RET.REL.NODEC R10 `(_ZN7cutlass13device_kernelIN5flash19enable_sm80_to_sm89INS1_16FlashAttnBwdSm80INS1_25CollectiveMainloopBwdSm80ILi2ELi2EN4cute5tupleIJNS5_1CILi64EEENS7_ILi128EEES8_EEENS_10bfloat16_tEfNS_4arch4Sm80ELb0ELb1ELb1ELb1ELb1ELb0ELb0ELb0ELi2ELi2ELi4ELi2ELb1EEENS1_24CollectiveEpilogueBwdGQAISA_fSD_Li256ELb1ELb1EEENS1_19SingleTileSchedulerILb1ELb0ELb0ELi128EEEEEEEEEvNT_6ParamsE) ;  /* 0xffff7a400a007950 */ /* 0x000fea0003c3ffff */
        .type           $_ZN7cutlass13device_kernelIN5flash19enable_sm80_to_sm89INS1_16FlashAttnBwdSm80INS1_25CollectiveMainloopBwdSm80ILi2ELi2EN4cute5tupleIJNS5_1CILi64EEENS7_ILi128EEES8_EEENS_10bfloat16_tEfNS_4arch4Sm80ELb0ELb1ELb1ELb1ELb1ELb0ELb0ELb0ELi2ELi2ELi4ELi2ELb1EEENS1_24CollectiveEpilogueBwdGQAISA_fSD_Li256ELb1ELb1EEENS1_19SingleTileSchedulerILb1ELb0ELb0ELi128EEEEEEEEEvNT_6ParamsE$_ZN4cute8smem_ptrIPfECI1NS_12iter_adaptorIS1_S2_EEES1_,@function
        .size           $_ZN7cutlass13device_kernelIN5flash19enable_sm80_to_sm89INS1_16FlashAttnBwdSm80INS1_25CollectiveMainloopBwdSm80ILi2ELi2EN4cute5tupleIJNS5_1CILi64EEENS7_ILi128EEES8_EEENS_10bfloat16_tEfNS_4arch4Sm80ELb0ELb1ELb1ELb1ELb1ELb0ELb0ELb0ELi2ELi2ELi4ELi2ELb1EEENS1_24CollectiveEpilogueBwdGQAISA_fSD_Li256ELb1ELb1EEENS1_19SingleTileSchedulerILb1ELb0ELb0ELi128EEEEEEEEEvNT_6ParamsE$_ZN4cute8smem_ptrIPfECI1NS_12iter_adaptorIS1_S2_EEES1_,($_ZN7cutlass13device_kernelIN5flash19enable_sm80_to_sm89INS1_16FlashAttnBwdSm80INS1_25CollectiveMainloopBwdSm80ILi2ELi2EN4cute5tupleIJNS5_1CILi64EEENS7_ILi128EEES8_EEENS_10bfloat16_tEfNS_4arch4Sm80ELb0ELb1ELb1ELb1ELb1ELb0ELb0ELb0ELi2ELi2ELi4ELi2ELb1EEENS1_24CollectiveEpilogueBwdGQAISA_fSD_Li256ELb1ELb1EEENS1_19SingleTileSchedulerILb1ELb0ELb0ELi128EEEEEEEEEvNT_6ParamsE$_ZN73_INTERNAL_24fd9406_37_flash_bwd_hdim64_bf16_softcap_sm80_cu_3fbc093a_291824__cvta_generic_to_sharedEPKv - $_ZN7cutlass13device_kernelIN5flash19enable_sm80_to_sm89INS1_16FlashAttnBwdSm80INS1_25CollectiveMainloopBwdSm80ILi2ELi2EN4cute5tupleIJNS5_1CILi64EEENS7_ILi128EEES8_EEENS_10bfloat16_tEfNS_4arch4Sm80ELb0ELb1ELb1ELb1ELb1ELb0ELb0ELb0ELi2ELi2ELi4ELi2ELb1EEENS1_24CollectiveEpilogueBwdGQAISA_fSD_Li256ELb1ELb1EEENS1_19SingleTileSchedulerILb1ELb0ELb0ELi128EEEEEEEEEvNT_6ParamsE$_ZN4cute8smem_ptrIPfECI1NS_12iter_adaptorIS1_S2_EEES1_)
$_ZN7cutlass13device_kernelIN5flash19enable_sm80_to_sm89INS1_16FlashAttnBwdSm80INS1_25CollectiveMainloopBwdSm80ILi2ELi2EN4cute5tupleIJNS5_1CILi64EEENS7_ILi128EEES8_EEENS_10bfloat16_tEfNS_4arch4Sm80ELb0ELb1ELb1ELb1ELb1ELb0ELb0ELb0ELi2ELi2ELi4ELi2ELb1EEENS1_24CollectiveEpilogueBwdGQAISA_fSD_Li256ELb1ELb1EEENS1_19SingleTileSchedulerILb1ELb0ELb0ELi128EEEEEEEEEvNT_6ParamsE$_ZN4cute8smem_ptrIPfECI1NS_12iter_adaptorIS1_S2_EEES1_:
[----:B------:R-:W-:Y:S02]  /*85c0*/  MOV R18, 0x85e0 ;  /* 0x000085e000127802 */ /* 0x000fe40000000f00 */
[----:B------:R-:W-:Y:S05]  /*85d0*/  CALL.REL.NOINC `($_ZN7cutlass13device_kernelIN5flash19enable_sm80_to_sm89INS1_16FlashAttnBwdSm80INS1_25CollectiveMainloopBwdSm80ILi2ELi2EN4cute5tupleIJNS5_1CILi64EEENS7_ILi128EEES8_EEENS_10bfloat16_tEfNS_4arch4Sm80ELb0ELb1ELb1ELb1ELb1ELb0ELb0ELb0ELi2ELi2ELi4ELi2ELb1EEENS1_24CollectiveEpilogueBwdGQAISA_fSD_Li256ELb1ELb1EEENS1_19SingleTileSchedulerILb1ELb0ELb0ELi128EEEEEEEEEvNT_6ParamsE$_ZN4cute12iter_adaptorIPfNS_8smem_ptrIS1_EEEC2ES1_) ;  /* 0xffffed1000007944 */ /* 0x000fea0003c3ffff */
[----:B------:R-:W-:-:S04]  /*85e0*/  MOV R17, 0x0 ;  /* 0x0000000000117802 */ /* 0x000fc80000000f00 */
[----:B------:R-:W-:Y:S05]  /*85f0*/  RET.REL.NODEC R16 `(_ZN7cutlass13device_kernelIN5flash19enable_sm80_to_sm89INS1_16FlashAttnBwdSm80INS1_25CollectiveMainloopBwdSm80ILi2ELi2EN4cute5tupleIJNS5_1CILi64EEENS7_ILi128EEES8_EEENS_10bfloat16_tEfNS_4arch4Sm80ELb0ELb1ELb1ELb1ELb1ELb0ELb0ELb0ELi2ELi2ELi4ELi2ELb1EEENS1_24CollectiveEpilogueBwdGQAISA_fSD_Li256ELb1ELb1EEENS1_19SingleTileSchedulerILb1ELb0ELb0ELi128EEEEEEEEEvNT_6ParamsE) ;  /* 0xffff7a0010007950 */ /* 0x000fea0003c3ffff */
        .type           $_ZN7cutlass13device_kernelIN5flash19enable_sm80_to_sm89INS1_16FlashAttnBwdSm80INS1_25CollectiveMainloopBwdSm80ILi2ELi2EN4cute5tupleIJNS5_1CILi64EEENS7_ILi128EEES8_EEENS_10bfloat16_tEfNS_4arch4Sm80ELb0ELb1ELb1ELb1ELb1ELb0ELb0ELb0ELi2ELi2ELi4ELi2ELb1EEENS1_24CollectiveEpilogueBwdGQAISA_fSD_Li256ELb1ELb1EEENS1_19SingleTileSchedulerILb1ELb0ELb0ELi128EEEEEEEEEvNT_6ParamsE$_ZN73_INTERNAL_24fd9406_37_flash_bwd_hdim64_bf16_softcap_sm80_cu_3fbc093a_291824__cvta_generic_to_sharedEPKv,@function
        .size           $_ZN7cutlass13device_kernelIN5flash19enable_sm80_to_sm89INS1_16FlashAttnBwdSm80INS1_25CollectiveMainloopBwdSm80ILi2ELi2EN4cute5tupleIJNS5_1CILi64EEENS7_ILi128EEES8_EEENS_10bfloat16_tEfNS_4arch4Sm80ELb0ELb1ELb1ELb1ELb1ELb0ELb0ELb0ELi2ELi2ELi4ELi2ELb1EEENS1_24CollectiveEpilogueBwdGQAISA_fSD_Li256ELb1ELb1EEENS1_19SingleTileSchedulerILb1ELb0ELb0ELi128EEEEEEEEEvNT_6ParamsE$_ZN73_INTERNAL_24fd9406_37_flash_bwd_hdim64_bf16_softcap_sm80_cu_3fbc093a_291824__cvta_generic_to_sharedEPKv,($_ZN7cutlass13device_kernelIN5flash19enable_sm80_to_sm89INS1_16FlashAttnBwdSm80INS1_25CollectiveMainloopBwdSm80ILi2ELi2EN4cute5tupleIJNS5_1CILi64EEENS7_ILi128EEES8_EEENS_10bfloat16_tEfNS_4arch4Sm80ELb0ELb1ELb1ELb1ELb1ELb0ELb0ELb0ELi2ELi2ELi4ELi2ELb1EEENS1_24CollectiveEpilogueBwdGQAISA_fSD_Li256ELb1ELb1EEENS1_19SingleTileSchedulerILb1ELb0ELb0ELi128EEEEEEEEEvNT_6ParamsE$_ZZN4cute12filter_tupleINS_5tupleIJNS_10UnderscoreES2_S2_iEEENS1_IJNS1_IJNS_1CILi1EEENS4_ILi0EEEEEElS6_lEEEZNS_5sliceIS3_S8_EEDaRKT_RKT0_EUlRKT_RKT0_E_EEDaSC_SF_OT1_ENKUlDpSI_E_clIJNS1_IJS7_EEENS1_IJlEEENS1_IJS6_EEENS1_IJEEEEEEDaSP_ - $_ZN7cutlass13device_kernelIN5flash19enable_sm80_to_sm89INS1_16FlashAttnBwdSm80INS1_25CollectiveMainloopBwdSm80ILi2ELi2EN4cute5tupleIJNS5_1CILi64EEENS7_ILi128EEES8_EEENS_10bfloat16_tEfNS_4arch4Sm80ELb0ELb1ELb1ELb1ELb1ELb0ELb0ELb0ELi2ELi2ELi4ELi2ELb1EEENS1_24CollectiveEpilogueBwdGQAISA_fSD_Li256ELb1ELb1EEENS1_19SingleTileSchedulerILb1ELb0ELb0ELi128EEEEEEEEEvNT_6ParamsE$_ZN73_INTERNAL_24fd9406_37_flash_bwd_hdim64_bf16_softcap_sm80_cu_3fbc093a_291824__cvta_generic_to_sharedEPKv)
$_ZN7cutlass13device_kernelIN5flash19enable_sm80_to_sm89INS1_16FlashAttnBwdSm80INS1_25CollectiveMainloopBwdSm80ILi2ELi2EN4cute5tupleIJNS5_1CILi64EEENS7_ILi128EEES8_EEENS_10bfloat16_tEfNS_4arch4Sm80ELb0ELb1ELb1ELb1ELb1ELb0ELb0ELb0ELi2ELi2ELi4ELi2ELb1EEENS1_24CollectiveEpilogueBwdGQAISA_fSD_Li256ELb1ELb1EEENS1_19SingleTileSchedulerILb1ELb0ELb0ELi128EEEEEEEEEvNT_6ParamsE$_ZN73_INTERNAL_24fd9406_37_flash_bwd_hdim64_bf16_softcap_sm80_cu_3fbc093a_291824__cvta_generic_to_sharedEPKv:
[----:B------:R-:W-:Y:S02]  /*8600*/  MOV R9, 0x0 ;  /* 0x0000000000097802 */ /* 0x000fe40000000f00 */
[----:B------:R-:W-:Y:S02]  /*8610*/  IADD3 R6, R6, -c[0x0][0x18], RZ ;  /* 0x8000060006067a10 */ /* 0x000fe40007ffe0ff */
[----:B------:R-:W-:Y:S05]  /*8620*/  RET.REL.NODEC R8 `(_ZN7cutlass13device_kernelIN5flash19enable_sm80_to_sm89INS1_16FlashAttnBwdSm80INS1_25CollectiveMainloopBwdSm80ILi2ELi2EN4cute5tupleIJNS5_1CILi64EEENS7_ILi128EEES8_EEENS_10bfloat16_tEfNS_4arch4Sm80ELb0ELb1ELb1ELb1ELb1ELb0ELb0ELb0ELi2ELi2ELi4ELi2ELb1EEENS1_24CollectiveEpilogueBwdGQAISA_fSD_Li256ELb1ELb1EEENS1_19SingleTileSchedulerILb1ELb0ELb0ELi128EEEEEEEEEvNT_6ParamsE) ;  /* 0xffff79d008007950 */ /* 0x000fea0003c3ffff */
        .type           $_ZN7cutlass13device_kernelIN5flash19enable_sm80_to_sm89INS1_16FlashAttnBwdSm80INS1_25CollectiveMainloopBwdSm80ILi2ELi2EN4cute5tupleIJNS5_1CILi64EEENS7_ILi128EEES8_EEENS_10bfloat16_tEfNS_4arch4Sm80ELb0ELb1ELb1ELb1ELb1ELb0ELb0ELb0ELi2ELi2ELi4ELi2ELb1EEENS1_24CollectiveEpilogueBwdGQAISA_fSD_Li256ELb1ELb1EEENS1_19SingleTileSchedulerILb1ELb0ELb0ELi128EEEEEEEEEvNT_6ParamsE$_ZZN4cute12filter_tupleINS_5tupleIJNS_10UnderscoreES2_S2_iEEENS1_IJNS1_IJNS_1CILi1EEENS4_ILi0EEEEEElS6_lEEEZNS_5sliceIS3_S8_EEDaRKT_RKT0_EUlRKT_RKT0_E_EEDaSC_SF_OT1_ENKUlDpSI_E_clIJNS1_IJS7_EEENS1_IJlEEENS1_IJS6_EEENS1_IJEEEEEEDaSP_,@function
        .size           $_ZN7cutlass13device_kernelIN5flash19enable_sm80_to_sm89INS1_16FlashAttnBwdSm80INS1_25CollectiveMainloopBwdSm80ILi2ELi2EN4cute5tupleIJNS5_1CILi64EEENS7_ILi128EEES8_EEENS_10bfloat16_tEfNS_4arch4Sm80ELb0ELb1ELb1ELb1ELb1ELb0ELb0ELb0ELi2ELi2ELi4ELi2ELb1EEENS1_24CollectiveEpilogueBwdGQAISA_fSD_Li256ELb1ELb1EEENS1_19SingleTileSchedulerILb1ELb0ELb0ELi128EEEEEEEEEvNT_6ParamsE$_ZZN4cute12filter_tupleINS_5tupleIJNS_10UnderscoreES2_S2_iEEENS1_IJNS1_IJNS_1CILi1EEENS4_ILi0EEEEEElS6_lEEEZNS_5sliceIS3_S8_EEDaRKT_RKT0_EUlRKT_RKT0_E_EEDaSC_SF_OT1_ENKUlDpSI_E_clIJNS1_IJS7_EEENS1_IJlEEENS1_IJS6_EEENS1_IJEEEEEEDaSP_,($_ZN7cutlass13device_kernelIN5flash19enable_sm80_to_sm89INS1_16FlashAttnBwdSm80INS1_25CollectiveMainloopBwdSm80ILi2ELi2EN4cute5tupleIJNS5_1CILi64EEENS7_ILi128EEES8_EEENS_10bfloat16_tEfNS_4arch4Sm80ELb0ELb1ELb1ELb1ELb1ELb0ELb0ELb0ELi2ELi2ELi4ELi2ELb1EEENS1_24CollectiveEpilogueBwdGQAISA_fSD_Li256ELb1ELb1EEENS1_19SingleTileSchedulerILb1ELb0ELb0ELi128EEEEEEEEEvNT_6ParamsE$_ZZN4cute14transform_leafINS_15ArithmeticTupleIJNS1_IJiiEEEiiiEEENS_8identityEEEDaRKT_OT0_ENKUlRKT_E_clIS2_EEDaSC_ - $_ZN7cutlass13device_kernelIN5flash19enable_sm80_to_sm89INS1_16FlashAttnBwdSm80INS1_25CollectiveMainloopBwdSm80ILi2ELi2EN4cute5tupleIJNS5_1CILi64EEENS7_ILi128EEES8_EEENS_10bfloat16_tEfNS_4arch4Sm80ELb0ELb1ELb1ELb1ELb1ELb0ELb0ELb0ELi2ELi2ELi4ELi2ELb1EEENS1_24CollectiveEpilogueBwdGQAISA_fSD_Li256ELb1ELb1EEENS1_19SingleTileSchedulerILb1ELb0ELb0ELi128EEEEEEEEEvNT_6ParamsE$_ZZN4cute12filter_tupleINS_5tupleIJNS_10UnderscoreES2_S2_iEEENS1_IJNS1_IJNS_1CILi1EEENS4_ILi0EEEEEElS6_lEEEZNS_5sliceIS3_S8_EEDaRKT_RKT0_EUlRKT_RKT0_E_EEDaSC_SF_OT1_ENKUlDpSI_E_clIJNS1_IJS7_EEENS1_IJlEEENS1_IJS6_EEENS1_IJEEEEEEDaSP_)
$_ZN7cutlass13device_kernelIN5flash19enable_sm80_to_sm89INS1_16FlashAttnBwdSm80INS1_25CollectiveMainloopBwdSm80ILi2ELi2EN4cute5tupleIJNS5_1CILi64EEENS7_ILi128EEES8_EEENS_10bfloat16_tEfNS_4arch4Sm80ELb0ELb1ELb1ELb1ELb1ELb0ELb0ELb0ELi2ELi2ELi4ELi2ELb1EEENS1_24CollectiveEpilogueBwdGQAISA_fSD_Li256ELb1ELb1EEENS1_19SingleTileSchedulerILb1ELb0ELb0ELi128EEEEEEEEEvNT_6ParamsE$_ZZN4cute12filter_tupleINS_5tupleIJNS_10UnderscoreES2_S2_iEEENS1_IJNS1_IJNS_1CILi1EEENS4_ILi0EEEEEElS6_lEEEZNS_5sliceIS3_S8_EEDaRKT_RKT0_EUlRKT_RKT0_E_EEDaSC_SF_OT1_ENKUlDpSI_E_clIJNS1_IJS7_EEENS1_IJlEEENS1_IJS6_EEENS1_IJEEEEEEDaSP_:
[----:B------:R-:W-:Y:S02]  /*8630*/  IADD3 R7, R1, 0x188, RZ ;  /* 0x0000018801077810 */ /* 0x000fe40007ffe0ff */
[----:B------:R-:W-:Y:S02]  /*8640*/  MOV R10, 0x8670 ;  /* 0x00008670000a7802 */ /* 0x000fe40000000f00 */
[----:B------:R-:W-:Y:S02]  /*8650*/  IADD3 R7, R7, c[0x0][0x20], RZ ;  /* 0x0000080007077a10 */ /* 0x000fe40007ffe0ff */
[----:B------:R-:W-:Y:S05]  /*8660*/  CALL.REL.NOINC `($_ZN7cutlass13device_kernelIN5flash19enable_sm80_to_sm89INS1_16FlashAttnBwdSm80INS1_25CollectiveMainloopBwdSm80ILi2ELi2EN4cute5tupleIJNS5_1CILi64EEENS7_ILi128EEES8_EEENS_10bfloat16_tEfNS_4arch4Sm80ELb0ELb1ELb1ELb1ELb1ELb0ELb0ELb0ELi2ELi2ELi4ELi2ELb1EEENS1_24CollectiveEpilogueBwdGQAISA_fSD_Li256ELb1ELb1EEENS1_19SingleTileSchedulerILb1ELb0ELb0ELi128EEEEEEEEEvNT_6ParamsE$_ZN4cute3eso3ESOILb1ELb0EJNS_5tupleIJNS_1CILi1EEENS3_ILi0EEEEEElS5_EEC2ERKS6_RKlRKS5_) ;  /* 0xfffff66000007944 */ /* 0x000fea0003c3ffff */
[----:B-1----:R1:W5:Y:S01]  /*8670*/  LDL.64 R6, [R1+0x188] ;  /* 0x0001880001067983 */ /* 0x0023620000100a00 */
[----:B------:R-:W-:-:S04]  /*8680*/  MOV R9, 0x0 ;  /* 0x0000000000097802 */ /* 0x000fc80000000f00 */
[----:B------:R-:W-:Y:S05]  /*8690*/  RET.REL.NODEC R8 `(_ZN7cutlass13device_kernelIN5flash19enable_sm80_to_sm89INS1_16FlashAttnBwdSm80INS1_25CollectiveMainloopBwdSm80ILi2ELi2EN4cute5tupleIJNS5_1CILi64EEENS7_ILi128EEES8_EEENS_10bfloat16_tEfNS_4arch4Sm80ELb0ELb1ELb1ELb1ELb1ELb0ELb0ELb0ELi2ELi2ELi4ELi2ELb1EEENS1_24CollectiveEpilogueBwdGQAISA_fSD_Li256ELb1ELb1EEENS1_19SingleTileSchedulerILb1ELb0ELb0ELi128EEEEEEEEEvNT_6ParamsE) ;  /* 0xffff796008007950 */ /* 0x000fea0003c3ffff */
        .type           $_ZN7cutlass13device_kernelIN5flash19enable_sm80_to_sm89INS1_16FlashAttnBwdSm80INS1_25CollectiveMainloopBwdSm80ILi2ELi2EN4cute5tupleIJNS5_1CILi64EEENS7_ILi128EEES8_EEENS_10bfloat16_tEfNS_4arch4Sm80ELb0ELb1ELb1ELb1ELb1ELb0ELb0ELb0ELi2ELi2ELi4ELi2ELb1EEENS1_24CollectiveEpilogueBwdGQAISA_fSD_Li256ELb1ELb1EEENS1_19SingleTileSchedulerILb1ELb0ELb0ELi128EEEEEEEEEvNT_6ParamsE$_ZZN4cute14transform_leafINS_15ArithmeticTupleIJNS1_IJiiEEEiiiEEENS_8identityEEEDaRKT_OT0_ENKUlRKT_E_clIS2_EEDaSC_,@function
        .size           $_ZN7cutlass13device_kernelIN5flash19enable_sm80_to_sm89INS1_16FlashAttnBwdSm80INS1_25CollectiveMainloopBwdSm80ILi2ELi2EN4cute5tupleIJNS5_1CILi64EEENS7_ILi128EEES8_EEENS_10bfloat16_tEfNS_4arch4Sm80ELb0ELb1ELb1ELb1ELb1ELb0ELb0ELb0ELi2ELi2ELi4ELi2ELb1EEENS1_24CollectiveEpilogueBwdGQAISA_fSD_Li256ELb1ELb1EEENS1_19SingleTileSchedulerILb1ELb0ELb0ELi128EEEEEEEEEvNT_6ParamsE$_ZZN4cute14transform_leafINS_15ArithmeticTupleIJNS1_IJiiEEEiiiEEENS_8identityEEEDaRKT_OT0_ENKUlRKT_E_clIS2_EEDaSC_,($_ZN7cutlass13device_kernelIN5flash19enable_sm80_to_sm89INS1_16FlashAttnBwdSm80INS1_25CollectiveMainloopBwdSm80ILi2ELi2EN4cute5tupleIJNS5_1CILi64EEENS7_ILi128EEES8_EEENS_10bfloat16_tEfNS_4arch4Sm80ELb0ELb1ELb1ELb1ELb1ELb0ELb0ELb0ELi2ELi2ELi4ELi2ELb1EEENS1_24CollectiveEpilogueBwdGQAISA_fSD_Li256ELb1ELb1EEENS1_19SingleTileSchedulerILb1ELb0ELb0ELi128EEEEEEEEEvNT_6ParamsE$_ZZN4cute14transform_leafINS_15ArithmeticTupleIJNS1_IJiiEEEiiiEEENS_8identityEEEDaRKT_OT0_ENKUlRKT_E_clIiEEDaSC_ - $_ZN7cutlass13device_kernelIN5flash19enable_sm80_to_sm89INS1_16FlashAttnBwdSm80INS1_25CollectiveMainloopBwdSm80ILi2ELi2EN4cute5tupleIJNS5_1CILi64EEENS7_ILi128EEES8_EEENS_10bfloat16_tEfNS_4arch4Sm80ELb0ELb1ELb1ELb1ELb1ELb0ELb0ELb0ELi2ELi2ELi4ELi2ELb1EEENS1_24CollectiveEpilogueBwdGQAISA_fSD_Li256ELb1ELb1EEENS1_19SingleTileSchedulerILb1ELb0ELb0ELi128EEEEEEEEEvNT_6ParamsE$_ZZN4cute14transform_leafINS_15ArithmeticTupleIJNS1_IJiiEEEiiiEEENS_8identityEEEDaRKT_OT0_ENKUlRKT_E_clIS2_EEDaSC_)
$_ZN7cutlass13device_kernelIN5flash19enable_sm80_to_sm89INS1_16FlashAttnBwdSm80INS1_25CollectiveMainloopBwdSm80ILi2ELi2EN4cute5tupleIJNS5_1CILi64EEENS7_ILi128EEES8_EEENS_10bfloat16_tEfNS_4arch4Sm80ELb0ELb1ELb1ELb1ELb1ELb0ELb0ELb0ELi2ELi2ELi4ELi2ELb1EEENS1_24CollectiveEpilogueBwdGQAISA_fSD_Li256ELb1ELb1EEENS1_19SingleTileSchedulerILb1ELb0ELb0ELi128EEEEEEEEEvNT_6ParamsE$_ZZN4cute14transform_leafINS_15ArithmeticTupleIJNS1_IJiiEEEiiiEEENS_8identityEEEDaRKT_OT0_ENKUlRKT_E_clIS2_EEDaSC_:
[----:B------:R-:W-:-:S05]  /*86a0*/  IADD3 R9, R13, -c[0x0][0x20], RZ ;  /* 0x800008000d097a10 */ /* 0x000fca0007ffe0ff */
[----:B------:R1:W5:Y:S01]  /*86b0*/  LDL R7, [R9] ;  /* 0x0000000009077983 */ /* 0x0003620000100800 */
[----:B------:R-:W-:-:S03]  /*86c0*/  MOV R8, 0x86e0 ;  /* 0x000086e000087802 */ /* 0x000fc60000000f00 */
[----:B-1---5:R-:W-:Y:S05]  /*86d0*/  CALL.REL.NOINC `($_ZN7cutlass13device_kernelIN5flash19enable_sm80_to_sm89INS1_16FlashAttnBwdSm80INS1_25CollectiveMainloopBwdSm80ILi2ELi2EN4cute5tupleIJNS5_1CILi64EEENS7_ILi128EEES8_EEENS_10bfloat16_tEfNS_4arch4Sm80ELb0ELb1ELb1ELb1ELb1ELb0ELb0ELb0ELi2ELi2ELi4ELi2ELb1EEENS1_24CollectiveEpilogueBwdGQAISA_fSD_Li256ELb1ELb1EEENS1_19SingleTileSchedulerILb1ELb0ELb0ELi128EEEEEEEEEvNT_6ParamsE$_ZZN4cute14transform_leafINS_15ArithmeticTupleIJiiEEERNS_8identityEEEDaRKT_OT0_ENKUlRKT_E_clIiEEDaSC_) ;  /* 0x000000f000007944 */ /* 0x022fea0003c00000 */
[----:B------:R1:W5:Y:S01]  /*86e0*/  LDL R7, [R9+0x4] ;  /* 0x0000040009077983 */ /* 0x0003620000100800 */
[----:B------:R-:W-:Y:S01]  /*86f0*/  IADD3 R6, R1, 0x19c, RZ ;  /* 0x0000019c01067810 */ /* 0x000fe20007ffe0ff */
[----:B------:R-:W-:Y:S01]  /*8700*/  IMAD.MOV.U32 R16, RZ, RZ, R10 ;  /* 0x000000ffff107224 */ /* 0x000fe200078e000a */
[----:B------:R-:W-:Y:S02]  /*8710*/  MOV R8, 0x8740 ;  /* 0x0000874000087802 */ /* 0x000fe40000000f00 */
[----:B------:R-:W-:Y:S02]  /*8720*/  IADD3 R6, R6, c[0x0][0x20], RZ ;  /* 0x0000080006067a10 */ /* 0x000fe40007ffe0ff */
[----:B-1---5:R-:W-:Y:S05]  /*8730*/  CALL.REL.NOINC `($_ZN7cutlass13device_kernelIN5flash19enable_sm80_to_sm89INS1_16FlashAttnBwdSm80INS1_25CollectiveMainloopBwdSm80ILi2ELi2EN4cute5tupleIJNS5_1CILi64EEENS7_ILi128EEES8_EEENS_10bfloat16_tEfNS_4arch4Sm80ELb0ELb1ELb1ELb1ELb1ELb0ELb0ELb0ELi2ELi2ELi4ELi2ELb1EEENS1_24CollectiveEpilogueBwdGQAISA_fSD_Li256ELb1ELb1EEENS1_19SingleTileSchedulerILb1ELb0ELb0ELi128EEEEEEEEEvNT_6ParamsE$_ZZN4cute14transform_leafINS_15ArithmeticTupleIJiiEEERNS_8identityEEEDaRKT_OT0_ENKUlRKT_E_clIiEEDaSC_) ;  /* 0x0000009000007944 */ /* 0x022fea0003c00000 */
[----:B------:R1:W-:Y:S01]  /*8740*/  STL [R1+0x19c], R10 ;  /* 0x00019c0a01007387 */ /* 0x0003e20000100800 */
[----:B------:R-:W-:-:S03]  /*8750*/  MOV R8, 0x8770 ;  /* 0x0000877000087802 */ /* 0x000fc60000000f00 */
[----:B-1----:R-:W-:Y:S05]  /*8760*/  CALL.REL.NOINC `($_ZN7cutlass13device_kernelIN5flash19enable_sm80_to_sm89INS1_16FlashAttnBwdSm80INS1_25CollectiveMainloopBwdSm80ILi2ELi2EN4cute5tupleIJNS5_1CILi64EEENS7_ILi128EEES8_EEENS_10bfloat16_tEfNS_4arch4Sm80ELb0ELb1ELb1ELb1ELb1ELb0ELb0ELb0ELi2ELi2ELi4ELi2ELb1EEENS1_24CollectiveEpilogueBwdGQAISA_fSD_Li256ELb1ELb1EEENS1_19SingleTileSchedulerILb1ELb0ELb0ELi128EEEEEEEEEvNT_6ParamsE$_ZZN4cute9transformINS_15ArithmeticTupleIJiiEEEZNS_14transform_leafIS2_RNS_8identityEEEDaRKT_OT0_EUlRKT_E_EEDaS8_SA_ENKUlDpSD_E_clIJiiEEEDaSF_) ;  /* 0x00001df000007944 */ /* 0x002fea0003c00000 */
[----:B------:R-:W-:Y:S02]  /*8770*/  MOV R8, R18 ;  /* 0x0000001200087202 */ /* 0x000fe40000000f00 */
[----:B------:R-:W-:-:S04]  /*8780*/  MOV R9, 0x0 ;  /* 0x0000000000097802 */ /* 0x000fc80000000f00 */
[----:B------:R-:W-:Y:S05]  /*8790*/  RET.REL.NODEC R8 `(_ZN7cutlass13device_kernelIN5flash19enable_sm80_to_sm89INS1_16FlashAttnBwdSm80INS1_25CollectiveMainloopBwdSm80ILi2ELi2EN4cute5tupleIJNS5_1CILi64EEENS7_ILi128EEES8_EEENS_10bfloat16_tEfNS_4arch4Sm80ELb0ELb1ELb1ELb1ELb1ELb0ELb0ELb0ELi2ELi2ELi4ELi2ELb1EEENS1_24CollectiveEpilogueBwdGQAISA_fSD_Li256ELb1ELb1EEENS1_19SingleTileSchedulerILb1ELb0ELb0ELi128EEEEEEEEEvNT_6ParamsE) ;  /* 0xffff786008007950 */ /* 0x000fea0003c3ffff */
        .type           $_ZN7cutlass13device_kernelIN5flash19enable_sm80_to_sm89INS1_16FlashAttnBwdSm80INS1_25CollectiveMainloopBwdSm80ILi2ELi2EN4cute5tupleIJNS5_1CILi64EEENS7_ILi128EEES8_EEENS_10bfloat16_tEfNS_4arch4Sm80ELb0ELb1ELb1ELb1ELb1ELb0ELb0ELb0ELi2ELi2ELi4ELi2ELb1EEENS1_24CollectiveEpilogueBwdGQAISA_fSD_Li256ELb1ELb1EEENS1_19SingleTileSchedulerILb1ELb0ELb0ELi128EEEEEEEEEvNT_6ParamsE$_ZZN4cute14transform_leafINS_15ArithmeticTupleIJNS1_IJiiEEEiiiEEENS_8identityEEEDaRKT_OT0_ENKUlRKT_E_clIiEEDaSC_,@function
        .size           $_ZN7cutlass13device_kernelIN5flash19enable_sm80_to_sm89INS1_16FlashAttnBwdSm80INS1_25CollectiveMainloopBwdSm80ILi2ELi2EN4cute5tupleIJNS5_1CILi64EEENS7_ILi128EEES8_EEENS_10bfloat16_tEfNS_4arch4Sm80ELb0ELb1ELb1ELb1ELb1ELb0ELb0ELb0ELi2ELi2ELi4ELi2ELb1EEENS1_24CollectiveEpilogueBwdGQAISA_fSD_Li256ELb1ELb1EEENS1_19SingleTileSchedulerILb1ELb0ELb0ELi128EEEEEEEEEvNT_6ParamsE$_ZZN4cute14transform_leafINS_15ArithmeticTupleIJNS1_IJiiEEEiiiEEENS_8identityEEEDaRKT_OT0_ENKUlRKT_E_clIiEEDaSC_,($_ZN7cutlass13device_kernelIN5flash19enable_sm80_to_sm89INS1_16FlashAttnBwdSm80INS1_25CollectiveMainloopBwdSm80ILi2ELi2EN4cute5tupleIJNS5_1CILi64EEENS7_ILi128EEES8_EEENS_10bfloat16_tEfNS_4arch4Sm80ELb0ELb1ELb1ELb1ELb1ELb0ELb0ELb0ELi2ELi2ELi4ELi2ELb1EEENS1_24CollectiveEpilogueBwdGQAISA_fSD_Li256ELb1ELb1EEENS1_19SingleTileSchedulerILb1ELb0ELb0ELi128EEEEEEEEEvNT_6ParamsE$_ZZN4cute14transform_leafINS_15ArithmeticTupleIJiiEEERNS_8identityEEEDaRKT_OT0_ENKUlRKT_E_clIiEEDaSC_ - $_ZN7cutlass13device_kernelIN5flash19enable_sm80_to_sm89INS1_16FlashAttnBwdSm80INS1_25CollectiveMainloopBwdSm80ILi2ELi2EN4cute5tupleIJNS5_1CILi64EEENS7_ILi128EEES8_EEENS_10bfloat16_tEfNS_4arch4Sm80ELb0ELb1ELb1ELb1ELb1ELb0ELb0ELb0ELi2ELi2ELi4ELi2ELb1EEENS1_24CollectiveEpilogueBwdGQAISA_fSD_Li256ELb1ELb1EEENS1_19SingleTileSchedulerILb1ELb0ELb0ELi128EEEEEEEEEvNT_6ParamsE$_ZZN4cute14transform_leafINS_15ArithmeticTupleIJNS1_IJiiEEEiiiEEENS_8identityEEEDaRKT_OT0_ENKUlRKT_E_clIiEEDaSC_)
$_ZN7cutlass13device_kernelIN5flash19enable_sm80_to_sm89INS1_16FlashAttnBwdSm80INS1_25CollectiveMainloopBwdSm80ILi2ELi2EN4cute5tupleIJNS5_1CILi64EEENS7_ILi128EEES8_EEENS_10bfloat16_tEfNS_4arch4Sm80ELb0ELb1ELb1ELb1ELb1ELb0ELb0ELb0ELi2ELi2ELi4ELi2ELb1EEENS1_24CollectiveEpilogueBwdGQAISA_fSD_Li256ELb1ELb1EEENS1_19SingleTileSchedulerILb1ELb0ELb0ELi128EEEEEEEEEvNT_6ParamsE$_ZZN4cute14transform_leafINS_15ArithmeticTupleIJNS1_IJiiEEEiiiEEENS_8identityEEEDaRKT_OT0_ENKUlRKT_E_clIiEEDaSC_:
[----:B------:R-:W-:Y:S02]  /*87a0*/  MOV R10, R9 ;  /* 0x00000009000a7202 */ /* 0x000fe40000000f00 */
[----:B------:R-:W-:-:S04]  /*87b0*/  MOV R9, 0x0 ;  /* 0x0000000000097802 */ /* 0x000fc80000000f00 */
[----:B------:R-:W-:Y:S05]  /*87c0*/  RET.REL.NODEC R8 `(_ZN7cutlass13device_kernelIN5flash19enable_sm80_to_sm89INS1_16FlashAttnBwdSm80INS1_25CollectiveMainloopBwdSm80ILi2ELi2EN4cute5tupleIJNS5_1CILi64EEENS7_ILi128EEES8_EEENS_10bfloat16_tEfNS_4arch4Sm80ELb0ELb1ELb1ELb1ELb1ELb0ELb0ELb0ELi2ELi2ELi4ELi2ELb1EEENS1_24CollectiveEpilogueBwdGQAISA_fSD_Li256ELb1ELb1EEENS1_19SingleTileSchedulerILb1ELb0ELb0ELi128EEEEEEEEEvNT_6ParamsE) ;  /* 0xffff783008007950 */ /* 0x000fea0003c3ffff */
        .type           $_ZN7cutlass13device_kernelIN5flash19enable_sm80_to_sm89INS1_16FlashAttnBwdSm80INS1_25CollectiveMainloopBwdSm80ILi2ELi2EN4cute5tupleIJNS5_1CILi64EEENS7_ILi128EEES8_EEENS_10bfloat16_tEfNS_4arch4Sm80ELb0ELb1ELb1ELb1ELb1ELb0ELb0ELb0ELi2ELi2ELi4ELi2ELb1EEENS1_24CollectiveEpilogueBwdGQAISA_fSD_Li256ELb1ELb1EEENS1_19SingleTileSchedulerILb1ELb0ELb0ELi128EEEEEEEEEvNT_6ParamsE$_ZZN4cute14transform_leafINS_15ArithmeticTupleIJiiEEERNS_8identityEEEDaRKT_OT0_ENKUlRKT_E_clIiEEDaSC_,@function
        .size           $_ZN7cutlass13device_kernelIN5flash19enable_sm80_to_sm89INS1_16FlashAttnBwdSm80INS1_25CollectiveMainloopBwdSm80ILi2ELi2EN4cute5tupleIJNS5_1CILi64EEENS7_ILi128EEES8_EEENS_10bfloat16_tEfNS_4arch4Sm80ELb0ELb1ELb1ELb1ELb1ELb0ELb0ELb0ELi2ELi2ELi4ELi2ELb1EEENS1_24CollectiveEpilogueBwdGQAISA_fSD_Li256ELb1ELb1EEENS1_19SingleTileSchedulerILb1ELb0ELb0ELi128EEEEEEEEEvNT_6ParamsE$_ZZN4cute14transform_leafINS_15ArithmeticTupleIJiiEEERNS_8identityEEEDaRKT_OT0_ENKUlRKT_E_clIiEEDaSC_,($_ZN7cutlass13device_kernelIN5flash19enable_sm80_to_sm89INS1_16FlashAttnBwdSm80INS1_25CollectiveMainloopBwdSm80ILi2ELi2EN4cute5tupleIJNS5_1CILi64EEENS7_ILi128EEES8_EEENS_10bfloat16_tEfNS_4arch4Sm80ELb0ELb1ELb1ELb1ELb1ELb0ELb0ELb0ELi2ELi2ELi4ELi2ELb1EEENS1_24CollectiveEpilogueBwdGQAISA_fSD_Li256ELb1ELb1EEENS1_19SingleTileSchedulerILb1ELb0ELb0ELi128EEEEEEEEEvNT_6ParamsE$_ZZN4cute19as_arithmetic_tupleINS_15ArithmeticTupleIJNS1_IJiiEEEiiiEEEEEDaRKT_ENKUlDpRKT_E_clIJS2_iiiEEEDaSA_ - $_ZN7cutlass13device_kernelIN5flash19enable_sm80_to_sm89INS1_16FlashAttnBwdSm80INS1_25CollectiveMainloopBwdSm80ILi2ELi2EN4cute5tupleIJNS5_1CILi64EEENS7_ILi128EEES8_EEENS_10bfloat16_tEfNS_4arch4Sm80ELb0ELb1ELb1ELb1ELb1ELb0ELb0ELb0ELi2ELi2ELi4ELi2ELb1EEENS1_24CollectiveEpilogueBwdGQAISA_fSD_Li256ELb1ELb1EEENS1_19SingleTileSchedulerILb1ELb0ELb0ELi128EEEEEEEEEvNT_6ParamsE$_ZZN4cute14transform_leafINS_15ArithmeticTupleIJiiEEERNS_8identityEEEDaRKT_OT0_ENKUlRKT_E_clIiEEDaSC_)
$_ZN7cutlass13device_kernelIN5flash19enable_sm80_to_sm89INS1_16FlashAttnBwdSm80INS1_25CollectiveMainloopBwdSm80ILi2ELi2EN4cute5tupleIJNS5_1CILi64EEENS7_ILi128EEES8_EEENS_10bfloat16_tEfNS_4arch4Sm80ELb0ELb1ELb1ELb1ELb1ELb0ELb0ELb0ELi2ELi2ELi4ELi2ELb1EEENS1_24CollectiveEpilogueBwdGQAISA_fSD_Li256ELb1ELb1EEENS1_19SingleTileSchedulerILb1ELb0ELb0ELi128EEEEEEEEEvNT_6ParamsE$_ZZN4cute14transform_leafINS_15ArithmeticTupleIJiiEEERNS_8identityEEEDaRKT_OT0_ENKUlRKT_E_clIiEEDaSC_:
[----:B------:R-:W-:Y:S02]  /*87d0*/  MOV R28, R8 ;  /* 0x00000008001c7202 */ /* 0x000fe40000000f00 */
[----:B------:R-:W-:Y:S02]  /*87e0*/  MOV R29, 0x0 ;  /* 0x00000000001d7802 */ /* 0x000fe40000000f00 */
[----:B------:R-:W-:Y:S02]  /*87f0*/  MOV R10, R7 ;  /* 0x00000007000a7202 */ /* 0x000fe40000000f00 */
[----:B------:R-:W-:Y:S05]  /*8800*/  RET.REL.NODEC R28 `(_ZN7cutlass13device_kernelIN5flash19enable_sm80_to_sm89INS1_16FlashAttnBwdSm80INS1_25CollectiveMainloopBwdSm80ILi2ELi2EN4cute5tupleIJNS5_1CILi64EEENS7_ILi128EEES8_EEENS_10bfloat16_tEfNS_4arch4Sm80ELb0ELb1ELb1ELb1ELb1ELb0ELb0ELb0ELi2ELi2ELi4ELi2ELb1EEENS1_24CollectiveEpilogueBwdGQAISA_fSD_Li256ELb1ELb1EEENS1_19SingleTileSchedulerILb1ELb0ELb0ELi128EEEEEEEEEvNT_6ParamsE) ;  /* 0xffff77f01c007950 */ /* 0x000fea0003c3ffff */
        .type           $_ZN7cutlass13device_kernelIN5flash19enable_sm80_to_sm89INS1_16FlashAttnBwdSm80INS1_25CollectiveMainloopBwdSm80ILi2ELi2EN4cute5tupleIJNS5_1CILi64EEENS7_ILi128EEES8_EEENS_10bfloat16_tEfNS_4arch4Sm80ELb0ELb1ELb1ELb1ELb1ELb0ELb0ELb0ELi2ELi2ELi4ELi2ELb1EEENS1_24CollectiveEpilogueBwdGQAISA_fSD_Li256ELb1ELb1EEENS1_19SingleTileSchedulerILb1ELb0ELb0ELi128EEEEEEEEEvNT_6ParamsE$_ZZN4cute19as_arithmetic_tupleINS_15ArithmeticTupleIJNS1_IJiiEEEiiiEEEEEDaRKT_ENKUlDpRKT_E_clIJS2_iiiEEEDaSA_,@function
        .size           $_ZN7cutlass13device_kernelIN5flash19enable_sm80_to_sm89INS1_16FlashAttnBwdSm80INS1_25CollectiveMainloopBwdSm80ILi2ELi2EN4cute5tupleIJNS5_1CILi64EEENS7_ILi128EEES8_EEENS_10bfloat16_tEfNS_4arch4Sm80ELb0ELb1ELb1ELb1ELb1ELb0ELb0ELb0ELi2ELi2ELi4ELi2ELb1EEENS1_24CollectiveEpilogueBwdGQAISA_fSD_Li256ELb1ELb1EEENS1_19SingleTileSchedulerILb1ELb0ELb0ELi128EEEEEEEEEvNT_6ParamsE$_ZZN4cute19as_arithmetic_tupleINS_15ArithmeticTupleIJNS1_IJiiEEEiiiEEEEEDaRKT_ENKUlDpRKT_E_clIJS2_iiiEEEDaSA_,($_ZN7cutlass13device_kernelIN5flash19enable_sm80_to_sm89INS1_16FlashAttnBwdSm80INS1_25CollectiveMainloopBwdSm80ILi2ELi2EN4cute5tupleIJNS5_1CILi64EEENS7_ILi128EEES8_EEENS_10bfloat16_tEfNS_4arch4Sm80ELb0ELb1ELb1ELb1ELb1ELb0ELb0ELb0ELi2ELi2ELi4ELi2ELb1EEENS1_24CollectiveEpilogueBwdGQAISA_fSD_Li256ELb1ELb1EEENS1_19SingleTileSchedulerILb1ELb0ELb0ELi128EEEEEEEEEvNT_6ParamsE$_ZZN4cute19as_arithmetic_tupleINS_15ArithmeticTupleIJNS1_IJiiEEEiiiEEEEEDaRKT_ENKUlRKT_E_clIS2_EEDaS9_ - $_ZN7cutlass13device_kernelIN5flash19enable_sm80_to_sm89INS1_16FlashAttnBwdSm80INS1_25CollectiveMainloopBwdSm80ILi2ELi2EN4cute5tupleIJNS5_1CILi64EEENS7_ILi128EEES8_EEENS_10bfloat16_tEfNS_4arch4Sm80ELb0ELb1ELb1ELb1ELb1ELb0ELb0ELb0ELi2ELi2ELi4ELi2ELb1EEENS1_24CollectiveEpilogueBwdGQAISA_fSD_Li256ELb1ELb1EEENS1_19SingleTileSchedulerILb1ELb0ELb0ELi128EEEEEEEEEvNT_6ParamsE$_ZZN4cute19as_arithmetic_tupleINS_15ArithmeticTupleIJNS1_IJiiEEEiiiEEEEEDaRKT_ENKUlDpRKT_E_clIJS2_iiiEEEDaSA_)
$_ZN7cutlass13device_kernelIN5flash19enable_sm80_to_sm89INS1_16FlashAttnBwdSm80INS1_25CollectiveMainloopBwdSm80ILi2ELi2EN4cute5tupleIJNS5_1CILi64EEENS7_ILi128EEES8_EEENS_10bfloat16_tEfNS_4arch4Sm80ELb0ELb1ELb1ELb1ELb1ELb0ELb0ELb0ELi2ELi2ELi4ELi2ELb1EEENS1_24CollectiveEpilogueBwdGQAISA_fSD_Li256ELb1ELb1EEENS1_19SingleTileSchedulerILb1ELb0ELb0ELi128EEEEEEEEEvNT_6ParamsE$_ZZN4cute19as_arithmetic_tupleINS_15ArithmeticTupleIJNS1_IJiiEEEiiiEEEEEDaRKT_ENKUlDpRKT_E_clIJS2_iiiEEEDaSA_:
[----:B------:R-:W-:Y:S02]  /*8810*/  IADD3 R7, R1, 0x19c, RZ ;  /* 0x0000019c01077810 */ /* 0x000fe40007ffe0ff */
[----:B------:R-:W-:Y:S02]  /*8820*/  MOV R28, 0x8850 ;  /* 0x00008850001c7802 */ /* 0x000fe40000000f00 */
[----:B------:R-:W-:-:S02]  /*8830*/  IADD3 R7, R7, c[0x0][0x20], RZ ;  /* 0x0000080007077a10 */ /* 0x000fc40007ffe0ff */
[----:B------:R-:W-:Y:S05]  /*8840*/  CALL.REL.NOINC `($_ZN7cutlass13device_kernelIN5flash19enable_sm80_to_sm89INS1_16FlashAttnBwdSm80INS1_25CollectiveMainloopBwdSm80ILi2ELi2EN4cute5tupleIJNS5_1CILi64EEENS7_ILi128EEES8_EEENS_10bfloat16_tEfNS_4arch4Sm80ELb0ELb1ELb1ELb1ELb1ELb0ELb0ELb0ELi2ELi2ELi4ELi2ELb1EEENS1_24CollectiveEpilogueBwdGQAISA_fSD_Li256ELb1ELb1EEENS1_19SingleTileSchedulerILb1ELb0ELb0ELi128EEEEEEEEEvNT_6ParamsE$_ZN4cute5tupleIJNS_15ArithmeticTupleIJiiEEEiiiEEC2ERKS2_RKiS7_S7_) ;  /* 0xfffff96000007944 */ /* 0x000fea0003c3ffff */
[----:B------:R2:W5:Y:S04]  /*8850*/  LDL R10, [R1+0x19c] ;  /* 0x00019c00010a7983 */ /* 0x0005680000100800 */
[----:B-1----:R2:W5:Y:S04]  /*8860*/  LDL.64 R8, [R1+0x1a8] ;  /* 0x0001a80001087983 */ /* 0x0025680000100a00 */
[----:B------:R2:W5:Y:S01]  /*8870*/  LDL.64 R6, [R1+0x1a0] ;  /* 0x0001a00001067983 */ /* 0x0005620000100a00 */
[----:B------:R-:W-:-:S04]  /*8880*/  MOV R17, 0x0 ;  /* 0x0000000000117802 */ /* 0x000fc80000000f00 */
[----:B------:R-:W-:Y:S05]  /*8890*/  RET.REL.NODEC R16 `(_ZN7cutlass13device_kernelIN5flash19enable_sm80_to_sm89INS1_16FlashAttnBwdSm80INS1_25CollectiveMainloopBwdSm80ILi2ELi2EN4cute5tupleIJNS5_1CILi64EEENS7_ILi128EEES8_EEENS_10bfloat16_tEfNS_4arch4Sm80ELb0ELb1ELb1ELb1ELb1ELb0ELb0ELb0ELi2ELi2ELi4ELi2ELb1EEENS1_24CollectiveEpilogueBwdGQAISA_fSD_Li256ELb1ELb1EEENS1_19SingleTileSchedulerILb1ELb0ELb0ELi128EEEEEEEEEvNT_6ParamsE) ;  /* 0xffff776010007950 */ /* 0x000fea0003c3ffff */
        .type           $_ZN7cutlass13device_kernelIN5flash19enable_sm80_to_sm89INS1_16FlashAttnBwdSm80INS1_25CollectiveMainloopBwdSm80ILi2ELi2EN4cute5tupleIJNS5_1CILi64EEENS7_ILi128EEES8_EEENS_10bfloat16_tEfNS_4arch4Sm80ELb0ELb1ELb1ELb1ELb1ELb0ELb0ELb0ELi2ELi2ELi4ELi2ELb1EEENS1_24CollectiveEpilogueBwdGQAISA_fSD_Li256ELb1ELb1EEENS1_19SingleTileSchedulerILb1ELb0ELb0ELi128EEEEEEEEEvNT_6ParamsE$_ZZN4cute19as_arithmetic_tupleINS_15ArithmeticTupleIJNS1_IJiiEEEiiiEEEEEDaRKT_ENKUlRKT_E_clIS2_EEDaS9_,@function
        .size           $_ZN7cutlass13device_kernelIN5flash19enable_sm80_to_sm89INS1_16FlashAttnBwdSm80INS1_25CollectiveMainloopBwdSm80ILi2ELi2EN4cute5tupleIJNS5_1CILi64EEENS7_ILi128EEES8_EEENS_10bfloat16_tEfNS_4arch4Sm80ELb0ELb1ELb1ELb1ELb1ELb0ELb0ELb0ELi2ELi2ELi4ELi2ELb1EEENS1_24CollectiveEpilogueBwdGQAISA_fSD_Li256ELb1ELb1EEENS1_19SingleTileSchedulerILb1ELb0ELb0ELi128EEEEEEEEEvNT_6ParamsE$_ZZN4cute19as_arithmetic_tupleINS_15ArithmeticTupleIJNS1_IJiiEEEiiiEEEEEDaRKT_ENKUlRKT_E_clIS2_EEDaS9_,($_ZN7cutlass13device_kernelIN5flash19enable_sm80_to_sm89INS1_16FlashAttnBwdSm80INS1_25CollectiveMainloopBwdSm80ILi2ELi2EN4cute5tupleIJNS5_1CILi64EEENS7_ILi128EEES8_EEENS_10bfloat16_tEfNS_4arch4Sm80ELb0ELb1ELb1ELb1ELb1ELb0ELb0ELb0ELi2ELi2ELi4ELi2ELb1EEENS1_24CollectiveEpilogueBwdGQAISA_fSD_Li256ELb1ELb1EEENS1_19SingleTileSchedulerILb1ELb0ELb0ELi128EEEEEEEEEvNT_6ParamsE$_ZZN4cute19as_arithmetic_tupleINS_15ArithmeticTupleIJNS1_IJiiEEEiiiEEEEEDaRKT_ENKUlRKT_E_clIiEEDaS9_ - $_ZN7cutlass13device_kernelIN5flash19enable_sm80_to_sm89INS1_16FlashAttnBwdSm80INS1_25CollectiveMainloopBwdSm80ILi2ELi2EN4cute5tupleIJNS5_1CILi64EEENS7_ILi128EEES8_EEENS_10bfloat16_tEfNS_4arch4Sm80ELb0ELb1ELb1ELb1ELb1ELb0ELb0ELb0ELi2ELi2ELi4ELi2ELb1EEENS1_24CollectiveEpilogueBwdGQAISA_fSD_Li256ELb1ELb1EEENS1_19SingleTileSchedulerILb1ELb0ELb0ELi128EEEEEEEEEvNT_6ParamsE$_ZZN4cute19as_arithmetic_tupleINS_15ArithmeticTupleIJNS1_IJiiEEEiiiEEEEEDaRKT_ENKUlRKT_E_clIS2_EEDaS9_)
$_ZN7cutlass13device_kernelIN5flash19enable_sm80_to_sm89INS1_16FlashAttnBwdSm80INS1_25CollectiveMainloopBwdSm80ILi2ELi2EN4cute5tupleIJNS5_1CILi64EEENS7_ILi128EEES8_EEENS_10bfloat16_tEfNS_4arch4Sm80ELb0ELb1ELb1ELb1ELb1ELb0ELb0ELb0ELi2ELi2ELi4ELi2ELb1EEENS1_24CollectiveEpilogueBwdGQAISA_fSD_Li256ELb1ELb1EEENS1_19SingleTileSchedulerILb1ELb0ELb0ELi128EEEEEEEEEvNT_6ParamsE$_ZZN4cute19as_arithmetic_tupleINS_15ArithmeticTupleIJNS1_IJiiEEEiiiEEEEEDaRKT_ENKUlRKT_E_clIS2_EEDaS9_:
[----:B------:R-:W-:-:S05]  /*88a0*/  IADD3 R9, R13, -c[0x0][0x20], RZ ;  /* 0x800008000d097a10 */ /* 0x000fca0007ffe0ff */
[----:B------:R1:W5:Y:S01]  /*88b0*/  LDL R7, [R9] ;  /* 0x0000000009077983 */ /* 0x0003620000100800 */
[----:B------:R-:W-:-:S03]  /*88c0*/  MOV R8, 0x88e0 ;  /* 0x000088e000087802 */ /* 0x000fc60000000f00 */
[----:B-1---5:R-:W-:Y:S05]  /*88d0*/  CALL.REL.NOINC `($_ZN7cutlass13device_kernelIN5flash19enable_sm80_to_sm89INS1_16FlashAttnBwdSm80INS1_25CollectiveMainloopBwdSm80ILi2ELi2EN4cute5tupleIJNS5_1CILi64EEENS7_ILi128EEES8_EEENS_10bfloat16_tEfNS_4arch4Sm80ELb0ELb1ELb1ELb1ELb1ELb0ELb0ELb0ELi2ELi2ELi4ELi2ELb1EEENS1_24CollectiveEpilogueBwdGQAISA_fSD_Li256ELb1ELb1EEENS1_19SingleTileSchedulerILb1ELb0ELb0ELi128EEEEEEEEEvNT_6ParamsE$_ZZN4cute19as_arithmetic_tupleINS_15ArithmeticTupleIJiiEEEEEDaRKT_ENKUlRKT_E_clIiEEDaS8_) ;  /* 0x0000018000007944 */ /* 0x022fea0003c00000 */
[----:B------:R1:W5:Y:S01]  /*88e0*/  LDL R7, [R9+0x4] ;  /* 0x0000040009077983 */ /* 0x0003620000100800 */
[----:B------:R-:W-:Y:S01]  /*88f0*/  IADD3 R6, R1, 0x19c, RZ ;  /* 0x0000019c01067810 */ /* 0x000fe20007ffe0ff */
[----:B------:R-:W-:Y:S01]  /*8900*/  IMAD.MOV.U32 R16, RZ, RZ, R10 ;  /* 0x000000ffff107224 */ /* 0x000fe200078e000a */
[----:B------:R-:W-:Y:S02]  /*8910*/  MOV R8, 0x8940 ;  /* 0x0000894000087802 */ /* 0x000fe40000000f00 */
[----:B------:R-:W-:Y:S02]  /*8920*/  IADD3 R6, R6, c[0x0][0x20], RZ ;  /* 0x0000080006067a10 */ /* 0x000fe40007ffe0ff */
[----:B-1---5:R-:W-:Y:S05]  /*8930*/  CALL.REL.NOINC `($_ZN7cutlass13device_kernelIN5flash19enable_sm80_to_sm89INS1_16FlashAttnBwdSm80INS1_25CollectiveMainloopBwdSm80ILi2ELi2EN4cute5tupleIJNS5_1CILi64EEENS7_ILi128EEES8_EEENS_10bfloat16_tEfNS_4arch4Sm80ELb0ELb1ELb1ELb1ELb1ELb0ELb0ELb0ELi2ELi2ELi4ELi2ELb1EEENS1_24CollectiveEpilogueBwdGQAISA_fSD_Li256ELb1ELb1EEENS1_19SingleTileSchedulerILb1ELb0ELb0ELi128EEEEEEEEEvNT_6ParamsE$_ZZN4cute19as_arithmetic_tupleINS_15ArithmeticTupleIJiiEEEEEDaRKT_ENKUlRKT_E_clIiEEDaS8_) ;  /* 0x0000012000007944 */ /* 0x022fea0003c00000 */
[----:B------:R1:W-:Y:S01]  /*8940*/  STL [R1+0x19c], R10 ;  /* 0x00019c0a01007387 */ /* 0x0003e20000100800 */
[----:B------:R-:W-:-:S03]  /*8950*/  MOV R18, 0x8970 ;  /* 0x0000897000127802 */ /* 0x000fc60000000f00 */
[----:B-1----:R-:W-:Y:S05]  /*8960*/  CALL.REL.NOINC `($_ZN7cutlass13device_kernelIN5flash19enable_sm80_to_sm89INS1_16FlashAttnBwdSm80INS1_25CollectiveMainloopBwdSm80ILi2ELi2EN4cute5tupleIJNS5_1CILi64EEENS7_ILi128EEES8_EEENS_10bfloat16_tEfNS_4arch4Sm80ELb0ELb1ELb1ELb1ELb1ELb0ELb0ELb0ELi2ELi2ELi4ELi2ELb1EEENS1_24CollectiveEpilogueBwdGQAISA_fSD_Li256ELb1ELb1EEENS1_19SingleTileSchedulerILb1ELb0ELb0ELi128EEEEEEEEEvNT_6ParamsE$_ZZN4cute19as_arithmetic_tupleINS_15ArithmeticTupleIJiiEEEEEDaRKT_ENKUlDpRKT_E_clIJiiEEEDaS9_) ;  /* 0x0000007000007944 */ /* 0x002fea0003c00000 */
[----:B------:R-:W-:Y:S02]  /*8970*/  MOV R29, 0x0 ;  /* 0x00000000001d7802 */ /* 0x000fe40000000f00 */
[----:B-----5:R-:W-:Y:S02]  /*8980*/  MOV R8, R6 ;  /* 0x0000000600087202 */ /* 0x020fe40000000f00 */
[----:B------:R-:W-:Y:S01]  /*8990*/  MOV R76, R7 ;  /* 0x00000007004c7202 */ /* 0x000fe20000000f00 */
[----:B------:R-:W-:Y:S06]  /*89a0*/  RET.REL.NODEC R28 `(_ZN7cutlass13device_kernelIN5flash19enable_sm80_to_sm89INS1_16FlashAttnBwdSm80INS1_25CollectiveMainloopBwdSm80ILi2ELi2EN4cute5tupleIJNS5_1CILi64EEENS7_ILi128EEES8_EEENS_10bfloat16_tEfNS_4arch4Sm80ELb0ELb1ELb1ELb1ELb1ELb0ELb0ELb0ELi2ELi2ELi4ELi2ELb1EEENS1_24CollectiveEpilogueBwdGQAISA_fSD_Li256ELb1ELb1EEENS1_19SingleTileSchedulerILb1ELb0ELb0ELi128EEEEEEEEEvNT_6ParamsE) ;  /* 0xffff76501c007950 */ /* 0x000fec0003c3ffff */
        .type           $_ZN7cutlass13device_kernelIN5flash19enable_sm80_to_sm89INS1_16FlashAttnBwdSm80INS1_25CollectiveMainloopBwdSm80ILi2ELi2EN4cute5tupleIJNS5_1CILi64EEENS7_ILi128EEES8_EEENS_10bfloat16_tEfNS_4arch4Sm80ELb0ELb1ELb1ELb1ELb1ELb0ELb0ELb0ELi2ELi2ELi4ELi2ELb1EEENS1_24CollectiveEpilogueBwdGQAISA_fSD_Li256ELb1ELb1EEENS1_19SingleTileSchedulerILb1ELb0ELb0ELi128EEEEEEEEEvNT_6ParamsE$_ZZN4cute19as_arithmetic_tupleINS_15ArithmeticTupleIJNS1_IJiiEEEiiiEEEEEDaRKT_ENKUlRKT_E_clIiEEDaS9_,@function
        .size           $_ZN7cutlass13device_kernelIN5flash19enable_sm80_to_sm89INS1_16FlashAttnBwdSm80INS1_25CollectiveMainloopBwdSm80ILi2ELi2EN4cute5tupleIJNS5_1CILi64EEENS7_ILi128EEES8_EEENS_10bfloat16_tEfNS_4arch4Sm80ELb0ELb1ELb1ELb1ELb1ELb0ELb0ELb0ELi2ELi2ELi4ELi2ELb1EEENS1_24CollectiveEpilogueBwdGQAISA_fSD_Li256ELb1ELb1EEENS1_19SingleTileSchedulerILb1ELb0ELb0ELi128EEEEEEEEEvNT_6ParamsE$_ZZN4cute19as_arithmetic_tupleINS_15ArithmeticTupleIJNS1_IJiiEEEiiiEEEEEDaRKT_ENKUlRKT_E_clIiEEDaS9_,($_ZN7cutlass13device_kernelIN5flash19enable_sm80_to_sm89INS1_16FlashAttnBwdSm80INS1_25CollectiveMainloopBwdSm80ILi2ELi2EN4cute5tupleIJNS5_1CILi64EEENS7_ILi128EEES8_EEENS_10bfloat16_tEfNS_4arch4Sm80ELb0ELb1ELb1ELb1ELb1ELb0ELb0ELb0ELi2ELi2ELi4ELi2ELb1EEENS1_24CollectiveEpilogueBwdGQAISA_fSD_Li256ELb1ELb1EEENS1_19SingleTileSchedulerILb1ELb0ELb0ELi128EEEEEEEEEvNT_6ParamsE$_ZZN4cute19as_arithmetic_tupleINS_15ArithmeticTupleIJiiEEEEEDaRKT_ENKUlDpRKT_E_clIJiiEEEDaS9_ - $_ZN7cutlass13device_kernelIN5flash19enable_sm80_to_sm89INS1_16FlashAttnBwdSm80INS1_25CollectiveMainloopBwdSm80ILi2ELi2EN4cute5tupleIJNS5_1CILi64EEENS7_ILi128EEES8_EEENS_10bfloat16_tEfNS_4arch4Sm80ELb0ELb1ELb1ELb1ELb1ELb0ELb0ELb0ELi2ELi2ELi4ELi2ELb1EEENS1_24CollectiveEpilogueBwdGQAISA_fSD_Li256ELb1ELb1EEENS1_19SingleTileSchedulerILb1ELb0ELb0ELi128EEEEEEEEEvNT_6ParamsE$_ZZN4cute19as_arithmetic_tupleINS_15ArithmeticTupleIJNS1_IJiiEEEiiiEEEEEDaRKT_ENKUlRKT_E_clIiEEDaS9_)
$_ZN7cutlass13device_kernelIN5flash19enable_sm80_to_sm89INS1_16FlashAttnBwdSm80INS1_25CollectiveMainloopBwdSm80ILi2ELi2EN4cute5tupleIJNS5_1CILi64EEENS7_ILi128EEES8_EEENS_10bfloat16_tEfNS_4arch4Sm80ELb0ELb1ELb1ELb1ELb1ELb0ELb0ELb0ELi2ELi2ELi4ELi2ELb1EEENS1_24CollectiveEpilogueBwdGQAISA_fSD_Li256ELb1ELb1EEENS1_19SingleTileSchedulerILb1ELb0ELb0ELi128EEEEEEEEEvNT_6ParamsE$_ZZN4cute19as_arithmetic_tupleINS_15ArithmeticTupleIJNS1_IJiiEEEiiiEEEEEDaRKT_ENKUlRKT_E_clIiEEDaS9_:
[----:B------:R-:W-:Y:S02]  /*89b0*/  MOV R10, R7 ;  /* 0x00000007000a7202 */ /* 0x000fe40000000f00 */
[----:B------:R-:W-:-:S04]  /*89c0*/  MOV R7, 0x0 ;  /* 0x0000000000077802 */ /* 0x000fc80000000f00 */
[----:B------:R-:W-:Y:S05]  /*89d0*/  RET.REL.NODEC R6 `(_ZN7cutlass13device_kernelIN5flash19enable_sm80_to_sm89INS1_16FlashAttnBwdSm80INS1_25CollectiveMainloopBwdSm80ILi2ELi2EN4cute5tupleIJNS5_1CILi64EEENS7_ILi128EEES8_EEENS_10bfloat16_tEfNS_4arch4Sm80ELb0ELb1ELb1ELb1ELb1ELb0ELb0ELb0ELi2ELi2ELi4ELi2ELb1EEENS1_24CollectiveEpilogueBwdGQAISA_fSD_Li256ELb1ELb1EEENS1_19SingleTileSchedulerILb1ELb0ELb0ELi128EEEEEEEEEvNT_6ParamsE) ;  /* 0xffff762006007950 */ /* 0x000fea0003c3ffff */
        .type           $_ZN7cutlass13device_kernelIN5flash19enable_sm80_to_sm89INS1_16FlashAttnBwdSm80INS1_25CollectiveMainloopBwdSm80ILi2ELi2EN4cute5tupleIJNS5_1CILi64EEENS7_ILi128EEES8_EEENS_10bfloat16_tEfNS_4arch4Sm80ELb0ELb1ELb1ELb1ELb1ELb0ELb0ELb0ELi2ELi2ELi4ELi2ELb1EEENS1_24CollectiveEpilogueBwdGQAISA_fSD_Li256ELb1ELb1EEENS1_19SingleTileSchedulerILb1ELb0ELb0ELi128EEEEEEEEEvNT_6ParamsE$_ZZN4cute19as_arithmetic_tupleINS_15ArithmeticTupleIJiiEEEEEDaRKT_ENKUlDpRKT_E_clIJiiEEEDaS9_,@function
        .size           $_ZN7cutlass13device_kernelIN5flash19enable_sm80_to_sm89INS1_16FlashAttnBwdSm80INS1_25CollectiveMainloopBwdSm80ILi2ELi2EN4cute5tupleIJNS5_1CILi64EEENS7_ILi128EEES8_EEENS_10bfloat16_tEfNS_4arch4Sm80ELb0ELb1ELb1ELb1ELb1ELb0ELb0ELb0ELi2ELi2ELi4ELi2ELb1EEENS1_24CollectiveEpilogueBwdGQAISA_fSD_Li256ELb1ELb1EEENS1_19SingleTileSchedulerILb1ELb0ELb0ELi128EEEEEEEEEvNT_6ParamsE$_ZZN4cute19as_arithmetic_tupleINS_15ArithmeticTupleIJiiEEEEEDaRKT_ENKUlDpRKT_E_clIJiiEEEDaS9_,($_ZN7cutlass13device_kernelIN5flash19enable_sm80_to_sm89INS1_16FlashAttnBwdSm80INS1_25CollectiveMainloopBwdSm80ILi2ELi2EN4cute5tupleIJNS5_1CILi64EEENS7_ILi128EEES8_EEENS_10bfloat16_tEfNS_4arch4Sm80ELb0ELb1ELb1ELb1ELb1ELb0ELb0ELb0ELi2ELi2ELi4ELi2ELb1EEENS1_24CollectiveEpilogueBwdGQAISA_fSD_Li256ELb1ELb1EEENS1_19SingleTileSchedulerILb1ELb0ELb0ELi128EEEEEEEEEvNT_6ParamsE$_ZZN4cute19as_arithmetic_tupleINS_15ArithmeticTupleIJiiEEEEEDaRKT_ENKUlRKT_E_clIiEEDaS8_ - $_ZN7cutlass13device_kernelIN5flash19enable_sm80_to_sm89INS1_16FlashAttnBwdSm80INS1_25CollectiveMainloopBwdSm80ILi2ELi2EN4cute5tupleIJNS5_1CILi64EEENS7_ILi128EEES8_EEENS_10bfloat16_tEfNS_4arch4Sm80ELb0ELb1ELb1ELb1ELb1ELb0ELb0ELb0ELi2ELi2ELi4ELi2ELb1EEENS1_24CollectiveEpilogueBwdGQAISA_fSD_Li256ELb1ELb1EEENS1_19SingleTileSchedulerILb1ELb0ELb0ELi128EEEEEEEEEvNT_6ParamsE$_ZZN4cute19as_arithmetic_tupleINS_15ArithmeticTupleIJiiEEEEEDaRKT_ENKUlDpRKT_E_clIJiiEEEDaS9_)
$_ZN7cutlass13device_kernelIN5flash19enable_sm80_to_sm89INS1_16FlashAttnBwdSm80INS1_25CollectiveMainloopBwdSm80ILi2ELi2EN4cute5tupleIJNS5_1CILi64EEENS7_ILi128EEES8_EEENS_10bfloat16_tEfNS_4arch4Sm80ELb0ELb1ELb1ELb1ELb1ELb0ELb0ELb0ELi2ELi2ELi4ELi2ELb1EEENS1_24CollectiveEpilogueBwdGQAISA_fSD_Li256ELb1ELb1EEENS1_19SingleTileSchedulerILb1ELb0ELb0ELi128EEEEEEEEEvNT_6ParamsE$_ZZN4cute19as_arithmetic_tupleINS_15ArithmeticTupleIJiiEEEEEDaRKT_ENKUlDpRKT_E_clIJiiEEEDaS9_:
[----:B------:R-:W-:Y:S02]  /*89e0*/  IADD3 R7, R1, 0x1a0, RZ ;  /* 0x000001a001077810 */ /* 0x000fe40007ffe0ff */
[----:B------:R-:W-:Y:S02]  /*89f0*/  MOV R8, 0x8a20 ;  /* 0x00008a2000087802 */ /* 0x000fe40000000f00 */
[----:B------:R-:W-:Y:S02]  /*8a00*/  IADD3 R7, R7, c[0x0][0x20], RZ ;  /* 0x0000080007077a10 */ /* 0x000fe40007ffe0ff */
[----:B------:R-:W-:Y:S05]  /*8a10*/  CALL.REL.NOINC `($_ZN7cutlass13device_kernelIN5flash19enable_sm80_to_sm89INS1_16FlashAttnBwdSm80INS1_25CollectiveMainloopBwdSm80ILi2ELi2EN4cute5tupleIJNS5_1CILi64EEENS7_ILi128EEES8_EEENS_10bfloat16_tEfNS_4arch4Sm80ELb0ELb1ELb1ELb1ELb1ELb0ELb0ELb0ELi2ELi2ELi4ELi2ELb1EEENS1_24CollectiveEpilogueBwdGQAISA_fSD_Li256ELb1ELb1EEENS1_19SingleTileSchedulerILb1ELb0ELb0ELi128EEEEEEEEEvNT_6ParamsE$_ZN4cute5tupleIJiiEEC2ERKiS3_) ;  /* 0xfffff9f000007944 */ /* 0x000fea0003c3ffff */
[----:B-1----:R1:W5:Y:S01]  /*8a20*/  LDL.64 R6, [R1+0x1a0] ;  /* 0x0001a00001067983 */ /* 0x0023620000100a00 */
[----:B------:R-:W-:Y:S02]  /*8a30*/  MOV R8, R18 ;  /* 0x0000001200087202 */ /* 0x000fe40000000f00 */
[----:B------:R-:W-:-:S04]  /*8a40*/  MOV R9, 0x0 ;  /* 0x0000000000097802 */ /* 0x000fc80000000f00 */
[----:B------:R-:W-:Y:S05]  /*8a50*/  RET.REL.NODEC R8 `(_ZN7cutlass13device_kernelIN5flash19enable_sm80_to_sm89INS1_16FlashAttnBwdSm80INS1_25CollectiveMainloopBwdSm80ILi2ELi2EN4cute5tupleIJNS5_1CILi64EEENS7_ILi128EEES8_EEENS_10bfloat16_tEfNS_4arch4Sm80ELb0ELb1ELb1ELb1ELb1ELb0ELb0ELb0ELi2ELi2ELi4ELi2ELb1EEENS1_24CollectiveEpilogueBwdGQAISA_fSD_Li256ELb1ELb1EEENS1_19SingleTileSchedulerILb1ELb0ELb0ELi128EEEEEEEEEvNT_6ParamsE) ;  /* 0xffff75a008007950 */ /* 0x000fea0003c3ffff */
        .type           $_ZN7cutlass13device_kernelIN5flash19enable_sm80_to_sm89INS1_16FlashAttnBwdSm80INS1_25CollectiveMainloopBwdSm80ILi2ELi2EN4cute5tupleIJNS5_1CILi64EEENS7_ILi128EEES8_EEENS_10bfloat16_tEfNS_4arch4Sm80ELb0ELb1ELb1ELb1ELb1ELb0ELb0ELb0ELi2ELi2ELi4ELi2ELb1EEENS1_24CollectiveEpilogueBwdGQAISA_fSD_Li256ELb1ELb1EEENS1_19SingleTileSchedulerILb1ELb0ELb0ELi128EEEEEEEEEvNT_6ParamsE$_ZZN4cute19as_arithmetic_tupleINS_15ArithmeticTupleIJiiEEEEEDaRKT_ENKUlRKT_E_clIiEEDaS8_,@function
        .size           $_ZN7cutlass13device_kernelIN5flash19enable_sm80_to_sm89INS1_16FlashAttnBwdSm80INS1_25CollectiveMainloopBwdSm80ILi2ELi2EN4cute5tupleIJNS5_1CILi64EEENS7_ILi128EEES8_EEENS_10bfloat16_tEfNS_4arch4Sm80ELb0ELb1ELb1ELb1ELb1ELb0ELb0ELb0ELi2ELi2ELi4ELi2ELb1EEENS1_24CollectiveEpilogueBwdGQAISA_fSD_Li256ELb1ELb1EEENS1_19SingleTileSchedulerILb1ELb0ELb0ELi128EEEEEEEEEvNT_6ParamsE$_ZZN4cute19as_arithmetic_tupleINS_15ArithmeticTupleIJiiEEEEEDaRKT_ENKUlRKT_E_clIiEEDaS8_,($_ZN7cutlass13device_kernelIN5flash19enable_sm80_to_sm89INS1_16FlashAttnBwdSm80INS1_25CollectiveMainloopBwdSm80ILi2ELi2EN4cute5tupleIJNS5_1CILi64EEENS7_ILi128EEES8_EEENS_10bfloat16_tEfNS_4arch4Sm80ELb0ELb1ELb1ELb1ELb1ELb0ELb0ELb0ELi2ELi2ELi4ELi2ELb1EEENS1_24CollectiveEpilogueBwdGQAISA_fSD_Li256ELb1ELb1EEENS1_19SingleTileSchedulerILb1ELb0ELb0ELi128EEEEEEEEEvNT_6ParamsE$_ZZN4cute5sliceINS_5tupleIJNS_10UnderscoreES2_S2_iEEENS1_IJNS1_IJNS_1CILi1EEENS4_ILi0EEEEEElS6_lEEEEEDaRKT_RKT0_ENKUlRKT_RKT0_E_clIS2_lEEDaSH_SK_ - $_ZN7cutlass13device_kernelIN5flash19enable_sm80_to_sm89INS1_16FlashAttnBwdSm80INS1_25CollectiveMainloopBwdSm80ILi2ELi2EN4cute5tupleIJNS5_1CILi64EEENS7_ILi128EEES8_EEENS_10bfloat16_tEfNS_4arch4Sm80ELb0ELb1ELb1ELb1ELb1ELb0ELb0ELb0ELi2ELi2ELi4ELi2ELb1EEENS1_24CollectiveEpilogueBwdGQAISA_fSD_Li256ELb1ELb1EEENS1_19SingleTileSchedulerILb1ELb0ELb0ELi128EEEEEEEEEvNT_6ParamsE$_ZZN4cute19as_arithmetic_tupleINS_15ArithmeticTupleIJiiEEEEEDaRKT_ENKUlRKT_E_clIiEEDaS8_)
$_ZN7cutlass13device_kernelIN5flash19enable_sm80_to_sm89INS1_16FlashAttnBwdSm80INS1_25CollectiveMainloopBwdSm80ILi2ELi2EN4cute5tupleIJNS5_1CILi64EEENS7_ILi128EEES8_EEENS_10bfloat16_tEfNS_4arch4Sm80ELb0ELb1ELb1ELb1ELb1ELb0ELb0ELb0ELi2ELi2ELi4ELi2ELb1EEENS1_24CollectiveEpilogueBwdGQAISA_fSD_Li256ELb1ELb1EEENS1_19SingleTileSchedulerILb1ELb0ELb0ELi128EEEEEEEEEvNT_6ParamsE$_ZZN4cute19as_arithmetic_tupleINS_15ArithmeticTupleIJiiEEEEEDaRKT_ENKUlRKT_E_clIiEEDaS8_:
[----:B------:R-:W-:Y:S02]  /*8a60*/  MOV R76, R8 ;  /* 0x00000008004c7202 */ /* 0x000fe40000000f00 */
[----:B------:R-:W-:Y:S02]  /*8a70*/  MOV R77, 0x0 ;  /* 0x00000000004d7802 */ /* 0x000fe40000000f00 */
[----:B------:R-:W-:Y:S02]  /*8a80*/  MOV R10, R7 ;  /* 0x00000007000a7202 */ /* 0x000fe40000000f00 */
[----:B------:R-:W-:Y:S05]  /*8a90*/  RET.REL.NODEC R76 `(_ZN7cutlass13device_kernelIN5flash19enable_sm80_to_sm89INS1_16FlashAttnBwdSm80INS1_25CollectiveMainloopBwdSm80ILi2ELi2EN4cute5tupleIJNS5_1CILi64EEENS7_ILi128EEES8_EEENS_10bfloat16_tEfNS_4arch4Sm80ELb0ELb1ELb1ELb1ELb1ELb0ELb0ELb0ELi2ELi2ELi4ELi2ELb1EEENS1_24CollectiveEpilogueBwdGQAISA_fSD_Li256ELb1ELb1EEENS1_19SingleTileSchedulerILb1ELb0ELb0ELi128EEEEEEEEEvNT_6ParamsE) ;  /* 0xffff75604c007950 */ /* 0x000fea0003c3ffff */
        .type           $_ZN7cutlass13device_kernelIN5flash19enable_sm80_to_sm89INS1_16FlashAttnBwdSm80INS1_25CollectiveMainloopBwdSm80ILi2ELi2EN4cute5tupleIJNS5_1CILi64EEENS7_ILi128EEES8_EEENS_10bfloat16_tEfNS_4arch4Sm80ELb0ELb1ELb1ELb1ELb1ELb0ELb0ELb0ELi2ELi2ELi4ELi2ELb1EEENS1_24CollectiveEpilogueBwdGQAISA_fSD_Li256ELb1ELb1EEENS1_19SingleTileSchedulerILb1ELb0ELb0ELi128EEEEEEEEEvNT_6ParamsE$_ZZN4cute5sliceINS_5tupleIJNS_10UnderscoreES2_S2_iEEENS1_IJNS1_IJNS_1CILi1EEENS4_ILi0EEEEEElS6_lEEEEEDaRKT_RKT0_ENKUlRKT_RKT0_E_clIS2_lEEDaSH_SK_,@function
        .size           $_ZN7cutlass13device_kernelIN5flash19enable_sm80_to_sm89INS1_16FlashAttnBwdSm80INS1_25CollectiveMainloopBwdSm80ILi2ELi2EN4cute5tupleIJNS5_1CILi64EEENS7_ILi128EEES8_EEENS_10bfloat16_tEfNS_4arch4Sm80ELb0ELb1ELb1ELb1ELb1ELb0ELb0ELb0ELi2ELi2ELi4ELi2ELb1EEENS1_24CollectiveEpilogueBwdGQAISA_fSD_Li256ELb1ELb1EEENS1_19SingleTileSchedulerILb1ELb0ELb0ELi128EEEEEEEEEvNT_6ParamsE$_ZZN4cute5sliceINS_5tupleIJNS_10UnderscoreES2_S2_iEEENS1_IJNS1_IJNS_1CILi1EEENS4_ILi0EEEEEElS6_lEEEEEDaRKT_RKT0_ENKUlRKT_RKT0_E_clIS2_lEEDaSH_SK_,($_ZN7cutlass13device_kernelIN5flash19enable_sm80_to_sm89INS1_16FlashAttnBwdSm80INS1_25CollectiveMainloopBwdSm80ILi2ELi2EN4cute5tupleIJNS5_1CILi64EEENS7_ILi128EEES8_EEENS_10bfloat16_tEfNS_4arch4Sm80ELb0ELb1ELb1ELb1ELb1ELb0ELb0ELb0ELi2ELi2ELi4ELi2ELb1EEENS1_24CollectiveEpilogueBwdGQAISA_fSD_Li256ELb1ELb1EEENS1_19SingleTileSchedulerILb1ELb0ELb0ELi128EEEEEEEEEvNT_6ParamsE$_ZZN4cute7idx2crdINS_5tupleIJiEEENS1_IJNS1_IJNS1_IJNS_1CILi8EEENS3_ILi2EEEEEES5_NS3_ILi4EEES5_EEEEEEEEDaRKT_RKT0_ENKUlRKT_RKT0_E_clIiS8_EEDaSI_SL_ - $_ZN7cutlass13device_kernelIN5flash19enable_sm80_to_sm89INS1_16FlashAttnBwdSm80INS1_25CollectiveMainloopBwdSm80ILi2ELi2EN4cute5tupleIJNS5_1CILi64EEENS7_ILi128EEES8_EEENS_10bfloat16_tEfNS_4arch4Sm80ELb0ELb1ELb1ELb1ELb1ELb0ELb0ELb0ELi2ELi2ELi4ELi2ELb1EEENS1_24CollectiveEpilogueBwdGQAISA_fSD_Li256ELb1ELb1EEENS1_19SingleTileSchedulerILb1ELb0ELb0ELi128EEEEEEEEEvNT_6ParamsE$_ZZN4cute5sliceINS_5tupleIJNS_10UnderscoreES2_S2_iEEENS1_IJNS1_IJNS_1CILi1EEENS4_ILi0EEEEEElS6_lEEEEEDaRKT_RKT0_ENKUlRKT_RKT0_E_clIS2_lEEDaSH_SK_)
$_ZN7cutlass13device_kernelIN5flash19enable_sm80_to_sm89INS1_16FlashAttnBwdSm80INS1_25CollectiveMainloopBwdSm80ILi2ELi2EN4cute5tupleIJNS5_1CILi64EEENS7_ILi128EEES8_EEENS_10bfloat16_tEfNS_4arch4Sm80ELb0ELb1ELb1ELb1ELb1ELb0ELb0ELb0ELi2ELi2ELi4ELi2ELb1EEENS1_24CollectiveEpilogueBwdGQAISA_fSD_Li256ELb1ELb1EEENS1_19SingleTileSchedulerILb1ELb0ELb0ELi128EEEEEEEEEvNT_6ParamsE$_ZZN4cute5sliceINS_5tupleIJNS_10UnderscoreES2_S2_iEEENS1_IJNS1_IJNS_1CILi1EEENS4_ILi0EEEEEElS6_lEEEEEDaRKT_RKT0_ENKUlRKT_RKT0_E_clIS2_lEEDaSH_SK_:
[----:B------:R-:W-:Y:S02]  /*8aa0*/  IADD3 R9, R1, 0x188, RZ ;  /* 0x0000018801097810 */ /* 0x000fe40007ffe0ff */
[----:B------:R-:W-:Y:S02]  /*8ab0*/  MOV R10, 0x8ae0 ;  /* 0x00008ae0000a7802 */ /* 0x000fe40000000f00 */
[----:B------:R-:W-:-:S02]  /*8ac0*/  IADD3 R9, R9, c[0x0][0x20], RZ ;  /* 0x0000080009097a10 */ /* 0x000fc40007ffe0ff */
[----:B------:R-:W-:Y:S05]  /*8ad0*/  CALL.REL.NOINC `($_ZN7cutlass13device_kernelIN5flash19enable_sm80_to_sm89INS1_16FlashAttnBwdSm80INS1_25CollectiveMainloopBwdSm80ILi2ELi2EN4cute5tupleIJNS5_1CILi64EEENS7_ILi128EEES8_EEENS_10bfloat16_tEfNS_4arch4Sm80ELb0ELb1ELb1ELb1ELb1ELb0ELb0ELb0ELi2ELi2ELi4ELi2ELb1EEENS1_24CollectiveEpilogueBwdGQAISA_fSD_Li256ELb1ELb1EEENS1_19SingleTileSchedulerILb1ELb0ELb0ELi128EEEEEEEEEvNT_6ParamsE$_ZN4cute3eso3ESOILb0ELb1EJlEEC2ERKl) ;  /* 0xffffed5000007944 */ /* 0x000fea0003c3ffff */
[----:B-1----:R1:W5:Y:S01]  /*8ae0*/  LDL.64 R6, [R1+0x188] ;  /* 0x0001880001067983 */ /* 0x0023620000100a00 */
[----:B------:R-:W-:-:S04]  /*8af0*/  MOV R9, 0x0 ;  /* 0x0000000000097802 */ /* 0x000fc80000000f00 */
[----:B------:R-:W-:Y:S05]  /*8b00*/  RET.REL.NODEC R8 `(_ZN7cutlass13device_kernelIN5flash19enable_sm80_to_sm89INS1_16FlashAttnBwdSm80INS1_25CollectiveMainloopBwdSm80ILi2ELi2EN4cute5tupleIJNS5_1CILi64EEENS7_ILi128EEES8_EEENS_10bfloat16_tEfNS_4arch4Sm80ELb0ELb1ELb1ELb1ELb1ELb0ELb0ELb0ELi2ELi2ELi4ELi2ELb1EEENS1_24CollectiveEpilogueBwdGQAISA_fSD_Li256ELb1ELb1EEENS1_19SingleTileSchedulerILb1ELb0ELb0ELi128EEEEEEEEEvNT_6ParamsE) ;  /* 0xffff74f008007950 */ /* 0x000fea0003c3ffff */
        .type           $_ZN7cutlass13device_kernelIN5flash19enable_sm80_to_sm89INS1_16FlashAttnBwdSm80INS1_25CollectiveMainloopBwdSm80ILi2ELi2EN4cute5tupleIJNS5_1CILi64EEENS7_ILi128EEES8_EEENS_10bfloat16_tEfNS_4arch4Sm80ELb0ELb1ELb1ELb1ELb1ELb0ELb0ELb0ELi2ELi2ELi4ELi2ELb1EEENS1_24CollectiveEpilogueBwdGQAISA_fSD_Li256ELb1ELb1EEENS1_19SingleTileSchedulerILb1ELb0ELb0ELi128EEEEEEEEEvNT_6ParamsE$_ZZN4cute7idx2crdINS_5tupleIJiEEENS1_IJNS1_IJNS1_IJNS_1CILi8EEENS3_ILi2EEEEEES5_NS3_ILi4EEES5_EEEEEEEEDaRKT_RKT0_ENKUlRKT_RKT0_E_clIiS8_EEDaSI_SL_,@function
        .size           $_ZN7cutlass13device_kernelIN5flash19enable_sm80_to_sm89INS1_16FlashAttnBwdSm80INS1_25CollectiveMainloopBwdSm80ILi2ELi2EN4cute5tupleIJNS5_1CILi64EEENS7_ILi128EEES8_EEENS_10bfloat16_tEfNS_4arch4Sm80ELb0ELb1ELb1ELb1ELb1ELb0ELb0ELb0ELi2ELi2ELi4ELi2ELb1EEENS1_24CollectiveEpilogueBwdGQAISA_fSD_Li256ELb1ELb1EEENS1_19SingleTileSchedulerILb1ELb0ELb0ELi128EEEEEEEEEvNT_6ParamsE$_ZZN4cute7idx2crdINS_5tupleIJiEEENS1_IJNS1_IJNS1_IJNS_1CILi8EEENS3_ILi2EEEEEES5_NS3_ILi4EEES5_EEEEEEEEDaRKT_RKT0_ENKUlRKT_RKT0_E_clIiS8_EEDaSI_SL_,($_ZN7cutlass13device_kernelIN5flash19enable_sm80_to_sm89INS1_16FlashAttnBwdSm80INS1_25CollectiveMainloopBwdSm80ILi2ELi2EN4cute5tupleIJNS5_1CILi64EEENS7_ILi128EEES8_EEENS_10bfloat16_tEfNS_4arch4Sm80ELb0ELb1ELb1ELb1ELb1ELb0ELb0ELb0ELi2ELi2ELi4ELi2ELb1EEENS1_24CollectiveEpilogueBwdGQAISA_fSD_Li256ELb1ELb1EEENS1_19SingleTileSchedulerILb1ELb0ELb0ELi128EEEEEEEEEvNT_6ParamsE$_ZZN4cute7idx2crdINS_5tupleIJiEEENS1_IJNS1_IJNS1_IJNS_1CILi8EEENS3_ILi2EEEEEES5_S5_NS3_ILi4EEEEEEEEEEEDaRKT_RKT0_ENKUlRKT_RKT0_E_clIiS8_EEDaSI_SL_ - $_ZN7cutlass13device_kernelIN5flash19enable_sm80_to_sm89INS1_16FlashAttnBwdSm80INS1_25CollectiveMainloopBwdSm80ILi2ELi2EN4cute5tupleIJNS5_1CILi64EEENS7_ILi128EEES8_EEENS_10bfloat16_tEfNS_4arch4Sm80ELb0ELb1ELb1ELb1ELb1ELb0ELb0ELb0ELi2ELi2ELi4ELi2ELb1EEENS1_24CollectiveEpilogueBwdGQAISA_fSD_Li256ELb1ELb1EEENS1_19SingleTileSchedulerILb1ELb0ELb0ELi128EEEEEEEEEvNT_6ParamsE$_ZZN4cute7idx2crdINS_5tupleIJiEEENS1_IJNS1_IJNS1_IJNS_1CILi8EEENS3_ILi2EEEEEES5_NS3_ILi4EEES5_EEEEEEEEDaRKT_RKT0_ENKUlRKT_RKT0_E_clIiS8_EEDaSI_SL_)
$_ZN7cutlass13device_kernelIN5flash19enable_sm80_to_sm89INS1_16FlashAttnBwdSm80INS1_25CollectiveMainloopBwdSm80ILi2ELi2EN4cute5tupleIJNS5_1CILi64EEENS7_ILi128EEES8_EEENS_10bfloat16_tEfNS_4arch4Sm80ELb0ELb1ELb1ELb1ELb1ELb0ELb0ELb0ELi2ELi2ELi4ELi2ELb1EEENS1_24CollectiveEpilogueBwdGQAISA_fSD_Li256ELb1ELb1EEENS1_19SingleTileSchedulerILb1ELb0ELb0ELi128EEEEEEEEEvNT_6ParamsE$_ZZN4cute7idx2crdINS_5tupleIJiEEENS1_IJNS1_IJNS1_IJNS_1CILi8EEENS3_ILi2EEEEEES5_NS3_ILi4EEES5_EEEEEEEEDaRKT_RKT0_ENKUlRKT_RKT0_E_clIiS8_EEDaSI_SL_:
        /* <DEDUP_REMOVED lines=15> */
[----:B-1----:R-:W-:Y:S05]  /*8c00*/  CALL.REL.NOINC `($_ZN7cutlass13device_kernelIN5flash19enable_sm80_to_sm89INS1_16FlashAttnBwdSm80INS1_25CollectiveMainloopBwdSm80ILi2ELi2EN4cute5tupleIJNS5_1CILi64EEENS7_ILi128EEES8_EEENS_10bfloat16_tEfNS_4arch4Sm80ELb0ELb1ELb1ELb1ELb1ELb0ELb0ELb0ELi2ELi2ELi4ELi2ELb1EEENS1_24CollectiveEpilogueBwdGQAISA_fSD_Li256ELb1ELb1EEENS1_19SingleTileSchedulerILb1ELb0ELb0ELi128EEEEEEEEEvNT_6ParamsE$_ZN4cute5tupleIJiEEC2ERKi) ;  /* 0xfffff76000007944 */ /* 0x002fea0003c3ffff */
[----:B------:R1:W5:Y:S01]  /*8c10*/  LDL R8, [R1+0x168] ;  /* 0x0001680001087983 */ /* 0x0003620000100800 */
[----:B------:R-:W-:Y:S01]  /*8c20*/  IADD3 R3, R1, 0x160, RZ ;  /* 0x0000016001037810 */ /* 0x000fe20007ffe0ff */
[----:B------:R-:W-:Y:S01]  /*8c30*/  IMAD.MOV.U32 R7, RZ, RZ, R9 ;  /* 0x000000ffff077224 */ /* 0x000fe200078e0009 */
[----:B------:R-:W-:Y:S01]  /*8c40*/  MOV R16, 0x8c90 ;  /* 0x00008c9000107802 */ /* 0x000fe20000000f00 */
[----:B------:R-:W-:Y:S01]  /*8c50*/  IMAD.MOV.U32 R6, RZ, RZ, R44 ;  /* 0x000000ffff067224 */ /* 0x000fe200078e002c */
[----:B------:R-:W-:-:S04]  /*8c60*/  IADD3 R3, R3, c[0x0][0x20], RZ ;  /* 0x0000080003037a10 */ /* 0x000fc80007ffe0ff */
[----:B------:R-:W-:Y:S02]  /*8c70*/  IADD3 R27, R3, 0x4, RZ ;  /* 0x00000004031b7810 */ /* 0x000fe40007ffe0ff */
[----:B-1---5:R-:W-:Y:S05]  /*8c80*/  CALL.REL.NOINC `($_ZN7cutlass13device_kernelIN5flash19enable_sm80_to_sm89INS1_16FlashAttnBwdSm80INS1_25CollectiveMainloopBwdSm80ILi2ELi2EN4cute5tupleIJNS5_1CILi64EEENS7_ILi128EEES8_EEENS_10bfloat16_tEfNS_4arch4Sm80ELb0ELb1ELb1ELb1ELb1ELb0ELb0ELb0ELi2ELi2ELi4ELi2ELb1EEENS1_24CollectiveEpilogueBwdGQAISA_fSD_Li256ELb1ELb1EEENS1_19SingleTileSchedulerILb1ELb0ELb0ELi128EEEEEEEEEvNT_6ParamsE$_ZN4cute5tupleIJiEEC2ERKi) ;  /* 0xfffff6e000007944 */ /* 0x022fea0003c3ffff */
[----:B------:R1:W5:Y:S01]  /*8c90*/  LDL R9, [R1+0x168] ;  /* 0x0001680001097983 */ /* 0x0003620000100800 */
[----:B------:R-:W-:Y:S01]  /*8ca0*/  IMAD.MOV.U32 R7, RZ, RZ, R8 ;  /* 0x000000ffff077224 */ /* 0x000fe200078e0008 */
[----:B------:R-:W-:Y:S02]  /*8cb0*/  MOV R6, R27 ;  /* 0x0000001b00067202 */ /* 0x000fe40000000f00 */
[----:B------:R-:W-:Y:S02]  /*8cc0*/  MOV R16, 0x8ce0 ;  /* 0x00008ce000107802 */ /* 0x000fe40000000f00 */
[----:B-1---5:R-:W-:Y:S05]  /*8cd0*/  CALL.REL.NOINC `($_ZN7cutlass13device_kernelIN5flash19enable_sm80_to_sm89INS1_16FlashAttnBwdSm80INS1_25CollectiveMainloopBwdSm80ILi2ELi2EN4cute5tupleIJNS5_1CILi64EEENS7_ILi128EEES8_EEENS_10bfloat16_tEfNS_4arch4Sm80ELb0ELb1ELb1ELb1ELb1ELb0ELb0ELb0ELi2ELi2ELi4ELi2ELb1EEENS1_24CollectiveEpilogueBwdGQAISA_fSD_Li256ELb1ELb1EEENS1_19SingleTileSchedulerILb1ELb0ELb0ELi128EEEEEEEEEvNT_6ParamsE$_ZN4cute5tupleIJiEEC2ERKi) ;  /* 0xfffff69000007944 */ /* 0x022fea0003c3ffff */
[----:B------:R1:W5:Y:S01]  /*8ce0*/  LDL R7, [R1+0x164] ;  /* 0x0001640001077983 */ /* 0x0003620000100800 */
[----:B------:R-:W-:Y:S02]  /*8cf0*/  MOV R6, R3 ;  /* 0x0000000300067202 */ /* 0x000fe40000000f00 */
[----:B------:R-:W-:Y:S02]  /*8d00*/  MOV R16, 0x8d20 ;  /* 0x00008d2000107802 */ /* 0x000fe40000000f00 */
[----:B-1---5:R-:W-:Y:S05]  /*8d10*/  CALL.REL.NOINC `($_ZN7cutlass13device_kernelIN5flash19enable_sm80_to_sm89INS1_16FlashAttnBwdSm80INS1_25CollectiveMainloopBwdSm80ILi2ELi2EN4cute5tupleIJNS5_1CILi64EEENS7_ILi128EEES8_EEENS_10bfloat16_tEfNS_4arch4Sm80ELb0ELb1ELb1ELb1ELb1ELb0ELb0ELb0ELi2ELi2ELi4ELi2ELb1EEENS1_24CollectiveEpilogueBwdGQAISA_fSD_Li256ELb1ELb1EEENS1_19SingleTileSchedulerILb1ELb0ELb0ELi128EEEEEEEEEvNT_6ParamsE$_ZN4cute5tupleIJiEEC2ERKi) ;  /* 0xfffff65000007944 */ /* 0x022fea0003c3ffff */
[----:B------:R1:W5:Y:S01]  /*8d20*/  LDL R7, [R1+0x160] ;  /* 0x0001600001077983 */ /* 0x0003620000100800 */
[----:B------:R-:W-:Y:S02]  /*8d30*/  MOV R6, R44 ;  /* 0x0000002c00067202 */ /* 0x000fe40000000f00 */
[----:B------:R-:W-:-:S02]  /*8d40*/  MOV R16, 0x8d60 ;  /* 0x00008d6000107802 */ /* 0x000fc40000000f00 */
[----:B-1---5:R-:W-:Y:S05]  /*8d50*/  CALL.REL.NOINC `($_ZN7cutlass13device_kernelIN5flash19enable_sm80_to_sm89INS1_16FlashAttnBwdSm80INS1_25CollectiveMainloopBwdSm80ILi2ELi2EN4cute5tupleIJNS5_1CILi64EEENS7_ILi128EEES8_EEENS_10bfloat16_tEfNS_4arch4Sm80ELb0ELb1ELb1ELb1ELb1ELb0ELb0ELb0ELi2ELi2ELi4ELi2ELb1EEENS1_24CollectiveEpilogueBwdGQAISA_fSD_Li256ELb1ELb1EEENS1_19SingleTileSchedulerILb1ELb0ELb0ELi128EEEEEEEEEvNT_6ParamsE$_ZN4cute5tupleIJiEEC2ERKi) ;  /* 0xfffff61000007944 */ /* 0x022fea0003c3ffff */
[----:B------:R1:W5:Y:S01]  /*8d60*/  LDL R7, [R1+0x168] ;  /* 0x0001680001077983 */ /* 0x0003620000100800 */
[----:B------:R-:W-:-:S02]  /*8d70*/  MOV R6, R44 ;  /* 0x0000002c00067202 */ /* 0x000fc40000000f00 */
[----:B------:R-:W-:Y:S02]  /*8d80*/  MOV R10, 0x8da0 ;  /* 0x00008da0000a7802 */ /* 0x000fe40000000f00 */
[----:B-1---5:R-:W-:Y:S05]  /*8d90*/  CALL.REL.NOINC `($_ZN7cutlass13device_kernelIN5flash19enable_sm80_to_sm89INS1_16FlashAttnBwdSm80INS1_25CollectiveMainloopBwdSm80ILi2ELi2EN4cute5tupleIJNS5_1CILi64EEENS7_ILi128EEES8_EEENS_10bfloat16_tEfNS_4arch4Sm80ELb0ELb1ELb1ELb1ELb1ELb0ELb0ELb0ELi2ELi2ELi4ELi2ELb1EEENS1_24CollectiveEpilogueBwdGQAISA_fSD_Li256ELb1ELb1EEENS1_19SingleTileSchedulerILb1ELb0ELb0ELi128EEEEEEEEEvNT_6ParamsE$_ZN4cute5tupleIJNS_15ArithmeticTupleIJiEEEEEC2ERKS2_) ;  /* 0xfffff39000007944 */ /* 0x022fea0003c3ffff */
[----:B------:R2:W5:Y:S01]  /*8da0*/  LDL R8, [R1+0x168] ;  /* 0x0001680001087983 */ /* 0x0005620000100800 */
[----:B-1----:R-:W-:Y:S01]  /*8db0*/  IMAD.MOV.U32 R7, RZ, RZ, R9 ;  /* 0x000000ffff077224 */ /* 0x002fe200078e0009 */
[----:B------:R-:W-:Y:S02]  /*8dc0*/  MOV R6, R27 ;  /* 0x0000001b00067202 */ /* 0x000fe40000000f00 */
[----:B------:R-:W-:Y:S02]  /*8dd0*/  MOV R16, 0x8df0 ;  /* 0x00008df000107802 */ /* 0x000fe40000000f00 */
[----:B--2--5:R-:W-:Y:S05]  /*8de0*/  CALL.REL.NOINC `($_ZN7cutlass13device_kernelIN5flash19enable_sm80_to_sm89INS1_16FlashAttnBwdSm80INS1_25CollectiveMainloopBwdSm80ILi2ELi2EN4cute5tupleIJNS5_1CILi64EEENS7_ILi128EEES8_EEENS_10bfloat16_tEfNS_4arch4Sm80ELb0ELb1ELb1ELb1ELb1ELb0ELb0ELb0ELi2ELi2ELi4ELi2ELb1EEENS1_24CollectiveEpilogueBwdGQAISA_fSD_Li256ELb1ELb1EEENS1_19SingleTileSchedulerILb1ELb0ELb0ELi128EEEEEEEEEvNT_6ParamsE$_ZN4cute5tupleIJiEEC2ERKi) ;  /* 0xfffff58000007944 */ /* 0x024fea0003c3ffff */
[----:B------:R1:W5:Y:S01]  /*8df0*/  LDL R7, [R1+0x164] ;  /* 0x0001640001077983 */ /* 0x0003620000100800 */
[----:B------:R-:W-:Y:S02]  /*8e00*/  MOV R6, R3 ;  /* 0x0000000300067202 */ /* 0x000fe40000000f00 */
[----:B------:R-:W-:Y:S02]  /*8e10*/  MOV R16, 0x8e30 ;  /* 0x00008e3000107802 */ /* 0x000fe40000000f00 */
[----:B-1---5:R-:W-:Y:S05]  /*8e20*/  CALL.REL.NOINC `($_ZN7cutlass13device_kernelIN5flash19enable_sm80_to_sm89INS1_16FlashAttnBwdSm80INS1_25CollectiveMainloopBwdSm80ILi2ELi2EN4cute5tupleIJNS5_1CILi64EEENS7_ILi128EEES8_EEENS_10bfloat16_tEfNS_4arch4Sm80ELb0ELb1ELb1ELb1ELb1ELb0ELb0ELb0ELi2ELi2ELi4ELi2ELb1EEENS1_24CollectiveEpilogueBwdGQAISA_fSD_Li256ELb1ELb1EEENS1_19SingleTileSchedulerILb1ELb0ELb0ELi128EEEEEEEEEvNT_6ParamsE$_ZN4cute5tupleIJiEEC2ERKi) ;  /* 0xfffff54000007944 */ /* 0x022fea0003c3ffff */
[----:B------:R1:W5:Y:S01]  /*8e30*/  LDL R7, [R1+0x160] ;  /* 0x0001600001077983 */ /* 0x0003620000100800 */
[----:B------:R-:W-:Y:S02]  /*8e40*/  MOV R13, R44 ;  /* 0x0000002c000d7202 */ /* 0x000fe40000000f00 */
[----:B------:R-:W-:-:S02]  /*8e50*/  MOV R18, 0x8e70 ;  /* 0x00008e7000127802 */ /* 0x000fc40000000f00 */
[----:B-1---5:R-:W-:Y:S05]  /*8e60*/  CALL.REL.NOINC `($_ZN7cutlass13device_kernelIN5flash19enable_sm80_to_sm89INS1_16FlashAttnBwdSm80INS1_25CollectiveMainloopBwdSm80ILi2ELi2EN4cute5tupleIJNS5_1CILi64EEENS7_ILi128EEES8_EEENS_10bfloat16_tEfNS_4arch4Sm80ELb0ELb1ELb1ELb1ELb1ELb0ELb0ELb0ELi2ELi2ELi4ELi2ELb1EEENS1_24CollectiveEpilogueBwdGQAISA_fSD_Li256ELb1ELb1EEENS1_19SingleTileSchedulerILb1ELb0ELb0ELi128EEEEEEEEEvNT_6ParamsE$_ZN4cute5tupleIJNS_1CILi0EEEiEEC2ERKS2_RKi) ;  /* 0xfffff46000007944 */ /* 0x022fea0003c3ffff */
[----:B------:R1:W5:Y:S01]  /*8e70*/  LDL R7, [R1+0x168] ;  /* 0x0001680001077983 */ /* 0x0003620000100800 */
[----:B------:R-:W-:-:S02]  /*8e80*/  MOV R6, R44 ;  /* 0x0000002c00067202 */ /* 0x000fc40000000f00 */
[----:B------:R-:W-:Y:S02]  /*8e90*/  MOV R16, 0x8eb0 ;  /* 0x00008eb000107802 */ /* 0x000fe40000000f00 */
[----:B-1---5:R-:W-:Y:S05]  /*8ea0*/  CALL.REL.NOINC `($_ZN7cutlass13device_kernelIN5flash19enable_sm80_to_sm89INS1_16FlashAttnBwdSm80INS1_25CollectiveMainloopBwdSm80ILi2ELi2EN4cute5tupleIJNS5_1CILi64EEENS7_ILi128EEES8_EEENS_10bfloat16_tEfNS_4arch4Sm80ELb0ELb1ELb1ELb1ELb1ELb0ELb0ELb0ELi2ELi2ELi4ELi2ELb1EEENS1_24CollectiveEpilogueBwdGQAISA_fSD_Li256ELb1ELb1EEENS1_19SingleTileSchedulerILb1ELb0ELb0ELi128EEEEEEEEEvNT_6ParamsE$_ZN4cute5tupleIJNS_15ArithmeticTupleIJNS_1CILi0EEEiEEEEEC2ERKS4_) ;  /* 0xfffff24000007944 */ /* 0x022fea0003c3ffff */
[----:B------:R2:W5:Y:S01]  /*8eb0*/  LDL R10, [R1+0x168] ;  /* 0x00016800010a7983 */ /* 0x0005620000100800 */
[----:B-1----:R-:W-:Y:S01]  /*8ec0*/  IMAD.MOV.U32 R7, RZ, RZ, R8 ;  /* 0x000000ffff077224 */ /* 0x002fe200078e0008 */
[----:B------:R-:W-:Y:S02]  /*8ed0*/  MOV R6, R44 ;  /* 0x0000002c00067202 */ /* 0x000fe40000000f00 */
[----:B------:R-:W-:Y:S02]  /*8ee0*/  MOV R8, 0x8f00 ;  /* 0x00008f0000087802 */ /* 0x000fe40000000f00 */
[----:B--2--5:R-:W-:Y:S05]  /*8ef0*/  CALL.REL.NOINC `($_ZN7cutlass13device_kernelIN5flash19enable_sm80_to_sm89INS1_16FlashAttnBwdSm80INS1_25CollectiveMainloopBwdSm80ILi2ELi2EN4cute5tupleIJNS5_1CILi64EEENS7_ILi128EEES8_EEENS_10bfloat16_tEfNS_4arch4Sm80ELb0ELb1ELb1ELb1ELb1ELb0ELb0ELb0ELi2ELi2ELi4ELi2ELb1EEENS1_24CollectiveEpilogueBwdGQAISA_fSD_Li256ELb1ELb1EEENS1_19SingleTileSchedulerILb1ELb0ELb0ELi128EEEEEEEEEvNT_6ParamsE$_ZN4cute3eso3ESOILb0ELb1EJiNS_1CILi0EEEEEC2ERKiRKS3_) ;  /* 0xffffe8f000007944 */ /* 0x024fea0003c3ffff */
[----:B------:R2:W5:Y:S01]  /*8f00*/  LDL R16, [R1+0x168] ;  /* 0x0001680001107983 */ /* 0x0005620000100800 */
[----:B-1----:R-:W-:Y:S02]  /*8f10*/  MOV R6, R44 ;  /* 0x0000002c00067202 */ /* 0x002fe40000000f00 */
[----:B------:R-:W-:Y:S01]  /*8f20*/  MOV R18, 0x8f50 ;  /* 0x00008f5000127802 */ /* 0x000fe20000000f00 */
[----:B------:R2:W-:Y:S04]  /*8f30*/  STL [R1+0x168], R10 ;  /* 0x0001680a01007387 */ /* 0x0005e80000100800 */
[----:B--2--5:R-:W-:Y:S05]  /*8f40*/  CALL.REL.NOINC `($_ZN7cutlass13device_kernelIN5flash19enable_sm80_to_sm89INS1_16FlashAttnBwdSm80INS1_25CollectiveMainloopBwdSm80ILi2ELi2EN4cute5tupleIJNS5_1CILi64EEENS7_ILi128EEES8_EEENS_10bfloat16_tEfNS_4arch4Sm80ELb0ELb1ELb1ELb1ELb1ELb0ELb0ELb0ELi2ELi2ELi4ELi2ELb1EEENS1_24CollectiveEpilogueBwdGQAISA_fSD_Li256ELb1ELb1EEENS1_19SingleTileSchedulerILb1ELb0ELb0ELi128EEEEEEEEEvNT_6ParamsE$_ZZN4cuteplIJiEJNS_1CILi0EEEiEEEDaRKNS_15ArithmeticTupleIJDpT_EEERKNS3_IJDpT0_EEEENKUlDpRKT_E_clIJiiEEEDaSH_) ;  /* 0x00001a1000007944 */ /* 0x024fea0003c00000 */
[----:B-----5:R-:W-:Y:S02]  /*8f50*/  MOV R18, R6 ;  /* 0x0000000600127202 */ /* 0x020fe40000000f00 */
[----:B------:R-:W-:-:S02]  /*8f60*/  MOV R6, 0x8f80 ;  /* 0x00008f8000067802 */ /* 0x000fc40000000f00 */
[----:B-1----:R-:W-:Y:S05]  /*8f70*/  CALL.REL.NOINC `($_ZN7cutlass13device_kernelIN5flash19enable_sm80_to_sm89INS1_16FlashAttnBwdSm80INS1_25CollectiveMainloopBwdSm80ILi2ELi2EN4cute5tupleIJNS5_1CILi64EEENS7_ILi128EEES8_EEENS_10bfloat16_tEfNS_4arch4Sm80ELb0ELb1ELb1ELb1ELb1ELb0ELb0ELb0ELi2ELi2ELi4ELi2ELb1EEENS1_24CollectiveEpilogueBwdGQAISA_fSD_Li256ELb1ELb1EEENS1_19SingleTileSchedulerILb1ELb0ELb0ELi128EEEEEEEEEvNT_6ParamsE$_ZZN4cuteplIJNS_15ArithmeticTupleIJiEEEEJNS1_IJNS_1CILi0EEEiEEEEEEDaRKNS1_IJDpT_EEERKNS1_IJDpT0_EEEENKUlDpRKT_E_clIJNS1_IJiiEEEEEEDaSJ_) ;  /* 0x0000165000007944 */ /* 0x002fea0003c00000 */
        /* <DEDUP_REMOVED lines=8> */
[----:B--2--5:R-:W-:Y:S05]  /*9000*/  CALL.REL.NOINC `($_ZN7cutlass13device_kernelIN5flash19enable_sm80_to_sm89INS1_16FlashAttnBwdSm80INS1_25CollectiveMainloopBwdSm80ILi2ELi2EN4cute5tupleIJNS5_1CILi64EEENS7_ILi128EEES8_EEENS_10bfloat16_tEfNS_4arch4Sm80ELb0ELb1ELb1ELb1ELb1ELb0ELb0ELb0ELi2ELi2ELi4ELi2ELb1EEENS1_24CollectiveEpilogueBwdGQAISA_fSD_Li256ELb1ELb1EEENS1_19SingleTileSchedulerILb1ELb0ELb0ELi128EEEEEEEEEvNT_6ParamsE$_ZN4cute5tupleIJiEEC2ERKi) ;  /* 0xfffff36000007944 */ /* 0x024fea0003c3ffff */
        /* <DEDUP_REMOVED lines=9> */
[----:B-1---5:R-:W-:Y:S05]  /*90a0*/  CALL.REL.NOINC `($_ZN7cutlass13device_kernelIN5flash19enable_sm80_to_sm89INS1_16FlashAttnBwdSm80INS1_25CollectiveMainloopBwdSm80ILi2ELi2EN4cute5tupleIJNS5_1CILi64EEENS7_ILi128EEES8_EEENS_10bfloat16_tEfNS_4arch4Sm80ELb0ELb1ELb1ELb1ELb1ELb0ELb0ELb0ELi2ELi2ELi4ELi2ELb1EEENS1_24CollectiveEpilogueBwdGQAISA_fSD_Li256ELb1ELb1EEENS1_19SingleTileSchedulerILb1ELb0ELb0ELi128EEEEEEEEEvNT_6ParamsE$_ZN4cute5tupleIJiEEC2ERKi) ;  /* 0xfffff2c000007944 */ /* 0x022fea0003c3ffff */
[----:B------:R1:W5:Y:S01]  /*90b0*/  LDL R13, [R1+0x168] ;  /* 0x00016800010d7983 */ /* 0x0003620000100800 */
[----:B------:R-:W-:Y:S01]  /*90c0*/  IMAD.MOV.U32 R7, RZ, RZ, R10 ;  /* 0x000000ffff077224 */ /* 0x000fe200078e000a */
[----:B------:R-:W-:Y:S02]  /*90d0*/  MOV R6, R44 ;  /* 0x0000002c00067202 */ /* 0x000fe40000000f00 */
[----:B------:R-:W-:Y:S02]  /*90e0*/  MOV R16, 0x9100 ;  /* 0x0000910000107802 */ /* 0x000fe40000000f00 */
[----:B-1---5:R-:W-:Y:S05]  /*90f0*/  CALL.REL.NOINC `($_ZN7cutlass13device_kernelIN5flash19enable_sm80_to_sm89INS1_16FlashAttnBwdSm80INS1_25CollectiveMainloopBwdSm80ILi2ELi2EN4cute5tupleIJNS5_1CILi64EEENS7_ILi128EEES8_EEENS_10bfloat16_tEfNS_4arch4Sm80ELb0ELb1ELb1ELb1ELb1ELb0ELb0ELb0ELi2ELi2ELi4ELi2ELb1EEENS1_24CollectiveEpilogueBwdGQAISA_fSD_Li256ELb1ELb1EEENS1_19SingleTileSchedulerILb1ELb0ELb0ELi128EEEEEEEEEvNT_6ParamsE$_ZN4cute5tupleIJiEEC2ERKi) ;  /* 0xfffff27000007944 */ /* 0x022fea0003c3ffff */
[----:B------:R1:W5:Y:S01]  /*9100*/  LDL R10, [R1+0x168] ;  /* 0x00016800010a7983 */ /* 0x0003620000100800 */
[----:B------:R-:W-:Y:S01]  /*9110*/  IMAD.MOV.U32 R7, RZ, RZ, R13 ;  /* 0x000000ffff077224 */ /* 0x000fe200078e000d */
[----:B------:R-:W-:Y:S02]  /*9120*/  MOV R6, R3 ;  /* 0x0000000300067202 */ /* 0x000fe40000000f00 */
[----:B------:R-:W-:Y:S02]  /*9130*/  MOV R16, 0x9150 ;  /* 0x0000915000107802 */ /* 0x000fe40000000f00 */
[----:B-1---5:R-:W-:Y:S05]  /*9140*/  CALL.REL.NOINC `($_ZN7cutlass13device_kernelIN5flash19enable_sm80_to_sm89INS1_16FlashAttnBwdSm80INS1_25CollectiveMainloopBwdSm80ILi2ELi2EN4cute5tupleIJNS5_1CILi64EEENS7_ILi128EEES8_EEENS_10bfloat16_tEfNS_4arch4Sm80ELb0ELb1ELb1ELb1ELb1ELb0ELb0ELb0ELi2ELi2ELi4ELi2ELb1EEENS1_24CollectiveEpilogueBwdGQAISA_fSD_Li256ELb1ELb1EEENS1_19SingleTileSchedulerILb1ELb0ELb0ELi128EEEEEEEEEvNT_6ParamsE$_ZN4cute5tupleIJiEEC2ERKi) ;  /* 0xfffff22000007944 */ /* 0x022fea0003c3ffff */
[----:B------:R1:W5:Y:S01]  /*9150*/  LDL R7, [R1+0x160] ;  /* 0x0001600001077983 */ /* 0x0003620000100800 */
[----:B------:R-:W-:-:S02]  /*9160*/  MOV R6, R44 ;  /* 0x0000002c00067202 */ /* 0x000fc40000000f00 */
[----:B------:R-:W-:Y:S02]  /*9170*/  MOV R18, 0x9190 ;  /* 0x0000919000127802 */ /* 0x000fe40000000f00 */
[----:B-1---5:R-:W-:Y:S05]  /*9180*/  CALL.REL.NOINC `($_ZN7cutlass13device_kernelIN5flash19enable_sm80_to_sm89INS1_16FlashAttnBwdSm80INS1_25CollectiveMainloopBwdSm80ILi2ELi2EN4cute5tupleIJNS5_1CILi64EEENS7_ILi128EEES8_EEENS_10bfloat16_tEfNS_4arch4Sm80ELb0ELb1ELb1ELb1ELb1ELb0ELb0ELb0ELi2ELi2ELi4ELi2ELb1EEENS1_24CollectiveEpilogueBwdGQAISA_fSD_Li256ELb1ELb1EEENS1_19SingleTileSchedulerILb1ELb0ELb0ELi128EEEEEEEEEvNT_6ParamsE$_ZN4cute5tupleIJNS_1CILi0EEES2_iEEC2ERKS2_S5_RKi) ;  /* 0xfffff0a000007944 */ /* 0x022fea0003c3ffff */
        /* <DEDUP_REMOVED lines=8> */
[----:B-1---5:R-:W-:Y:S05]  /*9210*/  CALL.REL.NOINC `($_ZN7cutlass13device_kernelIN5flash19enable_sm80_to_sm89INS1_16FlashAttnBwdSm80INS1_25CollectiveMainloopBwdSm80ILi2ELi2EN4cute5tupleIJNS5_1CILi64EEENS7_ILi128EEES8_EEENS_10bfloat16_tEfNS_4arch4Sm80ELb0ELb1ELb1ELb1ELb1ELb0ELb0ELb0ELi2ELi2ELi4ELi2ELb1EEENS1_24CollectiveEpilogueBwdGQAISA_fSD_Li256ELb1ELb1EEENS1_19SingleTileSchedulerILb1ELb0ELb0ELi128EEEEEEEEEvNT_6ParamsE$_ZN4cute5tupleIJNS_1CILi0EEES2_S2_iEEC2ERKS2_S5_S5_RKi) ;  /* 0xffffefd000007944 */ /* 0x022fea0003c3ffff */
[----:B------:R2:W5:Y:S01]  /*9220*/  LDL R16, [R1+0x168] ;  /* 0x0001680001107983 */ /* 0x0005620000100800 */
[----:B-1----:R-:W-:Y:S02]  /*9230*/  MOV R6, R44 ;  /* 0x0000002c00067202 */ /* 0x002fe40000000f00 */
[----:B------:R-:W-:-:S02]  /*9240*/  MOV R10, 0x9260 ;  /* 0x00009260000a7802 */ /* 0x000fc40000000f00 */
[----:B--2--5:R-:W-:Y:S05]  /*9250*/  CALL.REL.NOINC `($_ZN7cutlass13device_kernelIN5flash19enable_sm80_to_sm89INS1_16FlashAttnBwdSm80INS1_25CollectiveMainloopBwdSm80ILi2ELi2EN4cute5tupleIJNS5_1CILi64EEENS7_ILi128EEES8_EEENS_10bfloat16_tEfNS_4arch4Sm80ELb0ELb1ELb1ELb1ELb1ELb0ELb0ELb0ELi2ELi2ELi4ELi2ELb1EEENS1_24CollectiveEpilogueBwdGQAISA_fSD_Li256ELb1ELb1EEENS1_19SingleTileSchedulerILb1ELb0ELb0ELi128EEEEEEEEEvNT_6ParamsE$_ZN4cute3eso3ESOILb1ELb0EJNS_1CILi0EEES3_iS3_EEC2ERKS3_S6_RKiS6_) ;  /* 0xffffe7e000007944 */ /* 0x024fea0003c3ffff */
[----:B-1----:R1:W5:Y:S01]  /*9260*/  LDL R13, [R1+0x168] ;  /* 0x00016800010d7983 */ /* 0x0023620000100800 */
[----:B------:R-:W-:-:S02]  /*9270*/  MOV R7, R44 ;  /* 0x0000002c00077202 */ /* 0x000fc40000000f00 */
[----:B------:R-:W-:Y:S01]  /*9280*/  MOV R6, 0x92b0 ;  /* 0x000092b000067802 */ /* 0x000fe20000000f00 */
[----:B------:R1:W-:Y:S04]  /*9290*/  STL [R1+0x168], R16 ;  /* 0x0001681001007387 */ /* 0x0003e80000100800 */
[----:B-1---5:R-:W-:Y:S05]  /*92a0*/  CALL.REL.NOINC `($_ZN7cutlass13device_kernelIN5flash19enable_sm80_to_sm89INS1_16FlashAttnBwdSm80INS1_25CollectiveMainloopBwdSm80ILi2ELi2EN4cute5tupleIJNS5_1CILi64EEENS7_ILi128EEES8_EEENS_10bfloat16_tEfNS_4arch4Sm80ELb0ELb1ELb1ELb1ELb1ELb0ELb0ELb0ELi2ELi2ELi4ELi2ELb1EEENS1_24CollectiveEpilogueBwdGQAISA_fSD_Li256ELb1ELb1EEENS1_19SingleTileSchedulerILb1ELb0ELb0ELi128EEEEEEEEEvNT_6ParamsE$_ZZN4cuteplIJNS_1CILi0EEES2_iEJS2_S2_S2_iEEEDaRKNS_15ArithmeticTupleIJDpT_EEERKNS3_IJDpT0_EEEENKUlDpRKT_E_clIJS2_S2_iiEEEDaSH_) ;  /* 0x0000154000007944 */ /* 0x022fea0003c00000 */
[----:B------:R-:W-:Y:S01]  /*92b0*/  IMAD.MOV.U32 R7, RZ, RZ, R11 ;  /* 0x000000ffff077224 */ /* 0x000fe200078e000b */
[----:B------:R-:W-:Y:S02]  /*92c0*/  MOV R6, R3 ;  /* 0x0000000300067202 */ /* 0x000fe40000000f00 */
[----:B------:R-:W-:Y:S02]  /*92d0*/  MOV R16, 0x92f0 ;  /* 0x000092f000107802 */ /* 0x000fe40000000f00 */
[----:B--2--5:R-:W-:Y:S05]  /*92e0*/  CALL.REL.NOINC `($_ZN7cutlass13device_kernelIN5flash19enable_sm80_to_sm89INS1_16FlashAttnBwdSm80INS1_25CollectiveMainloopBwdSm80ILi2ELi2EN4cute5tupleIJNS5_1CILi64EEENS7_ILi128EEES8_EEENS_10bfloat16_tEfNS_4arch4Sm80ELb0ELb1ELb1ELb1ELb1ELb0ELb0ELb0ELi2ELi2ELi4ELi2ELb1EEENS1_24CollectiveEpilogueBwdGQAISA_fSD_Li256ELb1ELb1EEENS1_19SingleTileSchedulerILb1ELb0ELb0ELi128EEEEEEEEEvNT_6ParamsE$_ZN4cute5tupleIJiEEC2ERKi) ;  /* 0xfffff08000007944 */ /* 0x024fea0003c3ffff */
[----:B------:R1:W5:Y:S01]  /*92f0*/  LDL R7, [R1+0x160] ;  /* 0x0001600001077983 */ /* 0x0003620000100800 */
[----:B------:R-:W-:Y:S02]  /*9300*/  MOV R13, R44 ;  /* 0x0000002c000d7202 */ /* 0x000fe40000000f00 */
[----:B------:R-:W-:Y:S02]  /*9310*/  MOV R18, 0x9330 ;  /* 0x0000933000127802 */ /* 0x000fe40000000f00 */
[----:B-1---5:R-:W-:Y:S05]  /*9320*/  CALL.REL.NOINC `($_ZN7cutlass13device_kernelIN5flash19enable_sm80_to_sm89INS1_16FlashAttnBwdSm80INS1_25CollectiveMainloopBwdSm80ILi2ELi2EN4cute5tupleIJNS5_1CILi64EEENS7_ILi128EEES8_EEENS_10bfloat16_tEfNS_4arch4Sm80ELb0ELb1ELb1ELb1ELb1ELb0ELb0ELb0ELi2ELi2ELi4ELi2ELb1EEENS1_24CollectiveEpilogueBwdGQAISA_fSD_Li256ELb1ELb1EEENS1_19SingleTileSchedulerILb1ELb0ELb0ELi128EEEEEEEEEvNT_6ParamsE$_ZN4cute5tupleIJNS_1CILi0EEEiEEC2ERKS2_RKi) ;  /* 0xffffefa000007944 */ /* 0x022fea0003c3ffff */
[----:B------:R1:W5:Y:S01]  /*9330*/  LDL R7, [R1+0x168] ;  /* 0x0001680001077983 */ /* 0x0003620000100800 */
[----:B------:R-:W-:Y:S02]  /*9340*/  MOV R6, R44 ;  /* 0x0000002c00067202 */ /* 0x000fe40000000f00 */
[----:B------:R-:W-:-:S02]  /*9350*/  MOV R16, 0x9370 ;  /* 0x0000937000107802 */ /* 0x000fc40000000f00 */
[----:B-1---5:R-:W-:Y:S05]  /*9360*/  CALL.REL.NOINC `($_ZN7cutlass13device_kernelIN5flash19enable_sm80_to_sm89INS1_16FlashAttnBwdSm80INS1_25CollectiveMainloopBwdSm80ILi2ELi2EN4cute5tupleIJNS5_1CILi64EEENS7_ILi128EEES8_EEENS_10bfloat16_tEfNS_4arch4Sm80ELb0ELb1ELb1ELb1ELb1ELb0ELb0ELb0ELi2ELi2ELi4ELi2ELb1EEENS1_24CollectiveEpilogueBwdGQAISA_fSD_Li256ELb1ELb1EEENS1_19SingleTileSchedulerILb1ELb0ELb0ELi128EEEEEEEEEvNT_6ParamsE$_ZN4cute3eso3ESOILb1ELb0EJNS_1CILi0EEEiS3_S3_EEC2ERKS3_RKiS6_S6_) ;  /* 0xffffe81000007944 */ /* 0x022fea0003c3ffff */
[----:B------:R2:W5:Y:S01]  /*9370*/  LDL R28, [R1+0x168] ;  /* 0x00016800011c7983 */ /* 0x0005620000100800 */
[----:B-1----:R-:W-:Y:S01]  /*9380*/  IMAD.MOV.U32 R6, RZ, RZ, R44 ;  /* 0x000000ffff067224 */ /* 0x002fe200078e002c */
[----:B------:R-:W-:-:S02]  /*9390*/  MOV R11, R3 ;  /* 0x00000003000b7202 */ /* 0x000fc40000000f00 */
[----:B------:R2:W-:Y:S01]  /*93a0*/  STL [R1+0x160], R76 ;  /* 0x0001604c01007387 */ /* 0x0005e20000100800 */
[----:B------:R-:W-:-:S03]  /*93b0*/  MOV R16, 0x93e0 ;  /* 0x000093e000107802 */ /* 0x000fc60000000f00 */
[----:B------:R2:W-:Y:S04]  /*93c0*/  STL [R1+0x168], R10 ;  /* 0x0001680a01007387 */ /* 0x0005e80000100800 */
[----:B--2--5:R-:W-:Y:S05]  /*93d0*/  CALL.REL.NOINC `($_ZN7cutlass13device_kernelIN5flash19enable_sm80_to_sm89INS1_16FlashAttnBwdSm80INS1_25CollectiveMainloopBwdSm80ILi2ELi2EN4cute5tupleIJNS5_1CILi64EEENS7_ILi128EEES8_EEENS_10bfloat16_tEfNS_4arch4Sm80ELb0ELb1ELb1ELb1ELb1ELb0ELb0ELb0ELi2ELi2ELi4ELi2ELb1EEENS1_24CollectiveEpilogueBwdGQAISA_fSD_Li256ELb1ELb1EEENS1_19SingleTileSchedulerILb1ELb0ELb0ELi128EEEEEEEEEvNT_6ParamsE$_ZZN4cuteplIJNS_1CILi0EEEiEJS2_S2_iiEEEDaRKNS_15ArithmeticTupleIJDpT_EEERKNS3_IJDpT0_EEEENKUlDpRKT_E_clIJS2_iiiEEEDaSH_) ;  /* 0x0000149000007944 */ /* 0x024fea0003c00000 */
[----:B------:R-:W-:Y:S01]  /*93e0*/  IMAD.MOV.U32 R16, RZ, RZ, R9 ;  /* 0x000000ffff107224 */ /* 0x000fe200078e0009 */
[----:B------:R-:W-:Y:S02]  /*93f0*/  MOV R9, R44 ;  /* 0x0000002c00097202 */ /* 0x000fe40000000f00 */
[----:B------:R-:W-:Y:S02]  /*9400*/  MOV R10, 0x9420 ;  /* 0x00009420000a7802 */ /* 0x000fe40000000f00 */
[----:B-1---5:R-:W-:Y:S05]  /*9410*/  CALL.REL.NOINC `($_ZN7cutlass13device_kernelIN5flash19enable_sm80_to_sm89INS1_16FlashAttnBwdSm80INS1_25CollectiveMainloopBwdSm80ILi2ELi2EN4cute5tupleIJNS5_1CILi64EEENS7_ILi128EEES8_EEENS_10bfloat16_tEfNS_4arch4Sm80ELb0ELb1ELb1ELb1ELb1ELb0ELb0ELb0ELi2ELi2ELi4ELi2ELb1EEENS1_24CollectiveEpilogueBwdGQAISA_fSD_Li256ELb1ELb1EEENS1_19SingleTileSchedulerILb1ELb0ELb0ELi128EEEEEEEEEvNT_6ParamsE$_ZN4cute3eso3ESOILb0ELb1EJNS_15ArithmeticTupleIJiiEEENS_1CILi0EEES5_S5_EEC2ERKS3_RKS5_SA_SA_) ;  /* 0xffffe33000007944 */ /* 0x022fea0003c3ffff */
        /* <DEDUP_REMOVED lines=8> */
[----:B-1---5:R-:W-:Y:S05]  /*94a0*/  CALL.REL.NOINC `($_ZN7cutlass13device_kernelIN5flash19enable_sm80_to_sm89INS1_16FlashAttnBwdSm80INS1_25CollectiveMainloopBwdSm80ILi2ELi2EN4cute5tupleIJNS5_1CILi64EEENS7_ILi128EEES8_EEENS_10bfloat16_tEfNS_4arch4Sm80ELb0ELb1ELb1ELb1ELb1ELb0ELb0ELb0ELi2ELi2ELi4ELi2ELb1EEENS1_24CollectiveEpilogueBwdGQAISA_fSD_Li256ELb1ELb1EEENS1_19SingleTileSchedulerILb1ELb0ELb0ELi128EEEEEEEEEvNT_6ParamsE$_ZZN4cuteplIJNS_15ArithmeticTupleIJiiEEEEJNS_1CILi0EEEiiiEEEDaRKNS1_IJDpT_EEERKNS1_IJDpT0_EEEENKUlDpRKT_E_clIJS2_iiiEEEDaSI_) ;  /* 0x000011a000007944 */ /* 0x022fea0003c00000 */
[----:B-----5:R1:W-:Y:S01]  /*94b0*/  STL.64 [R1+0x188], R6 ;  /* 0x0001880601007387 */ /* 0x0203e20000100a00 */
[----:B------:R-:W-:-:S03]  /*94c0*/  MOV R28, 0x9500 ;  /* 0x00009500001c7802 */ /* 0x000fc60000000f00 */
[----:B------:R1:W-:Y:S04]  /*94d0*/  STL.64 [R1+0x190], R8 ;  /* 0x0001900801007387 */ /* 0x0003e80000100a00 */
[----:B------:R1:W-:Y:S02]  /*94e0*/  STL [R1+0x184], R16 ;  /* 0x0001841001007387 */ /* 0x0003e40000100800 */
[----:B-12---:R-:W-:Y:S05]  /*94f0*/  CALL.REL.NOINC `($_ZN7cutlass13device_kernelIN5flash19enable_sm80_to_sm89INS1_16FlashAttnBwdSm80INS1_25CollectiveMainloopBwdSm80ILi2ELi2EN4cute5tupleIJNS5_1CILi64EEENS7_ILi128EEES8_EEENS_10bfloat16_tEfNS_4arch4Sm80ELb0ELb1ELb1ELb1ELb1ELb0ELb0ELb0ELi2ELi2ELi4ELi2ELb1EEENS1_24CollectiveEpilogueBwdGQAISA_fSD_Li256ELb1ELb1EEENS1_19SingleTileSchedulerILb1ELb0ELb0ELi128EEEEEEEEEvNT_6ParamsE$_ZZN4cute19as_arithmetic_tupleINS_15ArithmeticTupleIJNS1_IJiiEEEiiiEEEEEDaRKT_ENKUlRKT_E_clIS2_EEDaS9_) ;  /* 0xfffff3a000007944 */ /* 0x006fea0003c3ffff */
[----:B------:R2:W5:Y:S01]  /*9500*/  LDL R7, [R1+0x18c] ;  /* 0x00018c0001077983 */ /* 0x0005620000100800 */
[----:B------:R-:W-:-:S03]  /*9510*/  MOV R6, 0x9530 ;  /* 0x0000953000067802 */ /* 0x000fc60000000f00 */
[----:B-12--5:R-:W-:Y:S05]  /*9520*/  CALL.REL.NOINC `($_ZN7cutlass13device_kernelIN5flash19enable_sm80_to_sm89INS1_16FlashAttnBwdSm80INS1_25CollectiveMainloopBwdSm80ILi2ELi2EN4cute5tupleIJNS5_1CILi64EEENS7_ILi128EEES8_EEENS_10bfloat16_tEfNS_4arch4Sm80ELb0ELb1ELb1ELb1ELb1ELb0ELb0ELb0ELi2ELi2ELi4ELi2ELb1EEENS1_24CollectiveEpilogueBwdGQAISA_fSD_Li256ELb1ELb1EEENS1_19SingleTileSchedulerILb1ELb0ELb0ELi128EEEEEEEEEvNT_6ParamsE$_ZZN4cute19as_arithmetic_tupleINS_15ArithmeticTupleIJNS1_IJiiEEEiiiEEEEEDaRKT_ENKUlRKT_E_clIiEEDaS9_) ;  /* 0xfffff48000007944 */ /* 0x026fea0003c3ffff */
[----:B------:R1:W5:Y:S01]  /*9530*/  LDL R7, [R1+0x190] ;  /* 0x0001900001077983 */ /* 0x0003620000100800 */
[----:B------:R-:W-:-:S03]  /*9540*/  MOV R6, 0x9570 ;  /* 0x0000957000067802 */ /* 0x000fc60000000f00 */
[----:B------:R1:W-:Y:S04]  /*9550*/  STL [R1+0x168], R10 ;  /* 0x0001680a01007387 */ /* 0x0003e80000100800 */
[----:B-1---5:R-:W-:Y:S05]  /*9560*/  CALL.REL.NOINC `($_ZN7cutlass13device_kernelIN5flash19enable_sm80_to_sm89INS1_16FlashAttnBwdSm80INS1_25CollectiveMainloopBwdSm80ILi2ELi2EN4cute5tupleIJNS5_1CILi64EEENS7_ILi128EEES8_EEENS_10bfloat16_tEfNS_4arch4Sm80ELb0ELb1ELb1ELb1ELb1ELb0ELb0ELb0ELi2ELi2ELi4ELi2ELb1EEENS1_24CollectiveEpilogueBwdGQAISA_fSD_Li256ELb1ELb1EEENS1_19SingleTileSchedulerILb1ELb0ELb0ELi128EEEEEEEEEvNT_6ParamsE$_ZZN4cute19as_arithmetic_tupleINS_15ArithmeticTupleIJNS1_IJiiEEEiiiEEEEEDaRKT_ENKUlRKT_E_clIiEEDaS9_) ;  /* 0xfffff44000007944 */ /* 0x022fea0003c3ffff */
[----:B------:R1:W5:Y:S01]  /*9570*/  LDL R7, [R1+0x194] ;  /* 0x0001940001077983 */ /* 0x0003620000100800 */
[----:B------:R-:W-:-:S03]  /*9580*/  MOV R6, 0x95b0 ;  /* 0x000095b000067802 */ /* 0x000fc60000000f00 */
[----:B------:R1:W-:Y:S04]  /*9590*/  STL [R1+0x160], R10 ;  /* 0x0001600a01007387 */ /* 0x0003e80000100800 */
[----:B-1---5:R-:W-:Y:S05]  /*95a0*/  CALL.REL.NOINC `($_ZN7cutlass13device_kernelIN5flash19enable_sm80_to_sm89INS1_16FlashAttnBwdSm80INS1_25CollectiveMainloopBwdSm80ILi2ELi2EN4cute5tupleIJNS5_1CILi64EEENS7_ILi128EEES8_EEENS_10bfloat16_tEfNS_4arch4Sm80ELb0ELb1ELb1ELb1ELb1ELb0ELb0ELb0ELi2ELi2ELi4ELi2ELb1EEENS1_24CollectiveEpilogueBwdGQAISA_fSD_Li256ELb1ELb1EEENS1_19SingleTileSchedulerILb1ELb0ELb0ELi128EEEEEEEEEvNT_6ParamsE$_ZZN4cute19as_arithmetic_tupleINS_15ArithmeticTupleIJNS1_IJiiEEEiiiEEEEEDaRKT_ENKUlRKT_E_clIiEEDaS9_) ;  /* 0xfffff40000007944 */ /* 0x022fea0003c3ffff */
[----:B------:R1:W-:Y:S01]  /*95b0*/  STL [R1+0x164], R10 ;  /* 0x0001640a01007387 */ /* 0x0003e20000100800 */
[----:B------:R-:W-:Y:S01]  /*95c0*/  IMAD.MOV.U32 R6, RZ, RZ, R44 ;  /* 0x000000ffff067224 */ /* 0x000fe200078e002c */
[----:B------:R-:W-:Y:S01]  /*95d0*/  MOV R11, R3 ;  /* 0x00000003000b7202 */ /* 0x000fe20000000f00 */
[----:B------:R-:W-:Y:S01]  /*95e0*/  IMAD.MOV.U32 R9, RZ, RZ, R27 ;  /* 0x000000ffff097224 */ /* 0x000fe200078e001b */
[----:B------:R-:W-:Y:S02]  /*95f0*/  IADD3 R13, R3, 0x10, RZ ;  /* 0x00000010030d7810 */ /* 0x000fe40007ffe0ff */
[----:B------:R-:W-:Y:S02]  /*9600*/  MOV R16, 0x9620 ;  /* 0x0000962000107802 */ /* 0x000fe40000000f00 */
[----:B-1----:R-:W-:Y:S05]  /*9610*/  CALL.REL.NOINC `($_ZN7cutlass13device_kernelIN5flash19enable_sm80_to_sm89INS1_16FlashAttnBwdSm80INS1_25CollectiveMainloopBwdSm80ILi2ELi2EN4cute5tupleIJNS5_1CILi64EEENS7_ILi128EEES8_EEENS_10bfloat16_tEfNS_4arch4Sm80ELb0ELb1ELb1ELb1ELb1ELb0ELb0ELb0ELi2ELi2ELi4ELi2ELb1EEENS1_24CollectiveEpilogueBwdGQAISA_fSD_Li256ELb1ELb1EEENS1_19SingleTileSchedulerILb1ELb0ELb0ELi128EEEEEEEEEvNT_6ParamsE$_ZZN4cute19as_arithmetic_tupleINS_15ArithmeticTupleIJNS1_IJiiEEEiiiEEEEEDaRKT_ENKUlDpRKT_E_clIJS2_iiiEEEDaSA_) ;  /* 0xfffff1f000007944 */ /* 0x002fea0003c3ffff */
[----:B-----5:R-:W-:Y:S01]  /*9620*/  IMAD.MOV.U32 R11, RZ, RZ, R6 ;  /* 0x000000ffff0b7224 */ /* 0x020fe200078e0006 */
[----:B------:R-:W-:Y:S01]  /*9630*/  MOV R6, R7 ;  /* 0x0000000700067202 */ /* 0x000fe20000000f00 */
[----:B------:R-:W-:Y:S01]  /*9640*/  IMAD.MOV.U32 R7, RZ, RZ, R8 ;  /* 0x000000ffff077224 */ /* 0x000fe200078e0008 */
[----:B------:R1:W-:Y:S01]  /*9650*/  STL [R1+0x180], R9 ;  /* 0x0001800901007387 */ /* 0x0003e20000100800 */
[----:B------:R-:W-:-:S03]  /*9660*/  MOV R18, 0x96a0 ;  /* 0x000096a000127802 */ /* 0x000fc60000000f00 */
[----:B------:R1:W-:Y:S04]  /*9670*/  STL.64 [R1+0x170], R10 ;  /* 0x0001700a01007387 */ /* 0x0003e80000100a00 */
[----:B------:R1:W-:Y:S02]  /*9680*/  STL.64 [R1+0x178], R6 ;  /* 0x0001780601007387 */ /* 0x0003e40000100a00 */
[----:B-12---:R-:W-:Y:S05]  /*9690*/  CALL.REL.NOINC `($_ZN7cutlass13device_kernelIN5flash19enable_sm80_to_sm89INS1_16FlashAttnBwdSm80INS1_25CollectiveMainloopBwdSm80ILi2ELi2EN4cute5tupleIJNS5_1CILi64EEENS7_ILi128EEES8_EEENS_10bfloat16_tEfNS_4arch4Sm80ELb0ELb1ELb1ELb1ELb1ELb0ELb0ELb0ELi2ELi2ELi4ELi2ELb1EEENS1_24CollectiveEpilogueBwdGQAISA_fSD_Li256ELb1ELb1EEENS1_19SingleTileSchedulerILb1ELb0ELb0ELi128EEEEEEEEEvNT_6ParamsE$_ZZN4cute14transform_leafINS_15ArithmeticTupleIJNS1_IJiiEEEiiiEEENS_8identityEEEDaRKT_OT0_ENKUlRKT_E_clIS2_EEDaSC_) ;  /* 0xfffff00000007944 */ /* 0x006fea0003c3ffff */
[----:B------:R2:W5:Y:S01]  /*96a0*/  LDL R9, [R1+0x178] ;  /* 0x0001780001097983 */ /* 0x0005620000100800 */
[----:B------:R-:W-:-:S03]  /*96b0*/  MOV R8, 0x96d0 ;  /* 0x000096d000087802 */ /* 0x000fc60000000f00 */
[----:B-12--5:R-:W-:Y:S05]  /*96c0*/  CALL.REL.NOINC `($_ZN7cutlass13device_kernelIN5flash19enable_sm80_to_sm89INS1_16FlashAttnBwdSm80INS1_25CollectiveMainloopBwdSm80ILi2ELi2EN4cute5tupleIJNS5_1CILi64EEENS7_ILi128EEES8_EEENS_10bfloat16_tEfNS_4arch4Sm80ELb0ELb1ELb1ELb1ELb1ELb0ELb0ELb0ELi2ELi2ELi4ELi2ELb1EEENS1_24CollectiveEpilogueBwdGQAISA_fSD_Li256ELb1ELb1EEENS1_19SingleTileSchedulerILb1ELb0ELb0ELi128EEEEEEEEEvNT_6ParamsE$_ZZN4cute14transform_leafINS_15ArithmeticTupleIJNS1_IJiiEEEiiiEEENS_8identityEEEDaRKT_OT0_ENKUlRKT_E_clIiEEDaSC_) ;  /* 0xfffff0d000007944 */ /* 0x026fea0003c3ffff */
[----:B------:R1:W5:Y:S01]  /*96d0*/  LDL R9, [R1+0x17c] ;  /* 0x00017c0001097983 */ /* 0x0003620000100800 */
[----:B------:R-:W-:-:S03]  /*96e0*/  MOV R8, 0x9710 ;  /* 0x0000971000087802 */ /* 0x000fc60000000f00 */
[----:B------:R1:W-:Y:S04]  /*96f0*/  STL [R1+0x168], R10 ;  /* 0x0001680a01007387 */ /* 0x0003e80000100800 */
[----:B-1---5:R-:W-:Y:S05]  /*9700*/  CALL.REL.NOINC `($_ZN7cutlass13device_kernelIN5flash19enable_sm80_to_sm89INS1_16FlashAttnBwdSm80INS1_25CollectiveMainloopBwdSm80ILi2ELi2EN4cute5tupleIJNS5_1CILi64EEENS7_ILi128EEES8_EEENS_10bfloat16_tEfNS_4arch4Sm80ELb0ELb1ELb1ELb1ELb1ELb0ELb0ELb0ELi2ELi2ELi4ELi2ELb1EEENS1_24CollectiveEpilogueBwdGQAISA_fSD_Li256ELb1ELb1EEENS1_19SingleTileSchedulerILb1ELb0ELb0ELi128EEEEEEEEEvNT_6ParamsE$_ZZN4cute14transform_leafINS_15ArithmeticTupleIJNS1_IJiiEEEiiiEEENS_8identityEEEDaRKT_OT0_ENKUlRKT_E_clIiEEDaSC_) ;  /* 0xfffff09000007944 */ /* 0x022fea0003c3ffff */
[----:B------:R1:W5:Y:S01]  /*9710*/  LDL R9, [R1+0x180] ;  /* 0x0001800001097983 */ /* 0x0003620000100800 */
[----:B------:R-:W-:-:S03]  /*9720*/  MOV R8, 0x9750 ;  /* 0x0000975000087802 */ /* 0x000fc60000000f00 */
[----:B------:R1:W-:Y:S04]  /*9730*/  STL [R1+0x160], R10 ;  /* 0x0001600a01007387 */ /* 0x0003e80000100800 */
[----:B-1---5:R-:W-:Y:S05]  /*9740*/  CALL.REL.NOINC `($_ZN7cutlass13device_kernelIN5flash19enable_sm80_to_sm89INS1_16FlashAttnBwdSm80INS1_25CollectiveMainloopBwdSm80ILi2ELi2EN4cute5tupleIJNS5_1CILi64EEENS7_ILi128EEES8_EEENS_10bfloat16_tEfNS_4arch4Sm80ELb0ELb1ELb1ELb1ELb1ELb0ELb0ELb0ELi2ELi2ELi4ELi2ELb1EEENS1_24CollectiveEpilogueBwdGQAISA_fSD_Li256ELb1ELb1EEENS1_19SingleTileSchedulerILb1ELb0ELb0ELi128EEEEEEEEEvNT_6ParamsE$_ZZN4cute14transform_leafINS_15ArithmeticTupleIJNS1_IJiiEEEiiiEEENS_8identityEEEDaRKT_OT0_ENKUlRKT_E_clIiEEDaSC_) ;  /* 0xfffff05000007944 */ /* 0x022fea0003c3ffff */
[----:B------:R1:W-:Y:S01]  /*9750*/  STL [R1+0x164], R10 ;  /* 0x0001640a01007387 */ /* 0x0003e20000100800 */
[----:B------:R-:W-:Y:S01]  /*9760*/  IMAD.MOV.U32 R8, RZ, RZ, R44 ;  /* 0x000000ffff087224 */ /* 0x000fe200078e002c */
[----:B------:R-:W-:Y:S02]  /*9770*/  MOV R9, R3 ;  /* 0x0000000300097202 */ /* 0x000fe40000000f00 */
[----:B------:R-:W-:Y:S02]  /*9780*/  MOV R16, 0x97a0 ;  /* 0x000097a000107802 */ /* 0x000fe40000000f00 */
[----:B-1----:R-:W-:Y:S05]  /*9790*/  CALL.REL.NOINC `($_ZN7cutlass13device_kernelIN5flash19enable_sm80_to_sm89INS1_16FlashAttnBwdSm80INS1_25CollectiveMainloopBwdSm80ILi2ELi2EN4cute5tupleIJNS5_1CILi64EEENS7_ILi128EEES8_EEENS_10bfloat16_tEfNS_4arch4Sm80ELb0ELb1ELb1ELb1ELb1ELb0ELb0ELb0ELi2ELi2ELi4ELi2ELb1EEENS1_24CollectiveEpilogueBwdGQAISA_fSD_Li256ELb1ELb1EEENS1_19SingleTileSchedulerILb1ELb0ELb0ELi128EEEEEEEEEvNT_6ParamsE$_ZZN4cute9transformINS_15ArithmeticTupleIJNS1_IJiiEEEiiiEEEZNS_14transform_leafIS3_NS_8identityEEEDaRKT_OT0_EUlRKT_E_EEDaS8_SA_ENKUlDpSD_E_clIJNS_5tupleIJiiEEEiiiEEEDaSF_) ;  /* 0x00000d3000007944 */ /* 0x002fea0003c00000 */
[----:B------:R-:W-:Y:S01]  /*97a0*/  MOV R27, 0x0 ;  /* 0x00000000001b7802 */ /* 0x000fe20000000f00 */
[----:B-----5:R-:W-:Y:S01]  /*97b0*/  IMAD.MOV.U32 R46, RZ, RZ, R3 ;  /* 0x000000ffff2e7224 */ /* 0x020fe200078e0003 */
[----:B------:R-:W-:Y:S01]  /*97c0*/  MOV R44, R7 ;  /* 0x00000007002c7202 */ /* 0x000fe20000000f00 */
[----:B------:R-:W-:Y:S01]  /*97d0*/  IMAD.MOV.U32 R45, RZ, RZ, R6 ;  /* 0x000000ffff2d7224 */ /* 0x000fe200078e0006 */
[----:B------:R-:W-:Y:S06]  /*97e0*/  RET.REL.NODEC R26 `(_ZN7cutlass13device_kernelIN5flash19enable_sm80_to_sm89INS1_16FlashAttnBwdSm80INS1_25CollectiveMainloopBwdSm80ILi2ELi2EN4cute5tupleIJNS5_1CILi64EEENS7_ILi128EEES8_EEENS_10bfloat16_tEfNS_4arch4Sm80ELb0ELb1ELb1ELb1ELb1ELb0ELb0ELb0ELi2ELi2ELi4ELi2ELb1EEENS1_24CollectiveEpilogueBwdGQAISA_fSD_Li256ELb1ELb1EEENS1_19SingleTileSchedulerILb1ELb0ELb0ELi128EEEEEEEEEvNT_6ParamsE) ;  /* 0xffff68101a007950 */ /* 0x000fec0003c3ffff */
        .type           $_ZN7cutlass13device_kernelIN5flash19enable_sm80_to_sm89INS1_16FlashAttnBwdSm80INS1_25CollectiveMainloopBwdSm80ILi2ELi2EN4cute5tupleIJNS5_1CILi64EEENS7_ILi128EEES8_EEENS_10bfloat16_tEfNS_4arch4Sm80ELb0ELb1ELb1ELb1ELb1ELb0ELb0ELb0ELi2ELi2ELi4ELi2ELb1EEENS1_24CollectiveEpilogueBwdGQAISA_fSD_Li256ELb1ELb1EEENS1_19SingleTileSchedulerILb1ELb0ELb0ELi128EEEEEEEEEvNT_6ParamsE$_ZZN4cute7idx2crdINS_5tupleIJiEEENS1_IJNS1_IJNS1_IJNS_1CILi8EEENS3_ILi2EEEEEES5_S5_NS3_ILi4EEEEEEEEEEEDaRKT_RKT0_ENKUlRKT_RKT0_E_clIiS8_EEDaSI_SL_,@function
        .size           $_ZN7cutlass13device_kernelIN5flash19enable_sm80_to_sm89INS1_16FlashAttnBwdSm80INS1_25CollectiveMainloopBwdSm80ILi2ELi2EN4cute5tupleIJNS5_1CILi64EEENS7_ILi128EEES8_EEENS_10bfloat16_tEfNS_4arch4Sm80ELb0ELb1ELb1ELb1ELb1ELb0ELb0ELb0ELi2ELi2ELi4ELi2ELb1EEENS1_24CollectiveEpilogueBwdGQAISA_fSD_Li256ELb1ELb1EEENS1_19SingleTileSchedulerILb1ELb0ELb0ELi128EEEEEEEEEvNT_6ParamsE$_ZZN4cute7idx2crdINS_5tupleIJiEEENS1_IJNS1_IJNS1_IJNS_1CILi8EEENS3_ILi2EEEEEES5_S5_NS3_ILi4EEEEEEEEEEEDaRKT_RKT0_ENKUlRKT_RKT0_E_clIiS8_EEDaSI_SL_,($_ZN7cutlass13device_kernelIN5flash19enable_sm80_to_sm89INS1_16FlashAttnBwdSm80INS1_25CollectiveMainloopBwdSm80ILi2ELi2EN4cute5tupleIJNS5_1CILi64EEENS7_ILi128EEES8_EEENS_10bfloat16_tEfNS_4arch4Sm80ELb0ELb1ELb1ELb1ELb1ELb0ELb0ELb0ELi2ELi2ELi4ELi2ELb1EEENS1_24CollectiveEpilogueBwdGQAISA_fSD_Li256ELb1ELb1EEENS1_19SingleTileSchedulerILb1ELb0ELb0ELi128EEEEEEEEEvNT_6ParamsE$_ZZN4cute9transformINS_15ArithmeticTupleIJNS1_IJiiEEEiiiEEEZNS_14transform_leafIS3_NS_8identityEEEDaRKT_OT0_EUlRKT_E_EEDaS8_SA_ENKUlDpSD_E_clIJNS_5tupleIJiiEEEiiiEEEDaSF_ - $_ZN7cutlass13device_kernelIN5flash19enable_sm80_to_sm89INS1_16FlashAttnBwdSm80INS1_25CollectiveMainloopBwdSm80ILi2ELi2EN4cute5tupleIJNS5_1CILi64EEENS7_ILi128EEES8_EEENS_10bfloat16_tEfNS_4arch4Sm80ELb0ELb1ELb1ELb1ELb1ELb0ELb0ELb0ELi2ELi2ELi4ELi2ELb1EEENS1_24CollectiveEpilogueBwdGQAISA_fSD_Li256ELb1ELb1EEENS1_19SingleTileSchedulerILb1ELb0ELb0ELi128EEEEEEEEEvNT_6ParamsE$_ZZN4cute7idx2crdINS_5tupleIJiEEENS1_IJNS1_IJNS1_IJNS_1CILi8EEENS3_ILi2EEEEEES5_S5_NS3_ILi4EEEEEEEEEEEDaRKT_RKT0_ENKUlRKT_RKT0_E_clIiS8_EEDaSI_SL_)
$_ZN7cutlass13device_kernelIN5flash19enable_sm80_to_sm89INS1_16FlashAttnBwdSm80INS1_25CollectiveMainloopBwdSm80ILi2ELi2EN4cute5tupleIJNS5_1CILi64EEENS7_ILi128EEES8_EEENS_10bfloat16_tEfNS_4arch4Sm80ELb0ELb1ELb1ELb1ELb1ELb0ELb0ELb0ELi2ELi2ELi4ELi2ELb1EEENS1_24CollectiveEpilogueBwdGQAISA_fSD_Li256ELb1ELb1EEENS1_19SingleTileSchedulerILb1ELb0ELb0ELi128EEEEEEEEEvNT_6ParamsE$_ZZN4cute7idx2crdINS_5tupleIJiEEENS1_IJNS1_IJNS1_IJNS_1CILi8EEENS3_ILi2EEEEEES5_S5_NS3_ILi4EEEEEEEEEEEDaRKT_RKT0_ENKUlRKT_RKT0_E_clIiS8_EEDaSI_SL_:
        /* <DEDUP_REMOVED lines=73> */
[----:B------:R-:W-:-:S02]  /*9c80*/  MOV R16, 0x9cd0 ;  /* 0x00009cd000107802 */ /* 0x000fc40000000f00 */
[----:B------:R-:W-:-:S04]  /*9c90*/  LEA.HI R7, R39, R10, RZ, 0x1 ;  /* 0x0000000a27077211 */ /* 0x000fc800078f08ff */
[----:B------:R-:W-:-:S05]  /*9ca0*/  LOP3.LUT R7, R7, 0xfffffffe, RZ, 0xc0, !PT ;  /* 0xfffffffe07077812 */ /* 0x000fca00078ec0ff */
[----:B------:R-:W-:Y:S02]  /*9cb0*/  IMAD.IADD R7, R10, 0x1, -R7 ;  /* 0x000000010a077824 */ /* 0x000fe400078e0a07 */
[----:B--2--5:R-:W-:Y:S05]  /*9cc0*/  CALL.REL.NOINC `($_ZN7cutlass13device_kernelIN5flash19enable_sm80_to_sm89INS1_16FlashAttnBwdSm80INS1_25CollectiveMainloopBwdSm80ILi2ELi2EN4cute5tupleIJNS5_1CILi64EEENS7_ILi128EEES8_EEENS_10bfloat16_tEfNS_4arch4Sm80ELb0ELb1ELb1ELb1ELb1ELb0ELb0ELb0ELi2ELi2ELi4ELi2ELb1EEENS1_24CollectiveEpilogueBwdGQAISA_fSD_Li256ELb1ELb1EEENS1_19SingleTileSchedulerILb1ELb0ELb0ELi128EEEEEEEEEvNT_6ParamsE$_ZN4cute5tupleIJiEEC2ERKi) ;  /* 0xffffe6a000007944 */ /* 0x024fea0003c3ffff */
        /* <DEDUP_REMOVED lines=19> */
[----:B------:R-:W-:-:S02]  /*9e00*/  MOV R16, 0x9e20 ;  /* 0x00009e2000107802 */ /* 0x000fc40000000f00 */
        /* <DEDUP_REMOVED lines=99> */
[----:B------:R-:W-:Y:S01]  /*a440*/  MOV R9, R2 ;  /* 0x0000000200097202 */ /* 0x000fe20000000f00 */
[----:B------:R-:W-:Y:S01]  /*a450*/  IMAD.MOV.U32 R27, RZ, RZ, R3 ;  /* 0x000000ffff1b7224 */ /* 0x000fe200078e0003 */
[----:B------:R-:W-:Y:S02]  /*a460*/  MOV R16, 0xa480 ;  /* 0x0000a48000107802 */ /* 0x000fe40000000f00 */
[----:B-1----:R-:W-:Y:S05]  /*a470*/  CALL.REL.NOINC `($_ZN7cutlass13device_kernelIN5flash19enable_sm80_to_sm89INS1_16FlashAttnBwdSm80INS1_25CollectiveMainloopBwdSm80ILi2ELi2EN4cute5tupleIJNS5_1CILi64EEENS7_ILi128EEES8_EEENS_10bfloat16_tEfNS_4arch4Sm80ELb0ELb1ELb1ELb1ELb1ELb0ELb0ELb0ELi2ELi2ELi4ELi2ELb1EEENS1_24CollectiveEpilogueBwdGQAISA_fSD_Li256ELb1ELb1EEENS1_19SingleTileSchedulerILb1ELb0ELb0ELi128EEEEEEEEEvNT_6ParamsE$_ZZN4cute9transformINS_15ArithmeticTupleIJNS1_IJiiEEEiiiEEEZNS_14transform_leafIS3_NS_8identityEEEDaRKT_OT0_EUlRKT_E_EEDaS8_SA_ENKUlDpSD_E_clIJNS_5tupleIJiiEEEiiiEEEDaSF_) ;  /* 0x0000005000007944 */ /* 0x002fea0003c00000 */
[----:B------:R-:W-:Y:S01]  /*a480*/  MOV R27, 0x0 ;  /* 0x00000000001b7802 */ /* 0x000fe20000000f00 */
[----:B-----5:R-:W-:Y:S01]  /*a490*/  IMAD.MOV.U32 R2, RZ, RZ, R3 ;  /* 0x000000ffff027224 */ /* 0x020fe200078e0003 */
[----:B------:R-:W-:Y:S01]  /*a4a0*/  MOV R39, R7 ;  /* 0x0000000700277202 */ /* 0x000fe20000000f00 */
[----:B------:R-:W-:Y:S01]  /*a4b0*/  IMAD.MOV.U32 R40, RZ, RZ, R6 ;  /* 0x000000ffff287224 */ /* 0x000fe200078e0006 */
[----:B------:R-:W-:Y:S06]  /*a4c0*/  RET.REL.NODEC R26 `(_ZN7cutlass13device_kernelIN5flash19enable_sm80_to_sm89INS1_16FlashAttnBwdSm80INS1_25CollectiveMainloopBwdSm80ILi2ELi2EN4cute5tupleIJNS5_1CILi64EEENS7_ILi128EEES8_EEENS_10bfloat16_tEfNS_4arch4Sm80ELb0ELb1ELb1ELb1ELb1ELb0ELb0ELb0ELi2ELi2ELi4ELi2ELb1EEENS1_24CollectiveEpilogueBwdGQAISA_fSD_Li256ELb1ELb1EEENS1_19SingleTileSchedulerILb1ELb0ELb0ELi128EEEEEEEEEvNT_6ParamsE) ;  /* 0xffff5b301a007950 */ /* 0x000fec0003c3ffff */
        .type           $_ZN7cutlass13device_kernelIN5flash19enable_sm80_to_sm89INS1_16FlashAttnBwdSm80INS1_25CollectiveMainloopBwdSm80ILi2ELi2EN4cute5tupleIJNS5_1CILi64EEENS7_ILi128EEES8_EEENS_10bfloat16_tEfNS_4arch4Sm80ELb0ELb1ELb1ELb1ELb1ELb0ELb0ELb0ELi2ELi2ELi4ELi2ELb1EEENS1_24CollectiveEpilogueBwdGQAISA_fSD_Li256ELb1ELb1EEENS1_19SingleTileSchedulerILb1ELb0ELb0ELi128EEEEEEEEEvNT_6ParamsE$_ZZN4cute9transformINS_15ArithmeticTupleIJNS1_IJiiEEEiiiEEEZNS_14transform_leafIS3_NS_8identityEEEDaRKT_OT0_EUlRKT_E_EEDaS8_SA_ENKUlDpSD_E_clIJNS_5tupleIJiiEEEiiiEEEDaSF_,@function
        .size           $_ZN7cutlass13device_kernelIN5flash19enable_sm80_to_sm89INS1_16FlashAttnBwdSm80INS1_25CollectiveMainloopBwdSm80ILi2ELi2EN4cute5tupleIJNS5_1CILi64EEENS7_ILi128EEES8_EEENS_10bfloat16_tEfNS_4arch4Sm80ELb0ELb1ELb1ELb1ELb1ELb0ELb0ELb0ELi2ELi2ELi4ELi2ELb1EEENS1_24CollectiveEpilogueBwdGQAISA_fSD_Li256ELb1ELb1EEENS1_19SingleTileSchedulerILb1ELb0ELb0ELi128EEEEEEEEEvNT_6ParamsE$_ZZN4cute9transformINS_15ArithmeticTupleIJNS1_IJiiEEEiiiEEEZNS_14transform_leafIS3_NS_8identityEEEDaRKT_OT0_EUlRKT_E_EEDaS8_SA_ENKUlDpSD_E_clIJNS_5tupleIJiiEEEiiiEEEDaSF_,($_ZN7cutlass13device_kernelIN5flash19enable_sm80_to_sm89INS1_16FlashAttnBwdSm80INS1_25CollectiveMainloopBwdSm80ILi2ELi2EN4cute5tupleIJNS5_1CILi64EEENS7_ILi128EEES8_EEENS_10bfloat16_tEfNS_4arch4Sm80ELb0ELb1ELb1ELb1ELb1ELb0ELb0ELb0ELi2ELi2ELi4ELi2ELb1EEENS1_24CollectiveEpilogueBwdGQAISA_fSD_Li256ELb1ELb1EEENS1_19SingleTileSchedulerILb1ELb0ELb0ELi128EEEEEEEEEvNT_6ParamsE$_ZZN4cute9transformINS_15ArithmeticTupleIJiiEEEZNS_14transform_leafIS2_RNS_8identityEEEDaRKT_OT0_EUlRKT_E_EEDaS8_SA_ENKUlDpSD_E_clIJiiEEEDaSF_ - $_ZN7cutlass13device_kernelIN5flash19enable_sm80_to_sm89INS1_16FlashAttnBwdSm80INS1_25CollectiveMainloopBwdSm80ILi2ELi2EN4cute5tupleIJNS5_1CILi64EEENS7_ILi128EEES8_EEENS_10bfloat16_tEfNS_4arch4Sm80ELb0ELb1ELb1ELb1ELb1ELb0ELb0ELb0ELi2ELi2ELi4ELi2ELb1EEENS1_24CollectiveEpilogueBwdGQAISA_fSD_Li256ELb1ELb1EEENS1_19SingleTileSchedulerILb1ELb0ELb0ELi128EEEEEEEEEvNT_6ParamsE$_ZZN4cute9transformINS_15ArithmeticTupleIJNS1_IJiiEEEiiiEEEZNS_14transform_leafIS3_NS_8identityEEEDaRKT_OT0_EUlRKT_E_EEDaS8_SA_ENKUlDpSD_E_clIJNS_5tupleIJiiEEEiiiEEEDaSF_)
$_ZN7cutlass13device_kernelIN5flash19enable_sm80_to_sm89INS1_16FlashAttnBwdSm80INS1_25CollectiveMainloopBwdSm80ILi2ELi2EN4cute5tupleIJNS5_1CILi64EEENS7_ILi128EEES8_EEENS_10bfloat16_tEfNS_4arch4Sm80ELb0ELb1ELb1ELb1ELb1ELb0ELb0ELb0ELi2ELi2ELi4ELi2ELb1EEENS1_24CollectiveEpilogueBwdGQAISA_fSD_Li256ELb1ELb1EEENS1_19SingleTileSchedulerILb1ELb0ELb0ELi128EEEEEEEEEvNT_6ParamsE$_ZZN4cute9transformINS_15ArithmeticTupleIJNS1_IJiiEEEiiiEEEZNS_14transform_leafIS3_NS_8identityEEEDaRKT_OT0_EUlRKT_E_EEDaS8_SA_ENKUlDpSD_E_clIJNS_5tupleIJiiEEEiiiEEEDaSF_:
[----:B------:R-:W-:Y:S02]  /*a4d0*/  IADD3 R3, R1, 0x19c, RZ ;  /* 0x0000019c01037810 */ /* 0x000fe40007ffe0ff */
[----:B------:R-:W-:-:S02]  /*a4e0*/  MOV R10, 0xa510 ;  /* 0x0000a510000a7802 */ /* 0x000fc40000000f00 */
[----:B------:R-:W-:Y:S02]  /*a4f0*/  IADD3 R3, R3, c[0x0][0x20], RZ ;  /* 0x0000080003037a10 */ /* 0x000fe40007ffe0ff */
[----:B------:R-:W-:Y:S05]  /*a500*/  CALL.REL.NOINC `($_ZN7cutlass13device_kernelIN5flash19enable_sm80_to_sm89INS1_16FlashAttnBwdSm80INS1_25CollectiveMainloopBwdSm80ILi2ELi2EN4cute5tupleIJNS5_1CILi64EEENS7_ILi128EEES8_EEENS_10bfloat16_tEfNS_4arch4Sm80ELb0ELb1ELb1ELb1ELb1ELb0ELb0ELb0ELi2ELi2ELi4ELi2ELb1EEENS1_24CollectiveEpilogueBwdGQAISA_fSD_Li256ELb1ELb1EEENS1_19SingleTileSchedulerILb1ELb0ELb0ELi128EEEEEEEEEvNT_6ParamsE$_ZN4cute3eso3ESOILb0ELb0EJNS_5tupleIJiiEEEiiiEEC2ERKS3_RKiS8_S8_) ;  /* 0xffffcf1000007944 */ /* 0x000fea0003c3ffff */
[----:B-1----:R1:W5:Y:S04]  /*a510*/  LDL R7, [R1+0x1ac] ;  /* 0x0001ac0001077983 */ /* 0x0023680000100800 */
[----:B------:R1:W5:Y:S04]  /*a520*/  LDL R6, [R1+0x1a4] ;  /* 0x0001a40001067983 */ /* 0x0003680000100800 */
[----:B------:R1:W5:Y:S01]  /*a530*/  LDL R3, [R1+0x19c] ;  /* 0x00019c0001037983 */ /* 0x0003620000100800 */
[----:B------:R-:W-:-:S04]  /*a540*/  MOV R17, 0x0 ;  /* 0x0000000000117802 */ /* 0x000fc80000000f00 */
[----:B------:R-:W-:Y:S05]  /*a550*/  RET.REL.NODEC R16 `(_ZN7cutlass13device_kernelIN5flash19enable_sm80_to_sm89INS1_16FlashAttnBwdSm80INS1_25CollectiveMainloopBwdSm80ILi2ELi2EN4cute5tupleIJNS5_1CILi64EEENS7_ILi128EEES8_EEENS_10bfloat16_tEfNS_4arch4Sm80ELb0ELb1ELb1ELb1ELb1ELb0ELb0ELb0ELi2ELi2ELi4ELi2ELb1EEENS1_24CollectiveEpilogueBwdGQAISA_fSD_Li256ELb1ELb1EEENS1_19SingleTileSchedulerILb1ELb0ELb0ELi128EEEEEEEEEvNT_6ParamsE) ;  /* 0xffff5aa010007950 */ /* 0x000fea0003c3ffff */
        .type           $_ZN7cutlass13device_kernelIN5flash19enable_sm80_to_sm89INS1_16FlashAttnBwdSm80INS1_25CollectiveMainloopBwdSm80ILi2ELi2EN4cute5tupleIJNS5_1CILi64EEENS7_ILi128EEES8_EEENS_10bfloat16_tEfNS_4arch4Sm80ELb0ELb1ELb1ELb1ELb1ELb0ELb0ELb0ELi2ELi2ELi4ELi2ELb1EEENS1_24CollectiveEpilogueBwdGQAISA_fSD_Li256ELb1ELb1EEENS1_19SingleTileSchedulerILb1ELb0ELb0ELi128EEEEEEEEEvNT_6ParamsE$_ZZN4cute9transformINS_15ArithmeticTupleIJiiEEEZNS_14transform_leafIS2_RNS_8identityEEEDaRKT_OT0_EUlRKT_E_EEDaS8_SA_ENKUlDpSD_E_clIJiiEEEDaSF_,@function
        .size           $_ZN7cutlass13device_kernelIN5flash19enable_sm80_to_sm89INS1_16FlashAttnBwdSm80INS1_25CollectiveMainloopBwdSm80ILi2ELi2EN4cute5tupleIJNS5_1CILi64EEENS7_ILi128EEES8_EEENS_10bfloat16_tEfNS_4arch4Sm80ELb0ELb1ELb1ELb1ELb1ELb0ELb0ELb0ELi2ELi2ELi4ELi2ELb1EEENS1_24CollectiveEpilogueBwdGQAISA_fSD_Li256ELb1ELb1EEENS1_19SingleTileSchedulerILb1ELb0ELb0ELi128EEEEEEEEEvNT_6ParamsE$_ZZN4cute9transformINS_15ArithmeticTupleIJiiEEEZNS_14transform_leafIS2_RNS_8identityEEEDaRKT_OT0_EUlRKT_E_EEDaS8_SA_ENKUlDpSD_E_clIJiiEEEDaSF_,($_ZN7cutlass13device_kernelIN5flash19enable_sm80_to_sm89INS1_16FlashAttnBwdSm80INS1_25CollectiveMainloopBwdSm80ILi2ELi2EN4cute5tupleIJNS5_1CILi64EEENS7_ILi128EEES8_EEENS_10bfloat16_tEfNS_4arch4Sm80ELb0ELb1ELb1ELb1ELb1ELb0ELb0ELb0ELi2ELi2ELi4ELi2ELb1EEENS1_24CollectiveEpilogueBwdGQAISA_fSD_Li256ELb1ELb1EEENS1_19SingleTileSchedulerILb1ELb0ELb0ELi128EEEEEEEEEvNT_6ParamsE$_ZZN4cuteplIJNS_15ArithmeticTupleIJiEEEEJNS1_IJNS_1CILi0EEEiEEEEEEDaRKNS1_IJDpT_EEERKNS1_IJDpT0_EEEENKUlDpRKT_E_clIJNS1_IJiiEEEEEEDaSJ_ - $_ZN7cutlass13device_kernelIN5flash19enable_sm80_to_sm89INS1_16FlashAttnBwdSm80INS1_25CollectiveMainloopBwdSm80ILi2ELi2EN4cute5tupleIJNS5_1CILi64EEENS7_ILi128EEES8_EEENS_10bfloat16_tEfNS_4arch4Sm80ELb0ELb1ELb1ELb1ELb1ELb0ELb0ELb0ELi2ELi2ELi4ELi2ELb1EEENS1_24CollectiveEpilogueBwdGQAISA_fSD_Li256ELb1ELb1EEENS1_19SingleTileSchedulerILb1ELb0ELb0ELi128EEEEEEEEEvNT_6ParamsE$_ZZN4cute9transformINS_15ArithmeticTupleIJiiEEEZNS_14transform_leafIS2_RNS_8identityEEEDaRKT_OT0_EUlRKT_E_EEDaS8_SA_ENKUlDpSD_E_clIJiiEEEDaSF_)
$_ZN7cutlass13device_kernelIN5flash19enable_sm80_to_sm89INS1_16FlashAttnBwdSm80INS1_25CollectiveMainloopBwdSm80ILi2ELi2EN4cute5tupleIJNS5_1CILi64EEENS7_ILi128EEES8_EEENS_10bfloat16_tEfNS_4arch4Sm80ELb0ELb1ELb1ELb1ELb1ELb0ELb0ELb0ELi2ELi2ELi4ELi2ELb1EEENS1_24CollectiveEpilogueBwdGQAISA_fSD_Li256ELb1ELb1EEENS1_19SingleTileSchedulerILb1ELb0ELb0ELi128EEEEEEEEEvNT_6ParamsE$_ZZN4cute9transformINS_15ArithmeticTupleIJiiEEEZNS_14transform_leafIS2_RNS_8identityEEEDaRKT_OT0_EUlRKT_E_EEDaS8_SA_ENKUlDpSD_E_clIJiiEEEDaSF_:
[----:B------:R-:W-:Y:S02]  /*a560*/  IADD3 R7, R1, 0x1a0, RZ ;  /* 0x000001a001077810 */ /* 0x000fe40007ffe0ff */
[----:B------:R-:W-:Y:S02]  /*a570*/  MOV R10, 0xa5a0 ;  /* 0x0000a5a0000a7802 */ /* 0x000fe40000000f00 */
[----:B------:R-:W-:Y:S02]  /*a580*/  IADD3 R7, R7, c[0x0][0x20], RZ ;  /* 0x0000080007077a10 */ /* 0x000fe40007ffe0ff */
[----:B------:R-:W-:Y:S05]  /*a590*/  CALL.REL.NOINC `($_ZN7cutlass13device_kernelIN5flash19enable_sm80_to_sm89INS1_16FlashAttnBwdSm80INS1_25CollectiveMainloopBwdSm80ILi2ELi2EN4cute5tupleIJNS5_1CILi64EEENS7_ILi128EEES8_EEENS_10bfloat16_tEfNS_4arch4Sm80ELb0ELb1ELb1ELb1ELb1ELb0ELb0ELb0ELi2ELi2ELi4ELi2ELb1EEENS1_24CollectiveEpilogueBwdGQAISA_fSD_Li256ELb1ELb1EEENS1_19SingleTileSchedulerILb1ELb0ELb0ELi128EEEEEEEEEvNT_6ParamsE$_ZN4cute3eso3ESOILb0ELb0EJiiEEC2ERKiS4_) ;  /* 0xffffd06000007944 */ /* 0x000fea0003c3ffff */
[----:B-1----:R1:W5:Y:S01]  /*a5a0*/  LDL.64 R6, [R1+0x1a0] ;  /* 0x0001a00001067983 */ /* 0x0023620000100a00 */
[----:B------:R-:W-:-:S04]  /*a5b0*/  MOV R9, 0x0 ;  /* 0x0000000000097802 */ /* 0x000fc80000000f00 */
[----:B------:R-:W-:Y:S05]  /*a5c0*/  RET.REL.NODEC R8 `(_ZN7cutlass13device_kernelIN5flash19enable_sm80_to_sm89INS1_16FlashAttnBwdSm80INS1_25CollectiveMainloopBwdSm80ILi2ELi2EN4cute5tupleIJNS5_1CILi64EEENS7_ILi128EEES8_EEENS_10bfloat16_tEfNS_4arch4Sm80ELb0ELb1ELb1ELb1ELb1ELb0ELb0ELb0ELi2ELi2ELi4ELi2ELb1EEENS1_24CollectiveEpilogueBwdGQAISA_fSD_Li256ELb1ELb1EEENS1_19SingleTileSchedulerILb1ELb0ELb0ELi128EEEEEEEEEvNT_6ParamsE) ;  /* 0xffff5a3008007950 */ /* 0x000fea0003c3ffff */
        .type           $_ZN7cutlass13device_kernelIN5flash19enable_sm80_to_sm89INS1_16FlashAttnBwdSm80INS1_25CollectiveMainloopBwdSm80ILi2ELi2EN4cute5tupleIJNS5_1CILi64EEENS7_ILi128EEES8_EEENS_10bfloat16_tEfNS_4arch4Sm80ELb0ELb1ELb1ELb1ELb1ELb0ELb0ELb0ELi2ELi2ELi4ELi2ELb1EEENS1_24CollectiveEpilogueBwdGQAISA_fSD_Li256ELb1ELb1EEENS1_19SingleTileSchedulerILb1ELb0ELb0ELi128EEEEEEEEEvNT_6ParamsE$_ZZN4cuteplIJNS_15ArithmeticTupleIJiEEEEJNS1_IJNS_1CILi0EEEiEEEEEEDaRKNS1_IJDpT_EEERKNS1_IJDpT0_EEEENKUlDpRKT_E_clIJNS1_IJiiEEEEEEDaSJ_,@function
        .size           $_ZN7cutlass13device_kernelIN5flash19enable_sm80_to_sm89INS1_16FlashAttnBwdSm80INS1_25CollectiveMainloopBwdSm80ILi2ELi2EN4cute5tupleIJNS5_1CILi64EEENS7_ILi128EEES8_EEENS_10bfloat16_tEfNS_4arch4Sm80ELb0ELb1ELb1ELb1ELb1ELb0ELb0ELb0ELi2ELi2ELi4ELi2ELb1EEENS1_24CollectiveEpilogueBwdGQAISA_fSD_Li256ELb1ELb1EEENS1_19SingleTileSchedulerILb1ELb0ELb0ELi128EEEEEEEEEvNT_6ParamsE$_ZZN4cuteplIJNS_15ArithmeticTupleIJiEEEEJNS1_IJNS_1CILi0EEEiEEEEEEDaRKNS1_IJDpT_EEERKNS1_IJDpT0_EEEENKUlDpRKT_E_clIJNS1_IJiiEEEEEEDaSJ_,($_ZN7cutlass13device_kernelIN5flash19enable_sm80_to_sm89INS1_16FlashAttnBwdSm80INS1_25CollectiveMainloopBwdSm80ILi2ELi2EN4cute5tupleIJNS5_1CILi64EEENS7_ILi128EEES8_EEENS_10bfloat16_tEfNS_4arch4Sm80ELb0ELb1ELb1ELb1ELb1ELb0ELb0ELb0ELi2ELi2ELi4ELi2ELb1EEENS1_24CollectiveEpilogueBwdGQAISA_fSD_Li256ELb1ELb1EEENS1_19SingleTileSchedulerILb1ELb0ELb0ELi128EEEEEEEEEvNT_6ParamsE$_ZZN4cuteplIJNS_15ArithmeticTupleIJiiEEEEJNS_1CILi0EEEiiiEEEDaRKNS1_IJDpT_EEERKNS1_IJDpT0_EEEENKUlDpRKT_E_clIJS2_iiiEEEDaSI_ - $_ZN7cutlass13device_kernelIN5flash19enable_sm80_to_sm89INS1_16FlashAttnBwdSm80INS1_25CollectiveMainloopBwdSm80ILi2ELi2EN4cute5tupleIJNS5_1CILi64EEENS7_ILi128EEES8_EEENS_10bfloat16_tEfNS_4arch4Sm80ELb0ELb1ELb1ELb1ELb1ELb0ELb0ELb0ELi2ELi2ELi4ELi2ELb1EEENS1_24CollectiveEpilogueBwdGQAISA_fSD_Li256ELb1ELb1EEENS1_19SingleTileSchedulerILb1ELb0ELb0ELi128EEEEEEEEEvNT_6ParamsE$_ZZN4cuteplIJNS_15ArithmeticTupleIJiEEEEJNS1_IJNS_1CILi0EEEiEEEEEEDaRKNS1_IJDpT_EEERKNS1_IJDpT0_EEEENKUlDpRKT_E_clIJNS1_IJiiEEEEEEDaSJ_)
$_ZN7cutlass13device_kernelIN5flash19enable_sm80_to_sm89INS1_16FlashAttnBwdSm80INS1_25CollectiveMainloopBwdSm80ILi2ELi2EN4cute5tupleIJNS5_1CILi64EEENS7_ILi128EEES8_EEENS_10bfloat16_tEfNS_4arch4Sm80ELb0ELb1ELb1ELb1ELb1ELb0ELb0ELb0ELi2ELi2ELi4ELi2ELb1EEENS1_24CollectiveEpilogueBwdGQAISA_fSD_Li256ELb1ELb1EEENS1_19SingleTileSchedulerILb1ELb0ELb0ELi128EEEEEEEEEvNT_6ParamsE$_ZZN4cuteplIJNS_15ArithmeticTupleIJiEEEEJNS1_IJNS_1CILi0EEEiEEEEEEDaRKNS1_IJDpT_EEERKNS1_IJDpT0_EEEENKUlDpRKT_E_clIJNS1_IJiiEEEEEEDaSJ_:
[----:B------:R-:W-:Y:S02]  /*a5d0*/  IADD3 R7, R1, 0x19c, RZ ;  /* 0x0000019c01077810 */ /* 0x000fe40007ffe0ff */
[----:B------:R-:W-:Y:S02]  /*a5e0*/  MOV R10, 0xa610 ;  /* 0x0000a610000a7802 */ /* 0x000fe40000000f00 */
[----:B------:R-:W-:Y:S02]  /*a5f0*/  IADD3 R7, R7, c[0x0][0x20], RZ ;  /* 0x0000080007077a10 */ /* 0x000fe40007ffe0ff */
[----:B------:R-:W-:Y:S05]  /*a600*/  CALL.REL.NOINC `($_ZN7cutlass13device_kernelIN5flash19enable_sm80_to_sm89INS1_16FlashAttnBwdSm80INS1_25CollectiveMainloopBwdSm80ILi2ELi2EN4cute5tupleIJNS5_1CILi64EEENS7_ILi128EEES8_EEENS_10bfloat16_tEfNS_4arch4Sm80ELb0ELb1ELb1ELb1ELb1ELb0ELb0ELb0ELi2ELi2ELi4ELi2ELb1EEENS1_24CollectiveEpilogueBwdGQAISA_fSD_Li256ELb1ELb1EEENS1_19SingleTileSchedulerILb1ELb0ELb0ELi128EEEEEEEEEvNT_6ParamsE$_ZN4cute5tupleIJNS_15ArithmeticTupleIJiiEEEEEC2ERKS2_) ;  /* 0xffffdb6000007944 */ /* 0x000fea0003c3ffff */
[----:B------:R2:W5:Y:S04]  /*a610*/  LDL R9, [R1+0x1a0] ;  /* 0x0001a00001097983 */ /* 0x0005680000100800 */
[----:B------:R2:W5:Y:S01]  /*a620*/  LDL R8, [R1+0x19c] ;  /* 0x00019c0001087983 */ /* 0x0005620000100800 */
[----:B-1----:R-:W-:-:S04]  /*a630*/  MOV R7, 0x0 ;  /* 0x0000000000077802 */ /* 0x002fc80000000f00 */
[----:B------:R-:W-:Y:S05]  /*a640*/  RET.REL.NODEC R6 `(_ZN7cutlass13device_kernelIN5flash19enable_sm80_to_sm89INS1_16FlashAttnBwdSm80INS1_25CollectiveMainloopBwdSm80ILi2ELi2EN4cute5tupleIJNS5_1CILi64EEENS7_ILi128EEES8_EEENS_10bfloat16_tEfNS_4arch4Sm80ELb0ELb1ELb1ELb1ELb1ELb0ELb0ELb0ELi2ELi2ELi4ELi2ELb1EEENS1_24CollectiveEpilogueBwdGQAISA_fSD_Li256ELb1ELb1EEENS1_19SingleTileSchedulerILb1ELb0ELb0ELi128EEEEEEEEEvNT_6ParamsE) ;  /* 0xffff59b006007950 */ /* 0x000fea0003c3ffff */
        .type           $_ZN7cutlass13device_kernelIN5flash19enable_sm80_to_sm89INS1_16FlashAttnBwdSm80INS1_25CollectiveMainloopBwdSm80ILi2ELi2EN4cute5tupleIJNS5_1CILi64EEENS7_ILi128EEES8_EEENS_10bfloat16_tEfNS_4arch4Sm80ELb0ELb1ELb1ELb1ELb1ELb0ELb0ELb0ELi2ELi2ELi4ELi2ELb1EEENS1_24CollectiveEpilogueBwdGQAISA_fSD_Li256ELb1ELb1EEENS1_19SingleTileSchedulerILb1ELb0ELb0ELi128EEEEEEEEEvNT_6ParamsE$_ZZN4cuteplIJNS_15ArithmeticTupleIJiiEEEEJNS_1CILi0EEEiiiEEEDaRKNS1_IJDpT_EEERKNS1_IJDpT0_EEEENKUlDpRKT_E_clIJS2_iiiEEEDaSI_,@function
        .size           $_ZN7cutlass13device_kernelIN5flash19enable_sm80_to_sm89INS1_16FlashAttnBwdSm80INS1_25CollectiveMainloopBwdSm80ILi2ELi2EN4cute5tupleIJNS5_1CILi64EEENS7_ILi128EEES8_EEENS_10bfloat16_tEfNS_4arch4Sm80ELb0ELb1ELb1ELb1ELb1ELb0ELb0ELb0ELi2ELi2ELi4ELi2ELb1EEENS1_24CollectiveEpilogueBwdGQAISA_fSD_Li256ELb1ELb1EEENS1_19SingleTileSchedulerILb1ELb0ELb0ELi128EEEEEEEEEvNT_6ParamsE$_ZZN4cuteplIJNS_15ArithmeticTupleIJiiEEEEJNS_1CILi0EEEiiiEEEDaRKNS1_IJDpT_EEERKNS1_IJDpT0_EEEENKUlDpRKT_E_clIJS2_iiiEEEDaSI_,($_ZN7cutlass13device_kernelIN5flash19enable_sm80_to_sm89INS1_16FlashAttnBwdSm80INS1_25CollectiveMainloopBwdSm80ILi2ELi2EN4cute5tupleIJNS5_1CILi64EEENS7_ILi128EEES8_EEENS_10bfloat16_tEfNS_4arch4Sm80ELb0ELb1ELb1ELb1ELb1ELb0ELb0ELb0ELi2ELi2ELi4ELi2ELb1EEENS1_24CollectiveEpilogueBwdGQAISA_fSD_Li256ELb1ELb1EEENS1_19SingleTileSchedulerILb1ELb0ELb0ELi128EEEEEEEEEvNT_6ParamsE$_ZZN4cuteplIJNS_1CILi0EEES2_EJiEEEDaRKNS_15ArithmeticTupleIJDpT_EEERKNS3_IJDpT0_EEEENKUlDpRKT_E_clIJiS2_EEEDaSH_ - $_ZN7cutlass13device_kernelIN5flash19enable_sm80_to_sm89INS1_16FlashAttnBwdSm80INS1_25CollectiveMainloopBwdSm80ILi2ELi2EN4cute5tupleIJNS5_1CILi64EEENS7_ILi128EEES8_EEENS_10bfloat16_tEfNS_4arch4Sm80ELb0ELb1ELb1ELb1ELb1ELb0ELb0ELb0ELi2ELi2ELi4ELi2ELb1EEENS1_24CollectiveEpilogueBwdGQAISA_fSD_Li256ELb1ELb1EEENS1_19SingleTileSchedulerILb1ELb0ELb0ELi128EEEEEEEEEvNT_6ParamsE$_ZZN4cuteplIJNS_15ArithmeticTupleIJiiEEEEJNS_1CILi0EEEiiiEEEDaRKNS1_IJDpT_EEERKNS1_IJDpT0_EEEENKUlDpRKT_E_clIJS2_iiiEEEDaSI_)
$_ZN7cutlass13device_kernelIN5flash19enable_sm80_to_sm89INS1_16FlashAttnBwdSm80INS1_25CollectiveMainloopBwdSm80ILi2ELi2EN4cute5tupleIJNS5_1CILi64EEENS7_ILi128EEES8_EEENS_10bfloat16_tEfNS_4arch4Sm80ELb0ELb1ELb1ELb1ELb1ELb0ELb0ELb0ELi2ELi2ELi4ELi2ELb1EEENS1_24CollectiveEpilogueBwdGQAISA_fSD_Li256ELb1ELb1EEENS1_19SingleTileSchedulerILb1ELb0ELb0ELi128EEEEEEEEEvNT_6ParamsE$_ZZN4cuteplIJNS_15ArithmeticTupleIJiiEEEEJNS_1CILi0EEEiiiEEEDaRKNS1_IJDpT_EEERKNS1_IJDpT0_EEEENKUlDpRKT_E_clIJS2_iiiEEEDaSI_:
[----:B------:R-:W-:Y:S01]  /*a650*/  IADD3 R7, R1, 0x19c, RZ ;  /* 0x0000019c01077810 */ /* 0x000fe20007ffe0ff */
[----:B------:R-:W-:Y:S01]  /*a660*/  IMAD.MOV.U32 R76, RZ, RZ, R9 ;  /* 0x000000ffff4c7224 */ /* 0x000fe200078e0009 */
[----:B------:R-:W-:Y:S01]  /*a670*/  MOV R28, 0xa6c0 ;  /* 0x0000a6c0001c7802 */ /* 0x000fe20000000f00 */
[----:B------:R-:W-:Y:S01]  /*a680*/  IMAD.MOV.U32 R6, RZ, RZ, R17 ;  /* 0x000000ffff067224 */ /* 0x000fe200078e0011 */
[----:B------:R-:W-:Y:S01]  /*a690*/  IADD3 R7, R7, c[0x0][0x20], RZ ;  /* 0x0000080007077a10 */ /* 0x000fe20007ffe0ff */
[----:B------:R-:W-:Y:S02]  /*a6a0*/  IMAD.MOV.U32 R9, RZ, RZ, R16 ;  /* 0x000000ffff097224 */ /* 0x000fe400078e0010 */
[----:B------:R-:W-:Y:S05]  /*a6b0*/  CALL.REL.NOINC `($_ZN7cutlass13device_kernelIN5flash19enable_sm80_to_sm89INS1_16FlashAttnBwdSm80INS1_25CollectiveMainloopBwdSm80ILi2ELi2EN4cute5tupleIJNS5_1CILi64EEENS7_ILi128EEES8_EEENS_10bfloat16_tEfNS_4arch4Sm80ELb0ELb1ELb1ELb1ELb1ELb0ELb0ELb0ELi2ELi2ELi4ELi2ELb1EEENS1_24CollectiveEpilogueBwdGQAISA_fSD_Li256ELb1ELb1EEENS1_19SingleTileSchedulerILb1ELb0ELb0ELi128EEEEEEEEEvNT_6ParamsE$_ZN4cute5tupleIJNS_15ArithmeticTupleIJiiEEEiiiEEC2ERKS2_RKiS7_S7_) ;  /* 0xffffdaf000007944 */ /* 0x000fea0003c3ffff */
[----:B------:R2:W5:Y:S04]  /*a6c0*/  LDL R16, [R1+0x19c] ;  /* 0x00019c0001107983 */ /* 0x0005680000100800 */
[----:B-1----:R2:W5:Y:S04]  /*a6d0*/  LDL.64 R8, [R1+0x1a8] ;  /* 0x0001a80001087983 */ /* 0x0025680000100a00 */
[----:B------:R2:W5:Y:S01]  /*a6e0*/  LDL.64 R6, [R1+0x1a0] ;  /* 0x0001a00001067983 */ /* 0x0005620000100a00 */
[----:B------:R-:W-:-:S04]  /*a6f0*/  MOV R11, 0x0 ;  /* 0x00000000000b7802 */ /* 0x000fc80000000f00 */
[----:B------:R-:W-:Y:S05]  /*a700*/  RET.REL.NODEC R10 `(_ZN7cutlass13device_kernelIN5flash19enable_sm80_to_sm89INS1_16FlashAttnBwdSm80INS1_25CollectiveMainloopBwdSm80ILi2ELi2EN4cute5tupleIJNS5_1CILi64EEENS7_ILi128EEES8_EEENS_10bfloat16_tEfNS_4arch4Sm80ELb0ELb1ELb1ELb1ELb1ELb0ELb0ELb0ELi2ELi2ELi4ELi2ELb1EEENS1_24CollectiveEpilogueBwdGQAISA_fSD_Li256ELb1ELb1EEENS1_19SingleTileSchedulerILb1ELb0ELb0ELi128EEEEEEEEEvNT_6ParamsE) ;  /* 0xffff58f00a007950 */ /* 0x000fea0003c3ffff */
        .type           $_ZN7cutlass13device_kernelIN5flash19enable_sm80_to_sm89INS1_16FlashAttnBwdSm80INS1_25CollectiveMainloopBwdSm80ILi2ELi2EN4cute5tupleIJNS5_1CILi64EEENS7_ILi128EEES8_EEENS_10bfloat16_tEfNS_4arch4Sm80ELb0ELb1ELb1ELb1ELb1ELb0ELb0ELb0ELi2ELi2ELi4ELi2ELb1EEENS1_24CollectiveEpilogueBwdGQAISA_fSD_Li256ELb1ELb1EEENS1_19SingleTileSchedulerILb1ELb0ELb0ELi128EEEEEEEEEvNT_6ParamsE$_ZZN4cuteplIJNS_1CILi0EEES2_EJiEEEDaRKNS_15ArithmeticTupleIJDpT_EEERKNS3_IJDpT0_EEEENKUlDpRKT_E_clIJiS2_EEEDaSH_,@function
        .size           $_ZN7cutlass13device_kernelIN5flash19enable_sm80_to_sm89INS1_16FlashAttnBwdSm80INS1_25CollectiveMainloopBwdSm80ILi2ELi2EN4cute5tupleIJNS5_1CILi64EEENS7_ILi128EEES8_EEENS_10bfloat16_tEfNS_4arch4Sm80ELb0ELb1ELb1ELb1ELb1ELb0ELb0ELb0ELi2ELi2ELi4ELi2ELb1EEENS1_24CollectiveEpilogueBwdGQAISA_fSD_Li256ELb1ELb1EEENS1_19SingleTileSchedulerILb1ELb0ELb0ELi128EEEEEEEEEvNT_6ParamsE$_ZZN4cuteplIJNS_1CILi0EEES2_EJiEEEDaRKNS_15ArithmeticTupleIJDpT_EEERKNS3_IJDpT0_EEEENKUlDpRKT_E_clIJiS2_EEEDaSH_,($_ZN7cutlass13device_kernelIN5flash19enable_sm80_to_sm89INS1_16FlashAttnBwdSm80INS1_25CollectiveMainloopBwdSm80ILi2ELi2EN4cute5tupleIJNS5_1CILi64EEENS7_ILi128EEES8_EEENS_10bfloat16_tEfNS_4arch4Sm80ELb0ELb1ELb1ELb1ELb1ELb0ELb0ELb0ELi2ELi2ELi4ELi2ELb1EEENS1_24CollectiveEpilogueBwdGQAISA_fSD_Li256ELb1ELb1EEENS1_19SingleTileSchedulerILb1ELb0ELb0ELi128EEEEEEEEEvNT_6ParamsE$_ZZN4cuteplIJNS_1CILi0EEES2_EJiS2_EEEDaRKNS_15ArithmeticTupleIJDpT_EEERKNS3_IJDpT0_EEEENKUlDpRKT_E_clIJiS2_EEEDaSH_ - $_ZN7cutlass13device_kernelIN5flash19enable_sm80_to_sm89INS1_16FlashAttnBwdSm80INS1_25CollectiveMainloopBwdSm80ILi2ELi2EN4cute5tupleIJNS5_1CILi64EEENS7_ILi128EEES8_EEENS_10bfloat16_tEfNS_4arch4Sm80ELb0ELb1ELb1ELb1ELb1ELb0ELb0ELb0ELi2ELi2ELi4ELi2ELb1EEENS1_24CollectiveEpilogueBwdGQAISA_fSD_Li256ELb1ELb1EEENS1_19SingleTileSchedulerILb1ELb0ELb0ELi128EEEEEEEEEvNT_6ParamsE$_ZZN4cuteplIJNS_1CILi0EEES2_EJiEEEDaRKNS_15ArithmeticTupleIJDpT_EEERKNS3_IJDpT0_EEEENKUlDpRKT_E_clIJiS2_EEEDaSH_)
$_ZN7cutlass13device_kernelIN5flash19enable_sm80_to_sm89INS1_16FlashAttnBwdSm80INS1_25CollectiveMainloopBwdSm80ILi2ELi2EN4cute5tupleIJNS5_1CILi64EEENS7_ILi128EEES8_EEENS_10bfloat16_tEfNS_4arch4Sm80ELb0ELb1ELb1ELb1ELb1ELb0ELb0ELb0ELi2ELi2ELi4ELi2ELb1EEENS1_24CollectiveEpilogueBwdGQAISA_fSD_Li256ELb1ELb1EEENS1_19SingleTileSchedulerILb1ELb0ELb0ELi128EEEEEEEEEvNT_6ParamsE$_ZZN4cuteplIJNS_1CILi0EEES2_EJiEEEDaRKNS_15ArithmeticTupleIJDpT_EEERKNS3_IJDpT0_EEEENKUlDpRKT_E_clIJiS2_EEEDaSH_:
[----:B------:R-:W-:Y:S02]  /*a710*/  IADD3 R6, R1, 0x188, RZ ;  /* 0x0000018801067810 */ /* 0x000fe40007ffe0ff */
[----:B------:R-:W-:Y:S02]  /*a720*/  MOV R16, 0xa750 ;  /* 0x0000a75000107802 */ /* 0x000fe40000000f00 */
[----:B------:R-:W-:Y:S02]  /*a730*/  IADD3 R6, R6, c[0x0][0x20], RZ ;  /* 0x0000080006067a10 */ /* 0x000fe40007ffe0ff */
[----:B------:R-:W-:Y:S05]  /*a740*/  CALL.REL.NOINC `($_ZN7cutlass13device_kernelIN5flash19enable_sm80_to_sm89INS1_16FlashAttnBwdSm80INS1_25CollectiveMainloopBwdSm80ILi2ELi2EN4cute5tupleIJNS5_1CILi64EEENS7_ILi128EEES8_EEENS_10bfloat16_tEfNS_4arch4Sm80ELb0ELb1ELb1ELb1ELb1ELb0ELb0ELb0ELi2ELi2ELi4ELi2ELb1EEENS1_24CollectiveEpilogueBwdGQAISA_fSD_Li256ELb1ELb1EEENS1_19SingleTileSchedulerILb1ELb0ELb0ELi128EEEEEEEEEvNT_6ParamsE$_ZN4cute5tupleIJiNS_1CILi0EEEEEC2ERKiRKS2_) ;  /* 0xffffdc7000007944 */ /* 0x000fea0003c3ffff */
[----:B------:R1:W5:Y:S01]  /*a750*/  LDL R7, [R1+0x188] ;  /* 0x0001880001077983 */ /* 0x0003620000100800 */
[----:B------:R-:W-:-:S04]  /*a760*/  MOV R11, 0x0 ;  /* 0x00000000000b7802 */ /* 0x000fc80000000f00 */
[----:B------:R-:W-:Y:S05]  /*a770*/  RET.REL.NODEC R10 `(_ZN7cutlass13device_kernelIN5flash19enable_sm80_to_sm89INS1_16FlashAttnBwdSm80INS1_25CollectiveMainloopBwdSm80ILi2ELi2EN4cute5tupleIJNS5_1CILi64EEENS7_ILi128EEES8_EEENS_10bfloat16_tEfNS_4arch4Sm80ELb0ELb1ELb1ELb1ELb1ELb0ELb0ELb0ELi2ELi2ELi4ELi2ELb1EEENS1_24CollectiveEpilogueBwdGQAISA_fSD_Li256ELb1ELb1EEENS1_19SingleTileSchedulerILb1ELb0ELb0ELi128EEEEEEEEEvNT_6ParamsE) ;  /* 0xffff58800a007950 */ /* 0x000fea0003c3ffff */
        .type           $_ZN7cutlass13device_kernelIN5flash19enable_sm80_to_sm89INS1_16FlashAttnBwdSm80INS1_25CollectiveMainloopBwdSm80ILi2ELi2EN4cute5tupleIJNS5_1CILi64EEENS7_ILi128EEES8_EEENS_10bfloat16_tEfNS_4arch4Sm80ELb0ELb1ELb1ELb1ELb1ELb0ELb0ELb0ELi2ELi2ELi4ELi2ELb1EEENS1_24CollectiveEpilogueBwdGQAISA_fSD_Li256ELb1ELb1EEENS1_19SingleTileSchedulerILb1ELb0ELb0ELi128EEEEEEEEEvNT_6ParamsE$_ZZN4cuteplIJNS_1CILi0EEES2_EJiS2_EEEDaRKNS_15ArithmeticTupleIJDpT_EEERKNS3_IJDpT0_EEEENKUlDpRKT_E_clIJiS2_EEEDaSH_,@function
        .size           $_ZN7cutlass13device_kernelIN5flash19enable_sm80_to_sm89INS1_16FlashAttnBwdSm80INS1_25CollectiveMainloopBwdSm80ILi2ELi2EN4cute5tupleIJNS5_1CILi64EEENS7_ILi128EEES8_EEENS_10bfloat16_tEfNS_4arch4Sm80ELb0ELb1ELb1ELb1ELb1ELb0ELb0ELb0ELi2ELi2ELi4ELi2ELb1EEENS1_24CollectiveEpilogueBwdGQAISA_fSD_Li256ELb1ELb1EEENS1_19SingleTileSchedulerILb1ELb0ELb0ELi128EEEEEEEEEvNT_6ParamsE$_ZZN4cuteplIJNS_1CILi0EEES2_EJiS2_EEEDaRKNS_15ArithmeticTupleIJDpT_EEERKNS3_IJDpT0_EEEENKUlDpRKT_E_clIJiS2_EEEDaSH_,($_ZN7cutlass13device_kernelIN5flash19enable_sm80_to_sm89INS1_16FlashAttnBwdSm80INS1_25CollectiveMainloopBwdSm80ILi2ELi2EN4cute5tupleIJNS5_1CILi64EEENS7_ILi128EEES8_EEENS_10bfloat16_tEfNS_4arch4Sm80ELb0ELb1ELb1ELb1ELb1ELb0ELb0ELb0ELi2ELi2ELi4ELi2ELb1EEENS1_24CollectiveEpilogueBwdGQAISA_fSD_Li256ELb1ELb1EEENS1_19SingleTileSchedulerILb1ELb0ELb0ELi128EEEEEEEEEvNT_6ParamsE$_ZZN4cuteplIJNS_1CILi0EEES2_iEJS2_S2_S2_iEEEDaRKNS_15ArithmeticTupleIJDpT_EEERKNS3_IJDpT0_EEEENKUlDpRKT_E_clIJS2_S2_iiEEEDaSH_ - $_ZN7cutlass13device_kernelIN5flash19enable_sm80_to_sm89INS1_16FlashAttnBwdSm80INS1_25CollectiveMainloopBwdSm80ILi2ELi2EN4cute5tupleIJNS5_1CILi64EEENS7_ILi128EEES8_EEENS_10bfloat16_tEfNS_4arch4Sm80ELb0ELb1ELb1ELb1ELb1ELb0ELb0ELb0ELi2ELi2ELi4ELi2ELb1EEENS1_24CollectiveEpilogueBwdGQAISA_fSD_Li256ELb1ELb1EEENS1_19SingleTileSchedulerILb1ELb0ELb0ELi128EEEEEEEEEvNT_6ParamsE$_ZZN4cuteplIJNS_1CILi0EEES2_EJiS2_EEEDaRKNS_15ArithmeticTupleIJDpT_EEERKNS3_IJDpT0_EEEENKUlDpRKT_E_clIJiS2_EEEDaSH_)
$_ZN7cutlass13device_kernelIN5flash19enable_sm80_to_sm89INS1_16FlashAttnBwdSm80INS1_25CollectiveMainloopBwdSm80ILi2ELi2EN4cute5tupleIJNS5_1CILi64EEENS7_ILi128EEES8_EEENS_10bfloat16_tEfNS_4arch4Sm80ELb0ELb1ELb1ELb1ELb1ELb0ELb0ELb0ELi2ELi2ELi4ELi2ELb1EEENS1_24CollectiveEpilogueBwdGQAISA_fSD_Li256ELb1ELb1EEENS1_19SingleTileSchedulerILb1ELb0ELb0ELi128EEEEEEEEEvNT_6ParamsE$_ZZN4cuteplIJNS_1CILi0EEES2_EJiS2_EEEDaRKNS_15ArithmeticTupleIJDpT_EEERKNS3_IJDpT0_EEEENKUlDpRKT_E_clIJiS2_EEEDaSH_:
[----:B------:R-:W-:Y:S02]  /*a780*/  IADD3 R6, R1, 0x188, RZ ;  /* 0x0000018801067810 */ /* 0x000fe40007ffe0ff */
[----:B------:R-:W-:Y:S02]  /*a790*/  MOV R16, 0xa7c0 ;  /* 0x0000a7c000107802 */ /* 0x000fe40000000f00 */
[----:B------:R-:W-:Y:S02]  /*a7a0*/  IADD3 R6, R6, c[0x0][0x20], RZ ;  /* 0x0000080006067a10 */ /* 0x000fe40007ffe0ff */
[----:B------:R-:W-:Y:S05]  /*a7b0*/  CALL.REL.NOINC `($_ZN7cutlass13device_kernelIN5flash19enable_sm80_to_sm89INS1_16FlashAttnBwdSm80INS1_25CollectiveMainloopBwdSm80ILi2ELi2EN4cute5tupleIJNS5_1CILi64EEENS7_ILi128EEES8_EEENS_10bfloat16_tEfNS_4arch4Sm80ELb0ELb1ELb1ELb1ELb1ELb0ELb0ELb0ELi2ELi2ELi4ELi2ELb1EEENS1_24CollectiveEpilogueBwdGQAISA_fSD_Li256ELb1ELb1EEENS1_19SingleTileSchedulerILb1ELb0ELb0ELi128EEEEEEEEEvNT_6ParamsE$_ZN4cute5tupleIJiNS_1CILi0EEEEEC2ERKiRKS2_) ;  /* 0xffffdc0000007944 */ /* 0x000fea0003c3ffff */
[----:B------:R1:W5:Y:S01]  /*a7c0*/  LDL R202, [R1+0x188] ;  /* 0x0001880001ca7983 */ /* 0x0003620000100800 */
[----:B------:R-:W-:-:S04]  /*a7d0*/  MOV R11, 0x0 ;  /* 0x00000000000b7802 */ /* 0x000fc80000000f00 */
[----:B------:R-:W-:Y:S05]  /*a7e0*/  RET.REL.NODEC R10 `(_ZN7cutlass13device_kernelIN5flash19enable_sm80_to_sm89INS1_16FlashAttnBwdSm80INS1_25CollectiveMainloopBwdSm80ILi2ELi2EN4cute5tupleIJNS5_1CILi64EEENS7_ILi128EEES8_EEENS_10bfloat16_tEfNS_4arch4Sm80ELb0ELb1ELb1ELb1ELb1ELb0ELb0ELb0ELi2ELi2ELi4ELi2ELb1EEENS1_24CollectiveEpilogueBwdGQAISA_fSD_Li256ELb1ELb1EEENS1_19SingleTileSchedulerILb1ELb0ELb0ELi128EEEEEEEEEvNT_6ParamsE) ;  /* 0xffff58100a007950 */ /* 0x000fea0003c3ffff */
        .type           $_ZN7cutlass13device_kernelIN5flash19enable_sm80_to_sm89INS1_16FlashAttnBwdSm80INS1_25CollectiveMainloopBwdSm80ILi2ELi2EN4cute5tupleIJNS5_1CILi64EEENS7_ILi128EEES8_EEENS_10bfloat16_tEfNS_4arch4Sm80ELb0ELb1ELb1ELb1ELb1ELb0ELb0ELb0ELi2ELi2ELi4ELi2ELb1EEENS1_24CollectiveEpilogueBwdGQAISA_fSD_Li256ELb1ELb1EEENS1_19SingleTileSchedulerILb1ELb0ELb0ELi128EEEEEEEEEvNT_6ParamsE$_ZZN4cuteplIJNS_1CILi0EEES2_iEJS2_S2_S2_iEEEDaRKNS_15ArithmeticTupleIJDpT_EEERKNS3_IJDpT0_EEEENKUlDpRKT_E_clIJS2_S2_iiEEEDaSH_,@function
        .size           $_ZN7cutlass13device_kernelIN5flash19enable_sm80_to_sm89INS1_16FlashAttnBwdSm80INS1_25CollectiveMainloopBwdSm80ILi2ELi2EN4cute5tupleIJNS5_1CILi64EEENS7_ILi128EEES8_EEENS_10bfloat16_tEfNS_4arch4Sm80ELb0ELb1ELb1ELb1ELb1ELb0ELb0ELb0ELi2ELi2ELi4ELi2ELb1EEENS1_24CollectiveEpilogueBwdGQAISA_fSD_Li256ELb1ELb1EEENS1_19SingleTileSchedulerILb1ELb0ELb0ELi128EEEEEEEEEvNT_6ParamsE$_ZZN4cuteplIJNS_1CILi0EEES2_iEJS2_S2_S2_iEEEDaRKNS_15ArithmeticTupleIJDpT_EEERKNS3_IJDpT0_EEEENKUlDpRKT_E_clIJS2_S2_iiEEEDaSH_,($_ZN7cutlass13device_kernelIN5flash19enable_sm80_to_sm89INS1_16FlashAttnBwdSm80INS1_25CollectiveMainloopBwdSm80ILi2ELi2EN4cute5tupleIJNS5_1CILi64EEENS7_ILi128EEES8_EEENS_10bfloat16_tEfNS_4arch4Sm80ELb0ELb1ELb1ELb1ELb1ELb0ELb0ELb0ELi2ELi2ELi4ELi2ELb1EEENS1_24CollectiveEpilogueBwdGQAISA_fSD_Li256ELb1ELb1EEENS1_19SingleTileSchedulerILb1ELb0ELb0ELi128EEEEEEEEEvNT_6ParamsE$_ZZN4cuteplIJNS_1CILi0EEEiEJS2_S2_iiEEEDaRKNS_15ArithmeticTupleIJDpT_EEERKNS3_IJDpT0_EEEENKUlDpRKT_E_clIJS2_iiiEEEDaSH_ - $_ZN7cutlass13device_kernelIN5flash19enable_sm80_to_sm89INS1_16FlashAttnBwdSm80INS1_25CollectiveMainloopBwdSm80ILi2ELi2EN4cute5tupleIJNS5_1CILi64EEENS7_ILi128EEES8_EEENS_10bfloat16_tEfNS_4arch4Sm80ELb0ELb1ELb1ELb1ELb1ELb0ELb0ELb0ELi2ELi2ELi4ELi2ELb1EEENS1_24CollectiveEpilogueBwdGQAISA_fSD_Li256ELb1ELb1EEENS1_19SingleTileSchedulerILb1ELb0ELb0ELi128EEEEEEEEEvNT_6ParamsE$_ZZN4cuteplIJNS_1CILi0EEES2_iEJS2_S2_S2_iEEEDaRKNS_15ArithmeticTupleIJDpT_EEERKNS3_IJDpT0_EEEENKUlDpRKT_E_clIJS2_S2_iiEEEDaSH_)
$_ZN7cutlass13device_kernelIN5flash19enable_sm80_to_sm89INS1_16FlashAttnBwdSm80INS1_25CollectiveMainloopBwdSm80ILi2ELi2EN4cute5tupleIJNS5_1CILi64EEENS7_ILi128EEES8_EEENS_10bfloat16_tEfNS_4arch4Sm80ELb0ELb1ELb1ELb1ELb1ELb0ELb0ELb0ELi2ELi2ELi4ELi2ELb1EEENS1_24CollectiveEpilogueBwdGQAISA_fSD_Li256ELb1ELb1EEENS1_19SingleTileSchedulerILb1ELb0ELb0ELi128EEEEEEEEEvNT_6ParamsE$_ZZN4cuteplIJNS_1CILi0EEES2_iEJS2_S2_S2_iEEEDaRKNS_15ArithmeticTupleIJDpT_EEERKNS3_IJDpT0_EEEENKUlDpRKT_E_clIJS2_S2_iiEEEDaSH_:
[----:B------:R-:W-:Y:S02]  /*a7f0*/  IADD3 R10, R1, 0x19c, RZ ;  /* 0x0000019c010a7810 */ /* 0x000fe40007ffe0ff */
[----:B------:R-:W-:Y:S02]  /*a800*/  MOV R18, 0xa830 ;  /* 0x0000a83000127802 */ /* 0x000fe40000000f00 */
[----:B------:R-:W-:Y:S02]  /*a810*/  IADD3 R10, R10, c[0x0][0x20], RZ ;  /* 0x000008000a0a7a10 */ /* 0x000fe40007ffe0ff */
[----:B------:R-:W-:Y:S05]  /*a820*/  CALL.REL.NOINC `($_ZN7cutlass13device_kernelIN5flash19enable_sm80_to_sm89INS1_16FlashAttnBwdSm80INS1_25CollectiveMainloopBwdSm80ILi2ELi2EN4cute5tupleIJNS5_1CILi64EEENS7_ILi128EEES8_EEENS_10bfloat16_tEfNS_4arch4Sm80ELb0ELb1ELb1ELb1ELb1ELb0ELb0ELb0ELi2ELi2ELi4ELi2ELb1EEENS1_24CollectiveEpilogueBwdGQAISA_fSD_Li256ELb1ELb1EEENS1_19SingleTileSchedulerILb1ELb0ELb0ELi128EEEEEEEEEvNT_6ParamsE$_ZN4cute5tupleIJNS_1CILi0EEES2_iiEEC2ERKS2_S5_RKiS7_) ;  /* 0xffffda5000007944 */ /* 0x000fea0003c3ffff */
[----:B------:R2:W5:Y:S04]  /*a830*/  LDL R76, [R1+0x1a0] ;  /* 0x0001a000014c7983 */ /* 0x0005680000100800 */
[----:B-1----:R2:W5:Y:S01]  /*a840*/  LDL R10, [R1+0x19c] ;  /* 0x00019c00010a7983 */ /* 0x0025620000100800 */
[----:B------:R-:W-:-:S04]  /*a850*/  MOV R7, 0x0 ;  /* 0x0000000000077802 */ /* 0x000fc80000000f00 */
[----:B------:R-:W-:Y:S05]  /*a860*/  RET.REL.NODEC R6 `(_ZN7cutlass13device_kernelIN5flash19enable_sm80_to_sm89INS1_16FlashAttnBwdSm80INS1_25CollectiveMainloopBwdSm80ILi2ELi2EN4cute5tupleIJNS5_1CILi64EEENS7_ILi128EEES8_EEENS_10bfloat16_tEfNS_4arch4Sm80ELb0ELb1ELb1ELb1ELb1ELb0ELb0ELb0ELi2ELi2ELi4ELi2ELb1EEENS1_24CollectiveEpilogueBwdGQAISA_fSD_Li256ELb1ELb1EEENS1_19SingleTileSchedulerILb1ELb0ELb0ELi128EEEEEEEEEvNT_6ParamsE) ;  /* 0xffff579006007950 */ /* 0x000fea0003c3ffff */
        .type           $_ZN7cutlass13device_kernelIN5flash19enable_sm80_to_sm89INS1_16FlashAttnBwdSm80INS1_25CollectiveMainloopBwdSm80ILi2ELi2EN4cute5tupleIJNS5_1CILi64EEENS7_ILi128EEES8_EEENS_10bfloat16_tEfNS_4arch4Sm80ELb0ELb1ELb1ELb1ELb1ELb0ELb0ELb0ELi2ELi2ELi4ELi2ELb1EEENS1_24CollectiveEpilogueBwdGQAISA_fSD_Li256ELb1ELb1EEENS1_19SingleTileSchedulerILb1ELb0ELb0ELi128EEEEEEEEEvNT_6ParamsE$_ZZN4cuteplIJNS_1CILi0EEEiEJS2_S2_iiEEEDaRKNS_15ArithmeticTupleIJDpT_EEERKNS3_IJDpT0_EEEENKUlDpRKT_E_clIJS2_iiiEEEDaSH_,@function
        .size           $_ZN7cutlass13device_kernelIN5flash19enable_sm80_to_sm89INS1_16FlashAttnBwdSm80INS1_25CollectiveMainloopBwdSm80ILi2ELi2EN4cute5tupleIJNS5_1CILi64EEENS7_ILi128EEES8_EEENS_10bfloat16_tEfNS_4arch4Sm80ELb0ELb1ELb1ELb1ELb1ELb0ELb0ELb0ELi2ELi2ELi4ELi2ELb1EEENS1_24CollectiveEpilogueBwdGQAISA_fSD_Li256ELb1ELb1EEENS1_19SingleTileSchedulerILb1ELb0ELb0ELi128EEEEEEEEEvNT_6ParamsE$_ZZN4cuteplIJNS_1CILi0EEEiEJS2_S2_iiEEEDaRKNS_15ArithmeticTupleIJDpT_EEERKNS3_IJDpT0_EEEENKUlDpRKT_E_clIJS2_iiiEEEDaSH_,($_ZN7cutlass13device_kernelIN5flash19enable_sm80_to_sm89INS1_16FlashAttnBwdSm80INS1_25CollectiveMainloopBwdSm80ILi2ELi2EN4cute5tupleIJNS5_1CILi64EEENS7_ILi128EEES8_EEENS_10bfloat16_tEfNS_4arch4Sm80ELb0ELb1ELb1ELb1ELb1ELb0ELb0ELb0ELi2ELi2ELi4ELi2ELb1EEENS1_24CollectiveEpilogueBwdGQAISA_fSD_Li256ELb1ELb1EEENS1_19SingleTileSchedulerILb1ELb0ELb0ELi128EEEEEEEEEvNT_6ParamsE$_ZZN4cuteplIJiEJNS_1CILi0EEEEEEDaRKNS_15ArithmeticTupleIJDpT_EEERKNS3_IJDpT0_EEEENKUlDpRKT_E_clIJiEEEDaSH_ - $_ZN7cutlass13device_kernelIN5flash19enable_sm80_to_sm89INS1_16FlashAttnBwdSm80INS1_25CollectiveMainloopBwdSm80ILi2ELi2EN4cute5tupleIJNS5_1CILi64EEENS7_ILi128EEES8_EEENS_10bfloat16_tEfNS_4arch4Sm80ELb0ELb1ELb1ELb1ELb1ELb0ELb0ELb0ELi2ELi2ELi4ELi2ELb1EEENS1_24CollectiveEpilogueBwdGQAISA_fSD_Li256ELb1ELb1EEENS1_19SingleTileSchedulerILb1ELb0ELb0ELi128EEEEEEEEEvNT_6ParamsE$_ZZN4cuteplIJNS_1CILi0EEEiEJS2_S2_iiEEEDaRKNS_15ArithmeticTupleIJDpT_EEERKNS3_IJDpT0_EEEENKUlDpRKT_E_clIJS2_iiiEEEDaSH_)
$_ZN7cutlass13device_kernelIN5flash19enable_sm80_to_sm89INS1_16FlashAttnBwdSm80INS1_25CollectiveMainloopBwdSm80ILi2ELi2EN4cute5tupleIJNS5_1CILi64EEENS7_ILi128EEES8_EEENS_10bfloat16_tEfNS_4arch4Sm80ELb0ELb1ELb1ELb1ELb1ELb0ELb0ELb0ELi2ELi2ELi4ELi2ELb1EEENS1_24CollectiveEpilogueBwdGQAISA_fSD_Li256ELb1ELb1EEENS1_19SingleTileSchedulerILb1ELb0ELb0ELi128EEEEEEEEEvNT_6ParamsE$_ZZN4cuteplIJNS_1CILi0EEEiEJS2_S2_iiEEEDaRKNS_15ArithmeticTupleIJDpT_EEERKNS3_IJDpT0_EEEENKUlDpRKT_E_clIJS2_iiiEEEDaSH_:
[----:B------:R-:W-:Y:S02]  /*a870*/  IADD3 R7, R1, 0x19c, RZ ;  /* 0x0000019c01077810 */ /* 0x000fe40007ffe0ff */
[----:B------:R-:W-:Y:S02]  /*a880*/  MOV R18, 0xa8b0 ;  /* 0x0000a8b000127802 */ /* 0x000fe40000000f00 */
[----:B------:R-:W-:Y:S02]  /*a890*/  IADD3 R7, R7, c[0x0][0x20], RZ ;  /* 0x0000080007077a10 */ /* 0x000fe40007ffe0ff */
[----:B------:R-:W-:Y:S05]  /*a8a0*/  CALL.REL.NOINC `($_ZN7cutlass13device_kernelIN5flash19enable_sm80_to_sm89INS1_16FlashAttnBwdSm80INS1_25CollectiveMainloopBwdSm80ILi2ELi2EN4cute5tupleIJNS5_1CILi64EEENS7_ILi128EEES8_EEENS_10bfloat16_tEfNS_4arch4Sm80ELb0ELb1ELb1ELb1ELb1ELb0ELb0ELb0ELi2ELi2ELi4ELi2ELb1EEENS1_24CollectiveEpilogueBwdGQAISA_fSD_Li256ELb1ELb1EEENS1_19SingleTileSchedulerILb1ELb0ELb0ELi128EEEEEEEEEvNT_6ParamsE$_ZN4cute5tupleIJNS_1CILi0EEEiiiEEC2ERKS2_RKiS7_S7_) ;  /* 0xffffda7000007944 */ /* 0x000fea0003c3ffff */
[----:B------:R1:W5:Y:S04]  /*a8b0*/  LDL R18, [R1+0x19c] ;  /* 0x00019c0001127983 */ /* 0x0003680000100800 */
[----:B------:R1:W5:Y:S01]  /*a8c0*/  LDL.64 R6, [R1+0x1a0] ;  /* 0x0001a00001067983 */ /* 0x0003620000100a00 */
[----:B------:R-:W-:-:S04]  /*a8d0*/  MOV R17, 0x0 ;  /* 0x0000000000117802 */ /* 0x000fc80000000f00 */
[----:B------:R-:W-:Y:S05]  /*a8e0*/  RET.REL.NODEC R16 `(_ZN7cutlass13device_kernelIN5flash19enable_sm80_to_sm89INS1_16FlashAttnBwdSm80INS1_25CollectiveMainloopBwdSm80ILi2ELi2EN4cute5tupleIJNS5_1CILi64EEENS7_ILi128EEES8_EEENS_10bfloat16_tEfNS_4arch4Sm80ELb0ELb1ELb1ELb1ELb1ELb0ELb0ELb0ELi2ELi2ELi4ELi2ELb1EEENS1_24CollectiveEpilogueBwdGQAISA_fSD_Li256ELb1ELb1EEENS1_19SingleTileSchedulerILb1ELb0ELb0ELi128EEEEEEEEEvNT_6ParamsE) ;  /* 0xffff571010007950 */ /* 0x000fea0003c3ffff */
        .type           $_ZN7cutlass13device_kernelIN5flash19enable_sm80_to_sm89INS1_16FlashAttnBwdSm80INS1_25CollectiveMainloopBwdSm80ILi2ELi2EN4cute5tupleIJNS5_1CILi64EEENS7_ILi128EEES8_EEENS_10bfloat16_tEfNS_4arch4Sm80ELb0ELb1ELb1ELb1ELb1ELb0ELb0ELb0ELi2ELi2ELi4ELi2ELb1EEENS1_24CollectiveEpilogueBwdGQAISA_fSD_Li256ELb1ELb1EEENS1_19SingleTileSchedulerILb1ELb0ELb0ELi128EEEEEEEEEvNT_6ParamsE$_ZZN4cuteplIJiEJNS_1CILi0EEEEEEDaRKNS_15ArithmeticTupleIJDpT_EEERKNS3_IJDpT0_EEEENKUlDpRKT_E_clIJiEEEDaSH_,@function
        .size           $_ZN7cutlass13device_kernelIN5flash19enable_sm80_to_sm89INS1_16FlashAttnBwdSm80INS1_25CollectiveMainloopBwdSm80ILi2ELi2EN4cute5tupleIJNS5_1CILi64EEENS7_ILi128EEES8_EEENS_10bfloat16_tEfNS_4arch4Sm80ELb0ELb1ELb1ELb1ELb1ELb0ELb0ELb0ELi2ELi2ELi4ELi2ELb1EEENS1_24CollectiveEpilogueBwdGQAISA_fSD_Li256ELb1ELb1EEENS1_19SingleTileSchedulerILb1ELb0ELb0ELi128EEEEEEEEEvNT_6ParamsE$_ZZN4cuteplIJiEJNS_1CILi0EEEEEEDaRKNS_15ArithmeticTupleIJDpT_EEERKNS3_IJDpT0_EEEENKUlDpRKT_E_clIJiEEEDaSH_,($_ZN7cutlass13device_kernelIN5flash19enable_sm80_to_sm89INS1_16FlashAttnBwdSm80INS1_25CollectiveMainloopBwdSm80ILi2ELi2EN4cute5tupleIJNS5_1CILi64EEENS7_ILi128EEES8_EEENS_10bfloat16_tEfNS_4arch4Sm80ELb0ELb1ELb1ELb1ELb1ELb0ELb0ELb0ELi2ELi2ELi4ELi2ELb1EEENS1_24CollectiveEpilogueBwdGQAISA_fSD_Li256ELb1ELb1EEENS1_19SingleTileSchedulerILb1ELb0ELb0ELi128EEEEEEEEEvNT_6ParamsE$_ZZN4cuteplIJiEJNS_1CILi0EEEiEEEDaRKNS_15ArithmeticTupleIJDpT_EEERKNS3_IJDpT0_EEEENKUlDpRKT_E_clIJiiEEEDaSH_ - $_ZN7cutlass13device_kernelIN5flash19enable_sm80_to_sm89INS1_16FlashAttnBwdSm80INS1_25CollectiveMainloopBwdSm80ILi2ELi2EN4cute5tupleIJNS5_1CILi64EEENS7_ILi128EEES8_EEENS_10bfloat16_tEfNS_4arch4Sm80ELb0ELb1ELb1ELb1ELb1ELb0ELb0ELb0ELi2ELi2ELi4ELi2ELb1EEENS1_24CollectiveEpilogueBwdGQAISA_fSD_Li256ELb1ELb1EEENS1_19SingleTileSchedulerILb1ELb0ELb0ELi128EEEEEEEEEvNT_6ParamsE$_ZZN4cuteplIJiEJNS_1CILi0EEEEEEDaRKNS_15ArithmeticTupleIJDpT_EEERKNS3_IJDpT0_EEEENKUlDpRKT_E_clIJiEEEDaSH_)
$_ZN7cutlass13device_kernelIN5flash19enable_sm80_to_sm89INS1_16FlashAttnBwdSm80INS1_25CollectiveMainloopBwdSm80ILi2ELi2EN4cute5tupleIJNS5_1CILi64EEENS7_ILi128EEES8_EEENS_10bfloat16_tEfNS_4arch4Sm80ELb0ELb1ELb1ELb1ELb1ELb0ELb0ELb0ELi2ELi2ELi4ELi2ELb1EEENS1_24CollectiveEpilogueBwdGQAISA_fSD_Li256ELb1ELb1EEENS1_19SingleTileSchedulerILb1ELb0ELb0ELi128EEEEEEEEEvNT_6ParamsE$_ZZN4cuteplIJiEJNS_1CILi0EEEEEEDaRKNS_15ArithmeticTupleIJDpT_EEERKNS3_IJDpT0_EEEENKUlDpRKT_E_clIJiEEEDaSH_:
[----:B------:R-:W-:Y:S02]  /*a8f0*/  IADD3 R6, R1, 0x188, RZ ;  /* 0x0000018801067810 */ /* 0x000fe40007ffe0ff */
[----:B------:R-:W-:Y:S02]  /*a900*/  MOV R16, 0xa930 ;  /* 0x0000a93000107802 */ /* 0x000fe40000000f00 */
[----:B------:R-:W-:Y:S02]  /*a910*/  IADD3 R6, R6, c[0x0][0x20], RZ ;  /* 0x0000080006067a10 */ /* 0x000fe40007ffe0ff */
[----:B------:R-:W-:Y:S05]  /*a920*/  CALL.REL.NOINC `($_ZN7cutlass13device_kernelIN5flash19enable_sm80_to_sm89INS1_16FlashAttnBwdSm80INS1_25CollectiveMainloopBwdSm80ILi2ELi2EN4cute5tupleIJNS5_1CILi64EEENS7_ILi128EEES8_EEENS_10bfloat16_tEfNS_4arch4Sm80ELb0ELb1ELb1ELb1ELb1ELb0ELb0ELb0ELi2ELi2ELi4ELi2ELb1EEENS1_24CollectiveEpilogueBwdGQAISA_fSD_Li256ELb1ELb1EEENS1_19SingleTileSchedulerILb1ELb0ELb0ELi128EEEEEEEEEvNT_6ParamsE$_ZN4cute5tupleIJiEEC2ERKi) ;  /* 0xffffda4000007944 */ /* 0x000fea0003c3ffff */
[----:B------:R1:W5:Y:S01]  /*a930*/  LDL R6, [R1+0x188] ;  /* 0x0001880001067983 */ /* 0x0003620000100800 */
[----:B------:R-:W-:-:S04]  /*a940*/  MOV R21, 0x0 ;  /* 0x0000000000157802 */ /* 0x000fc80000000f00 */
[----:B------:R-:W-:Y:S05]  /*a950*/  RET.REL.NODEC R20 `(_ZN7cutlass13device_kernelIN5flash19enable_sm80_to_sm89INS1_16FlashAttnBwdSm80INS1_25CollectiveMainloopBwdSm80ILi2ELi2EN4cute5tupleIJNS5_1CILi64EEENS7_ILi128EEES8_EEENS_10bfloat16_tEfNS_4arch4Sm80ELb0ELb1ELb1ELb1ELb1ELb0ELb0ELb0ELi2ELi2ELi4ELi2ELb1EEENS1_24CollectiveEpilogueBwdGQAISA_fSD_Li256ELb1ELb1EEENS1_19SingleTileSchedulerILb1ELb0ELb0ELi128EEEEEEEEEvNT_6ParamsE) ;  /* 0xffff56a014007950 */ /* 0x000fea0003c3ffff */
        .type           $_ZN7cutlass13device_kernelIN5flash19enable_sm80_to_sm89INS1_16FlashAttnBwdSm80INS1_25CollectiveMainloopBwdSm80ILi2ELi2EN4cute5tupleIJNS5_1CILi64EEENS7_ILi128EEES8_EEENS_10bfloat16_tEfNS_4arch4Sm80ELb0ELb1ELb1ELb1ELb1ELb0ELb0ELb0ELi2ELi2ELi4ELi2ELb1EEENS1_24CollectiveEpilogueBwdGQAISA_fSD_Li256ELb1ELb1EEENS1_19SingleTileSchedulerILb1ELb0ELb0ELi128EEEEEEEEEvNT_6ParamsE$_ZZN4cuteplIJiEJNS_1CILi0EEEiEEEDaRKNS_15ArithmeticTupleIJDpT_EEERKNS3_IJDpT0_EEEENKUlDpRKT_E_clIJiiEEEDaSH_,@function
        .size           $_ZN7cutlass13device_kernelIN5flash19enable_sm80_to_sm89INS1_16FlashAttnBwdSm80INS1_25CollectiveMainloopBwdSm80ILi2ELi2EN4cute5tupleIJNS5_1CILi64EEENS7_ILi128EEES8_EEENS_10bfloat16_tEfNS_4arch4Sm80ELb0ELb1ELb1ELb1ELb1ELb0ELb0ELb0ELi2ELi2ELi4ELi2ELb1EEENS1_24CollectiveEpilogueBwdGQAISA_fSD_Li256ELb1ELb1EEENS1_19SingleTileSchedulerILb1ELb0ELb0ELi128EEEEEEEEEvNT_6ParamsE$_ZZN4cuteplIJiEJNS_1CILi0EEEiEEEDaRKNS_15ArithmeticTupleIJDpT_EEERKNS3_IJDpT0_EEEENKUlDpRKT_E_clIJiiEEEDaSH_,($_ZN7cutlass13device_kernelIN5flash19enable_sm80_to_sm89INS1_16FlashAttnBwdSm80INS1_25CollectiveMainloopBwdSm80ILi2ELi2EN4cute5tupleIJNS5_1CILi64EEENS7_ILi128EEES8_EEENS_10bfloat16_tEfNS_4arch4Sm80ELb0ELb1ELb1ELb1ELb1ELb0ELb0ELb0ELi2ELi2ELi4ELi2ELb1EEENS1_24CollectiveEpilogueBwdGQAISA_fSD_Li256ELb1ELb1EEENS1_19SingleTileSchedulerILb1ELb0ELb0ELi128EEEEEEEEEvNT_6ParamsE$_ZZN4cuteplIJiiEJNS_1CILi0EEES2_EEEDaRKNS_15ArithmeticTupleIJDpT_EEERKNS3_IJDpT0_EEEENKUlDpRKT_E_clIJiiEEEDaSH_ - $_ZN7cutlass13device_kernelIN5flash19enable_sm80_to_sm89INS1_16FlashAttnBwdSm80INS1_25CollectiveMainloopBwdSm80ILi2ELi2EN4cute5tupleIJNS5_1CILi64EEENS7_ILi128EEES8_EEENS_10bfloat16_tEfNS_4arch4Sm80ELb0ELb1ELb1ELb1ELb1ELb0ELb0ELb0ELi2ELi2ELi4ELi2ELb1EEENS1_24CollectiveEpilogueBwdGQAISA_fSD_Li256ELb1ELb1EEENS1_19SingleTileSchedulerILb1ELb0ELb0ELi128EEEEEEEEEvNT_6ParamsE$_ZZN4cuteplIJiEJNS_1CILi0EEEiEEEDaRKNS_15ArithmeticTupleIJDpT_EEERKNS3_IJDpT0_EEEENKUlDpRKT_E_clIJiiEEEDaSH_)
$_ZN7cutlass13device_kernelIN5flash19enable_sm80_to_sm89INS1_16FlashAttnBwdSm80INS1_25CollectiveMainloopBwdSm80ILi2ELi2EN4cute5tupleIJNS5_1CILi64EEENS7_ILi128EEES8_EEENS_10bfloat16_tEfNS_4arch4Sm80ELb0ELb1ELb1ELb1ELb1ELb0ELb0ELb0ELi2ELi2ELi4ELi2ELb1EEENS1_24CollectiveEpilogueBwdGQAISA_fSD_Li256ELb1ELb1EEENS1_19SingleTileSchedulerILb1ELb0ELb0ELi128EEEEEEEEEvNT_6ParamsE$_ZZN4cuteplIJiEJNS_1CILi0EEEiEEEDaRKNS_15ArithmeticTupleIJDpT_EEERKNS3_IJDpT0_EEEENKUlDpRKT_E_clIJiiEEEDaSH_:
[----:B------:R-:W-:Y:S02]  /*a960*/  IADD3 R7, R1, 0x19c, RZ ;  /* 0x0000019c01077810 */ /* 0x000fe40007ffe0ff */
[----:B------:R-:W-:Y:S02]  /*a970*/  MOV R8, 0xa9a0 ;  /* 0x0000a9a000087802 */ /* 0x000fe40000000f00 */
[----:B------:R-:W-:Y:S02]  /*a980*/  IADD3 R7, R7, c[0x0][0x20], RZ ;  /* 0x0000080007077a10 */ /* 0x000fe40007ffe0ff */
[----:B------:R-:W-:Y:S05]  /*a990*/  CALL.REL.NOINC `($_ZN7cutlass13device_kernelIN5flash19enable_sm80_to_sm89INS1_16FlashAttnBwdSm80INS1_25CollectiveMainloopBwdSm80ILi2ELi2EN4cute5tupleIJNS5_1CILi64EEENS7_ILi128EEES8_EEENS_10bfloat16_tEfNS_4arch4Sm80ELb0ELb1ELb1ELb1ELb1ELb0ELb0ELb0ELi2ELi2ELi4ELi2ELb1EEENS1_24CollectiveEpilogueBwdGQAISA_fSD_Li256ELb1ELb1EEENS1_19SingleTileSchedulerILb1ELb0ELb0ELi128EEEEEEEEEvNT_6ParamsE$_ZN4cute5tupleIJiiEEC2ERKiS3_) ;  /* 0xffffda7000007944 */ /* 0x000fea0003c3ffff */
[----:B-1----:R1:W5:Y:S04]  /*a9a0*/  LDL R16, [R1+0x1a0] ;  /* 0x0001a00001107983 */ /* 0x0023680000100800 */
[----:B------:R1:W5:Y:S01]  /*a9b0*/  LDL R6, [R1+0x19c] ;  /* 0x00019c0001067983 */ /* 0x0003620000100800 */
[----:B------:R-:W-:Y:S02]  /*a9c0*/  MOV R8, R18 ;  /* 0x0000001200087202 */ /* 0x000fe40000000f00 */
[----:B------:R-:W-:-:S04]  /*a9d0*/  MOV R9, 0x0 ;  /* 0x0000000000097802 */ /* 0x000fc80000000f00 */
[----:B------:R-:W-:Y:S05]  /*a9e0*/  RET.REL.NODEC R8 `(_ZN7cutlass13device_kernelIN5flash19enable_sm80_to_sm89INS1_16FlashAttnBwdSm80INS1_25CollectiveMainloopBwdSm80ILi2ELi2EN4cute5tupleIJNS5_1CILi64EEENS7_ILi128EEES8_EEENS_10bfloat16_tEfNS_4arch4Sm80ELb0ELb1ELb1ELb1ELb1ELb0ELb0ELb0ELi2ELi2ELi4ELi2ELb1EEENS1_24CollectiveEpilogueBwdGQAISA_fSD_Li256ELb1ELb1EEENS1_19SingleTileSchedulerILb1ELb0ELb0ELi128EEEEEEEEEvNT_6ParamsE) ;  /* 0xffff561008007950 */ /* 0x000fea0003c3ffff */
        .type           $_ZN7cutlass13device_kernelIN5flash19enable_sm80_to_sm89INS1_16FlashAttnBwdSm80INS1_25CollectiveMainloopBwdSm80ILi2ELi2EN4cute5tupleIJNS5_1CILi64EEENS7_ILi128EEES8_EEENS_10bfloat16_tEfNS_4arch4Sm80ELb0ELb1ELb1ELb1ELb1ELb0ELb0ELb0ELi2ELi2ELi4ELi2ELb1EEENS1_24CollectiveEpilogueBwdGQAISA_fSD_Li256ELb1ELb1EEENS1_19SingleTileSchedulerILb1ELb0ELb0ELi128EEEEEEEEEvNT_6ParamsE$_ZZN4cuteplIJiiEJNS_1CILi0EEES2_EEEDaRKNS_15ArithmeticTupleIJDpT_EEERKNS3_IJDpT0_EEEENKUlDpRKT_E_clIJiiEEEDaSH_,@function
        .size           $_ZN7cutlass13device_kernelIN5flash19enable_sm80_to_sm89INS1_16FlashAttnBwdSm80INS1_25CollectiveMainloopBwdSm80ILi2ELi2EN4cute5tupleIJNS5_1CILi64EEENS7_ILi128EEES8_EEENS_10bfloat16_tEfNS_4arch4Sm80ELb0ELb1ELb1ELb1ELb1ELb0ELb0ELb0ELi2ELi2ELi4ELi2ELb1EEENS1_24CollectiveEpilogueBwdGQAISA_fSD_Li256ELb1ELb1EEENS1_19SingleTileSchedulerILb1ELb0ELb0ELi128EEEEEEEEEvNT_6ParamsE$_ZZN4cuteplIJiiEJNS_1CILi0EEES2_EEEDaRKNS_15ArithmeticTupleIJDpT_EEERKNS3_IJDpT0_EEEENKUlDpRKT_E_clIJiiEEEDaSH_,($_ZN7cutlass13device_kernelIN5flash19enable_sm80_to_sm89INS1_16FlashAttnBwdSm80INS1_25CollectiveMainloopBwdSm80ILi2ELi2EN4cute5tupleIJNS5_1CILi64EEENS7_ILi128EEES8_EEENS_10bfloat16_tEfNS_4arch4Sm80ELb0ELb1ELb1ELb1ELb1ELb0ELb0ELb0ELi2ELi2ELi4ELi2ELb1EEENS1_24CollectiveEpilogueBwdGQAISA_fSD_Li256ELb1ELb1EEENS1_19SingleTileSchedulerILb1ELb0ELb0ELi128EEEEEEEEEvNT_6ParamsE$_ZZN5flash25CollectiveMainloopBwdSm80ILi2ELi2EN4cute5tupleIJNS1_1CILi64EEENS3_ILi128EEES4_EEEN7cutlass10bfloat16_tEfNS7_4arch4Sm80ELb0ELb1ELb1ELb1ELb1ELb0ELb0ELb0ELi2ELi2ELi4ELi2ELb1EE3mmaINS_16FlashAttnBwdSm80ISB_NS_24CollectiveEpilogueBwdGQAIS6_fSA_Li256ELb1ELb1EEENS_19SingleTileSchedulerILb1ELb0ELb0ELi128EEEE13SharedStorageENS1_6TensorINS1_11ArrayEngineIfLm32EEENS1_6LayoutINS2_IJNS2_IJNS3_ILi2EEESO_EEESO_NS3_ILi4EEEEEENS2_IJNS2_IJNS3_ILi1EEESO_EEESQ_NS3_ILi8EEEEEEEEEEEEbRKNSB_6ParamsERT0_S12_iNS2_IJiiiEEERT_ENKUliiE0_clEii - $_ZN7cutlass13device_kernelIN5flash19enable_sm80_to_sm89INS1_16FlashAttnBwdSm80INS1_25CollectiveMainloopBwdSm80ILi2ELi2EN4cute5tupleIJNS5_1CILi64EEENS7_ILi128EEES8_EEENS_10bfloat16_tEfNS_4arch4Sm80ELb0ELb1ELb1ELb1ELb1ELb0ELb0ELb0ELi2ELi2ELi4ELi2ELb1EEENS1_24CollectiveEpilogueBwdGQAISA_fSD_Li256ELb1ELb1EEENS1_19SingleTileSchedulerILb1ELb0ELb0ELi128EEEEEEEEEvNT_6ParamsE$_ZZN4cuteplIJiiEJNS_1CILi0EEES2_EEEDaRKNS_15ArithmeticTupleIJDpT_EEERKNS3_IJDpT0_EEEENKUlDpRKT_E_clIJiiEEEDaSH_)
$_ZN7cutlass13device_kernelIN5flash19enable_sm80_to_sm89INS1_16FlashAttnBwdSm80INS1_25CollectiveMainloopBwdSm80ILi2ELi2EN4cute5tupleIJNS5_1CILi64EEENS7_ILi128EEES8_EEENS_10bfloat16_tEfNS_4arch4Sm80ELb0ELb1ELb1ELb1ELb1ELb0ELb0ELb0ELi2ELi2ELi4ELi2ELb1EEENS1_24CollectiveEpilogueBwdGQAISA_fSD_Li256ELb1ELb1EEENS1_19SingleTileSchedulerILb1ELb0ELb0ELi128EEEEEEEEEvNT_6ParamsE$_ZZN4cuteplIJiiEJNS_1CILi0EEES2_EEEDaRKNS_15ArithmeticTupleIJDpT_EEERKNS3_IJDpT0_EEEENKUlDpRKT_E_clIJiiEEEDaSH_:
[----:B------:R-:W-:Y:S01]  /*a9f0*/  IADD3 R7, R1, 0x188, RZ ;  /* 0x0000018801077810 */ /* 0x000fe20007ffe0ff */
[----:B------:R-:W-:Y:S01]  /*aa00*/  IMAD.MOV.U32 R6, RZ, RZ, R4 ;  /* 0x000000ffff067224 */ /* 0x000fe200078e0004 */
[----:B------:R-:W-:Y:S02]  /*aa10*/  MOV R8, 0xaa40 ;  /* 0x0000aa4000087802 */ /* 0x000fe40000000f00 */
[----:B------:R-:W-:Y:S02]  /*aa20*/  IADD3 R7, R7, c[0x0][0x20], RZ ;  /* 0x0000080007077a10 */ /* 0x000fe40007ffe0ff */
[----:B------:R-:W-:Y:S05]  /*aa30*/  CALL.REL.NOINC `($_ZN7cutlass13device_kernelIN5flash19enable_sm80_to_sm89INS1_16FlashAttnBwdSm80INS1_25CollectiveMainloopBwdSm80ILi2ELi2EN4cute5tupleIJNS5_1CILi64EEENS7_ILi128EEES8_EEENS_10bfloat16_tEfNS_4arch4Sm80ELb0ELb1ELb1ELb1ELb1ELb0ELb0ELb0ELi2ELi2ELi4ELi2ELb1EEENS1_24CollectiveEpilogueBwdGQAISA_fSD_Li256ELb1ELb1EEENS1_19SingleTileSchedulerILb1ELb0ELb0ELi128EEEEEEEEEvNT_6ParamsE$_ZN4cute5tupleIJiiEEC2ERKiS3_) ;  /* 0xffffd9d000007944 */ /* 0x000fea0003c3ffff */
[----:B------:R2:W5:Y:S01]  /*aa40*/  LDL R21, [R1+0x188] ;  /* 0x0001880001157983 */ /* 0x0005620000100800 */
[----:B-1----:R-:W-:Y:S02]  /*aa50*/  MOV R6, R18 ;  /* 0x0000001200067202 */ /* 0x002fe40000000f00 */
[----:B------:R-:W-:-:S04]  /*aa60*/  MOV R7, 0x0 ;  /* 0x0000000000077802 */ /* 0x000fc80000000f00 */
[----:B------:R-:W-:Y:S05]  /*aa70*/  RET.REL.NODEC R6 `(_ZN7cutlass13device_kernelIN5flash19enable_sm80_to_sm89INS1_16FlashAttnBwdSm80INS1_25CollectiveMainloopBwdSm80ILi2ELi2EN4cute5tupleIJNS5_1CILi64EEENS7_ILi128EEES8_EEENS_10bfloat16_tEfNS_4arch4Sm80ELb0ELb1ELb1ELb1ELb1ELb0ELb0ELb0ELi2ELi2ELi4ELi2ELb1EEENS1_24CollectiveEpilogueBwdGQAISA_fSD_Li256ELb1ELb1EEENS1_19SingleTileSchedulerILb1ELb0ELb0ELi128EEEEEEEEEvNT_6ParamsE) ;  /* 0xffff558006007950 */ /* 0x000fea0003c3ffff */
        .type           $_ZN7cutlass13device_kernelIN5flash19enable_sm80_to_sm89INS1_16FlashAttnBwdSm80INS1_25CollectiveMainloopBwdSm80ILi2ELi2EN4cute5tupleIJNS5_1CILi64EEENS7_ILi128EEES8_EEENS_10bfloat16_tEfNS_4arch4Sm80ELb0ELb1ELb1ELb1ELb1ELb0ELb0ELb0ELi2ELi2ELi4ELi2ELb1EEENS1_24CollectiveEpilogueBwdGQAISA_fSD_Li256ELb1ELb1EEENS1_19SingleTileSchedulerILb1ELb0ELb0ELi128EEEEEEEEEvNT_6ParamsE$_ZZN5flash25CollectiveMainloopBwdSm80ILi2ELi2EN4cute5tupleIJNS1_1CILi64EEENS3_ILi128EEES4_EEEN7cutlass10bfloat16_tEfNS7_4arch4Sm80ELb0ELb1ELb1ELb1ELb1ELb0ELb0ELb0ELi2ELi2ELi4ELi2ELb1EE3mmaINS_16FlashAttnBwdSm80ISB_NS_24CollectiveEpilogueBwdGQAIS6_fSA_Li256ELb1ELb1EEENS_19SingleTileSchedulerILb1ELb0ELb0ELi128EEEE13SharedStorageENS1_6TensorINS1_11ArrayEngineIfLm32EEENS1_6LayoutINS2_IJNS2_IJNS3_ILi2EEESO_EEESO_NS3_ILi4EEEEEENS2_IJNS2_IJNS3_ILi1EEESO_EEESQ_NS3_ILi8EEEEEEEEEEEEbRKNSB_6ParamsERT0_S12_iNS2_IJiiiEEERT_ENKUliiE0_clEii,@function
        .size           $_ZN7cutlass13device_kernelIN5flash19enable_sm80_to_sm89INS1_16FlashAttnBwdSm80INS1_25CollectiveMainloopBwdSm80ILi2ELi2EN4cute5tupleIJNS5_1CILi64EEENS7_ILi128EEES8_EEENS_10bfloat16_tEfNS_4arch4Sm80ELb0ELb1ELb1ELb1ELb1ELb0ELb0ELb0ELi2ELi2ELi4ELi2ELb1EEENS1_24CollectiveEpilogueBwdGQAISA_fSD_Li256ELb1ELb1EEENS1_19SingleTileSchedulerILb1ELb0ELb0ELi128EEEEEEEEEvNT_6ParamsE$_ZZN5flash25CollectiveMainloopBwdSm80ILi2ELi2EN4cute5tupleIJNS1_1CILi64EEENS3_ILi128EEES4_EEEN7cutlass10bfloat16_tEfNS7_4arch4Sm80ELb0ELb1ELb1ELb1ELb1ELb0ELb0ELb0ELi2ELi2ELi4ELi2ELb1EE3mmaINS_16FlashAttnBwdSm80ISB_NS_24CollectiveEpilogueBwdGQAIS6_fSA_Li256ELb1ELb1EEENS_19SingleTileSchedulerILb1ELb0ELb0ELi128EEEE13SharedStorageENS1_6TensorINS1_11ArrayEngineIfLm32EEENS1_6LayoutINS2_IJNS2_IJNS3_ILi2EEESO_EEESO_NS3_ILi4EEEEEENS2_IJNS2_IJNS3_ILi1EEESO_EEESQ_NS3_ILi8EEEEEEEEEEEEbRKNSB_6ParamsERT0_S12_iNS2_IJiiiEEERT_ENKUliiE0_clEii,($_ZN7cutlass13device_kernelIN5flash19enable_sm80_to_sm89INS1_16FlashAttnBwdSm80INS1_25CollectiveMainloopBwdSm80ILi2ELi2EN4cute5tupleIJNS5_1CILi64EEENS7_ILi128EEES8_EEENS_10bfloat16_tEfNS_4arch4Sm80ELb0ELb1ELb1ELb1ELb1ELb0ELb0ELb0ELi2ELi2ELi4ELi2ELb1EEENS1_24CollectiveEpilogueBwdGQAISA_fSD_Li256ELb1ELb1EEENS1_19SingleTileSchedulerILb1ELb0ELb0ELi128EEEEEEEEEvNT_6ParamsE$_ZZN5flash25CollectiveMainloopBwdSm80ILi2ELi2EN4cute5tupleIJNS1_1CILi64EEENS3_ILi128EEES4_EEEN7cutlass10bfloat16_tEfNS7_4arch4Sm80ELb0ELb1ELb1ELb1ELb1ELb0ELb0ELb0ELi2ELi2ELi4ELi2ELb1EE3mmaINS_16FlashAttnBwdSm80ISB_NS_24CollectiveEpilogueBwdGQAIS6_fSA_Li256ELb1ELb1EEENS_19SingleTileSchedulerILb1ELb0ELb0ELi128EEEE13SharedStorageENS1_6TensorINS1_11ArrayEngineIfLm32EEENS1_6LayoutINS2_IJNS2_IJNS3_ILi2EEESO_EEESO_NS3_ILi4EEEEEENS2_IJNS2_IJNS3_ILi1EEESO_EEESQ_NS3_ILi8EEEEEEEEEEEEbRKNSB_6ParamsERT0_S12_iNS2_IJiiiEEERT_ENKUliiE_clEii - $_ZN7cutlass13device_kernelIN5flash19enable_sm80_to_sm89INS1_16FlashAttnBwdSm80INS1_25CollectiveMainloopBwdSm80ILi2ELi2EN4cute5tupleIJNS5_1CILi64EEENS7_ILi128EEES8_EEENS_10bfloat16_tEfNS_4arch4Sm80ELb0ELb1ELb1ELb1ELb1ELb0ELb0ELb0ELi2ELi2ELi4ELi2ELb1EEENS1_24CollectiveEpilogueBwdGQAISA_fSD_Li256ELb1ELb1EEENS1_19SingleTileSchedulerILb1ELb0ELb0ELi128EEEEEEEEEvNT_6ParamsE$_ZZN5flash25CollectiveMainloopBwdSm80ILi2ELi2EN4cute5tupleIJNS1_1CILi64EEENS3_ILi128EEES4_EEEN7cutlass10bfloat16_tEfNS7_4arch4Sm80ELb0ELb1ELb1ELb1ELb1ELb0ELb0ELb0ELi2ELi2ELi4ELi2ELb1EE3mmaINS_16FlashAttnBwdSm80ISB_NS_24CollectiveEpilogueBwdGQAIS6_fSA_Li256ELb1ELb1EEENS_19SingleTileSchedulerILb1ELb0ELb0ELi128EEEE13SharedStorageENS1_6TensorINS1_11ArrayEngineIfLm32EEENS1_6LayoutINS2_IJNS2_IJNS3_ILi2EEESO_EEESO_NS3_ILi4EEEEEENS2_IJNS2_IJNS3_ILi1EEESO_EEESQ_NS3_ILi8EEEEEEEEEEEEbRKNSB_6ParamsERT0_S12_iNS2_IJiiiEEERT_ENKUliiE0_clEii)
$_ZN7cutlass13device_kernelIN5flash19enable_sm80_to_sm89INS1_16FlashAttnBwdSm80INS1_25CollectiveMainloopBwdSm80ILi2ELi2EN4cute5tupleIJNS5_1CILi64EEENS7_ILi128EEES8_EEENS_10bfloat16_tEfNS_4arch4Sm80ELb0ELb1ELb1ELb1ELb1ELb0ELb0ELb0ELi2ELi2ELi4ELi2ELb1EEENS1_24CollectiveEpilogueBwdGQAISA_fSD_Li256ELb1ELb1EEENS1_19SingleTileSchedulerILb1ELb0ELb0ELi128EEEEEEEEEvNT_6ParamsE$_ZZN5flash25CollectiveMainloopBwdSm80ILi2ELi2EN4cute5tupleIJNS1_1CILi64EEENS3_ILi128EEES4_EEEN7cutlass10bfloat16_tEfNS7_4arch4Sm80ELb0ELb1ELb1ELb1ELb1ELb0ELb0ELb0ELi2ELi2ELi4ELi2ELb1EE3mmaINS_16FlashAttnBwdSm80ISB_NS_24CollectiveEpilogueBwdGQAIS6_fSA_Li256ELb1ELb1EEENS_19SingleTileSchedulerILb1ELb0ELb0ELi128EEEE13SharedStorageENS1_6TensorINS1_11ArrayEngineIfLm32EEENS1_6LayoutINS2_IJNS2_IJNS3_ILi2EEESO_EEESO_NS3_ILi4EEEEEENS2_IJNS2_IJNS3_ILi1EEESO_EEESQ_NS3_ILi8EEEEEEEEEEEEbRKNSB_6ParamsERT0_S12_iNS2_IJiiiEEERT_ENKUliiE0_clEii:
        /* <DEDUP_REMOVED lines=10> */
[----:B-1---5:R-:W-:Y:S05]  /*ab20*/  CALL.REL.NOINC `($_ZN7cutlass13device_kernelIN5flash19enable_sm80_to_sm89INS1_16FlashAttnBwdSm80INS1_25CollectiveMainloopBwdSm80ILi2ELi2EN4cute5tupleIJNS5_1CILi64EEENS7_ILi128EEES8_EEENS_10bfloat16_tEfNS_4arch4Sm80ELb0ELb1ELb1ELb1ELb1ELb0ELb0ELb0ELi2ELi2ELi4ELi2ELb1EEENS1_24CollectiveEpilogueBwdGQAISA_fSD_Li256ELb1ELb1EEENS1_19SingleTileSchedulerILb1ELb0ELb0ELi128EEEEEEEEEvNT_6ParamsE$_ZN4cute3eso3ESOILb1ELb0EJNS_10UnderscoreES2_S2_iEEC2ERKS2_S5_S5_RKi) ;  /* 0xffffcd5000007944 */ /* 0x022fea0003c3ffff */
[----:B-1----:R-:W2:Y:S01]  /*ab30*/  LDL R7, [R1+0x168] ;  /* 0x0001680001077983 */ /* 0x002ea20000100800 */
[----:B------:R-:W-:Y:S02]  /*ab40*/  MOV R8, 0xab70 ;  /* 0x0000ab7000087802 */ /* 0x000fe40000000f00 */
[----:B--2---:R-:W-:Y:S02]  /*ab50*/  SHF.L.U32 R7, R7, 0xc, RZ ;  /* 0x0000000c07077819 */ /* 0x004fe400000006ff */
[----:B------:R-:W-:Y:S05]  /*ab60*/  CALL.REL.NOINC `($_ZN7cutlass13device_kernelIN5flash19enable_sm80_to_sm89INS1_16FlashAttnBwdSm80INS1_25CollectiveMainloopBwdSm80ILi2ELi2EN4cute5tupleIJNS5_1CILi64EEENS7_ILi128EEES8_EEENS_10bfloat16_tEfNS_4arch4Sm80ELb0ELb1ELb1ELb1ELb1ELb0ELb0ELb0ELi2ELi2ELi4ELi2ELb1EEENS1_24CollectiveEpilogueBwdGQAISA_fSD_Li256ELb1ELb1EEENS1_19SingleTileSchedulerILb1ELb0ELb0ELi128EEEEEEEEEvNT_6ParamsE$_ZN4cute3eso3ESOILb1ELb0EJNS_6LayoutINS_5tupleIJNS3_IJNS_1CILi8EEENS4_ILi1EEEEEENS4_ILi2EEES6_EEENS3_IJNS3_IJS6_NS4_ILi0EEEEEENS4_ILi2048EEESA_EEEEEiEEC2ERKSE_RKi) ;  /* 0xffffd50000007944 */ /* 0x000fea0003c3ffff */
[----:B------:R-:W2:Y:S04]  /*ab70*/  LD.E.64 R10, [R10.64] ;  /* 0x000000040a0a7980 */ /* 0x000ea8000c101b00 */
[----:B------:R-:W2:Y:S01]  /*ab80*/  LDL R8, [R1+0x168] ;  /* 0x0001680001087983 */ /* 0x000ea20000100800 */
[----:B------:R-:W-:Y:S01]  /*ab90*/  MOV R16, 0xabc0 ;  /* 0x0000abc000107802 */ /* 0x000fe20000000f00 */
[----:B--2---:R-:W-:-:S04]  /*aba0*/  IMAD.WIDE R8, R8, 0x2, R10 ;  /* 0x0000000208087825 */ /* 0x004fc800078e020a */
[----:B-1----:R-:W-:Y:S05]  /*abb0*/  CALL.REL.NOINC `($_ZN7cutlass13device_kernelIN5flash19enable_sm80_to_sm89INS1_16FlashAttnBwdSm80INS1_25CollectiveMainloopBwdSm80ILi2ELi2EN4cute5tupleIJNS5_1CILi64EEENS7_ILi128EEES8_EEENS_10bfloat16_tEfNS_4arch4Sm80ELb0ELb1ELb1ELb1ELb1ELb0ELb0ELb0ELi2ELi2ELi4ELi2ELb1EEENS1_24CollectiveEpilogueBwdGQAISA_fSD_Li256ELb1ELb1EEENS1_19SingleTileSchedulerILb1ELb0ELb0ELi128EEEEEEEEEvNT_6ParamsE$_ZN4cute8smem_ptrIPN7cutlass10bfloat16_tEECI1NS_12iter_adaptorIS3_S4_EEES3_) ;  /* 0xffffd97000007944 */ /* 0x002fea0003c3ffff */
[----:B------:R1:W5:Y:S01]  /*abc0*/  LDL.64 R6, [R1+0x168] ;  /* 0x0001680001067983 */ /* 0x0003620000100a00 */
[----:B------:R-:W-:-:S03]  /*abd0*/  MOV R10, 0xabf0 ;  /* 0x0000abf0000a7802 */ /* 0x000fc60000000f00 */
[----:B-1---5:R-:W-:Y:S05]  /*abe0*/  CALL.REL.NOINC `($_ZN7cutlass13device_kernelIN5flash19enable_sm80_to_sm89INS1_16FlashAttnBwdSm80INS1_25CollectiveMainloopBwdSm80ILi2ELi2EN4cute5tupleIJNS5_1CILi64EEENS7_ILi128EEES8_EEENS_10bfloat16_tEfNS_4arch4Sm80ELb0ELb1ELb1ELb1ELb1ELb0ELb0ELb0ELi2ELi2ELi4ELi2ELb1EEENS1_24CollectiveEpilogueBwdGQAISA_fSD_Li256ELb1ELb1EEENS1_19SingleTileSchedulerILb1ELb0ELb0ELi128EEEEEEEEEvNT_6ParamsE$_ZN4cute3eso3ESOILb1ELb0EJNS_6LayoutINS_5tupleIJNS3_IJNS_1CILi8EEENS4_ILi1EEEEEENS4_ILi2EEES6_EEENS3_IJNS3_IJS6_NS4_ILi0EEEEEENS4_ILi2048EEESA_EEEEENS_10ViewEngineINS_8smem_ptrIPN7cutlass10bfloat16_tEEEEEEEC2ERKSE_RKSL_) ;  /* 0xffffd44000007944 */ /* 0x022fea0003c3ffff */
[----:B------:R2:W5:Y:S04]  /*abf0*/  LDL.64 R22, [R1+0x168] ;  /* 0x0001680001167983 */ /* 0x0005680000100a00 */
[----:B------:R2:W5:Y:S01]  /*ac00*/  LDL.64 R26, [R14+0x8] ;  /* 0x000008000e1a7983 */ /* 0x0005620000100a00 */
[----:B-1----:R-:W-:-:S02]  /*ac10*/  MOV R7, R17 ;  /* 0x0000001100077202 */ /* 0x002fc40000000f00 */
[----:B------:R-:W-:Y:S02]  /*ac20*/  MOV R8, 0xac40 ;  /* 0x0000ac4000087802 */ /* 0x000fe40000000f00 */
[----:B--2--5:R-:W-:Y:S05]  /*ac30*/  CALL.REL.NOINC `($_ZN7cutlass13device_kernelIN5flash19enable_sm80_to_sm89INS1_16FlashAttnBwdSm80INS1_25CollectiveMainloopBwdSm80ILi2ELi2EN4cute5tupleIJNS5_1CILi64EEENS7_ILi128EEES8_EEENS_10bfloat16_tEfNS_4arch4Sm80ELb0ELb1ELb1ELb1ELb1ELb0ELb0ELb0ELi2ELi2ELi4ELi2ELb1EEENS1_24CollectiveEpilogueBwdGQAISA_fSD_Li256ELb1ELb1EEENS1_19SingleTileSchedulerILb1ELb0ELb0ELi128EEEEEEEEEvNT_6ParamsE$_ZN4cute3eso3ESOILb1ELb0EJNS_10UnderscoreES2_S2_iEEC2ERKS2_S5_S5_RKi) ;  /* 0xffffcc4000007944 */ /* 0x024fea0003c3ffff */
[----:B------:R-:W2:Y:S04]  /*ac40*/  LDL R15, [R1+0x168] ;  /* 0x00016800010f7983 */ /* 0x000ea80000100800 */
[----:B-1----:R1:W5:Y:S01]  /*ac50*/  LD.E.64 R6, [R26.64+0x8] ;  /* 0x000008041a067980 */ /* 0x002362000c101b00 */
[----:B------:R-:W-:Y:S02]  /*ac60*/  MOV R8, 0xac90 ;  /* 0x0000ac9000087802 */ /* 0x000fe40000000f00 */
[----:B--2---:R-:W-:Y:S02]  /*ac70*/  SHF.R.S32.HI R11, RZ, 0x1f, R15 ;  /* 0x0000001fff0b7819 */ /* 0x004fe4000001140f */
[----:B-1---5:R-:W-:Y:S05]  /*ac80*/  CALL.REL.NOINC `($_ZN7cutlass13device_kernelIN5flash19enable_sm80_to_sm89INS1_16FlashAttnBwdSm80INS1_25CollectiveMainloopBwdSm80ILi2ELi2EN4cute5tupleIJNS5_1CILi64EEENS7_ILi128EEES8_EEENS_10bfloat16_tEfNS_4arch4Sm80ELb0ELb1ELb1ELb1ELb1ELb0ELb0ELb0ELi2ELi2ELi4ELi2ELb1EEENS1_24CollectiveEpilogueBwdGQAISA_fSD_Li256ELb1ELb1EEENS1_19SingleTileSchedulerILb1ELb0ELb0ELi128EEEEEEEEEvNT_6ParamsE$_ZZN4cute5sliceINS_5tupleIJNS_10UnderscoreES2_S2_iEEENS1_IJNS1_IJNS_1CILi1EEENS4_ILi0EEEEEElS6_lEEEEEDaRKT_RKT0_ENKUlRKT_RKT0_E_clIS2_lEEDaSH_SK_) ;  /* 0xffffde1000007944 */ /* 0x022fea0003c3ffff */
[----:B-----5:R-:W-:Y:S02]  /*ac90*/  MOV R9, R7 ;  /* 0x0000000700097202 */ /* 0x020fe40000000f00 */
[----:B------:R-:W-:Y:S02]  /*aca0*/  MOV R8, 0xacc0 ;  /* 0x0000acc000087802 */ /* 0x000fe40000000f00 */
[----:B-1----:R-:W-:Y:S05]  /*acb0*/  CALL.REL.NOINC `($_ZN7cutlass13device_kernelIN5flash19enable_sm80_to_sm89INS1_16FlashAttnBwdSm80INS1_25CollectiveMainloopBwdSm80ILi2ELi2EN4cute5tupleIJNS5_1CILi64EEENS7_ILi128EEES8_EEENS_10bfloat16_tEfNS_4arch4Sm80ELb0ELb1ELb1ELb1ELb1ELb0ELb0ELb0ELi2ELi2ELi4ELi2ELb1EEENS1_24CollectiveEpilogueBwdGQAISA_fSD_Li256ELb1ELb1EEENS1_19SingleTileSchedulerILb1ELb0ELb0ELi128EEEEEEEEEvNT_6ParamsE$_ZZN4cute12filter_tupleINS_5tupleIJNS_10UnderscoreES2_S2_iEEENS1_IJNS1_IJNS_1CILi1EEENS4_ILi0EEEEEElS6_lEEEZNS_5sliceIS3_S8_EEDaRKT_RKT0_EUlRKT_RKT0_E_EEDaSC_SF_OT1_ENKUlDpSI_E_clIJNS1_IJS7_EEENS1_IJlEEENS1_IJS6_EEENS1_IJEEEEEEDaSP_) ;  /* 0xffffd97000007944 */ /* 0x002fea0003c3ffff */
[----:B-----5:R-:W-:Y:S02]  /*acc0*/  MOV R9, R7 ;  /* 0x0000000700097202 */ /* 0x020fe40000000f00 */
[----:B------:R-:W-:-:S02]  /*acd0*/  MOV R8, 0xacf0 ;  /* 0x0000acf000087802 */ /* 0x000fc40000000f00 */
[----:B-1----:R-:W-:Y:S05]  /*ace0*/  CALL.REL.NOINC `($_ZN7cutlass13device_kernelIN5flash19enable_sm80_to_sm89INS1_16FlashAttnBwdSm80INS1_25CollectiveMainloopBwdSm80ILi2ELi2EN4cute5tupleIJNS5_1CILi64EEENS7_ILi128EEES8_EEENS_10bfloat16_tEfNS_4arch4Sm80ELb0ELb1ELb1ELb1ELb1ELb0ELb0ELb0ELi2ELi2ELi4ELi2ELb1EEENS1_24CollectiveEpilogueBwdGQAISA_fSD_Li256ELb1ELb1EEENS1_19SingleTileSchedulerILb1ELb0ELb0ELi128EEEEEEEEEvNT_6ParamsE$_ZN4cute5tupleIJNS0_IJNS0_IJNS_1CILi8EEENS1_ILi1EEEEEENS1_ILi2EEES3_EEENS0_IJNS0_IJS3_NS1_ILi0EEEEEElS7_EEEEEC2ERKS6_RKS9_) ;  /* 0xffffd3c000007944 */ /* 0x002fea0003c3ffff */
        /* <DEDUP_REMOVED lines=8> */
[----:B-1---5:R-:W-:Y:S05]  /*ad70*/  CALL.REL.NOINC `($_ZN7cutlass13device_kernelIN5flash19enable_sm80_to_sm89INS1_16FlashAttnBwdSm80INS1_25CollectiveMainloopBwdSm80ILi2ELi2EN4cute5tupleIJNS5_1CILi64EEENS7_ILi128EEES8_EEENS_10bfloat16_tEfNS_4arch4Sm80ELb0ELb1ELb1ELb1ELb1ELb0ELb0ELb0ELi2ELi2ELi4ELi2ELb1EEENS1_24CollectiveEpilogueBwdGQAISA_fSD_Li256ELb1ELb1EEENS1_19SingleTileSchedulerILb1ELb0ELb0ELi128EEEEEEEEEvNT_6ParamsE$_ZN4cute3eso3ESOILb0ELb0EJNS_6LayoutINS_5tupleIJNS3_IJNS_1CILi8EEENS4_ILi1EEEEEENS4_ILi2EEES6_EEENS3_IJNS3_IJS6_NS4_ILi0EEEEEElSA_EEEEElEEC2ERKSD_RKl) ;  /* 0xffffc81000007944 */ /* 0x022fea0003c3ffff */
[----:B------:R-:W2:Y:S04]  /*ad80*/  LD.E.64 R26, [R26.64+0x18] ;  /* 0x000018041a1a7980 */ /* 0x000ea8000c101b00 */
[----:B-1----:R-:W2:Y:S04]  /*ad90*/  LDL.64 R8, [R1+0x170] ;  /* 0x0001700001087983 */ /* 0x002ea80000100a00 */
[----:B------:R1:W5:Y:S01]  /*ada0*/  LDL.64 R6, [R1+0x168] ;  /* 0x0001680001067983 */ /* 0x0003620000100a00 */
[----:B------:R-:W-:Y:S02]  /*adb0*/  MOV R16, 0xadf0 ;  /* 0x0000adf000107802 */ /* 0x000fe40000000f00 */
[----:B--2---:R-:W-:-:S04]  /*adc0*/  LEA R10, P0, R8, R26, 0x1 ;  /* 0x0000001a080a7211 */ /* 0x004fc800078008ff */
[----:B------:R-:W-:-:S04]  /*add0*/  LEA.HI.X R15, R8, R27, R9, 0x1, P0 ;  /* 0x0000001b080f7211 */ /* 0x000fc800000f0c09 */
[----:B-1---5:R-:W-:Y:S05]  /*ade0*/  CALL.REL.NOINC `($_ZN7cutlass13device_kernelIN5flash19enable_sm80_to_sm89INS1_16FlashAttnBwdSm80INS1_25CollectiveMainloopBwdSm80ILi2ELi2EN4cute5tupleIJNS5_1CILi64EEENS7_ILi128EEES8_EEENS_10bfloat16_tEfNS_4arch4Sm80ELb0ELb1ELb1ELb1ELb1ELb0ELb0ELb0ELi2ELi2ELi4ELi2ELb1EEENS1_24CollectiveEpilogueBwdGQAISA_fSD_Li256ELb1ELb1EEENS1_19SingleTileSchedulerILb1ELb0ELb0ELi128EEEEEEEEEvNT_6ParamsE$_ZN4cute8gmem_ptrIPKN7cutlass10bfloat16_tEECI1NS_12iter_adaptorIS4_S5_EEES4_) ;  /* 0xffffd66000007944 */ /* 0x022fea0003c3ffff */
[----:B------:R-:W2:Y:S01]  /*adf0*/  LDL.64 R24, [R1+0x168] ;  /* 0x0001680001187983 */ /* 0x000ea20000100a00 */
[----:B------:R-:W-:Y:S02]  /*ae00*/  MOV R9, R7 ;  /* 0x0000000700097202 */ /* 0x000fe40000000f00 */
[----:B------:R-:W-:Y:S01]  /*ae10*/  MOV R10, 0xae40 ;  /* 0x0000ae40000a7802 */ /* 0x000fe20000000f00 */
[----:B--2---:R1:W-:Y:S04]  /*ae20*/  STL.64 [R1+0x178], R24 ;  /* 0x0001781801007387 */ /* 0x0043e80000100a00 */
[----:B-1----:R-:W-:Y:S05]  /*ae30*/  CALL.REL.NOINC `($_ZN7cutlass13device_kernelIN5flash19enable_sm80_to_sm89INS1_16FlashAttnBwdSm80INS1_25CollectiveMainloopBwdSm80ILi2ELi2EN4cute5tupleIJNS5_1CILi64EEENS7_ILi128EEES8_EEENS_10bfloat16_tEfNS_4arch4Sm80ELb0ELb1ELb1ELb1ELb1ELb0ELb0ELb0ELi2ELi2ELi4ELi2ELb1EEENS1_24CollectiveEpilogueBwdGQAISA_fSD_Li256ELb1ELb1EEENS1_19SingleTileSchedulerILb1ELb0ELb0ELi128EEEEEEEEEvNT_6ParamsE$_ZN4cute3eso3ESOILb0ELb0EJNS_6LayoutINS_5tupleIJNS3_IJNS_1CILi8EEENS4_ILi1EEEEEENS4_ILi2EEES6_EEENS3_IJNS3_IJS6_NS4_ILi0EEEEEElSA_EEEEENS_10ViewEngineINS_8gmem_ptrIPKN7cutlass10bfloat16_tEEEEEEEC2ERKSD_RKSL_) ;  /* 0xffffc6c000007944 */ /* 0x002fea0003c3ffff */
        /* <DEDUP_REMOVED lines=10> */
[----:B-1---5:R-:W-:Y:S05]  /*aee0*/  CALL.REL.NOINC `($_ZN7cutlass13device_kernelIN5flash19enable_sm80_to_sm89INS1_16FlashAttnBwdSm80INS1_25CollectiveMainloopBwdSm80ILi2ELi2EN4cute5tupleIJNS5_1CILi64EEENS7_ILi128EEES8_EEENS_10bfloat16_tEfNS_4arch4Sm80ELb0ELb1ELb1ELb1ELb1ELb0ELb0ELb0ELi2ELi2ELi4ELi2ELb1EEENS1_24CollectiveEpilogueBwdGQAISA_fSD_Li256ELb1ELb1EEENS1_19SingleTileSchedulerILb1ELb0ELb0ELi128EEEEEEEEEvNT_6ParamsE$_ZZN4cuteplIJiiEJNS_1CILi0EEES2_EEEDaRKNS_15ArithmeticTupleIJDpT_EEERKNS3_IJDpT0_EEEENKUlDpRKT_E_clIJiiEEEDaSH_) ;  /* 0xfffffb0000007944 */ /* 0x022fea0003c3ffff */
[----:B-----5:R-:W-:Y:S01]  /*aef0*/  IMAD.IADD R21, R28, 0x1, -R21 ;  /* 0x000000011c157824 */ /* 0x020fe200078e0a15 */
[----:B------:R-:W-:Y:S02]  /*af00*/  MOV R7, RZ ;  /* 0x000000ff00077202 */ /* 0x000fe40000000f00 */
[----:B------:R-:W-:Y:S02]  /*af10*/  MOV R8, 0xaf30 ;  /* 0x0000af3000087802 */ /* 0x000fe40000000f00 */
[----:B--2---:R-:W-:Y:S05]  /*af20*/  CALL.REL.NOINC `($_ZN7cutlass13device_kernelIN5flash19enable_sm80_to_sm89INS1_16FlashAttnBwdSm80INS1_25CollectiveMainloopBwdSm80ILi2ELi2EN4cute5tupleIJNS5_1CILi64EEENS7_ILi128EEES8_EEENS_10bfloat16_tEfNS_4arch4Sm80ELb0ELb1ELb1ELb1ELb1ELb0ELb0ELb0ELi2ELi2ELi4ELi2ELb1EEENS1_24CollectiveEpilogueBwdGQAISA_fSD_Li256ELb1ELb1EEENS1_19SingleTileSchedulerILb1ELb0ELb0ELi128EEEEEEEEEvNT_6ParamsE$_ZN4cute3eso3ESOILb1ELb0EJNS_1CILi0EEEiS3_EEC2ERKS3_RKiS6_) ;  /* 0xffffcc1000007944 */ /* 0x004fea0003c3ffff */
[----:B-1----:R-:W2:Y:S01]  /*af30*/  LDL R7, [R1+0x168] ;  /* 0x0001680001077983 */ /* 0x002ea20000100800 */
[----:B------:R-:W-:Y:S01]  /*af40*/  IMAD.MOV.U32 R6, RZ, RZ, R4 ;  /* 0x000000ffff067224 */ /* 0x000fe200078e0004 */
[----:B------:R-:W-:Y:S02]  /*af50*/  MOV R16, 0xaf80 ;  /* 0x0000af8000107802 */ /* 0x000fe40000000f00 */
[----:B--2---:R-:W-:Y:S02]  /*af60*/  SHF.L.U32 R7, R7, 0x5, RZ ;  /* 0x0000000507077819 */ /* 0x004fe400000006ff */
[----:B------:R-:W-:Y:S05]  /*af70*/  CALL.REL.NOINC `($_ZN7cutlass13device_kernelIN5flash19enable_sm80_to_sm89INS1_16FlashAttnBwdSm80INS1_25CollectiveMainloopBwdSm80ILi2ELi2EN4cute5tupleIJNS5_1CILi64EEENS7_ILi128EEES8_EEENS_10bfloat16_tEfNS_4arch4Sm80ELb0ELb1ELb1ELb1ELb1ELb0ELb0ELb0ELi2ELi2ELi4ELi2ELb1EEENS1_24CollectiveEpilogueBwdGQAISA_fSD_Li256ELb1ELb1EEENS1_19SingleTileSchedulerILb1ELb0ELb0ELi128EEEEEEEEEvNT_6ParamsE$_ZN4cute5tupleIJiEEC2ERKi) ;  /* 0xffffd3f000007944 */ /* 0x000fea0003c3ffff */
[----:B------:R1:W5:Y:S01]  /*af80*/  LDL R7, [R1+0x168] ;  /* 0x0001680001077983 */ /* 0x0003620000100800 */
[----:B------:R-:W-:Y:S02]  /*af90*/  MOV R6, R20 ;  /* 0x0000001400067202 */ /* 0x000fe40000000f00 */
[----:B------:R-:W-:-:S02]  /*afa0*/  MOV R16, 0xafc0 ;  /* 0x0000afc000107802 */ /* 0x000fc40000000f00 */
[----:B-1---5:R-:W-:Y:S05]  /*afb0*/  CALL.REL.NOINC `($_ZN7cutlass13device_kernelIN5flash19enable_sm80_to_sm89INS1_16FlashAttnBwdSm80INS1_25CollectiveMainloopBwdSm80ILi2ELi2EN4cute5tupleIJNS5_1CILi64EEENS7_ILi128EEES8_EEENS_10bfloat16_tEfNS_4arch4Sm80ELb0ELb1ELb1ELb1ELb1ELb0ELb0ELb0ELi2ELi2ELi4ELi2ELb1EEENS1_24CollectiveEpilogueBwdGQAISA_fSD_Li256ELb1ELb1EEENS1_19SingleTileSchedulerILb1ELb0ELb0ELi128EEEEEEEEEvNT_6ParamsE$_ZN4cute5tupleIJiEEC2ERKi) ;  /* 0xffffd3b000007944 */ /* 0x022fea0003c3ffff */
[----:B------:R1:W5:Y:S01]  /*afc0*/  LDL R7, [R1+0x178] ;  /* 0x0001780001077983 */ /* 0x0003620000100800 */
[----:B------:R-:W-:-:S02]  /*afd0*/  MOV R6, R4 ;  /* 0x0000000400067202 */ /* 0x000fc40000000f00 */
[----:B------:R-:W-:Y:S02]  /*afe0*/  MOV R16, 0xb000 ;  /* 0x0000b00000107802 */ /* 0x000fe40000000f00 */
[----:B-1---5:R-:W-:Y:S05]  /*aff0*/  CALL.REL.NOINC `($_ZN7cutlass13device_kernelIN5flash19enable_sm80_to_sm89INS1_16FlashAttnBwdSm80INS1_25CollectiveMainloopBwdSm80ILi2ELi2EN4cute5tupleIJNS5_1CILi64EEENS7_ILi128EEES8_EEENS_10bfloat16_tEfNS_4arch4Sm80ELb0ELb1ELb1ELb1ELb1ELb0ELb0ELb0ELi2ELi2ELi4ELi2ELb1EEENS1_24CollectiveEpilogueBwdGQAISA_fSD_Li256ELb1ELb1EEENS1_19SingleTileSchedulerILb1ELb0ELb0ELi128EEEEEEEEEvNT_6ParamsE$_ZN4cute5tupleIJiEEC2ERKi) ;  /* 0xffffd37000007944 */ /* 0x022fea0003c3ffff */
[----:B------:R1:W5:Y:S01]  /*b000*/  LDL R7, [R1+0x168] ;  /* 0x0001680001077983 */ /* 0x0003620000100800 */
[----:B------:R-:W-:Y:S02]  /*b010*/  MOV R6, R4 ;  /* 0x0000000400067202 */ /* 0x000fe40000000f00 */
[----:B------:R-:W-:Y:S02]  /*b020*/  MOV R8, 0xb040 ;  /* 0x0000b04000087802 */ /* 0x000fe40000000f00 */
[----:B-1---5:R-:W-:Y:S05]  /*b030*/  CALL.REL.NOINC `($_ZN7cutlass13device_kernelIN5flash19enable_sm80_to_sm89INS1_16FlashAttnBwdSm80INS1_25CollectiveMainloopBwdSm80ILi2ELi2EN4cute5tupleIJNS5_1CILi64EEENS7_ILi128EEES8_EEENS_10bfloat16_tEfNS_4arch4Sm80ELb0ELb1ELb1ELb1ELb1ELb0ELb0ELb0ELi2ELi2ELi4ELi2ELb1EEENS1_24CollectiveEpilogueBwdGQAISA_fSD_Li256ELb1ELb1EEENS1_19SingleTileSchedulerILb1ELb0ELb0ELi128EEEEEEEEEvNT_6ParamsE$_ZN4cute3eso3ESOILb0ELb1EJiNS_1CILi0EEEEEC2ERKiRKS3_) ;  /* 0xffffc7b000007944 */ /* 0x022fea0003c3ffff */
[----:B-1----:R1:W5:Y:S01]  /*b040*/  LDL R7, [R1+0x168] ;  /* 0x0001680001077983 */ /* 0x0023620000100800 */
[----:B------:R-:W-:-:S03]  /*b050*/  MOV R10, 0xb070 ;  /* 0x0000b070000a7802 */ /* 0x000fc60000000f00 */
[----:B-1---5:R-:W-:Y:S05]  /*b060*/  CALL.REL.NOINC `($_ZN7cutlass13device_kernelIN5flash19enable_sm80_to_sm89INS1_16FlashAttnBwdSm80INS1_25CollectiveMainloopBwdSm80ILi2ELi2EN4cute5tupleIJNS5_1CILi64EEENS7_ILi128EEES8_EEENS_10bfloat16_tEfNS_4arch4Sm80ELb0ELb1ELb1ELb1ELb1ELb0ELb0ELb0ELi2ELi2ELi4ELi2ELb1EEENS1_24CollectiveEpilogueBwdGQAISA_fSD_Li256ELb1ELb1EEENS1_19SingleTileSchedulerILb1ELb0ELb0ELi128EEEEEEEEEvNT_6ParamsE$_ZZN4cuteplIJNS_1CILi0EEES2_EJiEEEDaRKNS_15ArithmeticTupleIJDpT_EEERKNS3_IJDpT0_EEEENKUlDpRKT_E_clIJiS2_EEEDaSH_) ;  /* 0xfffff6a000007944 */ /* 0x022fea0003c3ffff */
[----:B------:R-:W-:Y:S02]  /*b070*/  MOV R10, 0xb090 ;  /* 0x0000b090000a7802 */ /* 0x000fe40000000f00 */
[----:B-1---5:R-:W-:Y:S05]  /*b080*/  CALL.REL.NOINC `($_ZN7cutlass13device_kernelIN5flash19enable_sm80_to_sm89INS1_16FlashAttnBwdSm80INS1_25CollectiveMainloopBwdSm80ILi2ELi2EN4cute5tupleIJNS5_1CILi64EEENS7_ILi128EEES8_EEENS_10bfloat16_tEfNS_4arch4Sm80ELb0ELb1ELb1ELb1ELb1ELb0ELb0ELb0ELi2ELi2ELi4ELi2ELb1EEENS1_24CollectiveEpilogueBwdGQAISA_fSD_Li256ELb1ELb1EEENS1_19SingleTileSchedulerILb1ELb0ELb0ELi128EEEEEEEEEvNT_6ParamsE$_ZZN4cuteplIJNS_1CILi0EEES2_EJiS2_EEEDaRKNS_15ArithmeticTupleIJDpT_EEERKNS3_IJDpT0_EEEENKUlDpRKT_E_clIJiS2_EEEDaSH_) ;  /* 0xfffff6f000007944 */ /* 0x022fea0003c3ffff */
[----:B------:R2:W-:Y:S04]  /*b090*/  STL [R1+0x180], RZ ;  /* 0x000180ff01007387 */ /* 0x0005e80000100800 */
[----:B------:R-:W3:Y:S04]  /*b0a0*/  LDL.64 R10, [R14+0x30] ;  /* 0x000030000e0a7983 */ /* 0x000ee80000100a00 */
[----:B---3--:R-:W3:Y:S01]  /*b0b0*/  LD.E.U8 R6, [R10.64] ;  /* 0x000000040a067980 */ /* 0x008ee2000c101100 */
[----:B------:R-:W-:Y:S01]  /*b0c0*/  IMAD.MOV.U32 R16, RZ, RZ, RZ ;  /* 0x000000ffff107224 */ /* 0x000fe200078e00ff */
[----:B------:R-:W-:-:S02]  /*b0d0*/  MOV R8, 0xb110 ;  /* 0x0000b11000087802 */ /* 0x000fc40000000f00 */
[----:B---3--:R-:W-:-:S04]  /*b0e0*/  LOP3.LUT R6, R6, 0x1, RZ, 0xc0, !PT ;  /* 0x0000000106067812 */ /* 0x008fc800078ec0ff */
[----:B------:R-:W-:-:S08]  /*b0f0*/  ISETP.NE.U32.AND P0, PT, R6, 0x1, PT ;  /* 0x000000010600780c */ /* 0x000fd00003f05070 */
[----:B-12--5:R-:W-:Y:S05]  /*b100*/  CALL.REL.NOINC `($_ZN7cutlass13device_kernelIN5flash19enable_sm80_to_sm89INS1_16FlashAttnBwdSm80INS1_25CollectiveMainloopBwdSm80ILi2ELi2EN4cute5tupleIJNS5_1CILi64EEENS7_ILi128EEES8_EEENS_10bfloat16_tEfNS_4arch4Sm80ELb0ELb1ELb1ELb1ELb1ELb0ELb0ELb0ELi2ELi2ELi4ELi2ELb1EEENS1_24CollectiveEpilogueBwdGQAISA_fSD_Li256ELb1ELb1EEENS1_19SingleTileSchedulerILb1ELb0ELb0ELi128EEEEEEEEEvNT_6ParamsE$_ZN4cute3eso3ESOILb1ELb0EJNS_10UnderscoreEiiEEC2ERKS2_RKiS7_) ;  /* 0xffffc83000007944 */ /* 0x026fea0003c3ffff */
[----:B------:R-:W2:Y:S01]  /*b110*/  LDL R9, [R1+0x168] ;  /* 0x0001680001097983 */ /* 0x000ea20000100800 */
[----:B------:R-:W-:Y:S02]  /*b120*/  MOV R8, 0xb190 ;  /* 0x0000b19000087802 */ /* 0x000fe40000000f00 */
[----:B-12---:R-:W-:Y:S01]  /*b130*/  SHF.R.S32.HI R6, RZ, 0x1f, R9 ;  /* 0x0000001fff067819 */ /* 0x006fe20000011409 */
[-C--:B------:R-:W-:Y:S02]  /*b140*/  IMAD R7, R27, R9.reuse, RZ ;  /* 0x000000091b077224 */ /* 0x080fe400078e02ff */
[----:B------:R-:W-:-:S04]  /*b150*/  IMAD.WIDE.U32 R10, R26, R9, RZ ;  /* 0x000000091a0a7225 */ /* 0x000fc800078e00ff */
[----:B------:R-:W-:-:S05]  /*b160*/  IMAD R7, R26, R6, R7 ;  /* 0x000000061a077224 */ /* 0x000fca00078e0207 */
[----:B------:R-:W-:Y:S02]  /*b170*/  IADD3 R7, R11, R7, RZ ;  /* 0x000000070b077210 */ /* 0x000fe40007ffe0ff */
[----:B------:R-:W-:Y:S05]  /*b180*/  CALL.REL.NOINC `($_ZN7cutlass13device_kernelIN5flash19enable_sm80_to_sm89INS1_16FlashAttnBwdSm80INS1_25CollectiveMainloopBwdSm80ILi2ELi2EN4cute5tupleIJNS5_1CILi64EEENS7_ILi128EEES8_EEENS_10bfloat16_tEfNS_4arch4Sm80ELb0ELb1ELb1ELb1ELb1ELb0ELb0ELb0ELi2ELi2ELi4ELi2ELb1EEENS1_24CollectiveEpilogueBwdGQAISA_fSD_Li256ELb1ELb1EEENS1_19SingleTileSchedulerILb1ELb0ELb0ELi128EEEEEEEEEvNT_6ParamsE$_ZN4cute3eso3ESOILb1ELb0EJNS_6LayoutINS_5tupleIJNS3_IJNS_1CILi8EEENS4_ILi1EEEEEEEEENS3_IJNS3_IJS6_NS4_ILi0EEEEEEEEEEElEEC2ERKSC_RKl) ;  /* 0xffffce5000007944 */ /* 0x000fea0003c3ffff */
[----:B-1----:R-:W2:Y:S01]  /*b190*/  LDL.64 R6, [R1+0x168] ;  /* 0x0001680001067983 */ /* 0x002ea20000100a00 */
[----:B------:R-:W-:Y:S02]  /*b1a0*/  MOV R16, 0xb1e0 ;  /* 0x0000b1e000107802 */ /* 0x000fe40000000f00 */
[----:B--2---:R-:W-:-:S04]  /*b1b0*/  LEA R10, P1, R6, R24, 0x1 ;  /* 0x00000018060a7211 */ /* 0x004fc800078208ff */
[----:B------:R-:W-:-:S04]  /*b1c0*/  LEA.HI.X R15, R6, R25, R7, 0x1, P1 ;  /* 0x00000019060f7211 */ /* 0x000fc800008f0c07 */
[----:B------:R-:W-:Y:S05]  /*b1d0*/  CALL.REL.NOINC `($_ZN7cutlass13device_kernelIN5flash19enable_sm80_to_sm89INS1_16FlashAttnBwdSm80INS1_25CollectiveMainloopBwdSm80ILi2ELi2EN4cute5tupleIJNS5_1CILi64EEENS7_ILi128EEES8_EEENS_10bfloat16_tEfNS_4arch4Sm80ELb0ELb1ELb1ELb1ELb1ELb0ELb0ELb0ELi2ELi2ELi4ELi2ELb1EEENS1_24CollectiveEpilogueBwdGQAISA_fSD_Li256ELb1ELb1EEENS1_19SingleTileSchedulerILb1ELb0ELb0ELi128EEEEEEEEEvNT_6ParamsE$_ZN4cute8gmem_ptrIPKN7cutlass10bfloat16_tEECI1NS_12iter_adaptorIS4_S5_EEES4_) ;  /* 0xffffd27000007944 */ /* 0x000fea0003c3ffff */
[----:B------:R1:W5:Y:S01]  /*b1e0*/  LDL.64 R6, [R1+0x168] ;  /* 0x0001680001067983 */ /* 0x0003620000100a00 */
[----:B------:R-:W-:-:S03]  /*b1f0*/  MOV R10, 0xb210 ;  /* 0x0000b210000a7802 */ /* 0x000fc60000000f00 */
[----:B-1---5:R-:W-:Y:S05]  /*b200*/  CALL.REL.NOINC `($_ZN7cutlass13device_kernelIN5flash19enable_sm80_to_sm89INS1_16FlashAttnBwdSm80INS1_25CollectiveMainloopBwdSm80ILi2ELi2EN4cute5tupleIJNS5_1CILi64EEENS7_ILi128EEES8_EEENS_10bfloat16_tEfNS_4arch4Sm80ELb0ELb1ELb1ELb1ELb1ELb0ELb0ELb0ELi2ELi2ELi4ELi2ELb1EEENS1_24CollectiveEpilogueBwdGQAISA_fSD_Li256ELb1ELb1EEENS1_19SingleTileSchedulerILb1ELb0ELb0ELi128EEEEEEEEEvNT_6ParamsE$_ZN4cute3eso3ESOILb1ELb0EJNS_6LayoutINS_5tupleIJNS3_IJNS_1CILi8EEENS4_ILi1EEEEEEEEENS3_IJNS3_IJS6_NS4_ILi0EEEEEEEEEEENS_10ViewEngineINS_8gmem_ptrIPKN7cutlass10bfloat16_tEEEEEEEC2ERKSC_RKSK_) ;  /* 0xffffcd0000007944 */ /* 0x022fea0003c3ffff */
[----:B------:R2:W5:Y:S01]  /*b210*/  LDL.64 R10, [R1+0x168] ;  /* 0x00016800010a7983 */ /* 0x0005620000100a00 */
[----:B------:R-:W-:Y:S02]  /*b220*/  MOV R16, RZ ;  /* 0x000000ff00107202 */ /* 0x000fe40000000f00 */
[----:B-1----:R-:W-:Y:S02]  /*b230*/  MOV R8, 0xb250 ;  /* 0x0000b25000087802 */ /* 0x002fe40000000f00 */
[----:B--2--5:R-:W-:Y:S05]  /*b240*/  CALL.REL.NOINC `($_ZN7cutlass13device_kernelIN5flash19enable_sm80_to_sm89INS1_16FlashAttnBwdSm80INS1_25CollectiveMainloopBwdSm80ILi2ELi2EN4cute5tupleIJNS5_1CILi64EEENS7_ILi128EEES8_EEENS_10bfloat16_tEfNS_4arch4Sm80ELb0ELb1ELb1ELb1ELb1ELb0ELb0ELb0ELi2ELi2ELi4ELi2ELb1EEENS1_24CollectiveEpilogueBwdGQAISA_fSD_Li256ELb1ELb1EEENS1_19SingleTileSchedulerILb1ELb0ELb0ELi128EEEEEEEEEvNT_6ParamsE$_ZN4cute3eso3ESOILb1ELb0EJNS_10UnderscoreEiiEEC2ERKS2_RKiS7_) ;  /* 0xffffc6f000007944 */ /* 0x024fea0003c3ffff */
[----:B-1----:R-:W2:Y:S01]  /*b250*/  LDL R7, [R1+0x168] ;  /* 0x0001680001077983 */ /* 0x002ea20000100800 */
[----:B------:R-:W-:Y:S02]  /*b260*/  MOV R8, 0xb290 ;  /* 0x0000b29000087802 */ /* 0x000fe40000000f00 */
[----:B--2---:R-:W-:Y:S02]  /*b270*/  SHF.L.U32 R7, R7, 0xb, RZ ;  /* 0x0000000b07077819 */ /* 0x004fe400000006ff */
[----:B------:R-:W-:Y:S05]  /*b280*/  CALL.REL.NOINC `($_ZN7cutlass13device_kernelIN5flash19enable_sm80_to_sm89INS1_16FlashAttnBwdSm80INS1_25CollectiveMainloopBwdSm80ILi2ELi2EN4cute5tupleIJNS5_1CILi64EEENS7_ILi128EEES8_EEENS_10bfloat16_tEfNS_4arch4Sm80ELb0ELb1ELb1ELb1ELb1ELb0ELb0ELb0ELi2ELi2ELi4ELi2ELb1EEENS1_24CollectiveEpilogueBwdGQAISA_fSD_Li256ELb1ELb1EEENS1_19SingleTileSchedulerILb1ELb0ELb0ELi128EEEEEEEEEvNT_6ParamsE$_ZN4cute3eso3ESOILb1ELb0EJNS_6LayoutINS_5tupleIJNS3_IJNS_1CILi8EEENS4_ILi1EEEEEEEEENS3_IJNS3_IJS6_NS4_ILi0EEEEEEEEEEEiEEC2ERKSC_RKi) ;  /* 0xffffcd1000007944 */ /* 0x000fea0003c3ffff */
[----:B-1----:R-:W2:Y:S01]  /*b290*/  LDL R7, [R1+0x168] ;  /* 0x0001680001077983 */ /* 0x002ea20000100800 */
[----:B------:R-:W-:Y:S01]  /*b2a0*/  MOV R16, 0xb2d0 ;  /* 0x0000b2d000107802 */ /* 0x000fe20000000f00 */
[----:B--2---:R-:W-:-:S04]  /*b2b0*/  IMAD.WIDE R8, R7, 0x2, R22 ;  /* 0x0000000207087825 */ /* 0x004fc800078e0216 */
[----:B------:R-:W-:Y:S05]  /*b2c0*/  CALL.REL.NOINC `($_ZN7cutlass13device_kernelIN5flash19enable_sm80_to_sm89INS1_16FlashAttnBwdSm80INS1_25CollectiveMainloopBwdSm80ILi2ELi2EN4cute5tupleIJNS5_1CILi64EEENS7_ILi128EEES8_EEENS_10bfloat16_tEfNS_4arch4Sm80ELb0ELb1ELb1ELb1ELb1ELb0ELb0ELb0ELi2ELi2ELi4ELi2ELb1EEENS1_24CollectiveEpilogueBwdGQAISA_fSD_Li256ELb1ELb1EEENS1_19SingleTileSchedulerILb1ELb0ELb0ELi128EEEEEEEEEvNT_6ParamsE$_ZN4cute8smem_ptrIPN7cutlass10bfloat16_tEECI1NS_12iter_adaptorIS3_S4_EEES3_) ;  /* 0xffffd26000007944 */ /* 0x000fea0003c3ffff */
[----:B------:R1:W5:Y:S01]  /*b2d0*/  LDL.64 R6, [R1+0x168] ;  /* 0x0001680001067983 */ /* 0x0003620000100a00 */
[----:B------:R-:W-:-:S03]  /*b2e0*/  MOV R16, 0xb300 ;  /* 0x0000b30000107802 */ /* 0x000fc60000000f00 */
[----:B-1---5:R-:W-:Y:S05]  /*b2f0*/  CALL.REL.NOINC `($_ZN7cutlass13device_kernelIN5flash19enable_sm80_to_sm89INS1_16FlashAttnBwdSm80INS1_25CollectiveMainloopBwdSm80ILi2ELi2EN4cute5tupleIJNS5_1CILi64EEENS7_ILi128EEES8_EEENS_10bfloat16_tEfNS_4arch4Sm80ELb0ELb1ELb1ELb1ELb1ELb0ELb0ELb0ELi2ELi2ELi4ELi2ELb1EEENS1_24CollectiveEpilogueBwdGQAISA_fSD_Li256ELb1ELb1EEENS1_19SingleTileSchedulerILb1ELb0ELb0ELi128EEEEEEEEEvNT_6ParamsE$_ZN4cute3eso3ESOILb1ELb0EJNS_6LayoutINS_5tupleIJNS3_IJNS_1CILi8EEENS4_ILi1EEEEEEEEENS3_IJNS3_IJS6_NS4_ILi0EEEEEEEEEEENS_10ViewEngineINS_8smem_ptrIPN7cutlass10bfloat16_tEEEEEEEC2ERKSC_RKSJ_) ;  /* 0xffffcc5000007944 */ /* 0x022fea0003c3ffff */
[----:B-1----:R1:W5:Y:S01]  /*b300*/  LDL.64 R8, [R1+0x168] ;  /* 0x0001680001087983 */ /* 0x0023620000100a00 */
[----:B------:R-:W-:-:S02]  /*b310*/  MOV R15, R11 ;  /* 0x0000000b000f7202 */ /* 0x000fc40000000f00 */
[----:B------:R-:W-:Y:S02]  /*b320*/  MOV R16, 0xb340 ;  /* 0x0000b34000107802 */ /* 0x000fe40000000f00 */
[----:B-1---5:R-:W-:Y:S05]  /*b330*/  CALL.REL.NOINC `($_ZN7cutlass13device_kernelIN5flash19enable_sm80_to_sm89INS1_16FlashAttnBwdSm80INS1_25CollectiveMainloopBwdSm80ILi2ELi2EN4cute5tupleIJNS5_1CILi64EEENS7_ILi128EEES8_EEENS_10bfloat16_tEfNS_4arch4Sm80ELb0ELb1ELb1ELb1ELb1ELb0ELb0ELb0ELi2ELi2ELi4ELi2ELb1EEENS1_24CollectiveEpilogueBwdGQAISA_fSD_Li256ELb1ELb1EEENS1_19SingleTileSchedulerILb1ELb0ELb0ELi128EEEEEEEEEvNT_6ParamsE$_ZN4cute8gmem_ptrIPKN7cutlass10bfloat16_tEECI1NS_12iter_adaptorIS4_S5_EEES4_) ;  /* 0xffffd11000007944 */ /* 0x022fea0003c3ffff */
[----:B------:R1:W5:Y:S01]  /*b340*/  LDL.64 R6, [R1+0x168] ;  /* 0x0001680001067983 */ /* 0x0003620000100a00 */
[----:B------:R-:W-:-:S03]  /*b350*/  MOV R16, 0xb370 ;  /* 0x0000b37000107802 */ /* 0x000fc60000000f00 */
[----:B-1---5:R-:W-:Y:S05]  /*b360*/  CALL.REL.NOINC `($_ZN7cutlass13device_kernelIN5flash19enable_sm80_to_sm89INS1_16FlashAttnBwdSm80INS1_25CollectiveMainloopBwdSm80ILi2ELi2EN4cute5tupleIJNS5_1CILi64EEENS7_ILi128EEES8_EEENS_10bfloat16_tEfNS_4arch4Sm80ELb0ELb1ELb1ELb1ELb1ELb0ELb0ELb0ELi2ELi2ELi4ELi2ELb1EEENS1_24CollectiveEpilogueBwdGQAISA_fSD_Li256ELb1ELb1EEENS1_19SingleTileSchedulerILb1ELb0ELb0ELi128EEEEEEEEEvNT_6ParamsE$_ZN4cute8gmem_ptrIPKN7cutlass9uint128_tEECI1NS_12iter_adaptorIS4_S5_EEES4_) ;  /* 0xffffd13000007944 */ /* 0x022fea0003c3ffff */
[----:B------:R1:W5:Y:S01]  /*b370*/  LDL.64 R6, [R1+0x168] ;  /* 0x0001680001067983 */ /* 0x0003620000100a00 */
[----:B------:R-:W-:-:S03]  /*b380*/  MOV R16, 0xb3a0 ;  /* 0x0000b3a000107802 */ /* 0x000fc60000000f00 */
[----:B-1---5:R-:W-:Y:S05]  /*b390*/  CALL.REL.NOINC `($_ZN7cutlass13device_kernelIN5flash19enable_sm80_to_sm89INS1_16FlashAttnBwdSm80INS1_25CollectiveMainloopBwdSm80ILi2ELi2EN4cute5tupleIJNS5_1CILi64EEENS7_ILi128EEES8_EEENS_10bfloat16_tEfNS_4arch4Sm80ELb0ELb1ELb1ELb1ELb1ELb0ELb0ELb0ELi2ELi2ELi4ELi2ELb1EEENS1_24CollectiveEpilogueBwdGQAISA_fSD_Li256ELb1ELb1EEENS1_19SingleTileSchedulerILb1ELb0ELb0ELi128EEEEEEEEEvNT_6ParamsE$_ZN4cute3eso3ESOILb1ELb0EJNS_6LayoutINS_5tupleIJNS3_IJNS_1CILi1EEES5_EEEEEENS3_IJNS3_IJS5_NS4_ILi0EEEEEEEEEEENS_10ViewEngineINS_8gmem_ptrIPKN7cutlass9uint128_tEEEEEEEC2ERKSB_RKSJ_) ;  /* 0xffffc9a000007944 */ /* 0x022fea0003c3ffff */
[----:B------:R2:W5:Y:S01]  /*b3a0*/  LDL.64 R30, [R1+0x168] ;  /* 0x00016800011e7983 */ /* 0x0005620000100a00 */
[----:B------:R-:W-:-:S03]  /*b3b0*/  MOV R16, 0xb3d0 ;  /* 0x0000b3d000107802 */ /* 0x000fc60000000f00 */
[----:B-12--5:R-:W-:Y:S05]  /*b3c0*/  CALL.REL.NOINC `($_ZN7cutlass13device_kernelIN5flash19enable_sm80_to_sm89INS1_16FlashAttnBwdSm80INS1_25CollectiveMainloopBwdSm80ILi2ELi2EN4cute5tupleIJNS5_1CILi64EEENS7_ILi128EEES8_EEENS_10bfloat16_tEfNS_4arch4Sm80ELb0ELb1ELb1ELb1ELb1ELb0ELb0ELb0ELi2ELi2ELi4ELi2ELb1EEENS1_24CollectiveEpilogueBwdGQAISA_fSD_Li256ELb1ELb1EEENS1_19SingleTileSchedulerILb1ELb0ELb0ELi128EEEEEEEEEvNT_6ParamsE$_ZN4cute8smem_ptrIPN7cutlass10bfloat16_tEECI1NS_12iter_adaptorIS3_S4_EEES3_) ;  /* 0xffffd16000007944 */ /* 0x026fea0003c3ffff */
[----:B------:R1:W5:Y:S01]  /*b3d0*/  LDL.64 R6, [R1+0x168] ;  /* 0x0001680001067983 */ /* 0x0003620000100a00 */
[----:B------:R-:W-:-:S03]  /*b3e0*/  MOV R10, 0xb400 ;  /* 0x0000b400000a7802 */ /* 0x000fc60000000f00 */
[----:B-1---5:R-:W-:Y:S05]  /*b3f0*/  CALL.REL.NOINC `($_ZN7cutlass13device_kernelIN5flash19enable_sm80_to_sm89INS1_16FlashAttnBwdSm80INS1_25CollectiveMainloopBwdSm80ILi2ELi2EN4cute5tupleIJNS5_1CILi64EEENS7_ILi128EEES8_EEENS_10bfloat16_tEfNS_4arch4Sm80ELb0ELb1ELb1ELb1ELb1ELb0ELb0ELb0ELi2ELi2ELi4ELi2ELb1EEENS1_24CollectiveEpilogueBwdGQAISA_fSD_Li256ELb1ELb1EEENS1_19SingleTileSchedulerILb1ELb0ELb0ELi128EEEEEEEEEvNT_6ParamsE$_ZN4cute8smem_ptrIPN7cutlass9uint128_tEECI1NS_12iter_adaptorIS3_S4_EEES3_) ;  /* 0xffffd18000007944 */ /* 0x022fea0003c3ffff */
[----:B-1----:R1:W5:Y:S01]  /*b400*/  LDL.64 R6, [R1+0x168] ;  /* 0x0001680001067983 */ /* 0x0023620000100a00 */
[----:B------:R-:W-:-:S03]  /*b410*/  MOV R10, 0xb430 ;  /* 0x0000b430000a7802 */ /* 0x000fc60000000f00 */
[----:B-1---5:R-:W-:Y:S05]  /*b420*/  CALL.REL.NOINC `($_ZN7cutlass13device_kernelIN5flash19enable_sm80_to_sm89INS1_16FlashAttnBwdSm80INS1_25CollectiveMainloopBwdSm80ILi2ELi2EN4cute5tupleIJNS5_1CILi64EEENS7_ILi128EEES8_EEENS_10bfloat16_tEfNS_4arch4Sm80ELb0ELb1ELb1ELb1ELb1ELb0ELb0ELb0ELi2ELi2ELi4ELi2ELb1EEENS1_24CollectiveEpilogueBwdGQAISA_fSD_Li256ELb1ELb1EEENS1_19SingleTileSchedulerILb1ELb0ELb0ELi128EEEEEEEEEvNT_6ParamsE$_ZN4cute3eso3ESOILb1ELb0EJNS_6LayoutINS_5tupleIJNS3_IJNS_1CILi1EEES5_EEEEEENS3_IJNS3_IJS5_NS4_ILi0EEEEEEEEEEENS_10ViewEngineINS_8smem_ptrIPN7cutlass9uint128_tEEEEEEEC2ERKSB_RKSI_) ;  /* 0xffffc96000007944 */ /* 0x022fea0003c3ffff */
[----:B-1----:R1:W5:Y:S01]  /*b430*/  LDL R6, [R1+0x168] ;  /* 0x0001680001067983 */ /* 0x0023620000100800 */
[----:B------:R-:W-:-:S03]  /*b440*/  MOV R8, 0xb460 ;  /* 0x0000b46000087802 */ /* 0x000fc60000000f00 */
[----:B-1---5:R-:W-:Y:S05]  /*b450*/  CALL.REL.NOINC `($_ZN7cutlass13device_kernelIN5flash19enable_sm80_to_sm89INS1_16FlashAttnBwdSm80INS1_25CollectiveMainloopBwdSm80ILi2ELi2EN4cute5tupleIJNS5_1CILi64EEENS7_ILi128EEES8_EEENS_10bfloat16_tEfNS_4arch4Sm80ELb0ELb1ELb1ELb1ELb1ELb0ELb0ELb0ELi2ELi2ELi4ELi2ELb1EEENS1_24CollectiveEpilogueBwdGQAISA_fSD_Li256ELb1ELb1EEENS1_19SingleTileSchedulerILb1ELb0ELb0ELi128EEEEEEEEEvNT_6ParamsE$_ZN73_INTERNAL_24fd9406_37_flash_bwd_hdim64_bf16_softcap_sm80_cu_3fbc093a_291824__cvta_generic_to_sharedEPKv) ;  /* 0xffffd1a000007944 */ /* 0x022fea0003c3ffff */
        /* <DEDUP_REMOVED lines=9> */
[----:B-1----:R-:W-:Y:S05]  /*b4f0*/  CALL.REL.NOINC `($_ZN7cutlass13device_kernelIN5flash19enable_sm80_to_sm89INS1_16FlashAttnBwdSm80INS1_25CollectiveMainloopBwdSm80ILi2ELi2EN4cute5tupleIJNS5_1CILi64EEENS7_ILi128EEES8_EEENS_10bfloat16_tEfNS_4arch4Sm80ELb0ELb1ELb1ELb1ELb1ELb0ELb0ELb0ELi2ELi2ELi4ELi2ELb1EEENS1_24CollectiveEpilogueBwdGQAISA_fSD_Li256ELb1ELb1EEENS1_19SingleTileSchedulerILb1ELb0ELb0ELi128EEEEEEEEEvNT_6ParamsE$_ZN4cute3eso3ESOILb1ELb0EJNS_1CILi0EEEiS3_EEC2ERKS3_RKiS6_) ;  /* 0xffffc64000007944 */ /* 0x002fea0003c3ffff */
[----:B-1----:R-:W2:Y:S01]  /*b500*/  LDL R7, [R1+0x168] ;  /* 0x0001680001077983 */ /* 0x002ea20000100800 */
[----:B------:R-:W-:Y:S01]  /*b510*/  IMAD.MOV.U32 R6, RZ, RZ, R4 ;  /* 0x000000ffff067224 */ /* 0x000fe200078e0004 */
[----:B------:R-:W-:Y:S02]  /*b520*/  MOV R16, 0xb550 ;  /* 0x0000b55000107802 */ /* 0x000fe40000000f00 */
[----:B--2---:R-:W-:-:S02]  /*b530*/  SHF.L.U32 R7, R7, 0x5, RZ ;  /* 0x0000000507077819 */ /* 0x004fc400000006ff */
[----:B------:R-:W-:Y:S05]  /*b540*/  CALL.REL.NOINC `($_ZN7cutlass13device_kernelIN5flash19enable_sm80_to_sm89INS1_16FlashAttnBwdSm80INS1_25CollectiveMainloopBwdSm80ILi2ELi2EN4cute5tupleIJNS5_1CILi64EEENS7_ILi128EEES8_EEENS_10bfloat16_tEfNS_4arch4Sm80ELb0ELb1ELb1ELb1ELb1ELb0ELb0ELb0ELi2ELi2ELi4ELi2ELb1EEENS1_24CollectiveEpilogueBwdGQAISA_fSD_Li256ELb1ELb1EEENS1_19SingleTileSchedulerILb1ELb0ELb0ELi128EEEEEEEEEvNT_6ParamsE$_ZN4cute5tupleIJiEEC2ERKi) ;  /* 0xffffce2000007944 */ /* 0x000fea0003c3ffff */
[----:B------:R1:W5:Y:S01]  /*b550*/  LDL R7, [R1+0x168] ;  /* 0x0001680001077983 */ /* 0x0003620000100800 */
[----:B------:R-:W-:-:S02]  /*b560*/  MOV R6, R20 ;  /* 0x0000001400067202 */ /* 0x000fc40000000f00 */
        /* <DEDUP_REMOVED lines=18> */
[----:B------:R-:W-:Y:S01]  /*b690*/  IMAD.MOV.U32 R16, RZ, RZ, 0x1 ;  /* 0x00000001ff107424 */ /* 0x000fe200078e00ff */
        /* <DEDUP_REMOVED lines=21> */
[----:B------:R-:W-:Y:S02]  /*b7f0*/  MOV R16, 0x1 ;  /* 0x0000000100107802 */ /* 0x000fe40000000f00 */
        /* <DEDUP_REMOVED lines=44> */
[----:B-1---5:R-:W-:Y:S05]  /*bac0*/  CALL.REL.NOINC `($_ZN7cutlass13device_kernelIN5flash19enable_sm80_to_sm89INS1_16FlashAttnBwdSm80INS1_25CollectiveMainloopBwdSm80ILi2ELi2EN4cute5tupleIJNS5_1CILi64EEENS7_ILi128EEES8_EEENS_10bfloat16_tEfNS_4arch4Sm80ELb0ELb1ELb1ELb1ELb1ELb0ELb0ELb0ELi2ELi2ELi4ELi2ELb1EEENS1_24CollectiveEpilogueBwdGQAISA_fSD_Li256ELb1ELb1EEENS1_19SingleTileSchedulerILb1ELb0ELb0ELi128EEEEEEEEEvNT_6ParamsE$_ZN4cute3eso3ESOILb1ELb0EJNS_10UnderscoreES2_iEEC2ERKS2_S5_RKi) ;  /* 0xffffbdf000007944 */ /* 0x022fea0003c3ffff */
[----:B------:R-:W2:Y:S01]  /*bad0*/  LDL R7, [R1+0x168] ;  /* 0x0001680001077983 */ /* 0x000ea20000100800 */
[----:B------:R-:W-:Y:S02]  /*bae0*/  MOV R8, 0xbb10 ;  /* 0x0000bb1000087802 */ /* 0x000fe40000000f00 */
[----:B--2---:R-:W-:Y:S02]  /*baf0*/  SHF.L.U32 R7, R7, 0x6, RZ ;  /* 0x0000000607077819 */ /* 0x004fe400000006ff */
[----:B-1----:R-:W-:Y:S05]  /*bb00*/  CALL.REL.NOINC `($_ZN7cutlass13device_kernelIN5flash19enable_sm80_to_sm89INS1_16FlashAttnBwdSm80INS1_25CollectiveMainloopBwdSm80ILi2ELi2EN4cute5tupleIJNS5_1CILi64EEENS7_ILi128EEES8_EEENS_10bfloat16_tEfNS_4arch4Sm80ELb0ELb1ELb1ELb1ELb1ELb0ELb0ELb0ELi2ELi2ELi4ELi2ELb1EEENS1_24CollectiveEpilogueBwdGQAISA_fSD_Li256ELb1ELb1EEENS1_19SingleTileSchedulerILb1ELb0ELb0ELi128EEEEEEEEEvNT_6ParamsE$_ZN4cute3eso3ESOILb1ELb0EJNS_6LayoutINS_5tupleIJNS3_IJNS_1CILi4EEENS4_ILi1EEEEEES6_EEENS3_IJNS3_IJS6_NS4_ILi0EEEEEES9_EEEEEiEEC2ERKSC_RKi) ;  /* 0xffffc3c000007944 */ /* 0x002fea0003c3ffff */
[----:B------:R-:W2:Y:S04]  /*bb10*/  LD.E.64 R18, [R18.64+0x8] ;  /* 0x0000080412127980 */ /* 0x000ea8000c101b00 */
[----:B------:R-:W2:Y:S01]  /*bb20*/  LDL R10, [R1+0x168] ;  /* 0x00016800010a7983 */ /* 0x000ea20000100800 */
[----:B-1----:R-:W-:Y:S02]  /*bb30*/  MOV R6, R4 ;  /* 0x0000000400067202 */ /* 0x002fe40000000f00 */
[----:B------:R-:W-:Y:S01]  /*bb40*/  MOV R16, 0xbb70 ;  /* 0x0000bb7000107802 */ /* 0x000fe20000000f00 */
[----:B--2---:R-:W-:-:S04]  /*bb50*/  IMAD.WIDE R10, R10, 0x4, R18 ;  /* 0x000000040a0a7825 */ /* 0x004fc800078e0212 */
[----:B------:R-:W-:Y:S05]  /*bb60*/  CALL.REL.NOINC `($_ZN7cutlass13device_kernelIN5flash19enable_sm80_to_sm89INS1_16FlashAttnBwdSm80INS1_25CollectiveMainloopBwdSm80ILi2ELi2EN4cute5tupleIJNS5_1CILi64EEENS7_ILi128EEES8_EEENS_10bfloat16_tEfNS_4arch4Sm80ELb0ELb1ELb1ELb1ELb1ELb0ELb0ELb0ELi2ELi2ELi4ELi2ELb1EEENS1_24CollectiveEpilogueBwdGQAISA_fSD_Li256ELb1ELb1EEENS1_19SingleTileSchedulerILb1ELb0ELb0ELi128EEEEEEEEEvNT_6ParamsE$_ZN4cute8gmem_ptrIPKfECI1NS_12iter_adaptorIS2_S3_EEES2_) ;  /* 0xffffc98000007944 */ /* 0x000fea0003c3ffff */
[----:B-1----:R1:W5:Y:S01]  /*bb70*/  LDL.64 R6, [R1+0x168] ;  /* 0x0001680001067983 */ /* 0x0023620000100a00 */
[----:B------:R-:W-:-:S03]  /*bb80*/  MOV R10, 0xbba0 ;  /* 0x0000bba0000a7802 */ /* 0x000fc60000000f00 */
[----:B-1---5:R-:W-:Y:S05]  /*bb90*/  CALL.REL.NOINC `($_ZN7cutlass13device_kernelIN5flash19enable_sm80_to_sm89INS1_16FlashAttnBwdSm80INS1_25CollectiveMainloopBwdSm80ILi2ELi2EN4cute5tupleIJNS5_1CILi64EEENS7_ILi128EEES8_EEENS_10bfloat16_tEfNS_4arch4Sm80ELb0ELb1ELb1ELb1ELb1ELb0ELb0ELb0ELi2ELi2ELi4ELi2ELb1EEENS1_24CollectiveEpilogueBwdGQAISA_fSD_Li256ELb1ELb1EEENS1_19SingleTileSchedulerILb1ELb0ELb0ELi128EEEEEEEEEvNT_6ParamsE$_ZN4cute3eso3ESOILb1ELb0EJNS_6LayoutINS_5tupleIJNS3_IJNS_1CILi4EEENS4_ILi1EEEEEES6_EEENS3_IJNS3_IJS6_NS4_ILi0EEEEEES9_EEEEENS_10ViewEngineINS_8gmem_ptrIPKfEEEEEEC2ERKSC_RKSI_) ;  /* 0xffffc2b000007944 */ /* 0x022fea0003c3ffff */
[----:B------:R2:W5:Y:S04]  /*bba0*/  LDL.64 R18, [R14+0x40] ;  /* 0x000040000e127983 */ /* 0x0005680000100a00 */
[----:B------:R2:W5:Y:S01]  /*bbb0*/  LDL.64 R10, [R1+0x168] ;  /* 0x00016800010a7983 */ /* 0x0005620000100a00 */
[----:B------:R-:W-:-:S02]  /*bbc0*/  MOV R17, UR6 ;  /* 0x0000000600117c02 */ /* 0x000fc40008000f00 */
[----:B-1----:R-:W-:Y:S02]  /*bbd0*/  MOV R8, 0xbbf0 ;  /* 0x0000bbf000087802 */ /* 0x002fe40000000f00 */
[----:B--2--5:R-:W-:Y:S05]  /*bbe0*/  CALL.REL.NOINC `($_ZN7cutlass13device_kernelIN5flash19enable_sm80_to_sm89INS1_16FlashAttnBwdSm80INS1_25CollectiveMainloopBwdSm80ILi2ELi2EN4cute5tupleIJNS5_1CILi64EEENS7_ILi128EEES8_EEENS_10bfloat16_tEfNS_4arch4Sm80ELb0ELb1ELb1ELb1ELb1ELb0ELb0ELb0ELi2ELi2ELi4ELi2ELb1EEENS1_24CollectiveEpilogueBwdGQAISA_fSD_Li256ELb1ELb1EEENS1_19SingleTileSchedulerILb1ELb0ELb0ELi128EEEEEEEEEvNT_6ParamsE$_ZN4cute3eso3ESOILb1ELb0EJNS_10UnderscoreES2_iEEC2ERKS2_S5_RKi) ;  /* 0xffffbcd000007944 */ /* 0x024fea0003c3ffff */
[----:B------:R-:W2:Y:S01]  /*bbf0*/  LDL R7, [R1+0x168] ;  /* 0x0001680001077983 */ /* 0x000ea20000100800 */
[----:B------:R-:W-:Y:S02]  /*bc00*/  MOV R8, 0xbc30 ;  /* 0x0000bc3000087802 */ /* 0x000fe40000000f00 */
[----:B--2---:R-:W-:Y:S02]  /*bc10*/  SHF.L.U32 R7, R7, 0x6, RZ ;  /* 0x0000000607077819 */ /* 0x004fe400000006ff */
[----:B-1----:R-:W-:Y:S05]  /*bc20*/  CALL.REL.NOINC `($_ZN7cutlass13device_kernelIN5flash19enable_sm80_to_sm89INS1_16FlashAttnBwdSm80INS1_25CollectiveMainloopBwdSm80ILi2ELi2EN4cute5tupleIJNS5_1CILi64EEENS7_ILi128EEES8_EEENS_10bfloat16_tEfNS_4arch4Sm80ELb0ELb1ELb1ELb1ELb1ELb0ELb0ELb0ELi2ELi2ELi4ELi2ELb1EEENS1_24CollectiveEpilogueBwdGQAISA_fSD_Li256ELb1ELb1EEENS1_19SingleTileSchedulerILb1ELb0ELb0ELi128EEEEEEEEEvNT_6ParamsE$_ZN4cute3eso3ESOILb1ELb0EJNS_6LayoutINS_5tupleIJNS3_IJNS_1CILi4EEENS4_ILi1EEEEEES6_EEENS3_IJNS3_IJS6_NS4_ILi0EEEEEES9_EEEEEiEEC2ERKSC_RKi) ;  /* 0xffffc2a000007944 */ /* 0x002fea0003c3ffff */
[----:B------:R-:W2:Y:S04]  /*bc30*/  LD.E.64 R18, [R18.64] ;  /* 0x0000000412127980 */ /* 0x000ea8000c101b00 */
[----:B------:R-:W2:Y:S01]  /*bc40*/  LDL R8, [R1+0x168] ;  /* 0x0001680001087983 */ /* 0x000ea20000100800 */
[----:B-1----:R-:W-:Y:S02]  /*bc50*/  MOV R6, R4 ;  /* 0x0000000400067202 */ /* 0x002fe40000000f00 */
[----:B------:R-:W-:Y:S01]  /*bc60*/  MOV R16, 0xbc90 ;  /* 0x0000bc9000107802 */ /* 0x000fe20000000f00 */
[----:B--2---:R-:W-:-:S04]  /*bc70*/  IMAD.WIDE R8, R8, 0x4, R18 ;  /* 0x0000000408087825 */ /* 0x004fc800078e0212 */
[----:B------:R-:W-:Y:S05]  /*bc80*/  CALL.REL.NOINC `($_ZN7cutlass13device_kernelIN5flash19enable_sm80_to_sm89INS1_16FlashAttnBwdSm80INS1_25CollectiveMainloopBwdSm80ILi2ELi2EN4cute5tupleIJNS5_1CILi64EEENS7_ILi128EEES8_EEENS_10bfloat16_tEfNS_4arch4Sm80ELb0ELb1ELb1ELb1ELb1ELb0ELb0ELb0ELi2ELi2ELi4ELi2ELb1EEENS1_24CollectiveEpilogueBwdGQAISA_fSD_Li256ELb1ELb1EEENS1_19SingleTileSchedulerILb1ELb0ELb0ELi128EEEEEEEEEvNT_6ParamsE$_ZN4cute8smem_ptrIPfECI1NS_12iter_adaptorIS1_S2_EEES1_) ;  /* 0xffffc93000007944 */ /* 0x000fea0003c3ffff */
[----:B-1----:R1:W5:Y:S01]  /*bc90*/  LDL.64 R6, [R1+0x168] ;  /* 0x0001680001067983 */ /* 0x0023620000100a00 */
[----:B------:R-:W-:-:S03]  /*bca0*/  MOV R16, 0xbcc0 ;  /* 0x0000bcc000107802 */ /* 0x000fc60000000f00 */
[----:B-1---5:R-:W-:Y:S05]  /*bcb0*/  CALL.REL.NOINC `($_ZN7cutlass13device_kernelIN5flash19enable_sm80_to_sm89INS1_16FlashAttnBwdSm80INS1_25CollectiveMainloopBwdSm80ILi2ELi2EN4cute5tupleIJNS5_1CILi64EEENS7_ILi128EEES8_EEENS_10bfloat16_tEfNS_4arch4Sm80ELb0ELb1ELb1ELb1ELb1ELb0ELb0ELb0ELi2ELi2ELi4ELi2ELb1EEENS1_24CollectiveEpilogueBwdGQAISA_fSD_Li256ELb1ELb1EEENS1_19SingleTileSchedulerILb1ELb0ELb0ELi128EEEEEEEEEvNT_6ParamsE$_ZN4cute3eso3ESOILb1ELb0EJNS_6LayoutINS_5tupleIJNS3_IJNS_1CILi4EEENS4_ILi1EEEEEES6_EEENS3_IJNS3_IJS6_NS4_ILi0EEEEEES9_EEEEENS_10ViewEngineINS_8smem_ptrIPfEEEEEEC2ERKSC_RKSH_) ;  /* 0xffffc1d000007944 */ /* 0x022fea0003c3ffff */
[----:B------:R2:W5:Y:S04]  /*bcc0*/  LDL.64 R18, [R14+0x48] ;  /* 0x000048000e127983 */ /* 0x0005680000100a00 */
[----:B-1----:R2:W5:Y:S01]  /*bcd0*/  LDL.64 R8, [R1+0x168] ;  /* 0x0001680001087983 */ /* 0x0025620000100a00 */
[----:B------:R-:W-:-:S02]  /*bce0*/  MOV R7, RZ ;  /* 0x000000ff00077202 */ /* 0x000fc40000000f00 */
[----:B------:R-:W-:Y:S02]  /*bcf0*/  MOV R16, 0xbd10 ;  /* 0x0000bd1000107802 */ /* 0x000fe40000000f00 */
[----:B--2--5:R-:W-:Y:S05]  /*bd00*/  CALL.REL.NOINC `($_ZN7cutlass13device_kernelIN5flash19enable_sm80_to_sm89INS1_16FlashAttnBwdSm80INS1_25CollectiveMainloopBwdSm80ILi2ELi2EN4cute5tupleIJNS5_1CILi64EEENS7_ILi128EEES8_EEENS_10bfloat16_tEfNS_4arch4Sm80ELb0ELb1ELb1ELb1ELb1ELb0ELb0ELb0ELi2ELi2ELi4ELi2ELb1EEENS1_24CollectiveEpilogueBwdGQAISA_fSD_Li256ELb1ELb1EEENS1_19SingleTileSchedulerILb1ELb0ELb0ELi128EEEEEEEEEvNT_6ParamsE$_ZN4cute3eso3ESOILb1ELb0EJNS_1CILi0EEEiEEC2ERKS3_RKi) ;  /* 0xffffbdf000007944 */ /* 0x024fea0003c3ffff */
[----:B-1----:R1:W5:Y:S01]  /*bd10*/  LD.E R7, [R18.64] ;  /* 0x0000000412077980 */ /* 0x002362000c101900 */
[----:B------:R-:W-:-:S03]  /*bd20*/  MOV R20, 0xbd40 ;  /* 0x0000bd4000147802 */ /* 0x000fc60000000f00 */
[----:B-1---5:R-:W-:Y:S05]  /*bd30*/  CALL.REL.NOINC `($_ZN7cutlass13device_kernelIN5flash19enable_sm80_to_sm89INS1_16FlashAttnBwdSm80INS1_25CollectiveMainloopBwdSm80ILi2ELi2EN4cute5tupleIJNS5_1CILi64EEENS7_ILi128EEES8_EEENS_10bfloat16_tEfNS_4arch4Sm80ELb0ELb1ELb1ELb1ELb1ELb0ELb0ELb0ELi2ELi2ELi4ELi2ELb1EEENS1_24CollectiveEpilogueBwdGQAISA_fSD_Li256ELb1ELb1EEENS1_19SingleTileSchedulerILb1ELb0ELb0ELi128EEEEEEEEEvNT_6ParamsE$_ZZN4cuteplIJiEJNS_1CILi0EEEEEEDaRKNS_15ArithmeticTupleIJDpT_EEERKNS3_IJDpT0_EEEENKUlDpRKT_E_clIJiEEEDaSH_) ;  /* 0xffffebb000007944 */ /* 0x022fea0003c3ffff */
[----:B-----5:R-:W-:Y:S01]  /*bd40*/  ISETP.GT.AND P0, PT, R6, 0x3f, PT ;  /* 0x0000003f0600780c */ /* 0x020fe20003f04270 */
[----:B------:R-:W-:Y:S01]  /*bd50*/  IMAD.MOV.U32 R6, RZ, RZ, R12 ;  /* 0x000000ffff067224 */ /* 0x000fe200078e000c */
[----:B------:R-:W-:-:S11]  /*bd60*/  MOV R7, 0x0 ;  /* 0x0000000000077802 */ /* 0x000fd60000000f00 */
[----:B------:R-:W-:Y:S05]  /*bd70*/  @P0 RET.REL.NODEC R6 `(_ZN7cutlass13device_kernelIN5flash19enable_sm80_to_sm89INS1_16FlashAttnBwdSm80INS1_25CollectiveMainloopBwdSm80ILi2ELi2EN4cute5tupleIJNS5_1CILi64EEENS7_ILi128EEES8_EEENS_10bfloat16_tEfNS_4arch4Sm80ELb0ELb1ELb1ELb1ELb1ELb0ELb0ELb0ELi2ELi2ELi4ELi2ELb1EEENS1_24CollectiveEpilogueBwdGQAISA_fSD_Li256ELb1ELb1EEENS1_19SingleTileSchedulerILb1ELb0ELb0ELi128EEEEEEEEEvNT_6ParamsE) ;  /* 0xffff428006000950 */ /* 0x000fea0003c3ffff */
[----:B------:R-:W5:Y:S01]  /*bd80*/  LDL.64 R14, [R14+0x50] ;  /* 0x000050000e0e7983 */ /* 0x000f620000100a00 */
[----:B------:R-:W-:Y:S02]  /*bd90*/  MOV R7, RZ ;  /* 0x000000ff00077202 */ /* 0x000fe40000000f00 */
[----:B------:R-:W-:Y:S02]  /*bda0*/  MOV R16, 0xbdc0 ;  /* 0x0000bdc000107802 */ /* 0x000fe40000000f00 */
[----:B-1---5:R-:W-:Y:S05]  /*bdb0*/  CALL.REL.NOINC `($_ZN7cutlass13device_kernelIN5flash19enable_sm80_to_sm89INS1_16FlashAttnBwdSm80INS1_25CollectiveMainloopBwdSm80ILi2ELi2EN4cute5tupleIJNS5_1CILi64EEENS7_ILi128EEES8_EEENS_10bfloat16_tEfNS_4arch4Sm80ELb0ELb1ELb1ELb1ELb1ELb0ELb0ELb0ELi2ELi2ELi4ELi2ELb1EEENS1_24CollectiveEpilogueBwdGQAISA_fSD_Li256ELb1ELb1EEENS1_19SingleTileSchedulerILb1ELb0ELb0ELi128EEEEEEEEEvNT_6ParamsE$_ZN4cute3eso3ESOILb1ELb0EJNS_10UnderscoreEiEEC2ERKS2_RKi) ;  /* 0xffffbb4000007944 */ /* 0x022fea0003c3ffff */
[----:B-1----:R-:W-:Y:S02]  /*bdc0*/  MOV R6, R13 ;  /* 0x0000000d00067202 */ /* 0x002fe40000000f00 */
[----:B------:R-:W-:Y:S02]  /*bdd0*/  MOV R16, 0xbdf0 ;  /* 0x0000bdf000107802 */ /* 0x000fe40000000f00 */
[----:B------:R-:W-:Y:S05]  /*bde0*/  CALL.REL.NOINC `($_ZN7cutlass13device_kernelIN5flash19enable_sm80_to_sm89INS1_16FlashAttnBwdSm80INS1_25CollectiveMainloopBwdSm80ILi2ELi2EN4cute5tupleIJNS5_1CILi64EEENS7_ILi128EEES8_EEENS_10bfloat16_tEfNS_4arch4Sm80ELb0ELb1ELb1ELb1ELb1ELb0ELb0ELb0ELi2ELi2ELi4ELi2ELb1EEENS1_24CollectiveEpilogueBwdGQAISA_fSD_Li256ELb1ELb1EEENS1_19SingleTileSchedulerILb1ELb0ELb0ELi128EEEEEEEEEvNT_6ParamsE$_ZN4cute8gmem_ptrIPKfECI1NS_12iter_adaptorIS2_S3_EEES2_) ;  /* 0xffffc70000007944 */ /* 0x000fea0003c3ffff */
[----:B-1----:R1:W5:Y:S01]  /*bdf0*/  LDL.64 R6, [R1+0x160] ;  /* 0x0001600001067983 */ /* 0x0023620000100a00 */
[----:B------:R-:W-:-:S03]  /*be00*/  MOV R16, 0xbe20 ;  /* 0x0000be2000107802 */ /* 0x000fc60000000f00 */
[----:B-1---5:R-:W-:Y:S05]  /*be10*/  CALL.REL.NOINC `($_ZN7cutlass13device_kernelIN5flash19enable_sm80_to_sm89INS1_16FlashAttnBwdSm80INS1_25CollectiveMainloopBwdSm80ILi2ELi2EN4cute5tupleIJNS5_1CILi64EEENS7_ILi128EEES8_EEENS_10bfloat16_tEfNS_4arch4Sm80ELb0ELb1ELb1ELb1ELb1ELb0ELb0ELb0ELi2ELi2ELi4ELi2ELb1EEENS1_24CollectiveEpilogueBwdGQAISA_fSD_Li256ELb1ELb1EEENS1_19SingleTileSchedulerILb1ELb0ELb0ELi128EEEEEEEEEvNT_6ParamsE$_ZN4cute3eso3ESOILb1ELb0EJNS_6LayoutINS_5tupleIJNS3_IJNS_1CILi4EEENS4_ILi1EEEEEEEEENS3_IJNS3_IJS6_NS4_ILi0EEEEEEEEEEENS_10ViewEngineINS_8gmem_ptrIPKfEEEEEEC2ERKSC_RKSI_) ;  /* 0xffffbfb000007944 */ /* 0x022fea0003c3ffff */
[----:B-1----:R1:W5:Y:S01]  /*be20*/  LDL.64 R10, [R1+0x160] ;  /* 0x00016000010a7983 */ /* 0x0023620000100a00 */
[----:B------:R-:W-:Y:S02]  /*be30*/  MOV R7, RZ ;  /* 0x000000ff00077202 */ /* 0x000fe40000000f00 */
[----:B------:R-:W-:Y:S02]  /*be40*/  MOV R16, 0xbe60 ;  /* 0x0000be6000107802 */ /* 0x000fe40000000f00 */
[----:B-1---5:R-:W-:Y:S05]  /*be50*/  CALL.REL.NOINC `($_ZN7cutlass13device_kernelIN5flash19enable_sm80_to_sm89INS1_16FlashAttnBwdSm80INS1_25CollectiveMainloopBwdSm80ILi2ELi2EN4cute5tupleIJNS5_1CILi64EEENS7_ILi128EEES8_EEENS_10bfloat16_tEfNS_4arch4Sm80ELb0ELb1ELb1ELb1ELb1ELb0ELb0ELb0ELi2ELi2ELi4ELi2ELb1EEENS1_24CollectiveEpilogueBwdGQAISA_fSD_Li256ELb1ELb1EEENS1_19SingleTileSchedulerILb1ELb0ELb0ELi128EEEEEEEEEvNT_6ParamsE$_ZN4cute3eso3ESOILb1ELb0EJNS_10UnderscoreEiEEC2ERKS2_RKi) ;  /* 0xffffbaa000007944 */ /* 0x022fea0003c3ffff */
[----:B-1----:R-:W-:Y:S02]  /*be60*/  MOV R6, R13 ;  /* 0x0000000d00067202 */ /* 0x002fe40000000f00 */
[----:B------:R-:W-:-:S02]  /*be70*/  MOV R16, 0xbe90 ;  /* 0x0000be9000107802 */ /* 0x000fc40000000f00 */
[----:B------:R-:W-:Y:S05]  /*be80*/  CALL.REL.NOINC `($_ZN7cutlass13device_kernelIN5flash19enable_sm80_to_sm89INS1_16FlashAttnBwdSm80INS1_25CollectiveMainloopBwdSm80ILi2ELi2EN4cute5tupleIJNS5_1CILi64EEENS7_ILi128EEES8_EEENS_10bfloat16_tEfNS_4arch4Sm80ELb0ELb1ELb1ELb1ELb1ELb0ELb0ELb0ELi2ELi2ELi4ELi2ELb1EEENS1_24CollectiveEpilogueBwdGQAISA_fSD_Li256ELb1ELb1EEENS1_19SingleTileSchedulerILb1ELb0ELb0ELi128EEEEEEEEEvNT_6ParamsE$_ZN4cute8smem_ptrIPfECI1NS_12iter_adaptorIS1_S2_EEES1_) ;  /* 0xffffc73000007944 */ /* 0x000fea0003c3ffff */
[----:B-1----:R1:W5:Y:S01]  /*be90*/  LDL.64 R6, [R1+0x160] ;  /* 0x0001600001067983 */ /* 0x0023620000100a00 */
[----:B------:R-:W-:-:S03]  /*bea0*/  MOV R16, 0xbec0 ;  /* 0x0000bec000107802 */ /* 0x000fc60000000f00 */
[----:B-1---5:R-:W-:Y:S05]  /*beb0*/  CALL.REL.NOINC `($_ZN7cutlass13device_kernelIN5flash19enable_sm80_to_sm89INS1_16FlashAttnBwdSm80INS1_25CollectiveMainloopBwdSm80ILi2ELi2EN4cute5tupleIJNS5_1CILi64EEENS7_ILi128EEES8_EEENS_10bfloat16_tEfNS_4arch4Sm80ELb0ELb1ELb1ELb1ELb1ELb0ELb0ELb0ELi2ELi2ELi4ELi2ELb1EEENS1_24CollectiveEpilogueBwdGQAISA_fSD_Li256ELb1ELb1EEENS1_19SingleTileSchedulerILb1ELb0ELb0ELi128EEEEEEEEEvNT_6ParamsE$_ZN4cute3eso3ESOILb1ELb0EJNS_6LayoutINS_5tupleIJNS3_IJNS_1CILi4EEENS4_ILi1EEEEEEEEENS3_IJNS3_IJS6_NS4_ILi0EEEEEEEEEEENS_10ViewEngineINS_8smem_ptrIPfEEEEEEC2ERKSC_RKSH_) ;  /* 0xffffbf5000007944 */ /* 0x022fea0003c3ffff */
[----:B-1----:R1:W5:Y:S01]  /*bec0*/  LDL.64 R8, [R1+0x160] ;  /* 0x0001600001087983 */ /* 0x0023620000100a00 */
[----:B------:R-:W-:-:S02]  /*bed0*/  MOV R6, R4 ;  /* 0x0000000400067202 */ /* 0x000fc40000000f00 */
[----:B------:R-:W-:Y:S02]  /*bee0*/  MOV R16, 0xbf00 ;  /* 0x0000bf0000107802 */ /* 0x000fe40000000f00 */
[----:B-1---5:R-:W-:Y:S05]  /*bef0*/  CALL.REL.NOINC `($_ZN7cutlass13device_kernelIN5flash19enable_sm80_to_sm89INS1_16FlashAttnBwdSm80INS1_25CollectiveMainloopBwdSm80ILi2ELi2EN4cute5tupleIJNS5_1CILi64EEENS7_ILi128EEES8_EEENS_10bfloat16_tEfNS_4arch4Sm80ELb0ELb1ELb1ELb1ELb1ELb0ELb0ELb0ELi2ELi2ELi4ELi2ELb1EEENS1_24CollectiveEpilogueBwdGQAISA_fSD_Li256ELb1ELb1EEENS1_19SingleTileSchedulerILb1ELb0ELb0ELi128EEEEEEEEEvNT_6ParamsE$_ZN4cute8gmem_ptrIPKfECI1NS_12iter_adaptorIS2_S3_EEES2_) ;  /* 0xffffc5f000007944 */ /* 0x022fea0003c3ffff */
[----:B-1----:R1:W5:Y:S01]  /*bf00*/  LDL.64 R6, [R1+0x168] ;  /* 0x0001680001067983 */ /* 0x0023620000100a00 */
[----:B------:R-:W-:-:S03]  /*bf10*/  MOV R16, 0xbf30 ;  /* 0x0000bf3000107802 */ /* 0x000fc60000000f00 */
[----:B-1---5:R-:W-:Y:S05]  /*bf20*/  CALL.REL.NOINC `($_ZN7cutlass13device_kernelIN5flash19enable_sm80_to_sm89INS1_16FlashAttnBwdSm80INS1_25CollectiveMainloopBwdSm80ILi2ELi2EN4cute5tupleIJNS5_1CILi64EEENS7_ILi128EEES8_EEENS_10bfloat16_tEfNS_4arch4Sm80ELb0ELb1ELb1ELb1ELb1ELb0ELb0ELb0ELi2ELi2ELi4ELi2ELb1EEENS1_24CollectiveEpilogueBwdGQAISA_fSD_Li256ELb1ELb1EEENS1_19SingleTileSchedulerILb1ELb0ELb0ELi128EEEEEEEEEvNT_6ParamsE$_ZN4cute8gmem_ptrIPKN7cutlass9uint128_tEECI1NS_12iter_adaptorIS4_S5_EEES4_) ;  /* 0xffffc57000007944 */ /* 0x022fea0003c3ffff */
[----:B------:R1:W5:Y:S01]  /*bf30*/  LDL.64 R6, [R1+0x168] ;  /* 0x0001680001067983 */ /* 0x0003620000100a00 */
[----:B------:R-:W-:-:S03]  /*bf40*/  MOV R16, 0xbf60 ;  /* 0x0000bf6000107802 */ /* 0x000fc60000000f00 */
[----:B-1---5:R-:W-:Y:S05]  /*bf50*/  CALL.REL.NOINC `($_ZN7cutlass13device_kernelIN5flash19enable_sm80_to_sm89INS1_16FlashAttnBwdSm80INS1_25CollectiveMainloopBwdSm80ILi2ELi2EN4cute5tupleIJNS5_1CILi64EEENS7_ILi128EEES8_EEENS_10bfloat16_tEfNS_4arch4Sm80ELb0ELb1ELb1ELb1ELb1ELb0ELb0ELb0ELi2ELi2ELi4ELi2ELb1EEENS1_24CollectiveEpilogueBwdGQAISA_fSD_Li256ELb1ELb1EEENS1_19SingleTileSchedulerILb1ELb0ELb0ELi128EEEEEEEEEvNT_6ParamsE$_ZN4cute3eso3ESOILb1ELb0EJNS_6LayoutINS_5tupleIJNS3_IJNS_1CILi1EEES5_EEEEEENS3_IJNS3_IJS5_NS4_ILi0EEEEEEEEEEENS_10ViewEngineINS_8gmem_ptrIPKN7cutlass9uint128_tEEEEEEEC2ERKSB_RKSJ_) ;  /* 0xffffbde000007944 */ /* 0x022fea0003c3ffff */
[----:B------:R2:W5:Y:S01]  /*bf60*/  LDL.64 R20, [R1+0x168] ;  /* 0x0001680001147983 */ /* 0x0005620000100a00 */
[----:B-1----:R-:W-:Y:S02]  /*bf70*/  MOV R6, R4 ;  /* 0x0000000400067202 */ /* 0x002fe40000000f00 */
[----:B------:R-:W-:Y:S02]  /*bf80*/  MOV R16, 0xbfa0 ;  /* 0x0000bfa000107802 */ /* 0x000fe40000000f00 */
[----:B--2--5:R-:W-:Y:S05]  /*bf90*/  CALL.REL.NOINC `($_ZN7cutlass13device_kernelIN5flash19enable_sm80_to_sm89INS1_16FlashAttnBwdSm80INS1_25CollectiveMainloopBwdSm80ILi2ELi2EN4cute5tupleIJNS5_1CILi64EEENS7_ILi128EEES8_EEENS_10bfloat16_tEfNS_4arch4Sm80ELb0ELb1ELb1ELb1ELb1ELb0ELb0ELb0ELi2ELi2ELi4ELi2ELb1EEENS1_24CollectiveEpilogueBwdGQAISA_fSD_Li256ELb1ELb1EEENS1_19SingleTileSchedulerILb1ELb0ELb0ELi128EEEEEEEEEvNT_6ParamsE$_ZN4cute8smem_ptrIPfECI1NS_12iter_adaptorIS1_S2_EEES1_) ;  /* 0xffffc62000007944 */ /* 0x024fea0003c3ffff */
[----:B-1----:R1:W5:Y:S01]  /*bfa0*/  LDL.64 R6, [R1+0x168] ;  /* 0x0001680001067983 */ /* 0x0023620000100a00 */
        /* <DEDUP_REMOVED lines=8> */
[----:B------:R-:W2:Y:S01]  /*c030*/  LD.E.U8 R14, [R14.64] ;  /* 0x000000040e0e7980 */ /* 0x000ea2000c101100 */
[----:B------:R-:W-:Y:S02]  /*c040*/  MOV R13, 0x0 ;  /* 0x00000000000d7802 */ /* 0x000fe40000000f00 */
[----:B--2---:R-:W-:-:S13]  /*c050*/  ISETP.NE.AND P0, PT, R14, RZ, PT ;  /* 0x000000ff0e00720c */ /* 0x004fda0003f05270 */
[----:B------:R-:W-:Y:S01]  /*c060*/  @!PT LDS RZ, [RZ] ;  /* 0x00000000fffff984 */ /* 0x000fe20000000800 */
[----:B------:R-:W-:Y:S01]  /*c070*/  @!PT LDS RZ, [RZ] ;  /* 0x00000000fffff984 */ /* 0x000fe20000000800 */
[----:B------:R-:W-:Y:S01]  /*c080*/  @!PT LDS RZ, [RZ] ;  /* 0x00000000fffff984 */ /* 0x000fe20000000800 */
[----:B------:R1:W-:Y:S01]  /*c090*/  LDGSTS.E.BYPASS.LTC128B.128 [R6], [R20.64], P0 ;  /* 0x0000000014067fae */ /* 0x0003e20008101d44 */
[----:B------:R-:W-:Y:S05]  /*c0a0*/  RET.REL.NODEC R12 `(_ZN7cutlass13device_kernelIN5flash19enable_sm80_to_sm89INS1_16FlashAttnBwdSm80INS1_25CollectiveMainloopBwdSm80ILi2ELi2EN4cute5tupleIJNS5_1CILi64EEENS7_ILi128EEES8_EEENS_10bfloat16_tEfNS_4arch4Sm80ELb0ELb1ELb1ELb1ELb1ELb0ELb0ELb0ELi2ELi2ELi4ELi2ELb1EEENS1_24CollectiveEpilogueBwdGQAISA_fSD_Li256ELb1ELb1EEENS1_19SingleTileSchedulerILb1ELb0ELb0ELi128EEEEEEEEEvNT_6ParamsE) ;  /* 0xffff3f500c007950 */ /* 0x000fea0003c3ffff */
        .type           $_ZN7cutlass13device_kernelIN5flash19enable_sm80_to_sm89INS1_16FlashAttnBwdSm80INS1_25CollectiveMainloopBwdSm80ILi2ELi2EN4cute5tupleIJNS5_1CILi64EEENS7_ILi128EEES8_EEENS_10bfloat16_tEfNS_4arch4Sm80ELb0ELb1ELb1ELb1ELb1ELb0ELb0ELb0ELi2ELi2ELi4ELi2ELb1EEENS1_24CollectiveEpilogueBwdGQAISA_fSD_Li256ELb1ELb1EEENS1_19SingleTileSchedulerILb1ELb0ELb0ELi128EEEEEEEEEvNT_6ParamsE$_ZZN5flash25CollectiveMainloopBwdSm80ILi2ELi2EN4cute5tupleIJNS1_1CILi64EEENS3_ILi128EEES4_EEEN7cutlass10bfloat16_tEfNS7_4arch4Sm80ELb0ELb1ELb1ELb1ELb1ELb0ELb0ELb0ELi2ELi2ELi4ELi2ELb1EE3mmaINS_16FlashAttnBwdSm80ISB_NS_24CollectiveEpilogueBwdGQAIS6_fSA_Li256ELb1ELb1EEENS_19SingleTileSchedulerILb1ELb0ELb0ELi128EEEE13SharedStorageENS1_6TensorINS1_11ArrayEngineIfLm32EEENS1_6LayoutINS2_IJNS2_IJNS3_ILi2EEESO_EEESO_NS3_ILi4EEEEEENS2_IJNS2_IJNS3_ILi1EEESO_EEESQ_NS3_ILi8EEEEEEEEEEEEbRKNSB_6ParamsERT0_S12_iNS2_IJiiiEEERT_ENKUliiE_clEii,@function
        .size           $_ZN7cutlass13device_kernelIN5flash19enable_sm80_to_sm89INS1_16FlashAttnBwdSm80INS1_25CollectiveMainloopBwdSm80ILi2ELi2EN4cute5tupleIJNS5_1CILi64EEENS7_ILi128EEES8_EEENS_10bfloat16_tEfNS_4arch4Sm80ELb0ELb1ELb1ELb1ELb1ELb0ELb0ELb0ELi2ELi2ELi4ELi2ELb1EEENS1_24CollectiveEpilogueBwdGQAISA_fSD_Li256ELb1ELb1EEENS1_19SingleTileSchedulerILb1ELb0ELb0ELi128EEEEEEEEEvNT_6ParamsE$_ZZN5flash25CollectiveMainloopBwdSm80ILi2ELi2EN4cute5tupleIJNS1_1CILi64EEENS3_ILi128EEES4_EEEN7cutlass10bfloat16_tEfNS7_4arch4Sm80ELb0ELb1ELb1ELb1ELb1ELb0ELb0ELb0ELi2ELi2ELi4ELi2ELb1EE3mmaINS_16FlashAttnBwdSm80ISB_NS_24CollectiveEpilogueBwdGQAIS6_fSA_Li256ELb1ELb1EEENS_19SingleTileSchedulerILb1ELb0ELb0ELi128EEEE13SharedStorageENS1_6TensorINS1_11ArrayEngineIfLm32EEENS1_6LayoutINS2_IJNS2_IJNS3_ILi2EEESO_EEESO_NS3_ILi4EEEEEENS2_IJNS2_IJNS3_ILi1EEESO_EEESQ_NS3_ILi8EEEEEEEEEEEEbRKNSB_6ParamsERT0_S12_iNS2_IJiiiEEERT_ENKUliiE_clEii,($__internal_3_$__cuda_sm70_warpsync - $_ZN7cutlass13device_kernelIN5flash19enable_sm80_to_sm89INS1_16FlashAttnBwdSm80INS1_25CollectiveMainloopBwdSm80ILi2ELi2EN4cute5tupleIJNS5_1CILi64EEENS7_ILi128EEES8_EEENS_10bfloat16_tEfNS_4arch4Sm80ELb0ELb1ELb1ELb1ELb1ELb0ELb0ELb0ELi2ELi2ELi4ELi2ELb1EEENS1_24CollectiveEpilogueBwdGQAISA_fSD_Li256ELb1ELb1EEENS1_19SingleTileSchedulerILb1ELb0ELb0ELi128EEEEEEEEEvNT_6ParamsE$_ZZN5flash25CollectiveMainloopBwdSm80ILi2ELi2EN4cute5tupleIJNS1_1CILi64EEENS3_ILi128EEES4_EEEN7cutlass10bfloat16_tEfNS7_4arch4Sm80ELb0ELb1ELb1ELb1ELb1ELb0ELb0ELb0ELi2ELi2ELi4ELi2ELb1EE3mmaINS_16FlashAttnBwdSm80ISB_NS_24CollectiveEpilogueBwdGQAIS6_fSA_Li256ELb1ELb1EEENS_19SingleTileSchedulerILb1ELb0ELb0ELi128EEEE13SharedStorageENS1_6TensorINS1_11ArrayEngineIfLm32EEENS1_6LayoutINS2_IJNS2_IJNS3_ILi2EEESO_EEESO_NS3_ILi4EEEEEENS2_IJNS2_IJNS3_ILi1EEESO_EEESQ_NS3_ILi8EEEEEEEEEEEEbRKNSB_6ParamsERT0_S12_iNS2_IJiiiEEERT_ENKUliiE_clEii)
$_ZN7cutlass13device_kernelIN5flash19enable_sm80_to_sm89INS1_16FlashAttnBwdSm80INS1_25CollectiveMainloopBwdSm80ILi2ELi2EN4cute5tupleIJNS5_1CILi64EEENS7_ILi128EEES8_EEENS_10bfloat16_tEfNS_4arch4Sm80ELb0ELb1ELb1ELb1ELb1ELb0ELb0ELb0ELi2ELi2ELi4ELi2ELb1EEENS1_24CollectiveEpilogueBwdGQAISA_fSD_Li256ELb1ELb1EEENS1_19SingleTileSchedulerILb1ELb0ELb0ELi128EEEEEEEEEvNT_6ParamsE$_ZZN5flash25CollectiveMainloopBwdSm80ILi2ELi2EN4cute5tupleIJNS1_1CILi64EEENS3_ILi128EEES4_EEEN7cutlass10bfloat16_tEfNS7_4arch4Sm80ELb0ELb1ELb1ELb1ELb1ELb0ELb0ELb0ELi2ELi2ELi4ELi2ELb1EE3mmaINS_16FlashAttnBwdSm80ISB_NS_24CollectiveEpilogueBwdGQAIS6_fSA_Li256ELb1ELb1EEENS_19SingleTileSchedulerILb1ELb0ELb0ELi128EEEE13SharedStorageENS1_6TensorINS1_11ArrayEngineIfLm32EEENS1_6LayoutINS2_IJNS2_IJNS3_ILi2EEESO_EEESO_NS3_ILi4EEEEEENS2_IJNS2_IJNS3_ILi1EEESO_EEESQ_NS3_ILi8EEEEEEEEEEEEbRKNSB_6ParamsERT0_S12_iNS2_IJiiiEEERT_ENKUliiE_clEii:
        /* <DEDUP_REMOVED lines=355> */
        .weak           $__internal_3_$__cuda_sm70_warpsync
        .type           $__internal_3_$__cuda_sm70_warpsync,@function
        .size           $__internal_3_$__cuda_sm70_warpsync,(.L_x_4458 - $__internal_3_$__cuda_sm70_warpsync)
$__internal_3_$__cuda_sm70_warpsync:
[----:B------:R-:W-:Y:S01]  /*d6e0*/  MOV R15, 0x0 ;  /* 0x00000000000f7802 */ /* 0x000fe20000000f00 */
[----:B------:R-:W-:Y:S04]  /*d6f0*/  WARPSYNC R3 ;  /* 0x0000000300007348 */ /* 0x000fe80003800000 */
[----:B------:R-:W-:Y:S05]  /*d700*/  RET.REL.NODEC R14 `(_ZN7cutlass13device_kernelIN5flash19enable_sm80_to_sm89INS1_16FlashAttnBwdSm80INS1_25CollectiveMainloopBwdSm80ILi2ELi2EN4cute5tupleIJNS5_1CILi64EEENS7_ILi128EEES8_EEENS_10bfloat16_tEfNS_4arch4Sm80ELb0ELb1ELb1ELb1ELb1ELb0ELb0ELb0ELi2ELi2ELi4ELi2ELb1EEENS1_24CollectiveEpilogueBwdGQAISA_fSD_Li256ELb1ELb1EEENS1_19SingleTileSchedulerILb1ELb0ELb0ELi128EEEEEEEEEvNT_6ParamsE) ;  /* 0xffff28f00e007950 */ /* 0x000fea0003c3ffff */
.L_x_615:
        /* <DEDUP_REMOVED lines=15> */
.L_x_4458:


//--------------------- .text._ZN7cutlass13device_kernelIN5flash19enable_sm80_to_sm89INS1_16FlashAttnBwdSm80INS1_25CollectiveMainloopBwdSm80ILi2ELi2EN4cute5tupleIJNS5_1CILi64EEENS7_ILi128EEES8_EEENS_10bfloat16_tEfNS_4arch4Sm80ELb1ELb0ELb1ELb0ELb0ELb0ELb0ELb0ELi2ELi2ELi4ELi2ELb1EEENS1_21CollectiveEpilogueBwdISA_SB_SD_Li256ELb0ELb0ELi2EEENS1_25SingleTileBwdLPTSchedulerILb0ELi128ELb0EEEEEEEEEvNT_6ParamsE --------------------------
	.section	.text._ZN7cutlass13device_kernelIN5flash19enable_sm80_to_sm89INS1_16FlashAttnBwdSm80INS1_25CollectiveMainloopBwdSm80ILi2ELi2EN4cute5tupleIJNS5_1CILi64EEENS7_ILi128EEES8_EEENS_10bfloat16_tEfNS_4arch4Sm80ELb1ELb0ELb1ELb0ELb0ELb0ELb0ELb0ELi2ELi2ELi4ELi2ELb1EEENS1_21CollectiveEpilogueBwdISA_SB_SD_Li256ELb0ELb0ELi2EEENS1_25SingleTileBwdLPTSchedulerILb0ELi128ELb0EEEEEEEEEvNT_6ParamsE,"ax",@progbits
	.sectioninfo	@"SHI_REGISTERS=252"
	.align	128
.text._ZN7cutlass13device_kernelIN5flash19enable_sm80_to_sm89INS1_16FlashAttnBwdSm80INS1_25CollectiveMainloopBwdSm80ILi2ELi2EN4cute5tupleIJNS5_1CILi64EEENS7_ILi128EEES8_EEENS_10bfloat16_tEfNS_4arch4Sm80ELb1ELb0ELb1ELb0ELb0ELb0ELb0ELb0ELi2ELi2ELi4ELi2ELb1EEENS1_21CollectiveEpilogueBwdISA_SB_SD_Li256ELb0ELb0ELi2EEENS1_25SingleTileBwdLPTSchedulerILb0ELi128ELb0EEEEEEEEEvNT_6ParamsE:
        .type           _ZN7cutlass13device_kernelIN5flash19enable_sm80_to_sm89INS1_16FlashAttnBwdSm80INS1_25CollectiveMainloopBwdSm80ILi2ELi2EN4cute5tupleIJNS5_1CILi64EEENS7_ILi128EEES8_EEENS_10bfloat16_tEfNS_4arch4Sm80ELb1ELb0ELb1ELb0ELb0ELb0ELb0ELb0ELi2ELi2ELi4ELi2ELb1EEENS1_21CollectiveEpilogueBwdISA_SB_SD_Li256ELb0ELb0ELi2EEENS1_25SingleTileBwdLPTSchedulerILb0ELi128ELb0EEEEEEEEEvNT_6ParamsE,@function
        .size           _ZN7cutlass13device_kernelIN5flash19enable_sm80_to_sm89INS1_16FlashAttnBwdSm80INS1_25CollectiveMainloopBwdSm80ILi2ELi2EN4cute5tupleIJNS5_1CILi64EEENS7_ILi128EEES8_EEENS_10bfloat16_tEfNS_4arch4Sm80ELb1ELb0ELb1ELb0ELb0ELb0ELb0ELb0ELi2ELi2ELi4ELi2ELb1EEENS1_21CollectiveEpilogueBwdISA_SB_SD_Li256ELb0ELb0ELi2EEENS1_25SingleTileBwdLPTSchedulerILb0ELi128ELb0EEEEEEEEEvNT_6ParamsE,(.L_x_4550 - _ZN7cutlass13device_kernelIN5flash19enable_sm80_to_sm89INS1_16FlashAttnBwdSm80INS1_25CollectiveMainloopBwdSm80ILi2ELi2EN4cute5tupleIJNS5_1CILi64EEENS7_ILi128EEES8_EEENS_10bfloat16_tEfNS_4arch4Sm80ELb1ELb0ELb1ELb0ELb0ELb0ELb0ELb0ELi2ELi2ELi4ELi2ELb1EEENS1_21CollectiveEpilogueBwdISA_SB_SD_Li256ELb0ELb0ELi2EEENS1_25SingleTileBwdLPTSchedulerILb0ELi128ELb0EEEEEEEEEvNT_6ParamsE)
        .other          _ZN7cutlass13device_kernelIN5flash19enable_sm80_to_sm89INS1_16FlashAttnBwdSm80INS1_25CollectiveMainloopBwdSm80ILi2ELi2EN4cute5tupleIJNS5_1CILi64EEENS7_ILi128EEES8_EEENS_10bfloat16_tEfNS_4arch4Sm80ELb1ELb0ELb1ELb0ELb0ELb0ELb0ELb0ELi2ELi2ELi4ELi2ELb1EEENS1_21CollectiveEpilogueBwdISA_SB_SD_Li256ELb0ELb0ELi2EEENS1_25SingleTileBwdLPTSchedulerILb0ELi128ELb0EEEEEEEEEvNT_6ParamsE,@"STO_CUDA_ENTRY STV_DEFAULT"
_ZN7cutlass13device_kernelIN5flash19enable_sm80_to_sm89INS1_16FlashAttnBwdSm80INS1_25CollectiveMainloopBwdSm80ILi2ELi2EN4cute5tupleIJNS5_1CILi64EEENS7_ILi128EEES8_EEENS_10bfloat16_tEfNS_4arch4Sm80ELb1ELb0ELb1ELb0ELb0ELb0ELb0ELb0ELi2ELi2ELi4ELi2ELb1EEENS1_21CollectiveEpilogueBwdISA_SB_SD_Li256ELb0ELb0ELi2EEENS1_25SingleTileBwdLPTSchedulerILb0ELi128ELb0EEEEEEEEEvNT_6ParamsE:
[----:B------:R-:W-:-:S03]  /*0000*/  MOV R1, c[0x0][0x28] ;  /* 0x00000a0000017a02 */ /* 0x000fc60000000f00 */
[----:B------:R-:W1:Y:S01]  /*0010*/  S2R R200, SR_TID.X ;  /* 0x0000000000c87919 */ /* 0x000e620000002100 */
[----:B------:R-:W-:-:S03]  /*0020*/  IADD3 R1, R1, -0x1b0, RZ ;  /* 0xfffffe5001017810 */ /* 0x000fc60007ffe0ff */
[----:B------:R-:W2:Y:S01]  /*0030*/  S2R R0, SR_CTAID.X ;  /* 0x0000000000007919 */ /* 0x000ea20000002500 */
[----:B------:R-:W-:-:S05]  /*0040*/  IADD3 R14, P0, R1, c[0x0][0x20], RZ ;  /* 0x00000800010e7a10 */ /* 0x000fca0007f1e0ff */
[----:B------:R-:W-:Y:S01]  /*0050*/  IMAD.X R15, RZ, RZ, c[0x0][0x24], P0 ;  /* 0x00000900ff0f7624 */ /* 0x000fe200000e06ff */
[----:B-1----:R-:W-:-:S06]  /*0060*/  SHF.R.U32.HI R2, RZ, 0x5, R200 ;  /* 0x00000005ff027819 */ /* 0x002fcc00000116c8 */
[----:B------:R-:W1:Y:S02]  /*0070*/  SHFL.IDX PT, R2, R2, RZ, 0x1f ;  /* 0x00001fff02027589 */ /* 0x000e6400000e0000 */
[----:B-1----:R-:W-:-:S13]  /*0080*/  ISETP.NE.AND P1, PT, R2, RZ, PT ;  /* 0x000000ff0200720c */ /* 0x002fda0003f25270 */
[----:B------:R-:W-:Y:S05]  /*0090*/  @!P1 BRA `(.L_x_616) ;  /* 0x0000020000009947 */ /* 0x000fea0003800000 */
[----:B--2---:R-:W-:Y:S01]  /*00a0*/  IMAD.MOV.U32 R2, RZ, RZ, c[0x0][0x3b8] ;  /* 0x0000ee00ff027624 */ /* 0x004fe200078e00ff */
[----:B------:R-:W-:-:S04]  /*00b0*/  MOV R4, R0 ;  /* 0x0000000000047202 */ /* 0x000fc80000000f00 */
[----:B------:R-:W-:-:S13]  /*00c0*/  ISETP.NE.AND P0, PT, R2, 0x1, PT ;  /* 0x000000010200780c */ /* 0x000fda0003f05270 */
[----:B------:R-:W-:-:S05]  /*00d0*/  @P0 IMAD.HI.U32 R2, R0, c[0x0][0x3bc], RZ ;  /* 0x0000ef0000020a27 */ /* 0x000fca00078e00ff */
[----:B------:R-:W-:-:S04]  /*00e0*/  @P0 SHF.R.U32.HI R4, RZ, c[0x0][0x3c0], R2 ;  /* 0x0000f000ff040a19 */ /* 0x000fc80000011602 */
[----:B------:R-:W-:Y:S01]  /*00f0*/  ISETP.GE.AND P0, PT, R4, c[0x0][0x3d0], PT ;  /* 0x0000f40004007a0c */ /* 0x000fe20003f06270 */
[----:B------:R-:W-:-:S04]  /*0100*/  IMAD.MOV R3, RZ, RZ, -R4 ;  /* 0x000000ffff037224 */ /* 0x000fc800078e0a04 */
[----:B------:R-:W-:-:S08]  /*0110*/  IMAD R0, R3, c[0x0][0x3b8], R0 ;  /* 0x0000ee0003007a24 */ /* 0x000fd000078e0200 */
[----:B------:R-:W-:Y:S05]  /*0120*/  @!P0 BRA `(.L_x_617) ;  /* 0x0000007000008947 */ /* 0x000fea0003800000 */
[----:B------:R-:W-:Y:S02]  /*0130*/  MOV R2, c[0x0][0x3c4] ;  /* 0x0000f10000027a02 */ /* 0x000fe40000000f00 */
[----:B------:R-:W-:Y:S02]  /*0140*/  MOV R199, R0 ;  /* 0x0000000000c77202 */ /* 0x000fe40000000f00 */
[----:B------:R-:W-:-:S13]  /*0150*/  ISETP.NE.AND P0, PT, R2, 0x1, PT ;  /* 0x000000010200780c */ /* 0x000fda0003f05270 */
[----:B------:R-:W-:-:S05]  /*0160*/  @P0 IMAD.HI.U32 R2, R0, c[0x0][0x3c8], RZ ;  /* 0x0000f20000020a27 */ /* 0x000fca00078e00ff */
[----:B------:R-:W-:-:S05]  /*0170*/  @P0 SHF.R.U32.HI R199, RZ, c[0x0][0x3cc], R2 ;  /* 0x0000f300ffc70a19 */ /* 0x000fca0000011602 */
[----:B------:R-:W-:Y:S01]  /*0180*/  IMAD R3, R199, c[0x0][0x3c4], RZ ;  /* 0x0000f100c7037a24 */ /* 0x000fe200078e02ff */
[----:B------:R-:W-:Y:S05]  /*0190*/  BRA `(.L_x_618) ;  /* 0x0000006000007947 */ /* 0x000fea0003800000 */
.L_x_617:
[----:B------:R-:W-:Y:S02]  /*01a0*/  MOV R2, c[0x0][0x3ac] ;  /* 0x0000eb0000027a02 */ /* 0x000fe40000000f00 */
[----:B------:R-:W-:Y:S02]  /*01b0*/  MOV R199, R0 ;  /* 0x0000000000c77202 */ /* 0x000fe40000000f00 */
[----:B------:R-:W-:-:S13]  /*01c0*/  ISETP.NE.AND P0, PT, R2, 0x1, PT ;  /* 0x000000010200780c */ /* 0x000fda0003f05270 */
[----:B------:R-:W-:-:S05]  /*01d0*/  @P0 IMAD.HI.U32 R2, R0, c[0x0][0x3b0], RZ ;  /* 0x0000ec0000020a27 */ /* 0x000fca00078e00ff */
[----:B------:R-:W-:-:S05]  /*01e0*/  @P0 SHF.R.U32.HI R199, RZ, c[0x0][0x3b4], R2 ;  /* 0x0000ed00ffc70a19 */ /* 0x000fca0000011602 */
[----:B------:R-:W-:-:S03]  /*01f0*/  IMAD R3, R199, c[0x0][0x3ac], RZ ;  /* 0x0000eb00c7037a24 */ /* 0x000fc600078e02ff */
.L_x_618:
[----:B------:R-:W-:Y:S02]  /*0200*/  MOV R2, c[0x0][0x3a0] ;  /* 0x0000e80000027a02 */ /* 0x000fe40000000f00 */
[----:B------:R-:W-:Y:S02]  /*0210*/  IADD3 R3, R0, -R3, RZ ;  /* 0x8000000300037210 */ /* 0x000fe40007ffe0ff */
[----:B------:R-:W-:-:S03]  /*0220*/  ISETP.NE.AND P0, PT, R2, 0x1, PT ;  /* 0x000000010200780c */ /* 0x000fc60003f05270 */
[----:B------:R-:W-:-:S05]  /*0230*/  IMAD R4, R4, c[0x0][0x3ac], R3 ;  /* 0x0000eb0004047a24 */ /* 0x000fca00078e0203 */
[----:B------:R-:W-:-:S05]  /*0240*/  MOV R198, R4 ;  /* 0x0000000400c67202 */ /* 0x000fca0000000f00 */
[----:B------:R-:W-:-:S05]  /*0250*/  @P0 IMAD.HI.U32 R0, R4, c[0x0][0x3a4], RZ ;  /* 0x0000e90004000a27 */ /* 0x000fca00078e00ff */
[----:B------:R-:W-:-:S04]  /*0260*/  @P0 SHF.R.U32.HI R198, RZ, c[0x0][0x3a8], R0 ;  /* 0x0000ea00ffc60a19 */ /* 0x000fc80000011600 */
[----:B------:R-:W-:-:S05]  /*0270*/  IADD3 R197, -R198, RZ, RZ ;  /* 0x000000ffc6c57210 */ /* 0x000fca0007ffe1ff */
[----:B------:R-:W-:Y:S01]  /*0280*/  IMAD R197, R197, c[0x0][0x3a0], R4 ;  /* 0x0000e800c5c57a24 */ /* 0x000fe200078e0204 */
[----:B------:R-:W-:Y:S05]  /*0290*/  BRA `(.L_x_619) ;  /* 0x000001f000007947 */ /* 0x000fea0003800000 */
.L_x_616:
        /* <DEDUP_REMOVED lines=16> */
.L_x_620:
[----:B------:R-:W-:Y:S02]  /*03a0*/  MOV R0, c[0x0][0x3ac] ;  /* 0x0000eb0000007a02 */ /* 0x000fe40000000f00 */
[----:B------:R-:W-:Y:S02]  /*03b0*/  MOV R199, R2 ;  /* 0x0000000200c77202 */ /* 0x000fe40000000f00 */
[----:B------:R-:W-:-:S13]  /*03c0*/  ISETP.NE.AND P0, PT, R0, 0x1, PT ;  /* 0x000000010000780c */ /* 0x000fda0003f05270 */
[----:B------:R-:W-:-:S05]  /*03d0*/  @P0 IMAD.HI.U32 R0, R2, c[0x0][0x3b0], RZ ;  /* 0x0000ec0002000a27 */ /* 0x000fca00078e00ff */
[----:B------:R-:W-:-:S05]  /*03e0*/  @P0 SHF.R.U32.HI R199, RZ, c[0x0][0x3b4], R0 ;  /* 0x0000ed00ffc70a19 */ /* 0x000fca0000011600 */
[----:B------:R-:W-:-:S03]  /*03f0*/  IMAD R3, R199, c[0x0][0x3ac], RZ ;  /* 0x0000eb00c7037a24 */ /* 0x000fc600078e02ff */
.L_x_621:
        /* <DEDUP_REMOVED lines=8> */
[----:B------:R-:W-:Y:S02]  /*0480*/  IMAD R197, R197, c[0x0][0x3a0], R4 ;  /* 0x0000e800c5c57a24 */ /* 0x000fe400078e0204 */
.L_x_619:
[----:B------:R-:W-:-:S13]  /*0490*/  ISETP.GE.AND P0, PT, R198, RZ, PT ;  /* 0x000000ffc600720c */ /* 0x000fda0003f06270 */
[----:B------:R-:W-:Y:S05]  /*04a0*/  @!P0 EXIT ;  /* 0x000000000000894d */ /* 0x000fea0003800000 */
[----:B------:R-:W-:Y:S01]  /*04b0*/  IMAD.MOV.U32 R3, RZ, RZ, c[0x0][0x168] ;  /* 0x00005a00ff037624 */ /* 0x000fe200078e00ff */
[----:B------:R1:W-:Y:S01]  /*04c0*/  STL.64 [R1], RZ ;  /* 0x000000ff01007387 */ /* 0x0003e20000100a00 */
[----:B------:R-:W-:Y:S01]  /*04d0*/  IMAD.MOV.U32 R2, RZ, RZ, RZ ;  /* 0x000000ffff027224 */ /* 0x000fe200078e00ff */
[----:B------:R-:W-:Y:S01]  /*04e0*/  ULDC.64 UR12, c[0x0][0x118] ;  /* 0x00004600000c7ab9 */ /* 0x000fe20000000a00 */
[----:B------:R-:W-:Y:S01]  /*04f0*/  IMAD.MOV.U32 R4, RZ, RZ, c[0x0][0x198] ;  /* 0x00006600ff047624 */ /* 0x000fe200078e00ff */
[C---:B------:R-:W-:Y:S01]  /*0500*/  IADD3 R0, R3.reuse, -c[0x0][0x198], RZ ;  /* 0x8000660003007a10 */ /* 0x040fe20007ffe0ff */
[----:B------:R-:W-:Y:S01]  /*0510*/  CS2R R94, SRZ ;  /* 0x00000000005e7805 */ /* 0x000fe2000001ff00 */
[----:B------:R-:W-:Y:S01]  /*0520*/  IADD3 R5, R3, 0x3f, RZ ;  /* 0x0000003f03057810 */ /* 0x000fe20007ffe0ff */
[----:B------:R1:W-:Y:S01]  /*0530*/  STL.64 [R1+0x8], R2 ;  /* 0x0000080201007387 */ /* 0x0003e20000100a00 */
[----:B------:R-:W-:Y:S01]  /*0540*/  PLOP3.LUT P1, PT, PT, PT, PT, 0x80, 0x0 ;  /* 0x000000000000781c */ /* 0x000fe20003f2f070 */
[----:B------:R-:W-:Y:S01]  /*0550*/  IMAD R0, R199, 0x80, R0 ;  /* 0x00000080c7007824 */ /* 0x000fe200078e0200 */
[----:B------:R-:W-:Y:S01]  /*0560*/  SHF.R.S32.HI R196, RZ, 0x1f, R5 ;  /* 0x0000001fffc47819 */ /* 0x000fe20000011405 */
[----:B------:R1:W-:Y:S01]  /*0570*/  STL [R1+0x10], R4 ;  /* 0x0000100401007387 */ /* 0x0003e20000100800 */
[----:B------:R-:W-:Y:S01]  /*0580*/  CS2R R92, SRZ ;  /* 0x00000000005c7805 */ /* 0x000fe2000001ff00 */
[----:B------:R-:W-:Y:S01]  /*0590*/  CS2R R98, SRZ ;  /* 0x0000000000627805 */ /* 0x000fe2000001ff00 */
[----:B------:R-:W-:Y:S01]  /*05a0*/  IADD3 R0, R0, -c[0x0][0x2a4], RZ ;  /* 0x8000a90000007a10 */ /* 0x000fe20007ffe0ff */
[----:B------:R-:W-:Y:S01]  /*05b0*/  CS2R R96, SRZ ;  /* 0x0000000000607805 */ /* 0x000fe2000001ff00 */
[----:B------:R-:W-:Y:S01]  /*05c0*/  LEA.HI R196, R196, R5, RZ, 0x6 ;  /* 0x00000005c4c47211 */ /* 0x000fe200078f30ff */
[----:B------:R-:W-:Y:S01]  /*05d0*/  CS2R R90, SRZ ;  /* 0x00000000005a7805 */ /* 0x000fe2000001ff00 */
[----:B------:R-:W-:Y:S01]  /*05e0*/  SHF.R.S32.HI R195, RZ, 0x1f, R0 ;  /* 0x0000001fffc37819 */ /* 0x000fe20000011400 */
[----:B------:R-:W-:Y:S01]  /*05f0*/  CS2R R88, SRZ ;  /* 0x0000000000587805 */ /* 0x000fe2000001ff00 */
[----:B------:R-:W-:Y:S01]  /*0600*/  SHF.R.S32.HI R196, RZ, 0x6, R196 ;  /* 0x00000006ffc47819 */ /* 0x000fe200000114c4 */
        /* <DEDUP_REMOVED lines=31> */
[----:B-1----:R-:W-:Y:S01]  /*0800*/  MOV R3, 0x4 ;  /* 0x0000000400037802 */ /* 0x002fe20000000f00 */
[----:B------:R-:W-:Y:S01]  /*0810*/  IMAD.SHL.U32 R60, R200, 0x4, RZ ;  /* 0x00000004c83c7824 */ /* 0x000fe200078e00ff */
[----:B------:R-:W-:Y:S01]  /*0820*/  UMOV UR7, 0x6 ;  /* 0x0000000600077882 */ /* 0x000fe20000000000 */
[----:B------:R-:W-:Y:S01]  /*0830*/  IMAD.MOV.U32 R10, RZ, RZ, c[0x0][0x260] ;  /* 0x00009800ff0a7624 */ /* 0x000fe200078e00ff */
[----:B------:R-:W-:Y:S01]  /*0840*/  UMOV UR6, 0x5 ;  /* 0x0000000500067882 */ /* 0x000fe20000000000 */
[----:B------:R-:W-:Y:S01]  /*0850*/  IMAD.WIDE R6, R60, R3, c[0x0][0x18] ;  /* 0x000006003c067625 */ /* 0x000fe200078e0203 */
[----:B------:R-:W-:Y:S01]  /*0860*/  ULDC.64 UR4, c[0x0][0x178] ;  /* 0x00005e0000047ab9 */ /* 0x000fe20000000a00 */
[----:B------:R-:W-:Y:S01]  /*0870*/  SHF.R.S32.HI R193, RZ, 0x1f, R197 ;  /* 0x0000001fffc17819 */ /* 0x000fe200000114c5 */
[----:B------:R-:W-:Y:S01]  /*0880*/  USHF.L.U64.HI UR8, UR4, UR7, UR5 ;  /* 0x0000000704087299 */ /* 0x000fe20008010205 */
[----:B------:R-:W-:Y:S01]  /*0890*/  IMAD.MOV.U32 R3, RZ, RZ, c[0x0][0x1f8] ;  /* 0x00007e00ff037624 */ /* 0x000fe200078e00ff */
[C---:B------:R-:W-:Y:S01]  /*08a0*/  IADD3 R4, P1, R6.reuse, 0xc080, RZ ;  /* 0x0000c08006047810 */ /* 0x040fe20007f3e0ff */
[----:B------:R-:W-:Y:S01]  /*08b0*/  USHF.L.U32 UR9, UR4, 0x6, URZ ;  /* 0x0000000604097899 */ /* 0x000fe2000800063f */
[----:B------:R-:W-:Y:S01]  /*08c0*/  IADD3 R20, P0, R6, 0xc280, RZ ;  /* 0x0000c28006147810 */ /* 0x000fe20007f1e0ff */
[----:B------:R-:W-:Y:S01]  /*08d0*/  USHF.L.U64.HI UR10, UR4, UR6, UR5 ;  /* 0x00000006040a7299 */ /* 0x000fe20008010205 */
[----:B------:R-:W-:Y:S01]  /*08e0*/  IADD3 R3, R3, 0x3f, RZ ;  /* 0x0000003f03037810 */ /* 0x000fe20007ffe0ff */
[----:B------:R-:W-:Y:S01]  /*08f0*/  USHF.L.U32 UR11, UR4, 0x5, URZ ;  /* 0x00000005040b7899 */ /* 0x000fe2000800063f */
[----:B------:R-:W-:Y:S01]  /*0900*/  IADD3 R10, R10, 0x3f, RZ ;  /* 0x0000003f0a0a7810 */ /* 0x000fe20007ffe0ff */
[----:B------:R-:W-:Y:S01]  /*0910*/  IMAD.MOV.U32 R2, RZ, RZ, c[0x0][0x248] ;  /* 0x00009200ff027624 */ /* 0x000fe200078e00ff */
[----:B------:R-:W-:Y:S01]  /*0920*/  SHF.R.S32.HI R6, RZ, 0x1f, R3 ;  /* 0x0000001fff067819 */ /* 0x000fe20000011403 */
[----:B------:R-:W-:Y:S01]  /*0930*/  ULDC.64 UR4, c[0x0][0x208] ;  /* 0x0000820000047ab9 */ /* 0x000fe20000000a00 */
[----:B------:R-:W-:Y:S01]  /*0940*/  SHF.R.S32.HI R61, RZ, 0x1f, R60 ;  /* 0x0000001fff3d7819 */ /* 0x000fe2000001143c */
[----:B------:R-:W-:Y:S01]  /*0950*/  USHF.L.U64.HI UR7, UR4, UR7, UR5 ;  /* 0x0000000704077299 */ /* 0x000fe20008010205 */
[----:B------:R-:W-:Y:S01]  /*0960*/  LEA.HI R6, R6, R3, RZ, 0x6 ;  /* 0x0000000306067211 */ /* 0x000fe200078f30ff */
[----:B------:R-:W-:Y:S01]  /*0970*/  USHF.L.U64.HI UR5, UR4, UR6, UR5 ;  /* 0x0000000604057299 */ /* 0x000fe20008010205 */
[----:B------:R-:W-:Y:S01]  /*0980*/  SHF.R.S32.HI R3, RZ, 0x1f, R10 ;  /* 0x0000001fff037819 */ /* 0x000fe2000001140a */
[----:B------:R-:W-:Y:S01]  /*0990*/  USHF.L.U32 UR6, UR4, 0x5, URZ ;  /* 0x0000000504067899 */ /* 0x000fe2000800063f */
[----:B------:R-:W-:Y:S01]  /*09a0*/  IMAD R16, R193, c[0x0][0x270], RZ ;  /* 0x00009c00c1107a24 */ /* 0x000fe200078e02ff */
[----:B------:R-:W-:Y:S01]  /*09b0*/  USHF.L.U32 UR4, UR4, 0x6, URZ ;  /* 0x0000000604047899 */ /* 0x000fe2000800063f */
[----:B------:R-:W-:Y:S01]  /*09c0*/  SHF.R.S32.HI R39, RZ, 0x1f, R200 ;  /* 0x0000001fff277819 */ /* 0x000fe200000114c8 */
[----:B------:R-:W-:Y:S01]  /*09d0*/  IMAD.U32 R9, RZ, RZ, UR10 ;  /* 0x0000000aff097e24 */ /* 0x000fe2000f8e00ff */
[----:B------:R-:W-:Y:S01]  /*09e0*/  ISETP.NE.AND P2, PT, R2, 0x1, PT ;  /* 0x000000010200780c */ /* 0x000fe20003f45270 */
[----:B------:R-:W-:Y:S01]  /*09f0*/  IMAD R16, R197, c[0x0][0x274], R16 ;  /* 0x00009d00c5107a24 */ /* 0x000fe200078e0210 */
[----:B------:R-:W-:Y:S01]  /*0a00*/  LEA.HI R10, R3, R10, RZ, 0x6 ;  /* 0x0000000a030a7211 */ /* 0x000fe200078f30ff */
[----:B------:R-:W-:Y:S01]  /*0a10*/  IMAD.WIDE.U32 R2, R197, c[0x0][0x270], R60 ;  /* 0x00009c00c5027a25 */ /* 0x000fe200078e003c */
[----:B------:R-:W-:Y:S01]  /*0a20*/  LEA.HI R34, R39, R200, RZ, 0x3 ;  /* 0x000000c827227211 */ /* 0x000fe200078f18ff */
[----:B------:R-:W-:Y:S01]  /*0a30*/  STL [R1+0x18], R196 ;  /* 0x000018c401007387 */ /* 0x000fe20000100800 */
[----:B------:R-:W-:Y:S01]  /*0a40*/  MOV R13, UR7 ;  /* 0x00000007000d7c02 */ /* 0x000fe20008000f00 */
[----:B------:R-:W-:Y:S01]  /*0a50*/  IMAD.U32 R12, RZ, RZ, UR4 ;  /* 0x00000004ff0c7e24 */ /* 0x000fe2000f8e00ff */
[----:B------:R-:W-:Y:S01]  /*0a60*/  MOV R8, UR11 ;  /* 0x0000000b00087c02 */ /* 0x000fe20008000f00 */
[----:B------:R-:W-:Y:S01]  /*0a70*/  IMAD.IADD R17, R3, 0x1, R16 ;  /* 0x0000000103117824 */ /* 0x000fe200078e0210 */
[----:B------:R-:W-:Y:S01]  /*0a80*/  LOP3.LUT R3, R34, 0xfffffff8, RZ, 0xc0, !PT ;  /* 0xfffffff822037812 */ /* 0x000fe200078ec0ff */
[----:B------:R-:W-:Y:S01]  /*0a90*/  IMAD.U32 R18, RZ, RZ, UR6 ;  /* 0x00000006ff127e24 */ /* 0x000fe2000f8e00ff */
[----:B------:R-:W-:Y:S01]  /*0aa0*/  IADD3.X R5, RZ, R7, RZ, P1, !PT ;  /* 0x00000007ff057210 */ /* 0x000fe20000ffe4ff */
[----:B------:R1:W-:Y:S01]  /*0ab0*/  STL.64 [R1+0x50], R12 ;  /* 0x0000500c01007387 */ /* 0x0003e20000100a00 */
[----:B------:R-:W-:Y:S01]  /*0ac0*/  MOV R16, R2 ;  /* 0x0000000200107202 */ /* 0x000fe20000000f00 */
[----:B------:R-:W-:Y:S01]  /*0ad0*/  IMAD.U32 R22, RZ, RZ, UR9 ;  /* 0x00000009ff167e24 */ /* 0x000fe2000f8e00ff */
[----:B------:R-:W-:Y:S01]  /*0ae0*/  SHF.R.S32.HI R2, RZ, 0x3, R34 ;  /* 0x00000003ff027819 */ /* 0x000fe20000011422 */
[----:B------:R2:W-:Y:S01]  /*0af0*/  STL.64 [R1+0x20], R8 ;  /* 0x0000200801007387 */ /* 0x0005e20000100a00 */
[----:B------:R-:W-:Y:S01]  /*0b00*/  MOV R19, UR5 ;  /* 0x0000000500137c02 */ /* 0x000fe20008000f00 */
[----:B------:R-:W-:Y:S01]  /*0b10*/  IMAD.MOV.U32 R0, RZ, RZ, 0x1 ;  /* 0x00000001ff007424 */ /* 0x000fe200078e00ff */
[----:B------:R-:W-:Y:S01]  /*0b20*/  MOV R23, UR8 ;  /* 0x0000000800177c02 */ /* 0x000fe20008000f00 */
[----:B------:R3:W-:Y:S01]  /*0b30*/  STL.64 [R1+0x78], R4 ;  /* 0x0000780401007387 */ /* 0x0007e20000100a00 */
[----:B------:R-:W-:Y:S01]  /*0b40*/  SHF.R.S32.HI R192, RZ, 0x1f, R198 ;  /* 0x0000001fffc07819 */ /* 0x000fe200000114c6 */
[----:B------:R-:W-:Y:S01]  /*0b50*/  IMAD.X R21, RZ, RZ, R7, P0 ;  /* 0x000000ffff157224 */ /* 0x000fe200000e0607 */
[----:B------:R-:W-:Y:S01]  /*0b60*/  LEA.HI R30, R39, R200, RZ, 0x6 ;  /* 0x000000c8271e7211 */ /* 0x000fe200078f30ff */
[----:B------:R4:W-:Y:S01]  /*0b70*/  STL.64 [R1+0x48], R18 ;  /* 0x0000481201007387 */ /* 0x0009e20000100a00 */
[----:B------:R-:W-:Y:S01]  /*0b80*/  SHF.R.S32.HI R6, RZ, 0x6, R6 ;  /* 0x00000006ff067819 */ /* 0x000fe20000011406 */
[C---:B------:R-:W-:Y:S01]  /*0b90*/  IMAD R11, R192.reuse, c[0x0][0x278], RZ ;  /* 0x00009e00c00b7a24 */ /* 0x040fe200078e02ff */
[----:B------:R-:W-:Y:S01]  /*0ba0*/  SHF.R.S32.HI R30, RZ, 0x6, R30 ;  /* 0x00000006ff1e7819 */ /* 0x000fe2000001141e */
[----:B------:R5:W-:Y:S01]  /*0bb0*/  STL.64 [R1+0x28], R22 ;  /* 0x0000281601007387 */ /* 0x000be20000100a00 */
[----:B------:R-:W-:Y:S01]  /*0bc0*/  IMAD R7, R192, c[0x0][0x290], RZ ;  /* 0x0000a400c0077a24 */ /* 0x000fe200078e02ff */
[----:B------:R-:W-:Y:S01]  /*0bd0*/  SHF.R.S32.HI R10, RZ, 0x6, R10 ;  /* 0x00000006ff0a7819 */ /* 0x000fe2000001140a */
[----:B------:R-:W-:Y:S01]  /*0be0*/  IMAD R26, R193, c[0x0][0x180], RZ ;  /* 0x00006000c11a7a24 */ /* 0x000fe200078e02ff */
[----:B------:R-:W-:Y:S01]  /*0bf0*/  STL.U8 [R1+0x14], R0 ;  /* 0x0000140001007387 */ /* 0x000fe20000100000 */
[----:B------:R-:W-:Y:S01]  /*0c00*/  IMAD.WIDE.U32 R16, R198, c[0x0][0x278], R16 ;  /* 0x00009e00c6107a25 */ /* 0x000fe200078e0010 */
[----:B------:R-:W-:-:S02]  /*0c10*/  SHF.L.U32 R24, R30, 0x9, RZ ;  /* 0x000000091e187819 */ /* 0x000fc400000006ff */
[----:B------:R5:W-:Y:S01]  /*0c20*/  STL.U8 [R1+0x15], R0 ;  /* 0x0000150001007387 */ /* 0x000be20000100000 */
[----:B------:R-:W-:Y:S01]  /*0c30*/  IMAD R26, R197, c[0x0][0x184], R26 ;  /* 0x00006100c51a7a24 */ /* 0x000fe200078e021a */
[----:B------:R-:W-:Y:S02]  /*0c40*/  SHF.R.S32.HI R63, RZ, 0x1f, R2 ;  /* 0x0000001fff3f7819 */ /* 0x000fe40000011402 */
[----:B-1----:R-:W-:Y:S01]  /*0c50*/  IADD3 R12, -R3, R200, RZ ;  /* 0x000000c8030c7210 */ /* 0x002fe20007ffe1ff */
[----:B------:R1:W-:Y:S01]  /*0c60*/  STL.64 [R1+0x90], R20 ;  /* 0x0000901401007387 */ /* 0x0003e20000100a00 */
[----:B--2---:R-:W-:-:S03]  /*0c70*/  IMAD R8, R193, c[0x0][0x288], RZ ;  /* 0x0000a200c1087a24 */ /* 0x004fc600078e02ff */
[----:B------:R-:W-:Y:S01]  /*0c80*/  IMAD.SHL.U32 R3, R12, 0x8, RZ ;  /* 0x000000080c037824 */ /* 0x000fe200078e00ff */
[----:B------:R2:W-:Y:S01]  /*0c90*/  STL [R1+0x40], R6 ;  /* 0x0000400601007387 */ /* 0x0005e20000100800 */
[----:B---3--:R-:W-:Y:S02]  /*0ca0*/  IMAD.SHL.U32 R4, R2, 0x40, RZ ;  /* 0x0000004002047824 */ /* 0x008fe400078e00ff */
[C---:B------:R-:W-:Y:S01]  /*0cb0*/  IMAD R8, R197.reuse, c[0x0][0x28c], R8 ;  /* 0x0000a300c5087a24 */ /* 0x040fe200078e0208 */
[----:B------:R-:W-:Y:S01]  /*0cc0*/  SHF.R.S32.HI R65, RZ, 0x1f, R3 ;  /* 0x0000001fff417819 */ /* 0x000fe20000011403 */
[----:B----4-:R-:W-:Y:S01]  /*0cd0*/  IMAD.WIDE.U32 R18, R197, c[0x0][0x288], R60 ;  /* 0x0000a200c5127a25 */ /* 0x010fe200078e003c */
[----:B------:R-:W-:Y:S01]  /*0ce0*/  LOP3.LUT R4, R4, 0x1c0, RZ, 0xc0, !PT ;  /* 0x000001c004047812 */ /* 0x000fe200078ec0ff */
[----:B------:R-:W-:Y:S01]  /*0cf0*/  STL [R1+0x68], R10 ;  /* 0x0000680a01007387 */ /* 0x000fe20000100800 */
[----:B------:R-:W-:Y:S01]  /*0d00*/  MOV R64, R3 ;  /* 0x0000000300407202 */ /* 0x000fe20000000f00 */
[----:B-----5:R-:W-:Y:S01]  /*0d10*/  IMAD R22, R193, c[0x0][0x210], RZ ;  /* 0x00008400c1167a24 */ /* 0x020fe200078e02ff */
[----:B------:R-:W-:Y:S01]  /*0d20*/  SHF.R.U32.HI R5, RZ, 0x3, R4 ;  /* 0x00000003ff057819 */ /* 0x000fe20000011604 */
[----:B------:R-:W-:Y:S01]  /*0d30*/  IMAD.IADD R9, R19, 0x1, R8 ;  /* 0x0000000113097824 */ /* 0x000fe200078e0208 */
[----:B------:R-:W-:Y:S01]  /*0d40*/  MOV R8, R18 ;  /* 0x0000001200087202 */ /* 0x000fe20000000f00 */
[C---:B------:R-:W-:Y:S01]  /*0d50*/  IMAD R22, R197.reuse, c[0x0][0x214], R22 ;  /* 0x00008500c5167a24 */ /* 0x040fe200078e0216 */
[----:B------:R-:W-:Y:S01]  /*0d60*/  LEA R18, P1, R16, c[0x0][0x258], 0x2 ;  /* 0x0000960010127a11 */ /* 0x000fe200078210ff */
[----:B------:R-:W-:Y:S01]  /*0d70*/  IMAD.WIDE.U32 R28, R197, c[0x0][0x180], R64 ;  /* 0x00006000c51c7a25 */ /* 0x000fe200078e0040 */
[----:B------:R-:W-:Y:S01]  /*0d80*/  LOP3.LUT R0, R4, 0x38, R3, 0xf8, !PT ;  /* 0x0000003804007812 */ /* 0x000fe200078ef803 */
[----:B------:R3:W-:Y:S02]  /*0d90*/  STL [R1+0x80], R10 ;  /* 0x0000800a01007387 */ /* 0x0007e40000100800 */
[----:B------:R-:W-:Y:S01]  /*0da0*/  IMAD R4, R198, c[0x0][0x27c], R11 ;  /* 0x00009f00c6047a24 */ /* 0x000fe200078e020b */
[----:B------:R-:W-:Y:S01]  /*0db0*/  LOP3.LUT R5, R24, R0, R5, 0xf6, !PT ;  /* 0x0000000018057212 */ /* 0x000fe200078ef605 */
[----:B------:R-:W-:-:S04]  /*0dc0*/  IMAD.WIDE.U32 R8, R198, c[0x0][0x290], R8 ;  /* 0x0000a400c6087a25 */ /* 0x000fc800078e0008 */
[----:B-1----:R-:W-:-:S04]  /*0dd0*/  IMAD.WIDE.U32 R20, R197, c[0x0][0x210], R64 ;  /* 0x00008400c5147a25 */ /* 0x002fc800078e0040 */
[----:B--2---:R-:W-:Y:S01]  /*0de0*/  IMAD R6, R198, c[0x0][0x294], R7 ;  /* 0x0000a500c6067a24 */ /* 0x004fe200078e0207 */
[----:B------:R-:W-:Y:S01]  /*0df0*/  IADD3 R23, R21, R22, RZ ;  /* 0x0000001615177210 */ /* 0x000fe20007ffe0ff */
[----:B------:R-:W-:Y:S01]  /*0e00*/  IMAD.IADD R4, R17, 0x1, R4 ;  /* 0x0000000111047824 */ /* 0x000fe200078e0204 */
[----:B------:R-:W-:Y:S01]  /*0e10*/  MOV R22, R20 ;  /* 0x0000001400167202 */ /* 0x000fe20000000f00 */
[----:B------:R-:W-:Y:S01]  /*0e20*/  IMAD.MOV.U32 R0, RZ, RZ, 0x2 ;  /* 0x00000002ff007424 */ /* 0x000fe200078e00ff */
[----:B------:R-:W-:Y:S01]  /*0e30*/  IADD3 R6, R9, R6, RZ ;  /* 0x0000000609067210 */ /* 0x000fe20007ffe0ff */
[----:B------:R-:W-:Y:S01]  /*0e40*/  IMAD R7, R192, c[0x0][0x218], RZ ;  /* 0x00008600c0077a24 */ /* 0x000fe200078e02ff */
[----:B------:R-:W-:Y:S01]  /*0e50*/  LEA.HI.X R19, R16, c[0x0][0x25c], R4, 0x2, P1 ;  /* 0x0000970010137a11 */ /* 0x000fe200008f1404 */
[----:B------:R-:W-:Y:S02]  /*0e60*/  IMAD.IADD R27, R29, 0x1, R26 ;  /* 0x000000011d1b7824 */ /* 0x000fe400078e021a */
[----:B------:R-:W-:-:S02]  /*0e70*/  IMAD.MOV.U32 R26, RZ, RZ, R28 ;  /* 0x000000ffff1a7224 */ /* 0x000fc400078e001c */
[----:B------:R-:W-:Y:S01]  /*0e80*/  IMAD R9, R192, c[0x0][0x188], RZ ;  /* 0x00006200c0097a24 */ /* 0x000fe200078e02ff */
[C---:B---3--:R-:W-:Y:S01]  /*0e90*/  LEA R10, P0, R8.reuse, c[0x0][0x280], 0x2 ;  /* 0x0000a000080a7a11 */ /* 0x048fe200078010ff */
[----:B------:R-:W-:Y:S01]  /*0ea0*/  IMAD.WIDE.U32 R16, R5, R0, c[0x0][0x18] ;  /* 0x0000060005107625 */ /* 0x000fe200078e0000 */
[----:B------:R1:W-:Y:S02]  /*0eb0*/  STL.64 [R1+0x70], R18 ;  /* 0x0000701201007387 */ /* 0x0003e40000100a00 */
[----:B------:R-:W-:Y:S01]  /*0ec0*/  LEA.HI.X R11, R8, c[0x0][0x284], R6, 0x2, P0 ;  /* 0x0000a100080b7a11 */ /* 0x000fe200000f1406 */
[----:B------:R-:W-:Y:S01]  /*0ed0*/  IMAD R0, R198, c[0x0][0x21c], R7 ;  /* 0x00008700c6007a24 */ /* 0x000fe200078e0207 */
[----:B------:R-:W-:Y:S01]  /*0ee0*/  IADD3 R20, P1, R16, 0x4080, RZ ;  /* 0x0000408010147810 */ /* 0x000fe20007f3e0ff */
[----:B------:R-:W-:Y:S01]  /*0ef0*/  IMAD.WIDE.U32 R22, R198, c[0x0][0x218], R22 ;  /* 0x00008600c6167a25 */ /* 0x000fe200078e0016 */
[----:B------:R-:W-:Y:S01]  /*0f00*/  IADD3 R16, P0, R16, 0x8080, RZ ;  /* 0x0000808010107810 */ /* 0x000fe20007f1e0ff */
[----:B------:R-:W-:Y:S02]  /*0f10*/  STL.64 [R1+0x88], R10 ;  /* 0x0000880a01007387 */ /* 0x000fe40000100a00 */
[C---:B------:R-:W-:Y:S01]  /*0f20*/  IMAD R4, R198.reuse, c[0x0][0x18c], R9 ;  /* 0x00006300c6047a24 */ /* 0x040fe200078e0209 */
[----:B------:R-:W-:Y:S01]  /*0f30*/  IADD3 R23, R23, R0, RZ ;  /* 0x0000000017177210 */ /* 0x000fe20007ffe0ff */
[----:B------:R-:W-:-:S04]  /*0f40*/  IMAD.WIDE.U32 R26, R198, c[0x0][0x188], R26 ;  /* 0x00006200c61a7a25 */ /* 0x000fc800078e001a */
[----:B------:R-:W-:Y:S02]  /*0f50*/  IMAD.IADD R27, R27, 0x1, R4 ;  /* 0x000000011b1b7824 */ /* 0x000fe400078e0204 */
[C---:B------:R-:W-:Y:S02]  /*0f60*/  IMAD R9, R63.reuse, c[0x0][0x178], RZ ;  /* 0x00005e003f097a24 */ /* 0x040fe400078e02ff */
[----:B------:R-:W-:Y:S02]  /*0f70*/  IMAD R7, R63, c[0x0][0x208], RZ ;  /* 0x000082003f077a24 */ /* 0x000fe400078e02ff */
[C---:B------:R-:W-:Y:S02]  /*0f80*/  IMAD R4, R2.reuse, c[0x0][0x17c], R9 ;  /* 0x00005f0002047a24 */ /* 0x040fe400078e0209 */
[----:B------:R-:W-:-:S04]  /*0f90*/  IMAD.WIDE.U32 R26, R2, c[0x0][0x178], R26 ;  /* 0x00005e00021a7a25 */ /* 0x000fc800078e001a */
[C---:B------:R-:W-:Y:S02]  /*0fa0*/  IMAD R0, R2.reuse, c[0x0][0x20c], R7 ;  /* 0x0000830002007a24 */ /* 0x040fe400078e0207 */
[----:B------:R-:W-:-:S04]  /*0fb0*/  IMAD.WIDE.U32 R22, R2, c[0x0][0x208], R22 ;  /* 0x0000820002167a25 */ /* 0x000fc800078e0016 */
[----:B------:R-:W-:Y:S01]  /*0fc0*/  IMAD.X R21, RZ, RZ, R17, P1 ;  /* 0x000000ffff157224 */ /* 0x000fe200008e0611 */
[----:B------:R-:W-:Y:S01]  /*0fd0*/  IADD3.X R17, RZ, R17, RZ, P0, !PT ;  /* 0x00000011ff117210 */ /* 0x000fe200007fe4ff */
[----:B------:R-:W-:Y:S01]  /*0fe0*/  IMAD.IADD R4, R27, 0x1, R4 ;  /* 0x000000011b047824 */ /* 0x000fe200078e0204 */
[----:B------:R-:W-:Y:S01]  /*0ff0*/  LEA R6, P1, R26, c[0x0][0x160], 0x1 ;  /* 0x000058001a067a11 */ /* 0x000fe200078208ff */
[----:B-1----:R-:W-:Y:S01]  /*1000*/  IMAD.MOV.U32 R19, RZ, RZ, R197 ;  /* 0x000000ffff137224 */ /* 0x002fe200078e00c5 */
[----:B------:R-:W-:Y:S01]  /*1010*/  IADD3 R0, R23, R0, RZ ;  /* 0x0000000017007210 */ /* 0x000fe20007ffe0ff */
[----:B------:R-:W-:Y:S01]  /*1020*/  STL.64 [R1+0x60], R16 ;  /* 0x0000601001007387 */ /* 0x000fe20000100a00 */
[----:B------:R-:W-:Y:S02]  /*1030*/  LEA R8, P0, R22, c[0x0][0x1f0], 0x1 ;  /* 0x00007c0016087a11 */ /* 0x000fe400078008ff */
[----:B------:R-:W-:Y:S01]  /*1040*/  LEA.HI.X R7, R26, c[0x0][0x164], R4, 0x1, P1 ;  /* 0x000059001a077a11 */ /* 0x000fe200008f0c04 */
[----:B------:R1:W-:Y:S01]  /*1050*/  STL.64 [R1+0x38], R20 ;  /* 0x0000381401007387 */ /* 0x0003e20000100a00 */
[----:B------:R-:W-:Y:S01]  /*1060*/  LEA.HI.X R9, R22, c[0x0][0x1f4], R0, 0x1, P0 ;  /* 0x00007d0016097a11 */ /* 0x000fe200000f0c00 */
[----:B------:R-:W-:Y:S01]  /*1070*/  @P2 IMAD.HI.U32 R0, R197, c[0x0][0x24c], RZ ;  /* 0x00009300c5002a27 */ /* 0x000fe200078e00ff */
[----:B------:R-:W-:Y:S01]  /*1080*/  MOV R23, R200 ;  /* 0x000000c800177202 */ /* 0x000fe20000000f00 */
[----:B------:R2:W-:Y:S03]  /*1090*/  STL.64 [R1+0x30], R6 ;  /* 0x0000300601007387 */ /* 0x0005e60000100a00 */
[----:B------:R-:W-:Y:S01]  /*10a0*/  @P2 SHF.R.U32.HI R19, RZ, c[0x0][0x250], R0 ;  /* 0x00009400ff132a19 */ /* 0x000fe20000011600 */
[----:B------:R2:W-:Y:S03]  /*10b0*/  STL.64 [R1+0x58], R8 ;  /* 0x0000580801007387 */ /* 0x0005e60000100a00 */
[----:B------:R-:W-:-:S02]  /*10c0*/  SHF.R.S32.HI R4, RZ, 0x1f, R19 ;  /* 0x0000001fff047819 */ /* 0x000fc40000011413 */
[----:B-1----:R-:W-:Y:S02]  /*10d0*/  MOV R20, 0x10f0 ;  /* 0x000010f000147802 */ /* 0x002fe40000000f00 */
[----:B--2---:R-:W-:Y:S05]  /*10e0*/  CALL.REL.NOINC `($_ZN7cutlass13device_kernelIN5flash19enable_sm80_to_sm89INS1_16FlashAttnBwdSm80INS1_25CollectiveMainloopBwdSm80ILi2ELi2EN4cute5tupleIJNS5_1CILi64EEENS7_ILi128EEES8_EEENS_10bfloat16_tEfNS_4arch4Sm80ELb1ELb0ELb1ELb0ELb0ELb0ELb0ELb0ELi2ELi2ELi4ELi2ELb1EEENS1_21CollectiveEpilogueBwdISA_SB_SD_Li256ELb0ELb0ELi2EEENS1_25SingleTileBwdLPTSchedulerILb0ELi128ELb0EEEEEEEEEvNT_6ParamsE$_ZZN4cute7idx2crdINS_5tupleIJiEEENS1_IJNS1_IJNS1_IJNS_1CILi8EEENS3_ILi2EEEEEES5_S5_NS3_ILi4EEEEEEEEEEEDaRKT_RKT0_ENKUlRKT_RKT0_E_clIiS8_EEDaSI_SL_) ;  /* 0x000089f000007944 */ /* 0x004fea0003c00000 */
[----:B------:R-:W-:Y:S01]  /*10f0*/  IMAD.MOV.U32 R194, RZ, RZ, R0 ;  /* 0x000000ffffc27224 */ /* 0x000fe200078e0000 */
[----:B------:R-:W-:Y:S01]  /*1100*/  MOV R29, R40 ;  /* 0x00000028001d7202 */ /* 0x000fe20000000f00 */
[----:B------:R-:W-:Y:S01]  /*1110*/  IMAD.MOV.U32 R23, RZ, RZ, R200 ;  /* 0x000000ffff177224 */ /* 0x000fe200078e00c8 */
[----:B------:R-:W-:Y:S02]  /*1120*/  MOV R20, 0x1140 ;  /* 0x0000114000147802 */ /* 0x000fe40000000f00 */
[----:B-1----:R-:W-:Y:S05]  /*1130*/  CALL.REL.NOINC `($_ZN7cutlass13device_kernelIN5flash19enable_sm80_to_sm89INS1_16FlashAttnBwdSm80INS1_25CollectiveMainloopBwdSm80ILi2ELi2EN4cute5tupleIJNS5_1CILi64EEENS7_ILi128EEES8_EEENS_10bfloat16_tEfNS_4arch4Sm80ELb1ELb0ELb1ELb0ELb0ELb0ELb0ELb0ELi2ELi2ELi4ELi2ELb1EEENS1_21CollectiveEpilogueBwdISA_SB_SD_Li256ELb0ELb0ELi2EEENS1_25SingleTileBwdLPTSchedulerILb0ELi128ELb0EEEEEEEEEvNT_6ParamsE$_ZZN4cute7idx2crdINS_5tupleIJiEEENS1_IJNS1_IJNS1_IJNS_1CILi8EEENS3_ILi2EEEEEES5_S5_NS3_ILi4EEEEEEEEEEEDaRKT_RKT0_ENKUlRKT_RKT0_E_clIiS8_EEDaSI_SL_) ;  /* 0x000089a000007944 */ /* 0x002fea0003c00000 */
[----:B------:R-:W-:Y:S01]  /*1140*/  LEA.HI R46, R39, R200, RZ, 0x4 ;  /* 0x000000c8272e7211 */ /* 0x000fe200078f20ff */
[----:B------:R-:W-:Y:S01]  /*1150*/  IMAD.SHL.U32 R47, R12, 0x40, RZ ;  /* 0x000000400c2f7824 */ /* 0x000fe200078e00ff */
[----:B------:R-:W-:Y:S01]  /*1160*/  MOV R20, 0x1250 ;  /* 0x0000125000147802 */ /* 0x000fe20000000f00 */
[----:B------:R-:W-:Y:S01]  /*1170*/  IMAD.MOV.U32 R187, RZ, RZ, R0 ;  /* 0x000000ffffbb7224 */ /* 0x000fe200078e0000 */
[----:B------:R-:W-:Y:S01]  /*1180*/  SHF.R.S32.HI R6, RZ, 0x4, R46 ;  /* 0x00000004ff067819 */ /* 0x000fe2000001142e */
[----:B------:R-:W-:Y:S01]  /*1190*/  IMAD.MOV.U32 R28, RZ, RZ, R40 ;  /* 0x000000ffff1c7224 */ /* 0x000fe200078e0028 */
[----:B------:R-:W-:Y:S02]  /*11a0*/  LOP3.LUT R47, R47, 0x1c0, RZ, 0xc0, !PT ;  /* 0x000001c02f2f7812 */ /* 0x000fe400078ec0ff */
[----:B------:R-:W-:-:S02]  /*11b0*/  LEA.HI R185, R46, R6, RZ, 0x1 ;  /* 0x000000062eb97211 */ /* 0x000fc400078f08ff */
[----:B------:R-:W-:Y:S02]  /*11c0*/  LOP3.LUT R186, R47, 0x8, R34, 0xf8, !PT ;  /* 0x000000082fba7812 */ /* 0x000fe400078ef822 */
[----:B------:R-:W-:Y:S02]  /*11d0*/  LOP3.LUT R185, R185, 0xfffffffe, RZ, 0xc0, !PT ;  /* 0xfffffffeb9b97812 */ /* 0x000fe400078ec0ff */
[----:B------:R-:W-:-:S03]  /*11e0*/  SHF.R.U32.HI R33, RZ, 0x3, R47 ;  /* 0x00000003ff217819 */ /* 0x000fc6000001162f */
[----:B------:R-:W-:Y:S01]  /*11f0*/  IMAD.IADD R185, R6, 0x1, -R185 ;  /* 0x0000000106b97824 */ /* 0x000fe200078e0ab9 */
[----:B------:R-:W-:-:S03]  /*1200*/  LOP3.LUT R186, R186, R33, RZ, 0x3c, !PT ;  /* 0x00000021baba7212 */ /* 0x000fc600078e3cff */
[----:B------:R-:W-:Y:S02]  /*1210*/  IMAD R7, R185, 0x800, R24 ;  /* 0x00000800b9077824 */ /* 0x000fe400078e0218 */
[----:B------:R-:W-:Y:S02]  /*1220*/  IMAD.MOV.U32 R24, RZ, RZ, R200 ;  /* 0x000000ffff187224 */ /* 0x000fe400078e00c8 */
[----:B------:R-:W-:Y:S02]  /*1230*/  IMAD.IADD R186, R7, 0x1, R186 ;  /* 0x0000000107ba7824 */ /* 0x000fe400078e02ba */
[----:B-1----:R-:W-:Y:S05]  /*1240*/  CALL.REL.NOINC `($_ZN7cutlass13device_kernelIN5flash19enable_sm80_to_sm89INS1_16FlashAttnBwdSm80INS1_25CollectiveMainloopBwdSm80ILi2ELi2EN4cute5tupleIJNS5_1CILi64EEENS7_ILi128EEES8_EEENS_10bfloat16_tEfNS_4arch4Sm80ELb1ELb0ELb1ELb0ELb0ELb0ELb0ELb0ELi2ELi2ELi4ELi2ELb1EEENS1_21CollectiveEpilogueBwdISA_SB_SD_Li256ELb0ELb0ELi2EEENS1_25SingleTileBwdLPTSchedulerILb0ELi128ELb0EEEEEEEEEvNT_6ParamsE$_ZZN4cute7idx2crdINS_5tupleIJiEEENS1_IJNS1_IJNS1_IJNS_1CILi8EEENS3_ILi2EEEEEES5_NS3_ILi4EEES5_EEEEEEEEDaRKT_RKT0_ENKUlRKT_RKT0_E_clIiS8_EEDaSI_SL_) ;  /* 0x00007c2000007944 */ /* 0x002fea0003c00000 */
[----:B------:R-:W-:Y:S01]  /*1250*/  IMAD.MOV.U32 R37, RZ, RZ, R43 ;  /* 0x000000ffff257224 */ /* 0x000fe200078e002b */
[----:B------:R-:W-:Y:S01]  /*1260*/  MOV R35, R41 ;  /* 0x0000002900237202 */ /* 0x000fe20000000f00 */
[----:B------:R-:W-:Y:S01]  /*1270*/  IMAD.MOV.U32 R36, RZ, RZ, R42 ;  /* 0x000000ffff247224 */ /* 0x000fe200078e002a */
[----:B------:R-:W-:Y:S02]  /*1280*/  MOV R24, R200 ;  /* 0x000000c800187202 */ /* 0x000fe40000000f00 */
[----:B------:R-:W-:Y:S02]  /*1290*/  MOV R20, 0x12b0 ;  /* 0x000012b000147802 */ /* 0x000fe40000000f00 */
[----:B-1----:R-:W-:Y:S05]  /*12a0*/  CALL.REL.NOINC `($_ZN7cutlass13device_kernelIN5flash19enable_sm80_to_sm89INS1_16FlashAttnBwdSm80INS1_25CollectiveMainloopBwdSm80ILi2ELi2EN4cute5tupleIJNS5_1CILi64EEENS7_ILi128EEES8_EEENS_10bfloat16_tEfNS_4arch4Sm80ELb1ELb0ELb1ELb0ELb0ELb0ELb0ELb0ELi2ELi2ELi4ELi2ELb1EEENS1_21CollectiveEpilogueBwdISA_SB_SD_Li256ELb0ELb0ELi2EEENS1_25SingleTileBwdLPTSchedulerILb0ELi128ELb0EEEEEEEEEvNT_6ParamsE$_ZZN4cute7idx2crdINS_5tupleIJiEEENS1_IJNS1_IJNS1_IJNS_1CILi8EEENS3_ILi2EEEEEES5_NS3_ILi4EEES5_EEEEEEEEDaRKT_RKT0_ENKUlRKT_RKT0_E_clIiS8_EEDaSI_SL_) ;  /* 0x00007bc000007944 */ /* 0x002fea0003c00000 */
[----:B------:R-:W-:Y:S02]  /*12b0*/  MOV R23, R200 ;  /* 0x000000c800177202 */ /* 0x000fe40000000f00 */
[----:B------:R-:W-:-:S02]  /*12c0*/  MOV R20, 0x12e0 ;  /* 0x000012e000147802 */ /* 0x000fc40000000f00 */
[----:B-1----:R-:W-:Y:S05]  /*12d0*/  CALL.REL.NOINC `($_ZN7cutlass13device_kernelIN5flash19enable_sm80_to_sm89INS1_16FlashAttnBwdSm80INS1_25CollectiveMainloopBwdSm80ILi2ELi2EN4cute5tupleIJNS5_1CILi64EEENS7_ILi128EEES8_EEENS_10bfloat16_tEfNS_4arch4Sm80ELb1ELb0ELb1ELb0ELb0ELb0ELb0ELb0ELi2ELi2ELi4ELi2ELb1EEENS1_21CollectiveEpilogueBwdISA_SB_SD_Li256ELb0ELb0ELi2EEENS1_25SingleTileBwdLPTSchedulerILb0ELi128ELb0EEEEEEEEEvNT_6ParamsE$_ZZN4cute7idx2crdINS_5tupleIJiEEENS1_IJNS1_IJNS1_IJNS_1CILi8EEENS3_ILi2EEEEEES5_S5_NS3_ILi4EEEEEEEEEEEDaRKT_RKT0_ENKUlRKT_RKT0_E_clIiS8_EEDaSI_SL_) ;  /* 0x0000880000007944 */ /* 0x002fea0003c00000 */
        /* <DEDUP_REMOVED lines=24> */
[----:B-1----:R-:W-:Y:S05]  /*1460*/  CALL.REL.NOINC `($_ZN7cutlass13device_kernelIN5flash19enable_sm80_to_sm89INS1_16FlashAttnBwdSm80INS1_25CollectiveMainloopBwdSm80ILi2ELi2EN4cute5tupleIJNS5_1CILi64EEENS7_ILi128EEES8_EEENS_10bfloat16_tEfNS_4arch4Sm80ELb1ELb0ELb1ELb0ELb0ELb0ELb0ELb0ELi2ELi2ELi4ELi2ELb1EEENS1_21CollectiveEpilogueBwdISA_SB_SD_Li256ELb0ELb0ELi2EEENS1_25SingleTileBwdLPTSchedulerILb0ELi128ELb0EEEEEEEEEvNT_6ParamsE$_ZZN4cute7idx2crdINS_5tupleIJiEEENS1_IJNS1_IJNS1_IJNS_1CILi8EEENS3_ILi2EEEEEES5_S5_NS3_ILi4EEEEEEEEEEEDaRKT_RKT0_ENKUlRKT_RKT0_E_clIiS8_EEDaSI_SL_) ;  /* 0x0000867000007944 */ /* 0x002fea0003c00000 */
[----:B------:R-:W2:Y:S04]  /*1470*/  LDL R44, [R1+0x10] ;  /* 0x00001000012c7983 */ /* 0x000ea80000100800 */
[----:B------:R3:W5:Y:S01]  /*1480*/  LDL R45, [R1+0xc] ;  /* 0x00000c00012d7983 */ /* 0x0007620000100800 */
        /* <DEDUP_REMOVED lines=11> */
[----:B------:R-:W-:Y:S01]  /*1540*/  IADD3 R202, R14, 0xb0, RZ ;  /* 0x000000b00eca7810 */ /* 0x000fe20007ffe0ff */
[----:B------:R-:W-:Y:S01]  /*1550*/  IMAD.IADD R17, R17, 0x1, R6 ;  /* 0x0000000111117824 */ /* 0x000fe200078e0206 */
[----:B------:R-:W-:Y:S01]  /*1560*/  STL.64 [R1+0xd8], R68 ;  /* 0x0000d84401007387 */ /* 0x000fe20000100a00 */
[----:B------:R-:W-:Y:S01]  /*1570*/  IMAD R7, R192, c[0x0][0x1e8], RZ ;  /* 0x00007a00c0077a24 */ /* 0x000fe200078e02ff */
[----:B------:R-:W-:Y:S01]  /*1580*/  IADD3 R203, R14, 0x108, RZ ;  /* 0x000001080ecb7810 */ /* 0x000fe20007ffe0ff */
[----:B------:R-:W-:Y:S01]  /*1590*/  IMAD.MOV.U32 R62, RZ, RZ, R2 ;  /* 0x000000ffff3e7224 */ /* 0x000fe200078e0002 */
[----:B------:R-:W-:Y:S01]  /*15a0*/  STL.64 [R1+0x130], R68 ;  /* 0x0001304401007387 */ /* 0x000fe20000100a00 */
[----:B------:R-:W-:-:S02]  /*15b0*/  IMAD R6, R198, c[0x0][0x1ec], R7 ;  /* 0x00007b00c6067a24 */ /* 0x000fc400078e0207 */
[----:B------:R-:W-:Y:S01]  /*15c0*/  IMAD.WIDE.U32 R16, R198, c[0x0][0x1e8], R16 ;  /* 0x00007a00c6107a25 */ /* 0x000fe200078e0010 */
[----:B------:R-:W-:Y:S03]  /*15d0*/  STL.64 [R1+0x100], R66 ;  /* 0x0001004201007387 */ /* 0x000fe60000100a00 */
[----:B------:R-:W-:Y:S01]  /*15e0*/  IMAD.WIDE R10, R199, 0x80, R62 ;  /* 0x00000080c70a7825 */ /* 0x000fe200078e023e */
[----:B------:R-:W-:Y:S03]  /*15f0*/  STL.64 [R1+0x158], R66 ;  /* 0x0001584201007387 */ /* 0x000fe60000100a00 */
[----:B------:R-:W-:Y:S01]  /*1600*/  IMAD.IADD R17, R17, 0x1, R6 ;  /* 0x0000000111117824 */ /* 0x000fe200078e0206 */
[----:B------:R-:W-:Y:S01]  /*1610*/  STL [R1+0xa4], R60 ;  /* 0x0000a43c01007387 */ /* 0x000fe20000100800 */
[----:B------:R-:W-:-:S02]  /*1620*/  IMAD R6, R11, c[0x0][0x1d8], RZ ;  /* 0x000076000b067a24 */ /* 0x000fc400078e02ff */
[C---:B------:R-:W-:Y:S01]  /*1630*/  IMAD.WIDE.U32 R16, R10.reuse, c[0x0][0x1d8], R16 ;  /* 0x000076000a107a25 */ /* 0x040fe200078e0010 */
[----:B------:R-:W-:Y:S03]  /*1640*/  STL.64 [R1+0xb0], R58 ;  /* 0x0000b03a01007387 */ /* 0x000fe60000100a00 */
[----:B------:R-:W-:Y:S01]  /*1650*/  IMAD R6, R10, c[0x0][0x1dc], R6 ;  /* 0x000077000a067a24 */ /* 0x000fe200078e0206 */
[----:B------:R-:W-:Y:S01]  /*1660*/  LEA R18, P1, R16, c[0x0][0x1c0], 0x1 ;  /* 0x0000700010127a11 */ /* 0x000fe200078208ff */
[----:B------:R-:W-:Y:S01]  /*1670*/  IMAD R4, R4, c[0x0][0x1b0], RZ ;  /* 0x00006c0004047a24 */ /* 0x000fe200078e02ff */
[----:B------:R-:W-:Y:S01]  /*1680*/  STL.64 [R1+0xb8], R56 ;  /* 0x0000b83801007387 */ /* 0x000fe20000100a00 */
[----:B------:R-:W-:Y:S01]  /*1690*/  IMAD.IADD R6, R17, 0x1, R6 ;  /* 0x0000000111067824 */ /* 0x000fe200078e0206 */
[----:B------:R-:W-:Y:S01]  /*16a0*/  IADD3 R20, P2, R18, UR7, RZ ;  /* 0x0000000712147c10 */ /* 0x000fe2000ff5e0ff */
[C---:B------:R-:W-:Y:S01]  /*16b0*/  IMAD.WIDE.U32 R8, R19.reuse, c[0x0][0x1b0], R8 ;  /* 0x00006c0013087a25 */ /* 0x040fe200078e0008 */
[----:B------:R-:W-:Y:S03]  /*16c0*/  STL.64 [R1+0xe8], R54 ;  /* 0x0000e83601007387 */ /* 0x000fe60000100a00 */
[----:B------:R-:W-:Y:S01]  /*16d0*/  IMAD R4, R19, c[0x0][0x1b4], R4 ;  /* 0x00006d0013047a24 */ /* 0x000fe200078e0204 */
[----:B------:R-:W-:Y:S01]  /*16e0*/  LEA.HI.X R19, R16, c[0x0][0x1c4], R6, 0x1, P1 ;  /* 0x0000710010137a11 */ /* 0x000fe200008f0c06 */
[----:B------:R-:W-:Y:S01]  /*16f0*/  IMAD.SHL.U32 R5, R5, 0x2, RZ ;  /* 0x0000000205057824 */ /* 0x000fe200078e00ff */
[----:B------:R-:W-:Y:S01]  /*1700*/  STL.64 [R1+0xf0], R52 ;  /* 0x0000f03401007387 */ /* 0x000fe20000100a00 */
[----:B------:R-:W-:Y:S01]  /*1710*/  IMAD.IADD R9, R9, 0x1, R4 ;  /* 0x0000000109097824 */ /* 0x000fe200078e0204 */
[----:B------:R-:W-:Y:S01]  /*1720*/  IADD3.X R21, R19, UR5, RZ, P2, !PT ;  /* 0x0000000513157c10 */ /* 0x000fe200097fe4ff */
[----:B------:R-:W-:Y:S01]  /*1730*/  IMAD.SHL.U32 R186, R186, 0x2, RZ ;  /* 0x00000002baba7824 */ /* 0x000fe200078e00ff */
[----:B------:R-:W-:Y:S01]  /*1740*/  IADD3 R16, P2, R20, UR7, RZ ;  /* 0x0000000714107c10 */ /* 0x000fe2000ff5e0ff */
[----:B------:R-:W-:Y:S01]  /*1750*/  IMAD.WIDE.U32 R8, R198, c[0x0][0x1b8], R8 ;  /* 0x00006e00c6087a25 */ /* 0x000fe200078e0008 */
[----:B------:R-:W-:Y:S02]  /*1760*/  STL.64 [R1+0x108], R50 ;  /* 0x0001083201007387 */ /* 0x000fe40000100a00 */
[----:B------:R-:W-:-:S02]  /*1770*/  IADD3.X R17, R21, UR5, RZ, P2, !PT ;  /* 0x0000000515117c10 */ /* 0x000fc400097fe4ff */
[----:B------:R-:W-:Y:S01]  /*1780*/  LOP3.LUT P2, RZ, R12, 0x4, RZ, 0xc0, !PT ;  /* 0x000000040cff7812 */ /* 0x000fe2000784c0ff */
[----:B------:R-:W-:Y:S04]  /*1790*/  STL.64 [R1+0x110], R48 ;  /* 0x0001103001007387 */ /* 0x000fe80000100a00 */
[----:B------:R-:W-:Y:S04]  /*17a0*/  STL.64 [R1+0xc0], R14 ;  /* 0x0000c00e01007387 */ /* 0x000fe80000100a00 */
[----:B------:R-:W-:Y:S04]  /*17b0*/  STL.64 [R1+0x118], R14 ;  /* 0x0001180e01007387 */ /* 0x000fe80000100a00 */
[----:B------:R-:W-:Y:S04]  /*17c0*/  STL.64 [R1+0x140], R26 ;  /* 0x0001401a01007387 */ /* 0x000fe80000100a00 */
[----:B------:R-:W-:Y:S01]  /*17d0*/  STL.64 [R1+0x148], R24 ;  /* 0x0001481801007387 */ /* 0x000fe20000100a00 */
[----:B--2---:R-:W-:-:S04]  /*17e0*/  IMAD R207, R199, -0x80, R44 ;  /* 0xffffff80c7cf7824 */ /* 0x004fc800078e022c */
[----:B------:R-:W-:-:S05]  /*17f0*/  IMAD.IADD R7, R207, 0x1, -R2 ;  /* 0x00000001cf077824 */ /* 0x000fca00078e0a02 */
[C---:B------:R-:W-:Y:S02]  /*1800*/  ISETP.GE.AND P4, PT, R7.reuse, 0x1, PT ;  /* 0x000000010700780c */ /* 0x040fe40003f86270 */
[----:B------:R-:W-:Y:S02]  /*1810*/  ISETP.GE.AND P3, PT, R7, 0x21, PT ;  /* 0x000000210700780c */ /* 0x000fe40003f66270 */
[----:B------:R-:W-:Y:S02]  /*1820*/  ISETP.GE.OR P0, PT, R3, c[0x0][0x1cc], !P4 ;  /* 0x0000730003007a0c */ /* 0x000fe40006706670 */
[----:B------:R-:W-:Y:S02]  /*1830*/  ISETP.GE.AND P6, PT, R7, 0x41, PT ;  /* 0x000000410700780c */ /* 0x000fe40003fc6270 */
[----:B------:R-:W-:Y:S02]  /*1840*/  ISETP.GE.OR P1, PT, R3, c[0x0][0x1cc], !P3 ;  /* 0x0000730003007a0c */ /* 0x000fe40005f26670 */
[----:B------:R-:W-:Y:S01]  /*1850*/  ISETP.GE.AND P5, PT, R7, 0x61, PT ;  /* 0x000000610700780c */ /* 0x000fe20003fa6270 */
[----:B------:R-:W-:Y:S01]  /*1860*/  IMAD R7, R192, c[0x0][0x1b8], RZ ;  /* 0x00006e00c0077a24 */ /* 0x000fe200078e02ff */
[----:B------:R-:W-:-:S02]  /*1870*/  ISETP.GE.OR P4, PT, R3, c[0x0][0x19c], !P4 ;  /* 0x0000670003007a0c */ /* 0x000fc40006786670 */
[C---:B------:R-:W-:Y:S01]  /*1880*/  ISETP.GE.OR P3, PT, R3.reuse, c[0x0][0x19c], !P3 ;  /* 0x0000670003007a0c */ /* 0x040fe20005f66670 */
[----:B------:R-:W-:Y:S02]  /*1890*/  IMAD R4, R198, c[0x0][0x1bc], R7 ;  /* 0x00006f00c6047a24 */ /* 0x000fe400078e0207 */
[----:B------:R-:W-:Y:S01]  /*18a0*/  @!PT LDS RZ, [RZ] ;  /* 0x00000000fffff984 */ /* 0x000fe20000000800 */
[----:B------:R-:W-:Y:S01]  /*18b0*/  @!PT LDS RZ, [RZ] ;  /* 0x00000000fffff984 */ /* 0x000fe20000000800 */
[----:B------:R-:W-:Y:S01]  /*18c0*/  @!PT LDS RZ, [RZ] ;  /* 0x00000000fffff984 */ /* 0x000fe20000000800 */
[----:B------:R2:W-:Y:S01]  /*18d0*/  LDGSTS.E.BYPASS.LTC128B.128 [R5+0x4080], [R18.64], !P0 ;  /* 0x0408000012057fae */ /* 0x0005e2000c101d4c */
[----:B------:R-:W-:Y:S01]  /*18e0*/  ISETP.GE.OR P0, PT, R3, c[0x0][0x1cc], !P6 ;  /* 0x0000730003007a0c */ /* 0x000fe20007706670 */
[----:B------:R-:W-:Y:S01]  /*18f0*/  IMAD.IADD R9, R9, 0x1, R4 ;  /* 0x0000000109097824 */ /* 0x000fe200078e0204 */
[----:B------:R-:W-:Y:S01]  /*1900*/  ISETP.GE.OR P6, PT, R3, c[0x0][0x19c], !P6 ;  /* 0x0000670003007a0c */ /* 0x000fe200077c6670 */
[----:B------:R1:W-:Y:S01]  /*1910*/  LDGSTS.E.BYPASS.LTC128B.128 [R5+0x5080], [R20.64], !P1 ;  /* 0x0508000014057fae */ /* 0x0003e2000c901d4c */
[----:B------:R-:W-:Y:S02]  /*1920*/  IMAD R7, R11, c[0x0][0x1a8], RZ ;  /* 0x00006a000b077a24 */ /* 0x000fe400078e02ff */
[----:B------:R-:W-:-:S04]  /*1930*/  IMAD.WIDE.U32 R8, R10, c[0x0][0x1a8], R8 ;  /* 0x00006a000a087a25 */ /* 0x000fc800078e0008 */
[----:B------:R-:W-:-:S03]  /*1940*/  IMAD R7, R10, c[0x0][0x1ac], R7 ;  /* 0x00006b000a077a24 */ /* 0x000fc600078e0207 */
[----:B------:R1:W-:Y:S01]  /*1950*/  LDGSTS.E.BYPASS.LTC128B.128 [R5+0x6080], [R16.64], !P0 ;  /* 0x0608000010057fae */ /* 0x0003e2000c101d4c */
[----:B------:R-:W-:Y:S01]  /*1960*/  ISETP.GE.OR P0, PT, R3, c[0x0][0x1cc], !P5 ;  /* 0x0000730003007a0c */ /* 0x000fe20006f06670 */
[----:B------:R-:W-:Y:S01]  /*1970*/  IMAD.IADD R7, R9, 0x1, R7 ;  /* 0x0000000109077824 */ /* 0x000fe200078e0207 */
[----:B------:R-:W-:Y:S02]  /*1980*/  ISETP.GE.OR P5, PT, R3, c[0x0][0x19c], !P5 ;  /* 0x0000670003007a0c */ /* 0x000fe40006fa6670 */
[----:B--2---:R-:W-:-:S04]  /*1990*/  IADD3 R18, P1, R16, UR7, RZ ;  /* 0x0000000710127c10 */ /* 0x004fc8000ff3e0ff */
[----:B------:R-:W-:Y:S01]  /*19a0*/  IADD3.X R19, R17, UR5, RZ, P1, !PT ;  /* 0x0000000511137c10 */ /* 0x000fe20008ffe4ff */
[----:B------:R-:W-:Y:S01]  /*19b0*/  ULDC.64 UR4, c[0x0][0x1a8] ;  /* 0x00006a0000047ab9 */ /* 0x000fe20000000a00 */
[----:B------:R-:W-:Y:S01]  /*19c0*/  LOP3.LUT P1, RZ, R12, 0x2, RZ, 0xc0, !PT ;  /* 0x000000020cff7812 */ /* 0x000fe2000782c0ff */
[----:B------:R-:W-:Y:S02]  /*19d0*/  USHF.L.U32 UR7, UR4, 0x6, URZ ;  /* 0x0000000604077899 */ /* 0x000fe4000800063f */
[----:B------:R2:W-:Y:S01]  /*19e0*/  LDGSTS.E.BYPASS.LTC128B.128 [R5+0x7080], [R18.64], !P0 ;  /* 0x0708000012057fae */ /* 0x0005e2000c101d4c */
[C---:B------:R-:W-:Y:S01]  /*19f0*/  LEA R6, P0, R8.reuse, c[0x0][0x190], 0x1 ;  /* 0x0000640008067a11 */ /* 0x040fe200078008ff */
[----:B------:R-:W-:Y:S02]  /*1a00*/  USHF.L.U64.HI UR5, UR4, UR6, UR5 ;  /* 0x0000000604057299 */ /* 0x000fe40008010205 */
[----:B------:R-:W0:Y:S01]  /*1a10*/  LDGDEPBAR ;  /* 0x00000000000079af */ /* 0x000e220000000000 */
[----:B------:R-:W-:Y:S01]  /*1a20*/  LEA.HI.X R7, R8, c[0x0][0x194], R7, 0x1, P0 ;  /* 0x0000650008077a11 */ /* 0x000fe200000f0c07 */
[----:B------:R-:W-:Y:S01]  /*1a30*/  UMOV UR6, URZ ;  /* 0x0000003f00067c82 */ /* 0x000fe20008000000 */
[----:B------:R-:W-:-:S03]  /*1a40*/  IADD3 R8, P0, R6, UR7, RZ ;  /* 0x0000000706087c10 */ /* 0x000fc6000ff1e0ff */
[----:B------:R2:W-:Y:S01]  /*1a50*/  LDGSTS.E.BYPASS.LTC128B.128 [R5+0x80], [R6.64], !P4 ;  /* 0x0008000006057fae */ /* 0x0005e2000e101d4c */
[----:B------:R-:W-:Y:S02]  /*1a60*/  IADD3.X R9, R7, UR5, RZ, P0, !PT ;  /* 0x0000000507097c10 */ /* 0x000fe400087fe4ff */
[----:B------:R-:W-:Y:S02]  /*1a70*/  IADD3 R10, P0, R8, UR7, RZ ;  /* 0x00000007080a7c10 */ /* 0x000fe4000ff1e0ff */
[----:B------:R-:W-:Y:S01]  /*1a80*/  ISETP.GE.AND P4, PT, R3, c[0x0][0x16c], PT ;  /* 0x00005b0003007a0c */ /* 0x000fe20003f86270 */
[----:B------:R2:W-:Y:S01]  /*1a90*/  LDGSTS.E.BYPASS.LTC128B.128 [R5+0x1080], [R8.64], !P3 ;  /* 0x0108000008057fae */ /* 0x0005e2000d901d4c */
[----:B------:R-:W-:Y:S02]  /*1aa0*/  IADD3.X R11, R9, UR5, RZ, P0, !PT ;  /* 0x00000005090b7c10 */ /* 0x000fe400087fe4ff */
[----:B-1----:R-:W-:Y:S02]  /*1ab0*/  IADD3 R16, P0, R10, UR7, RZ ;  /* 0x000000070a107c10 */ /* 0x002fe4000ff1e0ff */
[----:B------:R-:W-:Y:S01]  /*1ac0*/  ISETP.GE.AND P3, PT, R3, c[0x0][0x1fc], PT ;  /* 0x00007f0003007a0c */ /* 0x000fe20003f66270 */
[----:B------:R1:W-:Y:S01]  /*1ad0*/  LDGSTS.E.BYPASS.LTC128B.128 [R5+0x2080], [R10.64], !P6 ;  /* 0x020800000a057fae */ /* 0x0003e2000f101d4c */
[----:B------:R-:W-:Y:S01]  /*1ae0*/  IADD3.X R17, R11, UR5, RZ, P0, !PT ;  /* 0x000000050b117c10 */ /* 0x000fe200087fe4ff */
[----:B----4-:R-:W-:Y:S01]  /*1af0*/  IMAD.MOV.U32 R3, RZ, RZ, 0x40 ;  /* 0x00000040ff037424 */ /* 0x010fe200078e00ff */
[----:B------:R-:W-:-:S02]  /*1b00*/  SEL R4, RZ, 0x1, P4 ;  /* 0x00000001ff047807 */ /* 0x000fc40002000000 */
[----:B------:R-:W-:Y:S01]  /*1b10*/  IADD3 R12, P0, R14, 0x98, RZ ;  /* 0x000000980e0c7810 */ /* 0x000fe20007f1e0ff */
[----:B------:R4:W-:Y:S01]  /*1b20*/  LDGSTS.E.BYPASS.LTC128B.128 [R5+0x3080], [R16.64], !P5 ;  /* 0x0308000010057fae */ /* 0x0009e2000e901d4c */
[----:B------:R-:W-:Y:S02]  /*1b30*/  SEL R3, R3, 0xffffffc0, !P2 ;  /* 0xffffffc003037807 */ /* 0x000fe40005000000 */
[----:B------:R-:W-:Y:S01]  /*1b40*/  SEL R2, RZ, 0x1, P3 ;  /* 0x00000001ff027807 */ /* 0x000fe20001800000 */
[----:B------:R-:W0:Y:S01]  /*1b50*/  LDGDEPBAR ;  /* 0x00000000000079af */ /* 0x000e220000000000 */
[----:B------:R-:W-:-:S03]  /*1b60*/  IMAD.X R13, RZ, RZ, R15, P0 ;  /* 0x000000ffff0d7224 */ /* 0x000fc600000e060f */
[----:B------:R3:W-:Y:S04]  /*1b70*/  STL.U8 [R1+0xa1], R4 ;  /* 0x0000a10401007387 */ /* 0x0007e80000100000 */
[----:B------:R3:W-:Y:S01]  /*1b80*/  STL.U8 [R1+0xa8], R2 ;  /* 0x0000a80201007387 */ /* 0x0007e20000100000 */
[----:B--2---:R-:W-:-:S03]  /*1b90*/  IADD3 R8, P2, R14, 0xa1, RZ ;  /* 0x000000a10e087810 */ /* 0x004fc60007f5e0ff */
[----:B------:R-:W-:Y:S02]  /*1ba0*/  STL.64 [R1+0xc8], R12 ;  /* 0x0000c80c01007387 */ /* 0x000fe40000100a00 */
[----:B------:R-:W-:Y:S01]  /*1bb0*/  IMAD.X R9, RZ, RZ, R15, P2 ;  /* 0x000000ffff097224 */ /* 0x000fe200010e060f */
[C---:B-1----:R-:W-:Y:S01]  /*1bc0*/  IADD3 R10, P0, R14.reuse, 0xa0, RZ ;  /* 0x000000a00e0a7810 */ /* 0x042fe20007f1e0ff */
[----:B------:R1:W-:Y:S01]  /*1bd0*/  STL.64 [R1+0x120], R12 ;  /* 0x0001200c01007387 */ /* 0x0003e20000100a00 */
[----:B------:R-:W-:-:S03]  /*1be0*/  IADD3 R18, P2, R14, 0xa4, RZ ;  /* 0x000000a40e127810 */ /* 0x000fc60007f5e0ff */
[----:B------:R-:W-:Y:S01]  /*1bf0*/  IMAD.X R11, RZ, RZ, R15, P0 ;  /* 0x000000ffff0b7224 */ /* 0x000fe200000e060f */
[----:B------:R-:W-:Y:S01]  /*1c00*/  STL.64 [R1+0xe0], R8 ;  /* 0x0000e00801007387 */ /* 0x000fe20000100a00 */
[----:B------:R-:W-:-:S04]  /*1c10*/  DEPBAR.LE SB0, 0x1 ;  /* 0x000080400000791a */ /* 0x000fc80000000000 */
[----:B------:R-:W-:Y:S01]  /*1c20*/  BAR.SYNC.DEFER_BLOCKING 0x0 ;  /* 0x0000000000007b1d */ /* 0x000fe20000010000 */
[----:B----4-:R-:W-:Y:S02]  /*1c30*/  IMAD.MOV.U32 R5, RZ, RZ, 0x20 ;  /* 0x00000020ff057424 */ /* 0x010fe400078e00ff */
[----:B---3--:R-:W-:Y:S02]  /*1c40*/  IMAD.IADD R4, R186, 0x1, R3 ;  /* 0x00000001ba047824 */ /* 0x008fe400078e0203 */
[----:B------:R-:W-:Y:S01]  /*1c50*/  IMAD.X R19, RZ, RZ, R15, P2 ;  /* 0x000000ffff137224 */ /* 0x000fe200010e060f */
[----:B------:R-:W-:Y:S01]  /*1c60*/  SEL R5, R5, 0xffffffe0, !P1 ;  /* 0xffffffe005057807 */ /* 0x000fe20004800000 */
[----:B------:R-:W-:Y:S01]  /*1c70*/  STL.64 [R1+0xd0], R10 ;  /* 0x0000d00a01007387 */ /* 0x000fe20000100a00 */
[----:B------:R-:W-:-:S03]  /*1c80*/  IMAD.MOV.U32 R17, RZ, RZ, R195 ;  /* 0x000000ffff117224 */ /* 0x000fc600078e00c3 */
[----:B------:R-:W-:Y:S01]  /*1c90*/  IMAD.IADD R6, R186, 0x1, R5 ;  /* 0x00000001ba067824 */ /* 0x000fe200078e0205 */
[----:B------:R-:W-:Y:S01]  /*1ca0*/  STL.64 [R1+0x128], R10 ;  /* 0x0001280a01007387 */ /* 0x000fe20000100a00 */
[----:B------:R-:W-:-:S03]  /*1cb0*/  IMAD.IADD R2, R5, 0x1, R4 ;  /* 0x0000000105027824 */ /* 0x000fc600078e0204 */
[----:B------:R-:W-:Y:S01]  /*1cc0*/  STL.64 [R1+0xf8], R18 ;  /* 0x0000f81201007387 */ /* 0x000fe20000100a00 */
[----:B-1----:R-:W-:-:S03]  /*1cd0*/  IADD3 R12, P1, R14, 0xa8, RZ ;  /* 0x000000a80e0c7810 */ /* 0x002fc60007f3e0ff */
[----:B------:R-:W-:Y:S02]  /*1ce0*/  STL.64 [R1+0x150], R18 ;  /* 0x0001501201007387 */ /* 0x000fe40000100a00 */
[----:B------:R-:W-:Y:S02]  /*1cf0*/  IMAD.X R13, RZ, RZ, R15, P1 ;  /* 0x000000ffff0d7224 */ /* 0x000fe400008e060f */
        /* <DEDUP_REMOVED lines=11> */
[----:B-1-345:R-:W-:Y:S05]  /*1db0*/  CALL.REL.NOINC `($_ZN7cutlass13device_kernelIN5flash19enable_sm80_to_sm89INS1_16FlashAttnBwdSm80INS1_25CollectiveMainloopBwdSm80ILi2ELi2EN4cute5tupleIJNS5_1CILi64EEENS7_ILi128EEES8_EEENS_10bfloat16_tEfNS_4arch4Sm80ELb1ELb0ELb1ELb0ELb0ELb0ELb0ELb0ELi2ELi2ELi4ELi2ELb1EEENS1_21CollectiveEpilogueBwdISA_SB_SD_Li256ELb0ELb0ELi2EEENS1_25SingleTileBwdLPTSchedulerILb0ELi128ELb0EEEEEEEEEvNT_6ParamsE$_ZZN5flash25CollectiveMainloopBwdSm80ILi2ELi2EN4cute5tupleIJNS1_1CILi64EEENS3_ILi128EEES4_EEEN7cutlass10bfloat16_tEfNS7_4arch4Sm80ELb1ELb0ELb1ELb0ELb0ELb0ELb0ELb0ELi2ELi2ELi4ELi2ELb1EE3mmaINS_16FlashAttnBwdSm80ISB_NS_21CollectiveEpilogueBwdIS6_S8_SA_Li256ELb0ELb0ELi2EEENS_25SingleTileBwdLPTSchedulerILb0ELi128ELb0EEEE13SharedStorageENS1_6TensorINS1_11ArrayEngineIfLm32EEENS1_6LayoutINS2_IJNS2_IJNS3_ILi2EEESO_EEESO_NS3_ILi4EEEEEENS2_IJNS2_IJNS3_ILi1EEESO_EEESQ_NS3_ILi8EEEEEEEEEEEEbRKNSB_6ParamsERT0_S12_iNS2_IJiiiEEERT_ENKUliiE_clEii) ;  /* 0x0000a5f000007944 */ /* 0x03afea0003c00000 */
[----:B------:R-:W-:Y:S05]  /*1dc0*/  BSYNC B0 ;  /* 0x0000000000007941 */ /* 0x000fea0003800000 */
.L_x_623:
[----:B------:R-:W0:Y:S01]  /*1dd0*/  LDGDEPBAR ;  /* 0x00000000000079af */ /* 0x000e220000000000 */
[----:B------:R-:W-:Y:S01]  /*1de0*/  BSSY B0, `(.L_x_624) ;  /* 0x0000005000007945 */ /* 0x000fe20003800000 */
[----:B------:R-:W-:Y:S01]  /*1df0*/  MOV R17, R195 ;  /* 0x000000c300117202 */ /* 0x000fe20000000f00 */
[----:B------:R-:W-:Y:S01]  /*1e00*/  UMOV UR7, URZ ;  /* 0x0000003f00077c82 */ /* 0x000fe20008000000 */
[----:B------:R-:W-:Y:S02]  /*1e10*/  MOV R12, 0x1e30 ;  /* 0x00001e30000c7802 */ /* 0x000fe40000000f00 */
[----:B-1----:R-:W-:Y:S05]  /*1e20*/  CALL.REL.NOINC `($_ZN7cutlass13device_kernelIN5flash19enable_sm80_to_sm89INS1_16FlashAttnBwdSm80INS1_25CollectiveMainloopBwdSm80ILi2ELi2EN4cute5tupleIJNS5_1CILi64EEENS7_ILi128EEES8_EEENS_10bfloat16_tEfNS_4arch4Sm80ELb1ELb0ELb1ELb0ELb0ELb0ELb0ELb0ELi2ELi2ELi4ELi2ELb1EEENS1_21CollectiveEpilogueBwdISA_SB_SD_Li256ELb0ELb0ELi2EEENS1_25SingleTileBwdLPTSchedulerILb0ELi128ELb0EEEEEEEEEvNT_6ParamsE$_ZZN5flash25CollectiveMainloopBwdSm80ILi2ELi2EN4cute5tupleIJNS1_1CILi64EEENS3_ILi128EEES4_EEEN7cutlass10bfloat16_tEfNS7_4arch4Sm80ELb1ELb0ELb1ELb0ELb0ELb0ELb0ELb0ELi2ELi2ELi4ELi2ELb1EE3mmaINS_16FlashAttnBwdSm80ISB_NS_21CollectiveEpilogueBwdIS6_S8_SA_Li256ELb0ELb0ELi2EEENS_25SingleTileBwdLPTSchedulerILb0ELi128ELb0EEEE13SharedStorageENS1_6TensorINS1_11ArrayEngineIfLm32EEENS1_6LayoutINS2_IJNS2_IJNS3_ILi2EEESO_EEESO_NS3_ILi4EEEEEENS2_IJNS2_IJNS3_ILi1EEESO_EEESQ_NS3_ILi8EEEEEEEEEEEEbRKNSB_6ParamsERT0_S12_iNS2_IJiiiEEERT_ENKUliiE0_clEii) ;  /* 0x00008f5000007944 */ /* 0x002fea0003c00000 */
[----:B------:R-:W-:Y:S05]  /*1e30*/  BSYNC B0 ;  /* 0x0000000000007941 */ /* 0x000fea0003800000 */
.L_x_624:
        /* <DEDUP_REMOVED lines=8> */
[----:B------:R-:W5:Y:S04]  /*1ec0*/  LDL.U8 R8, [R1+0xa8] ;  /* 0x0000a80001087983 */ /* 0x000f680000100000 */
[----:B------:R-:W3:Y:S04]  /*1ed0*/  LDL R12, [R1+0xc] ;  /* 0x00000c00010c7983 */ /* 0x000ee80000100800 */
[----:B------:R-:W3:Y:S04]  /*1ee0*/  LDL R11, [R1+0x98] ;  /* 0x00009800010b7983 */ /* 0x000ee80000100800 */
[----:B------:R-:W5:Y:S04]  /*1ef0*/  LDL.64 R18, [R1+0x58] ;  /* 0x0000580001127983 */ /* 0x000f680000100a00 */
[----:B-1----:R-:W5:Y:S04]  /*1f00*/  LDL.64 R20, [R1+0x48] ;  /* 0x0000480001147983 */ /* 0x002f680000100a00 */
        /* <DEDUP_REMOVED lines=15> */
[C---:B------:R-:W-:Y:S01]  /*2000*/  LEA R8, P0, R22.reuse, R18, 0x1 ;  /* 0x0000001216087211 */ /* 0x040fe200078008ff */
        /* <DEDUP_REMOVED lines=16> */
.L_x_625:
[----:B------:R-:W-:Y:S01]  /*2110*/  IMAD.MOV.U32 R2, RZ, RZ, -0x80 ;  /* 0xffffff80ff027424 */ /* 0x000fe200078e00ff */
[----:B-1----:R-:W-:Y:S01]  /*2120*/  LOP3.LUT R7, R46, 0xfffffff0, RZ, 0xc0, !PT ;  /* 0xfffffff02e077812 */ /* 0x002fe200078ec0ff */
[----:B------:R-:W-:Y:S01]  /*2130*/  IMAD.SHL.U32 R13, R43, 0x40, RZ ;  /* 0x000000402b0d7824 */ /* 0x000fe200078e00ff */
[----:B------:R-:W-:Y:S01]  /*2140*/  LEA.HI R4, R39, R200, RZ, 0x5 ;  /* 0x000000c827047211 */ /* 0x000fe200078f28ff */
[----:B------:R-:W-:Y:S01]  /*2150*/  IMAD R2, R199, R2, 0x1 ;  /* 0x00000001c7027424 */ /* 0x000fe200078e0202 */
[----:B------:R-:W-:Y:S01]  /*2160*/  LEA.HI R39, R39, R200, RZ, 0x2 ;  /* 0x000000c827277211 */ /* 0x000fe200078f10ff */
[----:B------:R-:W-:Y:S01]  /*2170*/  IMAD.SHL.U32 R0, R0, 0x40, RZ ;  /* 0x0000004000007824 */ /* 0x000fe200078e00ff */
[----:B------:R-:W-:Y:S01]  /*2180*/  LOP3.LUT R13, R13, 0x1c0, RZ, 0xc0, !PT ;  /* 0x000001c00d0d7812 */ /* 0x000fe200078ec0ff */
[----:B------:R-:W-:Y:S01]  /*2190*/  IMAD.SHL.U32 R6, R42, 0x10, RZ ;  /* 0x000000102a067824 */ /* 0x000fe200078e00ff */
[----:B------:R-:W-:Y:S01]  /*21a0*/  IADD3 R45, -R45, R2, R44 ;  /* 0x000000022d2d7210 */ /* 0x000fe20007ffe12c */
[----:B------:R-:W-:Y:S01]  /*21b0*/  IMAD.SHL.U32 R2, R40, 0x20, RZ ;  /* 0x0000002028027824 */ /* 0x000fe200078e00ff */
[----:B------:R-:W-:Y:S01]  /*21c0*/  LOP3.LUT R11, R0, 0x1c0, RZ, 0xc0, !PT ;  /* 0x000001c0000b7812 */ /* 0x000fe200078ec0ff */
[----:B------:R-:W-:Y:S01]  /*21d0*/  IMAD.IADD R7, R200, 0x1, -R7 ;  /* 0x00000001c8077824 */ /* 0x000fe200078e0a07 */
[----:B------:R-:W-:Y:S01]  /*21e0*/  SHF.R.S32.HI R9, RZ, 0x5, R4 ;  /* 0x00000005ff097819 */ /* 0x000fe20000011404 */
[----:B------:R-:W-:Y:S01]  /*21f0*/  IMAD.SHL.U32 R177, R41, 0x8, RZ ;  /* 0x0000000829b17824 */ /* 0x000fe200078e00ff */
[----:B------:R-:W-:Y:S01]  /*2200*/  LOP3.LUT R6, R13, 0x10, R6, 0xf8, !PT ;  /* 0x000000100d067812 */ /* 0x000fe200078ef806 */
[----:B------:R-:W-:Y:S01]  /*2210*/  IMAD.SHL.U32 R176, R37, 0x40, RZ ;  /* 0x0000004025b07824 */ /* 0x000fe200078e00ff */
[----:B------:R-:W-:Y:S01]  /*2220*/  LOP3.LUT R15, R11, 0x20, R2, 0xf8, !PT ;  /* 0x000000200b0f7812 */ /* 0x000fe200078ef802 */
[----:B------:R-:W-:Y:S01]  /*2230*/  IMAD.SHL.U32 R8, R9, 0x10, RZ ;  /* 0x0000001009087824 */ /* 0x000fe200078e00ff */
[----:B------:R-:W-:Y:S01]  /*2240*/  SHF.R.S32.HI R0, RZ, 0x1f, R7 ;  /* 0x0000001fff007819 */ /* 0x000fe20000011407 */
[----:B------:R-:W-:Y:S01]  /*2250*/  IMAD.SHL.U32 R17, R36, 0x10, RZ ;  /* 0x0000001024117824 */ /* 0x000fe200078e00ff */
[--C-:B------:R-:W-:Y:S01]  /*2260*/  SHF.R.S32.HI R2, RZ, 0x2, R39.reuse ;  /* 0x00000002ff027819 */ /* 0x100fe20000011427 */
[----:B------:R-:W-:Y:S01]  /*2270*/  IMAD.SHL.U32 R31, R31, 0x8, RZ ;  /* 0x000000081f1f7824 */ /* 0x000fe200078e00ff */
[----:B------:R-:W-:Y:S01]  /*2280*/  SHF.R.S32.HI R21, RZ, 0x1f, R39 ;  /* 0x0000001fff157819 */ /* 0x000fe20000011427 */
[----:B------:R-:W-:Y:S01]  /*2290*/  IMAD.SHL.U32 R38, R38, 0x8, RZ ;  /* 0x0000000826267824 */ /* 0x000fe200078e00ff */
[----:B------:R-:W-:Y:S01]  /*22a0*/  LOP3.LUT R177, R6, 0x8, R177, 0xf8, !PT ;  /* 0x0000000806b17812 */ /* 0x000fe200078ef8b1 */
[----:B------:R-:W0:Y:S01]  /*22b0*/  LDGDEPBAR ;  /* 0x00000000000079af */ /* 0x000e220000000000 */
[----:B------:R-:W-:Y:S01]  /*22c0*/  LOP3.LUT R176, R176, 0x1c0, RZ, 0xc0, !PT ;  /* 0x000001c0b0b07812 */ /* 0x000fe200078ec0ff */
[----:B------:R-:W-:Y:S01]  /*22d0*/  IMAD.SHL.U32 R175, R28, 0x8, RZ ;  /* 0x000000081caf7824 */ /* 0x000fe200078e00ff */
[C---:B------:R-:W-:Y:S01]  /*22e0*/  LEA.HI R6, R4.reuse, R9, RZ, 0x1 ;  /* 0x0000000904067211 */ /* 0x040fe200078f08ff */
[----:B------:R-:W-:Y:S01]  /*22f0*/  IMAD.SHL.U32 R174, R29, 0x8, RZ ;  /* 0x000000081dae7824 */ /* 0x000fe200078e00ff */
[----:B------:R-:W-:Y:S01]  /*2300*/  LOP3.LUT R19, R4, 0xffffffe0, RZ, 0xc0, !PT ;  /* 0xffffffe004137812 */ /* 0x000fe200078ec0ff */
[----:B------:R-:W-:Y:S01]  /*2310*/  IMAD.MOV.U32 R172, RZ, RZ, 0x40 ;  /* 0x00000040ffac7424 */ /* 0x000fe200078e00ff */
[----:B------:R-:W-:Y:S01]  /*2320*/  LEA.HI R0, R0, R7, RZ, 0x3 ;  /* 0x0000000700007211 */ /* 0x000fe200078f18ff */
[----:B------:R-:W-:Y:S01]  /*2330*/  IMAD.SHL.U32 R7, R35, 0x8, RZ ;  /* 0x0000000823077824 */ /* 0x000fe200078e00ff */
[----:B------:R-:W-:Y:S01]  /*2340*/  LEA.HI R4, R21, R2, RZ, 0x3 ;  /* 0x0000000215047211 */ /* 0x000fe200078f18ff */
[----:B------:R-:W-:Y:S01]  /*2350*/  IMAD.MOV.U32 R183, RZ, RZ, RZ ;  /* 0x000000ffffb77224 */ /* 0x000fe200078e00ff */
[----:B------:R-:W-:Y:S01]  /*2360*/  LOP3.LUT R47, R47, 0x30, R8, 0xf8, !PT ;  /* 0x000000302f2f7812 */ /* 0x000fe200078ef808 */
[----:B------:R-:W-:Y:S01]  /*2370*/  IMAD.SHL.U32 R0, R0, 0x40, RZ ;  /* 0x0000004000007824 */ /* 0x000fe200078e00ff */
[----:B------:R-:W-:Y:S01]  /*2380*/  LOP3.LUT R8, R176, 0x10, R17, 0xf8, !PT ;  /* 0x00000010b0087812 */ /* 0x000fe200078ef811 */
[----:B------:R-:W-:Y:S01]  /*2390*/  CS2R R94, SRZ ;  /* 0x00000000005e7805 */ /* 0x000fe2000001ff00 */
[----:B------:R-:W-:Y:S01]  /*23a0*/  LOP3.LUT R10, R6, 0xfffffffe, RZ, 0xc0, !PT ;  /* 0xfffffffe060a7812 */ /* 0x000fe200078ec0ff */
[----:B------:R-:W-:Y:S01]  /*23b0*/  IMAD.IADD R6, R200, 0x1, -R19 ;  /* 0x00000001c8067824 */ /* 0x000fe200078e0a13 */
[----:B------:R-:W-:Y:S01]  /*23c0*/  LOP3.LUT R17, R4, 0xfffffff8, RZ, 0xc0, !PT ;  /* 0xfffffff804117812 */ /* 0x000fe200078ec0ff */
[----:B------:R-:W-:Y:S01]  /*23d0*/  CS2R R92, SRZ ;  /* 0x00000000005c7805 */ /* 0x000fe2000001ff00 */
[----:B------:R-:W-:Y:S01]  /*23e0*/  LOP3.LUT R0, R0, 0xfffffe00, RZ, 0xc0, !PT ;  /* 0xfffffe0000007812 */ /* 0x000fe200078ec0ff */
[----:B------:R-:W-:Y:S01]  /*23f0*/  IMAD.IADD R9, R9, 0x1, -R10 ;  /* 0x0000000109097824 */ /* 0x000fe200078e0a0a */
[----:B------:R-:W-:Y:S01]  /*2400*/  SHF.R.S32.HI R19, RZ, 0x1f, R6 ;  /* 0x0000001fff137819 */ /* 0x000fe20000011406 */
[----:B------:R-:W-:Y:S01]  /*2410*/  IMAD.IADD R4, R2, 0x1, -R17 ;  /* 0x0000000102047824 */ /* 0x000fe200078e0a11 */
[----:B------:R-:W-:Y:S01]  /*2420*/  SHF.R.U32.HI R2, RZ, 0x3, R13 ;  /* 0x00000003ff027819 */ /* 0x000fe2000001160d */
[----:B------:R-:W-:Y:S01]  /*2430*/  CS2R R98, SRZ ;  /* 0x0000000000627805 */ /* 0x000fe2000001ff00 */
[----:B------:R-:W-:Y:S01]  /*2440*/  SHF.R.S32.HI R13, RZ, 0x1f, R30 ;  /* 0x0000001fff0d7819 */ /* 0x000fe2000001141e */
[----:B------:R-:W-:Y:S01]  /*2450*/  CS2R R96, SRZ ;  /* 0x0000000000607805 */ /* 0x000fe2000001ff00 */
[----:B------:R-:W-:Y:S01]  /*2460*/  LOP3.LUT R7, R8, 0x8, R7, 0xf8, !PT ;  /* 0x0000000808077812 */ /* 0x000fe200078ef807 */
[----:B------:R-:W-:Y:S01]  /*2470*/  CS2R R90, SRZ ;  /* 0x00000000005a7805 */ /* 0x000fe2000001ff00 */
[----:B------:R-:W-:Y:S01]  /*2480*/  LEA.HI R8, R19, R6, RZ, 0x2 ;  /* 0x0000000613087211 */ /* 0x000fe200078f10ff */
[----:B------:R-:W-:Y:S01]  /*2490*/  CS2R R88, SRZ ;  /* 0x0000000000587805 */ /* 0x000fe2000001ff00 */
[----:B------:R-:W-:Y:S01]  /*24a0*/  LOP3.LUT R177, R0, R177, R2, 0xf6, !PT ;  /* 0x000000b100b17212 */ /* 0x000fe200078ef602 */
[----:B------:R-:W-:Y:S01]  /*24b0*/  IMAD.SHL.U32 R2, R32, 0x40, RZ ;  /* 0x0000004020027824 */ /* 0x000fe200078e00ff */
[----:B------:R-:W-:Y:S01]  /*24c0*/  LEA.HI R13, R13, R30, RZ, 0x2 ;  /* 0x0000001e0d0d7211 */ /* 0x000fe200078f10ff */
[----:B------:R-:W-:Y:S01]  /*24d0*/  CS2R R86, SRZ ;  /* 0x0000000000567805 */ /* 0x000fe2000001ff00 */
[----:B------:R-:W-:Y:S01]  /*24e0*/  SHF.R.U32.HI R176, RZ, 0x3, R176 ;  /* 0x00000003ffb07819 */ /* 0x000fe200000116b0 */
[----:B------:R-:W-:Y:S01]  /*24f0*/  CS2R R84, SRZ ;  /* 0x0000000000547805 */ /* 0x000fe2000001ff00 */
[----:B------:R-:W-:Y:S01]  /*2500*/  SHF.R.S32.HI R206, RZ, 0x2, R8 ;  /* 0x00000002ffce7819 */ /* 0x000fe20000011408 */
[----:B------:R-:W-:Y:S01]  /*2510*/  CS2R R78, SRZ ;  /* 0x00000000004e7805 */ /* 0x000fe2000001ff00 */
[----:B------:R-:W-:Y:S01]  /*2520*/  SHF.R.U32.HI R182, RZ, 0x3, R11 ;  /* 0x00000003ffb67819 */ /* 0x000fe2000001160b */
[----:B------:R-:W-:Y:S01]  /*2530*/  CS2R R76, SRZ ;  /* 0x00000000004c7805 */ /* 0x000fe2000001ff00 */
[C---:B------:R-:W-:Y:S01]  /*2540*/  LOP3.LUT P3, RZ, R4.reuse, 0x4, RZ, 0xc0, !PT ;  /* 0x0000000404ff7812 */ /* 0x040fe2000786c0ff */
[----:B------:R-:W-:Y:S01]  /*2550*/  IMAD.SHL.U32 R4, R4, 0x40, RZ ;  /* 0x0000004004047824 */ /* 0x000fe200078e00ff */
[----:B------:R-:W-:Y:S01]  /*2560*/  LOP3.LUT R11, R8, 0x7ffffffc, RZ, 0xc0, !PT ;  /* 0x7ffffffc080b7812 */ /* 0x000fe200078ec0ff */
[----:B------:R-:W-:Y:S01]  /*2570*/  IMAD R206, R9, 0x10, R206 ;  /* 0x0000001009ce7824 */ /* 0x000fe200078e02ce */
[----:B------:R-:W-:Y:S01]  /*2580*/  LOP3.LUT R2, R2, 0x1c0, RZ, 0xc0, !PT ;  /* 0x000001c002027812 */ /* 0x000fe200078ec0ff */
[----:B------:R-:W-:Y:S01]  /*2590*/  CS2R R82, SRZ ;  /* 0x0000000000527805 */ /* 0x000fe2000001ff00 */
[----:B------:R-:W-:Y:S01]  /*25a0*/  LOP3.LUT R13, R13, 0x1ffffffc, RZ, 0xc0, !PT ;  /* 0x1ffffffc0d0d7812 */ /* 0x000fe200078ec0ff */
[----:B------:R-:W-:Y:S01]  /*25b0*/  IMAD.IADD R11, R6, 0x1, -R11 ;  /* 0x00000001060b7824 */ /* 0x000fe200078e0a0b */
[----:B------:R-:W-:Y:S01]  /*25c0*/  LOP3.LUT R176, R0, R7, R176, 0xf6, !PT ;  /* 0x0000000700b07212 */ /* 0x000fe200078ef6b0 */
[----:B------:R-:W-:Y:S01]  /*25d0*/  IMAD.SHL.U32 R7, R9, 0x400, RZ ;  /* 0x0000040009077824 */ /* 0x000fe200078e00ff */
[----:B------:R-:W-:Y:S01]  /*25e0*/  LOP3.LUT R39, R39, 0x3ffffffc, RZ, 0xc0, !PT ;  /* 0x3ffffffc27277812 */ /* 0x000fe200078ec0ff */
[----:B------:R-:W-:Y:S01]  /*25f0*/  IMAD.SHL.U32 R9, R30, 0x8, RZ ;  /* 0x000000081e097824 */ /* 0x000fe200078e00ff */
[----:B------:R-:W-:Y:S01]  /*2600*/  LOP3.LUT R31, R2, 0x8, R31, 0xf8, !PT ;  /* 0x00000008021f7812 */ /* 0x000fe200078ef81f */
[----:B------:R-:W-:Y:S01]  /*2610*/  CS2R R80, SRZ ;  /* 0x0000000000507805 */ /* 0x000fe2000001ff00 */
[----:B------:R-:W-:Y:S01]  /*2620*/  SHF.R.U32.HI R181, RZ, 0x3, R2 ;  /* 0x00000003ffb57819 */ /* 0x000fe20000011602 */
[----:B------:R-:W-:Y:S01]  /*2630*/  IMAD.IADD R2, R30, 0x1, -R13 ;  /* 0x000000011e027824 */ /* 0x000fe200078e0a0d */
[----:B------:R-:W-:Y:S01]  /*2640*/  LOP3.LUT R15, R15, 0x18, R38, 0xf8, !PT ;  /* 0x000000180f0f7812 */ /* 0x000fe200078ef826 */
[----:B------:R-:W-:Y:S01]  /*2650*/  IMAD.IADD R208, R200, 0x1, -R39 ;  /* 0x00000001c8d07824 */ /* 0x000fe200078e0a27 */
[----:B------:R-:W-:Y:S01]  /*2660*/  LOP3.LUT R4, R4, 0x1c0, RZ, 0xc0, !PT ;  /* 0x000001c004047812 */ /* 0x000fe200078ec0ff */
[----:B------:R-:W-:Y:S01]  /*2670*/  IMAD R11, R2, 0x4, R11 ;  /* 0x00000004020b7824 */ /* 0x000fe200078e020b */
[C---:B------:R-:W-:Y:S01]  /*2680*/  LOP3.LUT R182, R0.reuse, R15, R182, 0xf6, !PT ;  /* 0x0000000f00b67212 */ /* 0x040fe200078ef6b6 */
[----:B------:R-:W-:Y:S01]  /*2690*/  IMAD.IADD R0, R0, 0x1, R7 ;  /* 0x0000000100007824 */ /* 0x000fe200078e0207 */
[----:B------:R-:W-:Y:S01]  /*26a0*/  LOP3.LUT R9, R4, 0x18, R9, 0xf8, !PT ;  /* 0x0000001804097812 */ /* 0x000fe200078ef809 */
[----:B------:R-:W-:Y:S01]  /*26b0*/  IMAD.SHL.U32 R2, R187, 0x40, RZ ;  /* 0x00000040bb027824 */ /* 0x000fe200078e00ff */
[----:B------:R-:W-:Y:S01]  /*26c0*/  SHF.R.U32.HI R4, RZ, 0x3, R4 ;  /* 0x00000003ff047819 */ /* 0x000fe20000011604 */
[----:B------:R-:W-:Y:S01]  /*26d0*/  IMAD R208, R208, 0x2, R7 ;  /* 0x00000002d0d07824 */ /* 0x000fe200078e0207 */
[----:B------:R-:W-:Y:S01]  /*26e0*/  LOP3.LUT P2, RZ, R32, 0x2, RZ, 0xc0, !PT ;  /* 0x0000000220ff7812 */ /* 0x000fe2000784c0ff */
[----:B------:R-:W-:Y:S01]  /*26f0*/  IMAD.SHL.U32 R7, R194, 0x40, RZ ;  /* 0x00000040c2077824 */ /* 0x000fe200078e00ff */
[----:B------:R-:W-:Y:S01]  /*2700*/  LOP3.LUT R9, R9, R4, RZ, 0x3c, !PT ;  /* 0x0000000409097212 */ /* 0x000fe200078e3cff */
[----:B------:R-:W-:Y:S01]  /*2710*/  IMAD.SHL.U32 R4, R11, 0x2, RZ ;  /* 0x000000020b047824 */ /* 0x000fe200078e00ff */
[----:B------:R-:W-:Y:S01]  /*2720*/  LOP3.LUT R181, R0, R31, R181, 0xf6, !PT ;  /* 0x0000001f00b57212 */ /* 0x000fe200078ef6b5 */
[----:B------:R-:W-:Y:S01]  /*2730*/  CS2R R74, SRZ ;  /* 0x00000000004a7805 */ /* 0x000fe2000001ff00 */
[----:B------:R-:W-:Y:S01]  /*2740*/  LOP3.LUT R2, R2, 0x1c0, RZ, 0xc0, !PT ;  /* 0x000001c002027812 */ /* 0x000fe200078ec0ff */
[----:B------:R-:W-:Y:S01]  /*2750*/  IMAD.IADD R208, R9, 0x1, R208 ;  /* 0x0000000109d07824 */ /* 0x000fe200078e02d0 */
[----:B------:R-:W-:Y:S01]  /*2760*/  LOP3.LUT R34, R47, 0x8, R34, 0xf8, !PT ;  /* 0x000000082f227812 */ /* 0x000fe200078ef822 */
[--C-:B------:R-:W-:Y:S01]  /*2770*/  IMAD.IADD R205, R45, 0x1, -R4.reuse ;  /* 0x000000012dcd7824 */ /* 0x100fe200078e0a04 */
[----:B------:R-:W-:Y:S01]  /*2780*/  LOP3.LUT P4, RZ, R32, 0x4, RZ, 0xc0, !PT ;  /* 0x0000000420ff7812 */ /* 0x000fe2000788c0ff */
[----:B------:R-:W-:Y:S01]  /*2790*/  IMAD.IADD R207, R207, 0x1, -R4 ;  /* 0x00000001cfcf7824 */ /* 0x000fe200078e0a04 */
        /* <DEDUP_REMOVED lines=14> */
[----:B------:R-:W-:Y:S01]  /*2880*/  IADD3 R184, R181, 0x20, RZ ;  /* 0x00000020b5b87810 */ /* 0x000fe20007ffe0ff */
        /* <DEDUP_REMOVED lines=31> */
[----:B------:R-:W-:Y:S01]  /*2a80*/  UMOV UR7, URZ ;  /* 0x0000003f00077c82 */ /* 0x000fe20008000000 */
[----:B------:R-:W-:Y:S01]  /*2a90*/  @P3 IADD3 R209, R208, -0x40, RZ ;  /* 0xffffffc0d0d13810 */ /* 0x000fe20007ffe0ff */
[----:B------:R-:W-:-:S02]  /*2aa0*/  UMOV UR6, 0x1 ;  /* 0x0000000100067882 */ /* 0x000fc40000000000 */
.L_x_628:
        /* <DEDUP_REMOVED lines=148> */
[----:B-1----:R-:W-:Y:S05]  /*33f0*/  CALL.REL.NOINC `($_ZN7cutlass13device_kernelIN5flash19enable_sm80_to_sm89INS1_16FlashAttnBwdSm80INS1_25CollectiveMainloopBwdSm80ILi2ELi2EN4cute5tupleIJNS5_1CILi64EEENS7_ILi128EEES8_EEENS_10bfloat16_tEfNS_4arch4Sm80ELb1ELb0ELb1ELb0ELb0ELb0ELb0ELb0ELi2ELi2ELi4ELi2ELb1EEENS1_21CollectiveEpilogueBwdISA_SB_SD_Li256ELb0ELb0ELi2EEENS1_25SingleTileBwdLPTSchedulerILb0ELi128ELb0EEEEEEEEEvNT_6ParamsE$_ZZN5flash25CollectiveMainloopBwdSm80ILi2ELi2EN4cute5tupleIJNS1_1CILi64EEENS3_ILi128EEES4_EEEN7cutlass10bfloat16_tEfNS7_4arch4Sm80ELb1ELb0ELb1ELb0ELb0ELb0ELb0ELb0ELi2ELi2ELi4ELi2ELb1EE3mmaINS_16FlashAttnBwdSm80ISB_NS_21CollectiveEpilogueBwdIS6_S8_SA_Li256ELb0ELb0ELi2EEENS_25SingleTileBwdLPTSchedulerILb0ELi128ELb0EEEE13SharedStorageENS1_6TensorINS1_11ArrayEngineIfLm32EEENS1_6LayoutINS2_IJNS2_IJNS3_ILi2EEESO_EEESO_NS3_ILi4EEEEEENS2_IJNS2_IJNS3_ILi1EEESO_EEESQ_NS3_ILi8EEEEEEEEEEEEbRKNSB_6ParamsERT0_S12_iNS2_IJiiiEEERT_ENKUliiE_clEii) ;  /* 0x00008fb000007944 */ /* 0x002fea0003c00000 */
[----:B------:R-:W-:Y:S05]  /*3400*/  BSYNC B0 ;  /* 0x0000000000007941 */ /* 0x000fea0003800000 */
.L_x_626:
[-C--:B-1234-:R-:W-:Y:S01]  /*3410*/  HMMA.16816.F32.BF16 R4, R100, R140.reuse, RZ ;  /* 0x0000008c6404723c */ /* 0x09efe200000418ff */
[----:B------:R-:W0:Y:S01]  /*3420*/  LDGDEPBAR ;  /* 0x00000000000079af */ /* 0x000e220000000000 */
[----:B------:R-:W-:Y:S02]  /*3430*/  LOP3.LUT P0, RZ, R187, 0x4, RZ, 0xc0, !PT ;  /* 0x00000004bbff7812 */ /* 0x000fe4000780c0ff */
[----:B------:R-:W-:Y:S02]  /*3440*/  LEA R120, R195, R206, 0x6 ;  /* 0x000000cec3787211 */ /* 0x000fe400078e30ff */
[----:B------:R-:W-:Y:S02]  /*3450*/  MOV R117, 0x40 ;  /* 0x0000004000757802 */ /* 0x000fe40000000f00 */
[C---:B------:R-:W-:Y:S01]  /*3460*/  HMMA.16816.F32.BF16 R8, R104.reuse, R140, RZ ;  /* 0x0000008c6808723c */ /* 0x040fe200000418ff */
[----:B------:R-:W-:Y:S03]  /*3470*/  IADD3 R120, R205, R120, RZ ;  /* 0x00000078cd787210 */ /* 0x000fe60007ffe0ff */
[----:B------:R-:W-:Y:S02]  /*3480*/  SEL R117, R117, 0xffffffc0, !P0 ;  /* 0xffffffc075757807 */ /* 0x000fe40004000000 */
[----:B------:R-:W-:Y:S02]  /*3490*/  IMNMX R125, R207, R120, PT ;  /* 0x00000078cf7d7217 */ /* 0x000fe40003800200 */
[-C--:B------:R-:W-:Y:S01]  /*34a0*/  HMMA.16816.F32.BF16 R12, R104, R142.reuse, RZ ;  /* 0x0000008e680c723c */ /* 0x080fe200000418ff */
[-C--:B------:R-:W-:Y:S02]  /*34b0*/  IADD3 R118, R118, R117.reuse, RZ ;  /* 0x0000007576767210 */ /* 0x080fe40007ffe0ff */
[C---:B------:R-:W-:Y:S02]  /*34c0*/  ISETP.GT.AND P1, PT, R125.reuse, 0x20, PT ;  /* 0x000000207d00780c */ /* 0x040fe40003f24270 */
[----:B------:R-:W-:Y:S02]  /*34d0*/  IADD3 R116, R116, R117, RZ ;  /* 0x0000007574747210 */ /* 0x000fe40007ffe0ff */
[C---:B------:R-:W-:Y:S01]  /*34e0*/  IADD3 R126, R120.reuse, 0x8, RZ ;  /* 0x00000008787e7810 */ /* 0x040fe20007ffe0ff */
[C---:B------:R-:W-:Y:S01]  /*34f0*/  HMMA.16816.F32.BF16 R16, R100.reuse, R142, RZ ;  /* 0x0000008e6410723c */ /* 0x040fe200000418ff */
[----:B------:R-:W-:Y:S02]  /*3500*/  IADD3 R130, R120, 0x20, RZ ;  /* 0x0000002078827810 */ /* 0x000fe40007ffe0ff */
[----:B------:R-:W-:Y:S02]  /*3510*/  ISETP.GT.AND P0, PT, R125, RZ, PT ;  /* 0x000000ff7d00720c */ /* 0x000fe40003f04270 */
[----:B------:R-:W-:Y:S02]  /*3520*/  IMNMX R126, R207, R126, PT ;  /* 0x0000007ecf7e7217 */ /* 0x000fe40003800200 */
[----:B------:R-:W-:Y:S01]  /*3530*/  FSEL R121, R213, -INF , P0 ;  /* 0xff800000d5797808 */ /* 0x000fe20000000000 */
[-C--:B------:R-:W-:Y:S01]  /*3540*/  HMMA.16816.F32.BF16 R20, R100, R144.reuse, RZ ;  /* 0x000000906414723c */ /* 0x080fe200000418ff */
[----:B------:R-:W-:Y:S02]  /*3550*/  ISETP.GT.AND P0, PT, R125, 0x1, PT ;  /* 0x000000017d00780c */ /* 0x000fe40003f04270 */
[----:B------:R-:W-:Y:S01]  /*3560*/  ISETP.GT.AND P5, PT, R126, 0x40, PT ;  /* 0x000000407e00780c */ /* 0x000fe20003fa4270 */
[----:B------:R-:W-:Y:S01]  /*3570*/  FFMA.FTZ R119, R121, c[0x0][0x29c], -R246 ;  /* 0x0000a70079777a23 */ /* 0x000fe200000108f6 */
[----:B------:R-:W-:Y:S01]  /*3580*/  FSEL R121, R214, -INF , P0 ;  /* 0xff800000d6797808 */ /* 0x000fe20000000000 */
[----:B------:R-:W-:Y:S01]  /*3590*/  FFMA.FTZ R213, -R213, R213, 1 ;  /* 0x3f800000d5d57423 */ /* 0x000fe200000101d5 */
[----:B------:R-:W-:Y:S01]  /*35a0*/  ISETP.GT.AND P0, PT, R125, 0x21, PT ;  /* 0x000000217d00780c */ /* 0x000fe20003f04270 */
[C---:B------:R-:W-:Y:S01]  /*35b0*/  HMMA.16816.F32.BF16 R24, R104.reuse, R144, RZ ;  /* 0x000000906818723c */ /* 0x040fe200000418ff */
[C---:B------:R-:W-:Y:S01]  /*35c0*/  ISETP.GT.AND P4, PT, R126.reuse, 0x41, PT ;  /* 0x000000417e00780c */ /* 0x040fe20003f84270 */
[----:B------:R-:W1:Y:S01]  /*35d0*/  MUFU.EX2 R119, R119 ;  /* 0x0000007700777308 */ /* 0x000e620000000800 */
[----:B------:R-:W-:Y:S01]  /*35e0*/  ISETP.GT.AND P3, PT, R126, 0x60, PT ;  /* 0x000000607e00780c */ /* 0x000fe20003f64270 */
[----:B------:R-:W-:Y:S01]  /*35f0*/  FFMA.FTZ R214, -R214, R214, 1 ;  /* 0x3f800000d6d67423 */ /* 0x000fe200000101d6 */
[----:B------:R-:W-:Y:S02]  /*3600*/  ISETP.GT.AND P2, PT, R126, 0x61, PT ;  /* 0x000000617e00780c */ /* 0x000fe40003f44270 */
[----:B------:R-:W-:Y:S01]  /*3610*/  IMNMX R133, R207, R130, PT ;  /* 0x00000082cf857217 */ /* 0x000fe20003800200 */
[-C--:B------:R-:W-:Y:S01]  /*3620*/  HMMA.16816.F32.BF16 R28, R104, R146.reuse, RZ ;  /* 0x00000092681c723c */ /* 0x080fe200000418ff */
[----:B------:R-:W-:Y:S02]  /*3630*/  LDSM.16.M88.4 R104, [R118+0x9080] ;  /* 0x009080007668783b */ /* 0x000fe40000000200 */
[----:B------:R-:W-:Y:S02]  /*3640*/  ISETP.GT.AND P6, PT, R133, 0x20, PT ;  /* 0x000000208500780c */ /* 0x000fe40003fc4270 */
[C---:B------:R-:W-:Y:S01]  /*3650*/  FSEL R134, R229.reuse, -INF , P4 ;  /* 0xff800000e5867808 */ /* 0x040fe20002000000 */
[----:B------:R-:W-:Y:S01]  /*3660*/  FFMA.FTZ R229, -R229, R229, 1 ;  /* 0x3f800000e5e57423 */ /* 0x000fe200000101e5 */
[C---:B------:R-:W-:Y:S01]  /*3670*/  FSEL R132, R242.reuse, -INF , P3 ;  /* 0xff800000f2847808 */ /* 0x040fe20001800000 */
[----:B------:R-:W-:Y:S01]  /*3680*/  HMMA.16816.F32.BF16 R32, R100, R146, RZ ;  /* 0x000000926420723c */ /* 0x000fe200000418ff */
[----:B------:R2:W3:Y:S01]  /*3690*/  LDSM.16.M88.4 R100, [R118+0x8080] ;  /* 0x008080007664783b */ /* 0x0004e20000000200 */
[C---:B------:R-:W-:Y:S02]  /*36a0*/  ISETP.GT.AND P4, PT, R133.reuse, 0x40, PT ;  /* 0x000000408500780c */ /* 0x040fe40003f84270 */
[----:B------:R-:W-:Y:S01]  /*36b0*/  FFMA.FTZ R242, -R242, R242, 1 ;  /* 0x3f800000f2f27423 */ /* 0x000fe200000101f2 */
[----:B------:R-:W-:Y:S02]  /*36c0*/  ISETP.GT.AND P3, PT, R133, 0x41, PT ;  /* 0x000000418500780c */ /* 0x000fe40003f64270 */
[----:B------:R-:W-:Y:S01]  /*36d0*/  FSEL R137, R218, -INF , P6 ;  /* 0xff800000da897808 */ /* 0x000fe20003000000 */
[-C--:B------:R-:W-:Y:S01]  /*36e0*/  HMMA.16816.F32.BF16 R4, R108, R148.reuse, R4 ;  /* 0x000000946c04723c */ /* 0x080fe20000041804 */
[----:B------:R-:W-:Y:S03]  /*36f0*/  FSEL R191, R230, -INF , P4 ;  /* 0xff800000e6bf7808 */ /* 0x000fe60002000000 */
[--C-:B------:R-:W-:Y:S01]  /*3700*/  FFMA.FTZ R137, R137, c[0x0][0x29c], -R244.reuse ;  /* 0x0000a70089897a23 */ /* 0x100fe200000108f4 */
[----:B------:R-:W-:Y:S01]  /*3710*/  FSEL R189, R231, -INF , P3 ;  /* 0xff800000e7bd7808 */ /* 0x000fe20001800000 */
[--C-:B------:R-:W-:Y:S02]  /*3720*/  FFMA.FTZ R191, R191, c[0x0][0x29c], -R244.reuse ;  /* 0x0000a700bfbf7a23 */ /* 0x100fe400000108f4 */
[C---:B------:R-:W-:Y:S02]  /*3730*/  HMMA.16816.F32.BF16 R8, R112.reuse, R148, R8 ;  /* 0x000000947008723c */ /* 0x040fe40000041808 */
[----:B------:R-:W-:Y:S02]  /*3740*/  MUFU.EX2 R137, R137 ;  /* 0x0000008900897308 */ /* 0x000fe40000000800 */
[----:B------:R-:W-:Y:S04]  /*3750*/  FFMA.FTZ R189, R189, c[0x0][0x29c], -R244 ;  /* 0x0000a700bdbd7a23 */ /* 0x000fe800000108f4 */
[-C--:B------:R-:W-:Y:S04]  /*3760*/  HMMA.16816.F32.BF16 R12, R112, R150.reuse, R12 ;  /* 0x00000096700c723c */ /* 0x080fe8000004180c */
[----:B------:R-:W-:Y:S04]  /*3770*/  MUFU.EX2 R191, R191 ;  /* 0x000000bf00bf7308 */ /* 0x000fe80000000800 */
[C---:B------:R-:W-:Y:S08]  /*3780*/  HMMA.16816.F32.BF16 R16, R108.reuse, R150, R16 ;  /* 0x000000966c10723c */ /* 0x040ff00000041810 */
[-C--:B------:R-:W-:Y:S08]  /*3790*/  HMMA.16816.F32.BF16 R20, R108, R152.reuse, R20 ;  /* 0x000000986c14723c */ /* 0x080ff00000041814 */
[C---:B------:R-:W-:Y:S08]  /*37a0*/  HMMA.16816.F32.BF16 R24, R112.reuse, R152, R24 ;  /* 0x000000987018723c */ /* 0x040ff00000041818 */
[-C--:B------:R-:W-:Y:S07]  /*37b0*/  HMMA.16816.F32.BF16 R28, R112, R154.reuse, R28 ;  /* 0x0000009a701c723c */ /* 0x080fee000004181c */
[--C-:B------:R-:W-:Y:S01]  /*37c0*/  FFMA.FTZ R112, R121, c[0x0][0x29c], -R246.reuse ;  /* 0x0000a70079707a23 */ /* 0x100fe200000108f6 */
[----:B------:R-:W-:Y:S01]  /*37d0*/  HMMA.16816.F32.BF16 R32, R108, R154, R32 ;  /* 0x0000009a6c20723c */ /* 0x000fe20000041820 */
[----:B------:R-:W-:Y:S02]  /*37e0*/  FSEL R113, R222, -INF , P1 ;  /* 0xff800000de717808 */ /* 0x000fe40000800000 */
[----:B--2---:R-:W2:Y:S01]  /*37f0*/  MUFU.EX2 R118, R112 ;  /* 0x0000007000767308 */ /* 0x004ea20000000800 */
[----:B------:R-:W-:Y:S03]  /*3800*/  ISETP.GT.AND P1, PT, R125, 0x40, PT ;  /* 0x000000407d00780c */ /* 0x000fe60003f24270 */
[--C-:B------:R-:W-:Y:S01]  /*3810*/  FFMA.FTZ R108, R113, c[0x0][0x29c], -R246.reuse ;  /* 0x0000a700716c7a23 */ /* 0x100fe200000108f6 */
[-C--:B---3--:R-:W-:Y:S01]  /*3820*/  HMMA.16816.F32.BF16 R4, R100, R156.reuse, R4 ;  /* 0x0000009c6404723c */ /* 0x088fe20000041804 */
[----:B------:R-:W-:Y:S02]  /*3830*/  FSEL R109, R223, -INF , P0 ;  /* 0xff800000df6d7808 */ /* 0x000fe40000000000 */
[----:B------:R-:W-:Y:S02]  /*3840*/  ISETP.GT.AND P0, PT, R125, 0x41, PT ;  /* 0x000000417d00780c */ /* 0x000fe40003f04270 */
[----:B------:R3:W-:Y:S01]  /*3850*/  MUFU.EX2 R121, R108 ;  /* 0x0000006c00797308 */ /* 0x0007e20000000800 */
[--C-:B------:R-:W-:Y:S01]  /*3860*/  FFMA.FTZ R122, R109, c[0x0][0x29c], -R246.reuse ;  /* 0x0000a7006d7a7a23 */ /* 0x100fe200000108f6 */
[----:B------:R-:W-:Y:S01]  /*3870*/  FSEL R111, R227, -INF , P0 ;  /* 0xff800000e36f7808 */ /* 0x000fe20000000000 */
[C---:B------:R-:W-:Y:S01]  /*3880*/  HMMA.16816.F32.BF16 R8, R104.reuse, R156, R8 ;  /* 0x0000009c6808723c */ /* 0x040fe20000041808 */
[----:B------:R-:W-:Y:S02]  /*3890*/  FSEL R109, R226, -INF , P1 ;  /* 0xff800000e26d7808 */ /* 0x000fe40000800000 */
[----:B------:R-:W-:Y:S01]  /*38a0*/  ISETP.GT.AND P0, PT, R125, 0x60, PT ;  /* 0x000000607d00780c */ /* 0x000fe20003f04270 */
[--C-:B------:R-:W-:Y:S01]  /*38b0*/  FFMA.FTZ R124, R111, c[0x0][0x29c], -R246.reuse ;  /* 0x0000a7006f7c7a23 */ /* 0x100fe200000108f6 */
[----:B------:R-:W-:Y:S01]  /*38c0*/  ISETP.GT.AND P1, PT, R126, 0x20, PT ;  /* 0x000000207e00780c */ /* 0x000fe20003f24270 */
[--C-:B------:R-:W-:Y:S01]  /*38d0*/  FFMA.FTZ R123, R109, c[0x0][0x29c], -R246.reuse ;  /* 0x0000a7006d7b7a23 */ /* 0x100fe200000108f6 */
[----:B------:R-:W-:Y:S01]  /*38e0*/  FSEL R109, R240, -INF , P0 ;  /* 0xff800000f06d7808 */ /* 0x000fe20000000000 */
[-C--:B------:R-:W-:Y:S01]  /*38f0*/  HMMA.16816.F32.BF16 R12, R104, R158.reuse, R12 ;  /* 0x0000009e680c723c */ /* 0x080fe2000004180c */
[----:B------:R-:W-:Y:S01]  /*3900*/  ISETP.GT.AND P0, PT, R125, 0x61, PT ;  /* 0x000000617d00780c */ /* 0x000fe20003f04270 */
[----:B------:R-:W4:Y:S02]  /*3910*/  MUFU.EX2 R122, R122 ;  /* 0x0000007a007a7308 */ /* 0x000f240000000800 */
[--C-:B------:R-:W-:Y:S01]  /*3920*/  FFMA.FTZ R117, R109, c[0x0][0x29c], -R246.reuse ;  /* 0x0000a7006d757a23 */ /* 0x100fe200000108f6 */
[----:B------:R-:W-:Y:S02]  /*3930*/  FSEL R113, R241, -INF , P0 ;  /* 0xff800000f1717808 */ /* 0x000fe40000000000 */
[----:B------:R-:W-:Y:S01]  /*3940*/  ISETP.GT.AND P0, PT, R126, RZ, PT ;  /* 0x000000ff7e00720c */ /* 0x000fe20003f04270 */
[C---:B------:R-:W-:Y:S04]  /*3950*/  HMMA.16816.F32.BF16 R16, R100.reuse, R158, R16 ;  /* 0x0000009e6410723c */ /* 0x040fe80000041810 */
[----:B------:R-:W-:Y:S01]  /*3960*/  FFMA.FTZ R246, R113, c[0x0][0x29c], -R246 ;  /* 0x0000a70071f67a23 */ /* 0x000fe200000108f6 */
[----:B---3--:R-:W3:Y:S01]  /*3970*/  LDSM.16.M88.4 R108, [R116] ;  /* 0x00000000746c783b */ /* 0x008ee20000000200 */
[----:B------:R-:W5:Y:S01]  /*3980*/  MUFU.EX2 R123, R123 ;  /* 0x0000007b007b7308 */ /* 0x000f620000000800 */
[----:B------:R-:W-:Y:S01]  /*3990*/  FSEL R128, R210, -INF , P0 ;  /* 0xff800000d2807808 */ /* 0x000fe20000000000 */
[-C--:B------:R-:W-:Y:S01]  /*39a0*/  HMMA.16816.F32.BF16 R20, R100, R160.reuse, R20 ;  /* 0x000000a06414723c */ /* 0x080fe20000041814 */
[----:B------:R-:W-:Y:S03]  /*39b0*/  ISETP.GT.AND P0, PT, R126, 0x1, PT ;  /* 0x000000017e00780c */ /* 0x000fe60003f04270 */
[--C-:B------:R-:W-:Y:S01]  /*39c0*/  FFMA.FTZ R125, R128, c[0x0][0x29c], -R245.reuse ;  /* 0x0000a700807d7a23 */ /* 0x100fe200000108f5 */
[----:B------:R1:W2:Y:S01]  /*39d0*/  LDSM.16.M88.4 R112, [R116+0x1000] ;  /* 0x001000007470783b */ /* 0x0002a20000000200 */
[----:B------:R-:W-:Y:S02]  /*39e0*/  FSEL R128, R211, -INF , P0 ;  /* 0xff800000d3807808 */ /* 0x000fe40000000000 */
[C---:B------:R-:W-:Y:S01]  /*39f0*/  HMMA.16816.F32.BF16 R24, R104.reuse, R160, R24 ;  /* 0x000000a06818723c */ /* 0x040fe20000041818 */
[----:B------:R-:W2:Y:S01]  /*3a00*/  MUFU.EX2 R124, R124 ;  /* 0x0000007c007c7308 */ /* 0x000ea20000000800 */
[----:B------:R-:W-:Y:S04]  /*3a10*/  ISETP.GT.AND P0, PT, R126, 0x21, PT ;  /* 0x000000217e00780c */ /* 0x000fe80003f04270 */
[C---:B------:R-:W-:Y:S01]  /*3a20*/  FSEL R130, R225.reuse, -INF , P0 ;  /* 0xff800000e1827808 */ /* 0x040fe20000000000 */
[----:B------:R-:W-:Y:S01]  /*3a30*/  FFMA.FTZ R225, -R225, R225, 1 ;  /* 0x3f800000e1e17423 */ /* 0x000fe200000101e1 */
[-C--:B------:R-:W-:Y:S01]  /*3a40*/  HMMA.16816.F32.BF16 R28, R104, R162.reuse, R28 ;  /* 0x000000a2681c723c */ /* 0x080fe2000004181c */
[----:B------:R-:W-:Y:S02]  /*3a50*/  ISETP.GT.AND P0, PT, R133, 0x1, PT ;  /* 0x000000018500780c */ /* 0x000fe40003f04270 */
[----:B------:R-:W2:Y:S01]  /*3a60*/  MUFU.EX2 R117, R117 ;  /* 0x0000007500757308 */ /* 0x000ea20000000800 */
[--C-:B------:R-:W-:Y:S01]  /*3a70*/  FFMA.FTZ R127, R130, c[0x0][0x29c], -R245.reuse ;  /* 0x0000a700827f7a23 */ /* 0x100fe200000108f5 */
[C---:B------:R-:W-:Y:S01]  /*3a80*/  FSEL R130, R243.reuse, -INF , P2 ;  /* 0xff800000f3827808 */ /* 0x040fe20001000000 */
[----:B------:R-:W-:Y:S01]  /*3a90*/  FFMA.FTZ R243, -R243, R243, 1 ;  /* 0x3f800000f3f37423 */ /* 0x000fe200000101f3 */
[----:B------:R-:W-:Y:S01]  /*3aa0*/  ISETP.GT.AND P2, PT, R133, 0x60, PT ;  /* 0x000000608500780c */ /* 0x000fe20003f44270 */
[----:B------:R-:W-:Y:S01]  /*3ab0*/  HMMA.16816.F32.BF16 R32, R100, R162, R32 ;  /* 0x000000a26420723c */ /* 0x000fe20000041820 */
[----:B------:R-:W-:Y:S03]  /*3ac0*/  FSEL R139, R215, -INF , P0 ;  /* 0xff800000d78b7808 */ /* 0x000fe60000000000 */
[--C-:B-1----:R-:W-:Y:S01]  /*3ad0*/  FFMA.FTZ R116, R128, c[0x0][0x29c], -R245.reuse ;  /* 0x0000a70080747a23 */ /* 0x102fe200000108f5 */
[----:B------:R-:W-:Y:S01]  /*3ae0*/  FSEL R128, R224, -INF , P1 ;  /* 0xff800000e0807808 */ /* 0x000fe20000800000 */
[----:B------:R-:W-:Y:S01]  /*3af0*/  MUFU.EX2 R125, R125 ;  /* 0x0000007d007d7308 */ /* 0x000fe20000000800 */
[----:B------:R-:W-:Y:S01]  /*3b00*/  ISETP.GT.AND P1, PT, R133, RZ, PT ;  /* 0x000000ff8500720c */ /* 0x000fe20003f24270 */
[--C-:B------:R-:W-:Y:S01]  /*3b10*/  FFMA.FTZ R139, R139, c[0x0][0x29c], -R244.reuse ;  /* 0x0000a7008b8b7a23 */ /* 0x100fe200000108f4 */
[----:B------:R-:W-:Y:S03]  /*3b20*/  FSEL R247, R234, -INF , P2 ;  /* 0xff800000eaf77808 */ /* 0x000fe60001000000 */
[--C-:B------:R-:W-:Y:S01]  /*3b30*/  FFMA.FTZ R126, R128, c[0x0][0x29c], -R245.reuse ;  /* 0x0000a700807e7a23 */ /* 0x100fe200000108f5 */
[-C--:B---3--:R-:W-:Y:S01]  /*3b40*/  HMMA.16816.F32.BF16 R4, R108, R164.reuse, R4 ;  /* 0x000000a46c04723c */ /* 0x088fe20000041804 */
[----:B------:R-:W-:Y:S01]  /*3b50*/  IADD3 R128, R120, 0x28, RZ ;  /* 0x0000002878807810 */ /* 0x000fe20007ffe0ff */
[--C-:B------:R-:W-:Y:S01]  /*3b60*/  FFMA.FTZ R247, R247, c[0x0][0x29c], -R244.reuse ;  /* 0x0000a700f7f77a23 */ /* 0x100fe200000108f4 */
[----:B------:R-:W1:Y:S01]  /*3b70*/  LDS R120, [R237+0xc280] ;  /* 0x00c28000ed787984 */ /* 0x000e620000000800 */
[----:B------:R-:W3:Y:S01]  /*3b80*/  MUFU.EX2 R116, R116 ;  /* 0x0000007400747308 */ /* 0x000ee20000000800 */
[----:B------:R-:W-:Y:S01]  /*3b90*/  IMNMX R129, R207, R128, PT ;  /* 0x00000080cf817217 */ /* 0x000fe20003800200 */
[----:B------:R-:W-:Y:S01]  /*3ba0*/  FFMA.FTZ R224, -R224, R224, 1 ;  /* 0x3f800000e0e07423 */ /* 0x000fe200000101e0 */
[----:B------:R-:W-:Y:S01]  /*3bb0*/  FSEL R128, R228, -INF , P5 ;  /* 0xff800000e4807808 */ /* 0x000fe20002800000 */
[C---:B--2---:R-:W-:Y:S01]  /*3bc0*/  HMMA.16816.F32.BF16 R8, R112.reuse, R164, R8 ;  /* 0x000000a47008723c */ /* 0x044fe20000041808 */
[----:B------:R-:W-:Y:S02]  /*3bd0*/  ISETP.GT.AND P0, PT, R129, RZ, PT ;  /* 0x000000ff8100720c */ /* 0x000fe40003f04270 */
[C---:B------:R-:W-:Y:S01]  /*3be0*/  ISETP.GT.AND P5, PT, R133.reuse, 0x21, PT ;  /* 0x000000218500780c */ /* 0x040fe20003fa4270 */
[--C-:B------:R-:W-:Y:S01]  /*3bf0*/  FFMA.FTZ R128, R128, c[0x0][0x29c], -R245.reuse ;  /* 0x0000a70080807a23 */ /* 0x100fe200000108f5 */
[----:B------:R-:W-:Y:S01]  /*3c00*/  FSEL R131, R212, -INF , P1 ;  /* 0xff800000d4837808 */ /* 0x000fe20000800000 */
[----:B------:R-:W2:Y:S01]  /*3c10*/  MUFU.EX2 R246, R246 ;  /* 0x000000f600f67308 */ /* 0x000ea20000000800 */
[----:B------:R-:W-:Y:S01]  /*3c20*/  ISETP.GT.AND P1, PT, R133, 0x61, PT ;  /* 0x000000618500780c */ /* 0x000fe20003f24270 */
[-C--:B------:R-:W-:Y:S01]  /*3c30*/  HMMA.16816.F32.BF16 R12, R112, R166.reuse, R12 ;  /* 0x000000a6700c723c */ /* 0x080fe2000004180c */
[--C-:B------:R-:W-:Y:S01]  /*3c40*/  FFMA.FTZ R133, R134, c[0x0][0x29c], -R245.reuse ;  /* 0x0000a70086857a23 */ /* 0x100fe200000108f5 */
[C---:B------:R-:W-:Y:S02]  /*3c50*/  ISETP.GT.AND P6, PT, R129.reuse, 0x1, PT ;  /* 0x000000018100780c */ /* 0x040fe40003fc4270 */
[C---:B------:R-:W-:Y:S01]  /*3c60*/  ISETP.GT.AND P4, PT, R129.reuse, 0x21, PT ;  /* 0x000000218100780c */ /* 0x040fe20003f84270 */
[--C-:B------:R-:W-:Y:S01]  /*3c70*/  FFMA.FTZ R134, R132, c[0x0][0x29c], -R245.reuse ;  /* 0x0000a70084867a23 */ /* 0x100fe200000108f5 */
[C---:B------:R-:W-:Y:S01]  /*3c80*/  ISETP.GT.AND P3, PT, R129.reuse, 0x40, PT ;  /* 0x000000408100780c */ /* 0x040fe20003f64270 */
[----:B------:R-:W-:Y:S01]  /*3c90*/  FFMA.FTZ R245, R130, c[0x0][0x29c], -R245 ;  /* 0x0000a70082f57a23 */ /* 0x000fe200000108f5 */
[C---:B------:R-:W-:Y:S01]  /*3ca0*/  HMMA.16816.F32.BF16 R16, R108.reuse, R166, R16 ;  /* 0x000000a66c10723c */ /* 0x040fe20000041810 */
[----:B------:R-:W-:Y:S01]  /*3cb0*/  ISETP.GT.AND P2, PT, R129, 0x41, PT ;  /* 0x000000418100780c */ /* 0x000fe20003f44270 */
[----:B------:R-:W-:Y:S02]  /*3cc0*/  MUFU.EX2 R126, R126 ;  /* 0x0000007e007e7308 */ /* 0x000fe40000000800 */
[----:B------:R-:W-:Y:S01]  /*3cd0*/  FSEL R135, R219, -INF , P5 ;  /* 0xff800000db877808 */ /* 0x000fe20002800000 */
[--C-:B------:R-:W-:Y:S01]  /*3ce0*/  FFMA.FTZ R131, R131, c[0x0][0x29c], -R244.reuse ;  /* 0x0000a70083837a23 */ /* 0x100fe200000108f4 */
[----:B------:R-:W-:Y:S01]  /*3cf0*/  ISETP.GT.AND P5, PT, R129, 0x20, PT ;  /* 0x000000208100780c */ /* 0x000fe20003fa4270 */
[----:B------:R-:W-:Y:S01]  /*3d00*/  FFMA.FTZ R228, -R228, R228, 1 ;  /* 0x3f800000e4e47423 */ /* 0x000fe200000101e4 */
[-C--:B------:R-:W-:Y:S01]  /*3d10*/  HMMA.16816.F32.BF16 R20, R108, R168.reuse, R20 ;  /* 0x000000a86c14723c */ /* 0x080fe20000041814 */
[----:B------:R-:W-:Y:S02]  /*3d20*/  FSEL R249, R235, -INF , P1 ;  /* 0xff800000ebf97808 */ /* 0x000fe40000800000 */
[----:B------:R-:W-:Y:S01]  /*3d30*/  ISETP.GT.AND P1, PT, R129, 0x60, PT ;  /* 0x000000608100780c */ /* 0x000fe20003f24270 */
[----:B------:R-:W-:Y:S01]  /*3d40*/  MUFU.EX2 R134, R134 ;  /* 0x0000008600867308 */ /* 0x000fe20000000800 */
[----:B------:R-:W-:Y:S01]  /*3d50*/  FSEL R132, R216, -INF , P0 ;  /* 0xff800000d8847808 */ /* 0x000fe20000000000 */
[----:B------:R-:W-:Y:S01]  /*3d60*/  FFMA.FTZ R135, R135, c[0x0][0x29c], -R244 ;  /* 0x0000a70087877a23 */ /* 0x000fe200000108f4 */
[----:B------:R-:W-:Y:S01]  /*3d70*/  ISETP.GT.AND P0, PT, R129, 0x61, PT ;  /* 0x000000618100780c */ /* 0x000fe20003f04270 */
[C---:B------:R-:W-:Y:S01]  /*3d80*/  HMMA.16816.F32.BF16 R24, R112.reuse, R168, R24 ;  /* 0x000000a87018723c */ /* 0x040fe20000041818 */
[----:B------:R-:W-:Y:S03]  /*3d90*/  FSEL R136, R217, -INF , P6 ;  /* 0xff800000d9887808 */ /* 0x000fe60003000000 */
[----:B------:R-:W-:Y:S01]  /*3da0*/  FSEL R190, R233, -INF , P2 ;  /* 0xff800000e9be7808 */ /* 0x000fe20001000000 */
[--C-:B------:R-:W-:Y:S01]  /*3db0*/  FFMA.FTZ R132, R132, c[0x0][0x29c], -R239.reuse ;  /* 0x0000a70084847a23 */ /* 0x100fe200000108ef */
[----:B------:R-:W-:Y:S01]  /*3dc0*/  FSEL R188, R236, -INF , P1 ;  /* 0xff800000ecbc7808 */ /* 0x000fe20000800000 */
[--C-:B------:R-:W-:Y:S01]  /*3dd0*/  FFMA.FTZ R136, R136, c[0x0][0x29c], -R239.reuse ;  /* 0x0000a70088887a23 */ /* 0x100fe200000108ef */
[-C--:B------:R-:W-:Y:S01]  /*3de0*/  HMMA.16816.F32.BF16 R28, R112, R170.reuse, R28 ;  /* 0x000000aa701c723c */ /* 0x080fe2000004181c */
[----:B------:R-:W-:Y:S01]  /*3df0*/  FSEL R138, R238, -INF , P0 ;  /* 0xff800000ee8a7808 */ /* 0x000fe20000000000 */
[----:B------:R-:W-:Y:S02]  /*3e00*/  MUFU.EX2 R245, R245 ;  /* 0x000000f500f57308 */ /* 0x000fe40000000800 */
[----:B------:R-:W-:Y:S01]  /*3e10*/  FSEL R130, R220, -INF , P5 ;  /* 0xff800000dc827808 */ /* 0x000fe20002800000 */
[--C-:B------:R-:W-:Y:S02]  /*3e20*/  FFMA.FTZ R190, R190, c[0x0][0x29c], -R239.reuse ;  /* 0x0000a700bebe7a23 */ /* 0x100fe400000108ef */
[--C-:B-1----:R-:W-:Y:S01]  /*3e30*/  FADD.FTZ R112, R4, -R120.reuse ;  /* 0x8000007804707221 */ /* 0x102fe20000010000 */
[----:B------:R-:W-:Y:S01]  /*3e40*/  HMMA.16816.F32.BF16 R32, R108, R170, R32 ;  /* 0x000000aa6c20723c */ /* 0x000fe20000041820 */
[----:B------:R-:W1:Y:S03]  /*3e50*/  LDS R108, [R237+0xc2a0] ;  /* 0x00c2a000ed6c7984 */ /* 0x000e660000000800 */
[--C-:B------:R-:W-:Y:S01]  /*3e60*/  FADD.FTZ R113, R5, -R120.reuse ;  /* 0x8000007805717221 */ /* 0x100fe20000010000 */
[----:B------:R-:W-:Y:S01]  /*3e70*/  FSEL R114, R221, -INF , P4 ;  /* 0xff800000dd727808 */ /* 0x000fe20002000000 */
[----:B------:R-:W-:Y:S01]  /*3e80*/  FMUL.FTZ R112, R119, R112 ;  /* 0x0000007077707220 */ /* 0x000fe20000410000 */
[----:B------:R-:W-:Y:S01]  /*3e90*/  FSEL R110, R232, -INF , P3 ;  /* 0xff800000e86e7808 */ /* 0x000fe20001800000 */
[----:B------:R-:W-:Y:S01]  /*3ea0*/  FMUL.FTZ R113, R118, R113 ;  /* 0x0000007176717220 */ /* 0x000fe20000410000 */
[----:B------:R-:W-:Y:S03]  /*3eb0*/  MUFU.EX2 R127, R127 ;  /* 0x0000007f007f7308 */ /* 0x000fe60000000800 */
[----:B------:R-:W-:Y:S01]  /*3ec0*/  FMUL.FTZ R112, R112, R213 ;  /* 0x000000d570707220 */ /* 0x000fe20000410000 */
[----:B------:R-:W-:Y:S01]  /*3ed0*/  F2FP.BF16.PACK_AB R119, R118, R119 ;  /* 0x000000777677723e */ /* 0x000fe200000010ff */
[----:B------:R-:W-:Y:S02]  /*3ee0*/  FMUL.FTZ R113, R113, R214 ;  /* 0x000000d671717220 */ /* 0x000fe40000410000 */
[--C-:B------:R-:W-:Y:S01]  /*3ef0*/  FADD.FTZ R109, R17, -R120.reuse ;  /* 0x80000078116d7221 */ /* 0x100fe20000010000 */
[----:B------:R-:W-:Y:S01]  /*3f00*/  IADD3 R17, R195, 0x2, RZ ;  /* 0x00000002c3117810 */ /* 0x000fe20007ffe0ff */
[--C-:B------:R-:W-:Y:S01]  /*3f10*/  FADD.FTZ R115, R21, -R120.reuse ;  /* 0x8000007815737221 */ /* 0x100fe20000010000 */
[----:B------:R-:W-:Y:S01]  /*3f20*/  F2FP.BF16.PACK_AB R113, R113, R112 ;  /* 0x000000707171723e */ /* 0x000fe200000010ff */
[C---:B----4-:R-:W-:Y:S01]  /*3f30*/  FMUL.FTZ R109, R122.reuse, R109 ;  /* 0x0000006d7a6d7220 */ /* 0x050fe20000410000 */
[----:B------:R-:W-:Y:S01]  /*3f40*/  F2FP.BF16.PACK_AB R112, R122, R121 ;  /* 0x000000797a70723e */ /* 0x000fe200000010ff */
[--C-:B------:R-:W-:Y:S01]  /*3f50*/  FADD.FTZ R122, R20, -R120.reuse ;  /* 0x80000078147a7221 */ /* 0x100fe20000010000 */
[----:B------:R-:W-:Y:S01]  /*3f60*/  MUFU.EX2 R128, R128 ;  /* 0x0000008000807308 */ /* 0x000fe20000000800 */
[----:B------:R-:W-:Y:S01]  /*3f70*/  FADD.FTZ R32, R32, -R120 ;  /* 0x8000007820207221 */ /* 0x000fe20000010000 */
[----:B------:R-:W-:Y:S01]  /*3f80*/  ISETP.GE.AND P0, PT, R17, R196, PT ;  /* 0x000000c41100720c */ /* 0x000fe20003f06270 */
[----:B-----5:R-:W-:Y:S01]  /*3f90*/  FMUL.FTZ R122, R123, R122 ;  /* 0x0000007a7b7a7220 */ /* 0x020fe20000410000 */
[C---:B------:R-:W-:Y:S01]  /*3fa0*/  F2FP.BF16.PACK_AB R123, R124.reuse, R123 ;  /* 0x0000007b7c7b723e */ /* 0x040fe200000010ff */
[----:B------:R-:W-:Y:S02]  /*3fb0*/  FMUL.FTZ R115, R124, R115 ;  /* 0x000000737c737220 */ /* 0x000fe40000410000 */
[----:B------:R-:W-:Y:S02]  /*3fc0*/  FFMA.FTZ R124, -R227, R227, 1 ;  /* 0x3f800000e37c7423 */ /* 0x000fe400000101e3 */
[----:B------:R-:W-:Y:S01]  /*3fd0*/  FFMA.FTZ R111, -R222, R222, 1 ;  /* 0x3f800000de6f7423 */ /* 0x000fe200000101de */
[----:B------:R-:W4:Y:S01]  /*3fe0*/  MUFU.EX2 R133, R133 ;  /* 0x0000008500857308 */ /* 0x000f220000000800 */
[----:B------:R-:W-:Y:S02]  /*3ff0*/  FMUL.FTZ R124, R115, R124 ;  /* 0x0000007c737c7220 */ /* 0x000fe40000410000 */
[----:B------:R-:W-:Y:S02]  /*4000*/  FFMA.FTZ R222, -R223, R223, 1 ;  /* 0x3f800000dfde7423 */ /* 0x000fe400000101df */
[----:B------:R-:W-:Y:S02]  /*4010*/  FMUL.FTZ R32, R117, R32 ;  /* 0x0000002075207220 */ /* 0x000fe40000410000 */
[----:B------:R-:W-:Y:S02]  /*4020*/  FFMA.FTZ R115, -R240, R240, 1 ;  /* 0x3f800000f0737423 */ /* 0x000fe400000101f0 */
[----:B------:R-:W-:Y:S01]  /*4030*/  FMUL.FTZ R222, R109, R222 ;  /* 0x000000de6dde7220 */ /* 0x000fe20000410000 */
[----:B------:R-:W-:Y:S01]  /*4040*/  MUFU.EX2 R131, R131 ;  /* 0x0000008300837308 */ /* 0x000fe20000000800 */
[----:B------:R-:W-:Y:S02]  /*4050*/  FMUL.FTZ R32, R32, R115 ;  /* 0x0000007320207220 */ /* 0x000fe40000410000 */
[--C-:B-1----:R-:W-:Y:S02]  /*4060*/  FADD.FTZ R115, R7, -R108.reuse ;  /* 0x8000006c07737221 */ /* 0x102fe40000010000 */
[----:B------:R-:W-:Y:S02]  /*4070*/  FFMA.FTZ R109, -R226, R226, 1 ;  /* 0x3f800000e26d7423 */ /* 0x000fe400000101e2 */
[----:B------:R-:W-:Y:S02]  /*4080*/  FADD.FTZ R226, R6, -R108 ;  /* 0x8000006c06e27221 */ /* 0x000fe40000010000 */
[C---:B---3--:R-:W-:Y:S01]  /*4090*/  FMUL.FTZ R115, R116.reuse, R115 ;  /* 0x0000007374737220 */ /* 0x048fe20000410000 */
[----:B------:R-:W1:Y:S01]  /*40a0*/  MUFU.EX2 R118, R135 ;  /* 0x0000008700767308 */ /* 0x000e620000000800 */
[----:B------:R-:W-:Y:S01]  /*40b0*/  FMUL.FTZ R226, R125, R226 ;  /* 0x000000e27de27220 */ /* 0x000fe20000410000 */
[----:B------:R-:W-:Y:S01]  /*40c0*/  F2FP.BF16.PACK_AB R125, R116, R125 ;  /* 0x0000007d747d723e */ /* 0x000fe200000010ff */
[--C-:B------:R-:W-:Y:S01]  /*40d0*/  FFMA.FTZ R114, R114, c[0x0][0x29c], -R239.reuse ;  /* 0x0000a70072727a23 */ /* 0x100fe200000108ef */
[----:B------:R-:W3:Y:S01]  /*40e0*/  LDS R116, [R237+0xc300] ;  /* 0x00c30000ed747984 */ /* 0x000ee20000000800 */
[--C-:B------:R-:W-:Y:S02]  /*40f0*/  FFMA.FTZ R110, R110, c[0x0][0x29c], -R239.reuse ;  /* 0x0000a7006e6e7a23 */ /* 0x100fe400000108ef */
[--C-:B------:R-:W-:Y:S01]  /*4100*/  FFMA.FTZ R130, R130, c[0x0][0x29c], -R239.reuse ;  /* 0x0000a70082827a23 */ /* 0x100fe200000108ef */
[----:B------:R-:W5:Y:S01]  /*4110*/  LDS R237, [R237+0xc320] ;  /* 0x00c32000eded7984 */ /* 0x000f620000000800 */
[--C-:B------:R-:W-:Y:S01]  /*4120*/  FFMA.FTZ R188, R188, c[0x0][0x29c], -R239.reuse ;  /* 0x0000a700bcbc7a23 */ /* 0x100fe200000108ef */
[----:B------:R-:W1:Y:S01]  /*4130*/  MUFU.EX2 R214, R139 ;  /* 0x0000008b00d67308 */ /* 0x000e620000000800 */
[----:B------:R-:W-:Y:S01]  /*4140*/  FFMA.FTZ R239, R138, c[0x0][0x29c], -R239 ;  /* 0x0000a7008aef7a23 */ /* 0x000fe200000108ef */
[----:B------:R1:W-:Y:S01]  /*4150*/  STS [R208], R119 ;  /* 0x00000077d0007388 */ /* 0x0003e20000000800 */
[--C-:B------:R-:W-:Y:S02]  /*4160*/  FADD.FTZ R138, R16, -R120.reuse ;  /* 0x80000078108a7221 */ /* 0x100fe40000010000 */
[----:B------:R-:W-:Y:S01]  /*4170*/  FADD.FTZ R33, R33, -R120 ;  /* 0x8000007821217221 */ /* 0x000fe20000010000 */
[----:B------:R-:W-:Y:S01]  /*4180*/  STS [R208+0x400], R125 ;  /* 0x0004007dd0007388 */ /* 0x000fe20000000800 */
[----:B------:R-:W-:Y:S01]  /*4190*/  FMUL.FTZ R138, R121, R138 ;  /* 0x0000008a798a7220 */ /* 0x000fe20000410000 */
[C---:B--2---:R-:W-:Y:S01]  /*41a0*/  F2FP.BF16.PACK_AB R120, R246.reuse, R117 ;  /* 0x00000075f678723e */ /* 0x044fe200000010ff */
[----:B------:R-:W-:Y:S01]  /*41b0*/  FMUL.FTZ R33, R246, R33 ;  /* 0x00000021f6217220 */ /* 0x000fe20000410000 */
[----:B------:R-:W-:Y:S01]  /*41c0*/  STS [R209], R112 ;  /* 0x00000070d1007388 */ /* 0x000fe20000000800 */
[----:B------:R-:W-:Y:S01]  /*41d0*/  FMUL.FTZ R111, R138, R111 ;  /* 0x0000006f8a6f7220 */ /* 0x000fe20000410000 */
[----:B------:R-:W-:Y:S01]  /*41e0*/  MUFU.EX2 R132, R132 ;  /* 0x0000008400847308 */ /* 0x000fe20000000800 */
[----:B------:R-:W-:Y:S02]  /*41f0*/  FFMA.FTZ R138, -R241, R241, 1 ;  /* 0x3f800000f18a7423 */ /* 0x000fe400000101f1 */
[----:B------:R-:W-:Y:S01]  /*4200*/  FFMA.FTZ R117, -R210, R210, 1 ;  /* 0x3f800000d2757423 */ /* 0x000fe200000101d2 */
[----:B------:R-:W-:Y:S01]  /*4210*/  F2FP.BF16.PACK_AB R222, R222, R111 ;  /* 0x0000006fdede723e */ /* 0x000fe200000010ff */
[----:B------:R-:W-:Y:S02]  /*4220*/  FMUL.FTZ R33, R33, R138 ;  /* 0x0000008a21217220 */ /* 0x000fe40000410000 */
[----:B------:R-:W-:Y:S02]  /*4230*/  FFMA.FTZ R138, -R211, R211, 1 ;  /* 0x3f800000d38a7423 */ /* 0x000fe400000101d3 */
[----:B------:R-:W-:Y:S01]  /*4240*/  FMUL.FTZ R109, R122, R109 ;  /* 0x0000006d7a6d7220 */ /* 0x000fe20000410000 */
[----:B------:R-:W-:Y:S01]  /*4250*/  MUFU.EX2 R130, R130 ;  /* 0x0000008200827308 */ /* 0x000fe20000000800 */
[----:B------:R-:W-:Y:S02]  /*4260*/  FMUL.FTZ R117, R226, R117 ;  /* 0x00000075e2757220 */ /* 0x000fe40000410000 */
[----:B------:R-:W-:Y:S01]  /*4270*/  FMUL.FTZ R138, R115, R138 ;  /* 0x0000008a738a7220 */ /* 0x000fe20000410000 */
[----:B------:R-:W-:Y:S01]  /*4280*/  F2FP.BF16.PACK_AB R109, R124, R109 ;  /* 0x0000006d7c6d723e */ /* 0x000fe200000010ff */
[--C-:B------:R-:W-:Y:S01]  /*4290*/  FADD.FTZ R111, R22, -R108.reuse ;  /* 0x8000006c166f7221 */ /* 0x100fe20000010000 */
[----:B------:R-:W-:Y:S01]  /*42a0*/  F2FP.BF16.PACK_AB R124, R33, R32 ;  /* 0x00000020217c723e */ /* 0x000fe200000010ff */
[--C-:B------:R-:W-:Y:S01]  /*42b0*/  FADD.FTZ R33, R18, -R108.reuse ;  /* 0x8000006c12217221 */ /* 0x100fe20000010000 */
[----:B------:R-:W-:Y:S01]  /*42c0*/  F2FP.BF16.PACK_AB R117, R138, R117 ;  /* 0x000000758a75723e */ /* 0x000fe200000010ff */
[--C-:B------:R-:W-:Y:S01]  /*42d0*/  FADD.FTZ R32, R19, -R108.reuse ;  /* 0x8000006c13207221 */ /* 0x100fe20000010000 */
[----:B------:R-:W-:Y:S01]  /*42e0*/  MUFU.EX2 R122, R189 ;  /* 0x000000bd007a7308 */ /* 0x000fe20000000800 */
[--C-:B------:R-:W-:Y:S01]  /*42f0*/  FADD.FTZ R138, R23, -R108.reuse ;  /* 0x8000006c178a7221 */ /* 0x100fe20000010000 */
[----:B----4-:R-:W-:Y:S01]  /*4300*/  F2FP.BF16.PACK_AB R115, R133, R128 ;  /* 0x000000808573723e */ /* 0x010fe200000010ff */
[--C-:B------:R-:W-:Y:S02]  /*4310*/  FADD.FTZ R121, R34, -R108.reuse ;  /* 0x8000006c22797221 */ /* 0x100fe40000010000 */
[----:B------:R-:W-:Y:S02]  /*4320*/  FADD.FTZ R108, R35, -R108 ;  /* 0x8000006c236c7221 */ /* 0x000fe40000010000 */
[----:B------:R-:W-:Y:S01]  /*4330*/  FMUL.FTZ R121, R134, R121 ;  /* 0x0000007986797220 */ /* 0x000fe20000410000 */
[----:B------:R-:W-:Y:S01]  /*4340*/  F2FP.BF16.PACK_AB R134, R245, R134 ;  /* 0x00000086f586723e */ /* 0x000fe200000010ff */
[----:B------:R-:W-:Y:S01]  /*4350*/  FFMA.FTZ R244, R249, c[0x0][0x29c], -R244 ;  /* 0x0000a700f9f47a23 */ /* 0x000fe200000108f4 */
[----:B------:R1:W-:Y:S01]  /*4360*/  MUFU.EX2 R35, R136 ;  /* 0x0000008800237308 */ /* 0x0003e20000000800 */
[----:B------:R-:W-:Y:S02]  /*4370*/  FMUL.FTZ R108, R245, R108 ;  /* 0x0000006cf56c7220 */ /* 0x000fe40000410000 */
[----:B------:R-:W-:Y:S02]  /*4380*/  FMUL.FTZ R121, R121, R242 ;  /* 0x000000f279797220 */ /* 0x000fe40000410000 */
[----:B------:R-:W-:Y:S02]  /*4390*/  FMUL.FTZ R108, R108, R243 ;  /* 0x000000f36c6c7220 */ /* 0x000fe40000410000 */
[----:B------:R-:W-:Y:S01]  /*43a0*/  FMUL.FTZ R33, R126, R33 ;  /* 0x000000217e217220 */ /* 0x000fe20000410000 */
[C---:B------:R-:W-:Y:S01]  /*43b0*/  F2FP.BF16.PACK_AB R126, R127.reuse, R126 ;  /* 0x0000007e7f7e723e */ /* 0x040fe200000010ff */
[--C-:B---3--:R-:W-:Y:S01]  /*43c0*/  FADD.FTZ R34, R8, -R116.reuse ;  /* 0x8000007408227221 */ /* 0x108fe20000010000 */
[----:B------:R-:W-:Y:S01]  /*43d0*/  MUFU.EX2 R129, R114 ;  /* 0x0000007200817308 */ /* 0x000fe20000000800 */
[----:B------:R-:W-:Y:S01]  /*43e0*/  FMUL.FTZ R32, R127, R32 ;  /* 0x000000207f207220 */ /* 0x000fe20000410000 */
[----:B------:R-:W-:Y:S01]  /*43f0*/  F2FP.BF16.PACK_AB R108, R108, R121 ;  /* 0x000000796c6c723e */ /* 0x000fe200000010ff */
[----:B------:R-:W-:Y:S01]  /*4400*/  STS [R209+0x400], R126 ;  /* 0x0004007ed1007388 */ /* 0x000fe20000000800 */
[----:B------:R-:W-:Y:S02]  /*4410*/  FMUL.FTZ R111, R128, R111 ;  /* 0x0000006f806f7220 */ /* 0x000fe40000410000 */
[----:B------:R-:W-:Y:S02]  /*4420*/  FMUL.FTZ R138, R133, R138 ;  /* 0x0000008a858a7220 */ /* 0x000fe40000410000 */
[--C-:B------:R-:W-:Y:S02]  /*4430*/  FADD.FTZ R128, R12, -R116.reuse ;  /* 0x800000740c807221 */ /* 0x100fe40000010000 */
[----:B------:R-:W-:Y:S01]  /*4440*/  MUFU.EX2 R247, R247 ;  /* 0x000000f700f77308 */ /* 0x000fe20000000800 */
[----:B------:R-:W-:Y:S02]  /*4450*/  FMUL.FTZ R33, R33, R224 ;  /* 0x000000e021217220 */ /* 0x000fe40000410000 */
[----:B------:R-:W-:Y:S01]  /*4460*/  FMUL.FTZ R32, R32, R225 ;  /* 0x000000e120207220 */ /* 0x000fe20000410000 */
[----:B-1----:R-:W-:Y:S01]  /*4470*/  F2FP.BF16.PACK_AB R136, R118, R137 ;  /* 0x000000897688723e */ /* 0x002fe200000010ff */
[----:B------:R-:W-:Y:S02]  /*4480*/  FMUL.FTZ R111, R111, R228 ;  /* 0x000000e46f6f7220 */ /* 0x000fe40000410000 */
[----:B------:R-:W-:Y:S01]  /*4490*/  FMUL.FTZ R138, R138, R229 ;  /* 0x000000e58a8a7220 */ /* 0x000fe20000410000 */
[----:B------:R-:W-:Y:S01]  /*44a0*/  F2FP.BF16.PACK_AB R32, R32, R33 ;  /* 0x000000212020723e */ /* 0x000fe200000010ff */
[----:B------:R-:W-:Y:S01]  /*44b0*/  FMUL.FTZ R34, R131, R34 ;  /* 0x0000002283227220 */ /* 0x000fe20000410000 */
[----:B------:R-:W1:Y:S01]  /*44c0*/  MUFU.EX2 R244, R244 ;  /* 0x000000f400f47308 */ /* 0x000e620000000800 */
[----:B------:R-:W-:Y:S01]  /*44d0*/  FFMA.FTZ R121, -R212, R212, 1 ;  /* 0x3f800000d4797423 */ /* 0x000fe200000101d4 */
[----:B------:R-:W-:Y:S01]  /*44e0*/  F2FP.BF16.PACK_AB R111, R138, R111 ;  /* 0x0000006f8a6f723e */ /* 0x000fe200000010ff */
[--C-:B------:R-:W-:Y:S01]  /*44f0*/  FADD.FTZ R127, R13, -R116.reuse ;  /* 0x800000740d7f7221 */ /* 0x100fe20000010000 */
[----:B------:R-:W-:Y:S01]  /*4500*/  F2FP.BF16.PACK_AB R131, R214, R131 ;  /* 0x00000083d683723e */ /* 0x000fe200000010ff */
[--C-:B------:R-:W-:Y:S02]  /*4510*/  FADD.FTZ R24, R24, -R116.reuse ;  /* 0x8000007418187221 */ /* 0x100fe40000010000 */
[--C-:B------:R-:W-:Y:S02]  /*4520*/  FADD.FTZ R25, R25, -R116.reuse ;  /* 0x8000007419197221 */ /* 0x100fe40000010000 */
[----:B------:R-:W-:Y:S01]  /*4530*/  STS [R208+0x1000], R131 ;  /* 0x00100083d0007388 */ /* 0x000fe20000000800 */
[----:B------:R-:W-:Y:S01]  /*4540*/  FMUL.FTZ R128, R137, R128 ;  /* 0x0000008089807220 */ /* 0x000fe20000410000 */
[----:B------:R-:W-:Y:S01]  /*4550*/  MUFU.EX2 R110, R110 ;  /* 0x0000006e006e7308 */ /* 0x000fe20000000800 */
[----:B------:R-:W-:Y:S02]  /*4560*/  FFMA.FTZ R133, -R218, R218, 1 ;  /* 0x3f800000da857423 */ /* 0x000fe400000101da */
[----:B------:R-:W-:Y:S02]  /*4570*/  FMUL.FTZ R34, R34, R121 ;  /* 0x0000007922227220 */ /* 0x000fe40000410000 */
[--C-:B------:R-:W-:Y:S02]  /*4580*/  FADD.FTZ R33, R9, -R116.reuse ;  /* 0x8000007409217221 */ /* 0x100fe40000010000 */
[----:B------:R-:W-:Y:S02]  /*4590*/  FFMA.FTZ R138, -R219, R219, 1 ;  /* 0x3f800000db8a7423 */ /* 0x000fe400000101db */
[----:B------:R-:W-:Y:S01]  /*45a0*/  FMUL.FTZ R128, R128, R133 ;  /* 0x0000008580807220 */ /* 0x000fe20000410000 */
[----:B------:R-:W2:Y:S01]  /*45b0*/  MUFU.EX2 R121, R190 ;  /* 0x000000be00797308 */ /* 0x000ea20000000800 */
[--C-:B------:R-:W-:Y:S02]  /*45c0*/  FADD.FTZ R28, R28, -R116.reuse ;  /* 0x800000741c1c7221 */ /* 0x100fe40000010000 */
[----:B------:R-:W-:Y:S01]  /*45d0*/  FADD.FTZ R29, R29, -R116 ;  /* 0x800000741d1d7221 */ /* 0x000fe20000010000 */
[----:B-1----:R-:W-:Y:S01]  /*45e0*/  F2FP.BF16.PACK_AB R114, R244, R247 ;  /* 0x000000f7f472723e */ /* 0x002fe200000010ff */
[----:B------:R-:W-:Y:S02]  /*45f0*/  FFMA.FTZ R116, -R231, R231, 1 ;  /* 0x3f800000e7747423 */ /* 0x000fe400000101e7 */
[----:B------:R-:W-:Y:S01]  /*4600*/  FMUL.FTZ R24, R191, R24 ;  /* 0x00000018bf187220 */ /* 0x000fe20000410000 */
[C---:B------:R-:W-:Y:S01]  /*4610*/  F2FP.BF16.PACK_AB R191, R122.reuse, R191 ;  /* 0x000000bf7abf723e */ /* 0x040fe200000010ff */
[----:B------:R-:W-:Y:S01]  /*4620*/  FMUL.FTZ R25, R122, R25 ;  /* 0x000000197a197220 */ /* 0x000fe20000410000 */
[----:B------:R-:W-:Y:S01]  /*4630*/  MUFU.EX2 R188, R188 ;  /* 0x000000bc00bc7308 */ /* 0x000fe20000000800 */
[----:B------:R-:W-:Y:S01]  /*4640*/  FMUL.FTZ R127, R118, R127 ;  /* 0x0000007f767f7220 */ /* 0x000fe20000410000 */
[----:B------:R-:W-:Y:S01]  /*4650*/  LEA R122, R183, R176, 0xc ;  /* 0x000000b0b77a7211 */ /* 0x000fe200078e60ff */
[----:B------:R-:W-:Y:S02]  /*4660*/  FFMA.FTZ R133, -R230, R230, 1 ;  /* 0x3f800000e6857423 */ /* 0x000fe400000101e6 */
[----:B------:R-:W-:Y:S01]  /*4670*/  FMUL.FTZ R25, R25, R116 ;  /* 0x0000007419197220 */ /* 0x000fe20000410000 */
[----:B------:R-:W-:Y:S01]  /*4680*/  SHF.L.U32 R122, R122, 0x1, RZ ;  /* 0x000000017a7a7819 */ /* 0x000fe200000006ff */
[----:B------:R-:W-:Y:S02]  /*4690*/  FMUL.FTZ R127, R127, R138 ;  /* 0x0000008a7f7f7220 */ /* 0x000fe40000410000 */
[----:B------:R-:W-:Y:S01]  /*46a0*/  FMUL.FTZ R24, R24, R133 ;  /* 0x0000008518187220 */ /* 0x000fe20000410000 */
[----:B------:R-:W1:Y:S01]  /*46b0*/  MUFU.EX2 R239, R239 ;  /* 0x000000ef00ef7308 */ /* 0x000e620000000800 */
[----:B------:R-:W-:Y:S01]  /*46c0*/  FFMA.FTZ R118, -R215, R215, 1 ;  /* 0x3f800000d7767423 */ /* 0x000fe200000101d7 */
[----:B------:R-:W-:Y:S01]  /*46d0*/  F2FP.BF16.PACK_AB R128, R127, R128 ;  /* 0x000000807f80723e */ /* 0x000fe200000010ff */
[----:B------:R-:W-:Y:S01]  /*46e0*/  FMUL.FTZ R33, R214, R33 ;  /* 0x00000021d6217220 */ /* 0x000fe20000410000 */
[----:B------:R-:W-:Y:S01]  /*46f0*/  F2FP.BF16.PACK_AB R127, R25, R24 ;  /* 0x00000018197f723e */ /* 0x000fe200000010ff */
[----:B------:R-:W-:Y:S01]  /*4700*/  FMUL.FTZ R29, R244, R29 ;  /* 0x0000001df41d7220 */ /* 0x000fe20000410000 */
[----:B------:R-:W-:Y:S01]  /*4710*/  F2FP.BF16.PACK_AB R25, R35, R132 ;  /* 0x000000842319723e */ /* 0x000fe200000010ff */
[----:B------:R-:W-:Y:S01]  /*4720*/  FMUL.FTZ R33, R33, R118 ;  /* 0x0000007621217220 */ /* 0x000fe20000410000 */
[----:B------:R-:W-:Y:S01]  /*4730*/  F2FP.BF16.PACK_AB R24, R129, R130 ;  /* 0x000000828118723e */ /* 0x000fe200000010ff */
[----:B------:R-:W-:Y:S02]  /*4740*/  FFMA.FTZ R118, -R235, R235, 1 ;  /* 0x3f800000eb767423 */ /* 0x000fe400000101eb */
[----:B------:R3:W-:Y:S01]  /*4750*/  STS [R208+0x1400], R25 ;  /* 0x00140019d0007388 */ /* 0x0007e20000000800 */
[----:B------:R-:W-:Y:S01]  /*4760*/  FMUL.FTZ R28, R247, R28 ;  /* 0x0000001cf71c7220 */ /* 0x000fe20000410000 */
[----:B------:R-:W-:Y:S01]  /*4770*/  F2FP.BF16.PACK_AB R33, R33, R34 ;  /* 0x000000222121723e */ /* 0x000fe200000010ff */
[----:B------:R-:W-:Y:S01]  /*4780*/  FFMA.FTZ R135, -R234, R234, 1 ;  /* 0x3f800000ea877423 */ /* 0x000fe200000101ea */
[----:B------:R-:W-:Y:S01]  /*4790*/  STS [R209+0x1000], R136 ;  /* 0x00100088d1007388 */ /* 0x000fe20000000800 */
[----:B------:R-:W-:Y:S02]  /*47a0*/  FMUL.FTZ R29, R29, R118 ;  /* 0x000000761d1d7220 */ /* 0x000fe40000410000 */
[----:B------:R-:W-:Y:S01]  /*47b0*/  FMUL.FTZ R28, R28, R135 ;  /* 0x000000871c1c7220 */ /* 0x000fe20000410000 */
[----:B------:R4:W-:Y:S01]  /*47c0*/  STS [R209+0x1400], R24 ;  /* 0x00140018d1007388 */ /* 0x0009e20000000800 */
[----:B------:R-:W-:Y:S02]  /*47d0*/  FFMA.FTZ R232, -R232, R232, 1 ;  /* 0x3f800000e8e87423 */ /* 0x000fe400000101e8 */
[----:B------:R-:W-:Y:S01]  /*47e0*/  FFMA.FTZ R233, -R233, R233, 1 ;  /* 0x3f800000e9e97423 */ /* 0x000fe200000101e9 */
[----:B------:R-:W-:Y:S01]  /*47f0*/  STS [R208+0x2000], R123 ;  /* 0x0020007bd0007388 */ /* 0x000fe20000000800 */
[----:B------:R-:W-:Y:S01]  /*4800*/  F2FP.BF16.PACK_AB R138, R29, R28 ;  /* 0x0000001c1d8a723e */ /* 0x000fe200000010ff */
[--C-:B-----5:R-:W-:Y:S01]  /*4810*/  FADD.FTZ R28, R11, -R237.reuse ;  /* 0x800000ed0b1c7221 */ /* 0x120fe20000010000 */
[----:B--2---:R-:W-:Y:S01]  /*4820*/  F2FP.BF16.PACK_AB R29, R121, R110 ;  /* 0x0000006e791d723e */ /* 0x004fe200000010ff */
[----:B------:R-:W-:Y:S01]  /*4830*/  STS [R208+0x2400], R115 ;  /* 0x00240073d0007388 */ /* 0x000fe20000000800 */
[----:B-1----:R-:W-:Y:S01]  /*4840*/  F2FP.BF16.PACK_AB R34, R239, R188 ;  /* 0x000000bcef22723e */ /* 0x002fe200000010ff */
[----:B------:R-:W-:Y:S02]  /*4850*/  FMUL.FTZ R28, R35, R28 ;  /* 0x0000001c231c7220 */ /* 0x000fe40000410000 */
[----:B------:R1:W-:Y:S01]  /*4860*/  STS [R209+0x2000], R120 ;  /* 0x00200078d1007388 */ /* 0x0003e20000000800 */
[----:B------:R-:W-:Y:S02]  /*4870*/  FFMA.FTZ R236, -R236, R236, 1 ;  /* 0x3f800000ecec7423 */ /* 0x000fe400000101ec */
[----:B------:R-:W-:Y:S01]  /*4880*/  FFMA.FTZ R216, -R216, R216, 1 ;  /* 0x3f800000d8d87423 */ /* 0x000fe200000101d8 */
[----:B------:R-:W-:Y:S01]  /*4890*/  STS [R209+0x2400], R134 ;  /* 0x00240086d1007388 */ /* 0x000fe20000000800 */
[----:B------:R-:W-:Y:S02]  /*48a0*/  FFMA.FTZ R217, -R217, R217, 1 ;  /* 0x3f800000d9d97423 */ /* 0x000fe400000101d9 */
[----:B------:R-:W-:Y:S01]  /*48b0*/  FFMA.FTZ R220, -R220, R220, 1 ;  /* 0x3f800000dcdc7423 */ /* 0x000fe200000101dc */
[----:B------:R-:W-:Y:S01]  /*48c0*/  STS [R208+0x3000], R191 ;  /* 0x003000bfd0007388 */ /* 0x000fe20000000800 */
[----:B------:R-:W-:Y:S02]  /*48d0*/  FMUL.FTZ R28, R28, R217 ;  /* 0x000000d91c1c7220 */ /* 0x000fe40000410000 */
[----:B------:R-:W-:Y:S01]  /*48e0*/  FFMA.FTZ R221, -R221, R221, 1 ;  /* 0x3f800000dddd7423 */ /* 0x000fe200000101dd */
[----:B------:R2:W-:Y:S01]  /*48f0*/  STS [R208+0x3400], R29 ;  /* 0x0034001dd0007388 */ /* 0x0005e20000000800 */
[--C-:B------:R-:W-:Y:S02]  /*4900*/  FADD.FTZ R119, R10, -R237.reuse ;  /* 0x800000ed0a777221 */ /* 0x100fe40000010000 */
[--C-:B---3--:R-:W-:Y:S01]  /*4910*/  FADD.FTZ R25, R14, -R237.reuse ;  /* 0x800000ed0e197221 */ /* 0x108fe20000010000 */
[----:B------:R-:W-:Y:S01]  /*4920*/  STS [R209+0x3000], R114 ;  /* 0x00300072d1007388 */ /* 0x000fe20000000800 */
[----:B------:R-:W-:Y:S02]  /*4930*/  FMUL.FTZ R119, R132, R119 ;  /* 0x0000007784777220 */ /* 0x000fe40000410000 */
[----:B------:R-:W-:Y:S01]  /*4940*/  FMUL.FTZ R25, R130, R25 ;  /* 0x0000001982197220 */ /* 0x000fe20000410000 */
[----:B------:R-:W-:Y:S01]  /*4950*/  STS [R209+0x3400], R34 ;  /* 0x00340022d1007388 */ /* 0x000fe20000000800 */
[--C-:B----4-:R-:W-:Y:S02]  /*4960*/  FADD.FTZ R24, R15, -R237.reuse ;  /* 0x800000ed0f187221 */ /* 0x110fe40000010000 */
[----:B------:R-:W-:Y:S01]  /*4970*/  FMUL.FTZ R119, R119, R216 ;  /* 0x000000d877777220 */ /* 0x000fe20000410000 */
[----:B------:R-:W-:Y:S01]  /*4980*/  BAR.SYNC.DEFER_BLOCKING 0x0 ;  /* 0x0000000000007b1d */ /* 0x000fe20000010000 */
[----:B------:R-:W-:Y:S01]  /*4990*/  FMUL.FTZ R24, R129, R24 ;  /* 0x0000001881187220 */ /* 0x000fe20000410000 */
[----:B-1----:R-:W-:Y:S01]  /*49a0*/  IADD3 R120, R173, R122, RZ ;  /* 0x0000007aad787210 */ /* 0x002fe20007ffe0ff */
[----:B------:R-:W-:Y:S01]  /*49b0*/  FMUL.FTZ R25, R25, R220 ;  /* 0x000000dc19197220 */ /* 0x000fe20000410000 */
[----:B------:R-:W-:Y:S01]  /*49c0*/  F2FP.BF16.PACK_AB R119, R28, R119 ;  /* 0x000000771c77723e */ /* 0x000fe200000010ff */
[----:B------:R-:W-:Y:S02]  /*49d0*/  FMUL.FTZ R24, R24, R221 ;  /* 0x000000dd18187220 */ /* 0x000fe40000410000 */
[--C-:B------:R-:W-:Y:S03]  /*49e0*/  FADD.FTZ R28, R31, -R237.reuse ;  /* 0x800000ed1f1c7221 */ /* 0x100fe60000010000 */
[----:B------:R-:W-:Y:S01]  /*49f0*/  F2FP.BF16.PACK_AB R24, R24, R25 ;  /* 0x000000191818723e */ /* 0x000fe200000010ff */
[--C-:B------:R-:W-:Y:S02]  /*4a00*/  FADD.FTZ R25, R26, -R237.reuse ;  /* 0x800000ed1a197221 */ /* 0x100fe40000010000 */
[--C-:B------:R-:W-:Y:S02]  /*4a10*/  FADD.FTZ R26, R27, -R237.reuse ;  /* 0x800000ed1b1a7221 */ /* 0x100fe40000010000 */
[----:B------:R-:W-:Y:S02]  /*4a20*/  FADD.FTZ R27, R30, -R237 ;  /* 0x800000ed1e1b7221 */ /* 0x000fe40000010000 */
[----:B------:R-:W-:Y:S02]  /*4a30*/  FMUL.FTZ R25, R110, R25 ;  /* 0x000000196e197220 */ /* 0x000fe40000410000 */
[----:B------:R-:W-:Y:S02]  /*4a40*/  FMUL.FTZ R26, R121, R26 ;  /* 0x0000001a791a7220 */ /* 0x000fe40000410000 */
[----:B------:R-:W-:Y:S02]  /*4a50*/  FMUL.FTZ R25, R25, R232 ;  /* 0x000000e819197220 */ /* 0x000fe40000410000 */
[----:B--2---:R-:W-:Y:S01]  /*4a60*/  FFMA.FTZ R29, -R238, R238, 1 ;  /* 0x3f800000ee1d7423 */ /* 0x004fe200000101ee */
[----:B------:R1:W-:Y:S01]  /*4a70*/  STS [R208+0x4400], R117 ;  /* 0x00440075d0007388 */ /* 0x0003e20000000800 */
[----:B------:R-:W-:Y:S02]  /*4a80*/  FMUL.FTZ R26, R26, R233 ;  /* 0x000000e91a1a7220 */ /* 0x000fe40000410000 */
[----:B------:R-:W-:Y:S01]  /*4a90*/  FMUL.FTZ R27, R188, R27 ;  /* 0x0000001bbc1b7220 */ /* 0x000fe20000410000 */
[----:B------:R-:W-:Y:S01]  /*4aa0*/  STS [R208+0x4000], R113 ;  /* 0x00400071d0007388 */ /* 0x000fe20000000800 */
[----:B------:R-:W-:Y:S02]  /*4ab0*/  FMUL.FTZ R28, R239, R28 ;  /* 0x0000001cef1c7220 */ /* 0x000fe40000410000 */
[----:B------:R-:W-:Y:S01]  /*4ac0*/  FMUL.FTZ R27, R27, R236 ;  /* 0x000000ec1b1b7220 */ /* 0x000fe20000410000 */
[----:B------:R-:W-:Y:S01]  /*4ad0*/  STS [R209+0x4000], R222 ;  /* 0x004000ded1007388 */ /* 0x000fe20000000800 */
[----:B------:R-:W-:Y:S03]  /*4ae0*/  FMUL.FTZ R28, R28, R29 ;  /* 0x0000001d1c1c7220 */ /* 0x000fe60000410000 */
[----:B------:R-:W-:Y:S02]  /*4af0*/  STS [R209+0x4400], R32 ;  /* 0x00440020d1007388 */ /* 0x000fe40000000800 */
[----:B------:R-:W-:Y:S02]  /*4b00*/  F2FP.BF16.PACK_AB R126, R28, R27 ;  /* 0x0000001b1c7e723e */ /* 0x000fe400000010ff */
        /* <DEDUP_REMOVED lines=72> */
[----:B------:R-:W-:Y:S05]  /*4f90*/  CALL.REL.NOINC `($_ZN7cutlass13device_kernelIN5flash19enable_sm80_to_sm89INS1_16FlashAttnBwdSm80INS1_25CollectiveMainloopBwdSm80ILi2ELi2EN4cute5tupleIJNS5_1CILi64EEENS7_ILi128EEES8_EEENS_10bfloat16_tEfNS_4arch4Sm80ELb1ELb0ELb1ELb0ELb0ELb0ELb0ELb0ELi2ELi2ELi4ELi2ELb1EEENS1_21CollectiveEpilogueBwdISA_SB_SD_Li256ELb0ELb0ELi2EEENS1_25SingleTileBwdLPTSchedulerILb0ELi128ELb0EEEEEEEEEvNT_6ParamsE$_ZZN5flash25CollectiveMainloopBwdSm80ILi2ELi2EN4cute5tupleIJNS1_1CILi64EEENS3_ILi128EEES4_EEEN7cutlass10bfloat16_tEfNS7_4arch4Sm80ELb1ELb0ELb1ELb0ELb0ELb0ELb0ELb0ELi2ELi2ELi4ELi2ELb1EE3mmaINS_16FlashAttnBwdSm80ISB_NS_21CollectiveEpilogueBwdIS6_S8_SA_Li256ELb0ELb0ELi2EEENS_25SingleTileBwdLPTSchedulerILb0ELi128ELb0EEEE13SharedStorageENS1_6TensorINS1_11ArrayEngineIfLm32EEENS1_6LayoutINS2_IJNS2_IJNS3_ILi2EEESO_EEESO_NS3_ILi4EEEEEENS2_IJNS2_IJNS3_ILi1EEESO_EEESQ_NS3_ILi8EEEEEEEEEEEEbRKNSB_6ParamsERT0_S12_iNS2_IJiiiEEERT_ENKUliiE0_clEii) ;  /* 0x00005de000007944 */ /* 0x000fea0003c00000 */
[----:B------:R-:W-:Y:S05]  /*4fa0*/  BSYNC B0 ;  /* 0x0000000000007941 */ /* 0x000fea0003800000 */
.L_x_627:
        /* <DEDUP_REMOVED lines=50> */
[----:B------:R-:W-:Y:S07]  /*52d0*/  HMMA.16816.F32.BF16 R16, R20, R106, R16 ;  /* 0x0000006a1410723c */ /* 0x000fee0000041810 */
[----:B------:R-:W-:Y:S01]  /*52e0*/  IMAD.WIDE.U32 R20, R197, c[0x0][0x238], R200 ;  /* 0x00008e00c5147a25 */ /* 0x000fe200078e00c8 */
[-C--:B-----5:R-:W-:Y:S05]  /*52f0*/  HMMA.16816.F32.BF16 R4, R24, R28.reuse, R4 ;  /* 0x0000001c1804723c */ /* 0x0a0fea0000041804 */
[----:B------:R-:W-:Y:S03]  /*5300*/  IMAD R23, R193, c[0x0][0x238], RZ ;  /* 0x00008e00c1177a24 */ /* 0x000fe600078e02ff */
[C---:B-1----:R-:W-:Y:S04]  /*5310*/  HMMA.16816.F32.BF16 R8, R32.reuse, R28, R8 ;  /* 0x0000001c2008723c */ /* 0x042fe80000041808 */
[----:B------:R-:W-:Y:S04]  /*5320*/  IMAD R23, R197, c[0x0][0x23c], R23 ;  /* 0x00008f00c5177a24 */ /* 0x000fe800078e0217 */
[-C--:B------:R-:W-:Y:S04]  /*5330*/  HMMA.16816.F32.BF16 R12, R32, R30.reuse, R12 ;  /* 0x0000001e200c723c */ /* 0x080fe8000004180c */
[----:B------:R-:W-:Y:S02]  /*5340*/  IMAD.IADD R21, R21, 0x1, R23 ;  /* 0x0000000115157824 */ /* 0x000fe400078e0217 */
[----:B------:R-:W-:Y:S02]  /*5350*/  IMAD R23, R192, c[0x0][0x240], RZ ;  /* 0x00009000c0177a24 */ /* 0x000fe400078e02ff */
[----:B------:R-:W-:Y:S01]  /*5360*/  HMMA.16816.F32.BF16 R16, R24, R30, R16 ;  /* 0x0000001e1810723c */ /* 0x000fe20000041810 */
[----:B------:R-:W-:Y:S03]  /*5370*/  LDSM.16.MT88.4 R24, [R185+0x12480] ;  /* 0x01248000b918783b */ /* 0x000fe60000004200 */
[C---:B------:R-:W-:Y:S04]  /*5380*/  IMAD.WIDE.U32 R20, R198.reuse, c[0x0][0x240], R20 ;  /* 0x00009000c6147a25 */ /* 0x040fe800078e0014 */
[-C--:B----4-:R-:W-:Y:S05]  /*5390*/  HMMA.16816.F32.BF16 R4, R100, R112.reuse, R4 ;  /* 0x000000706404723c */ /* 0x090fea0000041804 */
[C---:B------:R-:W-:Y:S01]  /*53a0*/  IMAD.SHL.U32 R31, R195.reuse, 0x1000, RZ ;  /* 0x00001000c31f7824 */ /* 0x040fe200078e00ff */
[----:B------:R-:W-:Y:S01]  /*53b0*/  IADD3 R195, R195, 0x1, RZ ;  /* 0x00000001c3c37810 */ /* 0x000fe20007ffe0ff */
[----:B------:R-:W-:Y:S01]  /*53c0*/  IMAD R23, R198, c[0x0][0x244], R23 ;  /* 0x00009100c6177a24 */ /* 0x000fe200078e0217 */
[C---:B--2---:R-:W-:Y:S04]  /*53d0*/  HMMA.16816.F32.BF16 R8, R108.reuse, R112, R8 ;  /* 0x000000706c08723c */ /* 0x044fe80000041808 */
[----:B------:R-:W-:Y:S02]  /*53e0*/  SHF.R.S32.HI R22, RZ, 0x1f, R31 ;  /* 0x0000001fff167819 */ /* 0x000fe4000001141f */
[----:B------:R-:W-:Y:S02]  /*53f0*/  IADD3 R31, P0, R31, R20, RZ ;  /* 0x000000141f1f7210 */ /* 0x000fe40007f1e0ff */
[-C--:B------:R-:W-:Y:S04]  /*5400*/  HMMA.16816.F32.BF16 R12, R108, R114.reuse, R12 ;  /* 0x000000726c0c723c */ /* 0x080fe8000004180c */
[----:B------:R-:W-:Y:S02]  /*5410*/  IADD3.X R22, R22, R21, R23, P0, !PT ;  /* 0x0000001516167210 */ /* 0x000fe400007fe417 */
[C---:B------:R-:W-:Y:S02]  /*5420*/  LEA R106, P0, R31.reuse, c[0x0][0x220], 0x2 ;  /* 0x000088001f6a7a11 */ /* 0x040fe400078010ff */
[----:B------:R-:W-:Y:S01]  /*5430*/  HMMA.16816.F32.BF16 R16, R100, R114, R16 ;  /* 0x000000726410723c */ /* 0x000fe20000041810 */
[----:B------:R-:W-:Y:S03]  /*5440*/  LDSM.16.MT88.4 R100, [R185+0x12c80] ;  /* 0x012c8000b964783b */ /* 0x000fe60000004200 */
        /* <DEDUP_REMOVED lines=103> */
.L_x_622:
[----:B-1----:R-:W-:Y:S05]  /*5ac0*/  @P1 BRA `(.L_x_629) ;  /* 0x0000108000001947 */ /* 0x002fea0003800000 */
[----:B------:R-:W-:Y:S01]  /*5ad0*/  SHF.R.S32.HI R3, RZ, 0x1f, R200 ;  /* 0x0000001fff037819 */ /* 0x000fe200000114c8 */
[----:B------:R-:W-:Y:S01]  /*5ae0*/  BAR.SYNC.DEFER_BLOCKING 0x1, 0x100 ;  /* 0x0044000000007b1d */ /* 0x000fe20000010000 */
[----:B------:R-:W-:-:S02]  /*5af0*/  F2FP.BF16.PACK_AB R36, R37, R36 ;  /* 0x000000242524723e */ /* 0x000fc400000010ff */
[CC--:B------:R-:W-:Y:S02]  /*5b00*/  LEA.HI R0, R3.reuse, R200.reuse, RZ, 0x2 ;  /* 0x000000c803007211 */ /* 0x0c0fe400078f10ff */
[----:B------:R-:W-:Y:S01]  /*5b10*/  LEA.HI R2, R3, R200, RZ, 0x5 ;  /* 0x000000c803027211 */ /* 0x000fe200078f28ff */
[----:B------:R-:W-:Y:S01]  /*5b20*/  BSSY B0, `(.L_x_630) ;  /* 0x000008f000007945 */ /* 0x000fe20003800000 */
[--C-:B------:R-:W-:Y:S02]  /*5b30*/  SHF.R.S32.HI R6, RZ, 0x2, R0.reuse ;  /* 0x00000002ff067819 */ /* 0x100fe40000011400 */
[----:B------:R-:W-:Y:S02]  /*5b40*/  SHF.R.S32.HI R5, RZ, 0x1f, R0 ;  /* 0x0000001fff057819 */ /* 0x000fe40000011400 */
[--C-:B------:R-:W-:Y:S02]  /*5b50*/  SHF.R.S32.HI R4, RZ, 0x5, R2.reuse ;  /* 0x00000005ff047819 */ /* 0x100fe40000011402 */
[----:B------:R-:W-:-:S02]  /*5b60*/  SHF.R.S32.HI R7, RZ, 0x1f, R2 ;  /* 0x0000001fff077819 */ /* 0x000fc40000011402 */
[----:B------:R-:W-:Y:S02]  /*5b70*/  LEA.HI R5, R5, R6, RZ, 0x3 ;  /* 0x0000000605057211 */ /* 0x000fe400078f18ff */
        /* <DEDUP_REMOVED lines=40> */
[----:B------:R2:W-:Y:S01]  /*5e00*/  STS [R5+0x4480], R38 ;  /* 0x0044802605007388 */ /* 0x0005e20000000800 */
        /* <DEDUP_REMOVED lines=20> */
[----:B------:R-:W-:Y:S01]  /*5f50*/  F2FP.BF16.PACK_AB R68, R69, R68 ;  /* 0x000000444544723e */ /* 0x000fe200000010ff */
[----:B--2---:R-:W-:Y:S01]  /*5f60*/  IMAD.MOV.U32 R38, RZ, RZ, -0x80 ;  /* 0xffffff80ff267424 */ /* 0x004fe200078e00ff */
        /* <DEDUP_REMOVED lines=23> */
[----:B------:R-:W-:-:S03]  /*60e0*/  SHF.R.S32.HI R2, RZ, 0x1f, R197 ;  /* 0x0000001fff027819 */ /* 0x000fc600000114c5 */
[----:B------:R-:W-:Y:S02]  /*60f0*/  STS [R5+0x80], R68 ;  /* 0x0000804405007388 */ /* 0x000fe40000000800 */
[----:B------:R-:W-:Y:S02]  /*6100*/  IMAD R0, R2, c[0x0][0x338], RZ ;  /* 0x0000ce0002007a24 */ /* 0x000fe400078e02ff */
[----:B------:R-:W-:Y:S02]  /*6110*/  STS [R5+0x480], R70 ;  /* 0x0004804605007388 */ /* 0x000fe40000000800 */
[----:B------:R-:W-:Y:S01]  /*6120*/  IMAD R11, R197, c[0x0][0x33c], R0 ;  /* 0x0000cf00c50b7a24 */ /* 0x000fe200078e0200 */
[----:B------:R-:W-:Y:S01]  /*6130*/  SHF.R.S32.HI R0, RZ, 0x1f, R198 ;  /* 0x0000001fff007819 */ /* 0x000fe200000114c6 */
[----:B------:R-:W-:Y:S04]  /*6140*/  STS [R7+0x80], R80 ;  /* 0x0000805007007388 */ /* 0x000fe80000000800 */
[----:B------:R-:W-:Y:S01]  /*6150*/  STS [R7+0x480], R82 ;  /* 0x0004805207007388 */ /* 0x000fe20000000800 */
[----:B------:R-:W-:-:S03]  /*6160*/  IMAD R37, R0, c[0x0][0x340], RZ ;  /* 0x0000d00000257a24 */ /* 0x000fc600078e02ff */
[----:B------:R-:W-:Y:S01]  /*6170*/  STS [R5+0x2080], R72 ;  /* 0x0020804805007388 */ /* 0x000fe20000000800 */
[----:B------:R-:W-:-:S03]  /*6180*/  IMAD R37, R198, c[0x0][0x344], R37 ;  /* 0x0000d100c6257a24 */ /* 0x000fc600078e0225 */
        /* <DEDUP_REMOVED lines=11> */
[----:B------:R-:W-:Y:S01]  /*6240*/  BAR.SYNC.DEFER_BLOCKING 0x1, 0x100 ;  /* 0x0044000000007b1d */ /* 0x000fe20000010000 */
[----:B-1----:R-:W-:-:S05]  /*6250*/  IMAD R3, R199, R38, c[0x0][0x2f0] ;  /* 0x0000bc00c7037624 */ /* 0x002fca00078e0226 */
[----:B------:R-:W-:Y:S02]  /*6260*/  IMNMX R3, R3, 0x80, PT ;  /* 0x0000008003037817 */ /* 0x000fe40003800200 */
[--C-:B--2---:R-:W-:Y:S02]  /*6270*/  SHF.R.S32.HI R9, RZ, 0x1f, R8.reuse ;  /* 0x0000001fff097819 */ /* 0x104fe40000011408 */
[----:B------:R-:W-:Y:S01]  /*6280*/  ISETP.GE.AND P3, PT, R10, R3, PT ;  /* 0x000000030a00720c */ /* 0x000fe20003f66270 */
[----:B------:R1:W2:Y:S02]  /*6290*/  LDS.128 R32, [R36+0x5080] ;  /* 0x0050800024207984 */ /* 0x0002a40000000c00 */
[----:B------:R-:W-:Y:S01]  /*62a0*/  IMAD.WIDE.U32 R38, R197, c[0x0][0x338], R8 ;  /* 0x0000ce00c5267a25 */ /* 0x000fe200078e0008 */
[----:B------:R-:W-:Y:S01]  /*62b0*/  ISETP.GE.OR P0, PT, R8, c[0x0][0x324], P3 ;  /* 0x0000c90008007a0c */ /* 0x000fe20001f06670 */
[----:B------:R1:W3:Y:S02]  /*62c0*/  LDS.128 R28, [R36+0x6080] ;  /* 0x00608000241c7984 */ /* 0x0002e40000000c00 */
[----:B------:R-:W-:Y:S01]  /*62d0*/  IMAD.IADD R39, R39, 0x1, R11 ;  /* 0x0000000127277824 */ /* 0x000fe200078e020b */
[----:B------:R-:W-:Y:S01]  /*62e0*/  SHF.R.S32.HI R11, RZ, 0x1f, R10 ;  /* 0x0000001fff0b7819 */ /* 0x000fe2000001140a */
[----:B------:R1:W4:Y:S02]  /*62f0*/  LDS.128 R24, [R36+0x7080] ;  /* 0x0070800024187984 */ /* 0x0003240000000c00 */
[----:B------:R-:W-:-:S02]  /*6300*/  IMAD.WIDE.U32 R42, R198, c[0x0][0x340], R38 ;  /* 0x0000d000c62a7a25 */ /* 0x000fc400078e0026 */
[----:B------:R1:W1:Y:S02]  /*6310*/  LDS.128 R20, [R36+0x80] ;  /* 0x0000800024147984 */ /* 0x0002640000000c00 */
[----:B------:R-:W-:Y:S02]  /*6320*/  IMAD.WIDE R44, R199, 0x80, R10 ;  /* 0x00000080c72c7825 */ /* 0x000fe400078e020a */
[----:B------:R1:W1:Y:S02]  /*6330*/  LDS.128 R16, [R36+0x1080] ;  /* 0x0010800024107984 */ /* 0x0002640000000c00 */
[----:B------:R-:W-:Y:S02]  /*6340*/  IMAD.IADD R47, R43, 0x1, R37 ;  /* 0x000000012b2f7824 */ /* 0x000fe400078e0225 */
[----:B------:R1:W1:Y:S04]  /*6350*/  LDS.128 R12, [R36+0x2080] ;  /* 0x00208000240c7984 */ /* 0x0002680000000c00 */
[----:B------:R1:W1:Y:S01]  /*6360*/  LDS.128 R4, [R36+0x3080] ;  /* 0x0030800024047984 */ /* 0x0002620000000c00 */
        /* <DEDUP_REMOVED lines=10> */
.L_x_631:
[----:B------:R-:W-:Y:S05]  /*6410*/  BSYNC B0 ;  /* 0x0000000000007941 */ /* 0x000fea0003800000 */
.L_x_630:
        /* <DEDUP_REMOVED lines=16> */
.L_x_633:
[----:B------:R-:W-:Y:S05]  /*6520*/  BSYNC B0 ;  /* 0x0000000000007941 */ /* 0x000fea0003800000 */
.L_x_632:
        /* <DEDUP_REMOVED lines=16> */
.L_x_635:
[----:B------:R-:W-:Y:S05]  /*6630*/  BSYNC B0 ;  /* 0x0000000000007941 */ /* 0x000fea0003800000 */
.L_x_634:
[----:B------:R-:W-:Y:S01]  /*6640*/  IADD3 R10, R10, 0x60, RZ ;  /* 0x000000600a0a7810 */ /* 0x000fe20007ffe0ff */
[----:B------:R-:W-:Y:S03]  /*6650*/  BSSY B0, `(.L_x_636) ;  /* 0x000000f000007945 */ /* 0x000fe60003800000 */
[----:B------:R-:W-:-:S04]  /*6660*/  ISETP.GE.AND P0, PT, R10, R3, PT ;  /* 0x000000030a00720c */ /* 0x000fc80003f06270 */
[----:B------:R-:W-:-:S13]  /*6670*/  ISETP.GE.OR P4, PT, R8, c[0x0][0x324], P0 ;  /* 0x0000c90008007a0c */ /* 0x000fda0000786670 */
[----:B------:R-:W-:Y:S05]  /*6680*/  @P4 BRA `(.L_x_637) ;  /* 0x000000b000004947 */ /* 0x000fea0003800000 */
[----:B------:R-:W-:Y:S01]  /*6690*/  IADD3 R10, P4, R44, 0x60, RZ ;  /* 0x000000602c0a7810 */ /* 0x000fe20007f9e0ff */
[----:B-1-3--:R-:W-:Y:S01]  /*66a0*/  IMAD.MOV.U32 R28, RZ, RZ, R42 ;  /* 0x000000ffff1c7224 */ /* 0x00afe200078e002a */
        /* <DEDUP_REMOVED lines=9> */
.L_x_637:
[----:B------:R-:W-:Y:S05]  /*6740*/  BSYNC B0 ;  /* 0x0000000000007941 */ /* 0x000fea0003800000 */
.L_x_636:
        /* <DEDUP_REMOVED lines=13> */
[----:B----4-:R-:W-:-:S04]  /*6820*/  IMAD.WIDE.U32 R24, R44, c[0x0][0x300], R10 ;  /* 0x0000c0002c187a25 */ /* 0x010fc800078e000a */
[----:B------:R-:W-:Y:S01]  /*6830*/  IMAD R0, R44, c[0x0][0x304], R3 ;  /* 0x0000c1002c007a24 */ /* 0x000fe200078e0203 */
[----:B------:R-:W-:-:S04]  /*6840*/  LEA R2, P3, R24, c[0x0][0x2e8], 0x1 ;  /* 0x0000ba0018027a11 */ /* 0x000fc800078608ff */
[----:B------:R-:W-:-:S04]  /*6850*/  IADD3 R0, R25, R0, RZ ;  /* 0x0000000019007210 */ /* 0x000fc80007ffe0ff */
[----:B------:R-:W-:-:S05]  /*6860*/  LEA.HI.X R3, R24, c[0x0][0x2ec], R0, 0x1, P3 ;  /* 0x0000bb0018037a11 */ /* 0x000fca00018f0c00 */
[----:B------:R1:W-:Y:S02]  /*6870*/  STG.E.128 [R2.64], R20 ;  /* 0x0000001402007986 */ /* 0x0003e4000c101d0c */
.L_x_639:
[----:B------:R-:W-:Y:S05]  /*6880*/  BSYNC B0 ;  /* 0x0000000000007941 */ /* 0x000fea0003800000 */
.L_x_638:
        /* <DEDUP_REMOVED lines=14> */
.L_x_641:
[----:B------:R-:W-:Y:S05]  /*6970*/  BSYNC B0 ;  /* 0x0000000000007941 */ /* 0x000fea0003800000 */
.L_x_640:
        /* <DEDUP_REMOVED lines=14> */
.L_x_643:
[----:B------:R-:W-:Y:S05]  /*6a60*/  BSYNC B0 ;  /* 0x0000000000007941 */ /* 0x000fea0003800000 */
.L_x_642:
        /* <DEDUP_REMOVED lines=14> */
.L_x_629:
[----:B------:R-:W-:Y:S01]  /*6b50*/  SHF.R.S32.HI R3, RZ, 0x1f, R200 ;  /* 0x0000001fff037819 */ /* 0x000fe200000114c8 */
[----:B------:R-:W-:Y:S01]  /*6b60*/  IMAD.MOV.U32 R0, RZ, RZ, -0x80 ;  /* 0xffffff80ff007424 */ /* 0x000fe200078e00ff */
[----:B------:R-:W-:Y:S01]  /*6b70*/  SHF.R.S32.HI R2, RZ, 0x1f, R198 ;  /* 0x0000001fff027819 */ /* 0x000fe200000114c6 */
[----:B------:R-:W-:Y:S01]  /*6b80*/  BSSY B0, `(.L_x_644) ;  /* 0x000001e000007945 */ /* 0x000fe20003800000 */
[----:B------:R-:W-:Y:S01]  /*6b90*/  LEA.HI R8, R3, R200, RZ, 0x3 ;  /* 0x000000c803087211 */ /* 0x000fe200078f18ff */
[----:B------:R-:W-:Y:S02]  /*6ba0*/  IMAD R0, R199, R0, c[0x0][0x2f0] ;  /* 0x0000bc00c7007624 */ /* 0x000fe400078e0200 */
[----:B------:R-:W-:Y:S01]  /*6bb0*/  IMAD R15, R2, c[0x0][0x310], RZ ;  /* 0x0000c400020f7a24 */ /* 0x000fe200078e02ff */
[----:B------:R-:W-:Y:S02]  /*6bc0*/  LOP3.LUT R3, R8, 0x1ffffff8, RZ, 0xc0, !PT ;  /* 0x1ffffff808037812 */ /* 0x000fe400078ec0ff */
[----:B------:R-:W-:Y:S01]  /*6bd0*/  SHF.R.S32.HI R8, RZ, 0x3, R8 ;  /* 0x00000003ff087819 */ /* 0x000fe20000011408 */
[----:B------:R-:W-:-:S02]  /*6be0*/  IMAD R15, R198, c[0x0][0x314], R15 ;  /* 0x0000c500c60f7a24 */ /* 0x000fc400078e020f */
[----:B------:R-:W-:Y:S01]  /*6bf0*/  IMAD.IADD R4, R200, 0x1, -R3 ;  /* 0x00000001c8047824 */ /* 0x000fe200078e0a03 */
[----:B------:R-:W-:Y:S02]  /*6c00*/  SHF.R.S32.HI R3, RZ, 0x1f, R197 ;  /* 0x0000001fff037819 */ /* 0x000fe400000114c5 */
[----:B------:R-:W-:Y:S02]  /*6c10*/  ISETP.GE.AND P3, PT, R8, R0, PT ;  /* 0x000000000800720c */ /* 0x000fe40003f66270 */
[----:B------:R-:W-:Y:S01]  /*6c20*/  SHF.L.U32 R4, R4, 0x3, RZ ;  /* 0x0000000304047819 */ /* 0x000fe200000006ff */
[----:B------:R-:W-:Y:S01]  /*6c30*/  IMAD R6, R3, c[0x0][0x308], RZ ;  /* 0x0000c20003067a24 */ /* 0x000fe200078e02ff */
[----:B------:R-:W-:Y:S02]  /*6c40*/  SHF.R.S32.HI R9, RZ, 0x1f, R8 ;  /* 0x0000001fff097819 */ /* 0x000fe40000011408 */
[----:B------:R-:W-:Y:S01]  /*6c50*/  SHF.R.S32.HI R5, RZ, 0x1f, R4 ;  /* 0x0000001fff057819 */ /* 0x000fe20000011404 */
[----:B------:R-:W-:Y:S01]  /*6c60*/  IMAD R6, R197, c[0x0][0x30c], R6 ;  /* 0x0000c300c5067a24 */ /* 0x000fe200078e0206 */
[----:B------:R-:W-:Y:S01]  /*6c70*/  ISETP.GE.OR P0, PT, R4, c[0x0][0x2f4], P3 ;  /* 0x0000bd0004007a0c */ /* 0x000fe20001f06670 */
[----:B------:R-:W-:-:S04]  /*6c80*/  IMAD.WIDE R12, R199, 0x80, R8 ;  /* 0x00000080c70c7825 */ /* 0x000fc800078e0208 */
[----:B------:R-:W-:-:S05]  /*6c90*/  IMAD.WIDE.U32 R10, R197, c[0x0][0x308], R4 ;  /* 0x0000c200c50a7a25 */ /* 0x000fca00078e0004 */
[----:B------:R-:W-:-:S05]  /*6ca0*/  IADD3 R11, R11, R6, RZ ;  /* 0x000000060b0b7210 */ /* 0x000fca0007ffe0ff */
        /* <DEDUP_REMOVED lines=11> */
.L_x_645:
[----:B------:R-:W-:Y:S05]  /*6d60*/  BSYNC B0 ;  /* 0x0000000000007941 */ /* 0x000fea0003800000 */
.L_x_644:
[----:B------:R-:W-:Y:S01]  /*6d70*/  IADD3 R7, R8, 0x20, RZ ;  /* 0x0000002008077810 */ /* 0x000fe20007ffe0ff */
        /* <DEDUP_REMOVED lines=10> */
[----:B-1----:R-:W-:-:S03]  /*6e20*/  LEA R18, P0, R16, c[0x0][0x2e8], 0x1 ;  /* 0x0000ba0010127a11 */ /* 0x002fc600078008ff */
[----:B------:R-:W-:-:S05]  /*6e30*/  IMAD R6, R7, c[0x0][0x304], R6 ;  /* 0x0000c10007067a24 */ /* 0x000fca00078e0206 */
[----:B------:R-:W-:-:S04]  /*6e40*/  IADD3 R6, R17, R6, RZ ;  /* 0x0000000611067210 */ /* 0x000fc80007ffe0ff */
[----:B------:R-:W-:-:S05]  /*6e50*/  LEA.HI.X R19, R16, c[0x0][0x2ec], R6, 0x1, P0 ;  /* 0x0000bb0010137a11 */ /* 0x000fca00000f0c06 */
[----:B------:R1:W-:Y:S02]  /*6e60*/  STG.E.128 [R18.64], RZ ;  /* 0x000000ff12007986 */ /* 0x0003e4000c101d0c */
.L_x_647:
[----:B------:R-:W-:Y:S05]  /*6e70*/  BSYNC B0 ;  /* 0x0000000000007941 */ /* 0x000fea0003800000 */
.L_x_646:
        /* <DEDUP_REMOVED lines=16> */
.L_x_649:
[----:B------:R-:W-:Y:S05]  /*6f80*/  BSYNC B0 ;  /* 0x0000000000007941 */ /* 0x000fea0003800000 */
.L_x_648:
        /* <DEDUP_REMOVED lines=16> */
.L_x_651:
[----:B------:R-:W-:Y:S05]  /*7090*/  BSYNC B0 ;  /* 0x0000000000007941 */ /* 0x000fea0003800000 */
.L_x_650:
[----:B------:R-:W-:Y:S01]  /*70a0*/  IMAD R0, R3, c[0x0][0x338], RZ ;  /* 0x0000ce0003007a24 */ /* 0x000fe200078e02ff */
[----:B------:R-:W-:Y:S01]  /*70b0*/  ISETP.GE.OR P3, PT, R4, c[0x0][0x324], P3 ;  /* 0x0000c90004007a0c */ /* 0x000fe20001f66670 */
[C---:B--2---:R-:W-:Y:S01]  /*70c0*/  IMAD.WIDE.U32 R6, R197.reuse, c[0x0][0x338], R4 ;  /* 0x0000ce00c5067a25 */ /* 0x044fe200078e0004 */
[----:B------:R-:W-:Y:S03]  /*70d0*/  BSSY B0, `(.L_x_652) ;  /* 0x0000011000007945 */ /* 0x000fe60003800000 */
[----:B------:R-:W-:Y:S01]  /*70e0*/  IMAD R197, R197, c[0x0][0x33c], R0 ;  /* 0x0000cf00c5c57a24 */ /* 0x000fe200078e0200 */
[----:B------:R-:W-:Y:S01]  /*70f0*/  MOV R8, R6 ;  /* 0x0000000600087202 */ /* 0x000fe20000000f00 */
        /* <DEDUP_REMOVED lines=14> */
.L_x_653:
[----:B------:R-:W-:Y:S05]  /*71e0*/  BSYNC B0 ;  /* 0x0000000000007941 */ /* 0x000fea0003800000 */
.L_x_652:
[----:B------:R-:W-:Y:S01]  /*71f0*/  ISETP.GE.OR P2, PT, R4, c[0x0][0x324], P2 ;  /* 0x0000c90004007a0c */ /* 0x000fe20001746670 */
[----:B------:R-:W-:-:S12]  /*7200*/  BSSY B0, `(.L_x_654) ;  /* 0x000000d000007945 */ /* 0x000fd80003800000 */
[----:B------:R-:W-:Y:S05]  /*7210*/  @P2 BRA `(.L_x_655) ;  /* 0x000000b000002947 */ /* 0x000fea0003800000 */
[----:B--2---:R-:W-:Y:S01]  /*7220*/  IADD3 R2, P2, R12, 0x20, RZ ;  /* 0x000000200c027810 */ /* 0x004fe20007f5e0ff */
        /* <DEDUP_REMOVED lines=10> */
.L_x_655:
[----:B------:R-:W-:Y:S05]  /*72d0*/  BSYNC B0 ;  /* 0x0000000000007941 */ /* 0x000fea0003800000 */
.L_x_654:
        /* <DEDUP_REMOVED lines=14> */
.L_x_657:
[----:B------:R-:W-:Y:S05]  /*73c0*/  BSYNC B0 ;  /* 0x0000000000007941 */ /* 0x000fea0003800000 */
.L_x_656:
[----:B------:R-:W-:-:S13]  /*73d0*/  ISETP.GE.OR P0, PT, R4, c[0x0][0x324], P0 ;  /* 0x0000c90004007a0c */ /* 0x000fda0000706670 */
[----:B------:R-:W-:Y:S05]  /*73e0*/  @P0 EXIT ;  /* 0x000000000000094d */ /* 0x000fea0003800000 */
[----:B------:R-:W-:Y:S01]  /*73f0*/  IADD3 R0, P0, R12, 0x60, RZ ;  /* 0x000000600c007810 */ /* 0x000fe20007f1e0ff */
[----:B------:R-:W-:Y:S01]  /*7400*/  IMAD.MOV.U32 R4, RZ, RZ, R198 ;  /* 0x000000ffff047224 */ /* 0x000fe200078e00c6 */
[----:B------:R-:W-:-:S03]  /*7410*/  MOV R5, R7 ;  /* 0x0000000700057202 */ /* 0x000fc60000000f00 */
[----:B------:R-:W-:Y:S02]  /*7420*/  IMAD.X R12, RZ, RZ, R13, P0 ;  /* 0x000000ffff0c7224 */ /* 0x000fe400000e060d */
[----:B------:R-:W-:-:S04]  /*7430*/  IMAD.WIDE.U32 R4, R0, c[0x0][0x330], R4 ;  /* 0x0000cc0000047a25 */ /* 0x000fc800078e0004 */
[----:B--2---:R-:W-:Y:S01]  /*7440*/  IMAD R3, R12, c[0x0][0x330], RZ ;  /* 0x0000cc000c037a24 */ /* 0x004fe200078e02ff */
[----:B------:R-:W-:-:S03]  /*7450*/  LEA R2, P0, R4, c[0x0][0x318], 0x1 ;  /* 0x0000c60004027a11 */ /* 0x000fc600078008ff */
[----:B------:R-:W-:-:S05]  /*7460*/  IMAD R3, R0, c[0x0][0x334], R3 ;  /* 0x0000cd0000037a24 */ /* 0x000fca00078e0203 */
[----:B------:R-:W-:-:S04]  /*7470*/  IADD3 R3, R5, R3, RZ ;  /* 0x0000000305037210 */ /* 0x000fc80007ffe0ff */
[----:B------:R-:W-:-:S05]  /*7480*/  LEA.HI.X R3, R4, c[0x0][0x31c], R3, 0x1, P0 ;  /* 0x0000c70004037a11 */ /* 0x000fca00000f0c03 */
[----:B------:R-:W-:Y:S01]  /*7490*/  STG.E.128 [R2.64], RZ ;  /* 0x000000ff02007986 */ /* 0x000fe2000c101d0c */
[----:B------:R-:W-:Y:S05]  /*74a0*/  EXIT ;  /* 0x000000000000794d */ /* 0x000fea0003800000 */
        .type           $_ZN7cutlass13device_kernelIN5flash19enable_sm80_to_sm89INS1_16FlashAttnBwdSm80INS1_25CollectiveMainloopBwdSm80ILi2ELi2EN4cute5tupleIJNS5_1CILi64EEENS7_ILi128EEES8_EEENS_10bfloat16_tEfNS_4arch4Sm80ELb1ELb0ELb1ELb0ELb0ELb0ELb0ELb0ELi2ELi2ELi4ELi2ELb1EEENS1_21CollectiveEpilogueBwdISA_SB_SD_Li256ELb0ELb0ELi2EEENS1_25SingleTileBwdLPTSchedulerILb0ELi128ELb0EEEEEEEEEvNT_6ParamsE$_ZN4cute12iter_adaptorIPKN7cutlass10bfloat16_tENS_8gmem_ptrIS4_EEEC2ES4_,@function
        .size           $_ZN7cutlass13device_kernelIN5flash19enable_sm80_to_sm89INS1_16FlashAttnBwdSm80INS1_25CollectiveMainloopBwdSm80ILi2ELi2EN4cute5tupleIJNS5_1CILi64EEENS7_ILi128EEES8_EEENS_10bfloat16_tEfNS_4arch4Sm80ELb1ELb0ELb1ELb0ELb0ELb0ELb0ELb0ELi2ELi2ELi4ELi2ELb1EEENS1_21CollectiveEpilogueBwdISA_SB_SD_Li256ELb0ELb0ELi2EEENS1_25SingleTileBwdLPTSchedulerILb0ELi128ELb0EEEEEEEEEvNT_6ParamsE$_ZN4cute12iter_adaptorIPKN7cutlass10bfloat16_tENS_8gmem_ptrIS4_EEEC2ES4_,($_ZN7cutlass13device_kernelIN5flash19enable_sm80_to_sm89INS1_16FlashAttnBwdSm80INS1_25CollectiveMainloopBwdSm80ILi2ELi2EN4cute5tupleIJNS5_1CILi64EEENS7_ILi128EEES8_EEENS_10bfloat16_tEfNS_4arch4Sm80ELb1ELb0ELb1ELb0ELb0ELb0ELb0ELb0ELi2ELi2ELi4ELi2ELb1EEENS1_21CollectiveEpilogueBwdISA_SB_SD_Li256ELb0ELb0ELi2EEENS1_25SingleTileBwdLPTSchedulerILb0ELi128ELb0EEEEEEEEEvNT_6ParamsE$_ZN4cute12iter_adaptorIPKN7cutlass9uint128_tENS_8gmem_ptrIS4_EEEC2ES4_ - $_ZN7cutlass13device_kernelIN5flash19enable_sm80_to_sm89INS1_16FlashAttnBwdSm80INS1_25CollectiveMainloopBwdSm80ILi2ELi2EN4cute5tupleIJNS5_1CILi64EEENS7_ILi128EEES8_EEENS_10bfloat16_tEfNS_4arch4Sm80ELb1ELb0ELb1ELb0ELb0ELb0ELb0ELb0ELi2ELi2ELi4ELi2ELb1EEENS1_21CollectiveEpilogueBwdISA_SB_SD_Li256ELb0ELb0ELi2EEENS1_25SingleTileBwdLPTSchedulerILb0ELi128ELb0EEEEEEEEEvNT_6ParamsE$_ZN4cute12iter_adaptorIPKN7cutlass10bfloat16_tENS_8gmem_ptrIS4_EEEC2ES4_)
$_ZN7cutlass13device_kernelIN5flash19enable_sm80_to_sm89INS1_16FlashAttnBwdSm80INS1_25CollectiveMainloopBwdSm80ILi2ELi2EN4cute5tupleIJNS5_1CILi64EEENS7_ILi128EEES8_EEENS_10bfloat16_tEfNS_4arch4Sm80ELb1ELb0ELb1ELb0ELb0ELb0ELb0ELb0ELi2ELi2ELi4ELi2ELb1EEENS1_21CollectiveEpilogueBwdISA_SB_SD_Li256ELb0ELb0ELi2EEENS1_25SingleTileBwdLPTSchedulerILb0ELi128ELb0EEEEEEEEEvNT_6ParamsE$_ZN4cute12iter_adaptorIPKN7cutlass10bfloat16_tENS_8gmem_ptrIS4_EEEC2ES4_:
[----:B------:R-:W-:Y:S01]  /*74b0*/  IADD3 R11, R4, -c[0x0][0x20], RZ ;  /* 0x80000800040b7a10 */ /* 0x000fe20007ffe0ff */
[----:B------:R-:W-:Y:S01]  /*74c0*/  IMAD.MOV.U32 R128, RZ, RZ, R10 ;  /* 0x000000ffff807224 */ /* 0x000fe200078e000a */
[----:B------:R-:W-:Y:S01]  /*74d0*/  MOV R130, R18 ;  /* 0x0000001200827202 */ /* 0x000fe20000000f00 */
[----:B------:R-:W-:Y:S01]  /*74e0*/  IMAD.MOV.U32 R129, RZ, RZ, R15 ;  /* 0x000000ffff817224 */ /* 0x000fe200078e000f */
[----:B------:R-:W-:-:S04]  /*74f0*/  MOV R131, 0x0 ;  /* 0x0000000000837802 */ /* 0x000fc80000000f00 */
[----:B------:R1:W-:Y:S01]  /*7500*/  STL.64 [R11], R128 ;  /* 0x000000800b007387 */ /* 0x0003e20000100a00 */
[----:B------:R-:W-:Y:S05]  /*7510*/  RET.REL.NODEC R130 `(_ZN7cutlass13device_kernelIN5flash19enable_sm80_to_sm89INS1_16FlashAttnBwdSm80INS1_25CollectiveMainloopBwdSm80ILi2ELi2EN4cute5tupleIJNS5_1CILi64EEENS7_ILi128EEES8_EEENS_10bfloat16_tEfNS_4arch4Sm80ELb1ELb0ELb1ELb0ELb0ELb0ELb0ELb0ELi2ELi2ELi4ELi2ELb1EEENS1_21CollectiveEpilogueBwdISA_SB_SD_Li256ELb0ELb0ELi2EEENS1_25SingleTileBwdLPTSchedulerILb0ELi128ELb0EEEEEEEEEvNT_6ParamsE) ;  /* 0xffff8ae082007950 */ /* 0x000fea0003c3ffff */
        .type           $_ZN7cutlass13device_kernelIN5flash19enable_sm80_to_sm89INS1_16FlashAttnBwdSm80INS1_25CollectiveMainloopBwdSm80ILi2ELi2EN4cute5tupleIJNS5_1CILi64EEENS7_ILi128EEES8_EEENS_10bfloat16_tEfNS_4arch4Sm80ELb1ELb0ELb1ELb0ELb0ELb0ELb0ELb0ELi2ELi2ELi4ELi2ELb1EEENS1_21CollectiveEpilogueBwdISA_SB_SD_Li256ELb0ELb0ELi2EEENS1_25SingleTileBwdLPTSchedulerILb0ELi128ELb0EEEEEEEEEvNT_6ParamsE$_ZN4cute12iter_adaptorIPKN7cutlass9uint128_tENS_8gmem_ptrIS4_EEEC2ES4_,@function
        .size           $_ZN7cutlass13device_kernelIN5flash19enable_sm80_to_sm89INS1_16FlashAttnBwdSm80INS1_25CollectiveMainloopBwdSm80ILi2ELi2EN4cute5tupleIJNS5_1CILi64EEENS7_ILi128EEES8_EEENS_10bfloat16_tEfNS_4arch4Sm80ELb1ELb0ELb1ELb0ELb0ELb0ELb0ELb0ELi2ELi2ELi4ELi2ELb1EEENS1_21CollectiveEpilogueBwdISA_SB_SD_Li256ELb0ELb0ELi2EEENS1_25SingleTileBwdLPTSchedulerILb0ELi128ELb0EEEEEEEEEvNT_6ParamsE$_ZN4cute12iter_adaptorIPKN7cutlass9uint128_tENS_8gmem_ptrIS4_EEEC2ES4_,($_ZN7cutlass13device_kernelIN5flash19enable_sm80_to_sm89INS1_16FlashAttnBwdSm80INS1_25CollectiveMainloopBwdSm80ILi2ELi2EN4cute5tupleIJNS5_1CILi64EEENS7_ILi128EEES8_EEENS_10bfloat16_tEfNS_4arch4Sm80ELb1ELb0ELb1ELb0ELb0ELb0ELb0ELb0ELi2ELi2ELi4ELi2ELb1EEENS1_21CollectiveEpilogueBwdISA_SB_SD_Li256ELb0ELb0ELi2EEENS1_25SingleTileBwdLPTSchedulerILb0ELi128ELb0EEEEEEEEEvNT_6ParamsE$_ZN4cute12iter_adaptorIPKfNS_8gmem_ptrIS2_EEEC2ES2_ - $_ZN7cutlass13device_kernelIN5flash19enable_sm80_to_sm89INS1_16FlashAttnBwdSm80INS1_25CollectiveMainloopBwdSm80ILi2ELi2EN4cute5tupleIJNS5_1CILi64EEENS7_ILi128EEES8_EEENS_10bfloat16_tEfNS_4arch4Sm80ELb1ELb0ELb1ELb0ELb0ELb0ELb0ELb0ELi2ELi2ELi4ELi2ELb1EEENS1_21CollectiveEpilogueBwdISA_SB_SD_Li256ELb0ELb0ELi2EEENS1_25SingleTileBwdLPTSchedulerILb0ELi128ELb0EEEEEEEEEvNT_6ParamsE$_ZN4cute12iter_adaptorIPKN7cutlass9uint128_tENS_8gmem_ptrIS4_EEEC2ES4_)
$_ZN7cutlass13device_kernelIN5flash19enable_sm80_to_sm89INS1_16FlashAttnBwdSm80INS1_25CollectiveMainloopBwdSm80ILi2ELi2EN4cute5tupleIJNS5_1CILi64EEENS7_ILi128EEES8_EEENS_10bfloat16_tEfNS_4arch4Sm80ELb1ELb0ELb1ELb0ELb0ELb0ELb0ELb0ELi2ELi2ELi4ELi2ELb1EEENS1_21CollectiveEpilogueBwdISA_SB_SD_Li256ELb0ELb0ELi2EEENS1_25SingleTileBwdLPTSchedulerILb0ELi128ELb0EEEEEEEEEvNT_6ParamsE$_ZN4cute12iter_adaptorIPKN7cutlass9uint128_tENS_8gmem_ptrIS4_EEEC2ES4_:
[----:B------:R-:W-:Y:S01]  /*7520*/  IADD3 R10, R4, -c[0x0][0x20], RZ ;  /* 0x80000800040a7a10 */ /* 0x000fe20007ffe0ff */
[----:B------:R-:W-:Y:S01]  /*7530*/  IMAD.MOV.U32 R128, RZ, RZ, R18 ;  /* 0x000000ffff807224 */ /* 0x000fe200078e0012 */
[----:B------:R-:W-:-:S03]  /*7540*/  MOV R129, 0x0 ;  /* 0x0000000000817802 */ /* 0x000fc60000000f00 */
[----:B------:R1:W-:Y:S01]  /*7550*/  STL.64 [R10], R6 ;  /* 0x000000060a007387 */ /* 0x0003e20000100a00 */
[----:B------:R-:W-:Y:S05]  /*7560*/  RET.REL.NODEC R128 `(_ZN7cutlass13device_kernelIN5flash19enable_sm80_to_sm89INS1_16FlashAttnBwdSm80INS1_25CollectiveMainloopBwdSm80ILi2ELi2EN4cute5tupleIJNS5_1CILi64EEENS7_ILi128EEES8_EEENS_10bfloat16_tEfNS_4arch4Sm80ELb1ELb0ELb1ELb0ELb0ELb0ELb0ELb0ELi2ELi2ELi4ELi2ELb1EEENS1_21CollectiveEpilogueBwdISA_SB_SD_Li256ELb0ELb0ELi2EEENS1_25SingleTileBwdLPTSchedulerILb0ELi128ELb0EEEEEEEEEvNT_6ParamsE) ;  /* 0xffff8a9080007950 */ /* 0x000fea0003c3ffff */
        .type           $_ZN7cutlass13device_kernelIN5flash19enable_sm80_to_sm89INS1_16FlashAttnBwdSm80INS1_25CollectiveMainloopBwdSm80ILi2ELi2EN4cute5tupleIJNS5_1CILi64EEENS7_ILi128EEES8_EEENS_10bfloat16_tEfNS_4arch4Sm80ELb1ELb0ELb1ELb0ELb0ELb0ELb0ELb0ELi2ELi2ELi4ELi2ELb1EEENS1_21CollectiveEpilogueBwdISA_SB_SD_Li256ELb0ELb0ELi2EEENS1_25SingleTileBwdLPTSchedulerILb0ELi128ELb0EEEEEEEEEvNT_6ParamsE$_ZN4cute12iter_adaptorIPKfNS_8gmem_ptrIS2_EEEC2ES2_,@function
        .size           $_ZN7cutlass13device_kernelIN5flash19enable_sm80_to_sm89INS1_16FlashAttnBwdSm80INS1_25CollectiveMainloopBwdSm80ILi2ELi2EN4cute5tupleIJNS5_1CILi64EEENS7_ILi128EEES8_EEENS_10bfloat16_tEfNS_4arch4Sm80ELb1ELb0ELb1ELb0ELb0ELb0ELb0ELb0ELi2ELi2ELi4ELi2ELb1EEENS1_21CollectiveEpilogueBwdISA_SB_SD_Li256ELb0ELb0ELi2EEENS1_25SingleTileBwdLPTSchedulerILb0ELi128ELb0EEEEEEEEEvNT_6ParamsE$_ZN4cute12iter_adaptorIPKfNS_8gmem_ptrIS2_EEEC2ES2_,($_ZN7cutlass13device_kernelIN5flash19enable_sm80_to_sm89INS1_16FlashAttnBwdSm80INS1_25CollectiveMainloopBwdSm80ILi2ELi2EN4cute5tupleIJNS5_1CILi64EEENS7_ILi128EEES8_EEENS_10bfloat16_tEfNS_4arch4Sm80ELb1ELb0ELb1ELb0ELb0ELb0ELb0ELb0ELi2ELi2ELi4ELi2ELb1EEENS1_21CollectiveEpilogueBwdISA_SB_SD_Li256ELb0ELb0ELi2EEENS1_25SingleTileBwdLPTSchedulerILb0ELi128ELb0EEEEEEEEEvNT_6ParamsE$_ZN4cute12iter_adaptorIPN7cutlass10bfloat16_tENS_8smem_ptrIS3_EEEC2ES3_ - $_ZN7cutlass13device_kernelIN5flash19enable_sm80_to_sm89INS1_16FlashAttnBwdSm80INS1_25CollectiveMainloopBwdSm80ILi2ELi2EN4cute5tupleIJNS5_1CILi64EEENS7_ILi128EEES8_EEENS_10bfloat16_tEfNS_4arch4Sm80ELb1ELb0ELb1ELb0ELb0ELb0ELb0ELb0ELi2ELi2ELi4ELi2ELb1EEENS1_21CollectiveEpilogueBwdISA_SB_SD_Li256ELb0ELb0ELi2EEENS1_25SingleTileBwdLPTSchedulerILb0ELi128ELb0EEEEEEEEEvNT_6ParamsE$_ZN4cute12iter_adaptorIPKfNS_8gmem_ptrIS2_EEEC2ES2_)
$_ZN7cutlass13device_kernelIN5flash19enable_sm80_to_sm89INS1_16FlashAttnBwdSm80INS1_25CollectiveMainloopBwdSm80ILi2ELi2EN4cute5tupleIJNS5_1CILi64EEENS7_ILi128EEES8_EEENS_10bfloat16_tEfNS_4arch4Sm80ELb1ELb0ELb1ELb0ELb0ELb0ELb0ELb0ELi2ELi2ELi4ELi2ELb1EEENS1_21CollectiveEpilogueBwdISA_SB_SD_Li256ELb0ELb0ELi2EEENS1_25SingleTileBwdLPTSchedulerILb0ELi128ELb0EEEEEEEEEvNT_6ParamsE$_ZN4cute12iter_adaptorIPKfNS_8gmem_ptrIS2_EEEC2ES2_:
[----:B------:R-:W-:Y:S02]  /*7570*/  IADD3 R6, R6, -c[0x0][0x20], RZ ;  /* 0x8000080006067a10 */ /* 0x000fe40007ffe0ff */
[----:B------:R-:W-:-:S03]  /*7580*/  MOV R19, 0x0 ;  /* 0x0000000000137802 */ /* 0x000fc60000000f00 */
[----:B------:R1:W-:Y:S01]  /*7590*/  STL.64 [R6], R10 ;  /* 0x0000000a06007387 */ /* 0x0003e20000100a00 */
[----:B------:R-:W-:Y:S05]  /*75a0*/  RET.REL.NODEC R18 `(_ZN7cutlass13device_kernelIN5flash19enable_sm80_to_sm89INS1_16FlashAttnBwdSm80INS1_25CollectiveMainloopBwdSm80ILi2ELi2EN4cute5tupleIJNS5_1CILi64EEENS7_ILi128EEES8_EEENS_10bfloat16_tEfNS_4arch4Sm80ELb1ELb0ELb1ELb0ELb0ELb0ELb0ELb0ELi2ELi2ELi4ELi2ELb1EEENS1_21CollectiveEpilogueBwdISA_SB_SD_Li256ELb0ELb0ELi2EEENS1_25SingleTileBwdLPTSchedulerILb0ELi128ELb0EEEEEEEEEvNT_6ParamsE) ;  /* 0xffff8a5012007950 */ /* 0x000fea0003c3ffff */
        .type           $_ZN7cutlass13device_kernelIN5flash19enable_sm80_to_sm89INS1_16FlashAttnBwdSm80INS1_25CollectiveMainloopBwdSm80ILi2ELi2EN4cute5tupleIJNS5_1CILi64EEENS7_ILi128EEES8_EEENS_10bfloat16_tEfNS_4arch4Sm80ELb1ELb0ELb1ELb0ELb0ELb0ELb0ELb0ELi2ELi2ELi4ELi2ELb1EEENS1_21CollectiveEpilogueBwdISA_SB_SD_Li256ELb0ELb0ELi2EEENS1_25SingleTileBwdLPTSchedulerILb0ELi128ELb0EEEEEEEEEvNT_6ParamsE$_ZN4cute12iter_adaptorIPN7cutlass10bfloat16_tENS_8smem_ptrIS3_EEEC2ES3_,@function
        .size           $_ZN7cutlass13device_kernelIN5flash19enable_sm80_to_sm89INS1_16FlashAttnBwdSm80INS1_25CollectiveMainloopBwdSm80ILi2ELi2EN4cute5tupleIJNS5_1CILi64EEENS7_ILi128EEES8_EEENS_10bfloat16_tEfNS_4arch4Sm80ELb1ELb0ELb1ELb0ELb0ELb0ELb0ELb0ELi2ELi2ELi4ELi2ELb1EEENS1_21CollectiveEpilogueBwdISA_SB_SD_Li256ELb0ELb0ELi2EEENS1_25SingleTileBwdLPTSchedulerILb0ELi128ELb0EEEEEEEEEvNT_6ParamsE$_ZN4cute12iter_adaptorIPN7cutlass10bfloat16_tENS_8smem_ptrIS3_EEEC2ES3_,($_ZN7cutlass13device_kernelIN5flash19enable_sm80_to_sm89INS1_16FlashAttnBwdSm80INS1_25CollectiveMainloopBwdSm80ILi2ELi2EN4cute5tupleIJNS5_1CILi64EEENS7_ILi128EEES8_EEENS_10bfloat16_tEfNS_4arch4Sm80ELb1ELb0ELb1ELb0ELb0ELb0ELb0ELb0ELi2ELi2ELi4ELi2ELb1EEENS1_21CollectiveEpilogueBwdISA_SB_SD_Li256ELb0ELb0ELi2EEENS1_25SingleTileBwdLPTSchedulerILb0ELi128ELb0EEEEEEEEEvNT_6ParamsE$_ZN4cute12iter_adaptorIPN7cutlass9uint128_tENS_8smem_ptrIS3_EEEC2ES3_ - $_ZN7cutlass13device_kernelIN5flash19enable_sm80_to_sm89INS1_16FlashAttnBwdSm80INS1_25CollectiveMainloopBwdSm80ILi2ELi2EN4cute5tupleIJNS5_1CILi64EEENS7_ILi128EEES8_EEENS_10bfloat16_tEfNS_4arch4Sm80ELb1ELb0ELb1ELb0ELb0ELb0ELb0ELb0ELi2ELi2ELi4ELi2ELb1EEENS1_21CollectiveEpilogueBwdISA_SB_SD_Li256ELb0ELb0ELi2EEENS1_25SingleTileBwdLPTSchedulerILb0ELi128ELb0EEEEEEEEEvNT_6ParamsE$_ZN4cute12iter_adaptorIPN7cutlass10bfloat16_tENS_8smem_ptrIS3_EEEC2ES3_)
$_ZN7cutlass13device_kernelIN5flash19enable_sm80_to_sm89INS1_16FlashAttnBwdSm80INS1_25CollectiveMainloopBwdSm80ILi2ELi2EN4cute5tupleIJNS5_1CILi64EEENS7_ILi128EEES8_EEENS_10bfloat16_tEfNS_4arch4Sm80ELb1ELb0ELb1ELb0ELb0ELb0ELb0ELb0ELi2ELi2ELi4ELi2ELb1EEENS1_21CollectiveEpilogueBwdISA_SB_SD_Li256ELb0ELb0ELi2EEENS1_25SingleTileBwdLPTSchedulerILb0ELi128ELb0EEEEEEEEEvNT_6ParamsE$_ZN4cute12iter_adaptorIPN7cutlass10bfloat16_tENS_8smem_ptrIS3_EEEC2ES3_:
[----:B------:R-:W-:Y:S01]  /*75b0*/  IADD3 R6, R4, -c[0x0][0x20], RZ ;  /* 0x8000080004067a10 */ /* 0x000fe20007ffe0ff */
[----:B------:R-:W-:Y:S01]  /*75c0*/  IMAD.MOV.U32 R128, RZ, RZ, R18 ;  /* 0x000000ffff807224 */ /* 0x000fe200078e0012 */
[----:B------:R-:W-:-:S03]  /*75d0*/  MOV R129, 0x0 ;  /* 0x0000000000817802 */ /* 0x000fc60000000f00 */
[----:B------:R1:W-:Y:S01]  /*75e0*/  STL.64 [R6], R8 ;  /* 0x0000000806007387 */ /* 0x0003e20000100a00 */
[----:B------:R-:W-:Y:S05]  /*75f0*/  RET.REL.NODEC R128 `(_ZN7cutlass13device_kernelIN5flash19enable_sm80_to_sm89INS1_16FlashAttnBwdSm80INS1_25CollectiveMainloopBwdSm80ILi2ELi2EN4cute5tupleIJNS5_1CILi64EEENS7_ILi128EEES8_EEENS_10bfloat16_tEfNS_4arch4Sm80ELb1ELb0ELb1ELb0ELb0ELb0ELb0ELb0ELi2ELi2ELi4ELi2ELb1EEENS1_21CollectiveEpilogueBwdISA_SB_SD_Li256ELb0ELb0ELi2EEENS1_25SingleTileBwdLPTSchedulerILb0ELi128ELb0EEEEEEEEEvNT_6ParamsE) ;  /* 0xffff8a0080007950 */ /* 0x000fea0003c3ffff */
        .type           $_ZN7cutlass13device_kernelIN5flash19enable_sm80_to_sm89INS1_16FlashAttnBwdSm80INS1_25CollectiveMainloopBwdSm80ILi2ELi2EN4cute5tupleIJNS5_1CILi64EEENS7_ILi128EEES8_EEENS_10bfloat16_tEfNS_4arch4Sm80ELb1ELb0ELb1ELb0ELb0ELb0ELb0ELb0ELi2ELi2ELi4ELi2ELb1EEENS1_21CollectiveEpilogueBwdISA_SB_SD_Li256ELb0ELb0ELi2EEENS1_25SingleTileBwdLPTSchedulerILb0ELi128ELb0EEEEEEEEEvNT_6ParamsE$_ZN4cute12iter_adaptorIPN7cutlass9uint128_tENS_8smem_ptrIS3_EEEC2ES3_,@function
        .size           $_ZN7cutlass13device_kernelIN5flash19enable_sm80_to_sm89INS1_16FlashAttnBwdSm80INS1_25CollectiveMainloopBwdSm80ILi2ELi2EN4cute5tupleIJNS5_1CILi64EEENS7_ILi128EEES8_EEENS_10bfloat16_tEfNS_4arch4Sm80ELb1ELb0ELb1ELb0ELb0ELb0ELb0ELb0ELi2ELi2ELi4ELi2ELb1EEENS1_21CollectiveEpilogueBwdISA_SB_SD_Li256ELb0ELb0ELi2EEENS1_25SingleTileBwdLPTSchedulerILb0ELi128ELb0EEEEEEEEEvNT_6ParamsE$_ZN4cute12iter_adaptorIPN7cutlass9uint128_tENS_8smem_ptrIS3_EEEC2ES3_,($_ZN7cutlass13device_kernelIN5flash19enable_sm80_to_sm89INS1_16FlashAttnBwdSm80INS1_25CollectiveMainloopBwdSm80ILi2ELi2EN4cute5tupleIJNS5_1CILi64EEENS7_ILi128EEES8_EEENS_10bfloat16_tEfNS_4arch4Sm80ELb1ELb0ELb1ELb0ELb0ELb0ELb0ELb0ELi2ELi2ELi4ELi2ELb1EEENS1_21CollectiveEpilogueBwdISA_SB_SD_Li256ELb0ELb0ELi2EEENS1_25SingleTileBwdLPTSchedulerILb0ELi128ELb0EEEEEEEEEvNT_6ParamsE$_ZN4cute12iter_adaptorIPfNS_8smem_ptrIS1_EEEC2ES1_ - $_ZN7cutlass13device_kernelIN5flash19enable_sm80_to_sm89INS1_16FlashAttnBwdSm80INS1_25CollectiveMainloopBwdSm80ILi2ELi2EN4cute5tupleIJNS5_1CILi64EEENS7_ILi128EEES8_EEENS_10bfloat16_tEfNS_4arch4Sm80ELb1ELb0ELb1ELb0ELb0ELb0ELb0ELb0ELi2ELi2ELi4ELi2ELb1EEENS1_21CollectiveEpilogueBwdISA_SB_SD_Li256ELb0ELb0ELi2EEENS1_25SingleTileBwdLPTSchedulerILb0ELi128ELb0EEEEEEEEEvNT_6ParamsE$_ZN4cute12iter_adaptorIPN7cutlass9uint128_tENS_8smem_ptrIS3_EEEC2ES3_)
$_ZN7cutlass13device_kernelIN5flash19enable_sm80_to_sm89INS1_16FlashAttnBwdSm80INS1_25CollectiveMainloopBwdSm80ILi2ELi2EN4cute5tupleIJNS5_1CILi64EEENS7_ILi128EEES8_EEENS_10bfloat16_tEfNS_4arch4Sm80ELb1ELb0ELb1ELb0ELb0ELb0ELb0ELb0ELi2ELi2ELi4ELi2ELb1EEENS1_21CollectiveEpilogueBwdISA_SB_SD_Li256ELb0ELb0ELi2EEENS1_25SingleTileBwdLPTSchedulerILb0ELi128ELb0EEEEEEEEEvNT_6ParamsE$_ZN4cute12iter_adaptorIPN7cutlass9uint128_tENS_8smem_ptrIS3_EEEC2ES3_:
[----:B------:R-:W-:Y:S01]  /*7600*/  IADD3 R8, R4, -c[0x0][0x20], RZ ;  /* 0x8000080004087a10 */ /* 0x000fe20007ffe0ff */
[----:B------:R-:W-:Y:S01]  /*7610*/  IMAD.MOV.U32 R128, RZ, RZ, R16 ;  /* 0x000000ffff807224 */ /* 0x000fe200078e0010 */
[----:B------:R-:W-:-:S03]  /*7620*/  MOV R129, 0x0 ;  /* 0x0000000000817802 */ /* 0x000fc60000000f00 */
[----:B------:R1:W-:Y:S01]  /*7630*/  STL.64 [R8], R6 ;  /* 0x0000000608007387 */ /* 0x0003e20000100a00 */
[----:B------:R-:W-:Y:S05]  /*7640*/  RET.REL.NODEC R128 `(_ZN7cutlass13device_kernelIN5flash19enable_sm80_to_sm89INS1_16FlashAttnBwdSm80INS1_25CollectiveMainloopBwdSm80ILi2ELi2EN4cute5tupleIJNS5_1CILi64EEENS7_ILi128EEES8_EEENS_10bfloat16_tEfNS_4arch4Sm80ELb1ELb0ELb1ELb0ELb0ELb0ELb0ELb0ELi2ELi2ELi4ELi2ELb1EEENS1_21CollectiveEpilogueBwdISA_SB_SD_Li256ELb0ELb0ELi2EEENS1_25SingleTileBwdLPTSchedulerILb0ELi128ELb0EEEEEEEEEvNT_6ParamsE) ;  /* 0xffff89b080007950 */ /* 0x000fea0003c3ffff */
        .type           $_ZN7cutlass13device_kernelIN5flash19enable_sm80_to_sm89INS1_16FlashAttnBwdSm80INS1_25CollectiveMainloopBwdSm80ILi2ELi2EN4cute5tupleIJNS5_1CILi64EEENS7_ILi128EEES8_EEENS_10bfloat16_tEfNS_4arch4Sm80ELb1ELb0ELb1ELb0ELb0ELb0ELb0ELb0ELi2ELi2ELi4ELi2ELb1EEENS1_21CollectiveEpilogueBwdISA_SB_SD_Li256ELb0ELb0ELi2EEENS1_25SingleTileBwdLPTSchedulerILb0ELi128ELb0EEEEEEEEEvNT_6ParamsE$_ZN4cute12iter_adaptorIPfNS_8smem_ptrIS1_EEEC2ES1_,@function
        .size           $_ZN7cutlass13device_kernelIN5flash19enable_sm80_to_sm89INS1_16FlashAttnBwdSm80INS1_25CollectiveMainloopBwdSm80ILi2ELi2EN4cute5tupleIJNS5_1CILi64EEENS7_ILi128EEES8_EEENS_10bfloat16_tEfNS_4arch4Sm80ELb1ELb0ELb1ELb0ELb0ELb0ELb0ELb0ELi2ELi2ELi4ELi2ELb1EEENS1_21CollectiveEpilogueBwdISA_SB_SD_Li256ELb0ELb0ELi2EEENS1_25SingleTileBwdLPTSchedulerILb0ELi128ELb0EEEEEEEEEvNT_6ParamsE$_ZN4cute12iter_adaptorIPfNS_8smem_ptrIS1_EEEC2ES1_,($_ZN7cutlass13device_kernelIN5flash19enable_sm80_to_sm89INS1_16FlashAttnBwdSm80INS1_25CollectiveMainloopBwdSm80ILi2ELi2EN4cute5tupleIJNS5_1CILi64EEENS7_ILi128EEES8_EEENS_10bfloat16_tEfNS_4arch4Sm80ELb1ELb0ELb1ELb0ELb0ELb0ELb0ELb0ELi2ELi2ELi4ELi2ELb1EEENS1_21CollectiveEpilogueBwdISA_SB_SD_Li256ELb0ELb0ELi2EEENS1_25SingleTileBwdLPTSchedulerILb0ELi128ELb0EEEEEEEEEvNT_6ParamsE$_ZN4cute3eso3ESOILb0ELb0EJNS_15ArithmeticTupleIJiiEEEiiiEEC2ERKS3_RKiS8_S8_ - $_ZN7cutlass13device_kernelIN5flash19enable_sm80_to_sm89INS1_16FlashAttnBwdSm80INS1_25CollectiveMainloopBwdSm80ILi2ELi2EN4cute5tupleIJNS5_1CILi64EEENS7_ILi128EEES8_EEENS_10bfloat16_tEfNS_4arch4Sm80ELb1ELb0ELb1ELb0ELb0ELb0ELb0ELb0ELi2ELi2ELi4ELi2ELb1EEENS1_21CollectiveEpilogueBwdISA_SB_SD_Li256ELb0ELb0ELi2EEENS1_25SingleTileBwdLPTSchedulerILb0ELi128ELb0EEEEEEEEEvNT_6ParamsE$_ZN4cute12iter_adaptorIPfNS_8smem_ptrIS1_EEEC2ES1_)
$_ZN7cutlass13device_kernelIN5flash19enable_sm80_to_sm89INS1_16FlashAttnBwdSm80INS1_25CollectiveMainloopBwdSm80ILi2ELi2EN4cute5tupleIJNS5_1CILi64EEENS7_ILi128EEES8_EEENS_10bfloat16_tEfNS_4arch4Sm80ELb1ELb0ELb1ELb0ELb0ELb0ELb0ELb0ELi2ELi2ELi4ELi2ELb1EEENS1_21CollectiveEpilogueBwdISA_SB_SD_Li256ELb0ELb0ELi2EEENS1_25SingleTileBwdLPTSchedulerILb0ELi128ELb0EEEEEEEEEvNT_6ParamsE$_ZN4cute12iter_adaptorIPfNS_8smem_ptrIS1_EEEC2ES1_:
[----:B------:R-:W-:Y:S02]  /*7650*/  IADD3 R6, R6, -c[0x0][0x20], RZ ;  /* 0x8000080006067a10 */ /* 0x000fe40007ffe0ff */
[----:B------:R-:W-:-:S03]  /*7660*/  MOV R19, 0x0 ;  /* 0x0000000000137802 */ /* 0x000fc60000000f00 */
[----:B------:R1:W-:Y:S01]  /*7670*/  STL.64 [R6], R8 ;  /* 0x0000000806007387 */ /* 0x0003e20000100a00 */
[----:B------:R-:W-:Y:S05]  /*7680*/  RET.REL.NODEC R18 `(_ZN7cutlass13device_kernelIN5flash19enable_sm80_to_sm89INS1_16FlashAttnBwdSm80INS1_25CollectiveMainloopBwdSm80ILi2ELi2EN4cute5tupleIJNS5_1CILi64EEENS7_ILi128EEES8_EEENS_10bfloat16_tEfNS_4arch4Sm80ELb1ELb0ELb1ELb0ELb0ELb0ELb0ELb0ELi2ELi2ELi4ELi2ELb1EEENS1_21CollectiveEpilogueBwdISA_SB_SD_Li256ELb0ELb0ELi2EEENS1_25SingleTileBwdLPTSchedulerILb0ELi128ELb0EEEEEEEEEvNT_6ParamsE) ;  /* 0xffff897012007950 */ /* 0x000fea0003c3ffff */
        .type           $_ZN7cutlass13device_kernelIN5flash19enable_sm80_to_sm89INS1_16FlashAttnBwdSm80INS1_25CollectiveMainloopBwdSm80ILi2ELi2EN4cute5tupleIJNS5_1CILi64EEENS7_ILi128EEES8_EEENS_10bfloat16_tEfNS_4arch4Sm80ELb1ELb0ELb1ELb0ELb0ELb0ELb0ELb0ELi2ELi2ELi4ELi2ELb1EEENS1_21CollectiveEpilogueBwdISA_SB_SD_Li256ELb0ELb0ELi2EEENS1_25SingleTileBwdLPTSchedulerILb0ELi128ELb0EEEEEEEEEvNT_6ParamsE$_ZN4cute3eso3ESOILb0ELb0EJNS_15ArithmeticTupleIJiiEEEiiiEEC2ERKS3_RKiS8_S8_,@function
        .size           $_ZN7cutlass13device_kernelIN5flash19enable_sm80_to_sm89INS1_16FlashAttnBwdSm80INS1_25CollectiveMainloopBwdSm80ILi2ELi2EN4cute5tupleIJNS5_1CILi64EEENS7_ILi128EEES8_EEENS_10bfloat16_tEfNS_4arch4Sm80ELb1ELb0ELb1ELb0ELb0ELb0ELb0ELb0ELi2ELi2ELi4ELi2ELb1EEENS1_21CollectiveEpilogueBwdISA_SB_SD_Li256ELb0ELb0ELi2EEENS1_25SingleTileBwdLPTSchedulerILb0ELi128ELb0EEEEEEEEEvNT_6ParamsE$_ZN4cute3eso3ESOILb0ELb0EJNS_15ArithmeticTupleIJiiEEEiiiEEC2ERKS3_RKiS8_S8_,($_ZN7cutlass13device_kernelIN5flash19enable_sm80_to_sm89INS1_16FlashAttnBwdSm80INS1_25CollectiveMainloopBwdSm80ILi2ELi2EN4cute5tupleIJNS5_1CILi64EEENS7_ILi128EEES8_EEENS_10bfloat16_tEfNS_4arch4Sm80ELb1ELb0ELb1ELb0ELb0ELb0ELb0ELb0ELi2ELi2ELi4ELi2ELb1EEENS1_21CollectiveEpilogueBwdISA_SB_SD_Li256ELb0ELb0ELi2EEENS1_25SingleTileBwdLPTSchedulerILb0ELi128ELb0EEEEEEEEEvNT_6ParamsE$_ZN4cute3eso3ESOILb0ELb0EJNS_5tupleIJiiEEEiiiEEC2ERKS3_RKiS8_S8_ - $_ZN7cutlass13device_kernelIN5flash19enable_sm80_to_sm89INS1_16FlashAttnBwdSm80INS1_25CollectiveMainloopBwdSm80ILi2ELi2EN4cute5tupleIJNS5_1CILi64EEENS7_ILi128EEES8_EEENS_10bfloat16_tEfNS_4arch4Sm80ELb1ELb0ELb1ELb0ELb0ELb0ELb0ELb0ELi2ELi2ELi4ELi2ELb1EEENS1_21CollectiveEpilogueBwdISA_SB_SD_Li256ELb0ELb0ELi2EEENS1_25SingleTileBwdLPTSchedulerILb0ELi128ELb0EEEEEEEEEvNT_6ParamsE$_ZN4cute3eso3ESOILb0ELb0EJNS_15ArithmeticTupleIJiiEEEiiiEEC2ERKS3_RKiS8_S8_)
$_ZN7cutlass13device_kernelIN5flash19enable_sm80_to_sm89INS1_16FlashAttnBwdSm80INS1_25CollectiveMainloopBwdSm80ILi2ELi2EN4cute5tupleIJNS5_1CILi64EEENS7_ILi128EEES8_EEENS_10bfloat16_tEfNS_4arch4Sm80ELb1ELb0ELb1ELb0ELb0ELb0ELb0ELb0ELi2ELi2ELi4ELi2ELb1EEENS1_21CollectiveEpilogueBwdISA_SB_SD_Li256ELb0ELb0ELi2EEENS1_25SingleTileBwdLPTSchedulerILb0ELi128ELb0EEEEEEEEEvNT_6ParamsE$_ZN4cute3eso3ESOILb0ELb0EJNS_15ArithmeticTupleIJiiEEEiiiEEC2ERKS3_RKiS8_S8_:
        /* <DEDUP_REMOVED lines=14> */
[----:B------:R-:W-:Y:S05]  /*7770*/  RET.REL.NODEC R76 `(_ZN7cutlass13device_kernelIN5flash19enable_sm80_to_sm89INS1_16FlashAttnBwdSm80INS1_25CollectiveMainloopBwdSm80ILi2ELi2EN4cute5tupleIJNS5_1CILi64EEENS7_ILi128EEES8_EEENS_10bfloat16_tEfNS_4arch4Sm80ELb1ELb0ELb1ELb0ELb0ELb0ELb0ELb0ELi2ELi2ELi4ELi2ELb1EEENS1_21CollectiveEpilogueBwdISA_SB_SD_Li256ELb0ELb0ELi2EEENS1_25SingleTileBwdLPTSchedulerILb0ELi128ELb0EEEEEEEEEvNT_6ParamsE) ;  /* 0xffff88804c007950 */ /* 0x000fea0003c3ffff */
        .type           $_ZN7cutlass13device_kernelIN5flash19enable_sm80_to_sm89INS1_16FlashAttnBwdSm80INS1_25CollectiveMainloopBwdSm80ILi2ELi2EN4cute5tupleIJNS5_1CILi64EEENS7_ILi128EEES8_EEENS_10bfloat16_tEfNS_4arch4Sm80ELb1ELb0ELb1ELb0ELb0ELb0ELb0ELb0ELi2ELi2ELi4ELi2ELb1EEENS1_21CollectiveEpilogueBwdISA_SB_SD_Li256ELb0ELb0ELi2EEENS1_25SingleTileBwdLPTSchedulerILb0ELi128ELb0EEEEEEEEEvNT_6ParamsE$_ZN4cute3eso3ESOILb0ELb0EJNS_5tupleIJiiEEEiiiEEC2ERKS3_RKiS8_S8_,@function
        .size           $_ZN7cutlass13device_kernelIN5flash19enable_sm80_to_sm89INS1_16FlashAttnBwdSm80INS1_25CollectiveMainloopBwdSm80ILi2ELi2EN4cute5tupleIJNS5_1CILi64EEENS7_ILi128EEES8_EEENS_10bfloat16_tEfNS_4arch4Sm80ELb1ELb0ELb1ELb0ELb0ELb0ELb0ELb0ELi2ELi2ELi4ELi2ELb1EEENS1_21CollectiveEpilogueBwdISA_SB_SD_Li256ELb0ELb0ELi2EEENS1_25SingleTileBwdLPTSchedulerILb0ELi128ELb0EEEEEEEEEvNT_6ParamsE$_ZN4cute3eso3ESOILb0ELb0EJNS_5tupleIJiiEEEiiiEEC2ERKS3_RKiS8_S8_,($_ZN7cutlass13device_kernelIN5flash19enable_sm80_to_sm89INS1_16FlashAttnBwdSm80INS1_25CollectiveMainloopBwdSm80ILi2ELi2EN4cute5tupleIJNS5_1CILi64EEENS7_ILi128EEES8_EEENS_10bfloat16_tEfNS_4arch4Sm80ELb1ELb0ELb1ELb0ELb0ELb0ELb0ELb0ELi2ELi2ELi4ELi2ELb1EEENS1_21CollectiveEpilogueBwdISA_SB_SD_Li256ELb0ELb0ELi2EEENS1_25SingleTileBwdLPTSchedulerILb0ELi128ELb0EEEEEEEEEvNT_6ParamsE$_ZN4cute3eso3ESOILb0ELb0EJNS_6LayoutINS_5tupleIJNS3_IJNS_1CILi8EEENS4_ILi1EEEEEENS4_ILi2EEES6_EEENS3_IJNS3_IJS6_NS4_ILi0EEEEEElSA_EEEEENS_10ViewEngineINS_8gmem_ptrIPKN7cutlass10bfloat16_tEEEEEEEC2ERKSD_RKSL_ - $_ZN7cutlass13device_kernelIN5flash19enable_sm80_to_sm89INS1_16FlashAttnBwdSm80INS1_25CollectiveMainloopBwdSm80ILi2ELi2EN4cute5tupleIJNS5_1CILi64EEENS7_ILi128EEES8_EEENS_10bfloat16_tEfNS_4arch4Sm80ELb1ELb0ELb1ELb0ELb0ELb0ELb0ELb0ELi2ELi2ELi4ELi2ELb1EEENS1_21CollectiveEpilogueBwdISA_SB_SD_Li256ELb0ELb0ELi2EEENS1_25SingleTileBwdLPTSchedulerILb0ELi128ELb0EEEEEEEEEvNT_6ParamsE$_ZN4cute3eso3ESOILb0ELb0EJNS_5tupleIJiiEEEiiiEEC2ERKS3_RKiS8_S8_)
$_ZN7cutlass13device_kernelIN5flash19enable_sm80_to_sm89INS1_16FlashAttnBwdSm80INS1_25CollectiveMainloopBwdSm80ILi2ELi2EN4cute5tupleIJNS5_1CILi64EEENS7_ILi128EEES8_EEENS_10bfloat16_tEfNS_4arch4Sm80ELb1ELb0ELb1ELb0ELb0ELb0ELb0ELb0ELi2ELi2ELi4ELi2ELb1EEENS1_21CollectiveEpilogueBwdISA_SB_SD_Li256ELb0ELb0ELi2EEENS1_25SingleTileBwdLPTSchedulerILb0ELi128ELb0EEEEEEEEEvNT_6ParamsE$_ZN4cute3eso3ESOILb0ELb0EJNS_5tupleIJiiEEEiiiEEC2ERKS3_RKiS8_S8_:
        /* <DEDUP_REMOVED lines=13> */
[----:B------:R-:W-:Y:S05]  /*7850*/  RET.REL.NODEC R10 `(_ZN7cutlass13device_kernelIN5flash19enable_sm80_to_sm89INS1_16FlashAttnBwdSm80INS1_25CollectiveMainloopBwdSm80ILi2ELi2EN4cute5tupleIJNS5_1CILi64EEENS7_ILi128EEES8_EEENS_10bfloat16_tEfNS_4arch4Sm80ELb1ELb0ELb1ELb0ELb0ELb0ELb0ELb0ELi2ELi2ELi4ELi2ELb1EEENS1_21CollectiveEpilogueBwdISA_SB_SD_Li256ELb0ELb0ELi2EEENS1_25SingleTileBwdLPTSchedulerILb0ELi128ELb0EEEEEEEEEvNT_6ParamsE) ;  /* 0xffff87a00a007950 */ /* 0x000fea0003c3ffff */
        .type           $_ZN7cutlass13device_kernelIN5flash19enable_sm80_to_sm89INS1_16FlashAttnBwdSm80INS1_25CollectiveMainloopBwdSm80ILi2ELi2EN4cute5tupleIJNS5_1CILi64EEENS7_ILi128EEES8_EEENS_10bfloat16_tEfNS_4arch4Sm80ELb1ELb0ELb1ELb0ELb0ELb0ELb0ELb0ELi2ELi2ELi4ELi2ELb1EEENS1_21CollectiveEpilogueBwdISA_SB_SD_Li256ELb0ELb0ELi2EEENS1_25SingleTileBwdLPTSchedulerILb0ELi128ELb0EEEEEEEEEvNT_6ParamsE$_ZN4cute3eso3ESOILb0ELb0EJNS_6LayoutINS_5tupleIJNS3_IJNS_1CILi8EEENS4_ILi1EEEEEENS4_ILi2EEES6_EEENS3_IJNS3_IJS6_NS4_ILi0EEEEEElSA_EEEEENS_10ViewEngineINS_8gmem_ptrIPKN7cutlass10bfloat16_tEEEEEEEC2ERKSD_RKSL_,@function
        .size           $_ZN7cutlass13device_kernelIN5flash19enable_sm80_to_sm89INS1_16FlashAttnBwdSm80INS1_25CollectiveMainloopBwdSm80ILi2ELi2EN4cute5tupleIJNS5_1CILi64EEENS7_ILi128EEES8_EEENS_10bfloat16_tEfNS_4arch4Sm80ELb1ELb0ELb1ELb0ELb0ELb0ELb0ELb0ELi2ELi2ELi4ELi2ELb1EEENS1_21CollectiveEpilogueBwdISA_SB_SD_Li256ELb0ELb0ELi2EEENS1_25SingleTileBwdLPTSchedulerILb0ELi128ELb0EEEEEEEEEvNT_6ParamsE$_ZN4cute3eso3ESOILb0ELb0EJNS_6LayoutINS_5tupleIJNS3_IJNS_1CILi8EEENS4_ILi1EEEEEENS4_ILi2EEES6_EEENS3_IJNS3_IJS6_NS4_ILi0EEEEEElSA_EEEEENS_10ViewEngineINS_8gmem_ptrIPKN7cutlass10bfloat16_tEEEEEEEC2ERKSD_RKSL_,($_ZN7cutlass13device_kernelIN5flash19enable_sm80_to_sm89INS1_16FlashAttnBwdSm80INS1_25CollectiveMainloopBwdSm80ILi2ELi2EN4cute5tupleIJNS5_1CILi64EEENS7_ILi128EEES8_EEENS_10bfloat16_tEfNS_4arch4Sm80ELb1ELb0ELb1ELb0ELb0ELb0ELb0ELb0ELi2ELi2ELi4ELi2ELb1EEENS1_21CollectiveEpilogueBwdISA_SB_SD_Li256ELb0ELb0ELi2EEENS1_25SingleTileBwdLPTSchedulerILb0ELi128ELb0EEEEEEEEEvNT_6ParamsE$_ZN4cute3eso3ESOILb0ELb0EJNS_6LayoutINS_5tupleIJNS3_IJNS_1CILi8EEENS4_ILi1EEEEEENS4_ILi2EEES6_EEENS3_IJNS3_IJS6_NS4_ILi0EEEEEElSA_EEEEElEEC2ERKSD_RKl - $_ZN7cutlass13device_kernelIN5flash19enable_sm80_to_sm89INS1_16FlashAttnBwdSm80INS1_25CollectiveMainloopBwdSm80ILi2ELi2EN4cute5tupleIJNS5_1CILi64EEENS7_ILi128EEES8_EEENS_10bfloat16_tEfNS_4arch4Sm80ELb1ELb0ELb1ELb0ELb0ELb0ELb0ELb0ELi2ELi2ELi4ELi2ELb1EEENS1_21CollectiveEpilogueBwdISA_SB_SD_Li256ELb0ELb0ELi2EEENS1_25SingleTileBwdLPTSchedulerILb0ELi128ELb0EEEEEEEEEvNT_6ParamsE$_ZN4cute3eso3ESOILb0ELb0EJNS_6LayoutINS_5tupleIJNS3_IJNS_1CILi8EEENS4_ILi1EEEEEENS4_ILi2EEES6_EEENS3_IJNS3_IJS6_NS4_ILi0EEEEEElSA_EEEEENS_10ViewEngineINS_8gmem_ptrIPKN7cutlass10bfloat16_tEEEEEEEC2ERKSD_RKSL_)
$_ZN7cutlass13device_kernelIN5flash19enable_sm80_to_sm89INS1_16FlashAttnBwdSm80INS1_25CollectiveMainloopBwdSm80ILi2ELi2EN4cute5tupleIJNS5_1CILi64EEENS7_ILi128EEES8_EEENS_10bfloat16_tEfNS_4arch4Sm80ELb1ELb0ELb1ELb0ELb0ELb0ELb0ELb0ELi2ELi2ELi4ELi2ELb1EEENS1_21CollectiveEpilogueBwdISA_SB_SD_Li256ELb0ELb0ELi2EEENS1_25SingleTileBwdLPTSchedulerILb0ELi128ELb0EEEEEEEEEvNT_6ParamsE$_ZN4cute3eso3ESOILb0ELb0EJNS_6LayoutINS_5tupleIJNS3_IJNS_1CILi8EEENS4_ILi1EEEEEENS4_ILi2EEES6_EEENS3_IJNS3_IJS6_NS4_ILi0EEEEEElSA_EEEEENS_10ViewEngineINS_8gmem_ptrIPKN7cutlass10bfloat16_tEEEEEEEC2ERKSD_RKSL_:
        /* <DEDUP_REMOVED lines=8> */
[----:B------:R-:W-:Y:S05]  /*78e0*/  RET.REL.NODEC R10 `(_ZN7cutlass13device_kernelIN5flash19enable_sm80_to_sm89INS1_16FlashAttnBwdSm80INS1_25CollectiveMainloopBwdSm80ILi2ELi2EN4cute5tupleIJNS5_1CILi64EEENS7_ILi128EEES8_EEENS_10bfloat16_tEfNS_4arch4Sm80ELb1ELb0ELb1ELb0ELb0ELb0ELb0ELb0ELi2ELi2ELi4ELi2ELb1EEENS1_21CollectiveEpilogueBwdISA_SB_SD_Li256ELb0ELb0ELi2EEENS1_25SingleTileBwdLPTSchedulerILb0ELi128ELb0EEEEEEEEEvNT_6ParamsE) ;  /* 0xffff87100a007950 */ /* 0x000fea0003c3ffff */
        .type           $_ZN7cutlass13device_kernelIN5flash19enable_sm80_to_sm89INS1_16FlashAttnBwdSm80INS1_25CollectiveMainloopBwdSm80ILi2ELi2EN4cute5tupleIJNS5_1CILi64EEENS7_ILi128EEES8_EEENS_10bfloat16_tEfNS_4arch4Sm80ELb1ELb0ELb1ELb0ELb0ELb0ELb0ELb0ELi2ELi2ELi4ELi2ELb1EEENS1_21CollectiveEpilogueBwdISA_SB_SD_Li256ELb0ELb0ELi2EEENS1_25SingleTileBwdLPTSchedulerILb0ELi128ELb0EEEEEEEEEvNT_6ParamsE$_ZN4cute3eso3ESOILb0ELb0EJNS_6LayoutINS_5tupleIJNS3_IJNS_1CILi8EEENS4_ILi1EEEEEENS4_ILi2EEES6_EEENS3_IJNS3_IJS6_NS4_ILi0EEEEEElSA_EEEEElEEC2ERKSD_RKl,@function
        .size           $_ZN7cutlass13device_kernelIN5flash19enable_sm80_to_sm89INS1_16FlashAttnBwdSm80INS1_25CollectiveMainloopBwdSm80ILi2ELi2EN4cute5tupleIJNS5_1CILi64EEENS7_ILi128EEES8_EEENS_10bfloat16_tEfNS_4arch4Sm80ELb1ELb0ELb1ELb0ELb0ELb0ELb0ELb0ELi2ELi2ELi4ELi2ELb1EEENS1_21CollectiveEpilogueBwdISA_SB_SD_Li256ELb0ELb0ELi2EEENS1_25SingleTileBwdLPTSchedulerILb0ELi128ELb0EEEEEEEEEvNT_6ParamsE$_ZN4cute3eso3ESOILb0ELb0EJNS_6LayoutINS_5tupleIJNS3_IJNS_1CILi8EEENS4_ILi1EEEEEENS4_ILi2EEES6_EEENS3_IJNS3_IJS6_NS4_ILi0EEEEEElSA_EEEEElEEC2ERKSD_RKl,($_ZN7cutlass13device_kernelIN5flash19enable_sm80_to_sm89INS1_16FlashAttnBwdSm80INS1_25CollectiveMainloopBwdSm80ILi2ELi2EN4cute5tupleIJNS5_1CILi64EEENS7_ILi128EEES8_EEENS_10bfloat16_tEfNS_4arch4Sm80ELb1ELb0ELb1ELb0ELb0ELb0ELb0ELb0ELi2ELi2ELi4ELi2ELb1EEENS1_21CollectiveEpilogueBwdISA_SB_SD_Li256ELb0ELb0ELi2EEENS1_25SingleTileBwdLPTSchedulerILb0ELi128ELb0EEEEEEEEEvNT_6ParamsE$_ZN4cute3eso3ESOILb0ELb0EJiiEEC2ERKiS4_ - $_ZN7cutlass13device_kernelIN5flash19enable_sm80_to_sm89INS1_16FlashAttnBwdSm80INS1_25CollectiveMainloopBwdSm80ILi2ELi2EN4cute5tupleIJNS5_1CILi64EEENS7_ILi128EEES8_EEENS_10bfloat16_tEfNS_4arch4Sm80ELb1ELb0ELb1ELb0ELb0ELb0ELb0ELb0ELi2ELi2ELi4ELi2ELb1EEENS1_21CollectiveEpilogueBwdISA_SB_SD_Li256ELb0ELb0ELi2EEENS1_25SingleTileBwdLPTSchedulerILb0ELi128ELb0EEEEEEEEEvNT_6ParamsE$_ZN4cute3eso3ESOILb0ELb0EJNS_6LayoutINS_5tupleIJNS3_IJNS_1CILi8EEENS4_ILi1EEEEEENS4_ILi2EEES6_EEENS3_IJNS3_IJS6_NS4_ILi0EEEEEElSA_EEEEElEEC2ERKSD_RKl)
$_ZN7cutlass13device_kernelIN5flash19enable_sm80_to_sm89INS1_16FlashAttnBwdSm80INS1_25CollectiveMainloopBwdSm80ILi2ELi2EN4cute5tupleIJNS5_1CILi64EEENS7_ILi128EEES8_EEENS_10bfloat16_tEfNS_4arch4Sm80ELb1ELb0ELb1ELb0ELb0ELb0ELb0ELb0ELi2ELi2ELi4ELi2ELb1EEENS1_21CollectiveEpilogueBwdISA_SB_SD_Li256ELb0ELb0ELi2EEENS1_25SingleTileBwdLPTSchedulerILb0ELi128ELb0EEEEEEEEEvNT_6ParamsE$_ZN4cute3eso3ESOILb0ELb0EJNS_6LayoutINS_5tupleIJNS3_IJNS_1CILi8EEENS4_ILi1EEEEEENS4_ILi2EEES6_EEENS3_IJNS3_IJS6_NS4_ILi0EEEEEElSA_EEEEElEEC2ERKSD_RKl:
[----:B------:R-:W-:Y:S02]  /*78f0*/  IADD3 R9, R4, -c[0x0][0x20], RZ ;  /* 0x8000080004097a10 */ /* 0x000fe40007ffe0ff */
[----:B------:R-:W-:-:S03]  /*7900*/  IADD3 R8, R20, -c[0x0][0x20], RZ ;  /* 0x8000080014087a10 */ /* 0x000fc60007ffe0ff */
[----:B------:R1:W-:Y:S04]  /*7910*/  STL.64 [R9], R6 ;  /* 0x0000000609007387 */ /* 0x0003e80000100a00 */
[----:B------:R-:W2:Y:S01]  /*7920*/  LDL.64 R128, [R8] ;  /* 0x0000000008807983 */ /* 0x000ea20000100a00 */
[----:B------:R-:W-:-:S03]  /*7930*/  IMAD.MOV.U32 R11, RZ, RZ, 0x0 ;  /* 0x00000000ff0b7424 */ /* 0x000fc600078e00ff */
[----:B--2---:R1:W-:Y:S01]  /*7940*/  STL.64 [R9+0x8], R128 ;  /* 0x0000088009007387 */ /* 0x0043e20000100a00 */
[----:B------:R-:W-:Y:S05]  /*7950*/  RET.REL.NODEC R10 `(_ZN7cutlass13device_kernelIN5flash19enable_sm80_to_sm89INS1_16FlashAttnBwdSm80INS1_25CollectiveMainloopBwdSm80ILi2ELi2EN4cute5tupleIJNS5_1CILi64EEENS7_ILi128EEES8_EEENS_10bfloat16_tEfNS_4arch4Sm80ELb1ELb0ELb1ELb0ELb0ELb0ELb0ELb0ELi2ELi2ELi4ELi2ELb1EEENS1_21CollectiveEpilogueBwdISA_SB_SD_Li256ELb0ELb0ELi2EEENS1_25SingleTileBwdLPTSchedulerILb0ELi128ELb0EEEEEEEEEvNT_6ParamsE) ;  /* 0xffff86a00a007950 */ /* 0x000fea0003c3ffff */
        .type           $_ZN7cutlass13device_kernelIN5flash19enable_sm80_to_sm89INS1_16FlashAttnBwdSm80INS1_25CollectiveMainloopBwdSm80ILi2ELi2EN4cute5tupleIJNS5_1CILi64EEENS7_ILi128EEES8_EEENS_10bfloat16_tEfNS_4arch4Sm80ELb1ELb0ELb1ELb0ELb0ELb0ELb0ELb0ELi2ELi2ELi4ELi2ELb1EEENS1_21CollectiveEpilogueBwdISA_SB_SD_Li256ELb0ELb0ELi2EEENS1_25SingleTileBwdLPTSchedulerILb0ELi128ELb0EEEEEEEEEvNT_6ParamsE$_ZN4cute3eso3ESOILb0ELb0EJiiEEC2ERKiS4_,@function
        .size           $_ZN7cutlass13device_kernelIN5flash19enable_sm80_to_sm89INS1_16FlashAttnBwdSm80INS1_25CollectiveMainloopBwdSm80ILi2ELi2EN4cute5tupleIJNS5_1CILi64EEENS7_ILi128EEES8_EEENS_10bfloat16_tEfNS_4arch4Sm80ELb1ELb0ELb1ELb0ELb0ELb0ELb0ELb0ELi2ELi2ELi4ELi2ELb1EEENS1_21CollectiveEpilogueBwdISA_SB_SD_Li256ELb0ELb0ELi2EEENS1_25SingleTileBwdLPTSchedulerILb0ELi128ELb0EEEEEEEEEvNT_6ParamsE$_ZN4cute3eso3ESOILb0ELb0EJiiEEC2ERKiS4_,($_ZN7cutlass13device_kernelIN5flash19enable_sm80_to_sm89INS1_16FlashAttnBwdSm80INS1_25CollectiveMainloopBwdSm80ILi2ELi2EN4cute5tupleIJNS5_1CILi64EEENS7_ILi128EEES8_EEENS_10bfloat16_tEfNS_4arch4Sm80ELb1ELb0ELb1ELb0ELb0ELb0ELb0ELb0ELi2ELi2ELi4ELi2ELb1EEENS1_21CollectiveEpilogueBwdISA_SB_SD_Li256ELb0ELb0ELi2EEENS1_25SingleTileBwdLPTSchedulerILb0ELi128ELb0EEEEEEEEEvNT_6ParamsE$_ZN4cute3eso3ESOILb0ELb1EJNS_15ArithmeticTupleIJNS_1CILi0EEEiEEEEEC2ERKS5_ - $_ZN7cutlass13device_kernelIN5flash19enable_sm80_to_sm89INS1_16FlashAttnBwdSm80INS1_25CollectiveMainloopBwdSm80ILi2ELi2EN4cute5tupleIJNS5_1CILi64EEENS7_ILi128EEES8_EEENS_10bfloat16_tEfNS_4arch4Sm80ELb1ELb0ELb1ELb0ELb0ELb0ELb0ELb0ELi2ELi2ELi4ELi2ELb1EEENS1_21CollectiveEpilogueBwdISA_SB_SD_Li256ELb0ELb0ELi2EEENS1_25SingleTileBwdLPTSchedulerILb0ELi128ELb0EEEEEEEEEvNT_6ParamsE$_ZN4cute3eso3ESOILb0ELb0EJiiEEC2ERKiS4_)
$_ZN7cutlass13device_kernelIN5flash19enable_sm80_to_sm89INS1_16FlashAttnBwdSm80INS1_25CollectiveMainloopBwdSm80ILi2ELi2EN4cute5tupleIJNS5_1CILi64EEENS7_ILi128EEES8_EEENS_10bfloat16_tEfNS_4arch4Sm80ELb1ELb0ELb1ELb0ELb0ELb0ELb0ELb0ELi2ELi2ELi4ELi2ELb1EEENS1_21CollectiveEpilogueBwdISA_SB_SD_Li256ELb0ELb0ELi2EEENS1_25SingleTileBwdLPTSchedulerILb0ELi128ELb0EEEEEEEEEvNT_6ParamsE$_ZN4cute3eso3ESOILb0ELb0EJiiEEC2ERKiS4_:
[----:B------:R-:W-:Y:S02]  /*7960*/  IADD3 R7, R7, -c[0x0][0x20], RZ ;  /* 0x8000080007077a10 */ /* 0x000fe40007ffe0ff */
[----:B------:R-:W-:-:S03]  /*7970*/  IADD3 R6, R6, -c[0x0][0x20], RZ ;  /* 0x8000080006067a10 */ /* 0x000fc60007ffe0ff */
[----:B------:R1:W-:Y:S04]  /*7980*/  STL [R7], R16 ;  /* 0x0000001007007387 */ /* 0x0003e80000100800 */
[----:B------:R-:W2:Y:S01]  /*7990*/  LDL R6, [R6] ;  /* 0x0000000006067983 */ /* 0x000ea20000100800 */
[----:B------:R-:W-:-:S03]  /*79a0*/  IMAD.MOV.U32 R11, RZ, RZ, 0x0 ;  /* 0x00000000ff0b7424 */ /* 0x000fc600078e00ff */
[----:B--2---:R1:W-:Y:S01]  /*79b0*/  STL [R7+0x4], R6 ;  /* 0x0000040607007387 */ /* 0x0043e20000100800 */
[----:B------:R-:W-:Y:S05]  /*79c0*/  RET.REL.NODEC R10 `(_ZN7cutlass13device_kernelIN5flash19enable_sm80_to_sm89INS1_16FlashAttnBwdSm80INS1_25CollectiveMainloopBwdSm80ILi2ELi2EN4cute5tupleIJNS5_1CILi64EEENS7_ILi128EEES8_EEENS_10bfloat16_tEfNS_4arch4Sm80ELb1ELb0ELb1ELb0ELb0ELb0ELb0ELb0ELi2ELi2ELi4ELi2ELb1EEENS1_21CollectiveEpilogueBwdISA_SB_SD_Li256ELb0ELb0ELi2EEENS1_25SingleTileBwdLPTSchedulerILb0ELi128ELb0EEEEEEEEEvNT_6ParamsE) ;  /* 0xffff86300a007950 */ /* 0x000fea0003c3ffff */
        .type           $_ZN7cutlass13device_kernelIN5flash19enable_sm80_to_sm89INS1_16FlashAttnBwdSm80INS1_25CollectiveMainloopBwdSm80ILi2ELi2EN4cute5tupleIJNS5_1CILi64EEENS7_ILi128EEES8_EEENS_10bfloat16_tEfNS_4arch4Sm80ELb1ELb0ELb1ELb0ELb0ELb0ELb0ELb0ELi2ELi2ELi4ELi2ELb1EEENS1_21CollectiveEpilogueBwdISA_SB_SD_Li256ELb0ELb0ELi2EEENS1_25SingleTileBwdLPTSchedulerILb0ELi128ELb0EEEEEEEEEvNT_6ParamsE$_ZN4cute3eso3ESOILb0ELb1EJNS_15ArithmeticTupleIJNS_1CILi0EEEiEEEEEC2ERKS5_,@function
        .size           $_ZN7cutlass13device_kernelIN5flash19enable_sm80_to_sm89INS1_16FlashAttnBwdSm80INS1_25CollectiveMainloopBwdSm80ILi2ELi2EN4cute5tupleIJNS5_1CILi64EEENS7_ILi128EEES8_EEENS_10bfloat16_tEfNS_4arch4Sm80ELb1ELb0ELb1ELb0ELb0ELb0ELb0ELb0ELi2ELi2ELi4ELi2ELb1EEENS1_21CollectiveEpilogueBwdISA_SB_SD_Li256ELb0ELb0ELi2EEENS1_25SingleTileBwdLPTSchedulerILb0ELi128ELb0EEEEEEEEEvNT_6ParamsE$_ZN4cute3eso3ESOILb0ELb1EJNS_15ArithmeticTupleIJNS_1CILi0EEEiEEEEEC2ERKS5_,($_ZN7cutlass13device_kernelIN5flash19enable_sm80_to_sm89INS1_16FlashAttnBwdSm80INS1_25CollectiveMainloopBwdSm80ILi2ELi2EN4cute5tupleIJNS5_1CILi64EEENS7_ILi128EEES8_EEENS_10bfloat16_tEfNS_4arch4Sm80ELb1ELb0ELb1ELb0ELb0ELb0ELb0ELb0ELi2ELi2ELi4ELi2ELb1EEENS1_21CollectiveEpilogueBwdISA_SB_SD_Li256ELb0ELb0ELi2EEENS1_25SingleTileBwdLPTSchedulerILb0ELi128ELb0EEEEEEEEEvNT_6ParamsE$_ZN4cute3eso3ESOILb0ELb1EJNS_15ArithmeticTupleIJiEEEEEC2ERKS3_ - $_ZN7cutlass13device_kernelIN5flash19enable_sm80_to_sm89INS1_16FlashAttnBwdSm80INS1_25CollectiveMainloopBwdSm80ILi2ELi2EN4cute5tupleIJNS5_1CILi64EEENS7_ILi128EEES8_EEENS_10bfloat16_tEfNS_4arch4Sm80ELb1ELb0ELb1ELb0ELb0ELb0ELb0ELb0ELi2ELi2ELi4ELi2ELb1EEENS1_21CollectiveEpilogueBwdISA_SB_SD_Li256ELb0ELb0ELi2EEENS1_25SingleTileBwdLPTSchedulerILb0ELi128ELb0EEEEEEEEEvNT_6ParamsE$_ZN4cute3eso3ESOILb0ELb1EJNS_15ArithmeticTupleIJNS_1CILi0EEEiEEEEEC2ERKS5_)
$_ZN7cutlass13device_kernelIN5flash19enable_sm80_to_sm89INS1_16FlashAttnBwdSm80INS1_25CollectiveMainloopBwdSm80ILi2ELi2EN4cute5tupleIJNS5_1CILi64EEENS7_ILi128EEES8_EEENS_10bfloat16_tEfNS_4arch4Sm80ELb1ELb0ELb1ELb0ELb0ELb0ELb0ELb0ELi2ELi2ELi4ELi2ELb1EEENS1_21CollectiveEpilogueBwdISA_SB_SD_Li256ELb0ELb0ELi2EEENS1_25SingleTileBwdLPTSchedulerILb0ELi128ELb0EEEEEEEEEvNT_6ParamsE$_ZN4cute3eso3ESOILb0ELb1EJNS_15ArithmeticTupleIJNS_1CILi0EEEiEEEEEC2ERKS5_:
[----:B------:R-:W-:Y:S02]  /*79d0*/  IADD3 R6, R6, -c[0x0][0x20], RZ ;  /* 0x8000080006067a10 */ /* 0x000fe40007ffe0ff */
[----:B------:R-:W-:-:S03]  /*79e0*/  MOV R11, 0x0 ;  /* 0x00000000000b7802 */ /* 0x000fc60000000f00 */
[----:B------:R1:W-:Y:S01]  /*79f0*/  STL [R6], R7 ;  /* 0x0000000706007387 */ /* 0x0003e20000100800 */
[----:B------:R-:W-:Y:S05]  /*7a00*/  RET.REL.NODEC R10 `(_ZN7cutlass13device_kernelIN5flash19enable_sm80_to_sm89INS1_16FlashAttnBwdSm80INS1_25CollectiveMainloopBwdSm80ILi2ELi2EN4cute5tupleIJNS5_1CILi64EEENS7_ILi128EEES8_EEENS_10bfloat16_tEfNS_4arch4Sm80ELb1ELb0ELb1ELb0ELb0ELb0ELb0ELb0ELi2ELi2ELi4ELi2ELb1EEENS1_21CollectiveEpilogueBwdISA_SB_SD_Li256ELb0ELb0ELi2EEENS1_25SingleTileBwdLPTSchedulerILb0ELi128ELb0EEEEEEEEEvNT_6ParamsE) ;  /* 0xffff85f00a007950 */ /* 0x000fea0003c3ffff */
        .type           $_ZN7cutlass13device_kernelIN5flash19enable_sm80_to_sm89INS1_16FlashAttnBwdSm80INS1_25CollectiveMainloopBwdSm80ILi2ELi2EN4cute5tupleIJNS5_1CILi64EEENS7_ILi128EEES8_EEENS_10bfloat16_tEfNS_4arch4Sm80ELb1ELb0ELb1ELb0ELb0ELb0ELb0ELb0ELi2ELi2ELi4ELi2ELb1EEENS1_21CollectiveEpilogueBwdISA_SB_SD_Li256ELb0ELb0ELi2EEENS1_25SingleTileBwdLPTSchedulerILb0ELi128ELb0EEEEEEEEEvNT_6ParamsE$_ZN4cute3eso3ESOILb0ELb1EJNS_15ArithmeticTupleIJiEEEEEC2ERKS3_,@function
        .size           $_ZN7cutlass13device_kernelIN5flash19enable_sm80_to_sm89INS1_16FlashAttnBwdSm80INS1_25CollectiveMainloopBwdSm80ILi2ELi2EN4cute5tupleIJNS5_1CILi64EEENS7_ILi128EEES8_EEENS_10bfloat16_tEfNS_4arch4Sm80ELb1ELb0ELb1ELb0ELb0ELb0ELb0ELb0ELi2ELi2ELi4ELi2ELb1EEENS1_21CollectiveEpilogueBwdISA_SB_SD_Li256ELb0ELb0ELi2EEENS1_25SingleTileBwdLPTSchedulerILb0ELi128ELb0EEEEEEEEEvNT_6ParamsE$_ZN4cute3eso3ESOILb0ELb1EJNS_15ArithmeticTupleIJiEEEEEC2ERKS3_,($_ZN7cutlass13device_kernelIN5flash19enable_sm80_to_sm89INS1_16FlashAttnBwdSm80INS1_25CollectiveMainloopBwdSm80ILi2ELi2EN4cute5tupleIJNS5_1CILi64EEENS7_ILi128EEES8_EEENS_10bfloat16_tEfNS_4arch4Sm80ELb1ELb0ELb1ELb0ELb0ELb0ELb0ELb0ELi2ELi2ELi4ELi2ELb1EEENS1_21CollectiveEpilogueBwdISA_SB_SD_Li256ELb0ELb0ELi2EEENS1_25SingleTileBwdLPTSchedulerILb0ELi128ELb0EEEEEEEEEvNT_6ParamsE$_ZN4cute3eso3ESOILb0ELb1EJNS_15ArithmeticTupleIJiiEEEEEC2ERKS3_ - $_ZN7cutlass13device_kernelIN5flash19enable_sm80_to_sm89INS1_16FlashAttnBwdSm80INS1_25CollectiveMainloopBwdSm80ILi2ELi2EN4cute5tupleIJNS5_1CILi64EEENS7_ILi128EEES8_EEENS_10bfloat16_tEfNS_4arch4Sm80ELb1ELb0ELb1ELb0ELb0ELb0ELb0ELb0ELi2ELi2ELi4ELi2ELb1EEENS1_21CollectiveEpilogueBwdISA_SB_SD_Li256ELb0ELb0ELi2EEENS1_25SingleTileBwdLPTSchedulerILb0ELi128ELb0EEEEEEEEEvNT_6ParamsE$_ZN4cute3eso3ESOILb0ELb1EJNS_15ArithmeticTupleIJiEEEEEC2ERKS3_)
$_ZN7cutlass13device_kernelIN5flash19enable_sm80_to_sm89INS1_16FlashAttnBwdSm80INS1_25CollectiveMainloopBwdSm80ILi2ELi2EN4cute5tupleIJNS5_1CILi64EEENS7_ILi128EEES8_EEENS_10bfloat16_tEfNS_4arch4Sm80ELb1ELb0ELb1ELb0ELb0ELb0ELb0ELb0ELi2ELi2ELi4ELi2ELb1EEENS1_21CollectiveEpilogueBwdISA_SB_SD_Li256ELb0ELb0ELi2EEENS1_25SingleTileBwdLPTSchedulerILb0ELi128ELb0EEEEEEEEEvNT_6ParamsE$_ZN4cute3eso3ESOILb0ELb1EJNS_15ArithmeticTupleIJiEEEEEC2ERKS3_:
[----:B------:R-:W-:Y:S01]  /*7a10*/  IADD3 R6, R6, -c[0x0][0x20], RZ ;  /* 0x8000080006067a10 */ /* 0x000fe20007ffe0ff */
[----:B------:R-:W-:Y:S01]  /*7a20*/  IMAD.MOV.U32 R16, RZ, RZ, R8 ;  /* 0x000000ffff107224 */ /* 0x000fe200078e0008 */
[----:B------:R-:W-:-:S03]  /*7a30*/  MOV R17, 0x0 ;  /* 0x0000000000117802 */ /* 0x000fc60000000f00 */
[----:B------:R1:W-:Y:S01]  /*7a40*/  STL [R6], R7 ;  /* 0x0000000706007387 */ /* 0x0003e20000100800 */
[----:B------:R-:W-:Y:S05]  /*7a50*/  RET.REL.NODEC R16 `(_ZN7cutlass13device_kernelIN5flash19enable_sm80_to_sm89INS1_16FlashAttnBwdSm80INS1_25CollectiveMainloopBwdSm80ILi2ELi2EN4cute5tupleIJNS5_1CILi64EEENS7_ILi128EEES8_EEENS_10bfloat16_tEfNS_4arch4Sm80ELb1ELb0ELb1ELb0ELb0ELb0ELb0ELb0ELi2ELi2ELi4ELi2ELb1EEENS1_21CollectiveEpilogueBwdISA_SB_SD_Li256ELb0ELb0ELi2EEENS1_25SingleTileBwdLPTSchedulerILb0ELi128ELb0EEEEEEEEEvNT_6ParamsE) ;  /* 0xffff85a010007950 */ /* 0x000fea0003c3ffff */
        .type           $_ZN7cutlass13device_kernelIN5flash19enable_sm80_to_sm89INS1_16FlashAttnBwdSm80INS1_25CollectiveMainloopBwdSm80ILi2ELi2EN4cute5tupleIJNS5_1CILi64EEENS7_ILi128EEES8_EEENS_10bfloat16_tEfNS_4arch4Sm80ELb1ELb0ELb1ELb0ELb0ELb0ELb0ELb0ELi2ELi2ELi4ELi2ELb1EEENS1_21CollectiveEpilogueBwdISA_SB_SD_Li256ELb0ELb0ELi2EEENS1_25SingleTileBwdLPTSchedulerILb0ELi128ELb0EEEEEEEEEvNT_6ParamsE$_ZN4cute3eso3ESOILb0ELb1EJNS_15ArithmeticTupleIJiiEEEEEC2ERKS3_,@function
        .size           $_ZN7cutlass13device_kernelIN5flash19enable_sm80_to_sm89INS1_16FlashAttnBwdSm80INS1_25CollectiveMainloopBwdSm80ILi2ELi2EN4cute5tupleIJNS5_1CILi64EEENS7_ILi128EEES8_EEENS_10bfloat16_tEfNS_4arch4Sm80ELb1ELb0ELb1ELb0ELb0ELb0ELb0ELb0ELi2ELi2ELi4ELi2ELb1EEENS1_21CollectiveEpilogueBwdISA_SB_SD_Li256ELb0ELb0ELi2EEENS1_25SingleTileBwdLPTSchedulerILb0ELi128ELb0EEEEEEEEEvNT_6ParamsE$_ZN4cute3eso3ESOILb0ELb1EJNS_15ArithmeticTupleIJiiEEEEEC2ERKS3_,($_ZN7cutlass13device_kernelIN5flash19enable_sm80_to_sm89INS1_16FlashAttnBwdSm80INS1_25CollectiveMainloopBwdSm80ILi2ELi2EN4cute5tupleIJNS5_1CILi64EEENS7_ILi128EEES8_EEENS_10bfloat16_tEfNS_4arch4Sm80ELb1ELb0ELb1ELb0ELb0ELb0ELb0ELb0ELi2ELi2ELi4ELi2ELb1EEENS1_21CollectiveEpilogueBwdISA_SB_SD_Li256ELb0ELb0ELi2EEENS1_25SingleTileBwdLPTSchedulerILb0ELi128ELb0EEEEEEEEEvNT_6ParamsE$_ZN4cute3eso3ESOILb0ELb1EJNS_15ArithmeticTupleIJiiEEENS_1CILi0EEES5_S5_EEC2ERKS3_RKS5_SA_SA_ - $_ZN7cutlass13device_kernelIN5flash19enable_sm80_to_sm89INS1_16FlashAttnBwdSm80INS1_25CollectiveMainloopBwdSm80ILi2ELi2EN4cute5tupleIJNS5_1CILi64EEENS7_ILi128EEES8_EEENS_10bfloat16_tEfNS_4arch4Sm80ELb1ELb0ELb1ELb0ELb0ELb0ELb0ELb0ELi2ELi2ELi4ELi2ELb1EEENS1_21CollectiveEpilogueBwdISA_SB_SD_Li256ELb0ELb0ELi2EEENS1_25SingleTileBwdLPTSchedulerILb0ELi128ELb0EEEEEEEEEvNT_6ParamsE$_ZN4cute3eso3ESOILb0ELb1EJNS_15ArithmeticTupleIJiiEEEEEC2ERKS3_)
$_ZN7cutlass13device_kernelIN5flash19enable_sm80_to_sm89INS1_16FlashAttnBwdSm80INS1_25CollectiveMainloopBwdSm80ILi2ELi2EN4cute5tupleIJNS5_1CILi64EEENS7_ILi128EEES8_EEENS_10bfloat16_tEfNS_4arch4Sm80ELb1ELb0ELb1ELb0ELb0ELb0ELb0ELb0ELi2ELi2ELi4ELi2ELb1EEENS1_21CollectiveEpilogueBwdISA_SB_SD_Li256ELb0ELb0ELi2EEENS1_25SingleTileBwdLPTSchedulerILb0ELi128ELb0EEEEEEEEEvNT_6ParamsE$_ZN4cute3eso3ESOILb0ELb1EJNS_15ArithmeticTupleIJiiEEEEEC2ERKS3_:
[----:B------:R-:W-:Y:S02]  /*7a60*/  IADD3 R7, R7, -c[0x0][0x20], RZ ;  /* 0x8000080007077a10 */ /* 0x000fe40007ffe0ff */
[----:B------:R-:W-:-:S03]  /*7a70*/  MOV R9, 0x0 ;  /* 0x0000000000097802 */ /* 0x000fc60000000f00 */
[----:B------:R1:W-:Y:S04]  /*7a80*/  STL [R7], R18 ;  /* 0x0000001207007387 */ /* 0x0003e80000100800 */
[----:B------:R1:W-:Y:S01]  /*7a90*/  STL [R7+0x4], R16 ;  /* 0x0000041007007387 */ /* 0x0003e20000100800 */
[----:B------:R-:W-:Y:S05]  /*7aa0*/  RET.REL.NODEC R8 `(_ZN7cutlass13device_kernelIN5flash19enable_sm80_to_sm89INS1_16FlashAttnBwdSm80INS1_25CollectiveMainloopBwdSm80ILi2ELi2EN4cute5tupleIJNS5_1CILi64EEENS7_ILi128EEES8_EEENS_10bfloat16_tEfNS_4arch4Sm80ELb1ELb0ELb1ELb0ELb0ELb0ELb0ELb0ELi2ELi2ELi4ELi2ELb1EEENS1_21CollectiveEpilogueBwdISA_SB_SD_Li256ELb0ELb0ELi2EEENS1_25SingleTileBwdLPTSchedulerILb0ELi128ELb0EEEEEEEEEvNT_6ParamsE) ;  /* 0xffff855008007950 */ /* 0x000fea0003c3ffff */
        .type           $_ZN7cutlass13device_kernelIN5flash19enable_sm80_to_sm89INS1_16FlashAttnBwdSm80INS1_25CollectiveMainloopBwdSm80ILi2ELi2EN4cute5tupleIJNS5_1CILi64EEENS7_ILi128EEES8_EEENS_10bfloat16_tEfNS_4arch4Sm80ELb1ELb0ELb1ELb0ELb0ELb0ELb0ELb0ELi2ELi2ELi4ELi2ELb1EEENS1_21CollectiveEpilogueBwdISA_SB_SD_Li256ELb0ELb0ELi2EEENS1_25SingleTileBwdLPTSchedulerILb0ELi128ELb0EEEEEEEEEvNT_6ParamsE$_ZN4cute3eso3ESOILb0ELb1EJNS_15ArithmeticTupleIJiiEEENS_1CILi0EEES5_S5_EEC2ERKS3_RKS5_SA_SA_,@function
        .size           $_ZN7cutlass13device_kernelIN5flash19enable_sm80_to_sm89INS1_16FlashAttnBwdSm80INS1_25CollectiveMainloopBwdSm80ILi2ELi2EN4cute5tupleIJNS5_1CILi64EEENS7_ILi128EEES8_EEENS_10bfloat16_tEfNS_4arch4Sm80ELb1ELb0ELb1ELb0ELb0ELb0ELb0ELb0ELi2ELi2ELi4ELi2ELb1EEENS1_21CollectiveEpilogueBwdISA_SB_SD_Li256ELb0ELb0ELi2EEENS1_25SingleTileBwdLPTSchedulerILb0ELi128ELb0EEEEEEEEEvNT_6ParamsE$_ZN4cute3eso3ESOILb0ELb1EJNS_15ArithmeticTupleIJiiEEENS_1CILi0EEES5_S5_EEC2ERKS3_RKS5_SA_SA_,($_ZN7cutlass13device_kernelIN5flash19enable_sm80_to_sm89INS1_16FlashAttnBwdSm80INS1_25CollectiveMainloopBwdSm80ILi2ELi2EN4cute5tupleIJNS5_1CILi64EEENS7_ILi128EEES8_EEENS_10bfloat16_tEfNS_4arch4Sm80ELb1ELb0ELb1ELb0ELb0ELb0ELb0ELb0ELi2ELi2ELi4ELi2ELb1EEENS1_21CollectiveEpilogueBwdISA_SB_SD_Li256ELb0ELb0ELi2EEENS1_25SingleTileBwdLPTSchedulerILb0ELi128ELb0EEEEEEEEEvNT_6ParamsE$_ZN4cute3eso3ESOILb0ELb1EJiEEC2ERKi - $_ZN7cutlass13device_kernelIN5flash19enable_sm80_to_sm89INS1_16FlashAttnBwdSm80INS1_25CollectiveMainloopBwdSm80ILi2ELi2EN4cute5tupleIJNS5_1CILi64EEENS7_ILi128EEES8_EEENS_10bfloat16_tEfNS_4arch4Sm80ELb1ELb0ELb1ELb0ELb0ELb0ELb0ELb0ELi2ELi2ELi4ELi2ELb1EEENS1_21CollectiveEpilogueBwdISA_SB_SD_Li256ELb0ELb0ELi2EEENS1_25SingleTileBwdLPTSchedulerILb0ELi128ELb0EEEEEEEEEvNT_6ParamsE$_ZN4cute3eso3ESOILb0ELb1EJNS_15ArithmeticTupleIJiiEEENS_1CILi0EEES5_S5_EEC2ERKS3_RKS5_SA_SA_)
$_ZN7cutlass13device_kernelIN5flash19enable_sm80_to_sm89INS1_16FlashAttnBwdSm80INS1_25CollectiveMainloopBwdSm80ILi2ELi2EN4cute5tupleIJNS5_1CILi64EEENS7_ILi128EEES8_EEENS_10bfloat16_tEfNS_4arch4Sm80ELb1ELb0ELb1ELb0ELb0ELb0ELb0ELb0ELi2ELi2ELi4ELi2ELb1EEENS1_21CollectiveEpilogueBwdISA_SB_SD_Li256ELb0ELb0ELi2EEENS1_25SingleTileBwdLPTSchedulerILb0ELi128ELb0EEEEEEEEEvNT_6ParamsE$_ZN4cute3eso3ESOILb0ELb1EJNS_15ArithmeticTupleIJiiEEENS_1CILi0EEES5_S5_EEC2ERKS3_RKS5_SA_SA_:
[----:B------:R-:W-:Y:S02]  /*7ab0*/  IADD3 R9, R23, -c[0x0][0x20], RZ ;  /* 0x8000080017097a10 */ /* 0x000fe40007ffe0ff */
[----:B------:R-:W-:-:S03]  /*7ac0*/  MOV R11, 0x0 ;  /* 0x00000000000b7802 */ /* 0x000fc60000000f00 */
[----:B------:R1:W-:Y:S04]  /*7ad0*/  STL [R9], R8 ;  /* 0x0000000809007387 */ /* 0x0003e80000100800 */
[----:B------:R1:W-:Y:S01]  /*7ae0*/  STL [R9+0x4], R16 ;  /* 0x0000041009007387 */ /* 0x0003e20000100800 */
[----:B------:R-:W-:Y:S05]  /*7af0*/  RET.REL.NODEC R10 `(_ZN7cutlass13device_kernelIN5flash19enable_sm80_to_sm89INS1_16FlashAttnBwdSm80INS1_25CollectiveMainloopBwdSm80ILi2ELi2EN4cute5tupleIJNS5_1CILi64EEENS7_ILi128EEES8_EEENS_10bfloat16_tEfNS_4arch4Sm80ELb1ELb0ELb1ELb0ELb0ELb0ELb0ELb0ELi2ELi2ELi4ELi2ELb1EEENS1_21CollectiveEpilogueBwdISA_SB_SD_Li256ELb0ELb0ELi2EEENS1_25SingleTileBwdLPTSchedulerILb0ELi128ELb0EEEEEEEEEvNT_6ParamsE) ;  /* 0xffff85000a007950 */ /* 0x000fea0003c3ffff */
        .type           $_ZN7cutlass13device_kernelIN5flash19enable_sm80_to_sm89INS1_16FlashAttnBwdSm80INS1_25CollectiveMainloopBwdSm80ILi2ELi2EN4cute5tupleIJNS5_1CILi64EEENS7_ILi128EEES8_EEENS_10bfloat16_tEfNS_4arch4Sm80ELb1ELb0ELb1ELb0ELb0ELb0ELb0ELb0ELi2ELi2ELi4ELi2ELb1EEENS1_21CollectiveEpilogueBwdISA_SB_SD_Li256ELb0ELb0ELi2EEENS1_25SingleTileBwdLPTSchedulerILb0ELi128ELb0EEEEEEEEEvNT_6ParamsE$_ZN4cute3eso3ESOILb0ELb1EJiEEC2ERKi,@function
        .size           $_ZN7cutlass13device_kernelIN5flash19enable_sm80_to_sm89INS1_16FlashAttnBwdSm80INS1_25CollectiveMainloopBwdSm80ILi2ELi2EN4cute5tupleIJNS5_1CILi64EEENS7_ILi128EEES8_EEENS_10bfloat16_tEfNS_4arch4Sm80ELb1ELb0ELb1ELb0ELb0ELb0ELb0ELb0ELi2ELi2ELi4ELi2ELb1EEENS1_21CollectiveEpilogueBwdISA_SB_SD_Li256ELb0ELb0ELi2EEENS1_25SingleTileBwdLPTSchedulerILb0ELi128ELb0EEEEEEEEEvNT_6ParamsE$_ZN4cute3eso3ESOILb0ELb1EJiEEC2ERKi,($_ZN7cutlass13device_kernelIN5flash19enable_sm80_to_sm89INS1_16FlashAttnBwdSm80INS1_25CollectiveMainloopBwdSm80ILi2ELi2EN4cute5tupleIJNS5_1CILi64EEENS7_ILi128EEES8_EEENS_10bfloat16_tEfNS_4arch4Sm80ELb1ELb0ELb1ELb0ELb0ELb0ELb0ELb0ELi2ELi2ELi4ELi2ELb1EEENS1_21CollectiveEpilogueBwdISA_SB_SD_Li256ELb0ELb0ELi2EEENS1_25SingleTileBwdLPTSchedulerILb0ELi128ELb0EEEEEEEEEvNT_6ParamsE$_ZN4cute3eso3ESOILb0ELb1EJiNS_1CILi0EEEEEC2ERKiRKS3_ - $_ZN7cutlass13device_kernelIN5flash19enable_sm80_to_sm89INS1_16FlashAttnBwdSm80INS1_25CollectiveMainloopBwdSm80ILi2ELi2EN4cute5tupleIJNS5_1CILi64EEENS7_ILi128EEES8_EEENS_10bfloat16_tEfNS_4arch4Sm80ELb1ELb0ELb1ELb0ELb0ELb0ELb0ELb0ELi2ELi2ELi4ELi2ELb1EEENS1_21CollectiveEpilogueBwdISA_SB_SD_Li256ELb0ELb0ELi2EEENS1_25SingleTileBwdLPTSchedulerILb0ELi128ELb0EEEEEEEEEvNT_6ParamsE$_ZN4cute3eso3ESOILb0ELb1EJiEEC2ERKi)
$_ZN7cutlass13device_kernelIN5flash19enable_sm80_to_sm89INS1_16FlashAttnBwdSm80INS1_25CollectiveMainloopBwdSm80ILi2ELi2EN4cute5tupleIJNS5_1CILi64EEENS7_ILi128EEES8_EEENS_10bfloat16_tEfNS_4arch4Sm80ELb1ELb0ELb1ELb0ELb0ELb0ELb0ELb0ELi2ELi2ELi4ELi2ELb1EEENS1_21CollectiveEpilogueBwdISA_SB_SD_Li256ELb0ELb0ELi2EEENS1_25SingleTileBwdLPTSchedulerILb0ELi128ELb0EEEEEEEEEvNT_6ParamsE$_ZN4cute3eso3ESOILb0ELb1EJiEEC2ERKi:
[----:B------:R-:W-:Y:S01]  /*7b00*/  IADD3 R6, R6, -c[0x0][0x20], RZ ;  /* 0x8000080006067a10 */ /* 0x000fe20007ffe0ff */
[----:B------:R-:W-:Y:S01]  /*7b10*/  IMAD.MOV.U32 R128, RZ, RZ, R18 ;  /* 0x000000ffff807224 */ /* 0x000fe200078e0012 */
[----:B------:R-:W-:-:S03]  /*7b20*/  MOV R129, 0x0 ;  /* 0x0000000000817802 */ /* 0x000fc60000000f00 */
[----:B------:R1:W-:Y:S01]  /*7b30*/  STL [R6], R7 ;  /* 0x0000000706007387 */ /* 0x0003e20000100800 */
[----:B------:R-:W-:Y:S05]  /*7b40*/  RET.REL.NODEC R128 `(_ZN7cutlass13device_kernelIN5flash19enable_sm80_to_sm89INS1_16FlashAttnBwdSm80INS1_25CollectiveMainloopBwdSm80ILi2ELi2EN4cute5tupleIJNS5_1CILi64EEENS7_ILi128EEES8_EEENS_10bfloat16_tEfNS_4arch4Sm80ELb1ELb0ELb1ELb0ELb0ELb0ELb0ELb0ELi2ELi2ELi4ELi2ELb1EEENS1_21CollectiveEpilogueBwdISA_SB_SD_Li256ELb0ELb0ELi2EEENS1_25SingleTileBwdLPTSchedulerILb0ELi128ELb0EEEEEEEEEvNT_6ParamsE) ;  /* 0xffff84b080007950 */ /* 0x000fea0003c3ffff */
        .type           $_ZN7cutlass13device_kernelIN5flash19enable_sm80_to_sm89INS1_16FlashAttnBwdSm80INS1_25CollectiveMainloopBwdSm80ILi2ELi2EN4cute5tupleIJNS5_1CILi64EEENS7_ILi128EEES8_EEENS_10bfloat16_tEfNS_4arch4Sm80ELb1ELb0ELb1ELb0ELb0ELb0ELb0ELb0ELi2ELi2ELi4ELi2ELb1EEENS1_21CollectiveEpilogueBwdISA_SB_SD_Li256ELb0ELb0ELi2EEENS1_25SingleTileBwdLPTSchedulerILb0ELi128ELb0EEEEEEEEEvNT_6ParamsE$_ZN4cute3eso3ESOILb0ELb1EJiNS_1CILi0EEEEEC2ERKiRKS3_,@function
        .size           $_ZN7cutlass13device_kernelIN5flash19enable_sm80_to_sm89INS1_16FlashAttnBwdSm80INS1_25CollectiveMainloopBwdSm80ILi2ELi2EN4cute5tupleIJNS5_1CILi64EEENS7_ILi128EEES8_EEENS_10bfloat16_tEfNS_4arch4Sm80ELb1ELb0ELb1ELb0ELb0ELb0ELb0ELb0ELi2ELi2ELi4ELi2ELb1EEENS1_21CollectiveEpilogueBwdISA_SB_SD_Li256ELb0ELb0ELi2EEENS1_25SingleTileBwdLPTSchedulerILb0ELi128ELb0EEEEEEEEEvNT_6ParamsE$_ZN4cute3eso3ESOILb0ELb1EJiNS_1CILi0EEEEEC2ERKiRKS3_,($_ZN7cutlass13device_kernelIN5flash19enable_sm80_to_sm89INS1_16FlashAttnBwdSm80INS1_25CollectiveMainloopBwdSm80ILi2ELi2EN4cute5tupleIJNS5_1CILi64EEENS7_ILi128EEES8_EEENS_10bfloat16_tEfNS_4arch4Sm80ELb1ELb0ELb1ELb0ELb0ELb0ELb0ELb0ELi2ELi2ELi4ELi2ELb1EEENS1_21CollectiveEpilogueBwdISA_SB_SD_Li256ELb0ELb0ELi2EEENS1_25SingleTileBwdLPTSchedulerILb0ELi128ELb0EEEEEEEEEvNT_6ParamsE$_ZN4cute3eso3ESOILb0ELb1EJlEEC2ERKl - $_ZN7cutlass13device_kernelIN5flash19enable_sm80_to_sm89INS1_16FlashAttnBwdSm80INS1_25CollectiveMainloopBwdSm80ILi2ELi2EN4cute5tupleIJNS5_1CILi64EEENS7_ILi128EEES8_EEENS_10bfloat16_tEfNS_4arch4Sm80ELb1ELb0ELb1ELb0ELb0ELb0ELb0ELb0ELi2ELi2ELi4ELi2ELb1EEENS1_21CollectiveEpilogueBwdISA_SB_SD_Li256ELb0ELb0ELi2EEENS1_25SingleTileBwdLPTSchedulerILb0ELi128ELb0EEEEEEEEEvNT_6ParamsE$_ZN4cute3eso3ESOILb0ELb1EJiNS_1CILi0EEEEEC2ERKiRKS3_)
$_ZN7cutlass13device_kernelIN5flash19enable_sm80_to_sm89INS1_16FlashAttnBwdSm80INS1_25CollectiveMainloopBwdSm80ILi2ELi2EN4cute5tupleIJNS5_1CILi64EEENS7_ILi128EEES8_EEENS_10bfloat16_tEfNS_4arch4Sm80ELb1ELb0ELb1ELb0ELb0ELb0ELb0ELb0ELi2ELi2ELi4ELi2ELb1EEENS1_21CollectiveEpilogueBwdISA_SB_SD_Li256ELb0ELb0ELi2EEENS1_25SingleTileBwdLPTSchedulerILb0ELi128ELb0EEEEEEEEEvNT_6ParamsE$_ZN4cute3eso3ESOILb0ELb1EJiNS_1CILi0EEEEEC2ERKiRKS3_:
[----:B------:R-:W-:Y:S02]  /*7b50*/  IADD3 R6, R6, -c[0x0][0x20], RZ ;  /* 0x8000080006067a10 */ /* 0x000fe40007ffe0ff */
[----:B------:R-:W-:-:S03]  /*7b60*/  MOV R9, 0x0 ;  /* 0x0000000000097802 */ /* 0x000fc60000000f00 */
[----:B------:R1:W-:Y:S01]  /*7b70*/  STL [R6], R7 ;  /* 0x0000000706007387 */ /* 0x0003e20000100800 */
[----:B------:R-:W-:Y:S05]  /*7b80*/  RET.REL.NODEC R8 `(_ZN7cutlass13device_kernelIN5flash19enable_sm80_to_sm89INS1_16FlashAttnBwdSm80INS1_25CollectiveMainloopBwdSm80ILi2ELi2EN4cute5tupleIJNS5_1CILi64EEENS7_ILi128EEES8_EEENS_10bfloat16_tEfNS_4arch4Sm80ELb1ELb0ELb1ELb0ELb0ELb0ELb0ELb0ELi2ELi2ELi4ELi2ELb1EEENS1_21CollectiveEpilogueBwdISA_SB_SD_Li256ELb0ELb0ELi2EEENS1_25SingleTileBwdLPTSchedulerILb0ELi128ELb0EEEEEEEEEvNT_6ParamsE) ;  /* 0xffff847008007950 */ /* 0x000fea0003c3ffff */
        .type           $_ZN7cutlass13device_kernelIN5flash19enable_sm80_to_sm89INS1_16FlashAttnBwdSm80INS1_25CollectiveMainloopBwdSm80ILi2ELi2EN4cute5tupleIJNS5_1CILi64EEENS7_ILi128EEES8_EEENS_10bfloat16_tEfNS_4arch4Sm80ELb1ELb0ELb1ELb0ELb0ELb0ELb0ELb0ELi2ELi2ELi4ELi2ELb1EEENS1_21CollectiveEpilogueBwdISA_SB_SD_Li256ELb0ELb0ELi2EEENS1_25SingleTileBwdLPTSchedulerILb0ELi128ELb0EEEEEEEEEvNT_6ParamsE$_ZN4cute3eso3ESOILb0ELb1EJlEEC2ERKl,@function
        .size           $_ZN7cutlass13device_kernelIN5flash19enable_sm80_to_sm89INS1_16FlashAttnBwdSm80INS1_25CollectiveMainloopBwdSm80ILi2ELi2EN4cute5tupleIJNS5_1CILi64EEENS7_ILi128EEES8_EEENS_10bfloat16_tEfNS_4arch4Sm80ELb1ELb0ELb1ELb0ELb0ELb0ELb0ELb0ELi2ELi2ELi4ELi2ELb1EEENS1_21CollectiveEpilogueBwdISA_SB_SD_Li256ELb0ELb0ELi2EEENS1_25SingleTileBwdLPTSchedulerILb0ELi128ELb0EEEEEEEEEvNT_6ParamsE$_ZN4cute3eso3ESOILb0ELb1EJlEEC2ERKl,($_ZN7cutlass13device_kernelIN5flash19enable_sm80_to_sm89INS1_16FlashAttnBwdSm80INS1_25CollectiveMainloopBwdSm80ILi2ELi2EN4cute5tupleIJNS5_1CILi64EEENS7_ILi128EEES8_EEENS_10bfloat16_tEfNS_4arch4Sm80ELb1ELb0ELb1ELb0ELb0ELb0ELb0ELb0ELi2ELi2ELi4ELi2ELb1EEENS1_21CollectiveEpilogueBwdISA_SB_SD_Li256ELb0ELb0ELi2EEENS1_25SingleTileBwdLPTSchedulerILb0ELi128ELb0EEEEEEEEEvNT_6ParamsE$_ZN4cute3eso3ESOILb1ELb0EJNS_10UnderscoreES2_S2_iEEC2ERKS2_S5_S5_RKi - $_ZN7cutlass13device_kernelIN5flash19enable_sm80_to_sm89INS1_16FlashAttnBwdSm80INS1_25CollectiveMainloopBwdSm80ILi2ELi2EN4cute5tupleIJNS5_1CILi64EEENS7_ILi128EEES8_EEENS_10bfloat16_tEfNS_4arch4Sm80ELb1ELb0ELb1ELb0ELb0ELb0ELb0ELb0ELi2ELi2ELi4ELi2ELb1EEENS1_21CollectiveEpilogueBwdISA_SB_SD_Li256ELb0ELb0ELi2EEENS1_25SingleTileBwdLPTSchedulerILb0ELi128ELb0EEEEEEEEEvNT_6ParamsE$_ZN4cute3eso3ESOILb0ELb1EJlEEC2ERKl)
$_ZN7cutlass13device_kernelIN5flash19enable_sm80_to_sm89INS1_16FlashAttnBwdSm80INS1_25CollectiveMainloopBwdSm80ILi2ELi2EN4cute5tupleIJNS5_1CILi64EEENS7_ILi128EEES8_EEENS_10bfloat16_tEfNS_4arch4Sm80ELb1ELb0ELb1ELb0ELb0ELb0ELb0ELb0ELi2ELi2ELi4ELi2ELb1EEENS1_21CollectiveEpilogueBwdISA_SB_SD_Li256ELb0ELb0ELi2EEENS1_25SingleTileBwdLPTSchedulerILb0ELi128ELb0EEEEEEEEEvNT_6ParamsE$_ZN4cute3eso3ESOILb0ELb1EJlEEC2ERKl:
[----:B------:R-:W-:Y:S01]  /*7b90*/  IADD3 R9, R9, -c[0x0][0x20], RZ ;  /* 0x8000080009097a10 */ /* 0x000fe20007ffe0ff */
[----:B------:R-:W-:Y:S01]  /*7ba0*/  IMAD.MOV.U32 R128, RZ, RZ, R10 ;  /* 0x000000ffff807224 */ /* 0x000fe200078e000a */
[----:B------:R-:W-:-:S03]  /*7bb0*/  MOV R129, 0x0 ;  /* 0x0000000000817802 */ /* 0x000fc60000000f00 */
[----:B------:R1:W-:Y:S01]  /*7bc0*/  STL.64 [R9], R6 ;  /* 0x0000000609007387 */ /* 0x0003e20000100a00 */
[----:B------:R-:W-:Y:S05]  /*7bd0*/  RET.REL.NODEC R128 `(_ZN7cutlass13device_kernelIN5flash19enable_sm80_to_sm89INS1_16FlashAttnBwdSm80INS1_25CollectiveMainloopBwdSm80ILi2ELi2EN4cute5tupleIJNS5_1CILi64EEENS7_ILi128EEES8_EEENS_10bfloat16_tEfNS_4arch4Sm80ELb1ELb0ELb1ELb0ELb0ELb0ELb0ELb0ELi2ELi2ELi4ELi2ELb1EEENS1_21CollectiveEpilogueBwdISA_SB_SD_Li256ELb0ELb0ELi2EEENS1_25SingleTileBwdLPTSchedulerILb0ELi128ELb0EEEEEEEEEvNT_6ParamsE) ;  /* 0xffff842080007950 */ /* 0x000fea0003c3ffff */
        .type           $_ZN7cutlass13device_kernelIN5flash19enable_sm80_to_sm89INS1_16FlashAttnBwdSm80INS1_25CollectiveMainloopBwdSm80ILi2ELi2EN4cute5tupleIJNS5_1CILi64EEENS7_ILi128EEES8_EEENS_10bfloat16_tEfNS_4arch4Sm80ELb1ELb0ELb1ELb0ELb0ELb0ELb0ELb0ELi2ELi2ELi4ELi2ELb1EEENS1_21CollectiveEpilogueBwdISA_SB_SD_Li256ELb0ELb0ELi2EEENS1_25SingleTileBwdLPTSchedulerILb0ELi128ELb0EEEEEEEEEvNT_6ParamsE$_ZN4cute3eso3ESOILb1ELb0EJNS_10UnderscoreES2_S2_iEEC2ERKS2_S5_S5_RKi,@function
        .size           $_ZN7cutlass13device_kernelIN5flash19enable_sm80_to_sm89INS1_16FlashAttnBwdSm80INS1_25CollectiveMainloopBwdSm80ILi2ELi2EN4cute5tupleIJNS5_1CILi64EEENS7_ILi128EEES8_EEENS_10bfloat16_tEfNS_4arch4Sm80ELb1ELb0ELb1ELb0ELb0ELb0ELb0ELb0ELi2ELi2ELi4ELi2ELb1EEENS1_21CollectiveEpilogueBwdISA_SB_SD_Li256ELb0ELb0ELi2EEENS1_25SingleTileBwdLPTSchedulerILb0ELi128ELb0EEEEEEEEEvNT_6ParamsE$_ZN4cute3eso3ESOILb1ELb0EJNS_10UnderscoreES2_S2_iEEC2ERKS2_S5_S5_RKi,($_ZN7cutlass13device_kernelIN5flash19enable_sm80_to_sm89INS1_16FlashAttnBwdSm80INS1_25CollectiveMainloopBwdSm80ILi2ELi2EN4cute5tupleIJNS5_1CILi64EEENS7_ILi128EEES8_EEENS_10bfloat16_tEfNS_4arch4Sm80ELb1ELb0ELb1ELb0ELb0ELb0ELb0ELb0ELi2ELi2ELi4ELi2ELb1EEENS1_21CollectiveEpilogueBwdISA_SB_SD_Li256ELb0ELb0ELi2EEENS1_25SingleTileBwdLPTSchedulerILb0ELi128ELb0EEEEEEEEEvNT_6ParamsE$_ZN4cute3eso3ESOILb1ELb0EJNS_10UnderscoreES2_iEEC2ERKS2_S5_RKi - $_ZN7cutlass13device_kernelIN5flash19enable_sm80_to_sm89INS1_16FlashAttnBwdSm80INS1_25CollectiveMainloopBwdSm80ILi2ELi2EN4cute5tupleIJNS5_1CILi64EEENS7_ILi128EEES8_EEENS_10bfloat16_tEfNS_4arch4Sm80ELb1ELb0ELb1ELb0ELb0ELb0ELb0ELb0ELi2ELi2ELi4ELi2ELb1EEENS1_21CollectiveEpilogueBwdISA_SB_SD_Li256ELb0ELb0ELi2EEENS1_25SingleTileBwdLPTSchedulerILb0ELi128ELb0EEEEEEEEEvNT_6ParamsE$_ZN4cute3eso3ESOILb1ELb0EJNS_10UnderscoreES2_S2_iEEC2ERKS2_S5_S5_RKi)
$_ZN7cutlass13device_kernelIN5flash19enable_sm80_to_sm89INS1_16FlashAttnBwdSm80INS1_25CollectiveMainloopBwdSm80ILi2ELi2EN4cute5tupleIJNS5_1CILi64EEENS7_ILi128EEES8_EEENS_10bfloat16_tEfNS_4arch4Sm80ELb1ELb0ELb1ELb0ELb0ELb0ELb0ELb0ELi2ELi2ELi4ELi2ELb1EEENS1_21CollectiveEpilogueBwdISA_SB_SD_Li256ELb0ELb0ELi2EEENS1_25SingleTileBwdLPTSchedulerILb0ELi128ELb0EEEEEEEEEvNT_6ParamsE$_ZN4cute3eso3ESOILb1ELb0EJNS_10UnderscoreES2_S2_iEEC2ERKS2_S5_S5_RKi:
[----:B------:R-:W-:Y:S02]  /*7be0*/  IADD3 R6, R4, -c[0x0][0x20], RZ ;  /* 0x8000080004067a10 */ /* 0x000fe40007ffe0ff */
[----:B------:R-:W-:-:S03]  /*7bf0*/  MOV R9, 0x0 ;  /* 0x0000000000097802 */ /* 0x000fc60000000f00 */
[----:B------:R1:W-:Y:S01]  /*7c00*/  STL [R6], R7 ;  /* 0x0000000706007387 */ /* 0x0003e20000100800 */
[----:B------:R-:W-:Y:S05]  /*7c10*/  RET.REL.NODEC R8 `(_ZN7cutlass13device_kernelIN5flash19enable_sm80_to_sm89INS1_16FlashAttnBwdSm80INS1_25CollectiveMainloopBwdSm80ILi2ELi2EN4cute5tupleIJNS5_1CILi64EEENS7_ILi128EEES8_EEENS_10bfloat16_tEfNS_4arch4Sm80ELb1ELb0ELb1ELb0ELb0ELb0ELb0ELb0ELi2ELi2ELi4ELi2ELb1EEENS1_21CollectiveEpilogueBwdISA_SB_SD_Li256ELb0ELb0ELi2EEENS1_25SingleTileBwdLPTSchedulerILb0ELi128ELb0EEEEEEEEEvNT_6ParamsE) ;  /* 0xffff83e008007950 */ /* 0x000fea0003c3ffff */
        .type           $_ZN7cutlass13device_kernelIN5flash19enable_sm80_to_sm89INS1_16FlashAttnBwdSm80INS1_25CollectiveMainloopBwdSm80ILi2ELi2EN4cute5tupleIJNS5_1CILi64EEENS7_ILi128EEES8_EEENS_10bfloat16_tEfNS_4arch4Sm80ELb1ELb0ELb1ELb0ELb0ELb0ELb0ELb0ELi2ELi2ELi4ELi2ELb1EEENS1_21CollectiveEpilogueBwdISA_SB_SD_Li256ELb0ELb0ELi2EEENS1_25SingleTileBwdLPTSchedulerILb0ELi128ELb0EEEEEEEEEvNT_6ParamsE$_ZN4cute3eso3ESOILb1ELb0EJNS_10UnderscoreES2_iEEC2ERKS2_S5_RKi,@function
        .size           $_ZN7cutlass13device_kernelIN5flash19enable_sm80_to_sm89INS1_16FlashAttnBwdSm80INS1_25CollectiveMainloopBwdSm80ILi2ELi2EN4cute5tupleIJNS5_1CILi64EEENS7_ILi128EEES8_EEENS_10bfloat16_tEfNS_4arch4Sm80ELb1ELb0ELb1ELb0ELb0ELb0ELb0ELb0ELi2ELi2ELi4ELi2ELb1EEENS1_21CollectiveEpilogueBwdISA_SB_SD_Li256ELb0ELb0ELi2EEENS1_25SingleTileBwdLPTSchedulerILb0ELi128ELb0EEEEEEEEEvNT_6ParamsE$_ZN4cute3eso3ESOILb1ELb0EJNS_10UnderscoreES2_iEEC2ERKS2_S5_RKi,($_ZN7cutlass13device_kernelIN5flash19enable_sm80_to_sm89INS1_16FlashAttnBwdSm80INS1_25CollectiveMainloopBwdSm80ILi2ELi2EN4cute5tupleIJNS5_1CILi64EEENS7_ILi128EEES8_EEENS_10bfloat16_tEfNS_4arch4Sm80ELb1ELb0ELb1ELb0ELb0ELb0ELb0ELb0ELi2ELi2ELi4ELi2ELb1EEENS1_21CollectiveEpilogueBwdISA_SB_SD_Li256ELb0ELb0ELi2EEENS1_25SingleTileBwdLPTSchedulerILb0ELi128ELb0EEEEEEEEEvNT_6ParamsE$_ZN4cute3eso3ESOILb1ELb0EJNS_10UnderscoreEiEEC2ERKS2_RKi - $_ZN7cutlass13device_kernelIN5flash19enable_sm80_to_sm89INS1_16FlashAttnBwdSm80INS1_25CollectiveMainloopBwdSm80ILi2ELi2EN4cute5tupleIJNS5_1CILi64EEENS7_ILi128EEES8_EEENS_10bfloat16_tEfNS_4arch4Sm80ELb1ELb0ELb1ELb0ELb0ELb0ELb0ELb0ELi2ELi2ELi4ELi2ELb1EEENS1_21CollectiveEpilogueBwdISA_SB_SD_Li256ELb0ELb0ELi2EEENS1_25SingleTileBwdLPTSchedulerILb0ELi128ELb0EEEEEEEEEvNT_6ParamsE$_ZN4cute3eso3ESOILb1ELb0EJNS_10UnderscoreES2_iEEC2ERKS2_S5_RKi)
$_ZN7cutlass13device_kernelIN5flash19enable_sm80_to_sm89INS1_16FlashAttnBwdSm80INS1_25CollectiveMainloopBwdSm80ILi2ELi2EN4cute5tupleIJNS5_1CILi64EEENS7_ILi128EEES8_EEENS_10bfloat16_tEfNS_4arch4Sm80ELb1ELb0ELb1ELb0ELb0ELb0ELb0ELb0ELi2ELi2ELi4ELi2ELb1EEENS1_21CollectiveEpilogueBwdISA_SB_SD_Li256ELb0ELb0ELi2EEENS1_25SingleTileBwdLPTSchedulerILb0ELi128ELb0EEEEEEEEEvNT_6ParamsE$_ZN4cute3eso3ESOILb1ELb0EJNS_10UnderscoreES2_iEEC2ERKS2_S5_RKi:
[----:B------:R-:W-:Y:S02]  /*7c20*/  IADD3 R6, R4, -c[0x0][0x20], RZ ;  /* 0x8000080004067a10 */ /* 0x000fe40007ffe0ff */
[----:B------:R-:W-:-:S03]  /*7c30*/  MOV R9, 0x0 ;  /* 0x0000000000097802 */ /* 0x000fc60000000f00 */
[----:B------:R1:W-:Y:S01]  /*7c40*/  STL [R6], R17 ;  /* 0x0000001106007387 */ /* 0x0003e20000100800 */
[----:B------:R-:W-:Y:S05]  /*7c50*/  RET.REL.NODEC R8 `(_ZN7cutlass13device_kernelIN5flash19enable_sm80_to_sm89INS1_16FlashAttnBwdSm80INS1_25CollectiveMainloopBwdSm80ILi2ELi2EN4cute5tupleIJNS5_1CILi64EEENS7_ILi128EEES8_EEENS_10bfloat16_tEfNS_4arch4Sm80ELb1ELb0ELb1ELb0ELb0ELb0ELb0ELb0ELi2ELi2ELi4ELi2ELb1EEENS1_21CollectiveEpilogueBwdISA_SB_SD_Li256ELb0ELb0ELi2EEENS1_25SingleTileBwdLPTSchedulerILb0ELi128ELb0EEEEEEEEEvNT_6ParamsE) ;  /* 0xffff83a008007950 */ /* 0x000fea0003c3ffff */
        .type           $_ZN7cutlass13device_kernelIN5flash19enable_sm80_to_sm89INS1_16FlashAttnBwdSm80INS1_25CollectiveMainloopBwdSm80ILi2ELi2EN4cute5tupleIJNS5_1CILi64EEENS7_ILi128EEES8_EEENS_10bfloat16_tEfNS_4arch4Sm80ELb1ELb0ELb1ELb0ELb0ELb0ELb0ELb0ELi2ELi2ELi4ELi2ELb1EEENS1_21CollectiveEpilogueBwdISA_SB_SD_Li256ELb0ELb0ELi2EEENS1_25SingleTileBwdLPTSchedulerILb0ELi128ELb0EEEEEEEEEvNT_6ParamsE$_ZN4cute3eso3ESOILb1ELb0EJNS_10UnderscoreEiEEC2ERKS2_RKi,@function
        .size           $_ZN7cutlass13device_kernelIN5flash19enable_sm80_to_sm89INS1_16FlashAttnBwdSm80INS1_25CollectiveMainloopBwdSm80ILi2ELi2EN4cute5tupleIJNS5_1CILi64EEENS7_ILi128EEES8_EEENS_10bfloat16_tEfNS_4arch4Sm80ELb1ELb0ELb1ELb0ELb0ELb0ELb0ELb0ELi2ELi2ELi4ELi2ELb1EEENS1_21CollectiveEpilogueBwdISA_SB_SD_Li256ELb0ELb0ELi2EEENS1_25SingleTileBwdLPTSchedulerILb0ELi128ELb0EEEEEEEEEvNT_6ParamsE$_ZN4cute3eso3ESOILb1ELb0EJNS_10UnderscoreEiEEC2ERKS2_RKi,($_ZN7cutlass13device_kernelIN5flash19enable_sm80_to_sm89INS1_16FlashAttnBwdSm80INS1_25CollectiveMainloopBwdSm80ILi2ELi2EN4cute5tupleIJNS5_1CILi64EEENS7_ILi128EEES8_EEENS_10bfloat16_tEfNS_4arch4Sm80ELb1ELb0ELb1ELb0ELb0ELb0ELb0ELb0ELi2ELi2ELi4ELi2ELb1EEENS1_21CollectiveEpilogueBwdISA_SB_SD_Li256ELb0ELb0ELi2EEENS1_25SingleTileBwdLPTSchedulerILb0ELi128ELb0EEEEEEEEEvNT_6ParamsE$_ZN4cute3eso3ESOILb1ELb0EJNS_10UnderscoreEiiEEC2ERKS2_RKiS7_ - $_ZN7cutlass13device_kernelIN5flash19enable_sm80_to_sm89INS1_16FlashAttnBwdSm80INS1_25CollectiveMainloopBwdSm80ILi2ELi2EN4cute5tupleIJNS5_1CILi64EEENS7_ILi128EEES8_EEENS_10bfloat16_tEfNS_4arch4Sm80ELb1ELb0ELb1ELb0ELb0ELb0ELb0ELb0ELi2ELi2ELi4ELi2ELb1EEENS1_21CollectiveEpilogueBwdISA_SB_SD_Li256ELb0ELb0ELi2EEENS1_25SingleTileBwdLPTSchedulerILb0ELi128ELb0EEEEEEEEEvNT_6ParamsE$_ZN4cute3eso3ESOILb1ELb0EJNS_10UnderscoreEiEEC2ERKS2_RKi)
$_ZN7cutlass13device_kernelIN5flash19enable_sm80_to_sm89INS1_16FlashAttnBwdSm80INS1_25CollectiveMainloopBwdSm80ILi2ELi2EN4cute5tupleIJNS5_1CILi64EEENS7_ILi128EEES8_EEENS_10bfloat16_tEfNS_4arch4Sm80ELb1ELb0ELb1ELb0ELb0ELb0ELb0ELb0ELi2ELi2ELi4ELi2ELb1EEENS1_21CollectiveEpilogueBwdISA_SB_SD_Li256ELb0ELb0ELi2EEENS1_25SingleTileBwdLPTSchedulerILb0ELi128ELb0EEEEEEEEEvNT_6ParamsE$_ZN4cute3eso3ESOILb1ELb0EJNS_10UnderscoreEiEEC2ERKS2_RKi:
[----:B------:R-:W-:Y:S02]  /*7c60*/  IADD3 R6, R13, -c[0x0][0x20], RZ ;  /* 0x800008000d067a10 */ /* 0x000fe40007ffe0ff */
[----:B------:R-:W-:-:S03]  /*7c70*/  MOV R17, 0x0 ;  /* 0x0000000000117802 */ /* 0x000fc60000000f00 */
[----:B------:R1:W-:Y:S01]  /*7c80*/  STL [R6], R7 ;  /* 0x0000000706007387 */ /* 0x0003e20000100800 */
[----:B------:R-:W-:Y:S05]  /*7c90*/  RET.REL.NODEC R16 `(_ZN7cutlass13device_kernelIN5flash19enable_sm80_to_sm89INS1_16FlashAttnBwdSm80INS1_25CollectiveMainloopBwdSm80ILi2ELi2EN4cute5tupleIJNS5_1CILi64EEENS7_ILi128EEES8_EEENS_10bfloat16_tEfNS_4arch4Sm80ELb1ELb0ELb1ELb0ELb0ELb0ELb0ELb0ELi2ELi2ELi4ELi2ELb1EEENS1_21CollectiveEpilogueBwdISA_SB_SD_Li256ELb0ELb0ELi2EEENS1_25SingleTileBwdLPTSchedulerILb0ELi128ELb0EEEEEEEEEvNT_6ParamsE) ;  /* 0xffff836010007950 */ /* 0x000fea0003c3ffff */
        .type           $_ZN7cutlass13device_kernelIN5flash19enable_sm80_to_sm89INS1_16FlashAttnBwdSm80INS1_25CollectiveMainloopBwdSm80ILi2ELi2EN4cute5tupleIJNS5_1CILi64EEENS7_ILi128EEES8_EEENS_10bfloat16_tEfNS_4arch4Sm80ELb1ELb0ELb1ELb0ELb0ELb0ELb0ELb0ELi2ELi2ELi4ELi2ELb1EEENS1_21CollectiveEpilogueBwdISA_SB_SD_Li256ELb0ELb0ELi2EEENS1_25SingleTileBwdLPTSchedulerILb0ELi128ELb0EEEEEEEEEvNT_6ParamsE$_ZN4cute3eso3ESOILb1ELb0EJNS_10UnderscoreEiiEEC2ERKS2_RKiS7_,@function
        .size           $_ZN7cutlass13device_kernelIN5flash19enable_sm80_to_sm89INS1_16FlashAttnBwdSm80INS1_25CollectiveMainloopBwdSm80ILi2ELi2EN4cute5tupleIJNS5_1CILi64EEENS7_ILi128EEES8_EEENS_10bfloat16_tEfNS_4arch4Sm80ELb1ELb0ELb1ELb0ELb0ELb0ELb0ELb0ELi2ELi2ELi4ELi2ELb1EEENS1_21CollectiveEpilogueBwdISA_SB_SD_Li256ELb0ELb0ELi2EEENS1_25SingleTileBwdLPTSchedulerILb0ELi128ELb0EEEEEEEEEvNT_6ParamsE$_ZN4cute3eso3ESOILb1ELb0EJNS_10UnderscoreEiiEEC2ERKS2_RKiS7_,($_ZN7cutlass13device_kernelIN5flash19enable_sm80_to_sm89INS1_16FlashAttnBwdSm80INS1_25CollectiveMainloopBwdSm80ILi2ELi2EN4cute5tupleIJNS5_1CILi64EEENS7_ILi128EEES8_EEENS_10bfloat16_tEfNS_4arch4Sm80ELb1ELb0ELb1ELb0ELb0ELb0ELb0ELb0ELi2ELi2ELi4ELi2ELb1EEENS1_21CollectiveEpilogueBwdISA_SB_SD_Li256ELb0ELb0ELi2EEENS1_25SingleTileBwdLPTSchedulerILb0ELi128ELb0EEEEEEEEEvNT_6ParamsE$_ZN4cute3eso3ESOILb1ELb0EJNS_1CILi0EEES3_S3_iEEC2ERKS3_S6_S6_RKi - $_ZN7cutlass13device_kernelIN5flash19enable_sm80_to_sm89INS1_16FlashAttnBwdSm80INS1_25CollectiveMainloopBwdSm80ILi2ELi2EN4cute5tupleIJNS5_1CILi64EEENS7_ILi128EEES8_EEENS_10bfloat16_tEfNS_4arch4Sm80ELb1ELb0ELb1ELb0ELb0ELb0ELb0ELb0ELi2ELi2ELi4ELi2ELb1EEENS1_21CollectiveEpilogueBwdISA_SB_SD_Li256ELb0ELb0ELi2EEENS1_25SingleTileBwdLPTSchedulerILb0ELi128ELb0EEEEEEEEEvNT_6ParamsE$_ZN4cute3eso3ESOILb1ELb0EJNS_10UnderscoreEiiEEC2ERKS2_RKiS7_)
$_ZN7cutlass13device_kernelIN5flash19enable_sm80_to_sm89INS1_16FlashAttnBwdSm80INS1_25CollectiveMainloopBwdSm80ILi2ELi2EN4cute5tupleIJNS5_1CILi64EEENS7_ILi128EEES8_EEENS_10bfloat16_tEfNS_4arch4Sm80ELb1ELb0ELb1ELb0ELb0ELb0ELb0ELb0ELi2ELi2ELi4ELi2ELb1EEENS1_21CollectiveEpilogueBwdISA_SB_SD_Li256ELb0ELb0ELi2EEENS1_25SingleTileBwdLPTSchedulerILb0ELi128ELb0EEEEEEEEEvNT_6ParamsE$_ZN4cute3eso3ESOILb1ELb0EJNS_10UnderscoreEiiEEC2ERKS2_RKiS7_:
[----:B------:R-:W-:Y:S02]  /*7ca0*/  IADD3 R7, R4, -c[0x0][0x20], RZ ;  /* 0x8000080004077a10 */ /* 0x000fe40007ffe0ff */
[----:B------:R-:W-:-:S03]  /*7cb0*/  IADD3 R6, R19, -c[0x0][0x20], RZ ;  /* 0x8000080013067a10 */ /* 0x000fc60007ffe0ff */
[----:B------:R1:W-:Y:S04]  /*7cc0*/  STL [R7], R16 ;  /* 0x0000001007007387 */ /* 0x0003e80000100800 */
[----:B------:R-:W2:Y:S01]  /*7cd0*/  LDL R6, [R6] ;  /* 0x0000000006067983 */ /* 0x000ea20000100800 */
[----:B------:R-:W-:-:S03]  /*7ce0*/  IMAD.MOV.U32 R9, RZ, RZ, 0x0 ;  /* 0x00000000ff097424 */ /* 0x000fc600078e00ff */
[----:B--2---:R1:W-:Y:S01]  /*7cf0*/  STL [R7+0x4], R6 ;  /* 0x0000040607007387 */ /* 0x0043e20000100800 */
[----:B------:R-:W-:Y:S05]  /*7d00*/  RET.REL.NODEC R8 `(_ZN7cutlass13device_kernelIN5flash19enable_sm80_to_sm89INS1_16FlashAttnBwdSm80INS1_25CollectiveMainloopBwdSm80ILi2ELi2EN4cute5tupleIJNS5_1CILi64EEENS7_ILi128EEES8_EEENS_10bfloat16_tEfNS_4arch4Sm80ELb1ELb0ELb1ELb0ELb0ELb0ELb0ELb0ELi2ELi2ELi4ELi2ELb1EEENS1_21CollectiveEpilogueBwdISA_SB_SD_Li256ELb0ELb0ELi2EEENS1_25SingleTileBwdLPTSchedulerILb0ELi128ELb0EEEEEEEEEvNT_6ParamsE) ;  /* 0xffff82f008007950 */ /* 0x000fea0003c3ffff */
        .type           $_ZN7cutlass13device_kernelIN5flash19enable_sm80_to_sm89INS1_16FlashAttnBwdSm80INS1_25CollectiveMainloopBwdSm80ILi2ELi2EN4cute5tupleIJNS5_1CILi64EEENS7_ILi128EEES8_EEENS_10bfloat16_tEfNS_4arch4Sm80ELb1ELb0ELb1ELb0ELb0ELb0ELb0ELb0ELi2ELi2ELi4ELi2ELb1EEENS1_21CollectiveEpilogueBwdISA_SB_SD_Li256ELb0ELb0ELi2EEENS1_25SingleTileBwdLPTSchedulerILb0ELi128ELb0EEEEEEEEEvNT_6ParamsE$_ZN4cute3eso3ESOILb1ELb0EJNS_1CILi0EEES3_S3_iEEC2ERKS3_S6_S6_RKi,@function
        .size           $_ZN7cutlass13device_kernelIN5flash19enable_sm80_to_sm89INS1_16FlashAttnBwdSm80INS1_25CollectiveMainloopBwdSm80ILi2ELi2EN4cute5tupleIJNS5_1CILi64EEENS7_ILi128EEES8_EEENS_10bfloat16_tEfNS_4arch4Sm80ELb1ELb0ELb1ELb0ELb0ELb0ELb0ELb0ELi2ELi2ELi4ELi2ELb1EEENS1_21CollectiveEpilogueBwdISA_SB_SD_Li256ELb0ELb0ELi2EEENS1_25SingleTileBwdLPTSchedulerILb0ELi128ELb0EEEEEEEEEvNT_6ParamsE$_ZN4cute3eso3ESOILb1ELb0EJNS_1CILi0EEES3_S3_iEEC2ERKS3_S6_S6_RKi,($_ZN7cutlass13device_kernelIN5flash19enable_sm80_to_sm89INS1_16FlashAttnBwdSm80INS1_25CollectiveMainloopBwdSm80ILi2ELi2EN4cute5tupleIJNS5_1CILi64EEENS7_ILi128EEES8_EEENS_10bfloat16_tEfNS_4arch4Sm80ELb1ELb0ELb1ELb0ELb0ELb0ELb0ELb0ELi2ELi2ELi4ELi2ELb1EEENS1_21CollectiveEpilogueBwdISA_SB_SD_Li256ELb0ELb0ELi2EEENS1_25SingleTileBwdLPTSchedulerILb0ELi128ELb0EEEEEEEEEvNT_6ParamsE$_ZN4cute3eso3ESOILb1ELb0EJNS_1CILi0EEES3_iEEC2ERKS3_S6_RKi - $_ZN7cutlass13device_kernelIN5flash19enable_sm80_to_sm89INS1_16FlashAttnBwdSm80INS1_25CollectiveMainloopBwdSm80ILi2ELi2EN4cute5tupleIJNS5_1CILi64EEENS7_ILi128EEES8_EEENS_10bfloat16_tEfNS_4arch4Sm80ELb1ELb0ELb1ELb0ELb0ELb0ELb0ELb0ELi2ELi2ELi4ELi2ELb1EEENS1_21CollectiveEpilogueBwdISA_SB_SD_Li256ELb0ELb0ELi2EEENS1_25SingleTileBwdLPTSchedulerILb0ELi128ELb0EEEEEEEEEvNT_6ParamsE$_ZN4cute3eso3ESOILb1ELb0EJNS_1CILi0EEES3_S3_iEEC2ERKS3_S6_S6_RKi)
$_ZN7cutlass13device_kernelIN5flash19enable_sm80_to_sm89INS1_16FlashAttnBwdSm80INS1_25CollectiveMainloopBwdSm80ILi2ELi2EN4cute5tupleIJNS5_1CILi64EEENS7_ILi128EEES8_EEENS_10bfloat16_tEfNS_4arch4Sm80ELb1ELb0ELb1ELb0ELb0ELb0ELb0ELb0ELi2ELi2ELi4ELi2ELb1EEENS1_21CollectiveEpilogueBwdISA_SB_SD_Li256ELb0ELb0ELi2EEENS1_25SingleTileBwdLPTSchedulerILb0ELi128ELb0EEEEEEEEEvNT_6ParamsE$_ZN4cute3eso3ESOILb1ELb0EJNS_1CILi0EEES3_S3_iEEC2ERKS3_S6_S6_RKi:
[----:B------:R-:W-:Y:S01]  /*7d10*/  IADD3 R6, R23, -c[0x0][0x20], RZ ;  /* 0x8000080017067a10 */ /* 0x000fe20007ffe0ff */
[----:B------:R-:W-:Y:S01]  /*7d20*/  IMAD.MOV.U32 R44, RZ, RZ, R10 ;  /* 0x000000ffff2c7224 */ /* 0x000fe200078e000a */
[----:B------:R-:W-:-:S03]  /*7d30*/  MOV R45, 0x0 ;  /* 0x00000000002d7802 */ /* 0x000fc60000000f00 */
[----:B------:R1:W-:Y:S01]  /*7d40*/  STL [R6], R7 ;  /* 0x0000000706007387 */ /* 0x0003e20000100800 */
[----:B------:R-:W-:Y:S05]  /*7d50*/  RET.REL.NODEC R44 `(_ZN7cutlass13device_kernelIN5flash19enable_sm80_to_sm89INS1_16FlashAttnBwdSm80INS1_25CollectiveMainloopBwdSm80ILi2ELi2EN4cute5tupleIJNS5_1CILi64EEENS7_ILi128EEES8_EEENS_10bfloat16_tEfNS_4arch4Sm80ELb1ELb0ELb1ELb0ELb0ELb0ELb0ELb0ELi2ELi2ELi4ELi2ELb1EEENS1_21CollectiveEpilogueBwdISA_SB_SD_Li256ELb0ELb0ELi2EEENS1_25SingleTileBwdLPTSchedulerILb0ELi128ELb0EEEEEEEEEvNT_6ParamsE) ;  /* 0xffff82a02c007950 */ /* 0x000fea0003c3ffff */
        .type           $_ZN7cutlass13device_kernelIN5flash19enable_sm80_to_sm89INS1_16FlashAttnBwdSm80INS1_25CollectiveMainloopBwdSm80ILi2ELi2EN4cute5tupleIJNS5_1CILi64EEENS7_ILi128EEES8_EEENS_10bfloat16_tEfNS_4arch4Sm80ELb1ELb0ELb1ELb0ELb0ELb0ELb0ELb0ELi2ELi2ELi4ELi2ELb1EEENS1_21CollectiveEpilogueBwdISA_SB_SD_Li256ELb0ELb0ELi2EEENS1_25SingleTileBwdLPTSchedulerILb0ELi128ELb0EEEEEEEEEvNT_6ParamsE$_ZN4cute3eso3ESOILb1ELb0EJNS_1CILi0EEES3_iEEC2ERKS3_S6_RKi,@function
        .size           $_ZN7cutlass13device_kernelIN5flash19enable_sm80_to_sm89INS1_16FlashAttnBwdSm80INS1_25CollectiveMainloopBwdSm80ILi2ELi2EN4cute5tupleIJNS5_1CILi64EEENS7_ILi128EEES8_EEENS_10bfloat16_tEfNS_4arch4Sm80ELb1ELb0ELb1ELb0ELb0ELb0ELb0ELb0ELi2ELi2ELi4ELi2ELb1EEENS1_21CollectiveEpilogueBwdISA_SB_SD_Li256ELb0ELb0ELi2EEENS1_25SingleTileBwdLPTSchedulerILb0ELi128ELb0EEEEEEEEEvNT_6ParamsE$_ZN4cute3eso3ESOILb1ELb0EJNS_1CILi0EEES3_iEEC2ERKS3_S6_RKi,($_ZN7cutlass13device_kernelIN5flash19enable_sm80_to_sm89INS1_16FlashAttnBwdSm80INS1_25CollectiveMainloopBwdSm80ILi2ELi2EN4cute5tupleIJNS5_1CILi64EEENS7_ILi128EEES8_EEENS_10bfloat16_tEfNS_4arch4Sm80ELb1ELb0ELb1ELb0ELb0ELb0ELb0ELb0ELi2ELi2ELi4ELi2ELb1EEENS1_21CollectiveEpilogueBwdISA_SB_SD_Li256ELb0ELb0ELi2EEENS1_25SingleTileBwdLPTSchedulerILb0ELi128ELb0EEEEEEEEEvNT_6ParamsE$_ZN4cute3eso3ESOILb1ELb0EJNS_1CILi0EEES3_iS3_EEC2ERKS3_S6_RKiS6_ - $_ZN7cutlass13device_kernelIN5flash19enable_sm80_to_sm89INS1_16FlashAttnBwdSm80INS1_25CollectiveMainloopBwdSm80ILi2ELi2EN4cute5tupleIJNS5_1CILi64EEENS7_ILi128EEES8_EEENS_10bfloat16_tEfNS_4arch4Sm80ELb1ELb0ELb1ELb0ELb0ELb0ELb0ELb0ELi2ELi2ELi4ELi2ELb1EEENS1_21CollectiveEpilogueBwdISA_SB_SD_Li256ELb0ELb0ELi2EEENS1_25SingleTileBwdLPTSchedulerILb0ELi128ELb0EEEEEEEEEvNT_6ParamsE$_ZN4cute3eso3ESOILb1ELb0EJNS_1CILi0EEES3_iEEC2ERKS3_S6_RKi)
$_ZN7cutlass13device_kernelIN5flash19enable_sm80_to_sm89INS1_16FlashAttnBwdSm80INS1_25CollectiveMainloopBwdSm80ILi2ELi2EN4cute5tupleIJNS5_1CILi64EEENS7_ILi128EEES8_EEENS_10bfloat16_tEfNS_4arch4Sm80ELb1ELb0ELb1ELb0ELb0ELb0ELb0ELb0ELi2ELi2ELi4ELi2ELb1EEENS1_21CollectiveEpilogueBwdISA_SB_SD_Li256ELb0ELb0ELi2EEENS1_25SingleTileBwdLPTSchedulerILb0ELi128ELb0EEEEEEEEEvNT_6ParamsE$_ZN4cute3eso3ESOILb1ELb0EJNS_1CILi0EEES3_iEEC2ERKS3_S6_RKi:
[----:B------:R-:W-:Y:S02]  /*7d60*/  IADD3 R6, R23, -c[0x0][0x20], RZ ;  /* 0x8000080017067a10 */ /* 0x000fe40007ffe0ff */
[----:B------:R-:W-:-:S03]  /*7d70*/  MOV R17, 0x0 ;  /* 0x0000000000117802 */ /* 0x000fc60000000f00 */
[----:B------:R1:W-:Y:S01]  /*7d80*/  STL [R6], R7 ;  /* 0x0000000706007387 */ /* 0x0003e20000100800 */
[----:B------:R-:W-:Y:S05]  /*7d90*/  RET.REL.NODEC R16 `(_ZN7cutlass13device_kernelIN5flash19enable_sm80_to_sm89INS1_16FlashAttnBwdSm80INS1_25CollectiveMainloopBwdSm80ILi2ELi2EN4cute5tupleIJNS5_1CILi64EEENS7_ILi128EEES8_EEENS_10bfloat16_tEfNS_4arch4Sm80ELb1ELb0ELb1ELb0ELb0ELb0ELb0ELb0ELi2ELi2ELi4ELi2ELb1EEENS1_21CollectiveEpilogueBwdISA_SB_SD_Li256ELb0ELb0ELi2EEENS1_25SingleTileBwdLPTSchedulerILb0ELi128ELb0EEEEEEEEEvNT_6ParamsE) ;  /* 0xffff826010007950 */ /* 0x000fea0003c3ffff */
        .type           $_ZN7cutlass13device_kernelIN5flash19enable_sm80_to_sm89INS1_16FlashAttnBwdSm80INS1_25CollectiveMainloopBwdSm80ILi2ELi2EN4cute5tupleIJNS5_1CILi64EEENS7_ILi128EEES8_EEENS_10bfloat16_tEfNS_4arch4Sm80ELb1ELb0ELb1ELb0ELb0ELb0ELb0ELb0ELi2ELi2ELi4ELi2ELb1EEENS1_21CollectiveEpilogueBwdISA_SB_SD_Li256ELb0ELb0ELi2EEENS1_25SingleTileBwdLPTSchedulerILb0ELi128ELb0EEEEEEEEEvNT_6ParamsE$_ZN4cute3eso3ESOILb1ELb0EJNS_1CILi0EEES3_iS3_EEC2ERKS3_S6_RKiS6_,@function
        .size           $_ZN7cutlass13device_kernelIN5flash19enable_sm80_to_sm89INS1_16FlashAttnBwdSm80INS1_25CollectiveMainloopBwdSm80ILi2ELi2EN4cute5tupleIJNS5_1CILi64EEENS7_ILi128EEES8_EEENS_10bfloat16_tEfNS_4arch4Sm80ELb1ELb0ELb1ELb0ELb0ELb0ELb0ELb0ELi2ELi2ELi4ELi2ELb1EEENS1_21CollectiveEpilogueBwdISA_SB_SD_Li256ELb0ELb0ELi2EEENS1_25SingleTileBwdLPTSchedulerILb0ELi128ELb0EEEEEEEEEvNT_6ParamsE$_ZN4cute3eso3ESOILb1ELb0EJNS_1CILi0EEES3_iS3_EEC2ERKS3_S6_RKiS6_,($_ZN7cutlass13device_kernelIN5flash19enable_sm80_to_sm89INS1_16FlashAttnBwdSm80INS1_25CollectiveMainloopBwdSm80ILi2ELi2EN4cute5tupleIJNS5_1CILi64EEENS7_ILi128EEES8_EEENS_10bfloat16_tEfNS_4arch4Sm80ELb1ELb0ELb1ELb0ELb0ELb0ELb0ELb0ELi2ELi2ELi4ELi2ELb1EEENS1_21CollectiveEpilogueBwdISA_SB_SD_Li256ELb0ELb0ELi2EEENS1_25SingleTileBwdLPTSchedulerILb0ELi128ELb0EEEEEEEEEvNT_6ParamsE$_ZN4cute3eso3ESOILb1ELb0EJNS_1CILi0EEES3_iiEEC2ERKS3_S6_RKiS8_ - $_ZN7cutlass13device_kernelIN5flash19enable_sm80_to_sm89INS1_16FlashAttnBwdSm80INS1_25CollectiveMainloopBwdSm80ILi2ELi2EN4cute5tupleIJNS5_1CILi64EEENS7_ILi128EEES8_EEENS_10bfloat16_tEfNS_4arch4Sm80ELb1ELb0ELb1ELb0ELb0ELb0ELb0ELb0ELi2ELi2ELi4ELi2ELb1EEENS1_21CollectiveEpilogueBwdISA_SB_SD_Li256ELb0ELb0ELi2EEENS1_25SingleTileBwdLPTSchedulerILb0ELi128ELb0EEEEEEEEEvNT_6ParamsE$_ZN4cute3eso3ESOILb1ELb0EJNS_1CILi0EEES3_iS3_EEC2ERKS3_S6_RKiS6_)
$_ZN7cutlass13device_kernelIN5flash19enable_sm80_to_sm89INS1_16FlashAttnBwdSm80INS1_25CollectiveMainloopBwdSm80ILi2ELi2EN4cute5tupleIJNS5_1CILi64EEENS7_ILi128EEES8_EEENS_10bfloat16_tEfNS_4arch4Sm80ELb1ELb0ELb1ELb0ELb0ELb0ELb0ELb0ELi2ELi2ELi4ELi2ELb1EEENS1_21CollectiveEpilogueBwdISA_SB_SD_Li256ELb0ELb0ELi2EEENS1_25SingleTileBwdLPTSchedulerILb0ELi128ELb0EEEEEEEEEvNT_6ParamsE$_ZN4cute3eso3ESOILb1ELb0EJNS_1CILi0EEES3_iS3_EEC2ERKS3_S6_RKiS6_:
[----:B------:R-:W-:Y:S01]  /*7da0*/  IADD3 R6, R23, -c[0x0][0x20], RZ ;  /* 0x8000080017067a10 */ /* 0x000fe20007ffe0ff */
[----:B------:R-:W-:Y:S01]  /*7db0*/  IMAD.MOV.U32 R44, RZ, RZ, R10 ;  /* 0x000000ffff2c7224 */ /* 0x000fe200078e000a */
[----:B------:R-:W-:-:S03]  /*7dc0*/  MOV R45, 0x0 ;  /* 0x00000000002d7802 */ /* 0x000fc60000000f00 */
[----:B------:R1:W-:Y:S01]  /*7dd0*/  STL [R6], R13 ;  /* 0x0000000d06007387 */ /* 0x0003e20000100800 */
[----:B------:R-:W-:Y:S05]  /*7de0*/  RET.REL.NODEC R44 `(_ZN7cutlass13device_kernelIN5flash19enable_sm80_to_sm89INS1_16FlashAttnBwdSm80INS1_25CollectiveMainloopBwdSm80ILi2ELi2EN4cute5tupleIJNS5_1CILi64EEENS7_ILi128EEES8_EEENS_10bfloat16_tEfNS_4arch4Sm80ELb1ELb0ELb1ELb0ELb0ELb0ELb0ELb0ELi2ELi2ELi4ELi2ELb1EEENS1_21CollectiveEpilogueBwdISA_SB_SD_Li256ELb0ELb0ELi2EEENS1_25SingleTileBwdLPTSchedulerILb0ELi128ELb0EEEEEEEEEvNT_6ParamsE) ;  /* 0xffff82102c007950 */ /* 0x000fea0003c3ffff */
        .type           $_ZN7cutlass13device_kernelIN5flash19enable_sm80_to_sm89INS1_16FlashAttnBwdSm80INS1_25CollectiveMainloopBwdSm80ILi2ELi2EN4cute5tupleIJNS5_1CILi64EEENS7_ILi128EEES8_EEENS_10bfloat16_tEfNS_4arch4Sm80ELb1ELb0ELb1ELb0ELb0ELb0ELb0ELb0ELi2ELi2ELi4ELi2ELb1EEENS1_21CollectiveEpilogueBwdISA_SB_SD_Li256ELb0ELb0ELi2EEENS1_25SingleTileBwdLPTSchedulerILb0ELi128ELb0EEEEEEEEEvNT_6ParamsE$_ZN4cute3eso3ESOILb1ELb0EJNS_1CILi0EEES3_iiEEC2ERKS3_S6_RKiS8_,@function
        .size           $_ZN7cutlass13device_kernelIN5flash19enable_sm80_to_sm89INS1_16FlashAttnBwdSm80INS1_25CollectiveMainloopBwdSm80ILi2ELi2EN4cute5tupleIJNS5_1CILi64EEENS7_ILi128EEES8_EEENS_10bfloat16_tEfNS_4arch4Sm80ELb1ELb0ELb1ELb0ELb0ELb0ELb0ELb0ELi2ELi2ELi4ELi2ELb1EEENS1_21CollectiveEpilogueBwdISA_SB_SD_Li256ELb0ELb0ELi2EEENS1_25SingleTileBwdLPTSchedulerILb0ELi128ELb0EEEEEEEEEvNT_6ParamsE$_ZN4cute3eso3ESOILb1ELb0EJNS_1CILi0EEES3_iiEEC2ERKS3_S6_RKiS8_,($_ZN7cutlass13device_kernelIN5flash19enable_sm80_to_sm89INS1_16FlashAttnBwdSm80INS1_25CollectiveMainloopBwdSm80ILi2ELi2EN4cute5tupleIJNS5_1CILi64EEENS7_ILi128EEES8_EEENS_10bfloat16_tEfNS_4arch4Sm80ELb1ELb0ELb1ELb0ELb0ELb0ELb0ELb0ELi2ELi2ELi4ELi2ELb1EEENS1_21CollectiveEpilogueBwdISA_SB_SD_Li256ELb0ELb0ELi2EEENS1_25SingleTileBwdLPTSchedulerILb0ELi128ELb0EEEEEEEEEvNT_6ParamsE$_ZN4cute3eso3ESOILb1ELb0EJNS_1CILi0EEEiEEC2ERKS3_RKi - $_ZN7cutlass13device_kernelIN5flash19enable_sm80_to_sm89INS1_16FlashAttnBwdSm80INS1_25CollectiveMainloopBwdSm80ILi2ELi2EN4cute5tupleIJNS5_1CILi64EEENS7_ILi128EEES8_EEENS_10bfloat16_tEfNS_4arch4Sm80ELb1ELb0ELb1ELb0ELb0ELb0ELb0ELb0ELi2ELi2ELi4ELi2ELb1EEENS1_21CollectiveEpilogueBwdISA_SB_SD_Li256ELb0ELb0ELi2EEENS1_25SingleTileBwdLPTSchedulerILb0ELi128ELb0EEEEEEEEEvNT_6ParamsE$_ZN4cute3eso3ESOILb1ELb0EJNS_1CILi0EEES3_iiEEC2ERKS3_S6_RKiS8_)
$_ZN7cutlass13device_kernelIN5flash19enable_sm80_to_sm89INS1_16FlashAttnBwdSm80INS1_25CollectiveMainloopBwdSm80ILi2ELi2EN4cute5tupleIJNS5_1CILi64EEENS7_ILi128EEES8_EEENS_10bfloat16_tEfNS_4arch4Sm80ELb1ELb0ELb1ELb0ELb0ELb0ELb0ELb0ELi2ELi2ELi4ELi2ELb1EEENS1_21CollectiveEpilogueBwdISA_SB_SD_Li256ELb0ELb0ELi2EEENS1_25SingleTileBwdLPTSchedulerILb0ELi128ELb0EEEEEEEEEvNT_6ParamsE$_ZN4cute3eso3ESOILb1ELb0EJNS_1CILi0EEES3_iiEEC2ERKS3_S6_RKiS8_:
[----:B------:R-:W-:Y:S02]  /*7df0*/  IADD3 R10, R10, -c[0x0][0x20], RZ ;  /* 0x800008000a0a7a10 */ /* 0x000fe40007ffe0ff */
[----:B------:R-:W-:-:S03]  /*7e00*/  IADD3 R7, R7, -c[0x0][0x20], RZ ;  /* 0x8000080007077a10 */ /* 0x000fc60007ffe0ff */
[----:B------:R1:W-:Y:S04]  /*7e10*/  STL [R10], R13 ;  /* 0x0000000d0a007387 */ /* 0x0003e80000100800 */
[----:B------:R-:W2:Y:S01]  /*7e20*/  LDL R7, [R7] ;  /* 0x0000000007077983 */ /* 0x000ea20000100800 */
[----:B------:R-:W-:-:S03]  /*7e30*/  IMAD.MOV.U32 R17, RZ, RZ, 0x0 ;  /* 0x00000000ff117424 */ /* 0x000fc600078e00ff */
[----:B--2---:R1:W-:Y:S01]  /*7e40*/  STL [R10+0x4], R7 ;  /* 0x000004070a007387 */ /* 0x0043e20000100800 */
[----:B------:R-:W-:Y:S05]  /*7e50*/  RET.REL.NODEC R16 `(_ZN7cutlass13device_kernelIN5flash19enable_sm80_to_sm89INS1_16FlashAttnBwdSm80INS1_25CollectiveMainloopBwdSm80ILi2ELi2EN4cute5tupleIJNS5_1CILi64EEENS7_ILi128EEES8_EEENS_10bfloat16_tEfNS_4arch4Sm80ELb1ELb0ELb1ELb0ELb0ELb0ELb0ELb0ELi2ELi2ELi4ELi2ELb1EEENS1_21CollectiveEpilogueBwdISA_SB_SD_Li256ELb0ELb0ELi2EEENS1_25SingleTileBwdLPTSchedulerILb0ELi128ELb0EEEEEEEEEvNT_6ParamsE) ;  /* 0xffff81a010007950 */ /* 0x000fea0003c3ffff */
        .type           $_ZN7cutlass13device_kernelIN5flash19enable_sm80_to_sm89INS1_16FlashAttnBwdSm80INS1_25CollectiveMainloopBwdSm80ILi2ELi2EN4cute5tupleIJNS5_1CILi64EEENS7_ILi128EEES8_EEENS_10bfloat16_tEfNS_4arch4Sm80ELb1ELb0ELb1ELb0ELb0ELb0ELb0ELb0ELi2ELi2ELi4ELi2ELb1EEENS1_21CollectiveEpilogueBwdISA_SB_SD_Li256ELb0ELb0ELi2EEENS1_25SingleTileBwdLPTSchedulerILb0ELi128ELb0EEEEEEEEEvNT_6ParamsE$_ZN4cute3eso3ESOILb1ELb0EJNS_1CILi0EEEiEEC2ERKS3_RKi,@function
        .size           $_ZN7cutlass13device_kernelIN5flash19enable_sm80_to_sm89INS1_16FlashAttnBwdSm80INS1_25CollectiveMainloopBwdSm80ILi2ELi2EN4cute5tupleIJNS5_1CILi64EEENS7_ILi128EEES8_EEENS_10bfloat16_tEfNS_4arch4Sm80ELb1ELb0ELb1ELb0ELb0ELb0ELb0ELb0ELi2ELi2ELi4ELi2ELb1EEENS1_21CollectiveEpilogueBwdISA_SB_SD_Li256ELb0ELb0ELi2EEENS1_25SingleTileBwdLPTSchedulerILb0ELi128ELb0EEEEEEEEEvNT_6ParamsE$_ZN4cute3eso3ESOILb1ELb0EJNS_1CILi0EEEiEEC2ERKS3_RKi,($_ZN7cutlass13device_kernelIN5flash19enable_sm80_to_sm89INS1_16FlashAttnBwdSm80INS1_25CollectiveMainloopBwdSm80ILi2ELi2EN4cute5tupleIJNS5_1CILi64EEENS7_ILi128EEES8_EEENS_10bfloat16_tEfNS_4arch4Sm80ELb1ELb0ELb1ELb0ELb0ELb0ELb0ELb0ELi2ELi2ELi4ELi2ELb1EEENS1_21CollectiveEpilogueBwdISA_SB_SD_Li256ELb0ELb0ELi2EEENS1_25SingleTileBwdLPTSchedulerILb0ELi128ELb0EEEEEEEEEvNT_6ParamsE$_ZN4cute3eso3ESOILb1ELb0EJNS_1CILi0EEEiS3_EEC2ERKS3_RKiS6_ - $_ZN7cutlass13device_kernelIN5flash19enable_sm80_to_sm89INS1_16FlashAttnBwdSm80INS1_25CollectiveMainloopBwdSm80ILi2ELi2EN4cute5tupleIJNS5_1CILi64EEENS7_ILi128EEES8_EEENS_10bfloat16_tEfNS_4arch4Sm80ELb1ELb0ELb1ELb0ELb0ELb0ELb0ELb0ELi2ELi2ELi4ELi2ELb1EEENS1_21CollectiveEpilogueBwdISA_SB_SD_Li256ELb0ELb0ELi2EEENS1_25SingleTileBwdLPTSchedulerILb0ELi128ELb0EEEEEEEEEvNT_6ParamsE$_ZN4cute3eso3ESOILb1ELb0EJNS_1CILi0EEEiEEC2ERKS3_RKi)
$_ZN7cutlass13device_kernelIN5flash19enable_sm80_to_sm89INS1_16FlashAttnBwdSm80INS1_25CollectiveMainloopBwdSm80ILi2ELi2EN4cute5tupleIJNS5_1CILi64EEENS7_ILi128EEES8_EEENS_10bfloat16_tEfNS_4arch4Sm80ELb1ELb0ELb1ELb0ELb0ELb0ELb0ELb0ELi2ELi2ELi4ELi2ELb1EEENS1_21CollectiveEpilogueBwdISA_SB_SD_Li256ELb0ELb0ELi2EEENS1_25SingleTileBwdLPTSchedulerILb0ELi128ELb0EEEEEEEEEvNT_6ParamsE$_ZN4cute3eso3ESOILb1ELb0EJNS_1CILi0EEEiEEC2ERKS3_RKi:
[----:B------:R-:W-:Y:S02]  /*7e60*/  IADD3 R6, R13, -c[0x0][0x20], RZ ;  /* 0x800008000d067a10 */ /* 0x000fe40007ffe0ff */
[----:B------:R-:W-:-:S03]  /*7e70*/  MOV R17, 0x0 ;  /* 0x0000000000117802 */ /* 0x000fc60000000f00 */
[----:B------:R1:W-:Y:S01]  /*7e80*/  STL [R6], R7 ;  /* 0x0000000706007387 */ /* 0x0003e20000100800 */
[----:B------:R-:W-:Y:S05]  /*7e90*/  RET.REL.NODEC R16 `(_ZN7cutlass13device_kernelIN5flash19enable_sm80_to_sm89INS1_16FlashAttnBwdSm80INS1_25CollectiveMainloopBwdSm80ILi2ELi2EN4cute5tupleIJNS5_1CILi64EEENS7_ILi128EEES8_EEENS_10bfloat16_tEfNS_4arch4Sm80ELb1ELb0ELb1ELb0ELb0ELb0ELb0ELb0ELi2ELi2ELi4ELi2ELb1EEENS1_21CollectiveEpilogueBwdISA_SB_SD_Li256ELb0ELb0ELi2EEENS1_25SingleTileBwdLPTSchedulerILb0ELi128ELb0EEEEEEEEEvNT_6ParamsE) ;  /* 0xffff816010007950 */ /* 0x000fea0003c3ffff */
        .type           $_ZN7cutlass13device_kernelIN5flash19enable_sm80_to_sm89INS1_16FlashAttnBwdSm80INS1_25CollectiveMainloopBwdSm80ILi2ELi2EN4cute5tupleIJNS5_1CILi64EEENS7_ILi128EEES8_EEENS_10bfloat16_tEfNS_4arch4Sm80ELb1ELb0ELb1ELb0ELb0ELb0ELb0ELb0ELi2ELi2ELi4ELi2ELb1EEENS1_21CollectiveEpilogueBwdISA_SB_SD_Li256ELb0ELb0ELi2EEENS1_25SingleTileBwdLPTSchedulerILb0ELi128ELb0EEEEEEEEEvNT_6ParamsE$_ZN4cute3eso3ESOILb1ELb0EJNS_1CILi0EEEiS3_EEC2ERKS3_RKiS6_,@function
        .size           $_ZN7cutlass13device_kernelIN5flash19enable_sm80_to_sm89INS1_16FlashAttnBwdSm80INS1_25CollectiveMainloopBwdSm80ILi2ELi2EN4cute5tupleIJNS5_1CILi64EEENS7_ILi128EEES8_EEENS_10bfloat16_tEfNS_4arch4Sm80ELb1ELb0ELb1ELb0ELb0ELb0ELb0ELb0ELi2ELi2ELi4ELi2ELb1EEENS1_21CollectiveEpilogueBwdISA_SB_SD_Li256ELb0ELb0ELi2EEENS1_25SingleTileBwdLPTSchedulerILb0ELi128ELb0EEEEEEEEEvNT_6ParamsE$_ZN4cute3eso3ESOILb1ELb0EJNS_1CILi0EEEiS3_EEC2ERKS3_RKiS6_,($_ZN7cutlass13device_kernelIN5flash19enable_sm80_to_sm89INS1_16FlashAttnBwdSm80INS1_25CollectiveMainloopBwdSm80ILi2ELi2EN4cute5tupleIJNS5_1CILi64EEENS7_ILi128EEES8_EEENS_10bfloat16_tEfNS_4arch4Sm80ELb1ELb0ELb1ELb0ELb0ELb0ELb0ELb0ELi2ELi2ELi4ELi2ELb1EEENS1_21CollectiveEpilogueBwdISA_SB_SD_Li256ELb0ELb0ELi2EEENS1_25SingleTileBwdLPTSchedulerILb0ELi128ELb0EEEEEEEEEvNT_6ParamsE$_ZN4cute3eso3ESOILb1ELb0EJNS_1CILi0EEEiS3_S3_EEC2ERKS3_RKiS6_S6_ - $_ZN7cutlass13device_kernelIN5flash19enable_sm80_to_sm89INS1_16FlashAttnBwdSm80INS1_25CollectiveMainloopBwdSm80ILi2ELi2EN4cute5tupleIJNS5_1CILi64EEENS7_ILi128EEES8_EEENS_10bfloat16_tEfNS_4arch4Sm80ELb1ELb0ELb1ELb0ELb0ELb0ELb0ELb0ELi2ELi2ELi4ELi2ELb1EEENS1_21CollectiveEpilogueBwdISA_SB_SD_Li256ELb0ELb0ELi2EEENS1_25SingleTileBwdLPTSchedulerILb0ELi128ELb0EEEEEEEEEvNT_6ParamsE$_ZN4cute3eso3ESOILb1ELb0EJNS_1CILi0EEEiS3_EEC2ERKS3_RKiS6_)
$_ZN7cutlass13device_kernelIN5flash19enable_sm80_to_sm89INS1_16FlashAttnBwdSm80INS1_25CollectiveMainloopBwdSm80ILi2ELi2EN4cute5tupleIJNS5_1CILi64EEENS7_ILi128EEES8_EEENS_10bfloat16_tEfNS_4arch4Sm80ELb1ELb0ELb1ELb0ELb0ELb0ELb0ELb0ELi2ELi2ELi4ELi2ELb1EEENS1_21CollectiveEpilogueBwdISA_SB_SD_Li256ELb0ELb0ELi2EEENS1_25SingleTileBwdLPTSchedulerILb0ELi128ELb0EEEEEEEEEvNT_6ParamsE$_ZN4cute3eso3ESOILb1ELb0EJNS_1CILi0EEEiS3_EEC2ERKS3_RKiS6_:
[----:B------:R-:W-:Y:S02]  /*7ea0*/  IADD3 R6, R4, -c[0x0][0x20], RZ ;  /* 0x8000080004067a10 */ /* 0x000fe40007ffe0ff */
[----:B------:R-:W-:-:S03]  /*7eb0*/  MOV R9, 0x0 ;  /* 0x0000000000097802 */ /* 0x000fc60000000f00 */
[----:B------:R1:W-:Y:S01]  /*7ec0*/  STL [R6], R7 ;  /* 0x0000000706007387 */ /* 0x0003e20000100800 */
[----:B------:R-:W-:Y:S05]  /*7ed0*/  RET.REL.NODEC R8 `(_ZN7cutlass13device_kernelIN5flash19enable_sm80_to_sm89INS1_16FlashAttnBwdSm80INS1_25CollectiveMainloopBwdSm80ILi2ELi2EN4cute5tupleIJNS5_1CILi64EEENS7_ILi128EEES8_EEENS_10bfloat16_tEfNS_4arch4Sm80ELb1ELb0ELb1ELb0ELb0ELb0ELb0ELb0ELi2ELi2ELi4ELi2ELb1EEENS1_21CollectiveEpilogueBwdISA_SB_SD_Li256ELb0ELb0ELi2EEENS1_25SingleTileBwdLPTSchedulerILb0ELi128ELb0EEEEEEEEEvNT_6ParamsE) ;  /* 0xffff812008007950 */ /* 0x000fea0003c3ffff */
        .type           $_ZN7cutlass13device_kernelIN5flash19enable_sm80_to_sm89INS1_16FlashAttnBwdSm80INS1_25CollectiveMainloopBwdSm80ILi2ELi2EN4cute5tupleIJNS5_1CILi64EEENS7_ILi128EEES8_EEENS_10bfloat16_tEfNS_4arch4Sm80ELb1ELb0ELb1ELb0ELb0ELb0ELb0ELb0ELi2ELi2ELi4ELi2ELb1EEENS1_21CollectiveEpilogueBwdISA_SB_SD_Li256ELb0ELb0ELi2EEENS1_25SingleTileBwdLPTSchedulerILb0ELi128ELb0EEEEEEEEEvNT_6ParamsE$_ZN4cute3eso3ESOILb1ELb0EJNS_1CILi0EEEiS3_S3_EEC2ERKS3_RKiS6_S6_,@function
        .size           $_ZN7cutlass13device_kernelIN5flash19enable_sm80_to_sm89INS1_16FlashAttnBwdSm80INS1_25CollectiveMainloopBwdSm80ILi2ELi2EN4cute5tupleIJNS5_1CILi64EEENS7_ILi128EEES8_EEENS_10bfloat16_tEfNS_4arch4Sm80ELb1ELb0ELb1ELb0ELb0ELb0ELb0ELb0ELi2ELi2ELi4ELi2ELb1EEENS1_21CollectiveEpilogueBwdISA_SB_SD_Li256ELb0ELb0ELi2EEENS1_25SingleTileBwdLPTSchedulerILb0ELi128ELb0EEEEEEEEEvNT_6ParamsE$_ZN4cute3eso3ESOILb1ELb0EJNS_1CILi0EEEiS3_S3_EEC2ERKS3_RKiS6_S6_,($_ZN7cutlass13device_kernelIN5flash19enable_sm80_to_sm89INS1_16FlashAttnBwdSm80INS1_25CollectiveMainloopBwdSm80ILi2ELi2EN4cute5tupleIJNS5_1CILi64EEENS7_ILi128EEES8_EEENS_10bfloat16_tEfNS_4arch4Sm80ELb1ELb0ELb1ELb0ELb0ELb0ELb0ELb0ELi2ELi2ELi4ELi2ELb1EEENS1_21CollectiveEpilogueBwdISA_SB_SD_Li256ELb0ELb0ELi2EEENS1_25SingleTileBwdLPTSchedulerILb0ELi128ELb0EEEEEEEEEvNT_6ParamsE$_ZN4cute3eso3ESOILb1ELb0EJNS_1CILi0EEEiiiEEC2ERKS3_RKiS8_S8_ - $_ZN7cutlass13device_kernelIN5flash19enable_sm80_to_sm89INS1_16FlashAttnBwdSm80INS1_25CollectiveMainloopBwdSm80ILi2ELi2EN4cute5tupleIJNS5_1CILi64EEENS7_ILi128EEES8_EEENS_10bfloat16_tEfNS_4arch4Sm80ELb1ELb0ELb1ELb0ELb0ELb0ELb0ELb0ELi2ELi2ELi4ELi2ELb1EEENS1_21CollectiveEpilogueBwdISA_SB_SD_Li256ELb0ELb0ELi2EEENS1_25SingleTileBwdLPTSchedulerILb0ELi128ELb0EEEEEEEEEvNT_6ParamsE$_ZN4cute3eso3ESOILb1ELb0EJNS_1CILi0EEEiS3_S3_EEC2ERKS3_RKiS6_S6_)
$_ZN7cutlass13device_kernelIN5flash19enable_sm80_to_sm89INS1_16FlashAttnBwdSm80INS1_25CollectiveMainloopBwdSm80ILi2ELi2EN4cute5tupleIJNS5_1CILi64EEENS7_ILi128EEES8_EEENS_10bfloat16_tEfNS_4arch4Sm80ELb1ELb0ELb1ELb0ELb0ELb0ELb0ELb0ELi2ELi2ELi4ELi2ELb1EEENS1_21CollectiveEpilogueBwdISA_SB_SD_Li256ELb0ELb0ELi2EEENS1_25SingleTileBwdLPTSchedulerILb0ELi128ELb0EEEEEEEEEvNT_6ParamsE$_ZN4cute3eso3ESOILb1ELb0EJNS_1CILi0EEEiS3_S3_EEC2ERKS3_RKiS6_S6_:
[----:B------:R-:W-:Y:S02]  /*7ee0*/  IADD3 R6, R23, -c[0x0][0x20], RZ ;  /* 0x8000080017067a10 */ /* 0x000fe40007ffe0ff */
[----:B------:R-:W-:-:S03]  /*7ef0*/  MOV R17, 0x0 ;  /* 0x0000000000117802 */ /* 0x000fc60000000f00 */
[----:B------:R1:W-:Y:S01]  /*7f00*/  STL [R6], R7 ;  /* 0x0000000706007387 */ /* 0x0003e20000100800 */
[----:B------:R-:W-:Y:S05]  /*7f10*/  RET.REL.NODEC R16 `(_ZN7cutlass13device_kernelIN5flash19enable_sm80_to_sm89INS1_16FlashAttnBwdSm80INS1_25CollectiveMainloopBwdSm80ILi2ELi2EN4cute5tupleIJNS5_1CILi64EEENS7_ILi128EEES8_EEENS_10bfloat16_tEfNS_4arch4Sm80ELb1ELb0ELb1ELb0ELb0ELb0ELb0ELb0ELi2ELi2ELi4ELi2ELb1EEENS1_21CollectiveEpilogueBwdISA_SB_SD_Li256ELb0ELb0ELi2EEENS1_25SingleTileBwdLPTSchedulerILb0ELi128ELb0EEEEEEEEEvNT_6ParamsE) ;  /* 0xffff80e010007950 */ /* 0x000fea0003c3ffff */
        .type           $_ZN7cutlass13device_kernelIN5flash19enable_sm80_to_sm89INS1_16FlashAttnBwdSm80INS1_25CollectiveMainloopBwdSm80ILi2ELi2EN4cute5tupleIJNS5_1CILi64EEENS7_ILi128EEES8_EEENS_10bfloat16_tEfNS_4arch4Sm80ELb1ELb0ELb1ELb0ELb0ELb0ELb0ELb0ELi2ELi2ELi4ELi2ELb1EEENS1_21CollectiveEpilogueBwdISA_SB_SD_Li256ELb0ELb0ELi2EEENS1_25SingleTileBwdLPTSchedulerILb0ELi128ELb0EEEEEEEEEvNT_6ParamsE$_ZN4cute3eso3ESOILb1ELb0EJNS_1CILi0EEEiiiEEC2ERKS3_RKiS8_S8_,@function
        .size           $_ZN7cutlass13device_kernelIN5flash19enable_sm80_to_sm89INS1_16FlashAttnBwdSm80INS1_25CollectiveMainloopBwdSm80ILi2ELi2EN4cute5tupleIJNS5_1CILi64EEENS7_ILi128EEES8_EEENS_10bfloat16_tEfNS_4arch4Sm80ELb1ELb0ELb1ELb0ELb0ELb0ELb0ELb0ELi2ELi2ELi4ELi2ELb1EEENS1_21CollectiveEpilogueBwdISA_SB_SD_Li256ELb0ELb0ELi2EEENS1_25SingleTileBwdLPTSchedulerILb0ELi128ELb0EEEEEEEEEvNT_6ParamsE$_ZN4cute3eso3ESOILb1ELb0EJNS_1CILi0EEEiiiEEC2ERKS3_RKiS8_S8_,($_ZN7cutlass13device_kernelIN5flash19enable_sm80_to_sm89INS1_16FlashAttnBwdSm80INS1_25CollectiveMainloopBwdSm80ILi2ELi2EN4cute5tupleIJNS5_1CILi64EEENS7_ILi128EEES8_EEENS_10bfloat16_tEfNS_4arch4Sm80ELb1ELb0ELb1ELb0ELb0ELb0ELb0ELb0ELi2ELi2ELi4ELi2ELb1EEENS1_21CollectiveEpilogueBwdISA_SB_SD_Li256ELb0ELb0ELi2EEENS1_25SingleTileBwdLPTSchedulerILb0ELi128ELb0EEEEEEEEEvNT_6ParamsE$_ZN4cute3eso3ESOILb1ELb0EJNS_5tupleIJNS2_IJNS_1CILi8EEENS3_ILi1EEEEEENS3_ILi2EEES5_EEENS2_IJNS2_IJS5_NS3_ILi0EEEEEElS9_EEEEEC2ERKS8_RKSB_ - $_ZN7cutlass13device_kernelIN5flash19enable_sm80_to_sm89INS1_16FlashAttnBwdSm80INS1_25CollectiveMainloopBwdSm80ILi2ELi2EN4cute5tupleIJNS5_1CILi64EEENS7_ILi128EEES8_EEENS_10bfloat16_tEfNS_4arch4Sm80ELb1ELb0ELb1ELb0ELb0ELb0ELb0ELb0ELi2ELi2ELi4ELi2ELb1EEENS1_21CollectiveEpilogueBwdISA_SB_SD_Li256ELb0ELb0ELi2EEENS1_25SingleTileBwdLPTSchedulerILb0ELi128ELb0EEEEEEEEEvNT_6ParamsE$_ZN4cute3eso3ESOILb1ELb0EJNS_1CILi0EEEiiiEEC2ERKS3_RKiS8_S8_)
$_ZN7cutlass13device_kernelIN5flash19enable_sm80_to_sm89INS1_16FlashAttnBwdSm80INS1_25CollectiveMainloopBwdSm80ILi2ELi2EN4cute5tupleIJNS5_1CILi64EEENS7_ILi128EEES8_EEENS_10bfloat16_tEfNS_4arch4Sm80ELb1ELb0ELb1ELb0ELb0ELb0ELb0ELb0ELi2ELi2ELi4ELi2ELb1EEENS1_21CollectiveEpilogueBwdISA_SB_SD_Li256ELb0ELb0ELi2EEENS1_25SingleTileBwdLPTSchedulerILb0ELi128ELb0EEEEEEEEEvNT_6ParamsE$_ZN4cute3eso3ESOILb1ELb0EJNS_1CILi0EEEiiiEEC2ERKS3_RKiS8_S8_:
        /* <DEDUP_REMOVED lines=9> */
[----:B------:R-:W-:Y:S05]  /*7fb0*/  RET.REL.NODEC R16 `(_ZN7cutlass13device_kernelIN5flash19enable_sm80_to_sm89INS1_16FlashAttnBwdSm80INS1_25CollectiveMainloopBwdSm80ILi2ELi2EN4cute5tupleIJNS5_1CILi64EEENS7_ILi128EEES8_EEENS_10bfloat16_tEfNS_4arch4Sm80ELb1ELb0ELb1ELb0ELb0ELb0ELb0ELb0ELi2ELi2ELi4ELi2ELb1EEENS1_21CollectiveEpilogueBwdISA_SB_SD_Li256ELb0ELb0ELi2EEENS1_25SingleTileBwdLPTSchedulerILb0ELi128ELb0EEEEEEEEEvNT_6ParamsE) ;  /* 0xffff804010007950 */ /* 0x000fea0003c3ffff */
        .type           $_ZN7cutlass13device_kernelIN5flash19enable_sm80_to_sm89INS1_16FlashAttnBwdSm80INS1_25CollectiveMainloopBwdSm80ILi2ELi2EN4cute5tupleIJNS5_1CILi64EEENS7_ILi128EEES8_EEENS_10bfloat16_tEfNS_4arch4Sm80ELb1ELb0ELb1ELb0ELb0ELb0ELb0ELb0ELi2ELi2ELi4ELi2ELb1EEENS1_21CollectiveEpilogueBwdISA_SB_SD_Li256ELb0ELb0ELi2EEENS1_25SingleTileBwdLPTSchedulerILb0ELi128ELb0EEEEEEEEEvNT_6ParamsE$_ZN4cute3eso3ESOILb1ELb0EJNS_5tupleIJNS2_IJNS_1CILi8EEENS3_ILi1EEEEEENS3_ILi2EEES5_EEENS2_IJNS2_IJS5_NS3_ILi0EEEEEElS9_EEEEEC2ERKS8_RKSB_,@function
        .size           $_ZN7cutlass13device_kernelIN5flash19enable_sm80_to_sm89INS1_16FlashAttnBwdSm80INS1_25CollectiveMainloopBwdSm80ILi2ELi2EN4cute5tupleIJNS5_1CILi64EEENS7_ILi128EEES8_EEENS_10bfloat16_tEfNS_4arch4Sm80ELb1ELb0ELb1ELb0ELb0ELb0ELb0ELb0ELi2ELi2ELi4ELi2ELb1EEENS1_21CollectiveEpilogueBwdISA_SB_SD_Li256ELb0ELb0ELi2EEENS1_25SingleTileBwdLPTSchedulerILb0ELi128ELb0EEEEEEEEEvNT_6ParamsE$_ZN4cute3eso3ESOILb1ELb0EJNS_5tupleIJNS2_IJNS_1CILi8EEENS3_ILi1EEEEEENS3_ILi2EEES5_EEENS2_IJNS2_IJS5_NS3_ILi0EEEEEElS9_EEEEEC2ERKS8_RKSB_,($_ZN7cutlass13device_kernelIN5flash19enable_sm80_to_sm89INS1_16FlashAttnBwdSm80INS1_25CollectiveMainloopBwdSm80ILi2ELi2EN4cute5tupleIJNS5_1CILi64EEENS7_ILi128EEES8_EEENS_10bfloat16_tEfNS_4arch4Sm80ELb1ELb0ELb1ELb0ELb0ELb0ELb0ELb0ELi2ELi2ELi4ELi2ELb1EEENS1_21CollectiveEpilogueBwdISA_SB_SD_Li256ELb0ELb0ELi2EEENS1_25SingleTileBwdLPTSchedulerILb0ELi128ELb0EEEEEEEEEvNT_6ParamsE$_ZN4cute3eso3ESOILb1ELb0EJNS_5tupleIJNS_1CILi1EEENS3_ILi0EEEEEElS5_EEC2ERKS6_RKlRKS5_ - $_ZN7cutlass13device_kernelIN5flash19enable_sm80_to_sm89INS1_16FlashAttnBwdSm80INS1_25CollectiveMainloopBwdSm80ILi2ELi2EN4cute5tupleIJNS5_1CILi64EEENS7_ILi128EEES8_EEENS_10bfloat16_tEfNS_4arch4Sm80ELb1ELb0ELb1ELb0ELb0ELb0ELb0ELb0ELi2ELi2ELi4ELi2ELb1EEENS1_21CollectiveEpilogueBwdISA_SB_SD_Li256ELb0ELb0ELi2EEENS1_25SingleTileBwdLPTSchedulerILb0ELi128ELb0EEEEEEEEEvNT_6ParamsE$_ZN4cute3eso3ESOILb1ELb0EJNS_5tupleIJNS2_IJNS_1CILi8EEENS3_ILi1EEEEEENS3_ILi2EEES5_EEENS2_IJNS2_IJS5_NS3_ILi0EEEEEElS9_EEEEEC2ERKS8_RKSB_)
$_ZN7cutlass13device_kernelIN5flash19enable_sm80_to_sm89INS1_16FlashAttnBwdSm80INS1_25CollectiveMainloopBwdSm80ILi2ELi2EN4cute5tupleIJNS5_1CILi64EEENS7_ILi128EEES8_EEENS_10bfloat16_tEfNS_4arch4Sm80ELb1ELb0ELb1ELb0ELb0ELb0ELb0ELb0ELi2ELi2ELi4ELi2ELb1EEENS1_21CollectiveEpilogueBwdISA_SB_SD_Li256ELb0ELb0ELi2EEENS1_25SingleTileBwdLPTSchedulerILb0ELi128ELb0EEEEEEEEEvNT_6ParamsE$_ZN4cute3eso3ESOILb1ELb0EJNS_5tupleIJNS2_IJNS_1CILi8EEENS3_ILi1EEEEEENS3_ILi2EEES5_EEENS2_IJNS2_IJS5_NS3_ILi0EEEEEElS9_EEEEEC2ERKS8_RKSB_:
[----:B------:R-:W-:Y:S01]  /*7fc0*/  IADD3 R7, R4, -c[0x0][0x20], RZ ;  /* 0x8000080004077a10 */ /* 0x000fe20007ffe0ff */
[----:B------:R-:W-:Y:S01]  /*7fd0*/  IMAD.MOV.U32 R128, RZ, RZ, R6 ;  /* 0x000000ffff807224 */ /* 0x000fe200078e0006 */
[----:B------:R-:W-:Y:S01]  /*7fe0*/  MOV R130, R10 ;  /* 0x0000000a00827202 */ /* 0x000fe20000000f00 */
[----:B------:R-:W-:Y:S01]  /*7ff0*/  IMAD.MOV.U32 R129, RZ, RZ, R9 ;  /* 0x000000ffff817224 */ /* 0x000fe200078e0009 */
[----:B------:R-:W-:-:S04]  /*8000*/  MOV R131, 0x0 ;  /* 0x0000000000837802 */ /* 0x000fc80000000f00 */
[----:B------:R1:W-:Y:S01]  /*8010*/  STL.64 [R7], R128 ;  /* 0x0000008007007387 */ /* 0x0003e20000100a00 */
[----:B------:R-:W-:Y:S05]  /*8020*/  RET.REL.NODEC R130 `(_ZN7cutlass13device_kernelIN5flash19enable_sm80_to_sm89INS1_16FlashAttnBwdSm80INS1_25CollectiveMainloopBwdSm80ILi2ELi2EN4cute5tupleIJNS5_1CILi64EEENS7_ILi128EEES8_EEENS_10bfloat16_tEfNS_4arch4Sm80ELb1ELb0ELb1ELb0ELb0ELb0ELb0ELb0ELi2ELi2ELi4ELi2ELb1EEENS1_21CollectiveEpilogueBwdISA_SB_SD_Li256ELb0ELb0ELi2EEENS1_25SingleTileBwdLPTSchedulerILb0ELi128ELb0EEEEEEEEEvNT_6ParamsE) ;  /* 0xffff7fd082007950 */ /* 0x000fea0003c3ffff */
        .type           $_ZN7cutlass13device_kernelIN5flash19enable_sm80_to_sm89INS1_16FlashAttnBwdSm80INS1_25CollectiveMainloopBwdSm80ILi2ELi2EN4cute5tupleIJNS5_1CILi64EEENS7_ILi128EEES8_EEENS_10bfloat16_tEfNS_4arch4Sm80ELb1ELb0ELb1ELb0ELb0ELb0ELb0ELb0ELi2ELi2ELi4ELi2ELb1EEENS1_21CollectiveEpilogueBwdISA_SB_SD_Li256ELb0ELb0ELi2EEENS1_25SingleTileBwdLPTSchedulerILb0ELi128ELb0EEEEEEEEEvNT_6ParamsE$_ZN4cute3eso3ESOILb1ELb0EJNS_5tupleIJNS_1CILi1EEENS3_ILi0EEEEEElS5_EEC2ERKS6_RKlRKS5_,@function
        .size           $_ZN7cutlass13device_kernelIN5flash19enable_sm80_to_sm89INS1_16FlashAttnBwdSm80INS1_25CollectiveMainloopBwdSm80ILi2ELi2EN4cute5tupleIJNS5_1CILi64EEENS7_ILi128EEES8_EEENS_10bfloat16_tEfNS_4arch4Sm80ELb1ELb0ELb1ELb0ELb0ELb0ELb0ELb0ELi2ELi2ELi4ELi2ELb1EEENS1_21CollectiveEpilogueBwdISA_SB_SD_Li256ELb0ELb0ELi2EEENS1_25SingleTileBwdLPTSchedulerILb0ELi128ELb0EEEEEEEEEvNT_6ParamsE$_ZN4cute3eso3ESOILb1ELb0EJNS_5tupleIJNS_1CILi1EEENS3_ILi0EEEEEElS5_EEC2ERKS6_RKlRKS5_,($_ZN7cutlass13device_kernelIN5flash19enable_sm80_to_sm89INS1_16FlashAttnBwdSm80INS1_25CollectiveMainloopBwdSm80ILi2ELi2EN4cute5tupleIJNS5_1CILi64EEENS7_ILi128EEES8_EEENS_10bfloat16_tEfNS_4arch4Sm80ELb1ELb0ELb1ELb0ELb0ELb0ELb0ELb0ELi2ELi2ELi4ELi2ELb1EEENS1_21CollectiveEpilogueBwdISA_SB_SD_Li256ELb0ELb0ELi2EEENS1_25SingleTileBwdLPTSchedulerILb0ELi128ELb0EEEEEEEEEvNT_6ParamsE$_ZN4cute3eso3ESOILb1ELb0EJNS_6LayoutINS_5tupleIJNS3_IJNS_1CILi1EEES5_EEEEEENS3_IJNS3_IJS5_NS4_ILi0EEEEEEEEEEENS_10ViewEngineINS_8gmem_ptrIPKN7cutlass9uint128_tEEEEEEEC2ERKSB_RKSJ_ - $_ZN7cutlass13device_kernelIN5flash19enable_sm80_to_sm89INS1_16FlashAttnBwdSm80INS1_25CollectiveMainloopBwdSm80ILi2ELi2EN4cute5tupleIJNS5_1CILi64EEENS7_ILi128EEES8_EEENS_10bfloat16_tEfNS_4arch4Sm80ELb1ELb0ELb1ELb0ELb0ELb0ELb0ELb0ELi2ELi2ELi4ELi2ELb1EEENS1_21CollectiveEpilogueBwdISA_SB_SD_Li256ELb0ELb0ELi2EEENS1_25SingleTileBwdLPTSchedulerILb0ELi128ELb0EEEEEEEEEvNT_6ParamsE$_ZN4cute3eso3ESOILb1ELb0EJNS_5tupleIJNS_1CILi1EEENS3_ILi0EEEEEElS5_EEC2ERKS6_RKlRKS5_)
$_ZN7cutlass13device_kernelIN5flash19enable_sm80_to_sm89INS1_16FlashAttnBwdSm80INS1_25CollectiveMainloopBwdSm80ILi2ELi2EN4cute5tupleIJNS5_1CILi64EEENS7_ILi128EEES8_EEENS_10bfloat16_tEfNS_4arch4Sm80ELb1ELb0ELb1ELb0ELb0ELb0ELb0ELb0ELi2ELi2ELi4ELi2ELb1EEENS1_21CollectiveEpilogueBwdISA_SB_SD_Li256ELb0ELb0ELi2EEENS1_25SingleTileBwdLPTSchedulerILb0ELi128ELb0EEEEEEEEEvNT_6ParamsE$_ZN4cute3eso3ESOILb1ELb0EJNS_5tupleIJNS_1CILi1EEENS3_ILi0EEEEEElS5_EEC2ERKS6_RKlRKS5_:
[----:B------:R-:W-:Y:S01]  /*8030*/  IADD3 R7, R7, -c[0x0][0x20], RZ ;  /* 0x8000080007077a10 */ /* 0x000fe20007ffe0ff */
[----:B------:R-:W-:Y:S01]  /*8040*/  IMAD.MOV.U32 R128, RZ, RZ, R6 ;  /* 0x000000ffff807224 */ /* 0x000fe200078e0006 */
[----:B------:R-:W-:Y:S01]  /*8050*/  MOV R130, R10 ;  /* 0x0000000a00827202 */ /* 0x000fe20000000f00 */
[----:B------:R-:W-:Y:S01]  /*8060*/  IMAD.MOV.U32 R129, RZ, RZ, R9 ;  /* 0x000000ffff817224 */ /* 0x000fe200078e0009 */
[----:B------:R-:W-:-:S04]  /*8070*/  MOV R131, 0x0 ;  /* 0x0000000000837802 */ /* 0x000fc80000000f00 */
[----:B------:R1:W-:Y:S01]  /*8080*/  STL.64 [R7], R128 ;  /* 0x0000008007007387 */ /* 0x0003e20000100a00 */
[----:B------:R-:W-:Y:S05]  /*8090*/  RET.REL.NODEC R130 `(_ZN7cutlass13device_kernelIN5flash19enable_sm80_to_sm89INS1_16FlashAttnBwdSm80INS1_25CollectiveMainloopBwdSm80ILi2ELi2EN4cute5tupleIJNS5_1CILi64EEENS7_ILi128EEES8_EEENS_10bfloat16_tEfNS_4arch4Sm80ELb1ELb0ELb1ELb0ELb0ELb0ELb0ELb0ELi2ELi2ELi4ELi2ELb1EEENS1_21CollectiveEpilogueBwdISA_SB_SD_Li256ELb0ELb0ELi2EEENS1_25SingleTileBwdLPTSchedulerILb0ELi128ELb0EEEEEEEEEvNT_6ParamsE) ;  /* 0xffff7f6082007950 */ /* 0x000fea0003c3ffff */
        .type           $_ZN7cutlass13device_kernelIN5flash19enable_sm80_to_sm89INS1_16FlashAttnBwdSm80INS1_25CollectiveMainloopBwdSm80ILi2ELi2EN4cute5tupleIJNS5_1CILi64EEENS7_ILi128EEES8_EEENS_10bfloat16_tEfNS_4arch4Sm80ELb1ELb0ELb1ELb0ELb0ELb0ELb0ELb0ELi2ELi2ELi4ELi2ELb1EEENS1_21CollectiveEpilogueBwdISA_SB_SD_Li256ELb0ELb0ELi2EEENS1_25SingleTileBwdLPTSchedulerILb0ELi128ELb0EEEEEEEEEvNT_6ParamsE$_ZN4cute3eso3ESOILb1ELb0EJNS_6LayoutINS_5tupleIJNS3_IJNS_1CILi1EEES5_EEEEEENS3_IJNS3_IJS5_NS4_ILi0EEEEEEEEEEENS_10ViewEngineINS_8gmem_ptrIPKN7cutlass9uint128_tEEEEEEEC2ERKSB_RKSJ_,@function
        .size           $_ZN7cutlass13device_kernelIN5flash19enable_sm80_to_sm89INS1_16FlashAttnBwdSm80INS1_25CollectiveMainloopBwdSm80ILi2ELi2EN4cute5tupleIJNS5_1CILi64EEENS7_ILi128EEES8_EEENS_10bfloat16_tEfNS_4arch4Sm80ELb1ELb0ELb1ELb0ELb0ELb0ELb0ELb0ELi2ELi2ELi4ELi2ELb1EEENS1_21CollectiveEpilogueBwdISA_SB_SD_Li256ELb0ELb0ELi2EEENS1_25SingleTileBwdLPTSchedulerILb0ELi128ELb0EEEEEEEEEvNT_6ParamsE$_ZN4cute3eso3ESOILb1ELb0EJNS_6LayoutINS_5tupleIJNS3_IJNS_1CILi1EEES5_EEEEEENS3_IJNS3_IJS5_NS4_ILi0EEEEEEEEEEENS_10ViewEngineINS_8gmem_ptrIPKN7cutlass9uint128_tEEEEEEEC2ERKSB_RKSJ_,($_ZN7cutlass13device_kernelIN5flash19enable_sm80_to_sm89INS1_16FlashAttnBwdSm80INS1_25CollectiveMainloopBwdSm80ILi2ELi2EN4cute5tupleIJNS5_1CILi64EEENS7_ILi128EEES8_EEENS_10bfloat16_tEfNS_4arch4Sm80ELb1ELb0ELb1ELb0ELb0ELb0ELb0ELb0ELi2ELi2ELi4ELi2ELb1EEENS1_21CollectiveEpilogueBwdISA_SB_SD_Li256ELb0ELb0ELi2EEENS1_25SingleTileBwdLPTSchedulerILb0ELi128ELb0EEEEEEEEEvNT_6ParamsE$_ZN4cute3eso3ESOILb1ELb0EJNS_6LayoutINS_5tupleIJNS3_IJNS_1CILi1EEES5_EEEEEENS3_IJNS3_IJS5_NS4_ILi0EEEEEEEEEEENS_10ViewEngineINS_8smem_ptrIPN7cutlass9uint128_tEEEEEEEC2ERKSB_RKSI_ - $_ZN7cutlass13device_kernelIN5flash19enable_sm80_to_sm89INS1_16FlashAttnBwdSm80INS1_25CollectiveMainloopBwdSm80ILi2ELi2EN4cute5tupleIJNS5_1CILi64EEENS7_ILi128EEES8_EEENS_10bfloat16_tEfNS_4arch4Sm80ELb1ELb0ELb1ELb0ELb0ELb0ELb0ELb0ELi2ELi2ELi4ELi2ELb1EEENS1_21CollectiveEpilogueBwdISA_SB_SD_Li256ELb0ELb0ELi2EEENS1_25SingleTileBwdLPTSchedulerILb0ELi128ELb0EEEEEEEEEvNT_6ParamsE$_ZN4cute3eso3ESOILb1ELb0EJNS_6LayoutINS_5tupleIJNS3_IJNS_1CILi1EEES5_EEEEEENS3_IJNS3_IJS5_NS4_ILi0EEEEEEEEEEENS_10ViewEngineINS_8gmem_ptrIPKN7cutlass9uint128_tEEEEEEEC2ERKSB_RKSJ_)
$_ZN7cutlass13device_kernelIN5flash19enable_sm80_to_sm89INS1_16FlashAttnBwdSm80INS1_25CollectiveMainloopBwdSm80ILi2ELi2EN4cute5tupleIJNS5_1CILi64EEENS7_ILi128EEES8_EEENS_10bfloat16_tEfNS_4arch4Sm80ELb1ELb0ELb1ELb0ELb0ELb0ELb0ELb0ELi2ELi2ELi4ELi2ELb1EEENS1_21CollectiveEpilogueBwdISA_SB_SD_Li256ELb0ELb0ELi2EEENS1_25SingleTileBwdLPTSchedulerILb0ELi128ELb0EEEEEEEEEvNT_6ParamsE$_ZN4cute3eso3ESOILb1ELb0EJNS_6LayoutINS_5tupleIJNS3_IJNS_1CILi1EEES5_EEEEEENS3_IJNS3_IJS5_NS4_ILi0EEEEEEEEEEENS_10ViewEngineINS_8gmem_ptrIPKN7cutlass9uint128_tEEEEEEEC2ERKSB_RKSJ_:
[----:B------:R-:W-:Y:S01]  /*80a0*/  IADD3 R10, R4, -c[0x0][0x20], RZ ;  /* 0x80000800040a7a10 */ /* 0x000fe20007ffe0ff */
[----:B------:R-:W-:Y:S01]  /*80b0*/  IMAD.MOV.U32 R128, RZ, RZ, R16 ;  /* 0x000000ffff807224 */ /* 0x000fe200078e0010 */
[----:B------:R-:W-:-:S03]  /*80c0*/  MOV R129, 0x0 ;  /* 0x0000000000817802 */ /* 0x000fc60000000f00 */
[----:B------:R1:W-:Y:S01]  /*80d0*/  STL.64 [R10], R6 ;  /* 0x000000060a007387 */ /* 0x0003e20000100a00 */
[----:B------:R-:W-:Y:S05]  /*80e0*/  RET.REL.NODEC R128 `(_ZN7cutlass13device_kernelIN5flash19enable_sm80_to_sm89INS1_16FlashAttnBwdSm80INS1_25CollectiveMainloopBwdSm80ILi2ELi2EN4cute5tupleIJNS5_1CILi64EEENS7_ILi128EEES8_EEENS_10bfloat16_tEfNS_4arch4Sm80ELb1ELb0ELb1ELb0ELb0ELb0ELb0ELb0ELi2ELi2ELi4ELi2ELb1EEENS1_21CollectiveEpilogueBwdISA_SB_SD_Li256ELb0ELb0ELi2EEENS1_25SingleTileBwdLPTSchedulerILb0ELi128ELb0EEEEEEEEEvNT_6ParamsE) ;  /* 0xffff7f1080007950 */ /* 0x000fea0003c3ffff */
        .type           $_ZN7cutlass13device_kernelIN5flash19enable_sm80_to_sm89INS1_16FlashAttnBwdSm80INS1_25CollectiveMainloopBwdSm80ILi2ELi2EN4cute5tupleIJNS5_1CILi64EEENS7_ILi128EEES8_EEENS_10bfloat16_tEfNS_4arch4Sm80ELb1ELb0ELb1ELb0ELb0ELb0ELb0ELb0ELi2ELi2ELi4ELi2ELb1EEENS1_21CollectiveEpilogueBwdISA_SB_SD_Li256ELb0ELb0ELi2EEENS1_25SingleTileBwdLPTSchedulerILb0ELi128ELb0EEEEEEEEEvNT_6ParamsE$_ZN4cute3eso3ESOILb1ELb0EJNS_6LayoutINS_5tupleIJNS3_IJNS_1CILi1EEES5_EEEEEENS3_IJNS3_IJS5_NS4_ILi0EEEEEEEEEEENS_10ViewEngineINS_8smem_ptrIPN7cutlass9uint128_tEEEEEEEC2ERKSB_RKSI_,@function
        .size           $_ZN7cutlass13device_kernelIN5flash19enable_sm80_to_sm89INS1_16FlashAttnBwdSm80INS1_25CollectiveMainloopBwdSm80ILi2ELi2EN4cute5tupleIJNS5_1CILi64EEENS7_ILi128EEES8_EEENS_10bfloat16_tEfNS_4arch4Sm80ELb1ELb0ELb1ELb0ELb0ELb0ELb0ELb0ELi2ELi2ELi4ELi2ELb1EEENS1_21CollectiveEpilogueBwdISA_SB_SD_Li256ELb0ELb0ELi2EEENS1_25SingleTileBwdLPTSchedulerILb0ELi128ELb0EEEEEEEEEvNT_6ParamsE$_ZN4cute3eso3ESOILb1ELb0EJNS_6LayoutINS_5tupleIJNS3_IJNS_1CILi1EEES5_EEEEEENS3_IJNS3_IJS5_NS4_ILi0EEEEEEEEEEENS_10ViewEngineINS_8smem_ptrIPN7cutlass9uint128_tEEEEEEEC2ERKSB_RKSI_,($_ZN7cutlass13device_kernelIN5flash19enable_sm80_to_sm89INS1_16FlashAttnBwdSm80INS1_25CollectiveMainloopBwdSm80ILi2ELi2EN4cute5tupleIJNS5_1CILi64EEENS7_ILi128EEES8_EEENS_10bfloat16_tEfNS_4arch4Sm80ELb1ELb0ELb1ELb0ELb0ELb0ELb0ELb0ELi2ELi2ELi4ELi2ELb1EEENS1_21CollectiveEpilogueBwdISA_SB_SD_Li256ELb0ELb0ELi2EEENS1_25SingleTileBwdLPTSchedulerILb0ELi128ELb0EEEEEEEEEvNT_6ParamsE$_ZN4cute3eso3ESOILb1ELb0EJNS_6LayoutINS_5tupleIJNS3_IJNS_1CILi4EEENS4_ILi1EEEEEEEEENS3_IJNS3_IJS6_NS4_ILi0EEEEEEEEEEENS_10ViewEngineINS_8gmem_ptrIPKfEEEEEEC2ERKSC_RKSI_ - $_ZN7cutlass13device_kernelIN5flash19enable_sm80_to_sm89INS1_16FlashAttnBwdSm80INS1_25CollectiveMainloopBwdSm80ILi2ELi2EN4cute5tupleIJNS5_1CILi64EEENS7_ILi128EEES8_EEENS_10bfloat16_tEfNS_4arch4Sm80ELb1ELb0ELb1ELb0ELb0ELb0ELb0ELb0ELi2ELi2ELi4ELi2ELb1EEENS1_21CollectiveEpilogueBwdISA_SB_SD_Li256ELb0ELb0ELi2EEENS1_25SingleTileBwdLPTSchedulerILb0ELi128ELb0EEEEEEEEEvNT_6ParamsE$_ZN4cute3eso3ESOILb1ELb0EJNS_6LayoutINS_5tupleIJNS3_IJNS_1CILi1EEES5_EEEEEENS3_IJNS3_IJS5_NS4_ILi0EEEEEEEEEEENS_10ViewEngineINS_8smem_ptrIPN7cutlass9uint128_tEEEEEEEC2ERKSB_RKSI_)
$_ZN7cutlass13device_kernelIN5flash19enable_sm80_to_sm89INS1_16FlashAttnBwdSm80INS1_25CollectiveMainloopBwdSm80ILi2ELi2EN4cute5tupleIJNS5_1CILi64EEENS7_ILi128EEES8_EEENS_10bfloat16_tEfNS_4arch4Sm80ELb1ELb0ELb1ELb0ELb0ELb0ELb0ELb0ELi2ELi2ELi4ELi2ELb1EEENS1_21CollectiveEpilogueBwdISA_SB_SD_Li256ELb0ELb0ELi2EEENS1_25SingleTileBwdLPTSchedulerILb0ELi128ELb0EEEEEEEEEvNT_6ParamsE$_ZN4cute3eso3ESOILb1ELb0EJNS_6LayoutINS_5tupleIJNS3_IJNS_1CILi1EEES5_EEEEEENS3_IJNS3_IJS5_NS4_ILi0EEEEEEEEEEENS_10ViewEngineINS_8smem_ptrIPN7cutlass9uint128_tEEEEEEEC2ERKSB_RKSI_:
[----:B------:R-:W-:Y:S02]  /*80f0*/  IADD3 R8, R4, -c[0x0][0x20], RZ ;  /* 0x8000080004087a10 */ /* 0x000fe40007ffe0ff */
[----:B------:R-:W-:-:S03]  /*8100*/  MOV R11, 0x0 ;  /* 0x00000000000b7802 */ /* 0x000fc60000000f00 */
[----:B------:R1:W-:Y:S01]  /*8110*/  STL.64 [R8], R6 ;  /* 0x0000000608007387 */ /* 0x0003e20000100a00 */
[----:B------:R-:W-:Y:S05]  /*8120*/  RET.REL.NODEC R10 `(_ZN7cutlass13device_kernelIN5flash19enable_sm80_to_sm89INS1_16FlashAttnBwdSm80INS1_25CollectiveMainloopBwdSm80ILi2ELi2EN4cute5tupleIJNS5_1CILi64EEENS7_ILi128EEES8_EEENS_10bfloat16_tEfNS_4arch4Sm80ELb1ELb0ELb1ELb0ELb0ELb0ELb0ELb0ELi2ELi2ELi4ELi2ELb1EEENS1_21CollectiveEpilogueBwdISA_SB_SD_Li256ELb0ELb0ELi2EEENS1_25SingleTileBwdLPTSchedulerILb0ELi128ELb0EEEEEEEEEvNT_6ParamsE) ;  /* 0xffff7ed00a007950 */ /* 0x000fea0003c3ffff */
        .type           $_ZN7cutlass13device_kernelIN5flash19enable_sm80_to_sm89INS1_16FlashAttnBwdSm80INS1_25CollectiveMainloopBwdSm80ILi2ELi2EN4cute5tupleIJNS5_1CILi64EEENS7_ILi128EEES8_EEENS_10bfloat16_tEfNS_4arch4Sm80ELb1ELb0ELb1ELb0ELb0ELb0ELb0ELb0ELi2ELi2ELi4ELi2ELb1EEENS1_21CollectiveEpilogueBwdISA_SB_SD_Li256ELb0ELb0ELi2EEENS1_25SingleTileBwdLPTSchedulerILb0ELi128ELb0EEEEEEEEEvNT_6ParamsE$_ZN4cute3eso3ESOILb1ELb0EJNS_6LayoutINS_5tupleIJNS3_IJNS_1CILi4EEENS4_ILi1EEEEEEEEENS3_IJNS3_IJS6_NS4_ILi0EEEEEEEEEEENS_10ViewEngineINS_8gmem_ptrIPKfEEEEEEC2ERKSC_RKSI_,@function
        .size           $_ZN7cutlass13device_kernelIN5flash19enable_sm80_to_sm89INS1_16FlashAttnBwdSm80INS1_25CollectiveMainloopBwdSm80ILi2ELi2EN4cute5tupleIJNS5_1CILi64EEENS7_ILi128EEES8_EEENS_10bfloat16_tEfNS_4arch4Sm80ELb1ELb0ELb1ELb0ELb0ELb0ELb0ELb0ELi2ELi2ELi4ELi2ELb1EEENS1_21CollectiveEpilogueBwdISA_SB_SD_Li256ELb0ELb0ELi2EEENS1_25SingleTileBwdLPTSchedulerILb0ELi128ELb0EEEEEEEEEvNT_6ParamsE$_ZN4cute3eso3ESOILb1ELb0EJNS_6LayoutINS_5tupleIJNS3_IJNS_1CILi4EEENS4_ILi1EEEEEEEEENS3_IJNS3_IJS6_NS4_ILi0EEEEEEEEEEENS_10ViewEngineINS_8gmem_ptrIPKfEEEEEEC2ERKSC_RKSI_,($_ZN7cutlass13device_kernelIN5flash19enable_sm80_to_sm89INS1_16FlashAttnBwdSm80INS1_25CollectiveMainloopBwdSm80ILi2ELi2EN4cute5tupleIJNS5_1CILi64EEENS7_ILi128EEES8_EEENS_10bfloat16_tEfNS_4arch4Sm80ELb1ELb0ELb1ELb0ELb0ELb0ELb0ELb0ELi2ELi2ELi4ELi2ELb1EEENS1_21CollectiveEpilogueBwdISA_SB_SD_Li256ELb0ELb0ELi2EEENS1_25SingleTileBwdLPTSchedulerILb0ELi128ELb0EEEEEEEEEvNT_6ParamsE$_ZN4cute3eso3ESOILb1ELb0EJNS_6LayoutINS_5tupleIJNS3_IJNS_1CILi4EEENS4_ILi1EEEEEEEEENS3_IJNS3_IJS6_NS4_ILi0EEEEEEEEEEENS_10ViewEngineINS_8smem_ptrIPfEEEEEEC2ERKSC_RKSH_ - $_ZN7cutlass13device_kernelIN5flash19enable_sm80_to_sm89INS1_16FlashAttnBwdSm80INS1_25CollectiveMainloopBwdSm80ILi2ELi2EN4cute5tupleIJNS5_1CILi64EEENS7_ILi128EEES8_EEENS_10bfloat16_tEfNS_4arch4Sm80ELb1ELb0ELb1ELb0ELb0ELb0ELb0ELb0ELi2ELi2ELi4ELi2ELb1EEENS1_21CollectiveEpilogueBwdISA_SB_SD_Li256ELb0ELb0ELi2EEENS1_25SingleTileBwdLPTSchedulerILb0ELi128ELb0EEEEEEEEEvNT_6ParamsE$_ZN4cute3eso3ESOILb1ELb0EJNS_6LayoutINS_5tupleIJNS3_IJNS_1CILi4EEENS4_ILi1EEEEEEEEENS3_IJNS3_IJS6_NS4_ILi0EEEEEEEEEEENS_10ViewEngineINS_8gmem_ptrIPKfEEEEEEC2ERKSC_RKSI_)
$_ZN7cutlass13device_kernelIN5flash19enable_sm80_to_sm89INS1_16FlashAttnBwdSm80INS1_25CollectiveMainloopBwdSm80ILi2ELi2EN4cute5tupleIJNS5_1CILi64EEENS7_ILi128EEES8_EEENS_10bfloat16_tEfNS_4arch4Sm80ELb1ELb0ELb1ELb0ELb0ELb0ELb0ELb0ELi2ELi2ELi4ELi2ELb1EEENS1_21CollectiveEpilogueBwdISA_SB_SD_Li256ELb0ELb0ELi2EEENS1_25SingleTileBwdLPTSchedulerILb0ELi128ELb0EEEEEEEEEvNT_6ParamsE$_ZN4cute3eso3ESOILb1ELb0EJNS_6LayoutINS_5tupleIJNS3_IJNS_1CILi4EEENS4_ILi1EEEEEEEEENS3_IJNS3_IJS6_NS4_ILi0EEEEEEEEEEENS_10ViewEngineINS_8gmem_ptrIPKfEEEEEEC2ERKSC_RKSI_:
[----:B------:R-:W-:Y:S02]  /*8130*/  IADD3 R10, R13, -c[0x0][0x20], RZ ;  /* 0x800008000d0a7a10 */ /* 0x000fe40007ffe0ff */
[----:B------:R-:W-:-:S03]  /*8140*/  MOV R17, 0x0 ;  /* 0x0000000000117802 */ /* 0x000fc60000000f00 */
[----:B------:R1:W-:Y:S01]  /*8150*/  STL.64 [R10], R6 ;  /* 0x000000060a007387 */ /* 0x0003e20000100a00 */
[----:B------:R-:W-:Y:S05]  /*8160*/  RET.REL.NODEC R16 `(_ZN7cutlass13device_kernelIN5flash19enable_sm80_to_sm89INS1_16FlashAttnBwdSm80INS1_25CollectiveMainloopBwdSm80ILi2ELi2EN4cute5tupleIJNS5_1CILi64EEENS7_ILi128EEES8_EEENS_10bfloat16_tEfNS_4arch4Sm80ELb1ELb0ELb1ELb0ELb0ELb0ELb0ELb0ELi2ELi2ELi4ELi2ELb1EEENS1_21CollectiveEpilogueBwdISA_SB_SD_Li256ELb0ELb0ELi2EEENS1_25SingleTileBwdLPTSchedulerILb0ELi128ELb0EEEEEEEEEvNT_6ParamsE) ;  /* 0xffff7e9010007950 */ /* 0x000fea0003c3ffff */
        .type           $_ZN7cutlass13device_kernelIN5flash19enable_sm80_to_sm89INS1_16FlashAttnBwdSm80INS1_25CollectiveMainloopBwdSm80ILi2ELi2EN4cute5tupleIJNS5_1CILi64EEENS7_ILi128EEES8_EEENS_10bfloat16_tEfNS_4arch4Sm80ELb1ELb0ELb1ELb0ELb0ELb0ELb0ELb0ELi2ELi2ELi4ELi2ELb1EEENS1_21CollectiveEpilogueBwdISA_SB_SD_Li256ELb0ELb0ELi2EEENS1_25SingleTileBwdLPTSchedulerILb0ELi128ELb0EEEEEEEEEvNT_6ParamsE$_ZN4cute3eso3ESOILb1ELb0EJNS_6LayoutINS_5tupleIJNS3_IJNS_1CILi4EEENS4_ILi1EEEEEEEEENS3_IJNS3_IJS6_NS4_ILi0EEEEEEEEEEENS_10ViewEngineINS_8smem_ptrIPfEEEEEEC2ERKSC_RKSH_,@function
        .size           $_ZN7cutlass13device_kernelIN5flash19enable_sm80_to_sm89INS1_16FlashAttnBwdSm80INS1_25CollectiveMainloopBwdSm80ILi2ELi2EN4cute5tupleIJNS5_1CILi64EEENS7_ILi128EEES8_EEENS_10bfloat16_tEfNS_4arch4Sm80ELb1ELb0ELb1ELb0ELb0ELb0ELb0ELb0ELi2ELi2ELi4ELi2ELb1EEENS1_21CollectiveEpilogueBwdISA_SB_SD_Li256ELb0ELb0ELi2EEENS1_25SingleTileBwdLPTSchedulerILb0ELi128ELb0EEEEEEEEEvNT_6ParamsE$_ZN4cute3eso3ESOILb1ELb0EJNS_6LayoutINS_5tupleIJNS3_IJNS_1CILi4EEENS4_ILi1EEEEEEEEENS3_IJNS3_IJS6_NS4_ILi0EEEEEEEEEEENS_10ViewEngineINS_8smem_ptrIPfEEEEEEC2ERKSC_RKSH_,($_ZN7cutlass13device_kernelIN5flash19enable_sm80_to_sm89INS1_16FlashAttnBwdSm80INS1_25CollectiveMainloopBwdSm80ILi2ELi2EN4cute5tupleIJNS5_1CILi64EEENS7_ILi128EEES8_EEENS_10bfloat16_tEfNS_4arch4Sm80ELb1ELb0ELb1ELb0ELb0ELb0ELb0ELb0ELi2ELi2ELi4ELi2ELb1EEENS1_21CollectiveEpilogueBwdISA_SB_SD_Li256ELb0ELb0ELi2EEENS1_25SingleTileBwdLPTSchedulerILb0ELi128ELb0EEEEEEEEEvNT_6ParamsE$_ZN4cute3eso3ESOILb1ELb0EJNS_6LayoutINS_5tupleIJNS3_IJNS_1CILi4EEENS4_ILi1EEEEEES6_EEENS3_IJNS3_IJS6_NS4_ILi0EEEEEES9_EEEEENS_10ViewEngineINS_8gmem_ptrIPKfEEEEEEC2ERKSC_RKSI_ - $_ZN7cutlass13device_kernelIN5flash19enable_sm80_to_sm89INS1_16FlashAttnBwdSm80INS1_25CollectiveMainloopBwdSm80ILi2ELi2EN4cute5tupleIJNS5_1CILi64EEENS7_ILi128EEES8_EEENS_10bfloat16_tEfNS_4arch4Sm80ELb1ELb0ELb1ELb0ELb0ELb0ELb0ELb0ELi2ELi2ELi4ELi2ELb1EEENS1_21CollectiveEpilogueBwdISA_SB_SD_Li256ELb0ELb0ELi2EEENS1_25SingleTileBwdLPTSchedulerILb0ELi128ELb0EEEEEEEEEvNT_6ParamsE$_ZN4cute3eso3ESOILb1ELb0EJNS_6LayoutINS_5tupleIJNS3_IJNS_1CILi4EEENS4_ILi1EEEEEEEEENS3_IJNS3_IJS6_NS4_ILi0EEEEEEEEEEENS_10ViewEngineINS_8smem_ptrIPfEEEEEEC2ERKSC_RKSH_)
$_ZN7cutlass13device_kernelIN5flash19enable_sm80_to_sm89INS1_16FlashAttnBwdSm80INS1_25CollectiveMainloopBwdSm80ILi2ELi2EN4cute5tupleIJNS5_1CILi64EEENS7_ILi128EEES8_EEENS_10bfloat16_tEfNS_4arch4Sm80ELb1ELb0ELb1ELb0ELb0ELb0ELb0ELb0ELi2ELi2ELi4ELi2ELb1EEENS1_21CollectiveEpilogueBwdISA_SB_SD_Li256ELb0ELb0ELi2EEENS1_25SingleTileBwdLPTSchedulerILb0ELi128ELb0EEEEEEEEEvNT_6ParamsE$_ZN4cute3eso3ESOILb1ELb0EJNS_6LayoutINS_5tupleIJNS3_IJNS_1CILi4EEENS4_ILi1EEEEEEEEENS3_IJNS3_IJS6_NS4_ILi0EEEEEEEEEEENS_10ViewEngineINS_8smem_ptrIPfEEEEEEC2ERKSC_RKSH_:
[----:B------:R-:W-:Y:S02]  /*8170*/  IADD3 R8, R13, -c[0x0][0x20], RZ ;  /* 0x800008000d087a10 */ /* 0x000fe40007ffe0ff */
[----:B------:R-:W-:-:S03]  /*8180*/  MOV R17, 0x0 ;  /* 0x0000000000117802 */ /* 0x000fc60000000f00 */
[----:B------:R1:W-:Y:S01]  /*8190*/  STL.64 [R8], R6 ;  /* 0x0000000608007387 */ /* 0x0003e20000100a00 */
[----:B------:R-:W-:Y:S05]  /*81a0*/  RET.REL.NODEC R16 `(_ZN7cutlass13device_kernelIN5flash19enable_sm80_to_sm89INS1_16FlashAttnBwdSm80INS1_25CollectiveMainloopBwdSm80ILi2ELi2EN4cute5tupleIJNS5_1CILi64EEENS7_ILi128EEES8_EEENS_10bfloat16_tEfNS_4arch4Sm80ELb1ELb0ELb1ELb0ELb0ELb0ELb0ELb0ELi2ELi2ELi4ELi2ELb1EEENS1_21CollectiveEpilogueBwdISA_SB_SD_Li256ELb0ELb0ELi2EEENS1_25SingleTileBwdLPTSchedulerILb0ELi128ELb0EEEEEEEEEvNT_6ParamsE) ;  /* 0xffff7e5010007950 */ /* 0x000fea0003c3ffff */
        .type           $_ZN7cutlass13device_kernelIN5flash19enable_sm80_to_sm89INS1_16FlashAttnBwdSm80INS1_25CollectiveMainloopBwdSm80ILi2ELi2EN4cute5tupleIJNS5_1CILi64EEENS7_ILi128EEES8_EEENS_10bfloat16_tEfNS_4arch4Sm80ELb1ELb0ELb1ELb0ELb0ELb0ELb0ELb0ELi2ELi2ELi4ELi2ELb1EEENS1_21CollectiveEpilogueBwdISA_SB_SD_Li256ELb0ELb0ELi2EEENS1_25SingleTileBwdLPTSchedulerILb0ELi128ELb0EEEEEEEEEvNT_6ParamsE$_ZN4cute3eso3ESOILb1ELb0EJNS_6LayoutINS_5tupleIJNS3_IJNS_1CILi4EEENS4_ILi1EEEEEES6_EEENS3_IJNS3_IJS6_NS4_ILi0EEEEEES9_EEEEENS_10ViewEngineINS_8gmem_ptrIPKfEEEEEEC2ERKSC_RKSI_,@function
        .size           $_ZN7cutlass13device_kernelIN5flash19enable_sm80_to_sm89INS1_16FlashAttnBwdSm80INS1_25CollectiveMainloopBwdSm80ILi2ELi2EN4cute5tupleIJNS5_1CILi64EEENS7_ILi128EEES8_EEENS_10bfloat16_tEfNS_4arch4Sm80ELb1ELb0ELb1ELb0ELb0ELb0ELb0ELb0ELi2ELi2ELi4ELi2ELb1EEENS1_21CollectiveEpilogueBwdISA_SB_SD_Li256ELb0ELb0ELi2EEENS1_25SingleTileBwdLPTSchedulerILb0ELi128ELb0EEEEEEEEEvNT_6ParamsE$_ZN4cute3eso3ESOILb1ELb0EJNS_6LayoutINS_5tupleIJNS3_IJNS_1CILi4EEENS4_ILi1EEEEEES6_EEENS3_IJNS3_IJS6_NS4_ILi0EEEEEES9_EEEEENS_10ViewEngineINS_8gmem_ptrIPKfEEEEEEC2ERKSC_RKSI_,($_ZN7cutlass13device_kernelIN5flash19enable_sm80_to_sm89INS1_16FlashAttnBwdSm80INS1_25CollectiveMainloopBwdSm80ILi2ELi2EN4cute5tupleIJNS5_1CILi64EEENS7_ILi128EEES8_EEENS_10bfloat16_tEfNS_4arch4Sm80ELb1ELb0ELb1ELb0ELb0ELb0ELb0ELb0ELi2ELi2ELi4ELi2ELb1EEENS1_21CollectiveEpilogueBwdISA_SB_SD_Li256ELb0ELb0ELi2EEENS1_25SingleTileBwdLPTSchedulerILb0ELi128ELb0EEEEEEEEEvNT_6ParamsE$_ZN4cute3eso3ESOILb1ELb0EJNS_6LayoutINS_5tupleIJNS3_IJNS_1CILi4EEENS4_ILi1EEEEEES6_EEENS3_IJNS3_IJS6_NS4_ILi0EEEEEES9_EEEEENS_10ViewEngineINS_8smem_ptrIPfEEEEEEC2ERKSC_RKSH_ - $_ZN7cutlass13device_kernelIN5flash19enable_sm80_to_sm89INS1_16FlashAttnBwdSm80INS1_25CollectiveMainloopBwdSm80ILi2ELi2EN4cute5tupleIJNS5_1CILi64EEENS7_ILi128EEES8_EEENS_10bfloat16_tEfNS_4arch4Sm80ELb1ELb0ELb1ELb0ELb0ELb0ELb0ELb0ELi2ELi2ELi4ELi2ELb1EEENS1_21CollectiveEpilogueBwdISA_SB_SD_Li256ELb0ELb0ELi2EEENS1_25SingleTileBwdLPTSchedulerILb0ELi128ELb0EEEEEEEEEvNT_6ParamsE$_ZN4cute3eso3ESOILb1ELb0EJNS_6LayoutINS_5tupleIJNS3_IJNS_1CILi4EEENS4_ILi1EEEEEES6_EEENS3_IJNS3_IJS6_NS4_ILi0EEEEEES9_EEEEENS_10ViewEngineINS_8gmem_ptrIPKfEEEEEEC2ERKSC_RKSI_)
$_ZN7cutlass13device_kernelIN5flash19enable_sm80_to_sm89INS1_16FlashAttnBwdSm80INS1_25CollectiveMainloopBwdSm80ILi2ELi2EN4cute5tupleIJNS5_1CILi64EEENS7_ILi128EEES8_EEENS_10bfloat16_tEfNS_4arch4Sm80ELb1ELb0ELb1ELb0ELb0ELb0ELb0ELb0ELi2ELi2ELi4ELi2ELb1EEENS1_21CollectiveEpilogueBwdISA_SB_SD_Li256ELb0ELb0ELi2EEENS1_25SingleTileBwdLPTSchedulerILb0ELi128ELb0EEEEEEEEEvNT_6ParamsE$_ZN4cute3eso3ESOILb1ELb0EJNS_6LayoutINS_5tupleIJNS3_IJNS_1CILi4EEENS4_ILi1EEEEEES6_EEENS3_IJNS3_IJS6_NS4_ILi0EEEEEES9_EEEEENS_10ViewEngineINS_8gmem_ptrIPKfEEEEEEC2ERKSC_RKSI_:
[----:B------:R-:W-:Y:S02]  /*81b0*/  IADD3 R8, R4, -c[0x0][0x20], RZ ;  /* 0x8000080004087a10 */ /* 0x000fe40007ffe0ff */
[----:B------:R-:W-:-:S03]  /*81c0*/  MOV R11, 0x0 ;  /* 0x00000000000b7802 */ /* 0x000fc60000000f00 */
[----:B------:R1:W-:Y:S01]  /*81d0*/  STL.64 [R8], R6 ;  /* 0x0000000608007387 */ /* 0x0003e20000100a00 */
[----:B------:R-:W-:Y:S05]  /*81e0*/  RET.REL.NODEC R10 `(_ZN7cutlass13device_kernelIN5flash19enable_sm80_to_sm89INS1_16FlashAttnBwdSm80INS1_25CollectiveMainloopBwdSm80ILi2ELi2EN4cute5tupleIJNS5_1CILi64EEENS7_ILi128EEES8_EEENS_10bfloat16_tEfNS_4arch4Sm80ELb1ELb0ELb1ELb0ELb0ELb0ELb0ELb0ELi2ELi2ELi4ELi2ELb1EEENS1_21CollectiveEpilogueBwdISA_SB_SD_Li256ELb0ELb0ELi2EEENS1_25SingleTileBwdLPTSchedulerILb0ELi128ELb0EEEEEEEEEvNT_6ParamsE) ;  /* 0xffff7e100a007950 */ /* 0x000fea0003c3ffff */
        .type           $_ZN7cutlass13device_kernelIN5flash19enable_sm80_to_sm89INS1_16FlashAttnBwdSm80INS1_25CollectiveMainloopBwdSm80ILi2ELi2EN4cute5tupleIJNS5_1CILi64EEENS7_ILi128EEES8_EEENS_10bfloat16_tEfNS_4arch4Sm80ELb1ELb0ELb1ELb0ELb0ELb0ELb0ELb0ELi2ELi2ELi4ELi2ELb1EEENS1_21CollectiveEpilogueBwdISA_SB_SD_Li256ELb0ELb0ELi2EEENS1_25SingleTileBwdLPTSchedulerILb0ELi128ELb0EEEEEEEEEvNT_6ParamsE$_ZN4cute3eso3ESOILb1ELb0EJNS_6LayoutINS_5tupleIJNS3_IJNS_1CILi4EEENS4_ILi1EEEEEES6_EEENS3_IJNS3_IJS6_NS4_ILi0EEEEEES9_EEEEENS_10ViewEngineINS_8smem_ptrIPfEEEEEEC2ERKSC_RKSH_,@function
        .size           $_ZN7cutlass13device_kernelIN5flash19enable_sm80_to_sm89INS1_16FlashAttnBwdSm80INS1_25CollectiveMainloopBwdSm80ILi2ELi2EN4cute5tupleIJNS5_1CILi64EEENS7_ILi128EEES8_EEENS_10bfloat16_tEfNS_4arch4Sm80ELb1ELb0ELb1ELb0ELb0ELb0ELb0ELb0ELi2ELi2ELi4ELi2ELb1EEENS1_21CollectiveEpilogueBwdISA_SB_SD_Li256ELb0ELb0ELi2EEENS1_25SingleTileBwdLPTSchedulerILb0ELi128ELb0EEEEEEEEEvNT_6ParamsE$_ZN4cute3eso3ESOILb1ELb0EJNS_6LayoutINS_5tupleIJNS3_IJNS_1CILi4EEENS4_ILi1EEEEEES6_EEENS3_IJNS3_IJS6_NS4_ILi0EEEEEES9_EEEEENS_10ViewEngineINS_8smem_ptrIPfEEEEEEC2ERKSC_RKSH_,($_ZN7cutlass13device_kernelIN5flash19enable_sm80_to_sm89INS1_16FlashAttnBwdSm80INS1_25CollectiveMainloopBwdSm80ILi2ELi2EN4cute5tupleIJNS5_1CILi64EEENS7_ILi128EEES8_EEENS_10bfloat16_tEfNS_4arch4Sm80ELb1ELb0ELb1ELb0ELb0ELb0ELb0ELb0ELi2ELi2ELi4ELi2ELb1EEENS1_21CollectiveEpilogueBwdISA_SB_SD_Li256ELb0ELb0ELi2EEENS1_25SingleTileBwdLPTSchedulerILb0ELi128ELb0EEEEEEEEEvNT_6ParamsE$_ZN4cute3eso3ESOILb1ELb0EJNS_6LayoutINS_5tupleIJNS3_IJNS_1CILi4EEENS4_ILi1EEEEEES6_EEENS3_IJNS3_IJS6_NS4_ILi0EEEEEES9_EEEEEiEEC2ERKSC_RKi - $_ZN7cutlass13device_kernelIN5flash19enable_sm80_to_sm89INS1_16FlashAttnBwdSm80INS1_25CollectiveMainloopBwdSm80ILi2ELi2EN4cute5tupleIJNS5_1CILi64EEENS7_ILi128EEES8_EEENS_10bfloat16_tEfNS_4arch4Sm80ELb1ELb0ELb1ELb0ELb0ELb0ELb0ELb0ELi2ELi2ELi4ELi2ELb1EEENS1_21CollectiveEpilogueBwdISA_SB_SD_Li256ELb0ELb0ELi2EEENS1_25SingleTileBwdLPTSchedulerILb0ELi128ELb0EEEEEEEEEvNT_6ParamsE$_ZN4cute3eso3ESOILb1ELb0EJNS_6LayoutINS_5tupleIJNS3_IJNS_1CILi4EEENS4_ILi1EEEEEES6_EEENS3_IJNS3_IJS6_NS4_ILi0EEEEEES9_EEEEENS_10ViewEngineINS_8smem_ptrIPfEEEEEEC2ERKSC_RKSH_)
$_ZN7cutlass13device_kernelIN5flash19enable_sm80_to_sm89INS1_16FlashAttnBwdSm80INS1_25CollectiveMainloopBwdSm80ILi2ELi2EN4cute5tupleIJNS5_1CILi64EEENS7_ILi128EEES8_EEENS_10bfloat16_tEfNS_4arch4Sm80ELb1ELb0ELb1ELb0ELb0ELb0ELb0ELb0ELi2ELi2ELi4ELi2ELb1EEENS1_21CollectiveEpilogueBwdISA_SB_SD_Li256ELb0ELb0ELi2EEENS1_25SingleTileBwdLPTSchedulerILb0ELi128ELb0EEEEEEEEEvNT_6ParamsE$_ZN4cute3eso3ESOILb1ELb0EJNS_6LayoutINS_5tupleIJNS3_IJNS_1CILi4EEENS4_ILi1EEEEEES6_EEENS3_IJNS3_IJS6_NS4_ILi0EEEEEES9_EEEEENS_10ViewEngineINS_8smem_ptrIPfEEEEEEC2ERKSC_RKSH_:
[----:B------:R-:W-:Y:S02]  /*81f0*/  IADD3 R8, R4, -c[0x0][0x20], RZ ;  /* 0x8000080004087a10 */ /* 0x000fe40007ffe0ff */
[----:B------:R-:W-:-:S03]  /*8200*/  MOV R17, 0x0 ;  /* 0x0000000000117802 */ /* 0x000fc60000000f00 */
[----:B------:R1:W-:Y:S01]  /*8210*/  STL.64 [R8], R6 ;  /* 0x0000000608007387 */ /* 0x0003e20000100a00 */
[----:B------:R-:W-:Y:S05]  /*8220*/  RET.REL.NODEC R16 `(_ZN7cutlass13device_kernelIN5flash19enable_sm80_to_sm89INS1_16FlashAttnBwdSm80INS1_25CollectiveMainloopBwdSm80ILi2ELi2EN4cute5tupleIJNS5_1CILi64EEENS7_ILi128EEES8_EEENS_10bfloat16_tEfNS_4arch4Sm80ELb1ELb0ELb1ELb0ELb0ELb0ELb0ELb0ELi2ELi2ELi4ELi2ELb1EEENS1_21CollectiveEpilogueBwdISA_SB_SD_Li256ELb0ELb0ELi2EEENS1_25SingleTileBwdLPTSchedulerILb0ELi128ELb0EEEEEEEEEvNT_6ParamsE) ;  /* 0xffff7dd010007950 */ /* 0x000fea0003c3ffff */
        .type           $_ZN7cutlass13device_kernelIN5flash19enable_sm80_to_sm89INS1_16FlashAttnBwdSm80INS1_25CollectiveMainloopBwdSm80ILi2ELi2EN4cute5tupleIJNS5_1CILi64EEENS7_ILi128EEES8_EEENS_10bfloat16_tEfNS_4arch4Sm80ELb1ELb0ELb1ELb0ELb0ELb0ELb0ELb0ELi2ELi2ELi4ELi2ELb1EEENS1_21CollectiveEpilogueBwdISA_SB_SD_Li256ELb0ELb0ELi2EEENS1_25SingleTileBwdLPTSchedulerILb0ELi128ELb0EEEEEEEEEvNT_6ParamsE$_ZN4cute3eso3ESOILb1ELb0EJNS_6LayoutINS_5tupleIJNS3_IJNS_1CILi4EEENS4_ILi1EEEEEES6_EEENS3_IJNS3_IJS6_NS4_ILi0EEEEEES9_EEEEEiEEC2ERKSC_RKi,@function
        .size           $_ZN7cutlass13device_kernelIN5flash19enable_sm80_to_sm89INS1_16FlashAttnBwdSm80INS1_25CollectiveMainloopBwdSm80ILi2ELi2EN4cute5tupleIJNS5_1CILi64EEENS7_ILi128EEES8_EEENS_10bfloat16_tEfNS_4arch4Sm80ELb1ELb0ELb1ELb0ELb0ELb0ELb0ELb0ELi2ELi2ELi4ELi2ELb1EEENS1_21CollectiveEpilogueBwdISA_SB_SD_Li256ELb0ELb0ELi2EEENS1_25SingleTileBwdLPTSchedulerILb0ELi128ELb0EEEEEEEEEvNT_6ParamsE$_ZN4cute3eso3ESOILb1ELb0EJNS_6LayoutINS_5tupleIJNS3_IJNS_1CILi4EEENS4_ILi1EEEEEES6_EEENS3_IJNS3_IJS6_NS4_ILi0EEEEEES9_EEEEEiEEC2ERKSC_RKi,($_ZN7cutlass13device_kernelIN5flash19enable_sm80_to_sm89INS1_16FlashAttnBwdSm80INS1_25CollectiveMainloopBwdSm80ILi2ELi2EN4cute5tupleIJNS5_1CILi64EEENS7_ILi128EEES8_EEENS_10bfloat16_tEfNS_4arch4Sm80ELb1ELb0ELb1ELb0ELb0ELb0ELb0ELb0ELi2ELi2ELi4ELi2ELb1EEENS1_21CollectiveEpilogueBwdISA_SB_SD_Li256ELb0ELb0ELi2EEENS1_25SingleTileBwdLPTSchedulerILb0ELi128ELb0EEEEEEEEEvNT_6ParamsE$_ZN4cute3eso3ESOILb1ELb0EJNS_6LayoutINS_5tupleIJNS3_IJNS_1CILi8EEENS4_ILi1EEEEEEEEENS3_IJNS3_IJS6_NS4_ILi0EEEEEEEEEEENS_10ViewEngineINS_8gmem_ptrIPKN7cutlass10bfloat16_tEEEEEEEC2ERKSC_RKSK_ - $_ZN7cutlass13device_kernelIN5flash19enable_sm80_to_sm89INS1_16FlashAttnBwdSm80INS1_25CollectiveMainloopBwdSm80ILi2ELi2EN4cute5tupleIJNS5_1CILi64EEENS7_ILi128EEES8_EEENS_10bfloat16_tEfNS_4arch4Sm80ELb1ELb0ELb1ELb0ELb0ELb0ELb0ELb0ELi2ELi2ELi4ELi2ELb1EEENS1_21CollectiveEpilogueBwdISA_SB_SD_Li256ELb0ELb0ELi2EEENS1_25SingleTileBwdLPTSchedulerILb0ELi128ELb0EEEEEEEEEvNT_6ParamsE$_ZN4cute3eso3ESOILb1ELb0EJNS_6LayoutINS_5tupleIJNS3_IJNS_1CILi4EEENS4_ILi1EEEEEES6_EEENS3_IJNS3_IJS6_NS4_ILi0EEEEEES9_EEEEEiEEC2ERKSC_RKi)
$_ZN7cutlass13device_kernelIN5flash19enable_sm80_to_sm89INS1_16FlashAttnBwdSm80INS1_25CollectiveMainloopBwdSm80ILi2ELi2EN4cute5tupleIJNS5_1CILi64EEENS7_ILi128EEES8_EEENS_10bfloat16_tEfNS_4arch4Sm80ELb1ELb0ELb1ELb0ELb0ELb0ELb0ELb0ELi2ELi2ELi4ELi2ELb1EEENS1_21CollectiveEpilogueBwdISA_SB_SD_Li256ELb0ELb0ELi2EEENS1_25SingleTileBwdLPTSchedulerILb0ELi128ELb0EEEEEEEEEvNT_6ParamsE$_ZN4cute3eso3ESOILb1ELb0EJNS_6LayoutINS_5tupleIJNS3_IJNS_1CILi4EEENS4_ILi1EEEEEES6_EEENS3_IJNS3_IJS6_NS4_ILi0EEEEEES9_EEEEEiEEC2ERKSC_RKi:
[----:B------:R-:W-:Y:S02]  /*8230*/  IADD3 R6, R4, -c[0x0][0x20], RZ ;  /* 0x8000080004067a10 */ /* 0x000fe40007ffe0ff */
[----:B------:R-:W-:-:S03]  /*8240*/  MOV R9, 0x0 ;  /* 0x0000000000097802 */ /* 0x000fc60000000f00 */
[----:B------:R1:W-:Y:S01]  /*8250*/  STL [R6], R7 ;  /* 0x0000000706007387 */ /* 0x0003e20000100800 */
[----:B------:R-:W-:Y:S05]  /*8260*/  RET.REL.NODEC R8 `(_ZN7cutlass13device_kernelIN5flash19enable_sm80_to_sm89INS1_16FlashAttnBwdSm80INS1_25CollectiveMainloopBwdSm80ILi2ELi2EN4cute5tupleIJNS5_1CILi64EEENS7_ILi128EEES8_EEENS_10bfloat16_tEfNS_4arch4Sm80ELb1ELb0ELb1ELb0ELb0ELb0ELb0ELb0ELi2ELi2ELi4ELi2ELb1EEENS1_21CollectiveEpilogueBwdISA_SB_SD_Li256ELb0ELb0ELi2EEENS1_25SingleTileBwdLPTSchedulerILb0ELi128ELb0EEEEEEEEEvNT_6ParamsE) ;  /* 0xffff7d9008007950 */ /* 0x000fea0003c3ffff */
        .type           $_ZN7cutlass13device_kernelIN5flash19enable_sm80_to_sm89INS1_16FlashAttnBwdSm80INS1_25CollectiveMainloopBwdSm80ILi2ELi2EN4cute5tupleIJNS5_1CILi64EEENS7_ILi128EEES8_EEENS_10bfloat16_tEfNS_4arch4Sm80ELb1ELb0ELb1ELb0ELb0ELb0ELb0ELb0ELi2ELi2ELi4ELi2ELb1EEENS1_21CollectiveEpilogueBwdISA_SB_SD_Li256ELb0ELb0ELi2EEENS1_25SingleTileBwdLPTSchedulerILb0ELi128ELb0EEEEEEEEEvNT_6ParamsE$_ZN4cute3eso3ESOILb1ELb0EJNS_6LayoutINS_5tupleIJNS3_IJNS_1CILi8EEENS4_ILi1EEEEEEEEENS3_IJNS3_IJS6_NS4_ILi0EEEEEEEEEEENS_10ViewEngineINS_8gmem_ptrIPKN7cutlass10bfloat16_tEEEEEEEC2ERKSC_RKSK_,@function
        .size           $_ZN7cutlass13device_kernelIN5flash19enable_sm80_to_sm89INS1_16FlashAttnBwdSm80INS1_25CollectiveMainloopBwdSm80ILi2ELi2EN4cute5tupleIJNS5_1CILi64EEENS7_ILi128EEES8_EEENS_10bfloat16_tEfNS_4arch4Sm80ELb1ELb0ELb1ELb0ELb0ELb0ELb0ELb0ELi2ELi2ELi4ELi2ELb1EEENS1_21CollectiveEpilogueBwdISA_SB_SD_Li256ELb0ELb0ELi2EEENS1_25SingleTileBwdLPTSchedulerILb0ELi128ELb0EEEEEEEEEvNT_6ParamsE$_ZN4cute3eso3ESOILb1ELb0EJNS_6LayoutINS_5tupleIJNS3_IJNS_1CILi8EEENS4_ILi1EEEEEEEEENS3_IJNS3_IJS6_NS4_ILi0EEEEEEEEEEENS_10ViewEngineINS_8gmem_ptrIPKN7cutlass10bfloat16_tEEEEEEEC2ERKSC_RKSK_,($_ZN7cutlass13device_kernelIN5flash19enable_sm80_to_sm89INS1_16FlashAttnBwdSm80INS1_25CollectiveMainloopBwdSm80ILi2ELi2EN4cute5tupleIJNS5_1CILi64EEENS7_ILi128EEES8_EEENS_10bfloat16_tEfNS_4arch4Sm80ELb1ELb0ELb1ELb0ELb0ELb0ELb0ELb0ELi2ELi2ELi4ELi2ELb1EEENS1_21CollectiveEpilogueBwdISA_SB_SD_Li256ELb0ELb0ELi2EEENS1_25SingleTileBwdLPTSchedulerILb0ELi128ELb0EEEEEEEEEvNT_6ParamsE$_ZN4cute3eso3ESOILb1ELb0EJNS_6LayoutINS_5tupleIJNS3_IJNS_1CILi8EEENS4_ILi1EEEEEEEEENS3_IJNS3_IJS6_NS4_ILi0EEEEEEEEEEENS_10ViewEngineINS_8smem_ptrIPN7cutlass10bfloat16_tEEEEEEEC2ERKSC_RKSJ_ - $_ZN7cutlass13device_kernelIN5flash19enable_sm80_to_sm89INS1_16FlashAttnBwdSm80INS1_25CollectiveMainloopBwdSm80ILi2ELi2EN4cute5tupleIJNS5_1CILi64EEENS7_ILi128EEES8_EEENS_10bfloat16_tEfNS_4arch4Sm80ELb1ELb0ELb1ELb0ELb0ELb0ELb0ELb0ELi2ELi2ELi4ELi2ELb1EEENS1_21CollectiveEpilogueBwdISA_SB_SD_Li256ELb0ELb0ELi2EEENS1_25SingleTileBwdLPTSchedulerILb0ELi128ELb0EEEEEEEEEvNT_6ParamsE$_ZN4cute3eso3ESOILb1ELb0EJNS_6LayoutINS_5tupleIJNS3_IJNS_1CILi8EEENS4_ILi1EEEEEEEEENS3_IJNS3_IJS6_NS4_ILi0EEEEEEEEEEENS_10ViewEngineINS_8gmem_ptrIPKN7cutlass10bfloat16_tEEEEEEEC2ERKSC_RKSK_)
$_ZN7cutlass13device_kernelIN5flash19enable_sm80_to_sm89INS1_16FlashAttnBwdSm80INS1_25CollectiveMainloopBwdSm80ILi2ELi2EN4cute5tupleIJNS5_1CILi64EEENS7_ILi128EEES8_EEENS_10bfloat16_tEfNS_4arch4Sm80ELb1ELb0ELb1ELb0ELb0ELb0ELb0ELb0ELi2ELi2ELi4ELi2ELb1EEENS1_21CollectiveEpilogueBwdISA_SB_SD_Li256ELb0ELb0ELi2EEENS1_25SingleTileBwdLPTSchedulerILb0ELi128ELb0EEEEEEEEEvNT_6ParamsE$_ZN4cute3eso3ESOILb1ELb0EJNS_6LayoutINS_5tupleIJNS3_IJNS_1CILi8EEENS4_ILi1EEEEEEEEENS3_IJNS3_IJS6_NS4_ILi0EEEEEEEEEEENS_10ViewEngineINS_8gmem_ptrIPKN7cutlass10bfloat16_tEEEEEEEC2ERKSC_RKSK_:
[----:B------:R-:W-:Y:S02]  /*8270*/  IADD3 R8, R4, -c[0x0][0x20], RZ ;  /* 0x8000080004087a10 */ /* 0x000fe40007ffe0ff */
[----:B------:R-:W-:-:S03]  /*8280*/  MOV R11, 0x0 ;  /* 0x00000000000b7802 */ /* 0x000fc60000000f00 */
[----:B------:R1:W-:Y:S01]  /*8290*/  STL.64 [R8], R6 ;  /* 0x0000000608007387 */ /* 0x0003e20000100a00 */
[----:B------:R-:W-:Y:S05]  /*82a0*/  RET.REL.NODEC R10 `(_ZN7cutlass13device_kernelIN5flash19enable_sm80_to_sm89INS1_16FlashAttnBwdSm80INS1_25CollectiveMainloopBwdSm80ILi2ELi2EN4cute5tupleIJNS5_1CILi64EEENS7_ILi128EEES8_EEENS_10bfloat16_tEfNS_4arch4Sm80ELb1ELb0ELb1ELb0ELb0ELb0ELb0ELb0ELi2ELi2ELi4ELi2ELb1EEENS1_21CollectiveEpilogueBwdISA_SB_SD_Li256ELb0ELb0ELi2EEENS1_25SingleTileBwdLPTSchedulerILb0ELi128ELb0EEEEEEEEEvNT_6ParamsE) ;  /* 0xffff7d500a007950 */ /* 0x000fea0003c3ffff */
        .type           $_ZN7cutlass13device_kernelIN5flash19enable_sm80_to_sm89INS1_16FlashAttnBwdSm80INS1_25CollectiveMainloopBwdSm80ILi2ELi2EN4cute5tupleIJNS5_1CILi64EEENS7_ILi128EEES8_EEENS_10bfloat16_tEfNS_4arch4Sm80ELb1ELb0ELb1ELb0ELb0ELb0ELb0ELb0ELi2ELi2ELi4ELi2ELb1EEENS1_21CollectiveEpilogueBwdISA_SB_SD_Li256ELb0ELb0ELi2EEENS1_25SingleTileBwdLPTSchedulerILb0ELi128ELb0EEEEEEEEEvNT_6ParamsE$_ZN4cute3eso3ESOILb1ELb0EJNS_6LayoutINS_5tupleIJNS3_IJNS_1CILi8EEENS4_ILi1EEEEEEEEENS3_IJNS3_IJS6_NS4_ILi0EEEEEEEEEEENS_10ViewEngineINS_8smem_ptrIPN7cutlass10bfloat16_tEEEEEEEC2ERKSC_RKSJ_,@function
        .size           $_ZN7cutlass13device_kernelIN5flash19enable_sm80_to_sm89INS1_16FlashAttnBwdSm80INS1_25CollectiveMainloopBwdSm80ILi2ELi2EN4cute5tupleIJNS5_1CILi64EEENS7_ILi128EEES8_EEENS_10bfloat16_tEfNS_4arch4Sm80ELb1ELb0ELb1ELb0ELb0ELb0ELb0ELb0ELi2ELi2ELi4ELi2ELb1EEENS1_21CollectiveEpilogueBwdISA_SB_SD_Li256ELb0ELb0ELi2EEENS1_25SingleTileBwdLPTSchedulerILb0ELi128ELb0EEEEEEEEEvNT_6ParamsE$_ZN4cute3eso3ESOILb1ELb0EJNS_6LayoutINS_5tupleIJNS3_IJNS_1CILi8EEENS4_ILi1EEEEEEEEENS3_IJNS3_IJS6_NS4_ILi0EEEEEEEEEEENS_10ViewEngineINS_8smem_ptrIPN7cutlass10bfloat16_tEEEEEEEC2ERKSC_RKSJ_,($_ZN7cutlass13device_kernelIN5flash19enable_sm80_to_sm89INS1_16FlashAttnBwdSm80INS1_25CollectiveMainloopBwdSm80ILi2ELi2EN4cute5tupleIJNS5_1CILi64EEENS7_ILi128EEES8_EEENS_10bfloat16_tEfNS_4arch4Sm80ELb1ELb0ELb1ELb0ELb0ELb0ELb0ELb0ELi2ELi2ELi4ELi2ELb1EEENS1_21CollectiveEpilogueBwdISA_SB_SD_Li256ELb0ELb0ELi2EEENS1_25SingleTileBwdLPTSchedulerILb0ELi128ELb0EEEEEEEEEvNT_6ParamsE$_ZN4cute3eso3ESOILb1ELb0EJNS_6LayoutINS_5tupleIJNS3_IJNS_1CILi8EEENS4_ILi1EEEEEEEEENS3_IJNS3_IJS6_NS4_ILi0EEEEEEEEEEEiEEC2ERKSC_RKi - $_ZN7cutlass13device_kernelIN5flash19enable_sm80_to_sm89INS1_16FlashAttnBwdSm80INS1_25CollectiveMainloopBwdSm80ILi2ELi2EN4cute5tupleIJNS5_1CILi64EEENS7_ILi128EEES8_EEENS_10bfloat16_tEfNS_4arch4Sm80ELb1ELb0ELb1ELb0ELb0ELb0ELb0ELb0ELi2ELi2ELi4ELi2ELb1EEENS1_21CollectiveEpilogueBwdISA_SB_SD_Li256ELb0ELb0ELi2EEENS1_25SingleTileBwdLPTSchedulerILb0ELi128ELb0EEEEEEEEEvNT_6ParamsE$_ZN4cute3eso3ESOILb1ELb0EJNS_6LayoutINS_5tupleIJNS3_IJNS_1CILi8EEENS4_ILi1EEEEEEEEENS3_IJNS3_IJS6_NS4_ILi0EEEEEEEEEEENS_10ViewEngineINS_8smem_ptrIPN7cutlass10bfloat16_tEEEEEEEC2ERKSC_RKSJ_)
$_ZN7cutlass13device_kernelIN5flash19enable_sm80_to_sm89INS1_16FlashAttnBwdSm80INS1_25CollectiveMainloopBwdSm80ILi2ELi2EN4cute5tupleIJNS5_1CILi64EEENS7_ILi128EEES8_EEENS_10bfloat16_tEfNS_4arch4Sm80ELb1ELb0ELb1ELb0ELb0ELb0ELb0ELb0ELi2ELi2ELi4ELi2ELb1EEENS1_21CollectiveEpilogueBwdISA_SB_SD_Li256ELb0ELb0ELi2EEENS1_25SingleTileBwdLPTSchedulerILb0ELi128ELb0EEEEEEEEEvNT_6ParamsE$_ZN4cute3eso3ESOILb1ELb0EJNS_6LayoutINS_5tupleIJNS3_IJNS_1CILi8EEENS4_ILi1EEEEEEEEENS3_IJNS3_IJS6_NS4_ILi0EEEEEEEEEEENS_10ViewEngineINS_8smem_ptrIPN7cutlass10bfloat16_tEEEEEEEC2ERKSC_RKSJ_:
[----:B------:R-:W-:Y:S01]  /*82b0*/  IADD3 R8, R4, -c[0x0][0x20], RZ ;  /* 0x8000080004087a10 */ /* 0x000fe20007ffe0ff */
[----:B------:R-:W-:Y:S01]  /*82c0*/  IMAD.MOV.U32 R128, RZ, RZ, R16 ;  /* 0x000000ffff807224 */ /* 0x000fe200078e0010 */
[----:B------:R-:W-:-:S03]  /*82d0*/  MOV R129, 0x0 ;  /* 0x0000000000817802 */ /* 0x000fc60000000f00 */
[----:B------:R1:W-:Y:S01]  /*82e0*/  STL.64 [R8], R6 ;  /* 0x0000000608007387 */ /* 0x0003e20000100a00 */
[----:B------:R-:W-:Y:S05]  /*82f0*/  RET.REL.NODEC R128 `(_ZN7cutlass13device_kernelIN5flash19enable_sm80_to_sm89INS1_16FlashAttnBwdSm80INS1_25CollectiveMainloopBwdSm80ILi2ELi2EN4cute5tupleIJNS5_1CILi64EEENS7_ILi128EEES8_EEENS_10bfloat16_tEfNS_4arch4Sm80ELb1ELb0ELb1ELb0ELb0ELb0ELb0ELb0ELi2ELi2ELi4ELi2ELb1EEENS1_21CollectiveEpilogueBwdISA_SB_SD_Li256ELb0ELb0ELi2EEENS1_25SingleTileBwdLPTSchedulerILb0ELi128ELb0EEEEEEEEEvNT_6ParamsE) ;  /* 0xffff7d0080007950 */ /* 0x000fea0003c3ffff */
        .type           $_ZN7cutlass13device_kernelIN5flash19enable_sm80_to_sm89INS1_16FlashAttnBwdSm80INS1_25CollectiveMainloopBwdSm80ILi2ELi2EN4cute5tupleIJNS5_1CILi64EEENS7_ILi128EEES8_EEENS_10bfloat16_tEfNS_4arch4Sm80ELb1ELb0ELb1ELb0ELb0ELb0ELb0ELb0ELi2ELi2ELi4ELi2ELb1EEENS1_21CollectiveEpilogueBwdISA_SB_SD_Li256ELb0ELb0ELi2EEENS1_25SingleTileBwdLPTSchedulerILb0ELi128ELb0EEEEEEEEEvNT_6ParamsE$_ZN4cute3eso3ESOILb1ELb0EJNS_6LayoutINS_5tupleIJNS3_IJNS_1CILi8EEENS4_ILi1EEEEEEEEENS3_IJNS3_IJS6_NS4_ILi0EEEEEEEEEEEiEEC2ERKSC_RKi,@function
        .size           $_ZN7cutlass13device_kernelIN5flash19enable_sm80_to_sm89INS1_16FlashAttnBwdSm80INS1_25CollectiveMainloopBwdSm80ILi2ELi2EN4cute5tupleIJNS5_1CILi64EEENS7_ILi128EEES8_EEENS_10bfloat16_tEfNS_4arch4Sm80ELb1ELb0ELb1ELb0ELb0ELb0ELb0ELb0ELi2ELi2ELi4ELi2ELb1EEENS1_21CollectiveEpilogueBwdISA_SB_SD_Li256ELb0ELb0ELi2EEENS1_25SingleTileBwdLPTSchedulerILb0ELi128ELb0EEEEEEEEEvNT_6ParamsE$_ZN4cute3eso3ESOILb1ELb0EJNS_6LayoutINS_5tupleIJNS3_IJNS_1CILi8EEENS4_ILi1EEEEEEEEENS3_IJNS3_IJS6_NS4_ILi0EEEEEEEEEEEiEEC2ERKSC_RKi,($_ZN7cutlass13device_kernelIN5flash19enable_sm80_to_sm89INS1_16FlashAttnBwdSm80INS1_25CollectiveMainloopBwdSm80ILi2ELi2EN4cute5tupleIJNS5_1CILi64EEENS7_ILi128EEES8_EEENS_10bfloat16_tEfNS_4arch4Sm80ELb1ELb0ELb1ELb0ELb0ELb0ELb0ELb0ELi2ELi2ELi4ELi2ELb1EEENS1_21CollectiveEpilogueBwdISA_SB_SD_Li256ELb0ELb0ELi2EEENS1_25SingleTileBwdLPTSchedulerILb0ELi128ELb0EEEEEEEEEvNT_6ParamsE$_ZN4cute3eso3ESOILb1ELb0EJNS_6LayoutINS_5tupleIJNS3_IJNS_1CILi8EEENS4_ILi1EEEEEEEEENS3_IJNS3_IJS6_NS4_ILi0EEEEEEEEEEElEEC2ERKSC_RKl - $_ZN7cutlass13device_kernelIN5flash19enable_sm80_to_sm89INS1_16FlashAttnBwdSm80INS1_25CollectiveMainloopBwdSm80ILi2ELi2EN4cute5tupleIJNS5_1CILi64EEENS7_ILi128EEES8_EEENS_10bfloat16_tEfNS_4arch4Sm80ELb1ELb0ELb1ELb0ELb0ELb0ELb0ELb0ELi2ELi2ELi4ELi2ELb1EEENS1_21CollectiveEpilogueBwdISA_SB_SD_Li256ELb0ELb0ELi2EEENS1_25SingleTileBwdLPTSchedulerILb0ELi128ELb0EEEEEEEEEvNT_6ParamsE$_ZN4cute3eso3ESOILb1ELb0EJNS_6LayoutINS_5tupleIJNS3_IJNS_1CILi8EEENS4_ILi1EEEEEEEEENS3_IJNS3_IJS6_NS4_ILi0EEEEEEEEEEEiEEC2ERKSC_RKi)
$_ZN7cutlass13device_kernelIN5flash19enable_sm80_to_sm89INS1_16FlashAttnBwdSm80INS1_25CollectiveMainloopBwdSm80ILi2ELi2EN4cute5tupleIJNS5_1CILi64EEENS7_ILi128EEES8_EEENS_10bfloat16_tEfNS_4arch4Sm80ELb1ELb0ELb1ELb0ELb0ELb0ELb0ELb0ELi2ELi2ELi4ELi2ELb1EEENS1_21CollectiveEpilogueBwdISA_SB_SD_Li256ELb0ELb0ELi2EEENS1_25SingleTileBwdLPTSchedulerILb0ELi128ELb0EEEEEEEEEvNT_6ParamsE$_ZN4cute3eso3ESOILb1ELb0EJNS_6LayoutINS_5tupleIJNS3_IJNS_1CILi8EEENS4_ILi1EEEEEEEEENS3_IJNS3_IJS6_NS4_ILi0EEEEEEEEEEEiEEC2ERKSC_RKi:
[----:B------:R-:W-:Y:S02]  /*8300*/  IADD3 R6, R4, -c[0x0][0x20], RZ ;  /* 0x8000080004067a10 */ /* 0x000fe40007ffe0ff */
[----:B------:R-:W-:-:S03]  /*8310*/  MOV R9, 0x0 ;  /* 0x0000000000097802 */ /* 0x000fc60000000f00 */
[----:B------:R1:W-:Y:S01]  /*8320*/  STL [R6], R7 ;  /* 0x0000000706007387 */ /* 0x0003e20000100800 */
[----:B------:R-:W-:Y:S05]  /*8330*/  RET.REL.NODEC R8 `(_ZN7cutlass13device_kernelIN5flash19enable_sm80_to_sm89INS1_16FlashAttnBwdSm80INS1_25CollectiveMainloopBwdSm80ILi2ELi2EN4cute5tupleIJNS5_1CILi64EEENS7_ILi128EEES8_EEENS_10bfloat16_tEfNS_4arch4Sm80ELb1ELb0ELb1ELb0ELb0ELb0ELb0ELb0ELi2ELi2ELi4ELi2ELb1EEENS1_21CollectiveEpilogueBwdISA_SB_SD_Li256ELb0ELb0ELi2EEENS1_25SingleTileBwdLPTSchedulerILb0ELi128ELb0EEEEEEEEEvNT_6ParamsE) ;  /* 0xffff7cc008007950 */ /* 0x000fea0003c3ffff */
        .type           $_ZN7cutlass13device_kernelIN5flash19enable_sm80_to_sm89INS1_16FlashAttnBwdSm80INS1_25CollectiveMainloopBwdSm80ILi2ELi2EN4cute5tupleIJNS5_1CILi64EEENS7_ILi128EEES8_EEENS_10bfloat16_tEfNS_4arch4Sm80ELb1ELb0ELb1ELb0ELb0ELb0ELb0ELb0ELi2ELi2ELi4ELi2ELb1EEENS1_21CollectiveEpilogueBwdISA_SB_SD_Li256ELb0ELb0ELi2EEENS1_25SingleTileBwdLPTSchedulerILb0ELi128ELb0EEEEEEEEEvNT_6ParamsE$_ZN4cute3eso3ESOILb1ELb0EJNS_6LayoutINS_5tupleIJNS3_IJNS_1CILi8EEENS4_ILi1EEEEEEEEENS3_IJNS3_IJS6_NS4_ILi0EEEEEEEEEEElEEC2ERKSC_RKl,@function
        .size           $_ZN7cutlass13device_kernelIN5flash19enable_sm80_to_sm89INS1_16FlashAttnBwdSm80INS1_25CollectiveMainloopBwdSm80ILi2ELi2EN4cute5tupleIJNS5_1CILi64EEENS7_ILi128EEES8_EEENS_10bfloat16_tEfNS_4arch4Sm80ELb1ELb0ELb1ELb0ELb0ELb0ELb0ELb0ELi2ELi2ELi4ELi2ELb1EEENS1_21CollectiveEpilogueBwdISA_SB_SD_Li256ELb0ELb0ELi2EEENS1_25SingleTileBwdLPTSchedulerILb0ELi128ELb0EEEEEEEEEvNT_6ParamsE$_ZN4cute3eso3ESOILb1ELb0EJNS_6LayoutINS_5tupleIJNS3_IJNS_1CILi8EEENS4_ILi1EEEEEEEEENS3_IJNS3_IJS6_NS4_ILi0EEEEEEEEEEElEEC2ERKSC_RKl,($_ZN7cutlass13device_kernelIN5flash19enable_sm80_to_sm89INS1_16FlashAttnBwdSm80INS1_25CollectiveMainloopBwdSm80ILi2ELi2EN4cute5tupleIJNS5_1CILi64EEENS7_ILi128EEES8_EEENS_10bfloat16_tEfNS_4arch4Sm80ELb1ELb0ELb1ELb0ELb0ELb0ELb0ELb0ELi2ELi2ELi4ELi2ELb1EEENS1_21CollectiveEpilogueBwdISA_SB_SD_Li256ELb0ELb0ELi2EEENS1_25SingleTileBwdLPTSchedulerILb0ELi128ELb0EEEEEEEEEvNT_6ParamsE$_ZN4cute3eso3ESOILb1ELb0EJNS_6LayoutINS_5tupleIJNS3_IJNS_1CILi8EEENS4_ILi1EEEEEENS4_ILi2EEES6_EEENS3_IJNS3_IJS6_NS4_ILi0EEEEEENS4_ILi2048EEESA_EEEEENS_10ViewEngineINS_8smem_ptrIPN7cutlass10bfloat16_tEEEEEEEC2ERKSE_RKSL_ - $_ZN7cutlass13device_kernelIN5flash19enable_sm80_to_sm89INS1_16FlashAttnBwdSm80INS1_25CollectiveMainloopBwdSm80ILi2ELi2EN4cute5tupleIJNS5_1CILi64EEENS7_ILi128EEES8_EEENS_10bfloat16_tEfNS_4arch4Sm80ELb1ELb0ELb1ELb0ELb0ELb0ELb0ELb0ELi2ELi2ELi4ELi2ELb1EEENS1_21CollectiveEpilogueBwdISA_SB_SD_Li256ELb0ELb0ELi2EEENS1_25SingleTileBwdLPTSchedulerILb0ELi128ELb0EEEEEEEEEvNT_6ParamsE$_ZN4cute3eso3ESOILb1ELb0EJNS_6LayoutINS_5tupleIJNS3_IJNS_1CILi8EEENS4_ILi1EEEEEEEEENS3_IJNS3_IJS6_NS4_ILi0EEEEEEEEEEElEEC2ERKSC_RKl)
$_ZN7cutlass13device_kernelIN5flash19enable_sm80_to_sm89INS1_16FlashAttnBwdSm80INS1_25CollectiveMainloopBwdSm80ILi2ELi2EN4cute5tupleIJNS5_1CILi64EEENS7_ILi128EEES8_EEENS_10bfloat16_tEfNS_4arch4Sm80ELb1ELb0ELb1ELb0ELb0ELb0ELb0ELb0ELi2ELi2ELi4ELi2ELb1EEENS1_21CollectiveEpilogueBwdISA_SB_SD_Li256ELb0ELb0ELi2EEENS1_25SingleTileBwdLPTSchedulerILb0ELi128ELb0EEEEEEEEEvNT_6ParamsE$_ZN4cute3eso3ESOILb1ELb0EJNS_6LayoutINS_5tupleIJNS3_IJNS_1CILi8EEENS4_ILi1EEEEEEEEENS3_IJNS3_IJS6_NS4_ILi0EEEEEEEEEEElEEC2ERKSC_RKl:
[----:B------:R-:W-:Y:S01]  /*8340*/  IADD3 R6, R4, -c[0x0][0x20], RZ ;  /* 0x8000080004067a10 */ /* 0x000fe20007ffe0ff */
[----:B------:R-:W-:Y:S01]  /*8350*/  IMAD.MOV.U32 R11, RZ, RZ, R7 ;  /* 0x000000ffff0b7224 */ /* 0x000fe200078e0007 */
[----:B------:R-:W-:-:S04]  /*8360*/  MOV R9, 0x0 ;  /* 0x0000000000097802 */ /* 0x000fc80000000f00 */
[----:B------:R1:W-:Y:S01]  /*8370*/  STL.64 [R6], R10 ;  /* 0x0000000a06007387 */ /* 0x0003e20000100a00 */
[----:B------:R-:W-:Y:S05]  /*8380*/  RET.REL.NODEC R8 `(_ZN7cutlass13device_kernelIN5flash19enable_sm80_to_sm89INS1_16FlashAttnBwdSm80INS1_25CollectiveMainloopBwdSm80ILi2ELi2EN4cute5tupleIJNS5_1CILi64EEENS7_ILi128EEES8_EEENS_10bfloat16_tEfNS_4arch4Sm80ELb1ELb0ELb1ELb0ELb0ELb0ELb0ELb0ELi2ELi2ELi4ELi2ELb1EEENS1_21CollectiveEpilogueBwdISA_SB_SD_Li256ELb0ELb0ELi2EEENS1_25SingleTileBwdLPTSchedulerILb0ELi128ELb0EEEEEEEEEvNT_6ParamsE) ;  /* 0xffff7c7008007950 */ /* 0x000fea0003c3ffff */
        .type           $_ZN7cutlass13device_kernelIN5flash19enable_sm80_to_sm89INS1_16FlashAttnBwdSm80INS1_25CollectiveMainloopBwdSm80ILi2ELi2EN4cute5tupleIJNS5_1CILi64EEENS7_ILi128EEES8_EEENS_10bfloat16_tEfNS_4arch4Sm80ELb1ELb0ELb1ELb0ELb0ELb0ELb0ELb0ELi2ELi2ELi4ELi2ELb1EEENS1_21CollectiveEpilogueBwdISA_SB_SD_Li256ELb0ELb0ELi2EEENS1_25SingleTileBwdLPTSchedulerILb0ELi128ELb0EEEEEEEEEvNT_6ParamsE$_ZN4cute3eso3ESOILb1ELb0EJNS_6LayoutINS_5tupleIJNS3_IJNS_1CILi8EEENS4_ILi1EEEEEENS4_ILi2EEES6_EEENS3_IJNS3_IJS6_NS4_ILi0EEEEEENS4_ILi2048EEESA_EEEEENS_10ViewEngineINS_8smem_ptrIPN7cutlass10bfloat16_tEEEEEEEC2ERKSE_RKSL_,@function
        .size           $_ZN7cutlass13device_kernelIN5flash19enable_sm80_to_sm89INS1_16FlashAttnBwdSm80INS1_25CollectiveMainloopBwdSm80ILi2ELi2EN4cute5tupleIJNS5_1CILi64EEENS7_ILi128EEES8_EEENS_10bfloat16_tEfNS_4arch4Sm80ELb1ELb0ELb1ELb0ELb0ELb0ELb0ELb0ELi2ELi2ELi4ELi2ELb1EEENS1_21CollectiveEpilogueBwdISA_SB_SD_Li256ELb0ELb0ELi2EEENS1_25SingleTileBwdLPTSchedulerILb0ELi128ELb0EEEEEEEEEvNT_6ParamsE$_ZN4cute3eso3ESOILb1ELb0EJNS_6LayoutINS_5tupleIJNS3_IJNS_1CILi8EEENS4_ILi1EEEEEENS4_ILi2EEES6_EEENS3_IJNS3_IJS6_NS4_ILi0EEEEEENS4_ILi2048EEESA_EEEEENS_10ViewEngineINS_8smem_ptrIPN7cutlass10bfloat16_tEEEEEEEC2ERKSE_RKSL_,($_ZN7cutlass13device_kernelIN5flash19enable_sm80_to_sm89INS1_16FlashAttnBwdSm80INS1_25CollectiveMainloopBwdSm80ILi2ELi2EN4cute5tupleIJNS5_1CILi64EEENS7_ILi128EEES8_EEENS_10bfloat16_tEfNS_4arch4Sm80ELb1ELb0ELb1ELb0ELb0ELb0ELb0ELb0ELi2ELi2ELi4ELi2ELb1EEENS1_21CollectiveEpilogueBwdISA_SB_SD_Li256ELb0ELb0ELi2EEENS1_25SingleTileBwdLPTSchedulerILb0ELi128ELb0EEEEEEEEEvNT_6ParamsE$_ZN4cute3eso3ESOILb1ELb0EJNS_6LayoutINS_5tupleIJNS3_IJNS_1CILi8EEENS4_ILi1EEEEEENS4_ILi2EEES6_EEENS3_IJNS3_IJS6_NS4_ILi0EEEEEENS4_ILi2048EEESA_EEEEEiEEC2ERKSE_RKi - $_ZN7cutlass13device_kernelIN5flash19enable_sm80_to_sm89INS1_16FlashAttnBwdSm80INS1_25CollectiveMainloopBwdSm80ILi2ELi2EN4cute5tupleIJNS5_1CILi64EEENS7_ILi128EEES8_EEENS_10bfloat16_tEfNS_4arch4Sm80ELb1ELb0ELb1ELb0ELb0ELb0ELb0ELb0ELi2ELi2ELi4ELi2ELb1EEENS1_21CollectiveEpilogueBwdISA_SB_SD_Li256ELb0ELb0ELi2EEENS1_25SingleTileBwdLPTSchedulerILb0ELi128ELb0EEEEEEEEEvNT_6ParamsE$_ZN4cute3eso3ESOILb1ELb0EJNS_6LayoutINS_5tupleIJNS3_IJNS_1CILi8EEENS4_ILi1EEEEEENS4_ILi2EEES6_EEENS3_IJNS3_IJS6_NS4_ILi0EEEEEENS4_ILi2048EEESA_EEEEENS_10ViewEngineINS_8smem_ptrIPN7cutlass10bfloat16_tEEEEEEEC2ERKSE_RKSL_)
$_ZN7cutlass13device_kernelIN5flash19enable_sm80_to_sm89INS1_16FlashAttnBwdSm80INS1_25CollectiveMainloopBwdSm80ILi2ELi2EN4cute5tupleIJNS5_1CILi64EEENS7_ILi128EEES8_EEENS_10bfloat16_tEfNS_4arch4Sm80ELb1ELb0ELb1ELb0ELb0ELb0ELb0ELb0ELi2ELi2ELi4ELi2ELb1EEENS1_21CollectiveEpilogueBwdISA_SB_SD_Li256ELb0ELb0ELi2EEENS1_25SingleTileBwdLPTSchedulerILb0ELi128ELb0EEEEEEEEEvNT_6ParamsE$_ZN4cute3eso3ESOILb1ELb0EJNS_6LayoutINS_5tupleIJNS3_IJNS_1CILi8EEENS4_ILi1EEEEEENS4_ILi2EEES6_EEENS3_IJNS3_IJS6_NS4_ILi0EEEEEENS4_ILi2048EEESA_EEEEENS_10ViewEngineINS_8smem_ptrIPN7cutlass10bfloat16_tEEEEEEEC2ERKSE_RKSL_:
[----:B------:R-:W-:Y:S02]  /*8390*/  IADD3 R8, R4, -c[0x0][0x20], RZ ;  /* 0x8000080004087a10 */ /* 0x000fe40007ffe0ff */
[----:B------:R-:W-:-:S03]  /*83a0*/  MOV R11, 0x0 ;  /* 0x00000000000b7802 */ /* 0x000fc60000000f00 */
[----:B------:R1:W-:Y:S01]  /*83b0*/  STL.64 [R8], R6 ;  /* 0x0000000608007387 */ /* 0x0003e20000100a00 */
[----:B------:R-:W-:Y:S05]  /*83c0*/  RET.REL.NODEC R10 `(_ZN7cutlass13device_kernelIN5flash19enable_sm80_to_sm89INS1_16FlashAttnBwdSm80INS1_25CollectiveMainloopBwdSm80ILi2ELi2EN4cute5tupleIJNS5_1CILi64EEENS7_ILi128EEES8_EEENS_10bfloat16_tEfNS_4arch4Sm80ELb1ELb0ELb1ELb0ELb0ELb0ELb0ELb0ELi2ELi2ELi4ELi2ELb1EEENS1_21CollectiveEpilogueBwdISA_SB_SD_Li256ELb0ELb0ELi2EEENS1_25SingleTileBwdLPTSchedulerILb0ELi128ELb0EEEEEEEEEvNT_6ParamsE) ;  /* 0xffff7c300a007950 */ /* 0x000fea0003c3ffff */
        .type           $_ZN7cutlass13device_kernelIN5flash19enable_sm80_to_sm89INS1_16FlashAttnBwdSm80INS1_25CollectiveMainloopBwdSm80ILi2ELi2EN4cute5tupleIJNS5_1CILi64EEENS7_ILi128EEES8_EEENS_10bfloat16_tEfNS_4arch4Sm80ELb1ELb0ELb1ELb0ELb0ELb0ELb0ELb0ELi2ELi2ELi4ELi2ELb1EEENS1_21CollectiveEpilogueBwdISA_SB_SD_Li256ELb0ELb0ELi2EEENS1_25SingleTileBwdLPTSchedulerILb0ELi128ELb0EEEEEEEEEvNT_6ParamsE$_ZN4cute3eso3ESOILb1ELb0EJNS_6LayoutINS_5tupleIJNS3_IJNS_1CILi8EEENS4_ILi1EEEEEENS4_ILi2EEES6_EEENS3_IJNS3_IJS6_NS4_ILi0EEEEEENS4_ILi2048EEESA_EEEEEiEEC2ERKSE_RKi,@function
        .size           $_ZN7cutlass13device_kernelIN5flash19enable_sm80_to_sm89INS1_16FlashAttnBwdSm80INS1_25CollectiveMainloopBwdSm80ILi2ELi2EN4cute5tupleIJNS5_1CILi64EEENS7_ILi128EEES8_EEENS_10bfloat16_tEfNS_4arch4Sm80ELb1ELb0ELb1ELb0ELb0ELb0ELb0ELb0ELi2ELi2ELi4ELi2ELb1EEENS1_21CollectiveEpilogueBwdISA_SB_SD_Li256ELb0ELb0ELi2EEENS1_25SingleTileBwdLPTSchedulerILb0ELi128ELb0EEEEEEEEEvNT_6ParamsE$_ZN4cute3eso3ESOILb1ELb0EJNS_6LayoutINS_5tupleIJNS3_IJNS_1CILi8EEENS4_ILi1EEEEEENS4_ILi2EEES6_EEENS3_IJNS3_IJS6_NS4_ILi0EEEEEENS4_ILi2048EEESA_EEEEEiEEC2ERKSE_RKi,($_ZN7cutlass13device_kernelIN5flash19enable_sm80_to_sm89INS1_16FlashAttnBwdSm80INS1_25CollectiveMainloopBwdSm80ILi2ELi2EN4cute5tupleIJNS5_1CILi64EEENS7_ILi128EEES8_EEENS_10bfloat16_tEfNS_4arch4Sm80ELb1ELb0ELb1ELb0ELb0ELb0ELb0ELb0ELi2ELi2ELi4ELi2ELb1EEENS1_21CollectiveEpilogueBwdISA_SB_SD_Li256ELb0ELb0ELi2EEENS1_25SingleTileBwdLPTSchedulerILb0ELi128ELb0EEEEEEEEEvNT_6ParamsE$_ZN4cute5tupleIJNS0_IJNS0_IJNS_1CILi8EEENS1_ILi1EEEEEENS1_ILi2EEES3_EEENS0_IJNS0_IJS3_NS1_ILi0EEEEEElS7_EEEEEC2ERKS6_RKS9_ - $_ZN7cutlass13device_kernelIN5flash19enable_sm80_to_sm89INS1_16FlashAttnBwdSm80INS1_25CollectiveMainloopBwdSm80ILi2ELi2EN4cute5tupleIJNS5_1CILi64EEENS7_ILi128EEES8_EEENS_10bfloat16_tEfNS_4arch4Sm80ELb1ELb0ELb1ELb0ELb0ELb0ELb0ELb0ELi2ELi2ELi4ELi2ELb1EEENS1_21CollectiveEpilogueBwdISA_SB_SD_Li256ELb0ELb0ELi2EEENS1_25SingleTileBwdLPTSchedulerILb0ELi128ELb0EEEEEEEEEvNT_6ParamsE$_ZN4cute3eso3ESOILb1ELb0EJNS_6LayoutINS_5tupleIJNS3_IJNS_1CILi8EEENS4_ILi1EEEEEENS4_ILi2EEES6_EEENS3_IJNS3_IJS6_NS4_ILi0EEEEEENS4_ILi2048EEESA_EEEEEiEEC2ERKSE_RKi)
$_ZN7cutlass13device_kernelIN5flash19enable_sm80_to_sm89INS1_16FlashAttnBwdSm80INS1_25CollectiveMainloopBwdSm80ILi2ELi2EN4cute5tupleIJNS5_1CILi64EEENS7_ILi128EEES8_EEENS_10bfloat16_tEfNS_4arch4Sm80ELb1ELb0ELb1ELb0ELb0ELb0ELb0ELb0ELi2ELi2ELi4ELi2ELb1EEENS1_21CollectiveEpilogueBwdISA_SB_SD_Li256ELb0ELb0ELi2EEENS1_25SingleTileBwdLPTSchedulerILb0ELi128ELb0EEEEEEEEEvNT_6ParamsE$_ZN4cute3eso3ESOILb1ELb0EJNS_6LayoutINS_5tupleIJNS3_IJNS_1CILi8EEENS4_ILi1EEEEEENS4_ILi2EEES6_EEENS3_IJNS3_IJS6_NS4_ILi0EEEEEENS4_ILi2048EEESA_EEEEEiEEC2ERKSE_RKi:
[----:B------:R-:W-:Y:S02]  /*83d0*/  IADD3 R6, R4, -c[0x0][0x20], RZ ;  /* 0x8000080004067a10 */ /* 0x000fe40007ffe0ff */
[----:B------:R-:W-:-:S03]  /*83e0*/  MOV R9, 0x0 ;  /* 0x0000000000097802 */ /* 0x000fc60000000f00 */
[----:B------:R1:W-:Y:S01]  /*83f0*/  STL [R6], R7 ;  /* 0x0000000706007387 */ /* 0x0003e20000100800 */
[----:B------:R-:W-:Y:S05]  /*8400*/  RET.REL.NODEC R8 `(_ZN7cutlass13device_kernelIN5flash19enable_sm80_to_sm89INS1_16FlashAttnBwdSm80INS1_25CollectiveMainloopBwdSm80ILi2ELi2EN4cute5tupleIJNS5_1CILi64EEENS7_ILi128EEES8_EEENS_10bfloat16_tEfNS_4arch4Sm80ELb1ELb0ELb1ELb0ELb0ELb0ELb0ELb0ELi2ELi2ELi4ELi2ELb1EEENS1_21CollectiveEpilogueBwdISA_SB_SD_Li256ELb0ELb0ELi2EEENS1_25SingleTileBwdLPTSchedulerILb0ELi128ELb0EEEEEEEEEvNT_6ParamsE) ;  /* 0xffff7bf008007950 */ /* 0x000fea0003c3ffff */
        .type           $_ZN7cutlass13device_kernelIN5flash19enable_sm80_to_sm89INS1_16FlashAttnBwdSm80INS1_25CollectiveMainloopBwdSm80ILi2ELi2EN4cute5tupleIJNS5_1CILi64EEENS7_ILi128EEES8_EEENS_10bfloat16_tEfNS_4arch4Sm80ELb1ELb0ELb1ELb0ELb0ELb0ELb0ELb0ELi2ELi2ELi4ELi2ELb1EEENS1_21CollectiveEpilogueBwdISA_SB_SD_Li256ELb0ELb0ELi2EEENS1_25SingleTileBwdLPTSchedulerILb0ELi128ELb0EEEEEEEEEvNT_6ParamsE$_ZN4cute5tupleIJNS0_IJNS0_IJNS_1CILi8EEENS1_ILi1EEEEEENS1_ILi2EEES3_EEENS0_IJNS0_IJS3_NS1_ILi0EEEEEElS7_EEEEEC2ERKS6_RKS9_,@function
        .size           $_ZN7cutlass13device_kernelIN5flash19enable_sm80_to_sm89INS1_16FlashAttnBwdSm80INS1_25CollectiveMainloopBwdSm80ILi2ELi2EN4cute5tupleIJNS5_1CILi64EEENS7_ILi128EEES8_EEENS_10bfloat16_tEfNS_4arch4Sm80ELb1ELb0ELb1ELb0ELb0ELb0ELb0ELb0ELi2ELi2ELi4ELi2ELb1EEENS1_21CollectiveEpilogueBwdISA_SB_SD_Li256ELb0ELb0ELi2EEENS1_25SingleTileBwdLPTSchedulerILb0ELi128ELb0EEEEEEEEEvNT_6ParamsE$_ZN4cute5tupleIJNS0_IJNS0_IJNS_1CILi8EEENS1_ILi1EEEEEENS1_ILi2EEES3_EEENS0_IJNS0_IJS3_NS1_ILi0EEEEEElS7_EEEEEC2ERKS6_RKS9_,($_ZN7cutlass13device_kernelIN5flash19enable_sm80_to_sm89INS1_16FlashAttnBwdSm80INS1_25CollectiveMainloopBwdSm80ILi2ELi2EN4cute5tupleIJNS5_1CILi64EEENS7_ILi128EEES8_EEENS_10bfloat16_tEfNS_4arch4Sm80ELb1ELb0ELb1ELb0ELb0ELb0ELb0ELb0ELi2ELi2ELi4ELi2ELb1EEENS1_21CollectiveEpilogueBwdISA_SB_SD_Li256ELb0ELb0ELi2EEENS1_25SingleTileBwdLPTSchedulerILb0ELi128ELb0EEEEEEEEEvNT_6ParamsE$_ZN4cute5tupleIJNS_15ArithmeticTupleIJNS_1CILi0EEEiEEEEEC2ERKS4_ - $_ZN7cutlass13device_kernelIN5flash19enable_sm80_to_sm89INS1_16FlashAttnBwdSm80INS1_25CollectiveMainloopBwdSm80ILi2ELi2EN4cute5tupleIJNS5_1CILi64EEENS7_ILi128EEES8_EEENS_10bfloat16_tEfNS_4arch4Sm80ELb1ELb0ELb1ELb0ELb0ELb0ELb0ELb0ELi2ELi2ELi4ELi2ELb1EEENS1_21CollectiveEpilogueBwdISA_SB_SD_Li256ELb0ELb0ELi2EEENS1_25SingleTileBwdLPTSchedulerILb0ELi128ELb0EEEEEEEEEvNT_6ParamsE$_ZN4cute5tupleIJNS0_IJNS0_IJNS_1CILi8EEENS1_ILi1EEEEEENS1_ILi2EEES3_EEENS0_IJNS0_IJS3_NS1_ILi0EEEEEElS7_EEEEEC2ERKS6_RKS9_)
$_ZN7cutlass13device_kernelIN5flash19enable_sm80_to_sm89INS1_16FlashAttnBwdSm80INS1_25CollectiveMainloopBwdSm80ILi2ELi2EN4cute5tupleIJNS5_1CILi64EEENS7_ILi128EEES8_EEENS_10bfloat16_tEfNS_4arch4Sm80ELb1ELb0ELb1ELb0ELb0ELb0ELb0ELb0ELi2ELi2ELi4ELi2ELb1EEENS1_21CollectiveEpilogueBwdISA_SB_SD_Li256ELb0ELb0ELi2EEENS1_25SingleTileBwdLPTSchedulerILb0ELi128ELb0EEEEEEEEEvNT_6ParamsE$_ZN4cute5tupleIJNS0_IJNS0_IJNS_1CILi8EEENS1_ILi1EEEEEENS1_ILi2EEES3_EEENS0_IJNS0_IJS3_NS1_ILi0EEEEEElS7_EEEEEC2ERKS6_RKS9_:
[----:B------:R-:W-:Y:S02]  /*8410*/  MOV R10, 0x8430 ;  /* 0x00008430000a7802 */ /* 0x000fe40000000f00 */
[----:B------:R-:W-:Y:S05]  /*8420*/  CALL.REL.NOINC `($_ZN7cutlass13device_kernelIN5flash19enable_sm80_to_sm89INS1_16FlashAttnBwdSm80INS1_25CollectiveMainloopBwdSm80ILi2ELi2EN4cute5tupleIJNS5_1CILi64EEENS7_ILi128EEES8_EEENS_10bfloat16_tEfNS_4arch4Sm80ELb1ELb0ELb1ELb0ELb0ELb0ELb0ELb0ELi2ELi2ELi4ELi2ELb1EEENS1_21CollectiveEpilogueBwdISA_SB_SD_Li256ELb0ELb0ELi2EEENS1_25SingleTileBwdLPTSchedulerILb0ELi128ELb0EEEEEEEEEvNT_6ParamsE$_ZN4cute3eso3ESOILb1ELb0EJNS_5tupleIJNS2_IJNS_1CILi8EEENS3_ILi1EEEEEENS3_ILi2EEES5_EEENS2_IJNS2_IJS5_NS3_ILi0EEEEEElS9_EEEEEC2ERKS8_RKSB_) ;  /* 0xfffffb9000007944 */ /* 0x000fea0003c3ffff */
[----:B------:R-:W-:-:S04]  /*8430*/  MOV R9, 0x0 ;  /* 0x0000000000097802 */ /* 0x000fc80000000f00 */
[----:B------:R-:W-:Y:S05]  /*8440*/  RET.REL.NODEC R8 `(_ZN7cutlass13device_kernelIN5flash19enable_sm80_to_sm89INS1_16FlashAttnBwdSm80INS1_25CollectiveMainloopBwdSm80ILi2ELi2EN4cute5tupleIJNS5_1CILi64EEENS7_ILi128EEES8_EEENS_10bfloat16_tEfNS_4arch4Sm80ELb1ELb0ELb1ELb0ELb0ELb0ELb0ELb0ELi2ELi2ELi4ELi2ELb1EEENS1_21CollectiveEpilogueBwdISA_SB_SD_Li256ELb0ELb0ELi2EEENS1_25SingleTileBwdLPTSchedulerILb0ELi128ELb0EEEEEEEEEvNT_6ParamsE) ;  /* 0xffff7bb008007950 */ /* 0x000fea0003c3ffff */
        .type           $_ZN7cutlass13device_kernelIN5flash19enable_sm80_to_sm89INS1_16FlashAttnBwdSm80INS1_25CollectiveMainloopBwdSm80ILi2ELi2EN4cute5tupleIJNS5_1CILi64EEENS7_ILi128EEES8_EEENS_10bfloat16_tEfNS_4arch4Sm80ELb1ELb0ELb1ELb0ELb0ELb0ELb0ELb0ELi2ELi2ELi4ELi2ELb1EEENS1_21CollectiveEpilogueBwdISA_SB_SD_Li256ELb0ELb0ELi2EEENS1_25SingleTileBwdLPTSchedulerILb0ELi128ELb0EEEEEEEEEvNT_6ParamsE$_ZN4cute5tupleIJNS_15ArithmeticTupleIJNS_1CILi0EEEiEEEEEC2ERKS4_,@function
        .size           $_ZN7cutlass13device_kernelIN5flash19enable_sm80_to_sm89INS1_16FlashAttnBwdSm80INS1_25CollectiveMainloopBwdSm80ILi2ELi2EN4cute5tupleIJNS5_1CILi64EEENS7_ILi128EEES8_EEENS_10bfloat16_tEfNS_4arch4Sm80ELb1ELb0ELb1ELb0ELb0ELb0ELb0ELb0ELi2ELi2ELi4ELi2ELb1EEENS1_21CollectiveEpilogueBwdISA_SB_SD_Li256ELb0ELb0ELi2EEENS1_25SingleTileBwdLPTSchedulerILb0ELi128ELb0EEEEEEEEEvNT_6ParamsE$_ZN4cute5tupleIJNS_15ArithmeticTupleIJNS_1CILi0EEEiEEEEEC2ERKS4_,($_ZN7cutlass13device_kernelIN5flash19enable_sm80_to_sm89INS1_16FlashAttnBwdSm80INS1_25CollectiveMainloopBwdSm80ILi2ELi2EN4cute5tupleIJNS5_1CILi64EEENS7_ILi128EEES8_EEENS_10bfloat16_tEfNS_4arch4Sm80ELb1ELb0ELb1ELb0ELb0ELb0ELb0ELb0ELi2ELi2ELi4ELi2ELb1EEENS1_21CollectiveEpilogueBwdISA_SB_SD_Li256ELb0ELb0ELi2EEENS1_25SingleTileBwdLPTSchedulerILb0ELi128ELb0EEEEEEEEEvNT_6ParamsE$_ZN4cute5tupleIJNS_15ArithmeticTupleIJiEEEEEC2ERKS2_ - $_ZN7cutlass13device_kernelIN5flash19enable_sm80_to_sm89INS1_16FlashAttnBwdSm80INS1_25CollectiveMainloopBwdSm80ILi2ELi2EN4cute5tupleIJNS5_1CILi64EEENS7_ILi128EEES8_EEENS_10bfloat16_tEfNS_4arch4Sm80ELb1ELb0ELb1ELb0ELb0ELb0ELb0ELb0ELi2ELi2ELi4ELi2ELb1EEENS1_21CollectiveEpilogueBwdISA_SB_SD_Li256ELb0ELb0ELi2EEENS1_25SingleTileBwdLPTSchedulerILb0ELi128ELb0EEEEEEEEEvNT_6ParamsE$_ZN4cute5tupleIJNS_15ArithmeticTupleIJNS_1CILi0EEEiEEEEEC2ERKS4_)
$_ZN7cutlass13device_kernelIN5flash19enable_sm80_to_sm89INS1_16FlashAttnBwdSm80INS1_25CollectiveMainloopBwdSm80ILi2ELi2EN4cute5tupleIJNS5_1CILi64EEENS7_ILi128EEES8_EEENS_10bfloat16_tEfNS_4arch4Sm80ELb1ELb0ELb1ELb0ELb0ELb0ELb0ELb0ELi2ELi2ELi4ELi2ELb1EEENS1_21CollectiveEpilogueBwdISA_SB_SD_Li256ELb0ELb0ELi2EEENS1_25SingleTileBwdLPTSchedulerILb0ELi128ELb0EEEEEEEEEvNT_6ParamsE$_ZN4cute5tupleIJNS_15ArithmeticTupleIJNS_1CILi0EEEiEEEEEC2ERKS4_:
[----:B------:R-:W-:Y:S02]  /*8450*/  MOV R10, 0x8470 ;  /* 0x00008470000a7802 */ /* 0x000fe40000000f00 */
[----:B------:R-:W-:Y:S05]  /*8460*/  CALL.REL.NOINC `($_ZN7cutlass13device_kernelIN5flash19enable_sm80_to_sm89INS1_16FlashAttnBwdSm80INS1_25CollectiveMainloopBwdSm80ILi2ELi2EN4cute5tupleIJNS5_1CILi64EEENS7_ILi128EEES8_EEENS_10bfloat16_tEfNS_4arch4Sm80ELb1ELb0ELb1ELb0ELb0ELb0ELb0ELb0ELi2ELi2ELi4ELi2ELb1EEENS1_21CollectiveEpilogueBwdISA_SB_SD_Li256ELb0ELb0ELi2EEENS1_25SingleTileBwdLPTSchedulerILb0ELi128ELb0EEEEEEEEEvNT_6ParamsE$_ZN4cute3eso3ESOILb0ELb1EJNS_15ArithmeticTupleIJNS_1CILi0EEEiEEEEEC2ERKS5_) ;  /* 0xfffff56000007944 */ /* 0x000fea0003c3ffff */
[----:B------:R-:W-:-:S04]  /*8470*/  MOV R17, 0x0 ;  /* 0x0000000000117802 */ /* 0x000fc80000000f00 */
[----:B------:R-:W-:Y:S05]  /*8480*/  RET.REL.NODEC R16 `(_ZN7cutlass13device_kernelIN5flash19enable_sm80_to_sm89INS1_16FlashAttnBwdSm80INS1_25CollectiveMainloopBwdSm80ILi2ELi2EN4cute5tupleIJNS5_1CILi64EEENS7_ILi128EEES8_EEENS_10bfloat16_tEfNS_4arch4Sm80ELb1ELb0ELb1ELb0ELb0ELb0ELb0ELb0ELi2ELi2ELi4ELi2ELb1EEENS1_21CollectiveEpilogueBwdISA_SB_SD_Li256ELb0ELb0ELi2EEENS1_25SingleTileBwdLPTSchedulerILb0ELi128ELb0EEEEEEEEEvNT_6ParamsE) ;  /* 0xffff7b7010007950 */ /* 0x000fea0003c3ffff */
        .type           $_ZN7cutlass13device_kernelIN5flash19enable_sm80_to_sm89INS1_16FlashAttnBwdSm80INS1_25CollectiveMainloopBwdSm80ILi2ELi2EN4cute5tupleIJNS5_1CILi64EEENS7_ILi128EEES8_EEENS_10bfloat16_tEfNS_4arch4Sm80ELb1ELb0ELb1ELb0ELb0ELb0ELb0ELb0ELi2ELi2ELi4ELi2ELb1EEENS1_21CollectiveEpilogueBwdISA_SB_SD_Li256ELb0ELb0ELi2EEENS1_25SingleTileBwdLPTSchedulerILb0ELi128ELb0EEEEEEEEEvNT_6ParamsE$_ZN4cute5tupleIJNS_15ArithmeticTupleIJiEEEEEC2ERKS2_,@function
        .size           $_ZN7cutlass13device_kernelIN5flash19enable_sm80_to_sm89INS1_16FlashAttnBwdSm80INS1_25CollectiveMainloopBwdSm80ILi2ELi2EN4cute5tupleIJNS5_1CILi64EEENS7_ILi128EEES8_EEENS_10bfloat16_tEfNS_4arch4Sm80ELb1ELb0ELb1ELb0ELb0ELb0ELb0ELb0ELi2ELi2ELi4ELi2ELb1EEENS1_21CollectiveEpilogueBwdISA_SB_SD_Li256ELb0ELb0ELi2EEENS1_25SingleTileBwdLPTSchedulerILb0ELi128ELb0EEEEEEEEEvNT_6ParamsE$_ZN4cute5tupleIJNS_15ArithmeticTupleIJiEEEEEC2ERKS2_,($_ZN7cutlass13device_kernelIN5flash19enable_sm80_to_sm89INS1_16FlashAttnBwdSm80INS1_25CollectiveMainloopBwdSm80ILi2ELi2EN4cute5tupleIJNS5_1CILi64EEENS7_ILi128EEES8_EEENS_10bfloat16_tEfNS_4arch4Sm80ELb1ELb0ELb1ELb0ELb0ELb0ELb0ELb0ELi2ELi2ELi4ELi2ELb1EEENS1_21CollectiveEpilogueBwdISA_SB_SD_Li256ELb0ELb0ELi2EEENS1_25SingleTileBwdLPTSchedulerILb0ELi128ELb0EEEEEEEEEvNT_6ParamsE$_ZN4cute5tupleIJNS_15ArithmeticTupleIJiiEEEEEC2ERKS2_ - $_ZN7cutlass13device_kernelIN5flash19enable_sm80_to_sm89INS1_16FlashAttnBwdSm80INS1_25CollectiveMainloopBwdSm80ILi2ELi2EN4cute5tupleIJNS5_1CILi64EEENS7_ILi128EEES8_EEENS_10bfloat16_tEfNS_4arch4Sm80ELb1ELb0ELb1ELb0ELb0ELb0ELb0ELb0ELi2ELi2ELi4ELi2ELb1EEENS1_21CollectiveEpilogueBwdISA_SB_SD_Li256ELb0ELb0ELi2EEENS1_25SingleTileBwdLPTSchedulerILb0ELi128ELb0EEEEEEEEEvNT_6ParamsE$_ZN4cute5tupleIJNS_15ArithmeticTupleIJiEEEEEC2ERKS2_)
$_ZN7cutlass13device_kernelIN5flash19enable_sm80_to_sm89INS1_16FlashAttnBwdSm80INS1_25CollectiveMainloopBwdSm80ILi2ELi2EN4cute5tupleIJNS5_1CILi64EEENS7_ILi128EEES8_EEENS_10bfloat16_tEfNS_4arch4Sm80ELb1ELb0ELb1ELb0ELb0ELb0ELb0ELb0ELi2ELi2ELi4ELi2ELb1EEENS1_21CollectiveEpilogueBwdISA_SB_SD_Li256ELb0ELb0ELi2EEENS1_25SingleTileBwdLPTSchedulerILb0ELi128ELb0EEEEEEEEEvNT_6ParamsE$_ZN4cute5tupleIJNS_15ArithmeticTupleIJiEEEEEC2ERKS2_:
[----:B------:R-:W-:Y:S02]  /*8490*/  MOV R8, 0x84b0 ;  /* 0x000084b000087802 */ /* 0x000fe40000000f00 */
[----:B------:R-:W-:Y:S05]  /*84a0*/  CALL.REL.NOINC `($_ZN7cutlass13device_kernelIN5flash19enable_sm80_to_sm89INS1_16FlashAttnBwdSm80INS1_25CollectiveMainloopBwdSm80ILi2ELi2EN4cute5tupleIJNS5_1CILi64EEENS7_ILi128EEES8_EEENS_10bfloat16_tEfNS_4arch4Sm80ELb1ELb0ELb1ELb0ELb0ELb0ELb0ELb0ELi2ELi2ELi4ELi2ELb1EEENS1_21CollectiveEpilogueBwdISA_SB_SD_Li256ELb0ELb0ELi2EEENS1_25SingleTileBwdLPTSchedulerILb0ELi128ELb0EEEEEEEEEvNT_6ParamsE$_ZN4cute3eso3ESOILb0ELb1EJNS_15ArithmeticTupleIJiEEEEEC2ERKS3_) ;  /* 0xfffff56000007944 */ /* 0x000fea0003c3ffff */
[----:B------:R-:W-:-:S04]  /*84b0*/  MOV R11, 0x0 ;  /* 0x00000000000b7802 */ /* 0x000fc80000000f00 */
[----:B------:R-:W-:Y:S05]  /*84c0*/  RET.REL.NODEC R10 `(_ZN7cutlass13device_kernelIN5flash19enable_sm80_to_sm89INS1_16FlashAttnBwdSm80INS1_25CollectiveMainloopBwdSm80ILi2ELi2EN4cute5tupleIJNS5_1CILi64EEENS7_ILi128EEES8_EEENS_10bfloat16_tEfNS_4arch4Sm80ELb1ELb0ELb1ELb0ELb0ELb0ELb0ELb0ELi2ELi2ELi4ELi2ELb1EEENS1_21CollectiveEpilogueBwdISA_SB_SD_Li256ELb0ELb0ELi2EEENS1_25SingleTileBwdLPTSchedulerILb0ELi128ELb0EEEEEEEEEvNT_6ParamsE) ;  /* 0xffff7b300a007950 */ /* 0x000fea0003c3ffff */
        .type           $_ZN7cutlass13device_kernelIN5flash19enable_sm80_to_sm89INS1_16FlashAttnBwdSm80INS1_25CollectiveMainloopBwdSm80ILi2ELi2EN4cute5tupleIJNS5_1CILi64EEENS7_ILi128EEES8_EEENS_10bfloat16_tEfNS_4arch4Sm80ELb1ELb0ELb1ELb0ELb0ELb0ELb0ELb0ELi2ELi2ELi4ELi2ELb1EEENS1_21CollectiveEpilogueBwdISA_SB_SD_Li256ELb0ELb0ELi2EEENS1_25SingleTileBwdLPTSchedulerILb0ELi128ELb0EEEEEEEEEvNT_6ParamsE$_ZN4cute5tupleIJNS_15ArithmeticTupleIJiiEEEEEC2ERKS2_,@function
        .size           $_ZN7cutlass13device_kernelIN5flash19enable_sm80_to_sm89INS1_16FlashAttnBwdSm80INS1_25CollectiveMainloopBwdSm80ILi2ELi2EN4cute5tupleIJNS5_1CILi64EEENS7_ILi128EEES8_EEENS_10bfloat16_tEfNS_4arch4Sm80ELb1ELb0ELb1ELb0ELb0ELb0ELb0ELb0ELi2ELi2ELi4ELi2ELb1EEENS1_21CollectiveEpilogueBwdISA_SB_SD_Li256ELb0ELb0ELi2EEENS1_25SingleTileBwdLPTSchedulerILb0ELi128ELb0EEEEEEEEEvNT_6ParamsE$_ZN4cute5tupleIJNS_15ArithmeticTupleIJiiEEEEEC2ERKS2_,($_ZN7cutlass13device_kernelIN5flash19enable_sm80_to_sm89INS1_16FlashAttnBwdSm80INS1_25CollectiveMainloopBwdSm80ILi2ELi2EN4cute5tupleIJNS5_1CILi64EEENS7_ILi128EEES8_EEENS_10bfloat16_tEfNS_4arch4Sm80ELb1ELb0ELb1ELb0ELb0ELb0ELb0ELb0ELi2ELi2ELi4ELi2ELb1EEENS1_21CollectiveEpilogueBwdISA_SB_SD_Li256ELb0ELb0ELi2EEENS1_25SingleTileBwdLPTSchedulerILb0ELi128ELb0EEEEEEEEEvNT_6ParamsE$_ZN4cute5tupleIJNS_15ArithmeticTupleIJiiEEEiiiEEC2ERKS2_RKiS7_S7_ - $_ZN7cutlass13device_kernelIN5flash19enable_sm80_to_sm89INS1_16FlashAttnBwdSm80INS1_25CollectiveMainloopBwdSm80ILi2ELi2EN4cute5tupleIJNS5_1CILi64EEENS7_ILi128EEES8_EEENS_10bfloat16_tEfNS_4arch4Sm80ELb1ELb0ELb1ELb0ELb0ELb0ELb0ELb0ELi2ELi2ELi4ELi2ELb1EEENS1_21CollectiveEpilogueBwdISA_SB_SD_Li256ELb0ELb0ELi2EEENS1_25SingleTileBwdLPTSchedulerILb0ELi128ELb0EEEEEEEEEvNT_6ParamsE$_ZN4cute5tupleIJNS_15ArithmeticTupleIJiiEEEEEC2ERKS2_)
$_ZN7cutlass13device_kernelIN5flash19enable_sm80_to_sm89INS1_16FlashAttnBwdSm80INS1_25CollectiveMainloopBwdSm80ILi2ELi2EN4cute5tupleIJNS5_1CILi64EEENS7_ILi128EEES8_EEENS_10bfloat16_tEfNS_4arch4Sm80ELb1ELb0ELb1ELb0ELb0ELb0ELb0ELb0ELi2ELi2ELi4ELi2ELb1EEENS1_21CollectiveEpilogueBwdISA_SB_SD_Li256ELb0ELb0ELi2EEENS1_25SingleTileBwdLPTSchedulerILb0ELi128ELb0EEEEEEEEEvNT_6ParamsE$_ZN4cute5tupleIJNS_15ArithmeticTupleIJiiEEEEEC2ERKS2_:
[----:B------:R-:W-:Y:S02]  /*84d0*/  MOV R8, 0x84f0 ;  /* 0x000084f000087802 */ /* 0x000fe40000000f00 */
[----:B------:R-:W-:Y:S05]  /*84e0*/  CALL.REL.NOINC `($_ZN7cutlass13device_kernelIN5flash19enable_sm80_to_sm89INS1_16FlashAttnBwdSm80INS1_25CollectiveMainloopBwdSm80ILi2ELi2EN4cute5tupleIJNS5_1CILi64EEENS7_ILi128EEES8_EEENS_10bfloat16_tEfNS_4arch4Sm80ELb1ELb0ELb1ELb0ELb0ELb0ELb0ELb0ELi2ELi2ELi4ELi2ELb1EEENS1_21CollectiveEpilogueBwdISA_SB_SD_Li256ELb0ELb0ELi2EEENS1_25SingleTileBwdLPTSchedulerILb0ELi128ELb0EEEEEEEEEvNT_6ParamsE$_ZN4cute3eso3ESOILb0ELb1EJNS_15ArithmeticTupleIJiiEEEEEC2ERKS3_) ;  /* 0xfffff57000007944 */ /* 0x000fea0003c3ffff */
[----:B------:R-:W-:-:S04]  /*84f0*/  MOV R11, 0x0 ;  /* 0x00000000000b7802 */ /* 0x000fc80000000f00 */
[----:B------:R-:W-:Y:S05]  /*8500*/  RET.REL.NODEC R10 `(_ZN7cutlass13device_kernelIN5flash19enable_sm80_to_sm89INS1_16FlashAttnBwdSm80INS1_25CollectiveMainloopBwdSm80ILi2ELi2EN4cute5tupleIJNS5_1CILi64EEENS7_ILi128EEES8_EEENS_10bfloat16_tEfNS_4arch4Sm80ELb1ELb0ELb1ELb0ELb0ELb0ELb0ELb0ELi2ELi2ELi4ELi2ELb1EEENS1_21CollectiveEpilogueBwdISA_SB_SD_Li256ELb0ELb0ELi2EEENS1_25SingleTileBwdLPTSchedulerILb0ELi128ELb0EEEEEEEEEvNT_6ParamsE) ;  /* 0xffff7af00a007950 */ /* 0x000fea0003c3ffff */
        .type           $_ZN7cutlass13device_kernelIN5flash19enable_sm80_to_sm89INS1_16FlashAttnBwdSm80INS1_25CollectiveMainloopBwdSm80ILi2ELi2EN4cute5tupleIJNS5_1CILi64EEENS7_ILi128EEES8_EEENS_10bfloat16_tEfNS_4arch4Sm80ELb1ELb0ELb1ELb0ELb0ELb0ELb0ELb0ELi2ELi2ELi4ELi2ELb1EEENS1_21CollectiveEpilogueBwdISA_SB_SD_Li256ELb0ELb0ELi2EEENS1_25SingleTileBwdLPTSchedulerILb0ELi128ELb0EEEEEEEEEvNT_6ParamsE$_ZN4cute5tupleIJNS_15ArithmeticTupleIJiiEEEiiiEEC2ERKS2_RKiS7_S7_,@function
        .size           $_ZN7cutlass13device_kernelIN5flash19enable_sm80_to_sm89INS1_16FlashAttnBwdSm80INS1_25CollectiveMainloopBwdSm80ILi2ELi2EN4cute5tupleIJNS5_1CILi64EEENS7_ILi128EEES8_EEENS_10bfloat16_tEfNS_4arch4Sm80ELb1ELb0ELb1ELb0ELb0ELb0ELb0ELb0ELi2ELi2ELi4ELi2ELb1EEENS1_21CollectiveEpilogueBwdISA_SB_SD_Li256ELb0ELb0ELi2EEENS1_25SingleTileBwdLPTSchedulerILb0ELi128ELb0EEEEEEEEEvNT_6ParamsE$_ZN4cute5tupleIJNS_15ArithmeticTupleIJiiEEEiiiEEC2ERKS2_RKiS7_S7_,($_ZN7cutlass13device_kernelIN5flash19enable_sm80_to_sm89INS1_16FlashAttnBwdSm80INS1_25CollectiveMainloopBwdSm80ILi2ELi2EN4cute5tupleIJNS5_1CILi64EEENS7_ILi128EEES8_EEENS_10bfloat16_tEfNS_4arch4Sm80ELb1ELb0ELb1ELb0ELb0ELb0ELb0ELb0ELi2ELi2ELi4ELi2ELb1EEENS1_21CollectiveEpilogueBwdISA_SB_SD_Li256ELb0ELb0ELi2EEENS1_25SingleTileBwdLPTSchedulerILb0ELi128ELb0EEEEEEEEEvNT_6ParamsE$_ZN4cute5tupleIJNS_1CILi0EEES2_S2_iEEC2ERKS2_S5_S5_RKi - $_ZN7cutlass13device_kernelIN5flash19enable_sm80_to_sm89INS1_16FlashAttnBwdSm80INS1_25CollectiveMainloopBwdSm80ILi2ELi2EN4cute5tupleIJNS5_1CILi64EEENS7_ILi128EEES8_EEENS_10bfloat16_tEfNS_4arch4Sm80ELb1ELb0ELb1ELb0ELb0ELb0ELb0ELb0ELi2ELi2ELi4ELi2ELb1EEENS1_21CollectiveEpilogueBwdISA_SB_SD_Li256ELb0ELb0ELi2EEENS1_25SingleTileBwdLPTSchedulerILb0ELi128ELb0EEEEEEEEEvNT_6ParamsE$_ZN4cute5tupleIJNS_15ArithmeticTupleIJiiEEEiiiEEC2ERKS2_RKiS7_S7_)
$_ZN7cutlass13device_kernelIN5flash19enable_sm80_to_sm89INS1_16FlashAttnBwdSm80INS1_25CollectiveMainloopBwdSm80ILi2ELi2EN4cute5tupleIJNS5_1CILi64EEENS7_ILi128EEES8_EEENS_10bfloat16_tEfNS_4arch4Sm80ELb1ELb0ELb1ELb0ELb0ELb0ELb0ELb0ELi2ELi2ELi4ELi2ELb1EEENS1_21CollectiveEpilogueBwdISA_SB_SD_Li256ELb0ELb0ELi2EEENS1_25SingleTileBwdLPTSchedulerILb0ELi128ELb0EEEEEEEEEvNT_6ParamsE$_ZN4cute5tupleIJNS_15ArithmeticTupleIJiiEEEiiiEEC2ERKS2_RKiS7_S7_:
[----:B------:R-:W-:Y:S02]  /*8510*/  MOV R18, 0x8530 ;  /* 0x0000853000127802 */ /* 0x000fe40000000f00 */
[----:B------:R-:W-:Y:S05]  /*8520*/  CALL.REL.NOINC `($_ZN7cutlass13device_kernelIN5flash19enable_sm80_to_sm89INS1_16FlashAttnBwdSm80INS1_25CollectiveMainloopBwdSm80ILi2ELi2EN4cute5tupleIJNS5_1CILi64EEENS7_ILi128EEES8_EEENS_10bfloat16_tEfNS_4arch4Sm80ELb1ELb0ELb1ELb0ELb0ELb0ELb0ELb0ELi2ELi2ELi4ELi2ELb1EEENS1_21CollectiveEpilogueBwdISA_SB_SD_Li256ELb0ELb0ELi2EEENS1_25SingleTileBwdLPTSchedulerILb0ELi128ELb0EEEEEEEEEvNT_6ParamsE$_ZN4cute3eso3ESOILb0ELb0EJNS_15ArithmeticTupleIJiiEEEiiiEEC2ERKS3_RKiS8_S8_) ;  /* 0xfffff16000007944 */ /* 0x000fea0003c3ffff */
[----:B------:R-:W-:-:S04]  /*8530*/  MOV R45, 0x0 ;  /* 0x00000000002d7802 */ /* 0x000fc80000000f00 */
[----:B------:R-:W-:Y:S05]  /*8540*/  RET.REL.NODEC R44 `(_ZN7cutlass13device_kernelIN5flash19enable_sm80_to_sm89INS1_16FlashAttnBwdSm80INS1_25CollectiveMainloopBwdSm80ILi2ELi2EN4cute5tupleIJNS5_1CILi64EEENS7_ILi128EEES8_EEENS_10bfloat16_tEfNS_4arch4Sm80ELb1ELb0ELb1ELb0ELb0ELb0ELb0ELb0ELi2ELi2ELi4ELi2ELb1EEENS1_21CollectiveEpilogueBwdISA_SB_SD_Li256ELb0ELb0ELi2EEENS1_25SingleTileBwdLPTSchedulerILb0ELi128ELb0EEEEEEEEEvNT_6ParamsE) ;  /* 0xffff7ab02c007950 */ /* 0x000fea0003c3ffff */
        .type           $_ZN7cutlass13device_kernelIN5flash19enable_sm80_to_sm89INS1_16FlashAttnBwdSm80INS1_25CollectiveMainloopBwdSm80ILi2ELi2EN4cute5tupleIJNS5_1CILi64EEENS7_ILi128EEES8_EEENS_10bfloat16_tEfNS_4arch4Sm80ELb1ELb0ELb1ELb0ELb0ELb0ELb0ELb0ELi2ELi2ELi4ELi2ELb1EEENS1_21CollectiveEpilogueBwdISA_SB_SD_Li256ELb0ELb0ELi2EEENS1_25SingleTileBwdLPTSchedulerILb0ELi128ELb0EEEEEEEEEvNT_6ParamsE$_ZN4cute5tupleIJNS_1CILi0EEES2_S2_iEEC2ERKS2_S5_S5_RKi,@function
        .size           $_ZN7cutlass13device_kernelIN5flash19enable_sm80_to_sm89INS1_16FlashAttnBwdSm80INS1_25CollectiveMainloopBwdSm80ILi2ELi2EN4cute5tupleIJNS5_1CILi64EEENS7_ILi128EEES8_EEENS_10bfloat16_tEfNS_4arch4Sm80ELb1ELb0ELb1ELb0ELb0ELb0ELb0ELb0ELi2ELi2ELi4ELi2ELb1EEENS1_21CollectiveEpilogueBwdISA_SB_SD_Li256ELb0ELb0ELi2EEENS1_25SingleTileBwdLPTSchedulerILb0ELi128ELb0EEEEEEEEEvNT_6ParamsE$_ZN4cute5tupleIJNS_1CILi0EEES2_S2_iEEC2ERKS2_S5_S5_RKi,($_ZN7cutlass13device_kernelIN5flash19enable_sm80_to_sm89INS1_16FlashAttnBwdSm80INS1_25CollectiveMainloopBwdSm80ILi2ELi2EN4cute5tupleIJNS5_1CILi64EEENS7_ILi128EEES8_EEENS_10bfloat16_tEfNS_4arch4Sm80ELb1ELb0ELb1ELb0ELb0ELb0ELb0ELb0ELi2ELi2ELi4ELi2ELb1EEENS1_21CollectiveEpilogueBwdISA_SB_SD_Li256ELb0ELb0ELi2EEENS1_25SingleTileBwdLPTSchedulerILb0ELi128ELb0EEEEEEEEEvNT_6ParamsE$_ZN4cute5tupleIJNS_1CILi0EEES2_iEEC2ERKS2_S5_RKi - $_ZN7cutlass13device_kernelIN5flash19enable_sm80_to_sm89INS1_16FlashAttnBwdSm80INS1_25CollectiveMainloopBwdSm80ILi2ELi2EN4cute5tupleIJNS5_1CILi64EEENS7_ILi128EEES8_EEENS_10bfloat16_tEfNS_4arch4Sm80ELb1ELb0ELb1ELb0ELb0ELb0ELb0ELb0ELi2ELi2ELi4ELi2ELb1EEENS1_21CollectiveEpilogueBwdISA_SB_SD_Li256ELb0ELb0ELi2EEENS1_25SingleTileBwdLPTSchedulerILb0ELi128ELb0EEEEEEEEEvNT_6ParamsE$_ZN4cute5tupleIJNS_1CILi0EEES2_S2_iEEC2ERKS2_S5_S5_RKi)
$_ZN7cutlass13device_kernelIN5flash19enable_sm80_to_sm89INS1_16FlashAttnBwdSm80INS1_25CollectiveMainloopBwdSm80ILi2ELi2EN4cute5tupleIJNS5_1CILi64EEENS7_ILi128EEES8_EEENS_10bfloat16_tEfNS_4arch4Sm80ELb1ELb0ELb1ELb0ELb0ELb0ELb0ELb0ELi2ELi2ELi4ELi2ELb1EEENS1_21CollectiveEpilogueBwdISA_SB_SD_Li256ELb0ELb0ELi2EEENS1_25SingleTileBwdLPTSchedulerILb0ELi128ELb0EEEEEEEEEvNT_6ParamsE$_ZN4cute5tupleIJNS_1CILi0EEES2_S2_iEEC2ERKS2_S5_S5_RKi:
[----:B------:R-:W-:Y:S02]  /*8550*/  MOV R10, 0x8570 ;  /* 0x00008570000a7802 */ /* 0x000fe40000000f00 */
[----:B------:R-:W-:Y:S05]  /*8560*/  CALL.REL.NOINC `($_ZN7cutlass13device_kernelIN5flash19enable_sm80_to_sm89INS1_16FlashAttnBwdSm80INS1_25CollectiveMainloopBwdSm80ILi2ELi2EN4cute5tupleIJNS5_1CILi64EEENS7_ILi128EEES8_EEENS_10bfloat16_tEfNS_4arch4Sm80ELb1ELb0ELb1ELb0ELb0ELb0ELb0ELb0ELi2ELi2ELi4ELi2ELb1EEENS1_21CollectiveEpilogueBwdISA_SB_SD_Li256ELb0ELb0ELi2EEENS1_25SingleTileBwdLPTSchedulerILb0ELi128ELb0EEEEEEEEEvNT_6ParamsE$_ZN4cute3eso3ESOILb1ELb0EJNS_1CILi0EEES3_S3_iEEC2ERKS3_S6_S6_RKi) ;  /* 0xfffff7a000007944 */ /* 0x000fea0003c3ffff */
[----:B------:R-:W-:-:S04]  /*8570*/  MOV R17, 0x0 ;  /* 0x0000000000117802 */ /* 0x000fc80000000f00 */
[----:B------:R-:W-:Y:S05]  /*8580*/  RET.REL.NODEC R16 `(_ZN7cutlass13device_kernelIN5flash19enable_sm80_to_sm89INS1_16FlashAttnBwdSm80INS1_25CollectiveMainloopBwdSm80ILi2ELi2EN4cute5tupleIJNS5_1CILi64EEENS7_ILi128EEES8_EEENS_10bfloat16_tEfNS_4arch4Sm80ELb1ELb0ELb1ELb0ELb0ELb0ELb0ELb0ELi2ELi2ELi4ELi2ELb1EEENS1_21CollectiveEpilogueBwdISA_SB_SD_Li256ELb0ELb0ELi2EEENS1_25SingleTileBwdLPTSchedulerILb0ELi128ELb0EEEEEEEEEvNT_6ParamsE) ;  /* 0xffff7a7010007950 */ /* 0x000fea0003c3ffff */
        .type           $_ZN7cutlass13device_kernelIN5flash19enable_sm80_to_sm89INS1_16FlashAttnBwdSm80INS1_25CollectiveMainloopBwdSm80ILi2ELi2EN4cute5tupleIJNS5_1CILi64EEENS7_ILi128EEES8_EEENS_10bfloat16_tEfNS_4arch4Sm80ELb1ELb0ELb1ELb0ELb0ELb0ELb0ELb0ELi2ELi2ELi4ELi2ELb1EEENS1_21CollectiveEpilogueBwdISA_SB_SD_Li256ELb0ELb0ELi2EEENS1_25SingleTileBwdLPTSchedulerILb0ELi128ELb0EEEEEEEEEvNT_6ParamsE$_ZN4cute5tupleIJNS_1CILi0EEES2_iEEC2ERKS2_S5_RKi,@function
        .size           $_ZN7cutlass13device_kernelIN5flash19enable_sm80_to_sm89INS1_16FlashAttnBwdSm80INS1_25CollectiveMainloopBwdSm80ILi2ELi2EN4cute5tupleIJNS5_1CILi64EEENS7_ILi128EEES8_EEENS_10bfloat16_tEfNS_4arch4Sm80ELb1ELb0ELb1ELb0ELb0ELb0ELb0ELb0ELi2ELi2ELi4ELi2ELb1EEENS1_21CollectiveEpilogueBwdISA_SB_SD_Li256ELb0ELb0ELi2EEENS1_25SingleTileBwdLPTSchedulerILb0ELi128ELb0EEEEEEEEEvNT_6ParamsE$_ZN4cute5tupleIJNS_1CILi0EEES2_iEEC2ERKS2_S5_RKi,($_ZN7cutlass13device_kernelIN5flash19enable_sm80_to_sm89INS1_16FlashAttnBwdSm80INS1_25CollectiveMainloopBwdSm80ILi2ELi2EN4cute5tupleIJNS5_1CILi64EEENS7_ILi128EEES8_EEENS_10bfloat16_tEfNS_4arch4Sm80ELb1ELb0ELb1ELb0ELb0ELb0ELb0ELb0ELi2ELi2ELi4ELi2ELb1EEENS1_21CollectiveEpilogueBwdISA_SB_SD_Li256ELb0ELb0ELi2EEENS1_25SingleTileBwdLPTSchedulerILb0ELi128ELb0EEEEEEEEEvNT_6ParamsE$_ZN4cute5tupleIJNS_1CILi0EEES2_iiEEC2ERKS2_S5_RKiS7_ - $_ZN7cutlass13device_kernelIN5flash19enable_sm80_to_sm89INS1_16FlashAttnBwdSm80INS1_25CollectiveMainloopBwdSm80ILi2ELi2EN4cute5tupleIJNS5_1CILi64EEENS7_ILi128EEES8_EEENS_10bfloat16_tEfNS_4arch4Sm80ELb1ELb0ELb1ELb0ELb0ELb0ELb0ELb0ELi2ELi2ELi4ELi2ELb1EEENS1_21CollectiveEpilogueBwdISA_SB_SD_Li256ELb0ELb0ELi2EEENS1_25SingleTileBwdLPTSchedulerILb0ELi128ELb0EEEEEEEEEvNT_6ParamsE$_ZN4cute5tupleIJNS_1CILi0EEES2_iEEC2ERKS2_S5_RKi)
$_ZN7cutlass13device_kernelIN5flash19enable_sm80_to_sm89INS1_16FlashAttnBwdSm80INS1_25CollectiveMainloopBwdSm80ILi2ELi2EN4cute5tupleIJNS5_1CILi64EEENS7_ILi128EEES8_EEENS_10bfloat16_tEfNS_4arch4Sm80ELb1ELb0ELb1ELb0ELb0ELb0ELb0ELb0ELi2ELi2ELi4ELi2ELb1EEENS1_21CollectiveEpilogueBwdISA_SB_SD_Li256ELb0ELb0ELi2EEENS1_25SingleTileBwdLPTSchedulerILb0ELi128ELb0EEEEEEEEEvNT_6ParamsE$_ZN4cute5tupleIJNS_1CILi0EEES2_iEEC2ERKS2_S5_RKi:
[----:B------:R-:W-:Y:S02]  /*8590*/  MOV R16, 0x85b0 ;  /* 0x000085b000107802 */ /* 0x000fe40000000f00 */
[----:B------:R-:W-:Y:S05]  /*85a0*/  CALL.REL.NOINC `($_ZN7cutlass13device_kernelIN5flash19enable_sm80_to_sm89INS1_16FlashAttnBwdSm80INS1_25CollectiveMainloopBwdSm80ILi2ELi2EN4cute5tupleIJNS5_1CILi64EEENS7_ILi128EEES8_EEENS_10bfloat16_tEfNS_4arch4Sm80ELb1ELb0ELb1ELb0ELb0ELb0ELb0ELb0ELi2ELi2ELi4ELi2ELb1EEENS1_21CollectiveEpilogueBwdISA_SB_SD_Li256ELb0ELb0ELi2EEENS1_25SingleTileBwdLPTSchedulerILb0ELi128ELb0EEEEEEEEEvNT_6ParamsE$_ZN4cute3eso3ESOILb1ELb0EJNS_1CILi0EEES3_iEEC2ERKS3_S6_RKi) ;  /* 0xfffff7b000007944 */ /* 0x000fea0003c3ffff */
[----:B-1----:R-:W-:Y:S02]  /*85b0*/  MOV R6, R18 ;  /* 0x0000001200067202 */ /* 0x002fe40000000f00 */
[----:B------:R-:W-:-:S04]  /*85c0*/  MOV R7, 0x0 ;  /* 0x0000000000077802 */ /* 0x000fc80000000f00 */
[----:B------:R-:W-:Y:S05]  /*85d0*/  RET.REL.NODEC R6 `(_ZN7cutlass13device_kernelIN5flash19enable_sm80_to_sm89INS1_16FlashAttnBwdSm80INS1_25CollectiveMainloopBwdSm80ILi2ELi2EN4cute5tupleIJNS5_1CILi64EEENS7_ILi128EEES8_EEENS_10bfloat16_tEfNS_4arch4Sm80ELb1ELb0ELb1ELb0ELb0ELb0ELb0ELb0ELi2ELi2ELi4ELi2ELb1EEENS1_21CollectiveEpilogueBwdISA_SB_SD_Li256ELb0ELb0ELi2EEENS1_25SingleTileBwdLPTSchedulerILb0ELi128ELb0EEEEEEEEEvNT_6ParamsE) ;  /* 0xffff7a2006007950 */ /* 0x000fea0003c3ffff */
        .type           $_ZN7cutlass13device_kernelIN5flash19enable_sm80_to_sm89INS1_16FlashAttnBwdSm80INS1_25CollectiveMainloopBwdSm80ILi2ELi2EN4cute5tupleIJNS5_1CILi64EEENS7_ILi128EEES8_EEENS_10bfloat16_tEfNS_4arch4Sm80ELb1ELb0ELb1ELb0ELb0ELb0ELb0ELb0ELi2ELi2ELi4ELi2ELb1EEENS1_21CollectiveEpilogueBwdISA_SB_SD_Li256ELb0ELb0ELi2EEENS1_25SingleTileBwdLPTSchedulerILb0ELi128ELb0EEEEEEEEEvNT_6ParamsE$_ZN4cute5tupleIJNS_1CILi0EEES2_iiEEC2ERKS2_S5_RKiS7_,@function
        .size           $_ZN7cutlass13device_kernelIN5flash19enable_sm80_to_sm89INS1_16FlashAttnBwdSm80INS1_25CollectiveMainloopBwdSm80ILi2ELi2EN4cute5tupleIJNS5_1CILi64EEENS7_ILi128EEES8_EEENS_10bfloat16_tEfNS_4arch4Sm80ELb1ELb0ELb1ELb0ELb0ELb0ELb0ELb0ELi2ELi2ELi4ELi2ELb1EEENS1_21CollectiveEpilogueBwdISA_SB_SD_Li256ELb0ELb0ELi2EEENS1_25SingleTileBwdLPTSchedulerILb0ELi128ELb0EEEEEEEEEvNT_6ParamsE$_ZN4cute5tupleIJNS_1CILi0EEES2_iiEEC2ERKS2_S5_RKiS7_,($_ZN7cutlass13device_kernelIN5flash19enable_sm80_to_sm89INS1_16FlashAttnBwdSm80INS1_25CollectiveMainloopBwdSm80ILi2ELi2EN4cute5tupleIJNS5_1CILi64EEENS7_ILi128EEES8_EEENS_10bfloat16_tEfNS_4arch4Sm80ELb1ELb0ELb1ELb0ELb0ELb0ELb0ELb0ELi2ELi2ELi4ELi2ELb1EEENS1_21CollectiveEpilogueBwdISA_SB_SD_Li256ELb0ELb0ELi2EEENS1_25SingleTileBwdLPTSchedulerILb0ELi128ELb0EEEEEEEEEvNT_6ParamsE$_ZN4cute5tupleIJNS_1CILi0EEEiEEC2ERKS2_RKi - $_ZN7cutlass13device_kernelIN5flash19enable_sm80_to_sm89INS1_16FlashAttnBwdSm80INS1_25CollectiveMainloopBwdSm80ILi2ELi2EN4cute5tupleIJNS5_1CILi64EEENS7_ILi128EEES8_EEENS_10bfloat16_tEfNS_4arch4Sm80ELb1ELb0ELb1ELb0ELb0ELb0ELb0ELb0ELi2ELi2ELi4ELi2ELb1EEENS1_21CollectiveEpilogueBwdISA_SB_SD_Li256ELb0ELb0ELi2EEENS1_25SingleTileBwdLPTSchedulerILb0ELi128ELb0EEEEEEEEEvNT_6ParamsE$_ZN4cute5tupleIJNS_1CILi0EEES2_iiEEC2ERKS2_S5_RKiS7_)
$_ZN7cutlass13device_kernelIN5flash19enable_sm80_to_sm89INS1_16FlashAttnBwdSm80INS1_25CollectiveMainloopBwdSm80ILi2ELi2EN4cute5tupleIJNS5_1CILi64EEENS7_ILi128EEES8_EEENS_10bfloat16_tEfNS_4arch4Sm80ELb1ELb0ELb1ELb0ELb0ELb0ELb0ELb0ELi2ELi2ELi4ELi2ELb1EEENS1_21CollectiveEpilogueBwdISA_SB_SD_Li256ELb0ELb0ELi2EEENS1_25SingleTileBwdLPTSchedulerILb0ELi128ELb0EEEEEEEEEvNT_6ParamsE$_ZN4cute5tupleIJNS_1CILi0EEES2_iiEEC2ERKS2_S5_RKiS7_:
[----:B------:R-:W-:Y:S02]  /*85e0*/  MOV R16, 0x8600 ;  /* 0x0000860000107802 */ /* 0x000fe40000000f00 */
[----:B------:R-:W-:Y:S05]  /*85f0*/  CALL.REL.NOINC `($_ZN7cutlass13device_kernelIN5flash19enable_sm80_to_sm89INS1_16FlashAttnBwdSm80INS1_25CollectiveMainloopBwdSm80ILi2ELi2EN4cute5tupleIJNS5_1CILi64EEENS7_ILi128EEES8_EEENS_10bfloat16_tEfNS_4arch4Sm80ELb1ELb0ELb1ELb0ELb0ELb0ELb0ELb0ELi2ELi2ELi4ELi2ELb1EEENS1_21CollectiveEpilogueBwdISA_SB_SD_Li256ELb0ELb0ELi2EEENS1_25SingleTileBwdLPTSchedulerILb0ELi128ELb0EEEEEEEEEvNT_6ParamsE$_ZN4cute3eso3ESOILb1ELb0EJNS_1CILi0EEES3_iiEEC2ERKS3_S6_RKiS8_) ;  /* 0xfffff7f000007944 */ /* 0x000fea0003c3ffff */
[----:B------:R-:W-:Y:S02]  /*8600*/  MOV R16, R18 ;  /* 0x0000001200107202 */ /* 0x000fe40000000f00 */
[----:B------:R-:W-:-:S04]  /*8610*/  MOV R17, 0x0 ;  /* 0x0000000000117802 */ /* 0x000fc80000000f00 */
[----:B------:R-:W-:Y:S05]  /*8620*/  RET.REL.NODEC R16 `(_ZN7cutlass13device_kernelIN5flash19enable_sm80_to_sm89INS1_16FlashAttnBwdSm80INS1_25CollectiveMainloopBwdSm80ILi2ELi2EN4cute5tupleIJNS5_1CILi64EEENS7_ILi128EEES8_EEENS_10bfloat16_tEfNS_4arch4Sm80ELb1ELb0ELb1ELb0ELb0ELb0ELb0ELb0ELi2ELi2ELi4ELi2ELb1EEENS1_21CollectiveEpilogueBwdISA_SB_SD_Li256ELb0ELb0ELi2EEENS1_25SingleTileBwdLPTSchedulerILb0ELi128ELb0EEEEEEEEEvNT_6ParamsE) ;  /* 0xffff79d010007950 */ /* 0x000fea0003c3ffff */
        .type           $_ZN7cutlass13device_kernelIN5flash19enable_sm80_to_sm89INS1_16FlashAttnBwdSm80INS1_25CollectiveMainloopBwdSm80ILi2ELi2EN4cute5tupleIJNS5_1CILi64EEENS7_ILi128EEES8_EEENS_10bfloat16_tEfNS_4arch4Sm80ELb1ELb0ELb1ELb0ELb0ELb0ELb0ELb0ELi2ELi2ELi4ELi2ELb1EEENS1_21CollectiveEpilogueBwdISA_SB_SD_Li256ELb0ELb0ELi2EEENS1_25SingleTileBwdLPTSchedulerILb0ELi128ELb0EEEEEEEEEvNT_6ParamsE$_ZN4cute5tupleIJNS_1CILi0EEEiEEC2ERKS2_RKi,@function
        .size           $_ZN7cutlass13device_kernelIN5flash19enable_sm80_to_sm89INS1_16FlashAttnBwdSm80INS1_25CollectiveMainloopBwdSm80ILi2ELi2EN4cute5tupleIJNS5_1CILi64EEENS7_ILi128EEES8_EEENS_10bfloat16_tEfNS_4arch4Sm80ELb1ELb0ELb1ELb0ELb0ELb0ELb0ELb0ELi2ELi2ELi4ELi2ELb1EEENS1_21CollectiveEpilogueBwdISA_SB_SD_Li256ELb0ELb0ELi2EEENS1_25SingleTileBwdLPTSchedulerILb0ELi128ELb0EEEEEEEEEvNT_6ParamsE$_ZN4cute5tupleIJNS_1CILi0EEEiEEC2ERKS2_RKi,($_ZN7cutlass13device_kernelIN5flash19enable_sm80_to_sm89INS1_16FlashAttnBwdSm80INS1_25CollectiveMainloopBwdSm80ILi2ELi2EN4cute5tupleIJNS5_1CILi64EEENS7_ILi128EEES8_EEENS_10bfloat16_tEfNS_4arch4Sm80ELb1ELb0ELb1ELb0ELb0ELb0ELb0ELb0ELi2ELi2ELi4ELi2ELb1EEENS1_21CollectiveEpilogueBwdISA_SB_SD_Li256ELb0ELb0ELi2EEENS1_25SingleTileBwdLPTSchedulerILb0ELi128ELb0EEEEEEEEEvNT_6ParamsE$_ZN4cute5tupleIJNS_1CILi0EEEiiiEEC2ERKS2_RKiS7_S7_ - $_ZN7cutlass13device_kernelIN5flash19enable_sm80_to_sm89INS1_16FlashAttnBwdSm80INS1_25CollectiveMainloopBwdSm80ILi2ELi2EN4cute5tupleIJNS5_1CILi64EEENS7_ILi128EEES8_EEENS_10bfloat16_tEfNS_4arch4Sm80ELb1ELb0ELb1ELb0ELb0ELb0ELb0ELb0ELi2ELi2ELi4ELi2ELb1EEENS1_21CollectiveEpilogueBwdISA_SB_SD_Li256ELb0ELb0ELi2EEENS1_25SingleTileBwdLPTSchedulerILb0ELi128ELb0EEEEEEEEEvNT_6ParamsE$_ZN4cute5tupleIJNS_1CILi0EEEiEEC2ERKS2_RKi)
$_ZN7cutlass13device_kernelIN5flash19enable_sm80_to_sm89INS1_16FlashAttnBwdSm80INS1_25CollectiveMainloopBwdSm80ILi2ELi2EN4cute5tupleIJNS5_1CILi64EEENS7_ILi128EEES8_EEENS_10bfloat16_tEfNS_4arch4Sm80ELb1ELb0ELb1ELb0ELb0ELb0ELb0ELb0ELi2ELi2ELi4ELi2ELb1EEENS1_21CollectiveEpilogueBwdISA_SB_SD_Li256ELb0ELb0ELi2EEENS1_25SingleTileBwdLPTSchedulerILb0ELi128ELb0EEEEEEEEEvNT_6ParamsE$_ZN4cute5tupleIJNS_1CILi0EEEiEEC2ERKS2_RKi:
[----:B------:R-:W-:Y:S02]  /*8630*/  MOV R16, 0x8650 ;  /* 0x0000865000107802 */ /* 0x000fe40000000f00 */
[----:B------:R-:W-:Y:S05]  /*8640*/  CALL.REL.NOINC `($_ZN7cutlass13device_kernelIN5flash19enable_sm80_to_sm89INS1_16FlashAttnBwdSm80INS1_25CollectiveMainloopBwdSm80ILi2ELi2EN4cute5tupleIJNS5_1CILi64EEENS7_ILi128EEES8_EEENS_10bfloat16_tEfNS_4arch4Sm80ELb1ELb0ELb1ELb0ELb0ELb0ELb0ELb0ELi2ELi2ELi4ELi2ELb1EEENS1_21CollectiveEpilogueBwdISA_SB_SD_Li256ELb0ELb0ELi2EEENS1_25SingleTileBwdLPTSchedulerILb0ELi128ELb0EEEEEEEEEvNT_6ParamsE$_ZN4cute3eso3ESOILb1ELb0EJNS_1CILi0EEEiEEC2ERKS3_RKi) ;  /* 0xfffff81000007944 */ /* 0x000fea0003c3ffff */
[----:B-1----:R-:W-:Y:S02]  /*8650*/  MOV R6, R18 ;  /* 0x0000001200067202 */ /* 0x002fe40000000f00 */
[----:B------:R-:W-:-:S04]  /*8660*/  MOV R7, 0x0 ;  /* 0x0000000000077802 */ /* 0x000fc80000000f00 */
[----:B------:R-:W-:Y:S05]  /*8670*/  RET.REL.NODEC R6 `(_ZN7cutlass13device_kernelIN5flash19enable_sm80_to_sm89INS1_16FlashAttnBwdSm80INS1_25CollectiveMainloopBwdSm80ILi2ELi2EN4cute5tupleIJNS5_1CILi64EEENS7_ILi128EEES8_EEENS_10bfloat16_tEfNS_4arch4Sm80ELb1ELb0ELb1ELb0ELb0ELb0ELb0ELb0ELi2ELi2ELi4ELi2ELb1EEENS1_21CollectiveEpilogueBwdISA_SB_SD_Li256ELb0ELb0ELi2EEENS1_25SingleTileBwdLPTSchedulerILb0ELi128ELb0EEEEEEEEEvNT_6ParamsE) ;  /* 0xffff798006007950 */ /* 0x000fea0003c3ffff */
        .type           $_ZN7cutlass13device_kernelIN5flash19enable_sm80_to_sm89INS1_16FlashAttnBwdSm80INS1_25CollectiveMainloopBwdSm80ILi2ELi2EN4cute5tupleIJNS5_1CILi64EEENS7_ILi128EEES8_EEENS_10bfloat16_tEfNS_4arch4Sm80ELb1ELb0ELb1ELb0ELb0ELb0ELb0ELb0ELi2ELi2ELi4ELi2ELb1EEENS1_21CollectiveEpilogueBwdISA_SB_SD_Li256ELb0ELb0ELi2EEENS1_25SingleTileBwdLPTSchedulerILb0ELi128ELb0EEEEEEEEEvNT_6ParamsE$_ZN4cute5tupleIJNS_1CILi0EEEiiiEEC2ERKS2_RKiS7_S7_,@function
        .size           $_ZN7cutlass13device_kernelIN5flash19enable_sm80_to_sm89INS1_16FlashAttnBwdSm80INS1_25CollectiveMainloopBwdSm80ILi2ELi2EN4cute5tupleIJNS5_1CILi64EEENS7_ILi128EEES8_EEENS_10bfloat16_tEfNS_4arch4Sm80ELb1ELb0ELb1ELb0ELb0ELb0ELb0ELb0ELi2ELi2ELi4ELi2ELb1EEENS1_21CollectiveEpilogueBwdISA_SB_SD_Li256ELb0ELb0ELi2EEENS1_25SingleTileBwdLPTSchedulerILb0ELi128ELb0EEEEEEEEEvNT_6ParamsE$_ZN4cute5tupleIJNS_1CILi0EEEiiiEEC2ERKS2_RKiS7_S7_,($_ZN7cutlass13device_kernelIN5flash19enable_sm80_to_sm89INS1_16FlashAttnBwdSm80INS1_25CollectiveMainloopBwdSm80ILi2ELi2EN4cute5tupleIJNS5_1CILi64EEENS7_ILi128EEES8_EEENS_10bfloat16_tEfNS_4arch4Sm80ELb1ELb0ELb1ELb0ELb0ELb0ELb0ELb0ELi2ELi2ELi4ELi2ELb1EEENS1_21CollectiveEpilogueBwdISA_SB_SD_Li256ELb0ELb0ELi2EEENS1_25SingleTileBwdLPTSchedulerILb0ELi128ELb0EEEEEEEEEvNT_6ParamsE$_ZN4cute5tupleIJiEEC2ERKi - $_ZN7cutlass13device_kernelIN5flash19enable_sm80_to_sm89INS1_16FlashAttnBwdSm80INS1_25CollectiveMainloopBwdSm80ILi2ELi2EN4cute5tupleIJNS5_1CILi64EEENS7_ILi128EEES8_EEENS_10bfloat16_tEfNS_4arch4Sm80ELb1ELb0ELb1ELb0ELb0ELb0ELb0ELb0ELi2ELi2ELi4ELi2ELb1EEENS1_21CollectiveEpilogueBwdISA_SB_SD_Li256ELb0ELb0ELi2EEENS1_25SingleTileBwdLPTSchedulerILb0ELi128ELb0EEEEEEEEEvNT_6ParamsE$_ZN4cute5tupleIJNS_1CILi0EEEiiiEEC2ERKS2_RKiS7_S7_)
$_ZN7cutlass13device_kernelIN5flash19enable_sm80_to_sm89INS1_16FlashAttnBwdSm80INS1_25CollectiveMainloopBwdSm80ILi2ELi2EN4cute5tupleIJNS5_1CILi64EEENS7_ILi128EEES8_EEENS_10bfloat16_tEfNS_4arch4Sm80ELb1ELb0ELb1ELb0ELb0ELb0ELb0ELb0ELi2ELi2ELi4ELi2ELb1EEENS1_21CollectiveEpilogueBwdISA_SB_SD_Li256ELb0ELb0ELi2EEENS1_25SingleTileBwdLPTSchedulerILb0ELi128ELb0EEEEEEEEEvNT_6ParamsE$_ZN4cute5tupleIJNS_1CILi0EEEiiiEEC2ERKS2_RKiS7_S7_:
[----:B------:R-:W-:Y:S02]  /*8680*/  MOV R16, 0x86a0 ;  /* 0x000086a000107802 */ /* 0x000fe40000000f00 */
[----:B------:R-:W-:Y:S05]  /*8690*/  CALL.REL.NOINC `($_ZN7cutlass13device_kernelIN5flash19enable_sm80_to_sm89INS1_16FlashAttnBwdSm80INS1_25CollectiveMainloopBwdSm80ILi2ELi2EN4cute5tupleIJNS5_1CILi64EEENS7_ILi128EEES8_EEENS_10bfloat16_tEfNS_4arch4Sm80ELb1ELb0ELb1ELb0ELb0ELb0ELb0ELb0ELi2ELi2ELi4ELi2ELb1EEENS1_21CollectiveEpilogueBwdISA_SB_SD_Li256ELb0ELb0ELi2EEENS1_25SingleTileBwdLPTSchedulerILb0ELi128ELb0EEEEEEEEEvNT_6ParamsE$_ZN4cute3eso3ESOILb1ELb0EJNS_1CILi0EEEiiiEEC2ERKS3_RKiS8_S8_) ;  /* 0xfffff88000007944 */ /* 0x000fea0003c3ffff */
[----:B-1----:R-:W-:Y:S02]  /*86a0*/  MOV R6, R18 ;  /* 0x0000001200067202 */ /* 0x002fe40000000f00 */
[----:B------:R-:W-:-:S04]  /*86b0*/  MOV R7, 0x0 ;  /* 0x0000000000077802 */ /* 0x000fc80000000f00 */
[----:B------:R-:W-:Y:S05]  /*86c0*/  RET.REL.NODEC R6 `(_ZN7cutlass13device_kernelIN5flash19enable_sm80_to_sm89INS1_16FlashAttnBwdSm80INS1_25CollectiveMainloopBwdSm80ILi2ELi2EN4cute5tupleIJNS5_1CILi64EEENS7_ILi128EEES8_EEENS_10bfloat16_tEfNS_4arch4Sm80ELb1ELb0ELb1ELb0ELb0ELb0ELb0ELb0ELi2ELi2ELi4ELi2ELb1EEENS1_21CollectiveEpilogueBwdISA_SB_SD_Li256ELb0ELb0ELi2EEENS1_25SingleTileBwdLPTSchedulerILb0ELi128ELb0EEEEEEEEEvNT_6ParamsE) ;  /* 0xffff793006007950 */ /* 0x000fea0003c3ffff */
        .type           $_ZN7cutlass13device_kernelIN5flash19enable_sm80_to_sm89INS1_16FlashAttnBwdSm80INS1_25CollectiveMainloopBwdSm80ILi2ELi2EN4cute5tupleIJNS5_1CILi64EEENS7_ILi128EEES8_EEENS_10bfloat16_tEfNS_4arch4Sm80ELb1ELb0ELb1ELb0ELb0ELb0ELb0ELb0ELi2ELi2ELi4ELi2ELb1EEENS1_21CollectiveEpilogueBwdISA_SB_SD_Li256ELb0ELb0ELi2EEENS1_25SingleTileBwdLPTSchedulerILb0ELi128ELb0EEEEEEEEEvNT_6ParamsE$_ZN4cute5tupleIJiEEC2ERKi,@function
        .size           $_ZN7cutlass13device_kernelIN5flash19enable_sm80_to_sm89INS1_16FlashAttnBwdSm80INS1_25CollectiveMainloopBwdSm80ILi2ELi2EN4cute5tupleIJNS5_1CILi64EEENS7_ILi128EEES8_EEENS_10bfloat16_tEfNS_4arch4Sm80ELb1ELb0ELb1ELb0ELb0ELb0ELb0ELb0ELi2ELi2ELi4ELi2ELb1EEENS1_21CollectiveEpilogueBwdISA_SB_SD_Li256ELb0ELb0ELi2EEENS1_25SingleTileBwdLPTSchedulerILb0ELi128ELb0EEEEEEEEEvNT_6ParamsE$_ZN4cute5tupleIJiEEC2ERKi,($_ZN7cutlass13device_kernelIN5flash19enable_sm80_to_sm89INS1_16FlashAttnBwdSm80INS1_25CollectiveMainloopBwdSm80ILi2ELi2EN4cute5tupleIJNS5_1CILi64EEENS7_ILi128EEES8_EEENS_10bfloat16_tEfNS_4arch4Sm80ELb1ELb0ELb1ELb0ELb0ELb0ELb0ELb0ELi2ELi2ELi4ELi2ELb1EEENS1_21CollectiveEpilogueBwdISA_SB_SD_Li256ELb0ELb0ELi2EEENS1_25SingleTileBwdLPTSchedulerILb0ELi128ELb0EEEEEEEEEvNT_6ParamsE$_ZN4cute5tupleIJiNS_1CILi0EEEEEC2ERKiRKS2_ - $_ZN7cutlass13device_kernelIN5flash19enable_sm80_to_sm89INS1_16FlashAttnBwdSm80INS1_25CollectiveMainloopBwdSm80ILi2ELi2EN4cute5tupleIJNS5_1CILi64EEENS7_ILi128EEES8_EEENS_10bfloat16_tEfNS_4arch4Sm80ELb1ELb0ELb1ELb0ELb0ELb0ELb0ELb0ELi2ELi2ELi4ELi2ELb1EEENS1_21CollectiveEpilogueBwdISA_SB_SD_Li256ELb0ELb0ELi2EEENS1_25SingleTileBwdLPTSchedulerILb0ELi128ELb0EEEEEEEEEvNT_6ParamsE$_ZN4cute5tupleIJiEEC2ERKi)
$_ZN7cutlass13device_kernelIN5flash19enable_sm80_to_sm89INS1_16FlashAttnBwdSm80INS1_25CollectiveMainloopBwdSm80ILi2ELi2EN4cute5tupleIJNS5_1CILi64EEENS7_ILi128EEES8_EEENS_10bfloat16_tEfNS_4arch4Sm80ELb1ELb0ELb1ELb0ELb0ELb0ELb0ELb0ELi2ELi2ELi4ELi2ELb1EEENS1_21CollectiveEpilogueBwdISA_SB_SD_Li256ELb0ELb0ELi2EEENS1_25SingleTileBwdLPTSchedulerILb0ELi128ELb0EEEEEEEEEvNT_6ParamsE$_ZN4cute5tupleIJiEEC2ERKi:
[----:B------:R-:W-:Y:S02]  /*86d0*/  MOV R18, 0x86f0 ;  /* 0x000086f000127802 */ /* 0x000fe40000000f00 */
[----:B------:R-:W-:Y:S05]  /*86e0*/  CALL.REL.NOINC `($_ZN7cutlass13device_kernelIN5flash19enable_sm80_to_sm89INS1_16FlashAttnBwdSm80INS1_25CollectiveMainloopBwdSm80ILi2ELi2EN4cute5tupleIJNS5_1CILi64EEENS7_ILi128EEES8_EEENS_10bfloat16_tEfNS_4arch4Sm80ELb1ELb0ELb1ELb0ELb0ELb0ELb0ELb0ELi2ELi2ELi4ELi2ELb1EEENS1_21CollectiveEpilogueBwdISA_SB_SD_Li256ELb0ELb0ELi2EEENS1_25SingleTileBwdLPTSchedulerILb0ELi128ELb0EEEEEEEEEvNT_6ParamsE$_ZN4cute3eso3ESOILb0ELb1EJiEEC2ERKi) ;  /* 0xfffff41000007944 */ /* 0x000fea0003c3ffff */
[----:B-1----:R-:W-:Y:S02]  /*86f0*/  MOV R6, R16 ;  /* 0x0000001000067202 */ /* 0x002fe40000000f00 */
[----:B------:R-:W-:-:S04]  /*8700*/  MOV R7, 0x0 ;  /* 0x0000000000077802 */ /* 0x000fc80000000f00 */
[----:B------:R-:W-:Y:S05]  /*8710*/  RET.REL.NODEC R6 `(_ZN7cutlass13device_kernelIN5flash19enable_sm80_to_sm89INS1_16FlashAttnBwdSm80INS1_25CollectiveMainloopBwdSm80ILi2ELi2EN4cute5tupleIJNS5_1CILi64EEENS7_ILi128EEES8_EEENS_10bfloat16_tEfNS_4arch4Sm80ELb1ELb0ELb1ELb0ELb0ELb0ELb0ELb0ELi2ELi2ELi4ELi2ELb1EEENS1_21CollectiveEpilogueBwdISA_SB_SD_Li256ELb0ELb0ELi2EEENS1_25SingleTileBwdLPTSchedulerILb0ELi128ELb0EEEEEEEEEvNT_6ParamsE) ;  /* 0xffff78e006007950 */ /* 0x000fea0003c3ffff */
        .type           $_ZN7cutlass13device_kernelIN5flash19enable_sm80_to_sm89INS1_16FlashAttnBwdSm80INS1_25CollectiveMainloopBwdSm80ILi2ELi2EN4cute5tupleIJNS5_1CILi64EEENS7_ILi128EEES8_EEENS_10bfloat16_tEfNS_4arch4Sm80ELb1ELb0ELb1ELb0ELb0ELb0ELb0ELb0ELi2ELi2ELi4ELi2ELb1EEENS1_21CollectiveEpilogueBwdISA_SB_SD_Li256ELb0ELb0ELi2EEENS1_25SingleTileBwdLPTSchedulerILb0ELi128ELb0EEEEEEEEEvNT_6ParamsE$_ZN4cute5tupleIJiNS_1CILi0EEEEEC2ERKiRKS2_,@function
        .size           $_ZN7cutlass13device_kernelIN5flash19enable_sm80_to_sm89INS1_16FlashAttnBwdSm80INS1_25CollectiveMainloopBwdSm80ILi2ELi2EN4cute5tupleIJNS5_1CILi64EEENS7_ILi128EEES8_EEENS_10bfloat16_tEfNS_4arch4Sm80ELb1ELb0ELb1ELb0ELb0ELb0ELb0ELb0ELi2ELi2ELi4ELi2ELb1EEENS1_21CollectiveEpilogueBwdISA_SB_SD_Li256ELb0ELb0ELi2EEENS1_25SingleTileBwdLPTSchedulerILb0ELi128ELb0EEEEEEEEEvNT_6ParamsE$_ZN4cute5tupleIJiNS_1CILi0EEEEEC2ERKiRKS2_,($_ZN7cutlass13device_kernelIN5flash19enable_sm80_to_sm89INS1_16FlashAttnBwdSm80INS1_25CollectiveMainloopBwdSm80ILi2ELi2EN4cute5tupleIJNS5_1CILi64EEENS7_ILi128EEES8_EEENS_10bfloat16_tEfNS_4arch4Sm80ELb1ELb0ELb1ELb0ELb0ELb0ELb0ELb0ELi2ELi2ELi4ELi2ELb1EEENS1_21CollectiveEpilogueBwdISA_SB_SD_Li256ELb0ELb0ELi2EEENS1_25SingleTileBwdLPTSchedulerILb0ELi128ELb0EEEEEEEEEvNT_6ParamsE$_ZN4cute5tupleIJiiEEC2ERKiS3_ - $_ZN7cutlass13device_kernelIN5flash19enable_sm80_to_sm89INS1_16FlashAttnBwdSm80INS1_25CollectiveMainloopBwdSm80ILi2ELi2EN4cute5tupleIJNS5_1CILi64EEENS7_ILi128EEES8_EEENS_10bfloat16_tEfNS_4arch4Sm80ELb1ELb0ELb1ELb0ELb0ELb0ELb0ELb0ELi2ELi2ELi4ELi2ELb1EEENS1_21CollectiveEpilogueBwdISA_SB_SD_Li256ELb0ELb0ELi2EEENS1_25SingleTileBwdLPTSchedulerILb0ELi128ELb0EEEEEEEEEvNT_6ParamsE$_ZN4cute5tupleIJiNS_1CILi0EEEEEC2ERKiRKS2_)
$_ZN7cutlass13device_kernelIN5flash19enable_sm80_to_sm89INS1_16FlashAttnBwdSm80INS1_25CollectiveMainloopBwdSm80ILi2ELi2EN4cute5tupleIJNS5_1CILi64EEENS7_ILi128EEES8_EEENS_10bfloat16_tEfNS_4arch4Sm80ELb1ELb0ELb1ELb0ELb0ELb0ELb0ELb0ELi2ELi2ELi4ELi2ELb1EEENS1_21CollectiveEpilogueBwdISA_SB_SD_Li256ELb0ELb0ELi2EEENS1_25SingleTileBwdLPTSchedulerILb0ELi128ELb0EEEEEEEEEvNT_6ParamsE$_ZN4cute5tupleIJiNS_1CILi0EEEEEC2ERKiRKS2_:
[----:B------:R-:W-:Y:S02]  /*8720*/  MOV R8, 0x8740 ;  /* 0x0000874000087802 */ /* 0x000fe40000000f00 */
[----:B------:R-:W-:Y:S05]  /*8730*/  CALL.REL.NOINC `($_ZN7cutlass13device_kernelIN5flash19enable_sm80_to_sm89INS1_16FlashAttnBwdSm80INS1_25CollectiveMainloopBwdSm80ILi2ELi2EN4cute5tupleIJNS5_1CILi64EEENS7_ILi128EEES8_EEENS_10bfloat16_tEfNS_4arch4Sm80ELb1ELb0ELb1ELb0ELb0ELb0ELb0ELb0ELi2ELi2ELi4ELi2ELb1EEENS1_21CollectiveEpilogueBwdISA_SB_SD_Li256ELb0ELb0ELi2EEENS1_25SingleTileBwdLPTSchedulerILb0ELi128ELb0EEEEEEEEEvNT_6ParamsE$_ZN4cute3eso3ESOILb0ELb1EJiNS_1CILi0EEEEEC2ERKiRKS3_) ;  /* 0xfffff41000007944 */ /* 0x000fea0003c3ffff */
[----:B-1----:R-:W-:Y:S02]  /*8740*/  MOV R6, R16 ;  /* 0x0000001000067202 */ /* 0x002fe40000000f00 */
[----:B------:R-:W-:-:S04]  /*8750*/  MOV R7, 0x0 ;  /* 0x0000000000077802 */ /* 0x000fc80000000f00 */
[----:B------:R-:W-:Y:S05]  /*8760*/  RET.REL.NODEC R6 `(_ZN7cutlass13device_kernelIN5flash19enable_sm80_to_sm89INS1_16FlashAttnBwdSm80INS1_25CollectiveMainloopBwdSm80ILi2ELi2EN4cute5tupleIJNS5_1CILi64EEENS7_ILi128EEES8_EEENS_10bfloat16_tEfNS_4arch4Sm80ELb1ELb0ELb1ELb0ELb0ELb0ELb0ELb0ELi2ELi2ELi4ELi2ELb1EEENS1_21CollectiveEpilogueBwdISA_SB_SD_Li256ELb0ELb0ELi2EEENS1_25SingleTileBwdLPTSchedulerILb0ELi128ELb0EEEEEEEEEvNT_6ParamsE) ;  /* 0xffff789006007950 */ /* 0x000fea0003c3ffff */
        .type           $_ZN7cutlass13device_kernelIN5flash19enable_sm80_to_sm89INS1_16FlashAttnBwdSm80INS1_25CollectiveMainloopBwdSm80ILi2ELi2EN4cute5tupleIJNS5_1CILi64EEENS7_ILi128EEES8_EEENS_10bfloat16_tEfNS_4arch4Sm80ELb1ELb0ELb1ELb0ELb0ELb0ELb0ELb0ELi2ELi2ELi4ELi2ELb1EEENS1_21CollectiveEpilogueBwdISA_SB_SD_Li256ELb0ELb0ELi2EEENS1_25SingleTileBwdLPTSchedulerILb0ELi128ELb0EEEEEEEEEvNT_6ParamsE$_ZN4cute5tupleIJiiEEC2ERKiS3_,@function
        .size           $_ZN7cutlass13device_kernelIN5flash19enable_sm80_to_sm89INS1_16FlashAttnBwdSm80INS1_25CollectiveMainloopBwdSm80ILi2ELi2EN4cute5tupleIJNS5_1CILi64EEENS7_ILi128EEES8_EEENS_10bfloat16_tEfNS_4arch4Sm80ELb1ELb0ELb1ELb0ELb0ELb0ELb0ELb0ELi2ELi2ELi4ELi2ELb1EEENS1_21CollectiveEpilogueBwdISA_SB_SD_Li256ELb0ELb0ELi2EEENS1_25SingleTileBwdLPTSchedulerILb0ELi128ELb0EEEEEEEEEvNT_6ParamsE$_ZN4cute5tupleIJiiEEC2ERKiS3_,($_ZN7cutlass13device_kernelIN5flash19enable_sm80_to_sm89INS1_16FlashAttnBwdSm80INS1_25CollectiveMainloopBwdSm80ILi2ELi2EN4cute5tupleIJNS5_1CILi64EEENS7_ILi128EEES8_EEENS_10bfloat16_tEfNS_4arch4Sm80ELb1ELb0ELb1ELb0ELb0ELb0ELb0ELb0ELi2ELi2ELi4ELi2ELb1EEENS1_21CollectiveEpilogueBwdISA_SB_SD_Li256ELb0ELb0ELi2EEENS1_25SingleTileBwdLPTSchedulerILb0ELi128ELb0EEEEEEEEEvNT_6ParamsE$_ZN4cute8gmem_ptrIPKN7cutlass10bfloat16_tEECI1NS_12iter_adaptorIS4_S5_EEES4_ - $_ZN7cutlass13device_kernelIN5flash19enable_sm80_to_sm89INS1_16FlashAttnBwdSm80INS1_25CollectiveMainloopBwdSm80ILi2ELi2EN4cute5tupleIJNS5_1CILi64EEENS7_ILi128EEES8_EEENS_10bfloat16_tEfNS_4arch4Sm80ELb1ELb0ELb1ELb0ELb0ELb0ELb0ELb0ELi2ELi2ELi4ELi2ELb1EEENS1_21CollectiveEpilogueBwdISA_SB_SD_Li256ELb0ELb0ELi2EEENS1_25SingleTileBwdLPTSchedulerILb0ELi128ELb0EEEEEEEEEvNT_6ParamsE$_ZN4cute5tupleIJiiEEC2ERKiS3_)
$_ZN7cutlass13device_kernelIN5flash19enable_sm80_to_sm89INS1_16FlashAttnBwdSm80INS1_25CollectiveMainloopBwdSm80ILi2ELi2EN4cute5tupleIJNS5_1CILi64EEENS7_ILi128EEES8_EEENS_10bfloat16_tEfNS_4arch4Sm80ELb1ELb0ELb1ELb0ELb0ELb0ELb0ELb0ELi2ELi2ELi4ELi2ELb1EEENS1_21CollectiveEpilogueBwdISA_SB_SD_Li256ELb0ELb0ELi2EEENS1_25SingleTileBwdLPTSchedulerILb0ELi128ELb0EEEEEEEEEvNT_6ParamsE$_ZN4cute5tupleIJiiEEC2ERKiS3_:
[----:B------:R-:W-:Y:S02]  /*8770*/  MOV R10, 0x8790 ;  /* 0x00008790000a7802 */ /* 0x000fe40000000f00 */
[----:B------:R-:W-:Y:S05]  /*8780*/  CALL.REL.NOINC `($_ZN7cutlass13device_kernelIN5flash19enable_sm80_to_sm89INS1_16FlashAttnBwdSm80INS1_25CollectiveMainloopBwdSm80ILi2ELi2EN4cute5tupleIJNS5_1CILi64EEENS7_ILi128EEES8_EEENS_10bfloat16_tEfNS_4arch4Sm80ELb1ELb0ELb1ELb0ELb0ELb0ELb0ELb0ELi2ELi2ELi4ELi2ELb1EEENS1_21CollectiveEpilogueBwdISA_SB_SD_Li256ELb0ELb0ELi2EEENS1_25SingleTileBwdLPTSchedulerILb0ELi128ELb0EEEEEEEEEvNT_6ParamsE$_ZN4cute3eso3ESOILb0ELb0EJiiEEC2ERKiS4_) ;  /* 0xfffff1d000007944 */ /* 0x000fea0003c3ffff */
[----:B------:R-:W-:-:S04]  /*8790*/  MOV R9, 0x0 ;  /* 0x0000000000097802 */ /* 0x000fc80000000f00 */
[----:B------:R-:W-:Y:S05]  /*87a0*/  RET.REL.NODEC R8 `(_ZN7cutlass13device_kernelIN5flash19enable_sm80_to_sm89INS1_16FlashAttnBwdSm80INS1_25CollectiveMainloopBwdSm80ILi2ELi2EN4cute5tupleIJNS5_1CILi64EEENS7_ILi128EEES8_EEENS_10bfloat16_tEfNS_4arch4Sm80ELb1ELb0ELb1ELb0ELb0ELb0ELb0ELb0ELi2ELi2ELi4ELi2ELb1EEENS1_21CollectiveEpilogueBwdISA_SB_SD_Li256ELb0ELb0ELi2EEENS1_25SingleTileBwdLPTSchedulerILb0ELi128ELb0EEEEEEEEEvNT_6ParamsE) ;  /* 0xffff785008007950 */ /* 0x000fea0003c3ffff */
        .type           $_ZN7cutlass13device_kernelIN5flash19enable_sm80_to_sm89INS1_16FlashAttnBwdSm80INS1_25CollectiveMainloopBwdSm80ILi2ELi2EN4cute5tupleIJNS5_1CILi64EEENS7_ILi128EEES8_EEENS_10bfloat16_tEfNS_4arch4Sm80ELb1ELb0ELb1ELb0ELb0ELb0ELb0ELb0ELi2ELi2ELi4ELi2ELb1EEENS1_21CollectiveEpilogueBwdISA_SB_SD_Li256ELb0ELb0ELi2EEENS1_25SingleTileBwdLPTSchedulerILb0ELi128ELb0EEEEEEEEEvNT_6ParamsE$_ZN4cute8gmem_ptrIPKN7cutlass10bfloat16_tEECI1NS_12iter_adaptorIS4_S5_EEES4_,@function
        .size           $_ZN7cutlass13device_kernelIN5flash19enable_sm80_to_sm89INS1_16FlashAttnBwdSm80INS1_25CollectiveMainloopBwdSm80ILi2ELi2EN4cute5tupleIJNS5_1CILi64EEENS7_ILi128EEES8_EEENS_10bfloat16_tEfNS_4arch4Sm80ELb1ELb0ELb1ELb0ELb0ELb0ELb0ELb0ELi2ELi2ELi4ELi2ELb1EEENS1_21CollectiveEpilogueBwdISA_SB_SD_Li256ELb0ELb0ELi2EEENS1_25SingleTileBwdLPTSchedulerILb0ELi128ELb0EEEEEEEEEvNT_6ParamsE$_ZN4cute8gmem_ptrIPKN7cutlass10bfloat16_tEECI1NS_12iter_adaptorIS4_S5_EEES4_,($_ZN7cutlass13device_kernelIN5flash19enable_sm80_to_sm89INS1_16FlashAttnBwdSm80INS1_25CollectiveMainloopBwdSm80ILi2ELi2EN4cute5tupleIJNS5_1CILi64EEENS7_ILi128EEES8_EEENS_10bfloat16_tEfNS_4arch4Sm80ELb1ELb0ELb1ELb0ELb0ELb0ELb0ELb0ELi2ELi2ELi4ELi2ELb1EEENS1_21CollectiveEpilogueBwdISA_SB_SD_Li256ELb0ELb0ELi2EEENS1_25SingleTileBwdLPTSchedulerILb0ELi128ELb0EEEEEEEEEvNT_6ParamsE$_ZN4cute8gmem_ptrIPKN7cutlass9uint128_tEECI1NS_12iter_adaptorIS4_S5_EEES4_ - $_ZN7cutlass13device_kernelIN5flash19enable_sm80_to_sm89INS1_16FlashAttnBwdSm80INS1_25CollectiveMainloopBwdSm80ILi2ELi2EN4cute5tupleIJNS5_1CILi64EEENS7_ILi128EEES8_EEENS_10bfloat16_tEfNS_4arch4Sm80ELb1ELb0ELb1ELb0ELb0ELb0ELb0ELb0ELi2ELi2ELi4ELi2ELb1EEENS1_21CollectiveEpilogueBwdISA_SB_SD_Li256ELb0ELb0ELi2EEENS1_25SingleTileBwdLPTSchedulerILb0ELi128ELb0EEEEEEEEEvNT_6ParamsE$_ZN4cute8gmem_ptrIPKN7cutlass10bfloat16_tEECI1NS_12iter_adaptorIS4_S5_EEES4_)
$_ZN7cutlass13device_kernelIN5flash19enable_sm80_to_sm89INS1_16FlashAttnBwdSm80INS1_25CollectiveMainloopBwdSm80ILi2ELi2EN4cute5tupleIJNS5_1CILi64EEENS7_ILi128EEES8_EEENS_10bfloat16_tEfNS_4arch4Sm80ELb1ELb0ELb1ELb0ELb0ELb0ELb0ELb0ELi2ELi2ELi4ELi2ELb1EEENS1_21CollectiveEpilogueBwdISA_SB_SD_Li256ELb0ELb0ELi2EEENS1_25SingleTileBwdLPTSchedulerILb0ELi128ELb0EEEEEEEEEvNT_6ParamsE$_ZN4cute8gmem_ptrIPKN7cutlass10bfloat16_tEECI1NS_12iter_adaptorIS4_S5_EEES4_:
[----:B------:R-:W-:Y:S02]  /*87b0*/  MOV R18, 0x87d0 ;  /* 0x000087d000127802 */ /* 0x000fe40000000f00 */
[----:B------:R-:W-:Y:S05]  /*87c0*/  CALL.REL.NOINC `($_ZN7cutlass13device_kernelIN5flash19enable_sm80_to_sm89INS1_16FlashAttnBwdSm80INS1_25CollectiveMainloopBwdSm80ILi2ELi2EN4cute5tupleIJNS5_1CILi64EEENS7_ILi128EEES8_EEENS_10bfloat16_tEfNS_4arch4Sm80ELb1ELb0ELb1ELb0ELb0ELb0ELb0ELb0ELi2ELi2ELi4ELi2ELb1EEENS1_21CollectiveEpilogueBwdISA_SB_SD_Li256ELb0ELb0ELi2EEENS1_25SingleTileBwdLPTSchedulerILb0ELi128ELb0EEEEEEEEEvNT_6ParamsE$_ZN4cute12iter_adaptorIPKN7cutlass10bfloat16_tENS_8gmem_ptrIS4_EEEC2ES4_) ;  /* 0xffffece000007944 */ /* 0x000fea0003c3ffff */
[----:B------:R-:W-:Y:S02]  /*87d0*/  MOV R10, R16 ;  /* 0x00000010000a7202 */ /* 0x000fe40000000f00 */
[----:B-1----:R-:W-:-:S04]  /*87e0*/  MOV R11, 0x0 ;  /* 0x00000000000b7802 */ /* 0x002fc80000000f00 */
[----:B------:R-:W-:Y:S05]  /*87f0*/  RET.REL.NODEC R10 `(_ZN7cutlass13device_kernelIN5flash19enable_sm80_to_sm89INS1_16FlashAttnBwdSm80INS1_25CollectiveMainloopBwdSm80ILi2ELi2EN4cute5tupleIJNS5_1CILi64EEENS7_ILi128EEES8_EEENS_10bfloat16_tEfNS_4arch4Sm80ELb1ELb0ELb1ELb0ELb0ELb0ELb0ELb0ELi2ELi2ELi4ELi2ELb1EEENS1_21CollectiveEpilogueBwdISA_SB_SD_Li256ELb0ELb0ELi2EEENS1_25SingleTileBwdLPTSchedulerILb0ELi128ELb0EEEEEEEEEvNT_6ParamsE) ;  /* 0xffff78000a007950 */ /* 0x000fea0003c3ffff */
        .type           $_ZN7cutlass13device_kernelIN5flash19enable_sm80_to_sm89INS1_16FlashAttnBwdSm80INS1_25CollectiveMainloopBwdSm80ILi2ELi2EN4cute5tupleIJNS5_1CILi64EEENS7_ILi128EEES8_EEENS_10bfloat16_tEfNS_4arch4Sm80ELb1ELb0ELb1ELb0ELb0ELb0ELb0ELb0ELi2ELi2ELi4ELi2ELb1EEENS1_21CollectiveEpilogueBwdISA_SB_SD_Li256ELb0ELb0ELi2EEENS1_25SingleTileBwdLPTSchedulerILb0ELi128ELb0EEEEEEEEEvNT_6ParamsE$_ZN4cute8gmem_ptrIPKN7cutlass9uint128_tEECI1NS_12iter_adaptorIS4_S5_EEES4_,@function
        .size           $_ZN7cutlass13device_kernelIN5flash19enable_sm80_to_sm89INS1_16FlashAttnBwdSm80INS1_25CollectiveMainloopBwdSm80ILi2ELi2EN4cute5tupleIJNS5_1CILi64EEENS7_ILi128EEES8_EEENS_10bfloat16_tEfNS_4arch4Sm80ELb1ELb0ELb1ELb0ELb0ELb0ELb0ELb0ELi2ELi2ELi4ELi2ELb1EEENS1_21CollectiveEpilogueBwdISA_SB_SD_Li256ELb0ELb0ELi2EEENS1_25SingleTileBwdLPTSchedulerILb0ELi128ELb0EEEEEEEEEvNT_6ParamsE$_ZN4cute8gmem_ptrIPKN7cutlass9uint128_tEECI1NS_12iter_adaptorIS4_S5_EEES4_,($_ZN7cutlass13device_kernelIN5flash19enable_sm80_to_sm89INS1_16FlashAttnBwdSm80INS1_25CollectiveMainloopBwdSm80ILi2ELi2EN4cute5tupleIJNS5_1CILi64EEENS7_ILi128EEES8_EEENS_10bfloat16_tEfNS_4arch4Sm80ELb1ELb0ELb1ELb0ELb0ELb0ELb0ELb0ELi2ELi2ELi4ELi2ELb1EEENS1_21CollectiveEpilogueBwdISA_SB_SD_Li256ELb0ELb0ELi2EEENS1_25SingleTileBwdLPTSchedulerILb0ELi128ELb0EEEEEEEEEvNT_6ParamsE$_ZN4cute8gmem_ptrIPKfECI1NS_12iter_adaptorIS2_S3_EEES2_ - $_ZN7cutlass13device_kernelIN5flash19enable_sm80_to_sm89INS1_16FlashAttnBwdSm80INS1_25CollectiveMainloopBwdSm80ILi2ELi2EN4cute5tupleIJNS5_1CILi64EEENS7_ILi128EEES8_EEENS_10bfloat16_tEfNS_4arch4Sm80ELb1ELb0ELb1ELb0ELb0ELb0ELb0ELb0ELi2ELi2ELi4ELi2ELb1EEENS1_21CollectiveEpilogueBwdISA_SB_SD_Li256ELb0ELb0ELi2EEENS1_25SingleTileBwdLPTSchedulerILb0ELi128ELb0EEEEEEEEEvNT_6ParamsE$_ZN4cute8gmem_ptrIPKN7cutlass9uint128_tEECI1NS_12iter_adaptorIS4_S5_EEES4_)
$_ZN7cutlass13device_kernelIN5flash19enable_sm80_to_sm89INS1_16FlashAttnBwdSm80INS1_25CollectiveMainloopBwdSm80ILi2ELi2EN4cute5tupleIJNS5_1CILi64EEENS7_ILi128EEES8_EEENS_10bfloat16_tEfNS_4arch4Sm80ELb1ELb0ELb1ELb0ELb0ELb0ELb0ELb0ELi2ELi2ELi4ELi2ELb1EEENS1_21CollectiveEpilogueBwdISA_SB_SD_Li256ELb0ELb0ELi2EEENS1_25SingleTileBwdLPTSchedulerILb0ELi128ELb0EEEEEEEEEvNT_6ParamsE$_ZN4cute8gmem_ptrIPKN7cutlass9uint128_tEECI1NS_12iter_adaptorIS4_S5_EEES4_:
[----:B------:R-:W-:Y:S02]  /*8800*/  MOV R18, 0x8820 ;  /* 0x0000882000127802 */ /* 0x000fe40000000f00 */
[----:B------:R-:W-:Y:S05]  /*8810*/  CALL.REL.NOINC `($_ZN7cutlass13device_kernelIN5flash19enable_sm80_to_sm89INS1_16FlashAttnBwdSm80INS1_25CollectiveMainloopBwdSm80ILi2ELi2EN4cute5tupleIJNS5_1CILi64EEENS7_ILi128EEES8_EEENS_10bfloat16_tEfNS_4arch4Sm80ELb1ELb0ELb1ELb0ELb0ELb0ELb0ELb0ELi2ELi2ELi4ELi2ELb1EEENS1_21CollectiveEpilogueBwdISA_SB_SD_Li256ELb0ELb0ELi2EEENS1_25SingleTileBwdLPTSchedulerILb0ELi128ELb0EEEEEEEEEvNT_6ParamsE$_ZN4cute12iter_adaptorIPKN7cutlass9uint128_tENS_8gmem_ptrIS4_EEEC2ES4_) ;  /* 0xffffed0000007944 */ /* 0x000fea0003c3ffff */
[----:B-1----:R-:W-:Y:S02]  /*8820*/  MOV R6, R16 ;  /* 0x0000001000067202 */ /* 0x002fe40000000f00 */
[----:B------:R-:W-:-:S04]  /*8830*/  MOV R7, 0x0 ;  /* 0x0000000000077802 */ /* 0x000fc80000000f00 */
[----:B------:R-:W-:Y:S05]  /*8840*/  RET.REL.NODEC R6 `(_ZN7cutlass13device_kernelIN5flash19enable_sm80_to_sm89INS1_16FlashAttnBwdSm80INS1_25CollectiveMainloopBwdSm80ILi2ELi2EN4cute5tupleIJNS5_1CILi64EEENS7_ILi128EEES8_EEENS_10bfloat16_tEfNS_4arch4Sm80ELb1ELb0ELb1ELb0ELb0ELb0ELb0ELb0ELi2ELi2ELi4ELi2ELb1EEENS1_21CollectiveEpilogueBwdISA_SB_SD_Li256ELb0ELb0ELi2EEENS1_25SingleTileBwdLPTSchedulerILb0ELi128ELb0EEEEEEEEEvNT_6ParamsE) ;  /* 0xffff77b006007950 */ /* 0x000fea0003c3ffff */
        .type           $_ZN7cutlass13device_kernelIN5flash19enable_sm80_to_sm89INS1_16FlashAttnBwdSm80INS1_25CollectiveMainloopBwdSm80ILi2ELi2EN4cute5tupleIJNS5_1CILi64EEENS7_ILi128EEES8_EEENS_10bfloat16_tEfNS_4arch4Sm80ELb1ELb0ELb1ELb0ELb0ELb0ELb0ELb0ELi2ELi2ELi4ELi2ELb1EEENS1_21CollectiveEpilogueBwdISA_SB_SD_Li256ELb0ELb0ELi2EEENS1_25SingleTileBwdLPTSchedulerILb0ELi128ELb0EEEEEEEEEvNT_6ParamsE$_ZN4cute8gmem_ptrIPKfECI1NS_12iter_adaptorIS2_S3_EEES2_,@function
        .size           $_ZN7cutlass13device_kernelIN5flash19enable_sm80_to_sm89INS1_16FlashAttnBwdSm80INS1_25CollectiveMainloopBwdSm80ILi2ELi2EN4cute5tupleIJNS5_1CILi64EEENS7_ILi128EEES8_EEENS_10bfloat16_tEfNS_4arch4Sm80ELb1ELb0ELb1ELb0ELb0ELb0ELb0ELb0ELi2ELi2ELi4ELi2ELb1EEENS1_21CollectiveEpilogueBwdISA_SB_SD_Li256ELb0ELb0ELi2EEENS1_25SingleTileBwdLPTSchedulerILb0ELi128ELb0EEEEEEEEEvNT_6ParamsE$_ZN4cute8gmem_ptrIPKfECI1NS_12iter_adaptorIS2_S3_EEES2_,($_ZN7cutlass13device_kernelIN5flash19enable_sm80_to_sm89INS1_16FlashAttnBwdSm80INS1_25CollectiveMainloopBwdSm80ILi2ELi2EN4cute5tupleIJNS5_1CILi64EEENS7_ILi128EEES8_EEENS_10bfloat16_tEfNS_4arch4Sm80ELb1ELb0ELb1ELb0ELb0ELb0ELb0ELb0ELi2ELi2ELi4ELi2ELb1EEENS1_21CollectiveEpilogueBwdISA_SB_SD_Li256ELb0ELb0ELi2EEENS1_25SingleTileBwdLPTSchedulerILb0ELi128ELb0EEEEEEEEEvNT_6ParamsE$_ZN4cute8smem_ptrIPN7cutlass10bfloat16_tEECI1NS_12iter_adaptorIS3_S4_EEES3_ - $_ZN7cutlass13device_kernelIN5flash19enable_sm80_to_sm89INS1_16FlashAttnBwdSm80INS1_25CollectiveMainloopBwdSm80ILi2ELi2EN4cute5tupleIJNS5_1CILi64EEENS7_ILi128EEES8_EEENS_10bfloat16_tEfNS_4arch4Sm80ELb1ELb0ELb1ELb0ELb0ELb0ELb0ELb0ELi2ELi2ELi4ELi2ELb1EEENS1_21CollectiveEpilogueBwdISA_SB_SD_Li256ELb0ELb0ELi2EEENS1_25SingleTileBwdLPTSchedulerILb0ELi128ELb0EEEEEEEEEvNT_6ParamsE$_ZN4cute8gmem_ptrIPKfECI1NS_12iter_adaptorIS2_S3_EEES2_)
$_ZN7cutlass13device_kernelIN5flash19enable_sm80_to_sm89INS1_16FlashAttnBwdSm80INS1_25CollectiveMainloopBwdSm80ILi2ELi2EN4cute5tupleIJNS5_1CILi64EEENS7_ILi128EEES8_EEENS_10bfloat16_tEfNS_4arch4Sm80ELb1ELb0ELb1ELb0ELb0ELb0ELb0ELb0ELi2ELi2ELi4ELi2ELb1EEENS1_21CollectiveEpilogueBwdISA_SB_SD_Li256ELb0ELb0ELi2EEENS1_25SingleTileBwdLPTSchedulerILb0ELi128ELb0EEEEEEEEEvNT_6ParamsE$_ZN4cute8gmem_ptrIPKfECI1NS_12iter_adaptorIS2_S3_EEES2_:
[----:B------:R-:W-:Y:S02]  /*8850*/  MOV R18, 0x8870 ;  /* 0x0000887000127802 */ /* 0x000fe40000000f00 */
[----:B------:R-:W-:Y:S05]  /*8860*/  CALL.REL.NOINC `($_ZN7cutlass13device_kernelIN5flash19enable_sm80_to_sm89INS1_16FlashAttnBwdSm80INS1_25CollectiveMainloopBwdSm80ILi2ELi2EN4cute5tupleIJNS5_1CILi64EEENS7_ILi128EEES8_EEENS_10bfloat16_tEfNS_4arch4Sm80ELb1ELb0ELb1ELb0ELb0ELb0ELb0ELb0ELi2ELi2ELi4ELi2ELb1EEENS1_21CollectiveEpilogueBwdISA_SB_SD_Li256ELb0ELb0ELi2EEENS1_25SingleTileBwdLPTSchedulerILb0ELi128ELb0EEEEEEEEEvNT_6ParamsE$_ZN4cute12iter_adaptorIPKfNS_8gmem_ptrIS2_EEEC2ES2_) ;  /* 0xffffed0000007944 */ /* 0x000fea0003c3ffff */
[----:B------:R-:W-:-:S04]  /*8870*/  MOV R17, 0x0 ;  /* 0x0000000000117802 */ /* 0x000fc80000000f00 */
[----:B------:R-:W-:Y:S05]  /*8880*/  RET.REL.NODEC R16 `(_ZN7cutlass13device_kernelIN5flash19enable_sm80_to_sm89INS1_16FlashAttnBwdSm80INS1_25CollectiveMainloopBwdSm80ILi2ELi2EN4cute5tupleIJNS5_1CILi64EEENS7_ILi128EEES8_EEENS_10bfloat16_tEfNS_4arch4Sm80ELb1ELb0ELb1ELb0ELb0ELb0ELb0ELb0ELi2ELi2ELi4ELi2ELb1EEENS1_21CollectiveEpilogueBwdISA_SB_SD_Li256ELb0ELb0ELi2EEENS1_25SingleTileBwdLPTSchedulerILb0ELi128ELb0EEEEEEEEEvNT_6ParamsE) ;  /* 0xffff777010007950 */ /* 0x000fea0003c3ffff */
        .type           $_ZN7cutlass13device_kernelIN5flash19enable_sm80_to_sm89INS1_16FlashAttnBwdSm80INS1_25CollectiveMainloopBwdSm80ILi2ELi2EN4cute5tupleIJNS5_1CILi64EEENS7_ILi128EEES8_EEENS_10bfloat16_tEfNS_4arch4Sm80ELb1ELb0ELb1ELb0ELb0ELb0ELb0ELb0ELi2ELi2ELi4ELi2ELb1EEENS1_21CollectiveEpilogueBwdISA_SB_SD_Li256ELb0ELb0ELi2EEENS1_25SingleTileBwdLPTSchedulerILb0ELi128ELb0EEEEEEEEEvNT_6ParamsE$_ZN4cute8smem_ptrIPN7cutlass10bfloat16_tEECI1NS_12iter_adaptorIS3_S4_EEES3_,@function
        .size           $_ZN7cutlass13device_kernelIN5flash19enable_sm80_to_sm89INS1_16FlashAttnBwdSm80INS1_25CollectiveMainloopBwdSm80ILi2ELi2EN4cute5tupleIJNS5_1CILi64EEENS7_ILi128EEES8_EEENS_10bfloat16_tEfNS_4arch4Sm80ELb1ELb0ELb1ELb0ELb0ELb0ELb0ELb0ELi2ELi2ELi4ELi2ELb1EEENS1_21CollectiveEpilogueBwdISA_SB_SD_Li256ELb0ELb0ELi2EEENS1_25SingleTileBwdLPTSchedulerILb0ELi128ELb0EEEEEEEEEvNT_6ParamsE$_ZN4cute8smem_ptrIPN7cutlass10bfloat16_tEECI1NS_12iter_adaptorIS3_S4_EEES3_,($_ZN7cutlass13device_kernelIN5flash19enable_sm80_to_sm89INS1_16FlashAttnBwdSm80INS1_25CollectiveMainloopBwdSm80ILi2ELi2EN4cute5tupleIJNS5_1CILi64EEENS7_ILi128EEES8_EEENS_10bfloat16_tEfNS_4arch4Sm80ELb1ELb0ELb1ELb0ELb0ELb0ELb0ELb0ELi2ELi2ELi4ELi2ELb1EEENS1_21CollectiveEpilogueBwdISA_SB_SD_Li256ELb0ELb0ELi2EEENS1_25SingleTileBwdLPTSchedulerILb0ELi128ELb0EEEEEEEEEvNT_6ParamsE$_ZN4cute8smem_ptrIPN7cutlass9uint128_tEECI1NS_12iter_adaptorIS3_S4_EEES3_ - $_ZN7cutlass13device_kernelIN5flash19enable_sm80_to_sm89INS1_16FlashAttnBwdSm80INS1_25CollectiveMainloopBwdSm80ILi2ELi2EN4cute5tupleIJNS5_1CILi64EEENS7_ILi128EEES8_EEENS_10bfloat16_tEfNS_4arch4Sm80ELb1ELb0ELb1ELb0ELb0ELb0ELb0ELb0ELi2ELi2ELi4ELi2ELb1EEENS1_21CollectiveEpilogueBwdISA_SB_SD_Li256ELb0ELb0ELi2EEENS1_25SingleTileBwdLPTSchedulerILb0ELi128ELb0EEEEEEEEEvNT_6ParamsE$_ZN4cute8smem_ptrIPN7cutlass10bfloat16_tEECI1NS_12iter_adaptorIS3_S4_EEES3_)
$_ZN7cutlass13device_kernelIN5flash19enable_sm80_to_sm89INS1_16FlashAttnBwdSm80INS1_25CollectiveMainloopBwdSm80ILi2ELi2EN4cute5tupleIJNS5_1CILi64EEENS7_ILi128EEES8_EEENS_10bfloat16_tEfNS_4arch4Sm80ELb1ELb0ELb1ELb0ELb0ELb0ELb0ELb0ELi2ELi2ELi4ELi2ELb1EEENS1_21CollectiveEpilogueBwdISA_SB_SD_Li256ELb0ELb0ELi2EEENS1_25SingleTileBwdLPTSchedulerILb0ELi128ELb0EEEEEEEEEvNT_6ParamsE$_ZN4cute8smem_ptrIPN7cutlass10bfloat16_tEECI1NS_12iter_adaptorIS3_S4_EEES3_:
[----:B------:R-:W-:Y:S02]  /*8890*/  MOV R18, 0x88b0 ;  /* 0x000088b000127802 */ /* 0x000fe40000000f00 */
[----:B------:R-:W-:Y:S05]  /*88a0*/  CALL.REL.NOINC `($_ZN7cutlass13device_kernelIN5flash19enable_sm80_to_sm89INS1_16FlashAttnBwdSm80INS1_25CollectiveMainloopBwdSm80ILi2ELi2EN4cute5tupleIJNS5_1CILi64EEENS7_ILi128EEES8_EEENS_10bfloat16_tEfNS_4arch4Sm80ELb1ELb0ELb1ELb0ELb0ELb0ELb0ELb0ELi2ELi2ELi4ELi2ELb1EEENS1_21CollectiveEpilogueBwdISA_SB_SD_Li256ELb0ELb0ELi2EEENS1_25SingleTileBwdLPTSchedulerILb0ELi128ELb0EEEEEEEEEvNT_6ParamsE$_ZN4cute12iter_adaptorIPN7cutlass10bfloat16_tENS_8smem_ptrIS3_EEEC2ES3_) ;  /* 0xffffed0000007944 */ /* 0x000fea0003c3ffff */
[----:B-1----:R-:W-:Y:S02]  /*88b0*/  MOV R6, R16 ;  /* 0x0000001000067202 */ /* 0x002fe40000000f00 */
[----:B------:R-:W-:-:S04]  /*88c0*/  MOV R7, 0x0 ;  /* 0x0000000000077802 */ /* 0x000fc80000000f00 */
[----:B------:R-:W-:Y:S05]  /*88d0*/  RET.REL.NODEC R6 `(_ZN7cutlass13device_kernelIN5flash19enable_sm80_to_sm89INS1_16FlashAttnBwdSm80INS1_25CollectiveMainloopBwdSm80ILi2ELi2EN4cute5tupleIJNS5_1CILi64EEENS7_ILi128EEES8_EEENS_10bfloat16_tEfNS_4arch4Sm80ELb1ELb0ELb1ELb0ELb0ELb0ELb0ELb0ELi2ELi2ELi4ELi2ELb1EEENS1_21CollectiveEpilogueBwdISA_SB_SD_Li256ELb0ELb0ELi2EEENS1_25SingleTileBwdLPTSchedulerILb0ELi128ELb0EEEEEEEEEvNT_6ParamsE) ;  /* 0xffff772006007950 */ /* 0x000fea0003c3ffff */
        .type           $_ZN7cutlass13device_kernelIN5flash19enable_sm80_to_sm89INS1_16FlashAttnBwdSm80INS1_25CollectiveMainloopBwdSm80ILi2ELi2EN4cute5tupleIJNS5_1CILi64EEENS7_ILi128EEES8_EEENS_10bfloat16_tEfNS_4arch4Sm80ELb1ELb0ELb1ELb0ELb0ELb0ELb0ELb0ELi2ELi2ELi4ELi2ELb1EEENS1_21CollectiveEpilogueBwdISA_SB_SD_Li256ELb0ELb0ELi2EEENS1_25SingleTileBwdLPTSchedulerILb0ELi128ELb0EEEEEEEEEvNT_6ParamsE$_ZN4cute8smem_ptrIPN7cutlass9uint128_tEECI1NS_12iter_adaptorIS3_S4_EEES3_,@function
        .size           $_ZN7cutlass13device_kernelIN5flash19enable_sm80_to_sm89INS1_16FlashAttnBwdSm80INS1_25CollectiveMainloopBwdSm80ILi2ELi2EN4cute5tupleIJNS5_1CILi64EEENS7_ILi128EEES8_EEENS_10bfloat16_tEfNS_4arch4Sm80ELb1ELb0ELb1ELb0ELb0ELb0ELb0ELb0ELi2ELi2ELi4ELi2ELb1EEENS1_21CollectiveEpilogueBwdISA_SB_SD_Li256ELb0ELb0ELi2EEENS1_25SingleTileBwdLPTSchedulerILb0ELi128ELb0EEEEEEEEEvNT_6ParamsE$_ZN4cute8smem_ptrIPN7cutlass9uint128_tEECI1NS_12iter_adaptorIS3_S4_EEES3_,($_ZN7cutlass13device_kernelIN5flash19enable_sm80_to_sm89INS1_16FlashAttnBwdSm80INS1_25CollectiveMainloopBwdSm80ILi2ELi2EN4cute5tupleIJNS5_1CILi64EEENS7_ILi128EEES8_EEENS_10bfloat16_tEfNS_4arch4Sm80ELb1ELb0ELb1ELb0ELb0ELb0ELb0ELb0ELi2ELi2ELi4ELi2ELb1EEENS1_21CollectiveEpilogueBwdISA_SB_SD_Li256ELb0ELb0ELi2EEENS1_25SingleTileBwdLPTSchedulerILb0ELi128ELb0EEEEEEEEEvNT_6ParamsE$_ZN4cute8smem_ptrIPfECI1NS_12iter_adaptorIS1_S2_EEES1_ - $_ZN7cutlass13device_kernelIN5flash19enable_sm80_to_sm89INS1_16FlashAttnBwdSm80INS1_25CollectiveMainloopBwdSm80ILi2ELi2EN4cute5tupleIJNS5_1CILi64EEENS7_ILi128EEES8_EEENS_10bfloat16_tEfNS_4arch4Sm80ELb1ELb0ELb1ELb0ELb0ELb0ELb0ELb0ELi2ELi2ELi4ELi2ELb1EEENS1_21CollectiveEpilogueBwdISA_SB_SD_Li256ELb0ELb0ELi2EEENS1_25SingleTileBwdLPTSchedulerILb0ELi128ELb0EEEEEEEEEvNT_6ParamsE$_ZN4cute8smem_ptrIPN7cutlass9uint128_tEECI1NS_12iter_adaptorIS3_S4_EEES3_)
$_ZN7cutlass13device_kernelIN5flash19enable_sm80_to_sm89INS1_16FlashAttnBwdSm80INS1_25CollectiveMainloopBwdSm80ILi2ELi2EN4cute5tupleIJNS5_1CILi64EEENS7_ILi128EEES8_EEENS_10bfloat16_tEfNS_4arch4Sm80ELb1ELb0ELb1ELb0ELb0ELb0ELb0ELb0ELi2ELi2ELi4ELi2ELb1EEENS1_21CollectiveEpilogueBwdISA_SB_SD_Li256ELb0ELb0ELi2EEENS1_25SingleTileBwdLPTSchedulerILb0ELi128ELb0EEEEEEEEEvNT_6ParamsE$_ZN4cute8smem_ptrIPN7cutlass9uint128_tEECI1NS_12iter_adaptorIS3_S4_EEES3_:
[----:B------:R-:W-:Y:S02]  /*88e0*/  MOV R16, 0x8900 ;  /* 0x0000890000107802 */ /* 0x000fe40000000f00 */
[----:B------:R-:W-:Y:S05]  /*88f0*/  CALL.REL.NOINC `($_ZN7cutlass13device_kernelIN5flash19enable_sm80_to_sm89INS1_16FlashAttnBwdSm80INS1_25CollectiveMainloopBwdSm80ILi2ELi2EN4cute5tupleIJNS5_1CILi64EEENS7_ILi128EEES8_EEENS_10bfloat16_tEfNS_4arch4Sm80ELb1ELb0ELb1ELb0ELb0ELb0ELb0ELb0ELi2ELi2ELi4ELi2ELb1EEENS1_21CollectiveEpilogueBwdISA_SB_SD_Li256ELb0ELb0ELi2EEENS1_25SingleTileBwdLPTSchedulerILb0ELi128ELb0EEEEEEEEEvNT_6ParamsE$_ZN4cute12iter_adaptorIPN7cutlass9uint128_tENS_8smem_ptrIS3_EEEC2ES3_) ;  /* 0xffffed0000007944 */ /* 0x000fea0003c3ffff */
[----:B------:R-:W-:-:S04]  /*8900*/  MOV R11, 0x0 ;  /* 0x00000000000b7802 */ /* 0x000fc80000000f00 */
[----:B------:R-:W-:Y:S05]  /*8910*/  RET.REL.NODEC R10 `(_ZN7cutlass13device_kernelIN5flash19enable_sm80_to_sm89INS1_16FlashAttnBwdSm80INS1_25CollectiveMainloopBwdSm80ILi2ELi2EN4cute5tupleIJNS5_1CILi64EEENS7_ILi128EEES8_EEENS_10bfloat16_tEfNS_4arch4Sm80ELb1ELb0ELb1ELb0ELb0ELb0ELb0ELb0ELi2ELi2ELi4ELi2ELb1EEENS1_21CollectiveEpilogueBwdISA_SB_SD_Li256ELb0ELb0ELi2EEENS1_25SingleTileBwdLPTSchedulerILb0ELi128ELb0EEEEEEEEEvNT_6ParamsE) ;  /* 0xffff76e00a007950 */ /* 0x000fea0003c3ffff */
        .type           $_ZN7cutlass13device_kernelIN5flash19enable_sm80_to_sm89INS1_16FlashAttnBwdSm80INS1_25CollectiveMainloopBwdSm80ILi2ELi2EN4cute5tupleIJNS5_1CILi64EEENS7_ILi128EEES8_EEENS_10bfloat16_tEfNS_4arch4Sm80ELb1ELb0ELb1ELb0ELb0ELb0ELb0ELb0ELi2ELi2ELi4ELi2ELb1EEENS1_21CollectiveEpilogueBwdISA_SB_SD_Li256ELb0ELb0ELi2EEENS1_25SingleTileBwdLPTSchedulerILb0ELi128ELb0EEEEEEEEEvNT_6ParamsE$_ZN4cute8smem_ptrIPfECI1NS_12iter_adaptorIS1_S2_EEES1_,@function
        .size           $_ZN7cutlass13device_kernelIN5flash19enable_sm80_to_sm89INS1_16FlashAttnBwdSm80INS1_25CollectiveMainloopBwdSm80ILi2ELi2EN4cute5tupleIJNS5_1CILi64EEENS7_ILi128EEES8_EEENS_10bfloat16_tEfNS_4arch4Sm80ELb1ELb0ELb1ELb0ELb0ELb0ELb0ELb0ELi2ELi2ELi4ELi2ELb1EEENS1_21CollectiveEpilogueBwdISA_SB_SD_Li256ELb0ELb0ELi2EEENS1_25SingleTileBwdLPTSchedulerILb0ELi128ELb0EEEEEEEEEvNT_6ParamsE$_ZN4cute8smem_ptrIPfECI1NS_12iter_adaptorIS1_S2_EEES1_,($_ZN7cutlass13device_kernelIN5flash19enable_sm80_to_sm89INS1_16FlashAttnBwdSm80INS1_25CollectiveMainloopBwdSm80ILi2ELi2EN4cute5tupleIJNS5_1CILi64EEENS7_ILi128EEES8_EEENS_10bfloat16_tEfNS_4arch4Sm80ELb1ELb0ELb1ELb0ELb0ELb0ELb0ELb0ELi2ELi2ELi4ELi2ELb1EEENS1_21CollectiveEpilogueBwdISA_SB_SD_Li256ELb0ELb0ELi2EEENS1_25SingleTileBwdLPTSchedulerILb0ELi128ELb0EEEEEEEEEvNT_6ParamsE$_ZN73_INTERNAL_24fd9406_37_flash_bwd_hdim64_bf16_softcap_sm80_cu_3fbc093a_291824__cvta_generic_to_sharedEPKv - $_ZN7cutlass13device_kernelIN5flash19enable_sm80_to_sm89INS1_16FlashAttnBwdSm80INS1_25CollectiveMainloopBwdSm80ILi2ELi2EN4cute5tupleIJNS5_1CILi64EEENS7_ILi128EEES8_EEENS_10bfloat16_tEfNS_4arch4Sm80ELb1ELb0ELb1ELb0ELb0ELb0ELb0ELb0ELi2ELi2ELi4ELi2ELb1EEENS1_21CollectiveEpilogueBwdISA_SB_SD_Li256ELb0ELb0ELi2EEENS1_25SingleTileBwdLPTSchedulerILb0ELi128ELb0EEEEEEEEEvNT_6ParamsE$_ZN4cute8smem_ptrIPfECI1NS_12iter_adaptorIS1_S2_EEES1_)
$_ZN7cutlass13device_kernelIN5flash19enable_sm80_to_sm89INS1_16FlashAttnBwdSm80INS1_25CollectiveMainloopBwdSm80ILi2ELi2EN4cute5tupleIJNS5_1CILi64EEENS7_ILi128EEES8_EEENS_10bfloat16_tEfNS_4arch4Sm80ELb1ELb0ELb1ELb0ELb0ELb0ELb0ELb0ELi2ELi2ELi4ELi2ELb1EEENS1_21CollectiveEpilogueBwdISA_SB_SD_Li256ELb0ELb0ELi2EEENS1_25SingleTileBwdLPTSchedulerILb0ELi128ELb0EEEEEEEEEvNT_6ParamsE$_ZN4cute8smem_ptrIPfECI1NS_12iter_adaptorIS1_S2_EEES1_:
[----:B------:R-:W-:Y:S02]  /*8920*/  MOV R18, 0x8940 ;  /* 0x0000894000127802 */ /* 0x000fe40000000f00 */
[----:B------:R-:W-:Y:S05]  /*8930*/  CALL.REL.NOINC `($_ZN7cutlass13device_kernelIN5flash19enable_sm80_to_sm89INS1_16FlashAttnBwdSm80INS1_25CollectiveMainloopBwdSm80ILi2ELi2EN4cute5tupleIJNS5_1CILi64EEENS7_ILi128EEES8_EEENS_10bfloat16_tEfNS_4arch4Sm80ELb1ELb0ELb1ELb0ELb0ELb0ELb0ELb0ELi2ELi2ELi4ELi2ELb1EEENS1_21CollectiveEpilogueBwdISA_SB_SD_Li256ELb0ELb0ELi2EEENS1_25SingleTileBwdLPTSchedulerILb0ELi128ELb0EEEEEEEEEvNT_6ParamsE$_ZN4cute12iter_adaptorIPfNS_8smem_ptrIS1_EEEC2ES1_) ;  /* 0xffffed1000007944 */ /* 0x000fea0003c3ffff */
[----:B------:R-:W-:-:S04]  /*8940*/  MOV R17, 0x0 ;  /* 0x0000000000117802 */ /* 0x000fc80000000f00 */
[----:B------:R-:W-:Y:S05]  /*8950*/  RET.REL.NODEC R16 `(_ZN7cutlass13device_kernelIN5flash19enable_sm80_to_sm89INS1_16FlashAttnBwdSm80INS1_25CollectiveMainloopBwdSm80ILi2ELi2EN4cute5tupleIJNS5_1CILi64EEENS7_ILi128EEES8_EEENS_10bfloat16_tEfNS_4arch4Sm80ELb1ELb0ELb1ELb0ELb0ELb0ELb0ELb0ELi2ELi2ELi4ELi2ELb1EEENS1_21CollectiveEpilogueBwdISA_SB_SD_Li256ELb0ELb0ELi2EEENS1_25SingleTileBwdLPTSchedulerILb0ELi128ELb0EEEEEEEEEvNT_6ParamsE) ;  /* 0xffff76a010007950 */ /* 0x000fea0003c3ffff */
        .type           $_ZN7cutlass13device_kernelIN5flash19enable_sm80_to_sm89INS1_16FlashAttnBwdSm80INS1_25CollectiveMainloopBwdSm80ILi2ELi2EN4cute5tupleIJNS5_1CILi64EEENS7_ILi128EEES8_EEENS_10bfloat16_tEfNS_4arch4Sm80ELb1ELb0ELb1ELb0ELb0ELb0ELb0ELb0ELi2ELi2ELi4ELi2ELb1EEENS1_21CollectiveEpilogueBwdISA_SB_SD_Li256ELb0ELb0ELi2EEENS1_25SingleTileBwdLPTSchedulerILb0ELi128ELb0EEEEEEEEEvNT_6ParamsE$_ZN73_INTERNAL_24fd9406_37_flash_bwd_hdim64_bf16_softcap_sm80_cu_3fbc093a_291824__cvta_generic_to_sharedEPKv,@function
        .size           $_ZN7cutlass13device_kernelIN5flash19enable_sm80_to_sm89INS1_16FlashAttnBwdSm80INS1_25CollectiveMainloopBwdSm80ILi2ELi2EN4cute5tupleIJNS5_1CILi64EEENS7_ILi128EEES8_EEENS_10bfloat16_tEfNS_4arch4Sm80ELb1ELb0ELb1ELb0ELb0ELb0ELb0ELb0ELi2ELi2ELi4ELi2ELb1EEENS1_21CollectiveEpilogueBwdISA_SB_SD_Li256ELb0ELb0ELi2EEENS1_25SingleTileBwdLPTSchedulerILb0ELi128ELb0EEEEEEEEEvNT_6ParamsE$_ZN73_INTERNAL_24fd9406_37_flash_bwd_hdim64_bf16_softcap_sm80_cu_3fbc093a_291824__cvta_generic_to_sharedEPKv,($_ZN7cutlass13device_kernelIN5flash19enable_sm80_to_sm89INS1_16FlashAttnBwdSm80INS1_25CollectiveMainloopBwdSm80ILi2ELi2EN4cute5tupleIJNS5_1CILi64EEENS7_ILi128EEES8_EEENS_10bfloat16_tEfNS_4arch4Sm80ELb1ELb0ELb1ELb0ELb0ELb0ELb0ELb0ELi2ELi2ELi4ELi2ELb1EEENS1_21CollectiveEpilogueBwdISA_SB_SD_Li256ELb0ELb0ELi2EEENS1_25SingleTileBwdLPTSchedulerILb0ELi128ELb0EEEEEEEEEvNT_6ParamsE$_ZZN4cute12filter_tupleINS_5tupleIJNS_10UnderscoreES2_S2_iEEENS1_IJNS1_IJNS_1CILi1EEENS4_ILi0EEEEEElS6_lEEEZNS_5sliceIS3_S8_EEDaRKT_RKT0_EUlRKT_RKT0_E_EEDaSC_SF_OT1_ENKUlDpSI_E_clIJNS1_IJS7_EEENS1_IJlEEENS1_IJS6_EEENS1_IJEEEEEEDaSP_ - $_ZN7cutlass13device_kernelIN5flash19enable_sm80_to_sm89INS1_16FlashAttnBwdSm80INS1_25CollectiveMainloopBwdSm80ILi2ELi2EN4cute5tupleIJNS5_1CILi64EEENS7_ILi128EEES8_EEENS_10bfloat16_tEfNS_4arch4Sm80ELb1ELb0ELb1ELb0ELb0ELb0ELb0ELb0ELi2ELi2ELi4ELi2ELb1EEENS1_21CollectiveEpilogueBwdISA_SB_SD_Li256ELb0ELb0ELi2EEENS1_25SingleTileBwdLPTSchedulerILb0ELi128ELb0EEEEEEEEEvNT_6ParamsE$_ZN73_INTERNAL_24fd9406_37_flash_bwd_hdim64_bf16_softcap_sm80_cu_3fbc093a_291824__cvta_generic_to_sharedEPKv)
$_ZN7cutlass13device_kernelIN5flash19enable_sm80_to_sm89INS1_16FlashAttnBwdSm80INS1_25CollectiveMainloopBwdSm80ILi2ELi2EN4cute5tupleIJNS5_1CILi64EEENS7_ILi128EEES8_EEENS_10bfloat16_tEfNS_4arch4Sm80ELb1ELb0ELb1ELb0ELb0ELb0ELb0ELb0ELi2ELi2ELi4ELi2ELb1EEENS1_21CollectiveEpilogueBwdISA_SB_SD_Li256ELb0ELb0ELi2EEENS1_25SingleTileBwdLPTSchedulerILb0ELi128ELb0EEEEEEEEEvNT_6ParamsE$_ZN73_INTERNAL_24fd9406_37_flash_bwd_hdim64_bf16_softcap_sm80_cu_3fbc093a_291824__cvta_generic_to_sharedEPKv:
[----:B------:R-:W-:Y:S02]  /*8960*/  MOV R9, 0x0 ;  /* 0x0000000000097802 */ /* 0x000fe40000000f00 */
[----:B------:R-:W-:Y:S02]  /*8970*/  IADD3 R6, R6, -c[0x0][0x18], RZ ;  /* 0x8000060006067a10 */ /* 0x000fe40007ffe0ff */
[----:B------:R-:W-:Y:S05]  /*8980*/  RET.REL.NODEC R8 `(_ZN7cutlass13device_kernelIN5flash19enable_sm80_to_sm89INS1_16FlashAttnBwdSm80INS1_25CollectiveMainloopBwdSm80ILi2ELi2EN4cute5tupleIJNS5_1CILi64EEENS7_ILi128EEES8_EEENS_10bfloat16_tEfNS_4arch4Sm80ELb1ELb0ELb1ELb0ELb0ELb0ELb0ELb0ELi2ELi2ELi4ELi2ELb1EEENS1_21CollectiveEpilogueBwdISA_SB_SD_Li256ELb0ELb0ELi2EEENS1_25SingleTileBwdLPTSchedulerILb0ELi128ELb0EEEEEEEEEvNT_6ParamsE) ;  /* 0xffff767008007950 */ /* 0x000fea0003c3ffff */
        .type           $_ZN7cutlass13device_kernelIN5flash19enable_sm80_to_sm89INS1_16FlashAttnBwdSm80INS1_25CollectiveMainloopBwdSm80ILi2ELi2EN4cute5tupleIJNS5_1CILi64EEENS7_ILi128EEES8_EEENS_10bfloat16_tEfNS_4arch4Sm80ELb1ELb0ELb1ELb0ELb0ELb0ELb0ELb0ELi2ELi2ELi4ELi2ELb1EEENS1_21CollectiveEpilogueBwdISA_SB_SD_Li256ELb0ELb0ELi2EEENS1_25SingleTileBwdLPTSchedulerILb0ELi128ELb0EEEEEEEEEvNT_6ParamsE$_ZZN4cute12filter_tupleINS_5tupleIJNS_10UnderscoreES2_S2_iEEENS1_IJNS1_IJNS_1CILi1EEENS4_ILi0EEEEEElS6_lEEEZNS_5sliceIS3_S8_EEDaRKT_RKT0_EUlRKT_RKT0_E_EEDaSC_SF_OT1_ENKUlDpSI_E_clIJNS1_IJS7_EEENS1_IJlEEENS1_IJS6_EEENS1_IJEEEEEEDaSP_,@function
        .size           $_ZN7cutlass13device_kernelIN5flash19enable_sm80_to_sm89INS1_16FlashAttnBwdSm80INS1_25CollectiveMainloopBwdSm80ILi2ELi2EN4cute5tupleIJNS5_1CILi64EEENS7_ILi128EEES8_EEENS_10bfloat16_tEfNS_4arch4Sm80ELb1ELb0ELb1ELb0ELb0ELb0ELb0ELb0ELi2ELi2ELi4ELi2ELb1EEENS1_21CollectiveEpilogueBwdISA_SB_SD_Li256ELb0ELb0ELi2EEENS1_25SingleTileBwdLPTSchedulerILb0ELi128ELb0EEEEEEEEEvNT_6ParamsE$_ZZN4cute12filter_tupleINS_5tupleIJNS_10UnderscoreES2_S2_iEEENS1_IJNS1_IJNS_1CILi1EEENS4_ILi0EEEEEElS6_lEEEZNS_5sliceIS3_S8_EEDaRKT_RKT0_EUlRKT_RKT0_E_EEDaSC_SF_OT1_ENKUlDpSI_E_clIJNS1_IJS7_EEENS1_IJlEEENS1_IJS6_EEENS1_IJEEEEEEDaSP_,($_ZN7cutlass13device_kernelIN5flash19enable_sm80_to_sm89INS1_16FlashAttnBwdSm80INS1_25CollectiveMainloopBwdSm80ILi2ELi2EN4cute5tupleIJNS5_1CILi64EEENS7_ILi128EEES8_EEENS_10bfloat16_tEfNS_4arch4Sm80ELb1ELb0ELb1ELb0ELb0ELb0ELb0ELb0ELi2ELi2ELi4ELi2ELb1EEENS1_21CollectiveEpilogueBwdISA_SB_SD_Li256ELb0ELb0ELi2EEENS1_25SingleTileBwdLPTSchedulerILb0ELi128ELb0EEEEEEEEEvNT_6ParamsE$_ZZN4cute14transform_leafINS_15ArithmeticTupleIJNS1_IJiiEEEiiiEEENS_8identityEEEDaRKT_OT0_ENKUlRKT_E_clIS2_EEDaSC_ - $_ZN7cutlass13device_kernelIN5flash19enable_sm80_to_sm89INS1_16FlashAttnBwdSm80INS1_25CollectiveMainloopBwdSm80ILi2ELi2EN4cute5tupleIJNS5_1CILi64EEENS7_ILi128EEES8_EEENS_10bfloat16_tEfNS_4arch4Sm80ELb1ELb0ELb1ELb0ELb0ELb0ELb0ELb0ELi2ELi2ELi4ELi2ELb1EEENS1_21CollectiveEpilogueBwdISA_SB_SD_Li256ELb0ELb0ELi2EEENS1_25SingleTileBwdLPTSchedulerILb0ELi128ELb0EEEEEEEEEvNT_6ParamsE$_ZZN4cute12filter_tupleINS_5tupleIJNS_10UnderscoreES2_S2_iEEENS1_IJNS1_IJNS_1CILi1EEENS4_ILi0EEEEEElS6_lEEEZNS_5sliceIS3_S8_EEDaRKT_RKT0_EUlRKT_RKT0_E_EEDaSC_SF_OT1_ENKUlDpSI_E_clIJNS1_IJS7_EEENS1_IJlEEENS1_IJS6_EEENS1_IJEEEEEEDaSP_)
$_ZN7cutlass13device_kernelIN5flash19enable_sm80_to_sm89INS1_16FlashAttnBwdSm80INS1_25CollectiveMainloopBwdSm80ILi2ELi2EN4cute5tupleIJNS5_1CILi64EEENS7_ILi128EEES8_EEENS_10bfloat16_tEfNS_4arch4Sm80ELb1ELb0ELb1ELb0ELb0ELb0ELb0ELb0ELi2ELi2ELi4ELi2ELb1EEENS1_21CollectiveEpilogueBwdISA_SB_SD_Li256ELb0ELb0ELi2EEENS1_25SingleTileBwdLPTSchedulerILb0ELi128ELb0EEEEEEEEEvNT_6ParamsE$_ZZN4cute12filter_tupleINS_5tupleIJNS_10UnderscoreES2_S2_iEEENS1_IJNS1_IJNS_1CILi1EEENS4_ILi0EEEEEElS6_lEEEZNS_5sliceIS3_S8_EEDaRKT_RKT0_EUlRKT_RKT0_E_EEDaSC_SF_OT1_ENKUlDpSI_E_clIJNS1_IJS7_EEENS1_IJlEEENS1_IJS6_EEENS1_IJEEEEEEDaSP_:
[----:B------:R-:W-:Y:S02]  /*8990*/  IADD3 R7, R1, 0x188, RZ ;  /* 0x0000018801077810 */ /* 0x000fe40007ffe0ff */
[----:B------:R-:W-:Y:S02]  /*89a0*/  MOV R10, 0x89d0 ;  /* 0x000089d0000a7802 */ /* 0x000fe40000000f00 */
[----:B------:R-:W-:Y:S02]  /*89b0*/  IADD3 R7, R7, c[0x0][0x20], RZ ;  /* 0x0000080007077a10 */ /* 0x000fe40007ffe0ff */
[----:B------:R-:W-:Y:S05]  /*89c0*/  CALL.REL.NOINC `($_ZN7cutlass13device_kernelIN5flash19enable_sm80_to_sm89INS1_16FlashAttnBwdSm80INS1_25CollectiveMainloopBwdSm80ILi2ELi2EN4cute5tupleIJNS5_1CILi64EEENS7_ILi128EEES8_EEENS_10bfloat16_tEfNS_4arch4Sm80ELb1ELb0ELb1ELb0ELb0ELb0ELb0ELb0ELi2ELi2ELi4ELi2ELb1EEENS1_21CollectiveEpilogueBwdISA_SB_SD_Li256ELb0ELb0ELi2EEENS1_25SingleTileBwdLPTSchedulerILb0ELi128ELb0EEEEEEEEEvNT_6ParamsE$_ZN4cute3eso3ESOILb1ELb0EJNS_5tupleIJNS_1CILi1EEENS3_ILi0EEEEEElS5_EEC2ERKS6_RKlRKS5_) ;  /* 0xfffff66000007944 */ /* 0x000fea0003c3ffff */
[----:B-1----:R1:W5:Y:S01]  /*89d0*/  LDL.64 R6, [R1+0x188] ;  /* 0x0001880001067983 */ /* 0x0023620000100a00 */
[----:B------:R-:W-:-:S04]  /*89e0*/  MOV R9, 0x0 ;  /* 0x0000000000097802 */ /* 0x000fc80000000f00 */
[----:B------:R-:W-:Y:S05]  /*89f0*/  RET.REL.NODEC R8 `(_ZN7cutlass13device_kernelIN5flash19enable_sm80_to_sm89INS1_16FlashAttnBwdSm80INS1_25CollectiveMainloopBwdSm80ILi2ELi2EN4cute5tupleIJNS5_1CILi64EEENS7_ILi128EEES8_EEENS_10bfloat16_tEfNS_4arch4Sm80ELb1ELb0ELb1ELb0ELb0ELb0ELb0ELb0ELi2ELi2ELi4ELi2ELb1EEENS1_21CollectiveEpilogueBwdISA_SB_SD_Li256ELb0ELb0ELi2EEENS1_25SingleTileBwdLPTSchedulerILb0ELi128ELb0EEEEEEEEEvNT_6ParamsE) ;  /* 0xffff760008007950 */ /* 0x000fea0003c3ffff */
        .type           $_ZN7cutlass13device_kernelIN5flash19enable_sm80_to_sm89INS1_16FlashAttnBwdSm80INS1_25CollectiveMainloopBwdSm80ILi2ELi2EN4cute5tupleIJNS5_1CILi64EEENS7_ILi128EEES8_EEENS_10bfloat16_tEfNS_4arch4Sm80ELb1ELb0ELb1ELb0ELb0ELb0ELb0ELb0ELi2ELi2ELi4ELi2ELb1EEENS1_21CollectiveEpilogueBwdISA_SB_SD_Li256ELb0ELb0ELi2EEENS1_25SingleTileBwdLPTSchedulerILb0ELi128ELb0EEEEEEEEEvNT_6ParamsE$_ZZN4cute14transform_leafINS_15ArithmeticTupleIJNS1_IJiiEEEiiiEEENS_8identityEEEDaRKT_OT0_ENKUlRKT_E_clIS2_EEDaSC_,@function
        .size           $_ZN7cutlass13device_kernelIN5flash19enable_sm80_to_sm89INS1_16FlashAttnBwdSm80INS1_25CollectiveMainloopBwdSm80ILi2ELi2EN4cute5tupleIJNS5_1CILi64EEENS7_ILi128EEES8_EEENS_10bfloat16_tEfNS_4arch4Sm80ELb1ELb0ELb1ELb0ELb0ELb0ELb0ELb0ELi2ELi2ELi4ELi2ELb1EEENS1_21CollectiveEpilogueBwdISA_SB_SD_Li256ELb0ELb0ELi2EEENS1_25SingleTileBwdLPTSchedulerILb0ELi128ELb0EEEEEEEEEvNT_6ParamsE$_ZZN4cute14transform_leafINS_15ArithmeticTupleIJNS1_IJiiEEEiiiEEENS_8identityEEEDaRKT_OT0_ENKUlRKT_E_clIS2_EEDaSC_,($_ZN7cutlass13device_kernelIN5flash19enable_sm80_to_sm89INS1_16FlashAttnBwdSm80INS1_25CollectiveMainloopBwdSm80ILi2ELi2EN4cute5tupleIJNS5_1CILi64EEENS7_ILi128EEES8_EEENS_10bfloat16_tEfNS_4arch4Sm80ELb1ELb0ELb1ELb0ELb0ELb0ELb0ELb0ELi2ELi2ELi4ELi2ELb1EEENS1_21CollectiveEpilogueBwdISA_SB_SD_Li256ELb0ELb0ELi2EEENS1_25SingleTileBwdLPTSchedulerILb0ELi128ELb0EEEEEEEEEvNT_6ParamsE$_ZZN4cute14transform_leafINS_15ArithmeticTupleIJNS1_IJiiEEEiiiEEENS_8identityEEEDaRKT_OT0_ENKUlRKT_E_clIiEEDaSC_ - $_ZN7cutlass13device_kernelIN5flash19enable_sm80_to_sm89INS1_16FlashAttnBwdSm80INS1_25CollectiveMainloopBwdSm80ILi2ELi2EN4cute5tupleIJNS5_1CILi64EEENS7_ILi128EEES8_EEENS_10bfloat16_tEfNS_4arch4Sm80ELb1ELb0ELb1ELb0ELb0ELb0ELb0ELb0ELi2ELi2ELi4ELi2ELb1EEENS1_21CollectiveEpilogueBwdISA_SB_SD_Li256ELb0ELb0ELi2EEENS1_25SingleTileBwdLPTSchedulerILb0ELi128ELb0EEEEEEEEEvNT_6ParamsE$_ZZN4cute14transform_leafINS_15ArithmeticTupleIJNS1_IJiiEEEiiiEEENS_8identityEEEDaRKT_OT0_ENKUlRKT_E_clIS2_EEDaSC_)
$_ZN7cutlass13device_kernelIN5flash19enable_sm80_to_sm89INS1_16FlashAttnBwdSm80INS1_25CollectiveMainloopBwdSm80ILi2ELi2EN4cute5tupleIJNS5_1CILi64EEENS7_ILi128EEES8_EEENS_10bfloat16_tEfNS_4arch4Sm80ELb1ELb0ELb1ELb0ELb0ELb0ELb0ELb0ELi2ELi2ELi4ELi2ELb1EEENS1_21CollectiveEpilogueBwdISA_SB_SD_Li256ELb0ELb0ELi2EEENS1_25SingleTileBwdLPTSchedulerILb0ELi128ELb0EEEEEEEEEvNT_6ParamsE$_ZZN4cute14transform_leafINS_15ArithmeticTupleIJNS1_IJiiEEEiiiEEENS_8identityEEEDaRKT_OT0_ENKUlRKT_E_clIS2_EEDaSC_:
[----:B------:R-:W-:-:S05]  /*8a00*/  IADD3 R9, R13, -c[0x0][0x20], RZ ;  /* 0x800008000d097a10 */ /* 0x000fca0007ffe0ff */
[----:B------:R1:W5:Y:S01]  /*8a10*/  LDL R7, [R9] ;  /* 0x0000000009077983 */ /* 0x0003620000100800 */
[----:B------:R-:W-:-:S03]  /*8a20*/  MOV R8, 0x8a40 ;  /* 0x00008a4000087802 */ /* 0x000fc60000000f00 */
[----:B-1---5:R-:W-:Y:S05]  /*8a30*/  CALL.REL.NOINC `($_ZN7cutlass13device_kernelIN5flash19enable_sm80_to_sm89INS1_16FlashAttnBwdSm80INS1_25CollectiveMainloopBwdSm80ILi2ELi2EN4cute5tupleIJNS5_1CILi64EEENS7_ILi128EEES8_EEENS_10bfloat16_tEfNS_4arch4Sm80ELb1ELb0ELb1ELb0ELb0ELb0ELb0ELb0ELi2ELi2ELi4ELi2ELb1EEENS1_21CollectiveEpilogueBwdISA_SB_SD_Li256ELb0ELb0ELi2EEENS1_25SingleTileBwdLPTSchedulerILb0ELi128ELb0EEEEEEEEEvNT_6ParamsE$_ZZN4cute14transform_leafINS_15ArithmeticTupleIJiiEEERNS_8identityEEEDaRKT_OT0_ENKUlRKT_E_clIiEEDaSC_) ;  /* 0x000000f000007944 */ /* 0x022fea0003c00000 */
[----:B------:R1:W5:Y:S01]  /*8a40*/  LDL R7, [R9+0x4] ;  /* 0x0000040009077983 */ /* 0x0003620000100800 */
[----:B------:R-:W-:Y:S01]  /*8a50*/  IADD3 R6, R1, 0x19c, RZ ;  /* 0x0000019c01067810 */ /* 0x000fe20007ffe0ff */
[----:B------:R-:W-:Y:S01]  /*8a60*/  IMAD.MOV.U32 R16, RZ, RZ, R10 ;  /* 0x000000ffff107224 */ /* 0x000fe200078e000a */
[----:B------:R-:W-:Y:S02]  /*8a70*/  MOV R8, 0x8aa0 ;  /* 0x00008aa000087802 */ /* 0x000fe40000000f00 */
[----:B------:R-:W-:Y:S02]  /*8a80*/  IADD3 R6, R6, c[0x0][0x20], RZ ;  /* 0x0000080006067a10 */ /* 0x000fe40007ffe0ff */
[----:B-1---5:R-:W-:Y:S05]  /*8a90*/  CALL.REL.NOINC `($_ZN7cutlass13device_kernelIN5flash19enable_sm80_to_sm89INS1_16FlashAttnBwdSm80INS1_25CollectiveMainloopBwdSm80ILi2ELi2EN4cute5tupleIJNS5_1CILi64EEENS7_ILi128EEES8_EEENS_10bfloat16_tEfNS_4arch4Sm80ELb1ELb0ELb1ELb0ELb0ELb0ELb0ELb0ELi2ELi2ELi4ELi2ELb1EEENS1_21CollectiveEpilogueBwdISA_SB_SD_Li256ELb0ELb0ELi2EEENS1_25SingleTileBwdLPTSchedulerILb0ELi128ELb0EEEEEEEEEvNT_6ParamsE$_ZZN4cute14transform_leafINS_15ArithmeticTupleIJiiEEERNS_8identityEEEDaRKT_OT0_ENKUlRKT_E_clIiEEDaSC_) ;  /* 0x0000009000007944 */ /* 0x022fea0003c00000 */
[----:B------:R1:W-:Y:S01]  /*8aa0*/  STL [R1+0x19c], R10 ;  /* 0x00019c0a01007387 */ /* 0x0003e20000100800 */
[----:B------:R-:W-:-:S03]  /*8ab0*/  MOV R8, 0x8ad0 ;  /* 0x00008ad000087802 */ /* 0x000fc60000000f00 */
[----:B-1----:R-:W-:Y:S05]  /*8ac0*/  CALL.REL.NOINC `($_ZN7cutlass13device_kernelIN5flash19enable_sm80_to_sm89INS1_16FlashAttnBwdSm80INS1_25CollectiveMainloopBwdSm80ILi2ELi2EN4cute5tupleIJNS5_1CILi64EEENS7_ILi128EEES8_EEENS_10bfloat16_tEfNS_4arch4Sm80ELb1ELb0ELb1ELb0ELb0ELb0ELb0ELb0ELi2ELi2ELi4ELi2ELb1EEENS1_21CollectiveEpilogueBwdISA_SB_SD_Li256ELb0ELb0ELi2EEENS1_25SingleTileBwdLPTSchedulerILb0ELi128ELb0EEEEEEEEEvNT_6ParamsE$_ZZN4cute9transformINS_15ArithmeticTupleIJiiEEEZNS_14transform_leafIS2_RNS_8identityEEEDaRKT_OT0_EUlRKT_E_EEDaS8_SA_ENKUlDpSD_E_clIJiiEEEDaSF_) ;  /* 0x00001d7000007944 */ /* 0x002fea0003c00000 */
[----:B------:R-:W-:Y:S02]  /*8ad0*/  MOV R8, R18 ;  /* 0x0000001200087202 */ /* 0x000fe40000000f00 */
[----:B------:R-:W-:-:S04]  /*8ae0*/  MOV R9, 0x0 ;  /* 0x0000000000097802 */ /* 0x000fc80000000f00 */
[----:B------:R-:W-:Y:S05]  /*8af0*/  RET.REL.NODEC R8 `(_ZN7cutlass13device_kernelIN5flash19enable_sm80_to_sm89INS1_16FlashAttnBwdSm80INS1_25CollectiveMainloopBwdSm80ILi2ELi2EN4cute5tupleIJNS5_1CILi64EEENS7_ILi128EEES8_EEENS_10bfloat16_tEfNS_4arch4Sm80ELb1ELb0ELb1ELb0ELb0ELb0ELb0ELb0ELi2ELi2ELi4ELi2ELb1EEENS1_21CollectiveEpilogueBwdISA_SB_SD_Li256ELb0ELb0ELi2EEENS1_25SingleTileBwdLPTSchedulerILb0ELi128ELb0EEEEEEEEEvNT_6ParamsE) ;  /* 0xffff750008007950 */ /* 0x000fea0003c3ffff */
        .type           $_ZN7cutlass13device_kernelIN5flash19enable_sm80_to_sm89INS1_16FlashAttnBwdSm80INS1_25CollectiveMainloopBwdSm80ILi2ELi2EN4cute5tupleIJNS5_1CILi64EEENS7_ILi128EEES8_EEENS_10bfloat16_tEfNS_4arch4Sm80ELb1ELb0ELb1ELb0ELb0ELb0ELb0ELb0ELi2ELi2ELi4ELi2ELb1EEENS1_21CollectiveEpilogueBwdISA_SB_SD_Li256ELb0ELb0ELi2EEENS1_25SingleTileBwdLPTSchedulerILb0ELi128ELb0EEEEEEEEEvNT_6ParamsE$_ZZN4cute14transform_leafINS_15ArithmeticTupleIJNS1_IJiiEEEiiiEEENS_8identityEEEDaRKT_OT0_ENKUlRKT_E_clIiEEDaSC_,@function
        .size           $_ZN7cutlass13device_kernelIN5flash19enable_sm80_to_sm89INS1_16FlashAttnBwdSm80INS1_25CollectiveMainloopBwdSm80ILi2ELi2EN4cute5tupleIJNS5_1CILi64EEENS7_ILi128EEES8_EEENS_10bfloat16_tEfNS_4arch4Sm80ELb1ELb0ELb1ELb0ELb0ELb0ELb0ELb0ELi2ELi2ELi4ELi2ELb1EEENS1_21CollectiveEpilogueBwdISA_SB_SD_Li256ELb0ELb0ELi2EEENS1_25SingleTileBwdLPTSchedulerILb0ELi128ELb0EEEEEEEEEvNT_6ParamsE$_ZZN4cute14transform_leafINS_15ArithmeticTupleIJNS1_IJiiEEEiiiEEENS_8identityEEEDaRKT_OT0_ENKUlRKT_E_clIiEEDaSC_,($_ZN7cutlass13device_kernelIN5flash19enable_sm80_to_sm89INS1_16FlashAttnBwdSm80INS1_25CollectiveMainloopBwdSm80ILi2ELi2EN4cute5tupleIJNS5_1CILi64EEENS7_ILi128EEES8_EEENS_10bfloat16_tEfNS_4arch4Sm80ELb1ELb0ELb1ELb0ELb0ELb0ELb0ELb0ELi2ELi2ELi4ELi2ELb1EEENS1_21CollectiveEpilogueBwdISA_SB_SD_Li256ELb0ELb0ELi2EEENS1_25SingleTileBwdLPTSchedulerILb0ELi128ELb0EEEEEEEEEvNT_6ParamsE$_ZZN4cute14transform_leafINS_15ArithmeticTupleIJiiEEERNS_8identityEEEDaRKT_OT0_ENKUlRKT_E_clIiEEDaSC_ - $_ZN7cutlass13device_kernelIN5flash19enable_sm80_to_sm89INS1_16FlashAttnBwdSm80INS1_25CollectiveMainloopBwdSm80ILi2ELi2EN4cute5tupleIJNS5_1CILi64EEENS7_ILi128EEES8_EEENS_10bfloat16_tEfNS_4arch4Sm80ELb1ELb0ELb1ELb0ELb0ELb0ELb0ELb0ELi2ELi2ELi4ELi2ELb1EEENS1_21CollectiveEpilogueBwdISA_SB_SD_Li256ELb0ELb0ELi2EEENS1_25SingleTileBwdLPTSchedulerILb0ELi128ELb0EEEEEEEEEvNT_6ParamsE$_ZZN4cute14transform_leafINS_15ArithmeticTupleIJNS1_IJiiEEEiiiEEENS_8identityEEEDaRKT_OT0_ENKUlRKT_E_clIiEEDaSC_)
$_ZN7cutlass13device_kernelIN5flash19enable_sm80_to_sm89INS1_16FlashAttnBwdSm80INS1_25CollectiveMainloopBwdSm80ILi2ELi2EN4cute5tupleIJNS5_1CILi64EEENS7_ILi128EEES8_EEENS_10bfloat16_tEfNS_4arch4Sm80ELb1ELb0ELb1ELb0ELb0ELb0ELb0ELb0ELi2ELi2ELi4ELi2ELb1EEENS1_21CollectiveEpilogueBwdISA_SB_SD_Li256ELb0ELb0ELi2EEENS1_25SingleTileBwdLPTSchedulerILb0ELi128ELb0EEEEEEEEEvNT_6ParamsE$_ZZN4cute14transform_leafINS_15ArithmeticTupleIJNS1_IJiiEEEiiiEEENS_8identityEEEDaRKT_OT0_ENKUlRKT_E_clIiEEDaSC_:
[----:B------:R-:W-:Y:S02]  /*8b00*/  MOV R10, R9 ;  /* 0x00000009000a7202 */ /* 0x000fe40000000f00 */
[----:B------:R-:W-:-:S04]  /*8b10*/  MOV R9, 0x0 ;  /* 0x0000000000097802 */ /* 0x000fc80000000f00 */
[----:B------:R-:W-:Y:S05]  /*8b20*/  RET.REL.NODEC R8 `(_ZN7cutlass13device_kernelIN5flash19enable_sm80_to_sm89INS1_16FlashAttnBwdSm80INS1_25CollectiveMainloopBwdSm80ILi2ELi2EN4cute5tupleIJNS5_1CILi64EEENS7_ILi128EEES8_EEENS_10bfloat16_tEfNS_4arch4Sm80ELb1ELb0ELb1ELb0ELb0ELb0ELb0ELb0ELi2ELi2ELi4ELi2ELb1EEENS1_21CollectiveEpilogueBwdISA_SB_SD_Li256ELb0ELb0ELi2EEENS1_25SingleTileBwdLPTSchedulerILb0ELi128ELb0EEEEEEEEEvNT_6ParamsE) ;  /* 0xffff74d008007950 */ /* 0x000fea0003c3ffff */
        .type           $_ZN7cutlass13device_kernelIN5flash19enable_sm80_to_sm89INS1_16FlashAttnBwdSm80INS1_25CollectiveMainloopBwdSm80ILi2ELi2EN4cute5tupleIJNS5_1CILi64EEENS7_ILi128EEES8_EEENS_10bfloat16_tEfNS_4arch4Sm80ELb1ELb0ELb1ELb0ELb0ELb0ELb0ELb0ELi2ELi2ELi4ELi2ELb1EEENS1_21CollectiveEpilogueBwdISA_SB_SD_Li256ELb0ELb0ELi2EEENS1_25SingleTileBwdLPTSchedulerILb0ELi128ELb0EEEEEEEEEvNT_6ParamsE$_ZZN4cute14transform_leafINS_15ArithmeticTupleIJiiEEERNS_8identityEEEDaRKT_OT0_ENKUlRKT_E_clIiEEDaSC_,@function
        .size           $_ZN7cutlass13device_kernelIN5flash19enable_sm80_to_sm89INS1_16FlashAttnBwdSm80INS1_25CollectiveMainloopBwdSm80ILi2ELi2EN4cute5tupleIJNS5_1CILi64EEENS7_ILi128EEES8_EEENS_10bfloat16_tEfNS_4arch4Sm80ELb1ELb0ELb1ELb0ELb0ELb0ELb0ELb0ELi2ELi2ELi4ELi2ELb1EEENS1_21CollectiveEpilogueBwdISA_SB_SD_Li256ELb0ELb0ELi2EEENS1_25SingleTileBwdLPTSchedulerILb0ELi128ELb0EEEEEEEEEvNT_6ParamsE$_ZZN4cute14transform_leafINS_15ArithmeticTupleIJiiEEERNS_8identityEEEDaRKT_OT0_ENKUlRKT_E_clIiEEDaSC_,($_ZN7cutlass13device_kernelIN5flash19enable_sm80_to_sm89INS1_16FlashAttnBwdSm80INS1_25CollectiveMainloopBwdSm80ILi2ELi2EN4cute5tupleIJNS5_1CILi64EEENS7_ILi128EEES8_EEENS_10bfloat16_tEfNS_4arch4Sm80ELb1ELb0ELb1ELb0ELb0ELb0ELb0ELb0ELi2ELi2ELi4ELi2ELb1EEENS1_21CollectiveEpilogueBwdISA_SB_SD_Li256ELb0ELb0ELi2EEENS1_25SingleTileBwdLPTSchedulerILb0ELi128ELb0EEEEEEEEEvNT_6ParamsE$_ZZN4cute19as_arithmetic_tupleINS_15ArithmeticTupleIJNS1_IJiiEEEiiiEEEEEDaRKT_ENKUlDpRKT_E_clIJS2_iiiEEEDaSA_ - $_ZN7cutlass13device_kernelIN5flash19enable_sm80_to_sm89INS1_16FlashAttnBwdSm80INS1_25CollectiveMainloopBwdSm80ILi2ELi2EN4cute5tupleIJNS5_1CILi64EEENS7_ILi128EEES8_EEENS_10bfloat16_tEfNS_4arch4Sm80ELb1ELb0ELb1ELb0ELb0ELb0ELb0ELb0ELi2ELi2ELi4ELi2ELb1EEENS1_21CollectiveEpilogueBwdISA_SB_SD_Li256ELb0ELb0ELi2EEENS1_25SingleTileBwdLPTSchedulerILb0ELi128ELb0EEEEEEEEEvNT_6ParamsE$_ZZN4cute14transform_leafINS_15ArithmeticTupleIJiiEEERNS_8identityEEEDaRKT_OT0_ENKUlRKT_E_clIiEEDaSC_)
$_ZN7cutlass13device_kernelIN5flash19enable_sm80_to_sm89INS1_16FlashAttnBwdSm80INS1_25CollectiveMainloopBwdSm80ILi2ELi2EN4cute5tupleIJNS5_1CILi64EEENS7_ILi128EEES8_EEENS_10bfloat16_tEfNS_4arch4Sm80ELb1ELb0ELb1ELb0ELb0ELb0ELb0ELb0ELi2ELi2ELi4ELi2ELb1EEENS1_21CollectiveEpilogueBwdISA_SB_SD_Li256ELb0ELb0ELi2EEENS1_25SingleTileBwdLPTSchedulerILb0ELi128ELb0EEEEEEEEEvNT_6ParamsE$_ZZN4cute14transform_leafINS_15ArithmeticTupleIJiiEEERNS_8identityEEEDaRKT_OT0_ENKUlRKT_E_clIiEEDaSC_:
[----:B------:R-:W-:Y:S02]  /*8b30*/  MOV R44, R8 ;  /* 0x00000008002c7202 */ /* 0x000fe40000000f00 */
[----:B------:R-:W-:Y:S02]  /*8b40*/  MOV R45, 0x0 ;  /* 0x00000000002d7802 */ /* 0x000fe40000000f00 */
[----:B------:R-:W-:Y:S02]  /*8b50*/  MOV R10, R7 ;  /* 0x00000007000a7202 */ /* 0x000fe40000000f00 */
[----:B------:R-:W-:Y:S05]  /*8b60*/  RET.REL.NODEC R44 `(_ZN7cutlass13device_kernelIN5flash19enable_sm80_to_sm89INS1_16FlashAttnBwdSm80INS1_25CollectiveMainloopBwdSm80ILi2ELi2EN4cute5tupleIJNS5_1CILi64EEENS7_ILi128EEES8_EEENS_10bfloat16_tEfNS_4arch4Sm80ELb1ELb0ELb1ELb0ELb0ELb0ELb0ELb0ELi2ELi2ELi4ELi2ELb1EEENS1_21CollectiveEpilogueBwdISA_SB_SD_Li256ELb0ELb0ELi2EEENS1_25SingleTileBwdLPTSchedulerILb0ELi128ELb0EEEEEEEEEvNT_6ParamsE) ;  /* 0xffff74902c007950 */ /* 0x000fea0003c3ffff */
        .type           $_ZN7cutlass13device_kernelIN5flash19enable_sm80_to_sm89INS1_16FlashAttnBwdSm80INS1_25CollectiveMainloopBwdSm80ILi2ELi2EN4cute5tupleIJNS5_1CILi64EEENS7_ILi128EEES8_EEENS_10bfloat16_tEfNS_4arch4Sm80ELb1ELb0ELb1ELb0ELb0ELb0ELb0ELb0ELi2ELi2ELi4ELi2ELb1EEENS1_21CollectiveEpilogueBwdISA_SB_SD_Li256ELb0ELb0ELi2EEENS1_25SingleTileBwdLPTSchedulerILb0ELi128ELb0EEEEEEEEEvNT_6ParamsE$_ZZN4cute19as_arithmetic_tupleINS_15ArithmeticTupleIJNS1_IJiiEEEiiiEEEEEDaRKT_ENKUlDpRKT_E_clIJS2_iiiEEEDaSA_,@function
        .size           $_ZN7cutlass13device_kernelIN5flash19enable_sm80_to_sm89INS1_16FlashAttnBwdSm80INS1_25CollectiveMainloopBwdSm80ILi2ELi2EN4cute5tupleIJNS5_1CILi64EEENS7_ILi128EEES8_EEENS_10bfloat16_tEfNS_4arch4Sm80ELb1ELb0ELb1ELb0ELb0ELb0ELb0ELb0ELi2ELi2ELi4ELi2ELb1EEENS1_21CollectiveEpilogueBwdISA_SB_SD_Li256ELb0ELb0ELi2EEENS1_25SingleTileBwdLPTSchedulerILb0ELi128ELb0EEEEEEEEEvNT_6ParamsE$_ZZN4cute19as_arithmetic_tupleINS_15ArithmeticTupleIJNS1_IJiiEEEiiiEEEEEDaRKT_ENKUlDpRKT_E_clIJS2_iiiEEEDaSA_,($_ZN7cutlass13device_kernelIN5flash19enable_sm80_to_sm89INS1_16FlashAttnBwdSm80INS1_25CollectiveMainloopBwdSm80ILi2ELi2EN4cute5tupleIJNS5_1CILi64EEENS7_ILi128EEES8_EEENS_10bfloat16_tEfNS_4arch4Sm80ELb1ELb0ELb1ELb0ELb0ELb0ELb0ELb0ELi2ELi2ELi4ELi2ELb1EEENS1_21CollectiveEpilogueBwdISA_SB_SD_Li256ELb0ELb0ELi2EEENS1_25SingleTileBwdLPTSchedulerILb0ELi128ELb0EEEEEEEEEvNT_6ParamsE$_ZZN4cute19as_arithmetic_tupleINS_15ArithmeticTupleIJNS1_IJiiEEEiiiEEEEEDaRKT_ENKUlRKT_E_clIS2_EEDaS9_ - $_ZN7cutlass13device_kernelIN5flash19enable_sm80_to_sm89INS1_16FlashAttnBwdSm80INS1_25CollectiveMainloopBwdSm80ILi2ELi2EN4cute5tupleIJNS5_1CILi64EEENS7_ILi128EEES8_EEENS_10bfloat16_tEfNS_4arch4Sm80ELb1ELb0ELb1ELb0ELb0ELb0ELb0ELb0ELi2ELi2ELi4ELi2ELb1EEENS1_21CollectiveEpilogueBwdISA_SB_SD_Li256ELb0ELb0ELi2EEENS1_25SingleTileBwdLPTSchedulerILb0ELi128ELb0EEEEEEEEEvNT_6ParamsE$_ZZN4cute19as_arithmetic_tupleINS_15ArithmeticTupleIJNS1_IJiiEEEiiiEEEEEDaRKT_ENKUlDpRKT_E_clIJS2_iiiEEEDaSA_)
$_ZN7cutlass13device_kernelIN5flash19enable_sm80_to_sm89INS1_16FlashAttnBwdSm80INS1_25CollectiveMainloopBwdSm80ILi2ELi2EN4cute5tupleIJNS5_1CILi64EEENS7_ILi128EEES8_EEENS_10bfloat16_tEfNS_4arch4Sm80ELb1ELb0ELb1ELb0ELb0ELb0ELb0ELb0ELi2ELi2ELi4ELi2ELb1EEENS1_21CollectiveEpilogueBwdISA_SB_SD_Li256ELb0ELb0ELi2EEENS1_25SingleTileBwdLPTSchedulerILb0ELi128ELb0EEEEEEEEEvNT_6ParamsE$_ZZN4cute19as_arithmetic_tupleINS_15ArithmeticTupleIJNS1_IJiiEEEiiiEEEEEDaRKT_ENKUlDpRKT_E_clIJS2_iiiEEEDaSA_:
[----:B------:R-:W-:Y:S02]  /*8b70*/  IADD3 R7, R1, 0x19c, RZ ;  /* 0x0000019c01077810 */ /* 0x000fe40007ffe0ff */
[----:B------:R-:W-:Y:S02]  /*8b80*/  MOV R44, 0x8bb0 ;  /* 0x00008bb0002c7802 */ /* 0x000fe40000000f00 */
[----:B------:R-:W-:-:S02]  /*8b90*/  IADD3 R7, R7, c[0x0][0x20], RZ ;  /* 0x0000080007077a10 */ /* 0x000fc40007ffe0ff */
[----:B------:R-:W-:Y:S05]  /*8ba0*/  CALL.REL.NOINC `($_ZN7cutlass13device_kernelIN5flash19enable_sm80_to_sm89INS1_16FlashAttnBwdSm80INS1_25CollectiveMainloopBwdSm80ILi2ELi2EN4cute5tupleIJNS5_1CILi64EEENS7_ILi128EEES8_EEENS_10bfloat16_tEfNS_4arch4Sm80ELb1ELb0ELb1ELb0ELb0ELb0ELb0ELb0ELi2ELi2ELi4ELi2ELb1EEENS1_21CollectiveEpilogueBwdISA_SB_SD_Li256ELb0ELb0ELi2EEENS1_25SingleTileBwdLPTSchedulerILb0ELi128ELb0EEEEEEEEEvNT_6ParamsE$_ZN4cute5tupleIJNS_15ArithmeticTupleIJiiEEEiiiEEC2ERKS2_RKiS7_S7_) ;  /* 0xfffff96000007944 */ /* 0x000fea0003c3ffff */
[----:B------:R2:W5:Y:S04]  /*8bb0*/  LDL R10, [R1+0x19c] ;  /* 0x00019c00010a7983 */ /* 0x0005680000100800 */
[----:B-1----:R2:W5:Y:S04]  /*8bc0*/  LDL.64 R8, [R1+0x1a8] ;  /* 0x0001a80001087983 */ /* 0x0025680000100a00 */
[----:B------:R2:W5:Y:S01]  /*8bd0*/  LDL.64 R6, [R1+0x1a0] ;  /* 0x0001a00001067983 */ /* 0x0005620000100a00 */
[----:B------:R-:W-:-:S04]  /*8be0*/  MOV R17, 0x0 ;  /* 0x0000000000117802 */ /* 0x000fc80000000f00 */
[----:B------:R-:W-:Y:S05]  /*8bf0*/  RET.REL.NODEC R16 `(_ZN7cutlass13device_kernelIN5flash19enable_sm80_to_sm89INS1_16FlashAttnBwdSm80INS1_25CollectiveMainloopBwdSm80ILi2ELi2EN4cute5tupleIJNS5_1CILi64EEENS7_ILi128EEES8_EEENS_10bfloat16_tEfNS_4arch4Sm80ELb1ELb0ELb1ELb0ELb0ELb0ELb0ELb0ELi2ELi2ELi4ELi2ELb1EEENS1_21CollectiveEpilogueBwdISA_SB_SD_Li256ELb0ELb0ELi2EEENS1_25SingleTileBwdLPTSchedulerILb0ELi128ELb0EEEEEEEEEvNT_6ParamsE) ;  /* 0xffff740010007950 */ /* 0x000fea0003c3ffff */
        .type           $_ZN7cutlass13device_kernelIN5flash19enable_sm80_to_sm89INS1_16FlashAttnBwdSm80INS1_25CollectiveMainloopBwdSm80ILi2ELi2EN4cute5tupleIJNS5_1CILi64EEENS7_ILi128EEES8_EEENS_10bfloat16_tEfNS_4arch4Sm80ELb1ELb0ELb1ELb0ELb0ELb0ELb0ELb0ELi2ELi2ELi4ELi2ELb1EEENS1_21CollectiveEpilogueBwdISA_SB_SD_Li256ELb0ELb0ELi2EEENS1_25SingleTileBwdLPTSchedulerILb0ELi128ELb0EEEEEEEEEvNT_6ParamsE$_ZZN4cute19as_arithmetic_tupleINS_15ArithmeticTupleIJNS1_IJiiEEEiiiEEEEEDaRKT_ENKUlRKT_E_clIS2_EEDaS9_,@function
        .size           $_ZN7cutlass13device_kernelIN5flash19enable_sm80_to_sm89INS1_16FlashAttnBwdSm80INS1_25CollectiveMainloopBwdSm80ILi2ELi2EN4cute5tupleIJNS5_1CILi64EEENS7_ILi128EEES8_EEENS_10bfloat16_tEfNS_4arch4Sm80ELb1ELb0ELb1ELb0ELb0ELb0ELb0ELb0ELi2ELi2ELi4ELi2ELb1EEENS1_21CollectiveEpilogueBwdISA_SB_SD_Li256ELb0ELb0ELi2EEENS1_25SingleTileBwdLPTSchedulerILb0ELi128ELb0EEEEEEEEEvNT_6ParamsE$_ZZN4cute19as_arithmetic_tupleINS_15ArithmeticTupleIJNS1_IJiiEEEiiiEEEEEDaRKT_ENKUlRKT_E_clIS2_EEDaS9_,($_ZN7cutlass13device_kernelIN5flash19enable_sm80_to_sm89INS1_16FlashAttnBwdSm80INS1_25CollectiveMainloopBwdSm80ILi2ELi2EN4cute5tupleIJNS5_1CILi64EEENS7_ILi128EEES8_EEENS_10bfloat16_tEfNS_4arch4Sm80ELb1ELb0ELb1ELb0ELb0ELb0ELb0ELb0ELi2ELi2ELi4ELi2ELb1EEENS1_21CollectiveEpilogueBwdISA_SB_SD_Li256ELb0ELb0ELi2EEENS1_25SingleTileBwdLPTSchedulerILb0ELi128ELb0EEEEEEEEEvNT_6ParamsE$_ZZN4cute19as_arithmetic_tupleINS_15ArithmeticTupleIJNS1_IJiiEEEiiiEEEEEDaRKT_ENKUlRKT_E_clIiEEDaS9_ - $_ZN7cutlass13device_kernelIN5flash19enable_sm80_to_sm89INS1_16FlashAttnBwdSm80INS1_25CollectiveMainloopBwdSm80ILi2ELi2EN4cute5tupleIJNS5_1CILi64EEENS7_ILi128EEES8_EEENS_10bfloat16_tEfNS_4arch4Sm80ELb1ELb0ELb1ELb0ELb0ELb0ELb0ELb0ELi2ELi2ELi4ELi2ELb1EEENS1_21CollectiveEpilogueBwdISA_SB_SD_Li256ELb0ELb0ELi2EEENS1_25SingleTileBwdLPTSchedulerILb0ELi128ELb0EEEEEEEEEvNT_6ParamsE$_ZZN4cute19as_arithmetic_tupleINS_15ArithmeticTupleIJNS1_IJiiEEEiiiEEEEEDaRKT_ENKUlRKT_E_clIS2_EEDaS9_)
$_ZN7cutlass13device_kernelIN5flash19enable_sm80_to_sm89INS1_16FlashAttnBwdSm80INS1_25CollectiveMainloopBwdSm80ILi2ELi2EN4cute5tupleIJNS5_1CILi64EEENS7_ILi128EEES8_EEENS_10bfloat16_tEfNS_4arch4Sm80ELb1ELb0ELb1ELb0ELb0ELb0ELb0ELb0ELi2ELi2ELi4ELi2ELb1EEENS1_21CollectiveEpilogueBwdISA_SB_SD_Li256ELb0ELb0ELi2EEENS1_25SingleTileBwdLPTSchedulerILb0ELi128ELb0EEEEEEEEEvNT_6ParamsE$_ZZN4cute19as_arithmetic_tupleINS_15ArithmeticTupleIJNS1_IJiiEEEiiiEEEEEDaRKT_ENKUlRKT_E_clIS2_EEDaS9_:
[----:B------:R-:W-:-:S05]  /*8c00*/  IADD3 R9, R13, -c[0x0][0x20], RZ ;  /* 0x800008000d097a10 */ /* 0x000fca0007ffe0ff */
[----:B------:R1:W5:Y:S01]  /*8c10*/  LDL R7, [R9] ;  /* 0x0000000009077983 */ /* 0x0003620000100800 */
[----:B------:R-:W-:-:S03]  /*8c20*/  MOV R8, 0x8c40 ;  /* 0x00008c4000087802 */ /* 0x000fc60000000f00 */
[----:B-1---5:R-:W-:Y:S05]  /*8c30*/  CALL.REL.NOINC `($_ZN7cutlass13device_kernelIN5flash19enable_sm80_to_sm89INS1_16FlashAttnBwdSm80INS1_25CollectiveMainloopBwdSm80ILi2ELi2EN4cute5tupleIJNS5_1CILi64EEENS7_ILi128EEES8_EEENS_10bfloat16_tEfNS_4arch4Sm80ELb1ELb0ELb1ELb0ELb0ELb0ELb0ELb0ELi2ELi2ELi4ELi2ELb1EEENS1_21CollectiveEpilogueBwdISA_SB_SD_Li256ELb0ELb0ELi2EEENS1_25SingleTileBwdLPTSchedulerILb0ELi128ELb0EEEEEEEEEvNT_6ParamsE$_ZZN4cute19as_arithmetic_tupleINS_15ArithmeticTupleIJiiEEEEEDaRKT_ENKUlRKT_E_clIiEEDaS8_) ;  /* 0x0000018000007944 */ /* 0x022fea0003c00000 */
[----:B------:R1:W5:Y:S01]  /*8c40*/  LDL R7, [R9+0x4] ;  /* 0x0000040009077983 */ /* 0x0003620000100800 */
[----:B------:R-:W-:Y:S01]  /*8c50*/  IADD3 R6, R1, 0x19c, RZ ;  /* 0x0000019c01067810 */ /* 0x000fe20007ffe0ff */
[----:B------:R-:W-:Y:S01]  /*8c60*/  IMAD.MOV.U32 R16, RZ, RZ, R10 ;  /* 0x000000ffff107224 */ /* 0x000fe200078e000a */
[----:B------:R-:W-:Y:S02]  /*8c70*/  MOV R8, 0x8ca0 ;  /* 0x00008ca000087802 */ /* 0x000fe40000000f00 */
[----:B------:R-:W-:Y:S02]  /*8c80*/  IADD3 R6, R6, c[0x0][0x20], RZ ;  /* 0x0000080006067a10 */ /* 0x000fe40007ffe0ff */
[----:B-1---5:R-:W-:Y:S05]  /*8c90*/  CALL.REL.NOINC `($_ZN7cutlass13device_kernelIN5flash19enable_sm80_to_sm89INS1_16FlashAttnBwdSm80INS1_25CollectiveMainloopBwdSm80ILi2ELi2EN4cute5tupleIJNS5_1CILi64EEENS7_ILi128EEES8_EEENS_10bfloat16_tEfNS_4arch4Sm80ELb1ELb0ELb1ELb0ELb0ELb0ELb0ELb0ELi2ELi2ELi4ELi2ELb1EEENS1_21CollectiveEpilogueBwdISA_SB_SD_Li256ELb0ELb0ELi2EEENS1_25SingleTileBwdLPTSchedulerILb0ELi128ELb0EEEEEEEEEvNT_6ParamsE$_ZZN4cute19as_arithmetic_tupleINS_15ArithmeticTupleIJiiEEEEEDaRKT_ENKUlRKT_E_clIiEEDaS8_) ;  /* 0x0000012000007944 */ /* 0x022fea0003c00000 */
[----:B------:R1:W-:Y:S01]  /*8ca0*/  STL [R1+0x19c], R10 ;  /* 0x00019c0a01007387 */ /* 0x0003e20000100800 */
[----:B------:R-:W-:-:S03]  /*8cb0*/  MOV R18, 0x8cd0 ;  /* 0x00008cd000127802 */ /* 0x000fc60000000f00 */
[----:B-1----:R-:W-:Y:S05]  /*8cc0*/  CALL.REL.NOINC `($_ZN7cutlass13device_kernelIN5flash19enable_sm80_to_sm89INS1_16FlashAttnBwdSm80INS1_25CollectiveMainloopBwdSm80ILi2ELi2EN4cute5tupleIJNS5_1CILi64EEENS7_ILi128EEES8_EEENS_10bfloat16_tEfNS_4arch4Sm80ELb1ELb0ELb1ELb0ELb0ELb0ELb0ELb0ELi2ELi2ELi4ELi2ELb1EEENS1_21CollectiveEpilogueBwdISA_SB_SD_Li256ELb0ELb0ELi2EEENS1_25SingleTileBwdLPTSchedulerILb0ELi128ELb0EEEEEEEEEvNT_6ParamsE$_ZZN4cute19as_arithmetic_tupleINS_15ArithmeticTupleIJiiEEEEEDaRKT_ENKUlDpRKT_E_clIJiiEEEDaS9_) ;  /* 0x0000007000007944 */ /* 0x002fea0003c00000 */
[----:B------:R-:W-:Y:S02]  /*8cd0*/  MOV R45, 0x0 ;  /* 0x00000000002d7802 */ /* 0x000fe40000000f00 */
[----:B-----5:R-:W-:Y:S02]  /*8ce0*/  MOV R8, R6 ;  /* 0x0000000600087202 */ /* 0x020fe40000000f00 */
[----:B------:R-:W-:Y:S01]  /*8cf0*/  MOV R70, R7 ;  /* 0x0000000700467202 */ /* 0x000fe20000000f00 */
[----:B------:R-:W-:Y:S06]  /*8d00*/  RET.REL.NODEC R44 `(_ZN7cutlass13device_kernelIN5flash19enable_sm80_to_sm89INS1_16FlashAttnBwdSm80INS1_25CollectiveMainloopBwdSm80ILi2ELi2EN4cute5tupleIJNS5_1CILi64EEENS7_ILi128EEES8_EEENS_10bfloat16_tEfNS_4arch4Sm80ELb1ELb0ELb1ELb0ELb0ELb0ELb0ELb0ELi2ELi2ELi4ELi2ELb1EEENS1_21CollectiveEpilogueBwdISA_SB_SD_Li256ELb0ELb0ELi2EEENS1_25SingleTileBwdLPTSchedulerILb0ELi128ELb0EEEEEEEEEvNT_6ParamsE) ;  /* 0xffff72f02c007950 */ /* 0x000fec0003c3ffff */
        .type           $_ZN7cutlass13device_kernelIN5flash19enable_sm80_to_sm89INS1_16FlashAttnBwdSm80INS1_25CollectiveMainloopBwdSm80ILi2ELi2EN4cute5tupleIJNS5_1CILi64EEENS7_ILi128EEES8_EEENS_10bfloat16_tEfNS_4arch4Sm80ELb1ELb0ELb1ELb0ELb0ELb0ELb0ELb0ELi2ELi2ELi4ELi2ELb1EEENS1_21CollectiveEpilogueBwdISA_SB_SD_Li256ELb0ELb0ELi2EEENS1_25SingleTileBwdLPTSchedulerILb0ELi128ELb0EEEEEEEEEvNT_6ParamsE$_ZZN4cute19as_arithmetic_tupleINS_15ArithmeticTupleIJNS1_IJiiEEEiiiEEEEEDaRKT_ENKUlRKT_E_clIiEEDaS9_,@function
        .size           $_ZN7cutlass13device_kernelIN5flash19enable_sm80_to_sm89INS1_16FlashAttnBwdSm80INS1_25CollectiveMainloopBwdSm80ILi2ELi2EN4cute5tupleIJNS5_1CILi64EEENS7_ILi128EEES8_EEENS_10bfloat16_tEfNS_4arch4Sm80ELb1ELb0ELb1ELb0ELb0ELb0ELb0ELb0ELi2ELi2ELi4ELi2ELb1EEENS1_21CollectiveEpilogueBwdISA_SB_SD_Li256ELb0ELb0ELi2EEENS1_25SingleTileBwdLPTSchedulerILb0ELi128ELb0EEEEEEEEEvNT_6ParamsE$_ZZN4cute19as_arithmetic_tupleINS_15ArithmeticTupleIJNS1_IJiiEEEiiiEEEEEDaRKT_ENKUlRKT_E_clIiEEDaS9_,($_ZN7cutlass13device_kernelIN5flash19enable_sm80_to_sm89INS1_16FlashAttnBwdSm80INS1_25CollectiveMainloopBwdSm80ILi2ELi2EN4cute5tupleIJNS5_1CILi64EEENS7_ILi128EEES8_EEENS_10bfloat16_tEfNS_4arch4Sm80ELb1ELb0ELb1ELb0ELb0ELb0ELb0ELb0ELi2ELi2ELi4ELi2ELb1EEENS1_21CollectiveEpilogueBwdISA_SB_SD_Li256ELb0ELb0ELi2EEENS1_25SingleTileBwdLPTSchedulerILb0ELi128ELb0EEEEEEEEEvNT_6ParamsE$_ZZN4cute19as_arithmetic_tupleINS_15ArithmeticTupleIJiiEEEEEDaRKT_ENKUlDpRKT_E_clIJiiEEEDaS9_ - $_ZN7cutlass13device_kernelIN5flash19enable_sm80_to_sm89INS1_16FlashAttnBwdSm80INS1_25CollectiveMainloopBwdSm80ILi2ELi2EN4cute5tupleIJNS5_1CILi64EEENS7_ILi128EEES8_EEENS_10bfloat16_tEfNS_4arch4Sm80ELb1ELb0ELb1ELb0ELb0ELb0ELb0ELb0ELi2ELi2ELi4ELi2ELb1EEENS1_21CollectiveEpilogueBwdISA_SB_SD_Li256ELb0ELb0ELi2EEENS1_25SingleTileBwdLPTSchedulerILb0ELi128ELb0EEEEEEEEEvNT_6ParamsE$_ZZN4cute19as_arithmetic_tupleINS_15ArithmeticTupleIJNS1_IJiiEEEiiiEEEEEDaRKT_ENKUlRKT_E_clIiEEDaS9_)
$_ZN7cutlass13device_kernelIN5flash19enable_sm80_to_sm89INS1_16FlashAttnBwdSm80INS1_25CollectiveMainloopBwdSm80ILi2ELi2EN4cute5tupleIJNS5_1CILi64EEENS7_ILi128EEES8_EEENS_10bfloat16_tEfNS_4arch4Sm80ELb1ELb0ELb1ELb0ELb0ELb0ELb0ELb0ELi2ELi2ELi4ELi2ELb1EEENS1_21CollectiveEpilogueBwdISA_SB_SD_Li256ELb0ELb0ELi2EEENS1_25SingleTileBwdLPTSchedulerILb0ELi128ELb0EEEEEEEEEvNT_6ParamsE$_ZZN4cute19as_arithmetic_tupleINS_15ArithmeticTupleIJNS1_IJiiEEEiiiEEEEEDaRKT_ENKUlRKT_E_clIiEEDaS9_:
[----:B------:R-:W-:Y:S02]  /*8d10*/  MOV R10, R7 ;  /* 0x00000007000a7202 */ /* 0x000fe40000000f00 */
[----:B------:R-:W-:-:S04]  /*8d20*/  MOV R7, 0x0 ;  /* 0x0000000000077802 */ /* 0x000fc80000000f00 */
[----:B------:R-:W-:Y:S05]  /*8d30*/  RET.REL.NODEC R6 `(_ZN7cutlass13device_kernelIN5flash19enable_sm80_to_sm89INS1_16FlashAttnBwdSm80INS1_25CollectiveMainloopBwdSm80ILi2ELi2EN4cute5tupleIJNS5_1CILi64EEENS7_ILi128EEES8_EEENS_10bfloat16_tEfNS_4arch4Sm80ELb1ELb0ELb1ELb0ELb0ELb0ELb0ELb0ELi2ELi2ELi4ELi2ELb1EEENS1_21CollectiveEpilogueBwdISA_SB_SD_Li256ELb0ELb0ELi2EEENS1_25SingleTileBwdLPTSchedulerILb0ELi128ELb0EEEEEEEEEvNT_6ParamsE) ;  /* 0xffff72c006007950 */ /* 0x000fea0003c3ffff */
        .type           $_ZN7cutlass13device_kernelIN5flash19enable_sm80_to_sm89INS1_16FlashAttnBwdSm80INS1_25CollectiveMainloopBwdSm80ILi2ELi2EN4cute5tupleIJNS5_1CILi64EEENS7_ILi128EEES8_EEENS_10bfloat16_tEfNS_4arch4Sm80ELb1ELb0ELb1ELb0ELb0ELb0ELb0ELb0ELi2ELi2ELi4ELi2ELb1EEENS1_21CollectiveEpilogueBwdISA_SB_SD_Li256ELb0ELb0ELi2EEENS1_25SingleTileBwdLPTSchedulerILb0ELi128ELb0EEEEEEEEEvNT_6ParamsE$_ZZN4cute19as_arithmetic_tupleINS_15ArithmeticTupleIJiiEEEEEDaRKT_ENKUlDpRKT_E_clIJiiEEEDaS9_,@function
        .size           $_ZN7cutlass13device_kernelIN5flash19enable_sm80_to_sm89INS1_16FlashAttnBwdSm80INS1_25CollectiveMainloopBwdSm80ILi2ELi2EN4cute5tupleIJNS5_1CILi64EEENS7_ILi128EEES8_EEENS_10bfloat16_tEfNS_4arch4Sm80ELb1ELb0ELb1ELb0ELb0ELb0ELb0ELb0ELi2ELi2ELi4ELi2ELb1EEENS1_21CollectiveEpilogueBwdISA_SB_SD_Li256ELb0ELb0ELi2EEENS1_25SingleTileBwdLPTSchedulerILb0ELi128ELb0EEEEEEEEEvNT_6ParamsE$_ZZN4cute19as_arithmetic_tupleINS_15ArithmeticTupleIJiiEEEEEDaRKT_ENKUlDpRKT_E_clIJiiEEEDaS9_,($_ZN7cutlass13device_kernelIN5flash19enable_sm80_to_sm89INS1_16FlashAttnBwdSm80INS1_25CollectiveMainloopBwdSm80ILi2ELi2EN4cute5tupleIJNS5_1CILi64EEENS7_ILi128EEES8_EEENS_10bfloat16_tEfNS_4arch4Sm80ELb1ELb0ELb1ELb0ELb0ELb0ELb0ELb0ELi2ELi2ELi4ELi2ELb1EEENS1_21CollectiveEpilogueBwdISA_SB_SD_Li256ELb0ELb0ELi2EEENS1_25SingleTileBwdLPTSchedulerILb0ELi128ELb0EEEEEEEEEvNT_6ParamsE$_ZZN4cute19as_arithmetic_tupleINS_15ArithmeticTupleIJiiEEEEEDaRKT_ENKUlRKT_E_clIiEEDaS8_ - $_ZN7cutlass13device_kernelIN5flash19enable_sm80_to_sm89INS1_16FlashAttnBwdSm80INS1_25CollectiveMainloopBwdSm80ILi2ELi2EN4cute5tupleIJNS5_1CILi64EEENS7_ILi128EEES8_EEENS_10bfloat16_tEfNS_4arch4Sm80ELb1ELb0ELb1ELb0ELb0ELb0ELb0ELb0ELi2ELi2ELi4ELi2ELb1EEENS1_21CollectiveEpilogueBwdISA_SB_SD_Li256ELb0ELb0ELi2EEENS1_25SingleTileBwdLPTSchedulerILb0ELi128ELb0EEEEEEEEEvNT_6ParamsE$_ZZN4cute19as_arithmetic_tupleINS_15ArithmeticTupleIJiiEEEEEDaRKT_ENKUlDpRKT_E_clIJiiEEEDaS9_)
$_ZN7cutlass13device_kernelIN5flash19enable_sm80_to_sm89INS1_16FlashAttnBwdSm80INS1_25CollectiveMainloopBwdSm80ILi2ELi2EN4cute5tupleIJNS5_1CILi64EEENS7_ILi128EEES8_EEENS_10bfloat16_tEfNS_4arch4Sm80ELb1ELb0ELb1ELb0ELb0ELb0ELb0ELb0ELi2ELi2ELi4ELi2ELb1EEENS1_21CollectiveEpilogueBwdISA_SB_SD_Li256ELb0ELb0ELi2EEENS1_25SingleTileBwdLPTSchedulerILb0ELi128ELb0EEEEEEEEEvNT_6ParamsE$_ZZN4cute19as_arithmetic_tupleINS_15ArithmeticTupleIJiiEEEEEDaRKT_ENKUlDpRKT_E_clIJiiEEEDaS9_:
[----:B------:R-:W-:Y:S02]  /*8d40*/  IADD3 R7, R1, 0x1a0, RZ ;  /* 0x000001a001077810 */ /* 0x000fe40007ffe0ff */
[----:B------:R-:W-:Y:S02]  /*8d50*/  MOV R8, 0x8d80 ;  /* 0x00008d8000087802 */ /* 0x000fe40000000f00 */
[----:B------:R-:W-:Y:S02]  /*8d60*/  IADD3 R7, R7, c[0x0][0x20], RZ ;  /* 0x0000080007077a10 */ /* 0x000fe40007ffe0ff */
[----:B------:R-:W-:Y:S05]  /*8d70*/  CALL.REL.NOINC `($_ZN7cutlass13device_kernelIN5flash19enable_sm80_to_sm89INS1_16FlashAttnBwdSm80INS1_25CollectiveMainloopBwdSm80ILi2ELi2EN4cute5tupleIJNS5_1CILi64EEENS7_ILi128EEES8_EEENS_10bfloat16_tEfNS_4arch4Sm80ELb1ELb0ELb1ELb0ELb0ELb0ELb0ELb0ELi2ELi2ELi4ELi2ELb1EEENS1_21CollectiveEpilogueBwdISA_SB_SD_Li256ELb0ELb0ELi2EEENS1_25SingleTileBwdLPTSchedulerILb0ELi128ELb0EEEEEEEEEvNT_6ParamsE$_ZN4cute5tupleIJiiEEC2ERKiS3_) ;  /* 0xfffff9f000007944 */ /* 0x000fea0003c3ffff */
[----:B-1----:R1:W5:Y:S01]  /*8d80*/  LDL.64 R6, [R1+0x1a0] ;  /* 0x0001a00001067983 */ /* 0x0023620000100a00 */
[----:B------:R-:W-:Y:S02]  /*8d90*/  MOV R8, R18 ;  /* 0x0000001200087202 */ /* 0x000fe40000000f00 */
[----:B------:R-:W-:-:S04]  /*8da0*/  MOV R9, 0x0 ;  /* 0x0000000000097802 */ /* 0x000fc80000000f00 */
[----:B------:R-:W-:Y:S05]  /*8db0*/  RET.REL.NODEC R8 `(_ZN7cutlass13device_kernelIN5flash19enable_sm80_to_sm89INS1_16FlashAttnBwdSm80INS1_25CollectiveMainloopBwdSm80ILi2ELi2EN4cute5tupleIJNS5_1CILi64EEENS7_ILi128EEES8_EEENS_10bfloat16_tEfNS_4arch4Sm80ELb1ELb0ELb1ELb0ELb0ELb0ELb0ELb0ELi2ELi2ELi4ELi2ELb1EEENS1_21CollectiveEpilogueBwdISA_SB_SD_Li256ELb0ELb0ELi2EEENS1_25SingleTileBwdLPTSchedulerILb0ELi128ELb0EEEEEEEEEvNT_6ParamsE) ;  /* 0xffff724008007950 */ /* 0x000fea0003c3ffff */
        .type           $_ZN7cutlass13device_kernelIN5flash19enable_sm80_to_sm89INS1_16FlashAttnBwdSm80INS1_25CollectiveMainloopBwdSm80ILi2ELi2EN4cute5tupleIJNS5_1CILi64EEENS7_ILi128EEES8_EEENS_10bfloat16_tEfNS_4arch4Sm80ELb1ELb0ELb1ELb0ELb0ELb0ELb0ELb0ELi2ELi2ELi4ELi2ELb1EEENS1_21CollectiveEpilogueBwdISA_SB_SD_Li256ELb0ELb0ELi2EEENS1_25SingleTileBwdLPTSchedulerILb0ELi128ELb0EEEEEEEEEvNT_6ParamsE$_ZZN4cute19as_arithmetic_tupleINS_15ArithmeticTupleIJiiEEEEEDaRKT_ENKUlRKT_E_clIiEEDaS8_,@function
        .size           $_ZN7cutlass13device_kernelIN5flash19enable_sm80_to_sm89INS1_16FlashAttnBwdSm80INS1_25CollectiveMainloopBwdSm80ILi2ELi2EN4cute5tupleIJNS5_1CILi64EEENS7_ILi128EEES8_EEENS_10bfloat16_tEfNS_4arch4Sm80ELb1ELb0ELb1ELb0ELb0ELb0ELb0ELb0ELi2ELi2ELi4ELi2ELb1EEENS1_21CollectiveEpilogueBwdISA_SB_SD_Li256ELb0ELb0ELi2EEENS1_25SingleTileBwdLPTSchedulerILb0ELi128ELb0EEEEEEEEEvNT_6ParamsE$_ZZN4cute19as_arithmetic_tupleINS_15ArithmeticTupleIJiiEEEEEDaRKT_ENKUlRKT_E_clIiEEDaS8_,($_ZN7cutlass13device_kernelIN5flash19enable_sm80_to_sm89INS1_16FlashAttnBwdSm80INS1_25CollectiveMainloopBwdSm80ILi2ELi2EN4cute5tupleIJNS5_1CILi64EEENS7_ILi128EEES8_EEENS_10bfloat16_tEfNS_4arch4Sm80ELb1ELb0ELb1ELb0ELb0ELb0ELb0ELb0ELi2ELi2ELi4ELi2ELb1EEENS1_21CollectiveEpilogueBwdISA_SB_SD_Li256ELb0ELb0ELi2EEENS1_25SingleTileBwdLPTSchedulerILb0ELi128ELb0EEEEEEEEEvNT_6ParamsE$_ZZN4cute5sliceINS_5tupleIJNS_10UnderscoreES2_S2_iEEENS1_IJNS1_IJNS_1CILi1EEENS4_ILi0EEEEEElS6_lEEEEEDaRKT_RKT0_ENKUlRKT_RKT0_E_clIS2_lEEDaSH_SK_ - $_ZN7cutlass13device_kernelIN5flash19enable_sm80_to_sm89INS1_16FlashAttnBwdSm80INS1_25CollectiveMainloopBwdSm80ILi2ELi2EN4cute5tupleIJNS5_1CILi64EEENS7_ILi128EEES8_EEENS_10bfloat16_tEfNS_4arch4Sm80ELb1ELb0ELb1ELb0ELb0ELb0ELb0ELb0ELi2ELi2ELi4ELi2ELb1EEENS1_21CollectiveEpilogueBwdISA_SB_SD_Li256ELb0ELb0ELi2EEENS1_25SingleTileBwdLPTSchedulerILb0ELi128ELb0EEEEEEEEEvNT_6ParamsE$_ZZN4cute19as_arithmetic_tupleINS_15ArithmeticTupleIJiiEEEEEDaRKT_ENKUlRKT_E_clIiEEDaS8_)
$_ZN7cutlass13device_kernelIN5flash19enable_sm80_to_sm89INS1_16FlashAttnBwdSm80INS1_25CollectiveMainloopBwdSm80ILi2ELi2EN4cute5tupleIJNS5_1CILi64EEENS7_ILi128EEES8_EEENS_10bfloat16_tEfNS_4arch4Sm80ELb1ELb0ELb1ELb0ELb0ELb0ELb0ELb0ELi2ELi2ELi4ELi2ELb1EEENS1_21CollectiveEpilogueBwdISA_SB_SD_Li256ELb0ELb0ELi2EEENS1_25SingleTileBwdLPTSchedulerILb0ELi128ELb0EEEEEEEEEvNT_6ParamsE$_ZZN4cute19as_arithmetic_tupleINS_15ArithmeticTupleIJiiEEEEEDaRKT_ENKUlRKT_E_clIiEEDaS8_:
[----:B------:R-:W-:Y:S02]  /*8dc0*/  MOV R70, R8 ;  /* 0x0000000800467202 */ /* 0x000fe40000000f00 */
[----:B------:R-:W-:Y:S02]  /*8dd0*/  MOV R71, 0x0 ;  /* 0x0000000000477802 */ /* 0x000fe40000000f00 */
[----:B------:R-:W-:Y:S02]  /*8de0*/  MOV R10, R7 ;  /* 0x00000007000a7202 */ /* 0x000fe40000000f00 */
[----:B------:R-:W-:Y:S05]  /*8df0*/  RET.REL.NODEC R70 `(_ZN7cutlass13device_kernelIN5flash19enable_sm80_to_sm89INS1_16FlashAttnBwdSm80INS1_25CollectiveMainloopBwdSm80ILi2ELi2EN4cute5tupleIJNS5_1CILi64EEENS7_ILi128EEES8_EEENS_10bfloat16_tEfNS_4arch4Sm80ELb1ELb0ELb1ELb0ELb0ELb0ELb0ELb0ELi2ELi2ELi4ELi2ELb1EEENS1_21CollectiveEpilogueBwdISA_SB_SD_Li256ELb0ELb0ELi2EEENS1_25SingleTileBwdLPTSchedulerILb0ELi128ELb0EEEEEEEEEvNT_6ParamsE) ;  /* 0xffff720046007950 */ /* 0x000fea0003c3ffff */
        .type           $_ZN7cutlass13device_kernelIN5flash19enable_sm80_to_sm89INS1_16FlashAttnBwdSm80INS1_25CollectiveMainloopBwdSm80ILi2ELi2EN4cute5tupleIJNS5_1CILi64EEENS7_ILi128EEES8_EEENS_10bfloat16_tEfNS_4arch4Sm80ELb1ELb0ELb1ELb0ELb0ELb0ELb0ELb0ELi2ELi2ELi4ELi2ELb1EEENS1_21CollectiveEpilogueBwdISA_SB_SD_Li256ELb0ELb0ELi2EEENS1_25SingleTileBwdLPTSchedulerILb0ELi128ELb0EEEEEEEEEvNT_6ParamsE$_ZZN4cute5sliceINS_5tupleIJNS_10UnderscoreES2_S2_iEEENS1_IJNS1_IJNS_1CILi1EEENS4_ILi0EEEEEElS6_lEEEEEDaRKT_RKT0_ENKUlRKT_RKT0_E_clIS2_lEEDaSH_SK_,@function
        .size           $_ZN7cutlass13device_kernelIN5flash19enable_sm80_to_sm89INS1_16FlashAttnBwdSm80INS1_25CollectiveMainloopBwdSm80ILi2ELi2EN4cute5tupleIJNS5_1CILi64EEENS7_ILi128EEES8_EEENS_10bfloat16_tEfNS_4arch4Sm80ELb1ELb0ELb1ELb0ELb0ELb0ELb0ELb0ELi2ELi2ELi4ELi2ELb1EEENS1_21CollectiveEpilogueBwdISA_SB_SD_Li256ELb0ELb0ELi2EEENS1_25SingleTileBwdLPTSchedulerILb0ELi128ELb0EEEEEEEEEvNT_6ParamsE$_ZZN4cute5sliceINS_5tupleIJNS_10UnderscoreES2_S2_iEEENS1_IJNS1_IJNS_1CILi1EEENS4_ILi0EEEEEElS6_lEEEEEDaRKT_RKT0_ENKUlRKT_RKT0_E_clIS2_lEEDaSH_SK_,($_ZN7cutlass13device_kernelIN5flash19enable_sm80_to_sm89INS1_16FlashAttnBwdSm80INS1_25CollectiveMainloopBwdSm80ILi2ELi2EN4cute5tupleIJNS5_1CILi64EEENS7_ILi128EEES8_EEENS_10bfloat16_tEfNS_4arch4Sm80ELb1ELb0ELb1ELb0ELb0ELb0ELb0ELb0ELi2ELi2ELi4ELi2ELb1EEENS1_21CollectiveEpilogueBwdISA_SB_SD_Li256ELb0ELb0ELi2EEENS1_25SingleTileBwdLPTSchedulerILb0ELi128ELb0EEEEEEEEEvNT_6ParamsE$_ZZN4cute7idx2crdINS_5tupleIJiEEENS1_IJNS1_IJNS1_IJNS_1CILi8EEENS3_ILi2EEEEEES5_NS3_ILi4EEES5_EEEEEEEEDaRKT_RKT0_ENKUlRKT_RKT0_E_clIiS8_EEDaSI_SL_ - $_ZN7cutlass13device_kernelIN5flash19enable_sm80_to_sm89INS1_16FlashAttnBwdSm80INS1_25CollectiveMainloopBwdSm80ILi2ELi2EN4cute5tupleIJNS5_1CILi64EEENS7_ILi128EEES8_EEENS_10bfloat16_tEfNS_4arch4Sm80ELb1ELb0ELb1ELb0ELb0ELb0ELb0ELb0ELi2ELi2ELi4ELi2ELb1EEENS1_21CollectiveEpilogueBwdISA_SB_SD_Li256ELb0ELb0ELi2EEENS1_25SingleTileBwdLPTSchedulerILb0ELi128ELb0EEEEEEEEEvNT_6ParamsE$_ZZN4cute5sliceINS_5tupleIJNS_10UnderscoreES2_S2_iEEENS1_IJNS1_IJNS_1CILi1EEENS4_ILi0EEEEEElS6_lEEEEEDaRKT_RKT0_ENKUlRKT_RKT0_E_clIS2_lEEDaSH_SK_)
$_ZN7cutlass13device_kernelIN5flash19enable_sm80_to_sm89INS1_16FlashAttnBwdSm80INS1_25CollectiveMainloopBwdSm80ILi2ELi2EN4cute5tupleIJNS5_1CILi64EEENS7_ILi128EEES8_EEENS_10bfloat16_tEfNS_4arch4Sm80ELb1ELb0ELb1ELb0ELb0ELb0ELb0ELb0ELi2ELi2ELi4ELi2ELb1EEENS1_21CollectiveEpilogueBwdISA_SB_SD_Li256ELb0ELb0ELi2EEENS1_25SingleTileBwdLPTSchedulerILb0ELi128ELb0EEEEEEEEEvNT_6ParamsE$_ZZN4cute5sliceINS_5tupleIJNS_10UnderscoreES2_S2_iEEENS1_IJNS1_IJNS_1CILi1EEENS4_ILi0EEEEEElS6_lEEEEEDaRKT_RKT0_ENKUlRKT_RKT0_E_clIS2_lEEDaSH_SK_:
[----:B------:R-:W-:Y:S02]  /*8e00*/  IADD3 R9, R1, 0x188, RZ ;  /* 0x0000018801097810 */ /* 0x000fe40007ffe0ff */
[----:B------:R-:W-:Y:S02]  /*8e10*/  MOV R10, 0x8e40 ;  /* 0x00008e40000a7802 */ /* 0x000fe40000000f00 */
[----:B------:R-:W-:-:S02]  /*8e20*/  IADD3 R9, R9, c[0x0][0x20], RZ ;  /* 0x0000080009097a10 */ /* 0x000fc40007ffe0ff */
[----:B------:R-:W-:Y:S05]  /*8e30*/  CALL.REL.NOINC `($_ZN7cutlass13device_kernelIN5flash19enable_sm80_to_sm89INS1_16FlashAttnBwdSm80INS1_25CollectiveMainloopBwdSm80ILi2ELi2EN4cute5tupleIJNS5_1CILi64EEENS7_ILi128EEES8_EEENS_10bfloat16_tEfNS_4arch4Sm80ELb1ELb0ELb1ELb0ELb0ELb0ELb0ELb0ELi2ELi2ELi4ELi2ELb1EEENS1_21CollectiveEpilogueBwdISA_SB_SD_Li256ELb0ELb0ELi2EEENS1_25SingleTileBwdLPTSchedulerILb0ELi128ELb0EEEEEEEEEvNT_6ParamsE$_ZN4cute3eso3ESOILb0ELb1EJlEEC2ERKl) ;  /* 0xffffed5000007944 */ /* 0x000fea0003c3ffff */
[----:B-1----:R1:W5:Y:S01]  /*8e40*/  LDL.64 R6, [R1+0x188] ;  /* 0x0001880001067983 */ /* 0x0023620000100a00 */
[----:B------:R-:W-:-:S04]  /*8e50*/  MOV R9, 0x0 ;  /* 0x0000000000097802 */ /* 0x000fc80000000f00 */
[----:B------:R-:W-:Y:S05]  /*8e60*/  RET.REL.NODEC R8 `(_ZN7cutlass13device_kernelIN5flash19enable_sm80_to_sm89INS1_16FlashAttnBwdSm80INS1_25CollectiveMainloopBwdSm80ILi2ELi2EN4cute5tupleIJNS5_1CILi64EEENS7_ILi128EEES8_EEENS_10bfloat16_tEfNS_4arch4Sm80ELb1ELb0ELb1ELb0ELb0ELb0ELb0ELb0ELi2ELi2ELi4ELi2ELb1EEENS1_21CollectiveEpilogueBwdISA_SB_SD_Li256ELb0ELb0ELi2EEENS1_25SingleTileBwdLPTSchedulerILb0ELi128ELb0EEEEEEEEEvNT_6ParamsE) ;  /* 0xffff719008007950 */ /* 0x000fea0003c3ffff */
        .type           $_ZN7cutlass13device_kernelIN5flash19enable_sm80_to_sm89INS1_16FlashAttnBwdSm80INS1_25CollectiveMainloopBwdSm80ILi2ELi2EN4cute5tupleIJNS5_1CILi64EEENS7_ILi128EEES8_EEENS_10bfloat16_tEfNS_4arch4Sm80ELb1ELb0ELb1ELb0ELb0ELb0ELb0ELb0ELi2ELi2ELi4ELi2ELb1EEENS1_21CollectiveEpilogueBwdISA_SB_SD_Li256ELb0ELb0ELi2EEENS1_25SingleTileBwdLPTSchedulerILb0ELi128ELb0EEEEEEEEEvNT_6ParamsE$_ZZN4cute7idx2crdINS_5tupleIJiEEENS1_IJNS1_IJNS1_IJNS_1CILi8EEENS3_ILi2EEEEEES5_NS3_ILi4EEES5_EEEEEEEEDaRKT_RKT0_ENKUlRKT_RKT0_E_clIiS8_EEDaSI_SL_,@function
        .size           $_ZN7cutlass13device_kernelIN5flash19enable_sm80_to_sm89INS1_16FlashAttnBwdSm80INS1_25CollectiveMainloopBwdSm80ILi2ELi2EN4cute5tupleIJNS5_1CILi64EEENS7_ILi128EEES8_EEENS_10bfloat16_tEfNS_4arch4Sm80ELb1ELb0ELb1ELb0ELb0ELb0ELb0ELb0ELi2ELi2ELi4ELi2ELb1EEENS1_21CollectiveEpilogueBwdISA_SB_SD_Li256ELb0ELb0ELi2EEENS1_25SingleTileBwdLPTSchedulerILb0ELi128ELb0EEEEEEEEEvNT_6ParamsE$_ZZN4cute7idx2crdINS_5tupleIJiEEENS1_IJNS1_IJNS1_IJNS_1CILi8EEENS3_ILi2EEEEEES5_NS3_ILi4EEES5_EEEEEEEEDaRKT_RKT0_ENKUlRKT_RKT0_E_clIiS8_EEDaSI_SL_,($_ZN7cutlass13device_kernelIN5flash19enable_sm80_to_sm89INS1_16FlashAttnBwdSm80INS1_25CollectiveMainloopBwdSm80ILi2ELi2EN4cute5tupleIJNS5_1CILi64EEENS7_ILi128EEES8_EEENS_10bfloat16_tEfNS_4arch4Sm80ELb1ELb0ELb1ELb0ELb0ELb0ELb0ELb0ELi2ELi2ELi4ELi2ELb1EEENS1_21CollectiveEpilogueBwdISA_SB_SD_Li256ELb0ELb0ELi2EEENS1_25SingleTileBwdLPTSchedulerILb0ELi128ELb0EEEEEEEEEvNT_6ParamsE$_ZZN4cute7idx2crdINS_5tupleIJiEEENS1_IJNS1_IJNS1_IJNS_1CILi8EEENS3_ILi2EEEEEES5_S5_NS3_ILi4EEEEEEEEEEEDaRKT_RKT0_ENKUlRKT_RKT0_E_clIiS8_EEDaSI_SL_ - $_ZN7cutlass13device_kernelIN5flash19enable_sm80_to_sm89INS1_16FlashAttnBwdSm80INS1_25CollectiveMainloopBwdSm80ILi2ELi2EN4cute5tupleIJNS5_1CILi64EEENS7_ILi128EEES8_EEENS_10bfloat16_tEfNS_4arch4Sm80ELb1ELb0ELb1ELb0ELb0ELb0ELb0ELb0ELi2ELi2ELi4ELi2ELb1EEENS1_21CollectiveEpilogueBwdISA_SB_SD_Li256ELb0ELb0ELi2EEENS1_25SingleTileBwdLPTSchedulerILb0ELi128ELb0EEEEEEEEEvNT_6ParamsE$_ZZN4cute7idx2crdINS_5tupleIJiEEENS1_IJNS1_IJNS1_IJNS_1CILi8EEENS3_ILi2EEEEEES5_NS3_ILi4EEES5_EEEEEEEEDaRKT_RKT0_ENKUlRKT_RKT0_E_clIiS8_EEDaSI_SL_)
$_ZN7cutlass13device_kernelIN5flash19enable_sm80_to_sm89INS1_16FlashAttnBwdSm80INS1_25CollectiveMainloopBwdSm80ILi2ELi2EN4cute5tupleIJNS5_1CILi64EEENS7_ILi128EEES8_EEENS_10bfloat16_tEfNS_4arch4Sm80ELb1ELb0ELb1ELb0ELb0ELb0ELb0ELb0ELi2ELi2ELi4ELi2ELb1EEENS1_21CollectiveEpilogueBwdISA_SB_SD_Li256ELb0ELb0ELi2EEENS1_25SingleTileBwdLPTSchedulerILb0ELi128ELb0EEEEEEEEEvNT_6ParamsE$_ZZN4cute7idx2crdINS_5tupleIJiEEENS1_IJNS1_IJNS1_IJNS_1CILi8EEENS3_ILi2EEEEEES5_NS3_ILi4EEES5_EEEEEEEEDaRKT_RKT0_ENKUlRKT_RKT0_E_clIiS8_EEDaSI_SL_:
        /* <DEDUP_REMOVED lines=15> */
[----:B-1----:R-:W-:Y:S05]  /*8f60*/  CALL.REL.NOINC `($_ZN7cutlass13device_kernelIN5flash19enable_sm80_to_sm89INS1_16FlashAttnBwdSm80INS1_25CollectiveMainloopBwdSm80ILi2ELi2EN4cute5tupleIJNS5_1CILi64EEENS7_ILi128EEES8_EEENS_10bfloat16_tEfNS_4arch4Sm80ELb1ELb0ELb1ELb0ELb0ELb0ELb0ELb0ELi2ELi2ELi4ELi2ELb1EEENS1_21CollectiveEpilogueBwdISA_SB_SD_Li256ELb0ELb0ELi2EEENS1_25SingleTileBwdLPTSchedulerILb0ELi128ELb0EEEEEEEEEvNT_6ParamsE$_ZN4cute5tupleIJiEEC2ERKi) ;  /* 0xfffff76000007944 */ /* 0x002fea0003c3ffff */
[----:B------:R1:W5:Y:S01]  /*8f70*/  LDL R8, [R1+0x168] ;  /* 0x0001680001087983 */ /* 0x0003620000100800 */
[----:B------:R-:W-:Y:S01]  /*8f80*/  IADD3 R21, R1, 0x160, RZ ;  /* 0x0000016001157810 */ /* 0x000fe20007ffe0ff */
[----:B------:R-:W-:Y:S01]  /*8f90*/  IMAD.MOV.U32 R7, RZ, RZ, R9 ;  /* 0x000000ffff077224 */ /* 0x000fe200078e0009 */
[----:B------:R-:W-:Y:S01]  /*8fa0*/  MOV R16, 0x8ff0 ;  /* 0x00008ff000107802 */ /* 0x000fe20000000f00 */
[----:B------:R-:W-:Y:S01]  /*8fb0*/  IMAD.MOV.U32 R6, RZ, RZ, R23 ;  /* 0x000000ffff067224 */ /* 0x000fe200078e0017 */
[----:B------:R-:W-:-:S04]  /*8fc0*/  IADD3 R21, R21, c[0x0][0x20], RZ ;  /* 0x0000080015157a10 */ /* 0x000fc80007ffe0ff */
[----:B------:R-:W-:Y:S02]  /*8fd0*/  IADD3 R22, R21, 0x4, RZ ;  /* 0x0000000415167810 */ /* 0x000fe40007ffe0ff */
[----:B-1---5:R-:W-:Y:S05]  /*8fe0*/  CALL.REL.NOINC `($_ZN7cutlass13device_kernelIN5flash19enable_sm80_to_sm89INS1_16FlashAttnBwdSm80INS1_25CollectiveMainloopBwdSm80ILi2ELi2EN4cute5tupleIJNS5_1CILi64EEENS7_ILi128EEES8_EEENS_10bfloat16_tEfNS_4arch4Sm80ELb1ELb0ELb1ELb0ELb0ELb0ELb0ELb0ELi2ELi2ELi4ELi2ELb1EEENS1_21CollectiveEpilogueBwdISA_SB_SD_Li256ELb0ELb0ELi2EEENS1_25SingleTileBwdLPTSchedulerILb0ELi128ELb0EEEEEEEEEvNT_6ParamsE$_ZN4cute5tupleIJiEEC2ERKi) ;  /* 0xfffff6e000007944 */ /* 0x022fea0003c3ffff */
[----:B------:R1:W5:Y:S01]  /*8ff0*/  LDL R9, [R1+0x168] ;  /* 0x0001680001097983 */ /* 0x0003620000100800 */
[----:B------:R-:W-:Y:S01]  /*9000*/  IMAD.MOV.U32 R7, RZ, RZ, R8 ;  /* 0x000000ffff077224 */ /* 0x000fe200078e0008 */
[----:B------:R-:W-:Y:S02]  /*9010*/  MOV R6, R22 ;  /* 0x0000001600067202 */ /* 0x000fe40000000f00 */
[----:B------:R-:W-:Y:S02]  /*9020*/  MOV R16, 0x9040 ;  /* 0x0000904000107802 */ /* 0x000fe40000000f00 */
[----:B-1---5:R-:W-:Y:S05]  /*9030*/  CALL.REL.NOINC `($_ZN7cutlass13device_kernelIN5flash19enable_sm80_to_sm89INS1_16FlashAttnBwdSm80INS1_25CollectiveMainloopBwdSm80ILi2ELi2EN4cute5tupleIJNS5_1CILi64EEENS7_ILi128EEES8_EEENS_10bfloat16_tEfNS_4arch4Sm80ELb1ELb0ELb1ELb0ELb0ELb0ELb0ELb0ELi2ELi2ELi4ELi2ELb1EEENS1_21CollectiveEpilogueBwdISA_SB_SD_Li256ELb0ELb0ELi2EEENS1_25SingleTileBwdLPTSchedulerILb0ELi128ELb0EEEEEEEEEvNT_6ParamsE$_ZN4cute5tupleIJiEEC2ERKi) ;  /* 0xfffff69000007944 */ /* 0x022fea0003c3ffff */
[----:B------:R1:W5:Y:S01]  /*9040*/  LDL R7, [R1+0x164] ;  /* 0x0001640001077983 */ /* 0x0003620000100800 */
[----:B------:R-:W-:Y:S02]  /*9050*/  MOV R6, R21 ;  /* 0x0000001500067202 */ /* 0x000fe40000000f00 */
[----:B------:R-:W-:Y:S02]  /*9060*/  MOV R16, 0x9080 ;  /* 0x0000908000107802 */ /* 0x000fe40000000f00 */
[----:B-1---5:R-:W-:Y:S05]  /*9070*/  CALL.REL.NOINC `($_ZN7cutlass13device_kernelIN5flash19enable_sm80_to_sm89INS1_16FlashAttnBwdSm80INS1_25CollectiveMainloopBwdSm80ILi2ELi2EN4cute5tupleIJNS5_1CILi64EEENS7_ILi128EEES8_EEENS_10bfloat16_tEfNS_4arch4Sm80ELb1ELb0ELb1ELb0ELb0ELb0ELb0ELb0ELi2ELi2ELi4ELi2ELb1EEENS1_21CollectiveEpilogueBwdISA_SB_SD_Li256ELb0ELb0ELi2EEENS1_25SingleTileBwdLPTSchedulerILb0ELi128ELb0EEEEEEEEEvNT_6ParamsE$_ZN4cute5tupleIJiEEC2ERKi) ;  /* 0xfffff65000007944 */ /* 0x022fea0003c3ffff */
[----:B------:R1:W5:Y:S01]  /*9080*/  LDL R7, [R1+0x160] ;  /* 0x0001600001077983 */ /* 0x0003620000100800 */
[----:B------:R-:W-:Y:S02]  /*9090*/  MOV R6, R23 ;  /* 0x0000001700067202 */ /* 0x000fe40000000f00 */
[----:B------:R-:W-:-:S02]  /*90a0*/  MOV R16, 0x90c0 ;  /* 0x000090c000107802 */ /* 0x000fc40000000f00 */
[----:B-1---5:R-:W-:Y:S05]  /*90b0*/  CALL.REL.NOINC `($_ZN7cutlass13device_kernelIN5flash19enable_sm80_to_sm89INS1_16FlashAttnBwdSm80INS1_25CollectiveMainloopBwdSm80ILi2ELi2EN4cute5tupleIJNS5_1CILi64EEENS7_ILi128EEES8_EEENS_10bfloat16_tEfNS_4arch4Sm80ELb1ELb0ELb1ELb0ELb0ELb0ELb0ELb0ELi2ELi2ELi4ELi2ELb1EEENS1_21CollectiveEpilogueBwdISA_SB_SD_Li256ELb0ELb0ELi2EEENS1_25SingleTileBwdLPTSchedulerILb0ELi128ELb0EEEEEEEEEvNT_6ParamsE$_ZN4cute5tupleIJiEEC2ERKi) ;  /* 0xfffff61000007944 */ /* 0x022fea0003c3ffff */
[----:B------:R1:W5:Y:S01]  /*90c0*/  LDL R7, [R1+0x168] ;  /* 0x0001680001077983 */ /* 0x0003620000100800 */
[----:B------:R-:W-:-:S02]  /*90d0*/  MOV R6, R23 ;  /* 0x0000001700067202 */ /* 0x000fc40000000f00 */
[----:B------:R-:W-:Y:S02]  /*90e0*/  MOV R10, 0x9100 ;  /* 0x00009100000a7802 */ /* 0x000fe40000000f00 */
[----:B-1---5:R-:W-:Y:S05]  /*90f0*/  CALL.REL.NOINC `($_ZN7cutlass13device_kernelIN5flash19enable_sm80_to_sm89INS1_16FlashAttnBwdSm80INS1_25CollectiveMainloopBwdSm80ILi2ELi2EN4cute5tupleIJNS5_1CILi64EEENS7_ILi128EEES8_EEENS_10bfloat16_tEfNS_4arch4Sm80ELb1ELb0ELb1ELb0ELb0ELb0ELb0ELb0ELi2ELi2ELi4ELi2ELb1EEENS1_21CollectiveEpilogueBwdISA_SB_SD_Li256ELb0ELb0ELi2EEENS1_25SingleTileBwdLPTSchedulerILb0ELi128ELb0EEEEEEEEEvNT_6ParamsE$_ZN4cute5tupleIJNS_15ArithmeticTupleIJiEEEEEC2ERKS2_) ;  /* 0xfffff39000007944 */ /* 0x022fea0003c3ffff */
[----:B------:R2:W5:Y:S01]  /*9100*/  LDL R8, [R1+0x168] ;  /* 0x0001680001087983 */ /* 0x0005620000100800 */
[----:B-1----:R-:W-:Y:S01]  /*9110*/  IMAD.MOV.U32 R7, RZ, RZ, R9 ;  /* 0x000000ffff077224 */ /* 0x002fe200078e0009 */
[----:B------:R-:W-:Y:S02]  /*9120*/  MOV R6, R22 ;  /* 0x0000001600067202 */ /* 0x000fe40000000f00 */
[----:B------:R-:W-:Y:S02]  /*9130*/  MOV R16, 0x9150 ;  /* 0x0000915000107802 */ /* 0x000fe40000000f00 */
[----:B--2--5:R-:W-:Y:S05]  /*9140*/  CALL.REL.NOINC `($_ZN7cutlass13device_kernelIN5flash19enable_sm80_to_sm89INS1_16FlashAttnBwdSm80INS1_25CollectiveMainloopBwdSm80ILi2ELi2EN4cute5tupleIJNS5_1CILi64EEENS7_ILi128EEES8_EEENS_10bfloat16_tEfNS_4arch4Sm80ELb1ELb0ELb1ELb0ELb0ELb0ELb0ELb0ELi2ELi2ELi4ELi2ELb1EEENS1_21CollectiveEpilogueBwdISA_SB_SD_Li256ELb0ELb0ELi2EEENS1_25SingleTileBwdLPTSchedulerILb0ELi128ELb0EEEEEEEEEvNT_6ParamsE$_ZN4cute5tupleIJiEEC2ERKi) ;  /* 0xfffff58000007944 */ /* 0x024fea0003c3ffff */
[----:B------:R1:W5:Y:S01]  /*9150*/  LDL R7, [R1+0x164] ;  /* 0x0001640001077983 */ /* 0x0003620000100800 */
[----:B------:R-:W-:Y:S02]  /*9160*/  MOV R6, R21 ;  /* 0x0000001500067202 */ /* 0x000fe40000000f00 */
[----:B------:R-:W-:Y:S02]  /*9170*/  MOV R16, 0x9190 ;  /* 0x0000919000107802 */ /* 0x000fe40000000f00 */
[----:B-1---5:R-:W-:Y:S05]  /*9180*/  CALL.REL.NOINC `($_ZN7cutlass13device_kernelIN5flash19enable_sm80_to_sm89INS1_16FlashAttnBwdSm80INS1_25CollectiveMainloopBwdSm80ILi2ELi2EN4cute5tupleIJNS5_1CILi64EEENS7_ILi128EEES8_EEENS_10bfloat16_tEfNS_4arch4Sm80ELb1ELb0ELb1ELb0ELb0ELb0ELb0ELb0ELi2ELi2ELi4ELi2ELb1EEENS1_21CollectiveEpilogueBwdISA_SB_SD_Li256ELb0ELb0ELi2EEENS1_25SingleTileBwdLPTSchedulerILb0ELi128ELb0EEEEEEEEEvNT_6ParamsE$_ZN4cute5tupleIJiEEC2ERKi) ;  /* 0xfffff54000007944 */ /* 0x022fea0003c3ffff */
[----:B------:R1:W5:Y:S01]  /*9190*/  LDL R7, [R1+0x160] ;  /* 0x0001600001077983 */ /* 0x0003620000100800 */
[----:B------:R-:W-:Y:S02]  /*91a0*/  MOV R13, R23 ;  /* 0x00000017000d7202 */ /* 0x000fe40000000f00 */
[----:B------:R-:W-:-:S02]  /*91b0*/  MOV R18, 0x91d0 ;  /* 0x000091d000127802 */ /* 0x000fc40000000f00 */
[----:B-1---5:R-:W-:Y:S05]  /*91c0*/  CALL.REL.NOINC `($_ZN7cutlass13device_kernelIN5flash19enable_sm80_to_sm89INS1_16FlashAttnBwdSm80INS1_25CollectiveMainloopBwdSm80ILi2ELi2EN4cute5tupleIJNS5_1CILi64EEENS7_ILi128EEES8_EEENS_10bfloat16_tEfNS_4arch4Sm80ELb1ELb0ELb1ELb0ELb0ELb0ELb0ELb0ELi2ELi2ELi4ELi2ELb1EEENS1_21CollectiveEpilogueBwdISA_SB_SD_Li256ELb0ELb0ELi2EEENS1_25SingleTileBwdLPTSchedulerILb0ELi128ELb0EEEEEEEEEvNT_6ParamsE$_ZN4cute5tupleIJNS_1CILi0EEEiEEC2ERKS2_RKi) ;  /* 0xfffff46000007944 */ /* 0x022fea0003c3ffff */
[----:B------:R1:W5:Y:S01]  /*91d0*/  LDL R7, [R1+0x168] ;  /* 0x0001680001077983 */ /* 0x0003620000100800 */
[----:B------:R-:W-:-:S02]  /*91e0*/  MOV R6, R23 ;  /* 0x0000001700067202 */ /* 0x000fc40000000f00 */
[----:B------:R-:W-:Y:S02]  /*91f0*/  MOV R16, 0x9210 ;  /* 0x0000921000107802 */ /* 0x000fe40000000f00 */
[----:B-1---5:R-:W-:Y:S05]  /*9200*/  CALL.REL.NOINC `($_ZN7cutlass13device_kernelIN5flash19enable_sm80_to_sm89INS1_16FlashAttnBwdSm80INS1_25CollectiveMainloopBwdSm80ILi2ELi2EN4cute5tupleIJNS5_1CILi64EEENS7_ILi128EEES8_EEENS_10bfloat16_tEfNS_4arch4Sm80ELb1ELb0ELb1ELb0ELb0ELb0ELb0ELb0ELi2ELi2ELi4ELi2ELb1EEENS1_21CollectiveEpilogueBwdISA_SB_SD_Li256ELb0ELb0ELi2EEENS1_25SingleTileBwdLPTSchedulerILb0ELi128ELb0EEEEEEEEEvNT_6ParamsE$_ZN4cute5tupleIJNS_15ArithmeticTupleIJNS_1CILi0EEEiEEEEEC2ERKS4_) ;  /* 0xfffff24000007944 */ /* 0x022fea0003c3ffff */
[----:B------:R2:W5:Y:S01]  /*9210*/  LDL R10, [R1+0x168] ;  /* 0x00016800010a7983 */ /* 0x0005620000100800 */
[----:B-1----:R-:W-:Y:S01]  /*9220*/  IMAD.MOV.U32 R7, RZ, RZ, R8 ;  /* 0x000000ffff077224 */ /* 0x002fe200078e0008 */
[----:B------:R-:W-:Y:S02]  /*9230*/  MOV R6, R23 ;  /* 0x0000001700067202 */ /* 0x000fe40000000f00 */
[----:B------:R-:W-:Y:S02]  /*9240*/  MOV R8, 0x9260 ;  /* 0x0000926000087802 */ /* 0x000fe40000000f00 */
[----:B--2--5:R-:W-:Y:S05]  /*9250*/  CALL.REL.NOINC `($_ZN7cutlass13device_kernelIN5flash19enable_sm80_to_sm89INS1_16FlashAttnBwdSm80INS1_25CollectiveMainloopBwdSm80ILi2ELi2EN4cute5tupleIJNS5_1CILi64EEENS7_ILi128EEES8_EEENS_10bfloat16_tEfNS_4arch4Sm80ELb1ELb0ELb1ELb0ELb0ELb0ELb0ELb0ELi2ELi2ELi4ELi2ELb1EEENS1_21CollectiveEpilogueBwdISA_SB_SD_Li256ELb0ELb0ELi2EEENS1_25SingleTileBwdLPTSchedulerILb0ELi128ELb0EEEEEEEEEvNT_6ParamsE$_ZN4cute3eso3ESOILb0ELb1EJiNS_1CILi0EEEEEC2ERKiRKS3_) ;  /* 0xffffe8f000007944 */ /* 0x024fea0003c3ffff */
[----:B------:R2:W5:Y:S01]  /*9260*/  LDL R16, [R1+0x168] ;  /* 0x0001680001107983 */ /* 0x0005620000100800 */
[----:B-1----:R-:W-:Y:S02]  /*9270*/  MOV R6, R23 ;  /* 0x0000001700067202 */ /* 0x002fe40000000f00 */
[----:B------:R-:W-:Y:S01]  /*9280*/  MOV R18, 0x92b0 ;  /* 0x000092b000127802 */ /* 0x000fe20000000f00 */
[----:B------:R2:W-:Y:S04]  /*9290*/  STL [R1+0x168], R10 ;  /* 0x0001680a01007387 */ /* 0x0005e80000100800 */
[----:B--2--5:R-:W-:Y:S05]  /*92a0*/  CALL.REL.NOINC `($_ZN7cutlass13device_kernelIN5flash19enable_sm80_to_sm89INS1_16FlashAttnBwdSm80INS1_25CollectiveMainloopBwdSm80ILi2ELi2EN4cute5tupleIJNS5_1CILi64EEENS7_ILi128EEES8_EEENS_10bfloat16_tEfNS_4arch4Sm80ELb1ELb0ELb1ELb0ELb0ELb0ELb0ELb0ELi2ELi2ELi4ELi2ELb1EEENS1_21CollectiveEpilogueBwdISA_SB_SD_Li256ELb0ELb0ELi2EEENS1_25SingleTileBwdLPTSchedulerILb0ELi128ELb0EEEEEEEEEvNT_6ParamsE$_ZZN4cuteplIJiEJNS_1CILi0EEEiEEEDaRKNS_15ArithmeticTupleIJDpT_EEERKNS3_IJDpT0_EEEENKUlDpRKT_E_clIJiiEEEDaSH_) ;  /* 0x000019b000007944 */ /* 0x024fea0003c00000 */
[----:B-----5:R-:W-:Y:S02]  /*92b0*/  MOV R18, R6 ;  /* 0x0000000600127202 */ /* 0x020fe40000000f00 */
[----:B------:R-:W-:-:S02]  /*92c0*/  MOV R6, 0x92e0 ;  /* 0x000092e000067802 */ /* 0x000fc40000000f00 */
[----:B-1----:R-:W-:Y:S05]  /*92d0*/  CALL.REL.NOINC `($_ZN7cutlass13device_kernelIN5flash19enable_sm80_to_sm89INS1_16FlashAttnBwdSm80INS1_25CollectiveMainloopBwdSm80ILi2ELi2EN4cute5tupleIJNS5_1CILi64EEENS7_ILi128EEES8_EEENS_10bfloat16_tEfNS_4arch4Sm80ELb1ELb0ELb1ELb0ELb0ELb0ELb0ELb0ELi2ELi2ELi4ELi2ELb1EEENS1_21CollectiveEpilogueBwdISA_SB_SD_Li256ELb0ELb0ELi2EEENS1_25SingleTileBwdLPTSchedulerILb0ELi128ELb0EEEEEEEEEvNT_6ParamsE$_ZZN4cuteplIJNS_15ArithmeticTupleIJiEEEEJNS1_IJNS_1CILi0EEEiEEEEEEDaRKNS1_IJDpT_EEERKNS1_IJDpT0_EEEENKUlDpRKT_E_clIJNS1_IJiiEEEEEEDaSJ_) ;  /* 0x000015d000007944 */ /* 0x002fea0003c00000 */
        /* <DEDUP_REMOVED lines=8> */
[----:B--2--5:R-:W-:Y:S05]  /*9360*/  CALL.REL.NOINC `($_ZN7cutlass13device_kernelIN5flash19enable_sm80_to_sm89INS1_16FlashAttnBwdSm80INS1_25CollectiveMainloopBwdSm80ILi2ELi2EN4cute5tupleIJNS5_1CILi64EEENS7_ILi128EEES8_EEENS_10bfloat16_tEfNS_4arch4Sm80ELb1ELb0ELb1ELb0ELb0ELb0ELb0ELb0ELi2ELi2ELi4ELi2ELb1EEENS1_21CollectiveEpilogueBwdISA_SB_SD_Li256ELb0ELb0ELi2EEENS1_25SingleTileBwdLPTSchedulerILb0ELi128ELb0EEEEEEEEEvNT_6ParamsE$_ZN4cute5tupleIJiEEC2ERKi) ;  /* 0xfffff36000007944 */ /* 0x024fea0003c3ffff */
        /* <DEDUP_REMOVED lines=9> */
[----:B-1---5:R-:W-:Y:S05]  /*9400*/  CALL.REL.NOINC `($_ZN7cutlass13device_kernelIN5flash19enable_sm80_to_sm89INS1_16FlashAttnBwdSm80INS1_25CollectiveMainloopBwdSm80ILi2ELi2EN4cute5tupleIJNS5_1CILi64EEENS7_ILi128EEES8_EEENS_10bfloat16_tEfNS_4arch4Sm80ELb1ELb0ELb1ELb0ELb0ELb0ELb0ELb0ELi2ELi2ELi4ELi2ELb1EEENS1_21CollectiveEpilogueBwdISA_SB_SD_Li256ELb0ELb0ELi2EEENS1_25SingleTileBwdLPTSchedulerILb0ELi128ELb0EEEEEEEEEvNT_6ParamsE$_ZN4cute5tupleIJiEEC2ERKi) ;  /* 0xfffff2c000007944 */ /* 0x022fea0003c3ffff */
[----:B------:R1:W5:Y:S01]  /*9410*/  LDL R13, [R1+0x168] ;  /* 0x00016800010d7983 */ /* 0x0003620000100800 */
[----:B------:R-:W-:Y:S01]  /*9420*/  IMAD.MOV.U32 R7, RZ, RZ, R10 ;  /* 0x000000ffff077224 */ /* 0x000fe200078e000a */
[----:B------:R-:W-:Y:S02]  /*9430*/  MOV R6, R23 ;  /* 0x0000001700067202 */ /* 0x000fe40000000f00 */
[----:B------:R-:W-:Y:S02]  /*9440*/  MOV R16, 0x9460 ;  /* 0x0000946000107802 */ /* 0x000fe40000000f00 */
[----:B-1---5:R-:W-:Y:S05]  /*9450*/  CALL.REL.NOINC `($_ZN7cutlass13device_kernelIN5flash19enable_sm80_to_sm89INS1_16FlashAttnBwdSm80INS1_25CollectiveMainloopBwdSm80ILi2ELi2EN4cute5tupleIJNS5_1CILi64EEENS7_ILi128EEES8_EEENS_10bfloat16_tEfNS_4arch4Sm80ELb1ELb0ELb1ELb0ELb0ELb0ELb0ELb0ELi2ELi2ELi4ELi2ELb1EEENS1_21CollectiveEpilogueBwdISA_SB_SD_Li256ELb0ELb0ELi2EEENS1_25SingleTileBwdLPTSchedulerILb0ELi128ELb0EEEEEEEEEvNT_6ParamsE$_ZN4cute5tupleIJiEEC2ERKi) ;  /* 0xfffff27000007944 */ /* 0x022fea0003c3ffff */
[----:B------:R1:W5:Y:S01]  /*9460*/  LDL R10, [R1+0x168] ;  /* 0x00016800010a7983 */ /* 0x0003620000100800 */
[----:B------:R-:W-:Y:S01]  /*9470*/  IMAD.MOV.U32 R7, RZ, RZ, R13 ;  /* 0x000000ffff077224 */ /* 0x000fe200078e000d */
[----:B------:R-:W-:Y:S02]  /*9480*/  MOV R6, R21 ;  /* 0x0000001500067202 */ /* 0x000fe40000000f00 */
[----:B------:R-:W-:Y:S02]  /*9490*/  MOV R16, 0x94b0 ;  /* 0x000094b000107802 */ /* 0x000fe40000000f00 */
[----:B-1---5:R-:W-:Y:S05]  /*94a0*/  CALL.REL.NOINC `($_ZN7cutlass13device_kernelIN5flash19enable_sm80_to_sm89INS1_16FlashAttnBwdSm80INS1_25CollectiveMainloopBwdSm80ILi2ELi2EN4cute5tupleIJNS5_1CILi64EEENS7_ILi128EEES8_EEENS_10bfloat16_tEfNS_4arch4Sm80ELb1ELb0ELb1ELb0ELb0ELb0ELb0ELb0ELi2ELi2ELi4ELi2ELb1EEENS1_21CollectiveEpilogueBwdISA_SB_SD_Li256ELb0ELb0ELi2EEENS1_25SingleTileBwdLPTSchedulerILb0ELi128ELb0EEEEEEEEEvNT_6ParamsE$_ZN4cute5tupleIJiEEC2ERKi) ;  /* 0xfffff22000007944 */ /* 0x022fea0003c3ffff */
[----:B------:R1:W5:Y:S01]  /*94b0*/  LDL R7, [R1+0x160] ;  /* 0x0001600001077983 */ /* 0x0003620000100800 */
[----:B------:R-:W-:-:S03]  /*94c0*/  MOV R18, 0x94e0 ;  /* 0x000094e000127802 */ /* 0x000fc60000000f00 */
[----:B-1---5:R-:W-:Y:S05]  /*94d0*/  CALL.REL.NOINC `($_ZN7cutlass13device_kernelIN5flash19enable_sm80_to_sm89INS1_16FlashAttnBwdSm80INS1_25CollectiveMainloopBwdSm80ILi2ELi2EN4cute5tupleIJNS5_1CILi64EEENS7_ILi128EEES8_EEENS_10bfloat16_tEfNS_4arch4Sm80ELb1ELb0ELb1ELb0ELb0ELb0ELb0ELb0ELi2ELi2ELi4ELi2ELb1EEENS1_21CollectiveEpilogueBwdISA_SB_SD_Li256ELb0ELb0ELi2EEENS1_25SingleTileBwdLPTSchedulerILb0ELi128ELb0EEEEEEEEEvNT_6ParamsE$_ZN4cute5tupleIJNS_1CILi0EEES2_iEEC2ERKS2_S5_RKi) ;  /* 0xfffff0b000007944 */ /* 0x022fea0003c3ffff */
[----:B------:R1:W5:Y:S01]  /*94e0*/  LDL R13, [R1+0x168] ;  /* 0x00016800010d7983 */ /* 0x0003620000100800 */
[----:B------:R-:W-:Y:S01]  /*94f0*/  IMAD.MOV.U32 R7, RZ, RZ, R10 ;  /* 0x000000ffff077224 */ /* 0x000fe200078e000a */
[----:B------:R-:W-:-:S02]  /*9500*/  MOV R6, R21 ;  /* 0x0000001500067202 */ /* 0x000fc40000000f00 */
[----:B------:R-:W-:Y:S02]  /*9510*/  MOV R16, 0x9530 ;  /* 0x0000953000107802 */ /* 0x000fe40000000f00 */
[----:B-1---5:R-:W-:Y:S05]  /*9520*/  CALL.REL.NOINC `($_ZN7cutlass13device_kernelIN5flash19enable_sm80_to_sm89INS1_16FlashAttnBwdSm80INS1_25CollectiveMainloopBwdSm80ILi2ELi2EN4cute5tupleIJNS5_1CILi64EEENS7_ILi128EEES8_EEENS_10bfloat16_tEfNS_4arch4Sm80ELb1ELb0ELb1ELb0ELb0ELb0ELb0ELb0ELi2ELi2ELi4ELi2ELb1EEENS1_21CollectiveEpilogueBwdISA_SB_SD_Li256ELb0ELb0ELi2EEENS1_25SingleTileBwdLPTSchedulerILb0ELi128ELb0EEEEEEEEEvNT_6ParamsE$_ZN4cute5tupleIJiEEC2ERKi) ;  /* 0xfffff1a000007944 */ /* 0x022fea0003c3ffff */
[----:B------:R1:W5:Y:S01]  /*9530*/  LDL R7, [R1+0x160] ;  /* 0x0001600001077983 */ /* 0x0003620000100800 */
[----:B------:R-:W-:-:S03]  /*9540*/  MOV R16, 0x9560 ;  /* 0x0000956000107802 */ /* 0x000fc60000000f00 */
[----:B-1---5:R-:W-:Y:S05]  /*9550*/  CALL.REL.NOINC `($_ZN7cutlass13device_kernelIN5flash19enable_sm80_to_sm89INS1_16FlashAttnBwdSm80INS1_25CollectiveMainloopBwdSm80ILi2ELi2EN4cute5tupleIJNS5_1CILi64EEENS7_ILi128EEES8_EEENS_10bfloat16_tEfNS_4arch4Sm80ELb1ELb0ELb1ELb0ELb0ELb0ELb0ELb0ELi2ELi2ELi4ELi2ELb1EEENS1_21CollectiveEpilogueBwdISA_SB_SD_Li256ELb0ELb0ELi2EEENS1_25SingleTileBwdLPTSchedulerILb0ELi128ELb0EEEEEEEEEvNT_6ParamsE$_ZN4cute5tupleIJNS_1CILi0EEES2_S2_iEEC2ERKS2_S5_S5_RKi) ;  /* 0xffffeff000007944 */ /* 0x022fea0003c3ffff */
[----:B------:R2:W5:Y:S01]  /*9560*/  LDL R16, [R1+0x168] ;  /* 0x0001680001107983 */ /* 0x0005620000100800 */
[----:B------:R-:W-:-:S03]  /*9570*/  MOV R10, 0x9590 ;  /* 0x00009590000a7802 */ /* 0x000fc60000000f00 */
[----:B-12--5:R-:W-:Y:S05]  /*9580*/  CALL.REL.NOINC `($_ZN7cutlass13device_kernelIN5flash19enable_sm80_to_sm89INS1_16FlashAttnBwdSm80INS1_25CollectiveMainloopBwdSm80ILi2ELi2EN4cute5tupleIJNS5_1CILi64EEENS7_ILi128EEES8_EEENS_10bfloat16_tEfNS_4arch4Sm80ELb1ELb0ELb1ELb0ELb0ELb0ELb0ELb0ELi2ELi2ELi4ELi2ELb1EEENS1_21CollectiveEpilogueBwdISA_SB_SD_Li256ELb0ELb0ELi2EEENS1_25SingleTileBwdLPTSchedulerILb0ELi128ELb0EEEEEEEEEvNT_6ParamsE$_ZN4cute3eso3ESOILb1ELb0EJNS_1CILi0EEES3_iS3_EEC2ERKS3_S6_RKiS6_) ;  /* 0xffffe81000007944 */ /* 0x026fea0003c3ffff */
[----:B-1----:R1:W5:Y:S01]  /*9590*/  LDL R13, [R1+0x168] ;  /* 0x00016800010d7983 */ /* 0x0023620000100800 */
[----:B------:R-:W-:Y:S02]  /*95a0*/  MOV R7, R23 ;  /* 0x0000001700077202 */ /* 0x000fe40000000f00 */
[----:B------:R-:W-:Y:S01]  /*95b0*/  MOV R6, 0x95e0 ;  /* 0x000095e000067802 */ /* 0x000fe20000000f00 */
[----:B------:R1:W-:Y:S04]  /*95c0*/  STL [R1+0x168], R16 ;  /* 0x0001681001007387 */ /* 0x0003e80000100800 */
[----:B-1---5:R-:W-:Y:S05]  /*95d0*/  CALL.REL.NOINC `($_ZN7cutlass13device_kernelIN5flash19enable_sm80_to_sm89INS1_16FlashAttnBwdSm80INS1_25CollectiveMainloopBwdSm80ILi2ELi2EN4cute5tupleIJNS5_1CILi64EEENS7_ILi128EEES8_EEENS_10bfloat16_tEfNS_4arch4Sm80ELb1ELb0ELb1ELb0ELb0ELb0ELb0ELb0ELi2ELi2ELi4ELi2ELb1EEENS1_21CollectiveEpilogueBwdISA_SB_SD_Li256ELb0ELb0ELi2EEENS1_25SingleTileBwdLPTSchedulerILb0ELi128ELb0EEEEEEEEEvNT_6ParamsE$_ZZN4cuteplIJNS_1CILi0EEES2_iEJS2_S2_S2_iEEEDaRKNS_15ArithmeticTupleIJDpT_EEERKNS3_IJDpT0_EEEENKUlDpRKT_E_clIJS2_S2_iiEEEDaSH_) ;  /* 0x000014f000007944 */ /* 0x022fea0003c00000 */
[----:B------:R-:W-:Y:S01]  /*95e0*/  IMAD.MOV.U32 R7, RZ, RZ, R11 ;  /* 0x000000ffff077224 */ /* 0x000fe200078e000b */
[----:B------:R-:W-:Y:S02]  /*95f0*/  MOV R6, R21 ;  /* 0x0000001500067202 */ /* 0x000fe40000000f00 */
[----:B------:R-:W-:Y:S02]  /*9600*/  MOV R16, 0x9620 ;  /* 0x0000962000107802 */ /* 0x000fe40000000f00 */
[----:B--2--5:R-:W-:Y:S05]  /*9610*/  CALL.REL.NOINC `($_ZN7cutlass13device_kernelIN5flash19enable_sm80_to_sm89INS1_16FlashAttnBwdSm80INS1_25CollectiveMainloopBwdSm80ILi2ELi2EN4cute5tupleIJNS5_1CILi64EEENS7_ILi128EEES8_EEENS_10bfloat16_tEfNS_4arch4Sm80ELb1ELb0ELb1ELb0ELb0ELb0ELb0ELb0ELi2ELi2ELi4ELi2ELb1EEENS1_21CollectiveEpilogueBwdISA_SB_SD_Li256ELb0ELb0ELi2EEENS1_25SingleTileBwdLPTSchedulerILb0ELi128ELb0EEEEEEEEEvNT_6ParamsE$_ZN4cute5tupleIJiEEC2ERKi) ;  /* 0xfffff0b000007944 */ /* 0x024fea0003c3ffff */
[----:B------:R1:W5:Y:S01]  /*9620*/  LDL R7, [R1+0x160] ;  /* 0x0001600001077983 */ /* 0x0003620000100800 */
[----:B------:R-:W-:-:S02]  /*9630*/  MOV R13, R23 ;  /* 0x00000017000d7202 */ /* 0x000fc40000000f00 */
[----:B------:R-:W-:Y:S02]  /*9640*/  MOV R18, 0x9660 ;  /* 0x0000966000127802 */ /* 0x000fe40000000f00 */
[----:B-1---5:R-:W-:Y:S05]  /*9650*/  CALL.REL.NOINC `($_ZN7cutlass13device_kernelIN5flash19enable_sm80_to_sm89INS1_16FlashAttnBwdSm80INS1_25CollectiveMainloopBwdSm80ILi2ELi2EN4cute5tupleIJNS5_1CILi64EEENS7_ILi128EEES8_EEENS_10bfloat16_tEfNS_4arch4Sm80ELb1ELb0ELb1ELb0ELb0ELb0ELb0ELb0ELi2ELi2ELi4ELi2ELb1EEENS1_21CollectiveEpilogueBwdISA_SB_SD_Li256ELb0ELb0ELi2EEENS1_25SingleTileBwdLPTSchedulerILb0ELi128ELb0EEEEEEEEEvNT_6ParamsE$_ZN4cute5tupleIJNS_1CILi0EEEiEEC2ERKS2_RKi) ;  /* 0xffffefd000007944 */ /* 0x022fea0003c3ffff */
[----:B------:R1:W5:Y:S01]  /*9660*/  LDL R7, [R1+0x168] ;  /* 0x0001680001077983 */ /* 0x0003620000100800 */
[----:B------:R-:W-:-:S03]  /*9670*/  MOV R16, 0x9690 ;  /* 0x0000969000107802 */ /* 0x000fc60000000f00 */
[----:B-1---5:R-:W-:Y:S05]  /*9680*/  CALL.REL.NOINC `($_ZN7cutlass13device_kernelIN5flash19enable_sm80_to_sm89INS1_16FlashAttnBwdSm80INS1_25CollectiveMainloopBwdSm80ILi2ELi2EN4cute5tupleIJNS5_1CILi64EEENS7_ILi128EEES8_EEENS_10bfloat16_tEfNS_4arch4Sm80ELb1ELb0ELb1ELb0ELb0ELb0ELb0ELb0ELi2ELi2ELi4ELi2ELb1EEENS1_21CollectiveEpilogueBwdISA_SB_SD_Li256ELb0ELb0ELi2EEENS1_25SingleTileBwdLPTSchedulerILb0ELi128ELb0EEEEEEEEEvNT_6ParamsE$_ZN4cute3eso3ESOILb1ELb0EJNS_1CILi0EEEiS3_S3_EEC2ERKS3_RKiS6_S6_) ;  /* 0xffffe85000007944 */ /* 0x022fea0003c3ffff */
[----:B------:R-:W-:Y:S01]  /*9690*/  STL [R1+0x160], R44 ;  /* 0x0001602c01007387 */ /* 0x000fe20000100800 */
[----:B------:R-:W-:-:S03]  /*96a0*/  MOV R11, R21 ;  /* 0x00000015000b7202 */ /* 0x000fc60000000f00 */
[----:B-1----:R1:W5:Y:S04]  /*96b0*/  LDL R6, [R1+0x168] ;  /* 0x0001680001067983 */ /* 0x0023680000100800 */
[----:B------:R2:W-:Y:S02]  /*96c0*/  STL [R1+0x168], R10 ;  /* 0x0001680a01007387 */ /* 0x0005e40000100800 */
[----:B--2---:R-:W-:Y:S02]  /*96d0*/  MOV R10, 0x96f0 ;  /* 0x000096f0000a7802 */ /* 0x004fe40000000f00 */
[----:B-1---5:R-:W-:Y:S05]  /*96e0*/  CALL.REL.NOINC `($_ZN7cutlass13device_kernelIN5flash19enable_sm80_to_sm89INS1_16FlashAttnBwdSm80INS1_25CollectiveMainloopBwdSm80ILi2ELi2EN4cute5tupleIJNS5_1CILi64EEENS7_ILi128EEES8_EEENS_10bfloat16_tEfNS_4arch4Sm80ELb1ELb0ELb1ELb0ELb0ELb0ELb0ELb0ELi2ELi2ELi4ELi2ELb1EEENS1_21CollectiveEpilogueBwdISA_SB_SD_Li256ELb0ELb0ELi2EEENS1_25SingleTileBwdLPTSchedulerILb0ELi128ELb0EEEEEEEEEvNT_6ParamsE$_ZZN4cuteplIJNS_1CILi0EEEiEJS2_S2_iiEEEDaRKNS_15ArithmeticTupleIJDpT_EEERKNS3_IJDpT0_EEEENKUlDpRKT_E_clIJS2_iiiEEEDaSH_) ;  /* 0x0000146000007944 */ /* 0x022fea0003c00000 */
[----:B------:R-:W-:Y:S02]  /*96f0*/  MOV R16, R9 ;  /* 0x0000000900107202 */ /* 0x000fe40000000f00 */
[----:B------:R-:W-:Y:S02]  /*9700*/  MOV R10, 0x9720 ;  /* 0x00009720000a7802 */ /* 0x000fe40000000f00 */
[----:B-1---5:R-:W-:Y:S05]  /*9710*/  CALL.REL.NOINC `($_ZN7cutlass13device_kernelIN5flash19enable_sm80_to_sm89INS1_16FlashAttnBwdSm80INS1_25CollectiveMainloopBwdSm80ILi2ELi2EN4cute5tupleIJNS5_1CILi64EEENS7_ILi128EEES8_EEENS_10bfloat16_tEfNS_4arch4Sm80ELb1ELb0ELb1ELb0ELb0ELb0ELb0ELb0ELi2ELi2ELi4ELi2ELb1EEENS1_21CollectiveEpilogueBwdISA_SB_SD_Li256ELb0ELb0ELi2EEENS1_25SingleTileBwdLPTSchedulerILb0ELi128ELb0EEEEEEEEEvNT_6ParamsE$_ZN4cute3eso3ESOILb0ELb1EJNS_15ArithmeticTupleIJiiEEENS_1CILi0EEES5_S5_EEC2ERKS3_RKS5_SA_SA_) ;  /* 0xffffe39000007944 */ /* 0x022fea0003c3ffff */
[----:B-1----:R1:W5:Y:S01]  /*9720*/  LDL.64 R8, [R1+0x168] ;  /* 0x0001680001087983 */ /* 0x0023620000100a00 */
[----:B------:R-:W-:Y:S01]  /*9730*/  IMAD.MOV.U32 R11, RZ, RZ, R21 ;  /* 0x000000ffff0b7224 */ /* 0x000fe200078e0015 */
[----:B------:R-:W-:Y:S01]  /*9740*/  IADD3 R13, R21, 0x24, RZ ;  /* 0x00000024150d7810 */ /* 0x000fe20007ffe0ff */
[----:B------:R-:W-:Y:S01]  /*9750*/  IMAD.MOV.U32 R16, RZ, RZ, R22 ;  /* 0x000000ffff107224 */ /* 0x000fe200078e0016 */
[----:B------:R1:W-:Y:S01]  /*9760*/  STL.64 [R1+0x160], R6 ;  /* 0x0001600601007387 */ /* 0x0003e20000100a00 */
[----:B------:R-:W-:-:S03]  /*9770*/  MOV R10, 0x97a0 ;  /* 0x000097a0000a7802 */ /* 0x000fc60000000f00 */
[----:B------:R1:W-:Y:S04]  /*9780*/  STL [R1+0x168], R18 ;  /* 0x0001681201007387 */ /* 0x0003e80000100800 */
[----:B-1---5:R-:W-:Y:S05]  /*9790*/  CALL.REL.NOINC `($_ZN7cutlass13device_kernelIN5flash19enable_sm80_to_sm89INS1_16FlashAttnBwdSm80INS1_25CollectiveMainloopBwdSm80ILi2ELi2EN4cute5tupleIJNS5_1CILi64EEENS7_ILi128EEES8_EEENS_10bfloat16_tEfNS_4arch4Sm80ELb1ELb0ELb1ELb0ELb0ELb0ELb0ELb0ELi2ELi2ELi4ELi2ELb1EEENS1_21CollectiveEpilogueBwdISA_SB_SD_Li256ELb0ELb0ELi2EEENS1_25SingleTileBwdLPTSchedulerILb0ELi128ELb0EEEEEEEEEvNT_6ParamsE$_ZZN4cuteplIJNS_15ArithmeticTupleIJiiEEEEJNS_1CILi0EEEiiiEEEDaRKNS1_IJDpT_EEERKNS1_IJDpT0_EEEENKUlDpRKT_E_clIJS2_iiiEEEDaSI_) ;  /* 0x0000119000007944 */ /* 0x022fea0003c00000 */
[----:B-----5:R1:W-:Y:S01]  /*97a0*/  STL.64 [R1+0x188], R6 ;  /* 0x0001880601007387 */ /* 0x0203e20000100a00 */
[----:B------:R-:W-:-:S03]  /*97b0*/  MOV R44, 0x97f0 ;  /* 0x000097f0002c7802 */ /* 0x000fc60000000f00 */
[----:B------:R1:W-:Y:S04]  /*97c0*/  STL.64 [R1+0x190], R8 ;  /* 0x0001900801007387 */ /* 0x0003e80000100a00 */
[----:B------:R1:W-:Y:S02]  /*97d0*/  STL [R1+0x184], R16 ;  /* 0x0001841001007387 */ /* 0x0003e40000100800 */
[----:B-12---:R-:W-:Y:S05]  /*97e0*/  CALL.REL.NOINC `($_ZN7cutlass13device_kernelIN5flash19enable_sm80_to_sm89INS1_16FlashAttnBwdSm80INS1_25CollectiveMainloopBwdSm80ILi2ELi2EN4cute5tupleIJNS5_1CILi64EEENS7_ILi128EEES8_EEENS_10bfloat16_tEfNS_4arch4Sm80ELb1ELb0ELb1ELb0ELb0ELb0ELb0ELb0ELi2ELi2ELi4ELi2ELb1EEENS1_21CollectiveEpilogueBwdISA_SB_SD_Li256ELb0ELb0ELi2EEENS1_25SingleTileBwdLPTSchedulerILb0ELi128ELb0EEEEEEEEEvNT_6ParamsE$_ZZN4cute19as_arithmetic_tupleINS_15ArithmeticTupleIJNS1_IJiiEEEiiiEEEEEDaRKT_ENKUlRKT_E_clIS2_EEDaS9_) ;  /* 0xfffff41000007944 */ /* 0x006fea0003c3ffff */
[----:B------:R2:W5:Y:S01]  /*97f0*/  LDL R7, [R1+0x18c] ;  /* 0x00018c0001077983 */ /* 0x0005620000100800 */
[----:B------:R-:W-:-:S03]  /*9800*/  MOV R6, 0x9820 ;  /* 0x0000982000067802 */ /* 0x000fc60000000f00 */
[----:B-12--5:R-:W-:Y:S05]  /*9810*/  CALL.REL.NOINC `($_ZN7cutlass13device_kernelIN5flash19enable_sm80_to_sm89INS1_16FlashAttnBwdSm80INS1_25CollectiveMainloopBwdSm80ILi2ELi2EN4cute5tupleIJNS5_1CILi64EEENS7_ILi128EEES8_EEENS_10bfloat16_tEfNS_4arch4Sm80ELb1ELb0ELb1ELb0ELb0ELb0ELb0ELb0ELi2ELi2ELi4ELi2ELb1EEENS1_21CollectiveEpilogueBwdISA_SB_SD_Li256ELb0ELb0ELi2EEENS1_25SingleTileBwdLPTSchedulerILb0ELi128ELb0EEEEEEEEEvNT_6ParamsE$_ZZN4cute19as_arithmetic_tupleINS_15ArithmeticTupleIJNS1_IJiiEEEiiiEEEEEDaRKT_ENKUlRKT_E_clIiEEDaS9_) ;  /* 0xfffff4f000007944 */ /* 0x026fea0003c3ffff */
[----:B------:R1:W5:Y:S01]  /*9820*/  LDL R7, [R1+0x190] ;  /* 0x0001900001077983 */ /* 0x0003620000100800 */
[----:B------:R-:W-:-:S03]  /*9830*/  MOV R6, 0x9860 ;  /* 0x0000986000067802 */ /* 0x000fc60000000f00 */
[----:B------:R1:W-:Y:S04]  /*9840*/  STL [R1+0x168], R10 ;  /* 0x0001680a01007387 */ /* 0x0003e80000100800 */
[----:B-1---5:R-:W-:Y:S05]  /*9850*/  CALL.REL.NOINC `($_ZN7cutlass13device_kernelIN5flash19enable_sm80_to_sm89INS1_16FlashAttnBwdSm80INS1_25CollectiveMainloopBwdSm80ILi2ELi2EN4cute5tupleIJNS5_1CILi64EEENS7_ILi128EEES8_EEENS_10bfloat16_tEfNS_4arch4Sm80ELb1ELb0ELb1ELb0ELb0ELb0ELb0ELb0ELi2ELi2ELi4ELi2ELb1EEENS1_21CollectiveEpilogueBwdISA_SB_SD_Li256ELb0ELb0ELi2EEENS1_25SingleTileBwdLPTSchedulerILb0ELi128ELb0EEEEEEEEEvNT_6ParamsE$_ZZN4cute19as_arithmetic_tupleINS_15ArithmeticTupleIJNS1_IJiiEEEiiiEEEEEDaRKT_ENKUlRKT_E_clIiEEDaS9_) ;  /* 0xfffff4b000007944 */ /* 0x022fea0003c3ffff */
[----:B------:R1:W5:Y:S01]  /*9860*/  LDL R7, [R1+0x194] ;  /* 0x0001940001077983 */ /* 0x0003620000100800 */
[----:B------:R-:W-:-:S03]  /*9870*/  MOV R6, 0x98a0 ;  /* 0x000098a000067802 */ /* 0x000fc60000000f00 */
[----:B------:R1:W-:Y:S04]  /*9880*/  STL [R1+0x160], R10 ;  /* 0x0001600a01007387 */ /* 0x0003e80000100800 */
[----:B-1---5:R-:W-:Y:S05]  /*9890*/  CALL.REL.NOINC `($_ZN7cutlass13device_kernelIN5flash19enable_sm80_to_sm89INS1_16FlashAttnBwdSm80INS1_25CollectiveMainloopBwdSm80ILi2ELi2EN4cute5tupleIJNS5_1CILi64EEENS7_ILi128EEES8_EEENS_10bfloat16_tEfNS_4arch4Sm80ELb1ELb0ELb1ELb0ELb0ELb0ELb0ELb0ELi2ELi2ELi4ELi2ELb1EEENS1_21CollectiveEpilogueBwdISA_SB_SD_Li256ELb0ELb0ELi2EEENS1_25SingleTileBwdLPTSchedulerILb0ELi128ELb0EEEEEEEEEvNT_6ParamsE$_ZZN4cute19as_arithmetic_tupleINS_15ArithmeticTupleIJNS1_IJiiEEEiiiEEEEEDaRKT_ENKUlRKT_E_clIiEEDaS9_) ;  /* 0xfffff47000007944 */ /* 0x022fea0003c3ffff */
[----:B------:R1:W-:Y:S01]  /*98a0*/  STL [R1+0x164], R10 ;  /* 0x0001640a01007387 */ /* 0x0003e20000100800 */
[----:B------:R-:W-:Y:S01]  /*98b0*/  IMAD.MOV.U32 R6, RZ, RZ, R23 ;  /* 0x000000ffff067224 */ /* 0x000fe200078e0017 */
[----:B------:R-:W-:Y:S01]  /*98c0*/  MOV R11, R21 ;  /* 0x00000015000b7202 */ /* 0x000fe20000000f00 */
[----:B------:R-:W-:Y:S01]  /*98d0*/  IMAD.MOV.U32 R9, RZ, RZ, R22 ;  /* 0x000000ffff097224 */ /* 0x000fe200078e0016 */
[----:B------:R-:W-:Y:S02]  /*98e0*/  IADD3 R13, R21, 0x10, RZ ;  /* 0x00000010150d7810 */ /* 0x000fe40007ffe0ff */
[----:B------:R-:W-:Y:S02]  /*98f0*/  MOV R16, 0x9910 ;  /* 0x0000991000107802 */ /* 0x000fe40000000f00 */
[----:B-1----:R-:W-:Y:S05]  /*9900*/  CALL.REL.NOINC `($_ZN7cutlass13device_kernelIN5flash19enable_sm80_to_sm89INS1_16FlashAttnBwdSm80INS1_25CollectiveMainloopBwdSm80ILi2ELi2EN4cute5tupleIJNS5_1CILi64EEENS7_ILi128EEES8_EEENS_10bfloat16_tEfNS_4arch4Sm80ELb1ELb0ELb1ELb0ELb0ELb0ELb0ELb0ELi2ELi2ELi4ELi2ELb1EEENS1_21CollectiveEpilogueBwdISA_SB_SD_Li256ELb0ELb0ELi2EEENS1_25SingleTileBwdLPTSchedulerILb0ELi128ELb0EEEEEEEEEvNT_6ParamsE$_ZZN4cute19as_arithmetic_tupleINS_15ArithmeticTupleIJNS1_IJiiEEEiiiEEEEEDaRKT_ENKUlDpRKT_E_clIJS2_iiiEEEDaSA_) ;  /* 0xfffff26000007944 */ /* 0x002fea0003c3ffff */
[----:B-----5:R-:W-:Y:S01]  /*9910*/  IMAD.MOV.U32 R11, RZ, RZ, R6 ;  /* 0x000000ffff0b7224 */ /* 0x020fe200078e0006 */
[----:B------:R-:W-:Y:S01]  /*9920*/  MOV R6, R7 ;  /* 0x0000000700067202 */ /* 0x000fe20000000f00 */
[----:B------:R-:W-:Y:S01]  /*9930*/  IMAD.MOV.U32 R7, RZ, RZ, R8 ;  /* 0x000000ffff077224 */ /* 0x000fe200078e0008 */
[----:B------:R1:W-:Y:S01]  /*9940*/  STL [R1+0x180], R9 ;  /* 0x0001800901007387 */ /* 0x0003e20000100800 */
[----:B------:R-:W-:-:S03]  /*9950*/  MOV R18, 0x9990 ;  /* 0x0000999000127802 */ /* 0x000fc60000000f00 */
[----:B------:R1:W-:Y:S04]  /*9960*/  STL.64 [R1+0x170], R10 ;  /* 0x0001700a01007387 */ /* 0x0003e80000100a00 */
[----:B------:R1:W-:Y:S02]  /*9970*/  STL.64 [R1+0x178], R6 ;  /* 0x0001780601007387 */ /* 0x0003e40000100a00 */
[----:B-12---:R-:W-:Y:S05]  /*9980*/  CALL.REL.NOINC `($_ZN7cutlass13device_kernelIN5flash19enable_sm80_to_sm89INS1_16FlashAttnBwdSm80INS1_25CollectiveMainloopBwdSm80ILi2ELi2EN4cute5tupleIJNS5_1CILi64EEENS7_ILi128EEES8_EEENS_10bfloat16_tEfNS_4arch4Sm80ELb1ELb0ELb1ELb0ELb0ELb0ELb0ELb0ELi2ELi2ELi4ELi2ELb1EEENS1_21CollectiveEpilogueBwdISA_SB_SD_Li256ELb0ELb0ELi2EEENS1_25SingleTileBwdLPTSchedulerILb0ELi128ELb0EEEEEEEEEvNT_6ParamsE$_ZZN4cute14transform_leafINS_15ArithmeticTupleIJNS1_IJiiEEEiiiEEENS_8identityEEEDaRKT_OT0_ENKUlRKT_E_clIS2_EEDaSC_) ;  /* 0xfffff07000007944 */ /* 0x006fea0003c3ffff */
[----:B------:R2:W5:Y:S01]  /*9990*/  LDL R9, [R1+0x178] ;  /* 0x0001780001097983 */ /* 0x0005620000100800 */
[----:B------:R-:W-:-:S03]  /*99a0*/  MOV R8, 0x99c0 ;  /* 0x000099c000087802 */ /* 0x000fc60000000f00 */
[----:B-12--5:R-:W-:Y:S05]  /*99b0*/  CALL.REL.NOINC `($_ZN7cutlass13device_kernelIN5flash19enable_sm80_to_sm89INS1_16FlashAttnBwdSm80INS1_25CollectiveMainloopBwdSm80ILi2ELi2EN4cute5tupleIJNS5_1CILi64EEENS7_ILi128EEES8_EEENS_10bfloat16_tEfNS_4arch4Sm80ELb1ELb0ELb1ELb0ELb0ELb0ELb0ELb0ELi2ELi2ELi4ELi2ELb1EEENS1_21CollectiveEpilogueBwdISA_SB_SD_Li256ELb0ELb0ELi2EEENS1_25SingleTileBwdLPTSchedulerILb0ELi128ELb0EEEEEEEEEvNT_6ParamsE$_ZZN4cute14transform_leafINS_15ArithmeticTupleIJNS1_IJiiEEEiiiEEENS_8identityEEEDaRKT_OT0_ENKUlRKT_E_clIiEEDaSC_) ;  /* 0xfffff14000007944 */ /* 0x026fea0003c3ffff */
[----:B------:R1:W5:Y:S01]  /*99c0*/  LDL R9, [R1+0x17c] ;  /* 0x00017c0001097983 */ /* 0x0003620000100800 */
[----:B------:R-:W-:-:S03]  /*99d0*/  MOV R8, 0x9a00 ;  /* 0x00009a0000087802 */ /* 0x000fc60000000f00 */
[----:B------:R1:W-:Y:S04]  /*99e0*/  STL [R1+0x168], R10 ;  /* 0x0001680a01007387 */ /* 0x0003e80000100800 */
[----:B-1---5:R-:W-:Y:S05]  /*99f0*/  CALL.REL.NOINC `($_ZN7cutlass13device_kernelIN5flash19enable_sm80_to_sm89INS1_16FlashAttnBwdSm80INS1_25CollectiveMainloopBwdSm80ILi2ELi2EN4cute5tupleIJNS5_1CILi64EEENS7_ILi128EEES8_EEENS_10bfloat16_tEfNS_4arch4Sm80ELb1ELb0ELb1ELb0ELb0ELb0ELb0ELb0ELi2ELi2ELi4ELi2ELb1EEENS1_21CollectiveEpilogueBwdISA_SB_SD_Li256ELb0ELb0ELi2EEENS1_25SingleTileBwdLPTSchedulerILb0ELi128ELb0EEEEEEEEEvNT_6ParamsE$_ZZN4cute14transform_leafINS_15ArithmeticTupleIJNS1_IJiiEEEiiiEEENS_8identityEEEDaRKT_OT0_ENKUlRKT_E_clIiEEDaSC_) ;  /* 0xfffff10000007944 */ /* 0x022fea0003c3ffff */
[----:B------:R1:W5:Y:S01]  /*9a00*/  LDL R9, [R1+0x180] ;  /* 0x0001800001097983 */ /* 0x0003620000100800 */
[----:B------:R-:W-:-:S03]  /*9a10*/  MOV R8, 0x9a40 ;  /* 0x00009a4000087802 */ /* 0x000fc60000000f00 */
[----:B------:R1:W-:Y:S04]  /*9a20*/  STL [R1+0x160], R10 ;  /* 0x0001600a01007387 */ /* 0x0003e80000100800 */
[----:B-1---5:R-:W-:Y:S05]  /*9a30*/  CALL.REL.NOINC `($_ZN7cutlass13device_kernelIN5flash19enable_sm80_to_sm89INS1_16FlashAttnBwdSm80INS1_25CollectiveMainloopBwdSm80ILi2ELi2EN4cute5tupleIJNS5_1CILi64EEENS7_ILi128EEES8_EEENS_10bfloat16_tEfNS_4arch4Sm80ELb1ELb0ELb1ELb0ELb0ELb0ELb0ELb0ELi2ELi2ELi4ELi2ELb1EEENS1_21CollectiveEpilogueBwdISA_SB_SD_Li256ELb0ELb0ELi2EEENS1_25SingleTileBwdLPTSchedulerILb0ELi128ELb0EEEEEEEEEvNT_6ParamsE$_ZZN4cute14transform_leafINS_15ArithmeticTupleIJNS1_IJiiEEEiiiEEENS_8identityEEEDaRKT_OT0_ENKUlRKT_E_clIiEEDaSC_) ;  /* 0xfffff0c000007944 */ /* 0x022fea0003c3ffff */
[----:B------:R1:W-:Y:S01]  /*9a40*/  STL [R1+0x164], R10 ;  /* 0x0001640a01007387 */ /* 0x0003e20000100800 */
[----:B------:R-:W-:Y:S01]  /*9a50*/  IMAD.MOV.U32 R8, RZ, RZ, R21 ;  /* 0x000000ffff087224 */ /* 0x000fe200078e0015 */
[----:B------:R-:W-:Y:S02]  /*9a60*/  MOV R21, R22 ;  /* 0x0000001600157202 */ /* 0x000fe40000000f00 */
[----:B------:R-:W-:Y:S02]  /*9a70*/  MOV R16, 0x9a90 ;  /* 0x00009a9000107802 */ /* 0x000fe40000000f00 */
[----:B-1----:R-:W-:Y:S05]  /*9a80*/  CALL.REL.NOINC `($_ZN7cutlass13device_kernelIN5flash19enable_sm80_to_sm89INS1_16FlashAttnBwdSm80INS1_25CollectiveMainloopBwdSm80ILi2ELi2EN4cute5tupleIJNS5_1CILi64EEENS7_ILi128EEES8_EEENS_10bfloat16_tEfNS_4arch4Sm80ELb1ELb0ELb1ELb0ELb0ELb0ELb0ELb0ELi2ELi2ELi4ELi2ELb1EEENS1_21CollectiveEpilogueBwdISA_SB_SD_Li256ELb0ELb0ELi2EEENS1_25SingleTileBwdLPTSchedulerILb0ELi128ELb0EEEEEEEEEvNT_6ParamsE$_ZZN4cute9transformINS_15ArithmeticTupleIJNS1_IJiiEEEiiiEEEZNS_14transform_leafIS3_NS_8identityEEEDaRKT_OT0_EUlRKT_E_EEDaS8_SA_ENKUlDpSD_E_clIJNS_5tupleIJiiEEEiiiEEEDaSF_) ;  /* 0x00000d2000007944 */ /* 0x002fea0003c00000 */
[----:B------:R-:W-:Y:S01]  /*9a90*/  MOV R21, 0x0 ;  /* 0x0000000000157802 */ /* 0x000fe20000000f00 */
[----:B-----5:R-:W-:Y:S01]  /*9aa0*/  IMAD.MOV.U32 R43, RZ, RZ, R6 ;  /* 0x000000ffff2b7224 */ /* 0x020fe200078e0006 */
[----:B------:R-:W-:Y:S01]  /*9ab0*/  MOV R41, R8 ;  /* 0x0000000800297202 */ /* 0x000fe20000000f00 */
[----:B------:R-:W-:Y:S01]  /*9ac0*/  IMAD.MOV.U32 R42, RZ, RZ, R7 ;  /* 0x000000ffff2a7224 */ /* 0x000fe200078e0007 */
[----:B------:R-:W-:Y:S06]  /*9ad0*/  RET.REL.NODEC R20 `(_ZN7cutlass13device_kernelIN5flash19enable_sm80_to_sm89INS1_16FlashAttnBwdSm80INS1_25CollectiveMainloopBwdSm80ILi2ELi2EN4cute5tupleIJNS5_1CILi64EEENS7_ILi128EEES8_EEENS_10bfloat16_tEfNS_4arch4Sm80ELb1ELb0ELb1ELb0ELb0ELb0ELb0ELb0ELi2ELi2ELi4ELi2ELb1EEENS1_21CollectiveEpilogueBwdISA_SB_SD_Li256ELb0ELb0ELi2EEENS1_25SingleTileBwdLPTSchedulerILb0ELi128ELb0EEEEEEEEEvNT_6ParamsE) ;  /* 0xffff652014007950 */ /* 0x000fec0003c3ffff */
        .type           $_ZN7cutlass13device_kernelIN5flash19enable_sm80_to_sm89INS1_16FlashAttnBwdSm80INS1_25CollectiveMainloopBwdSm80ILi2ELi2EN4cute5tupleIJNS5_1CILi64EEENS7_ILi128EEES8_EEENS_10bfloat16_tEfNS_4arch4Sm80ELb1ELb0ELb1ELb0ELb0ELb0ELb0ELb0ELi2ELi2ELi4ELi2ELb1EEENS1_21CollectiveEpilogueBwdISA_SB_SD_Li256ELb0ELb0ELi2EEENS1_25SingleTileBwdLPTSchedulerILb0ELi128ELb0EEEEEEEEEvNT_6ParamsE$_ZZN4cute7idx2crdINS_5tupleIJiEEENS1_IJNS1_IJNS1_IJNS_1CILi8EEENS3_ILi2EEEEEES5_S5_NS3_ILi4EEEEEEEEEEEDaRKT_RKT0_ENKUlRKT_RKT0_E_clIiS8_EEDaSI_SL_,@function
        .size           $_ZN7cutlass13device_kernelIN5flash19enable_sm80_to_sm89INS1_16FlashAttnBwdSm80INS1_25CollectiveMainloopBwdSm80ILi2ELi2EN4cute5tupleIJNS5_1CILi64EEENS7_ILi128EEES8_EEENS_10bfloat16_tEfNS_4arch4Sm80ELb1ELb0ELb1ELb0ELb0ELb0ELb0ELb0ELi2ELi2ELi4ELi2ELb1EEENS1_21CollectiveEpilogueBwdISA_SB_SD_Li256ELb0ELb0ELi2EEENS1_25SingleTileBwdLPTSchedulerILb0ELi128ELb0EEEEEEEEEvNT_6ParamsE$_ZZN4cute7idx2crdINS_5tupleIJiEEENS1_IJNS1_IJNS1_IJNS_1CILi8EEENS3_ILi2EEEEEES5_S5_NS3_ILi4EEEEEEEEEEEDaRKT_RKT0_ENKUlRKT_RKT0_E_clIiS8_EEDaSI_SL_,($_ZN7cutlass13device_kernelIN5flash19enable_sm80_to_sm89INS1_16FlashAttnBwdSm80INS1_25CollectiveMainloopBwdSm80ILi2ELi2EN4cute5tupleIJNS5_1CILi64EEENS7_ILi128EEES8_EEENS_10bfloat16_tEfNS_4arch4Sm80ELb1ELb0ELb1ELb0ELb0ELb0ELb0ELb0ELi2ELi2ELi4ELi2ELb1EEENS1_21CollectiveEpilogueBwdISA_SB_SD_Li256ELb0ELb0ELi2EEENS1_25SingleTileBwdLPTSchedulerILb0ELi128ELb0EEEEEEEEEvNT_6ParamsE$_ZZN4cute9transformINS_15ArithmeticTupleIJNS1_IJiiEEEiiiEEEZNS_14transform_leafIS3_NS_8identityEEEDaRKT_OT0_EUlRKT_E_EEDaS8_SA_ENKUlDpSD_E_clIJNS_5tupleIJiiEEEiiiEEEDaSF_ - $_ZN7cutlass13device_kernelIN5flash19enable_sm80_to_sm89INS1_16FlashAttnBwdSm80INS1_25CollectiveMainloopBwdSm80ILi2ELi2EN4cute5tupleIJNS5_1CILi64EEENS7_ILi128EEES8_EEENS_10bfloat16_tEfNS_4arch4Sm80ELb1ELb0ELb1ELb0ELb0ELb0ELb0ELb0ELi2ELi2ELi4ELi2ELb1EEENS1_21CollectiveEpilogueBwdISA_SB_SD_Li256ELb0ELb0ELi2EEENS1_25SingleTileBwdLPTSchedulerILb0ELi128ELb0EEEEEEEEEvNT_6ParamsE$_ZZN4cute7idx2crdINS_5tupleIJiEEENS1_IJNS1_IJNS1_IJNS_1CILi8EEENS3_ILi2EEEEEES5_S5_NS3_ILi4EEEEEEEEEEEDaRKT_RKT0_ENKUlRKT_RKT0_E_clIiS8_EEDaSI_SL_)
$_ZN7cutlass13device_kernelIN5flash19enable_sm80_to_sm89INS1_16FlashAttnBwdSm80INS1_25CollectiveMainloopBwdSm80ILi2ELi2EN4cute5tupleIJNS5_1CILi64EEENS7_ILi128EEES8_EEENS_10bfloat16_tEfNS_4arch4Sm80ELb1ELb0ELb1ELb0ELb0ELb0ELb0ELb0ELi2ELi2ELi4ELi2ELb1EEENS1_21CollectiveEpilogueBwdISA_SB_SD_Li256ELb0ELb0ELi2EEENS1_25SingleTileBwdLPTSchedulerILb0ELi128ELb0EEEEEEEEEvNT_6ParamsE$_ZZN4cute7idx2crdINS_5tupleIJiEEENS1_IJNS1_IJNS1_IJNS_1CILi8EEENS3_ILi2EEEEEES5_S5_NS3_ILi4EEEEEEEEEEEDaRKT_RKT0_ENKUlRKT_RKT0_E_clIiS8_EEDaSI_SL_:
        /* <DEDUP_REMOVED lines=73> */
[----:B------:R-:W-:-:S02]  /*9f70*/  MOV R16, 0x9fc0 ;  /* 0x00009fc000107802 */ /* 0x000fc40000000f00 */
[----:B------:R-:W-:-:S04]  /*9f80*/  LEA.HI R10, R38, R7, RZ, 0x1 ;  /* 0x00000007260a7211 */ /* 0x000fc800078f08ff */
[----:B------:R-:W-:-:S05]  /*9f90*/  LOP3.LUT R10, R10, 0xfffffffe, RZ, 0xc0, !PT ;  /* 0xfffffffe0a0a7812 */ /* 0x000fca00078ec0ff */
[----:B------:R-:W-:Y:S02]  /*9fa0*/  IMAD.IADD R7, R7, 0x1, -R10 ;  /* 0x0000000107077824 */ /* 0x000fe400078e0a0a */
[----:B--2--5:R-:W-:Y:S05]  /*9fb0*/  CALL.REL.NOINC `($_ZN7cutlass13device_kernelIN5flash19enable_sm80_to_sm89INS1_16FlashAttnBwdSm80INS1_25CollectiveMainloopBwdSm80ILi2ELi2EN4cute5tupleIJNS5_1CILi64EEENS7_ILi128EEES8_EEENS_10bfloat16_tEfNS_4arch4Sm80ELb1ELb0ELb1ELb0ELb0ELb0ELb0ELb0ELi2ELi2ELi4ELi2ELb1EEENS1_21CollectiveEpilogueBwdISA_SB_SD_Li256ELb0ELb0ELi2EEENS1_25SingleTileBwdLPTSchedulerILb0ELi128ELb0EEEEEEEEEvNT_6ParamsE$_ZN4cute5tupleIJiEEC2ERKi) ;  /* 0xffffe71000007944 */ /* 0x024fea0003c3ffff */
        /* <DEDUP_REMOVED lines=19> */
[----:B------:R-:W-:-:S02]  /*a0f0*/  MOV R16, 0xa110 ;  /* 0x0000a11000107802 */ /* 0x000fc40000000f00 */
[----:B-1---5:R-:W-:Y:S05]  /*a100*/  CALL.REL.NOINC `($_ZN7cutlass13device_kernelIN5flash19enable_sm80_to_sm89INS1_16FlashAttnBwdSm80INS1_25CollectiveMainloopBwdSm80ILi2ELi2EN4cute5tupleIJNS5_1CILi64EEENS7_ILi128EEES8_EEENS_10bfloat16_tEfNS_4arch4Sm80ELb1ELb0ELb1ELb0ELb0ELb0ELb0ELb0ELi2ELi2ELi4ELi2ELb1EEENS1_21CollectiveEpilogueBwdISA_SB_SD_Li256ELb0ELb0ELi2EEENS1_25SingleTileBwdLPTSchedulerILb0ELi128ELb0EEEEEEEEEvNT_6ParamsE$_ZN4cute5tupleIJiEEC2ERKi) ;  /* 0xffffe5c000007944 */ /* 0x022fea0003c3ffff */
[----:B------:R1:W5:Y:S01]  /*a110*/  LDL R7, [R1+0x160] ;  /* 0x0001600001077983 */ /* 0x0003620000100800 */
[----:B------:R-:W-:-:S02]  /*a120*/  MOV R23, R22 ;  /* 0x0000001600177202 */ /* 0x000fc40000000f00 */
[----:B------:R-:W-:Y:S02]  /*a130*/  MOV R18, 0xa150 ;  /* 0x0000a15000127802 */ /* 0x000fe40000000f00 */
[----:B-1---5:R-:W-:Y:S05]  /*a140*/  CALL.REL.NOINC `($_ZN7cutlass13device_kernelIN5flash19enable_sm80_to_sm89INS1_16FlashAttnBwdSm80INS1_25CollectiveMainloopBwdSm80ILi2ELi2EN4cute5tupleIJNS5_1CILi64EEENS7_ILi128EEES8_EEENS_10bfloat16_tEfNS_4arch4Sm80ELb1ELb0ELb1ELb0ELb0ELb0ELb0ELb0ELi2ELi2ELi4ELi2ELb1EEENS1_21CollectiveEpilogueBwdISA_SB_SD_Li256ELb0ELb0ELi2EEENS1_25SingleTileBwdLPTSchedulerILb0ELi128ELb0EEEEEEEEEvNT_6ParamsE$_ZN4cute5tupleIJNS_1CILi0EEES2_iEEC2ERKS2_S5_RKi) ;  /* 0xffffe44000007944 */ /* 0x022fea0003c3ffff */
        /* <DEDUP_REMOVED lines=8> */
[----:B-1---5:R-:W-:Y:S05]  /*a1d0*/  CALL.REL.NOINC `($_ZN7cutlass13device_kernelIN5flash19enable_sm80_to_sm89INS1_16FlashAttnBwdSm80INS1_25CollectiveMainloopBwdSm80ILi2ELi2EN4cute5tupleIJNS5_1CILi64EEENS7_ILi128EEES8_EEENS_10bfloat16_tEfNS_4arch4Sm80ELb1ELb0ELb1ELb0ELb0ELb0ELb0ELb0ELi2ELi2ELi4ELi2ELb1EEENS1_21CollectiveEpilogueBwdISA_SB_SD_Li256ELb0ELb0ELi2EEENS1_25SingleTileBwdLPTSchedulerILb0ELi128ELb0EEEEEEEEEvNT_6ParamsE$_ZN4cute5tupleIJNS_1CILi0EEES2_S2_iEEC2ERKS2_S5_S5_RKi) ;  /* 0xffffe37000007944 */ /* 0x022fea0003c3ffff */
[----:B------:R2:W5:Y:S01]  /*a1e0*/  LDL R16, [R1+0x168] ;  /* 0x0001680001107983 */ /* 0x0005620000100800 */
[----:B------:R-:W-:Y:S02]  /*a1f0*/  MOV R23, R22 ;  /* 0x0000001600177202 */ /* 0x000fe40000000f00 */
[----:B------:R-:W-:-:S02]  /*a200*/  MOV R10, 0xa220 ;  /* 0x0000a220000a7802 */ /* 0x000fc40000000f00 */
[----:B-12--5:R-:W-:Y:S05]  /*a210*/  CALL.REL.NOINC `($_ZN7cutlass13device_kernelIN5flash19enable_sm80_to_sm89INS1_16FlashAttnBwdSm80INS1_25CollectiveMainloopBwdSm80ILi2ELi2EN4cute5tupleIJNS5_1CILi64EEENS7_ILi128EEES8_EEENS_10bfloat16_tEfNS_4arch4Sm80ELb1ELb0ELb1ELb0ELb0ELb0ELb0ELb0ELi2ELi2ELi4ELi2ELb1EEENS1_21CollectiveEpilogueBwdISA_SB_SD_Li256ELb0ELb0ELi2EEENS1_25SingleTileBwdLPTSchedulerILb0ELi128ELb0EEEEEEEEEvNT_6ParamsE$_ZN4cute3eso3ESOILb1ELb0EJNS_1CILi0EEES3_iS3_EEC2ERKS3_S6_RKiS6_) ;  /* 0xffffdb8000007944 */ /* 0x026fea0003c3ffff */
[----:B-1----:R1:W5:Y:S01]  /*a220*/  LDL R13, [R1+0x168] ;  /* 0x00016800010d7983 */ /* 0x0023620000100800 */
[----:B------:R-:W-:-:S02]  /*a230*/  MOV R7, R22 ;  /* 0x0000001600077202 */ /* 0x000fc40000000f00 */
        /* <DEDUP_REMOVED lines=8> */
[----:B------:R-:W-:Y:S02]  /*a2c0*/  MOV R13, R22 ;  /* 0x00000016000d7202 */ /* 0x000fe40000000f00 */
[----:B------:R-:W-:Y:S02]  /*a2d0*/  MOV R18, 0xa2f0 ;  /* 0x0000a2f000127802 */ /* 0x000fe40000000f00 */
[----:B-1---5:R-:W-:Y:S05]  /*a2e0*/  CALL.REL.NOINC `($_ZN7cutlass13device_kernelIN5flash19enable_sm80_to_sm89INS1_16FlashAttnBwdSm80INS1_25CollectiveMainloopBwdSm80ILi2ELi2EN4cute5tupleIJNS5_1CILi64EEENS7_ILi128EEES8_EEENS_10bfloat16_tEfNS_4arch4Sm80ELb1ELb0ELb1ELb0ELb0ELb0ELb0ELb0ELi2ELi2ELi4ELi2ELb1EEENS1_21CollectiveEpilogueBwdISA_SB_SD_Li256ELb0ELb0ELi2EEENS1_25SingleTileBwdLPTSchedulerILb0ELi128ELb0EEEEEEEEEvNT_6ParamsE$_ZN4cute5tupleIJNS_1CILi0EEEiEEC2ERKS2_RKi) ;  /* 0xffffe34000007944 */ /* 0x022fea0003c3ffff */
[----:B------:R1:W5:Y:S01]  /*a2f0*/  LDL R7, [R1+0x168] ;  /* 0x0001680001077983 */ /* 0x0003620000100800 */
[----:B------:R-:W-:Y:S02]  /*a300*/  MOV R23, R22 ;  /* 0x0000001600177202 */ /* 0x000fe40000000f00 */
[----:B------:R-:W-:-:S02]  /*a310*/  MOV R16, 0xa330 ;  /* 0x0000a33000107802 */ /* 0x000fc40000000f00 */
[----:B-1---5:R-:W-:Y:S05]  /*a320*/  CALL.REL.NOINC `($_ZN7cutlass13device_kernelIN5flash19enable_sm80_to_sm89INS1_16FlashAttnBwdSm80INS1_25CollectiveMainloopBwdSm80ILi2ELi2EN4cute5tupleIJNS5_1CILi64EEENS7_ILi128EEES8_EEENS_10bfloat16_tEfNS_4arch4Sm80ELb1ELb0ELb1ELb0ELb0ELb0ELb0ELb0ELi2ELi2ELi4ELi2ELb1EEENS1_21CollectiveEpilogueBwdISA_SB_SD_Li256ELb0ELb0ELi2EEENS1_25SingleTileBwdLPTSchedulerILb0ELi128ELb0EEEEEEEEEvNT_6ParamsE$_ZN4cute3eso3ESOILb1ELb0EJNS_1CILi0EEEiS3_S3_EEC2ERKS3_RKiS6_S6_) ;  /* 0xffffdbb000007944 */ /* 0x022fea0003c3ffff */
[----:B------:R-:W-:Y:S01]  /*a330*/  STL [R1+0x160], R44 ;  /* 0x0001602c01007387 */ /* 0x000fe20000100800 */
[----:B------:R-:W-:Y:S01]  /*a340*/  IMAD.MOV.U32 R23, RZ, RZ, R22 ;  /* 0x000000ffff177224 */ /* 0x000fe200078e0016 */
[----:B------:R-:W-:-:S02]  /*a350*/  MOV R11, R0 ;  /* 0x00000000000b7202 */ /* 0x000fc40000000f00 */
[----:B-1----:R1:W5:Y:S04]  /*a360*/  LDL R6, [R1+0x168] ;  /* 0x0001680001067983 */ /* 0x0023680000100800 */
[----:B------:R2:W-:Y:S02]  /*a370*/  STL [R1+0x168], R10 ;  /* 0x0001680a01007387 */ /* 0x0005e40000100800 */
[----:B--2---:R-:W-:Y:S02]  /*a380*/  MOV R10, 0xa3a0 ;  /* 0x0000a3a0000a7802 */ /* 0x004fe40000000f00 */
[----:B-1---5:R-:W-:Y:S05]  /*a390*/  CALL.REL.NOINC `($_ZN7cutlass13device_kernelIN5flash19enable_sm80_to_sm89INS1_16FlashAttnBwdSm80INS1_25CollectiveMainloopBwdSm80ILi2ELi2EN4cute5tupleIJNS5_1CILi64EEENS7_ILi128EEES8_EEENS_10bfloat16_tEfNS_4arch4Sm80ELb1ELb0ELb1ELb0ELb0ELb0ELb0ELb0ELi2ELi2ELi4ELi2ELb1EEENS1_21CollectiveEpilogueBwdISA_SB_SD_Li256ELb0ELb0ELi2EEENS1_25SingleTileBwdLPTSchedulerILb0ELi128ELb0EEEEEEEEEvNT_6ParamsE$_ZZN4cuteplIJNS_1CILi0EEEiEJS2_S2_iiEEEDaRKNS_15ArithmeticTupleIJDpT_EEERKNS3_IJDpT0_EEEENKUlDpRKT_E_clIJS2_iiiEEEDaSH_) ;  /* 0x000007b000007944 */ /* 0x022fea0003c00000 */
[----:B------:R-:W-:Y:S01]  /*a3a0*/  IMAD.MOV.U32 R16, RZ, RZ, R9 ;  /* 0x000000ffff107224 */ /* 0x000fe200078e0009 */
[----:B------:R-:W-:Y:S02]  /*a3b0*/  MOV R23, R22 ;  /* 0x0000001600177202 */ /* 0x000fe40000000f00 */
[----:B------:R-:W-:Y:S02]  /*a3c0*/  MOV R10, 0xa3e0 ;  /* 0x0000a3e0000a7802 */ /* 0x000fe40000000f00 */
[----:B-1---5:R-:W-:Y:S05]  /*a3d0*/  CALL.REL.NOINC `($_ZN7cutlass13device_kernelIN5flash19enable_sm80_to_sm89INS1_16FlashAttnBwdSm80INS1_25CollectiveMainloopBwdSm80ILi2ELi2EN4cute5tupleIJNS5_1CILi64EEENS7_ILi128EEES8_EEENS_10bfloat16_tEfNS_4arch4Sm80ELb1ELb0ELb1ELb0ELb0ELb0ELb0ELb0ELi2ELi2ELi4ELi2ELb1EEENS1_21CollectiveEpilogueBwdISA_SB_SD_Li256ELb0ELb0ELi2EEENS1_25SingleTileBwdLPTSchedulerILb0ELi128ELb0EEEEEEEEEvNT_6ParamsE$_ZN4cute3eso3ESOILb0ELb1EJNS_15ArithmeticTupleIJiiEEENS_1CILi0EEES5_S5_EEC2ERKS3_RKS5_SA_SA_) ;  /* 0xffffd6d000007944 */ /* 0x022fea0003c3ffff */
        /* <DEDUP_REMOVED lines=61> */
        .type           $_ZN7cutlass13device_kernelIN5flash19enable_sm80_to_sm89INS1_16FlashAttnBwdSm80INS1_25CollectiveMainloopBwdSm80ILi2ELi2EN4cute5tupleIJNS5_1CILi64EEENS7_ILi128EEES8_EEENS_10bfloat16_tEfNS_4arch4Sm80ELb1ELb0ELb1ELb0ELb0ELb0ELb0ELb0ELi2ELi2ELi4ELi2ELb1EEENS1_21CollectiveEpilogueBwdISA_SB_SD_Li256ELb0ELb0ELi2EEENS1_25SingleTileBwdLPTSchedulerILb0ELi128ELb0EEEEEEEEEvNT_6ParamsE$_ZZN4cute9transformINS_15ArithmeticTupleIJNS1_IJiiEEEiiiEEEZNS_14transform_leafIS3_NS_8identityEEEDaRKT_OT0_EUlRKT_E_EEDaS8_SA_ENKUlDpSD_E_clIJNS_5tupleIJiiEEEiiiEEEDaSF_,@function
        .size           $_ZN7cutlass13device_kernelIN5flash19enable_sm80_to_sm89INS1_16FlashAttnBwdSm80INS1_25CollectiveMainloopBwdSm80ILi2ELi2EN4cute5tupleIJNS5_1CILi64EEENS7_ILi128EEES8_EEENS_10bfloat16_tEfNS_4arch4Sm80ELb1ELb0ELb1ELb0ELb0ELb0ELb0ELb0ELi2ELi2ELi4ELi2ELb1EEENS1_21CollectiveEpilogueBwdISA_SB_SD_Li256ELb0ELb0ELi2EEENS1_25SingleTileBwdLPTSchedulerILb0ELi128ELb0EEEEEEEEEvNT_6ParamsE$_ZZN4cute9transformINS_15ArithmeticTupleIJNS1_IJiiEEEiiiEEEZNS_14transform_leafIS3_NS_8identityEEEDaRKT_OT0_EUlRKT_E_EEDaS8_SA_ENKUlDpSD_E_clIJNS_5tupleIJiiEEEiiiEEEDaSF_,($_ZN7cutlass13device_kernelIN5flash19enable_sm80_to_sm89INS1_16FlashAttnBwdSm80INS1_25CollectiveMainloopBwdSm80ILi2ELi2EN4cute5tupleIJNS5_1CILi64EEENS7_ILi128EEES8_EEENS_10bfloat16_tEfNS_4arch4Sm80ELb1ELb0ELb1ELb0ELb0ELb0ELb0ELb0ELi2ELi2ELi4ELi2ELb1EEENS1_21CollectiveEpilogueBwdISA_SB_SD_Li256ELb0ELb0ELi2EEENS1_25SingleTileBwdLPTSchedulerILb0ELi128ELb0EEEEEEEEEvNT_6ParamsE$_ZZN4cute9transformINS_15ArithmeticTupleIJiiEEEZNS_14transform_leafIS2_RNS_8identityEEEDaRKT_OT0_EUlRKT_E_EEDaS8_SA_ENKUlDpSD_E_clIJiiEEEDaSF_ - $_ZN7cutlass13device_kernelIN5flash19enable_sm80_to_sm89INS1_16FlashAttnBwdSm80INS1_25CollectiveMainloopBwdSm80ILi2ELi2EN4cute5tupleIJNS5_1CILi64EEENS7_ILi128EEES8_EEENS_10bfloat16_tEfNS_4arch4Sm80ELb1ELb0ELb1ELb0ELb0ELb0ELb0ELb0ELi2ELi2ELi4ELi2ELb1EEENS1_21CollectiveEpilogueBwdISA_SB_SD_Li256ELb0ELb0ELi2EEENS1_25SingleTileBwdLPTSchedulerILb0ELi128ELb0EEEEEEEEEvNT_6ParamsE$_ZZN4cute9transformINS_15ArithmeticTupleIJNS1_IJiiEEEiiiEEEZNS_14transform_leafIS3_NS_8identityEEEDaRKT_OT0_EUlRKT_E_EEDaS8_SA_ENKUlDpSD_E_clIJNS_5tupleIJiiEEEiiiEEEDaSF_)
$_ZN7cutlass13device_kernelIN5flash19enable_sm80_to_sm89INS1_16FlashAttnBwdSm80INS1_25CollectiveMainloopBwdSm80ILi2ELi2EN4cute5tupleIJNS5_1CILi64EEENS7_ILi128EEES8_EEENS_10bfloat16_tEfNS_4arch4Sm80ELb1ELb0ELb1ELb0ELb0ELb0ELb0ELb0ELi2ELi2ELi4ELi2ELb1EEENS1_21CollectiveEpilogueBwdISA_SB_SD_Li256ELb0ELb0ELi2EEENS1_25SingleTileBwdLPTSchedulerILb0ELi128ELb0EEEEEEEEEvNT_6ParamsE$_ZZN4cute9transformINS_15ArithmeticTupleIJNS1_IJiiEEEiiiEEEZNS_14transform_leafIS3_NS_8identityEEEDaRKT_OT0_EUlRKT_E_EEDaS8_SA_ENKUlDpSD_E_clIJNS_5tupleIJiiEEEiiiEEEDaSF_:
[----:B------:R-:W-:Y:S02]  /*a7b0*/  IADD3 R9, R1, 0x19c, RZ ;  /* 0x0000019c01097810 */ /* 0x000fe40007ffe0ff */
[----:B------:R-:W-:-:S02]  /*a7c0*/  MOV R10, 0xa7f0 ;  /* 0x0000a7f0000a7802 */ /* 0x000fc40000000f00 */
[----:B------:R-:W-:Y:S02]  /*a7d0*/  IADD3 R9, R9, c[0x0][0x20], RZ ;  /* 0x0000080009097a10 */ /* 0x000fe40007ffe0ff */
[----:B------:R-:W-:Y:S05]  /*a7e0*/  CALL.REL.NOINC `($_ZN7cutlass13device_kernelIN5flash19enable_sm80_to_sm89INS1_16FlashAttnBwdSm80INS1_25CollectiveMainloopBwdSm80ILi2ELi2EN4cute5tupleIJNS5_1CILi64EEENS7_ILi128EEES8_EEENS_10bfloat16_tEfNS_4arch4Sm80ELb1ELb0ELb1ELb0ELb0ELb0ELb0ELb0ELi2ELi2ELi4ELi2ELb1EEENS1_21CollectiveEpilogueBwdISA_SB_SD_Li256ELb0ELb0ELi2EEENS1_25SingleTileBwdLPTSchedulerILb0ELi128ELb0EEEEEEEEEvNT_6ParamsE$_ZN4cute3eso3ESOILb0ELb0EJNS_5tupleIJiiEEEiiiEEC2ERKS3_RKiS8_S8_) ;  /* 0xffffcf9000007944 */ /* 0x000fea0003c3ffff */
[----:B-1----:R1:W5:Y:S04]  /*a7f0*/  LDL R8, [R1+0x1ac] ;  /* 0x0001ac0001087983 */ /* 0x0023680000100800 */
[----:B------:R1:W5:Y:S04]  /*a800*/  LDL R7, [R1+0x1a4] ;  /* 0x0001a40001077983 */ /* 0x0003680000100800 */
[----:B------:R1:W5:Y:S01]  /*a810*/  LDL R6, [R1+0x19c] ;  /* 0x00019c0001067983 */ /* 0x0003620000100800 */
[----:B------:R-:W-:-:S04]  /*a820*/  MOV R17, 0x0 ;  /* 0x0000000000117802 */ /* 0x000fc80000000f00 */
[----:B------:R-:W-:Y:S05]  /*a830*/  RET.REL.NODEC R16 `(_ZN7cutlass13device_kernelIN5flash19enable_sm80_to_sm89INS1_16FlashAttnBwdSm80INS1_25CollectiveMainloopBwdSm80ILi2ELi2EN4cute5tupleIJNS5_1CILi64EEENS7_ILi128EEES8_EEENS_10bfloat16_tEfNS_4arch4Sm80ELb1ELb0ELb1ELb0ELb0ELb0ELb0ELb0ELi2ELi2ELi4ELi2ELb1EEENS1_21CollectiveEpilogueBwdISA_SB_SD_Li256ELb0ELb0ELi2EEENS1_25SingleTileBwdLPTSchedulerILb0ELi128ELb0EEEEEEEEEvNT_6ParamsE) ;  /* 0xffff57c010007950 */ /* 0x000fea0003c3ffff */
        .type           $_ZN7cutlass13device_kernelIN5flash19enable_sm80_to_sm89INS1_16FlashAttnBwdSm80INS1_25CollectiveMainloopBwdSm80ILi2ELi2EN4cute5tupleIJNS5_1CILi64EEENS7_ILi128EEES8_EEENS_10bfloat16_tEfNS_4arch4Sm80ELb1ELb0ELb1ELb0ELb0ELb0ELb0ELb0ELi2ELi2ELi4ELi2ELb1EEENS1_21CollectiveEpilogueBwdISA_SB_SD_Li256ELb0ELb0ELi2EEENS1_25SingleTileBwdLPTSchedulerILb0ELi128ELb0EEEEEEEEEvNT_6ParamsE$_ZZN4cute9transformINS_15ArithmeticTupleIJiiEEEZNS_14transform_leafIS2_RNS_8identityEEEDaRKT_OT0_EUlRKT_E_EEDaS8_SA_ENKUlDpSD_E_clIJiiEEEDaSF_,@function
        .size           $_ZN7cutlass13device_kernelIN5flash19enable_sm80_to_sm89INS1_16FlashAttnBwdSm80INS1_25CollectiveMainloopBwdSm80ILi2ELi2EN4cute5tupleIJNS5_1CILi64EEENS7_ILi128EEES8_EEENS_10bfloat16_tEfNS_4arch4Sm80ELb1ELb0ELb1ELb0ELb0ELb0ELb0ELb0ELi2ELi2ELi4ELi2ELb1EEENS1_21CollectiveEpilogueBwdISA_SB_SD_Li256ELb0ELb0ELi2EEENS1_25SingleTileBwdLPTSchedulerILb0ELi128ELb0EEEEEEEEEvNT_6ParamsE$_ZZN4cute9transformINS_15ArithmeticTupleIJiiEEEZNS_14transform_leafIS2_RNS_8identityEEEDaRKT_OT0_EUlRKT_E_EEDaS8_SA_ENKUlDpSD_E_clIJiiEEEDaSF_,($_ZN7cutlass13device_kernelIN5flash19enable_sm80_to_sm89INS1_16FlashAttnBwdSm80INS1_25CollectiveMainloopBwdSm80ILi2ELi2EN4cute5tupleIJNS5_1CILi64EEENS7_ILi128EEES8_EEENS_10bfloat16_tEfNS_4arch4Sm80ELb1ELb0ELb1ELb0ELb0ELb0ELb0ELb0ELi2ELi2ELi4ELi2ELb1EEENS1_21CollectiveEpilogueBwdISA_SB_SD_Li256ELb0ELb0ELi2EEENS1_25SingleTileBwdLPTSchedulerILb0ELi128ELb0EEEEEEEEEvNT_6ParamsE$_ZZN4cuteplIJNS_15ArithmeticTupleIJiEEEEJNS1_IJNS_1CILi0EEEiEEEEEEDaRKNS1_IJDpT_EEERKNS1_IJDpT0_EEEENKUlDpRKT_E_clIJNS1_IJiiEEEEEEDaSJ_ - $_ZN7cutlass13device_kernelIN5flash19enable_sm80_to_sm89INS1_16FlashAttnBwdSm80INS1_25CollectiveMainloopBwdSm80ILi2ELi2EN4cute5tupleIJNS5_1CILi64EEENS7_ILi128EEES8_EEENS_10bfloat16_tEfNS_4arch4Sm80ELb1ELb0ELb1ELb0ELb0ELb0ELb0ELb0ELi2ELi2ELi4ELi2ELb1EEENS1_21CollectiveEpilogueBwdISA_SB_SD_Li256ELb0ELb0ELi2EEENS1_25SingleTileBwdLPTSchedulerILb0ELi128ELb0EEEEEEEEEvNT_6ParamsE$_ZZN4cute9transformINS_15ArithmeticTupleIJiiEEEZNS_14transform_leafIS2_RNS_8identityEEEDaRKT_OT0_EUlRKT_E_EEDaS8_SA_ENKUlDpSD_E_clIJiiEEEDaSF_)
$_ZN7cutlass13device_kernelIN5flash19enable_sm80_to_sm89INS1_16FlashAttnBwdSm80INS1_25CollectiveMainloopBwdSm80ILi2ELi2EN4cute5tupleIJNS5_1CILi64EEENS7_ILi128EEES8_EEENS_10bfloat16_tEfNS_4arch4Sm80ELb1ELb0ELb1ELb0ELb0ELb0ELb0ELb0ELi2ELi2ELi4ELi2ELb1EEENS1_21CollectiveEpilogueBwdISA_SB_SD_Li256ELb0ELb0ELi2EEENS1_25SingleTileBwdLPTSchedulerILb0ELi128ELb0EEEEEEEEEvNT_6ParamsE$_ZZN4cute9transformINS_15ArithmeticTupleIJiiEEEZNS_14transform_leafIS2_RNS_8identityEEEDaRKT_OT0_EUlRKT_E_EEDaS8_SA_ENKUlDpSD_E_clIJiiEEEDaSF_:
[----:B------:R-:W-:Y:S02]  /*a840*/  IADD3 R7, R1, 0x1a0, RZ ;  /* 0x000001a001077810 */ /* 0x000fe40007ffe0ff */
[----:B------:R-:W-:Y:S02]  /*a850*/  MOV R10, 0xa880 ;  /* 0x0000a880000a7802 */ /* 0x000fe40000000f00 */
[----:B------:R-:W-:Y:S02]  /*a860*/  IADD3 R7, R7, c[0x0][0x20], RZ ;  /* 0x0000080007077a10 */ /* 0x000fe40007ffe0ff */
[----:B------:R-:W-:Y:S05]  /*a870*/  CALL.REL.NOINC `($_ZN7cutlass13device_kernelIN5flash19enable_sm80_to_sm89INS1_16FlashAttnBwdSm80INS1_25CollectiveMainloopBwdSm80ILi2ELi2EN4cute5tupleIJNS5_1CILi64EEENS7_ILi128EEES8_EEENS_10bfloat16_tEfNS_4arch4Sm80ELb1ELb0ELb1ELb0ELb0ELb0ELb0ELb0ELi2ELi2ELi4ELi2ELb1EEENS1_21CollectiveEpilogueBwdISA_SB_SD_Li256ELb0ELb0ELi2EEENS1_25SingleTileBwdLPTSchedulerILb0ELi128ELb0EEEEEEEEEvNT_6ParamsE$_ZN4cute3eso3ESOILb0ELb0EJiiEEC2ERKiS4_) ;  /* 0xffffd0e000007944 */ /* 0x000fea0003c3ffff */
[----:B-1----:R1:W5:Y:S01]  /*a880*/  LDL.64 R6, [R1+0x1a0] ;  /* 0x0001a00001067983 */ /* 0x0023620000100a00 */
[----:B------:R-:W-:-:S04]  /*a890*/  MOV R9, 0x0 ;  /* 0x0000000000097802 */ /* 0x000fc80000000f00 */
[----:B------:R-:W-:Y:S05]  /*a8a0*/  RET.REL.NODEC R8 `(_ZN7cutlass13device_kernelIN5flash19enable_sm80_to_sm89INS1_16FlashAttnBwdSm80INS1_25CollectiveMainloopBwdSm80ILi2ELi2EN4cute5tupleIJNS5_1CILi64EEENS7_ILi128EEES8_EEENS_10bfloat16_tEfNS_4arch4Sm80ELb1ELb0ELb1ELb0ELb0ELb0ELb0ELb0ELi2ELi2ELi4ELi2ELb1EEENS1_21CollectiveEpilogueBwdISA_SB_SD_Li256ELb0ELb0ELi2EEENS1_25SingleTileBwdLPTSchedulerILb0ELi128ELb0EEEEEEEEEvNT_6ParamsE) ;  /* 0xffff575008007950 */ /* 0x000fea0003c3ffff */
        .type           $_ZN7cutlass13device_kernelIN5flash19enable_sm80_to_sm89INS1_16FlashAttnBwdSm80INS1_25CollectiveMainloopBwdSm80ILi2ELi2EN4cute5tupleIJNS5_1CILi64EEENS7_ILi128EEES8_EEENS_10bfloat16_tEfNS_4arch4Sm80ELb1ELb0ELb1ELb0ELb0ELb0ELb0ELb0ELi2ELi2ELi4ELi2ELb1EEENS1_21CollectiveEpilogueBwdISA_SB_SD_Li256ELb0ELb0ELi2EEENS1_25SingleTileBwdLPTSchedulerILb0ELi128ELb0EEEEEEEEEvNT_6ParamsE$_ZZN4cuteplIJNS_15ArithmeticTupleIJiEEEEJNS1_IJNS_1CILi0EEEiEEEEEEDaRKNS1_IJDpT_EEERKNS1_IJDpT0_EEEENKUlDpRKT_E_clIJNS1_IJiiEEEEEEDaSJ_,@function
        .size           $_ZN7cutlass13device_kernelIN5flash19enable_sm80_to_sm89INS1_16FlashAttnBwdSm80INS1_25CollectiveMainloopBwdSm80ILi2ELi2EN4cute5tupleIJNS5_1CILi64EEENS7_ILi128EEES8_EEENS_10bfloat16_tEfNS_4arch4Sm80ELb1ELb0ELb1ELb0ELb0ELb0ELb0ELb0ELi2ELi2ELi4ELi2ELb1EEENS1_21CollectiveEpilogueBwdISA_SB_SD_Li256ELb0ELb0ELi2EEENS1_25SingleTileBwdLPTSchedulerILb0ELi128ELb0EEEEEEEEEvNT_6ParamsE$_ZZN4cuteplIJNS_15ArithmeticTupleIJiEEEEJNS1_IJNS_1CILi0EEEiEEEEEEDaRKNS1_IJDpT_EEERKNS1_IJDpT0_EEEENKUlDpRKT_E_clIJNS1_IJiiEEEEEEDaSJ_,($_ZN7cutlass13device_kernelIN5flash19enable_sm80_to_sm89INS1_16FlashAttnBwdSm80INS1_25CollectiveMainloopBwdSm80ILi2ELi2EN4cute5tupleIJNS5_1CILi64EEENS7_ILi128EEES8_EEENS_10bfloat16_tEfNS_4arch4Sm80ELb1ELb0ELb1ELb0ELb0ELb0ELb0ELb0ELi2ELi2ELi4ELi2ELb1EEENS1_21CollectiveEpilogueBwdISA_SB_SD_Li256ELb0ELb0ELi2EEENS1_25SingleTileBwdLPTSchedulerILb0ELi128ELb0EEEEEEEEEvNT_6ParamsE$_ZZN4cuteplIJNS_15ArithmeticTupleIJiiEEEEJNS_1CILi0EEEiiiEEEDaRKNS1_IJDpT_EEERKNS1_IJDpT0_EEEENKUlDpRKT_E_clIJS2_iiiEEEDaSI_ - $_ZN7cutlass13device_kernelIN5flash19enable_sm80_to_sm89INS1_16FlashAttnBwdSm80INS1_25CollectiveMainloopBwdSm80ILi2ELi2EN4cute5tupleIJNS5_1CILi64EEENS7_ILi128EEES8_EEENS_10bfloat16_tEfNS_4arch4Sm80ELb1ELb0ELb1ELb0ELb0ELb0ELb0ELb0ELi2ELi2ELi4ELi2ELb1EEENS1_21CollectiveEpilogueBwdISA_SB_SD_Li256ELb0ELb0ELi2EEENS1_25SingleTileBwdLPTSchedulerILb0ELi128ELb0EEEEEEEEEvNT_6ParamsE$_ZZN4cuteplIJNS_15ArithmeticTupleIJiEEEEJNS1_IJNS_1CILi0EEEiEEEEEEDaRKNS1_IJDpT_EEERKNS1_IJDpT0_EEEENKUlDpRKT_E_clIJNS1_IJiiEEEEEEDaSJ_)
$_ZN7cutlass13device_kernelIN5flash19enable_sm80_to_sm89INS1_16FlashAttnBwdSm80INS1_25CollectiveMainloopBwdSm80ILi2ELi2EN4cute5tupleIJNS5_1CILi64EEENS7_ILi128EEES8_EEENS_10bfloat16_tEfNS_4arch4Sm80ELb1ELb0ELb1ELb0ELb0ELb0ELb0ELb0ELi2ELi2ELi4ELi2ELb1EEENS1_21CollectiveEpilogueBwdISA_SB_SD_Li256ELb0ELb0ELi2EEENS1_25SingleTileBwdLPTSchedulerILb0ELi128ELb0EEEEEEEEEvNT_6ParamsE$_ZZN4cuteplIJNS_15ArithmeticTupleIJiEEEEJNS1_IJNS_1CILi0EEEiEEEEEEDaRKNS1_IJDpT_EEERKNS1_IJDpT0_EEEENKUlDpRKT_E_clIJNS1_IJiiEEEEEEDaSJ_:
[----:B------:R-:W-:Y:S02]  /*a8b0*/  IADD3 R7, R1, 0x19c, RZ ;  /* 0x0000019c01077810 */ /* 0x000fe40007ffe0ff */
[----:B------:R-:W-:Y:S02]  /*a8c0*/  MOV R10, 0xa8f0 ;  /* 0x0000a8f0000a7802 */ /* 0x000fe40000000f00 */
[----:B------:R-:W-:Y:S02]  /*a8d0*/  IADD3 R7, R7, c[0x0][0x20], RZ ;  /* 0x0000080007077a10 */ /* 0x000fe40007ffe0ff */
[----:B------:R-:W-:Y:S05]  /*a8e0*/  CALL.REL.NOINC `($_ZN7cutlass13device_kernelIN5flash19enable_sm80_to_sm89INS1_16FlashAttnBwdSm80INS1_25CollectiveMainloopBwdSm80ILi2ELi2EN4cute5tupleIJNS5_1CILi64EEENS7_ILi128EEES8_EEENS_10bfloat16_tEfNS_4arch4Sm80ELb1ELb0ELb1ELb0ELb0ELb0ELb0ELb0ELi2ELi2ELi4ELi2ELb1EEENS1_21CollectiveEpilogueBwdISA_SB_SD_Li256ELb0ELb0ELi2EEENS1_25SingleTileBwdLPTSchedulerILb0ELi128ELb0EEEEEEEEEvNT_6ParamsE$_ZN4cute5tupleIJNS_15ArithmeticTupleIJiiEEEEEC2ERKS2_) ;  /* 0xffffdbe000007944 */ /* 0x000fea0003c3ffff */
[----:B------:R2:W5:Y:S04]  /*a8f0*/  LDL R9, [R1+0x1a0] ;  /* 0x0001a00001097983 */ /* 0x0005680000100800 */
[----:B------:R2:W5:Y:S01]  /*a900*/  LDL R8, [R1+0x19c] ;  /* 0x00019c0001087983 */ /* 0x0005620000100800 */
[----:B-1----:R-:W-:-:S04]  /*a910*/  MOV R7, 0x0 ;  /* 0x0000000000077802 */ /* 0x002fc80000000f00 */
[----:B------:R-:W-:Y:S05]  /*a920*/  RET.REL.NODEC R6 `(_ZN7cutlass13device_kernelIN5flash19enable_sm80_to_sm89INS1_16FlashAttnBwdSm80INS1_25CollectiveMainloopBwdSm80ILi2ELi2EN4cute5tupleIJNS5_1CILi64EEENS7_ILi128EEES8_EEENS_10bfloat16_tEfNS_4arch4Sm80ELb1ELb0ELb1ELb0ELb0ELb0ELb0ELb0ELi2ELi2ELi4ELi2ELb1EEENS1_21CollectiveEpilogueBwdISA_SB_SD_Li256ELb0ELb0ELi2EEENS1_25SingleTileBwdLPTSchedulerILb0ELi128ELb0EEEEEEEEEvNT_6ParamsE) ;  /* 0xffff56d006007950 */ /* 0x000fea0003c3ffff */
        .type           $_ZN7cutlass13device_kernelIN5flash19enable_sm80_to_sm89INS1_16FlashAttnBwdSm80INS1_25CollectiveMainloopBwdSm80ILi2ELi2EN4cute5tupleIJNS5_1CILi64EEENS7_ILi128EEES8_EEENS_10bfloat16_tEfNS_4arch4Sm80ELb1ELb0ELb1ELb0ELb0ELb0ELb0ELb0ELi2ELi2ELi4ELi2ELb1EEENS1_21CollectiveEpilogueBwdISA_SB_SD_Li256ELb0ELb0ELi2EEENS1_25SingleTileBwdLPTSchedulerILb0ELi128ELb0EEEEEEEEEvNT_6ParamsE$_ZZN4cuteplIJNS_15ArithmeticTupleIJiiEEEEJNS_1CILi0EEEiiiEEEDaRKNS1_IJDpT_EEERKNS1_IJDpT0_EEEENKUlDpRKT_E_clIJS2_iiiEEEDaSI_,@function
        .size           $_ZN7cutlass13device_kernelIN5flash19enable_sm80_to_sm89INS1_16FlashAttnBwdSm80INS1_25CollectiveMainloopBwdSm80ILi2ELi2EN4cute5tupleIJNS5_1CILi64EEENS7_ILi128EEES8_EEENS_10bfloat16_tEfNS_4arch4Sm80ELb1ELb0ELb1ELb0ELb0ELb0ELb0ELb0ELi2ELi2ELi4ELi2ELb1EEENS1_21CollectiveEpilogueBwdISA_SB_SD_Li256ELb0ELb0ELi2EEENS1_25SingleTileBwdLPTSchedulerILb0ELi128ELb0EEEEEEEEEvNT_6ParamsE$_ZZN4cuteplIJNS_15ArithmeticTupleIJiiEEEEJNS_1CILi0EEEiiiEEEDaRKNS1_IJDpT_EEERKNS1_IJDpT0_EEEENKUlDpRKT_E_clIJS2_iiiEEEDaSI_,($_ZN7cutlass13device_kernelIN5flash19enable_sm80_to_sm89INS1_16FlashAttnBwdSm80INS1_25CollectiveMainloopBwdSm80ILi2ELi2EN4cute5tupleIJNS5_1CILi64EEENS7_ILi128EEES8_EEENS_10bfloat16_tEfNS_4arch4Sm80ELb1ELb0ELb1ELb0ELb0ELb0ELb0ELb0ELi2ELi2ELi4ELi2ELb1EEENS1_21CollectiveEpilogueBwdISA_SB_SD_Li256ELb0ELb0ELi2EEENS1_25SingleTileBwdLPTSchedulerILb0ELi128ELb0EEEEEEEEEvNT_6ParamsE$_ZZN4cuteplIJNS_1CILi0EEES2_EJiEEEDaRKNS_15ArithmeticTupleIJDpT_EEERKNS3_IJDpT0_EEEENKUlDpRKT_E_clIJiS2_EEEDaSH_ - $_ZN7cutlass13device_kernelIN5flash19enable_sm80_to_sm89INS1_16FlashAttnBwdSm80INS1_25CollectiveMainloopBwdSm80ILi2ELi2EN4cute5tupleIJNS5_1CILi64EEENS7_ILi128EEES8_EEENS_10bfloat16_tEfNS_4arch4Sm80ELb1ELb0ELb1ELb0ELb0ELb0ELb0ELb0ELi2ELi2ELi4ELi2ELb1EEENS1_21CollectiveEpilogueBwdISA_SB_SD_Li256ELb0ELb0ELi2EEENS1_25SingleTileBwdLPTSchedulerILb0ELi128ELb0EEEEEEEEEvNT_6ParamsE$_ZZN4cuteplIJNS_15ArithmeticTupleIJiiEEEEJNS_1CILi0EEEiiiEEEDaRKNS1_IJDpT_EEERKNS1_IJDpT0_EEEENKUlDpRKT_E_clIJS2_iiiEEEDaSI_)
$_ZN7cutlass13device_kernelIN5flash19enable_sm80_to_sm89INS1_16FlashAttnBwdSm80INS1_25CollectiveMainloopBwdSm80ILi2ELi2EN4cute5tupleIJNS5_1CILi64EEENS7_ILi128EEES8_EEENS_10bfloat16_tEfNS_4arch4Sm80ELb1ELb0ELb1ELb0ELb0ELb0ELb0ELb0ELi2ELi2ELi4ELi2ELb1EEENS1_21CollectiveEpilogueBwdISA_SB_SD_Li256ELb0ELb0ELi2EEENS1_25SingleTileBwdLPTSchedulerILb0ELi128ELb0EEEEEEEEEvNT_6ParamsE$_ZZN4cuteplIJNS_15ArithmeticTupleIJiiEEEEJNS_1CILi0EEEiiiEEEDaRKNS1_IJDpT_EEERKNS1_IJDpT0_EEEENKUlDpRKT_E_clIJS2_iiiEEEDaSI_:
[----:B------:R-:W-:Y:S01]  /*a930*/  IADD3 R7, R1, 0x19c, RZ ;  /* 0x0000019c01077810 */ /* 0x000fe20007ffe0ff */
[----:B------:R-:W-:Y:S01]  /*a940*/  IMAD.MOV.U32 R70, RZ, RZ, R9 ;  /* 0x000000ffff467224 */ /* 0x000fe200078e0009 */
[----:B------:R-:W-:Y:S01]  /*a950*/  MOV R44, 0xa9a0 ;  /* 0x0000a9a0002c7802 */ /* 0x000fe20000000f00 */
[----:B------:R-:W-:Y:S01]  /*a960*/  IMAD.MOV.U32 R6, RZ, RZ, R23 ;  /* 0x000000ffff067224 */ /* 0x000fe200078e0017 */
[----:B------:R-:W-:Y:S01]  /*a970*/  IADD3 R7, R7, c[0x0][0x20], RZ ;  /* 0x0000080007077a10 */ /* 0x000fe20007ffe0ff */
[----:B------:R-:W-:Y:S02]  /*a980*/  IMAD.MOV.U32 R9, RZ, RZ, R16 ;  /* 0x000000ffff097224 */ /* 0x000fe400078e0010 */
[----:B------:R-:W-:Y:S05]  /*a990*/  CALL.REL.NOINC `($_ZN7cutlass13device_kernelIN5flash19enable_sm80_to_sm89INS1_16FlashAttnBwdSm80INS1_25CollectiveMainloopBwdSm80ILi2ELi2EN4cute5tupleIJNS5_1CILi64EEENS7_ILi128EEES8_EEENS_10bfloat16_tEfNS_4arch4Sm80ELb1ELb0ELb1ELb0ELb0ELb0ELb0ELb0ELi2ELi2ELi4ELi2ELb1EEENS1_21CollectiveEpilogueBwdISA_SB_SD_Li256ELb0ELb0ELi2EEENS1_25SingleTileBwdLPTSchedulerILb0ELi128ELb0EEEEEEEEEvNT_6ParamsE$_ZN4cute5tupleIJNS_15ArithmeticTupleIJiiEEEiiiEEC2ERKS2_RKiS7_S7_) ;  /* 0xffffdb7000007944 */ /* 0x000fea0003c3ffff */
[----:B------:R2:W5:Y:S04]  /*a9a0*/  LDL R16, [R1+0x19c] ;  /* 0x00019c0001107983 */ /* 0x0005680000100800 */
[----:B-1----:R2:W5:Y:S04]  /*a9b0*/  LDL.64 R8, [R1+0x1a8] ;  /* 0x0001a80001087983 */ /* 0x0025680000100a00 */
[----:B------:R2:W5:Y:S01]  /*a9c0*/  LDL.64 R6, [R1+0x1a0] ;  /* 0x0001a00001067983 */ /* 0x0005620000100a00 */
[----:B------:R-:W-:-:S04]  /*a9d0*/  MOV R11, 0x0 ;  /* 0x00000000000b7802 */ /* 0x000fc80000000f00 */
[----:B------:R-:W-:Y:S05]  /*a9e0*/  RET.REL.NODEC R10 `(_ZN7cutlass13device_kernelIN5flash19enable_sm80_to_sm89INS1_16FlashAttnBwdSm80INS1_25CollectiveMainloopBwdSm80ILi2ELi2EN4cute5tupleIJNS5_1CILi64EEENS7_ILi128EEES8_EEENS_10bfloat16_tEfNS_4arch4Sm80ELb1ELb0ELb1ELb0ELb0ELb0ELb0ELb0ELi2ELi2ELi4ELi2ELb1EEENS1_21CollectiveEpilogueBwdISA_SB_SD_Li256ELb0ELb0ELi2EEENS1_25SingleTileBwdLPTSchedulerILb0ELi128ELb0EEEEEEEEEvNT_6ParamsE) ;  /* 0xffff56100a007950 */ /* 0x000fea0003c3ffff */
        .type           $_ZN7cutlass13device_kernelIN5flash19enable_sm80_to_sm89INS1_16FlashAttnBwdSm80INS1_25CollectiveMainloopBwdSm80ILi2ELi2EN4cute5tupleIJNS5_1CILi64EEENS7_ILi128EEES8_EEENS_10bfloat16_tEfNS_4arch4Sm80ELb1ELb0ELb1ELb0ELb0ELb0ELb0ELb0ELi2ELi2ELi4ELi2ELb1EEENS1_21CollectiveEpilogueBwdISA_SB_SD_Li256ELb0ELb0ELi2EEENS1_25SingleTileBwdLPTSchedulerILb0ELi128ELb0EEEEEEEEEvNT_6ParamsE$_ZZN4cuteplIJNS_1CILi0EEES2_EJiEEEDaRKNS_15ArithmeticTupleIJDpT_EEERKNS3_IJDpT0_EEEENKUlDpRKT_E_clIJiS2_EEEDaSH_,@function
        .size           $_ZN7cutlass13device_kernelIN5flash19enable_sm80_to_sm89INS1_16FlashAttnBwdSm80INS1_25CollectiveMainloopBwdSm80ILi2ELi2EN4cute5tupleIJNS5_1CILi64EEENS7_ILi128EEES8_EEENS_10bfloat16_tEfNS_4arch4Sm80ELb1ELb0ELb1ELb0ELb0ELb0ELb0ELb0ELi2ELi2ELi4ELi2ELb1EEENS1_21CollectiveEpilogueBwdISA_SB_SD_Li256ELb0ELb0ELi2EEENS1_25SingleTileBwdLPTSchedulerILb0ELi128ELb0EEEEEEEEEvNT_6ParamsE$_ZZN4cuteplIJNS_1CILi0EEES2_EJiEEEDaRKNS_15ArithmeticTupleIJDpT_EEERKNS3_IJDpT0_EEEENKUlDpRKT_E_clIJiS2_EEEDaSH_,($_ZN7cutlass13device_kernelIN5flash19enable_sm80_to_sm89INS1_16FlashAttnBwdSm80INS1_25CollectiveMainloopBwdSm80ILi2ELi2EN4cute5tupleIJNS5_1CILi64EEENS7_ILi128EEES8_EEENS_10bfloat16_tEfNS_4arch4Sm80ELb1ELb0ELb1ELb0ELb0ELb0ELb0ELb0ELi2ELi2ELi4ELi2ELb1EEENS1_21CollectiveEpilogueBwdISA_SB_SD_Li256ELb0ELb0ELi2EEENS1_25SingleTileBwdLPTSchedulerILb0ELi128ELb0EEEEEEEEEvNT_6ParamsE$_ZZN4cuteplIJNS_1CILi0EEES2_EJiS2_EEEDaRKNS_15ArithmeticTupleIJDpT_EEERKNS3_IJDpT0_EEEENKUlDpRKT_E_clIJiS2_EEEDaSH_ - $_ZN7cutlass13device_kernelIN5flash19enable_sm80_to_sm89INS1_16FlashAttnBwdSm80INS1_25CollectiveMainloopBwdSm80ILi2ELi2EN4cute5tupleIJNS5_1CILi64EEENS7_ILi128EEES8_EEENS_10bfloat16_tEfNS_4arch4Sm80ELb1ELb0ELb1ELb0ELb0ELb0ELb0ELb0ELi2ELi2ELi4ELi2ELb1EEENS1_21CollectiveEpilogueBwdISA_SB_SD_Li256ELb0ELb0ELi2EEENS1_25SingleTileBwdLPTSchedulerILb0ELi128ELb0EEEEEEEEEvNT_6ParamsE$_ZZN4cuteplIJNS_1CILi0EEES2_EJiEEEDaRKNS_15ArithmeticTupleIJDpT_EEERKNS3_IJDpT0_EEEENKUlDpRKT_E_clIJiS2_EEEDaSH_)
$_ZN7cutlass13device_kernelIN5flash19enable_sm80_to_sm89INS1_16FlashAttnBwdSm80INS1_25CollectiveMainloopBwdSm80ILi2ELi2EN4cute5tupleIJNS5_1CILi64EEENS7_ILi128EEES8_EEENS_10bfloat16_tEfNS_4arch4Sm80ELb1ELb0ELb1ELb0ELb0ELb0ELb0ELb0ELi2ELi2ELi4ELi2ELb1EEENS1_21CollectiveEpilogueBwdISA_SB_SD_Li256ELb0ELb0ELi2EEENS1_25SingleTileBwdLPTSchedulerILb0ELi128ELb0EEEEEEEEEvNT_6ParamsE$_ZZN4cuteplIJNS_1CILi0EEES2_EJiEEEDaRKNS_15ArithmeticTupleIJDpT_EEERKNS3_IJDpT0_EEEENKUlDpRKT_E_clIJiS2_EEEDaSH_:
[----:B------:R-:W-:Y:S02]  /*a9f0*/  IADD3 R6, R1, 0x188, RZ ;  /* 0x0000018801067810 */ /* 0x000fe40007ffe0ff */
[----:B------:R-:W-:Y:S02]  /*aa00*/  MOV R16, 0xaa30 ;  /* 0x0000aa3000107802 */ /* 0x000fe40000000f00 */
[----:B------:R-:W-:Y:S02]  /*aa10*/  IADD3 R6, R6, c[0x0][0x20], RZ ;  /* 0x0000080006067a10 */ /* 0x000fe40007ffe0ff */
[----:B------:R-:W-:Y:S05]  /*aa20*/  CALL.REL.NOINC `($_ZN7cutlass13device_kernelIN5flash19enable_sm80_to_sm89INS1_16FlashAttnBwdSm80INS1_25CollectiveMainloopBwdSm80ILi2ELi2EN4cute5tupleIJNS5_1CILi64EEENS7_ILi128EEES8_EEENS_10bfloat16_tEfNS_4arch4Sm80ELb1ELb0ELb1ELb0ELb0ELb0ELb0ELb0ELi2ELi2ELi4ELi2ELb1EEENS1_21CollectiveEpilogueBwdISA_SB_SD_Li256ELb0ELb0ELi2EEENS1_25SingleTileBwdLPTSchedulerILb0ELi128ELb0EEEEEEEEEvNT_6ParamsE$_ZN4cute5tupleIJiNS_1CILi0EEEEEC2ERKiRKS2_) ;  /* 0xffffdcf000007944 */ /* 0x000fea0003c3ffff */
[----:B------:R1:W5:Y:S01]  /*aa30*/  LDL R7, [R1+0x188] ;  /* 0x0001880001077983 */ /* 0x0003620000100800 */
[----:B------:R-:W-:-:S04]  /*aa40*/  MOV R11, 0x0 ;  /* 0x00000000000b7802 */ /* 0x000fc80000000f00 */
[----:B------:R-:W-:Y:S05]  /*aa50*/  RET.REL.NODEC R10 `(_ZN7cutlass13device_kernelIN5flash19enable_sm80_to_sm89INS1_16FlashAttnBwdSm80INS1_25CollectiveMainloopBwdSm80ILi2ELi2EN4cute5tupleIJNS5_1CILi64EEENS7_ILi128EEES8_EEENS_10bfloat16_tEfNS_4arch4Sm80ELb1ELb0ELb1ELb0ELb0ELb0ELb0ELb0ELi2ELi2ELi4ELi2ELb1EEENS1_21CollectiveEpilogueBwdISA_SB_SD_Li256ELb0ELb0ELi2EEENS1_25SingleTileBwdLPTSchedulerILb0ELi128ELb0EEEEEEEEEvNT_6ParamsE) ;  /* 0xffff55a00a007950 */ /* 0x000fea0003c3ffff */
        .type           $_ZN7cutlass13device_kernelIN5flash19enable_sm80_to_sm89INS1_16FlashAttnBwdSm80INS1_25CollectiveMainloopBwdSm80ILi2ELi2EN4cute5tupleIJNS5_1CILi64EEENS7_ILi128EEES8_EEENS_10bfloat16_tEfNS_4arch4Sm80ELb1ELb0ELb1ELb0ELb0ELb0ELb0ELb0ELi2ELi2ELi4ELi2ELb1EEENS1_21CollectiveEpilogueBwdISA_SB_SD_Li256ELb0ELb0ELi2EEENS1_25SingleTileBwdLPTSchedulerILb0ELi128ELb0EEEEEEEEEvNT_6ParamsE$_ZZN4cuteplIJNS_1CILi0EEES2_EJiS2_EEEDaRKNS_15ArithmeticTupleIJDpT_EEERKNS3_IJDpT0_EEEENKUlDpRKT_E_clIJiS2_EEEDaSH_,@function
        .size           $_ZN7cutlass13device_kernelIN5flash19enable_sm80_to_sm89INS1_16FlashAttnBwdSm80INS1_25CollectiveMainloopBwdSm80ILi2ELi2EN4cute5tupleIJNS5_1CILi64EEENS7_ILi128EEES8_EEENS_10bfloat16_tEfNS_4arch4Sm80ELb1ELb0ELb1ELb0ELb0ELb0ELb0ELb0ELi2ELi2ELi4ELi2ELb1EEENS1_21CollectiveEpilogueBwdISA_SB_SD_Li256ELb0ELb0ELi2EEENS1_25SingleTileBwdLPTSchedulerILb0ELi128ELb0EEEEEEEEEvNT_6ParamsE$_ZZN4cuteplIJNS_1CILi0EEES2_EJiS2_EEEDaRKNS_15ArithmeticTupleIJDpT_EEERKNS3_IJDpT0_EEEENKUlDpRKT_E_clIJiS2_EEEDaSH_,($_ZN7cutlass13device_kernelIN5flash19enable_sm80_to_sm89INS1_16FlashAttnBwdSm80INS1_25CollectiveMainloopBwdSm80ILi2ELi2EN4cute5tupleIJNS5_1CILi64EEENS7_ILi128EEES8_EEENS_10bfloat16_tEfNS_4arch4Sm80ELb1ELb0ELb1ELb0ELb0ELb0ELb0ELb0ELi2ELi2ELi4ELi2ELb1EEENS1_21CollectiveEpilogueBwdISA_SB_SD_Li256ELb0ELb0ELi2EEENS1_25SingleTileBwdLPTSchedulerILb0ELi128ELb0EEEEEEEEEvNT_6ParamsE$_ZZN4cuteplIJNS_1CILi0EEES2_iEJS2_S2_S2_iEEEDaRKNS_15ArithmeticTupleIJDpT_EEERKNS3_IJDpT0_EEEENKUlDpRKT_E_clIJS2_S2_iiEEEDaSH_ - $_ZN7cutlass13device_kernelIN5flash19enable_sm80_to_sm89INS1_16FlashAttnBwdSm80INS1_25CollectiveMainloopBwdSm80ILi2ELi2EN4cute5tupleIJNS5_1CILi64EEENS7_ILi128EEES8_EEENS_10bfloat16_tEfNS_4arch4Sm80ELb1ELb0ELb1ELb0ELb0ELb0ELb0ELb0ELi2ELi2ELi4ELi2ELb1EEENS1_21CollectiveEpilogueBwdISA_SB_SD_Li256ELb0ELb0ELi2EEENS1_25SingleTileBwdLPTSchedulerILb0ELi128ELb0EEEEEEEEEvNT_6ParamsE$_ZZN4cuteplIJNS_1CILi0EEES2_EJiS2_EEEDaRKNS_15ArithmeticTupleIJDpT_EEERKNS3_IJDpT0_EEEENKUlDpRKT_E_clIJiS2_EEEDaSH_)
$_ZN7cutlass13device_kernelIN5flash19enable_sm80_to_sm89INS1_16FlashAttnBwdSm80INS1_25CollectiveMainloopBwdSm80ILi2ELi2EN4cute5tupleIJNS5_1CILi64EEENS7_ILi128EEES8_EEENS_10bfloat16_tEfNS_4arch4Sm80ELb1ELb0ELb1ELb0ELb0ELb0ELb0ELb0ELi2ELi2ELi4ELi2ELb1EEENS1_21CollectiveEpilogueBwdISA_SB_SD_Li256ELb0ELb0ELi2EEENS1_25SingleTileBwdLPTSchedulerILb0ELi128ELb0EEEEEEEEEvNT_6ParamsE$_ZZN4cuteplIJNS_1CILi0EEES2_EJiS2_EEEDaRKNS_15ArithmeticTupleIJDpT_EEERKNS3_IJDpT0_EEEENKUlDpRKT_E_clIJiS2_EEEDaSH_:
[----:B------:R-:W-:Y:S02]  /*aa60*/  IADD3 R6, R1, 0x188, RZ ;  /* 0x0000018801067810 */ /* 0x000fe40007ffe0ff */
[----:B------:R-:W-:Y:S02]  /*aa70*/  MOV R16, 0xaaa0 ;  /* 0x0000aaa000107802 */ /* 0x000fe40000000f00 */
[----:B------:R-:W-:Y:S02]  /*aa80*/  IADD3 R6, R6, c[0x0][0x20], RZ ;  /* 0x0000080006067a10 */ /* 0x000fe40007ffe0ff */
[----:B------:R-:W-:Y:S05]  /*aa90*/  CALL.REL.NOINC `($_ZN7cutlass13device_kernelIN5flash19enable_sm80_to_sm89INS1_16FlashAttnBwdSm80INS1_25CollectiveMainloopBwdSm80ILi2ELi2EN4cute5tupleIJNS5_1CILi64EEENS7_ILi128EEES8_EEENS_10bfloat16_tEfNS_4arch4Sm80ELb1ELb0ELb1ELb0ELb0ELb0ELb0ELb0ELi2ELi2ELi4ELi2ELb1EEENS1_21CollectiveEpilogueBwdISA_SB_SD_Li256ELb0ELb0ELi2EEENS1_25SingleTileBwdLPTSchedulerILb0ELi128ELb0EEEEEEEEEvNT_6ParamsE$_ZN4cute5tupleIJiNS_1CILi0EEEEEC2ERKiRKS2_) ;  /* 0xffffdc8000007944 */ /* 0x000fea0003c3ffff */
[----:B------:R1:W5:Y:S01]  /*aaa0*/  LDL R204, [R1+0x188] ;  /* 0x0001880001cc7983 */ /* 0x0003620000100800 */
[----:B------:R-:W-:-:S04]  /*aab0*/  MOV R11, 0x0 ;  /* 0x00000000000b7802 */ /* 0x000fc80000000f00 */
[----:B------:R-:W-:Y:S05]  /*aac0*/  RET.REL.NODEC R10 `(_ZN7cutlass13device_kernelIN5flash19enable_sm80_to_sm89INS1_16FlashAttnBwdSm80INS1_25CollectiveMainloopBwdSm80ILi2ELi2EN4cute5tupleIJNS5_1CILi64EEENS7_ILi128EEES8_EEENS_10bfloat16_tEfNS_4arch4Sm80ELb1ELb0ELb1ELb0ELb0ELb0ELb0ELb0ELi2ELi2ELi4ELi2ELb1EEENS1_21CollectiveEpilogueBwdISA_SB_SD_Li256ELb0ELb0ELi2EEENS1_25SingleTileBwdLPTSchedulerILb0ELi128ELb0EEEEEEEEEvNT_6ParamsE) ;  /* 0xffff55300a007950 */ /* 0x000fea0003c3ffff */
        .type           $_ZN7cutlass13device_kernelIN5flash19enable_sm80_to_sm89INS1_16FlashAttnBwdSm80INS1_25CollectiveMainloopBwdSm80ILi2ELi2EN4cute5tupleIJNS5_1CILi64EEENS7_ILi128EEES8_EEENS_10bfloat16_tEfNS_4arch4Sm80ELb1ELb0ELb1ELb0ELb0ELb0ELb0ELb0ELi2ELi2ELi4ELi2ELb1EEENS1_21CollectiveEpilogueBwdISA_SB_SD_Li256ELb0ELb0ELi2EEENS1_25SingleTileBwdLPTSchedulerILb0ELi128ELb0EEEEEEEEEvNT_6ParamsE$_ZZN4cuteplIJNS_1CILi0EEES2_iEJS2_S2_S2_iEEEDaRKNS_15ArithmeticTupleIJDpT_EEERKNS3_IJDpT0_EEEENKUlDpRKT_E_clIJS2_S2_iiEEEDaSH_,@function
        .size           $_ZN7cutlass13device_kernelIN5flash19enable_sm80_to_sm89INS1_16FlashAttnBwdSm80INS1_25CollectiveMainloopBwdSm80ILi2ELi2EN4cute5tupleIJNS5_1CILi64EEENS7_ILi128EEES8_EEENS_10bfloat16_tEfNS_4arch4Sm80ELb1ELb0ELb1ELb0ELb0ELb0ELb0ELb0ELi2ELi2ELi4ELi2ELb1EEENS1_21CollectiveEpilogueBwdISA_SB_SD_Li256ELb0ELb0ELi2EEENS1_25SingleTileBwdLPTSchedulerILb0ELi128ELb0EEEEEEEEEvNT_6ParamsE$_ZZN4cuteplIJNS_1CILi0EEES2_iEJS2_S2_S2_iEEEDaRKNS_15ArithmeticTupleIJDpT_EEERKNS3_IJDpT0_EEEENKUlDpRKT_E_clIJS2_S2_iiEEEDaSH_,($_ZN7cutlass13device_kernelIN5flash19enable_sm80_to_sm89INS1_16FlashAttnBwdSm80INS1_25CollectiveMainloopBwdSm80ILi2ELi2EN4cute5tupleIJNS5_1CILi64EEENS7_ILi128EEES8_EEENS_10bfloat16_tEfNS_4arch4Sm80ELb1ELb0ELb1ELb0ELb0ELb0ELb0ELb0ELi2ELi2ELi4ELi2ELb1EEENS1_21CollectiveEpilogueBwdISA_SB_SD_Li256ELb0ELb0ELi2EEENS1_25SingleTileBwdLPTSchedulerILb0ELi128ELb0EEEEEEEEEvNT_6ParamsE$_ZZN4cuteplIJNS_1CILi0EEEiEJS2_S2_iiEEEDaRKNS_15ArithmeticTupleIJDpT_EEERKNS3_IJDpT0_EEEENKUlDpRKT_E_clIJS2_iiiEEEDaSH_ - $_ZN7cutlass13device_kernelIN5flash19enable_sm80_to_sm89INS1_16FlashAttnBwdSm80INS1_25CollectiveMainloopBwdSm80ILi2ELi2EN4cute5tupleIJNS5_1CILi64EEENS7_ILi128EEES8_EEENS_10bfloat16_tEfNS_4arch4Sm80ELb1ELb0ELb1ELb0ELb0ELb0ELb0ELb0ELi2ELi2ELi4ELi2ELb1EEENS1_21CollectiveEpilogueBwdISA_SB_SD_Li256ELb0ELb0ELi2EEENS1_25SingleTileBwdLPTSchedulerILb0ELi128ELb0EEEEEEEEEvNT_6ParamsE$_ZZN4cuteplIJNS_1CILi0EEES2_iEJS2_S2_S2_iEEEDaRKNS_15ArithmeticTupleIJDpT_EEERKNS3_IJDpT0_EEEENKUlDpRKT_E_clIJS2_S2_iiEEEDaSH_)
$_ZN7cutlass13device_kernelIN5flash19enable_sm80_to_sm89INS1_16FlashAttnBwdSm80INS1_25CollectiveMainloopBwdSm80ILi2ELi2EN4cute5tupleIJNS5_1CILi64EEENS7_ILi128EEES8_EEENS_10bfloat16_tEfNS_4arch4Sm80ELb1ELb0ELb1ELb0ELb0ELb0ELb0ELb0ELi2ELi2ELi4ELi2ELb1EEENS1_21CollectiveEpilogueBwdISA_SB_SD_Li256ELb0ELb0ELi2EEENS1_25SingleTileBwdLPTSchedulerILb0ELi128ELb0EEEEEEEEEvNT_6ParamsE$_ZZN4cuteplIJNS_1CILi0EEES2_iEJS2_S2_S2_iEEEDaRKNS_15ArithmeticTupleIJDpT_EEERKNS3_IJDpT0_EEEENKUlDpRKT_E_clIJS2_S2_iiEEEDaSH_:
[----:B------:R-:W-:Y:S02]  /*aad0*/  IADD3 R10, R1, 0x19c, RZ ;  /* 0x0000019c010a7810 */ /* 0x000fe40007ffe0ff */
[----:B------:R-:W-:Y:S02]  /*aae0*/  MOV R18, 0xab10 ;  /* 0x0000ab1000127802 */ /* 0x000fe40000000f00 */
[----:B------:R-:W-:Y:S02]  /*aaf0*/  IADD3 R10, R10, c[0x0][0x20], RZ ;  /* 0x000008000a0a7a10 */ /* 0x000fe40007ffe0ff */
[----:B------:R-:W-:Y:S05]  /*ab00*/  CALL.REL.NOINC `($_ZN7cutlass13device_kernelIN5flash19enable_sm80_to_sm89INS1_16FlashAttnBwdSm80INS1_25CollectiveMainloopBwdSm80ILi2ELi2EN4cute5tupleIJNS5_1CILi64EEENS7_ILi128EEES8_EEENS_10bfloat16_tEfNS_4arch4Sm80ELb1ELb0ELb1ELb0ELb0ELb0ELb0ELb0ELi2ELi2ELi4ELi2ELb1EEENS1_21CollectiveEpilogueBwdISA_SB_SD_Li256ELb0ELb0ELi2EEENS1_25SingleTileBwdLPTSchedulerILb0ELi128ELb0EEEEEEEEEvNT_6ParamsE$_ZN4cute5tupleIJNS_1CILi0EEES2_iiEEC2ERKS2_S5_RKiS7_) ;  /* 0xffffdad000007944 */ /* 0x000fea0003c3ffff */
[----:B------:R2:W5:Y:S04]  /*ab10*/  LDL R44, [R1+0x1a0] ;  /* 0x0001a000012c7983 */ /* 0x0005680000100800 */
[----:B-1----:R2:W5:Y:S01]  /*ab20*/  LDL R10, [R1+0x19c] ;  /* 0x00019c00010a7983 */ /* 0x0025620000100800 */
[----:B------:R-:W-:-:S04]  /*ab30*/  MOV R7, 0x0 ;  /* 0x0000000000077802 */ /* 0x000fc80000000f00 */
[----:B------:R-:W-:Y:S05]  /*ab40*/  RET.REL.NODEC R6 `(_ZN7cutlass13device_kernelIN5flash19enable_sm80_to_sm89INS1_16FlashAttnBwdSm80INS1_25CollectiveMainloopBwdSm80ILi2ELi2EN4cute5tupleIJNS5_1CILi64EEENS7_ILi128EEES8_EEENS_10bfloat16_tEfNS_4arch4Sm80ELb1ELb0ELb1ELb0ELb0ELb0ELb0ELb0ELi2ELi2ELi4ELi2ELb1EEENS1_21CollectiveEpilogueBwdISA_SB_SD_Li256ELb0ELb0ELi2EEENS1_25SingleTileBwdLPTSchedulerILb0ELi128ELb0EEEEEEEEEvNT_6ParamsE) ;  /* 0xffff54b006007950 */ /* 0x000fea0003c3ffff */
        .type           $_ZN7cutlass13device_kernelIN5flash19enable_sm80_to_sm89INS1_16FlashAttnBwdSm80INS1_25CollectiveMainloopBwdSm80ILi2ELi2EN4cute5tupleIJNS5_1CILi64EEENS7_ILi128EEES8_EEENS_10bfloat16_tEfNS_4arch4Sm80ELb1ELb0ELb1ELb0ELb0ELb0ELb0ELb0ELi2ELi2ELi4ELi2ELb1EEENS1_21CollectiveEpilogueBwdISA_SB_SD_Li256ELb0ELb0ELi2EEENS1_25SingleTileBwdLPTSchedulerILb0ELi128ELb0EEEEEEEEEvNT_6ParamsE$_ZZN4cuteplIJNS_1CILi0EEEiEJS2_S2_iiEEEDaRKNS_15ArithmeticTupleIJDpT_EEERKNS3_IJDpT0_EEEENKUlDpRKT_E_clIJS2_iiiEEEDaSH_,@function
        .size           $_ZN7cutlass13device_kernelIN5flash19enable_sm80_to_sm89INS1_16FlashAttnBwdSm80INS1_25CollectiveMainloopBwdSm80ILi2ELi2EN4cute5tupleIJNS5_1CILi64EEENS7_ILi128EEES8_EEENS_10bfloat16_tEfNS_4arch4Sm80ELb1ELb0ELb1ELb0ELb0ELb0ELb0ELb0ELi2ELi2ELi4ELi2ELb1EEENS1_21CollectiveEpilogueBwdISA_SB_SD_Li256ELb0ELb0ELi2EEENS1_25SingleTileBwdLPTSchedulerILb0ELi128ELb0EEEEEEEEEvNT_6ParamsE$_ZZN4cuteplIJNS_1CILi0EEEiEJS2_S2_iiEEEDaRKNS_15ArithmeticTupleIJDpT_EEERKNS3_IJDpT0_EEEENKUlDpRKT_E_clIJS2_iiiEEEDaSH_,($_ZN7cutlass13device_kernelIN5flash19enable_sm80_to_sm89INS1_16FlashAttnBwdSm80INS1_25CollectiveMainloopBwdSm80ILi2ELi2EN4cute5tupleIJNS5_1CILi64EEENS7_ILi128EEES8_EEENS_10bfloat16_tEfNS_4arch4Sm80ELb1ELb0ELb1ELb0ELb0ELb0ELb0ELb0ELi2ELi2ELi4ELi2ELb1EEENS1_21CollectiveEpilogueBwdISA_SB_SD_Li256ELb0ELb0ELi2EEENS1_25SingleTileBwdLPTSchedulerILb0ELi128ELb0EEEEEEEEEvNT_6ParamsE$_ZZN4cuteplIJiEJNS_1CILi0EEEEEEDaRKNS_15ArithmeticTupleIJDpT_EEERKNS3_IJDpT0_EEEENKUlDpRKT_E_clIJiEEEDaSH_ - $_ZN7cutlass13device_kernelIN5flash19enable_sm80_to_sm89INS1_16FlashAttnBwdSm80INS1_25CollectiveMainloopBwdSm80ILi2ELi2EN4cute5tupleIJNS5_1CILi64EEENS7_ILi128EEES8_EEENS_10bfloat16_tEfNS_4arch4Sm80ELb1ELb0ELb1ELb0ELb0ELb0ELb0ELb0ELi2ELi2ELi4ELi2ELb1EEENS1_21CollectiveEpilogueBwdISA_SB_SD_Li256ELb0ELb0ELi2EEENS1_25SingleTileBwdLPTSchedulerILb0ELi128ELb0EEEEEEEEEvNT_6ParamsE$_ZZN4cuteplIJNS_1CILi0EEEiEJS2_S2_iiEEEDaRKNS_15ArithmeticTupleIJDpT_EEERKNS3_IJDpT0_EEEENKUlDpRKT_E_clIJS2_iiiEEEDaSH_)
$_ZN7cutlass13device_kernelIN5flash19enable_sm80_to_sm89INS1_16FlashAttnBwdSm80INS1_25CollectiveMainloopBwdSm80ILi2ELi2EN4cute5tupleIJNS5_1CILi64EEENS7_ILi128EEES8_EEENS_10bfloat16_tEfNS_4arch4Sm80ELb1ELb0ELb1ELb0ELb0ELb0ELb0ELb0ELi2ELi2ELi4ELi2ELb1EEENS1_21CollectiveEpilogueBwdISA_SB_SD_Li256ELb0ELb0ELi2EEENS1_25SingleTileBwdLPTSchedulerILb0ELi128ELb0EEEEEEEEEvNT_6ParamsE$_ZZN4cuteplIJNS_1CILi0EEEiEJS2_S2_iiEEEDaRKNS_15ArithmeticTupleIJDpT_EEERKNS3_IJDpT0_EEEENKUlDpRKT_E_clIJS2_iiiEEEDaSH_:
[----:B------:R-:W-:Y:S01]  /*ab50*/  IADD3 R7, R1, 0x19c, RZ ;  /* 0x0000019c01077810 */ /* 0x000fe20007ffe0ff */
[----:B------:R-:W-:Y:S01]  /*ab60*/  IMAD.MOV.U32 R44, RZ, RZ, R6 ;  /* 0x000000ffff2c7224 */ /* 0x000fe200078e0006 */
[----:B------:R-:W-:Y:S01]  /*ab70*/  MOV R18, 0xabb0 ;  /* 0x0000abb000127802 */ /* 0x000fe20000000f00 */
[----:B------:R-:W-:Y:S01]  /*ab80*/  IMAD.MOV.U32 R6, RZ, RZ, R23 ;  /* 0x000000ffff067224 */ /* 0x000fe200078e0017 */
[----:B------:R-:W-:Y:S02]  /*ab90*/  IADD3 R7, R7, c[0x0][0x20], RZ ;  /* 0x0000080007077a10 */ /* 0x000fe40007ffe0ff */
[----:B------:R-:W-:Y:S05]  /*aba0*/  CALL.REL.NOINC `($_ZN7cutlass13device_kernelIN5flash19enable_sm80_to_sm89INS1_16FlashAttnBwdSm80INS1_25CollectiveMainloopBwdSm80ILi2ELi2EN4cute5tupleIJNS5_1CILi64EEENS7_ILi128EEES8_EEENS_10bfloat16_tEfNS_4arch4Sm80ELb1ELb0ELb1ELb0ELb0ELb0ELb0ELb0ELi2ELi2ELi4ELi2ELb1EEENS1_21CollectiveEpilogueBwdISA_SB_SD_Li256ELb0ELb0ELi2EEENS1_25SingleTileBwdLPTSchedulerILb0ELi128ELb0EEEEEEEEEvNT_6ParamsE$_ZN4cute5tupleIJNS_1CILi0EEEiiiEEC2ERKS2_RKiS7_S7_) ;  /* 0xffffdad000007944 */ /* 0x000fea0003c3ffff */
[----:B------:R1:W5:Y:S04]  /*abb0*/  LDL R18, [R1+0x19c] ;  /* 0x00019c0001127983 */ /* 0x0003680000100800 */
[----:B------:R1:W5:Y:S01]  /*abc0*/  LDL.64 R6, [R1+0x1a0] ;  /* 0x0001a00001067983 */ /* 0x0003620000100a00 */
[----:B------:R-:W-:-:S04]  /*abd0*/  MOV R11, 0x0 ;  /* 0x00000000000b7802 */ /* 0x000fc80000000f00 */
[----:B------:R-:W-:Y:S05]  /*abe0*/  RET.REL.NODEC R10 `(_ZN7cutlass13device_kernelIN5flash19enable_sm80_to_sm89INS1_16FlashAttnBwdSm80INS1_25CollectiveMainloopBwdSm80ILi2ELi2EN4cute5tupleIJNS5_1CILi64EEENS7_ILi128EEES8_EEENS_10bfloat16_tEfNS_4arch4Sm80ELb1ELb0ELb1ELb0ELb0ELb0ELb0ELb0ELi2ELi2ELi4ELi2ELb1EEENS1_21CollectiveEpilogueBwdISA_SB_SD_Li256ELb0ELb0ELi2EEENS1_25SingleTileBwdLPTSchedulerILb0ELi128ELb0EEEEEEEEEvNT_6ParamsE) ;  /* 0xffff54100a007950 */ /* 0x000fea0003c3ffff */
        .type           $_ZN7cutlass13device_kernelIN5flash19enable_sm80_to_sm89INS1_16FlashAttnBwdSm80INS1_25CollectiveMainloopBwdSm80ILi2ELi2EN4cute5tupleIJNS5_1CILi64EEENS7_ILi128EEES8_EEENS_10bfloat16_tEfNS_4arch4Sm80ELb1ELb0ELb1ELb0ELb0ELb0ELb0ELb0ELi2ELi2ELi4ELi2ELb1EEENS1_21CollectiveEpilogueBwdISA_SB_SD_Li256ELb0ELb0ELi2EEENS1_25SingleTileBwdLPTSchedulerILb0ELi128ELb0EEEEEEEEEvNT_6ParamsE$_ZZN4cuteplIJiEJNS_1CILi0EEEEEEDaRKNS_15ArithmeticTupleIJDpT_EEERKNS3_IJDpT0_EEEENKUlDpRKT_E_clIJiEEEDaSH_,@function
        .size           $_ZN7cutlass13device_kernelIN5flash19enable_sm80_to_sm89INS1_16FlashAttnBwdSm80INS1_25CollectiveMainloopBwdSm80ILi2ELi2EN4cute5tupleIJNS5_1CILi64EEENS7_ILi128EEES8_EEENS_10bfloat16_tEfNS_4arch4Sm80ELb1ELb0ELb1ELb0ELb0ELb0ELb0ELb0ELi2ELi2ELi4ELi2ELb1EEENS1_21CollectiveEpilogueBwdISA_SB_SD_Li256ELb0ELb0ELi2EEENS1_25SingleTileBwdLPTSchedulerILb0ELi128ELb0EEEEEEEEEvNT_6ParamsE$_ZZN4cuteplIJiEJNS_1CILi0EEEEEEDaRKNS_15ArithmeticTupleIJDpT_EEERKNS3_IJDpT0_EEEENKUlDpRKT_E_clIJiEEEDaSH_,($_ZN7cutlass13device_kernelIN5flash19enable_sm80_to_sm89INS1_16FlashAttnBwdSm80INS1_25CollectiveMainloopBwdSm80ILi2ELi2EN4cute5tupleIJNS5_1CILi64EEENS7_ILi128EEES8_EEENS_10bfloat16_tEfNS_4arch4Sm80ELb1ELb0ELb1ELb0ELb0ELb0ELb0ELb0ELi2ELi2ELi4ELi2ELb1EEENS1_21CollectiveEpilogueBwdISA_SB_SD_Li256ELb0ELb0ELi2EEENS1_25SingleTileBwdLPTSchedulerILb0ELi128ELb0EEEEEEEEEvNT_6ParamsE$_ZZN4cuteplIJiEJNS_1CILi0EEEiEEEDaRKNS_15ArithmeticTupleIJDpT_EEERKNS3_IJDpT0_EEEENKUlDpRKT_E_clIJiiEEEDaSH_ - $_ZN7cutlass13device_kernelIN5flash19enable_sm80_to_sm89INS1_16FlashAttnBwdSm80INS1_25CollectiveMainloopBwdSm80ILi2ELi2EN4cute5tupleIJNS5_1CILi64EEENS7_ILi128EEES8_EEENS_10bfloat16_tEfNS_4arch4Sm80ELb1ELb0ELb1ELb0ELb0ELb0ELb0ELb0ELi2ELi2ELi4ELi2ELb1EEENS1_21CollectiveEpilogueBwdISA_SB_SD_Li256ELb0ELb0ELi2EEENS1_25SingleTileBwdLPTSchedulerILb0ELi128ELb0EEEEEEEEEvNT_6ParamsE$_ZZN4cuteplIJiEJNS_1CILi0EEEEEEDaRKNS_15ArithmeticTupleIJDpT_EEERKNS3_IJDpT0_EEEENKUlDpRKT_E_clIJiEEEDaSH_)
$_ZN7cutlass13device_kernelIN5flash19enable_sm80_to_sm89INS1_16FlashAttnBwdSm80INS1_25CollectiveMainloopBwdSm80ILi2ELi2EN4cute5tupleIJNS5_1CILi64EEENS7_ILi128EEES8_EEENS_10bfloat16_tEfNS_4arch4Sm80ELb1ELb0ELb1ELb0ELb0ELb0ELb0ELb0ELi2ELi2ELi4ELi2ELb1EEENS1_21CollectiveEpilogueBwdISA_SB_SD_Li256ELb0ELb0ELi2EEENS1_25SingleTileBwdLPTSchedulerILb0ELi128ELb0EEEEEEEEEvNT_6ParamsE$_ZZN4cuteplIJiEJNS_1CILi0EEEEEEDaRKNS_15ArithmeticTupleIJDpT_EEERKNS3_IJDpT0_EEEENKUlDpRKT_E_clIJiEEEDaSH_:
[----:B------:R-:W-:Y:S02]  /*abf0*/  IADD3 R6, R1, 0x188, RZ ;  /* 0x0000018801067810 */ /* 0x000fe40007ffe0ff */
[----:B------:R-:W-:Y:S02]  /*ac00*/  MOV R16, 0xac30 ;  /* 0x0000ac3000107802 */ /* 0x000fe40000000f00 */
[----:B------:R-:W-:Y:S02]  /*ac10*/  IADD3 R6, R6, c[0x0][0x20], RZ ;  /* 0x0000080006067a10 */ /* 0x000fe40007ffe0ff */
[----:B------:R-:W-:Y:S05]  /*ac20*/  CALL.REL.NOINC `($_ZN7cutlass13device_kernelIN5flash19enable_sm80_to_sm89INS1_16FlashAttnBwdSm80INS1_25CollectiveMainloopBwdSm80ILi2ELi2EN4cute5tupleIJNS5_1CILi64EEENS7_ILi128EEES8_EEENS_10bfloat16_tEfNS_4arch4Sm80ELb1ELb0ELb1ELb0ELb0ELb0ELb0ELb0ELi2ELi2ELi4ELi2ELb1EEENS1_21CollectiveEpilogueBwdISA_SB_SD_Li256ELb0ELb0ELi2EEENS1_25SingleTileBwdLPTSchedulerILb0ELi128ELb0EEEEEEEEEvNT_6ParamsE$_ZN4cute5tupleIJiEEC2ERKi) ;  /* 0xffffdaa000007944 */ /* 0x000fea0003c3ffff */
[----:B------:R1:W5:Y:S01]  /*ac30*/  LDL R6, [R1+0x188] ;  /* 0x0001880001067983 */ /* 0x0003620000100800 */
[----:B------:R-:W-:-:S04]  /*ac40*/  MOV R21, 0x0 ;  /* 0x0000000000157802 */ /* 0x000fc80000000f00 */
[----:B------:R-:W-:Y:S05]  /*ac50*/  RET.REL.NODEC R20 `(_ZN7cutlass13device_kernelIN5flash19enable_sm80_to_sm89INS1_16FlashAttnBwdSm80INS1_25CollectiveMainloopBwdSm80ILi2ELi2EN4cute5tupleIJNS5_1CILi64EEENS7_ILi128EEES8_EEENS_10bfloat16_tEfNS_4arch4Sm80ELb1ELb0ELb1ELb0ELb0ELb0ELb0ELb0ELi2ELi2ELi4ELi2ELb1EEENS1_21CollectiveEpilogueBwdISA_SB_SD_Li256ELb0ELb0ELi2EEENS1_25SingleTileBwdLPTSchedulerILb0ELi128ELb0EEEEEEEEEvNT_6ParamsE) ;  /* 0xffff53a014007950 */ /* 0x000fea0003c3ffff */
        .type           $_ZN7cutlass13device_kernelIN5flash19enable_sm80_to_sm89INS1_16FlashAttnBwdSm80INS1_25CollectiveMainloopBwdSm80ILi2ELi2EN4cute5tupleIJNS5_1CILi64EEENS7_ILi128EEES8_EEENS_10bfloat16_tEfNS_4arch4Sm80ELb1ELb0ELb1ELb0ELb0ELb0ELb0ELb0ELi2ELi2ELi4ELi2ELb1EEENS1_21CollectiveEpilogueBwdISA_SB_SD_Li256ELb0ELb0ELi2EEENS1_25SingleTileBwdLPTSchedulerILb0ELi128ELb0EEEEEEEEEvNT_6ParamsE$_ZZN4cuteplIJiEJNS_1CILi0EEEiEEEDaRKNS_15ArithmeticTupleIJDpT_EEERKNS3_IJDpT0_EEEENKUlDpRKT_E_clIJiiEEEDaSH_,@function
        .size           $_ZN7cutlass13device_kernelIN5flash19enable_sm80_to_sm89INS1_16FlashAttnBwdSm80INS1_25CollectiveMainloopBwdSm80ILi2ELi2EN4cute5tupleIJNS5_1CILi64EEENS7_ILi128EEES8_EEENS_10bfloat16_tEfNS_4arch4Sm80ELb1ELb0ELb1ELb0ELb0ELb0ELb0ELb0ELi2ELi2ELi4ELi2ELb1EEENS1_21CollectiveEpilogueBwdISA_SB_SD_Li256ELb0ELb0ELi2EEENS1_25SingleTileBwdLPTSchedulerILb0ELi128ELb0EEEEEEEEEvNT_6ParamsE$_ZZN4cuteplIJiEJNS_1CILi0EEEiEEEDaRKNS_15ArithmeticTupleIJDpT_EEERKNS3_IJDpT0_EEEENKUlDpRKT_E_clIJiiEEEDaSH_,($_ZN7cutlass13device_kernelIN5flash19enable_sm80_to_sm89INS1_16FlashAttnBwdSm80INS1_25CollectiveMainloopBwdSm80ILi2ELi2EN4cute5tupleIJNS5_1CILi64EEENS7_ILi128EEES8_EEENS_10bfloat16_tEfNS_4arch4Sm80ELb1ELb0ELb1ELb0ELb0ELb0ELb0ELb0ELi2ELi2ELi4ELi2ELb1EEENS1_21CollectiveEpilogueBwdISA_SB_SD_Li256ELb0ELb0ELi2EEENS1_25SingleTileBwdLPTSchedulerILb0ELi128ELb0EEEEEEEEEvNT_6ParamsE$_ZZN4cuteplIJiiEJNS_1CILi0EEES2_EEEDaRKNS_15ArithmeticTupleIJDpT_EEERKNS3_IJDpT0_EEEENKUlDpRKT_E_clIJiiEEEDaSH_ - $_ZN7cutlass13device_kernelIN5flash19enable_sm80_to_sm89INS1_16FlashAttnBwdSm80INS1_25CollectiveMainloopBwdSm80ILi2ELi2EN4cute5tupleIJNS5_1CILi64EEENS7_ILi128EEES8_EEENS_10bfloat16_tEfNS_4arch4Sm80ELb1ELb0ELb1ELb0ELb0ELb0ELb0ELb0ELi2ELi2ELi4ELi2ELb1EEENS1_21CollectiveEpilogueBwdISA_SB_SD_Li256ELb0ELb0ELi2EEENS1_25SingleTileBwdLPTSchedulerILb0ELi128ELb0EEEEEEEEEvNT_6ParamsE$_ZZN4cuteplIJiEJNS_1CILi0EEEiEEEDaRKNS_15ArithmeticTupleIJDpT_EEERKNS3_IJDpT0_EEEENKUlDpRKT_E_clIJiiEEEDaSH_)
$_ZN7cutlass13device_kernelIN5flash19enable_sm80_to_sm89INS1_16FlashAttnBwdSm80INS1_25CollectiveMainloopBwdSm80ILi2ELi2EN4cute5tupleIJNS5_1CILi64EEENS7_ILi128EEES8_EEENS_10bfloat16_tEfNS_4arch4Sm80ELb1ELb0ELb1ELb0ELb0ELb0ELb0ELb0ELi2ELi2ELi4ELi2ELb1EEENS1_21CollectiveEpilogueBwdISA_SB_SD_Li256ELb0ELb0ELi2EEENS1_25SingleTileBwdLPTSchedulerILb0ELi128ELb0EEEEEEEEEvNT_6ParamsE$_ZZN4cuteplIJiEJNS_1CILi0EEEiEEEDaRKNS_15ArithmeticTupleIJDpT_EEERKNS3_IJDpT0_EEEENKUlDpRKT_E_clIJiiEEEDaSH_:
[----:B------:R-:W-:Y:S02]  /*ac60*/  IADD3 R7, R1, 0x19c, RZ ;  /* 0x0000019c01077810 */ /* 0x000fe40007ffe0ff */
[----:B------:R-:W-:Y:S02]  /*ac70*/  MOV R8, 0xaca0 ;  /* 0x0000aca000087802 */ /* 0x000fe40000000f00 */
[----:B------:R-:W-:Y:S02]  /*ac80*/  IADD3 R7, R7, c[0x0][0x20], RZ ;  /* 0x0000080007077a10 */ /* 0x000fe40007ffe0ff */
[----:B------:R-:W-:Y:S05]  /*ac90*/  CALL.REL.NOINC `($_ZN7cutlass13device_kernelIN5flash19enable_sm80_to_sm89INS1_16FlashAttnBwdSm80INS1_25CollectiveMainloopBwdSm80ILi2ELi2EN4cute5tupleIJNS5_1CILi64EEENS7_ILi128EEES8_EEENS_10bfloat16_tEfNS_4arch4Sm80ELb1ELb0ELb1ELb0ELb0ELb0ELb0ELb0ELi2ELi2ELi4ELi2ELb1EEENS1_21CollectiveEpilogueBwdISA_SB_SD_Li256ELb0ELb0ELi2EEENS1_25SingleTileBwdLPTSchedulerILb0ELi128ELb0EEEEEEEEEvNT_6ParamsE$_ZN4cute5tupleIJiiEEC2ERKiS3_) ;  /* 0xffffdad000007944 */ /* 0x000fea0003c3ffff */
[----:B-1----:R1:W5:Y:S04]  /*aca0*/  LDL R16, [R1+0x1a0] ;  /* 0x0001a00001107983 */ /* 0x0023680000100800 */
[----:B------:R1:W5:Y:S01]  /*acb0*/  LDL R6, [R1+0x19c] ;  /* 0x00019c0001067983 */ /* 0x0003620000100800 */
[----:B------:R-:W-:Y:S02]  /*acc0*/  MOV R8, R18 ;  /* 0x0000001200087202 */ /* 0x000fe40000000f00 */
[----:B------:R-:W-:-:S04]  /*acd0*/  MOV R9, 0x0 ;  /* 0x0000000000097802 */ /* 0x000fc80000000f00 */
[----:B------:R-:W-:Y:S05]  /*ace0*/  RET.REL.NODEC R8 `(_ZN7cutlass13device_kernelIN5flash19enable_sm80_to_sm89INS1_16FlashAttnBwdSm80INS1_25CollectiveMainloopBwdSm80ILi2ELi2EN4cute5tupleIJNS5_1CILi64EEENS7_ILi128EEES8_EEENS_10bfloat16_tEfNS_4arch4Sm80ELb1ELb0ELb1ELb0ELb0ELb0ELb0ELb0ELi2ELi2ELi4ELi2ELb1EEENS1_21CollectiveEpilogueBwdISA_SB_SD_Li256ELb0ELb0ELi2EEENS1_25SingleTileBwdLPTSchedulerILb0ELi128ELb0EEEEEEEEEvNT_6ParamsE) ;  /* 0xffff531008007950 */ /* 0x000fea0003c3ffff */
        .type           $_ZN7cutlass13device_kernelIN5flash19enable_sm80_to_sm89INS1_16FlashAttnBwdSm80INS1_25CollectiveMainloopBwdSm80ILi2ELi2EN4cute5tupleIJNS5_1CILi64EEENS7_ILi128EEES8_EEENS_10bfloat16_tEfNS_4arch4Sm80ELb1ELb0ELb1ELb0ELb0ELb0ELb0ELb0ELi2ELi2ELi4ELi2ELb1EEENS1_21CollectiveEpilogueBwdISA_SB_SD_Li256ELb0ELb0ELi2EEENS1_25SingleTileBwdLPTSchedulerILb0ELi128ELb0EEEEEEEEEvNT_6ParamsE$_ZZN4cuteplIJiiEJNS_1CILi0EEES2_EEEDaRKNS_15ArithmeticTupleIJDpT_EEERKNS3_IJDpT0_EEEENKUlDpRKT_E_clIJiiEEEDaSH_,@function
        .size           $_ZN7cutlass13device_kernelIN5flash19enable_sm80_to_sm89INS1_16FlashAttnBwdSm80INS1_25CollectiveMainloopBwdSm80ILi2ELi2EN4cute5tupleIJNS5_1CILi64EEENS7_ILi128EEES8_EEENS_10bfloat16_tEfNS_4arch4Sm80ELb1ELb0ELb1ELb0ELb0ELb0ELb0ELb0ELi2ELi2ELi4ELi2ELb1EEENS1_21CollectiveEpilogueBwdISA_SB_SD_Li256ELb0ELb0ELi2EEENS1_25SingleTileBwdLPTSchedulerILb0ELi128ELb0EEEEEEEEEvNT_6ParamsE$_ZZN4cuteplIJiiEJNS_1CILi0EEES2_EEEDaRKNS_15ArithmeticTupleIJDpT_EEERKNS3_IJDpT0_EEEENKUlDpRKT_E_clIJiiEEEDaSH_,($_ZN7cutlass13device_kernelIN5flash19enable_sm80_to_sm89INS1_16FlashAttnBwdSm80INS1_25CollectiveMainloopBwdSm80ILi2ELi2EN4cute5tupleIJNS5_1CILi64EEENS7_ILi128EEES8_EEENS_10bfloat16_tEfNS_4arch4Sm80ELb1ELb0ELb1ELb0ELb0ELb0ELb0ELb0ELi2ELi2ELi4ELi2ELb1EEENS1_21CollectiveEpilogueBwdISA_SB_SD_Li256ELb0ELb0ELi2EEENS1_25SingleTileBwdLPTSchedulerILb0ELi128ELb0EEEEEEEEEvNT_6ParamsE$_ZZN5flash25CollectiveMainloopBwdSm80ILi2ELi2EN4cute5tupleIJNS1_1CILi64EEENS3_ILi128EEES4_EEEN7cutlass10bfloat16_tEfNS7_4arch4Sm80ELb1ELb0ELb1ELb0ELb0ELb0ELb0ELb0ELi2ELi2ELi4ELi2ELb1EE3mmaINS_16FlashAttnBwdSm80ISB_NS_21CollectiveEpilogueBwdIS6_S8_SA_Li256ELb0ELb0ELi2EEENS_25SingleTileBwdLPTSchedulerILb0ELi128ELb0EEEE13SharedStorageENS1_6TensorINS1_11ArrayEngineIfLm32EEENS1_6LayoutINS2_IJNS2_IJNS3_ILi2EEESO_EEESO_NS3_ILi4EEEEEENS2_IJNS2_IJNS3_ILi1EEESO_EEESQ_NS3_ILi8EEEEEEEEEEEEbRKNSB_6ParamsERT0_S12_iNS2_IJiiiEEERT_ENKUliiE0_clEii - $_ZN7cutlass13device_kernelIN5flash19enable_sm80_to_sm89INS1_16FlashAttnBwdSm80INS1_25CollectiveMainloopBwdSm80ILi2ELi2EN4cute5tupleIJNS5_1CILi64EEENS7_ILi128EEES8_EEENS_10bfloat16_tEfNS_4arch4Sm80ELb1ELb0ELb1ELb0ELb0ELb0ELb0ELb0ELi2ELi2ELi4ELi2ELb1EEENS1_21CollectiveEpilogueBwdISA_SB_SD_Li256ELb0ELb0ELi2EEENS1_25SingleTileBwdLPTSchedulerILb0ELi128ELb0EEEEEEEEEvNT_6ParamsE$_ZZN4cuteplIJiiEJNS_1CILi0EEES2_EEEDaRKNS_15ArithmeticTupleIJDpT_EEERKNS3_IJDpT0_EEEENKUlDpRKT_E_clIJiiEEEDaSH_)
$_ZN7cutlass13device_kernelIN5flash19enable_sm80_to_sm89INS1_16FlashAttnBwdSm80INS1_25CollectiveMainloopBwdSm80ILi2ELi2EN4cute5tupleIJNS5_1CILi64EEENS7_ILi128EEES8_EEENS_10bfloat16_tEfNS_4arch4Sm80ELb1ELb0ELb1ELb0ELb0ELb0ELb0ELb0ELi2ELi2ELi4ELi2ELb1EEENS1_21CollectiveEpilogueBwdISA_SB_SD_Li256ELb0ELb0ELi2EEENS1_25SingleTileBwdLPTSchedulerILb0ELi128ELb0EEEEEEEEEvNT_6ParamsE$_ZZN4cuteplIJiiEJNS_1CILi0EEES2_EEEDaRKNS_15ArithmeticTupleIJDpT_EEERKNS3_IJDpT0_EEEENKUlDpRKT_E_clIJiiEEEDaSH_:
[----:B------:R-:W-:Y:S01]  /*acf0*/  IADD3 R7, R1, 0x188, RZ ;  /* 0x0000018801077810 */ /* 0x000fe20007ffe0ff */
[----:B------:R-:W-:Y:S01]  /*ad00*/  IMAD.MOV.U32 R6, RZ, RZ, R4 ;  /* 0x000000ffff067224 */ /* 0x000fe200078e0004 */
[----:B------:R-:W-:Y:S02]  /*ad10*/  MOV R8, 0xad40 ;  /* 0x0000ad4000087802 */ /* 0x000fe40000000f00 */
[----:B------:R-:W-:Y:S02]  /*ad20*/  IADD3 R7, R7, c[0x0][0x20], RZ ;  /* 0x0000080007077a10 */ /* 0x000fe40007ffe0ff */
[----:B------:R-:W-:Y:S05]  /*ad30*/  CALL.REL.NOINC `($_ZN7cutlass13device_kernelIN5flash19enable_sm80_to_sm89INS1_16FlashAttnBwdSm80INS1_25CollectiveMainloopBwdSm80ILi2ELi2EN4cute5tupleIJNS5_1CILi64EEENS7_ILi128EEES8_EEENS_10bfloat16_tEfNS_4arch4Sm80ELb1ELb0ELb1ELb0ELb0ELb0ELb0ELb0ELi2ELi2ELi4ELi2ELb1EEENS1_21CollectiveEpilogueBwdISA_SB_SD_Li256ELb0ELb0ELi2EEENS1_25SingleTileBwdLPTSchedulerILb0ELi128ELb0EEEEEEEEEvNT_6ParamsE$_ZN4cute5tupleIJiiEEC2ERKiS3_) ;  /* 0xffffda3000007944 */ /* 0x000fea0003c3ffff */
[----:B------:R2:W5:Y:S01]  /*ad40*/  LDL R21, [R1+0x188] ;  /* 0x0001880001157983 */ /* 0x0005620000100800 */
[----:B-1----:R-:W-:Y:S02]  /*ad50*/  MOV R6, R18 ;  /* 0x0000001200067202 */ /* 0x002fe40000000f00 */
[----:B------:R-:W-:-:S04]  /*ad60*/  MOV R7, 0x0 ;  /* 0x0000000000077802 */ /* 0x000fc80000000f00 */
[----:B------:R-:W-:Y:S05]  /*ad70*/  RET.REL.NODEC R6 `(_ZN7cutlass13device_kernelIN5flash19enable_sm80_to_sm89INS1_16FlashAttnBwdSm80INS1_25CollectiveMainloopBwdSm80ILi2ELi2EN4cute5tupleIJNS5_1CILi64EEENS7_ILi128EEES8_EEENS_10bfloat16_tEfNS_4arch4Sm80ELb1ELb0ELb1ELb0ELb0ELb0ELb0ELb0ELi2ELi2ELi4ELi2ELb1EEENS1_21CollectiveEpilogueBwdISA_SB_SD_Li256ELb0ELb0ELi2EEENS1_25SingleTileBwdLPTSchedulerILb0ELi128ELb0EEEEEEEEEvNT_6ParamsE) ;  /* 0xffff528006007950 */ /* 0x000fea0003c3ffff */
        .type           $_ZN7cutlass13device_kernelIN5flash19enable_sm80_to_sm89INS1_16FlashAttnBwdSm80INS1_25CollectiveMainloopBwdSm80ILi2ELi2EN4cute5tupleIJNS5_1CILi64EEENS7_ILi128EEES8_EEENS_10bfloat16_tEfNS_4arch4Sm80ELb1ELb0ELb1ELb0ELb0ELb0ELb0ELb0ELi2ELi2ELi4ELi2ELb1EEENS1_21CollectiveEpilogueBwdISA_SB_SD_Li256ELb0ELb0ELi2EEENS1_25SingleTileBwdLPTSchedulerILb0ELi128ELb0EEEEEEEEEvNT_6ParamsE$_ZZN5flash25CollectiveMainloopBwdSm80ILi2ELi2EN4cute5tupleIJNS1_1CILi64EEENS3_ILi128EEES4_EEEN7cutlass10bfloat16_tEfNS7_4arch4Sm80ELb1ELb0ELb1ELb0ELb0ELb0ELb0ELb0ELi2ELi2ELi4ELi2ELb1EE3mmaINS_16FlashAttnBwdSm80ISB_NS_21CollectiveEpilogueBwdIS6_S8_SA_Li256ELb0ELb0ELi2EEENS_25SingleTileBwdLPTSchedulerILb0ELi128ELb0EEEE13SharedStorageENS1_6TensorINS1_11ArrayEngineIfLm32EEENS1_6LayoutINS2_IJNS2_IJNS3_ILi2EEESO_EEESO_NS3_ILi4EEEEEENS2_IJNS2_IJNS3_ILi1EEESO_EEESQ_NS3_ILi8EEEEEEEEEEEEbRKNSB_6ParamsERT0_S12_iNS2_IJiiiEEERT_ENKUliiE0_clEii,@function
        .size           $_ZN7cutlass13device_kernelIN5flash19enable_sm80_to_sm89INS1_16FlashAttnBwdSm80INS1_25CollectiveMainloopBwdSm80ILi2ELi2EN4cute5tupleIJNS5_1CILi64EEENS7_ILi128EEES8_EEENS_10bfloat16_tEfNS_4arch4Sm80ELb1ELb0ELb1ELb0ELb0ELb0ELb0ELb0ELi2ELi2ELi4ELi2ELb1EEENS1_21CollectiveEpilogueBwdISA_SB_SD_Li256ELb0ELb0ELi2EEENS1_25SingleTileBwdLPTSchedulerILb0ELi128ELb0EEEEEEEEEvNT_6ParamsE$_ZZN5flash25CollectiveMainloopBwdSm80ILi2ELi2EN4cute5tupleIJNS1_1CILi64EEENS3_ILi128EEES4_EEEN7cutlass10bfloat16_tEfNS7_4arch4Sm80ELb1ELb0ELb1ELb0ELb0ELb0ELb0ELb0ELi2ELi2ELi4ELi2ELb1EE3mmaINS_16FlashAttnBwdSm80ISB_NS_21CollectiveEpilogueBwdIS6_S8_SA_Li256ELb0ELb0ELi2EEENS_25SingleTileBwdLPTSchedulerILb0ELi128ELb0EEEE13SharedStorageENS1_6TensorINS1_11ArrayEngineIfLm32EEENS1_6LayoutINS2_IJNS2_IJNS3_ILi2EEESO_EEESO_NS3_ILi4EEEEEENS2_IJNS2_IJNS3_ILi1EEESO_EEESQ_NS3_ILi8EEEEEEEEEEEEbRKNSB_6ParamsERT0_S12_iNS2_IJiiiEEERT_ENKUliiE0_clEii,($_ZN7cutlass13device_kernelIN5flash19enable_sm80_to_sm89INS1_16FlashAttnBwdSm80INS1_25CollectiveMainloopBwdSm80ILi2ELi2EN4cute5tupleIJNS5_1CILi64EEENS7_ILi128EEES8_EEENS_10bfloat16_tEfNS_4arch4Sm80ELb1ELb0ELb1ELb0ELb0ELb0ELb0ELb0ELi2ELi2ELi4ELi2ELb1EEENS1_21CollectiveEpilogueBwdISA_SB_SD_Li256ELb0ELb0ELi2EEENS1_25SingleTileBwdLPTSchedulerILb0ELi128ELb0EEEEEEEEEvNT_6ParamsE$_ZZN5flash25CollectiveMainloopBwdSm80ILi2ELi2EN4cute5tupleIJNS1_1CILi64EEENS3_ILi128EEES4_EEEN7cutlass10bfloat16_tEfNS7_4arch4Sm80ELb1ELb0ELb1ELb0ELb0ELb0ELb0ELb0ELi2ELi2ELi4ELi2ELb1EE3mmaINS_16FlashAttnBwdSm80ISB_NS_21CollectiveEpilogueBwdIS6_S8_SA_Li256ELb0ELb0ELi2EEENS_25SingleTileBwdLPTSchedulerILb0ELi128ELb0EEEE13SharedStorageENS1_6TensorINS1_11ArrayEngineIfLm32EEENS1_6LayoutINS2_IJNS2_IJNS3_ILi2EEESO_EEESO_NS3_ILi4EEEEEENS2_IJNS2_IJNS3_ILi1EEESO_EEESQ_NS3_ILi8EEEEEEEEEEEEbRKNSB_6ParamsERT0_S12_iNS2_IJiiiEEERT_ENKUliiE_clEii - $_ZN7cutlass13device_kernelIN5flash19enable_sm80_to_sm89INS1_16FlashAttnBwdSm80INS1_25CollectiveMainloopBwdSm80ILi2ELi2EN4cute5tupleIJNS5_1CILi64EEENS7_ILi128EEES8_EEENS_10bfloat16_tEfNS_4arch4Sm80ELb1ELb0ELb1ELb0ELb0ELb0ELb0ELb0ELi2ELi2ELi4ELi2ELb1EEENS1_21CollectiveEpilogueBwdISA_SB_SD_Li256ELb0ELb0ELi2EEENS1_25SingleTileBwdLPTSchedulerILb0ELi128ELb0EEEEEEEEEvNT_6ParamsE$_ZZN5flash25CollectiveMainloopBwdSm80ILi2ELi2EN4cute5tupleIJNS1_1CILi64EEENS3_ILi128EEES4_EEEN7cutlass10bfloat16_tEfNS7_4arch4Sm80ELb1ELb0ELb1ELb0ELb0ELb0ELb0ELb0ELi2ELi2ELi4ELi2ELb1EE3mmaINS_16FlashAttnBwdSm80ISB_NS_21CollectiveEpilogueBwdIS6_S8_SA_Li256ELb0ELb0ELi2EEENS_25SingleTileBwdLPTSchedulerILb0ELi128ELb0EEEE13SharedStorageENS1_6TensorINS1_11ArrayEngineIfLm32EEENS1_6LayoutINS2_IJNS2_IJNS3_ILi2EEESO_EEESO_NS3_ILi4EEEEEENS2_IJNS2_IJNS3_ILi1EEESO_EEESQ_NS3_ILi8EEEEEEEEEEEEbRKNSB_6ParamsERT0_S12_iNS2_IJiiiEEERT_ENKUliiE0_clEii)
$_ZN7cutlass13device_kernelIN5flash19enable_sm80_to_sm89INS1_16FlashAttnBwdSm80INS1_25CollectiveMainloopBwdSm80ILi2ELi2EN4cute5tupleIJNS5_1CILi64EEENS7_ILi128EEES8_EEENS_10bfloat16_tEfNS_4arch4Sm80ELb1ELb0ELb1ELb0ELb0ELb0ELb0ELb0ELi2ELi2ELi4ELi2ELb1EEENS1_21CollectiveEpilogueBwdISA_SB_SD_Li256ELb0ELb0ELi2EEENS1_25SingleTileBwdLPTSchedulerILb0ELi128ELb0EEEEEEEEEvNT_6ParamsE$_ZZN5flash25CollectiveMainloopBwdSm80ILi2ELi2EN4cute5tupleIJNS1_1CILi64EEENS3_ILi128EEES4_EEEN7cutlass10bfloat16_tEfNS7_4arch4Sm80ELb1ELb0ELb1ELb0ELb0ELb0ELb0ELb0ELi2ELi2ELi4ELi2ELb1EE3mmaINS_16FlashAttnBwdSm80ISB_NS_21CollectiveEpilogueBwdIS6_S8_SA_Li256ELb0ELb0ELi2EEENS_25SingleTileBwdLPTSchedulerILb0ELi128ELb0EEEE13SharedStorageENS1_6TensorINS1_11ArrayEngineIfLm32EEENS1_6LayoutINS2_IJNS2_IJNS3_ILi2EEESO_EEESO_NS3_ILi4EEEEEENS2_IJNS2_IJNS3_ILi1EEESO_EEESQ_NS3_ILi8EEEEEEEEEEEEbRKNSB_6ParamsERT0_S12_iNS2_IJiiiEEERT_ENKUliiE0_clEii:
        /* <DEDUP_REMOVED lines=10> */
[----:B-1---5:R-:W-:Y:S05]  /*ae20*/  CALL.REL.NOINC `($_ZN7cutlass13device_kernelIN5flash19enable_sm80_to_sm89INS1_16FlashAttnBwdSm80INS1_25CollectiveMainloopBwdSm80ILi2ELi2EN4cute5tupleIJNS5_1CILi64EEENS7_ILi128EEES8_EEENS_10bfloat16_tEfNS_4arch4Sm80ELb1ELb0ELb1ELb0ELb0ELb0ELb0ELb0ELi2ELi2ELi4ELi2ELb1EEENS1_21CollectiveEpilogueBwdISA_SB_SD_Li256ELb0ELb0ELi2EEENS1_25SingleTileBwdLPTSchedulerILb0ELi128ELb0EEEEEEEEEvNT_6ParamsE$_ZN4cute3eso3ESOILb1ELb0EJNS_10UnderscoreES2_S2_iEEC2ERKS2_S5_S5_RKi) ;  /* 0xffffcdb000007944 */ /* 0x022fea0003c3ffff */
[----:B-1----:R-:W2:Y:S01]  /*ae30*/  LDL R7, [R1+0x168] ;  /* 0x0001680001077983 */ /* 0x002ea20000100800 */
[----:B------:R-:W-:Y:S02]  /*ae40*/  MOV R8, 0xae70 ;  /* 0x0000ae7000087802 */ /* 0x000fe40000000f00 */
[----:B--2---:R-:W-:Y:S02]  /*ae50*/  SHF.L.U32 R7, R7, 0xc, RZ ;  /* 0x0000000c07077819 */ /* 0x004fe400000006ff */
[----:B------:R-:W-:Y:S05]  /*ae60*/  CALL.REL.NOINC `($_ZN7cutlass13device_kernelIN5flash19enable_sm80_to_sm89INS1_16FlashAttnBwdSm80INS1_25CollectiveMainloopBwdSm80ILi2ELi2EN4cute5tupleIJNS5_1CILi64EEENS7_ILi128EEES8_EEENS_10bfloat16_tEfNS_4arch4Sm80ELb1ELb0ELb1ELb0ELb0ELb0ELb0ELb0ELi2ELi2ELi4ELi2ELb1EEENS1_21CollectiveEpilogueBwdISA_SB_SD_Li256ELb0ELb0ELi2EEENS1_25SingleTileBwdLPTSchedulerILb0ELi128ELb0EEEEEEEEEvNT_6ParamsE$_ZN4cute3eso3ESOILb1ELb0EJNS_6LayoutINS_5tupleIJNS3_IJNS_1CILi8EEENS4_ILi1EEEEEENS4_ILi2EEES6_EEENS3_IJNS3_IJS6_NS4_ILi0EEEEEENS4_ILi2048EEESA_EEEEEiEEC2ERKSE_RKi) ;  /* 0xffffd56000007944 */ /* 0x000fea0003c3ffff */
[----:B------:R-:W2:Y:S04]  /*ae70*/  LD.E.64 R10, [R10.64] ;  /* 0x000000040a0a7980 */ /* 0x000ea8000c101b00 */
[----:B------:R-:W2:Y:S01]  /*ae80*/  LDL R8, [R1+0x168] ;  /* 0x0001680001087983 */ /* 0x000ea20000100800 */
[----:B------:R-:W-:Y:S01]  /*ae90*/  MOV R16, 0xaec0 ;  /* 0x0000aec000107802 */ /* 0x000fe20000000f00 */
[----:B--2---:R-:W-:-:S04]  /*aea0*/  IMAD.WIDE R8, R8, 0x2, R10 ;  /* 0x0000000208087825 */ /* 0x004fc800078e020a */
[----:B-1----:R-:W-:Y:S05]  /*aeb0*/  CALL.REL.NOINC `($_ZN7cutlass13device_kernelIN5flash19enable_sm80_to_sm89INS1_16FlashAttnBwdSm80INS1_25CollectiveMainloopBwdSm80ILi2ELi2EN4cute5tupleIJNS5_1CILi64EEENS7_ILi128EEES8_EEENS_10bfloat16_tEfNS_4arch4Sm80ELb1ELb0ELb1ELb0ELb0ELb0ELb0ELb0ELi2ELi2ELi4ELi2ELb1EEENS1_21CollectiveEpilogueBwdISA_SB_SD_Li256ELb0ELb0ELi2EEENS1_25SingleTileBwdLPTSchedulerILb0ELi128ELb0EEEEEEEEEvNT_6ParamsE$_ZN4cute8smem_ptrIPN7cutlass10bfloat16_tEECI1NS_12iter_adaptorIS3_S4_EEES3_) ;  /* 0xffffd9d000007944 */ /* 0x002fea0003c3ffff */
[----:B------:R1:W5:Y:S01]  /*aec0*/  LDL.64 R6, [R1+0x168] ;  /* 0x0001680001067983 */ /* 0x0003620000100a00 */
[----:B------:R-:W-:-:S03]  /*aed0*/  MOV R10, 0xaef0 ;  /* 0x0000aef0000a7802 */ /* 0x000fc60000000f00 */
[----:B-1---5:R-:W-:Y:S05]  /*aee0*/  CALL.REL.NOINC `($_ZN7cutlass13device_kernelIN5flash19enable_sm80_to_sm89INS1_16FlashAttnBwdSm80INS1_25CollectiveMainloopBwdSm80ILi2ELi2EN4cute5tupleIJNS5_1CILi64EEENS7_ILi128EEES8_EEENS_10bfloat16_tEfNS_4arch4Sm80ELb1ELb0ELb1ELb0ELb0ELb0ELb0ELb0ELi2ELi2ELi4ELi2ELb1EEENS1_21CollectiveEpilogueBwdISA_SB_SD_Li256ELb0ELb0ELi2EEENS1_25SingleTileBwdLPTSchedulerILb0ELi128ELb0EEEEEEEEEvNT_6ParamsE$_ZN4cute3eso3ESOILb1ELb0EJNS_6LayoutINS_5tupleIJNS3_IJNS_1CILi8EEENS4_ILi1EEEEEENS4_ILi2EEES6_EEENS3_IJNS3_IJS6_NS4_ILi0EEEEEENS4_ILi2048EEESA_EEEEENS_10ViewEngineINS_8smem_ptrIPN7cutlass10bfloat16_tEEEEEEEC2ERKSE_RKSL_) ;  /* 0xffffd4a000007944 */ /* 0x022fea0003c3ffff */
[----:B------:R2:W5:Y:S04]  /*aef0*/  LDL.64 R22, [R1+0x168] ;  /* 0x0001680001167983 */ /* 0x0005680000100a00 */
[----:B------:R2:W5:Y:S01]  /*af00*/  LDL.64 R104, [R14+0x8] ;  /* 0x000008000e687983 */ /* 0x0005620000100a00 */
[----:B-1----:R-:W-:-:S02]  /*af10*/  MOV R7, R17 ;  /* 0x0000001100077202 */ /* 0x002fc40000000f00 */
[----:B------:R-:W-:Y:S02]  /*af20*/  MOV R8, 0xaf40 ;  /* 0x0000af4000087802 */ /* 0x000fe40000000f00 */
[----:B--2--5:R-:W-:Y:S05]  /*af30*/  CALL.REL.NOINC `($_ZN7cutlass13device_kernelIN5flash19enable_sm80_to_sm89INS1_16FlashAttnBwdSm80INS1_25CollectiveMainloopBwdSm80ILi2ELi2EN4cute5tupleIJNS5_1CILi64EEENS7_ILi128EEES8_EEENS_10bfloat16_tEfNS_4arch4Sm80ELb1ELb0ELb1ELb0ELb0ELb0ELb0ELb0ELi2ELi2ELi4ELi2ELb1EEENS1_21CollectiveEpilogueBwdISA_SB_SD_Li256ELb0ELb0ELi2EEENS1_25SingleTileBwdLPTSchedulerILb0ELi128ELb0EEEEEEEEEvNT_6ParamsE$_ZN4cute3eso3ESOILb1ELb0EJNS_10UnderscoreES2_S2_iEEC2ERKS2_S5_S5_RKi) ;  /* 0xffffcca000007944 */ /* 0x024fea0003c3ffff */
[----:B------:R-:W2:Y:S04]  /*af40*/  LDL R15, [R1+0x168] ;  /* 0x00016800010f7983 */ /* 0x000ea80000100800 */
[----:B-1----:R1:W5:Y:S01]  /*af50*/  LD.E.64 R6, [R104.64+0x8] ;  /* 0x0000080468067980 */ /* 0x002362000c101b00 */
[----:B------:R-:W-:Y:S02]  /*af60*/  MOV R8, 0xaf90 ;  /* 0x0000af9000087802 */ /* 0x000fe40000000f00 */
[----:B--2---:R-:W-:Y:S02]  /*af70*/  SHF.R.S32.HI R11, RZ, 0x1f, R15 ;  /* 0x0000001fff0b7819 */ /* 0x004fe4000001140f */
[----:B-1---5:R-:W-:Y:S05]  /*af80*/  CALL.REL.NOINC `($_ZN7cutlass13device_kernelIN5flash19enable_sm80_to_sm89INS1_16FlashAttnBwdSm80INS1_25CollectiveMainloopBwdSm80ILi2ELi2EN4cute5tupleIJNS5_1CILi64EEENS7_ILi128EEES8_EEENS_10bfloat16_tEfNS_4arch4Sm80ELb1ELb0ELb1ELb0ELb0ELb0ELb0ELb0ELi2ELi2ELi4ELi2ELb1EEENS1_21CollectiveEpilogueBwdISA_SB_SD_Li256ELb0ELb0ELi2EEENS1_25SingleTileBwdLPTSchedulerILb0ELi128ELb0EEEEEEEEEvNT_6ParamsE$_ZZN4cute5sliceINS_5tupleIJNS_10UnderscoreES2_S2_iEEENS1_IJNS1_IJNS_1CILi1EEENS4_ILi0EEEEEElS6_lEEEEEDaRKT_RKT0_ENKUlRKT_RKT0_E_clIS2_lEEDaSH_SK_) ;  /* 0xffffde7000007944 */ /* 0x022fea0003c3ffff */
[----:B-----5:R-:W-:Y:S02]  /*af90*/  MOV R9, R7 ;  /* 0x0000000700097202 */ /* 0x020fe40000000f00 */
[----:B------:R-:W-:Y:S02]  /*afa0*/  MOV R8, 0xafc0 ;  /* 0x0000afc000087802 */ /* 0x000fe40000000f00 */
[----:B-1----:R-:W-:Y:S05]  /*afb0*/  CALL.REL.NOINC `($_ZN7cutlass13device_kernelIN5flash19enable_sm80_to_sm89INS1_16FlashAttnBwdSm80INS1_25CollectiveMainloopBwdSm80ILi2ELi2EN4cute5tupleIJNS5_1CILi64EEENS7_ILi128EEES8_EEENS_10bfloat16_tEfNS_4arch4Sm80ELb1ELb0ELb1ELb0ELb0ELb0ELb0ELb0ELi2ELi2ELi4ELi2ELb1EEENS1_21CollectiveEpilogueBwdISA_SB_SD_Li256ELb0ELb0ELi2EEENS1_25SingleTileBwdLPTSchedulerILb0ELi128ELb0EEEEEEEEEvNT_6ParamsE$_ZZN4cute12filter_tupleINS_5tupleIJNS_10UnderscoreES2_S2_iEEENS1_IJNS1_IJNS_1CILi1EEENS4_ILi0EEEEEElS6_lEEEZNS_5sliceIS3_S8_EEDaRKT_RKT0_EUlRKT_RKT0_E_EEDaSC_SF_OT1_ENKUlDpSI_E_clIJNS1_IJS7_EEENS1_IJlEEENS1_IJS6_EEENS1_IJEEEEEEDaSP_) ;  /* 0xffffd9d000007944 */ /* 0x002fea0003c3ffff */
[----:B-----5:R-:W-:Y:S02]  /*afc0*/  MOV R9, R7 ;  /* 0x0000000700097202 */ /* 0x020fe40000000f00 */
[----:B------:R-:W-:-:S02]  /*afd0*/  MOV R8, 0xaff0 ;  /* 0x0000aff000087802 */ /* 0x000fc40000000f00 */
[----:B-1----:R-:W-:Y:S05]  /*afe0*/  CALL.REL.NOINC `($_ZN7cutlass13device_kernelIN5flash19enable_sm80_to_sm89INS1_16FlashAttnBwdSm80INS1_25CollectiveMainloopBwdSm80ILi2ELi2EN4cute5tupleIJNS5_1CILi64EEENS7_ILi128EEES8_EEENS_10bfloat16_tEfNS_4arch4Sm80ELb1ELb0ELb1ELb0ELb0ELb0ELb0ELb0ELi2ELi2ELi4ELi2ELb1EEENS1_21CollectiveEpilogueBwdISA_SB_SD_Li256ELb0ELb0ELi2EEENS1_25SingleTileBwdLPTSchedulerILb0ELi128ELb0EEEEEEEEEvNT_6ParamsE$_ZN4cute5tupleIJNS0_IJNS0_IJNS_1CILi8EEENS1_ILi1EEEEEENS1_ILi2EEES3_EEENS0_IJNS0_IJS3_NS1_ILi0EEEEEElS7_EEEEEC2ERKS6_RKS9_) ;  /* 0xffffd42000007944 */ /* 0x002fea0003c3ffff */
        /* <DEDUP_REMOVED lines=8> */
[----:B-1---5:R-:W-:Y:S05]  /*b070*/  CALL.REL.NOINC `($_ZN7cutlass13device_kernelIN5flash19enable_sm80_to_sm89INS1_16FlashAttnBwdSm80INS1_25CollectiveMainloopBwdSm80ILi2ELi2EN4cute5tupleIJNS5_1CILi64EEENS7_ILi128EEES8_EEENS_10bfloat16_tEfNS_4arch4Sm80ELb1ELb0ELb1ELb0ELb0ELb0ELb0ELb0ELi2ELi2ELi4ELi2ELb1EEENS1_21CollectiveEpilogueBwdISA_SB_SD_Li256ELb0ELb0ELi2EEENS1_25SingleTileBwdLPTSchedulerILb0ELi128ELb0EEEEEEEEEvNT_6ParamsE$_ZN4cute3eso3ESOILb0ELb0EJNS_6LayoutINS_5tupleIJNS3_IJNS_1CILi8EEENS4_ILi1EEEEEENS4_ILi2EEES6_EEENS3_IJNS3_IJS6_NS4_ILi0EEEEEElSA_EEEEElEEC2ERKSD_RKl) ;  /* 0xffffc87000007944 */ /* 0x022fea0003c3ffff */
[----:B------:R-:W2:Y:S04]  /*b080*/  LD.E.64 R104, [R104.64+0x18] ;  /* 0x0000180468687980 */ /* 0x000ea8000c101b00 */
[----:B-1----:R-:W2:Y:S04]  /*b090*/  LDL.64 R8, [R1+0x170] ;  /* 0x0001700001087983 */ /* 0x002ea80000100a00 */
[----:B------:R1:W5:Y:S01]  /*b0a0*/  LDL.64 R6, [R1+0x168] ;  /* 0x0001680001067983 */ /* 0x0003620000100a00 */
[----:B------:R-:W-:Y:S02]  /*b0b0*/  MOV R16, 0xb0f0 ;  /* 0x0000b0f000107802 */ /* 0x000fe40000000f00 */
[----:B--2---:R-:W-:-:S04]  /*b0c0*/  LEA R10, P0, R8, R104, 0x1 ;  /* 0x00000068080a7211 */ /* 0x004fc800078008ff */
[----:B------:R-:W-:-:S04]  /*b0d0*/  LEA.HI.X R15, R8, R105, R9, 0x1, P0 ;  /* 0x00000069080f7211 */ /* 0x000fc800000f0c09 */
[----:B-1---5:R-:W-:Y:S05]  /*b0e0*/  CALL.REL.NOINC `($_ZN7cutlass13device_kernelIN5flash19enable_sm80_to_sm89INS1_16FlashAttnBwdSm80INS1_25CollectiveMainloopBwdSm80ILi2ELi2EN4cute5tupleIJNS5_1CILi64EEENS7_ILi128EEES8_EEENS_10bfloat16_tEfNS_4arch4Sm80ELb1ELb0ELb1ELb0ELb0ELb0ELb0ELb0ELi2ELi2ELi4ELi2ELb1EEENS1_21CollectiveEpilogueBwdISA_SB_SD_Li256ELb0ELb0ELi2EEENS1_25SingleTileBwdLPTSchedulerILb0ELi128ELb0EEEEEEEEEvNT_6ParamsE$_ZN4cute8gmem_ptrIPKN7cutlass10bfloat16_tEECI1NS_12iter_adaptorIS4_S5_EEES4_) ;  /* 0xffffd6c000007944 */ /* 0x022fea0003c3ffff */
[----:B------:R-:W2:Y:S01]  /*b0f0*/  LDL.64 R10, [R1+0x168] ;  /* 0x00016800010a7983 */ /* 0x000ea20000100a00 */
[----:B------:R-:W-:-:S03]  /*b100*/  MOV R9, R7 ;  /* 0x0000000700097202 */ /* 0x000fc60000000f00 */
[----:B--2---:R1:W-:Y:S02]  /*b110*/  STL.64 [R1+0x178], R10 ;  /* 0x0001780a01007387 */ /* 0x0043e40000100a00 */
[----:B-1----:R-:W-:Y:S02]  /*b120*/  MOV R10, 0xb140 ;  /* 0x0000b140000a7802 */ /* 0x002fe40000000f00 */
[----:B------:R-:W-:Y:S05]  /*b130*/  CALL.REL.NOINC `($_ZN7cutlass13device_kernelIN5flash19enable_sm80_to_sm89INS1_16FlashAttnBwdSm80INS1_25CollectiveMainloopBwdSm80ILi2ELi2EN4cute5tupleIJNS5_1CILi64EEENS7_ILi128EEES8_EEENS_10bfloat16_tEfNS_4arch4Sm80ELb1ELb0ELb1ELb0ELb0ELb0ELb0ELb0ELi2ELi2ELi4ELi2ELb1EEENS1_21CollectiveEpilogueBwdISA_SB_SD_Li256ELb0ELb0ELi2EEENS1_25SingleTileBwdLPTSchedulerILb0ELi128ELb0EEEEEEEEEvNT_6ParamsE$_ZN4cute3eso3ESOILb0ELb0EJNS_6LayoutINS_5tupleIJNS3_IJNS_1CILi8EEENS4_ILi1EEEEEENS4_ILi2EEES6_EEENS3_IJNS3_IJS6_NS4_ILi0EEEEEElSA_EEEEENS_10ViewEngineINS_8gmem_ptrIPKN7cutlass10bfloat16_tEEEEEEEC2ERKSD_RKSL_) ;  /* 0xffffc72000007944 */ /* 0x000fea0003c3ffff */
        /* <DEDUP_REMOVED lines=10> */
[----:B-1---5:R-:W-:Y:S05]  /*b1e0*/  CALL.REL.NOINC `($_ZN7cutlass13device_kernelIN5flash19enable_sm80_to_sm89INS1_16FlashAttnBwdSm80INS1_25CollectiveMainloopBwdSm80ILi2ELi2EN4cute5tupleIJNS5_1CILi64EEENS7_ILi128EEES8_EEENS_10bfloat16_tEfNS_4arch4Sm80ELb1ELb0ELb1ELb0ELb0ELb0ELb0ELb0ELi2ELi2ELi4ELi2ELb1EEENS1_21CollectiveEpilogueBwdISA_SB_SD_Li256ELb0ELb0ELi2EEENS1_25SingleTileBwdLPTSchedulerILb0ELi128ELb0EEEEEEEEEvNT_6ParamsE$_ZZN4cuteplIJiiEJNS_1CILi0EEES2_EEEDaRKNS_15ArithmeticTupleIJDpT_EEERKNS3_IJDpT0_EEEENKUlDpRKT_E_clIJiiEEEDaSH_) ;  /* 0xfffffb0000007944 */ /* 0x022fea0003c3ffff */
[----:B-----5:R-:W-:Y:S01]  /*b1f0*/  IMAD.IADD R21, R108, 0x1, -R21 ;  /* 0x000000016c157824 */ /* 0x020fe200078e0a15 */
[----:B------:R-:W-:Y:S02]  /*b200*/  MOV R7, RZ ;  /* 0x000000ff00077202 */ /* 0x000fe40000000f00 */
[----:B------:R-:W-:Y:S02]  /*b210*/  MOV R8, 0xb230 ;  /* 0x0000b23000087802 */ /* 0x000fe40000000f00 */
[----:B--2---:R-:W-:Y:S05]  /*b220*/  CALL.REL.NOINC `($_ZN7cutlass13device_kernelIN5flash19enable_sm80_to_sm89INS1_16FlashAttnBwdSm80INS1_25CollectiveMainloopBwdSm80ILi2ELi2EN4cute5tupleIJNS5_1CILi64EEENS7_ILi128EEES8_EEENS_10bfloat16_tEfNS_4arch4Sm80ELb1ELb0ELb1ELb0ELb0ELb0ELb0ELb0ELi2ELi2ELi4ELi2ELb1EEENS1_21CollectiveEpilogueBwdISA_SB_SD_Li256ELb0ELb0ELi2EEENS1_25SingleTileBwdLPTSchedulerILb0ELi128ELb0EEEEEEEEEvNT_6ParamsE$_ZN4cute3eso3ESOILb1ELb0EJNS_1CILi0EEEiS3_EEC2ERKS3_RKiS6_) ;  /* 0xffffcc7000007944 */ /* 0x004fea0003c3ffff */
[----:B-1----:R-:W2:Y:S01]  /*b230*/  LDL R7, [R1+0x168] ;  /* 0x0001680001077983 */ /* 0x002ea20000100800 */
[----:B------:R-:W-:Y:S01]  /*b240*/  IMAD.MOV.U32 R6, RZ, RZ, R4 ;  /* 0x000000ffff067224 */ /* 0x000fe200078e0004 */
[----:B------:R-:W-:Y:S02]  /*b250*/  MOV R16, 0xb280 ;  /* 0x0000b28000107802 */ /* 0x000fe40000000f00 */
[----:B--2---:R-:W-:Y:S02]  /*b260*/  SHF.L.U32 R7, R7, 0x5, RZ ;  /* 0x0000000507077819 */ /* 0x004fe400000006ff */
[----:B------:R-:W-:Y:S05]  /*b270*/  CALL.REL.NOINC `($_ZN7cutlass13device_kernelIN5flash19enable_sm80_to_sm89INS1_16FlashAttnBwdSm80INS1_25CollectiveMainloopBwdSm80ILi2ELi2EN4cute5tupleIJNS5_1CILi64EEENS7_ILi128EEES8_EEENS_10bfloat16_tEfNS_4arch4Sm80ELb1ELb0ELb1ELb0ELb0ELb0ELb0ELb0ELi2ELi2ELi4ELi2ELb1EEENS1_21CollectiveEpilogueBwdISA_SB_SD_Li256ELb0ELb0ELi2EEENS1_25SingleTileBwdLPTSchedulerILb0ELi128ELb0EEEEEEEEEvNT_6ParamsE$_ZN4cute5tupleIJiEEC2ERKi) ;  /* 0xffffd45000007944 */ /* 0x000fea0003c3ffff */
[----:B------:R1:W5:Y:S01]  /*b280*/  LDL R7, [R1+0x168] ;  /* 0x0001680001077983 */ /* 0x0003620000100800 */
[----:B------:R-:W-:Y:S02]  /*b290*/  MOV R6, R20 ;  /* 0x0000001400067202 */ /* 0x000fe40000000f00 */
[----:B------:R-:W-:-:S02]  /*b2a0*/  MOV R16, 0xb2c0 ;  /* 0x0000b2c000107802 */ /* 0x000fc40000000f00 */
[----:B-1---5:R-:W-:Y:S05]  /*b2b0*/  CALL.REL.NOINC `($_ZN7cutlass13device_kernelIN5flash19enable_sm80_to_sm89INS1_16FlashAttnBwdSm80INS1_25CollectiveMainloopBwdSm80ILi2ELi2EN4cute5tupleIJNS5_1CILi64EEENS7_ILi128EEES8_EEENS_10bfloat16_tEfNS_4arch4Sm80ELb1ELb0ELb1ELb0ELb0ELb0ELb0ELb0ELi2ELi2ELi4ELi2ELb1EEENS1_21CollectiveEpilogueBwdISA_SB_SD_Li256ELb0ELb0ELi2EEENS1_25SingleTileBwdLPTSchedulerILb0ELi128ELb0EEEEEEEEEvNT_6ParamsE$_ZN4cute5tupleIJiEEC2ERKi) ;  /* 0xffffd41000007944 */ /* 0x022fea0003c3ffff */
[----:B------:R1:W5:Y:S01]  /*b2c0*/  LDL R7, [R1+0x178] ;  /* 0x0001780001077983 */ /* 0x0003620000100800 */
[----:B------:R-:W-:-:S02]  /*b2d0*/  MOV R6, R4 ;  /* 0x0000000400067202 */ /* 0x000fc40000000f00 */
[----:B------:R-:W-:Y:S02]  /*b2e0*/  MOV R16, 0xb300 ;  /* 0x0000b30000107802 */ /* 0x000fe40000000f00 */
[----:B-1---5:R-:W-:Y:S05]  /*b2f0*/  CALL.REL.NOINC `($_ZN7cutlass13device_kernelIN5flash19enable_sm80_to_sm89INS1_16FlashAttnBwdSm80INS1_25CollectiveMainloopBwdSm80ILi2ELi2EN4cute5tupleIJNS5_1CILi64EEENS7_ILi128EEES8_EEENS_10bfloat16_tEfNS_4arch4Sm80ELb1ELb0ELb1ELb0ELb0ELb0ELb0ELb0ELi2ELi2ELi4ELi2ELb1EEENS1_21CollectiveEpilogueBwdISA_SB_SD_Li256ELb0ELb0ELi2EEENS1_25SingleTileBwdLPTSchedulerILb0ELi128ELb0EEEEEEEEEvNT_6ParamsE$_ZN4cute5tupleIJiEEC2ERKi) ;  /* 0xffffd3d000007944 */ /* 0x022fea0003c3ffff */
[----:B------:R1:W5:Y:S01]  /*b300*/  LDL R7, [R1+0x168] ;  /* 0x0001680001077983 */ /* 0x0003620000100800 */
[----:B------:R-:W-:Y:S02]  /*b310*/  MOV R6, R4 ;  /* 0x0000000400067202 */ /* 0x000fe40000000f00 */
[----:B------:R-:W-:Y:S02]  /*b320*/  MOV R8, 0xb340 ;  /* 0x0000b34000087802 */ /* 0x000fe40000000f00 */
[----:B-1---5:R-:W-:Y:S05]  /*b330*/  CALL.REL.NOINC `($_ZN7cutlass13device_kernelIN5flash19enable_sm80_to_sm89INS1_16FlashAttnBwdSm80INS1_25CollectiveMainloopBwdSm80ILi2ELi2EN4cute5tupleIJNS5_1CILi64EEENS7_ILi128EEES8_EEENS_10bfloat16_tEfNS_4arch4Sm80ELb1ELb0ELb1ELb0ELb0ELb0ELb0ELb0ELi2ELi2ELi4ELi2ELb1EEENS1_21CollectiveEpilogueBwdISA_SB_SD_Li256ELb0ELb0ELi2EEENS1_25SingleTileBwdLPTSchedulerILb0ELi128ELb0EEEEEEEEEvNT_6ParamsE$_ZN4cute3eso3ESOILb0ELb1EJiNS_1CILi0EEEEEC2ERKiRKS3_) ;  /* 0xffffc81000007944 */ /* 0x022fea0003c3ffff */
[----:B-1----:R1:W5:Y:S01]  /*b340*/  LDL R7, [R1+0x168] ;  /* 0x0001680001077983 */ /* 0x0023620000100800 */
[----:B------:R-:W-:-:S03]  /*b350*/  MOV R10, 0xb370 ;  /* 0x0000b370000a7802 */ /* 0x000fc60000000f00 */
[----:B-1---5:R-:W-:Y:S05]  /*b360*/  CALL.REL.NOINC `($_ZN7cutlass13device_kernelIN5flash19enable_sm80_to_sm89INS1_16FlashAttnBwdSm80INS1_25CollectiveMainloopBwdSm80ILi2ELi2EN4cute5tupleIJNS5_1CILi64EEENS7_ILi128EEES8_EEENS_10bfloat16_tEfNS_4arch4Sm80ELb1ELb0ELb1ELb0ELb0ELb0ELb0ELb0ELi2ELi2ELi4ELi2ELb1EEENS1_21CollectiveEpilogueBwdISA_SB_SD_Li256ELb0ELb0ELi2EEENS1_25SingleTileBwdLPTSchedulerILb0ELi128ELb0EEEEEEEEEvNT_6ParamsE$_ZZN4cuteplIJNS_1CILi0EEES2_EJiEEEDaRKNS_15ArithmeticTupleIJDpT_EEERKNS3_IJDpT0_EEEENKUlDpRKT_E_clIJiS2_EEEDaSH_) ;  /* 0xfffff68000007944 */ /* 0x022fea0003c3ffff */
[----:B------:R-:W-:Y:S02]  /*b370*/  MOV R10, 0xb390 ;  /* 0x0000b390000a7802 */ /* 0x000fe40000000f00 */
[----:B-1---5:R-:W-:Y:S05]  /*b380*/  CALL.REL.NOINC `($_ZN7cutlass13device_kernelIN5flash19enable_sm80_to_sm89INS1_16FlashAttnBwdSm80INS1_25CollectiveMainloopBwdSm80ILi2ELi2EN4cute5tupleIJNS5_1CILi64EEENS7_ILi128EEES8_EEENS_10bfloat16_tEfNS_4arch4Sm80ELb1ELb0ELb1ELb0ELb0ELb0ELb0ELb0ELi2ELi2ELi4ELi2ELb1EEENS1_21CollectiveEpilogueBwdISA_SB_SD_Li256ELb0ELb0ELi2EEENS1_25SingleTileBwdLPTSchedulerILb0ELi128ELb0EEEEEEEEEvNT_6ParamsE$_ZZN4cuteplIJNS_1CILi0EEES2_EJiS2_EEEDaRKNS_15ArithmeticTupleIJDpT_EEERKNS3_IJDpT0_EEEENKUlDpRKT_E_clIJiS2_EEEDaSH_) ;  /* 0xfffff6d000007944 */ /* 0x022fea0003c3ffff */
[----:B------:R2:W-:Y:S04]  /*b390*/  STL [R1+0x180], RZ ;  /* 0x000180ff01007387 */ /* 0x0005e80000100800 */
[----:B------:R-:W3:Y:S04]  /*b3a0*/  LDL.64 R8, [R14+0x30] ;  /* 0x000030000e087983 */ /* 0x000ee80000100a00 */
[----:B---3--:R3:W4:Y:S01]  /*b3b0*/  LD.E.U8 R6, [R8.64] ;  /* 0x0000000408067980 */ /* 0x008722000c101100 */
[----:B------:R-:W-:Y:S01]  /*b3c0*/  IMAD.MOV.U32 R16, RZ, RZ, RZ ;  /* 0x000000ffff107224 */ /* 0x000fe200078e00ff */
[----:B---3--:R-:W-:-:S02]  /*b3d0*/  MOV R8, 0xb410 ;  /* 0x0000b41000087802 */ /* 0x008fc40000000f00 */
[----:B----4-:R-:W-:-:S04]  /*b3e0*/  LOP3.LUT R6, R6, 0x1, RZ, 0xc0, !PT ;  /* 0x0000000106067812 */ /* 0x010fc800078ec0ff */
[----:B------:R-:W-:-:S08]  /*b3f0*/  ISETP.NE.U32.AND P0, PT, R6, 0x1, PT ;  /* 0x000000010600780c */ /* 0x000fd00003f05070 */
[----:B-12--5:R-:W-:Y:S05]  /*b400*/  CALL.REL.NOINC `($_ZN7cutlass13device_kernelIN5flash19enable_sm80_to_sm89INS1_16FlashAttnBwdSm80INS1_25CollectiveMainloopBwdSm80ILi2ELi2EN4cute5tupleIJNS5_1CILi64EEENS7_ILi128EEES8_EEENS_10bfloat16_tEfNS_4arch4Sm80ELb1ELb0ELb1ELb0ELb0ELb0ELb0ELb0ELi2ELi2ELi4ELi2ELb1EEENS1_21CollectiveEpilogueBwdISA_SB_SD_Li256ELb0ELb0ELi2EEENS1_25SingleTileBwdLPTSchedulerILb0ELi128ELb0EEEEEEEEEvNT_6ParamsE$_ZN4cute3eso3ESOILb1ELb0EJNS_10UnderscoreEiiEEC2ERKS2_RKiS7_) ;  /* 0xffffc89000007944 */ /* 0x026fea0003c3ffff */
[----:B------:R-:W2:Y:S01]  /*b410*/  LDL R9, [R1+0x168] ;  /* 0x0001680001097983 */ /* 0x000ea20000100800 */
[----:B------:R-:W-:Y:S02]  /*b420*/  MOV R8, 0xb490 ;  /* 0x0000b49000087802 */ /* 0x000fe40000000f00 */
[----:B-12---:R-:W-:Y:S01]  /*b430*/  SHF.R.S32.HI R6, RZ, 0x1f, R9 ;  /* 0x0000001fff067819 */ /* 0x006fe20000011409 */
[-C--:B------:R-:W-:Y:S02]  /*b440*/  IMAD R7, R107, R9.reuse, RZ ;  /* 0x000000096b077224 */ /* 0x080fe400078e02ff */
[----:B------:R-:W-:-:S04]  /*b450*/  IMAD.WIDE.U32 R10, R106, R9, RZ ;  /* 0x000000096a0a7225 */ /* 0x000fc800078e00ff */
[----:B------:R-:W-:-:S05]  /*b460*/  IMAD R7, R106, R6, R7 ;  /* 0x000000066a077224 */ /* 0x000fca00078e0207 */
[----:B------:R-:W-:Y:S02]  /*b470*/  IADD3 R7, R11, R7, RZ ;  /* 0x000000070b077210 */ /* 0x000fe40007ffe0ff */
[----:B------:R-:W-:Y:S05]  /*b480*/  CALL.REL.NOINC `($_ZN7cutlass13device_kernelIN5flash19enable_sm80_to_sm89INS1_16FlashAttnBwdSm80INS1_25CollectiveMainloopBwdSm80ILi2ELi2EN4cute5tupleIJNS5_1CILi64EEENS7_ILi128EEES8_EEENS_10bfloat16_tEfNS_4arch4Sm80ELb1ELb0ELb1ELb0ELb0ELb0ELb0ELb0ELi2ELi2ELi4ELi2ELb1EEENS1_21CollectiveEpilogueBwdISA_SB_SD_Li256ELb0ELb0ELi2EEENS1_25SingleTileBwdLPTSchedulerILb0ELi128ELb0EEEEEEEEEvNT_6ParamsE$_ZN4cute3eso3ESOILb1ELb0EJNS_6LayoutINS_5tupleIJNS3_IJNS_1CILi8EEENS4_ILi1EEEEEEEEENS3_IJNS3_IJS6_NS4_ILi0EEEEEEEEEEElEEC2ERKSC_RKl) ;  /* 0xffffceb000007944 */ /* 0x000fea0003c3ffff */
[----:B-1----:R-:W2:Y:S01]  /*b490*/  LDL.64 R6, [R1+0x168] ;  /* 0x0001680001067983 */ /* 0x002ea20000100a00 */
[----:B------:R-:W-:Y:S02]  /*b4a0*/  MOV R16, 0xb4e0 ;  /* 0x0000b4e000107802 */ /* 0x000fe40000000f00 */
[----:B--2---:R-:W-:-:S04]  /*b4b0*/  LEA R10, P1, R6, R104, 0x1 ;  /* 0x00000068060a7211 */ /* 0x004fc800078208ff */
[----:B------:R-:W-:-:S04]  /*b4c0*/  LEA.HI.X R15, R6, R105, R7, 0x1, P1 ;  /* 0x00000069060f7211 */ /* 0x000fc800008f0c07 */
[----:B------:R-:W-:Y:S05]  /*b4d0*/  CALL.REL.NOINC `($_ZN7cutlass13device_kernelIN5flash19enable_sm80_to_sm89INS1_16FlashAttnBwdSm80INS1_25CollectiveMainloopBwdSm80ILi2ELi2EN4cute5tupleIJNS5_1CILi64EEENS7_ILi128EEES8_EEENS_10bfloat16_tEfNS_4arch4Sm80ELb1ELb0ELb1ELb0ELb0ELb0ELb0ELb0ELi2ELi2ELi4ELi2ELb1EEENS1_21CollectiveEpilogueBwdISA_SB_SD_Li256ELb0ELb0ELi2EEENS1_25SingleTileBwdLPTSchedulerILb0ELi128ELb0EEEEEEEEEvNT_6ParamsE$_ZN4cute8gmem_ptrIPKN7cutlass10bfloat16_tEECI1NS_12iter_adaptorIS4_S5_EEES4_) ;  /* 0xffffd2d000007944 */ /* 0x000fea0003c3ffff */
[----:B------:R1:W5:Y:S01]  /*b4e0*/  LDL.64 R6, [R1+0x168] ;  /* 0x0001680001067983 */ /* 0x0003620000100a00 */
[----:B------:R-:W-:-:S03]  /*b4f0*/  MOV R10, 0xb510 ;  /* 0x0000b510000a7802 */ /* 0x000fc60000000f00 */
[----:B-1---5:R-:W-:Y:S05]  /*b500*/  CALL.REL.NOINC `($_ZN7cutlass13device_kernelIN5flash19enable_sm80_to_sm89INS1_16FlashAttnBwdSm80INS1_25CollectiveMainloopBwdSm80ILi2ELi2EN4cute5tupleIJNS5_1CILi64EEENS7_ILi128EEES8_EEENS_10bfloat16_tEfNS_4arch4Sm80ELb1ELb0ELb1ELb0ELb0ELb0ELb0ELb0ELi2ELi2ELi4ELi2ELb1EEENS1_21CollectiveEpilogueBwdISA_SB_SD_Li256ELb0ELb0ELi2EEENS1_25SingleTileBwdLPTSchedulerILb0ELi128ELb0EEEEEEEEEvNT_6ParamsE$_ZN4cute3eso3ESOILb1ELb0EJNS_6LayoutINS_5tupleIJNS3_IJNS_1CILi8EEENS4_ILi1EEEEEEEEENS3_IJNS3_IJS6_NS4_ILi0EEEEEEEEEEENS_10ViewEngineINS_8gmem_ptrIPKN7cutlass10bfloat16_tEEEEEEEC2ERKSC_RKSK_) ;  /* 0xffffcd6000007944 */ /* 0x022fea0003c3ffff */
[----:B------:R2:W5:Y:S01]  /*b510*/  LDL.64 R10, [R1+0x168] ;  /* 0x00016800010a7983 */ /* 0x0005620000100a00 */
[----:B------:R-:W-:Y:S02]  /*b520*/  MOV R16, RZ ;  /* 0x000000ff00107202 */ /* 0x000fe40000000f00 */
[----:B-1----:R-:W-:Y:S02]  /*b530*/  MOV R8, 0xb550 ;  /* 0x0000b55000087802 */ /* 0x002fe40000000f00 */
[----:B--2--5:R-:W-:Y:S05]  /*b540*/  CALL.REL.NOINC `($_ZN7cutlass13device_kernelIN5flash19enable_sm80_to_sm89INS1_16FlashAttnBwdSm80INS1_25CollectiveMainloopBwdSm80ILi2ELi2EN4cute5tupleIJNS5_1CILi64EEENS7_ILi128EEES8_EEENS_10bfloat16_tEfNS_4arch4Sm80ELb1ELb0ELb1ELb0ELb0ELb0ELb0ELb0ELi2ELi2ELi4ELi2ELb1EEENS1_21CollectiveEpilogueBwdISA_SB_SD_Li256ELb0ELb0ELi2EEENS1_25SingleTileBwdLPTSchedulerILb0ELi128ELb0EEEEEEEEEvNT_6ParamsE$_ZN4cute3eso3ESOILb1ELb0EJNS_10UnderscoreEiiEEC2ERKS2_RKiS7_) ;  /* 0xffffc75000007944 */ /* 0x024fea0003c3ffff */
[----:B-1----:R-:W2:Y:S01]  /*b550*/  LDL R7, [R1+0x168] ;  /* 0x0001680001077983 */ /* 0x002ea20000100800 */
[----:B------:R-:W-:Y:S02]  /*b560*/  MOV R8, 0xb590 ;  /* 0x0000b59000087802 */ /* 0x000fe40000000f00 */
[----:B--2---:R-:W-:Y:S02]  /*b570*/  SHF.L.U32 R7, R7, 0xb, RZ ;  /* 0x0000000b07077819 */ /* 0x004fe400000006ff */
[----:B------:R-:W-:Y:S05]  /*b580*/  CALL.REL.NOINC `($_ZN7cutlass13device_kernelIN5flash19enable_sm80_to_sm89INS1_16FlashAttnBwdSm80INS1_25CollectiveMainloopBwdSm80ILi2ELi2EN4cute5tupleIJNS5_1CILi64EEENS7_ILi128EEES8_EEENS_10bfloat16_tEfNS_4arch4Sm80ELb1ELb0ELb1ELb0ELb0ELb0ELb0ELb0ELi2ELi2ELi4ELi2ELb1EEENS1_21CollectiveEpilogueBwdISA_SB_SD_Li256ELb0ELb0ELi2EEENS1_25SingleTileBwdLPTSchedulerILb0ELi128ELb0EEEEEEEEEvNT_6ParamsE$_ZN4cute3eso3ESOILb1ELb0EJNS_6LayoutINS_5tupleIJNS3_IJNS_1CILi8EEENS4_ILi1EEEEEEEEENS3_IJNS3_IJS6_NS4_ILi0EEEEEEEEEEEiEEC2ERKSC_RKi) ;  /* 0xffffcd7000007944 */ /* 0x000fea0003c3ffff */
[----:B-1----:R-:W2:Y:S01]  /*b590*/  LDL R7, [R1+0x168] ;  /* 0x0001680001077983 */ /* 0x002ea20000100800 */
[----:B------:R-:W-:Y:S01]  /*b5a0*/  MOV R16, 0xb5d0 ;  /* 0x0000b5d000107802 */ /* 0x000fe20000000f00 */
[----:B--2---:R-:W-:-:S04]  /*b5b0*/  IMAD.WIDE R8, R7, 0x2, R22 ;  /* 0x0000000207087825 */ /* 0x004fc800078e0216 */
[----:B------:R-:W-:Y:S05]  /*b5c0*/  CALL.REL.NOINC `($_ZN7cutlass13device_kernelIN5flash19enable_sm80_to_sm89INS1_16FlashAttnBwdSm80INS1_25CollectiveMainloopBwdSm80ILi2ELi2EN4cute5tupleIJNS5_1CILi64EEENS7_ILi128EEES8_EEENS_10bfloat16_tEfNS_4arch4Sm80ELb1ELb0ELb1ELb0ELb0ELb0ELb0ELb0ELi2ELi2ELi4ELi2ELb1EEENS1_21CollectiveEpilogueBwdISA_SB_SD_Li256ELb0ELb0ELi2EEENS1_25SingleTileBwdLPTSchedulerILb0ELi128ELb0EEEEEEEEEvNT_6ParamsE$_ZN4cute8smem_ptrIPN7cutlass10bfloat16_tEECI1NS_12iter_adaptorIS3_S4_EEES3_) ;  /* 0xffffd2c000007944 */ /* 0x000fea0003c3ffff */
[----:B------:R1:W5:Y:S01]  /*b5d0*/  LDL.64 R6, [R1+0x168] ;  /* 0x0001680001067983 */ /* 0x0003620000100a00 */
[----:B------:R-:W-:-:S03]  /*b5e0*/  MOV R16, 0xb600 ;  /* 0x0000b60000107802 */ /* 0x000fc60000000f00 */
[----:B-1---5:R-:W-:Y:S05]  /*b5f0*/  CALL.REL.NOINC `($_ZN7cutlass13device_kernelIN5flash19enable_sm80_to_sm89INS1_16FlashAttnBwdSm80INS1_25CollectiveMainloopBwdSm80ILi2ELi2EN4cute5tupleIJNS5_1CILi64EEENS7_ILi128EEES8_EEENS_10bfloat16_tEfNS_4arch4Sm80ELb1ELb0ELb1ELb0ELb0ELb0ELb0ELb0ELi2ELi2ELi4ELi2ELb1EEENS1_21CollectiveEpilogueBwdISA_SB_SD_Li256ELb0ELb0ELi2EEENS1_25SingleTileBwdLPTSchedulerILb0ELi128ELb0EEEEEEEEEvNT_6ParamsE$_ZN4cute3eso3ESOILb1ELb0EJNS_6LayoutINS_5tupleIJNS3_IJNS_1CILi8EEENS4_ILi1EEEEEEEEENS3_IJNS3_IJS6_NS4_ILi0EEEEEEEEEEENS_10ViewEngineINS_8smem_ptrIPN7cutlass10bfloat16_tEEEEEEEC2ERKSC_RKSJ_) ;  /* 0xffffccb000007944 */ /* 0x022fea0003c3ffff */
[----:B-1----:R1:W5:Y:S01]  /*b600*/  LDL.64 R8, [R1+0x168] ;  /* 0x0001680001087983 */ /* 0x0023620000100a00 */
[----:B------:R-:W-:-:S02]  /*b610*/  MOV R15, R11 ;  /* 0x0000000b000f7202 */ /* 0x000fc40000000f00 */
[----:B------:R-:W-:Y:S02]  /*b620*/  MOV R16, 0xb640 ;  /* 0x0000b64000107802 */ /* 0x000fe40000000f00 */
[----:B-1---5:R-:W-:Y:S05]  /*b630*/  CALL.REL.NOINC `($_ZN7cutlass13device_kernelIN5flash19enable_sm80_to_sm89INS1_16FlashAttnBwdSm80INS1_25CollectiveMainloopBwdSm80ILi2ELi2EN4cute5tupleIJNS5_1CILi64EEENS7_ILi128EEES8_EEENS_10bfloat16_tEfNS_4arch4Sm80ELb1ELb0ELb1ELb0ELb0ELb0ELb0ELb0ELi2ELi2ELi4ELi2ELb1EEENS1_21CollectiveEpilogueBwdISA_SB_SD_Li256ELb0ELb0ELi2EEENS1_25SingleTileBwdLPTSchedulerILb0ELi128ELb0EEEEEEEEEvNT_6ParamsE$_ZN4cute8gmem_ptrIPKN7cutlass10bfloat16_tEECI1NS_12iter_adaptorIS4_S5_EEES4_) ;  /* 0xffffd17000007944 */ /* 0x022fea0003c3ffff */
[----:B------:R1:W5:Y:S01]  /*b640*/  LDL.64 R6, [R1+0x168] ;  /* 0x0001680001067983 */ /* 0x0003620000100a00 */
[----:B------:R-:W-:-:S03]  /*b650*/  MOV R16, 0xb670 ;  /* 0x0000b67000107802 */ /* 0x000fc60000000f00 */
[----:B-1---5:R-:W-:Y:S05]  /*b660*/  CALL.REL.NOINC `($_ZN7cutlass13device_kernelIN5flash19enable_sm80_to_sm89INS1_16FlashAttnBwdSm80INS1_25CollectiveMainloopBwdSm80ILi2ELi2EN4cute5tupleIJNS5_1CILi64EEENS7_ILi128EEES8_EEENS_10bfloat16_tEfNS_4arch4Sm80ELb1ELb0ELb1ELb0ELb0ELb0ELb0ELb0ELi2ELi2ELi4ELi2ELb1EEENS1_21CollectiveEpilogueBwdISA_SB_SD_Li256ELb0ELb0ELi2EEENS1_25SingleTileBwdLPTSchedulerILb0ELi128ELb0EEEEEEEEEvNT_6ParamsE$_ZN4cute8gmem_ptrIPKN7cutlass9uint128_tEECI1NS_12iter_adaptorIS4_S5_EEES4_) ;  /* 0xffffd19000007944 */ /* 0x022fea0003c3ffff */
[----:B------:R1:W5:Y:S01]  /*b670*/  LDL.64 R6, [R1+0x168] ;  /* 0x0001680001067983 */ /* 0x0003620000100a00 */
[----:B------:R-:W-:-:S03]  /*b680*/  MOV R16, 0xb6a0 ;  /* 0x0000b6a000107802 */ /* 0x000fc60000000f00 */
[----:B-1---5:R-:W-:Y:S05]  /*b690*/  CALL.REL.NOINC `($_ZN7cutlass13device_kernelIN5flash19enable_sm80_to_sm89INS1_16FlashAttnBwdSm80INS1_25CollectiveMainloopBwdSm80ILi2ELi2EN4cute5tupleIJNS5_1CILi64EEENS7_ILi128EEES8_EEENS_10bfloat16_tEfNS_4arch4Sm80ELb1ELb0ELb1ELb0ELb0ELb0ELb0ELb0ELi2ELi2ELi4ELi2ELb1EEENS1_21CollectiveEpilogueBwdISA_SB_SD_Li256ELb0ELb0ELi2EEENS1_25SingleTileBwdLPTSchedulerILb0ELi128ELb0EEEEEEEEEvNT_6ParamsE$_ZN4cute3eso3ESOILb1ELb0EJNS_6LayoutINS_5tupleIJNS3_IJNS_1CILi1EEES5_EEEEEENS3_IJNS3_IJS5_NS4_ILi0EEEEEEEEEEENS_10ViewEngineINS_8gmem_ptrIPKN7cutlass9uint128_tEEEEEEEC2ERKSB_RKSJ_) ;  /* 0xffffca0000007944 */ /* 0x022fea0003c3ffff */
[----:B------:R2:W5:Y:S01]  /*b6a0*/  LDL.64 R108, [R1+0x168] ;  /* 0x00016800016c7983 */ /* 0x0005620000100a00 */
[----:B------:R-:W-:-:S03]  /*b6b0*/  MOV R16, 0xb6d0 ;  /* 0x0000b6d000107802 */ /* 0x000fc60000000f00 */
[----:B-12--5:R-:W-:Y:S05]  /*b6c0*/  CALL.REL.NOINC `($_ZN7cutlass13device_kernelIN5flash19enable_sm80_to_sm89INS1_16FlashAttnBwdSm80INS1_25CollectiveMainloopBwdSm80ILi2ELi2EN4cute5tupleIJNS5_1CILi64EEENS7_ILi128EEES8_EEENS_10bfloat16_tEfNS_4arch4Sm80ELb1ELb0ELb1ELb0ELb0ELb0ELb0ELb0ELi2ELi2ELi4ELi2ELb1EEENS1_21CollectiveEpilogueBwdISA_SB_SD_Li256ELb0ELb0ELi2EEENS1_25SingleTileBwdLPTSchedulerILb0ELi128ELb0EEEEEEEEEvNT_6ParamsE$_ZN4cute8smem_ptrIPN7cutlass10bfloat16_tEECI1NS_12iter_adaptorIS3_S4_EEES3_) ;  /* 0xffffd1c000007944 */ /* 0x026fea0003c3ffff */
[----:B------:R1:W5:Y:S01]  /*b6d0*/  LDL.64 R6, [R1+0x168] ;  /* 0x0001680001067983 */ /* 0x0003620000100a00 */
[----:B------:R-:W-:-:S03]  /*b6e0*/  MOV R10, 0xb700 ;  /* 0x0000b700000a7802 */ /* 0x000fc60000000f00 */
[----:B-1---5:R-:W-:Y:S05]  /*b6f0*/  CALL.REL.NOINC `($_ZN7cutlass13device_kernelIN5flash19enable_sm80_to_sm89INS1_16FlashAttnBwdSm80INS1_25CollectiveMainloopBwdSm80ILi2ELi2EN4cute5tupleIJNS5_1CILi64EEENS7_ILi128EEES8_EEENS_10bfloat16_tEfNS_4arch4Sm80ELb1ELb0ELb1ELb0ELb0ELb0ELb0ELb0ELi2ELi2ELi4ELi2ELb1EEENS1_21CollectiveEpilogueBwdISA_SB_SD_Li256ELb0ELb0ELi2EEENS1_25SingleTileBwdLPTSchedulerILb0ELi128ELb0EEEEEEEEEvNT_6ParamsE$_ZN4cute8smem_ptrIPN7cutlass9uint128_tEECI1NS_12iter_adaptorIS3_S4_EEES3_) ;  /* 0xffffd1e000007944 */ /* 0x022fea0003c3ffff */
[----:B-1----:R1:W5:Y:S01]  /*b700*/  LDL.64 R6, [R1+0x168] ;  /* 0x0001680001067983 */ /* 0x0023620000100a00 */
[----:B------:R-:W-:-:S03]  /*b710*/  MOV R10, 0xb730 ;  /* 0x0000b730000a7802 */ /* 0x000fc60000000f00 */
[----:B-1---5:R-:W-:Y:S05]  /*b720*/  CALL.REL.NOINC `($_ZN7cutlass13device_kernelIN5flash19enable_sm80_to_sm89INS1_16FlashAttnBwdSm80INS1_25CollectiveMainloopBwdSm80ILi2ELi2EN4cute5tupleIJNS5_1CILi64EEENS7_ILi128EEES8_EEENS_10bfloat16_tEfNS_4arch4Sm80ELb1ELb0ELb1ELb0ELb0ELb0ELb0ELb0ELi2ELi2ELi4ELi2ELb1EEENS1_21CollectiveEpilogueBwdISA_SB_SD_Li256ELb0ELb0ELi2EEENS1_25SingleTileBwdLPTSchedulerILb0ELi128ELb0EEEEEEEEEvNT_6ParamsE$_ZN4cute3eso3ESOILb1ELb0EJNS_6LayoutINS_5tupleIJNS3_IJNS_1CILi1EEES5_EEEEEENS3_IJNS3_IJS5_NS4_ILi0EEEEEEEEEEENS_10ViewEngineINS_8smem_ptrIPN7cutlass9uint128_tEEEEEEEC2ERKSB_RKSI_) ;  /* 0xffffc9c000007944 */ /* 0x022fea0003c3ffff */
[----:B-1----:R1:W5:Y:S01]  /*b730*/  LDL R6, [R1+0x168] ;  /* 0x0001680001067983 */ /* 0x0023620000100800 */
[----:B------:R-:W-:-:S03]  /*b740*/  MOV R8, 0xb760 ;  /* 0x0000b76000087802 */ /* 0x000fc60000000f00 */
[----:B-1---5:R-:W-:Y:S05]  /*b750*/  CALL.REL.NOINC `($_ZN7cutlass13device_kernelIN5flash19enable_sm80_to_sm89INS1_16FlashAttnBwdSm80INS1_25CollectiveMainloopBwdSm80ILi2ELi2EN4cute5tupleIJNS5_1CILi64EEENS7_ILi128EEES8_EEENS_10bfloat16_tEfNS_4arch4Sm80ELb1ELb0ELb1ELb0ELb0ELb0ELb0ELb0ELi2ELi2ELi4ELi2ELb1EEENS1_21CollectiveEpilogueBwdISA_SB_SD_Li256ELb0ELb0ELi2EEENS1_25SingleTileBwdLPTSchedulerILb0ELi128ELb0EEEEEEEEEvNT_6ParamsE$_ZN73_INTERNAL_24fd9406_37_flash_bwd_hdim64_bf16_softcap_sm80_cu_3fbc093a_291824__cvta_generic_to_sharedEPKv) ;  /* 0xffffd20000007944 */ /* 0x022fea0003c3ffff */
        /* <DEDUP_REMOVED lines=9> */
[----:B--2---:R-:W-:Y:S05]  /*b7f0*/  CALL.REL.NOINC `($_ZN7cutlass13device_kernelIN5flash19enable_sm80_to_sm89INS1_16FlashAttnBwdSm80INS1_25CollectiveMainloopBwdSm80ILi2ELi2EN4cute5tupleIJNS5_1CILi64EEENS7_ILi128EEES8_EEENS_10bfloat16_tEfNS_4arch4Sm80ELb1ELb0ELb1ELb0ELb0ELb0ELb0ELb0ELi2ELi2ELi4ELi2ELb1EEENS1_21CollectiveEpilogueBwdISA_SB_SD_Li256ELb0ELb0ELi2EEENS1_25SingleTileBwdLPTSchedulerILb0ELi128ELb0EEEEEEEEEvNT_6ParamsE$_ZN4cute3eso3ESOILb1ELb0EJNS_1CILi0EEEiS3_EEC2ERKS3_RKiS6_) ;  /* 0xffffc6a000007944 */ /* 0x004fea0003c3ffff */
[----:B-1----:R-:W2:Y:S01]  /*b800*/  LDL R7, [R1+0x168] ;  /* 0x0001680001077983 */ /* 0x002ea20000100800 */
[----:B------:R-:W-:Y:S01]  /*b810*/  IMAD.MOV.U32 R6, RZ, RZ, R4 ;  /* 0x000000ffff067224 */ /* 0x000fe200078e0004 */
[----:B------:R-:W-:-:S02]  /*b820*/  MOV R16, 0xb850 ;  /* 0x0000b85000107802 */ /* 0x000fc40000000f00 */
[----:B--2---:R-:W-:Y:S02]  /*b830*/  SHF.L.U32 R7, R7, 0x5, RZ ;  /* 0x0000000507077819 */ /* 0x004fe400000006ff */
[----:B------:R-:W-:Y:S05]  /*b840*/  CALL.REL.NOINC `($_ZN7cutlass13device_kernelIN5flash19enable_sm80_to_sm89INS1_16FlashAttnBwdSm80INS1_25CollectiveMainloopBwdSm80ILi2ELi2EN4cute5tupleIJNS5_1CILi64EEENS7_ILi128EEES8_EEENS_10bfloat16_tEfNS_4arch4Sm80ELb1ELb0ELb1ELb0ELb0ELb0ELb0ELb0ELi2ELi2ELi4ELi2ELb1EEENS1_21CollectiveEpilogueBwdISA_SB_SD_Li256ELb0ELb0ELi2EEENS1_25SingleTileBwdLPTSchedulerILb0ELi128ELb0EEEEEEEEEvNT_6ParamsE$_ZN4cute5tupleIJiEEC2ERKi) ;  /* 0xffffce8000007944 */ /* 0x000fea0003c3ffff */
[----:B------:R1:W5:Y:S01]  /*b850*/  LDL R7, [R1+0x168] ;  /* 0x0001680001077983 */ /* 0x0003620000100800 */
        /* <DEDUP_REMOVED lines=19> */
[----:B------:R-:W-:Y:S01]  /*b990*/  IMAD.MOV.U32 R16, RZ, RZ, 0x1 ;  /* 0x00000001ff107424 */ /* 0x000fe200078e00ff */
        /* <DEDUP_REMOVED lines=21> */
[----:B------:R-:W-:Y:S02]  /*baf0*/  MOV R16, 0x1 ;  /* 0x0000000100107802 */ /* 0x000fe40000000f00 */
        /* <DEDUP_REMOVED lines=44> */
[----:B--2--5:R-:W-:Y:S05]  /*bdc0*/  CALL.REL.NOINC `($_ZN7cutlass13device_kernelIN5flash19enable_sm80_to_sm89INS1_16FlashAttnBwdSm80INS1_25CollectiveMainloopBwdSm80ILi2ELi2EN4cute5tupleIJNS5_1CILi64EEENS7_ILi128EEES8_EEENS_10bfloat16_tEfNS_4arch4Sm80ELb1ELb0ELb1ELb0ELb0ELb0ELb0ELb0ELi2ELi2ELi4ELi2ELb1EEENS1_21CollectiveEpilogueBwdISA_SB_SD_Li256ELb0ELb0ELi2EEENS1_25SingleTileBwdLPTSchedulerILb0ELi128ELb0EEEEEEEEEvNT_6ParamsE$_ZN4cute3eso3ESOILb1ELb0EJNS_10UnderscoreES2_iEEC2ERKS2_S5_RKi) ;  /* 0xffffbe5000007944 */ /* 0x024fea0003c3ffff */
[----:B------:R-:W2:Y:S01]  /*bdd0*/  LDL R7, [R1+0x168] ;  /* 0x0001680001077983 */ /* 0x000ea20000100800 */
[----:B------:R-:W-:Y:S02]  /*bde0*/  MOV R8, 0xbe10 ;  /* 0x0000be1000087802 */ /* 0x000fe40000000f00 */
[----:B--2---:R-:W-:Y:S02]  /*bdf0*/  SHF.L.U32 R7, R7, 0x6, RZ ;  /* 0x0000000607077819 */ /* 0x004fe400000006ff */
[----:B-1----:R-:W-:Y:S05]  /*be00*/  CALL.REL.NOINC `($_ZN7cutlass13device_kernelIN5flash19enable_sm80_to_sm89INS1_16FlashAttnBwdSm80INS1_25CollectiveMainloopBwdSm80ILi2ELi2EN4cute5tupleIJNS5_1CILi64EEENS7_ILi128EEES8_EEENS_10bfloat16_tEfNS_4arch4Sm80ELb1ELb0ELb1ELb0ELb0ELb0ELb0ELb0ELi2ELi2ELi4ELi2ELb1EEENS1_21CollectiveEpilogueBwdISA_SB_SD_Li256ELb0ELb0ELi2EEENS1_25SingleTileBwdLPTSchedulerILb0ELi128ELb0EEEEEEEEEvNT_6ParamsE$_ZN4cute3eso3ESOILb1ELb0EJNS_6LayoutINS_5tupleIJNS3_IJNS_1CILi4EEENS4_ILi1EEEEEES6_EEENS3_IJNS3_IJS6_NS4_ILi0EEEEEES9_EEEEEiEEC2ERKSC_RKi) ;  /* 0xffffc42000007944 */ /* 0x002fea0003c3ffff */
[----:B------:R-:W2:Y:S04]  /*be10*/  LD.E.64 R18, [R18.64+0x8] ;  /* 0x0000080412127980 */ /* 0x000ea8000c101b00 */
[----:B------:R-:W2:Y:S01]  /*be20*/  LDL R10, [R1+0x168] ;  /* 0x00016800010a7983 */ /* 0x000ea20000100800 */
[----:B-1----:R-:W-:Y:S02]  /*be30*/  MOV R6, R4 ;  /* 0x0000000400067202 */ /* 0x002fe40000000f00 */
[----:B------:R-:W-:Y:S01]  /*be40*/  MOV R16, 0xbe70 ;  /* 0x0000be7000107802 */ /* 0x000fe20000000f00 */
[----:B--2---:R-:W-:-:S04]  /*be50*/  IMAD.WIDE R10, R10, 0x4, R18 ;  /* 0x000000040a0a7825 */ /* 0x004fc800078e0212 */
[----:B------:R-:W-:Y:S05]  /*be60*/  CALL.REL.NOINC `($_ZN7cutlass13device_kernelIN5flash19enable_sm80_to_sm89INS1_16FlashAttnBwdSm80INS1_25CollectiveMainloopBwdSm80ILi2ELi2EN4cute5tupleIJNS5_1CILi64EEENS7_ILi128EEES8_EEENS_10bfloat16_tEfNS_4arch4Sm80ELb1ELb0ELb1ELb0ELb0ELb0ELb0ELb0ELi2ELi2ELi4ELi2ELb1EEENS1_21CollectiveEpilogueBwdISA_SB_SD_Li256ELb0ELb0ELi2EEENS1_25SingleTileBwdLPTSchedulerILb0ELi128ELb0EEEEEEEEEvNT_6ParamsE$_ZN4cute8gmem_ptrIPKfECI1NS_12iter_adaptorIS2_S3_EEES2_) ;  /* 0xffffc9e000007944 */ /* 0x000fea0003c3ffff */
[----:B-1----:R1:W5:Y:S01]  /*be70*/  LDL.64 R6, [R1+0x168] ;  /* 0x0001680001067983 */ /* 0x0023620000100a00 */
[----:B------:R-:W-:-:S03]  /*be80*/  MOV R10, 0xbea0 ;  /* 0x0000bea0000a7802 */ /* 0x000fc60000000f00 */
[----:B-1---5:R-:W-:Y:S05]  /*be90*/  CALL.REL.NOINC `($_ZN7cutlass13device_kernelIN5flash19enable_sm80_to_sm89INS1_16FlashAttnBwdSm80INS1_25CollectiveMainloopBwdSm80ILi2ELi2EN4cute5tupleIJNS5_1CILi64EEENS7_ILi128EEES8_EEENS_10bfloat16_tEfNS_4arch4Sm80ELb1ELb0ELb1ELb0ELb0ELb0ELb0ELb0ELi2ELi2ELi4ELi2ELb1EEENS1_21CollectiveEpilogueBwdISA_SB_SD_Li256ELb0ELb0ELi2EEENS1_25SingleTileBwdLPTSchedulerILb0ELi128ELb0EEEEEEEEEvNT_6ParamsE$_ZN4cute3eso3ESOILb1ELb0EJNS_6LayoutINS_5tupleIJNS3_IJNS_1CILi4EEENS4_ILi1EEEEEES6_EEENS3_IJNS3_IJS6_NS4_ILi0EEEEEES9_EEEEENS_10ViewEngineINS_8gmem_ptrIPKfEEEEEEC2ERKSC_RKSI_) ;  /* 0xffffc31000007944 */ /* 0x022fea0003c3ffff */
[----:B------:R2:W5:Y:S04]  /*bea0*/  LDL.64 R18, [R14+0x40] ;  /* 0x000040000e127983 */ /* 0x0005680000100a00 */
[----:B------:R2:W5:Y:S01]  /*beb0*/  LDL.64 R10, [R1+0x168] ;  /* 0x00016800010a7983 */ /* 0x0005620000100a00 */
[----:B------:R-:W-:-:S02]  /*bec0*/  MOV R17, UR7 ;  /* 0x0000000700117c02 */ /* 0x000fc40008000f00 */
[----:B-1----:R-:W-:Y:S02]  /*bed0*/  MOV R8, 0xbef0 ;  /* 0x0000bef000087802 */ /* 0x002fe40000000f00 */
[----:B--2--5:R-:W-:Y:S05]  /*bee0*/  CALL.REL.NOINC `($_ZN7cutlass13device_kernelIN5flash19enable_sm80_to_sm89INS1_16FlashAttnBwdSm80INS1_25CollectiveMainloopBwdSm80ILi2ELi2EN4cute5tupleIJNS5_1CILi64EEENS7_ILi128EEES8_EEENS_10bfloat16_tEfNS_4arch4Sm80ELb1ELb0ELb1ELb0ELb0ELb0ELb0ELb0ELi2ELi2ELi4ELi2ELb1EEENS1_21CollectiveEpilogueBwdISA_SB_SD_Li256ELb0ELb0ELi2EEENS1_25SingleTileBwdLPTSchedulerILb0ELi128ELb0EEEEEEEEEvNT_6ParamsE$_ZN4cute3eso3ESOILb1ELb0EJNS_10UnderscoreES2_iEEC2ERKS2_S5_RKi) ;  /* 0xffffbd3000007944 */ /* 0x024fea0003c3ffff */
[----:B------:R-:W2:Y:S01]  /*bef0*/  LDL R7, [R1+0x168] ;  /* 0x0001680001077983 */ /* 0x000ea20000100800 */
[----:B------:R-:W-:Y:S02]  /*bf00*/  MOV R8, 0xbf30 ;  /* 0x0000bf3000087802 */ /* 0x000fe40000000f00 */
[----:B--2---:R-:W-:Y:S02]  /*bf10*/  SHF.L.U32 R7, R7, 0x6, RZ ;  /* 0x0000000607077819 */ /* 0x004fe400000006ff */
[----:B-1----:R-:W-:Y:S05]  /*bf20*/  CALL.REL.NOINC `($_ZN7cutlass13device_kernelIN5flash19enable_sm80_to_sm89INS1_16FlashAttnBwdSm80INS1_25CollectiveMainloopBwdSm80ILi2ELi2EN4cute5tupleIJNS5_1CILi64EEENS7_ILi128EEES8_EEENS_10bfloat16_tEfNS_4arch4Sm80ELb1ELb0ELb1ELb0ELb0ELb0ELb0ELb0ELi2ELi2ELi4ELi2ELb1EEENS1_21CollectiveEpilogueBwdISA_SB_SD_Li256ELb0ELb0ELi2EEENS1_25SingleTileBwdLPTSchedulerILb0ELi128ELb0EEEEEEEEEvNT_6ParamsE$_ZN4cute3eso3ESOILb1ELb0EJNS_6LayoutINS_5tupleIJNS3_IJNS_1CILi4EEENS4_ILi1EEEEEES6_EEENS3_IJNS3_IJS6_NS4_ILi0EEEEEES9_EEEEEiEEC2ERKSC_RKi) ;  /* 0xffffc30000007944 */ /* 0x002fea0003c3ffff */
[----:B------:R-:W2:Y:S04]  /*bf30*/  LD.E.64 R18, [R18.64] ;  /* 0x0000000412127980 */ /* 0x000ea8000c101b00 */
[----:B------:R-:W2:Y:S01]  /*bf40*/  LDL R8, [R1+0x168] ;  /* 0x0001680001087983 */ /* 0x000ea20000100800 */
[----:B-1----:R-:W-:Y:S02]  /*bf50*/  MOV R6, R4 ;  /* 0x0000000400067202 */ /* 0x002fe40000000f00 */
[----:B------:R-:W-:Y:S01]  /*bf60*/  MOV R16, 0xbf90 ;  /* 0x0000bf9000107802 */ /* 0x000fe20000000f00 */
[----:B--2---:R-:W-:-:S04]  /*bf70*/  IMAD.WIDE R8, R8, 0x4, R18 ;  /* 0x0000000408087825 */ /* 0x004fc800078e0212 */
[----:B------:R-:W-:Y:S05]  /*bf80*/  CALL.REL.NOINC `($_ZN7cutlass13device_kernelIN5flash19enable_sm80_to_sm89INS1_16FlashAttnBwdSm80INS1_25CollectiveMainloopBwdSm80ILi2ELi2EN4cute5tupleIJNS5_1CILi64EEENS7_ILi128EEES8_EEENS_10bfloat16_tEfNS_4arch4Sm80ELb1ELb0ELb1ELb0ELb0ELb0ELb0ELb0ELi2ELi2ELi4ELi2ELb1EEENS1_21CollectiveEpilogueBwdISA_SB_SD_Li256ELb0ELb0ELi2EEENS1_25SingleTileBwdLPTSchedulerILb0ELi128ELb0EEEEEEEEEvNT_6ParamsE$_ZN4cute8smem_ptrIPfECI1NS_12iter_adaptorIS1_S2_EEES1_) ;  /* 0xffffc99000007944 */ /* 0x000fea0003c3ffff */
[----:B-1----:R1:W5:Y:S01]  /*bf90*/  LDL.64 R6, [R1+0x168] ;  /* 0x0001680001067983 */ /* 0x0023620000100a00 */
[----:B------:R-:W-:-:S03]  /*bfa0*/  MOV R16, 0xbfc0 ;  /* 0x0000bfc000107802 */ /* 0x000fc60000000f00 */
[----:B-1---5:R-:W-:Y:S05]  /*bfb0*/  CALL.REL.NOINC `($_ZN7cutlass13device_kernelIN5flash19enable_sm80_to_sm89INS1_16FlashAttnBwdSm80INS1_25CollectiveMainloopBwdSm80ILi2ELi2EN4cute5tupleIJNS5_1CILi64EEENS7_ILi128EEES8_EEENS_10bfloat16_tEfNS_4arch4Sm80ELb1ELb0ELb1ELb0ELb0ELb0ELb0ELb0ELi2ELi2ELi4ELi2ELb1EEENS1_21CollectiveEpilogueBwdISA_SB_SD_Li256ELb0ELb0ELi2EEENS1_25SingleTileBwdLPTSchedulerILb0ELi128ELb0EEEEEEEEEvNT_6ParamsE$_ZN4cute3eso3ESOILb1ELb0EJNS_6LayoutINS_5tupleIJNS3_IJNS_1CILi4EEENS4_ILi1EEEEEES6_EEENS3_IJNS3_IJS6_NS4_ILi0EEEEEES9_EEEEENS_10ViewEngineINS_8smem_ptrIPfEEEEEEC2ERKSC_RKSH_) ;  /* 0xffffc23000007944 */ /* 0x022fea0003c3ffff */
[----:B------:R2:W5:Y:S04]  /*bfc0*/  LDL.64 R18, [R14+0x48] ;  /* 0x000048000e127983 */ /* 0x0005680000100a00 */
[----:B-1----:R2:W5:Y:S01]  /*bfd0*/  LDL.64 R8, [R1+0x168] ;  /* 0x0001680001087983 */ /* 0x0025620000100a00 */
[----:B------:R-:W-:-:S02]  /*bfe0*/  MOV R7, RZ ;  /* 0x000000ff00077202 */ /* 0x000fc40000000f00 */
[----:B------:R-:W-:Y:S02]  /*bff0*/  MOV R16, 0xc010 ;  /* 0x0000c01000107802 */ /* 0x000fe40000000f00 */
[----:B--2--5:R-:W-:Y:S05]  /*c000*/  CALL.REL.NOINC `($_ZN7cutlass13device_kernelIN5flash19enable_sm80_to_sm89INS1_16FlashAttnBwdSm80INS1_25CollectiveMainloopBwdSm80ILi2ELi2EN4cute5tupleIJNS5_1CILi64EEENS7_ILi128EEES8_EEENS_10bfloat16_tEfNS_4arch4Sm80ELb1ELb0ELb1ELb0ELb0ELb0ELb0ELb0ELi2ELi2ELi4ELi2ELb1EEENS1_21CollectiveEpilogueBwdISA_SB_SD_Li256ELb0ELb0ELi2EEENS1_25SingleTileBwdLPTSchedulerILb0ELi128ELb0EEEEEEEEEvNT_6ParamsE$_ZN4cute3eso3ESOILb1ELb0EJNS_1CILi0EEEiEEC2ERKS3_RKi) ;  /* 0xffffbe5000007944 */ /* 0x024fea0003c3ffff */
[----:B-1----:R1:W5:Y:S01]  /*c010*/  LD.E R7, [R18.64] ;  /* 0x0000000412077980 */ /* 0x002362000c101900 */
[----:B------:R-:W-:-:S03]  /*c020*/  MOV R20, 0xc040 ;  /* 0x0000c04000147802 */ /* 0x000fc60000000f00 */
[----:B-1---5:R-:W-:Y:S05]  /*c030*/  CALL.REL.NOINC `($_ZN7cutlass13device_kernelIN5flash19enable_sm80_to_sm89INS1_16FlashAttnBwdSm80INS1_25CollectiveMainloopBwdSm80ILi2ELi2EN4cute5tupleIJNS5_1CILi64EEENS7_ILi128EEES8_EEENS_10bfloat16_tEfNS_4arch4Sm80ELb1ELb0ELb1ELb0ELb0ELb0ELb0ELb0ELi2ELi2ELi4ELi2ELb1EEENS1_21CollectiveEpilogueBwdISA_SB_SD_Li256ELb0ELb0ELi2EEENS1_25SingleTileBwdLPTSchedulerILb0ELi128ELb0EEEEEEEEEvNT_6ParamsE$_ZZN4cuteplIJiEJNS_1CILi0EEEEEEDaRKNS_15ArithmeticTupleIJDpT_EEERKNS3_IJDpT0_EEEENKUlDpRKT_E_clIJiEEEDaSH_) ;  /* 0xffffebb000007944 */ /* 0x022fea0003c3ffff */
[----:B-----5:R-:W-:Y:S01]  /*c040*/  ISETP.GT.AND P0, PT, R6, 0x3f, PT ;  /* 0x0000003f0600780c */ /* 0x020fe20003f04270 */
[----:B------:R-:W-:Y:S01]  /*c050*/  IMAD.MOV.U32 R6, RZ, RZ, R12 ;  /* 0x000000ffff067224 */ /* 0x000fe200078e000c */
[----:B------:R-:W-:-:S11]  /*c060*/  MOV R7, 0x0 ;  /* 0x0000000000077802 */ /* 0x000fd60000000f00 */
[----:B------:R-:W-:Y:S05]  /*c070*/  @P0 RET.REL.NODEC R6 `(_ZN7cutlass13device_kernelIN5flash19enable_sm80_to_sm89INS1_16FlashAttnBwdSm80INS1_25CollectiveMainloopBwdSm80ILi2ELi2EN4cute5tupleIJNS5_1CILi64EEENS7_ILi128EEES8_EEENS_10bfloat16_tEfNS_4arch4Sm80ELb1ELb0ELb1ELb0ELb0ELb0ELb0ELb0ELi2ELi2ELi4ELi2ELb1EEENS1_21CollectiveEpilogueBwdISA_SB_SD_Li256ELb0ELb0ELi2EEENS1_25SingleTileBwdLPTSchedulerILb0ELi128ELb0EEEEEEEEEvNT_6ParamsE) ;  /* 0xffff3f8006000950 */ /* 0x000fea0003c3ffff */
[----:B------:R-:W5:Y:S01]  /*c080*/  LDL.64 R14, [R14+0x50] ;  /* 0x000050000e0e7983 */ /* 0x000f620000100a00 */
[----:B------:R-:W-:Y:S02]  /*c090*/  MOV R7, RZ ;  /* 0x000000ff00077202 */ /* 0x000fe40000000f00 */
[----:B------:R-:W-:Y:S02]  /*c0a0*/  MOV R16, 0xc0c0 ;  /* 0x0000c0c000107802 */ /* 0x000fe40000000f00 */
[----:B-1---5:R-:W-:Y:S05]  /*c0b0*/  CALL.REL.NOINC `($_ZN7cutlass13device_kernelIN5flash19enable_sm80_to_sm89INS1_16FlashAttnBwdSm80INS1_25CollectiveMainloopBwdSm80ILi2ELi2EN4cute5tupleIJNS5_1CILi64EEENS7_ILi128EEES8_EEENS_10bfloat16_tEfNS_4arch4Sm80ELb1ELb0ELb1ELb0ELb0ELb0ELb0ELb0ELi2ELi2ELi4ELi2ELb1EEENS1_21CollectiveEpilogueBwdISA_SB_SD_Li256ELb0ELb0ELi2EEENS1_25SingleTileBwdLPTSchedulerILb0ELi128ELb0EEEEEEEEEvNT_6ParamsE$_ZN4cute3eso3ESOILb1ELb0EJNS_10UnderscoreEiEEC2ERKS2_RKi) ;  /* 0xffffbba000007944 */ /* 0x022fea0003c3ffff */
[----:B-1----:R-:W-:Y:S02]  /*c0c0*/  MOV R6, R13 ;  /* 0x0000000d00067202 */ /* 0x002fe40000000f00 */
[----:B------:R-:W-:Y:S02]  /*c0d0*/  MOV R16, 0xc0f0 ;  /* 0x0000c0f000107802 */ /* 0x000fe40000000f00 */
[----:B------:R-:W-:Y:S05]  /*c0e0*/  CALL.REL.NOINC `($_ZN7cutlass13device_kernelIN5flash19enable_sm80_to_sm89INS1_16FlashAttnBwdSm80INS1_25CollectiveMainloopBwdSm80ILi2ELi2EN4cute5tupleIJNS5_1CILi64EEENS7_ILi128EEES8_EEENS_10bfloat16_tEfNS_4arch4Sm80ELb1ELb0ELb1ELb0ELb0ELb0ELb0ELb0ELi2ELi2ELi4ELi2ELb1EEENS1_21CollectiveEpilogueBwdISA_SB_SD_Li256ELb0ELb0ELi2EEENS1_25SingleTileBwdLPTSchedulerILb0ELi128ELb0EEEEEEEEEvNT_6ParamsE$_ZN4cute8gmem_ptrIPKfECI1NS_12iter_adaptorIS2_S3_EEES2_) ;  /* 0xffffc76000007944 */ /* 0x000fea0003c3ffff */
[----:B-1----:R1:W5:Y:S01]  /*c0f0*/  LDL.64 R6, [R1+0x160] ;  /* 0x0001600001067983 */ /* 0x0023620000100a00 */
[----:B------:R-:W-:-:S03]  /*c100*/  MOV R16, 0xc120 ;  /* 0x0000c12000107802 */ /* 0x000fc60000000f00 */
[----:B-1---5:R-:W-:Y:S05]  /*c110*/  CALL.REL.NOINC `($_ZN7cutlass13device_kernelIN5flash19enable_sm80_to_sm89INS1_16FlashAttnBwdSm80INS1_25CollectiveMainloopBwdSm80ILi2ELi2EN4cute5tupleIJNS5_1CILi64EEENS7_ILi128EEES8_EEENS_10bfloat16_tEfNS_4arch4Sm80ELb1ELb0ELb1ELb0ELb0ELb0ELb0ELb0ELi2ELi2ELi4ELi2ELb1EEENS1_21CollectiveEpilogueBwdISA_SB_SD_Li256ELb0ELb0ELi2EEENS1_25SingleTileBwdLPTSchedulerILb0ELi128ELb0EEEEEEEEEvNT_6ParamsE$_ZN4cute3eso3ESOILb1ELb0EJNS_6LayoutINS_5tupleIJNS3_IJNS_1CILi4EEENS4_ILi1EEEEEEEEENS3_IJNS3_IJS6_NS4_ILi0EEEEEEEEEEENS_10ViewEngineINS_8gmem_ptrIPKfEEEEEEC2ERKSC_RKSI_) ;  /* 0xffffc01000007944 */ /* 0x022fea0003c3ffff */
[----:B-1----:R1:W5:Y:S01]  /*c120*/  LDL.64 R10, [R1+0x160] ;  /* 0x00016000010a7983 */ /* 0x0023620000100a00 */
[----:B------:R-:W-:Y:S02]  /*c130*/  MOV R7, RZ ;  /* 0x000000ff00077202 */ /* 0x000fe40000000f00 */
[----:B------:R-:W-:Y:S02]  /*c140*/  MOV R16, 0xc160 ;  /* 0x0000c16000107802 */ /* 0x000fe40000000f00 */
[----:B-1---5:R-:W-:Y:S05]  /*c150*/  CALL.REL.NOINC `($_ZN7cutlass13device_kernelIN5flash19enable_sm80_to_sm89INS1_16FlashAttnBwdSm80INS1_25CollectiveMainloopBwdSm80ILi2ELi2EN4cute5tupleIJNS5_1CILi64EEENS7_ILi128EEES8_EEENS_10bfloat16_tEfNS_4arch4Sm80ELb1ELb0ELb1ELb0ELb0ELb0ELb0ELb0ELi2ELi2ELi4ELi2ELb1EEENS1_21CollectiveEpilogueBwdISA_SB_SD_Li256ELb0ELb0ELi2EEENS1_25SingleTileBwdLPTSchedulerILb0ELi128ELb0EEEEEEEEEvNT_6ParamsE$_ZN4cute3eso3ESOILb1ELb0EJNS_10UnderscoreEiEEC2ERKS2_RKi) ;  /* 0xffffbb0000007944 */ /* 0x022fea0003c3ffff */
[----:B-1----:R-:W-:Y:S02]  /*c160*/  MOV R6, R13 ;  /* 0x0000000d00067202 */ /* 0x002fe40000000f00 */
[----:B------:R-:W-:-:S02]  /*c170*/  MOV R16, 0xc190 ;  /* 0x0000c19000107802 */ /* 0x000fc40000000f00 */
[----:B------:R-:W-:Y:S05]  /*c180*/  CALL.REL.NOINC `($_ZN7cutlass13device_kernelIN5flash19enable_sm80_to_sm89INS1_16FlashAttnBwdSm80INS1_25CollectiveMainloopBwdSm80ILi2ELi2EN4cute5tupleIJNS5_1CILi64EEENS7_ILi128EEES8_EEENS_10bfloat16_tEfNS_4arch4Sm80ELb1ELb0ELb1ELb0ELb0ELb0ELb0ELb0ELi2ELi2ELi4ELi2ELb1EEENS1_21CollectiveEpilogueBwdISA_SB_SD_Li256ELb0ELb0ELi2EEENS1_25SingleTileBwdLPTSchedulerILb0ELi128ELb0EEEEEEEEEvNT_6ParamsE$_ZN4cute8smem_ptrIPfECI1NS_12iter_adaptorIS1_S2_EEES1_) ;  /* 0xffffc79000007944 */ /* 0x000fea0003c3ffff */
[----:B-1----:R1:W5:Y:S01]  /*c190*/  LDL.64 R6, [R1+0x160] ;  /* 0x0001600001067983 */ /* 0x0023620000100a00 */
[----:B------:R-:W-:-:S03]  /*c1a0*/  MOV R16, 0xc1c0 ;  /* 0x0000c1c000107802 */ /* 0x000fc60000000f00 */
[----:B-1---5:R-:W-:Y:S05]  /*c1b0*/  CALL.REL.NOINC `($_ZN7cutlass13device_kernelIN5flash19enable_sm80_to_sm89INS1_16FlashAttnBwdSm80INS1_25CollectiveMainloopBwdSm80ILi2ELi2EN4cute5tupleIJNS5_1CILi64EEENS7_ILi128EEES8_EEENS_10bfloat16_tEfNS_4arch4Sm80ELb1ELb0ELb1ELb0ELb0ELb0ELb0ELb0ELi2ELi2ELi4ELi2ELb1EEENS1_21CollectiveEpilogueBwdISA_SB_SD_Li256ELb0ELb0ELi2EEENS1_25SingleTileBwdLPTSchedulerILb0ELi128ELb0EEEEEEEEEvNT_6ParamsE$_ZN4cute3eso3ESOILb1ELb0EJNS_6LayoutINS_5tupleIJNS3_IJNS_1CILi4EEENS4_ILi1EEEEEEEEENS3_IJNS3_IJS6_NS4_ILi0EEEEEEEEEEENS_10ViewEngineINS_8smem_ptrIPfEEEEEEC2ERKSC_RKSH_) ;  /* 0xffffbfb000007944 */ /* 0x022fea0003c3ffff */
[----:B-1----:R1:W5:Y:S01]  /*c1c0*/  LDL.64 R8, [R1+0x160] ;  /* 0x0001600001087983 */ /* 0x0023620000100a00 */
[----:B------:R-:W-:-:S02]  /*c1d0*/  MOV R6, R4 ;  /* 0x0000000400067202 */ /* 0x000fc40000000f00 */
[----:B------:R-:W-:Y:S02]  /*c1e0*/  MOV R16, 0xc200 ;  /* 0x0000c20000107802 */ /* 0x000fe40000000f00 */
[----:B-1---5:R-:W-:Y:S05]  /*c1f0*/  CALL.REL.NOINC `($_ZN7cutlass13device_kernelIN5flash19enable_sm80_to_sm89INS1_16FlashAttnBwdSm80INS1_25CollectiveMainloopBwdSm80ILi2ELi2EN4cute5tupleIJNS5_1CILi64EEENS7_ILi128EEES8_EEENS_10bfloat16_tEfNS_4arch4Sm80ELb1ELb0ELb1ELb0ELb0ELb0ELb0ELb0ELi2ELi2ELi4ELi2ELb1EEENS1_21CollectiveEpilogueBwdISA_SB_SD_Li256ELb0ELb0ELi2EEENS1_25SingleTileBwdLPTSchedulerILb0ELi128ELb0EEEEEEEEEvNT_6ParamsE$_ZN4cute8gmem_ptrIPKfECI1NS_12iter_adaptorIS2_S3_EEES2_) ;  /* 0xffffc65000007944 */ /* 0x022fea0003c3ffff */
[----:B-1----:R1:W5:Y:S01]  /*c200*/  LDL.64 R6, [R1+0x168] ;  /* 0x0001680001067983 */ /* 0x0023620000100a00 */
[----:B------:R-:W-:-:S03]  /*c210*/  MOV R16, 0xc230 ;  /* 0x0000c23000107802 */ /* 0x000fc60000000f00 */
[----:B-1---5:R-:W-:Y:S05]  /*c220*/  CALL.REL.NOINC `($_ZN7cutlass13device_kernelIN5flash19enable_sm80_to_sm89INS1_16FlashAttnBwdSm80INS1_25CollectiveMainloopBwdSm80ILi2ELi2EN4cute5tupleIJNS5_1CILi64EEENS7_ILi128EEES8_EEENS_10bfloat16_tEfNS_4arch4Sm80ELb1ELb0ELb1ELb0ELb0ELb0ELb0ELb0ELi2ELi2ELi4ELi2ELb1EEENS1_21CollectiveEpilogueBwdISA_SB_SD_Li256ELb0ELb0ELi2EEENS1_25SingleTileBwdLPTSchedulerILb0ELi128ELb0EEEEEEEEEvNT_6ParamsE$_ZN4cute8gmem_ptrIPKN7cutlass9uint128_tEECI1NS_12iter_adaptorIS4_S5_EEES4_) ;  /* 0xffffc5d000007944 */ /* 0x022fea0003c3ffff */
[----:B------:R1:W5:Y:S01]  /*c230*/  LDL.64 R6, [R1+0x168] ;  /* 0x0001680001067983 */ /* 0x0003620000100a00 */
[----:B------:R-:W-:-:S03]  /*c240*/  MOV R16, 0xc260 ;  /* 0x0000c26000107802 */ /* 0x000fc60000000f00 */
[----:B-1---5:R-:W-:Y:S05]  /*c250*/  CALL.REL.NOINC `($_ZN7cutlass13device_kernelIN5flash19enable_sm80_to_sm89INS1_16FlashAttnBwdSm80INS1_25CollectiveMainloopBwdSm80ILi2ELi2EN4cute5tupleIJNS5_1CILi64EEENS7_ILi128EEES8_EEENS_10bfloat16_tEfNS_4arch4Sm80ELb1ELb0ELb1ELb0ELb0ELb0ELb0ELb0ELi2ELi2ELi4ELi2ELb1EEENS1_21CollectiveEpilogueBwdISA_SB_SD_Li256ELb0ELb0ELi2EEENS1_25SingleTileBwdLPTSchedulerILb0ELi128ELb0EEEEEEEEEvNT_6ParamsE$_ZN4cute3eso3ESOILb1ELb0EJNS_6LayoutINS_5tupleIJNS3_IJNS_1CILi1EEES5_EEEEEENS3_IJNS3_IJS5_NS4_ILi0EEEEEEEEEEENS_10ViewEngineINS_8gmem_ptrIPKN7cutlass9uint128_tEEEEEEEC2ERKSB_RKSJ_) ;  /* 0xffffbe4000007944 */ /* 0x022fea0003c3ffff */
[----:B------:R2:W5:Y:S01]  /*c260*/  LDL.64 R20, [R1+0x168] ;  /* 0x0001680001147983 */ /* 0x0005620000100a00 */
[----:B-1----:R-:W-:Y:S02]  /*c270*/  MOV R6, R4 ;  /* 0x0000000400067202 */ /* 0x002fe40000000f00 */
[----:B------:R-:W-:Y:S02]  /*c280*/  MOV R16, 0xc2a0 ;  /* 0x0000c2a000107802 */ /* 0x000fe40000000f00 */
[----:B--2--5:R-:W-:Y:S05]  /*c290*/  CALL.REL.NOINC `($_ZN7cutlass13device_kernelIN5flash19enable_sm80_to_sm89INS1_16FlashAttnBwdSm80INS1_25CollectiveMainloopBwdSm80ILi2ELi2EN4cute5tupleIJNS5_1CILi64EEENS7_ILi128EEES8_EEENS_10bfloat16_tEfNS_4arch4Sm80ELb1ELb0ELb1ELb0ELb0ELb0ELb0ELb0ELi2ELi2ELi4ELi2ELb1EEENS1_21CollectiveEpilogueBwdISA_SB_SD_Li256ELb0ELb0ELi2EEENS1_25SingleTileBwdLPTSchedulerILb0ELi128ELb0EEEEEEEEEvNT_6ParamsE$_ZN4cute8smem_ptrIPfECI1NS_12iter_adaptorIS1_S2_EEES1_) ;  /* 0xffffc68000007944 */ /* 0x024fea0003c3ffff */
[----:B-1----:R1:W5:Y:S01]  /*c2a0*/  LDL.64 R6, [R1+0x168] ;  /* 0x0001680001067983 */ /* 0x0023620000100a00 */
        /* <DEDUP_REMOVED lines=8> */
[----:B------:R-:W2:Y:S01]  /*c330*/  LD.E.U8 R14, [R14.64] ;  /* 0x000000040e0e7980 */ /* 0x000ea2000c101100 */
[----:B------:R-:W-:Y:S02]  /*c340*/  MOV R13, 0x0 ;  /* 0x00000000000d7802 */ /* 0x000fe40000000f00 */
[----:B--2---:R-:W-:-:S13]  /*c350*/  ISETP.NE.AND P0, PT, R14, RZ, PT ;  /* 0x000000ff0e00720c */ /* 0x004fda0003f05270 */
[----:B------:R-:W-:Y:S01]  /*c360*/  @!PT LDS RZ, [RZ] ;  /* 0x00000000fffff984 */ /* 0x000fe20000000800 */
[----:B------:R-:W-:Y:S01]  /*c370*/  @!PT LDS RZ, [RZ] ;  /* 0x00000000fffff984 */ /* 0x000fe20000000800 */
[----:B------:R-:W-:Y:S01]  /*c380*/  @!PT LDS RZ, [RZ] ;  /* 0x00000000fffff984 */ /* 0x000fe20000000800 */
[----:B------:R1:W-:Y:S01]  /*c390*/  LDGSTS.E.BYPASS.LTC128B.128 [R6], [R20.64], P0 ;  /* 0x0000000014067fae */ /* 0x0003e20008101d44 */
[----:B------:R-:W-:Y:S05]  /*c3a0*/  RET.REL.NODEC R12 `(_ZN7cutlass13device_kernelIN5flash19enable_sm80_to_sm89INS1_16FlashAttnBwdSm80INS1_25CollectiveMainloopBwdSm80ILi2ELi2EN4cute5tupleIJNS5_1CILi64EEENS7_ILi128EEES8_EEENS_10bfloat16_tEfNS_4arch4Sm80ELb1ELb0ELb1ELb0ELb0ELb0ELb0ELb0ELi2ELi2ELi4ELi2ELb1EEENS1_21CollectiveEpilogueBwdISA_SB_SD_Li256ELb0ELb0ELi2EEENS1_25SingleTileBwdLPTSchedulerILb0ELi128ELb0EEEEEEEEEvNT_6ParamsE) ;  /* 0xffff3c500c007950 */ /* 0x000fea0003c3ffff */
        .type           $_ZN7cutlass13device_kernelIN5flash19enable_sm80_to_sm89INS1_16FlashAttnBwdSm80INS1_25CollectiveMainloopBwdSm80ILi2ELi2EN4cute5tupleIJNS5_1CILi64EEENS7_ILi128EEES8_EEENS_10bfloat16_tEfNS_4arch4Sm80ELb1ELb0ELb1ELb0ELb0ELb0ELb0ELb0ELi2ELi2ELi4ELi2ELb1EEENS1_21CollectiveEpilogueBwdISA_SB_SD_Li256ELb0ELb0ELi2EEENS1_25SingleTileBwdLPTSchedulerILb0ELi128ELb0EEEEEEEEEvNT_6ParamsE$_ZZN5flash25CollectiveMainloopBwdSm80ILi2ELi2EN4cute5tupleIJNS1_1CILi64EEENS3_ILi128EEES4_EEEN7cutlass10bfloat16_tEfNS7_4arch4Sm80ELb1ELb0ELb1ELb0ELb0ELb0ELb0ELb0ELi2ELi2ELi4ELi2ELb1EE3mmaINS_16FlashAttnBwdSm80ISB_NS_21CollectiveEpilogueBwdIS6_S8_SA_Li256ELb0ELb0ELi2EEENS_25SingleTileBwdLPTSchedulerILb0ELi128ELb0EEEE13SharedStorageENS1_6TensorINS1_11ArrayEngineIfLm32EEENS1_6LayoutINS2_IJNS2_IJNS3_ILi2EEESO_EEESO_NS3_ILi4EEEEEENS2_IJNS2_IJNS3_ILi1EEESO_EEESQ_NS3_ILi8EEEEEEEEEEEEbRKNSB_6ParamsERT0_S12_iNS2_IJiiiEEERT_ENKUliiE_clEii,@function
        .size           $_ZN7cutlass13device_kernelIN5flash19enable_sm80_to_sm89INS1_16FlashAttnBwdSm80INS1_25CollectiveMainloopBwdSm80ILi2ELi2EN4cute5tupleIJNS5_1CILi64EEENS7_ILi128EEES8_EEENS_10bfloat16_tEfNS_4arch4Sm80ELb1ELb0ELb1ELb0ELb0ELb0ELb0ELb0ELi2ELi2ELi4ELi2ELb1EEENS1_21CollectiveEpilogueBwdISA_SB_SD_Li256ELb0ELb0ELi2EEENS1_25SingleTileBwdLPTSchedulerILb0ELi128ELb0EEEEEEEEEvNT_6ParamsE$_ZZN5flash25CollectiveMainloopBwdSm80ILi2ELi2EN4cute5tupleIJNS1_1CILi64EEENS3_ILi128EEES4_EEEN7cutlass10bfloat16_tEfNS7_4arch4Sm80ELb1ELb0ELb1ELb0ELb0ELb0ELb0ELb0ELi2ELi2ELi4ELi2ELb1EE3mmaINS_16FlashAttnBwdSm80ISB_NS_21CollectiveEpilogueBwdIS6_S8_SA_Li256ELb0ELb0ELi2EEENS_25SingleTileBwdLPTSchedulerILb0ELi128ELb0EEEE13SharedStorageENS1_6TensorINS1_11ArrayEngineIfLm32EEENS1_6LayoutINS2_IJNS2_IJNS3_ILi2EEESO_EEESO_NS3_ILi4EEEEEENS2_IJNS2_IJNS3_ILi1EEESO_EEESQ_NS3_ILi8EEEEEEEEEEEEbRKNSB_6ParamsERT0_S12_iNS2_IJiiiEEERT_ENKUliiE_clEii,(.L_x_4550 - $_ZN7cutlass13device_kernelIN5flash19enable_sm80_to_sm89INS1_16FlashAttnBwdSm80INS1_25CollectiveMainloopBwdSm80ILi2ELi2EN4cute5tupleIJNS5_1CILi64EEENS7_ILi128EEES8_EEENS_10bfloat16_tEfNS_4arch4Sm80ELb1ELb0ELb1ELb0ELb0ELb0ELb0ELb0ELi2ELi2ELi4ELi2ELb1EEENS1_21CollectiveEpilogueBwdISA_SB_SD_Li256ELb0ELb0ELi2EEENS1_25SingleTileBwdLPTSchedulerILb0ELi128ELb0EEEEEEEEEvNT_6ParamsE$_ZZN5flash25CollectiveMainloopBwdSm80ILi2ELi2EN4cute5tupleIJNS1_1CILi64EEENS3_ILi128EEES4_EEEN7cutlass10bfloat16_tEfNS7_4arch4Sm80ELb1ELb0ELb1ELb0ELb0ELb0ELb0ELb0ELi2ELi2ELi4ELi2ELb1EE3mmaINS_16FlashAttnBwdSm80ISB_NS_21CollectiveEpilogueBwdIS6_S8_SA_Li256ELb0ELb0ELi2EEENS_25SingleTileBwdLPTSchedulerILb0ELi128ELb0EEEE13SharedStorageENS1_6TensorINS1_11ArrayEngineIfLm32EEENS1_6LayoutINS2_IJNS2_IJNS3_ILi2EEESO_EEESO_NS3_ILi4EEEEEENS2_IJNS2_IJNS3_ILi1EEESO_EEESQ_NS3_ILi8EEEEEEEEEEEEbRKNSB_6ParamsERT0_S12_iNS2_IJiiiEEERT_ENKUliiE_clEii)
$_ZN7cutlass13device_kernelIN5flash19enable_sm80_to_sm89INS1_16FlashAttnBwdSm80INS1_25CollectiveMainloopBwdSm80ILi2ELi2EN4cute5tupleIJNS5_1CILi64EEENS7_ILi128EEES8_EEENS_10bfloat16_tEfNS_4arch4Sm80ELb1ELb0ELb1ELb0ELb0ELb0ELb0ELb0ELi2ELi2ELi4ELi2ELb1EEENS1_21CollectiveEpilogueBwdISA_SB_SD_Li256ELb0ELb0ELi2EEENS1_25SingleTileBwdLPTSchedulerILb0ELi128ELb0EEEEEEEEEvNT_6ParamsE$_ZZN5flash25CollectiveMainloopBwdSm80ILi2ELi2EN4cute5tupleIJNS1_1CILi64EEENS3_ILi128EEES4_EEEN7cutlass10bfloat16_tEfNS7_4arch4Sm80ELb1ELb0ELb1ELb0ELb0ELb0ELb0ELb0ELi2ELi2ELi4ELi2ELb1EE3mmaINS_16FlashAttnBwdSm80ISB_NS_21CollectiveEpilogueBwdIS6_S8_SA_Li256ELb0ELb0ELi2EEENS_25SingleTileBwdLPTSchedulerILb0ELi128ELb0EEEE13SharedStorageENS1_6TensorINS1_11ArrayEngineIfLm32EEENS1_6LayoutINS2_IJNS2_IJNS3_ILi2EEESO_EEESO_NS3_ILi4EEEEEENS2_IJNS2_IJNS3_ILi1EEESO_EEESQ_NS3_ILi8EEEEEEEEEEEEbRKNSB_6ParamsERT0_S12_iNS2_IJiiiEEERT_ENKUliiE_clEii:
        /* <DEDUP_REMOVED lines=355> */
.L_x_658:
        /* <DEDUP_REMOVED lines=10> */
.L_x_4550:


//--------------------- .text._ZN7cutlass13device_kernelIN5flash19enable_sm80_to_sm89INS1_16FlashAttnBwdSm80INS1_25CollectiveMainloopBwdSm80ILi2ELi2EN4cute5tupleIJNS5_1CILi64EEENS7_ILi128EEES8_EEENS_10bfloat16_tEfNS_4arch4Sm80ELb1ELb0ELb1ELb0ELb1ELb0ELb0ELb0ELi2ELi2ELi4ELi2ELb1EEENS1_21CollectiveEpilogueBwdISA_SB_SD_Li256ELb0ELb0ELi2EEENS1_25SingleTileBwdLPTSchedulerILb0ELi128ELb1EEEEEEEEEvNT_6ParamsE --------------------------
	.section	.text._ZN7cutlass13device_kernelIN5flash19enable_sm80_to_sm89INS1_16FlashAttnBwdSm80INS1_25CollectiveMainloopBwdSm80ILi2ELi2EN4cute5tupleIJNS5_1CILi64EEENS7_ILi128EEES8_EEENS_10bfloat16_tEfNS_4arch4Sm80ELb1ELb0ELb1ELb0ELb1ELb0ELb0ELb0ELi2ELi2ELi4ELi2ELb1EEENS1_21CollectiveEpilogueBwdISA_SB_SD_Li256ELb0ELb0ELi2EEENS1_25SingleTileBwdLPTSchedulerILb0ELi128ELb1EEEEEEEEEvNT_6ParamsE,"ax",@progbits
	.sectioninfo	@"SHI_REGISTERS=252"
	.align	128
.text._ZN7cutlass13device_kernelIN5flash19enable_sm80_to_sm89INS1_16FlashAttnBwdSm80INS1_25CollectiveMainloopBwdSm80ILi2ELi2EN4cute5tupleIJNS5_1CILi64EEENS7_ILi128EEES8_EEENS_10bfloat16_tEfNS_4arch4Sm80ELb1ELb0ELb1ELb0ELb1ELb0ELb0ELb0ELi2ELi2ELi4ELi2ELb1EEENS1_21CollectiveEpilogueBwdISA_SB_SD_Li256ELb0ELb0ELi2EEENS1_25SingleTileBwdLPTSchedulerILb0ELi128ELb1EEEEEEEEEvNT_6ParamsE:
        .type           _ZN7cutlass13device_kernelIN5flash19enable_sm80_to_sm89INS1_16FlashAttnBwdSm80INS1_25CollectiveMainloopBwdSm80ILi2ELi2EN4cute5tupleIJNS5_1CILi64EEENS7_ILi128EEES8_EEENS_10bfloat16_tEfNS_4arch4Sm80ELb1ELb0ELb1ELb0ELb1ELb0ELb0ELb0ELi2ELi2ELi4ELi2ELb1EEENS1_21CollectiveEpilogueBwdISA_SB_SD_Li256ELb0ELb0ELi2EEENS1_25SingleTileBwdLPTSchedulerILb0ELi128ELb1EEEEEEEEEvNT_6ParamsE,@function
        .size           _ZN7cutlass13device_kernelIN5flash19enable_sm80_to_sm89INS1_16FlashAttnBwdSm80INS1_25CollectiveMainloopBwdSm80ILi2ELi2EN4cute5tupleIJNS5_1CILi64EEENS7_ILi128EEES8_EEENS_10bfloat16_tEfNS_4arch4Sm80ELb1ELb0ELb1ELb0ELb1ELb0ELb0ELb0ELi2ELi2ELi4ELi2ELb1EEENS1_21CollectiveEpilogueBwdISA_SB_SD_Li256ELb0ELb0ELi2EEENS1_25SingleTileBwdLPTSchedulerILb0ELi128ELb1EEEEEEEEEvNT_6ParamsE,(.L_x_4641 - _ZN7cutlass13device_kernelIN5flash19enable_sm80_to_sm89INS1_16FlashAttnBwdSm80INS1_25CollectiveMainloopBwdSm80ILi2ELi2EN4cute5tupleIJNS5_1CILi64EEENS7_ILi128EEES8_EEENS_10bfloat16_tEfNS_4arch4Sm80ELb1ELb0ELb1ELb0ELb1ELb0ELb0ELb0ELi2ELi2ELi4ELi2ELb1EEENS1_21CollectiveEpilogueBwdISA_SB_SD_Li256ELb0ELb0ELi2EEENS1_25SingleTileBwdLPTSchedulerILb0ELi128ELb1EEEEEEEEEvNT_6ParamsE)
        .other          _ZN7cutlass13device_kernelIN5flash19enable_sm80_to_sm89INS1_16FlashAttnBwdSm80INS1_25CollectiveMainloopBwdSm80ILi2ELi2EN4cute5tupleIJNS5_1CILi64EEENS7_ILi128EEES8_EEENS_10bfloat16_tEfNS_4arch4Sm80ELb1ELb0ELb1ELb0ELb1ELb0ELb0ELb0ELi2ELi2ELi4ELi2ELb1EEENS1_21CollectiveEpilogueBwdISA_SB_SD_Li256ELb0ELb0ELi2EEENS1_25SingleTileBwdLPTSchedulerILb0ELi128ELb1EEEEEEEEEvNT_6ParamsE,@"STO_CUDA_ENTRY STV_DEFAULT"
_ZN7cutlass13device_kernelIN5flash19enable_sm80_to_sm89INS1_16FlashAttnBwdSm80INS1_25CollectiveMainloopBwdSm80ILi2ELi2EN4cute5tupleIJNS5_1CILi64EEENS7_ILi128EEES8_EEENS_10bfloat16_tEfNS_4arch4Sm80ELb1ELb0ELb1ELb0ELb1ELb0ELb0ELb0ELi2ELi2ELi4ELi2ELb1EEENS1_21CollectiveEpilogueBwdISA_SB_SD_Li256ELb0ELb0ELi2EEENS1_25SingleTileBwdLPTSchedulerILb0ELi128ELb1EEEEEEEEEvNT_6ParamsE:
        /* <DEDUP_REMOVED lines=19> */
[----:B------:R-:W-:-:S04]  /*0130*/  MOV R0, c[0x0][0x3c4] ;  /* 0x0000f10000007a02 */ /* 0x000fc80000000f00 */
[----:B------:R-:W-:Y:S02]  /*0140*/  ISETP.NE.AND P0, PT, R0, 0x1, PT ;  /* 0x000000010000780c */ /* 0x000fe40003f05270 */
[----:B------:R-:W-:-:S11]  /*0150*/  MOV R0, R2 ;  /* 0x0000000200007202 */ /* 0x000fd60000000f00 */
[----:B------:R-:W-:-:S05]  /*0160*/  @P0 IMAD.HI.U32 R3, R2, c[0x0][0x3c8], RZ ;  /* 0x0000f20002030a27 */ /* 0x000fca00078e00ff */
[----:B------:R-:W-:-:S05]  /*0170*/  @P0 SHF.R.U32.HI R0, RZ, c[0x0][0x3cc], R3 ;  /* 0x0000f300ff000a19 */ /* 0x000fca0000011603 */
[----:B------:R-:W-:Y:S01]  /*0180*/  IMAD R5, R0, c[0x0][0x3c4], RZ ;  /* 0x0000f10000057a24 */ /* 0x000fe200078e02ff */
[----:B------:R-:W-:Y:S05]  /*0190*/  BRA `(.L_x_661) ;  /* 0x0000006000007947 */ /* 0x000fea0003800000 */
.L_x_660:
[----:B------:R-:W-:-:S04]  /*01a0*/  MOV R0, c[0x0][0x3ac] ;  /* 0x0000eb0000007a02 */ /* 0x000fc80000000f00 */
[----:B------:R-:W-:Y:S02]  /*01b0*/  ISETP.NE.AND P0, PT, R0, 0x1, PT ;  /* 0x000000010000780c */ /* 0x000fe40003f05270 */
[----:B------:R-:W-:-:S11]  /*01c0*/  MOV R0, R2 ;  /* 0x0000000200007202 */ /* 0x000fd60000000f00 */
[----:B------:R-:W-:-:S05]  /*01d0*/  @P0 IMAD.HI.U32 R3, R2, c[0x0][0x3b0], RZ ;  /* 0x0000ec0002030a27 */ /* 0x000fca00078e00ff */
[----:B------:R-:W-:-:S05]  /*01e0*/  @P0 SHF.R.U32.HI R0, RZ, c[0x0][0x3b4], R3 ;  /* 0x0000ed00ff000a19 */ /* 0x000fca0000011603 */
[----:B------:R-:W-:Y:S02]  /*01f0*/  IMAD R5, R0, c[0x0][0x3ac], RZ ;  /* 0x0000eb0000057a24 */ /* 0x000fe400078e02ff */
.L_x_661:
[----:B------:R-:W-:Y:S01]  /*0200*/  IMAD.MOV.U32 R3, RZ, RZ, c[0x0][0x3a0] ;  /* 0x0000e800ff037624 */ /* 0x000fe200078e00ff */
[----:B------:R-:W-:Y:S01]  /*0210*/  LOP3.LUT R0, RZ, R0, RZ, 0x33, !PT ;  /* 0x00000000ff007212 */ /* 0x000fe200078e33ff */
[----:B------:R-:W-:-:S03]  /*0220*/  IMAD.IADD R5, R2, 0x1, -R5 ;  /* 0x0000000102057824 */ /* 0x000fc600078e0a05 */
[----:B------:R-:W-:Y:S01]  /*0230*/  ISETP.NE.AND P0, PT, R3, 0x1, PT ;  /* 0x000000010300780c */ /* 0x000fe20003f05270 */
[----:B------:R-:W-:Y:S01]  /*0240*/  IMAD R4, R4, c[0x0][0x3ac], R5 ;  /* 0x0000eb0004047a24 */ /* 0x000fe200078e0205 */
[----:B------:R-:W-:-:S04]  /*0250*/  IADD3 R197, R0, c[0x0][0x394], RZ ;  /* 0x0000e50000c57a10 */ /* 0x000fc80007ffe0ff */
[----:B------:R-:W-:-:S07]  /*0260*/  MOV R199, R4 ;  /* 0x0000000400c77202 */ /* 0x000fce0000000f00 */
[----:B------:R-:W-:-:S05]  /*0270*/  @P0 IMAD.HI.U32 R2, R4, c[0x0][0x3a4], RZ ;  /* 0x0000e90004020a27 */ /* 0x000fca00078e00ff */
[----:B------:R-:W-:-:S04]  /*0280*/  @P0 SHF.R.U32.HI R199, RZ, c[0x0][0x3a8], R2 ;  /* 0x0000ea00ffc70a19 */ /* 0x000fc80000011602 */
[----:B------:R-:W-:-:S05]  /*0290*/  IADD3 R3, -R199, RZ, RZ ;  /* 0x000000ffc7037210 */ /* 0x000fca0007ffe1ff */
[----:B------:R-:W-:Y:S01]  /*02a0*/  IMAD R198, R3, c[0x0][0x3a0], R4 ;  /* 0x0000e80003c67a24 */ /* 0x000fe200078e0204 */
[----:B------:R-:W-:Y:S05]  /*02b0*/  BRA `(.L_x_662) ;  /* 0x0000021000007947 */ /* 0x000fea0003800000 */
.L_x_659:
        /* <DEDUP_REMOVED lines=16> */
.L_x_663:
[----:B------:R-:W-:-:S04]  /*03c0*/  MOV R0, c[0x0][0x3ac] ;  /* 0x0000eb0000007a02 */ /* 0x000fc80000000f00 */
[----:B------:R-:W-:Y:S02]  /*03d0*/  ISETP.NE.AND P0, PT, R0, 0x1, PT ;  /* 0x000000010000780c */ /* 0x000fe40003f05270 */
[----:B------:R-:W-:-:S11]  /*03e0*/  MOV R0, R3 ;  /* 0x0000000300007202 */ /* 0x000fd60000000f00 */
[----:B------:R-:W-:-:S05]  /*03f0*/  @P0 IMAD.HI.U32 R2, R3, c[0x0][0x3b0], RZ ;  /* 0x0000ec0003020a27 */ /* 0x000fca00078e00ff */
[----:B------:R-:W-:-:S05]  /*0400*/  @P0 SHF.R.U32.HI R0, RZ, c[0x0][0x3b4], R2 ;  /* 0x0000ed00ff000a19 */ /* 0x000fca0000011602 */
[----:B------:R-:W-:Y:S02]  /*0410*/  IMAD R4, R0, c[0x0][0x3ac], RZ ;  /* 0x0000eb0000047a24 */ /* 0x000fe400078e02ff */
.L_x_664:
        /* <DEDUP_REMOVED lines=10> */
[----:B------:R-:W-:Y:S02]  /*04c0*/  IMAD R198, R198, c[0x0][0x3a0], R5 ;  /* 0x0000e800c6c67a24 */ /* 0x000fe400078e0205 */
.L_x_662:
        /* <DEDUP_REMOVED lines=65> */
[----:B------:R-:W-:Y:S01]  /*08e0*/  IADD3 R8, R8, 0x3f, RZ ;  /* 0x0000003f08087810 */ /* 0x000fe20007ffe0ff */
[----:B------:R-:W-:Y:S01]  /*08f0*/  USHF.L.U32 UR9, UR4, 0x6, URZ ;  /* 0x0000000604097899 */ /* 0x000fe2000800063f */
[C---:B------:R-:W-:Y:S01]  /*0900*/  IADD3 R18, P0, R4.reuse, 0xc280, RZ ;  /* 0x0000c28004127810 */ /* 0x040fe20007f1e0ff */
[----:B------:R-:W-:Y:S01]  /*0910*/  USHF.L.U64.HI UR10, UR4, UR6, UR5 ;  /* 0x00000006040a7299 */ /* 0x000fe20008010205 */
[----:B------:R-:W-:Y:S01]  /*0920*/  IADD3 R3, R3, 0x3f, RZ ;  /* 0x0000003f03037810 */ /* 0x000fe20007ffe0ff */
[----:B------:R-:W-:Y:S01]  /*0930*/  USHF.L.U32 UR11, UR4, 0x5, URZ ;  /* 0x00000005040b7899 */ /* 0x000fe2000800063f */
[----:B------:R-:W-:Y:S01]  /*0940*/  IADD3 R12, P1, R4, 0xc080, RZ ;  /* 0x0000c080040c7810 */ /* 0x000fe20007f3e0ff */
[----:B------:R-:W-:Y:S01]  /*0950*/  IMAD.X R19, RZ, RZ, R5, P0 ;  /* 0x000000ffff137224 */ /* 0x000fe200000e0605 */
[----:B------:R-:W-:Y:S01]  /*0960*/  SHF.R.S32.HI R6, RZ, 0x1f, R3 ;  /* 0x0000001fff067819 */ /* 0x000fe20000011403 */
[----:B------:R-:W-:Y:S01]  /*0970*/  ULDC.64 UR4, c[0x0][0x208] ;  /* 0x0000820000047ab9 */ /* 0x000fe20000000a00 */
[----:B------:R-:W-:Y:S01]  /*0980*/  IADD3.X R13, RZ, R5, RZ, P1, !PT ;  /* 0x00000005ff0d7210 */ /* 0x000fe20000ffe4ff */
[----:B------:R-:W-:Y:S01]  /*0990*/  USHF.L.U64.HI UR7, UR4, UR7, UR5 ;  /* 0x0000000704077299 */ /* 0x000fe20008010205 */
[----:B------:R-:W-:Y:S01]  /*09a0*/  LEA.HI R6, R6, R3, RZ, 0x6 ;  /* 0x0000000306067211 */ /* 0x000fe200078f30ff */
[----:B------:R-:W-:Y:S01]  /*09b0*/  IMAD.U32 R5, RZ, RZ, UR10 ;  /* 0x0000000aff057e24 */ /* 0x000fe2000f8e00ff */
[----:B------:R-:W-:Y:S01]  /*09c0*/  SHF.R.S32.HI R3, RZ, 0x1f, R8 ;  /* 0x0000001fff037819 */ /* 0x000fe20000011408 */
[----:B------:R-:W-:Y:S01]  /*09d0*/  IMAD.U32 R16, RZ, RZ, UR9 ;  /* 0x00000009ff107e24 */ /* 0x000fe2000f8e00ff */
[----:B------:R-:W-:Y:S01]  /*09e0*/  SHF.R.S32.HI R39, RZ, 0x1f, R200 ;  /* 0x0000001fff277819 */ /* 0x000fe200000114c8 */
[----:B------:R-:W-:Y:S01]  /*09f0*/  IMAD.MOV.U32 R2, RZ, RZ, c[0x0][0x248] ;  /* 0x00009200ff027624 */ /* 0x000fe200078e00ff */
[----:B------:R-:W-:Y:S01]  /*0a00*/  LEA.HI R8, R3, R8, RZ, 0x6 ;  /* 0x0000000803087211 */ /* 0x000fe200078f30ff */
[C---:B------:R-:W-:Y:S01]  /*0a10*/  IMAD R3, R193.reuse, c[0x0][0x270], RZ ;  /* 0x00009c00c1037a24 */ /* 0x040fe200078e02ff */
[----:B------:R-:W-:Y:S01]  /*0a20*/  MOV R4, UR11 ;  /* 0x0000000b00047c02 */ /* 0x000fe20008000f00 */
[----:B------:R-:W-:Y:S01]  /*0a30*/  USHF.L.U64.HI UR5, UR4, UR6, UR5 ;  /* 0x0000000604057299 */ /* 0x000fe20008010205 */
[----:B------:R-:W-:Y:S01]  /*0a40*/  MOV R17, UR8 ;  /* 0x0000000800117c02 */ /* 0x000fe20008000f00 */
[----:B------:R-:W-:Y:S01]  /*0a50*/  IMAD R20, R198, c[0x0][0x274], R3 ;  /* 0x00009d00c6147a24 */ /* 0x000fe200078e0203 */
[----:B------:R-:W-:Y:S01]  /*0a60*/  SHF.R.S32.HI R61, RZ, 0x1f, R60 ;  /* 0x0000001fff3d7819 */ /* 0x000fe2000001143c */
[----:B------:R-:W-:Y:S01]  /*0a70*/  USHF.L.U32 UR6, UR4, 0x5, URZ ;  /* 0x0000000504067899 */ /* 0x000fe2000800063f */
[----:B------:R-:W-:Y:S01]  /*0a80*/  IMAD R3, R193, c[0x0][0x288], RZ ;  /* 0x0000a200c1037a24 */ /* 0x000fe200078e02ff */
[-C--:B------:R-:W-:Y:S01]  /*0a90*/  LEA.HI R34, R39, R200.reuse, RZ, 0x3 ;  /* 0x000000c827227211 */ /* 0x080fe200078f18ff */
[----:B------:R1:W-:Y:S01]  /*0aa0*/  STL.64 [R1+0x20], R4 ;  /* 0x0000200401007387 */ /* 0x0003e20000100a00 */
[----:B------:R-:W-:Y:S01]  /*0ab0*/  ISETP.NE.AND P2, PT, R2, 0x1, PT ;  /* 0x000000010200780c */ /* 0x000fe20003f45270 */
[----:B------:R-:W-:Y:S01]  /*0ac0*/  IMAD.MOV.U32 R0, RZ, RZ, 0x1 ;  /* 0x00000001ff007424 */ /* 0x000fe200078e00ff */
[----:B------:R-:W-:Y:S01]  /*0ad0*/  SHF.R.S32.HI R2, RZ, 0x3, R34 ;  /* 0x00000003ff027819 */ /* 0x000fe20000011422 */
[----:B------:R2:W-:Y:S01]  /*0ae0*/  STL.64 [R1+0x28], R16 ;  /* 0x0000281001007387 */ /* 0x0005e20000100a00 */
[----:B------:R-:W-:Y:S01]  /*0af0*/  IMAD.U32 R10, RZ, RZ, UR6 ;  /* 0x00000006ff0a7e24 */ /* 0x000fe2000f8e00ff */
[----:B------:R-:W-:Y:S01]  /*0b00*/  MOV R11, UR5 ;  /* 0x00000005000b7c02 */ /* 0x000fe20008000f00 */
[----:B------:R-:W-:Y:S01]  /*0b10*/  USHF.L.U32 UR4, UR4, 0x6, URZ ;  /* 0x0000000604047899 */ /* 0x000fe2000800063f */
[----:B------:R3:W-:Y:S01]  /*0b20*/  STL.64 [R1+0x78], R12 ;  /* 0x0000780c01007387 */ /* 0x0007e20000100a00 */
[----:B------:R-:W-:Y:S01]  /*0b30*/  SHF.R.S32.HI R6, RZ, 0x6, R6 ;  /* 0x00000006ff067819 */ /* 0x000fe20000011406 */
[----:B------:R-:W-:Y:S01]  /*0b40*/  IMAD R7, R193, c[0x0][0x210], RZ ;  /* 0x00008400c1077a24 */ /* 0x000fe200078e02ff */
[----:B------:R-:W-:Y:S01]  /*0b50*/  SHF.R.S32.HI R192, RZ, 0x1f, R199 ;  /* 0x0000001fffc07819 */ /* 0x000fe200000114c7 */
[----:B------:R4:W-:Y:S01]  /*0b60*/  STL.64 [R1+0x48], R10 ;  /* 0x0000480a01007387 */ /* 0x0009e20000100a00 */
[----:B------:R-:W-:Y:S01]  /*0b70*/  LEA.HI R30, R39, R200, RZ, 0x6 ;  /* 0x000000c8271e7211 */ /* 0x000fe200078f30ff */
[----:B------:R-:W-:Y:S01]  /*0b80*/  IMAD.U32 R22, RZ, RZ, UR4 ;  /* 0x00000004ff167e24 */ /* 0x000fe2000f8e00ff */
[----:B------:R-:W-:Y:S01]  /*0b90*/  MOV R23, UR7 ;  /* 0x0000000700177c02 */ /* 0x000fe20008000f00 */
[----:B------:R5:W-:Y:S01]  /*0ba0*/  STL [R1+0x40], R6 ;  /* 0x0000400601007387 */ /* 0x000be20000100800 */
[----:B------:R-:W-:Y:S01]  /*0bb0*/  SHF.R.S32.HI R30, RZ, 0x6, R30 ;  /* 0x00000006ff1e7819 */ /* 0x000fe2000001141e */
[----:B------:R-:W-:Y:S01]  /*0bc0*/  IMAD R9, R193, c[0x0][0x180], RZ ;  /* 0x00006000c1097a24 */ /* 0x000fe200078e02ff */
[----:B------:R-:W-:Y:S01]  /*0bd0*/  SHF.R.S32.HI R8, RZ, 0x6, R8 ;  /* 0x00000006ff087819 */ /* 0x000fe20000011408 */
[----:B------:R-:W-:Y:S01]  /*0be0*/  STL.U8 [R1+0x14], R0 ;  /* 0x0000140001007387 */ /* 0x000fe20000100000 */
[----:B------:R-:W-:Y:S01]  /*0bf0*/  SHF.L.U32 R24, R30, 0x9, RZ ;  /* 0x000000091e187819 */ /* 0x000fe200000006ff */
[C---:B------:R-:W-:Y:S01]  /*0c00*/  IMAD R7, R198.reuse, c[0x0][0x214], R7 ;  /* 0x00008500c6077a24 */ /* 0x040fe200078e0207 */
[----:B------:R-:W-:Y:S01]  /*0c10*/  SHF.R.S32.HI R63, RZ, 0x1f, R2 ;  /* 0x0000001fff3f7819 */ /* 0x000fe20000011402 */
[----:B------:R5:W-:Y:S01]  /*0c20*/  STL.U8 [R1+0x15], R0 ;  /* 0x0000150001007387 */ /* 0x000be20000100000 */
[----:B-1----:R-:W-:-:S03]  /*0c30*/  IMAD.WIDE.U32 R4, R198, c[0x0][0x270], R60 ;  /* 0x00009c00c6047a25 */ /* 0x002fc600078e003c */
[----:B------:R1:W-:Y:S01]  /*0c40*/  STL.64 [R1+0x50], R22 ;  /* 0x0000501601007387 */ /* 0x0003e20000100a00 */
[----:B--2---:R-:W-:Y:S01]  /*0c50*/  IMAD R16, R198, c[0x0][0x28c], R3 ;  /* 0x0000a300c6107a24 */ /* 0x004fe200078e0203 */
[----:B------:R-:W-:Y:S01]  /*0c60*/  LOP3.LUT R3, R34, 0xfffffff8, RZ, 0xc0, !PT ;  /* 0xfffffff822037812 */ /* 0x000fe200078ec0ff */
[----:B------:R-:W-:Y:S01]  /*0c70*/  IMAD.IADD R21, R5, 0x1, R20 ;  /* 0x0000000105157824 */ /* 0x000fe200078e0214 */
[----:B------:R-:W-:Y:S01]  /*0c80*/  MOV R20, R4 ;  /* 0x0000000400147202 */ /* 0x000fe20000000f00 */
[----:B------:R-:W-:Y:S01]  /*0c90*/  IMAD.SHL.U32 R4, R2, 0x40, RZ ;  /* 0x0000004002047824 */ /* 0x000fe200078e00ff */
[----:B---3--:R-:W-:Y:S01]  /*0ca0*/  IADD3 R12, -R3, R200, RZ ;  /* 0x000000c8030c7210 */ /* 0x008fe20007ffe1ff */
[----:B------:R2:W-:Y:S01]  /*0cb0*/  STL.64 [R1+0x90], R18 ;  /* 0x0000901201007387 */ /* 0x0005e20000100a00 */
[----:B----4-:R-:W-:Y:S02]  /*0cc0*/  IMAD.WIDE.U32 R10, R198, c[0x0][0x288], R60 ;  /* 0x0000a200c60a7a25 */ /* 0x010fe400078e003c */
[----:B------:R-:W-:Y:S01]  /*0cd0*/  LOP3.LUT R4, R4, 0x1c0, RZ, 0xc0, !PT ;  /* 0x000001c004047812 */ /* 0x000fe200078ec0ff */
[----:B------:R-:W-:Y:S01]  /*0ce0*/  STL [R1+0x68], R8 ;  /* 0x0000680801007387 */ /* 0x000fe20000100800 */
[----:B------:R-:W-:-:S02]  /*0cf0*/  IMAD.SHL.U32 R3, R12, 0x8, RZ ;  /* 0x000000080c037824 */ /* 0x000fc400078e00ff */
[----:B------:R-:W-:Y:S01]  /*0d00*/  SHF.R.U32.HI R5, RZ, 0x3, R4 ;  /* 0x00000003ff057819 */ /* 0x000fe20000011604 */
[----:B------:R-:W-:Y:S01]  /*0d10*/  IMAD.IADD R17, R11, 0x1, R16 ;  /* 0x000000010b117824 */ /* 0x000fe200078e0210 */
[----:B------:R-:W-:Y:S01]  /*0d20*/  MOV R16, R10 ;  /* 0x0000000a00107202 */ /* 0x000fe20000000f00 */
[----:B-----5:R-:W-:Y:S01]  /*0d30*/  IMAD R6, R192, c[0x0][0x290], RZ ;  /* 0x0000a400c0067a24 */ /* 0x020fe200078e02ff */
[----:B------:R-:W-:Y:S01]  /*0d40*/  SHF.R.S32.HI R65, RZ, 0x1f, R3 ;  /* 0x0000001fff417819 */ /* 0x000fe20000011403 */
[C---:B------:R-:W-:Y:S01]  /*0d50*/  IMAD.WIDE.U32 R20, R199.reuse, c[0x0][0x278], R20 ;  /* 0x00009e00c7147a25 */ /* 0x040fe200078e0014 */
[----:B------:R-:W-:Y:S01]  /*0d60*/  LOP3.LUT R0, R4, 0x38, R3, 0xf8, !PT ;  /* 0x0000003804007812 */ /* 0x000fe200078ef803 */
[----:B------:R3:W-:Y:S01]  /*0d70*/  STL [R1+0x80], R8 ;  /* 0x0000800801007387 */ /* 0x0007e20000100800 */
[----:B------:R-:W-:Y:S01]  /*0d80*/  MOV R64, R3 ;  /* 0x0000000300407202 */ /* 0x000fe20000000f00 */
[----:B------:R-:W-:Y:S01]  /*0d90*/  IMAD R4, R192, c[0x0][0x278], RZ ;  /* 0x00009e00c0047a24 */ /* 0x000fe200078e02ff */
[----:B------:R-:W-:Y:S01]  /*0da0*/  LOP3.LUT R5, R24, R0, R5, 0xf6, !PT ;  /* 0x0000000018057212 */ /* 0x000fe200078ef605 */
[C---:B------:R-:W-:Y:S01]  /*0db0*/  IMAD R6, R199.reuse, c[0x0][0x294], R6 ;  /* 0x0000a500c7067a24 */ /* 0x040fe200078e0206 */
[----:B------:R-:W-:Y:S01]  /*0dc0*/  STL [R1+0x18], R196 ;  /* 0x000018c401007387 */ /* 0x000fe20000100800 */
[----:B------:R-:W-:-:S04]  /*0dd0*/  IMAD.WIDE.U32 R16, R199, c[0x0][0x290], R16 ;  /* 0x0000a400c7107a25 */ /* 0x000fc800078e0010 */
[----:B------:R-:W-:Y:S01]  /*0de0*/  IMAD R4, R199, c[0x0][0x27c], R4 ;  /* 0x00009f00c7047a24 */ /* 0x000fe200078e0204 */
[----:B------:R-:W-:Y:S01]  /*0df0*/  IADD3 R6, R17, R6, RZ ;  /* 0x0000000611067210 */ /* 0x000fe20007ffe0ff */
[----:B-1----:R-:W-:Y:S01]  /*0e00*/  IMAD.WIDE.U32 R22, R198, c[0x0][0x210], R64 ;  /* 0x00008400c6167a25 */ /* 0x002fe200078e0040 */
[----:B------:R-:W-:Y:S02]  /*0e10*/  LEA R10, P0, R16, c[0x0][0x280], 0x2 ;  /* 0x0000a000100a7a11 */ /* 0x000fe400078010ff */
[----:B--2---:R-:W-:Y:S01]  /*0e20*/  LEA R18, P1, R20, c[0x0][0x258], 0x2 ;  /* 0x0000960014127a11 */ /* 0x004fe200078210ff */
[----:B------:R-:W-:Y:S01]  /*0e30*/  IMAD.MOV.U32 R0, RZ, RZ, 0x2 ;  /* 0x00000002ff007424 */ /* 0x000fe200078e00ff */
[----:B------:R-:W-:Y:S01]  /*0e40*/  LEA.HI.X R11, R16, c[0x0][0x284], R6, 0x2, P0 ;  /* 0x0000a100100b7a11 */ /* 0x000fe200000f1406 */
[----:B------:R-:W-:Y:S01]  /*0e50*/  IMAD.IADD R4, R21, 0x1, R4 ;  /* 0x0000000115047824 */ /* 0x000fe200078e0204 */
[----:B------:R-:W-:Y:S01]  /*0e60*/  IADD3 R7, R23, R7, RZ ;  /* 0x0000000717077210 */ /* 0x000fe20007ffe0ff */
[----:B------:R-:W-:Y:S01]  /*0e70*/  IMAD.WIDE.U32 R26, R198, c[0x0][0x180], R64 ;  /* 0x00006000c61a7a25 */ /* 0x000fe200078e0040 */
[----:B------:R-:W-:Y:S01]  /*0e80*/  MOV R6, R22 ;  /* 0x0000001600067202 */ /* 0x000fe20000000f00 */
[----:B------:R-:W-:Y:S01]  /*0e90*/  STL.64 [R1+0x88], R10 ;  /* 0x0000880a01007387 */ /* 0x000fe20000100a00 */
[----:B------:R-:W-:Y:S01]  /*0ea0*/  LEA.HI.X R19, R20, c[0x0][0x25c], R4, 0x2, P1 ;  /* 0x0000970014137a11 */ /* 0x000fe200008f1404 */
[----:B------:R-:W-:-:S04]  /*0eb0*/  IMAD.WIDE.U32 R28, R5, R0, c[0x0][0x18] ;  /* 0x00000600051c7625 */ /* 0x000fc800078e0000 */
[----:B---3--:R-:W-:Y:S01]  /*0ec0*/  IMAD R8, R198, c[0x0][0x184], R9 ;  /* 0x00006100c6087a24 */ /* 0x008fe200078e0209 */
[----:B------:R-:W-:Y:S01]  /*0ed0*/  IADD3 R20, P1, R28, 0x4080, RZ ;  /* 0x000040801c147810 */ /* 0x000fe20007f3e0ff */
[----:B------:R-:W-:Y:S01]  /*0ee0*/  IMAD R0, R192, c[0x0][0x218], RZ ;  /* 0x00008600c0007a24 */ /* 0x000fe200078e02ff */
[----:B------:R-:W-:Y:S01]  /*0ef0*/  IADD3 R16, P0, R28, 0x8080, RZ ;  /* 0x000080801c107810 */ /* 0x000fe20007f1e0ff */
[----:B------:R-:W-:Y:S01]  /*0f00*/  IMAD.IADD R9, R27, 0x1, R8 ;  /* 0x000000011b097824 */ /* 0x000fe200078e0208 */
[----:B------:R1:W-:Y:S01]  /*0f10*/  STL.64 [R1+0x70], R18 ;  /* 0x0000701201007387 */ /* 0x0003e20000100a00 */
[----:B------:R-:W-:Y:S01]  /*0f20*/  IMAD.MOV.U32 R8, RZ, RZ, R26 ;  /* 0x000000ffff087224 */ /* 0x000fe200078e001a */
[----:B------:R-:W-:Y:S01]  /*0f30*/  IADD3.X R17, RZ, R29, RZ, P0, !PT ;  /* 0x0000001dff117210 */ /* 0x000fe200007fe4ff */
[----:B------:R-:W-:Y:S02]  /*0f40*/  IMAD R4, R192, c[0x0][0x188], RZ ;  /* 0x00006200c0047a24 */ /* 0x000fe400078e02ff */
[----:B------:R-:W-:-:S02]  /*0f50*/  IMAD R0, R199, c[0x0][0x21c], R0 ;  /* 0x00008700c7007a24 */ /* 0x000fc400078e0200 */
[C---:B------:R-:W-:Y:S01]  /*0f60*/  IMAD.WIDE.U32 R6, R199.reuse, c[0x0][0x218], R6 ;  /* 0x00008600c7067a25 */ /* 0x040fe200078e0006 */
[----:B------:R-:W-:Y:S03]  /*0f70*/  STL.64 [R1+0x60], R16 ;  /* 0x0000601001007387 */ /* 0x000fe60000100a00 */
[----:B------:R-:W-:Y:S01]  /*0f80*/  IMAD R4, R199, c[0x0][0x18c], R4 ;  /* 0x00006300c7047a24 */ /* 0x000fe200078e0204 */
[----:B------:R-:W-:Y:S01]  /*0f90*/  IADD3 R27, R7, R0, RZ ;  /* 0x00000000071b7210 */ /* 0x000fe20007ffe0ff */
[----:B------:R-:W-:Y:S01]  /*0fa0*/  IMAD.WIDE.U32 R8, R199, c[0x0][0x188], R8 ;  /* 0x00006200c7087a25 */ /* 0x000fe200078e0008 */
[----:B------:R-:W-:-:S03]  /*0fb0*/  MOV R26, R6 ;  /* 0x00000006001a7202 */ /* 0x000fc60000000f00 */
[----:B------:R-:W-:Y:S02]  /*0fc0*/  IMAD.IADD R23, R9, 0x1, R4 ;  /* 0x0000000109177824 */ /* 0x000fe400078e0204 */
[C---:B------:R-:W-:Y:S02]  /*0fd0*/  IMAD R9, R63.reuse, c[0x0][0x178], RZ ;  /* 0x00005e003f097a24 */ /* 0x040fe400078e02ff */
[----:B------:R-:W-:Y:S02]  /*0fe0*/  IMAD.MOV.U32 R22, RZ, RZ, R8 ;  /* 0x000000ffff167224 */ /* 0x000fe400078e0008 */
[----:B------:R-:W-:Y:S02]  /*0ff0*/  IMAD R7, R63, c[0x0][0x208], RZ ;  /* 0x000082003f077a24 */ /* 0x000fe400078e02ff */
[C---:B------:R-:W-:Y:S02]  /*1000*/  IMAD R4, R2.reuse, c[0x0][0x17c], R9 ;  /* 0x00005f0002047a24 */ /* 0x040fe400078e0209 */
[----:B------:R-:W-:-:S04]  /*1010*/  IMAD.WIDE.U32 R22, R2, c[0x0][0x178], R22 ;  /* 0x00005e0002167a25 */ /* 0x000fc800078e0016 */
[C---:B------:R-:W-:Y:S02]  /*1020*/  IMAD R0, R2.reuse, c[0x0][0x20c], R7 ;  /* 0x0000830002007a24 */ /* 0x040fe400078e0207 */
[----:B------:R-:W-:-:S04]  /*1030*/  IMAD.WIDE.U32 R26, R2, c[0x0][0x208], R26 ;  /* 0x00008200021a7a25 */ /* 0x000fc800078e001a */
[----:B------:R-:W-:Y:S01]  /*1040*/  IMAD.X R21, RZ, RZ, R29, P1 ;  /* 0x000000ffff157224 */ /* 0x000fe200008e061d */
[----:B------:R-:W-:Y:S01]  /*1050*/  LEA R6, P1, R22, c[0x0][0x160], 0x1 ;  /* 0x0000580016067a11 */ /* 0x000fe200078208ff */
[----:B------:R-:W-:Y:S01]  /*1060*/  IMAD.IADD R4, R23, 0x1, R4 ;  /* 0x0000000117047824 */ /* 0x000fe200078e0204 */
[----:B------:R-:W-:Y:S01]  /*1070*/  IADD3 R0, R27, R0, RZ ;  /* 0x000000001b007210 */ /* 0x000fe20007ffe0ff */
[----:B-1----:R-:W-:Y:S01]  /*1080*/  IMAD.MOV.U32 R19, RZ, RZ, R198 ;  /* 0x000000ffff137224 */ /* 0x002fe200078e00c6 */
[----:B------:R-:W-:Y:S01]  /*1090*/  LEA R8, P0, R26, c[0x0][0x1f0], 0x1 ;  /* 0x00007c001a087a11 */ /* 0x000fe200078008ff */
[----:B------:R1:W-:Y:S01]  /*10a0*/  STL.64 [R1+0x38], R20 ;  /* 0x0000381401007387 */ /* 0x0003e20000100a00 */
[----:B------:R-:W-:Y:S02]  /*10b0*/  LEA.HI.X R7, R22, c[0x0][0x164], R4, 0x1, P1 ;  /* 0x0000590016077a11 */ /* 0x000fe400008f0c04 */
        /* <DEDUP_REMOVED lines=8> */
[----:B--2---:R-:W-:Y:S05]  /*1140*/  CALL.REL.NOINC `($_ZN7cutlass13device_kernelIN5flash19enable_sm80_to_sm89INS1_16FlashAttnBwdSm80INS1_25CollectiveMainloopBwdSm80ILi2ELi2EN4cute5tupleIJNS5_1CILi64EEENS7_ILi128EEES8_EEENS_10bfloat16_tEfNS_4arch4Sm80ELb1ELb0ELb1ELb0ELb1ELb0ELb0ELb0ELi2ELi2ELi4ELi2ELb1EEENS1_21CollectiveEpilogueBwdISA_SB_SD_Li256ELb0ELb0ELi2EEENS1_25SingleTileBwdLPTSchedulerILb0ELi128ELb1EEEEEEEEEvNT_6ParamsE$_ZZN4cute7idx2crdINS_5tupleIJiEEENS1_IJNS1_IJNS1_IJNS_1CILi8EEENS3_ILi2EEEEEES5_S5_NS3_ILi4EEEEEEEEEEEDaRKT_RKT0_ENKUlRKT_RKT0_E_clIiS8_EEDaSI_SL_) ;  /* 0x000089e000007944 */ /* 0x004fea0003c00000 */
[----:B------:R-:W-:Y:S01]  /*1150*/  IMAD.MOV.U32 R194, RZ, RZ, R0 ;  /* 0x000000ffffc27224 */ /* 0x000fe200078e0000 */
[----:B------:R-:W-:Y:S01]  /*1160*/  MOV R29, R40 ;  /* 0x00000028001d7202 */ /* 0x000fe20000000f00 */
[----:B------:R-:W-:Y:S01]  /*1170*/  IMAD.MOV.U32 R23, RZ, RZ, R200 ;  /* 0x000000ffff177224 */ /* 0x000fe200078e00c8 */
[----:B------:R-:W-:Y:S02]  /*1180*/  MOV R20, 0x11a0 ;  /* 0x000011a000147802 */ /* 0x000fe40000000f00 */
[----:B-1----:R-:W-:Y:S05]  /*1190*/  CALL.REL.NOINC `($_ZN7cutlass13device_kernelIN5flash19enable_sm80_to_sm89INS1_16FlashAttnBwdSm80INS1_25CollectiveMainloopBwdSm80ILi2ELi2EN4cute5tupleIJNS5_1CILi64EEENS7_ILi128EEES8_EEENS_10bfloat16_tEfNS_4arch4Sm80ELb1ELb0ELb1ELb0ELb1ELb0ELb0ELb0ELi2ELi2ELi4ELi2ELb1EEENS1_21CollectiveEpilogueBwdISA_SB_SD_Li256ELb0ELb0ELi2EEENS1_25SingleTileBwdLPTSchedulerILb0ELi128ELb1EEEEEEEEEvNT_6ParamsE$_ZZN4cute7idx2crdINS_5tupleIJiEEENS1_IJNS1_IJNS1_IJNS_1CILi8EEENS3_ILi2EEEEEES5_S5_NS3_ILi4EEEEEEEEEEEDaRKT_RKT0_ENKUlRKT_RKT0_E_clIiS8_EEDaSI_SL_) ;  /* 0x0000899000007944 */ /* 0x002fea0003c00000 */
        /* <DEDUP_REMOVED lines=16> */
[----:B-1----:R-:W-:Y:S05]  /*12a0*/  CALL.REL.NOINC `($_ZN7cutlass13device_kernelIN5flash19enable_sm80_to_sm89INS1_16FlashAttnBwdSm80INS1_25CollectiveMainloopBwdSm80ILi2ELi2EN4cute5tupleIJNS5_1CILi64EEENS7_ILi128EEES8_EEENS_10bfloat16_tEfNS_4arch4Sm80ELb1ELb0ELb1ELb0ELb1ELb0ELb0ELb0ELi2ELi2ELi4ELi2ELb1EEENS1_21CollectiveEpilogueBwdISA_SB_SD_Li256ELb0ELb0ELi2EEENS1_25SingleTileBwdLPTSchedulerILb0ELi128ELb1EEEEEEEEEvNT_6ParamsE$_ZZN4cute7idx2crdINS_5tupleIJiEEENS1_IJNS1_IJNS1_IJNS_1CILi8EEENS3_ILi2EEEEEES5_NS3_ILi4EEES5_EEEEEEEEDaRKT_RKT0_ENKUlRKT_RKT0_E_clIiS8_EEDaSI_SL_) ;  /* 0x00007c1000007944 */ /* 0x002fea0003c00000 */
[----:B------:R-:W-:Y:S01]  /*12b0*/  IMAD.MOV.U32 R37, RZ, RZ, R43 ;  /* 0x000000ffff257224 */ /* 0x000fe200078e002b */
[----:B------:R-:W-:Y:S01]  /*12c0*/  MOV R35, R41 ;  /* 0x0000002900237202 */ /* 0x000fe20000000f00 */
[----:B------:R-:W-:Y:S01]  /*12d0*/  IMAD.MOV.U32 R36, RZ, RZ, R42 ;  /* 0x000000ffff247224 */ /* 0x000fe200078e002a */
[----:B------:R-:W-:Y:S02]  /*12e0*/  MOV R24, R200 ;  /* 0x000000c800187202 */ /* 0x000fe40000000f00 */
[----:B------:R-:W-:Y:S02]  /*12f0*/  MOV R20, 0x1310 ;  /* 0x0000131000147802 */ /* 0x000fe40000000f00 */
[----:B-1----:R-:W-:Y:S05]  /*1300*/  CALL.REL.NOINC `($_ZN7cutlass13device_kernelIN5flash19enable_sm80_to_sm89INS1_16FlashAttnBwdSm80INS1_25CollectiveMainloopBwdSm80ILi2ELi2EN4cute5tupleIJNS5_1CILi64EEENS7_ILi128EEES8_EEENS_10bfloat16_tEfNS_4arch4Sm80ELb1ELb0ELb1ELb0ELb1ELb0ELb0ELb0ELi2ELi2ELi4ELi2ELb1EEENS1_21CollectiveEpilogueBwdISA_SB_SD_Li256ELb0ELb0ELi2EEENS1_25SingleTileBwdLPTSchedulerILb0ELi128ELb1EEEEEEEEEvNT_6ParamsE$_ZZN4cute7idx2crdINS_5tupleIJiEEENS1_IJNS1_IJNS1_IJNS_1CILi8EEENS3_ILi2EEEEEES5_NS3_ILi4EEES5_EEEEEEEEDaRKT_RKT0_ENKUlRKT_RKT0_E_clIiS8_EEDaSI_SL_) ;  /* 0x00007bb000007944 */ /* 0x002fea0003c00000 */
[----:B------:R-:W-:Y:S02]  /*1310*/  MOV R23, R200 ;  /* 0x000000c800177202 */ /* 0x000fe40000000f00 */
[----:B------:R-:W-:-:S02]  /*1320*/  MOV R20, 0x1340 ;  /* 0x0000134000147802 */ /* 0x000fc40000000f00 */
[----:B-1----:R-:W-:Y:S05]  /*1330*/  CALL.REL.NOINC `($_ZN7cutlass13device_kernelIN5flash19enable_sm80_to_sm89INS1_16FlashAttnBwdSm80INS1_25CollectiveMainloopBwdSm80ILi2ELi2EN4cute5tupleIJNS5_1CILi64EEENS7_ILi128EEES8_EEENS_10bfloat16_tEfNS_4arch4Sm80ELb1ELb0ELb1ELb0ELb1ELb0ELb0ELb0ELi2ELi2ELi4ELi2ELb1EEENS1_21CollectiveEpilogueBwdISA_SB_SD_Li256ELb0ELb0ELi2EEENS1_25SingleTileBwdLPTSchedulerILb0ELi128ELb1EEEEEEEEEvNT_6ParamsE$_ZZN4cute7idx2crdINS_5tupleIJiEEENS1_IJNS1_IJNS1_IJNS_1CILi8EEENS3_ILi2EEEEEES5_S5_NS3_ILi4EEEEEEEEEEEDaRKT_RKT0_ENKUlRKT_RKT0_E_clIiS8_EEDaSI_SL_) ;  /* 0x000087f000007944 */ /* 0x002fea0003c00000 */
        /* <DEDUP_REMOVED lines=24> */
[----:B-1----:R-:W-:Y:S05]  /*14c0*/  CALL.REL.NOINC `($_ZN7cutlass13device_kernelIN5flash19enable_sm80_to_sm89INS1_16FlashAttnBwdSm80INS1_25CollectiveMainloopBwdSm80ILi2ELi2EN4cute5tupleIJNS5_1CILi64EEENS7_ILi128EEES8_EEENS_10bfloat16_tEfNS_4arch4Sm80ELb1ELb0ELb1ELb0ELb1ELb0ELb0ELb0ELi2ELi2ELi4ELi2ELb1EEENS1_21CollectiveEpilogueBwdISA_SB_SD_Li256ELb0ELb0ELi2EEENS1_25SingleTileBwdLPTSchedulerILb0ELi128ELb1EEEEEEEEEvNT_6ParamsE$_ZZN4cute7idx2crdINS_5tupleIJiEEENS1_IJNS1_IJNS1_IJNS_1CILi8EEENS3_ILi2EEEEEES5_S5_NS3_ILi4EEEEEEEEEEEDaRKT_RKT0_ENKUlRKT_RKT0_E_clIiS8_EEDaSI_SL_) ;  /* 0x0000866000007944 */ /* 0x002fea0003c00000 */
        /* <DEDUP_REMOVED lines=44> */
[----:B------:R-:W-:Y:S01]  /*1790*/  IMAD R4, R192, c[0x0][0x1b8], RZ ;  /* 0x00006e00c0047a24 */ /* 0x000fe200078e02ff */
[----:B------:R-:W-:Y:S01]  /*17a0*/  IADD3 R16, P2, R20, UR7, RZ ;  /* 0x0000000714107c10 */ /* 0x000fe2000ff5e0ff */
[----:B------:R-:W-:Y:S01]  /*17b0*/  IMAD.WIDE.U32 R8, R199, c[0x0][0x1b8], R8 ;  /* 0x00006e00c7087a25 */ /* 0x000fe200078e0008 */
[----:B------:R-:W-:Y:S02]  /*17c0*/  STL.64 [R1+0x108], R50 ;  /* 0x0001083201007387 */ /* 0x000fe40000100a00 */
[----:B------:R-:W-:Y:S01]  /*17d0*/  IADD3.X R17, R21, UR5, RZ, P2, !PT ;  /* 0x0000000515117c10 */ /* 0x000fe200097fe4ff */
[----:B------:R-:W-:Y:S01]  /*17e0*/  IMAD R4, R199, c[0x0][0x1bc], R4 ;  /* 0x00006f00c7047a24 */ /* 0x000fe200078e0204 */
[----:B------:R-:W-:Y:S01]  /*17f0*/  LOP3.LUT P2, RZ, R12, 0x4, RZ, 0xc0, !PT ;  /* 0x000000040cff7812 */ /* 0x000fe2000784c0ff */
[----:B------:R-:W-:Y:S01]  /*1800*/  IMAD.SHL.U32 R186, R186, 0x2, RZ ;  /* 0x00000002baba7824 */ /* 0x000fe200078e00ff */
[----:B------:R-:W-:Y:S01]  /*1810*/  STL.64 [R1+0x110], R48 ;  /* 0x0001103001007387 */ /* 0x000fe20000100a00 */
[----:B------:R-:W-:-:S03]  /*1820*/  IMAD.IADD R9, R9, 0x1, R4 ;  /* 0x0000000109097824 */ /* 0x000fc600078e0204 */
[----:B------:R-:W-:Y:S01]  /*1830*/  STL.64 [R1+0xc0], R14 ;  /* 0x0000c00e01007387 */ /* 0x000fe20000100a00 */
[----:B------:R-:W-:-:S03]  /*1840*/  IMAD.WIDE.U32 R8, R10, c[0x0][0x1a8], R8 ;  /* 0x00006a000a087a25 */ /* 0x000fc600078e0008 */
        /* <DEDUP_REMOVED lines=21> */
[C---:B------:R-:W-:Y:S01]  /*19a0*/  ISETP.GE.OR P6, PT, R3.reuse, c[0x0][0x19c], !P6 ;  /* 0x0000670003007a0c */ /* 0x040fe200077c6670 */
[----:B------:R1:W-:Y:S10]  /*19b0*/  LDGSTS.E.BYPASS.LTC128B.128 [R5+0x5080], [R20.64], !P1 ;  /* 0x0508000014057fae */ /* 0x0003f4000c901d4c */
[----:B------:R1:W-:Y:S01]  /*19c0*/  LDGSTS.E.BYPASS.LTC128B.128 [R5+0x6080], [R16.64], !P0 ;  /* 0x0608000010057fae */ /* 0x0003e2000c101d4c */
[----:B------:R-:W-:-:S02]  /*19d0*/  ISETP.GE.OR P0, PT, R3, c[0x0][0x1cc], !P5 ;  /* 0x0000730003007a0c */ /* 0x000fc40006f06670 */
        /* <DEDUP_REMOVED lines=67> */
[----:B-1-345:R-:W-:Y:S05]  /*1e10*/  CALL.REL.NOINC `($_ZN7cutlass13device_kernelIN5flash19enable_sm80_to_sm89INS1_16FlashAttnBwdSm80INS1_25CollectiveMainloopBwdSm80ILi2ELi2EN4cute5tupleIJNS5_1CILi64EEENS7_ILi128EEES8_EEENS_10bfloat16_tEfNS_4arch4Sm80ELb1ELb0ELb1ELb0ELb1ELb0ELb0ELb0ELi2ELi2ELi4ELi2ELb1EEENS1_21CollectiveEpilogueBwdISA_SB_SD_Li256ELb0ELb0ELi2EEENS1_25SingleTileBwdLPTSchedulerILb0ELi128ELb1EEEEEEEEEvNT_6ParamsE$_ZZN5flash25CollectiveMainloopBwdSm80ILi2ELi2EN4cute5tupleIJNS1_1CILi64EEENS3_ILi128EEES4_EEEN7cutlass10bfloat16_tEfNS7_4arch4Sm80ELb1ELb0ELb1ELb0ELb1ELb0ELb0ELb0ELi2ELi2ELi4ELi2ELb1EE3mmaINS_16FlashAttnBwdSm80ISB_NS_21CollectiveEpilogueBwdIS6_S8_SA_Li256ELb0ELb0ELi2EEENS_25SingleTileBwdLPTSchedulerILb0ELi128ELb1EEEE13SharedStorageENS1_6TensorINS1_11ArrayEngineIfLm32EEENS1_6LayoutINS2_IJNS2_IJNS3_ILi2EEESO_EEESO_NS3_ILi4EEEEEENS2_IJNS2_IJNS3_ILi1EEESO_EEESQ_NS3_ILi8EEEEEEEEEEEEbRKNSB_6ParamsERT0_S12_iNS2_IJiiiEEERT_ENKUliiE_clEii) ;  /* 0x0000a5e000007944 */ /* 0x03afea0003c00000 */
[----:B------:R-:W-:Y:S05]  /*1e20*/  BSYNC B0 ;  /* 0x0000000000007941 */ /* 0x000fea0003800000 */
.L_x_666:
[----:B------:R-:W0:Y:S01]  /*1e30*/  LDGDEPBAR ;  /* 0x00000000000079af */ /* 0x000e220000000000 */
[----:B------:R-:W-:Y:S01]  /*1e40*/  BSSY B0, `(.L_x_667) ;  /* 0x0000005000007945 */ /* 0x000fe20003800000 */
[----:B------:R-:W-:Y:S01]  /*1e50*/  MOV R17, R195 ;  /* 0x000000c300117202 */ /* 0x000fe20000000f00 */
[----:B------:R-:W-:Y:S01]  /*1e60*/  UMOV UR7, URZ ;  /* 0x0000003f00077c82 */ /* 0x000fe20008000000 */
[----:B------:R-:W-:Y:S02]  /*1e70*/  MOV R12, 0x1e90 ;  /* 0x00001e90000c7802 */ /* 0x000fe40000000f00 */
[----:B-1----:R-:W-:Y:S05]  /*1e80*/  CALL.REL.NOINC `($_ZN7cutlass13device_kernelIN5flash19enable_sm80_to_sm89INS1_16FlashAttnBwdSm80INS1_25CollectiveMainloopBwdSm80ILi2ELi2EN4cute5tupleIJNS5_1CILi64EEENS7_ILi128EEES8_EEENS_10bfloat16_tEfNS_4arch4Sm80ELb1ELb0ELb1ELb0ELb1ELb0ELb0ELb0ELi2ELi2ELi4ELi2ELb1EEENS1_21CollectiveEpilogueBwdISA_SB_SD_Li256ELb0ELb0ELi2EEENS1_25SingleTileBwdLPTSchedulerILb0ELi128ELb1EEEEEEEEEvNT_6ParamsE$_ZZN5flash25CollectiveMainloopBwdSm80ILi2ELi2EN4cute5tupleIJNS1_1CILi64EEENS3_ILi128EEES4_EEEN7cutlass10bfloat16_tEfNS7_4arch4Sm80ELb1ELb0ELb1ELb0ELb1ELb0ELb0ELb0ELi2ELi2ELi4ELi2ELb1EE3mmaINS_16FlashAttnBwdSm80ISB_NS_21CollectiveEpilogueBwdIS6_S8_SA_Li256ELb0ELb0ELi2EEENS_25SingleTileBwdLPTSchedulerILb0ELi128ELb1EEEE13SharedStorageENS1_6TensorINS1_11ArrayEngineIfLm32EEENS1_6LayoutINS2_IJNS2_IJNS3_ILi2EEESO_EEESO_NS3_ILi4EEEEEENS2_IJNS2_IJNS3_ILi1EEESO_EEESQ_NS3_ILi8EEEEEEEEEEEEbRKNSB_6ParamsERT0_S12_iNS2_IJiiiEEERT_ENKUliiE0_clEii) ;  /* 0x00008f4000007944 */ /* 0x002fea0003c00000 */
[----:B------:R-:W-:Y:S05]  /*1e90*/  BSYNC B0 ;  /* 0x0000000000007941 */ /* 0x000fea0003800000 */
.L_x_667:
        /* <DEDUP_REMOVED lines=45> */
.L_x_668:
        /* <DEDUP_REMOVED lines=154> */
.L_x_671:
        /* <DEDUP_REMOVED lines=148> */
[----:B-1----:R-:W-:Y:S05]  /*3450*/  CALL.REL.NOINC `($_ZN7cutlass13device_kernelIN5flash19enable_sm80_to_sm89INS1_16FlashAttnBwdSm80INS1_25CollectiveMainloopBwdSm80ILi2ELi2EN4cute5tupleIJNS5_1CILi64EEENS7_ILi128EEES8_EEENS_10bfloat16_tEfNS_4arch4Sm80ELb1ELb0ELb1ELb0ELb1ELb0ELb0ELb0ELi2ELi2ELi4ELi2ELb1EEENS1_21CollectiveEpilogueBwdISA_SB_SD_Li256ELb0ELb0ELi2EEENS1_25SingleTileBwdLPTSchedulerILb0ELi128ELb1EEEEEEEEEvNT_6ParamsE$_ZZN5flash25CollectiveMainloopBwdSm80ILi2ELi2EN4cute5tupleIJNS1_1CILi64EEENS3_ILi128EEES4_EEEN7cutlass10bfloat16_tEfNS7_4arch4Sm80ELb1ELb0ELb1ELb0ELb1ELb0ELb0ELb0ELi2ELi2ELi4ELi2ELb1EE3mmaINS_16FlashAttnBwdSm80ISB_NS_21CollectiveEpilogueBwdIS6_S8_SA_Li256ELb0ELb0ELi2EEENS_25SingleTileBwdLPTSchedulerILb0ELi128ELb1EEEE13SharedStorageENS1_6TensorINS1_11ArrayEngineIfLm32EEENS1_6LayoutINS2_IJNS2_IJNS3_ILi2EEESO_EEESO_NS3_ILi4EEEEEENS2_IJNS2_IJNS3_ILi1EEESO_EEESQ_NS3_ILi8EEEEEEEEEEEEbRKNSB_6ParamsERT0_S12_iNS2_IJiiiEEERT_ENKUliiE_clEii) ;  /* 0x00008fa000007944 */ /* 0x002fea0003c00000 */
[----:B------:R-:W-:Y:S05]  /*3460*/  BSYNC B0 ;  /* 0x0000000000007941 */ /* 0x000fea0003800000 */
.L_x_669:
        /* <DEDUP_REMOVED lines=440> */
[----:B------:R-:W-:Y:S05]  /*4ff0*/  CALL.REL.NOINC `($_ZN7cutlass13device_kernelIN5flash19enable_sm80_to_sm89INS1_16FlashAttnBwdSm80INS1_25CollectiveMainloopBwdSm80ILi2ELi2EN4cute5tupleIJNS5_1CILi64EEENS7_ILi128EEES8_EEENS_10bfloat16_tEfNS_4arch4Sm80ELb1ELb0ELb1ELb0ELb1ELb0ELb0ELb0ELi2ELi2ELi4ELi2ELb1EEENS1_21CollectiveEpilogueBwdISA_SB_SD_Li256ELb0ELb0ELi2EEENS1_25SingleTileBwdLPTSchedulerILb0ELi128ELb1EEEEEEEEEvNT_6ParamsE$_ZZN5flash25CollectiveMainloopBwdSm80ILi2ELi2EN4cute5tupleIJNS1_1CILi64EEENS3_ILi128EEES4_EEEN7cutlass10bfloat16_tEfNS7_4arch4Sm80ELb1ELb0ELb1ELb0ELb1ELb0ELb0ELb0ELi2ELi2ELi4ELi2ELb1EE3mmaINS_16FlashAttnBwdSm80ISB_NS_21CollectiveEpilogueBwdIS6_S8_SA_Li256ELb0ELb0ELi2EEENS_25SingleTileBwdLPTSchedulerILb0ELi128ELb1EEEE13SharedStorageENS1_6TensorINS1_11ArrayEngineIfLm32EEENS1_6LayoutINS2_IJNS2_IJNS3_ILi2EEESO_EEESO_NS3_ILi4EEEEEENS2_IJNS2_IJNS3_ILi1EEESO_EEESQ_NS3_ILi8EEEEEEEEEEEEbRKNSB_6ParamsERT0_S12_iNS2_IJiiiEEERT_ENKUliiE0_clEii) ;  /* 0x00005dd000007944 */ /* 0x000fea0003c00000 */
[----:B------:R-:W-:Y:S05]  /*5000*/  BSYNC B0 ;  /* 0x0000000000007941 */ /* 0x000fea0003800000 */
.L_x_670:
        /* <DEDUP_REMOVED lines=53> */
[----:B------:R-:W-:Y:S02]  /*5360*/  IMAD R22, R192, c[0x0][0x240], RZ ;  /* 0x00009000c0167a24 */ /* 0x000fe400078e02ff */
[----:B------:R-:W-:Y:S01]  /*5370*/  IMAD R23, R193, c[0x0][0x238], RZ ;  /* 0x00008e00c1177a24 */ /* 0x000fe200078e02ff */
[C---:B-1----:R-:W-:Y:S04]  /*5380*/  HMMA.16816.F32.BF16 R8, R32.reuse, R28, R8 ;  /* 0x0000001c2008723c */ /* 0x042fe80000041808 */
[----:B------:R-:W-:Y:S02]  /*5390*/  IMAD R22, R199, c[0x0][0x244], R22 ;  /* 0x00009100c7167a24 */ /* 0x000fe400078e0216 */
[----:B------:R-:W-:Y:S02]  /*53a0*/  IMAD R23, R198, c[0x0][0x23c], R23 ;  /* 0x00008f00c6177a24 */ /* 0x000fe400078e0217 */
[-C--:B------:R-:W-:Y:S04]  /*53b0*/  HMMA.16816.F32.BF16 R12, R32, R30.reuse, R12 ;  /* 0x0000001e200c723c */ /* 0x080fe8000004180c */
[----:B------:R-:W-:Y:S02]  /*53c0*/  IMAD.IADD R21, R21, 0x1, R23 ;  /* 0x0000000115157824 */ /* 0x000fe400078e0217 */
[C---:B------:R-:W-:Y:S01]  /*53d0*/  IMAD.SHL.U32 R23, R195.reuse, 0x1000, RZ ;  /* 0x00001000c3177824 */ /* 0x040fe200078e00ff */
[----:B------:R-:W-:Y:S01]  /*53e0*/  IADD3 R195, R195, 0x1, RZ ;  /* 0x00000001c3c37810 */ /* 0x000fe20007ffe0ff */
[----:B------:R-:W-:Y:S01]  /*53f0*/  HMMA.16816.F32.BF16 R16, R24, R30, R16 ;  /* 0x0000001e1810723c */ /* 0x000fe20000041810 */
[----:B------:R-:W-:Y:S03]  /*5400*/  LDSM.16.MT88.4 R24, [R185+0x12480] ;  /* 0x01248000b918783b */ /* 0x000fe60000004200 */
[----:B------:R-:W-:Y:S03]  /*5410*/  IMAD.WIDE.U32 R20, R199, c[0x0][0x240], R20 ;  /* 0x00009000c7147a25 */ /* 0x000fe600078e0014 */
[----:B------:R-:W-:Y:S01]  /*5420*/  SHF.R.S32.HI R31, RZ, 0x1f, R23 ;  /* 0x0000001fff1f7819 */ /* 0x000fe20000011417 */
[-C--:B----4-:R-:W-:Y:S05]  /*5430*/  HMMA.16816.F32.BF16 R4, R100, R112.reuse, R4 ;  /* 0x000000706404723c */ /* 0x090fea0000041804 */
[----:B------:R-:W-:Y:S03]  /*5440*/  IADD3 R23, P0, R23, R20, RZ ;  /* 0x0000001417177210 */ /* 0x000fe60007f1e0ff */
[C---:B--2---:R-:W-:Y:S04]  /*5450*/  HMMA.16816.F32.BF16 R8, R108.reuse, R112, R8 ;  /* 0x000000706c08723c */ /* 0x044fe80000041808 */
[----:B------:R-:W-:Y:S02]  /*5460*/  IADD3.X R22, R31, R21, R22, P0, !PT ;  /* 0x000000151f167210 */ /* 0x000fe400007fe416 */
[C---:B------:R-:W-:Y:S01]  /*5470*/  LEA R106, P0, R23.reuse, c[0x0][0x220], 0x2 ;  /* 0x00008800176a7a11 */ /* 0x040fe200078010ff */
[----:B------:R-:W-:Y:S01]  /*5480*/  LDSM.16.MT88.4 R28, [R185+0x10c80] ;  /* 0x010c8000b91c783b */ /* 0x000fe20000004200 */
[-C--:B------:R-:W-:Y:S04]  /*5490*/  HMMA.16816.F32.BF16 R12, R108, R114.reuse, R12 ;  /* 0x000000726c0c723c */ /* 0x080fe8000004180c */
[----:B------:R-:W-:Y:S02]  /*54a0*/  LEA.HI.X R107, R23, c[0x0][0x224], R22, 0x2, P0 ;  /* 0x00008900176b7a11 */ /* 0x000fe400000f1416 */
[----:B------:R-:W-:Y:S02]  /*54b0*/  ISETP.GE.AND P0, PT, R195, R196, PT ;  /* 0x000000c4c300720c */ /* 0x000fe40003f06270 */
[----:B------:R-:W-:Y:S01]  /*54c0*/  HMMA.16816.F32.BF16 R16, R100, R114, R16 ;  /* 0x000000726410723c */ /* 0x000fe20000041810 */
        /* <DEDUP_REMOVED lines=101> */
.L_x_665:
        /* <DEDUP_REMOVED lines=57> */
[----:B------:R-:W-:Y:S01]  /*5eb0*/  F2FP.BF16.PACK_AB R44, R45, R44 ;  /* 0x0000002c2d2c723e */ /* 0x000fe200000010ff */
[----:B------:R-:W-:Y:S01]  /*5ec0*/  IMAD.MOV.U32 R0, RZ, RZ, -0x80 ;  /* 0xffffff80ff007424 */ /* 0x000fe200078e00ff */
        /* <DEDUP_REMOVED lines=11> */
[----:B------:R-:W-:Y:S01]  /*5f80*/  F2FP.BF16.PACK_AB R60, R61, R60 ;  /* 0x0000003c3d3c723e */ /* 0x000fe200000010ff */
[----:B-1----:R-:W-:Y:S01]  /*5f90*/  IMAD.SHL.U32 R36, R2, 0x2, RZ ;  /* 0x0000000202247824 */ /* 0x002fe200078e00ff */
        /* <DEDUP_REMOVED lines=26> */
[----:B------:R-:W-:-:S03]  /*6140*/  SHF.R.S32.HI R2, RZ, 0x1f, R198 ;  /* 0x0000001fff027819 */ /* 0x000fc600000114c6 */
[----:B------:R-:W-:Y:S02]  /*6150*/  STS [R5+0x80], R68 ;  /* 0x0000804405007388 */ /* 0x000fe40000000800 */
[----:B------:R-:W-:Y:S02]  /*6160*/  IMAD R11, R2, c[0x0][0x338], RZ ;  /* 0x0000ce00020b7a24 */ /* 0x000fe400078e02ff */
[----:B------:R-:W-:Y:S02]  /*6170*/  STS [R5+0x480], R70 ;  /* 0x0004804605007388 */ /* 0x000fe40000000800 */
[----:B------:R-:W-:Y:S02]  /*6180*/  IMAD R11, R198, c[0x0][0x33c], R11 ;  /* 0x0000cf00c60b7a24 */ /* 0x000fe400078e020b */
        /* <DEDUP_REMOVED lines=15> */
[----:B-1----:R-:W-:Y:S01]  /*6280*/  IMAD R3, R197, R0, c[0x0][0x2f0] ;  /* 0x0000bc00c5037624 */ /* 0x002fe200078e0200 */
[----:B------:R-:W-:-:S04]  /*6290*/  SHF.R.S32.HI R0, RZ, 0x1f, R199 ;  /* 0x0000001fff007819 */ /* 0x000fc800000114c7 */
[----:B------:R-:W-:Y:S01]  /*62a0*/  IMNMX R3, R3, 0x80, PT ;  /* 0x0000008003037817 */ /* 0x000fe20003800200 */
[----:B------:R-:W-:Y:S01]  /*62b0*/  IMAD R38, R0, c[0x0][0x340], RZ ;  /* 0x0000d00000267a24 */ /* 0x000fe200078e02ff */
[----:B--2---:R-:W-:Y:S02]  /*62c0*/  SHF.R.S32.HI R9, RZ, 0x1f, R8 ;  /* 0x0000001fff097819 */ /* 0x004fe40000011408 */
[----:B------:R-:W-:Y:S01]  /*62d0*/  ISETP.GE.AND P3, PT, R10, R3, PT ;  /* 0x000000030a00720c */ /* 0x000fe20003f66270 */
[----:B------:R1:W2:Y:S01]  /*62e0*/  LDS.128 R32, [R36+0x5080] ;  /* 0x0050800024207984 */ /* 0x0002a20000000c00 */
[----:B------:R-:W-:Y:S02]  /*62f0*/  IMAD R37, R199, c[0x0][0x344], R38 ;  /* 0x0000d100c7257a24 */ /* 0x000fe400078e0226 */
[----:B------:R-:W-:Y:S01]  /*6300*/  ISETP.GE.OR P0, PT, R8, c[0x0][0x324], P3 ;  /* 0x0000c90008007a0c */ /* 0x000fe20001f06670 */
[----:B------:R1:W3:Y:S01]  /*6310*/  LDS.128 R28, [R36+0x6080] ;  /* 0x00608000241c7984 */ /* 0x0002e20000000c00 */
[----:B------:R-:W-:-:S03]  /*6320*/  IMAD.WIDE.U32 R40, R198, c[0x0][0x338], R8 ;  /* 0x0000ce00c6287a25 */ /* 0x000fc600078e0008 */
[----:B------:R1:W4:Y:S01]  /*6330*/  LDS.128 R24, [R36+0x7080] ;  /* 0x0070800024187984 */ /* 0x0003220000000c00 */
[----:B------:R-:W-:Y:S01]  /*6340*/  IMAD.IADD R41, R41, 0x1, R11 ;  /* 0x0000000129297824 */ /* 0x000fe200078e020b */
[----:B------:R-:W-:Y:S02]  /*6350*/  SHF.R.S32.HI R11, RZ, 0x1f, R10 ;  /* 0x0000001fff0b7819 */ /* 0x000fe4000001140a */
[----:B------:R1:W1:Y:S01]  /*6360*/  LDS.128 R20, [R36+0x80] ;  /* 0x0000800024147984 */ /* 0x0002620000000c00 */
[----:B------:R-:W-:-:S03]  /*6370*/  IMAD.WIDE.U32 R42, R199, c[0x0][0x340], R40 ;  /* 0x0000d000c72a7a25 */ /* 0x000fc600078e0028 */
[----:B------:R1:W1:Y:S01]  /*6380*/  LDS.128 R16, [R36+0x1080] ;  /* 0x0010800024107984 */ /* 0x0002620000000c00 */
[----:B------:R-:W-:-:S03]  /*6390*/  IMAD.WIDE R44, R197, 0x80, R10 ;  /* 0x00000080c52c7825 */ /* 0x000fc600078e020a */
[----:B------:R1:W1:Y:S01]  /*63a0*/  LDS.128 R12, [R36+0x2080] ;  /* 0x00208000240c7984 */ /* 0x0002620000000c00 */
[----:B------:R-:W-:-:S03]  /*63b0*/  IMAD.IADD R47, R43, 0x1, R37 ;  /* 0x000000012b2f7824 */ /* 0x000fc600078e0225 */
        /* <DEDUP_REMOVED lines=11> */
.L_x_674:
[----:B------:R-:W-:Y:S05]  /*6470*/  BSYNC B0 ;  /* 0x0000000000007941 */ /* 0x000fea0003800000 */
.L_x_673:
        /* <DEDUP_REMOVED lines=16> */
.L_x_676:
[----:B------:R-:W-:Y:S05]  /*6580*/  BSYNC B0 ;  /* 0x0000000000007941 */ /* 0x000fea0003800000 */
.L_x_675:
        /* <DEDUP_REMOVED lines=16> */
.L_x_678:
[----:B------:R-:W-:Y:S05]  /*6690*/  BSYNC B0 ;  /* 0x0000000000007941 */ /* 0x000fea0003800000 */
.L_x_677:
        /* <DEDUP_REMOVED lines=16> */
.L_x_680:
[----:B------:R-:W-:Y:S05]  /*67a0*/  BSYNC B0 ;  /* 0x0000000000007941 */ /* 0x000fea0003800000 */
.L_x_679:
        /* <DEDUP_REMOVED lines=9> */
[----:B----4-:R-:W-:Y:S01]  /*6840*/  IADD3 R25, R11, R0, RZ ;  /* 0x000000000b197210 */ /* 0x010fe20007ffe0ff */
        /* <DEDUP_REMOVED lines=9> */
.L_x_682:
[----:B------:R-:W-:Y:S05]  /*68e0*/  BSYNC B0 ;  /* 0x0000000000007941 */ /* 0x000fea0003800000 */
.L_x_681:
        /* <DEDUP_REMOVED lines=14> */
.L_x_684:
[----:B------:R-:W-:Y:S05]  /*69d0*/  BSYNC B0 ;  /* 0x0000000000007941 */ /* 0x000fea0003800000 */
.L_x_683:
        /* <DEDUP_REMOVED lines=14> */
.L_x_686:
[----:B------:R-:W-:Y:S05]  /*6ac0*/  BSYNC B0 ;  /* 0x0000000000007941 */ /* 0x000fea0003800000 */
.L_x_685:
        /* <DEDUP_REMOVED lines=14> */
.L_x_672:
        /* <DEDUP_REMOVED lines=33> */
.L_x_688:
[----:B------:R-:W-:Y:S05]  /*6dc0*/  BSYNC B0 ;  /* 0x0000000000007941 */ /* 0x000fea0003800000 */
.L_x_687:
        /* <DEDUP_REMOVED lines=16> */
.L_x_690:
[----:B------:R-:W-:Y:S05]  /*6ed0*/  BSYNC B0 ;  /* 0x0000000000007941 */ /* 0x000fea0003800000 */
.L_x_689:
        /* <DEDUP_REMOVED lines=16> */
.L_x_692:
[----:B------:R-:W-:Y:S05]  /*6fe0*/  BSYNC B0 ;  /* 0x0000000000007941 */ /* 0x000fea0003800000 */
.L_x_691:
        /* <DEDUP_REMOVED lines=16> */
.L_x_694:
[----:B------:R-:W-:Y:S05]  /*70f0*/  BSYNC B0 ;  /* 0x0000000000007941 */ /* 0x000fea0003800000 */
.L_x_693:
[----:B------:R-:W-:Y:S01]  /*7100*/  IMAD R3, R3, c[0x0][0x338], RZ ;  /* 0x0000ce0003037a24 */ /* 0x000fe200078e02ff */
[----:B------:R-:W-:Y:S01]  /*7110*/  ISETP.GE.OR P3, PT, R4, c[0x0][0x324], P3 ;  /* 0x0000c90004007a0c */ /* 0x000fe20001f66670 */
[C---:B--2---:R-:W-:Y:S01]  /*7120*/  IMAD.WIDE.U32 R6, R198.reuse, c[0x0][0x338], R4 ;  /* 0x0000ce00c6067a25 */ /* 0x044fe200078e0004 */
        /* <DEDUP_REMOVED lines=16> */
.L_x_696:
[----:B------:R-:W-:Y:S05]  /*7230*/  BSYNC B0 ;  /* 0x0000000000007941 */ /* 0x000fea0003800000 */
.L_x_695:
        /* <DEDUP_REMOVED lines=14> */
.L_x_698:
[----:B------:R-:W-:Y:S05]  /*7320*/  BSYNC B0 ;  /* 0x0000000000007941 */ /* 0x000fea0003800000 */
.L_x_697:
        /* <DEDUP_REMOVED lines=14> */
.L_x_700:
[----:B------:R-:W-:Y:S05]  /*7410*/  BSYNC B0 ;  /* 0x0000000000007941 */ /* 0x000fea0003800000 */
.L_x_699:
        /* <DEDUP_REMOVED lines=14> */
        .type           $_ZN7cutlass13device_kernelIN5flash19enable_sm80_to_sm89INS1_16FlashAttnBwdSm80INS1_25CollectiveMainloopBwdSm80ILi2ELi2EN4cute5tupleIJNS5_1CILi64EEENS7_ILi128EEES8_EEENS_10bfloat16_tEfNS_4arch4Sm80ELb1ELb0ELb1ELb0ELb1ELb0ELb0ELb0ELi2ELi2ELi4ELi2ELb1EEENS1_21CollectiveEpilogueBwdISA_SB_SD_Li256ELb0ELb0ELi2EEENS1_25SingleTileBwdLPTSchedulerILb0ELi128ELb1EEEEEEEEEvNT_6ParamsE$_ZN4cute12iter_adaptorIPKN7cutlass10bfloat16_tENS_8gmem_ptrIS4_EEEC2ES4_,@function
        .size           $_ZN7cutlass13device_kernelIN5flash19enable_sm80_to_sm89INS1_16FlashAttnBwdSm80INS1_25CollectiveMainloopBwdSm80ILi2ELi2EN4cute5tupleIJNS5_1CILi64EEENS7_ILi128EEES8_EEENS_10bfloat16_tEfNS_4arch4Sm80ELb1ELb0ELb1ELb0ELb1ELb0ELb0ELb0ELi2ELi2ELi4ELi2ELb1EEENS1_21CollectiveEpilogueBwdISA_SB_SD_Li256ELb0ELb0ELi2EEENS1_25SingleTileBwdLPTSchedulerILb0ELi128ELb1EEEEEEEEEvNT_6ParamsE$_ZN4cute12iter_adaptorIPKN7cutlass10bfloat16_tENS_8gmem_ptrIS4_EEEC2ES4_,($_ZN7cutlass13device_kernelIN5flash19enable_sm80_to_sm89INS1_16FlashAttnBwdSm80INS1_25CollectiveMainloopBwdSm80ILi2ELi2EN4cute5tupleIJNS5_1CILi64EEENS7_ILi128EEES8_EEENS_10bfloat16_tEfNS_4arch4Sm80ELb1ELb0ELb1ELb0ELb1ELb0ELb0ELb0ELi2ELi2ELi4ELi2ELb1EEENS1_21CollectiveEpilogueBwdISA_SB_SD_Li256ELb0ELb0ELi2EEENS1_25SingleTileBwdLPTSchedulerILb0ELi128ELb1EEEEEEEEEvNT_6ParamsE$_ZN4cute12iter_adaptorIPKN7cutlass9uint128_tENS_8gmem_ptrIS4_EEEC2ES4_ - $_ZN7cutlass13device_kernelIN5flash19enable_sm80_to_sm89INS1_16FlashAttnBwdSm80INS1_25CollectiveMainloopBwdSm80ILi2ELi2EN4cute5tupleIJNS5_1CILi64EEENS7_ILi128EEES8_EEENS_10bfloat16_tEfNS_4arch4Sm80ELb1ELb0ELb1ELb0ELb1ELb0ELb0ELb0ELi2ELi2ELi4ELi2ELb1EEENS1_21CollectiveEpilogueBwdISA_SB_SD_Li256ELb0ELb0ELi2EEENS1_25SingleTileBwdLPTSchedulerILb0ELi128ELb1EEEEEEEEEvNT_6ParamsE$_ZN4cute12iter_adaptorIPKN7cutlass10bfloat16_tENS_8gmem_ptrIS4_EEEC2ES4_)
$_ZN7cutlass13device_kernelIN5flash19enable_sm80_to_sm89INS1_16FlashAttnBwdSm80INS1_25CollectiveMainloopBwdSm80ILi2ELi2EN4cute5tupleIJNS5_1CILi64EEENS7_ILi128EEES8_EEENS_10bfloat16_tEfNS_4arch4Sm80ELb1ELb0ELb1ELb0ELb1ELb0ELb0ELb0ELi2ELi2ELi4ELi2ELb1EEENS1_21CollectiveEpilogueBwdISA_SB_SD_Li256ELb0ELb0ELi2EEENS1_25SingleTileBwdLPTSchedulerILb0ELi128ELb1EEEEEEEEEvNT_6ParamsE$_ZN4cute12iter_adaptorIPKN7cutlass10bfloat16_tENS_8gmem_ptrIS4_EEEC2ES4_:
[----:B------:R-:W-:Y:S01]  /*7500*/  IADD3 R11, R4, -c[0x0][0x20], RZ ;  /* 0x80000800040b7a10 */ /* 0x000fe20007ffe0ff */
[----:B------:R-:W-:Y:S01]  /*7510*/  IMAD.MOV.U32 R128, RZ, RZ, R10 ;  /* 0x000000ffff807224 */ /* 0x000fe200078e000a */
[----:B------:R-:W-:Y:S01]  /*7520*/  MOV R130, R18 ;  /* 0x0000001200827202 */ /* 0x000fe20000000f00 */
[----:B------:R-:W-:Y:S01]  /*7530*/  IMAD.MOV.U32 R129, RZ, RZ, R15 ;  /* 0x000000ffff817224 */ /* 0x000fe200078e000f */
[----:B------:R-:W-:-:S04]  /*7540*/  MOV R131, 0x0 ;  /* 0x0000000000837802 */ /* 0x000fc80000000f00 */
[----:B------:R1:W-:Y:S01]  /*7550*/  STL.64 [R11], R128 ;  /* 0x000000800b007387 */ /* 0x0003e20000100a00 */
[----:B------:R-:W-:Y:S05]  /*7560*/  RET.REL.NODEC R130 `(_ZN7cutlass13device_kernelIN5flash19enable_sm80_to_sm89INS1_16FlashAttnBwdSm80INS1_25CollectiveMainloopBwdSm80ILi2ELi2EN4cute5tupleIJNS5_1CILi64EEENS7_ILi128EEES8_EEENS_10bfloat16_tEfNS_4arch4Sm80ELb1ELb0ELb1ELb0ELb1ELb0ELb0ELb0ELi2ELi2ELi4ELi2ELb1EEENS1_21CollectiveEpilogueBwdISA_SB_SD_Li256ELb0ELb0ELi2EEENS1_25SingleTileBwdLPTSchedulerILb0ELi128ELb1EEEEEEEEEvNT_6ParamsE) ;  /* 0xffff8a9082007950 */ /* 0x000fea0003c3ffff */
        .type           $_ZN7cutlass13device_kernelIN5flash19enable_sm80_to_sm89INS1_16FlashAttnBwdSm80INS1_25CollectiveMainloopBwdSm80ILi2ELi2EN4cute5tupleIJNS5_1CILi64EEENS7_ILi128EEES8_EEENS_10bfloat16_tEfNS_4arch4Sm80ELb1ELb0ELb1ELb0ELb1ELb0ELb0ELb0ELi2ELi2ELi4ELi2ELb1EEENS1_21CollectiveEpilogueBwdISA_SB_SD_Li256ELb0ELb0ELi2EEENS1_25SingleTileBwdLPTSchedulerILb0ELi128ELb1EEEEEEEEEvNT_6ParamsE$_ZN4cute12iter_adaptorIPKN7cutlass9uint128_tENS_8gmem_ptrIS4_EEEC2ES4_,@function
        .size           $_ZN7cutlass13device_kernelIN5flash19enable_sm80_to_sm89INS1_16FlashAttnBwdSm80INS1_25CollectiveMainloopBwdSm80ILi2ELi2EN4cute5tupleIJNS5_1CILi64EEENS7_ILi128EEES8_EEENS_10bfloat16_tEfNS_4arch4Sm80ELb1ELb0ELb1ELb0ELb1ELb0ELb0ELb0ELi2ELi2ELi4ELi2ELb1EEENS1_21CollectiveEpilogueBwdISA_SB_SD_Li256ELb0ELb0ELi2EEENS1_25SingleTileBwdLPTSchedulerILb0ELi128ELb1EEEEEEEEEvNT_6ParamsE$_ZN4cute12iter_adaptorIPKN7cutlass9uint128_tENS_8gmem_ptrIS4_EEEC2ES4_,($_ZN7cutlass13device_kernelIN5flash19enable_sm80_to_sm89INS1_16FlashAttnBwdSm80INS1_25CollectiveMainloopBwdSm80ILi2ELi2EN4cute5tupleIJNS5_1CILi64EEENS7_ILi128EEES8_EEENS_10bfloat16_tEfNS_4arch4Sm80ELb1ELb0ELb1ELb0ELb1ELb0ELb0ELb0ELi2ELi2ELi4ELi2ELb1EEENS1_21CollectiveEpilogueBwdISA_SB_SD_Li256ELb0ELb0ELi2EEENS1_25SingleTileBwdLPTSchedulerILb0ELi128ELb1EEEEEEEEEvNT_6ParamsE$_ZN4cute12iter_adaptorIPKfNS_8gmem_ptrIS2_EEEC2ES2_ - $_ZN7cutlass13device_kernelIN5flash19enable_sm80_to_sm89INS1_16FlashAttnBwdSm80INS1_25CollectiveMainloopBwdSm80ILi2ELi2EN4cute5tupleIJNS5_1CILi64EEENS7_ILi128EEES8_EEENS_10bfloat16_tEfNS_4arch4Sm80ELb1ELb0ELb1ELb0ELb1ELb0ELb0ELb0ELi2ELi2ELi4ELi2ELb1EEENS1_21CollectiveEpilogueBwdISA_SB_SD_Li256ELb0ELb0ELi2EEENS1_25SingleTileBwdLPTSchedulerILb0ELi128ELb1EEEEEEEEEvNT_6ParamsE$_ZN4cute12iter_adaptorIPKN7cutlass9uint128_tENS_8gmem_ptrIS4_EEEC2ES4_)
$_ZN7cutlass13device_kernelIN5flash19enable_sm80_to_sm89INS1_16FlashAttnBwdSm80INS1_25CollectiveMainloopBwdSm80ILi2ELi2EN4cute5tupleIJNS5_1CILi64EEENS7_ILi128EEES8_EEENS_10bfloat16_tEfNS_4arch4Sm80ELb1ELb0ELb1ELb0ELb1ELb0ELb0ELb0ELi2ELi2ELi4ELi2ELb1EEENS1_21CollectiveEpilogueBwdISA_SB_SD_Li256ELb0ELb0ELi2EEENS1_25SingleTileBwdLPTSchedulerILb0ELi128ELb1EEEEEEEEEvNT_6ParamsE$_ZN4cute12iter_adaptorIPKN7cutlass9uint128_tENS_8gmem_ptrIS4_EEEC2ES4_:
[----:B------:R-:W-:Y:S01]  /*7570*/  IADD3 R10, R4, -c[0x0][0x20], RZ ;  /* 0x80000800040a7a10 */ /* 0x000fe20007ffe0ff */
[----:B------:R-:W-:Y:S01]  /*7580*/  IMAD.MOV.U32 R128, RZ, RZ, R18 ;  /* 0x000000ffff807224 */ /* 0x000fe200078e0012 */
[----:B------:R-:W-:-:S03]  /*7590*/  MOV R129, 0x0 ;  /* 0x0000000000817802 */ /* 0x000fc60000000f00 */
[----:B------:R1:W-:Y:S01]  /*75a0*/  STL.64 [R10], R6 ;  /* 0x000000060a007387 */ /* 0x0003e20000100a00 */
[----:B------:R-:W-:Y:S05]  /*75b0*/  RET.REL.NODEC R128 `(_ZN7cutlass13device_kernelIN5flash19enable_sm80_to_sm89INS1_16FlashAttnBwdSm80INS1_25CollectiveMainloopBwdSm80ILi2ELi2EN4cute5tupleIJNS5_1CILi64EEENS7_ILi128EEES8_EEENS_10bfloat16_tEfNS_4arch4Sm80ELb1ELb0ELb1ELb0ELb1ELb0ELb0ELb0ELi2ELi2ELi4ELi2ELb1EEENS1_21CollectiveEpilogueBwdISA_SB_SD_Li256ELb0ELb0ELi2EEENS1_25SingleTileBwdLPTSchedulerILb0ELi128ELb1EEEEEEEEEvNT_6ParamsE) ;  /* 0xffff8a4080007950 */ /* 0x000fea0003c3ffff */
        .type           $_ZN7cutlass13device_kernelIN5flash19enable_sm80_to_sm89INS1_16FlashAttnBwdSm80INS1_25CollectiveMainloopBwdSm80ILi2ELi2EN4cute5tupleIJNS5_1CILi64EEENS7_ILi128EEES8_EEENS_10bfloat16_tEfNS_4arch4Sm80ELb1ELb0ELb1ELb0ELb1ELb0ELb0ELb0ELi2ELi2ELi4ELi2ELb1EEENS1_21CollectiveEpilogueBwdISA_SB_SD_Li256ELb0ELb0ELi2EEENS1_25SingleTileBwdLPTSchedulerILb0ELi128ELb1EEEEEEEEEvNT_6ParamsE$_ZN4cute12iter_adaptorIPKfNS_8gmem_ptrIS2_EEEC2ES2_,@function
        .size           $_ZN7cutlass13device_kernelIN5flash19enable_sm80_to_sm89INS1_16FlashAttnBwdSm80INS1_25CollectiveMainloopBwdSm80ILi2ELi2EN4cute5tupleIJNS5_1CILi64EEENS7_ILi128EEES8_EEENS_10bfloat16_tEfNS_4arch4Sm80ELb1ELb0ELb1ELb0ELb1ELb0ELb0ELb0ELi2ELi2ELi4ELi2ELb1EEENS1_21CollectiveEpilogueBwdISA_SB_SD_Li256ELb0ELb0ELi2EEENS1_25SingleTileBwdLPTSchedulerILb0ELi128ELb1EEEEEEEEEvNT_6ParamsE$_ZN4cute12iter_adaptorIPKfNS_8gmem_ptrIS2_EEEC2ES2_,($_ZN7cutlass13device_kernelIN5flash19enable_sm80_to_sm89INS1_16FlashAttnBwdSm80INS1_25CollectiveMainloopBwdSm80ILi2ELi2EN4cute5tupleIJNS5_1CILi64EEENS7_ILi128EEES8_EEENS_10bfloat16_tEfNS_4arch4Sm80ELb1ELb0ELb1ELb0ELb1ELb0ELb0ELb0ELi2ELi2ELi4ELi2ELb1EEENS1_21CollectiveEpilogueBwdISA_SB_SD_Li256ELb0ELb0ELi2EEENS1_25SingleTileBwdLPTSchedulerILb0ELi128ELb1EEEEEEEEEvNT_6ParamsE$_ZN4cute12iter_adaptorIPN7cutlass10bfloat16_tENS_8smem_ptrIS3_EEEC2ES3_ - $_ZN7cutlass13device_kernelIN5flash19enable_sm80_to_sm89INS1_16FlashAttnBwdSm80INS1_25CollectiveMainloopBwdSm80ILi2ELi2EN4cute5tupleIJNS5_1CILi64EEENS7_ILi128EEES8_EEENS_10bfloat16_tEfNS_4arch4Sm80ELb1ELb0ELb1ELb0ELb1ELb0ELb0ELb0ELi2ELi2ELi4ELi2ELb1EEENS1_21CollectiveEpilogueBwdISA_SB_SD_Li256ELb0ELb0ELi2EEENS1_25SingleTileBwdLPTSchedulerILb0ELi128ELb1EEEEEEEEEvNT_6ParamsE$_ZN4cute12iter_adaptorIPKfNS_8gmem_ptrIS2_EEEC2ES2_)
$_ZN7cutlass13device_kernelIN5flash19enable_sm80_to_sm89INS1_16FlashAttnBwdSm80INS1_25CollectiveMainloopBwdSm80ILi2ELi2EN4cute5tupleIJNS5_1CILi64EEENS7_ILi128EEES8_EEENS_10bfloat16_tEfNS_4arch4Sm80ELb1ELb0ELb1ELb0ELb1ELb0ELb0ELb0ELi2ELi2ELi4ELi2ELb1EEENS1_21CollectiveEpilogueBwdISA_SB_SD_Li256ELb0ELb0ELi2EEENS1_25SingleTileBwdLPTSchedulerILb0ELi128ELb1EEEEEEEEEvNT_6ParamsE$_ZN4cute12iter_adaptorIPKfNS_8gmem_ptrIS2_EEEC2ES2_:
[----:B------:R-:W-:Y:S02]  /*75c0*/  IADD3 R6, R6, -c[0x0][0x20], RZ ;  /* 0x8000080006067a10 */ /* 0x000fe40007ffe0ff */
[----:B------:R-:W-:-:S03]  /*75d0*/  MOV R19, 0x0 ;  /* 0x0000000000137802 */ /* 0x000fc60000000f00 */
[----:B------:R1:W-:Y:S01]  /*75e0*/  STL.64 [R6], R10 ;  /* 0x0000000a06007387 */ /* 0x0003e20000100a00 */
[----:B------:R-:W-:Y:S05]  /*75f0*/  RET.REL.NODEC R18 `(_ZN7cutlass13device_kernelIN5flash19enable_sm80_to_sm89INS1_16FlashAttnBwdSm80INS1_25CollectiveMainloopBwdSm80ILi2ELi2EN4cute5tupleIJNS5_1CILi64EEENS7_ILi128EEES8_EEENS_10bfloat16_tEfNS_4arch4Sm80ELb1ELb0ELb1ELb0ELb1ELb0ELb0ELb0ELi2ELi2ELi4ELi2ELb1EEENS1_21CollectiveEpilogueBwdISA_SB_SD_Li256ELb0ELb0ELi2EEENS1_25SingleTileBwdLPTSchedulerILb0ELi128ELb1EEEEEEEEEvNT_6ParamsE) ;  /* 0xffff8a0012007950 */ /* 0x000fea0003c3ffff */
        .type           $_ZN7cutlass13device_kernelIN5flash19enable_sm80_to_sm89INS1_16FlashAttnBwdSm80INS1_25CollectiveMainloopBwdSm80ILi2ELi2EN4cute5tupleIJNS5_1CILi64EEENS7_ILi128EEES8_EEENS_10bfloat16_tEfNS_4arch4Sm80ELb1ELb0ELb1ELb0ELb1ELb0ELb0ELb0ELi2ELi2ELi4ELi2ELb1EEENS1_21CollectiveEpilogueBwdISA_SB_SD_Li256ELb0ELb0ELi2EEENS1_25SingleTileBwdLPTSchedulerILb0ELi128ELb1EEEEEEEEEvNT_6ParamsE$_ZN4cute12iter_adaptorIPN7cutlass10bfloat16_tENS_8smem_ptrIS3_EEEC2ES3_,@function
        .size           $_ZN7cutlass13device_kernelIN5flash19enable_sm80_to_sm89INS1_16FlashAttnBwdSm80INS1_25CollectiveMainloopBwdSm80ILi2ELi2EN4cute5tupleIJNS5_1CILi64EEENS7_ILi128EEES8_EEENS_10bfloat16_tEfNS_4arch4Sm80ELb1ELb0ELb1ELb0ELb1ELb0ELb0ELb0ELi2ELi2ELi4ELi2ELb1EEENS1_21CollectiveEpilogueBwdISA_SB_SD_Li256ELb0ELb0ELi2EEENS1_25SingleTileBwdLPTSchedulerILb0ELi128ELb1EEEEEEEEEvNT_6ParamsE$_ZN4cute12iter_adaptorIPN7cutlass10bfloat16_tENS_8smem_ptrIS3_EEEC2ES3_,($_ZN7cutlass13device_kernelIN5flash19enable_sm80_to_sm89INS1_16FlashAttnBwdSm80INS1_25CollectiveMainloopBwdSm80ILi2ELi2EN4cute5tupleIJNS5_1CILi64EEENS7_ILi128EEES8_EEENS_10bfloat16_tEfNS_4arch4Sm80ELb1ELb0ELb1ELb0ELb1ELb0ELb0ELb0ELi2ELi2ELi4ELi2ELb1EEENS1_21CollectiveEpilogueBwdISA_SB_SD_Li256ELb0ELb0ELi2EEENS1_25SingleTileBwdLPTSchedulerILb0ELi128ELb1EEEEEEEEEvNT_6ParamsE$_ZN4cute12iter_adaptorIPN7cutlass9uint128_tENS_8smem_ptrIS3_EEEC2ES3_ - $_ZN7cutlass13device_kernelIN5flash19enable_sm80_to_sm89INS1_16FlashAttnBwdSm80INS1_25CollectiveMainloopBwdSm80ILi2ELi2EN4cute5tupleIJNS5_1CILi64EEENS7_ILi128EEES8_EEENS_10bfloat16_tEfNS_4arch4Sm80ELb1ELb0ELb1ELb0ELb1ELb0ELb0ELb0ELi2ELi2ELi4ELi2ELb1EEENS1_21CollectiveEpilogueBwdISA_SB_SD_Li256ELb0ELb0ELi2EEENS1_25SingleTileBwdLPTSchedulerILb0ELi128ELb1EEEEEEEEEvNT_6ParamsE$_ZN4cute12iter_adaptorIPN7cutlass10bfloat16_tENS_8smem_ptrIS3_EEEC2ES3_)
$_ZN7cutlass13device_kernelIN5flash19enable_sm80_to_sm89INS1_16FlashAttnBwdSm80INS1_25CollectiveMainloopBwdSm80ILi2ELi2EN4cute5tupleIJNS5_1CILi64EEENS7_ILi128EEES8_EEENS_10bfloat16_tEfNS_4arch4Sm80ELb1ELb0ELb1ELb0ELb1ELb0ELb0ELb0ELi2ELi2ELi4ELi2ELb1EEENS1_21CollectiveEpilogueBwdISA_SB_SD_Li256ELb0ELb0ELi2EEENS1_25SingleTileBwdLPTSchedulerILb0ELi128ELb1EEEEEEEEEvNT_6ParamsE$_ZN4cute12iter_adaptorIPN7cutlass10bfloat16_tENS_8smem_ptrIS3_EEEC2ES3_:
[----:B------:R-:W-:Y:S01]  /*7600*/  IADD3 R6, R4, -c[0x0][0x20], RZ ;  /* 0x8000080004067a10 */ /* 0x000fe20007ffe0ff */
[----:B------:R-:W-:Y:S01]  /*7610*/  IMAD.MOV.U32 R128, RZ, RZ, R18 ;  /* 0x000000ffff807224 */ /* 0x000fe200078e0012 */
[----:B------:R-:W-:-:S03]  /*7620*/  MOV R129, 0x0 ;  /* 0x0000000000817802 */ /* 0x000fc60000000f00 */
[----:B------:R1:W-:Y:S01]  /*7630*/  STL.64 [R6], R8 ;  /* 0x0000000806007387 */ /* 0x0003e20000100a00 */
[----:B------:R-:W-:Y:S05]  /*7640*/  RET.REL.NODEC R128 `(_ZN7cutlass13device_kernelIN5flash19enable_sm80_to_sm89INS1_16FlashAttnBwdSm80INS1_25CollectiveMainloopBwdSm80ILi2ELi2EN4cute5tupleIJNS5_1CILi64EEENS7_ILi128EEES8_EEENS_10bfloat16_tEfNS_4arch4Sm80ELb1ELb0ELb1ELb0ELb1ELb0ELb0ELb0ELi2ELi2ELi4ELi2ELb1EEENS1_21CollectiveEpilogueBwdISA_SB_SD_Li256ELb0ELb0ELi2EEENS1_25SingleTileBwdLPTSchedulerILb0ELi128ELb1EEEEEEEEEvNT_6ParamsE) ;  /* 0xffff89b080007950 */ /* 0x000fea0003c3ffff */
        .type           $_ZN7cutlass13device_kernelIN5flash19enable_sm80_to_sm89INS1_16FlashAttnBwdSm80INS1_25CollectiveMainloopBwdSm80ILi2ELi2EN4cute5tupleIJNS5_1CILi64EEENS7_ILi128EEES8_EEENS_10bfloat16_tEfNS_4arch4Sm80ELb1ELb0ELb1ELb0ELb1ELb0ELb0ELb0ELi2ELi2ELi4ELi2ELb1EEENS1_21CollectiveEpilogueBwdISA_SB_SD_Li256ELb0ELb0ELi2EEENS1_25SingleTileBwdLPTSchedulerILb0ELi128ELb1EEEEEEEEEvNT_6ParamsE$_ZN4cute12iter_adaptorIPN7cutlass9uint128_tENS_8smem_ptrIS3_EEEC2ES3_,@function
        .size           $_ZN7cutlass13device_kernelIN5flash19enable_sm80_to_sm89INS1_16FlashAttnBwdSm80INS1_25CollectiveMainloopBwdSm80ILi2ELi2EN4cute5tupleIJNS5_1CILi64EEENS7_ILi128EEES8_EEENS_10bfloat16_tEfNS_4arch4Sm80ELb1ELb0ELb1ELb0ELb1ELb0ELb0ELb0ELi2ELi2ELi4ELi2ELb1EEENS1_21CollectiveEpilogueBwdISA_SB_SD_Li256ELb0ELb0ELi2EEENS1_25SingleTileBwdLPTSchedulerILb0ELi128ELb1EEEEEEEEEvNT_6ParamsE$_ZN4cute12iter_adaptorIPN7cutlass9uint128_tENS_8smem_ptrIS3_EEEC2ES3_,($_ZN7cutlass13device_kernelIN5flash19enable_sm80_to_sm89INS1_16FlashAttnBwdSm80INS1_25CollectiveMainloopBwdSm80ILi2ELi2EN4cute5tupleIJNS5_1CILi64EEENS7_ILi128EEES8_EEENS_10bfloat16_tEfNS_4arch4Sm80ELb1ELb0ELb1ELb0ELb1ELb0ELb0ELb0ELi2ELi2ELi4ELi2ELb1EEENS1_21CollectiveEpilogueBwdISA_SB_SD_Li256ELb0ELb0ELi2EEENS1_25SingleTileBwdLPTSchedulerILb0ELi128ELb1EEEEEEEEEvNT_6ParamsE$_ZN4cute12iter_adaptorIPfNS_8smem_ptrIS1_EEEC2ES1_ - $_ZN7cutlass13device_kernelIN5flash19enable_sm80_to_sm89INS1_16FlashAttnBwdSm80INS1_25CollectiveMainloopBwdSm80ILi2ELi2EN4cute5tupleIJNS5_1CILi64EEENS7_ILi128EEES8_EEENS_10bfloat16_tEfNS_4arch4Sm80ELb1ELb0ELb1ELb0ELb1ELb0ELb0ELb0ELi2ELi2ELi4ELi2ELb1EEENS1_21CollectiveEpilogueBwdISA_SB_SD_Li256ELb0ELb0ELi2EEENS1_25SingleTileBwdLPTSchedulerILb0ELi128ELb1EEEEEEEEEvNT_6ParamsE$_ZN4cute12iter_adaptorIPN7cutlass9uint128_tENS_8smem_ptrIS3_EEEC2ES3_)
$_ZN7cutlass13device_kernelIN5flash19enable_sm80_to_sm89INS1_16FlashAttnBwdSm80INS1_25CollectiveMainloopBwdSm80ILi2ELi2EN4cute5tupleIJNS5_1CILi64EEENS7_ILi128EEES8_EEENS_10bfloat16_tEfNS_4arch4Sm80ELb1ELb0ELb1ELb0ELb1ELb0ELb0ELb0ELi2ELi2ELi4ELi2ELb1EEENS1_21CollectiveEpilogueBwdISA_SB_SD_Li256ELb0ELb0ELi2EEENS1_25SingleTileBwdLPTSchedulerILb0ELi128ELb1EEEEEEEEEvNT_6ParamsE$_ZN4cute12iter_adaptorIPN7cutlass9uint128_tENS_8smem_ptrIS3_EEEC2ES3_:
[----:B------:R-:W-:Y:S01]  /*7650*/  IADD3 R8, R4, -c[0x0][0x20], RZ ;  /* 0x8000080004087a10 */ /* 0x000fe20007ffe0ff */
[----:B------:R-:W-:Y:S01]  /*7660*/  IMAD.MOV.U32 R128, RZ, RZ, R16 ;  /* 0x000000ffff807224 */ /* 0x000fe200078e0010 */
[----:B------:R-:W-:-:S03]  /*7670*/  MOV R129, 0x0 ;  /* 0x0000000000817802 */ /* 0x000fc60000000f00 */
[----:B------:R1:W-:Y:S01]  /*7680*/  STL.64 [R8], R6 ;  /* 0x0000000608007387 */ /* 0x0003e20000100a00 */
[----:B------:R-:W-:Y:S05]  /*7690*/  RET.REL.NODEC R128 `(_ZN7cutlass13device_kernelIN5flash19enable_sm80_to_sm89INS1_16FlashAttnBwdSm80INS1_25CollectiveMainloopBwdSm80ILi2ELi2EN4cute5tupleIJNS5_1CILi64EEENS7_ILi128EEES8_EEENS_10bfloat16_tEfNS_4arch4Sm80ELb1ELb0ELb1ELb0ELb1ELb0ELb0ELb0ELi2ELi2ELi4ELi2ELb1EEENS1_21CollectiveEpilogueBwdISA_SB_SD_Li256ELb0ELb0ELi2EEENS1_25SingleTileBwdLPTSchedulerILb0ELi128ELb1EEEEEEEEEvNT_6ParamsE) ;  /* 0xffff896080007950 */ /* 0x000fea0003c3ffff */
        .type           $_ZN7cutlass13device_kernelIN5flash19enable_sm80_to_sm89INS1_16FlashAttnBwdSm80INS1_25CollectiveMainloopBwdSm80ILi2ELi2EN4cute5tupleIJNS5_1CILi64EEENS7_ILi128EEES8_EEENS_10bfloat16_tEfNS_4arch4Sm80ELb1ELb0ELb1ELb0ELb1ELb0ELb0ELb0ELi2ELi2ELi4ELi2ELb1EEENS1_21CollectiveEpilogueBwdISA_SB_SD_Li256ELb0ELb0ELi2EEENS1_25SingleTileBwdLPTSchedulerILb0ELi128ELb1EEEEEEEEEvNT_6ParamsE$_ZN4cute12iter_adaptorIPfNS_8smem_ptrIS1_EEEC2ES1_,@function
        .size           $_ZN7cutlass13device_kernelIN5flash19enable_sm80_to_sm89INS1_16FlashAttnBwdSm80INS1_25CollectiveMainloopBwdSm80ILi2ELi2EN4cute5tupleIJNS5_1CILi64EEENS7_ILi128EEES8_EEENS_10bfloat16_tEfNS_4arch4Sm80ELb1ELb0ELb1ELb0ELb1ELb0ELb0ELb0ELi2ELi2ELi4ELi2ELb1EEENS1_21CollectiveEpilogueBwdISA_SB_SD_Li256ELb0ELb0ELi2EEENS1_25SingleTileBwdLPTSchedulerILb0ELi128ELb1EEEEEEEEEvNT_6ParamsE$_ZN4cute12iter_adaptorIPfNS_8smem_ptrIS1_EEEC2ES1_,($_ZN7cutlass13device_kernelIN5flash19enable_sm80_to_sm89INS1_16FlashAttnBwdSm80INS1_25CollectiveMainloopBwdSm80ILi2ELi2EN4cute5tupleIJNS5_1CILi64EEENS7_ILi128EEES8_EEENS_10bfloat16_tEfNS_4arch4Sm80ELb1ELb0ELb1ELb0ELb1ELb0ELb0ELb0ELi2ELi2ELi4ELi2ELb1EEENS1_21CollectiveEpilogueBwdISA_SB_SD_Li256ELb0ELb0ELi2EEENS1_25SingleTileBwdLPTSchedulerILb0ELi128ELb1EEEEEEEEEvNT_6ParamsE$_ZN4cute3eso3ESOILb0ELb0EJNS_15ArithmeticTupleIJiiEEEiiiEEC2ERKS3_RKiS8_S8_ - $_ZN7cutlass13device_kernelIN5flash19enable_sm80_to_sm89INS1_16FlashAttnBwdSm80INS1_25CollectiveMainloopBwdSm80ILi2ELi2EN4cute5tupleIJNS5_1CILi64EEENS7_ILi128EEES8_EEENS_10bfloat16_tEfNS_4arch4Sm80ELb1ELb0ELb1ELb0ELb1ELb0ELb0ELb0ELi2ELi2ELi4ELi2ELb1EEENS1_21CollectiveEpilogueBwdISA_SB_SD_Li256ELb0ELb0ELi2EEENS1_25SingleTileBwdLPTSchedulerILb0ELi128ELb1EEEEEEEEEvNT_6ParamsE$_ZN4cute12iter_adaptorIPfNS_8smem_ptrIS1_EEEC2ES1_)
$_ZN7cutlass13device_kernelIN5flash19enable_sm80_to_sm89INS1_16FlashAttnBwdSm80INS1_25CollectiveMainloopBwdSm80ILi2ELi2EN4cute5tupleIJNS5_1CILi64EEENS7_ILi128EEES8_EEENS_10bfloat16_tEfNS_4arch4Sm80ELb1ELb0ELb1ELb0ELb1ELb0ELb0ELb0ELi2ELi2ELi4ELi2ELb1EEENS1_21CollectiveEpilogueBwdISA_SB_SD_Li256ELb0ELb0ELi2EEENS1_25SingleTileBwdLPTSchedulerILb0ELi128ELb1EEEEEEEEEvNT_6ParamsE$_ZN4cute12iter_adaptorIPfNS_8smem_ptrIS1_EEEC2ES1_:
[----:B------:R-:W-:Y:S02]  /*76a0*/  IADD3 R6, R6, -c[0x0][0x20], RZ ;  /* 0x8000080006067a10 */ /* 0x000fe40007ffe0ff */
[----:B------:R-:W-:-:S03]  /*76b0*/  MOV R19, 0x0 ;  /* 0x0000000000137802 */ /* 0x000fc60000000f00 */
[----:B------:R1:W-:Y:S01]  /*76c0*/  STL.64 [R6], R8 ;  /* 0x0000000806007387 */ /* 0x0003e20000100a00 */
[----:B------:R-:W-:Y:S05]  /*76d0*/  RET.REL.NODEC R18 `(_ZN7cutlass13device_kernelIN5flash19enable_sm80_to_sm89INS1_16FlashAttnBwdSm80INS1_25CollectiveMainloopBwdSm80ILi2ELi2EN4cute5tupleIJNS5_1CILi64EEENS7_ILi128EEES8_EEENS_10bfloat16_tEfNS_4arch4Sm80ELb1ELb0ELb1ELb0ELb1ELb0ELb0ELb0ELi2ELi2ELi4ELi2ELb1EEENS1_21CollectiveEpilogueBwdISA_SB_SD_Li256ELb0ELb0ELi2EEENS1_25SingleTileBwdLPTSchedulerILb0ELi128ELb1EEEEEEEEEvNT_6ParamsE) ;  /* 0xffff892012007950 */ /* 0x000fea0003c3ffff */
        .type           $_ZN7cutlass13device_kernelIN5flash19enable_sm80_to_sm89INS1_16FlashAttnBwdSm80INS1_25CollectiveMainloopBwdSm80ILi2ELi2EN4cute5tupleIJNS5_1CILi64EEENS7_ILi128EEES8_EEENS_10bfloat16_tEfNS_4arch4Sm80ELb1ELb0ELb1ELb0ELb1ELb0ELb0ELb0ELi2ELi2ELi4ELi2ELb1EEENS1_21CollectiveEpilogueBwdISA_SB_SD_Li256ELb0ELb0ELi2EEENS1_25SingleTileBwdLPTSchedulerILb0ELi128ELb1EEEEEEEEEvNT_6ParamsE$_ZN4cute3eso3ESOILb0ELb0EJNS_15ArithmeticTupleIJiiEEEiiiEEC2ERKS3_RKiS8_S8_,@function
        .size           $_ZN7cutlass13device_kernelIN5flash19enable_sm80_to_sm89INS1_16FlashAttnBwdSm80INS1_25CollectiveMainloopBwdSm80ILi2ELi2EN4cute5tupleIJNS5_1CILi64EEENS7_ILi128EEES8_EEENS_10bfloat16_tEfNS_4arch4Sm80ELb1ELb0ELb1ELb0ELb1ELb0ELb0ELb0ELi2ELi2ELi4ELi2ELb1EEENS1_21CollectiveEpilogueBwdISA_SB_SD_Li256ELb0ELb0ELi2EEENS1_25SingleTileBwdLPTSchedulerILb0ELi128ELb1EEEEEEEEEvNT_6ParamsE$_ZN4cute3eso3ESOILb0ELb0EJNS_15ArithmeticTupleIJiiEEEiiiEEC2ERKS3_RKiS8_S8_,($_ZN7cutlass13device_kernelIN5flash19enable_sm80_to_sm89INS1_16FlashAttnBwdSm80INS1_25CollectiveMainloopBwdSm80ILi2ELi2EN4cute5tupleIJNS5_1CILi64EEENS7_ILi128EEES8_EEENS_10bfloat16_tEfNS_4arch4Sm80ELb1ELb0ELb1ELb0ELb1ELb0ELb0ELb0ELi2ELi2ELi4ELi2ELb1EEENS1_21CollectiveEpilogueBwdISA_SB_SD_Li256ELb0ELb0ELi2EEENS1_25SingleTileBwdLPTSchedulerILb0ELi128ELb1EEEEEEEEEvNT_6ParamsE$_ZN4cute3eso3ESOILb0ELb0EJNS_5tupleIJiiEEEiiiEEC2ERKS3_RKiS8_S8_ - $_ZN7cutlass13device_kernelIN5flash19enable_sm80_to_sm89INS1_16FlashAttnBwdSm80INS1_25CollectiveMainloopBwdSm80ILi2ELi2EN4cute5tupleIJNS5_1CILi64EEENS7_ILi128EEES8_EEENS_10bfloat16_tEfNS_4arch4Sm80ELb1ELb0ELb1ELb0ELb1ELb0ELb0ELb0ELi2ELi2ELi4ELi2ELb1EEENS1_21CollectiveEpilogueBwdISA_SB_SD_Li256ELb0ELb0ELi2EEENS1_25SingleTileBwdLPTSchedulerILb0ELi128ELb1EEEEEEEEEvNT_6ParamsE$_ZN4cute3eso3ESOILb0ELb0EJNS_15ArithmeticTupleIJiiEEEiiiEEC2ERKS3_RKiS8_S8_)
$_ZN7cutlass13device_kernelIN5flash19enable_sm80_to_sm89INS1_16FlashAttnBwdSm80INS1_25CollectiveMainloopBwdSm80ILi2ELi2EN4cute5tupleIJNS5_1CILi64EEENS7_ILi128EEES8_EEENS_10bfloat16_tEfNS_4arch4Sm80ELb1ELb0ELb1ELb0ELb1ELb0ELb0ELb0ELi2ELi2ELi4ELi2ELb1EEENS1_21CollectiveEpilogueBwdISA_SB_SD_Li256ELb0ELb0ELi2EEENS1_25SingleTileBwdLPTSchedulerILb0ELi128ELb1EEEEEEEEEvNT_6ParamsE$_ZN4cute3eso3ESOILb0ELb0EJNS_15ArithmeticTupleIJiiEEEiiiEEC2ERKS3_RKiS8_S8_:
        /* <DEDUP_REMOVED lines=14> */
[----:B------:R-:W-:Y:S05]  /*77c0*/  RET.REL.NODEC R76 `(_ZN7cutlass13device_kernelIN5flash19enable_sm80_to_sm89INS1_16FlashAttnBwdSm80INS1_25CollectiveMainloopBwdSm80ILi2ELi2EN4cute5tupleIJNS5_1CILi64EEENS7_ILi128EEES8_EEENS_10bfloat16_tEfNS_4arch4Sm80ELb1ELb0ELb1ELb0ELb1ELb0ELb0ELb0ELi2ELi2ELi4ELi2ELb1EEENS1_21CollectiveEpilogueBwdISA_SB_SD_Li256ELb0ELb0ELi2EEENS1_25SingleTileBwdLPTSchedulerILb0ELi128ELb1EEEEEEEEEvNT_6ParamsE) ;  /* 0xffff88304c007950 */ /* 0x000fea0003c3ffff */
        .type           $_ZN7cutlass13device_kernelIN5flash19enable_sm80_to_sm89INS1_16FlashAttnBwdSm80INS1_25CollectiveMainloopBwdSm80ILi2ELi2EN4cute5tupleIJNS5_1CILi64EEENS7_ILi128EEES8_EEENS_10bfloat16_tEfNS_4arch4Sm80ELb1ELb0ELb1ELb0ELb1ELb0ELb0ELb0ELi2ELi2ELi4ELi2ELb1EEENS1_21CollectiveEpilogueBwdISA_SB_SD_Li256ELb0ELb0ELi2EEENS1_25SingleTileBwdLPTSchedulerILb0ELi128ELb1EEEEEEEEEvNT_6ParamsE$_ZN4cute3eso3ESOILb0ELb0EJNS_5tupleIJiiEEEiiiEEC2ERKS3_RKiS8_S8_,@function
        .size           $_ZN7cutlass13device_kernelIN5flash19enable_sm80_to_sm89INS1_16FlashAttnBwdSm80INS1_25CollectiveMainloopBwdSm80ILi2ELi2EN4cute5tupleIJNS5_1CILi64EEENS7_ILi128EEES8_EEENS_10bfloat16_tEfNS_4arch4Sm80ELb1ELb0ELb1ELb0ELb1ELb0ELb0ELb0ELi2ELi2ELi4ELi2ELb1EEENS1_21CollectiveEpilogueBwdISA_SB_SD_Li256ELb0ELb0ELi2EEENS1_25SingleTileBwdLPTSchedulerILb0ELi128ELb1EEEEEEEEEvNT_6ParamsE$_ZN4cute3eso3ESOILb0ELb0EJNS_5tupleIJiiEEEiiiEEC2ERKS3_RKiS8_S8_,($_ZN7cutlass13device_kernelIN5flash19enable_sm80_to_sm89INS1_16FlashAttnBwdSm80INS1_25CollectiveMainloopBwdSm80ILi2ELi2EN4cute5tupleIJNS5_1CILi64EEENS7_ILi128EEES8_EEENS_10bfloat16_tEfNS_4arch4Sm80ELb1ELb0ELb1ELb0ELb1ELb0ELb0ELb0ELi2ELi2ELi4ELi2ELb1EEENS1_21CollectiveEpilogueBwdISA_SB_SD_Li256ELb0ELb0ELi2EEENS1_25SingleTileBwdLPTSchedulerILb0ELi128ELb1EEEEEEEEEvNT_6ParamsE$_ZN4cute3eso3ESOILb0ELb0EJNS_6LayoutINS_5tupleIJNS3_IJNS_1CILi8EEENS4_ILi1EEEEEENS4_ILi2EEES6_EEENS3_IJNS3_IJS6_NS4_ILi0EEEEEElSA_EEEEENS_10ViewEngineINS_8gmem_ptrIPKN7cutlass10bfloat16_tEEEEEEEC2ERKSD_RKSL_ - $_ZN7cutlass13device_kernelIN5flash19enable_sm80_to_sm89INS1_16FlashAttnBwdSm80INS1_25CollectiveMainloopBwdSm80ILi2ELi2EN4cute5tupleIJNS5_1CILi64EEENS7_ILi128EEES8_EEENS_10bfloat16_tEfNS_4arch4Sm80ELb1ELb0ELb1ELb0ELb1ELb0ELb0ELb0ELi2ELi2ELi4ELi2ELb1EEENS1_21CollectiveEpilogueBwdISA_SB_SD_Li256ELb0ELb0ELi2EEENS1_25SingleTileBwdLPTSchedulerILb0ELi128ELb1EEEEEEEEEvNT_6ParamsE$_ZN4cute3eso3ESOILb0ELb0EJNS_5tupleIJiiEEEiiiEEC2ERKS3_RKiS8_S8_)
$_ZN7cutlass13device_kernelIN5flash19enable_sm80_to_sm89INS1_16FlashAttnBwdSm80INS1_25CollectiveMainloopBwdSm80ILi2ELi2EN4cute5tupleIJNS5_1CILi64EEENS7_ILi128EEES8_EEENS_10bfloat16_tEfNS_4arch4Sm80ELb1ELb0ELb1ELb0ELb1ELb0ELb0ELb0ELi2ELi2ELi4ELi2ELb1EEENS1_21CollectiveEpilogueBwdISA_SB_SD_Li256ELb0ELb0ELi2EEENS1_25SingleTileBwdLPTSchedulerILb0ELi128ELb1EEEEEEEEEvNT_6ParamsE$_ZN4cute3eso3ESOILb0ELb0EJNS_5tupleIJiiEEEiiiEEC2ERKS3_RKiS8_S8_:
        /* <DEDUP_REMOVED lines=13> */
[----:B------:R-:W-:Y:S05]  /*78a0*/  RET.REL.NODEC R10 `(_ZN7cutlass13device_kernelIN5flash19enable_sm80_to_sm89INS1_16FlashAttnBwdSm80INS1_25CollectiveMainloopBwdSm80ILi2ELi2EN4cute5tupleIJNS5_1CILi64EEENS7_ILi128EEES8_EEENS_10bfloat16_tEfNS_4arch4Sm80ELb1ELb0ELb1ELb0ELb1ELb0ELb0ELb0ELi2ELi2ELi4ELi2ELb1EEENS1_21CollectiveEpilogueBwdISA_SB_SD_Li256ELb0ELb0ELi2EEENS1_25SingleTileBwdLPTSchedulerILb0ELi128ELb1EEEEEEEEEvNT_6ParamsE) ;  /* 0xffff87500a007950 */ /* 0x000fea0003c3ffff */
        .type           $_ZN7cutlass13device_kernelIN5flash19enable_sm80_to_sm89INS1_16FlashAttnBwdSm80INS1_25CollectiveMainloopBwdSm80ILi2ELi2EN4cute5tupleIJNS5_1CILi64EEENS7_ILi128EEES8_EEENS_10bfloat16_tEfNS_4arch4Sm80ELb1ELb0ELb1ELb0ELb1ELb0ELb0ELb0ELi2ELi2ELi4ELi2ELb1EEENS1_21CollectiveEpilogueBwdISA_SB_SD_Li256ELb0ELb0ELi2EEENS1_25SingleTileBwdLPTSchedulerILb0ELi128ELb1EEEEEEEEEvNT_6ParamsE$_ZN4cute3eso3ESOILb0ELb0EJNS_6LayoutINS_5tupleIJNS3_IJNS_1CILi8EEENS4_ILi1EEEEEENS4_ILi2EEES6_EEENS3_IJNS3_IJS6_NS4_ILi0EEEEEElSA_EEEEENS_10ViewEngineINS_8gmem_ptrIPKN7cutlass10bfloat16_tEEEEEEEC2ERKSD_RKSL_,@function
        .size           $_ZN7cutlass13device_kernelIN5flash19enable_sm80_to_sm89INS1_16FlashAttnBwdSm80INS1_25CollectiveMainloopBwdSm80ILi2ELi2EN4cute5tupleIJNS5_1CILi64EEENS7_ILi128EEES8_EEENS_10bfloat16_tEfNS_4arch4Sm80ELb1ELb0ELb1ELb0ELb1ELb0ELb0ELb0ELi2ELi2ELi4ELi2ELb1EEENS1_21CollectiveEpilogueBwdISA_SB_SD_Li256ELb0ELb0ELi2EEENS1_25SingleTileBwdLPTSchedulerILb0ELi128ELb1EEEEEEEEEvNT_6ParamsE$_ZN4cute3eso3ESOILb0ELb0EJNS_6LayoutINS_5tupleIJNS3_IJNS_1CILi8EEENS4_ILi1EEEEEENS4_ILi2EEES6_EEENS3_IJNS3_IJS6_NS4_ILi0EEEEEElSA_EEEEENS_10ViewEngineINS_8gmem_ptrIPKN7cutlass10bfloat16_tEEEEEEEC2ERKSD_RKSL_,($_ZN7cutlass13device_kernelIN5flash19enable_sm80_to_sm89INS1_16FlashAttnBwdSm80INS1_25CollectiveMainloopBwdSm80ILi2ELi2EN4cute5tupleIJNS5_1CILi64EEENS7_ILi128EEES8_EEENS_10bfloat16_tEfNS_4arch4Sm80ELb1ELb0ELb1ELb0ELb1ELb0ELb0ELb0ELi2ELi2ELi4ELi2ELb1EEENS1_21CollectiveEpilogueBwdISA_SB_SD_Li256ELb0ELb0ELi2EEENS1_25SingleTileBwdLPTSchedulerILb0ELi128ELb1EEEEEEEEEvNT_6ParamsE$_ZN4cute3eso3ESOILb0ELb0EJNS_6LayoutINS_5tupleIJNS3_IJNS_1CILi8EEENS4_ILi1EEEEEENS4_ILi2EEES6_EEENS3_IJNS3_IJS6_NS4_ILi0EEEEEElSA_EEEEElEEC2ERKSD_RKl - $_ZN7cutlass13device_kernelIN5flash19enable_sm80_to_sm89INS1_16FlashAttnBwdSm80INS1_25CollectiveMainloopBwdSm80ILi2ELi2EN4cute5tupleIJNS5_1CILi64EEENS7_ILi128EEES8_EEENS_10bfloat16_tEfNS_4arch4Sm80ELb1ELb0ELb1ELb0ELb1ELb0ELb0ELb0ELi2ELi2ELi4ELi2ELb1EEENS1_21CollectiveEpilogueBwdISA_SB_SD_Li256ELb0ELb0ELi2EEENS1_25SingleTileBwdLPTSchedulerILb0ELi128ELb1EEEEEEEEEvNT_6ParamsE$_ZN4cute3eso3ESOILb0ELb0EJNS_6LayoutINS_5tupleIJNS3_IJNS_1CILi8EEENS4_ILi1EEEEEENS4_ILi2EEES6_EEENS3_IJNS3_IJS6_NS4_ILi0EEEEEElSA_EEEEENS_10ViewEngineINS_8gmem_ptrIPKN7cutlass10bfloat16_tEEEEEEEC2ERKSD_RKSL_)
$_ZN7cutlass13device_kernelIN5flash19enable_sm80_to_sm89INS1_16FlashAttnBwdSm80INS1_25CollectiveMainloopBwdSm80ILi2ELi2EN4cute5tupleIJNS5_1CILi64EEENS7_ILi128EEES8_EEENS_10bfloat16_tEfNS_4arch4Sm80ELb1ELb0ELb1ELb0ELb1ELb0ELb0ELb0ELi2ELi2ELi4ELi2ELb1EEENS1_21CollectiveEpilogueBwdISA_SB_SD_Li256ELb0ELb0ELi2EEENS1_25SingleTileBwdLPTSchedulerILb0ELi128ELb1EEEEEEEEEvNT_6ParamsE$_ZN4cute3eso3ESOILb0ELb0EJNS_6LayoutINS_5tupleIJNS3_IJNS_1CILi8EEENS4_ILi1EEEEEENS4_ILi2EEES6_EEENS3_IJNS3_IJS6_NS4_ILi0EEEEEElSA_EEEEENS_10ViewEngineINS_8gmem_ptrIPKN7cutlass10bfloat16_tEEEEEEEC2ERKSD_RKSL_:
        /* <DEDUP_REMOVED lines=8> */
[----:B------:R-:W-:Y:S05]  /*7930*/  RET.REL.NODEC R10 `(_ZN7cutlass13device_kernelIN5flash19enable_sm80_to_sm89INS1_16FlashAttnBwdSm80INS1_25CollectiveMainloopBwdSm80ILi2ELi2EN4cute5tupleIJNS5_1CILi64EEENS7_ILi128EEES8_EEENS_10bfloat16_tEfNS_4arch4Sm80ELb1ELb0ELb1ELb0ELb1ELb0ELb0ELb0ELi2ELi2ELi4ELi2ELb1EEENS1_21CollectiveEpilogueBwdISA_SB_SD_Li256ELb0ELb0ELi2EEENS1_25SingleTileBwdLPTSchedulerILb0ELi128ELb1EEEEEEEEEvNT_6ParamsE) ;  /* 0xffff86c00a007950 */ /* 0x000fea0003c3ffff */
        .type           $_ZN7cutlass13device_kernelIN5flash19enable_sm80_to_sm89INS1_16FlashAttnBwdSm80INS1_25CollectiveMainloopBwdSm80ILi2ELi2EN4cute5tupleIJNS5_1CILi64EEENS7_ILi128EEES8_EEENS_10bfloat16_tEfNS_4arch4Sm80ELb1ELb0ELb1ELb0ELb1ELb0ELb0ELb0ELi2ELi2ELi4ELi2ELb1EEENS1_21CollectiveEpilogueBwdISA_SB_SD_Li256ELb0ELb0ELi2EEENS1_25SingleTileBwdLPTSchedulerILb0ELi128ELb1EEEEEEEEEvNT_6ParamsE$_ZN4cute3eso3ESOILb0ELb0EJNS_6LayoutINS_5tupleIJNS3_IJNS_1CILi8EEENS4_ILi1EEEEEENS4_ILi2EEES6_EEENS3_IJNS3_IJS6_NS4_ILi0EEEEEElSA_EEEEElEEC2ERKSD_RKl,@function
        .size           $_ZN7cutlass13device_kernelIN5flash19enable_sm80_to_sm89INS1_16FlashAttnBwdSm80INS1_25CollectiveMainloopBwdSm80ILi2ELi2EN4cute5tupleIJNS5_1CILi64EEENS7_ILi128EEES8_EEENS_10bfloat16_tEfNS_4arch4Sm80ELb1ELb0ELb1ELb0ELb1ELb0ELb0ELb0ELi2ELi2ELi4ELi2ELb1EEENS1_21CollectiveEpilogueBwdISA_SB_SD_Li256ELb0ELb0ELi2EEENS1_25SingleTileBwdLPTSchedulerILb0ELi128ELb1EEEEEEEEEvNT_6ParamsE$_ZN4cute3eso3ESOILb0ELb0EJNS_6LayoutINS_5tupleIJNS3_IJNS_1CILi8EEENS4_ILi1EEEEEENS4_ILi2EEES6_EEENS3_IJNS3_IJS6_NS4_ILi0EEEEEElSA_EEEEElEEC2ERKSD_RKl,($_ZN7cutlass13device_kernelIN5flash19enable_sm80_to_sm89INS1_16FlashAttnBwdSm80INS1_25CollectiveMainloopBwdSm80ILi2ELi2EN4cute5tupleIJNS5_1CILi64EEENS7_ILi128EEES8_EEENS_10bfloat16_tEfNS_4arch4Sm80ELb1ELb0ELb1ELb0ELb1ELb0ELb0ELb0ELi2ELi2ELi4ELi2ELb1EEENS1_21CollectiveEpilogueBwdISA_SB_SD_Li256ELb0ELb0ELi2EEENS1_25SingleTileBwdLPTSchedulerILb0ELi128ELb1EEEEEEEEEvNT_6ParamsE$_ZN4cute3eso3ESOILb0ELb0EJiiEEC2ERKiS4_ - $_ZN7cutlass13device_kernelIN5flash19enable_sm80_to_sm89INS1_16FlashAttnBwdSm80INS1_25CollectiveMainloopBwdSm80ILi2ELi2EN4cute5tupleIJNS5_1CILi64EEENS7_ILi128EEES8_EEENS_10bfloat16_tEfNS_4arch4Sm80ELb1ELb0ELb1ELb0ELb1ELb0ELb0ELb0ELi2ELi2ELi4ELi2ELb1EEENS1_21CollectiveEpilogueBwdISA_SB_SD_Li256ELb0ELb0ELi2EEENS1_25SingleTileBwdLPTSchedulerILb0ELi128ELb1EEEEEEEEEvNT_6ParamsE$_ZN4cute3eso3ESOILb0ELb0EJNS_6LayoutINS_5tupleIJNS3_IJNS_1CILi8EEENS4_ILi1EEEEEENS4_ILi2EEES6_EEENS3_IJNS3_IJS6_NS4_ILi0EEEEEElSA_EEEEElEEC2ERKSD_RKl)
$_ZN7cutlass13device_kernelIN5flash19enable_sm80_to_sm89INS1_16FlashAttnBwdSm80INS1_25CollectiveMainloopBwdSm80ILi2ELi2EN4cute5tupleIJNS5_1CILi64EEENS7_ILi128EEES8_EEENS_10bfloat16_tEfNS_4arch4Sm80ELb1ELb0ELb1ELb0ELb1ELb0ELb0ELb0ELi2ELi2ELi4ELi2ELb1EEENS1_21CollectiveEpilogueBwdISA_SB_SD_Li256ELb0ELb0ELi2EEENS1_25SingleTileBwdLPTSchedulerILb0ELi128ELb1EEEEEEEEEvNT_6ParamsE$_ZN4cute3eso3ESOILb0ELb0EJNS_6LayoutINS_5tupleIJNS3_IJNS_1CILi8EEENS4_ILi1EEEEEENS4_ILi2EEES6_EEENS3_IJNS3_IJS6_NS4_ILi0EEEEEElSA_EEEEElEEC2ERKSD_RKl:
[----:B------:R-:W-:Y:S02]  /*7940*/  IADD3 R9, R4, -c[0x0][0x20], RZ ;  /* 0x8000080004097a10 */ /* 0x000fe40007ffe0ff */
[----:B------:R-:W-:-:S03]  /*7950*/  IADD3 R8, R20, -c[0x0][0x20], RZ ;  /* 0x8000080014087a10 */ /* 0x000fc60007ffe0ff */
[----:B------:R1:W-:Y:S04]  /*7960*/  STL.64 [R9], R6 ;  /* 0x0000000609007387 */ /* 0x0003e80000100a00 */
[----:B------:R-:W2:Y:S01]  /*7970*/  LDL.64 R128, [R8] ;  /* 0x0000000008807983 */ /* 0x000ea20000100a00 */
[----:B------:R-:W-:-:S03]  /*7980*/  IMAD.MOV.U32 R11, RZ, RZ, 0x0 ;  /* 0x00000000ff0b7424 */ /* 0x000fc600078e00ff */
[----:B--2---:R1:W-:Y:S01]  /*7990*/  STL.64 [R9+0x8], R128 ;  /* 0x0000088009007387 */ /* 0x0043e20000100a00 */
[----:B------:R-:W-:Y:S05]  /*79a0*/  RET.REL.NODEC R10 `(_ZN7cutlass13device_kernelIN5flash19enable_sm80_to_sm89INS1_16FlashAttnBwdSm80INS1_25CollectiveMainloopBwdSm80ILi2ELi2EN4cute5tupleIJNS5_1CILi64EEENS7_ILi128EEES8_EEENS_10bfloat16_tEfNS_4arch4Sm80ELb1ELb0ELb1ELb0ELb1ELb0ELb0ELb0ELi2ELi2ELi4ELi2ELb1EEENS1_21CollectiveEpilogueBwdISA_SB_SD_Li256ELb0ELb0ELi2EEENS1_25SingleTileBwdLPTSchedulerILb0ELi128ELb1EEEEEEEEEvNT_6ParamsE) ;  /* 0xffff86500a007950 */ /* 0x000fea0003c3ffff */
        .type           $_ZN7cutlass13device_kernelIN5flash19enable_sm80_to_sm89INS1_16FlashAttnBwdSm80INS1_25CollectiveMainloopBwdSm80ILi2ELi2EN4cute5tupleIJNS5_1CILi64EEENS7_ILi128EEES8_EEENS_10bfloat16_tEfNS_4arch4Sm80ELb1ELb0ELb1ELb0ELb1ELb0ELb0ELb0ELi2ELi2ELi4ELi2ELb1EEENS1_21CollectiveEpilogueBwdISA_SB_SD_Li256ELb0ELb0ELi2EEENS1_25SingleTileBwdLPTSchedulerILb0ELi128ELb1EEEEEEEEEvNT_6ParamsE$_ZN4cute3eso3ESOILb0ELb0EJiiEEC2ERKiS4_,@function
        .size           $_ZN7cutlass13device_kernelIN5flash19enable_sm80_to_sm89INS1_16FlashAttnBwdSm80INS1_25CollectiveMainloopBwdSm80ILi2ELi2EN4cute5tupleIJNS5_1CILi64EEENS7_ILi128EEES8_EEENS_10bfloat16_tEfNS_4arch4Sm80ELb1ELb0ELb1ELb0ELb1ELb0ELb0ELb0ELi2ELi2ELi4ELi2ELb1EEENS1_21CollectiveEpilogueBwdISA_SB_SD_Li256ELb0ELb0ELi2EEENS1_25SingleTileBwdLPTSchedulerILb0ELi128ELb1EEEEEEEEEvNT_6ParamsE$_ZN4cute3eso3ESOILb0ELb0EJiiEEC2ERKiS4_,($_ZN7cutlass13device_kernelIN5flash19enable_sm80_to_sm89INS1_16FlashAttnBwdSm80INS1_25CollectiveMainloopBwdSm80ILi2ELi2EN4cute5tupleIJNS5_1CILi64EEENS7_ILi128EEES8_EEENS_10bfloat16_tEfNS_4arch4Sm80ELb1ELb0ELb1ELb0ELb1ELb0ELb0ELb0ELi2ELi2ELi4ELi2ELb1EEENS1_21CollectiveEpilogueBwdISA_SB_SD_Li256ELb0ELb0ELi2EEENS1_25SingleTileBwdLPTSchedulerILb0ELi128ELb1EEEEEEEEEvNT_6ParamsE$_ZN4cute3eso3ESOILb0ELb1EJNS_15ArithmeticTupleIJNS_1CILi0EEEiEEEEEC2ERKS5_ - $_ZN7cutlass13device_kernelIN5flash19enable_sm80_to_sm89INS1_16FlashAttnBwdSm80INS1_25CollectiveMainloopBwdSm80ILi2ELi2EN4cute5tupleIJNS5_1CILi64EEENS7_ILi128EEES8_EEENS_10bfloat16_tEfNS_4arch4Sm80ELb1ELb0ELb1ELb0ELb1ELb0ELb0ELb0ELi2ELi2ELi4ELi2ELb1EEENS1_21CollectiveEpilogueBwdISA_SB_SD_Li256ELb0ELb0ELi2EEENS1_25SingleTileBwdLPTSchedulerILb0ELi128ELb1EEEEEEEEEvNT_6ParamsE$_ZN4cute3eso3ESOILb0ELb0EJiiEEC2ERKiS4_)
$_ZN7cutlass13device_kernelIN5flash19enable_sm80_to_sm89INS1_16FlashAttnBwdSm80INS1_25CollectiveMainloopBwdSm80ILi2ELi2EN4cute5tupleIJNS5_1CILi64EEENS7_ILi128EEES8_EEENS_10bfloat16_tEfNS_4arch4Sm80ELb1ELb0ELb1ELb0ELb1ELb0ELb0ELb0ELi2ELi2ELi4ELi2ELb1EEENS1_21CollectiveEpilogueBwdISA_SB_SD_Li256ELb0ELb0ELi2EEENS1_25SingleTileBwdLPTSchedulerILb0ELi128ELb1EEEEEEEEEvNT_6ParamsE$_ZN4cute3eso3ESOILb0ELb0EJiiEEC2ERKiS4_:
[----:B------:R-:W-:Y:S02]  /*79b0*/  IADD3 R7, R7, -c[0x0][0x20], RZ ;  /* 0x8000080007077a10 */ /* 0x000fe40007ffe0ff */
[----:B------:R-:W-:-:S03]  /*79c0*/  IADD3 R6, R6, -c[0x0][0x20], RZ ;  /* 0x8000080006067a10 */ /* 0x000fc60007ffe0ff */
[----:B------:R1:W-:Y:S04]  /*79d0*/  STL [R7], R16 ;  /* 0x0000001007007387 */ /* 0x0003e80000100800 */
[----:B------:R-:W2:Y:S01]  /*79e0*/  LDL R6, [R6] ;  /* 0x0000000006067983 */ /* 0x000ea20000100800 */
[----:B------:R-:W-:-:S03]  /*79f0*/  IMAD.MOV.U32 R11, RZ, RZ, 0x0 ;  /* 0x00000000ff0b7424 */ /* 0x000fc600078e00ff */
[----:B--2---:R1:W-:Y:S01]  /*7a00*/  STL [R7+0x4], R6 ;  /* 0x0000040607007387 */ /* 0x0043e20000100800 */
[----:B------:R-:W-:Y:S05]  /*7a10*/  RET.REL.NODEC R10 `(_ZN7cutlass13device_kernelIN5flash19enable_sm80_to_sm89INS1_16FlashAttnBwdSm80INS1_25CollectiveMainloopBwdSm80ILi2ELi2EN4cute5tupleIJNS5_1CILi64EEENS7_ILi128EEES8_EEENS_10bfloat16_tEfNS_4arch4Sm80ELb1ELb0ELb1ELb0ELb1ELb0ELb0ELb0ELi2ELi2ELi4ELi2ELb1EEENS1_21CollectiveEpilogueBwdISA_SB_SD_Li256ELb0ELb0ELi2EEENS1_25SingleTileBwdLPTSchedulerILb0ELi128ELb1EEEEEEEEEvNT_6ParamsE) ;  /* 0xffff85e00a007950 */ /* 0x000fea0003c3ffff */
        .type           $_ZN7cutlass13device_kernelIN5flash19enable_sm80_to_sm89INS1_16FlashAttnBwdSm80INS1_25CollectiveMainloopBwdSm80ILi2ELi2EN4cute5tupleIJNS5_1CILi64EEENS7_ILi128EEES8_EEENS_10bfloat16_tEfNS_4arch4Sm80ELb1ELb0ELb1ELb0ELb1ELb0ELb0ELb0ELi2ELi2ELi4ELi2ELb1EEENS1_21CollectiveEpilogueBwdISA_SB_SD_Li256ELb0ELb0ELi2EEENS1_25SingleTileBwdLPTSchedulerILb0ELi128ELb1EEEEEEEEEvNT_6ParamsE$_ZN4cute3eso3ESOILb0ELb1EJNS_15ArithmeticTupleIJNS_1CILi0EEEiEEEEEC2ERKS5_,@function
        .size           $_ZN7cutlass13device_kernelIN5flash19enable_sm80_to_sm89INS1_16FlashAttnBwdSm80INS1_25CollectiveMainloopBwdSm80ILi2ELi2EN4cute5tupleIJNS5_1CILi64EEENS7_ILi128EEES8_EEENS_10bfloat16_tEfNS_4arch4Sm80ELb1ELb0ELb1ELb0ELb1ELb0ELb0ELb0ELi2ELi2ELi4ELi2ELb1EEENS1_21CollectiveEpilogueBwdISA_SB_SD_Li256ELb0ELb0ELi2EEENS1_25SingleTileBwdLPTSchedulerILb0ELi128ELb1EEEEEEEEEvNT_6ParamsE$_ZN4cute3eso3ESOILb0ELb1EJNS_15ArithmeticTupleIJNS_1CILi0EEEiEEEEEC2ERKS5_,($_ZN7cutlass13device_kernelIN5flash19enable_sm80_to_sm89INS1_16FlashAttnBwdSm80INS1_25CollectiveMainloopBwdSm80ILi2ELi2EN4cute5tupleIJNS5_1CILi64EEENS7_ILi128EEES8_EEENS_10bfloat16_tEfNS_4arch4Sm80ELb1ELb0ELb1ELb0ELb1ELb0ELb0ELb0ELi2ELi2ELi4ELi2ELb1EEENS1_21CollectiveEpilogueBwdISA_SB_SD_Li256ELb0ELb0ELi2EEENS1_25SingleTileBwdLPTSchedulerILb0ELi128ELb1EEEEEEEEEvNT_6ParamsE$_ZN4cute3eso3ESOILb0ELb1EJNS_15ArithmeticTupleIJiEEEEEC2ERKS3_ - $_ZN7cutlass13device_kernelIN5flash19enable_sm80_to_sm89INS1_16FlashAttnBwdSm80INS1_25CollectiveMainloopBwdSm80ILi2ELi2EN4cute5tupleIJNS5_1CILi64EEENS7_ILi128EEES8_EEENS_10bfloat16_tEfNS_4arch4Sm80ELb1ELb0ELb1ELb0ELb1ELb0ELb0ELb0ELi2ELi2ELi4ELi2ELb1EEENS1_21CollectiveEpilogueBwdISA_SB_SD_Li256ELb0ELb0ELi2EEENS1_25SingleTileBwdLPTSchedulerILb0ELi128ELb1EEEEEEEEEvNT_6ParamsE$_ZN4cute3eso3ESOILb0ELb1EJNS_15ArithmeticTupleIJNS_1CILi0EEEiEEEEEC2ERKS5_)
$_ZN7cutlass13device_kernelIN5flash19enable_sm80_to_sm89INS1_16FlashAttnBwdSm80INS1_25CollectiveMainloopBwdSm80ILi2ELi2EN4cute5tupleIJNS5_1CILi64EEENS7_ILi128EEES8_EEENS_10bfloat16_tEfNS_4arch4Sm80ELb1ELb0ELb1ELb0ELb1ELb0ELb0ELb0ELi2ELi2ELi4ELi2ELb1EEENS1_21CollectiveEpilogueBwdISA_SB_SD_Li256ELb0ELb0ELi2EEENS1_25SingleTileBwdLPTSchedulerILb0ELi128ELb1EEEEEEEEEvNT_6ParamsE$_ZN4cute3eso3ESOILb0ELb1EJNS_15ArithmeticTupleIJNS_1CILi0EEEiEEEEEC2ERKS5_:
[----:B------:R-:W-:Y:S02]  /*7a20*/  IADD3 R6, R6, -c[0x0][0x20], RZ ;  /* 0x8000080006067a10 */ /* 0x000fe40007ffe0ff */
[----:B------:R-:W-:-:S03]  /*7a30*/  MOV R11, 0x0 ;  /* 0x00000000000b7802 */ /* 0x000fc60000000f00 */
[----:B------:R1:W-:Y:S01]  /*7a40*/  STL [R6], R7 ;  /* 0x0000000706007387 */ /* 0x0003e20000100800 */
[----:B------:R-:W-:Y:S05]  /*7a50*/  RET.REL.NODEC R10 `(_ZN7cutlass13device_kernelIN5flash19enable_sm80_to_sm89INS1_16FlashAttnBwdSm80INS1_25CollectiveMainloopBwdSm80ILi2ELi2EN4cute5tupleIJNS5_1CILi64EEENS7_ILi128EEES8_EEENS_10bfloat16_tEfNS_4arch4Sm80ELb1ELb0ELb1ELb0ELb1ELb0ELb0ELb0ELi2ELi2ELi4ELi2ELb1EEENS1_21CollectiveEpilogueBwdISA_SB_SD_Li256ELb0ELb0ELi2EEENS1_25SingleTileBwdLPTSchedulerILb0ELi128ELb1EEEEEEEEEvNT_6ParamsE) ;  /* 0xffff85a00a007950 */ /* 0x000fea0003c3ffff */
        .type           $_ZN7cutlass13device_kernelIN5flash19enable_sm80_to_sm89INS1_16FlashAttnBwdSm80INS1_25CollectiveMainloopBwdSm80ILi2ELi2EN4cute5tupleIJNS5_1CILi64EEENS7_ILi128EEES8_EEENS_10bfloat16_tEfNS_4arch4Sm80ELb1ELb0ELb1ELb0ELb1ELb0ELb0ELb0ELi2ELi2ELi4ELi2ELb1EEENS1_21CollectiveEpilogueBwdISA_SB_SD_Li256ELb0ELb0ELi2EEENS1_25SingleTileBwdLPTSchedulerILb0ELi128ELb1EEEEEEEEEvNT_6ParamsE$_ZN4cute3eso3ESOILb0ELb1EJNS_15ArithmeticTupleIJiEEEEEC2ERKS3_,@function
        .size           $_ZN7cutlass13device_kernelIN5flash19enable_sm80_to_sm89INS1_16FlashAttnBwdSm80INS1_25CollectiveMainloopBwdSm80ILi2ELi2EN4cute5tupleIJNS5_1CILi64EEENS7_ILi128EEES8_EEENS_10bfloat16_tEfNS_4arch4Sm80ELb1ELb0ELb1ELb0ELb1ELb0ELb0ELb0ELi2ELi2ELi4ELi2ELb1EEENS1_21CollectiveEpilogueBwdISA_SB_SD_Li256ELb0ELb0ELi2EEENS1_25SingleTileBwdLPTSchedulerILb0ELi128ELb1EEEEEEEEEvNT_6ParamsE$_ZN4cute3eso3ESOILb0ELb1EJNS_15ArithmeticTupleIJiEEEEEC2ERKS3_,($_ZN7cutlass13device_kernelIN5flash19enable_sm80_to_sm89INS1_16FlashAttnBwdSm80INS1_25CollectiveMainloopBwdSm80ILi2ELi2EN4cute5tupleIJNS5_1CILi64EEENS7_ILi128EEES8_EEENS_10bfloat16_tEfNS_4arch4Sm80ELb1ELb0ELb1ELb0ELb1ELb0ELb0ELb0ELi2ELi2ELi4ELi2ELb1EEENS1_21CollectiveEpilogueBwdISA_SB_SD_Li256ELb0ELb0ELi2EEENS1_25SingleTileBwdLPTSchedulerILb0ELi128ELb1EEEEEEEEEvNT_6ParamsE$_ZN4cute3eso3ESOILb0ELb1EJNS_15ArithmeticTupleIJiiEEEEEC2ERKS3_ - $_ZN7cutlass13device_kernelIN5flash19enable_sm80_to_sm89INS1_16FlashAttnBwdSm80INS1_25CollectiveMainloopBwdSm80ILi2ELi2EN4cute5tupleIJNS5_1CILi64EEENS7_ILi128EEES8_EEENS_10bfloat16_tEfNS_4arch4Sm80ELb1ELb0ELb1ELb0ELb1ELb0ELb0ELb0ELi2ELi2ELi4ELi2ELb1EEENS1_21CollectiveEpilogueBwdISA_SB_SD_Li256ELb0ELb0ELi2EEENS1_25SingleTileBwdLPTSchedulerILb0ELi128ELb1EEEEEEEEEvNT_6ParamsE$_ZN4cute3eso3ESOILb0ELb1EJNS_15ArithmeticTupleIJiEEEEEC2ERKS3_)
$_ZN7cutlass13device_kernelIN5flash19enable_sm80_to_sm89INS1_16FlashAttnBwdSm80INS1_25CollectiveMainloopBwdSm80ILi2ELi2EN4cute5tupleIJNS5_1CILi64EEENS7_ILi128EEES8_EEENS_10bfloat16_tEfNS_4arch4Sm80ELb1ELb0ELb1ELb0ELb1ELb0ELb0ELb0ELi2ELi2ELi4ELi2ELb1EEENS1_21CollectiveEpilogueBwdISA_SB_SD_Li256ELb0ELb0ELi2EEENS1_25SingleTileBwdLPTSchedulerILb0ELi128ELb1EEEEEEEEEvNT_6ParamsE$_ZN4cute3eso3ESOILb0ELb1EJNS_15ArithmeticTupleIJiEEEEEC2ERKS3_:
[----:B------:R-:W-:Y:S01]  /*7a60*/  IADD3 R6, R6, -c[0x0][0x20], RZ ;  /* 0x8000080006067a10 */ /* 0x000fe20007ffe0ff */
[----:B------:R-:W-:Y:S01]  /*7a70*/  IMAD.MOV.U32 R16, RZ, RZ, R8 ;  /* 0x000000ffff107224 */ /* 0x000fe200078e0008 */
[----:B------:R-:W-:-:S03]  /*7a80*/  MOV R17, 0x0 ;  /* 0x0000000000117802 */ /* 0x000fc60000000f00 */
[----:B------:R1:W-:Y:S01]  /*7a90*/  STL [R6], R7 ;  /* 0x0000000706007387 */ /* 0x0003e20000100800 */
[----:B------:R-:W-:Y:S05]  /*7aa0*/  RET.REL.NODEC R16 `(_ZN7cutlass13device_kernelIN5flash19enable_sm80_to_sm89INS1_16FlashAttnBwdSm80INS1_25CollectiveMainloopBwdSm80ILi2ELi2EN4cute5tupleIJNS5_1CILi64EEENS7_ILi128EEES8_EEENS_10bfloat16_tEfNS_4arch4Sm80ELb1ELb0ELb1ELb0ELb1ELb0ELb0ELb0ELi2ELi2ELi4ELi2ELb1EEENS1_21CollectiveEpilogueBwdISA_SB_SD_Li256ELb0ELb0ELi2EEENS1_25SingleTileBwdLPTSchedulerILb0ELi128ELb1EEEEEEEEEvNT_6ParamsE) ;  /* 0xffff855010007950 */ /* 0x000fea0003c3ffff */
        .type           $_ZN7cutlass13device_kernelIN5flash19enable_sm80_to_sm89INS1_16FlashAttnBwdSm80INS1_25CollectiveMainloopBwdSm80ILi2ELi2EN4cute5tupleIJNS5_1CILi64EEENS7_ILi128EEES8_EEENS_10bfloat16_tEfNS_4arch4Sm80ELb1ELb0ELb1ELb0ELb1ELb0ELb0ELb0ELi2ELi2ELi4ELi2ELb1EEENS1_21CollectiveEpilogueBwdISA_SB_SD_Li256ELb0ELb0ELi2EEENS1_25SingleTileBwdLPTSchedulerILb0ELi128ELb1EEEEEEEEEvNT_6ParamsE$_ZN4cute3eso3ESOILb0ELb1EJNS_15ArithmeticTupleIJiiEEEEEC2ERKS3_,@function
        .size           $_ZN7cutlass13device_kernelIN5flash19enable_sm80_to_sm89INS1_16FlashAttnBwdSm80INS1_25CollectiveMainloopBwdSm80ILi2ELi2EN4cute5tupleIJNS5_1CILi64EEENS7_ILi128EEES8_EEENS_10bfloat16_tEfNS_4arch4Sm80ELb1ELb0ELb1ELb0ELb1ELb0ELb0ELb0ELi2ELi2ELi4ELi2ELb1EEENS1_21CollectiveEpilogueBwdISA_SB_SD_Li256ELb0ELb0ELi2EEENS1_25SingleTileBwdLPTSchedulerILb0ELi128ELb1EEEEEEEEEvNT_6ParamsE$_ZN4cute3eso3ESOILb0ELb1EJNS_15ArithmeticTupleIJiiEEEEEC2ERKS3_,($_ZN7cutlass13device_kernelIN5flash19enable_sm80_to_sm89INS1_16FlashAttnBwdSm80INS1_25CollectiveMainloopBwdSm80ILi2ELi2EN4cute5tupleIJNS5_1CILi64EEENS7_ILi128EEES8_EEENS_10bfloat16_tEfNS_4arch4Sm80ELb1ELb0ELb1ELb0ELb1ELb0ELb0ELb0ELi2ELi2ELi4ELi2ELb1EEENS1_21CollectiveEpilogueBwdISA_SB_SD_Li256ELb0ELb0ELi2EEENS1_25SingleTileBwdLPTSchedulerILb0ELi128ELb1EEEEEEEEEvNT_6ParamsE$_ZN4cute3eso3ESOILb0ELb1EJNS_15ArithmeticTupleIJiiEEENS_1CILi0EEES5_S5_EEC2ERKS3_RKS5_SA_SA_ - $_ZN7cutlass13device_kernelIN5flash19enable_sm80_to_sm89INS1_16FlashAttnBwdSm80INS1_25CollectiveMainloopBwdSm80ILi2ELi2EN4cute5tupleIJNS5_1CILi64EEENS7_ILi128EEES8_EEENS_10bfloat16_tEfNS_4arch4Sm80ELb1ELb0ELb1ELb0ELb1ELb0ELb0ELb0ELi2ELi2ELi4ELi2ELb1EEENS1_21CollectiveEpilogueBwdISA_SB_SD_Li256ELb0ELb0ELi2EEENS1_25SingleTileBwdLPTSchedulerILb0ELi128ELb1EEEEEEEEEvNT_6ParamsE$_ZN4cute3eso3ESOILb0ELb1EJNS_15ArithmeticTupleIJiiEEEEEC2ERKS3_)
$_ZN7cutlass13device_kernelIN5flash19enable_sm80_to_sm89INS1_16FlashAttnBwdSm80INS1_25CollectiveMainloopBwdSm80ILi2ELi2EN4cute5tupleIJNS5_1CILi64EEENS7_ILi128EEES8_EEENS_10bfloat16_tEfNS_4arch4Sm80ELb1ELb0ELb1ELb0ELb1ELb0ELb0ELb0ELi2ELi2ELi4ELi2ELb1EEENS1_21CollectiveEpilogueBwdISA_SB_SD_Li256ELb0ELb0ELi2EEENS1_25SingleTileBwdLPTSchedulerILb0ELi128ELb1EEEEEEEEEvNT_6ParamsE$_ZN4cute3eso3ESOILb0ELb1EJNS_15ArithmeticTupleIJiiEEEEEC2ERKS3_:
[----:B------:R-:W-:Y:S02]  /*7ab0*/  IADD3 R7, R7, -c[0x0][0x20], RZ ;  /* 0x8000080007077a10 */ /* 0x000fe40007ffe0ff */
[----:B------:R-:W-:-:S03]  /*7ac0*/  MOV R9, 0x0 ;  /* 0x0000000000097802 */ /* 0x000fc60000000f00 */
[----:B------:R1:W-:Y:S04]  /*7ad0*/  STL [R7], R18 ;  /* 0x0000001207007387 */ /* 0x0003e80000100800 */
[----:B------:R1:W-:Y:S01]  /*7ae0*/  STL [R7+0x4], R16 ;  /* 0x0000041007007387 */ /* 0x0003e20000100800 */
[----:B------:R-:W-:Y:S05]  /*7af0*/  RET.REL.NODEC R8 `(_ZN7cutlass13device_kernelIN5flash19enable_sm80_to_sm89INS1_16FlashAttnBwdSm80INS1_25CollectiveMainloopBwdSm80ILi2ELi2EN4cute5tupleIJNS5_1CILi64EEENS7_ILi128EEES8_EEENS_10bfloat16_tEfNS_4arch4Sm80ELb1ELb0ELb1ELb0ELb1ELb0ELb0ELb0ELi2ELi2ELi4ELi2ELb1EEENS1_21CollectiveEpilogueBwdISA_SB_SD_Li256ELb0ELb0ELi2EEENS1_25SingleTileBwdLPTSchedulerILb0ELi128ELb1EEEEEEEEEvNT_6ParamsE) ;  /* 0xffff850008007950 */ /* 0x000fea0003c3ffff */
        .type           $_ZN7cutlass13device_kernelIN5flash19enable_sm80_to_sm89INS1_16FlashAttnBwdSm80INS1_25CollectiveMainloopBwdSm80ILi2ELi2EN4cute5tupleIJNS5_1CILi64EEENS7_ILi128EEES8_EEENS_10bfloat16_tEfNS_4arch4Sm80ELb1ELb0ELb1ELb0ELb1ELb0ELb0ELb0ELi2ELi2ELi4ELi2ELb1EEENS1_21CollectiveEpilogueBwdISA_SB_SD_Li256ELb0ELb0ELi2EEENS1_25SingleTileBwdLPTSchedulerILb0ELi128ELb1EEEEEEEEEvNT_6ParamsE$_ZN4cute3eso3ESOILb0ELb1EJNS_15ArithmeticTupleIJiiEEENS_1CILi0EEES5_S5_EEC2ERKS3_RKS5_SA_SA_,@function
        .size           $_ZN7cutlass13device_kernelIN5flash19enable_sm80_to_sm89INS1_16FlashAttnBwdSm80INS1_25CollectiveMainloopBwdSm80ILi2ELi2EN4cute5tupleIJNS5_1CILi64EEENS7_ILi128EEES8_EEENS_10bfloat16_tEfNS_4arch4Sm80ELb1ELb0ELb1ELb0ELb1ELb0ELb0ELb0ELi2ELi2ELi4ELi2ELb1EEENS1_21CollectiveEpilogueBwdISA_SB_SD_Li256ELb0ELb0ELi2EEENS1_25SingleTileBwdLPTSchedulerILb0ELi128ELb1EEEEEEEEEvNT_6ParamsE$_ZN4cute3eso3ESOILb0ELb1EJNS_15ArithmeticTupleIJiiEEENS_1CILi0EEES5_S5_EEC2ERKS3_RKS5_SA_SA_,($_ZN7cutlass13device_kernelIN5flash19enable_sm80_to_sm89INS1_16FlashAttnBwdSm80INS1_25CollectiveMainloopBwdSm80ILi2ELi2EN4cute5tupleIJNS5_1CILi64EEENS7_ILi128EEES8_EEENS_10bfloat16_tEfNS_4arch4Sm80ELb1ELb0ELb1ELb0ELb1ELb0ELb0ELb0ELi2ELi2ELi4ELi2ELb1EEENS1_21CollectiveEpilogueBwdISA_SB_SD_Li256ELb0ELb0ELi2EEENS1_25SingleTileBwdLPTSchedulerILb0ELi128ELb1EEEEEEEEEvNT_6ParamsE$_ZN4cute3eso3ESOILb0ELb1EJiEEC2ERKi - $_ZN7cutlass13device_kernelIN5flash19enable_sm80_to_sm89INS1_16FlashAttnBwdSm80INS1_25CollectiveMainloopBwdSm80ILi2ELi2EN4cute5tupleIJNS5_1CILi64EEENS7_ILi128EEES8_EEENS_10bfloat16_tEfNS_4arch4Sm80ELb1ELb0ELb1ELb0ELb1ELb0ELb0ELb0ELi2ELi2ELi4ELi2ELb1EEENS1_21CollectiveEpilogueBwdISA_SB_SD_Li256ELb0ELb0ELi2EEENS1_25SingleTileBwdLPTSchedulerILb0ELi128ELb1EEEEEEEEEvNT_6ParamsE$_ZN4cute3eso3ESOILb0ELb1EJNS_15ArithmeticTupleIJiiEEENS_1CILi0EEES5_S5_EEC2ERKS3_RKS5_SA_SA_)
$_ZN7cutlass13device_kernelIN5flash19enable_sm80_to_sm89INS1_16FlashAttnBwdSm80INS1_25CollectiveMainloopBwdSm80ILi2ELi2EN4cute5tupleIJNS5_1CILi64EEENS7_ILi128EEES8_EEENS_10bfloat16_tEfNS_4arch4Sm80ELb1ELb0ELb1ELb0ELb1ELb0ELb0ELb0ELi2ELi2ELi4ELi2ELb1EEENS1_21CollectiveEpilogueBwdISA_SB_SD_Li256ELb0ELb0ELi2EEENS1_25SingleTileBwdLPTSchedulerILb0ELi128ELb1EEEEEEEEEvNT_6ParamsE$_ZN4cute3eso3ESOILb0ELb1EJNS_15ArithmeticTupleIJiiEEENS_1CILi0EEES5_S5_EEC2ERKS3_RKS5_SA_SA_:
[----:B------:R-:W-:Y:S02]  /*7b00*/  IADD3 R9, R23, -c[0x0][0x20], RZ ;  /* 0x8000080017097a10 */ /* 0x000fe40007ffe0ff */
[----:B------:R-:W-:-:S03]  /*7b10*/  MOV R11, 0x0 ;  /* 0x00000000000b7802 */ /* 0x000fc60000000f00 */
[----:B------:R1:W-:Y:S04]  /*7b20*/  STL [R9], R8 ;  /* 0x0000000809007387 */ /* 0x0003e80000100800 */
[----:B------:R1:W-:Y:S01]  /*7b30*/  STL [R9+0x4], R16 ;  /* 0x0000041009007387 */ /* 0x0003e20000100800 */
[----:B------:R-:W-:Y:S05]  /*7b40*/  RET.REL.NODEC R10 `(_ZN7cutlass13device_kernelIN5flash19enable_sm80_to_sm89INS1_16FlashAttnBwdSm80INS1_25CollectiveMainloopBwdSm80ILi2ELi2EN4cute5tupleIJNS5_1CILi64EEENS7_ILi128EEES8_EEENS_10bfloat16_tEfNS_4arch4Sm80ELb1ELb0ELb1ELb0ELb1ELb0ELb0ELb0ELi2ELi2ELi4ELi2ELb1EEENS1_21CollectiveEpilogueBwdISA_SB_SD_Li256ELb0ELb0ELi2EEENS1_25SingleTileBwdLPTSchedulerILb0ELi128ELb1EEEEEEEEEvNT_6ParamsE) ;  /* 0xffff84b00a007950 */ /* 0x000fea0003c3ffff */
        .type           $_ZN7cutlass13device_kernelIN5flash19enable_sm80_to_sm89INS1_16FlashAttnBwdSm80INS1_25CollectiveMainloopBwdSm80ILi2ELi2EN4cute5tupleIJNS5_1CILi64EEENS7_ILi128EEES8_EEENS_10bfloat16_tEfNS_4arch4Sm80ELb1ELb0ELb1ELb0ELb1ELb0ELb0ELb0ELi2ELi2ELi4ELi2ELb1EEENS1_21CollectiveEpilogueBwdISA_SB_SD_Li256ELb0ELb0ELi2EEENS1_25SingleTileBwdLPTSchedulerILb0ELi128ELb1EEEEEEEEEvNT_6ParamsE$_ZN4cute3eso3ESOILb0ELb1EJiEEC2ERKi,@function
        .size           $_ZN7cutlass13device_kernelIN5flash19enable_sm80_to_sm89INS1_16FlashAttnBwdSm80INS1_25CollectiveMainloopBwdSm80ILi2ELi2EN4cute5tupleIJNS5_1CILi64EEENS7_ILi128EEES8_EEENS_10bfloat16_tEfNS_4arch4Sm80ELb1ELb0ELb1ELb0ELb1ELb0ELb0ELb0ELi2ELi2ELi4ELi2ELb1EEENS1_21CollectiveEpilogueBwdISA_SB_SD_Li256ELb0ELb0ELi2EEENS1_25SingleTileBwdLPTSchedulerILb0ELi128ELb1EEEEEEEEEvNT_6ParamsE$_ZN4cute3eso3ESOILb0ELb1EJiEEC2ERKi,($_ZN7cutlass13device_kernelIN5flash19enable_sm80_to_sm89INS1_16FlashAttnBwdSm80INS1_25CollectiveMainloopBwdSm80ILi2ELi2EN4cute5tupleIJNS5_1CILi64EEENS7_ILi128EEES8_EEENS_10bfloat16_tEfNS_4arch4Sm80ELb1ELb0ELb1ELb0ELb1ELb0ELb0ELb0ELi2ELi2ELi4ELi2ELb1EEENS1_21CollectiveEpilogueBwdISA_SB_SD_Li256ELb0ELb0ELi2EEENS1_25SingleTileBwdLPTSchedulerILb0ELi128ELb1EEEEEEEEEvNT_6ParamsE$_ZN4cute3eso3ESOILb0ELb1EJiNS_1CILi0EEEEEC2ERKiRKS3_ - $_ZN7cutlass13device_kernelIN5flash19enable_sm80_to_sm89INS1_16FlashAttnBwdSm80INS1_25CollectiveMainloopBwdSm80ILi2ELi2EN4cute5tupleIJNS5_1CILi64EEENS7_ILi128EEES8_EEENS_10bfloat16_tEfNS_4arch4Sm80ELb1ELb0ELb1ELb0ELb1ELb0ELb0ELb0ELi2ELi2ELi4ELi2ELb1EEENS1_21CollectiveEpilogueBwdISA_SB_SD_Li256ELb0ELb0ELi2EEENS1_25SingleTileBwdLPTSchedulerILb0ELi128ELb1EEEEEEEEEvNT_6ParamsE$_ZN4cute3eso3ESOILb0ELb1EJiEEC2ERKi)
$_ZN7cutlass13device_kernelIN5flash19enable_sm80_to_sm89INS1_16FlashAttnBwdSm80INS1_25CollectiveMainloopBwdSm80ILi2ELi2EN4cute5tupleIJNS5_1CILi64EEENS7_ILi128EEES8_EEENS_10bfloat16_tEfNS_4arch4Sm80ELb1ELb0ELb1ELb0ELb1ELb0ELb0ELb0ELi2ELi2ELi4ELi2ELb1EEENS1_21CollectiveEpilogueBwdISA_SB_SD_Li256ELb0ELb0ELi2EEENS1_25SingleTileBwdLPTSchedulerILb0ELi128ELb1EEEEEEEEEvNT_6ParamsE$_ZN4cute3eso3ESOILb0ELb1EJiEEC2ERKi:
[----:B------:R-:W-:Y:S01]  /*7b50*/  IADD3 R6, R6, -c[0x0][0x20], RZ ;  /* 0x8000080006067a10 */ /* 0x000fe20007ffe0ff */
[----:B------:R-:W-:Y:S01]  /*7b60*/  IMAD.MOV.U32 R128, RZ, RZ, R18 ;  /* 0x000000ffff807224 */ /* 0x000fe200078e0012 */
[----:B------:R-:W-:-:S03]  /*7b70*/  MOV R129, 0x0 ;  /* 0x0000000000817802 */ /* 0x000fc60000000f00 */
[----:B------:R1:W-:Y:S01]  /*7b80*/  STL [R6], R7 ;  /* 0x0000000706007387 */ /* 0x0003e20000100800 */
[----:B------:R-:W-:Y:S05]  /*7b90*/  RET.REL.NODEC R128 `(_ZN7cutlass13device_kernelIN5flash19enable_sm80_to_sm89INS1_16FlashAttnBwdSm80INS1_25CollectiveMainloopBwdSm80ILi2ELi2EN4cute5tupleIJNS5_1CILi64EEENS7_ILi128EEES8_EEENS_10bfloat16_tEfNS_4arch4Sm80ELb1ELb0ELb1ELb0ELb1ELb0ELb0ELb0ELi2ELi2ELi4ELi2ELb1EEENS1_21CollectiveEpilogueBwdISA_SB_SD_Li256ELb0ELb0ELi2EEENS1_25SingleTileBwdLPTSchedulerILb0ELi128ELb1EEEEEEEEEvNT_6ParamsE) ;  /* 0xffff846080007950 */ /* 0x000fea0003c3ffff */
        .type           $_ZN7cutlass13device_kernelIN5flash19enable_sm80_to_sm89INS1_16FlashAttnBwdSm80INS1_25CollectiveMainloopBwdSm80ILi2ELi2EN4cute5tupleIJNS5_1CILi64EEENS7_ILi128EEES8_EEENS_10bfloat16_tEfNS_4arch4Sm80ELb1ELb0ELb1ELb0ELb1ELb0ELb0ELb0ELi2ELi2ELi4ELi2ELb1EEENS1_21CollectiveEpilogueBwdISA_SB_SD_Li256ELb0ELb0ELi2EEENS1_25SingleTileBwdLPTSchedulerILb0ELi128ELb1EEEEEEEEEvNT_6ParamsE$_ZN4cute3eso3ESOILb0ELb1EJiNS_1CILi0EEEEEC2ERKiRKS3_,@function
        .size           $_ZN7cutlass13device_kernelIN5flash19enable_sm80_to_sm89INS1_16FlashAttnBwdSm80INS1_25CollectiveMainloopBwdSm80ILi2ELi2EN4cute5tupleIJNS5_1CILi64EEENS7_ILi128EEES8_EEENS_10bfloat16_tEfNS_4arch4Sm80ELb1ELb0ELb1ELb0ELb1ELb0ELb0ELb0ELi2ELi2ELi4ELi2ELb1EEENS1_21CollectiveEpilogueBwdISA_SB_SD_Li256ELb0ELb0ELi2EEENS1_25SingleTileBwdLPTSchedulerILb0ELi128ELb1EEEEEEEEEvNT_6ParamsE$_ZN4cute3eso3ESOILb0ELb1EJiNS_1CILi0EEEEEC2ERKiRKS3_,($_ZN7cutlass13device_kernelIN5flash19enable_sm80_to_sm89INS1_16FlashAttnBwdSm80INS1_25CollectiveMainloopBwdSm80ILi2ELi2EN4cute5tupleIJNS5_1CILi64EEENS7_ILi128EEES8_EEENS_10bfloat16_tEfNS_4arch4Sm80ELb1ELb0ELb1ELb0ELb1ELb0ELb0ELb0ELi2ELi2ELi4ELi2ELb1EEENS1_21CollectiveEpilogueBwdISA_SB_SD_Li256ELb0ELb0ELi2EEENS1_25SingleTileBwdLPTSchedulerILb0ELi128ELb1EEEEEEEEEvNT_6ParamsE$_ZN4cute3eso3ESOILb0ELb1EJlEEC2ERKl - $_ZN7cutlass13device_kernelIN5flash19enable_sm80_to_sm89INS1_16FlashAttnBwdSm80INS1_25CollectiveMainloopBwdSm80ILi2ELi2EN4cute5tupleIJNS5_1CILi64EEENS7_ILi128EEES8_EEENS_10bfloat16_tEfNS_4arch4Sm80ELb1ELb0ELb1ELb0ELb1ELb0ELb0ELb0ELi2ELi2ELi4ELi2ELb1EEENS1_21CollectiveEpilogueBwdISA_SB_SD_Li256ELb0ELb0ELi2EEENS1_25SingleTileBwdLPTSchedulerILb0ELi128ELb1EEEEEEEEEvNT_6ParamsE$_ZN4cute3eso3ESOILb0ELb1EJiNS_1CILi0EEEEEC2ERKiRKS3_)
$_ZN7cutlass13device_kernelIN5flash19enable_sm80_to_sm89INS1_16FlashAttnBwdSm80INS1_25CollectiveMainloopBwdSm80ILi2ELi2EN4cute5tupleIJNS5_1CILi64EEENS7_ILi128EEES8_EEENS_10bfloat16_tEfNS_4arch4Sm80ELb1ELb0ELb1ELb0ELb1ELb0ELb0ELb0ELi2ELi2ELi4ELi2ELb1EEENS1_21CollectiveEpilogueBwdISA_SB_SD_Li256ELb0ELb0ELi2EEENS1_25SingleTileBwdLPTSchedulerILb0ELi128ELb1EEEEEEEEEvNT_6ParamsE$_ZN4cute3eso3ESOILb0ELb1EJiNS_1CILi0EEEEEC2ERKiRKS3_:
[----:B------:R-:W-:Y:S02]  /*7ba0*/  IADD3 R6, R6, -c[0x0][0x20], RZ ;  /* 0x8000080006067a10 */ /* 0x000fe40007ffe0ff */
[----:B------:R-:W-:-:S03]  /*7bb0*/  MOV R9, 0x0 ;  /* 0x0000000000097802 */ /* 0x000fc60000000f00 */
[----:B------:R1:W-:Y:S01]  /*7bc0*/  STL [R6], R7 ;  /* 0x0000000706007387 */ /* 0x0003e20000100800 */
[----:B------:R-:W-:Y:S05]  /*7bd0*/  RET.REL.NODEC R8 `(_ZN7cutlass13device_kernelIN5flash19enable_sm80_to_sm89INS1_16FlashAttnBwdSm80INS1_25CollectiveMainloopBwdSm80ILi2ELi2EN4cute5tupleIJNS5_1CILi64EEENS7_ILi128EEES8_EEENS_10bfloat16_tEfNS_4arch4Sm80ELb1ELb0ELb1ELb0ELb1ELb0ELb0ELb0ELi2ELi2ELi4ELi2ELb1EEENS1_21CollectiveEpilogueBwdISA_SB_SD_Li256ELb0ELb0ELi2EEENS1_25SingleTileBwdLPTSchedulerILb0ELi128ELb1EEEEEEEEEvNT_6ParamsE) ;  /* 0xffff842008007950 */ /* 0x000fea0003c3ffff */
        .type           $_ZN7cutlass13device_kernelIN5flash19enable_sm80_to_sm89INS1_16FlashAttnBwdSm80INS1_25CollectiveMainloopBwdSm80ILi2ELi2EN4cute5tupleIJNS5_1CILi64EEENS7_ILi128EEES8_EEENS_10bfloat16_tEfNS_4arch4Sm80ELb1ELb0ELb1ELb0ELb1ELb0ELb0ELb0ELi2ELi2ELi4ELi2ELb1EEENS1_21CollectiveEpilogueBwdISA_SB_SD_Li256ELb0ELb0ELi2EEENS1_25SingleTileBwdLPTSchedulerILb0ELi128ELb1EEEEEEEEEvNT_6ParamsE$_ZN4cute3eso3ESOILb0ELb1EJlEEC2ERKl,@function
        .size           $_ZN7cutlass13device_kernelIN5flash19enable_sm80_to_sm89INS1_16FlashAttnBwdSm80INS1_25CollectiveMainloopBwdSm80ILi2ELi2EN4cute5tupleIJNS5_1CILi64EEENS7_ILi128EEES8_EEENS_10bfloat16_tEfNS_4arch4Sm80ELb1ELb0ELb1ELb0ELb1ELb0ELb0ELb0ELi2ELi2ELi4ELi2ELb1EEENS1_21CollectiveEpilogueBwdISA_SB_SD_Li256ELb0ELb0ELi2EEENS1_25SingleTileBwdLPTSchedulerILb0ELi128ELb1EEEEEEEEEvNT_6ParamsE$_ZN4cute3eso3ESOILb0ELb1EJlEEC2ERKl,($_ZN7cutlass13device_kernelIN5flash19enable_sm80_to_sm89INS1_16FlashAttnBwdSm80INS1_25CollectiveMainloopBwdSm80ILi2ELi2EN4cute5tupleIJNS5_1CILi64EEENS7_ILi128EEES8_EEENS_10bfloat16_tEfNS_4arch4Sm80ELb1ELb0ELb1ELb0ELb1ELb0ELb0ELb0ELi2ELi2ELi4ELi2ELb1EEENS1_21CollectiveEpilogueBwdISA_SB_SD_Li256ELb0ELb0ELi2EEENS1_25SingleTileBwdLPTSchedulerILb0ELi128ELb1EEEEEEEEEvNT_6ParamsE$_ZN4cute3eso3ESOILb1ELb0EJNS_10UnderscoreES2_S2_iEEC2ERKS2_S5_S5_RKi - $_ZN7cutlass13device_kernelIN5flash19enable_sm80_to_sm89INS1_16FlashAttnBwdSm80INS1_25CollectiveMainloopBwdSm80ILi2ELi2EN4cute5tupleIJNS5_1CILi64EEENS7_ILi128EEES8_EEENS_10bfloat16_tEfNS_4arch4Sm80ELb1ELb0ELb1ELb0ELb1ELb0ELb0ELb0ELi2ELi2ELi4ELi2ELb1EEENS1_21CollectiveEpilogueBwdISA_SB_SD_Li256ELb0ELb0ELi2EEENS1_25SingleTileBwdLPTSchedulerILb0ELi128ELb1EEEEEEEEEvNT_6ParamsE$_ZN4cute3eso3ESOILb0ELb1EJlEEC2ERKl)
$_ZN7cutlass13device_kernelIN5flash19enable_sm80_to_sm89INS1_16FlashAttnBwdSm80INS1_25CollectiveMainloopBwdSm80ILi2ELi2EN4cute5tupleIJNS5_1CILi64EEENS7_ILi128EEES8_EEENS_10bfloat16_tEfNS_4arch4Sm80ELb1ELb0ELb1ELb0ELb1ELb0ELb0ELb0ELi2ELi2ELi4ELi2ELb1EEENS1_21CollectiveEpilogueBwdISA_SB_SD_Li256ELb0ELb0ELi2EEENS1_25SingleTileBwdLPTSchedulerILb0ELi128ELb1EEEEEEEEEvNT_6ParamsE$_ZN4cute3eso3ESOILb0ELb1EJlEEC2ERKl:
[----:B------:R-:W-:Y:S01]  /*7be0*/  IADD3 R9, R9, -c[0x0][0x20], RZ ;  /* 0x8000080009097a10 */ /* 0x000fe20007ffe0ff */
[----:B------:R-:W-:Y:S01]  /*7bf0*/  IMAD.MOV.U32 R128, RZ, RZ, R10 ;  /* 0x000000ffff807224 */ /* 0x000fe200078e000a */
[----:B------:R-:W-:-:S03]  /*7c00*/  MOV R129, 0x0 ;  /* 0x0000000000817802 */ /* 0x000fc60000000f00 */
[----:B------:R1:W-:Y:S01]  /*7c10*/  STL.64 [R9], R6 ;  /* 0x0000000609007387 */ /* 0x0003e20000100a00 */
[----:B------:R-:W-:Y:S05]  /*7c20*/  RET.REL.NODEC R128 `(_ZN7cutlass13device_kernelIN5flash19enable_sm80_to_sm89INS1_16FlashAttnBwdSm80INS1_25CollectiveMainloopBwdSm80ILi2ELi2EN4cute5tupleIJNS5_1CILi64EEENS7_ILi128EEES8_EEENS_10bfloat16_tEfNS_4arch4Sm80ELb1ELb0ELb1ELb0ELb1ELb0ELb0ELb0ELi2ELi2ELi4ELi2ELb1EEENS1_21CollectiveEpilogueBwdISA_SB_SD_Li256ELb0ELb0ELi2EEENS1_25SingleTileBwdLPTSchedulerILb0ELi128ELb1EEEEEEEEEvNT_6ParamsE) ;  /* 0xffff83d080007950 */ /* 0x000fea0003c3ffff */
        .type           $_ZN7cutlass13device_kernelIN5flash19enable_sm80_to_sm89INS1_16FlashAttnBwdSm80INS1_25CollectiveMainloopBwdSm80ILi2ELi2EN4cute5tupleIJNS5_1CILi64EEENS7_ILi128EEES8_EEENS_10bfloat16_tEfNS_4arch4Sm80ELb1ELb0ELb1ELb0ELb1ELb0ELb0ELb0ELi2ELi2ELi4ELi2ELb1EEENS1_21CollectiveEpilogueBwdISA_SB_SD_Li256ELb0ELb0ELi2EEENS1_25SingleTileBwdLPTSchedulerILb0ELi128ELb1EEEEEEEEEvNT_6ParamsE$_ZN4cute3eso3ESOILb1ELb0EJNS_10UnderscoreES2_S2_iEEC2ERKS2_S5_S5_RKi,@function
        .size           $_ZN7cutlass13device_kernelIN5flash19enable_sm80_to_sm89INS1_16FlashAttnBwdSm80INS1_25CollectiveMainloopBwdSm80ILi2ELi2EN4cute5tupleIJNS5_1CILi64EEENS7_ILi128EEES8_EEENS_10bfloat16_tEfNS_4arch4Sm80ELb1ELb0ELb1ELb0ELb1ELb0ELb0ELb0ELi2ELi2ELi4ELi2ELb1EEENS1_21CollectiveEpilogueBwdISA_SB_SD_Li256ELb0ELb0ELi2EEENS1_25SingleTileBwdLPTSchedulerILb0ELi128ELb1EEEEEEEEEvNT_6ParamsE$_ZN4cute3eso3ESOILb1ELb0EJNS_10UnderscoreES2_S2_iEEC2ERKS2_S5_S5_RKi,($_ZN7cutlass13device_kernelIN5flash19enable_sm80_to_sm89INS1_16FlashAttnBwdSm80INS1_25CollectiveMainloopBwdSm80ILi2ELi2EN4cute5tupleIJNS5_1CILi64EEENS7_ILi128EEES8_EEENS_10bfloat16_tEfNS_4arch4Sm80ELb1ELb0ELb1ELb0ELb1ELb0ELb0ELb0ELi2ELi2ELi4ELi2ELb1EEENS1_21CollectiveEpilogueBwdISA_SB_SD_Li256ELb0ELb0ELi2EEENS1_25SingleTileBwdLPTSchedulerILb0ELi128ELb1EEEEEEEEEvNT_6ParamsE$_ZN4cute3eso3ESOILb1ELb0EJNS_10UnderscoreES2_iEEC2ERKS2_S5_RKi - $_ZN7cutlass13device_kernelIN5flash19enable_sm80_to_sm89INS1_16FlashAttnBwdSm80INS1_25CollectiveMainloopBwdSm80ILi2ELi2EN4cute5tupleIJNS5_1CILi64EEENS7_ILi128EEES8_EEENS_10bfloat16_tEfNS_4arch4Sm80ELb1ELb0ELb1ELb0ELb1ELb0ELb0ELb0ELi2ELi2ELi4ELi2ELb1EEENS1_21CollectiveEpilogueBwdISA_SB_SD_Li256ELb0ELb0ELi2EEENS1_25SingleTileBwdLPTSchedulerILb0ELi128ELb1EEEEEEEEEvNT_6ParamsE$_ZN4cute3eso3ESOILb1ELb0EJNS_10UnderscoreES2_S2_iEEC2ERKS2_S5_S5_RKi)
$_ZN7cutlass13device_kernelIN5flash19enable_sm80_to_sm89INS1_16FlashAttnBwdSm80INS1_25CollectiveMainloopBwdSm80ILi2ELi2EN4cute5tupleIJNS5_1CILi64EEENS7_ILi128EEES8_EEENS_10bfloat16_tEfNS_4arch4Sm80ELb1ELb0ELb1ELb0ELb1ELb0ELb0ELb0ELi2ELi2ELi4ELi2ELb1EEENS1_21CollectiveEpilogueBwdISA_SB_SD_Li256ELb0ELb0ELi2EEENS1_25SingleTileBwdLPTSchedulerILb0ELi128ELb1EEEEEEEEEvNT_6ParamsE$_ZN4cute3eso3ESOILb1ELb0EJNS_10UnderscoreES2_S2_iEEC2ERKS2_S5_S5_RKi:
[----:B------:R-:W-:Y:S02]  /*7c30*/  IADD3 R6, R4, -c[0x0][0x20], RZ ;  /* 0x8000080004067a10 */ /* 0x000fe40007ffe0ff */
[----:B------:R-:W-:-:S03]  /*7c40*/  MOV R9, 0x0 ;  /* 0x0000000000097802 */ /* 0x000fc60000000f00 */
[----:B------:R1:W-:Y:S01]  /*7c50*/  STL [R6], R7 ;  /* 0x0000000706007387 */ /* 0x0003e20000100800 */
[----:B------:R-:W-:Y:S05]  /*7c60*/  RET.REL.NODEC R8 `(_ZN7cutlass13device_kernelIN5flash19enable_sm80_to_sm89INS1_16FlashAttnBwdSm80INS1_25CollectiveMainloopBwdSm80ILi2ELi2EN4cute5tupleIJNS5_1CILi64EEENS7_ILi128EEES8_EEENS_10bfloat16_tEfNS_4arch4Sm80ELb1ELb0ELb1ELb0ELb1ELb0ELb0ELb0ELi2ELi2ELi4ELi2ELb1EEENS1_21CollectiveEpilogueBwdISA_SB_SD_Li256ELb0ELb0ELi2EEENS1_25SingleTileBwdLPTSchedulerILb0ELi128ELb1EEEEEEEEEvNT_6ParamsE) ;  /* 0xffff839008007950 */ /* 0x000fea0003c3ffff */
        .type           $_ZN7cutlass13device_kernelIN5flash19enable_sm80_to_sm89INS1_16FlashAttnBwdSm80INS1_25CollectiveMainloopBwdSm80ILi2ELi2EN4cute5tupleIJNS5_1CILi64EEENS7_ILi128EEES8_EEENS_10bfloat16_tEfNS_4arch4Sm80ELb1ELb0ELb1ELb0ELb1ELb0ELb0ELb0ELi2ELi2ELi4ELi2ELb1EEENS1_21CollectiveEpilogueBwdISA_SB_SD_Li256ELb0ELb0ELi2EEENS1_25SingleTileBwdLPTSchedulerILb0ELi128ELb1EEEEEEEEEvNT_6ParamsE$_ZN4cute3eso3ESOILb1ELb0EJNS_10UnderscoreES2_iEEC2ERKS2_S5_RKi,@function
        .size           $_ZN7cutlass13device_kernelIN5flash19enable_sm80_to_sm89INS1_16FlashAttnBwdSm80INS1_25CollectiveMainloopBwdSm80ILi2ELi2EN4cute5tupleIJNS5_1CILi64EEENS7_ILi128EEES8_EEENS_10bfloat16_tEfNS_4arch4Sm80ELb1ELb0ELb1ELb0ELb1ELb0ELb0ELb0ELi2ELi2ELi4ELi2ELb1EEENS1_21CollectiveEpilogueBwdISA_SB_SD_Li256ELb0ELb0ELi2EEENS1_25SingleTileBwdLPTSchedulerILb0ELi128ELb1EEEEEEEEEvNT_6ParamsE$_ZN4cute3eso3ESOILb1ELb0EJNS_10UnderscoreES2_iEEC2ERKS2_S5_RKi,($_ZN7cutlass13device_kernelIN5flash19enable_sm80_to_sm89INS1_16FlashAttnBwdSm80INS1_25CollectiveMainloopBwdSm80ILi2ELi2EN4cute5tupleIJNS5_1CILi64EEENS7_ILi128EEES8_EEENS_10bfloat16_tEfNS_4arch4Sm80ELb1ELb0ELb1ELb0ELb1ELb0ELb0ELb0ELi2ELi2ELi4ELi2ELb1EEENS1_21CollectiveEpilogueBwdISA_SB_SD_Li256ELb0ELb0ELi2EEENS1_25SingleTileBwdLPTSchedulerILb0ELi128ELb1EEEEEEEEEvNT_6ParamsE$_ZN4cute3eso3ESOILb1ELb0EJNS_10UnderscoreEiEEC2ERKS2_RKi - $_ZN7cutlass13device_kernelIN5flash19enable_sm80_to_sm89INS1_16FlashAttnBwdSm80INS1_25CollectiveMainloopBwdSm80ILi2ELi2EN4cute5tupleIJNS5_1CILi64EEENS7_ILi128EEES8_EEENS_10bfloat16_tEfNS_4arch4Sm80ELb1ELb0ELb1ELb0ELb1ELb0ELb0ELb0ELi2ELi2ELi4ELi2ELb1EEENS1_21CollectiveEpilogueBwdISA_SB_SD_Li256ELb0ELb0ELi2EEENS1_25SingleTileBwdLPTSchedulerILb0ELi128ELb1EEEEEEEEEvNT_6ParamsE$_ZN4cute3eso3ESOILb1ELb0EJNS_10UnderscoreES2_iEEC2ERKS2_S5_RKi)
$_ZN7cutlass13device_kernelIN5flash19enable_sm80_to_sm89INS1_16FlashAttnBwdSm80INS1_25CollectiveMainloopBwdSm80ILi2ELi2EN4cute5tupleIJNS5_1CILi64EEENS7_ILi128EEES8_EEENS_10bfloat16_tEfNS_4arch4Sm80ELb1ELb0ELb1ELb0ELb1ELb0ELb0ELb0ELi2ELi2ELi4ELi2ELb1EEENS1_21CollectiveEpilogueBwdISA_SB_SD_Li256ELb0ELb0ELi2EEENS1_25SingleTileBwdLPTSchedulerILb0ELi128ELb1EEEEEEEEEvNT_6ParamsE$_ZN4cute3eso3ESOILb1ELb0EJNS_10UnderscoreES2_iEEC2ERKS2_S5_RKi:
[----:B------:R-:W-:Y:S02]  /*7c70*/  IADD3 R6, R4, -c[0x0][0x20], RZ ;  /* 0x8000080004067a10 */ /* 0x000fe40007ffe0ff */
[----:B------:R-:W-:-:S03]  /*7c80*/  MOV R9, 0x0 ;  /* 0x0000000000097802 */ /* 0x000fc60000000f00 */
[----:B------:R1:W-:Y:S01]  /*7c90*/  STL [R6], R17 ;  /* 0x0000001106007387 */ /* 0x0003e20000100800 */
[----:B------:R-:W-:Y:S05]  /*7ca0*/  RET.REL.NODEC R8 `(_ZN7cutlass13device_kernelIN5flash19enable_sm80_to_sm89INS1_16FlashAttnBwdSm80INS1_25CollectiveMainloopBwdSm80ILi2ELi2EN4cute5tupleIJNS5_1CILi64EEENS7_ILi128EEES8_EEENS_10bfloat16_tEfNS_4arch4Sm80ELb1ELb0ELb1ELb0ELb1ELb0ELb0ELb0ELi2ELi2ELi4ELi2ELb1EEENS1_21CollectiveEpilogueBwdISA_SB_SD_Li256ELb0ELb0ELi2EEENS1_25SingleTileBwdLPTSchedulerILb0ELi128ELb1EEEEEEEEEvNT_6ParamsE) ;  /* 0xffff835008007950 */ /* 0x000fea0003c3ffff */
        .type           $_ZN7cutlass13device_kernelIN5flash19enable_sm80_to_sm89INS1_16FlashAttnBwdSm80INS1_25CollectiveMainloopBwdSm80ILi2ELi2EN4cute5tupleIJNS5_1CILi64EEENS7_ILi128EEES8_EEENS_10bfloat16_tEfNS_4arch4Sm80ELb1ELb0ELb1ELb0ELb1ELb0ELb0ELb0ELi2ELi2ELi4ELi2ELb1EEENS1_21CollectiveEpilogueBwdISA_SB_SD_Li256ELb0ELb0ELi2EEENS1_25SingleTileBwdLPTSchedulerILb0ELi128ELb1EEEEEEEEEvNT_6ParamsE$_ZN4cute3eso3ESOILb1ELb0EJNS_10UnderscoreEiEEC2ERKS2_RKi,@function
        .size           $_ZN7cutlass13device_kernelIN5flash19enable_sm80_to_sm89INS1_16FlashAttnBwdSm80INS1_25CollectiveMainloopBwdSm80ILi2ELi2EN4cute5tupleIJNS5_1CILi64EEENS7_ILi128EEES8_EEENS_10bfloat16_tEfNS_4arch4Sm80ELb1ELb0ELb1ELb0ELb1ELb0ELb0ELb0ELi2ELi2ELi4ELi2ELb1EEENS1_21CollectiveEpilogueBwdISA_SB_SD_Li256ELb0ELb0ELi2EEENS1_25SingleTileBwdLPTSchedulerILb0ELi128ELb1EEEEEEEEEvNT_6ParamsE$_ZN4cute3eso3ESOILb1ELb0EJNS_10UnderscoreEiEEC2ERKS2_RKi,($_ZN7cutlass13device_kernelIN5flash19enable_sm80_to_sm89INS1_16FlashAttnBwdSm80INS1_25CollectiveMainloopBwdSm80ILi2ELi2EN4cute5tupleIJNS5_1CILi64EEENS7_ILi128EEES8_EEENS_10bfloat16_tEfNS_4arch4Sm80ELb1ELb0ELb1ELb0ELb1ELb0ELb0ELb0ELi2ELi2ELi4ELi2ELb1EEENS1_21CollectiveEpilogueBwdISA_SB_SD_Li256ELb0ELb0ELi2EEENS1_25SingleTileBwdLPTSchedulerILb0ELi128ELb1EEEEEEEEEvNT_6ParamsE$_ZN4cute3eso3ESOILb1ELb0EJNS_10UnderscoreEiiEEC2ERKS2_RKiS7_ - $_ZN7cutlass13device_kernelIN5flash19enable_sm80_to_sm89INS1_16FlashAttnBwdSm80INS1_25CollectiveMainloopBwdSm80ILi2ELi2EN4cute5tupleIJNS5_1CILi64EEENS7_ILi128EEES8_EEENS_10bfloat16_tEfNS_4arch4Sm80ELb1ELb0ELb1ELb0ELb1ELb0ELb0ELb0ELi2ELi2ELi4ELi2ELb1EEENS1_21CollectiveEpilogueBwdISA_SB_SD_Li256ELb0ELb0ELi2EEENS1_25SingleTileBwdLPTSchedulerILb0ELi128ELb1EEEEEEEEEvNT_6ParamsE$_ZN4cute3eso3ESOILb1ELb0EJNS_10UnderscoreEiEEC2ERKS2_RKi)
$_ZN7cutlass13device_kernelIN5flash19enable_sm80_to_sm89INS1_16FlashAttnBwdSm80INS1_25CollectiveMainloopBwdSm80ILi2ELi2EN4cute5tupleIJNS5_1CILi64EEENS7_ILi128EEES8_EEENS_10bfloat16_tEfNS_4arch4Sm80ELb1ELb0ELb1ELb0ELb1ELb0ELb0ELb0ELi2ELi2ELi4ELi2ELb1EEENS1_21CollectiveEpilogueBwdISA_SB_SD_Li256ELb0ELb0ELi2EEENS1_25SingleTileBwdLPTSchedulerILb0ELi128ELb1EEEEEEEEEvNT_6ParamsE$_ZN4cute3eso3ESOILb1ELb0EJNS_10UnderscoreEiEEC2ERKS2_RKi:
[----:B------:R-:W-:Y:S02]  /*7cb0*/  IADD3 R6, R13, -c[0x0][0x20], RZ ;  /* 0x800008000d067a10 */ /* 0x000fe40007ffe0ff */
[----:B------:R-:W-:-:S03]  /*7cc0*/  MOV R17, 0x0 ;  /* 0x0000000000117802 */ /* 0x000fc60000000f00 */
[----:B------:R1:W-:Y:S01]  /*7cd0*/  STL [R6], R7 ;  /* 0x0000000706007387 */ /* 0x0003e20000100800 */
[----:B------:R-:W-:Y:S05]  /*7ce0*/  RET.REL.NODEC R16 `(_ZN7cutlass13device_kernelIN5flash19enable_sm80_to_sm89INS1_16FlashAttnBwdSm80INS1_25CollectiveMainloopBwdSm80ILi2ELi2EN4cute5tupleIJNS5_1CILi64EEENS7_ILi128EEES8_EEENS_10bfloat16_tEfNS_4arch4Sm80ELb1ELb0ELb1ELb0ELb1ELb0ELb0ELb0ELi2ELi2ELi4ELi2ELb1EEENS1_21CollectiveEpilogueBwdISA_SB_SD_Li256ELb0ELb0ELi2EEENS1_25SingleTileBwdLPTSchedulerILb0ELi128ELb1EEEEEEEEEvNT_6ParamsE) ;  /* 0xffff831010007950 */ /* 0x000fea0003c3ffff */
        .type           $_ZN7cutlass13device_kernelIN5flash19enable_sm80_to_sm89INS1_16FlashAttnBwdSm80INS1_25CollectiveMainloopBwdSm80ILi2ELi2EN4cute5tupleIJNS5_1CILi64EEENS7_ILi128EEES8_EEENS_10bfloat16_tEfNS_4arch4Sm80ELb1ELb0ELb1ELb0ELb1ELb0ELb0ELb0ELi2ELi2ELi4ELi2ELb1EEENS1_21CollectiveEpilogueBwdISA_SB_SD_Li256ELb0ELb0ELi2EEENS1_25SingleTileBwdLPTSchedulerILb0ELi128ELb1EEEEEEEEEvNT_6ParamsE$_ZN4cute3eso3ESOILb1ELb0EJNS_10UnderscoreEiiEEC2ERKS2_RKiS7_,@function
        .size           $_ZN7cutlass13device_kernelIN5flash19enable_sm80_to_sm89INS1_16FlashAttnBwdSm80INS1_25CollectiveMainloopBwdSm80ILi2ELi2EN4cute5tupleIJNS5_1CILi64EEENS7_ILi128EEES8_EEENS_10bfloat16_tEfNS_4arch4Sm80ELb1ELb0ELb1ELb0ELb1ELb0ELb0ELb0ELi2ELi2ELi4ELi2ELb1EEENS1_21CollectiveEpilogueBwdISA_SB_SD_Li256ELb0ELb0ELi2EEENS1_25SingleTileBwdLPTSchedulerILb0ELi128ELb1EEEEEEEEEvNT_6ParamsE$_ZN4cute3eso3ESOILb1ELb0EJNS_10UnderscoreEiiEEC2ERKS2_RKiS7_,($_ZN7cutlass13device_kernelIN5flash19enable_sm80_to_sm89INS1_16FlashAttnBwdSm80INS1_25CollectiveMainloopBwdSm80ILi2ELi2EN4cute5tupleIJNS5_1CILi64EEENS7_ILi128EEES8_EEENS_10bfloat16_tEfNS_4arch4Sm80ELb1ELb0ELb1ELb0ELb1ELb0ELb0ELb0ELi2ELi2ELi4ELi2ELb1EEENS1_21CollectiveEpilogueBwdISA_SB_SD_Li256ELb0ELb0ELi2EEENS1_25SingleTileBwdLPTSchedulerILb0ELi128ELb1EEEEEEEEEvNT_6ParamsE$_ZN4cute3eso3ESOILb1ELb0EJNS_1CILi0EEES3_S3_iEEC2ERKS3_S6_S6_RKi - $_ZN7cutlass13device_kernelIN5flash19enable_sm80_to_sm89INS1_16FlashAttnBwdSm80INS1_25CollectiveMainloopBwdSm80ILi2ELi2EN4cute5tupleIJNS5_1CILi64EEENS7_ILi128EEES8_EEENS_10bfloat16_tEfNS_4arch4Sm80ELb1ELb0ELb1ELb0ELb1ELb0ELb0ELb0ELi2ELi2ELi4ELi2ELb1EEENS1_21CollectiveEpilogueBwdISA_SB_SD_Li256ELb0ELb0ELi2EEENS1_25SingleTileBwdLPTSchedulerILb0ELi128ELb1EEEEEEEEEvNT_6ParamsE$_ZN4cute3eso3ESOILb1ELb0EJNS_10UnderscoreEiiEEC2ERKS2_RKiS7_)
$_ZN7cutlass13device_kernelIN5flash19enable_sm80_to_sm89INS1_16FlashAttnBwdSm80INS1_25CollectiveMainloopBwdSm80ILi2ELi2EN4cute5tupleIJNS5_1CILi64EEENS7_ILi128EEES8_EEENS_10bfloat16_tEfNS_4arch4Sm80ELb1ELb0ELb1ELb0ELb1ELb0ELb0ELb0ELi2ELi2ELi4ELi2ELb1EEENS1_21CollectiveEpilogueBwdISA_SB_SD_Li256ELb0ELb0ELi2EEENS1_25SingleTileBwdLPTSchedulerILb0ELi128ELb1EEEEEEEEEvNT_6ParamsE$_ZN4cute3eso3ESOILb1ELb0EJNS_10UnderscoreEiiEEC2ERKS2_RKiS7_:
[----:B------:R-:W-:Y:S02]  /*7cf0*/  IADD3 R7, R4, -c[0x0][0x20], RZ ;  /* 0x8000080004077a10 */ /* 0x000fe40007ffe0ff */
[----:B------:R-:W-:-:S03]  /*7d00*/  IADD3 R6, R19, -c[0x0][0x20], RZ ;  /* 0x8000080013067a10 */ /* 0x000fc60007ffe0ff */
[----:B------:R1:W-:Y:S04]  /*7d10*/  STL [R7], R16 ;  /* 0x0000001007007387 */ /* 0x0003e80000100800 */
[----:B------:R-:W2:Y:S01]  /*7d20*/  LDL R6, [R6] ;  /* 0x0000000006067983 */ /* 0x000ea20000100800 */
[----:B------:R-:W-:-:S03]  /*7d30*/  IMAD.MOV.U32 R9, RZ, RZ, 0x0 ;  /* 0x00000000ff097424 */ /* 0x000fc600078e00ff */
[----:B--2---:R1:W-:Y:S01]  /*7d40*/  STL [R7+0x4], R6 ;  /* 0x0000040607007387 */ /* 0x0043e20000100800 */
[----:B------:R-:W-:Y:S05]  /*7d50*/  RET.REL.NODEC R8 `(_ZN7cutlass13device_kernelIN5flash19enable_sm80_to_sm89INS1_16FlashAttnBwdSm80INS1_25CollectiveMainloopBwdSm80ILi2ELi2EN4cute5tupleIJNS5_1CILi64EEENS7_ILi128EEES8_EEENS_10bfloat16_tEfNS_4arch4Sm80ELb1ELb0ELb1ELb0ELb1ELb0ELb0ELb0ELi2ELi2ELi4ELi2ELb1EEENS1_21CollectiveEpilogueBwdISA_SB_SD_Li256ELb0ELb0ELi2EEENS1_25SingleTileBwdLPTSchedulerILb0ELi128ELb1EEEEEEEEEvNT_6ParamsE) ;  /* 0xffff82a008007950 */ /* 0x000fea0003c3ffff */
        .type           $_ZN7cutlass13device_kernelIN5flash19enable_sm80_to_sm89INS1_16FlashAttnBwdSm80INS1_25CollectiveMainloopBwdSm80ILi2ELi2EN4cute5tupleIJNS5_1CILi64EEENS7_ILi128EEES8_EEENS_10bfloat16_tEfNS_4arch4Sm80ELb1ELb0ELb1ELb0ELb1ELb0ELb0ELb0ELi2ELi2ELi4ELi2ELb1EEENS1_21CollectiveEpilogueBwdISA_SB_SD_Li256ELb0ELb0ELi2EEENS1_25SingleTileBwdLPTSchedulerILb0ELi128ELb1EEEEEEEEEvNT_6ParamsE$_ZN4cute3eso3ESOILb1ELb0EJNS_1CILi0EEES3_S3_iEEC2ERKS3_S6_S6_RKi,@function
        .size           $_ZN7cutlass13device_kernelIN5flash19enable_sm80_to_sm89INS1_16FlashAttnBwdSm80INS1_25CollectiveMainloopBwdSm80ILi2ELi2EN4cute5tupleIJNS5_1CILi64EEENS7_ILi128EEES8_EEENS_10bfloat16_tEfNS_4arch4Sm80ELb1ELb0ELb1ELb0ELb1ELb0ELb0ELb0ELi2ELi2ELi4ELi2ELb1EEENS1_21CollectiveEpilogueBwdISA_SB_SD_Li256ELb0ELb0ELi2EEENS1_25SingleTileBwdLPTSchedulerILb0ELi128ELb1EEEEEEEEEvNT_6ParamsE$_ZN4cute3eso3ESOILb1ELb0EJNS_1CILi0EEES3_S3_iEEC2ERKS3_S6_S6_RKi,($_ZN7cutlass13device_kernelIN5flash19enable_sm80_to_sm89INS1_16FlashAttnBwdSm80INS1_25CollectiveMainloopBwdSm80ILi2ELi2EN4cute5tupleIJNS5_1CILi64EEENS7_ILi128EEES8_EEENS_10bfloat16_tEfNS_4arch4Sm80ELb1ELb0ELb1ELb0ELb1ELb0ELb0ELb0ELi2ELi2ELi4ELi2ELb1EEENS1_21CollectiveEpilogueBwdISA_SB_SD_Li256ELb0ELb0ELi2EEENS1_25SingleTileBwdLPTSchedulerILb0ELi128ELb1EEEEEEEEEvNT_6ParamsE$_ZN4cute3eso3ESOILb1ELb0EJNS_1CILi0EEES3_iEEC2ERKS3_S6_RKi - $_ZN7cutlass13device_kernelIN5flash19enable_sm80_to_sm89INS1_16FlashAttnBwdSm80INS1_25CollectiveMainloopBwdSm80ILi2ELi2EN4cute5tupleIJNS5_1CILi64EEENS7_ILi128EEES8_EEENS_10bfloat16_tEfNS_4arch4Sm80ELb1ELb0ELb1ELb0ELb1ELb0ELb0ELb0ELi2ELi2ELi4ELi2ELb1EEENS1_21CollectiveEpilogueBwdISA_SB_SD_Li256ELb0ELb0ELi2EEENS1_25SingleTileBwdLPTSchedulerILb0ELi128ELb1EEEEEEEEEvNT_6ParamsE$_ZN4cute3eso3ESOILb1ELb0EJNS_1CILi0EEES3_S3_iEEC2ERKS3_S6_S6_RKi)
$_ZN7cutlass13device_kernelIN5flash19enable_sm80_to_sm89INS1_16FlashAttnBwdSm80INS1_25CollectiveMainloopBwdSm80ILi2ELi2EN4cute5tupleIJNS5_1CILi64EEENS7_ILi128EEES8_EEENS_10bfloat16_tEfNS_4arch4Sm80ELb1ELb0ELb1ELb0ELb1ELb0ELb0ELb0ELi2ELi2ELi4ELi2ELb1EEENS1_21CollectiveEpilogueBwdISA_SB_SD_Li256ELb0ELb0ELi2EEENS1_25SingleTileBwdLPTSchedulerILb0ELi128ELb1EEEEEEEEEvNT_6ParamsE$_ZN4cute3eso3ESOILb1ELb0EJNS_1CILi0EEES3_S3_iEEC2ERKS3_S6_S6_RKi:
[----:B------:R-:W-:Y:S01]  /*7d60*/  IADD3 R6, R23, -c[0x0][0x20], RZ ;  /* 0x8000080017067a10 */ /* 0x000fe20007ffe0ff */
[----:B------:R-:W-:Y:S01]  /*7d70*/  IMAD.MOV.U32 R44, RZ, RZ, R10 ;  /* 0x000000ffff2c7224 */ /* 0x000fe200078e000a */
[----:B------:R-:W-:-:S03]  /*7d80*/  MOV R45, 0x0 ;  /* 0x00000000002d7802 */ /* 0x000fc60000000f00 */
[----:B------:R1:W-:Y:S01]  /*7d90*/  STL [R6], R7 ;  /* 0x0000000706007387 */ /* 0x0003e20000100800 */
[----:B------:R-:W-:Y:S05]  /*7da0*/  RET.REL.NODEC R44 `(_ZN7cutlass13device_kernelIN5flash19enable_sm80_to_sm89INS1_16FlashAttnBwdSm80INS1_25CollectiveMainloopBwdSm80ILi2ELi2EN4cute5tupleIJNS5_1CILi64EEENS7_ILi128EEES8_EEENS_10bfloat16_tEfNS_4arch4Sm80ELb1ELb0ELb1ELb0ELb1ELb0ELb0ELb0ELi2ELi2ELi4ELi2ELb1EEENS1_21CollectiveEpilogueBwdISA_SB_SD_Li256ELb0ELb0ELi2EEENS1_25SingleTileBwdLPTSchedulerILb0ELi128ELb1EEEEEEEEEvNT_6ParamsE) ;  /* 0xffff82502c007950 */ /* 0x000fea0003c3ffff */
        .type           $_ZN7cutlass13device_kernelIN5flash19enable_sm80_to_sm89INS1_16FlashAttnBwdSm80INS1_25CollectiveMainloopBwdSm80ILi2ELi2EN4cute5tupleIJNS5_1CILi64EEENS7_ILi128EEES8_EEENS_10bfloat16_tEfNS_4arch4Sm80ELb1ELb0ELb1ELb0ELb1ELb0ELb0ELb0ELi2ELi2ELi4ELi2ELb1EEENS1_21CollectiveEpilogueBwdISA_SB_SD_Li256ELb0ELb0ELi2EEENS1_25SingleTileBwdLPTSchedulerILb0ELi128ELb1EEEEEEEEEvNT_6ParamsE$_ZN4cute3eso3ESOILb1ELb0EJNS_1CILi0EEES3_iEEC2ERKS3_S6_RKi,@function
        .size           $_ZN7cutlass13device_kernelIN5flash19enable_sm80_to_sm89INS1_16FlashAttnBwdSm80INS1_25CollectiveMainloopBwdSm80ILi2ELi2EN4cute5tupleIJNS5_1CILi64EEENS7_ILi128EEES8_EEENS_10bfloat16_tEfNS_4arch4Sm80ELb1ELb0ELb1ELb0ELb1ELb0ELb0ELb0ELi2ELi2ELi4ELi2ELb1EEENS1_21CollectiveEpilogueBwdISA_SB_SD_Li256ELb0ELb0ELi2EEENS1_25SingleTileBwdLPTSchedulerILb0ELi128ELb1EEEEEEEEEvNT_6ParamsE$_ZN4cute3eso3ESOILb1ELb0EJNS_1CILi0EEES3_iEEC2ERKS3_S6_RKi,($_ZN7cutlass13device_kernelIN5flash19enable_sm80_to_sm89INS1_16FlashAttnBwdSm80INS1_25CollectiveMainloopBwdSm80ILi2ELi2EN4cute5tupleIJNS5_1CILi64EEENS7_ILi128EEES8_EEENS_10bfloat16_tEfNS_4arch4Sm80ELb1ELb0ELb1ELb0ELb1ELb0ELb0ELb0ELi2ELi2ELi4ELi2ELb1EEENS1_21CollectiveEpilogueBwdISA_SB_SD_Li256ELb0ELb0ELi2EEENS1_25SingleTileBwdLPTSchedulerILb0ELi128ELb1EEEEEEEEEvNT_6ParamsE$_ZN4cute3eso3ESOILb1ELb0EJNS_1CILi0EEES3_iS3_EEC2ERKS3_S6_RKiS6_ - $_ZN7cutlass13device_kernelIN5flash19enable_sm80_to_sm89INS1_16FlashAttnBwdSm80INS1_25CollectiveMainloopBwdSm80ILi2ELi2EN4cute5tupleIJNS5_1CILi64EEENS7_ILi128EEES8_EEENS_10bfloat16_tEfNS_4arch4Sm80ELb1ELb0ELb1ELb0ELb1ELb0ELb0ELb0ELi2ELi2ELi4ELi2ELb1EEENS1_21CollectiveEpilogueBwdISA_SB_SD_Li256ELb0ELb0ELi2EEENS1_25SingleTileBwdLPTSchedulerILb0ELi128ELb1EEEEEEEEEvNT_6ParamsE$_ZN4cute3eso3ESOILb1ELb0EJNS_1CILi0EEES3_iEEC2ERKS3_S6_RKi)
$_ZN7cutlass13device_kernelIN5flash19enable_sm80_to_sm89INS1_16FlashAttnBwdSm80INS1_25CollectiveMainloopBwdSm80ILi2ELi2EN4cute5tupleIJNS5_1CILi64EEENS7_ILi128EEES8_EEENS_10bfloat16_tEfNS_4arch4Sm80ELb1ELb0ELb1ELb0ELb1ELb0ELb0ELb0ELi2ELi2ELi4ELi2ELb1EEENS1_21CollectiveEpilogueBwdISA_SB_SD_Li256ELb0ELb0ELi2EEENS1_25SingleTileBwdLPTSchedulerILb0ELi128ELb1EEEEEEEEEvNT_6ParamsE$_ZN4cute3eso3ESOILb1ELb0EJNS_1CILi0EEES3_iEEC2ERKS3_S6_RKi:
[----:B------:R-:W-:Y:S02]  /*7db0*/  IADD3 R6, R23, -c[0x0][0x20], RZ ;  /* 0x8000080017067a10 */ /* 0x000fe40007ffe0ff */
[----:B------:R-:W-:-:S03]  /*7dc0*/  MOV R17, 0x0 ;  /* 0x0000000000117802 */ /* 0x000fc60000000f00 */
[----:B------:R1:W-:Y:S01]  /*7dd0*/  STL [R6], R7 ;  /* 0x0000000706007387 */ /* 0x0003e20000100800 */
[----:B------:R-:W-:Y:S05]  /*7de0*/  RET.REL.NODEC R16 `(_ZN7cutlass13device_kernelIN5flash19enable_sm80_to_sm89INS1_16FlashAttnBwdSm80INS1_25CollectiveMainloopBwdSm80ILi2ELi2EN4cute5tupleIJNS5_1CILi64EEENS7_ILi128EEES8_EEENS_10bfloat16_tEfNS_4arch4Sm80ELb1ELb0ELb1ELb0ELb1ELb0ELb0ELb0ELi2ELi2ELi4ELi2ELb1EEENS1_21CollectiveEpilogueBwdISA_SB_SD_Li256ELb0ELb0ELi2EEENS1_25SingleTileBwdLPTSchedulerILb0ELi128ELb1EEEEEEEEEvNT_6ParamsE) ;  /* 0xffff821010007950 */ /* 0x000fea0003c3ffff */
        .type           $_ZN7cutlass13device_kernelIN5flash19enable_sm80_to_sm89INS1_16FlashAttnBwdSm80INS1_25CollectiveMainloopBwdSm80ILi2ELi2EN4cute5tupleIJNS5_1CILi64EEENS7_ILi128EEES8_EEENS_10bfloat16_tEfNS_4arch4Sm80ELb1ELb0ELb1ELb0ELb1ELb0ELb0ELb0ELi2ELi2ELi4ELi2ELb1EEENS1_21CollectiveEpilogueBwdISA_SB_SD_Li256ELb0ELb0ELi2EEENS1_25SingleTileBwdLPTSchedulerILb0ELi128ELb1EEEEEEEEEvNT_6ParamsE$_ZN4cute3eso3ESOILb1ELb0EJNS_1CILi0EEES3_iS3_EEC2ERKS3_S6_RKiS6_,@function
        .size           $_ZN7cutlass13device_kernelIN5flash19enable_sm80_to_sm89INS1_16FlashAttnBwdSm80INS1_25CollectiveMainloopBwdSm80ILi2ELi2EN4cute5tupleIJNS5_1CILi64EEENS7_ILi128EEES8_EEENS_10bfloat16_tEfNS_4arch4Sm80ELb1ELb0ELb1ELb0ELb1ELb0ELb0ELb0ELi2ELi2ELi4ELi2ELb1EEENS1_21CollectiveEpilogueBwdISA_SB_SD_Li256ELb0ELb0ELi2EEENS1_25SingleTileBwdLPTSchedulerILb0ELi128ELb1EEEEEEEEEvNT_6ParamsE$_ZN4cute3eso3ESOILb1ELb0EJNS_1CILi0EEES3_iS3_EEC2ERKS3_S6_RKiS6_,($_ZN7cutlass13device_kernelIN5flash19enable_sm80_to_sm89INS1_16FlashAttnBwdSm80INS1_25CollectiveMainloopBwdSm80ILi2ELi2EN4cute5tupleIJNS5_1CILi64EEENS7_ILi128EEES8_EEENS_10bfloat16_tEfNS_4arch4Sm80ELb1ELb0ELb1ELb0ELb1ELb0ELb0ELb0ELi2ELi2ELi4ELi2ELb1EEENS1_21CollectiveEpilogueBwdISA_SB_SD_Li256ELb0ELb0ELi2EEENS1_25SingleTileBwdLPTSchedulerILb0ELi128ELb1EEEEEEEEEvNT_6ParamsE$_ZN4cute3eso3ESOILb1ELb0EJNS_1CILi0EEES3_iiEEC2ERKS3_S6_RKiS8_ - $_ZN7cutlass13device_kernelIN5flash19enable_sm80_to_sm89INS1_16FlashAttnBwdSm80INS1_25CollectiveMainloopBwdSm80ILi2ELi2EN4cute5tupleIJNS5_1CILi64EEENS7_ILi128EEES8_EEENS_10bfloat16_tEfNS_4arch4Sm80ELb1ELb0ELb1ELb0ELb1ELb0ELb0ELb0ELi2ELi2ELi4ELi2ELb1EEENS1_21CollectiveEpilogueBwdISA_SB_SD_Li256ELb0ELb0ELi2EEENS1_25SingleTileBwdLPTSchedulerILb0ELi128ELb1EEEEEEEEEvNT_6ParamsE$_ZN4cute3eso3ESOILb1ELb0EJNS_1CILi0EEES3_iS3_EEC2ERKS3_S6_RKiS6_)
$_ZN7cutlass13device_kernelIN5flash19enable_sm80_to_sm89INS1_16FlashAttnBwdSm80INS1_25CollectiveMainloopBwdSm80ILi2ELi2EN4cute5tupleIJNS5_1CILi64EEENS7_ILi128EEES8_EEENS_10bfloat16_tEfNS_4arch4Sm80ELb1ELb0ELb1ELb0ELb1ELb0ELb0ELb0ELi2ELi2ELi4ELi2ELb1EEENS1_21CollectiveEpilogueBwdISA_SB_SD_Li256ELb0ELb0ELi2EEENS1_25SingleTileBwdLPTSchedulerILb0ELi128ELb1EEEEEEEEEvNT_6ParamsE$_ZN4cute3eso3ESOILb1ELb0EJNS_1CILi0EEES3_iS3_EEC2ERKS3_S6_RKiS6_:
[----:B------:R-:W-:Y:S01]  /*7df0*/  IADD3 R6, R23, -c[0x0][0x20], RZ ;  /* 0x8000080017067a10 */ /* 0x000fe20007ffe0ff */
[----:B------:R-:W-:Y:S01]  /*7e00*/  IMAD.MOV.U32 R44, RZ, RZ, R10 ;  /* 0x000000ffff2c7224 */ /* 0x000fe200078e000a */
[----:B------:R-:W-:-:S03]  /*7e10*/  MOV R45, 0x0 ;  /* 0x00000000002d7802 */ /* 0x000fc60000000f00 */
[----:B------:R1:W-:Y:S01]  /*7e20*/  STL [R6], R13 ;  /* 0x0000000d06007387 */ /* 0x0003e20000100800 */
[----:B------:R-:W-:Y:S05]  /*7e30*/  RET.REL.NODEC R44 `(_ZN7cutlass13device_kernelIN5flash19enable_sm80_to_sm89INS1_16FlashAttnBwdSm80INS1_25CollectiveMainloopBwdSm80ILi2ELi2EN4cute5tupleIJNS5_1CILi64EEENS7_ILi128EEES8_EEENS_10bfloat16_tEfNS_4arch4Sm80ELb1ELb0ELb1ELb0ELb1ELb0ELb0ELb0ELi2ELi2ELi4ELi2ELb1EEENS1_21CollectiveEpilogueBwdISA_SB_SD_Li256ELb0ELb0ELi2EEENS1_25SingleTileBwdLPTSchedulerILb0ELi128ELb1EEEEEEEEEvNT_6ParamsE) ;  /* 0xffff81c02c007950 */ /* 0x000fea0003c3ffff */
        .type           $_ZN7cutlass13device_kernelIN5flash19enable_sm80_to_sm89INS1_16FlashAttnBwdSm80INS1_25CollectiveMainloopBwdSm80ILi2ELi2EN4cute5tupleIJNS5_1CILi64EEENS7_ILi128EEES8_EEENS_10bfloat16_tEfNS_4arch4Sm80ELb1ELb0ELb1ELb0ELb1ELb0ELb0ELb0ELi2ELi2ELi4ELi2ELb1EEENS1_21CollectiveEpilogueBwdISA_SB_SD_Li256ELb0ELb0ELi2EEENS1_25SingleTileBwdLPTSchedulerILb0ELi128ELb1EEEEEEEEEvNT_6ParamsE$_ZN4cute3eso3ESOILb1ELb0EJNS_1CILi0EEES3_iiEEC2ERKS3_S6_RKiS8_,@function
        .size           $_ZN7cutlass13device_kernelIN5flash19enable_sm80_to_sm89INS1_16FlashAttnBwdSm80INS1_25CollectiveMainloopBwdSm80ILi2ELi2EN4cute5tupleIJNS5_1CILi64EEENS7_ILi128EEES8_EEENS_10bfloat16_tEfNS_4arch4Sm80ELb1ELb0ELb1ELb0ELb1ELb0ELb0ELb0ELi2ELi2ELi4ELi2ELb1EEENS1_21CollectiveEpilogueBwdISA_SB_SD_Li256ELb0ELb0ELi2EEENS1_25SingleTileBwdLPTSchedulerILb0ELi128ELb1EEEEEEEEEvNT_6ParamsE$_ZN4cute3eso3ESOILb1ELb0EJNS_1CILi0EEES3_iiEEC2ERKS3_S6_RKiS8_,($_ZN7cutlass13device_kernelIN5flash19enable_sm80_to_sm89INS1_16FlashAttnBwdSm80INS1_25CollectiveMainloopBwdSm80ILi2ELi2EN4cute5tupleIJNS5_1CILi64EEENS7_ILi128EEES8_EEENS_10bfloat16_tEfNS_4arch4Sm80ELb1ELb0ELb1ELb0ELb1ELb0ELb0ELb0ELi2ELi2ELi4ELi2ELb1EEENS1_21CollectiveEpilogueBwdISA_SB_SD_Li256ELb0ELb0ELi2EEENS1_25SingleTileBwdLPTSchedulerILb0ELi128ELb1EEEEEEEEEvNT_6ParamsE$_ZN4cute3eso3ESOILb1ELb0EJNS_1CILi0EEEiEEC2ERKS3_RKi - $_ZN7cutlass13device_kernelIN5flash19enable_sm80_to_sm89INS1_16FlashAttnBwdSm80INS1_25CollectiveMainloopBwdSm80ILi2ELi2EN4cute5tupleIJNS5_1CILi64EEENS7_ILi128EEES8_EEENS_10bfloat16_tEfNS_4arch4Sm80ELb1ELb0ELb1ELb0ELb1ELb0ELb0ELb0ELi2ELi2ELi4ELi2ELb1EEENS1_21CollectiveEpilogueBwdISA_SB_SD_Li256ELb0ELb0ELi2EEENS1_25SingleTileBwdLPTSchedulerILb0ELi128ELb1EEEEEEEEEvNT_6ParamsE$_ZN4cute3eso3ESOILb1ELb0EJNS_1CILi0EEES3_iiEEC2ERKS3_S6_RKiS8_)
$_ZN7cutlass13device_kernelIN5flash19enable_sm80_to_sm89INS1_16FlashAttnBwdSm80INS1_25CollectiveMainloopBwdSm80ILi2ELi2EN4cute5tupleIJNS5_1CILi64EEENS7_ILi128EEES8_EEENS_10bfloat16_tEfNS_4arch4Sm80ELb1ELb0ELb1ELb0ELb1ELb0ELb0ELb0ELi2ELi2ELi4ELi2ELb1EEENS1_21CollectiveEpilogueBwdISA_SB_SD_Li256ELb0ELb0ELi2EEENS1_25SingleTileBwdLPTSchedulerILb0ELi128ELb1EEEEEEEEEvNT_6ParamsE$_ZN4cute3eso3ESOILb1ELb0EJNS_1CILi0EEES3_iiEEC2ERKS3_S6_RKiS8_:
[----:B------:R-:W-:Y:S02]  /*7e40*/  IADD3 R10, R10, -c[0x0][0x20], RZ ;  /* 0x800008000a0a7a10 */ /* 0x000fe40007ffe0ff */
[----:B------:R-:W-:-:S03]  /*7e50*/  IADD3 R7, R7, -c[0x0][0x20], RZ ;  /* 0x8000080007077a10 */ /* 0x000fc60007ffe0ff */
[----:B------:R1:W-:Y:S04]  /*7e60*/  STL [R10], R13 ;  /* 0x0000000d0a007387 */ /* 0x0003e80000100800 */
[----:B------:R-:W2:Y:S01]  /*7e70*/  LDL R7, [R7] ;  /* 0x0000000007077983 */ /* 0x000ea20000100800 */
[----:B------:R-:W-:-:S03]  /*7e80*/  IMAD.MOV.U32 R17, RZ, RZ, 0x0 ;  /* 0x00000000ff117424 */ /* 0x000fc600078e00ff */
[----:B--2---:R1:W-:Y:S01]  /*7e90*/  STL [R10+0x4], R7 ;  /* 0x000004070a007387 */ /* 0x0043e20000100800 */
[----:B------:R-:W-:Y:S05]  /*7ea0*/  RET.REL.NODEC R16 `(_ZN7cutlass13device_kernelIN5flash19enable_sm80_to_sm89INS1_16FlashAttnBwdSm80INS1_25CollectiveMainloopBwdSm80ILi2ELi2EN4cute5tupleIJNS5_1CILi64EEENS7_ILi128EEES8_EEENS_10bfloat16_tEfNS_4arch4Sm80ELb1ELb0ELb1ELb0ELb1ELb0ELb0ELb0ELi2ELi2ELi4ELi2ELb1EEENS1_21CollectiveEpilogueBwdISA_SB_SD_Li256ELb0ELb0ELi2EEENS1_25SingleTileBwdLPTSchedulerILb0ELi128ELb1EEEEEEEEEvNT_6ParamsE) ;  /* 0xffff815010007950 */ /* 0x000fea0003c3ffff */
        .type           $_ZN7cutlass13device_kernelIN5flash19enable_sm80_to_sm89INS1_16FlashAttnBwdSm80INS1_25CollectiveMainloopBwdSm80ILi2ELi2EN4cute5tupleIJNS5_1CILi64EEENS7_ILi128EEES8_EEENS_10bfloat16_tEfNS_4arch4Sm80ELb1ELb0ELb1ELb0ELb1ELb0ELb0ELb0ELi2ELi2ELi4ELi2ELb1EEENS1_21CollectiveEpilogueBwdISA_SB_SD_Li256ELb0ELb0ELi2EEENS1_25SingleTileBwdLPTSchedulerILb0ELi128ELb1EEEEEEEEEvNT_6ParamsE$_ZN4cute3eso3ESOILb1ELb0EJNS_1CILi0EEEiEEC2ERKS3_RKi,@function
        .size           $_ZN7cutlass13device_kernelIN5flash19enable_sm80_to_sm89INS1_16FlashAttnBwdSm80INS1_25CollectiveMainloopBwdSm80ILi2ELi2EN4cute5tupleIJNS5_1CILi64EEENS7_ILi128EEES8_EEENS_10bfloat16_tEfNS_4arch4Sm80ELb1ELb0ELb1ELb0ELb1ELb0ELb0ELb0ELi2ELi2ELi4ELi2ELb1EEENS1_21CollectiveEpilogueBwdISA_SB_SD_Li256ELb0ELb0ELi2EEENS1_25SingleTileBwdLPTSchedulerILb0ELi128ELb1EEEEEEEEEvNT_6ParamsE$_ZN4cute3eso3ESOILb1ELb0EJNS_1CILi0EEEiEEC2ERKS3_RKi,($_ZN7cutlass13device_kernelIN5flash19enable_sm80_to_sm89INS1_16FlashAttnBwdSm80INS1_25CollectiveMainloopBwdSm80ILi2ELi2EN4cute5tupleIJNS5_1CILi64EEENS7_ILi128EEES8_EEENS_10bfloat16_tEfNS_4arch4Sm80ELb1ELb0ELb1ELb0ELb1ELb0ELb0ELb0ELi2ELi2ELi4ELi2ELb1EEENS1_21CollectiveEpilogueBwdISA_SB_SD_Li256ELb0ELb0ELi2EEENS1_25SingleTileBwdLPTSchedulerILb0ELi128ELb1EEEEEEEEEvNT_6ParamsE$_ZN4cute3eso3ESOILb1ELb0EJNS_1CILi0EEEiS3_EEC2ERKS3_RKiS6_ - $_ZN7cutlass13device_kernelIN5flash19enable_sm80_to_sm89INS1_16FlashAttnBwdSm80INS1_25CollectiveMainloopBwdSm80ILi2ELi2EN4cute5tupleIJNS5_1CILi64EEENS7_ILi128EEES8_EEENS_10bfloat16_tEfNS_4arch4Sm80ELb1ELb0ELb1ELb0ELb1ELb0ELb0ELb0ELi2ELi2ELi4ELi2ELb1EEENS1_21CollectiveEpilogueBwdISA_SB_SD_Li256ELb0ELb0ELi2EEENS1_25SingleTileBwdLPTSchedulerILb0ELi128ELb1EEEEEEEEEvNT_6ParamsE$_ZN4cute3eso3ESOILb1ELb0EJNS_1CILi0EEEiEEC2ERKS3_RKi)
$_ZN7cutlass13device_kernelIN5flash19enable_sm80_to_sm89INS1_16FlashAttnBwdSm80INS1_25CollectiveMainloopBwdSm80ILi2ELi2EN4cute5tupleIJNS5_1CILi64EEENS7_ILi128EEES8_EEENS_10bfloat16_tEfNS_4arch4Sm80ELb1ELb0ELb1ELb0ELb1ELb0ELb0ELb0ELi2ELi2ELi4ELi2ELb1EEENS1_21CollectiveEpilogueBwdISA_SB_SD_Li256ELb0ELb0ELi2EEENS1_25SingleTileBwdLPTSchedulerILb0ELi128ELb1EEEEEEEEEvNT_6ParamsE$_ZN4cute3eso3ESOILb1ELb0EJNS_1CILi0EEEiEEC2ERKS3_RKi:
[----:B------:R-:W-:Y:S02]  /*7eb0*/  IADD3 R6, R13, -c[0x0][0x20], RZ ;  /* 0x800008000d067a10 */ /* 0x000fe40007ffe0ff */
[----:B------:R-:W-:-:S03]  /*7ec0*/  MOV R17, 0x0 ;  /* 0x0000000000117802 */ /* 0x000fc60000000f00 */
[----:B------:R1:W-:Y:S01]  /*7ed0*/  STL [R6], R7 ;  /* 0x0000000706007387 */ /* 0x0003e20000100800 */
[----:B------:R-:W-:Y:S05]  /*7ee0*/  RET.REL.NODEC R16 `(_ZN7cutlass13device_kernelIN5flash19enable_sm80_to_sm89INS1_16FlashAttnBwdSm80INS1_25CollectiveMainloopBwdSm80ILi2ELi2EN4cute5tupleIJNS5_1CILi64EEENS7_ILi128EEES8_EEENS_10bfloat16_tEfNS_4arch4Sm80ELb1ELb0ELb1ELb0ELb1ELb0ELb0ELb0ELi2ELi2ELi4ELi2ELb1EEENS1_21CollectiveEpilogueBwdISA_SB_SD_Li256ELb0ELb0ELi2EEENS1_25SingleTileBwdLPTSchedulerILb0ELi128ELb1EEEEEEEEEvNT_6ParamsE) ;  /* 0xffff811010007950 */ /* 0x000fea0003c3ffff */
        .type           $_ZN7cutlass13device_kernelIN5flash19enable_sm80_to_sm89INS1_16FlashAttnBwdSm80INS1_25CollectiveMainloopBwdSm80ILi2ELi2EN4cute5tupleIJNS5_1CILi64EEENS7_ILi128EEES8_EEENS_10bfloat16_tEfNS_4arch4Sm80ELb1ELb0ELb1ELb0ELb1ELb0ELb0ELb0ELi2ELi2ELi4ELi2ELb1EEENS1_21CollectiveEpilogueBwdISA_SB_SD_Li256ELb0ELb0ELi2EEENS1_25SingleTileBwdLPTSchedulerILb0ELi128ELb1EEEEEEEEEvNT_6ParamsE$_ZN4cute3eso3ESOILb1ELb0EJNS_1CILi0EEEiS3_EEC2ERKS3_RKiS6_,@function
        .size           $_ZN7cutlass13device_kernelIN5flash19enable_sm80_to_sm89INS1_16FlashAttnBwdSm80INS1_25CollectiveMainloopBwdSm80ILi2ELi2EN4cute5tupleIJNS5_1CILi64EEENS7_ILi128EEES8_EEENS_10bfloat16_tEfNS_4arch4Sm80ELb1ELb0ELb1ELb0ELb1ELb0ELb0ELb0ELi2ELi2ELi4ELi2ELb1EEENS1_21CollectiveEpilogueBwdISA_SB_SD_Li256ELb0ELb0ELi2EEENS1_25SingleTileBwdLPTSchedulerILb0ELi128ELb1EEEEEEEEEvNT_6ParamsE$_ZN4cute3eso3ESOILb1ELb0EJNS_1CILi0EEEiS3_EEC2ERKS3_RKiS6_,($_ZN7cutlass13device_kernelIN5flash19enable_sm80_to_sm89INS1_16FlashAttnBwdSm80INS1_25CollectiveMainloopBwdSm80ILi2ELi2EN4cute5tupleIJNS5_1CILi64EEENS7_ILi128EEES8_EEENS_10bfloat16_tEfNS_4arch4Sm80ELb1ELb0ELb1ELb0ELb1ELb0ELb0ELb0ELi2ELi2ELi4ELi2ELb1EEENS1_21CollectiveEpilogueBwdISA_SB_SD_Li256ELb0ELb0ELi2EEENS1_25SingleTileBwdLPTSchedulerILb0ELi128ELb1EEEEEEEEEvNT_6ParamsE$_ZN4cute3eso3ESOILb1ELb0EJNS_1CILi0EEEiS3_S3_EEC2ERKS3_RKiS6_S6_ - $_ZN7cutlass13device_kernelIN5flash19enable_sm80_to_sm89INS1_16FlashAttnBwdSm80INS1_25CollectiveMainloopBwdSm80ILi2ELi2EN4cute5tupleIJNS5_1CILi64EEENS7_ILi128EEES8_EEENS_10bfloat16_tEfNS_4arch4Sm80ELb1ELb0ELb1ELb0ELb1ELb0ELb0ELb0ELi2ELi2ELi4ELi2ELb1EEENS1_21CollectiveEpilogueBwdISA_SB_SD_Li256ELb0ELb0ELi2EEENS1_25SingleTileBwdLPTSchedulerILb0ELi128ELb1EEEEEEEEEvNT_6ParamsE$_ZN4cute3eso3ESOILb1ELb0EJNS_1CILi0EEEiS3_EEC2ERKS3_RKiS6_)
$_ZN7cutlass13device_kernelIN5flash19enable_sm80_to_sm89INS1_16FlashAttnBwdSm80INS1_25CollectiveMainloopBwdSm80ILi2ELi2EN4cute5tupleIJNS5_1CILi64EEENS7_ILi128EEES8_EEENS_10bfloat16_tEfNS_4arch4Sm80ELb1ELb0ELb1ELb0ELb1ELb0ELb0ELb0ELi2ELi2ELi4ELi2ELb1EEENS1_21CollectiveEpilogueBwdISA_SB_SD_Li256ELb0ELb0ELi2EEENS1_25SingleTileBwdLPTSchedulerILb0ELi128ELb1EEEEEEEEEvNT_6ParamsE$_ZN4cute3eso3ESOILb1ELb0EJNS_1CILi0EEEiS3_EEC2ERKS3_RKiS6_:
[----:B------:R-:W-:Y:S02]  /*7ef0*/  IADD3 R6, R4, -c[0x0][0x20], RZ ;  /* 0x8000080004067a10 */ /* 0x000fe40007ffe0ff */
[----:B------:R-:W-:-:S03]  /*7f00*/  MOV R9, 0x0 ;  /* 0x0000000000097802 */ /* 0x000fc60000000f00 */
[----:B------:R1:W-:Y:S01]  /*7f10*/  STL [R6], R7 ;  /* 0x0000000706007387 */ /* 0x0003e20000100800 */
[----:B------:R-:W-:Y:S05]  /*7f20*/  RET.REL.NODEC R8 `(_ZN7cutlass13device_kernelIN5flash19enable_sm80_to_sm89INS1_16FlashAttnBwdSm80INS1_25CollectiveMainloopBwdSm80ILi2ELi2EN4cute5tupleIJNS5_1CILi64EEENS7_ILi128EEES8_EEENS_10bfloat16_tEfNS_4arch4Sm80ELb1ELb0ELb1ELb0ELb1ELb0ELb0ELb0ELi2ELi2ELi4ELi2ELb1EEENS1_21CollectiveEpilogueBwdISA_SB_SD_Li256ELb0ELb0ELi2EEENS1_25SingleTileBwdLPTSchedulerILb0ELi128ELb1EEEEEEEEEvNT_6ParamsE) ;  /* 0xffff80d008007950 */ /* 0x000fea0003c3ffff */
        .type           $_ZN7cutlass13device_kernelIN5flash19enable_sm80_to_sm89INS1_16FlashAttnBwdSm80INS1_25CollectiveMainloopBwdSm80ILi2ELi2EN4cute5tupleIJNS5_1CILi64EEENS7_ILi128EEES8_EEENS_10bfloat16_tEfNS_4arch4Sm80ELb1ELb0ELb1ELb0ELb1ELb0ELb0ELb0ELi2ELi2ELi4ELi2ELb1EEENS1_21CollectiveEpilogueBwdISA_SB_SD_Li256ELb0ELb0ELi2EEENS1_25SingleTileBwdLPTSchedulerILb0ELi128ELb1EEEEEEEEEvNT_6ParamsE$_ZN4cute3eso3ESOILb1ELb0EJNS_1CILi0EEEiS3_S3_EEC2ERKS3_RKiS6_S6_,@function
        .size           $_ZN7cutlass13device_kernelIN5flash19enable_sm80_to_sm89INS1_16FlashAttnBwdSm80INS1_25CollectiveMainloopBwdSm80ILi2ELi2EN4cute5tupleIJNS5_1CILi64EEENS7_ILi128EEES8_EEENS_10bfloat16_tEfNS_4arch4Sm80ELb1ELb0ELb1ELb0ELb1ELb0ELb0ELb0ELi2ELi2ELi4ELi2ELb1EEENS1_21CollectiveEpilogueBwdISA_SB_SD_Li256ELb0ELb0ELi2EEENS1_25SingleTileBwdLPTSchedulerILb0ELi128ELb1EEEEEEEEEvNT_6ParamsE$_ZN4cute3eso3ESOILb1ELb0EJNS_1CILi0EEEiS3_S3_EEC2ERKS3_RKiS6_S6_,($_ZN7cutlass13device_kernelIN5flash19enable_sm80_to_sm89INS1_16FlashAttnBwdSm80INS1_25CollectiveMainloopBwdSm80ILi2ELi2EN4cute5tupleIJNS5_1CILi64EEENS7_ILi128EEES8_EEENS_10bfloat16_tEfNS_4arch4Sm80ELb1ELb0ELb1ELb0ELb1ELb0ELb0ELb0ELi2ELi2ELi4ELi2ELb1EEENS1_21CollectiveEpilogueBwdISA_SB_SD_Li256ELb0ELb0ELi2EEENS1_25SingleTileBwdLPTSchedulerILb0ELi128ELb1EEEEEEEEEvNT_6ParamsE$_ZN4cute3eso3ESOILb1ELb0EJNS_1CILi0EEEiiiEEC2ERKS3_RKiS8_S8_ - $_ZN7cutlass13device_kernelIN5flash19enable_sm80_to_sm89INS1_16FlashAttnBwdSm80INS1_25CollectiveMainloopBwdSm80ILi2ELi2EN4cute5tupleIJNS5_1CILi64EEENS7_ILi128EEES8_EEENS_10bfloat16_tEfNS_4arch4Sm80ELb1ELb0ELb1ELb0ELb1ELb0ELb0ELb0ELi2ELi2ELi4ELi2ELb1EEENS1_21CollectiveEpilogueBwdISA_SB_SD_Li256ELb0ELb0ELi2EEENS1_25SingleTileBwdLPTSchedulerILb0ELi128ELb1EEEEEEEEEvNT_6ParamsE$_ZN4cute3eso3ESOILb1ELb0EJNS_1CILi0EEEiS3_S3_EEC2ERKS3_RKiS6_S6_)
$_ZN7cutlass13device_kernelIN5flash19enable_sm80_to_sm89INS1_16FlashAttnBwdSm80INS1_25CollectiveMainloopBwdSm80ILi2ELi2EN4cute5tupleIJNS5_1CILi64EEENS7_ILi128EEES8_EEENS_10bfloat16_tEfNS_4arch4Sm80ELb1ELb0ELb1ELb0ELb1ELb0ELb0ELb0ELi2ELi2ELi4ELi2ELb1EEENS1_21CollectiveEpilogueBwdISA_SB_SD_Li256ELb0ELb0ELi2EEENS1_25SingleTileBwdLPTSchedulerILb0ELi128ELb1EEEEEEEEEvNT_6ParamsE$_ZN4cute3eso3ESOILb1ELb0EJNS_1CILi0EEEiS3_S3_EEC2ERKS3_RKiS6_S6_:
[----:B------:R-:W-:Y:S02]  /*7f30*/  IADD3 R6, R23, -c[0x0][0x20], RZ ;  /* 0x8000080017067a10 */ /* 0x000fe40007ffe0ff */
[----:B------:R-:W-:-:S03]  /*7f40*/  MOV R17, 0x0 ;  /* 0x0000000000117802 */ /* 0x000fc60000000f00 */
[----:B------:R1:W-:Y:S01]  /*7f50*/  STL [R6], R7 ;  /* 0x0000000706007387 */ /* 0x0003e20000100800 */
[----:B------:R-:W-:Y:S05]  /*7f60*/  RET.REL.NODEC R16 `(_ZN7cutlass13device_kernelIN5flash19enable_sm80_to_sm89INS1_16FlashAttnBwdSm80INS1_25CollectiveMainloopBwdSm80ILi2ELi2EN4cute5tupleIJNS5_1CILi64EEENS7_ILi128EEES8_EEENS_10bfloat16_tEfNS_4arch4Sm80ELb1ELb0ELb1ELb0ELb1ELb0ELb0ELb0ELi2ELi2ELi4ELi2ELb1EEENS1_21CollectiveEpilogueBwdISA_SB_SD_Li256ELb0ELb0ELi2EEENS1_25SingleTileBwdLPTSchedulerILb0ELi128ELb1EEEEEEEEEvNT_6ParamsE) ;  /* 0xffff809010007950 */ /* 0x000fea0003c3ffff */
        .type           $_ZN7cutlass13device_kernelIN5flash19enable_sm80_to_sm89INS1_16FlashAttnBwdSm80INS1_25CollectiveMainloopBwdSm80ILi2ELi2EN4cute5tupleIJNS5_1CILi64EEENS7_ILi128EEES8_EEENS_10bfloat16_tEfNS_4arch4Sm80ELb1ELb0ELb1ELb0ELb1ELb0ELb0ELb0ELi2ELi2ELi4ELi2ELb1EEENS1_21CollectiveEpilogueBwdISA_SB_SD_Li256ELb0ELb0ELi2EEENS1_25SingleTileBwdLPTSchedulerILb0ELi128ELb1EEEEEEEEEvNT_6ParamsE$_ZN4cute3eso3ESOILb1ELb0EJNS_1CILi0EEEiiiEEC2ERKS3_RKiS8_S8_,@function
        .size           $_ZN7cutlass13device_kernelIN5flash19enable_sm80_to_sm89INS1_16FlashAttnBwdSm80INS1_25CollectiveMainloopBwdSm80ILi2ELi2EN4cute5tupleIJNS5_1CILi64EEENS7_ILi128EEES8_EEENS_10bfloat16_tEfNS_4arch4Sm80ELb1ELb0ELb1ELb0ELb1ELb0ELb0ELb0ELi2ELi2ELi4ELi2ELb1EEENS1_21CollectiveEpilogueBwdISA_SB_SD_Li256ELb0ELb0ELi2EEENS1_25SingleTileBwdLPTSchedulerILb0ELi128ELb1EEEEEEEEEvNT_6ParamsE$_ZN4cute3eso3ESOILb1ELb0EJNS_1CILi0EEEiiiEEC2ERKS3_RKiS8_S8_,($_ZN7cutlass13device_kernelIN5flash19enable_sm80_to_sm89INS1_16FlashAttnBwdSm80INS1_25CollectiveMainloopBwdSm80ILi2ELi2EN4cute5tupleIJNS5_1CILi64EEENS7_ILi128EEES8_EEENS_10bfloat16_tEfNS_4arch4Sm80ELb1ELb0ELb1ELb0ELb1ELb0ELb0ELb0ELi2ELi2ELi4ELi2ELb1EEENS1_21CollectiveEpilogueBwdISA_SB_SD_Li256ELb0ELb0ELi2EEENS1_25SingleTileBwdLPTSchedulerILb0ELi128ELb1EEEEEEEEEvNT_6ParamsE$_ZN4cute3eso3ESOILb1ELb0EJNS_5tupleIJNS2_IJNS_1CILi8EEENS3_ILi1EEEEEENS3_ILi2EEES5_EEENS2_IJNS2_IJS5_NS3_ILi0EEEEEElS9_EEEEEC2ERKS8_RKSB_ - $_ZN7cutlass13device_kernelIN5flash19enable_sm80_to_sm89INS1_16FlashAttnBwdSm80INS1_25CollectiveMainloopBwdSm80ILi2ELi2EN4cute5tupleIJNS5_1CILi64EEENS7_ILi128EEES8_EEENS_10bfloat16_tEfNS_4arch4Sm80ELb1ELb0ELb1ELb0ELb1ELb0ELb0ELb0ELi2ELi2ELi4ELi2ELb1EEENS1_21CollectiveEpilogueBwdISA_SB_SD_Li256ELb0ELb0ELi2EEENS1_25SingleTileBwdLPTSchedulerILb0ELi128ELb1EEEEEEEEEvNT_6ParamsE$_ZN4cute3eso3ESOILb1ELb0EJNS_1CILi0EEEiiiEEC2ERKS3_RKiS8_S8_)
$_ZN7cutlass13device_kernelIN5flash19enable_sm80_to_sm89INS1_16FlashAttnBwdSm80INS1_25CollectiveMainloopBwdSm80ILi2ELi2EN4cute5tupleIJNS5_1CILi64EEENS7_ILi128EEES8_EEENS_10bfloat16_tEfNS_4arch4Sm80ELb1ELb0ELb1ELb0ELb1ELb0ELb0ELb0ELi2ELi2ELi4ELi2ELb1EEENS1_21CollectiveEpilogueBwdISA_SB_SD_Li256ELb0ELb0ELi2EEENS1_25SingleTileBwdLPTSchedulerILb0ELi128ELb1EEEEEEEEEvNT_6ParamsE$_ZN4cute3eso3ESOILb1ELb0EJNS_1CILi0EEEiiiEEC2ERKS3_RKiS8_S8_:
        /* <DEDUP_REMOVED lines=9> */
[----:B------:R-:W-:Y:S05]  /*8000*/  RET.REL.NODEC R16 `(_ZN7cutlass13device_kernelIN5flash19enable_sm80_to_sm89INS1_16FlashAttnBwdSm80INS1_25CollectiveMainloopBwdSm80ILi2ELi2EN4cute5tupleIJNS5_1CILi64EEENS7_ILi128EEES8_EEENS_10bfloat16_tEfNS_4arch4Sm80ELb1ELb0ELb1ELb0ELb1ELb0ELb0ELb0ELi2ELi2ELi4ELi2ELb1EEENS1_21CollectiveEpilogueBwdISA_SB_SD_Li256ELb0ELb0ELi2EEENS1_25SingleTileBwdLPTSchedulerILb0ELi128ELb1EEEEEEEEEvNT_6ParamsE) ;  /* 0xffff7ff010007950 */ /* 0x000fea0003c3ffff */
        .type           $_ZN7cutlass13device_kernelIN5flash19enable_sm80_to_sm89INS1_16FlashAttnBwdSm80INS1_25CollectiveMainloopBwdSm80ILi2ELi2EN4cute5tupleIJNS5_1CILi64EEENS7_ILi128EEES8_EEENS_10bfloat16_tEfNS_4arch4Sm80ELb1ELb0ELb1ELb0ELb1ELb0ELb0ELb0ELi2ELi2ELi4ELi2ELb1EEENS1_21CollectiveEpilogueBwdISA_SB_SD_Li256ELb0ELb0ELi2EEENS1_25SingleTileBwdLPTSchedulerILb0ELi128ELb1EEEEEEEEEvNT_6ParamsE$_ZN4cute3eso3ESOILb1ELb0EJNS_5tupleIJNS2_IJNS_1CILi8EEENS3_ILi1EEEEEENS3_ILi2EEES5_EEENS2_IJNS2_IJS5_NS3_ILi0EEEEEElS9_EEEEEC2ERKS8_RKSB_,@function
        .size           $_ZN7cutlass13device_kernelIN5flash19enable_sm80_to_sm89INS1_16FlashAttnBwdSm80INS1_25CollectiveMainloopBwdSm80ILi2ELi2EN4cute5tupleIJNS5_1CILi64EEENS7_ILi128EEES8_EEENS_10bfloat16_tEfNS_4arch4Sm80ELb1ELb0ELb1ELb0ELb1ELb0ELb0ELb0ELi2ELi2ELi4ELi2ELb1EEENS1_21CollectiveEpilogueBwdISA_SB_SD_Li256ELb0ELb0ELi2EEENS1_25SingleTileBwdLPTSchedulerILb0ELi128ELb1EEEEEEEEEvNT_6ParamsE$_ZN4cute3eso3ESOILb1ELb0EJNS_5tupleIJNS2_IJNS_1CILi8EEENS3_ILi1EEEEEENS3_ILi2EEES5_EEENS2_IJNS2_IJS5_NS3_ILi0EEEEEElS9_EEEEEC2ERKS8_RKSB_,($_ZN7cutlass13device_kernelIN5flash19enable_sm80_to_sm89INS1_16FlashAttnBwdSm80INS1_25CollectiveMainloopBwdSm80ILi2ELi2EN4cute5tupleIJNS5_1CILi64EEENS7_ILi128EEES8_EEENS_10bfloat16_tEfNS_4arch4Sm80ELb1ELb0ELb1ELb0ELb1ELb0ELb0ELb0ELi2ELi2ELi4ELi2ELb1EEENS1_21CollectiveEpilogueBwdISA_SB_SD_Li256ELb0ELb0ELi2EEENS1_25SingleTileBwdLPTSchedulerILb0ELi128ELb1EEEEEEEEEvNT_6ParamsE$_ZN4cute3eso3ESOILb1ELb0EJNS_5tupleIJNS_1CILi1EEENS3_ILi0EEEEEElS5_EEC2ERKS6_RKlRKS5_ - $_ZN7cutlass13device_kernelIN5flash19enable_sm80_to_sm89INS1_16FlashAttnBwdSm80INS1_25CollectiveMainloopBwdSm80ILi2ELi2EN4cute5tupleIJNS5_1CILi64EEENS7_ILi128EEES8_EEENS_10bfloat16_tEfNS_4arch4Sm80ELb1ELb0ELb1ELb0ELb1ELb0ELb0ELb0ELi2ELi2ELi4ELi2ELb1EEENS1_21CollectiveEpilogueBwdISA_SB_SD_Li256ELb0ELb0ELi2EEENS1_25SingleTileBwdLPTSchedulerILb0ELi128ELb1EEEEEEEEEvNT_6ParamsE$_ZN4cute3eso3ESOILb1ELb0EJNS_5tupleIJNS2_IJNS_1CILi8EEENS3_ILi1EEEEEENS3_ILi2EEES5_EEENS2_IJNS2_IJS5_NS3_ILi0EEEEEElS9_EEEEEC2ERKS8_RKSB_)
$_ZN7cutlass13device_kernelIN5flash19enable_sm80_to_sm89INS1_16FlashAttnBwdSm80INS1_25CollectiveMainloopBwdSm80ILi2ELi2EN4cute5tupleIJNS5_1CILi64EEENS7_ILi128EEES8_EEENS_10bfloat16_tEfNS_4arch4Sm80ELb1ELb0ELb1ELb0ELb1ELb0ELb0ELb0ELi2ELi2ELi4ELi2ELb1EEENS1_21CollectiveEpilogueBwdISA_SB_SD_Li256ELb0ELb0ELi2EEENS1_25SingleTileBwdLPTSchedulerILb0ELi128ELb1EEEEEEEEEvNT_6ParamsE$_ZN4cute3eso3ESOILb1ELb0EJNS_5tupleIJNS2_IJNS_1CILi8EEENS3_ILi1EEEEEENS3_ILi2EEES5_EEENS2_IJNS2_IJS5_NS3_ILi0EEEEEElS9_EEEEEC2ERKS8_RKSB_:
[----:B------:R-:W-:Y:S01]  /*8010*/  IADD3 R7, R4, -c[0x0][0x20], RZ ;  /* 0x8000080004077a10 */ /* 0x000fe20007ffe0ff */
[----:B------:R-:W-:Y:S01]  /*8020*/  IMAD.MOV.U32 R128, RZ, RZ, R6 ;  /* 0x000000ffff807224 */ /* 0x000fe200078e0006 */
[----:B------:R-:W-:Y:S01]  /*8030*/  MOV R130, R10 ;  /* 0x0000000a00827202 */ /* 0x000fe20000000f00 */
[----:B------:R-:W-:Y:S01]  /*8040*/  IMAD.MOV.U32 R129, RZ, RZ, R9 ;  /* 0x000000ffff817224 */ /* 0x000fe200078e0009 */
[----:B------:R-:W-:-:S04]  /*8050*/  MOV R131, 0x0 ;  /* 0x0000000000837802 */ /* 0x000fc80000000f00 */
[----:B------:R1:W-:Y:S01]  /*8060*/  STL.64 [R7], R128 ;  /* 0x0000008007007387 */ /* 0x0003e20000100a00 */
[----:B------:R-:W-:Y:S05]  /*8070*/  RET.REL.NODEC R130 `(_ZN7cutlass13device_kernelIN5flash19enable_sm80_to_sm89INS1_16FlashAttnBwdSm80INS1_25CollectiveMainloopBwdSm80ILi2ELi2EN4cute5tupleIJNS5_1CILi64EEENS7_ILi128EEES8_EEENS_10bfloat16_tEfNS_4arch4Sm80ELb1ELb0ELb1ELb0ELb1ELb0ELb0ELb0ELi2ELi2ELi4ELi2ELb1EEENS1_21CollectiveEpilogueBwdISA_SB_SD_Li256ELb0ELb0ELi2EEENS1_25SingleTileBwdLPTSchedulerILb0ELi128ELb1EEEEEEEEEvNT_6ParamsE) ;  /* 0xffff7f8082007950 */ /* 0x000fea0003c3ffff */
        .type           $_ZN7cutlass13device_kernelIN5flash19enable_sm80_to_sm89INS1_16FlashAttnBwdSm80INS1_25CollectiveMainloopBwdSm80ILi2ELi2EN4cute5tupleIJNS5_1CILi64EEENS7_ILi128EEES8_EEENS_10bfloat16_tEfNS_4arch4Sm80ELb1ELb0ELb1ELb0ELb1ELb0ELb0ELb0ELi2ELi2ELi4ELi2ELb1EEENS1_21CollectiveEpilogueBwdISA_SB_SD_Li256ELb0ELb0ELi2EEENS1_25SingleTileBwdLPTSchedulerILb0ELi128ELb1EEEEEEEEEvNT_6ParamsE$_ZN4cute3eso3ESOILb1ELb0EJNS_5tupleIJNS_1CILi1EEENS3_ILi0EEEEEElS5_EEC2ERKS6_RKlRKS5_,@function
        .size           $_ZN7cutlass13device_kernelIN5flash19enable_sm80_to_sm89INS1_16FlashAttnBwdSm80INS1_25CollectiveMainloopBwdSm80ILi2ELi2EN4cute5tupleIJNS5_1CILi64EEENS7_ILi128EEES8_EEENS_10bfloat16_tEfNS_4arch4Sm80ELb1ELb0ELb1ELb0ELb1ELb0ELb0ELb0ELi2ELi2ELi4ELi2ELb1EEENS1_21CollectiveEpilogueBwdISA_SB_SD_Li256ELb0ELb0ELi2EEENS1_25SingleTileBwdLPTSchedulerILb0ELi128ELb1EEEEEEEEEvNT_6ParamsE$_ZN4cute3eso3ESOILb1ELb0EJNS_5tupleIJNS_1CILi1EEENS3_ILi0EEEEEElS5_EEC2ERKS6_RKlRKS5_,($_ZN7cutlass13device_kernelIN5flash19enable_sm80_to_sm89INS1_16FlashAttnBwdSm80INS1_25CollectiveMainloopBwdSm80ILi2ELi2EN4cute5tupleIJNS5_1CILi64EEENS7_ILi128EEES8_EEENS_10bfloat16_tEfNS_4arch4Sm80ELb1ELb0ELb1ELb0ELb1ELb0ELb0ELb0ELi2ELi2ELi4ELi2ELb1EEENS1_21CollectiveEpilogueBwdISA_SB_SD_Li256ELb0ELb0ELi2EEENS1_25SingleTileBwdLPTSchedulerILb0ELi128ELb1EEEEEEEEEvNT_6ParamsE$_ZN4cute3eso3ESOILb1ELb0EJNS_6LayoutINS_5tupleIJNS3_IJNS_1CILi1EEES5_EEEEEENS3_IJNS3_IJS5_NS4_ILi0EEEEEEEEEEENS_10ViewEngineINS_8gmem_ptrIPKN7cutlass9uint128_tEEEEEEEC2ERKSB_RKSJ_ - $_ZN7cutlass13device_kernelIN5flash19enable_sm80_to_sm89INS1_16FlashAttnBwdSm80INS1_25CollectiveMainloopBwdSm80ILi2ELi2EN4cute5tupleIJNS5_1CILi64EEENS7_ILi128EEES8_EEENS_10bfloat16_tEfNS_4arch4Sm80ELb1ELb0ELb1ELb0ELb1ELb0ELb0ELb0ELi2ELi2ELi4ELi2ELb1EEENS1_21CollectiveEpilogueBwdISA_SB_SD_Li256ELb0ELb0ELi2EEENS1_25SingleTileBwdLPTSchedulerILb0ELi128ELb1EEEEEEEEEvNT_6ParamsE$_ZN4cute3eso3ESOILb1ELb0EJNS_5tupleIJNS_1CILi1EEENS3_ILi0EEEEEElS5_EEC2ERKS6_RKlRKS5_)
$_ZN7cutlass13device_kernelIN5flash19enable_sm80_to_sm89INS1_16FlashAttnBwdSm80INS1_25CollectiveMainloopBwdSm80ILi2ELi2EN4cute5tupleIJNS5_1CILi64EEENS7_ILi128EEES8_EEENS_10bfloat16_tEfNS_4arch4Sm80ELb1ELb0ELb1ELb0ELb1ELb0ELb0ELb0ELi2ELi2ELi4ELi2ELb1EEENS1_21CollectiveEpilogueBwdISA_SB_SD_Li256ELb0ELb0ELi2EEENS1_25SingleTileBwdLPTSchedulerILb0ELi128ELb1EEEEEEEEEvNT_6ParamsE$_ZN4cute3eso3ESOILb1ELb0EJNS_5tupleIJNS_1CILi1EEENS3_ILi0EEEEEElS5_EEC2ERKS6_RKlRKS5_:
[----:B------:R-:W-:Y:S01]  /*8080*/  IADD3 R7, R7, -c[0x0][0x20], RZ ;  /* 0x8000080007077a10 */ /* 0x000fe20007ffe0ff */
[----:B------:R-:W-:Y:S01]  /*8090*/  IMAD.MOV.U32 R128, RZ, RZ, R6 ;  /* 0x000000ffff807224 */ /* 0x000fe200078e0006 */
[----:B------:R-:W-:Y:S01]  /*80a0*/  MOV R130, R10 ;  /* 0x0000000a00827202 */ /* 0x000fe20000000f00 */
[----:B------:R-:W-:Y:S01]  /*80b0*/  IMAD.MOV.U32 R129, RZ, RZ, R9 ;  /* 0x000000ffff817224 */ /* 0x000fe200078e0009 */
[----:B------:R-:W-:-:S04]  /*80c0*/  MOV R131, 0x0 ;  /* 0x0000000000837802 */ /* 0x000fc80000000f00 */
[----:B------:R1:W-:Y:S01]  /*80d0*/  STL.64 [R7], R128 ;  /* 0x0000008007007387 */ /* 0x0003e20000100a00 */
[----:B------:R-:W-:Y:S05]  /*80e0*/  RET.REL.NODEC R130 `(_ZN7cutlass13device_kernelIN5flash19enable_sm80_to_sm89INS1_16FlashAttnBwdSm80INS1_25CollectiveMainloopBwdSm80ILi2ELi2EN4cute5tupleIJNS5_1CILi64EEENS7_ILi128EEES8_EEENS_10bfloat16_tEfNS_4arch4Sm80ELb1ELb0ELb1ELb0ELb1ELb0ELb0ELb0ELi2ELi2ELi4ELi2ELb1EEENS1_21CollectiveEpilogueBwdISA_SB_SD_Li256ELb0ELb0ELi2EEENS1_25SingleTileBwdLPTSchedulerILb0ELi128ELb1EEEEEEEEEvNT_6ParamsE) ;  /* 0xffff7f1082007950 */ /* 0x000fea0003c3ffff */
        .type           $_ZN7cutlass13device_kernelIN5flash19enable_sm80_to_sm89INS1_16FlashAttnBwdSm80INS1_25CollectiveMainloopBwdSm80ILi2ELi2EN4cute5tupleIJNS5_1CILi64EEENS7_ILi128EEES8_EEENS_10bfloat16_tEfNS_4arch4Sm80ELb1ELb0ELb1ELb0ELb1ELb0ELb0ELb0ELi2ELi2ELi4ELi2ELb1EEENS1_21CollectiveEpilogueBwdISA_SB_SD_Li256ELb0ELb0ELi2EEENS1_25SingleTileBwdLPTSchedulerILb0ELi128ELb1EEEEEEEEEvNT_6ParamsE$_ZN4cute3eso3ESOILb1ELb0EJNS_6LayoutINS_5tupleIJNS3_IJNS_1CILi1EEES5_EEEEEENS3_IJNS3_IJS5_NS4_ILi0EEEEEEEEEEENS_10ViewEngineINS_8gmem_ptrIPKN7cutlass9uint128_tEEEEEEEC2ERKSB_RKSJ_,@function
        .size           $_ZN7cutlass13device_kernelIN5flash19enable_sm80_to_sm89INS1_16FlashAttnBwdSm80INS1_25CollectiveMainloopBwdSm80ILi2ELi2EN4cute5tupleIJNS5_1CILi64EEENS7_ILi128EEES8_EEENS_10bfloat16_tEfNS_4arch4Sm80ELb1ELb0ELb1ELb0ELb1ELb0ELb0ELb0ELi2ELi2ELi4ELi2ELb1EEENS1_21CollectiveEpilogueBwdISA_SB_SD_Li256ELb0ELb0ELi2EEENS1_25SingleTileBwdLPTSchedulerILb0ELi128ELb1EEEEEEEEEvNT_6ParamsE$_ZN4cute3eso3ESOILb1ELb0EJNS_6LayoutINS_5tupleIJNS3_IJNS_1CILi1EEES5_EEEEEENS3_IJNS3_IJS5_NS4_ILi0EEEEEEEEEEENS_10ViewEngineINS_8gmem_ptrIPKN7cutlass9uint128_tEEEEEEEC2ERKSB_RKSJ_,($_ZN7cutlass13device_kernelIN5flash19enable_sm80_to_sm89INS1_16FlashAttnBwdSm80INS1_25CollectiveMainloopBwdSm80ILi2ELi2EN4cute5tupleIJNS5_1CILi64EEENS7_ILi128EEES8_EEENS_10bfloat16_tEfNS_4arch4Sm80ELb1ELb0ELb1ELb0ELb1ELb0ELb0ELb0ELi2ELi2ELi4ELi2ELb1EEENS1_21CollectiveEpilogueBwdISA_SB_SD_Li256ELb0ELb0ELi2EEENS1_25SingleTileBwdLPTSchedulerILb0ELi128ELb1EEEEEEEEEvNT_6ParamsE$_ZN4cute3eso3ESOILb1ELb0EJNS_6LayoutINS_5tupleIJNS3_IJNS_1CILi1EEES5_EEEEEENS3_IJNS3_IJS5_NS4_ILi0EEEEEEEEEEENS_10ViewEngineINS_8smem_ptrIPN7cutlass9uint128_tEEEEEEEC2ERKSB_RKSI_ - $_ZN7cutlass13device_kernelIN5flash19enable_sm80_to_sm89INS1_16FlashAttnBwdSm80INS1_25CollectiveMainloopBwdSm80ILi2ELi2EN4cute5tupleIJNS5_1CILi64EEENS7_ILi128EEES8_EEENS_10bfloat16_tEfNS_4arch4Sm80ELb1ELb0ELb1ELb0ELb1ELb0ELb0ELb0ELi2ELi2ELi4ELi2ELb1EEENS1_21CollectiveEpilogueBwdISA_SB_SD_Li256ELb0ELb0ELi2EEENS1_25SingleTileBwdLPTSchedulerILb0ELi128ELb1EEEEEEEEEvNT_6ParamsE$_ZN4cute3eso3ESOILb1ELb0EJNS_6LayoutINS_5tupleIJNS3_IJNS_1CILi1EEES5_EEEEEENS3_IJNS3_IJS5_NS4_ILi0EEEEEEEEEEENS_10ViewEngineINS_8gmem_ptrIPKN7cutlass9uint128_tEEEEEEEC2ERKSB_RKSJ_)
$_ZN7cutlass13device_kernelIN5flash19enable_sm80_to_sm89INS1_16FlashAttnBwdSm80INS1_25CollectiveMainloopBwdSm80ILi2ELi2EN4cute5tupleIJNS5_1CILi64EEENS7_ILi128EEES8_EEENS_10bfloat16_tEfNS_4arch4Sm80ELb1ELb0ELb1ELb0ELb1ELb0ELb0ELb0ELi2ELi2ELi4ELi2ELb1EEENS1_21CollectiveEpilogueBwdISA_SB_SD_Li256ELb0ELb0ELi2EEENS1_25SingleTileBwdLPTSchedulerILb0ELi128ELb1EEEEEEEEEvNT_6ParamsE$_ZN4cute3eso3ESOILb1ELb0EJNS_6LayoutINS_5tupleIJNS3_IJNS_1CILi1EEES5_EEEEEENS3_IJNS3_IJS5_NS4_ILi0EEEEEEEEEEENS_10ViewEngineINS_8gmem_ptrIPKN7cutlass9uint128_tEEEEEEEC2ERKSB_RKSJ_:
[----:B------:R-:W-:Y:S01]  /*80f0*/  IADD3 R10, R4, -c[0x0][0x20], RZ ;  /* 0x80000800040a7a10 */ /* 0x000fe20007ffe0ff */
[----:B------:R-:W-:Y:S01]  /*8100*/  IMAD.MOV.U32 R128, RZ, RZ, R16 ;  /* 0x000000ffff807224 */ /* 0x000fe200078e0010 */
[----:B------:R-:W-:-:S03]  /*8110*/  MOV R129, 0x0 ;  /* 0x0000000000817802 */ /* 0x000fc60000000f00 */
[----:B------:R1:W-:Y:S01]  /*8120*/  STL.64 [R10], R6 ;  /* 0x000000060a007387 */ /* 0x0003e20000100a00 */
[----:B------:R-:W-:Y:S05]  /*8130*/  RET.REL.NODEC R128 `(_ZN7cutlass13device_kernelIN5flash19enable_sm80_to_sm89INS1_16FlashAttnBwdSm80INS1_25CollectiveMainloopBwdSm80ILi2ELi2EN4cute5tupleIJNS5_1CILi64EEENS7_ILi128EEES8_EEENS_10bfloat16_tEfNS_4arch4Sm80ELb1ELb0ELb1ELb0ELb1ELb0ELb0ELb0ELi2ELi2ELi4ELi2ELb1EEENS1_21CollectiveEpilogueBwdISA_SB_SD_Li256ELb0ELb0ELi2EEENS1_25SingleTileBwdLPTSchedulerILb0ELi128ELb1EEEEEEEEEvNT_6ParamsE) ;  /* 0xffff7ec080007950 */ /* 0x000fea0003c3ffff */
        .type           $_ZN7cutlass13device_kernelIN5flash19enable_sm80_to_sm89INS1_16FlashAttnBwdSm80INS1_25CollectiveMainloopBwdSm80ILi2ELi2EN4cute5tupleIJNS5_1CILi64EEENS7_ILi128EEES8_EEENS_10bfloat16_tEfNS_4arch4Sm80ELb1ELb0ELb1ELb0ELb1ELb0ELb0ELb0ELi2ELi2ELi4ELi2ELb1EEENS1_21CollectiveEpilogueBwdISA_SB_SD_Li256ELb0ELb0ELi2EEENS1_25SingleTileBwdLPTSchedulerILb0ELi128ELb1EEEEEEEEEvNT_6ParamsE$_ZN4cute3eso3ESOILb1ELb0EJNS_6LayoutINS_5tupleIJNS3_IJNS_1CILi1EEES5_EEEEEENS3_IJNS3_IJS5_NS4_ILi0EEEEEEEEEEENS_10ViewEngineINS_8smem_ptrIPN7cutlass9uint128_tEEEEEEEC2ERKSB_RKSI_,@function
        .size           $_ZN7cutlass13device_kernelIN5flash19enable_sm80_to_sm89INS1_16FlashAttnBwdSm80INS1_25CollectiveMainloopBwdSm80ILi2ELi2EN4cute5tupleIJNS5_1CILi64EEENS7_ILi128EEES8_EEENS_10bfloat16_tEfNS_4arch4Sm80ELb1ELb0ELb1ELb0ELb1ELb0ELb0ELb0ELi2ELi2ELi4ELi2ELb1EEENS1_21CollectiveEpilogueBwdISA_SB_SD_Li256ELb0ELb0ELi2EEENS1_25SingleTileBwdLPTSchedulerILb0ELi128ELb1EEEEEEEEEvNT_6ParamsE$_ZN4cute3eso3ESOILb1ELb0EJNS_6LayoutINS_5tupleIJNS3_IJNS_1CILi1EEES5_EEEEEENS3_IJNS3_IJS5_NS4_ILi0EEEEEEEEEEENS_10ViewEngineINS_8smem_ptrIPN7cutlass9uint128_tEEEEEEEC2ERKSB_RKSI_,($_ZN7cutlass13device_kernelIN5flash19enable_sm80_to_sm89INS1_16FlashAttnBwdSm80INS1_25CollectiveMainloopBwdSm80ILi2ELi2EN4cute5tupleIJNS5_1CILi64EEENS7_ILi128EEES8_EEENS_10bfloat16_tEfNS_4arch4Sm80ELb1ELb0ELb1ELb0ELb1ELb0ELb0ELb0ELi2ELi2ELi4ELi2ELb1EEENS1_21CollectiveEpilogueBwdISA_SB_SD_Li256ELb0ELb0ELi2EEENS1_25SingleTileBwdLPTSchedulerILb0ELi128ELb1EEEEEEEEEvNT_6ParamsE$_ZN4cute3eso3ESOILb1ELb0EJNS_6LayoutINS_5tupleIJNS3_IJNS_1CILi4EEENS4_ILi1EEEEEEEEENS3_IJNS3_IJS6_NS4_ILi0EEEEEEEEEEENS_10ViewEngineINS_8gmem_ptrIPKfEEEEEEC2ERKSC_RKSI_ - $_ZN7cutlass13device_kernelIN5flash19enable_sm80_to_sm89INS1_16FlashAttnBwdSm80INS1_25CollectiveMainloopBwdSm80ILi2ELi2EN4cute5tupleIJNS5_1CILi64EEENS7_ILi128EEES8_EEENS_10bfloat16_tEfNS_4arch4Sm80ELb1ELb0ELb1ELb0ELb1ELb0ELb0ELb0ELi2ELi2ELi4ELi2ELb1EEENS1_21CollectiveEpilogueBwdISA_SB_SD_Li256ELb0ELb0ELi2EEENS1_25SingleTileBwdLPTSchedulerILb0ELi128ELb1EEEEEEEEEvNT_6ParamsE$_ZN4cute3eso3ESOILb1ELb0EJNS_6LayoutINS_5tupleIJNS3_IJNS_1CILi1EEES5_EEEEEENS3_IJNS3_IJS5_NS4_ILi0EEEEEEEEEEENS_10ViewEngineINS_8smem_ptrIPN7cutlass9uint128_tEEEEEEEC2ERKSB_RKSI_)
$_ZN7cutlass13device_kernelIN5flash19enable_sm80_to_sm89INS1_16FlashAttnBwdSm80INS1_25CollectiveMainloopBwdSm80ILi2ELi2EN4cute5tupleIJNS5_1CILi64EEENS7_ILi128EEES8_EEENS_10bfloat16_tEfNS_4arch4Sm80ELb1ELb0ELb1ELb0ELb1ELb0ELb0ELb0ELi2ELi2ELi4ELi2ELb1EEENS1_21CollectiveEpilogueBwdISA_SB_SD_Li256ELb0ELb0ELi2EEENS1_25SingleTileBwdLPTSchedulerILb0ELi128ELb1EEEEEEEEEvNT_6ParamsE$_ZN4cute3eso3ESOILb1ELb0EJNS_6LayoutINS_5tupleIJNS3_IJNS_1CILi1EEES5_EEEEEENS3_IJNS3_IJS5_NS4_ILi0EEEEEEEEEEENS_10ViewEngineINS_8smem_ptrIPN7cutlass9uint128_tEEEEEEEC2ERKSB_RKSI_:
[----:B------:R-:W-:Y:S02]  /*8140*/  IADD3 R8, R4, -c[0x0][0x20], RZ ;  /* 0x8000080004087a10 */ /* 0x000fe40007ffe0ff */
[----:B------:R-:W-:-:S03]  /*8150*/  MOV R11, 0x0 ;  /* 0x00000000000b7802 */ /* 0x000fc60000000f00 */
[----:B------:R1:W-:Y:S01]  /*8160*/  STL.64 [R8], R6 ;  /* 0x0000000608007387 */ /* 0x0003e20000100a00 */
[----:B------:R-:W-:Y:S05]  /*8170*/  RET.REL.NODEC R10 `(_ZN7cutlass13device_kernelIN5flash19enable_sm80_to_sm89INS1_16FlashAttnBwdSm80INS1_25CollectiveMainloopBwdSm80ILi2ELi2EN4cute5tupleIJNS5_1CILi64EEENS7_ILi128EEES8_EEENS_10bfloat16_tEfNS_4arch4Sm80ELb1ELb0ELb1ELb0ELb1ELb0ELb0ELb0ELi2ELi2ELi4ELi2ELb1EEENS1_21CollectiveEpilogueBwdISA_SB_SD_Li256ELb0ELb0ELi2EEENS1_25SingleTileBwdLPTSchedulerILb0ELi128ELb1EEEEEEEEEvNT_6ParamsE) ;  /* 0xffff7e800a007950 */ /* 0x000fea0003c3ffff */
        .type           $_ZN7cutlass13device_kernelIN5flash19enable_sm80_to_sm89INS1_16FlashAttnBwdSm80INS1_25CollectiveMainloopBwdSm80ILi2ELi2EN4cute5tupleIJNS5_1CILi64EEENS7_ILi128EEES8_EEENS_10bfloat16_tEfNS_4arch4Sm80ELb1ELb0ELb1ELb0ELb1ELb0ELb0ELb0ELi2ELi2ELi4ELi2ELb1EEENS1_21CollectiveEpilogueBwdISA_SB_SD_Li256ELb0ELb0ELi2EEENS1_25SingleTileBwdLPTSchedulerILb0ELi128ELb1EEEEEEEEEvNT_6ParamsE$_ZN4cute3eso3ESOILb1ELb0EJNS_6LayoutINS_5tupleIJNS3_IJNS_1CILi4EEENS4_ILi1EEEEEEEEENS3_IJNS3_IJS6_NS4_ILi0EEEEEEEEEEENS_10ViewEngineINS_8gmem_ptrIPKfEEEEEEC2ERKSC_RKSI_,@function
        .size           $_ZN7cutlass13device_kernelIN5flash19enable_sm80_to_sm89INS1_16FlashAttnBwdSm80INS1_25CollectiveMainloopBwdSm80ILi2ELi2EN4cute5tupleIJNS5_1CILi64EEENS7_ILi128EEES8_EEENS_10bfloat16_tEfNS_4arch4Sm80ELb1ELb0ELb1ELb0ELb1ELb0ELb0ELb0ELi2ELi2ELi4ELi2ELb1EEENS1_21CollectiveEpilogueBwdISA_SB_SD_Li256ELb0ELb0ELi2EEENS1_25SingleTileBwdLPTSchedulerILb0ELi128ELb1EEEEEEEEEvNT_6ParamsE$_ZN4cute3eso3ESOILb1ELb0EJNS_6LayoutINS_5tupleIJNS3_IJNS_1CILi4EEENS4_ILi1EEEEEEEEENS3_IJNS3_IJS6_NS4_ILi0EEEEEEEEEEENS_10ViewEngineINS_8gmem_ptrIPKfEEEEEEC2ERKSC_RKSI_,($_ZN7cutlass13device_kernelIN5flash19enable_sm80_to_sm89INS1_16FlashAttnBwdSm80INS1_25CollectiveMainloopBwdSm80ILi2ELi2EN4cute5tupleIJNS5_1CILi64EEENS7_ILi128EEES8_EEENS_10bfloat16_tEfNS_4arch4Sm80ELb1ELb0ELb1ELb0ELb1ELb0ELb0ELb0ELi2ELi2ELi4ELi2ELb1EEENS1_21CollectiveEpilogueBwdISA_SB_SD_Li256ELb0ELb0ELi2EEENS1_25SingleTileBwdLPTSchedulerILb0ELi128ELb1EEEEEEEEEvNT_6ParamsE$_ZN4cute3eso3ESOILb1ELb0EJNS_6LayoutINS_5tupleIJNS3_IJNS_1CILi4EEENS4_ILi1EEEEEEEEENS3_IJNS3_IJS6_NS4_ILi0EEEEEEEEEEENS_10ViewEngineINS_8smem_ptrIPfEEEEEEC2ERKSC_RKSH_ - $_ZN7cutlass13device_kernelIN5flash19enable_sm80_to_sm89INS1_16FlashAttnBwdSm80INS1_25CollectiveMainloopBwdSm80ILi2ELi2EN4cute5tupleIJNS5_1CILi64EEENS7_ILi128EEES8_EEENS_10bfloat16_tEfNS_4arch4Sm80ELb1ELb0ELb1ELb0ELb1ELb0ELb0ELb0ELi2ELi2ELi4ELi2ELb1EEENS1_21CollectiveEpilogueBwdISA_SB_SD_Li256ELb0ELb0ELi2EEENS1_25SingleTileBwdLPTSchedulerILb0ELi128ELb1EEEEEEEEEvNT_6ParamsE$_ZN4cute3eso3ESOILb1ELb0EJNS_6LayoutINS_5tupleIJNS3_IJNS_1CILi4EEENS4_ILi1EEEEEEEEENS3_IJNS3_IJS6_NS4_ILi0EEEEEEEEEEENS_10ViewEngineINS_8gmem_ptrIPKfEEEEEEC2ERKSC_RKSI_)
$_ZN7cutlass13device_kernelIN5flash19enable_sm80_to_sm89INS1_16FlashAttnBwdSm80INS1_25CollectiveMainloopBwdSm80ILi2ELi2EN4cute5tupleIJNS5_1CILi64EEENS7_ILi128EEES8_EEENS_10bfloat16_tEfNS_4arch4Sm80ELb1ELb0ELb1ELb0ELb1ELb0ELb0ELb0ELi2ELi2ELi4ELi2ELb1EEENS1_21CollectiveEpilogueBwdISA_SB_SD_Li256ELb0ELb0ELi2EEENS1_25SingleTileBwdLPTSchedulerILb0ELi128ELb1EEEEEEEEEvNT_6ParamsE$_ZN4cute3eso3ESOILb1ELb0EJNS_6LayoutINS_5tupleIJNS3_IJNS_1CILi4EEENS4_ILi1EEEEEEEEENS3_IJNS3_IJS6_NS4_ILi0EEEEEEEEEEENS_10ViewEngineINS_8gmem_ptrIPKfEEEEEEC2ERKSC_RKSI_:
[----:B------:R-:W-:Y:S02]  /*8180*/  IADD3 R10, R13, -c[0x0][0x20], RZ ;  /* 0x800008000d0a7a10 */ /* 0x000fe40007ffe0ff */
[----:B------:R-:W-:-:S03]  /*8190*/  MOV R17, 0x0 ;  /* 0x0000000000117802 */ /* 0x000fc60000000f00 */
[----:B------:R1:W-:Y:S01]  /*81a0*/  STL.64 [R10], R6 ;  /* 0x000000060a007387 */ /* 0x0003e20000100a00 */
[----:B------:R-:W-:Y:S05]  /*81b0*/  RET.REL.NODEC R16 `(_ZN7cutlass13device_kernelIN5flash19enable_sm80_to_sm89INS1_16FlashAttnBwdSm80INS1_25CollectiveMainloopBwdSm80ILi2ELi2EN4cute5tupleIJNS5_1CILi64EEENS7_ILi128EEES8_EEENS_10bfloat16_tEfNS_4arch4Sm80ELb1ELb0ELb1ELb0ELb1ELb0ELb0ELb0ELi2ELi2ELi4ELi2ELb1EEENS1_21CollectiveEpilogueBwdISA_SB_SD_Li256ELb0ELb0ELi2EEENS1_25SingleTileBwdLPTSchedulerILb0ELi128ELb1EEEEEEEEEvNT_6ParamsE) ;  /* 0xffff7e4010007950 */ /* 0x000fea0003c3ffff */
        .type           $_ZN7cutlass13device_kernelIN5flash19enable_sm80_to_sm89INS1_16FlashAttnBwdSm80INS1_25CollectiveMainloopBwdSm80ILi2ELi2EN4cute5tupleIJNS5_1CILi64EEENS7_ILi128EEES8_EEENS_10bfloat16_tEfNS_4arch4Sm80ELb1ELb0ELb1ELb0ELb1ELb0ELb0ELb0ELi2ELi2ELi4ELi2ELb1EEENS1_21CollectiveEpilogueBwdISA_SB_SD_Li256ELb0ELb0ELi2EEENS1_25SingleTileBwdLPTSchedulerILb0ELi128ELb1EEEEEEEEEvNT_6ParamsE$_ZN4cute3eso3ESOILb1ELb0EJNS_6LayoutINS_5tupleIJNS3_IJNS_1CILi4EEENS4_ILi1EEEEEEEEENS3_IJNS3_IJS6_NS4_ILi0EEEEEEEEEEENS_10ViewEngineINS_8smem_ptrIPfEEEEEEC2ERKSC_RKSH_,@function
        .size           $_ZN7cutlass13device_kernelIN5flash19enable_sm80_to_sm89INS1_16FlashAttnBwdSm80INS1_25CollectiveMainloopBwdSm80ILi2ELi2EN4cute5tupleIJNS5_1CILi64EEENS7_ILi128EEES8_EEENS_10bfloat16_tEfNS_4arch4Sm80ELb1ELb0ELb1ELb0ELb1ELb0ELb0ELb0ELi2ELi2ELi4ELi2ELb1EEENS1_21CollectiveEpilogueBwdISA_SB_SD_Li256ELb0ELb0ELi2EEENS1_25SingleTileBwdLPTSchedulerILb0ELi128ELb1EEEEEEEEEvNT_6ParamsE$_ZN4cute3eso3ESOILb1ELb0EJNS_6LayoutINS_5tupleIJNS3_IJNS_1CILi4EEENS4_ILi1EEEEEEEEENS3_IJNS3_IJS6_NS4_ILi0EEEEEEEEEEENS_10ViewEngineINS_8smem_ptrIPfEEEEEEC2ERKSC_RKSH_,($_ZN7cutlass13device_kernelIN5flash19enable_sm80_to_sm89INS1_16FlashAttnBwdSm80INS1_25CollectiveMainloopBwdSm80ILi2ELi2EN4cute5tupleIJNS5_1CILi64EEENS7_ILi128EEES8_EEENS_10bfloat16_tEfNS_4arch4Sm80ELb1ELb0ELb1ELb0ELb1ELb0ELb0ELb0ELi2ELi2ELi4ELi2ELb1EEENS1_21CollectiveEpilogueBwdISA_SB_SD_Li256ELb0ELb0ELi2EEENS1_25SingleTileBwdLPTSchedulerILb0ELi128ELb1EEEEEEEEEvNT_6ParamsE$_ZN4cute3eso3ESOILb1ELb0EJNS_6LayoutINS_5tupleIJNS3_IJNS_1CILi4EEENS4_ILi1EEEEEES6_EEENS3_IJNS3_IJS6_NS4_ILi0EEEEEES9_EEEEENS_10ViewEngineINS_8gmem_ptrIPKfEEEEEEC2ERKSC_RKSI_ - $_ZN7cutlass13device_kernelIN5flash19enable_sm80_to_sm89INS1_16FlashAttnBwdSm80INS1_25CollectiveMainloopBwdSm80ILi2ELi2EN4cute5tupleIJNS5_1CILi64EEENS7_ILi128EEES8_EEENS_10bfloat16_tEfNS_4arch4Sm80ELb1ELb0ELb1ELb0ELb1ELb0ELb0ELb0ELi2ELi2ELi4ELi2ELb1EEENS1_21CollectiveEpilogueBwdISA_SB_SD_Li256ELb0ELb0ELi2EEENS1_25SingleTileBwdLPTSchedulerILb0ELi128ELb1EEEEEEEEEvNT_6ParamsE$_ZN4cute3eso3ESOILb1ELb0EJNS_6LayoutINS_5tupleIJNS3_IJNS_1CILi4EEENS4_ILi1EEEEEEEEENS3_IJNS3_IJS6_NS4_ILi0EEEEEEEEEEENS_10ViewEngineINS_8smem_ptrIPfEEEEEEC2ERKSC_RKSH_)
$_ZN7cutlass13device_kernelIN5flash19enable_sm80_to_sm89INS1_16FlashAttnBwdSm80INS1_25CollectiveMainloopBwdSm80ILi2ELi2EN4cute5tupleIJNS5_1CILi64EEENS7_ILi128EEES8_EEENS_10bfloat16_tEfNS_4arch4Sm80ELb1ELb0ELb1ELb0ELb1ELb0ELb0ELb0ELi2ELi2ELi4ELi2ELb1EEENS1_21CollectiveEpilogueBwdISA_SB_SD_Li256ELb0ELb0ELi2EEENS1_25SingleTileBwdLPTSchedulerILb0ELi128ELb1EEEEEEEEEvNT_6ParamsE$_ZN4cute3eso3ESOILb1ELb0EJNS_6LayoutINS_5tupleIJNS3_IJNS_1CILi4EEENS4_ILi1EEEEEEEEENS3_IJNS3_IJS6_NS4_ILi0EEEEEEEEEEENS_10ViewEngineINS_8smem_ptrIPfEEEEEEC2ERKSC_RKSH_:
[----:B------:R-:W-:Y:S02]  /*81c0*/  IADD3 R8, R13, -c[0x0][0x20], RZ ;  /* 0x800008000d087a10 */ /* 0x000fe40007ffe0ff */
[----:B------:R-:W-:-:S03]  /*81d0*/  MOV R17, 0x0 ;  /* 0x0000000000117802 */ /* 0x000fc60000000f00 */
[----:B------:R1:W-:Y:S01]  /*81e0*/  STL.64 [R8], R6 ;  /* 0x0000000608007387 */ /* 0x0003e20000100a00 */
[----:B------:R-:W-:Y:S05]  /*81f0*/  RET.REL.NODEC R16 `(_ZN7cutlass13device_kernelIN5flash19enable_sm80_to_sm89INS1_16FlashAttnBwdSm80INS1_25CollectiveMainloopBwdSm80ILi2ELi2EN4cute5tupleIJNS5_1CILi64EEENS7_ILi128EEES8_EEENS_10bfloat16_tEfNS_4arch4Sm80ELb1ELb0ELb1ELb0ELb1ELb0ELb0ELb0ELi2ELi2ELi4ELi2ELb1EEENS1_21CollectiveEpilogueBwdISA_SB_SD_Li256ELb0ELb0ELi2EEENS1_25SingleTileBwdLPTSchedulerILb0ELi128ELb1EEEEEEEEEvNT_6ParamsE) ;  /* 0xffff7e0010007950 */ /* 0x000fea0003c3ffff */
        .type           $_ZN7cutlass13device_kernelIN5flash19enable_sm80_to_sm89INS1_16FlashAttnBwdSm80INS1_25CollectiveMainloopBwdSm80ILi2ELi2EN4cute5tupleIJNS5_1CILi64EEENS7_ILi128EEES8_EEENS_10bfloat16_tEfNS_4arch4Sm80ELb1ELb0ELb1ELb0ELb1ELb0ELb0ELb0ELi2ELi2ELi4ELi2ELb1EEENS1_21CollectiveEpilogueBwdISA_SB_SD_Li256ELb0ELb0ELi2EEENS1_25SingleTileBwdLPTSchedulerILb0ELi128ELb1EEEEEEEEEvNT_6ParamsE$_ZN4cute3eso3ESOILb1ELb0EJNS_6LayoutINS_5tupleIJNS3_IJNS_1CILi4EEENS4_ILi1EEEEEES6_EEENS3_IJNS3_IJS6_NS4_ILi0EEEEEES9_EEEEENS_10ViewEngineINS_8gmem_ptrIPKfEEEEEEC2ERKSC_RKSI_,@function
        .size           $_ZN7cutlass13device_kernelIN5flash19enable_sm80_to_sm89INS1_16FlashAttnBwdSm80INS1_25CollectiveMainloopBwdSm80ILi2ELi2EN4cute5tupleIJNS5_1CILi64EEENS7_ILi128EEES8_EEENS_10bfloat16_tEfNS_4arch4Sm80ELb1ELb0ELb1ELb0ELb1ELb0ELb0ELb0ELi2ELi2ELi4ELi2ELb1EEENS1_21CollectiveEpilogueBwdISA_SB_SD_Li256ELb0ELb0ELi2EEENS1_25SingleTileBwdLPTSchedulerILb0ELi128ELb1EEEEEEEEEvNT_6ParamsE$_ZN4cute3eso3ESOILb1ELb0EJNS_6LayoutINS_5tupleIJNS3_IJNS_1CILi4EEENS4_ILi1EEEEEES6_EEENS3_IJNS3_IJS6_NS4_ILi0EEEEEES9_EEEEENS_10ViewEngineINS_8gmem_ptrIPKfEEEEEEC2ERKSC_RKSI_,($_ZN7cutlass13device_kernelIN5flash19enable_sm80_to_sm89INS1_16FlashAttnBwdSm80INS1_25CollectiveMainloopBwdSm80ILi2ELi2EN4cute5tupleIJNS5_1CILi64EEENS7_ILi128EEES8_EEENS_10bfloat16_tEfNS_4arch4Sm80ELb1ELb0ELb1ELb0ELb1ELb0ELb0ELb0ELi2ELi2ELi4ELi2ELb1EEENS1_21CollectiveEpilogueBwdISA_SB_SD_Li256ELb0ELb0ELi2EEENS1_25SingleTileBwdLPTSchedulerILb0ELi128ELb1EEEEEEEEEvNT_6ParamsE$_ZN4cute3eso3ESOILb1ELb0EJNS_6LayoutINS_5tupleIJNS3_IJNS_1CILi4EEENS4_ILi1EEEEEES6_EEENS3_IJNS3_IJS6_NS4_ILi0EEEEEES9_EEEEENS_10ViewEngineINS_8smem_ptrIPfEEEEEEC2ERKSC_RKSH_ - $_ZN7cutlass13device_kernelIN5flash19enable_sm80_to_sm89INS1_16FlashAttnBwdSm80INS1_25CollectiveMainloopBwdSm80ILi2ELi2EN4cute5tupleIJNS5_1CILi64EEENS7_ILi128EEES8_EEENS_10bfloat16_tEfNS_4arch4Sm80ELb1ELb0ELb1ELb0ELb1ELb0ELb0ELb0ELi2ELi2ELi4ELi2ELb1EEENS1_21CollectiveEpilogueBwdISA_SB_SD_Li256ELb0ELb0ELi2EEENS1_25SingleTileBwdLPTSchedulerILb0ELi128ELb1EEEEEEEEEvNT_6ParamsE$_ZN4cute3eso3ESOILb1ELb0EJNS_6LayoutINS_5tupleIJNS3_IJNS_1CILi4EEENS4_ILi1EEEEEES6_EEENS3_IJNS3_IJS6_NS4_ILi0EEEEEES9_EEEEENS_10ViewEngineINS_8gmem_ptrIPKfEEEEEEC2ERKSC_RKSI_)
$_ZN7cutlass13device_kernelIN5flash19enable_sm80_to_sm89INS1_16FlashAttnBwdSm80INS1_25CollectiveMainloopBwdSm80ILi2ELi2EN4cute5tupleIJNS5_1CILi64EEENS7_ILi128EEES8_EEENS_10bfloat16_tEfNS_4arch4Sm80ELb1ELb0ELb1ELb0ELb1ELb0ELb0ELb0ELi2ELi2ELi4ELi2ELb1EEENS1_21CollectiveEpilogueBwdISA_SB_SD_Li256ELb0ELb0ELi2EEENS1_25SingleTileBwdLPTSchedulerILb0ELi128ELb1EEEEEEEEEvNT_6ParamsE$_ZN4cute3eso3ESOILb1ELb0EJNS_6LayoutINS_5tupleIJNS3_IJNS_1CILi4EEENS4_ILi1EEEEEES6_EEENS3_IJNS3_IJS6_NS4_ILi0EEEEEES9_EEEEENS_10ViewEngineINS_8gmem_ptrIPKfEEEEEEC2ERKSC_RKSI_:
[----:B------:R-:W-:Y:S02]  /*8200*/  IADD3 R8, R4, -c[0x0][0x20], RZ ;  /* 0x8000080004087a10 */ /* 0x000fe40007ffe0ff */
[----:B------:R-:W-:-:S03]  /*8210*/  MOV R11, 0x0 ;  /* 0x00000000000b7802 */ /* 0x000fc60000000f00 */
[----:B------:R1:W-:Y:S01]  /*8220*/  STL.64 [R8], R6 ;  /* 0x0000000608007387 */ /* 0x0003e20000100a00 */
[----:B------:R-:W-:Y:S05]  /*8230*/  RET.REL.NODEC R10 `(_ZN7cutlass13device_kernelIN5flash19enable_sm80_to_sm89INS1_16FlashAttnBwdSm80INS1_25CollectiveMainloopBwdSm80ILi2ELi2EN4cute5tupleIJNS5_1CILi64EEENS7_ILi128EEES8_EEENS_10bfloat16_tEfNS_4arch4Sm80ELb1ELb0ELb1ELb0ELb1ELb0ELb0ELb0ELi2ELi2ELi4ELi2ELb1EEENS1_21CollectiveEpilogueBwdISA_SB_SD_Li256ELb0ELb0ELi2EEENS1_25SingleTileBwdLPTSchedulerILb0ELi128ELb1EEEEEEEEEvNT_6ParamsE) ;  /* 0xffff7dc00a007950 */ /* 0x000fea0003c3ffff */
        .type           $_ZN7cutlass13device_kernelIN5flash19enable_sm80_to_sm89INS1_16FlashAttnBwdSm80INS1_25CollectiveMainloopBwdSm80ILi2ELi2EN4cute5tupleIJNS5_1CILi64EEENS7_ILi128EEES8_EEENS_10bfloat16_tEfNS_4arch4Sm80ELb1ELb0ELb1ELb0ELb1ELb0ELb0ELb0ELi2ELi2ELi4ELi2ELb1EEENS1_21CollectiveEpilogueBwdISA_SB_SD_Li256ELb0ELb0ELi2EEENS1_25SingleTileBwdLPTSchedulerILb0ELi128ELb1EEEEEEEEEvNT_6ParamsE$_ZN4cute3eso3ESOILb1ELb0EJNS_6LayoutINS_5tupleIJNS3_IJNS_1CILi4EEENS4_ILi1EEEEEES6_EEENS3_IJNS3_IJS6_NS4_ILi0EEEEEES9_EEEEENS_10ViewEngineINS_8smem_ptrIPfEEEEEEC2ERKSC_RKSH_,@function
        .size           $_ZN7cutlass13device_kernelIN5flash19enable_sm80_to_sm89INS1_16FlashAttnBwdSm80INS1_25CollectiveMainloopBwdSm80ILi2ELi2EN4cute5tupleIJNS5_1CILi64EEENS7_ILi128EEES8_EEENS_10bfloat16_tEfNS_4arch4Sm80ELb1ELb0ELb1ELb0ELb1ELb0ELb0ELb0ELi2ELi2ELi4ELi2ELb1EEENS1_21CollectiveEpilogueBwdISA_SB_SD_Li256ELb0ELb0ELi2EEENS1_25SingleTileBwdLPTSchedulerILb0ELi128ELb1EEEEEEEEEvNT_6ParamsE$_ZN4cute3eso3ESOILb1ELb0EJNS_6LayoutINS_5tupleIJNS3_IJNS_1CILi4EEENS4_ILi1EEEEEES6_EEENS3_IJNS3_IJS6_NS4_ILi0EEEEEES9_EEEEENS_10ViewEngineINS_8smem_ptrIPfEEEEEEC2ERKSC_RKSH_,($_ZN7cutlass13device_kernelIN5flash19enable_sm80_to_sm89INS1_16FlashAttnBwdSm80INS1_25CollectiveMainloopBwdSm80ILi2ELi2EN4cute5tupleIJNS5_1CILi64EEENS7_ILi128EEES8_EEENS_10bfloat16_tEfNS_4arch4Sm80ELb1ELb0ELb1ELb0ELb1ELb0ELb0ELb0ELi2ELi2ELi4ELi2ELb1EEENS1_21CollectiveEpilogueBwdISA_SB_SD_Li256ELb0ELb0ELi2EEENS1_25SingleTileBwdLPTSchedulerILb0ELi128ELb1EEEEEEEEEvNT_6ParamsE$_ZN4cute3eso3ESOILb1ELb0EJNS_6LayoutINS_5tupleIJNS3_IJNS_1CILi4EEENS4_ILi1EEEEEES6_EEENS3_IJNS3_IJS6_NS4_ILi0EEEEEES9_EEEEEiEEC2ERKSC_RKi - $_ZN7cutlass13device_kernelIN5flash19enable_sm80_to_sm89INS1_16FlashAttnBwdSm80INS1_25CollectiveMainloopBwdSm80ILi2ELi2EN4cute5tupleIJNS5_1CILi64EEENS7_ILi128EEES8_EEENS_10bfloat16_tEfNS_4arch4Sm80ELb1ELb0ELb1ELb0ELb1ELb0ELb0ELb0ELi2ELi2ELi4ELi2ELb1EEENS1_21CollectiveEpilogueBwdISA_SB_SD_Li256ELb0ELb0ELi2EEENS1_25SingleTileBwdLPTSchedulerILb0ELi128ELb1EEEEEEEEEvNT_6ParamsE$_ZN4cute3eso3ESOILb1ELb0EJNS_6LayoutINS_5tupleIJNS3_IJNS_1CILi4EEENS4_ILi1EEEEEES6_EEENS3_IJNS3_IJS6_NS4_ILi0EEEEEES9_EEEEENS_10ViewEngineINS_8smem_ptrIPfEEEEEEC2ERKSC_RKSH_)
$_ZN7cutlass13device_kernelIN5flash19enable_sm80_to_sm89INS1_16FlashAttnBwdSm80INS1_25CollectiveMainloopBwdSm80ILi2ELi2EN4cute5tupleIJNS5_1CILi64EEENS7_ILi128EEES8_EEENS_10bfloat16_tEfNS_4arch4Sm80ELb1ELb0ELb1ELb0ELb1ELb0ELb0ELb0ELi2ELi2ELi4ELi2ELb1EEENS1_21CollectiveEpilogueBwdISA_SB_SD_Li256ELb0ELb0ELi2EEENS1_25SingleTileBwdLPTSchedulerILb0ELi128ELb1EEEEEEEEEvNT_6ParamsE$_ZN4cute3eso3ESOILb1ELb0EJNS_6LayoutINS_5tupleIJNS3_IJNS_1CILi4EEENS4_ILi1EEEEEES6_EEENS3_IJNS3_IJS6_NS4_ILi0EEEEEES9_EEEEENS_10ViewEngineINS_8smem_ptrIPfEEEEEEC2ERKSC_RKSH_:
[----:B------:R-:W-:Y:S02]  /*8240*/  IADD3 R8, R4, -c[0x0][0x20], RZ ;  /* 0x8000080004087a10 */ /* 0x000fe40007ffe0ff */
[----:B------:R-:W-:-:S03]  /*8250*/  MOV R17, 0x0 ;  /* 0x0000000000117802 */ /* 0x000fc60000000f00 */
[----:B------:R1:W-:Y:S01]  /*8260*/  STL.64 [R8], R6 ;  /* 0x0000000608007387 */ /* 0x0003e20000100a00 */
[----:B------:R-:W-:Y:S05]  /*8270*/  RET.REL.NODEC R16 `(_ZN7cutlass13device_kernelIN5flash19enable_sm80_to_sm89INS1_16FlashAttnBwdSm80INS1_25CollectiveMainloopBwdSm80ILi2ELi2EN4cute5tupleIJNS5_1CILi64EEENS7_ILi128EEES8_EEENS_10bfloat16_tEfNS_4arch4Sm80ELb1ELb0ELb1ELb0ELb1ELb0ELb0ELb0ELi2ELi2ELi4ELi2ELb1EEENS1_21CollectiveEpilogueBwdISA_SB_SD_Li256ELb0ELb0ELi2EEENS1_25SingleTileBwdLPTSchedulerILb0ELi128ELb1EEEEEEEEEvNT_6ParamsE) ;  /* 0xffff7d8010007950 */ /* 0x000fea0003c3ffff */
        .type           $_ZN7cutlass13device_kernelIN5flash19enable_sm80_to_sm89INS1_16FlashAttnBwdSm80INS1_25CollectiveMainloopBwdSm80ILi2ELi2EN4cute5tupleIJNS5_1CILi64EEENS7_ILi128EEES8_EEENS_10bfloat16_tEfNS_4arch4Sm80ELb1ELb0ELb1ELb0ELb1ELb0ELb0ELb0ELi2ELi2ELi4ELi2ELb1EEENS1_21CollectiveEpilogueBwdISA_SB_SD_Li256ELb0ELb0ELi2EEENS1_25SingleTileBwdLPTSchedulerILb0ELi128ELb1EEEEEEEEEvNT_6ParamsE$_ZN4cute3eso3ESOILb1ELb0EJNS_6LayoutINS_5tupleIJNS3_IJNS_1CILi4EEENS4_ILi1EEEEEES6_EEENS3_IJNS3_IJS6_NS4_ILi0EEEEEES9_EEEEEiEEC2ERKSC_RKi,@function
        .size           $_ZN7cutlass13device_kernelIN5flash19enable_sm80_to_sm89INS1_16FlashAttnBwdSm80INS1_25CollectiveMainloopBwdSm80ILi2ELi2EN4cute5tupleIJNS5_1CILi64EEENS7_ILi128EEES8_EEENS_10bfloat16_tEfNS_4arch4Sm80ELb1ELb0ELb1ELb0ELb1ELb0ELb0ELb0ELi2ELi2ELi4ELi2ELb1EEENS1_21CollectiveEpilogueBwdISA_SB_SD_Li256ELb0ELb0ELi2EEENS1_25SingleTileBwdLPTSchedulerILb0ELi128ELb1EEEEEEEEEvNT_6ParamsE$_ZN4cute3eso3ESOILb1ELb0EJNS_6LayoutINS_5tupleIJNS3_IJNS_1CILi4EEENS4_ILi1EEEEEES6_EEENS3_IJNS3_IJS6_NS4_ILi0EEEEEES9_EEEEEiEEC2ERKSC_RKi,($_ZN7cutlass13device_kernelIN5flash19enable_sm80_to_sm89INS1_16FlashAttnBwdSm80INS1_25CollectiveMainloopBwdSm80ILi2ELi2EN4cute5tupleIJNS5_1CILi64EEENS7_ILi128EEES8_EEENS_10bfloat16_tEfNS_4arch4Sm80ELb1ELb0ELb1ELb0ELb1ELb0ELb0ELb0ELi2ELi2ELi4ELi2ELb1EEENS1_21CollectiveEpilogueBwdISA_SB_SD_Li256ELb0ELb0ELi2EEENS1_25SingleTileBwdLPTSchedulerILb0ELi128ELb1EEEEEEEEEvNT_6ParamsE$_ZN4cute3eso3ESOILb1ELb0EJNS_6LayoutINS_5tupleIJNS3_IJNS_1CILi8EEENS4_ILi1EEEEEEEEENS3_IJNS3_IJS6_NS4_ILi0EEEEEEEEEEENS_10ViewEngineINS_8gmem_ptrIPKN7cutlass10bfloat16_tEEEEEEEC2ERKSC_RKSK_ - $_ZN7cutlass13device_kernelIN5flash19enable_sm80_to_sm89INS1_16FlashAttnBwdSm80INS1_25CollectiveMainloopBwdSm80ILi2ELi2EN4cute5tupleIJNS5_1CILi64EEENS7_ILi128EEES8_EEENS_10bfloat16_tEfNS_4arch4Sm80ELb1ELb0ELb1ELb0ELb1ELb0ELb0ELb0ELi2ELi2ELi4ELi2ELb1EEENS1_21CollectiveEpilogueBwdISA_SB_SD_Li256ELb0ELb0ELi2EEENS1_25SingleTileBwdLPTSchedulerILb0ELi128ELb1EEEEEEEEEvNT_6ParamsE$_ZN4cute3eso3ESOILb1ELb0EJNS_6LayoutINS_5tupleIJNS3_IJNS_1CILi4EEENS4_ILi1EEEEEES6_EEENS3_IJNS3_IJS6_NS4_ILi0EEEEEES9_EEEEEiEEC2ERKSC_RKi)
$_ZN7cutlass13device_kernelIN5flash19enable_sm80_to_sm89INS1_16FlashAttnBwdSm80INS1_25CollectiveMainloopBwdSm80ILi2ELi2EN4cute5tupleIJNS5_1CILi64EEENS7_ILi128EEES8_EEENS_10bfloat16_tEfNS_4arch4Sm80ELb1ELb0ELb1ELb0ELb1ELb0ELb0ELb0ELi2ELi2ELi4ELi2ELb1EEENS1_21CollectiveEpilogueBwdISA_SB_SD_Li256ELb0ELb0ELi2EEENS1_25SingleTileBwdLPTSchedulerILb0ELi128ELb1EEEEEEEEEvNT_6ParamsE$_ZN4cute3eso3ESOILb1ELb0EJNS_6LayoutINS_5tupleIJNS3_IJNS_1CILi4EEENS4_ILi1EEEEEES6_EEENS3_IJNS3_IJS6_NS4_ILi0EEEEEES9_EEEEEiEEC2ERKSC_RKi:
[----:B------:R-:W-:Y:S02]  /*8280*/  IADD3 R6, R4, -c[0x0][0x20], RZ ;  /* 0x8000080004067a10 */ /* 0x000fe40007ffe0ff */
[----:B------:R-:W-:-:S03]  /*8290*/  MOV R9, 0x0 ;  /* 0x0000000000097802 */ /* 0x000fc60000000f00 */
[----:B------:R1:W-:Y:S01]  /*82a0*/  STL [R6], R7 ;  /* 0x0000000706007387 */ /* 0x0003e20000100800 */
[----:B------:R-:W-:Y:S05]  /*82b0*/  RET.REL.NODEC R8 `(_ZN7cutlass13device_kernelIN5flash19enable_sm80_to_sm89INS1_16FlashAttnBwdSm80INS1_25CollectiveMainloopBwdSm80ILi2ELi2EN4cute5tupleIJNS5_1CILi64EEENS7_ILi128EEES8_EEENS_10bfloat16_tEfNS_4arch4Sm80ELb1ELb0ELb1ELb0ELb1ELb0ELb0ELb0ELi2ELi2ELi4ELi2ELb1EEENS1_21CollectiveEpilogueBwdISA_SB_SD_Li256ELb0ELb0ELi2EEENS1_25SingleTileBwdLPTSchedulerILb0ELi128ELb1EEEEEEEEEvNT_6ParamsE) ;  /* 0xffff7d4008007950 */ /* 0x000fea0003c3ffff */
        .type           $_ZN7cutlass13device_kernelIN5flash19enable_sm80_to_sm89INS1_16FlashAttnBwdSm80INS1_25CollectiveMainloopBwdSm80ILi2ELi2EN4cute5tupleIJNS5_1CILi64EEENS7_ILi128EEES8_EEENS_10bfloat16_tEfNS_4arch4Sm80ELb1ELb0ELb1ELb0ELb1ELb0ELb0ELb0ELi2ELi2ELi4ELi2ELb1EEENS1_21CollectiveEpilogueBwdISA_SB_SD_Li256ELb0ELb0ELi2EEENS1_25SingleTileBwdLPTSchedulerILb0ELi128ELb1EEEEEEEEEvNT_6ParamsE$_ZN4cute3eso3ESOILb1ELb0EJNS_6LayoutINS_5tupleIJNS3_IJNS_1CILi8EEENS4_ILi1EEEEEEEEENS3_IJNS3_IJS6_NS4_ILi0EEEEEEEEEEENS_10ViewEngineINS_8gmem_ptrIPKN7cutlass10bfloat16_tEEEEEEEC2ERKSC_RKSK_,@function
        .size           $_ZN7cutlass13device_kernelIN5flash19enable_sm80_to_sm89INS1_16FlashAttnBwdSm80INS1_25CollectiveMainloopBwdSm80ILi2ELi2EN4cute5tupleIJNS5_1CILi64EEENS7_ILi128EEES8_EEENS_10bfloat16_tEfNS_4arch4Sm80ELb1ELb0ELb1ELb0ELb1ELb0ELb0ELb0ELi2ELi2ELi4ELi2ELb1EEENS1_21CollectiveEpilogueBwdISA_SB_SD_Li256ELb0ELb0ELi2EEENS1_25SingleTileBwdLPTSchedulerILb0ELi128ELb1EEEEEEEEEvNT_6ParamsE$_ZN4cute3eso3ESOILb1ELb0EJNS_6LayoutINS_5tupleIJNS3_IJNS_1CILi8EEENS4_ILi1EEEEEEEEENS3_IJNS3_IJS6_NS4_ILi0EEEEEEEEEEENS_10ViewEngineINS_8gmem_ptrIPKN7cutlass10bfloat16_tEEEEEEEC2ERKSC_RKSK_,($_ZN7cutlass13device_kernelIN5flash19enable_sm80_to_sm89INS1_16FlashAttnBwdSm80INS1_25CollectiveMainloopBwdSm80ILi2ELi2EN4cute5tupleIJNS5_1CILi64EEENS7_ILi128EEES8_EEENS_10bfloat16_tEfNS_4arch4Sm80ELb1ELb0ELb1ELb0ELb1ELb0ELb0ELb0ELi2ELi2ELi4ELi2ELb1EEENS1_21CollectiveEpilogueBwdISA_SB_SD_Li256ELb0ELb0ELi2EEENS1_25SingleTileBwdLPTSchedulerILb0ELi128ELb1EEEEEEEEEvNT_6ParamsE$_ZN4cute3eso3ESOILb1ELb0EJNS_6LayoutINS_5tupleIJNS3_IJNS_1CILi8EEENS4_ILi1EEEEEEEEENS3_IJNS3_IJS6_NS4_ILi0EEEEEEEEEEENS_10ViewEngineINS_8smem_ptrIPN7cutlass10bfloat16_tEEEEEEEC2ERKSC_RKSJ_ - $_ZN7cutlass13device_kernelIN5flash19enable_sm80_to_sm89INS1_16FlashAttnBwdSm80INS1_25CollectiveMainloopBwdSm80ILi2ELi2EN4cute5tupleIJNS5_1CILi64EEENS7_ILi128EEES8_EEENS_10bfloat16_tEfNS_4arch4Sm80ELb1ELb0ELb1ELb0ELb1ELb0ELb0ELb0ELi2ELi2ELi4ELi2ELb1EEENS1_21CollectiveEpilogueBwdISA_SB_SD_Li256ELb0ELb0ELi2EEENS1_25SingleTileBwdLPTSchedulerILb0ELi128ELb1EEEEEEEEEvNT_6ParamsE$_ZN4cute3eso3ESOILb1ELb0EJNS_6LayoutINS_5tupleIJNS3_IJNS_1CILi8EEENS4_ILi1EEEEEEEEENS3_IJNS3_IJS6_NS4_ILi0EEEEEEEEEEENS_10ViewEngineINS_8gmem_ptrIPKN7cutlass10bfloat16_tEEEEEEEC2ERKSC_RKSK_)
$_ZN7cutlass13device_kernelIN5flash19enable_sm80_to_sm89INS1_16FlashAttnBwdSm80INS1_25CollectiveMainloopBwdSm80ILi2ELi2EN4cute5tupleIJNS5_1CILi64EEENS7_ILi128EEES8_EEENS_10bfloat16_tEfNS_4arch4Sm80ELb1ELb0ELb1ELb0ELb1ELb0ELb0ELb0ELi2ELi2ELi4ELi2ELb1EEENS1_21CollectiveEpilogueBwdISA_SB_SD_Li256ELb0ELb0ELi2EEENS1_25SingleTileBwdLPTSchedulerILb0ELi128ELb1EEEEEEEEEvNT_6ParamsE$_ZN4cute3eso3ESOILb1ELb0EJNS_6LayoutINS_5tupleIJNS3_IJNS_1CILi8EEENS4_ILi1EEEEEEEEENS3_IJNS3_IJS6_NS4_ILi0EEEEEEEEEEENS_10ViewEngineINS_8gmem_ptrIPKN7cutlass10bfloat16_tEEEEEEEC2ERKSC_RKSK_:
[----:B------:R-:W-:Y:S02]  /*82c0*/  IADD3 R8, R4, -c[0x0][0x20], RZ ;  /* 0x8000080004087a10 */ /* 0x000fe40007ffe0ff */
[----:B------:R-:W-:-:S03]  /*82d0*/  MOV R11, 0x0 ;  /* 0x00000000000b7802 */ /* 0x000fc60000000f00 */
[----:B------:R1:W-:Y:S01]  /*82e0*/  STL.64 [R8], R6 ;  /* 0x0000000608007387 */ /* 0x0003e20000100a00 */
[----:B------:R-:W-:Y:S05]  /*82f0*/  RET.REL.NODEC R10 `(_ZN7cutlass13device_kernelIN5flash19enable_sm80_to_sm89INS1_16FlashAttnBwdSm80INS1_25CollectiveMainloopBwdSm80ILi2ELi2EN4cute5tupleIJNS5_1CILi64EEENS7_ILi128EEES8_EEENS_10bfloat16_tEfNS_4arch4Sm80ELb1ELb0ELb1ELb0ELb1ELb0ELb0ELb0ELi2ELi2ELi4ELi2ELb1EEENS1_21CollectiveEpilogueBwdISA_SB_SD_Li256ELb0ELb0ELi2EEENS1_25SingleTileBwdLPTSchedulerILb0ELi128ELb1EEEEEEEEEvNT_6ParamsE) ;  /* 0xffff7d000a007950 */ /* 0x000fea0003c3ffff */
        .type           $_ZN7cutlass13device_kernelIN5flash19enable_sm80_to_sm89INS1_16FlashAttnBwdSm80INS1_25CollectiveMainloopBwdSm80ILi2ELi2EN4cute5tupleIJNS5_1CILi64EEENS7_ILi128EEES8_EEENS_10bfloat16_tEfNS_4arch4Sm80ELb1ELb0ELb1ELb0ELb1ELb0ELb0ELb0ELi2ELi2ELi4ELi2ELb1EEENS1_21CollectiveEpilogueBwdISA_SB_SD_Li256ELb0ELb0ELi2EEENS1_25SingleTileBwdLPTSchedulerILb0ELi128ELb1EEEEEEEEEvNT_6ParamsE$_ZN4cute3eso3ESOILb1ELb0EJNS_6LayoutINS_5tupleIJNS3_IJNS_1CILi8EEENS4_ILi1EEEEEEEEENS3_IJNS3_IJS6_NS4_ILi0EEEEEEEEEEENS_10ViewEngineINS_8smem_ptrIPN7cutlass10bfloat16_tEEEEEEEC2ERKSC_RKSJ_,@function
        .size           $_ZN7cutlass13device_kernelIN5flash19enable_sm80_to_sm89INS1_16FlashAttnBwdSm80INS1_25CollectiveMainloopBwdSm80ILi2ELi2EN4cute5tupleIJNS5_1CILi64EEENS7_ILi128EEES8_EEENS_10bfloat16_tEfNS_4arch4Sm80ELb1ELb0ELb1ELb0ELb1ELb0ELb0ELb0ELi2ELi2ELi4ELi2ELb1EEENS1_21CollectiveEpilogueBwdISA_SB_SD_Li256ELb0ELb0ELi2EEENS1_25SingleTileBwdLPTSchedulerILb0ELi128ELb1EEEEEEEEEvNT_6ParamsE$_ZN4cute3eso3ESOILb1ELb0EJNS_6LayoutINS_5tupleIJNS3_IJNS_1CILi8EEENS4_ILi1EEEEEEEEENS3_IJNS3_IJS6_NS4_ILi0EEEEEEEEEEENS_10ViewEngineINS_8smem_ptrIPN7cutlass10bfloat16_tEEEEEEEC2ERKSC_RKSJ_,($_ZN7cutlass13device_kernelIN5flash19enable_sm80_to_sm89INS1_16FlashAttnBwdSm80INS1_25CollectiveMainloopBwdSm80ILi2ELi2EN4cute5tupleIJNS5_1CILi64EEENS7_ILi128EEES8_EEENS_10bfloat16_tEfNS_4arch4Sm80ELb1ELb0ELb1ELb0ELb1ELb0ELb0ELb0ELi2ELi2ELi4ELi2ELb1EEENS1_21CollectiveEpilogueBwdISA_SB_SD_Li256ELb0ELb0ELi2EEENS1_25SingleTileBwdLPTSchedulerILb0ELi128ELb1EEEEEEEEEvNT_6ParamsE$_ZN4cute3eso3ESOILb1ELb0EJNS_6LayoutINS_5tupleIJNS3_IJNS_1CILi8EEENS4_ILi1EEEEEEEEENS3_IJNS3_IJS6_NS4_ILi0EEEEEEEEEEEiEEC2ERKSC_RKi - $_ZN7cutlass13device_kernelIN5flash19enable_sm80_to_sm89INS1_16FlashAttnBwdSm80INS1_25CollectiveMainloopBwdSm80ILi2ELi2EN4cute5tupleIJNS5_1CILi64EEENS7_ILi128EEES8_EEENS_10bfloat16_tEfNS_4arch4Sm80ELb1ELb0ELb1ELb0ELb1ELb0ELb0ELb0ELi2ELi2ELi4ELi2ELb1EEENS1_21CollectiveEpilogueBwdISA_SB_SD_Li256ELb0ELb0ELi2EEENS1_25SingleTileBwdLPTSchedulerILb0ELi128ELb1EEEEEEEEEvNT_6ParamsE$_ZN4cute3eso3ESOILb1ELb0EJNS_6LayoutINS_5tupleIJNS3_IJNS_1CILi8EEENS4_ILi1EEEEEEEEENS3_IJNS3_IJS6_NS4_ILi0EEEEEEEEEEENS_10ViewEngineINS_8smem_ptrIPN7cutlass10bfloat16_tEEEEEEEC2ERKSC_RKSJ_)
$_ZN7cutlass13device_kernelIN5flash19enable_sm80_to_sm89INS1_16FlashAttnBwdSm80INS1_25CollectiveMainloopBwdSm80ILi2ELi2EN4cute5tupleIJNS5_1CILi64EEENS7_ILi128EEES8_EEENS_10bfloat16_tEfNS_4arch4Sm80ELb1ELb0ELb1ELb0ELb1ELb0ELb0ELb0ELi2ELi2ELi4ELi2ELb1EEENS1_21CollectiveEpilogueBwdISA_SB_SD_Li256ELb0ELb0ELi2EEENS1_25SingleTileBwdLPTSchedulerILb0ELi128ELb1EEEEEEEEEvNT_6ParamsE$_ZN4cute3eso3ESOILb1ELb0EJNS_6LayoutINS_5tupleIJNS3_IJNS_1CILi8EEENS4_ILi1EEEEEEEEENS3_IJNS3_IJS6_NS4_ILi0EEEEEEEEEEENS_10ViewEngineINS_8smem_ptrIPN7cutlass10bfloat16_tEEEEEEEC2ERKSC_RKSJ_:
[----:B------:R-:W-:Y:S01]  /*8300*/  IADD3 R8, R4, -c[0x0][0x20], RZ ;  /* 0x8000080004087a10 */ /* 0x000fe20007ffe0ff */
[----:B------:R-:W-:Y:S01]  /*8310*/  IMAD.MOV.U32 R128, RZ, RZ, R16 ;  /* 0x000000ffff807224 */ /* 0x000fe200078e0010 */
[----:B------:R-:W-:-:S03]  /*8320*/  MOV R129, 0x0 ;  /* 0x0000000000817802 */ /* 0x000fc60000000f00 */
[----:B------:R1:W-:Y:S01]  /*8330*/  STL.64 [R8], R6 ;  /* 0x0000000608007387 */ /* 0x0003e20000100a00 */
[----:B------:R-:W-:Y:S05]  /*8340*/  RET.REL.NODEC R128 `(_ZN7cutlass13device_kernelIN5flash19enable_sm80_to_sm89INS1_16FlashAttnBwdSm80INS1_25CollectiveMainloopBwdSm80ILi2ELi2EN4cute5tupleIJNS5_1CILi64EEENS7_ILi128EEES8_EEENS_10bfloat16_tEfNS_4arch4Sm80ELb1ELb0ELb1ELb0ELb1ELb0ELb0ELb0ELi2ELi2ELi4ELi2ELb1EEENS1_21CollectiveEpilogueBwdISA_SB_SD_Li256ELb0ELb0ELi2EEENS1_25SingleTileBwdLPTSchedulerILb0ELi128ELb1EEEEEEEEEvNT_6ParamsE) ;  /* 0xffff7cb080007950 */ /* 0x000fea0003c3ffff */
        .type           $_ZN7cutlass13device_kernelIN5flash19enable_sm80_to_sm89INS1_16FlashAttnBwdSm80INS1_25CollectiveMainloopBwdSm80ILi2ELi2EN4cute5tupleIJNS5_1CILi64EEENS7_ILi128EEES8_EEENS_10bfloat16_tEfNS_4arch4Sm80ELb1ELb0ELb1ELb0ELb1ELb0ELb0ELb0ELi2ELi2ELi4ELi2ELb1EEENS1_21CollectiveEpilogueBwdISA_SB_SD_Li256ELb0ELb0ELi2EEENS1_25SingleTileBwdLPTSchedulerILb0ELi128ELb1EEEEEEEEEvNT_6ParamsE$_ZN4cute3eso3ESOILb1ELb0EJNS_6LayoutINS_5tupleIJNS3_IJNS_1CILi8EEENS4_ILi1EEEEEEEEENS3_IJNS3_IJS6_NS4_ILi0EEEEEEEEEEEiEEC2ERKSC_RKi,@function
        .size           $_ZN7cutlass13device_kernelIN5flash19enable_sm80_to_sm89INS1_16FlashAttnBwdSm80INS1_25CollectiveMainloopBwdSm80ILi2ELi2EN4cute5tupleIJNS5_1CILi64EEENS7_ILi128EEES8_EEENS_10bfloat16_tEfNS_4arch4Sm80ELb1ELb0ELb1ELb0ELb1ELb0ELb0ELb0ELi2ELi2ELi4ELi2ELb1EEENS1_21CollectiveEpilogueBwdISA_SB_SD_Li256ELb0ELb0ELi2EEENS1_25SingleTileBwdLPTSchedulerILb0ELi128ELb1EEEEEEEEEvNT_6ParamsE$_ZN4cute3eso3ESOILb1ELb0EJNS_6LayoutINS_5tupleIJNS3_IJNS_1CILi8EEENS4_ILi1EEEEEEEEENS3_IJNS3_IJS6_NS4_ILi0EEEEEEEEEEEiEEC2ERKSC_RKi,($_ZN7cutlass13device_kernelIN5flash19enable_sm80_to_sm89INS1_16FlashAttnBwdSm80INS1_25CollectiveMainloopBwdSm80ILi2ELi2EN4cute5tupleIJNS5_1CILi64EEENS7_ILi128EEES8_EEENS_10bfloat16_tEfNS_4arch4Sm80ELb1ELb0ELb1ELb0ELb1ELb0ELb0ELb0ELi2ELi2ELi4ELi2ELb1EEENS1_21CollectiveEpilogueBwdISA_SB_SD_Li256ELb0ELb0ELi2EEENS1_25SingleTileBwdLPTSchedulerILb0ELi128ELb1EEEEEEEEEvNT_6ParamsE$_ZN4cute3eso3ESOILb1ELb0EJNS_6LayoutINS_5tupleIJNS3_IJNS_1CILi8EEENS4_ILi1EEEEEEEEENS3_IJNS3_IJS6_NS4_ILi0EEEEEEEEEEElEEC2ERKSC_RKl - $_ZN7cutlass13device_kernelIN5flash19enable_sm80_to_sm89INS1_16FlashAttnBwdSm80INS1_25CollectiveMainloopBwdSm80ILi2ELi2EN4cute5tupleIJNS5_1CILi64EEENS7_ILi128EEES8_EEENS_10bfloat16_tEfNS_4arch4Sm80ELb1ELb0ELb1ELb0ELb1ELb0ELb0ELb0ELi2ELi2ELi4ELi2ELb1EEENS1_21CollectiveEpilogueBwdISA_SB_SD_Li256ELb0ELb0ELi2EEENS1_25SingleTileBwdLPTSchedulerILb0ELi128ELb1EEEEEEEEEvNT_6ParamsE$_ZN4cute3eso3ESOILb1ELb0EJNS_6LayoutINS_5tupleIJNS3_IJNS_1CILi8EEENS4_ILi1EEEEEEEEENS3_IJNS3_IJS6_NS4_ILi0EEEEEEEEEEEiEEC2ERKSC_RKi)
$_ZN7cutlass13device_kernelIN5flash19enable_sm80_to_sm89INS1_16FlashAttnBwdSm80INS1_25CollectiveMainloopBwdSm80ILi2ELi2EN4cute5tupleIJNS5_1CILi64EEENS7_ILi128EEES8_EEENS_10bfloat16_tEfNS_4arch4Sm80ELb1ELb0ELb1ELb0ELb1ELb0ELb0ELb0ELi2ELi2ELi4ELi2ELb1EEENS1_21CollectiveEpilogueBwdISA_SB_SD_Li256ELb0ELb0ELi2EEENS1_25SingleTileBwdLPTSchedulerILb0ELi128ELb1EEEEEEEEEvNT_6ParamsE$_ZN4cute3eso3ESOILb1ELb0EJNS_6LayoutINS_5tupleIJNS3_IJNS_1CILi8EEENS4_ILi1EEEEEEEEENS3_IJNS3_IJS6_NS4_ILi0EEEEEEEEEEEiEEC2ERKSC_RKi:
[----:B------:R-:W-:Y:S02]  /*8350*/  IADD3 R6, R4, -c[0x0][0x20], RZ ;  /* 0x8000080004067a10 */ /* 0x000fe40007ffe0ff */
[----:B------:R-:W-:-:S03]  /*8360*/  MOV R9, 0x0 ;  /* 0x0000000000097802 */ /* 0x000fc60000000f00 */
[----:B------:R1:W-:Y:S01]  /*8370*/  STL [R6], R7 ;  /* 0x0000000706007387 */ /* 0x0003e20000100800 */
[----:B------:R-:W-:Y:S05]  /*8380*/  RET.REL.NODEC R8 `(_ZN7cutlass13device_kernelIN5flash19enable_sm80_to_sm89INS1_16FlashAttnBwdSm80INS1_25CollectiveMainloopBwdSm80ILi2ELi2EN4cute5tupleIJNS5_1CILi64EEENS7_ILi128EEES8_EEENS_10bfloat16_tEfNS_4arch4Sm80ELb1ELb0ELb1ELb0ELb1ELb0ELb0ELb0ELi2ELi2ELi4ELi2ELb1EEENS1_21CollectiveEpilogueBwdISA_SB_SD_Li256ELb0ELb0ELi2EEENS1_25SingleTileBwdLPTSchedulerILb0ELi128ELb1EEEEEEEEEvNT_6ParamsE) ;  /* 0xffff7c7008007950 */ /* 0x000fea0003c3ffff */
        .type           $_ZN7cutlass13device_kernelIN5flash19enable_sm80_to_sm89INS1_16FlashAttnBwdSm80INS1_25CollectiveMainloopBwdSm80ILi2ELi2EN4cute5tupleIJNS5_1CILi64EEENS7_ILi128EEES8_EEENS_10bfloat16_tEfNS_4arch4Sm80ELb1ELb0ELb1ELb0ELb1ELb0ELb0ELb0ELi2ELi2ELi4ELi2ELb1EEENS1_21CollectiveEpilogueBwdISA_SB_SD_Li256ELb0ELb0ELi2EEENS1_25SingleTileBwdLPTSchedulerILb0ELi128ELb1EEEEEEEEEvNT_6ParamsE$_ZN4cute3eso3ESOILb1ELb0EJNS_6LayoutINS_5tupleIJNS3_IJNS_1CILi8EEENS4_ILi1EEEEEEEEENS3_IJNS3_IJS6_NS4_ILi0EEEEEEEEEEElEEC2ERKSC_RKl,@function
        .size           $_ZN7cutlass13device_kernelIN5flash19enable_sm80_to_sm89INS1_16FlashAttnBwdSm80INS1_25CollectiveMainloopBwdSm80ILi2ELi2EN4cute5tupleIJNS5_1CILi64EEENS7_ILi128EEES8_EEENS_10bfloat16_tEfNS_4arch4Sm80ELb1ELb0ELb1ELb0ELb1ELb0ELb0ELb0ELi2ELi2ELi4ELi2ELb1EEENS1_21CollectiveEpilogueBwdISA_SB_SD_Li256ELb0ELb0ELi2EEENS1_25SingleTileBwdLPTSchedulerILb0ELi128ELb1EEEEEEEEEvNT_6ParamsE$_ZN4cute3eso3ESOILb1ELb0EJNS_6LayoutINS_5tupleIJNS3_IJNS_1CILi8EEENS4_ILi1EEEEEEEEENS3_IJNS3_IJS6_NS4_ILi0EEEEEEEEEEElEEC2ERKSC_RKl,($_ZN7cutlass13device_kernelIN5flash19enable_sm80_to_sm89INS1_16FlashAttnBwdSm80INS1_25CollectiveMainloopBwdSm80ILi2ELi2EN4cute5tupleIJNS5_1CILi64EEENS7_ILi128EEES8_EEENS_10bfloat16_tEfNS_4arch4Sm80ELb1ELb0ELb1ELb0ELb1ELb0ELb0ELb0ELi2ELi2ELi4ELi2ELb1EEENS1_21CollectiveEpilogueBwdISA_SB_SD_Li256ELb0ELb0ELi2EEENS1_25SingleTileBwdLPTSchedulerILb0ELi128ELb1EEEEEEEEEvNT_6ParamsE$_ZN4cute3eso3ESOILb1ELb0EJNS_6LayoutINS_5tupleIJNS3_IJNS_1CILi8EEENS4_ILi1EEEEEENS4_ILi2EEES6_EEENS3_IJNS3_IJS6_NS4_ILi0EEEEEENS4_ILi2048EEESA_EEEEENS_10ViewEngineINS_8smem_ptrIPN7cutlass10bfloat16_tEEEEEEEC2ERKSE_RKSL_ - $_ZN7cutlass13device_kernelIN5flash19enable_sm80_to_sm89INS1_16FlashAttnBwdSm80INS1_25CollectiveMainloopBwdSm80ILi2ELi2EN4cute5tupleIJNS5_1CILi64EEENS7_ILi128EEES8_EEENS_10bfloat16_tEfNS_4arch4Sm80ELb1ELb0ELb1ELb0ELb1ELb0ELb0ELb0ELi2ELi2ELi4ELi2ELb1EEENS1_21CollectiveEpilogueBwdISA_SB_SD_Li256ELb0ELb0ELi2EEENS1_25SingleTileBwdLPTSchedulerILb0ELi128ELb1EEEEEEEEEvNT_6ParamsE$_ZN4cute3eso3ESOILb1ELb0EJNS_6LayoutINS_5tupleIJNS3_IJNS_1CILi8EEENS4_ILi1EEEEEEEEENS3_IJNS3_IJS6_NS4_ILi0EEEEEEEEEEElEEC2ERKSC_RKl)
$_ZN7cutlass13device_kernelIN5flash19enable_sm80_to_sm89INS1_16FlashAttnBwdSm80INS1_25CollectiveMainloopBwdSm80ILi2ELi2EN4cute5tupleIJNS5_1CILi64EEENS7_ILi128EEES8_EEENS_10bfloat16_tEfNS_4arch4Sm80ELb1ELb0ELb1ELb0ELb1ELb0ELb0ELb0ELi2ELi2ELi4ELi2ELb1EEENS1_21CollectiveEpilogueBwdISA_SB_SD_Li256ELb0ELb0ELi2EEENS1_25SingleTileBwdLPTSchedulerILb0ELi128ELb1EEEEEEEEEvNT_6ParamsE$_ZN4cute3eso3ESOILb1ELb0EJNS_6LayoutINS_5tupleIJNS3_IJNS_1CILi8EEENS4_ILi1EEEEEEEEENS3_IJNS3_IJS6_NS4_ILi0EEEEEEEEEEElEEC2ERKSC_RKl:
[----:B------:R-:W-:Y:S01]  /*8390*/  IADD3 R6, R4, -c[0x0][0x20], RZ ;  /* 0x8000080004067a10 */ /* 0x000fe20007ffe0ff */
[----:B------:R-:W-:Y:S01]  /*83a0*/  IMAD.MOV.U32 R11, RZ, RZ, R7 ;  /* 0x000000ffff0b7224 */ /* 0x000fe200078e0007 */
[----:B------:R-:W-:-:S04]  /*83b0*/  MOV R9, 0x0 ;  /* 0x0000000000097802 */ /* 0x000fc80000000f00 */
[----:B------:R1:W-:Y:S01]  /*83c0*/  STL.64 [R6], R10 ;  /* 0x0000000a06007387 */ /* 0x0003e20000100a00 */
[----:B------:R-:W-:Y:S05]  /*83d0*/  RET.REL.NODEC R8 `(_ZN7cutlass13device_kernelIN5flash19enable_sm80_to_sm89INS1_16FlashAttnBwdSm80INS1_25CollectiveMainloopBwdSm80ILi2ELi2EN4cute5tupleIJNS5_1CILi64EEENS7_ILi128EEES8_EEENS_10bfloat16_tEfNS_4arch4Sm80ELb1ELb0ELb1ELb0ELb1ELb0ELb0ELb0ELi2ELi2ELi4ELi2ELb1EEENS1_21CollectiveEpilogueBwdISA_SB_SD_Li256ELb0ELb0ELi2EEENS1_25SingleTileBwdLPTSchedulerILb0ELi128ELb1EEEEEEEEEvNT_6ParamsE) ;  /* 0xffff7c2008007950 */ /* 0x000fea0003c3ffff */
        .type           $_ZN7cutlass13device_kernelIN5flash19enable_sm80_to_sm89INS1_16FlashAttnBwdSm80INS1_25CollectiveMainloopBwdSm80ILi2ELi2EN4cute5tupleIJNS5_1CILi64EEENS7_ILi128EEES8_EEENS_10bfloat16_tEfNS_4arch4Sm80ELb1ELb0ELb1ELb0ELb1ELb0ELb0ELb0ELi2ELi2ELi4ELi2ELb1EEENS1_21CollectiveEpilogueBwdISA_SB_SD_Li256ELb0ELb0ELi2EEENS1_25SingleTileBwdLPTSchedulerILb0ELi128ELb1EEEEEEEEEvNT_6ParamsE$_ZN4cute3eso3ESOILb1ELb0EJNS_6LayoutINS_5tupleIJNS3_IJNS_1CILi8EEENS4_ILi1EEEEEENS4_ILi2EEES6_EEENS3_IJNS3_IJS6_NS4_ILi0EEEEEENS4_ILi2048EEESA_EEEEENS_10ViewEngineINS_8smem_ptrIPN7cutlass10bfloat16_tEEEEEEEC2ERKSE_RKSL_,@function
        .size           $_ZN7cutlass13device_kernelIN5flash19enable_sm80_to_sm89INS1_16FlashAttnBwdSm80INS1_25CollectiveMainloopBwdSm80ILi2ELi2EN4cute5tupleIJNS5_1CILi64EEENS7_ILi128EEES8_EEENS_10bfloat16_tEfNS_4arch4Sm80ELb1ELb0ELb1ELb0ELb1ELb0ELb0ELb0ELi2ELi2ELi4ELi2ELb1EEENS1_21CollectiveEpilogueBwdISA_SB_SD_Li256ELb0ELb0ELi2EEENS1_25SingleTileBwdLPTSchedulerILb0ELi128ELb1EEEEEEEEEvNT_6ParamsE$_ZN4cute3eso3ESOILb1ELb0EJNS_6LayoutINS_5tupleIJNS3_IJNS_1CILi8EEENS4_ILi1EEEEEENS4_ILi2EEES6_EEENS3_IJNS3_IJS6_NS4_ILi0EEEEEENS4_ILi2048EEESA_EEEEENS_10ViewEngineINS_8smem_ptrIPN7cutlass10bfloat16_tEEEEEEEC2ERKSE_RKSL_,($_ZN7cutlass13device_kernelIN5flash19enable_sm80_to_sm89INS1_16FlashAttnBwdSm80INS1_25CollectiveMainloopBwdSm80ILi2ELi2EN4cute5tupleIJNS5_1CILi64EEENS7_ILi128EEES8_EEENS_10bfloat16_tEfNS_4arch4Sm80ELb1ELb0ELb1ELb0ELb1ELb0ELb0ELb0ELi2ELi2ELi4ELi2ELb1EEENS1_21CollectiveEpilogueBwdISA_SB_SD_Li256ELb0ELb0ELi2EEENS1_25SingleTileBwdLPTSchedulerILb0ELi128ELb1EEEEEEEEEvNT_6ParamsE$_ZN4cute3eso3ESOILb1ELb0EJNS_6LayoutINS_5tupleIJNS3_IJNS_1CILi8EEENS4_ILi1EEEEEENS4_ILi2EEES6_EEENS3_IJNS3_IJS6_NS4_ILi0EEEEEENS4_ILi2048EEESA_EEEEEiEEC2ERKSE_RKi - $_ZN7cutlass13device_kernelIN5flash19enable_sm80_to_sm89INS1_16FlashAttnBwdSm80INS1_25CollectiveMainloopBwdSm80ILi2ELi2EN4cute5tupleIJNS5_1CILi64EEENS7_ILi128EEES8_EEENS_10bfloat16_tEfNS_4arch4Sm80ELb1ELb0ELb1ELb0ELb1ELb0ELb0ELb0ELi2ELi2ELi4ELi2ELb1EEENS1_21CollectiveEpilogueBwdISA_SB_SD_Li256ELb0ELb0ELi2EEENS1_25SingleTileBwdLPTSchedulerILb0ELi128ELb1EEEEEEEEEvNT_6ParamsE$_ZN4cute3eso3ESOILb1ELb0EJNS_6LayoutINS_5tupleIJNS3_IJNS_1CILi8EEENS4_ILi1EEEEEENS4_ILi2EEES6_EEENS3_IJNS3_IJS6_NS4_ILi0EEEEEENS4_ILi2048EEESA_EEEEENS_10ViewEngineINS_8smem_ptrIPN7cutlass10bfloat16_tEEEEEEEC2ERKSE_RKSL_)
$_ZN7cutlass13device_kernelIN5flash19enable_sm80_to_sm89INS1_16FlashAttnBwdSm80INS1_25CollectiveMainloopBwdSm80ILi2ELi2EN4cute5tupleIJNS5_1CILi64EEENS7_ILi128EEES8_EEENS_10bfloat16_tEfNS_4arch4Sm80ELb1ELb0ELb1ELb0ELb1ELb0ELb0ELb0ELi2ELi2ELi4ELi2ELb1EEENS1_21CollectiveEpilogueBwdISA_SB_SD_Li256ELb0ELb0ELi2EEENS1_25SingleTileBwdLPTSchedulerILb0ELi128ELb1EEEEEEEEEvNT_6ParamsE$_ZN4cute3eso3ESOILb1ELb0EJNS_6LayoutINS_5tupleIJNS3_IJNS_1CILi8EEENS4_ILi1EEEEEENS4_ILi2EEES6_EEENS3_IJNS3_IJS6_NS4_ILi0EEEEEENS4_ILi2048EEESA_EEEEENS_10ViewEngineINS_8smem_ptrIPN7cutlass10bfloat16_tEEEEEEEC2ERKSE_RKSL_:
[----:B------:R-:W-:Y:S02]  /*83e0*/  IADD3 R8, R4, -c[0x0][0x20], RZ ;  /* 0x8000080004087a10 */ /* 0x000fe40007ffe0ff */
[----:B------:R-:W-:-:S03]  /*83f0*/  MOV R11, 0x0 ;  /* 0x00000000000b7802 */ /* 0x000fc60000000f00 */
[----:B------:R1:W-:Y:S01]  /*8400*/  STL.64 [R8], R6 ;  /* 0x0000000608007387 */ /* 0x0003e20000100a00 */
[----:B------:R-:W-:Y:S05]  /*8410*/  RET.REL.NODEC R10 `(_ZN7cutlass13device_kernelIN5flash19enable_sm80_to_sm89INS1_16FlashAttnBwdSm80INS1_25CollectiveMainloopBwdSm80ILi2ELi2EN4cute5tupleIJNS5_1CILi64EEENS7_ILi128EEES8_EEENS_10bfloat16_tEfNS_4arch4Sm80ELb1ELb0ELb1ELb0ELb1ELb0ELb0ELb0ELi2ELi2ELi4ELi2ELb1EEENS1_21CollectiveEpilogueBwdISA_SB_SD_Li256ELb0ELb0ELi2EEENS1_25SingleTileBwdLPTSchedulerILb0ELi128ELb1EEEEEEEEEvNT_6ParamsE) ;  /* 0xffff7be00a007950 */ /* 0x000fea0003c3ffff */
        .type           $_ZN7cutlass13device_kernelIN5flash19enable_sm80_to_sm89INS1_16FlashAttnBwdSm80INS1_25CollectiveMainloopBwdSm80ILi2ELi2EN4cute5tupleIJNS5_1CILi64EEENS7_ILi128EEES8_EEENS_10bfloat16_tEfNS_4arch4Sm80ELb1ELb0ELb1ELb0ELb1ELb0ELb0ELb0ELi2ELi2ELi4ELi2ELb1EEENS1_21CollectiveEpilogueBwdISA_SB_SD_Li256ELb0ELb0ELi2EEENS1_25SingleTileBwdLPTSchedulerILb0ELi128ELb1EEEEEEEEEvNT_6ParamsE$_ZN4cute3eso3ESOILb1ELb0EJNS_6LayoutINS_5tupleIJNS3_IJNS_1CILi8EEENS4_ILi1EEEEEENS4_ILi2EEES6_EEENS3_IJNS3_IJS6_NS4_ILi0EEEEEENS4_ILi2048EEESA_EEEEEiEEC2ERKSE_RKi,@function
        .size           $_ZN7cutlass13device_kernelIN5flash19enable_sm80_to_sm89INS1_16FlashAttnBwdSm80INS1_25CollectiveMainloopBwdSm80ILi2ELi2EN4cute5tupleIJNS5_1CILi64EEENS7_ILi128EEES8_EEENS_10bfloat16_tEfNS_4arch4Sm80ELb1ELb0ELb1ELb0ELb1ELb0ELb0ELb0ELi2ELi2ELi4ELi2ELb1EEENS1_21CollectiveEpilogueBwdISA_SB_SD_Li256ELb0ELb0ELi2EEENS1_25SingleTileBwdLPTSchedulerILb0ELi128ELb1EEEEEEEEEvNT_6ParamsE$_ZN4cute3eso3ESOILb1ELb0EJNS_6LayoutINS_5tupleIJNS3_IJNS_1CILi8EEENS4_ILi1EEEEEENS4_ILi2EEES6_EEENS3_IJNS3_IJS6_NS4_ILi0EEEEEENS4_ILi2048EEESA_EEEEEiEEC2ERKSE_RKi,($_ZN7cutlass13device_kernelIN5flash19enable_sm80_to_sm89INS1_16FlashAttnBwdSm80INS1_25CollectiveMainloopBwdSm80ILi2ELi2EN4cute5tupleIJNS5_1CILi64EEENS7_ILi128EEES8_EEENS_10bfloat16_tEfNS_4arch4Sm80ELb1ELb0ELb1ELb0ELb1ELb0ELb0ELb0ELi2ELi2ELi4ELi2ELb1EEENS1_21CollectiveEpilogueBwdISA_SB_SD_Li256ELb0ELb0ELi2EEENS1_25SingleTileBwdLPTSchedulerILb0ELi128ELb1EEEEEEEEEvNT_6ParamsE$_ZN4cute5tupleIJNS0_IJNS0_IJNS_1CILi8EEENS1_ILi1EEEEEENS1_ILi2EEES3_EEENS0_IJNS0_IJS3_NS1_ILi0EEEEEElS7_EEEEEC2ERKS6_RKS9_ - $_ZN7cutlass13device_kernelIN5flash19enable_sm80_to_sm89INS1_16FlashAttnBwdSm80INS1_25CollectiveMainloopBwdSm80ILi2ELi2EN4cute5tupleIJNS5_1CILi64EEENS7_ILi128EEES8_EEENS_10bfloat16_tEfNS_4arch4Sm80ELb1ELb0ELb1ELb0ELb1ELb0ELb0ELb0ELi2ELi2ELi4ELi2ELb1EEENS1_21CollectiveEpilogueBwdISA_SB_SD_Li256ELb0ELb0ELi2EEENS1_25SingleTileBwdLPTSchedulerILb0ELi128ELb1EEEEEEEEEvNT_6ParamsE$_ZN4cute3eso3ESOILb1ELb0EJNS_6LayoutINS_5tupleIJNS3_IJNS_1CILi8EEENS4_ILi1EEEEEENS4_ILi2EEES6_EEENS3_IJNS3_IJS6_NS4_ILi0EEEEEENS4_ILi2048EEESA_EEEEEiEEC2ERKSE_RKi)
$_ZN7cutlass13device_kernelIN5flash19enable_sm80_to_sm89INS1_16FlashAttnBwdSm80INS1_25CollectiveMainloopBwdSm80ILi2ELi2EN4cute5tupleIJNS5_1CILi64EEENS7_ILi128EEES8_EEENS_10bfloat16_tEfNS_4arch4Sm80ELb1ELb0ELb1ELb0ELb1ELb0ELb0ELb0ELi2ELi2ELi4ELi2ELb1EEENS1_21CollectiveEpilogueBwdISA_SB_SD_Li256ELb0ELb0ELi2EEENS1_25SingleTileBwdLPTSchedulerILb0ELi128ELb1EEEEEEEEEvNT_6ParamsE$_ZN4cute3eso3ESOILb1ELb0EJNS_6LayoutINS_5tupleIJNS3_IJNS_1CILi8EEENS4_ILi1EEEEEENS4_ILi2EEES6_EEENS3_IJNS3_IJS6_NS4_ILi0EEEEEENS4_ILi2048EEESA_EEEEEiEEC2ERKSE_RKi:
[----:B------:R-:W-:Y:S02]  /*8420*/  IADD3 R6, R4, -c[0x0][0x20], RZ ;  /* 0x8000080004067a10 */ /* 0x000fe40007ffe0ff */
[----:B------:R-:W-:-:S03]  /*8430*/  MOV R9, 0x0 ;  /* 0x0000000000097802 */ /* 0x000fc60000000f00 */
[----:B------:R1:W-:Y:S01]  /*8440*/  STL [R6], R7 ;  /* 0x0000000706007387 */ /* 0x0003e20000100800 */
[----:B------:R-:W-:Y:S05]  /*8450*/  RET.REL.NODEC R8 `(_ZN7cutlass13device_kernelIN5flash19enable_sm80_to_sm89INS1_16FlashAttnBwdSm80INS1_25CollectiveMainloopBwdSm80ILi2ELi2EN4cute5tupleIJNS5_1CILi64EEENS7_ILi128EEES8_EEENS_10bfloat16_tEfNS_4arch4Sm80ELb1ELb0ELb1ELb0ELb1ELb0ELb0ELb0ELi2ELi2ELi4ELi2ELb1EEENS1_21CollectiveEpilogueBwdISA_SB_SD_Li256ELb0ELb0ELi2EEENS1_25SingleTileBwdLPTSchedulerILb0ELi128ELb1EEEEEEEEEvNT_6ParamsE) ;  /* 0xffff7ba008007950 */ /* 0x000fea0003c3ffff */
        .type           $_ZN7cutlass13device_kernelIN5flash19enable_sm80_to_sm89INS1_16FlashAttnBwdSm80INS1_25CollectiveMainloopBwdSm80ILi2ELi2EN4cute5tupleIJNS5_1CILi64EEENS7_ILi128EEES8_EEENS_10bfloat16_tEfNS_4arch4Sm80ELb1ELb0ELb1ELb0ELb1ELb0ELb0ELb0ELi2ELi2ELi4ELi2ELb1EEENS1_21CollectiveEpilogueBwdISA_SB_SD_Li256ELb0ELb0ELi2EEENS1_25SingleTileBwdLPTSchedulerILb0ELi128ELb1EEEEEEEEEvNT_6ParamsE$_ZN4cute5tupleIJNS0_IJNS0_IJNS_1CILi8EEENS1_ILi1EEEEEENS1_ILi2EEES3_EEENS0_IJNS0_IJS3_NS1_ILi0EEEEEElS7_EEEEEC2ERKS6_RKS9_,@function
        .size           $_ZN7cutlass13device_kernelIN5flash19enable_sm80_to_sm89INS1_16FlashAttnBwdSm80INS1_25CollectiveMainloopBwdSm80ILi2ELi2EN4cute5tupleIJNS5_1CILi64EEENS7_ILi128EEES8_EEENS_10bfloat16_tEfNS_4arch4Sm80ELb1ELb0ELb1ELb0ELb1ELb0ELb0ELb0ELi2ELi2ELi4ELi2ELb1EEENS1_21CollectiveEpilogueBwdISA_SB_SD_Li256ELb0ELb0ELi2EEENS1_25SingleTileBwdLPTSchedulerILb0ELi128ELb1EEEEEEEEEvNT_6ParamsE$_ZN4cute5tupleIJNS0_IJNS0_IJNS_1CILi8EEENS1_ILi1EEEEEENS1_ILi2EEES3_EEENS0_IJNS0_IJS3_NS1_ILi0EEEEEElS7_EEEEEC2ERKS6_RKS9_,($_ZN7cutlass13device_kernelIN5flash19enable_sm80_to_sm89INS1_16FlashAttnBwdSm80INS1_25CollectiveMainloopBwdSm80ILi2ELi2EN4cute5tupleIJNS5_1CILi64EEENS7_ILi128EEES8_EEENS_10bfloat16_tEfNS_4arch4Sm80ELb1ELb0ELb1ELb0ELb1ELb0ELb0ELb0ELi2ELi2ELi4ELi2ELb1EEENS1_21CollectiveEpilogueBwdISA_SB_SD_Li256ELb0ELb0ELi2EEENS1_25SingleTileBwdLPTSchedulerILb0ELi128ELb1EEEEEEEEEvNT_6ParamsE$_ZN4cute5tupleIJNS_15ArithmeticTupleIJNS_1CILi0EEEiEEEEEC2ERKS4_ - $_ZN7cutlass13device_kernelIN5flash19enable_sm80_to_sm89INS1_16FlashAttnBwdSm80INS1_25CollectiveMainloopBwdSm80ILi2ELi2EN4cute5tupleIJNS5_1CILi64EEENS7_ILi128EEES8_EEENS_10bfloat16_tEfNS_4arch4Sm80ELb1ELb0ELb1ELb0ELb1ELb0ELb0ELb0ELi2ELi2ELi4ELi2ELb1EEENS1_21CollectiveEpilogueBwdISA_SB_SD_Li256ELb0ELb0ELi2EEENS1_25SingleTileBwdLPTSchedulerILb0ELi128ELb1EEEEEEEEEvNT_6ParamsE$_ZN4cute5tupleIJNS0_IJNS0_IJNS_1CILi8EEENS1_ILi1EEEEEENS1_ILi2EEES3_EEENS0_IJNS0_IJS3_NS1_ILi0EEEEEElS7_EEEEEC2ERKS6_RKS9_)
$_ZN7cutlass13device_kernelIN5flash19enable_sm80_to_sm89INS1_16FlashAttnBwdSm80INS1_25CollectiveMainloopBwdSm80ILi2ELi2EN4cute5tupleIJNS5_1CILi64EEENS7_ILi128EEES8_EEENS_10bfloat16_tEfNS_4arch4Sm80ELb1ELb0ELb1ELb0ELb1ELb0ELb0ELb0ELi2ELi2ELi4ELi2ELb1EEENS1_21CollectiveEpilogueBwdISA_SB_SD_Li256ELb0ELb0ELi2EEENS1_25SingleTileBwdLPTSchedulerILb0ELi128ELb1EEEEEEEEEvNT_6ParamsE$_ZN4cute5tupleIJNS0_IJNS0_IJNS_1CILi8EEENS1_ILi1EEEEEENS1_ILi2EEES3_EEENS0_IJNS0_IJS3_NS1_ILi0EEEEEElS7_EEEEEC2ERKS6_RKS9_:
[----:B------:R-:W-:Y:S02]  /*8460*/  MOV R10, 0x8480 ;  /* 0x00008480000a7802 */ /* 0x000fe40000000f00 */
[----:B------:R-:W-:Y:S05]  /*8470*/  CALL.REL.NOINC `($_ZN7cutlass13device_kernelIN5flash19enable_sm80_to_sm89INS1_16FlashAttnBwdSm80INS1_25CollectiveMainloopBwdSm80ILi2ELi2EN4cute5tupleIJNS5_1CILi64EEENS7_ILi128EEES8_EEENS_10bfloat16_tEfNS_4arch4Sm80ELb1ELb0ELb1ELb0ELb1ELb0ELb0ELb0ELi2ELi2ELi4ELi2ELb1EEENS1_21CollectiveEpilogueBwdISA_SB_SD_Li256ELb0ELb0ELi2EEENS1_25SingleTileBwdLPTSchedulerILb0ELi128ELb1EEEEEEEEEvNT_6ParamsE$_ZN4cute3eso3ESOILb1ELb0EJNS_5tupleIJNS2_IJNS_1CILi8EEENS3_ILi1EEEEEENS3_ILi2EEES5_EEENS2_IJNS2_IJS5_NS3_ILi0EEEEEElS9_EEEEEC2ERKS8_RKSB_) ;  /* 0xfffffb9000007944 */ /* 0x000fea0003c3ffff */
[----:B------:R-:W-:-:S04]  /*8480*/  MOV R9, 0x0 ;  /* 0x0000000000097802 */ /* 0x000fc80000000f00 */
[----:B------:R-:W-:Y:S05]  /*8490*/  RET.REL.NODEC R8 `(_ZN7cutlass13device_kernelIN5flash19enable_sm80_to_sm89INS1_16FlashAttnBwdSm80INS1_25CollectiveMainloopBwdSm80ILi2ELi2EN4cute5tupleIJNS5_1CILi64EEENS7_ILi128EEES8_EEENS_10bfloat16_tEfNS_4arch4Sm80ELb1ELb0ELb1ELb0ELb1ELb0ELb0ELb0ELi2ELi2ELi4ELi2ELb1EEENS1_21CollectiveEpilogueBwdISA_SB_SD_Li256ELb0ELb0ELi2EEENS1_25SingleTileBwdLPTSchedulerILb0ELi128ELb1EEEEEEEEEvNT_6ParamsE) ;  /* 0xffff7b6008007950 */ /* 0x000fea0003c3ffff */
        .type           $_ZN7cutlass13device_kernelIN5flash19enable_sm80_to_sm89INS1_16FlashAttnBwdSm80INS1_25CollectiveMainloopBwdSm80ILi2ELi2EN4cute5tupleIJNS5_1CILi64EEENS7_ILi128EEES8_EEENS_10bfloat16_tEfNS_4arch4Sm80ELb1ELb0ELb1ELb0ELb1ELb0ELb0ELb0ELi2ELi2ELi4ELi2ELb1EEENS1_21CollectiveEpilogueBwdISA_SB_SD_Li256ELb0ELb0ELi2EEENS1_25SingleTileBwdLPTSchedulerILb0ELi128ELb1EEEEEEEEEvNT_6ParamsE$_ZN4cute5tupleIJNS_15ArithmeticTupleIJNS_1CILi0EEEiEEEEEC2ERKS4_,@function
        .size           $_ZN7cutlass13device_kernelIN5flash19enable_sm80_to_sm89INS1_16FlashAttnBwdSm80INS1_25CollectiveMainloopBwdSm80ILi2ELi2EN4cute5tupleIJNS5_1CILi64EEENS7_ILi128EEES8_EEENS_10bfloat16_tEfNS_4arch4Sm80ELb1ELb0ELb1ELb0ELb1ELb0ELb0ELb0ELi2ELi2ELi4ELi2ELb1EEENS1_21CollectiveEpilogueBwdISA_SB_SD_Li256ELb0ELb0ELi2EEENS1_25SingleTileBwdLPTSchedulerILb0ELi128ELb1EEEEEEEEEvNT_6ParamsE$_ZN4cute5tupleIJNS_15ArithmeticTupleIJNS_1CILi0EEEiEEEEEC2ERKS4_,($_ZN7cutlass13device_kernelIN5flash19enable_sm80_to_sm89INS1_16FlashAttnBwdSm80INS1_25CollectiveMainloopBwdSm80ILi2ELi2EN4cute5tupleIJNS5_1CILi64EEENS7_ILi128EEES8_EEENS_10bfloat16_tEfNS_4arch4Sm80ELb1ELb0ELb1ELb0ELb1ELb0ELb0ELb0ELi2ELi2ELi4ELi2ELb1EEENS1_21CollectiveEpilogueBwdISA_SB_SD_Li256ELb0ELb0ELi2EEENS1_25SingleTileBwdLPTSchedulerILb0ELi128ELb1EEEEEEEEEvNT_6ParamsE$_ZN4cute5tupleIJNS_15ArithmeticTupleIJiEEEEEC2ERKS2_ - $_ZN7cutlass13device_kernelIN5flash19enable_sm80_to_sm89INS1_16FlashAttnBwdSm80INS1_25CollectiveMainloopBwdSm80ILi2ELi2EN4cute5tupleIJNS5_1CILi64EEENS7_ILi128EEES8_EEENS_10bfloat16_tEfNS_4arch4Sm80ELb1ELb0ELb1ELb0ELb1ELb0ELb0ELb0ELi2ELi2ELi4ELi2ELb1EEENS1_21CollectiveEpilogueBwdISA_SB_SD_Li256ELb0ELb0ELi2EEENS1_25SingleTileBwdLPTSchedulerILb0ELi128ELb1EEEEEEEEEvNT_6ParamsE$_ZN4cute5tupleIJNS_15ArithmeticTupleIJNS_1CILi0EEEiEEEEEC2ERKS4_)
$_ZN7cutlass13device_kernelIN5flash19enable_sm80_to_sm89INS1_16FlashAttnBwdSm80INS1_25CollectiveMainloopBwdSm80ILi2ELi2EN4cute5tupleIJNS5_1CILi64EEENS7_ILi128EEES8_EEENS_10bfloat16_tEfNS_4arch4Sm80ELb1ELb0ELb1ELb0ELb1ELb0ELb0ELb0ELi2ELi2ELi4ELi2ELb1EEENS1_21CollectiveEpilogueBwdISA_SB_SD_Li256ELb0ELb0ELi2EEENS1_25SingleTileBwdLPTSchedulerILb0ELi128ELb1EEEEEEEEEvNT_6ParamsE$_ZN4cute5tupleIJNS_15ArithmeticTupleIJNS_1CILi0EEEiEEEEEC2ERKS4_:
[----:B------:R-:W-:Y:S02]  /*84a0*/  MOV R10, 0x84c0 ;  /* 0x000084c0000a7802 */ /* 0x000fe40000000f00 */
[----:B------:R-:W-:Y:S05]  /*84b0*/  CALL.REL.NOINC `($_ZN7cutlass13device_kernelIN5flash19enable_sm80_to_sm89INS1_16FlashAttnBwdSm80INS1_25CollectiveMainloopBwdSm80ILi2ELi2EN4cute5tupleIJNS5_1CILi64EEENS7_ILi128EEES8_EEENS_10bfloat16_tEfNS_4arch4Sm80ELb1ELb0ELb1ELb0ELb1ELb0ELb0ELb0ELi2ELi2ELi4ELi2ELb1EEENS1_21CollectiveEpilogueBwdISA_SB_SD_Li256ELb0ELb0ELi2EEENS1_25SingleTileBwdLPTSchedulerILb0ELi128ELb1EEEEEEEEEvNT_6ParamsE$_ZN4cute3eso3ESOILb0ELb1EJNS_15ArithmeticTupleIJNS_1CILi0EEEiEEEEEC2ERKS5_) ;  /* 0xfffff56000007944 */ /* 0x000fea0003c3ffff */
[----:B------:R-:W-:-:S04]  /*84c0*/  MOV R17, 0x0 ;  /* 0x0000000000117802 */ /* 0x000fc80000000f00 */
[----:B------:R-:W-:Y:S05]  /*84d0*/  RET.REL.NODEC R16 `(_ZN7cutlass13device_kernelIN5flash19enable_sm80_to_sm89INS1_16FlashAttnBwdSm80INS1_25CollectiveMainloopBwdSm80ILi2ELi2EN4cute5tupleIJNS5_1CILi64EEENS7_ILi128EEES8_EEENS_10bfloat16_tEfNS_4arch4Sm80ELb1ELb0ELb1ELb0ELb1ELb0ELb0ELb0ELi2ELi2ELi4ELi2ELb1EEENS1_21CollectiveEpilogueBwdISA_SB_SD_Li256ELb0ELb0ELi2EEENS1_25SingleTileBwdLPTSchedulerILb0ELi128ELb1EEEEEEEEEvNT_6ParamsE) ;  /* 0xffff7b2010007950 */ /* 0x000fea0003c3ffff */
        .type           $_ZN7cutlass13device_kernelIN5flash19enable_sm80_to_sm89INS1_16FlashAttnBwdSm80INS1_25CollectiveMainloopBwdSm80ILi2ELi2EN4cute5tupleIJNS5_1CILi64EEENS7_ILi128EEES8_EEENS_10bfloat16_tEfNS_4arch4Sm80ELb1ELb0ELb1ELb0ELb1ELb0ELb0ELb0ELi2ELi2ELi4ELi2ELb1EEENS1_21CollectiveEpilogueBwdISA_SB_SD_Li256ELb0ELb0ELi2EEENS1_25SingleTileBwdLPTSchedulerILb0ELi128ELb1EEEEEEEEEvNT_6ParamsE$_ZN4cute5tupleIJNS_15ArithmeticTupleIJiEEEEEC2ERKS2_,@function
        .size           $_ZN7cutlass13device_kernelIN5flash19enable_sm80_to_sm89INS1_16FlashAttnBwdSm80INS1_25CollectiveMainloopBwdSm80ILi2ELi2EN4cute5tupleIJNS5_1CILi64EEENS7_ILi128EEES8_EEENS_10bfloat16_tEfNS_4arch4Sm80ELb1ELb0ELb1ELb0ELb1ELb0ELb0ELb0ELi2ELi2ELi4ELi2ELb1EEENS1_21CollectiveEpilogueBwdISA_SB_SD_Li256ELb0ELb0ELi2EEENS1_25SingleTileBwdLPTSchedulerILb0ELi128ELb1EEEEEEEEEvNT_6ParamsE$_ZN4cute5tupleIJNS_15ArithmeticTupleIJiEEEEEC2ERKS2_,($_ZN7cutlass13device_kernelIN5flash19enable_sm80_to_sm89INS1_16FlashAttnBwdSm80INS1_25CollectiveMainloopBwdSm80ILi2ELi2EN4cute5tupleIJNS5_1CILi64EEENS7_ILi128EEES8_EEENS_10bfloat16_tEfNS_4arch4Sm80ELb1ELb0ELb1ELb0ELb1ELb0ELb0ELb0ELi2ELi2ELi4ELi2ELb1EEENS1_21CollectiveEpilogueBwdISA_SB_SD_Li256ELb0ELb0ELi2EEENS1_25SingleTileBwdLPTSchedulerILb0ELi128ELb1EEEEEEEEEvNT_6ParamsE$_ZN4cute5tupleIJNS_15ArithmeticTupleIJiiEEEEEC2ERKS2_ - $_ZN7cutlass13device_kernelIN5flash19enable_sm80_to_sm89INS1_16FlashAttnBwdSm80INS1_25CollectiveMainloopBwdSm80ILi2ELi2EN4cute5tupleIJNS5_1CILi64EEENS7_ILi128EEES8_EEENS_10bfloat16_tEfNS_4arch4Sm80ELb1ELb0ELb1ELb0ELb1ELb0ELb0ELb0ELi2ELi2ELi4ELi2ELb1EEENS1_21CollectiveEpilogueBwdISA_SB_SD_Li256ELb0ELb0ELi2EEENS1_25SingleTileBwdLPTSchedulerILb0ELi128ELb1EEEEEEEEEvNT_6ParamsE$_ZN4cute5tupleIJNS_15ArithmeticTupleIJiEEEEEC2ERKS2_)
$_ZN7cutlass13device_kernelIN5flash19enable_sm80_to_sm89INS1_16FlashAttnBwdSm80INS1_25CollectiveMainloopBwdSm80ILi2ELi2EN4cute5tupleIJNS5_1CILi64EEENS7_ILi128EEES8_EEENS_10bfloat16_tEfNS_4arch4Sm80ELb1ELb0ELb1ELb0ELb1ELb0ELb0ELb0ELi2ELi2ELi4ELi2ELb1EEENS1_21CollectiveEpilogueBwdISA_SB_SD_Li256ELb0ELb0ELi2EEENS1_25SingleTileBwdLPTSchedulerILb0ELi128ELb1EEEEEEEEEvNT_6ParamsE$_ZN4cute5tupleIJNS_15ArithmeticTupleIJiEEEEEC2ERKS2_:
[----:B------:R-:W-:Y:S02]  /*84e0*/  MOV R8, 0x8500 ;  /* 0x0000850000087802 */ /* 0x000fe40000000f00 */
[----:B------:R-:W-:Y:S05]  /*84f0*/  CALL.REL.NOINC `($_ZN7cutlass13device_kernelIN5flash19enable_sm80_to_sm89INS1_16FlashAttnBwdSm80INS1_25CollectiveMainloopBwdSm80ILi2ELi2EN4cute5tupleIJNS5_1CILi64EEENS7_ILi128EEES8_EEENS_10bfloat16_tEfNS_4arch4Sm80ELb1ELb0ELb1ELb0ELb1ELb0ELb0ELb0ELi2ELi2ELi4ELi2ELb1EEENS1_21CollectiveEpilogueBwdISA_SB_SD_Li256ELb0ELb0ELi2EEENS1_25SingleTileBwdLPTSchedulerILb0ELi128ELb1EEEEEEEEEvNT_6ParamsE$_ZN4cute3eso3ESOILb0ELb1EJNS_15ArithmeticTupleIJiEEEEEC2ERKS3_) ;  /* 0xfffff56000007944 */ /* 0x000fea0003c3ffff */
[----:B------:R-:W-:-:S04]  /*8500*/  MOV R11, 0x0 ;  /* 0x00000000000b7802 */ /* 0x000fc80000000f00 */
[----:B------:R-:W-:Y:S05]  /*8510*/  RET.REL.NODEC R10 `(_ZN7cutlass13device_kernelIN5flash19enable_sm80_to_sm89INS1_16FlashAttnBwdSm80INS1_25CollectiveMainloopBwdSm80ILi2ELi2EN4cute5tupleIJNS5_1CILi64EEENS7_ILi128EEES8_EEENS_10bfloat16_tEfNS_4arch4Sm80ELb1ELb0ELb1ELb0ELb1ELb0ELb0ELb0ELi2ELi2ELi4ELi2ELb1EEENS1_21CollectiveEpilogueBwdISA_SB_SD_Li256ELb0ELb0ELi2EEENS1_25SingleTileBwdLPTSchedulerILb0ELi128ELb1EEEEEEEEEvNT_6ParamsE) ;  /* 0xffff7ae00a007950 */ /* 0x000fea0003c3ffff */
        .type           $_ZN7cutlass13device_kernelIN5flash19enable_sm80_to_sm89INS1_16FlashAttnBwdSm80INS1_25CollectiveMainloopBwdSm80ILi2ELi2EN4cute5tupleIJNS5_1CILi64EEENS7_ILi128EEES8_EEENS_10bfloat16_tEfNS_4arch4Sm80ELb1ELb0ELb1ELb0ELb1ELb0ELb0ELb0ELi2ELi2ELi4ELi2ELb1EEENS1_21CollectiveEpilogueBwdISA_SB_SD_Li256ELb0ELb0ELi2EEENS1_25SingleTileBwdLPTSchedulerILb0ELi128ELb1EEEEEEEEEvNT_6ParamsE$_ZN4cute5tupleIJNS_15ArithmeticTupleIJiiEEEEEC2ERKS2_,@function
        .size           $_ZN7cutlass13device_kernelIN5flash19enable_sm80_to_sm89INS1_16FlashAttnBwdSm80INS1_25CollectiveMainloopBwdSm80ILi2ELi2EN4cute5tupleIJNS5_1CILi64EEENS7_ILi128EEES8_EEENS_10bfloat16_tEfNS_4arch4Sm80ELb1ELb0ELb1ELb0ELb1ELb0ELb0ELb0ELi2ELi2ELi4ELi2ELb1EEENS1_21CollectiveEpilogueBwdISA_SB_SD_Li256ELb0ELb0ELi2EEENS1_25SingleTileBwdLPTSchedulerILb0ELi128ELb1EEEEEEEEEvNT_6ParamsE$_ZN4cute5tupleIJNS_15ArithmeticTupleIJiiEEEEEC2ERKS2_,($_ZN7cutlass13device_kernelIN5flash19enable_sm80_to_sm89INS1_16FlashAttnBwdSm80INS1_25CollectiveMainloopBwdSm80ILi2ELi2EN4cute5tupleIJNS5_1CILi64EEENS7_ILi128EEES8_EEENS_10bfloat16_tEfNS_4arch4Sm80ELb1ELb0ELb1ELb0ELb1ELb0ELb0ELb0ELi2ELi2ELi4ELi2ELb1EEENS1_21CollectiveEpilogueBwdISA_SB_SD_Li256ELb0ELb0ELi2EEENS1_25SingleTileBwdLPTSchedulerILb0ELi128ELb1EEEEEEEEEvNT_6ParamsE$_ZN4cute5tupleIJNS_15ArithmeticTupleIJiiEEEiiiEEC2ERKS2_RKiS7_S7_ - $_ZN7cutlass13device_kernelIN5flash19enable_sm80_to_sm89INS1_16FlashAttnBwdSm80INS1_25CollectiveMainloopBwdSm80ILi2ELi2EN4cute5tupleIJNS5_1CILi64EEENS7_ILi128EEES8_EEENS_10bfloat16_tEfNS_4arch4Sm80ELb1ELb0ELb1ELb0ELb1ELb0ELb0ELb0ELi2ELi2ELi4ELi2ELb1EEENS1_21CollectiveEpilogueBwdISA_SB_SD_Li256ELb0ELb0ELi2EEENS1_25SingleTileBwdLPTSchedulerILb0ELi128ELb1EEEEEEEEEvNT_6ParamsE$_ZN4cute5tupleIJNS_15ArithmeticTupleIJiiEEEEEC2ERKS2_)
$_ZN7cutlass13device_kernelIN5flash19enable_sm80_to_sm89INS1_16FlashAttnBwdSm80INS1_25CollectiveMainloopBwdSm80ILi2ELi2EN4cute5tupleIJNS5_1CILi64EEENS7_ILi128EEES8_EEENS_10bfloat16_tEfNS_4arch4Sm80ELb1ELb0ELb1ELb0ELb1ELb0ELb0ELb0ELi2ELi2ELi4ELi2ELb1EEENS1_21CollectiveEpilogueBwdISA_SB_SD_Li256ELb0ELb0ELi2EEENS1_25SingleTileBwdLPTSchedulerILb0ELi128ELb1EEEEEEEEEvNT_6ParamsE$_ZN4cute5tupleIJNS_15ArithmeticTupleIJiiEEEEEC2ERKS2_:
[----:B------:R-:W-:Y:S02]  /*8520*/  MOV R8, 0x8540 ;  /* 0x0000854000087802 */ /* 0x000fe40000000f00 */
[----:B------:R-:W-:Y:S05]  /*8530*/  CALL.REL.NOINC `($_ZN7cutlass13device_kernelIN5flash19enable_sm80_to_sm89INS1_16FlashAttnBwdSm80INS1_25CollectiveMainloopBwdSm80ILi2ELi2EN4cute5tupleIJNS5_1CILi64EEENS7_ILi128EEES8_EEENS_10bfloat16_tEfNS_4arch4Sm80ELb1ELb0ELb1ELb0ELb1ELb0ELb0ELb0ELi2ELi2ELi4ELi2ELb1EEENS1_21CollectiveEpilogueBwdISA_SB_SD_Li256ELb0ELb0ELi2EEENS1_25SingleTileBwdLPTSchedulerILb0ELi128ELb1EEEEEEEEEvNT_6ParamsE$_ZN4cute3eso3ESOILb0ELb1EJNS_15ArithmeticTupleIJiiEEEEEC2ERKS3_) ;  /* 0xfffff57000007944 */ /* 0x000fea0003c3ffff */
[----:B------:R-:W-:-:S04]  /*8540*/  MOV R11, 0x0 ;  /* 0x00000000000b7802 */ /* 0x000fc80000000f00 */
[----:B------:R-:W-:Y:S05]  /*8550*/  RET.REL.NODEC R10 `(_ZN7cutlass13device_kernelIN5flash19enable_sm80_to_sm89INS1_16FlashAttnBwdSm80INS1_25CollectiveMainloopBwdSm80ILi2ELi2EN4cute5tupleIJNS5_1CILi64EEENS7_ILi128EEES8_EEENS_10bfloat16_tEfNS_4arch4Sm80ELb1ELb0ELb1ELb0ELb1ELb0ELb0ELb0ELi2ELi2ELi4ELi2ELb1EEENS1_21CollectiveEpilogueBwdISA_SB_SD_Li256ELb0ELb0ELi2EEENS1_25SingleTileBwdLPTSchedulerILb0ELi128ELb1EEEEEEEEEvNT_6ParamsE) ;  /* 0xffff7aa00a007950 */ /* 0x000fea0003c3ffff */
        .type           $_ZN7cutlass13device_kernelIN5flash19enable_sm80_to_sm89INS1_16FlashAttnBwdSm80INS1_25CollectiveMainloopBwdSm80ILi2ELi2EN4cute5tupleIJNS5_1CILi64EEENS7_ILi128EEES8_EEENS_10bfloat16_tEfNS_4arch4Sm80ELb1ELb0ELb1ELb0ELb1ELb0ELb0ELb0ELi2ELi2ELi4ELi2ELb1EEENS1_21CollectiveEpilogueBwdISA_SB_SD_Li256ELb0ELb0ELi2EEENS1_25SingleTileBwdLPTSchedulerILb0ELi128ELb1EEEEEEEEEvNT_6ParamsE$_ZN4cute5tupleIJNS_15ArithmeticTupleIJiiEEEiiiEEC2ERKS2_RKiS7_S7_,@function
        .size           $_ZN7cutlass13device_kernelIN5flash19enable_sm80_to_sm89INS1_16FlashAttnBwdSm80INS1_25CollectiveMainloopBwdSm80ILi2ELi2EN4cute5tupleIJNS5_1CILi64EEENS7_ILi128EEES8_EEENS_10bfloat16_tEfNS_4arch4Sm80ELb1ELb0ELb1ELb0ELb1ELb0ELb0ELb0ELi2ELi2ELi4ELi2ELb1EEENS1_21CollectiveEpilogueBwdISA_SB_SD_Li256ELb0ELb0ELi2EEENS1_25SingleTileBwdLPTSchedulerILb0ELi128ELb1EEEEEEEEEvNT_6ParamsE$_ZN4cute5tupleIJNS_15ArithmeticTupleIJiiEEEiiiEEC2ERKS2_RKiS7_S7_,($_ZN7cutlass13device_kernelIN5flash19enable_sm80_to_sm89INS1_16FlashAttnBwdSm80INS1_25CollectiveMainloopBwdSm80ILi2ELi2EN4cute5tupleIJNS5_1CILi64EEENS7_ILi128EEES8_EEENS_10bfloat16_tEfNS_4arch4Sm80ELb1ELb0ELb1ELb0ELb1ELb0ELb0ELb0ELi2ELi2ELi4ELi2ELb1EEENS1_21CollectiveEpilogueBwdISA_SB_SD_Li256ELb0ELb0ELi2EEENS1_25SingleTileBwdLPTSchedulerILb0ELi128ELb1EEEEEEEEEvNT_6ParamsE$_ZN4cute5tupleIJNS_1CILi0EEES2_S2_iEEC2ERKS2_S5_S5_RKi - $_ZN7cutlass13device_kernelIN5flash19enable_sm80_to_sm89INS1_16FlashAttnBwdSm80INS1_25CollectiveMainloopBwdSm80ILi2ELi2EN4cute5tupleIJNS5_1CILi64EEENS7_ILi128EEES8_EEENS_10bfloat16_tEfNS_4arch4Sm80ELb1ELb0ELb1ELb0ELb1ELb0ELb0ELb0ELi2ELi2ELi4ELi2ELb1EEENS1_21CollectiveEpilogueBwdISA_SB_SD_Li256ELb0ELb0ELi2EEENS1_25SingleTileBwdLPTSchedulerILb0ELi128ELb1EEEEEEEEEvNT_6ParamsE$_ZN4cute5tupleIJNS_15ArithmeticTupleIJiiEEEiiiEEC2ERKS2_RKiS7_S7_)
$_ZN7cutlass13device_kernelIN5flash19enable_sm80_to_sm89INS1_16FlashAttnBwdSm80INS1_25CollectiveMainloopBwdSm80ILi2ELi2EN4cute5tupleIJNS5_1CILi64EEENS7_ILi128EEES8_EEENS_10bfloat16_tEfNS_4arch4Sm80ELb1ELb0ELb1ELb0ELb1ELb0ELb0ELb0ELi2ELi2ELi4ELi2ELb1EEENS1_21CollectiveEpilogueBwdISA_SB_SD_Li256ELb0ELb0ELi2EEENS1_25SingleTileBwdLPTSchedulerILb0ELi128ELb1EEEEEEEEEvNT_6ParamsE$_ZN4cute5tupleIJNS_15ArithmeticTupleIJiiEEEiiiEEC2ERKS2_RKiS7_S7_:
[----:B------:R-:W-:Y:S02]  /*8560*/  MOV R18, 0x8580 ;  /* 0x0000858000127802 */ /* 0x000fe40000000f00 */
[----:B------:R-:W-:Y:S05]  /*8570*/  CALL.REL.NOINC `($_ZN7cutlass13device_kernelIN5flash19enable_sm80_to_sm89INS1_16FlashAttnBwdSm80INS1_25CollectiveMainloopBwdSm80ILi2ELi2EN4cute5tupleIJNS5_1CILi64EEENS7_ILi128EEES8_EEENS_10bfloat16_tEfNS_4arch4Sm80ELb1ELb0ELb1ELb0ELb1ELb0ELb0ELb0ELi2ELi2ELi4ELi2ELb1EEENS1_21CollectiveEpilogueBwdISA_SB_SD_Li256ELb0ELb0ELi2EEENS1_25SingleTileBwdLPTSchedulerILb0ELi128ELb1EEEEEEEEEvNT_6ParamsE$_ZN4cute3eso3ESOILb0ELb0EJNS_15ArithmeticTupleIJiiEEEiiiEEC2ERKS3_RKiS8_S8_) ;  /* 0xfffff16000007944 */ /* 0x000fea0003c3ffff */
[----:B------:R-:W-:-:S04]  /*8580*/  MOV R45, 0x0 ;  /* 0x00000000002d7802 */ /* 0x000fc80000000f00 */
[----:B------:R-:W-:Y:S05]  /*8590*/  RET.REL.NODEC R44 `(_ZN7cutlass13device_kernelIN5flash19enable_sm80_to_sm89INS1_16FlashAttnBwdSm80INS1_25CollectiveMainloopBwdSm80ILi2ELi2EN4cute5tupleIJNS5_1CILi64EEENS7_ILi128EEES8_EEENS_10bfloat16_tEfNS_4arch4Sm80ELb1ELb0ELb1ELb0ELb1ELb0ELb0ELb0ELi2ELi2ELi4ELi2ELb1EEENS1_21CollectiveEpilogueBwdISA_SB_SD_Li256ELb0ELb0ELi2EEENS1_25SingleTileBwdLPTSchedulerILb0ELi128ELb1EEEEEEEEEvNT_6ParamsE) ;  /* 0xffff7a602c007950 */ /* 0x000fea0003c3ffff */
        .type           $_ZN7cutlass13device_kernelIN5flash19enable_sm80_to_sm89INS1_16FlashAttnBwdSm80INS1_25CollectiveMainloopBwdSm80ILi2ELi2EN4cute5tupleIJNS5_1CILi64EEENS7_ILi128EEES8_EEENS_10bfloat16_tEfNS_4arch4Sm80ELb1ELb0ELb1ELb0ELb1ELb0ELb0ELb0ELi2ELi2ELi4ELi2ELb1EEENS1_21CollectiveEpilogueBwdISA_SB_SD_Li256ELb0ELb0ELi2EEENS1_25SingleTileBwdLPTSchedulerILb0ELi128ELb1EEEEEEEEEvNT_6ParamsE$_ZN4cute5tupleIJNS_1CILi0EEES2_S2_iEEC2ERKS2_S5_S5_RKi,@function
        .size           $_ZN7cutlass13device_kernelIN5flash19enable_sm80_to_sm89INS1_16FlashAttnBwdSm80INS1_25CollectiveMainloopBwdSm80ILi2ELi2EN4cute5tupleIJNS5_1CILi64EEENS7_ILi128EEES8_EEENS_10bfloat16_tEfNS_4arch4Sm80ELb1ELb0ELb1ELb0ELb1ELb0ELb0ELb0ELi2ELi2ELi4ELi2ELb1EEENS1_21CollectiveEpilogueBwdISA_SB_SD_Li256ELb0ELb0ELi2EEENS1_25SingleTileBwdLPTSchedulerILb0ELi128ELb1EEEEEEEEEvNT_6ParamsE$_ZN4cute5tupleIJNS_1CILi0EEES2_S2_iEEC2ERKS2_S5_S5_RKi,($_ZN7cutlass13device_kernelIN5flash19enable_sm80_to_sm89INS1_16FlashAttnBwdSm80INS1_25CollectiveMainloopBwdSm80ILi2ELi2EN4cute5tupleIJNS5_1CILi64EEENS7_ILi128EEES8_EEENS_10bfloat16_tEfNS_4arch4Sm80ELb1ELb0ELb1ELb0ELb1ELb0ELb0ELb0ELi2ELi2ELi4ELi2ELb1EEENS1_21CollectiveEpilogueBwdISA_SB_SD_Li256ELb0ELb0ELi2EEENS1_25SingleTileBwdLPTSchedulerILb0ELi128ELb1EEEEEEEEEvNT_6ParamsE$_ZN4cute5tupleIJNS_1CILi0EEES2_iEEC2ERKS2_S5_RKi - $_ZN7cutlass13device_kernelIN5flash19enable_sm80_to_sm89INS1_16FlashAttnBwdSm80INS1_25CollectiveMainloopBwdSm80ILi2ELi2EN4cute5tupleIJNS5_1CILi64EEENS7_ILi128EEES8_EEENS_10bfloat16_tEfNS_4arch4Sm80ELb1ELb0ELb1ELb0ELb1ELb0ELb0ELb0ELi2ELi2ELi4ELi2ELb1EEENS1_21CollectiveEpilogueBwdISA_SB_SD_Li256ELb0ELb0ELi2EEENS1_25SingleTileBwdLPTSchedulerILb0ELi128ELb1EEEEEEEEEvNT_6ParamsE$_ZN4cute5tupleIJNS_1CILi0EEES2_S2_iEEC2ERKS2_S5_S5_RKi)
$_ZN7cutlass13device_kernelIN5flash19enable_sm80_to_sm89INS1_16FlashAttnBwdSm80INS1_25CollectiveMainloopBwdSm80ILi2ELi2EN4cute5tupleIJNS5_1CILi64EEENS7_ILi128EEES8_EEENS_10bfloat16_tEfNS_4arch4Sm80ELb1ELb0ELb1ELb0ELb1ELb0ELb0ELb0ELi2ELi2ELi4ELi2ELb1EEENS1_21CollectiveEpilogueBwdISA_SB_SD_Li256ELb0ELb0ELi2EEENS1_25SingleTileBwdLPTSchedulerILb0ELi128ELb1EEEEEEEEEvNT_6ParamsE$_ZN4cute5tupleIJNS_1CILi0EEES2_S2_iEEC2ERKS2_S5_S5_RKi:
[----:B------:R-:W-:Y:S02]  /*85a0*/  MOV R10, 0x85c0 ;  /* 0x000085c0000a7802 */ /* 0x000fe40000000f00 */
[----:B------:R-:W-:Y:S05]  /*85b0*/  CALL.REL.NOINC `($_ZN7cutlass13device_kernelIN5flash19enable_sm80_to_sm89INS1_16FlashAttnBwdSm80INS1_25CollectiveMainloopBwdSm80ILi2ELi2EN4cute5tupleIJNS5_1CILi64EEENS7_ILi128EEES8_EEENS_10bfloat16_tEfNS_4arch4Sm80ELb1ELb0ELb1ELb0ELb1ELb0ELb0ELb0ELi2ELi2ELi4ELi2ELb1EEENS1_21CollectiveEpilogueBwdISA_SB_SD_Li256ELb0ELb0ELi2EEENS1_25SingleTileBwdLPTSchedulerILb0ELi128ELb1EEEEEEEEEvNT_6ParamsE$_ZN4cute3eso3ESOILb1ELb0EJNS_1CILi0EEES3_S3_iEEC2ERKS3_S6_S6_RKi) ;  /* 0xfffff7a000007944 */ /* 0x000fea0003c3ffff */
[----:B------:R-:W-:-:S04]  /*85c0*/  MOV R17, 0x0 ;  /* 0x0000000000117802 */ /* 0x000fc80000000f00 */
[----:B------:R-:W-:Y:S05]  /*85d0*/  RET.REL.NODEC R16 `(_ZN7cutlass13device_kernelIN5flash19enable_sm80_to_sm89INS1_16FlashAttnBwdSm80INS1_25CollectiveMainloopBwdSm80ILi2ELi2EN4cute5tupleIJNS5_1CILi64EEENS7_ILi128EEES8_EEENS_10bfloat16_tEfNS_4arch4Sm80ELb1ELb0ELb1ELb0ELb1ELb0ELb0ELb0ELi2ELi2ELi4ELi2ELb1EEENS1_21CollectiveEpilogueBwdISA_SB_SD_Li256ELb0ELb0ELi2EEENS1_25SingleTileBwdLPTSchedulerILb0ELi128ELb1EEEEEEEEEvNT_6ParamsE) ;  /* 0xffff7a2010007950 */ /* 0x000fea0003c3ffff */
        .type           $_ZN7cutlass13device_kernelIN5flash19enable_sm80_to_sm89INS1_16FlashAttnBwdSm80INS1_25CollectiveMainloopBwdSm80ILi2ELi2EN4cute5tupleIJNS5_1CILi64EEENS7_ILi128EEES8_EEENS_10bfloat16_tEfNS_4arch4Sm80ELb1ELb0ELb1ELb0ELb1ELb0ELb0ELb0ELi2ELi2ELi4ELi2ELb1EEENS1_21CollectiveEpilogueBwdISA_SB_SD_Li256ELb0ELb0ELi2EEENS1_25SingleTileBwdLPTSchedulerILb0ELi128ELb1EEEEEEEEEvNT_6ParamsE$_ZN4cute5tupleIJNS_1CILi0EEES2_iEEC2ERKS2_S5_RKi,@function
        .size           $_ZN7cutlass13device_kernelIN5flash19enable_sm80_to_sm89INS1_16FlashAttnBwdSm80INS1_25CollectiveMainloopBwdSm80ILi2ELi2EN4cute5tupleIJNS5_1CILi64EEENS7_ILi128EEES8_EEENS_10bfloat16_tEfNS_4arch4Sm80ELb1ELb0ELb1ELb0ELb1ELb0ELb0ELb0ELi2ELi2ELi4ELi2ELb1EEENS1_21CollectiveEpilogueBwdISA_SB_SD_Li256ELb0ELb0ELi2EEENS1_25SingleTileBwdLPTSchedulerILb0ELi128ELb1EEEEEEEEEvNT_6ParamsE$_ZN4cute5tupleIJNS_1CILi0EEES2_iEEC2ERKS2_S5_RKi,($_ZN7cutlass13device_kernelIN5flash19enable_sm80_to_sm89INS1_16FlashAttnBwdSm80INS1_25CollectiveMainloopBwdSm80ILi2ELi2EN4cute5tupleIJNS5_1CILi64EEENS7_ILi128EEES8_EEENS_10bfloat16_tEfNS_4arch4Sm80ELb1ELb0ELb1ELb0ELb1ELb0ELb0ELb0ELi2ELi2ELi4ELi2ELb1EEENS1_21CollectiveEpilogueBwdISA_SB_SD_Li256ELb0ELb0ELi2EEENS1_25SingleTileBwdLPTSchedulerILb0ELi128ELb1EEEEEEEEEvNT_6ParamsE$_ZN4cute5tupleIJNS_1CILi0EEES2_iiEEC2ERKS2_S5_RKiS7_ - $_ZN7cutlass13device_kernelIN5flash19enable_sm80_to_sm89INS1_16FlashAttnBwdSm80INS1_25CollectiveMainloopBwdSm80ILi2ELi2EN4cute5tupleIJNS5_1CILi64EEENS7_ILi128EEES8_EEENS_10bfloat16_tEfNS_4arch4Sm80ELb1ELb0ELb1ELb0ELb1ELb0ELb0ELb0ELi2ELi2ELi4ELi2ELb1EEENS1_21CollectiveEpilogueBwdISA_SB_SD_Li256ELb0ELb0ELi2EEENS1_25SingleTileBwdLPTSchedulerILb0ELi128ELb1EEEEEEEEEvNT_6ParamsE$_ZN4cute5tupleIJNS_1CILi0EEES2_iEEC2ERKS2_S5_RKi)
$_ZN7cutlass13device_kernelIN5flash19enable_sm80_to_sm89INS1_16FlashAttnBwdSm80INS1_25CollectiveMainloopBwdSm80ILi2ELi2EN4cute5tupleIJNS5_1CILi64EEENS7_ILi128EEES8_EEENS_10bfloat16_tEfNS_4arch4Sm80ELb1ELb0ELb1ELb0ELb1ELb0ELb0ELb0ELi2ELi2ELi4ELi2ELb1EEENS1_21CollectiveEpilogueBwdISA_SB_SD_Li256ELb0ELb0ELi2EEENS1_25SingleTileBwdLPTSchedulerILb0ELi128ELb1EEEEEEEEEvNT_6ParamsE$_ZN4cute5tupleIJNS_1CILi0EEES2_iEEC2ERKS2_S5_RKi:
[----:B------:R-:W-:Y:S02]  /*85e0*/  MOV R16, 0x8600 ;  /* 0x0000860000107802 */ /* 0x000fe40000000f00 */
[----:B------:R-:W-:Y:S05]  /*85f0*/  CALL.REL.NOINC `($_ZN7cutlass13device_kernelIN5flash19enable_sm80_to_sm89INS1_16FlashAttnBwdSm80INS1_25CollectiveMainloopBwdSm80ILi2ELi2EN4cute5tupleIJNS5_1CILi64EEENS7_ILi128EEES8_EEENS_10bfloat16_tEfNS_4arch4Sm80ELb1ELb0ELb1ELb0ELb1ELb0ELb0ELb0ELi2ELi2ELi4ELi2ELb1EEENS1_21CollectiveEpilogueBwdISA_SB_SD_Li256ELb0ELb0ELi2EEENS1_25SingleTileBwdLPTSchedulerILb0ELi128ELb1EEEEEEEEEvNT_6ParamsE$_ZN4cute3eso3ESOILb1ELb0EJNS_1CILi0EEES3_iEEC2ERKS3_S6_RKi) ;  /* 0xfffff7b000007944 */ /* 0x000fea0003c3ffff */
[----:B-1----:R-:W-:Y:S02]  /*8600*/  MOV R6, R18 ;  /* 0x0000001200067202 */ /* 0x002fe40000000f00 */
[----:B------:R-:W-:-:S04]  /*8610*/  MOV R7, 0x0 ;  /* 0x0000000000077802 */ /* 0x000fc80000000f00 */
[----:B------:R-:W-:Y:S05]  /*8620*/  RET.REL.NODEC R6 `(_ZN7cutlass13device_kernelIN5flash19enable_sm80_to_sm89INS1_16FlashAttnBwdSm80INS1_25CollectiveMainloopBwdSm80ILi2ELi2EN4cute5tupleIJNS5_1CILi64EEENS7_ILi128EEES8_EEENS_10bfloat16_tEfNS_4arch4Sm80ELb1ELb0ELb1ELb0ELb1ELb0ELb0ELb0ELi2ELi2ELi4ELi2ELb1EEENS1_21CollectiveEpilogueBwdISA_SB_SD_Li256ELb0ELb0ELi2EEENS1_25SingleTileBwdLPTSchedulerILb0ELi128ELb1EEEEEEEEEvNT_6ParamsE) ;  /* 0xffff79d006007950 */ /* 0x000fea0003c3ffff */
        .type           $_ZN7cutlass13device_kernelIN5flash19enable_sm80_to_sm89INS1_16FlashAttnBwdSm80INS1_25CollectiveMainloopBwdSm80ILi2ELi2EN4cute5tupleIJNS5_1CILi64EEENS7_ILi128EEES8_EEENS_10bfloat16_tEfNS_4arch4Sm80ELb1ELb0ELb1ELb0ELb1ELb0ELb0ELb0ELi2ELi2ELi4ELi2ELb1EEENS1_21CollectiveEpilogueBwdISA_SB_SD_Li256ELb0ELb0ELi2EEENS1_25SingleTileBwdLPTSchedulerILb0ELi128ELb1EEEEEEEEEvNT_6ParamsE$_ZN4cute5tupleIJNS_1CILi0EEES2_iiEEC2ERKS2_S5_RKiS7_,@function
        .size           $_ZN7cutlass13device_kernelIN5flash19enable_sm80_to_sm89INS1_16FlashAttnBwdSm80INS1_25CollectiveMainloopBwdSm80ILi2ELi2EN4cute5tupleIJNS5_1CILi64EEENS7_ILi128EEES8_EEENS_10bfloat16_tEfNS_4arch4Sm80ELb1ELb0ELb1ELb0ELb1ELb0ELb0ELb0ELi2ELi2ELi4ELi2ELb1EEENS1_21CollectiveEpilogueBwdISA_SB_SD_Li256ELb0ELb0ELi2EEENS1_25SingleTileBwdLPTSchedulerILb0ELi128ELb1EEEEEEEEEvNT_6ParamsE$_ZN4cute5tupleIJNS_1CILi0EEES2_iiEEC2ERKS2_S5_RKiS7_,($_ZN7cutlass13device_kernelIN5flash19enable_sm80_to_sm89INS1_16FlashAttnBwdSm80INS1_25CollectiveMainloopBwdSm80ILi2ELi2EN4cute5tupleIJNS5_1CILi64EEENS7_ILi128EEES8_EEENS_10bfloat16_tEfNS_4arch4Sm80ELb1ELb0ELb1ELb0ELb1ELb0ELb0ELb0ELi2ELi2ELi4ELi2ELb1EEENS1_21CollectiveEpilogueBwdISA_SB_SD_Li256ELb0ELb0ELi2EEENS1_25SingleTileBwdLPTSchedulerILb0ELi128ELb1EEEEEEEEEvNT_6ParamsE$_ZN4cute5tupleIJNS_1CILi0EEEiEEC2ERKS2_RKi - $_ZN7cutlass13device_kernelIN5flash19enable_sm80_to_sm89INS1_16FlashAttnBwdSm80INS1_25CollectiveMainloopBwdSm80ILi2ELi2EN4cute5tupleIJNS5_1CILi64EEENS7_ILi128EEES8_EEENS_10bfloat16_tEfNS_4arch4Sm80ELb1ELb0ELb1ELb0ELb1ELb0ELb0ELb0ELi2ELi2ELi4ELi2ELb1EEENS1_21CollectiveEpilogueBwdISA_SB_SD_Li256ELb0ELb0ELi2EEENS1_25SingleTileBwdLPTSchedulerILb0ELi128ELb1EEEEEEEEEvNT_6ParamsE$_ZN4cute5tupleIJNS_1CILi0EEES2_iiEEC2ERKS2_S5_RKiS7_)
$_ZN7cutlass13device_kernelIN5flash19enable_sm80_to_sm89INS1_16FlashAttnBwdSm80INS1_25CollectiveMainloopBwdSm80ILi2ELi2EN4cute5tupleIJNS5_1CILi64EEENS7_ILi128EEES8_EEENS_10bfloat16_tEfNS_4arch4Sm80ELb1ELb0ELb1ELb0ELb1ELb0ELb0ELb0ELi2ELi2ELi4ELi2ELb1EEENS1_21CollectiveEpilogueBwdISA_SB_SD_Li256ELb0ELb0ELi2EEENS1_25SingleTileBwdLPTSchedulerILb0ELi128ELb1EEEEEEEEEvNT_6ParamsE$_ZN4cute5tupleIJNS_1CILi0EEES2_iiEEC2ERKS2_S5_RKiS7_:
[----:B------:R-:W-:Y:S02]  /*8630*/  MOV R16, 0x8650 ;  /* 0x0000865000107802 */ /* 0x000fe40000000f00 */
[----:B------:R-:W-:Y:S05]  /*8640*/  CALL.REL.NOINC `($_ZN7cutlass13device_kernelIN5flash19enable_sm80_to_sm89INS1_16FlashAttnBwdSm80INS1_25CollectiveMainloopBwdSm80ILi2ELi2EN4cute5tupleIJNS5_1CILi64EEENS7_ILi128EEES8_EEENS_10bfloat16_tEfNS_4arch4Sm80ELb1ELb0ELb1ELb0ELb1ELb0ELb0ELb0ELi2ELi2ELi4ELi2ELb1EEENS1_21CollectiveEpilogueBwdISA_SB_SD_Li256ELb0ELb0ELi2EEENS1_25SingleTileBwdLPTSchedulerILb0ELi128ELb1EEEEEEEEEvNT_6ParamsE$_ZN4cute3eso3ESOILb1ELb0EJNS_1CILi0EEES3_iiEEC2ERKS3_S6_RKiS8_) ;  /* 0xfffff7f000007944 */ /* 0x000fea0003c3ffff */
[----:B------:R-:W-:Y:S02]  /*8650*/  MOV R16, R18 ;  /* 0x0000001200107202 */ /* 0x000fe40000000f00 */
[----:B------:R-:W-:-:S04]  /*8660*/  MOV R17, 0x0 ;  /* 0x0000000000117802 */ /* 0x000fc80000000f00 */
[----:B------:R-:W-:Y:S05]  /*8670*/  RET.REL.NODEC R16 `(_ZN7cutlass13device_kernelIN5flash19enable_sm80_to_sm89INS1_16FlashAttnBwdSm80INS1_25CollectiveMainloopBwdSm80ILi2ELi2EN4cute5tupleIJNS5_1CILi64EEENS7_ILi128EEES8_EEENS_10bfloat16_tEfNS_4arch4Sm80ELb1ELb0ELb1ELb0ELb1ELb0ELb0ELb0ELi2ELi2ELi4ELi2ELb1EEENS1_21CollectiveEpilogueBwdISA_SB_SD_Li256ELb0ELb0ELi2EEENS1_25SingleTileBwdLPTSchedulerILb0ELi128ELb1EEEEEEEEEvNT_6ParamsE) ;  /* 0xffff798010007950 */ /* 0x000fea0003c3ffff */
        .type           $_ZN7cutlass13device_kernelIN5flash19enable_sm80_to_sm89INS1_16FlashAttnBwdSm80INS1_25CollectiveMainloopBwdSm80ILi2ELi2EN4cute5tupleIJNS5_1CILi64EEENS7_ILi128EEES8_EEENS_10bfloat16_tEfNS_4arch4Sm80ELb1ELb0ELb1ELb0ELb1ELb0ELb0ELb0ELi2ELi2ELi4ELi2ELb1EEENS1_21CollectiveEpilogueBwdISA_SB_SD_Li256ELb0ELb0ELi2EEENS1_25SingleTileBwdLPTSchedulerILb0ELi128ELb1EEEEEEEEEvNT_6ParamsE$_ZN4cute5tupleIJNS_1CILi0EEEiEEC2ERKS2_RKi,@function
        .size           $_ZN7cutlass13device_kernelIN5flash19enable_sm80_to_sm89INS1_16FlashAttnBwdSm80INS1_25CollectiveMainloopBwdSm80ILi2ELi2EN4cute5tupleIJNS5_1CILi64EEENS7_ILi128EEES8_EEENS_10bfloat16_tEfNS_4arch4Sm80ELb1ELb0ELb1ELb0ELb1ELb0ELb0ELb0ELi2ELi2ELi4ELi2ELb1EEENS1_21CollectiveEpilogueBwdISA_SB_SD_Li256ELb0ELb0ELi2EEENS1_25SingleTileBwdLPTSchedulerILb0ELi128ELb1EEEEEEEEEvNT_6ParamsE$_ZN4cute5tupleIJNS_1CILi0EEEiEEC2ERKS2_RKi,($_ZN7cutlass13device_kernelIN5flash19enable_sm80_to_sm89INS1_16FlashAttnBwdSm80INS1_25CollectiveMainloopBwdSm80ILi2ELi2EN4cute5tupleIJNS5_1CILi64EEENS7_ILi128EEES8_EEENS_10bfloat16_tEfNS_4arch4Sm80ELb1ELb0ELb1ELb0ELb1ELb0ELb0ELb0ELi2ELi2ELi4ELi2ELb1EEENS1_21CollectiveEpilogueBwdISA_SB_SD_Li256ELb0ELb0ELi2EEENS1_25SingleTileBwdLPTSchedulerILb0ELi128ELb1EEEEEEEEEvNT_6ParamsE$_ZN4cute5tupleIJNS_1CILi0EEEiiiEEC2ERKS2_RKiS7_S7_ - $_ZN7cutlass13device_kernelIN5flash19enable_sm80_to_sm89INS1_16FlashAttnBwdSm80INS1_25CollectiveMainloopBwdSm80ILi2ELi2EN4cute5tupleIJNS5_1CILi64EEENS7_ILi128EEES8_EEENS_10bfloat16_tEfNS_4arch4Sm80ELb1ELb0ELb1ELb0ELb1ELb0ELb0ELb0ELi2ELi2ELi4ELi2ELb1EEENS1_21CollectiveEpilogueBwdISA_SB_SD_Li256ELb0ELb0ELi2EEENS1_25SingleTileBwdLPTSchedulerILb0ELi128ELb1EEEEEEEEEvNT_6ParamsE$_ZN4cute5tupleIJNS_1CILi0EEEiEEC2ERKS2_RKi)
$_ZN7cutlass13device_kernelIN5flash19enable_sm80_to_sm89INS1_16FlashAttnBwdSm80INS1_25CollectiveMainloopBwdSm80ILi2ELi2EN4cute5tupleIJNS5_1CILi64EEENS7_ILi128EEES8_EEENS_10bfloat16_tEfNS_4arch4Sm80ELb1ELb0ELb1ELb0ELb1ELb0ELb0ELb0ELi2ELi2ELi4ELi2ELb1EEENS1_21CollectiveEpilogueBwdISA_SB_SD_Li256ELb0ELb0ELi2EEENS1_25SingleTileBwdLPTSchedulerILb0ELi128ELb1EEEEEEEEEvNT_6ParamsE$_ZN4cute5tupleIJNS_1CILi0EEEiEEC2ERKS2_RKi:
[----:B------:R-:W-:Y:S02]  /*8680*/  MOV R16, 0x86a0 ;  /* 0x000086a000107802 */ /* 0x000fe40000000f00 */
[----:B------:R-:W-:Y:S05]  /*8690*/  CALL.REL.NOINC `($_ZN7cutlass13device_kernelIN5flash19enable_sm80_to_sm89INS1_16FlashAttnBwdSm80INS1_25CollectiveMainloopBwdSm80ILi2ELi2EN4cute5tupleIJNS5_1CILi64EEENS7_ILi128EEES8_EEENS_10bfloat16_tEfNS_4arch4Sm80ELb1ELb0ELb1ELb0ELb1ELb0ELb0ELb0ELi2ELi2ELi4ELi2ELb1EEENS1_21CollectiveEpilogueBwdISA_SB_SD_Li256ELb0ELb0ELi2EEENS1_25SingleTileBwdLPTSchedulerILb0ELi128ELb1EEEEEEEEEvNT_6ParamsE$_ZN4cute3eso3ESOILb1ELb0EJNS_1CILi0EEEiEEC2ERKS3_RKi) ;  /* 0xfffff81000007944 */ /* 0x000fea0003c3ffff */
[----:B-1----:R-:W-:Y:S02]  /*86a0*/  MOV R6, R18 ;  /* 0x0000001200067202 */ /* 0x002fe40000000f00 */
[----:B------:R-:W-:-:S04]  /*86b0*/  MOV R7, 0x0 ;  /* 0x0000000000077802 */ /* 0x000fc80000000f00 */
[----:B------:R-:W-:Y:S05]  /*86c0*/  RET.REL.NODEC R6 `(_ZN7cutlass13device_kernelIN5flash19enable_sm80_to_sm89INS1_16FlashAttnBwdSm80INS1_25CollectiveMainloopBwdSm80ILi2ELi2EN4cute5tupleIJNS5_1CILi64EEENS7_ILi128EEES8_EEENS_10bfloat16_tEfNS_4arch4Sm80ELb1ELb0ELb1ELb0ELb1ELb0ELb0ELb0ELi2ELi2ELi4ELi2ELb1EEENS1_21CollectiveEpilogueBwdISA_SB_SD_Li256ELb0ELb0ELi2EEENS1_25SingleTileBwdLPTSchedulerILb0ELi128ELb1EEEEEEEEEvNT_6ParamsE) ;  /* 0xffff793006007950 */ /* 0x000fea0003c3ffff */
        .type           $_ZN7cutlass13device_kernelIN5flash19enable_sm80_to_sm89INS1_16FlashAttnBwdSm80INS1_25CollectiveMainloopBwdSm80ILi2ELi2EN4cute5tupleIJNS5_1CILi64EEENS7_ILi128EEES8_EEENS_10bfloat16_tEfNS_4arch4Sm80ELb1ELb0ELb1ELb0ELb1ELb0ELb0ELb0ELi2ELi2ELi4ELi2ELb1EEENS1_21CollectiveEpilogueBwdISA_SB_SD_Li256ELb0ELb0ELi2EEENS1_25SingleTileBwdLPTSchedulerILb0ELi128ELb1EEEEEEEEEvNT_6ParamsE$_ZN4cute5tupleIJNS_1CILi0EEEiiiEEC2ERKS2_RKiS7_S7_,@function
        .size           $_ZN7cutlass13device_kernelIN5flash19enable_sm80_to_sm89INS1_16FlashAttnBwdSm80INS1_25CollectiveMainloopBwdSm80ILi2ELi2EN4cute5tupleIJNS5_1CILi64EEENS7_ILi128EEES8_EEENS_10bfloat16_tEfNS_4arch4Sm80ELb1ELb0ELb1ELb0ELb1ELb0ELb0ELb0ELi2ELi2ELi4ELi2ELb1EEENS1_21CollectiveEpilogueBwdISA_SB_SD_Li256ELb0ELb0ELi2EEENS1_25SingleTileBwdLPTSchedulerILb0ELi128ELb1EEEEEEEEEvNT_6ParamsE$_ZN4cute5tupleIJNS_1CILi0EEEiiiEEC2ERKS2_RKiS7_S7_,($_ZN7cutlass13device_kernelIN5flash19enable_sm80_to_sm89INS1_16FlashAttnBwdSm80INS1_25CollectiveMainloopBwdSm80ILi2ELi2EN4cute5tupleIJNS5_1CILi64EEENS7_ILi128EEES8_EEENS_10bfloat16_tEfNS_4arch4Sm80ELb1ELb0ELb1ELb0ELb1ELb0ELb0ELb0ELi2ELi2ELi4ELi2ELb1EEENS1_21CollectiveEpilogueBwdISA_SB_SD_Li256ELb0ELb0ELi2EEENS1_25SingleTileBwdLPTSchedulerILb0ELi128ELb1EEEEEEEEEvNT_6ParamsE$_ZN4cute5tupleIJiEEC2ERKi - $_ZN7cutlass13device_kernelIN5flash19enable_sm80_to_sm89INS1_16FlashAttnBwdSm80INS1_25CollectiveMainloopBwdSm80ILi2ELi2EN4cute5tupleIJNS5_1CILi64EEENS7_ILi128EEES8_EEENS_10bfloat16_tEfNS_4arch4Sm80ELb1ELb0ELb1ELb0ELb1ELb0ELb0ELb0ELi2ELi2ELi4ELi2ELb1EEENS1_21CollectiveEpilogueBwdISA_SB_SD_Li256ELb0ELb0ELi2EEENS1_25SingleTileBwdLPTSchedulerILb0ELi128ELb1EEEEEEEEEvNT_6ParamsE$_ZN4cute5tupleIJNS_1CILi0EEEiiiEEC2ERKS2_RKiS7_S7_)
$_ZN7cutlass13device_kernelIN5flash19enable_sm80_to_sm89INS1_16FlashAttnBwdSm80INS1_25CollectiveMainloopBwdSm80ILi2ELi2EN4cute5tupleIJNS5_1CILi64EEENS7_ILi128EEES8_EEENS_10bfloat16_tEfNS_4arch4Sm80ELb1ELb0ELb1ELb0ELb1ELb0ELb0ELb0ELi2ELi2ELi4ELi2ELb1EEENS1_21CollectiveEpilogueBwdISA_SB_SD_Li256ELb0ELb0ELi2EEENS1_25SingleTileBwdLPTSchedulerILb0ELi128ELb1EEEEEEEEEvNT_6ParamsE$_ZN4cute5tupleIJNS_1CILi0EEEiiiEEC2ERKS2_RKiS7_S7_:
[----:B------:R-:W-:Y:S02]  /*86d0*/  MOV R16, 0x86f0 ;  /* 0x000086f000107802 */ /* 0x000fe40000000f00 */
[----:B------:R-:W-:Y:S05]  /*86e0*/  CALL.REL.NOINC `($_ZN7cutlass13device_kernelIN5flash19enable_sm80_to_sm89INS1_16FlashAttnBwdSm80INS1_25CollectiveMainloopBwdSm80ILi2ELi2EN4cute5tupleIJNS5_1CILi64EEENS7_ILi128EEES8_EEENS_10bfloat16_tEfNS_4arch4Sm80ELb1ELb0ELb1ELb0ELb1ELb0ELb0ELb0ELi2ELi2ELi4ELi2ELb1EEENS1_21CollectiveEpilogueBwdISA_SB_SD_Li256ELb0ELb0ELi2EEENS1_25SingleTileBwdLPTSchedulerILb0ELi128ELb1EEEEEEEEEvNT_6ParamsE$_ZN4cute3eso3ESOILb1ELb0EJNS_1CILi0EEEiiiEEC2ERKS3_RKiS8_S8_) ;  /* 0xfffff88000007944 */ /* 0x000fea0003c3ffff */
[----:B-1----:R-:W-:Y:S02]  /*86f0*/  MOV R6, R18 ;  /* 0x0000001200067202 */ /* 0x002fe40000000f00 */
[----:B------:R-:W-:-:S04]  /*8700*/  MOV R7, 0x0 ;  /* 0x0000000000077802 */ /* 0x000fc80000000f00 */
[----:B------:R-:W-:Y:S05]  /*8710*/  RET.REL.NODEC R6 `(_ZN7cutlass13device_kernelIN5flash19enable_sm80_to_sm89INS1_16FlashAttnBwdSm80INS1_25CollectiveMainloopBwdSm80ILi2ELi2EN4cute5tupleIJNS5_1CILi64EEENS7_ILi128EEES8_EEENS_10bfloat16_tEfNS_4arch4Sm80ELb1ELb0ELb1ELb0ELb1ELb0ELb0ELb0ELi2ELi2ELi4ELi2ELb1EEENS1_21CollectiveEpilogueBwdISA_SB_SD_Li256ELb0ELb0ELi2EEENS1_25SingleTileBwdLPTSchedulerILb0ELi128ELb1EEEEEEEEEvNT_6ParamsE) ;  /* 0xffff78e006007950 */ /* 0x000fea0003c3ffff */
        .type           $_ZN7cutlass13device_kernelIN5flash19enable_sm80_to_sm89INS1_16FlashAttnBwdSm80INS1_25CollectiveMainloopBwdSm80ILi2ELi2EN4cute5tupleIJNS5_1CILi64EEENS7_ILi128EEES8_EEENS_10bfloat16_tEfNS_4arch4Sm80ELb1ELb0ELb1ELb0ELb1ELb0ELb0ELb0ELi2ELi2ELi4ELi2ELb1EEENS1_21CollectiveEpilogueBwdISA_SB_SD_Li256ELb0ELb0ELi2EEENS1_25SingleTileBwdLPTSchedulerILb0ELi128ELb1EEEEEEEEEvNT_6ParamsE$_ZN4cute5tupleIJiEEC2ERKi,@function
        .size           $_ZN7cutlass13device_kernelIN5flash19enable_sm80_to_sm89INS1_16FlashAttnBwdSm80INS1_25CollectiveMainloopBwdSm80ILi2ELi2EN4cute5tupleIJNS5_1CILi64EEENS7_ILi128EEES8_EEENS_10bfloat16_tEfNS_4arch4Sm80ELb1ELb0ELb1ELb0ELb1ELb0ELb0ELb0ELi2ELi2ELi4ELi2ELb1EEENS1_21CollectiveEpilogueBwdISA_SB_SD_Li256ELb0ELb0ELi2EEENS1_25SingleTileBwdLPTSchedulerILb0ELi128ELb1EEEEEEEEEvNT_6ParamsE$_ZN4cute5tupleIJiEEC2ERKi,($_ZN7cutlass13device_kernelIN5flash19enable_sm80_to_sm89INS1_16FlashAttnBwdSm80INS1_25CollectiveMainloopBwdSm80ILi2ELi2EN4cute5tupleIJNS5_1CILi64EEENS7_ILi128EEES8_EEENS_10bfloat16_tEfNS_4arch4Sm80ELb1ELb0ELb1ELb0ELb1ELb0ELb0ELb0ELi2ELi2ELi4ELi2ELb1EEENS1_21CollectiveEpilogueBwdISA_SB_SD_Li256ELb0ELb0ELi2EEENS1_25SingleTileBwdLPTSchedulerILb0ELi128ELb1EEEEEEEEEvNT_6ParamsE$_ZN4cute5tupleIJiNS_1CILi0EEEEEC2ERKiRKS2_ - $_ZN7cutlass13device_kernelIN5flash19enable_sm80_to_sm89INS1_16FlashAttnBwdSm80INS1_25CollectiveMainloopBwdSm80ILi2ELi2EN4cute5tupleIJNS5_1CILi64EEENS7_ILi128EEES8_EEENS_10bfloat16_tEfNS_4arch4Sm80ELb1ELb0ELb1ELb0ELb1ELb0ELb0ELb0ELi2ELi2ELi4ELi2ELb1EEENS1_21CollectiveEpilogueBwdISA_SB_SD_Li256ELb0ELb0ELi2EEENS1_25SingleTileBwdLPTSchedulerILb0ELi128ELb1EEEEEEEEEvNT_6ParamsE$_ZN4cute5tupleIJiEEC2ERKi)
$_ZN7cutlass13device_kernelIN5flash19enable_sm80_to_sm89INS1_16FlashAttnBwdSm80INS1_25CollectiveMainloopBwdSm80ILi2ELi2EN4cute5tupleIJNS5_1CILi64EEENS7_ILi128EEES8_EEENS_10bfloat16_tEfNS_4arch4Sm80ELb1ELb0ELb1ELb0ELb1ELb0ELb0ELb0ELi2ELi2ELi4ELi2ELb1EEENS1_21CollectiveEpilogueBwdISA_SB_SD_Li256ELb0ELb0ELi2EEENS1_25SingleTileBwdLPTSchedulerILb0ELi128ELb1EEEEEEEEEvNT_6ParamsE$_ZN4cute5tupleIJiEEC2ERKi:
[----:B------:R-:W-:Y:S02]  /*8720*/  MOV R18, 0x8740 ;  /* 0x0000874000127802 */ /* 0x000fe40000000f00 */
[----:B------:R-:W-:Y:S05]  /*8730*/  CALL.REL.NOINC `($_ZN7cutlass13device_kernelIN5flash19enable_sm80_to_sm89INS1_16FlashAttnBwdSm80INS1_25CollectiveMainloopBwdSm80ILi2ELi2EN4cute5tupleIJNS5_1CILi64EEENS7_ILi128EEES8_EEENS_10bfloat16_tEfNS_4arch4Sm80ELb1ELb0ELb1ELb0ELb1ELb0ELb0ELb0ELi2ELi2ELi4ELi2ELb1EEENS1_21CollectiveEpilogueBwdISA_SB_SD_Li256ELb0ELb0ELi2EEENS1_25SingleTileBwdLPTSchedulerILb0ELi128ELb1EEEEEEEEEvNT_6ParamsE$_ZN4cute3eso3ESOILb0ELb1EJiEEC2ERKi) ;  /* 0xfffff41000007944 */ /* 0x000fea0003c3ffff */
[----:B-1----:R-:W-:Y:S02]  /*8740*/  MOV R6, R16 ;  /* 0x0000001000067202 */ /* 0x002fe40000000f00 */
[----:B------:R-:W-:-:S04]  /*8750*/  MOV R7, 0x0 ;  /* 0x0000000000077802 */ /* 0x000fc80000000f00 */
[----:B------:R-:W-:Y:S05]  /*8760*/  RET.REL.NODEC R6 `(_ZN7cutlass13device_kernelIN5flash19enable_sm80_to_sm89INS1_16FlashAttnBwdSm80INS1_25CollectiveMainloopBwdSm80ILi2ELi2EN4cute5tupleIJNS5_1CILi64EEENS7_ILi128EEES8_EEENS_10bfloat16_tEfNS_4arch4Sm80ELb1ELb0ELb1ELb0ELb1ELb0ELb0ELb0ELi2ELi2ELi4ELi2ELb1EEENS1_21CollectiveEpilogueBwdISA_SB_SD_Li256ELb0ELb0ELi2EEENS1_25SingleTileBwdLPTSchedulerILb0ELi128ELb1EEEEEEEEEvNT_6ParamsE) ;  /* 0xffff789006007950 */ /* 0x000fea0003c3ffff */
        .type           $_ZN7cutlass13device_kernelIN5flash19enable_sm80_to_sm89INS1_16FlashAttnBwdSm80INS1_25CollectiveMainloopBwdSm80ILi2ELi2EN4cute5tupleIJNS5_1CILi64EEENS7_ILi128EEES8_EEENS_10bfloat16_tEfNS_4arch4Sm80ELb1ELb0ELb1ELb0ELb1ELb0ELb0ELb0ELi2ELi2ELi4ELi2ELb1EEENS1_21CollectiveEpilogueBwdISA_SB_SD_Li256ELb0ELb0ELi2EEENS1_25SingleTileBwdLPTSchedulerILb0ELi128ELb1EEEEEEEEEvNT_6ParamsE$_ZN4cute5tupleIJiNS_1CILi0EEEEEC2ERKiRKS2_,@function
        .size           $_ZN7cutlass13device_kernelIN5flash19enable_sm80_to_sm89INS1_16FlashAttnBwdSm80INS1_25CollectiveMainloopBwdSm80ILi2ELi2EN4cute5tupleIJNS5_1CILi64EEENS7_ILi128EEES8_EEENS_10bfloat16_tEfNS_4arch4Sm80ELb1ELb0ELb1ELb0ELb1ELb0ELb0ELb0ELi2ELi2ELi4ELi2ELb1EEENS1_21CollectiveEpilogueBwdISA_SB_SD_Li256ELb0ELb0ELi2EEENS1_25SingleTileBwdLPTSchedulerILb0ELi128ELb1EEEEEEEEEvNT_6ParamsE$_ZN4cute5tupleIJiNS_1CILi0EEEEEC2ERKiRKS2_,($_ZN7cutlass13device_kernelIN5flash19enable_sm80_to_sm89INS1_16FlashAttnBwdSm80INS1_25CollectiveMainloopBwdSm80ILi2ELi2EN4cute5tupleIJNS5_1CILi64EEENS7_ILi128EEES8_EEENS_10bfloat16_tEfNS_4arch4Sm80ELb1ELb0ELb1ELb0ELb1ELb0ELb0ELb0ELi2ELi2ELi4ELi2ELb1EEENS1_21CollectiveEpilogueBwdISA_SB_SD_Li256ELb0ELb0ELi2EEENS1_25SingleTileBwdLPTSchedulerILb0ELi128ELb1EEEEEEEEEvNT_6ParamsE$_ZN4cute5tupleIJiiEEC2ERKiS3_ - $_ZN7cutlass13device_kernelIN5flash19enable_sm80_to_sm89INS1_16FlashAttnBwdSm80INS1_25CollectiveMainloopBwdSm80ILi2ELi2EN4cute5tupleIJNS5_1CILi64EEENS7_ILi128EEES8_EEENS_10bfloat16_tEfNS_4arch4Sm80ELb1ELb0ELb1ELb0ELb1ELb0ELb0ELb0ELi2ELi2ELi4ELi2ELb1EEENS1_21CollectiveEpilogueBwdISA_SB_SD_Li256ELb0ELb0ELi2EEENS1_25SingleTileBwdLPTSchedulerILb0ELi128ELb1EEEEEEEEEvNT_6ParamsE$_ZN4cute5tupleIJiNS_1CILi0EEEEEC2ERKiRKS2_)
$_ZN7cutlass13device_kernelIN5flash19enable_sm80_to_sm89INS1_16FlashAttnBwdSm80INS1_25CollectiveMainloopBwdSm80ILi2ELi2EN4cute5tupleIJNS5_1CILi64EEENS7_ILi128EEES8_EEENS_10bfloat16_tEfNS_4arch4Sm80ELb1ELb0ELb1ELb0ELb1ELb0ELb0ELb0ELi2ELi2ELi4ELi2ELb1EEENS1_21CollectiveEpilogueBwdISA_SB_SD_Li256ELb0ELb0ELi2EEENS1_25SingleTileBwdLPTSchedulerILb0ELi128ELb1EEEEEEEEEvNT_6ParamsE$_ZN4cute5tupleIJiNS_1CILi0EEEEEC2ERKiRKS2_:
[----:B------:R-:W-:Y:S02]  /*8770*/  MOV R8, 0x8790 ;  /* 0x0000879000087802 */ /* 0x000fe40000000f00 */
[----:B------:R-:W-:Y:S05]  /*8780*/  CALL.REL.NOINC `($_ZN7cutlass13device_kernelIN5flash19enable_sm80_to_sm89INS1_16FlashAttnBwdSm80INS1_25CollectiveMainloopBwdSm80ILi2ELi2EN4cute5tupleIJNS5_1CILi64EEENS7_ILi128EEES8_EEENS_10bfloat16_tEfNS_4arch4Sm80ELb1ELb0ELb1ELb0ELb1ELb0ELb0ELb0ELi2ELi2ELi4ELi2ELb1EEENS1_21CollectiveEpilogueBwdISA_SB_SD_Li256ELb0ELb0ELi2EEENS1_25SingleTileBwdLPTSchedulerILb0ELi128ELb1EEEEEEEEEvNT_6ParamsE$_ZN4cute3eso3ESOILb0ELb1EJiNS_1CILi0EEEEEC2ERKiRKS3_) ;  /* 0xfffff41000007944 */ /* 0x000fea0003c3ffff */
[----:B-1----:R-:W-:Y:S02]  /*8790*/  MOV R6, R16 ;  /* 0x0000001000067202 */ /* 0x002fe40000000f00 */
[----:B------:R-:W-:-:S04]  /*87a0*/  MOV R7, 0x0 ;  /* 0x0000000000077802 */ /* 0x000fc80000000f00 */
[----:B------:R-:W-:Y:S05]  /*87b0*/  RET.REL.NODEC R6 `(_ZN7cutlass13device_kernelIN5flash19enable_sm80_to_sm89INS1_16FlashAttnBwdSm80INS1_25CollectiveMainloopBwdSm80ILi2ELi2EN4cute5tupleIJNS5_1CILi64EEENS7_ILi128EEES8_EEENS_10bfloat16_tEfNS_4arch4Sm80ELb1ELb0ELb1ELb0ELb1ELb0ELb0ELb0ELi2ELi2ELi4ELi2ELb1EEENS1_21CollectiveEpilogueBwdISA_SB_SD_Li256ELb0ELb0ELi2EEENS1_25SingleTileBwdLPTSchedulerILb0ELi128ELb1EEEEEEEEEvNT_6ParamsE) ;  /* 0xffff784006007950 */ /* 0x000fea0003c3ffff */
        .type           $_ZN7cutlass13device_kernelIN5flash19enable_sm80_to_sm89INS1_16FlashAttnBwdSm80INS1_25CollectiveMainloopBwdSm80ILi2ELi2EN4cute5tupleIJNS5_1CILi64EEENS7_ILi128EEES8_EEENS_10bfloat16_tEfNS_4arch4Sm80ELb1ELb0ELb1ELb0ELb1ELb0ELb0ELb0ELi2ELi2ELi4ELi2ELb1EEENS1_21CollectiveEpilogueBwdISA_SB_SD_Li256ELb0ELb0ELi2EEENS1_25SingleTileBwdLPTSchedulerILb0ELi128ELb1EEEEEEEEEvNT_6ParamsE$_ZN4cute5tupleIJiiEEC2ERKiS3_,@function
        .size           $_ZN7cutlass13device_kernelIN5flash19enable_sm80_to_sm89INS1_16FlashAttnBwdSm80INS1_25CollectiveMainloopBwdSm80ILi2ELi2EN4cute5tupleIJNS5_1CILi64EEENS7_ILi128EEES8_EEENS_10bfloat16_tEfNS_4arch4Sm80ELb1ELb0ELb1ELb0ELb1ELb0ELb0ELb0ELi2ELi2ELi4ELi2ELb1EEENS1_21CollectiveEpilogueBwdISA_SB_SD_Li256ELb0ELb0ELi2EEENS1_25SingleTileBwdLPTSchedulerILb0ELi128ELb1EEEEEEEEEvNT_6ParamsE$_ZN4cute5tupleIJiiEEC2ERKiS3_,($_ZN7cutlass13device_kernelIN5flash19enable_sm80_to_sm89INS1_16FlashAttnBwdSm80INS1_25CollectiveMainloopBwdSm80ILi2ELi2EN4cute5tupleIJNS5_1CILi64EEENS7_ILi128EEES8_EEENS_10bfloat16_tEfNS_4arch4Sm80ELb1ELb0ELb1ELb0ELb1ELb0ELb0ELb0ELi2ELi2ELi4ELi2ELb1EEENS1_21CollectiveEpilogueBwdISA_SB_SD_Li256ELb0ELb0ELi2EEENS1_25SingleTileBwdLPTSchedulerILb0ELi128ELb1EEEEEEEEEvNT_6ParamsE$_ZN4cute8gmem_ptrIPKN7cutlass10bfloat16_tEECI1NS_12iter_adaptorIS4_S5_EEES4_ - $_ZN7cutlass13device_kernelIN5flash19enable_sm80_to_sm89INS1_16FlashAttnBwdSm80INS1_25CollectiveMainloopBwdSm80ILi2ELi2EN4cute5tupleIJNS5_1CILi64EEENS7_ILi128EEES8_EEENS_10bfloat16_tEfNS_4arch4Sm80ELb1ELb0ELb1ELb0ELb1ELb0ELb0ELb0ELi2ELi2ELi4ELi2ELb1EEENS1_21CollectiveEpilogueBwdISA_SB_SD_Li256ELb0ELb0ELi2EEENS1_25SingleTileBwdLPTSchedulerILb0ELi128ELb1EEEEEEEEEvNT_6ParamsE$_ZN4cute5tupleIJiiEEC2ERKiS3_)
$_ZN7cutlass13device_kernelIN5flash19enable_sm80_to_sm89INS1_16FlashAttnBwdSm80INS1_25CollectiveMainloopBwdSm80ILi2ELi2EN4cute5tupleIJNS5_1CILi64EEENS7_ILi128EEES8_EEENS_10bfloat16_tEfNS_4arch4Sm80ELb1ELb0ELb1ELb0ELb1ELb0ELb0ELb0ELi2ELi2ELi4ELi2ELb1EEENS1_21CollectiveEpilogueBwdISA_SB_SD_Li256ELb0ELb0ELi2EEENS1_25SingleTileBwdLPTSchedulerILb0ELi128ELb1EEEEEEEEEvNT_6ParamsE$_ZN4cute5tupleIJiiEEC2ERKiS3_:
[----:B------:R-:W-:Y:S02]  /*87c0*/  MOV R10, 0x87e0 ;  /* 0x000087e0000a7802 */ /* 0x000fe40000000f00 */
[----:B------:R-:W-:Y:S05]  /*87d0*/  CALL.REL.NOINC `($_ZN7cutlass13device_kernelIN5flash19enable_sm80_to_sm89INS1_16FlashAttnBwdSm80INS1_25CollectiveMainloopBwdSm80ILi2ELi2EN4cute5tupleIJNS5_1CILi64EEENS7_ILi128EEES8_EEENS_10bfloat16_tEfNS_4arch4Sm80ELb1ELb0ELb1ELb0ELb1ELb0ELb0ELb0ELi2ELi2ELi4ELi2ELb1EEENS1_21CollectiveEpilogueBwdISA_SB_SD_Li256ELb0ELb0ELi2EEENS1_25SingleTileBwdLPTSchedulerILb0ELi128ELb1EEEEEEEEEvNT_6ParamsE$_ZN4cute3eso3ESOILb0ELb0EJiiEEC2ERKiS4_) ;  /* 0xfffff1d000007944 */ /* 0x000fea0003c3ffff */
[----:B------:R-:W-:-:S04]  /*87e0*/  MOV R9, 0x0 ;  /* 0x0000000000097802 */ /* 0x000fc80000000f00 */
[----:B------:R-:W-:Y:S05]  /*87f0*/  RET.REL.NODEC R8 `(_ZN7cutlass13device_kernelIN5flash19enable_sm80_to_sm89INS1_16FlashAttnBwdSm80INS1_25CollectiveMainloopBwdSm80ILi2ELi2EN4cute5tupleIJNS5_1CILi64EEENS7_ILi128EEES8_EEENS_10bfloat16_tEfNS_4arch4Sm80ELb1ELb0ELb1ELb0ELb1ELb0ELb0ELb0ELi2ELi2ELi4ELi2ELb1EEENS1_21CollectiveEpilogueBwdISA_SB_SD_Li256ELb0ELb0ELi2EEENS1_25SingleTileBwdLPTSchedulerILb0ELi128ELb1EEEEEEEEEvNT_6ParamsE) ;  /* 0xffff780008007950 */ /* 0x000fea0003c3ffff */
        .type           $_ZN7cutlass13device_kernelIN5flash19enable_sm80_to_sm89INS1_16FlashAttnBwdSm80INS1_25CollectiveMainloopBwdSm80ILi2ELi2EN4cute5tupleIJNS5_1CILi64EEENS7_ILi128EEES8_EEENS_10bfloat16_tEfNS_4arch4Sm80ELb1ELb0ELb1ELb0ELb1ELb0ELb0ELb0ELi2ELi2ELi4ELi2ELb1EEENS1_21CollectiveEpilogueBwdISA_SB_SD_Li256ELb0ELb0ELi2EEENS1_25SingleTileBwdLPTSchedulerILb0ELi128ELb1EEEEEEEEEvNT_6ParamsE$_ZN4cute8gmem_ptrIPKN7cutlass10bfloat16_tEECI1NS_12iter_adaptorIS4_S5_EEES4_,@function
        .size           $_ZN7cutlass13device_kernelIN5flash19enable_sm80_to_sm89INS1_16FlashAttnBwdSm80INS1_25CollectiveMainloopBwdSm80ILi2ELi2EN4cute5tupleIJNS5_1CILi64EEENS7_ILi128EEES8_EEENS_10bfloat16_tEfNS_4arch4Sm80ELb1ELb0ELb1ELb0ELb1ELb0ELb0ELb0ELi2ELi2ELi4ELi2ELb1EEENS1_21CollectiveEpilogueBwdISA_SB_SD_Li256ELb0ELb0ELi2EEENS1_25SingleTileBwdLPTSchedulerILb0ELi128ELb1EEEEEEEEEvNT_6ParamsE$_ZN4cute8gmem_ptrIPKN7cutlass10bfloat16_tEECI1NS_12iter_adaptorIS4_S5_EEES4_,($_ZN7cutlass13device_kernelIN5flash19enable_sm80_to_sm89INS1_16FlashAttnBwdSm80INS1_25CollectiveMainloopBwdSm80ILi2ELi2EN4cute5tupleIJNS5_1CILi64EEENS7_ILi128EEES8_EEENS_10bfloat16_tEfNS_4arch4Sm80ELb1ELb0ELb1ELb0ELb1ELb0ELb0ELb0ELi2ELi2ELi4ELi2ELb1EEENS1_21CollectiveEpilogueBwdISA_SB_SD_Li256ELb0ELb0ELi2EEENS1_25SingleTileBwdLPTSchedulerILb0ELi128ELb1EEEEEEEEEvNT_6ParamsE$_ZN4cute8gmem_ptrIPKN7cutlass9uint128_tEECI1NS_12iter_adaptorIS4_S5_EEES4_ - $_ZN7cutlass13device_kernelIN5flash19enable_sm80_to_sm89INS1_16FlashAttnBwdSm80INS1_25CollectiveMainloopBwdSm80ILi2ELi2EN4cute5tupleIJNS5_1CILi64EEENS7_ILi128EEES8_EEENS_10bfloat16_tEfNS_4arch4Sm80ELb1ELb0ELb1ELb0ELb1ELb0ELb0ELb0ELi2ELi2ELi4ELi2ELb1EEENS1_21CollectiveEpilogueBwdISA_SB_SD_Li256ELb0ELb0ELi2EEENS1_25SingleTileBwdLPTSchedulerILb0ELi128ELb1EEEEEEEEEvNT_6ParamsE$_ZN4cute8gmem_ptrIPKN7cutlass10bfloat16_tEECI1NS_12iter_adaptorIS4_S5_EEES4_)
$_ZN7cutlass13device_kernelIN5flash19enable_sm80_to_sm89INS1_16FlashAttnBwdSm80INS1_25CollectiveMainloopBwdSm80ILi2ELi2EN4cute5tupleIJNS5_1CILi64EEENS7_ILi128EEES8_EEENS_10bfloat16_tEfNS_4arch4Sm80ELb1ELb0ELb1ELb0ELb1ELb0ELb0ELb0ELi2ELi2ELi4ELi2ELb1EEENS1_21CollectiveEpilogueBwdISA_SB_SD_Li256ELb0ELb0ELi2EEENS1_25SingleTileBwdLPTSchedulerILb0ELi128ELb1EEEEEEEEEvNT_6ParamsE$_ZN4cute8gmem_ptrIPKN7cutlass10bfloat16_tEECI1NS_12iter_adaptorIS4_S5_EEES4_:
[----:B------:R-:W-:Y:S02]  /*8800*/  MOV R18, 0x8820 ;  /* 0x0000882000127802 */ /* 0x000fe40000000f00 */
[----:B------:R-:W-:Y:S05]  /*8810*/  CALL.REL.NOINC `($_ZN7cutlass13device_kernelIN5flash19enable_sm80_to_sm89INS1_16FlashAttnBwdSm80INS1_25CollectiveMainloopBwdSm80ILi2ELi2EN4cute5tupleIJNS5_1CILi64EEENS7_ILi128EEES8_EEENS_10bfloat16_tEfNS_4arch4Sm80ELb1ELb0ELb1ELb0ELb1ELb0ELb0ELb0ELi2ELi2ELi4ELi2ELb1EEENS1_21CollectiveEpilogueBwdISA_SB_SD_Li256ELb0ELb0ELi2EEENS1_25SingleTileBwdLPTSchedulerILb0ELi128ELb1EEEEEEEEEvNT_6ParamsE$_ZN4cute12iter_adaptorIPKN7cutlass10bfloat16_tENS_8gmem_ptrIS4_EEEC2ES4_) ;  /* 0xffffece000007944 */ /* 0x000fea0003c3ffff */
[----:B------:R-:W-:Y:S02]  /*8820*/  MOV R10, R16 ;  /* 0x00000010000a7202 */ /* 0x000fe40000000f00 */
[----:B-1----:R-:W-:-:S04]  /*8830*/  MOV R11, 0x0 ;  /* 0x00000000000b7802 */ /* 0x002fc80000000f00 */
[----:B------:R-:W-:Y:S05]  /*8840*/  RET.REL.NODEC R10 `(_ZN7cutlass13device_kernelIN5flash19enable_sm80_to_sm89INS1_16FlashAttnBwdSm80INS1_25CollectiveMainloopBwdSm80ILi2ELi2EN4cute5tupleIJNS5_1CILi64EEENS7_ILi128EEES8_EEENS_10bfloat16_tEfNS_4arch4Sm80ELb1ELb0ELb1ELb0ELb1ELb0ELb0ELb0ELi2ELi2ELi4ELi2ELb1EEENS1_21CollectiveEpilogueBwdISA_SB_SD_Li256ELb0ELb0ELi2EEENS1_25SingleTileBwdLPTSchedulerILb0ELi128ELb1EEEEEEEEEvNT_6ParamsE) ;  /* 0xffff77b00a007950 */ /* 0x000fea0003c3ffff */
        .type           $_ZN7cutlass13device_kernelIN5flash19enable_sm80_to_sm89INS1_16FlashAttnBwdSm80INS1_25CollectiveMainloopBwdSm80ILi2ELi2EN4cute5tupleIJNS5_1CILi64EEENS7_ILi128EEES8_EEENS_10bfloat16_tEfNS_4arch4Sm80ELb1ELb0ELb1ELb0ELb1ELb0ELb0ELb0ELi2ELi2ELi4ELi2ELb1EEENS1_21CollectiveEpilogueBwdISA_SB_SD_Li256ELb0ELb0ELi2EEENS1_25SingleTileBwdLPTSchedulerILb0ELi128ELb1EEEEEEEEEvNT_6ParamsE$_ZN4cute8gmem_ptrIPKN7cutlass9uint128_tEECI1NS_12iter_adaptorIS4_S5_EEES4_,@function
        .size           $_ZN7cutlass13device_kernelIN5flash19enable_sm80_to_sm89INS1_16FlashAttnBwdSm80INS1_25CollectiveMainloopBwdSm80ILi2ELi2EN4cute5tupleIJNS5_1CILi64EEENS7_ILi128EEES8_EEENS_10bfloat16_tEfNS_4arch4Sm80ELb1ELb0ELb1ELb0ELb1ELb0ELb0ELb0ELi2ELi2ELi4ELi2ELb1EEENS1_21CollectiveEpilogueBwdISA_SB_SD_Li256ELb0ELb0ELi2EEENS1_25SingleTileBwdLPTSchedulerILb0ELi128ELb1EEEEEEEEEvNT_6ParamsE$_ZN4cute8gmem_ptrIPKN7cutlass9uint128_tEECI1NS_12iter_adaptorIS4_S5_EEES4_,($_ZN7cutlass13device_kernelIN5flash19enable_sm80_to_sm89INS1_16FlashAttnBwdSm80INS1_25CollectiveMainloopBwdSm80ILi2ELi2EN4cute5tupleIJNS5_1CILi64EEENS7_ILi128EEES8_EEENS_10bfloat16_tEfNS_4arch4Sm80ELb1ELb0ELb1ELb0ELb1ELb0ELb0ELb0ELi2ELi2ELi4ELi2ELb1EEENS1_21CollectiveEpilogueBwdISA_SB_SD_Li256ELb0ELb0ELi2EEENS1_25SingleTileBwdLPTSchedulerILb0ELi128ELb1EEEEEEEEEvNT_6ParamsE$_ZN4cute8gmem_ptrIPKfECI1NS_12iter_adaptorIS2_S3_EEES2_ - $_ZN7cutlass13device_kernelIN5flash19enable_sm80_to_sm89INS1_16FlashAttnBwdSm80INS1_25CollectiveMainloopBwdSm80ILi2ELi2EN4cute5tupleIJNS5_1CILi64EEENS7_ILi128EEES8_EEENS_10bfloat16_tEfNS_4arch4Sm80ELb1ELb0ELb1ELb0ELb1ELb0ELb0ELb0ELi2ELi2ELi4ELi2ELb1EEENS1_21CollectiveEpilogueBwdISA_SB_SD_Li256ELb0ELb0ELi2EEENS1_25SingleTileBwdLPTSchedulerILb0ELi128ELb1EEEEEEEEEvNT_6ParamsE$_ZN4cute8gmem_ptrIPKN7cutlass9uint128_tEECI1NS_12iter_adaptorIS4_S5_EEES4_)
$_ZN7cutlass13device_kernelIN5flash19enable_sm80_to_sm89INS1_16FlashAttnBwdSm80INS1_25CollectiveMainloopBwdSm80ILi2ELi2EN4cute5tupleIJNS5_1CILi64EEENS7_ILi128EEES8_EEENS_10bfloat16_tEfNS_4arch4Sm80ELb1ELb0ELb1ELb0ELb1ELb0ELb0ELb0ELi2ELi2ELi4ELi2ELb1EEENS1_21CollectiveEpilogueBwdISA_SB_SD_Li256ELb0ELb0ELi2EEENS1_25SingleTileBwdLPTSchedulerILb0ELi128ELb1EEEEEEEEEvNT_6ParamsE$_ZN4cute8gmem_ptrIPKN7cutlass9uint128_tEECI1NS_12iter_adaptorIS4_S5_EEES4_:
[----:B------:R-:W-:Y:S02]  /*8850*/  MOV R18, 0x8870 ;  /* 0x0000887000127802 */ /* 0x000fe40000000f00 */
[----:B------:R-:W-:Y:S05]  /*8860*/  CALL.REL.NOINC `($_ZN7cutlass13device_kernelIN5flash19enable_sm80_to_sm89INS1_16FlashAttnBwdSm80INS1_25CollectiveMainloopBwdSm80ILi2ELi2EN4cute5tupleIJNS5_1CILi64EEENS7_ILi128EEES8_EEENS_10bfloat16_tEfNS_4arch4Sm80ELb1ELb0ELb1ELb0ELb1ELb0ELb0ELb0ELi2ELi2ELi4ELi2ELb1EEENS1_21CollectiveEpilogueBwdISA_SB_SD_Li256ELb0ELb0ELi2EEENS1_25SingleTileBwdLPTSchedulerILb0ELi128ELb1EEEEEEEEEvNT_6ParamsE$_ZN4cute12iter_adaptorIPKN7cutlass9uint128_tENS_8gmem_ptrIS4_EEEC2ES4_) ;  /* 0xffffed0000007944 */ /* 0x000fea0003c3ffff */
[----:B-1----:R-:W-:Y:S02]  /*8870*/  MOV R6, R16 ;  /* 0x0000001000067202 */ /* 0x002fe40000000f00 */
[----:B------:R-:W-:-:S04]  /*8880*/  MOV R7, 0x0 ;  /* 0x0000000000077802 */ /* 0x000fc80000000f00 */
[----:B------:R-:W-:Y:S05]  /*8890*/  RET.REL.NODEC R6 `(_ZN7cutlass13device_kernelIN5flash19enable_sm80_to_sm89INS1_16FlashAttnBwdSm80INS1_25CollectiveMainloopBwdSm80ILi2ELi2EN4cute5tupleIJNS5_1CILi64EEENS7_ILi128EEES8_EEENS_10bfloat16_tEfNS_4arch4Sm80ELb1ELb0ELb1ELb0ELb1ELb0ELb0ELb0ELi2ELi2ELi4ELi2ELb1EEENS1_21CollectiveEpilogueBwdISA_SB_SD_Li256ELb0ELb0ELi2EEENS1_25SingleTileBwdLPTSchedulerILb0ELi128ELb1EEEEEEEEEvNT_6ParamsE) ;  /* 0xffff776006007950 */ /* 0x000fea0003c3ffff */
        .type           $_ZN7cutlass13device_kernelIN5flash19enable_sm80_to_sm89INS1_16FlashAttnBwdSm80INS1_25CollectiveMainloopBwdSm80ILi2ELi2EN4cute5tupleIJNS5_1CILi64EEENS7_ILi128EEES8_EEENS_10bfloat16_tEfNS_4arch4Sm80ELb1ELb0ELb1ELb0ELb1ELb0ELb0ELb0ELi2ELi2ELi4ELi2ELb1EEENS1_21CollectiveEpilogueBwdISA_SB_SD_Li256ELb0ELb0ELi2EEENS1_25SingleTileBwdLPTSchedulerILb0ELi128ELb1EEEEEEEEEvNT_6ParamsE$_ZN4cute8gmem_ptrIPKfECI1NS_12iter_adaptorIS2_S3_EEES2_,@function
        .size           $_ZN7cutlass13device_kernelIN5flash19enable_sm80_to_sm89INS1_16FlashAttnBwdSm80INS1_25CollectiveMainloopBwdSm80ILi2ELi2EN4cute5tupleIJNS5_1CILi64EEENS7_ILi128EEES8_EEENS_10bfloat16_tEfNS_4arch4Sm80ELb1ELb0ELb1ELb0ELb1ELb0ELb0ELb0ELi2ELi2ELi4ELi2ELb1EEENS1_21CollectiveEpilogueBwdISA_SB_SD_Li256ELb0ELb0ELi2EEENS1_25SingleTileBwdLPTSchedulerILb0ELi128ELb1EEEEEEEEEvNT_6ParamsE$_ZN4cute8gmem_ptrIPKfECI1NS_12iter_adaptorIS2_S3_EEES2_,($_ZN7cutlass13device_kernelIN5flash19enable_sm80_to_sm89INS1_16FlashAttnBwdSm80INS1_25CollectiveMainloopBwdSm80ILi2ELi2EN4cute5tupleIJNS5_1CILi64EEENS7_ILi128EEES8_EEENS_10bfloat16_tEfNS_4arch4Sm80ELb1ELb0ELb1ELb0ELb1ELb0ELb0ELb0ELi2ELi2ELi4ELi2ELb1EEENS1_21CollectiveEpilogueBwdISA_SB_SD_Li256ELb0ELb0ELi2EEENS1_25SingleTileBwdLPTSchedulerILb0ELi128ELb1EEEEEEEEEvNT_6ParamsE$_ZN4cute8smem_ptrIPN7cutlass10bfloat16_tEECI1NS_12iter_adaptorIS3_S4_EEES3_ - $_ZN7cutlass13device_kernelIN5flash19enable_sm80_to_sm89INS1_16FlashAttnBwdSm80INS1_25CollectiveMainloopBwdSm80ILi2ELi2EN4cute5tupleIJNS5_1CILi64EEENS7_ILi128EEES8_EEENS_10bfloat16_tEfNS_4arch4Sm80ELb1ELb0ELb1ELb0ELb1ELb0ELb0ELb0ELi2ELi2ELi4ELi2ELb1EEENS1_21CollectiveEpilogueBwdISA_SB_SD_Li256ELb0ELb0ELi2EEENS1_25SingleTileBwdLPTSchedulerILb0ELi128ELb1EEEEEEEEEvNT_6ParamsE$_ZN4cute8gmem_ptrIPKfECI1NS_12iter_adaptorIS2_S3_EEES2_)
$_ZN7cutlass13device_kernelIN5flash19enable_sm80_to_sm89INS1_16FlashAttnBwdSm80INS1_25CollectiveMainloopBwdSm80ILi2ELi2EN4cute5tupleIJNS5_1CILi64EEENS7_ILi128EEES8_EEENS_10bfloat16_tEfNS_4arch4Sm80ELb1ELb0ELb1ELb0ELb1ELb0ELb0ELb0ELi2ELi2ELi4ELi2ELb1EEENS1_21CollectiveEpilogueBwdISA_SB_SD_Li256ELb0ELb0ELi2EEENS1_25SingleTileBwdLPTSchedulerILb0ELi128ELb1EEEEEEEEEvNT_6ParamsE$_ZN4cute8gmem_ptrIPKfECI1NS_12iter_adaptorIS2_S3_EEES2_:
[----:B------:R-:W-:Y:S02]  /*88a0*/  MOV R18, 0x88c0 ;  /* 0x000088c000127802 */ /* 0x000fe40000000f00 */
[----:B------:R-:W-:Y:S05]  /*88b0*/  CALL.REL.NOINC `($_ZN7cutlass13device_kernelIN5flash19enable_sm80_to_sm89INS1_16FlashAttnBwdSm80INS1_25CollectiveMainloopBwdSm80ILi2ELi2EN4cute5tupleIJNS5_1CILi64EEENS7_ILi128EEES8_EEENS_10bfloat16_tEfNS_4arch4Sm80ELb1ELb0ELb1ELb0ELb1ELb0ELb0ELb0ELi2ELi2ELi4ELi2ELb1EEENS1_21CollectiveEpilogueBwdISA_SB_SD_Li256ELb0ELb0ELi2EEENS1_25SingleTileBwdLPTSchedulerILb0ELi128ELb1EEEEEEEEEvNT_6ParamsE$_ZN4cute12iter_adaptorIPKfNS_8gmem_ptrIS2_EEEC2ES2_) ;  /* 0xffffed0000007944 */ /* 0x000fea0003c3ffff */
[----:B------:R-:W-:-:S04]  /*88c0*/  MOV R17, 0x0 ;  /* 0x0000000000117802 */ /* 0x000fc80000000f00 */
[----:B------:R-:W-:Y:S05]  /*88d0*/  RET.REL.NODEC R16 `(_ZN7cutlass13device_kernelIN5flash19enable_sm80_to_sm89INS1_16FlashAttnBwdSm80INS1_25CollectiveMainloopBwdSm80ILi2ELi2EN4cute5tupleIJNS5_1CILi64EEENS7_ILi128EEES8_EEENS_10bfloat16_tEfNS_4arch4Sm80ELb1ELb0ELb1ELb0ELb1ELb0ELb0ELb0ELi2ELi2ELi4ELi2ELb1EEENS1_21CollectiveEpilogueBwdISA_SB_SD_Li256ELb0ELb0ELi2EEENS1_25SingleTileBwdLPTSchedulerILb0ELi128ELb1EEEEEEEEEvNT_6ParamsE) ;  /* 0xffff772010007950 */ /* 0x000fea0003c3ffff */
        .type           $_ZN7cutlass13device_kernelIN5flash19enable_sm80_to_sm89INS1_16FlashAttnBwdSm80INS1_25CollectiveMainloopBwdSm80ILi2ELi2EN4cute5tupleIJNS5_1CILi64EEENS7_ILi128EEES8_EEENS_10bfloat16_tEfNS_4arch4Sm80ELb1ELb0ELb1ELb0ELb1ELb0ELb0ELb0ELi2ELi2ELi4ELi2ELb1EEENS1_21CollectiveEpilogueBwdISA_SB_SD_Li256ELb0ELb0ELi2EEENS1_25SingleTileBwdLPTSchedulerILb0ELi128ELb1EEEEEEEEEvNT_6ParamsE$_ZN4cute8smem_ptrIPN7cutlass10bfloat16_tEECI1NS_12iter_adaptorIS3_S4_EEES3_,@function
        .size           $_ZN7cutlass13device_kernelIN5flash19enable_sm80_to_sm89INS1_16FlashAttnBwdSm80INS1_25CollectiveMainloopBwdSm80ILi2ELi2EN4cute5tupleIJNS5_1CILi64EEENS7_ILi128EEES8_EEENS_10bfloat16_tEfNS_4arch4Sm80ELb1ELb0ELb1ELb0ELb1ELb0ELb0ELb0ELi2ELi2ELi4ELi2ELb1EEENS1_21CollectiveEpilogueBwdISA_SB_SD_Li256ELb0ELb0ELi2EEENS1_25SingleTileBwdLPTSchedulerILb0ELi128ELb1EEEEEEEEEvNT_6ParamsE$_ZN4cute8smem_ptrIPN7cutlass10bfloat16_tEECI1NS_12iter_adaptorIS3_S4_EEES3_,($_ZN7cutlass13device_kernelIN5flash19enable_sm80_to_sm89INS1_16FlashAttnBwdSm80INS1_25CollectiveMainloopBwdSm80ILi2ELi2EN4cute5tupleIJNS5_1CILi64EEENS7_ILi128EEES8_EEENS_10bfloat16_tEfNS_4arch4Sm80ELb1ELb0ELb1ELb0ELb1ELb0ELb0ELb0ELi2ELi2ELi4ELi2ELb1EEENS1_21CollectiveEpilogueBwdISA_SB_SD_Li256ELb0ELb0ELi2EEENS1_25SingleTileBwdLPTSchedulerILb0ELi128ELb1EEEEEEEEEvNT_6ParamsE$_ZN4cute8smem_ptrIPN7cutlass9uint128_tEECI1NS_12iter_adaptorIS3_S4_EEES3_ - $_ZN7cutlass13device_kernelIN5flash19enable_sm80_to_sm89INS1_16FlashAttnBwdSm80INS1_25CollectiveMainloopBwdSm80ILi2ELi2EN4cute5tupleIJNS5_1CILi64EEENS7_ILi128EEES8_EEENS_10bfloat16_tEfNS_4arch4Sm80ELb1ELb0ELb1ELb0ELb1ELb0ELb0ELb0ELi2ELi2ELi4ELi2ELb1EEENS1_21CollectiveEpilogueBwdISA_SB_SD_Li256ELb0ELb0ELi2EEENS1_25SingleTileBwdLPTSchedulerILb0ELi128ELb1EEEEEEEEEvNT_6ParamsE$_ZN4cute8smem_ptrIPN7cutlass10bfloat16_tEECI1NS_12iter_adaptorIS3_S4_EEES3_)
$_ZN7cutlass13device_kernelIN5flash19enable_sm80_to_sm89INS1_16FlashAttnBwdSm80INS1_25CollectiveMainloopBwdSm80ILi2ELi2EN4cute5tupleIJNS5_1CILi64EEENS7_ILi128EEES8_EEENS_10bfloat16_tEfNS_4arch4Sm80ELb1ELb0ELb1ELb0ELb1ELb0ELb0ELb0ELi2ELi2ELi4ELi2ELb1EEENS1_21CollectiveEpilogueBwdISA_SB_SD_Li256ELb0ELb0ELi2EEENS1_25SingleTileBwdLPTSchedulerILb0ELi128ELb1EEEEEEEEEvNT_6ParamsE$_ZN4cute8smem_ptrIPN7cutlass10bfloat16_tEECI1NS_12iter_adaptorIS3_S4_EEES3_:
[----:B------:R-:W-:Y:S02]  /*88e0*/  MOV R18, 0x8900 ;  /* 0x0000890000127802 */ /* 0x000fe40000000f00 */
[----:B------:R-:W-:Y:S05]  /*88f0*/  CALL.REL.NOINC `($_ZN7cutlass13device_kernelIN5flash19enable_sm80_to_sm89INS1_16FlashAttnBwdSm80INS1_25CollectiveMainloopBwdSm80ILi2ELi2EN4cute5tupleIJNS5_1CILi64EEENS7_ILi128EEES8_EEENS_10bfloat16_tEfNS_4arch4Sm80ELb1ELb0ELb1ELb0ELb1ELb0ELb0ELb0ELi2ELi2ELi4ELi2ELb1EEENS1_21CollectiveEpilogueBwdISA_SB_SD_Li256ELb0ELb0ELi2EEENS1_25SingleTileBwdLPTSchedulerILb0ELi128ELb1EEEEEEEEEvNT_6ParamsE$_ZN4cute12iter_adaptorIPN7cutlass10bfloat16_tENS_8smem_ptrIS3_EEEC2ES3_) ;  /* 0xffffed0000007944 */ /* 0x000fea0003c3ffff */
[----:B-1----:R-:W-:Y:S02]  /*8900*/  MOV R6, R16 ;  /* 0x0000001000067202 */ /* 0x002fe40000000f00 */
[----:B------:R-:W-:-:S04]  /*8910*/  MOV R7, 0x0 ;  /* 0x0000000000077802 */ /* 0x000fc80000000f00 */
[----:B------:R-:W-:Y:S05]  /*8920*/  RET.REL.NODEC R6 `(_ZN7cutlass13device_kernelIN5flash19enable_sm80_to_sm89INS1_16FlashAttnBwdSm80INS1_25CollectiveMainloopBwdSm80ILi2ELi2EN4cute5tupleIJNS5_1CILi64EEENS7_ILi128EEES8_EEENS_10bfloat16_tEfNS_4arch4Sm80ELb1ELb0ELb1ELb0ELb1ELb0ELb0ELb0ELi2ELi2ELi4ELi2ELb1EEENS1_21CollectiveEpilogueBwdISA_SB_SD_Li256ELb0ELb0ELi2EEENS1_25SingleTileBwdLPTSchedulerILb0ELi128ELb1EEEEEEEEEvNT_6ParamsE) ;  /* 0xffff76d006007950 */ /* 0x000fea0003c3ffff */
        .type           $_ZN7cutlass13device_kernelIN5flash19enable_sm80_to_sm89INS1_16FlashAttnBwdSm80INS1_25CollectiveMainloopBwdSm80ILi2ELi2EN4cute5tupleIJNS5_1CILi64EEENS7_ILi128EEES8_EEENS_10bfloat16_tEfNS_4arch4Sm80ELb1ELb0ELb1ELb0ELb1ELb0ELb0ELb0ELi2ELi2ELi4ELi2ELb1EEENS1_21CollectiveEpilogueBwdISA_SB_SD_Li256ELb0ELb0ELi2EEENS1_25SingleTileBwdLPTSchedulerILb0ELi128ELb1EEEEEEEEEvNT_6ParamsE$_ZN4cute8smem_ptrIPN7cutlass9uint128_tEECI1NS_12iter_adaptorIS3_S4_EEES3_,@function
        .size           $_ZN7cutlass13device_kernelIN5flash19enable_sm80_to_sm89INS1_16FlashAttnBwdSm80INS1_25CollectiveMainloopBwdSm80ILi2ELi2EN4cute5tupleIJNS5_1CILi64EEENS7_ILi128EEES8_EEENS_10bfloat16_tEfNS_4arch4Sm80ELb1ELb0ELb1ELb0ELb1ELb0ELb0ELb0ELi2ELi2ELi4ELi2ELb1EEENS1_21CollectiveEpilogueBwdISA_SB_SD_Li256ELb0ELb0ELi2EEENS1_25SingleTileBwdLPTSchedulerILb0ELi128ELb1EEEEEEEEEvNT_6ParamsE$_ZN4cute8smem_ptrIPN7cutlass9uint128_tEECI1NS_12iter_adaptorIS3_S4_EEES3_,($_ZN7cutlass13device_kernelIN5flash19enable_sm80_to_sm89INS1_16FlashAttnBwdSm80INS1_25CollectiveMainloopBwdSm80ILi2ELi2EN4cute5tupleIJNS5_1CILi64EEENS7_ILi128EEES8_EEENS_10bfloat16_tEfNS_4arch4Sm80ELb1ELb0ELb1ELb0ELb1ELb0ELb0ELb0ELi2ELi2ELi4ELi2ELb1EEENS1_21CollectiveEpilogueBwdISA_SB_SD_Li256ELb0ELb0ELi2EEENS1_25SingleTileBwdLPTSchedulerILb0ELi128ELb1EEEEEEEEEvNT_6ParamsE$_ZN4cute8smem_ptrIPfECI1NS_12iter_adaptorIS1_S2_EEES1_ - $_ZN7cutlass13device_kernelIN5flash19enable_sm80_to_sm89INS1_16FlashAttnBwdSm80INS1_25CollectiveMainloopBwdSm80ILi2ELi2EN4cute5tupleIJNS5_1CILi64EEENS7_ILi128EEES8_EEENS_10bfloat16_tEfNS_4arch4Sm80ELb1ELb0ELb1ELb0ELb1ELb0ELb0ELb0ELi2ELi2ELi4ELi2ELb1EEENS1_21CollectiveEpilogueBwdISA_SB_SD_Li256ELb0ELb0ELi2EEENS1_25SingleTileBwdLPTSchedulerILb0ELi128ELb1EEEEEEEEEvNT_6ParamsE$_ZN4cute8smem_ptrIPN7cutlass9uint128_tEECI1NS_12iter_adaptorIS3_S4_EEES3_)
$_ZN7cutlass13device_kernelIN5flash19enable_sm80_to_sm89INS1_16FlashAttnBwdSm80INS1_25CollectiveMainloopBwdSm80ILi2ELi2EN4cute5tupleIJNS5_1CILi64EEENS7_ILi128EEES8_EEENS_10bfloat16_tEfNS_4arch4Sm80ELb1ELb0ELb1ELb0ELb1ELb0ELb0ELb0ELi2ELi2ELi4ELi2ELb1EEENS1_21CollectiveEpilogueBwdISA_SB_SD_Li256ELb0ELb0ELi2EEENS1_25SingleTileBwdLPTSchedulerILb0ELi128ELb1EEEEEEEEEvNT_6ParamsE$_ZN4cute8smem_ptrIPN7cutlass9uint128_tEECI1NS_12iter_adaptorIS3_S4_EEES3_:
[----:B------:R-:W-:Y:S02]  /*8930*/  MOV R16, 0x8950 ;  /* 0x0000895000107802 */ /* 0x000fe40000000f00 */
[----:B------:R-:W-:Y:S05]  /*8940*/  CALL.REL.NOINC `($_ZN7cutlass13device_kernelIN5flash19enable_sm80_to_sm89INS1_16FlashAttnBwdSm80INS1_25CollectiveMainloopBwdSm80ILi2ELi2EN4cute5tupleIJNS5_1CILi64EEENS7_ILi128EEES8_EEENS_10bfloat16_tEfNS_4arch4Sm80ELb1ELb0ELb1ELb0ELb1ELb0ELb0ELb0ELi2ELi2ELi4ELi2ELb1EEENS1_21CollectiveEpilogueBwdISA_SB_SD_Li256ELb0ELb0ELi2EEENS1_25SingleTileBwdLPTSchedulerILb0ELi128ELb1EEEEEEEEEvNT_6ParamsE$_ZN4cute12iter_adaptorIPN7cutlass9uint128_tENS_8smem_ptrIS3_EEEC2ES3_) ;  /* 0xffffed0000007944 */ /* 0x000fea0003c3ffff */
[----:B------:R-:W-:-:S04]  /*8950*/  MOV R11, 0x0 ;  /* 0x00000000000b7802 */ /* 0x000fc80000000f00 */
[----:B------:R-:W-:Y:S05]  /*8960*/  RET.REL.NODEC R10 `(_ZN7cutlass13device_kernelIN5flash19enable_sm80_to_sm89INS1_16FlashAttnBwdSm80INS1_25CollectiveMainloopBwdSm80ILi2ELi2EN4cute5tupleIJNS5_1CILi64EEENS7_ILi128EEES8_EEENS_10bfloat16_tEfNS_4arch4Sm80ELb1ELb0ELb1ELb0ELb1ELb0ELb0ELb0ELi2ELi2ELi4ELi2ELb1EEENS1_21CollectiveEpilogueBwdISA_SB_SD_Li256ELb0ELb0ELi2EEENS1_25SingleTileBwdLPTSchedulerILb0ELi128ELb1EEEEEEEEEvNT_6ParamsE) ;  /* 0xffff76900a007950 */ /* 0x000fea0003c3ffff */
        .type           $_ZN7cutlass13device_kernelIN5flash19enable_sm80_to_sm89INS1_16FlashAttnBwdSm80INS1_25CollectiveMainloopBwdSm80ILi2ELi2EN4cute5tupleIJNS5_1CILi64EEENS7_ILi128EEES8_EEENS_10bfloat16_tEfNS_4arch4Sm80ELb1ELb0ELb1ELb0ELb1ELb0ELb0ELb0ELi2ELi2ELi4ELi2ELb1EEENS1_21CollectiveEpilogueBwdISA_SB_SD_Li256ELb0ELb0ELi2EEENS1_25SingleTileBwdLPTSchedulerILb0ELi128ELb1EEEEEEEEEvNT_6ParamsE$_ZN4cute8smem_ptrIPfECI1NS_12iter_adaptorIS1_S2_EEES1_,@function
        .size           $_ZN7cutlass13device_kernelIN5flash19enable_sm80_to_sm89INS1_16FlashAttnBwdSm80INS1_25CollectiveMainloopBwdSm80ILi2ELi2EN4cute5tupleIJNS5_1CILi64EEENS7_ILi128EEES8_EEENS_10bfloat16_tEfNS_4arch4Sm80ELb1ELb0ELb1ELb0ELb1ELb0ELb0ELb0ELi2ELi2ELi4ELi2ELb1EEENS1_21CollectiveEpilogueBwdISA_SB_SD_Li256ELb0ELb0ELi2EEENS1_25SingleTileBwdLPTSchedulerILb0ELi128ELb1EEEEEEEEEvNT_6ParamsE$_ZN4cute8smem_ptrIPfECI1NS_12iter_adaptorIS1_S2_EEES1_,($_ZN7cutlass13device_kernelIN5flash19enable_sm80_to_sm89INS1_16FlashAttnBwdSm80INS1_25CollectiveMainloopBwdSm80ILi2ELi2EN4cute5tupleIJNS5_1CILi64EEENS7_ILi128EEES8_EEENS_10bfloat16_tEfNS_4arch4Sm80ELb1ELb0ELb1ELb0ELb1ELb0ELb0ELb0ELi2ELi2ELi4ELi2ELb1EEENS1_21CollectiveEpilogueBwdISA_SB_SD_Li256ELb0ELb0ELi2EEENS1_25SingleTileBwdLPTSchedulerILb0ELi128ELb1EEEEEEEEEvNT_6ParamsE$_ZN73_INTERNAL_24fd9406_37_flash_bwd_hdim64_bf16_softcap_sm80_cu_3fbc093a_291824__cvta_generic_to_sharedEPKv - $_ZN7cutlass13device_kernelIN5flash19enable_sm80_to_sm89INS1_16FlashAttnBwdSm80INS1_25CollectiveMainloopBwdSm80ILi2ELi2EN4cute5tupleIJNS5_1CILi64EEENS7_ILi128EEES8_EEENS_10bfloat16_tEfNS_4arch4Sm80ELb1ELb0ELb1ELb0ELb1ELb0ELb0ELb0ELi2ELi2ELi4ELi2ELb1EEENS1_21CollectiveEpilogueBwdISA_SB_SD_Li256ELb0ELb0ELi2EEENS1_25SingleTileBwdLPTSchedulerILb0ELi128ELb1EEEEEEEEEvNT_6ParamsE$_ZN4cute8smem_ptrIPfECI1NS_12iter_adaptorIS1_S2_EEES1_)
$_ZN7cutlass13device_kernelIN5flash19enable_sm80_to_sm89INS1_16FlashAttnBwdSm80INS1_25CollectiveMainloopBwdSm80ILi2ELi2EN4cute5tupleIJNS5_1CILi64EEENS7_ILi128EEES8_EEENS_10bfloat16_tEfNS_4arch4Sm80ELb1ELb0ELb1ELb0ELb1ELb0ELb0ELb0ELi2ELi2ELi4ELi2ELb1EEENS1_21CollectiveEpilogueBwdISA_SB_SD_Li256ELb0ELb0ELi2EEENS1_25SingleTileBwdLPTSchedulerILb0ELi128ELb1EEEEEEEEEvNT_6ParamsE$_ZN4cute8smem_ptrIPfECI1NS_12iter_adaptorIS1_S2_EEES1_:
[----:B------:R-:W-:Y:S02]  /*8970*/  MOV R18, 0x8990 ;  /* 0x0000899000127802 */ /* 0x000fe40000000f00 */
[----:B------:R-:W-:Y:S05]  /*8980*/  CALL.REL.NOINC `($_ZN7cutlass13device_kernelIN5flash19enable_sm80_to_sm89INS1_16FlashAttnBwdSm80INS1_25CollectiveMainloopBwdSm80ILi2ELi2EN4cute5tupleIJNS5_1CILi64EEENS7_ILi128EEES8_EEENS_10bfloat16_tEfNS_4arch4Sm80ELb1ELb0ELb1ELb0ELb1ELb0ELb0ELb0ELi2ELi2ELi4ELi2ELb1EEENS1_21CollectiveEpilogueBwdISA_SB_SD_Li256ELb0ELb0ELi2EEENS1_25SingleTileBwdLPTSchedulerILb0ELi128ELb1EEEEEEEEEvNT_6ParamsE$_ZN4cute12iter_adaptorIPfNS_8smem_ptrIS1_EEEC2ES1_) ;  /* 0xffffed1000007944 */ /* 0x000fea0003c3ffff */
[----:B------:R-:W-:-:S04]  /*8990*/  MOV R17, 0x0 ;  /* 0x0000000000117802 */ /* 0x000fc80000000f00 */
[----:B------:R-:W-:Y:S05]  /*89a0*/  RET.REL.NODEC R16 `(_ZN7cutlass13device_kernelIN5flash19enable_sm80_to_sm89INS1_16FlashAttnBwdSm80INS1_25CollectiveMainloopBwdSm80ILi2ELi2EN4cute5tupleIJNS5_1CILi64EEENS7_ILi128EEES8_EEENS_10bfloat16_tEfNS_4arch4Sm80ELb1ELb0ELb1ELb0ELb1ELb0ELb0ELb0ELi2ELi2ELi4ELi2ELb1EEENS1_21CollectiveEpilogueBwdISA_SB_SD_Li256ELb0ELb0ELi2EEENS1_25SingleTileBwdLPTSchedulerILb0ELi128ELb1EEEEEEEEEvNT_6ParamsE) ;  /* 0xffff765010007950 */ /* 0x000fea0003c3ffff */
        .type           $_ZN7cutlass13device_kernelIN5flash19enable_sm80_to_sm89INS1_16FlashAttnBwdSm80INS1_25CollectiveMainloopBwdSm80ILi2ELi2EN4cute5tupleIJNS5_1CILi64EEENS7_ILi128EEES8_EEENS_10bfloat16_tEfNS_4arch4Sm80ELb1ELb0ELb1ELb0ELb1ELb0ELb0ELb0ELi2ELi2ELi4ELi2ELb1EEENS1_21CollectiveEpilogueBwdISA_SB_SD_Li256ELb0ELb0ELi2EEENS1_25SingleTileBwdLPTSchedulerILb0ELi128ELb1EEEEEEEEEvNT_6ParamsE$_ZN73_INTERNAL_24fd9406_37_flash_bwd_hdim64_bf16_softcap_sm80_cu_3fbc093a_291824__cvta_generic_to_sharedEPKv,@function
        .size           $_ZN7cutlass13device_kernelIN5flash19enable_sm80_to_sm89INS1_16FlashAttnBwdSm80INS1_25CollectiveMainloopBwdSm80ILi2ELi2EN4cute5tupleIJNS5_1CILi64EEENS7_ILi128EEES8_EEENS_10bfloat16_tEfNS_4arch4Sm80ELb1ELb0ELb1ELb0ELb1ELb0ELb0ELb0ELi2ELi2ELi4ELi2ELb1EEENS1_21CollectiveEpilogueBwdISA_SB_SD_Li256ELb0ELb0ELi2EEENS1_25SingleTileBwdLPTSchedulerILb0ELi128ELb1EEEEEEEEEvNT_6ParamsE$_ZN73_INTERNAL_24fd9406_37_flash_bwd_hdim64_bf16_softcap_sm80_cu_3fbc093a_291824__cvta_generic_to_sharedEPKv,($_ZN7cutlass13device_kernelIN5flash19enable_sm80_to_sm89INS1_16FlashAttnBwdSm80INS1_25CollectiveMainloopBwdSm80ILi2ELi2EN4cute5tupleIJNS5_1CILi64EEENS7_ILi128EEES8_EEENS_10bfloat16_tEfNS_4arch4Sm80ELb1ELb0ELb1ELb0ELb1ELb0ELb0ELb0ELi2ELi2ELi4ELi2ELb1EEENS1_21CollectiveEpilogueBwdISA_SB_SD_Li256ELb0ELb0ELi2EEENS1_25SingleTileBwdLPTSchedulerILb0ELi128ELb1EEEEEEEEEvNT_6ParamsE$_ZZN4cute12filter_tupleINS_5tupleIJNS_10UnderscoreES2_S2_iEEENS1_IJNS1_IJNS_1CILi1EEENS4_ILi0EEEEEElS6_lEEEZNS_5sliceIS3_S8_EEDaRKT_RKT0_EUlRKT_RKT0_E_EEDaSC_SF_OT1_ENKUlDpSI_E_clIJNS1_IJS7_EEENS1_IJlEEENS1_IJS6_EEENS1_IJEEEEEEDaSP_ - $_ZN7cutlass13device_kernelIN5flash19enable_sm80_to_sm89INS1_16FlashAttnBwdSm80INS1_25CollectiveMainloopBwdSm80ILi2ELi2EN4cute5tupleIJNS5_1CILi64EEENS7_ILi128EEES8_EEENS_10bfloat16_tEfNS_4arch4Sm80ELb1ELb0ELb1ELb0ELb1ELb0ELb0ELb0ELi2ELi2ELi4ELi2ELb1EEENS1_21CollectiveEpilogueBwdISA_SB_SD_Li256ELb0ELb0ELi2EEENS1_25SingleTileBwdLPTSchedulerILb0ELi128ELb1EEEEEEEEEvNT_6ParamsE$_ZN73_INTERNAL_24fd9406_37_flash_bwd_hdim64_bf16_softcap_sm80_cu_3fbc093a_291824__cvta_generic_to_sharedEPKv)
$_ZN7cutlass13device_kernelIN5flash19enable_sm80_to_sm89INS1_16FlashAttnBwdSm80INS1_25CollectiveMainloopBwdSm80ILi2ELi2EN4cute5tupleIJNS5_1CILi64EEENS7_ILi128EEES8_EEENS_10bfloat16_tEfNS_4arch4Sm80ELb1ELb0ELb1ELb0ELb1ELb0ELb0ELb0ELi2ELi2ELi4ELi2ELb1EEENS1_21CollectiveEpilogueBwdISA_SB_SD_Li256ELb0ELb0ELi2EEENS1_25SingleTileBwdLPTSchedulerILb0ELi128ELb1EEEEEEEEEvNT_6ParamsE$_ZN73_INTERNAL_24fd9406_37_flash_bwd_hdim64_bf16_softcap_sm80_cu_3fbc093a_291824__cvta_generic_to_sharedEPKv:
[----:B------:R-:W-:Y:S02]  /*89b0*/  MOV R9, 0x0 ;  /* 0x0000000000097802 */ /* 0x000fe40000000f00 */
[----:B------:R-:W-:Y:S02]  /*89c0*/  IADD3 R6, R6, -c[0x0][0x18], RZ ;  /* 0x8000060006067a10 */ /* 0x000fe40007ffe0ff */
[----:B------:R-:W-:Y:S05]  /*89d0*/  RET.REL.NODEC R8 `(_ZN7cutlass13device_kernelIN5flash19enable_sm80_to_sm89INS1_16FlashAttnBwdSm80INS1_25CollectiveMainloopBwdSm80ILi2ELi2EN4cute5tupleIJNS5_1CILi64EEENS7_ILi128EEES8_EEENS_10bfloat16_tEfNS_4arch4Sm80ELb1ELb0ELb1ELb0ELb1ELb0ELb0ELb0ELi2ELi2ELi4ELi2ELb1EEENS1_21CollectiveEpilogueBwdISA_SB_SD_Li256ELb0ELb0ELi2EEENS1_25SingleTileBwdLPTSchedulerILb0ELi128ELb1EEEEEEEEEvNT_6ParamsE) ;  /* 0xffff762008007950 */ /* 0x000fea0003c3ffff */
        .type           $_ZN7cutlass13device_kernelIN5flash19enable_sm80_to_sm89INS1_16FlashAttnBwdSm80INS1_25CollectiveMainloopBwdSm80ILi2ELi2EN4cute5tupleIJNS5_1CILi64EEENS7_ILi128EEES8_EEENS_10bfloat16_tEfNS_4arch4Sm80ELb1ELb0ELb1ELb0ELb1ELb0ELb0ELb0ELi2ELi2ELi4ELi2ELb1EEENS1_21CollectiveEpilogueBwdISA_SB_SD_Li256ELb0ELb0ELi2EEENS1_25SingleTileBwdLPTSchedulerILb0ELi128ELb1EEEEEEEEEvNT_6ParamsE$_ZZN4cute12filter_tupleINS_5tupleIJNS_10UnderscoreES2_S2_iEEENS1_IJNS1_IJNS_1CILi1EEENS4_ILi0EEEEEElS6_lEEEZNS_5sliceIS3_S8_EEDaRKT_RKT0_EUlRKT_RKT0_E_EEDaSC_SF_OT1_ENKUlDpSI_E_clIJNS1_IJS7_EEENS1_IJlEEENS1_IJS6_EEENS1_IJEEEEEEDaSP_,@function
        .size           $_ZN7cutlass13device_kernelIN5flash19enable_sm80_to_sm89INS1_16FlashAttnBwdSm80INS1_25CollectiveMainloopBwdSm80ILi2ELi2EN4cute5tupleIJNS5_1CILi64EEENS7_ILi128EEES8_EEENS_10bfloat16_tEfNS_4arch4Sm80ELb1ELb0ELb1ELb0ELb1ELb0ELb0ELb0ELi2ELi2ELi4ELi2ELb1EEENS1_21CollectiveEpilogueBwdISA_SB_SD_Li256ELb0ELb0ELi2EEENS1_25SingleTileBwdLPTSchedulerILb0ELi128ELb1EEEEEEEEEvNT_6ParamsE$_ZZN4cute12filter_tupleINS_5tupleIJNS_10UnderscoreES2_S2_iEEENS1_IJNS1_IJNS_1CILi1EEENS4_ILi0EEEEEElS6_lEEEZNS_5sliceIS3_S8_EEDaRKT_RKT0_EUlRKT_RKT0_E_EEDaSC_SF_OT1_ENKUlDpSI_E_clIJNS1_IJS7_EEENS1_IJlEEENS1_IJS6_EEENS1_IJEEEEEEDaSP_,($_ZN7cutlass13device_kernelIN5flash19enable_sm80_to_sm89INS1_16FlashAttnBwdSm80INS1_25CollectiveMainloopBwdSm80ILi2ELi2EN4cute5tupleIJNS5_1CILi64EEENS7_ILi128EEES8_EEENS_10bfloat16_tEfNS_4arch4Sm80ELb1ELb0ELb1ELb0ELb1ELb0ELb0ELb0ELi2ELi2ELi4ELi2ELb1EEENS1_21CollectiveEpilogueBwdISA_SB_SD_Li256ELb0ELb0ELi2EEENS1_25SingleTileBwdLPTSchedulerILb0ELi128ELb1EEEEEEEEEvNT_6ParamsE$_ZZN4cute14transform_leafINS_15ArithmeticTupleIJNS1_IJiiEEEiiiEEENS_8identityEEEDaRKT_OT0_ENKUlRKT_E_clIS2_EEDaSC_ - $_ZN7cutlass13device_kernelIN5flash19enable_sm80_to_sm89INS1_16FlashAttnBwdSm80INS1_25CollectiveMainloopBwdSm80ILi2ELi2EN4cute5tupleIJNS5_1CILi64EEENS7_ILi128EEES8_EEENS_10bfloat16_tEfNS_4arch4Sm80ELb1ELb0ELb1ELb0ELb1ELb0ELb0ELb0ELi2ELi2ELi4ELi2ELb1EEENS1_21CollectiveEpilogueBwdISA_SB_SD_Li256ELb0ELb0ELi2EEENS1_25SingleTileBwdLPTSchedulerILb0ELi128ELb1EEEEEEEEEvNT_6ParamsE$_ZZN4cute12filter_tupleINS_5tupleIJNS_10UnderscoreES2_S2_iEEENS1_IJNS1_IJNS_1CILi1EEENS4_ILi0EEEEEElS6_lEEEZNS_5sliceIS3_S8_EEDaRKT_RKT0_EUlRKT_RKT0_E_EEDaSC_SF_OT1_ENKUlDpSI_E_clIJNS1_IJS7_EEENS1_IJlEEENS1_IJS6_EEENS1_IJEEEEEEDaSP_)
$_ZN7cutlass13device_kernelIN5flash19enable_sm80_to_sm89INS1_16FlashAttnBwdSm80INS1_25CollectiveMainloopBwdSm80ILi2ELi2EN4cute5tupleIJNS5_1CILi64EEENS7_ILi128EEES8_EEENS_10bfloat16_tEfNS_4arch4Sm80ELb1ELb0ELb1ELb0ELb1ELb0ELb0ELb0ELi2ELi2ELi4ELi2ELb1EEENS1_21CollectiveEpilogueBwdISA_SB_SD_Li256ELb0ELb0ELi2EEENS1_25SingleTileBwdLPTSchedulerILb0ELi128ELb1EEEEEEEEEvNT_6ParamsE$_ZZN4cute12filter_tupleINS_5tupleIJNS_10UnderscoreES2_S2_iEEENS1_IJNS1_IJNS_1CILi1EEENS4_ILi0EEEEEElS6_lEEEZNS_5sliceIS3_S8_EEDaRKT_RKT0_EUlRKT_RKT0_E_EEDaSC_SF_OT1_ENKUlDpSI_E_clIJNS1_IJS7_EEENS1_IJlEEENS1_IJS6_EEENS1_IJEEEEEEDaSP_:
[----:B------:R-:W-:Y:S02]  /*89e0*/  IADD3 R7, R1, 0x188, RZ ;  /* 0x0000018801077810 */ /* 0x000fe40007ffe0ff */
[----:B------:R-:W-:Y:S02]  /*89f0*/  MOV R10, 0x8a20 ;  /* 0x00008a20000a7802 */ /* 0x000fe40000000f00 */
[----:B------:R-:W-:Y:S02]  /*8a00*/  IADD3 R7, R7, c[0x0][0x20], RZ ;  /* 0x0000080007077a10 */ /* 0x000fe40007ffe0ff */
[----:B------:R-:W-:Y:S05]  /*8a10*/  CALL.REL.NOINC `($_ZN7cutlass13device_kernelIN5flash19enable_sm80_to_sm89INS1_16FlashAttnBwdSm80INS1_25CollectiveMainloopBwdSm80ILi2ELi2EN4cute5tupleIJNS5_1CILi64EEENS7_ILi128EEES8_EEENS_10bfloat16_tEfNS_4arch4Sm80ELb1ELb0ELb1ELb0ELb1ELb0ELb0ELb0ELi2ELi2ELi4ELi2ELb1EEENS1_21CollectiveEpilogueBwdISA_SB_SD_Li256ELb0ELb0ELi2EEENS1_25SingleTileBwdLPTSchedulerILb0ELi128ELb1EEEEEEEEEvNT_6ParamsE$_ZN4cute3eso3ESOILb1ELb0EJNS_5tupleIJNS_1CILi1EEENS3_ILi0EEEEEElS5_EEC2ERKS6_RKlRKS5_) ;  /* 0xfffff66000007944 */ /* 0x000fea0003c3ffff */
[----:B-1----:R1:W5:Y:S01]  /*8a20*/  LDL.64 R6, [R1+0x188] ;  /* 0x0001880001067983 */ /* 0x0023620000100a00 */
[----:B------:R-:W-:-:S04]  /*8a30*/  MOV R9, 0x0 ;  /* 0x0000000000097802 */ /* 0x000fc80000000f00 */
[----:B------:R-:W-:Y:S05]  /*8a40*/  RET.REL.NODEC R8 `(_ZN7cutlass13device_kernelIN5flash19enable_sm80_to_sm89INS1_16FlashAttnBwdSm80INS1_25CollectiveMainloopBwdSm80ILi2ELi2EN4cute5tupleIJNS5_1CILi64EEENS7_ILi128EEES8_EEENS_10bfloat16_tEfNS_4arch4Sm80ELb1ELb0ELb1ELb0ELb1ELb0ELb0ELb0ELi2ELi2ELi4ELi2ELb1EEENS1_21CollectiveEpilogueBwdISA_SB_SD_Li256ELb0ELb0ELi2EEENS1_25SingleTileBwdLPTSchedulerILb0ELi128ELb1EEEEEEEEEvNT_6ParamsE) ;  /* 0xffff75b008007950 */ /* 0x000fea0003c3ffff */
        .type           $_ZN7cutlass13device_kernelIN5flash19enable_sm80_to_sm89INS1_16FlashAttnBwdSm80INS1_25CollectiveMainloopBwdSm80ILi2ELi2EN4cute5tupleIJNS5_1CILi64EEENS7_ILi128EEES8_EEENS_10bfloat16_tEfNS_4arch4Sm80ELb1ELb0ELb1ELb0ELb1ELb0ELb0ELb0ELi2ELi2ELi4ELi2ELb1EEENS1_21CollectiveEpilogueBwdISA_SB_SD_Li256ELb0ELb0ELi2EEENS1_25SingleTileBwdLPTSchedulerILb0ELi128ELb1EEEEEEEEEvNT_6ParamsE$_ZZN4cute14transform_leafINS_15ArithmeticTupleIJNS1_IJiiEEEiiiEEENS_8identityEEEDaRKT_OT0_ENKUlRKT_E_clIS2_EEDaSC_,@function
        .size           $_ZN7cutlass13device_kernelIN5flash19enable_sm80_to_sm89INS1_16FlashAttnBwdSm80INS1_25CollectiveMainloopBwdSm80ILi2ELi2EN4cute5tupleIJNS5_1CILi64EEENS7_ILi128EEES8_EEENS_10bfloat16_tEfNS_4arch4Sm80ELb1ELb0ELb1ELb0ELb1ELb0ELb0ELb0ELi2ELi2ELi4ELi2ELb1EEENS1_21CollectiveEpilogueBwdISA_SB_SD_Li256ELb0ELb0ELi2EEENS1_25SingleTileBwdLPTSchedulerILb0ELi128ELb1EEEEEEEEEvNT_6ParamsE$_ZZN4cute14transform_leafINS_15ArithmeticTupleIJNS1_IJiiEEEiiiEEENS_8identityEEEDaRKT_OT0_ENKUlRKT_E_clIS2_EEDaSC_,($_ZN7cutlass13device_kernelIN5flash19enable_sm80_to_sm89INS1_16FlashAttnBwdSm80INS1_25CollectiveMainloopBwdSm80ILi2ELi2EN4cute5tupleIJNS5_1CILi64EEENS7_ILi128EEES8_EEENS_10bfloat16_tEfNS_4arch4Sm80ELb1ELb0ELb1ELb0ELb1ELb0ELb0ELb0ELi2ELi2ELi4ELi2ELb1EEENS1_21CollectiveEpilogueBwdISA_SB_SD_Li256ELb0ELb0ELi2EEENS1_25SingleTileBwdLPTSchedulerILb0ELi128ELb1EEEEEEEEEvNT_6ParamsE$_ZZN4cute14transform_leafINS_15ArithmeticTupleIJNS1_IJiiEEEiiiEEENS_8identityEEEDaRKT_OT0_ENKUlRKT_E_clIiEEDaSC_ - $_ZN7cutlass13device_kernelIN5flash19enable_sm80_to_sm89INS1_16FlashAttnBwdSm80INS1_25CollectiveMainloopBwdSm80ILi2ELi2EN4cute5tupleIJNS5_1CILi64EEENS7_ILi128EEES8_EEENS_10bfloat16_tEfNS_4arch4Sm80ELb1ELb0ELb1ELb0ELb1ELb0ELb0ELb0ELi2ELi2ELi4ELi2ELb1EEENS1_21CollectiveEpilogueBwdISA_SB_SD_Li256ELb0ELb0ELi2EEENS1_25SingleTileBwdLPTSchedulerILb0ELi128ELb1EEEEEEEEEvNT_6ParamsE$_ZZN4cute14transform_leafINS_15ArithmeticTupleIJNS1_IJiiEEEiiiEEENS_8identityEEEDaRKT_OT0_ENKUlRKT_E_clIS2_EEDaSC_)
$_ZN7cutlass13device_kernelIN5flash19enable_sm80_to_sm89INS1_16FlashAttnBwdSm80INS1_25CollectiveMainloopBwdSm80ILi2ELi2EN4cute5tupleIJNS5_1CILi64EEENS7_ILi128EEES8_EEENS_10bfloat16_tEfNS_4arch4Sm80ELb1ELb0ELb1ELb0ELb1ELb0ELb0ELb0ELi2ELi2ELi4ELi2ELb1EEENS1_21CollectiveEpilogueBwdISA_SB_SD_Li256ELb0ELb0ELi2EEENS1_25SingleTileBwdLPTSchedulerILb0ELi128ELb1EEEEEEEEEvNT_6ParamsE$_ZZN4cute14transform_leafINS_15ArithmeticTupleIJNS1_IJiiEEEiiiEEENS_8identityEEEDaRKT_OT0_ENKUlRKT_E_clIS2_EEDaSC_:
[----:B------:R-:W-:-:S05]  /*8a50*/  IADD3 R9, R13, -c[0x0][0x20], RZ ;  /* 0x800008000d097a10 */ /* 0x000fca0007ffe0ff */
[----:B------:R1:W5:Y:S01]  /*8a60*/  LDL R7, [R9] ;  /* 0x0000000009077983 */ /* 0x0003620000100800 */
[----:B------:R-:W-:-:S03]  /*8a70*/  MOV R8, 0x8a90 ;  /* 0x00008a9000087802 */ /* 0x000fc60000000f00 */
[----:B-1---5:R-:W-:Y:S05]  /*8a80*/  CALL.REL.NOINC `($_ZN7cutlass13device_kernelIN5flash19enable_sm80_to_sm89INS1_16FlashAttnBwdSm80INS1_25CollectiveMainloopBwdSm80ILi2ELi2EN4cute5tupleIJNS5_1CILi64EEENS7_ILi128EEES8_EEENS_10bfloat16_tEfNS_4arch4Sm80ELb1ELb0ELb1ELb0ELb1ELb0ELb0ELb0ELi2ELi2ELi4ELi2ELb1EEENS1_21CollectiveEpilogueBwdISA_SB_SD_Li256ELb0ELb0ELi2EEENS1_25SingleTileBwdLPTSchedulerILb0ELi128ELb1EEEEEEEEEvNT_6ParamsE$_ZZN4cute14transform_leafINS_15ArithmeticTupleIJiiEEERNS_8identityEEEDaRKT_OT0_ENKUlRKT_E_clIiEEDaSC_) ;  /* 0x000000f000007944 */ /* 0x022fea0003c00000 */
[----:B------:R1:W5:Y:S01]  /*8a90*/  LDL R7, [R9+0x4] ;  /* 0x0000040009077983 */ /* 0x0003620000100800 */
[----:B------:R-:W-:Y:S01]  /*8aa0*/  IADD3 R6, R1, 0x19c, RZ ;  /* 0x0000019c01067810 */ /* 0x000fe20007ffe0ff */
[----:B------:R-:W-:Y:S01]  /*8ab0*/  IMAD.MOV.U32 R16, RZ, RZ, R10 ;  /* 0x000000ffff107224 */ /* 0x000fe200078e000a */
[----:B------:R-:W-:Y:S02]  /*8ac0*/  MOV R8, 0x8af0 ;  /* 0x00008af000087802 */ /* 0x000fe40000000f00 */
[----:B------:R-:W-:Y:S02]  /*8ad0*/  IADD3 R6, R6, c[0x0][0x20], RZ ;  /* 0x0000080006067a10 */ /* 0x000fe40007ffe0ff */
[----:B-1---5:R-:W-:Y:S05]  /*8ae0*/  CALL.REL.NOINC `($_ZN7cutlass13device_kernelIN5flash19enable_sm80_to_sm89INS1_16FlashAttnBwdSm80INS1_25CollectiveMainloopBwdSm80ILi2ELi2EN4cute5tupleIJNS5_1CILi64EEENS7_ILi128EEES8_EEENS_10bfloat16_tEfNS_4arch4Sm80ELb1ELb0ELb1ELb0ELb1ELb0ELb0ELb0ELi2ELi2ELi4ELi2ELb1EEENS1_21CollectiveEpilogueBwdISA_SB_SD_Li256ELb0ELb0ELi2EEENS1_25SingleTileBwdLPTSchedulerILb0ELi128ELb1EEEEEEEEEvNT_6ParamsE$_ZZN4cute14transform_leafINS_15ArithmeticTupleIJiiEEERNS_8identityEEEDaRKT_OT0_ENKUlRKT_E_clIiEEDaSC_) ;  /* 0x0000009000007944 */ /* 0x022fea0003c00000 */
[----:B------:R1:W-:Y:S01]  /*8af0*/  STL [R1+0x19c], R10 ;  /* 0x00019c0a01007387 */ /* 0x0003e20000100800 */
[----:B------:R-:W-:-:S03]  /*8b00*/  MOV R8, 0x8b20 ;  /* 0x00008b2000087802 */ /* 0x000fc60000000f00 */
[----:B-1----:R-:W-:Y:S05]  /*8b10*/  CALL.REL.NOINC `($_ZN7cutlass13device_kernelIN5flash19enable_sm80_to_sm89INS1_16FlashAttnBwdSm80INS1_25CollectiveMainloopBwdSm80ILi2ELi2EN4cute5tupleIJNS5_1CILi64EEENS7_ILi128EEES8_EEENS_10bfloat16_tEfNS_4arch4Sm80ELb1ELb0ELb1ELb0ELb1ELb0ELb0ELb0ELi2ELi2ELi4ELi2ELb1EEENS1_21CollectiveEpilogueBwdISA_SB_SD_Li256ELb0ELb0ELi2EEENS1_25SingleTileBwdLPTSchedulerILb0ELi128ELb1EEEEEEEEEvNT_6ParamsE$_ZZN4cute9transformINS_15ArithmeticTupleIJiiEEEZNS_14transform_leafIS2_RNS_8identityEEEDaRKT_OT0_EUlRKT_E_EEDaS8_SA_ENKUlDpSD_E_clIJiiEEEDaSF_) ;  /* 0x00001d7000007944 */ /* 0x002fea0003c00000 */
[----:B------:R-:W-:Y:S02]  /*8b20*/  MOV R8, R18 ;  /* 0x0000001200087202 */ /* 0x000fe40000000f00 */
[----:B------:R-:W-:-:S04]  /*8b30*/  MOV R9, 0x0 ;  /* 0x0000000000097802 */ /* 0x000fc80000000f00 */
[----:B------:R-:W-:Y:S05]  /*8b40*/  RET.REL.NODEC R8 `(_ZN7cutlass13device_kernelIN5flash19enable_sm80_to_sm89INS1_16FlashAttnBwdSm80INS1_25CollectiveMainloopBwdSm80ILi2ELi2EN4cute5tupleIJNS5_1CILi64EEENS7_ILi128EEES8_EEENS_10bfloat16_tEfNS_4arch4Sm80ELb1ELb0ELb1ELb0ELb1ELb0ELb0ELb0ELi2ELi2ELi4ELi2ELb1EEENS1_21CollectiveEpilogueBwdISA_SB_SD_Li256ELb0ELb0ELi2EEENS1_25SingleTileBwdLPTSchedulerILb0ELi128ELb1EEEEEEEEEvNT_6ParamsE) ;  /* 0xffff74b008007950 */ /* 0x000fea0003c3ffff */
        .type           $_ZN7cutlass13device_kernelIN5flash19enable_sm80_to_sm89INS1_16FlashAttnBwdSm80INS1_25CollectiveMainloopBwdSm80ILi2ELi2EN4cute5tupleIJNS5_1CILi64EEENS7_ILi128EEES8_EEENS_10bfloat16_tEfNS_4arch4Sm80ELb1ELb0ELb1ELb0ELb1ELb0ELb0ELb0ELi2ELi2ELi4ELi2ELb1EEENS1_21CollectiveEpilogueBwdISA_SB_SD_Li256ELb0ELb0ELi2EEENS1_25SingleTileBwdLPTSchedulerILb0ELi128ELb1EEEEEEEEEvNT_6ParamsE$_ZZN4cute14transform_leafINS_15ArithmeticTupleIJNS1_IJiiEEEiiiEEENS_8identityEEEDaRKT_OT0_ENKUlRKT_E_clIiEEDaSC_,@function
        .size           $_ZN7cutlass13device_kernelIN5flash19enable_sm80_to_sm89INS1_16FlashAttnBwdSm80INS1_25CollectiveMainloopBwdSm80ILi2ELi2EN4cute5tupleIJNS5_1CILi64EEENS7_ILi128EEES8_EEENS_10bfloat16_tEfNS_4arch4Sm80ELb1ELb0ELb1ELb0ELb1ELb0ELb0ELb0ELi2ELi2ELi4ELi2ELb1EEENS1_21CollectiveEpilogueBwdISA_SB_SD_Li256ELb0ELb0ELi2EEENS1_25SingleTileBwdLPTSchedulerILb0ELi128ELb1EEEEEEEEEvNT_6ParamsE$_ZZN4cute14transform_leafINS_15ArithmeticTupleIJNS1_IJiiEEEiiiEEENS_8identityEEEDaRKT_OT0_ENKUlRKT_E_clIiEEDaSC_,($_ZN7cutlass13device_kernelIN5flash19enable_sm80_to_sm89INS1_16FlashAttnBwdSm80INS1_25CollectiveMainloopBwdSm80ILi2ELi2EN4cute5tupleIJNS5_1CILi64EEENS7_ILi128EEES8_EEENS_10bfloat16_tEfNS_4arch4Sm80ELb1ELb0ELb1ELb0ELb1ELb0ELb0ELb0ELi2ELi2ELi4ELi2ELb1EEENS1_21CollectiveEpilogueBwdISA_SB_SD_Li256ELb0ELb0ELi2EEENS1_25SingleTileBwdLPTSchedulerILb0ELi128ELb1EEEEEEEEEvNT_6ParamsE$_ZZN4cute14transform_leafINS_15ArithmeticTupleIJiiEEERNS_8identityEEEDaRKT_OT0_ENKUlRKT_E_clIiEEDaSC_ - $_ZN7cutlass13device_kernelIN5flash19enable_sm80_to_sm89INS1_16FlashAttnBwdSm80INS1_25CollectiveMainloopBwdSm80ILi2ELi2EN4cute5tupleIJNS5_1CILi64EEENS7_ILi128EEES8_EEENS_10bfloat16_tEfNS_4arch4Sm80ELb1ELb0ELb1ELb0ELb1ELb0ELb0ELb0ELi2ELi2ELi4ELi2ELb1EEENS1_21CollectiveEpilogueBwdISA_SB_SD_Li256ELb0ELb0ELi2EEENS1_25SingleTileBwdLPTSchedulerILb0ELi128ELb1EEEEEEEEEvNT_6ParamsE$_ZZN4cute14transform_leafINS_15ArithmeticTupleIJNS1_IJiiEEEiiiEEENS_8identityEEEDaRKT_OT0_ENKUlRKT_E_clIiEEDaSC_)
$_ZN7cutlass13device_kernelIN5flash19enable_sm80_to_sm89INS1_16FlashAttnBwdSm80INS1_25CollectiveMainloopBwdSm80ILi2ELi2EN4cute5tupleIJNS5_1CILi64EEENS7_ILi128EEES8_EEENS_10bfloat16_tEfNS_4arch4Sm80ELb1ELb0ELb1ELb0ELb1ELb0ELb0ELb0ELi2ELi2ELi4ELi2ELb1EEENS1_21CollectiveEpilogueBwdISA_SB_SD_Li256ELb0ELb0ELi2EEENS1_25SingleTileBwdLPTSchedulerILb0ELi128ELb1EEEEEEEEEvNT_6ParamsE$_ZZN4cute14transform_leafINS_15ArithmeticTupleIJNS1_IJiiEEEiiiEEENS_8identityEEEDaRKT_OT0_ENKUlRKT_E_clIiEEDaSC_:
[----:B------:R-:W-:Y:S02]  /*8b50*/  MOV R10, R9 ;  /* 0x00000009000a7202 */ /* 0x000fe40000000f00 */
[----:B------:R-:W-:-:S04]  /*8b60*/  MOV R9, 0x0 ;  /* 0x0000000000097802 */ /* 0x000fc80000000f00 */
[----:B------:R-:W-:Y:S05]  /*8b70*/  RET.REL.NODEC R8 `(_ZN7cutlass13device_kernelIN5flash19enable_sm80_to_sm89INS1_16FlashAttnBwdSm80INS1_25CollectiveMainloopBwdSm80ILi2ELi2EN4cute5tupleIJNS5_1CILi64EEENS7_ILi128EEES8_EEENS_10bfloat16_tEfNS_4arch4Sm80ELb1ELb0ELb1ELb0ELb1ELb0ELb0ELb0ELi2ELi2ELi4ELi2ELb1EEENS1_21CollectiveEpilogueBwdISA_SB_SD_Li256ELb0ELb0ELi2EEENS1_25SingleTileBwdLPTSchedulerILb0ELi128ELb1EEEEEEEEEvNT_6ParamsE) ;  /* 0xffff748008007950 */ /* 0x000fea0003c3ffff */
        .type           $_ZN7cutlass13device_kernelIN5flash19enable_sm80_to_sm89INS1_16FlashAttnBwdSm80INS1_25CollectiveMainloopBwdSm80ILi2ELi2EN4cute5tupleIJNS5_1CILi64EEENS7_ILi128EEES8_EEENS_10bfloat16_tEfNS_4arch4Sm80ELb1ELb0ELb1ELb0ELb1ELb0ELb0ELb0ELi2ELi2ELi4ELi2ELb1EEENS1_21CollectiveEpilogueBwdISA_SB_SD_Li256ELb0ELb0ELi2EEENS1_25SingleTileBwdLPTSchedulerILb0ELi128ELb1EEEEEEEEEvNT_6ParamsE$_ZZN4cute14transform_leafINS_15ArithmeticTupleIJiiEEERNS_8identityEEEDaRKT_OT0_ENKUlRKT_E_clIiEEDaSC_,@function
        .size           $_ZN7cutlass13device_kernelIN5flash19enable_sm80_to_sm89INS1_16FlashAttnBwdSm80INS1_25CollectiveMainloopBwdSm80ILi2ELi2EN4cute5tupleIJNS5_1CILi64EEENS7_ILi128EEES8_EEENS_10bfloat16_tEfNS_4arch4Sm80ELb1ELb0ELb1ELb0ELb1ELb0ELb0ELb0ELi2ELi2ELi4ELi2ELb1EEENS1_21CollectiveEpilogueBwdISA_SB_SD_Li256ELb0ELb0ELi2EEENS1_25SingleTileBwdLPTSchedulerILb0ELi128ELb1EEEEEEEEEvNT_6ParamsE$_ZZN4cute14transform_leafINS_15ArithmeticTupleIJiiEEERNS_8identityEEEDaRKT_OT0_ENKUlRKT_E_clIiEEDaSC_,($_ZN7cutlass13device_kernelIN5flash19enable_sm80_to_sm89INS1_16FlashAttnBwdSm80INS1_25CollectiveMainloopBwdSm80ILi2ELi2EN4cute5tupleIJNS5_1CILi64EEENS7_ILi128EEES8_EEENS_10bfloat16_tEfNS_4arch4Sm80ELb1ELb0ELb1ELb0ELb1ELb0ELb0ELb0ELi2ELi2ELi4ELi2ELb1EEENS1_21CollectiveEpilogueBwdISA_SB_SD_Li256ELb0ELb0ELi2EEENS1_25SingleTileBwdLPTSchedulerILb0ELi128ELb1EEEEEEEEEvNT_6ParamsE$_ZZN4cute19as_arithmetic_tupleINS_15ArithmeticTupleIJNS1_IJiiEEEiiiEEEEEDaRKT_ENKUlDpRKT_E_clIJS2_iiiEEEDaSA_ - $_ZN7cutlass13device_kernelIN5flash19enable_sm80_to_sm89INS1_16FlashAttnBwdSm80INS1_25CollectiveMainloopBwdSm80ILi2ELi2EN4cute5tupleIJNS5_1CILi64EEENS7_ILi128EEES8_EEENS_10bfloat16_tEfNS_4arch4Sm80ELb1ELb0ELb1ELb0ELb1ELb0ELb0ELb0ELi2ELi2ELi4ELi2ELb1EEENS1_21CollectiveEpilogueBwdISA_SB_SD_Li256ELb0ELb0ELi2EEENS1_25SingleTileBwdLPTSchedulerILb0ELi128ELb1EEEEEEEEEvNT_6ParamsE$_ZZN4cute14transform_leafINS_15ArithmeticTupleIJiiEEERNS_8identityEEEDaRKT_OT0_ENKUlRKT_E_clIiEEDaSC_)
$_ZN7cutlass13device_kernelIN5flash19enable_sm80_to_sm89INS1_16FlashAttnBwdSm80INS1_25CollectiveMainloopBwdSm80ILi2ELi2EN4cute5tupleIJNS5_1CILi64EEENS7_ILi128EEES8_EEENS_10bfloat16_tEfNS_4arch4Sm80ELb1ELb0ELb1ELb0ELb1ELb0ELb0ELb0ELi2ELi2ELi4ELi2ELb1EEENS1_21CollectiveEpilogueBwdISA_SB_SD_Li256ELb0ELb0ELi2EEENS1_25SingleTileBwdLPTSchedulerILb0ELi128ELb1EEEEEEEEEvNT_6ParamsE$_ZZN4cute14transform_leafINS_15ArithmeticTupleIJiiEEERNS_8identityEEEDaRKT_OT0_ENKUlRKT_E_clIiEEDaSC_:
[----:B------:R-:W-:Y:S02]  /*8b80*/  MOV R44, R8 ;  /* 0x00000008002c7202 */ /* 0x000fe40000000f00 */
[----:B------:R-:W-:Y:S02]  /*8b90*/  MOV R45, 0x0 ;  /* 0x00000000002d7802 */ /* 0x000fe40000000f00 */
[----:B------:R-:W-:Y:S02]  /*8ba0*/  MOV R10, R7 ;  /* 0x00000007000a7202 */ /* 0x000fe40000000f00 */
[----:B------:R-:W-:Y:S05]  /*8bb0*/  RET.REL.NODEC R44 `(_ZN7cutlass13device_kernelIN5flash19enable_sm80_to_sm89INS1_16FlashAttnBwdSm80INS1_25CollectiveMainloopBwdSm80ILi2ELi2EN4cute5tupleIJNS5_1CILi64EEENS7_ILi128EEES8_EEENS_10bfloat16_tEfNS_4arch4Sm80ELb1ELb0ELb1ELb0ELb1ELb0ELb0ELb0ELi2ELi2ELi4ELi2ELb1EEENS1_21CollectiveEpilogueBwdISA_SB_SD_Li256ELb0ELb0ELi2EEENS1_25SingleTileBwdLPTSchedulerILb0ELi128ELb1EEEEEEEEEvNT_6ParamsE) ;  /* 0xffff74402c007950 */ /* 0x000fea0003c3ffff */
        .type           $_ZN7cutlass13device_kernelIN5flash19enable_sm80_to_sm89INS1_16FlashAttnBwdSm80INS1_25CollectiveMainloopBwdSm80ILi2ELi2EN4cute5tupleIJNS5_1CILi64EEENS7_ILi128EEES8_EEENS_10bfloat16_tEfNS_4arch4Sm80ELb1ELb0ELb1ELb0ELb1ELb0ELb0ELb0ELi2ELi2ELi4ELi2ELb1EEENS1_21CollectiveEpilogueBwdISA_SB_SD_Li256ELb0ELb0ELi2EEENS1_25SingleTileBwdLPTSchedulerILb0ELi128ELb1EEEEEEEEEvNT_6ParamsE$_ZZN4cute19as_arithmetic_tupleINS_15ArithmeticTupleIJNS1_IJiiEEEiiiEEEEEDaRKT_ENKUlDpRKT_E_clIJS2_iiiEEEDaSA_,@function
        .size           $_ZN7cutlass13device_kernelIN5flash19enable_sm80_to_sm89INS1_16FlashAttnBwdSm80INS1_25CollectiveMainloopBwdSm80ILi2ELi2EN4cute5tupleIJNS5_1CILi64EEENS7_ILi128EEES8_EEENS_10bfloat16_tEfNS_4arch4Sm80ELb1ELb0ELb1ELb0ELb1ELb0ELb0ELb0ELi2ELi2ELi4ELi2ELb1EEENS1_21CollectiveEpilogueBwdISA_SB_SD_Li256ELb0ELb0ELi2EEENS1_25SingleTileBwdLPTSchedulerILb0ELi128ELb1EEEEEEEEEvNT_6ParamsE$_ZZN4cute19as_arithmetic_tupleINS_15ArithmeticTupleIJNS1_IJiiEEEiiiEEEEEDaRKT_ENKUlDpRKT_E_clIJS2_iiiEEEDaSA_,($_ZN7cutlass13device_kernelIN5flash19enable_sm80_to_sm89INS1_16FlashAttnBwdSm80INS1_25CollectiveMainloopBwdSm80ILi2ELi2EN4cute5tupleIJNS5_1CILi64EEENS7_ILi128EEES8_EEENS_10bfloat16_tEfNS_4arch4Sm80ELb1ELb0ELb1ELb0ELb1ELb0ELb0ELb0ELi2ELi2ELi4ELi2ELb1EEENS1_21CollectiveEpilogueBwdISA_SB_SD_Li256ELb0ELb0ELi2EEENS1_25SingleTileBwdLPTSchedulerILb0ELi128ELb1EEEEEEEEEvNT_6ParamsE$_ZZN4cute19as_arithmetic_tupleINS_15ArithmeticTupleIJNS1_IJiiEEEiiiEEEEEDaRKT_ENKUlRKT_E_clIS2_EEDaS9_ - $_ZN7cutlass13device_kernelIN5flash19enable_sm80_to_sm89INS1_16FlashAttnBwdSm80INS1_25CollectiveMainloopBwdSm80ILi2ELi2EN4cute5tupleIJNS5_1CILi64EEENS7_ILi128EEES8_EEENS_10bfloat16_tEfNS_4arch4Sm80ELb1ELb0ELb1ELb0ELb1ELb0ELb0ELb0ELi2ELi2ELi4ELi2ELb1EEENS1_21CollectiveEpilogueBwdISA_SB_SD_Li256ELb0ELb0ELi2EEENS1_25SingleTileBwdLPTSchedulerILb0ELi128ELb1EEEEEEEEEvNT_6ParamsE$_ZZN4cute19as_arithmetic_tupleINS_15ArithmeticTupleIJNS1_IJiiEEEiiiEEEEEDaRKT_ENKUlDpRKT_E_clIJS2_iiiEEEDaSA_)
$_ZN7cutlass13device_kernelIN5flash19enable_sm80_to_sm89INS1_16FlashAttnBwdSm80INS1_25CollectiveMainloopBwdSm80ILi2ELi2EN4cute5tupleIJNS5_1CILi64EEENS7_ILi128EEES8_EEENS_10bfloat16_tEfNS_4arch4Sm80ELb1ELb0ELb1ELb0ELb1ELb0ELb0ELb0ELi2ELi2ELi4ELi2ELb1EEENS1_21CollectiveEpilogueBwdISA_SB_SD_Li256ELb0ELb0ELi2EEENS1_25SingleTileBwdLPTSchedulerILb0ELi128ELb1EEEEEEEEEvNT_6ParamsE$_ZZN4cute19as_arithmetic_tupleINS_15ArithmeticTupleIJNS1_IJiiEEEiiiEEEEEDaRKT_ENKUlDpRKT_E_clIJS2_iiiEEEDaSA_:
[----:B------:R-:W-:Y:S02]  /*8bc0*/  IADD3 R7, R1, 0x19c, RZ ;  /* 0x0000019c01077810 */ /* 0x000fe40007ffe0ff */
[----:B------:R-:W-:Y:S02]  /*8bd0*/  MOV R44, 0x8c00 ;  /* 0x00008c00002c7802 */ /* 0x000fe40000000f00 */
[----:B------:R-:W-:-:S02]  /*8be0*/  IADD3 R7, R7, c[0x0][0x20], RZ ;  /* 0x0000080007077a10 */ /* 0x000fc40007ffe0ff */
[----:B------:R-:W-:Y:S05]  /*8bf0*/  CALL.REL.NOINC `($_ZN7cutlass13device_kernelIN5flash19enable_sm80_to_sm89INS1_16FlashAttnBwdSm80INS1_25CollectiveMainloopBwdSm80ILi2ELi2EN4cute5tupleIJNS5_1CILi64EEENS7_ILi128EEES8_EEENS_10bfloat16_tEfNS_4arch4Sm80ELb1ELb0ELb1ELb0ELb1ELb0ELb0ELb0ELi2ELi2ELi4ELi2ELb1EEENS1_21CollectiveEpilogueBwdISA_SB_SD_Li256ELb0ELb0ELi2EEENS1_25SingleTileBwdLPTSchedulerILb0ELi128ELb1EEEEEEEEEvNT_6ParamsE$_ZN4cute5tupleIJNS_15ArithmeticTupleIJiiEEEiiiEEC2ERKS2_RKiS7_S7_) ;  /* 0xfffff96000007944 */ /* 0x000fea0003c3ffff */
[----:B------:R2:W5:Y:S04]  /*8c00*/  LDL R10, [R1+0x19c] ;  /* 0x00019c00010a7983 */ /* 0x0005680000100800 */
[----:B-1----:R2:W5:Y:S04]  /*8c10*/  LDL.64 R8, [R1+0x1a8] ;  /* 0x0001a80001087983 */ /* 0x0025680000100a00 */
[----:B------:R2:W5:Y:S01]  /*8c20*/  LDL.64 R6, [R1+0x1a0] ;  /* 0x0001a00001067983 */ /* 0x0005620000100a00 */
[----:B------:R-:W-:-:S04]  /*8c30*/  MOV R17, 0x0 ;  /* 0x0000000000117802 */ /* 0x000fc80000000f00 */
[----:B------:R-:W-:Y:S05]  /*8c40*/  RET.REL.NODEC R16 `(_ZN7cutlass13device_kernelIN5flash19enable_sm80_to_sm89INS1_16FlashAttnBwdSm80INS1_25CollectiveMainloopBwdSm80ILi2ELi2EN4cute5tupleIJNS5_1CILi64EEENS7_ILi128EEES8_EEENS_10bfloat16_tEfNS_4arch4Sm80ELb1ELb0ELb1ELb0ELb1ELb0ELb0ELb0ELi2ELi2ELi4ELi2ELb1EEENS1_21CollectiveEpilogueBwdISA_SB_SD_Li256ELb0ELb0ELi2EEENS1_25SingleTileBwdLPTSchedulerILb0ELi128ELb1EEEEEEEEEvNT_6ParamsE) ;  /* 0xffff73b010007950 */ /* 0x000fea0003c3ffff */
        .type           $_ZN7cutlass13device_kernelIN5flash19enable_sm80_to_sm89INS1_16FlashAttnBwdSm80INS1_25CollectiveMainloopBwdSm80ILi2ELi2EN4cute5tupleIJNS5_1CILi64EEENS7_ILi128EEES8_EEENS_10bfloat16_tEfNS_4arch4Sm80ELb1ELb0ELb1ELb0ELb1ELb0ELb0ELb0ELi2ELi2ELi4ELi2ELb1EEENS1_21CollectiveEpilogueBwdISA_SB_SD_Li256ELb0ELb0ELi2EEENS1_25SingleTileBwdLPTSchedulerILb0ELi128ELb1EEEEEEEEEvNT_6ParamsE$_ZZN4cute19as_arithmetic_tupleINS_15ArithmeticTupleIJNS1_IJiiEEEiiiEEEEEDaRKT_ENKUlRKT_E_clIS2_EEDaS9_,@function
        .size           $_ZN7cutlass13device_kernelIN5flash19enable_sm80_to_sm89INS1_16FlashAttnBwdSm80INS1_25CollectiveMainloopBwdSm80ILi2ELi2EN4cute5tupleIJNS5_1CILi64EEENS7_ILi128EEES8_EEENS_10bfloat16_tEfNS_4arch4Sm80ELb1ELb0ELb1ELb0ELb1ELb0ELb0ELb0ELi2ELi2ELi4ELi2ELb1EEENS1_21CollectiveEpilogueBwdISA_SB_SD_Li256ELb0ELb0ELi2EEENS1_25SingleTileBwdLPTSchedulerILb0ELi128ELb1EEEEEEEEEvNT_6ParamsE$_ZZN4cute19as_arithmetic_tupleINS_15ArithmeticTupleIJNS1_IJiiEEEiiiEEEEEDaRKT_ENKUlRKT_E_clIS2_EEDaS9_,($_ZN7cutlass13device_kernelIN5flash19enable_sm80_to_sm89INS1_16FlashAttnBwdSm80INS1_25CollectiveMainloopBwdSm80ILi2ELi2EN4cute5tupleIJNS5_1CILi64EEENS7_ILi128EEES8_EEENS_10bfloat16_tEfNS_4arch4Sm80ELb1ELb0ELb1ELb0ELb1ELb0ELb0ELb0ELi2ELi2ELi4ELi2ELb1EEENS1_21CollectiveEpilogueBwdISA_SB_SD_Li256ELb0ELb0ELi2EEENS1_25SingleTileBwdLPTSchedulerILb0ELi128ELb1EEEEEEEEEvNT_6ParamsE$_ZZN4cute19as_arithmetic_tupleINS_15ArithmeticTupleIJNS1_IJiiEEEiiiEEEEEDaRKT_ENKUlRKT_E_clIiEEDaS9_ - $_ZN7cutlass13device_kernelIN5flash19enable_sm80_to_sm89INS1_16FlashAttnBwdSm80INS1_25CollectiveMainloopBwdSm80ILi2ELi2EN4cute5tupleIJNS5_1CILi64EEENS7_ILi128EEES8_EEENS_10bfloat16_tEfNS_4arch4Sm80ELb1ELb0ELb1ELb0ELb1ELb0ELb0ELb0ELi2ELi2ELi4ELi2ELb1EEENS1_21CollectiveEpilogueBwdISA_SB_SD_Li256ELb0ELb0ELi2EEENS1_25SingleTileBwdLPTSchedulerILb0ELi128ELb1EEEEEEEEEvNT_6ParamsE$_ZZN4cute19as_arithmetic_tupleINS_15ArithmeticTupleIJNS1_IJiiEEEiiiEEEEEDaRKT_ENKUlRKT_E_clIS2_EEDaS9_)
$_ZN7cutlass13device_kernelIN5flash19enable_sm80_to_sm89INS1_16FlashAttnBwdSm80INS1_25CollectiveMainloopBwdSm80ILi2ELi2EN4cute5tupleIJNS5_1CILi64EEENS7_ILi128EEES8_EEENS_10bfloat16_tEfNS_4arch4Sm80ELb1ELb0ELb1ELb0ELb1ELb0ELb0ELb0ELi2ELi2ELi4ELi2ELb1EEENS1_21CollectiveEpilogueBwdISA_SB_SD_Li256ELb0ELb0ELi2EEENS1_25SingleTileBwdLPTSchedulerILb0ELi128ELb1EEEEEEEEEvNT_6ParamsE$_ZZN4cute19as_arithmetic_tupleINS_15ArithmeticTupleIJNS1_IJiiEEEiiiEEEEEDaRKT_ENKUlRKT_E_clIS2_EEDaS9_:
[----:B------:R-:W-:-:S05]  /*8c50*/  IADD3 R9, R13, -c[0x0][0x20], RZ ;  /* 0x800008000d097a10 */ /* 0x000fca0007ffe0ff */
[----:B------:R1:W5:Y:S01]  /*8c60*/  LDL R7, [R9] ;  /* 0x0000000009077983 */ /* 0x0003620000100800 */
[----:B------:R-:W-:-:S03]  /*8c70*/  MOV R8, 0x8c90 ;  /* 0x00008c9000087802 */ /* 0x000fc60000000f00 */
[----:B-1---5:R-:W-:Y:S05]  /*8c80*/  CALL.REL.NOINC `($_ZN7cutlass13device_kernelIN5flash19enable_sm80_to_sm89INS1_16FlashAttnBwdSm80INS1_25CollectiveMainloopBwdSm80ILi2ELi2EN4cute5tupleIJNS5_1CILi64EEENS7_ILi128EEES8_EEENS_10bfloat16_tEfNS_4arch4Sm80ELb1ELb0ELb1ELb0ELb1ELb0ELb0ELb0ELi2ELi2ELi4ELi2ELb1EEENS1_21CollectiveEpilogueBwdISA_SB_SD_Li256ELb0ELb0ELi2EEENS1_25SingleTileBwdLPTSchedulerILb0ELi128ELb1EEEEEEEEEvNT_6ParamsE$_ZZN4cute19as_arithmetic_tupleINS_15ArithmeticTupleIJiiEEEEEDaRKT_ENKUlRKT_E_clIiEEDaS8_) ;  /* 0x0000018000007944 */ /* 0x022fea0003c00000 */
[----:B------:R1:W5:Y:S01]  /*8c90*/  LDL R7, [R9+0x4] ;  /* 0x0000040009077983 */ /* 0x0003620000100800 */
[----:B------:R-:W-:Y:S01]  /*8ca0*/  IADD3 R6, R1, 0x19c, RZ ;  /* 0x0000019c01067810 */ /* 0x000fe20007ffe0ff */
[----:B------:R-:W-:Y:S01]  /*8cb0*/  IMAD.MOV.U32 R16, RZ, RZ, R10 ;  /* 0x000000ffff107224 */ /* 0x000fe200078e000a */
[----:B------:R-:W-:Y:S02]  /*8cc0*/  MOV R8, 0x8cf0 ;  /* 0x00008cf000087802 */ /* 0x000fe40000000f00 */
[----:B------:R-:W-:Y:S02]  /*8cd0*/  IADD3 R6, R6, c[0x0][0x20], RZ ;  /* 0x0000080006067a10 */ /* 0x000fe40007ffe0ff */
[----:B-1---5:R-:W-:Y:S05]  /*8ce0*/  CALL.REL.NOINC `($_ZN7cutlass13device_kernelIN5flash19enable_sm80_to_sm89INS1_16FlashAttnBwdSm80INS1_25CollectiveMainloopBwdSm80ILi2ELi2EN4cute5tupleIJNS5_1CILi64EEENS7_ILi128EEES8_EEENS_10bfloat16_tEfNS_4arch4Sm80ELb1ELb0ELb1ELb0ELb1ELb0ELb0ELb0ELi2ELi2ELi4ELi2ELb1EEENS1_21CollectiveEpilogueBwdISA_SB_SD_Li256ELb0ELb0ELi2EEENS1_25SingleTileBwdLPTSchedulerILb0ELi128ELb1EEEEEEEEEvNT_6ParamsE$_ZZN4cute19as_arithmetic_tupleINS_15ArithmeticTupleIJiiEEEEEDaRKT_ENKUlRKT_E_clIiEEDaS8_) ;  /* 0x0000012000007944 */ /* 0x022fea0003c00000 */
[----:B------:R1:W-:Y:S01]  /*8cf0*/  STL [R1+0x19c], R10 ;  /* 0x00019c0a01007387 */ /* 0x0003e20000100800 */
[----:B------:R-:W-:-:S03]  /*8d00*/  MOV R18, 0x8d20 ;  /* 0x00008d2000127802 */ /* 0x000fc60000000f00 */
[----:B-1----:R-:W-:Y:S05]  /*8d10*/  CALL.REL.NOINC `($_ZN7cutlass13device_kernelIN5flash19enable_sm80_to_sm89INS1_16FlashAttnBwdSm80INS1_25CollectiveMainloopBwdSm80ILi2ELi2EN4cute5tupleIJNS5_1CILi64EEENS7_ILi128EEES8_EEENS_10bfloat16_tEfNS_4arch4Sm80ELb1ELb0ELb1ELb0ELb1ELb0ELb0ELb0ELi2ELi2ELi4ELi2ELb1EEENS1_21CollectiveEpilogueBwdISA_SB_SD_Li256ELb0ELb0ELi2EEENS1_25SingleTileBwdLPTSchedulerILb0ELi128ELb1EEEEEEEEEvNT_6ParamsE$_ZZN4cute19as_arithmetic_tupleINS_15ArithmeticTupleIJiiEEEEEDaRKT_ENKUlDpRKT_E_clIJiiEEEDaS9_) ;  /* 0x0000007000007944 */ /* 0x002fea0003c00000 */
[----:B------:R-:W-:Y:S02]  /*8d20*/  MOV R45, 0x0 ;  /* 0x00000000002d7802 */ /* 0x000fe40000000f00 */
[----:B-----5:R-:W-:Y:S02]  /*8d30*/  MOV R8, R6 ;  /* 0x0000000600087202 */ /* 0x020fe40000000f00 */
[----:B------:R-:W-:Y:S01]  /*8d40*/  MOV R70, R7 ;  /* 0x0000000700467202 */ /* 0x000fe20000000f00 */
[----:B------:R-:W-:Y:S06]  /*8d50*/  RET.REL.NODEC R44 `(_ZN7cutlass13device_kernelIN5flash19enable_sm80_to_sm89INS1_16FlashAttnBwdSm80INS1_25CollectiveMainloopBwdSm80ILi2ELi2EN4cute5tupleIJNS5_1CILi64EEENS7_ILi128EEES8_EEENS_10bfloat16_tEfNS_4arch4Sm80ELb1ELb0ELb1ELb0ELb1ELb0ELb0ELb0ELi2ELi2ELi4ELi2ELb1EEENS1_21CollectiveEpilogueBwdISA_SB_SD_Li256ELb0ELb0ELi2EEENS1_25SingleTileBwdLPTSchedulerILb0ELi128ELb1EEEEEEEEEvNT_6ParamsE) ;  /* 0xffff72a02c007950 */ /* 0x000fec0003c3ffff */
        .type           $_ZN7cutlass13device_kernelIN5flash19enable_sm80_to_sm89INS1_16FlashAttnBwdSm80INS1_25CollectiveMainloopBwdSm80ILi2ELi2EN4cute5tupleIJNS5_1CILi64EEENS7_ILi128EEES8_EEENS_10bfloat16_tEfNS_4arch4Sm80ELb1ELb0ELb1ELb0ELb1ELb0ELb0ELb0ELi2ELi2ELi4ELi2ELb1EEENS1_21CollectiveEpilogueBwdISA_SB_SD_Li256ELb0ELb0ELi2EEENS1_25SingleTileBwdLPTSchedulerILb0ELi128ELb1EEEEEEEEEvNT_6ParamsE$_ZZN4cute19as_arithmetic_tupleINS_15ArithmeticTupleIJNS1_IJiiEEEiiiEEEEEDaRKT_ENKUlRKT_E_clIiEEDaS9_,@function
        .size           $_ZN7cutlass13device_kernelIN5flash19enable_sm80_to_sm89INS1_16FlashAttnBwdSm80INS1_25CollectiveMainloopBwdSm80ILi2ELi2EN4cute5tupleIJNS5_1CILi64EEENS7_ILi128EEES8_EEENS_10bfloat16_tEfNS_4arch4Sm80ELb1ELb0ELb1ELb0ELb1ELb0ELb0ELb0ELi2ELi2ELi4ELi2ELb1EEENS1_21CollectiveEpilogueBwdISA_SB_SD_Li256ELb0ELb0ELi2EEENS1_25SingleTileBwdLPTSchedulerILb0ELi128ELb1EEEEEEEEEvNT_6ParamsE$_ZZN4cute19as_arithmetic_tupleINS_15ArithmeticTupleIJNS1_IJiiEEEiiiEEEEEDaRKT_ENKUlRKT_E_clIiEEDaS9_,($_ZN7cutlass13device_kernelIN5flash19enable_sm80_to_sm89INS1_16FlashAttnBwdSm80INS1_25CollectiveMainloopBwdSm80ILi2ELi2EN4cute5tupleIJNS5_1CILi64EEENS7_ILi128EEES8_EEENS_10bfloat16_tEfNS_4arch4Sm80ELb1ELb0ELb1ELb0ELb1ELb0ELb0ELb0ELi2ELi2ELi4ELi2ELb1EEENS1_21CollectiveEpilogueBwdISA_SB_SD_Li256ELb0ELb0ELi2EEENS1_25SingleTileBwdLPTSchedulerILb0ELi128ELb1EEEEEEEEEvNT_6ParamsE$_ZZN4cute19as_arithmetic_tupleINS_15ArithmeticTupleIJiiEEEEEDaRKT_ENKUlDpRKT_E_clIJiiEEEDaS9_ - $_ZN7cutlass13device_kernelIN5flash19enable_sm80_to_sm89INS1_16FlashAttnBwdSm80INS1_25CollectiveMainloopBwdSm80ILi2ELi2EN4cute5tupleIJNS5_1CILi64EEENS7_ILi128EEES8_EEENS_10bfloat16_tEfNS_4arch4Sm80ELb1ELb0ELb1ELb0ELb1ELb0ELb0ELb0ELi2ELi2ELi4ELi2ELb1EEENS1_21CollectiveEpilogueBwdISA_SB_SD_Li256ELb0ELb0ELi2EEENS1_25SingleTileBwdLPTSchedulerILb0ELi128ELb1EEEEEEEEEvNT_6ParamsE$_ZZN4cute19as_arithmetic_tupleINS_15ArithmeticTupleIJNS1_IJiiEEEiiiEEEEEDaRKT_ENKUlRKT_E_clIiEEDaS9_)
$_ZN7cutlass13device_kernelIN5flash19enable_sm80_to_sm89INS1_16FlashAttnBwdSm80INS1_25CollectiveMainloopBwdSm80ILi2ELi2EN4cute5tupleIJNS5_1CILi64EEENS7_ILi128EEES8_EEENS_10bfloat16_tEfNS_4arch4Sm80ELb1ELb0ELb1ELb0ELb1ELb0ELb0ELb0ELi2ELi2ELi4ELi2ELb1EEENS1_21CollectiveEpilogueBwdISA_SB_SD_Li256ELb0ELb0ELi2EEENS1_25SingleTileBwdLPTSchedulerILb0ELi128ELb1EEEEEEEEEvNT_6ParamsE$_ZZN4cute19as_arithmetic_tupleINS_15ArithmeticTupleIJNS1_IJiiEEEiiiEEEEEDaRKT_ENKUlRKT_E_clIiEEDaS9_:
[----:B------:R-:W-:Y:S02]  /*8d60*/  MOV R10, R7 ;  /* 0x00000007000a7202 */ /* 0x000fe40000000f00 */
[----:B------:R-:W-:-:S04]  /*8d70*/  MOV R7, 0x0 ;  /* 0x0000000000077802 */ /* 0x000fc80000000f00 */
[----:B------:R-:W-:Y:S05]  /*8d80*/  RET.REL.NODEC R6 `(_ZN7cutlass13device_kernelIN5flash19enable_sm80_to_sm89INS1_16FlashAttnBwdSm80INS1_25CollectiveMainloopBwdSm80ILi2ELi2EN4cute5tupleIJNS5_1CILi64EEENS7_ILi128EEES8_EEENS_10bfloat16_tEfNS_4arch4Sm80ELb1ELb0ELb1ELb0ELb1ELb0ELb0ELb0ELi2ELi2ELi4ELi2ELb1EEENS1_21CollectiveEpilogueBwdISA_SB_SD_Li256ELb0ELb0ELi2EEENS1_25SingleTileBwdLPTSchedulerILb0ELi128ELb1EEEEEEEEEvNT_6ParamsE) ;  /* 0xffff727006007950 */ /* 0x000fea0003c3ffff */
        .type           $_ZN7cutlass13device_kernelIN5flash19enable_sm80_to_sm89INS1_16FlashAttnBwdSm80INS1_25CollectiveMainloopBwdSm80ILi2ELi2EN4cute5tupleIJNS5_1CILi64EEENS7_ILi128EEES8_EEENS_10bfloat16_tEfNS_4arch4Sm80ELb1ELb0ELb1ELb0ELb1ELb0ELb0ELb0ELi2ELi2ELi4ELi2ELb1EEENS1_21CollectiveEpilogueBwdISA_SB_SD_Li256ELb0ELb0ELi2EEENS1_25SingleTileBwdLPTSchedulerILb0ELi128ELb1EEEEEEEEEvNT_6ParamsE$_ZZN4cute19as_arithmetic_tupleINS_15ArithmeticTupleIJiiEEEEEDaRKT_ENKUlDpRKT_E_clIJiiEEEDaS9_,@function
        .size           $_ZN7cutlass13device_kernelIN5flash19enable_sm80_to_sm89INS1_16FlashAttnBwdSm80INS1_25CollectiveMainloopBwdSm80ILi2ELi2EN4cute5tupleIJNS5_1CILi64EEENS7_ILi128EEES8_EEENS_10bfloat16_tEfNS_4arch4Sm80ELb1ELb0ELb1ELb0ELb1ELb0ELb0ELb0ELi2ELi2ELi4ELi2ELb1EEENS1_21CollectiveEpilogueBwdISA_SB_SD_Li256ELb0ELb0ELi2EEENS1_25SingleTileBwdLPTSchedulerILb0ELi128ELb1EEEEEEEEEvNT_6ParamsE$_ZZN4cute19as_arithmetic_tupleINS_15ArithmeticTupleIJiiEEEEEDaRKT_ENKUlDpRKT_E_clIJiiEEEDaS9_,($_ZN7cutlass13device_kernelIN5flash19enable_sm80_to_sm89INS1_16FlashAttnBwdSm80INS1_25CollectiveMainloopBwdSm80ILi2ELi2EN4cute5tupleIJNS5_1CILi64EEENS7_ILi128EEES8_EEENS_10bfloat16_tEfNS_4arch4Sm80ELb1ELb0ELb1ELb0ELb1ELb0ELb0ELb0ELi2ELi2ELi4ELi2ELb1EEENS1_21CollectiveEpilogueBwdISA_SB_SD_Li256ELb0ELb0ELi2EEENS1_25SingleTileBwdLPTSchedulerILb0ELi128ELb1EEEEEEEEEvNT_6ParamsE$_ZZN4cute19as_arithmetic_tupleINS_15ArithmeticTupleIJiiEEEEEDaRKT_ENKUlRKT_E_clIiEEDaS8_ - $_ZN7cutlass13device_kernelIN5flash19enable_sm80_to_sm89INS1_16FlashAttnBwdSm80INS1_25CollectiveMainloopBwdSm80ILi2ELi2EN4cute5tupleIJNS5_1CILi64EEENS7_ILi128EEES8_EEENS_10bfloat16_tEfNS_4arch4Sm80ELb1ELb0ELb1ELb0ELb1ELb0ELb0ELb0ELi2ELi2ELi4ELi2ELb1EEENS1_21CollectiveEpilogueBwdISA_SB_SD_Li256ELb0ELb0ELi2EEENS1_25SingleTileBwdLPTSchedulerILb0ELi128ELb1EEEEEEEEEvNT_6ParamsE$_ZZN4cute19as_arithmetic_tupleINS_15ArithmeticTupleIJiiEEEEEDaRKT_ENKUlDpRKT_E_clIJiiEEEDaS9_)
$_ZN7cutlass13device_kernelIN5flash19enable_sm80_to_sm89INS1_16FlashAttnBwdSm80INS1_25CollectiveMainloopBwdSm80ILi2ELi2EN4cute5tupleIJNS5_1CILi64EEENS7_ILi128EEES8_EEENS_10bfloat16_tEfNS_4arch4Sm80ELb1ELb0ELb1ELb0ELb1ELb0ELb0ELb0ELi2ELi2ELi4ELi2ELb1EEENS1_21CollectiveEpilogueBwdISA_SB_SD_Li256ELb0ELb0ELi2EEENS1_25SingleTileBwdLPTSchedulerILb0ELi128ELb1EEEEEEEEEvNT_6ParamsE$_ZZN4cute19as_arithmetic_tupleINS_15ArithmeticTupleIJiiEEEEEDaRKT_ENKUlDpRKT_E_clIJiiEEEDaS9_:
[----:B------:R-:W-:Y:S02]  /*8d90*/  IADD3 R7, R1, 0x1a0, RZ ;  /* 0x000001a001077810 */ /* 0x000fe40007ffe0ff */
[----:B------:R-:W-:Y:S02]  /*8da0*/  MOV R8, 0x8dd0 ;  /* 0x00008dd000087802 */ /* 0x000fe40000000f00 */
[----:B------:R-:W-:Y:S02]  /*8db0*/  IADD3 R7, R7, c[0x0][0x20], RZ ;  /* 0x0000080007077a10 */ /* 0x000fe40007ffe0ff */
[----:B------:R-:W-:Y:S05]  /*8dc0*/  CALL.REL.NOINC `($_ZN7cutlass13device_kernelIN5flash19enable_sm80_to_sm89INS1_16FlashAttnBwdSm80INS1_25CollectiveMainloopBwdSm80ILi2ELi2EN4cute5tupleIJNS5_1CILi64EEENS7_ILi128EEES8_EEENS_10bfloat16_tEfNS_4arch4Sm80ELb1ELb0ELb1ELb0ELb1ELb0ELb0ELb0ELi2ELi2ELi4ELi2ELb1EEENS1_21CollectiveEpilogueBwdISA_SB_SD_Li256ELb0ELb0ELi2EEENS1_25SingleTileBwdLPTSchedulerILb0ELi128ELb1EEEEEEEEEvNT_6ParamsE$_ZN4cute5tupleIJiiEEC2ERKiS3_) ;  /* 0xfffff9f000007944 */ /* 0x000fea0003c3ffff */
[----:B-1----:R1:W5:Y:S01]  /*8dd0*/  LDL.64 R6, [R1+0x1a0] ;  /* 0x0001a00001067983 */ /* 0x0023620000100a00 */
[----:B------:R-:W-:Y:S02]  /*8de0*/  MOV R8, R18 ;  /* 0x0000001200087202 */ /* 0x000fe40000000f00 */
[----:B------:R-:W-:-:S04]  /*8df0*/  MOV R9, 0x0 ;  /* 0x0000000000097802 */ /* 0x000fc80000000f00 */
[----:B------:R-:W-:Y:S05]  /*8e00*/  RET.REL.NODEC R8 `(_ZN7cutlass13device_kernelIN5flash19enable_sm80_to_sm89INS1_16FlashAttnBwdSm80INS1_25CollectiveMainloopBwdSm80ILi2ELi2EN4cute5tupleIJNS5_1CILi64EEENS7_ILi128EEES8_EEENS_10bfloat16_tEfNS_4arch4Sm80ELb1ELb0ELb1ELb0ELb1ELb0ELb0ELb0ELi2ELi2ELi4ELi2ELb1EEENS1_21CollectiveEpilogueBwdISA_SB_SD_Li256ELb0ELb0ELi2EEENS1_25SingleTileBwdLPTSchedulerILb0ELi128ELb1EEEEEEEEEvNT_6ParamsE) ;  /* 0xffff71f008007950 */ /* 0x000fea0003c3ffff */
        .type           $_ZN7cutlass13device_kernelIN5flash19enable_sm80_to_sm89INS1_16FlashAttnBwdSm80INS1_25CollectiveMainloopBwdSm80ILi2ELi2EN4cute5tupleIJNS5_1CILi64EEENS7_ILi128EEES8_EEENS_10bfloat16_tEfNS_4arch4Sm80ELb1ELb0ELb1ELb0ELb1ELb0ELb0ELb0ELi2ELi2ELi4ELi2ELb1EEENS1_21CollectiveEpilogueBwdISA_SB_SD_Li256ELb0ELb0ELi2EEENS1_25SingleTileBwdLPTSchedulerILb0ELi128ELb1EEEEEEEEEvNT_6ParamsE$_ZZN4cute19as_arithmetic_tupleINS_15ArithmeticTupleIJiiEEEEEDaRKT_ENKUlRKT_E_clIiEEDaS8_,@function
        .size           $_ZN7cutlass13device_kernelIN5flash19enable_sm80_to_sm89INS1_16FlashAttnBwdSm80INS1_25CollectiveMainloopBwdSm80ILi2ELi2EN4cute5tupleIJNS5_1CILi64EEENS7_ILi128EEES8_EEENS_10bfloat16_tEfNS_4arch4Sm80ELb1ELb0ELb1ELb0ELb1ELb0ELb0ELb0ELi2ELi2ELi4ELi2ELb1EEENS1_21CollectiveEpilogueBwdISA_SB_SD_Li256ELb0ELb0ELi2EEENS1_25SingleTileBwdLPTSchedulerILb0ELi128ELb1EEEEEEEEEvNT_6ParamsE$_ZZN4cute19as_arithmetic_tupleINS_15ArithmeticTupleIJiiEEEEEDaRKT_ENKUlRKT_E_clIiEEDaS8_,($_ZN7cutlass13device_kernelIN5flash19enable_sm80_to_sm89INS1_16FlashAttnBwdSm80INS1_25CollectiveMainloopBwdSm80ILi2ELi2EN4cute5tupleIJNS5_1CILi64EEENS7_ILi128EEES8_EEENS_10bfloat16_tEfNS_4arch4Sm80ELb1ELb0ELb1ELb0ELb1ELb0ELb0ELb0ELi2ELi2ELi4ELi2ELb1EEENS1_21CollectiveEpilogueBwdISA_SB_SD_Li256ELb0ELb0ELi2EEENS1_25SingleTileBwdLPTSchedulerILb0ELi128ELb1EEEEEEEEEvNT_6ParamsE$_ZZN4cute5sliceINS_5tupleIJNS_10UnderscoreES2_S2_iEEENS1_IJNS1_IJNS_1CILi1EEENS4_ILi0EEEEEElS6_lEEEEEDaRKT_RKT0_ENKUlRKT_RKT0_E_clIS2_lEEDaSH_SK_ - $_ZN7cutlass13device_kernelIN5flash19enable_sm80_to_sm89INS1_16FlashAttnBwdSm80INS1_25CollectiveMainloopBwdSm80ILi2ELi2EN4cute5tupleIJNS5_1CILi64EEENS7_ILi128EEES8_EEENS_10bfloat16_tEfNS_4arch4Sm80ELb1ELb0ELb1ELb0ELb1ELb0ELb0ELb0ELi2ELi2ELi4ELi2ELb1EEENS1_21CollectiveEpilogueBwdISA_SB_SD_Li256ELb0ELb0ELi2EEENS1_25SingleTileBwdLPTSchedulerILb0ELi128ELb1EEEEEEEEEvNT_6ParamsE$_ZZN4cute19as_arithmetic_tupleINS_15ArithmeticTupleIJiiEEEEEDaRKT_ENKUlRKT_E_clIiEEDaS8_)
$_ZN7cutlass13device_kernelIN5flash19enable_sm80_to_sm89INS1_16FlashAttnBwdSm80INS1_25CollectiveMainloopBwdSm80ILi2ELi2EN4cute5tupleIJNS5_1CILi64EEENS7_ILi128EEES8_EEENS_10bfloat16_tEfNS_4arch4Sm80ELb1ELb0ELb1ELb0ELb1ELb0ELb0ELb0ELi2ELi2ELi4ELi2ELb1EEENS1_21CollectiveEpilogueBwdISA_SB_SD_Li256ELb0ELb0ELi2EEENS1_25SingleTileBwdLPTSchedulerILb0ELi128ELb1EEEEEEEEEvNT_6ParamsE$_ZZN4cute19as_arithmetic_tupleINS_15ArithmeticTupleIJiiEEEEEDaRKT_ENKUlRKT_E_clIiEEDaS8_:
[----:B------:R-:W-:Y:S02]  /*8e10*/  MOV R70, R8 ;  /* 0x0000000800467202 */ /* 0x000fe40000000f00 */
[----:B------:R-:W-:Y:S02]  /*8e20*/  MOV R71, 0x0 ;  /* 0x0000000000477802 */ /* 0x000fe40000000f00 */
[----:B------:R-:W-:Y:S02]  /*8e30*/  MOV R10, R7 ;  /* 0x00000007000a7202 */ /* 0x000fe40000000f00 */
[----:B------:R-:W-:Y:S05]  /*8e40*/  RET.REL.NODEC R70 `(_ZN7cutlass13device_kernelIN5flash19enable_sm80_to_sm89INS1_16FlashAttnBwdSm80INS1_25CollectiveMainloopBwdSm80ILi2ELi2EN4cute5tupleIJNS5_1CILi64EEENS7_ILi128EEES8_EEENS_10bfloat16_tEfNS_4arch4Sm80ELb1ELb0ELb1ELb0ELb1ELb0ELb0ELb0ELi2ELi2ELi4ELi2ELb1EEENS1_21CollectiveEpilogueBwdISA_SB_SD_Li256ELb0ELb0ELi2EEENS1_25SingleTileBwdLPTSchedulerILb0ELi128ELb1EEEEEEEEEvNT_6ParamsE) ;  /* 0xffff71b046007950 */ /* 0x000fea0003c3ffff */
        .type           $_ZN7cutlass13device_kernelIN5flash19enable_sm80_to_sm89INS1_16FlashAttnBwdSm80INS1_25CollectiveMainloopBwdSm80ILi2ELi2EN4cute5tupleIJNS5_1CILi64EEENS7_ILi128EEES8_EEENS_10bfloat16_tEfNS_4arch4Sm80ELb1ELb0ELb1ELb0ELb1ELb0ELb0ELb0ELi2ELi2ELi4ELi2ELb1EEENS1_21CollectiveEpilogueBwdISA_SB_SD_Li256ELb0ELb0ELi2EEENS1_25SingleTileBwdLPTSchedulerILb0ELi128ELb1EEEEEEEEEvNT_6ParamsE$_ZZN4cute5sliceINS_5tupleIJNS_10UnderscoreES2_S2_iEEENS1_IJNS1_IJNS_1CILi1EEENS4_ILi0EEEEEElS6_lEEEEEDaRKT_RKT0_ENKUlRKT_RKT0_E_clIS2_lEEDaSH_SK_,@function
        .size           $_ZN7cutlass13device_kernelIN5flash19enable_sm80_to_sm89INS1_16FlashAttnBwdSm80INS1_25CollectiveMainloopBwdSm80ILi2ELi2EN4cute5tupleIJNS5_1CILi64EEENS7_ILi128EEES8_EEENS_10bfloat16_tEfNS_4arch4Sm80ELb1ELb0ELb1ELb0ELb1ELb0ELb0ELb0ELi2ELi2ELi4ELi2ELb1EEENS1_21CollectiveEpilogueBwdISA_SB_SD_Li256ELb0ELb0ELi2EEENS1_25SingleTileBwdLPTSchedulerILb0ELi128ELb1EEEEEEEEEvNT_6ParamsE$_ZZN4cute5sliceINS_5tupleIJNS_10UnderscoreES2_S2_iEEENS1_IJNS1_IJNS_1CILi1EEENS4_ILi0EEEEEElS6_lEEEEEDaRKT_RKT0_ENKUlRKT_RKT0_E_clIS2_lEEDaSH_SK_,($_ZN7cutlass13device_kernelIN5flash19enable_sm80_to_sm89INS1_16FlashAttnBwdSm80INS1_25CollectiveMainloopBwdSm80ILi2ELi2EN4cute5tupleIJNS5_1CILi64EEENS7_ILi128EEES8_EEENS_10bfloat16_tEfNS_4arch4Sm80ELb1ELb0ELb1ELb0ELb1ELb0ELb0ELb0ELi2ELi2ELi4ELi2ELb1EEENS1_21CollectiveEpilogueBwdISA_SB_SD_Li256ELb0ELb0ELi2EEENS1_25SingleTileBwdLPTSchedulerILb0ELi128ELb1EEEEEEEEEvNT_6ParamsE$_ZZN4cute7idx2crdINS_5tupleIJiEEENS1_IJNS1_IJNS1_IJNS_1CILi8EEENS3_ILi2EEEEEES5_NS3_ILi4EEES5_EEEEEEEEDaRKT_RKT0_ENKUlRKT_RKT0_E_clIiS8_EEDaSI_SL_ - $_ZN7cutlass13device_kernelIN5flash19enable_sm80_to_sm89INS1_16FlashAttnBwdSm80INS1_25CollectiveMainloopBwdSm80ILi2ELi2EN4cute5tupleIJNS5_1CILi64EEENS7_ILi128EEES8_EEENS_10bfloat16_tEfNS_4arch4Sm80ELb1ELb0ELb1ELb0ELb1ELb0ELb0ELb0ELi2ELi2ELi4ELi2ELb1EEENS1_21CollectiveEpilogueBwdISA_SB_SD_Li256ELb0ELb0ELi2EEENS1_25SingleTileBwdLPTSchedulerILb0ELi128ELb1EEEEEEEEEvNT_6ParamsE$_ZZN4cute5sliceINS_5tupleIJNS_10UnderscoreES2_S2_iEEENS1_IJNS1_IJNS_1CILi1EEENS4_ILi0EEEEEElS6_lEEEEEDaRKT_RKT0_ENKUlRKT_RKT0_E_clIS2_lEEDaSH_SK_)
$_ZN7cutlass13device_kernelIN5flash19enable_sm80_to_sm89INS1_16FlashAttnBwdSm80INS1_25CollectiveMainloopBwdSm80ILi2ELi2EN4cute5tupleIJNS5_1CILi64EEENS7_ILi128EEES8_EEENS_10bfloat16_tEfNS_4arch4Sm80ELb1ELb0ELb1ELb0ELb1ELb0ELb0ELb0ELi2ELi2ELi4ELi2ELb1EEENS1_21CollectiveEpilogueBwdISA_SB_SD_Li256ELb0ELb0ELi2EEENS1_25SingleTileBwdLPTSchedulerILb0ELi128ELb1EEEEEEEEEvNT_6ParamsE$_ZZN4cute5sliceINS_5tupleIJNS_10UnderscoreES2_S2_iEEENS1_IJNS1_IJNS_1CILi1EEENS4_ILi0EEEEEElS6_lEEEEEDaRKT_RKT0_ENKUlRKT_RKT0_E_clIS2_lEEDaSH_SK_:
[----:B------:R-:W-:Y:S02]  /*8e50*/  IADD3 R9, R1, 0x188, RZ ;  /* 0x0000018801097810 */ /* 0x000fe40007ffe0ff */
[----:B------:R-:W-:Y:S02]  /*8e60*/  MOV R10, 0x8e90 ;  /* 0x00008e90000a7802 */ /* 0x000fe40000000f00 */
[----:B------:R-:W-:-:S02]  /*8e70*/  IADD3 R9, R9, c[0x0][0x20], RZ ;  /* 0x0000080009097a10 */ /* 0x000fc40007ffe0ff */
[----:B------:R-:W-:Y:S05]  /*8e80*/  CALL.REL.NOINC `($_ZN7cutlass13device_kernelIN5flash19enable_sm80_to_sm89INS1_16FlashAttnBwdSm80INS1_25CollectiveMainloopBwdSm80ILi2ELi2EN4cute5tupleIJNS5_1CILi64EEENS7_ILi128EEES8_EEENS_10bfloat16_tEfNS_4arch4Sm80ELb1ELb0ELb1ELb0ELb1ELb0ELb0ELb0ELi2ELi2ELi4ELi2ELb1EEENS1_21CollectiveEpilogueBwdISA_SB_SD_Li256ELb0ELb0ELi2EEENS1_25SingleTileBwdLPTSchedulerILb0ELi128ELb1EEEEEEEEEvNT_6ParamsE$_ZN4cute3eso3ESOILb0ELb1EJlEEC2ERKl) ;  /* 0xffffed5000007944 */ /* 0x000fea0003c3ffff */
[----:B-1----:R1:W5:Y:S01]  /*8e90*/  LDL.64 R6, [R1+0x188] ;  /* 0x0001880001067983 */ /* 0x0023620000100a00 */
[----:B------:R-:W-:-:S04]  /*8ea0*/  MOV R9, 0x0 ;  /* 0x0000000000097802 */ /* 0x000fc80000000f00 */
[----:B------:R-:W-:Y:S05]  /*8eb0*/  RET.REL.NODEC R8 `(_ZN7cutlass13device_kernelIN5flash19enable_sm80_to_sm89INS1_16FlashAttnBwdSm80INS1_25CollectiveMainloopBwdSm80ILi2ELi2EN4cute5tupleIJNS5_1CILi64EEENS7_ILi128EEES8_EEENS_10bfloat16_tEfNS_4arch4Sm80ELb1ELb0ELb1ELb0ELb1ELb0ELb0ELb0ELi2ELi2ELi4ELi2ELb1EEENS1_21CollectiveEpilogueBwdISA_SB_SD_Li256ELb0ELb0ELi2EEENS1_25SingleTileBwdLPTSchedulerILb0ELi128ELb1EEEEEEEEEvNT_6ParamsE) ;  /* 0xffff714008007950 */ /* 0x000fea0003c3ffff */
        .type           $_ZN7cutlass13device_kernelIN5flash19enable_sm80_to_sm89INS1_16FlashAttnBwdSm80INS1_25CollectiveMainloopBwdSm80ILi2ELi2EN4cute5tupleIJNS5_1CILi64EEENS7_ILi128EEES8_EEENS_10bfloat16_tEfNS_4arch4Sm80ELb1ELb0ELb1ELb0ELb1ELb0ELb0ELb0ELi2ELi2ELi4ELi2ELb1EEENS1_21CollectiveEpilogueBwdISA_SB_SD_Li256ELb0ELb0ELi2EEENS1_25SingleTileBwdLPTSchedulerILb0ELi128ELb1EEEEEEEEEvNT_6ParamsE$_ZZN4cute7idx2crdINS_5tupleIJiEEENS1_IJNS1_IJNS1_IJNS_1CILi8EEENS3_ILi2EEEEEES5_NS3_ILi4EEES5_EEEEEEEEDaRKT_RKT0_ENKUlRKT_RKT0_E_clIiS8_EEDaSI_SL_,@function
        .size           $_ZN7cutlass13device_kernelIN5flash19enable_sm80_to_sm89INS1_16FlashAttnBwdSm80INS1_25CollectiveMainloopBwdSm80ILi2ELi2EN4cute5tupleIJNS5_1CILi64EEENS7_ILi128EEES8_EEENS_10bfloat16_tEfNS_4arch4Sm80ELb1ELb0ELb1ELb0ELb1ELb0ELb0ELb0ELi2ELi2ELi4ELi2ELb1EEENS1_21CollectiveEpilogueBwdISA_SB_SD_Li256ELb0ELb0ELi2EEENS1_25SingleTileBwdLPTSchedulerILb0ELi128ELb1EEEEEEEEEvNT_6ParamsE$_ZZN4cute7idx2crdINS_5tupleIJiEEENS1_IJNS1_IJNS1_IJNS_1CILi8EEENS3_ILi2EEEEEES5_NS3_ILi4EEES5_EEEEEEEEDaRKT_RKT0_ENKUlRKT_RKT0_E_clIiS8_EEDaSI_SL_,($_ZN7cutlass13device_kernelIN5flash19enable_sm80_to_sm89INS1_16FlashAttnBwdSm80INS1_25CollectiveMainloopBwdSm80ILi2ELi2EN4cute5tupleIJNS5_1CILi64EEENS7_ILi128EEES8_EEENS_10bfloat16_tEfNS_4arch4Sm80ELb1ELb0ELb1ELb0ELb1ELb0ELb0ELb0ELi2ELi2ELi4ELi2ELb1EEENS1_21CollectiveEpilogueBwdISA_SB_SD_Li256ELb0ELb0ELi2EEENS1_25SingleTileBwdLPTSchedulerILb0ELi128ELb1EEEEEEEEEvNT_6ParamsE$_ZZN4cute7idx2crdINS_5tupleIJiEEENS1_IJNS1_IJNS1_IJNS_1CILi8EEENS3_ILi2EEEEEES5_S5_NS3_ILi4EEEEEEEEEEEDaRKT_RKT0_ENKUlRKT_RKT0_E_clIiS8_EEDaSI_SL_ - $_ZN7cutlass13device_kernelIN5flash19enable_sm80_to_sm89INS1_16FlashAttnBwdSm80INS1_25CollectiveMainloopBwdSm80ILi2ELi2EN4cute5tupleIJNS5_1CILi64EEENS7_ILi128EEES8_EEENS_10bfloat16_tEfNS_4arch4Sm80ELb1ELb0ELb1ELb0ELb1ELb0ELb0ELb0ELi2ELi2ELi4ELi2ELb1EEENS1_21CollectiveEpilogueBwdISA_SB_SD_Li256ELb0ELb0ELi2EEENS1_25SingleTileBwdLPTSchedulerILb0ELi128ELb1EEEEEEEEEvNT_6ParamsE$_ZZN4cute7idx2crdINS_5tupleIJiEEENS1_IJNS1_IJNS1_IJNS_1CILi8EEENS3_ILi2EEEEEES5_NS3_ILi4EEES5_EEEEEEEEDaRKT_RKT0_ENKUlRKT_RKT0_E_clIiS8_EEDaSI_SL_)
$_ZN7cutlass13device_kernelIN5flash19enable_sm80_to_sm89INS1_16FlashAttnBwdSm80INS1_25CollectiveMainloopBwdSm80ILi2ELi2EN4cute5tupleIJNS5_1CILi64EEENS7_ILi128EEES8_EEENS_10bfloat16_tEfNS_4arch4Sm80ELb1ELb0ELb1ELb0ELb1ELb0ELb0ELb0ELi2ELi2ELi4ELi2ELb1EEENS1_21CollectiveEpilogueBwdISA_SB_SD_Li256ELb0ELb0ELi2EEENS1_25SingleTileBwdLPTSchedulerILb0ELi128ELb1EEEEEEEEEvNT_6ParamsE$_ZZN4cute7idx2crdINS_5tupleIJiEEENS1_IJNS1_IJNS1_IJNS_1CILi8EEENS3_ILi2EEEEEES5_NS3_ILi4EEES5_EEEEEEEEDaRKT_RKT0_ENKUlRKT_RKT0_E_clIiS8_EEDaSI_SL_:
        /* <DEDUP_REMOVED lines=15> */
[----:B-1----:R-:W-:Y:S05]  /*8fb0*/  CALL.REL.NOINC `($_ZN7cutlass13device_kernelIN5flash19enable_sm80_to_sm89INS1_16FlashAttnBwdSm80INS1_25CollectiveMainloopBwdSm80ILi2ELi2EN4cute5tupleIJNS5_1CILi64EEENS7_ILi128EEES8_EEENS_10bfloat16_tEfNS_4arch4Sm80ELb1ELb0ELb1ELb0ELb1ELb0ELb0ELb0ELi2ELi2ELi4ELi2ELb1EEENS1_21CollectiveEpilogueBwdISA_SB_SD_Li256ELb0ELb0ELi2EEENS1_25SingleTileBwdLPTSchedulerILb0ELi128ELb1EEEEEEEEEvNT_6ParamsE$_ZN4cute5tupleIJiEEC2ERKi) ;  /* 0xfffff76000007944 */ /* 0x002fea0003c3ffff */
[----:B------:R1:W5:Y:S01]  /*8fc0*/  LDL R8, [R1+0x168] ;  /* 0x0001680001087983 */ /* 0x0003620000100800 */
[----:B------:R-:W-:Y:S01]  /*8fd0*/  IADD3 R21, R1, 0x160, RZ ;  /* 0x0000016001157810 */ /* 0x000fe20007ffe0ff */
[----:B------:R-:W-:Y:S01]  /*8fe0*/  IMAD.MOV.U32 R7, RZ, RZ, R9 ;  /* 0x000000ffff077224 */ /* 0x000fe200078e0009 */
[----:B------:R-:W-:Y:S01]  /*8ff0*/  MOV R16, 0x9040 ;  /* 0x0000904000107802 */ /* 0x000fe20000000f00 */
[----:B------:R-:W-:Y:S01]  /*9000*/  IMAD.MOV.U32 R6, RZ, RZ, R23 ;  /* 0x000000ffff067224 */ /* 0x000fe200078e0017 */
[----:B------:R-:W-:-:S04]  /*9010*/  IADD3 R21, R21, c[0x0][0x20], RZ ;  /* 0x0000080015157a10 */ /* 0x000fc80007ffe0ff */
[----:B------:R-:W-:Y:S02]  /*9020*/  IADD3 R22, R21, 0x4, RZ ;  /* 0x0000000415167810 */ /* 0x000fe40007ffe0ff */
[----:B-1---5:R-:W-:Y:S05]  /*9030*/  CALL.REL.NOINC `($_ZN7cutlass13device_kernelIN5flash19enable_sm80_to_sm89INS1_16FlashAttnBwdSm80INS1_25CollectiveMainloopBwdSm80ILi2ELi2EN4cute5tupleIJNS5_1CILi64EEENS7_ILi128EEES8_EEENS_10bfloat16_tEfNS_4arch4Sm80ELb1ELb0ELb1ELb0ELb1ELb0ELb0ELb0ELi2ELi2ELi4ELi2ELb1EEENS1_21CollectiveEpilogueBwdISA_SB_SD_Li256ELb0ELb0ELi2EEENS1_25SingleTileBwdLPTSchedulerILb0ELi128ELb1EEEEEEEEEvNT_6ParamsE$_ZN4cute5tupleIJiEEC2ERKi) ;  /* 0xfffff6e000007944 */ /* 0x022fea0003c3ffff */
[----:B------:R1:W5:Y:S01]  /*9040*/  LDL R9, [R1+0x168] ;  /* 0x0001680001097983 */ /* 0x0003620000100800 */
[----:B------:R-:W-:Y:S01]  /*9050*/  IMAD.MOV.U32 R7, RZ, RZ, R8 ;  /* 0x000000ffff077224 */ /* 0x000fe200078e0008 */
[----:B------:R-:W-:Y:S02]  /*9060*/  MOV R6, R22 ;  /* 0x0000001600067202 */ /* 0x000fe40000000f00 */
[----:B------:R-:W-:Y:S02]  /*9070*/  MOV R16, 0x9090 ;  /* 0x0000909000107802 */ /* 0x000fe40000000f00 */
[----:B-1---5:R-:W-:Y:S05]  /*9080*/  CALL.REL.NOINC `($_ZN7cutlass13device_kernelIN5flash19enable_sm80_to_sm89INS1_16FlashAttnBwdSm80INS1_25CollectiveMainloopBwdSm80ILi2ELi2EN4cute5tupleIJNS5_1CILi64EEENS7_ILi128EEES8_EEENS_10bfloat16_tEfNS_4arch4Sm80ELb1ELb0ELb1ELb0ELb1ELb0ELb0ELb0ELi2ELi2ELi4ELi2ELb1EEENS1_21CollectiveEpilogueBwdISA_SB_SD_Li256ELb0ELb0ELi2EEENS1_25SingleTileBwdLPTSchedulerILb0ELi128ELb1EEEEEEEEEvNT_6ParamsE$_ZN4cute5tupleIJiEEC2ERKi) ;  /* 0xfffff69000007944 */ /* 0x022fea0003c3ffff */
[----:B------:R1:W5:Y:S01]  /*9090*/  LDL R7, [R1+0x164] ;  /* 0x0001640001077983 */ /* 0x0003620000100800 */
[----:B------:R-:W-:Y:S02]  /*90a0*/  MOV R6, R21 ;  /* 0x0000001500067202 */ /* 0x000fe40000000f00 */
[----:B------:R-:W-:Y:S02]  /*90b0*/  MOV R16, 0x90d0 ;  /* 0x000090d000107802 */ /* 0x000fe40000000f00 */
[----:B-1---5:R-:W-:Y:S05]  /*90c0*/  CALL.REL.NOINC `($_ZN7cutlass13device_kernelIN5flash19enable_sm80_to_sm89INS1_16FlashAttnBwdSm80INS1_25CollectiveMainloopBwdSm80ILi2ELi2EN4cute5tupleIJNS5_1CILi64EEENS7_ILi128EEES8_EEENS_10bfloat16_tEfNS_4arch4Sm80ELb1ELb0ELb1ELb0ELb1ELb0ELb0ELb0ELi2ELi2ELi4ELi2ELb1EEENS1_21CollectiveEpilogueBwdISA_SB_SD_Li256ELb0ELb0ELi2EEENS1_25SingleTileBwdLPTSchedulerILb0ELi128ELb1EEEEEEEEEvNT_6ParamsE$_ZN4cute5tupleIJiEEC2ERKi) ;  /* 0xfffff65000007944 */ /* 0x022fea0003c3ffff */
[----:B------:R1:W5:Y:S01]  /*90d0*/  LDL R7, [R1+0x160] ;  /* 0x0001600001077983 */ /* 0x0003620000100800 */
[----:B------:R-:W-:Y:S02]  /*90e0*/  MOV R6, R23 ;  /* 0x0000001700067202 */ /* 0x000fe40000000f00 */
[----:B------:R-:W-:-:S02]  /*90f0*/  MOV R16, 0x9110 ;  /* 0x0000911000107802 */ /* 0x000fc40000000f00 */
[----:B-1---5:R-:W-:Y:S05]  /*9100*/  CALL.REL.NOINC `($_ZN7cutlass13device_kernelIN5flash19enable_sm80_to_sm89INS1_16FlashAttnBwdSm80INS1_25CollectiveMainloopBwdSm80ILi2ELi2EN4cute5tupleIJNS5_1CILi64EEENS7_ILi128EEES8_EEENS_10bfloat16_tEfNS_4arch4Sm80ELb1ELb0ELb1ELb0ELb1ELb0ELb0ELb0ELi2ELi2ELi4ELi2ELb1EEENS1_21CollectiveEpilogueBwdISA_SB_SD_Li256ELb0ELb0ELi2EEENS1_25SingleTileBwdLPTSchedulerILb0ELi128ELb1EEEEEEEEEvNT_6ParamsE$_ZN4cute5tupleIJiEEC2ERKi) ;  /* 0xfffff61000007944 */ /* 0x022fea0003c3ffff */
[----:B------:R1:W5:Y:S01]  /*9110*/  LDL R7, [R1+0x168] ;  /* 0x0001680001077983 */ /* 0x0003620000100800 */
[----:B------:R-:W-:-:S02]  /*9120*/  MOV R6, R23 ;  /* 0x0000001700067202 */ /* 0x000fc40000000f00 */
[----:B------:R-:W-:Y:S02]  /*9130*/  MOV R10, 0x9150 ;  /* 0x00009150000a7802 */ /* 0x000fe40000000f00 */
[----:B-1---5:R-:W-:Y:S05]  /*9140*/  CALL.REL.NOINC `($_ZN7cutlass13device_kernelIN5flash19enable_sm80_to_sm89INS1_16FlashAttnBwdSm80INS1_25CollectiveMainloopBwdSm80ILi2ELi2EN4cute5tupleIJNS5_1CILi64EEENS7_ILi128EEES8_EEENS_10bfloat16_tEfNS_4arch4Sm80ELb1ELb0ELb1ELb0ELb1ELb0ELb0ELb0ELi2ELi2ELi4ELi2ELb1EEENS1_21CollectiveEpilogueBwdISA_SB_SD_Li256ELb0ELb0ELi2EEENS1_25SingleTileBwdLPTSchedulerILb0ELi128ELb1EEEEEEEEEvNT_6ParamsE$_ZN4cute5tupleIJNS_15ArithmeticTupleIJiEEEEEC2ERKS2_) ;  /* 0xfffff39000007944 */ /* 0x022fea0003c3ffff */
[----:B------:R2:W5:Y:S01]  /*9150*/  LDL R8, [R1+0x168] ;  /* 0x0001680001087983 */ /* 0x0005620000100800 */
[----:B-1----:R-:W-:Y:S01]  /*9160*/  IMAD.MOV.U32 R7, RZ, RZ, R9 ;  /* 0x000000ffff077224 */ /* 0x002fe200078e0009 */
[----:B------:R-:W-:Y:S02]  /*9170*/  MOV R6, R22 ;  /* 0x0000001600067202 */ /* 0x000fe40000000f00 */
[----:B------:R-:W-:Y:S02]  /*9180*/  MOV R16, 0x91a0 ;  /* 0x000091a000107802 */ /* 0x000fe40000000f00 */
[----:B--2--5:R-:W-:Y:S05]  /*9190*/  CALL.REL.NOINC `($_ZN7cutlass13device_kernelIN5flash19enable_sm80_to_sm89INS1_16FlashAttnBwdSm80INS1_25CollectiveMainloopBwdSm80ILi2ELi2EN4cute5tupleIJNS5_1CILi64EEENS7_ILi128EEES8_EEENS_10bfloat16_tEfNS_4arch4Sm80ELb1ELb0ELb1ELb0ELb1ELb0ELb0ELb0ELi2ELi2ELi4ELi2ELb1EEENS1_21CollectiveEpilogueBwdISA_SB_SD_Li256ELb0ELb0ELi2EEENS1_25SingleTileBwdLPTSchedulerILb0ELi128ELb1EEEEEEEEEvNT_6ParamsE$_ZN4cute5tupleIJiEEC2ERKi) ;  /* 0xfffff58000007944 */ /* 0x024fea0003c3ffff */
[----:B------:R1:W5:Y:S01]  /*91a0*/  LDL R7, [R1+0x164] ;  /* 0x0001640001077983 */ /* 0x0003620000100800 */
[----:B------:R-:W-:Y:S02]  /*91b0*/  MOV R6, R21 ;  /* 0x0000001500067202 */ /* 0x000fe40000000f00 */
[----:B------:R-:W-:Y:S02]  /*91c0*/  MOV R16, 0x91e0 ;  /* 0x000091e000107802 */ /* 0x000fe40000000f00 */
[----:B-1---5:R-:W-:Y:S05]  /*91d0*/  CALL.REL.NOINC `($_ZN7cutlass13device_kernelIN5flash19enable_sm80_to_sm89INS1_16FlashAttnBwdSm80INS1_25CollectiveMainloopBwdSm80ILi2ELi2EN4cute5tupleIJNS5_1CILi64EEENS7_ILi128EEES8_EEENS_10bfloat16_tEfNS_4arch4Sm80ELb1ELb0ELb1ELb0ELb1ELb0ELb0ELb0ELi2ELi2ELi4ELi2ELb1EEENS1_21CollectiveEpilogueBwdISA_SB_SD_Li256ELb0ELb0ELi2EEENS1_25SingleTileBwdLPTSchedulerILb0ELi128ELb1EEEEEEEEEvNT_6ParamsE$_ZN4cute5tupleIJiEEC2ERKi) ;  /* 0xfffff54000007944 */ /* 0x022fea0003c3ffff */
[----:B------:R1:W5:Y:S01]  /*91e0*/  LDL R7, [R1+0x160] ;  /* 0x0001600001077983 */ /* 0x0003620000100800 */
[----:B------:R-:W-:Y:S02]  /*91f0*/  MOV R13, R23 ;  /* 0x00000017000d7202 */ /* 0x000fe40000000f00 */
[----:B------:R-:W-:-:S02]  /*9200*/  MOV R18, 0x9220 ;  /* 0x0000922000127802 */ /* 0x000fc40000000f00 */
[----:B-1---5:R-:W-:Y:S05]  /*9210*/  CALL.REL.NOINC `($_ZN7cutlass13device_kernelIN5flash19enable_sm80_to_sm89INS1_16FlashAttnBwdSm80INS1_25CollectiveMainloopBwdSm80ILi2ELi2EN4cute5tupleIJNS5_1CILi64EEENS7_ILi128EEES8_EEENS_10bfloat16_tEfNS_4arch4Sm80ELb1ELb0ELb1ELb0ELb1ELb0ELb0ELb0ELi2ELi2ELi4ELi2ELb1EEENS1_21CollectiveEpilogueBwdISA_SB_SD_Li256ELb0ELb0ELi2EEENS1_25SingleTileBwdLPTSchedulerILb0ELi128ELb1EEEEEEEEEvNT_6ParamsE$_ZN4cute5tupleIJNS_1CILi0EEEiEEC2ERKS2_RKi) ;  /* 0xfffff46000007944 */ /* 0x022fea0003c3ffff */
[----:B------:R1:W5:Y:S01]  /*9220*/  LDL R7, [R1+0x168] ;  /* 0x0001680001077983 */ /* 0x0003620000100800 */
[----:B------:R-:W-:-:S02]  /*9230*/  MOV R6, R23 ;  /* 0x0000001700067202 */ /* 0x000fc40000000f00 */
[----:B------:R-:W-:Y:S02]  /*9240*/  MOV R16, 0x9260 ;  /* 0x0000926000107802 */ /* 0x000fe40000000f00 */
[----:B-1---5:R-:W-:Y:S05]  /*9250*/  CALL.REL.NOINC `($_ZN7cutlass13device_kernelIN5flash19enable_sm80_to_sm89INS1_16FlashAttnBwdSm80INS1_25CollectiveMainloopBwdSm80ILi2ELi2EN4cute5tupleIJNS5_1CILi64EEENS7_ILi128EEES8_EEENS_10bfloat16_tEfNS_4arch4Sm80ELb1ELb0ELb1ELb0ELb1ELb0ELb0ELb0ELi2ELi2ELi4ELi2ELb1EEENS1_21CollectiveEpilogueBwdISA_SB_SD_Li256ELb0ELb0ELi2EEENS1_25SingleTileBwdLPTSchedulerILb0ELi128ELb1EEEEEEEEEvNT_6ParamsE$_ZN4cute5tupleIJNS_15ArithmeticTupleIJNS_1CILi0EEEiEEEEEC2ERKS4_) ;  /* 0xfffff24000007944 */ /* 0x022fea0003c3ffff */
[----:B------:R2:W5:Y:S01]  /*9260*/  LDL R10, [R1+0x168] ;  /* 0x00016800010a7983 */ /* 0x0005620000100800 */
[----:B-1----:R-:W-:Y:S01]  /*9270*/  IMAD.MOV.U32 R7, RZ, RZ, R8 ;  /* 0x000000ffff077224 */ /* 0x002fe200078e0008 */
[----:B------:R-:W-:Y:S02]  /*9280*/  MOV R6, R23 ;  /* 0x0000001700067202 */ /* 0x000fe40000000f00 */
[----:B------:R-:W-:Y:S02]  /*9290*/  MOV R8, 0x92b0 ;  /* 0x000092b000087802 */ /* 0x000fe40000000f00 */
[----:B--2--5:R-:W-:Y:S05]  /*92a0*/  CALL.REL.NOINC `($_ZN7cutlass13device_kernelIN5flash19enable_sm80_to_sm89INS1_16FlashAttnBwdSm80INS1_25CollectiveMainloopBwdSm80ILi2ELi2EN4cute5tupleIJNS5_1CILi64EEENS7_ILi128EEES8_EEENS_10bfloat16_tEfNS_4arch4Sm80ELb1ELb0ELb1ELb0ELb1ELb0ELb0ELb0ELi2ELi2ELi4ELi2ELb1EEENS1_21CollectiveEpilogueBwdISA_SB_SD_Li256ELb0ELb0ELi2EEENS1_25SingleTileBwdLPTSchedulerILb0ELi128ELb1EEEEEEEEEvNT_6ParamsE$_ZN4cute3eso3ESOILb0ELb1EJiNS_1CILi0EEEEEC2ERKiRKS3_) ;  /* 0xffffe8f000007944 */ /* 0x024fea0003c3ffff */
[----:B------:R2:W5:Y:S01]  /*92b0*/  LDL R16, [R1+0x168] ;  /* 0x0001680001107983 */ /* 0x0005620000100800 */
[----:B-1----:R-:W-:Y:S02]  /*92c0*/  MOV R6, R23 ;  /* 0x0000001700067202 */ /* 0x002fe40000000f00 */
[----:B------:R-:W-:Y:S01]  /*92d0*/  MOV R18, 0x9300 ;  /* 0x0000930000127802 */ /* 0x000fe20000000f00 */
[----:B------:R2:W-:Y:S04]  /*92e0*/  STL [R1+0x168], R10 ;  /* 0x0001680a01007387 */ /* 0x0005e80000100800 */
[----:B--2--5:R-:W-:Y:S05]  /*92f0*/  CALL.REL.NOINC `($_ZN7cutlass13device_kernelIN5flash19enable_sm80_to_sm89INS1_16FlashAttnBwdSm80INS1_25CollectiveMainloopBwdSm80ILi2ELi2EN4cute5tupleIJNS5_1CILi64EEENS7_ILi128EEES8_EEENS_10bfloat16_tEfNS_4arch4Sm80ELb1ELb0ELb1ELb0ELb1ELb0ELb0ELb0ELi2ELi2ELi4ELi2ELb1EEENS1_21CollectiveEpilogueBwdISA_SB_SD_Li256ELb0ELb0ELi2EEENS1_25SingleTileBwdLPTSchedulerILb0ELi128ELb1EEEEEEEEEvNT_6ParamsE$_ZZN4cuteplIJiEJNS_1CILi0EEEiEEEDaRKNS_15ArithmeticTupleIJDpT_EEERKNS3_IJDpT0_EEEENKUlDpRKT_E_clIJiiEEEDaSH_) ;  /* 0x000019b000007944 */ /* 0x024fea0003c00000 */
[----:B-----5:R-:W-:Y:S02]  /*9300*/  MOV R18, R6 ;  /* 0x0000000600127202 */ /* 0x020fe40000000f00 */
[----:B------:R-:W-:-:S02]  /*9310*/  MOV R6, 0x9330 ;  /* 0x0000933000067802 */ /* 0x000fc40000000f00 */
[----:B-1----:R-:W-:Y:S05]  /*9320*/  CALL.REL.NOINC `($_ZN7cutlass13device_kernelIN5flash19enable_sm80_to_sm89INS1_16FlashAttnBwdSm80INS1_25CollectiveMainloopBwdSm80ILi2ELi2EN4cute5tupleIJNS5_1CILi64EEENS7_ILi128EEES8_EEENS_10bfloat16_tEfNS_4arch4Sm80ELb1ELb0ELb1ELb0ELb1ELb0ELb0ELb0ELi2ELi2ELi4ELi2ELb1EEENS1_21CollectiveEpilogueBwdISA_SB_SD_Li256ELb0ELb0ELi2EEENS1_25SingleTileBwdLPTSchedulerILb0ELi128ELb1EEEEEEEEEvNT_6ParamsE$_ZZN4cuteplIJNS_15ArithmeticTupleIJiEEEEJNS1_IJNS_1CILi0EEEiEEEEEEDaRKNS1_IJDpT_EEERKNS1_IJDpT0_EEEENKUlDpRKT_E_clIJNS1_IJiiEEEEEEDaSJ_) ;  /* 0x000015d000007944 */ /* 0x002fea0003c00000 */
        /* <DEDUP_REMOVED lines=8> */
[----:B--2--5:R-:W-:Y:S05]  /*93b0*/  CALL.REL.NOINC `($_ZN7cutlass13device_kernelIN5flash19enable_sm80_to_sm89INS1_16FlashAttnBwdSm80INS1_25CollectiveMainloopBwdSm80ILi2ELi2EN4cute5tupleIJNS5_1CILi64EEENS7_ILi128EEES8_EEENS_10bfloat16_tEfNS_4arch4Sm80ELb1ELb0ELb1ELb0ELb1ELb0ELb0ELb0ELi2ELi2ELi4ELi2ELb1EEENS1_21CollectiveEpilogueBwdISA_SB_SD_Li256ELb0ELb0ELi2EEENS1_25SingleTileBwdLPTSchedulerILb0ELi128ELb1EEEEEEEEEvNT_6ParamsE$_ZN4cute5tupleIJiEEC2ERKi) ;  /* 0xfffff36000007944 */ /* 0x024fea0003c3ffff */
        /* <DEDUP_REMOVED lines=9> */
[----:B-1---5:R-:W-:Y:S05]  /*9450*/  CALL.REL.NOINC `($_ZN7cutlass13device_kernelIN5flash19enable_sm80_to_sm89INS1_16FlashAttnBwdSm80INS1_25CollectiveMainloopBwdSm80ILi2ELi2EN4cute5tupleIJNS5_1CILi64EEENS7_ILi128EEES8_EEENS_10bfloat16_tEfNS_4arch4Sm80ELb1ELb0ELb1ELb0ELb1ELb0ELb0ELb0ELi2ELi2ELi4ELi2ELb1EEENS1_21CollectiveEpilogueBwdISA_SB_SD_Li256ELb0ELb0ELi2EEENS1_25SingleTileBwdLPTSchedulerILb0ELi128ELb1EEEEEEEEEvNT_6ParamsE$_ZN4cute5tupleIJiEEC2ERKi) ;  /* 0xfffff2c000007944 */ /* 0x022fea0003c3ffff */
[----:B------:R1:W5:Y:S01]  /*9460*/  LDL R13, [R1+0x168] ;  /* 0x00016800010d7983 */ /* 0x0003620000100800 */
[----:B------:R-:W-:Y:S01]  /*9470*/  IMAD.MOV.U32 R7, RZ, RZ, R10 ;  /* 0x000000ffff077224 */ /* 0x000fe200078e000a */
[----:B------:R-:W-:Y:S02]  /*9480*/  MOV R6, R23 ;  /* 0x0000001700067202 */ /* 0x000fe40000000f00 */
[----:B------:R-:W-:Y:S02]  /*9490*/  MOV R16, 0x94b0 ;  /* 0x000094b000107802 */ /* 0x000fe40000000f00 */
[----:B-1---5:R-:W-:Y:S05]  /*94a0*/  CALL.REL.NOINC `($_ZN7cutlass13device_kernelIN5flash19enable_sm80_to_sm89INS1_16FlashAttnBwdSm80INS1_25CollectiveMainloopBwdSm80ILi2ELi2EN4cute5tupleIJNS5_1CILi64EEENS7_ILi128EEES8_EEENS_10bfloat16_tEfNS_4arch4Sm80ELb1ELb0ELb1ELb0ELb1ELb0ELb0ELb0ELi2ELi2ELi4ELi2ELb1EEENS1_21CollectiveEpilogueBwdISA_SB_SD_Li256ELb0ELb0ELi2EEENS1_25SingleTileBwdLPTSchedulerILb0ELi128ELb1EEEEEEEEEvNT_6ParamsE$_ZN4cute5tupleIJiEEC2ERKi) ;  /* 0xfffff27000007944 */ /* 0x022fea0003c3ffff */
[----:B------:R1:W5:Y:S01]  /*94b0*/  LDL R10, [R1+0x168] ;  /* 0x00016800010a7983 */ /* 0x0003620000100800 */
[----:B------:R-:W-:Y:S01]  /*94c0*/  IMAD.MOV.U32 R7, RZ, RZ, R13 ;  /* 0x000000ffff077224 */ /* 0x000fe200078e000d */
[----:B------:R-:W-:Y:S02]  /*94d0*/  MOV R6, R21 ;  /* 0x0000001500067202 */ /* 0x000fe40000000f00 */
[----:B------:R-:W-:Y:S02]  /*94e0*/  MOV R16, 0x9500 ;  /* 0x0000950000107802 */ /* 0x000fe40000000f00 */
[----:B-1---5:R-:W-:Y:S05]  /*94f0*/  CALL.REL.NOINC `($_ZN7cutlass13device_kernelIN5flash19enable_sm80_to_sm89INS1_16FlashAttnBwdSm80INS1_25CollectiveMainloopBwdSm80ILi2ELi2EN4cute5tupleIJNS5_1CILi64EEENS7_ILi128EEES8_EEENS_10bfloat16_tEfNS_4arch4Sm80ELb1ELb0ELb1ELb0ELb1ELb0ELb0ELb0ELi2ELi2ELi4ELi2ELb1EEENS1_21CollectiveEpilogueBwdISA_SB_SD_Li256ELb0ELb0ELi2EEENS1_25SingleTileBwdLPTSchedulerILb0ELi128ELb1EEEEEEEEEvNT_6ParamsE$_ZN4cute5tupleIJiEEC2ERKi) ;  /* 0xfffff22000007944 */ /* 0x022fea0003c3ffff */
[----:B------:R1:W5:Y:S01]  /*9500*/  LDL R7, [R1+0x160] ;  /* 0x0001600001077983 */ /* 0x0003620000100800 */
[----:B------:R-:W-:-:S03]  /*9510*/  MOV R18, 0x9530 ;  /* 0x0000953000127802 */ /* 0x000fc60000000f00 */
[----:B-1---5:R-:W-:Y:S05]  /*9520*/  CALL.REL.NOINC `($_ZN7cutlass13device_kernelIN5flash19enable_sm80_to_sm89INS1_16FlashAttnBwdSm80INS1_25CollectiveMainloopBwdSm80ILi2ELi2EN4cute5tupleIJNS5_1CILi64EEENS7_ILi128EEES8_EEENS_10bfloat16_tEfNS_4arch4Sm80ELb1ELb0ELb1ELb0ELb1ELb0ELb0ELb0ELi2ELi2ELi4ELi2ELb1EEENS1_21CollectiveEpilogueBwdISA_SB_SD_Li256ELb0ELb0ELi2EEENS1_25SingleTileBwdLPTSchedulerILb0ELi128ELb1EEEEEEEEEvNT_6ParamsE$_ZN4cute5tupleIJNS_1CILi0EEES2_iEEC2ERKS2_S5_RKi) ;  /* 0xfffff0b000007944 */ /* 0x022fea0003c3ffff */
[----:B------:R1:W5:Y:S01]  /*9530*/  LDL R13, [R1+0x168] ;  /* 0x00016800010d7983 */ /* 0x0003620000100800 */
[----:B------:R-:W-:Y:S01]  /*9540*/  IMAD.MOV.U32 R7, RZ, RZ, R10 ;  /* 0x000000ffff077224 */ /* 0x000fe200078e000a */
[----:B------:R-:W-:-:S02]  /*9550*/  MOV R6, R21 ;  /* 0x0000001500067202 */ /* 0x000fc40000000f00 */
[----:B------:R-:W-:Y:S02]  /*9560*/  MOV R16, 0x9580 ;  /* 0x0000958000107802 */ /* 0x000fe40000000f00 */
[----:B-1---5:R-:W-:Y:S05]  /*9570*/  CALL.REL.NOINC `($_ZN7cutlass13device_kernelIN5flash19enable_sm80_to_sm89INS1_16FlashAttnBwdSm80INS1_25CollectiveMainloopBwdSm80ILi2ELi2EN4cute5tupleIJNS5_1CILi64EEENS7_ILi128EEES8_EEENS_10bfloat16_tEfNS_4arch4Sm80ELb1ELb0ELb1ELb0ELb1ELb0ELb0ELb0ELi2ELi2ELi4ELi2ELb1EEENS1_21CollectiveEpilogueBwdISA_SB_SD_Li256ELb0ELb0ELi2EEENS1_25SingleTileBwdLPTSchedulerILb0ELi128ELb1EEEEEEEEEvNT_6ParamsE$_ZN4cute5tupleIJiEEC2ERKi) ;  /* 0xfffff1a000007944 */ /* 0x022fea0003c3ffff */
[----:B------:R1:W5:Y:S01]  /*9580*/  LDL R7, [R1+0x160] ;  /* 0x0001600001077983 */ /* 0x0003620000100800 */
[----:B------:R-:W-:-:S03]  /*9590*/  MOV R16, 0x95b0 ;  /* 0x000095b000107802 */ /* 0x000fc60000000f00 */
[----:B-1---5:R-:W-:Y:S05]  /*95a0*/  CALL.REL.NOINC `($_ZN7cutlass13device_kernelIN5flash19enable_sm80_to_sm89INS1_16FlashAttnBwdSm80INS1_25CollectiveMainloopBwdSm80ILi2ELi2EN4cute5tupleIJNS5_1CILi64EEENS7_ILi128EEES8_EEENS_10bfloat16_tEfNS_4arch4Sm80ELb1ELb0ELb1ELb0ELb1ELb0ELb0ELb0ELi2ELi2ELi4ELi2ELb1EEENS1_21CollectiveEpilogueBwdISA_SB_SD_Li256ELb0ELb0ELi2EEENS1_25SingleTileBwdLPTSchedulerILb0ELi128ELb1EEEEEEEEEvNT_6ParamsE$_ZN4cute5tupleIJNS_1CILi0EEES2_S2_iEEC2ERKS2_S5_S5_RKi) ;  /* 0xffffeff000007944 */ /* 0x022fea0003c3ffff */
[----:B------:R2:W5:Y:S01]  /*95b0*/  LDL R16, [R1+0x168] ;  /* 0x0001680001107983 */ /* 0x0005620000100800 */
[----:B------:R-:W-:-:S03]  /*95c0*/  MOV R10, 0x95e0 ;  /* 0x000095e0000a7802 */ /* 0x000fc60000000f00 */
[----:B-12--5:R-:W-:Y:S05]  /*95d0*/  CALL.REL.NOINC `($_ZN7cutlass13device_kernelIN5flash19enable_sm80_to_sm89INS1_16FlashAttnBwdSm80INS1_25CollectiveMainloopBwdSm80ILi2ELi2EN4cute5tupleIJNS5_1CILi64EEENS7_ILi128EEES8_EEENS_10bfloat16_tEfNS_4arch4Sm80ELb1ELb0ELb1ELb0ELb1ELb0ELb0ELb0ELi2ELi2ELi4ELi2ELb1EEENS1_21CollectiveEpilogueBwdISA_SB_SD_Li256ELb0ELb0ELi2EEENS1_25SingleTileBwdLPTSchedulerILb0ELi128ELb1EEEEEEEEEvNT_6ParamsE$_ZN4cute3eso3ESOILb1ELb0EJNS_1CILi0EEES3_iS3_EEC2ERKS3_S6_RKiS6_) ;  /* 0xffffe81000007944 */ /* 0x026fea0003c3ffff */
[----:B-1----:R1:W5:Y:S01]  /*95e0*/  LDL R13, [R1+0x168] ;  /* 0x00016800010d7983 */ /* 0x0023620000100800 */
[----:B------:R-:W-:Y:S02]  /*95f0*/  MOV R7, R23 ;  /* 0x0000001700077202 */ /* 0x000fe40000000f00 */
[----:B------:R-:W-:Y:S01]  /*9600*/  MOV R6, 0x9630 ;  /* 0x0000963000067802 */ /* 0x000fe20000000f00 */
[----:B------:R1:W-:Y:S04]  /*9610*/  STL [R1+0x168], R16 ;  /* 0x0001681001007387 */ /* 0x0003e80000100800 */
[----:B-1---5:R-:W-:Y:S05]  /*9620*/  CALL.REL.NOINC `($_ZN7cutlass13device_kernelIN5flash19enable_sm80_to_sm89INS1_16FlashAttnBwdSm80INS1_25CollectiveMainloopBwdSm80ILi2ELi2EN4cute5tupleIJNS5_1CILi64EEENS7_ILi128EEES8_EEENS_10bfloat16_tEfNS_4arch4Sm80ELb1ELb0ELb1ELb0ELb1ELb0ELb0ELb0ELi2ELi2ELi4ELi2ELb1EEENS1_21CollectiveEpilogueBwdISA_SB_SD_Li256ELb0ELb0ELi2EEENS1_25SingleTileBwdLPTSchedulerILb0ELi128ELb1EEEEEEEEEvNT_6ParamsE$_ZZN4cuteplIJNS_1CILi0EEES2_iEJS2_S2_S2_iEEEDaRKNS_15ArithmeticTupleIJDpT_EEERKNS3_IJDpT0_EEEENKUlDpRKT_E_clIJS2_S2_iiEEEDaSH_) ;  /* 0x000014f000007944 */ /* 0x022fea0003c00000 */
[----:B------:R-:W-:Y:S01]  /*9630*/  IMAD.MOV.U32 R7, RZ, RZ, R11 ;  /* 0x000000ffff077224 */ /* 0x000fe200078e000b */
[----:B------:R-:W-:Y:S02]  /*9640*/  MOV R6, R21 ;  /* 0x0000001500067202 */ /* 0x000fe40000000f00 */
[----:B------:R-:W-:Y:S02]  /*9650*/  MOV R16, 0x9670 ;  /* 0x0000967000107802 */ /* 0x000fe40000000f00 */
[----:B--2--5:R-:W-:Y:S05]  /*9660*/  CALL.REL.NOINC `($_ZN7cutlass13device_kernelIN5flash19enable_sm80_to_sm89INS1_16FlashAttnBwdSm80INS1_25CollectiveMainloopBwdSm80ILi2ELi2EN4cute5tupleIJNS5_1CILi64EEENS7_ILi128EEES8_EEENS_10bfloat16_tEfNS_4arch4Sm80ELb1ELb0ELb1ELb0ELb1ELb0ELb0ELb0ELi2ELi2ELi4ELi2ELb1EEENS1_21CollectiveEpilogueBwdISA_SB_SD_Li256ELb0ELb0ELi2EEENS1_25SingleTileBwdLPTSchedulerILb0ELi128ELb1EEEEEEEEEvNT_6ParamsE$_ZN4cute5tupleIJiEEC2ERKi) ;  /* 0xfffff0b000007944 */ /* 0x024fea0003c3ffff */
[----:B------:R1:W5:Y:S01]  /*9670*/  LDL R7, [R1+0x160] ;  /* 0x0001600001077983 */ /* 0x0003620000100800 */
[----:B------:R-:W-:-:S02]  /*9680*/  MOV R13, R23 ;  /* 0x00000017000d7202 */ /* 0x000fc40000000f00 */
[----:B------:R-:W-:Y:S02]  /*9690*/  MOV R18, 0x96b0 ;  /* 0x000096b000127802 */ /* 0x000fe40000000f00 */
[----:B-1---5:R-:W-:Y:S05]  /*96a0*/  CALL.REL.NOINC `($_ZN7cutlass13device_kernelIN5flash19enable_sm80_to_sm89INS1_16FlashAttnBwdSm80INS1_25CollectiveMainloopBwdSm80ILi2ELi2EN4cute5tupleIJNS5_1CILi64EEENS7_ILi128EEES8_EEENS_10bfloat16_tEfNS_4arch4Sm80ELb1ELb0ELb1ELb0ELb1ELb0ELb0ELb0ELi2ELi2ELi4ELi2ELb1EEENS1_21CollectiveEpilogueBwdISA_SB_SD_Li256ELb0ELb0ELi2EEENS1_25SingleTileBwdLPTSchedulerILb0ELi128ELb1EEEEEEEEEvNT_6ParamsE$_ZN4cute5tupleIJNS_1CILi0EEEiEEC2ERKS2_RKi) ;  /* 0xffffefd000007944 */ /* 0x022fea0003c3ffff */
[----:B------:R1:W5:Y:S01]  /*96b0*/  LDL R7, [R1+0x168] ;  /* 0x0001680001077983 */ /* 0x0003620000100800 */
[----:B------:R-:W-:-:S03]  /*96c0*/  MOV R16, 0x96e0 ;  /* 0x000096e000107802 */ /* 0x000fc60000000f00 */
[----:B-1---5:R-:W-:Y:S05]  /*96d0*/  CALL.REL.NOINC `($_ZN7cutlass13device_kernelIN5flash19enable_sm80_to_sm89INS1_16FlashAttnBwdSm80INS1_25CollectiveMainloopBwdSm80ILi2ELi2EN4cute5tupleIJNS5_1CILi64EEENS7_ILi128EEES8_EEENS_10bfloat16_tEfNS_4arch4Sm80ELb1ELb0ELb1ELb0ELb1ELb0ELb0ELb0ELi2ELi2ELi4ELi2ELb1EEENS1_21CollectiveEpilogueBwdISA_SB_SD_Li256ELb0ELb0ELi2EEENS1_25SingleTileBwdLPTSchedulerILb0ELi128ELb1EEEEEEEEEvNT_6ParamsE$_ZN4cute3eso3ESOILb1ELb0EJNS_1CILi0EEEiS3_S3_EEC2ERKS3_RKiS6_S6_) ;  /* 0xffffe85000007944 */ /* 0x022fea0003c3ffff */
[----:B------:R-:W-:Y:S01]  /*96e0*/  STL [R1+0x160], R44 ;  /* 0x0001602c01007387 */ /* 0x000fe20000100800 */
[----:B------:R-:W-:-:S03]  /*96f0*/  MOV R11, R21 ;  /* 0x00000015000b7202 */ /* 0x000fc60000000f00 */
[----:B-1----:R1:W5:Y:S04]  /*9700*/  LDL R6, [R1+0x168] ;  /* 0x0001680001067983 */ /* 0x0023680000100800 */
[----:B------:R2:W-:Y:S02]  /*9710*/  STL [R1+0x168], R10 ;  /* 0x0001680a01007387 */ /* 0x0005e40000100800 */
[----:B--2---:R-:W-:Y:S02]  /*9720*/  MOV R10, 0x9740 ;  /* 0x00009740000a7802 */ /* 0x004fe40000000f00 */
[----:B-1---5:R-:W-:Y:S05]  /*9730*/  CALL.REL.NOINC `($_ZN7cutlass13device_kernelIN5flash19enable_sm80_to_sm89INS1_16FlashAttnBwdSm80INS1_25CollectiveMainloopBwdSm80ILi2ELi2EN4cute5tupleIJNS5_1CILi64EEENS7_ILi128EEES8_EEENS_10bfloat16_tEfNS_4arch4Sm80ELb1ELb0ELb1ELb0ELb1ELb0ELb0ELb0ELi2ELi2ELi4ELi2ELb1EEENS1_21CollectiveEpilogueBwdISA_SB_SD_Li256ELb0ELb0ELi2EEENS1_25SingleTileBwdLPTSchedulerILb0ELi128ELb1EEEEEEEEEvNT_6ParamsE$_ZZN4cuteplIJNS_1CILi0EEEiEJS2_S2_iiEEEDaRKNS_15ArithmeticTupleIJDpT_EEERKNS3_IJDpT0_EEEENKUlDpRKT_E_clIJS2_iiiEEEDaSH_) ;  /* 0x0000146000007944 */ /* 0x022fea0003c00000 */
[----:B------:R-:W-:Y:S02]  /*9740*/  MOV R16, R9 ;  /* 0x0000000900107202 */ /* 0x000fe40000000f00 */
[----:B------:R-:W-:Y:S02]  /*9750*/  MOV R10, 0x9770 ;  /* 0x00009770000a7802 */ /* 0x000fe40000000f00 */
[----:B-1---5:R-:W-:Y:S05]  /*9760*/  CALL.REL.NOINC `($_ZN7cutlass13device_kernelIN5flash19enable_sm80_to_sm89INS1_16FlashAttnBwdSm80INS1_25CollectiveMainloopBwdSm80ILi2ELi2EN4cute5tupleIJNS5_1CILi64EEENS7_ILi128EEES8_EEENS_10bfloat16_tEfNS_4arch4Sm80ELb1ELb0ELb1ELb0ELb1ELb0ELb0ELb0ELi2ELi2ELi4ELi2ELb1EEENS1_21CollectiveEpilogueBwdISA_SB_SD_Li256ELb0ELb0ELi2EEENS1_25SingleTileBwdLPTSchedulerILb0ELi128ELb1EEEEEEEEEvNT_6ParamsE$_ZN4cute3eso3ESOILb0ELb1EJNS_15ArithmeticTupleIJiiEEENS_1CILi0EEES5_S5_EEC2ERKS3_RKS5_SA_SA_) ;  /* 0xffffe39000007944 */ /* 0x022fea0003c3ffff */
[----:B-1----:R1:W5:Y:S01]  /*9770*/  LDL.64 R8, [R1+0x168] ;  /* 0x0001680001087983 */ /* 0x0023620000100a00 */
[----:B------:R-:W-:Y:S01]  /*9780*/  IMAD.MOV.U32 R11, RZ, RZ, R21 ;  /* 0x000000ffff0b7224 */ /* 0x000fe200078e0015 */
[----:B------:R-:W-:Y:S01]  /*9790*/  IADD3 R13, R21, 0x24, RZ ;  /* 0x00000024150d7810 */ /* 0x000fe20007ffe0ff */
[----:B------:R-:W-:Y:S01]  /*97a0*/  IMAD.MOV.U32 R16, RZ, RZ, R22 ;  /* 0x000000ffff107224 */ /* 0x000fe200078e0016 */
[----:B------:R1:W-:Y:S01]  /*97b0*/  STL.64 [R1+0x160], R6 ;  /* 0x0001600601007387 */ /* 0x0003e20000100a00 */
[----:B------:R-:W-:-:S03]  /*97c0*/  MOV R10, 0x97f0 ;  /* 0x000097f0000a7802 */ /* 0x000fc60000000f00 */
[----:B------:R1:W-:Y:S04]  /*97d0*/  STL [R1+0x168], R18 ;  /* 0x0001681201007387 */ /* 0x0003e80000100800 */
[----:B-1---5:R-:W-:Y:S05]  /*97e0*/  CALL.REL.NOINC `($_ZN7cutlass13device_kernelIN5flash19enable_sm80_to_sm89INS1_16FlashAttnBwdSm80INS1_25CollectiveMainloopBwdSm80ILi2ELi2EN4cute5tupleIJNS5_1CILi64EEENS7_ILi128EEES8_EEENS_10bfloat16_tEfNS_4arch4Sm80ELb1ELb0ELb1ELb0ELb1ELb0ELb0ELb0ELi2ELi2ELi4ELi2ELb1EEENS1_21CollectiveEpilogueBwdISA_SB_SD_Li256ELb0ELb0ELi2EEENS1_25SingleTileBwdLPTSchedulerILb0ELi128ELb1EEEEEEEEEvNT_6ParamsE$_ZZN4cuteplIJNS_15ArithmeticTupleIJiiEEEEJNS_1CILi0EEEiiiEEEDaRKNS1_IJDpT_EEERKNS1_IJDpT0_EEEENKUlDpRKT_E_clIJS2_iiiEEEDaSI_) ;  /* 0x0000119000007944 */ /* 0x022fea0003c00000 */
[----:B-----5:R1:W-:Y:S01]  /*97f0*/  STL.64 [R1+0x188], R6 ;  /* 0x0001880601007387 */ /* 0x0203e20000100a00 */
[----:B------:R-:W-:-:S03]  /*9800*/  MOV R44, 0x9840 ;  /* 0x00009840002c7802 */ /* 0x000fc60000000f00 */
[----:B------:R1:W-:Y:S04]  /*9810*/  STL.64 [R1+0x190], R8 ;  /* 0x0001900801007387 */ /* 0x0003e80000100a00 */
[----:B------:R1:W-:Y:S02]  /*9820*/  STL [R1+0x184], R16 ;  /* 0x0001841001007387 */ /* 0x0003e40000100800 */
[----:B-12---:R-:W-:Y:S05]  /*9830*/  CALL.REL.NOINC `($_ZN7cutlass13device_kernelIN5flash19enable_sm80_to_sm89INS1_16FlashAttnBwdSm80INS1_25CollectiveMainloopBwdSm80ILi2ELi2EN4cute5tupleIJNS5_1CILi64EEENS7_ILi128EEES8_EEENS_10bfloat16_tEfNS_4arch4Sm80ELb1ELb0ELb1ELb0ELb1ELb0ELb0ELb0ELi2ELi2ELi4ELi2ELb1EEENS1_21CollectiveEpilogueBwdISA_SB_SD_Li256ELb0ELb0ELi2EEENS1_25SingleTileBwdLPTSchedulerILb0ELi128ELb1EEEEEEEEEvNT_6ParamsE$_ZZN4cute19as_arithmetic_tupleINS_15ArithmeticTupleIJNS1_IJiiEEEiiiEEEEEDaRKT_ENKUlRKT_E_clIS2_EEDaS9_) ;  /* 0xfffff41000007944 */ /* 0x006fea0003c3ffff */
[----:B------:R2:W5:Y:S01]  /*9840*/  LDL R7, [R1+0x18c] ;  /* 0x00018c0001077983 */ /* 0x0005620000100800 */
[----:B------:R-:W-:-:S03]  /*9850*/  MOV R6, 0x9870 ;  /* 0x0000987000067802 */ /* 0x000fc60000000f00 */
[----:B-12--5:R-:W-:Y:S05]  /*9860*/  CALL.REL.NOINC `($_ZN7cutlass13device_kernelIN5flash19enable_sm80_to_sm89INS1_16FlashAttnBwdSm80INS1_25CollectiveMainloopBwdSm80ILi2ELi2EN4cute5tupleIJNS5_1CILi64EEENS7_ILi128EEES8_EEENS_10bfloat16_tEfNS_4arch4Sm80ELb1ELb0ELb1ELb0ELb1ELb0ELb0ELb0ELi2ELi2ELi4ELi2ELb1EEENS1_21CollectiveEpilogueBwdISA_SB_SD_Li256ELb0ELb0ELi2EEENS1_25SingleTileBwdLPTSchedulerILb0ELi128ELb1EEEEEEEEEvNT_6ParamsE$_ZZN4cute19as_arithmetic_tupleINS_15ArithmeticTupleIJNS1_IJiiEEEiiiEEEEEDaRKT_ENKUlRKT_E_clIiEEDaS9_) ;  /* 0xfffff4f000007944 */ /* 0x026fea0003c3ffff */
[----:B------:R1:W5:Y:S01]  /*9870*/  LDL R7, [R1+0x190] ;  /* 0x0001900001077983 */ /* 0x0003620000100800 */
[----:B------:R-:W-:-:S03]  /*9880*/  MOV R6, 0x98b0 ;  /* 0x000098b000067802 */ /* 0x000fc60000000f00 */
[----:B------:R1:W-:Y:S04]  /*9890*/  STL [R1+0x168], R10 ;  /* 0x0001680a01007387 */ /* 0x0003e80000100800 */
[----:B-1---5:R-:W-:Y:S05]  /*98a0*/  CALL.REL.NOINC `($_ZN7cutlass13device_kernelIN5flash19enable_sm80_to_sm89INS1_16FlashAttnBwdSm80INS1_25CollectiveMainloopBwdSm80ILi2ELi2EN4cute5tupleIJNS5_1CILi64EEENS7_ILi128EEES8_EEENS_10bfloat16_tEfNS_4arch4Sm80ELb1ELb0ELb1ELb0ELb1ELb0ELb0ELb0ELi2ELi2ELi4ELi2ELb1EEENS1_21CollectiveEpilogueBwdISA_SB_SD_Li256ELb0ELb0ELi2EEENS1_25SingleTileBwdLPTSchedulerILb0ELi128ELb1EEEEEEEEEvNT_6ParamsE$_ZZN4cute19as_arithmetic_tupleINS_15ArithmeticTupleIJNS1_IJiiEEEiiiEEEEEDaRKT_ENKUlRKT_E_clIiEEDaS9_) ;  /* 0xfffff4b000007944 */ /* 0x022fea0003c3ffff */
[----:B------:R1:W5:Y:S01]  /*98b0*/  LDL R7, [R1+0x194] ;  /* 0x0001940001077983 */ /* 0x0003620000100800 */
[----:B------:R-:W-:-:S03]  /*98c0*/  MOV R6, 0x98f0 ;  /* 0x000098f000067802 */ /* 0x000fc60000000f00 */
[----:B------:R1:W-:Y:S04]  /*98d0*/  STL [R1+0x160], R10 ;  /* 0x0001600a01007387 */ /* 0x0003e80000100800 */
[----:B-1---5:R-:W-:Y:S05]  /*98e0*/  CALL.REL.NOINC `($_ZN7cutlass13device_kernelIN5flash19enable_sm80_to_sm89INS1_16FlashAttnBwdSm80INS1_25CollectiveMainloopBwdSm80ILi2ELi2EN4cute5tupleIJNS5_1CILi64EEENS7_ILi128EEES8_EEENS_10bfloat16_tEfNS_4arch4Sm80ELb1ELb0ELb1ELb0ELb1ELb0ELb0ELb0ELi2ELi2ELi4ELi2ELb1EEENS1_21CollectiveEpilogueBwdISA_SB_SD_Li256ELb0ELb0ELi2EEENS1_25SingleTileBwdLPTSchedulerILb0ELi128ELb1EEEEEEEEEvNT_6ParamsE$_ZZN4cute19as_arithmetic_tupleINS_15ArithmeticTupleIJNS1_IJiiEEEiiiEEEEEDaRKT_ENKUlRKT_E_clIiEEDaS9_) ;  /* 0xfffff47000007944 */ /* 0x022fea0003c3ffff */
[----:B------:R1:W-:Y:S01]  /*98f0*/  STL [R1+0x164], R10 ;  /* 0x0001640a01007387 */ /* 0x0003e20000100800 */
[----:B------:R-:W-:Y:S01]  /*9900*/  IMAD.MOV.U32 R6, RZ, RZ, R23 ;  /* 0x000000ffff067224 */ /* 0x000fe200078e0017 */
[----:B------:R-:W-:Y:S01]  /*9910*/  MOV R11, R21 ;  /* 0x00000015000b7202 */ /* 0x000fe20000000f00 */
[----:B------:R-:W-:Y:S01]  /*9920*/  IMAD.MOV.U32 R9, RZ, RZ, R22 ;  /* 0x000000ffff097224 */ /* 0x000fe200078e0016 */
[----:B------:R-:W-:Y:S02]  /*9930*/  IADD3 R13, R21, 0x10, RZ ;  /* 0x00000010150d7810 */ /* 0x000fe40007ffe0ff */
[----:B------:R-:W-:Y:S02]  /*9940*/  MOV R16, 0x9960 ;  /* 0x0000996000107802 */ /* 0x000fe40000000f00 */
[----:B-1----:R-:W-:Y:S05]  /*9950*/  CALL.REL.NOINC `($_ZN7cutlass13device_kernelIN5flash19enable_sm80_to_sm89INS1_16FlashAttnBwdSm80INS1_25CollectiveMainloopBwdSm80ILi2ELi2EN4cute5tupleIJNS5_1CILi64EEENS7_ILi128EEES8_EEENS_10bfloat16_tEfNS_4arch4Sm80ELb1ELb0ELb1ELb0ELb1ELb0ELb0ELb0ELi2ELi2ELi4ELi2ELb1EEENS1_21CollectiveEpilogueBwdISA_SB_SD_Li256ELb0ELb0ELi2EEENS1_25SingleTileBwdLPTSchedulerILb0ELi128ELb1EEEEEEEEEvNT_6ParamsE$_ZZN4cute19as_arithmetic_tupleINS_15ArithmeticTupleIJNS1_IJiiEEEiiiEEEEEDaRKT_ENKUlDpRKT_E_clIJS2_iiiEEEDaSA_) ;  /* 0xfffff26000007944 */ /* 0x002fea0003c3ffff */
[----:B-----5:R-:W-:Y:S01]  /*9960*/  IMAD.MOV.U32 R11, RZ, RZ, R6 ;  /* 0x000000ffff0b7224 */ /* 0x020fe200078e0006 */
[----:B------:R-:W-:Y:S01]  /*9970*/  MOV R6, R7 ;  /* 0x0000000700067202 */ /* 0x000fe20000000f00 */
[----:B------:R-:W-:Y:S01]  /*9980*/  IMAD.MOV.U32 R7, RZ, RZ, R8 ;  /* 0x000000ffff077224 */ /* 0x000fe200078e0008 */
[----:B------:R1:W-:Y:S01]  /*9990*/  STL [R1+0x180], R9 ;  /* 0x0001800901007387 */ /* 0x0003e20000100800 */
[----:B------:R-:W-:-:S03]  /*99a0*/  MOV R18, 0x99e0 ;  /* 0x000099e000127802 */ /* 0x000fc60000000f00 */
[----:B------:R1:W-:Y:S04]  /*99b0*/  STL.64 [R1+0x170], R10 ;  /* 0x0001700a01007387 */ /* 0x0003e80000100a00 */
[----:B------:R1:W-:Y:S02]  /*99c0*/  STL.64 [R1+0x178], R6 ;  /* 0x0001780601007387 */ /* 0x0003e40000100a00 */
[----:B-12---:R-:W-:Y:S05]  /*99d0*/  CALL.REL.NOINC `($_ZN7cutlass13device_kernelIN5flash19enable_sm80_to_sm89INS1_16FlashAttnBwdSm80INS1_25CollectiveMainloopBwdSm80ILi2ELi2EN4cute5tupleIJNS5_1CILi64EEENS7_ILi128EEES8_EEENS_10bfloat16_tEfNS_4arch4Sm80ELb1ELb0ELb1ELb0ELb1ELb0ELb0ELb0ELi2ELi2ELi4ELi2ELb1EEENS1_21CollectiveEpilogueBwdISA_SB_SD_Li256ELb0ELb0ELi2EEENS1_25SingleTileBwdLPTSchedulerILb0ELi128ELb1EEEEEEEEEvNT_6ParamsE$_ZZN4cute14transform_leafINS_15ArithmeticTupleIJNS1_IJiiEEEiiiEEENS_8identityEEEDaRKT_OT0_ENKUlRKT_E_clIS2_EEDaSC_) ;  /* 0xfffff07000007944 */ /* 0x006fea0003c3ffff */
[----:B------:R2:W5:Y:S01]  /*99e0*/  LDL R9, [R1+0x178] ;  /* 0x0001780001097983 */ /* 0x0005620000100800 */
[----:B------:R-:W-:-:S03]  /*99f0*/  MOV R8, 0x9a10 ;  /* 0x00009a1000087802 */ /* 0x000fc60000000f00 */
[----:B-12--5:R-:W-:Y:S05]  /*9a00*/  CALL.REL.NOINC `($_ZN7cutlass13device_kernelIN5flash19enable_sm80_to_sm89INS1_16FlashAttnBwdSm80INS1_25CollectiveMainloopBwdSm80ILi2ELi2EN4cute5tupleIJNS5_1CILi64EEENS7_ILi128EEES8_EEENS_10bfloat16_tEfNS_4arch4Sm80ELb1ELb0ELb1ELb0ELb1ELb0ELb0ELb0ELi2ELi2ELi4ELi2ELb1EEENS1_21CollectiveEpilogueBwdISA_SB_SD_Li256ELb0ELb0ELi2EEENS1_25SingleTileBwdLPTSchedulerILb0ELi128ELb1EEEEEEEEEvNT_6ParamsE$_ZZN4cute14transform_leafINS_15ArithmeticTupleIJNS1_IJiiEEEiiiEEENS_8identityEEEDaRKT_OT0_ENKUlRKT_E_clIiEEDaSC_) ;  /* 0xfffff14000007944 */ /* 0x026fea0003c3ffff */
[----:B------:R1:W5:Y:S01]  /*9a10*/  LDL R9, [R1+0x17c] ;  /* 0x00017c0001097983 */ /* 0x0003620000100800 */
[----:B------:R-:W-:-:S03]  /*9a20*/  MOV R8, 0x9a50 ;  /* 0x00009a5000087802 */ /* 0x000fc60000000f00 */
[----:B------:R1:W-:Y:S04]  /*9a30*/  STL [R1+0x168], R10 ;  /* 0x0001680a01007387 */ /* 0x0003e80000100800 */
[----:B-1---5:R-:W-:Y:S05]  /*9a40*/  CALL.REL.NOINC `($_ZN7cutlass13device_kernelIN5flash19enable_sm80_to_sm89INS1_16FlashAttnBwdSm80INS1_25CollectiveMainloopBwdSm80ILi2ELi2EN4cute5tupleIJNS5_1CILi64EEENS7_ILi128EEES8_EEENS_10bfloat16_tEfNS_4arch4Sm80ELb1ELb0ELb1ELb0ELb1ELb0ELb0ELb0ELi2ELi2ELi4ELi2ELb1EEENS1_21CollectiveEpilogueBwdISA_SB_SD_Li256ELb0ELb0ELi2EEENS1_25SingleTileBwdLPTSchedulerILb0ELi128ELb1EEEEEEEEEvNT_6ParamsE$_ZZN4cute14transform_leafINS_15ArithmeticTupleIJNS1_IJiiEEEiiiEEENS_8identityEEEDaRKT_OT0_ENKUlRKT_E_clIiEEDaSC_) ;  /* 0xfffff10000007944 */ /* 0x022fea0003c3ffff */
[----:B------:R1:W5:Y:S01]  /*9a50*/  LDL R9, [R1+0x180] ;  /* 0x0001800001097983 */ /* 0x0003620000100800 */
[----:B------:R-:W-:-:S03]  /*9a60*/  MOV R8, 0x9a90 ;  /* 0x00009a9000087802 */ /* 0x000fc60000000f00 */
[----:B------:R1:W-:Y:S04]  /*9a70*/  STL [R1+0x160], R10 ;  /* 0x0001600a01007387 */ /* 0x0003e80000100800 */
[----:B-1---5:R-:W-:Y:S05]  /*9a80*/  CALL.REL.NOINC `($_ZN7cutlass13device_kernelIN5flash19enable_sm80_to_sm89INS1_16FlashAttnBwdSm80INS1_25CollectiveMainloopBwdSm80ILi2ELi2EN4cute5tupleIJNS5_1CILi64EEENS7_ILi128EEES8_EEENS_10bfloat16_tEfNS_4arch4Sm80ELb1ELb0ELb1ELb0ELb1ELb0ELb0ELb0ELi2ELi2ELi4ELi2ELb1EEENS1_21CollectiveEpilogueBwdISA_SB_SD_Li256ELb0ELb0ELi2EEENS1_25SingleTileBwdLPTSchedulerILb0ELi128ELb1EEEEEEEEEvNT_6ParamsE$_ZZN4cute14transform_leafINS_15ArithmeticTupleIJNS1_IJiiEEEiiiEEENS_8identityEEEDaRKT_OT0_ENKUlRKT_E_clIiEEDaSC_) ;  /* 0xfffff0c000007944 */ /* 0x022fea0003c3ffff */
[----:B------:R1:W-:Y:S01]  /*9a90*/  STL [R1+0x164], R10 ;  /* 0x0001640a01007387 */ /* 0x0003e20000100800 */
[----:B------:R-:W-:Y:S01]  /*9aa0*/  IMAD.MOV.U32 R8, RZ, RZ, R21 ;  /* 0x000000ffff087224 */ /* 0x000fe200078e0015 */
[----:B------:R-:W-:Y:S02]  /*9ab0*/  MOV R21, R22 ;  /* 0x0000001600157202 */ /* 0x000fe40000000f00 */
[----:B------:R-:W-:Y:S02]  /*9ac0*/  MOV R16, 0x9ae0 ;  /* 0x00009ae000107802 */ /* 0x000fe40000000f00 */
[----:B-1----:R-:W-:Y:S05]  /*9ad0*/  CALL.REL.NOINC `($_ZN7cutlass13device_kernelIN5flash19enable_sm80_to_sm89INS1_16FlashAttnBwdSm80INS1_25CollectiveMainloopBwdSm80ILi2ELi2EN4cute5tupleIJNS5_1CILi64EEENS7_ILi128EEES8_EEENS_10bfloat16_tEfNS_4arch4Sm80ELb1ELb0ELb1ELb0ELb1ELb0ELb0ELb0ELi2ELi2ELi4ELi2ELb1EEENS1_21CollectiveEpilogueBwdISA_SB_SD_Li256ELb0ELb0ELi2EEENS1_25SingleTileBwdLPTSchedulerILb0ELi128ELb1EEEEEEEEEvNT_6ParamsE$_ZZN4cute9transformINS_15ArithmeticTupleIJNS1_IJiiEEEiiiEEEZNS_14transform_leafIS3_NS_8identityEEEDaRKT_OT0_EUlRKT_E_EEDaS8_SA_ENKUlDpSD_E_clIJNS_5tupleIJiiEEEiiiEEEDaSF_) ;  /* 0x00000d2000007944 */ /* 0x002fea0003c00000 */
[----:B------:R-:W-:Y:S01]  /*9ae0*/  MOV R21, 0x0 ;  /* 0x0000000000157802 */ /* 0x000fe20000000f00 */
[----:B-----5:R-:W-:Y:S01]  /*9af0*/  IMAD.MOV.U32 R43, RZ, RZ, R6 ;  /* 0x000000ffff2b7224 */ /* 0x020fe200078e0006 */
[----:B------:R-:W-:Y:S01]  /*9b00*/  MOV R41, R8 ;  /* 0x0000000800297202 */ /* 0x000fe20000000f00 */
[----:B------:R-:W-:Y:S01]  /*9b10*/  IMAD.MOV.U32 R42, RZ, RZ, R7 ;  /* 0x000000ffff2a7224 */ /* 0x000fe200078e0007 */
[----:B------:R-:W-:Y:S06]  /*9b20*/  RET.REL.NODEC R20 `(_ZN7cutlass13device_kernelIN5flash19enable_sm80_to_sm89INS1_16FlashAttnBwdSm80INS1_25CollectiveMainloopBwdSm80ILi2ELi2EN4cute5tupleIJNS5_1CILi64EEENS7_ILi128EEES8_EEENS_10bfloat16_tEfNS_4arch4Sm80ELb1ELb0ELb1ELb0ELb1ELb0ELb0ELb0ELi2ELi2ELi4ELi2ELb1EEENS1_21CollectiveEpilogueBwdISA_SB_SD_Li256ELb0ELb0ELi2EEENS1_25SingleTileBwdLPTSchedulerILb0ELi128ELb1EEEEEEEEEvNT_6ParamsE) ;  /* 0xffff64d014007950 */ /* 0x000fec0003c3ffff */
        .type           $_ZN7cutlass13device_kernelIN5flash19enable_sm80_to_sm89INS1_16FlashAttnBwdSm80INS1_25CollectiveMainloopBwdSm80ILi2ELi2EN4cute5tupleIJNS5_1CILi64EEENS7_ILi128EEES8_EEENS_10bfloat16_tEfNS_4arch4Sm80ELb1ELb0ELb1ELb0ELb1ELb0ELb0ELb0ELi2ELi2ELi4ELi2ELb1EEENS1_21CollectiveEpilogueBwdISA_SB_SD_Li256ELb0ELb0ELi2EEENS1_25SingleTileBwdLPTSchedulerILb0ELi128ELb1EEEEEEEEEvNT_6ParamsE$_ZZN4cute7idx2crdINS_5tupleIJiEEENS1_IJNS1_IJNS1_IJNS_1CILi8EEENS3_ILi2EEEEEES5_S5_NS3_ILi4EEEEEEEEEEEDaRKT_RKT0_ENKUlRKT_RKT0_E_clIiS8_EEDaSI_SL_,@function
        .size           $_ZN7cutlass13device_kernelIN5flash19enable_sm80_to_sm89INS1_16FlashAttnBwdSm80INS1_25CollectiveMainloopBwdSm80ILi2ELi2EN4cute5tupleIJNS5_1CILi64EEENS7_ILi128EEES8_EEENS_10bfloat16_tEfNS_4arch4Sm80ELb1ELb0ELb1ELb0ELb1ELb0ELb0ELb0ELi2ELi2ELi4ELi2ELb1EEENS1_21CollectiveEpilogueBwdISA_SB_SD_Li256ELb0ELb0ELi2EEENS1_25SingleTileBwdLPTSchedulerILb0ELi128ELb1EEEEEEEEEvNT_6ParamsE$_ZZN4cute7idx2crdINS_5tupleIJiEEENS1_IJNS1_IJNS1_IJNS_1CILi8EEENS3_ILi2EEEEEES5_S5_NS3_ILi4EEEEEEEEEEEDaRKT_RKT0_ENKUlRKT_RKT0_E_clIiS8_EEDaSI_SL_,($_ZN7cutlass13device_kernelIN5flash19enable_sm80_to_sm89INS1_16FlashAttnBwdSm80INS1_25CollectiveMainloopBwdSm80ILi2ELi2EN4cute5tupleIJNS5_1CILi64EEENS7_ILi128EEES8_EEENS_10bfloat16_tEfNS_4arch4Sm80ELb1ELb0ELb1ELb0ELb1ELb0ELb0ELb0ELi2ELi2ELi4ELi2ELb1EEENS1_21CollectiveEpilogueBwdISA_SB_SD_Li256ELb0ELb0ELi2EEENS1_25SingleTileBwdLPTSchedulerILb0ELi128ELb1EEEEEEEEEvNT_6ParamsE$_ZZN4cute9transformINS_15ArithmeticTupleIJNS1_IJiiEEEiiiEEEZNS_14transform_leafIS3_NS_8identityEEEDaRKT_OT0_EUlRKT_E_EEDaS8_SA_ENKUlDpSD_E_clIJNS_5tupleIJiiEEEiiiEEEDaSF_ - $_ZN7cutlass13device_kernelIN5flash19enable_sm80_to_sm89INS1_16FlashAttnBwdSm80INS1_25CollectiveMainloopBwdSm80ILi2ELi2EN4cute5tupleIJNS5_1CILi64EEENS7_ILi128EEES8_EEENS_10bfloat16_tEfNS_4arch4Sm80ELb1ELb0ELb1ELb0ELb1ELb0ELb0ELb0ELi2ELi2ELi4ELi2ELb1EEENS1_21CollectiveEpilogueBwdISA_SB_SD_Li256ELb0ELb0ELi2EEENS1_25SingleTileBwdLPTSchedulerILb0ELi128ELb1EEEEEEEEEvNT_6ParamsE$_ZZN4cute7idx2crdINS_5tupleIJiEEENS1_IJNS1_IJNS1_IJNS_1CILi8EEENS3_ILi2EEEEEES5_S5_NS3_ILi4EEEEEEEEEEEDaRKT_RKT0_ENKUlRKT_RKT0_E_clIiS8_EEDaSI_SL_)
$_ZN7cutlass13device_kernelIN5flash19enable_sm80_to_sm89INS1_16FlashAttnBwdSm80INS1_25CollectiveMainloopBwdSm80ILi2ELi2EN4cute5tupleIJNS5_1CILi64EEENS7_ILi128EEES8_EEENS_10bfloat16_tEfNS_4arch4Sm80ELb1ELb0ELb1ELb0ELb1ELb0ELb0ELb0ELi2ELi2ELi4ELi2ELb1EEENS1_21CollectiveEpilogueBwdISA_SB_SD_Li256ELb0ELb0ELi2EEENS1_25SingleTileBwdLPTSchedulerILb0ELi128ELb1EEEEEEEEEvNT_6ParamsE$_ZZN4cute7idx2crdINS_5tupleIJiEEENS1_IJNS1_IJNS1_IJNS_1CILi8EEENS3_ILi2EEEEEES5_S5_NS3_ILi4EEEEEEEEEEEDaRKT_RKT0_ENKUlRKT_RKT0_E_clIiS8_EEDaSI_SL_:
        /* <DEDUP_REMOVED lines=73> */
[----:B------:R-:W-:-:S02]  /*9fc0*/  MOV R16, 0xa010 ;  /* 0x0000a01000107802 */ /* 0x000fc40000000f00 */
[----:B------:R-:W-:-:S04]  /*9fd0*/  LEA.HI R10, R38, R7, RZ, 0x1 ;  /* 0x00000007260a7211 */ /* 0x000fc800078f08ff */
[----:B------:R-:W-:-:S05]  /*9fe0*/  LOP3.LUT R10, R10, 0xfffffffe, RZ, 0xc0, !PT ;  /* 0xfffffffe0a0a7812 */ /* 0x000fca00078ec0ff */
[----:B------:R-:W-:Y:S02]  /*9ff0*/  IMAD.IADD R7, R7, 0x1, -R10 ;  /* 0x0000000107077824 */ /* 0x000fe400078e0a0a */
[----:B--2--5:R-:W-:Y:S05]  /*a000*/  CALL.REL.NOINC `($_ZN7cutlass13device_kernelIN5flash19enable_sm80_to_sm89INS1_16FlashAttnBwdSm80INS1_25CollectiveMainloopBwdSm80ILi2ELi2EN4cute5tupleIJNS5_1CILi64EEENS7_ILi128EEES8_EEENS_10bfloat16_tEfNS_4arch4Sm80ELb1ELb0ELb1ELb0ELb1ELb0ELb0ELb0ELi2ELi2ELi4ELi2ELb1EEENS1_21CollectiveEpilogueBwdISA_SB_SD_Li256ELb0ELb0ELi2EEENS1_25SingleTileBwdLPTSchedulerILb0ELi128ELb1EEEEEEEEEvNT_6ParamsE$_ZN4cute5tupleIJiEEC2ERKi) ;  /* 0xffffe71000007944 */ /* 0x024fea0003c3ffff */
        /* <DEDUP_REMOVED lines=19> */
[----:B------:R-:W-:-:S02]  /*a140*/  MOV R16, 0xa160 ;  /* 0x0000a16000107802 */ /* 0x000fc40000000f00 */
[----:B-1---5:R-:W-:Y:S05]  /*a150*/  CALL.REL.NOINC `($_ZN7cutlass13device_kernelIN5flash19enable_sm80_to_sm89INS1_16FlashAttnBwdSm80INS1_25CollectiveMainloopBwdSm80ILi2ELi2EN4cute5tupleIJNS5_1CILi64EEENS7_ILi128EEES8_EEENS_10bfloat16_tEfNS_4arch4Sm80ELb1ELb0ELb1ELb0ELb1ELb0ELb0ELb0ELi2ELi2ELi4ELi2ELb1EEENS1_21CollectiveEpilogueBwdISA_SB_SD_Li256ELb0ELb0ELi2EEENS1_25SingleTileBwdLPTSchedulerILb0ELi128ELb1EEEEEEEEEvNT_6ParamsE$_ZN4cute5tupleIJiEEC2ERKi) ;  /* 0xffffe5c000007944 */ /* 0x022fea0003c3ffff */
[----:B------:R1:W5:Y:S01]  /*a160*/  LDL R7, [R1+0x160] ;  /* 0x0001600001077983 */ /* 0x0003620000100800 */
[----:B------:R-:W-:-:S02]  /*a170*/  MOV R23, R22 ;  /* 0x0000001600177202 */ /* 0x000fc40000000f00 */
[----:B------:R-:W-:Y:S02]  /*a180*/  MOV R18, 0xa1a0 ;  /* 0x0000a1a000127802 */ /* 0x000fe40000000f00 */
[----:B-1---5:R-:W-:Y:S05]  /*a190*/  CALL.REL.NOINC `($_ZN7cutlass13device_kernelIN5flash19enable_sm80_to_sm89INS1_16FlashAttnBwdSm80INS1_25CollectiveMainloopBwdSm80ILi2ELi2EN4cute5tupleIJNS5_1CILi64EEENS7_ILi128EEES8_EEENS_10bfloat16_tEfNS_4arch4Sm80ELb1ELb0ELb1ELb0ELb1ELb0ELb0ELb0ELi2ELi2ELi4ELi2ELb1EEENS1_21CollectiveEpilogueBwdISA_SB_SD_Li256ELb0ELb0ELi2EEENS1_25SingleTileBwdLPTSchedulerILb0ELi128ELb1EEEEEEEEEvNT_6ParamsE$_ZN4cute5tupleIJNS_1CILi0EEES2_iEEC2ERKS2_S5_RKi) ;  /* 0xffffe44000007944 */ /* 0x022fea0003c3ffff */
        /* <DEDUP_REMOVED lines=8> */
[----:B-1---5:R-:W-:Y:S05]  /*a220*/  CALL.REL.NOINC `($_ZN7cutlass13device_kernelIN5flash19enable_sm80_to_sm89INS1_16FlashAttnBwdSm80INS1_25CollectiveMainloopBwdSm80ILi2ELi2EN4cute5tupleIJNS5_1CILi64EEENS7_ILi128EEES8_EEENS_10bfloat16_tEfNS_4arch4Sm80ELb1ELb0ELb1ELb0ELb1ELb0ELb0ELb0ELi2ELi2ELi4ELi2ELb1EEENS1_21CollectiveEpilogueBwdISA_SB_SD_Li256ELb0ELb0ELi2EEENS1_25SingleTileBwdLPTSchedulerILb0ELi128ELb1EEEEEEEEEvNT_6ParamsE$_ZN4cute5tupleIJNS_1CILi0EEES2_S2_iEEC2ERKS2_S5_S5_RKi) ;  /* 0xffffe37000007944 */ /* 0x022fea0003c3ffff */
[----:B------:R2:W5:Y:S01]  /*a230*/  LDL R16, [R1+0x168] ;  /* 0x0001680001107983 */ /* 0x0005620000100800 */
[----:B------:R-:W-:Y:S02]  /*a240*/  MOV R23, R22 ;  /* 0x0000001600177202 */ /* 0x000fe40000000f00 */
[----:B------:R-:W-:-:S02]  /*a250*/  MOV R10, 0xa270 ;  /* 0x0000a270000a7802 */ /* 0x000fc40000000f00 */
[----:B-12--5:R-:W-:Y:S05]  /*a260*/  CALL.REL.NOINC `($_ZN7cutlass13device_kernelIN5flash19enable_sm80_to_sm89INS1_16FlashAttnBwdSm80INS1_25CollectiveMainloopBwdSm80ILi2ELi2EN4cute5tupleIJNS5_1CILi64EEENS7_ILi128EEES8_EEENS_10bfloat16_tEfNS_4arch4Sm80ELb1ELb0ELb1ELb0ELb1ELb0ELb0ELb0ELi2ELi2ELi4ELi2ELb1EEENS1_21CollectiveEpilogueBwdISA_SB_SD_Li256ELb0ELb0ELi2EEENS1_25SingleTileBwdLPTSchedulerILb0ELi128ELb1EEEEEEEEEvNT_6ParamsE$_ZN4cute3eso3ESOILb1ELb0EJNS_1CILi0EEES3_iS3_EEC2ERKS3_S6_RKiS6_) ;  /* 0xffffdb8000007944 */ /* 0x026fea0003c3ffff */
[----:B-1----:R1:W5:Y:S01]  /*a270*/  LDL R13, [R1+0x168] ;  /* 0x00016800010d7983 */ /* 0x0023620000100800 */
[----:B------:R-:W-:-:S02]  /*a280*/  MOV R7, R22 ;  /* 0x0000001600077202 */ /* 0x000fc40000000f00 */
        /* <DEDUP_REMOVED lines=8> */
[----:B------:R-:W-:Y:S02]  /*a310*/  MOV R13, R22 ;  /* 0x00000016000d7202 */ /* 0x000fe40000000f00 */
[----:B------:R-:W-:Y:S02]  /*a320*/  MOV R18, 0xa340 ;  /* 0x0000a34000127802 */ /* 0x000fe40000000f00 */
[----:B-1---5:R-:W-:Y:S05]  /*a330*/  CALL.REL.NOINC `($_ZN7cutlass13device_kernelIN5flash19enable_sm80_to_sm89INS1_16FlashAttnBwdSm80INS1_25CollectiveMainloopBwdSm80ILi2ELi2EN4cute5tupleIJNS5_1CILi64EEENS7_ILi128EEES8_EEENS_10bfloat16_tEfNS_4arch4Sm80ELb1ELb0ELb1ELb0ELb1ELb0ELb0ELb0ELi2ELi2ELi4ELi2ELb1EEENS1_21CollectiveEpilogueBwdISA_SB_SD_Li256ELb0ELb0ELi2EEENS1_25SingleTileBwdLPTSchedulerILb0ELi128ELb1EEEEEEEEEvNT_6ParamsE$_ZN4cute5tupleIJNS_1CILi0EEEiEEC2ERKS2_RKi) ;  /* 0xffffe34000007944 */ /* 0x022fea0003c3ffff */
[----:B------:R1:W5:Y:S01]  /*a340*/  LDL R7, [R1+0x168] ;  /* 0x0001680001077983 */ /* 0x0003620000100800 */
[----:B------:R-:W-:Y:S02]  /*a350*/  MOV R23, R22 ;  /* 0x0000001600177202 */ /* 0x000fe40000000f00 */
[----:B------:R-:W-:-:S02]  /*a360*/  MOV R16, 0xa380 ;  /* 0x0000a38000107802 */ /* 0x000fc40000000f00 */
[----:B-1---5:R-:W-:Y:S05]  /*a370*/  CALL.REL.NOINC `($_ZN7cutlass13device_kernelIN5flash19enable_sm80_to_sm89INS1_16FlashAttnBwdSm80INS1_25CollectiveMainloopBwdSm80ILi2ELi2EN4cute5tupleIJNS5_1CILi64EEENS7_ILi128EEES8_EEENS_10bfloat16_tEfNS_4arch4Sm80ELb1ELb0ELb1ELb0ELb1ELb0ELb0ELb0ELi2ELi2ELi4ELi2ELb1EEENS1_21CollectiveEpilogueBwdISA_SB_SD_Li256ELb0ELb0ELi2EEENS1_25SingleTileBwdLPTSchedulerILb0ELi128ELb1EEEEEEEEEvNT_6ParamsE$_ZN4cute3eso3ESOILb1ELb0EJNS_1CILi0EEEiS3_S3_EEC2ERKS3_RKiS6_S6_) ;  /* 0xffffdbb000007944 */ /* 0x022fea0003c3ffff */
[----:B------:R-:W-:Y:S01]  /*a380*/  STL [R1+0x160], R44 ;  /* 0x0001602c01007387 */ /* 0x000fe20000100800 */
[----:B------:R-:W-:Y:S01]  /*a390*/  IMAD.MOV.U32 R23, RZ, RZ, R22 ;  /* 0x000000ffff177224 */ /* 0x000fe200078e0016 */
[----:B------:R-:W-:-:S02]  /*a3a0*/  MOV R11, R0 ;  /* 0x00000000000b7202 */ /* 0x000fc40000000f00 */
[----:B-1----:R1:W5:Y:S04]  /*a3b0*/  LDL R6, [R1+0x168] ;  /* 0x0001680001067983 */ /* 0x0023680000100800 */
[----:B------:R2:W-:Y:S02]  /*a3c0*/  STL [R1+0x168], R10 ;  /* 0x0001680a01007387 */ /* 0x0005e40000100800 */
[----:B--2---:R-:W-:Y:S02]  /*a3d0*/  MOV R10, 0xa3f0 ;  /* 0x0000a3f0000a7802 */ /* 0x004fe40000000f00 */
[----:B-1---5:R-:W-:Y:S05]  /*a3e0*/  CALL.REL.NOINC `($_ZN7cutlass13device_kernelIN5flash19enable_sm80_to_sm89INS1_16FlashAttnBwdSm80INS1_25CollectiveMainloopBwdSm80ILi2ELi2EN4cute5tupleIJNS5_1CILi64EEENS7_ILi128EEES8_EEENS_10bfloat16_tEfNS_4arch4Sm80ELb1ELb0ELb1ELb0ELb1ELb0ELb0ELb0ELi2ELi2ELi4ELi2ELb1EEENS1_21CollectiveEpilogueBwdISA_SB_SD_Li256ELb0ELb0ELi2EEENS1_25SingleTileBwdLPTSchedulerILb0ELi128ELb1EEEEEEEEEvNT_6ParamsE$_ZZN4cuteplIJNS_1CILi0EEEiEJS2_S2_iiEEEDaRKNS_15ArithmeticTupleIJDpT_EEERKNS3_IJDpT0_EEEENKUlDpRKT_E_clIJS2_iiiEEEDaSH_) ;  /* 0x000007b000007944 */ /* 0x022fea0003c00000 */
[----:B------:R-:W-:Y:S01]  /*a3f0*/  IMAD.MOV.U32 R16, RZ, RZ, R9 ;  /* 0x000000ffff107224 */ /* 0x000fe200078e0009 */
[----:B------:R-:W-:Y:S02]  /*a400*/  MOV R23, R22 ;  /* 0x0000001600177202 */ /* 0x000fe40000000f00 */
[----:B------:R-:W-:Y:S02]  /*a410*/  MOV R10, 0xa430 ;  /* 0x0000a430000a7802 */ /* 0x000fe40000000f00 */
[----:B-1---5:R-:W-:Y:S05]  /*a420*/  CALL.REL.NOINC `($_ZN7cutlass13device_kernelIN5flash19enable_sm80_to_sm89INS1_16FlashAttnBwdSm80INS1_25CollectiveMainloopBwdSm80ILi2ELi2EN4cute5tupleIJNS5_1CILi64EEENS7_ILi128EEES8_EEENS_10bfloat16_tEfNS_4arch4Sm80ELb1ELb0ELb1ELb0ELb1ELb0ELb0ELb0ELi2ELi2ELi4ELi2ELb1EEENS1_21CollectiveEpilogueBwdISA_SB_SD_Li256ELb0ELb0ELi2EEENS1_25SingleTileBwdLPTSchedulerILb0ELi128ELb1EEEEEEEEEvNT_6ParamsE$_ZN4cute3eso3ESOILb0ELb1EJNS_15ArithmeticTupleIJiiEEENS_1CILi0EEES5_S5_EEC2ERKS3_RKS5_SA_SA_) ;  /* 0xffffd6d000007944 */ /* 0x022fea0003c3ffff */
        /* <DEDUP_REMOVED lines=61> */
        .type           $_ZN7cutlass13device_kernelIN5flash19enable_sm80_to_sm89INS1_16FlashAttnBwdSm80INS1_25CollectiveMainloopBwdSm80ILi2ELi2EN4cute5tupleIJNS5_1CILi64EEENS7_ILi128EEES8_EEENS_10bfloat16_tEfNS_4arch4Sm80ELb1ELb0ELb1ELb0ELb1ELb0ELb0ELb0ELi2ELi2ELi4ELi2ELb1EEENS1_21CollectiveEpilogueBwdISA_SB_SD_Li256ELb0ELb0ELi2EEENS1_25SingleTileBwdLPTSchedulerILb0ELi128ELb1EEEEEEEEEvNT_6ParamsE$_ZZN4cute9transformINS_15ArithmeticTupleIJNS1_IJiiEEEiiiEEEZNS_14transform_leafIS3_NS_8identityEEEDaRKT_OT0_EUlRKT_E_EEDaS8_SA_ENKUlDpSD_E_clIJNS_5tupleIJiiEEEiiiEEEDaSF_,@function
        .size           $_ZN7cutlass13device_kernelIN5flash19enable_sm80_to_sm89INS1_16FlashAttnBwdSm80INS1_25CollectiveMainloopBwdSm80ILi2ELi2EN4cute5tupleIJNS5_1CILi64EEENS7_ILi128EEES8_EEENS_10bfloat16_tEfNS_4arch4Sm80ELb1ELb0ELb1ELb0ELb1ELb0ELb0ELb0ELi2ELi2ELi4ELi2ELb1EEENS1_21CollectiveEpilogueBwdISA_SB_SD_Li256ELb0ELb0ELi2EEENS1_25SingleTileBwdLPTSchedulerILb0ELi128ELb1EEEEEEEEEvNT_6ParamsE$_ZZN4cute9transformINS_15ArithmeticTupleIJNS1_IJiiEEEiiiEEEZNS_14transform_leafIS3_NS_8identityEEEDaRKT_OT0_EUlRKT_E_EEDaS8_SA_ENKUlDpSD_E_clIJNS_5tupleIJiiEEEiiiEEEDaSF_,($_ZN7cutlass13device_kernelIN5flash19enable_sm80_to_sm89INS1_16FlashAttnBwdSm80INS1_25CollectiveMainloopBwdSm80ILi2ELi2EN4cute5tupleIJNS5_1CILi64EEENS7_ILi128EEES8_EEENS_10bfloat16_tEfNS_4arch4Sm80ELb1ELb0ELb1ELb0ELb1ELb0ELb0ELb0ELi2ELi2ELi4ELi2ELb1EEENS1_21CollectiveEpilogueBwdISA_SB_SD_Li256ELb0ELb0ELi2EEENS1_25SingleTileBwdLPTSchedulerILb0ELi128ELb1EEEEEEEEEvNT_6ParamsE$_ZZN4cute9transformINS_15ArithmeticTupleIJiiEEEZNS_14transform_leafIS2_RNS_8identityEEEDaRKT_OT0_EUlRKT_E_EEDaS8_SA_ENKUlDpSD_E_clIJiiEEEDaSF_ - $_ZN7cutlass13device_kernelIN5flash19enable_sm80_to_sm89INS1_16FlashAttnBwdSm80INS1_25CollectiveMainloopBwdSm80ILi2ELi2EN4cute5tupleIJNS5_1CILi64EEENS7_ILi128EEES8_EEENS_10bfloat16_tEfNS_4arch4Sm80ELb1ELb0ELb1ELb0ELb1ELb0ELb0ELb0ELi2ELi2ELi4ELi2ELb1EEENS1_21CollectiveEpilogueBwdISA_SB_SD_Li256ELb0ELb0ELi2EEENS1_25SingleTileBwdLPTSchedulerILb0ELi128ELb1EEEEEEEEEvNT_6ParamsE$_ZZN4cute9transformINS_15ArithmeticTupleIJNS1_IJiiEEEiiiEEEZNS_14transform_leafIS3_NS_8identityEEEDaRKT_OT0_EUlRKT_E_EEDaS8_SA_ENKUlDpSD_E_clIJNS_5tupleIJiiEEEiiiEEEDaSF_)
$_ZN7cutlass13device_kernelIN5flash19enable_sm80_to_sm89INS1_16FlashAttnBwdSm80INS1_25CollectiveMainloopBwdSm80ILi2ELi2EN4cute5tupleIJNS5_1CILi64EEENS7_ILi128EEES8_EEENS_10bfloat16_tEfNS_4arch4Sm80ELb1ELb0ELb1ELb0ELb1ELb0ELb0ELb0ELi2ELi2ELi4ELi2ELb1EEENS1_21CollectiveEpilogueBwdISA_SB_SD_Li256ELb0ELb0ELi2EEENS1_25SingleTileBwdLPTSchedulerILb0ELi128ELb1EEEEEEEEEvNT_6ParamsE$_ZZN4cute9transformINS_15ArithmeticTupleIJNS1_IJiiEEEiiiEEEZNS_14transform_leafIS3_NS_8identityEEEDaRKT_OT0_EUlRKT_E_EEDaS8_SA_ENKUlDpSD_E_clIJNS_5tupleIJiiEEEiiiEEEDaSF_:
[----:B------:R-:W-:Y:S02]  /*a800*/  IADD3 R9, R1, 0x19c, RZ ;  /* 0x0000019c01097810 */ /* 0x000fe40007ffe0ff */
[----:B------:R-:W-:-:S02]  /*a810*/  MOV R10, 0xa840 ;  /* 0x0000a840000a7802 */ /* 0x000fc40000000f00 */
[----:B------:R-:W-:Y:S02]  /*a820*/  IADD3 R9, R9, c[0x0][0x20], RZ ;  /* 0x0000080009097a10 */ /* 0x000fe40007ffe0ff */
[----:B------:R-:W-:Y:S05]  /*a830*/  CALL.REL.NOINC `($_ZN7cutlass13device_kernelIN5flash19enable_sm80_to_sm89INS1_16FlashAttnBwdSm80INS1_25CollectiveMainloopBwdSm80ILi2ELi2EN4cute5tupleIJNS5_1CILi64EEENS7_ILi128EEES8_EEENS_10bfloat16_tEfNS_4arch4Sm80ELb1ELb0ELb1ELb0ELb1ELb0ELb0ELb0ELi2ELi2ELi4ELi2ELb1EEENS1_21CollectiveEpilogueBwdISA_SB_SD_Li256ELb0ELb0ELi2EEENS1_25SingleTileBwdLPTSchedulerILb0ELi128ELb1EEEEEEEEEvNT_6ParamsE$_ZN4cute3eso3ESOILb0ELb0EJNS_5tupleIJiiEEEiiiEEC2ERKS3_RKiS8_S8_) ;  /* 0xffffcf9000007944 */ /* 0x000fea0003c3ffff */
[----:B-1----:R1:W5:Y:S04]  /*a840*/  LDL R8, [R1+0x1ac] ;  /* 0x0001ac0001087983 */ /* 0x0023680000100800 */
[----:B------:R1:W5:Y:S04]  /*a850*/  LDL R7, [R1+0x1a4] ;  /* 0x0001a40001077983 */ /* 0x0003680000100800 */
[----:B------:R1:W5:Y:S01]  /*a860*/  LDL R6, [R1+0x19c] ;  /* 0x00019c0001067983 */ /* 0x0003620000100800 */
[----:B------:R-:W-:-:S04]  /*a870*/  MOV R17, 0x0 ;  /* 0x0000000000117802 */ /* 0x000fc80000000f00 */
[----:B------:R-:W-:Y:S05]  /*a880*/  RET.REL.NODEC R16 `(_ZN7cutlass13device_kernelIN5flash19enable_sm80_to_sm89INS1_16FlashAttnBwdSm80INS1_25CollectiveMainloopBwdSm80ILi2ELi2EN4cute5tupleIJNS5_1CILi64EEENS7_ILi128EEES8_EEENS_10bfloat16_tEfNS_4arch4Sm80ELb1ELb0ELb1ELb0ELb1ELb0ELb0ELb0ELi2ELi2ELi4ELi2ELb1EEENS1_21CollectiveEpilogueBwdISA_SB_SD_Li256ELb0ELb0ELi2EEENS1_25SingleTileBwdLPTSchedulerILb0ELi128ELb1EEEEEEEEEvNT_6ParamsE) ;  /* 0xffff577010007950 */ /* 0x000fea0003c3ffff */
        .type           $_ZN7cutlass13device_kernelIN5flash19enable_sm80_to_sm89INS1_16FlashAttnBwdSm80INS1_25CollectiveMainloopBwdSm80ILi2ELi2EN4cute5tupleIJNS5_1CILi64EEENS7_ILi128EEES8_EEENS_10bfloat16_tEfNS_4arch4Sm80ELb1ELb0ELb1ELb0ELb1ELb0ELb0ELb0ELi2ELi2ELi4ELi2ELb1EEENS1_21CollectiveEpilogueBwdISA_SB_SD_Li256ELb0ELb0ELi2EEENS1_25SingleTileBwdLPTSchedulerILb0ELi128ELb1EEEEEEEEEvNT_6ParamsE$_ZZN4cute9transformINS_15ArithmeticTupleIJiiEEEZNS_14transform_leafIS2_RNS_8identityEEEDaRKT_OT0_EUlRKT_E_EEDaS8_SA_ENKUlDpSD_E_clIJiiEEEDaSF_,@function
        .size           $_ZN7cutlass13device_kernelIN5flash19enable_sm80_to_sm89INS1_16FlashAttnBwdSm80INS1_25CollectiveMainloopBwdSm80ILi2ELi2EN4cute5tupleIJNS5_1CILi64EEENS7_ILi128EEES8_EEENS_10bfloat16_tEfNS_4arch4Sm80ELb1ELb0ELb1ELb0ELb1ELb0ELb0ELb0ELi2ELi2ELi4ELi2ELb1EEENS1_21CollectiveEpilogueBwdISA_SB_SD_Li256ELb0ELb0ELi2EEENS1_25SingleTileBwdLPTSchedulerILb0ELi128ELb1EEEEEEEEEvNT_6ParamsE$_ZZN4cute9transformINS_15ArithmeticTupleIJiiEEEZNS_14transform_leafIS2_RNS_8identityEEEDaRKT_OT0_EUlRKT_E_EEDaS8_SA_ENKUlDpSD_E_clIJiiEEEDaSF_,($_ZN7cutlass13device_kernelIN5flash19enable_sm80_to_sm89INS1_16FlashAttnBwdSm80INS1_25CollectiveMainloopBwdSm80ILi2ELi2EN4cute5tupleIJNS5_1CILi64EEENS7_ILi128EEES8_EEENS_10bfloat16_tEfNS_4arch4Sm80ELb1ELb0ELb1ELb0ELb1ELb0ELb0ELb0ELi2ELi2ELi4ELi2ELb1EEENS1_21CollectiveEpilogueBwdISA_SB_SD_Li256ELb0ELb0ELi2EEENS1_25SingleTileBwdLPTSchedulerILb0ELi128ELb1EEEEEEEEEvNT_6ParamsE$_ZZN4cuteplIJNS_15ArithmeticTupleIJiEEEEJNS1_IJNS_1CILi0EEEiEEEEEEDaRKNS1_IJDpT_EEERKNS1_IJDpT0_EEEENKUlDpRKT_E_clIJNS1_IJiiEEEEEEDaSJ_ - $_ZN7cutlass13device_kernelIN5flash19enable_sm80_to_sm89INS1_16FlashAttnBwdSm80INS1_25CollectiveMainloopBwdSm80ILi2ELi2EN4cute5tupleIJNS5_1CILi64EEENS7_ILi128EEES8_EEENS_10bfloat16_tEfNS_4arch4Sm80ELb1ELb0ELb1ELb0ELb1ELb0ELb0ELb0ELi2ELi2ELi4ELi2ELb1EEENS1_21CollectiveEpilogueBwdISA_SB_SD_Li256ELb0ELb0ELi2EEENS1_25SingleTileBwdLPTSchedulerILb0ELi128ELb1EEEEEEEEEvNT_6ParamsE$_ZZN4cute9transformINS_15ArithmeticTupleIJiiEEEZNS_14transform_leafIS2_RNS_8identityEEEDaRKT_OT0_EUlRKT_E_EEDaS8_SA_ENKUlDpSD_E_clIJiiEEEDaSF_)
$_ZN7cutlass13device_kernelIN5flash19enable_sm80_to_sm89INS1_16FlashAttnBwdSm80INS1_25CollectiveMainloopBwdSm80ILi2ELi2EN4cute5tupleIJNS5_1CILi64EEENS7_ILi128EEES8_EEENS_10bfloat16_tEfNS_4arch4Sm80ELb1ELb0ELb1ELb0ELb1ELb0ELb0ELb0ELi2ELi2ELi4ELi2ELb1EEENS1_21CollectiveEpilogueBwdISA_SB_SD_Li256ELb0ELb0ELi2EEENS1_25SingleTileBwdLPTSchedulerILb0ELi128ELb1EEEEEEEEEvNT_6ParamsE$_ZZN4cute9transformINS_15ArithmeticTupleIJiiEEEZNS_14transform_leafIS2_RNS_8identityEEEDaRKT_OT0_EUlRKT_E_EEDaS8_SA_ENKUlDpSD_E_clIJiiEEEDaSF_:
[----:B------:R-:W-:Y:S02]  /*a890*/  IADD3 R7, R1, 0x1a0, RZ ;  /* 0x000001a001077810 */ /* 0x000fe40007ffe0ff */
[----:B------:R-:W-:Y:S02]  /*a8a0*/  MOV R10, 0xa8d0 ;  /* 0x0000a8d0000a7802 */ /* 0x000fe40000000f00 */
[----:B------:R-:W-:Y:S02]  /*a8b0*/  IADD3 R7, R7, c[0x0][0x20], RZ ;  /* 0x0000080007077a10 */ /* 0x000fe40007ffe0ff */
[----:B------:R-:W-:Y:S05]  /*a8c0*/  CALL.REL.NOINC `($_ZN7cutlass13device_kernelIN5flash19enable_sm80_to_sm89INS1_16FlashAttnBwdSm80INS1_25CollectiveMainloopBwdSm80ILi2ELi2EN4cute5tupleIJNS5_1CILi64EEENS7_ILi128EEES8_EEENS_10bfloat16_tEfNS_4arch4Sm80ELb1ELb0ELb1ELb0ELb1ELb0ELb0ELb0ELi2ELi2ELi4ELi2ELb1EEENS1_21CollectiveEpilogueBwdISA_SB_SD_Li256ELb0ELb0ELi2EEENS1_25SingleTileBwdLPTSchedulerILb0ELi128ELb1EEEEEEEEEvNT_6ParamsE$_ZN4cute3eso3ESOILb0ELb0EJiiEEC2ERKiS4_) ;  /* 0xffffd0e000007944 */ /* 0x000fea0003c3ffff */
[----:B-1----:R1:W5:Y:S01]  /*a8d0*/  LDL.64 R6, [R1+0x1a0] ;  /* 0x0001a00001067983 */ /* 0x0023620000100a00 */
[----:B------:R-:W-:-:S04]  /*a8e0*/  MOV R9, 0x0 ;  /* 0x0000000000097802 */ /* 0x000fc80000000f00 */
[----:B------:R-:W-:Y:S05]  /*a8f0*/  RET.REL.NODEC R8 `(_ZN7cutlass13device_kernelIN5flash19enable_sm80_to_sm89INS1_16FlashAttnBwdSm80INS1_25CollectiveMainloopBwdSm80ILi2ELi2EN4cute5tupleIJNS5_1CILi64EEENS7_ILi128EEES8_EEENS_10bfloat16_tEfNS_4arch4Sm80ELb1ELb0ELb1ELb0ELb1ELb0ELb0ELb0ELi2ELi2ELi4ELi2ELb1EEENS1_21CollectiveEpilogueBwdISA_SB_SD_Li256ELb0ELb0ELi2EEENS1_25SingleTileBwdLPTSchedulerILb0ELi128ELb1EEEEEEEEEvNT_6ParamsE) ;  /* 0xffff570008007950 */ /* 0x000fea0003c3ffff */
        .type           $_ZN7cutlass13device_kernelIN5flash19enable_sm80_to_sm89INS1_16FlashAttnBwdSm80INS1_25CollectiveMainloopBwdSm80ILi2ELi2EN4cute5tupleIJNS5_1CILi64EEENS7_ILi128EEES8_EEENS_10bfloat16_tEfNS_4arch4Sm80ELb1ELb0ELb1ELb0ELb1ELb0ELb0ELb0ELi2ELi2ELi4ELi2ELb1EEENS1_21CollectiveEpilogueBwdISA_SB_SD_Li256ELb0ELb0ELi2EEENS1_25SingleTileBwdLPTSchedulerILb0ELi128ELb1EEEEEEEEEvNT_6ParamsE$_ZZN4cuteplIJNS_15ArithmeticTupleIJiEEEEJNS1_IJNS_1CILi0EEEiEEEEEEDaRKNS1_IJDpT_EEERKNS1_IJDpT0_EEEENKUlDpRKT_E_clIJNS1_IJiiEEEEEEDaSJ_,@function
        .size           $_ZN7cutlass13device_kernelIN5flash19enable_sm80_to_sm89INS1_16FlashAttnBwdSm80INS1_25CollectiveMainloopBwdSm80ILi2ELi2EN4cute5tupleIJNS5_1CILi64EEENS7_ILi128EEES8_EEENS_10bfloat16_tEfNS_4arch4Sm80ELb1ELb0ELb1ELb0ELb1ELb0ELb0ELb0ELi2ELi2ELi4ELi2ELb1EEENS1_21CollectiveEpilogueBwdISA_SB_SD_Li256ELb0ELb0ELi2EEENS1_25SingleTileBwdLPTSchedulerILb0ELi128ELb1EEEEEEEEEvNT_6ParamsE$_ZZN4cuteplIJNS_15ArithmeticTupleIJiEEEEJNS1_IJNS_1CILi0EEEiEEEEEEDaRKNS1_IJDpT_EEERKNS1_IJDpT0_EEEENKUlDpRKT_E_clIJNS1_IJiiEEEEEEDaSJ_,($_ZN7cutlass13device_kernelIN5flash19enable_sm80_to_sm89INS1_16FlashAttnBwdSm80INS1_25CollectiveMainloopBwdSm80ILi2ELi2EN4cute5tupleIJNS5_1CILi64EEENS7_ILi128EEES8_EEENS_10bfloat16_tEfNS_4arch4Sm80ELb1ELb0ELb1ELb0ELb1ELb0ELb0ELb0ELi2ELi2ELi4ELi2ELb1EEENS1_21CollectiveEpilogueBwdISA_SB_SD_Li256ELb0ELb0ELi2EEENS1_25SingleTileBwdLPTSchedulerILb0ELi128ELb1EEEEEEEEEvNT_6ParamsE$_ZZN4cuteplIJNS_15ArithmeticTupleIJiiEEEEJNS_1CILi0EEEiiiEEEDaRKNS1_IJDpT_EEERKNS1_IJDpT0_EEEENKUlDpRKT_E_clIJS2_iiiEEEDaSI_ - $_ZN7cutlass13device_kernelIN5flash19enable_sm80_to_sm89INS1_16FlashAttnBwdSm80INS1_25CollectiveMainloopBwdSm80ILi2ELi2EN4cute5tupleIJNS5_1CILi64EEENS7_ILi128EEES8_EEENS_10bfloat16_tEfNS_4arch4Sm80ELb1ELb0ELb1ELb0ELb1ELb0ELb0ELb0ELi2ELi2ELi4ELi2ELb1EEENS1_21CollectiveEpilogueBwdISA_SB_SD_Li256ELb0ELb0ELi2EEENS1_25SingleTileBwdLPTSchedulerILb0ELi128ELb1EEEEEEEEEvNT_6ParamsE$_ZZN4cuteplIJNS_15ArithmeticTupleIJiEEEEJNS1_IJNS_1CILi0EEEiEEEEEEDaRKNS1_IJDpT_EEERKNS1_IJDpT0_EEEENKUlDpRKT_E_clIJNS1_IJiiEEEEEEDaSJ_)
$_ZN7cutlass13device_kernelIN5flash19enable_sm80_to_sm89INS1_16FlashAttnBwdSm80INS1_25CollectiveMainloopBwdSm80ILi2ELi2EN4cute5tupleIJNS5_1CILi64EEENS7_ILi128EEES8_EEENS_10bfloat16_tEfNS_4arch4Sm80ELb1ELb0ELb1ELb0ELb1ELb0ELb0ELb0ELi2ELi2ELi4ELi2ELb1EEENS1_21CollectiveEpilogueBwdISA_SB_SD_Li256ELb0ELb0ELi2EEENS1_25SingleTileBwdLPTSchedulerILb0ELi128ELb1EEEEEEEEEvNT_6ParamsE$_ZZN4cuteplIJNS_15ArithmeticTupleIJiEEEEJNS1_IJNS_1CILi0EEEiEEEEEEDaRKNS1_IJDpT_EEERKNS1_IJDpT0_EEEENKUlDpRKT_E_clIJNS1_IJiiEEEEEEDaSJ_:
[----:B------:R-:W-:Y:S02]  /*a900*/  IADD3 R7, R1, 0x19c, RZ ;  /* 0x0000019c01077810 */ /* 0x000fe40007ffe0ff */
[----:B------:R-:W-:Y:S02]  /*a910*/  MOV R10, 0xa940 ;  /* 0x0000a940000a7802 */ /* 0x000fe40000000f00 */
[----:B------:R-:W-:Y:S02]  /*a920*/  IADD3 R7, R7, c[0x0][0x20], RZ ;  /* 0x0000080007077a10 */ /* 0x000fe40007ffe0ff */
[----:B------:R-:W-:Y:S05]  /*a930*/  CALL.REL.NOINC `($_ZN7cutlass13device_kernelIN5flash19enable_sm80_to_sm89INS1_16FlashAttnBwdSm80INS1_25CollectiveMainloopBwdSm80ILi2ELi2EN4cute5tupleIJNS5_1CILi64EEENS7_ILi128EEES8_EEENS_10bfloat16_tEfNS_4arch4Sm80ELb1ELb0ELb1ELb0ELb1ELb0ELb0ELb0ELi2ELi2ELi4ELi2ELb1EEENS1_21CollectiveEpilogueBwdISA_SB_SD_Li256ELb0ELb0ELi2EEENS1_25SingleTileBwdLPTSchedulerILb0ELi128ELb1EEEEEEEEEvNT_6ParamsE$_ZN4cute5tupleIJNS_15ArithmeticTupleIJiiEEEEEC2ERKS2_) ;  /* 0xffffdbe000007944 */ /* 0x000fea0003c3ffff */
[----:B------:R2:W5:Y:S04]  /*a940*/  LDL R9, [R1+0x1a0] ;  /* 0x0001a00001097983 */ /* 0x0005680000100800 */
[----:B------:R2:W5:Y:S01]  /*a950*/  LDL R8, [R1+0x19c] ;  /* 0x00019c0001087983 */ /* 0x0005620000100800 */
[----:B-1----:R-:W-:-:S04]  /*a960*/  MOV R7, 0x0 ;  /* 0x0000000000077802 */ /* 0x002fc80000000f00 */
[----:B------:R-:W-:Y:S05]  /*a970*/  RET.REL.NODEC R6 `(_ZN7cutlass13device_kernelIN5flash19enable_sm80_to_sm89INS1_16FlashAttnBwdSm80INS1_25CollectiveMainloopBwdSm80ILi2ELi2EN4cute5tupleIJNS5_1CILi64EEENS7_ILi128EEES8_EEENS_10bfloat16_tEfNS_4arch4Sm80ELb1ELb0ELb1ELb0ELb1ELb0ELb0ELb0ELi2ELi2ELi4ELi2ELb1EEENS1_21CollectiveEpilogueBwdISA_SB_SD_Li256ELb0ELb0ELi2EEENS1_25SingleTileBwdLPTSchedulerILb0ELi128ELb1EEEEEEEEEvNT_6ParamsE) ;  /* 0xffff568006007950 */ /* 0x000fea0003c3ffff */
        .type           $_ZN7cutlass13device_kernelIN5flash19enable_sm80_to_sm89INS1_16FlashAttnBwdSm80INS1_25CollectiveMainloopBwdSm80ILi2ELi2EN4cute5tupleIJNS5_1CILi64EEENS7_ILi128EEES8_EEENS_10bfloat16_tEfNS_4arch4Sm80ELb1ELb0ELb1ELb0ELb1ELb0ELb0ELb0ELi2ELi2ELi4ELi2ELb1EEENS1_21CollectiveEpilogueBwdISA_SB_SD_Li256ELb0ELb0ELi2EEENS1_25SingleTileBwdLPTSchedulerILb0ELi128ELb1EEEEEEEEEvNT_6ParamsE$_ZZN4cuteplIJNS_15ArithmeticTupleIJiiEEEEJNS_1CILi0EEEiiiEEEDaRKNS1_IJDpT_EEERKNS1_IJDpT0_EEEENKUlDpRKT_E_clIJS2_iiiEEEDaSI_,@function
        .size           $_ZN7cutlass13device_kernelIN5flash19enable_sm80_to_sm89INS1_16FlashAttnBwdSm80INS1_25CollectiveMainloopBwdSm80ILi2ELi2EN4cute5tupleIJNS5_1CILi64EEENS7_ILi128EEES8_EEENS_10bfloat16_tEfNS_4arch4Sm80ELb1ELb0ELb1ELb0ELb1ELb0ELb0ELb0ELi2ELi2ELi4ELi2ELb1EEENS1_21CollectiveEpilogueBwdISA_SB_SD_Li256ELb0ELb0ELi2EEENS1_25SingleTileBwdLPTSchedulerILb0ELi128ELb1EEEEEEEEEvNT_6ParamsE$_ZZN4cuteplIJNS_15ArithmeticTupleIJiiEEEEJNS_1CILi0EEEiiiEEEDaRKNS1_IJDpT_EEERKNS1_IJDpT0_EEEENKUlDpRKT_E_clIJS2_iiiEEEDaSI_,($_ZN7cutlass13device_kernelIN5flash19enable_sm80_to_sm89INS1_16FlashAttnBwdSm80INS1_25CollectiveMainloopBwdSm80ILi2ELi2EN4cute5tupleIJNS5_1CILi64EEENS7_ILi128EEES8_EEENS_10bfloat16_tEfNS_4arch4Sm80ELb1ELb0ELb1ELb0ELb1ELb0ELb0ELb0ELi2ELi2ELi4ELi2ELb1EEENS1_21CollectiveEpilogueBwdISA_SB_SD_Li256ELb0ELb0ELi2EEENS1_25SingleTileBwdLPTSchedulerILb0ELi128ELb1EEEEEEEEEvNT_6ParamsE$_ZZN4cuteplIJNS_1CILi0EEES2_EJiEEEDaRKNS_15ArithmeticTupleIJDpT_EEERKNS3_IJDpT0_EEEENKUlDpRKT_E_clIJiS2_EEEDaSH_ - $_ZN7cutlass13device_kernelIN5flash19enable_sm80_to_sm89INS1_16FlashAttnBwdSm80INS1_25CollectiveMainloopBwdSm80ILi2ELi2EN4cute5tupleIJNS5_1CILi64EEENS7_ILi128EEES8_EEENS_10bfloat16_tEfNS_4arch4Sm80ELb1ELb0ELb1ELb0ELb1ELb0ELb0ELb0ELi2ELi2ELi4ELi2ELb1EEENS1_21CollectiveEpilogueBwdISA_SB_SD_Li256ELb0ELb0ELi2EEENS1_25SingleTileBwdLPTSchedulerILb0ELi128ELb1EEEEEEEEEvNT_6ParamsE$_ZZN4cuteplIJNS_15ArithmeticTupleIJiiEEEEJNS_1CILi0EEEiiiEEEDaRKNS1_IJDpT_EEERKNS1_IJDpT0_EEEENKUlDpRKT_E_clIJS2_iiiEEEDaSI_)
$_ZN7cutlass13device_kernelIN5flash19enable_sm80_to_sm89INS1_16FlashAttnBwdSm80INS1_25CollectiveMainloopBwdSm80ILi2ELi2EN4cute5tupleIJNS5_1CILi64EEENS7_ILi128EEES8_EEENS_10bfloat16_tEfNS_4arch4Sm80ELb1ELb0ELb1ELb0ELb1ELb0ELb0ELb0ELi2ELi2ELi4ELi2ELb1EEENS1_21CollectiveEpilogueBwdISA_SB_SD_Li256ELb0ELb0ELi2EEENS1_25SingleTileBwdLPTSchedulerILb0ELi128ELb1EEEEEEEEEvNT_6ParamsE$_ZZN4cuteplIJNS_15ArithmeticTupleIJiiEEEEJNS_1CILi0EEEiiiEEEDaRKNS1_IJDpT_EEERKNS1_IJDpT0_EEEENKUlDpRKT_E_clIJS2_iiiEEEDaSI_:
[----:B------:R-:W-:Y:S01]  /*a980*/  IADD3 R7, R1, 0x19c, RZ ;  /* 0x0000019c01077810 */ /* 0x000fe20007ffe0ff */
[----:B------:R-:W-:Y:S01]  /*a990*/  IMAD.MOV.U32 R70, RZ, RZ, R9 ;  /* 0x000000ffff467224 */ /* 0x000fe200078e0009 */
[----:B------:R-:W-:Y:S01]  /*a9a0*/  MOV R44, 0xa9f0 ;  /* 0x0000a9f0002c7802 */ /* 0x000fe20000000f00 */
[----:B------:R-:W-:Y:S01]  /*a9b0*/  IMAD.MOV.U32 R6, RZ, RZ, R23 ;  /* 0x000000ffff067224 */ /* 0x000fe200078e0017 */
[----:B------:R-:W-:Y:S01]  /*a9c0*/  IADD3 R7, R7, c[0x0][0x20], RZ ;  /* 0x0000080007077a10 */ /* 0x000fe20007ffe0ff */
[----:B------:R-:W-:Y:S02]  /*a9d0*/  IMAD.MOV.U32 R9, RZ, RZ, R16 ;  /* 0x000000ffff097224 */ /* 0x000fe400078e0010 */
[----:B------:R-:W-:Y:S05]  /*a9e0*/  CALL.REL.NOINC `($_ZN7cutlass13device_kernelIN5flash19enable_sm80_to_sm89INS1_16FlashAttnBwdSm80INS1_25CollectiveMainloopBwdSm80ILi2ELi2EN4cute5tupleIJNS5_1CILi64EEENS7_ILi128EEES8_EEENS_10bfloat16_tEfNS_4arch4Sm80ELb1ELb0ELb1ELb0ELb1ELb0ELb0ELb0ELi2ELi2ELi4ELi2ELb1EEENS1_21CollectiveEpilogueBwdISA_SB_SD_Li256ELb0ELb0ELi2EEENS1_25SingleTileBwdLPTSchedulerILb0ELi128ELb1EEEEEEEEEvNT_6ParamsE$_ZN4cute5tupleIJNS_15ArithmeticTupleIJiiEEEiiiEEC2ERKS2_RKiS7_S7_) ;  /* 0xffffdb7000007944 */ /* 0x000fea0003c3ffff */
[----:B------:R2:W5:Y:S04]  /*a9f0*/  LDL R16, [R1+0x19c] ;  /* 0x00019c0001107983 */ /* 0x0005680000100800 */
[----:B-1----:R2:W5:Y:S04]  /*aa00*/  LDL.64 R8, [R1+0x1a8] ;  /* 0x0001a80001087983 */ /* 0x0025680000100a00 */
[----:B------:R2:W5:Y:S01]  /*aa10*/  LDL.64 R6, [R1+0x1a0] ;  /* 0x0001a00001067983 */ /* 0x0005620000100a00 */
[----:B------:R-:W-:-:S04]  /*aa20*/  MOV R11, 0x0 ;  /* 0x00000000000b7802 */ /* 0x000fc80000000f00 */
[----:B------:R-:W-:Y:S05]  /*aa30*/  RET.REL.NODEC R10 `(_ZN7cutlass13device_kernelIN5flash19enable_sm80_to_sm89INS1_16FlashAttnBwdSm80INS1_25CollectiveMainloopBwdSm80ILi2ELi2EN4cute5tupleIJNS5_1CILi64EEENS7_ILi128EEES8_EEENS_10bfloat16_tEfNS_4arch4Sm80ELb1ELb0ELb1ELb0ELb1ELb0ELb0ELb0ELi2ELi2ELi4ELi2ELb1EEENS1_21CollectiveEpilogueBwdISA_SB_SD_Li256ELb0ELb0ELi2EEENS1_25SingleTileBwdLPTSchedulerILb0ELi128ELb1EEEEEEEEEvNT_6ParamsE) ;  /* 0xffff55c00a007950 */ /* 0x000fea0003c3ffff */
        .type           $_ZN7cutlass13device_kernelIN5flash19enable_sm80_to_sm89INS1_16FlashAttnBwdSm80INS1_25CollectiveMainloopBwdSm80ILi2ELi2EN4cute5tupleIJNS5_1CILi64EEENS7_ILi128EEES8_EEENS_10bfloat16_tEfNS_4arch4Sm80ELb1ELb0ELb1ELb0ELb1ELb0ELb0ELb0ELi2ELi2ELi4ELi2ELb1EEENS1_21CollectiveEpilogueBwdISA_SB_SD_Li256ELb0ELb0ELi2EEENS1_25SingleTileBwdLPTSchedulerILb0ELi128ELb1EEEEEEEEEvNT_6ParamsE$_ZZN4cuteplIJNS_1CILi0EEES2_EJiEEEDaRKNS_15ArithmeticTupleIJDpT_EEERKNS3_IJDpT0_EEEENKUlDpRKT_E_clIJiS2_EEEDaSH_,@function
        .size           $_ZN7cutlass13device_kernelIN5flash19enable_sm80_to_sm89INS1_16FlashAttnBwdSm80INS1_25CollectiveMainloopBwdSm80ILi2ELi2EN4cute5tupleIJNS5_1CILi64EEENS7_ILi128EEES8_EEENS_10bfloat16_tEfNS_4arch4Sm80ELb1ELb0ELb1ELb0ELb1ELb0ELb0ELb0ELi2ELi2ELi4ELi2ELb1EEENS1_21CollectiveEpilogueBwdISA_SB_SD_Li256ELb0ELb0ELi2EEENS1_25SingleTileBwdLPTSchedulerILb0ELi128ELb1EEEEEEEEEvNT_6ParamsE$_ZZN4cuteplIJNS_1CILi0EEES2_EJiEEEDaRKNS_15ArithmeticTupleIJDpT_EEERKNS3_IJDpT0_EEEENKUlDpRKT_E_clIJiS2_EEEDaSH_,($_ZN7cutlass13device_kernelIN5flash19enable_sm80_to_sm89INS1_16FlashAttnBwdSm80INS1_25CollectiveMainloopBwdSm80ILi2ELi2EN4cute5tupleIJNS5_1CILi64EEENS7_ILi128EEES8_EEENS_10bfloat16_tEfNS_4arch4Sm80ELb1ELb0ELb1ELb0ELb1ELb0ELb0ELb0ELi2ELi2ELi4ELi2ELb1EEENS1_21CollectiveEpilogueBwdISA_SB_SD_Li256ELb0ELb0ELi2EEENS1_25SingleTileBwdLPTSchedulerILb0ELi128ELb1EEEEEEEEEvNT_6ParamsE$_ZZN4cuteplIJNS_1CILi0EEES2_EJiS2_EEEDaRKNS_15ArithmeticTupleIJDpT_EEERKNS3_IJDpT0_EEEENKUlDpRKT_E_clIJiS2_EEEDaSH_ - $_ZN7cutlass13device_kernelIN5flash19enable_sm80_to_sm89INS1_16FlashAttnBwdSm80INS1_25CollectiveMainloopBwdSm80ILi2ELi2EN4cute5tupleIJNS5_1CILi64EEENS7_ILi128EEES8_EEENS_10bfloat16_tEfNS_4arch4Sm80ELb1ELb0ELb1ELb0ELb1ELb0ELb0ELb0ELi2ELi2ELi4ELi2ELb1EEENS1_21CollectiveEpilogueBwdISA_SB_SD_Li256ELb0ELb0ELi2EEENS1_25SingleTileBwdLPTSchedulerILb0ELi128ELb1EEEEEEEEEvNT_6ParamsE$_ZZN4cuteplIJNS_1CILi0EEES2_EJiEEEDaRKNS_15ArithmeticTupleIJDpT_EEERKNS3_IJDpT0_EEEENKUlDpRKT_E_clIJiS2_EEEDaSH_)
$_ZN7cutlass13device_kernelIN5flash19enable_sm80_to_sm89INS1_16FlashAttnBwdSm80INS1_25CollectiveMainloopBwdSm80ILi2ELi2EN4cute5tupleIJNS5_1CILi64EEENS7_ILi128EEES8_EEENS_10bfloat16_tEfNS_4arch4Sm80ELb1ELb0ELb1ELb0ELb1ELb0ELb0ELb0ELi2ELi2ELi4ELi2ELb1EEENS1_21CollectiveEpilogueBwdISA_SB_SD_Li256ELb0ELb0ELi2EEENS1_25SingleTileBwdLPTSchedulerILb0ELi128ELb1EEEEEEEEEvNT_6ParamsE$_ZZN4cuteplIJNS_1CILi0EEES2_EJiEEEDaRKNS_15ArithmeticTupleIJDpT_EEERKNS3_IJDpT0_EEEENKUlDpRKT_E_clIJiS2_EEEDaSH_:
[----:B------:R-:W-:Y:S02]  /*aa40*/  IADD3 R6, R1, 0x188, RZ ;  /* 0x0000018801067810 */ /* 0x000fe40007ffe0ff */
[----:B------:R-:W-:Y:S02]  /*aa50*/  MOV R16, 0xaa80 ;  /* 0x0000aa8000107802 */ /* 0x000fe40000000f00 */
[----:B------:R-:W-:Y:S02]  /*aa60*/  IADD3 R6, R6, c[0x0][0x20], RZ ;  /* 0x0000080006067a10 */ /* 0x000fe40007ffe0ff */
[----:B------:R-:W-:Y:S05]  /*aa70*/  CALL.REL.NOINC `($_ZN7cutlass13device_kernelIN5flash19enable_sm80_to_sm89INS1_16FlashAttnBwdSm80INS1_25CollectiveMainloopBwdSm80ILi2ELi2EN4cute5tupleIJNS5_1CILi64EEENS7_ILi128EEES8_EEENS_10bfloat16_tEfNS_4arch4Sm80ELb1ELb0ELb1ELb0ELb1ELb0ELb0ELb0ELi2ELi2ELi4ELi2ELb1EEENS1_21CollectiveEpilogueBwdISA_SB_SD_Li256ELb0ELb0ELi2EEENS1_25SingleTileBwdLPTSchedulerILb0ELi128ELb1EEEEEEEEEvNT_6ParamsE$_ZN4cute5tupleIJiNS_1CILi0EEEEEC2ERKiRKS2_) ;  /* 0xffffdcf000007944 */ /* 0x000fea0003c3ffff */
[----:B------:R1:W5:Y:S01]  /*aa80*/  LDL R7, [R1+0x188] ;  /* 0x0001880001077983 */ /* 0x0003620000100800 */
[----:B------:R-:W-:-:S04]  /*aa90*/  MOV R11, 0x0 ;  /* 0x00000000000b7802 */ /* 0x000fc80000000f00 */
[----:B------:R-:W-:Y:S05]  /*aaa0*/  RET.REL.NODEC R10 `(_ZN7cutlass13device_kernelIN5flash19enable_sm80_to_sm89INS1_16FlashAttnBwdSm80INS1_25CollectiveMainloopBwdSm80ILi2ELi2EN4cute5tupleIJNS5_1CILi64EEENS7_ILi128EEES8_EEENS_10bfloat16_tEfNS_4arch4Sm80ELb1ELb0ELb1ELb0ELb1ELb0ELb0ELb0ELi2ELi2ELi4ELi2ELb1EEENS1_21CollectiveEpilogueBwdISA_SB_SD_Li256ELb0ELb0ELi2EEENS1_25SingleTileBwdLPTSchedulerILb0ELi128ELb1EEEEEEEEEvNT_6ParamsE) ;  /* 0xffff55500a007950 */ /* 0x000fea0003c3ffff */
        .type           $_ZN7cutlass13device_kernelIN5flash19enable_sm80_to_sm89INS1_16FlashAttnBwdSm80INS1_25CollectiveMainloopBwdSm80ILi2ELi2EN4cute5tupleIJNS5_1CILi64EEENS7_ILi128EEES8_EEENS_10bfloat16_tEfNS_4arch4Sm80ELb1ELb0ELb1ELb0ELb1ELb0ELb0ELb0ELi2ELi2ELi4ELi2ELb1EEENS1_21CollectiveEpilogueBwdISA_SB_SD_Li256ELb0ELb0ELi2EEENS1_25SingleTileBwdLPTSchedulerILb0ELi128ELb1EEEEEEEEEvNT_6ParamsE$_ZZN4cuteplIJNS_1CILi0EEES2_EJiS2_EEEDaRKNS_15ArithmeticTupleIJDpT_EEERKNS3_IJDpT0_EEEENKUlDpRKT_E_clIJiS2_EEEDaSH_,@function
        .size           $_ZN7cutlass13device_kernelIN5flash19enable_sm80_to_sm89INS1_16FlashAttnBwdSm80INS1_25CollectiveMainloopBwdSm80ILi2ELi2EN4cute5tupleIJNS5_1CILi64EEENS7_ILi128EEES8_EEENS_10bfloat16_tEfNS_4arch4Sm80ELb1ELb0ELb1ELb0ELb1ELb0ELb0ELb0ELi2ELi2ELi4ELi2ELb1EEENS1_21CollectiveEpilogueBwdISA_SB_SD_Li256ELb0ELb0ELi2EEENS1_25SingleTileBwdLPTSchedulerILb0ELi128ELb1EEEEEEEEEvNT_6ParamsE$_ZZN4cuteplIJNS_1CILi0EEES2_EJiS2_EEEDaRKNS_15ArithmeticTupleIJDpT_EEERKNS3_IJDpT0_EEEENKUlDpRKT_E_clIJiS2_EEEDaSH_,($_ZN7cutlass13device_kernelIN5flash19enable_sm80_to_sm89INS1_16FlashAttnBwdSm80INS1_25CollectiveMainloopBwdSm80ILi2ELi2EN4cute5tupleIJNS5_1CILi64EEENS7_ILi128EEES8_EEENS_10bfloat16_tEfNS_4arch4Sm80ELb1ELb0ELb1ELb0ELb1ELb0ELb0ELb0ELi2ELi2ELi4ELi2ELb1EEENS1_21CollectiveEpilogueBwdISA_SB_SD_Li256ELb0ELb0ELi2EEENS1_25SingleTileBwdLPTSchedulerILb0ELi128ELb1EEEEEEEEEvNT_6ParamsE$_ZZN4cuteplIJNS_1CILi0EEES2_iEJS2_S2_S2_iEEEDaRKNS_15ArithmeticTupleIJDpT_EEERKNS3_IJDpT0_EEEENKUlDpRKT_E_clIJS2_S2_iiEEEDaSH_ - $_ZN7cutlass13device_kernelIN5flash19enable_sm80_to_sm89INS1_16FlashAttnBwdSm80INS1_25CollectiveMainloopBwdSm80ILi2ELi2EN4cute5tupleIJNS5_1CILi64EEENS7_ILi128EEES8_EEENS_10bfloat16_tEfNS_4arch4Sm80ELb1ELb0ELb1ELb0ELb1ELb0ELb0ELb0ELi2ELi2ELi4ELi2ELb1EEENS1_21CollectiveEpilogueBwdISA_SB_SD_Li256ELb0ELb0ELi2EEENS1_25SingleTileBwdLPTSchedulerILb0ELi128ELb1EEEEEEEEEvNT_6ParamsE$_ZZN4cuteplIJNS_1CILi0EEES2_EJiS2_EEEDaRKNS_15ArithmeticTupleIJDpT_EEERKNS3_IJDpT0_EEEENKUlDpRKT_E_clIJiS2_EEEDaSH_)
$_ZN7cutlass13device_kernelIN5flash19enable_sm80_to_sm89INS1_16FlashAttnBwdSm80INS1_25CollectiveMainloopBwdSm80ILi2ELi2EN4cute5tupleIJNS5_1CILi64EEENS7_ILi128EEES8_EEENS_10bfloat16_tEfNS_4arch4Sm80ELb1ELb0ELb1ELb0ELb1ELb0ELb0ELb0ELi2ELi2ELi4ELi2ELb1EEENS1_21CollectiveEpilogueBwdISA_SB_SD_Li256ELb0ELb0ELi2EEENS1_25SingleTileBwdLPTSchedulerILb0ELi128ELb1EEEEEEEEEvNT_6ParamsE$_ZZN4cuteplIJNS_1CILi0EEES2_EJiS2_EEEDaRKNS_15ArithmeticTupleIJDpT_EEERKNS3_IJDpT0_EEEENKUlDpRKT_E_clIJiS2_EEEDaSH_:
[----:B------:R-:W-:Y:S02]  /*aab0*/  IADD3 R6, R1, 0x188, RZ ;  /* 0x0000018801067810 */ /* 0x000fe40007ffe0ff */
[----:B------:R-:W-:Y:S02]  /*aac0*/  MOV R16, 0xaaf0 ;  /* 0x0000aaf000107802 */ /* 0x000fe40000000f00 */
[----:B------:R-:W-:Y:S02]  /*aad0*/  IADD3 R6, R6, c[0x0][0x20], RZ ;  /* 0x0000080006067a10 */ /* 0x000fe40007ffe0ff */
[----:B------:R-:W-:Y:S05]  /*aae0*/  CALL.REL.NOINC `($_ZN7cutlass13device_kernelIN5flash19enable_sm80_to_sm89INS1_16FlashAttnBwdSm80INS1_25CollectiveMainloopBwdSm80ILi2ELi2EN4cute5tupleIJNS5_1CILi64EEENS7_ILi128EEES8_EEENS_10bfloat16_tEfNS_4arch4Sm80ELb1ELb0ELb1ELb0ELb1ELb0ELb0ELb0ELi2ELi2ELi4ELi2ELb1EEENS1_21CollectiveEpilogueBwdISA_SB_SD_Li256ELb0ELb0ELi2EEENS1_25SingleTileBwdLPTSchedulerILb0ELi128ELb1EEEEEEEEEvNT_6ParamsE$_ZN4cute5tupleIJiNS_1CILi0EEEEEC2ERKiRKS2_) ;  /* 0xffffdc8000007944 */ /* 0x000fea0003c3ffff */
[----:B------:R1:W5:Y:S01]  /*aaf0*/  LDL R204, [R1+0x188] ;  /* 0x0001880001cc7983 */ /* 0x0003620000100800 */
[----:B------:R-:W-:-:S04]  /*ab00*/  MOV R11, 0x0 ;  /* 0x00000000000b7802 */ /* 0x000fc80000000f00 */
[----:B------:R-:W-:Y:S05]  /*ab10*/  RET.REL.NODEC R10 `(_ZN7cutlass13device_kernelIN5flash19enable_sm80_to_sm89INS1_16FlashAttnBwdSm80INS1_25CollectiveMainloopBwdSm80ILi2ELi2EN4cute5tupleIJNS5_1CILi64EEENS7_ILi128EEES8_EEENS_10bfloat16_tEfNS_4arch4Sm80ELb1ELb0ELb1ELb0ELb1ELb0ELb0ELb0ELi2ELi2ELi4ELi2ELb1EEENS1_21CollectiveEpilogueBwdISA_SB_SD_Li256ELb0ELb0ELi2EEENS1_25SingleTileBwdLPTSchedulerILb0ELi128ELb1EEEEEEEEEvNT_6ParamsE) ;  /* 0xffff54e00a007950 */ /* 0x000fea0003c3ffff */
        .type           $_ZN7cutlass13device_kernelIN5flash19enable_sm80_to_sm89INS1_16FlashAttnBwdSm80INS1_25CollectiveMainloopBwdSm80ILi2ELi2EN4cute5tupleIJNS5_1CILi64EEENS7_ILi128EEES8_EEENS_10bfloat16_tEfNS_4arch4Sm80ELb1ELb0ELb1ELb0ELb1ELb0ELb0ELb0ELi2ELi2ELi4ELi2ELb1EEENS1_21CollectiveEpilogueBwdISA_SB_SD_Li256ELb0ELb0ELi2EEENS1_25SingleTileBwdLPTSchedulerILb0ELi128ELb1EEEEEEEEEvNT_6ParamsE$_ZZN4cuteplIJNS_1CILi0EEES2_iEJS2_S2_S2_iEEEDaRKNS_15ArithmeticTupleIJDpT_EEERKNS3_IJDpT0_EEEENKUlDpRKT_E_clIJS2_S2_iiEEEDaSH_,@function
        .size           $_ZN7cutlass13device_kernelIN5flash19enable_sm80_to_sm89INS1_16FlashAttnBwdSm80INS1_25CollectiveMainloopBwdSm80ILi2ELi2EN4cute5tupleIJNS5_1CILi64EEENS7_ILi128EEES8_EEENS_10bfloat16_tEfNS_4arch4Sm80ELb1ELb0ELb1ELb0ELb1ELb0ELb0ELb0ELi2ELi2ELi4ELi2ELb1EEENS1_21CollectiveEpilogueBwdISA_SB_SD_Li256ELb0ELb0ELi2EEENS1_25SingleTileBwdLPTSchedulerILb0ELi128ELb1EEEEEEEEEvNT_6ParamsE$_ZZN4cuteplIJNS_1CILi0EEES2_iEJS2_S2_S2_iEEEDaRKNS_15ArithmeticTupleIJDpT_EEERKNS3_IJDpT0_EEEENKUlDpRKT_E_clIJS2_S2_iiEEEDaSH_,($_ZN7cutlass13device_kernelIN5flash19enable_sm80_to_sm89INS1_16FlashAttnBwdSm80INS1_25CollectiveMainloopBwdSm80ILi2ELi2EN4cute5tupleIJNS5_1CILi64EEENS7_ILi128EEES8_EEENS_10bfloat16_tEfNS_4arch4Sm80ELb1ELb0ELb1ELb0ELb1ELb0ELb0ELb0ELi2ELi2ELi4ELi2ELb1EEENS1_21CollectiveEpilogueBwdISA_SB_SD_Li256ELb0ELb0ELi2EEENS1_25SingleTileBwdLPTSchedulerILb0ELi128ELb1EEEEEEEEEvNT_6ParamsE$_ZZN4cuteplIJNS_1CILi0EEEiEJS2_S2_iiEEEDaRKNS_15ArithmeticTupleIJDpT_EEERKNS3_IJDpT0_EEEENKUlDpRKT_E_clIJS2_iiiEEEDaSH_ - $_ZN7cutlass13device_kernelIN5flash19enable_sm80_to_sm89INS1_16FlashAttnBwdSm80INS1_25CollectiveMainloopBwdSm80ILi2ELi2EN4cute5tupleIJNS5_1CILi64EEENS7_ILi128EEES8_EEENS_10bfloat16_tEfNS_4arch4Sm80ELb1ELb0ELb1ELb0ELb1ELb0ELb0ELb0ELi2ELi2ELi4ELi2ELb1EEENS1_21CollectiveEpilogueBwdISA_SB_SD_Li256ELb0ELb0ELi2EEENS1_25SingleTileBwdLPTSchedulerILb0ELi128ELb1EEEEEEEEEvNT_6ParamsE$_ZZN4cuteplIJNS_1CILi0EEES2_iEJS2_S2_S2_iEEEDaRKNS_15ArithmeticTupleIJDpT_EEERKNS3_IJDpT0_EEEENKUlDpRKT_E_clIJS2_S2_iiEEEDaSH_)
$_ZN7cutlass13device_kernelIN5flash19enable_sm80_to_sm89INS1_16FlashAttnBwdSm80INS1_25CollectiveMainloopBwdSm80ILi2ELi2EN4cute5tupleIJNS5_1CILi64EEENS7_ILi128EEES8_EEENS_10bfloat16_tEfNS_4arch4Sm80ELb1ELb0ELb1ELb0ELb1ELb0ELb0ELb0ELi2ELi2ELi4ELi2ELb1EEENS1_21CollectiveEpilogueBwdISA_SB_SD_Li256ELb0ELb0ELi2EEENS1_25SingleTileBwdLPTSchedulerILb0ELi128ELb1EEEEEEEEEvNT_6ParamsE$_ZZN4cuteplIJNS_1CILi0EEES2_iEJS2_S2_S2_iEEEDaRKNS_15ArithmeticTupleIJDpT_EEERKNS3_IJDpT0_EEEENKUlDpRKT_E_clIJS2_S2_iiEEEDaSH_:
[----:B------:R-:W-:Y:S02]  /*ab20*/  IADD3 R10, R1, 0x19c, RZ ;  /* 0x0000019c010a7810 */ /* 0x000fe40007ffe0ff */
[----:B------:R-:W-:Y:S02]  /*ab30*/  MOV R18, 0xab60 ;  /* 0x0000ab6000127802 */ /* 0x000fe40000000f00 */
[----:B------:R-:W-:Y:S02]  /*ab40*/  IADD3 R10, R10, c[0x0][0x20], RZ ;  /* 0x000008000a0a7a10 */ /* 0x000fe40007ffe0ff */
[----:B------:R-:W-:Y:S05]  /*ab50*/  CALL.REL.NOINC `($_ZN7cutlass13device_kernelIN5flash19enable_sm80_to_sm89INS1_16FlashAttnBwdSm80INS1_25CollectiveMainloopBwdSm80ILi2ELi2EN4cute5tupleIJNS5_1CILi64EEENS7_ILi128EEES8_EEENS_10bfloat16_tEfNS_4arch4Sm80ELb1ELb0ELb1ELb0ELb1ELb0ELb0ELb0ELi2ELi2ELi4ELi2ELb1EEENS1_21CollectiveEpilogueBwdISA_SB_SD_Li256ELb0ELb0ELi2EEENS1_25SingleTileBwdLPTSchedulerILb0ELi128ELb1EEEEEEEEEvNT_6ParamsE$_ZN4cute5tupleIJNS_1CILi0EEES2_iiEEC2ERKS2_S5_RKiS7_) ;  /* 0xffffdad000007944 */ /* 0x000fea0003c3ffff */
[----:B------:R2:W5:Y:S04]  /*ab60*/  LDL R44, [R1+0x1a0] ;  /* 0x0001a000012c7983 */ /* 0x0005680000100800 */
[----:B-1----:R2:W5:Y:S01]  /*ab70*/  LDL R10, [R1+0x19c] ;  /* 0x00019c00010a7983 */ /* 0x0025620000100800 */
[----:B------:R-:W-:-:S04]  /*ab80*/  MOV R7, 0x0 ;  /* 0x0000000000077802 */ /* 0x000fc80000000f00 */
[----:B------:R-:W-:Y:S05]  /*ab90*/  RET.REL.NODEC R6 `(_ZN7cutlass13device_kernelIN5flash19enable_sm80_to_sm89INS1_16FlashAttnBwdSm80INS1_25CollectiveMainloopBwdSm80ILi2ELi2EN4cute5tupleIJNS5_1CILi64EEENS7_ILi128EEES8_EEENS_10bfloat16_tEfNS_4arch4Sm80ELb1ELb0ELb1ELb0ELb1ELb0ELb0ELb0ELi2ELi2ELi4ELi2ELb1EEENS1_21CollectiveEpilogueBwdISA_SB_SD_Li256ELb0ELb0ELi2EEENS1_25SingleTileBwdLPTSchedulerILb0ELi128ELb1EEEEEEEEEvNT_6ParamsE) ;  /* 0xffff546006007950 */ /* 0x000fea0003c3ffff */
        .type           $_ZN7cutlass13device_kernelIN5flash19enable_sm80_to_sm89INS1_16FlashAttnBwdSm80INS1_25CollectiveMainloopBwdSm80ILi2ELi2EN4cute5tupleIJNS5_1CILi64EEENS7_ILi128EEES8_EEENS_10bfloat16_tEfNS_4arch4Sm80ELb1ELb0ELb1ELb0ELb1ELb0ELb0ELb0ELi2ELi2ELi4ELi2ELb1EEENS1_21CollectiveEpilogueBwdISA_SB_SD_Li256ELb0ELb0ELi2EEENS1_25SingleTileBwdLPTSchedulerILb0ELi128ELb1EEEEEEEEEvNT_6ParamsE$_ZZN4cuteplIJNS_1CILi0EEEiEJS2_S2_iiEEEDaRKNS_15ArithmeticTupleIJDpT_EEERKNS3_IJDpT0_EEEENKUlDpRKT_E_clIJS2_iiiEEEDaSH_,@function
        .size           $_ZN7cutlass13device_kernelIN5flash19enable_sm80_to_sm89INS1_16FlashAttnBwdSm80INS1_25CollectiveMainloopBwdSm80ILi2ELi2EN4cute5tupleIJNS5_1CILi64EEENS7_ILi128EEES8_EEENS_10bfloat16_tEfNS_4arch4Sm80ELb1ELb0ELb1ELb0ELb1ELb0ELb0ELb0ELi2ELi2ELi4ELi2ELb1EEENS1_21CollectiveEpilogueBwdISA_SB_SD_Li256ELb0ELb0ELi2EEENS1_25SingleTileBwdLPTSchedulerILb0ELi128ELb1EEEEEEEEEvNT_6ParamsE$_ZZN4cuteplIJNS_1CILi0EEEiEJS2_S2_iiEEEDaRKNS_15ArithmeticTupleIJDpT_EEERKNS3_IJDpT0_EEEENKUlDpRKT_E_clIJS2_iiiEEEDaSH_,($_ZN7cutlass13device_kernelIN5flash19enable_sm80_to_sm89INS1_16FlashAttnBwdSm80INS1_25CollectiveMainloopBwdSm80ILi2ELi2EN4cute5tupleIJNS5_1CILi64EEENS7_ILi128EEES8_EEENS_10bfloat16_tEfNS_4arch4Sm80ELb1ELb0ELb1ELb0ELb1ELb0ELb0ELb0ELi2ELi2ELi4ELi2ELb1EEENS1_21CollectiveEpilogueBwdISA_SB_SD_Li256ELb0ELb0ELi2EEENS1_25SingleTileBwdLPTSchedulerILb0ELi128ELb1EEEEEEEEEvNT_6ParamsE$_ZZN4cuteplIJiEJNS_1CILi0EEEEEEDaRKNS_15ArithmeticTupleIJDpT_EEERKNS3_IJDpT0_EEEENKUlDpRKT_E_clIJiEEEDaSH_ - $_ZN7cutlass13device_kernelIN5flash19enable_sm80_to_sm89INS1_16FlashAttnBwdSm80INS1_25CollectiveMainloopBwdSm80ILi2ELi2EN4cute5tupleIJNS5_1CILi64EEENS7_ILi128EEES8_EEENS_10bfloat16_tEfNS_4arch4Sm80ELb1ELb0ELb1ELb0ELb1ELb0ELb0ELb0ELi2ELi2ELi4ELi2ELb1EEENS1_21CollectiveEpilogueBwdISA_SB_SD_Li256ELb0ELb0ELi2EEENS1_25SingleTileBwdLPTSchedulerILb0ELi128ELb1EEEEEEEEEvNT_6ParamsE$_ZZN4cuteplIJNS_1CILi0EEEiEJS2_S2_iiEEEDaRKNS_15ArithmeticTupleIJDpT_EEERKNS3_IJDpT0_EEEENKUlDpRKT_E_clIJS2_iiiEEEDaSH_)
$_ZN7cutlass13device_kernelIN5flash19enable_sm80_to_sm89INS1_16FlashAttnBwdSm80INS1_25CollectiveMainloopBwdSm80ILi2ELi2EN4cute5tupleIJNS5_1CILi64EEENS7_ILi128EEES8_EEENS_10bfloat16_tEfNS_4arch4Sm80ELb1ELb0ELb1ELb0ELb1ELb0ELb0ELb0ELi2ELi2ELi4ELi2ELb1EEENS1_21CollectiveEpilogueBwdISA_SB_SD_Li256ELb0ELb0ELi2EEENS1_25SingleTileBwdLPTSchedulerILb0ELi128ELb1EEEEEEEEEvNT_6ParamsE$_ZZN4cuteplIJNS_1CILi0EEEiEJS2_S2_iiEEEDaRKNS_15ArithmeticTupleIJDpT_EEERKNS3_IJDpT0_EEEENKUlDpRKT_E_clIJS2_iiiEEEDaSH_:
[----:B------:R-:W-:Y:S01]  /*aba0*/  IADD3 R7, R1, 0x19c, RZ ;  /* 0x0000019c01077810 */ /* 0x000fe20007ffe0ff */
[----:B------:R-:W-:Y:S01]  /*abb0*/  IMAD.MOV.U32 R44, RZ, RZ, R6 ;  /* 0x000000ffff2c7224 */ /* 0x000fe200078e0006 */
[----:B------:R-:W-:Y:S01]  /*abc0*/  MOV R18, 0xac00 ;  /* 0x0000ac0000127802 */ /* 0x000fe20000000f00 */
[----:B------:R-:W-:Y:S01]  /*abd0*/  IMAD.MOV.U32 R6, RZ, RZ, R23 ;  /* 0x000000ffff067224 */ /* 0x000fe200078e0017 */
[----:B------:R-:W-:Y:S02]  /*abe0*/  IADD3 R7, R7, c[0x0][0x20], RZ ;  /* 0x0000080007077a10 */ /* 0x000fe40007ffe0ff */
[----:B------:R-:W-:Y:S05]  /*abf0*/  CALL.REL.NOINC `($_ZN7cutlass13device_kernelIN5flash19enable_sm80_to_sm89INS1_16FlashAttnBwdSm80INS1_25CollectiveMainloopBwdSm80ILi2ELi2EN4cute5tupleIJNS5_1CILi64EEENS7_ILi128EEES8_EEENS_10bfloat16_tEfNS_4arch4Sm80ELb1ELb0ELb1ELb0ELb1ELb0ELb0ELb0ELi2ELi2ELi4ELi2ELb1EEENS1_21CollectiveEpilogueBwdISA_SB_SD_Li256ELb0ELb0ELi2EEENS1_25SingleTileBwdLPTSchedulerILb0ELi128ELb1EEEEEEEEEvNT_6ParamsE$_ZN4cute5tupleIJNS_1CILi0EEEiiiEEC2ERKS2_RKiS7_S7_) ;  /* 0xffffdad000007944 */ /* 0x000fea0003c3ffff */
[----:B------:R1:W5:Y:S04]  /*ac00*/  LDL R18, [R1+0x19c] ;  /* 0x00019c0001127983 */ /* 0x0003680000100800 */
[----:B------:R1:W5:Y:S01]  /*ac10*/  LDL.64 R6, [R1+0x1a0] ;  /* 0x0001a00001067983 */ /* 0x0003620000100a00 */
[----:B------:R-:W-:-:S04]  /*ac20*/  MOV R11, 0x0 ;  /* 0x00000000000b7802 */ /* 0x000fc80000000f00 */
[----:B------:R-:W-:Y:S05]  /*ac30*/  RET.REL.NODEC R10 `(_ZN7cutlass13device_kernelIN5flash19enable_sm80_to_sm89INS1_16FlashAttnBwdSm80INS1_25CollectiveMainloopBwdSm80ILi2ELi2EN4cute5tupleIJNS5_1CILi64EEENS7_ILi128EEES8_EEENS_10bfloat16_tEfNS_4arch4Sm80ELb1ELb0ELb1ELb0ELb1ELb0ELb0ELb0ELi2ELi2ELi4ELi2ELb1EEENS1_21CollectiveEpilogueBwdISA_SB_SD_Li256ELb0ELb0ELi2EEENS1_25SingleTileBwdLPTSchedulerILb0ELi128ELb1EEEEEEEEEvNT_6ParamsE) ;  /* 0xffff53c00a007950 */ /* 0x000fea0003c3ffff */
        .type           $_ZN7cutlass13device_kernelIN5flash19enable_sm80_to_sm89INS1_16FlashAttnBwdSm80INS1_25CollectiveMainloopBwdSm80ILi2ELi2EN4cute5tupleIJNS5_1CILi64EEENS7_ILi128EEES8_EEENS_10bfloat16_tEfNS_4arch4Sm80ELb1ELb0ELb1ELb0ELb1ELb0ELb0ELb0ELi2ELi2ELi4ELi2ELb1EEENS1_21CollectiveEpilogueBwdISA_SB_SD_Li256ELb0ELb0ELi2EEENS1_25SingleTileBwdLPTSchedulerILb0ELi128ELb1EEEEEEEEEvNT_6ParamsE$_ZZN4cuteplIJiEJNS_1CILi0EEEEEEDaRKNS_15ArithmeticTupleIJDpT_EEERKNS3_IJDpT0_EEEENKUlDpRKT_E_clIJiEEEDaSH_,@function
        .size           $_ZN7cutlass13device_kernelIN5flash19enable_sm80_to_sm89INS1_16FlashAttnBwdSm80INS1_25CollectiveMainloopBwdSm80ILi2ELi2EN4cute5tupleIJNS5_1CILi64EEENS7_ILi128EEES8_EEENS_10bfloat16_tEfNS_4arch4Sm80ELb1ELb0ELb1ELb0ELb1ELb0ELb0ELb0ELi2ELi2ELi4ELi2ELb1EEENS1_21CollectiveEpilogueBwdISA_SB_SD_Li256ELb0ELb0ELi2EEENS1_25SingleTileBwdLPTSchedulerILb0ELi128ELb1EEEEEEEEEvNT_6ParamsE$_ZZN4cuteplIJiEJNS_1CILi0EEEEEEDaRKNS_15ArithmeticTupleIJDpT_EEERKNS3_IJDpT0_EEEENKUlDpRKT_E_clIJiEEEDaSH_,($_ZN7cutlass13device_kernelIN5flash19enable_sm80_to_sm89INS1_16FlashAttnBwdSm80INS1_25CollectiveMainloopBwdSm80ILi2ELi2EN4cute5tupleIJNS5_1CILi64EEENS7_ILi128EEES8_EEENS_10bfloat16_tEfNS_4arch4Sm80ELb1ELb0ELb1ELb0ELb1ELb0ELb0ELb0ELi2ELi2ELi4ELi2ELb1EEENS1_21CollectiveEpilogueBwdISA_SB_SD_Li256ELb0ELb0ELi2EEENS1_25SingleTileBwdLPTSchedulerILb0ELi128ELb1EEEEEEEEEvNT_6ParamsE$_ZZN4cuteplIJiEJNS_1CILi0EEEiEEEDaRKNS_15ArithmeticTupleIJDpT_EEERKNS3_IJDpT0_EEEENKUlDpRKT_E_clIJiiEEEDaSH_ - $_ZN7cutlass13device_kernelIN5flash19enable_sm80_to_sm89INS1_16FlashAttnBwdSm80INS1_25CollectiveMainloopBwdSm80ILi2ELi2EN4cute5tupleIJNS5_1CILi64EEENS7_ILi128EEES8_EEENS_10bfloat16_tEfNS_4arch4Sm80ELb1ELb0ELb1ELb0ELb1ELb0ELb0ELb0ELi2ELi2ELi4ELi2ELb1EEENS1_21CollectiveEpilogueBwdISA_SB_SD_Li256ELb0ELb0ELi2EEENS1_25SingleTileBwdLPTSchedulerILb0ELi128ELb1EEEEEEEEEvNT_6ParamsE$_ZZN4cuteplIJiEJNS_1CILi0EEEEEEDaRKNS_15ArithmeticTupleIJDpT_EEERKNS3_IJDpT0_EEEENKUlDpRKT_E_clIJiEEEDaSH_)
$_ZN7cutlass13device_kernelIN5flash19enable_sm80_to_sm89INS1_16FlashAttnBwdSm80INS1_25CollectiveMainloopBwdSm80ILi2ELi2EN4cute5tupleIJNS5_1CILi64EEENS7_ILi128EEES8_EEENS_10bfloat16_tEfNS_4arch4Sm80ELb1ELb0ELb1ELb0ELb1ELb0ELb0ELb0ELi2ELi2ELi4ELi2ELb1EEENS1_21CollectiveEpilogueBwdISA_SB_SD_Li256ELb0ELb0ELi2EEENS1_25SingleTileBwdLPTSchedulerILb0ELi128ELb1EEEEEEEEEvNT_6ParamsE$_ZZN4cuteplIJiEJNS_1CILi0EEEEEEDaRKNS_15ArithmeticTupleIJDpT_EEERKNS3_IJDpT0_EEEENKUlDpRKT_E_clIJiEEEDaSH_:
[----:B------:R-:W-:Y:S02]  /*ac40*/  IADD3 R6, R1, 0x188, RZ ;  /* 0x0000018801067810 */ /* 0x000fe40007ffe0ff */
[----:B------:R-:W-:Y:S02]  /*ac50*/  MOV R16, 0xac80 ;  /* 0x0000ac8000107802 */ /* 0x000fe40000000f00 */
[----:B------:R-:W-:Y:S02]  /*ac60*/  IADD3 R6, R6, c[0x0][0x20], RZ ;  /* 0x0000080006067a10 */ /* 0x000fe40007ffe0ff */
[----:B------:R-:W-:Y:S05]  /*ac70*/  CALL.REL.NOINC `($_ZN7cutlass13device_kernelIN5flash19enable_sm80_to_sm89INS1_16FlashAttnBwdSm80INS1_25CollectiveMainloopBwdSm80ILi2ELi2EN4cute5tupleIJNS5_1CILi64EEENS7_ILi128EEES8_EEENS_10bfloat16_tEfNS_4arch4Sm80ELb1ELb0ELb1ELb0ELb1ELb0ELb0ELb0ELi2ELi2ELi4ELi2ELb1EEENS1_21CollectiveEpilogueBwdISA_SB_SD_Li256ELb0ELb0ELi2EEENS1_25SingleTileBwdLPTSchedulerILb0ELi128ELb1EEEEEEEEEvNT_6ParamsE$_ZN4cute5tupleIJiEEC2ERKi) ;  /* 0xffffdaa000007944 */ /* 0x000fea0003c3ffff */
[----:B------:R1:W5:Y:S01]  /*ac80*/  LDL R6, [R1+0x188] ;  /* 0x0001880001067983 */ /* 0x0003620000100800 */
[----:B------:R-:W-:-:S04]  /*ac90*/  MOV R21, 0x0 ;  /* 0x0000000000157802 */ /* 0x000fc80000000f00 */
[----:B------:R-:W-:Y:S05]  /*aca0*/  RET.REL.NODEC R20 `(_ZN7cutlass13device_kernelIN5flash19enable_sm80_to_sm89INS1_16FlashAttnBwdSm80INS1_25CollectiveMainloopBwdSm80ILi2ELi2EN4cute5tupleIJNS5_1CILi64EEENS7_ILi128EEES8_EEENS_10bfloat16_tEfNS_4arch4Sm80ELb1ELb0ELb1ELb0ELb1ELb0ELb0ELb0ELi2ELi2ELi4ELi2ELb1EEENS1_21CollectiveEpilogueBwdISA_SB_SD_Li256ELb0ELb0ELi2EEENS1_25SingleTileBwdLPTSchedulerILb0ELi128ELb1EEEEEEEEEvNT_6ParamsE) ;  /* 0xffff535014007950 */ /* 0x000fea0003c3ffff */
        .type           $_ZN7cutlass13device_kernelIN5flash19enable_sm80_to_sm89INS1_16FlashAttnBwdSm80INS1_25CollectiveMainloopBwdSm80ILi2ELi2EN4cute5tupleIJNS5_1CILi64EEENS7_ILi128EEES8_EEENS_10bfloat16_tEfNS_4arch4Sm80ELb1ELb0ELb1ELb0ELb1ELb0ELb0ELb0ELi2ELi2ELi4ELi2ELb1EEENS1_21CollectiveEpilogueBwdISA_SB_SD_Li256ELb0ELb0ELi2EEENS1_25SingleTileBwdLPTSchedulerILb0ELi128ELb1EEEEEEEEEvNT_6ParamsE$_ZZN4cuteplIJiEJNS_1CILi0EEEiEEEDaRKNS_15ArithmeticTupleIJDpT_EEERKNS3_IJDpT0_EEEENKUlDpRKT_E_clIJiiEEEDaSH_,@function
        .size           $_ZN7cutlass13device_kernelIN5flash19enable_sm80_to_sm89INS1_16FlashAttnBwdSm80INS1_25CollectiveMainloopBwdSm80ILi2ELi2EN4cute5tupleIJNS5_1CILi64EEENS7_ILi128EEES8_EEENS_10bfloat16_tEfNS_4arch4Sm80ELb1ELb0ELb1ELb0ELb1ELb0ELb0ELb0ELi2ELi2ELi4ELi2ELb1EEENS1_21CollectiveEpilogueBwdISA_SB_SD_Li256ELb0ELb0ELi2EEENS1_25SingleTileBwdLPTSchedulerILb0ELi128ELb1EEEEEEEEEvNT_6ParamsE$_ZZN4cuteplIJiEJNS_1CILi0EEEiEEEDaRKNS_15ArithmeticTupleIJDpT_EEERKNS3_IJDpT0_EEEENKUlDpRKT_E_clIJiiEEEDaSH_,($_ZN7cutlass13device_kernelIN5flash19enable_sm80_to_sm89INS1_16FlashAttnBwdSm80INS1_25CollectiveMainloopBwdSm80ILi2ELi2EN4cute5tupleIJNS5_1CILi64EEENS7_ILi128EEES8_EEENS_10bfloat16_tEfNS_4arch4Sm80ELb1ELb0ELb1ELb0ELb1ELb0ELb0ELb0ELi2ELi2ELi4ELi2ELb1EEENS1_21CollectiveEpilogueBwdISA_SB_SD_Li256ELb0ELb0ELi2EEENS1_25SingleTileBwdLPTSchedulerILb0ELi128ELb1EEEEEEEEEvNT_6ParamsE$_ZZN4cuteplIJiiEJNS_1CILi0EEES2_EEEDaRKNS_15ArithmeticTupleIJDpT_EEERKNS3_IJDpT0_EEEENKUlDpRKT_E_clIJiiEEEDaSH_ - $_ZN7cutlass13device_kernelIN5flash19enable_sm80_to_sm89INS1_16FlashAttnBwdSm80INS1_25CollectiveMainloopBwdSm80ILi2ELi2EN4cute5tupleIJNS5_1CILi64EEENS7_ILi128EEES8_EEENS_10bfloat16_tEfNS_4arch4Sm80ELb1ELb0ELb1ELb0ELb1ELb0ELb0ELb0ELi2ELi2ELi4ELi2ELb1EEENS1_21CollectiveEpilogueBwdISA_SB_SD_Li256ELb0ELb0ELi2EEENS1_25SingleTileBwdLPTSchedulerILb0ELi128ELb1EEEEEEEEEvNT_6ParamsE$_ZZN4cuteplIJiEJNS_1CILi0EEEiEEEDaRKNS_15ArithmeticTupleIJDpT_EEERKNS3_IJDpT0_EEEENKUlDpRKT_E_clIJiiEEEDaSH_)
$_ZN7cutlass13device_kernelIN5flash19enable_sm80_to_sm89INS1_16FlashAttnBwdSm80INS1_25CollectiveMainloopBwdSm80ILi2ELi2EN4cute5tupleIJNS5_1CILi64EEENS7_ILi128EEES8_EEENS_10bfloat16_tEfNS_4arch4Sm80ELb1ELb0ELb1ELb0ELb1ELb0ELb0ELb0ELi2ELi2ELi4ELi2ELb1EEENS1_21CollectiveEpilogueBwdISA_SB_SD_Li256ELb0ELb0ELi2EEENS1_25SingleTileBwdLPTSchedulerILb0ELi128ELb1EEEEEEEEEvNT_6ParamsE$_ZZN4cuteplIJiEJNS_1CILi0EEEiEEEDaRKNS_15ArithmeticTupleIJDpT_EEERKNS3_IJDpT0_EEEENKUlDpRKT_E_clIJiiEEEDaSH_:
[----:B------:R-:W-:Y:S02]  /*acb0*/  IADD3 R7, R1, 0x19c, RZ ;  /* 0x0000019c01077810 */ /* 0x000fe40007ffe0ff */
[----:B------:R-:W-:Y:S02]  /*acc0*/  MOV R8, 0xacf0 ;  /* 0x0000acf000087802 */ /* 0x000fe40000000f00 */
[----:B------:R-:W-:Y:S02]  /*acd0*/  IADD3 R7, R7, c[0x0][0x20], RZ ;  /* 0x0000080007077a10 */ /* 0x000fe40007ffe0ff */
[----:B------:R-:W-:Y:S05]  /*ace0*/  CALL.REL.NOINC `($_ZN7cutlass13device_kernelIN5flash19enable_sm80_to_sm89INS1_16FlashAttnBwdSm80INS1_25CollectiveMainloopBwdSm80ILi2ELi2EN4cute5tupleIJNS5_1CILi64EEENS7_ILi128EEES8_EEENS_10bfloat16_tEfNS_4arch4Sm80ELb1ELb0ELb1ELb0ELb1ELb0ELb0ELb0ELi2ELi2ELi4ELi2ELb1EEENS1_21CollectiveEpilogueBwdISA_SB_SD_Li256ELb0ELb0ELi2EEENS1_25SingleTileBwdLPTSchedulerILb0ELi128ELb1EEEEEEEEEvNT_6ParamsE$_ZN4cute5tupleIJiiEEC2ERKiS3_) ;  /* 0xffffdad000007944 */ /* 0x000fea0003c3ffff */
[----:B-1----:R1:W5:Y:S04]  /*acf0*/  LDL R16, [R1+0x1a0] ;  /* 0x0001a00001107983 */ /* 0x0023680000100800 */
[----:B------:R1:W5:Y:S01]  /*ad00*/  LDL R6, [R1+0x19c] ;  /* 0x00019c0001067983 */ /* 0x0003620000100800 */
[----:B------:R-:W-:Y:S02]  /*ad10*/  MOV R8, R18 ;  /* 0x0000001200087202 */ /* 0x000fe40000000f00 */
[----:B------:R-:W-:-:S04]  /*ad20*/  MOV R9, 0x0 ;  /* 0x0000000000097802 */ /* 0x000fc80000000f00 */
[----:B------:R-:W-:Y:S05]  /*ad30*/  RET.REL.NODEC R8 `(_ZN7cutlass13device_kernelIN5flash19enable_sm80_to_sm89INS1_16FlashAttnBwdSm80INS1_25CollectiveMainloopBwdSm80ILi2ELi2EN4cute5tupleIJNS5_1CILi64EEENS7_ILi128EEES8_EEENS_10bfloat16_tEfNS_4arch4Sm80ELb1ELb0ELb1ELb0ELb1ELb0ELb0ELb0ELi2ELi2ELi4ELi2ELb1EEENS1_21CollectiveEpilogueBwdISA_SB_SD_Li256ELb0ELb0ELi2EEENS1_25SingleTileBwdLPTSchedulerILb0ELi128ELb1EEEEEEEEEvNT_6ParamsE) ;  /* 0xffff52c008007950 */ /* 0x000fea0003c3ffff */
        .type           $_ZN7cutlass13device_kernelIN5flash19enable_sm80_to_sm89INS1_16FlashAttnBwdSm80INS1_25CollectiveMainloopBwdSm80ILi2ELi2EN4cute5tupleIJNS5_1CILi64EEENS7_ILi128EEES8_EEENS_10bfloat16_tEfNS_4arch4Sm80ELb1ELb0ELb1ELb0ELb1ELb0ELb0ELb0ELi2ELi2ELi4ELi2ELb1EEENS1_21CollectiveEpilogueBwdISA_SB_SD_Li256ELb0ELb0ELi2EEENS1_25SingleTileBwdLPTSchedulerILb0ELi128ELb1EEEEEEEEEvNT_6ParamsE$_ZZN4cuteplIJiiEJNS_1CILi0EEES2_EEEDaRKNS_15ArithmeticTupleIJDpT_EEERKNS3_IJDpT0_EEEENKUlDpRKT_E_clIJiiEEEDaSH_,@function
        .size           $_ZN7cutlass13device_kernelIN5flash19enable_sm80_to_sm89INS1_16FlashAttnBwdSm80INS1_25CollectiveMainloopBwdSm80ILi2ELi2EN4cute5tupleIJNS5_1CILi64EEENS7_ILi128EEES8_EEENS_10bfloat16_tEfNS_4arch4Sm80ELb1ELb0ELb1ELb0ELb1ELb0ELb0ELb0ELi2ELi2ELi4ELi2ELb1EEENS1_21CollectiveEpilogueBwdISA_SB_SD_Li256ELb0ELb0ELi2EEENS1_25SingleTileBwdLPTSchedulerILb0ELi128ELb1EEEEEEEEEvNT_6ParamsE$_ZZN4cuteplIJiiEJNS_1CILi0EEES2_EEEDaRKNS_15ArithmeticTupleIJDpT_EEERKNS3_IJDpT0_EEEENKUlDpRKT_E_clIJiiEEEDaSH_,($_ZN7cutlass13device_kernelIN5flash19enable_sm80_to_sm89INS1_16FlashAttnBwdSm80INS1_25CollectiveMainloopBwdSm80ILi2ELi2EN4cute5tupleIJNS5_1CILi64EEENS7_ILi128EEES8_EEENS_10bfloat16_tEfNS_4arch4Sm80ELb1ELb0ELb1ELb0ELb1ELb0ELb0ELb0ELi2ELi2ELi4ELi2ELb1EEENS1_21CollectiveEpilogueBwdISA_SB_SD_Li256ELb0ELb0ELi2EEENS1_25SingleTileBwdLPTSchedulerILb0ELi128ELb1EEEEEEEEEvNT_6ParamsE$_ZZN5flash25CollectiveMainloopBwdSm80ILi2ELi2EN4cute5tupleIJNS1_1CILi64EEENS3_ILi128EEES4_EEEN7cutlass10bfloat16_tEfNS7_4arch4Sm80ELb1ELb0ELb1ELb0ELb1ELb0ELb0ELb0ELi2ELi2ELi4ELi2ELb1EE3mmaINS_16FlashAttnBwdSm80ISB_NS_21CollectiveEpilogueBwdIS6_S8_SA_Li256ELb0ELb0ELi2EEENS_25SingleTileBwdLPTSchedulerILb0ELi128ELb1EEEE13SharedStorageENS1_6TensorINS1_11ArrayEngineIfLm32EEENS1_6LayoutINS2_IJNS2_IJNS3_ILi2EEESO_EEESO_NS3_ILi4EEEEEENS2_IJNS2_IJNS3_ILi1EEESO_EEESQ_NS3_ILi8EEEEEEEEEEEEbRKNSB_6ParamsERT0_S12_iNS2_IJiiiEEERT_ENKUliiE0_clEii - $_ZN7cutlass13device_kernelIN5flash19enable_sm80_to_sm89INS1_16FlashAttnBwdSm80INS1_25CollectiveMainloopBwdSm80ILi2ELi2EN4cute5tupleIJNS5_1CILi64EEENS7_ILi128EEES8_EEENS_10bfloat16_tEfNS_4arch4Sm80ELb1ELb0ELb1ELb0ELb1ELb0ELb0ELb0ELi2ELi2ELi4ELi2ELb1EEENS1_21CollectiveEpilogueBwdISA_SB_SD_Li256ELb0ELb0ELi2EEENS1_25SingleTileBwdLPTSchedulerILb0ELi128ELb1EEEEEEEEEvNT_6ParamsE$_ZZN4cuteplIJiiEJNS_1CILi0EEES2_EEEDaRKNS_15ArithmeticTupleIJDpT_EEERKNS3_IJDpT0_EEEENKUlDpRKT_E_clIJiiEEEDaSH_)
$_ZN7cutlass13device_kernelIN5flash19enable_sm80_to_sm89INS1_16FlashAttnBwdSm80INS1_25CollectiveMainloopBwdSm80ILi2ELi2EN4cute5tupleIJNS5_1CILi64EEENS7_ILi128EEES8_EEENS_10bfloat16_tEfNS_4arch4Sm80ELb1ELb0ELb1ELb0ELb1ELb0ELb0ELb0ELi2ELi2ELi4ELi2ELb1EEENS1_21CollectiveEpilogueBwdISA_SB_SD_Li256ELb0ELb0ELi2EEENS1_25SingleTileBwdLPTSchedulerILb0ELi128ELb1EEEEEEEEEvNT_6ParamsE$_ZZN4cuteplIJiiEJNS_1CILi0EEES2_EEEDaRKNS_15ArithmeticTupleIJDpT_EEERKNS3_IJDpT0_EEEENKUlDpRKT_E_clIJiiEEEDaSH_:
[----:B------:R-:W-:Y:S01]  /*ad40*/  IADD3 R7, R1, 0x188, RZ ;  /* 0x0000018801077810 */ /* 0x000fe20007ffe0ff */
[----:B------:R-:W-:Y:S01]  /*ad50*/  IMAD.MOV.U32 R6, RZ, RZ, R4 ;  /* 0x000000ffff067224 */ /* 0x000fe200078e0004 */
[----:B------:R-:W-:Y:S02]  /*ad60*/  MOV R8, 0xad90 ;  /* 0x0000ad9000087802 */ /* 0x000fe40000000f00 */
[----:B------:R-:W-:Y:S02]  /*ad70*/  IADD3 R7, R7, c[0x0][0x20], RZ ;  /* 0x0000080007077a10 */ /* 0x000fe40007ffe0ff */
[----:B------:R-:W-:Y:S05]  /*ad80*/  CALL.REL.NOINC `($_ZN7cutlass13device_kernelIN5flash19enable_sm80_to_sm89INS1_16FlashAttnBwdSm80INS1_25CollectiveMainloopBwdSm80ILi2ELi2EN4cute5tupleIJNS5_1CILi64EEENS7_ILi128EEES8_EEENS_10bfloat16_tEfNS_4arch4Sm80ELb1ELb0ELb1ELb0ELb1ELb0ELb0ELb0ELi2ELi2ELi4ELi2ELb1EEENS1_21CollectiveEpilogueBwdISA_SB_SD_Li256ELb0ELb0ELi2EEENS1_25SingleTileBwdLPTSchedulerILb0ELi128ELb1EEEEEEEEEvNT_6ParamsE$_ZN4cute5tupleIJiiEEC2ERKiS3_) ;  /* 0xffffda3000007944 */ /* 0x000fea0003c3ffff */
[----:B------:R2:W5:Y:S01]  /*ad90*/  LDL R21, [R1+0x188] ;  /* 0x0001880001157983 */ /* 0x0005620000100800 */
[----:B-1----:R-:W-:Y:S02]  /*ada0*/  MOV R6, R18 ;  /* 0x0000001200067202 */ /* 0x002fe40000000f00 */
[----:B------:R-:W-:-:S04]  /*adb0*/  MOV R7, 0x0 ;  /* 0x0000000000077802 */ /* 0x000fc80000000f00 */
[----:B------:R-:W-:Y:S05]  /*adc0*/  RET.REL.NODEC R6 `(_ZN7cutlass13device_kernelIN5flash19enable_sm80_to_sm89INS1_16FlashAttnBwdSm80INS1_25CollectiveMainloopBwdSm80ILi2ELi2EN4cute5tupleIJNS5_1CILi64EEENS7_ILi128EEES8_EEENS_10bfloat16_tEfNS_4arch4Sm80ELb1ELb0ELb1ELb0ELb1ELb0ELb0ELb0ELi2ELi2ELi4ELi2ELb1EEENS1_21CollectiveEpilogueBwdISA_SB_SD_Li256ELb0ELb0ELi2EEENS1_25SingleTileBwdLPTSchedulerILb0ELi128ELb1EEEEEEEEEvNT_6ParamsE) ;  /* 0xffff523006007950 */ /* 0x000fea0003c3ffff */
        .type           $_ZN7cutlass13device_kernelIN5flash19enable_sm80_to_sm89INS1_16FlashAttnBwdSm80INS1_25CollectiveMainloopBwdSm80ILi2ELi2EN4cute5tupleIJNS5_1CILi64EEENS7_ILi128EEES8_EEENS_10bfloat16_tEfNS_4arch4Sm80ELb1ELb0ELb1ELb0ELb1ELb0ELb0ELb0ELi2ELi2ELi4ELi2ELb1EEENS1_21CollectiveEpilogueBwdISA_SB_SD_Li256ELb0ELb0ELi2EEENS1_25SingleTileBwdLPTSchedulerILb0ELi128ELb1EEEEEEEEEvNT_6ParamsE$_ZZN5flash25CollectiveMainloopBwdSm80ILi2ELi2EN4cute5tupleIJNS1_1CILi64EEENS3_ILi128EEES4_EEEN7cutlass10bfloat16_tEfNS7_4arch4Sm80ELb1ELb0ELb1ELb0ELb1ELb0ELb0ELb0ELi2ELi2ELi4ELi2ELb1EE3mmaINS_16FlashAttnBwdSm80ISB_NS_21CollectiveEpilogueBwdIS6_S8_SA_Li256ELb0ELb0ELi2EEENS_25SingleTileBwdLPTSchedulerILb0ELi128ELb1EEEE13SharedStorageENS1_6TensorINS1_11ArrayEngineIfLm32EEENS1_6LayoutINS2_IJNS2_IJNS3_ILi2EEESO_EEESO_NS3_ILi4EEEEEENS2_IJNS2_IJNS3_ILi1EEESO_EEESQ_NS3_ILi8EEEEEEEEEEEEbRKNSB_6ParamsERT0_S12_iNS2_IJiiiEEERT_ENKUliiE0_clEii,@function
        .size           $_ZN7cutlass13device_kernelIN5flash19enable_sm80_to_sm89INS1_16FlashAttnBwdSm80INS1_25CollectiveMainloopBwdSm80ILi2ELi2EN4cute5tupleIJNS5_1CILi64EEENS7_ILi128EEES8_EEENS_10bfloat16_tEfNS_4arch4Sm80ELb1ELb0ELb1ELb0ELb1ELb0ELb0ELb0ELi2ELi2ELi4ELi2ELb1EEENS1_21CollectiveEpilogueBwdISA_SB_SD_Li256ELb0ELb0ELi2EEENS1_25SingleTileBwdLPTSchedulerILb0ELi128ELb1EEEEEEEEEvNT_6ParamsE$_ZZN5flash25CollectiveMainloopBwdSm80ILi2ELi2EN4cute5tupleIJNS1_1CILi64EEENS3_ILi128EEES4_EEEN7cutlass10bfloat16_tEfNS7_4arch4Sm80ELb1ELb0ELb1ELb0ELb1ELb0ELb0ELb0ELi2ELi2ELi4ELi2ELb1EE3mmaINS_16FlashAttnBwdSm80ISB_NS_21CollectiveEpilogueBwdIS6_S8_SA_Li256ELb0ELb0ELi2EEENS_25SingleTileBwdLPTSchedulerILb0ELi128ELb1EEEE13SharedStorageENS1_6TensorINS1_11ArrayEngineIfLm32EEENS1_6LayoutINS2_IJNS2_IJNS3_ILi2EEESO_EEESO_NS3_ILi4EEEEEENS2_IJNS2_IJNS3_ILi1EEESO_EEESQ_NS3_ILi8EEEEEEEEEEEEbRKNSB_6ParamsERT0_S12_iNS2_IJiiiEEERT_ENKUliiE0_clEii,($_ZN7cutlass13device_kernelIN5flash19enable_sm80_to_sm89INS1_16FlashAttnBwdSm80INS1_25CollectiveMainloopBwdSm80ILi2ELi2EN4cute5tupleIJNS5_1CILi64EEENS7_ILi128EEES8_EEENS_10bfloat16_tEfNS_4arch4Sm80ELb1ELb0ELb1ELb0ELb1ELb0ELb0ELb0ELi2ELi2ELi4ELi2ELb1EEENS1_21CollectiveEpilogueBwdISA_SB_SD_Li256ELb0ELb0ELi2EEENS1_25SingleTileBwdLPTSchedulerILb0ELi128ELb1EEEEEEEEEvNT_6ParamsE$_ZZN5flash25CollectiveMainloopBwdSm80ILi2ELi2EN4cute5tupleIJNS1_1CILi64EEENS3_ILi128EEES4_EEEN7cutlass10bfloat16_tEfNS7_4arch4Sm80ELb1ELb0ELb1ELb0ELb1ELb0ELb0ELb0ELi2ELi2ELi4ELi2ELb1EE3mmaINS_16FlashAttnBwdSm80ISB_NS_21CollectiveEpilogueBwdIS6_S8_SA_Li256ELb0ELb0ELi2EEENS_25SingleTileBwdLPTSchedulerILb0ELi128ELb1EEEE13SharedStorageENS1_6TensorINS1_11ArrayEngineIfLm32EEENS1_6LayoutINS2_IJNS2_IJNS3_ILi2EEESO_EEESO_NS3_ILi4EEEEEENS2_IJNS2_IJNS3_ILi1EEESO_EEESQ_NS3_ILi8EEEEEEEEEEEEbRKNSB_6ParamsERT0_S12_iNS2_IJiiiEEERT_ENKUliiE_clEii - $_ZN7cutlass13device_kernelIN5flash19enable_sm80_to_sm89INS1_16FlashAttnBwdSm80INS1_25CollectiveMainloopBwdSm80ILi2ELi2EN4cute5tupleIJNS5_1CILi64EEENS7_ILi128EEES8_EEENS_10bfloat16_tEfNS_4arch4Sm80ELb1ELb0ELb1ELb0ELb1ELb0ELb0ELb0ELi2ELi2ELi4ELi2ELb1EEENS1_21CollectiveEpilogueBwdISA_SB_SD_Li256ELb0ELb0ELi2EEENS1_25SingleTileBwdLPTSchedulerILb0ELi128ELb1EEEEEEEEEvNT_6ParamsE$_ZZN5flash25CollectiveMainloopBwdSm80ILi2ELi2EN4cute5tupleIJNS1_1CILi64EEENS3_ILi128EEES4_EEEN7cutlass10bfloat16_tEfNS7_4arch4Sm80ELb1ELb0ELb1ELb0ELb1ELb0ELb0ELb0ELi2ELi2ELi4ELi2ELb1EE3mmaINS_16FlashAttnBwdSm80ISB_NS_21CollectiveEpilogueBwdIS6_S8_SA_Li256ELb0ELb0ELi2EEENS_25SingleTileBwdLPTSchedulerILb0ELi128ELb1EEEE13SharedStorageENS1_6TensorINS1_11ArrayEngineIfLm32EEENS1_6LayoutINS2_IJNS2_IJNS3_ILi2EEESO_EEESO_NS3_ILi4EEEEEENS2_IJNS2_IJNS3_ILi1EEESO_EEESQ_NS3_ILi8EEEEEEEEEEEEbRKNSB_6ParamsERT0_S12_iNS2_IJiiiEEERT_ENKUliiE0_clEii)
$_ZN7cutlass13device_kernelIN5flash19enable_sm80_to_sm89INS1_16FlashAttnBwdSm80INS1_25CollectiveMainloopBwdSm80ILi2ELi2EN4cute5tupleIJNS5_1CILi64EEENS7_ILi128EEES8_EEENS_10bfloat16_tEfNS_4arch4Sm80ELb1ELb0ELb1ELb0ELb1ELb0ELb0ELb0ELi2ELi2ELi4ELi2ELb1EEENS1_21CollectiveEpilogueBwdISA_SB_SD_Li256ELb0ELb0ELi2EEENS1_25SingleTileBwdLPTSchedulerILb0ELi128ELb1EEEEEEEEEvNT_6ParamsE$_ZZN5flash25CollectiveMainloopBwdSm80ILi2ELi2EN4cute5tupleIJNS1_1CILi64EEENS3_ILi128EEES4_EEEN7cutlass10bfloat16_tEfNS7_4arch4Sm80ELb1ELb0ELb1ELb0ELb1ELb0ELb0ELb0ELi2ELi2ELi4ELi2ELb1EE3mmaINS_16FlashAttnBwdSm80ISB_NS_21CollectiveEpilogueBwdIS6_S8_SA_Li256ELb0ELb0ELi2EEENS_25SingleTileBwdLPTSchedulerILb0ELi128ELb1EEEE13SharedStorageENS1_6TensorINS1_11ArrayEngineIfLm32EEENS1_6LayoutINS2_IJNS2_IJNS3_ILi2EEESO_EEESO_NS3_ILi4EEEEEENS2_IJNS2_IJNS3_ILi1EEESO_EEESQ_NS3_ILi8EEEEEEEEEEEEbRKNSB_6ParamsERT0_S12_iNS2_IJiiiEEERT_ENKUliiE0_clEii:
        /* <DEDUP_REMOVED lines=10> */
[----:B-1---5:R-:W-:Y:S05]  /*ae70*/  CALL.REL.NOINC `($_ZN7cutlass13device_kernelIN5flash19enable_sm80_to_sm89INS1_16FlashAttnBwdSm80INS1_25CollectiveMainloopBwdSm80ILi2ELi2EN4cute5tupleIJNS5_1CILi64EEENS7_ILi128EEES8_EEENS_10bfloat16_tEfNS_4arch4Sm80ELb1ELb0ELb1ELb0ELb1ELb0ELb0ELb0ELi2ELi2ELi4ELi2ELb1EEENS1_21CollectiveEpilogueBwdISA_SB_SD_Li256ELb0ELb0ELi2EEENS1_25SingleTileBwdLPTSchedulerILb0ELi128ELb1EEEEEEEEEvNT_6ParamsE$_ZN4cute3eso3ESOILb1ELb0EJNS_10UnderscoreES2_S2_iEEC2ERKS2_S5_S5_RKi) ;  /* 0xffffcdb000007944 */ /* 0x022fea0003c3ffff */
[----:B-1----:R-:W2:Y:S01]  /*ae80*/  LDL R7, [R1+0x168] ;  /* 0x0001680001077983 */ /* 0x002ea20000100800 */
[----:B------:R-:W-:Y:S02]  /*ae90*/  MOV R8, 0xaec0 ;  /* 0x0000aec000087802 */ /* 0x000fe40000000f00 */
[----:B--2---:R-:W-:Y:S02]  /*aea0*/  SHF.L.U32 R7, R7, 0xc, RZ ;  /* 0x0000000c07077819 */ /* 0x004fe400000006ff */
[----:B------:R-:W-:Y:S05]  /*aeb0*/  CALL.REL.NOINC `($_ZN7cutlass13device_kernelIN5flash19enable_sm80_to_sm89INS1_16FlashAttnBwdSm80INS1_25CollectiveMainloopBwdSm80ILi2ELi2EN4cute5tupleIJNS5_1CILi64EEENS7_ILi128EEES8_EEENS_10bfloat16_tEfNS_4arch4Sm80ELb1ELb0ELb1ELb0ELb1ELb0ELb0ELb0ELi2ELi2ELi4ELi2ELb1EEENS1_21CollectiveEpilogueBwdISA_SB_SD_Li256ELb0ELb0ELi2EEENS1_25SingleTileBwdLPTSchedulerILb0ELi128ELb1EEEEEEEEEvNT_6ParamsE$_ZN4cute3eso3ESOILb1ELb0EJNS_6LayoutINS_5tupleIJNS3_IJNS_1CILi8EEENS4_ILi1EEEEEENS4_ILi2EEES6_EEENS3_IJNS3_IJS6_NS4_ILi0EEEEEENS4_ILi2048EEESA_EEEEEiEEC2ERKSE_RKi) ;  /* 0xffffd56000007944 */ /* 0x000fea0003c3ffff */
[----:B------:R-:W2:Y:S04]  /*aec0*/  LD.E.64 R10, [R10.64] ;  /* 0x000000040a0a7980 */ /* 0x000ea8000c101b00 */
[----:B------:R-:W2:Y:S01]  /*aed0*/  LDL R8, [R1+0x168] ;  /* 0x0001680001087983 */ /* 0x000ea20000100800 */
[----:B------:R-:W-:Y:S01]  /*aee0*/  MOV R16, 0xaf10 ;  /* 0x0000af1000107802 */ /* 0x000fe20000000f00 */
[----:B--2---:R-:W-:-:S04]  /*aef0*/  IMAD.WIDE R8, R8, 0x2, R10 ;  /* 0x0000000208087825 */ /* 0x004fc800078e020a */
[----:B-1----:R-:W-:Y:S05]  /*af00*/  CALL.REL.NOINC `($_ZN7cutlass13device_kernelIN5flash19enable_sm80_to_sm89INS1_16FlashAttnBwdSm80INS1_25CollectiveMainloopBwdSm80ILi2ELi2EN4cute5tupleIJNS5_1CILi64EEENS7_ILi128EEES8_EEENS_10bfloat16_tEfNS_4arch4Sm80ELb1ELb0ELb1ELb0ELb1ELb0ELb0ELb0ELi2ELi2ELi4ELi2ELb1EEENS1_21CollectiveEpilogueBwdISA_SB_SD_Li256ELb0ELb0ELi2EEENS1_25SingleTileBwdLPTSchedulerILb0ELi128ELb1EEEEEEEEEvNT_6ParamsE$_ZN4cute8smem_ptrIPN7cutlass10bfloat16_tEECI1NS_12iter_adaptorIS3_S4_EEES3_) ;  /* 0xffffd9d000007944 */ /* 0x002fea0003c3ffff */
[----:B------:R1:W5:Y:S01]  /*af10*/  LDL.64 R6, [R1+0x168] ;  /* 0x0001680001067983 */ /* 0x0003620000100a00 */
[----:B------:R-:W-:-:S03]  /*af20*/  MOV R10, 0xaf40 ;  /* 0x0000af40000a7802 */ /* 0x000fc60000000f00 */
[----:B-1---5:R-:W-:Y:S05]  /*af30*/  CALL.REL.NOINC `($_ZN7cutlass13device_kernelIN5flash19enable_sm80_to_sm89INS1_16FlashAttnBwdSm80INS1_25CollectiveMainloopBwdSm80ILi2ELi2EN4cute5tupleIJNS5_1CILi64EEENS7_ILi128EEES8_EEENS_10bfloat16_tEfNS_4arch4Sm80ELb1ELb0ELb1ELb0ELb1ELb0ELb0ELb0ELi2ELi2ELi4ELi2ELb1EEENS1_21CollectiveEpilogueBwdISA_SB_SD_Li256ELb0ELb0ELi2EEENS1_25SingleTileBwdLPTSchedulerILb0ELi128ELb1EEEEEEEEEvNT_6ParamsE$_ZN4cute3eso3ESOILb1ELb0EJNS_6LayoutINS_5tupleIJNS3_IJNS_1CILi8EEENS4_ILi1EEEEEENS4_ILi2EEES6_EEENS3_IJNS3_IJS6_NS4_ILi0EEEEEENS4_ILi2048EEESA_EEEEENS_10ViewEngineINS_8smem_ptrIPN7cutlass10bfloat16_tEEEEEEEC2ERKSE_RKSL_) ;  /* 0xffffd4a000007944 */ /* 0x022fea0003c3ffff */
[----:B------:R2:W5:Y:S04]  /*af40*/  LDL.64 R22, [R1+0x168] ;  /* 0x0001680001167983 */ /* 0x0005680000100a00 */
[----:B------:R2:W5:Y:S01]  /*af50*/  LDL.64 R104, [R14+0x8] ;  /* 0x000008000e687983 */ /* 0x0005620000100a00 */
[----:B-1----:R-:W-:-:S02]  /*af60*/  MOV R7, R17 ;  /* 0x0000001100077202 */ /* 0x002fc40000000f00 */
[----:B------:R-:W-:Y:S02]  /*af70*/  MOV R8, 0xaf90 ;  /* 0x0000af9000087802 */ /* 0x000fe40000000f00 */
[----:B--2--5:R-:W-:Y:S05]  /*af80*/  CALL.REL.NOINC `($_ZN7cutlass13device_kernelIN5flash19enable_sm80_to_sm89INS1_16FlashAttnBwdSm80INS1_25CollectiveMainloopBwdSm80ILi2ELi2EN4cute5tupleIJNS5_1CILi64EEENS7_ILi128EEES8_EEENS_10bfloat16_tEfNS_4arch4Sm80ELb1ELb0ELb1ELb0ELb1ELb0ELb0ELb0ELi2ELi2ELi4ELi2ELb1EEENS1_21CollectiveEpilogueBwdISA_SB_SD_Li256ELb0ELb0ELi2EEENS1_25SingleTileBwdLPTSchedulerILb0ELi128ELb1EEEEEEEEEvNT_6ParamsE$_ZN4cute3eso3ESOILb1ELb0EJNS_10UnderscoreES2_S2_iEEC2ERKS2_S5_S5_RKi) ;  /* 0xffffcca000007944 */ /* 0x024fea0003c3ffff */
[----:B------:R-:W2:Y:S04]  /*af90*/  LDL R15, [R1+0x168] ;  /* 0x00016800010f7983 */ /* 0x000ea80000100800 */
[----:B-1----:R1:W5:Y:S01]  /*afa0*/  LD.E.64 R6, [R104.64+0x8] ;  /* 0x0000080468067980 */ /* 0x002362000c101b00 */
[----:B------:R-:W-:Y:S02]  /*afb0*/  MOV R8, 0xafe0 ;  /* 0x0000afe000087802 */ /* 0x000fe40000000f00 */
[----:B--2---:R-:W-:Y:S02]  /*afc0*/  SHF.R.S32.HI R11, RZ, 0x1f, R15 ;  /* 0x0000001fff0b7819 */ /* 0x004fe4000001140f */
[----:B-1---5:R-:W-:Y:S05]  /*afd0*/  CALL.REL.NOINC `($_ZN7cutlass13device_kernelIN5flash19enable_sm80_to_sm89INS1_16FlashAttnBwdSm80INS1_25CollectiveMainloopBwdSm80ILi2ELi2EN4cute5tupleIJNS5_1CILi64EEENS7_ILi128EEES8_EEENS_10bfloat16_tEfNS_4arch4Sm80ELb1ELb0ELb1ELb0ELb1ELb0ELb0ELb0ELi2ELi2ELi4ELi2ELb1EEENS1_21CollectiveEpilogueBwdISA_SB_SD_Li256ELb0ELb0ELi2EEENS1_25SingleTileBwdLPTSchedulerILb0ELi128ELb1EEEEEEEEEvNT_6ParamsE$_ZZN4cute5sliceINS_5tupleIJNS_10UnderscoreES2_S2_iEEENS1_IJNS1_IJNS_1CILi1EEENS4_ILi0EEEEEElS6_lEEEEEDaRKT_RKT0_ENKUlRKT_RKT0_E_clIS2_lEEDaSH_SK_) ;  /* 0xffffde7000007944 */ /* 0x022fea0003c3ffff */
[----:B-----5:R-:W-:Y:S02]  /*afe0*/  MOV R9, R7 ;  /* 0x0000000700097202 */ /* 0x020fe40000000f00 */
[----:B------:R-:W-:Y:S02]  /*aff0*/  MOV R8, 0xb010 ;  /* 0x0000b01000087802 */ /* 0x000fe40000000f00 */
[----:B-1----:R-:W-:Y:S05]  /*b000*/  CALL.REL.NOINC `($_ZN7cutlass13device_kernelIN5flash19enable_sm80_to_sm89INS1_16FlashAttnBwdSm80INS1_25CollectiveMainloopBwdSm80ILi2ELi2EN4cute5tupleIJNS5_1CILi64EEENS7_ILi128EEES8_EEENS_10bfloat16_tEfNS_4arch4Sm80ELb1ELb0ELb1ELb0ELb1ELb0ELb0ELb0ELi2ELi2ELi4ELi2ELb1EEENS1_21CollectiveEpilogueBwdISA_SB_SD_Li256ELb0ELb0ELi2EEENS1_25SingleTileBwdLPTSchedulerILb0ELi128ELb1EEEEEEEEEvNT_6ParamsE$_ZZN4cute12filter_tupleINS_5tupleIJNS_10UnderscoreES2_S2_iEEENS1_IJNS1_IJNS_1CILi1EEENS4_ILi0EEEEEElS6_lEEEZNS_5sliceIS3_S8_EEDaRKT_RKT0_EUlRKT_RKT0_E_EEDaSC_SF_OT1_ENKUlDpSI_E_clIJNS1_IJS7_EEENS1_IJlEEENS1_IJS6_EEENS1_IJEEEEEEDaSP_) ;  /* 0xffffd9d000007944 */ /* 0x002fea0003c3ffff */
[----:B-----5:R-:W-:Y:S02]  /*b010*/  MOV R9, R7 ;  /* 0x0000000700097202 */ /* 0x020fe40000000f00 */
[----:B------:R-:W-:-:S02]  /*b020*/  MOV R8, 0xb040 ;  /* 0x0000b04000087802 */ /* 0x000fc40000000f00 */
[----:B-1----:R-:W-:Y:S05]  /*b030*/  CALL.REL.NOINC `($_ZN7cutlass13device_kernelIN5flash19enable_sm80_to_sm89INS1_16FlashAttnBwdSm80INS1_25CollectiveMainloopBwdSm80ILi2ELi2EN4cute5tupleIJNS5_1CILi64EEENS7_ILi128EEES8_EEENS_10bfloat16_tEfNS_4arch4Sm80ELb1ELb0ELb1ELb0ELb1ELb0ELb0ELb0ELi2ELi2ELi4ELi2ELb1EEENS1_21CollectiveEpilogueBwdISA_SB_SD_Li256ELb0ELb0ELi2EEENS1_25SingleTileBwdLPTSchedulerILb0ELi128ELb1EEEEEEEEEvNT_6ParamsE$_ZN4cute5tupleIJNS0_IJNS0_IJNS_1CILi8EEENS1_ILi1EEEEEENS1_ILi2EEES3_EEENS0_IJNS0_IJS3_NS1_ILi0EEEEEElS7_EEEEEC2ERKS6_RKS9_) ;  /* 0xffffd42000007944 */ /* 0x002fea0003c3ffff */
        /* <DEDUP_REMOVED lines=8> */
[----:B-1---5:R-:W-:Y:S05]  /*b0c0*/  CALL.REL.NOINC `($_ZN7cutlass13device_kernelIN5flash19enable_sm80_to_sm89INS1_16FlashAttnBwdSm80INS1_25CollectiveMainloopBwdSm80ILi2ELi2EN4cute5tupleIJNS5_1CILi64EEENS7_ILi128EEES8_EEENS_10bfloat16_tEfNS_4arch4Sm80ELb1ELb0ELb1ELb0ELb1ELb0ELb0ELb0ELi2ELi2ELi4ELi2ELb1EEENS1_21CollectiveEpilogueBwdISA_SB_SD_Li256ELb0ELb0ELi2EEENS1_25SingleTileBwdLPTSchedulerILb0ELi128ELb1EEEEEEEEEvNT_6ParamsE$_ZN4cute3eso3ESOILb0ELb0EJNS_6LayoutINS_5tupleIJNS3_IJNS_1CILi8EEENS4_ILi1EEEEEENS4_ILi2EEES6_EEENS3_IJNS3_IJS6_NS4_ILi0EEEEEElSA_EEEEElEEC2ERKSD_RKl) ;  /* 0xffffc87000007944 */ /* 0x022fea0003c3ffff */
[----:B------:R-:W2:Y:S04]  /*b0d0*/  LD.E.64 R104, [R104.64+0x18] ;  /* 0x0000180468687980 */ /* 0x000ea8000c101b00 */
[----:B-1----:R-:W2:Y:S04]  /*b0e0*/  LDL.64 R8, [R1+0x170] ;  /* 0x0001700001087983 */ /* 0x002ea80000100a00 */
[----:B------:R1:W5:Y:S01]  /*b0f0*/  LDL.64 R6, [R1+0x168] ;  /* 0x0001680001067983 */ /* 0x0003620000100a00 */
[----:B------:R-:W-:Y:S02]  /*b100*/  MOV R16, 0xb140 ;  /* 0x0000b14000107802 */ /* 0x000fe40000000f00 */
[----:B--2---:R-:W-:-:S04]  /*b110*/  LEA R10, P0, R8, R104, 0x1 ;  /* 0x00000068080a7211 */ /* 0x004fc800078008ff */
[----:B------:R-:W-:-:S04]  /*b120*/  LEA.HI.X R15, R8, R105, R9, 0x1, P0 ;  /* 0x00000069080f7211 */ /* 0x000fc800000f0c09 */
[----:B-1---5:R-:W-:Y:S05]  /*b130*/  CALL.REL.NOINC `($_ZN7cutlass13device_kernelIN5flash19enable_sm80_to_sm89INS1_16FlashAttnBwdSm80INS1_25CollectiveMainloopBwdSm80ILi2ELi2EN4cute5tupleIJNS5_1CILi64EEENS7_ILi128EEES8_EEENS_10bfloat16_tEfNS_4arch4Sm80ELb1ELb0ELb1ELb0ELb1ELb0ELb0ELb0ELi2ELi2ELi4ELi2ELb1EEENS1_21CollectiveEpilogueBwdISA_SB_SD_Li256ELb0ELb0ELi2EEENS1_25SingleTileBwdLPTSchedulerILb0ELi128ELb1EEEEEEEEEvNT_6ParamsE$_ZN4cute8gmem_ptrIPKN7cutlass10bfloat16_tEECI1NS_12iter_adaptorIS4_S5_EEES4_) ;  /* 0xffffd6c000007944 */ /* 0x022fea0003c3ffff */
[----:B------:R-:W2:Y:S01]  /*b140*/  LDL.64 R10, [R1+0x168] ;  /* 0x00016800010a7983 */ /* 0x000ea20000100a00 */
[----:B------:R-:W-:-:S03]  /*b150*/  MOV R9, R7 ;  /* 0x0000000700097202 */ /* 0x000fc60000000f00 */
[----:B--2---:R1:W-:Y:S02]  /*b160*/  STL.64 [R1+0x178], R10 ;  /* 0x0001780a01007387 */ /* 0x0043e40000100a00 */
[----:B-1----:R-:W-:Y:S02]  /*b170*/  MOV R10, 0xb190 ;  /* 0x0000b190000a7802 */ /* 0x002fe40000000f00 */
[----:B------:R-:W-:Y:S05]  /*b180*/  CALL.REL.NOINC `($_ZN7cutlass13device_kernelIN5flash19enable_sm80_to_sm89INS1_16FlashAttnBwdSm80INS1_25CollectiveMainloopBwdSm80ILi2ELi2EN4cute5tupleIJNS5_1CILi64EEENS7_ILi128EEES8_EEENS_10bfloat16_tEfNS_4arch4Sm80ELb1ELb0ELb1ELb0ELb1ELb0ELb0ELb0ELi2ELi2ELi4ELi2ELb1EEENS1_21CollectiveEpilogueBwdISA_SB_SD_Li256ELb0ELb0ELi2EEENS1_25SingleTileBwdLPTSchedulerILb0ELi128ELb1EEEEEEEEEvNT_6ParamsE$_ZN4cute3eso3ESOILb0ELb0EJNS_6LayoutINS_5tupleIJNS3_IJNS_1CILi8EEENS4_ILi1EEEEEENS4_ILi2EEES6_EEENS3_IJNS3_IJS6_NS4_ILi0EEEEEElSA_EEEEENS_10ViewEngineINS_8gmem_ptrIPKN7cutlass10bfloat16_tEEEEEEEC2ERKSD_RKSL_) ;  /* 0xffffc72000007944 */ /* 0x000fea0003c3ffff */
        /* <DEDUP_REMOVED lines=10> */
[----:B-1---5:R-:W-:Y:S05]  /*b230*/  CALL.REL.NOINC `($_ZN7cutlass13device_kernelIN5flash19enable_sm80_to_sm89INS1_16FlashAttnBwdSm80INS1_25CollectiveMainloopBwdSm80ILi2ELi2EN4cute5tupleIJNS5_1CILi64EEENS7_ILi128EEES8_EEENS_10bfloat16_tEfNS_4arch4Sm80ELb1ELb0ELb1ELb0ELb1ELb0ELb0ELb0ELi2ELi2ELi4ELi2ELb1EEENS1_21CollectiveEpilogueBwdISA_SB_SD_Li256ELb0ELb0ELi2EEENS1_25SingleTileBwdLPTSchedulerILb0ELi128ELb1EEEEEEEEEvNT_6ParamsE$_ZZN4cuteplIJiiEJNS_1CILi0EEES2_EEEDaRKNS_15ArithmeticTupleIJDpT_EEERKNS3_IJDpT0_EEEENKUlDpRKT_E_clIJiiEEEDaSH_) ;  /* 0xfffffb0000007944 */ /* 0x022fea0003c3ffff */
[----:B-----5:R-:W-:Y:S01]  /*b240*/  IMAD.IADD R21, R108, 0x1, -R21 ;  /* 0x000000016c157824 */ /* 0x020fe200078e0a15 */
[----:B------:R-:W-:Y:S02]  /*b250*/  MOV R7, RZ ;  /* 0x000000ff00077202 */ /* 0x000fe40000000f00 */
[----:B------:R-:W-:Y:S02]  /*b260*/  MOV R8, 0xb280 ;  /* 0x0000b28000087802 */ /* 0x000fe40000000f00 */
[----:B--2---:R-:W-:Y:S05]  /*b270*/  CALL.REL.NOINC `($_ZN7cutlass13device_kernelIN5flash19enable_sm80_to_sm89INS1_16FlashAttnBwdSm80INS1_25CollectiveMainloopBwdSm80ILi2ELi2EN4cute5tupleIJNS5_1CILi64EEENS7_ILi128EEES8_EEENS_10bfloat16_tEfNS_4arch4Sm80ELb1ELb0ELb1ELb0ELb1ELb0ELb0ELb0ELi2ELi2ELi4ELi2ELb1EEENS1_21CollectiveEpilogueBwdISA_SB_SD_Li256ELb0ELb0ELi2EEENS1_25SingleTileBwdLPTSchedulerILb0ELi128ELb1EEEEEEEEEvNT_6ParamsE$_ZN4cute3eso3ESOILb1ELb0EJNS_1CILi0EEEiS3_EEC2ERKS3_RKiS6_) ;  /* 0xffffcc7000007944 */ /* 0x004fea0003c3ffff */
[----:B-1----:R-:W2:Y:S01]  /*b280*/  LDL R7, [R1+0x168] ;  /* 0x0001680001077983 */ /* 0x002ea20000100800 */
[----:B------:R-:W-:Y:S01]  /*b290*/  IMAD.MOV.U32 R6, RZ, RZ, R4 ;  /* 0x000000ffff067224 */ /* 0x000fe200078e0004 */
[----:B------:R-:W-:Y:S02]  /*b2a0*/  MOV R16, 0xb2d0 ;  /* 0x0000b2d000107802 */ /* 0x000fe40000000f00 */
[----:B--2---:R-:W-:Y:S02]  /*b2b0*/  SHF.L.U32 R7, R7, 0x5, RZ ;  /* 0x0000000507077819 */ /* 0x004fe400000006ff */
[----:B------:R-:W-:Y:S05]  /*b2c0*/  CALL.REL.NOINC `($_ZN7cutlass13device_kernelIN5flash19enable_sm80_to_sm89INS1_16FlashAttnBwdSm80INS1_25CollectiveMainloopBwdSm80ILi2ELi2EN4cute5tupleIJNS5_1CILi64EEENS7_ILi128EEES8_EEENS_10bfloat16_tEfNS_4arch4Sm80ELb1ELb0ELb1ELb0ELb1ELb0ELb0ELb0ELi2ELi2ELi4ELi2ELb1EEENS1_21CollectiveEpilogueBwdISA_SB_SD_Li256ELb0ELb0ELi2EEENS1_25SingleTileBwdLPTSchedulerILb0ELi128ELb1EEEEEEEEEvNT_6ParamsE$_ZN4cute5tupleIJiEEC2ERKi) ;  /* 0xffffd45000007944 */ /* 0x000fea0003c3ffff */
[----:B------:R1:W5:Y:S01]  /*b2d0*/  LDL R7, [R1+0x168] ;  /* 0x0001680001077983 */ /* 0x0003620000100800 */
[----:B------:R-:W-:Y:S02]  /*b2e0*/  MOV R6, R20 ;  /* 0x0000001400067202 */ /* 0x000fe40000000f00 */
[----:B------:R-:W-:-:S02]  /*b2f0*/  MOV R16, 0xb310 ;  /* 0x0000b31000107802 */ /* 0x000fc40000000f00 */
[----:B-1---5:R-:W-:Y:S05]  /*b300*/  CALL.REL.NOINC `($_ZN7cutlass13device_kernelIN5flash19enable_sm80_to_sm89INS1_16FlashAttnBwdSm80INS1_25CollectiveMainloopBwdSm80ILi2ELi2EN4cute5tupleIJNS5_1CILi64EEENS7_ILi128EEES8_EEENS_10bfloat16_tEfNS_4arch4Sm80ELb1ELb0ELb1ELb0ELb1ELb0ELb0ELb0ELi2ELi2ELi4ELi2ELb1EEENS1_21CollectiveEpilogueBwdISA_SB_SD_Li256ELb0ELb0ELi2EEENS1_25SingleTileBwdLPTSchedulerILb0ELi128ELb1EEEEEEEEEvNT_6ParamsE$_ZN4cute5tupleIJiEEC2ERKi) ;  /* 0xffffd41000007944 */ /* 0x022fea0003c3ffff */
[----:B------:R1:W5:Y:S01]  /*b310*/  LDL R7, [R1+0x178] ;  /* 0x0001780001077983 */ /* 0x0003620000100800 */
[----:B------:R-:W-:-:S02]  /*b320*/  MOV R6, R4 ;  /* 0x0000000400067202 */ /* 0x000fc40000000f00 */
[----:B------:R-:W-:Y:S02]  /*b330*/  MOV R16, 0xb350 ;  /* 0x0000b35000107802 */ /* 0x000fe40000000f00 */
[----:B-1---5:R-:W-:Y:S05]  /*b340*/  CALL.REL.NOINC `($_ZN7cutlass13device_kernelIN5flash19enable_sm80_to_sm89INS1_16FlashAttnBwdSm80INS1_25CollectiveMainloopBwdSm80ILi2ELi2EN4cute5tupleIJNS5_1CILi64EEENS7_ILi128EEES8_EEENS_10bfloat16_tEfNS_4arch4Sm80ELb1ELb0ELb1ELb0ELb1ELb0ELb0ELb0ELi2ELi2ELi4ELi2ELb1EEENS1_21CollectiveEpilogueBwdISA_SB_SD_Li256ELb0ELb0ELi2EEENS1_25SingleTileBwdLPTSchedulerILb0ELi128ELb1EEEEEEEEEvNT_6ParamsE$_ZN4cute5tupleIJiEEC2ERKi) ;  /* 0xffffd3d000007944 */ /* 0x022fea0003c3ffff */
[----:B------:R1:W5:Y:S01]  /*b350*/  LDL R7, [R1+0x168] ;  /* 0x0001680001077983 */ /* 0x0003620000100800 */
[----:B------:R-:W-:Y:S02]  /*b360*/  MOV R6, R4 ;  /* 0x0000000400067202 */ /* 0x000fe40000000f00 */
[----:B------:R-:W-:Y:S02]  /*b370*/  MOV R8, 0xb390 ;  /* 0x0000b39000087802 */ /* 0x000fe40000000f00 */
[----:B-1---5:R-:W-:Y:S05]  /*b380*/  CALL.REL.NOINC `($_ZN7cutlass13device_kernelIN5flash19enable_sm80_to_sm89INS1_16FlashAttnBwdSm80INS1_25CollectiveMainloopBwdSm80ILi2ELi2EN4cute5tupleIJNS5_1CILi64EEENS7_ILi128EEES8_EEENS_10bfloat16_tEfNS_4arch4Sm80ELb1ELb0ELb1ELb0ELb1ELb0ELb0ELb0ELi2ELi2ELi4ELi2ELb1EEENS1_21CollectiveEpilogueBwdISA_SB_SD_Li256ELb0ELb0ELi2EEENS1_25SingleTileBwdLPTSchedulerILb0ELi128ELb1EEEEEEEEEvNT_6ParamsE$_ZN4cute3eso3ESOILb0ELb1EJiNS_1CILi0EEEEEC2ERKiRKS3_) ;  /* 0xffffc81000007944 */ /* 0x022fea0003c3ffff */
[----:B-1----:R1:W5:Y:S01]  /*b390*/  LDL R7, [R1+0x168] ;  /* 0x0001680001077983 */ /* 0x0023620000100800 */
[----:B------:R-:W-:-:S03]  /*b3a0*/  MOV R10, 0xb3c0 ;  /* 0x0000b3c0000a7802 */ /* 0x000fc60000000f00 */
[----:B-1---5:R-:W-:Y:S05]  /*b3b0*/  CALL.REL.NOINC `($_ZN7cutlass13device_kernelIN5flash19enable_sm80_to_sm89INS1_16FlashAttnBwdSm80INS1_25CollectiveMainloopBwdSm80ILi2ELi2EN4cute5tupleIJNS5_1CILi64EEENS7_ILi128EEES8_EEENS_10bfloat16_tEfNS_4arch4Sm80ELb1ELb0ELb1ELb0ELb1ELb0ELb0ELb0ELi2ELi2ELi4ELi2ELb1EEENS1_21CollectiveEpilogueBwdISA_SB_SD_Li256ELb0ELb0ELi2EEENS1_25SingleTileBwdLPTSchedulerILb0ELi128ELb1EEEEEEEEEvNT_6ParamsE$_ZZN4cuteplIJNS_1CILi0EEES2_EJiEEEDaRKNS_15ArithmeticTupleIJDpT_EEERKNS3_IJDpT0_EEEENKUlDpRKT_E_clIJiS2_EEEDaSH_) ;  /* 0xfffff68000007944 */ /* 0x022fea0003c3ffff */
[----:B------:R-:W-:Y:S02]  /*b3c0*/  MOV R10, 0xb3e0 ;  /* 0x0000b3e0000a7802 */ /* 0x000fe40000000f00 */
[----:B-1---5:R-:W-:Y:S05]  /*b3d0*/  CALL.REL.NOINC `($_ZN7cutlass13device_kernelIN5flash19enable_sm80_to_sm89INS1_16FlashAttnBwdSm80INS1_25CollectiveMainloopBwdSm80ILi2ELi2EN4cute5tupleIJNS5_1CILi64EEENS7_ILi128EEES8_EEENS_10bfloat16_tEfNS_4arch4Sm80ELb1ELb0ELb1ELb0ELb1ELb0ELb0ELb0ELi2ELi2ELi4ELi2ELb1EEENS1_21CollectiveEpilogueBwdISA_SB_SD_Li256ELb0ELb0ELi2EEENS1_25SingleTileBwdLPTSchedulerILb0ELi128ELb1EEEEEEEEEvNT_6ParamsE$_ZZN4cuteplIJNS_1CILi0EEES2_EJiS2_EEEDaRKNS_15ArithmeticTupleIJDpT_EEERKNS3_IJDpT0_EEEENKUlDpRKT_E_clIJiS2_EEEDaSH_) ;  /* 0xfffff6d000007944 */ /* 0x022fea0003c3ffff */
[----:B------:R2:W-:Y:S04]  /*b3e0*/  STL [R1+0x180], RZ ;  /* 0x000180ff01007387 */ /* 0x0005e80000100800 */
[----:B------:R-:W3:Y:S04]  /*b3f0*/  LDL.64 R8, [R14+0x30] ;  /* 0x000030000e087983 */ /* 0x000ee80000100a00 */
[----:B---3--:R3:W4:Y:S01]  /*b400*/  LD.E.U8 R6, [R8.64] ;  /* 0x0000000408067980 */ /* 0x008722000c101100 */
[----:B------:R-:W-:Y:S01]  /*b410*/  IMAD.MOV.U32 R16, RZ, RZ, RZ ;  /* 0x000000ffff107224 */ /* 0x000fe200078e00ff */
[----:B---3--:R-:W-:-:S02]  /*b420*/  MOV R8, 0xb460 ;  /* 0x0000b46000087802 */ /* 0x008fc40000000f00 */
[----:B----4-:R-:W-:-:S04]  /*b430*/  LOP3.LUT R6, R6, 0x1, RZ, 0xc0, !PT ;  /* 0x0000000106067812 */ /* 0x010fc800078ec0ff */
[----:B------:R-:W-:-:S08]  /*b440*/  ISETP.NE.U32.AND P0, PT, R6, 0x1, PT ;  /* 0x000000010600780c */ /* 0x000fd00003f05070 */
[----:B-12--5:R-:W-:Y:S05]  /*b450*/  CALL.REL.NOINC `($_ZN7cutlass13device_kernelIN5flash19enable_sm80_to_sm89INS1_16FlashAttnBwdSm80INS1_25CollectiveMainloopBwdSm80ILi2ELi2EN4cute5tupleIJNS5_1CILi64EEENS7_ILi128EEES8_EEENS_10bfloat16_tEfNS_4arch4Sm80ELb1ELb0ELb1ELb0ELb1ELb0ELb0ELb0ELi2ELi2ELi4ELi2ELb1EEENS1_21CollectiveEpilogueBwdISA_SB_SD_Li256ELb0ELb0ELi2EEENS1_25SingleTileBwdLPTSchedulerILb0ELi128ELb1EEEEEEEEEvNT_6ParamsE$_ZN4cute3eso3ESOILb1ELb0EJNS_10UnderscoreEiiEEC2ERKS2_RKiS7_) ;  /* 0xffffc89000007944 */ /* 0x026fea0003c3ffff */
[----:B------:R-:W2:Y:S01]  /*b460*/  LDL R9, [R1+0x168] ;  /* 0x0001680001097983 */ /* 0x000ea20000100800 */
[----:B------:R-:W-:Y:S02]  /*b470*/  MOV R8, 0xb4e0 ;  /* 0x0000b4e000087802 */ /* 0x000fe40000000f00 */
[----:B-12---:R-:W-:Y:S01]  /*b480*/  SHF.R.S32.HI R6, RZ, 0x1f, R9 ;  /* 0x0000001fff067819 */ /* 0x006fe20000011409 */
[-C--:B------:R-:W-:Y:S02]  /*b490*/  IMAD R7, R107, R9.reuse, RZ ;  /* 0x000000096b077224 */ /* 0x080fe400078e02ff */
[----:B------:R-:W-:-:S04]  /*b4a0*/  IMAD.WIDE.U32 R10, R106, R9, RZ ;  /* 0x000000096a0a7225 */ /* 0x000fc800078e00ff */
[----:B------:R-:W-:-:S05]  /*b4b0*/  IMAD R7, R106, R6, R7 ;  /* 0x000000066a077224 */ /* 0x000fca00078e0207 */
[----:B------:R-:W-:Y:S02]  /*b4c0*/  IADD3 R7, R11, R7, RZ ;  /* 0x000000070b077210 */ /* 0x000fe40007ffe0ff */
[----:B------:R-:W-:Y:S05]  /*b4d0*/  CALL.REL.NOINC `($_ZN7cutlass13device_kernelIN5flash19enable_sm80_to_sm89INS1_16FlashAttnBwdSm80INS1_25CollectiveMainloopBwdSm80ILi2ELi2EN4cute5tupleIJNS5_1CILi64EEENS7_ILi128EEES8_EEENS_10bfloat16_tEfNS_4arch4Sm80ELb1ELb0ELb1ELb0ELb1ELb0ELb0ELb0ELi2ELi2ELi4ELi2ELb1EEENS1_21CollectiveEpilogueBwdISA_SB_SD_Li256ELb0ELb0ELi2EEENS1_25SingleTileBwdLPTSchedulerILb0ELi128ELb1EEEEEEEEEvNT_6ParamsE$_ZN4cute3eso3ESOILb1ELb0EJNS_6LayoutINS_5tupleIJNS3_IJNS_1CILi8EEENS4_ILi1EEEEEEEEENS3_IJNS3_IJS6_NS4_ILi0EEEEEEEEEEElEEC2ERKSC_RKl) ;  /* 0xffffceb000007944 */ /* 0x000fea0003c3ffff */
[----:B-1----:R-:W2:Y:S01]  /*b4e0*/  LDL.64 R6, [R1+0x168] ;  /* 0x0001680001067983 */ /* 0x002ea20000100a00 */
[----:B------:R-:W-:Y:S02]  /*b4f0*/  MOV R16, 0xb530 ;  /* 0x0000b53000107802 */ /* 0x000fe40000000f00 */
[----:B--2---:R-:W-:-:S04]  /*b500*/  LEA R10, P1, R6, R104, 0x1 ;  /* 0x00000068060a7211 */ /* 0x004fc800078208ff */
[----:B------:R-:W-:-:S04]  /*b510*/  LEA.HI.X R15, R6, R105, R7, 0x1, P1 ;  /* 0x00000069060f7211 */ /* 0x000fc800008f0c07 */
[----:B------:R-:W-:Y:S05]  /*b520*/  CALL.REL.NOINC `($_ZN7cutlass13device_kernelIN5flash19enable_sm80_to_sm89INS1_16FlashAttnBwdSm80INS1_25CollectiveMainloopBwdSm80ILi2ELi2EN4cute5tupleIJNS5_1CILi64EEENS7_ILi128EEES8_EEENS_10bfloat16_tEfNS_4arch4Sm80ELb1ELb0ELb1ELb0ELb1ELb0ELb0ELb0ELi2ELi2ELi4ELi2ELb1EEENS1_21CollectiveEpilogueBwdISA_SB_SD_Li256ELb0ELb0ELi2EEENS1_25SingleTileBwdLPTSchedulerILb0ELi128ELb1EEEEEEEEEvNT_6ParamsE$_ZN4cute8gmem_ptrIPKN7cutlass10bfloat16_tEECI1NS_12iter_adaptorIS4_S5_EEES4_) ;  /* 0xffffd2d000007944 */ /* 0x000fea0003c3ffff */
[----:B------:R1:W5:Y:S01]  /*b530*/  LDL.64 R6, [R1+0x168] ;  /* 0x0001680001067983 */ /* 0x0003620000100a00 */
[----:B------:R-:W-:-:S03]  /*b540*/  MOV R10, 0xb560 ;  /* 0x0000b560000a7802 */ /* 0x000fc60000000f00 */
[----:B-1---5:R-:W-:Y:S05]  /*b550*/  CALL.REL.NOINC `($_ZN7cutlass13device_kernelIN5flash19enable_sm80_to_sm89INS1_16FlashAttnBwdSm80INS1_25CollectiveMainloopBwdSm80ILi2ELi2EN4cute5tupleIJNS5_1CILi64EEENS7_ILi128EEES8_EEENS_10bfloat16_tEfNS_4arch4Sm80ELb1ELb0ELb1ELb0ELb1ELb0ELb0ELb0ELi2ELi2ELi4ELi2ELb1EEENS1_21CollectiveEpilogueBwdISA_SB_SD_Li256ELb0ELb0ELi2EEENS1_25SingleTileBwdLPTSchedulerILb0ELi128ELb1EEEEEEEEEvNT_6ParamsE$_ZN4cute3eso3ESOILb1ELb0EJNS_6LayoutINS_5tupleIJNS3_IJNS_1CILi8EEENS4_ILi1EEEEEEEEENS3_IJNS3_IJS6_NS4_ILi0EEEEEEEEEEENS_10ViewEngineINS_8gmem_ptrIPKN7cutlass10bfloat16_tEEEEEEEC2ERKSC_RKSK_) ;  /* 0xffffcd6000007944 */ /* 0x022fea0003c3ffff */
[----:B------:R2:W5:Y:S01]  /*b560*/  LDL.64 R10, [R1+0x168] ;  /* 0x00016800010a7983 */ /* 0x0005620000100a00 */
[----:B------:R-:W-:Y:S02]  /*b570*/  MOV R16, RZ ;  /* 0x000000ff00107202 */ /* 0x000fe40000000f00 */
[----:B-1----:R-:W-:Y:S02]  /*b580*/  MOV R8, 0xb5a0 ;  /* 0x0000b5a000087802 */ /* 0x002fe40000000f00 */
[----:B--2--5:R-:W-:Y:S05]  /*b590*/  CALL.REL.NOINC `($_ZN7cutlass13device_kernelIN5flash19enable_sm80_to_sm89INS1_16FlashAttnBwdSm80INS1_25CollectiveMainloopBwdSm80ILi2ELi2EN4cute5tupleIJNS5_1CILi64EEENS7_ILi128EEES8_EEENS_10bfloat16_tEfNS_4arch4Sm80ELb1ELb0ELb1ELb0ELb1ELb0ELb0ELb0ELi2ELi2ELi4ELi2ELb1EEENS1_21CollectiveEpilogueBwdISA_SB_SD_Li256ELb0ELb0ELi2EEENS1_25SingleTileBwdLPTSchedulerILb0ELi128ELb1EEEEEEEEEvNT_6ParamsE$_ZN4cute3eso3ESOILb1ELb0EJNS_10UnderscoreEiiEEC2ERKS2_RKiS7_) ;  /* 0xffffc75000007944 */ /* 0x024fea0003c3ffff */
[----:B-1----:R-:W2:Y:S01]  /*b5a0*/  LDL R7, [R1+0x168] ;  /* 0x0001680001077983 */ /* 0x002ea20000100800 */
[----:B------:R-:W-:Y:S02]  /*b5b0*/  MOV R8, 0xb5e0 ;  /* 0x0000b5e000087802 */ /* 0x000fe40000000f00 */
[----:B--2---:R-:W-:Y:S02]  /*b5c0*/  SHF.L.U32 R7, R7, 0xb, RZ ;  /* 0x0000000b07077819 */ /* 0x004fe400000006ff */
[----:B------:R-:W-:Y:S05]  /*b5d0*/  CALL.REL.NOINC `($_ZN7cutlass13device_kernelIN5flash19enable_sm80_to_sm89INS1_16FlashAttnBwdSm80INS1_25CollectiveMainloopBwdSm80ILi2ELi2EN4cute5tupleIJNS5_1CILi64EEENS7_ILi128EEES8_EEENS_10bfloat16_tEfNS_4arch4Sm80ELb1ELb0ELb1ELb0ELb1ELb0ELb0ELb0ELi2ELi2ELi4ELi2ELb1EEENS1_21CollectiveEpilogueBwdISA_SB_SD_Li256ELb0ELb0ELi2EEENS1_25SingleTileBwdLPTSchedulerILb0ELi128ELb1EEEEEEEEEvNT_6ParamsE$_ZN4cute3eso3ESOILb1ELb0EJNS_6LayoutINS_5tupleIJNS3_IJNS_1CILi8EEENS4_ILi1EEEEEEEEENS3_IJNS3_IJS6_NS4_ILi0EEEEEEEEEEEiEEC2ERKSC_RKi) ;  /* 0xffffcd7000007944 */ /* 0x000fea0003c3ffff */
[----:B-1----:R-:W2:Y:S01]  /*b5e0*/  LDL R7, [R1+0x168] ;  /* 0x0001680001077983 */ /* 0x002ea20000100800 */
[----:B------:R-:W-:Y:S01]  /*b5f0*/  MOV R16, 0xb620 ;  /* 0x0000b62000107802 */ /* 0x000fe20000000f00 */
[----:B--2---:R-:W-:-:S04]  /*b600*/  IMAD.WIDE R8, R7, 0x2, R22 ;  /* 0x0000000207087825 */ /* 0x004fc800078e0216 */
[----:B------:R-:W-:Y:S05]  /*b610*/  CALL.REL.NOINC `($_ZN7cutlass13device_kernelIN5flash19enable_sm80_to_sm89INS1_16FlashAttnBwdSm80INS1_25CollectiveMainloopBwdSm80ILi2ELi2EN4cute5tupleIJNS5_1CILi64EEENS7_ILi128EEES8_EEENS_10bfloat16_tEfNS_4arch4Sm80ELb1ELb0ELb1ELb0ELb1ELb0ELb0ELb0ELi2ELi2ELi4ELi2ELb1EEENS1_21CollectiveEpilogueBwdISA_SB_SD_Li256ELb0ELb0ELi2EEENS1_25SingleTileBwdLPTSchedulerILb0ELi128ELb1EEEEEEEEEvNT_6ParamsE$_ZN4cute8smem_ptrIPN7cutlass10bfloat16_tEECI1NS_12iter_adaptorIS3_S4_EEES3_) ;  /* 0xffffd2c000007944 */ /* 0x000fea0003c3ffff */
[----:B------:R1:W5:Y:S01]  /*b620*/  LDL.64 R6, [R1+0x168] ;  /* 0x0001680001067983 */ /* 0x0003620000100a00 */
[----:B------:R-:W-:-:S03]  /*b630*/  MOV R16, 0xb650 ;  /* 0x0000b65000107802 */ /* 0x000fc60000000f00 */
[----:B-1---5:R-:W-:Y:S05]  /*b640*/  CALL.REL.NOINC `($_ZN7cutlass13device_kernelIN5flash19enable_sm80_to_sm89INS1_16FlashAttnBwdSm80INS1_25CollectiveMainloopBwdSm80ILi2ELi2EN4cute5tupleIJNS5_1CILi64EEENS7_ILi128EEES8_EEENS_10bfloat16_tEfNS_4arch4Sm80ELb1ELb0ELb1ELb0ELb1ELb0ELb0ELb0ELi2ELi2ELi4ELi2ELb1EEENS1_21CollectiveEpilogueBwdISA_SB_SD_Li256ELb0ELb0ELi2EEENS1_25SingleTileBwdLPTSchedulerILb0ELi128ELb1EEEEEEEEEvNT_6ParamsE$_ZN4cute3eso3ESOILb1ELb0EJNS_6LayoutINS_5tupleIJNS3_IJNS_1CILi8EEENS4_ILi1EEEEEEEEENS3_IJNS3_IJS6_NS4_ILi0EEEEEEEEEEENS_10ViewEngineINS_8smem_ptrIPN7cutlass10bfloat16_tEEEEEEEC2ERKSC_RKSJ_) ;  /* 0xffffccb000007944 */ /* 0x022fea0003c3ffff */
[----:B-1----:R1:W5:Y:S01]  /*b650*/  LDL.64 R8, [R1+0x168] ;  /* 0x0001680001087983 */ /* 0x0023620000100a00 */
[----:B------:R-:W-:-:S02]  /*b660*/  MOV R15, R11 ;  /* 0x0000000b000f7202 */ /* 0x000fc40000000f00 */
[----:B------:R-:W-:Y:S02]  /*b670*/  MOV R16, 0xb690 ;  /* 0x0000b69000107802 */ /* 0x000fe40000000f00 */
[----:B-1---5:R-:W-:Y:S05]  /*b680*/  CALL.REL.NOINC `($_ZN7cutlass13device_kernelIN5flash19enable_sm80_to_sm89INS1_16FlashAttnBwdSm80INS1_25CollectiveMainloopBwdSm80ILi2ELi2EN4cute5tupleIJNS5_1CILi64EEENS7_ILi128EEES8_EEENS_10bfloat16_tEfNS_4arch4Sm80ELb1ELb0ELb1ELb0ELb1ELb0ELb0ELb0ELi2ELi2ELi4ELi2ELb1EEENS1_21CollectiveEpilogueBwdISA_SB_SD_Li256ELb0ELb0ELi2EEENS1_25SingleTileBwdLPTSchedulerILb0ELi128ELb1EEEEEEEEEvNT_6ParamsE$_ZN4cute8gmem_ptrIPKN7cutlass10bfloat16_tEECI1NS_12iter_adaptorIS4_S5_EEES4_) ;  /* 0xffffd17000007944 */ /* 0x022fea0003c3ffff */
[----:B------:R1:W5:Y:S01]  /*b690*/  LDL.64 R6, [R1+0x168] ;  /* 0x0001680001067983 */ /* 0x0003620000100a00 */
[----:B------:R-:W-:-:S03]  /*b6a0*/  MOV R16, 0xb6c0 ;  /* 0x0000b6c000107802 */ /* 0x000fc60000000f00 */
[----:B-1---5:R-:W-:Y:S05]  /*b6b0*/  CALL.REL.NOINC `($_ZN7cutlass13device_kernelIN5flash19enable_sm80_to_sm89INS1_16FlashAttnBwdSm80INS1_25CollectiveMainloopBwdSm80ILi2ELi2EN4cute5tupleIJNS5_1CILi64EEENS7_ILi128EEES8_EEENS_10bfloat16_tEfNS_4arch4Sm80ELb1ELb0ELb1ELb0ELb1ELb0ELb0ELb0ELi2ELi2ELi4ELi2ELb1EEENS1_21CollectiveEpilogueBwdISA_SB_SD_Li256ELb0ELb0ELi2EEENS1_25SingleTileBwdLPTSchedulerILb0ELi128ELb1EEEEEEEEEvNT_6ParamsE$_ZN4cute8gmem_ptrIPKN7cutlass9uint128_tEECI1NS_12iter_adaptorIS4_S5_EEES4_) ;  /* 0xffffd19000007944 */ /* 0x022fea0003c3ffff */
[----:B------:R1:W5:Y:S01]  /*b6c0*/  LDL.64 R6, [R1+0x168] ;  /* 0x0001680001067983 */ /* 0x0003620000100a00 */
[----:B------:R-:W-:-:S03]  /*b6d0*/  MOV R16, 0xb6f0 ;  /* 0x0000b6f000107802 */ /* 0x000fc60000000f00 */
[----:B-1---5:R-:W-:Y:S05]  /*b6e0*/  CALL.REL.NOINC `($_ZN7cutlass13device_kernelIN5flash19enable_sm80_to_sm89INS1_16FlashAttnBwdSm80INS1_25CollectiveMainloopBwdSm80ILi2ELi2EN4cute5tupleIJNS5_1CILi64EEENS7_ILi128EEES8_EEENS_10bfloat16_tEfNS_4arch4Sm80ELb1ELb0ELb1ELb0ELb1ELb0ELb0ELb0ELi2ELi2ELi4ELi2ELb1EEENS1_21CollectiveEpilogueBwdISA_SB_SD_Li256ELb0ELb0ELi2EEENS1_25SingleTileBwdLPTSchedulerILb0ELi128ELb1EEEEEEEEEvNT_6ParamsE$_ZN4cute3eso3ESOILb1ELb0EJNS_6LayoutINS_5tupleIJNS3_IJNS_1CILi1EEES5_EEEEEENS3_IJNS3_IJS5_NS4_ILi0EEEEEEEEEEENS_10ViewEngineINS_8gmem_ptrIPKN7cutlass9uint128_tEEEEEEEC2ERKSB_RKSJ_) ;  /* 0xffffca0000007944 */ /* 0x022fea0003c3ffff */
[----:B------:R2:W5:Y:S01]  /*b6f0*/  LDL.64 R108, [R1+0x168] ;  /* 0x00016800016c7983 */ /* 0x0005620000100a00 */
[----:B------:R-:W-:-:S03]  /*b700*/  MOV R16, 0xb720 ;  /* 0x0000b72000107802 */ /* 0x000fc60000000f00 */
[----:B-12--5:R-:W-:Y:S05]  /*b710*/  CALL.REL.NOINC `($_ZN7cutlass13device_kernelIN5flash19enable_sm80_to_sm89INS1_16FlashAttnBwdSm80INS1_25CollectiveMainloopBwdSm80ILi2ELi2EN4cute5tupleIJNS5_1CILi64EEENS7_ILi128EEES8_EEENS_10bfloat16_tEfNS_4arch4Sm80ELb1ELb0ELb1ELb0ELb1ELb0ELb0ELb0ELi2ELi2ELi4ELi2ELb1EEENS1_21CollectiveEpilogueBwdISA_SB_SD_Li256ELb0ELb0ELi2EEENS1_25SingleTileBwdLPTSchedulerILb0ELi128ELb1EEEEEEEEEvNT_6ParamsE$_ZN4cute8smem_ptrIPN7cutlass10bfloat16_tEECI1NS_12iter_adaptorIS3_S4_EEES3_) ;  /* 0xffffd1c000007944 */ /* 0x026fea0003c3ffff */
[----:B------:R1:W5:Y:S01]  /*b720*/  LDL.64 R6, [R1+0x168] ;  /* 0x0001680001067983 */ /* 0x0003620000100a00 */
[----:B------:R-:W-:-:S03]  /*b730*/  MOV R10, 0xb750 ;  /* 0x0000b750000a7802 */ /* 0x000fc60000000f00 */
[----:B-1---5:R-:W-:Y:S05]  /*b740*/  CALL.REL.NOINC `($_ZN7cutlass13device_kernelIN5flash19enable_sm80_to_sm89INS1_16FlashAttnBwdSm80INS1_25CollectiveMainloopBwdSm80ILi2ELi2EN4cute5tupleIJNS5_1CILi64EEENS7_ILi128EEES8_EEENS_10bfloat16_tEfNS_4arch4Sm80ELb1ELb0ELb1ELb0ELb1ELb0ELb0ELb0ELi2ELi2ELi4ELi2ELb1EEENS1_21CollectiveEpilogueBwdISA_SB_SD_Li256ELb0ELb0ELi2EEENS1_25SingleTileBwdLPTSchedulerILb0ELi128ELb1EEEEEEEEEvNT_6ParamsE$_ZN4cute8smem_ptrIPN7cutlass9uint128_tEECI1NS_12iter_adaptorIS3_S4_EEES3_) ;  /* 0xffffd1e000007944 */ /* 0x022fea0003c3ffff */
[----:B-1----:R1:W5:Y:S01]  /*b750*/  LDL.64 R6, [R1+0x168] ;  /* 0x0001680001067983 */ /* 0x0023620000100a00 */
[----:B------:R-:W-:-:S03]  /*b760*/  MOV R10, 0xb780 ;  /* 0x0000b780000a7802 */ /* 0x000fc60000000f00 */
[----:B-1---5:R-:W-:Y:S05]  /*b770*/  CALL.REL.NOINC `($_ZN7cutlass13device_kernelIN5flash19enable_sm80_to_sm89INS1_16FlashAttnBwdSm80INS1_25CollectiveMainloopBwdSm80ILi2ELi2EN4cute5tupleIJNS5_1CILi64EEENS7_ILi128EEES8_EEENS_10bfloat16_tEfNS_4arch4Sm80ELb1ELb0ELb1ELb0ELb1ELb0ELb0ELb0ELi2ELi2ELi4ELi2ELb1EEENS1_21CollectiveEpilogueBwdISA_SB_SD_Li256ELb0ELb0ELi2EEENS1_25SingleTileBwdLPTSchedulerILb0ELi128ELb1EEEEEEEEEvNT_6ParamsE$_ZN4cute3eso3ESOILb1ELb0EJNS_6LayoutINS_5tupleIJNS3_IJNS_1CILi1EEES5_EEEEEENS3_IJNS3_IJS5_NS4_ILi0EEEEEEEEEEENS_10ViewEngineINS_8smem_ptrIPN7cutlass9uint128_tEEEEEEEC2ERKSB_RKSI_) ;  /* 0xffffc9c000007944 */ /* 0x022fea0003c3ffff */
[----:B-1----:R1:W5:Y:S01]  /*b780*/  LDL R6, [R1+0x168] ;  /* 0x0001680001067983 */ /* 0x0023620000100800 */
[----:B------:R-:W-:-:S03]  /*b790*/  MOV R8, 0xb7b0 ;  /* 0x0000b7b000087802 */ /* 0x000fc60000000f00 */
[----:B-1---5:R-:W-:Y:S05]  /*b7a0*/  CALL.REL.NOINC `($_ZN7cutlass13device_kernelIN5flash19enable_sm80_to_sm89INS1_16FlashAttnBwdSm80INS1_25CollectiveMainloopBwdSm80ILi2ELi2EN4cute5tupleIJNS5_1CILi64EEENS7_ILi128EEES8_EEENS_10bfloat16_tEfNS_4arch4Sm80ELb1ELb0ELb1ELb0ELb1ELb0ELb0ELb0ELi2ELi2ELi4ELi2ELb1EEENS1_21CollectiveEpilogueBwdISA_SB_SD_Li256ELb0ELb0ELi2EEENS1_25SingleTileBwdLPTSchedulerILb0ELi128ELb1EEEEEEEEEvNT_6ParamsE$_ZN73_INTERNAL_24fd9406_37_flash_bwd_hdim64_bf16_softcap_sm80_cu_3fbc093a_291824__cvta_generic_to_sharedEPKv) ;  /* 0xffffd20000007944 */ /* 0x022fea0003c3ffff */
        /* <DEDUP_REMOVED lines=9> */
[----:B--2---:R-:W-:Y:S05]  /*b840*/  CALL.REL.NOINC `($_ZN7cutlass13device_kernelIN5flash19enable_sm80_to_sm89INS1_16FlashAttnBwdSm80INS1_25CollectiveMainloopBwdSm80ILi2ELi2EN4cute5tupleIJNS5_1CILi64EEENS7_ILi128EEES8_EEENS_10bfloat16_tEfNS_4arch4Sm80ELb1ELb0ELb1ELb0ELb1ELb0ELb0ELb0ELi2ELi2ELi4ELi2ELb1EEENS1_21CollectiveEpilogueBwdISA_SB_SD_Li256ELb0ELb0ELi2EEENS1_25SingleTileBwdLPTSchedulerILb0ELi128ELb1EEEEEEEEEvNT_6ParamsE$_ZN4cute3eso3ESOILb1ELb0EJNS_1CILi0EEEiS3_EEC2ERKS3_RKiS6_) ;  /* 0xffffc6a000007944 */ /* 0x004fea0003c3ffff */
[----:B-1----:R-:W2:Y:S01]  /*b850*/  LDL R7, [R1+0x168] ;  /* 0x0001680001077983 */ /* 0x002ea20000100800 */
[----:B------:R-:W-:Y:S01]  /*b860*/  IMAD.MOV.U32 R6, RZ, RZ, R4 ;  /* 0x000000ffff067224 */ /* 0x000fe200078e0004 */
[----:B------:R-:W-:-:S02]  /*b870*/  MOV R16, 0xb8a0 ;  /* 0x0000b8a000107802 */ /* 0x000fc40000000f00 */
[----:B--2---:R-:W-:Y:S02]  /*b880*/  SHF.L.U32 R7, R7, 0x5, RZ ;  /* 0x0000000507077819 */ /* 0x004fe400000006ff */
[----:B------:R-:W-:Y:S05]  /*b890*/  CALL.REL.NOINC `($_ZN7cutlass13device_kernelIN5flash19enable_sm80_to_sm89INS1_16FlashAttnBwdSm80INS1_25CollectiveMainloopBwdSm80ILi2ELi2EN4cute5tupleIJNS5_1CILi64EEENS7_ILi128EEES8_EEENS_10bfloat16_tEfNS_4arch4Sm80ELb1ELb0ELb1ELb0ELb1ELb0ELb0ELb0ELi2ELi2ELi4ELi2ELb1EEENS1_21CollectiveEpilogueBwdISA_SB_SD_Li256ELb0ELb0ELi2EEENS1_25SingleTileBwdLPTSchedulerILb0ELi128ELb1EEEEEEEEEvNT_6ParamsE$_ZN4cute5tupleIJiEEC2ERKi) ;  /* 0xffffce8000007944 */ /* 0x000fea0003c3ffff */
[----:B------:R1:W5:Y:S01]  /*b8a0*/  LDL R7, [R1+0x168] ;  /* 0x0001680001077983 */ /* 0x0003620000100800 */
        /* <DEDUP_REMOVED lines=19> */
[----:B------:R-:W-:Y:S01]  /*b9e0*/  IMAD.MOV.U32 R16, RZ, RZ, 0x1 ;  /* 0x00000001ff107424 */ /* 0x000fe200078e00ff */
        /* <DEDUP_REMOVED lines=21> */
[----:B------:R-:W-:Y:S02]  /*bb40*/  MOV R16, 0x1 ;  /* 0x0000000100107802 */ /* 0x000fe40000000f00 */
        /* <DEDUP_REMOVED lines=44> */
[----:B--2--5:R-:W-:Y:S05]  /*be10*/  CALL.REL.NOINC `($_ZN7cutlass13device_kernelIN5flash19enable_sm80_to_sm89INS1_16FlashAttnBwdSm80INS1_25CollectiveMainloopBwdSm80ILi2ELi2EN4cute5tupleIJNS5_1CILi64EEENS7_ILi128EEES8_EEENS_10bfloat16_tEfNS_4arch4Sm80ELb1ELb0ELb1ELb0ELb1ELb0ELb0ELb0ELi2ELi2ELi4ELi2ELb1EEENS1_21CollectiveEpilogueBwdISA_SB_SD_Li256ELb0ELb0ELi2EEENS1_25SingleTileBwdLPTSchedulerILb0ELi128ELb1EEEEEEEEEvNT_6ParamsE$_ZN4cute3eso3ESOILb1ELb0EJNS_10UnderscoreES2_iEEC2ERKS2_S5_RKi) ;  /* 0xffffbe5000007944 */ /* 0x024fea0003c3ffff */
[----:B------:R-:W2:Y:S01]  /*be20*/  LDL R7, [R1+0x168] ;  /* 0x0001680001077983 */ /* 0x000ea20000100800 */
[----:B------:R-:W-:Y:S02]  /*be30*/  MOV R8, 0xbe60 ;  /* 0x0000be6000087802 */ /* 0x000fe40000000f00 */
[----:B--2---:R-:W-:Y:S02]  /*be40*/  SHF.L.U32 R7, R7, 0x6, RZ ;  /* 0x0000000607077819 */ /* 0x004fe400000006ff */
[----:B-1----:R-:W-:Y:S05]  /*be50*/  CALL.REL.NOINC `($_ZN7cutlass13device_kernelIN5flash19enable_sm80_to_sm89INS1_16FlashAttnBwdSm80INS1_25CollectiveMainloopBwdSm80ILi2ELi2EN4cute5tupleIJNS5_1CILi64EEENS7_ILi128EEES8_EEENS_10bfloat16_tEfNS_4arch4Sm80ELb1ELb0ELb1ELb0ELb1ELb0ELb0ELb0ELi2ELi2ELi4ELi2ELb1EEENS1_21CollectiveEpilogueBwdISA_SB_SD_Li256ELb0ELb0ELi2EEENS1_25SingleTileBwdLPTSchedulerILb0ELi128ELb1EEEEEEEEEvNT_6ParamsE$_ZN4cute3eso3ESOILb1ELb0EJNS_6LayoutINS_5tupleIJNS3_IJNS_1CILi4EEENS4_ILi1EEEEEES6_EEENS3_IJNS3_IJS6_NS4_ILi0EEEEEES9_EEEEEiEEC2ERKSC_RKi) ;  /* 0xffffc42000007944 */ /* 0x002fea0003c3ffff */
[----:B------:R-:W2:Y:S04]  /*be60*/  LD.E.64 R18, [R18.64+0x8] ;  /* 0x0000080412127980 */ /* 0x000ea8000c101b00 */
[----:B------:R-:W2:Y:S01]  /*be70*/  LDL R10, [R1+0x168] ;  /* 0x00016800010a7983 */ /* 0x000ea20000100800 */
[----:B-1----:R-:W-:Y:S02]  /*be80*/  MOV R6, R4 ;  /* 0x0000000400067202 */ /* 0x002fe40000000f00 */
[----:B------:R-:W-:Y:S01]  /*be90*/  MOV R16, 0xbec0 ;  /* 0x0000bec000107802 */ /* 0x000fe20000000f00 */
[----:B--2---:R-:W-:-:S04]  /*bea0*/  IMAD.WIDE R10, R10, 0x4, R18 ;  /* 0x000000040a0a7825 */ /* 0x004fc800078e0212 */
[----:B------:R-:W-:Y:S05]  /*beb0*/  CALL.REL.NOINC `($_ZN7cutlass13device_kernelIN5flash19enable_sm80_to_sm89INS1_16FlashAttnBwdSm80INS1_25CollectiveMainloopBwdSm80ILi2ELi2EN4cute5tupleIJNS5_1CILi64EEENS7_ILi128EEES8_EEENS_10bfloat16_tEfNS_4arch4Sm80ELb1ELb0ELb1ELb0ELb1ELb0ELb0ELb0ELi2ELi2ELi4ELi2ELb1EEENS1_21CollectiveEpilogueBwdISA_SB_SD_Li256ELb0ELb0ELi2EEENS1_25SingleTileBwdLPTSchedulerILb0ELi128ELb1EEEEEEEEEvNT_6ParamsE$_ZN4cute8gmem_ptrIPKfECI1NS_12iter_adaptorIS2_S3_EEES2_) ;  /* 0xffffc9e000007944 */ /* 0x000fea0003c3ffff */
[----:B-1----:R1:W5:Y:S01]  /*bec0*/  LDL.64 R6, [R1+0x168] ;  /* 0x0001680001067983 */ /* 0x0023620000100a00 */
[----:B------:R-:W-:-:S03]  /*bed0*/  MOV R10, 0xbef0 ;  /* 0x0000bef0000a7802 */ /* 0x000fc60000000f00 */
[----:B-1---5:R-:W-:Y:S05]  /*bee0*/  CALL.REL.NOINC `($_ZN7cutlass13device_kernelIN5flash19enable_sm80_to_sm89INS1_16FlashAttnBwdSm80INS1_25CollectiveMainloopBwdSm80ILi2ELi2EN4cute5tupleIJNS5_1CILi64EEENS7_ILi128EEES8_EEENS_10bfloat16_tEfNS_4arch4Sm80ELb1ELb0ELb1ELb0ELb1ELb0ELb0ELb0ELi2ELi2ELi4ELi2ELb1EEENS1_21CollectiveEpilogueBwdISA_SB_SD_Li256ELb0ELb0ELi2EEENS1_25SingleTileBwdLPTSchedulerILb0ELi128ELb1EEEEEEEEEvNT_6ParamsE$_ZN4cute3eso3ESOILb1ELb0EJNS_6LayoutINS_5tupleIJNS3_IJNS_1CILi4EEENS4_ILi1EEEEEES6_EEENS3_IJNS3_IJS6_NS4_ILi0EEEEEES9_EEEEENS_10ViewEngineINS_8gmem_ptrIPKfEEEEEEC2ERKSC_RKSI_) ;  /* 0xffffc31000007944 */ /* 0x022fea0003c3ffff */
[----:B------:R2:W5:Y:S04]  /*bef0*/  LDL.64 R18, [R14+0x40] ;  /* 0x000040000e127983 */ /* 0x0005680000100a00 */
[----:B------:R2:W5:Y:S01]  /*bf00*/  LDL.64 R10, [R1+0x168] ;  /* 0x00016800010a7983 */ /* 0x0005620000100a00 */
[----:B------:R-:W-:-:S02]  /*bf10*/  MOV R17, UR7 ;  /* 0x0000000700117c02 */ /* 0x000fc40008000f00 */
[----:B-1----:R-:W-:Y:S02]  /*bf20*/  MOV R8, 0xbf40 ;  /* 0x0000bf4000087802 */ /* 0x002fe40000000f00 */
[----:B--2--5:R-:W-:Y:S05]  /*bf30*/  CALL.REL.NOINC `($_ZN7cutlass13device_kernelIN5flash19enable_sm80_to_sm89INS1_16FlashAttnBwdSm80INS1_25CollectiveMainloopBwdSm80ILi2ELi2EN4cute5tupleIJNS5_1CILi64EEENS7_ILi128EEES8_EEENS_10bfloat16_tEfNS_4arch4Sm80ELb1ELb0ELb1ELb0ELb1ELb0ELb0ELb0ELi2ELi2ELi4ELi2ELb1EEENS1_21CollectiveEpilogueBwdISA_SB_SD_Li256ELb0ELb0ELi2EEENS1_25SingleTileBwdLPTSchedulerILb0ELi128ELb1EEEEEEEEEvNT_6ParamsE$_ZN4cute3eso3ESOILb1ELb0EJNS_10UnderscoreES2_iEEC2ERKS2_S5_RKi) ;  /* 0xffffbd3000007944 */ /* 0x024fea0003c3ffff */
[----:B------:R-:W2:Y:S01]  /*bf40*/  LDL R7, [R1+0x168] ;  /* 0x0001680001077983 */ /* 0x000ea20000100800 */
[----:B------:R-:W-:Y:S02]  /*bf50*/  MOV R8, 0xbf80 ;  /* 0x0000bf8000087802 */ /* 0x000fe40000000f00 */
[----:B--2---:R-:W-:Y:S02]  /*bf60*/  SHF.L.U32 R7, R7, 0x6, RZ ;  /* 0x0000000607077819 */ /* 0x004fe400000006ff */
[----:B-1----:R-:W-:Y:S05]  /*bf70*/  CALL.REL.NOINC `($_ZN7cutlass13device_kernelIN5flash19enable_sm80_to_sm89INS1_16FlashAttnBwdSm80INS1_25CollectiveMainloopBwdSm80ILi2ELi2EN4cute5tupleIJNS5_1CILi64EEENS7_ILi128EEES8_EEENS_10bfloat16_tEfNS_4arch4Sm80ELb1ELb0ELb1ELb0ELb1ELb0ELb0ELb0ELi2ELi2ELi4ELi2ELb1EEENS1_21CollectiveEpilogueBwdISA_SB_SD_Li256ELb0ELb0ELi2EEENS1_25SingleTileBwdLPTSchedulerILb0ELi128ELb1EEEEEEEEEvNT_6ParamsE$_ZN4cute3eso3ESOILb1ELb0EJNS_6LayoutINS_5tupleIJNS3_IJNS_1CILi4EEENS4_ILi1EEEEEES6_EEENS3_IJNS3_IJS6_NS4_ILi0EEEEEES9_EEEEEiEEC2ERKSC_RKi) ;  /* 0xffffc30000007944 */ /* 0x002fea0003c3ffff */
[----:B------:R-:W2:Y:S04]  /*bf80*/  LD.E.64 R18, [R18.64] ;  /* 0x0000000412127980 */ /* 0x000ea8000c101b00 */
[----:B------:R-:W2:Y:S01]  /*bf90*/  LDL R8, [R1+0x168] ;  /* 0x0001680001087983 */ /* 0x000ea20000100800 */
[----:B-1----:R-:W-:Y:S02]  /*bfa0*/  MOV R6, R4 ;  /* 0x0000000400067202 */ /* 0x002fe40000000f00 */
[----:B------:R-:W-:Y:S01]  /*bfb0*/  MOV R16, 0xbfe0 ;  /* 0x0000bfe000107802 */ /* 0x000fe20000000f00 */
[----:B--2---:R-:W-:-:S04]  /*bfc0*/  IMAD.WIDE R8, R8, 0x4, R18 ;  /* 0x0000000408087825 */ /* 0x004fc800078e0212 */
[----:B------:R-:W-:Y:S05]  /*bfd0*/  CALL.REL.NOINC `($_ZN7cutlass13device_kernelIN5flash19enable_sm80_to_sm89INS1_16FlashAttnBwdSm80INS1_25CollectiveMainloopBwdSm80ILi2ELi2EN4cute5tupleIJNS5_1CILi64EEENS7_ILi128EEES8_EEENS_10bfloat16_tEfNS_4arch4Sm80ELb1ELb0ELb1ELb0ELb1ELb0ELb0ELb0ELi2ELi2ELi4ELi2ELb1EEENS1_21CollectiveEpilogueBwdISA_SB_SD_Li256ELb0ELb0ELi2EEENS1_25SingleTileBwdLPTSchedulerILb0ELi128ELb1EEEEEEEEEvNT_6ParamsE$_ZN4cute8smem_ptrIPfECI1NS_12iter_adaptorIS1_S2_EEES1_) ;  /* 0xffffc99000007944 */ /* 0x000fea0003c3ffff */
[----:B-1----:R1:W5:Y:S01]  /*bfe0*/  LDL.64 R6, [R1+0x168] ;  /* 0x0001680001067983 */ /* 0x0023620000100a00 */
[----:B------:R-:W-:-:S03]  /*bff0*/  MOV R16, 0xc010 ;  /* 0x0000c01000107802 */ /* 0x000fc60000000f00 */
[----:B-1---5:R-:W-:Y:S05]  /*c000*/  CALL.REL.NOINC `($_ZN7cutlass13device_kernelIN5flash19enable_sm80_to_sm89INS1_16FlashAttnBwdSm80INS1_25CollectiveMainloopBwdSm80ILi2ELi2EN4cute5tupleIJNS5_1CILi64EEENS7_ILi128EEES8_EEENS_10bfloat16_tEfNS_4arch4Sm80ELb1ELb0ELb1ELb0ELb1ELb0ELb0ELb0ELi2ELi2ELi4ELi2ELb1EEENS1_21CollectiveEpilogueBwdISA_SB_SD_Li256ELb0ELb0ELi2EEENS1_25SingleTileBwdLPTSchedulerILb0ELi128ELb1EEEEEEEEEvNT_6ParamsE$_ZN4cute3eso3ESOILb1ELb0EJNS_6LayoutINS_5tupleIJNS3_IJNS_1CILi4EEENS4_ILi1EEEEEES6_EEENS3_IJNS3_IJS6_NS4_ILi0EEEEEES9_EEEEENS_10ViewEngineINS_8smem_ptrIPfEEEEEEC2ERKSC_RKSH_) ;  /* 0xffffc23000007944 */ /* 0x022fea0003c3ffff */
[----:B------:R2:W5:Y:S04]  /*c010*/  LDL.64 R18, [R14+0x48] ;  /* 0x000048000e127983 */ /* 0x0005680000100a00 */
[----:B-1----:R2:W5:Y:S01]  /*c020*/  LDL.64 R8, [R1+0x168] ;  /* 0x0001680001087983 */ /* 0x0025620000100a00 */
[----:B------:R-:W-:-:S02]  /*c030*/  MOV R7, RZ ;  /* 0x000000ff00077202 */ /* 0x000fc40000000f00 */
[----:B------:R-:W-:Y:S02]  /*c040*/  MOV R16, 0xc060 ;  /* 0x0000c06000107802 */ /* 0x000fe40000000f00 */
[----:B--2--5:R-:W-:Y:S05]  /*c050*/  CALL.REL.NOINC `($_ZN7cutlass13device_kernelIN5flash19enable_sm80_to_sm89INS1_16FlashAttnBwdSm80INS1_25CollectiveMainloopBwdSm80ILi2ELi2EN4cute5tupleIJNS5_1CILi64EEENS7_ILi128EEES8_EEENS_10bfloat16_tEfNS_4arch4Sm80ELb1ELb0ELb1ELb0ELb1ELb0ELb0ELb0ELi2ELi2ELi4ELi2ELb1EEENS1_21CollectiveEpilogueBwdISA_SB_SD_Li256ELb0ELb0ELi2EEENS1_25SingleTileBwdLPTSchedulerILb0ELi128ELb1EEEEEEEEEvNT_6ParamsE$_ZN4cute3eso3ESOILb1ELb0EJNS_1CILi0EEEiEEC2ERKS3_RKi) ;  /* 0xffffbe5000007944 */ /* 0x024fea0003c3ffff */
[----:B-1----:R1:W5:Y:S01]  /*c060*/  LD.E R7, [R18.64] ;  /* 0x0000000412077980 */ /* 0x002362000c101900 */
[----:B------:R-:W-:-:S03]  /*c070*/  MOV R20, 0xc090 ;  /* 0x0000c09000147802 */ /* 0x000fc60000000f00 */
[----:B-1---5:R-:W-:Y:S05]  /*c080*/  CALL.REL.NOINC `($_ZN7cutlass13device_kernelIN5flash19enable_sm80_to_sm89INS1_16FlashAttnBwdSm80INS1_25CollectiveMainloopBwdSm80ILi2ELi2EN4cute5tupleIJNS5_1CILi64EEENS7_ILi128EEES8_EEENS_10bfloat16_tEfNS_4arch4Sm80ELb1ELb0ELb1ELb0ELb1ELb0ELb0ELb0ELi2ELi2ELi4ELi2ELb1EEENS1_21CollectiveEpilogueBwdISA_SB_SD_Li256ELb0ELb0ELi2EEENS1_25SingleTileBwdLPTSchedulerILb0ELi128ELb1EEEEEEEEEvNT_6ParamsE$_ZZN4cuteplIJiEJNS_1CILi0EEEEEEDaRKNS_15ArithmeticTupleIJDpT_EEERKNS3_IJDpT0_EEEENKUlDpRKT_E_clIJiEEEDaSH_) ;  /* 0xffffebb000007944 */ /* 0x022fea0003c3ffff */
[----:B-----5:R-:W-:Y:S01]  /*c090*/  ISETP.GT.AND P0, PT, R6, 0x3f, PT ;  /* 0x0000003f0600780c */ /* 0x020fe20003f04270 */
[----:B------:R-:W-:Y:S01]  /*c0a0*/  IMAD.MOV.U32 R6, RZ, RZ, R12 ;  /* 0x000000ffff067224 */ /* 0x000fe200078e000c */
[----:B------:R-:W-:-:S11]  /*c0b0*/  MOV R7, 0x0 ;  /* 0x0000000000077802 */ /* 0x000fd60000000f00 */
[----:B------:R-:W-:Y:S05]  /*c0c0*/  @P0 RET.REL.NODEC R6 `(_ZN7cutlass13device_kernelIN5flash19enable_sm80_to_sm89INS1_16FlashAttnBwdSm80INS1_25CollectiveMainloopBwdSm80ILi2ELi2EN4cute5tupleIJNS5_1CILi64EEENS7_ILi128EEES8_EEENS_10bfloat16_tEfNS_4arch4Sm80ELb1ELb0ELb1ELb0ELb1ELb0ELb0ELb0ELi2ELi2ELi4ELi2ELb1EEENS1_21CollectiveEpilogueBwdISA_SB_SD_Li256ELb0ELb0ELi2EEENS1_25SingleTileBwdLPTSchedulerILb0ELi128ELb1EEEEEEEEEvNT_6ParamsE) ;  /* 0xffff3f3006000950 */ /* 0x000fea0003c3ffff */
[----:B------:R-:W5:Y:S01]  /*c0d0*/  LDL.64 R14, [R14+0x50] ;  /* 0x000050000e0e7983 */ /* 0x000f620000100a00 */
[----:B------:R-:W-:Y:S02]  /*c0e0*/  MOV R7, RZ ;  /* 0x000000ff00077202 */ /* 0x000fe40000000f00 */
[----:B------:R-:W-:Y:S02]  /*c0f0*/  MOV R16, 0xc110 ;  /* 0x0000c11000107802 */ /* 0x000fe40000000f00 */
[----:B-1---5:R-:W-:Y:S05]  /*c100*/  CALL.REL.NOINC `($_ZN7cutlass13device_kernelIN5flash19enable_sm80_to_sm89INS1_16FlashAttnBwdSm80INS1_25CollectiveMainloopBwdSm80ILi2ELi2EN4cute5tupleIJNS5_1CILi64EEENS7_ILi128EEES8_EEENS_10bfloat16_tEfNS_4arch4Sm80ELb1ELb0ELb1ELb0ELb1ELb0ELb0ELb0ELi2ELi2ELi4ELi2ELb1EEENS1_21CollectiveEpilogueBwdISA_SB_SD_Li256ELb0ELb0ELi2EEENS1_25SingleTileBwdLPTSchedulerILb0ELi128ELb1EEEEEEEEEvNT_6ParamsE$_ZN4cute3eso3ESOILb1ELb0EJNS_10UnderscoreEiEEC2ERKS2_RKi) ;  /* 0xffffbba000007944 */ /* 0x022fea0003c3ffff */
[----:B-1----:R-:W-:Y:S02]  /*c110*/  MOV R6, R13 ;  /* 0x0000000d00067202 */ /* 0x002fe40000000f00 */
[----:B------:R-:W-:Y:S02]  /*c120*/  MOV R16, 0xc140 ;  /* 0x0000c14000107802 */ /* 0x000fe40000000f00 */
[----:B------:R-:W-:Y:S05]  /*c130*/  CALL.REL.NOINC `($_ZN7cutlass13device_kernelIN5flash19enable_sm80_to_sm89INS1_16FlashAttnBwdSm80INS1_25CollectiveMainloopBwdSm80ILi2ELi2EN4cute5tupleIJNS5_1CILi64EEENS7_ILi128EEES8_EEENS_10bfloat16_tEfNS_4arch4Sm80ELb1ELb0ELb1ELb0ELb1ELb0ELb0ELb0ELi2ELi2ELi4ELi2ELb1EEENS1_21CollectiveEpilogueBwdISA_SB_SD_Li256ELb0ELb0ELi2EEENS1_25SingleTileBwdLPTSchedulerILb0ELi128ELb1EEEEEEEEEvNT_6ParamsE$_ZN4cute8gmem_ptrIPKfECI1NS_12iter_adaptorIS2_S3_EEES2_) ;  /* 0xffffc76000007944 */ /* 0x000fea0003c3ffff */
[----:B-1----:R1:W5:Y:S01]  /*c140*/  LDL.64 R6, [R1+0x160] ;  /* 0x0001600001067983 */ /* 0x0023620000100a00 */
[----:B------:R-:W-:-:S03]  /*c150*/  MOV R16, 0xc170 ;  /* 0x0000c17000107802 */ /* 0x000fc60000000f00 */
[----:B-1---5:R-:W-:Y:S05]  /*c160*/  CALL.REL.NOINC `($_ZN7cutlass13device_kernelIN5flash19enable_sm80_to_sm89INS1_16FlashAttnBwdSm80INS1_25CollectiveMainloopBwdSm80ILi2ELi2EN4cute5tupleIJNS5_1CILi64EEENS7_ILi128EEES8_EEENS_10bfloat16_tEfNS_4arch4Sm80ELb1ELb0ELb1ELb0ELb1ELb0ELb0ELb0ELi2ELi2ELi4ELi2ELb1EEENS1_21CollectiveEpilogueBwdISA_SB_SD_Li256ELb0ELb0ELi2EEENS1_25SingleTileBwdLPTSchedulerILb0ELi128ELb1EEEEEEEEEvNT_6ParamsE$_ZN4cute3eso3ESOILb1ELb0EJNS_6LayoutINS_5tupleIJNS3_IJNS_1CILi4EEENS4_ILi1EEEEEEEEENS3_IJNS3_IJS6_NS4_ILi0EEEEEEEEEEENS_10ViewEngineINS_8gmem_ptrIPKfEEEEEEC2ERKSC_RKSI_) ;  /* 0xffffc01000007944 */ /* 0x022fea0003c3ffff */
[----:B-1----:R1:W5:Y:S01]  /*c170*/  LDL.64 R10, [R1+0x160] ;  /* 0x00016000010a7983 */ /* 0x0023620000100a00 */
[----:B------:R-:W-:Y:S02]  /*c180*/  MOV R7, RZ ;  /* 0x000000ff00077202 */ /* 0x000fe40000000f00 */
[----:B------:R-:W-:Y:S02]  /*c190*/  MOV R16, 0xc1b0 ;  /* 0x0000c1b000107802 */ /* 0x000fe40000000f00 */
[----:B-1---5:R-:W-:Y:S05]  /*c1a0*/  CALL.REL.NOINC `($_ZN7cutlass13device_kernelIN5flash19enable_sm80_to_sm89INS1_16FlashAttnBwdSm80INS1_25CollectiveMainloopBwdSm80ILi2ELi2EN4cute5tupleIJNS5_1CILi64EEENS7_ILi128EEES8_EEENS_10bfloat16_tEfNS_4arch4Sm80ELb1ELb0ELb1ELb0ELb1ELb0ELb0ELb0ELi2ELi2ELi4ELi2ELb1EEENS1_21CollectiveEpilogueBwdISA_SB_SD_Li256ELb0ELb0ELi2EEENS1_25SingleTileBwdLPTSchedulerILb0ELi128ELb1EEEEEEEEEvNT_6ParamsE$_ZN4cute3eso3ESOILb1ELb0EJNS_10UnderscoreEiEEC2ERKS2_RKi) ;  /* 0xffffbb0000007944 */ /* 0x022fea0003c3ffff */
[----:B-1----:R-:W-:Y:S02]  /*c1b0*/  MOV R6, R13 ;  /* 0x0000000d00067202 */ /* 0x002fe40000000f00 */
[----:B------:R-:W-:-:S02]  /*c1c0*/  MOV R16, 0xc1e0 ;  /* 0x0000c1e000107802 */ /* 0x000fc40000000f00 */
[----:B------:R-:W-:Y:S05]  /*c1d0*/  CALL.REL.NOINC `($_ZN7cutlass13device_kernelIN5flash19enable_sm80_to_sm89INS1_16FlashAttnBwdSm80INS1_25CollectiveMainloopBwdSm80ILi2ELi2EN4cute5tupleIJNS5_1CILi64EEENS7_ILi128EEES8_EEENS_10bfloat16_tEfNS_4arch4Sm80ELb1ELb0ELb1ELb0ELb1ELb0ELb0ELb0ELi2ELi2ELi4ELi2ELb1EEENS1_21CollectiveEpilogueBwdISA_SB_SD_Li256ELb0ELb0ELi2EEENS1_25SingleTileBwdLPTSchedulerILb0ELi128ELb1EEEEEEEEEvNT_6ParamsE$_ZN4cute8smem_ptrIPfECI1NS_12iter_adaptorIS1_S2_EEES1_) ;  /* 0xffffc79000007944 */ /* 0x000fea0003c3ffff */
[----:B-1----:R1:W5:Y:S01]  /*c1e0*/  LDL.64 R6, [R1+0x160] ;  /* 0x0001600001067983 */ /* 0x0023620000100a00 */
[----:B------:R-:W-:-:S03]  /*c1f0*/  MOV R16, 0xc210 ;  /* 0x0000c21000107802 */ /* 0x000fc60000000f00 */
[----:B-1---5:R-:W-:Y:S05]  /*c200*/  CALL.REL.NOINC `($_ZN7cutlass13device_kernelIN5flash19enable_sm80_to_sm89INS1_16FlashAttnBwdSm80INS1_25CollectiveMainloopBwdSm80ILi2ELi2EN4cute5tupleIJNS5_1CILi64EEENS7_ILi128EEES8_EEENS_10bfloat16_tEfNS_4arch4Sm80ELb1ELb0ELb1ELb0ELb1ELb0ELb0ELb0ELi2ELi2ELi4ELi2ELb1EEENS1_21CollectiveEpilogueBwdISA_SB_SD_Li256ELb0ELb0ELi2EEENS1_25SingleTileBwdLPTSchedulerILb0ELi128ELb1EEEEEEEEEvNT_6ParamsE$_ZN4cute3eso3ESOILb1ELb0EJNS_6LayoutINS_5tupleIJNS3_IJNS_1CILi4EEENS4_ILi1EEEEEEEEENS3_IJNS3_IJS6_NS4_ILi0EEEEEEEEEEENS_10ViewEngineINS_8smem_ptrIPfEEEEEEC2ERKSC_RKSH_) ;  /* 0xffffbfb000007944 */ /* 0x022fea0003c3ffff */
[----:B-1----:R1:W5:Y:S01]  /*c210*/  LDL.64 R8, [R1+0x160] ;  /* 0x0001600001087983 */ /* 0x0023620000100a00 */
[----:B------:R-:W-:-:S02]  /*c220*/  MOV R6, R4 ;  /* 0x0000000400067202 */ /* 0x000fc40000000f00 */
[----:B------:R-:W-:Y:S02]  /*c230*/  MOV R16, 0xc250 ;  /* 0x0000c25000107802 */ /* 0x000fe40000000f00 */
[----:B-1---5:R-:W-:Y:S05]  /*c240*/  CALL.REL.NOINC `($_ZN7cutlass13device_kernelIN5flash19enable_sm80_to_sm89INS1_16FlashAttnBwdSm80INS1_25CollectiveMainloopBwdSm80ILi2ELi2EN4cute5tupleIJNS5_1CILi64EEENS7_ILi128EEES8_EEENS_10bfloat16_tEfNS_4arch4Sm80ELb1ELb0ELb1ELb0ELb1ELb0ELb0ELb0ELi2ELi2ELi4ELi2ELb1EEENS1_21CollectiveEpilogueBwdISA_SB_SD_Li256ELb0ELb0ELi2EEENS1_25SingleTileBwdLPTSchedulerILb0ELi128ELb1EEEEEEEEEvNT_6ParamsE$_ZN4cute8gmem_ptrIPKfECI1NS_12iter_adaptorIS2_S3_EEES2_) ;  /* 0xffffc65000007944 */ /* 0x022fea0003c3ffff */
[----:B-1----:R1:W5:Y:S01]  /*c250*/  LDL.64 R6, [R1+0x168] ;  /* 0x0001680001067983 */ /* 0x0023620000100a00 */
[----:B------:R-:W-:-:S03]  /*c260*/  MOV R16, 0xc280 ;  /* 0x0000c28000107802 */ /* 0x000fc60000000f00 */
[----:B-1---5:R-:W-:Y:S05]  /*c270*/  CALL.REL.NOINC `($_ZN7cutlass13device_kernelIN5flash19enable_sm80_to_sm89INS1_16FlashAttnBwdSm80INS1_25CollectiveMainloopBwdSm80ILi2ELi2EN4cute5tupleIJNS5_1CILi64EEENS7_ILi128EEES8_EEENS_10bfloat16_tEfNS_4arch4Sm80ELb1ELb0ELb1ELb0ELb1ELb0ELb0ELb0ELi2ELi2ELi4ELi2ELb1EEENS1_21CollectiveEpilogueBwdISA_SB_SD_Li256ELb0ELb0ELi2EEENS1_25SingleTileBwdLPTSchedulerILb0ELi128ELb1EEEEEEEEEvNT_6ParamsE$_ZN4cute8gmem_ptrIPKN7cutlass9uint128_tEECI1NS_12iter_adaptorIS4_S5_EEES4_) ;  /* 0xffffc5d000007944 */ /* 0x022fea0003c3ffff */
[----:B------:R1:W5:Y:S01]  /*c280*/  LDL.64 R6, [R1+0x168] ;  /* 0x0001680001067983 */ /* 0x0003620000100a00 */
[----:B------:R-:W-:-:S03]  /*c290*/  MOV R16, 0xc2b0 ;  /* 0x0000c2b000107802 */ /* 0x000fc60000000f00 */
[----:B-1---5:R-:W-:Y:S05]  /*c2a0*/  CALL.REL.NOINC `($_ZN7cutlass13device_kernelIN5flash19enable_sm80_to_sm89INS1_16FlashAttnBwdSm80INS1_25CollectiveMainloopBwdSm80ILi2ELi2EN4cute5tupleIJNS5_1CILi64EEENS7_ILi128EEES8_EEENS_10bfloat16_tEfNS_4arch4Sm80ELb1ELb0ELb1ELb0ELb1ELb0ELb0ELb0ELi2ELi2ELi4ELi2ELb1EEENS1_21CollectiveEpilogueBwdISA_SB_SD_Li256ELb0ELb0ELi2EEENS1_25SingleTileBwdLPTSchedulerILb0ELi128ELb1EEEEEEEEEvNT_6ParamsE$_ZN4cute3eso3ESOILb1ELb0EJNS_6LayoutINS_5tupleIJNS3_IJNS_1CILi1EEES5_EEEEEENS3_IJNS3_IJS5_NS4_ILi0EEEEEEEEEEENS_10ViewEngineINS_8gmem_ptrIPKN7cutlass9uint128_tEEEEEEEC2ERKSB_RKSJ_) ;  /* 0xffffbe4000007944 */ /* 0x022fea0003c3ffff */
[----:B------:R2:W5:Y:S01]  /*c2b0*/  LDL.64 R20, [R1+0x168] ;  /* 0x0001680001147983 */ /* 0x0005620000100a00 */
[----:B-1----:R-:W-:Y:S02]  /*c2c0*/  MOV R6, R4 ;  /* 0x0000000400067202 */ /* 0x002fe40000000f00 */
[----:B------:R-:W-:Y:S02]  /*c2d0*/  MOV R16, 0xc2f0 ;  /* 0x0000c2f000107802 */ /* 0x000fe40000000f00 */
[----:B--2--5:R-:W-:Y:S05]  /*c2e0*/  CALL.REL.NOINC `($_ZN7cutlass13device_kernelIN5flash19enable_sm80_to_sm89INS1_16FlashAttnBwdSm80INS1_25CollectiveMainloopBwdSm80ILi2ELi2EN4cute5tupleIJNS5_1CILi64EEENS7_ILi128EEES8_EEENS_10bfloat16_tEfNS_4arch4Sm80ELb1ELb0ELb1ELb0ELb1ELb0ELb0ELb0ELi2ELi2ELi4ELi2ELb1EEENS1_21CollectiveEpilogueBwdISA_SB_SD_Li256ELb0ELb0ELi2EEENS1_25SingleTileBwdLPTSchedulerILb0ELi128ELb1EEEEEEEEEvNT_6ParamsE$_ZN4cute8smem_ptrIPfECI1NS_12iter_adaptorIS1_S2_EEES1_) ;  /* 0xffffc68000007944 */ /* 0x024fea0003c3ffff */
[----:B-1----:R1:W5:Y:S01]  /*c2f0*/  LDL.64 R6, [R1+0x168] ;  /* 0x0001680001067983 */ /* 0x0023620000100a00 */
        /* <DEDUP_REMOVED lines=8> */
[----:B------:R-:W2:Y:S01]  /*c380*/  LD.E.U8 R14, [R14.64] ;  /* 0x000000040e0e7980 */ /* 0x000ea2000c101100 */
[----:B------:R-:W-:Y:S02]  /*c390*/  MOV R13, 0x0 ;  /* 0x00000000000d7802 */ /* 0x000fe40000000f00 */
[----:B--2---:R-:W-:-:S13]  /*c3a0*/  ISETP.NE.AND P0, PT, R14, RZ, PT ;  /* 0x000000ff0e00720c */ /* 0x004fda0003f05270 */
[----:B------:R-:W-:Y:S01]  /*c3b0*/  @!PT LDS RZ, [RZ] ;  /* 0x00000000fffff984 */ /* 0x000fe20000000800 */
[----:B------:R-:W-:Y:S01]  /*c3c0*/  @!PT LDS RZ, [RZ] ;  /* 0x00000000fffff984 */ /* 0x000fe20000000800 */
[----:B------:R-:W-:Y:S01]  /*c3d0*/  @!PT LDS RZ, [RZ] ;  /* 0x00000000fffff984 */ /* 0x000fe20000000800 */
[----:B------:R1:W-:Y:S01]  /*c3e0*/  LDGSTS.E.BYPASS.LTC128B.128 [R6], [R20.64], P0 ;  /* 0x0000000014067fae */ /* 0x0003e20008101d44 */
[----:B------:R-:W-:Y:S05]  /*c3f0*/  RET.REL.NODEC R12 `(_ZN7cutlass13device_kernelIN5flash19enable_sm80_to_sm89INS1_16FlashAttnBwdSm80INS1_25CollectiveMainloopBwdSm80ILi2ELi2EN4cute5tupleIJNS5_1CILi64EEENS7_ILi128EEES8_EEENS_10bfloat16_tEfNS_4arch4Sm80ELb1ELb0ELb1ELb0ELb1ELb0ELb0ELb0ELi2ELi2ELi4ELi2ELb1EEENS1_21CollectiveEpilogueBwdISA_SB_SD_Li256ELb0ELb0ELi2EEENS1_25SingleTileBwdLPTSchedulerILb0ELi128ELb1EEEEEEEEEvNT_6ParamsE) ;  /* 0xffff3c000c007950 */ /* 0x000fea0003c3ffff */
        .type           $_ZN7cutlass13device_kernelIN5flash19enable_sm80_to_sm89INS1_16FlashAttnBwdSm80INS1_25CollectiveMainloopBwdSm80ILi2ELi2EN4cute5tupleIJNS5_1CILi64EEENS7_ILi128EEES8_EEENS_10bfloat16_tEfNS_4arch4Sm80ELb1ELb0ELb1ELb0ELb1ELb0ELb0ELb0ELi2ELi2ELi4ELi2ELb1EEENS1_21CollectiveEpilogueBwdISA_SB_SD_Li256ELb0ELb0ELi2EEENS1_25SingleTileBwdLPTSchedulerILb0ELi128ELb1EEEEEEEEEvNT_6ParamsE$_ZZN5flash25CollectiveMainloopBwdSm80ILi2ELi2EN4cute5tupleIJNS1_1CILi64EEENS3_ILi128EEES4_EEEN7cutlass10bfloat16_tEfNS7_4arch4Sm80ELb1ELb0ELb1ELb0ELb1ELb0ELb0ELb0ELi2ELi2ELi4ELi2ELb1EE3mmaINS_16FlashAttnBwdSm80ISB_NS_21CollectiveEpilogueBwdIS6_S8_SA_Li256ELb0ELb0ELi2EEENS_25SingleTileBwdLPTSchedulerILb0ELi128ELb1EEEE13SharedStorageENS1_6TensorINS1_11ArrayEngineIfLm32EEENS1_6LayoutINS2_IJNS2_IJNS3_ILi2EEESO_EEESO_NS3_ILi4EEEEEENS2_IJNS2_IJNS3_ILi1EEESO_EEESQ_NS3_ILi8EEEEEEEEEEEEbRKNSB_6ParamsERT0_S12_iNS2_IJiiiEEERT_ENKUliiE_clEii,@function
        .size           $_ZN7cutlass13device_kernelIN5flash19enable_sm80_to_sm89INS1_16FlashAttnBwdSm80INS1_25CollectiveMainloopBwdSm80ILi2ELi2EN4cute5tupleIJNS5_1CILi64EEENS7_ILi128EEES8_EEENS_10bfloat16_tEfNS_4arch4Sm80ELb1ELb0ELb1ELb0ELb1ELb0ELb0ELb0ELi2ELi2ELi4ELi2ELb1EEENS1_21CollectiveEpilogueBwdISA_SB_SD_Li256ELb0ELb0ELi2EEENS1_25SingleTileBwdLPTSchedulerILb0ELi128ELb1EEEEEEEEEvNT_6ParamsE$_ZZN5flash25CollectiveMainloopBwdSm80ILi2ELi2EN4cute5tupleIJNS1_1CILi64EEENS3_ILi128EEES4_EEEN7cutlass10bfloat16_tEfNS7_4arch4Sm80ELb1ELb0ELb1ELb0ELb1ELb0ELb0ELb0ELi2ELi2ELi4ELi2ELb1EE3mmaINS_16FlashAttnBwdSm80ISB_NS_21CollectiveEpilogueBwdIS6_S8_SA_Li256ELb0ELb0ELi2EEENS_25SingleTileBwdLPTSchedulerILb0ELi128ELb1EEEE13SharedStorageENS1_6TensorINS1_11ArrayEngineIfLm32EEENS1_6LayoutINS2_IJNS2_IJNS3_ILi2EEESO_EEESO_NS3_ILi4EEEEEENS2_IJNS2_IJNS3_ILi1EEESO_EEESQ_NS3_ILi8EEEEEEEEEEEEbRKNSB_6ParamsERT0_S12_iNS2_IJiiiEEERT_ENKUliiE_clEii,(.L_x_4641 - $_ZN7cutlass13device_kernelIN5flash19enable_sm80_to_sm89INS1_16FlashAttnBwdSm80INS1_25CollectiveMainloopBwdSm80ILi2ELi2EN4cute5tupleIJNS5_1CILi64EEENS7_ILi128EEES8_EEENS_10bfloat16_tEfNS_4arch4Sm80ELb1ELb0ELb1ELb0ELb1ELb0ELb0ELb0ELi2ELi2ELi4ELi2ELb1EEENS1_21CollectiveEpilogueBwdISA_SB_SD_Li256ELb0ELb0ELi2EEENS1_25SingleTileBwdLPTSchedulerILb0ELi128ELb1EEEEEEEEEvNT_6ParamsE$_ZZN5flash25CollectiveMainloopBwdSm80ILi2ELi2EN4cute5tupleIJNS1_1CILi64EEENS3_ILi128EEES4_EEEN7cutlass10bfloat16_tEfNS7_4arch4Sm80ELb1ELb0ELb1ELb0ELb1ELb0ELb0ELb0ELi2ELi2ELi4ELi2ELb1EE3mmaINS_16FlashAttnBwdSm80ISB_NS_21CollectiveEpilogueBwdIS6_S8_SA_Li256ELb0ELb0ELi2EEENS_25SingleTileBwdLPTSchedulerILb0ELi128ELb1EEEE13SharedStorageENS1_6TensorINS1_11ArrayEngineIfLm32EEENS1_6LayoutINS2_IJNS2_IJNS3_ILi2EEESO_EEESO_NS3_ILi4EEEEEENS2_IJNS2_IJNS3_ILi1EEESO_EEESQ_NS3_ILi8EEEEEEEEEEEEbRKNSB_6ParamsERT0_S12_iNS2_IJiiiEEERT_ENKUliiE_clEii)
$_ZN7cutlass13device_kernelIN5flash19enable_sm80_to_sm89INS1_16FlashAttnBwdSm80INS1_25CollectiveMainloopBwdSm80ILi2ELi2EN4cute5tupleIJNS5_1CILi64EEENS7_ILi128EEES8_EEENS_10bfloat16_tEfNS_4arch4Sm80ELb1ELb0ELb1ELb0ELb1ELb0ELb0ELb0ELi2ELi2ELi4ELi2ELb1EEENS1_21CollectiveEpilogueBwdISA_SB_SD_Li256ELb0ELb0ELi2EEENS1_25SingleTileBwdLPTSchedulerILb0ELi128ELb1EEEEEEEEEvNT_6ParamsE$_ZZN5flash25CollectiveMainloopBwdSm80ILi2ELi2EN4cute5tupleIJNS1_1CILi64EEENS3_ILi128EEES4_EEEN7cutlass10bfloat16_tEfNS7_4arch4Sm80ELb1ELb0ELb1ELb0ELb1ELb0ELb0ELb0ELi2ELi2ELi4ELi2ELb1EE3mmaINS_16FlashAttnBwdSm80ISB_NS_21CollectiveEpilogueBwdIS6_S8_SA_Li256ELb0ELb0ELi2EEENS_25SingleTileBwdLPTSchedulerILb0ELi128ELb1EEEE13SharedStorageENS1_6TensorINS1_11ArrayEngineIfLm32EEENS1_6LayoutINS2_IJNS2_IJNS3_ILi2EEESO_EEESO_NS3_ILi4EEEEEENS2_IJNS2_IJNS3_ILi1EEESO_EEESQ_NS3_ILi8EEEEEEEEEEEEbRKNSB_6ParamsERT0_S12_iNS2_IJiiiEEERT_ENKUliiE_clEii:
        /* <DEDUP_REMOVED lines=355> */
.L_x_701:
        /* <DEDUP_REMOVED lines=13> */
.L_x_4641:


//--------------------- .text._ZN7cutlass13device_kernelIN5flash19enable_sm80_to_sm89INS1_16FlashAttnBwdSm80INS1_25CollectiveMainloopBwdSm80ILi2ELi2EN4cute5tupleIJNS5_1CILi64EEENS7_ILi128EEES8_EEENS_10bfloat16_tEfNS_4arch4Sm80ELb1ELb0ELb1ELb0ELb0ELb0ELb0ELb0ELi2ELi2ELi4ELi2ELb1EEENS1_24CollectiveEpilogueBwdGQAISA_fSD_Li256ELb0ELb0EEENS1_25SingleTileBwdLPTSchedulerILb0ELi128ELb0EEEEEEEEEvNT_6ParamsE --------------------------
	.section	.text._ZN7cutlass13device_kernelIN5flash19enable_sm80_to_sm89INS1_16FlashAttnBwdSm80INS1_25CollectiveMainloopBwdSm80ILi2ELi2EN4cute5tupleIJNS5_1CILi64EEENS7_ILi128EEES8_EEENS_10bfloat16_tEfNS_4arch4Sm80ELb1ELb0ELb1ELb0ELb0ELb0ELb0ELb0ELi2ELi2ELi4ELi2ELb1EEENS1_24CollectiveEpilogueBwdGQAISA_fSD_Li256ELb0ELb0EEENS1_25SingleTileBwdLPTSchedulerILb0ELi128ELb0EEEEEEEEEvNT_6ParamsE,"ax",@progbits
	.sectioninfo	@"SHI_REGISTERS=252"
	.align	128
.text._ZN7cutlass13device_kernelIN5flash19enable_sm80_to_sm89INS1_16FlashAttnBwdSm80INS1_25CollectiveMainloopBwdSm80ILi2ELi2EN4cute5tupleIJNS5_1CILi64EEENS7_ILi128EEES8_EEENS_10bfloat16_tEfNS_4arch4Sm80ELb1ELb0ELb1ELb0ELb0ELb0ELb0ELb0ELi2ELi2ELi4ELi2ELb1EEENS1_24CollectiveEpilogueBwdGQAISA_fSD_Li256ELb0ELb0EEENS1_25SingleTileBwdLPTSchedulerILb0ELi128ELb0EEEEEEEEEvNT_6ParamsE:
        .type           _ZN7cutlass13device_kernelIN5flash19enable_sm80_to_sm89INS1_16FlashAttnBwdSm80INS1_25CollectiveMainloopBwdSm80ILi2ELi2EN4cute5tupleIJNS5_1CILi64EEENS7_ILi128EEES8_EEENS_10bfloat16_tEfNS_4arch4Sm80ELb1ELb0ELb1ELb0ELb0ELb0ELb0ELb0ELi2ELi2ELi4ELi2ELb1EEENS1_24CollectiveEpilogueBwdGQAISA_fSD_Li256ELb0ELb0EEENS1_25SingleTileBwdLPTSchedulerILb0ELi128ELb0EEEEEEEEEvNT_6ParamsE,@function
        .size           _ZN7cutlass13device_kernelIN5flash19enable_sm80_to_sm89INS1_16FlashAttnBwdSm80INS1_25CollectiveMainloopBwdSm80ILi2ELi2EN4cute5tupleIJNS5_1CILi64EEENS7_ILi128EEES8_EEENS_10bfloat16_tEfNS_4arch4Sm80ELb1ELb0ELb1ELb0ELb0ELb0ELb0ELb0ELi2ELi2ELi4ELi2ELb1EEENS1_24CollectiveEpilogueBwdGQAISA_fSD_Li256ELb0ELb0EEENS1_25SingleTileBwdLPTSchedulerILb0ELi128ELb0EEEEEEEEEvNT_6ParamsE,(.L_x_4732 - _ZN7cutlass13device_kernelIN5flash19enable_sm80_to_sm89INS1_16FlashAttnBwdSm80INS1_25CollectiveMainloopBwdSm80ILi2ELi2EN4cute5tupleIJNS5_1CILi64EEENS7_ILi128EEES8_EEENS_10bfloat16_tEfNS_4arch4Sm80ELb1ELb0ELb1ELb0ELb0ELb0ELb0ELb0ELi2ELi2ELi4ELi2ELb1EEENS1_24CollectiveEpilogueBwdGQAISA_fSD_Li256ELb0ELb0EEENS1_25SingleTileBwdLPTSchedulerILb0ELi128ELb0EEEEEEEEEvNT_6ParamsE)
        .other          _ZN7cutlass13device_kernelIN5flash19enable_sm80_to_sm89INS1_16FlashAttnBwdSm80INS1_25CollectiveMainloopBwdSm80ILi2ELi2EN4cute5tupleIJNS5_1CILi64EEENS7_ILi128EEES8_EEENS_10bfloat16_tEfNS_4arch4Sm80ELb1ELb0ELb1ELb0ELb0ELb0ELb0ELb0ELi2ELi2ELi4ELi2ELb1EEENS1_24CollectiveEpilogueBwdGQAISA_fSD_Li256ELb0ELb0EEENS1_25SingleTileBwdLPTSchedulerILb0ELi128ELb0EEEEEEEEEvNT_6ParamsE,@"STO_CUDA_ENTRY STV_DEFAULT"
_ZN7cutlass13device_kernelIN5flash19enable_sm80_to_sm89INS1_16FlashAttnBwdSm80INS1_25CollectiveMainloopBwdSm80ILi2ELi2EN4cute5tupleIJNS5_1CILi64EEENS7_ILi128EEES8_EEENS_10bfloat16_tEfNS_4arch4Sm80ELb1ELb0ELb1ELb0ELb0ELb0ELb0ELb0ELi2ELi2ELi4ELi2ELb1EEENS1_24CollectiveEpilogueBwdGQAISA_fSD_Li256ELb0ELb0EEENS1_25SingleTileBwdLPTSchedulerILb0ELi128ELb0EEEEEEEEEvNT_6ParamsE:
        /* <DEDUP_REMOVED lines=26> */
.L_x_703:
[----:B------:R-:W-:Y:S02]  /*01a0*/  MOV R2, c[0x0][0x3b4] ;  /* 0x0000ed0000027a02 */ /* 0x000fe40000000f00 */
[----:B------:R-:W-:Y:S02]  /*01b0*/  MOV R199, R0 ;  /* 0x0000000000c77202 */ /* 0x000fe40000000f00 */
[----:B------:R-:W-:-:S13]  /*01c0*/  ISETP.NE.AND P0, PT, R2, 0x1, PT ;  /* 0x000000010200780c */ /* 0x000fda0003f05270 */
[----:B------:R-:W-:-:S05]  /*01d0*/  @P0 IMAD.HI.U32 R2, R0, c[0x0][0x3b8], RZ ;  /* 0x0000ee0000020a27 */ /* 0x000fca00078e00ff */
[----:B------:R-:W-:-:S05]  /*01e0*/  @P0 SHF.R.U32.HI R199, RZ, c[0x0][0x3bc], R2 ;  /* 0x0000ef00ffc70a19 */ /* 0x000fca0000011602 */
[----:B------:R-:W-:-:S03]  /*01f0*/  IMAD R3, R199, c[0x0][0x3b4], RZ ;  /* 0x0000ed00c7037a24 */ /* 0x000fc600078e02ff */
.L_x_704:
        /* <DEDUP_REMOVED lines=10> */
.L_x_702:
        /* <DEDUP_REMOVED lines=16> */
.L_x_706:
[----:B------:R-:W-:Y:S02]  /*03a0*/  MOV R0, c[0x0][0x3b4] ;  /* 0x0000ed0000007a02 */ /* 0x000fe40000000f00 */
[----:B------:R-:W-:Y:S02]  /*03b0*/  MOV R199, R2 ;  /* 0x0000000200c77202 */ /* 0x000fe40000000f00 */
[----:B------:R-:W-:-:S13]  /*03c0*/  ISETP.NE.AND P0, PT, R0, 0x1, PT ;  /* 0x000000010000780c */ /* 0x000fda0003f05270 */
[----:B------:R-:W-:-:S05]  /*03d0*/  @P0 IMAD.HI.U32 R0, R2, c[0x0][0x3b8], RZ ;  /* 0x0000ee0002000a27 */ /* 0x000fca00078e00ff */
[----:B------:R-:W-:-:S05]  /*03e0*/  @P0 SHF.R.U32.HI R199, RZ, c[0x0][0x3bc], R0 ;  /* 0x0000ef00ffc70a19 */ /* 0x000fca0000011600 */
[----:B------:R-:W-:-:S03]  /*03f0*/  IMAD R3, R199, c[0x0][0x3b4], RZ ;  /* 0x0000ed00c7037a24 */ /* 0x000fc600078e02ff */
.L_x_707:
        /* <DEDUP_REMOVED lines=9> */
.L_x_705:
        /* <DEDUP_REMOVED lines=197> */
[----:B--2---:R-:W-:Y:S05]  /*10e0*/  CALL.REL.NOINC `($_ZN7cutlass13device_kernelIN5flash19enable_sm80_to_sm89INS1_16FlashAttnBwdSm80INS1_25CollectiveMainloopBwdSm80ILi2ELi2EN4cute5tupleIJNS5_1CILi64EEENS7_ILi128EEES8_EEENS_10bfloat16_tEfNS_4arch4Sm80ELb1ELb0ELb1ELb0ELb0ELb0ELb0ELb0ELi2ELi2ELi4ELi2ELb1EEENS1_24CollectiveEpilogueBwdGQAISA_fSD_Li256ELb0ELb0EEENS1_25SingleTileBwdLPTSchedulerILb0ELi128ELb0EEEEEEEEEvNT_6ParamsE$_ZZN4cute7idx2crdINS_5tupleIJiEEENS1_IJNS1_IJNS1_IJNS_1CILi8EEENS3_ILi2EEEEEES5_S5_NS3_ILi4EEEEEEEEEEEDaRKT_RKT0_ENKUlRKT_RKT0_E_clIiS8_EEDaSI_SL_) ;  /* 0x0000763000007944 */ /* 0x004fea0003c00000 */
[----:B------:R-:W-:Y:S01]  /*10f0*/  IMAD.MOV.U32 R188, RZ, RZ, R0 ;  /* 0x000000ffffbc7224 */ /* 0x000fe200078e0000 */
[----:B------:R-:W-:Y:S01]  /*1100*/  MOV R28, R36 ;  /* 0x00000024001c7202 */ /* 0x000fe20000000f00 */
[----:B------:R-:W-:Y:S01]  /*1110*/  IMAD.MOV.U32 R23, RZ, RZ, R200 ;  /* 0x000000ffff177224 */ /* 0x000fe200078e00c8 */
[----:B------:R-:W-:Y:S02]  /*1120*/  MOV R20, 0x1140 ;  /* 0x0000114000147802 */ /* 0x000fe40000000f00 */
[----:B-1----:R-:W-:Y:S05]  /*1130*/  CALL.REL.NOINC `($_ZN7cutlass13device_kernelIN5flash19enable_sm80_to_sm89INS1_16FlashAttnBwdSm80INS1_25CollectiveMainloopBwdSm80ILi2ELi2EN4cute5tupleIJNS5_1CILi64EEENS7_ILi128EEES8_EEENS_10bfloat16_tEfNS_4arch4Sm80ELb1ELb0ELb1ELb0ELb0ELb0ELb0ELb0ELi2ELi2ELi4ELi2ELb1EEENS1_24CollectiveEpilogueBwdGQAISA_fSD_Li256ELb0ELb0EEENS1_25SingleTileBwdLPTSchedulerILb0ELi128ELb0EEEEEEEEEvNT_6ParamsE$_ZZN4cute7idx2crdINS_5tupleIJiEEENS1_IJNS1_IJNS1_IJNS_1CILi8EEENS3_ILi2EEEEEES5_S5_NS3_ILi4EEEEEEEEEEEDaRKT_RKT0_ENKUlRKT_RKT0_E_clIiS8_EEDaSI_SL_) ;  /* 0x000075e000007944 */ /* 0x002fea0003c00000 */
        /* <DEDUP_REMOVED lines=16> */
[----:B-1----:R-:W-:Y:S05]  /*1240*/  CALL.REL.NOINC `($_ZN7cutlass13device_kernelIN5flash19enable_sm80_to_sm89INS1_16FlashAttnBwdSm80INS1_25CollectiveMainloopBwdSm80ILi2ELi2EN4cute5tupleIJNS5_1CILi64EEENS7_ILi128EEES8_EEENS_10bfloat16_tEfNS_4arch4Sm80ELb1ELb0ELb1ELb0ELb0ELb0ELb0ELb0ELi2ELi2ELi4ELi2ELb1EEENS1_24CollectiveEpilogueBwdGQAISA_fSD_Li256ELb0ELb0EEENS1_25SingleTileBwdLPTSchedulerILb0ELi128ELb0EEEEEEEEEvNT_6ParamsE$_ZZN4cute7idx2crdINS_5tupleIJiEEENS1_IJNS1_IJNS1_IJNS_1CILi8EEENS3_ILi2EEEEEES5_NS3_ILi4EEES5_EEEEEEEEDaRKT_RKT0_ENKUlRKT_RKT0_E_clIiS8_EEDaSI_SL_) ;  /* 0x0000686000007944 */ /* 0x002fea0003c00000 */
[----:B------:R-:W-:Y:S01]  /*1250*/  IMAD.MOV.U32 R42, RZ, RZ, R39 ;  /* 0x000000ffff2a7224 */ /* 0x000fe200078e0027 */
[----:B------:R-:W-:Y:S01]  /*1260*/  MOV R40, R37 ;  /* 0x0000002500287202 */ /* 0x000fe20000000f00 */
[----:B------:R-:W-:Y:S01]  /*1270*/  IMAD.MOV.U32 R41, RZ, RZ, R38 ;  /* 0x000000ffff297224 */ /* 0x000fe200078e0026 */
[----:B------:R-:W-:Y:S02]  /*1280*/  MOV R24, R200 ;  /* 0x000000c800187202 */ /* 0x000fe40000000f00 */
[----:B------:R-:W-:Y:S02]  /*1290*/  MOV R20, 0x12b0 ;  /* 0x000012b000147802 */ /* 0x000fe40000000f00 */
[----:B-1----:R-:W-:Y:S05]  /*12a0*/  CALL.REL.NOINC `($_ZN7cutlass13device_kernelIN5flash19enable_sm80_to_sm89INS1_16FlashAttnBwdSm80INS1_25CollectiveMainloopBwdSm80ILi2ELi2EN4cute5tupleIJNS5_1CILi64EEENS7_ILi128EEES8_EEENS_10bfloat16_tEfNS_4arch4Sm80ELb1ELb0ELb1ELb0ELb0ELb0ELb0ELb0ELi2ELi2ELi4ELi2ELb1EEENS1_24CollectiveEpilogueBwdGQAISA_fSD_Li256ELb0ELb0EEENS1_25SingleTileBwdLPTSchedulerILb0ELi128ELb0EEEEEEEEEvNT_6ParamsE$_ZZN4cute7idx2crdINS_5tupleIJiEEENS1_IJNS1_IJNS1_IJNS_1CILi8EEENS3_ILi2EEEEEES5_NS3_ILi4EEES5_EEEEEEEEDaRKT_RKT0_ENKUlRKT_RKT0_E_clIiS8_EEDaSI_SL_) ;  /* 0x0000680000007944 */ /* 0x002fea0003c00000 */
[----:B------:R-:W-:Y:S02]  /*12b0*/  MOV R23, R200 ;  /* 0x000000c800177202 */ /* 0x000fe40000000f00 */
[----:B------:R-:W-:-:S02]  /*12c0*/  MOV R20, 0x12e0 ;  /* 0x000012e000147802 */ /* 0x000fc40000000f00 */
[----:B-1----:R-:W-:Y:S05]  /*12d0*/  CALL.REL.NOINC `($_ZN7cutlass13device_kernelIN5flash19enable_sm80_to_sm89INS1_16FlashAttnBwdSm80INS1_25CollectiveMainloopBwdSm80ILi2ELi2EN4cute5tupleIJNS5_1CILi64EEENS7_ILi128EEES8_EEENS_10bfloat16_tEfNS_4arch4Sm80ELb1ELb0ELb1ELb0ELb0ELb0ELb0ELb0ELi2ELi2ELi4ELi2ELb1EEENS1_24CollectiveEpilogueBwdGQAISA_fSD_Li256ELb0ELb0EEENS1_25SingleTileBwdLPTSchedulerILb0ELi128ELb0EEEEEEEEEvNT_6ParamsE$_ZZN4cute7idx2crdINS_5tupleIJiEEENS1_IJNS1_IJNS1_IJNS_1CILi8EEENS3_ILi2EEEEEES5_S5_NS3_ILi4EEEEEEEEEEEDaRKT_RKT0_ENKUlRKT_RKT0_E_clIiS8_EEDaSI_SL_) ;  /* 0x0000744000007944 */ /* 0x002fea0003c00000 */
        /* <DEDUP_REMOVED lines=24> */
[----:B-1----:R-:W-:Y:S05]  /*1460*/  CALL.REL.NOINC `($_ZN7cutlass13device_kernelIN5flash19enable_sm80_to_sm89INS1_16FlashAttnBwdSm80INS1_25CollectiveMainloopBwdSm80ILi2ELi2EN4cute5tupleIJNS5_1CILi64EEENS7_ILi128EEES8_EEENS_10bfloat16_tEfNS_4arch4Sm80ELb1ELb0ELb1ELb0ELb0ELb0ELb0ELb0ELi2ELi2ELi4ELi2ELb1EEENS1_24CollectiveEpilogueBwdGQAISA_fSD_Li256ELb0ELb0EEENS1_25SingleTileBwdLPTSchedulerILb0ELi128ELb0EEEEEEEEEvNT_6ParamsE$_ZZN4cute7idx2crdINS_5tupleIJiEEENS1_IJNS1_IJNS1_IJNS_1CILi8EEENS3_ILi2EEEEEES5_S5_NS3_ILi4EEEEEEEEEEEDaRKT_RKT0_ENKUlRKT_RKT0_E_clIiS8_EEDaSI_SL_) ;  /* 0x000072b000007944 */ /* 0x002fea0003c00000 */
        /* <DEDUP_REMOVED lines=12> */
[----:B------:R-:W-:Y:S01]  /*1530*/  IMAD.MOV.U32 R8, RZ, RZ, -0x80 ;  /* 0xffffff80ff087424 */ /* 0x000fe200078e00ff */
[----:B------:R-:W-:Y:S01]  /*1540*/  STL.64 [R1+0xd8], R68 ;  /* 0x0000d84401007387 */ /* 0x000fe20000100a00 */
[----:B------:R-:W-:Y:S01]  /*1550*/  IMAD R7, R193, c[0x0][0x1e8], RZ ;  /* 0x00007a00c1077a24 */ /* 0x000fe200078e02ff */
[----:B------:R-:W-:Y:S01]  /*1560*/  IADD3 R203, R14, 0x108, RZ ;  /* 0x000001080ecb7810 */ /* 0x000fe20007ffe0ff */
[----:B------:R-:W-:Y:S01]  /*1570*/  IMAD.IADD R17, R17, 0x1, R6 ;  /* 0x0000000111117824 */ /* 0x000fe200078e0206 */
[----:B------:R-:W-:Y:S01]  /*1580*/  STL.64 [R1+0x130], R68 ;  /* 0x0001304401007387 */ /* 0x000fe20000100a00 */
[----:B------:R-:W-:-:S02]  /*1590*/  IMAD.MOV.U32 R52, RZ, RZ, R2 ;  /* 0x000000ffff347224 */ /* 0x000fc400078e0002 */
[C---:B------:R-:W-:Y:S01]  /*15a0*/  IMAD R207, R199.reuse, R8, c[0x0][0x198] ;  /* 0x00006600c7cf7624 */ /* 0x040fe200078e0208 */
[----:B------:R-:W-:Y:S01]  /*15b0*/  STL.64 [R1+0x100], R66 ;  /* 0x0001004201007387 */ /* 0x000fe20000100a00 */
[C---:B------:R-:W-:Y:S02]  /*15c0*/  IMAD R6, R198.reuse, c[0x0][0x1ec], R7 ;  /* 0x00007b00c6067a24 */ /* 0x040fe400078e0207 */
[----:B------:R-:W-:Y:S01]  /*15d0*/  IMAD.WIDE.U32 R16, R198, c[0x0][0x1e8], R16 ;  /* 0x00007a00c6107a25 */ /* 0x000fe200078e0010 */
[----:B------:R-:W-:Y:S03]  /*15e0*/  STL.64 [R1+0x158], R66 ;  /* 0x0001584201007387 */ /* 0x000fe60000100a00 */
[----:B------:R-:W-:Y:S01]  /*15f0*/  IMAD.WIDE R8, R199, 0x80, R52 ;  /* 0x00000080c7087825 */ /* 0x000fe200078e0234 */
[----:B------:R-:W-:Y:S03]  /*1600*/  STL [R1+0xa4], R54 ;  /* 0x0000a43601007387 */ /* 0x000fe60000100800 */
[----:B------:R-:W-:Y:S01]  /*1610*/  IMAD.IADD R7, R207, 0x1, -R2 ;  /* 0x00000001cf077824 */ /* 0x000fe200078e0a02 */
[----:B------:R-:W-:Y:S01]  /*1620*/  STL.64 [R1+0xb0], R62 ;  /* 0x0000b03e01007387 */ /* 0x000fe20000100a00 */
[----:B------:R-:W-:-:S02]  /*1630*/  IMAD.IADD R17, R17, 0x1, R6 ;  /* 0x0000000111117824 */ /* 0x000fc400078e0206 */
[----:B------:R-:W-:Y:S01]  /*1640*/  IMAD R6, R9, c[0x0][0x1d8], RZ ;  /* 0x0000760009067a24 */ /* 0x000fe200078e02ff */
[C---:B------:R-:W-:Y:S01]  /*1650*/  ISETP.GE.AND P4, PT, R7.reuse, 0x1, PT ;  /* 0x000000010700780c */ /* 0x040fe20003f86270 */
[C---:B------:R-:W-:Y:S01]  /*1660*/  IMAD.WIDE.U32 R16, R8.reuse, c[0x0][0x1d8], R16 ;  /* 0x0000760008107a25 */ /* 0x040fe200078e0010 */
[----:B------:R-:W-:Y:S01]  /*1670*/  ISETP.GE.AND P3, PT, R7, 0x21, PT ;  /* 0x000000210700780c */ /* 0x000fe20003f66270 */
[----:B------:R-:W-:Y:S01]  /*1680*/  STL.64 [R1+0xb8], R60 ;  /* 0x0000b83c01007387 */ /* 0x000fe20000100a00 */
[----:B------:R-:W-:Y:S01]  /*1690*/  ISETP.GE.OR P0, PT, R3, c[0x0][0x1cc], !P4 ;  /* 0x0000730003007a0c */ /* 0x000fe20006706670 */
[----:B------:R-:W-:Y:S01]  /*16a0*/  IMAD R6, R8, c[0x0][0x1dc], R6 ;  /* 0x0000770008067a24 */ /* 0x000fe200078e0206 */
[----:B------:R-:W-:Y:S01]  /*16b0*/  LEA R18, P1, R16, c[0x0][0x1c0], 0x1 ;  /* 0x0000700010127a11 */ /* 0x000fe200078208ff */
[----:B------:R-:W-:Y:S01]  /*16c0*/  IMAD R4, R4, c[0x0][0x1b0], RZ ;  /* 0x00006c0004047a24 */ /* 0x000fe200078e02ff */
[----:B------:R-:W-:Y:S01]  /*16d0*/  ISETP.GE.AND P6, PT, R7, 0x41, PT ;  /* 0x000000410700780c */ /* 0x000fe20003fc6270 */
[----:B------:R-:W-:Y:S01]  /*16e0*/  IMAD.IADD R6, R17, 0x1, R6 ;  /* 0x0000000111067824 */ /* 0x000fe200078e0206 */
[----:B------:R-:W-:Y:S01]  /*16f0*/  IADD3 R20, P2, R18, UR7, RZ ;  /* 0x0000000712147c10 */ /* 0x000fe2000ff5e0ff */
[----:B------:R-:W-:Y:S01]  /*1700*/  IMAD.WIDE.U32 R10, R19, c[0x0][0x1b0], R10 ;  /* 0x00006c00130a7a25 */ /* 0x000fe200078e000a */
[----:B------:R-:W-:Y:S01]  /*1710*/  ISETP.GE.AND P5, PT, R7, 0x61, PT ;  /* 0x000000610700780c */ /* 0x000fe20003fa6270 */
[----:B------:R-:W-:Y:S01]  /*1720*/  STL.64 [R1+0xe8], R58 ;  /* 0x0000e83a01007387 */ /* 0x000fe20000100a00 */
[----:B------:R-:W-:Y:S01]  /*1730*/  ISETP.GE.OR P4, PT, R3, c[0x0][0x19c], !P4 ;  /* 0x0000670003007a0c */ /* 0x000fe20006786670 */
[----:B------:R-:W-:Y:S01]  /*1740*/  IMAD R4, R19, c[0x0][0x1b4], R4 ;  /* 0x00006d0013047a24 */ /* 0x000fe200078e0204 */
[----:B------:R-:W-:Y:S01]  /*1750*/  LEA.HI.X R19, R16, c[0x0][0x1c4], R6, 0x1, P1 ;  /* 0x0000710010137a11 */ /* 0x000fe200008f0c06 */
[----:B------:R-:W-:Y:S01]  /*1760*/  IMAD.SHL.U32 R5, R5, 0x2, RZ ;  /* 0x0000000205057824 */ /* 0x000fe200078e00ff */
[----:B------:R-:W-:Y:S01]  /*1770*/  ISETP.GE.OR P1, PT, R3, c[0x0][0x1cc], !P3 ;  /* 0x0000730003007a0c */ /* 0x000fe20005f26670 */
[----:B------:R-:W-:Y:S01]  /*1780*/  IMAD.IADD R11, R11, 0x1, R4 ;  /* 0x000000010b0b7824 */ /* 0x000fe200078e0204 */
[----:B------:R-:W-:Y:S01]  /*1790*/  IADD3.X R21, R19, UR5, RZ, P2, !PT ;  /* 0x0000000513157c10 */ /* 0x000fe200097fe4ff */
[----:B------:R-:W-:Y:S01]  /*17a0*/  IMAD R7, R193, c[0x0][0x1b8], RZ ;  /* 0x00006e00c1077a24 */ /* 0x000fe200078e02ff */
[----:B------:R-:W-:Y:S01]  /*17b0*/  @!PT LDS RZ, [RZ] ;  /* 0x00000000fffff984 */ /* 0x000fe20000000800 */
[----:B------:R-:W-:Y:S01]  /*17c0*/  @!PT LDS RZ, [RZ] ;  /* 0x00000000fffff984 */ /* 0x000fe20000000800 */
[----:B------:R-:W-:Y:S01]  /*17d0*/  @!PT LDS RZ, [RZ] ;  /* 0x00000000fffff984 */ /* 0x000fe20000000800 */
[----:B------:R3:W-:Y:S01]  /*17e0*/  LDGSTS.E.BYPASS.LTC128B.128 [R5+0x4080], [R18.64], !P0 ;  /* 0x0408000012057fae */ /* 0x0007e2000c101d4c */
[C---:B------:R-:W-:Y:S01]  /*17f0*/  ISETP.GE.OR P0, PT, R3.reuse, c[0x0][0x1cc], !P6 ;  /* 0x0000730003007a0c */ /* 0x040fe20007706670 */
[----:B------:R-:W-:Y:S01]  /*1800*/  IMAD.WIDE.U32 R10, R198, c[0x0][0x1b8], R10 ;  /* 0x00006e00c60a7a25 */ /* 0x000fe200078e000a */
[----:B------:R-:W-:Y:S01]  /*1810*/  IADD3 R16, P2, R20, UR7, RZ ;  /* 0x0000000714107c10 */ /* 0x000fe2000ff5e0ff */
[----:B------:R-:W-:Y:S01]  /*1820*/  STL.64 [R1+0xf0], R56 ;  /* 0x0000f03801007387 */ /* 0x000fe20000100a00 */
[----:B------:R-:W-:Y:S01]  /*1830*/  ISETP.GE.OR P3, PT, R3, c[0x0][0x19c], !P3 ;  /* 0x0000670003007a0c */ /* 0x000fe20005f66670 */
[----:B------:R-:W-:Y:S01]  /*1840*/  IMAD R4, R198, c[0x0][0x1bc], R7 ;  /* 0x00006f00c6047a24 */ /* 0x000fe200078e0207 */
[----:B------:R-:W-:Y:S01]  /*1850*/  IADD3.X R17, R21, UR5, RZ, P2, !PT ;  /* 0x0000000515117c10 */ /* 0x000fe200097fe4ff */
[----:B------:R-:W-:Y:S01]  /*1860*/  IMAD R7, R9, c[0x0][0x1a8], RZ ;  /* 0x00006a0009077a24 */ /* 0x000fe200078e02ff */
[----:B------:R4:W-:Y:S01]  /*1870*/  LDGSTS.E.BYPASS.LTC128B.128 [R5+0x5080], [R20.64], !P1 ;  /* 0x0508000014057fae */ /* 0x0009e2000c901d4c */
[----:B------:R-:W-:Y:S01]  /*1880*/  IMAD.IADD R11, R11, 0x1, R4 ;  /* 0x000000010b0b7824 */ /* 0x000fe200078e0204 */
[C---:B------:R-:W-:Y:S01]  /*1890*/  ISETP.GE.OR P6, PT, R3.reuse, c[0x0][0x19c], !P6 ;  /* 0x0000670003007a0c */ /* 0x040fe200077c6670 */
[----:B------:R-:W-:Y:S01]  /*18a0*/  IMAD R7, R8, c[0x0][0x1ac], R7 ;  /* 0x00006b0008077a24 */ /* 0x000fe200078e0207 */
[----:B------:R-:W-:Y:S01]  /*18b0*/  LOP3.LUT P2, RZ, R12, 0x4, RZ, 0xc0, !PT ;  /* 0x000000040cff7812 */ /* 0x000fe2000784c0ff */
[----:B------:R5:W-:Y:S01]  /*18c0*/  LDGSTS.E.BYPASS.LTC128B.128 [R5+0x6080], [R16.64], !P0 ;  /* 0x0608000010057fae */ /* 0x000be2000c101d4c */
[C---:B------:R-:W-:Y:S01]  /*18d0*/  ISETP.GE.OR P0, PT, R3.reuse, c[0x0][0x1cc], !P5 ;  /* 0x0000730003007a0c */ /* 0x040fe20006f06670 */
[----:B------:R-:W-:Y:S01]  /*18e0*/  IMAD.WIDE.U32 R8, R8, c[0x0][0x1a8], R10 ;  /* 0x00006a0008087a25 */ /* 0x000fe200078e000a */
[----:B------:R-:W-:Y:S01]  /*18f0*/  ISETP.GE.OR P5, PT, R3, c[0x0][0x19c], !P5 ;  /* 0x0000670003007a0c */ /* 0x000fe20006fa6670 */
[----:B------:R-:W-:Y:S02]  /*1900*/  STL.64 [R1+0x108], R50 ;  /* 0x0001083201007387 */ /* 0x000fe40000100a00 */
[----:B------:R-:W-:-:S02]  /*1910*/  IMAD.IADD R7, R9, 0x1, R7 ;  /* 0x0000000109077824 */ /* 0x000fc400078e0207 */
[----:B------:R-:W-:Y:S01]  /*1920*/  IMAD.SHL.U32 R186, R186, 0x2, RZ ;  /* 0x00000002baba7824 */ /* 0x000fe200078e00ff */
[----:B------:R-:W-:Y:S01]  /*1930*/  STL.64 [R1+0x110], R48 ;  /* 0x0001103001007387 */ /* 0x000fe20000100a00 */
[----:B---3--:R-:W-:-:S03]  /*1940*/  IADD3 R18, P1, R16, UR7, RZ ;  /* 0x0000000710127c10 */ /* 0x008fc6000ff3e0ff */
[----:B------:R-:W-:Y:S01]  /*1950*/  STL.64 [R1+0xc0], R14 ;  /* 0x0000c00e01007387 */ /* 0x000fe20000100a00 */
[----:B------:R-:W-:Y:S01]  /*1960*/  IADD3.X R19, R17, UR5, RZ, P1, !PT ;  /* 0x0000000511137c10 */ /* 0x000fe20008ffe4ff */
[----:B------:R-:W-:Y:S01]  /*1970*/  ULDC.64 UR4, c[0x0][0x1a8] ;  /* 0x00006a0000047ab9 */ /* 0x000fe20000000a00 */
[----:B------:R-:W-:Y:S01]  /*1980*/  LOP3.LUT P1, RZ, R12, 0x2, RZ, 0xc0, !PT ;  /* 0x000000020cff7812 */ /* 0x000fe2000782c0ff */
[----:B------:R-:W-:Y:S01]  /*1990*/  USHF.L.U32 UR7, UR4, 0x6, URZ ;  /* 0x0000000604077899 */ /* 0x000fe2000800063f */
[----:B------:R-:W-:Y:S01]  /*19a0*/  STL.64 [R1+0x118], R14 ;  /* 0x0001180e01007387 */ /* 0x000fe20000100a00 */
[----:B------:R-:W-:-:S03]  /*19b0*/  USHF.L.U64.HI UR5, UR4, UR6, UR5 ;  /* 0x0000000604057299 */ /* 0x000fc60008010205 */
[----:B------:R3:W-:Y:S01]  /*19c0*/  LDGSTS.E.BYPASS.LTC128B.128 [R5+0x7080], [R18.64], !P0 ;  /* 0x0708000012057fae */ /* 0x0007e2000c101d4c */
[C---:B------:R-:W-:Y:S01]  /*19d0*/  LEA R6, P0, R8.reuse, c[0x0][0x190], 0x1 ;  /* 0x0000640008067a11 */ /* 0x040fe200078008ff */
[----:B------:R-:W-:Y:S02]  /*19e0*/  UMOV UR6, URZ ;  /* 0x0000003f00067c82 */ /* 0x000fe40008000000 */
[----:B------:R-:W0:Y:S01]  /*19f0*/  LDGDEPBAR ;  /* 0x00000000000079af */ /* 0x000e220000000000 */
[----:B------:R-:W-:Y:S02]  /*1a00*/  LEA.HI.X R7, R8, c[0x0][0x194], R7, 0x1, P0 ;  /* 0x0000650008077a11 */ /* 0x000fe400000f0c07 */
[----:B------:R-:W-:Y:S01]  /*1a10*/  IADD3 R8, P0, R6, UR7, RZ ;  /* 0x0000000706087c10 */ /* 0x000fe2000ff1e0ff */
[----:B------:R-:W-:Y:S03]  /*1a20*/  STL.64 [R1+0x140], R26 ;  /* 0x0001401a01007387 */ /* 0x000fe60000100a00 */
[----:B------:R-:W-:Y:S01]  /*1a30*/  IADD3.X R9, R7, UR5, RZ, P0, !PT ;  /* 0x0000000507097c10 */ /* 0x000fe200087fe4ff */
[----:B------:R4:W-:Y:S01]  /*1a40*/  LDGSTS.E.BYPASS.LTC128B.128 [R5+0x80], [R6.64], !P4 ;  /* 0x0008000006057fae */ /* 0x0009e2000e101d4c */
[----:B------:R-:W-:-:S02]  /*1a50*/  IADD3 R10, P0, R8, UR7, RZ ;  /* 0x00000007080a7c10 */ /* 0x000fc4000ff1e0ff */
[----:B------:R-:W-:Y:S01]  /*1a60*/  ISETP.GE.AND P4, PT, R3, c[0x0][0x16c], PT ;  /* 0x00005b0003007a0c */ /* 0x000fe20003f86270 */
[----:B------:R1:W-:Y:S01]  /*1a70*/  LDGSTS.E.BYPASS.LTC128B.128 [R5+0x1080], [R8.64], !P3 ;  /* 0x0108000008057fae */ /* 0x0003e2000d901d4c */
[----:B------:R-:W-:Y:S02]  /*1a80*/  IADD3.X R11, R9, UR5, RZ, P0, !PT ;  /* 0x00000005090b7c10 */ /* 0x000fe400087fe4ff */
[----:B-----5:R-:W-:Y:S01]  /*1a90*/  IADD3 R16, P0, R10, UR7, RZ ;  /* 0x000000070a107c10 */ /* 0x020fe2000ff1e0ff */
[----:B------:R-:W-:Y:S01]  /*1aa0*/  STL.64 [R1+0x148], R24 ;  /* 0x0001481801007387 */ /* 0x000fe20000100a00 */
[----:B------:R-:W-:Y:S01]  /*1ab0*/  ISETP.GE.AND P3, PT, R3, c[0x0][0x1fc], PT ;  /* 0x00007f0003007a0c */ /* 0x000fe20003f66270 */
[----:B--2---:R-:W-:Y:S01]  /*1ac0*/  IMAD.MOV.U32 R3, RZ, RZ, 0x40 ;  /* 0x00000040ff037424 */ /* 0x004fe200078e00ff */
[----:B------:R-:W-:Y:S01]  /*1ad0*/  IADD3.X R17, R11, UR5, RZ, P0, !PT ;  /* 0x000000050b117c10 */ /* 0x000fe200087fe4ff */
[----:B------:R2:W-:Y:S01]  /*1ae0*/  LDGSTS.E.BYPASS.LTC128B.128 [R5+0x2080], [R10.64], !P6 ;  /* 0x020800000a057fae */ /* 0x0005e2000f101d4c */
[----:B------:R-:W-:-:S02]  /*1af0*/  SEL R4, RZ, 0x1, P4 ;  /* 0x00000001ff047807 */ /* 0x000fc40002000000 */
[----:B------:R-:W-:Y:S01]  /*1b00*/  SEL R3, R3, 0xffffffc0, !P2 ;  /* 0xffffffc003037807 */ /* 0x000fe20005000000 */
[----:B------:R4:W-:Y:S01]  /*1b10*/  LDGSTS.E.BYPASS.LTC128B.128 [R5+0x3080], [R16.64], !P5 ;  /* 0x0308000010057fae */ /* 0x0009e2000e901d4c */
[C---:B------:R-:W-:Y:S02]  /*1b20*/  IADD3 R12, P0, R14.reuse, 0x98, RZ ;  /* 0x000000980e0c7810 */ /* 0x040fe40007f1e0ff */
[----:B------:R-:W-:Y:S01]  /*1b30*/  SEL R2, RZ, 0x1, P3 ;  /* 0x00000001ff027807 */ /* 0x000fe20001800000 */
[----:B------:R-:W0:Y:S02]  /*1b40*/  LDGDEPBAR ;  /* 0x00000000000079af */ /* 0x000e240000000000 */
[----:B------:R-:W-:Y:S02]  /*1b50*/  IMAD.X R13, RZ, RZ, R15, P0 ;  /* 0x000000ffff0d7224 */ /* 0x000fe400000e060f */
[----:B------:R5:W-:Y:S04]  /*1b60*/  STL.U8 [R1+0xa1], R4 ;  /* 0x0000a10401007387 */ /* 0x000be80000100000 */
[----:B------:R5:W-:Y:S01]  /*1b70*/  STL.U8 [R1+0xa8], R2 ;  /* 0x0000a80201007387 */ /* 0x000be20000100000 */
[----:B-1----:R-:W-:-:S03]  /*1b80*/  IADD3 R8, P2, R14, 0xa1, RZ ;  /* 0x000000a10e087810 */ /* 0x002fc60007f5e0ff */
[----:B------:R-:W-:Y:S02]  /*1b90*/  STL.64 [R1+0xc8], R12 ;  /* 0x0000c80c01007387 */ /* 0x000fe40000100a00 */
[----:B------:R-:W-:Y:S01]  /*1ba0*/  IMAD.X R9, RZ, RZ, R15, P2 ;  /* 0x000000ffff097224 */ /* 0x000fe200010e060f */
[C---:B---3--:R-:W-:Y:S01]  /*1bb0*/  IADD3 R18, P2, R14.reuse, 0xa4, RZ ;  /* 0x000000a40e127810 */ /* 0x048fe20007f5e0ff */
[----:B------:R1:W-:Y:S01]  /*1bc0*/  STL.64 [R1+0x120], R12 ;  /* 0x0001200c01007387 */ /* 0x0003e20000100a00 */
[----:B--2---:R-:W-:-:S03]  /*1bd0*/  IADD3 R10, P0, R14, 0xa0, RZ ;  /* 0x000000a00e0a7810 */ /* 0x004fc60007f1e0ff */
[----:B------:R-:W-:Y:S01]  /*1be0*/  IMAD.X R19, RZ, RZ, R15, P2 ;  /* 0x000000ffff137224 */ /* 0x000fe200010e060f */
[----:B------:R-:W-:Y:S01]  /*1bf0*/  STL.64 [R1+0xe0], R8 ;  /* 0x0000e00801007387 */ /* 0x000fe20000100a00 */
[----:B------:R-:W-:-:S04]  /*1c00*/  DEPBAR.LE SB0, 0x1 ;  /* 0x000080400000791a */ /* 0x000fc80000000000 */
[----:B------:R-:W-:Y:S01]  /*1c10*/  BAR.SYNC.DEFER_BLOCKING 0x0 ;  /* 0x0000000000007b1d */ /* 0x000fe20000010000 */
[----:B----4-:R-:W-:Y:S02]  /*1c20*/  IMAD.MOV.U32 R5, RZ, RZ, 0x20 ;  /* 0x00000020ff057424 */ /* 0x010fe400078e00ff */
[----:B-----5:R-:W-:Y:S02]  /*1c30*/  IMAD.IADD R4, R186, 0x1, R3 ;  /* 0x00000001ba047824 */ /* 0x020fe400078e0203 */
        /* <DEDUP_REMOVED lines=22> */
[----:B-1234-:R-:W-:Y:S05]  /*1da0*/  CALL.REL.NOINC `($_ZN7cutlass13device_kernelIN5flash19enable_sm80_to_sm89INS1_16FlashAttnBwdSm80INS1_25CollectiveMainloopBwdSm80ILi2ELi2EN4cute5tupleIJNS5_1CILi64EEENS7_ILi128EEES8_EEENS_10bfloat16_tEfNS_4arch4Sm80ELb1ELb0ELb1ELb0ELb0ELb0ELb0ELb0ELi2ELi2ELi4ELi2ELb1EEENS1_24CollectiveEpilogueBwdGQAISA_fSD_Li256ELb0ELb0EEENS1_25SingleTileBwdLPTSchedulerILb0ELi128ELb0EEEEEEEEEvNT_6ParamsE$_ZZN5flash25CollectiveMainloopBwdSm80ILi2ELi2EN4cute5tupleIJNS1_1CILi64EEENS3_ILi128EEES4_EEEN7cutlass10bfloat16_tEfNS7_4arch4Sm80ELb1ELb0ELb1ELb0ELb0ELb0ELb0ELb0ELi2ELi2ELi4ELi2ELb1EE3mmaINS_16FlashAttnBwdSm80ISB_NS_24CollectiveEpilogueBwdGQAIS6_fSA_Li256ELb0ELb0EEENS_25SingleTileBwdLPTSchedulerILb0ELi128ELb0EEEE13SharedStorageENS1_6TensorINS1_11ArrayEngineIfLm32EEENS1_6LayoutINS2_IJNS2_IJNS3_ILi2EEESO_EEESO_NS3_ILi4EEEEEENS2_IJNS2_IJNS3_ILi1EEESO_EEESQ_NS3_ILi8EEEEEEEEEEEEbRKNSB_6ParamsERT0_S12_iNS2_IJiiiEEERT_ENKUliiE_clEii) ;  /* 0x0000924000007944 */ /* 0x01efea0003c00000 */
[----:B------:R-:W-:Y:S05]  /*1db0*/  BSYNC B0 ;  /* 0x0000000000007941 */ /* 0x000fea0003800000 */
.L_x_709:
[----:B------:R-:W0:Y:S01]  /*1dc0*/  LDGDEPBAR ;  /* 0x00000000000079af */ /* 0x000e220000000000 */
[----:B------:R-:W-:Y:S01]  /*1dd0*/  BSSY B0, `(.L_x_710) ;  /* 0x0000005000007945 */ /* 0x000fe20003800000 */
[----:B------:R-:W-:Y:S01]  /*1de0*/  MOV R17, R195 ;  /* 0x000000c300117202 */ /* 0x000fe20000000f00 */
[----:B------:R-:W-:Y:S01]  /*1df0*/  UMOV UR7, URZ ;  /* 0x0000003f00077c82 */ /* 0x000fe20008000000 */
[----:B------:R-:W-:Y:S02]  /*1e00*/  MOV R12, 0x1e20 ;  /* 0x00001e20000c7802 */ /* 0x000fe40000000f00 */
[----:B-1----:R-:W-:Y:S05]  /*1e10*/  CALL.REL.NOINC `($_ZN7cutlass13device_kernelIN5flash19enable_sm80_to_sm89INS1_16FlashAttnBwdSm80INS1_25CollectiveMainloopBwdSm80ILi2ELi2EN4cute5tupleIJNS5_1CILi64EEENS7_ILi128EEES8_EEENS_10bfloat16_tEfNS_4arch4Sm80ELb1ELb0ELb1ELb0ELb0ELb0ELb0ELb0ELi2ELi2ELi4ELi2ELb1EEENS1_24CollectiveEpilogueBwdGQAISA_fSD_Li256ELb0ELb0EEENS1_25SingleTileBwdLPTSchedulerILb0ELi128ELb0EEEEEEEEEvNT_6ParamsE$_ZZN5flash25CollectiveMainloopBwdSm80ILi2ELi2EN4cute5tupleIJNS1_1CILi64EEENS3_ILi128EEES4_EEEN7cutlass10bfloat16_tEfNS7_4arch4Sm80ELb1ELb0ELb1ELb0ELb0ELb0ELb0ELb0ELi2ELi2ELi4ELi2ELb1EE3mmaINS_16FlashAttnBwdSm80ISB_NS_24CollectiveEpilogueBwdGQAIS6_fSA_Li256ELb0ELb0EEENS_25SingleTileBwdLPTSchedulerILb0ELi128ELb0EEEE13SharedStorageENS1_6TensorINS1_11ArrayEngineIfLm32EEENS1_6LayoutINS2_IJNS2_IJNS3_ILi2EEESO_EEESO_NS3_ILi4EEEEEENS2_IJNS2_IJNS3_ILi1EEESO_EEESQ_NS3_ILi8EEEEEEEEEEEEbRKNSB_6ParamsERT0_S12_iNS2_IJiiiEEERT_ENKUliiE0_clEii) ;  /* 0x00007ba000007944 */ /* 0x002fea0003c00000 */
[----:B------:R-:W-:Y:S05]  /*1e20*/  BSYNC B0 ;  /* 0x0000000000007941 */ /* 0x000fea0003800000 */
.L_x_710:
        /* <DEDUP_REMOVED lines=45> */
.L_x_711:
[----:B------:R-:W-:Y:S01]  /*2100*/  IMAD.SHL.U32 R0, R0, 0x40, RZ ;  /* 0x0000004000007824 */ /* 0x000fe200078e00ff */
[----:B------:R-:W-:Y:S01]  /*2110*/  LOP3.LUT R43, R43, 0xfffffff0, RZ, 0xc0, !PT ;  /* 0xfffffff02b2b7812 */ /* 0x000fe200078ec0ff */
[----:B-1----:R-:W-:Y:S01]  /*2120*/  IMAD.SHL.U32 R7, R36, 0x20, RZ ;  /* 0x0000002024077824 */ /* 0x002fe200078e00ff */
[----:B------:R-:W-:Y:S01]  /*2130*/  LEA.HI R2, R47, R200, RZ, 0x5 ;  /* 0x000000c82f027211 */ /* 0x000fe200078f28ff */
[----:B------:R-:W-:Y:S01]  /*2140*/  IMAD.SHL.U32 R9, R35, 0x8, RZ ;  /* 0x0000000823097824 */ /* 0x000fe200078e00ff */
[----:B------:R-:W-:Y:S01]  /*2150*/  LOP3.LUT R0, R0, 0x1c0, RZ, 0xc0, !PT ;  /* 0x000001c000007812 */ /* 0x000fe200078ec0ff */
[----:B------:R-:W-:Y:S01]  /*2160*/  IMAD.IADD R6, R200, 0x1, -R43 ;  /* 0x00000001c8067824 */ /* 0x000fe200078e0a2b */
[----:B------:R-:W-:Y:S01]  /*2170*/  SHF.R.S32.HI R11, RZ, 0x5, R2 ;  /* 0x00000005ff0b7819 */ /* 0x000fe20000011402 */
[----:B------:R-:W-:Y:S01]  /*2180*/  IMAD.SHL.U32 R176, R42, 0x40, RZ ;  /* 0x000000402ab07824 */ /* 0x000fe200078e00ff */
[----:B------:R-:W-:Y:S01]  /*2190*/  LOP3.LUT R4, R0, 0x20, R7, 0xf8, !PT ;  /* 0x0000002000047812 */ /* 0x000fe200078ef807 */
[----:B------:R-:W-:Y:S01]  /*21a0*/  IMAD.SHL.U32 R177, R37, 0x8, RZ ;  /* 0x0000000825b17824 */ /* 0x000fe200078e00ff */
[----:B------:R-:W-:Y:S01]  /*21b0*/  SHF.R.S32.HI R7, RZ, 0x1f, R6 ;  /* 0x0000001fff077819 */ /* 0x000fe20000011406 */
[----:B------:R-:W-:Y:S01]  /*21c0*/  IMAD.SHL.U32 R8, R11, 0x10, RZ ;  /* 0x000000100b087824 */ /* 0x000fe200078e00ff */
[----:B------:R-:W-:Y:S01]  /*21d0*/  LEA.HI R206, R2, R11, RZ, 0x1 ;  /* 0x0000000b02ce7211 */ /* 0x000fe200078f08ff */
[----:B------:R-:W-:Y:S01]  /*21e0*/  IMAD.SHL.U32 R41, R41, 0x10, RZ ;  /* 0x0000001029297824 */ /* 0x000fe200078e00ff */
[----:B------:R-:W-:Y:S01]  /*21f0*/  LEA.HI R6, R7, R6, RZ, 0x3 ;  /* 0x0000000607067211 */ /* 0x000fe200078f18ff */
[----:B------:R-:W-:Y:S01]  /*2200*/  IMAD.SHL.U32 R7, R38, 0x10, RZ ;  /* 0x0000001026077824 */ /* 0x000fe200078e00ff */
[----:B------:R-:W-:Y:S01]  /*2210*/  LOP3.LUT R206, R206, 0xfffffffe, RZ, 0xc0, !PT ;  /* 0xfffffffecece7812 */ /* 0x000fe200078ec0ff */
[----:B------:R-:W-:Y:S01]  /*2220*/  IMAD.SHL.U32 R40, R40, 0x8, RZ ;  /* 0x0000000828287824 */ /* 0x000fe200078e00ff */
[----:B------:R-:W-:Y:S01]  /*2230*/  LOP3.LUT R45, R45, 0x30, R8, 0xf8, !PT ;  /* 0x000000302d2d7812 */ /* 0x000fe200078ef808 */
[----:B------:R-:W-:Y:S01]  /*2240*/  IMAD.SHL.U32 R8, R39, 0x40, RZ ;  /* 0x0000004027087824 */ /* 0x000fe200078e00ff */
[----:B------:R-:W-:Y:S01]  /*2250*/  LEA.HI R47, R47, R200, RZ, 0x2 ;  /* 0x000000c82f2f7211 */ /* 0x000fe200078f10ff */
[----:B------:R-:W-:Y:S01]  /*2260*/  IMAD.IADD R206, R11, 0x1, -R206 ;  /* 0x000000010bce7824 */ /* 0x000fe200078e0ace */
[----:B------:R-:W-:Y:S01]  /*2270*/  LOP3.LUT R11, R2, 0xffffffe0, RZ, 0xc0, !PT ;  /* 0xffffffe0020b7812 */ /* 0x000fe200078ec0ff */
[----:B------:R-:W-:Y:S01]  /*2280*/  IMAD.SHL.U32 R6, R6, 0x40, RZ ;  /* 0x0000004006067824 */ /* 0x000fe200078e00ff */
[----:B------:R-:W-:Y:S01]  /*2290*/  LOP3.LUT R8, R8, 0x1c0, RZ, 0xc0, !PT ;  /* 0x000001c008087812 */ /* 0x000fe200078ec0ff */
[----:B------:R-:W-:Y:S01]  /*22a0*/  IMAD.SHL.U32 R175, R32, 0x8, RZ ;  /* 0x0000000820af7824 */ /* 0x000fe200078e00ff */
[----:B------:R-:W-:Y:S01]  /*22b0*/  LOP3.LUT R9, R4, 0x18, R9, 0xf8, !PT ;  /* 0x0000001804097812 */ /* 0x000fe200078ef809 */
[----:B------:R-:W-:Y:S01]  /*22c0*/  IMAD.SHL.U32 R30, R30, 0x8, RZ ;  /* 0x000000081e1e7824 */ /* 0x000fe200078e00ff */
[----:B------:R-:W-:Y:S01]  /*22d0*/  SHF.R.U32.HI R182, RZ, 0x3, R0 ;  /* 0x00000003ffb67819 */ /* 0x000fe20000011600 */
[----:B------:R-:W0:Y:S01]  /*22e0*/  LDGDEPBAR ;  /* 0x00000000000079af */ /* 0x000e220000000000 */
[--C-:B------:R-:W-:Y:S01]  /*22f0*/  SHF.R.S32.HI R4, RZ, 0x2, R47.reuse ;  /* 0x00000002ff047819 */ /* 0x100fe2000001142f */
[----:B------:R-:W-:Y:S01]  /*2300*/  IMAD.SHL.U32 R28, R28, 0x8, RZ ;  /* 0x000000081c1c7824 */ /* 0x000fe200078e00ff */
[----:B------:R-:W-:Y:S01]  /*2310*/  SHF.R.S32.HI R13, RZ, 0x1f, R47 ;  /* 0x0000001fff0d7819 */ /* 0x000fe2000001142f */
[----:B------:R-:W-:Y:S01]  /*2320*/  IMAD.MOV.U32 R172, RZ, RZ, 0x40 ;  /* 0x00000040ffac7424 */ /* 0x000fe200078e00ff */
[----:B------:R-:W-:Y:S01]  /*2330*/  LOP3.LUT R0, R6, 0xfffffe00, RZ, 0xc0, !PT ;  /* 0xfffffe0006007812 */ /* 0x000fe200078ec0ff */
[----:B------:R-:W-:Y:S01]  /*2340*/  IMAD.IADD R6, R200, 0x1, -R11 ;  /* 0x00000001c8067824 */ /* 0x000fe200078e0a0b */
[----:B------:R-:W-:Y:S01]  /*2350*/  LOP3.LUT R176, R176, 0x1c0, RZ, 0xc0, !PT ;  /* 0x000001c0b0b07812 */ /* 0x000fe200078ec0ff */
[----:B------:R-:W-:Y:S01]  /*2360*/  IMAD.SHL.U32 R11, R206, 0x400, RZ ;  /* 0x00000400ce0b7824 */ /* 0x000fe200078e00ff */
[----:B------:R-:W-:Y:S01]  /*2370*/  LOP3.LUT R10, R8, 0x10, R7, 0xf8, !PT ;  /* 0x00000010080a7812 */ /* 0x000fe200078ef807 */
[----:B------:R-:W-:Y:S01]  /*2380*/  IMAD.MOV.U32 R183, RZ, RZ, RZ ;  /* 0x000000ffffb77224 */ /* 0x000fe200078e00ff */
[----:B------:R-:W-:Y:S01]  /*2390*/  LEA.HI R7, R13, R4, RZ, 0x3 ;  /* 0x000000040d077211 */ /* 0x000fe200078f18ff */
[----:B------:R-:W-:Y:S01]  /*23a0*/  CS2R R94, SRZ ;  /* 0x00000000005e7805 */ /* 0x000fe2000001ff00 */
[----:B------:R-:W-:Y:S01]  /*23b0*/  LOP3.LUT R41, R176, 0x10, R41, 0xf8, !PT ;  /* 0x00000010b0297812 */ /* 0x000fe200078ef829 */
[----:B------:R-:W-:Y:S01]  /*23c0*/  CS2R R92, SRZ ;  /* 0x00000000005c7805 */ /* 0x000fe2000001ff00 */
[----:B------:R-:W-:Y:S01]  /*23d0*/  LOP3.LUT R177, R10, 0x8, R177, 0xf8, !PT ;  /* 0x000000080ab17812 */ /* 0x000fe200078ef8b1 */
[----:B------:R-:W-:Y:S01]  /*23e0*/  CS2R R98, SRZ ;  /* 0x0000000000627805 */ /* 0x000fe2000001ff00 */
[----:B------:R-:W-:Y:S01]  /*23f0*/  SHF.R.U32.HI R2, RZ, 0x3, R8 ;  /* 0x00000003ff027819 */ /* 0x000fe20000011608 */
[----:B------:R-:W-:Y:S01]  /*2400*/  CS2R R96, SRZ ;  /* 0x0000000000607805 */ /* 0x000fe2000001ff00 */
[----:B------:R-:W-:Y:S01]  /*2410*/  LOP3.LUT R182, R0, R9, R182, 0xf6, !PT ;  /* 0x0000000900b67212 */ /* 0x000fe200078ef6b6 */
[----:B------:R-:W-:Y:S01]  /*2420*/  CS2R R90, SRZ ;  /* 0x00000000005a7805 */ /* 0x000fe2000001ff00 */
[----:B------:R-:W-:Y:S01]  /*2430*/  SHF.R.S32.HI R9, RZ, 0x1f, R6 ;  /* 0x0000001fff097819 */ /* 0x000fe20000011406 */
[----:B------:R-:W-:Y:S01]  /*2440*/  CS2R R88, SRZ ;  /* 0x0000000000587805 */ /* 0x000fe2000001ff00 */
[----:B------:R-:W-:Y:S01]  /*2450*/  LOP3.LUT R13, R7, 0xfffffff8, RZ, 0xc0, !PT ;  /* 0xfffffff8070d7812 */ /* 0x000fe200078ec0ff */
[----:B------:R-:W-:Y:S01]  /*2460*/  CS2R R86, SRZ ;  /* 0x0000000000567805 */ /* 0x000fe2000001ff00 */
[----:B------:R-:W-:Y:S01]  /*2470*/  LOP3.LUT R7, R41, 0x8, R40, 0xf8, !PT ;  /* 0x0000000829077812 */ /* 0x000fe200078ef828 */
[----:B------:R-:W-:Y:S01]  /*2480*/  CS2R R84, SRZ ;  /* 0x0000000000547805 */ /* 0x000fe2000001ff00 */
[----:B------:R-:W-:Y:S01]  /*2490*/  SHF.R.U32.HI R176, RZ, 0x3, R176 ;  /* 0x00000003ffb07819 */ /* 0x000fe200000116b0 */
[----:B------:R-:W-:Y:S01]  /*24a0*/  IMAD.IADD R4, R4, 0x1, -R13 ;  /* 0x0000000104047824 */ /* 0x000fe200078e0a0d */
[C---:B------:R-:W-:Y:S01]  /*24b0*/  LOP3.LUT R177, R0.reuse, R177, R2, 0xf6, !PT ;  /* 0x000000b100b17212 */ /* 0x040fe200078ef602 */
[----:B------:R-:W-:Y:S01]  /*24c0*/  CS2R R78, SRZ ;  /* 0x00000000004e7805 */ /* 0x000fe2000001ff00 */
[----:B------:R-:W-:Y:S01]  /*24d0*/  LEA.HI R2, R9, R6, RZ, 0x2 ;  /* 0x0000000609027211 */ /* 0x000fe200078f10ff */
[----:B------:R-:W-:Y:S01]  /*24e0*/  CS2R R76, SRZ ;  /* 0x00000000004c7805 */ /* 0x000fe2000001ff00 */
[C---:B------:R-:W-:Y:S01]  /*24f0*/  LOP3.LUT R176, R0.reuse, R7, R176, 0xf6, !PT ;  /* 0x0000000700b07212 */ /* 0x040fe200078ef6b0 */
[----:B------:R-:W-:Y:S01]  /*2500*/  IMAD.IADD R0, R0, 0x1, R11 ;  /* 0x0000000100007824 */ /* 0x000fe200078e020b */
[----:B------:R-:W-:Y:S01]  /*2510*/  SHF.R.S32.HI R9, RZ, 0x2, R2 ;  /* 0x00000002ff097819 */ /* 0x000fe20000011402 */
[----:B------:R-:W-:Y:S01]  /*2520*/  CS2R R82, SRZ ;  /* 0x0000000000527805 */ /* 0x000fe2000001ff00 */
[----:B------:R-:W-:Y:S01]  /*2530*/  LOP3.LUT R7, R2, 0x7ffffffc, RZ, 0xc0, !PT ;  /* 0x7ffffffc02077812 */ /* 0x000fe200078ec0ff */
[----:B------:R-:W-:Y:S01]  /*2540*/  CS2R R80, SRZ ;  /* 0x0000000000507805 */ /* 0x000fe2000001ff00 */
[----:B------:R-:W-:Y:S01]  /*2550*/  SHF.R.S32.HI R2, RZ, 0x1f, R29 ;  /* 0x0000001fff027819 */ /* 0x000fe2000001141d */
[----:B------:R-:W-:Y:S01]  /*2560*/  IMAD R206, R206, 0x10, R9 ;  /* 0x00000010cece7824 */ /* 0x000fe200078e0209 */
[----:B------:R-:W-:Y:S01]  /*2570*/  LOP3.LUT P3, RZ, R4, 0x4, RZ, 0xc0, !PT ;  /* 0x0000000404ff7812 */ /* 0x000fe2000786c0ff */
[----:B------:R-:W-:Y:S01]  /*2580*/  IMAD.IADD R6, R6, 0x1, -R7 ;  /* 0x0000000106067824 */ /* 0x000fe200078e0a07 */
[----:B------:R-:W-:Y:S01]  /*2590*/  LEA.HI R2, R2, R29, RZ, 0x2 ;  /* 0x0000001d02027211 */ /* 0x000fe200078f10ff */
[----:B------:R-:W-:Y:S01]  /*25a0*/  IMAD.SHL.U32 R7, R31, 0x40, RZ ;  /* 0x000000401f077824 */ /* 0x000fe200078e00ff */
[----:B------:R-:W-:Y:S01]  /*25b0*/  LOP3.LUT R47, R47, 0x3ffffffc, RZ, 0xc0, !PT ;  /* 0x3ffffffc2f2f7812 */ /* 0x000fe200078ec0ff */
[----:B------:R-:W-:Y:S01]  /*25c0*/  IMAD.SHL.U32 R4, R4, 0x40, RZ ;  /* 0x0000004004047824 */ /* 0x000fe200078e00ff */
[----:B------:R-:W-:Y:S01]  /*25d0*/  LOP3.LUT R8, R2, 0x1ffffffc, RZ, 0xc0, !PT ;  /* 0x1ffffffc02087812 */ /* 0x000fe200078ec0ff */
[----:B------:R-:W-:Y:S01]  /*25e0*/  IMAD.SHL.U32 R2, R187, 0x40, RZ ;  /* 0x00000040bb027824 */ /* 0x000fe200078e00ff */
[----:B------:R-:W-:Y:S01]  /*25f0*/  LOP3.LUT R7, R7, 0x1c0, RZ, 0xc0, !PT ;  /* 0x000001c007077812 */ /* 0x000fe200078ec0ff */
[----:B------:R-:W-:Y:S01]  /*2600*/  IMAD.IADD R208, R200, 0x1, -R47 ;  /* 0x00000001c8d07824 */ /* 0x000fe200078e0a2f */
[----:B------:R-:W-:Y:S01]  /*2610*/  LOP3.LUT P2, RZ, R31, 0x2, RZ, 0xc0, !PT ;  /* 0x000000021fff7812 */ /* 0x000fe2000784c0ff */
[----:B------:R-:W-:Y:S01]  /*2620*/  IMAD.IADD R9, R29, 0x1, -R8 ;  /* 0x000000011d097824 */ /* 0x000fe200078e0a08 */
[----:B------:R-:W-:Y:S01]  /*2630*/  LOP3.LUT R2, R2, 0x1c0, RZ, 0xc0, !PT ;  /* 0x000001c002027812 */ /* 0x000fe200078ec0ff */
[----:B------:R-:W-:Y:S01]  /*2640*/  IMAD R208, R208, 0x2, R11 ;  /* 0x00000002d0d07824 */ /* 0x000fe200078e020b */
[----:B------:R-:W-:Y:S01]  /*2650*/  LOP3.LUT R181, R7, 0x8, R30, 0xf8, !PT ;  /* 0x0000000807b57812 */ /* 0x000fe200078ef81e */
[----:B------:R-:W-:Y:S01]  /*2660*/  IMAD R6, R9, 0x4, R6 ;  /* 0x0000000409067824 */ /* 0x000fe200078e0206 */
[----:B------:R-:W-:Y:S01]  /*2670*/  LOP3.LUT R175, R2, 0x8, R175, 0xf8, !PT ;  /* 0x0000000802af7812 */ /* 0x000fe200078ef8af */
[----:B------:R-:W-:Y:S01]  /*2680*/  IMAD.SHL.U32 R9, R29, 0x8, RZ ;  /* 0x000000081d097824 */ /* 0x000fe200078e00ff */
[----:B------:R-:W-:Y:S01]  /*2690*/  SHF.R.U32.HI R2, RZ, 0x3, R2 ;  /* 0x00000003ff027819 */ /* 0x000fe20000011602 */
[----:B------:R-:W-:Y:S01]  /*26a0*/  IMAD.SHL.U32 R6, R6, 0x2, RZ ;  /* 0x0000000206067824 */ /* 0x000fe200078e00ff */
[----:B------:R-:W-:Y:S01]  /*26b0*/  SHF.R.U32.HI R7, RZ, 0x3, R7 ;  /* 0x00000003ff077819 */ /* 0x000fe20000011607 */
[----:B------:R-:W-:Y:S01]  /*26c0*/  CS2R R74, SRZ ;  /* 0x00000000004a7805 */ /* 0x000fe2000001ff00 */
[----:B------:R-:W-:Y:S01]  /*26d0*/  LOP3.LUT R175, R0, R175, R2, 0xf6, !PT ;  /* 0x000000af00af7212 */ /* 0x000fe200078ef602 */
[----:B------:R-:W-:Y:S01]  /*26e0*/  IMAD.IADD R207, R207, 0x1, -R6 ;  /* 0x00000001cfcf7824 */ /* 0x000fe200078e0a06 */
[----:B------:R-:W-:Y:S01]  /*26f0*/  LOP3.LUT R2, R4, 0x1c0, RZ, 0xc0, !PT ;  /* 0x000001c004027812 */ /* 0x000fe200078ec0ff */
[----:B------:R-:W-:Y:S01]  /*2700*/  IMAD.MOV.U32 R4, RZ, RZ, -0x80 ;  /* 0xffffff80ff047424 */ /* 0x000fe200078e00ff */
[----:B------:R-:W-:Y:S01]  /*2710*/  LOP3.LUT R181, R0, R181, R7, 0xf6, !PT ;  /* 0x000000b500b57212 */ /* 0x000fe200078ef607 */
[----:B------:R-:W-:Y:S01]  /*2720*/  IMAD.SHL.U32 R7, R188, 0x40, RZ ;  /* 0x00000040bc077824 */ /* 0x000fe200078e00ff */
[----:B------:R-:W-:Y:S01]  /*2730*/  LOP3.LUT R9, R2, 0x18, R9, 0xf8, !PT ;  /* 0x0000001802097812 */ /* 0x000fe200078ef809 */
[----:B------:R-:W-:Y:S01]  /*2740*/  IMAD R205, R199, R4, 0x1 ;  /* 0x00000001c7cd7424 */ /* 0x000fe200078e0204 */
[----:B------:R-:W-:Y:S01]  /*2750*/  SHF.R.U32.HI R2, RZ, 0x3, R2 ;  /* 0x00000003ff027819 */ /* 0x000fe20000011602 */
[----:B------:R-:W-:Y:S01]  /*2760*/  CS2R R72, SRZ ;  /* 0x0000000000487805 */ /* 0x000fe2000001ff00 */
[----:B------:R-:W-:Y:S01]  /*2770*/  LOP3.LUT R34, R45, 0x8, R34, 0xf8, !PT ;  /* 0x000000082d227812 */ /* 0x000fe200078ef822 */
[----:B------:R-:W-:Y:S01]  /*2780*/  CS2R R70, SRZ ;  /* 0x0000000000467805 */ /* 0x000fe2000001ff00 */
[----:B------:R-:W-:Y:S01]  /*2790*/  LOP3.LUT R9, R9, R2, RZ, 0x3c, !PT ;  /* 0x0000000209097212 */ /* 0x000fe200078e3cff */
[C---:B------:R-:W-:Y:S01]  /*27a0*/  IMAD.IADD R2, R186.reuse, 0x1, R3 ;  /* 0x00000001ba027824 */ /* 0x040fe200078e0203 */
[----:B------:R-:W-:Y:S01]  /*27b0*/  LOP3.LUT P4, RZ, R31, 0x4, RZ, 0xc0, !PT ;  /* 0x000000041fff7812 */ /* 0x000fe2000788c0ff */
[----:B------:R-:W-:Y:S01]  /*27c0*/  IMAD.IADD R3, R186, 0x1, R5 ;  /* 0x00000001ba037824 */ /* 0x000fe200078e0205 */
[----:B------:R-:W-:Y:S01]  /*27d0*/  LOP3.LUT R7, R7, 0x1c0, RZ, 0xc0, !PT ;  /* 0x000001c007077812 */ /* 0x000fe200078ec0ff */
[----:B------:R-:W-:Y:S01]  /*27e0*/  IMAD.IADD R208, R9, 0x1, R208 ;  /* 0x0000000109d07824 */ /* 0x000fe200078e02d0 */
[----:B------:R-:W-:Y:S01]  /*27f0*/  LEA R181, R181, 0x10480, 0x1 ;  /* 0x00010480b5b57811 */ /* 0x000fe200078e08ff */
[----:B------:R-:W-:Y:S01]  /*2800*/  CS2R R68, SRZ ;  /* 0x0000000000447805 */ /* 0x000fe2000001ff00 */
[----:B------:R-:W-:Y:S01]  /*2810*/  LOP3.LUT R34, R34, R33, RZ, 0x3c, !PT ;  /* 0x0000002122227212 */ /* 0x000fe200078e3cff */
[----:B------:R-:W-:Y:S01]  /*2820*/  CS2R R62, SRZ ;  /* 0x00000000003e7805 */ /* 0x000fe2000001ff00 */
[----:B------:R-:W-:Y:S01]  /*2830*/  LOP3.LUT R174, R7, 0x8, R28, 0xf8, !PT ;  /* 0x0000000807ae7812 */ /* 0x000fe200078ef81c */
[----:B------:R-:W-:Y:S01]  /*2840*/  CS2R R60, SRZ ;  /* 0x00000000003c7805 */ /* 0x000fe2000001ff00 */
[----:B------:R-:W-:Y:S01]  /*2850*/  SEL R178, R172, 0xffffffc0, !P4 ;  /* 0xffffffc0acb27807 */ /* 0x000fe20006000000 */
[----:B------:R-:W-:Y:S01]  /*2860*/  IMAD R185, R185, 0x200, R34 ;  /* 0x00000200b9b97824 */ /* 0x000fe200078e0222 */
[C---:B------:R-:W-:Y:S01]  /*2870*/  IADD3 R184, R181.reuse, 0x20, RZ ;  /* 0x00000020b5b87810 */ /* 0x040fe20007ffe0ff */
[----:B------:R-:W-:Y:S01]  /*2880*/  CS2R R66, SRZ ;  /* 0x0000000000427805 */ /* 0x000fe2000001ff00 */
[----:B------:R-:W-:Y:S01]  /*2890*/  LOP3.LUT P1, RZ, R42, 0x4, RZ, 0xc0, !PT ;  /* 0x000000042aff7812 */ /* 0x000fe2000782c0ff */
[C---:B------:R-:W-:Y:S01]  /*28a0*/  IMAD.IADD R179, R181.reuse, 0x1, R178 ;  /* 0x00000001b5b37824 */ /* 0x040fe200078e02b2 */
[----:B------:R-:W-:Y:S01]  /*28b0*/  SHF.R.U32.HI R7, RZ, 0x3, R7 ;  /* 0x00000003ff077819 */ /* 0x000fe20000011607 */
[----:B------:R-:W-:Y:S01]  /*28c0*/  CS2R R64, SRZ ;  /* 0x0000000000407805 */ /* 0x000fe2000001ff00 */
[----:B------:R-:W-:Y:S01]  /*28d0*/  LEA R208, R208, 0xc480, 0x1 ;  /* 0x0000c480d0d07811 */ /* 0x000fe200078e08ff */
[----:B------:R-:W-:Y:S01]  /*28e0*/  CS2R R58, SRZ ;  /* 0x00000000003a7805 */ /* 0x000fe2000001ff00 */
[----:B------:R-:W-:Y:S01]  /*28f0*/  @P2 IADD3 R184, R181, -0x20, RZ ;  /* 0xffffffe0b5b82810 */ /* 0x000fe20007ffe0ff */
[----:B------:R-:W-:Y:S01]  /*2900*/  CS2R R56, SRZ ;  /* 0x0000000000387805 */ /* 0x000fe2000001ff00 */
[----:B------:R-:W-:Y:S01]  /*2910*/  LOP3.LUT P0, RZ, R39, 0x4, RZ, 0xc0, !PT ;  /* 0x0000000427ff7812 */ /* 0x000fe2000780c0ff */
[----:B------:R-:W-:Y:S01]  /*2920*/  CS2R R54, SRZ ;  /* 0x0000000000367805 */ /* 0x000fe2000001ff00 */
[----:B------:R-:W-:Y:S01]  /*2930*/  IADD3 R205, R205, c[0x0][0x198], RZ ;  /* 0x00006600cdcd7a10 */ /* 0x000fe20007ffe0ff */
[----:B------:R-:W-:Y:S01]  /*2940*/  CS2R R52, SRZ ;  /* 0x0000000000347805 */ /* 0x000fe2000001ff00 */
[----:B------:R-:W-:Y:S01]  /*2950*/  LOP3.LUT R174, R0, R174, R7, 0xf6, !PT ;  /* 0x000000ae00ae7212 */ /* 0x000fe200078ef607 */
[----:B------:R-:W-:Y:S01]  /*2960*/  CS2R R46, SRZ ;  /* 0x00000000002e7805 */ /* 0x000fe2000001ff00 */
[----:B------:R-:W-:Y:S01]  /*2970*/  SEL R173, R172, 0xffffffc0, !P1 ;  /* 0xffffffc0acad7807 */ /* 0x000fe20004800000 */
[----:B------:R-:W-:Y:S01]  /*2980*/  CS2R R44, SRZ ;  /* 0x00000000002c7805 */ /* 0x000fe2000001ff00 */
[----:B------:R-:W-:Y:S01]  /*2990*/  IADD3 R209, R208, 0x40, RZ ;  /* 0x00000040d0d17810 */ /* 0x000fe20007ffe0ff */
[----:B------:R-:W-:Y:S01]  /*29a0*/  CS2R R50, SRZ ;  /* 0x0000000000327805 */ /* 0x000fe2000001ff00 */
[----:B------:R-:W-:Y:S01]  /*29b0*/  IADD3 R205, R205, -c[0x0][0x168], -R6 ;  /* 0x80005a00cdcd7a10 */ /* 0x000fe20007ffe806 */
        /* <DEDUP_REMOVED lines=14> */
.L_x_714:
        /* <DEDUP_REMOVED lines=148> */
[----:B-1----:R-:W-:Y:S05]  /*33e0*/  CALL.REL.NOINC `($_ZN7cutlass13device_kernelIN5flash19enable_sm80_to_sm89INS1_16FlashAttnBwdSm80INS1_25CollectiveMainloopBwdSm80ILi2ELi2EN4cute5tupleIJNS5_1CILi64EEENS7_ILi128EEES8_EEENS_10bfloat16_tEfNS_4arch4Sm80ELb1ELb0ELb1ELb0ELb0ELb0ELb0ELb0ELi2ELi2ELi4ELi2ELb1EEENS1_24CollectiveEpilogueBwdGQAISA_fSD_Li256ELb0ELb0EEENS1_25SingleTileBwdLPTSchedulerILb0ELi128ELb0EEEEEEEEEvNT_6ParamsE$_ZZN5flash25CollectiveMainloopBwdSm80ILi2ELi2EN4cute5tupleIJNS1_1CILi64EEENS3_ILi128EEES4_EEEN7cutlass10bfloat16_tEfNS7_4arch4Sm80ELb1ELb0ELb1ELb0ELb0ELb0ELb0ELb0ELi2ELi2ELi4ELi2ELb1EE3mmaINS_16FlashAttnBwdSm80ISB_NS_24CollectiveEpilogueBwdGQAIS6_fSA_Li256ELb0ELb0EEENS_25SingleTileBwdLPTSchedulerILb0ELi128ELb0EEEE13SharedStorageENS1_6TensorINS1_11ArrayEngineIfLm32EEENS1_6LayoutINS2_IJNS2_IJNS3_ILi2EEESO_EEESO_NS3_ILi4EEEEEENS2_IJNS2_IJNS3_ILi1EEESO_EEESQ_NS3_ILi8EEEEEEEEEEEEbRKNSB_6ParamsERT0_S12_iNS2_IJiiiEEERT_ENKUliiE_clEii) ;  /* 0x00007c0000007944 */ /* 0x002fea0003c00000 */
[----:B------:R-:W-:Y:S05]  /*33f0*/  BSYNC B0 ;  /* 0x0000000000007941 */ /* 0x000fea0003800000 */
.L_x_712:
        /* <DEDUP_REMOVED lines=440> */
[----:B------:R-:W-:Y:S05]  /*4f80*/  CALL.REL.NOINC `($_ZN7cutlass13device_kernelIN5flash19enable_sm80_to_sm89INS1_16FlashAttnBwdSm80INS1_25CollectiveMainloopBwdSm80ILi2ELi2EN4cute5tupleIJNS5_1CILi64EEENS7_ILi128EEES8_EEENS_10bfloat16_tEfNS_4arch4Sm80ELb1ELb0ELb1ELb0ELb0ELb0ELb0ELb0ELi2ELi2ELi4ELi2ELb1EEENS1_24CollectiveEpilogueBwdGQAISA_fSD_Li256ELb0ELb0EEENS1_25SingleTileBwdLPTSchedulerILb0ELi128ELb0EEEEEEEEEvNT_6ParamsE$_ZZN5flash25CollectiveMainloopBwdSm80ILi2ELi2EN4cute5tupleIJNS1_1CILi64EEENS3_ILi128EEES4_EEEN7cutlass10bfloat16_tEfNS7_4arch4Sm80ELb1ELb0ELb1ELb0ELb0ELb0ELb0ELb0ELi2ELi2ELi4ELi2ELb1EE3mmaINS_16FlashAttnBwdSm80ISB_NS_24CollectiveEpilogueBwdGQAIS6_fSA_Li256ELb0ELb0EEENS_25SingleTileBwdLPTSchedulerILb0ELi128ELb0EEEE13SharedStorageENS1_6TensorINS1_11ArrayEngineIfLm32EEENS1_6LayoutINS2_IJNS2_IJNS3_ILi2EEESO_EEESO_NS3_ILi4EEEEEENS2_IJNS2_IJNS3_ILi1EEESO_EEESQ_NS3_ILi8EEEEEEEEEEEEbRKNSB_6ParamsERT0_S12_iNS2_IJiiiEEERT_ENKUliiE0_clEii) ;  /* 0x00004a3000007944 */ /* 0x000fea0003c00000 */
[----:B------:R-:W-:Y:S05]  /*4f90*/  BSYNC B0 ;  /* 0x0000000000007941 */ /* 0x000fea0003800000 */
.L_x_713:
        /* <DEDUP_REMOVED lines=51> */
[C---:B------:R-:W-:Y:S01]  /*52d0*/  IMAD.WIDE.U32 R20, R197.reuse, c[0x0][0x238], R200 ;  /* 0x00008e00c5147a25 */ /* 0x040fe200078e00c8 */
        /* <DEDUP_REMOVED lines=125> */
.L_x_708:
[----:B-1----:R-:W-:Y:S05]  /*5ab0*/  @P1 EXIT ;  /* 0x000000000000194d */ /* 0x002fea0003800000 */
[----:B------:R-:W-:Y:S01]  /*5ac0*/  MOV R0, 0x1 ;  /* 0x0000000100007802 */ /* 0x000fe20000000f00 */
[----:B------:R-:W-:Y:S01]  /*5ad0*/  BAR.SYNC.DEFER_BLOCKING 0x1, 0x100 ;  /* 0x0044000000007b1d */ /* 0x000fe20000010000 */
[----:B------:R-:W-:-:S02]  /*5ae0*/  SHF.L.U32 R5, R199, 0xd, RZ ;  /* 0x0000000dc7057819 */ /* 0x000fc400000006ff */
[----:B------:R-:W-:Y:S02]  /*5af0*/  ISETP.NE.AND P1, PT, R0, c[0x0][0x338], PT ;  /* 0x0000ce0000007a0c */ /* 0x000fe40003f25270 */
[----:B------:R-:W-:Y:S02]  /*5b00*/  SHF.R.S32.HI R3, RZ, 0x1f, R5 ;  /* 0x0000001fff037819 */ /* 0x000fe40000011405 */
[----:B------:R-:W-:-:S04]  /*5b10*/  IADD3 R4, P0, R5, R200, RZ ;  /* 0x000000c805047210 */ /* 0x000fc80007f1e0ff */
[----:B------:R-:W-:-:S05]  /*5b20*/  LEA.HI.X.SX32 R5, R200, R3, 0x1, P0 ;  /* 0x00000003c8057211 */ /* 0x000fca00000f0eff */
[----:B------:R-:W-:-:S05]  /*5b30*/  @P1 IMAD.HI.U32 R0, R197, c[0x0][0x33c], RZ ;  /* 0x0000cf00c5001a27 */ /* 0x000fca00078e00ff */
[----:B------:R-:W-:-:S04]  /*5b40*/  @P1 SHF.R.U32.HI R197, RZ, c[0x0][0x340], R0 ;  /* 0x0000d000ffc51a19 */ /* 0x000fc80000011600 */
[----:B------:R-:W-:Y:S01]  /*5b50*/  SHF.R.S32.HI R2, RZ, 0x1f, R197 ;  /* 0x0000001fff027819 */ /* 0x000fe200000114c5 */
[----:B------:R-:W-:-:S04]  /*5b60*/  IMAD.WIDE.U32 R6, R197, c[0x0][0x328], R4 ;  /* 0x0000ca00c5067a25 */ /* 0x000fc800078e0004 */
[C---:B------:R-:W-:Y:S02]  /*5b70*/  IMAD R0, R2.reuse, c[0x0][0x328], RZ ;  /* 0x0000ca0002007a24 */ /* 0x040fe400078e02ff */
[----:B------:R-:W-:Y:S02]  /*5b80*/  IMAD R2, R2, c[0x0][0x300], RZ ;  /* 0x0000c00002027a24 */ /* 0x000fe400078e02ff */
[----:B------:R-:W-:-:S04]  /*5b90*/  IMAD.WIDE.U32 R4, R197, c[0x0][0x300], R4 ;  /* 0x0000c000c5047a25 */ /* 0x000fc800078e0004 */
[C---:B------:R-:W-:Y:S02]  /*5ba0*/  IMAD R0, R197.reuse, c[0x0][0x32c], R0 ;  /* 0x0000cb00c5007a24 */ /* 0x040fe400078e0200 */
[----:B------:R-:W-:Y:S01]  /*5bb0*/  IMAD R197, R197, c[0x0][0x304], R2 ;  /* 0x0000c100c5c57a24 */ /* 0x000fe200078e0202 */
[----:B------:R-:W-:Y:S01]  /*5bc0*/  SHF.R.S32.HI R2, RZ, 0x1f, R198 ;  /* 0x0000001fff027819 */ /* 0x000fe200000114c6 */
[----:B------:R-:W-:Y:S02]  /*5bd0*/  IMAD.IADD R7, R7, 0x1, R0 ;  /* 0x0000000107077824 */ /* 0x000fe400078e0200 */
[----:B------:R-:W-:Y:S01]  /*5be0*/  IMAD.MOV.U32 R8, RZ, RZ, R4 ;  /* 0x000000ffff087224 */ /* 0x000fe200078e0004 */
[----:B------:R-:W-:Y:S01]  /*5bf0*/  IADD3 R9, R5, R197, RZ ;  /* 0x000000c505097210 */ /* 0x000fe20007ffe0ff */
[----:B------:R-:W-:Y:S02]  /*5c00*/  IMAD R3, R2, c[0x0][0x330], RZ ;  /* 0x0000cc0002037a24 */ /* 0x000fe400078e02ff */
[----:B------:R-:W-:-:S04]  /*5c10*/  IMAD.WIDE.U32 R6, R198, c[0x0][0x330], R6 ;  /* 0x0000cc00c6067a25 */ /* 0x000fc800078e0006 */
[----:B------:R-:W-:Y:S01]  /*5c20*/  IMAD R3, R198, c[0x0][0x334], R3 ;  /* 0x0000cd00c6037a24 */ /* 0x000fe200078e0203 */
[----:B------:R-:W-:Y:S01]  /*5c30*/  LEA R10, P1, R6, c[0x0][0x310], 0x2 ;  /* 0x0000c400060a7a11 */ /* 0x000fe200078210ff */
[----:B------:R-:W-:Y:S02]  /*5c40*/  IMAD R5, R2, c[0x0][0x308], RZ ;  /* 0x0000c20002057a24 */ /* 0x000fe400078e02ff */
[----:B------:R-:W-:Y:S01]  /*5c50*/  IMAD.WIDE.U32 R8, R198, c[0x0][0x308], R8 ;  /* 0x0000c200c6087a25 */ /* 0x000fe200078e0008 */
[----:B------:R-:W-:-:S03]  /*5c60*/  IADD3 R3, R7, R3, RZ ;  /* 0x0000000307037210 */ /* 0x000fc60007ffe0ff */
[----:B------:R-:W-:Y:S01]  /*5c70*/  IMAD R5, R198, c[0x0][0x30c], R5 ;  /* 0x0000c300c6057a24 */ /* 0x000fe200078e0205 */
[----:B------:R-:W-:Y:S02]  /*5c80*/  LEA.HI.X R11, R6, c[0x0][0x314], R3, 0x2, P1 ;  /* 0x0000c500060b7a11 */ /* 0x000fe400008f1403 */
[C---:B------:R-:W-:Y:S02]  /*5c90*/  LEA R2, P0, R8.reuse, c[0x0][0x2e8], 0x2 ;  /* 0x0000ba0008027a11 */ /* 0x040fe400078010ff */
[----:B------:R-:W-:Y:S01]  /*5ca0*/  IADD3 R5, R9, R5, RZ ;  /* 0x0000000509057210 */ /* 0x000fe20007ffe0ff */
[----:B------:R-:W-:Y:S03]  /*5cb0*/  RED.E.ADD.F32.FTZ.RN.STRONG.GPU [R10.64], R36 ;  /* 0x000000240a00798e */ /* 0x000fe6000c10e78c */
        /* <DEDUP_REMOVED lines=65> */
        .type           $_ZN7cutlass13device_kernelIN5flash19enable_sm80_to_sm89INS1_16FlashAttnBwdSm80INS1_25CollectiveMainloopBwdSm80ILi2ELi2EN4cute5tupleIJNS5_1CILi64EEENS7_ILi128EEES8_EEENS_10bfloat16_tEfNS_4arch4Sm80ELb1ELb0ELb1ELb0ELb0ELb0ELb0ELb0ELi2ELi2ELi4ELi2ELb1EEENS1_24CollectiveEpilogueBwdGQAISA_fSD_Li256ELb0ELb0EEENS1_25SingleTileBwdLPTSchedulerILb0ELi128ELb0EEEEEEEEEvNT_6ParamsE$_ZN4cute12iter_adaptorIPKN7cutlass10bfloat16_tENS_8gmem_ptrIS4_EEEC2ES4_,@function
        .size           $_ZN7cutlass13device_kernelIN5flash19enable_sm80_to_sm89INS1_16FlashAttnBwdSm80INS1_25CollectiveMainloopBwdSm80ILi2ELi2EN4cute5tupleIJNS5_1CILi64EEENS7_ILi128EEES8_EEENS_10bfloat16_tEfNS_4arch4Sm80ELb1ELb0ELb1ELb0ELb0ELb0ELb0ELb0ELi2ELi2ELi4ELi2ELb1EEENS1_24CollectiveEpilogueBwdGQAISA_fSD_Li256ELb0ELb0EEENS1_25SingleTileBwdLPTSchedulerILb0ELi128ELb0EEEEEEEEEvNT_6ParamsE$_ZN4cute12iter_adaptorIPKN7cutlass10bfloat16_tENS_8gmem_ptrIS4_EEEC2ES4_,($_ZN7cutlass13device_kernelIN5flash19enable_sm80_to_sm89INS1_16FlashAttnBwdSm80INS1_25CollectiveMainloopBwdSm80ILi2ELi2EN4cute5tupleIJNS5_1CILi64EEENS7_ILi128EEES8_EEENS_10bfloat16_tEfNS_4arch4Sm80ELb1ELb0ELb1ELb0ELb0ELb0ELb0ELb0ELi2ELi2ELi4ELi2ELb1EEENS1_24CollectiveEpilogueBwdGQAISA_fSD_Li256ELb0ELb0EEENS1_25SingleTileBwdLPTSchedulerILb0ELi128ELb0EEEEEEEEEvNT_6ParamsE$_ZN4cute12iter_adaptorIPKN7cutlass9uint128_tENS_8gmem_ptrIS4_EEEC2ES4_ - $_ZN7cutlass13device_kernelIN5flash19enable_sm80_to_sm89INS1_16FlashAttnBwdSm80INS1_25CollectiveMainloopBwdSm80ILi2ELi2EN4cute5tupleIJNS5_1CILi64EEENS7_ILi128EEES8_EEENS_10bfloat16_tEfNS_4arch4Sm80ELb1ELb0ELb1ELb0ELb0ELb0ELb0ELb0ELi2ELi2ELi4ELi2ELb1EEENS1_24CollectiveEpilogueBwdGQAISA_fSD_Li256ELb0ELb0EEENS1_25SingleTileBwdLPTSchedulerILb0ELi128ELb0EEEEEEEEEvNT_6ParamsE$_ZN4cute12iter_adaptorIPKN7cutlass10bfloat16_tENS_8gmem_ptrIS4_EEEC2ES4_)
$_ZN7cutlass13device_kernelIN5flash19enable_sm80_to_sm89INS1_16FlashAttnBwdSm80INS1_25CollectiveMainloopBwdSm80ILi2ELi2EN4cute5tupleIJNS5_1CILi64EEENS7_ILi128EEES8_EEENS_10bfloat16_tEfNS_4arch4Sm80ELb1ELb0ELb1ELb0ELb0ELb0ELb0ELb0ELi2ELi2ELi4ELi2ELb1EEENS1_24CollectiveEpilogueBwdGQAISA_fSD_Li256ELb0ELb0EEENS1_25SingleTileBwdLPTSchedulerILb0ELi128ELb0EEEEEEEEEvNT_6ParamsE$_ZN4cute12iter_adaptorIPKN7cutlass10bfloat16_tENS_8gmem_ptrIS4_EEEC2ES4_:
[----:B------:R-:W-:Y:S01]  /*60d0*/  IADD3 R11, R4, -c[0x0][0x20], RZ ;  /* 0x80000800040b7a10 */ /* 0x000fe20007ffe0ff */
[----:B------:R-:W-:Y:S01]  /*60e0*/  IMAD.MOV.U32 R128, RZ, RZ, R10 ;  /* 0x000000ffff807224 */ /* 0x000fe200078e000a */
[----:B------:R-:W-:Y:S01]  /*60f0*/  MOV R130, R18 ;  /* 0x0000001200827202 */ /* 0x000fe20000000f00 */
[----:B------:R-:W-:Y:S01]  /*6100*/  IMAD.MOV.U32 R129, RZ, RZ, R15 ;  /* 0x000000ffff817224 */ /* 0x000fe200078e000f */
[----:B------:R-:W-:-:S04]  /*6110*/  MOV R131, 0x0 ;  /* 0x0000000000837802 */ /* 0x000fc80000000f00 */
[----:B------:R1:W-:Y:S01]  /*6120*/  STL.64 [R11], R128 ;  /* 0x000000800b007387 */ /* 0x0003e20000100a00 */
[----:B------:R-:W-:Y:S05]  /*6130*/  RET.REL.NODEC R130 `(_ZN7cutlass13device_kernelIN5flash19enable_sm80_to_sm89INS1_16FlashAttnBwdSm80INS1_25CollectiveMainloopBwdSm80ILi2ELi2EN4cute5tupleIJNS5_1CILi64EEENS7_ILi128EEES8_EEENS_10bfloat16_tEfNS_4arch4Sm80ELb1ELb0ELb1ELb0ELb0ELb0ELb0ELb0ELi2ELi2ELi4ELi2ELb1EEENS1_24CollectiveEpilogueBwdGQAISA_fSD_Li256ELb0ELb0EEENS1_25SingleTileBwdLPTSchedulerILb0ELi128ELb0EEEEEEEEEvNT_6ParamsE) ;  /* 0xffff9ec082007950 */ /* 0x000fea0003c3ffff */
        .type           $_ZN7cutlass13device_kernelIN5flash19enable_sm80_to_sm89INS1_16FlashAttnBwdSm80INS1_25CollectiveMainloopBwdSm80ILi2ELi2EN4cute5tupleIJNS5_1CILi64EEENS7_ILi128EEES8_EEENS_10bfloat16_tEfNS_4arch4Sm80ELb1ELb0ELb1ELb0ELb0ELb0ELb0ELb0ELi2ELi2ELi4ELi2ELb1EEENS1_24CollectiveEpilogueBwdGQAISA_fSD_Li256ELb0ELb0EEENS1_25SingleTileBwdLPTSchedulerILb0ELi128ELb0EEEEEEEEEvNT_6ParamsE$_ZN4cute12iter_adaptorIPKN7cutlass9uint128_tENS_8gmem_ptrIS4_EEEC2ES4_,@function
        .size           $_ZN7cutlass13device_kernelIN5flash19enable_sm80_to_sm89INS1_16FlashAttnBwdSm80INS1_25CollectiveMainloopBwdSm80ILi2ELi2EN4cute5tupleIJNS5_1CILi64EEENS7_ILi128EEES8_EEENS_10bfloat16_tEfNS_4arch4Sm80ELb1ELb0ELb1ELb0ELb0ELb0ELb0ELb0ELi2ELi2ELi4ELi2ELb1EEENS1_24CollectiveEpilogueBwdGQAISA_fSD_Li256ELb0ELb0EEENS1_25SingleTileBwdLPTSchedulerILb0ELi128ELb0EEEEEEEEEvNT_6ParamsE$_ZN4cute12iter_adaptorIPKN7cutlass9uint128_tENS_8gmem_ptrIS4_EEEC2ES4_,($_ZN7cutlass13device_kernelIN5flash19enable_sm80_to_sm89INS1_16FlashAttnBwdSm80INS1_25CollectiveMainloopBwdSm80ILi2ELi2EN4cute5tupleIJNS5_1CILi64EEENS7_ILi128EEES8_EEENS_10bfloat16_tEfNS_4arch4Sm80ELb1ELb0ELb1ELb0ELb0ELb0ELb0ELb0ELi2ELi2ELi4ELi2ELb1EEENS1_24CollectiveEpilogueBwdGQAISA_fSD_Li256ELb0ELb0EEENS1_25SingleTileBwdLPTSchedulerILb0ELi128ELb0EEEEEEEEEvNT_6ParamsE$_ZN4cute12iter_adaptorIPKfNS_8gmem_ptrIS2_EEEC2ES2_ - $_ZN7cutlass13device_kernelIN5flash19enable_sm80_to_sm89INS1_16FlashAttnBwdSm80INS1_25CollectiveMainloopBwdSm80ILi2ELi2EN4cute5tupleIJNS5_1CILi64EEENS7_ILi128EEES8_EEENS_10bfloat16_tEfNS_4arch4Sm80ELb1ELb0ELb1ELb0ELb0ELb0ELb0ELb0ELi2ELi2ELi4ELi2ELb1EEENS1_24CollectiveEpilogueBwdGQAISA_fSD_Li256ELb0ELb0EEENS1_25SingleTileBwdLPTSchedulerILb0ELi128ELb0EEEEEEEEEvNT_6ParamsE$_ZN4cute12iter_adaptorIPKN7cutlass9uint128_tENS_8gmem_ptrIS4_EEEC2ES4_)
$_ZN7cutlass13device_kernelIN5flash19enable_sm80_to_sm89INS1_16FlashAttnBwdSm80INS1_25CollectiveMainloopBwdSm80ILi2ELi2EN4cute5tupleIJNS5_1CILi64EEENS7_ILi128EEES8_EEENS_10bfloat16_tEfNS_4arch4Sm80ELb1ELb0ELb1ELb0ELb0ELb0ELb0ELb0ELi2ELi2ELi4ELi2ELb1EEENS1_24CollectiveEpilogueBwdGQAISA_fSD_Li256ELb0ELb0EEENS1_25SingleTileBwdLPTSchedulerILb0ELi128ELb0EEEEEEEEEvNT_6ParamsE$_ZN4cute12iter_adaptorIPKN7cutlass9uint128_tENS_8gmem_ptrIS4_EEEC2ES4_:
[----:B------:R-:W-:Y:S01]  /*6140*/  IADD3 R10, R4, -c[0x0][0x20], RZ ;  /* 0x80000800040a7a10 */ /* 0x000fe20007ffe0ff */
[----:B------:R-:W-:Y:S01]  /*6150*/  IMAD.MOV.U32 R128, RZ, RZ, R18 ;  /* 0x000000ffff807224 */ /* 0x000fe200078e0012 */
[----:B------:R-:W-:-:S03]  /*6160*/  MOV R129, 0x0 ;  /* 0x0000000000817802 */ /* 0x000fc60000000f00 */
[----:B------:R1:W-:Y:S01]  /*6170*/  STL.64 [R10], R6 ;  /* 0x000000060a007387 */ /* 0x0003e20000100a00 */
[----:B------:R-:W-:Y:S05]  /*6180*/  RET.REL.NODEC R128 `(_ZN7cutlass13device_kernelIN5flash19enable_sm80_to_sm89INS1_16FlashAttnBwdSm80INS1_25CollectiveMainloopBwdSm80ILi2ELi2EN4cute5tupleIJNS5_1CILi64EEENS7_ILi128EEES8_EEENS_10bfloat16_tEfNS_4arch4Sm80ELb1ELb0ELb1ELb0ELb0ELb0ELb0ELb0ELi2ELi2ELi4ELi2ELb1EEENS1_24CollectiveEpilogueBwdGQAISA_fSD_Li256ELb0ELb0EEENS1_25SingleTileBwdLPTSchedulerILb0ELi128ELb0EEEEEEEEEvNT_6ParamsE) ;  /* 0xffff9e7080007950 */ /* 0x000fea0003c3ffff */
        .type           $_ZN7cutlass13device_kernelIN5flash19enable_sm80_to_sm89INS1_16FlashAttnBwdSm80INS1_25CollectiveMainloopBwdSm80ILi2ELi2EN4cute5tupleIJNS5_1CILi64EEENS7_ILi128EEES8_EEENS_10bfloat16_tEfNS_4arch4Sm80ELb1ELb0ELb1ELb0ELb0ELb0ELb0ELb0ELi2ELi2ELi4ELi2ELb1EEENS1_24CollectiveEpilogueBwdGQAISA_fSD_Li256ELb0ELb0EEENS1_25SingleTileBwdLPTSchedulerILb0ELi128ELb0EEEEEEEEEvNT_6ParamsE$_ZN4cute12iter_adaptorIPKfNS_8gmem_ptrIS2_EEEC2ES2_,@function
        .size           $_ZN7cutlass13device_kernelIN5flash19enable_sm80_to_sm89INS1_16FlashAttnBwdSm80INS1_25CollectiveMainloopBwdSm80ILi2ELi2EN4cute5tupleIJNS5_1CILi64EEENS7_ILi128EEES8_EEENS_10bfloat16_tEfNS_4arch4Sm80ELb1ELb0ELb1ELb0ELb0ELb0ELb0ELb0ELi2ELi2ELi4ELi2ELb1EEENS1_24CollectiveEpilogueBwdGQAISA_fSD_Li256ELb0ELb0EEENS1_25SingleTileBwdLPTSchedulerILb0ELi128ELb0EEEEEEEEEvNT_6ParamsE$_ZN4cute12iter_adaptorIPKfNS_8gmem_ptrIS2_EEEC2ES2_,($_ZN7cutlass13device_kernelIN5flash19enable_sm80_to_sm89INS1_16FlashAttnBwdSm80INS1_25CollectiveMainloopBwdSm80ILi2ELi2EN4cute5tupleIJNS5_1CILi64EEENS7_ILi128EEES8_EEENS_10bfloat16_tEfNS_4arch4Sm80ELb1ELb0ELb1ELb0ELb0ELb0ELb0ELb0ELi2ELi2ELi4ELi2ELb1EEENS1_24CollectiveEpilogueBwdGQAISA_fSD_Li256ELb0ELb0EEENS1_25SingleTileBwdLPTSchedulerILb0ELi128ELb0EEEEEEEEEvNT_6ParamsE$_ZN4cute12iter_adaptorIPN7cutlass10bfloat16_tENS_8smem_ptrIS3_EEEC2ES3_ - $_ZN7cutlass13device_kernelIN5flash19enable_sm80_to_sm89INS1_16FlashAttnBwdSm80INS1_25CollectiveMainloopBwdSm80ILi2ELi2EN4cute5tupleIJNS5_1CILi64EEENS7_ILi128EEES8_EEENS_10bfloat16_tEfNS_4arch4Sm80ELb1ELb0ELb1ELb0ELb0ELb0ELb0ELb0ELi2ELi2ELi4ELi2ELb1EEENS1_24CollectiveEpilogueBwdGQAISA_fSD_Li256ELb0ELb0EEENS1_25SingleTileBwdLPTSchedulerILb0ELi128ELb0EEEEEEEEEvNT_6ParamsE$_ZN4cute12iter_adaptorIPKfNS_8gmem_ptrIS2_EEEC2ES2_)
$_ZN7cutlass13device_kernelIN5flash19enable_sm80_to_sm89INS1_16FlashAttnBwdSm80INS1_25CollectiveMainloopBwdSm80ILi2ELi2EN4cute5tupleIJNS5_1CILi64EEENS7_ILi128EEES8_EEENS_10bfloat16_tEfNS_4arch4Sm80ELb1ELb0ELb1ELb0ELb0ELb0ELb0ELb0ELi2ELi2ELi4ELi2ELb1EEENS1_24CollectiveEpilogueBwdGQAISA_fSD_Li256ELb0ELb0EEENS1_25SingleTileBwdLPTSchedulerILb0ELi128ELb0EEEEEEEEEvNT_6ParamsE$_ZN4cute12iter_adaptorIPKfNS_8gmem_ptrIS2_EEEC2ES2_:
[----:B------:R-:W-:Y:S02]  /*6190*/  IADD3 R6, R6, -c[0x0][0x20], RZ ;  /* 0x8000080006067a10 */ /* 0x000fe40007ffe0ff */
[----:B------:R-:W-:-:S03]  /*61a0*/  MOV R19, 0x0 ;  /* 0x0000000000137802 */ /* 0x000fc60000000f00 */
[----:B------:R1:W-:Y:S01]  /*61b0*/  STL.64 [R6], R10 ;  /* 0x0000000a06007387 */ /* 0x0003e20000100a00 */
[----:B------:R-:W-:Y:S05]  /*61c0*/  RET.REL.NODEC R18 `(_ZN7cutlass13device_kernelIN5flash19enable_sm80_to_sm89INS1_16FlashAttnBwdSm80INS1_25CollectiveMainloopBwdSm80ILi2ELi2EN4cute5tupleIJNS5_1CILi64EEENS7_ILi128EEES8_EEENS_10bfloat16_tEfNS_4arch4Sm80ELb1ELb0ELb1ELb0ELb0ELb0ELb0ELb0ELi2ELi2ELi4ELi2ELb1EEENS1_24CollectiveEpilogueBwdGQAISA_fSD_Li256ELb0ELb0EEENS1_25SingleTileBwdLPTSchedulerILb0ELi128ELb0EEEEEEEEEvNT_6ParamsE) ;  /* 0xffff9e3012007950 */ /* 0x000fea0003c3ffff */
        .type           $_ZN7cutlass13device_kernelIN5flash19enable_sm80_to_sm89INS1_16FlashAttnBwdSm80INS1_25CollectiveMainloopBwdSm80ILi2ELi2EN4cute5tupleIJNS5_1CILi64EEENS7_ILi128EEES8_EEENS_10bfloat16_tEfNS_4arch4Sm80ELb1ELb0ELb1ELb0ELb0ELb0ELb0ELb0ELi2ELi2ELi4ELi2ELb1EEENS1_24CollectiveEpilogueBwdGQAISA_fSD_Li256ELb0ELb0EEENS1_25SingleTileBwdLPTSchedulerILb0ELi128ELb0EEEEEEEEEvNT_6ParamsE$_ZN4cute12iter_adaptorIPN7cutlass10bfloat16_tENS_8smem_ptrIS3_EEEC2ES3_,@function
        .size           $_ZN7cutlass13device_kernelIN5flash19enable_sm80_to_sm89INS1_16FlashAttnBwdSm80INS1_25CollectiveMainloopBwdSm80ILi2ELi2EN4cute5tupleIJNS5_1CILi64EEENS7_ILi128EEES8_EEENS_10bfloat16_tEfNS_4arch4Sm80ELb1ELb0ELb1ELb0ELb0ELb0ELb0ELb0ELi2ELi2ELi4ELi2ELb1EEENS1_24CollectiveEpilogueBwdGQAISA_fSD_Li256ELb0ELb0EEENS1_25SingleTileBwdLPTSchedulerILb0ELi128ELb0EEEEEEEEEvNT_6ParamsE$_ZN4cute12iter_adaptorIPN7cutlass10bfloat16_tENS_8smem_ptrIS3_EEEC2ES3_,($_ZN7cutlass13device_kernelIN5flash19enable_sm80_to_sm89INS1_16FlashAttnBwdSm80INS1_25CollectiveMainloopBwdSm80ILi2ELi2EN4cute5tupleIJNS5_1CILi64EEENS7_ILi128EEES8_EEENS_10bfloat16_tEfNS_4arch4Sm80ELb1ELb0ELb1ELb0ELb0ELb0ELb0ELb0ELi2ELi2ELi4ELi2ELb1EEENS1_24CollectiveEpilogueBwdGQAISA_fSD_Li256ELb0ELb0EEENS1_25SingleTileBwdLPTSchedulerILb0ELi128ELb0EEEEEEEEEvNT_6ParamsE$_ZN4cute12iter_adaptorIPN7cutlass9uint128_tENS_8smem_ptrIS3_EEEC2ES3_ - $_ZN7cutlass13device_kernelIN5flash19enable_sm80_to_sm89INS1_16FlashAttnBwdSm80INS1_25CollectiveMainloopBwdSm80ILi2ELi2EN4cute5tupleIJNS5_1CILi64EEENS7_ILi128EEES8_EEENS_10bfloat16_tEfNS_4arch4Sm80ELb1ELb0ELb1ELb0ELb0ELb0ELb0ELb0ELi2ELi2ELi4ELi2ELb1EEENS1_24CollectiveEpilogueBwdGQAISA_fSD_Li256ELb0ELb0EEENS1_25SingleTileBwdLPTSchedulerILb0ELi128ELb0EEEEEEEEEvNT_6ParamsE$_ZN4cute12iter_adaptorIPN7cutlass10bfloat16_tENS_8smem_ptrIS3_EEEC2ES3_)
$_ZN7cutlass13device_kernelIN5flash19enable_sm80_to_sm89INS1_16FlashAttnBwdSm80INS1_25CollectiveMainloopBwdSm80ILi2ELi2EN4cute5tupleIJNS5_1CILi64EEENS7_ILi128EEES8_EEENS_10bfloat16_tEfNS_4arch4Sm80ELb1ELb0ELb1ELb0ELb0ELb0ELb0ELb0ELi2ELi2ELi4ELi2ELb1EEENS1_24CollectiveEpilogueBwdGQAISA_fSD_Li256ELb0ELb0EEENS1_25SingleTileBwdLPTSchedulerILb0ELi128ELb0EEEEEEEEEvNT_6ParamsE$_ZN4cute12iter_adaptorIPN7cutlass10bfloat16_tENS_8smem_ptrIS3_EEEC2ES3_:
[----:B------:R-:W-:Y:S01]  /*61d0*/  IADD3 R6, R4, -c[0x0][0x20], RZ ;  /* 0x8000080004067a10 */ /* 0x000fe20007ffe0ff */
[----:B------:R-:W-:Y:S01]  /*61e0*/  IMAD.MOV.U32 R128, RZ, RZ, R18 ;  /* 0x000000ffff807224 */ /* 0x000fe200078e0012 */
[----:B------:R-:W-:-:S03]  /*61f0*/  MOV R129, 0x0 ;  /* 0x0000000000817802 */ /* 0x000fc60000000f00 */
[----:B------:R1:W-:Y:S01]  /*6200*/  STL.64 [R6], R8 ;  /* 0x0000000806007387 */ /* 0x0003e20000100a00 */
[----:B------:R-:W-:Y:S05]  /*6210*/  RET.REL.NODEC R128 `(_ZN7cutlass13device_kernelIN5flash19enable_sm80_to_sm89INS1_16FlashAttnBwdSm80INS1_25CollectiveMainloopBwdSm80ILi2ELi2EN4cute5tupleIJNS5_1CILi64EEENS7_ILi128EEES8_EEENS_10bfloat16_tEfNS_4arch4Sm80ELb1ELb0ELb1ELb0ELb0ELb0ELb0ELb0ELi2ELi2ELi4ELi2ELb1EEENS1_24CollectiveEpilogueBwdGQAISA_fSD_Li256ELb0ELb0EEENS1_25SingleTileBwdLPTSchedulerILb0ELi128ELb0EEEEEEEEEvNT_6ParamsE) ;  /* 0xffff9de080007950 */ /* 0x000fea0003c3ffff */
        .type           $_ZN7cutlass13device_kernelIN5flash19enable_sm80_to_sm89INS1_16FlashAttnBwdSm80INS1_25CollectiveMainloopBwdSm80ILi2ELi2EN4cute5tupleIJNS5_1CILi64EEENS7_ILi128EEES8_EEENS_10bfloat16_tEfNS_4arch4Sm80ELb1ELb0ELb1ELb0ELb0ELb0ELb0ELb0ELi2ELi2ELi4ELi2ELb1EEENS1_24CollectiveEpilogueBwdGQAISA_fSD_Li256ELb0ELb0EEENS1_25SingleTileBwdLPTSchedulerILb0ELi128ELb0EEEEEEEEEvNT_6ParamsE$_ZN4cute12iter_adaptorIPN7cutlass9uint128_tENS_8smem_ptrIS3_EEEC2ES3_,@function
        .size           $_ZN7cutlass13device_kernelIN5flash19enable_sm80_to_sm89INS1_16FlashAttnBwdSm80INS1_25CollectiveMainloopBwdSm80ILi2ELi2EN4cute5tupleIJNS5_1CILi64EEENS7_ILi128EEES8_EEENS_10bfloat16_tEfNS_4arch4Sm80ELb1ELb0ELb1ELb0ELb0ELb0ELb0ELb0ELi2ELi2ELi4ELi2ELb1EEENS1_24CollectiveEpilogueBwdGQAISA_fSD_Li256ELb0ELb0EEENS1_25SingleTileBwdLPTSchedulerILb0ELi128ELb0EEEEEEEEEvNT_6ParamsE$_ZN4cute12iter_adaptorIPN7cutlass9uint128_tENS_8smem_ptrIS3_EEEC2ES3_,($_ZN7cutlass13device_kernelIN5flash19enable_sm80_to_sm89INS1_16FlashAttnBwdSm80INS1_25CollectiveMainloopBwdSm80ILi2ELi2EN4cute5tupleIJNS5_1CILi64EEENS7_ILi128EEES8_EEENS_10bfloat16_tEfNS_4arch4Sm80ELb1ELb0ELb1ELb0ELb0ELb0ELb0ELb0ELi2ELi2ELi4ELi2ELb1EEENS1_24CollectiveEpilogueBwdGQAISA_fSD_Li256ELb0ELb0EEENS1_25SingleTileBwdLPTSchedulerILb0ELi128ELb0EEEEEEEEEvNT_6ParamsE$_ZN4cute12iter_adaptorIPfNS_8smem_ptrIS1_EEEC2ES1_ - $_ZN7cutlass13device_kernelIN5flash19enable_sm80_to_sm89INS1_16FlashAttnBwdSm80INS1_25CollectiveMainloopBwdSm80ILi2ELi2EN4cute5tupleIJNS5_1CILi64EEENS7_ILi128EEES8_EEENS_10bfloat16_tEfNS_4arch4Sm80ELb1ELb0ELb1ELb0ELb0ELb0ELb0ELb0ELi2ELi2ELi4ELi2ELb1EEENS1_24CollectiveEpilogueBwdGQAISA_fSD_Li256ELb0ELb0EEENS1_25SingleTileBwdLPTSchedulerILb0ELi128ELb0EEEEEEEEEvNT_6ParamsE$_ZN4cute12iter_adaptorIPN7cutlass9uint128_tENS_8smem_ptrIS3_EEEC2ES3_)
$_ZN7cutlass13device_kernelIN5flash19enable_sm80_to_sm89INS1_16FlashAttnBwdSm80INS1_25CollectiveMainloopBwdSm80ILi2ELi2EN4cute5tupleIJNS5_1CILi64EEENS7_ILi128EEES8_EEENS_10bfloat16_tEfNS_4arch4Sm80ELb1ELb0ELb1ELb0ELb0ELb0ELb0ELb0ELi2ELi2ELi4ELi2ELb1EEENS1_24CollectiveEpilogueBwdGQAISA_fSD_Li256ELb0ELb0EEENS1_25SingleTileBwdLPTSchedulerILb0ELi128ELb0EEEEEEEEEvNT_6ParamsE$_ZN4cute12iter_adaptorIPN7cutlass9uint128_tENS_8smem_ptrIS3_EEEC2ES3_:
[----:B------:R-:W-:Y:S01]  /*6220*/  IADD3 R8, R4, -c[0x0][0x20], RZ ;  /* 0x8000080004087a10 */ /* 0x000fe20007ffe0ff */
[----:B------:R-:W-:Y:S01]  /*6230*/  IMAD.MOV.U32 R128, RZ, RZ, R16 ;  /* 0x000000ffff807224 */ /* 0x000fe200078e0010 */
[----:B------:R-:W-:-:S03]  /*6240*/  MOV R129, 0x0 ;  /* 0x0000000000817802 */ /* 0x000fc60000000f00 */
[----:B------:R1:W-:Y:S01]  /*6250*/  STL.64 [R8], R6 ;  /* 0x0000000608007387 */ /* 0x0003e20000100a00 */
[----:B------:R-:W-:Y:S05]  /*6260*/  RET.REL.NODEC R128 `(_ZN7cutlass13device_kernelIN5flash19enable_sm80_to_sm89INS1_16FlashAttnBwdSm80INS1_25CollectiveMainloopBwdSm80ILi2ELi2EN4cute5tupleIJNS5_1CILi64EEENS7_ILi128EEES8_EEENS_10bfloat16_tEfNS_4arch4Sm80ELb1ELb0ELb1ELb0ELb0ELb0ELb0ELb0ELi2ELi2ELi4ELi2ELb1EEENS1_24CollectiveEpilogueBwdGQAISA_fSD_Li256ELb0ELb0EEENS1_25SingleTileBwdLPTSchedulerILb0ELi128ELb0EEEEEEEEEvNT_6ParamsE) ;  /* 0xffff9d9080007950 */ /* 0x000fea0003c3ffff */
        .type           $_ZN7cutlass13device_kernelIN5flash19enable_sm80_to_sm89INS1_16FlashAttnBwdSm80INS1_25CollectiveMainloopBwdSm80ILi2ELi2EN4cute5tupleIJNS5_1CILi64EEENS7_ILi128EEES8_EEENS_10bfloat16_tEfNS_4arch4Sm80ELb1ELb0ELb1ELb0ELb0ELb0ELb0ELb0ELi2ELi2ELi4ELi2ELb1EEENS1_24CollectiveEpilogueBwdGQAISA_fSD_Li256ELb0ELb0EEENS1_25SingleTileBwdLPTSchedulerILb0ELi128ELb0EEEEEEEEEvNT_6ParamsE$_ZN4cute12iter_adaptorIPfNS_8smem_ptrIS1_EEEC2ES1_,@function
        .size           $_ZN7cutlass13device_kernelIN5flash19enable_sm80_to_sm89INS1_16FlashAttnBwdSm80INS1_25CollectiveMainloopBwdSm80ILi2ELi2EN4cute5tupleIJNS5_1CILi64EEENS7_ILi128EEES8_EEENS_10bfloat16_tEfNS_4arch4Sm80ELb1ELb0ELb1ELb0ELb0ELb0ELb0ELb0ELi2ELi2ELi4ELi2ELb1EEENS1_24CollectiveEpilogueBwdGQAISA_fSD_Li256ELb0ELb0EEENS1_25SingleTileBwdLPTSchedulerILb0ELi128ELb0EEEEEEEEEvNT_6ParamsE$_ZN4cute12iter_adaptorIPfNS_8smem_ptrIS1_EEEC2ES1_,($_ZN7cutlass13device_kernelIN5flash19enable_sm80_to_sm89INS1_16FlashAttnBwdSm80INS1_25CollectiveMainloopBwdSm80ILi2ELi2EN4cute5tupleIJNS5_1CILi64EEENS7_ILi128EEES8_EEENS_10bfloat16_tEfNS_4arch4Sm80ELb1ELb0ELb1ELb0ELb0ELb0ELb0ELb0ELi2ELi2ELi4ELi2ELb1EEENS1_24CollectiveEpilogueBwdGQAISA_fSD_Li256ELb0ELb0EEENS1_25SingleTileBwdLPTSchedulerILb0ELi128ELb0EEEEEEEEEvNT_6ParamsE$_ZN4cute3eso3ESOILb0ELb0EJNS_15ArithmeticTupleIJiiEEEiiiEEC2ERKS3_RKiS8_S8_ - $_ZN7cutlass13device_kernelIN5flash19enable_sm80_to_sm89INS1_16FlashAttnBwdSm80INS1_25CollectiveMainloopBwdSm80ILi2ELi2EN4cute5tupleIJNS5_1CILi64EEENS7_ILi128EEES8_EEENS_10bfloat16_tEfNS_4arch4Sm80ELb1ELb0ELb1ELb0ELb0ELb0ELb0ELb0ELi2ELi2ELi4ELi2ELb1EEENS1_24CollectiveEpilogueBwdGQAISA_fSD_Li256ELb0ELb0EEENS1_25SingleTileBwdLPTSchedulerILb0ELi128ELb0EEEEEEEEEvNT_6ParamsE$_ZN4cute12iter_adaptorIPfNS_8smem_ptrIS1_EEEC2ES1_)
$_ZN7cutlass13device_kernelIN5flash19enable_sm80_to_sm89INS1_16FlashAttnBwdSm80INS1_25CollectiveMainloopBwdSm80ILi2ELi2EN4cute5tupleIJNS5_1CILi64EEENS7_ILi128EEES8_EEENS_10bfloat16_tEfNS_4arch4Sm80ELb1ELb0ELb1ELb0ELb0ELb0ELb0ELb0ELi2ELi2ELi4ELi2ELb1EEENS1_24CollectiveEpilogueBwdGQAISA_fSD_Li256ELb0ELb0EEENS1_25SingleTileBwdLPTSchedulerILb0ELi128ELb0EEEEEEEEEvNT_6ParamsE$_ZN4cute12iter_adaptorIPfNS_8smem_ptrIS1_EEEC2ES1_:
[----:B------:R-:W-:Y:S02]  /*6270*/  IADD3 R6, R6, -c[0x0][0x20], RZ ;  /* 0x8000080006067a10 */ /* 0x000fe40007ffe0ff */
[----:B------:R-:W-:-:S03]  /*6280*/  MOV R19, 0x0 ;  /* 0x0000000000137802 */ /* 0x000fc60000000f00 */
[----:B------:R1:W-:Y:S01]  /*6290*/  STL.64 [R6], R8 ;  /* 0x0000000806007387 */ /* 0x0003e20000100a00 */
[----:B------:R-:W-:Y:S05]  /*62a0*/  RET.REL.NODEC R18 `(_ZN7cutlass13device_kernelIN5flash19enable_sm80_to_sm89INS1_16FlashAttnBwdSm80INS1_25CollectiveMainloopBwdSm80ILi2ELi2EN4cute5tupleIJNS5_1CILi64EEENS7_ILi128EEES8_EEENS_10bfloat16_tEfNS_4arch4Sm80ELb1ELb0ELb1ELb0ELb0ELb0ELb0ELb0ELi2ELi2ELi4ELi2ELb1EEENS1_24CollectiveEpilogueBwdGQAISA_fSD_Li256ELb0ELb0EEENS1_25SingleTileBwdLPTSchedulerILb0ELi128ELb0EEEEEEEEEvNT_6ParamsE) ;  /* 0xffff9d5012007950 */ /* 0x000fea0003c3ffff */
        .type           $_ZN7cutlass13device_kernelIN5flash19enable_sm80_to_sm89INS1_16FlashAttnBwdSm80INS1_25CollectiveMainloopBwdSm80ILi2ELi2EN4cute5tupleIJNS5_1CILi64EEENS7_ILi128EEES8_EEENS_10bfloat16_tEfNS_4arch4Sm80ELb1ELb0ELb1ELb0ELb0ELb0ELb0ELb0ELi2ELi2ELi4ELi2ELb1EEENS1_24CollectiveEpilogueBwdGQAISA_fSD_Li256ELb0ELb0EEENS1_25SingleTileBwdLPTSchedulerILb0ELi128ELb0EEEEEEEEEvNT_6ParamsE$_ZN4cute3eso3ESOILb0ELb0EJNS_15ArithmeticTupleIJiiEEEiiiEEC2ERKS3_RKiS8_S8_,@function
        .size           $_ZN7cutlass13device_kernelIN5flash19enable_sm80_to_sm89INS1_16FlashAttnBwdSm80INS1_25CollectiveMainloopBwdSm80ILi2ELi2EN4cute5tupleIJNS5_1CILi64EEENS7_ILi128EEES8_EEENS_10bfloat16_tEfNS_4arch4Sm80ELb1ELb0ELb1ELb0ELb0ELb0ELb0ELb0ELi2ELi2ELi4ELi2ELb1EEENS1_24CollectiveEpilogueBwdGQAISA_fSD_Li256ELb0ELb0EEENS1_25SingleTileBwdLPTSchedulerILb0ELi128ELb0EEEEEEEEEvNT_6ParamsE$_ZN4cute3eso3ESOILb0ELb0EJNS_15ArithmeticTupleIJiiEEEiiiEEC2ERKS3_RKiS8_S8_,($_ZN7cutlass13device_kernelIN5flash19enable_sm80_to_sm89INS1_16FlashAttnBwdSm80INS1_25CollectiveMainloopBwdSm80ILi2ELi2EN4cute5tupleIJNS5_1CILi64EEENS7_ILi128EEES8_EEENS_10bfloat16_tEfNS_4arch4Sm80ELb1ELb0ELb1ELb0ELb0ELb0ELb0ELb0ELi2ELi2ELi4ELi2ELb1EEENS1_24CollectiveEpilogueBwdGQAISA_fSD_Li256ELb0ELb0EEENS1_25SingleTileBwdLPTSchedulerILb0ELi128ELb0EEEEEEEEEvNT_6ParamsE$_ZN4cute3eso3ESOILb0ELb0EJNS_5tupleIJiiEEEiiiEEC2ERKS3_RKiS8_S8_ - $_ZN7cutlass13device_kernelIN5flash19enable_sm80_to_sm89INS1_16FlashAttnBwdSm80INS1_25CollectiveMainloopBwdSm80ILi2ELi2EN4cute5tupleIJNS5_1CILi64EEENS7_ILi128EEES8_EEENS_10bfloat16_tEfNS_4arch4Sm80ELb1ELb0ELb1ELb0ELb0ELb0ELb0ELb0ELi2ELi2ELi4ELi2ELb1EEENS1_24CollectiveEpilogueBwdGQAISA_fSD_Li256ELb0ELb0EEENS1_25SingleTileBwdLPTSchedulerILb0ELi128ELb0EEEEEEEEEvNT_6ParamsE$_ZN4cute3eso3ESOILb0ELb0EJNS_15ArithmeticTupleIJiiEEEiiiEEC2ERKS3_RKiS8_S8_)
$_ZN7cutlass13device_kernelIN5flash19enable_sm80_to_sm89INS1_16FlashAttnBwdSm80INS1_25CollectiveMainloopBwdSm80ILi2ELi2EN4cute5tupleIJNS5_1CILi64EEENS7_ILi128EEES8_EEENS_10bfloat16_tEfNS_4arch4Sm80ELb1ELb0ELb1ELb0ELb0ELb0ELb0ELb0ELi2ELi2ELi4ELi2ELb1EEENS1_24CollectiveEpilogueBwdGQAISA_fSD_Li256ELb0ELb0EEENS1_25SingleTileBwdLPTSchedulerILb0ELi128ELb0EEEEEEEEEvNT_6ParamsE$_ZN4cute3eso3ESOILb0ELb0EJNS_15ArithmeticTupleIJiiEEEiiiEEC2ERKS3_RKiS8_S8_:
        /* <DEDUP_REMOVED lines=14> */
[----:B------:R-:W-:Y:S05]  /*6390*/  RET.REL.NODEC R74 `(_ZN7cutlass13device_kernelIN5flash19enable_sm80_to_sm89INS1_16FlashAttnBwdSm80INS1_25CollectiveMainloopBwdSm80ILi2ELi2EN4cute5tupleIJNS5_1CILi64EEENS7_ILi128EEES8_EEENS_10bfloat16_tEfNS_4arch4Sm80ELb1ELb0ELb1ELb0ELb0ELb0ELb0ELb0ELi2ELi2ELi4ELi2ELb1EEENS1_24CollectiveEpilogueBwdGQAISA_fSD_Li256ELb0ELb0EEENS1_25SingleTileBwdLPTSchedulerILb0ELi128ELb0EEEEEEEEEvNT_6ParamsE) ;  /* 0xffff9c604a007950 */ /* 0x000fea0003c3ffff */
        .type           $_ZN7cutlass13device_kernelIN5flash19enable_sm80_to_sm89INS1_16FlashAttnBwdSm80INS1_25CollectiveMainloopBwdSm80ILi2ELi2EN4cute5tupleIJNS5_1CILi64EEENS7_ILi128EEES8_EEENS_10bfloat16_tEfNS_4arch4Sm80ELb1ELb0ELb1ELb0ELb0ELb0ELb0ELb0ELi2ELi2ELi4ELi2ELb1EEENS1_24CollectiveEpilogueBwdGQAISA_fSD_Li256ELb0ELb0EEENS1_25SingleTileBwdLPTSchedulerILb0ELi128ELb0EEEEEEEEEvNT_6ParamsE$_ZN4cute3eso3ESOILb0ELb0EJNS_5tupleIJiiEEEiiiEEC2ERKS3_RKiS8_S8_,@function
        .size           $_ZN7cutlass13device_kernelIN5flash19enable_sm80_to_sm89INS1_16FlashAttnBwdSm80INS1_25CollectiveMainloopBwdSm80ILi2ELi2EN4cute5tupleIJNS5_1CILi64EEENS7_ILi128EEES8_EEENS_10bfloat16_tEfNS_4arch4Sm80ELb1ELb0ELb1ELb0ELb0ELb0ELb0ELb0ELi2ELi2ELi4ELi2ELb1EEENS1_24CollectiveEpilogueBwdGQAISA_fSD_Li256ELb0ELb0EEENS1_25SingleTileBwdLPTSchedulerILb0ELi128ELb0EEEEEEEEEvNT_6ParamsE$_ZN4cute3eso3ESOILb0ELb0EJNS_5tupleIJiiEEEiiiEEC2ERKS3_RKiS8_S8_,($_ZN7cutlass13device_kernelIN5flash19enable_sm80_to_sm89INS1_16FlashAttnBwdSm80INS1_25CollectiveMainloopBwdSm80ILi2ELi2EN4cute5tupleIJNS5_1CILi64EEENS7_ILi128EEES8_EEENS_10bfloat16_tEfNS_4arch4Sm80ELb1ELb0ELb1ELb0ELb0ELb0ELb0ELb0ELi2ELi2ELi4ELi2ELb1EEENS1_24CollectiveEpilogueBwdGQAISA_fSD_Li256ELb0ELb0EEENS1_25SingleTileBwdLPTSchedulerILb0ELi128ELb0EEEEEEEEEvNT_6ParamsE$_ZN4cute3eso3ESOILb0ELb0EJNS_6LayoutINS_5tupleIJNS3_IJNS_1CILi8EEENS4_ILi1EEEEEENS4_ILi2EEES6_EEENS3_IJNS3_IJS6_NS4_ILi0EEEEEElSA_EEEEENS_10ViewEngineINS_8gmem_ptrIPKN7cutlass10bfloat16_tEEEEEEEC2ERKSD_RKSL_ - $_ZN7cutlass13device_kernelIN5flash19enable_sm80_to_sm89INS1_16FlashAttnBwdSm80INS1_25CollectiveMainloopBwdSm80ILi2ELi2EN4cute5tupleIJNS5_1CILi64EEENS7_ILi128EEES8_EEENS_10bfloat16_tEfNS_4arch4Sm80ELb1ELb0ELb1ELb0ELb0ELb0ELb0ELb0ELi2ELi2ELi4ELi2ELb1EEENS1_24CollectiveEpilogueBwdGQAISA_fSD_Li256ELb0ELb0EEENS1_25SingleTileBwdLPTSchedulerILb0ELi128ELb0EEEEEEEEEvNT_6ParamsE$_ZN4cute3eso3ESOILb0ELb0EJNS_5tupleIJiiEEEiiiEEC2ERKS3_RKiS8_S8_)
$_ZN7cutlass13device_kernelIN5flash19enable_sm80_to_sm89INS1_16FlashAttnBwdSm80INS1_25CollectiveMainloopBwdSm80ILi2ELi2EN4cute5tupleIJNS5_1CILi64EEENS7_ILi128EEES8_EEENS_10bfloat16_tEfNS_4arch4Sm80ELb1ELb0ELb1ELb0ELb0ELb0ELb0ELb0ELi2ELi2ELi4ELi2ELb1EEENS1_24CollectiveEpilogueBwdGQAISA_fSD_Li256ELb0ELb0EEENS1_25SingleTileBwdLPTSchedulerILb0ELi128ELb0EEEEEEEEEvNT_6ParamsE$_ZN4cute3eso3ESOILb0ELb0EJNS_5tupleIJiiEEEiiiEEC2ERKS3_RKiS8_S8_:
        /* <DEDUP_REMOVED lines=13> */
[----:B------:R-:W-:Y:S05]  /*6470*/  RET.REL.NODEC R10 `(_ZN7cutlass13device_kernelIN5flash19enable_sm80_to_sm89INS1_16FlashAttnBwdSm80INS1_25CollectiveMainloopBwdSm80ILi2ELi2EN4cute5tupleIJNS5_1CILi64EEENS7_ILi128EEES8_EEENS_10bfloat16_tEfNS_4arch4Sm80ELb1ELb0ELb1ELb0ELb0ELb0ELb0ELb0ELi2ELi2ELi4ELi2ELb1EEENS1_24CollectiveEpilogueBwdGQAISA_fSD_Li256ELb0ELb0EEENS1_25SingleTileBwdLPTSchedulerILb0ELi128ELb0EEEEEEEEEvNT_6ParamsE) ;  /* 0xffff9b800a007950 */ /* 0x000fea0003c3ffff */
        .type           $_ZN7cutlass13device_kernelIN5flash19enable_sm80_to_sm89INS1_16FlashAttnBwdSm80INS1_25CollectiveMainloopBwdSm80ILi2ELi2EN4cute5tupleIJNS5_1CILi64EEENS7_ILi128EEES8_EEENS_10bfloat16_tEfNS_4arch4Sm80ELb1ELb0ELb1ELb0ELb0ELb0ELb0ELb0ELi2ELi2ELi4ELi2ELb1EEENS1_24CollectiveEpilogueBwdGQAISA_fSD_Li256ELb0ELb0EEENS1_25SingleTileBwdLPTSchedulerILb0ELi128ELb0EEEEEEEEEvNT_6ParamsE$_ZN4cute3eso3ESOILb0ELb0EJNS_6LayoutINS_5tupleIJNS3_IJNS_1CILi8EEENS4_ILi1EEEEEENS4_ILi2EEES6_EEENS3_IJNS3_IJS6_NS4_ILi0EEEEEElSA_EEEEENS_10ViewEngineINS_8gmem_ptrIPKN7cutlass10bfloat16_tEEEEEEEC2ERKSD_RKSL_,@function
        .size           $_ZN7cutlass13device_kernelIN5flash19enable_sm80_to_sm89INS1_16FlashAttnBwdSm80INS1_25CollectiveMainloopBwdSm80ILi2ELi2EN4cute5tupleIJNS5_1CILi64EEENS7_ILi128EEES8_EEENS_10bfloat16_tEfNS_4arch4Sm80ELb1ELb0ELb1ELb0ELb0ELb0ELb0ELb0ELi2ELi2ELi4ELi2ELb1EEENS1_24CollectiveEpilogueBwdGQAISA_fSD_Li256ELb0ELb0EEENS1_25SingleTileBwdLPTSchedulerILb0ELi128ELb0EEEEEEEEEvNT_6ParamsE$_ZN4cute3eso3ESOILb0ELb0EJNS_6LayoutINS_5tupleIJNS3_IJNS_1CILi8EEENS4_ILi1EEEEEENS4_ILi2EEES6_EEENS3_IJNS3_IJS6_NS4_ILi0EEEEEElSA_EEEEENS_10ViewEngineINS_8gmem_ptrIPKN7cutlass10bfloat16_tEEEEEEEC2ERKSD_RKSL_,($_ZN7cutlass13device_kernelIN5flash19enable_sm80_to_sm89INS1_16FlashAttnBwdSm80INS1_25CollectiveMainloopBwdSm80ILi2ELi2EN4cute5tupleIJNS5_1CILi64EEENS7_ILi128EEES8_EEENS_10bfloat16_tEfNS_4arch4Sm80ELb1ELb0ELb1ELb0ELb0ELb0ELb0ELb0ELi2ELi2ELi4ELi2ELb1EEENS1_24CollectiveEpilogueBwdGQAISA_fSD_Li256ELb0ELb0EEENS1_25SingleTileBwdLPTSchedulerILb0ELi128ELb0EEEEEEEEEvNT_6ParamsE$_ZN4cute3eso3ESOILb0ELb0EJNS_6LayoutINS_5tupleIJNS3_IJNS_1CILi8EEENS4_ILi1EEEEEENS4_ILi2EEES6_EEENS3_IJNS3_IJS6_NS4_ILi0EEEEEElSA_EEEEElEEC2ERKSD_RKl - $_ZN7cutlass13device_kernelIN5flash19enable_sm80_to_sm89INS1_16FlashAttnBwdSm80INS1_25CollectiveMainloopBwdSm80ILi2ELi2EN4cute5tupleIJNS5_1CILi64EEENS7_ILi128EEES8_EEENS_10bfloat16_tEfNS_4arch4Sm80ELb1ELb0ELb1ELb0ELb0ELb0ELb0ELb0ELi2ELi2ELi4ELi2ELb1EEENS1_24CollectiveEpilogueBwdGQAISA_fSD_Li256ELb0ELb0EEENS1_25SingleTileBwdLPTSchedulerILb0ELi128ELb0EEEEEEEEEvNT_6ParamsE$_ZN4cute3eso3ESOILb0ELb0EJNS_6LayoutINS_5tupleIJNS3_IJNS_1CILi8EEENS4_ILi1EEEEEENS4_ILi2EEES6_EEENS3_IJNS3_IJS6_NS4_ILi0EEEEEElSA_EEEEENS_10ViewEngineINS_8gmem_ptrIPKN7cutlass10bfloat16_tEEEEEEEC2ERKSD_RKSL_)
$_ZN7cutlass13device_kernelIN5flash19enable_sm80_to_sm89INS1_16FlashAttnBwdSm80INS1_25CollectiveMainloopBwdSm80ILi2ELi2EN4cute5tupleIJNS5_1CILi64EEENS7_ILi128EEES8_EEENS_10bfloat16_tEfNS_4arch4Sm80ELb1ELb0ELb1ELb0ELb0ELb0ELb0ELb0ELi2ELi2ELi4ELi2ELb1EEENS1_24CollectiveEpilogueBwdGQAISA_fSD_Li256ELb0ELb0EEENS1_25SingleTileBwdLPTSchedulerILb0ELi128ELb0EEEEEEEEEvNT_6ParamsE$_ZN4cute3eso3ESOILb0ELb0EJNS_6LayoutINS_5tupleIJNS3_IJNS_1CILi8EEENS4_ILi1EEEEEENS4_ILi2EEES6_EEENS3_IJNS3_IJS6_NS4_ILi0EEEEEElSA_EEEEENS_10ViewEngineINS_8gmem_ptrIPKN7cutlass10bfloat16_tEEEEEEEC2ERKSD_RKSL_:
        /* <DEDUP_REMOVED lines=8> */
[----:B------:R-:W-:Y:S05]  /*6500*/  RET.REL.NODEC R10 `(_ZN7cutlass13device_kernelIN5flash19enable_sm80_to_sm89INS1_16FlashAttnBwdSm80INS1_25CollectiveMainloopBwdSm80ILi2ELi2EN4cute5tupleIJNS5_1CILi64EEENS7_ILi128EEES8_EEENS_10bfloat16_tEfNS_4arch4Sm80ELb1ELb0ELb1ELb0ELb0ELb0ELb0ELb0ELi2ELi2ELi4ELi2ELb1EEENS1_24CollectiveEpilogueBwdGQAISA_fSD_Li256ELb0ELb0EEENS1_25SingleTileBwdLPTSchedulerILb0ELi128ELb0EEEEEEEEEvNT_6ParamsE) ;  /* 0xffff9af00a007950 */ /* 0x000fea0003c3ffff */
        .type           $_ZN7cutlass13device_kernelIN5flash19enable_sm80_to_sm89INS1_16FlashAttnBwdSm80INS1_25CollectiveMainloopBwdSm80ILi2ELi2EN4cute5tupleIJNS5_1CILi64EEENS7_ILi128EEES8_EEENS_10bfloat16_tEfNS_4arch4Sm80ELb1ELb0ELb1ELb0ELb0ELb0ELb0ELb0ELi2ELi2ELi4ELi2ELb1EEENS1_24CollectiveEpilogueBwdGQAISA_fSD_Li256ELb0ELb0EEENS1_25SingleTileBwdLPTSchedulerILb0ELi128ELb0EEEEEEEEEvNT_6ParamsE$_ZN4cute3eso3ESOILb0ELb0EJNS_6LayoutINS_5tupleIJNS3_IJNS_1CILi8EEENS4_ILi1EEEEEENS4_ILi2EEES6_EEENS3_IJNS3_IJS6_NS4_ILi0EEEEEElSA_EEEEElEEC2ERKSD_RKl,@function
        .size           $_ZN7cutlass13device_kernelIN5flash19enable_sm80_to_sm89INS1_16FlashAttnBwdSm80INS1_25CollectiveMainloopBwdSm80ILi2ELi2EN4cute5tupleIJNS5_1CILi64EEENS7_ILi128EEES8_EEENS_10bfloat16_tEfNS_4arch4Sm80ELb1ELb0ELb1ELb0ELb0ELb0ELb0ELb0ELi2ELi2ELi4ELi2ELb1EEENS1_24CollectiveEpilogueBwdGQAISA_fSD_Li256ELb0ELb0EEENS1_25SingleTileBwdLPTSchedulerILb0ELi128ELb0EEEEEEEEEvNT_6ParamsE$_ZN4cute3eso3ESOILb0ELb0EJNS_6LayoutINS_5tupleIJNS3_IJNS_1CILi8EEENS4_ILi1EEEEEENS4_ILi2EEES6_EEENS3_IJNS3_IJS6_NS4_ILi0EEEEEElSA_EEEEElEEC2ERKSD_RKl,($_ZN7cutlass13device_kernelIN5flash19enable_sm80_to_sm89INS1_16FlashAttnBwdSm80INS1_25CollectiveMainloopBwdSm80ILi2ELi2EN4cute5tupleIJNS5_1CILi64EEENS7_ILi128EEES8_EEENS_10bfloat16_tEfNS_4arch4Sm80ELb1ELb0ELb1ELb0ELb0ELb0ELb0ELb0ELi2ELi2ELi4ELi2ELb1EEENS1_24CollectiveEpilogueBwdGQAISA_fSD_Li256ELb0ELb0EEENS1_25SingleTileBwdLPTSchedulerILb0ELi128ELb0EEEEEEEEEvNT_6ParamsE$_ZN4cute3eso3ESOILb0ELb0EJiiEEC2ERKiS4_ - $_ZN7cutlass13device_kernelIN5flash19enable_sm80_to_sm89INS1_16FlashAttnBwdSm80INS1_25CollectiveMainloopBwdSm80ILi2ELi2EN4cute5tupleIJNS5_1CILi64EEENS7_ILi128EEES8_EEENS_10bfloat16_tEfNS_4arch4Sm80ELb1ELb0ELb1ELb0ELb0ELb0ELb0ELb0ELi2ELi2ELi4ELi2ELb1EEENS1_24CollectiveEpilogueBwdGQAISA_fSD_Li256ELb0ELb0EEENS1_25SingleTileBwdLPTSchedulerILb0ELi128ELb0EEEEEEEEEvNT_6ParamsE$_ZN4cute3eso3ESOILb0ELb0EJNS_6LayoutINS_5tupleIJNS3_IJNS_1CILi8EEENS4_ILi1EEEEEENS4_ILi2EEES6_EEENS3_IJNS3_IJS6_NS4_ILi0EEEEEElSA_EEEEElEEC2ERKSD_RKl)
$_ZN7cutlass13device_kernelIN5flash19enable_sm80_to_sm89INS1_16FlashAttnBwdSm80INS1_25CollectiveMainloopBwdSm80ILi2ELi2EN4cute5tupleIJNS5_1CILi64EEENS7_ILi128EEES8_EEENS_10bfloat16_tEfNS_4arch4Sm80ELb1ELb0ELb1ELb0ELb0ELb0ELb0ELb0ELi2ELi2ELi4ELi2ELb1EEENS1_24CollectiveEpilogueBwdGQAISA_fSD_Li256ELb0ELb0EEENS1_25SingleTileBwdLPTSchedulerILb0ELi128ELb0EEEEEEEEEvNT_6ParamsE$_ZN4cute3eso3ESOILb0ELb0EJNS_6LayoutINS_5tupleIJNS3_IJNS_1CILi8EEENS4_ILi1EEEEEENS4_ILi2EEES6_EEENS3_IJNS3_IJS6_NS4_ILi0EEEEEElSA_EEEEElEEC2ERKSD_RKl:
[----:B------:R-:W-:Y:S02]  /*6510*/  IADD3 R9, R4, -c[0x0][0x20], RZ ;  /* 0x8000080004097a10 */ /* 0x000fe40007ffe0ff */
[----:B------:R-:W-:-:S03]  /*6520*/  IADD3 R8, R20, -c[0x0][0x20], RZ ;  /* 0x8000080014087a10 */ /* 0x000fc60007ffe0ff */
[----:B------:R1:W-:Y:S04]  /*6530*/  STL.64 [R9], R6 ;  /* 0x0000000609007387 */ /* 0x0003e80000100a00 */
[----:B------:R-:W2:Y:S01]  /*6540*/  LDL.64 R128, [R8] ;  /* 0x0000000008807983 */ /* 0x000ea20000100a00 */
[----:B------:R-:W-:-:S03]  /*6550*/  IMAD.MOV.U32 R11, RZ, RZ, 0x0 ;  /* 0x00000000ff0b7424 */ /* 0x000fc600078e00ff */
[----:B--2---:R1:W-:Y:S01]  /*6560*/  STL.64 [R9+0x8], R128 ;  /* 0x0000088009007387 */ /* 0x0043e20000100a00 */
[----:B------:R-:W-:Y:S05]  /*6570*/  RET.REL.NODEC R10 `(_ZN7cutlass13device_kernelIN5flash19enable_sm80_to_sm89INS1_16FlashAttnBwdSm80INS1_25CollectiveMainloopBwdSm80ILi2ELi2EN4cute5tupleIJNS5_1CILi64EEENS7_ILi128EEES8_EEENS_10bfloat16_tEfNS_4arch4Sm80ELb1ELb0ELb1ELb0ELb0ELb0ELb0ELb0ELi2ELi2ELi4ELi2ELb1EEENS1_24CollectiveEpilogueBwdGQAISA_fSD_Li256ELb0ELb0EEENS1_25SingleTileBwdLPTSchedulerILb0ELi128ELb0EEEEEEEEEvNT_6ParamsE) ;  /* 0xffff9a800a007950 */ /* 0x000fea0003c3ffff */
        .type           $_ZN7cutlass13device_kernelIN5flash19enable_sm80_to_sm89INS1_16FlashAttnBwdSm80INS1_25CollectiveMainloopBwdSm80ILi2ELi2EN4cute5tupleIJNS5_1CILi64EEENS7_ILi128EEES8_EEENS_10bfloat16_tEfNS_4arch4Sm80ELb1ELb0ELb1ELb0ELb0ELb0ELb0ELb0ELi2ELi2ELi4ELi2ELb1EEENS1_24CollectiveEpilogueBwdGQAISA_fSD_Li256ELb0ELb0EEENS1_25SingleTileBwdLPTSchedulerILb0ELi128ELb0EEEEEEEEEvNT_6ParamsE$_ZN4cute3eso3ESOILb0ELb0EJiiEEC2ERKiS4_,@function
        .size           $_ZN7cutlass13device_kernelIN5flash19enable_sm80_to_sm89INS1_16FlashAttnBwdSm80INS1_25CollectiveMainloopBwdSm80ILi2ELi2EN4cute5tupleIJNS5_1CILi64EEENS7_ILi128EEES8_EEENS_10bfloat16_tEfNS_4arch4Sm80ELb1ELb0ELb1ELb0ELb0ELb0ELb0ELb0ELi2ELi2ELi4ELi2ELb1EEENS1_24CollectiveEpilogueBwdGQAISA_fSD_Li256ELb0ELb0EEENS1_25SingleTileBwdLPTSchedulerILb0ELi128ELb0EEEEEEEEEvNT_6ParamsE$_ZN4cute3eso3ESOILb0ELb0EJiiEEC2ERKiS4_,($_ZN7cutlass13device_kernelIN5flash19enable_sm80_to_sm89INS1_16FlashAttnBwdSm80INS1_25CollectiveMainloopBwdSm80ILi2ELi2EN4cute5tupleIJNS5_1CILi64EEENS7_ILi128EEES8_EEENS_10bfloat16_tEfNS_4arch4Sm80ELb1ELb0ELb1ELb0ELb0ELb0ELb0ELb0ELi2ELi2ELi4ELi2ELb1EEENS1_24CollectiveEpilogueBwdGQAISA_fSD_Li256ELb0ELb0EEENS1_25SingleTileBwdLPTSchedulerILb0ELi128ELb0EEEEEEEEEvNT_6ParamsE$_ZN4cute3eso3ESOILb0ELb1EJNS_15ArithmeticTupleIJNS_1CILi0EEEiEEEEEC2ERKS5_ - $_ZN7cutlass13device_kernelIN5flash19enable_sm80_to_sm89INS1_16FlashAttnBwdSm80INS1_25CollectiveMainloopBwdSm80ILi2ELi2EN4cute5tupleIJNS5_1CILi64EEENS7_ILi128EEES8_EEENS_10bfloat16_tEfNS_4arch4Sm80ELb1ELb0ELb1ELb0ELb0ELb0ELb0ELb0ELi2ELi2ELi4ELi2ELb1EEENS1_24CollectiveEpilogueBwdGQAISA_fSD_Li256ELb0ELb0EEENS1_25SingleTileBwdLPTSchedulerILb0ELi128ELb0EEEEEEEEEvNT_6ParamsE$_ZN4cute3eso3ESOILb0ELb0EJiiEEC2ERKiS4_)
$_ZN7cutlass13device_kernelIN5flash19enable_sm80_to_sm89INS1_16FlashAttnBwdSm80INS1_25CollectiveMainloopBwdSm80ILi2ELi2EN4cute5tupleIJNS5_1CILi64EEENS7_ILi128EEES8_EEENS_10bfloat16_tEfNS_4arch4Sm80ELb1ELb0ELb1ELb0ELb0ELb0ELb0ELb0ELi2ELi2ELi4ELi2ELb1EEENS1_24CollectiveEpilogueBwdGQAISA_fSD_Li256ELb0ELb0EEENS1_25SingleTileBwdLPTSchedulerILb0ELi128ELb0EEEEEEEEEvNT_6ParamsE$_ZN4cute3eso3ESOILb0ELb0EJiiEEC2ERKiS4_:
[----:B------:R-:W-:Y:S02]  /*6580*/  IADD3 R7, R7, -c[0x0][0x20], RZ ;  /* 0x8000080007077a10 */ /* 0x000fe40007ffe0ff */
[----:B------:R-:W-:-:S03]  /*6590*/  IADD3 R6, R6, -c[0x0][0x20], RZ ;  /* 0x8000080006067a10 */ /* 0x000fc60007ffe0ff */
[----:B------:R1:W-:Y:S04]  /*65a0*/  STL [R7], R16 ;  /* 0x0000001007007387 */ /* 0x0003e80000100800 */
[----:B------:R-:W2:Y:S01]  /*65b0*/  LDL R6, [R6] ;  /* 0x0000000006067983 */ /* 0x000ea20000100800 */
[----:B------:R-:W-:-:S03]  /*65c0*/  IMAD.MOV.U32 R11, RZ, RZ, 0x0 ;  /* 0x00000000ff0b7424 */ /* 0x000fc600078e00ff */
[----:B--2---:R1:W-:Y:S01]  /*65d0*/  STL [R7+0x4], R6 ;  /* 0x0000040607007387 */ /* 0x0043e20000100800 */
[----:B------:R-:W-:Y:S05]  /*65e0*/  RET.REL.NODEC R10 `(_ZN7cutlass13device_kernelIN5flash19enable_sm80_to_sm89INS1_16FlashAttnBwdSm80INS1_25CollectiveMainloopBwdSm80ILi2ELi2EN4cute5tupleIJNS5_1CILi64EEENS7_ILi128EEES8_EEENS_10bfloat16_tEfNS_4arch4Sm80ELb1ELb0ELb1ELb0ELb0ELb0ELb0ELb0ELi2ELi2ELi4ELi2ELb1EEENS1_24CollectiveEpilogueBwdGQAISA_fSD_Li256ELb0ELb0EEENS1_25SingleTileBwdLPTSchedulerILb0ELi128ELb0EEEEEEEEEvNT_6ParamsE) ;  /* 0xffff9a100a007950 */ /* 0x000fea0003c3ffff */
        .type           $_ZN7cutlass13device_kernelIN5flash19enable_sm80_to_sm89INS1_16FlashAttnBwdSm80INS1_25CollectiveMainloopBwdSm80ILi2ELi2EN4cute5tupleIJNS5_1CILi64EEENS7_ILi128EEES8_EEENS_10bfloat16_tEfNS_4arch4Sm80ELb1ELb0ELb1ELb0ELb0ELb0ELb0ELb0ELi2ELi2ELi4ELi2ELb1EEENS1_24CollectiveEpilogueBwdGQAISA_fSD_Li256ELb0ELb0EEENS1_25SingleTileBwdLPTSchedulerILb0ELi128ELb0EEEEEEEEEvNT_6ParamsE$_ZN4cute3eso3ESOILb0ELb1EJNS_15ArithmeticTupleIJNS_1CILi0EEEiEEEEEC2ERKS5_,@function
        .size           $_ZN7cutlass13device_kernelIN5flash19enable_sm80_to_sm89INS1_16FlashAttnBwdSm80INS1_25CollectiveMainloopBwdSm80ILi2ELi2EN4cute5tupleIJNS5_1CILi64EEENS7_ILi128EEES8_EEENS_10bfloat16_tEfNS_4arch4Sm80ELb1ELb0ELb1ELb0ELb0ELb0ELb0ELb0ELi2ELi2ELi4ELi2ELb1EEENS1_24CollectiveEpilogueBwdGQAISA_fSD_Li256ELb0ELb0EEENS1_25SingleTileBwdLPTSchedulerILb0ELi128ELb0EEEEEEEEEvNT_6ParamsE$_ZN4cute3eso3ESOILb0ELb1EJNS_15ArithmeticTupleIJNS_1CILi0EEEiEEEEEC2ERKS5_,($_ZN7cutlass13device_kernelIN5flash19enable_sm80_to_sm89INS1_16FlashAttnBwdSm80INS1_25CollectiveMainloopBwdSm80ILi2ELi2EN4cute5tupleIJNS5_1CILi64EEENS7_ILi128EEES8_EEENS_10bfloat16_tEfNS_4arch4Sm80ELb1ELb0ELb1ELb0ELb0ELb0ELb0ELb0ELi2ELi2ELi4ELi2ELb1EEENS1_24CollectiveEpilogueBwdGQAISA_fSD_Li256ELb0ELb0EEENS1_25SingleTileBwdLPTSchedulerILb0ELi128ELb0EEEEEEEEEvNT_6ParamsE$_ZN4cute3eso3ESOILb0ELb1EJNS_15ArithmeticTupleIJiEEEEEC2ERKS3_ - $_ZN7cutlass13device_kernelIN5flash19enable_sm80_to_sm89INS1_16FlashAttnBwdSm80INS1_25CollectiveMainloopBwdSm80ILi2ELi2EN4cute5tupleIJNS5_1CILi64EEENS7_ILi128EEES8_EEENS_10bfloat16_tEfNS_4arch4Sm80ELb1ELb0ELb1ELb0ELb0ELb0ELb0ELb0ELi2ELi2ELi4ELi2ELb1EEENS1_24CollectiveEpilogueBwdGQAISA_fSD_Li256ELb0ELb0EEENS1_25SingleTileBwdLPTSchedulerILb0ELi128ELb0EEEEEEEEEvNT_6ParamsE$_ZN4cute3eso3ESOILb0ELb1EJNS_15ArithmeticTupleIJNS_1CILi0EEEiEEEEEC2ERKS5_)
$_ZN7cutlass13device_kernelIN5flash19enable_sm80_to_sm89INS1_16FlashAttnBwdSm80INS1_25CollectiveMainloopBwdSm80ILi2ELi2EN4cute5tupleIJNS5_1CILi64EEENS7_ILi128EEES8_EEENS_10bfloat16_tEfNS_4arch4Sm80ELb1ELb0ELb1ELb0ELb0ELb0ELb0ELb0ELi2ELi2ELi4ELi2ELb1EEENS1_24CollectiveEpilogueBwdGQAISA_fSD_Li256ELb0ELb0EEENS1_25SingleTileBwdLPTSchedulerILb0ELi128ELb0EEEEEEEEEvNT_6ParamsE$_ZN4cute3eso3ESOILb0ELb1EJNS_15ArithmeticTupleIJNS_1CILi0EEEiEEEEEC2ERKS5_:
[----:B------:R-:W-:Y:S02]  /*65f0*/  IADD3 R6, R6, -c[0x0][0x20], RZ ;  /* 0x8000080006067a10 */ /* 0x000fe40007ffe0ff */
[----:B------:R-:W-:-:S03]  /*6600*/  MOV R11, 0x0 ;  /* 0x00000000000b7802 */ /* 0x000fc60000000f00 */
[----:B------:R1:W-:Y:S01]  /*6610*/  STL [R6], R7 ;  /* 0x0000000706007387 */ /* 0x0003e20000100800 */
[----:B------:R-:W-:Y:S05]  /*6620*/  RET.REL.NODEC R10 `(_ZN7cutlass13device_kernelIN5flash19enable_sm80_to_sm89INS1_16FlashAttnBwdSm80INS1_25CollectiveMainloopBwdSm80ILi2ELi2EN4cute5tupleIJNS5_1CILi64EEENS7_ILi128EEES8_EEENS_10bfloat16_tEfNS_4arch4Sm80ELb1ELb0ELb1ELb0ELb0ELb0ELb0ELb0ELi2ELi2ELi4ELi2ELb1EEENS1_24CollectiveEpilogueBwdGQAISA_fSD_Li256ELb0ELb0EEENS1_25SingleTileBwdLPTSchedulerILb0ELi128ELb0EEEEEEEEEvNT_6ParamsE) ;  /* 0xffff99d00a007950 */ /* 0x000fea0003c3ffff */
        .type           $_ZN7cutlass13device_kernelIN5flash19enable_sm80_to_sm89INS1_16FlashAttnBwdSm80INS1_25CollectiveMainloopBwdSm80ILi2ELi2EN4cute5tupleIJNS5_1CILi64EEENS7_ILi128EEES8_EEENS_10bfloat16_tEfNS_4arch4Sm80ELb1ELb0ELb1ELb0ELb0ELb0ELb0ELb0ELi2ELi2ELi4ELi2ELb1EEENS1_24CollectiveEpilogueBwdGQAISA_fSD_Li256ELb0ELb0EEENS1_25SingleTileBwdLPTSchedulerILb0ELi128ELb0EEEEEEEEEvNT_6ParamsE$_ZN4cute3eso3ESOILb0ELb1EJNS_15ArithmeticTupleIJiEEEEEC2ERKS3_,@function
        .size           $_ZN7cutlass13device_kernelIN5flash19enable_sm80_to_sm89INS1_16FlashAttnBwdSm80INS1_25CollectiveMainloopBwdSm80ILi2ELi2EN4cute5tupleIJNS5_1CILi64EEENS7_ILi128EEES8_EEENS_10bfloat16_tEfNS_4arch4Sm80ELb1ELb0ELb1ELb0ELb0ELb0ELb0ELb0ELi2ELi2ELi4ELi2ELb1EEENS1_24CollectiveEpilogueBwdGQAISA_fSD_Li256ELb0ELb0EEENS1_25SingleTileBwdLPTSchedulerILb0ELi128ELb0EEEEEEEEEvNT_6ParamsE$_ZN4cute3eso3ESOILb0ELb1EJNS_15ArithmeticTupleIJiEEEEEC2ERKS3_,($_ZN7cutlass13device_kernelIN5flash19enable_sm80_to_sm89INS1_16FlashAttnBwdSm80INS1_25CollectiveMainloopBwdSm80ILi2ELi2EN4cute5tupleIJNS5_1CILi64EEENS7_ILi128EEES8_EEENS_10bfloat16_tEfNS_4arch4Sm80ELb1ELb0ELb1ELb0ELb0ELb0ELb0ELb0ELi2ELi2ELi4ELi2ELb1EEENS1_24CollectiveEpilogueBwdGQAISA_fSD_Li256ELb0ELb0EEENS1_25SingleTileBwdLPTSchedulerILb0ELi128ELb0EEEEEEEEEvNT_6ParamsE$_ZN4cute3eso3ESOILb0ELb1EJNS_15ArithmeticTupleIJiiEEEEEC2ERKS3_ - $_ZN7cutlass13device_kernelIN5flash19enable_sm80_to_sm89INS1_16FlashAttnBwdSm80INS1_25CollectiveMainloopBwdSm80ILi2ELi2EN4cute5tupleIJNS5_1CILi64EEENS7_ILi128EEES8_EEENS_10bfloat16_tEfNS_4arch4Sm80ELb1ELb0ELb1ELb0ELb0ELb0ELb0ELb0ELi2ELi2ELi4ELi2ELb1EEENS1_24CollectiveEpilogueBwdGQAISA_fSD_Li256ELb0ELb0EEENS1_25SingleTileBwdLPTSchedulerILb0ELi128ELb0EEEEEEEEEvNT_6ParamsE$_ZN4cute3eso3ESOILb0ELb1EJNS_15ArithmeticTupleIJiEEEEEC2ERKS3_)
$_ZN7cutlass13device_kernelIN5flash19enable_sm80_to_sm89INS1_16FlashAttnBwdSm80INS1_25CollectiveMainloopBwdSm80ILi2ELi2EN4cute5tupleIJNS5_1CILi64EEENS7_ILi128EEES8_EEENS_10bfloat16_tEfNS_4arch4Sm80ELb1ELb0ELb1ELb0ELb0ELb0ELb0ELb0ELi2ELi2ELi4ELi2ELb1EEENS1_24CollectiveEpilogueBwdGQAISA_fSD_Li256ELb0ELb0EEENS1_25SingleTileBwdLPTSchedulerILb0ELi128ELb0EEEEEEEEEvNT_6ParamsE$_ZN4cute3eso3ESOILb0ELb1EJNS_15ArithmeticTupleIJiEEEEEC2ERKS3_:
[----:B------:R-:W-:Y:S01]  /*6630*/  IADD3 R6, R6, -c[0x0][0x20], RZ ;  /* 0x8000080006067a10 */ /* 0x000fe20007ffe0ff */
[----:B------:R-:W-:Y:S01]  /*6640*/  IMAD.MOV.U32 R16, RZ, RZ, R8 ;  /* 0x000000ffff107224 */ /* 0x000fe200078e0008 */
[----:B------:R-:W-:-:S03]  /*6650*/  MOV R17, 0x0 ;  /* 0x0000000000117802 */ /* 0x000fc60000000f00 */
[----:B------:R1:W-:Y:S01]  /*6660*/  STL [R6], R7 ;  /* 0x0000000706007387 */ /* 0x0003e20000100800 */
[----:B------:R-:W-:Y:S05]  /*6670*/  RET.REL.NODEC R16 `(_ZN7cutlass13device_kernelIN5flash19enable_sm80_to_sm89INS1_16FlashAttnBwdSm80INS1_25CollectiveMainloopBwdSm80ILi2ELi2EN4cute5tupleIJNS5_1CILi64EEENS7_ILi128EEES8_EEENS_10bfloat16_tEfNS_4arch4Sm80ELb1ELb0ELb1ELb0ELb0ELb0ELb0ELb0ELi2ELi2ELi4ELi2ELb1EEENS1_24CollectiveEpilogueBwdGQAISA_fSD_Li256ELb0ELb0EEENS1_25SingleTileBwdLPTSchedulerILb0ELi128ELb0EEEEEEEEEvNT_6ParamsE) ;  /* 0xffff998010007950 */ /* 0x000fea0003c3ffff */
        .type           $_ZN7cutlass13device_kernelIN5flash19enable_sm80_to_sm89INS1_16FlashAttnBwdSm80INS1_25CollectiveMainloopBwdSm80ILi2ELi2EN4cute5tupleIJNS5_1CILi64EEENS7_ILi128EEES8_EEENS_10bfloat16_tEfNS_4arch4Sm80ELb1ELb0ELb1ELb0ELb0ELb0ELb0ELb0ELi2ELi2ELi4ELi2ELb1EEENS1_24CollectiveEpilogueBwdGQAISA_fSD_Li256ELb0ELb0EEENS1_25SingleTileBwdLPTSchedulerILb0ELi128ELb0EEEEEEEEEvNT_6ParamsE$_ZN4cute3eso3ESOILb0ELb1EJNS_15ArithmeticTupleIJiiEEEEEC2ERKS3_,@function
        .size           $_ZN7cutlass13device_kernelIN5flash19enable_sm80_to_sm89INS1_16FlashAttnBwdSm80INS1_25CollectiveMainloopBwdSm80ILi2ELi2EN4cute5tupleIJNS5_1CILi64EEENS7_ILi128EEES8_EEENS_10bfloat16_tEfNS_4arch4Sm80ELb1ELb0ELb1ELb0ELb0ELb0ELb0ELb0ELi2ELi2ELi4ELi2ELb1EEENS1_24CollectiveEpilogueBwdGQAISA_fSD_Li256ELb0ELb0EEENS1_25SingleTileBwdLPTSchedulerILb0ELi128ELb0EEEEEEEEEvNT_6ParamsE$_ZN4cute3eso3ESOILb0ELb1EJNS_15ArithmeticTupleIJiiEEEEEC2ERKS3_,($_ZN7cutlass13device_kernelIN5flash19enable_sm80_to_sm89INS1_16FlashAttnBwdSm80INS1_25CollectiveMainloopBwdSm80ILi2ELi2EN4cute5tupleIJNS5_1CILi64EEENS7_ILi128EEES8_EEENS_10bfloat16_tEfNS_4arch4Sm80ELb1ELb0ELb1ELb0ELb0ELb0ELb0ELb0ELi2ELi2ELi4ELi2ELb1EEENS1_24CollectiveEpilogueBwdGQAISA_fSD_Li256ELb0ELb0EEENS1_25SingleTileBwdLPTSchedulerILb0ELi128ELb0EEEEEEEEEvNT_6ParamsE$_ZN4cute3eso3ESOILb0ELb1EJNS_15ArithmeticTupleIJiiEEENS_1CILi0EEES5_S5_EEC2ERKS3_RKS5_SA_SA_ - $_ZN7cutlass13device_kernelIN5flash19enable_sm80_to_sm89INS1_16FlashAttnBwdSm80INS1_25CollectiveMainloopBwdSm80ILi2ELi2EN4cute5tupleIJNS5_1CILi64EEENS7_ILi128EEES8_EEENS_10bfloat16_tEfNS_4arch4Sm80ELb1ELb0ELb1ELb0ELb0ELb0ELb0ELb0ELi2ELi2ELi4ELi2ELb1EEENS1_24CollectiveEpilogueBwdGQAISA_fSD_Li256ELb0ELb0EEENS1_25SingleTileBwdLPTSchedulerILb0ELi128ELb0EEEEEEEEEvNT_6ParamsE$_ZN4cute3eso3ESOILb0ELb1EJNS_15ArithmeticTupleIJiiEEEEEC2ERKS3_)
$_ZN7cutlass13device_kernelIN5flash19enable_sm80_to_sm89INS1_16FlashAttnBwdSm80INS1_25CollectiveMainloopBwdSm80ILi2ELi2EN4cute5tupleIJNS5_1CILi64EEENS7_ILi128EEES8_EEENS_10bfloat16_tEfNS_4arch4Sm80ELb1ELb0ELb1ELb0ELb0ELb0ELb0ELb0ELi2ELi2ELi4ELi2ELb1EEENS1_24CollectiveEpilogueBwdGQAISA_fSD_Li256ELb0ELb0EEENS1_25SingleTileBwdLPTSchedulerILb0ELi128ELb0EEEEEEEEEvNT_6ParamsE$_ZN4cute3eso3ESOILb0ELb1EJNS_15ArithmeticTupleIJiiEEEEEC2ERKS3_:
[----:B------:R-:W-:Y:S02]  /*6680*/  IADD3 R7, R7, -c[0x0][0x20], RZ ;  /* 0x8000080007077a10 */ /* 0x000fe40007ffe0ff */
[----:B------:R-:W-:-:S03]  /*6690*/  MOV R9, 0x0 ;  /* 0x0000000000097802 */ /* 0x000fc60000000f00 */
[----:B------:R1:W-:Y:S04]  /*66a0*/  STL [R7], R18 ;  /* 0x0000001207007387 */ /* 0x0003e80000100800 */
[----:B------:R1:W-:Y:S01]  /*66b0*/  STL [R7+0x4], R16 ;  /* 0x0000041007007387 */ /* 0x0003e20000100800 */
[----:B------:R-:W-:Y:S05]  /*66c0*/  RET.REL.NODEC R8 `(_ZN7cutlass13device_kernelIN5flash19enable_sm80_to_sm89INS1_16FlashAttnBwdSm80INS1_25CollectiveMainloopBwdSm80ILi2ELi2EN4cute5tupleIJNS5_1CILi64EEENS7_ILi128EEES8_EEENS_10bfloat16_tEfNS_4arch4Sm80ELb1ELb0ELb1ELb0ELb0ELb0ELb0ELb0ELi2ELi2ELi4ELi2ELb1EEENS1_24CollectiveEpilogueBwdGQAISA_fSD_Li256ELb0ELb0EEENS1_25SingleTileBwdLPTSchedulerILb0ELi128ELb0EEEEEEEEEvNT_6ParamsE) ;  /* 0xffff993008007950 */ /* 0x000fea0003c3ffff */
        .type           $_ZN7cutlass13device_kernelIN5flash19enable_sm80_to_sm89INS1_16FlashAttnBwdSm80INS1_25CollectiveMainloopBwdSm80ILi2ELi2EN4cute5tupleIJNS5_1CILi64EEENS7_ILi128EEES8_EEENS_10bfloat16_tEfNS_4arch4Sm80ELb1ELb0ELb1ELb0ELb0ELb0ELb0ELb0ELi2ELi2ELi4ELi2ELb1EEENS1_24CollectiveEpilogueBwdGQAISA_fSD_Li256ELb0ELb0EEENS1_25SingleTileBwdLPTSchedulerILb0ELi128ELb0EEEEEEEEEvNT_6ParamsE$_ZN4cute3eso3ESOILb0ELb1EJNS_15ArithmeticTupleIJiiEEENS_1CILi0EEES5_S5_EEC2ERKS3_RKS5_SA_SA_,@function
        .size           $_ZN7cutlass13device_kernelIN5flash19enable_sm80_to_sm89INS1_16FlashAttnBwdSm80INS1_25CollectiveMainloopBwdSm80ILi2ELi2EN4cute5tupleIJNS5_1CILi64EEENS7_ILi128EEES8_EEENS_10bfloat16_tEfNS_4arch4Sm80ELb1ELb0ELb1ELb0ELb0ELb0ELb0ELb0ELi2ELi2ELi4ELi2ELb1EEENS1_24CollectiveEpilogueBwdGQAISA_fSD_Li256ELb0ELb0EEENS1_25SingleTileBwdLPTSchedulerILb0ELi128ELb0EEEEEEEEEvNT_6ParamsE$_ZN4cute3eso3ESOILb0ELb1EJNS_15ArithmeticTupleIJiiEEENS_1CILi0EEES5_S5_EEC2ERKS3_RKS5_SA_SA_,($_ZN7cutlass13device_kernelIN5flash19enable_sm80_to_sm89INS1_16FlashAttnBwdSm80INS1_25CollectiveMainloopBwdSm80ILi2ELi2EN4cute5tupleIJNS5_1CILi64EEENS7_ILi128EEES8_EEENS_10bfloat16_tEfNS_4arch4Sm80ELb1ELb0ELb1ELb0ELb0ELb0ELb0ELb0ELi2ELi2ELi4ELi2ELb1EEENS1_24CollectiveEpilogueBwdGQAISA_fSD_Li256ELb0ELb0EEENS1_25SingleTileBwdLPTSchedulerILb0ELi128ELb0EEEEEEEEEvNT_6ParamsE$_ZN4cute3eso3ESOILb0ELb1EJiEEC2ERKi - $_ZN7cutlass13device_kernelIN5flash19enable_sm80_to_sm89INS1_16FlashAttnBwdSm80INS1_25CollectiveMainloopBwdSm80ILi2ELi2EN4cute5tupleIJNS5_1CILi64EEENS7_ILi128EEES8_EEENS_10bfloat16_tEfNS_4arch4Sm80ELb1ELb0ELb1ELb0ELb0ELb0ELb0ELb0ELi2ELi2ELi4ELi2ELb1EEENS1_24CollectiveEpilogueBwdGQAISA_fSD_Li256ELb0ELb0EEENS1_25SingleTileBwdLPTSchedulerILb0ELi128ELb0EEEEEEEEEvNT_6ParamsE$_ZN4cute3eso3ESOILb0ELb1EJNS_15ArithmeticTupleIJiiEEENS_1CILi0EEES5_S5_EEC2ERKS3_RKS5_SA_SA_)
$_ZN7cutlass13device_kernelIN5flash19enable_sm80_to_sm89INS1_16FlashAttnBwdSm80INS1_25CollectiveMainloopBwdSm80ILi2ELi2EN4cute5tupleIJNS5_1CILi64EEENS7_ILi128EEES8_EEENS_10bfloat16_tEfNS_4arch4Sm80ELb1ELb0ELb1ELb0ELb0ELb0ELb0ELb0ELi2ELi2ELi4ELi2ELb1EEENS1_24CollectiveEpilogueBwdGQAISA_fSD_Li256ELb0ELb0EEENS1_25SingleTileBwdLPTSchedulerILb0ELi128ELb0EEEEEEEEEvNT_6ParamsE$_ZN4cute3eso3ESOILb0ELb1EJNS_15ArithmeticTupleIJiiEEENS_1CILi0EEES5_S5_EEC2ERKS3_RKS5_SA_SA_:
[----:B------:R-:W-:Y:S02]  /*66d0*/  IADD3 R9, R23, -c[0x0][0x20], RZ ;  /* 0x8000080017097a10 */ /* 0x000fe40007ffe0ff */
[----:B------:R-:W-:-:S03]  /*66e0*/  MOV R11, 0x0 ;  /* 0x00000000000b7802 */ /* 0x000fc60000000f00 */
[----:B------:R1:W-:Y:S04]  /*66f0*/  STL [R9], R8 ;  /* 0x0000000809007387 */ /* 0x0003e80000100800 */
[----:B------:R1:W-:Y:S01]  /*6700*/  STL [R9+0x4], R16 ;  /* 0x0000041009007387 */ /* 0x0003e20000100800 */
[----:B------:R-:W-:Y:S05]  /*6710*/  RET.REL.NODEC R10 `(_ZN7cutlass13device_kernelIN5flash19enable_sm80_to_sm89INS1_16FlashAttnBwdSm80INS1_25CollectiveMainloopBwdSm80ILi2ELi2EN4cute5tupleIJNS5_1CILi64EEENS7_ILi128EEES8_EEENS_10bfloat16_tEfNS_4arch4Sm80ELb1ELb0ELb1ELb0ELb0ELb0ELb0ELb0ELi2ELi2ELi4ELi2ELb1EEENS1_24CollectiveEpilogueBwdGQAISA_fSD_Li256ELb0ELb0EEENS1_25SingleTileBwdLPTSchedulerILb0ELi128ELb0EEEEEEEEEvNT_6ParamsE) ;  /* 0xffff98e00a007950 */ /* 0x000fea0003c3ffff */
        .type           $_ZN7cutlass13device_kernelIN5flash19enable_sm80_to_sm89INS1_16FlashAttnBwdSm80INS1_25CollectiveMainloopBwdSm80ILi2ELi2EN4cute5tupleIJNS5_1CILi64EEENS7_ILi128EEES8_EEENS_10bfloat16_tEfNS_4arch4Sm80ELb1ELb0ELb1ELb0ELb0ELb0ELb0ELb0ELi2ELi2ELi4ELi2ELb1EEENS1_24CollectiveEpilogueBwdGQAISA_fSD_Li256ELb0ELb0EEENS1_25SingleTileBwdLPTSchedulerILb0ELi128ELb0EEEEEEEEEvNT_6ParamsE$_ZN4cute3eso3ESOILb0ELb1EJiEEC2ERKi,@function
        .size           $_ZN7cutlass13device_kernelIN5flash19enable_sm80_to_sm89INS1_16FlashAttnBwdSm80INS1_25CollectiveMainloopBwdSm80ILi2ELi2EN4cute5tupleIJNS5_1CILi64EEENS7_ILi128EEES8_EEENS_10bfloat16_tEfNS_4arch4Sm80ELb1ELb0ELb1ELb0ELb0ELb0ELb0ELb0ELi2ELi2ELi4ELi2ELb1EEENS1_24CollectiveEpilogueBwdGQAISA_fSD_Li256ELb0ELb0EEENS1_25SingleTileBwdLPTSchedulerILb0ELi128ELb0EEEEEEEEEvNT_6ParamsE$_ZN4cute3eso3ESOILb0ELb1EJiEEC2ERKi,($_ZN7cutlass13device_kernelIN5flash19enable_sm80_to_sm89INS1_16FlashAttnBwdSm80INS1_25CollectiveMainloopBwdSm80ILi2ELi2EN4cute5tupleIJNS5_1CILi64EEENS7_ILi128EEES8_EEENS_10bfloat16_tEfNS_4arch4Sm80ELb1ELb0ELb1ELb0ELb0ELb0ELb0ELb0ELi2ELi2ELi4ELi2ELb1EEENS1_24CollectiveEpilogueBwdGQAISA_fSD_Li256ELb0ELb0EEENS1_25SingleTileBwdLPTSchedulerILb0ELi128ELb0EEEEEEEEEvNT_6ParamsE$_ZN4cute3eso3ESOILb0ELb1EJiNS_1CILi0EEEEEC2ERKiRKS3_ - $_ZN7cutlass13device_kernelIN5flash19enable_sm80_to_sm89INS1_16FlashAttnBwdSm80INS1_25CollectiveMainloopBwdSm80ILi2ELi2EN4cute5tupleIJNS5_1CILi64EEENS7_ILi128EEES8_EEENS_10bfloat16_tEfNS_4arch4Sm80ELb1ELb0ELb1ELb0ELb0ELb0ELb0ELb0ELi2ELi2ELi4ELi2ELb1EEENS1_24CollectiveEpilogueBwdGQAISA_fSD_Li256ELb0ELb0EEENS1_25SingleTileBwdLPTSchedulerILb0ELi128ELb0EEEEEEEEEvNT_6ParamsE$_ZN4cute3eso3ESOILb0ELb1EJiEEC2ERKi)
$_ZN7cutlass13device_kernelIN5flash19enable_sm80_to_sm89INS1_16FlashAttnBwdSm80INS1_25CollectiveMainloopBwdSm80ILi2ELi2EN4cute5tupleIJNS5_1CILi64EEENS7_ILi128EEES8_EEENS_10bfloat16_tEfNS_4arch4Sm80ELb1ELb0ELb1ELb0ELb0ELb0ELb0ELb0ELi2ELi2ELi4ELi2ELb1EEENS1_24CollectiveEpilogueBwdGQAISA_fSD_Li256ELb0ELb0EEENS1_25SingleTileBwdLPTSchedulerILb0ELi128ELb0EEEEEEEEEvNT_6ParamsE$_ZN4cute3eso3ESOILb0ELb1EJiEEC2ERKi:
[----:B------:R-:W-:Y:S01]  /*6720*/  IADD3 R6, R6, -c[0x0][0x20], RZ ;  /* 0x8000080006067a10 */ /* 0x000fe20007ffe0ff */
[----:B------:R-:W-:Y:S01]  /*6730*/  IMAD.MOV.U32 R128, RZ, RZ, R18 ;  /* 0x000000ffff807224 */ /* 0x000fe200078e0012 */
[----:B------:R-:W-:-:S03]  /*6740*/  MOV R129, 0x0 ;  /* 0x0000000000817802 */ /* 0x000fc60000000f00 */
[----:B------:R1:W-:Y:S01]  /*6750*/  STL [R6], R7 ;  /* 0x0000000706007387 */ /* 0x0003e20000100800 */
[----:B------:R-:W-:Y:S05]  /*6760*/  RET.REL.NODEC R128 `(_ZN7cutlass13device_kernelIN5flash19enable_sm80_to_sm89INS1_16FlashAttnBwdSm80INS1_25CollectiveMainloopBwdSm80ILi2ELi2EN4cute5tupleIJNS5_1CILi64EEENS7_ILi128EEES8_EEENS_10bfloat16_tEfNS_4arch4Sm80ELb1ELb0ELb1ELb0ELb0ELb0ELb0ELb0ELi2ELi2ELi4ELi2ELb1EEENS1_24CollectiveEpilogueBwdGQAISA_fSD_Li256ELb0ELb0EEENS1_25SingleTileBwdLPTSchedulerILb0ELi128ELb0EEEEEEEEEvNT_6ParamsE) ;  /* 0xffff989080007950 */ /* 0x000fea0003c3ffff */
        .type           $_ZN7cutlass13device_kernelIN5flash19enable_sm80_to_sm89INS1_16FlashAttnBwdSm80INS1_25CollectiveMainloopBwdSm80ILi2ELi2EN4cute5tupleIJNS5_1CILi64EEENS7_ILi128EEES8_EEENS_10bfloat16_tEfNS_4arch4Sm80ELb1ELb0ELb1ELb0ELb0ELb0ELb0ELb0ELi2ELi2ELi4ELi2ELb1EEENS1_24CollectiveEpilogueBwdGQAISA_fSD_Li256ELb0ELb0EEENS1_25SingleTileBwdLPTSchedulerILb0ELi128ELb0EEEEEEEEEvNT_6ParamsE$_ZN4cute3eso3ESOILb0ELb1EJiNS_1CILi0EEEEEC2ERKiRKS3_,@function
        .size           $_ZN7cutlass13device_kernelIN5flash19enable_sm80_to_sm89INS1_16FlashAttnBwdSm80INS1_25CollectiveMainloopBwdSm80ILi2ELi2EN4cute5tupleIJNS5_1CILi64EEENS7_ILi128EEES8_EEENS_10bfloat16_tEfNS_4arch4Sm80ELb1ELb0ELb1ELb0ELb0ELb0ELb0ELb0ELi2ELi2ELi4ELi2ELb1EEENS1_24CollectiveEpilogueBwdGQAISA_fSD_Li256ELb0ELb0EEENS1_25SingleTileBwdLPTSchedulerILb0ELi128ELb0EEEEEEEEEvNT_6ParamsE$_ZN4cute3eso3ESOILb0ELb1EJiNS_1CILi0EEEEEC2ERKiRKS3_,($_ZN7cutlass13device_kernelIN5flash19enable_sm80_to_sm89INS1_16FlashAttnBwdSm80INS1_25CollectiveMainloopBwdSm80ILi2ELi2EN4cute5tupleIJNS5_1CILi64EEENS7_ILi128EEES8_EEENS_10bfloat16_tEfNS_4arch4Sm80ELb1ELb0ELb1ELb0ELb0ELb0ELb0ELb0ELi2ELi2ELi4ELi2ELb1EEENS1_24CollectiveEpilogueBwdGQAISA_fSD_Li256ELb0ELb0EEENS1_25SingleTileBwdLPTSchedulerILb0ELi128ELb0EEEEEEEEEvNT_6ParamsE$_ZN4cute3eso3ESOILb0ELb1EJlEEC2ERKl - $_ZN7cutlass13device_kernelIN5flash19enable_sm80_to_sm89INS1_16FlashAttnBwdSm80INS1_25CollectiveMainloopBwdSm80ILi2ELi2EN4cute5tupleIJNS5_1CILi64EEENS7_ILi128EEES8_EEENS_10bfloat16_tEfNS_4arch4Sm80ELb1ELb0ELb1ELb0ELb0ELb0ELb0ELb0ELi2ELi2ELi4ELi2ELb1EEENS1_24CollectiveEpilogueBwdGQAISA_fSD_Li256ELb0ELb0EEENS1_25SingleTileBwdLPTSchedulerILb0ELi128ELb0EEEEEEEEEvNT_6ParamsE$_ZN4cute3eso3ESOILb0ELb1EJiNS_1CILi0EEEEEC2ERKiRKS3_)
$_ZN7cutlass13device_kernelIN5flash19enable_sm80_to_sm89INS1_16FlashAttnBwdSm80INS1_25CollectiveMainloopBwdSm80ILi2ELi2EN4cute5tupleIJNS5_1CILi64EEENS7_ILi128EEES8_EEENS_10bfloat16_tEfNS_4arch4Sm80ELb1ELb0ELb1ELb0ELb0ELb0ELb0ELb0ELi2ELi2ELi4ELi2ELb1EEENS1_24CollectiveEpilogueBwdGQAISA_fSD_Li256ELb0ELb0EEENS1_25SingleTileBwdLPTSchedulerILb0ELi128ELb0EEEEEEEEEvNT_6ParamsE$_ZN4cute3eso3ESOILb0ELb1EJiNS_1CILi0EEEEEC2ERKiRKS3_:
[----:B------:R-:W-:Y:S02]  /*6770*/  IADD3 R6, R6, -c[0x0][0x20], RZ ;  /* 0x8000080006067a10 */ /* 0x000fe40007ffe0ff */
[----:B------:R-:W-:-:S03]  /*6780*/  MOV R9, 0x0 ;  /* 0x0000000000097802 */ /* 0x000fc60000000f00 */
[----:B------:R1:W-:Y:S01]  /*6790*/  STL [R6], R7 ;  /* 0x0000000706007387 */ /* 0x0003e20000100800 */
[----:B------:R-:W-:Y:S05]  /*67a0*/  RET.REL.NODEC R8 `(_ZN7cutlass13device_kernelIN5flash19enable_sm80_to_sm89INS1_16FlashAttnBwdSm80INS1_25CollectiveMainloopBwdSm80ILi2ELi2EN4cute5tupleIJNS5_1CILi64EEENS7_ILi128EEES8_EEENS_10bfloat16_tEfNS_4arch4Sm80ELb1ELb0ELb1ELb0ELb0ELb0ELb0ELb0ELi2ELi2ELi4ELi2ELb1EEENS1_24CollectiveEpilogueBwdGQAISA_fSD_Li256ELb0ELb0EEENS1_25SingleTileBwdLPTSchedulerILb0ELi128ELb0EEEEEEEEEvNT_6ParamsE) ;  /* 0xffff985008007950 */ /* 0x000fea0003c3ffff */
        .type           $_ZN7cutlass13device_kernelIN5flash19enable_sm80_to_sm89INS1_16FlashAttnBwdSm80INS1_25CollectiveMainloopBwdSm80ILi2ELi2EN4cute5tupleIJNS5_1CILi64EEENS7_ILi128EEES8_EEENS_10bfloat16_tEfNS_4arch4Sm80ELb1ELb0ELb1ELb0ELb0ELb0ELb0ELb0ELi2ELi2ELi4ELi2ELb1EEENS1_24CollectiveEpilogueBwdGQAISA_fSD_Li256ELb0ELb0EEENS1_25SingleTileBwdLPTSchedulerILb0ELi128ELb0EEEEEEEEEvNT_6ParamsE$_ZN4cute3eso3ESOILb0ELb1EJlEEC2ERKl,@function
        .size           $_ZN7cutlass13device_kernelIN5flash19enable_sm80_to_sm89INS1_16FlashAttnBwdSm80INS1_25CollectiveMainloopBwdSm80ILi2ELi2EN4cute5tupleIJNS5_1CILi64EEENS7_ILi128EEES8_EEENS_10bfloat16_tEfNS_4arch4Sm80ELb1ELb0ELb1ELb0ELb0ELb0ELb0ELb0ELi2ELi2ELi4ELi2ELb1EEENS1_24CollectiveEpilogueBwdGQAISA_fSD_Li256ELb0ELb0EEENS1_25SingleTileBwdLPTSchedulerILb0ELi128ELb0EEEEEEEEEvNT_6ParamsE$_ZN4cute3eso3ESOILb0ELb1EJlEEC2ERKl,($_ZN7cutlass13device_kernelIN5flash19enable_sm80_to_sm89INS1_16FlashAttnBwdSm80INS1_25CollectiveMainloopBwdSm80ILi2ELi2EN4cute5tupleIJNS5_1CILi64EEENS7_ILi128EEES8_EEENS_10bfloat16_tEfNS_4arch4Sm80ELb1ELb0ELb1ELb0ELb0ELb0ELb0ELb0ELi2ELi2ELi4ELi2ELb1EEENS1_24CollectiveEpilogueBwdGQAISA_fSD_Li256ELb0ELb0EEENS1_25SingleTileBwdLPTSchedulerILb0ELi128ELb0EEEEEEEEEvNT_6ParamsE$_ZN4cute3eso3ESOILb1ELb0EJNS_10UnderscoreES2_S2_iEEC2ERKS2_S5_S5_RKi - $_ZN7cutlass13device_kernelIN5flash19enable_sm80_to_sm89INS1_16FlashAttnBwdSm80INS1_25CollectiveMainloopBwdSm80ILi2ELi2EN4cute5tupleIJNS5_1CILi64EEENS7_ILi128EEES8_EEENS_10bfloat16_tEfNS_4arch4Sm80ELb1ELb0ELb1ELb0ELb0ELb0ELb0ELb0ELi2ELi2ELi4ELi2ELb1EEENS1_24CollectiveEpilogueBwdGQAISA_fSD_Li256ELb0ELb0EEENS1_25SingleTileBwdLPTSchedulerILb0ELi128ELb0EEEEEEEEEvNT_6ParamsE$_ZN4cute3eso3ESOILb0ELb1EJlEEC2ERKl)
$_ZN7cutlass13device_kernelIN5flash19enable_sm80_to_sm89INS1_16FlashAttnBwdSm80INS1_25CollectiveMainloopBwdSm80ILi2ELi2EN4cute5tupleIJNS5_1CILi64EEENS7_ILi128EEES8_EEENS_10bfloat16_tEfNS_4arch4Sm80ELb1ELb0ELb1ELb0ELb0ELb0ELb0ELb0ELi2ELi2ELi4ELi2ELb1EEENS1_24CollectiveEpilogueBwdGQAISA_fSD_Li256ELb0ELb0EEENS1_25SingleTileBwdLPTSchedulerILb0ELi128ELb0EEEEEEEEEvNT_6ParamsE$_ZN4cute3eso3ESOILb0ELb1EJlEEC2ERKl:
[----:B------:R-:W-:Y:S01]  /*67b0*/  IADD3 R9, R9, -c[0x0][0x20], RZ ;  /* 0x8000080009097a10 */ /* 0x000fe20007ffe0ff */
[----:B------:R-:W-:Y:S01]  /*67c0*/  IMAD.MOV.U32 R128, RZ, RZ, R10 ;  /* 0x000000ffff807224 */ /* 0x000fe200078e000a */
[----:B------:R-:W-:-:S03]  /*67d0*/  MOV R129, 0x0 ;  /* 0x0000000000817802 */ /* 0x000fc60000000f00 */
[----:B------:R1:W-:Y:S01]  /*67e0*/  STL.64 [R9], R6 ;  /* 0x0000000609007387 */ /* 0x0003e20000100a00 */
[----:B------:R-:W-:Y:S05]  /*67f0*/  RET.REL.NODEC R128 `(_ZN7cutlass13device_kernelIN5flash19enable_sm80_to_sm89INS1_16FlashAttnBwdSm80INS1_25CollectiveMainloopBwdSm80ILi2ELi2EN4cute5tupleIJNS5_1CILi64EEENS7_ILi128EEES8_EEENS_10bfloat16_tEfNS_4arch4Sm80ELb1ELb0ELb1ELb0ELb0ELb0ELb0ELb0ELi2ELi2ELi4ELi2ELb1EEENS1_24CollectiveEpilogueBwdGQAISA_fSD_Li256ELb0ELb0EEENS1_25SingleTileBwdLPTSchedulerILb0ELi128ELb0EEEEEEEEEvNT_6ParamsE) ;  /* 0xffff980080007950 */ /* 0x000fea0003c3ffff */
        .type           $_ZN7cutlass13device_kernelIN5flash19enable_sm80_to_sm89INS1_16FlashAttnBwdSm80INS1_25CollectiveMainloopBwdSm80ILi2ELi2EN4cute5tupleIJNS5_1CILi64EEENS7_ILi128EEES8_EEENS_10bfloat16_tEfNS_4arch4Sm80ELb1ELb0ELb1ELb0ELb0ELb0ELb0ELb0ELi2ELi2ELi4ELi2ELb1EEENS1_24CollectiveEpilogueBwdGQAISA_fSD_Li256ELb0ELb0EEENS1_25SingleTileBwdLPTSchedulerILb0ELi128ELb0EEEEEEEEEvNT_6ParamsE$_ZN4cute3eso3ESOILb1ELb0EJNS_10UnderscoreES2_S2_iEEC2ERKS2_S5_S5_RKi,@function
        .size           $_ZN7cutlass13device_kernelIN5flash19enable_sm80_to_sm89INS1_16FlashAttnBwdSm80INS1_25CollectiveMainloopBwdSm80ILi2ELi2EN4cute5tupleIJNS5_1CILi64EEENS7_ILi128EEES8_EEENS_10bfloat16_tEfNS_4arch4Sm80ELb1ELb0ELb1ELb0ELb0ELb0ELb0ELb0ELi2ELi2ELi4ELi2ELb1EEENS1_24CollectiveEpilogueBwdGQAISA_fSD_Li256ELb0ELb0EEENS1_25SingleTileBwdLPTSchedulerILb0ELi128ELb0EEEEEEEEEvNT_6ParamsE$_ZN4cute3eso3ESOILb1ELb0EJNS_10UnderscoreES2_S2_iEEC2ERKS2_S5_S5_RKi,($_ZN7cutlass13device_kernelIN5flash19enable_sm80_to_sm89INS1_16FlashAttnBwdSm80INS1_25CollectiveMainloopBwdSm80ILi2ELi2EN4cute5tupleIJNS5_1CILi64EEENS7_ILi128EEES8_EEENS_10bfloat16_tEfNS_4arch4Sm80ELb1ELb0ELb1ELb0ELb0ELb0ELb0ELb0ELi2ELi2ELi4ELi2ELb1EEENS1_24CollectiveEpilogueBwdGQAISA_fSD_Li256ELb0ELb0EEENS1_25SingleTileBwdLPTSchedulerILb0ELi128ELb0EEEEEEEEEvNT_6ParamsE$_ZN4cute3eso3ESOILb1ELb0EJNS_10UnderscoreES2_iEEC2ERKS2_S5_RKi - $_ZN7cutlass13device_kernelIN5flash19enable_sm80_to_sm89INS1_16FlashAttnBwdSm80INS1_25CollectiveMainloopBwdSm80ILi2ELi2EN4cute5tupleIJNS5_1CILi64EEENS7_ILi128EEES8_EEENS_10bfloat16_tEfNS_4arch4Sm80ELb1ELb0ELb1ELb0ELb0ELb0ELb0ELb0ELi2ELi2ELi4ELi2ELb1EEENS1_24CollectiveEpilogueBwdGQAISA_fSD_Li256ELb0ELb0EEENS1_25SingleTileBwdLPTSchedulerILb0ELi128ELb0EEEEEEEEEvNT_6ParamsE$_ZN4cute3eso3ESOILb1ELb0EJNS_10UnderscoreES2_S2_iEEC2ERKS2_S5_S5_RKi)
$_ZN7cutlass13device_kernelIN5flash19enable_sm80_to_sm89INS1_16FlashAttnBwdSm80INS1_25CollectiveMainloopBwdSm80ILi2ELi2EN4cute5tupleIJNS5_1CILi64EEENS7_ILi128EEES8_EEENS_10bfloat16_tEfNS_4arch4Sm80ELb1ELb0ELb1ELb0ELb0ELb0ELb0ELb0ELi2ELi2ELi4ELi2ELb1EEENS1_24CollectiveEpilogueBwdGQAISA_fSD_Li256ELb0ELb0EEENS1_25SingleTileBwdLPTSchedulerILb0ELi128ELb0EEEEEEEEEvNT_6ParamsE$_ZN4cute3eso3ESOILb1ELb0EJNS_10UnderscoreES2_S2_iEEC2ERKS2_S5_S5_RKi:
[----:B------:R-:W-:Y:S02]  /*6800*/  IADD3 R6, R4, -c[0x0][0x20], RZ ;  /* 0x8000080004067a10 */ /* 0x000fe40007ffe0ff */
[----:B------:R-:W-:-:S03]  /*6810*/  MOV R9, 0x0 ;  /* 0x0000000000097802 */ /* 0x000fc60000000f00 */
[----:B------:R1:W-:Y:S01]  /*6820*/  STL [R6], R7 ;  /* 0x0000000706007387 */ /* 0x0003e20000100800 */
[----:B------:R-:W-:Y:S05]  /*6830*/  RET.REL.NODEC R8 `(_ZN7cutlass13device_kernelIN5flash19enable_sm80_to_sm89INS1_16FlashAttnBwdSm80INS1_25CollectiveMainloopBwdSm80ILi2ELi2EN4cute5tupleIJNS5_1CILi64EEENS7_ILi128EEES8_EEENS_10bfloat16_tEfNS_4arch4Sm80ELb1ELb0ELb1ELb0ELb0ELb0ELb0ELb0ELi2ELi2ELi4ELi2ELb1EEENS1_24CollectiveEpilogueBwdGQAISA_fSD_Li256ELb0ELb0EEENS1_25SingleTileBwdLPTSchedulerILb0ELi128ELb0EEEEEEEEEvNT_6ParamsE) ;  /* 0xffff97c008007950 */ /* 0x000fea0003c3ffff */
        .type           $_ZN7cutlass13device_kernelIN5flash19enable_sm80_to_sm89INS1_16FlashAttnBwdSm80INS1_25CollectiveMainloopBwdSm80ILi2ELi2EN4cute5tupleIJNS5_1CILi64EEENS7_ILi128EEES8_EEENS_10bfloat16_tEfNS_4arch4Sm80ELb1ELb0ELb1ELb0ELb0ELb0ELb0ELb0ELi2ELi2ELi4ELi2ELb1EEENS1_24CollectiveEpilogueBwdGQAISA_fSD_Li256ELb0ELb0EEENS1_25SingleTileBwdLPTSchedulerILb0ELi128ELb0EEEEEEEEEvNT_6ParamsE$_ZN4cute3eso3ESOILb1ELb0EJNS_10UnderscoreES2_iEEC2ERKS2_S5_RKi,@function
        .size           $_ZN7cutlass13device_kernelIN5flash19enable_sm80_to_sm89INS1_16FlashAttnBwdSm80INS1_25CollectiveMainloopBwdSm80ILi2ELi2EN4cute5tupleIJNS5_1CILi64EEENS7_ILi128EEES8_EEENS_10bfloat16_tEfNS_4arch4Sm80ELb1ELb0ELb1ELb0ELb0ELb0ELb0ELb0ELi2ELi2ELi4ELi2ELb1EEENS1_24CollectiveEpilogueBwdGQAISA_fSD_Li256ELb0ELb0EEENS1_25SingleTileBwdLPTSchedulerILb0ELi128ELb0EEEEEEEEEvNT_6ParamsE$_ZN4cute3eso3ESOILb1ELb0EJNS_10UnderscoreES2_iEEC2ERKS2_S5_RKi,($_ZN7cutlass13device_kernelIN5flash19enable_sm80_to_sm89INS1_16FlashAttnBwdSm80INS1_25CollectiveMainloopBwdSm80ILi2ELi2EN4cute5tupleIJNS5_1CILi64EEENS7_ILi128EEES8_EEENS_10bfloat16_tEfNS_4arch4Sm80ELb1ELb0ELb1ELb0ELb0ELb0ELb0ELb0ELi2ELi2ELi4ELi2ELb1EEENS1_24CollectiveEpilogueBwdGQAISA_fSD_Li256ELb0ELb0EEENS1_25SingleTileBwdLPTSchedulerILb0ELi128ELb0EEEEEEEEEvNT_6ParamsE$_ZN4cute3eso3ESOILb1ELb0EJNS_10UnderscoreEiEEC2ERKS2_RKi - $_ZN7cutlass13device_kernelIN5flash19enable_sm80_to_sm89INS1_16FlashAttnBwdSm80INS1_25CollectiveMainloopBwdSm80ILi2ELi2EN4cute5tupleIJNS5_1CILi64EEENS7_ILi128EEES8_EEENS_10bfloat16_tEfNS_4arch4Sm80ELb1ELb0ELb1ELb0ELb0ELb0ELb0ELb0ELi2ELi2ELi4ELi2ELb1EEENS1_24CollectiveEpilogueBwdGQAISA_fSD_Li256ELb0ELb0EEENS1_25SingleTileBwdLPTSchedulerILb0ELi128ELb0EEEEEEEEEvNT_6ParamsE$_ZN4cute3eso3ESOILb1ELb0EJNS_10UnderscoreES2_iEEC2ERKS2_S5_RKi)
$_ZN7cutlass13device_kernelIN5flash19enable_sm80_to_sm89INS1_16FlashAttnBwdSm80INS1_25CollectiveMainloopBwdSm80ILi2ELi2EN4cute5tupleIJNS5_1CILi64EEENS7_ILi128EEES8_EEENS_10bfloat16_tEfNS_4arch4Sm80ELb1ELb0ELb1ELb0ELb0ELb0ELb0ELb0ELi2ELi2ELi4ELi2ELb1EEENS1_24CollectiveEpilogueBwdGQAISA_fSD_Li256ELb0ELb0EEENS1_25SingleTileBwdLPTSchedulerILb0ELi128ELb0EEEEEEEEEvNT_6ParamsE$_ZN4cute3eso3ESOILb1ELb0EJNS_10UnderscoreES2_iEEC2ERKS2_S5_RKi:
[----:B------:R-:W-:Y:S02]  /*6840*/  IADD3 R6, R4, -c[0x0][0x20], RZ ;  /* 0x8000080004067a10 */ /* 0x000fe40007ffe0ff */
[----:B------:R-:W-:-:S03]  /*6850*/  MOV R9, 0x0 ;  /* 0x0000000000097802 */ /* 0x000fc60000000f00 */
[----:B------:R1:W-:Y:S01]  /*6860*/  STL [R6], R17 ;  /* 0x0000001106007387 */ /* 0x0003e20000100800 */
[----:B------:R-:W-:Y:S05]  /*6870*/  RET.REL.NODEC R8 `(_ZN7cutlass13device_kernelIN5flash19enable_sm80_to_sm89INS1_16FlashAttnBwdSm80INS1_25CollectiveMainloopBwdSm80ILi2ELi2EN4cute5tupleIJNS5_1CILi64EEENS7_ILi128EEES8_EEENS_10bfloat16_tEfNS_4arch4Sm80ELb1ELb0ELb1ELb0ELb0ELb0ELb0ELb0ELi2ELi2ELi4ELi2ELb1EEENS1_24CollectiveEpilogueBwdGQAISA_fSD_Li256ELb0ELb0EEENS1_25SingleTileBwdLPTSchedulerILb0ELi128ELb0EEEEEEEEEvNT_6ParamsE) ;  /* 0xffff978008007950 */ /* 0x000fea0003c3ffff */
        .type           $_ZN7cutlass13device_kernelIN5flash19enable_sm80_to_sm89INS1_16FlashAttnBwdSm80INS1_25CollectiveMainloopBwdSm80ILi2ELi2EN4cute5tupleIJNS5_1CILi64EEENS7_ILi128EEES8_EEENS_10bfloat16_tEfNS_4arch4Sm80ELb1ELb0ELb1ELb0ELb0ELb0ELb0ELb0ELi2ELi2ELi4ELi2ELb1EEENS1_24CollectiveEpilogueBwdGQAISA_fSD_Li256ELb0ELb0EEENS1_25SingleTileBwdLPTSchedulerILb0ELi128ELb0EEEEEEEEEvNT_6ParamsE$_ZN4cute3eso3ESOILb1ELb0EJNS_10UnderscoreEiEEC2ERKS2_RKi,@function
        .size           $_ZN7cutlass13device_kernelIN5flash19enable_sm80_to_sm89INS1_16FlashAttnBwdSm80INS1_25CollectiveMainloopBwdSm80ILi2ELi2EN4cute5tupleIJNS5_1CILi64EEENS7_ILi128EEES8_EEENS_10bfloat16_tEfNS_4arch4Sm80ELb1ELb0ELb1ELb0ELb0ELb0ELb0ELb0ELi2ELi2ELi4ELi2ELb1EEENS1_24CollectiveEpilogueBwdGQAISA_fSD_Li256ELb0ELb0EEENS1_25SingleTileBwdLPTSchedulerILb0ELi128ELb0EEEEEEEEEvNT_6ParamsE$_ZN4cute3eso3ESOILb1ELb0EJNS_10UnderscoreEiEEC2ERKS2_RKi,($_ZN7cutlass13device_kernelIN5flash19enable_sm80_to_sm89INS1_16FlashAttnBwdSm80INS1_25CollectiveMainloopBwdSm80ILi2ELi2EN4cute5tupleIJNS5_1CILi64EEENS7_ILi128EEES8_EEENS_10bfloat16_tEfNS_4arch4Sm80ELb1ELb0ELb1ELb0ELb0ELb0ELb0ELb0ELi2ELi2ELi4ELi2ELb1EEENS1_24CollectiveEpilogueBwdGQAISA_fSD_Li256ELb0ELb0EEENS1_25SingleTileBwdLPTSchedulerILb0ELi128ELb0EEEEEEEEEvNT_6ParamsE$_ZN4cute3eso3ESOILb1ELb0EJNS_10UnderscoreEiiEEC2ERKS2_RKiS7_ - $_ZN7cutlass13device_kernelIN5flash19enable_sm80_to_sm89INS1_16FlashAttnBwdSm80INS1_25CollectiveMainloopBwdSm80ILi2ELi2EN4cute5tupleIJNS5_1CILi64EEENS7_ILi128EEES8_EEENS_10bfloat16_tEfNS_4arch4Sm80ELb1ELb0ELb1ELb0ELb0ELb0ELb0ELb0ELi2ELi2ELi4ELi2ELb1EEENS1_24CollectiveEpilogueBwdGQAISA_fSD_Li256ELb0ELb0EEENS1_25SingleTileBwdLPTSchedulerILb0ELi128ELb0EEEEEEEEEvNT_6ParamsE$_ZN4cute3eso3ESOILb1ELb0EJNS_10UnderscoreEiEEC2ERKS2_RKi)
$_ZN7cutlass13device_kernelIN5flash19enable_sm80_to_sm89INS1_16FlashAttnBwdSm80INS1_25CollectiveMainloopBwdSm80ILi2ELi2EN4cute5tupleIJNS5_1CILi64EEENS7_ILi128EEES8_EEENS_10bfloat16_tEfNS_4arch4Sm80ELb1ELb0ELb1ELb0ELb0ELb0ELb0ELb0ELi2ELi2ELi4ELi2ELb1EEENS1_24CollectiveEpilogueBwdGQAISA_fSD_Li256ELb0ELb0EEENS1_25SingleTileBwdLPTSchedulerILb0ELi128ELb0EEEEEEEEEvNT_6ParamsE$_ZN4cute3eso3ESOILb1ELb0EJNS_10UnderscoreEiEEC2ERKS2_RKi:
[----:B------:R-:W-:Y:S02]  /*6880*/  IADD3 R6, R13, -c[0x0][0x20], RZ ;  /* 0x800008000d067a10 */ /* 0x000fe40007ffe0ff */
[----:B------:R-:W-:-:S03]  /*6890*/  MOV R17, 0x0 ;  /* 0x0000000000117802 */ /* 0x000fc60000000f00 */
[----:B------:R1:W-:Y:S01]  /*68a0*/  STL [R6], R7 ;  /* 0x0000000706007387 */ /* 0x0003e20000100800 */
[----:B------:R-:W-:Y:S05]  /*68b0*/  RET.REL.NODEC R16 `(_ZN7cutlass13device_kernelIN5flash19enable_sm80_to_sm89INS1_16FlashAttnBwdSm80INS1_25CollectiveMainloopBwdSm80ILi2ELi2EN4cute5tupleIJNS5_1CILi64EEENS7_ILi128EEES8_EEENS_10bfloat16_tEfNS_4arch4Sm80ELb1ELb0ELb1ELb0ELb0ELb0ELb0ELb0ELi2ELi2ELi4ELi2ELb1EEENS1_24CollectiveEpilogueBwdGQAISA_fSD_Li256ELb0ELb0EEENS1_25SingleTileBwdLPTSchedulerILb0ELi128ELb0EEEEEEEEEvNT_6ParamsE) ;  /* 0xffff974010007950 */ /* 0x000fea0003c3ffff */
        .type           $_ZN7cutlass13device_kernelIN5flash19enable_sm80_to_sm89INS1_16FlashAttnBwdSm80INS1_25CollectiveMainloopBwdSm80ILi2ELi2EN4cute5tupleIJNS5_1CILi64EEENS7_ILi128EEES8_EEENS_10bfloat16_tEfNS_4arch4Sm80ELb1ELb0ELb1ELb0ELb0ELb0ELb0ELb0ELi2ELi2ELi4ELi2ELb1EEENS1_24CollectiveEpilogueBwdGQAISA_fSD_Li256ELb0ELb0EEENS1_25SingleTileBwdLPTSchedulerILb0ELi128ELb0EEEEEEEEEvNT_6ParamsE$_ZN4cute3eso3ESOILb1ELb0EJNS_10UnderscoreEiiEEC2ERKS2_RKiS7_,@function
        .size           $_ZN7cutlass13device_kernelIN5flash19enable_sm80_to_sm89INS1_16FlashAttnBwdSm80INS1_25CollectiveMainloopBwdSm80ILi2ELi2EN4cute5tupleIJNS5_1CILi64EEENS7_ILi128EEES8_EEENS_10bfloat16_tEfNS_4arch4Sm80ELb1ELb0ELb1ELb0ELb0ELb0ELb0ELb0ELi2ELi2ELi4ELi2ELb1EEENS1_24CollectiveEpilogueBwdGQAISA_fSD_Li256ELb0ELb0EEENS1_25SingleTileBwdLPTSchedulerILb0ELi128ELb0EEEEEEEEEvNT_6ParamsE$_ZN4cute3eso3ESOILb1ELb0EJNS_10UnderscoreEiiEEC2ERKS2_RKiS7_,($_ZN7cutlass13device_kernelIN5flash19enable_sm80_to_sm89INS1_16FlashAttnBwdSm80INS1_25CollectiveMainloopBwdSm80ILi2ELi2EN4cute5tupleIJNS5_1CILi64EEENS7_ILi128EEES8_EEENS_10bfloat16_tEfNS_4arch4Sm80ELb1ELb0ELb1ELb0ELb0ELb0ELb0ELb0ELi2ELi2ELi4ELi2ELb1EEENS1_24CollectiveEpilogueBwdGQAISA_fSD_Li256ELb0ELb0EEENS1_25SingleTileBwdLPTSchedulerILb0ELi128ELb0EEEEEEEEEvNT_6ParamsE$_ZN4cute3eso3ESOILb1ELb0EJNS_1CILi0EEES3_S3_iEEC2ERKS3_S6_S6_RKi - $_ZN7cutlass13device_kernelIN5flash19enable_sm80_to_sm89INS1_16FlashAttnBwdSm80INS1_25CollectiveMainloopBwdSm80ILi2ELi2EN4cute5tupleIJNS5_1CILi64EEENS7_ILi128EEES8_EEENS_10bfloat16_tEfNS_4arch4Sm80ELb1ELb0ELb1ELb0ELb0ELb0ELb0ELb0ELi2ELi2ELi4ELi2ELb1EEENS1_24CollectiveEpilogueBwdGQAISA_fSD_Li256ELb0ELb0EEENS1_25SingleTileBwdLPTSchedulerILb0ELi128ELb0EEEEEEEEEvNT_6ParamsE$_ZN4cute3eso3ESOILb1ELb0EJNS_10UnderscoreEiiEEC2ERKS2_RKiS7_)
$_ZN7cutlass13device_kernelIN5flash19enable_sm80_to_sm89INS1_16FlashAttnBwdSm80INS1_25CollectiveMainloopBwdSm80ILi2ELi2EN4cute5tupleIJNS5_1CILi64EEENS7_ILi128EEES8_EEENS_10bfloat16_tEfNS_4arch4Sm80ELb1ELb0ELb1ELb0ELb0ELb0ELb0ELb0ELi2ELi2ELi4ELi2ELb1EEENS1_24CollectiveEpilogueBwdGQAISA_fSD_Li256ELb0ELb0EEENS1_25SingleTileBwdLPTSchedulerILb0ELi128ELb0EEEEEEEEEvNT_6ParamsE$_ZN4cute3eso3ESOILb1ELb0EJNS_10UnderscoreEiiEEC2ERKS2_RKiS7_:
[----:B------:R-:W-:Y:S02]  /*68c0*/  IADD3 R7, R4, -c[0x0][0x20], RZ ;  /* 0x8000080004077a10 */ /* 0x000fe40007ffe0ff */
[----:B------:R-:W-:-:S03]  /*68d0*/  IADD3 R6, R19, -c[0x0][0x20], RZ ;  /* 0x8000080013067a10 */ /* 0x000fc60007ffe0ff */
[----:B------:R1:W-:Y:S04]  /*68e0*/  STL [R7], R16 ;  /* 0x0000001007007387 */ /* 0x0003e80000100800 */
[----:B------:R-:W2:Y:S01]  /*68f0*/  LDL R6, [R6] ;  /* 0x0000000006067983 */ /* 0x000ea20000100800 */
[----:B------:R-:W-:-:S03]  /*6900*/  IMAD.MOV.U32 R9, RZ, RZ, 0x0 ;  /* 0x00000000ff097424 */ /* 0x000fc600078e00ff */
[----:B--2---:R1:W-:Y:S01]  /*6910*/  STL [R7+0x4], R6 ;  /* 0x0000040607007387 */ /* 0x0043e20000100800 */
[----:B------:R-:W-:Y:S05]  /*6920*/  RET.REL.NODEC R8 `(_ZN7cutlass13device_kernelIN5flash19enable_sm80_to_sm89INS1_16FlashAttnBwdSm80INS1_25CollectiveMainloopBwdSm80ILi2ELi2EN4cute5tupleIJNS5_1CILi64EEENS7_ILi128EEES8_EEENS_10bfloat16_tEfNS_4arch4Sm80ELb1ELb0ELb1ELb0ELb0ELb0ELb0ELb0ELi2ELi2ELi4ELi2ELb1EEENS1_24CollectiveEpilogueBwdGQAISA_fSD_Li256ELb0ELb0EEENS1_25SingleTileBwdLPTSchedulerILb0ELi128ELb0EEEEEEEEEvNT_6ParamsE) ;  /* 0xffff96d008007950 */ /* 0x000fea0003c3ffff */
        .type           $_ZN7cutlass13device_kernelIN5flash19enable_sm80_to_sm89INS1_16FlashAttnBwdSm80INS1_25CollectiveMainloopBwdSm80ILi2ELi2EN4cute5tupleIJNS5_1CILi64EEENS7_ILi128EEES8_EEENS_10bfloat16_tEfNS_4arch4Sm80ELb1ELb0ELb1ELb0ELb0ELb0ELb0ELb0ELi2ELi2ELi4ELi2ELb1EEENS1_24CollectiveEpilogueBwdGQAISA_fSD_Li256ELb0ELb0EEENS1_25SingleTileBwdLPTSchedulerILb0ELi128ELb0EEEEEEEEEvNT_6ParamsE$_ZN4cute3eso3ESOILb1ELb0EJNS_1CILi0EEES3_S3_iEEC2ERKS3_S6_S6_RKi,@function
        .size           $_ZN7cutlass13device_kernelIN5flash19enable_sm80_to_sm89INS1_16FlashAttnBwdSm80INS1_25CollectiveMainloopBwdSm80ILi2ELi2EN4cute5tupleIJNS5_1CILi64EEENS7_ILi128EEES8_EEENS_10bfloat16_tEfNS_4arch4Sm80ELb1ELb0ELb1ELb0ELb0ELb0ELb0ELb0ELi2ELi2ELi4ELi2ELb1EEENS1_24CollectiveEpilogueBwdGQAISA_fSD_Li256ELb0ELb0EEENS1_25SingleTileBwdLPTSchedulerILb0ELi128ELb0EEEEEEEEEvNT_6ParamsE$_ZN4cute3eso3ESOILb1ELb0EJNS_1CILi0EEES3_S3_iEEC2ERKS3_S6_S6_RKi,($_ZN7cutlass13device_kernelIN5flash19enable_sm80_to_sm89INS1_16FlashAttnBwdSm80INS1_25CollectiveMainloopBwdSm80ILi2ELi2EN4cute5tupleIJNS5_1CILi64EEENS7_ILi128EEES8_EEENS_10bfloat16_tEfNS_4arch4Sm80ELb1ELb0ELb1ELb0ELb0ELb0ELb0ELb0ELi2ELi2ELi4ELi2ELb1EEENS1_24CollectiveEpilogueBwdGQAISA_fSD_Li256ELb0ELb0EEENS1_25SingleTileBwdLPTSchedulerILb0ELi128ELb0EEEEEEEEEvNT_6ParamsE$_ZN4cute3eso3ESOILb1ELb0EJNS_1CILi0EEES3_iEEC2ERKS3_S6_RKi - $_ZN7cutlass13device_kernelIN5flash19enable_sm80_to_sm89INS1_16FlashAttnBwdSm80INS1_25CollectiveMainloopBwdSm80ILi2ELi2EN4cute5tupleIJNS5_1CILi64EEENS7_ILi128EEES8_EEENS_10bfloat16_tEfNS_4arch4Sm80ELb1ELb0ELb1ELb0ELb0ELb0ELb0ELb0ELi2ELi2ELi4ELi2ELb1EEENS1_24CollectiveEpilogueBwdGQAISA_fSD_Li256ELb0ELb0EEENS1_25SingleTileBwdLPTSchedulerILb0ELi128ELb0EEEEEEEEEvNT_6ParamsE$_ZN4cute3eso3ESOILb1ELb0EJNS_1CILi0EEES3_S3_iEEC2ERKS3_S6_S6_RKi)
$_ZN7cutlass13device_kernelIN5flash19enable_sm80_to_sm89INS1_16FlashAttnBwdSm80INS1_25CollectiveMainloopBwdSm80ILi2ELi2EN4cute5tupleIJNS5_1CILi64EEENS7_ILi128EEES8_EEENS_10bfloat16_tEfNS_4arch4Sm80ELb1ELb0ELb1ELb0ELb0ELb0ELb0ELb0ELi2ELi2ELi4ELi2ELb1EEENS1_24CollectiveEpilogueBwdGQAISA_fSD_Li256ELb0ELb0EEENS1_25SingleTileBwdLPTSchedulerILb0ELi128ELb0EEEEEEEEEvNT_6ParamsE$_ZN4cute3eso3ESOILb1ELb0EJNS_1CILi0EEES3_S3_iEEC2ERKS3_S6_S6_RKi:
[----:B------:R-:W-:Y:S01]  /*6930*/  IADD3 R6, R23, -c[0x0][0x20], RZ ;  /* 0x8000080017067a10 */ /* 0x000fe20007ffe0ff */
[----:B------:R-:W-:Y:S01]  /*6940*/  IMAD.MOV.U32 R70, RZ, RZ, R10 ;  /* 0x000000ffff467224 */ /* 0x000fe200078e000a */
[----:B------:R-:W-:-:S03]  /*6950*/  MOV R71, 0x0 ;  /* 0x0000000000477802 */ /* 0x000fc60000000f00 */
[----:B------:R1:W-:Y:S01]  /*6960*/  STL [R6], R7 ;  /* 0x0000000706007387 */ /* 0x0003e20000100800 */
[----:B------:R-:W-:Y:S05]  /*6970*/  RET.REL.NODEC R70 `(_ZN7cutlass13device_kernelIN5flash19enable_sm80_to_sm89INS1_16FlashAttnBwdSm80INS1_25CollectiveMainloopBwdSm80ILi2ELi2EN4cute5tupleIJNS5_1CILi64EEENS7_ILi128EEES8_EEENS_10bfloat16_tEfNS_4arch4Sm80ELb1ELb0ELb1ELb0ELb0ELb0ELb0ELb0ELi2ELi2ELi4ELi2ELb1EEENS1_24CollectiveEpilogueBwdGQAISA_fSD_Li256ELb0ELb0EEENS1_25SingleTileBwdLPTSchedulerILb0ELi128ELb0EEEEEEEEEvNT_6ParamsE) ;  /* 0xffff968046007950 */ /* 0x000fea0003c3ffff */
        .type           $_ZN7cutlass13device_kernelIN5flash19enable_sm80_to_sm89INS1_16FlashAttnBwdSm80INS1_25CollectiveMainloopBwdSm80ILi2ELi2EN4cute5tupleIJNS5_1CILi64EEENS7_ILi128EEES8_EEENS_10bfloat16_tEfNS_4arch4Sm80ELb1ELb0ELb1ELb0ELb0ELb0ELb0ELb0ELi2ELi2ELi4ELi2ELb1EEENS1_24CollectiveEpilogueBwdGQAISA_fSD_Li256ELb0ELb0EEENS1_25SingleTileBwdLPTSchedulerILb0ELi128ELb0EEEEEEEEEvNT_6ParamsE$_ZN4cute3eso3ESOILb1ELb0EJNS_1CILi0EEES3_iEEC2ERKS3_S6_RKi,@function
        .size           $_ZN7cutlass13device_kernelIN5flash19enable_sm80_to_sm89INS1_16FlashAttnBwdSm80INS1_25CollectiveMainloopBwdSm80ILi2ELi2EN4cute5tupleIJNS5_1CILi64EEENS7_ILi128EEES8_EEENS_10bfloat16_tEfNS_4arch4Sm80ELb1ELb0ELb1ELb0ELb0ELb0ELb0ELb0ELi2ELi2ELi4ELi2ELb1EEENS1_24CollectiveEpilogueBwdGQAISA_fSD_Li256ELb0ELb0EEENS1_25SingleTileBwdLPTSchedulerILb0ELi128ELb0EEEEEEEEEvNT_6ParamsE$_ZN4cute3eso3ESOILb1ELb0EJNS_1CILi0EEES3_iEEC2ERKS3_S6_RKi,($_ZN7cutlass13device_kernelIN5flash19enable_sm80_to_sm89INS1_16FlashAttnBwdSm80INS1_25CollectiveMainloopBwdSm80ILi2ELi2EN4cute5tupleIJNS5_1CILi64EEENS7_ILi128EEES8_EEENS_10bfloat16_tEfNS_4arch4Sm80ELb1ELb0ELb1ELb0ELb0ELb0ELb0ELb0ELi2ELi2ELi4ELi2ELb1EEENS1_24CollectiveEpilogueBwdGQAISA_fSD_Li256ELb0ELb0EEENS1_25SingleTileBwdLPTSchedulerILb0ELi128ELb0EEEEEEEEEvNT_6ParamsE$_ZN4cute3eso3ESOILb1ELb0EJNS_1CILi0EEES3_iS3_EEC2ERKS3_S6_RKiS6_ - $_ZN7cutlass13device_kernelIN5flash19enable_sm80_to_sm89INS1_16FlashAttnBwdSm80INS1_25CollectiveMainloopBwdSm80ILi2ELi2EN4cute5tupleIJNS5_1CILi64EEENS7_ILi128EEES8_EEENS_10bfloat16_tEfNS_4arch4Sm80ELb1ELb0ELb1ELb0ELb0ELb0ELb0ELb0ELi2ELi2ELi4ELi2ELb1EEENS1_24CollectiveEpilogueBwdGQAISA_fSD_Li256ELb0ELb0EEENS1_25SingleTileBwdLPTSchedulerILb0ELi128ELb0EEEEEEEEEvNT_6ParamsE$_ZN4cute3eso3ESOILb1ELb0EJNS_1CILi0EEES3_iEEC2ERKS3_S6_RKi)
$_ZN7cutlass13device_kernelIN5flash19enable_sm80_to_sm89INS1_16FlashAttnBwdSm80INS1_25CollectiveMainloopBwdSm80ILi2ELi2EN4cute5tupleIJNS5_1CILi64EEENS7_ILi128EEES8_EEENS_10bfloat16_tEfNS_4arch4Sm80ELb1ELb0ELb1ELb0ELb0ELb0ELb0ELb0ELi2ELi2ELi4ELi2ELb1EEENS1_24CollectiveEpilogueBwdGQAISA_fSD_Li256ELb0ELb0EEENS1_25SingleTileBwdLPTSchedulerILb0ELi128ELb0EEEEEEEEEvNT_6ParamsE$_ZN4cute3eso3ESOILb1ELb0EJNS_1CILi0EEES3_iEEC2ERKS3_S6_RKi:
[----:B------:R-:W-:Y:S02]  /*6980*/  IADD3 R6, R23, -c[0x0][0x20], RZ ;  /* 0x8000080017067a10 */ /* 0x000fe40007ffe0ff */
[----:B------:R-:W-:-:S03]  /*6990*/  MOV R17, 0x0 ;  /* 0x0000000000117802 */ /* 0x000fc60000000f00 */
[----:B------:R1:W-:Y:S01]  /*69a0*/  STL [R6], R7 ;  /* 0x0000000706007387 */ /* 0x0003e20000100800 */
[----:B------:R-:W-:Y:S05]  /*69b0*/  RET.REL.NODEC R16 `(_ZN7cutlass13device_kernelIN5flash19enable_sm80_to_sm89INS1_16FlashAttnBwdSm80INS1_25CollectiveMainloopBwdSm80ILi2ELi2EN4cute5tupleIJNS5_1CILi64EEENS7_ILi128EEES8_EEENS_10bfloat16_tEfNS_4arch4Sm80ELb1ELb0ELb1ELb0ELb0ELb0ELb0ELb0ELi2ELi2ELi4ELi2ELb1EEENS1_24CollectiveEpilogueBwdGQAISA_fSD_Li256ELb0ELb0EEENS1_25SingleTileBwdLPTSchedulerILb0ELi128ELb0EEEEEEEEEvNT_6ParamsE) ;  /* 0xffff964010007950 */ /* 0x000fea0003c3ffff */
        .type           $_ZN7cutlass13device_kernelIN5flash19enable_sm80_to_sm89INS1_16FlashAttnBwdSm80INS1_25CollectiveMainloopBwdSm80ILi2ELi2EN4cute5tupleIJNS5_1CILi64EEENS7_ILi128EEES8_EEENS_10bfloat16_tEfNS_4arch4Sm80ELb1ELb0ELb1ELb0ELb0ELb0ELb0ELb0ELi2ELi2ELi4ELi2ELb1EEENS1_24CollectiveEpilogueBwdGQAISA_fSD_Li256ELb0ELb0EEENS1_25SingleTileBwdLPTSchedulerILb0ELi128ELb0EEEEEEEEEvNT_6ParamsE$_ZN4cute3eso3ESOILb1ELb0EJNS_1CILi0EEES3_iS3_EEC2ERKS3_S6_RKiS6_,@function
        .size           $_ZN7cutlass13device_kernelIN5flash19enable_sm80_to_sm89INS1_16FlashAttnBwdSm80INS1_25CollectiveMainloopBwdSm80ILi2ELi2EN4cute5tupleIJNS5_1CILi64EEENS7_ILi128EEES8_EEENS_10bfloat16_tEfNS_4arch4Sm80ELb1ELb0ELb1ELb0ELb0ELb0ELb0ELb0ELi2ELi2ELi4ELi2ELb1EEENS1_24CollectiveEpilogueBwdGQAISA_fSD_Li256ELb0ELb0EEENS1_25SingleTileBwdLPTSchedulerILb0ELi128ELb0EEEEEEEEEvNT_6ParamsE$_ZN4cute3eso3ESOILb1ELb0EJNS_1CILi0EEES3_iS3_EEC2ERKS3_S6_RKiS6_,($_ZN7cutlass13device_kernelIN5flash19enable_sm80_to_sm89INS1_16FlashAttnBwdSm80INS1_25CollectiveMainloopBwdSm80ILi2ELi2EN4cute5tupleIJNS5_1CILi64EEENS7_ILi128EEES8_EEENS_10bfloat16_tEfNS_4arch4Sm80ELb1ELb0ELb1ELb0ELb0ELb0ELb0ELb0ELi2ELi2ELi4ELi2ELb1EEENS1_24CollectiveEpilogueBwdGQAISA_fSD_Li256ELb0ELb0EEENS1_25SingleTileBwdLPTSchedulerILb0ELi128ELb0EEEEEEEEEvNT_6ParamsE$_ZN4cute3eso3ESOILb1ELb0EJNS_1CILi0EEES3_iiEEC2ERKS3_S6_RKiS8_ - $_ZN7cutlass13device_kernelIN5flash19enable_sm80_to_sm89INS1_16FlashAttnBwdSm80INS1_25CollectiveMainloopBwdSm80ILi2ELi2EN4cute5tupleIJNS5_1CILi64EEENS7_ILi128EEES8_EEENS_10bfloat16_tEfNS_4arch4Sm80ELb1ELb0ELb1ELb0ELb0ELb0ELb0ELb0ELi2ELi2ELi4ELi2ELb1EEENS1_24CollectiveEpilogueBwdGQAISA_fSD_Li256ELb0ELb0EEENS1_25SingleTileBwdLPTSchedulerILb0ELi128ELb0EEEEEEEEEvNT_6ParamsE$_ZN4cute3eso3ESOILb1ELb0EJNS_1CILi0EEES3_iS3_EEC2ERKS3_S6_RKiS6_)
$_ZN7cutlass13device_kernelIN5flash19enable_sm80_to_sm89INS1_16FlashAttnBwdSm80INS1_25CollectiveMainloopBwdSm80ILi2ELi2EN4cute5tupleIJNS5_1CILi64EEENS7_ILi128EEES8_EEENS_10bfloat16_tEfNS_4arch4Sm80ELb1ELb0ELb1ELb0ELb0ELb0ELb0ELb0ELi2ELi2ELi4ELi2ELb1EEENS1_24CollectiveEpilogueBwdGQAISA_fSD_Li256ELb0ELb0EEENS1_25SingleTileBwdLPTSchedulerILb0ELi128ELb0EEEEEEEEEvNT_6ParamsE$_ZN4cute3eso3ESOILb1ELb0EJNS_1CILi0EEES3_iS3_EEC2ERKS3_S6_RKiS6_:
[----:B------:R-:W-:Y:S01]  /*69c0*/  IADD3 R6, R23, -c[0x0][0x20], RZ ;  /* 0x8000080017067a10 */ /* 0x000fe20007ffe0ff */
[----:B------:R-:W-:Y:S01]  /*69d0*/  IMAD.MOV.U32 R70, RZ, RZ, R10 ;  /* 0x000000ffff467224 */ /* 0x000fe200078e000a */
[----:B------:R-:W-:-:S03]  /*69e0*/  MOV R71, 0x0 ;  /* 0x0000000000477802 */ /* 0x000fc60000000f00 */
[----:B------:R1:W-:Y:S01]  /*69f0*/  STL [R6], R13 ;  /* 0x0000000d06007387 */ /* 0x0003e20000100800 */
[----:B------:R-:W-:Y:S05]  /*6a00*/  RET.REL.NODEC R70 `(_ZN7cutlass13device_kernelIN5flash19enable_sm80_to_sm89INS1_16FlashAttnBwdSm80INS1_25CollectiveMainloopBwdSm80ILi2ELi2EN4cute5tupleIJNS5_1CILi64EEENS7_ILi128EEES8_EEENS_10bfloat16_tEfNS_4arch4Sm80ELb1ELb0ELb1ELb0ELb0ELb0ELb0ELb0ELi2ELi2ELi4ELi2ELb1EEENS1_24CollectiveEpilogueBwdGQAISA_fSD_Li256ELb0ELb0EEENS1_25SingleTileBwdLPTSchedulerILb0ELi128ELb0EEEEEEEEEvNT_6ParamsE) ;  /* 0xffff95f046007950 */ /* 0x000fea0003c3ffff */
        .type           $_ZN7cutlass13device_kernelIN5flash19enable_sm80_to_sm89INS1_16FlashAttnBwdSm80INS1_25CollectiveMainloopBwdSm80ILi2ELi2EN4cute5tupleIJNS5_1CILi64EEENS7_ILi128EEES8_EEENS_10bfloat16_tEfNS_4arch4Sm80ELb1ELb0ELb1ELb0ELb0ELb0ELb0ELb0ELi2ELi2ELi4ELi2ELb1EEENS1_24CollectiveEpilogueBwdGQAISA_fSD_Li256ELb0ELb0EEENS1_25SingleTileBwdLPTSchedulerILb0ELi128ELb0EEEEEEEEEvNT_6ParamsE$_ZN4cute3eso3ESOILb1ELb0EJNS_1CILi0EEES3_iiEEC2ERKS3_S6_RKiS8_,@function
        .size           $_ZN7cutlass13device_kernelIN5flash19enable_sm80_to_sm89INS1_16FlashAttnBwdSm80INS1_25CollectiveMainloopBwdSm80ILi2ELi2EN4cute5tupleIJNS5_1CILi64EEENS7_ILi128EEES8_EEENS_10bfloat16_tEfNS_4arch4Sm80ELb1ELb0ELb1ELb0ELb0ELb0ELb0ELb0ELi2ELi2ELi4ELi2ELb1EEENS1_24CollectiveEpilogueBwdGQAISA_fSD_Li256ELb0ELb0EEENS1_25SingleTileBwdLPTSchedulerILb0ELi128ELb0EEEEEEEEEvNT_6ParamsE$_ZN4cute3eso3ESOILb1ELb0EJNS_1CILi0EEES3_iiEEC2ERKS3_S6_RKiS8_,($_ZN7cutlass13device_kernelIN5flash19enable_sm80_to_sm89INS1_16FlashAttnBwdSm80INS1_25CollectiveMainloopBwdSm80ILi2ELi2EN4cute5tupleIJNS5_1CILi64EEENS7_ILi128EEES8_EEENS_10bfloat16_tEfNS_4arch4Sm80ELb1ELb0ELb1ELb0ELb0ELb0ELb0ELb0ELi2ELi2ELi4ELi2ELb1EEENS1_24CollectiveEpilogueBwdGQAISA_fSD_Li256ELb0ELb0EEENS1_25SingleTileBwdLPTSchedulerILb0ELi128ELb0EEEEEEEEEvNT_6ParamsE$_ZN4cute3eso3ESOILb1ELb0EJNS_1CILi0EEEiEEC2ERKS3_RKi - $_ZN7cutlass13device_kernelIN5flash19enable_sm80_to_sm89INS1_16FlashAttnBwdSm80INS1_25CollectiveMainloopBwdSm80ILi2ELi2EN4cute5tupleIJNS5_1CILi64EEENS7_ILi128EEES8_EEENS_10bfloat16_tEfNS_4arch4Sm80ELb1ELb0ELb1ELb0ELb0ELb0ELb0ELb0ELi2ELi2ELi4ELi2ELb1EEENS1_24CollectiveEpilogueBwdGQAISA_fSD_Li256ELb0ELb0EEENS1_25SingleTileBwdLPTSchedulerILb0ELi128ELb0EEEEEEEEEvNT_6ParamsE$_ZN4cute3eso3ESOILb1ELb0EJNS_1CILi0EEES3_iiEEC2ERKS3_S6_RKiS8_)
$_ZN7cutlass13device_kernelIN5flash19enable_sm80_to_sm89INS1_16FlashAttnBwdSm80INS1_25CollectiveMainloopBwdSm80ILi2ELi2EN4cute5tupleIJNS5_1CILi64EEENS7_ILi128EEES8_EEENS_10bfloat16_tEfNS_4arch4Sm80ELb1ELb0ELb1ELb0ELb0ELb0ELb0ELb0ELi2ELi2ELi4ELi2ELb1EEENS1_24CollectiveEpilogueBwdGQAISA_fSD_Li256ELb0ELb0EEENS1_25SingleTileBwdLPTSchedulerILb0ELi128ELb0EEEEEEEEEvNT_6ParamsE$_ZN4cute3eso3ESOILb1ELb0EJNS_1CILi0EEES3_iiEEC2ERKS3_S6_RKiS8_:
[----:B------:R-:W-:Y:S02]  /*6a10*/  IADD3 R10, R10, -c[0x0][0x20], RZ ;  /* 0x800008000a0a7a10 */ /* 0x000fe40007ffe0ff */
[----:B------:R-:W-:-:S03]  /*6a20*/  IADD3 R7, R7, -c[0x0][0x20], RZ ;  /* 0x8000080007077a10 */ /* 0x000fc60007ffe0ff */
[----:B------:R1:W-:Y:S04]  /*6a30*/  STL [R10], R13 ;  /* 0x0000000d0a007387 */ /* 0x0003e80000100800 */
[----:B------:R-:W2:Y:S01]  /*6a40*/  LDL R7, [R7] ;  /* 0x0000000007077983 */ /* 0x000ea20000100800 */
[----:B------:R-:W-:-:S03]  /*6a50*/  IMAD.MOV.U32 R17, RZ, RZ, 0x0 ;  /* 0x00000000ff117424 */ /* 0x000fc600078e00ff */
[----:B--2---:R1:W-:Y:S01]  /*6a60*/  STL [R10+0x4], R7 ;  /* 0x000004070a007387 */ /* 0x0043e20000100800 */
[----:B------:R-:W-:Y:S05]  /*6a70*/  RET.REL.NODEC R16 `(_ZN7cutlass13device_kernelIN5flash19enable_sm80_to_sm89INS1_16FlashAttnBwdSm80INS1_25CollectiveMainloopBwdSm80ILi2ELi2EN4cute5tupleIJNS5_1CILi64EEENS7_ILi128EEES8_EEENS_10bfloat16_tEfNS_4arch4Sm80ELb1ELb0ELb1ELb0ELb0ELb0ELb0ELb0ELi2ELi2ELi4ELi2ELb1EEENS1_24CollectiveEpilogueBwdGQAISA_fSD_Li256ELb0ELb0EEENS1_25SingleTileBwdLPTSchedulerILb0ELi128ELb0EEEEEEEEEvNT_6ParamsE) ;  /* 0xffff958010007950 */ /* 0x000fea0003c3ffff */
        .type           $_ZN7cutlass13device_kernelIN5flash19enable_sm80_to_sm89INS1_16FlashAttnBwdSm80INS1_25CollectiveMainloopBwdSm80ILi2ELi2EN4cute5tupleIJNS5_1CILi64EEENS7_ILi128EEES8_EEENS_10bfloat16_tEfNS_4arch4Sm80ELb1ELb0ELb1ELb0ELb0ELb0ELb0ELb0ELi2ELi2ELi4ELi2ELb1EEENS1_24CollectiveEpilogueBwdGQAISA_fSD_Li256ELb0ELb0EEENS1_25SingleTileBwdLPTSchedulerILb0ELi128ELb0EEEEEEEEEvNT_6ParamsE$_ZN4cute3eso3ESOILb1ELb0EJNS_1CILi0EEEiEEC2ERKS3_RKi,@function
        .size           $_ZN7cutlass13device_kernelIN5flash19enable_sm80_to_sm89INS1_16FlashAttnBwdSm80INS1_25CollectiveMainloopBwdSm80ILi2ELi2EN4cute5tupleIJNS5_1CILi64EEENS7_ILi128EEES8_EEENS_10bfloat16_tEfNS_4arch4Sm80ELb1ELb0ELb1ELb0ELb0ELb0ELb0ELb0ELi2ELi2ELi4ELi2ELb1EEENS1_24CollectiveEpilogueBwdGQAISA_fSD_Li256ELb0ELb0EEENS1_25SingleTileBwdLPTSchedulerILb0ELi128ELb0EEEEEEEEEvNT_6ParamsE$_ZN4cute3eso3ESOILb1ELb0EJNS_1CILi0EEEiEEC2ERKS3_RKi,($_ZN7cutlass13device_kernelIN5flash19enable_sm80_to_sm89INS1_16FlashAttnBwdSm80INS1_25CollectiveMainloopBwdSm80ILi2ELi2EN4cute5tupleIJNS5_1CILi64EEENS7_ILi128EEES8_EEENS_10bfloat16_tEfNS_4arch4Sm80ELb1ELb0ELb1ELb0ELb0ELb0ELb0ELb0ELi2ELi2ELi4ELi2ELb1EEENS1_24CollectiveEpilogueBwdGQAISA_fSD_Li256ELb0ELb0EEENS1_25SingleTileBwdLPTSchedulerILb0ELi128ELb0EEEEEEEEEvNT_6ParamsE$_ZN4cute3eso3ESOILb1ELb0EJNS_1CILi0EEEiS3_EEC2ERKS3_RKiS6_ - $_ZN7cutlass13device_kernelIN5flash19enable_sm80_to_sm89INS1_16FlashAttnBwdSm80INS1_25CollectiveMainloopBwdSm80ILi2ELi2EN4cute5tupleIJNS5_1CILi64EEENS7_ILi128EEES8_EEENS_10bfloat16_tEfNS_4arch4Sm80ELb1ELb0ELb1ELb0ELb0ELb0ELb0ELb0ELi2ELi2ELi4ELi2ELb1EEENS1_24CollectiveEpilogueBwdGQAISA_fSD_Li256ELb0ELb0EEENS1_25SingleTileBwdLPTSchedulerILb0ELi128ELb0EEEEEEEEEvNT_6ParamsE$_ZN4cute3eso3ESOILb1ELb0EJNS_1CILi0EEEiEEC2ERKS3_RKi)
$_ZN7cutlass13device_kernelIN5flash19enable_sm80_to_sm89INS1_16FlashAttnBwdSm80INS1_25CollectiveMainloopBwdSm80ILi2ELi2EN4cute5tupleIJNS5_1CILi64EEENS7_ILi128EEES8_EEENS_10bfloat16_tEfNS_4arch4Sm80ELb1ELb0ELb1ELb0ELb0ELb0ELb0ELb0ELi2ELi2ELi4ELi2ELb1EEENS1_24CollectiveEpilogueBwdGQAISA_fSD_Li256ELb0ELb0EEENS1_25SingleTileBwdLPTSchedulerILb0ELi128ELb0EEEEEEEEEvNT_6ParamsE$_ZN4cute3eso3ESOILb1ELb0EJNS_1CILi0EEEiEEC2ERKS3_RKi:
[----:B------:R-:W-:Y:S02]  /*6a80*/  IADD3 R6, R13, -c[0x0][0x20], RZ ;  /* 0x800008000d067a10 */ /* 0x000fe40007ffe0ff */
[----:B------:R-:W-:-:S03]  /*6a90*/  MOV R17, 0x0 ;  /* 0x0000000000117802 */ /* 0x000fc60000000f00 */
[----:B------:R1:W-:Y:S01]  /*6aa0*/  STL [R6], R7 ;  /* 0x0000000706007387 */ /* 0x0003e20000100800 */
[----:B------:R-:W-:Y:S05]  /*6ab0*/  RET.REL.NODEC R16 `(_ZN7cutlass13device_kernelIN5flash19enable_sm80_to_sm89INS1_16FlashAttnBwdSm80INS1_25CollectiveMainloopBwdSm80ILi2ELi2EN4cute5tupleIJNS5_1CILi64EEENS7_ILi128EEES8_EEENS_10bfloat16_tEfNS_4arch4Sm80ELb1ELb0ELb1ELb0ELb0ELb0ELb0ELb0ELi2ELi2ELi4ELi2ELb1EEENS1_24CollectiveEpilogueBwdGQAISA_fSD_Li256ELb0ELb0EEENS1_25SingleTileBwdLPTSchedulerILb0ELi128ELb0EEEEEEEEEvNT_6ParamsE) ;  /* 0xffff954010007950 */ /* 0x000fea0003c3ffff */
        .type           $_ZN7cutlass13device_kernelIN5flash19enable_sm80_to_sm89INS1_16FlashAttnBwdSm80INS1_25CollectiveMainloopBwdSm80ILi2ELi2EN4cute5tupleIJNS5_1CILi64EEENS7_ILi128EEES8_EEENS_10bfloat16_tEfNS_4arch4Sm80ELb1ELb0ELb1ELb0ELb0ELb0ELb0ELb0ELi2ELi2ELi4ELi2ELb1EEENS1_24CollectiveEpilogueBwdGQAISA_fSD_Li256ELb0ELb0EEENS1_25SingleTileBwdLPTSchedulerILb0ELi128ELb0EEEEEEEEEvNT_6ParamsE$_ZN4cute3eso3ESOILb1ELb0EJNS_1CILi0EEEiS3_EEC2ERKS3_RKiS6_,@function
        .size           $_ZN7cutlass13device_kernelIN5flash19enable_sm80_to_sm89INS1_16FlashAttnBwdSm80INS1_25CollectiveMainloopBwdSm80ILi2ELi2EN4cute5tupleIJNS5_1CILi64EEENS7_ILi128EEES8_EEENS_10bfloat16_tEfNS_4arch4Sm80ELb1ELb0ELb1ELb0ELb0ELb0ELb0ELb0ELi2ELi2ELi4ELi2ELb1EEENS1_24CollectiveEpilogueBwdGQAISA_fSD_Li256ELb0ELb0EEENS1_25SingleTileBwdLPTSchedulerILb0ELi128ELb0EEEEEEEEEvNT_6ParamsE$_ZN4cute3eso3ESOILb1ELb0EJNS_1CILi0EEEiS3_EEC2ERKS3_RKiS6_,($_ZN7cutlass13device_kernelIN5flash19enable_sm80_to_sm89INS1_16FlashAttnBwdSm80INS1_25CollectiveMainloopBwdSm80ILi2ELi2EN4cute5tupleIJNS5_1CILi64EEENS7_ILi128EEES8_EEENS_10bfloat16_tEfNS_4arch4Sm80ELb1ELb0ELb1ELb0ELb0ELb0ELb0ELb0ELi2ELi2ELi4ELi2ELb1EEENS1_24CollectiveEpilogueBwdGQAISA_fSD_Li256ELb0ELb0EEENS1_25SingleTileBwdLPTSchedulerILb0ELi128ELb0EEEEEEEEEvNT_6ParamsE$_ZN4cute3eso3ESOILb1ELb0EJNS_1CILi0EEEiS3_S3_EEC2ERKS3_RKiS6_S6_ - $_ZN7cutlass13device_kernelIN5flash19enable_sm80_to_sm89INS1_16FlashAttnBwdSm80INS1_25CollectiveMainloopBwdSm80ILi2ELi2EN4cute5tupleIJNS5_1CILi64EEENS7_ILi128EEES8_EEENS_10bfloat16_tEfNS_4arch4Sm80ELb1ELb0ELb1ELb0ELb0ELb0ELb0ELb0ELi2ELi2ELi4ELi2ELb1EEENS1_24CollectiveEpilogueBwdGQAISA_fSD_Li256ELb0ELb0EEENS1_25SingleTileBwdLPTSchedulerILb0ELi128ELb0EEEEEEEEEvNT_6ParamsE$_ZN4cute3eso3ESOILb1ELb0EJNS_1CILi0EEEiS3_EEC2ERKS3_RKiS6_)
$_ZN7cutlass13device_kernelIN5flash19enable_sm80_to_sm89INS1_16FlashAttnBwdSm80INS1_25CollectiveMainloopBwdSm80ILi2ELi2EN4cute5tupleIJNS5_1CILi64EEENS7_ILi128EEES8_EEENS_10bfloat16_tEfNS_4arch4Sm80ELb1ELb0ELb1ELb0ELb0ELb0ELb0ELb0ELi2ELi2ELi4ELi2ELb1EEENS1_24CollectiveEpilogueBwdGQAISA_fSD_Li256ELb0ELb0EEENS1_25SingleTileBwdLPTSchedulerILb0ELi128ELb0EEEEEEEEEvNT_6ParamsE$_ZN4cute3eso3ESOILb1ELb0EJNS_1CILi0EEEiS3_EEC2ERKS3_RKiS6_:
[----:B------:R-:W-:Y:S02]  /*6ac0*/  IADD3 R6, R4, -c[0x0][0x20], RZ ;  /* 0x8000080004067a10 */ /* 0x000fe40007ffe0ff */
[----:B------:R-:W-:-:S03]  /*6ad0*/  MOV R9, 0x0 ;  /* 0x0000000000097802 */ /* 0x000fc60000000f00 */
[----:B------:R1:W-:Y:S01]  /*6ae0*/  STL [R6], R7 ;  /* 0x0000000706007387 */ /* 0x0003e20000100800 */
[----:B------:R-:W-:Y:S05]  /*6af0*/  RET.REL.NODEC R8 `(_ZN7cutlass13device_kernelIN5flash19enable_sm80_to_sm89INS1_16FlashAttnBwdSm80INS1_25CollectiveMainloopBwdSm80ILi2ELi2EN4cute5tupleIJNS5_1CILi64EEENS7_ILi128EEES8_EEENS_10bfloat16_tEfNS_4arch4Sm80ELb1ELb0ELb1ELb0ELb0ELb0ELb0ELb0ELi2ELi2ELi4ELi2ELb1EEENS1_24CollectiveEpilogueBwdGQAISA_fSD_Li256ELb0ELb0EEENS1_25SingleTileBwdLPTSchedulerILb0ELi128ELb0EEEEEEEEEvNT_6ParamsE) ;  /* 0xffff950008007950 */ /* 0x000fea0003c3ffff */
        .type           $_ZN7cutlass13device_kernelIN5flash19enable_sm80_to_sm89INS1_16FlashAttnBwdSm80INS1_25CollectiveMainloopBwdSm80ILi2ELi2EN4cute5tupleIJNS5_1CILi64EEENS7_ILi128EEES8_EEENS_10bfloat16_tEfNS_4arch4Sm80ELb1ELb0ELb1ELb0ELb0ELb0ELb0ELb0ELi2ELi2ELi4ELi2ELb1EEENS1_24CollectiveEpilogueBwdGQAISA_fSD_Li256ELb0ELb0EEENS1_25SingleTileBwdLPTSchedulerILb0ELi128ELb0EEEEEEEEEvNT_6ParamsE$_ZN4cute3eso3ESOILb1ELb0EJNS_1CILi0EEEiS3_S3_EEC2ERKS3_RKiS6_S6_,@function
        .size           $_ZN7cutlass13device_kernelIN5flash19enable_sm80_to_sm89INS1_16FlashAttnBwdSm80INS1_25CollectiveMainloopBwdSm80ILi2ELi2EN4cute5tupleIJNS5_1CILi64EEENS7_ILi128EEES8_EEENS_10bfloat16_tEfNS_4arch4Sm80ELb1ELb0ELb1ELb0ELb0ELb0ELb0ELb0ELi2ELi2ELi4ELi2ELb1EEENS1_24CollectiveEpilogueBwdGQAISA_fSD_Li256ELb0ELb0EEENS1_25SingleTileBwdLPTSchedulerILb0ELi128ELb0EEEEEEEEEvNT_6ParamsE$_ZN4cute3eso3ESOILb1ELb0EJNS_1CILi0EEEiS3_S3_EEC2ERKS3_RKiS6_S6_,($_ZN7cutlass13device_kernelIN5flash19enable_sm80_to_sm89INS1_16FlashAttnBwdSm80INS1_25CollectiveMainloopBwdSm80ILi2ELi2EN4cute5tupleIJNS5_1CILi64EEENS7_ILi128EEES8_EEENS_10bfloat16_tEfNS_4arch4Sm80ELb1ELb0ELb1ELb0ELb0ELb0ELb0ELb0ELi2ELi2ELi4ELi2ELb1EEENS1_24CollectiveEpilogueBwdGQAISA_fSD_Li256ELb0ELb0EEENS1_25SingleTileBwdLPTSchedulerILb0ELi128ELb0EEEEEEEEEvNT_6ParamsE$_ZN4cute3eso3ESOILb1ELb0EJNS_1CILi0EEEiiiEEC2ERKS3_RKiS8_S8_ - $_ZN7cutlass13device_kernelIN5flash19enable_sm80_to_sm89INS1_16FlashAttnBwdSm80INS1_25CollectiveMainloopBwdSm80ILi2ELi2EN4cute5tupleIJNS5_1CILi64EEENS7_ILi128EEES8_EEENS_10bfloat16_tEfNS_4arch4Sm80ELb1ELb0ELb1ELb0ELb0ELb0ELb0ELb0ELi2ELi2ELi4ELi2ELb1EEENS1_24CollectiveEpilogueBwdGQAISA_fSD_Li256ELb0ELb0EEENS1_25SingleTileBwdLPTSchedulerILb0ELi128ELb0EEEEEEEEEvNT_6ParamsE$_ZN4cute3eso3ESOILb1ELb0EJNS_1CILi0EEEiS3_S3_EEC2ERKS3_RKiS6_S6_)
$_ZN7cutlass13device_kernelIN5flash19enable_sm80_to_sm89INS1_16FlashAttnBwdSm80INS1_25CollectiveMainloopBwdSm80ILi2ELi2EN4cute5tupleIJNS5_1CILi64EEENS7_ILi128EEES8_EEENS_10bfloat16_tEfNS_4arch4Sm80ELb1ELb0ELb1ELb0ELb0ELb0ELb0ELb0ELi2ELi2ELi4ELi2ELb1EEENS1_24CollectiveEpilogueBwdGQAISA_fSD_Li256ELb0ELb0EEENS1_25SingleTileBwdLPTSchedulerILb0ELi128ELb0EEEEEEEEEvNT_6ParamsE$_ZN4cute3eso3ESOILb1ELb0EJNS_1CILi0EEEiS3_S3_EEC2ERKS3_RKiS6_S6_:
[----:B------:R-:W-:Y:S02]  /*6b00*/  IADD3 R6, R23, -c[0x0][0x20], RZ ;  /* 0x8000080017067a10 */ /* 0x000fe40007ffe0ff */
[----:B------:R-:W-:-:S03]  /*6b10*/  MOV R17, 0x0 ;  /* 0x0000000000117802 */ /* 0x000fc60000000f00 */
[----:B------:R1:W-:Y:S01]  /*6b20*/  STL [R6], R7 ;  /* 0x0000000706007387 */ /* 0x0003e20000100800 */
[----:B------:R-:W-:Y:S05]  /*6b30*/  RET.REL.NODEC R16 `(_ZN7cutlass13device_kernelIN5flash19enable_sm80_to_sm89INS1_16FlashAttnBwdSm80INS1_25CollectiveMainloopBwdSm80ILi2ELi2EN4cute5tupleIJNS5_1CILi64EEENS7_ILi128EEES8_EEENS_10bfloat16_tEfNS_4arch4Sm80ELb1ELb0ELb1ELb0ELb0ELb0ELb0ELb0ELi2ELi2ELi4ELi2ELb1EEENS1_24CollectiveEpilogueBwdGQAISA_fSD_Li256ELb0ELb0EEENS1_25SingleTileBwdLPTSchedulerILb0ELi128ELb0EEEEEEEEEvNT_6ParamsE) ;  /* 0xffff94c010007950 */ /* 0x000fea0003c3ffff */
        .type           $_ZN7cutlass13device_kernelIN5flash19enable_sm80_to_sm89INS1_16FlashAttnBwdSm80INS1_25CollectiveMainloopBwdSm80ILi2ELi2EN4cute5tupleIJNS5_1CILi64EEENS7_ILi128EEES8_EEENS_10bfloat16_tEfNS_4arch4Sm80ELb1ELb0ELb1ELb0ELb0ELb0ELb0ELb0ELi2ELi2ELi4ELi2ELb1EEENS1_24CollectiveEpilogueBwdGQAISA_fSD_Li256ELb0ELb0EEENS1_25SingleTileBwdLPTSchedulerILb0ELi128ELb0EEEEEEEEEvNT_6ParamsE$_ZN4cute3eso3ESOILb1ELb0EJNS_1CILi0EEEiiiEEC2ERKS3_RKiS8_S8_,@function
        .size           $_ZN7cutlass13device_kernelIN5flash19enable_sm80_to_sm89INS1_16FlashAttnBwdSm80INS1_25CollectiveMainloopBwdSm80ILi2ELi2EN4cute5tupleIJNS5_1CILi64EEENS7_ILi128EEES8_EEENS_10bfloat16_tEfNS_4arch4Sm80ELb1ELb0ELb1ELb0ELb0ELb0ELb0ELb0ELi2ELi2ELi4ELi2ELb1EEENS1_24CollectiveEpilogueBwdGQAISA_fSD_Li256ELb0ELb0EEENS1_25SingleTileBwdLPTSchedulerILb0ELi128ELb0EEEEEEEEEvNT_6ParamsE$_ZN4cute3eso3ESOILb1ELb0EJNS_1CILi0EEEiiiEEC2ERKS3_RKiS8_S8_,($_ZN7cutlass13device_kernelIN5flash19enable_sm80_to_sm89INS1_16FlashAttnBwdSm80INS1_25CollectiveMainloopBwdSm80ILi2ELi2EN4cute5tupleIJNS5_1CILi64EEENS7_ILi128EEES8_EEENS_10bfloat16_tEfNS_4arch4Sm80ELb1ELb0ELb1ELb0ELb0ELb0ELb0ELb0ELi2ELi2ELi4ELi2ELb1EEENS1_24CollectiveEpilogueBwdGQAISA_fSD_Li256ELb0ELb0EEENS1_25SingleTileBwdLPTSchedulerILb0ELi128ELb0EEEEEEEEEvNT_6ParamsE$_ZN4cute3eso3ESOILb1ELb0EJNS_5tupleIJNS2_IJNS_1CILi8EEENS3_ILi1EEEEEENS3_ILi2EEES5_EEENS2_IJNS2_IJS5_NS3_ILi0EEEEEElS9_EEEEEC2ERKS8_RKSB_ - $_ZN7cutlass13device_kernelIN5flash19enable_sm80_to_sm89INS1_16FlashAttnBwdSm80INS1_25CollectiveMainloopBwdSm80ILi2ELi2EN4cute5tupleIJNS5_1CILi64EEENS7_ILi128EEES8_EEENS_10bfloat16_tEfNS_4arch4Sm80ELb1ELb0ELb1ELb0ELb0ELb0ELb0ELb0ELi2ELi2ELi4ELi2ELb1EEENS1_24CollectiveEpilogueBwdGQAISA_fSD_Li256ELb0ELb0EEENS1_25SingleTileBwdLPTSchedulerILb0ELi128ELb0EEEEEEEEEvNT_6ParamsE$_ZN4cute3eso3ESOILb1ELb0EJNS_1CILi0EEEiiiEEC2ERKS3_RKiS8_S8_)
$_ZN7cutlass13device_kernelIN5flash19enable_sm80_to_sm89INS1_16FlashAttnBwdSm80INS1_25CollectiveMainloopBwdSm80ILi2ELi2EN4cute5tupleIJNS5_1CILi64EEENS7_ILi128EEES8_EEENS_10bfloat16_tEfNS_4arch4Sm80ELb1ELb0ELb1ELb0ELb0ELb0ELb0ELb0ELi2ELi2ELi4ELi2ELb1EEENS1_24CollectiveEpilogueBwdGQAISA_fSD_Li256ELb0ELb0EEENS1_25SingleTileBwdLPTSchedulerILb0ELi128ELb0EEEEEEEEEvNT_6ParamsE$_ZN4cute3eso3ESOILb1ELb0EJNS_1CILi0EEEiiiEEC2ERKS3_RKiS8_S8_:
        /* <DEDUP_REMOVED lines=9> */
[----:B------:R-:W-:Y:S05]  /*6bd0*/  RET.REL.NODEC R16 `(_ZN7cutlass13device_kernelIN5flash19enable_sm80_to_sm89INS1_16FlashAttnBwdSm80INS1_25CollectiveMainloopBwdSm80ILi2ELi2EN4cute5tupleIJNS5_1CILi64EEENS7_ILi128EEES8_EEENS_10bfloat16_tEfNS_4arch4Sm80ELb1ELb0ELb1ELb0ELb0ELb0ELb0ELb0ELi2ELi2ELi4ELi2ELb1EEENS1_24CollectiveEpilogueBwdGQAISA_fSD_Li256ELb0ELb0EEENS1_25SingleTileBwdLPTSchedulerILb0ELi128ELb0EEEEEEEEEvNT_6ParamsE) ;  /* 0xffff942010007950 */ /* 0x000fea0003c3ffff */
        .type           $_ZN7cutlass13device_kernelIN5flash19enable_sm80_to_sm89INS1_16FlashAttnBwdSm80INS1_25CollectiveMainloopBwdSm80ILi2ELi2EN4cute5tupleIJNS5_1CILi64EEENS7_ILi128EEES8_EEENS_10bfloat16_tEfNS_4arch4Sm80ELb1ELb0ELb1ELb0ELb0ELb0ELb0ELb0ELi2ELi2ELi4ELi2ELb1EEENS1_24CollectiveEpilogueBwdGQAISA_fSD_Li256ELb0ELb0EEENS1_25SingleTileBwdLPTSchedulerILb0ELi128ELb0EEEEEEEEEvNT_6ParamsE$_ZN4cute3eso3ESOILb1ELb0EJNS_5tupleIJNS2_IJNS_1CILi8EEENS3_ILi1EEEEEENS3_ILi2EEES5_EEENS2_IJNS2_IJS5_NS3_ILi0EEEEEElS9_EEEEEC2ERKS8_RKSB_,@function
        .size           $_ZN7cutlass13device_kernelIN5flash19enable_sm80_to_sm89INS1_16FlashAttnBwdSm80INS1_25CollectiveMainloopBwdSm80ILi2ELi2EN4cute5tupleIJNS5_1CILi64EEENS7_ILi128EEES8_EEENS_10bfloat16_tEfNS_4arch4Sm80ELb1ELb0ELb1ELb0ELb0ELb0ELb0ELb0ELi2ELi2ELi4ELi2ELb1EEENS1_24CollectiveEpilogueBwdGQAISA_fSD_Li256ELb0ELb0EEENS1_25SingleTileBwdLPTSchedulerILb0ELi128ELb0EEEEEEEEEvNT_6ParamsE$_ZN4cute3eso3ESOILb1ELb0EJNS_5tupleIJNS2_IJNS_1CILi8EEENS3_ILi1EEEEEENS3_ILi2EEES5_EEENS2_IJNS2_IJS5_NS3_ILi0EEEEEElS9_EEEEEC2ERKS8_RKSB_,($_ZN7cutlass13device_kernelIN5flash19enable_sm80_to_sm89INS1_16FlashAttnBwdSm80INS1_25CollectiveMainloopBwdSm80ILi2ELi2EN4cute5tupleIJNS5_1CILi64EEENS7_ILi128EEES8_EEENS_10bfloat16_tEfNS_4arch4Sm80ELb1ELb0ELb1ELb0ELb0ELb0ELb0ELb0ELi2ELi2ELi4ELi2ELb1EEENS1_24CollectiveEpilogueBwdGQAISA_fSD_Li256ELb0ELb0EEENS1_25SingleTileBwdLPTSchedulerILb0ELi128ELb0EEEEEEEEEvNT_6ParamsE$_ZN4cute3eso3ESOILb1ELb0EJNS_5tupleIJNS_1CILi1EEENS3_ILi0EEEEEElS5_EEC2ERKS6_RKlRKS5_ - $_ZN7cutlass13device_kernelIN5flash19enable_sm80_to_sm89INS1_16FlashAttnBwdSm80INS1_25CollectiveMainloopBwdSm80ILi2ELi2EN4cute5tupleIJNS5_1CILi64EEENS7_ILi128EEES8_EEENS_10bfloat16_tEfNS_4arch4Sm80ELb1ELb0ELb1ELb0ELb0ELb0ELb0ELb0ELi2ELi2ELi4ELi2ELb1EEENS1_24CollectiveEpilogueBwdGQAISA_fSD_Li256ELb0ELb0EEENS1_25SingleTileBwdLPTSchedulerILb0ELi128ELb0EEEEEEEEEvNT_6ParamsE$_ZN4cute3eso3ESOILb1ELb0EJNS_5tupleIJNS2_IJNS_1CILi8EEENS3_ILi1EEEEEENS3_ILi2EEES5_EEENS2_IJNS2_IJS5_NS3_ILi0EEEEEElS9_EEEEEC2ERKS8_RKSB_)
$_ZN7cutlass13device_kernelIN5flash19enable_sm80_to_sm89INS1_16FlashAttnBwdSm80INS1_25CollectiveMainloopBwdSm80ILi2ELi2EN4cute5tupleIJNS5_1CILi64EEENS7_ILi128EEES8_EEENS_10bfloat16_tEfNS_4arch4Sm80ELb1ELb0ELb1ELb0ELb0ELb0ELb0ELb0ELi2ELi2ELi4ELi2ELb1EEENS1_24CollectiveEpilogueBwdGQAISA_fSD_Li256ELb0ELb0EEENS1_25SingleTileBwdLPTSchedulerILb0ELi128ELb0EEEEEEEEEvNT_6ParamsE$_ZN4cute3eso3ESOILb1ELb0EJNS_5tupleIJNS2_IJNS_1CILi8EEENS3_ILi1EEEEEENS3_ILi2EEES5_EEENS2_IJNS2_IJS5_NS3_ILi0EEEEEElS9_EEEEEC2ERKS8_RKSB_:
[----:B------:R-:W-:Y:S01]  /*6be0*/  IADD3 R7, R4, -c[0x0][0x20], RZ ;  /* 0x8000080004077a10 */ /* 0x000fe20007ffe0ff */
[----:B------:R-:W-:Y:S01]  /*6bf0*/  IMAD.MOV.U32 R128, RZ, RZ, R6 ;  /* 0x000000ffff807224 */ /* 0x000fe200078e0006 */
[----:B------:R-:W-:Y:S01]  /*6c00*/  MOV R130, R10 ;  /* 0x0000000a00827202 */ /* 0x000fe20000000f00 */
[----:B------:R-:W-:Y:S01]  /*6c10*/  IMAD.MOV.U32 R129, RZ, RZ, R9 ;  /* 0x000000ffff817224 */ /* 0x000fe200078e0009 */
[----:B------:R-:W-:-:S04]  /*6c20*/  MOV R131, 0x0 ;  /* 0x0000000000837802 */ /* 0x000fc80000000f00 */
[----:B------:R1:W-:Y:S01]  /*6c30*/  STL.64 [R7], R128 ;  /* 0x0000008007007387 */ /* 0x0003e20000100a00 */
[----:B------:R-:W-:Y:S05]  /*6c40*/  RET.REL.NODEC R130 `(_ZN7cutlass13device_kernelIN5flash19enable_sm80_to_sm89INS1_16FlashAttnBwdSm80INS1_25CollectiveMainloopBwdSm80ILi2ELi2EN4cute5tupleIJNS5_1CILi64EEENS7_ILi128EEES8_EEENS_10bfloat16_tEfNS_4arch4Sm80ELb1ELb0ELb1ELb0ELb0ELb0ELb0ELb0ELi2ELi2ELi4ELi2ELb1EEENS1_24CollectiveEpilogueBwdGQAISA_fSD_Li256ELb0ELb0EEENS1_25SingleTileBwdLPTSchedulerILb0ELi128ELb0EEEEEEEEEvNT_6ParamsE) ;  /* 0xffff93b082007950 */ /* 0x000fea0003c3ffff */
        .type           $_ZN7cutlass13device_kernelIN5flash19enable_sm80_to_sm89INS1_16FlashAttnBwdSm80INS1_25CollectiveMainloopBwdSm80ILi2ELi2EN4cute5tupleIJNS5_1CILi64EEENS7_ILi128EEES8_EEENS_10bfloat16_tEfNS_4arch4Sm80ELb1ELb0ELb1ELb0ELb0ELb0ELb0ELb0ELi2ELi2ELi4ELi2ELb1EEENS1_24CollectiveEpilogueBwdGQAISA_fSD_Li256ELb0ELb0EEENS1_25SingleTileBwdLPTSchedulerILb0ELi128ELb0EEEEEEEEEvNT_6ParamsE$_ZN4cute3eso3ESOILb1ELb0EJNS_5tupleIJNS_1CILi1EEENS3_ILi0EEEEEElS5_EEC2ERKS6_RKlRKS5_,@function
        .size           $_ZN7cutlass13device_kernelIN5flash19enable_sm80_to_sm89INS1_16FlashAttnBwdSm80INS1_25CollectiveMainloopBwdSm80ILi2ELi2EN4cute5tupleIJNS5_1CILi64EEENS7_ILi128EEES8_EEENS_10bfloat16_tEfNS_4arch4Sm80ELb1ELb0ELb1ELb0ELb0ELb0ELb0ELb0ELi2ELi2ELi4ELi2ELb1EEENS1_24CollectiveEpilogueBwdGQAISA_fSD_Li256ELb0ELb0EEENS1_25SingleTileBwdLPTSchedulerILb0ELi128ELb0EEEEEEEEEvNT_6ParamsE$_ZN4cute3eso3ESOILb1ELb0EJNS_5tupleIJNS_1CILi1EEENS3_ILi0EEEEEElS5_EEC2ERKS6_RKlRKS5_,($_ZN7cutlass13device_kernelIN5flash19enable_sm80_to_sm89INS1_16FlashAttnBwdSm80INS1_25CollectiveMainloopBwdSm80ILi2ELi2EN4cute5tupleIJNS5_1CILi64EEENS7_ILi128EEES8_EEENS_10bfloat16_tEfNS_4arch4Sm80ELb1ELb0ELb1ELb0ELb0ELb0ELb0ELb0ELi2ELi2ELi4ELi2ELb1EEENS1_24CollectiveEpilogueBwdGQAISA_fSD_Li256ELb0ELb0EEENS1_25SingleTileBwdLPTSchedulerILb0ELi128ELb0EEEEEEEEEvNT_6ParamsE$_ZN4cute3eso3ESOILb1ELb0EJNS_6LayoutINS_5tupleIJNS3_IJNS_1CILi1EEES5_EEEEEENS3_IJNS3_IJS5_NS4_ILi0EEEEEEEEEEENS_10ViewEngineINS_8gmem_ptrIPKN7cutlass9uint128_tEEEEEEEC2ERKSB_RKSJ_ - $_ZN7cutlass13device_kernelIN5flash19enable_sm80_to_sm89INS1_16FlashAttnBwdSm80INS1_25CollectiveMainloopBwdSm80ILi2ELi2EN4cute5tupleIJNS5_1CILi64EEENS7_ILi128EEES8_EEENS_10bfloat16_tEfNS_4arch4Sm80ELb1ELb0ELb1ELb0ELb0ELb0ELb0ELb0ELi2ELi2ELi4ELi2ELb1EEENS1_24CollectiveEpilogueBwdGQAISA_fSD_Li256ELb0ELb0EEENS1_25SingleTileBwdLPTSchedulerILb0ELi128ELb0EEEEEEEEEvNT_6ParamsE$_ZN4cute3eso3ESOILb1ELb0EJNS_5tupleIJNS_1CILi1EEENS3_ILi0EEEEEElS5_EEC2ERKS6_RKlRKS5_)
$_ZN7cutlass13device_kernelIN5flash19enable_sm80_to_sm89INS1_16FlashAttnBwdSm80INS1_25CollectiveMainloopBwdSm80ILi2ELi2EN4cute5tupleIJNS5_1CILi64EEENS7_ILi128EEES8_EEENS_10bfloat16_tEfNS_4arch4Sm80ELb1ELb0ELb1ELb0ELb0ELb0ELb0ELb0ELi2ELi2ELi4ELi2ELb1EEENS1_24CollectiveEpilogueBwdGQAISA_fSD_Li256ELb0ELb0EEENS1_25SingleTileBwdLPTSchedulerILb0ELi128ELb0EEEEEEEEEvNT_6ParamsE$_ZN4cute3eso3ESOILb1ELb0EJNS_5tupleIJNS_1CILi1EEENS3_ILi0EEEEEElS5_EEC2ERKS6_RKlRKS5_:
[----:B------:R-:W-:Y:S01]  /*6c50*/  IADD3 R7, R7, -c[0x0][0x20], RZ ;  /* 0x8000080007077a10 */ /* 0x000fe20007ffe0ff */
[----:B------:R-:W-:Y:S01]  /*6c60*/  IMAD.MOV.U32 R128, RZ, RZ, R6 ;  /* 0x000000ffff807224 */ /* 0x000fe200078e0006 */
[----:B------:R-:W-:Y:S01]  /*6c70*/  MOV R130, R10 ;  /* 0x0000000a00827202 */ /* 0x000fe20000000f00 */
[----:B------:R-:W-:Y:S01]  /*6c80*/  IMAD.MOV.U32 R129, RZ, RZ, R9 ;  /* 0x000000ffff817224 */ /* 0x000fe200078e0009 */
[----:B------:R-:W-:-:S04]  /*6c90*/  MOV R131, 0x0 ;  /* 0x0000000000837802 */ /* 0x000fc80000000f00 */
[----:B------:R1:W-:Y:S01]  /*6ca0*/  STL.64 [R7], R128 ;  /* 0x0000008007007387 */ /* 0x0003e20000100a00 */
[----:B------:R-:W-:Y:S05]  /*6cb0*/  RET.REL.NODEC R130 `(_ZN7cutlass13device_kernelIN5flash19enable_sm80_to_sm89INS1_16FlashAttnBwdSm80INS1_25CollectiveMainloopBwdSm80ILi2ELi2EN4cute5tupleIJNS5_1CILi64EEENS7_ILi128EEES8_EEENS_10bfloat16_tEfNS_4arch4Sm80ELb1ELb0ELb1ELb0ELb0ELb0ELb0ELb0ELi2ELi2ELi4ELi2ELb1EEENS1_24CollectiveEpilogueBwdGQAISA_fSD_Li256ELb0ELb0EEENS1_25SingleTileBwdLPTSchedulerILb0ELi128ELb0EEEEEEEEEvNT_6ParamsE) ;  /* 0xffff934082007950 */ /* 0x000fea0003c3ffff */
        .type           $_ZN7cutlass13device_kernelIN5flash19enable_sm80_to_sm89INS1_16FlashAttnBwdSm80INS1_25CollectiveMainloopBwdSm80ILi2ELi2EN4cute5tupleIJNS5_1CILi64EEENS7_ILi128EEES8_EEENS_10bfloat16_tEfNS_4arch4Sm80ELb1ELb0ELb1ELb0ELb0ELb0ELb0ELb0ELi2ELi2ELi4ELi2ELb1EEENS1_24CollectiveEpilogueBwdGQAISA_fSD_Li256ELb0ELb0EEENS1_25SingleTileBwdLPTSchedulerILb0ELi128ELb0EEEEEEEEEvNT_6ParamsE$_ZN4cute3eso3ESOILb1ELb0EJNS_6LayoutINS_5tupleIJNS3_IJNS_1CILi1EEES5_EEEEEENS3_IJNS3_IJS5_NS4_ILi0EEEEEEEEEEENS_10ViewEngineINS_8gmem_ptrIPKN7cutlass9uint128_tEEEEEEEC2ERKSB_RKSJ_,@function
        .size           $_ZN7cutlass13device_kernelIN5flash19enable_sm80_to_sm89INS1_16FlashAttnBwdSm80INS1_25CollectiveMainloopBwdSm80ILi2ELi2EN4cute5tupleIJNS5_1CILi64EEENS7_ILi128EEES8_EEENS_10bfloat16_tEfNS_4arch4Sm80ELb1ELb0ELb1ELb0ELb0ELb0ELb0ELb0ELi2ELi2ELi4ELi2ELb1EEENS1_24CollectiveEpilogueBwdGQAISA_fSD_Li256ELb0ELb0EEENS1_25SingleTileBwdLPTSchedulerILb0ELi128ELb0EEEEEEEEEvNT_6ParamsE$_ZN4cute3eso3ESOILb1ELb0EJNS_6LayoutINS_5tupleIJNS3_IJNS_1CILi1EEES5_EEEEEENS3_IJNS3_IJS5_NS4_ILi0EEEEEEEEEEENS_10ViewEngineINS_8gmem_ptrIPKN7cutlass9uint128_tEEEEEEEC2ERKSB_RKSJ_,($_ZN7cutlass13device_kernelIN5flash19enable_sm80_to_sm89INS1_16FlashAttnBwdSm80INS1_25CollectiveMainloopBwdSm80ILi2ELi2EN4cute5tupleIJNS5_1CILi64EEENS7_ILi128EEES8_EEENS_10bfloat16_tEfNS_4arch4Sm80ELb1ELb0ELb1ELb0ELb0ELb0ELb0ELb0ELi2ELi2ELi4ELi2ELb1EEENS1_24CollectiveEpilogueBwdGQAISA_fSD_Li256ELb0ELb0EEENS1_25SingleTileBwdLPTSchedulerILb0ELi128ELb0EEEEEEEEEvNT_6ParamsE$_ZN4cute3eso3ESOILb1ELb0EJNS_6LayoutINS_5tupleIJNS3_IJNS_1CILi1EEES5_EEEEEENS3_IJNS3_IJS5_NS4_ILi0EEEEEEEEEEENS_10ViewEngineINS_8smem_ptrIPN7cutlass9uint128_tEEEEEEEC2ERKSB_RKSI_ - $_ZN7cutlass13device_kernelIN5flash19enable_sm80_to_sm89INS1_16FlashAttnBwdSm80INS1_25CollectiveMainloopBwdSm80ILi2ELi2EN4cute5tupleIJNS5_1CILi64EEENS7_ILi128EEES8_EEENS_10bfloat16_tEfNS_4arch4Sm80ELb1ELb0ELb1ELb0ELb0ELb0ELb0ELb0ELi2ELi2ELi4ELi2ELb1EEENS1_24CollectiveEpilogueBwdGQAISA_fSD_Li256ELb0ELb0EEENS1_25SingleTileBwdLPTSchedulerILb0ELi128ELb0EEEEEEEEEvNT_6ParamsE$_ZN4cute3eso3ESOILb1ELb0EJNS_6LayoutINS_5tupleIJNS3_IJNS_1CILi1EEES5_EEEEEENS3_IJNS3_IJS5_NS4_ILi0EEEEEEEEEEENS_10ViewEngineINS_8gmem_ptrIPKN7cutlass9uint128_tEEEEEEEC2ERKSB_RKSJ_)
$_ZN7cutlass13device_kernelIN5flash19enable_sm80_to_sm89INS1_16FlashAttnBwdSm80INS1_25CollectiveMainloopBwdSm80ILi2ELi2EN4cute5tupleIJNS5_1CILi64EEENS7_ILi128EEES8_EEENS_10bfloat16_tEfNS_4arch4Sm80ELb1ELb0ELb1ELb0ELb0ELb0ELb0ELb0ELi2ELi2ELi4ELi2ELb1EEENS1_24CollectiveEpilogueBwdGQAISA_fSD_Li256ELb0ELb0EEENS1_25SingleTileBwdLPTSchedulerILb0ELi128ELb0EEEEEEEEEvNT_6ParamsE$_ZN4cute3eso3ESOILb1ELb0EJNS_6LayoutINS_5tupleIJNS3_IJNS_1CILi1EEES5_EEEEEENS3_IJNS3_IJS5_NS4_ILi0EEEEEEEEEEENS_10ViewEngineINS_8gmem_ptrIPKN7cutlass9uint128_tEEEEEEEC2ERKSB_RKSJ_:
[----:B------:R-:W-:Y:S01]  /*6cc0*/  IADD3 R10, R4, -c[0x0][0x20], RZ ;  /* 0x80000800040a7a10 */ /* 0x000fe20007ffe0ff */
[----:B------:R-:W-:Y:S01]  /*6cd0*/  IMAD.MOV.U32 R128, RZ, RZ, R16 ;  /* 0x000000ffff807224 */ /* 0x000fe200078e0010 */
[----:B------:R-:W-:-:S03]  /*6ce0*/  MOV R129, 0x0 ;  /* 0x0000000000817802 */ /* 0x000fc60000000f00 */
[----:B------:R1:W-:Y:S01]  /*6cf0*/  STL.64 [R10], R6 ;  /* 0x000000060a007387 */ /* 0x0003e20000100a00 */
[----:B------:R-:W-:Y:S05]  /*6d00*/  RET.REL.NODEC R128 `(_ZN7cutlass13device_kernelIN5flash19enable_sm80_to_sm89INS1_16FlashAttnBwdSm80INS1_25CollectiveMainloopBwdSm80ILi2ELi2EN4cute5tupleIJNS5_1CILi64EEENS7_ILi128EEES8_EEENS_10bfloat16_tEfNS_4arch4Sm80ELb1ELb0ELb1ELb0ELb0ELb0ELb0ELb0ELi2ELi2ELi4ELi2ELb1EEENS1_24CollectiveEpilogueBwdGQAISA_fSD_Li256ELb0ELb0EEENS1_25SingleTileBwdLPTSchedulerILb0ELi128ELb0EEEEEEEEEvNT_6ParamsE) ;  /* 0xffff92f080007950 */ /* 0x000fea0003c3ffff */
        .type           $_ZN7cutlass13device_kernelIN5flash19enable_sm80_to_sm89INS1_16FlashAttnBwdSm80INS1_25CollectiveMainloopBwdSm80ILi2ELi2EN4cute5tupleIJNS5_1CILi64EEENS7_ILi128EEES8_EEENS_10bfloat16_tEfNS_4arch4Sm80ELb1ELb0ELb1ELb0ELb0ELb0ELb0ELb0ELi2ELi2ELi4ELi2ELb1EEENS1_24CollectiveEpilogueBwdGQAISA_fSD_Li256ELb0ELb0EEENS1_25SingleTileBwdLPTSchedulerILb0ELi128ELb0EEEEEEEEEvNT_6ParamsE$_ZN4cute3eso3ESOILb1ELb0EJNS_6LayoutINS_5tupleIJNS3_IJNS_1CILi1EEES5_EEEEEENS3_IJNS3_IJS5_NS4_ILi0EEEEEEEEEEENS_10ViewEngineINS_8smem_ptrIPN7cutlass9uint128_tEEEEEEEC2ERKSB_RKSI_,@function
        .size           $_ZN7cutlass13device_kernelIN5flash19enable_sm80_to_sm89INS1_16FlashAttnBwdSm80INS1_25CollectiveMainloopBwdSm80ILi2ELi2EN4cute5tupleIJNS5_1CILi64EEENS7_ILi128EEES8_EEENS_10bfloat16_tEfNS_4arch4Sm80ELb1ELb0ELb1ELb0ELb0ELb0ELb0ELb0ELi2ELi2ELi4ELi2ELb1EEENS1_24CollectiveEpilogueBwdGQAISA_fSD_Li256ELb0ELb0EEENS1_25SingleTileBwdLPTSchedulerILb0ELi128ELb0EEEEEEEEEvNT_6ParamsE$_ZN4cute3eso3ESOILb1ELb0EJNS_6LayoutINS_5tupleIJNS3_IJNS_1CILi1EEES5_EEEEEENS3_IJNS3_IJS5_NS4_ILi0EEEEEEEEEEENS_10ViewEngineINS_8smem_ptrIPN7cutlass9uint128_tEEEEEEEC2ERKSB_RKSI_,($_ZN7cutlass13device_kernelIN5flash19enable_sm80_to_sm89INS1_16FlashAttnBwdSm80INS1_25CollectiveMainloopBwdSm80ILi2ELi2EN4cute5tupleIJNS5_1CILi64EEENS7_ILi128EEES8_EEENS_10bfloat16_tEfNS_4arch4Sm80ELb1ELb0ELb1ELb0ELb0ELb0ELb0ELb0ELi2ELi2ELi4ELi2ELb1EEENS1_24CollectiveEpilogueBwdGQAISA_fSD_Li256ELb0ELb0EEENS1_25SingleTileBwdLPTSchedulerILb0ELi128ELb0EEEEEEEEEvNT_6ParamsE$_ZN4cute3eso3ESOILb1ELb0EJNS_6LayoutINS_5tupleIJNS3_IJNS_1CILi4EEENS4_ILi1EEEEEEEEENS3_IJNS3_IJS6_NS4_ILi0EEEEEEEEEEENS_10ViewEngineINS_8gmem_ptrIPKfEEEEEEC2ERKSC_RKSI_ - $_ZN7cutlass13device_kernelIN5flash19enable_sm80_to_sm89INS1_16FlashAttnBwdSm80INS1_25CollectiveMainloopBwdSm80ILi2ELi2EN4cute5tupleIJNS5_1CILi64EEENS7_ILi128EEES8_EEENS_10bfloat16_tEfNS_4arch4Sm80ELb1ELb0ELb1ELb0ELb0ELb0ELb0ELb0ELi2ELi2ELi4ELi2ELb1EEENS1_24CollectiveEpilogueBwdGQAISA_fSD_Li256ELb0ELb0EEENS1_25SingleTileBwdLPTSchedulerILb0ELi128ELb0EEEEEEEEEvNT_6ParamsE$_ZN4cute3eso3ESOILb1ELb0EJNS_6LayoutINS_5tupleIJNS3_IJNS_1CILi1EEES5_EEEEEENS3_IJNS3_IJS5_NS4_ILi0EEEEEEEEEEENS_10ViewEngineINS_8smem_ptrIPN7cutlass9uint128_tEEEEEEEC2ERKSB_RKSI_)
$_ZN7cutlass13device_kernelIN5flash19enable_sm80_to_sm89INS1_16FlashAttnBwdSm80INS1_25CollectiveMainloopBwdSm80ILi2ELi2EN4cute5tupleIJNS5_1CILi64EEENS7_ILi128EEES8_EEENS_10bfloat16_tEfNS_4arch4Sm80ELb1ELb0ELb1ELb0ELb0ELb0ELb0ELb0ELi2ELi2ELi4ELi2ELb1EEENS1_24CollectiveEpilogueBwdGQAISA_fSD_Li256ELb0ELb0EEENS1_25SingleTileBwdLPTSchedulerILb0ELi128ELb0EEEEEEEEEvNT_6ParamsE$_ZN4cute3eso3ESOILb1ELb0EJNS_6LayoutINS_5tupleIJNS3_IJNS_1CILi1EEES5_EEEEEENS3_IJNS3_IJS5_NS4_ILi0EEEEEEEEEEENS_10ViewEngineINS_8smem_ptrIPN7cutlass9uint128_tEEEEEEEC2ERKSB_RKSI_:
[----:B------:R-:W-:Y:S02]  /*6d10*/  IADD3 R8, R4, -c[0x0][0x20], RZ ;  /* 0x8000080004087a10 */ /* 0x000fe40007ffe0ff */
[----:B------:R-:W-:-:S03]  /*6d20*/  MOV R11, 0x0 ;  /* 0x00000000000b7802 */ /* 0x000fc60000000f00 */
[----:B------:R1:W-:Y:S01]  /*6d30*/  STL.64 [R8], R6 ;  /* 0x0000000608007387 */ /* 0x0003e20000100a00 */
[----:B------:R-:W-:Y:S05]  /*6d40*/  RET.REL.NODEC R10 `(_ZN7cutlass13device_kernelIN5flash19enable_sm80_to_sm89INS1_16FlashAttnBwdSm80INS1_25CollectiveMainloopBwdSm80ILi2ELi2EN4cute5tupleIJNS5_1CILi64EEENS7_ILi128EEES8_EEENS_10bfloat16_tEfNS_4arch4Sm80ELb1ELb0ELb1ELb0ELb0ELb0ELb0ELb0ELi2ELi2ELi4ELi2ELb1EEENS1_24CollectiveEpilogueBwdGQAISA_fSD_Li256ELb0ELb0EEENS1_25SingleTileBwdLPTSchedulerILb0ELi128ELb0EEEEEEEEEvNT_6ParamsE) ;  /* 0xffff92b00a007950 */ /* 0x000fea0003c3ffff */
        .type           $_ZN7cutlass13device_kernelIN5flash19enable_sm80_to_sm89INS1_16FlashAttnBwdSm80INS1_25CollectiveMainloopBwdSm80ILi2ELi2EN4cute5tupleIJNS5_1CILi64EEENS7_ILi128EEES8_EEENS_10bfloat16_tEfNS_4arch4Sm80ELb1ELb0ELb1ELb0ELb0ELb0ELb0ELb0ELi2ELi2ELi4ELi2ELb1EEENS1_24CollectiveEpilogueBwdGQAISA_fSD_Li256ELb0ELb0EEENS1_25SingleTileBwdLPTSchedulerILb0ELi128ELb0EEEEEEEEEvNT_6ParamsE$_ZN4cute3eso3ESOILb1ELb0EJNS_6LayoutINS_5tupleIJNS3_IJNS_1CILi4EEENS4_ILi1EEEEEEEEENS3_IJNS3_IJS6_NS4_ILi0EEEEEEEEEEENS_10ViewEngineINS_8gmem_ptrIPKfEEEEEEC2ERKSC_RKSI_,@function
        .size           $_ZN7cutlass13device_kernelIN5flash19enable_sm80_to_sm89INS1_16FlashAttnBwdSm80INS1_25CollectiveMainloopBwdSm80ILi2ELi2EN4cute5tupleIJNS5_1CILi64EEENS7_ILi128EEES8_EEENS_10bfloat16_tEfNS_4arch4Sm80ELb1ELb0ELb1ELb0ELb0ELb0ELb0ELb0ELi2ELi2ELi4ELi2ELb1EEENS1_24CollectiveEpilogueBwdGQAISA_fSD_Li256ELb0ELb0EEENS1_25SingleTileBwdLPTSchedulerILb0ELi128ELb0EEEEEEEEEvNT_6ParamsE$_ZN4cute3eso3ESOILb1ELb0EJNS_6LayoutINS_5tupleIJNS3_IJNS_1CILi4EEENS4_ILi1EEEEEEEEENS3_IJNS3_IJS6_NS4_ILi0EEEEEEEEEEENS_10ViewEngineINS_8gmem_ptrIPKfEEEEEEC2ERKSC_RKSI_,($_ZN7cutlass13device_kernelIN5flash19enable_sm80_to_sm89INS1_16FlashAttnBwdSm80INS1_25CollectiveMainloopBwdSm80ILi2ELi2EN4cute5tupleIJNS5_1CILi64EEENS7_ILi128EEES8_EEENS_10bfloat16_tEfNS_4arch4Sm80ELb1ELb0ELb1ELb0ELb0ELb0ELb0ELb0ELi2ELi2ELi4ELi2ELb1EEENS1_24CollectiveEpilogueBwdGQAISA_fSD_Li256ELb0ELb0EEENS1_25SingleTileBwdLPTSchedulerILb0ELi128ELb0EEEEEEEEEvNT_6ParamsE$_ZN4cute3eso3ESOILb1ELb0EJNS_6LayoutINS_5tupleIJNS3_IJNS_1CILi4EEENS4_ILi1EEEEEEEEENS3_IJNS3_IJS6_NS4_ILi0EEEEEEEEEEENS_10ViewEngineINS_8smem_ptrIPfEEEEEEC2ERKSC_RKSH_ - $_ZN7cutlass13device_kernelIN5flash19enable_sm80_to_sm89INS1_16FlashAttnBwdSm80INS1_25CollectiveMainloopBwdSm80ILi2ELi2EN4cute5tupleIJNS5_1CILi64EEENS7_ILi128EEES8_EEENS_10bfloat16_tEfNS_4arch4Sm80ELb1ELb0ELb1ELb0ELb0ELb0ELb0ELb0ELi2ELi2ELi4ELi2ELb1EEENS1_24CollectiveEpilogueBwdGQAISA_fSD_Li256ELb0ELb0EEENS1_25SingleTileBwdLPTSchedulerILb0ELi128ELb0EEEEEEEEEvNT_6ParamsE$_ZN4cute3eso3ESOILb1ELb0EJNS_6LayoutINS_5tupleIJNS3_IJNS_1CILi4EEENS4_ILi1EEEEEEEEENS3_IJNS3_IJS6_NS4_ILi0EEEEEEEEEEENS_10ViewEngineINS_8gmem_ptrIPKfEEEEEEC2ERKSC_RKSI_)
$_ZN7cutlass13device_kernelIN5flash19enable_sm80_to_sm89INS1_16FlashAttnBwdSm80INS1_25CollectiveMainloopBwdSm80ILi2ELi2EN4cute5tupleIJNS5_1CILi64EEENS7_ILi128EEES8_EEENS_10bfloat16_tEfNS_4arch4Sm80ELb1ELb0ELb1ELb0ELb0ELb0ELb0ELb0ELi2ELi2ELi4ELi2ELb1EEENS1_24CollectiveEpilogueBwdGQAISA_fSD_Li256ELb0ELb0EEENS1_25SingleTileBwdLPTSchedulerILb0ELi128ELb0EEEEEEEEEvNT_6ParamsE$_ZN4cute3eso3ESOILb1ELb0EJNS_6LayoutINS_5tupleIJNS3_IJNS_1CILi4EEENS4_ILi1EEEEEEEEENS3_IJNS3_IJS6_NS4_ILi0EEEEEEEEEEENS_10ViewEngineINS_8gmem_ptrIPKfEEEEEEC2ERKSC_RKSI_:
[----:B------:R-:W-:Y:S02]  /*6d50*/  IADD3 R10, R13, -c[0x0][0x20], RZ ;  /* 0x800008000d0a7a10 */ /* 0x000fe40007ffe0ff */
[----:B------:R-:W-:-:S03]  /*6d60*/  MOV R17, 0x0 ;  /* 0x0000000000117802 */ /* 0x000fc60000000f00 */
[----:B------:R1:W-:Y:S01]  /*6d70*/  STL.64 [R10], R6 ;  /* 0x000000060a007387 */ /* 0x0003e20000100a00 */
[----:B------:R-:W-:Y:S05]  /*6d80*/  RET.REL.NODEC R16 `(_ZN7cutlass13device_kernelIN5flash19enable_sm80_to_sm89INS1_16FlashAttnBwdSm80INS1_25CollectiveMainloopBwdSm80ILi2ELi2EN4cute5tupleIJNS5_1CILi64EEENS7_ILi128EEES8_EEENS_10bfloat16_tEfNS_4arch4Sm80ELb1ELb0ELb1ELb0ELb0ELb0ELb0ELb0ELi2ELi2ELi4ELi2ELb1EEENS1_24CollectiveEpilogueBwdGQAISA_fSD_Li256ELb0ELb0EEENS1_25SingleTileBwdLPTSchedulerILb0ELi128ELb0EEEEEEEEEvNT_6ParamsE) ;  /* 0xffff927010007950 */ /* 0x000fea0003c3ffff */
        .type           $_ZN7cutlass13device_kernelIN5flash19enable_sm80_to_sm89INS1_16FlashAttnBwdSm80INS1_25CollectiveMainloopBwdSm80ILi2ELi2EN4cute5tupleIJNS5_1CILi64EEENS7_ILi128EEES8_EEENS_10bfloat16_tEfNS_4arch4Sm80ELb1ELb0ELb1ELb0ELb0ELb0ELb0ELb0ELi2ELi2ELi4ELi2ELb1EEENS1_24CollectiveEpilogueBwdGQAISA_fSD_Li256ELb0ELb0EEENS1_25SingleTileBwdLPTSchedulerILb0ELi128ELb0EEEEEEEEEvNT_6ParamsE$_ZN4cute3eso3ESOILb1ELb0EJNS_6LayoutINS_5tupleIJNS3_IJNS_1CILi4EEENS4_ILi1EEEEEEEEENS3_IJNS3_IJS6_NS4_ILi0EEEEEEEEEEENS_10ViewEngineINS_8smem_ptrIPfEEEEEEC2ERKSC_RKSH_,@function
        .size           $_ZN7cutlass13device_kernelIN5flash19enable_sm80_to_sm89INS1_16FlashAttnBwdSm80INS1_25CollectiveMainloopBwdSm80ILi2ELi2EN4cute5tupleIJNS5_1CILi64EEENS7_ILi128EEES8_EEENS_10bfloat16_tEfNS_4arch4Sm80ELb1ELb0ELb1ELb0ELb0ELb0ELb0ELb0ELi2ELi2ELi4ELi2ELb1EEENS1_24CollectiveEpilogueBwdGQAISA_fSD_Li256ELb0ELb0EEENS1_25SingleTileBwdLPTSchedulerILb0ELi128ELb0EEEEEEEEEvNT_6ParamsE$_ZN4cute3eso3ESOILb1ELb0EJNS_6LayoutINS_5tupleIJNS3_IJNS_1CILi4EEENS4_ILi1EEEEEEEEENS3_IJNS3_IJS6_NS4_ILi0EEEEEEEEEEENS_10ViewEngineINS_8smem_ptrIPfEEEEEEC2ERKSC_RKSH_,($_ZN7cutlass13device_kernelIN5flash19enable_sm80_to_sm89INS1_16FlashAttnBwdSm80INS1_25CollectiveMainloopBwdSm80ILi2ELi2EN4cute5tupleIJNS5_1CILi64EEENS7_ILi128EEES8_EEENS_10bfloat16_tEfNS_4arch4Sm80ELb1ELb0ELb1ELb0ELb0ELb0ELb0ELb0ELi2ELi2ELi4ELi2ELb1EEENS1_24CollectiveEpilogueBwdGQAISA_fSD_Li256ELb0ELb0EEENS1_25SingleTileBwdLPTSchedulerILb0ELi128ELb0EEEEEEEEEvNT_6ParamsE$_ZN4cute3eso3ESOILb1ELb0EJNS_6LayoutINS_5tupleIJNS3_IJNS_1CILi4EEENS4_ILi1EEEEEES6_EEENS3_IJNS3_IJS6_NS4_ILi0EEEEEES9_EEEEENS_10ViewEngineINS_8gmem_ptrIPKfEEEEEEC2ERKSC_RKSI_ - $_ZN7cutlass13device_kernelIN5flash19enable_sm80_to_sm89INS1_16FlashAttnBwdSm80INS1_25CollectiveMainloopBwdSm80ILi2ELi2EN4cute5tupleIJNS5_1CILi64EEENS7_ILi128EEES8_EEENS_10bfloat16_tEfNS_4arch4Sm80ELb1ELb0ELb1ELb0ELb0ELb0ELb0ELb0ELi2ELi2ELi4ELi2ELb1EEENS1_24CollectiveEpilogueBwdGQAISA_fSD_Li256ELb0ELb0EEENS1_25SingleTileBwdLPTSchedulerILb0ELi128ELb0EEEEEEEEEvNT_6ParamsE$_ZN4cute3eso3ESOILb1ELb0EJNS_6LayoutINS_5tupleIJNS3_IJNS_1CILi4EEENS4_ILi1EEEEEEEEENS3_IJNS3_IJS6_NS4_ILi0EEEEEEEEEEENS_10ViewEngineINS_8smem_ptrIPfEEEEEEC2ERKSC_RKSH_)
$_ZN7cutlass13device_kernelIN5flash19enable_sm80_to_sm89INS1_16FlashAttnBwdSm80INS1_25CollectiveMainloopBwdSm80ILi2ELi2EN4cute5tupleIJNS5_1CILi64EEENS7_ILi128EEES8_EEENS_10bfloat16_tEfNS_4arch4Sm80ELb1ELb0ELb1ELb0ELb0ELb0ELb0ELb0ELi2ELi2ELi4ELi2ELb1EEENS1_24CollectiveEpilogueBwdGQAISA_fSD_Li256ELb0ELb0EEENS1_25SingleTileBwdLPTSchedulerILb0ELi128ELb0EEEEEEEEEvNT_6ParamsE$_ZN4cute3eso3ESOILb1ELb0EJNS_6LayoutINS_5tupleIJNS3_IJNS_1CILi4EEENS4_ILi1EEEEEEEEENS3_IJNS3_IJS6_NS4_ILi0EEEEEEEEEEENS_10ViewEngineINS_8smem_ptrIPfEEEEEEC2ERKSC_RKSH_:
[----:B------:R-:W-:Y:S02]  /*6d90*/  IADD3 R8, R13, -c[0x0][0x20], RZ ;  /* 0x800008000d087a10 */ /* 0x000fe40007ffe0ff */
[----:B------:R-:W-:-:S03]  /*6da0*/  MOV R17, 0x0 ;  /* 0x0000000000117802 */ /* 0x000fc60000000f00 */
[----:B------:R1:W-:Y:S01]  /*6db0*/  STL.64 [R8], R6 ;  /* 0x0000000608007387 */ /* 0x0003e20000100a00 */
[----:B------:R-:W-:Y:S05]  /*6dc0*/  RET.REL.NODEC R16 `(_ZN7cutlass13device_kernelIN5flash19enable_sm80_to_sm89INS1_16FlashAttnBwdSm80INS1_25CollectiveMainloopBwdSm80ILi2ELi2EN4cute5tupleIJNS5_1CILi64EEENS7_ILi128EEES8_EEENS_10bfloat16_tEfNS_4arch4Sm80ELb1ELb0ELb1ELb0ELb0ELb0ELb0ELb0ELi2ELi2ELi4ELi2ELb1EEENS1_24CollectiveEpilogueBwdGQAISA_fSD_Li256ELb0ELb0EEENS1_25SingleTileBwdLPTSchedulerILb0ELi128ELb0EEEEEEEEEvNT_6ParamsE) ;  /* 0xffff923010007950 */ /* 0x000fea0003c3ffff */
        .type           $_ZN7cutlass13device_kernelIN5flash19enable_sm80_to_sm89INS1_16FlashAttnBwdSm80INS1_25CollectiveMainloopBwdSm80ILi2ELi2EN4cute5tupleIJNS5_1CILi64EEENS7_ILi128EEES8_EEENS_10bfloat16_tEfNS_4arch4Sm80ELb1ELb0ELb1ELb0ELb0ELb0ELb0ELb0ELi2ELi2ELi4ELi2ELb1EEENS1_24CollectiveEpilogueBwdGQAISA_fSD_Li256ELb0ELb0EEENS1_25SingleTileBwdLPTSchedulerILb0ELi128ELb0EEEEEEEEEvNT_6ParamsE$_ZN4cute3eso3ESOILb1ELb0EJNS_6LayoutINS_5tupleIJNS3_IJNS_1CILi4EEENS4_ILi1EEEEEES6_EEENS3_IJNS3_IJS6_NS4_ILi0EEEEEES9_EEEEENS_10ViewEngineINS_8gmem_ptrIPKfEEEEEEC2ERKSC_RKSI_,@function
        .size           $_ZN7cutlass13device_kernelIN5flash19enable_sm80_to_sm89INS1_16FlashAttnBwdSm80INS1_25CollectiveMainloopBwdSm80ILi2ELi2EN4cute5tupleIJNS5_1CILi64EEENS7_ILi128EEES8_EEENS_10bfloat16_tEfNS_4arch4Sm80ELb1ELb0ELb1ELb0ELb0ELb0ELb0ELb0ELi2ELi2ELi4ELi2ELb1EEENS1_24CollectiveEpilogueBwdGQAISA_fSD_Li256ELb0ELb0EEENS1_25SingleTileBwdLPTSchedulerILb0ELi128ELb0EEEEEEEEEvNT_6ParamsE$_ZN4cute3eso3ESOILb1ELb0EJNS_6LayoutINS_5tupleIJNS3_IJNS_1CILi4EEENS4_ILi1EEEEEES6_EEENS3_IJNS3_IJS6_NS4_ILi0EEEEEES9_EEEEENS_10ViewEngineINS_8gmem_ptrIPKfEEEEEEC2ERKSC_RKSI_,($_ZN7cutlass13device_kernelIN5flash19enable_sm80_to_sm89INS1_16FlashAttnBwdSm80INS1_25CollectiveMainloopBwdSm80ILi2ELi2EN4cute5tupleIJNS5_1CILi64EEENS7_ILi128EEES8_EEENS_10bfloat16_tEfNS_4arch4Sm80ELb1ELb0ELb1ELb0ELb0ELb0ELb0ELb0ELi2ELi2ELi4ELi2ELb1EEENS1_24CollectiveEpilogueBwdGQAISA_fSD_Li256ELb0ELb0EEENS1_25SingleTileBwdLPTSchedulerILb0ELi128ELb0EEEEEEEEEvNT_6ParamsE$_ZN4cute3eso3ESOILb1ELb0EJNS_6LayoutINS_5tupleIJNS3_IJNS_1CILi4EEENS4_ILi1EEEEEES6_EEENS3_IJNS3_IJS6_NS4_ILi0EEEEEES9_EEEEENS_10ViewEngineINS_8smem_ptrIPfEEEEEEC2ERKSC_RKSH_ - $_ZN7cutlass13device_kernelIN5flash19enable_sm80_to_sm89INS1_16FlashAttnBwdSm80INS1_25CollectiveMainloopBwdSm80ILi2ELi2EN4cute5tupleIJNS5_1CILi64EEENS7_ILi128EEES8_EEENS_10bfloat16_tEfNS_4arch4Sm80ELb1ELb0ELb1ELb0ELb0ELb0ELb0ELb0ELi2ELi2ELi4ELi2ELb1EEENS1_24CollectiveEpilogueBwdGQAISA_fSD_Li256ELb0ELb0EEENS1_25SingleTileBwdLPTSchedulerILb0ELi128ELb0EEEEEEEEEvNT_6ParamsE$_ZN4cute3eso3ESOILb1ELb0EJNS_6LayoutINS_5tupleIJNS3_IJNS_1CILi4EEENS4_ILi1EEEEEES6_EEENS3_IJNS3_IJS6_NS4_ILi0EEEEEES9_EEEEENS_10ViewEngineINS_8gmem_ptrIPKfEEEEEEC2ERKSC_RKSI_)
$_ZN7cutlass13device_kernelIN5flash19enable_sm80_to_sm89INS1_16FlashAttnBwdSm80INS1_25CollectiveMainloopBwdSm80ILi2ELi2EN4cute5tupleIJNS5_1CILi64EEENS7_ILi128EEES8_EEENS_10bfloat16_tEfNS_4arch4Sm80ELb1ELb0ELb1ELb0ELb0ELb0ELb0ELb0ELi2ELi2ELi4ELi2ELb1EEENS1_24CollectiveEpilogueBwdGQAISA_fSD_Li256ELb0ELb0EEENS1_25SingleTileBwdLPTSchedulerILb0ELi128ELb0EEEEEEEEEvNT_6ParamsE$_ZN4cute3eso3ESOILb1ELb0EJNS_6LayoutINS_5tupleIJNS3_IJNS_1CILi4EEENS4_ILi1EEEEEES6_EEENS3_IJNS3_IJS6_NS4_ILi0EEEEEES9_EEEEENS_10ViewEngineINS_8gmem_ptrIPKfEEEEEEC2ERKSC_RKSI_:
[----:B------:R-:W-:Y:S02]  /*6dd0*/  IADD3 R8, R4, -c[0x0][0x20], RZ ;  /* 0x8000080004087a10 */ /* 0x000fe40007ffe0ff */
[----:B------:R-:W-:-:S03]  /*6de0*/  MOV R11, 0x0 ;  /* 0x00000000000b7802 */ /* 0x000fc60000000f00 */
[----:B------:R1:W-:Y:S01]  /*6df0*/  STL.64 [R8], R6 ;  /* 0x0000000608007387 */ /* 0x0003e20000100a00 */
[----:B------:R-:W-:Y:S05]  /*6e00*/  RET.REL.NODEC R10 `(_ZN7cutlass13device_kernelIN5flash19enable_sm80_to_sm89INS1_16FlashAttnBwdSm80INS1_25CollectiveMainloopBwdSm80ILi2ELi2EN4cute5tupleIJNS5_1CILi64EEENS7_ILi128EEES8_EEENS_10bfloat16_tEfNS_4arch4Sm80ELb1ELb0ELb1ELb0ELb0ELb0ELb0ELb0ELi2ELi2ELi4ELi2ELb1EEENS1_24CollectiveEpilogueBwdGQAISA_fSD_Li256ELb0ELb0EEENS1_25SingleTileBwdLPTSchedulerILb0ELi128ELb0EEEEEEEEEvNT_6ParamsE) ;  /* 0xffff91f00a007950 */ /* 0x000fea0003c3ffff */
        .type           $_ZN7cutlass13device_kernelIN5flash19enable_sm80_to_sm89INS1_16FlashAttnBwdSm80INS1_25CollectiveMainloopBwdSm80ILi2ELi2EN4cute5tupleIJNS5_1CILi64EEENS7_ILi128EEES8_EEENS_10bfloat16_tEfNS_4arch4Sm80ELb1ELb0ELb1ELb0ELb0ELb0ELb0ELb0ELi2ELi2ELi4ELi2ELb1EEENS1_24CollectiveEpilogueBwdGQAISA_fSD_Li256ELb0ELb0EEENS1_25SingleTileBwdLPTSchedulerILb0ELi128ELb0EEEEEEEEEvNT_6ParamsE$_ZN4cute3eso3ESOILb1ELb0EJNS_6LayoutINS_5tupleIJNS3_IJNS_1CILi4EEENS4_ILi1EEEEEES6_EEENS3_IJNS3_IJS6_NS4_ILi0EEEEEES9_EEEEENS_10ViewEngineINS_8smem_ptrIPfEEEEEEC2ERKSC_RKSH_,@function
        .size           $_ZN7cutlass13device_kernelIN5flash19enable_sm80_to_sm89INS1_16FlashAttnBwdSm80INS1_25CollectiveMainloopBwdSm80ILi2ELi2EN4cute5tupleIJNS5_1CILi64EEENS7_ILi128EEES8_EEENS_10bfloat16_tEfNS_4arch4Sm80ELb1ELb0ELb1ELb0ELb0ELb0ELb0ELb0ELi2ELi2ELi4ELi2ELb1EEENS1_24CollectiveEpilogueBwdGQAISA_fSD_Li256ELb0ELb0EEENS1_25SingleTileBwdLPTSchedulerILb0ELi128ELb0EEEEEEEEEvNT_6ParamsE$_ZN4cute3eso3ESOILb1ELb0EJNS_6LayoutINS_5tupleIJNS3_IJNS_1CILi4EEENS4_ILi1EEEEEES6_EEENS3_IJNS3_IJS6_NS4_ILi0EEEEEES9_EEEEENS_10ViewEngineINS_8smem_ptrIPfEEEEEEC2ERKSC_RKSH_,($_ZN7cutlass13device_kernelIN5flash19enable_sm80_to_sm89INS1_16FlashAttnBwdSm80INS1_25CollectiveMainloopBwdSm80ILi2ELi2EN4cute5tupleIJNS5_1CILi64EEENS7_ILi128EEES8_EEENS_10bfloat16_tEfNS_4arch4Sm80ELb1ELb0ELb1ELb0ELb0ELb0ELb0ELb0ELi2ELi2ELi4ELi2ELb1EEENS1_24CollectiveEpilogueBwdGQAISA_fSD_Li256ELb0ELb0EEENS1_25SingleTileBwdLPTSchedulerILb0ELi128ELb0EEEEEEEEEvNT_6ParamsE$_ZN4cute3eso3ESOILb1ELb0EJNS_6LayoutINS_5tupleIJNS3_IJNS_1CILi4EEENS4_ILi1EEEEEES6_EEENS3_IJNS3_IJS6_NS4_ILi0EEEEEES9_EEEEEiEEC2ERKSC_RKi - $_ZN7cutlass13device_kernelIN5flash19enable_sm80_to_sm89INS1_16FlashAttnBwdSm80INS1_25CollectiveMainloopBwdSm80ILi2ELi2EN4cute5tupleIJNS5_1CILi64EEENS7_ILi128EEES8_EEENS_10bfloat16_tEfNS_4arch4Sm80ELb1ELb0ELb1ELb0ELb0ELb0ELb0ELb0ELi2ELi2ELi4ELi2ELb1EEENS1_24CollectiveEpilogueBwdGQAISA_fSD_Li256ELb0ELb0EEENS1_25SingleTileBwdLPTSchedulerILb0ELi128ELb0EEEEEEEEEvNT_6ParamsE$_ZN4cute3eso3ESOILb1ELb0EJNS_6LayoutINS_5tupleIJNS3_IJNS_1CILi4EEENS4_ILi1EEEEEES6_EEENS3_IJNS3_IJS6_NS4_ILi0EEEEEES9_EEEEENS_10ViewEngineINS_8smem_ptrIPfEEEEEEC2ERKSC_RKSH_)
$_ZN7cutlass13device_kernelIN5flash19enable_sm80_to_sm89INS1_16FlashAttnBwdSm80INS1_25CollectiveMainloopBwdSm80ILi2ELi2EN4cute5tupleIJNS5_1CILi64EEENS7_ILi128EEES8_EEENS_10bfloat16_tEfNS_4arch4Sm80ELb1ELb0ELb1ELb0ELb0ELb0ELb0ELb0ELi2ELi2ELi4ELi2ELb1EEENS1_24CollectiveEpilogueBwdGQAISA_fSD_Li256ELb0ELb0EEENS1_25SingleTileBwdLPTSchedulerILb0ELi128ELb0EEEEEEEEEvNT_6ParamsE$_ZN4cute3eso3ESOILb1ELb0EJNS_6LayoutINS_5tupleIJNS3_IJNS_1CILi4EEENS4_ILi1EEEEEES6_EEENS3_IJNS3_IJS6_NS4_ILi0EEEEEES9_EEEEENS_10ViewEngineINS_8smem_ptrIPfEEEEEEC2ERKSC_RKSH_:
[----:B------:R-:W-:Y:S02]  /*6e10*/  IADD3 R8, R4, -c[0x0][0x20], RZ ;  /* 0x8000080004087a10 */ /* 0x000fe40007ffe0ff */
[----:B------:R-:W-:-:S03]  /*6e20*/  MOV R17, 0x0 ;  /* 0x0000000000117802 */ /* 0x000fc60000000f00 */
[----:B------:R1:W-:Y:S01]  /*6e30*/  STL.64 [R8], R6 ;  /* 0x0000000608007387 */ /* 0x0003e20000100a00 */
[----:B------:R-:W-:Y:S05]  /*6e40*/  RET.REL.NODEC R16 `(_ZN7cutlass13device_kernelIN5flash19enable_sm80_to_sm89INS1_16FlashAttnBwdSm80INS1_25CollectiveMainloopBwdSm80ILi2ELi2EN4cute5tupleIJNS5_1CILi64EEENS7_ILi128EEES8_EEENS_10bfloat16_tEfNS_4arch4Sm80ELb1ELb0ELb1ELb0ELb0ELb0ELb0ELb0ELi2ELi2ELi4ELi2ELb1EEENS1_24CollectiveEpilogueBwdGQAISA_fSD_Li256ELb0ELb0EEENS1_25SingleTileBwdLPTSchedulerILb0ELi128ELb0EEEEEEEEEvNT_6ParamsE) ;  /* 0xffff91b010007950 */ /* 0x000fea0003c3ffff */
        .type           $_ZN7cutlass13device_kernelIN5flash19enable_sm80_to_sm89INS1_16FlashAttnBwdSm80INS1_25CollectiveMainloopBwdSm80ILi2ELi2EN4cute5tupleIJNS5_1CILi64EEENS7_ILi128EEES8_EEENS_10bfloat16_tEfNS_4arch4Sm80ELb1ELb0ELb1ELb0ELb0ELb0ELb0ELb0ELi2ELi2ELi4ELi2ELb1EEENS1_24CollectiveEpilogueBwdGQAISA_fSD_Li256ELb0ELb0EEENS1_25SingleTileBwdLPTSchedulerILb0ELi128ELb0EEEEEEEEEvNT_6ParamsE$_ZN4cute3eso3ESOILb1ELb0EJNS_6LayoutINS_5tupleIJNS3_IJNS_1CILi4EEENS4_ILi1EEEEEES6_EEENS3_IJNS3_IJS6_NS4_ILi0EEEEEES9_EEEEEiEEC2ERKSC_RKi,@function
        .size           $_ZN7cutlass13device_kernelIN5flash19enable_sm80_to_sm89INS1_16FlashAttnBwdSm80INS1_25CollectiveMainloopBwdSm80ILi2ELi2EN4cute5tupleIJNS5_1CILi64EEENS7_ILi128EEES8_EEENS_10bfloat16_tEfNS_4arch4Sm80ELb1ELb0ELb1ELb0ELb0ELb0ELb0ELb0ELi2ELi2ELi4ELi2ELb1EEENS1_24CollectiveEpilogueBwdGQAISA_fSD_Li256ELb0ELb0EEENS1_25SingleTileBwdLPTSchedulerILb0ELi128ELb0EEEEEEEEEvNT_6ParamsE$_ZN4cute3eso3ESOILb1ELb0EJNS_6LayoutINS_5tupleIJNS3_IJNS_1CILi4EEENS4_ILi1EEEEEES6_EEENS3_IJNS3_IJS6_NS4_ILi0EEEEEES9_EEEEEiEEC2ERKSC_RKi,($_ZN7cutlass13device_kernelIN5flash19enable_sm80_to_sm89INS1_16FlashAttnBwdSm80INS1_25CollectiveMainloopBwdSm80ILi2ELi2EN4cute5tupleIJNS5_1CILi64EEENS7_ILi128EEES8_EEENS_10bfloat16_tEfNS_4arch4Sm80ELb1ELb0ELb1ELb0ELb0ELb0ELb0ELb0ELi2ELi2ELi4ELi2ELb1EEENS1_24CollectiveEpilogueBwdGQAISA_fSD_Li256ELb0ELb0EEENS1_25SingleTileBwdLPTSchedulerILb0ELi128ELb0EEEEEEEEEvNT_6ParamsE$_ZN4cute3eso3ESOILb1ELb0EJNS_6LayoutINS_5tupleIJNS3_IJNS_1CILi8EEENS4_ILi1EEEEEEEEENS3_IJNS3_IJS6_NS4_ILi0EEEEEEEEEEENS_10ViewEngineINS_8gmem_ptrIPKN7cutlass10bfloat16_tEEEEEEEC2ERKSC_RKSK_ - $_ZN7cutlass13device_kernelIN5flash19enable_sm80_to_sm89INS1_16FlashAttnBwdSm80INS1_25CollectiveMainloopBwdSm80ILi2ELi2EN4cute5tupleIJNS5_1CILi64EEENS7_ILi128EEES8_EEENS_10bfloat16_tEfNS_4arch4Sm80ELb1ELb0ELb1ELb0ELb0ELb0ELb0ELb0ELi2ELi2ELi4ELi2ELb1EEENS1_24CollectiveEpilogueBwdGQAISA_fSD_Li256ELb0ELb0EEENS1_25SingleTileBwdLPTSchedulerILb0ELi128ELb0EEEEEEEEEvNT_6ParamsE$_ZN4cute3eso3ESOILb1ELb0EJNS_6LayoutINS_5tupleIJNS3_IJNS_1CILi4EEENS4_ILi1EEEEEES6_EEENS3_IJNS3_IJS6_NS4_ILi0EEEEEES9_EEEEEiEEC2ERKSC_RKi)
$_ZN7cutlass13device_kernelIN5flash19enable_sm80_to_sm89INS1_16FlashAttnBwdSm80INS1_25CollectiveMainloopBwdSm80ILi2ELi2EN4cute5tupleIJNS5_1CILi64EEENS7_ILi128EEES8_EEENS_10bfloat16_tEfNS_4arch4Sm80ELb1ELb0ELb1ELb0ELb0ELb0ELb0ELb0ELi2ELi2ELi4ELi2ELb1EEENS1_24CollectiveEpilogueBwdGQAISA_fSD_Li256ELb0ELb0EEENS1_25SingleTileBwdLPTSchedulerILb0ELi128ELb0EEEEEEEEEvNT_6ParamsE$_ZN4cute3eso3ESOILb1ELb0EJNS_6LayoutINS_5tupleIJNS3_IJNS_1CILi4EEENS4_ILi1EEEEEES6_EEENS3_IJNS3_IJS6_NS4_ILi0EEEEEES9_EEEEEiEEC2ERKSC_RKi:
[----:B------:R-:W-:Y:S02]  /*6e50*/  IADD3 R6, R4, -c[0x0][0x20], RZ ;  /* 0x8000080004067a10 */ /* 0x000fe40007ffe0ff */
[----:B------:R-:W-:-:S03]  /*6e60*/  MOV R9, 0x0 ;  /* 0x0000000000097802 */ /* 0x000fc60000000f00 */
[----:B------:R1:W-:Y:S01]  /*6e70*/  STL [R6], R7 ;  /* 0x0000000706007387 */ /* 0x0003e20000100800 */
[----:B------:R-:W-:Y:S05]  /*6e80*/  RET.REL.NODEC R8 `(_ZN7cutlass13device_kernelIN5flash19enable_sm80_to_sm89INS1_16FlashAttnBwdSm80INS1_25CollectiveMainloopBwdSm80ILi2ELi2EN4cute5tupleIJNS5_1CILi64EEENS7_ILi128EEES8_EEENS_10bfloat16_tEfNS_4arch4Sm80ELb1ELb0ELb1ELb0ELb0ELb0ELb0ELb0ELi2ELi2ELi4ELi2ELb1EEENS1_24CollectiveEpilogueBwdGQAISA_fSD_Li256ELb0ELb0EEENS1_25SingleTileBwdLPTSchedulerILb0ELi128ELb0EEEEEEEEEvNT_6ParamsE) ;  /* 0xffff917008007950 */ /* 0x000fea0003c3ffff */
        .type           $_ZN7cutlass13device_kernelIN5flash19enable_sm80_to_sm89INS1_16FlashAttnBwdSm80INS1_25CollectiveMainloopBwdSm80ILi2ELi2EN4cute5tupleIJNS5_1CILi64EEENS7_ILi128EEES8_EEENS_10bfloat16_tEfNS_4arch4Sm80ELb1ELb0ELb1ELb0ELb0ELb0ELb0ELb0ELi2ELi2ELi4ELi2ELb1EEENS1_24CollectiveEpilogueBwdGQAISA_fSD_Li256ELb0ELb0EEENS1_25SingleTileBwdLPTSchedulerILb0ELi128ELb0EEEEEEEEEvNT_6ParamsE$_ZN4cute3eso3ESOILb1ELb0EJNS_6LayoutINS_5tupleIJNS3_IJNS_1CILi8EEENS4_ILi1EEEEEEEEENS3_IJNS3_IJS6_NS4_ILi0EEEEEEEEEEENS_10ViewEngineINS_8gmem_ptrIPKN7cutlass10bfloat16_tEEEEEEEC2ERKSC_RKSK_,@function
        .size           $_ZN7cutlass13device_kernelIN5flash19enable_sm80_to_sm89INS1_16FlashAttnBwdSm80INS1_25CollectiveMainloopBwdSm80ILi2ELi2EN4cute5tupleIJNS5_1CILi64EEENS7_ILi128EEES8_EEENS_10bfloat16_tEfNS_4arch4Sm80ELb1ELb0ELb1ELb0ELb0ELb0ELb0ELb0ELi2ELi2ELi4ELi2ELb1EEENS1_24CollectiveEpilogueBwdGQAISA_fSD_Li256ELb0ELb0EEENS1_25SingleTileBwdLPTSchedulerILb0ELi128ELb0EEEEEEEEEvNT_6ParamsE$_ZN4cute3eso3ESOILb1ELb0EJNS_6LayoutINS_5tupleIJNS3_IJNS_1CILi8EEENS4_ILi1EEEEEEEEENS3_IJNS3_IJS6_NS4_ILi0EEEEEEEEEEENS_10ViewEngineINS_8gmem_ptrIPKN7cutlass10bfloat16_tEEEEEEEC2ERKSC_RKSK_,($_ZN7cutlass13device_kernelIN5flash19enable_sm80_to_sm89INS1_16FlashAttnBwdSm80INS1_25CollectiveMainloopBwdSm80ILi2ELi2EN4cute5tupleIJNS5_1CILi64EEENS7_ILi128EEES8_EEENS_10bfloat16_tEfNS_4arch4Sm80ELb1ELb0ELb1ELb0ELb0ELb0ELb0ELb0ELi2ELi2ELi4ELi2ELb1EEENS1_24CollectiveEpilogueBwdGQAISA_fSD_Li256ELb0ELb0EEENS1_25SingleTileBwdLPTSchedulerILb0ELi128ELb0EEEEEEEEEvNT_6ParamsE$_ZN4cute3eso3ESOILb1ELb0EJNS_6LayoutINS_5tupleIJNS3_IJNS_1CILi8EEENS4_ILi1EEEEEEEEENS3_IJNS3_IJS6_NS4_ILi0EEEEEEEEEEENS_10ViewEngineINS_8smem_ptrIPN7cutlass10bfloat16_tEEEEEEEC2ERKSC_RKSJ_ - $_ZN7cutlass13device_kernelIN5flash19enable_sm80_to_sm89INS1_16FlashAttnBwdSm80INS1_25CollectiveMainloopBwdSm80ILi2ELi2EN4cute5tupleIJNS5_1CILi64EEENS7_ILi128EEES8_EEENS_10bfloat16_tEfNS_4arch4Sm80ELb1ELb0ELb1ELb0ELb0ELb0ELb0ELb0ELi2ELi2ELi4ELi2ELb1EEENS1_24CollectiveEpilogueBwdGQAISA_fSD_Li256ELb0ELb0EEENS1_25SingleTileBwdLPTSchedulerILb0ELi128ELb0EEEEEEEEEvNT_6ParamsE$_ZN4cute3eso3ESOILb1ELb0EJNS_6LayoutINS_5tupleIJNS3_IJNS_1CILi8EEENS4_ILi1EEEEEEEEENS3_IJNS3_IJS6_NS4_ILi0EEEEEEEEEEENS_10ViewEngineINS_8gmem_ptrIPKN7cutlass10bfloat16_tEEEEEEEC2ERKSC_RKSK_)
$_ZN7cutlass13device_kernelIN5flash19enable_sm80_to_sm89INS1_16FlashAttnBwdSm80INS1_25CollectiveMainloopBwdSm80ILi2ELi2EN4cute5tupleIJNS5_1CILi64EEENS7_ILi128EEES8_EEENS_10bfloat16_tEfNS_4arch4Sm80ELb1ELb0ELb1ELb0ELb0ELb0ELb0ELb0ELi2ELi2ELi4ELi2ELb1EEENS1_24CollectiveEpilogueBwdGQAISA_fSD_Li256ELb0ELb0EEENS1_25SingleTileBwdLPTSchedulerILb0ELi128ELb0EEEEEEEEEvNT_6ParamsE$_ZN4cute3eso3ESOILb1ELb0EJNS_6LayoutINS_5tupleIJNS3_IJNS_1CILi8EEENS4_ILi1EEEEEEEEENS3_IJNS3_IJS6_NS4_ILi0EEEEEEEEEEENS_10ViewEngineINS_8gmem_ptrIPKN7cutlass10bfloat16_tEEEEEEEC2ERKSC_RKSK_:
[----:B------:R-:W-:Y:S02]  /*6e90*/  IADD3 R8, R4, -c[0x0][0x20], RZ ;  /* 0x8000080004087a10 */ /* 0x000fe40007ffe0ff */
[----:B------:R-:W-:-:S03]  /*6ea0*/  MOV R11, 0x0 ;  /* 0x00000000000b7802 */ /* 0x000fc60000000f00 */
[----:B------:R1:W-:Y:S01]  /*6eb0*/  STL.64 [R8], R6 ;  /* 0x0000000608007387 */ /* 0x0003e20000100a00 */
[----:B------:R-:W-:Y:S05]  /*6ec0*/  RET.REL.NODEC R10 `(_ZN7cutlass13device_kernelIN5flash19enable_sm80_to_sm89INS1_16FlashAttnBwdSm80INS1_25CollectiveMainloopBwdSm80ILi2ELi2EN4cute5tupleIJNS5_1CILi64EEENS7_ILi128EEES8_EEENS_10bfloat16_tEfNS_4arch4Sm80ELb1ELb0ELb1ELb0ELb0ELb0ELb0ELb0ELi2ELi2ELi4ELi2ELb1EEENS1_24CollectiveEpilogueBwdGQAISA_fSD_Li256ELb0ELb0EEENS1_25SingleTileBwdLPTSchedulerILb0ELi128ELb0EEEEEEEEEvNT_6ParamsE) ;  /* 0xffff91300a007950 */ /* 0x000fea0003c3ffff */
        .type           $_ZN7cutlass13device_kernelIN5flash19enable_sm80_to_sm89INS1_16FlashAttnBwdSm80INS1_25CollectiveMainloopBwdSm80ILi2ELi2EN4cute5tupleIJNS5_1CILi64EEENS7_ILi128EEES8_EEENS_10bfloat16_tEfNS_4arch4Sm80ELb1ELb0ELb1ELb0ELb0ELb0ELb0ELb0ELi2ELi2ELi4ELi2ELb1EEENS1_24CollectiveEpilogueBwdGQAISA_fSD_Li256ELb0ELb0EEENS1_25SingleTileBwdLPTSchedulerILb0ELi128ELb0EEEEEEEEEvNT_6ParamsE$_ZN4cute3eso3ESOILb1ELb0EJNS_6LayoutINS_5tupleIJNS3_IJNS_1CILi8EEENS4_ILi1EEEEEEEEENS3_IJNS3_IJS6_NS4_ILi0EEEEEEEEEEENS_10ViewEngineINS_8smem_ptrIPN7cutlass10bfloat16_tEEEEEEEC2ERKSC_RKSJ_,@function
        .size           $_ZN7cutlass13device_kernelIN5flash19enable_sm80_to_sm89INS1_16FlashAttnBwdSm80INS1_25CollectiveMainloopBwdSm80ILi2ELi2EN4cute5tupleIJNS5_1CILi64EEENS7_ILi128EEES8_EEENS_10bfloat16_tEfNS_4arch4Sm80ELb1ELb0ELb1ELb0ELb0ELb0ELb0ELb0ELi2ELi2ELi4ELi2ELb1EEENS1_24CollectiveEpilogueBwdGQAISA_fSD_Li256ELb0ELb0EEENS1_25SingleTileBwdLPTSchedulerILb0ELi128ELb0EEEEEEEEEvNT_6ParamsE$_ZN4cute3eso3ESOILb1ELb0EJNS_6LayoutINS_5tupleIJNS3_IJNS_1CILi8EEENS4_ILi1EEEEEEEEENS3_IJNS3_IJS6_NS4_ILi0EEEEEEEEEEENS_10ViewEngineINS_8smem_ptrIPN7cutlass10bfloat16_tEEEEEEEC2ERKSC_RKSJ_,($_ZN7cutlass13device_kernelIN5flash19enable_sm80_to_sm89INS1_16FlashAttnBwdSm80INS1_25CollectiveMainloopBwdSm80ILi2ELi2EN4cute5tupleIJNS5_1CILi64EEENS7_ILi128EEES8_EEENS_10bfloat16_tEfNS_4arch4Sm80ELb1ELb0ELb1ELb0ELb0ELb0ELb0ELb0ELi2ELi2ELi4ELi2ELb1EEENS1_24CollectiveEpilogueBwdGQAISA_fSD_Li256ELb0ELb0EEENS1_25SingleTileBwdLPTSchedulerILb0ELi128ELb0EEEEEEEEEvNT_6ParamsE$_ZN4cute3eso3ESOILb1ELb0EJNS_6LayoutINS_5tupleIJNS3_IJNS_1CILi8EEENS4_ILi1EEEEEEEEENS3_IJNS3_IJS6_NS4_ILi0EEEEEEEEEEEiEEC2ERKSC_RKi - $_ZN7cutlass13device_kernelIN5flash19enable_sm80_to_sm89INS1_16FlashAttnBwdSm80INS1_25CollectiveMainloopBwdSm80ILi2ELi2EN4cute5tupleIJNS5_1CILi64EEENS7_ILi128EEES8_EEENS_10bfloat16_tEfNS_4arch4Sm80ELb1ELb0ELb1ELb0ELb0ELb0ELb0ELb0ELi2ELi2ELi4ELi2ELb1EEENS1_24CollectiveEpilogueBwdGQAISA_fSD_Li256ELb0ELb0EEENS1_25SingleTileBwdLPTSchedulerILb0ELi128ELb0EEEEEEEEEvNT_6ParamsE$_ZN4cute3eso3ESOILb1ELb0EJNS_6LayoutINS_5tupleIJNS3_IJNS_1CILi8EEENS4_ILi1EEEEEEEEENS3_IJNS3_IJS6_NS4_ILi0EEEEEEEEEEENS_10ViewEngineINS_8smem_ptrIPN7cutlass10bfloat16_tEEEEEEEC2ERKSC_RKSJ_)
$_ZN7cutlass13device_kernelIN5flash19enable_sm80_to_sm89INS1_16FlashAttnBwdSm80INS1_25CollectiveMainloopBwdSm80ILi2ELi2EN4cute5tupleIJNS5_1CILi64EEENS7_ILi128EEES8_EEENS_10bfloat16_tEfNS_4arch4Sm80ELb1ELb0ELb1ELb0ELb0ELb0ELb0ELb0ELi2ELi2ELi4ELi2ELb1EEENS1_24CollectiveEpilogueBwdGQAISA_fSD_Li256ELb0ELb0EEENS1_25SingleTileBwdLPTSchedulerILb0ELi128ELb0EEEEEEEEEvNT_6ParamsE$_ZN4cute3eso3ESOILb1ELb0EJNS_6LayoutINS_5tupleIJNS3_IJNS_1CILi8EEENS4_ILi1EEEEEEEEENS3_IJNS3_IJS6_NS4_ILi0EEEEEEEEEEENS_10ViewEngineINS_8smem_ptrIPN7cutlass10bfloat16_tEEEEEEEC2ERKSC_RKSJ_:
[----:B------:R-:W-:Y:S01]  /*6ed0*/  IADD3 R8, R4, -c[0x0][0x20], RZ ;  /* 0x8000080004087a10 */ /* 0x000fe20007ffe0ff */
[----:B------:R-:W-:Y:S01]  /*6ee0*/  IMAD.MOV.U32 R128, RZ, RZ, R16 ;  /* 0x000000ffff807224 */ /* 0x000fe200078e0010 */
[----:B------:R-:W-:-:S03]  /*6ef0*/  MOV R129, 0x0 ;  /* 0x0000000000817802 */ /* 0x000fc60000000f00 */
[----:B------:R1:W-:Y:S01]  /*6f00*/  STL.64 [R8], R6 ;  /* 0x0000000608007387 */ /* 0x0003e20000100a00 */
[----:B------:R-:W-:Y:S05]  /*6f10*/  RET.REL.NODEC R128 `(_ZN7cutlass13device_kernelIN5flash19enable_sm80_to_sm89INS1_16FlashAttnBwdSm80INS1_25CollectiveMainloopBwdSm80ILi2ELi2EN4cute5tupleIJNS5_1CILi64EEENS7_ILi128EEES8_EEENS_10bfloat16_tEfNS_4arch4Sm80ELb1ELb0ELb1ELb0ELb0ELb0ELb0ELb0ELi2ELi2ELi4ELi2ELb1EEENS1_24CollectiveEpilogueBwdGQAISA_fSD_Li256ELb0ELb0EEENS1_25SingleTileBwdLPTSchedulerILb0ELi128ELb0EEEEEEEEEvNT_6ParamsE) ;  /* 0xffff90e080007950 */ /* 0x000fea0003c3ffff */
        .type           $_ZN7cutlass13device_kernelIN5flash19enable_sm80_to_sm89INS1_16FlashAttnBwdSm80INS1_25CollectiveMainloopBwdSm80ILi2ELi2EN4cute5tupleIJNS5_1CILi64EEENS7_ILi128EEES8_EEENS_10bfloat16_tEfNS_4arch4Sm80ELb1ELb0ELb1ELb0ELb0ELb0ELb0ELb0ELi2ELi2ELi4ELi2ELb1EEENS1_24CollectiveEpilogueBwdGQAISA_fSD_Li256ELb0ELb0EEENS1_25SingleTileBwdLPTSchedulerILb0ELi128ELb0EEEEEEEEEvNT_6ParamsE$_ZN4cute3eso3ESOILb1ELb0EJNS_6LayoutINS_5tupleIJNS3_IJNS_1CILi8EEENS4_ILi1EEEEEEEEENS3_IJNS3_IJS6_NS4_ILi0EEEEEEEEEEEiEEC2ERKSC_RKi,@function
        .size           $_ZN7cutlass13device_kernelIN5flash19enable_sm80_to_sm89INS1_16FlashAttnBwdSm80INS1_25CollectiveMainloopBwdSm80ILi2ELi2EN4cute5tupleIJNS5_1CILi64EEENS7_ILi128EEES8_EEENS_10bfloat16_tEfNS_4arch4Sm80ELb1ELb0ELb1ELb0ELb0ELb0ELb0ELb0ELi2ELi2ELi4ELi2ELb1EEENS1_24CollectiveEpilogueBwdGQAISA_fSD_Li256ELb0ELb0EEENS1_25SingleTileBwdLPTSchedulerILb0ELi128ELb0EEEEEEEEEvNT_6ParamsE$_ZN4cute3eso3ESOILb1ELb0EJNS_6LayoutINS_5tupleIJNS3_IJNS_1CILi8EEENS4_ILi1EEEEEEEEENS3_IJNS3_IJS6_NS4_ILi0EEEEEEEEEEEiEEC2ERKSC_RKi,($_ZN7cutlass13device_kernelIN5flash19enable_sm80_to_sm89INS1_16FlashAttnBwdSm80INS1_25CollectiveMainloopBwdSm80ILi2ELi2EN4cute5tupleIJNS5_1CILi64EEENS7_ILi128EEES8_EEENS_10bfloat16_tEfNS_4arch4Sm80ELb1ELb0ELb1ELb0ELb0ELb0ELb0ELb0ELi2ELi2ELi4ELi2ELb1EEENS1_24CollectiveEpilogueBwdGQAISA_fSD_Li256ELb0ELb0EEENS1_25SingleTileBwdLPTSchedulerILb0ELi128ELb0EEEEEEEEEvNT_6ParamsE$_ZN4cute3eso3ESOILb1ELb0EJNS_6LayoutINS_5tupleIJNS3_IJNS_1CILi8EEENS4_ILi1EEEEEEEEENS3_IJNS3_IJS6_NS4_ILi0EEEEEEEEEEElEEC2ERKSC_RKl - $_ZN7cutlass13device_kernelIN5flash19enable_sm80_to_sm89INS1_16FlashAttnBwdSm80INS1_25CollectiveMainloopBwdSm80ILi2ELi2EN4cute5tupleIJNS5_1CILi64EEENS7_ILi128EEES8_EEENS_10bfloat16_tEfNS_4arch4Sm80ELb1ELb0ELb1ELb0ELb0ELb0ELb0ELb0ELi2ELi2ELi4ELi2ELb1EEENS1_24CollectiveEpilogueBwdGQAISA_fSD_Li256ELb0ELb0EEENS1_25SingleTileBwdLPTSchedulerILb0ELi128ELb0EEEEEEEEEvNT_6ParamsE$_ZN4cute3eso3ESOILb1ELb0EJNS_6LayoutINS_5tupleIJNS3_IJNS_1CILi8EEENS4_ILi1EEEEEEEEENS3_IJNS3_IJS6_NS4_ILi0EEEEEEEEEEEiEEC2ERKSC_RKi)
$_ZN7cutlass13device_kernelIN5flash19enable_sm80_to_sm89INS1_16FlashAttnBwdSm80INS1_25CollectiveMainloopBwdSm80ILi2ELi2EN4cute5tupleIJNS5_1CILi64EEENS7_ILi128EEES8_EEENS_10bfloat16_tEfNS_4arch4Sm80ELb1ELb0ELb1ELb0ELb0ELb0ELb0ELb0ELi2ELi2ELi4ELi2ELb1EEENS1_24CollectiveEpilogueBwdGQAISA_fSD_Li256ELb0ELb0EEENS1_25SingleTileBwdLPTSchedulerILb0ELi128ELb0EEEEEEEEEvNT_6ParamsE$_ZN4cute3eso3ESOILb1ELb0EJNS_6LayoutINS_5tupleIJNS3_IJNS_1CILi8EEENS4_ILi1EEEEEEEEENS3_IJNS3_IJS6_NS4_ILi0EEEEEEEEEEEiEEC2ERKSC_RKi:
[----:B------:R-:W-:Y:S02]  /*6f20*/  IADD3 R6, R4, -c[0x0][0x20], RZ ;  /* 0x8000080004067a10 */ /* 0x000fe40007ffe0ff */
[----:B------:R-:W-:-:S03]  /*6f30*/  MOV R9, 0x0 ;  /* 0x0000000000097802 */ /* 0x000fc60000000f00 */
[----:B------:R1:W-:Y:S01]  /*6f40*/  STL [R6], R7 ;  /* 0x0000000706007387 */ /* 0x0003e20000100800 */
[----:B------:R-:W-:Y:S05]  /*6f50*/  RET.REL.NODEC R8 `(_ZN7cutlass13device_kernelIN5flash19enable_sm80_to_sm89INS1_16FlashAttnBwdSm80INS1_25CollectiveMainloopBwdSm80ILi2ELi2EN4cute5tupleIJNS5_1CILi64EEENS7_ILi128EEES8_EEENS_10bfloat16_tEfNS_4arch4Sm80ELb1ELb0ELb1ELb0ELb0ELb0ELb0ELb0ELi2ELi2ELi4ELi2ELb1EEENS1_24CollectiveEpilogueBwdGQAISA_fSD_Li256ELb0ELb0EEENS1_25SingleTileBwdLPTSchedulerILb0ELi128ELb0EEEEEEEEEvNT_6ParamsE) ;  /* 0xffff90a008007950 */ /* 0x000fea0003c3ffff */
        .type           $_ZN7cutlass13device_kernelIN5flash19enable_sm80_to_sm89INS1_16FlashAttnBwdSm80INS1_25CollectiveMainloopBwdSm80ILi2ELi2EN4cute5tupleIJNS5_1CILi64EEENS7_ILi128EEES8_EEENS_10bfloat16_tEfNS_4arch4Sm80ELb1ELb0ELb1ELb0ELb0ELb0ELb0ELb0ELi2ELi2ELi4ELi2ELb1EEENS1_24CollectiveEpilogueBwdGQAISA_fSD_Li256ELb0ELb0EEENS1_25SingleTileBwdLPTSchedulerILb0ELi128ELb0EEEEEEEEEvNT_6ParamsE$_ZN4cute3eso3ESOILb1ELb0EJNS_6LayoutINS_5tupleIJNS3_IJNS_1CILi8EEENS4_ILi1EEEEEEEEENS3_IJNS3_IJS6_NS4_ILi0EEEEEEEEEEElEEC2ERKSC_RKl,@function
        .size           $_ZN7cutlass13device_kernelIN5flash19enable_sm80_to_sm89INS1_16FlashAttnBwdSm80INS1_25CollectiveMainloopBwdSm80ILi2ELi2EN4cute5tupleIJNS5_1CILi64EEENS7_ILi128EEES8_EEENS_10bfloat16_tEfNS_4arch4Sm80ELb1ELb0ELb1ELb0ELb0ELb0ELb0ELb0ELi2ELi2ELi4ELi2ELb1EEENS1_24CollectiveEpilogueBwdGQAISA_fSD_Li256ELb0ELb0EEENS1_25SingleTileBwdLPTSchedulerILb0ELi128ELb0EEEEEEEEEvNT_6ParamsE$_ZN4cute3eso3ESOILb1ELb0EJNS_6LayoutINS_5tupleIJNS3_IJNS_1CILi8EEENS4_ILi1EEEEEEEEENS3_IJNS3_IJS6_NS4_ILi0EEEEEEEEEEElEEC2ERKSC_RKl,($_ZN7cutlass13device_kernelIN5flash19enable_sm80_to_sm89INS1_16FlashAttnBwdSm80INS1_25CollectiveMainloopBwdSm80ILi2ELi2EN4cute5tupleIJNS5_1CILi64EEENS7_ILi128EEES8_EEENS_10bfloat16_tEfNS_4arch4Sm80ELb1ELb0ELb1ELb0ELb0ELb0ELb0ELb0ELi2ELi2ELi4ELi2ELb1EEENS1_24CollectiveEpilogueBwdGQAISA_fSD_Li256ELb0ELb0EEENS1_25SingleTileBwdLPTSchedulerILb0ELi128ELb0EEEEEEEEEvNT_6ParamsE$_ZN4cute3eso3ESOILb1ELb0EJNS_6LayoutINS_5tupleIJNS3_IJNS_1CILi8EEENS4_ILi1EEEEEENS4_ILi2EEES6_EEENS3_IJNS3_IJS6_NS4_ILi0EEEEEENS4_ILi2048EEESA_EEEEENS_10ViewEngineINS_8smem_ptrIPN7cutlass10bfloat16_tEEEEEEEC2ERKSE_RKSL_ - $_ZN7cutlass13device_kernelIN5flash19enable_sm80_to_sm89INS1_16FlashAttnBwdSm80INS1_25CollectiveMainloopBwdSm80ILi2ELi2EN4cute5tupleIJNS5_1CILi64EEENS7_ILi128EEES8_EEENS_10bfloat16_tEfNS_4arch4Sm80ELb1ELb0ELb1ELb0ELb0ELb0ELb0ELb0ELi2ELi2ELi4ELi2ELb1EEENS1_24CollectiveEpilogueBwdGQAISA_fSD_Li256ELb0ELb0EEENS1_25SingleTileBwdLPTSchedulerILb0ELi128ELb0EEEEEEEEEvNT_6ParamsE$_ZN4cute3eso3ESOILb1ELb0EJNS_6LayoutINS_5tupleIJNS3_IJNS_1CILi8EEENS4_ILi1EEEEEEEEENS3_IJNS3_IJS6_NS4_ILi0EEEEEEEEEEElEEC2ERKSC_RKl)
$_ZN7cutlass13device_kernelIN5flash19enable_sm80_to_sm89INS1_16FlashAttnBwdSm80INS1_25CollectiveMainloopBwdSm80ILi2ELi2EN4cute5tupleIJNS5_1CILi64EEENS7_ILi128EEES8_EEENS_10bfloat16_tEfNS_4arch4Sm80ELb1ELb0ELb1ELb0ELb0ELb0ELb0ELb0ELi2ELi2ELi4ELi2ELb1EEENS1_24CollectiveEpilogueBwdGQAISA_fSD_Li256ELb0ELb0EEENS1_25SingleTileBwdLPTSchedulerILb0ELi128ELb0EEEEEEEEEvNT_6ParamsE$_ZN4cute3eso3ESOILb1ELb0EJNS_6LayoutINS_5tupleIJNS3_IJNS_1CILi8EEENS4_ILi1EEEEEEEEENS3_IJNS3_IJS6_NS4_ILi0EEEEEEEEEEElEEC2ERKSC_RKl:
[----:B------:R-:W-:Y:S01]  /*6f60*/  IADD3 R6, R4, -c[0x0][0x20], RZ ;  /* 0x8000080004067a10 */ /* 0x000fe20007ffe0ff */
[----:B------:R-:W-:Y:S01]  /*6f70*/  IMAD.MOV.U32 R11, RZ, RZ, R7 ;  /* 0x000000ffff0b7224 */ /* 0x000fe200078e0007 */
[----:B------:R-:W-:-:S04]  /*6f80*/  MOV R9, 0x0 ;  /* 0x0000000000097802 */ /* 0x000fc80000000f00 */
[----:B------:R1:W-:Y:S01]  /*6f90*/  STL.64 [R6], R10 ;  /* 0x0000000a06007387 */ /* 0x0003e20000100a00 */
[----:B------:R-:W-:Y:S05]  /*6fa0*/  RET.REL.NODEC R8 `(_ZN7cutlass13device_kernelIN5flash19enable_sm80_to_sm89INS1_16FlashAttnBwdSm80INS1_25CollectiveMainloopBwdSm80ILi2ELi2EN4cute5tupleIJNS5_1CILi64EEENS7_ILi128EEES8_EEENS_10bfloat16_tEfNS_4arch4Sm80ELb1ELb0ELb1ELb0ELb0ELb0ELb0ELb0ELi2ELi2ELi4ELi2ELb1EEENS1_24CollectiveEpilogueBwdGQAISA_fSD_Li256ELb0ELb0EEENS1_25SingleTileBwdLPTSchedulerILb0ELi128ELb0EEEEEEEEEvNT_6ParamsE) ;  /* 0xffff905008007950 */ /* 0x000fea0003c3ffff */
        .type           $_ZN7cutlass13device_kernelIN5flash19enable_sm80_to_sm89INS1_16FlashAttnBwdSm80INS1_25CollectiveMainloopBwdSm80ILi2ELi2EN4cute5tupleIJNS5_1CILi64EEENS7_ILi128EEES8_EEENS_10bfloat16_tEfNS_4arch4Sm80ELb1ELb0ELb1ELb0ELb0ELb0ELb0ELb0ELi2ELi2ELi4ELi2ELb1EEENS1_24CollectiveEpilogueBwdGQAISA_fSD_Li256ELb0ELb0EEENS1_25SingleTileBwdLPTSchedulerILb0ELi128ELb0EEEEEEEEEvNT_6ParamsE$_ZN4cute3eso3ESOILb1ELb0EJNS_6LayoutINS_5tupleIJNS3_IJNS_1CILi8EEENS4_ILi1EEEEEENS4_ILi2EEES6_EEENS3_IJNS3_IJS6_NS4_ILi0EEEEEENS4_ILi2048EEESA_EEEEENS_10ViewEngineINS_8smem_ptrIPN7cutlass10bfloat16_tEEEEEEEC2ERKSE_RKSL_,@function
        .size           $_ZN7cutlass13device_kernelIN5flash19enable_sm80_to_sm89INS1_16FlashAttnBwdSm80INS1_25CollectiveMainloopBwdSm80ILi2ELi2EN4cute5tupleIJNS5_1CILi64EEENS7_ILi128EEES8_EEENS_10bfloat16_tEfNS_4arch4Sm80ELb1ELb0ELb1ELb0ELb0ELb0ELb0ELb0ELi2ELi2ELi4ELi2ELb1EEENS1_24CollectiveEpilogueBwdGQAISA_fSD_Li256ELb0ELb0EEENS1_25SingleTileBwdLPTSchedulerILb0ELi128ELb0EEEEEEEEEvNT_6ParamsE$_ZN4cute3eso3ESOILb1ELb0EJNS_6LayoutINS_5tupleIJNS3_IJNS_1CILi8EEENS4_ILi1EEEEEENS4_ILi2EEES6_EEENS3_IJNS3_IJS6_NS4_ILi0EEEEEENS4_ILi2048EEESA_EEEEENS_10ViewEngineINS_8smem_ptrIPN7cutlass10bfloat16_tEEEEEEEC2ERKSE_RKSL_,($_ZN7cutlass13device_kernelIN5flash19enable_sm80_to_sm89INS1_16FlashAttnBwdSm80INS1_25CollectiveMainloopBwdSm80ILi2ELi2EN4cute5tupleIJNS5_1CILi64EEENS7_ILi128EEES8_EEENS_10bfloat16_tEfNS_4arch4Sm80ELb1ELb0ELb1ELb0ELb0ELb0ELb0ELb0ELi2ELi2ELi4ELi2ELb1EEENS1_24CollectiveEpilogueBwdGQAISA_fSD_Li256ELb0ELb0EEENS1_25SingleTileBwdLPTSchedulerILb0ELi128ELb0EEEEEEEEEvNT_6ParamsE$_ZN4cute3eso3ESOILb1ELb0EJNS_6LayoutINS_5tupleIJNS3_IJNS_1CILi8EEENS4_ILi1EEEEEENS4_ILi2EEES6_EEENS3_IJNS3_IJS6_NS4_ILi0EEEEEENS4_ILi2048EEESA_EEEEEiEEC2ERKSE_RKi - $_ZN7cutlass13device_kernelIN5flash19enable_sm80_to_sm89INS1_16FlashAttnBwdSm80INS1_25CollectiveMainloopBwdSm80ILi2ELi2EN4cute5tupleIJNS5_1CILi64EEENS7_ILi128EEES8_EEENS_10bfloat16_tEfNS_4arch4Sm80ELb1ELb0ELb1ELb0ELb0ELb0ELb0ELb0ELi2ELi2ELi4ELi2ELb1EEENS1_24CollectiveEpilogueBwdGQAISA_fSD_Li256ELb0ELb0EEENS1_25SingleTileBwdLPTSchedulerILb0ELi128ELb0EEEEEEEEEvNT_6ParamsE$_ZN4cute3eso3ESOILb1ELb0EJNS_6LayoutINS_5tupleIJNS3_IJNS_1CILi8EEENS4_ILi1EEEEEENS4_ILi2EEES6_EEENS3_IJNS3_IJS6_NS4_ILi0EEEEEENS4_ILi2048EEESA_EEEEENS_10ViewEngineINS_8smem_ptrIPN7cutlass10bfloat16_tEEEEEEEC2ERKSE_RKSL_)
$_ZN7cutlass13device_kernelIN5flash19enable_sm80_to_sm89INS1_16FlashAttnBwdSm80INS1_25CollectiveMainloopBwdSm80ILi2ELi2EN4cute5tupleIJNS5_1CILi64EEENS7_ILi128EEES8_EEENS_10bfloat16_tEfNS_4arch4Sm80ELb1ELb0ELb1ELb0ELb0ELb0ELb0ELb0ELi2ELi2ELi4ELi2ELb1EEENS1_24CollectiveEpilogueBwdGQAISA_fSD_Li256ELb0ELb0EEENS1_25SingleTileBwdLPTSchedulerILb0ELi128ELb0EEEEEEEEEvNT_6ParamsE$_ZN4cute3eso3ESOILb1ELb0EJNS_6LayoutINS_5tupleIJNS3_IJNS_1CILi8EEENS4_ILi1EEEEEENS4_ILi2EEES6_EEENS3_IJNS3_IJS6_NS4_ILi0EEEEEENS4_ILi2048EEESA_EEEEENS_10ViewEngineINS_8smem_ptrIPN7cutlass10bfloat16_tEEEEEEEC2ERKSE_RKSL_:
[----:B------:R-:W-:Y:S02]  /*6fb0*/  IADD3 R8, R4, -c[0x0][0x20], RZ ;  /* 0x8000080004087a10 */ /* 0x000fe40007ffe0ff */
[----:B------:R-:W-:-:S03]  /*6fc0*/  MOV R11, 0x0 ;  /* 0x00000000000b7802 */ /* 0x000fc60000000f00 */
[----:B------:R1:W-:Y:S01]  /*6fd0*/  STL.64 [R8], R6 ;  /* 0x0000000608007387 */ /* 0x0003e20000100a00 */
[----:B------:R-:W-:Y:S05]  /*6fe0*/  RET.REL.NODEC R10 `(_ZN7cutlass13device_kernelIN5flash19enable_sm80_to_sm89INS1_16FlashAttnBwdSm80INS1_25CollectiveMainloopBwdSm80ILi2ELi2EN4cute5tupleIJNS5_1CILi64EEENS7_ILi128EEES8_EEENS_10bfloat16_tEfNS_4arch4Sm80ELb1ELb0ELb1ELb0ELb0ELb0ELb0ELb0ELi2ELi2ELi4ELi2ELb1EEENS1_24CollectiveEpilogueBwdGQAISA_fSD_Li256ELb0ELb0EEENS1_25SingleTileBwdLPTSchedulerILb0ELi128ELb0EEEEEEEEEvNT_6ParamsE) ;  /* 0xffff90100a007950 */ /* 0x000fea0003c3ffff */
        .type           $_ZN7cutlass13device_kernelIN5flash19enable_sm80_to_sm89INS1_16FlashAttnBwdSm80INS1_25CollectiveMainloopBwdSm80ILi2ELi2EN4cute5tupleIJNS5_1CILi64EEENS7_ILi128EEES8_EEENS_10bfloat16_tEfNS_4arch4Sm80ELb1ELb0ELb1ELb0ELb0ELb0ELb0ELb0ELi2ELi2ELi4ELi2ELb1EEENS1_24CollectiveEpilogueBwdGQAISA_fSD_Li256ELb0ELb0EEENS1_25SingleTileBwdLPTSchedulerILb0ELi128ELb0EEEEEEEEEvNT_6ParamsE$_ZN4cute3eso3ESOILb1ELb0EJNS_6LayoutINS_5tupleIJNS3_IJNS_1CILi8EEENS4_ILi1EEEEEENS4_ILi2EEES6_EEENS3_IJNS3_IJS6_NS4_ILi0EEEEEENS4_ILi2048EEESA_EEEEEiEEC2ERKSE_RKi,@function
        .size           $_ZN7cutlass13device_kernelIN5flash19enable_sm80_to_sm89INS1_16FlashAttnBwdSm80INS1_25CollectiveMainloopBwdSm80ILi2ELi2EN4cute5tupleIJNS5_1CILi64EEENS7_ILi128EEES8_EEENS_10bfloat16_tEfNS_4arch4Sm80ELb1ELb0ELb1ELb0ELb0ELb0ELb0ELb0ELi2ELi2ELi4ELi2ELb1EEENS1_24CollectiveEpilogueBwdGQAISA_fSD_Li256ELb0ELb0EEENS1_25SingleTileBwdLPTSchedulerILb0ELi128ELb0EEEEEEEEEvNT_6ParamsE$_ZN4cute3eso3ESOILb1ELb0EJNS_6LayoutINS_5tupleIJNS3_IJNS_1CILi8EEENS4_ILi1EEEEEENS4_ILi2EEES6_EEENS3_IJNS3_IJS6_NS4_ILi0EEEEEENS4_ILi2048EEESA_EEEEEiEEC2ERKSE_RKi,($_ZN7cutlass13device_kernelIN5flash19enable_sm80_to_sm89INS1_16FlashAttnBwdSm80INS1_25CollectiveMainloopBwdSm80ILi2ELi2EN4cute5tupleIJNS5_1CILi64EEENS7_ILi128EEES8_EEENS_10bfloat16_tEfNS_4arch4Sm80ELb1ELb0ELb1ELb0ELb0ELb0ELb0ELb0ELi2ELi2ELi4ELi2ELb1EEENS1_24CollectiveEpilogueBwdGQAISA_fSD_Li256ELb0ELb0EEENS1_25SingleTileBwdLPTSchedulerILb0ELi128ELb0EEEEEEEEEvNT_6ParamsE$_ZN4cute5tupleIJNS0_IJNS0_IJNS_1CILi8EEENS1_ILi1EEEEEENS1_ILi2EEES3_EEENS0_IJNS0_IJS3_NS1_ILi0EEEEEElS7_EEEEEC2ERKS6_RKS9_ - $_ZN7cutlass13device_kernelIN5flash19enable_sm80_to_sm89INS1_16FlashAttnBwdSm80INS1_25CollectiveMainloopBwdSm80ILi2ELi2EN4cute5tupleIJNS5_1CILi64EEENS7_ILi128EEES8_EEENS_10bfloat16_tEfNS_4arch4Sm80ELb1ELb0ELb1ELb0ELb0ELb0ELb0ELb0ELi2ELi2ELi4ELi2ELb1EEENS1_24CollectiveEpilogueBwdGQAISA_fSD_Li256ELb0ELb0EEENS1_25SingleTileBwdLPTSchedulerILb0ELi128ELb0EEEEEEEEEvNT_6ParamsE$_ZN4cute3eso3ESOILb1ELb0EJNS_6LayoutINS_5tupleIJNS3_IJNS_1CILi8EEENS4_ILi1EEEEEENS4_ILi2EEES6_EEENS3_IJNS3_IJS6_NS4_ILi0EEEEEENS4_ILi2048EEESA_EEEEEiEEC2ERKSE_RKi)
$_ZN7cutlass13device_kernelIN5flash19enable_sm80_to_sm89INS1_16FlashAttnBwdSm80INS1_25CollectiveMainloopBwdSm80ILi2ELi2EN4cute5tupleIJNS5_1CILi64EEENS7_ILi128EEES8_EEENS_10bfloat16_tEfNS_4arch4Sm80ELb1ELb0ELb1ELb0ELb0ELb0ELb0ELb0ELi2ELi2ELi4ELi2ELb1EEENS1_24CollectiveEpilogueBwdGQAISA_fSD_Li256ELb0ELb0EEENS1_25SingleTileBwdLPTSchedulerILb0ELi128ELb0EEEEEEEEEvNT_6ParamsE$_ZN4cute3eso3ESOILb1ELb0EJNS_6LayoutINS_5tupleIJNS3_IJNS_1CILi8EEENS4_ILi1EEEEEENS4_ILi2EEES6_EEENS3_IJNS3_IJS6_NS4_ILi0EEEEEENS4_ILi2048EEESA_EEEEEiEEC2ERKSE_RKi:
[----:B------:R-:W-:Y:S02]  /*6ff0*/  IADD3 R6, R4, -c[0x0][0x20], RZ ;  /* 0x8000080004067a10 */ /* 0x000fe40007ffe0ff */
[----:B------:R-:W-:-:S03]  /*7000*/  MOV R9, 0x0 ;  /* 0x0000000000097802 */ /* 0x000fc60000000f00 */
[----:B------:R1:W-:Y:S01]  /*7010*/  STL [R6], R7 ;  /* 0x0000000706007387 */ /* 0x0003e20000100800 */
[----:B------:R-:W-:Y:S05]  /*7020*/  RET.REL.NODEC R8 `(_ZN7cutlass13device_kernelIN5flash19enable_sm80_to_sm89INS1_16FlashAttnBwdSm80INS1_25CollectiveMainloopBwdSm80ILi2ELi2EN4cute5tupleIJNS5_1CILi64EEENS7_ILi128EEES8_EEENS_10bfloat16_tEfNS_4arch4Sm80ELb1ELb0ELb1ELb0ELb0ELb0ELb0ELb0ELi2ELi2ELi4ELi2ELb1EEENS1_24CollectiveEpilogueBwdGQAISA_fSD_Li256ELb0ELb0EEENS1_25SingleTileBwdLPTSchedulerILb0ELi128ELb0EEEEEEEEEvNT_6ParamsE) ;  /* 0xffff8fd008007950 */ /* 0x000fea0003c3ffff */
        .type           $_ZN7cutlass13device_kernelIN5flash19enable_sm80_to_sm89INS1_16FlashAttnBwdSm80INS1_25CollectiveMainloopBwdSm80ILi2ELi2EN4cute5tupleIJNS5_1CILi64EEENS7_ILi128EEES8_EEENS_10bfloat16_tEfNS_4arch4Sm80ELb1ELb0ELb1ELb0ELb0ELb0ELb0ELb0ELi2ELi2ELi4ELi2ELb1EEENS1_24CollectiveEpilogueBwdGQAISA_fSD_Li256ELb0ELb0EEENS1_25SingleTileBwdLPTSchedulerILb0ELi128ELb0EEEEEEEEEvNT_6ParamsE$_ZN4cute5tupleIJNS0_IJNS0_IJNS_1CILi8EEENS1_ILi1EEEEEENS1_ILi2EEES3_EEENS0_IJNS0_IJS3_NS1_ILi0EEEEEElS7_EEEEEC2ERKS6_RKS9_,@function
        .size           $_ZN7cutlass13device_kernelIN5flash19enable_sm80_to_sm89INS1_16FlashAttnBwdSm80INS1_25CollectiveMainloopBwdSm80ILi2ELi2EN4cute5tupleIJNS5_1CILi64EEENS7_ILi128EEES8_EEENS_10bfloat16_tEfNS_4arch4Sm80ELb1ELb0ELb1ELb0ELb0ELb0ELb0ELb0ELi2ELi2ELi4ELi2ELb1EEENS1_24CollectiveEpilogueBwdGQAISA_fSD_Li256ELb0ELb0EEENS1_25SingleTileBwdLPTSchedulerILb0ELi128ELb0EEEEEEEEEvNT_6ParamsE$_ZN4cute5tupleIJNS0_IJNS0_IJNS_1CILi8EEENS1_ILi1EEEEEENS1_ILi2EEES3_EEENS0_IJNS0_IJS3_NS1_ILi0EEEEEElS7_EEEEEC2ERKS6_RKS9_,($_ZN7cutlass13device_kernelIN5flash19enable_sm80_to_sm89INS1_16FlashAttnBwdSm80INS1_25CollectiveMainloopBwdSm80ILi2ELi2EN4cute5tupleIJNS5_1CILi64EEENS7_ILi128EEES8_EEENS_10bfloat16_tEfNS_4arch4Sm80ELb1ELb0ELb1ELb0ELb0ELb0ELb0ELb0ELi2ELi2ELi4ELi2ELb1EEENS1_24CollectiveEpilogueBwdGQAISA_fSD_Li256ELb0ELb0EEENS1_25SingleTileBwdLPTSchedulerILb0ELi128ELb0EEEEEEEEEvNT_6ParamsE$_ZN4cute5tupleIJNS_15ArithmeticTupleIJNS_1CILi0EEEiEEEEEC2ERKS4_ - $_ZN7cutlass13device_kernelIN5flash19enable_sm80_to_sm89INS1_16FlashAttnBwdSm80INS1_25CollectiveMainloopBwdSm80ILi2ELi2EN4cute5tupleIJNS5_1CILi64EEENS7_ILi128EEES8_EEENS_10bfloat16_tEfNS_4arch4Sm80ELb1ELb0ELb1ELb0ELb0ELb0ELb0ELb0ELi2ELi2ELi4ELi2ELb1EEENS1_24CollectiveEpilogueBwdGQAISA_fSD_Li256ELb0ELb0EEENS1_25SingleTileBwdLPTSchedulerILb0ELi128ELb0EEEEEEEEEvNT_6ParamsE$_ZN4cute5tupleIJNS0_IJNS0_IJNS_1CILi8EEENS1_ILi1EEEEEENS1_ILi2EEES3_EEENS0_IJNS0_IJS3_NS1_ILi0EEEEEElS7_EEEEEC2ERKS6_RKS9_)
$_ZN7cutlass13device_kernelIN5flash19enable_sm80_to_sm89INS1_16FlashAttnBwdSm80INS1_25CollectiveMainloopBwdSm80ILi2ELi2EN4cute5tupleIJNS5_1CILi64EEENS7_ILi128EEES8_EEENS_10bfloat16_tEfNS_4arch4Sm80ELb1ELb0ELb1ELb0ELb0ELb0ELb0ELb0ELi2ELi2ELi4ELi2ELb1EEENS1_24CollectiveEpilogueBwdGQAISA_fSD_Li256ELb0ELb0EEENS1_25SingleTileBwdLPTSchedulerILb0ELi128ELb0EEEEEEEEEvNT_6ParamsE$_ZN4cute5tupleIJNS0_IJNS0_IJNS_1CILi8EEENS1_ILi1EEEEEENS1_ILi2EEES3_EEENS0_IJNS0_IJS3_NS1_ILi0EEEEEElS7_EEEEEC2ERKS6_RKS9_:
[----:B------:R-:W-:Y:S02]  /*7030*/  MOV R10, 0x7050 ;  /* 0x00007050000a7802 */ /* 0x000fe40000000f00 */
[----:B------:R-:W-:Y:S05]  /*7040*/  CALL.REL.NOINC `($_ZN7cutlass13device_kernelIN5flash19enable_sm80_to_sm89INS1_16FlashAttnBwdSm80INS1_25CollectiveMainloopBwdSm80ILi2ELi2EN4cute5tupleIJNS5_1CILi64EEENS7_ILi128EEES8_EEENS_10bfloat16_tEfNS_4arch4Sm80ELb1ELb0ELb1ELb0ELb0ELb0ELb0ELb0ELi2ELi2ELi4ELi2ELb1EEENS1_24CollectiveEpilogueBwdGQAISA_fSD_Li256ELb0ELb0EEENS1_25SingleTileBwdLPTSchedulerILb0ELi128ELb0EEEEEEEEEvNT_6ParamsE$_ZN4cute3eso3ESOILb1ELb0EJNS_5tupleIJNS2_IJNS_1CILi8EEENS3_ILi1EEEEEENS3_ILi2EEES5_EEENS2_IJNS2_IJS5_NS3_ILi0EEEEEElS9_EEEEEC2ERKS8_RKSB_) ;  /* 0xfffffb9000007944 */ /* 0x000fea0003c3ffff */
[----:B------:R-:W-:-:S04]  /*7050*/  MOV R9, 0x0 ;  /* 0x0000000000097802 */ /* 0x000fc80000000f00 */
[----:B------:R-:W-:Y:S05]  /*7060*/  RET.REL.NODEC R8 `(_ZN7cutlass13device_kernelIN5flash19enable_sm80_to_sm89INS1_16FlashAttnBwdSm80INS1_25CollectiveMainloopBwdSm80ILi2ELi2EN4cute5tupleIJNS5_1CILi64EEENS7_ILi128EEES8_EEENS_10bfloat16_tEfNS_4arch4Sm80ELb1ELb0ELb1ELb0ELb0ELb0ELb0ELb0ELi2ELi2ELi4ELi2ELb1EEENS1_24CollectiveEpilogueBwdGQAISA_fSD_Li256ELb0ELb0EEENS1_25SingleTileBwdLPTSchedulerILb0ELi128ELb0EEEEEEEEEvNT_6ParamsE) ;  /* 0xffff8f9008007950 */ /* 0x000fea0003c3ffff */
        .type           $_ZN7cutlass13device_kernelIN5flash19enable_sm80_to_sm89INS1_16FlashAttnBwdSm80INS1_25CollectiveMainloopBwdSm80ILi2ELi2EN4cute5tupleIJNS5_1CILi64EEENS7_ILi128EEES8_EEENS_10bfloat16_tEfNS_4arch4Sm80ELb1ELb0ELb1ELb0ELb0ELb0ELb0ELb0ELi2ELi2ELi4ELi2ELb1EEENS1_24CollectiveEpilogueBwdGQAISA_fSD_Li256ELb0ELb0EEENS1_25SingleTileBwdLPTSchedulerILb0ELi128ELb0EEEEEEEEEvNT_6ParamsE$_ZN4cute5tupleIJNS_15ArithmeticTupleIJNS_1CILi0EEEiEEEEEC2ERKS4_,@function
        .size           $_ZN7cutlass13device_kernelIN5flash19enable_sm80_to_sm89INS1_16FlashAttnBwdSm80INS1_25CollectiveMainloopBwdSm80ILi2ELi2EN4cute5tupleIJNS5_1CILi64EEENS7_ILi128EEES8_EEENS_10bfloat16_tEfNS_4arch4Sm80ELb1ELb0ELb1ELb0ELb0ELb0ELb0ELb0ELi2ELi2ELi4ELi2ELb1EEENS1_24CollectiveEpilogueBwdGQAISA_fSD_Li256ELb0ELb0EEENS1_25SingleTileBwdLPTSchedulerILb0ELi128ELb0EEEEEEEEEvNT_6ParamsE$_ZN4cute5tupleIJNS_15ArithmeticTupleIJNS_1CILi0EEEiEEEEEC2ERKS4_,($_ZN7cutlass13device_kernelIN5flash19enable_sm80_to_sm89INS1_16FlashAttnBwdSm80INS1_25CollectiveMainloopBwdSm80ILi2ELi2EN4cute5tupleIJNS5_1CILi64EEENS7_ILi128EEES8_EEENS_10bfloat16_tEfNS_4arch4Sm80ELb1ELb0ELb1ELb0ELb0ELb0ELb0ELb0ELi2ELi2ELi4ELi2ELb1EEENS1_24CollectiveEpilogueBwdGQAISA_fSD_Li256ELb0ELb0EEENS1_25SingleTileBwdLPTSchedulerILb0ELi128ELb0EEEEEEEEEvNT_6ParamsE$_ZN4cute5tupleIJNS_15ArithmeticTupleIJiEEEEEC2ERKS2_ - $_ZN7cutlass13device_kernelIN5flash19enable_sm80_to_sm89INS1_16FlashAttnBwdSm80INS1_25CollectiveMainloopBwdSm80ILi2ELi2EN4cute5tupleIJNS5_1CILi64EEENS7_ILi128EEES8_EEENS_10bfloat16_tEfNS_4arch4Sm80ELb1ELb0ELb1ELb0ELb0ELb0ELb0ELb0ELi2ELi2ELi4ELi2ELb1EEENS1_24CollectiveEpilogueBwdGQAISA_fSD_Li256ELb0ELb0EEENS1_25SingleTileBwdLPTSchedulerILb0ELi128ELb0EEEEEEEEEvNT_6ParamsE$_ZN4cute5tupleIJNS_15ArithmeticTupleIJNS_1CILi0EEEiEEEEEC2ERKS4_)
$_ZN7cutlass13device_kernelIN5flash19enable_sm80_to_sm89INS1_16FlashAttnBwdSm80INS1_25CollectiveMainloopBwdSm80ILi2ELi2EN4cute5tupleIJNS5_1CILi64EEENS7_ILi128EEES8_EEENS_10bfloat16_tEfNS_4arch4Sm80ELb1ELb0ELb1ELb0ELb0ELb0ELb0ELb0ELi2ELi2ELi4ELi2ELb1EEENS1_24CollectiveEpilogueBwdGQAISA_fSD_Li256ELb0ELb0EEENS1_25SingleTileBwdLPTSchedulerILb0ELi128ELb0EEEEEEEEEvNT_6ParamsE$_ZN4cute5tupleIJNS_15ArithmeticTupleIJNS_1CILi0EEEiEEEEEC2ERKS4_:
[----:B------:R-:W-:Y:S02]  /*7070*/  MOV R10, 0x7090 ;  /* 0x00007090000a7802 */ /* 0x000fe40000000f00 */
[----:B------:R-:W-:Y:S05]  /*7080*/  CALL.REL.NOINC `($_ZN7cutlass13device_kernelIN5flash19enable_sm80_to_sm89INS1_16FlashAttnBwdSm80INS1_25CollectiveMainloopBwdSm80ILi2ELi2EN4cute5tupleIJNS5_1CILi64EEENS7_ILi128EEES8_EEENS_10bfloat16_tEfNS_4arch4Sm80ELb1ELb0ELb1ELb0ELb0ELb0ELb0ELb0ELi2ELi2ELi4ELi2ELb1EEENS1_24CollectiveEpilogueBwdGQAISA_fSD_Li256ELb0ELb0EEENS1_25SingleTileBwdLPTSchedulerILb0ELi128ELb0EEEEEEEEEvNT_6ParamsE$_ZN4cute3eso3ESOILb0ELb1EJNS_15ArithmeticTupleIJNS_1CILi0EEEiEEEEEC2ERKS5_) ;  /* 0xfffff56000007944 */ /* 0x000fea0003c3ffff */
[----:B------:R-:W-:-:S04]  /*7090*/  MOV R17, 0x0 ;  /* 0x0000000000117802 */ /* 0x000fc80000000f00 */
[----:B------:R-:W-:Y:S05]  /*70a0*/  RET.REL.NODEC R16 `(_ZN7cutlass13device_kernelIN5flash19enable_sm80_to_sm89INS1_16FlashAttnBwdSm80INS1_25CollectiveMainloopBwdSm80ILi2ELi2EN4cute5tupleIJNS5_1CILi64EEENS7_ILi128EEES8_EEENS_10bfloat16_tEfNS_4arch4Sm80ELb1ELb0ELb1ELb0ELb0ELb0ELb0ELb0ELi2ELi2ELi4ELi2ELb1EEENS1_24CollectiveEpilogueBwdGQAISA_fSD_Li256ELb0ELb0EEENS1_25SingleTileBwdLPTSchedulerILb0ELi128ELb0EEEEEEEEEvNT_6ParamsE) ;  /* 0xffff8f5010007950 */ /* 0x000fea0003c3ffff */
        .type           $_ZN7cutlass13device_kernelIN5flash19enable_sm80_to_sm89INS1_16FlashAttnBwdSm80INS1_25CollectiveMainloopBwdSm80ILi2ELi2EN4cute5tupleIJNS5_1CILi64EEENS7_ILi128EEES8_EEENS_10bfloat16_tEfNS_4arch4Sm80ELb1ELb0ELb1ELb0ELb0ELb0ELb0ELb0ELi2ELi2ELi4ELi2ELb1EEENS1_24CollectiveEpilogueBwdGQAISA_fSD_Li256ELb0ELb0EEENS1_25SingleTileBwdLPTSchedulerILb0ELi128ELb0EEEEEEEEEvNT_6ParamsE$_ZN4cute5tupleIJNS_15ArithmeticTupleIJiEEEEEC2ERKS2_,@function
        .size           $_ZN7cutlass13device_kernelIN5flash19enable_sm80_to_sm89INS1_16FlashAttnBwdSm80INS1_25CollectiveMainloopBwdSm80ILi2ELi2EN4cute5tupleIJNS5_1CILi64EEENS7_ILi128EEES8_EEENS_10bfloat16_tEfNS_4arch4Sm80ELb1ELb0ELb1ELb0ELb0ELb0ELb0ELb0ELi2ELi2ELi4ELi2ELb1EEENS1_24CollectiveEpilogueBwdGQAISA_fSD_Li256ELb0ELb0EEENS1_25SingleTileBwdLPTSchedulerILb0ELi128ELb0EEEEEEEEEvNT_6ParamsE$_ZN4cute5tupleIJNS_15ArithmeticTupleIJiEEEEEC2ERKS2_,($_ZN7cutlass13device_kernelIN5flash19enable_sm80_to_sm89INS1_16FlashAttnBwdSm80INS1_25CollectiveMainloopBwdSm80ILi2ELi2EN4cute5tupleIJNS5_1CILi64EEENS7_ILi128EEES8_EEENS_10bfloat16_tEfNS_4arch4Sm80ELb1ELb0ELb1ELb0ELb0ELb0ELb0ELb0ELi2ELi2ELi4ELi2ELb1EEENS1_24CollectiveEpilogueBwdGQAISA_fSD_Li256ELb0ELb0EEENS1_25SingleTileBwdLPTSchedulerILb0ELi128ELb0EEEEEEEEEvNT_6ParamsE$_ZN4cute5tupleIJNS_15ArithmeticTupleIJiiEEEEEC2ERKS2_ - $_ZN7cutlass13device_kernelIN5flash19enable_sm80_to_sm89INS1_16FlashAttnBwdSm80INS1_25CollectiveMainloopBwdSm80ILi2ELi2EN4cute5tupleIJNS5_1CILi64EEENS7_ILi128EEES8_EEENS_10bfloat16_tEfNS_4arch4Sm80ELb1ELb0ELb1ELb0ELb0ELb0ELb0ELb0ELi2ELi2ELi4ELi2ELb1EEENS1_24CollectiveEpilogueBwdGQAISA_fSD_Li256ELb0ELb0EEENS1_25SingleTileBwdLPTSchedulerILb0ELi128ELb0EEEEEEEEEvNT_6ParamsE$_ZN4cute5tupleIJNS_15ArithmeticTupleIJiEEEEEC2ERKS2_)
$_ZN7cutlass13device_kernelIN5flash19enable_sm80_to_sm89INS1_16FlashAttnBwdSm80INS1_25CollectiveMainloopBwdSm80ILi2ELi2EN4cute5tupleIJNS5_1CILi64EEENS7_ILi128EEES8_EEENS_10bfloat16_tEfNS_4arch4Sm80ELb1ELb0ELb1ELb0ELb0ELb0ELb0ELb0ELi2ELi2ELi4ELi2ELb1EEENS1_24CollectiveEpilogueBwdGQAISA_fSD_Li256ELb0ELb0EEENS1_25SingleTileBwdLPTSchedulerILb0ELi128ELb0EEEEEEEEEvNT_6ParamsE$_ZN4cute5tupleIJNS_15ArithmeticTupleIJiEEEEEC2ERKS2_:
[----:B------:R-:W-:Y:S02]  /*70b0*/  MOV R8, 0x70d0 ;  /* 0x000070d000087802 */ /* 0x000fe40000000f00 */
[----:B------:R-:W-:Y:S05]  /*70c0*/  CALL.REL.NOINC `($_ZN7cutlass13device_kernelIN5flash19enable_sm80_to_sm89INS1_16FlashAttnBwdSm80INS1_25CollectiveMainloopBwdSm80ILi2ELi2EN4cute5tupleIJNS5_1CILi64EEENS7_ILi128EEES8_EEENS_10bfloat16_tEfNS_4arch4Sm80ELb1ELb0ELb1ELb0ELb0ELb0ELb0ELb0ELi2ELi2ELi4ELi2ELb1EEENS1_24CollectiveEpilogueBwdGQAISA_fSD_Li256ELb0ELb0EEENS1_25SingleTileBwdLPTSchedulerILb0ELi128ELb0EEEEEEEEEvNT_6ParamsE$_ZN4cute3eso3ESOILb0ELb1EJNS_15ArithmeticTupleIJiEEEEEC2ERKS3_) ;  /* 0xfffff56000007944 */ /* 0x000fea0003c3ffff */
[----:B------:R-:W-:-:S04]  /*70d0*/  MOV R11, 0x0 ;  /* 0x00000000000b7802 */ /* 0x000fc80000000f00 */
[----:B------:R-:W-:Y:S05]  /*70e0*/  RET.REL.NODEC R10 `(_ZN7cutlass13device_kernelIN5flash19enable_sm80_to_sm89INS1_16FlashAttnBwdSm80INS1_25CollectiveMainloopBwdSm80ILi2ELi2EN4cute5tupleIJNS5_1CILi64EEENS7_ILi128EEES8_EEENS_10bfloat16_tEfNS_4arch4Sm80ELb1ELb0ELb1ELb0ELb0ELb0ELb0ELb0ELi2ELi2ELi4ELi2ELb1EEENS1_24CollectiveEpilogueBwdGQAISA_fSD_Li256ELb0ELb0EEENS1_25SingleTileBwdLPTSchedulerILb0ELi128ELb0EEEEEEEEEvNT_6ParamsE) ;  /* 0xffff8f100a007950 */ /* 0x000fea0003c3ffff */
        .type           $_ZN7cutlass13device_kernelIN5flash19enable_sm80_to_sm89INS1_16FlashAttnBwdSm80INS1_25CollectiveMainloopBwdSm80ILi2ELi2EN4cute5tupleIJNS5_1CILi64EEENS7_ILi128EEES8_EEENS_10bfloat16_tEfNS_4arch4Sm80ELb1ELb0ELb1ELb0ELb0ELb0ELb0ELb0ELi2ELi2ELi4ELi2ELb1EEENS1_24CollectiveEpilogueBwdGQAISA_fSD_Li256ELb0ELb0EEENS1_25SingleTileBwdLPTSchedulerILb0ELi128ELb0EEEEEEEEEvNT_6ParamsE$_ZN4cute5tupleIJNS_15ArithmeticTupleIJiiEEEEEC2ERKS2_,@function
        .size           $_ZN7cutlass13device_kernelIN5flash19enable_sm80_to_sm89INS1_16FlashAttnBwdSm80INS1_25CollectiveMainloopBwdSm80ILi2ELi2EN4cute5tupleIJNS5_1CILi64EEENS7_ILi128EEES8_EEENS_10bfloat16_tEfNS_4arch4Sm80ELb1ELb0ELb1ELb0ELb0ELb0ELb0ELb0ELi2ELi2ELi4ELi2ELb1EEENS1_24CollectiveEpilogueBwdGQAISA_fSD_Li256ELb0ELb0EEENS1_25SingleTileBwdLPTSchedulerILb0ELi128ELb0EEEEEEEEEvNT_6ParamsE$_ZN4cute5tupleIJNS_15ArithmeticTupleIJiiEEEEEC2ERKS2_,($_ZN7cutlass13device_kernelIN5flash19enable_sm80_to_sm89INS1_16FlashAttnBwdSm80INS1_25CollectiveMainloopBwdSm80ILi2ELi2EN4cute5tupleIJNS5_1CILi64EEENS7_ILi128EEES8_EEENS_10bfloat16_tEfNS_4arch4Sm80ELb1ELb0ELb1ELb0ELb0ELb0ELb0ELb0ELi2ELi2ELi4ELi2ELb1EEENS1_24CollectiveEpilogueBwdGQAISA_fSD_Li256ELb0ELb0EEENS1_25SingleTileBwdLPTSchedulerILb0ELi128ELb0EEEEEEEEEvNT_6ParamsE$_ZN4cute5tupleIJNS_15ArithmeticTupleIJiiEEEiiiEEC2ERKS2_RKiS7_S7_ - $_ZN7cutlass13device_kernelIN5flash19enable_sm80_to_sm89INS1_16FlashAttnBwdSm80INS1_25CollectiveMainloopBwdSm80ILi2ELi2EN4cute5tupleIJNS5_1CILi64EEENS7_ILi128EEES8_EEENS_10bfloat16_tEfNS_4arch4Sm80ELb1ELb0ELb1ELb0ELb0ELb0ELb0ELb0ELi2ELi2ELi4ELi2ELb1EEENS1_24CollectiveEpilogueBwdGQAISA_fSD_Li256ELb0ELb0EEENS1_25SingleTileBwdLPTSchedulerILb0ELi128ELb0EEEEEEEEEvNT_6ParamsE$_ZN4cute5tupleIJNS_15ArithmeticTupleIJiiEEEEEC2ERKS2_)
$_ZN7cutlass13device_kernelIN5flash19enable_sm80_to_sm89INS1_16FlashAttnBwdSm80INS1_25CollectiveMainloopBwdSm80ILi2ELi2EN4cute5tupleIJNS5_1CILi64EEENS7_ILi128EEES8_EEENS_10bfloat16_tEfNS_4arch4Sm80ELb1ELb0ELb1ELb0ELb0ELb0ELb0ELb0ELi2ELi2ELi4ELi2ELb1EEENS1_24CollectiveEpilogueBwdGQAISA_fSD_Li256ELb0ELb0EEENS1_25SingleTileBwdLPTSchedulerILb0ELi128ELb0EEEEEEEEEvNT_6ParamsE$_ZN4cute5tupleIJNS_15ArithmeticTupleIJiiEEEEEC2ERKS2_:
[----:B------:R-:W-:Y:S02]  /*70f0*/  MOV R8, 0x7110 ;  /* 0x0000711000087802 */ /* 0x000fe40000000f00 */
[----:B------:R-:W-:Y:S05]  /*7100*/  CALL.REL.NOINC `($_ZN7cutlass13device_kernelIN5flash19enable_sm80_to_sm89INS1_16FlashAttnBwdSm80INS1_25CollectiveMainloopBwdSm80ILi2ELi2EN4cute5tupleIJNS5_1CILi64EEENS7_ILi128EEES8_EEENS_10bfloat16_tEfNS_4arch4Sm80ELb1ELb0ELb1ELb0ELb0ELb0ELb0ELb0ELi2ELi2ELi4ELi2ELb1EEENS1_24CollectiveEpilogueBwdGQAISA_fSD_Li256ELb0ELb0EEENS1_25SingleTileBwdLPTSchedulerILb0ELi128ELb0EEEEEEEEEvNT_6ParamsE$_ZN4cute3eso3ESOILb0ELb1EJNS_15ArithmeticTupleIJiiEEEEEC2ERKS3_) ;  /* 0xfffff57000007944 */ /* 0x000fea0003c3ffff */
[----:B------:R-:W-:-:S04]  /*7110*/  MOV R11, 0x0 ;  /* 0x00000000000b7802 */ /* 0x000fc80000000f00 */
[----:B------:R-:W-:Y:S05]  /*7120*/  RET.REL.NODEC R10 `(_ZN7cutlass13device_kernelIN5flash19enable_sm80_to_sm89INS1_16FlashAttnBwdSm80INS1_25CollectiveMainloopBwdSm80ILi2ELi2EN4cute5tupleIJNS5_1CILi64EEENS7_ILi128EEES8_EEENS_10bfloat16_tEfNS_4arch4Sm80ELb1ELb0ELb1ELb0ELb0ELb0ELb0ELb0ELi2ELi2ELi4ELi2ELb1EEENS1_24CollectiveEpilogueBwdGQAISA_fSD_Li256ELb0ELb0EEENS1_25SingleTileBwdLPTSchedulerILb0ELi128ELb0EEEEEEEEEvNT_6ParamsE) ;  /* 0xffff8ed00a007950 */ /* 0x000fea0003c3ffff */
        .type           $_ZN7cutlass13device_kernelIN5flash19enable_sm80_to_sm89INS1_16FlashAttnBwdSm80INS1_25CollectiveMainloopBwdSm80ILi2ELi2EN4cute5tupleIJNS5_1CILi64EEENS7_ILi128EEES8_EEENS_10bfloat16_tEfNS_4arch4Sm80ELb1ELb0ELb1ELb0ELb0ELb0ELb0ELb0ELi2ELi2ELi4ELi2ELb1EEENS1_24CollectiveEpilogueBwdGQAISA_fSD_Li256ELb0ELb0EEENS1_25SingleTileBwdLPTSchedulerILb0ELi128ELb0EEEEEEEEEvNT_6ParamsE$_ZN4cute5tupleIJNS_15ArithmeticTupleIJiiEEEiiiEEC2ERKS2_RKiS7_S7_,@function
        .size           $_ZN7cutlass13device_kernelIN5flash19enable_sm80_to_sm89INS1_16FlashAttnBwdSm80INS1_25CollectiveMainloopBwdSm80ILi2ELi2EN4cute5tupleIJNS5_1CILi64EEENS7_ILi128EEES8_EEENS_10bfloat16_tEfNS_4arch4Sm80ELb1ELb0ELb1ELb0ELb0ELb0ELb0ELb0ELi2ELi2ELi4ELi2ELb1EEENS1_24CollectiveEpilogueBwdGQAISA_fSD_Li256ELb0ELb0EEENS1_25SingleTileBwdLPTSchedulerILb0ELi128ELb0EEEEEEEEEvNT_6ParamsE$_ZN4cute5tupleIJNS_15ArithmeticTupleIJiiEEEiiiEEC2ERKS2_RKiS7_S7_,($_ZN7cutlass13device_kernelIN5flash19enable_sm80_to_sm89INS1_16FlashAttnBwdSm80INS1_25CollectiveMainloopBwdSm80ILi2ELi2EN4cute5tupleIJNS5_1CILi64EEENS7_ILi128EEES8_EEENS_10bfloat16_tEfNS_4arch4Sm80ELb1ELb0ELb1ELb0ELb0ELb0ELb0ELb0ELi2ELi2ELi4ELi2ELb1EEENS1_24CollectiveEpilogueBwdGQAISA_fSD_Li256ELb0ELb0EEENS1_25SingleTileBwdLPTSchedulerILb0ELi128ELb0EEEEEEEEEvNT_6ParamsE$_ZN4cute5tupleIJNS_1CILi0EEES2_S2_iEEC2ERKS2_S5_S5_RKi - $_ZN7cutlass13device_kernelIN5flash19enable_sm80_to_sm89INS1_16FlashAttnBwdSm80INS1_25CollectiveMainloopBwdSm80ILi2ELi2EN4cute5tupleIJNS5_1CILi64EEENS7_ILi128EEES8_EEENS_10bfloat16_tEfNS_4arch4Sm80ELb1ELb0ELb1ELb0ELb0ELb0ELb0ELb0ELi2ELi2ELi4ELi2ELb1EEENS1_24CollectiveEpilogueBwdGQAISA_fSD_Li256ELb0ELb0EEENS1_25SingleTileBwdLPTSchedulerILb0ELi128ELb0EEEEEEEEEvNT_6ParamsE$_ZN4cute5tupleIJNS_15ArithmeticTupleIJiiEEEiiiEEC2ERKS2_RKiS7_S7_)
$_ZN7cutlass13device_kernelIN5flash19enable_sm80_to_sm89INS1_16FlashAttnBwdSm80INS1_25CollectiveMainloopBwdSm80ILi2ELi2EN4cute5tupleIJNS5_1CILi64EEENS7_ILi128EEES8_EEENS_10bfloat16_tEfNS_4arch4Sm80ELb1ELb0ELb1ELb0ELb0ELb0ELb0ELb0ELi2ELi2ELi4ELi2ELb1EEENS1_24CollectiveEpilogueBwdGQAISA_fSD_Li256ELb0ELb0EEENS1_25SingleTileBwdLPTSchedulerILb0ELi128ELb0EEEEEEEEEvNT_6ParamsE$_ZN4cute5tupleIJNS_15ArithmeticTupleIJiiEEEiiiEEC2ERKS2_RKiS7_S7_:
[----:B------:R-:W-:Y:S02]  /*7130*/  MOV R18, 0x7150 ;  /* 0x0000715000127802 */ /* 0x000fe40000000f00 */
[----:B------:R-:W-:Y:S05]  /*7140*/  CALL.REL.NOINC `($_ZN7cutlass13device_kernelIN5flash19enable_sm80_to_sm89INS1_16FlashAttnBwdSm80INS1_25CollectiveMainloopBwdSm80ILi2ELi2EN4cute5tupleIJNS5_1CILi64EEENS7_ILi128EEES8_EEENS_10bfloat16_tEfNS_4arch4Sm80ELb1ELb0ELb1ELb0ELb0ELb0ELb0ELb0ELi2ELi2ELi4ELi2ELb1EEENS1_24CollectiveEpilogueBwdGQAISA_fSD_Li256ELb0ELb0EEENS1_25SingleTileBwdLPTSchedulerILb0ELi128ELb0EEEEEEEEEvNT_6ParamsE$_ZN4cute3eso3ESOILb0ELb0EJNS_15ArithmeticTupleIJiiEEEiiiEEC2ERKS3_RKiS8_S8_) ;  /* 0xfffff16000007944 */ /* 0x000fea0003c3ffff */
[----:B-1----:R-:W-:Y:S02]  /*7150*/  MOV R6, R44 ;  /* 0x0000002c00067202 */ /* 0x002fe40000000f00 */
[----:B------:R-:W-:-:S04]  /*7160*/  MOV R7, 0x0 ;  /* 0x0000000000077802 */ /* 0x000fc80000000f00 */
[----:B------:R-:W-:Y:S05]  /*7170*/  RET.REL.NODEC R6 `(_ZN7cutlass13device_kernelIN5flash19enable_sm80_to_sm89INS1_16FlashAttnBwdSm80INS1_25CollectiveMainloopBwdSm80ILi2ELi2EN4cute5tupleIJNS5_1CILi64EEENS7_ILi128EEES8_EEENS_10bfloat16_tEfNS_4arch4Sm80ELb1ELb0ELb1ELb0ELb0ELb0ELb0ELb0ELi2ELi2ELi4ELi2ELb1EEENS1_24CollectiveEpilogueBwdGQAISA_fSD_Li256ELb0ELb0EEENS1_25SingleTileBwdLPTSchedulerILb0ELi128ELb0EEEEEEEEEvNT_6ParamsE) ;  /* 0xffff8e8006007950 */ /* 0x000fea0003c3ffff */
        .type           $_ZN7cutlass13device_kernelIN5flash19enable_sm80_to_sm89INS1_16FlashAttnBwdSm80INS1_25CollectiveMainloopBwdSm80ILi2ELi2EN4cute5tupleIJNS5_1CILi64EEENS7_ILi128EEES8_EEENS_10bfloat16_tEfNS_4arch4Sm80ELb1ELb0ELb1ELb0ELb0ELb0ELb0ELb0ELi2ELi2ELi4ELi2ELb1EEENS1_24CollectiveEpilogueBwdGQAISA_fSD_Li256ELb0ELb0EEENS1_25SingleTileBwdLPTSchedulerILb0ELi128ELb0EEEEEEEEEvNT_6ParamsE$_ZN4cute5tupleIJNS_1CILi0EEES2_S2_iEEC2ERKS2_S5_S5_RKi,@function
        .size           $_ZN7cutlass13device_kernelIN5flash19enable_sm80_to_sm89INS1_16FlashAttnBwdSm80INS1_25CollectiveMainloopBwdSm80ILi2ELi2EN4cute5tupleIJNS5_1CILi64EEENS7_ILi128EEES8_EEENS_10bfloat16_tEfNS_4arch4Sm80ELb1ELb0ELb1ELb0ELb0ELb0ELb0ELb0ELi2ELi2ELi4ELi2ELb1EEENS1_24CollectiveEpilogueBwdGQAISA_fSD_Li256ELb0ELb0EEENS1_25SingleTileBwdLPTSchedulerILb0ELi128ELb0EEEEEEEEEvNT_6ParamsE$_ZN4cute5tupleIJNS_1CILi0EEES2_S2_iEEC2ERKS2_S5_S5_RKi,($_ZN7cutlass13device_kernelIN5flash19enable_sm80_to_sm89INS1_16FlashAttnBwdSm80INS1_25CollectiveMainloopBwdSm80ILi2ELi2EN4cute5tupleIJNS5_1CILi64EEENS7_ILi128EEES8_EEENS_10bfloat16_tEfNS_4arch4Sm80ELb1ELb0ELb1ELb0ELb0ELb0ELb0ELb0ELi2ELi2ELi4ELi2ELb1EEENS1_24CollectiveEpilogueBwdGQAISA_fSD_Li256ELb0ELb0EEENS1_25SingleTileBwdLPTSchedulerILb0ELi128ELb0EEEEEEEEEvNT_6ParamsE$_ZN4cute5tupleIJNS_1CILi0EEES2_iEEC2ERKS2_S5_RKi - $_ZN7cutlass13device_kernelIN5flash19enable_sm80_to_sm89INS1_16FlashAttnBwdSm80INS1_25CollectiveMainloopBwdSm80ILi2ELi2EN4cute5tupleIJNS5_1CILi64EEENS7_ILi128EEES8_EEENS_10bfloat16_tEfNS_4arch4Sm80ELb1ELb0ELb1ELb0ELb0ELb0ELb0ELb0ELi2ELi2ELi4ELi2ELb1EEENS1_24CollectiveEpilogueBwdGQAISA_fSD_Li256ELb0ELb0EEENS1_25SingleTileBwdLPTSchedulerILb0ELi128ELb0EEEEEEEEEvNT_6ParamsE$_ZN4cute5tupleIJNS_1CILi0EEES2_S2_iEEC2ERKS2_S5_S5_RKi)
$_ZN7cutlass13device_kernelIN5flash19enable_sm80_to_sm89INS1_16FlashAttnBwdSm80INS1_25CollectiveMainloopBwdSm80ILi2ELi2EN4cute5tupleIJNS5_1CILi64EEENS7_ILi128EEES8_EEENS_10bfloat16_tEfNS_4arch4Sm80ELb1ELb0ELb1ELb0ELb0ELb0ELb0ELb0ELi2ELi2ELi4ELi2ELb1EEENS1_24CollectiveEpilogueBwdGQAISA_fSD_Li256ELb0ELb0EEENS1_25SingleTileBwdLPTSchedulerILb0ELi128ELb0EEEEEEEEEvNT_6ParamsE$_ZN4cute5tupleIJNS_1CILi0EEES2_S2_iEEC2ERKS2_S5_S5_RKi:
[----:B------:R-:W-:Y:S02]  /*7180*/  MOV R10, 0x71a0 ;  /* 0x000071a0000a7802 */ /* 0x000fe40000000f00 */
[----:B------:R-:W-:Y:S05]  /*7190*/  CALL.REL.NOINC `($_ZN7cutlass13device_kernelIN5flash19enable_sm80_to_sm89INS1_16FlashAttnBwdSm80INS1_25CollectiveMainloopBwdSm80ILi2ELi2EN4cute5tupleIJNS5_1CILi64EEENS7_ILi128EEES8_EEENS_10bfloat16_tEfNS_4arch4Sm80ELb1ELb0ELb1ELb0ELb0ELb0ELb0ELb0ELi2ELi2ELi4ELi2ELb1EEENS1_24CollectiveEpilogueBwdGQAISA_fSD_Li256ELb0ELb0EEENS1_25SingleTileBwdLPTSchedulerILb0ELi128ELb0EEEEEEEEEvNT_6ParamsE$_ZN4cute3eso3ESOILb1ELb0EJNS_1CILi0EEES3_S3_iEEC2ERKS3_S6_S6_RKi) ;  /* 0xfffff79000007944 */ /* 0x000fea0003c3ffff */
[----:B------:R-:W-:-:S04]  /*71a0*/  MOV R17, 0x0 ;  /* 0x0000000000117802 */ /* 0x000fc80000000f00 */
[----:B------:R-:W-:Y:S05]  /*71b0*/  RET.REL.NODEC R16 `(_ZN7cutlass13device_kernelIN5flash19enable_sm80_to_sm89INS1_16FlashAttnBwdSm80INS1_25CollectiveMainloopBwdSm80ILi2ELi2EN4cute5tupleIJNS5_1CILi64EEENS7_ILi128EEES8_EEENS_10bfloat16_tEfNS_4arch4Sm80ELb1ELb0ELb1ELb0ELb0ELb0ELb0ELb0ELi2ELi2ELi4ELi2ELb1EEENS1_24CollectiveEpilogueBwdGQAISA_fSD_Li256ELb0ELb0EEENS1_25SingleTileBwdLPTSchedulerILb0ELi128ELb0EEEEEEEEEvNT_6ParamsE) ;  /* 0xffff8e4010007950 */ /* 0x000fea0003c3ffff */
        .type           $_ZN7cutlass13device_kernelIN5flash19enable_sm80_to_sm89INS1_16FlashAttnBwdSm80INS1_25CollectiveMainloopBwdSm80ILi2ELi2EN4cute5tupleIJNS5_1CILi64EEENS7_ILi128EEES8_EEENS_10bfloat16_tEfNS_4arch4Sm80ELb1ELb0ELb1ELb0ELb0ELb0ELb0ELb0ELi2ELi2ELi4ELi2ELb1EEENS1_24CollectiveEpilogueBwdGQAISA_fSD_Li256ELb0ELb0EEENS1_25SingleTileBwdLPTSchedulerILb0ELi128ELb0EEEEEEEEEvNT_6ParamsE$_ZN4cute5tupleIJNS_1CILi0EEES2_iEEC2ERKS2_S5_RKi,@function
        .size           $_ZN7cutlass13device_kernelIN5flash19enable_sm80_to_sm89INS1_16FlashAttnBwdSm80INS1_25CollectiveMainloopBwdSm80ILi2ELi2EN4cute5tupleIJNS5_1CILi64EEENS7_ILi128EEES8_EEENS_10bfloat16_tEfNS_4arch4Sm80ELb1ELb0ELb1ELb0ELb0ELb0ELb0ELb0ELi2ELi2ELi4ELi2ELb1EEENS1_24CollectiveEpilogueBwdGQAISA_fSD_Li256ELb0ELb0EEENS1_25SingleTileBwdLPTSchedulerILb0ELi128ELb0EEEEEEEEEvNT_6ParamsE$_ZN4cute5tupleIJNS_1CILi0EEES2_iEEC2ERKS2_S5_RKi,($_ZN7cutlass13device_kernelIN5flash19enable_sm80_to_sm89INS1_16FlashAttnBwdSm80INS1_25CollectiveMainloopBwdSm80ILi2ELi2EN4cute5tupleIJNS5_1CILi64EEENS7_ILi128EEES8_EEENS_10bfloat16_tEfNS_4arch4Sm80ELb1ELb0ELb1ELb0ELb0ELb0ELb0ELb0ELi2ELi2ELi4ELi2ELb1EEENS1_24CollectiveEpilogueBwdGQAISA_fSD_Li256ELb0ELb0EEENS1_25SingleTileBwdLPTSchedulerILb0ELi128ELb0EEEEEEEEEvNT_6ParamsE$_ZN4cute5tupleIJNS_1CILi0EEES2_iiEEC2ERKS2_S5_RKiS7_ - $_ZN7cutlass13device_kernelIN5flash19enable_sm80_to_sm89INS1_16FlashAttnBwdSm80INS1_25CollectiveMainloopBwdSm80ILi2ELi2EN4cute5tupleIJNS5_1CILi64EEENS7_ILi128EEES8_EEENS_10bfloat16_tEfNS_4arch4Sm80ELb1ELb0ELb1ELb0ELb0ELb0ELb0ELb0ELi2ELi2ELi4ELi2ELb1EEENS1_24CollectiveEpilogueBwdGQAISA_fSD_Li256ELb0ELb0EEENS1_25SingleTileBwdLPTSchedulerILb0ELi128ELb0EEEEEEEEEvNT_6ParamsE$_ZN4cute5tupleIJNS_1CILi0EEES2_iEEC2ERKS2_S5_RKi)
$_ZN7cutlass13device_kernelIN5flash19enable_sm80_to_sm89INS1_16FlashAttnBwdSm80INS1_25CollectiveMainloopBwdSm80ILi2ELi2EN4cute5tupleIJNS5_1CILi64EEENS7_ILi128EEES8_EEENS_10bfloat16_tEfNS_4arch4Sm80ELb1ELb0ELb1ELb0ELb0ELb0ELb0ELb0ELi2ELi2ELi4ELi2ELb1EEENS1_24CollectiveEpilogueBwdGQAISA_fSD_Li256ELb0ELb0EEENS1_25SingleTileBwdLPTSchedulerILb0ELi128ELb0EEEEEEEEEvNT_6ParamsE$_ZN4cute5tupleIJNS_1CILi0EEES2_iEEC2ERKS2_S5_RKi:
[----:B------:R-:W-:Y:S02]  /*71c0*/  MOV R16, 0x71e0 ;  /* 0x000071e000107802 */ /* 0x000fe40000000f00 */
[----:B------:R-:W-:Y:S05]  /*71d0*/  CALL.REL.NOINC `($_ZN7cutlass13device_kernelIN5flash19enable_sm80_to_sm89INS1_16FlashAttnBwdSm80INS1_25CollectiveMainloopBwdSm80ILi2ELi2EN4cute5tupleIJNS5_1CILi64EEENS7_ILi128EEES8_EEENS_10bfloat16_tEfNS_4arch4Sm80ELb1ELb0ELb1ELb0ELb0ELb0ELb0ELb0ELi2ELi2ELi4ELi2ELb1EEENS1_24CollectiveEpilogueBwdGQAISA_fSD_Li256ELb0ELb0EEENS1_25SingleTileBwdLPTSchedulerILb0ELi128ELb0EEEEEEEEEvNT_6ParamsE$_ZN4cute3eso3ESOILb1ELb0EJNS_1CILi0EEES3_iEEC2ERKS3_S6_RKi) ;  /* 0xfffff7a000007944 */ /* 0x000fea0003c3ffff */
[----:B-1----:R-:W-:Y:S02]  /*71e0*/  MOV R6, R18 ;  /* 0x0000001200067202 */ /* 0x002fe40000000f00 */
[----:B------:R-:W-:-:S04]  /*71f0*/  MOV R7, 0x0 ;  /* 0x0000000000077802 */ /* 0x000fc80000000f00 */
[----:B------:R-:W-:Y:S05]  /*7200*/  RET.REL.NODEC R6 `(_ZN7cutlass13device_kernelIN5flash19enable_sm80_to_sm89INS1_16FlashAttnBwdSm80INS1_25CollectiveMainloopBwdSm80ILi2ELi2EN4cute5tupleIJNS5_1CILi64EEENS7_ILi128EEES8_EEENS_10bfloat16_tEfNS_4arch4Sm80ELb1ELb0ELb1ELb0ELb0ELb0ELb0ELb0ELi2ELi2ELi4ELi2ELb1EEENS1_24CollectiveEpilogueBwdGQAISA_fSD_Li256ELb0ELb0EEENS1_25SingleTileBwdLPTSchedulerILb0ELi128ELb0EEEEEEEEEvNT_6ParamsE) ;  /* 0xffff8df006007950 */ /* 0x000fea0003c3ffff */
        .type           $_ZN7cutlass13device_kernelIN5flash19enable_sm80_to_sm89INS1_16FlashAttnBwdSm80INS1_25CollectiveMainloopBwdSm80ILi2ELi2EN4cute5tupleIJNS5_1CILi64EEENS7_ILi128EEES8_EEENS_10bfloat16_tEfNS_4arch4Sm80ELb1ELb0ELb1ELb0ELb0ELb0ELb0ELb0ELi2ELi2ELi4ELi2ELb1EEENS1_24CollectiveEpilogueBwdGQAISA_fSD_Li256ELb0ELb0EEENS1_25SingleTileBwdLPTSchedulerILb0ELi128ELb0EEEEEEEEEvNT_6ParamsE$_ZN4cute5tupleIJNS_1CILi0EEES2_iiEEC2ERKS2_S5_RKiS7_,@function
        .size           $_ZN7cutlass13device_kernelIN5flash19enable_sm80_to_sm89INS1_16FlashAttnBwdSm80INS1_25CollectiveMainloopBwdSm80ILi2ELi2EN4cute5tupleIJNS5_1CILi64EEENS7_ILi128EEES8_EEENS_10bfloat16_tEfNS_4arch4Sm80ELb1ELb0ELb1ELb0ELb0ELb0ELb0ELb0ELi2ELi2ELi4ELi2ELb1EEENS1_24CollectiveEpilogueBwdGQAISA_fSD_Li256ELb0ELb0EEENS1_25SingleTileBwdLPTSchedulerILb0ELi128ELb0EEEEEEEEEvNT_6ParamsE$_ZN4cute5tupleIJNS_1CILi0EEES2_iiEEC2ERKS2_S5_RKiS7_,($_ZN7cutlass13device_kernelIN5flash19enable_sm80_to_sm89INS1_16FlashAttnBwdSm80INS1_25CollectiveMainloopBwdSm80ILi2ELi2EN4cute5tupleIJNS5_1CILi64EEENS7_ILi128EEES8_EEENS_10bfloat16_tEfNS_4arch4Sm80ELb1ELb0ELb1ELb0ELb0ELb0ELb0ELb0ELi2ELi2ELi4ELi2ELb1EEENS1_24CollectiveEpilogueBwdGQAISA_fSD_Li256ELb0ELb0EEENS1_25SingleTileBwdLPTSchedulerILb0ELi128ELb0EEEEEEEEEvNT_6ParamsE$_ZN4cute5tupleIJNS_1CILi0EEEiEEC2ERKS2_RKi - $_ZN7cutlass13device_kernelIN5flash19enable_sm80_to_sm89INS1_16FlashAttnBwdSm80INS1_25CollectiveMainloopBwdSm80ILi2ELi2EN4cute5tupleIJNS5_1CILi64EEENS7_ILi128EEES8_EEENS_10bfloat16_tEfNS_4arch4Sm80ELb1ELb0ELb1ELb0ELb0ELb0ELb0ELb0ELi2ELi2ELi4ELi2ELb1EEENS1_24CollectiveEpilogueBwdGQAISA_fSD_Li256ELb0ELb0EEENS1_25SingleTileBwdLPTSchedulerILb0ELi128ELb0EEEEEEEEEvNT_6ParamsE$_ZN4cute5tupleIJNS_1CILi0EEES2_iiEEC2ERKS2_S5_RKiS7_)
$_ZN7cutlass13device_kernelIN5flash19enable_sm80_to_sm89INS1_16FlashAttnBwdSm80INS1_25CollectiveMainloopBwdSm80ILi2ELi2EN4cute5tupleIJNS5_1CILi64EEENS7_ILi128EEES8_EEENS_10bfloat16_tEfNS_4arch4Sm80ELb1ELb0ELb1ELb0ELb0ELb0ELb0ELb0ELi2ELi2ELi4ELi2ELb1EEENS1_24CollectiveEpilogueBwdGQAISA_fSD_Li256ELb0ELb0EEENS1_25SingleTileBwdLPTSchedulerILb0ELi128ELb0EEEEEEEEEvNT_6ParamsE$_ZN4cute5tupleIJNS_1CILi0EEES2_iiEEC2ERKS2_S5_RKiS7_:
[----:B------:R-:W-:Y:S02]  /*7210*/  MOV R16, 0x7230 ;  /* 0x0000723000107802 */ /* 0x000fe40000000f00 */
[----:B------:R-:W-:Y:S05]  /*7220*/  CALL.REL.NOINC `($_ZN7cutlass13device_kernelIN5flash19enable_sm80_to_sm89INS1_16FlashAttnBwdSm80INS1_25CollectiveMainloopBwdSm80ILi2ELi2EN4cute5tupleIJNS5_1CILi64EEENS7_ILi128EEES8_EEENS_10bfloat16_tEfNS_4arch4Sm80ELb1ELb0ELb1ELb0ELb0ELb0ELb0ELb0ELi2ELi2ELi4ELi2ELb1EEENS1_24CollectiveEpilogueBwdGQAISA_fSD_Li256ELb0ELb0EEENS1_25SingleTileBwdLPTSchedulerILb0ELi128ELb0EEEEEEEEEvNT_6ParamsE$_ZN4cute3eso3ESOILb1ELb0EJNS_1CILi0EEES3_iiEEC2ERKS3_S6_RKiS8_) ;  /* 0xfffff7e000007944 */ /* 0x000fea0003c3ffff */
[----:B------:R-:W-:Y:S02]  /*7230*/  MOV R16, R18 ;  /* 0x0000001200107202 */ /* 0x000fe40000000f00 */
[----:B------:R-:W-:-:S04]  /*7240*/  MOV R17, 0x0 ;  /* 0x0000000000117802 */ /* 0x000fc80000000f00 */
[----:B------:R-:W-:Y:S05]  /*7250*/  RET.REL.NODEC R16 `(_ZN7cutlass13device_kernelIN5flash19enable_sm80_to_sm89INS1_16FlashAttnBwdSm80INS1_25CollectiveMainloopBwdSm80ILi2ELi2EN4cute5tupleIJNS5_1CILi64EEENS7_ILi128EEES8_EEENS_10bfloat16_tEfNS_4arch4Sm80ELb1ELb0ELb1ELb0ELb0ELb0ELb0ELb0ELi2ELi2ELi4ELi2ELb1EEENS1_24CollectiveEpilogueBwdGQAISA_fSD_Li256ELb0ELb0EEENS1_25SingleTileBwdLPTSchedulerILb0ELi128ELb0EEEEEEEEEvNT_6ParamsE) ;  /* 0xffff8da010007950 */ /* 0x000fea0003c3ffff */
        .type           $_ZN7cutlass13device_kernelIN5flash19enable_sm80_to_sm89INS1_16FlashAttnBwdSm80INS1_25CollectiveMainloopBwdSm80ILi2ELi2EN4cute5tupleIJNS5_1CILi64EEENS7_ILi128EEES8_EEENS_10bfloat16_tEfNS_4arch4Sm80ELb1ELb0ELb1ELb0ELb0ELb0ELb0ELb0ELi2ELi2ELi4ELi2ELb1EEENS1_24CollectiveEpilogueBwdGQAISA_fSD_Li256ELb0ELb0EEENS1_25SingleTileBwdLPTSchedulerILb0ELi128ELb0EEEEEEEEEvNT_6ParamsE$_ZN4cute5tupleIJNS_1CILi0EEEiEEC2ERKS2_RKi,@function
        .size           $_ZN7cutlass13device_kernelIN5flash19enable_sm80_to_sm89INS1_16FlashAttnBwdSm80INS1_25CollectiveMainloopBwdSm80ILi2ELi2EN4cute5tupleIJNS5_1CILi64EEENS7_ILi128EEES8_EEENS_10bfloat16_tEfNS_4arch4Sm80ELb1ELb0ELb1ELb0ELb0ELb0ELb0ELb0ELi2ELi2ELi4ELi2ELb1EEENS1_24CollectiveEpilogueBwdGQAISA_fSD_Li256ELb0ELb0EEENS1_25SingleTileBwdLPTSchedulerILb0ELi128ELb0EEEEEEEEEvNT_6ParamsE$_ZN4cute5tupleIJNS_1CILi0EEEiEEC2ERKS2_RKi,($_ZN7cutlass13device_kernelIN5flash19enable_sm80_to_sm89INS1_16FlashAttnBwdSm80INS1_25CollectiveMainloopBwdSm80ILi2ELi2EN4cute5tupleIJNS5_1CILi64EEENS7_ILi128EEES8_EEENS_10bfloat16_tEfNS_4arch4Sm80ELb1ELb0ELb1ELb0ELb0ELb0ELb0ELb0ELi2ELi2ELi4ELi2ELb1EEENS1_24CollectiveEpilogueBwdGQAISA_fSD_Li256ELb0ELb0EEENS1_25SingleTileBwdLPTSchedulerILb0ELi128ELb0EEEEEEEEEvNT_6ParamsE$_ZN4cute5tupleIJNS_1CILi0EEEiiiEEC2ERKS2_RKiS7_S7_ - $_ZN7cutlass13device_kernelIN5flash19enable_sm80_to_sm89INS1_16FlashAttnBwdSm80INS1_25CollectiveMainloopBwdSm80ILi2ELi2EN4cute5tupleIJNS5_1CILi64EEENS7_ILi128EEES8_EEENS_10bfloat16_tEfNS_4arch4Sm80ELb1ELb0ELb1ELb0ELb0ELb0ELb0ELb0ELi2ELi2ELi4ELi2ELb1EEENS1_24CollectiveEpilogueBwdGQAISA_fSD_Li256ELb0ELb0EEENS1_25SingleTileBwdLPTSchedulerILb0ELi128ELb0EEEEEEEEEvNT_6ParamsE$_ZN4cute5tupleIJNS_1CILi0EEEiEEC2ERKS2_RKi)
$_ZN7cutlass13device_kernelIN5flash19enable_sm80_to_sm89INS1_16FlashAttnBwdSm80INS1_25CollectiveMainloopBwdSm80ILi2ELi2EN4cute5tupleIJNS5_1CILi64EEENS7_ILi128EEES8_EEENS_10bfloat16_tEfNS_4arch4Sm80ELb1ELb0ELb1ELb0ELb0ELb0ELb0ELb0ELi2ELi2ELi4ELi2ELb1EEENS1_24CollectiveEpilogueBwdGQAISA_fSD_Li256ELb0ELb0EEENS1_25SingleTileBwdLPTSchedulerILb0ELi128ELb0EEEEEEEEEvNT_6ParamsE$_ZN4cute5tupleIJNS_1CILi0EEEiEEC2ERKS2_RKi:
[----:B------:R-:W-:Y:S02]  /*7260*/  MOV R16, 0x7280 ;  /* 0x0000728000107802 */ /* 0x000fe40000000f00 */
[----:B------:R-:W-:Y:S05]  /*7270*/  CALL.REL.NOINC `($_ZN7cutlass13device_kernelIN5flash19enable_sm80_to_sm89INS1_16FlashAttnBwdSm80INS1_25CollectiveMainloopBwdSm80ILi2ELi2EN4cute5tupleIJNS5_1CILi64EEENS7_ILi128EEES8_EEENS_10bfloat16_tEfNS_4arch4Sm80ELb1ELb0ELb1ELb0ELb0ELb0ELb0ELb0ELi2ELi2ELi4ELi2ELb1EEENS1_24CollectiveEpilogueBwdGQAISA_fSD_Li256ELb0ELb0EEENS1_25SingleTileBwdLPTSchedulerILb0ELi128ELb0EEEEEEEEEvNT_6ParamsE$_ZN4cute3eso3ESOILb1ELb0EJNS_1CILi0EEEiEEC2ERKS3_RKi) ;  /* 0xfffff80000007944 */ /* 0x000fea0003c3ffff */
[----:B-1----:R-:W-:Y:S02]  /*7280*/  MOV R6, R18 ;  /* 0x0000001200067202 */ /* 0x002fe40000000f00 */
[----:B------:R-:W-:-:S04]  /*7290*/  MOV R7, 0x0 ;  /* 0x0000000000077802 */ /* 0x000fc80000000f00 */
[----:B------:R-:W-:Y:S05]  /*72a0*/  RET.REL.NODEC R6 `(_ZN7cutlass13device_kernelIN5flash19enable_sm80_to_sm89INS1_16FlashAttnBwdSm80INS1_25CollectiveMainloopBwdSm80ILi2ELi2EN4cute5tupleIJNS5_1CILi64EEENS7_ILi128EEES8_EEENS_10bfloat16_tEfNS_4arch4Sm80ELb1ELb0ELb1ELb0ELb0ELb0ELb0ELb0ELi2ELi2ELi4ELi2ELb1EEENS1_24CollectiveEpilogueBwdGQAISA_fSD_Li256ELb0ELb0EEENS1_25SingleTileBwdLPTSchedulerILb0ELi128ELb0EEEEEEEEEvNT_6ParamsE) ;  /* 0xffff8d5006007950 */ /* 0x000fea0003c3ffff */
        .type           $_ZN7cutlass13device_kernelIN5flash19enable_sm80_to_sm89INS1_16FlashAttnBwdSm80INS1_25CollectiveMainloopBwdSm80ILi2ELi2EN4cute5tupleIJNS5_1CILi64EEENS7_ILi128EEES8_EEENS_10bfloat16_tEfNS_4arch4Sm80ELb1ELb0ELb1ELb0ELb0ELb0ELb0ELb0ELi2ELi2ELi4ELi2ELb1EEENS1_24CollectiveEpilogueBwdGQAISA_fSD_Li256ELb0ELb0EEENS1_25SingleTileBwdLPTSchedulerILb0ELi128ELb0EEEEEEEEEvNT_6ParamsE$_ZN4cute5tupleIJNS_1CILi0EEEiiiEEC2ERKS2_RKiS7_S7_,@function
        .size           $_ZN7cutlass13device_kernelIN5flash19enable_sm80_to_sm89INS1_16FlashAttnBwdSm80INS1_25CollectiveMainloopBwdSm80ILi2ELi2EN4cute5tupleIJNS5_1CILi64EEENS7_ILi128EEES8_EEENS_10bfloat16_tEfNS_4arch4Sm80ELb1ELb0ELb1ELb0ELb0ELb0ELb0ELb0ELi2ELi2ELi4ELi2ELb1EEENS1_24CollectiveEpilogueBwdGQAISA_fSD_Li256ELb0ELb0EEENS1_25SingleTileBwdLPTSchedulerILb0ELi128ELb0EEEEEEEEEvNT_6ParamsE$_ZN4cute5tupleIJNS_1CILi0EEEiiiEEC2ERKS2_RKiS7_S7_,($_ZN7cutlass13device_kernelIN5flash19enable_sm80_to_sm89INS1_16FlashAttnBwdSm80INS1_25CollectiveMainloopBwdSm80ILi2ELi2EN4cute5tupleIJNS5_1CILi64EEENS7_ILi128EEES8_EEENS_10bfloat16_tEfNS_4arch4Sm80ELb1ELb0ELb1ELb0ELb0ELb0ELb0ELb0ELi2ELi2ELi4ELi2ELb1EEENS1_24CollectiveEpilogueBwdGQAISA_fSD_Li256ELb0ELb0EEENS1_25SingleTileBwdLPTSchedulerILb0ELi128ELb0EEEEEEEEEvNT_6ParamsE$_ZN4cute5tupleIJiEEC2ERKi - $_ZN7cutlass13device_kernelIN5flash19enable_sm80_to_sm89INS1_16FlashAttnBwdSm80INS1_25CollectiveMainloopBwdSm80ILi2ELi2EN4cute5tupleIJNS5_1CILi64EEENS7_ILi128EEES8_EEENS_10bfloat16_tEfNS_4arch4Sm80ELb1ELb0ELb1ELb0ELb0ELb0ELb0ELb0ELi2ELi2ELi4ELi2ELb1EEENS1_24CollectiveEpilogueBwdGQAISA_fSD_Li256ELb0ELb0EEENS1_25SingleTileBwdLPTSchedulerILb0ELi128ELb0EEEEEEEEEvNT_6ParamsE$_ZN4cute5tupleIJNS_1CILi0EEEiiiEEC2ERKS2_RKiS7_S7_)
$_ZN7cutlass13device_kernelIN5flash19enable_sm80_to_sm89INS1_16FlashAttnBwdSm80INS1_25CollectiveMainloopBwdSm80ILi2ELi2EN4cute5tupleIJNS5_1CILi64EEENS7_ILi128EEES8_EEENS_10bfloat16_tEfNS_4arch4Sm80ELb1ELb0ELb1ELb0ELb0ELb0ELb0ELb0ELi2ELi2ELi4ELi2ELb1EEENS1_24CollectiveEpilogueBwdGQAISA_fSD_Li256ELb0ELb0EEENS1_25SingleTileBwdLPTSchedulerILb0ELi128ELb0EEEEEEEEEvNT_6ParamsE$_ZN4cute5tupleIJNS_1CILi0EEEiiiEEC2ERKS2_RKiS7_S7_:
[----:B------:R-:W-:Y:S02]  /*72b0*/  MOV R16, 0x72d0 ;  /* 0x000072d000107802 */ /* 0x000fe40000000f00 */
[----:B------:R-:W-:Y:S05]  /*72c0*/  CALL.REL.NOINC `($_ZN7cutlass13device_kernelIN5flash19enable_sm80_to_sm89INS1_16FlashAttnBwdSm80INS1_25CollectiveMainloopBwdSm80ILi2ELi2EN4cute5tupleIJNS5_1CILi64EEENS7_ILi128EEES8_EEENS_10bfloat16_tEfNS_4arch4Sm80ELb1ELb0ELb1ELb0ELb0ELb0ELb0ELb0ELi2ELi2ELi4ELi2ELb1EEENS1_24CollectiveEpilogueBwdGQAISA_fSD_Li256ELb0ELb0EEENS1_25SingleTileBwdLPTSchedulerILb0ELi128ELb0EEEEEEEEEvNT_6ParamsE$_ZN4cute3eso3ESOILb1ELb0EJNS_1CILi0EEEiiiEEC2ERKS3_RKiS8_S8_) ;  /* 0xfffff87000007944 */ /* 0x000fea0003c3ffff */
[----:B-1----:R-:W-:Y:S02]  /*72d0*/  MOV R6, R18 ;  /* 0x0000001200067202 */ /* 0x002fe40000000f00 */
[----:B------:R-:W-:-:S04]  /*72e0*/  MOV R7, 0x0 ;  /* 0x0000000000077802 */ /* 0x000fc80000000f00 */
[----:B------:R-:W-:Y:S05]  /*72f0*/  RET.REL.NODEC R6 `(_ZN7cutlass13device_kernelIN5flash19enable_sm80_to_sm89INS1_16FlashAttnBwdSm80INS1_25CollectiveMainloopBwdSm80ILi2ELi2EN4cute5tupleIJNS5_1CILi64EEENS7_ILi128EEES8_EEENS_10bfloat16_tEfNS_4arch4Sm80ELb1ELb0ELb1ELb0ELb0ELb0ELb0ELb0ELi2ELi2ELi4ELi2ELb1EEENS1_24CollectiveEpilogueBwdGQAISA_fSD_Li256ELb0ELb0EEENS1_25SingleTileBwdLPTSchedulerILb0ELi128ELb0EEEEEEEEEvNT_6ParamsE) ;  /* 0xffff8d0006007950 */ /* 0x000fea0003c3ffff */
        .type           $_ZN7cutlass13device_kernelIN5flash19enable_sm80_to_sm89INS1_16FlashAttnBwdSm80INS1_25CollectiveMainloopBwdSm80ILi2ELi2EN4cute5tupleIJNS5_1CILi64EEENS7_ILi128EEES8_EEENS_10bfloat16_tEfNS_4arch4Sm80ELb1ELb0ELb1ELb0ELb0ELb0ELb0ELb0ELi2ELi2ELi4ELi2ELb1EEENS1_24CollectiveEpilogueBwdGQAISA_fSD_Li256ELb0ELb0EEENS1_25SingleTileBwdLPTSchedulerILb0ELi128ELb0EEEEEEEEEvNT_6ParamsE$_ZN4cute5tupleIJiEEC2ERKi,@function
        .size           $_ZN7cutlass13device_kernelIN5flash19enable_sm80_to_sm89INS1_16FlashAttnBwdSm80INS1_25CollectiveMainloopBwdSm80ILi2ELi2EN4cute5tupleIJNS5_1CILi64EEENS7_ILi128EEES8_EEENS_10bfloat16_tEfNS_4arch4Sm80ELb1ELb0ELb1ELb0ELb0ELb0ELb0ELb0ELi2ELi2ELi4ELi2ELb1EEENS1_24CollectiveEpilogueBwdGQAISA_fSD_Li256ELb0ELb0EEENS1_25SingleTileBwdLPTSchedulerILb0ELi128ELb0EEEEEEEEEvNT_6ParamsE$_ZN4cute5tupleIJiEEC2ERKi,($_ZN7cutlass13device_kernelIN5flash19enable_sm80_to_sm89INS1_16FlashAttnBwdSm80INS1_25CollectiveMainloopBwdSm80ILi2ELi2EN4cute5tupleIJNS5_1CILi64EEENS7_ILi128EEES8_EEENS_10bfloat16_tEfNS_4arch4Sm80ELb1ELb0ELb1ELb0ELb0ELb0ELb0ELb0ELi2ELi2ELi4ELi2ELb1EEENS1_24CollectiveEpilogueBwdGQAISA_fSD_Li256ELb0ELb0EEENS1_25SingleTileBwdLPTSchedulerILb0ELi128ELb0EEEEEEEEEvNT_6ParamsE$_ZN4cute5tupleIJiNS_1CILi0EEEEEC2ERKiRKS2_ - $_ZN7cutlass13device_kernelIN5flash19enable_sm80_to_sm89INS1_16FlashAttnBwdSm80INS1_25CollectiveMainloopBwdSm80ILi2ELi2EN4cute5tupleIJNS5_1CILi64EEENS7_ILi128EEES8_EEENS_10bfloat16_tEfNS_4arch4Sm80ELb1ELb0ELb1ELb0ELb0ELb0ELb0ELb0ELi2ELi2ELi4ELi2ELb1EEENS1_24CollectiveEpilogueBwdGQAISA_fSD_Li256ELb0ELb0EEENS1_25SingleTileBwdLPTSchedulerILb0ELi128ELb0EEEEEEEEEvNT_6ParamsE$_ZN4cute5tupleIJiEEC2ERKi)
$_ZN7cutlass13device_kernelIN5flash19enable_sm80_to_sm89INS1_16FlashAttnBwdSm80INS1_25CollectiveMainloopBwdSm80ILi2ELi2EN4cute5tupleIJNS5_1CILi64EEENS7_ILi128EEES8_EEENS_10bfloat16_tEfNS_4arch4Sm80ELb1ELb0ELb1ELb0ELb0ELb0ELb0ELb0ELi2ELi2ELi4ELi2ELb1EEENS1_24CollectiveEpilogueBwdGQAISA_fSD_Li256ELb0ELb0EEENS1_25SingleTileBwdLPTSchedulerILb0ELi128ELb0EEEEEEEEEvNT_6ParamsE$_ZN4cute5tupleIJiEEC2ERKi:
[----:B------:R-:W-:Y:S02]  /*7300*/  MOV R18, 0x7320 ;  /* 0x0000732000127802 */ /* 0x000fe40000000f00 */
[----:B------:R-:W-:Y:S05]  /*7310*/  CALL.REL.NOINC `($_ZN7cutlass13device_kernelIN5flash19enable_sm80_to_sm89INS1_16FlashAttnBwdSm80INS1_25CollectiveMainloopBwdSm80ILi2ELi2EN4cute5tupleIJNS5_1CILi64EEENS7_ILi128EEES8_EEENS_10bfloat16_tEfNS_4arch4Sm80ELb1ELb0ELb1ELb0ELb0ELb0ELb0ELb0ELi2ELi2ELi4ELi2ELb1EEENS1_24CollectiveEpilogueBwdGQAISA_fSD_Li256ELb0ELb0EEENS1_25SingleTileBwdLPTSchedulerILb0ELi128ELb0EEEEEEEEEvNT_6ParamsE$_ZN4cute3eso3ESOILb0ELb1EJiEEC2ERKi) ;  /* 0xfffff40000007944 */ /* 0x000fea0003c3ffff */
[----:B-1----:R-:W-:Y:S02]  /*7320*/  MOV R6, R16 ;  /* 0x0000001000067202 */ /* 0x002fe40000000f00 */
[----:B------:R-:W-:-:S04]  /*7330*/  MOV R7, 0x0 ;  /* 0x0000000000077802 */ /* 0x000fc80000000f00 */
[----:B------:R-:W-:Y:S05]  /*7340*/  RET.REL.NODEC R6 `(_ZN7cutlass13device_kernelIN5flash19enable_sm80_to_sm89INS1_16FlashAttnBwdSm80INS1_25CollectiveMainloopBwdSm80ILi2ELi2EN4cute5tupleIJNS5_1CILi64EEENS7_ILi128EEES8_EEENS_10bfloat16_tEfNS_4arch4Sm80ELb1ELb0ELb1ELb0ELb0ELb0ELb0ELb0ELi2ELi2ELi4ELi2ELb1EEENS1_24CollectiveEpilogueBwdGQAISA_fSD_Li256ELb0ELb0EEENS1_25SingleTileBwdLPTSchedulerILb0ELi128ELb0EEEEEEEEEvNT_6ParamsE) ;  /* 0xffff8cb006007950 */ /* 0x000fea0003c3ffff */
        .type           $_ZN7cutlass13device_kernelIN5flash19enable_sm80_to_sm89INS1_16FlashAttnBwdSm80INS1_25CollectiveMainloopBwdSm80ILi2ELi2EN4cute5tupleIJNS5_1CILi64EEENS7_ILi128EEES8_EEENS_10bfloat16_tEfNS_4arch4Sm80ELb1ELb0ELb1ELb0ELb0ELb0ELb0ELb0ELi2ELi2ELi4ELi2ELb1EEENS1_24CollectiveEpilogueBwdGQAISA_fSD_Li256ELb0ELb0EEENS1_25SingleTileBwdLPTSchedulerILb0ELi128ELb0EEEEEEEEEvNT_6ParamsE$_ZN4cute5tupleIJiNS_1CILi0EEEEEC2ERKiRKS2_,@function
        .size           $_ZN7cutlass13device_kernelIN5flash19enable_sm80_to_sm89INS1_16FlashAttnBwdSm80INS1_25CollectiveMainloopBwdSm80ILi2ELi2EN4cute5tupleIJNS5_1CILi64EEENS7_ILi128EEES8_EEENS_10bfloat16_tEfNS_4arch4Sm80ELb1ELb0ELb1ELb0ELb0ELb0ELb0ELb0ELi2ELi2ELi4ELi2ELb1EEENS1_24CollectiveEpilogueBwdGQAISA_fSD_Li256ELb0ELb0EEENS1_25SingleTileBwdLPTSchedulerILb0ELi128ELb0EEEEEEEEEvNT_6ParamsE$_ZN4cute5tupleIJiNS_1CILi0EEEEEC2ERKiRKS2_,($_ZN7cutlass13device_kernelIN5flash19enable_sm80_to_sm89INS1_16FlashAttnBwdSm80INS1_25CollectiveMainloopBwdSm80ILi2ELi2EN4cute5tupleIJNS5_1CILi64EEENS7_ILi128EEES8_EEENS_10bfloat16_tEfNS_4arch4Sm80ELb1ELb0ELb1ELb0ELb0ELb0ELb0ELb0ELi2ELi2ELi4ELi2ELb1EEENS1_24CollectiveEpilogueBwdGQAISA_fSD_Li256ELb0ELb0EEENS1_25SingleTileBwdLPTSchedulerILb0ELi128ELb0EEEEEEEEEvNT_6ParamsE$_ZN4cute5tupleIJiiEEC2ERKiS3_ - $_ZN7cutlass13device_kernelIN5flash19enable_sm80_to_sm89INS1_16FlashAttnBwdSm80INS1_25CollectiveMainloopBwdSm80ILi2ELi2EN4cute5tupleIJNS5_1CILi64EEENS7_ILi128EEES8_EEENS_10bfloat16_tEfNS_4arch4Sm80ELb1ELb0ELb1ELb0ELb0ELb0ELb0ELb0ELi2ELi2ELi4ELi2ELb1EEENS1_24CollectiveEpilogueBwdGQAISA_fSD_Li256ELb0ELb0EEENS1_25SingleTileBwdLPTSchedulerILb0ELi128ELb0EEEEEEEEEvNT_6ParamsE$_ZN4cute5tupleIJiNS_1CILi0EEEEEC2ERKiRKS2_)
$_ZN7cutlass13device_kernelIN5flash19enable_sm80_to_sm89INS1_16FlashAttnBwdSm80INS1_25CollectiveMainloopBwdSm80ILi2ELi2EN4cute5tupleIJNS5_1CILi64EEENS7_ILi128EEES8_EEENS_10bfloat16_tEfNS_4arch4Sm80ELb1ELb0ELb1ELb0ELb0ELb0ELb0ELb0ELi2ELi2ELi4ELi2ELb1EEENS1_24CollectiveEpilogueBwdGQAISA_fSD_Li256ELb0ELb0EEENS1_25SingleTileBwdLPTSchedulerILb0ELi128ELb0EEEEEEEEEvNT_6ParamsE$_ZN4cute5tupleIJiNS_1CILi0EEEEEC2ERKiRKS2_:
[----:B------:R-:W-:Y:S02]  /*7350*/  MOV R8, 0x7370 ;  /* 0x0000737000087802 */ /* 0x000fe40000000f00 */
[----:B------:R-:W-:Y:S05]  /*7360*/  CALL.REL.NOINC `($_ZN7cutlass13device_kernelIN5flash19enable_sm80_to_sm89INS1_16FlashAttnBwdSm80INS1_25CollectiveMainloopBwdSm80ILi2ELi2EN4cute5tupleIJNS5_1CILi64EEENS7_ILi128EEES8_EEENS_10bfloat16_tEfNS_4arch4Sm80ELb1ELb0ELb1ELb0ELb0ELb0ELb0ELb0ELi2ELi2ELi4ELi2ELb1EEENS1_24CollectiveEpilogueBwdGQAISA_fSD_Li256ELb0ELb0EEENS1_25SingleTileBwdLPTSchedulerILb0ELi128ELb0EEEEEEEEEvNT_6ParamsE$_ZN4cute3eso3ESOILb0ELb1EJiNS_1CILi0EEEEEC2ERKiRKS3_) ;  /* 0xfffff40000007944 */ /* 0x000fea0003c3ffff */
[----:B-1----:R-:W-:Y:S02]  /*7370*/  MOV R6, R16 ;  /* 0x0000001000067202 */ /* 0x002fe40000000f00 */
[----:B------:R-:W-:-:S04]  /*7380*/  MOV R7, 0x0 ;  /* 0x0000000000077802 */ /* 0x000fc80000000f00 */
[----:B------:R-:W-:Y:S05]  /*7390*/  RET.REL.NODEC R6 `(_ZN7cutlass13device_kernelIN5flash19enable_sm80_to_sm89INS1_16FlashAttnBwdSm80INS1_25CollectiveMainloopBwdSm80ILi2ELi2EN4cute5tupleIJNS5_1CILi64EEENS7_ILi128EEES8_EEENS_10bfloat16_tEfNS_4arch4Sm80ELb1ELb0ELb1ELb0ELb0ELb0ELb0ELb0ELi2ELi2ELi4ELi2ELb1EEENS1_24CollectiveEpilogueBwdGQAISA_fSD_Li256ELb0ELb0EEENS1_25SingleTileBwdLPTSchedulerILb0ELi128ELb0EEEEEEEEEvNT_6ParamsE) ;  /* 0xffff8c6006007950 */ /* 0x000fea0003c3ffff */
        .type           $_ZN7cutlass13device_kernelIN5flash19enable_sm80_to_sm89INS1_16FlashAttnBwdSm80INS1_25CollectiveMainloopBwdSm80ILi2ELi2EN4cute5tupleIJNS5_1CILi64EEENS7_ILi128EEES8_EEENS_10bfloat16_tEfNS_4arch4Sm80ELb1ELb0ELb1ELb0ELb0ELb0ELb0ELb0ELi2ELi2ELi4ELi2ELb1EEENS1_24CollectiveEpilogueBwdGQAISA_fSD_Li256ELb0ELb0EEENS1_25SingleTileBwdLPTSchedulerILb0ELi128ELb0EEEEEEEEEvNT_6ParamsE$_ZN4cute5tupleIJiiEEC2ERKiS3_,@function
        .size           $_ZN7cutlass13device_kernelIN5flash19enable_sm80_to_sm89INS1_16FlashAttnBwdSm80INS1_25CollectiveMainloopBwdSm80ILi2ELi2EN4cute5tupleIJNS5_1CILi64EEENS7_ILi128EEES8_EEENS_10bfloat16_tEfNS_4arch4Sm80ELb1ELb0ELb1ELb0ELb0ELb0ELb0ELb0ELi2ELi2ELi4ELi2ELb1EEENS1_24CollectiveEpilogueBwdGQAISA_fSD_Li256ELb0ELb0EEENS1_25SingleTileBwdLPTSchedulerILb0ELi128ELb0EEEEEEEEEvNT_6ParamsE$_ZN4cute5tupleIJiiEEC2ERKiS3_,($_ZN7cutlass13device_kernelIN5flash19enable_sm80_to_sm89INS1_16FlashAttnBwdSm80INS1_25CollectiveMainloopBwdSm80ILi2ELi2EN4cute5tupleIJNS5_1CILi64EEENS7_ILi128EEES8_EEENS_10bfloat16_tEfNS_4arch4Sm80ELb1ELb0ELb1ELb0ELb0ELb0ELb0ELb0ELi2ELi2ELi4ELi2ELb1EEENS1_24CollectiveEpilogueBwdGQAISA_fSD_Li256ELb0ELb0EEENS1_25SingleTileBwdLPTSchedulerILb0ELi128ELb0EEEEEEEEEvNT_6ParamsE$_ZN4cute8gmem_ptrIPKN7cutlass10bfloat16_tEECI1NS_12iter_adaptorIS4_S5_EEES4_ - $_ZN7cutlass13device_kernelIN5flash19enable_sm80_to_sm89INS1_16FlashAttnBwdSm80INS1_25CollectiveMainloopBwdSm80ILi2ELi2EN4cute5tupleIJNS5_1CILi64EEENS7_ILi128EEES8_EEENS_10bfloat16_tEfNS_4arch4Sm80ELb1ELb0ELb1ELb0ELb0ELb0ELb0ELb0ELi2ELi2ELi4ELi2ELb1EEENS1_24CollectiveEpilogueBwdGQAISA_fSD_Li256ELb0ELb0EEENS1_25SingleTileBwdLPTSchedulerILb0ELi128ELb0EEEEEEEEEvNT_6ParamsE$_ZN4cute5tupleIJiiEEC2ERKiS3_)
$_ZN7cutlass13device_kernelIN5flash19enable_sm80_to_sm89INS1_16FlashAttnBwdSm80INS1_25CollectiveMainloopBwdSm80ILi2ELi2EN4cute5tupleIJNS5_1CILi64EEENS7_ILi128EEES8_EEENS_10bfloat16_tEfNS_4arch4Sm80ELb1ELb0ELb1ELb0ELb0ELb0ELb0ELb0ELi2ELi2ELi4ELi2ELb1EEENS1_24CollectiveEpilogueBwdGQAISA_fSD_Li256ELb0ELb0EEENS1_25SingleTileBwdLPTSchedulerILb0ELi128ELb0EEEEEEEEEvNT_6ParamsE$_ZN4cute5tupleIJiiEEC2ERKiS3_:
[----:B------:R-:W-:Y:S02]  /*73a0*/  MOV R10, 0x73c0 ;  /* 0x000073c0000a7802 */ /* 0x000fe40000000f00 */
[----:B------:R-:W-:Y:S05]  /*73b0*/  CALL.REL.NOINC `($_ZN7cutlass13device_kernelIN5flash19enable_sm80_to_sm89INS1_16FlashAttnBwdSm80INS1_25CollectiveMainloopBwdSm80ILi2ELi2EN4cute5tupleIJNS5_1CILi64EEENS7_ILi128EEES8_EEENS_10bfloat16_tEfNS_4arch4Sm80ELb1ELb0ELb1ELb0ELb0ELb0ELb0ELb0ELi2ELi2ELi4ELi2ELb1EEENS1_24CollectiveEpilogueBwdGQAISA_fSD_Li256ELb0ELb0EEENS1_25SingleTileBwdLPTSchedulerILb0ELi128ELb0EEEEEEEEEvNT_6ParamsE$_ZN4cute3eso3ESOILb0ELb0EJiiEEC2ERKiS4_) ;  /* 0xfffff1c000007944 */ /* 0x000fea0003c3ffff */
[----:B------:R-:W-:-:S04]  /*73c0*/  MOV R9, 0x0 ;  /* 0x0000000000097802 */ /* 0x000fc80000000f00 */
[----:B------:R-:W-:Y:S05]  /*73d0*/  RET.REL.NODEC R8 `(_ZN7cutlass13device_kernelIN5flash19enable_sm80_to_sm89INS1_16FlashAttnBwdSm80INS1_25CollectiveMainloopBwdSm80ILi2ELi2EN4cute5tupleIJNS5_1CILi64EEENS7_ILi128EEES8_EEENS_10bfloat16_tEfNS_4arch4Sm80ELb1ELb0ELb1ELb0ELb0ELb0ELb0ELb0ELi2ELi2ELi4ELi2ELb1EEENS1_24CollectiveEpilogueBwdGQAISA_fSD_Li256ELb0ELb0EEENS1_25SingleTileBwdLPTSchedulerILb0ELi128ELb0EEEEEEEEEvNT_6ParamsE) ;  /* 0xffff8c2008007950 */ /* 0x000fea0003c3ffff */
        .type           $_ZN7cutlass13device_kernelIN5flash19enable_sm80_to_sm89INS1_16FlashAttnBwdSm80INS1_25CollectiveMainloopBwdSm80ILi2ELi2EN4cute5tupleIJNS5_1CILi64EEENS7_ILi128EEES8_EEENS_10bfloat16_tEfNS_4arch4Sm80ELb1ELb0ELb1ELb0ELb0ELb0ELb0ELb0ELi2ELi2ELi4ELi2ELb1EEENS1_24CollectiveEpilogueBwdGQAISA_fSD_Li256ELb0ELb0EEENS1_25SingleTileBwdLPTSchedulerILb0ELi128ELb0EEEEEEEEEvNT_6ParamsE$_ZN4cute8gmem_ptrIPKN7cutlass10bfloat16_tEECI1NS_12iter_adaptorIS4_S5_EEES4_,@function
        .size           $_ZN7cutlass13device_kernelIN5flash19enable_sm80_to_sm89INS1_16FlashAttnBwdSm80INS1_25CollectiveMainloopBwdSm80ILi2ELi2EN4cute5tupleIJNS5_1CILi64EEENS7_ILi128EEES8_EEENS_10bfloat16_tEfNS_4arch4Sm80ELb1ELb0ELb1ELb0ELb0ELb0ELb0ELb0ELi2ELi2ELi4ELi2ELb1EEENS1_24CollectiveEpilogueBwdGQAISA_fSD_Li256ELb0ELb0EEENS1_25SingleTileBwdLPTSchedulerILb0ELi128ELb0EEEEEEEEEvNT_6ParamsE$_ZN4cute8gmem_ptrIPKN7cutlass10bfloat16_tEECI1NS_12iter_adaptorIS4_S5_EEES4_,($_ZN7cutlass13device_kernelIN5flash19enable_sm80_to_sm89INS1_16FlashAttnBwdSm80INS1_25CollectiveMainloopBwdSm80ILi2ELi2EN4cute5tupleIJNS5_1CILi64EEENS7_ILi128EEES8_EEENS_10bfloat16_tEfNS_4arch4Sm80ELb1ELb0ELb1ELb0ELb0ELb0ELb0ELb0ELi2ELi2ELi4ELi2ELb1EEENS1_24CollectiveEpilogueBwdGQAISA_fSD_Li256ELb0ELb0EEENS1_25SingleTileBwdLPTSchedulerILb0ELi128ELb0EEEEEEEEEvNT_6ParamsE$_ZN4cute8gmem_ptrIPKN7cutlass9uint128_tEECI1NS_12iter_adaptorIS4_S5_EEES4_ - $_ZN7cutlass13device_kernelIN5flash19enable_sm80_to_sm89INS1_16FlashAttnBwdSm80INS1_25CollectiveMainloopBwdSm80ILi2ELi2EN4cute5tupleIJNS5_1CILi64EEENS7_ILi128EEES8_EEENS_10bfloat16_tEfNS_4arch4Sm80ELb1ELb0ELb1ELb0ELb0ELb0ELb0ELb0ELi2ELi2ELi4ELi2ELb1EEENS1_24CollectiveEpilogueBwdGQAISA_fSD_Li256ELb0ELb0EEENS1_25SingleTileBwdLPTSchedulerILb0ELi128ELb0EEEEEEEEEvNT_6ParamsE$_ZN4cute8gmem_ptrIPKN7cutlass10bfloat16_tEECI1NS_12iter_adaptorIS4_S5_EEES4_)
$_ZN7cutlass13device_kernelIN5flash19enable_sm80_to_sm89INS1_16FlashAttnBwdSm80INS1_25CollectiveMainloopBwdSm80ILi2ELi2EN4cute5tupleIJNS5_1CILi64EEENS7_ILi128EEES8_EEENS_10bfloat16_tEfNS_4arch4Sm80ELb1ELb0ELb1ELb0ELb0ELb0ELb0ELb0ELi2ELi2ELi4ELi2ELb1EEENS1_24CollectiveEpilogueBwdGQAISA_fSD_Li256ELb0ELb0EEENS1_25SingleTileBwdLPTSchedulerILb0ELi128ELb0EEEEEEEEEvNT_6ParamsE$_ZN4cute8gmem_ptrIPKN7cutlass10bfloat16_tEECI1NS_12iter_adaptorIS4_S5_EEES4_:
[----:B------:R-:W-:Y:S02]  /*73e0*/  MOV R18, 0x7400 ;  /* 0x0000740000127802 */ /* 0x000fe40000000f00 */
[----:B------:R-:W-:Y:S05]  /*73f0*/  CALL.REL.NOINC `($_ZN7cutlass13device_kernelIN5flash19enable_sm80_to_sm89INS1_16FlashAttnBwdSm80INS1_25CollectiveMainloopBwdSm80ILi2ELi2EN4cute5tupleIJNS5_1CILi64EEENS7_ILi128EEES8_EEENS_10bfloat16_tEfNS_4arch4Sm80ELb1ELb0ELb1ELb0ELb0ELb0ELb0ELb0ELi2ELi2ELi4ELi2ELb1EEENS1_24CollectiveEpilogueBwdGQAISA_fSD_Li256ELb0ELb0EEENS1_25SingleTileBwdLPTSchedulerILb0ELi128ELb0EEEEEEEEEvNT_6ParamsE$_ZN4cute12iter_adaptorIPKN7cutlass10bfloat16_tENS_8gmem_ptrIS4_EEEC2ES4_) ;  /* 0xffffecd000007944 */ /* 0x000fea0003c3ffff */
[----:B------:R-:W-:Y:S02]  /*7400*/  MOV R10, R16 ;  /* 0x00000010000a7202 */ /* 0x000fe40000000f00 */
[----:B-1----:R-:W-:-:S04]  /*7410*/  MOV R11, 0x0 ;  /* 0x00000000000b7802 */ /* 0x002fc80000000f00 */
[----:B------:R-:W-:Y:S05]  /*7420*/  RET.REL.NODEC R10 `(_ZN7cutlass13device_kernelIN5flash19enable_sm80_to_sm89INS1_16FlashAttnBwdSm80INS1_25CollectiveMainloopBwdSm80ILi2ELi2EN4cute5tupleIJNS5_1CILi64EEENS7_ILi128EEES8_EEENS_10bfloat16_tEfNS_4arch4Sm80ELb1ELb0ELb1ELb0ELb0ELb0ELb0ELb0ELi2ELi2ELi4ELi2ELb1EEENS1_24CollectiveEpilogueBwdGQAISA_fSD_Li256ELb0ELb0EEENS1_25SingleTileBwdLPTSchedulerILb0ELi128ELb0EEEEEEEEEvNT_6ParamsE) ;  /* 0xffff8bd00a007950 */ /* 0x000fea0003c3ffff */
        .type           $_ZN7cutlass13device_kernelIN5flash19enable_sm80_to_sm89INS1_16FlashAttnBwdSm80INS1_25CollectiveMainloopBwdSm80ILi2ELi2EN4cute5tupleIJNS5_1CILi64EEENS7_ILi128EEES8_EEENS_10bfloat16_tEfNS_4arch4Sm80ELb1ELb0ELb1ELb0ELb0ELb0ELb0ELb0ELi2ELi2ELi4ELi2ELb1EEENS1_24CollectiveEpilogueBwdGQAISA_fSD_Li256ELb0ELb0EEENS1_25SingleTileBwdLPTSchedulerILb0ELi128ELb0EEEEEEEEEvNT_6ParamsE$_ZN4cute8gmem_ptrIPKN7cutlass9uint128_tEECI1NS_12iter_adaptorIS4_S5_EEES4_,@function
        .size           $_ZN7cutlass13device_kernelIN5flash19enable_sm80_to_sm89INS1_16FlashAttnBwdSm80INS1_25CollectiveMainloopBwdSm80ILi2ELi2EN4cute5tupleIJNS5_1CILi64EEENS7_ILi128EEES8_EEENS_10bfloat16_tEfNS_4arch4Sm80ELb1ELb0ELb1ELb0ELb0ELb0ELb0ELb0ELi2ELi2ELi4ELi2ELb1EEENS1_24CollectiveEpilogueBwdGQAISA_fSD_Li256ELb0ELb0EEENS1_25SingleTileBwdLPTSchedulerILb0ELi128ELb0EEEEEEEEEvNT_6ParamsE$_ZN4cute8gmem_ptrIPKN7cutlass9uint128_tEECI1NS_12iter_adaptorIS4_S5_EEES4_,($_ZN7cutlass13device_kernelIN5flash19enable_sm80_to_sm89INS1_16FlashAttnBwdSm80INS1_25CollectiveMainloopBwdSm80ILi2ELi2EN4cute5tupleIJNS5_1CILi64EEENS7_ILi128EEES8_EEENS_10bfloat16_tEfNS_4arch4Sm80ELb1ELb0ELb1ELb0ELb0ELb0ELb0ELb0ELi2ELi2ELi4ELi2ELb1EEENS1_24CollectiveEpilogueBwdGQAISA_fSD_Li256ELb0ELb0EEENS1_25SingleTileBwdLPTSchedulerILb0ELi128ELb0EEEEEEEEEvNT_6ParamsE$_ZN4cute8gmem_ptrIPKfECI1NS_12iter_adaptorIS2_S3_EEES2_ - $_ZN7cutlass13device_kernelIN5flash19enable_sm80_to_sm89INS1_16FlashAttnBwdSm80INS1_25CollectiveMainloopBwdSm80ILi2ELi2EN4cute5tupleIJNS5_1CILi64EEENS7_ILi128EEES8_EEENS_10bfloat16_tEfNS_4arch4Sm80ELb1ELb0ELb1ELb0ELb0ELb0ELb0ELb0ELi2ELi2ELi4ELi2ELb1EEENS1_24CollectiveEpilogueBwdGQAISA_fSD_Li256ELb0ELb0EEENS1_25SingleTileBwdLPTSchedulerILb0ELi128ELb0EEEEEEEEEvNT_6ParamsE$_ZN4cute8gmem_ptrIPKN7cutlass9uint128_tEECI1NS_12iter_adaptorIS4_S5_EEES4_)
$_ZN7cutlass13device_kernelIN5flash19enable_sm80_to_sm89INS1_16FlashAttnBwdSm80INS1_25CollectiveMainloopBwdSm80ILi2ELi2EN4cute5tupleIJNS5_1CILi64EEENS7_ILi128EEES8_EEENS_10bfloat16_tEfNS_4arch4Sm80ELb1ELb0ELb1ELb0ELb0ELb0ELb0ELb0ELi2ELi2ELi4ELi2ELb1EEENS1_24CollectiveEpilogueBwdGQAISA_fSD_Li256ELb0ELb0EEENS1_25SingleTileBwdLPTSchedulerILb0ELi128ELb0EEEEEEEEEvNT_6ParamsE$_ZN4cute8gmem_ptrIPKN7cutlass9uint128_tEECI1NS_12iter_adaptorIS4_S5_EEES4_:
[----:B------:R-:W-:Y:S02]  /*7430*/  MOV R18, 0x7450 ;  /* 0x0000745000127802 */ /* 0x000fe40000000f00 */
[----:B------:R-:W-:Y:S05]  /*7440*/  CALL.REL.NOINC `($_ZN7cutlass13device_kernelIN5flash19enable_sm80_to_sm89INS1_16FlashAttnBwdSm80INS1_25CollectiveMainloopBwdSm80ILi2ELi2EN4cute5tupleIJNS5_1CILi64EEENS7_ILi128EEES8_EEENS_10bfloat16_tEfNS_4arch4Sm80ELb1ELb0ELb1ELb0ELb0ELb0ELb0ELb0ELi2ELi2ELi4ELi2ELb1EEENS1_24CollectiveEpilogueBwdGQAISA_fSD_Li256ELb0ELb0EEENS1_25SingleTileBwdLPTSchedulerILb0ELi128ELb0EEEEEEEEEvNT_6ParamsE$_ZN4cute12iter_adaptorIPKN7cutlass9uint128_tENS_8gmem_ptrIS4_EEEC2ES4_) ;  /* 0xffffecf000007944 */ /* 0x000fea0003c3ffff */
[----:B-1----:R-:W-:Y:S02]  /*7450*/  MOV R6, R16 ;  /* 0x0000001000067202 */ /* 0x002fe40000000f00 */
[----:B------:R-:W-:-:S04]  /*7460*/  MOV R7, 0x0 ;  /* 0x0000000000077802 */ /* 0x000fc80000000f00 */
[----:B------:R-:W-:Y:S05]  /*7470*/  RET.REL.NODEC R6 `(_ZN7cutlass13device_kernelIN5flash19enable_sm80_to_sm89INS1_16FlashAttnBwdSm80INS1_25CollectiveMainloopBwdSm80ILi2ELi2EN4cute5tupleIJNS5_1CILi64EEENS7_ILi128EEES8_EEENS_10bfloat16_tEfNS_4arch4Sm80ELb1ELb0ELb1ELb0ELb0ELb0ELb0ELb0ELi2ELi2ELi4ELi2ELb1EEENS1_24CollectiveEpilogueBwdGQAISA_fSD_Li256ELb0ELb0EEENS1_25SingleTileBwdLPTSchedulerILb0ELi128ELb0EEEEEEEEEvNT_6ParamsE) ;  /* 0xffff8b8006007950 */ /* 0x000fea0003c3ffff */
        .type           $_ZN7cutlass13device_kernelIN5flash19enable_sm80_to_sm89INS1_16FlashAttnBwdSm80INS1_25CollectiveMainloopBwdSm80ILi2ELi2EN4cute5tupleIJNS5_1CILi64EEENS7_ILi128EEES8_EEENS_10bfloat16_tEfNS_4arch4Sm80ELb1ELb0ELb1ELb0ELb0ELb0ELb0ELb0ELi2ELi2ELi4ELi2ELb1EEENS1_24CollectiveEpilogueBwdGQAISA_fSD_Li256ELb0ELb0EEENS1_25SingleTileBwdLPTSchedulerILb0ELi128ELb0EEEEEEEEEvNT_6ParamsE$_ZN4cute8gmem_ptrIPKfECI1NS_12iter_adaptorIS2_S3_EEES2_,@function
        .size           $_ZN7cutlass13device_kernelIN5flash19enable_sm80_to_sm89INS1_16FlashAttnBwdSm80INS1_25CollectiveMainloopBwdSm80ILi2ELi2EN4cute5tupleIJNS5_1CILi64EEENS7_ILi128EEES8_EEENS_10bfloat16_tEfNS_4arch4Sm80ELb1ELb0ELb1ELb0ELb0ELb0ELb0ELb0ELi2ELi2ELi4ELi2ELb1EEENS1_24CollectiveEpilogueBwdGQAISA_fSD_Li256ELb0ELb0EEENS1_25SingleTileBwdLPTSchedulerILb0ELi128ELb0EEEEEEEEEvNT_6ParamsE$_ZN4cute8gmem_ptrIPKfECI1NS_12iter_adaptorIS2_S3_EEES2_,($_ZN7cutlass13device_kernelIN5flash19enable_sm80_to_sm89INS1_16FlashAttnBwdSm80INS1_25CollectiveMainloopBwdSm80ILi2ELi2EN4cute5tupleIJNS5_1CILi64EEENS7_ILi128EEES8_EEENS_10bfloat16_tEfNS_4arch4Sm80ELb1ELb0ELb1ELb0ELb0ELb0ELb0ELb0ELi2ELi2ELi4ELi2ELb1EEENS1_24CollectiveEpilogueBwdGQAISA_fSD_Li256ELb0ELb0EEENS1_25SingleTileBwdLPTSchedulerILb0ELi128ELb0EEEEEEEEEvNT_6ParamsE$_ZN4cute8smem_ptrIPN7cutlass10bfloat16_tEECI1NS_12iter_adaptorIS3_S4_EEES3_ - $_ZN7cutlass13device_kernelIN5flash19enable_sm80_to_sm89INS1_16FlashAttnBwdSm80INS1_25CollectiveMainloopBwdSm80ILi2ELi2EN4cute5tupleIJNS5_1CILi64EEENS7_ILi128EEES8_EEENS_10bfloat16_tEfNS_4arch4Sm80ELb1ELb0ELb1ELb0ELb0ELb0ELb0ELb0ELi2ELi2ELi4ELi2ELb1EEENS1_24CollectiveEpilogueBwdGQAISA_fSD_Li256ELb0ELb0EEENS1_25SingleTileBwdLPTSchedulerILb0ELi128ELb0EEEEEEEEEvNT_6ParamsE$_ZN4cute8gmem_ptrIPKfECI1NS_12iter_adaptorIS2_S3_EEES2_)
$_ZN7cutlass13device_kernelIN5flash19enable_sm80_to_sm89INS1_16FlashAttnBwdSm80INS1_25CollectiveMainloopBwdSm80ILi2ELi2EN4cute5tupleIJNS5_1CILi64EEENS7_ILi128EEES8_EEENS_10bfloat16_tEfNS_4arch4Sm80ELb1ELb0ELb1ELb0ELb0ELb0ELb0ELb0ELi2ELi2ELi4ELi2ELb1EEENS1_24CollectiveEpilogueBwdGQAISA_fSD_Li256ELb0ELb0EEENS1_25SingleTileBwdLPTSchedulerILb0ELi128ELb0EEEEEEEEEvNT_6ParamsE$_ZN4cute8gmem_ptrIPKfECI1NS_12iter_adaptorIS2_S3_EEES2_:
[----:B------:R-:W-:Y:S02]  /*7480*/  MOV R18, 0x74a0 ;  /* 0x000074a000127802 */ /* 0x000fe40000000f00 */
[----:B------:R-:W-:Y:S05]  /*7490*/  CALL.REL.NOINC `($_ZN7cutlass13device_kernelIN5flash19enable_sm80_to_sm89INS1_16FlashAttnBwdSm80INS1_25CollectiveMainloopBwdSm80ILi2ELi2EN4cute5tupleIJNS5_1CILi64EEENS7_ILi128EEES8_EEENS_10bfloat16_tEfNS_4arch4Sm80ELb1ELb0ELb1ELb0ELb0ELb0ELb0ELb0ELi2ELi2ELi4ELi2ELb1EEENS1_24CollectiveEpilogueBwdGQAISA_fSD_Li256ELb0ELb0EEENS1_25SingleTileBwdLPTSchedulerILb0ELi128ELb0EEEEEEEEEvNT_6ParamsE$_ZN4cute12iter_adaptorIPKfNS_8gmem_ptrIS2_EEEC2ES2_) ;  /* 0xffffecf000007944 */ /* 0x000fea0003c3ffff */
[----:B------:R-:W-:-:S04]  /*74a0*/  MOV R17, 0x0 ;  /* 0x0000000000117802 */ /* 0x000fc80000000f00 */
[----:B------:R-:W-:Y:S05]  /*74b0*/  RET.REL.NODEC R16 `(_ZN7cutlass13device_kernelIN5flash19enable_sm80_to_sm89INS1_16FlashAttnBwdSm80INS1_25CollectiveMainloopBwdSm80ILi2ELi2EN4cute5tupleIJNS5_1CILi64EEENS7_ILi128EEES8_EEENS_10bfloat16_tEfNS_4arch4Sm80ELb1ELb0ELb1ELb0ELb0ELb0ELb0ELb0ELi2ELi2ELi4ELi2ELb1EEENS1_24CollectiveEpilogueBwdGQAISA_fSD_Li256ELb0ELb0EEENS1_25SingleTileBwdLPTSchedulerILb0ELi128ELb0EEEEEEEEEvNT_6ParamsE) ;  /* 0xffff8b4010007950 */ /* 0x000fea0003c3ffff */
        .type           $_ZN7cutlass13device_kernelIN5flash19enable_sm80_to_sm89INS1_16FlashAttnBwdSm80INS1_25CollectiveMainloopBwdSm80ILi2ELi2EN4cute5tupleIJNS5_1CILi64EEENS7_ILi128EEES8_EEENS_10bfloat16_tEfNS_4arch4Sm80ELb1ELb0ELb1ELb0ELb0ELb0ELb0ELb0ELi2ELi2ELi4ELi2ELb1EEENS1_24CollectiveEpilogueBwdGQAISA_fSD_Li256ELb0ELb0EEENS1_25SingleTileBwdLPTSchedulerILb0ELi128ELb0EEEEEEEEEvNT_6ParamsE$_ZN4cute8smem_ptrIPN7cutlass10bfloat16_tEECI1NS_12iter_adaptorIS3_S4_EEES3_,@function
        .size           $_ZN7cutlass13device_kernelIN5flash19enable_sm80_to_sm89INS1_16FlashAttnBwdSm80INS1_25CollectiveMainloopBwdSm80ILi2ELi2EN4cute5tupleIJNS5_1CILi64EEENS7_ILi128EEES8_EEENS_10bfloat16_tEfNS_4arch4Sm80ELb1ELb0ELb1ELb0ELb0ELb0ELb0ELb0ELi2ELi2ELi4ELi2ELb1EEENS1_24CollectiveEpilogueBwdGQAISA_fSD_Li256ELb0ELb0EEENS1_25SingleTileBwdLPTSchedulerILb0ELi128ELb0EEEEEEEEEvNT_6ParamsE$_ZN4cute8smem_ptrIPN7cutlass10bfloat16_tEECI1NS_12iter_adaptorIS3_S4_EEES3_,($_ZN7cutlass13device_kernelIN5flash19enable_sm80_to_sm89INS1_16FlashAttnBwdSm80INS1_25CollectiveMainloopBwdSm80ILi2ELi2EN4cute5tupleIJNS5_1CILi64EEENS7_ILi128EEES8_EEENS_10bfloat16_tEfNS_4arch4Sm80ELb1ELb0ELb1ELb0ELb0ELb0ELb0ELb0ELi2ELi2ELi4ELi2ELb1EEENS1_24CollectiveEpilogueBwdGQAISA_fSD_Li256ELb0ELb0EEENS1_25SingleTileBwdLPTSchedulerILb0ELi128ELb0EEEEEEEEEvNT_6ParamsE$_ZN4cute8smem_ptrIPN7cutlass9uint128_tEECI1NS_12iter_adaptorIS3_S4_EEES3_ - $_ZN7cutlass13device_kernelIN5flash19enable_sm80_to_sm89INS1_16FlashAttnBwdSm80INS1_25CollectiveMainloopBwdSm80ILi2ELi2EN4cute5tupleIJNS5_1CILi64EEENS7_ILi128EEES8_EEENS_10bfloat16_tEfNS_4arch4Sm80ELb1ELb0ELb1ELb0ELb0ELb0ELb0ELb0ELi2ELi2ELi4ELi2ELb1EEENS1_24CollectiveEpilogueBwdGQAISA_fSD_Li256ELb0ELb0EEENS1_25SingleTileBwdLPTSchedulerILb0ELi128ELb0EEEEEEEEEvNT_6ParamsE$_ZN4cute8smem_ptrIPN7cutlass10bfloat16_tEECI1NS_12iter_adaptorIS3_S4_EEES3_)
$_ZN7cutlass13device_kernelIN5flash19enable_sm80_to_sm89INS1_16FlashAttnBwdSm80INS1_25CollectiveMainloopBwdSm80ILi2ELi2EN4cute5tupleIJNS5_1CILi64EEENS7_ILi128EEES8_EEENS_10bfloat16_tEfNS_4arch4Sm80ELb1ELb0ELb1ELb0ELb0ELb0ELb0ELb0ELi2ELi2ELi4ELi2ELb1EEENS1_24CollectiveEpilogueBwdGQAISA_fSD_Li256ELb0ELb0EEENS1_25SingleTileBwdLPTSchedulerILb0ELi128ELb0EEEEEEEEEvNT_6ParamsE$_ZN4cute8smem_ptrIPN7cutlass10bfloat16_tEECI1NS_12iter_adaptorIS3_S4_EEES3_:
[----:B------:R-:W-:Y:S02]  /*74c0*/  MOV R18, 0x74e0 ;  /* 0x000074e000127802 */ /* 0x000fe40000000f00 */
[----:B------:R-:W-:Y:S05]  /*74d0*/  CALL.REL.NOINC `($_ZN7cutlass13device_kernelIN5flash19enable_sm80_to_sm89INS1_16FlashAttnBwdSm80INS1_25CollectiveMainloopBwdSm80ILi2ELi2EN4cute5tupleIJNS5_1CILi64EEENS7_ILi128EEES8_EEENS_10bfloat16_tEfNS_4arch4Sm80ELb1ELb0ELb1ELb0ELb0ELb0ELb0ELb0ELi2ELi2ELi4ELi2ELb1EEENS1_24CollectiveEpilogueBwdGQAISA_fSD_Li256ELb0ELb0EEENS1_25SingleTileBwdLPTSchedulerILb0ELi128ELb0EEEEEEEEEvNT_6ParamsE$_ZN4cute12iter_adaptorIPN7cutlass10bfloat16_tENS_8smem_ptrIS3_EEEC2ES3_) ;  /* 0xffffecf000007944 */ /* 0x000fea0003c3ffff */
[----:B-1----:R-:W-:Y:S02]  /*74e0*/  MOV R6, R16 ;  /* 0x0000001000067202 */ /* 0x002fe40000000f00 */
[----:B------:R-:W-:-:S04]  /*74f0*/  MOV R7, 0x0 ;  /* 0x0000000000077802 */ /* 0x000fc80000000f00 */
[----:B------:R-:W-:Y:S05]  /*7500*/  RET.REL.NODEC R6 `(_ZN7cutlass13device_kernelIN5flash19enable_sm80_to_sm89INS1_16FlashAttnBwdSm80INS1_25CollectiveMainloopBwdSm80ILi2ELi2EN4cute5tupleIJNS5_1CILi64EEENS7_ILi128EEES8_EEENS_10bfloat16_tEfNS_4arch4Sm80ELb1ELb0ELb1ELb0ELb0ELb0ELb0ELb0ELi2ELi2ELi4ELi2ELb1EEENS1_24CollectiveEpilogueBwdGQAISA_fSD_Li256ELb0ELb0EEENS1_25SingleTileBwdLPTSchedulerILb0ELi128ELb0EEEEEEEEEvNT_6ParamsE) ;  /* 0xffff8af006007950 */ /* 0x000fea0003c3ffff */
        .type           $_ZN7cutlass13device_kernelIN5flash19enable_sm80_to_sm89INS1_16FlashAttnBwdSm80INS1_25CollectiveMainloopBwdSm80ILi2ELi2EN4cute5tupleIJNS5_1CILi64EEENS7_ILi128EEES8_EEENS_10bfloat16_tEfNS_4arch4Sm80ELb1ELb0ELb1ELb0ELb0ELb0ELb0ELb0ELi2ELi2ELi4ELi2ELb1EEENS1_24CollectiveEpilogueBwdGQAISA_fSD_Li256ELb0ELb0EEENS1_25SingleTileBwdLPTSchedulerILb0ELi128ELb0EEEEEEEEEvNT_6ParamsE$_ZN4cute8smem_ptrIPN7cutlass9uint128_tEECI1NS_12iter_adaptorIS3_S4_EEES3_,@function
        .size           $_ZN7cutlass13device_kernelIN5flash19enable_sm80_to_sm89INS1_16FlashAttnBwdSm80INS1_25CollectiveMainloopBwdSm80ILi2ELi2EN4cute5tupleIJNS5_1CILi64EEENS7_ILi128EEES8_EEENS_10bfloat16_tEfNS_4arch4Sm80ELb1ELb0ELb1ELb0ELb0ELb0ELb0ELb0ELi2ELi2ELi4ELi2ELb1EEENS1_24CollectiveEpilogueBwdGQAISA_fSD_Li256ELb0ELb0EEENS1_25SingleTileBwdLPTSchedulerILb0ELi128ELb0EEEEEEEEEvNT_6ParamsE$_ZN4cute8smem_ptrIPN7cutlass9uint128_tEECI1NS_12iter_adaptorIS3_S4_EEES3_,($_ZN7cutlass13device_kernelIN5flash19enable_sm80_to_sm89INS1_16FlashAttnBwdSm80INS1_25CollectiveMainloopBwdSm80ILi2ELi2EN4cute5tupleIJNS5_1CILi64EEENS7_ILi128EEES8_EEENS_10bfloat16_tEfNS_4arch4Sm80ELb1ELb0ELb1ELb0ELb0ELb0ELb0ELb0ELi2ELi2ELi4ELi2ELb1EEENS1_24CollectiveEpilogueBwdGQAISA_fSD_Li256ELb0ELb0EEENS1_25SingleTileBwdLPTSchedulerILb0ELi128ELb0EEEEEEEEEvNT_6ParamsE$_ZN4cute8smem_ptrIPfECI1NS_12iter_adaptorIS1_S2_EEES1_ - $_ZN7cutlass13device_kernelIN5flash19enable_sm80_to_sm89INS1_16FlashAttnBwdSm80INS1_25CollectiveMainloopBwdSm80ILi2ELi2EN4cute5tupleIJNS5_1CILi64EEENS7_ILi128EEES8_EEENS_10bfloat16_tEfNS_4arch4Sm80ELb1ELb0ELb1ELb0ELb0ELb0ELb0ELb0ELi2ELi2ELi4ELi2ELb1EEENS1_24CollectiveEpilogueBwdGQAISA_fSD_Li256ELb0ELb0EEENS1_25SingleTileBwdLPTSchedulerILb0ELi128ELb0EEEEEEEEEvNT_6ParamsE$_ZN4cute8smem_ptrIPN7cutlass9uint128_tEECI1NS_12iter_adaptorIS3_S4_EEES3_)
$_ZN7cutlass13device_kernelIN5flash19enable_sm80_to_sm89INS1_16FlashAttnBwdSm80INS1_25CollectiveMainloopBwdSm80ILi2ELi2EN4cute5tupleIJNS5_1CILi64EEENS7_ILi128EEES8_EEENS_10bfloat16_tEfNS_4arch4Sm80ELb1ELb0ELb1ELb0ELb0ELb0ELb0ELb0ELi2ELi2ELi4ELi2ELb1EEENS1_24CollectiveEpilogueBwdGQAISA_fSD_Li256ELb0ELb0EEENS1_25SingleTileBwdLPTSchedulerILb0ELi128ELb0EEEEEEEEEvNT_6ParamsE$_ZN4cute8smem_ptrIPN7cutlass9uint128_tEECI1NS_12iter_adaptorIS3_S4_EEES3_:
[----:B------:R-:W-:Y:S02]  /*7510*/  MOV R16, 0x7530 ;  /* 0x0000753000107802 */ /* 0x000fe40000000f00 */
[----:B------:R-:W-:Y:S05]  /*7520*/  CALL.REL.NOINC `($_ZN7cutlass13device_kernelIN5flash19enable_sm80_to_sm89INS1_16FlashAttnBwdSm80INS1_25CollectiveMainloopBwdSm80ILi2ELi2EN4cute5tupleIJNS5_1CILi64EEENS7_ILi128EEES8_EEENS_10bfloat16_tEfNS_4arch4Sm80ELb1ELb0ELb1ELb0ELb0ELb0ELb0ELb0ELi2ELi2ELi4ELi2ELb1EEENS1_24CollectiveEpilogueBwdGQAISA_fSD_Li256ELb0ELb0EEENS1_25SingleTileBwdLPTSchedulerILb0ELi128ELb0EEEEEEEEEvNT_6ParamsE$_ZN4cute12iter_adaptorIPN7cutlass9uint128_tENS_8smem_ptrIS3_EEEC2ES3_) ;  /* 0xffffecf000007944 */ /* 0x000fea0003c3ffff */
[----:B------:R-:W-:-:S04]  /*7530*/  MOV R11, 0x0 ;  /* 0x00000000000b7802 */ /* 0x000fc80000000f00 */
[----:B------:R-:W-:Y:S05]  /*7540*/  RET.REL.NODEC R10 `(_ZN7cutlass13device_kernelIN5flash19enable_sm80_to_sm89INS1_16FlashAttnBwdSm80INS1_25CollectiveMainloopBwdSm80ILi2ELi2EN4cute5tupleIJNS5_1CILi64EEENS7_ILi128EEES8_EEENS_10bfloat16_tEfNS_4arch4Sm80ELb1ELb0ELb1ELb0ELb0ELb0ELb0ELb0ELi2ELi2ELi4ELi2ELb1EEENS1_24CollectiveEpilogueBwdGQAISA_fSD_Li256ELb0ELb0EEENS1_25SingleTileBwdLPTSchedulerILb0ELi128ELb0EEEEEEEEEvNT_6ParamsE) ;  /* 0xffff8ab00a007950 */ /* 0x000fea0003c3ffff */
        .type           $_ZN7cutlass13device_kernelIN5flash19enable_sm80_to_sm89INS1_16FlashAttnBwdSm80INS1_25CollectiveMainloopBwdSm80ILi2ELi2EN4cute5tupleIJNS5_1CILi64EEENS7_ILi128EEES8_EEENS_10bfloat16_tEfNS_4arch4Sm80ELb1ELb0ELb1ELb0ELb0ELb0ELb0ELb0ELi2ELi2ELi4ELi2ELb1EEENS1_24CollectiveEpilogueBwdGQAISA_fSD_Li256ELb0ELb0EEENS1_25SingleTileBwdLPTSchedulerILb0ELi128ELb0EEEEEEEEEvNT_6ParamsE$_ZN4cute8smem_ptrIPfECI1NS_12iter_adaptorIS1_S2_EEES1_,@function
        .size           $_ZN7cutlass13device_kernelIN5flash19enable_sm80_to_sm89INS1_16FlashAttnBwdSm80INS1_25CollectiveMainloopBwdSm80ILi2ELi2EN4cute5tupleIJNS5_1CILi64EEENS7_ILi128EEES8_EEENS_10bfloat16_tEfNS_4arch4Sm80ELb1ELb0ELb1ELb0ELb0ELb0ELb0ELb0ELi2ELi2ELi4ELi2ELb1EEENS1_24CollectiveEpilogueBwdGQAISA_fSD_Li256ELb0ELb0EEENS1_25SingleTileBwdLPTSchedulerILb0ELi128ELb0EEEEEEEEEvNT_6ParamsE$_ZN4cute8smem_ptrIPfECI1NS_12iter_adaptorIS1_S2_EEES1_,($_ZN7cutlass13device_kernelIN5flash19enable_sm80_to_sm89INS1_16FlashAttnBwdSm80INS1_25CollectiveMainloopBwdSm80ILi2ELi2EN4cute5tupleIJNS5_1CILi64EEENS7_ILi128EEES8_EEENS_10bfloat16_tEfNS_4arch4Sm80ELb1ELb0ELb1ELb0ELb0ELb0ELb0ELb0ELi2ELi2ELi4ELi2ELb1EEENS1_24CollectiveEpilogueBwdGQAISA_fSD_Li256ELb0ELb0EEENS1_25SingleTileBwdLPTSchedulerILb0ELi128ELb0EEEEEEEEEvNT_6ParamsE$_ZN73_INTERNAL_24fd9406_37_flash_bwd_hdim64_bf16_softcap_sm80_cu_3fbc093a_291824__cvta_generic_to_sharedEPKv - $_ZN7cutlass13device_kernelIN5flash19enable_sm80_to_sm89INS1_16FlashAttnBwdSm80INS1_25CollectiveMainloopBwdSm80ILi2ELi2EN4cute5tupleIJNS5_1CILi64EEENS7_ILi128EEES8_EEENS_10bfloat16_tEfNS_4arch4Sm80ELb1ELb0ELb1ELb0ELb0ELb0ELb0ELb0ELi2ELi2ELi4ELi2ELb1EEENS1_24CollectiveEpilogueBwdGQAISA_fSD_Li256ELb0ELb0EEENS1_25SingleTileBwdLPTSchedulerILb0ELi128ELb0EEEEEEEEEvNT_6ParamsE$_ZN4cute8smem_ptrIPfECI1NS_12iter_adaptorIS1_S2_EEES1_)
$_ZN7cutlass13device_kernelIN5flash19enable_sm80_to_sm89INS1_16FlashAttnBwdSm80INS1_25CollectiveMainloopBwdSm80ILi2ELi2EN4cute5tupleIJNS5_1CILi64EEENS7_ILi128EEES8_EEENS_10bfloat16_tEfNS_4arch4Sm80ELb1ELb0ELb1ELb0ELb0ELb0ELb0ELb0ELi2ELi2ELi4ELi2ELb1EEENS1_24CollectiveEpilogueBwdGQAISA_fSD_Li256ELb0ELb0EEENS1_25SingleTileBwdLPTSchedulerILb0ELi128ELb0EEEEEEEEEvNT_6ParamsE$_ZN4cute8smem_ptrIPfECI1NS_12iter_adaptorIS1_S2_EEES1_:
[----:B------:R-:W-:Y:S02]  /*7550*/  MOV R18, 0x7570 ;  /* 0x0000757000127802 */ /* 0x000fe40000000f00 */
[----:B------:R-:W-:Y:S05]  /*7560*/  CALL.REL.NOINC `($_ZN7cutlass13device_kernelIN5flash19enable_sm80_to_sm89INS1_16FlashAttnBwdSm80INS1_25CollectiveMainloopBwdSm80ILi2ELi2EN4cute5tupleIJNS5_1CILi64EEENS7_ILi128EEES8_EEENS_10bfloat16_tEfNS_4arch4Sm80ELb1ELb0ELb1ELb0ELb0ELb0ELb0ELb0ELi2ELi2ELi4ELi2ELb1EEENS1_24CollectiveEpilogueBwdGQAISA_fSD_Li256ELb0ELb0EEENS1_25SingleTileBwdLPTSchedulerILb0ELi128ELb0EEEEEEEEEvNT_6ParamsE$_ZN4cute12iter_adaptorIPfNS_8smem_ptrIS1_EEEC2ES1_) ;  /* 0xffffed0000007944 */ /* 0x000fea0003c3ffff */
[----:B------:R-:W-:-:S04]  /*7570*/  MOV R17, 0x0 ;  /* 0x0000000000117802 */ /* 0x000fc80000000f00 */
[----:B------:R-:W-:Y:S05]  /*7580*/  RET.REL.NODEC R16 `(_ZN7cutlass13device_kernelIN5flash19enable_sm80_to_sm89INS1_16FlashAttnBwdSm80INS1_25CollectiveMainloopBwdSm80ILi2ELi2EN4cute5tupleIJNS5_1CILi64EEENS7_ILi128EEES8_EEENS_10bfloat16_tEfNS_4arch4Sm80ELb1ELb0ELb1ELb0ELb0ELb0ELb0ELb0ELi2ELi2ELi4ELi2ELb1EEENS1_24CollectiveEpilogueBwdGQAISA_fSD_Li256ELb0ELb0EEENS1_25SingleTileBwdLPTSchedulerILb0ELi128ELb0EEEEEEEEEvNT_6ParamsE) ;  /* 0xffff8a7010007950 */ /* 0x000fea0003c3ffff */
        .type           $_ZN7cutlass13device_kernelIN5flash19enable_sm80_to_sm89INS1_16FlashAttnBwdSm80INS1_25CollectiveMainloopBwdSm80ILi2ELi2EN4cute5tupleIJNS5_1CILi64EEENS7_ILi128EEES8_EEENS_10bfloat16_tEfNS_4arch4Sm80ELb1ELb0ELb1ELb0ELb0ELb0ELb0ELb0ELi2ELi2ELi4ELi2ELb1EEENS1_24CollectiveEpilogueBwdGQAISA_fSD_Li256ELb0ELb0EEENS1_25SingleTileBwdLPTSchedulerILb0ELi128ELb0EEEEEEEEEvNT_6ParamsE$_ZN73_INTERNAL_24fd9406_37_flash_bwd_hdim64_bf16_softcap_sm80_cu_3fbc093a_291824__cvta_generic_to_sharedEPKv,@function
        .size           $_ZN7cutlass13device_kernelIN5flash19enable_sm80_to_sm89INS1_16FlashAttnBwdSm80INS1_25CollectiveMainloopBwdSm80ILi2ELi2EN4cute5tupleIJNS5_1CILi64EEENS7_ILi128EEES8_EEENS_10bfloat16_tEfNS_4arch4Sm80ELb1ELb0ELb1ELb0ELb0ELb0ELb0ELb0ELi2ELi2ELi4ELi2ELb1EEENS1_24CollectiveEpilogueBwdGQAISA_fSD_Li256ELb0ELb0EEENS1_25SingleTileBwdLPTSchedulerILb0ELi128ELb0EEEEEEEEEvNT_6ParamsE$_ZN73_INTERNAL_24fd9406_37_flash_bwd_hdim64_bf16_softcap_sm80_cu_3fbc093a_291824__cvta_generic_to_sharedEPKv,($_ZN7cutlass13device_kernelIN5flash19enable_sm80_to_sm89INS1_16FlashAttnBwdSm80INS1_25CollectiveMainloopBwdSm80ILi2ELi2EN4cute5tupleIJNS5_1CILi64EEENS7_ILi128EEES8_EEENS_10bfloat16_tEfNS_4arch4Sm80ELb1ELb0ELb1ELb0ELb0ELb0ELb0ELb0ELi2ELi2ELi4ELi2ELb1EEENS1_24CollectiveEpilogueBwdGQAISA_fSD_Li256ELb0ELb0EEENS1_25SingleTileBwdLPTSchedulerILb0ELi128ELb0EEEEEEEEEvNT_6ParamsE$_ZZN4cute12filter_tupleINS_5tupleIJNS_10UnderscoreES2_S2_iEEENS1_IJNS1_IJNS_1CILi1EEENS4_ILi0EEEEEElS6_lEEEZNS_5sliceIS3_S8_EEDaRKT_RKT0_EUlRKT_RKT0_E_EEDaSC_SF_OT1_ENKUlDpSI_E_clIJNS1_IJS7_EEENS1_IJlEEENS1_IJS6_EEENS1_IJEEEEEEDaSP_ - $_ZN7cutlass13device_kernelIN5flash19enable_sm80_to_sm89INS1_16FlashAttnBwdSm80INS1_25CollectiveMainloopBwdSm80ILi2ELi2EN4cute5tupleIJNS5_1CILi64EEENS7_ILi128EEES8_EEENS_10bfloat16_tEfNS_4arch4Sm80ELb1ELb0ELb1ELb0ELb0ELb0ELb0ELb0ELi2ELi2ELi4ELi2ELb1EEENS1_24CollectiveEpilogueBwdGQAISA_fSD_Li256ELb0ELb0EEENS1_25SingleTileBwdLPTSchedulerILb0ELi128ELb0EEEEEEEEEvNT_6ParamsE$_ZN73_INTERNAL_24fd9406_37_flash_bwd_hdim64_bf16_softcap_sm80_cu_3fbc093a_291824__cvta_generic_to_sharedEPKv)
$_ZN7cutlass13device_kernelIN5flash19enable_sm80_to_sm89INS1_16FlashAttnBwdSm80INS1_25CollectiveMainloopBwdSm80ILi2ELi2EN4cute5tupleIJNS5_1CILi64EEENS7_ILi128EEES8_EEENS_10bfloat16_tEfNS_4arch4Sm80ELb1ELb0ELb1ELb0ELb0ELb0ELb0ELb0ELi2ELi2ELi4ELi2ELb1EEENS1_24CollectiveEpilogueBwdGQAISA_fSD_Li256ELb0ELb0EEENS1_25SingleTileBwdLPTSchedulerILb0ELi128ELb0EEEEEEEEEvNT_6ParamsE$_ZN73_INTERNAL_24fd9406_37_flash_bwd_hdim64_bf16_softcap_sm80_cu_3fbc093a_291824__cvta_generic_to_sharedEPKv:
[----:B------:R-:W-:Y:S02]  /*7590*/  MOV R9, 0x0 ;  /* 0x0000000000097802 */ /* 0x000fe40000000f00 */
[----:B------:R-:W-:Y:S02]  /*75a0*/  IADD3 R6, R6, -c[0x0][0x18], RZ ;  /* 0x8000060006067a10 */ /* 0x000fe40007ffe0ff */
[----:B------:R-:W-:Y:S05]  /*75b0*/  RET.REL.NODEC R8 `(_ZN7cutlass13device_kernelIN5flash19enable_sm80_to_sm89INS1_16FlashAttnBwdSm80INS1_25CollectiveMainloopBwdSm80ILi2ELi2EN4cute5tupleIJNS5_1CILi64EEENS7_ILi128EEES8_EEENS_10bfloat16_tEfNS_4arch4Sm80ELb1ELb0ELb1ELb0ELb0ELb0ELb0ELb0ELi2ELi2ELi4ELi2ELb1EEENS1_24CollectiveEpilogueBwdGQAISA_fSD_Li256ELb0ELb0EEENS1_25SingleTileBwdLPTSchedulerILb0ELi128ELb0EEEEEEEEEvNT_6ParamsE) ;  /* 0xffff8a4008007950 */ /* 0x000fea0003c3ffff */
        .type           $_ZN7cutlass13device_kernelIN5flash19enable_sm80_to_sm89INS1_16FlashAttnBwdSm80INS1_25CollectiveMainloopBwdSm80ILi2ELi2EN4cute5tupleIJNS5_1CILi64EEENS7_ILi128EEES8_EEENS_10bfloat16_tEfNS_4arch4Sm80ELb1ELb0ELb1ELb0ELb0ELb0ELb0ELb0ELi2ELi2ELi4ELi2ELb1EEENS1_24CollectiveEpilogueBwdGQAISA_fSD_Li256ELb0ELb0EEENS1_25SingleTileBwdLPTSchedulerILb0ELi128ELb0EEEEEEEEEvNT_6ParamsE$_ZZN4cute12filter_tupleINS_5tupleIJNS_10UnderscoreES2_S2_iEEENS1_IJNS1_IJNS_1CILi1EEENS4_ILi0EEEEEElS6_lEEEZNS_5sliceIS3_S8_EEDaRKT_RKT0_EUlRKT_RKT0_E_EEDaSC_SF_OT1_ENKUlDpSI_E_clIJNS1_IJS7_EEENS1_IJlEEENS1_IJS6_EEENS1_IJEEEEEEDaSP_,@function
        .size           $_ZN7cutlass13device_kernelIN5flash19enable_sm80_to_sm89INS1_16FlashAttnBwdSm80INS1_25CollectiveMainloopBwdSm80ILi2ELi2EN4cute5tupleIJNS5_1CILi64EEENS7_ILi128EEES8_EEENS_10bfloat16_tEfNS_4arch4Sm80ELb1ELb0ELb1ELb0ELb0ELb0ELb0ELb0ELi2ELi2ELi4ELi2ELb1EEENS1_24CollectiveEpilogueBwdGQAISA_fSD_Li256ELb0ELb0EEENS1_25SingleTileBwdLPTSchedulerILb0ELi128ELb0EEEEEEEEEvNT_6ParamsE$_ZZN4cute12filter_tupleINS_5tupleIJNS_10UnderscoreES2_S2_iEEENS1_IJNS1_IJNS_1CILi1EEENS4_ILi0EEEEEElS6_lEEEZNS_5sliceIS3_S8_EEDaRKT_RKT0_EUlRKT_RKT0_E_EEDaSC_SF_OT1_ENKUlDpSI_E_clIJNS1_IJS7_EEENS1_IJlEEENS1_IJS6_EEENS1_IJEEEEEEDaSP_,($_ZN7cutlass13device_kernelIN5flash19enable_sm80_to_sm89INS1_16FlashAttnBwdSm80INS1_25CollectiveMainloopBwdSm80ILi2ELi2EN4cute5tupleIJNS5_1CILi64EEENS7_ILi128EEES8_EEENS_10bfloat16_tEfNS_4arch4Sm80ELb1ELb0ELb1ELb0ELb0ELb0ELb0ELb0ELi2ELi2ELi4ELi2ELb1EEENS1_24CollectiveEpilogueBwdGQAISA_fSD_Li256ELb0ELb0EEENS1_25SingleTileBwdLPTSchedulerILb0ELi128ELb0EEEEEEEEEvNT_6ParamsE$_ZZN4cute14transform_leafINS_15ArithmeticTupleIJNS1_IJiiEEEiiiEEENS_8identityEEEDaRKT_OT0_ENKUlRKT_E_clIS2_EEDaSC_ - $_ZN7cutlass13device_kernelIN5flash19enable_sm80_to_sm89INS1_16FlashAttnBwdSm80INS1_25CollectiveMainloopBwdSm80ILi2ELi2EN4cute5tupleIJNS5_1CILi64EEENS7_ILi128EEES8_EEENS_10bfloat16_tEfNS_4arch4Sm80ELb1ELb0ELb1ELb0ELb0ELb0ELb0ELb0ELi2ELi2ELi4ELi2ELb1EEENS1_24CollectiveEpilogueBwdGQAISA_fSD_Li256ELb0ELb0EEENS1_25SingleTileBwdLPTSchedulerILb0ELi128ELb0EEEEEEEEEvNT_6ParamsE$_ZZN4cute12filter_tupleINS_5tupleIJNS_10UnderscoreES2_S2_iEEENS1_IJNS1_IJNS_1CILi1EEENS4_ILi0EEEEEElS6_lEEEZNS_5sliceIS3_S8_EEDaRKT_RKT0_EUlRKT_RKT0_E_EEDaSC_SF_OT1_ENKUlDpSI_E_clIJNS1_IJS7_EEENS1_IJlEEENS1_IJS6_EEENS1_IJEEEEEEDaSP_)
$_ZN7cutlass13device_kernelIN5flash19enable_sm80_to_sm89INS1_16FlashAttnBwdSm80INS1_25CollectiveMainloopBwdSm80ILi2ELi2EN4cute5tupleIJNS5_1CILi64EEENS7_ILi128EEES8_EEENS_10bfloat16_tEfNS_4arch4Sm80ELb1ELb0ELb1ELb0ELb0ELb0ELb0ELb0ELi2ELi2ELi4ELi2ELb1EEENS1_24CollectiveEpilogueBwdGQAISA_fSD_Li256ELb0ELb0EEENS1_25SingleTileBwdLPTSchedulerILb0ELi128ELb0EEEEEEEEEvNT_6ParamsE$_ZZN4cute12filter_tupleINS_5tupleIJNS_10UnderscoreES2_S2_iEEENS1_IJNS1_IJNS_1CILi1EEENS4_ILi0EEEEEElS6_lEEEZNS_5sliceIS3_S8_EEDaRKT_RKT0_EUlRKT_RKT0_E_EEDaSC_SF_OT1_ENKUlDpSI_E_clIJNS1_IJS7_EEENS1_IJlEEENS1_IJS6_EEENS1_IJEEEEEEDaSP_:
[----:B------:R-:W-:Y:S02]  /*75c0*/  IADD3 R7, R1, 0x188, RZ ;  /* 0x0000018801077810 */ /* 0x000fe40007ffe0ff */
[----:B------:R-:W-:Y:S02]  /*75d0*/  MOV R10, 0x7600 ;  /* 0x00007600000a7802 */ /* 0x000fe40000000f00 */
[----:B------:R-:W-:Y:S02]  /*75e0*/  IADD3 R7, R7, c[0x0][0x20], RZ ;  /* 0x0000080007077a10 */ /* 0x000fe40007ffe0ff */
[----:B------:R-:W-:Y:S05]  /*75f0*/  CALL.REL.NOINC `($_ZN7cutlass13device_kernelIN5flash19enable_sm80_to_sm89INS1_16FlashAttnBwdSm80INS1_25CollectiveMainloopBwdSm80ILi2ELi2EN4cute5tupleIJNS5_1CILi64EEENS7_ILi128EEES8_EEENS_10bfloat16_tEfNS_4arch4Sm80ELb1ELb0ELb1ELb0ELb0ELb0ELb0ELb0ELi2ELi2ELi4ELi2ELb1EEENS1_24CollectiveEpilogueBwdGQAISA_fSD_Li256ELb0ELb0EEENS1_25SingleTileBwdLPTSchedulerILb0ELi128ELb0EEEEEEEEEvNT_6ParamsE$_ZN4cute3eso3ESOILb1ELb0EJNS_5tupleIJNS_1CILi1EEENS3_ILi0EEEEEElS5_EEC2ERKS6_RKlRKS5_) ;  /* 0xfffff65000007944 */ /* 0x000fea0003c3ffff */
[----:B-1----:R1:W5:Y:S01]  /*7600*/  LDL.64 R6, [R1+0x188] ;  /* 0x0001880001067983 */ /* 0x0023620000100a00 */
[----:B------:R-:W-:-:S04]  /*7610*/  MOV R9, 0x0 ;  /* 0x0000000000097802 */ /* 0x000fc80000000f00 */
[----:B------:R-:W-:Y:S05]  /*7620*/  RET.REL.NODEC R8 `(_ZN7cutlass13device_kernelIN5flash19enable_sm80_to_sm89INS1_16FlashAttnBwdSm80INS1_25CollectiveMainloopBwdSm80ILi2ELi2EN4cute5tupleIJNS5_1CILi64EEENS7_ILi128EEES8_EEENS_10bfloat16_tEfNS_4arch4Sm80ELb1ELb0ELb1ELb0ELb0ELb0ELb0ELb0ELi2ELi2ELi4ELi2ELb1EEENS1_24CollectiveEpilogueBwdGQAISA_fSD_Li256ELb0ELb0EEENS1_25SingleTileBwdLPTSchedulerILb0ELi128ELb0EEEEEEEEEvNT_6ParamsE) ;  /* 0xffff89d008007950 */ /* 0x000fea0003c3ffff */
        .type           $_ZN7cutlass13device_kernelIN5flash19enable_sm80_to_sm89INS1_16FlashAttnBwdSm80INS1_25CollectiveMainloopBwdSm80ILi2ELi2EN4cute5tupleIJNS5_1CILi64EEENS7_ILi128EEES8_EEENS_10bfloat16_tEfNS_4arch4Sm80ELb1ELb0ELb1ELb0ELb0ELb0ELb0ELb0ELi2ELi2ELi4ELi2ELb1EEENS1_24CollectiveEpilogueBwdGQAISA_fSD_Li256ELb0ELb0EEENS1_25SingleTileBwdLPTSchedulerILb0ELi128ELb0EEEEEEEEEvNT_6ParamsE$_ZZN4cute14transform_leafINS_15ArithmeticTupleIJNS1_IJiiEEEiiiEEENS_8identityEEEDaRKT_OT0_ENKUlRKT_E_clIS2_EEDaSC_,@function
        .size           $_ZN7cutlass13device_kernelIN5flash19enable_sm80_to_sm89INS1_16FlashAttnBwdSm80INS1_25CollectiveMainloopBwdSm80ILi2ELi2EN4cute5tupleIJNS5_1CILi64EEENS7_ILi128EEES8_EEENS_10bfloat16_tEfNS_4arch4Sm80ELb1ELb0ELb1ELb0ELb0ELb0ELb0ELb0ELi2ELi2ELi4ELi2ELb1EEENS1_24CollectiveEpilogueBwdGQAISA_fSD_Li256ELb0ELb0EEENS1_25SingleTileBwdLPTSchedulerILb0ELi128ELb0EEEEEEEEEvNT_6ParamsE$_ZZN4cute14transform_leafINS_15ArithmeticTupleIJNS1_IJiiEEEiiiEEENS_8identityEEEDaRKT_OT0_ENKUlRKT_E_clIS2_EEDaSC_,($_ZN7cutlass13device_kernelIN5flash19enable_sm80_to_sm89INS1_16FlashAttnBwdSm80INS1_25CollectiveMainloopBwdSm80ILi2ELi2EN4cute5tupleIJNS5_1CILi64EEENS7_ILi128EEES8_EEENS_10bfloat16_tEfNS_4arch4Sm80ELb1ELb0ELb1ELb0ELb0ELb0ELb0ELb0ELi2ELi2ELi4ELi2ELb1EEENS1_24CollectiveEpilogueBwdGQAISA_fSD_Li256ELb0ELb0EEENS1_25SingleTileBwdLPTSchedulerILb0ELi128ELb0EEEEEEEEEvNT_6ParamsE$_ZZN4cute14transform_leafINS_15ArithmeticTupleIJNS1_IJiiEEEiiiEEENS_8identityEEEDaRKT_OT0_ENKUlRKT_E_clIiEEDaSC_ - $_ZN7cutlass13device_kernelIN5flash19enable_sm80_to_sm89INS1_16FlashAttnBwdSm80INS1_25CollectiveMainloopBwdSm80ILi2ELi2EN4cute5tupleIJNS5_1CILi64EEENS7_ILi128EEES8_EEENS_10bfloat16_tEfNS_4arch4Sm80ELb1ELb0ELb1ELb0ELb0ELb0ELb0ELb0ELi2ELi2ELi4ELi2ELb1EEENS1_24CollectiveEpilogueBwdGQAISA_fSD_Li256ELb0ELb0EEENS1_25SingleTileBwdLPTSchedulerILb0ELi128ELb0EEEEEEEEEvNT_6ParamsE$_ZZN4cute14transform_leafINS_15ArithmeticTupleIJNS1_IJiiEEEiiiEEENS_8identityEEEDaRKT_OT0_ENKUlRKT_E_clIS2_EEDaSC_)
$_ZN7cutlass13device_kernelIN5flash19enable_sm80_to_sm89INS1_16FlashAttnBwdSm80INS1_25CollectiveMainloopBwdSm80ILi2ELi2EN4cute5tupleIJNS5_1CILi64EEENS7_ILi128EEES8_EEENS_10bfloat16_tEfNS_4arch4Sm80ELb1ELb0ELb1ELb0ELb0ELb0ELb0ELb0ELi2ELi2ELi4ELi2ELb1EEENS1_24CollectiveEpilogueBwdGQAISA_fSD_Li256ELb0ELb0EEENS1_25SingleTileBwdLPTSchedulerILb0ELi128ELb0EEEEEEEEEvNT_6ParamsE$_ZZN4cute14transform_leafINS_15ArithmeticTupleIJNS1_IJiiEEEiiiEEENS_8identityEEEDaRKT_OT0_ENKUlRKT_E_clIS2_EEDaSC_:
[----:B------:R-:W-:-:S05]  /*7630*/  IADD3 R9, R13, -c[0x0][0x20], RZ ;  /* 0x800008000d097a10 */ /* 0x000fca0007ffe0ff */
[----:B------:R1:W5:Y:S01]  /*7640*/  LDL R7, [R9] ;  /* 0x0000000009077983 */ /* 0x0003620000100800 */
[----:B------:R-:W-:-:S03]  /*7650*/  MOV R8, 0x7670 ;  /* 0x0000767000087802 */ /* 0x000fc60000000f00 */
[----:B-1---5:R-:W-:Y:S05]  /*7660*/  CALL.REL.NOINC `($_ZN7cutlass13device_kernelIN5flash19enable_sm80_to_sm89INS1_16FlashAttnBwdSm80INS1_25CollectiveMainloopBwdSm80ILi2ELi2EN4cute5tupleIJNS5_1CILi64EEENS7_ILi128EEES8_EEENS_10bfloat16_tEfNS_4arch4Sm80ELb1ELb0ELb1ELb0ELb0ELb0ELb0ELb0ELi2ELi2ELi4ELi2ELb1EEENS1_24CollectiveEpilogueBwdGQAISA_fSD_Li256ELb0ELb0EEENS1_25SingleTileBwdLPTSchedulerILb0ELi128ELb0EEEEEEEEEvNT_6ParamsE$_ZZN4cute14transform_leafINS_15ArithmeticTupleIJiiEEERNS_8identityEEEDaRKT_OT0_ENKUlRKT_E_clIiEEDaSC_) ;  /* 0x000000f000007944 */ /* 0x022fea0003c00000 */
[----:B------:R1:W5:Y:S01]  /*7670*/  LDL R7, [R9+0x4] ;  /* 0x0000040009077983 */ /* 0x0003620000100800 */
[----:B------:R-:W-:Y:S01]  /*7680*/  IADD3 R6, R1, 0x19c, RZ ;  /* 0x0000019c01067810 */ /* 0x000fe20007ffe0ff */
[----:B------:R-:W-:Y:S01]  /*7690*/  IMAD.MOV.U32 R16, RZ, RZ, R10 ;  /* 0x000000ffff107224 */ /* 0x000fe200078e000a */
[----:B------:R-:W-:Y:S02]  /*76a0*/  MOV R8, 0x76d0 ;  /* 0x000076d000087802 */ /* 0x000fe40000000f00 */
[----:B------:R-:W-:Y:S02]  /*76b0*/  IADD3 R6, R6, c[0x0][0x20], RZ ;  /* 0x0000080006067a10 */ /* 0x000fe40007ffe0ff */
[----:B-1---5:R-:W-:Y:S05]  /*76c0*/  CALL.REL.NOINC `($_ZN7cutlass13device_kernelIN5flash19enable_sm80_to_sm89INS1_16FlashAttnBwdSm80INS1_25CollectiveMainloopBwdSm80ILi2ELi2EN4cute5tupleIJNS5_1CILi64EEENS7_ILi128EEES8_EEENS_10bfloat16_tEfNS_4arch4Sm80ELb1ELb0ELb1ELb0ELb0ELb0ELb0ELb0ELi2ELi2ELi4ELi2ELb1EEENS1_24CollectiveEpilogueBwdGQAISA_fSD_Li256ELb0ELb0EEENS1_25SingleTileBwdLPTSchedulerILb0ELi128ELb0EEEEEEEEEvNT_6ParamsE$_ZZN4cute14transform_leafINS_15ArithmeticTupleIJiiEEERNS_8identityEEEDaRKT_OT0_ENKUlRKT_E_clIiEEDaSC_) ;  /* 0x0000009000007944 */ /* 0x022fea0003c00000 */
[----:B------:R1:W-:Y:S01]  /*76d0*/  STL [R1+0x19c], R10 ;  /* 0x00019c0a01007387 */ /* 0x0003e20000100800 */
[----:B------:R-:W-:-:S03]  /*76e0*/  MOV R8, 0x7700 ;  /* 0x0000770000087802 */ /* 0x000fc60000000f00 */
[----:B-1----:R-:W-:Y:S05]  /*76f0*/  CALL.REL.NOINC `($_ZN7cutlass13device_kernelIN5flash19enable_sm80_to_sm89INS1_16FlashAttnBwdSm80INS1_25CollectiveMainloopBwdSm80ILi2ELi2EN4cute5tupleIJNS5_1CILi64EEENS7_ILi128EEES8_EEENS_10bfloat16_tEfNS_4arch4Sm80ELb1ELb0ELb1ELb0ELb0ELb0ELb0ELb0ELi2ELi2ELi4ELi2ELb1EEENS1_24CollectiveEpilogueBwdGQAISA_fSD_Li256ELb0ELb0EEENS1_25SingleTileBwdLPTSchedulerILb0ELi128ELb0EEEEEEEEEvNT_6ParamsE$_ZZN4cute9transformINS_15ArithmeticTupleIJiiEEEZNS_14transform_leafIS2_RNS_8identityEEEDaRKT_OT0_EUlRKT_E_EEDaS8_SA_ENKUlDpSD_E_clIJiiEEEDaSF_) ;  /* 0x00001d8000007944 */ /* 0x002fea0003c00000 */
[----:B------:R-:W-:Y:S02]  /*7700*/  MOV R8, R18 ;  /* 0x0000001200087202 */ /* 0x000fe40000000f00 */
[----:B------:R-:W-:-:S04]  /*7710*/  MOV R9, 0x0 ;  /* 0x0000000000097802 */ /* 0x000fc80000000f00 */
[----:B------:R-:W-:Y:S05]  /*7720*/  RET.REL.NODEC R8 `(_ZN7cutlass13device_kernelIN5flash19enable_sm80_to_sm89INS1_16FlashAttnBwdSm80INS1_25CollectiveMainloopBwdSm80ILi2ELi2EN4cute5tupleIJNS5_1CILi64EEENS7_ILi128EEES8_EEENS_10bfloat16_tEfNS_4arch4Sm80ELb1ELb0ELb1ELb0ELb0ELb0ELb0ELb0ELi2ELi2ELi4ELi2ELb1EEENS1_24CollectiveEpilogueBwdGQAISA_fSD_Li256ELb0ELb0EEENS1_25SingleTileBwdLPTSchedulerILb0ELi128ELb0EEEEEEEEEvNT_6ParamsE) ;  /* 0xffff88d008007950 */ /* 0x000fea0003c3ffff */
        .type           $_ZN7cutlass13device_kernelIN5flash19enable_sm80_to_sm89INS1_16FlashAttnBwdSm80INS1_25CollectiveMainloopBwdSm80ILi2ELi2EN4cute5tupleIJNS5_1CILi64EEENS7_ILi128EEES8_EEENS_10bfloat16_tEfNS_4arch4Sm80ELb1ELb0ELb1ELb0ELb0ELb0ELb0ELb0ELi2ELi2ELi4ELi2ELb1EEENS1_24CollectiveEpilogueBwdGQAISA_fSD_Li256ELb0ELb0EEENS1_25SingleTileBwdLPTSchedulerILb0ELi128ELb0EEEEEEEEEvNT_6ParamsE$_ZZN4cute14transform_leafINS_15ArithmeticTupleIJNS1_IJiiEEEiiiEEENS_8identityEEEDaRKT_OT0_ENKUlRKT_E_clIiEEDaSC_,@function
        .size           $_ZN7cutlass13device_kernelIN5flash19enable_sm80_to_sm89INS1_16FlashAttnBwdSm80INS1_25CollectiveMainloopBwdSm80ILi2ELi2EN4cute5tupleIJNS5_1CILi64EEENS7_ILi128EEES8_EEENS_10bfloat16_tEfNS_4arch4Sm80ELb1ELb0ELb1ELb0ELb0ELb0ELb0ELb0ELi2ELi2ELi4ELi2ELb1EEENS1_24CollectiveEpilogueBwdGQAISA_fSD_Li256ELb0ELb0EEENS1_25SingleTileBwdLPTSchedulerILb0ELi128ELb0EEEEEEEEEvNT_6ParamsE$_ZZN4cute14transform_leafINS_15ArithmeticTupleIJNS1_IJiiEEEiiiEEENS_8identityEEEDaRKT_OT0_ENKUlRKT_E_clIiEEDaSC_,($_ZN7cutlass13device_kernelIN5flash19enable_sm80_to_sm89INS1_16FlashAttnBwdSm80INS1_25CollectiveMainloopBwdSm80ILi2ELi2EN4cute5tupleIJNS5_1CILi64EEENS7_ILi128EEES8_EEENS_10bfloat16_tEfNS_4arch4Sm80ELb1ELb0ELb1ELb0ELb0ELb0ELb0ELb0ELi2ELi2ELi4ELi2ELb1EEENS1_24CollectiveEpilogueBwdGQAISA_fSD_Li256ELb0ELb0EEENS1_25SingleTileBwdLPTSchedulerILb0ELi128ELb0EEEEEEEEEvNT_6ParamsE$_ZZN4cute14transform_leafINS_15ArithmeticTupleIJiiEEERNS_8identityEEEDaRKT_OT0_ENKUlRKT_E_clIiEEDaSC_ - $_ZN7cutlass13device_kernelIN5flash19enable_sm80_to_sm89INS1_16FlashAttnBwdSm80INS1_25CollectiveMainloopBwdSm80ILi2ELi2EN4cute5tupleIJNS5_1CILi64EEENS7_ILi128EEES8_EEENS_10bfloat16_tEfNS_4arch4Sm80ELb1ELb0ELb1ELb0ELb0ELb0ELb0ELb0ELi2ELi2ELi4ELi2ELb1EEENS1_24CollectiveEpilogueBwdGQAISA_fSD_Li256ELb0ELb0EEENS1_25SingleTileBwdLPTSchedulerILb0ELi128ELb0EEEEEEEEEvNT_6ParamsE$_ZZN4cute14transform_leafINS_15ArithmeticTupleIJNS1_IJiiEEEiiiEEENS_8identityEEEDaRKT_OT0_ENKUlRKT_E_clIiEEDaSC_)
$_ZN7cutlass13device_kernelIN5flash19enable_sm80_to_sm89INS1_16FlashAttnBwdSm80INS1_25CollectiveMainloopBwdSm80ILi2ELi2EN4cute5tupleIJNS5_1CILi64EEENS7_ILi128EEES8_EEENS_10bfloat16_tEfNS_4arch4Sm80ELb1ELb0ELb1ELb0ELb0ELb0ELb0ELb0ELi2ELi2ELi4ELi2ELb1EEENS1_24CollectiveEpilogueBwdGQAISA_fSD_Li256ELb0ELb0EEENS1_25SingleTileBwdLPTSchedulerILb0ELi128ELb0EEEEEEEEEvNT_6ParamsE$_ZZN4cute14transform_leafINS_15ArithmeticTupleIJNS1_IJiiEEEiiiEEENS_8identityEEEDaRKT_OT0_ENKUlRKT_E_clIiEEDaSC_:
[----:B------:R-:W-:Y:S02]  /*7730*/  MOV R10, R9 ;  /* 0x00000009000a7202 */ /* 0x000fe40000000f00 */
[----:B------:R-:W-:-:S04]  /*7740*/  MOV R9, 0x0 ;  /* 0x0000000000097802 */ /* 0x000fc80000000f00 */
[----:B------:R-:W-:Y:S05]  /*7750*/  RET.REL.NODEC R8 `(_ZN7cutlass13device_kernelIN5flash19enable_sm80_to_sm89INS1_16FlashAttnBwdSm80INS1_25CollectiveMainloopBwdSm80ILi2ELi2EN4cute5tupleIJNS5_1CILi64EEENS7_ILi128EEES8_EEENS_10bfloat16_tEfNS_4arch4Sm80ELb1ELb0ELb1ELb0ELb0ELb0ELb0ELb0ELi2ELi2ELi4ELi2ELb1EEENS1_24CollectiveEpilogueBwdGQAISA_fSD_Li256ELb0ELb0EEENS1_25SingleTileBwdLPTSchedulerILb0ELi128ELb0EEEEEEEEEvNT_6ParamsE) ;  /* 0xffff88a008007950 */ /* 0x000fea0003c3ffff */
        .type           $_ZN7cutlass13device_kernelIN5flash19enable_sm80_to_sm89INS1_16FlashAttnBwdSm80INS1_25CollectiveMainloopBwdSm80ILi2ELi2EN4cute5tupleIJNS5_1CILi64EEENS7_ILi128EEES8_EEENS_10bfloat16_tEfNS_4arch4Sm80ELb1ELb0ELb1ELb0ELb0ELb0ELb0ELb0ELi2ELi2ELi4ELi2ELb1EEENS1_24CollectiveEpilogueBwdGQAISA_fSD_Li256ELb0ELb0EEENS1_25SingleTileBwdLPTSchedulerILb0ELi128ELb0EEEEEEEEEvNT_6ParamsE$_ZZN4cute14transform_leafINS_15ArithmeticTupleIJiiEEERNS_8identityEEEDaRKT_OT0_ENKUlRKT_E_clIiEEDaSC_,@function
        .size           $_ZN7cutlass13device_kernelIN5flash19enable_sm80_to_sm89INS1_16FlashAttnBwdSm80INS1_25CollectiveMainloopBwdSm80ILi2ELi2EN4cute5tupleIJNS5_1CILi64EEENS7_ILi128EEES8_EEENS_10bfloat16_tEfNS_4arch4Sm80ELb1ELb0ELb1ELb0ELb0ELb0ELb0ELb0ELi2ELi2ELi4ELi2ELb1EEENS1_24CollectiveEpilogueBwdGQAISA_fSD_Li256ELb0ELb0EEENS1_25SingleTileBwdLPTSchedulerILb0ELi128ELb0EEEEEEEEEvNT_6ParamsE$_ZZN4cute14transform_leafINS_15ArithmeticTupleIJiiEEERNS_8identityEEEDaRKT_OT0_ENKUlRKT_E_clIiEEDaSC_,($_ZN7cutlass13device_kernelIN5flash19enable_sm80_to_sm89INS1_16FlashAttnBwdSm80INS1_25CollectiveMainloopBwdSm80ILi2ELi2EN4cute5tupleIJNS5_1CILi64EEENS7_ILi128EEES8_EEENS_10bfloat16_tEfNS_4arch4Sm80ELb1ELb0ELb1ELb0ELb0ELb0ELb0ELb0ELi2ELi2ELi4ELi2ELb1EEENS1_24CollectiveEpilogueBwdGQAISA_fSD_Li256ELb0ELb0EEENS1_25SingleTileBwdLPTSchedulerILb0ELi128ELb0EEEEEEEEEvNT_6ParamsE$_ZZN4cute19as_arithmetic_tupleINS_15ArithmeticTupleIJNS1_IJiiEEEiiiEEEEEDaRKT_ENKUlDpRKT_E_clIJS2_iiiEEEDaSA_ - $_ZN7cutlass13device_kernelIN5flash19enable_sm80_to_sm89INS1_16FlashAttnBwdSm80INS1_25CollectiveMainloopBwdSm80ILi2ELi2EN4cute5tupleIJNS5_1CILi64EEENS7_ILi128EEES8_EEENS_10bfloat16_tEfNS_4arch4Sm80ELb1ELb0ELb1ELb0ELb0ELb0ELb0ELb0ELi2ELi2ELi4ELi2ELb1EEENS1_24CollectiveEpilogueBwdGQAISA_fSD_Li256ELb0ELb0EEENS1_25SingleTileBwdLPTSchedulerILb0ELi128ELb0EEEEEEEEEvNT_6ParamsE$_ZZN4cute14transform_leafINS_15ArithmeticTupleIJiiEEERNS_8identityEEEDaRKT_OT0_ENKUlRKT_E_clIiEEDaSC_)
$_ZN7cutlass13device_kernelIN5flash19enable_sm80_to_sm89INS1_16FlashAttnBwdSm80INS1_25CollectiveMainloopBwdSm80ILi2ELi2EN4cute5tupleIJNS5_1CILi64EEENS7_ILi128EEES8_EEENS_10bfloat16_tEfNS_4arch4Sm80ELb1ELb0ELb1ELb0ELb0ELb0ELb0ELb0ELi2ELi2ELi4ELi2ELb1EEENS1_24CollectiveEpilogueBwdGQAISA_fSD_Li256ELb0ELb0EEENS1_25SingleTileBwdLPTSchedulerILb0ELi128ELb0EEEEEEEEEvNT_6ParamsE$_ZZN4cute14transform_leafINS_15ArithmeticTupleIJiiEEERNS_8identityEEEDaRKT_OT0_ENKUlRKT_E_clIiEEDaSC_:
[----:B------:R-:W-:Y:S02]  /*7760*/  MOV R70, R8 ;  /* 0x0000000800467202 */ /* 0x000fe40000000f00 */
[----:B------:R-:W-:Y:S02]  /*7770*/  MOV R71, 0x0 ;  /* 0x0000000000477802 */ /* 0x000fe40000000f00 */
[----:B------:R-:W-:Y:S02]  /*7780*/  MOV R10, R7 ;  /* 0x00000007000a7202 */ /* 0x000fe40000000f00 */
[----:B------:R-:W-:Y:S05]  /*7790*/  RET.REL.NODEC R70 `(_ZN7cutlass13device_kernelIN5flash19enable_sm80_to_sm89INS1_16FlashAttnBwdSm80INS1_25CollectiveMainloopBwdSm80ILi2ELi2EN4cute5tupleIJNS5_1CILi64EEENS7_ILi128EEES8_EEENS_10bfloat16_tEfNS_4arch4Sm80ELb1ELb0ELb1ELb0ELb0ELb0ELb0ELb0ELi2ELi2ELi4ELi2ELb1EEENS1_24CollectiveEpilogueBwdGQAISA_fSD_Li256ELb0ELb0EEENS1_25SingleTileBwdLPTSchedulerILb0ELi128ELb0EEEEEEEEEvNT_6ParamsE) ;  /* 0xffff886046007950 */ /* 0x000fea0003c3ffff */
        .type           $_ZN7cutlass13device_kernelIN5flash19enable_sm80_to_sm89INS1_16FlashAttnBwdSm80INS1_25CollectiveMainloopBwdSm80ILi2ELi2EN4cute5tupleIJNS5_1CILi64EEENS7_ILi128EEES8_EEENS_10bfloat16_tEfNS_4arch4Sm80ELb1ELb0ELb1ELb0ELb0ELb0ELb0ELb0ELi2ELi2ELi4ELi2ELb1EEENS1_24CollectiveEpilogueBwdGQAISA_fSD_Li256ELb0ELb0EEENS1_25SingleTileBwdLPTSchedulerILb0ELi128ELb0EEEEEEEEEvNT_6ParamsE$_ZZN4cute19as_arithmetic_tupleINS_15ArithmeticTupleIJNS1_IJiiEEEiiiEEEEEDaRKT_ENKUlDpRKT_E_clIJS2_iiiEEEDaSA_,@function
        .size           $_ZN7cutlass13device_kernelIN5flash19enable_sm80_to_sm89INS1_16FlashAttnBwdSm80INS1_25CollectiveMainloopBwdSm80ILi2ELi2EN4cute5tupleIJNS5_1CILi64EEENS7_ILi128EEES8_EEENS_10bfloat16_tEfNS_4arch4Sm80ELb1ELb0ELb1ELb0ELb0ELb0ELb0ELb0ELi2ELi2ELi4ELi2ELb1EEENS1_24CollectiveEpilogueBwdGQAISA_fSD_Li256ELb0ELb0EEENS1_25SingleTileBwdLPTSchedulerILb0ELi128ELb0EEEEEEEEEvNT_6ParamsE$_ZZN4cute19as_arithmetic_tupleINS_15ArithmeticTupleIJNS1_IJiiEEEiiiEEEEEDaRKT_ENKUlDpRKT_E_clIJS2_iiiEEEDaSA_,($_ZN7cutlass13device_kernelIN5flash19enable_sm80_to_sm89INS1_16FlashAttnBwdSm80INS1_25CollectiveMainloopBwdSm80ILi2ELi2EN4cute5tupleIJNS5_1CILi64EEENS7_ILi128EEES8_EEENS_10bfloat16_tEfNS_4arch4Sm80ELb1ELb0ELb1ELb0ELb0ELb0ELb0ELb0ELi2ELi2ELi4ELi2ELb1EEENS1_24CollectiveEpilogueBwdGQAISA_fSD_Li256ELb0ELb0EEENS1_25SingleTileBwdLPTSchedulerILb0ELi128ELb0EEEEEEEEEvNT_6ParamsE$_ZZN4cute19as_arithmetic_tupleINS_15ArithmeticTupleIJNS1_IJiiEEEiiiEEEEEDaRKT_ENKUlRKT_E_clIS2_EEDaS9_ - $_ZN7cutlass13device_kernelIN5flash19enable_sm80_to_sm89INS1_16FlashAttnBwdSm80INS1_25CollectiveMainloopBwdSm80ILi2ELi2EN4cute5tupleIJNS5_1CILi64EEENS7_ILi128EEES8_EEENS_10bfloat16_tEfNS_4arch4Sm80ELb1ELb0ELb1ELb0ELb0ELb0ELb0ELb0ELi2ELi2ELi4ELi2ELb1EEENS1_24CollectiveEpilogueBwdGQAISA_fSD_Li256ELb0ELb0EEENS1_25SingleTileBwdLPTSchedulerILb0ELi128ELb0EEEEEEEEEvNT_6ParamsE$_ZZN4cute19as_arithmetic_tupleINS_15ArithmeticTupleIJNS1_IJiiEEEiiiEEEEEDaRKT_ENKUlDpRKT_E_clIJS2_iiiEEEDaSA_)
$_ZN7cutlass13device_kernelIN5flash19enable_sm80_to_sm89INS1_16FlashAttnBwdSm80INS1_25CollectiveMainloopBwdSm80ILi2ELi2EN4cute5tupleIJNS5_1CILi64EEENS7_ILi128EEES8_EEENS_10bfloat16_tEfNS_4arch4Sm80ELb1ELb0ELb1ELb0ELb0ELb0ELb0ELb0ELi2ELi2ELi4ELi2ELb1EEENS1_24CollectiveEpilogueBwdGQAISA_fSD_Li256ELb0ELb0EEENS1_25SingleTileBwdLPTSchedulerILb0ELi128ELb0EEEEEEEEEvNT_6ParamsE$_ZZN4cute19as_arithmetic_tupleINS_15ArithmeticTupleIJNS1_IJiiEEEiiiEEEEEDaRKT_ENKUlDpRKT_E_clIJS2_iiiEEEDaSA_:
[----:B------:R-:W-:Y:S02]  /*77a0*/  IADD3 R7, R1, 0x19c, RZ ;  /* 0x0000019c01077810 */ /* 0x000fe40007ffe0ff */
[----:B------:R-:W-:Y:S02]  /*77b0*/  MOV R44, 0x77e0 ;  /* 0x000077e0002c7802 */ /* 0x000fe40000000f00 */
[----:B------:R-:W-:-:S02]  /*77c0*/  IADD3 R7, R7, c[0x0][0x20], RZ ;  /* 0x0000080007077a10 */ /* 0x000fc40007ffe0ff */
[----:B------:R-:W-:Y:S05]  /*77d0*/  CALL.REL.NOINC `($_ZN7cutlass13device_kernelIN5flash19enable_sm80_to_sm89INS1_16FlashAttnBwdSm80INS1_25CollectiveMainloopBwdSm80ILi2ELi2EN4cute5tupleIJNS5_1CILi64EEENS7_ILi128EEES8_EEENS_10bfloat16_tEfNS_4arch4Sm80ELb1ELb0ELb1ELb0ELb0ELb0ELb0ELb0ELi2ELi2ELi4ELi2ELb1EEENS1_24CollectiveEpilogueBwdGQAISA_fSD_Li256ELb0ELb0EEENS1_25SingleTileBwdLPTSchedulerILb0ELi128ELb0EEEEEEEEEvNT_6ParamsE$_ZN4cute5tupleIJNS_15ArithmeticTupleIJiiEEEiiiEEC2ERKS2_RKiS7_S7_) ;  /* 0xfffff95000007944 */ /* 0x000fea0003c3ffff */
[----:B------:R1:W5:Y:S04]  /*77e0*/  LDL R10, [R1+0x19c] ;  /* 0x00019c00010a7983 */ /* 0x0003680000100800 */
[----:B------:R1:W5:Y:S04]  /*77f0*/  LDL.64 R8, [R1+0x1a8] ;  /* 0x0001a80001087983 */ /* 0x0003680000100a00 */
[----:B------:R1:W5:Y:S01]  /*7800*/  LDL.64 R6, [R1+0x1a0] ;  /* 0x0001a00001067983 */ /* 0x0003620000100a00 */
[----:B------:R-:W-:-:S04]  /*7810*/  MOV R17, 0x0 ;  /* 0x0000000000117802 */ /* 0x000fc80000000f00 */
[----:B------:R-:W-:Y:S05]  /*7820*/  RET.REL.NODEC R16 `(_ZN7cutlass13device_kernelIN5flash19enable_sm80_to_sm89INS1_16FlashAttnBwdSm80INS1_25CollectiveMainloopBwdSm80ILi2ELi2EN4cute5tupleIJNS5_1CILi64EEENS7_ILi128EEES8_EEENS_10bfloat16_tEfNS_4arch4Sm80ELb1ELb0ELb1ELb0ELb0ELb0ELb0ELb0ELi2ELi2ELi4ELi2ELb1EEENS1_24CollectiveEpilogueBwdGQAISA_fSD_Li256ELb0ELb0EEENS1_25SingleTileBwdLPTSchedulerILb0ELi128ELb0EEEEEEEEEvNT_6ParamsE) ;  /* 0xffff87d010007950 */ /* 0x000fea0003c3ffff */
        .type           $_ZN7cutlass13device_kernelIN5flash19enable_sm80_to_sm89INS1_16FlashAttnBwdSm80INS1_25CollectiveMainloopBwdSm80ILi2ELi2EN4cute5tupleIJNS5_1CILi64EEENS7_ILi128EEES8_EEENS_10bfloat16_tEfNS_4arch4Sm80ELb1ELb0ELb1ELb0ELb0ELb0ELb0ELb0ELi2ELi2ELi4ELi2ELb1EEENS1_24CollectiveEpilogueBwdGQAISA_fSD_Li256ELb0ELb0EEENS1_25SingleTileBwdLPTSchedulerILb0ELi128ELb0EEEEEEEEEvNT_6ParamsE$_ZZN4cute19as_arithmetic_tupleINS_15ArithmeticTupleIJNS1_IJiiEEEiiiEEEEEDaRKT_ENKUlRKT_E_clIS2_EEDaS9_,@function
        .size           $_ZN7cutlass13device_kernelIN5flash19enable_sm80_to_sm89INS1_16FlashAttnBwdSm80INS1_25CollectiveMainloopBwdSm80ILi2ELi2EN4cute5tupleIJNS5_1CILi64EEENS7_ILi128EEES8_EEENS_10bfloat16_tEfNS_4arch4Sm80ELb1ELb0ELb1ELb0ELb0ELb0ELb0ELb0ELi2ELi2ELi4ELi2ELb1EEENS1_24CollectiveEpilogueBwdGQAISA_fSD_Li256ELb0ELb0EEENS1_25SingleTileBwdLPTSchedulerILb0ELi128ELb0EEEEEEEEEvNT_6ParamsE$_ZZN4cute19as_arithmetic_tupleINS_15ArithmeticTupleIJNS1_IJiiEEEiiiEEEEEDaRKT_ENKUlRKT_E_clIS2_EEDaS9_,($_ZN7cutlass13device_kernelIN5flash19enable_sm80_to_sm89INS1_16FlashAttnBwdSm80INS1_25CollectiveMainloopBwdSm80ILi2ELi2EN4cute5tupleIJNS5_1CILi64EEENS7_ILi128EEES8_EEENS_10bfloat16_tEfNS_4arch4Sm80ELb1ELb0ELb1ELb0ELb0ELb0ELb0ELb0ELi2ELi2ELi4ELi2ELb1EEENS1_24CollectiveEpilogueBwdGQAISA_fSD_Li256ELb0ELb0EEENS1_25SingleTileBwdLPTSchedulerILb0ELi128ELb0EEEEEEEEEvNT_6ParamsE$_ZZN4cute19as_arithmetic_tupleINS_15ArithmeticTupleIJNS1_IJiiEEEiiiEEEEEDaRKT_ENKUlRKT_E_clIiEEDaS9_ - $_ZN7cutlass13device_kernelIN5flash19enable_sm80_to_sm89INS1_16FlashAttnBwdSm80INS1_25CollectiveMainloopBwdSm80ILi2ELi2EN4cute5tupleIJNS5_1CILi64EEENS7_ILi128EEES8_EEENS_10bfloat16_tEfNS_4arch4Sm80ELb1ELb0ELb1ELb0ELb0ELb0ELb0ELb0ELi2ELi2ELi4ELi2ELb1EEENS1_24CollectiveEpilogueBwdGQAISA_fSD_Li256ELb0ELb0EEENS1_25SingleTileBwdLPTSchedulerILb0ELi128ELb0EEEEEEEEEvNT_6ParamsE$_ZZN4cute19as_arithmetic_tupleINS_15ArithmeticTupleIJNS1_IJiiEEEiiiEEEEEDaRKT_ENKUlRKT_E_clIS2_EEDaS9_)
$_ZN7cutlass13device_kernelIN5flash19enable_sm80_to_sm89INS1_16FlashAttnBwdSm80INS1_25CollectiveMainloopBwdSm80ILi2ELi2EN4cute5tupleIJNS5_1CILi64EEENS7_ILi128EEES8_EEENS_10bfloat16_tEfNS_4arch4Sm80ELb1ELb0ELb1ELb0ELb0ELb0ELb0ELb0ELi2ELi2ELi4ELi2ELb1EEENS1_24CollectiveEpilogueBwdGQAISA_fSD_Li256ELb0ELb0EEENS1_25SingleTileBwdLPTSchedulerILb0ELi128ELb0EEEEEEEEEvNT_6ParamsE$_ZZN4cute19as_arithmetic_tupleINS_15ArithmeticTupleIJNS1_IJiiEEEiiiEEEEEDaRKT_ENKUlRKT_E_clIS2_EEDaS9_:
[----:B------:R-:W-:-:S05]  /*7830*/  IADD3 R9, R13, -c[0x0][0x20], RZ ;  /* 0x800008000d097a10 */ /* 0x000fca0007ffe0ff */
[----:B------:R1:W5:Y:S01]  /*7840*/  LDL R7, [R9] ;  /* 0x0000000009077983 */ /* 0x0003620000100800 */
[----:B------:R-:W-:-:S03]  /*7850*/  MOV R8, 0x7870 ;  /* 0x0000787000087802 */ /* 0x000fc60000000f00 */
[----:B-1---5:R-:W-:Y:S05]  /*7860*/  CALL.REL.NOINC `($_ZN7cutlass13device_kernelIN5flash19enable_sm80_to_sm89INS1_16FlashAttnBwdSm80INS1_25CollectiveMainloopBwdSm80ILi2ELi2EN4cute5tupleIJNS5_1CILi64EEENS7_ILi128EEES8_EEENS_10bfloat16_tEfNS_4arch4Sm80ELb1ELb0ELb1ELb0ELb0ELb0ELb0ELb0ELi2ELi2ELi4ELi2ELb1EEENS1_24CollectiveEpilogueBwdGQAISA_fSD_Li256ELb0ELb0EEENS1_25SingleTileBwdLPTSchedulerILb0ELi128ELb0EEEEEEEEEvNT_6ParamsE$_ZZN4cute19as_arithmetic_tupleINS_15ArithmeticTupleIJiiEEEEEDaRKT_ENKUlRKT_E_clIiEEDaS8_) ;  /* 0x0000019000007944 */ /* 0x022fea0003c00000 */
[----:B------:R1:W5:Y:S01]  /*7870*/  LDL R7, [R9+0x4] ;  /* 0x0000040009077983 */ /* 0x0003620000100800 */
[----:B------:R-:W-:Y:S01]  /*7880*/  IADD3 R6, R1, 0x19c, RZ ;  /* 0x0000019c01067810 */ /* 0x000fe20007ffe0ff */
[----:B------:R-:W-:Y:S01]  /*7890*/  IMAD.MOV.U32 R16, RZ, RZ, R10 ;  /* 0x000000ffff107224 */ /* 0x000fe200078e000a */
[----:B------:R-:W-:Y:S02]  /*78a0*/  MOV R8, 0x78d0 ;  /* 0x000078d000087802 */ /* 0x000fe40000000f00 */
[----:B------:R-:W-:Y:S02]  /*78b0*/  IADD3 R6, R6, c[0x0][0x20], RZ ;  /* 0x0000080006067a10 */ /* 0x000fe40007ffe0ff */
[----:B-1---5:R-:W-:Y:S05]  /*78c0*/  CALL.REL.NOINC `($_ZN7cutlass13device_kernelIN5flash19enable_sm80_to_sm89INS1_16FlashAttnBwdSm80INS1_25CollectiveMainloopBwdSm80ILi2ELi2EN4cute5tupleIJNS5_1CILi64EEENS7_ILi128EEES8_EEENS_10bfloat16_tEfNS_4arch4Sm80ELb1ELb0ELb1ELb0ELb0ELb0ELb0ELb0ELi2ELi2ELi4ELi2ELb1EEENS1_24CollectiveEpilogueBwdGQAISA_fSD_Li256ELb0ELb0EEENS1_25SingleTileBwdLPTSchedulerILb0ELi128ELb0EEEEEEEEEvNT_6ParamsE$_ZZN4cute19as_arithmetic_tupleINS_15ArithmeticTupleIJiiEEEEEDaRKT_ENKUlRKT_E_clIiEEDaS8_) ;  /* 0x0000013000007944 */ /* 0x022fea0003c00000 */
[----:B------:R1:W-:Y:S01]  /*78d0*/  STL [R1+0x19c], R10 ;  /* 0x00019c0a01007387 */ /* 0x0003e20000100800 */
[----:B------:R-:W-:-:S03]  /*78e0*/  MOV R18, 0x7900 ;  /* 0x0000790000127802 */ /* 0x000fc60000000f00 */
[----:B-1----:R-:W-:Y:S05]  /*78f0*/  CALL.REL.NOINC `($_ZN7cutlass13device_kernelIN5flash19enable_sm80_to_sm89INS1_16FlashAttnBwdSm80INS1_25CollectiveMainloopBwdSm80ILi2ELi2EN4cute5tupleIJNS5_1CILi64EEENS7_ILi128EEES8_EEENS_10bfloat16_tEfNS_4arch4Sm80ELb1ELb0ELb1ELb0ELb0ELb0ELb0ELb0ELi2ELi2ELi4ELi2ELb1EEENS1_24CollectiveEpilogueBwdGQAISA_fSD_Li256ELb0ELb0EEENS1_25SingleTileBwdLPTSchedulerILb0ELi128ELb0EEEEEEEEEvNT_6ParamsE$_ZZN4cute19as_arithmetic_tupleINS_15ArithmeticTupleIJiiEEEEEDaRKT_ENKUlDpRKT_E_clIJiiEEEDaS9_) ;  /* 0x0000008000007944 */ /* 0x002fea0003c00000 */
[----:B-----5:R-:W-:Y:S01]  /*7900*/  IMAD.MOV.U32 R8, RZ, RZ, R6 ;  /* 0x000000ffff087224 */ /* 0x020fe200078e0006 */
[----:B------:R-:W-:Y:S01]  /*7910*/  MOV R6, R44 ;  /* 0x0000002c00067202 */ /* 0x000fe20000000f00 */
[----:B------:R-:W-:Y:S01]  /*7920*/  IMAD.MOV.U32 R46, RZ, RZ, R7 ;  /* 0x000000ffff2e7224 */ /* 0x000fe200078e0007 */
[----:B------:R-:W-:-:S04]  /*7930*/  MOV R7, 0x0 ;  /* 0x0000000000077802 */ /* 0x000fc80000000f00 */
[----:B------:R-:W-:Y:S05]  /*7940*/  RET.REL.NODEC R6 `(_ZN7cutlass13device_kernelIN5flash19enable_sm80_to_sm89INS1_16FlashAttnBwdSm80INS1_25CollectiveMainloopBwdSm80ILi2ELi2EN4cute5tupleIJNS5_1CILi64EEENS7_ILi128EEES8_EEENS_10bfloat16_tEfNS_4arch4Sm80ELb1ELb0ELb1ELb0ELb0ELb0ELb0ELb0ELi2ELi2ELi4ELi2ELb1EEENS1_24CollectiveEpilogueBwdGQAISA_fSD_Li256ELb0ELb0EEENS1_25SingleTileBwdLPTSchedulerILb0ELi128ELb0EEEEEEEEEvNT_6ParamsE) ;  /* 0xffff86b006007950 */ /* 0x000fea0003c3ffff */
        .type           $_ZN7cutlass13device_kernelIN5flash19enable_sm80_to_sm89INS1_16FlashAttnBwdSm80INS1_25CollectiveMainloopBwdSm80ILi2ELi2EN4cute5tupleIJNS5_1CILi64EEENS7_ILi128EEES8_EEENS_10bfloat16_tEfNS_4arch4Sm80ELb1ELb0ELb1ELb0ELb0ELb0ELb0ELb0ELi2ELi2ELi4ELi2ELb1EEENS1_24CollectiveEpilogueBwdGQAISA_fSD_Li256ELb0ELb0EEENS1_25SingleTileBwdLPTSchedulerILb0ELi128ELb0EEEEEEEEEvNT_6ParamsE$_ZZN4cute19as_arithmetic_tupleINS_15ArithmeticTupleIJNS1_IJiiEEEiiiEEEEEDaRKT_ENKUlRKT_E_clIiEEDaS9_,@function
        .size           $_ZN7cutlass13device_kernelIN5flash19enable_sm80_to_sm89INS1_16FlashAttnBwdSm80INS1_25CollectiveMainloopBwdSm80ILi2ELi2EN4cute5tupleIJNS5_1CILi64EEENS7_ILi128EEES8_EEENS_10bfloat16_tEfNS_4arch4Sm80ELb1ELb0ELb1ELb0ELb0ELb0ELb0ELb0ELi2ELi2ELi4ELi2ELb1EEENS1_24CollectiveEpilogueBwdGQAISA_fSD_Li256ELb0ELb0EEENS1_25SingleTileBwdLPTSchedulerILb0ELi128ELb0EEEEEEEEEvNT_6ParamsE$_ZZN4cute19as_arithmetic_tupleINS_15ArithmeticTupleIJNS1_IJiiEEEiiiEEEEEDaRKT_ENKUlRKT_E_clIiEEDaS9_,($_ZN7cutlass13device_kernelIN5flash19enable_sm80_to_sm89INS1_16FlashAttnBwdSm80INS1_25CollectiveMainloopBwdSm80ILi2ELi2EN4cute5tupleIJNS5_1CILi64EEENS7_ILi128EEES8_EEENS_10bfloat16_tEfNS_4arch4Sm80ELb1ELb0ELb1ELb0ELb0ELb0ELb0ELb0ELi2ELi2ELi4ELi2ELb1EEENS1_24CollectiveEpilogueBwdGQAISA_fSD_Li256ELb0ELb0EEENS1_25SingleTileBwdLPTSchedulerILb0ELi128ELb0EEEEEEEEEvNT_6ParamsE$_ZZN4cute19as_arithmetic_tupleINS_15ArithmeticTupleIJiiEEEEEDaRKT_ENKUlDpRKT_E_clIJiiEEEDaS9_ - $_ZN7cutlass13device_kernelIN5flash19enable_sm80_to_sm89INS1_16FlashAttnBwdSm80INS1_25CollectiveMainloopBwdSm80ILi2ELi2EN4cute5tupleIJNS5_1CILi64EEENS7_ILi128EEES8_EEENS_10bfloat16_tEfNS_4arch4Sm80ELb1ELb0ELb1ELb0ELb0ELb0ELb0ELb0ELi2ELi2ELi4ELi2ELb1EEENS1_24CollectiveEpilogueBwdGQAISA_fSD_Li256ELb0ELb0EEENS1_25SingleTileBwdLPTSchedulerILb0ELi128ELb0EEEEEEEEEvNT_6ParamsE$_ZZN4cute19as_arithmetic_tupleINS_15ArithmeticTupleIJNS1_IJiiEEEiiiEEEEEDaRKT_ENKUlRKT_E_clIiEEDaS9_)
$_ZN7cutlass13device_kernelIN5flash19enable_sm80_to_sm89INS1_16FlashAttnBwdSm80INS1_25CollectiveMainloopBwdSm80ILi2ELi2EN4cute5tupleIJNS5_1CILi64EEENS7_ILi128EEES8_EEENS_10bfloat16_tEfNS_4arch4Sm80ELb1ELb0ELb1ELb0ELb0ELb0ELb0ELb0ELi2ELi2ELi4ELi2ELb1EEENS1_24CollectiveEpilogueBwdGQAISA_fSD_Li256ELb0ELb0EEENS1_25SingleTileBwdLPTSchedulerILb0ELi128ELb0EEEEEEEEEvNT_6ParamsE$_ZZN4cute19as_arithmetic_tupleINS_15ArithmeticTupleIJNS1_IJiiEEEiiiEEEEEDaRKT_ENKUlRKT_E_clIiEEDaS9_:
[----:B------:R-:W-:Y:S02]  /*7950*/  MOV R10, R7 ;  /* 0x00000007000a7202 */ /* 0x000fe40000000f00 */
[----:B------:R-:W-:-:S04]  /*7960*/  MOV R7, 0x0 ;  /* 0x0000000000077802 */ /* 0x000fc80000000f00 */
[----:B------:R-:W-:Y:S05]  /*7970*/  RET.REL.NODEC R6 `(_ZN7cutlass13device_kernelIN5flash19enable_sm80_to_sm89INS1_16FlashAttnBwdSm80INS1_25CollectiveMainloopBwdSm80ILi2ELi2EN4cute5tupleIJNS5_1CILi64EEENS7_ILi128EEES8_EEENS_10bfloat16_tEfNS_4arch4Sm80ELb1ELb0ELb1ELb0ELb0ELb0ELb0ELb0ELi2ELi2ELi4ELi2ELb1EEENS1_24CollectiveEpilogueBwdGQAISA_fSD_Li256ELb0ELb0EEENS1_25SingleTileBwdLPTSchedulerILb0ELi128ELb0EEEEEEEEEvNT_6ParamsE) ;  /* 0xffff868006007950 */ /* 0x000fea0003c3ffff */
        .type           $_ZN7cutlass13device_kernelIN5flash19enable_sm80_to_sm89INS1_16FlashAttnBwdSm80INS1_25CollectiveMainloopBwdSm80ILi2ELi2EN4cute5tupleIJNS5_1CILi64EEENS7_ILi128EEES8_EEENS_10bfloat16_tEfNS_4arch4Sm80ELb1ELb0ELb1ELb0ELb0ELb0ELb0ELb0ELi2ELi2ELi4ELi2ELb1EEENS1_24CollectiveEpilogueBwdGQAISA_fSD_Li256ELb0ELb0EEENS1_25SingleTileBwdLPTSchedulerILb0ELi128ELb0EEEEEEEEEvNT_6ParamsE$_ZZN4cute19as_arithmetic_tupleINS_15ArithmeticTupleIJiiEEEEEDaRKT_ENKUlDpRKT_E_clIJiiEEEDaS9_,@function
        .size           $_ZN7cutlass13device_kernelIN5flash19enable_sm80_to_sm89INS1_16FlashAttnBwdSm80INS1_25CollectiveMainloopBwdSm80ILi2ELi2EN4cute5tupleIJNS5_1CILi64EEENS7_ILi128EEES8_EEENS_10bfloat16_tEfNS_4arch4Sm80ELb1ELb0ELb1ELb0ELb0ELb0ELb0ELb0ELi2ELi2ELi4ELi2ELb1EEENS1_24CollectiveEpilogueBwdGQAISA_fSD_Li256ELb0ELb0EEENS1_25SingleTileBwdLPTSchedulerILb0ELi128ELb0EEEEEEEEEvNT_6ParamsE$_ZZN4cute19as_arithmetic_tupleINS_15ArithmeticTupleIJiiEEEEEDaRKT_ENKUlDpRKT_E_clIJiiEEEDaS9_,($_ZN7cutlass13device_kernelIN5flash19enable_sm80_to_sm89INS1_16FlashAttnBwdSm80INS1_25CollectiveMainloopBwdSm80ILi2ELi2EN4cute5tupleIJNS5_1CILi64EEENS7_ILi128EEES8_EEENS_10bfloat16_tEfNS_4arch4Sm80ELb1ELb0ELb1ELb0ELb0ELb0ELb0ELb0ELi2ELi2ELi4ELi2ELb1EEENS1_24CollectiveEpilogueBwdGQAISA_fSD_Li256ELb0ELb0EEENS1_25SingleTileBwdLPTSchedulerILb0ELi128ELb0EEEEEEEEEvNT_6ParamsE$_ZZN4cute19as_arithmetic_tupleINS_15ArithmeticTupleIJiiEEEEEDaRKT_ENKUlRKT_E_clIiEEDaS8_ - $_ZN7cutlass13device_kernelIN5flash19enable_sm80_to_sm89INS1_16FlashAttnBwdSm80INS1_25CollectiveMainloopBwdSm80ILi2ELi2EN4cute5tupleIJNS5_1CILi64EEENS7_ILi128EEES8_EEENS_10bfloat16_tEfNS_4arch4Sm80ELb1ELb0ELb1ELb0ELb0ELb0ELb0ELb0ELi2ELi2ELi4ELi2ELb1EEENS1_24CollectiveEpilogueBwdGQAISA_fSD_Li256ELb0ELb0EEENS1_25SingleTileBwdLPTSchedulerILb0ELi128ELb0EEEEEEEEEvNT_6ParamsE$_ZZN4cute19as_arithmetic_tupleINS_15ArithmeticTupleIJiiEEEEEDaRKT_ENKUlDpRKT_E_clIJiiEEEDaS9_)
$_ZN7cutlass13device_kernelIN5flash19enable_sm80_to_sm89INS1_16FlashAttnBwdSm80INS1_25CollectiveMainloopBwdSm80ILi2ELi2EN4cute5tupleIJNS5_1CILi64EEENS7_ILi128EEES8_EEENS_10bfloat16_tEfNS_4arch4Sm80ELb1ELb0ELb1ELb0ELb0ELb0ELb0ELb0ELi2ELi2ELi4ELi2ELb1EEENS1_24CollectiveEpilogueBwdGQAISA_fSD_Li256ELb0ELb0EEENS1_25SingleTileBwdLPTSchedulerILb0ELi128ELb0EEEEEEEEEvNT_6ParamsE$_ZZN4cute19as_arithmetic_tupleINS_15ArithmeticTupleIJiiEEEEEDaRKT_ENKUlDpRKT_E_clIJiiEEEDaS9_:
[----:B------:R-:W-:Y:S02]  /*7980*/  IADD3 R7, R1, 0x1a0, RZ ;  /* 0x000001a001077810 */ /* 0x000fe40007ffe0ff */
[----:B------:R-:W-:Y:S02]  /*7990*/  MOV R8, 0x79c0 ;  /* 0x000079c000087802 */ /* 0x000fe40000000f00 */
[----:B------:R-:W-:Y:S02]  /*79a0*/  IADD3 R7, R7, c[0x0][0x20], RZ ;  /* 0x0000080007077a10 */ /* 0x000fe40007ffe0ff */
[----:B------:R-:W-:Y:S05]  /*79b0*/  CALL.REL.NOINC `($_ZN7cutlass13device_kernelIN5flash19enable_sm80_to_sm89INS1_16FlashAttnBwdSm80INS1_25CollectiveMainloopBwdSm80ILi2ELi2EN4cute5tupleIJNS5_1CILi64EEENS7_ILi128EEES8_EEENS_10bfloat16_tEfNS_4arch4Sm80ELb1ELb0ELb1ELb0ELb0ELb0ELb0ELb0ELi2ELi2ELi4ELi2ELb1EEENS1_24CollectiveEpilogueBwdGQAISA_fSD_Li256ELb0ELb0EEENS1_25SingleTileBwdLPTSchedulerILb0ELi128ELb0EEEEEEEEEvNT_6ParamsE$_ZN4cute5tupleIJiiEEC2ERKiS3_) ;  /* 0xfffff9e000007944 */ /* 0x000fea0003c3ffff */
[----:B-1----:R1:W5:Y:S01]  /*79c0*/  LDL.64 R6, [R1+0x1a0] ;  /* 0x0001a00001067983 */ /* 0x0023620000100a00 */
[----:B------:R-:W-:Y:S02]  /*79d0*/  MOV R8, R18 ;  /* 0x0000001200087202 */ /* 0x000fe40000000f00 */
[----:B------:R-:W-:-:S04]  /*79e0*/  MOV R9, 0x0 ;  /* 0x0000000000097802 */ /* 0x000fc80000000f00 */
[----:B------:R-:W-:Y:S05]  /*79f0*/  RET.REL.NODEC R8 `(_ZN7cutlass13device_kernelIN5flash19enable_sm80_to_sm89INS1_16FlashAttnBwdSm80INS1_25CollectiveMainloopBwdSm80ILi2ELi2EN4cute5tupleIJNS5_1CILi64EEENS7_ILi128EEES8_EEENS_10bfloat16_tEfNS_4arch4Sm80ELb1ELb0ELb1ELb0ELb0ELb0ELb0ELb0ELi2ELi2ELi4ELi2ELb1EEENS1_24CollectiveEpilogueBwdGQAISA_fSD_Li256ELb0ELb0EEENS1_25SingleTileBwdLPTSchedulerILb0ELi128ELb0EEEEEEEEEvNT_6ParamsE) ;  /* 0xffff860008007950 */ /* 0x000fea0003c3ffff */
        .type           $_ZN7cutlass13device_kernelIN5flash19enable_sm80_to_sm89INS1_16FlashAttnBwdSm80INS1_25CollectiveMainloopBwdSm80ILi2ELi2EN4cute5tupleIJNS5_1CILi64EEENS7_ILi128EEES8_EEENS_10bfloat16_tEfNS_4arch4Sm80ELb1ELb0ELb1ELb0ELb0ELb0ELb0ELb0ELi2ELi2ELi4ELi2ELb1EEENS1_24CollectiveEpilogueBwdGQAISA_fSD_Li256ELb0ELb0EEENS1_25SingleTileBwdLPTSchedulerILb0ELi128ELb0EEEEEEEEEvNT_6ParamsE$_ZZN4cute19as_arithmetic_tupleINS_15ArithmeticTupleIJiiEEEEEDaRKT_ENKUlRKT_E_clIiEEDaS8_,@function
        .size           $_ZN7cutlass13device_kernelIN5flash19enable_sm80_to_sm89INS1_16FlashAttnBwdSm80INS1_25CollectiveMainloopBwdSm80ILi2ELi2EN4cute5tupleIJNS5_1CILi64EEENS7_ILi128EEES8_EEENS_10bfloat16_tEfNS_4arch4Sm80ELb1ELb0ELb1ELb0ELb0ELb0ELb0ELb0ELi2ELi2ELi4ELi2ELb1EEENS1_24CollectiveEpilogueBwdGQAISA_fSD_Li256ELb0ELb0EEENS1_25SingleTileBwdLPTSchedulerILb0ELi128ELb0EEEEEEEEEvNT_6ParamsE$_ZZN4cute19as_arithmetic_tupleINS_15ArithmeticTupleIJiiEEEEEDaRKT_ENKUlRKT_E_clIiEEDaS8_,($_ZN7cutlass13device_kernelIN5flash19enable_sm80_to_sm89INS1_16FlashAttnBwdSm80INS1_25CollectiveMainloopBwdSm80ILi2ELi2EN4cute5tupleIJNS5_1CILi64EEENS7_ILi128EEES8_EEENS_10bfloat16_tEfNS_4arch4Sm80ELb1ELb0ELb1ELb0ELb0ELb0ELb0ELb0ELi2ELi2ELi4ELi2ELb1EEENS1_24CollectiveEpilogueBwdGQAISA_fSD_Li256ELb0ELb0EEENS1_25SingleTileBwdLPTSchedulerILb0ELi128ELb0EEEEEEEEEvNT_6ParamsE$_ZZN4cute5sliceINS_5tupleIJNS_10UnderscoreES2_S2_iEEENS1_IJNS1_IJNS_1CILi1EEENS4_ILi0EEEEEElS6_lEEEEEDaRKT_RKT0_ENKUlRKT_RKT0_E_clIS2_lEEDaSH_SK_ - $_ZN7cutlass13device_kernelIN5flash19enable_sm80_to_sm89INS1_16FlashAttnBwdSm80INS1_25CollectiveMainloopBwdSm80ILi2ELi2EN4cute5tupleIJNS5_1CILi64EEENS7_ILi128EEES8_EEENS_10bfloat16_tEfNS_4arch4Sm80ELb1ELb0ELb1ELb0ELb0ELb0ELb0ELb0ELi2ELi2ELi4ELi2ELb1EEENS1_24CollectiveEpilogueBwdGQAISA_fSD_Li256ELb0ELb0EEENS1_25SingleTileBwdLPTSchedulerILb0ELi128ELb0EEEEEEEEEvNT_6ParamsE$_ZZN4cute19as_arithmetic_tupleINS_15ArithmeticTupleIJiiEEEEEDaRKT_ENKUlRKT_E_clIiEEDaS8_)
$_ZN7cutlass13device_kernelIN5flash19enable_sm80_to_sm89INS1_16FlashAttnBwdSm80INS1_25CollectiveMainloopBwdSm80ILi2ELi2EN4cute5tupleIJNS5_1CILi64EEENS7_ILi128EEES8_EEENS_10bfloat16_tEfNS_4arch4Sm80ELb1ELb0ELb1ELb0ELb0ELb0ELb0ELb0ELi2ELi2ELi4ELi2ELb1EEENS1_24CollectiveEpilogueBwdGQAISA_fSD_Li256ELb0ELb0EEENS1_25SingleTileBwdLPTSchedulerILb0ELi128ELb0EEEEEEEEEvNT_6ParamsE$_ZZN4cute19as_arithmetic_tupleINS_15ArithmeticTupleIJiiEEEEEDaRKT_ENKUlRKT_E_clIiEEDaS8_:
[----:B------:R-:W-:Y:S02]  /*7a00*/  MOV R70, R8 ;  /* 0x0000000800467202 */ /* 0x000fe40000000f00 */
[----:B------:R-:W-:Y:S02]  /*7a10*/  MOV R71, 0x0 ;  /* 0x0000000000477802 */ /* 0x000fe40000000f00 */
[----:B------:R-:W-:Y:S02]  /*7a20*/  MOV R10, R7 ;  /* 0x00000007000a7202 */ /* 0x000fe40000000f00 */
[----:B------:R-:W-:Y:S05]  /*7a30*/  RET.REL.NODEC R70 `(_ZN7cutlass13device_kernelIN5flash19enable_sm80_to_sm89INS1_16FlashAttnBwdSm80INS1_25CollectiveMainloopBwdSm80ILi2ELi2EN4cute5tupleIJNS5_1CILi64EEENS7_ILi128EEES8_EEENS_10bfloat16_tEfNS_4arch4Sm80ELb1ELb0ELb1ELb0ELb0ELb0ELb0ELb0ELi2ELi2ELi4ELi2ELb1EEENS1_24CollectiveEpilogueBwdGQAISA_fSD_Li256ELb0ELb0EEENS1_25SingleTileBwdLPTSchedulerILb0ELi128ELb0EEEEEEEEEvNT_6ParamsE) ;  /* 0xffff85c046007950 */ /* 0x000fea0003c3ffff */
        .type           $_ZN7cutlass13device_kernelIN5flash19enable_sm80_to_sm89INS1_16FlashAttnBwdSm80INS1_25CollectiveMainloopBwdSm80ILi2ELi2EN4cute5tupleIJNS5_1CILi64EEENS7_ILi128EEES8_EEENS_10bfloat16_tEfNS_4arch4Sm80ELb1ELb0ELb1ELb0ELb0ELb0ELb0ELb0ELi2ELi2ELi4ELi2ELb1EEENS1_24CollectiveEpilogueBwdGQAISA_fSD_Li256ELb0ELb0EEENS1_25SingleTileBwdLPTSchedulerILb0ELi128ELb0EEEEEEEEEvNT_6ParamsE$_ZZN4cute5sliceINS_5tupleIJNS_10UnderscoreES2_S2_iEEENS1_IJNS1_IJNS_1CILi1EEENS4_ILi0EEEEEElS6_lEEEEEDaRKT_RKT0_ENKUlRKT_RKT0_E_clIS2_lEEDaSH_SK_,@function
        .size           $_ZN7cutlass13device_kernelIN5flash19enable_sm80_to_sm89INS1_16FlashAttnBwdSm80INS1_25CollectiveMainloopBwdSm80ILi2ELi2EN4cute5tupleIJNS5_1CILi64EEENS7_ILi128EEES8_EEENS_10bfloat16_tEfNS_4arch4Sm80ELb1ELb0ELb1ELb0ELb0ELb0ELb0ELb0ELi2ELi2ELi4ELi2ELb1EEENS1_24CollectiveEpilogueBwdGQAISA_fSD_Li256ELb0ELb0EEENS1_25SingleTileBwdLPTSchedulerILb0ELi128ELb0EEEEEEEEEvNT_6ParamsE$_ZZN4cute5sliceINS_5tupleIJNS_10UnderscoreES2_S2_iEEENS1_IJNS1_IJNS_1CILi1EEENS4_ILi0EEEEEElS6_lEEEEEDaRKT_RKT0_ENKUlRKT_RKT0_E_clIS2_lEEDaSH_SK_,($_ZN7cutlass13device_kernelIN5flash19enable_sm80_to_sm89INS1_16FlashAttnBwdSm80INS1_25CollectiveMainloopBwdSm80ILi2ELi2EN4cute5tupleIJNS5_1CILi64EEENS7_ILi128EEES8_EEENS_10bfloat16_tEfNS_4arch4Sm80ELb1ELb0ELb1ELb0ELb0ELb0ELb0ELb0ELi2ELi2ELi4ELi2ELb1EEENS1_24CollectiveEpilogueBwdGQAISA_fSD_Li256ELb0ELb0EEENS1_25SingleTileBwdLPTSchedulerILb0ELi128ELb0EEEEEEEEEvNT_6ParamsE$_ZZN4cute7idx2crdINS_5tupleIJiEEENS1_IJNS1_IJNS1_IJNS_1CILi8EEENS3_ILi2EEEEEES5_NS3_ILi4EEES5_EEEEEEEEDaRKT_RKT0_ENKUlRKT_RKT0_E_clIiS8_EEDaSI_SL_ - $_ZN7cutlass13device_kernelIN5flash19enable_sm80_to_sm89INS1_16FlashAttnBwdSm80INS1_25CollectiveMainloopBwdSm80ILi2ELi2EN4cute5tupleIJNS5_1CILi64EEENS7_ILi128EEES8_EEENS_10bfloat16_tEfNS_4arch4Sm80ELb1ELb0ELb1ELb0ELb0ELb0ELb0ELb0ELi2ELi2ELi4ELi2ELb1EEENS1_24CollectiveEpilogueBwdGQAISA_fSD_Li256ELb0ELb0EEENS1_25SingleTileBwdLPTSchedulerILb0ELi128ELb0EEEEEEEEEvNT_6ParamsE$_ZZN4cute5sliceINS_5tupleIJNS_10UnderscoreES2_S2_iEEENS1_IJNS1_IJNS_1CILi1EEENS4_ILi0EEEEEElS6_lEEEEEDaRKT_RKT0_ENKUlRKT_RKT0_E_clIS2_lEEDaSH_SK_)
$_ZN7cutlass13device_kernelIN5flash19enable_sm80_to_sm89INS1_16FlashAttnBwdSm80INS1_25CollectiveMainloopBwdSm80ILi2ELi2EN4cute5tupleIJNS5_1CILi64EEENS7_ILi128EEES8_EEENS_10bfloat16_tEfNS_4arch4Sm80ELb1ELb0ELb1ELb0ELb0ELb0ELb0ELb0ELi2ELi2ELi4ELi2ELb1EEENS1_24CollectiveEpilogueBwdGQAISA_fSD_Li256ELb0ELb0EEENS1_25SingleTileBwdLPTSchedulerILb0ELi128ELb0EEEEEEEEEvNT_6ParamsE$_ZZN4cute5sliceINS_5tupleIJNS_10UnderscoreES2_S2_iEEENS1_IJNS1_IJNS_1CILi1EEENS4_ILi0EEEEEElS6_lEEEEEDaRKT_RKT0_ENKUlRKT_RKT0_E_clIS2_lEEDaSH_SK_:
[----:B------:R-:W-:Y:S02]  /*7a40*/  IADD3 R9, R1, 0x188, RZ ;  /* 0x0000018801097810 */ /* 0x000fe40007ffe0ff */
[----:B------:R-:W-:Y:S02]  /*7a50*/  MOV R10, 0x7a80 ;  /* 0x00007a80000a7802 */ /* 0x000fe40000000f00 */
[----:B------:R-:W-:-:S02]  /*7a60*/  IADD3 R9, R9, c[0x0][0x20], RZ ;  /* 0x0000080009097a10 */ /* 0x000fc40007ffe0ff */
[----:B------:R-:W-:Y:S05]  /*7a70*/  CALL.REL.NOINC `($_ZN7cutlass13device_kernelIN5flash19enable_sm80_to_sm89INS1_16FlashAttnBwdSm80INS1_25CollectiveMainloopBwdSm80ILi2ELi2EN4cute5tupleIJNS5_1CILi64EEENS7_ILi128EEES8_EEENS_10bfloat16_tEfNS_4arch4Sm80ELb1ELb0ELb1ELb0ELb0ELb0ELb0ELb0ELi2ELi2ELi4ELi2ELb1EEENS1_24CollectiveEpilogueBwdGQAISA_fSD_Li256ELb0ELb0EEENS1_25SingleTileBwdLPTSchedulerILb0ELi128ELb0EEEEEEEEEvNT_6ParamsE$_ZN4cute3eso3ESOILb0ELb1EJlEEC2ERKl) ;  /* 0xffffed3000007944 */ /* 0x000fea0003c3ffff */
[----:B-1----:R1:W5:Y:S01]  /*7a80*/  LDL.64 R6, [R1+0x188] ;  /* 0x0001880001067983 */ /* 0x0023620000100a00 */
[----:B------:R-:W-:-:S04]  /*7a90*/  MOV R9, 0x0 ;  /* 0x0000000000097802 */ /* 0x000fc80000000f00 */
[----:B------:R-:W-:Y:S05]  /*7aa0*/  RET.REL.NODEC R8 `(_ZN7cutlass13device_kernelIN5flash19enable_sm80_to_sm89INS1_16FlashAttnBwdSm80INS1_25CollectiveMainloopBwdSm80ILi2ELi2EN4cute5tupleIJNS5_1CILi64EEENS7_ILi128EEES8_EEENS_10bfloat16_tEfNS_4arch4Sm80ELb1ELb0ELb1ELb0ELb0ELb0ELb0ELb0ELi2ELi2ELi4ELi2ELb1EEENS1_24CollectiveEpilogueBwdGQAISA_fSD_Li256ELb0ELb0EEENS1_25SingleTileBwdLPTSchedulerILb0ELi128ELb0EEEEEEEEEvNT_6ParamsE) ;  /* 0xffff855008007950 */ /* 0x000fea0003c3ffff */
        .type           $_ZN7cutlass13device_kernelIN5flash19enable_sm80_to_sm89INS1_16FlashAttnBwdSm80INS1_25CollectiveMainloopBwdSm80ILi2ELi2EN4cute5tupleIJNS5_1CILi64EEENS7_ILi128EEES8_EEENS_10bfloat16_tEfNS_4arch4Sm80ELb1ELb0ELb1ELb0ELb0ELb0ELb0ELb0ELi2ELi2ELi4ELi2ELb1EEENS1_24CollectiveEpilogueBwdGQAISA_fSD_Li256ELb0ELb0EEENS1_25SingleTileBwdLPTSchedulerILb0ELi128ELb0EEEEEEEEEvNT_6ParamsE$_ZZN4cute7idx2crdINS_5tupleIJiEEENS1_IJNS1_IJNS1_IJNS_1CILi8EEENS3_ILi2EEEEEES5_NS3_ILi4EEES5_EEEEEEEEDaRKT_RKT0_ENKUlRKT_RKT0_E_clIiS8_EEDaSI_SL_,@function
        .size           $_ZN7cutlass13device_kernelIN5flash19enable_sm80_to_sm89INS1_16FlashAttnBwdSm80INS1_25CollectiveMainloopBwdSm80ILi2ELi2EN4cute5tupleIJNS5_1CILi64EEENS7_ILi128EEES8_EEENS_10bfloat16_tEfNS_4arch4Sm80ELb1ELb0ELb1ELb0ELb0ELb0ELb0ELb0ELi2ELi2ELi4ELi2ELb1EEENS1_24CollectiveEpilogueBwdGQAISA_fSD_Li256ELb0ELb0EEENS1_25SingleTileBwdLPTSchedulerILb0ELi128ELb0EEEEEEEEEvNT_6ParamsE$_ZZN4cute7idx2crdINS_5tupleIJiEEENS1_IJNS1_IJNS1_IJNS_1CILi8EEENS3_ILi2EEEEEES5_NS3_ILi4EEES5_EEEEEEEEDaRKT_RKT0_ENKUlRKT_RKT0_E_clIiS8_EEDaSI_SL_,($_ZN7cutlass13device_kernelIN5flash19enable_sm80_to_sm89INS1_16FlashAttnBwdSm80INS1_25CollectiveMainloopBwdSm80ILi2ELi2EN4cute5tupleIJNS5_1CILi64EEENS7_ILi128EEES8_EEENS_10bfloat16_tEfNS_4arch4Sm80ELb1ELb0ELb1ELb0ELb0ELb0ELb0ELb0ELi2ELi2ELi4ELi2ELb1EEENS1_24CollectiveEpilogueBwdGQAISA_fSD_Li256ELb0ELb0EEENS1_25SingleTileBwdLPTSchedulerILb0ELi128ELb0EEEEEEEEEvNT_6ParamsE$_ZZN4cute7idx2crdINS_5tupleIJiEEENS1_IJNS1_IJNS1_IJNS_1CILi8EEENS3_ILi2EEEEEES5_S5_NS3_ILi4EEEEEEEEEEEDaRKT_RKT0_ENKUlRKT_RKT0_E_clIiS8_EEDaSI_SL_ - $_ZN7cutlass13device_kernelIN5flash19enable_sm80_to_sm89INS1_16FlashAttnBwdSm80INS1_25CollectiveMainloopBwdSm80ILi2ELi2EN4cute5tupleIJNS5_1CILi64EEENS7_ILi128EEES8_EEENS_10bfloat16_tEfNS_4arch4Sm80ELb1ELb0ELb1ELb0ELb0ELb0ELb0ELb0ELi2ELi2ELi4ELi2ELb1EEENS1_24CollectiveEpilogueBwdGQAISA_fSD_Li256ELb0ELb0EEENS1_25SingleTileBwdLPTSchedulerILb0ELi128ELb0EEEEEEEEEvNT_6ParamsE$_ZZN4cute7idx2crdINS_5tupleIJiEEENS1_IJNS1_IJNS1_IJNS_1CILi8EEENS3_ILi2EEEEEES5_NS3_ILi4EEES5_EEEEEEEEDaRKT_RKT0_ENKUlRKT_RKT0_E_clIiS8_EEDaSI_SL_)
$_ZN7cutlass13device_kernelIN5flash19enable_sm80_to_sm89INS1_16FlashAttnBwdSm80INS1_25CollectiveMainloopBwdSm80ILi2ELi2EN4cute5tupleIJNS5_1CILi64EEENS7_ILi128EEES8_EEENS_10bfloat16_tEfNS_4arch4Sm80ELb1ELb0ELb1ELb0ELb0ELb0ELb0ELb0ELi2ELi2ELi4ELi2ELb1EEENS1_24CollectiveEpilogueBwdGQAISA_fSD_Li256ELb0ELb0EEENS1_25SingleTileBwdLPTSchedulerILb0ELi128ELb0EEEEEEEEEvNT_6ParamsE$_ZZN4cute7idx2crdINS_5tupleIJiEEENS1_IJNS1_IJNS1_IJNS_1CILi8EEENS3_ILi2EEEEEES5_NS3_ILi4EEES5_EEEEEEEEDaRKT_RKT0_ENKUlRKT_RKT0_E_clIiS8_EEDaSI_SL_:
        /* <DEDUP_REMOVED lines=15> */
[----:B-1----:R-:W-:Y:S05]  /*7ba0*/  CALL.REL.NOINC `($_ZN7cutlass13device_kernelIN5flash19enable_sm80_to_sm89INS1_16FlashAttnBwdSm80INS1_25CollectiveMainloopBwdSm80ILi2ELi2EN4cute5tupleIJNS5_1CILi64EEENS7_ILi128EEES8_EEENS_10bfloat16_tEfNS_4arch4Sm80ELb1ELb0ELb1ELb0ELb0ELb0ELb0ELb0ELi2ELi2ELi4ELi2ELb1EEENS1_24CollectiveEpilogueBwdGQAISA_fSD_Li256ELb0ELb0EEENS1_25SingleTileBwdLPTSchedulerILb0ELi128ELb0EEEEEEEEEvNT_6ParamsE$_ZN4cute5tupleIJiEEC2ERKi) ;  /* 0xfffff75000007944 */ /* 0x002fea0003c3ffff */
[----:B------:R1:W5:Y:S01]  /*7bb0*/  LDL R8, [R1+0x168] ;  /* 0x0001680001087983 */ /* 0x0003620000100800 */
[----:B------:R-:W-:Y:S01]  /*7bc0*/  IADD3 R21, R1, 0x160, RZ ;  /* 0x0000016001157810 */ /* 0x000fe20007ffe0ff */
[----:B------:R-:W-:Y:S01]  /*7bd0*/  IMAD.MOV.U32 R7, RZ, RZ, R9 ;  /* 0x000000ffff077224 */ /* 0x000fe200078e0009 */
[----:B------:R-:W-:Y:S01]  /*7be0*/  MOV R16, 0x7c30 ;  /* 0x00007c3000107802 */ /* 0x000fe20000000f00 */
[----:B------:R-:W-:Y:S01]  /*7bf0*/  IMAD.MOV.U32 R6, RZ, RZ, R23 ;  /* 0x000000ffff067224 */ /* 0x000fe200078e0017 */
[----:B------:R-:W-:-:S04]  /*7c00*/  IADD3 R21, R21, c[0x0][0x20], RZ ;  /* 0x0000080015157a10 */ /* 0x000fc80007ffe0ff */
[----:B------:R-:W-:Y:S02]  /*7c10*/  IADD3 R22, R21, 0x4, RZ ;  /* 0x0000000415167810 */ /* 0x000fe40007ffe0ff */
[----:B-1---5:R-:W-:Y:S05]  /*7c20*/  CALL.REL.NOINC `($_ZN7cutlass13device_kernelIN5flash19enable_sm80_to_sm89INS1_16FlashAttnBwdSm80INS1_25CollectiveMainloopBwdSm80ILi2ELi2EN4cute5tupleIJNS5_1CILi64EEENS7_ILi128EEES8_EEENS_10bfloat16_tEfNS_4arch4Sm80ELb1ELb0ELb1ELb0ELb0ELb0ELb0ELb0ELi2ELi2ELi4ELi2ELb1EEENS1_24CollectiveEpilogueBwdGQAISA_fSD_Li256ELb0ELb0EEENS1_25SingleTileBwdLPTSchedulerILb0ELi128ELb0EEEEEEEEEvNT_6ParamsE$_ZN4cute5tupleIJiEEC2ERKi) ;  /* 0xfffff6d000007944 */ /* 0x022fea0003c3ffff */
[----:B------:R1:W5:Y:S01]  /*7c30*/  LDL R9, [R1+0x168] ;  /* 0x0001680001097983 */ /* 0x0003620000100800 */
[----:B------:R-:W-:Y:S01]  /*7c40*/  IMAD.MOV.U32 R7, RZ, RZ, R8 ;  /* 0x000000ffff077224 */ /* 0x000fe200078e0008 */
[----:B------:R-:W-:Y:S02]  /*7c50*/  MOV R6, R22 ;  /* 0x0000001600067202 */ /* 0x000fe40000000f00 */
[----:B------:R-:W-:Y:S02]  /*7c60*/  MOV R16, 0x7c80 ;  /* 0x00007c8000107802 */ /* 0x000fe40000000f00 */
[----:B-1---5:R-:W-:Y:S05]  /*7c70*/  CALL.REL.NOINC `($_ZN7cutlass13device_kernelIN5flash19enable_sm80_to_sm89INS1_16FlashAttnBwdSm80INS1_25CollectiveMainloopBwdSm80ILi2ELi2EN4cute5tupleIJNS5_1CILi64EEENS7_ILi128EEES8_EEENS_10bfloat16_tEfNS_4arch4Sm80ELb1ELb0ELb1ELb0ELb0ELb0ELb0ELb0ELi2ELi2ELi4ELi2ELb1EEENS1_24CollectiveEpilogueBwdGQAISA_fSD_Li256ELb0ELb0EEENS1_25SingleTileBwdLPTSchedulerILb0ELi128ELb0EEEEEEEEEvNT_6ParamsE$_ZN4cute5tupleIJiEEC2ERKi) ;  /* 0xfffff68000007944 */ /* 0x022fea0003c3ffff */
[----:B------:R1:W5:Y:S01]  /*7c80*/  LDL R7, [R1+0x164] ;  /* 0x0001640001077983 */ /* 0x0003620000100800 */
[----:B------:R-:W-:Y:S02]  /*7c90*/  MOV R6, R21 ;  /* 0x0000001500067202 */ /* 0x000fe40000000f00 */
[----:B------:R-:W-:Y:S02]  /*7ca0*/  MOV R16, 0x7cc0 ;  /* 0x00007cc000107802 */ /* 0x000fe40000000f00 */
[----:B-1---5:R-:W-:Y:S05]  /*7cb0*/  CALL.REL.NOINC `($_ZN7cutlass13device_kernelIN5flash19enable_sm80_to_sm89INS1_16FlashAttnBwdSm80INS1_25CollectiveMainloopBwdSm80ILi2ELi2EN4cute5tupleIJNS5_1CILi64EEENS7_ILi128EEES8_EEENS_10bfloat16_tEfNS_4arch4Sm80ELb1ELb0ELb1ELb0ELb0ELb0ELb0ELb0ELi2ELi2ELi4ELi2ELb1EEENS1_24CollectiveEpilogueBwdGQAISA_fSD_Li256ELb0ELb0EEENS1_25SingleTileBwdLPTSchedulerILb0ELi128ELb0EEEEEEEEEvNT_6ParamsE$_ZN4cute5tupleIJiEEC2ERKi) ;  /* 0xfffff64000007944 */ /* 0x022fea0003c3ffff */
[----:B------:R1:W5:Y:S01]  /*7cc0*/  LDL R7, [R1+0x160] ;  /* 0x0001600001077983 */ /* 0x0003620000100800 */
[----:B------:R-:W-:Y:S02]  /*7cd0*/  MOV R6, R23 ;  /* 0x0000001700067202 */ /* 0x000fe40000000f00 */
[----:B------:R-:W-:-:S02]  /*7ce0*/  MOV R16, 0x7d00 ;  /* 0x00007d0000107802 */ /* 0x000fc40000000f00 */
[----:B-1---5:R-:W-:Y:S05]  /*7cf0*/  CALL.REL.NOINC `($_ZN7cutlass13device_kernelIN5flash19enable_sm80_to_sm89INS1_16FlashAttnBwdSm80INS1_25CollectiveMainloopBwdSm80ILi2ELi2EN4cute5tupleIJNS5_1CILi64EEENS7_ILi128EEES8_EEENS_10bfloat16_tEfNS_4arch4Sm80ELb1ELb0ELb1ELb0ELb0ELb0ELb0ELb0ELi2ELi2ELi4ELi2ELb1EEENS1_24CollectiveEpilogueBwdGQAISA_fSD_Li256ELb0ELb0EEENS1_25SingleTileBwdLPTSchedulerILb0ELi128ELb0EEEEEEEEEvNT_6ParamsE$_ZN4cute5tupleIJiEEC2ERKi) ;  /* 0xfffff60000007944 */ /* 0x022fea0003c3ffff */
[----:B------:R1:W5:Y:S01]  /*7d00*/  LDL R7, [R1+0x168] ;  /* 0x0001680001077983 */ /* 0x0003620000100800 */
[----:B------:R-:W-:-:S02]  /*7d10*/  MOV R6, R23 ;  /* 0x0000001700067202 */ /* 0x000fc40000000f00 */
[----:B------:R-:W-:Y:S02]  /*7d20*/  MOV R10, 0x7d40 ;  /* 0x00007d40000a7802 */ /* 0x000fe40000000f00 */
[----:B-1---5:R-:W-:Y:S05]  /*7d30*/  CALL.REL.NOINC `($_ZN7cutlass13device_kernelIN5flash19enable_sm80_to_sm89INS1_16FlashAttnBwdSm80INS1_25CollectiveMainloopBwdSm80ILi2ELi2EN4cute5tupleIJNS5_1CILi64EEENS7_ILi128EEES8_EEENS_10bfloat16_tEfNS_4arch4Sm80ELb1ELb0ELb1ELb0ELb0ELb0ELb0ELb0ELi2ELi2ELi4ELi2ELb1EEENS1_24CollectiveEpilogueBwdGQAISA_fSD_Li256ELb0ELb0EEENS1_25SingleTileBwdLPTSchedulerILb0ELi128ELb0EEEEEEEEEvNT_6ParamsE$_ZN4cute5tupleIJNS_15ArithmeticTupleIJiEEEEEC2ERKS2_) ;  /* 0xfffff37000007944 */ /* 0x022fea0003c3ffff */
[----:B------:R2:W5:Y:S01]  /*7d40*/  LDL R8, [R1+0x168] ;  /* 0x0001680001087983 */ /* 0x0005620000100800 */
[----:B-1----:R-:W-:Y:S01]  /*7d50*/  IMAD.MOV.U32 R7, RZ, RZ, R9 ;  /* 0x000000ffff077224 */ /* 0x002fe200078e0009 */
[----:B------:R-:W-:Y:S02]  /*7d60*/  MOV R6, R22 ;  /* 0x0000001600067202 */ /* 0x000fe40000000f00 */
[----:B------:R-:W-:Y:S02]  /*7d70*/  MOV R16, 0x7d90 ;  /* 0x00007d9000107802 */ /* 0x000fe40000000f00 */
[----:B--2--5:R-:W-:Y:S05]  /*7d80*/  CALL.REL.NOINC `($_ZN7cutlass13device_kernelIN5flash19enable_sm80_to_sm89INS1_16FlashAttnBwdSm80INS1_25CollectiveMainloopBwdSm80ILi2ELi2EN4cute5tupleIJNS5_1CILi64EEENS7_ILi128EEES8_EEENS_10bfloat16_tEfNS_4arch4Sm80ELb1ELb0ELb1ELb0ELb0ELb0ELb0ELb0ELi2ELi2ELi4ELi2ELb1EEENS1_24CollectiveEpilogueBwdGQAISA_fSD_Li256ELb0ELb0EEENS1_25SingleTileBwdLPTSchedulerILb0ELi128ELb0EEEEEEEEEvNT_6ParamsE$_ZN4cute5tupleIJiEEC2ERKi) ;  /* 0xfffff57000007944 */ /* 0x024fea0003c3ffff */
[----:B------:R1:W5:Y:S01]  /*7d90*/  LDL R7, [R1+0x164] ;  /* 0x0001640001077983 */ /* 0x0003620000100800 */
[----:B------:R-:W-:Y:S02]  /*7da0*/  MOV R6, R21 ;  /* 0x0000001500067202 */ /* 0x000fe40000000f00 */
[----:B------:R-:W-:Y:S02]  /*7db0*/  MOV R16, 0x7dd0 ;  /* 0x00007dd000107802 */ /* 0x000fe40000000f00 */
[----:B-1---5:R-:W-:Y:S05]  /*7dc0*/  CALL.REL.NOINC `($_ZN7cutlass13device_kernelIN5flash19enable_sm80_to_sm89INS1_16FlashAttnBwdSm80INS1_25CollectiveMainloopBwdSm80ILi2ELi2EN4cute5tupleIJNS5_1CILi64EEENS7_ILi128EEES8_EEENS_10bfloat16_tEfNS_4arch4Sm80ELb1ELb0ELb1ELb0ELb0ELb0ELb0ELb0ELi2ELi2ELi4ELi2ELb1EEENS1_24CollectiveEpilogueBwdGQAISA_fSD_Li256ELb0ELb0EEENS1_25SingleTileBwdLPTSchedulerILb0ELi128ELb0EEEEEEEEEvNT_6ParamsE$_ZN4cute5tupleIJiEEC2ERKi) ;  /* 0xfffff53000007944 */ /* 0x022fea0003c3ffff */
[----:B------:R1:W5:Y:S01]  /*7dd0*/  LDL R7, [R1+0x160] ;  /* 0x0001600001077983 */ /* 0x0003620000100800 */
[----:B------:R-:W-:Y:S02]  /*7de0*/  MOV R13, R23 ;  /* 0x00000017000d7202 */ /* 0x000fe40000000f00 */
[----:B------:R-:W-:-:S02]  /*7df0*/  MOV R18, 0x7e10 ;  /* 0x00007e1000127802 */ /* 0x000fc40000000f00 */
[----:B-1---5:R-:W-:Y:S05]  /*7e00*/  CALL.REL.NOINC `($_ZN7cutlass13device_kernelIN5flash19enable_sm80_to_sm89INS1_16FlashAttnBwdSm80INS1_25CollectiveMainloopBwdSm80ILi2ELi2EN4cute5tupleIJNS5_1CILi64EEENS7_ILi128EEES8_EEENS_10bfloat16_tEfNS_4arch4Sm80ELb1ELb0ELb1ELb0ELb0ELb0ELb0ELb0ELi2ELi2ELi4ELi2ELb1EEENS1_24CollectiveEpilogueBwdGQAISA_fSD_Li256ELb0ELb0EEENS1_25SingleTileBwdLPTSchedulerILb0ELi128ELb0EEEEEEEEEvNT_6ParamsE$_ZN4cute5tupleIJNS_1CILi0EEEiEEC2ERKS2_RKi) ;  /* 0xfffff45000007944 */ /* 0x022fea0003c3ffff */
[----:B------:R1:W5:Y:S01]  /*7e10*/  LDL R7, [R1+0x168] ;  /* 0x0001680001077983 */ /* 0x0003620000100800 */
[----:B------:R-:W-:-:S02]  /*7e20*/  MOV R6, R23 ;  /* 0x0000001700067202 */ /* 0x000fc40000000f00 */
[----:B------:R-:W-:Y:S02]  /*7e30*/  MOV R16, 0x7e50 ;  /* 0x00007e5000107802 */ /* 0x000fe40000000f00 */
[----:B-1---5:R-:W-:Y:S05]  /*7e40*/  CALL.REL.NOINC `($_ZN7cutlass13device_kernelIN5flash19enable_sm80_to_sm89INS1_16FlashAttnBwdSm80INS1_25CollectiveMainloopBwdSm80ILi2ELi2EN4cute5tupleIJNS5_1CILi64EEENS7_ILi128EEES8_EEENS_10bfloat16_tEfNS_4arch4Sm80ELb1ELb0ELb1ELb0ELb0ELb0ELb0ELb0ELi2ELi2ELi4ELi2ELb1EEENS1_24CollectiveEpilogueBwdGQAISA_fSD_Li256ELb0ELb0EEENS1_25SingleTileBwdLPTSchedulerILb0ELi128ELb0EEEEEEEEEvNT_6ParamsE$_ZN4cute5tupleIJNS_15ArithmeticTupleIJNS_1CILi0EEEiEEEEEC2ERKS4_) ;  /* 0xfffff22000007944 */ /* 0x022fea0003c3ffff */
[----:B------:R2:W5:Y:S01]  /*7e50*/  LDL R10, [R1+0x168] ;  /* 0x00016800010a7983 */ /* 0x0005620000100800 */
[----:B-1----:R-:W-:Y:S01]  /*7e60*/  IMAD.MOV.U32 R7, RZ, RZ, R8 ;  /* 0x000000ffff077224 */ /* 0x002fe200078e0008 */
[----:B------:R-:W-:Y:S02]  /*7e70*/  MOV R6, R23 ;  /* 0x0000001700067202 */ /* 0x000fe40000000f00 */
[----:B------:R-:W-:Y:S02]  /*7e80*/  MOV R8, 0x7ea0 ;  /* 0x00007ea000087802 */ /* 0x000fe40000000f00 */
[----:B--2--5:R-:W-:Y:S05]  /*7e90*/  CALL.REL.NOINC `($_ZN7cutlass13device_kernelIN5flash19enable_sm80_to_sm89INS1_16FlashAttnBwdSm80INS1_25CollectiveMainloopBwdSm80ILi2ELi2EN4cute5tupleIJNS5_1CILi64EEENS7_ILi128EEES8_EEENS_10bfloat16_tEfNS_4arch4Sm80ELb1ELb0ELb1ELb0ELb0ELb0ELb0ELb0ELi2ELi2ELi4ELi2ELb1EEENS1_24CollectiveEpilogueBwdGQAISA_fSD_Li256ELb0ELb0EEENS1_25SingleTileBwdLPTSchedulerILb0ELi128ELb0EEEEEEEEEvNT_6ParamsE$_ZN4cute3eso3ESOILb0ELb1EJiNS_1CILi0EEEEEC2ERKiRKS3_) ;  /* 0xffffe8d000007944 */ /* 0x024fea0003c3ffff */
[----:B------:R2:W5:Y:S01]  /*7ea0*/  LDL R16, [R1+0x168] ;  /* 0x0001680001107983 */ /* 0x0005620000100800 */
[----:B-1----:R-:W-:Y:S02]  /*7eb0*/  MOV R6, R23 ;  /* 0x0000001700067202 */ /* 0x002fe40000000f00 */
[----:B------:R-:W-:Y:S01]  /*7ec0*/  MOV R18, 0x7ef0 ;  /* 0x00007ef000127802 */ /* 0x000fe20000000f00 */
[----:B------:R2:W-:Y:S04]  /*7ed0*/  STL [R1+0x168], R10 ;  /* 0x0001680a01007387 */ /* 0x0005e80000100800 */
[----:B--2--5:R-:W-:Y:S05]  /*7ee0*/  CALL.REL.NOINC `($_ZN7cutlass13device_kernelIN5flash19enable_sm80_to_sm89INS1_16FlashAttnBwdSm80INS1_25CollectiveMainloopBwdSm80ILi2ELi2EN4cute5tupleIJNS5_1CILi64EEENS7_ILi128EEES8_EEENS_10bfloat16_tEfNS_4arch4Sm80ELb1ELb0ELb1ELb0ELb0ELb0ELb0ELb0ELi2ELi2ELi4ELi2ELb1EEENS1_24CollectiveEpilogueBwdGQAISA_fSD_Li256ELb0ELb0EEENS1_25SingleTileBwdLPTSchedulerILb0ELi128ELb0EEEEEEEEEvNT_6ParamsE$_ZZN4cuteplIJiEJNS_1CILi0EEEiEEEDaRKNS_15ArithmeticTupleIJDpT_EEERKNS3_IJDpT0_EEEENKUlDpRKT_E_clIJiiEEEDaSH_) ;  /* 0x000019b000007944 */ /* 0x024fea0003c00000 */
[----:B-----5:R-:W-:Y:S02]  /*7ef0*/  MOV R18, R6 ;  /* 0x0000000600127202 */ /* 0x020fe40000000f00 */
[----:B------:R-:W-:-:S02]  /*7f00*/  MOV R6, 0x7f20 ;  /* 0x00007f2000067802 */ /* 0x000fc40000000f00 */
[----:B-1----:R-:W-:Y:S05]  /*7f10*/  CALL.REL.NOINC `($_ZN7cutlass13device_kernelIN5flash19enable_sm80_to_sm89INS1_16FlashAttnBwdSm80INS1_25CollectiveMainloopBwdSm80ILi2ELi2EN4cute5tupleIJNS5_1CILi64EEENS7_ILi128EEES8_EEENS_10bfloat16_tEfNS_4arch4Sm80ELb1ELb0ELb1ELb0ELb0ELb0ELb0ELb0ELi2ELi2ELi4ELi2ELb1EEENS1_24CollectiveEpilogueBwdGQAISA_fSD_Li256ELb0ELb0EEENS1_25SingleTileBwdLPTSchedulerILb0ELi128ELb0EEEEEEEEEvNT_6ParamsE$_ZZN4cuteplIJNS_15ArithmeticTupleIJiEEEEJNS1_IJNS_1CILi0EEEiEEEEEEDaRKNS1_IJDpT_EEERKNS1_IJDpT0_EEEENKUlDpRKT_E_clIJNS1_IJiiEEEEEEDaSJ_) ;  /* 0x000015d000007944 */ /* 0x002fea0003c00000 */
        /* <DEDUP_REMOVED lines=8> */
[----:B--2--5:R-:W-:Y:S05]  /*7fa0*/  CALL.REL.NOINC `($_ZN7cutlass13device_kernelIN5flash19enable_sm80_to_sm89INS1_16FlashAttnBwdSm80INS1_25CollectiveMainloopBwdSm80ILi2ELi2EN4cute5tupleIJNS5_1CILi64EEENS7_ILi128EEES8_EEENS_10bfloat16_tEfNS_4arch4Sm80ELb1ELb0ELb1ELb0ELb0ELb0ELb0ELb0ELi2ELi2ELi4ELi2ELb1EEENS1_24CollectiveEpilogueBwdGQAISA_fSD_Li256ELb0ELb0EEENS1_25SingleTileBwdLPTSchedulerILb0ELi128ELb0EEEEEEEEEvNT_6ParamsE$_ZN4cute5tupleIJiEEC2ERKi) ;  /* 0xfffff35000007944 */ /* 0x024fea0003c3ffff */
        /* <DEDUP_REMOVED lines=9> */
[----:B-1---5:R-:W-:Y:S05]  /*8040*/  CALL.REL.NOINC `($_ZN7cutlass13device_kernelIN5flash19enable_sm80_to_sm89INS1_16FlashAttnBwdSm80INS1_25CollectiveMainloopBwdSm80ILi2ELi2EN4cute5tupleIJNS5_1CILi64EEENS7_ILi128EEES8_EEENS_10bfloat16_tEfNS_4arch4Sm80ELb1ELb0ELb1ELb0ELb0ELb0ELb0ELb0ELi2ELi2ELi4ELi2ELb1EEENS1_24CollectiveEpilogueBwdGQAISA_fSD_Li256ELb0ELb0EEENS1_25SingleTileBwdLPTSchedulerILb0ELi128ELb0EEEEEEEEEvNT_6ParamsE$_ZN4cute5tupleIJiEEC2ERKi) ;  /* 0xfffff2b000007944 */ /* 0x022fea0003c3ffff */
[----:B------:R1:W5:Y:S01]  /*8050*/  LDL R13, [R1+0x168] ;  /* 0x00016800010d7983 */ /* 0x0003620000100800 */
[----:B------:R-:W-:Y:S01]  /*8060*/  IMAD.MOV.U32 R7, RZ, RZ, R10 ;  /* 0x000000ffff077224 */ /* 0x000fe200078e000a */
[----:B------:R-:W-:Y:S02]  /*8070*/  MOV R6, R23 ;  /* 0x0000001700067202 */ /* 0x000fe40000000f00 */
[----:B------:R-:W-:Y:S02]  /*8080*/  MOV R16, 0x80a0 ;  /* 0x000080a000107802 */ /* 0x000fe40000000f00 */
[----:B-1---5:R-:W-:Y:S05]  /*8090*/  CALL.REL.NOINC `($_ZN7cutlass13device_kernelIN5flash19enable_sm80_to_sm89INS1_16FlashAttnBwdSm80INS1_25CollectiveMainloopBwdSm80ILi2ELi2EN4cute5tupleIJNS5_1CILi64EEENS7_ILi128EEES8_EEENS_10bfloat16_tEfNS_4arch4Sm80ELb1ELb0ELb1ELb0ELb0ELb0ELb0ELb0ELi2ELi2ELi4ELi2ELb1EEENS1_24CollectiveEpilogueBwdGQAISA_fSD_Li256ELb0ELb0EEENS1_25SingleTileBwdLPTSchedulerILb0ELi128ELb0EEEEEEEEEvNT_6ParamsE$_ZN4cute5tupleIJiEEC2ERKi) ;  /* 0xfffff26000007944 */ /* 0x022fea0003c3ffff */
[----:B------:R1:W5:Y:S01]  /*80a0*/  LDL R10, [R1+0x168] ;  /* 0x00016800010a7983 */ /* 0x0003620000100800 */
[----:B------:R-:W-:Y:S01]  /*80b0*/  IMAD.MOV.U32 R7, RZ, RZ, R13 ;  /* 0x000000ffff077224 */ /* 0x000fe200078e000d */
[----:B------:R-:W-:Y:S02]  /*80c0*/  MOV R6, R21 ;  /* 0x0000001500067202 */ /* 0x000fe40000000f00 */
[----:B------:R-:W-:Y:S02]  /*80d0*/  MOV R16, 0x80f0 ;  /* 0x000080f000107802 */ /* 0x000fe40000000f00 */
[----:B-1---5:R-:W-:Y:S05]  /*80e0*/  CALL.REL.NOINC `($_ZN7cutlass13device_kernelIN5flash19enable_sm80_to_sm89INS1_16FlashAttnBwdSm80INS1_25CollectiveMainloopBwdSm80ILi2ELi2EN4cute5tupleIJNS5_1CILi64EEENS7_ILi128EEES8_EEENS_10bfloat16_tEfNS_4arch4Sm80ELb1ELb0ELb1ELb0ELb0ELb0ELb0ELb0ELi2ELi2ELi4ELi2ELb1EEENS1_24CollectiveEpilogueBwdGQAISA_fSD_Li256ELb0ELb0EEENS1_25SingleTileBwdLPTSchedulerILb0ELi128ELb0EEEEEEEEEvNT_6ParamsE$_ZN4cute5tupleIJiEEC2ERKi) ;  /* 0xfffff21000007944 */ /* 0x022fea0003c3ffff */
[----:B------:R1:W5:Y:S01]  /*80f0*/  LDL R7, [R1+0x160] ;  /* 0x0001600001077983 */ /* 0x0003620000100800 */
[----:B------:R-:W-:-:S03]  /*8100*/  MOV R18, 0x8120 ;  /* 0x0000812000127802 */ /* 0x000fc60000000f00 */
[----:B-1---5:R-:W-:Y:S05]  /*8110*/  CALL.REL.NOINC `($_ZN7cutlass13device_kernelIN5flash19enable_sm80_to_sm89INS1_16FlashAttnBwdSm80INS1_25CollectiveMainloopBwdSm80ILi2ELi2EN4cute5tupleIJNS5_1CILi64EEENS7_ILi128EEES8_EEENS_10bfloat16_tEfNS_4arch4Sm80ELb1ELb0ELb1ELb0ELb0ELb0ELb0ELb0ELi2ELi2ELi4ELi2ELb1EEENS1_24CollectiveEpilogueBwdGQAISA_fSD_Li256ELb0ELb0EEENS1_25SingleTileBwdLPTSchedulerILb0ELi128ELb0EEEEEEEEEvNT_6ParamsE$_ZN4cute5tupleIJNS_1CILi0EEES2_iEEC2ERKS2_S5_RKi) ;  /* 0xfffff0a000007944 */ /* 0x022fea0003c3ffff */
[----:B------:R1:W5:Y:S01]  /*8120*/  LDL R13, [R1+0x168] ;  /* 0x00016800010d7983 */ /* 0x0003620000100800 */
[----:B------:R-:W-:Y:S01]  /*8130*/  IMAD.MOV.U32 R7, RZ, RZ, R10 ;  /* 0x000000ffff077224 */ /* 0x000fe200078e000a */
[----:B------:R-:W-:-:S02]  /*8140*/  MOV R6, R21 ;  /* 0x0000001500067202 */ /* 0x000fc40000000f00 */
[----:B------:R-:W-:Y:S02]  /*8150*/  MOV R16, 0x8170 ;  /* 0x0000817000107802 */ /* 0x000fe40000000f00 */
[----:B-1---5:R-:W-:Y:S05]  /*8160*/  CALL.REL.NOINC `($_ZN7cutlass13device_kernelIN5flash19enable_sm80_to_sm89INS1_16FlashAttnBwdSm80INS1_25CollectiveMainloopBwdSm80ILi2ELi2EN4cute5tupleIJNS5_1CILi64EEENS7_ILi128EEES8_EEENS_10bfloat16_tEfNS_4arch4Sm80ELb1ELb0ELb1ELb0ELb0ELb0ELb0ELb0ELi2ELi2ELi4ELi2ELb1EEENS1_24CollectiveEpilogueBwdGQAISA_fSD_Li256ELb0ELb0EEENS1_25SingleTileBwdLPTSchedulerILb0ELi128ELb0EEEEEEEEEvNT_6ParamsE$_ZN4cute5tupleIJiEEC2ERKi) ;  /* 0xfffff19000007944 */ /* 0x022fea0003c3ffff */
[----:B------:R1:W5:Y:S01]  /*8170*/  LDL R7, [R1+0x160] ;  /* 0x0001600001077983 */ /* 0x0003620000100800 */
[----:B------:R-:W-:-:S03]  /*8180*/  MOV R16, 0x81a0 ;  /* 0x000081a000107802 */ /* 0x000fc60000000f00 */
[----:B-1---5:R-:W-:Y:S05]  /*8190*/  CALL.REL.NOINC `($_ZN7cutlass13device_kernelIN5flash19enable_sm80_to_sm89INS1_16FlashAttnBwdSm80INS1_25CollectiveMainloopBwdSm80ILi2ELi2EN4cute5tupleIJNS5_1CILi64EEENS7_ILi128EEES8_EEENS_10bfloat16_tEfNS_4arch4Sm80ELb1ELb0ELb1ELb0ELb0ELb0ELb0ELb0ELi2ELi2ELi4ELi2ELb1EEENS1_24CollectiveEpilogueBwdGQAISA_fSD_Li256ELb0ELb0EEENS1_25SingleTileBwdLPTSchedulerILb0ELi128ELb0EEEEEEEEEvNT_6ParamsE$_ZN4cute5tupleIJNS_1CILi0EEES2_S2_iEEC2ERKS2_S5_S5_RKi) ;  /* 0xffffefe000007944 */ /* 0x022fea0003c3ffff */
[----:B------:R2:W5:Y:S01]  /*81a0*/  LDL R16, [R1+0x168] ;  /* 0x0001680001107983 */ /* 0x0005620000100800 */
[----:B------:R-:W-:-:S03]  /*81b0*/  MOV R10, 0x81d0 ;  /* 0x000081d0000a7802 */ /* 0x000fc60000000f00 */
[----:B-12--5:R-:W-:Y:S05]  /*81c0*/  CALL.REL.NOINC `($_ZN7cutlass13device_kernelIN5flash19enable_sm80_to_sm89INS1_16FlashAttnBwdSm80INS1_25CollectiveMainloopBwdSm80ILi2ELi2EN4cute5tupleIJNS5_1CILi64EEENS7_ILi128EEES8_EEENS_10bfloat16_tEfNS_4arch4Sm80ELb1ELb0ELb1ELb0ELb0ELb0ELb0ELb0ELi2ELi2ELi4ELi2ELb1EEENS1_24CollectiveEpilogueBwdGQAISA_fSD_Li256ELb0ELb0EEENS1_25SingleTileBwdLPTSchedulerILb0ELi128ELb0EEEEEEEEEvNT_6ParamsE$_ZN4cute3eso3ESOILb1ELb0EJNS_1CILi0EEES3_iS3_EEC2ERKS3_S6_RKiS6_) ;  /* 0xffffe7f000007944 */ /* 0x026fea0003c3ffff */
[----:B-1----:R1:W5:Y:S01]  /*81d0*/  LDL R13, [R1+0x168] ;  /* 0x00016800010d7983 */ /* 0x0023620000100800 */
[----:B------:R-:W-:Y:S02]  /*81e0*/  MOV R7, R23 ;  /* 0x0000001700077202 */ /* 0x000fe40000000f00 */
[----:B------:R-:W-:Y:S01]  /*81f0*/  MOV R6, 0x8220 ;  /* 0x0000822000067802 */ /* 0x000fe20000000f00 */
[----:B------:R1:W-:Y:S04]  /*8200*/  STL [R1+0x168], R16 ;  /* 0x0001681001007387 */ /* 0x0003e80000100800 */
[----:B-1---5:R-:W-:Y:S05]  /*8210*/  CALL.REL.NOINC `($_ZN7cutlass13device_kernelIN5flash19enable_sm80_to_sm89INS1_16FlashAttnBwdSm80INS1_25CollectiveMainloopBwdSm80ILi2ELi2EN4cute5tupleIJNS5_1CILi64EEENS7_ILi128EEES8_EEENS_10bfloat16_tEfNS_4arch4Sm80ELb1ELb0ELb1ELb0ELb0ELb0ELb0ELb0ELi2ELi2ELi4ELi2ELb1EEENS1_24CollectiveEpilogueBwdGQAISA_fSD_Li256ELb0ELb0EEENS1_25SingleTileBwdLPTSchedulerILb0ELi128ELb0EEEEEEEEEvNT_6ParamsE$_ZZN4cuteplIJNS_1CILi0EEES2_iEJS2_S2_S2_iEEEDaRKNS_15ArithmeticTupleIJDpT_EEERKNS3_IJDpT0_EEEENKUlDpRKT_E_clIJS2_S2_iiEEEDaSH_) ;  /* 0x000014f000007944 */ /* 0x022fea0003c00000 */
[----:B------:R-:W-:Y:S01]  /*8220*/  IMAD.MOV.U32 R7, RZ, RZ, R11 ;  /* 0x000000ffff077224 */ /* 0x000fe200078e000b */
[----:B------:R-:W-:Y:S02]  /*8230*/  MOV R6, R21 ;  /* 0x0000001500067202 */ /* 0x000fe40000000f00 */
[----:B------:R-:W-:Y:S02]  /*8240*/  MOV R16, 0x8260 ;  /* 0x0000826000107802 */ /* 0x000fe40000000f00 */
[----:B--2--5:R-:W-:Y:S05]  /*8250*/  CALL.REL.NOINC `($_ZN7cutlass13device_kernelIN5flash19enable_sm80_to_sm89INS1_16FlashAttnBwdSm80INS1_25CollectiveMainloopBwdSm80ILi2ELi2EN4cute5tupleIJNS5_1CILi64EEENS7_ILi128EEES8_EEENS_10bfloat16_tEfNS_4arch4Sm80ELb1ELb0ELb1ELb0ELb0ELb0ELb0ELb0ELi2ELi2ELi4ELi2ELb1EEENS1_24CollectiveEpilogueBwdGQAISA_fSD_Li256ELb0ELb0EEENS1_25SingleTileBwdLPTSchedulerILb0ELi128ELb0EEEEEEEEEvNT_6ParamsE$_ZN4cute5tupleIJiEEC2ERKi) ;  /* 0xfffff0a000007944 */ /* 0x024fea0003c3ffff */
[----:B------:R1:W5:Y:S01]  /*8260*/  LDL R7, [R1+0x160] ;  /* 0x0001600001077983 */ /* 0x0003620000100800 */
[----:B------:R-:W-:-:S02]  /*8270*/  MOV R13, R23 ;  /* 0x00000017000d7202 */ /* 0x000fc40000000f00 */
[----:B------:R-:W-:Y:S02]  /*8280*/  MOV R18, 0x82a0 ;  /* 0x000082a000127802 */ /* 0x000fe40000000f00 */
[----:B-1---5:R-:W-:Y:S05]  /*8290*/  CALL.REL.NOINC `($_ZN7cutlass13device_kernelIN5flash19enable_sm80_to_sm89INS1_16FlashAttnBwdSm80INS1_25CollectiveMainloopBwdSm80ILi2ELi2EN4cute5tupleIJNS5_1CILi64EEENS7_ILi128EEES8_EEENS_10bfloat16_tEfNS_4arch4Sm80ELb1ELb0ELb1ELb0ELb0ELb0ELb0ELb0ELi2ELi2ELi4ELi2ELb1EEENS1_24CollectiveEpilogueBwdGQAISA_fSD_Li256ELb0ELb0EEENS1_25SingleTileBwdLPTSchedulerILb0ELi128ELb0EEEEEEEEEvNT_6ParamsE$_ZN4cute5tupleIJNS_1CILi0EEEiEEC2ERKS2_RKi) ;  /* 0xffffefc000007944 */ /* 0x022fea0003c3ffff */
[----:B------:R1:W5:Y:S01]  /*82a0*/  LDL R7, [R1+0x168] ;  /* 0x0001680001077983 */ /* 0x0003620000100800 */
[----:B------:R-:W-:-:S03]  /*82b0*/  MOV R16, 0x82d0 ;  /* 0x000082d000107802 */ /* 0x000fc60000000f00 */
[----:B-1---5:R-:W-:Y:S05]  /*82c0*/  CALL.REL.NOINC `($_ZN7cutlass13device_kernelIN5flash19enable_sm80_to_sm89INS1_16FlashAttnBwdSm80INS1_25CollectiveMainloopBwdSm80ILi2ELi2EN4cute5tupleIJNS5_1CILi64EEENS7_ILi128EEES8_EEENS_10bfloat16_tEfNS_4arch4Sm80ELb1ELb0ELb1ELb0ELb0ELb0ELb0ELb0ELi2ELi2ELi4ELi2ELb1EEENS1_24CollectiveEpilogueBwdGQAISA_fSD_Li256ELb0ELb0EEENS1_25SingleTileBwdLPTSchedulerILb0ELi128ELb0EEEEEEEEEvNT_6ParamsE$_ZN4cute3eso3ESOILb1ELb0EJNS_1CILi0EEEiS3_S3_EEC2ERKS3_RKiS6_S6_) ;  /* 0xffffe83000007944 */ /* 0x022fea0003c3ffff */
[----:B------:R-:W-:Y:S01]  /*82d0*/  STL [R1+0x160], R44 ;  /* 0x0001602c01007387 */ /* 0x000fe20000100800 */
[----:B------:R-:W-:-:S03]  /*82e0*/  MOV R11, R21 ;  /* 0x00000015000b7202 */ /* 0x000fc60000000f00 */
[----:B-1----:R1:W5:Y:S04]  /*82f0*/  LDL R6, [R1+0x168] ;  /* 0x0001680001067983 */ /* 0x0023680000100800 */
[----:B------:R2:W-:Y:S02]  /*8300*/  STL [R1+0x168], R10 ;  /* 0x0001680a01007387 */ /* 0x0005e40000100800 */
[----:B--2---:R-:W-:Y:S02]  /*8310*/  MOV R10, 0x8330 ;  /* 0x00008330000a7802 */ /* 0x004fe40000000f00 */
[----:B-1---5:R-:W-:Y:S05]  /*8320*/  CALL.REL.NOINC `($_ZN7cutlass13device_kernelIN5flash19enable_sm80_to_sm89INS1_16FlashAttnBwdSm80INS1_25CollectiveMainloopBwdSm80ILi2ELi2EN4cute5tupleIJNS5_1CILi64EEENS7_ILi128EEES8_EEENS_10bfloat16_tEfNS_4arch4Sm80ELb1ELb0ELb1ELb0ELb0ELb0ELb0ELb0ELi2ELi2ELi4ELi2ELb1EEENS1_24CollectiveEpilogueBwdGQAISA_fSD_Li256ELb0ELb0EEENS1_25SingleTileBwdLPTSchedulerILb0ELi128ELb0EEEEEEEEEvNT_6ParamsE$_ZZN4cuteplIJNS_1CILi0EEEiEJS2_S2_iiEEEDaRKNS_15ArithmeticTupleIJDpT_EEERKNS3_IJDpT0_EEEENKUlDpRKT_E_clIJS2_iiiEEEDaSH_) ;  /* 0x0000146000007944 */ /* 0x022fea0003c00000 */
[----:B------:R-:W-:Y:S02]  /*8330*/  MOV R16, R9 ;  /* 0x0000000900107202 */ /* 0x000fe40000000f00 */
[----:B------:R-:W-:Y:S02]  /*8340*/  MOV R10, 0x8360 ;  /* 0x00008360000a7802 */ /* 0x000fe40000000f00 */
[----:B-1---5:R-:W-:Y:S05]  /*8350*/  CALL.REL.NOINC `($_ZN7cutlass13device_kernelIN5flash19enable_sm80_to_sm89INS1_16FlashAttnBwdSm80INS1_25CollectiveMainloopBwdSm80ILi2ELi2EN4cute5tupleIJNS5_1CILi64EEENS7_ILi128EEES8_EEENS_10bfloat16_tEfNS_4arch4Sm80ELb1ELb0ELb1ELb0ELb0ELb0ELb0ELb0ELi2ELi2ELi4ELi2ELb1EEENS1_24CollectiveEpilogueBwdGQAISA_fSD_Li256ELb0ELb0EEENS1_25SingleTileBwdLPTSchedulerILb0ELi128ELb0EEEEEEEEEvNT_6ParamsE$_ZN4cute3eso3ESOILb0ELb1EJNS_15ArithmeticTupleIJiiEEENS_1CILi0EEES5_S5_EEC2ERKS3_RKS5_SA_SA_) ;  /* 0xffffe37000007944 */ /* 0x022fea0003c3ffff */
[----:B-1----:R1:W5:Y:S01]  /*8360*/  LDL.64 R8, [R1+0x168] ;  /* 0x0001680001087983 */ /* 0x0023620000100a00 */
[----:B------:R-:W-:Y:S01]  /*8370*/  IMAD.MOV.U32 R11, RZ, RZ, R21 ;  /* 0x000000ffff0b7224 */ /* 0x000fe200078e0015 */
[----:B------:R-:W-:Y:S01]  /*8380*/  IADD3 R13, R21, 0x24, RZ ;  /* 0x00000024150d7810 */ /* 0x000fe20007ffe0ff */
[----:B------:R-:W-:Y:S01]  /*8390*/  IMAD.MOV.U32 R16, RZ, RZ, R22 ;  /* 0x000000ffff107224 */ /* 0x000fe200078e0016 */
[----:B------:R1:W-:Y:S01]  /*83a0*/  STL.64 [R1+0x160], R6 ;  /* 0x0001600601007387 */ /* 0x0003e20000100a00 */
[----:B------:R-:W-:-:S03]  /*83b0*/  MOV R10, 0x83e0 ;  /* 0x000083e0000a7802 */ /* 0x000fc60000000f00 */
[----:B------:R1:W-:Y:S04]  /*83c0*/  STL [R1+0x168], R18 ;  /* 0x0001681201007387 */ /* 0x0003e80000100800 */
[----:B-1---5:R-:W-:Y:S05]  /*83d0*/  CALL.REL.NOINC `($_ZN7cutlass13device_kernelIN5flash19enable_sm80_to_sm89INS1_16FlashAttnBwdSm80INS1_25CollectiveMainloopBwdSm80ILi2ELi2EN4cute5tupleIJNS5_1CILi64EEENS7_ILi128EEES8_EEENS_10bfloat16_tEfNS_4arch4Sm80ELb1ELb0ELb1ELb0ELb0ELb0ELb0ELb0ELi2ELi2ELi4ELi2ELb1EEENS1_24CollectiveEpilogueBwdGQAISA_fSD_Li256ELb0ELb0EEENS1_25SingleTileBwdLPTSchedulerILb0ELi128ELb0EEEEEEEEEvNT_6ParamsE$_ZZN4cuteplIJNS_15ArithmeticTupleIJiiEEEEJNS_1CILi0EEEiiiEEEDaRKNS1_IJDpT_EEERKNS1_IJDpT0_EEEENKUlDpRKT_E_clIJS2_iiiEEEDaSI_) ;  /* 0x0000119000007944 */ /* 0x022fea0003c00000 */
[----:B-----5:R2:W-:Y:S01]  /*83e0*/  STL.64 [R1+0x188], R6 ;  /* 0x0001880601007387 */ /* 0x0205e20000100a00 */
[----:B------:R-:W-:-:S03]  /*83f0*/  MOV R44, 0x8430 ;  /* 0x00008430002c7802 */ /* 0x000fc60000000f00 */
[----:B------:R2:W-:Y:S04]  /*8400*/  STL.64 [R1+0x190], R8 ;  /* 0x0001900801007387 */ /* 0x0005e80000100a00 */
[----:B------:R2:W-:Y:S02]  /*8410*/  STL [R1+0x184], R16 ;  /* 0x0001841001007387 */ /* 0x0005e40000100800 */
[----:B-12---:R-:W-:Y:S05]  /*8420*/  CALL.REL.NOINC `($_ZN7cutlass13device_kernelIN5flash19enable_sm80_to_sm89INS1_16FlashAttnBwdSm80INS1_25CollectiveMainloopBwdSm80ILi2ELi2EN4cute5tupleIJNS5_1CILi64EEENS7_ILi128EEES8_EEENS_10bfloat16_tEfNS_4arch4Sm80ELb1ELb0ELb1ELb0ELb0ELb0ELb0ELb0ELi2ELi2ELi4ELi2ELb1EEENS1_24CollectiveEpilogueBwdGQAISA_fSD_Li256ELb0ELb0EEENS1_25SingleTileBwdLPTSchedulerILb0ELi128ELb0EEEEEEEEEvNT_6ParamsE$_ZZN4cute19as_arithmetic_tupleINS_15ArithmeticTupleIJNS1_IJiiEEEiiiEEEEEDaRKT_ENKUlRKT_E_clIS2_EEDaS9_) ;  /* 0xfffff40000007944 */ /* 0x006fea0003c3ffff */
[----:B------:R2:W5:Y:S01]  /*8430*/  LDL R7, [R1+0x18c] ;  /* 0x00018c0001077983 */ /* 0x0005620000100800 */
[----:B------:R-:W-:-:S03]  /*8440*/  MOV R6, 0x8460 ;  /* 0x0000846000067802 */ /* 0x000fc60000000f00 */
[----:B-12--5:R-:W-:Y:S05]  /*8450*/  CALL.REL.NOINC `($_ZN7cutlass13device_kernelIN5flash19enable_sm80_to_sm89INS1_16FlashAttnBwdSm80INS1_25CollectiveMainloopBwdSm80ILi2ELi2EN4cute5tupleIJNS5_1CILi64EEENS7_ILi128EEES8_EEENS_10bfloat16_tEfNS_4arch4Sm80ELb1ELb0ELb1ELb0ELb0ELb0ELb0ELb0ELi2ELi2ELi4ELi2ELb1EEENS1_24CollectiveEpilogueBwdGQAISA_fSD_Li256ELb0ELb0EEENS1_25SingleTileBwdLPTSchedulerILb0ELi128ELb0EEEEEEEEEvNT_6ParamsE$_ZZN4cute19as_arithmetic_tupleINS_15ArithmeticTupleIJNS1_IJiiEEEiiiEEEEEDaRKT_ENKUlRKT_E_clIiEEDaS9_) ;  /* 0xfffff4f000007944 */ /* 0x026fea0003c3ffff */
[----:B------:R1:W5:Y:S01]  /*8460*/  LDL R7, [R1+0x190] ;  /* 0x0001900001077983 */ /* 0x0003620000100800 */
[----:B------:R-:W-:-:S03]  /*8470*/  MOV R6, 0x84a0 ;  /* 0x000084a000067802 */ /* 0x000fc60000000f00 */
[----:B------:R1:W-:Y:S04]  /*8480*/  STL [R1+0x168], R10 ;  /* 0x0001680a01007387 */ /* 0x0003e80000100800 */
[----:B-1---5:R-:W-:Y:S05]  /*8490*/  CALL.REL.NOINC `($_ZN7cutlass13device_kernelIN5flash19enable_sm80_to_sm89INS1_16FlashAttnBwdSm80INS1_25CollectiveMainloopBwdSm80ILi2ELi2EN4cute5tupleIJNS5_1CILi64EEENS7_ILi128EEES8_EEENS_10bfloat16_tEfNS_4arch4Sm80ELb1ELb0ELb1ELb0ELb0ELb0ELb0ELb0ELi2ELi2ELi4ELi2ELb1EEENS1_24CollectiveEpilogueBwdGQAISA_fSD_Li256ELb0ELb0EEENS1_25SingleTileBwdLPTSchedulerILb0ELi128ELb0EEEEEEEEEvNT_6ParamsE$_ZZN4cute19as_arithmetic_tupleINS_15ArithmeticTupleIJNS1_IJiiEEEiiiEEEEEDaRKT_ENKUlRKT_E_clIiEEDaS9_) ;  /* 0xfffff4b000007944 */ /* 0x022fea0003c3ffff */
[----:B------:R1:W5:Y:S01]  /*84a0*/  LDL R7, [R1+0x194] ;  /* 0x0001940001077983 */ /* 0x0003620000100800 */
[----:B------:R-:W-:-:S03]  /*84b0*/  MOV R6, 0x84e0 ;  /* 0x000084e000067802 */ /* 0x000fc60000000f00 */
[----:B------:R1:W-:Y:S04]  /*84c0*/  STL [R1+0x160], R10 ;  /* 0x0001600a01007387 */ /* 0x0003e80000100800 */
[----:B-1---5:R-:W-:Y:S05]  /*84d0*/  CALL.REL.NOINC `($_ZN7cutlass13device_kernelIN5flash19enable_sm80_to_sm89INS1_16FlashAttnBwdSm80INS1_25CollectiveMainloopBwdSm80ILi2ELi2EN4cute5tupleIJNS5_1CILi64EEENS7_ILi128EEES8_EEENS_10bfloat16_tEfNS_4arch4Sm80ELb1ELb0ELb1ELb0ELb0ELb0ELb0ELb0ELi2ELi2ELi4ELi2ELb1EEENS1_24CollectiveEpilogueBwdGQAISA_fSD_Li256ELb0ELb0EEENS1_25SingleTileBwdLPTSchedulerILb0ELi128ELb0EEEEEEEEEvNT_6ParamsE$_ZZN4cute19as_arithmetic_tupleINS_15ArithmeticTupleIJNS1_IJiiEEEiiiEEEEEDaRKT_ENKUlRKT_E_clIiEEDaS9_) ;  /* 0xfffff47000007944 */ /* 0x022fea0003c3ffff */
[----:B------:R1:W-:Y:S01]  /*84e0*/  STL [R1+0x164], R10 ;  /* 0x0001640a01007387 */ /* 0x0003e20000100800 */
[----:B------:R-:W-:Y:S01]  /*84f0*/  IMAD.MOV.U32 R6, RZ, RZ, R23 ;  /* 0x000000ffff067224 */ /* 0x000fe200078e0017 */
[----:B------:R-:W-:Y:S01]  /*8500*/  MOV R11, R21 ;  /* 0x00000015000b7202 */ /* 0x000fe20000000f00 */
[----:B------:R-:W-:Y:S01]  /*8510*/  IMAD.MOV.U32 R9, RZ, RZ, R22 ;  /* 0x000000ffff097224 */ /* 0x000fe200078e0016 */
[----:B------:R-:W-:Y:S02]  /*8520*/  IADD3 R13, R21, 0x10, RZ ;  /* 0x00000010150d7810 */ /* 0x000fe40007ffe0ff */
[----:B------:R-:W-:Y:S02]  /*8530*/  MOV R16, 0x8550 ;  /* 0x0000855000107802 */ /* 0x000fe40000000f00 */
[----:B-1----:R-:W-:Y:S05]  /*8540*/  CALL.REL.NOINC `($_ZN7cutlass13device_kernelIN5flash19enable_sm80_to_sm89INS1_16FlashAttnBwdSm80INS1_25CollectiveMainloopBwdSm80ILi2ELi2EN4cute5tupleIJNS5_1CILi64EEENS7_ILi128EEES8_EEENS_10bfloat16_tEfNS_4arch4Sm80ELb1ELb0ELb1ELb0ELb0ELb0ELb0ELb0ELi2ELi2ELi4ELi2ELb1EEENS1_24CollectiveEpilogueBwdGQAISA_fSD_Li256ELb0ELb0EEENS1_25SingleTileBwdLPTSchedulerILb0ELi128ELb0EEEEEEEEEvNT_6ParamsE$_ZZN4cute19as_arithmetic_tupleINS_15ArithmeticTupleIJNS1_IJiiEEEiiiEEEEEDaRKT_ENKUlDpRKT_E_clIJS2_iiiEEEDaSA_) ;  /* 0xfffff25000007944 */ /* 0x002fea0003c3ffff */
[----:B-----5:R-:W-:Y:S01]  /*8550*/  IMAD.MOV.U32 R11, RZ, RZ, R6 ;  /* 0x000000ffff0b7224 */ /* 0x020fe200078e0006 */
[----:B------:R-:W-:Y:S01]  /*8560*/  MOV R6, R7 ;  /* 0x0000000700067202 */ /* 0x000fe20000000f00 */
[----:B------:R-:W-:Y:S01]  /*8570*/  IMAD.MOV.U32 R7, RZ, RZ, R8 ;  /* 0x000000ffff077224 */ /* 0x000fe200078e0008 */
[----:B------:R2:W-:Y:S01]  /*8580*/  STL [R1+0x180], R9 ;  /* 0x0001800901007387 */ /* 0x0005e20000100800 */
[----:B------:R-:W-:-:S03]  /*8590*/  MOV R18, 0x85d0 ;  /* 0x000085d000127802 */ /* 0x000fc60000000f00 */
[----:B------:R2:W-:Y:S04]  /*85a0*/  STL.64 [R1+0x170], R10 ;  /* 0x0001700a01007387 */ /* 0x0005e80000100a00 */
[----:B------:R2:W-:Y:S02]  /*85b0*/  STL.64 [R1+0x178], R6 ;  /* 0x0001780601007387 */ /* 0x0005e40000100a00 */
[----:B-12---:R-:W-:Y:S05]  /*85c0*/  CALL.REL.NOINC `($_ZN7cutlass13device_kernelIN5flash19enable_sm80_to_sm89INS1_16FlashAttnBwdSm80INS1_25CollectiveMainloopBwdSm80ILi2ELi2EN4cute5tupleIJNS5_1CILi64EEENS7_ILi128EEES8_EEENS_10bfloat16_tEfNS_4arch4Sm80ELb1ELb0ELb1ELb0ELb0ELb0ELb0ELb0ELi2ELi2ELi4ELi2ELb1EEENS1_24CollectiveEpilogueBwdGQAISA_fSD_Li256ELb0ELb0EEENS1_25SingleTileBwdLPTSchedulerILb0ELi128ELb0EEEEEEEEEvNT_6ParamsE$_ZZN4cute14transform_leafINS_15ArithmeticTupleIJNS1_IJiiEEEiiiEEENS_8identityEEEDaRKT_OT0_ENKUlRKT_E_clIS2_EEDaSC_) ;  /* 0xfffff06000007944 */ /* 0x006fea0003c3ffff */
[----:B------:R2:W5:Y:S01]  /*85d0*/  LDL R9, [R1+0x178] ;  /* 0x0001780001097983 */ /* 0x0005620000100800 */
[----:B------:R-:W-:-:S03]  /*85e0*/  MOV R8, 0x8600 ;  /* 0x0000860000087802 */ /* 0x000fc60000000f00 */
[----:B-12--5:R-:W-:Y:S05]  /*85f0*/  CALL.REL.NOINC `($_ZN7cutlass13device_kernelIN5flash19enable_sm80_to_sm89INS1_16FlashAttnBwdSm80INS1_25CollectiveMainloopBwdSm80ILi2ELi2EN4cute5tupleIJNS5_1CILi64EEENS7_ILi128EEES8_EEENS_10bfloat16_tEfNS_4arch4Sm80ELb1ELb0ELb1ELb0ELb0ELb0ELb0ELb0ELi2ELi2ELi4ELi2ELb1EEENS1_24CollectiveEpilogueBwdGQAISA_fSD_Li256ELb0ELb0EEENS1_25SingleTileBwdLPTSchedulerILb0ELi128ELb0EEEEEEEEEvNT_6ParamsE$_ZZN4cute14transform_leafINS_15ArithmeticTupleIJNS1_IJiiEEEiiiEEENS_8identityEEEDaRKT_OT0_ENKUlRKT_E_clIiEEDaSC_) ;  /* 0xfffff13000007944 */ /* 0x026fea0003c3ffff */
[----:B------:R1:W5:Y:S01]  /*8600*/  LDL R9, [R1+0x17c] ;  /* 0x00017c0001097983 */ /* 0x0003620000100800 */
[----:B------:R-:W-:-:S03]  /*8610*/  MOV R8, 0x8640 ;  /* 0x0000864000087802 */ /* 0x000fc60000000f00 */
[----:B------:R1:W-:Y:S04]  /*8620*/  STL [R1+0x168], R10 ;  /* 0x0001680a01007387 */ /* 0x0003e80000100800 */
[----:B-1---5:R-:W-:Y:S05]  /*8630*/  CALL.REL.NOINC `($_ZN7cutlass13device_kernelIN5flash19enable_sm80_to_sm89INS1_16FlashAttnBwdSm80INS1_25CollectiveMainloopBwdSm80ILi2ELi2EN4cute5tupleIJNS5_1CILi64EEENS7_ILi128EEES8_EEENS_10bfloat16_tEfNS_4arch4Sm80ELb1ELb0ELb1ELb0ELb0ELb0ELb0ELb0ELi2ELi2ELi4ELi2ELb1EEENS1_24CollectiveEpilogueBwdGQAISA_fSD_Li256ELb0ELb0EEENS1_25SingleTileBwdLPTSchedulerILb0ELi128ELb0EEEEEEEEEvNT_6ParamsE$_ZZN4cute14transform_leafINS_15ArithmeticTupleIJNS1_IJiiEEEiiiEEENS_8identityEEEDaRKT_OT0_ENKUlRKT_E_clIiEEDaSC_) ;  /* 0xfffff0f000007944 */ /* 0x022fea0003c3ffff */
[----:B------:R1:W5:Y:S01]  /*8640*/  LDL R9, [R1+0x180] ;  /* 0x0001800001097983 */ /* 0x0003620000100800 */
[----:B------:R-:W-:-:S03]  /*8650*/  MOV R8, 0x8680 ;  /* 0x0000868000087802 */ /* 0x000fc60000000f00 */
[----:B------:R1:W-:Y:S04]  /*8660*/  STL [R1+0x160], R10 ;  /* 0x0001600a01007387 */ /* 0x0003e80000100800 */
[----:B-1---5:R-:W-:Y:S05]  /*8670*/  CALL.REL.NOINC `($_ZN7cutlass13device_kernelIN5flash19enable_sm80_to_sm89INS1_16FlashAttnBwdSm80INS1_25CollectiveMainloopBwdSm80ILi2ELi2EN4cute5tupleIJNS5_1CILi64EEENS7_ILi128EEES8_EEENS_10bfloat16_tEfNS_4arch4Sm80ELb1ELb0ELb1ELb0ELb0ELb0ELb0ELb0ELi2ELi2ELi4ELi2ELb1EEENS1_24CollectiveEpilogueBwdGQAISA_fSD_Li256ELb0ELb0EEENS1_25SingleTileBwdLPTSchedulerILb0ELi128ELb0EEEEEEEEEvNT_6ParamsE$_ZZN4cute14transform_leafINS_15ArithmeticTupleIJNS1_IJiiEEEiiiEEENS_8identityEEEDaRKT_OT0_ENKUlRKT_E_clIiEEDaSC_) ;  /* 0xfffff0b000007944 */ /* 0x022fea0003c3ffff */
[----:B------:R1:W-:Y:S01]  /*8680*/  STL [R1+0x164], R10 ;  /* 0x0001640a01007387 */ /* 0x0003e20000100800 */
[----:B------:R-:W-:Y:S01]  /*8690*/  IMAD.MOV.U32 R8, RZ, RZ, R21 ;  /* 0x000000ffff087224 */ /* 0x000fe200078e0015 */
[----:B------:R-:W-:Y:S02]  /*86a0*/  MOV R21, R22 ;  /* 0x0000001600157202 */ /* 0x000fe40000000f00 */
[----:B------:R-:W-:Y:S02]  /*86b0*/  MOV R16, 0x86d0 ;  /* 0x000086d000107802 */ /* 0x000fe40000000f00 */
[----:B-1----:R-:W-:Y:S05]  /*86c0*/  CALL.REL.NOINC `($_ZN7cutlass13device_kernelIN5flash19enable_sm80_to_sm89INS1_16FlashAttnBwdSm80INS1_25CollectiveMainloopBwdSm80ILi2ELi2EN4cute5tupleIJNS5_1CILi64EEENS7_ILi128EEES8_EEENS_10bfloat16_tEfNS_4arch4Sm80ELb1ELb0ELb1ELb0ELb0ELb0ELb0ELb0ELi2ELi2ELi4ELi2ELb1EEENS1_24CollectiveEpilogueBwdGQAISA_fSD_Li256ELb0ELb0EEENS1_25SingleTileBwdLPTSchedulerILb0ELi128ELb0EEEEEEEEEvNT_6ParamsE$_ZZN4cute9transformINS_15ArithmeticTupleIJNS1_IJiiEEEiiiEEEZNS_14transform_leafIS3_NS_8identityEEEDaRKT_OT0_EUlRKT_E_EEDaS8_SA_ENKUlDpSD_E_clIJNS_5tupleIJiiEEEiiiEEEDaSF_) ;  /* 0x00000d2000007944 */ /* 0x002fea0003c00000 */
[----:B------:R-:W-:Y:S01]  /*86d0*/  MOV R21, 0x0 ;  /* 0x0000000000157802 */ /* 0x000fe20000000f00 */
[----:B-----5:R-:W-:Y:S01]  /*86e0*/  IMAD.MOV.U32 R39, RZ, RZ, R6 ;  /* 0x000000ffff277224 */ /* 0x020fe200078e0006 */
[----:B------:R-:W-:Y:S01]  /*86f0*/  MOV R37, R8 ;  /* 0x0000000800257202 */ /* 0x000fe20000000f00 */
[----:B------:R-:W-:Y:S01]  /*8700*/  IMAD.MOV.U32 R38, RZ, RZ, R7 ;  /* 0x000000ffff267224 */ /* 0x000fe200078e0007 */
[----:B------:R-:W-:Y:S06]  /*8710*/  RET.REL.NODEC R20 `(_ZN7cutlass13device_kernelIN5flash19enable_sm80_to_sm89INS1_16FlashAttnBwdSm80INS1_25CollectiveMainloopBwdSm80ILi2ELi2EN4cute5tupleIJNS5_1CILi64EEENS7_ILi128EEES8_EEENS_10bfloat16_tEfNS_4arch4Sm80ELb1ELb0ELb1ELb0ELb0ELb0ELb0ELb0ELi2ELi2ELi4ELi2ELb1EEENS1_24CollectiveEpilogueBwdGQAISA_fSD_Li256ELb0ELb0EEENS1_25SingleTileBwdLPTSchedulerILb0ELi128ELb0EEEEEEEEEvNT_6ParamsE) ;  /* 0xffff78e014007950 */ /* 0x000fec0003c3ffff */
        .type           $_ZN7cutlass13device_kernelIN5flash19enable_sm80_to_sm89INS1_16FlashAttnBwdSm80INS1_25CollectiveMainloopBwdSm80ILi2ELi2EN4cute5tupleIJNS5_1CILi64EEENS7_ILi128EEES8_EEENS_10bfloat16_tEfNS_4arch4Sm80ELb1ELb0ELb1ELb0ELb0ELb0ELb0ELb0ELi2ELi2ELi4ELi2ELb1EEENS1_24CollectiveEpilogueBwdGQAISA_fSD_Li256ELb0ELb0EEENS1_25SingleTileBwdLPTSchedulerILb0ELi128ELb0EEEEEEEEEvNT_6ParamsE$_ZZN4cute7idx2crdINS_5tupleIJiEEENS1_IJNS1_IJNS1_IJNS_1CILi8EEENS3_ILi2EEEEEES5_S5_NS3_ILi4EEEEEEEEEEEDaRKT_RKT0_ENKUlRKT_RKT0_E_clIiS8_EEDaSI_SL_,@function
        .size           $_ZN7cutlass13device_kernelIN5flash19enable_sm80_to_sm89INS1_16FlashAttnBwdSm80INS1_25CollectiveMainloopBwdSm80ILi2ELi2EN4cute5tupleIJNS5_1CILi64EEENS7_ILi128EEES8_EEENS_10bfloat16_tEfNS_4arch4Sm80ELb1ELb0ELb1ELb0ELb0ELb0ELb0ELb0ELi2ELi2ELi4ELi2ELb1EEENS1_24CollectiveEpilogueBwdGQAISA_fSD_Li256ELb0ELb0EEENS1_25SingleTileBwdLPTSchedulerILb0ELi128ELb0EEEEEEEEEvNT_6ParamsE$_ZZN4cute7idx2crdINS_5tupleIJiEEENS1_IJNS1_IJNS1_IJNS_1CILi8EEENS3_ILi2EEEEEES5_S5_NS3_ILi4EEEEEEEEEEEDaRKT_RKT0_ENKUlRKT_RKT0_E_clIiS8_EEDaSI_SL_,($_ZN7cutlass13device_kernelIN5flash19enable_sm80_to_sm89INS1_16FlashAttnBwdSm80INS1_25CollectiveMainloopBwdSm80ILi2ELi2EN4cute5tupleIJNS5_1CILi64EEENS7_ILi128EEES8_EEENS_10bfloat16_tEfNS_4arch4Sm80ELb1ELb0ELb1ELb0ELb0ELb0ELb0ELb0ELi2ELi2ELi4ELi2ELb1EEENS1_24CollectiveEpilogueBwdGQAISA_fSD_Li256ELb0ELb0EEENS1_25SingleTileBwdLPTSchedulerILb0ELi128ELb0EEEEEEEEEvNT_6ParamsE$_ZZN4cute9transformINS_15ArithmeticTupleIJNS1_IJiiEEEiiiEEEZNS_14transform_leafIS3_NS_8identityEEEDaRKT_OT0_EUlRKT_E_EEDaS8_SA_ENKUlDpSD_E_clIJNS_5tupleIJiiEEEiiiEEEDaSF_ - $_ZN7cutlass13device_kernelIN5flash19enable_sm80_to_sm89INS1_16FlashAttnBwdSm80INS1_25CollectiveMainloopBwdSm80ILi2ELi2EN4cute5tupleIJNS5_1CILi64EEENS7_ILi128EEES8_EEENS_10bfloat16_tEfNS_4arch4Sm80ELb1ELb0ELb1ELb0ELb0ELb0ELb0ELb0ELi2ELi2ELi4ELi2ELb1EEENS1_24CollectiveEpilogueBwdGQAISA_fSD_Li256ELb0ELb0EEENS1_25SingleTileBwdLPTSchedulerILb0ELi128ELb0EEEEEEEEEvNT_6ParamsE$_ZZN4cute7idx2crdINS_5tupleIJiEEENS1_IJNS1_IJNS1_IJNS_1CILi8EEENS3_ILi2EEEEEES5_S5_NS3_ILi4EEEEEEEEEEEDaRKT_RKT0_ENKUlRKT_RKT0_E_clIiS8_EEDaSI_SL_)
$_ZN7cutlass13device_kernelIN5flash19enable_sm80_to_sm89INS1_16FlashAttnBwdSm80INS1_25CollectiveMainloopBwdSm80ILi2ELi2EN4cute5tupleIJNS5_1CILi64EEENS7_ILi128EEES8_EEENS_10bfloat16_tEfNS_4arch4Sm80ELb1ELb0ELb1ELb0ELb0ELb0ELb0ELb0ELi2ELi2ELi4ELi2ELb1EEENS1_24CollectiveEpilogueBwdGQAISA_fSD_Li256ELb0ELb0EEENS1_25SingleTileBwdLPTSchedulerILb0ELi128ELb0EEEEEEEEEvNT_6ParamsE$_ZZN4cute7idx2crdINS_5tupleIJiEEENS1_IJNS1_IJNS1_IJNS_1CILi8EEENS3_ILi2EEEEEES5_S5_NS3_ILi4EEEEEEEEEEEDaRKT_RKT0_ENKUlRKT_RKT0_E_clIiS8_EEDaSI_SL_:
        /* <DEDUP_REMOVED lines=73> */
[----:B------:R-:W-:-:S02]  /*8bb0*/  MOV R16, 0x8c00 ;  /* 0x00008c0000107802 */ /* 0x000fc40000000f00 */
[----:B------:R-:W-:-:S04]  /*8bc0*/  LEA.HI R7, R35, R10, RZ, 0x1 ;  /* 0x0000000a23077211 */ /* 0x000fc800078f08ff */
[----:B------:R-:W-:-:S05]  /*8bd0*/  LOP3.LUT R7, R7, 0xfffffffe, RZ, 0xc0, !PT ;  /* 0xfffffffe07077812 */ /* 0x000fca00078ec0ff */
[----:B------:R-:W-:Y:S02]  /*8be0*/  IMAD.IADD R7, R10, 0x1, -R7 ;  /* 0x000000010a077824 */ /* 0x000fe400078e0a07 */
[----:B--2--5:R-:W-:Y:S05]  /*8bf0*/  CALL.REL.NOINC `($_ZN7cutlass13device_kernelIN5flash19enable_sm80_to_sm89INS1_16FlashAttnBwdSm80INS1_25CollectiveMainloopBwdSm80ILi2ELi2EN4cute5tupleIJNS5_1CILi64EEENS7_ILi128EEES8_EEENS_10bfloat16_tEfNS_4arch4Sm80ELb1ELb0ELb1ELb0ELb0ELb0ELb0ELb0ELi2ELi2ELi4ELi2ELb1EEENS1_24CollectiveEpilogueBwdGQAISA_fSD_Li256ELb0ELb0EEENS1_25SingleTileBwdLPTSchedulerILb0ELi128ELb0EEEEEEEEEvNT_6ParamsE$_ZN4cute5tupleIJiEEC2ERKi) ;  /* 0xffffe70000007944 */ /* 0x024fea0003c3ffff */
        /* <DEDUP_REMOVED lines=19> */
[----:B------:R-:W-:-:S02]  /*8d30*/  MOV R16, 0x8d50 ;  /* 0x00008d5000107802 */ /* 0x000fc40000000f00 */
[----:B-1---5:R-:W-:Y:S05]  /*8d40*/  CALL.REL.NOINC `($_ZN7cutlass13device_kernelIN5flash19enable_sm80_to_sm89INS1_16FlashAttnBwdSm80INS1_25CollectiveMainloopBwdSm80ILi2ELi2EN4cute5tupleIJNS5_1CILi64EEENS7_ILi128EEES8_EEENS_10bfloat16_tEfNS_4arch4Sm80ELb1ELb0ELb1ELb0ELb0ELb0ELb0ELb0ELi2ELi2ELi4ELi2ELb1EEENS1_24CollectiveEpilogueBwdGQAISA_fSD_Li256ELb0ELb0EEENS1_25SingleTileBwdLPTSchedulerILb0ELi128ELb0EEEEEEEEEvNT_6ParamsE$_ZN4cute5tupleIJiEEC2ERKi) ;  /* 0xffffe5b000007944 */ /* 0x022fea0003c3ffff */
[----:B------:R1:W5:Y:S01]  /*8d50*/  LDL R7, [R1+0x160] ;  /* 0x0001600001077983 */ /* 0x0003620000100800 */
[----:B------:R-:W-:-:S02]  /*8d60*/  MOV R23, R22 ;  /* 0x0000001600177202 */ /* 0x000fc40000000f00 */
[----:B------:R-:W-:Y:S02]  /*8d70*/  MOV R18, 0x8d90 ;  /* 0x00008d9000127802 */ /* 0x000fe40000000f00 */
[----:B-1---5:R-:W-:Y:S05]  /*8d80*/  CALL.REL.NOINC `($_ZN7cutlass13device_kernelIN5flash19enable_sm80_to_sm89INS1_16FlashAttnBwdSm80INS1_25CollectiveMainloopBwdSm80ILi2ELi2EN4cute5tupleIJNS5_1CILi64EEENS7_ILi128EEES8_EEENS_10bfloat16_tEfNS_4arch4Sm80ELb1ELb0ELb1ELb0ELb0ELb0ELb0ELb0ELi2ELi2ELi4ELi2ELb1EEENS1_24CollectiveEpilogueBwdGQAISA_fSD_Li256ELb0ELb0EEENS1_25SingleTileBwdLPTSchedulerILb0ELi128ELb0EEEEEEEEEvNT_6ParamsE$_ZN4cute5tupleIJNS_1CILi0EEES2_iEEC2ERKS2_S5_RKi) ;  /* 0xffffe43000007944 */ /* 0x022fea0003c3ffff */
        /* <DEDUP_REMOVED lines=8> */
[----:B-1---5:R-:W-:Y:S05]  /*8e10*/  CALL.REL.NOINC `($_ZN7cutlass13device_kernelIN5flash19enable_sm80_to_sm89INS1_16FlashAttnBwdSm80INS1_25CollectiveMainloopBwdSm80ILi2ELi2EN4cute5tupleIJNS5_1CILi64EEENS7_ILi128EEES8_EEENS_10bfloat16_tEfNS_4arch4Sm80ELb1ELb0ELb1ELb0ELb0ELb0ELb0ELb0ELi2ELi2ELi4ELi2ELb1EEENS1_24CollectiveEpilogueBwdGQAISA_fSD_Li256ELb0ELb0EEENS1_25SingleTileBwdLPTSchedulerILb0ELi128ELb0EEEEEEEEEvNT_6ParamsE$_ZN4cute5tupleIJNS_1CILi0EEES2_S2_iEEC2ERKS2_S5_S5_RKi) ;  /* 0xffffe36000007944 */ /* 0x022fea0003c3ffff */
[----:B------:R2:W5:Y:S01]  /*8e20*/  LDL R16, [R1+0x168] ;  /* 0x0001680001107983 */ /* 0x0005620000100800 */
[----:B------:R-:W-:Y:S02]  /*8e30*/  MOV R23, R22 ;  /* 0x0000001600177202 */ /* 0x000fe40000000f00 */
[----:B------:R-:W-:-:S02]  /*8e40*/  MOV R10, 0x8e60 ;  /* 0x00008e60000a7802 */ /* 0x000fc40000000f00 */
[----:B-12--5:R-:W-:Y:S05]  /*8e50*/  CALL.REL.NOINC `($_ZN7cutlass13device_kernelIN5flash19enable_sm80_to_sm89INS1_16FlashAttnBwdSm80INS1_25CollectiveMainloopBwdSm80ILi2ELi2EN4cute5tupleIJNS5_1CILi64EEENS7_ILi128EEES8_EEENS_10bfloat16_tEfNS_4arch4Sm80ELb1ELb0ELb1ELb0ELb0ELb0ELb0ELb0ELi2ELi2ELi4ELi2ELb1EEENS1_24CollectiveEpilogueBwdGQAISA_fSD_Li256ELb0ELb0EEENS1_25SingleTileBwdLPTSchedulerILb0ELi128ELb0EEEEEEEEEvNT_6ParamsE$_ZN4cute3eso3ESOILb1ELb0EJNS_1CILi0EEES3_iS3_EEC2ERKS3_S6_RKiS6_) ;  /* 0xffffdb6000007944 */ /* 0x026fea0003c3ffff */
[----:B-1----:R1:W5:Y:S01]  /*8e60*/  LDL R13, [R1+0x168] ;  /* 0x00016800010d7983 */ /* 0x0023620000100800 */
[----:B------:R-:W-:-:S02]  /*8e70*/  MOV R7, R22 ;  /* 0x0000001600077202 */ /* 0x000fc40000000f00 */
        /* <DEDUP_REMOVED lines=8> */
[----:B------:R-:W-:Y:S02]  /*8f00*/  MOV R13, R22 ;  /* 0x00000016000d7202 */ /* 0x000fe40000000f00 */
[----:B------:R-:W-:Y:S02]  /*8f10*/  MOV R18, 0x8f30 ;  /* 0x00008f3000127802 */ /* 0x000fe40000000f00 */
[----:B-1---5:R-:W-:Y:S05]  /*8f20*/  CALL.REL.NOINC `($_ZN7cutlass13device_kernelIN5flash19enable_sm80_to_sm89INS1_16FlashAttnBwdSm80INS1_25CollectiveMainloopBwdSm80ILi2ELi2EN4cute5tupleIJNS5_1CILi64EEENS7_ILi128EEES8_EEENS_10bfloat16_tEfNS_4arch4Sm80ELb1ELb0ELb1ELb0ELb0ELb0ELb0ELb0ELi2ELi2ELi4ELi2ELb1EEENS1_24CollectiveEpilogueBwdGQAISA_fSD_Li256ELb0ELb0EEENS1_25SingleTileBwdLPTSchedulerILb0ELi128ELb0EEEEEEEEEvNT_6ParamsE$_ZN4cute5tupleIJNS_1CILi0EEEiEEC2ERKS2_RKi) ;  /* 0xffffe33000007944 */ /* 0x022fea0003c3ffff */
[----:B------:R1:W5:Y:S01]  /*8f30*/  LDL R7, [R1+0x168] ;  /* 0x0001680001077983 */ /* 0x0003620000100800 */
[----:B------:R-:W-:Y:S02]  /*8f40*/  MOV R23, R22 ;  /* 0x0000001600177202 */ /* 0x000fe40000000f00 */
[----:B------:R-:W-:-:S02]  /*8f50*/  MOV R16, 0x8f70 ;  /* 0x00008f7000107802 */ /* 0x000fc40000000f00 */
[----:B-1---5:R-:W-:Y:S05]  /*8f60*/  CALL.REL.NOINC `($_ZN7cutlass13device_kernelIN5flash19enable_sm80_to_sm89INS1_16FlashAttnBwdSm80INS1_25CollectiveMainloopBwdSm80ILi2ELi2EN4cute5tupleIJNS5_1CILi64EEENS7_ILi128EEES8_EEENS_10bfloat16_tEfNS_4arch4Sm80ELb1ELb0ELb1ELb0ELb0ELb0ELb0ELb0ELi2ELi2ELi4ELi2ELb1EEENS1_24CollectiveEpilogueBwdGQAISA_fSD_Li256ELb0ELb0EEENS1_25SingleTileBwdLPTSchedulerILb0ELi128ELb0EEEEEEEEEvNT_6ParamsE$_ZN4cute3eso3ESOILb1ELb0EJNS_1CILi0EEEiS3_S3_EEC2ERKS3_RKiS6_S6_) ;  /* 0xffffdb9000007944 */ /* 0x022fea0003c3ffff */
[----:B------:R-:W-:Y:S01]  /*8f70*/  STL [R1+0x160], R44 ;  /* 0x0001602c01007387 */ /* 0x000fe20000100800 */
[----:B------:R-:W-:Y:S01]  /*8f80*/  IMAD.MOV.U32 R23, RZ, RZ, R22 ;  /* 0x000000ffff177224 */ /* 0x000fe200078e0016 */
[----:B------:R-:W-:-:S02]  /*8f90*/  MOV R11, R0 ;  /* 0x00000000000b7202 */ /* 0x000fc40000000f00 */
[----:B-1----:R1:W5:Y:S04]  /*8fa0*/  LDL R6, [R1+0x168] ;  /* 0x0001680001067983 */ /* 0x0023680000100800 */
[----:B------:R2:W-:Y:S02]  /*8fb0*/  STL [R1+0x168], R10 ;  /* 0x0001680a01007387 */ /* 0x0005e40000100800 */
[----:B--2---:R-:W-:Y:S02]  /*8fc0*/  MOV R10, 0x8fe0 ;  /* 0x00008fe0000a7802 */ /* 0x004fe40000000f00 */
[----:B-1---5:R-:W-:Y:S05]  /*8fd0*/  CALL.REL.NOINC `($_ZN7cutlass13device_kernelIN5flash19enable_sm80_to_sm89INS1_16FlashAttnBwdSm80INS1_25CollectiveMainloopBwdSm80ILi2ELi2EN4cute5tupleIJNS5_1CILi64EEENS7_ILi128EEES8_EEENS_10bfloat16_tEfNS_4arch4Sm80ELb1ELb0ELb1ELb0ELb0ELb0ELb0ELb0ELi2ELi2ELi4ELi2ELb1EEENS1_24CollectiveEpilogueBwdGQAISA_fSD_Li256ELb0ELb0EEENS1_25SingleTileBwdLPTSchedulerILb0ELi128ELb0EEEEEEEEEvNT_6ParamsE$_ZZN4cuteplIJNS_1CILi0EEEiEJS2_S2_iiEEEDaRKNS_15ArithmeticTupleIJDpT_EEERKNS3_IJDpT0_EEEENKUlDpRKT_E_clIJS2_iiiEEEDaSH_) ;  /* 0x000007b000007944 */ /* 0x022fea0003c00000 */
[----:B------:R-:W-:Y:S01]  /*8fe0*/  IMAD.MOV.U32 R16, RZ, RZ, R9 ;  /* 0x000000ffff107224 */ /* 0x000fe200078e0009 */
[----:B------:R-:W-:Y:S02]  /*8ff0*/  MOV R23, R22 ;  /* 0x0000001600177202 */ /* 0x000fe40000000f00 */
[----:B------:R-:W-:Y:S02]  /*9000*/  MOV R10, 0x9020 ;  /* 0x00009020000a7802 */ /* 0x000fe40000000f00 */
[----:B-1---5:R-:W-:Y:S05]  /*9010*/  CALL.REL.NOINC `($_ZN7cutlass13device_kernelIN5flash19enable_sm80_to_sm89INS1_16FlashAttnBwdSm80INS1_25CollectiveMainloopBwdSm80ILi2ELi2EN4cute5tupleIJNS5_1CILi64EEENS7_ILi128EEES8_EEENS_10bfloat16_tEfNS_4arch4Sm80ELb1ELb0ELb1ELb0ELb0ELb0ELb0ELb0ELi2ELi2ELi4ELi2ELb1EEENS1_24CollectiveEpilogueBwdGQAISA_fSD_Li256ELb0ELb0EEENS1_25SingleTileBwdLPTSchedulerILb0ELi128ELb0EEEEEEEEEvNT_6ParamsE$_ZN4cute3eso3ESOILb0ELb1EJNS_15ArithmeticTupleIJiiEEENS_1CILi0EEES5_S5_EEC2ERKS3_RKS5_SA_SA_) ;  /* 0xffffd6b000007944 */ /* 0x022fea0003c3ffff */
        /* <DEDUP_REMOVED lines=61> */
        .type           $_ZN7cutlass13device_kernelIN5flash19enable_sm80_to_sm89INS1_16FlashAttnBwdSm80INS1_25CollectiveMainloopBwdSm80ILi2ELi2EN4cute5tupleIJNS5_1CILi64EEENS7_ILi128EEES8_EEENS_10bfloat16_tEfNS_4arch4Sm80ELb1ELb0ELb1ELb0ELb0ELb0ELb0ELb0ELi2ELi2ELi4ELi2ELb1EEENS1_24CollectiveEpilogueBwdGQAISA_fSD_Li256ELb0ELb0EEENS1_25SingleTileBwdLPTSchedulerILb0ELi128ELb0EEEEEEEEEvNT_6ParamsE$_ZZN4cute9transformINS_15ArithmeticTupleIJNS1_IJiiEEEiiiEEEZNS_14transform_leafIS3_NS_8identityEEEDaRKT_OT0_EUlRKT_E_EEDaS8_SA_ENKUlDpSD_E_clIJNS_5tupleIJiiEEEiiiEEEDaSF_,@function
        .size           $_ZN7cutlass13device_kernelIN5flash19enable_sm80_to_sm89INS1_16FlashAttnBwdSm80INS1_25CollectiveMainloopBwdSm80ILi2ELi2EN4cute5tupleIJNS5_1CILi64EEENS7_ILi128EEES8_EEENS_10bfloat16_tEfNS_4arch4Sm80ELb1ELb0ELb1ELb0ELb0ELb0ELb0ELb0ELi2ELi2ELi4ELi2ELb1EEENS1_24CollectiveEpilogueBwdGQAISA_fSD_Li256ELb0ELb0EEENS1_25SingleTileBwdLPTSchedulerILb0ELi128ELb0EEEEEEEEEvNT_6ParamsE$_ZZN4cute9transformINS_15ArithmeticTupleIJNS1_IJiiEEEiiiEEEZNS_14transform_leafIS3_NS_8identityEEEDaRKT_OT0_EUlRKT_E_EEDaS8_SA_ENKUlDpSD_E_clIJNS_5tupleIJiiEEEiiiEEEDaSF_,($_ZN7cutlass13device_kernelIN5flash19enable_sm80_to_sm89INS1_16FlashAttnBwdSm80INS1_25CollectiveMainloopBwdSm80ILi2ELi2EN4cute5tupleIJNS5_1CILi64EEENS7_ILi128EEES8_EEENS_10bfloat16_tEfNS_4arch4Sm80ELb1ELb0ELb1ELb0ELb0ELb0ELb0ELb0ELi2ELi2ELi4ELi2ELb1EEENS1_24CollectiveEpilogueBwdGQAISA_fSD_Li256ELb0ELb0EEENS1_25SingleTileBwdLPTSchedulerILb0ELi128ELb0EEEEEEEEEvNT_6ParamsE$_ZZN4cute9transformINS_15ArithmeticTupleIJiiEEEZNS_14transform_leafIS2_RNS_8identityEEEDaRKT_OT0_EUlRKT_E_EEDaS8_SA_ENKUlDpSD_E_clIJiiEEEDaSF_ - $_ZN7cutlass13device_kernelIN5flash19enable_sm80_to_sm89INS1_16FlashAttnBwdSm80INS1_25CollectiveMainloopBwdSm80ILi2ELi2EN4cute5tupleIJNS5_1CILi64EEENS7_ILi128EEES8_EEENS_10bfloat16_tEfNS_4arch4Sm80ELb1ELb0ELb1ELb0ELb0ELb0ELb0ELb0ELi2ELi2ELi4ELi2ELb1EEENS1_24CollectiveEpilogueBwdGQAISA_fSD_Li256ELb0ELb0EEENS1_25SingleTileBwdLPTSchedulerILb0ELi128ELb0EEEEEEEEEvNT_6ParamsE$_ZZN4cute9transformINS_15ArithmeticTupleIJNS1_IJiiEEEiiiEEEZNS_14transform_leafIS3_NS_8identityEEEDaRKT_OT0_EUlRKT_E_EEDaS8_SA_ENKUlDpSD_E_clIJNS_5tupleIJiiEEEiiiEEEDaSF_)
$_ZN7cutlass13device_kernelIN5flash19enable_sm80_to_sm89INS1_16FlashAttnBwdSm80INS1_25CollectiveMainloopBwdSm80ILi2ELi2EN4cute5tupleIJNS5_1CILi64EEENS7_ILi128EEES8_EEENS_10bfloat16_tEfNS_4arch4Sm80ELb1ELb0ELb1ELb0ELb0ELb0ELb0ELb0ELi2ELi2ELi4ELi2ELb1EEENS1_24CollectiveEpilogueBwdGQAISA_fSD_Li256ELb0ELb0EEENS1_25SingleTileBwdLPTSchedulerILb0ELi128ELb0EEEEEEEEEvNT_6ParamsE$_ZZN4cute9transformINS_15ArithmeticTupleIJNS1_IJiiEEEiiiEEEZNS_14transform_leafIS3_NS_8identityEEEDaRKT_OT0_EUlRKT_E_EEDaS8_SA_ENKUlDpSD_E_clIJNS_5tupleIJiiEEEiiiEEEDaSF_:
[----:B------:R-:W-:Y:S02]  /*93f0*/  IADD3 R9, R1, 0x19c, RZ ;  /* 0x0000019c01097810 */ /* 0x000fe40007ffe0ff */
[----:B------:R-:W-:-:S02]  /*9400*/  MOV R10, 0x9430 ;  /* 0x00009430000a7802 */ /* 0x000fc40000000f00 */
[----:B------:R-:W-:Y:S02]  /*9410*/  IADD3 R9, R9, c[0x0][0x20], RZ ;  /* 0x0000080009097a10 */ /* 0x000fe40007ffe0ff */
[----:B------:R-:W-:Y:S05]  /*9420*/  CALL.REL.NOINC `($_ZN7cutlass13device_kernelIN5flash19enable_sm80_to_sm89INS1_16FlashAttnBwdSm80INS1_25CollectiveMainloopBwdSm80ILi2ELi2EN4cute5tupleIJNS5_1CILi64EEENS7_ILi128EEES8_EEENS_10bfloat16_tEfNS_4arch4Sm80ELb1ELb0ELb1ELb0ELb0ELb0ELb0ELb0ELi2ELi2ELi4ELi2ELb1EEENS1_24CollectiveEpilogueBwdGQAISA_fSD_Li256ELb0ELb0EEENS1_25SingleTileBwdLPTSchedulerILb0ELi128ELb0EEEEEEEEEvNT_6ParamsE$_ZN4cute3eso3ESOILb0ELb0EJNS_5tupleIJiiEEEiiiEEC2ERKS3_RKiS8_S8_) ;  /* 0xffffcf7000007944 */ /* 0x000fea0003c3ffff */
[----:B-1----:R1:W5:Y:S04]  /*9430*/  LDL R8, [R1+0x1ac] ;  /* 0x0001ac0001087983 */ /* 0x0023680000100800 */
[----:B------:R1:W5:Y:S04]  /*9440*/  LDL R7, [R1+0x1a4] ;  /* 0x0001a40001077983 */ /* 0x0003680000100800 */
[----:B------:R1:W5:Y:S01]  /*9450*/  LDL R6, [R1+0x19c] ;  /* 0x00019c0001067983 */ /* 0x0003620000100800 */
[----:B------:R-:W-:-:S04]  /*9460*/  MOV R17, 0x0 ;  /* 0x0000000000117802 */ /* 0x000fc80000000f00 */
[----:B------:R-:W-:Y:S05]  /*9470*/  RET.REL.NODEC R16 `(_ZN7cutlass13device_kernelIN5flash19enable_sm80_to_sm89INS1_16FlashAttnBwdSm80INS1_25CollectiveMainloopBwdSm80ILi2ELi2EN4cute5tupleIJNS5_1CILi64EEENS7_ILi128EEES8_EEENS_10bfloat16_tEfNS_4arch4Sm80ELb1ELb0ELb1ELb0ELb0ELb0ELb0ELb0ELi2ELi2ELi4ELi2ELb1EEENS1_24CollectiveEpilogueBwdGQAISA_fSD_Li256ELb0ELb0EEENS1_25SingleTileBwdLPTSchedulerILb0ELi128ELb0EEEEEEEEEvNT_6ParamsE) ;  /* 0xffff6b8010007950 */ /* 0x000fea0003c3ffff */
        .type           $_ZN7cutlass13device_kernelIN5flash19enable_sm80_to_sm89INS1_16FlashAttnBwdSm80INS1_25CollectiveMainloopBwdSm80ILi2ELi2EN4cute5tupleIJNS5_1CILi64EEENS7_ILi128EEES8_EEENS_10bfloat16_tEfNS_4arch4Sm80ELb1ELb0ELb1ELb0ELb0ELb0ELb0ELb0ELi2ELi2ELi4ELi2ELb1EEENS1_24CollectiveEpilogueBwdGQAISA_fSD_Li256ELb0ELb0EEENS1_25SingleTileBwdLPTSchedulerILb0ELi128ELb0EEEEEEEEEvNT_6ParamsE$_ZZN4cute9transformINS_15ArithmeticTupleIJiiEEEZNS_14transform_leafIS2_RNS_8identityEEEDaRKT_OT0_EUlRKT_E_EEDaS8_SA_ENKUlDpSD_E_clIJiiEEEDaSF_,@function
        .size           $_ZN7cutlass13device_kernelIN5flash19enable_sm80_to_sm89INS1_16FlashAttnBwdSm80INS1_25CollectiveMainloopBwdSm80ILi2ELi2EN4cute5tupleIJNS5_1CILi64EEENS7_ILi128EEES8_EEENS_10bfloat16_tEfNS_4arch4Sm80ELb1ELb0ELb1ELb0ELb0ELb0ELb0ELb0ELi2ELi2ELi4ELi2ELb1EEENS1_24CollectiveEpilogueBwdGQAISA_fSD_Li256ELb0ELb0EEENS1_25SingleTileBwdLPTSchedulerILb0ELi128ELb0EEEEEEEEEvNT_6ParamsE$_ZZN4cute9transformINS_15ArithmeticTupleIJiiEEEZNS_14transform_leafIS2_RNS_8identityEEEDaRKT_OT0_EUlRKT_E_EEDaS8_SA_ENKUlDpSD_E_clIJiiEEEDaSF_,($_ZN7cutlass13device_kernelIN5flash19enable_sm80_to_sm89INS1_16FlashAttnBwdSm80INS1_25CollectiveMainloopBwdSm80ILi2ELi2EN4cute5tupleIJNS5_1CILi64EEENS7_ILi128EEES8_EEENS_10bfloat16_tEfNS_4arch4Sm80ELb1ELb0ELb1ELb0ELb0ELb0ELb0ELb0ELi2ELi2ELi4ELi2ELb1EEENS1_24CollectiveEpilogueBwdGQAISA_fSD_Li256ELb0ELb0EEENS1_25SingleTileBwdLPTSchedulerILb0ELi128ELb0EEEEEEEEEvNT_6ParamsE$_ZZN4cuteplIJNS_15ArithmeticTupleIJiEEEEJNS1_IJNS_1CILi0EEEiEEEEEEDaRKNS1_IJDpT_EEERKNS1_IJDpT0_EEEENKUlDpRKT_E_clIJNS1_IJiiEEEEEEDaSJ_ - $_ZN7cutlass13device_kernelIN5flash19enable_sm80_to_sm89INS1_16FlashAttnBwdSm80INS1_25CollectiveMainloopBwdSm80ILi2ELi2EN4cute5tupleIJNS5_1CILi64EEENS7_ILi128EEES8_EEENS_10bfloat16_tEfNS_4arch4Sm80ELb1ELb0ELb1ELb0ELb0ELb0ELb0ELb0ELi2ELi2ELi4ELi2ELb1EEENS1_24CollectiveEpilogueBwdGQAISA_fSD_Li256ELb0ELb0EEENS1_25SingleTileBwdLPTSchedulerILb0ELi128ELb0EEEEEEEEEvNT_6ParamsE$_ZZN4cute9transformINS_15ArithmeticTupleIJiiEEEZNS_14transform_leafIS2_RNS_8identityEEEDaRKT_OT0_EUlRKT_E_EEDaS8_SA_ENKUlDpSD_E_clIJiiEEEDaSF_)
$_ZN7cutlass13device_kernelIN5flash19enable_sm80_to_sm89INS1_16FlashAttnBwdSm80INS1_25CollectiveMainloopBwdSm80ILi2ELi2EN4cute5tupleIJNS5_1CILi64EEENS7_ILi128EEES8_EEENS_10bfloat16_tEfNS_4arch4Sm80ELb1ELb0ELb1ELb0ELb0ELb0ELb0ELb0ELi2ELi2ELi4ELi2ELb1EEENS1_24CollectiveEpilogueBwdGQAISA_fSD_Li256ELb0ELb0EEENS1_25SingleTileBwdLPTSchedulerILb0ELi128ELb0EEEEEEEEEvNT_6ParamsE$_ZZN4cute9transformINS_15ArithmeticTupleIJiiEEEZNS_14transform_leafIS2_RNS_8identityEEEDaRKT_OT0_EUlRKT_E_EEDaS8_SA_ENKUlDpSD_E_clIJiiEEEDaSF_:
[----:B------:R-:W-:Y:S02]  /*9480*/  IADD3 R7, R1, 0x1a0, RZ ;  /* 0x000001a001077810 */ /* 0x000fe40007ffe0ff */
[----:B------:R-:W-:Y:S02]  /*9490*/  MOV R10, 0x94c0 ;  /* 0x000094c0000a7802 */ /* 0x000fe40000000f00 */
[----:B------:R-:W-:Y:S02]  /*94a0*/  IADD3 R7, R7, c[0x0][0x20], RZ ;  /* 0x0000080007077a10 */ /* 0x000fe40007ffe0ff */
[----:B------:R-:W-:Y:S05]  /*94b0*/  CALL.REL.NOINC `($_ZN7cutlass13device_kernelIN5flash19enable_sm80_to_sm89INS1_16FlashAttnBwdSm80INS1_25CollectiveMainloopBwdSm80ILi2ELi2EN4cute5tupleIJNS5_1CILi64EEENS7_ILi128EEES8_EEENS_10bfloat16_tEfNS_4arch4Sm80ELb1ELb0ELb1ELb0ELb0ELb0ELb0ELb0ELi2ELi2ELi4ELi2ELb1EEENS1_24CollectiveEpilogueBwdGQAISA_fSD_Li256ELb0ELb0EEENS1_25SingleTileBwdLPTSchedulerILb0ELi128ELb0EEEEEEEEEvNT_6ParamsE$_ZN4cute3eso3ESOILb0ELb0EJiiEEC2ERKiS4_) ;  /* 0xffffd0c000007944 */ /* 0x000fea0003c3ffff */
[----:B-1----:R1:W5:Y:S01]  /*94c0*/  LDL.64 R6, [R1+0x1a0] ;  /* 0x0001a00001067983 */ /* 0x0023620000100a00 */
[----:B------:R-:W-:-:S04]  /*94d0*/  MOV R9, 0x0 ;  /* 0x0000000000097802 */ /* 0x000fc80000000f00 */
[----:B------:R-:W-:Y:S05]  /*94e0*/  RET.REL.NODEC R8 `(_ZN7cutlass13device_kernelIN5flash19enable_sm80_to_sm89INS1_16FlashAttnBwdSm80INS1_25CollectiveMainloopBwdSm80ILi2ELi2EN4cute5tupleIJNS5_1CILi64EEENS7_ILi128EEES8_EEENS_10bfloat16_tEfNS_4arch4Sm80ELb1ELb0ELb1ELb0ELb0ELb0ELb0ELb0ELi2ELi2ELi4ELi2ELb1EEENS1_24CollectiveEpilogueBwdGQAISA_fSD_Li256ELb0ELb0EEENS1_25SingleTileBwdLPTSchedulerILb0ELi128ELb0EEEEEEEEEvNT_6ParamsE) ;  /* 0xffff6b1008007950 */ /* 0x000fea0003c3ffff */
        .type           $_ZN7cutlass13device_kernelIN5flash19enable_sm80_to_sm89INS1_16FlashAttnBwdSm80INS1_25CollectiveMainloopBwdSm80ILi2ELi2EN4cute5tupleIJNS5_1CILi64EEENS7_ILi128EEES8_EEENS_10bfloat16_tEfNS_4arch4Sm80ELb1ELb0ELb1ELb0ELb0ELb0ELb0ELb0ELi2ELi2ELi4ELi2ELb1EEENS1_24CollectiveEpilogueBwdGQAISA_fSD_Li256ELb0ELb0EEENS1_25SingleTileBwdLPTSchedulerILb0ELi128ELb0EEEEEEEEEvNT_6ParamsE$_ZZN4cuteplIJNS_15ArithmeticTupleIJiEEEEJNS1_IJNS_1CILi0EEEiEEEEEEDaRKNS1_IJDpT_EEERKNS1_IJDpT0_EEEENKUlDpRKT_E_clIJNS1_IJiiEEEEEEDaSJ_,@function
        .size           $_ZN7cutlass13device_kernelIN5flash19enable_sm80_to_sm89INS1_16FlashAttnBwdSm80INS1_25CollectiveMainloopBwdSm80ILi2ELi2EN4cute5tupleIJNS5_1CILi64EEENS7_ILi128EEES8_EEENS_10bfloat16_tEfNS_4arch4Sm80ELb1ELb0ELb1ELb0ELb0ELb0ELb0ELb0ELi2ELi2ELi4ELi2ELb1EEENS1_24CollectiveEpilogueBwdGQAISA_fSD_Li256ELb0ELb0EEENS1_25SingleTileBwdLPTSchedulerILb0ELi128ELb0EEEEEEEEEvNT_6ParamsE$_ZZN4cuteplIJNS_15ArithmeticTupleIJiEEEEJNS1_IJNS_1CILi0EEEiEEEEEEDaRKNS1_IJDpT_EEERKNS1_IJDpT0_EEEENKUlDpRKT_E_clIJNS1_IJiiEEEEEEDaSJ_,($_ZN7cutlass13device_kernelIN5flash19enable_sm80_to_sm89INS1_16FlashAttnBwdSm80INS1_25CollectiveMainloopBwdSm80ILi2ELi2EN4cute5tupleIJNS5_1CILi64EEENS7_ILi128EEES8_EEENS_10bfloat16_tEfNS_4arch4Sm80ELb1ELb0ELb1ELb0ELb0ELb0ELb0ELb0ELi2ELi2ELi4ELi2ELb1EEENS1_24CollectiveEpilogueBwdGQAISA_fSD_Li256ELb0ELb0EEENS1_25SingleTileBwdLPTSchedulerILb0ELi128ELb0EEEEEEEEEvNT_6ParamsE$_ZZN4cuteplIJNS_15ArithmeticTupleIJiiEEEEJNS_1CILi0EEEiiiEEEDaRKNS1_IJDpT_EEERKNS1_IJDpT0_EEEENKUlDpRKT_E_clIJS2_iiiEEEDaSI_ - $_ZN7cutlass13device_kernelIN5flash19enable_sm80_to_sm89INS1_16FlashAttnBwdSm80INS1_25CollectiveMainloopBwdSm80ILi2ELi2EN4cute5tupleIJNS5_1CILi64EEENS7_ILi128EEES8_EEENS_10bfloat16_tEfNS_4arch4Sm80ELb1ELb0ELb1ELb0ELb0ELb0ELb0ELb0ELi2ELi2ELi4ELi2ELb1EEENS1_24CollectiveEpilogueBwdGQAISA_fSD_Li256ELb0ELb0EEENS1_25SingleTileBwdLPTSchedulerILb0ELi128ELb0EEEEEEEEEvNT_6ParamsE$_ZZN4cuteplIJNS_15ArithmeticTupleIJiEEEEJNS1_IJNS_1CILi0EEEiEEEEEEDaRKNS1_IJDpT_EEERKNS1_IJDpT0_EEEENKUlDpRKT_E_clIJNS1_IJiiEEEEEEDaSJ_)
$_ZN7cutlass13device_kernelIN5flash19enable_sm80_to_sm89INS1_16FlashAttnBwdSm80INS1_25CollectiveMainloopBwdSm80ILi2ELi2EN4cute5tupleIJNS5_1CILi64EEENS7_ILi128EEES8_EEENS_10bfloat16_tEfNS_4arch4Sm80ELb1ELb0ELb1ELb0ELb0ELb0ELb0ELb0ELi2ELi2ELi4ELi2ELb1EEENS1_24CollectiveEpilogueBwdGQAISA_fSD_Li256ELb0ELb0EEENS1_25SingleTileBwdLPTSchedulerILb0ELi128ELb0EEEEEEEEEvNT_6ParamsE$_ZZN4cuteplIJNS_15ArithmeticTupleIJiEEEEJNS1_IJNS_1CILi0EEEiEEEEEEDaRKNS1_IJDpT_EEERKNS1_IJDpT0_EEEENKUlDpRKT_E_clIJNS1_IJiiEEEEEEDaSJ_:
[----:B------:R-:W-:Y:S02]  /*94f0*/  IADD3 R7, R1, 0x19c, RZ ;  /* 0x0000019c01077810 */ /* 0x000fe40007ffe0ff */
[----:B------:R-:W-:Y:S02]  /*9500*/  MOV R10, 0x9530 ;  /* 0x00009530000a7802 */ /* 0x000fe40000000f00 */
[----:B------:R-:W-:Y:S02]  /*9510*/  IADD3 R7, R7, c[0x0][0x20], RZ ;  /* 0x0000080007077a10 */ /* 0x000fe40007ffe0ff */
[----:B------:R-:W-:Y:S05]  /*9520*/  CALL.REL.NOINC `($_ZN7cutlass13device_kernelIN5flash19enable_sm80_to_sm89INS1_16FlashAttnBwdSm80INS1_25CollectiveMainloopBwdSm80ILi2ELi2EN4cute5tupleIJNS5_1CILi64EEENS7_ILi128EEES8_EEENS_10bfloat16_tEfNS_4arch4Sm80ELb1ELb0ELb1ELb0ELb0ELb0ELb0ELb0ELi2ELi2ELi4ELi2ELb1EEENS1_24CollectiveEpilogueBwdGQAISA_fSD_Li256ELb0ELb0EEENS1_25SingleTileBwdLPTSchedulerILb0ELi128ELb0EEEEEEEEEvNT_6ParamsE$_ZN4cute5tupleIJNS_15ArithmeticTupleIJiiEEEEEC2ERKS2_) ;  /* 0xffffdbc000007944 */ /* 0x000fea0003c3ffff */
[----:B------:R2:W5:Y:S04]  /*9530*/  LDL R9, [R1+0x1a0] ;  /* 0x0001a00001097983 */ /* 0x0005680000100800 */
[----:B------:R2:W5:Y:S01]  /*9540*/  LDL R8, [R1+0x19c] ;  /* 0x00019c0001087983 */ /* 0x0005620000100800 */
[----:B-1----:R-:W-:-:S04]  /*9550*/  MOV R7, 0x0 ;  /* 0x0000000000077802 */ /* 0x002fc80000000f00 */
[----:B------:R-:W-:Y:S05]  /*9560*/  RET.REL.NODEC R6 `(_ZN7cutlass13device_kernelIN5flash19enable_sm80_to_sm89INS1_16FlashAttnBwdSm80INS1_25CollectiveMainloopBwdSm80ILi2ELi2EN4cute5tupleIJNS5_1CILi64EEENS7_ILi128EEES8_EEENS_10bfloat16_tEfNS_4arch4Sm80ELb1ELb0ELb1ELb0ELb0ELb0ELb0ELb0ELi2ELi2ELi4ELi2ELb1EEENS1_24CollectiveEpilogueBwdGQAISA_fSD_Li256ELb0ELb0EEENS1_25SingleTileBwdLPTSchedulerILb0ELi128ELb0EEEEEEEEEvNT_6ParamsE) ;  /* 0xffff6a9006007950 */ /* 0x000fea0003c3ffff */
        .type           $_ZN7cutlass13device_kernelIN5flash19enable_sm80_to_sm89INS1_16FlashAttnBwdSm80INS1_25CollectiveMainloopBwdSm80ILi2ELi2EN4cute5tupleIJNS5_1CILi64EEENS7_ILi128EEES8_EEENS_10bfloat16_tEfNS_4arch4Sm80ELb1ELb0ELb1ELb0ELb0ELb0ELb0ELb0ELi2ELi2ELi4ELi2ELb1EEENS1_24CollectiveEpilogueBwdGQAISA_fSD_Li256ELb0ELb0EEENS1_25SingleTileBwdLPTSchedulerILb0ELi128ELb0EEEEEEEEEvNT_6ParamsE$_ZZN4cuteplIJNS_15ArithmeticTupleIJiiEEEEJNS_1CILi0EEEiiiEEEDaRKNS1_IJDpT_EEERKNS1_IJDpT0_EEEENKUlDpRKT_E_clIJS2_iiiEEEDaSI_,@function
        .size           $_ZN7cutlass13device_kernelIN5flash19enable_sm80_to_sm89INS1_16FlashAttnBwdSm80INS1_25CollectiveMainloopBwdSm80ILi2ELi2EN4cute5tupleIJNS5_1CILi64EEENS7_ILi128EEES8_EEENS_10bfloat16_tEfNS_4arch4Sm80ELb1ELb0ELb1ELb0ELb0ELb0ELb0ELb0ELi2ELi2ELi4ELi2ELb1EEENS1_24CollectiveEpilogueBwdGQAISA_fSD_Li256ELb0ELb0EEENS1_25SingleTileBwdLPTSchedulerILb0ELi128ELb0EEEEEEEEEvNT_6ParamsE$_ZZN4cuteplIJNS_15ArithmeticTupleIJiiEEEEJNS_1CILi0EEEiiiEEEDaRKNS1_IJDpT_EEERKNS1_IJDpT0_EEEENKUlDpRKT_E_clIJS2_iiiEEEDaSI_,($_ZN7cutlass13device_kernelIN5flash19enable_sm80_to_sm89INS1_16FlashAttnBwdSm80INS1_25CollectiveMainloopBwdSm80ILi2ELi2EN4cute5tupleIJNS5_1CILi64EEENS7_ILi128EEES8_EEENS_10bfloat16_tEfNS_4arch4Sm80ELb1ELb0ELb1ELb0ELb0ELb0ELb0ELb0ELi2ELi2ELi4ELi2ELb1EEENS1_24CollectiveEpilogueBwdGQAISA_fSD_Li256ELb0ELb0EEENS1_25SingleTileBwdLPTSchedulerILb0ELi128ELb0EEEEEEEEEvNT_6ParamsE$_ZZN4cuteplIJNS_1CILi0EEES2_EJiEEEDaRKNS_15ArithmeticTupleIJDpT_EEERKNS3_IJDpT0_EEEENKUlDpRKT_E_clIJiS2_EEEDaSH_ - $_ZN7cutlass13device_kernelIN5flash19enable_sm80_to_sm89INS1_16FlashAttnBwdSm80INS1_25CollectiveMainloopBwdSm80ILi2ELi2EN4cute5tupleIJNS5_1CILi64EEENS7_ILi128EEES8_EEENS_10bfloat16_tEfNS_4arch4Sm80ELb1ELb0ELb1ELb0ELb0ELb0ELb0ELb0ELi2ELi2ELi4ELi2ELb1EEENS1_24CollectiveEpilogueBwdGQAISA_fSD_Li256ELb0ELb0EEENS1_25SingleTileBwdLPTSchedulerILb0ELi128ELb0EEEEEEEEEvNT_6ParamsE$_ZZN4cuteplIJNS_15ArithmeticTupleIJiiEEEEJNS_1CILi0EEEiiiEEEDaRKNS1_IJDpT_EEERKNS1_IJDpT0_EEEENKUlDpRKT_E_clIJS2_iiiEEEDaSI_)
$_ZN7cutlass13device_kernelIN5flash19enable_sm80_to_sm89INS1_16FlashAttnBwdSm80INS1_25CollectiveMainloopBwdSm80ILi2ELi2EN4cute5tupleIJNS5_1CILi64EEENS7_ILi128EEES8_EEENS_10bfloat16_tEfNS_4arch4Sm80ELb1ELb0ELb1ELb0ELb0ELb0ELb0ELb0ELi2ELi2ELi4ELi2ELb1EEENS1_24CollectiveEpilogueBwdGQAISA_fSD_Li256ELb0ELb0EEENS1_25SingleTileBwdLPTSchedulerILb0ELi128ELb0EEEEEEEEEvNT_6ParamsE$_ZZN4cuteplIJNS_15ArithmeticTupleIJiiEEEEJNS_1CILi0EEEiiiEEEDaRKNS1_IJDpT_EEERKNS1_IJDpT0_EEEENKUlDpRKT_E_clIJS2_iiiEEEDaSI_:
[----:B------:R-:W-:Y:S01]  /*9570*/  IADD3 R7, R1, 0x19c, RZ ;  /* 0x0000019c01077810 */ /* 0x000fe20007ffe0ff */
[----:B------:R-:W-:Y:S01]  /*9580*/  IMAD.MOV.U32 R46, RZ, RZ, R9 ;  /* 0x000000ffff2e7224 */ /* 0x000fe200078e0009 */
[----:B------:R-:W-:Y:S01]  /*9590*/  MOV R44, 0x95e0 ;  /* 0x000095e0002c7802 */ /* 0x000fe20000000f00 */
[----:B------:R-:W-:Y:S01]  /*95a0*/  IMAD.MOV.U32 R6, RZ, RZ, R23 ;  /* 0x000000ffff067224 */ /* 0x000fe200078e0017 */
[----:B------:R-:W-:Y:S01]  /*95b0*/  IADD3 R7, R7, c[0x0][0x20], RZ ;  /* 0x0000080007077a10 */ /* 0x000fe20007ffe0ff */
[----:B------:R-:W-:Y:S02]  /*95c0*/  IMAD.MOV.U32 R9, RZ, RZ, R16 ;  /* 0x000000ffff097224 */ /* 0x000fe400078e0010 */
[----:B------:R-:W-:Y:S05]  /*95d0*/  CALL.REL.NOINC `($_ZN7cutlass13device_kernelIN5flash19enable_sm80_to_sm89INS1_16FlashAttnBwdSm80INS1_25CollectiveMainloopBwdSm80ILi2ELi2EN4cute5tupleIJNS5_1CILi64EEENS7_ILi128EEES8_EEENS_10bfloat16_tEfNS_4arch4Sm80ELb1ELb0ELb1ELb0ELb0ELb0ELb0ELb0ELi2ELi2ELi4ELi2ELb1EEENS1_24CollectiveEpilogueBwdGQAISA_fSD_Li256ELb0ELb0EEENS1_25SingleTileBwdLPTSchedulerILb0ELi128ELb0EEEEEEEEEvNT_6ParamsE$_ZN4cute5tupleIJNS_15ArithmeticTupleIJiiEEEiiiEEC2ERKS2_RKiS7_S7_) ;  /* 0xffffdb5000007944 */ /* 0x000fea0003c3ffff */
[----:B------:R1:W5:Y:S04]  /*95e0*/  LDL R16, [R1+0x19c] ;  /* 0x00019c0001107983 */ /* 0x0003680000100800 */
[----:B------:R1:W5:Y:S04]  /*95f0*/  LDL.64 R8, [R1+0x1a8] ;  /* 0x0001a80001087983 */ /* 0x0003680000100a00 */
[----:B------:R1:W5:Y:S01]  /*9600*/  LDL.64 R6, [R1+0x1a0] ;  /* 0x0001a00001067983 */ /* 0x0003620000100a00 */
[----:B------:R-:W-:-:S04]  /*9610*/  MOV R11, 0x0 ;  /* 0x00000000000b7802 */ /* 0x000fc80000000f00 */
[----:B------:R-:W-:Y:S05]  /*9620*/  RET.REL.NODEC R10 `(_ZN7cutlass13device_kernelIN5flash19enable_sm80_to_sm89INS1_16FlashAttnBwdSm80INS1_25CollectiveMainloopBwdSm80ILi2ELi2EN4cute5tupleIJNS5_1CILi64EEENS7_ILi128EEES8_EEENS_10bfloat16_tEfNS_4arch4Sm80ELb1ELb0ELb1ELb0ELb0ELb0ELb0ELb0ELi2ELi2ELi4ELi2ELb1EEENS1_24CollectiveEpilogueBwdGQAISA_fSD_Li256ELb0ELb0EEENS1_25SingleTileBwdLPTSchedulerILb0ELi128ELb0EEEEEEEEEvNT_6ParamsE) ;  /* 0xffff69d00a007950 */ /* 0x000fea0003c3ffff */
        .type           $_ZN7cutlass13device_kernelIN5flash19enable_sm80_to_sm89INS1_16FlashAttnBwdSm80INS1_25CollectiveMainloopBwdSm80ILi2ELi2EN4cute5tupleIJNS5_1CILi64EEENS7_ILi128EEES8_EEENS_10bfloat16_tEfNS_4arch4Sm80ELb1ELb0ELb1ELb0ELb0ELb0ELb0ELb0ELi2ELi2ELi4ELi2ELb1EEENS1_24CollectiveEpilogueBwdGQAISA_fSD_Li256ELb0ELb0EEENS1_25SingleTileBwdLPTSchedulerILb0ELi128ELb0EEEEEEEEEvNT_6ParamsE$_ZZN4cuteplIJNS_1CILi0EEES2_EJiEEEDaRKNS_15ArithmeticTupleIJDpT_EEERKNS3_IJDpT0_EEEENKUlDpRKT_E_clIJiS2_EEEDaSH_,@function
        .size           $_ZN7cutlass13device_kernelIN5flash19enable_sm80_to_sm89INS1_16FlashAttnBwdSm80INS1_25CollectiveMainloopBwdSm80ILi2ELi2EN4cute5tupleIJNS5_1CILi64EEENS7_ILi128EEES8_EEENS_10bfloat16_tEfNS_4arch4Sm80ELb1ELb0ELb1ELb0ELb0ELb0ELb0ELb0ELi2ELi2ELi4ELi2ELb1EEENS1_24CollectiveEpilogueBwdGQAISA_fSD_Li256ELb0ELb0EEENS1_25SingleTileBwdLPTSchedulerILb0ELi128ELb0EEEEEEEEEvNT_6ParamsE$_ZZN4cuteplIJNS_1CILi0EEES2_EJiEEEDaRKNS_15ArithmeticTupleIJDpT_EEERKNS3_IJDpT0_EEEENKUlDpRKT_E_clIJiS2_EEEDaSH_,($_ZN7cutlass13device_kernelIN5flash19enable_sm80_to_sm89INS1_16FlashAttnBwdSm80INS1_25CollectiveMainloopBwdSm80ILi2ELi2EN4cute5tupleIJNS5_1CILi64EEENS7_ILi128EEES8_EEENS_10bfloat16_tEfNS_4arch4Sm80ELb1ELb0ELb1ELb0ELb0ELb0ELb0ELb0ELi2ELi2ELi4ELi2ELb1EEENS1_24CollectiveEpilogueBwdGQAISA_fSD_Li256ELb0ELb0EEENS1_25SingleTileBwdLPTSchedulerILb0ELi128ELb0EEEEEEEEEvNT_6ParamsE$_ZZN4cuteplIJNS_1CILi0EEES2_EJiS2_EEEDaRKNS_15ArithmeticTupleIJDpT_EEERKNS3_IJDpT0_EEEENKUlDpRKT_E_clIJiS2_EEEDaSH_ - $_ZN7cutlass13device_kernelIN5flash19enable_sm80_to_sm89INS1_16FlashAttnBwdSm80INS1_25CollectiveMainloopBwdSm80ILi2ELi2EN4cute5tupleIJNS5_1CILi64EEENS7_ILi128EEES8_EEENS_10bfloat16_tEfNS_4arch4Sm80ELb1ELb0ELb1ELb0ELb0ELb0ELb0ELb0ELi2ELi2ELi4ELi2ELb1EEENS1_24CollectiveEpilogueBwdGQAISA_fSD_Li256ELb0ELb0EEENS1_25SingleTileBwdLPTSchedulerILb0ELi128ELb0EEEEEEEEEvNT_6ParamsE$_ZZN4cuteplIJNS_1CILi0EEES2_EJiEEEDaRKNS_15ArithmeticTupleIJDpT_EEERKNS3_IJDpT0_EEEENKUlDpRKT_E_clIJiS2_EEEDaSH_)
$_ZN7cutlass13device_kernelIN5flash19enable_sm80_to_sm89INS1_16FlashAttnBwdSm80INS1_25CollectiveMainloopBwdSm80ILi2ELi2EN4cute5tupleIJNS5_1CILi64EEENS7_ILi128EEES8_EEENS_10bfloat16_tEfNS_4arch4Sm80ELb1ELb0ELb1ELb0ELb0ELb0ELb0ELb0ELi2ELi2ELi4ELi2ELb1EEENS1_24CollectiveEpilogueBwdGQAISA_fSD_Li256ELb0ELb0EEENS1_25SingleTileBwdLPTSchedulerILb0ELi128ELb0EEEEEEEEEvNT_6ParamsE$_ZZN4cuteplIJNS_1CILi0EEES2_EJiEEEDaRKNS_15ArithmeticTupleIJDpT_EEERKNS3_IJDpT0_EEEENKUlDpRKT_E_clIJiS2_EEEDaSH_:
[----:B------:R-:W-:Y:S02]  /*9630*/  IADD3 R6, R1, 0x188, RZ ;  /* 0x0000018801067810 */ /* 0x000fe40007ffe0ff */
[----:B------:R-:W-:Y:S02]  /*9640*/  MOV R16, 0x9670 ;  /* 0x0000967000107802 */ /* 0x000fe40000000f00 */
[----:B------:R-:W-:Y:S02]  /*9650*/  IADD3 R6, R6, c[0x0][0x20], RZ ;  /* 0x0000080006067a10 */ /* 0x000fe40007ffe0ff */
[----:B------:R-:W-:Y:S05]  /*9660*/  CALL.REL.NOINC `($_ZN7cutlass13device_kernelIN5flash19enable_sm80_to_sm89INS1_16FlashAttnBwdSm80INS1_25CollectiveMainloopBwdSm80ILi2ELi2EN4cute5tupleIJNS5_1CILi64EEENS7_ILi128EEES8_EEENS_10bfloat16_tEfNS_4arch4Sm80ELb1ELb0ELb1ELb0ELb0ELb0ELb0ELb0ELi2ELi2ELi4ELi2ELb1EEENS1_24CollectiveEpilogueBwdGQAISA_fSD_Li256ELb0ELb0EEENS1_25SingleTileBwdLPTSchedulerILb0ELi128ELb0EEEEEEEEEvNT_6ParamsE$_ZN4cute5tupleIJiNS_1CILi0EEEEEC2ERKiRKS2_) ;  /* 0xffffdce000007944 */ /* 0x000fea0003c3ffff */
[----:B------:R1:W5:Y:S01]  /*9670*/  LDL R7, [R1+0x188] ;  /* 0x0001880001077983 */ /* 0x0003620000100800 */
[----:B------:R-:W-:-:S04]  /*9680*/  MOV R11, 0x0 ;  /* 0x00000000000b7802 */ /* 0x000fc80000000f00 */
[----:B------:R-:W-:Y:S05]  /*9690*/  RET.REL.NODEC R10 `(_ZN7cutlass13device_kernelIN5flash19enable_sm80_to_sm89INS1_16FlashAttnBwdSm80INS1_25CollectiveMainloopBwdSm80ILi2ELi2EN4cute5tupleIJNS5_1CILi64EEENS7_ILi128EEES8_EEENS_10bfloat16_tEfNS_4arch4Sm80ELb1ELb0ELb1ELb0ELb0ELb0ELb0ELb0ELi2ELi2ELi4ELi2ELb1EEENS1_24CollectiveEpilogueBwdGQAISA_fSD_Li256ELb0ELb0EEENS1_25SingleTileBwdLPTSchedulerILb0ELi128ELb0EEEEEEEEEvNT_6ParamsE) ;  /* 0xffff69600a007950 */ /* 0x000fea0003c3ffff */
        .type           $_ZN7cutlass13device_kernelIN5flash19enable_sm80_to_sm89INS1_16FlashAttnBwdSm80INS1_25CollectiveMainloopBwdSm80ILi2ELi2EN4cute5tupleIJNS5_1CILi64EEENS7_ILi128EEES8_EEENS_10bfloat16_tEfNS_4arch4Sm80ELb1ELb0ELb1ELb0ELb0ELb0ELb0ELb0ELi2ELi2ELi4ELi2ELb1EEENS1_24CollectiveEpilogueBwdGQAISA_fSD_Li256ELb0ELb0EEENS1_25SingleTileBwdLPTSchedulerILb0ELi128ELb0EEEEEEEEEvNT_6ParamsE$_ZZN4cuteplIJNS_1CILi0EEES2_EJiS2_EEEDaRKNS_15ArithmeticTupleIJDpT_EEERKNS3_IJDpT0_EEEENKUlDpRKT_E_clIJiS2_EEEDaSH_,@function
        .size           $_ZN7cutlass13device_kernelIN5flash19enable_sm80_to_sm89INS1_16FlashAttnBwdSm80INS1_25CollectiveMainloopBwdSm80ILi2ELi2EN4cute5tupleIJNS5_1CILi64EEENS7_ILi128EEES8_EEENS_10bfloat16_tEfNS_4arch4Sm80ELb1ELb0ELb1ELb0ELb0ELb0ELb0ELb0ELi2ELi2ELi4ELi2ELb1EEENS1_24CollectiveEpilogueBwdGQAISA_fSD_Li256ELb0ELb0EEENS1_25SingleTileBwdLPTSchedulerILb0ELi128ELb0EEEEEEEEEvNT_6ParamsE$_ZZN4cuteplIJNS_1CILi0EEES2_EJiS2_EEEDaRKNS_15ArithmeticTupleIJDpT_EEERKNS3_IJDpT0_EEEENKUlDpRKT_E_clIJiS2_EEEDaSH_,($_ZN7cutlass13device_kernelIN5flash19enable_sm80_to_sm89INS1_16FlashAttnBwdSm80INS1_25CollectiveMainloopBwdSm80ILi2ELi2EN4cute5tupleIJNS5_1CILi64EEENS7_ILi128EEES8_EEENS_10bfloat16_tEfNS_4arch4Sm80ELb1ELb0ELb1ELb0ELb0ELb0ELb0ELb0ELi2ELi2ELi4ELi2ELb1EEENS1_24CollectiveEpilogueBwdGQAISA_fSD_Li256ELb0ELb0EEENS1_25SingleTileBwdLPTSchedulerILb0ELi128ELb0EEEEEEEEEvNT_6ParamsE$_ZZN4cuteplIJNS_1CILi0EEES2_iEJS2_S2_S2_iEEEDaRKNS_15ArithmeticTupleIJDpT_EEERKNS3_IJDpT0_EEEENKUlDpRKT_E_clIJS2_S2_iiEEEDaSH_ - $_ZN7cutlass13device_kernelIN5flash19enable_sm80_to_sm89INS1_16FlashAttnBwdSm80INS1_25CollectiveMainloopBwdSm80ILi2ELi2EN4cute5tupleIJNS5_1CILi64EEENS7_ILi128EEES8_EEENS_10bfloat16_tEfNS_4arch4Sm80ELb1ELb0ELb1ELb0ELb0ELb0ELb0ELb0ELi2ELi2ELi4ELi2ELb1EEENS1_24CollectiveEpilogueBwdGQAISA_fSD_Li256ELb0ELb0EEENS1_25SingleTileBwdLPTSchedulerILb0ELi128ELb0EEEEEEEEEvNT_6ParamsE$_ZZN4cuteplIJNS_1CILi0EEES2_EJiS2_EEEDaRKNS_15ArithmeticTupleIJDpT_EEERKNS3_IJDpT0_EEEENKUlDpRKT_E_clIJiS2_EEEDaSH_)
$_ZN7cutlass13device_kernelIN5flash19enable_sm80_to_sm89INS1_16FlashAttnBwdSm80INS1_25CollectiveMainloopBwdSm80ILi2ELi2EN4cute5tupleIJNS5_1CILi64EEENS7_ILi128EEES8_EEENS_10bfloat16_tEfNS_4arch4Sm80ELb1ELb0ELb1ELb0ELb0ELb0ELb0ELb0ELi2ELi2ELi4ELi2ELb1EEENS1_24CollectiveEpilogueBwdGQAISA_fSD_Li256ELb0ELb0EEENS1_25SingleTileBwdLPTSchedulerILb0ELi128ELb0EEEEEEEEEvNT_6ParamsE$_ZZN4cuteplIJNS_1CILi0EEES2_EJiS2_EEEDaRKNS_15ArithmeticTupleIJDpT_EEERKNS3_IJDpT0_EEEENKUlDpRKT_E_clIJiS2_EEEDaSH_:
[----:B------:R-:W-:Y:S02]  /*96a0*/  IADD3 R6, R1, 0x188, RZ ;  /* 0x0000018801067810 */ /* 0x000fe40007ffe0ff */
[----:B------:R-:W-:Y:S02]  /*96b0*/  MOV R16, 0x96e0 ;  /* 0x000096e000107802 */ /* 0x000fe40000000f00 */
[----:B------:R-:W-:Y:S02]  /*96c0*/  IADD3 R6, R6, c[0x0][0x20], RZ ;  /* 0x0000080006067a10 */ /* 0x000fe40007ffe0ff */
[----:B------:R-:W-:Y:S05]  /*96d0*/  CALL.REL.NOINC `($_ZN7cutlass13device_kernelIN5flash19enable_sm80_to_sm89INS1_16FlashAttnBwdSm80INS1_25CollectiveMainloopBwdSm80ILi2ELi2EN4cute5tupleIJNS5_1CILi64EEENS7_ILi128EEES8_EEENS_10bfloat16_tEfNS_4arch4Sm80ELb1ELb0ELb1ELb0ELb0ELb0ELb0ELb0ELi2ELi2ELi4ELi2ELb1EEENS1_24CollectiveEpilogueBwdGQAISA_fSD_Li256ELb0ELb0EEENS1_25SingleTileBwdLPTSchedulerILb0ELi128ELb0EEEEEEEEEvNT_6ParamsE$_ZN4cute5tupleIJiNS_1CILi0EEEEEC2ERKiRKS2_) ;  /* 0xffffdc7000007944 */ /* 0x000fea0003c3ffff */
[----:B------:R1:W5:Y:S01]  /*96e0*/  LDL R204, [R1+0x188] ;  /* 0x0001880001cc7983 */ /* 0x0003620000100800 */
[----:B------:R-:W-:-:S04]  /*96f0*/  MOV R11, 0x0 ;  /* 0x00000000000b7802 */ /* 0x000fc80000000f00 */
[----:B------:R-:W-:Y:S05]  /*9700*/  RET.REL.NODEC R10 `(_ZN7cutlass13device_kernelIN5flash19enable_sm80_to_sm89INS1_16FlashAttnBwdSm80INS1_25CollectiveMainloopBwdSm80ILi2ELi2EN4cute5tupleIJNS5_1CILi64EEENS7_ILi128EEES8_EEENS_10bfloat16_tEfNS_4arch4Sm80ELb1ELb0ELb1ELb0ELb0ELb0ELb0ELb0ELi2ELi2ELi4ELi2ELb1EEENS1_24CollectiveEpilogueBwdGQAISA_fSD_Li256ELb0ELb0EEENS1_25SingleTileBwdLPTSchedulerILb0ELi128ELb0EEEEEEEEEvNT_6ParamsE) ;  /* 0xffff68f00a007950 */ /* 0x000fea0003c3ffff */
        .type           $_ZN7cutlass13device_kernelIN5flash19enable_sm80_to_sm89INS1_16FlashAttnBwdSm80INS1_25CollectiveMainloopBwdSm80ILi2ELi2EN4cute5tupleIJNS5_1CILi64EEENS7_ILi128EEES8_EEENS_10bfloat16_tEfNS_4arch4Sm80ELb1ELb0ELb1ELb0ELb0ELb0ELb0ELb0ELi2ELi2ELi4ELi2ELb1EEENS1_24CollectiveEpilogueBwdGQAISA_fSD_Li256ELb0ELb0EEENS1_25SingleTileBwdLPTSchedulerILb0ELi128ELb0EEEEEEEEEvNT_6ParamsE$_ZZN4cuteplIJNS_1CILi0EEES2_iEJS2_S2_S2_iEEEDaRKNS_15ArithmeticTupleIJDpT_EEERKNS3_IJDpT0_EEEENKUlDpRKT_E_clIJS2_S2_iiEEEDaSH_,@function
        .size           $_ZN7cutlass13device_kernelIN5flash19enable_sm80_to_sm89INS1_16FlashAttnBwdSm80INS1_25CollectiveMainloopBwdSm80ILi2ELi2EN4cute5tupleIJNS5_1CILi64EEENS7_ILi128EEES8_EEENS_10bfloat16_tEfNS_4arch4Sm80ELb1ELb0ELb1ELb0ELb0ELb0ELb0ELb0ELi2ELi2ELi4ELi2ELb1EEENS1_24CollectiveEpilogueBwdGQAISA_fSD_Li256ELb0ELb0EEENS1_25SingleTileBwdLPTSchedulerILb0ELi128ELb0EEEEEEEEEvNT_6ParamsE$_ZZN4cuteplIJNS_1CILi0EEES2_iEJS2_S2_S2_iEEEDaRKNS_15ArithmeticTupleIJDpT_EEERKNS3_IJDpT0_EEEENKUlDpRKT_E_clIJS2_S2_iiEEEDaSH_,($_ZN7cutlass13device_kernelIN5flash19enable_sm80_to_sm89INS1_16FlashAttnBwdSm80INS1_25CollectiveMainloopBwdSm80ILi2ELi2EN4cute5tupleIJNS5_1CILi64EEENS7_ILi128EEES8_EEENS_10bfloat16_tEfNS_4arch4Sm80ELb1ELb0ELb1ELb0ELb0ELb0ELb0ELb0ELi2ELi2ELi4ELi2ELb1EEENS1_24CollectiveEpilogueBwdGQAISA_fSD_Li256ELb0ELb0EEENS1_25SingleTileBwdLPTSchedulerILb0ELi128ELb0EEEEEEEEEvNT_6ParamsE$_ZZN4cuteplIJNS_1CILi0EEEiEJS2_S2_iiEEEDaRKNS_15ArithmeticTupleIJDpT_EEERKNS3_IJDpT0_EEEENKUlDpRKT_E_clIJS2_iiiEEEDaSH_ - $_ZN7cutlass13device_kernelIN5flash19enable_sm80_to_sm89INS1_16FlashAttnBwdSm80INS1_25CollectiveMainloopBwdSm80ILi2ELi2EN4cute5tupleIJNS5_1CILi64EEENS7_ILi128EEES8_EEENS_10bfloat16_tEfNS_4arch4Sm80ELb1ELb0ELb1ELb0ELb0ELb0ELb0ELb0ELi2ELi2ELi4ELi2ELb1EEENS1_24CollectiveEpilogueBwdGQAISA_fSD_Li256ELb0ELb0EEENS1_25SingleTileBwdLPTSchedulerILb0ELi128ELb0EEEEEEEEEvNT_6ParamsE$_ZZN4cuteplIJNS_1CILi0EEES2_iEJS2_S2_S2_iEEEDaRKNS_15ArithmeticTupleIJDpT_EEERKNS3_IJDpT0_EEEENKUlDpRKT_E_clIJS2_S2_iiEEEDaSH_)
$_ZN7cutlass13device_kernelIN5flash19enable_sm80_to_sm89INS1_16FlashAttnBwdSm80INS1_25CollectiveMainloopBwdSm80ILi2ELi2EN4cute5tupleIJNS5_1CILi64EEENS7_ILi128EEES8_EEENS_10bfloat16_tEfNS_4arch4Sm80ELb1ELb0ELb1ELb0ELb0ELb0ELb0ELb0ELi2ELi2ELi4ELi2ELb1EEENS1_24CollectiveEpilogueBwdGQAISA_fSD_Li256ELb0ELb0EEENS1_25SingleTileBwdLPTSchedulerILb0ELi128ELb0EEEEEEEEEvNT_6ParamsE$_ZZN4cuteplIJNS_1CILi0EEES2_iEJS2_S2_S2_iEEEDaRKNS_15ArithmeticTupleIJDpT_EEERKNS3_IJDpT0_EEEENKUlDpRKT_E_clIJS2_S2_iiEEEDaSH_:
[----:B------:R-:W-:Y:S02]  /*9710*/  IADD3 R10, R1, 0x19c, RZ ;  /* 0x0000019c010a7810 */ /* 0x000fe40007ffe0ff */
[----:B------:R-:W-:Y:S02]  /*9720*/  MOV R18, 0x9750 ;  /* 0x0000975000127802 */ /* 0x000fe40000000f00 */
[----:B------:R-:W-:Y:S02]  /*9730*/  IADD3 R10, R10, c[0x0][0x20], RZ ;  /* 0x000008000a0a7a10 */ /* 0x000fe40007ffe0ff */
[----:B------:R-:W-:Y:S05]  /*9740*/  CALL.REL.NOINC `($_ZN7cutlass13device_kernelIN5flash19enable_sm80_to_sm89INS1_16FlashAttnBwdSm80INS1_25CollectiveMainloopBwdSm80ILi2ELi2EN4cute5tupleIJNS5_1CILi64EEENS7_ILi128EEES8_EEENS_10bfloat16_tEfNS_4arch4Sm80ELb1ELb0ELb1ELb0ELb0ELb0ELb0ELb0ELi2ELi2ELi4ELi2ELb1EEENS1_24CollectiveEpilogueBwdGQAISA_fSD_Li256ELb0ELb0EEENS1_25SingleTileBwdLPTSchedulerILb0ELi128ELb0EEEEEEEEEvNT_6ParamsE$_ZN4cute5tupleIJNS_1CILi0EEES2_iiEEC2ERKS2_S5_RKiS7_) ;  /* 0xffffdac000007944 */ /* 0x000fea0003c3ffff */
[----:B------:R2:W5:Y:S04]  /*9750*/  LDL R44, [R1+0x1a0] ;  /* 0x0001a000012c7983 */ /* 0x0005680000100800 */
[----:B-1----:R2:W5:Y:S01]  /*9760*/  LDL R10, [R1+0x19c] ;  /* 0x00019c00010a7983 */ /* 0x0025620000100800 */
[----:B------:R-:W-:-:S04]  /*9770*/  MOV R7, 0x0 ;  /* 0x0000000000077802 */ /* 0x000fc80000000f00 */
[----:B------:R-:W-:Y:S05]  /*9780*/  RET.REL.NODEC R6 `(_ZN7cutlass13device_kernelIN5flash19enable_sm80_to_sm89INS1_16FlashAttnBwdSm80INS1_25CollectiveMainloopBwdSm80ILi2ELi2EN4cute5tupleIJNS5_1CILi64EEENS7_ILi128EEES8_EEENS_10bfloat16_tEfNS_4arch4Sm80ELb1ELb0ELb1ELb0ELb0ELb0ELb0ELb0ELi2ELi2ELi4ELi2ELb1EEENS1_24CollectiveEpilogueBwdGQAISA_fSD_Li256ELb0ELb0EEENS1_25SingleTileBwdLPTSchedulerILb0ELi128ELb0EEEEEEEEEvNT_6ParamsE) ;  /* 0xffff687006007950 */ /* 0x000fea0003c3ffff */
        .type           $_ZN7cutlass13device_kernelIN5flash19enable_sm80_to_sm89INS1_16FlashAttnBwdSm80INS1_25CollectiveMainloopBwdSm80ILi2ELi2EN4cute5tupleIJNS5_1CILi64EEENS7_ILi128EEES8_EEENS_10bfloat16_tEfNS_4arch4Sm80ELb1ELb0ELb1ELb0ELb0ELb0ELb0ELb0ELi2ELi2ELi4ELi2ELb1EEENS1_24CollectiveEpilogueBwdGQAISA_fSD_Li256ELb0ELb0EEENS1_25SingleTileBwdLPTSchedulerILb0ELi128ELb0EEEEEEEEEvNT_6ParamsE$_ZZN4cuteplIJNS_1CILi0EEEiEJS2_S2_iiEEEDaRKNS_15ArithmeticTupleIJDpT_EEERKNS3_IJDpT0_EEEENKUlDpRKT_E_clIJS2_iiiEEEDaSH_,@function
        .size           $_ZN7cutlass13device_kernelIN5flash19enable_sm80_to_sm89INS1_16FlashAttnBwdSm80INS1_25CollectiveMainloopBwdSm80ILi2ELi2EN4cute5tupleIJNS5_1CILi64EEENS7_ILi128EEES8_EEENS_10bfloat16_tEfNS_4arch4Sm80ELb1ELb0ELb1ELb0ELb0ELb0ELb0ELb0ELi2ELi2ELi4ELi2ELb1EEENS1_24CollectiveEpilogueBwdGQAISA_fSD_Li256ELb0ELb0EEENS1_25SingleTileBwdLPTSchedulerILb0ELi128ELb0EEEEEEEEEvNT_6ParamsE$_ZZN4cuteplIJNS_1CILi0EEEiEJS2_S2_iiEEEDaRKNS_15ArithmeticTupleIJDpT_EEERKNS3_IJDpT0_EEEENKUlDpRKT_E_clIJS2_iiiEEEDaSH_,($_ZN7cutlass13device_kernelIN5flash19enable_sm80_to_sm89INS1_16FlashAttnBwdSm80INS1_25CollectiveMainloopBwdSm80ILi2ELi2EN4cute5tupleIJNS5_1CILi64EEENS7_ILi128EEES8_EEENS_10bfloat16_tEfNS_4arch4Sm80ELb1ELb0ELb1ELb0ELb0ELb0ELb0ELb0ELi2ELi2ELi4ELi2ELb1EEENS1_24CollectiveEpilogueBwdGQAISA_fSD_Li256ELb0ELb0EEENS1_25SingleTileBwdLPTSchedulerILb0ELi128ELb0EEEEEEEEEvNT_6ParamsE$_ZZN4cuteplIJiEJNS_1CILi0EEEEEEDaRKNS_15ArithmeticTupleIJDpT_EEERKNS3_IJDpT0_EEEENKUlDpRKT_E_clIJiEEEDaSH_ - $_ZN7cutlass13device_kernelIN5flash19enable_sm80_to_sm89INS1_16FlashAttnBwdSm80INS1_25CollectiveMainloopBwdSm80ILi2ELi2EN4cute5tupleIJNS5_1CILi64EEENS7_ILi128EEES8_EEENS_10bfloat16_tEfNS_4arch4Sm80ELb1ELb0ELb1ELb0ELb0ELb0ELb0ELb0ELi2ELi2ELi4ELi2ELb1EEENS1_24CollectiveEpilogueBwdGQAISA_fSD_Li256ELb0ELb0EEENS1_25SingleTileBwdLPTSchedulerILb0ELi128ELb0EEEEEEEEEvNT_6ParamsE$_ZZN4cuteplIJNS_1CILi0EEEiEJS2_S2_iiEEEDaRKNS_15ArithmeticTupleIJDpT_EEERKNS3_IJDpT0_EEEENKUlDpRKT_E_clIJS2_iiiEEEDaSH_)
$_ZN7cutlass13device_kernelIN5flash19enable_sm80_to_sm89INS1_16FlashAttnBwdSm80INS1_25CollectiveMainloopBwdSm80ILi2ELi2EN4cute5tupleIJNS5_1CILi64EEENS7_ILi128EEES8_EEENS_10bfloat16_tEfNS_4arch4Sm80ELb1ELb0ELb1ELb0ELb0ELb0ELb0ELb0ELi2ELi2ELi4ELi2ELb1EEENS1_24CollectiveEpilogueBwdGQAISA_fSD_Li256ELb0ELb0EEENS1_25SingleTileBwdLPTSchedulerILb0ELi128ELb0EEEEEEEEEvNT_6ParamsE$_ZZN4cuteplIJNS_1CILi0EEEiEJS2_S2_iiEEEDaRKNS_15ArithmeticTupleIJDpT_EEERKNS3_IJDpT0_EEEENKUlDpRKT_E_clIJS2_iiiEEEDaSH_:
[----:B------:R-:W-:Y:S01]  /*9790*/  IADD3 R7, R1, 0x19c, RZ ;  /* 0x0000019c01077810 */ /* 0x000fe20007ffe0ff */
[----:B------:R-:W-:Y:S01]  /*97a0*/  IMAD.MOV.U32 R44, RZ, RZ, R6 ;  /* 0x000000ffff2c7224 */ /* 0x000fe200078e0006 */
[----:B------:R-:W-:Y:S01]  /*97b0*/  MOV R18, 0x97f0 ;  /* 0x000097f000127802 */ /* 0x000fe20000000f00 */
[----:B------:R-:W-:Y:S01]  /*97c0*/  IMAD.MOV.U32 R6, RZ, RZ, R23 ;  /* 0x000000ffff067224 */ /* 0x000fe200078e0017 */
[----:B------:R-:W-:Y:S02]  /*97d0*/  IADD3 R7, R7, c[0x0][0x20], RZ ;  /* 0x0000080007077a10 */ /* 0x000fe40007ffe0ff */
[----:B------:R-:W-:Y:S05]  /*97e0*/  CALL.REL.NOINC `($_ZN7cutlass13device_kernelIN5flash19enable_sm80_to_sm89INS1_16FlashAttnBwdSm80INS1_25CollectiveMainloopBwdSm80ILi2ELi2EN4cute5tupleIJNS5_1CILi64EEENS7_ILi128EEES8_EEENS_10bfloat16_tEfNS_4arch4Sm80ELb1ELb0ELb1ELb0ELb0ELb0ELb0ELb0ELi2ELi2ELi4ELi2ELb1EEENS1_24CollectiveEpilogueBwdGQAISA_fSD_Li256ELb0ELb0EEENS1_25SingleTileBwdLPTSchedulerILb0ELi128ELb0EEEEEEEEEvNT_6ParamsE$_ZN4cute5tupleIJNS_1CILi0EEEiiiEEC2ERKS2_RKiS7_S7_) ;  /* 0xffffdac000007944 */ /* 0x000fea0003c3ffff */
[----:B------:R1:W5:Y:S04]  /*97f0*/  LDL R18, [R1+0x19c] ;  /* 0x00019c0001127983 */ /* 0x0003680000100800 */
[----:B------:R1:W5:Y:S01]  /*9800*/  LDL.64 R6, [R1+0x1a0] ;  /* 0x0001a00001067983 */ /* 0x0003620000100a00 */
[----:B------:R-:W-:-:S04]  /*9810*/  MOV R11, 0x0 ;  /* 0x00000000000b7802 */ /* 0x000fc80000000f00 */
[----:B------:R-:W-:Y:S05]  /*9820*/  RET.REL.NODEC R10 `(_ZN7cutlass13device_kernelIN5flash19enable_sm80_to_sm89INS1_16FlashAttnBwdSm80INS1_25CollectiveMainloopBwdSm80ILi2ELi2EN4cute5tupleIJNS5_1CILi64EEENS7_ILi128EEES8_EEENS_10bfloat16_tEfNS_4arch4Sm80ELb1ELb0ELb1ELb0ELb0ELb0ELb0ELb0ELi2ELi2ELi4ELi2ELb1EEENS1_24CollectiveEpilogueBwdGQAISA_fSD_Li256ELb0ELb0EEENS1_25SingleTileBwdLPTSchedulerILb0ELi128ELb0EEEEEEEEEvNT_6ParamsE) ;  /* 0xffff67d00a007950 */ /* 0x000fea0003c3ffff */
        .type           $_ZN7cutlass13device_kernelIN5flash19enable_sm80_to_sm89INS1_16FlashAttnBwdSm80INS1_25CollectiveMainloopBwdSm80ILi2ELi2EN4cute5tupleIJNS5_1CILi64EEENS7_ILi128EEES8_EEENS_10bfloat16_tEfNS_4arch4Sm80ELb1ELb0ELb1ELb0ELb0ELb0ELb0ELb0ELi2ELi2ELi4ELi2ELb1EEENS1_24CollectiveEpilogueBwdGQAISA_fSD_Li256ELb0ELb0EEENS1_25SingleTileBwdLPTSchedulerILb0ELi128ELb0EEEEEEEEEvNT_6ParamsE$_ZZN4cuteplIJiEJNS_1CILi0EEEEEEDaRKNS_15ArithmeticTupleIJDpT_EEERKNS3_IJDpT0_EEEENKUlDpRKT_E_clIJiEEEDaSH_,@function
        .size           $_ZN7cutlass13device_kernelIN5flash19enable_sm80_to_sm89INS1_16FlashAttnBwdSm80INS1_25CollectiveMainloopBwdSm80ILi2ELi2EN4cute5tupleIJNS5_1CILi64EEENS7_ILi128EEES8_EEENS_10bfloat16_tEfNS_4arch4Sm80ELb1ELb0ELb1ELb0ELb0ELb0ELb0ELb0ELi2ELi2ELi4ELi2ELb1EEENS1_24CollectiveEpilogueBwdGQAISA_fSD_Li256ELb0ELb0EEENS1_25SingleTileBwdLPTSchedulerILb0ELi128ELb0EEEEEEEEEvNT_6ParamsE$_ZZN4cuteplIJiEJNS_1CILi0EEEEEEDaRKNS_15ArithmeticTupleIJDpT_EEERKNS3_IJDpT0_EEEENKUlDpRKT_E_clIJiEEEDaSH_,($_ZN7cutlass13device_kernelIN5flash19enable_sm80_to_sm89INS1_16FlashAttnBwdSm80INS1_25CollectiveMainloopBwdSm80ILi2ELi2EN4cute5tupleIJNS5_1CILi64EEENS7_ILi128EEES8_EEENS_10bfloat16_tEfNS_4arch4Sm80ELb1ELb0ELb1ELb0ELb0ELb0ELb0ELb0ELi2ELi2ELi4ELi2ELb1EEENS1_24CollectiveEpilogueBwdGQAISA_fSD_Li256ELb0ELb0EEENS1_25SingleTileBwdLPTSchedulerILb0ELi128ELb0EEEEEEEEEvNT_6ParamsE$_ZZN4cuteplIJiEJNS_1CILi0EEEiEEEDaRKNS_15ArithmeticTupleIJDpT_EEERKNS3_IJDpT0_EEEENKUlDpRKT_E_clIJiiEEEDaSH_ - $_ZN7cutlass13device_kernelIN5flash19enable_sm80_to_sm89INS1_16FlashAttnBwdSm80INS1_25CollectiveMainloopBwdSm80ILi2ELi2EN4cute5tupleIJNS5_1CILi64EEENS7_ILi128EEES8_EEENS_10bfloat16_tEfNS_4arch4Sm80ELb1ELb0ELb1ELb0ELb0ELb0ELb0ELb0ELi2ELi2ELi4ELi2ELb1EEENS1_24CollectiveEpilogueBwdGQAISA_fSD_Li256ELb0ELb0EEENS1_25SingleTileBwdLPTSchedulerILb0ELi128ELb0EEEEEEEEEvNT_6ParamsE$_ZZN4cuteplIJiEJNS_1CILi0EEEEEEDaRKNS_15ArithmeticTupleIJDpT_EEERKNS3_IJDpT0_EEEENKUlDpRKT_E_clIJiEEEDaSH_)
$_ZN7cutlass13device_kernelIN5flash19enable_sm80_to_sm89INS1_16FlashAttnBwdSm80INS1_25CollectiveMainloopBwdSm80ILi2ELi2EN4cute5tupleIJNS5_1CILi64EEENS7_ILi128EEES8_EEENS_10bfloat16_tEfNS_4arch4Sm80ELb1ELb0ELb1ELb0ELb0ELb0ELb0ELb0ELi2ELi2ELi4ELi2ELb1EEENS1_24CollectiveEpilogueBwdGQAISA_fSD_Li256ELb0ELb0EEENS1_25SingleTileBwdLPTSchedulerILb0ELi128ELb0EEEEEEEEEvNT_6ParamsE$_ZZN4cuteplIJiEJNS_1CILi0EEEEEEDaRKNS_15ArithmeticTupleIJDpT_EEERKNS3_IJDpT0_EEEENKUlDpRKT_E_clIJiEEEDaSH_:
[----:B------:R-:W-:Y:S02]  /*9830*/  IADD3 R6, R1, 0x188, RZ ;  /* 0x0000018801067810 */ /* 0x000fe40007ffe0ff */
[----:B------:R-:W-:Y:S02]  /*9840*/  MOV R16, 0x9870 ;  /* 0x0000987000107802 */ /* 0x000fe40000000f00 */
[----:B------:R-:W-:Y:S02]  /*9850*/  IADD3 R6, R6, c[0x0][0x20], RZ ;  /* 0x0000080006067a10 */ /* 0x000fe40007ffe0ff */
[----:B------:R-:W-:Y:S05]  /*9860*/  CALL.REL.NOINC `($_ZN7cutlass13device_kernelIN5flash19enable_sm80_to_sm89INS1_16FlashAttnBwdSm80INS1_25CollectiveMainloopBwdSm80ILi2ELi2EN4cute5tupleIJNS5_1CILi64EEENS7_ILi128EEES8_EEENS_10bfloat16_tEfNS_4arch4Sm80ELb1ELb0ELb1ELb0ELb0ELb0ELb0ELb0ELi2ELi2ELi4ELi2ELb1EEENS1_24CollectiveEpilogueBwdGQAISA_fSD_Li256ELb0ELb0EEENS1_25SingleTileBwdLPTSchedulerILb0ELi128ELb0EEEEEEEEEvNT_6ParamsE$_ZN4cute5tupleIJiEEC2ERKi) ;  /* 0xffffda9000007944 */ /* 0x000fea0003c3ffff */
[----:B------:R1:W5:Y:S01]  /*9870*/  LDL R6, [R1+0x188] ;  /* 0x0001880001067983 */ /* 0x0003620000100800 */
[----:B------:R-:W-:-:S04]  /*9880*/  MOV R21, 0x0 ;  /* 0x0000000000157802 */ /* 0x000fc80000000f00 */
[----:B------:R-:W-:Y:S05]  /*9890*/  RET.REL.NODEC R20 `(_ZN7cutlass13device_kernelIN5flash19enable_sm80_to_sm89INS1_16FlashAttnBwdSm80INS1_25CollectiveMainloopBwdSm80ILi2ELi2EN4cute5tupleIJNS5_1CILi64EEENS7_ILi128EEES8_EEENS_10bfloat16_tEfNS_4arch4Sm80ELb1ELb0ELb1ELb0ELb0ELb0ELb0ELb0ELi2ELi2ELi4ELi2ELb1EEENS1_24CollectiveEpilogueBwdGQAISA_fSD_Li256ELb0ELb0EEENS1_25SingleTileBwdLPTSchedulerILb0ELi128ELb0EEEEEEEEEvNT_6ParamsE) ;  /* 0xffff676014007950 */ /* 0x000fea0003c3ffff */
        .type           $_ZN7cutlass13device_kernelIN5flash19enable_sm80_to_sm89INS1_16FlashAttnBwdSm80INS1_25CollectiveMainloopBwdSm80ILi2ELi2EN4cute5tupleIJNS5_1CILi64EEENS7_ILi128EEES8_EEENS_10bfloat16_tEfNS_4arch4Sm80ELb1ELb0ELb1ELb0ELb0ELb0ELb0ELb0ELi2ELi2ELi4ELi2ELb1EEENS1_24CollectiveEpilogueBwdGQAISA_fSD_Li256ELb0ELb0EEENS1_25SingleTileBwdLPTSchedulerILb0ELi128ELb0EEEEEEEEEvNT_6ParamsE$_ZZN4cuteplIJiEJNS_1CILi0EEEiEEEDaRKNS_15ArithmeticTupleIJDpT_EEERKNS3_IJDpT0_EEEENKUlDpRKT_E_clIJiiEEEDaSH_,@function
        .size           $_ZN7cutlass13device_kernelIN5flash19enable_sm80_to_sm89INS1_16FlashAttnBwdSm80INS1_25CollectiveMainloopBwdSm80ILi2ELi2EN4cute5tupleIJNS5_1CILi64EEENS7_ILi128EEES8_EEENS_10bfloat16_tEfNS_4arch4Sm80ELb1ELb0ELb1ELb0ELb0ELb0ELb0ELb0ELi2ELi2ELi4ELi2ELb1EEENS1_24CollectiveEpilogueBwdGQAISA_fSD_Li256ELb0ELb0EEENS1_25SingleTileBwdLPTSchedulerILb0ELi128ELb0EEEEEEEEEvNT_6ParamsE$_ZZN4cuteplIJiEJNS_1CILi0EEEiEEEDaRKNS_15ArithmeticTupleIJDpT_EEERKNS3_IJDpT0_EEEENKUlDpRKT_E_clIJiiEEEDaSH_,($_ZN7cutlass13device_kernelIN5flash19enable_sm80_to_sm89INS1_16FlashAttnBwdSm80INS1_25CollectiveMainloopBwdSm80ILi2ELi2EN4cute5tupleIJNS5_1CILi64EEENS7_ILi128EEES8_EEENS_10bfloat16_tEfNS_4arch4Sm80ELb1ELb0ELb1ELb0ELb0ELb0ELb0ELb0ELi2ELi2ELi4ELi2ELb1EEENS1_24CollectiveEpilogueBwdGQAISA_fSD_Li256ELb0ELb0EEENS1_25SingleTileBwdLPTSchedulerILb0ELi128ELb0EEEEEEEEEvNT_6ParamsE$_ZZN4cuteplIJiiEJNS_1CILi0EEES2_EEEDaRKNS_15ArithmeticTupleIJDpT_EEERKNS3_IJDpT0_EEEENKUlDpRKT_E_clIJiiEEEDaSH_ - $_ZN7cutlass13device_kernelIN5flash19enable_sm80_to_sm89INS1_16FlashAttnBwdSm80INS1_25CollectiveMainloopBwdSm80ILi2ELi2EN4cute5tupleIJNS5_1CILi64EEENS7_ILi128EEES8_EEENS_10bfloat16_tEfNS_4arch4Sm80ELb1ELb0ELb1ELb0ELb0ELb0ELb0ELb0ELi2ELi2ELi4ELi2ELb1EEENS1_24CollectiveEpilogueBwdGQAISA_fSD_Li256ELb0ELb0EEENS1_25SingleTileBwdLPTSchedulerILb0ELi128ELb0EEEEEEEEEvNT_6ParamsE$_ZZN4cuteplIJiEJNS_1CILi0EEEiEEEDaRKNS_15ArithmeticTupleIJDpT_EEERKNS3_IJDpT0_EEEENKUlDpRKT_E_clIJiiEEEDaSH_)
$_ZN7cutlass13device_kernelIN5flash19enable_sm80_to_sm89INS1_16FlashAttnBwdSm80INS1_25CollectiveMainloopBwdSm80ILi2ELi2EN4cute5tupleIJNS5_1CILi64EEENS7_ILi128EEES8_EEENS_10bfloat16_tEfNS_4arch4Sm80ELb1ELb0ELb1ELb0ELb0ELb0ELb0ELb0ELi2ELi2ELi4ELi2ELb1EEENS1_24CollectiveEpilogueBwdGQAISA_fSD_Li256ELb0ELb0EEENS1_25SingleTileBwdLPTSchedulerILb0ELi128ELb0EEEEEEEEEvNT_6ParamsE$_ZZN4cuteplIJiEJNS_1CILi0EEEiEEEDaRKNS_15ArithmeticTupleIJDpT_EEERKNS3_IJDpT0_EEEENKUlDpRKT_E_clIJiiEEEDaSH_:
[----:B------:R-:W-:Y:S02]  /*98a0*/  IADD3 R7, R1, 0x19c, RZ ;  /* 0x0000019c01077810 */ /* 0x000fe40007ffe0ff */
[----:B------:R-:W-:Y:S02]  /*98b0*/  MOV R8, 0x98e0 ;  /* 0x000098e000087802 */ /* 0x000fe40000000f00 */
[----:B------:R-:W-:Y:S02]  /*98c0*/  IADD3 R7, R7, c[0x0][0x20], RZ ;  /* 0x0000080007077a10 */ /* 0x000fe40007ffe0ff */
[----:B------:R-:W-:Y:S05]  /*98d0*/  CALL.REL.NOINC `($_ZN7cutlass13device_kernelIN5flash19enable_sm80_to_sm89INS1_16FlashAttnBwdSm80INS1_25CollectiveMainloopBwdSm80ILi2ELi2EN4cute5tupleIJNS5_1CILi64EEENS7_ILi128EEES8_EEENS_10bfloat16_tEfNS_4arch4Sm80ELb1ELb0ELb1ELb0ELb0ELb0ELb0ELb0ELi2ELi2ELi4ELi2ELb1EEENS1_24CollectiveEpilogueBwdGQAISA_fSD_Li256ELb0ELb0EEENS1_25SingleTileBwdLPTSchedulerILb0ELi128ELb0EEEEEEEEEvNT_6ParamsE$_ZN4cute5tupleIJiiEEC2ERKiS3_) ;  /* 0xffffdac000007944 */ /* 0x000fea0003c3ffff */
[----:B-1----:R1:W5:Y:S04]  /*98e0*/  LDL R16, [R1+0x1a0] ;  /* 0x0001a00001107983 */ /* 0x0023680000100800 */
[----:B------:R1:W5:Y:S01]  /*98f0*/  LDL R6, [R1+0x19c] ;  /* 0x00019c0001067983 */ /* 0x0003620000100800 */
[----:B------:R-:W-:Y:S02]  /*9900*/  MOV R8, R18 ;  /* 0x0000001200087202 */ /* 0x000fe40000000f00 */
[----:B------:R-:W-:-:S04]  /*9910*/  MOV R9, 0x0 ;  /* 0x0000000000097802 */ /* 0x000fc80000000f00 */
[----:B------:R-:W-:Y:S05]  /*9920*/  RET.REL.NODEC R8 `(_ZN7cutlass13device_kernelIN5flash19enable_sm80_to_sm89INS1_16FlashAttnBwdSm80INS1_25CollectiveMainloopBwdSm80ILi2ELi2EN4cute5tupleIJNS5_1CILi64EEENS7_ILi128EEES8_EEENS_10bfloat16_tEfNS_4arch4Sm80ELb1ELb0ELb1ELb0ELb0ELb0ELb0ELb0ELi2ELi2ELi4ELi2ELb1EEENS1_24CollectiveEpilogueBwdGQAISA_fSD_Li256ELb0ELb0EEENS1_25SingleTileBwdLPTSchedulerILb0ELi128ELb0EEEEEEEEEvNT_6ParamsE) ;  /* 0xffff66d008007950 */ /* 0x000fea0003c3ffff */
        .type           $_ZN7cutlass13device_kernelIN5flash19enable_sm80_to_sm89INS1_16FlashAttnBwdSm80INS1_25CollectiveMainloopBwdSm80ILi2ELi2EN4cute5tupleIJNS5_1CILi64EEENS7_ILi128EEES8_EEENS_10bfloat16_tEfNS_4arch4Sm80ELb1ELb0ELb1ELb0ELb0ELb0ELb0ELb0ELi2ELi2ELi4ELi2ELb1EEENS1_24CollectiveEpilogueBwdGQAISA_fSD_Li256ELb0ELb0EEENS1_25SingleTileBwdLPTSchedulerILb0ELi128ELb0EEEEEEEEEvNT_6ParamsE$_ZZN4cuteplIJiiEJNS_1CILi0EEES2_EEEDaRKNS_15ArithmeticTupleIJDpT_EEERKNS3_IJDpT0_EEEENKUlDpRKT_E_clIJiiEEEDaSH_,@function
        .size           $_ZN7cutlass13device_kernelIN5flash19enable_sm80_to_sm89INS1_16FlashAttnBwdSm80INS1_25CollectiveMainloopBwdSm80ILi2ELi2EN4cute5tupleIJNS5_1CILi64EEENS7_ILi128EEES8_EEENS_10bfloat16_tEfNS_4arch4Sm80ELb1ELb0ELb1ELb0ELb0ELb0ELb0ELb0ELi2ELi2ELi4ELi2ELb1EEENS1_24CollectiveEpilogueBwdGQAISA_fSD_Li256ELb0ELb0EEENS1_25SingleTileBwdLPTSchedulerILb0ELi128ELb0EEEEEEEEEvNT_6ParamsE$_ZZN4cuteplIJiiEJNS_1CILi0EEES2_EEEDaRKNS_15ArithmeticTupleIJDpT_EEERKNS3_IJDpT0_EEEENKUlDpRKT_E_clIJiiEEEDaSH_,($_ZN7cutlass13device_kernelIN5flash19enable_sm80_to_sm89INS1_16FlashAttnBwdSm80INS1_25CollectiveMainloopBwdSm80ILi2ELi2EN4cute5tupleIJNS5_1CILi64EEENS7_ILi128EEES8_EEENS_10bfloat16_tEfNS_4arch4Sm80ELb1ELb0ELb1ELb0ELb0ELb0ELb0ELb0ELi2ELi2ELi4ELi2ELb1EEENS1_24CollectiveEpilogueBwdGQAISA_fSD_Li256ELb0ELb0EEENS1_25SingleTileBwdLPTSchedulerILb0ELi128ELb0EEEEEEEEEvNT_6ParamsE$_ZZN5flash25CollectiveMainloopBwdSm80ILi2ELi2EN4cute5tupleIJNS1_1CILi64EEENS3_ILi128EEES4_EEEN7cutlass10bfloat16_tEfNS7_4arch4Sm80ELb1ELb0ELb1ELb0ELb0ELb0ELb0ELb0ELi2ELi2ELi4ELi2ELb1EE3mmaINS_16FlashAttnBwdSm80ISB_NS_24CollectiveEpilogueBwdGQAIS6_fSA_Li256ELb0ELb0EEENS_25SingleTileBwdLPTSchedulerILb0ELi128ELb0EEEE13SharedStorageENS1_6TensorINS1_11ArrayEngineIfLm32EEENS1_6LayoutINS2_IJNS2_IJNS3_ILi2EEESO_EEESO_NS3_ILi4EEEEEENS2_IJNS2_IJNS3_ILi1EEESO_EEESQ_NS3_ILi8EEEEEEEEEEEEbRKNSB_6ParamsERT0_S12_iNS2_IJiiiEEERT_ENKUliiE0_clEii - $_ZN7cutlass13device_kernelIN5flash19enable_sm80_to_sm89INS1_16FlashAttnBwdSm80INS1_25CollectiveMainloopBwdSm80ILi2ELi2EN4cute5tupleIJNS5_1CILi64EEENS7_ILi128EEES8_EEENS_10bfloat16_tEfNS_4arch4Sm80ELb1ELb0ELb1ELb0ELb0ELb0ELb0ELb0ELi2ELi2ELi4ELi2ELb1EEENS1_24CollectiveEpilogueBwdGQAISA_fSD_Li256ELb0ELb0EEENS1_25SingleTileBwdLPTSchedulerILb0ELi128ELb0EEEEEEEEEvNT_6ParamsE$_ZZN4cuteplIJiiEJNS_1CILi0EEES2_EEEDaRKNS_15ArithmeticTupleIJDpT_EEERKNS3_IJDpT0_EEEENKUlDpRKT_E_clIJiiEEEDaSH_)
$_ZN7cutlass13device_kernelIN5flash19enable_sm80_to_sm89INS1_16FlashAttnBwdSm80INS1_25CollectiveMainloopBwdSm80ILi2ELi2EN4cute5tupleIJNS5_1CILi64EEENS7_ILi128EEES8_EEENS_10bfloat16_tEfNS_4arch4Sm80ELb1ELb0ELb1ELb0ELb0ELb0ELb0ELb0ELi2ELi2ELi4ELi2ELb1EEENS1_24CollectiveEpilogueBwdGQAISA_fSD_Li256ELb0ELb0EEENS1_25SingleTileBwdLPTSchedulerILb0ELi128ELb0EEEEEEEEEvNT_6ParamsE$_ZZN4cuteplIJiiEJNS_1CILi0EEES2_EEEDaRKNS_15ArithmeticTupleIJDpT_EEERKNS3_IJDpT0_EEEENKUlDpRKT_E_clIJiiEEEDaSH_:
[----:B------:R-:W-:Y:S01]  /*9930*/  IADD3 R7, R1, 0x188, RZ ;  /* 0x0000018801077810 */ /* 0x000fe20007ffe0ff */
[----:B------:R-:W-:Y:S01]  /*9940*/  IMAD.MOV.U32 R6, RZ, RZ, R4 ;  /* 0x000000ffff067224 */ /* 0x000fe200078e0004 */
[----:B------:R-:W-:Y:S02]  /*9950*/  MOV R8, 0x9980 ;  /* 0x0000998000087802 */ /* 0x000fe40000000f00 */
[----:B------:R-:W-:Y:S02]  /*9960*/  IADD3 R7, R7, c[0x0][0x20], RZ ;  /* 0x0000080007077a10 */ /* 0x000fe40007ffe0ff */
[----:B------:R-:W-:Y:S05]  /*9970*/  CALL.REL.NOINC `($_ZN7cutlass13device_kernelIN5flash19enable_sm80_to_sm89INS1_16FlashAttnBwdSm80INS1_25CollectiveMainloopBwdSm80ILi2ELi2EN4cute5tupleIJNS5_1CILi64EEENS7_ILi128EEES8_EEENS_10bfloat16_tEfNS_4arch4Sm80ELb1ELb0ELb1ELb0ELb0ELb0ELb0ELb0ELi2ELi2ELi4ELi2ELb1EEENS1_24CollectiveEpilogueBwdGQAISA_fSD_Li256ELb0ELb0EEENS1_25SingleTileBwdLPTSchedulerILb0ELi128ELb0EEEEEEEEEvNT_6ParamsE$_ZN4cute5tupleIJiiEEC2ERKiS3_) ;  /* 0xffffda2000007944 */ /* 0x000fea0003c3ffff */
[----:B------:R2:W5:Y:S01]  /*9980*/  LDL R21, [R1+0x188] ;  /* 0x0001880001157983 */ /* 0x0005620000100800 */
[----:B-1----:R-:W-:Y:S02]  /*9990*/  MOV R6, R18 ;  /* 0x0000001200067202 */ /* 0x002fe40000000f00 */
[----:B------:R-:W-:-:S04]  /*99a0*/  MOV R7, 0x0 ;  /* 0x0000000000077802 */ /* 0x000fc80000000f00 */
[----:B------:R-:W-:Y:S05]  /*99b0*/  RET.REL.NODEC R6 `(_ZN7cutlass13device_kernelIN5flash19enable_sm80_to_sm89INS1_16FlashAttnBwdSm80INS1_25CollectiveMainloopBwdSm80ILi2ELi2EN4cute5tupleIJNS5_1CILi64EEENS7_ILi128EEES8_EEENS_10bfloat16_tEfNS_4arch4Sm80ELb1ELb0ELb1ELb0ELb0ELb0ELb0ELb0ELi2ELi2ELi4ELi2ELb1EEENS1_24CollectiveEpilogueBwdGQAISA_fSD_Li256ELb0ELb0EEENS1_25SingleTileBwdLPTSchedulerILb0ELi128ELb0EEEEEEEEEvNT_6ParamsE) ;  /* 0xffff664006007950 */ /* 0x000fea0003c3ffff */
        .type           $_ZN7cutlass13device_kernelIN5flash19enable_sm80_to_sm89INS1_16FlashAttnBwdSm80INS1_25CollectiveMainloopBwdSm80ILi2ELi2EN4cute5tupleIJNS5_1CILi64EEENS7_ILi128EEES8_EEENS_10bfloat16_tEfNS_4arch4Sm80ELb1ELb0ELb1ELb0ELb0ELb0ELb0ELb0ELi2ELi2ELi4ELi2ELb1EEENS1_24CollectiveEpilogueBwdGQAISA_fSD_Li256ELb0ELb0EEENS1_25SingleTileBwdLPTSchedulerILb0ELi128ELb0EEEEEEEEEvNT_6ParamsE$_ZZN5flash25CollectiveMainloopBwdSm80ILi2ELi2EN4cute5tupleIJNS1_1CILi64EEENS3_ILi128EEES4_EEEN7cutlass10bfloat16_tEfNS7_4arch4Sm80ELb1ELb0ELb1ELb0ELb0ELb0ELb0ELb0ELi2ELi2ELi4ELi2ELb1EE3mmaINS_16FlashAttnBwdSm80ISB_NS_24CollectiveEpilogueBwdGQAIS6_fSA_Li256ELb0ELb0EEENS_25SingleTileBwdLPTSchedulerILb0ELi128ELb0EEEE13SharedStorageENS1_6TensorINS1_11ArrayEngineIfLm32EEENS1_6LayoutINS2_IJNS2_IJNS3_ILi2EEESO_EEESO_NS3_ILi4EEEEEENS2_IJNS2_IJNS3_ILi1EEESO_EEESQ_NS3_ILi8EEEEEEEEEEEEbRKNSB_6ParamsERT0_S12_iNS2_IJiiiEEERT_ENKUliiE0_clEii,@function
        .size           $_ZN7cutlass13device_kernelIN5flash19enable_sm80_to_sm89INS1_16FlashAttnBwdSm80INS1_25CollectiveMainloopBwdSm80ILi2ELi2EN4cute5tupleIJNS5_1CILi64EEENS7_ILi128EEES8_EEENS_10bfloat16_tEfNS_4arch4Sm80ELb1ELb0ELb1ELb0ELb0ELb0ELb0ELb0ELi2ELi2ELi4ELi2ELb1EEENS1_24CollectiveEpilogueBwdGQAISA_fSD_Li256ELb0ELb0EEENS1_25SingleTileBwdLPTSchedulerILb0ELi128ELb0EEEEEEEEEvNT_6ParamsE$_ZZN5flash25CollectiveMainloopBwdSm80ILi2ELi2EN4cute5tupleIJNS1_1CILi64EEENS3_ILi128EEES4_EEEN7cutlass10bfloat16_tEfNS7_4arch4Sm80ELb1ELb0ELb1ELb0ELb0ELb0ELb0ELb0ELi2ELi2ELi4ELi2ELb1EE3mmaINS_16FlashAttnBwdSm80ISB_NS_24CollectiveEpilogueBwdGQAIS6_fSA_Li256ELb0ELb0EEENS_25SingleTileBwdLPTSchedulerILb0ELi128ELb0EEEE13SharedStorageENS1_6TensorINS1_11ArrayEngineIfLm32EEENS1_6LayoutINS2_IJNS2_IJNS3_ILi2EEESO_EEESO_NS3_ILi4EEEEEENS2_IJNS2_IJNS3_ILi1EEESO_EEESQ_NS3_ILi8EEEEEEEEEEEEbRKNSB_6ParamsERT0_S12_iNS2_IJiiiEEERT_ENKUliiE0_clEii,($_ZN7cutlass13device_kernelIN5flash19enable_sm80_to_sm89INS1_16FlashAttnBwdSm80INS1_25CollectiveMainloopBwdSm80ILi2ELi2EN4cute5tupleIJNS5_1CILi64EEENS7_ILi128EEES8_EEENS_10bfloat16_tEfNS_4arch4Sm80ELb1ELb0ELb1ELb0ELb0ELb0ELb0ELb0ELi2ELi2ELi4ELi2ELb1EEENS1_24CollectiveEpilogueBwdGQAISA_fSD_Li256ELb0ELb0EEENS1_25SingleTileBwdLPTSchedulerILb0ELi128ELb0EEEEEEEEEvNT_6ParamsE$_ZZN5flash25CollectiveMainloopBwdSm80ILi2ELi2EN4cute5tupleIJNS1_1CILi64EEENS3_ILi128EEES4_EEEN7cutlass10bfloat16_tEfNS7_4arch4Sm80ELb1ELb0ELb1ELb0ELb0ELb0ELb0ELb0ELi2ELi2ELi4ELi2ELb1EE3mmaINS_16FlashAttnBwdSm80ISB_NS_24CollectiveEpilogueBwdGQAIS6_fSA_Li256ELb0ELb0EEENS_25SingleTileBwdLPTSchedulerILb0ELi128ELb0EEEE13SharedStorageENS1_6TensorINS1_11ArrayEngineIfLm32EEENS1_6LayoutINS2_IJNS2_IJNS3_ILi2EEESO_EEESO_NS3_ILi4EEEEEENS2_IJNS2_IJNS3_ILi1EEESO_EEESQ_NS3_ILi8EEEEEEEEEEEEbRKNSB_6ParamsERT0_S12_iNS2_IJiiiEEERT_ENKUliiE_clEii - $_ZN7cutlass13device_kernelIN5flash19enable_sm80_to_sm89INS1_16FlashAttnBwdSm80INS1_25CollectiveMainloopBwdSm80ILi2ELi2EN4cute5tupleIJNS5_1CILi64EEENS7_ILi128EEES8_EEENS_10bfloat16_tEfNS_4arch4Sm80ELb1ELb0ELb1ELb0ELb0ELb0ELb0ELb0ELi2ELi2ELi4ELi2ELb1EEENS1_24CollectiveEpilogueBwdGQAISA_fSD_Li256ELb0ELb0EEENS1_25SingleTileBwdLPTSchedulerILb0ELi128ELb0EEEEEEEEEvNT_6ParamsE$_ZZN5flash25CollectiveMainloopBwdSm80ILi2ELi2EN4cute5tupleIJNS1_1CILi64EEENS3_ILi128EEES4_EEEN7cutlass10bfloat16_tEfNS7_4arch4Sm80ELb1ELb0ELb1ELb0ELb0ELb0ELb0ELb0ELi2ELi2ELi4ELi2ELb1EE3mmaINS_16FlashAttnBwdSm80ISB_NS_24CollectiveEpilogueBwdGQAIS6_fSA_Li256ELb0ELb0EEENS_25SingleTileBwdLPTSchedulerILb0ELi128ELb0EEEE13SharedStorageENS1_6TensorINS1_11ArrayEngineIfLm32EEENS1_6LayoutINS2_IJNS2_IJNS3_ILi2EEESO_EEESO_NS3_ILi4EEEEEENS2_IJNS2_IJNS3_ILi1EEESO_EEESQ_NS3_ILi8EEEEEEEEEEEEbRKNSB_6ParamsERT0_S12_iNS2_IJiiiEEERT_ENKUliiE0_clEii)
$_ZN7cutlass13device_kernelIN5flash19enable_sm80_to_sm89INS1_16FlashAttnBwdSm80INS1_25CollectiveMainloopBwdSm80ILi2ELi2EN4cute5tupleIJNS5_1CILi64EEENS7_ILi128EEES8_EEENS_10bfloat16_tEfNS_4arch4Sm80ELb1ELb0ELb1ELb0ELb0ELb0ELb0ELb0ELi2ELi2ELi4ELi2ELb1EEENS1_24CollectiveEpilogueBwdGQAISA_fSD_Li256ELb0ELb0EEENS1_25SingleTileBwdLPTSchedulerILb0ELi128ELb0EEEEEEEEEvNT_6ParamsE$_ZZN5flash25CollectiveMainloopBwdSm80ILi2ELi2EN4cute5tupleIJNS1_1CILi64EEENS3_ILi128EEES4_EEEN7cutlass10bfloat16_tEfNS7_4arch4Sm80ELb1ELb0ELb1ELb0ELb0ELb0ELb0ELb0ELi2ELi2ELi4ELi2ELb1EE3mmaINS_16FlashAttnBwdSm80ISB_NS_24CollectiveEpilogueBwdGQAIS6_fSA_Li256ELb0ELb0EEENS_25SingleTileBwdLPTSchedulerILb0ELi128ELb0EEEE13SharedStorageENS1_6TensorINS1_11ArrayEngineIfLm32EEENS1_6LayoutINS2_IJNS2_IJNS3_ILi2EEESO_EEESO_NS3_ILi4EEEEEENS2_IJNS2_IJNS3_ILi1EEESO_EEESQ_NS3_ILi8EEEEEEEEEEEEbRKNSB_6ParamsERT0_S12_iNS2_IJiiiEEERT_ENKUliiE0_clEii:
        /* <DEDUP_REMOVED lines=10> */
[----:B-1---5:R-:W-:Y:S05]  /*9a60*/  CALL.REL.NOINC `($_ZN7cutlass13device_kernelIN5flash19enable_sm80_to_sm89INS1_16FlashAttnBwdSm80INS1_25CollectiveMainloopBwdSm80ILi2ELi2EN4cute5tupleIJNS5_1CILi64EEENS7_ILi128EEES8_EEENS_10bfloat16_tEfNS_4arch4Sm80ELb1ELb0ELb1ELb0ELb0ELb0ELb0ELb0ELi2ELi2ELi4ELi2ELb1EEENS1_24CollectiveEpilogueBwdGQAISA_fSD_Li256ELb0ELb0EEENS1_25SingleTileBwdLPTSchedulerILb0ELi128ELb0EEEEEEEEEvNT_6ParamsE$_ZN4cute3eso3ESOILb1ELb0EJNS_10UnderscoreES2_S2_iEEC2ERKS2_S5_S5_RKi) ;  /* 0xffffcd9000007944 */ /* 0x022fea0003c3ffff */
[----:B-1----:R-:W2:Y:S01]  /*9a70*/  LDL R7, [R1+0x168] ;  /* 0x0001680001077983 */ /* 0x002ea20000100800 */
[----:B------:R-:W-:Y:S02]  /*9a80*/  MOV R8, 0x9ab0 ;  /* 0x00009ab000087802 */ /* 0x000fe40000000f00 */
[----:B--2---:R-:W-:Y:S02]  /*9a90*/  SHF.L.U32 R7, R7, 0xc, RZ ;  /* 0x0000000c07077819 */ /* 0x004fe400000006ff */
[----:B------:R-:W-:Y:S05]  /*9aa0*/  CALL.REL.NOINC `($_ZN7cutlass13device_kernelIN5flash19enable_sm80_to_sm89INS1_16FlashAttnBwdSm80INS1_25CollectiveMainloopBwdSm80ILi2ELi2EN4cute5tupleIJNS5_1CILi64EEENS7_ILi128EEES8_EEENS_10bfloat16_tEfNS_4arch4Sm80ELb1ELb0ELb1ELb0ELb0ELb0ELb0ELb0ELi2ELi2ELi4ELi2ELb1EEENS1_24CollectiveEpilogueBwdGQAISA_fSD_Li256ELb0ELb0EEENS1_25SingleTileBwdLPTSchedulerILb0ELi128ELb0EEEEEEEEEvNT_6ParamsE$_ZN4cute3eso3ESOILb1ELb0EJNS_6LayoutINS_5tupleIJNS3_IJNS_1CILi8EEENS4_ILi1EEEEEENS4_ILi2EEES6_EEENS3_IJNS3_IJS6_NS4_ILi0EEEEEENS4_ILi2048EEESA_EEEEEiEEC2ERKSE_RKi) ;  /* 0xffffd54000007944 */ /* 0x000fea0003c3ffff */
[----:B------:R-:W2:Y:S04]  /*9ab0*/  LD.E.64 R10, [R10.64] ;  /* 0x000000040a0a7980 */ /* 0x000ea8000c101b00 */
[----:B------:R-:W2:Y:S01]  /*9ac0*/  LDL R8, [R1+0x168] ;  /* 0x0001680001087983 */ /* 0x000ea20000100800 */
[----:B------:R-:W-:Y:S01]  /*9ad0*/  MOV R16, 0x9b00 ;  /* 0x00009b0000107802 */ /* 0x000fe20000000f00 */
[----:B--2---:R-:W-:-:S04]  /*9ae0*/  IMAD.WIDE R8, R8, 0x2, R10 ;  /* 0x0000000208087825 */ /* 0x004fc800078e020a */
[----:B-1----:R-:W-:Y:S05]  /*9af0*/  CALL.REL.NOINC `($_ZN7cutlass13device_kernelIN5flash19enable_sm80_to_sm89INS1_16FlashAttnBwdSm80INS1_25CollectiveMainloopBwdSm80ILi2ELi2EN4cute5tupleIJNS5_1CILi64EEENS7_ILi128EEES8_EEENS_10bfloat16_tEfNS_4arch4Sm80ELb1ELb0ELb1ELb0ELb0ELb0ELb0ELb0ELi2ELi2ELi4ELi2ELb1EEENS1_24CollectiveEpilogueBwdGQAISA_fSD_Li256ELb0ELb0EEENS1_25SingleTileBwdLPTSchedulerILb0ELi128ELb0EEEEEEEEEvNT_6ParamsE$_ZN4cute8smem_ptrIPN7cutlass10bfloat16_tEECI1NS_12iter_adaptorIS3_S4_EEES3_) ;  /* 0xffffd9c000007944 */ /* 0x002fea0003c3ffff */
[----:B------:R1:W5:Y:S01]  /*9b00*/  LDL.64 R6, [R1+0x168] ;  /* 0x0001680001067983 */ /* 0x0003620000100a00 */
[----:B------:R-:W-:-:S03]  /*9b10*/  MOV R10, 0x9b30 ;  /* 0x00009b30000a7802 */ /* 0x000fc60000000f00 */
[----:B-1---5:R-:W-:Y:S05]  /*9b20*/  CALL.REL.NOINC `($_ZN7cutlass13device_kernelIN5flash19enable_sm80_to_sm89INS1_16FlashAttnBwdSm80INS1_25CollectiveMainloopBwdSm80ILi2ELi2EN4cute5tupleIJNS5_1CILi64EEENS7_ILi128EEES8_EEENS_10bfloat16_tEfNS_4arch4Sm80ELb1ELb0ELb1ELb0ELb0ELb0ELb0ELb0ELi2ELi2ELi4ELi2ELb1EEENS1_24CollectiveEpilogueBwdGQAISA_fSD_Li256ELb0ELb0EEENS1_25SingleTileBwdLPTSchedulerILb0ELi128ELb0EEEEEEEEEvNT_6ParamsE$_ZN4cute3eso3ESOILb1ELb0EJNS_6LayoutINS_5tupleIJNS3_IJNS_1CILi8EEENS4_ILi1EEEEEENS4_ILi2EEES6_EEENS3_IJNS3_IJS6_NS4_ILi0EEEEEENS4_ILi2048EEESA_EEEEENS_10ViewEngineINS_8smem_ptrIPN7cutlass10bfloat16_tEEEEEEEC2ERKSE_RKSL_) ;  /* 0xffffd48000007944 */ /* 0x022fea0003c3ffff */
[----:B------:R2:W5:Y:S04]  /*9b30*/  LDL.64 R22, [R1+0x168] ;  /* 0x0001680001167983 */ /* 0x0005680000100a00 */
[----:B------:R2:W5:Y:S01]  /*9b40*/  LDL.64 R104, [R14+0x8] ;  /* 0x000008000e687983 */ /* 0x0005620000100a00 */
[----:B-1----:R-:W-:-:S02]  /*9b50*/  MOV R7, R17 ;  /* 0x0000001100077202 */ /* 0x002fc40000000f00 */
[----:B------:R-:W-:Y:S02]  /*9b60*/  MOV R8, 0x9b80 ;  /* 0x00009b8000087802 */ /* 0x000fe40000000f00 */
[----:B--2--5:R-:W-:Y:S05]  /*9b70*/  CALL.REL.NOINC `($_ZN7cutlass13device_kernelIN5flash19enable_sm80_to_sm89INS1_16FlashAttnBwdSm80INS1_25CollectiveMainloopBwdSm80ILi2ELi2EN4cute5tupleIJNS5_1CILi64EEENS7_ILi128EEES8_EEENS_10bfloat16_tEfNS_4arch4Sm80ELb1ELb0ELb1ELb0ELb0ELb0ELb0ELb0ELi2ELi2ELi4ELi2ELb1EEENS1_24CollectiveEpilogueBwdGQAISA_fSD_Li256ELb0ELb0EEENS1_25SingleTileBwdLPTSchedulerILb0ELi128ELb0EEEEEEEEEvNT_6ParamsE$_ZN4cute3eso3ESOILb1ELb0EJNS_10UnderscoreES2_S2_iEEC2ERKS2_S5_S5_RKi) ;  /* 0xffffcc8000007944 */ /* 0x024fea0003c3ffff */
[----:B------:R-:W2:Y:S04]  /*9b80*/  LDL R15, [R1+0x168] ;  /* 0x00016800010f7983 */ /* 0x000ea80000100800 */
[----:B-1----:R1:W5:Y:S01]  /*9b90*/  LD.E.64 R6, [R104.64+0x8] ;  /* 0x0000080468067980 */ /* 0x002362000c101b00 */
[----:B------:R-:W-:Y:S02]  /*9ba0*/  MOV R8, 0x9bd0 ;  /* 0x00009bd000087802 */ /* 0x000fe40000000f00 */
[----:B--2---:R-:W-:Y:S02]  /*9bb0*/  SHF.R.S32.HI R11, RZ, 0x1f, R15 ;  /* 0x0000001fff0b7819 */ /* 0x004fe4000001140f */
[----:B-1---5:R-:W-:Y:S05]  /*9bc0*/  CALL.REL.NOINC `($_ZN7cutlass13device_kernelIN5flash19enable_sm80_to_sm89INS1_16FlashAttnBwdSm80INS1_25CollectiveMainloopBwdSm80ILi2ELi2EN4cute5tupleIJNS5_1CILi64EEENS7_ILi128EEES8_EEENS_10bfloat16_tEfNS_4arch4Sm80ELb1ELb0ELb1ELb0ELb0ELb0ELb0ELb0ELi2ELi2ELi4ELi2ELb1EEENS1_24CollectiveEpilogueBwdGQAISA_fSD_Li256ELb0ELb0EEENS1_25SingleTileBwdLPTSchedulerILb0ELi128ELb0EEEEEEEEEvNT_6ParamsE$_ZZN4cute5sliceINS_5tupleIJNS_10UnderscoreES2_S2_iEEENS1_IJNS1_IJNS_1CILi1EEENS4_ILi0EEEEEElS6_lEEEEEDaRKT_RKT0_ENKUlRKT_RKT0_E_clIS2_lEEDaSH_SK_) ;  /* 0xffffde7000007944 */ /* 0x022fea0003c3ffff */
[----:B-----5:R-:W-:Y:S02]  /*9bd0*/  MOV R9, R7 ;  /* 0x0000000700097202 */ /* 0x020fe40000000f00 */
[----:B------:R-:W-:Y:S02]  /*9be0*/  MOV R8, 0x9c00 ;  /* 0x00009c0000087802 */ /* 0x000fe40000000f00 */
[----:B-1----:R-:W-:Y:S05]  /*9bf0*/  CALL.REL.NOINC `($_ZN7cutlass13device_kernelIN5flash19enable_sm80_to_sm89INS1_16FlashAttnBwdSm80INS1_25CollectiveMainloopBwdSm80ILi2ELi2EN4cute5tupleIJNS5_1CILi64EEENS7_ILi128EEES8_EEENS_10bfloat16_tEfNS_4arch4Sm80ELb1ELb0ELb1ELb0ELb0ELb0ELb0ELb0ELi2ELi2ELi4ELi2ELb1EEENS1_24CollectiveEpilogueBwdGQAISA_fSD_Li256ELb0ELb0EEENS1_25SingleTileBwdLPTSchedulerILb0ELi128ELb0EEEEEEEEEvNT_6ParamsE$_ZZN4cute12filter_tupleINS_5tupleIJNS_10UnderscoreES2_S2_iEEENS1_IJNS1_IJNS_1CILi1EEENS4_ILi0EEEEEElS6_lEEEZNS_5sliceIS3_S8_EEDaRKT_RKT0_EUlRKT_RKT0_E_EEDaSC_SF_OT1_ENKUlDpSI_E_clIJNS1_IJS7_EEENS1_IJlEEENS1_IJS6_EEENS1_IJEEEEEEDaSP_) ;  /* 0xffffd9c000007944 */ /* 0x002fea0003c3ffff */
[----:B-----5:R-:W-:Y:S02]  /*9c00*/  MOV R9, R7 ;  /* 0x0000000700097202 */ /* 0x020fe40000000f00 */
[----:B------:R-:W-:-:S02]  /*9c10*/  MOV R8, 0x9c30 ;  /* 0x00009c3000087802 */ /* 0x000fc40000000f00 */
[----:B-1----:R-:W-:Y:S05]  /*9c20*/  CALL.REL.NOINC `($_ZN7cutlass13device_kernelIN5flash19enable_sm80_to_sm89INS1_16FlashAttnBwdSm80INS1_25CollectiveMainloopBwdSm80ILi2ELi2EN4cute5tupleIJNS5_1CILi64EEENS7_ILi128EEES8_EEENS_10bfloat16_tEfNS_4arch4Sm80ELb1ELb0ELb1ELb0ELb0ELb0ELb0ELb0ELi2ELi2ELi4ELi2ELb1EEENS1_24CollectiveEpilogueBwdGQAISA_fSD_Li256ELb0ELb0EEENS1_25SingleTileBwdLPTSchedulerILb0ELi128ELb0EEEEEEEEEvNT_6ParamsE$_ZN4cute5tupleIJNS0_IJNS0_IJNS_1CILi8EEENS1_ILi1EEEEEENS1_ILi2EEES3_EEENS0_IJNS0_IJS3_NS1_ILi0EEEEEElS7_EEEEEC2ERKS6_RKS9_) ;  /* 0xffffd40000007944 */ /* 0x002fea0003c3ffff */
        /* <DEDUP_REMOVED lines=8> */
[----:B-1---5:R-:W-:Y:S05]  /*9cb0*/  CALL.REL.NOINC `($_ZN7cutlass13device_kernelIN5flash19enable_sm80_to_sm89INS1_16FlashAttnBwdSm80INS1_25CollectiveMainloopBwdSm80ILi2ELi2EN4cute5tupleIJNS5_1CILi64EEENS7_ILi128EEES8_EEENS_10bfloat16_tEfNS_4arch4Sm80ELb1ELb0ELb1ELb0ELb0ELb0ELb0ELb0ELi2ELi2ELi4ELi2ELb1EEENS1_24CollectiveEpilogueBwdGQAISA_fSD_Li256ELb0ELb0EEENS1_25SingleTileBwdLPTSchedulerILb0ELi128ELb0EEEEEEEEEvNT_6ParamsE$_ZN4cute3eso3ESOILb0ELb0EJNS_6LayoutINS_5tupleIJNS3_IJNS_1CILi8EEENS4_ILi1EEEEEENS4_ILi2EEES6_EEENS3_IJNS3_IJS6_NS4_ILi0EEEEEElSA_EEEEElEEC2ERKSD_RKl) ;  /* 0xffffc85000007944 */ /* 0x022fea0003c3ffff */
[----:B------:R-:W2:Y:S04]  /*9cc0*/  LD.E.64 R104, [R104.64+0x18] ;  /* 0x0000180468687980 */ /* 0x000ea8000c101b00 */
[----:B-1----:R-:W2:Y:S04]  /*9cd0*/  LDL.64 R8, [R1+0x170] ;  /* 0x0001700001087983 */ /* 0x002ea80000100a00 */
[----:B------:R1:W5:Y:S01]  /*9ce0*/  LDL.64 R6, [R1+0x168] ;  /* 0x0001680001067983 */ /* 0x0003620000100a00 */
[----:B------:R-:W-:Y:S02]  /*9cf0*/  MOV R16, 0x9d30 ;  /* 0x00009d3000107802 */ /* 0x000fe40000000f00 */
[----:B--2---:R-:W-:-:S04]  /*9d00*/  LEA R10, P0, R8, R104, 0x1 ;  /* 0x00000068080a7211 */ /* 0x004fc800078008ff */
[----:B------:R-:W-:-:S04]  /*9d10*/  LEA.HI.X R15, R8, R105, R9, 0x1, P0 ;  /* 0x00000069080f7211 */ /* 0x000fc800000f0c09 */
[----:B-1---5:R-:W-:Y:S05]  /*9d20*/  CALL.REL.NOINC `($_ZN7cutlass13device_kernelIN5flash19enable_sm80_to_sm89INS1_16FlashAttnBwdSm80INS1_25CollectiveMainloopBwdSm80ILi2ELi2EN4cute5tupleIJNS5_1CILi64EEENS7_ILi128EEES8_EEENS_10bfloat16_tEfNS_4arch4Sm80ELb1ELb0ELb1ELb0ELb0ELb0ELb0ELb0ELi2ELi2ELi4ELi2ELb1EEENS1_24CollectiveEpilogueBwdGQAISA_fSD_Li256ELb0ELb0EEENS1_25SingleTileBwdLPTSchedulerILb0ELi128ELb0EEEEEEEEEvNT_6ParamsE$_ZN4cute8gmem_ptrIPKN7cutlass10bfloat16_tEECI1NS_12iter_adaptorIS4_S5_EEES4_) ;  /* 0xffffd6b000007944 */ /* 0x022fea0003c3ffff */
[----:B------:R-:W2:Y:S01]  /*9d30*/  LDL.64 R10, [R1+0x168] ;  /* 0x00016800010a7983 */ /* 0x000ea20000100a00 */
[----:B------:R-:W-:-:S03]  /*9d40*/  MOV R9, R7 ;  /* 0x0000000700097202 */ /* 0x000fc60000000f00 */
[----:B--2---:R1:W-:Y:S02]  /*9d50*/  STL.64 [R1+0x178], R10 ;  /* 0x0001780a01007387 */ /* 0x0043e40000100a00 */
[----:B-1----:R-:W-:Y:S02]  /*9d60*/  MOV R10, 0x9d80 ;  /* 0x00009d80000a7802 */ /* 0x002fe40000000f00 */
[----:B------:R-:W-:Y:S05]  /*9d70*/  CALL.REL.NOINC `($_ZN7cutlass13device_kernelIN5flash19enable_sm80_to_sm89INS1_16FlashAttnBwdSm80INS1_25CollectiveMainloopBwdSm80ILi2ELi2EN4cute5tupleIJNS5_1CILi64EEENS7_ILi128EEES8_EEENS_10bfloat16_tEfNS_4arch4Sm80ELb1ELb0ELb1ELb0ELb0ELb0ELb0ELb0ELi2ELi2ELi4ELi2ELb1EEENS1_24CollectiveEpilogueBwdGQAISA_fSD_Li256ELb0ELb0EEENS1_25SingleTileBwdLPTSchedulerILb0ELi128ELb0EEEEEEEEEvNT_6ParamsE$_ZN4cute3eso3ESOILb0ELb0EJNS_6LayoutINS_5tupleIJNS3_IJNS_1CILi8EEENS4_ILi1EEEEEENS4_ILi2EEES6_EEENS3_IJNS3_IJS6_NS4_ILi0EEEEEElSA_EEEEENS_10ViewEngineINS_8gmem_ptrIPKN7cutlass10bfloat16_tEEEEEEEC2ERKSD_RKSL_) ;  /* 0xffffc70000007944 */ /* 0x000fea0003c3ffff */
        /* <DEDUP_REMOVED lines=10> */
[----:B-1---5:R-:W-:Y:S05]  /*9e20*/  CALL.REL.NOINC `($_ZN7cutlass13device_kernelIN5flash19enable_sm80_to_sm89INS1_16FlashAttnBwdSm80INS1_25CollectiveMainloopBwdSm80ILi2ELi2EN4cute5tupleIJNS5_1CILi64EEENS7_ILi128EEES8_EEENS_10bfloat16_tEfNS_4arch4Sm80ELb1ELb0ELb1ELb0ELb0ELb0ELb0ELb0ELi2ELi2ELi4ELi2ELb1EEENS1_24CollectiveEpilogueBwdGQAISA_fSD_Li256ELb0ELb0EEENS1_25SingleTileBwdLPTSchedulerILb0ELi128ELb0EEEEEEEEEvNT_6ParamsE$_ZZN4cuteplIJiiEJNS_1CILi0EEES2_EEEDaRKNS_15ArithmeticTupleIJDpT_EEERKNS3_IJDpT0_EEEENKUlDpRKT_E_clIJiiEEEDaSH_) ;  /* 0xfffffb0000007944 */ /* 0x022fea0003c3ffff */
[----:B-----5:R-:W-:Y:S01]  /*9e30*/  IMAD.IADD R21, R108, 0x1, -R21 ;  /* 0x000000016c157824 */ /* 0x020fe200078e0a15 */
[----:B------:R-:W-:Y:S02]  /*9e40*/  MOV R7, RZ ;  /* 0x000000ff00077202 */ /* 0x000fe40000000f00 */
[----:B------:R-:W-:Y:S02]  /*9e50*/  MOV R8, 0x9e70 ;  /* 0x00009e7000087802 */ /* 0x000fe40000000f00 */
[----:B--2---:R-:W-:Y:S05]  /*9e60*/  CALL.REL.NOINC `($_ZN7cutlass13device_kernelIN5flash19enable_sm80_to_sm89INS1_16FlashAttnBwdSm80INS1_25CollectiveMainloopBwdSm80ILi2ELi2EN4cute5tupleIJNS5_1CILi64EEENS7_ILi128EEES8_EEENS_10bfloat16_tEfNS_4arch4Sm80ELb1ELb0ELb1ELb0ELb0ELb0ELb0ELb0ELi2ELi2ELi4ELi2ELb1EEENS1_24CollectiveEpilogueBwdGQAISA_fSD_Li256ELb0ELb0EEENS1_25SingleTileBwdLPTSchedulerILb0ELi128ELb0EEEEEEEEEvNT_6ParamsE$_ZN4cute3eso3ESOILb1ELb0EJNS_1CILi0EEEiS3_EEC2ERKS3_RKiS6_) ;  /* 0xffffcc5000007944 */ /* 0x004fea0003c3ffff */
[----:B-1----:R-:W2:Y:S01]  /*9e70*/  LDL R7, [R1+0x168] ;  /* 0x0001680001077983 */ /* 0x002ea20000100800 */
[----:B------:R-:W-:Y:S01]  /*9e80*/  IMAD.MOV.U32 R6, RZ, RZ, R4 ;  /* 0x000000ffff067224 */ /* 0x000fe200078e0004 */
[----:B------:R-:W-:Y:S02]  /*9e90*/  MOV R16, 0x9ec0 ;  /* 0x00009ec000107802 */ /* 0x000fe40000000f00 */
[----:B--2---:R-:W-:Y:S02]  /*9ea0*/  SHF.L.U32 R7, R7, 0x5, RZ ;  /* 0x0000000507077819 */ /* 0x004fe400000006ff */
[----:B------:R-:W-:Y:S05]  /*9eb0*/  CALL.REL.NOINC `($_ZN7cutlass13device_kernelIN5flash19enable_sm80_to_sm89INS1_16FlashAttnBwdSm80INS1_25CollectiveMainloopBwdSm80ILi2ELi2EN4cute5tupleIJNS5_1CILi64EEENS7_ILi128EEES8_EEENS_10bfloat16_tEfNS_4arch4Sm80ELb1ELb0ELb1ELb0ELb0ELb0ELb0ELb0ELi2ELi2ELi4ELi2ELb1EEENS1_24CollectiveEpilogueBwdGQAISA_fSD_Li256ELb0ELb0EEENS1_25SingleTileBwdLPTSchedulerILb0ELi128ELb0EEEEEEEEEvNT_6ParamsE$_ZN4cute5tupleIJiEEC2ERKi) ;  /* 0xffffd44000007944 */ /* 0x000fea0003c3ffff */
[----:B------:R1:W5:Y:S01]  /*9ec0*/  LDL R7, [R1+0x168] ;  /* 0x0001680001077983 */ /* 0x0003620000100800 */
[----:B------:R-:W-:Y:S02]  /*9ed0*/  MOV R6, R20 ;  /* 0x0000001400067202 */ /* 0x000fe40000000f00 */
[----:B------:R-:W-:-:S02]  /*9ee0*/  MOV R16, 0x9f00 ;  /* 0x00009f0000107802 */ /* 0x000fc40000000f00 */
[----:B-1---5:R-:W-:Y:S05]  /*9ef0*/  CALL.REL.NOINC `($_ZN7cutlass13device_kernelIN5flash19enable_sm80_to_sm89INS1_16FlashAttnBwdSm80INS1_25CollectiveMainloopBwdSm80ILi2ELi2EN4cute5tupleIJNS5_1CILi64EEENS7_ILi128EEES8_EEENS_10bfloat16_tEfNS_4arch4Sm80ELb1ELb0ELb1ELb0ELb0ELb0ELb0ELb0ELi2ELi2ELi4ELi2ELb1EEENS1_24CollectiveEpilogueBwdGQAISA_fSD_Li256ELb0ELb0EEENS1_25SingleTileBwdLPTSchedulerILb0ELi128ELb0EEEEEEEEEvNT_6ParamsE$_ZN4cute5tupleIJiEEC2ERKi) ;  /* 0xffffd40000007944 */ /* 0x022fea0003c3ffff */
[----:B------:R1:W5:Y:S01]  /*9f00*/  LDL R7, [R1+0x178] ;  /* 0x0001780001077983 */ /* 0x0003620000100800 */
[----:B------:R-:W-:-:S02]  /*9f10*/  MOV R6, R4 ;  /* 0x0000000400067202 */ /* 0x000fc40000000f00 */
[----:B------:R-:W-:Y:S02]  /*9f20*/  MOV R16, 0x9f40 ;  /* 0x00009f4000107802 */ /* 0x000fe40000000f00 */
[----:B-1---5:R-:W-:Y:S05]  /*9f30*/  CALL.REL.NOINC `($_ZN7cutlass13device_kernelIN5flash19enable_sm80_to_sm89INS1_16FlashAttnBwdSm80INS1_25CollectiveMainloopBwdSm80ILi2ELi2EN4cute5tupleIJNS5_1CILi64EEENS7_ILi128EEES8_EEENS_10bfloat16_tEfNS_4arch4Sm80ELb1ELb0ELb1ELb0ELb0ELb0ELb0ELb0ELi2ELi2ELi4ELi2ELb1EEENS1_24CollectiveEpilogueBwdGQAISA_fSD_Li256ELb0ELb0EEENS1_25SingleTileBwdLPTSchedulerILb0ELi128ELb0EEEEEEEEEvNT_6ParamsE$_ZN4cute5tupleIJiEEC2ERKi) ;  /* 0xffffd3c000007944 */ /* 0x022fea0003c3ffff */
[----:B------:R1:W5:Y:S01]  /*9f40*/  LDL R7, [R1+0x168] ;  /* 0x0001680001077983 */ /* 0x0003620000100800 */
[----:B------:R-:W-:Y:S02]  /*9f50*/  MOV R6, R4 ;  /* 0x0000000400067202 */ /* 0x000fe40000000f00 */
[----:B------:R-:W-:Y:S02]  /*9f60*/  MOV R8, 0x9f80 ;  /* 0x00009f8000087802 */ /* 0x000fe40000000f00 */
[----:B-1---5:R-:W-:Y:S05]  /*9f70*/  CALL.REL.NOINC `($_ZN7cutlass13device_kernelIN5flash19enable_sm80_to_sm89INS1_16FlashAttnBwdSm80INS1_25CollectiveMainloopBwdSm80ILi2ELi2EN4cute5tupleIJNS5_1CILi64EEENS7_ILi128EEES8_EEENS_10bfloat16_tEfNS_4arch4Sm80ELb1ELb0ELb1ELb0ELb0ELb0ELb0ELb0ELi2ELi2ELi4ELi2ELb1EEENS1_24CollectiveEpilogueBwdGQAISA_fSD_Li256ELb0ELb0EEENS1_25SingleTileBwdLPTSchedulerILb0ELi128ELb0EEEEEEEEEvNT_6ParamsE$_ZN4cute3eso3ESOILb0ELb1EJiNS_1CILi0EEEEEC2ERKiRKS3_) ;  /* 0xffffc7f000007944 */ /* 0x022fea0003c3ffff */
[----:B-1----:R1:W5:Y:S01]  /*9f80*/  LDL R7, [R1+0x168] ;  /* 0x0001680001077983 */ /* 0x0023620000100800 */
[----:B------:R-:W-:-:S03]  /*9f90*/  MOV R10, 0x9fb0 ;  /* 0x00009fb0000a7802 */ /* 0x000fc60000000f00 */
[----:B-1---5:R-:W-:Y:S05]  /*9fa0*/  CALL.REL.NOINC `($_ZN7cutlass13device_kernelIN5flash19enable_sm80_to_sm89INS1_16FlashAttnBwdSm80INS1_25CollectiveMainloopBwdSm80ILi2ELi2EN4cute5tupleIJNS5_1CILi64EEENS7_ILi128EEES8_EEENS_10bfloat16_tEfNS_4arch4Sm80ELb1ELb0ELb1ELb0ELb0ELb0ELb0ELb0ELi2ELi2ELi4ELi2ELb1EEENS1_24CollectiveEpilogueBwdGQAISA_fSD_Li256ELb0ELb0EEENS1_25SingleTileBwdLPTSchedulerILb0ELi128ELb0EEEEEEEEEvNT_6ParamsE$_ZZN4cuteplIJNS_1CILi0EEES2_EJiEEEDaRKNS_15ArithmeticTupleIJDpT_EEERKNS3_IJDpT0_EEEENKUlDpRKT_E_clIJiS2_EEEDaSH_) ;  /* 0xfffff68000007944 */ /* 0x022fea0003c3ffff */
[----:B------:R-:W-:Y:S02]  /*9fb0*/  MOV R10, 0x9fd0 ;  /* 0x00009fd0000a7802 */ /* 0x000fe40000000f00 */
[----:B-1---5:R-:W-:Y:S05]  /*9fc0*/  CALL.REL.NOINC `($_ZN7cutlass13device_kernelIN5flash19enable_sm80_to_sm89INS1_16FlashAttnBwdSm80INS1_25CollectiveMainloopBwdSm80ILi2ELi2EN4cute5tupleIJNS5_1CILi64EEENS7_ILi128EEES8_EEENS_10bfloat16_tEfNS_4arch4Sm80ELb1ELb0ELb1ELb0ELb0ELb0ELb0ELb0ELi2ELi2ELi4ELi2ELb1EEENS1_24CollectiveEpilogueBwdGQAISA_fSD_Li256ELb0ELb0EEENS1_25SingleTileBwdLPTSchedulerILb0ELi128ELb0EEEEEEEEEvNT_6ParamsE$_ZZN4cuteplIJNS_1CILi0EEES2_EJiS2_EEEDaRKNS_15ArithmeticTupleIJDpT_EEERKNS3_IJDpT0_EEEENKUlDpRKT_E_clIJiS2_EEEDaSH_) ;  /* 0xfffff6d000007944 */ /* 0x022fea0003c3ffff */
[----:B------:R2:W-:Y:S04]  /*9fd0*/  STL [R1+0x180], RZ ;  /* 0x000180ff01007387 */ /* 0x0005e80000100800 */
[----:B------:R-:W3:Y:S04]  /*9fe0*/  LDL.64 R8, [R14+0x30] ;  /* 0x000030000e087983 */ /* 0x000ee80000100a00 */
[----:B---3--:R3:W4:Y:S01]  /*9ff0*/  LD.E.U8 R6, [R8.64] ;  /* 0x0000000408067980 */ /* 0x008722000c101100 */
[----:B------:R-:W-:Y:S01]  /*a000*/  IMAD.MOV.U32 R16, RZ, RZ, RZ ;  /* 0x000000ffff107224 */ /* 0x000fe200078e00ff */
[----:B---3--:R-:W-:-:S02]  /*a010*/  MOV R8, 0xa050 ;  /* 0x0000a05000087802 */ /* 0x008fc40000000f00 */
[----:B----4-:R-:W-:-:S04]  /*a020*/  LOP3.LUT R6, R6, 0x1, RZ, 0xc0, !PT ;  /* 0x0000000106067812 */ /* 0x010fc800078ec0ff */
[----:B------:R-:W-:-:S08]  /*a030*/  ISETP.NE.U32.AND P0, PT, R6, 0x1, PT ;  /* 0x000000010600780c */ /* 0x000fd00003f05070 */
[----:B-12--5:R-:W-:Y:S05]  /*a040*/  CALL.REL.NOINC `($_ZN7cutlass13device_kernelIN5flash19enable_sm80_to_sm89INS1_16FlashAttnBwdSm80INS1_25CollectiveMainloopBwdSm80ILi2ELi2EN4cute5tupleIJNS5_1CILi64EEENS7_ILi128EEES8_EEENS_10bfloat16_tEfNS_4arch4Sm80ELb1ELb0ELb1ELb0ELb0ELb0ELb0ELb0ELi2ELi2ELi4ELi2ELb1EEENS1_24CollectiveEpilogueBwdGQAISA_fSD_Li256ELb0ELb0EEENS1_25SingleTileBwdLPTSchedulerILb0ELi128ELb0EEEEEEEEEvNT_6ParamsE$_ZN4cute3eso3ESOILb1ELb0EJNS_10UnderscoreEiiEEC2ERKS2_RKiS7_) ;  /* 0xffffc87000007944 */ /* 0x026fea0003c3ffff */
[----:B------:R-:W2:Y:S01]  /*a050*/  LDL R9, [R1+0x168] ;  /* 0x0001680001097983 */ /* 0x000ea20000100800 */
[----:B------:R-:W-:Y:S02]  /*a060*/  MOV R8, 0xa0d0 ;  /* 0x0000a0d000087802 */ /* 0x000fe40000000f00 */
[----:B-12---:R-:W-:Y:S01]  /*a070*/  SHF.R.S32.HI R6, RZ, 0x1f, R9 ;  /* 0x0000001fff067819 */ /* 0x006fe20000011409 */
[-C--:B------:R-:W-:Y:S02]  /*a080*/  IMAD R7, R107, R9.reuse, RZ ;  /* 0x000000096b077224 */ /* 0x080fe400078e02ff */
[----:B------:R-:W-:-:S04]  /*a090*/  IMAD.WIDE.U32 R10, R106, R9, RZ ;  /* 0x000000096a0a7225 */ /* 0x000fc800078e00ff */
[----:B------:R-:W-:-:S05]  /*a0a0*/  IMAD R7, R106, R6, R7 ;  /* 0x000000066a077224 */ /* 0x000fca00078e0207 */
[----:B------:R-:W-:Y:S02]  /*a0b0*/  IADD3 R7, R11, R7, RZ ;  /* 0x000000070b077210 */ /* 0x000fe40007ffe0ff */
[----:B------:R-:W-:Y:S05]  /*a0c0*/  CALL.REL.NOINC `($_ZN7cutlass13device_kernelIN5flash19enable_sm80_to_sm89INS1_16FlashAttnBwdSm80INS1_25CollectiveMainloopBwdSm80ILi2ELi2EN4cute5tupleIJNS5_1CILi64EEENS7_ILi128EEES8_EEENS_10bfloat16_tEfNS_4arch4Sm80ELb1ELb0ELb1ELb0ELb0ELb0ELb0ELb0ELi2ELi2ELi4ELi2ELb1EEENS1_24CollectiveEpilogueBwdGQAISA_fSD_Li256ELb0ELb0EEENS1_25SingleTileBwdLPTSchedulerILb0ELi128ELb0EEEEEEEEEvNT_6ParamsE$_ZN4cute3eso3ESOILb1ELb0EJNS_6LayoutINS_5tupleIJNS3_IJNS_1CILi8EEENS4_ILi1EEEEEEEEENS3_IJNS3_IJS6_NS4_ILi0EEEEEEEEEEElEEC2ERKSC_RKl) ;  /* 0xffffce9000007944 */ /* 0x000fea0003c3ffff */
[----:B-1----:R-:W2:Y:S01]  /*a0d0*/  LDL.64 R6, [R1+0x168] ;  /* 0x0001680001067983 */ /* 0x002ea20000100a00 */
[----:B------:R-:W-:Y:S02]  /*a0e0*/  MOV R16, 0xa120 ;  /* 0x0000a12000107802 */ /* 0x000fe40000000f00 */
[----:B--2---:R-:W-:-:S04]  /*a0f0*/  LEA R10, P1, R6, R104, 0x1 ;  /* 0x00000068060a7211 */ /* 0x004fc800078208ff */
[----:B------:R-:W-:-:S04]  /*a100*/  LEA.HI.X R15, R6, R105, R7, 0x1, P1 ;  /* 0x00000069060f7211 */ /* 0x000fc800008f0c07 */
[----:B------:R-:W-:Y:S05]  /*a110*/  CALL.REL.NOINC `($_ZN7cutlass13device_kernelIN5flash19enable_sm80_to_sm89INS1_16FlashAttnBwdSm80INS1_25CollectiveMainloopBwdSm80ILi2ELi2EN4cute5tupleIJNS5_1CILi64EEENS7_ILi128EEES8_EEENS_10bfloat16_tEfNS_4arch4Sm80ELb1ELb0ELb1ELb0ELb0ELb0ELb0ELb0ELi2ELi2ELi4ELi2ELb1EEENS1_24CollectiveEpilogueBwdGQAISA_fSD_Li256ELb0ELb0EEENS1_25SingleTileBwdLPTSchedulerILb0ELi128ELb0EEEEEEEEEvNT_6ParamsE$_ZN4cute8gmem_ptrIPKN7cutlass10bfloat16_tEECI1NS_12iter_adaptorIS4_S5_EEES4_) ;  /* 0xffffd2c000007944 */ /* 0x000fea0003c3ffff */
[----:B------:R1:W5:Y:S01]  /*a120*/  LDL.64 R6, [R1+0x168] ;  /* 0x0001680001067983 */ /* 0x0003620000100a00 */
[----:B------:R-:W-:-:S03]  /*a130*/  MOV R10, 0xa150 ;  /* 0x0000a150000a7802 */ /* 0x000fc60000000f00 */
[----:B-1---5:R-:W-:Y:S05]  /*a140*/  CALL.REL.NOINC `($_ZN7cutlass13device_kernelIN5flash19enable_sm80_to_sm89INS1_16FlashAttnBwdSm80INS1_25CollectiveMainloopBwdSm80ILi2ELi2EN4cute5tupleIJNS5_1CILi64EEENS7_ILi128EEES8_EEENS_10bfloat16_tEfNS_4arch4Sm80ELb1ELb0ELb1ELb0ELb0ELb0ELb0ELb0ELi2ELi2ELi4ELi2ELb1EEENS1_24CollectiveEpilogueBwdGQAISA_fSD_Li256ELb0ELb0EEENS1_25SingleTileBwdLPTSchedulerILb0ELi128ELb0EEEEEEEEEvNT_6ParamsE$_ZN4cute3eso3ESOILb1ELb0EJNS_6LayoutINS_5tupleIJNS3_IJNS_1CILi8EEENS4_ILi1EEEEEEEEENS3_IJNS3_IJS6_NS4_ILi0EEEEEEEEEEENS_10ViewEngineINS_8gmem_ptrIPKN7cutlass10bfloat16_tEEEEEEEC2ERKSC_RKSK_) ;  /* 0xffffcd4000007944 */ /* 0x022fea0003c3ffff */
[----:B------:R2:W5:Y:S01]  /*a150*/  LDL.64 R10, [R1+0x168] ;  /* 0x00016800010a7983 */ /* 0x0005620000100a00 */
[----:B------:R-:W-:Y:S02]  /*a160*/  MOV R16, RZ ;  /* 0x000000ff00107202 */ /* 0x000fe40000000f00 */
[----:B-1----:R-:W-:Y:S02]  /*a170*/  MOV R8, 0xa190 ;  /* 0x0000a19000087802 */ /* 0x002fe40000000f00 */
[----:B--2--5:R-:W-:Y:S05]  /*a180*/  CALL.REL.NOINC `($_ZN7cutlass13device_kernelIN5flash19enable_sm80_to_sm89INS1_16FlashAttnBwdSm80INS1_25CollectiveMainloopBwdSm80ILi2ELi2EN4cute5tupleIJNS5_1CILi64EEENS7_ILi128EEES8_EEENS_10bfloat16_tEfNS_4arch4Sm80ELb1ELb0ELb1ELb0ELb0ELb0ELb0ELb0ELi2ELi2ELi4ELi2ELb1EEENS1_24CollectiveEpilogueBwdGQAISA_fSD_Li256ELb0ELb0EEENS1_25SingleTileBwdLPTSchedulerILb0ELi128ELb0EEEEEEEEEvNT_6ParamsE$_ZN4cute3eso3ESOILb1ELb0EJNS_10UnderscoreEiiEEC2ERKS2_RKiS7_) ;  /* 0xffffc73000007944 */ /* 0x024fea0003c3ffff */
[----:B-1----:R-:W2:Y:S01]  /*a190*/  LDL R7, [R1+0x168] ;  /* 0x0001680001077983 */ /* 0x002ea20000100800 */
[----:B------:R-:W-:Y:S02]  /*a1a0*/  MOV R8, 0xa1d0 ;  /* 0x0000a1d000087802 */ /* 0x000fe40000000f00 */
[----:B--2---:R-:W-:Y:S02]  /*a1b0*/  SHF.L.U32 R7, R7, 0xb, RZ ;  /* 0x0000000b07077819 */ /* 0x004fe400000006ff */
[----:B------:R-:W-:Y:S05]  /*a1c0*/  CALL.REL.NOINC `($_ZN7cutlass13device_kernelIN5flash19enable_sm80_to_sm89INS1_16FlashAttnBwdSm80INS1_25CollectiveMainloopBwdSm80ILi2ELi2EN4cute5tupleIJNS5_1CILi64EEENS7_ILi128EEES8_EEENS_10bfloat16_tEfNS_4arch4Sm80ELb1ELb0ELb1ELb0ELb0ELb0ELb0ELb0ELi2ELi2ELi4ELi2ELb1EEENS1_24CollectiveEpilogueBwdGQAISA_fSD_Li256ELb0ELb0EEENS1_25SingleTileBwdLPTSchedulerILb0ELi128ELb0EEEEEEEEEvNT_6ParamsE$_ZN4cute3eso3ESOILb1ELb0EJNS_6LayoutINS_5tupleIJNS3_IJNS_1CILi8EEENS4_ILi1EEEEEEEEENS3_IJNS3_IJS6_NS4_ILi0EEEEEEEEEEEiEEC2ERKSC_RKi) ;  /* 0xffffcd5000007944 */ /* 0x000fea0003c3ffff */
[----:B-1----:R-:W2:Y:S01]  /*a1d0*/  LDL R7, [R1+0x168] ;  /* 0x0001680001077983 */ /* 0x002ea20000100800 */
[----:B------:R-:W-:Y:S01]  /*a1e0*/  MOV R16, 0xa210 ;  /* 0x0000a21000107802 */ /* 0x000fe20000000f00 */
[----:B--2---:R-:W-:-:S04]  /*a1f0*/  IMAD.WIDE R8, R7, 0x2, R22 ;  /* 0x0000000207087825 */ /* 0x004fc800078e0216 */
[----:B------:R-:W-:Y:S05]  /*a200*/  CALL.REL.NOINC `($_ZN7cutlass13device_kernelIN5flash19enable_sm80_to_sm89INS1_16FlashAttnBwdSm80INS1_25CollectiveMainloopBwdSm80ILi2ELi2EN4cute5tupleIJNS5_1CILi64EEENS7_ILi128EEES8_EEENS_10bfloat16_tEfNS_4arch4Sm80ELb1ELb0ELb1ELb0ELb0ELb0ELb0ELb0ELi2ELi2ELi4ELi2ELb1EEENS1_24CollectiveEpilogueBwdGQAISA_fSD_Li256ELb0ELb0EEENS1_25SingleTileBwdLPTSchedulerILb0ELi128ELb0EEEEEEEEEvNT_6ParamsE$_ZN4cute8smem_ptrIPN7cutlass10bfloat16_tEECI1NS_12iter_adaptorIS3_S4_EEES3_) ;  /* 0xffffd2b000007944 */ /* 0x000fea0003c3ffff */
[----:B------:R1:W5:Y:S01]  /*a210*/  LDL.64 R6, [R1+0x168] ;  /* 0x0001680001067983 */ /* 0x0003620000100a00 */
[----:B------:R-:W-:-:S03]  /*a220*/  MOV R16, 0xa240 ;  /* 0x0000a24000107802 */ /* 0x000fc60000000f00 */
[----:B-1---5:R-:W-:Y:S05]  /*a230*/  CALL.REL.NOINC `($_ZN7cutlass13device_kernelIN5flash19enable_sm80_to_sm89INS1_16FlashAttnBwdSm80INS1_25CollectiveMainloopBwdSm80ILi2ELi2EN4cute5tupleIJNS5_1CILi64EEENS7_ILi128EEES8_EEENS_10bfloat16_tEfNS_4arch4Sm80ELb1ELb0ELb1ELb0ELb0ELb0ELb0ELb0ELi2ELi2ELi4ELi2ELb1EEENS1_24CollectiveEpilogueBwdGQAISA_fSD_Li256ELb0ELb0EEENS1_25SingleTileBwdLPTSchedulerILb0ELi128ELb0EEEEEEEEEvNT_6ParamsE$_ZN4cute3eso3ESOILb1ELb0EJNS_6LayoutINS_5tupleIJNS3_IJNS_1CILi8EEENS4_ILi1EEEEEEEEENS3_IJNS3_IJS6_NS4_ILi0EEEEEEEEEEENS_10ViewEngineINS_8smem_ptrIPN7cutlass10bfloat16_tEEEEEEEC2ERKSC_RKSJ_) ;  /* 0xffffcc9000007944 */ /* 0x022fea0003c3ffff */
[----:B-1----:R1:W5:Y:S01]  /*a240*/  LDL.64 R8, [R1+0x168] ;  /* 0x0001680001087983 */ /* 0x0023620000100a00 */
[----:B------:R-:W-:-:S02]  /*a250*/  MOV R15, R11 ;  /* 0x0000000b000f7202 */ /* 0x000fc40000000f00 */
[----:B------:R-:W-:Y:S02]  /*a260*/  MOV R16, 0xa280 ;  /* 0x0000a28000107802 */ /* 0x000fe40000000f00 */
[----:B-1---5:R-:W-:Y:S05]  /*a270*/  CALL.REL.NOINC `($_ZN7cutlass13device_kernelIN5flash19enable_sm80_to_sm89INS1_16FlashAttnBwdSm80INS1_25CollectiveMainloopBwdSm80ILi2ELi2EN4cute5tupleIJNS5_1CILi64EEENS7_ILi128EEES8_EEENS_10bfloat16_tEfNS_4arch4Sm80ELb1ELb0ELb1ELb0ELb0ELb0ELb0ELb0ELi2ELi2ELi4ELi2ELb1EEENS1_24CollectiveEpilogueBwdGQAISA_fSD_Li256ELb0ELb0EEENS1_25SingleTileBwdLPTSchedulerILb0ELi128ELb0EEEEEEEEEvNT_6ParamsE$_ZN4cute8gmem_ptrIPKN7cutlass10bfloat16_tEECI1NS_12iter_adaptorIS4_S5_EEES4_) ;  /* 0xffffd16000007944 */ /* 0x022fea0003c3ffff */
[----:B------:R1:W5:Y:S01]  /*a280*/  LDL.64 R6, [R1+0x168] ;  /* 0x0001680001067983 */ /* 0x0003620000100a00 */
[----:B------:R-:W-:-:S03]  /*a290*/  MOV R16, 0xa2b0 ;  /* 0x0000a2b000107802 */ /* 0x000fc60000000f00 */
[----:B-1---5:R-:W-:Y:S05]  /*a2a0*/  CALL.REL.NOINC `($_ZN7cutlass13device_kernelIN5flash19enable_sm80_to_sm89INS1_16FlashAttnBwdSm80INS1_25CollectiveMainloopBwdSm80ILi2ELi2EN4cute5tupleIJNS5_1CILi64EEENS7_ILi128EEES8_EEENS_10bfloat16_tEfNS_4arch4Sm80ELb1ELb0ELb1ELb0ELb0ELb0ELb0ELb0ELi2ELi2ELi4ELi2ELb1EEENS1_24CollectiveEpilogueBwdGQAISA_fSD_Li256ELb0ELb0EEENS1_25SingleTileBwdLPTSchedulerILb0ELi128ELb0EEEEEEEEEvNT_6ParamsE$_ZN4cute8gmem_ptrIPKN7cutlass9uint128_tEECI1NS_12iter_adaptorIS4_S5_EEES4_) ;  /* 0xffffd18000007944 */ /* 0x022fea0003c3ffff */
[----:B------:R1:W5:Y:S01]  /*a2b0*/  LDL.64 R6, [R1+0x168] ;  /* 0x0001680001067983 */ /* 0x0003620000100a00 */
[----:B------:R-:W-:-:S03]  /*a2c0*/  MOV R16, 0xa2e0 ;  /* 0x0000a2e000107802 */ /* 0x000fc60000000f00 */
[----:B-1---5:R-:W-:Y:S05]  /*a2d0*/  CALL.REL.NOINC `($_ZN7cutlass13device_kernelIN5flash19enable_sm80_to_sm89INS1_16FlashAttnBwdSm80INS1_25CollectiveMainloopBwdSm80ILi2ELi2EN4cute5tupleIJNS5_1CILi64EEENS7_ILi128EEES8_EEENS_10bfloat16_tEfNS_4arch4Sm80ELb1ELb0ELb1ELb0ELb0ELb0ELb0ELb0ELi2ELi2ELi4ELi2ELb1EEENS1_24CollectiveEpilogueBwdGQAISA_fSD_Li256ELb0ELb0EEENS1_25SingleTileBwdLPTSchedulerILb0ELi128ELb0EEEEEEEEEvNT_6ParamsE$_ZN4cute3eso3ESOILb1ELb0EJNS_6LayoutINS_5tupleIJNS3_IJNS_1CILi1EEES5_EEEEEENS3_IJNS3_IJS5_NS4_ILi0EEEEEEEEEEENS_10ViewEngineINS_8gmem_ptrIPKN7cutlass9uint128_tEEEEEEEC2ERKSB_RKSJ_) ;  /* 0xffffc9e000007944 */ /* 0x022fea0003c3ffff */
[----:B------:R2:W5:Y:S01]  /*a2e0*/  LDL.64 R108, [R1+0x168] ;  /* 0x00016800016c7983 */ /* 0x0005620000100a00 */
[----:B------:R-:W-:-:S03]  /*a2f0*/  MOV R16, 0xa310 ;  /* 0x0000a31000107802 */ /* 0x000fc60000000f00 */
[----:B-12--5:R-:W-:Y:S05]  /*a300*/  CALL.REL.NOINC `($_ZN7cutlass13device_kernelIN5flash19enable_sm80_to_sm89INS1_16FlashAttnBwdSm80INS1_25CollectiveMainloopBwdSm80ILi2ELi2EN4cute5tupleIJNS5_1CILi64EEENS7_ILi128EEES8_EEENS_10bfloat16_tEfNS_4arch4Sm80ELb1ELb0ELb1ELb0ELb0ELb0ELb0ELb0ELi2ELi2ELi4ELi2ELb1EEENS1_24CollectiveEpilogueBwdGQAISA_fSD_Li256ELb0ELb0EEENS1_25SingleTileBwdLPTSchedulerILb0ELi128ELb0EEEEEEEEEvNT_6ParamsE$_ZN4cute8smem_ptrIPN7cutlass10bfloat16_tEECI1NS_12iter_adaptorIS3_S4_EEES3_) ;  /* 0xffffd1b000007944 */ /* 0x026fea0003c3ffff */
[----:B------:R1:W5:Y:S01]  /*a310*/  LDL.64 R6, [R1+0x168] ;  /* 0x0001680001067983 */ /* 0x0003620000100a00 */
[----:B------:R-:W-:-:S03]  /*a320*/  MOV R10, 0xa340 ;  /* 0x0000a340000a7802 */ /* 0x000fc60000000f00 */
[----:B-1---5:R-:W-:Y:S05]  /*a330*/  CALL.REL.NOINC `($_ZN7cutlass13device_kernelIN5flash19enable_sm80_to_sm89INS1_16FlashAttnBwdSm80INS1_25CollectiveMainloopBwdSm80ILi2ELi2EN4cute5tupleIJNS5_1CILi64EEENS7_ILi128EEES8_EEENS_10bfloat16_tEfNS_4arch4Sm80ELb1ELb0ELb1ELb0ELb0ELb0ELb0ELb0ELi2ELi2ELi4ELi2ELb1EEENS1_24CollectiveEpilogueBwdGQAISA_fSD_Li256ELb0ELb0EEENS1_25SingleTileBwdLPTSchedulerILb0ELi128ELb0EEEEEEEEEvNT_6ParamsE$_ZN4cute8smem_ptrIPN7cutlass9uint128_tEECI1NS_12iter_adaptorIS3_S4_EEES3_) ;  /* 0xffffd1d000007944 */ /* 0x022fea0003c3ffff */
[----:B-1----:R1:W5:Y:S01]  /*a340*/  LDL.64 R6, [R1+0x168] ;  /* 0x0001680001067983 */ /* 0x0023620000100a00 */
[----:B------:R-:W-:-:S03]  /*a350*/  MOV R10, 0xa370 ;  /* 0x0000a370000a7802 */ /* 0x000fc60000000f00 */
[----:B-1---5:R-:W-:Y:S05]  /*a360*/  CALL.REL.NOINC `($_ZN7cutlass13device_kernelIN5flash19enable_sm80_to_sm89INS1_16FlashAttnBwdSm80INS1_25CollectiveMainloopBwdSm80ILi2ELi2EN4cute5tupleIJNS5_1CILi64EEENS7_ILi128EEES8_EEENS_10bfloat16_tEfNS_4arch4Sm80ELb1ELb0ELb1ELb0ELb0ELb0ELb0ELb0ELi2ELi2ELi4ELi2ELb1EEENS1_24CollectiveEpilogueBwdGQAISA_fSD_Li256ELb0ELb0EEENS1_25SingleTileBwdLPTSchedulerILb0ELi128ELb0EEEEEEEEEvNT_6ParamsE$_ZN4cute3eso3ESOILb1ELb0EJNS_6LayoutINS_5tupleIJNS3_IJNS_1CILi1EEES5_EEEEEENS3_IJNS3_IJS5_NS4_ILi0EEEEEEEEEEENS_10ViewEngineINS_8smem_ptrIPN7cutlass9uint128_tEEEEEEEC2ERKSB_RKSI_) ;  /* 0xffffc9a000007944 */ /* 0x022fea0003c3ffff */
[----:B-1----:R1:W5:Y:S01]  /*a370*/  LDL R6, [R1+0x168] ;  /* 0x0001680001067983 */ /* 0x0023620000100800 */
[----:B------:R-:W-:-:S03]  /*a380*/  MOV R8, 0xa3a0 ;  /* 0x0000a3a000087802 */ /* 0x000fc60000000f00 */
[----:B-1---5:R-:W-:Y:S05]  /*a390*/  CALL.REL.NOINC `($_ZN7cutlass13device_kernelIN5flash19enable_sm80_to_sm89INS1_16FlashAttnBwdSm80INS1_25CollectiveMainloopBwdSm80ILi2ELi2EN4cute5tupleIJNS5_1CILi64EEENS7_ILi128EEES8_EEENS_10bfloat16_tEfNS_4arch4Sm80ELb1ELb0ELb1ELb0ELb0ELb0ELb0ELb0ELi2ELi2ELi4ELi2ELb1EEENS1_24CollectiveEpilogueBwdGQAISA_fSD_Li256ELb0ELb0EEENS1_25SingleTileBwdLPTSchedulerILb0ELi128ELb0EEEEEEEEEvNT_6ParamsE$_ZN73_INTERNAL_24fd9406_37_flash_bwd_hdim64_bf16_softcap_sm80_cu_3fbc093a_291824__cvta_generic_to_sharedEPKv) ;  /* 0xffffd1f000007944 */ /* 0x022fea0003c3ffff */
        /* <DEDUP_REMOVED lines=9> */
[----:B--2---:R-:W-:Y:S05]  /*a430*/  CALL.REL.NOINC `($_ZN7cutlass13device_kernelIN5flash19enable_sm80_to_sm89INS1_16FlashAttnBwdSm80INS1_25CollectiveMainloopBwdSm80ILi2ELi2EN4cute5tupleIJNS5_1CILi64EEENS7_ILi128EEES8_EEENS_10bfloat16_tEfNS_4arch4Sm80ELb1ELb0ELb1ELb0ELb0ELb0ELb0ELb0ELi2ELi2ELi4ELi2ELb1EEENS1_24CollectiveEpilogueBwdGQAISA_fSD_Li256ELb0ELb0EEENS1_25SingleTileBwdLPTSchedulerILb0ELi128ELb0EEEEEEEEEvNT_6ParamsE$_ZN4cute3eso3ESOILb1ELb0EJNS_1CILi0EEEiS3_EEC2ERKS3_RKiS6_) ;  /* 0xffffc68000007944 */ /* 0x004fea0003c3ffff */
[----:B-1----:R-:W2:Y:S01]  /*a440*/  LDL R7, [R1+0x168] ;  /* 0x0001680001077983 */ /* 0x002ea20000100800 */
[----:B------:R-:W-:Y:S01]  /*a450*/  IMAD.MOV.U32 R6, RZ, RZ, R4 ;  /* 0x000000ffff067224 */ /* 0x000fe200078e0004 */
[----:B------:R-:W-:-:S02]  /*a460*/  MOV R16, 0xa490 ;  /* 0x0000a49000107802 */ /* 0x000fc40000000f00 */
[----:B--2---:R-:W-:Y:S02]  /*a470*/  SHF.L.U32 R7, R7, 0x5, RZ ;  /* 0x0000000507077819 */ /* 0x004fe400000006ff */
[----:B------:R-:W-:Y:S05]  /*a480*/  CALL.REL.NOINC `($_ZN7cutlass13device_kernelIN5flash19enable_sm80_to_sm89INS1_16FlashAttnBwdSm80INS1_25CollectiveMainloopBwdSm80ILi2ELi2EN4cute5tupleIJNS5_1CILi64EEENS7_ILi128EEES8_EEENS_10bfloat16_tEfNS_4arch4Sm80ELb1ELb0ELb1ELb0ELb0ELb0ELb0ELb0ELi2ELi2ELi4ELi2ELb1EEENS1_24CollectiveEpilogueBwdGQAISA_fSD_Li256ELb0ELb0EEENS1_25SingleTileBwdLPTSchedulerILb0ELi128ELb0EEEEEEEEEvNT_6ParamsE$_ZN4cute5tupleIJiEEC2ERKi) ;  /* 0xffffce7000007944 */ /* 0x000fea0003c3ffff */
[----:B------:R1:W5:Y:S01]  /*a490*/  LDL R7, [R1+0x168] ;  /* 0x0001680001077983 */ /* 0x0003620000100800 */
        /* <DEDUP_REMOVED lines=19> */
[----:B------:R-:W-:Y:S01]  /*a5d0*/  IMAD.MOV.U32 R16, RZ, RZ, 0x1 ;  /* 0x00000001ff107424 */ /* 0x000fe200078e00ff */
        /* <DEDUP_REMOVED lines=21> */
[----:B------:R-:W-:Y:S02]  /*a730*/  MOV R16, 0x1 ;  /* 0x0000000100107802 */ /* 0x000fe40000000f00 */
        /* <DEDUP_REMOVED lines=44> */
[----:B--2--5:R-:W-:Y:S05]  /*aa00*/  CALL.REL.NOINC `($_ZN7cutlass13device_kernelIN5flash19enable_sm80_to_sm89INS1_16FlashAttnBwdSm80INS1_25CollectiveMainloopBwdSm80ILi2ELi2EN4cute5tupleIJNS5_1CILi64EEENS7_ILi128EEES8_EEENS_10bfloat16_tEfNS_4arch4Sm80ELb1ELb0ELb1ELb0ELb0ELb0ELb0ELb0ELi2ELi2ELi4ELi2ELb1EEENS1_24CollectiveEpilogueBwdGQAISA_fSD_Li256ELb0ELb0EEENS1_25SingleTileBwdLPTSchedulerILb0ELi128ELb0EEEEEEEEEvNT_6ParamsE$_ZN4cute3eso3ESOILb1ELb0EJNS_10UnderscoreES2_iEEC2ERKS2_S5_RKi) ;  /* 0xffffbe3000007944 */ /* 0x024fea0003c3ffff */
[----:B------:R-:W2:Y:S01]  /*aa10*/  LDL R7, [R1+0x168] ;  /* 0x0001680001077983 */ /* 0x000ea20000100800 */
[----:B------:R-:W-:Y:S02]  /*aa20*/  MOV R8, 0xaa50 ;  /* 0x0000aa5000087802 */ /* 0x000fe40000000f00 */
[----:B--2---:R-:W-:Y:S02]  /*aa30*/  SHF.L.U32 R7, R7, 0x6, RZ ;  /* 0x0000000607077819 */ /* 0x004fe400000006ff */
[----:B-1----:R-:W-:Y:S05]  /*aa40*/  CALL.REL.NOINC `($_ZN7cutlass13device_kernelIN5flash19enable_sm80_to_sm89INS1_16FlashAttnBwdSm80INS1_25CollectiveMainloopBwdSm80ILi2ELi2EN4cute5tupleIJNS5_1CILi64EEENS7_ILi128EEES8_EEENS_10bfloat16_tEfNS_4arch4Sm80ELb1ELb0ELb1ELb0ELb0ELb0ELb0ELb0ELi2ELi2ELi4ELi2ELb1EEENS1_24CollectiveEpilogueBwdGQAISA_fSD_Li256ELb0ELb0EEENS1_25SingleTileBwdLPTSchedulerILb0ELi128ELb0EEEEEEEEEvNT_6ParamsE$_ZN4cute3eso3ESOILb1ELb0EJNS_6LayoutINS_5tupleIJNS3_IJNS_1CILi4EEENS4_ILi1EEEEEES6_EEENS3_IJNS3_IJS6_NS4_ILi0EEEEEES9_EEEEEiEEC2ERKSC_RKi) ;  /* 0xffffc40000007944 */ /* 0x002fea0003c3ffff */
[----:B------:R-:W2:Y:S04]  /*aa50*/  LD.E.64 R18, [R18.64+0x8] ;  /* 0x0000080412127980 */ /* 0x000ea8000c101b00 */
[----:B------:R-:W2:Y:S01]  /*aa60*/  LDL R10, [R1+0x168] ;  /* 0x00016800010a7983 */ /* 0x000ea20000100800 */
[----:B-1----:R-:W-:Y:S02]  /*aa70*/  MOV R6, R4 ;  /* 0x0000000400067202 */ /* 0x002fe40000000f00 */
[----:B------:R-:W-:Y:S01]  /*aa80*/  MOV R16, 0xaab0 ;  /* 0x0000aab000107802 */ /* 0x000fe20000000f00 */
[----:B--2---:R-:W-:-:S04]  /*aa90*/  IMAD.WIDE R10, R10, 0x4, R18 ;  /* 0x000000040a0a7825 */ /* 0x004fc800078e0212 */
[----:B------:R-:W-:Y:S05]  /*aaa0*/  CALL.REL.NOINC `($_ZN7cutlass13device_kernelIN5flash19enable_sm80_to_sm89INS1_16FlashAttnBwdSm80INS1_25CollectiveMainloopBwdSm80ILi2ELi2EN4cute5tupleIJNS5_1CILi64EEENS7_ILi128EEES8_EEENS_10bfloat16_tEfNS_4arch4Sm80ELb1ELb0ELb1ELb0ELb0ELb0ELb0ELb0ELi2ELi2ELi4ELi2ELb1EEENS1_24CollectiveEpilogueBwdGQAISA_fSD_Li256ELb0ELb0EEENS1_25SingleTileBwdLPTSchedulerILb0ELi128ELb0EEEEEEEEEvNT_6ParamsE$_ZN4cute8gmem_ptrIPKfECI1NS_12iter_adaptorIS2_S3_EEES2_) ;  /* 0xffffc9d000007944 */ /* 0x000fea0003c3ffff */
[----:B-1----:R1:W5:Y:S01]  /*aab0*/  LDL.64 R6, [R1+0x168] ;  /* 0x0001680001067983 */ /* 0x0023620000100a00 */
[----:B------:R-:W-:-:S03]  /*aac0*/  MOV R10, 0xaae0 ;  /* 0x0000aae0000a7802 */ /* 0x000fc60000000f00 */
[----:B-1---5:R-:W-:Y:S05]  /*aad0*/  CALL.REL.NOINC `($_ZN7cutlass13device_kernelIN5flash19enable_sm80_to_sm89INS1_16FlashAttnBwdSm80INS1_25CollectiveMainloopBwdSm80ILi2ELi2EN4cute5tupleIJNS5_1CILi64EEENS7_ILi128EEES8_EEENS_10bfloat16_tEfNS_4arch4Sm80ELb1ELb0ELb1ELb0ELb0ELb0ELb0ELb0ELi2ELi2ELi4ELi2ELb1EEENS1_24CollectiveEpilogueBwdGQAISA_fSD_Li256ELb0ELb0EEENS1_25SingleTileBwdLPTSchedulerILb0ELi128ELb0EEEEEEEEEvNT_6ParamsE$_ZN4cute3eso3ESOILb1ELb0EJNS_6LayoutINS_5tupleIJNS3_IJNS_1CILi4EEENS4_ILi1EEEEEES6_EEENS3_IJNS3_IJS6_NS4_ILi0EEEEEES9_EEEEENS_10ViewEngineINS_8gmem_ptrIPKfEEEEEEC2ERKSC_RKSI_) ;  /* 0xffffc2f000007944 */ /* 0x022fea0003c3ffff */
[----:B------:R2:W5:Y:S04]  /*aae0*/  LDL.64 R18, [R14+0x40] ;  /* 0x000040000e127983 */ /* 0x0005680000100a00 */
[----:B------:R2:W5:Y:S01]  /*aaf0*/  LDL.64 R10, [R1+0x168] ;  /* 0x00016800010a7983 */ /* 0x0005620000100a00 */
[----:B------:R-:W-:-:S02]  /*ab00*/  MOV R17, UR7 ;  /* 0x0000000700117c02 */ /* 0x000fc40008000f00 */
[----:B-1----:R-:W-:Y:S02]  /*ab10*/  MOV R8, 0xab30 ;  /* 0x0000ab3000087802 */ /* 0x002fe40000000f00 */
[----:B--2--5:R-:W-:Y:S05]  /*ab20*/  CALL.REL.NOINC `($_ZN7cutlass13device_kernelIN5flash19enable_sm80_to_sm89INS1_16FlashAttnBwdSm80INS1_25CollectiveMainloopBwdSm80ILi2ELi2EN4cute5tupleIJNS5_1CILi64EEENS7_ILi128EEES8_EEENS_10bfloat16_tEfNS_4arch4Sm80ELb1ELb0ELb1ELb0ELb0ELb0ELb0ELb0ELi2ELi2ELi4ELi2ELb1EEENS1_24CollectiveEpilogueBwdGQAISA_fSD_Li256ELb0ELb0EEENS1_25SingleTileBwdLPTSchedulerILb0ELi128ELb0EEEEEEEEEvNT_6ParamsE$_ZN4cute3eso3ESOILb1ELb0EJNS_10UnderscoreES2_iEEC2ERKS2_S5_RKi) ;  /* 0xffffbd1000007944 */ /* 0x024fea0003c3ffff */
[----:B------:R-:W2:Y:S01]  /*ab30*/  LDL R7, [R1+0x168] ;  /* 0x0001680001077983 */ /* 0x000ea20000100800 */
[----:B------:R-:W-:Y:S02]  /*ab40*/  MOV R8, 0xab70 ;  /* 0x0000ab7000087802 */ /* 0x000fe40000000f00 */
[----:B--2---:R-:W-:Y:S02]  /*ab50*/  SHF.L.U32 R7, R7, 0x6, RZ ;  /* 0x0000000607077819 */ /* 0x004fe400000006ff */
[----:B-1----:R-:W-:Y:S05]  /*ab60*/  CALL.REL.NOINC `($_ZN7cutlass13device_kernelIN5flash19enable_sm80_to_sm89INS1_16FlashAttnBwdSm80INS1_25CollectiveMainloopBwdSm80ILi2ELi2EN4cute5tupleIJNS5_1CILi64EEENS7_ILi128EEES8_EEENS_10bfloat16_tEfNS_4arch4Sm80ELb1ELb0ELb1ELb0ELb0ELb0ELb0ELb0ELi2ELi2ELi4ELi2ELb1EEENS1_24CollectiveEpilogueBwdGQAISA_fSD_Li256ELb0ELb0EEENS1_25SingleTileBwdLPTSchedulerILb0ELi128ELb0EEEEEEEEEvNT_6ParamsE$_ZN4cute3eso3ESOILb1ELb0EJNS_6LayoutINS_5tupleIJNS3_IJNS_1CILi4EEENS4_ILi1EEEEEES6_EEENS3_IJNS3_IJS6_NS4_ILi0EEEEEES9_EEEEEiEEC2ERKSC_RKi) ;  /* 0xffffc2e000007944 */ /* 0x002fea0003c3ffff */
[----:B------:R-:W2:Y:S04]  /*ab70*/  LD.E.64 R18, [R18.64] ;  /* 0x0000000412127980 */ /* 0x000ea8000c101b00 */
[----:B------:R-:W2:Y:S01]  /*ab80*/  LDL R8, [R1+0x168] ;  /* 0x0001680001087983 */ /* 0x000ea20000100800 */
[----:B-1----:R-:W-:Y:S02]  /*ab90*/  MOV R6, R4 ;  /* 0x0000000400067202 */ /* 0x002fe40000000f00 */
[----:B------:R-:W-:Y:S01]  /*aba0*/  MOV R16, 0xabd0 ;  /* 0x0000abd000107802 */ /* 0x000fe20000000f00 */
[----:B--2---:R-:W-:-:S04]  /*abb0*/  IMAD.WIDE R8, R8, 0x4, R18 ;  /* 0x0000000408087825 */ /* 0x004fc800078e0212 */
[----:B------:R-:W-:Y:S05]  /*abc0*/  CALL.REL.NOINC `($_ZN7cutlass13device_kernelIN5flash19enable_sm80_to_sm89INS1_16FlashAttnBwdSm80INS1_25CollectiveMainloopBwdSm80ILi2ELi2EN4cute5tupleIJNS5_1CILi64EEENS7_ILi128EEES8_EEENS_10bfloat16_tEfNS_4arch4Sm80ELb1ELb0ELb1ELb0ELb0ELb0ELb0ELb0ELi2ELi2ELi4ELi2ELb1EEENS1_24CollectiveEpilogueBwdGQAISA_fSD_Li256ELb0ELb0EEENS1_25SingleTileBwdLPTSchedulerILb0ELi128ELb0EEEEEEEEEvNT_6ParamsE$_ZN4cute8smem_ptrIPfECI1NS_12iter_adaptorIS1_S2_EEES1_) ;  /* 0xffffc98000007944 */ /* 0x000fea0003c3ffff */
[----:B-1----:R1:W5:Y:S01]  /*abd0*/  LDL.64 R6, [R1+0x168] ;  /* 0x0001680001067983 */ /* 0x0023620000100a00 */
[----:B------:R-:W-:-:S03]  /*abe0*/  MOV R16, 0xac00 ;  /* 0x0000ac0000107802 */ /* 0x000fc60000000f00 */
[----:B-1---5:R-:W-:Y:S05]  /*abf0*/  CALL.REL.NOINC `($_ZN7cutlass13device_kernelIN5flash19enable_sm80_to_sm89INS1_16FlashAttnBwdSm80INS1_25CollectiveMainloopBwdSm80ILi2ELi2EN4cute5tupleIJNS5_1CILi64EEENS7_ILi128EEES8_EEENS_10bfloat16_tEfNS_4arch4Sm80ELb1ELb0ELb1ELb0ELb0ELb0ELb0ELb0ELi2ELi2ELi4ELi2ELb1EEENS1_24CollectiveEpilogueBwdGQAISA_fSD_Li256ELb0ELb0EEENS1_25SingleTileBwdLPTSchedulerILb0ELi128ELb0EEEEEEEEEvNT_6ParamsE$_ZN4cute3eso3ESOILb1ELb0EJNS_6LayoutINS_5tupleIJNS3_IJNS_1CILi4EEENS4_ILi1EEEEEES6_EEENS3_IJNS3_IJS6_NS4_ILi0EEEEEES9_EEEEENS_10ViewEngineINS_8smem_ptrIPfEEEEEEC2ERKSC_RKSH_) ;  /* 0xffffc21000007944 */ /* 0x022fea0003c3ffff */
[----:B------:R2:W5:Y:S04]  /*ac00*/  LDL.64 R18, [R14+0x48] ;  /* 0x000048000e127983 */ /* 0x0005680000100a00 */
[----:B-1----:R2:W5:Y:S01]  /*ac10*/  LDL.64 R8, [R1+0x168] ;  /* 0x0001680001087983 */ /* 0x0025620000100a00 */
[----:B------:R-:W-:-:S02]  /*ac20*/  MOV R7, RZ ;  /* 0x000000ff00077202 */ /* 0x000fc40000000f00 */
[----:B------:R-:W-:Y:S02]  /*ac30*/  MOV R16, 0xac50 ;  /* 0x0000ac5000107802 */ /* 0x000fe40000000f00 */
[----:B--2--5:R-:W-:Y:S05]  /*ac40*/  CALL.REL.NOINC `($_ZN7cutlass13device_kernelIN5flash19enable_sm80_to_sm89INS1_16FlashAttnBwdSm80INS1_25CollectiveMainloopBwdSm80ILi2ELi2EN4cute5tupleIJNS5_1CILi64EEENS7_ILi128EEES8_EEENS_10bfloat16_tEfNS_4arch4Sm80ELb1ELb0ELb1ELb0ELb0ELb0ELb0ELb0ELi2ELi2ELi4ELi2ELb1EEENS1_24CollectiveEpilogueBwdGQAISA_fSD_Li256ELb0ELb0EEENS1_25SingleTileBwdLPTSchedulerILb0ELi128ELb0EEEEEEEEEvNT_6ParamsE$_ZN4cute3eso3ESOILb1ELb0EJNS_1CILi0EEEiEEC2ERKS3_RKi) ;  /* 0xffffbe3000007944 */ /* 0x024fea0003c3ffff */
[----:B-1----:R1:W5:Y:S01]  /*ac50*/  LD.E R7, [R18.64] ;  /* 0x0000000412077980 */ /* 0x002362000c101900 */
[----:B------:R-:W-:-:S03]  /*ac60*/  MOV R20, 0xac80 ;  /* 0x0000ac8000147802 */ /* 0x000fc60000000f00 */
[----:B-1---5:R-:W-:Y:S05]  /*ac70*/  CALL.REL.NOINC `($_ZN7cutlass13device_kernelIN5flash19enable_sm80_to_sm89INS1_16FlashAttnBwdSm80INS1_25CollectiveMainloopBwdSm80ILi2ELi2EN4cute5tupleIJNS5_1CILi64EEENS7_ILi128EEES8_EEENS_10bfloat16_tEfNS_4arch4Sm80ELb1ELb0ELb1ELb0ELb0ELb0ELb0ELb0ELi2ELi2ELi4ELi2ELb1EEENS1_24CollectiveEpilogueBwdGQAISA_fSD_Li256ELb0ELb0EEENS1_25SingleTileBwdLPTSchedulerILb0ELi128ELb0EEEEEEEEEvNT_6ParamsE$_ZZN4cuteplIJiEJNS_1CILi0EEEEEEDaRKNS_15ArithmeticTupleIJDpT_EEERKNS3_IJDpT0_EEEENKUlDpRKT_E_clIJiEEEDaSH_) ;  /* 0xffffebb000007944 */ /* 0x022fea0003c3ffff */
[----:B-----5:R-:W-:Y:S01]  /*ac80*/  ISETP.GT.AND P0, PT, R6, 0x3f, PT ;  /* 0x0000003f0600780c */ /* 0x020fe20003f04270 */
[----:B------:R-:W-:Y:S01]  /*ac90*/  IMAD.MOV.U32 R6, RZ, RZ, R12 ;  /* 0x000000ffff067224 */ /* 0x000fe200078e000c */
[----:B------:R-:W-:-:S11]  /*aca0*/  MOV R7, 0x0 ;  /* 0x0000000000077802 */ /* 0x000fd60000000f00 */
[----:B------:R-:W-:Y:S05]  /*acb0*/  @P0 RET.REL.NODEC R6 `(_ZN7cutlass13device_kernelIN5flash19enable_sm80_to_sm89INS1_16FlashAttnBwdSm80INS1_25CollectiveMainloopBwdSm80ILi2ELi2EN4cute5tupleIJNS5_1CILi64EEENS7_ILi128EEES8_EEENS_10bfloat16_tEfNS_4arch4Sm80ELb1ELb0ELb1ELb0ELb0ELb0ELb0ELb0ELi2ELi2ELi4ELi2ELb1EEENS1_24CollectiveEpilogueBwdGQAISA_fSD_Li256ELb0ELb0EEENS1_25SingleTileBwdLPTSchedulerILb0ELi128ELb0EEEEEEEEEvNT_6ParamsE) ;  /* 0xffff534006000950 */ /* 0x000fea0003c3ffff */
[----:B------:R-:W5:Y:S01]  /*acc0*/  LDL.64 R14, [R14+0x50] ;  /* 0x000050000e0e7983 */ /* 0x000f620000100a00 */
[----:B------:R-:W-:Y:S02]  /*acd0*/  MOV R7, RZ ;  /* 0x000000ff00077202 */ /* 0x000fe40000000f00 */
[----:B------:R-:W-:Y:S02]  /*ace0*/  MOV R16, 0xad00 ;  /* 0x0000ad0000107802 */ /* 0x000fe40000000f00 */
[----:B-1---5:R-:W-:Y:S05]  /*acf0*/  CALL.REL.NOINC `($_ZN7cutlass13device_kernelIN5flash19enable_sm80_to_sm89INS1_16FlashAttnBwdSm80INS1_25CollectiveMainloopBwdSm80ILi2ELi2EN4cute5tupleIJNS5_1CILi64EEENS7_ILi128EEES8_EEENS_10bfloat16_tEfNS_4arch4Sm80ELb1ELb0ELb1ELb0ELb0ELb0ELb0ELb0ELi2ELi2ELi4ELi2ELb1EEENS1_24CollectiveEpilogueBwdGQAISA_fSD_Li256ELb0ELb0EEENS1_25SingleTileBwdLPTSchedulerILb0ELi128ELb0EEEEEEEEEvNT_6ParamsE$_ZN4cute3eso3ESOILb1ELb0EJNS_10UnderscoreEiEEC2ERKS2_RKi) ;  /* 0xffffbb8000007944 */ /* 0x022fea0003c3ffff */
[----:B-1----:R-:W-:Y:S02]  /*ad00*/  MOV R6, R13 ;  /* 0x0000000d00067202 */ /* 0x002fe40000000f00 */
[----:B------:R-:W-:Y:S02]  /*ad10*/  MOV R16, 0xad30 ;  /* 0x0000ad3000107802 */ /* 0x000fe40000000f00 */
[----:B------:R-:W-:Y:S05]  /*ad20*/  CALL.REL.NOINC `($_ZN7cutlass13device_kernelIN5flash19enable_sm80_to_sm89INS1_16FlashAttnBwdSm80INS1_25CollectiveMainloopBwdSm80ILi2ELi2EN4cute5tupleIJNS5_1CILi64EEENS7_ILi128EEES8_EEENS_10bfloat16_tEfNS_4arch4Sm80ELb1ELb0ELb1ELb0ELb0ELb0ELb0ELb0ELi2ELi2ELi4ELi2ELb1EEENS1_24CollectiveEpilogueBwdGQAISA_fSD_Li256ELb0ELb0EEENS1_25SingleTileBwdLPTSchedulerILb0ELi128ELb0EEEEEEEEEvNT_6ParamsE$_ZN4cute8gmem_ptrIPKfECI1NS_12iter_adaptorIS2_S3_EEES2_) ;  /* 0xffffc75000007944 */ /* 0x000fea0003c3ffff */
[----:B-1----:R1:W5:Y:S01]  /*ad30*/  LDL.64 R6, [R1+0x160] ;  /* 0x0001600001067983 */ /* 0x0023620000100a00 */
[----:B------:R-:W-:-:S03]  /*ad40*/  MOV R16, 0xad60 ;  /* 0x0000ad6000107802 */ /* 0x000fc60000000f00 */
[----:B-1---5:R-:W-:Y:S05]  /*ad50*/  CALL.REL.NOINC `($_ZN7cutlass13device_kernelIN5flash19enable_sm80_to_sm89INS1_16FlashAttnBwdSm80INS1_25CollectiveMainloopBwdSm80ILi2ELi2EN4cute5tupleIJNS5_1CILi64EEENS7_ILi128EEES8_EEENS_10bfloat16_tEfNS_4arch4Sm80ELb1ELb0ELb1ELb0ELb0ELb0ELb0ELb0ELi2ELi2ELi4ELi2ELb1EEENS1_24CollectiveEpilogueBwdGQAISA_fSD_Li256ELb0ELb0EEENS1_25SingleTileBwdLPTSchedulerILb0ELi128ELb0EEEEEEEEEvNT_6ParamsE$_ZN4cute3eso3ESOILb1ELb0EJNS_6LayoutINS_5tupleIJNS3_IJNS_1CILi4EEENS4_ILi1EEEEEEEEENS3_IJNS3_IJS6_NS4_ILi0EEEEEEEEEEENS_10ViewEngineINS_8gmem_ptrIPKfEEEEEEC2ERKSC_RKSI_) ;  /* 0xffffbff000007944 */ /* 0x022fea0003c3ffff */
[----:B-1----:R1:W5:Y:S01]  /*ad60*/  LDL.64 R10, [R1+0x160] ;  /* 0x00016000010a7983 */ /* 0x0023620000100a00 */
[----:B------:R-:W-:Y:S02]  /*ad70*/  MOV R7, RZ ;  /* 0x000000ff00077202 */ /* 0x000fe40000000f00 */
[----:B------:R-:W-:Y:S02]  /*ad80*/  MOV R16, 0xada0 ;  /* 0x0000ada000107802 */ /* 0x000fe40000000f00 */
[----:B-1---5:R-:W-:Y:S05]  /*ad90*/  CALL.REL.NOINC `($_ZN7cutlass13device_kernelIN5flash19enable_sm80_to_sm89INS1_16FlashAttnBwdSm80INS1_25CollectiveMainloopBwdSm80ILi2ELi2EN4cute5tupleIJNS5_1CILi64EEENS7_ILi128EEES8_EEENS_10bfloat16_tEfNS_4arch4Sm80ELb1ELb0ELb1ELb0ELb0ELb0ELb0ELb0ELi2ELi2ELi4ELi2ELb1EEENS1_24CollectiveEpilogueBwdGQAISA_fSD_Li256ELb0ELb0EEENS1_25SingleTileBwdLPTSchedulerILb0ELi128ELb0EEEEEEEEEvNT_6ParamsE$_ZN4cute3eso3ESOILb1ELb0EJNS_10UnderscoreEiEEC2ERKS2_RKi) ;  /* 0xffffbae000007944 */ /* 0x022fea0003c3ffff */
[----:B-1----:R-:W-:Y:S02]  /*ada0*/  MOV R6, R13 ;  /* 0x0000000d00067202 */ /* 0x002fe40000000f00 */
[----:B------:R-:W-:-:S02]  /*adb0*/  MOV R16, 0xadd0 ;  /* 0x0000add000107802 */ /* 0x000fc40000000f00 */
[----:B------:R-:W-:Y:S05]  /*adc0*/  CALL.REL.NOINC `($_ZN7cutlass13device_kernelIN5flash19enable_sm80_to_sm89INS1_16FlashAttnBwdSm80INS1_25CollectiveMainloopBwdSm80ILi2ELi2EN4cute5tupleIJNS5_1CILi64EEENS7_ILi128EEES8_EEENS_10bfloat16_tEfNS_4arch4Sm80ELb1ELb0ELb1ELb0ELb0ELb0ELb0ELb0ELi2ELi2ELi4ELi2ELb1EEENS1_24CollectiveEpilogueBwdGQAISA_fSD_Li256ELb0ELb0EEENS1_25SingleTileBwdLPTSchedulerILb0ELi128ELb0EEEEEEEEEvNT_6ParamsE$_ZN4cute8smem_ptrIPfECI1NS_12iter_adaptorIS1_S2_EEES1_) ;  /* 0xffffc78000007944 */ /* 0x000fea0003c3ffff */
[----:B-1----:R1:W5:Y:S01]  /*add0*/  LDL.64 R6, [R1+0x160] ;  /* 0x0001600001067983 */ /* 0x0023620000100a00 */
[----:B------:R-:W-:-:S03]  /*ade0*/  MOV R16, 0xae00 ;  /* 0x0000ae0000107802 */ /* 0x000fc60000000f00 */
[----:B-1---5:R-:W-:Y:S05]  /*adf0*/  CALL.REL.NOINC `($_ZN7cutlass13device_kernelIN5flash19enable_sm80_to_sm89INS1_16FlashAttnBwdSm80INS1_25CollectiveMainloopBwdSm80ILi2ELi2EN4cute5tupleIJNS5_1CILi64EEENS7_ILi128EEES8_EEENS_10bfloat16_tEfNS_4arch4Sm80ELb1ELb0ELb1ELb0ELb0ELb0ELb0ELb0ELi2ELi2ELi4ELi2ELb1EEENS1_24CollectiveEpilogueBwdGQAISA_fSD_Li256ELb0ELb0EEENS1_25SingleTileBwdLPTSchedulerILb0ELi128ELb0EEEEEEEEEvNT_6ParamsE$_ZN4cute3eso3ESOILb1ELb0EJNS_6LayoutINS_5tupleIJNS3_IJNS_1CILi4EEENS4_ILi1EEEEEEEEENS3_IJNS3_IJS6_NS4_ILi0EEEEEEEEEEENS_10ViewEngineINS_8smem_ptrIPfEEEEEEC2ERKSC_RKSH_) ;  /* 0xffffbf9000007944 */ /* 0x022fea0003c3ffff */
[----:B-1----:R1:W5:Y:S01]  /*ae00*/  LDL.64 R8, [R1+0x160] ;  /* 0x0001600001087983 */ /* 0x0023620000100a00 */
[----:B------:R-:W-:-:S02]  /*ae10*/  MOV R6, R4 ;  /* 0x0000000400067202 */ /* 0x000fc40000000f00 */
[----:B------:R-:W-:Y:S02]  /*ae20*/  MOV R16, 0xae40 ;  /* 0x0000ae4000107802 */ /* 0x000fe40000000f00 */
[----:B-1---5:R-:W-:Y:S05]  /*ae30*/  CALL.REL.NOINC `($_ZN7cutlass13device_kernelIN5flash19enable_sm80_to_sm89INS1_16FlashAttnBwdSm80INS1_25CollectiveMainloopBwdSm80ILi2ELi2EN4cute5tupleIJNS5_1CILi64EEENS7_ILi128EEES8_EEENS_10bfloat16_tEfNS_4arch4Sm80ELb1ELb0ELb1ELb0ELb0ELb0ELb0ELb0ELi2ELi2ELi4ELi2ELb1EEENS1_24CollectiveEpilogueBwdGQAISA_fSD_Li256ELb0ELb0EEENS1_25SingleTileBwdLPTSchedulerILb0ELi128ELb0EEEEEEEEEvNT_6ParamsE$_ZN4cute8gmem_ptrIPKfECI1NS_12iter_adaptorIS2_S3_EEES2_) ;  /* 0xffffc64000007944 */ /* 0x022fea0003c3ffff */
[----:B-1----:R1:W5:Y:S01]  /*ae40*/  LDL.64 R6, [R1+0x168] ;  /* 0x0001680001067983 */ /* 0x0023620000100a00 */
[----:B------:R-:W-:-:S03]  /*ae50*/  MOV R16, 0xae70 ;  /* 0x0000ae7000107802 */ /* 0x000fc60000000f00 */
[----:B-1---5:R-:W-:Y:S05]  /*ae60*/  CALL.REL.NOINC `($_ZN7cutlass13device_kernelIN5flash19enable_sm80_to_sm89INS1_16FlashAttnBwdSm80INS1_25CollectiveMainloopBwdSm80ILi2ELi2EN4cute5tupleIJNS5_1CILi64EEENS7_ILi128EEES8_EEENS_10bfloat16_tEfNS_4arch4Sm80ELb1ELb0ELb1ELb0ELb0ELb0ELb0ELb0ELi2ELi2ELi4ELi2ELb1EEENS1_24CollectiveEpilogueBwdGQAISA_fSD_Li256ELb0ELb0EEENS1_25SingleTileBwdLPTSchedulerILb0ELi128ELb0EEEEEEEEEvNT_6ParamsE$_ZN4cute8gmem_ptrIPKN7cutlass9uint128_tEECI1NS_12iter_adaptorIS4_S5_EEES4_) ;  /* 0xffffc5c000007944 */ /* 0x022fea0003c3ffff */
[----:B------:R1:W5:Y:S01]  /*ae70*/  LDL.64 R6, [R1+0x168] ;  /* 0x0001680001067983 */ /* 0x0003620000100a00 */
[----:B------:R-:W-:-:S03]  /*ae80*/  MOV R16, 0xaea0 ;  /* 0x0000aea000107802 */ /* 0x000fc60000000f00 */
[----:B-1---5:R-:W-:Y:S05]  /*ae90*/  CALL.REL.NOINC `($_ZN7cutlass13device_kernelIN5flash19enable_sm80_to_sm89INS1_16FlashAttnBwdSm80INS1_25CollectiveMainloopBwdSm80ILi2ELi2EN4cute5tupleIJNS5_1CILi64EEENS7_ILi128EEES8_EEENS_10bfloat16_tEfNS_4arch4Sm80ELb1ELb0ELb1ELb0ELb0ELb0ELb0ELb0ELi2ELi2ELi4ELi2ELb1EEENS1_24CollectiveEpilogueBwdGQAISA_fSD_Li256ELb0ELb0EEENS1_25SingleTileBwdLPTSchedulerILb0ELi128ELb0EEEEEEEEEvNT_6ParamsE$_ZN4cute3eso3ESOILb1ELb0EJNS_6LayoutINS_5tupleIJNS3_IJNS_1CILi1EEES5_EEEEEENS3_IJNS3_IJS5_NS4_ILi0EEEEEEEEEEENS_10ViewEngineINS_8gmem_ptrIPKN7cutlass9uint128_tEEEEEEEC2ERKSB_RKSJ_) ;  /* 0xffffbe2000007944 */ /* 0x022fea0003c3ffff */
[----:B------:R2:W5:Y:S01]  /*aea0*/  LDL.64 R20, [R1+0x168] ;  /* 0x0001680001147983 */ /* 0x0005620000100a00 */
[----:B-1----:R-:W-:Y:S02]  /*aeb0*/  MOV R6, R4 ;  /* 0x0000000400067202 */ /* 0x002fe40000000f00 */
[----:B------:R-:W-:Y:S02]  /*aec0*/  MOV R16, 0xaee0 ;  /* 0x0000aee000107802 */ /* 0x000fe40000000f00 */
[----:B--2--5:R-:W-:Y:S05]  /*aed0*/  CALL.REL.NOINC `($_ZN7cutlass13device_kernelIN5flash19enable_sm80_to_sm89INS1_16FlashAttnBwdSm80INS1_25CollectiveMainloopBwdSm80ILi2ELi2EN4cute5tupleIJNS5_1CILi64EEENS7_ILi128EEES8_EEENS_10bfloat16_tEfNS_4arch4Sm80ELb1ELb0ELb1ELb0ELb0ELb0ELb0ELb0ELi2ELi2ELi4ELi2ELb1EEENS1_24CollectiveEpilogueBwdGQAISA_fSD_Li256ELb0ELb0EEENS1_25SingleTileBwdLPTSchedulerILb0ELi128ELb0EEEEEEEEEvNT_6ParamsE$_ZN4cute8smem_ptrIPfECI1NS_12iter_adaptorIS1_S2_EEES1_) ;  /* 0xffffc67000007944 */ /* 0x024fea0003c3ffff */
[----:B-1----:R1:W5:Y:S01]  /*aee0*/  LDL.64 R6, [R1+0x168] ;  /* 0x0001680001067983 */ /* 0x0023620000100a00 */
        /* <DEDUP_REMOVED lines=8> */
[----:B------:R-:W2:Y:S01]  /*af70*/  LD.E.U8 R14, [R14.64] ;  /* 0x000000040e0e7980 */ /* 0x000ea2000c101100 */
[----:B------:R-:W-:Y:S02]  /*af80*/  MOV R13, 0x0 ;  /* 0x00000000000d7802 */ /* 0x000fe40000000f00 */
[----:B--2---:R-:W-:-:S13]  /*af90*/  ISETP.NE.AND P0, PT, R14, RZ, PT ;  /* 0x000000ff0e00720c */ /* 0x004fda0003f05270 */
[----:B------:R-:W-:Y:S01]  /*afa0*/  @!PT LDS RZ, [RZ] ;  /* 0x00000000fffff984 */ /* 0x000fe20000000800 */
[----:B------:R-:W-:Y:S01]  /*afb0*/  @!PT LDS RZ, [RZ] ;  /* 0x00000000fffff984 */ /* 0x000fe20000000800 */
[----:B------:R-:W-:Y:S01]  /*afc0*/  @!PT LDS RZ, [RZ] ;  /* 0x00000000fffff984 */ /* 0x000fe20000000800 */
[----:B------:R1:W-:Y:S01]  /*afd0*/  LDGSTS.E.BYPASS.LTC128B.128 [R6], [R20.64], P0 ;  /* 0x0000000014067fae */ /* 0x0003e20008101d44 */
[----:B------:R-:W-:Y:S05]  /*afe0*/  RET.REL.NODEC R12 `(_ZN7cutlass13device_kernelIN5flash19enable_sm80_to_sm89INS1_16FlashAttnBwdSm80INS1_25CollectiveMainloopBwdSm80ILi2ELi2EN4cute5tupleIJNS5_1CILi64EEENS7_ILi128EEES8_EEENS_10bfloat16_tEfNS_4arch4Sm80ELb1ELb0ELb1ELb0ELb0ELb0ELb0ELb0ELi2ELi2ELi4ELi2ELb1EEENS1_24CollectiveEpilogueBwdGQAISA_fSD_Li256ELb0ELb0EEENS1_25SingleTileBwdLPTSchedulerILb0ELi128ELb0EEEEEEEEEvNT_6ParamsE) ;  /* 0xffff50100c007950 */ /* 0x000fea0003c3ffff */
        .type           $_ZN7cutlass13device_kernelIN5flash19enable_sm80_to_sm89INS1_16FlashAttnBwdSm80INS1_25CollectiveMainloopBwdSm80ILi2ELi2EN4cute5tupleIJNS5_1CILi64EEENS7_ILi128EEES8_EEENS_10bfloat16_tEfNS_4arch4Sm80ELb1ELb0ELb1ELb0ELb0ELb0ELb0ELb0ELi2ELi2ELi4ELi2ELb1EEENS1_24CollectiveEpilogueBwdGQAISA_fSD_Li256ELb0ELb0EEENS1_25SingleTileBwdLPTSchedulerILb0ELi128ELb0EEEEEEEEEvNT_6ParamsE$_ZZN5flash25CollectiveMainloopBwdSm80ILi2ELi2EN4cute5tupleIJNS1_1CILi64EEENS3_ILi128EEES4_EEEN7cutlass10bfloat16_tEfNS7_4arch4Sm80ELb1ELb0ELb1ELb0ELb0ELb0ELb0ELb0ELi2ELi2ELi4ELi2ELb1EE3mmaINS_16FlashAttnBwdSm80ISB_NS_24CollectiveEpilogueBwdGQAIS6_fSA_Li256ELb0ELb0EEENS_25SingleTileBwdLPTSchedulerILb0ELi128ELb0EEEE13SharedStorageENS1_6TensorINS1_11ArrayEngineIfLm32EEENS1_6LayoutINS2_IJNS2_IJNS3_ILi2EEESO_EEESO_NS3_ILi4EEEEEENS2_IJNS2_IJNS3_ILi1EEESO_EEESQ_NS3_ILi8EEEEEEEEEEEEbRKNSB_6ParamsERT0_S12_iNS2_IJiiiEEERT_ENKUliiE_clEii,@function
        .size           $_ZN7cutlass13device_kernelIN5flash19enable_sm80_to_sm89INS1_16FlashAttnBwdSm80INS1_25CollectiveMainloopBwdSm80ILi2ELi2EN4cute5tupleIJNS5_1CILi64EEENS7_ILi128EEES8_EEENS_10bfloat16_tEfNS_4arch4Sm80ELb1ELb0ELb1ELb0ELb0ELb0ELb0ELb0ELi2ELi2ELi4ELi2ELb1EEENS1_24CollectiveEpilogueBwdGQAISA_fSD_Li256ELb0ELb0EEENS1_25SingleTileBwdLPTSchedulerILb0ELi128ELb0EEEEEEEEEvNT_6ParamsE$_ZZN5flash25CollectiveMainloopBwdSm80ILi2ELi2EN4cute5tupleIJNS1_1CILi64EEENS3_ILi128EEES4_EEEN7cutlass10bfloat16_tEfNS7_4arch4Sm80ELb1ELb0ELb1ELb0ELb0ELb0ELb0ELb0ELi2ELi2ELi4ELi2ELb1EE3mmaINS_16FlashAttnBwdSm80ISB_NS_24CollectiveEpilogueBwdGQAIS6_fSA_Li256ELb0ELb0EEENS_25SingleTileBwdLPTSchedulerILb0ELi128ELb0EEEE13SharedStorageENS1_6TensorINS1_11ArrayEngineIfLm32EEENS1_6LayoutINS2_IJNS2_IJNS3_ILi2EEESO_EEESO_NS3_ILi4EEEEEENS2_IJNS2_IJNS3_ILi1EEESO_EEESQ_NS3_ILi8EEEEEEEEEEEEbRKNSB_6ParamsERT0_S12_iNS2_IJiiiEEERT_ENKUliiE_clEii,(.L_x_4732 - $_ZN7cutlass13device_kernelIN5flash19enable_sm80_to_sm89INS1_16FlashAttnBwdSm80INS1_25CollectiveMainloopBwdSm80ILi2ELi2EN4cute5tupleIJNS5_1CILi64EEENS7_ILi128EEES8_EEENS_10bfloat16_tEfNS_4arch4Sm80ELb1ELb0ELb1ELb0ELb0ELb0ELb0ELb0ELi2ELi2ELi4ELi2ELb1EEENS1_24CollectiveEpilogueBwdGQAISA_fSD_Li256ELb0ELb0EEENS1_25SingleTileBwdLPTSchedulerILb0ELi128ELb0EEEEEEEEEvNT_6ParamsE$_ZZN5flash25CollectiveMainloopBwdSm80ILi2ELi2EN4cute5tupleIJNS1_1CILi64EEENS3_ILi128EEES4_EEEN7cutlass10bfloat16_tEfNS7_4arch4Sm80ELb1ELb0ELb1ELb0ELb0ELb0ELb0ELb0ELi2ELi2ELi4ELi2ELb1EE3mmaINS_16FlashAttnBwdSm80ISB_NS_24CollectiveEpilogueBwdGQAIS6_fSA_Li256ELb0ELb0EEENS_25SingleTileBwdLPTSchedulerILb0ELi128ELb0EEEE13SharedStorageENS1_6TensorINS1_11ArrayEngineIfLm32EEENS1_6LayoutINS2_IJNS2_IJNS3_ILi2EEESO_EEESO_NS3_ILi4EEEEEENS2_IJNS2_IJNS3_ILi1EEESO_EEESQ_NS3_ILi8EEEEEEEEEEEEbRKNSB_6ParamsERT0_S12_iNS2_IJiiiEEERT_ENKUliiE_clEii)
$_ZN7cutlass13device_kernelIN5flash19enable_sm80_to_sm89INS1_16FlashAttnBwdSm80INS1_25CollectiveMainloopBwdSm80ILi2ELi2EN4cute5tupleIJNS5_1CILi64EEENS7_ILi128EEES8_EEENS_10bfloat16_tEfNS_4arch4Sm80ELb1ELb0ELb1ELb0ELb0ELb0ELb0ELb0ELi2ELi2ELi4ELi2ELb1EEENS1_24CollectiveEpilogueBwdGQAISA_fSD_Li256ELb0ELb0EEENS1_25SingleTileBwdLPTSchedulerILb0ELi128ELb0EEEEEEEEEvNT_6ParamsE$_ZZN5flash25CollectiveMainloopBwdSm80ILi2ELi2EN4cute5tupleIJNS1_1CILi64EEENS3_ILi128EEES4_EEEN7cutlass10bfloat16_tEfNS7_4arch4Sm80ELb1ELb0ELb1ELb0ELb0ELb0ELb0ELb0ELi2ELi2ELi4ELi2ELb1EE3mmaINS_16FlashAttnBwdSm80ISB_NS_24CollectiveEpilogueBwdGQAIS6_fSA_Li256ELb0ELb0EEENS_25SingleTileBwdLPTSchedulerILb0ELi128ELb0EEEE13SharedStorageENS1_6TensorINS1_11ArrayEngineIfLm32EEENS1_6LayoutINS2_IJNS2_IJNS3_ILi2EEESO_EEESO_NS3_ILi4EEEEEENS2_IJNS2_IJNS3_ILi1EEESO_EEESQ_NS3_ILi8EEEEEEEEEEEEbRKNSB_6ParamsERT0_S12_iNS2_IJiiiEEERT_ENKUliiE_clEii:
        /* <DEDUP_REMOVED lines=355> */
.L_x_715:
        /* <DEDUP_REMOVED lines=14> */
.L_x_4732:


//--------------------- .text._ZN7cutlass13device_kernelIN5flash19enable_sm80_to_sm89INS1_16FlashAttnBwdSm80INS1_25CollectiveMainloopBwdSm80ILi2ELi2EN4cute5tupleIJNS5_1CILi64EEENS7_ILi128EEES8_EEENS_10bfloat16_tEfNS_4arch4Sm80ELb1ELb0ELb1ELb0ELb1ELb0ELb0ELb0ELi2ELi2ELi4ELi2ELb1EEENS1_24CollectiveEpilogueBwdGQAISA_fSD_Li256ELb0ELb1EEENS1_25SingleTileBwdLPTSchedulerILb0ELi128ELb1EEEEEEEEEvNT_6ParamsE --------------------------
	.section	.text._ZN7cutlass13device_kernelIN5flash19enable_sm80_to_sm89INS1_16FlashAttnBwdSm80INS1_25CollectiveMainloopBwdSm80ILi2ELi2EN4cute5tupleIJNS5_1CILi64EEENS7_ILi128EEES8_EEENS_10bfloat16_tEfNS_4arch4Sm80ELb1ELb0ELb1ELb0ELb1ELb0ELb0ELb0ELi2ELi2ELi4ELi2ELb1EEENS1_24CollectiveEpilogueBwdGQAISA_fSD_Li256ELb0ELb1EEENS1_25SingleTileBwdLPTSchedulerILb0ELi128ELb1EEEEEEEEEvNT_6ParamsE,"ax",@progbits
	.sectioninfo	@"SHI_REGISTERS=252"
	.align	128
.text._ZN7cutlass13device_kernelIN5flash19enable_sm80_to_sm89INS1_16FlashAttnBwdSm80INS1_25CollectiveMainloopBwdSm80ILi2ELi2EN4cute5tupleIJNS5_1CILi64EEENS7_ILi128EEES8_EEENS_10bfloat16_tEfNS_4arch4Sm80ELb1ELb0ELb1ELb0ELb1ELb0ELb0ELb0ELi2ELi2ELi4ELi2ELb1EEENS1_24CollectiveEpilogueBwdGQAISA_fSD_Li256ELb0ELb1EEENS1_25SingleTileBwdLPTSchedulerILb0ELi128ELb1EEEEEEEEEvNT_6ParamsE:
        .type           _ZN7cutlass13device_kernelIN5flash19enable_sm80_to_sm89INS1_16FlashAttnBwdSm80INS1_25CollectiveMainloopBwdSm80ILi2ELi2EN4cute5tupleIJNS5_1CILi64EEENS7_ILi128EEES8_EEENS_10bfloat16_tEfNS_4arch4Sm80ELb1ELb0ELb1ELb0ELb1ELb0ELb0ELb0ELi2ELi2ELi4ELi2ELb1EEENS1_24CollectiveEpilogueBwdGQAISA_fSD_Li256ELb0ELb1EEENS1_25SingleTileBwdLPTSchedulerILb0ELi128ELb1EEEEEEEEEvNT_6ParamsE,@function
        .size           _ZN7cutlass13device_kernelIN5flash19enable_sm80_to_sm89INS1_16FlashAttnBwdSm80INS1_25CollectiveMainloopBwdSm80ILi2ELi2EN4cute5tupleIJNS5_1CILi64EEENS7_ILi128EEES8_EEENS_10bfloat16_tEfNS_4arch4Sm80ELb1ELb0ELb1ELb0ELb1ELb0ELb0ELb0ELi2ELi2ELi4ELi2ELb1EEENS1_24CollectiveEpilogueBwdGQAISA_fSD_Li256ELb0ELb1EEENS1_25SingleTileBwdLPTSchedulerILb0ELi128ELb1EEEEEEEEEvNT_6ParamsE,(.L_x_4823 - _ZN7cutlass13device_kernelIN5flash19enable_sm80_to_sm89INS1_16FlashAttnBwdSm80INS1_25CollectiveMainloopBwdSm80ILi2ELi2EN4cute5tupleIJNS5_1CILi64EEENS7_ILi128EEES8_EEENS_10bfloat16_tEfNS_4arch4Sm80ELb1ELb0ELb1ELb0ELb1ELb0ELb0ELb0ELi2ELi2ELi4ELi2ELb1EEENS1_24CollectiveEpilogueBwdGQAISA_fSD_Li256ELb0ELb1EEENS1_25SingleTileBwdLPTSchedulerILb0ELi128ELb1EEEEEEEEEvNT_6ParamsE)
        .other          _ZN7cutlass13device_kernelIN5flash19enable_sm80_to_sm89INS1_16FlashAttnBwdSm80INS1_25CollectiveMainloopBwdSm80ILi2ELi2EN4cute5tupleIJNS5_1CILi64EEENS7_ILi128EEES8_EEENS_10bfloat16_tEfNS_4arch4Sm80ELb1ELb0ELb1ELb0ELb1ELb0ELb0ELb0ELi2ELi2ELi4ELi2ELb1EEENS1_24CollectiveEpilogueBwdGQAISA_fSD_Li256ELb0ELb1EEENS1_25SingleTileBwdLPTSchedulerILb0ELi128ELb1EEEEEEEEEvNT_6ParamsE,@"STO_CUDA_ENTRY STV_DEFAULT"
_ZN7cutlass13device_kernelIN5flash19enable_sm80_to_sm89INS1_16FlashAttnBwdSm80INS1_25CollectiveMainloopBwdSm80ILi2ELi2EN4cute5tupleIJNS5_1CILi64EEENS7_ILi128EEES8_EEENS_10bfloat16_tEfNS_4arch4Sm80ELb1ELb0ELb1ELb0ELb1ELb0ELb0ELb0ELi2ELi2ELi4ELi2ELb1EEENS1_24CollectiveEpilogueBwdGQAISA_fSD_Li256ELb0ELb1EEENS1_25SingleTileBwdLPTSchedulerILb0ELi128ELb1EEEEEEEEEvNT_6ParamsE:
        /* <DEDUP_REMOVED lines=26> */
.L_x_717:
[----:B------:R-:W-:-:S04]  /*01a0*/  MOV R0, c[0x0][0x3b4] ;  /* 0x0000ed0000007a02 */ /* 0x000fc80000000f00 */
[----:B------:R-:W-:Y:S02]  /*01b0*/  ISETP.NE.AND P0, PT, R0, 0x1, PT ;  /* 0x000000010000780c */ /* 0x000fe40003f05270 */
[----:B------:R-:W-:-:S11]  /*01c0*/  MOV R0, R2 ;  /* 0x0000000200007202 */ /* 0x000fd60000000f00 */
[----:B------:R-:W-:-:S05]  /*01d0*/  @P0 IMAD.HI.U32 R3, R2, c[0x0][0x3b8], RZ ;  /* 0x0000ee0002030a27 */ /* 0x000fca00078e00ff */
[----:B------:R-:W-:-:S05]  /*01e0*/  @P0 SHF.R.U32.HI R0, RZ, c[0x0][0x3bc], R3 ;  /* 0x0000ef00ff000a19 */ /* 0x000fca0000011603 */
[----:B------:R-:W-:Y:S02]  /*01f0*/  IMAD R5, R0, c[0x0][0x3b4], RZ ;  /* 0x0000ed0000057a24 */ /* 0x000fe400078e02ff */
.L_x_718:
        /* <DEDUP_REMOVED lines=12> */
.L_x_716:
        /* <DEDUP_REMOVED lines=16> */
.L_x_720:
[----:B------:R-:W-:-:S04]  /*03c0*/  MOV R0, c[0x0][0x3b4] ;  /* 0x0000ed0000007a02 */ /* 0x000fc80000000f00 */
[----:B------:R-:W-:Y:S02]  /*03d0*/  ISETP.NE.AND P0, PT, R0, 0x1, PT ;  /* 0x000000010000780c */ /* 0x000fe40003f05270 */
[----:B------:R-:W-:-:S11]  /*03e0*/  MOV R0, R3 ;  /* 0x0000000300007202 */ /* 0x000fd60000000f00 */
[----:B------:R-:W-:-:S05]  /*03f0*/  @P0 IMAD.HI.U32 R2, R3, c[0x0][0x3b8], RZ ;  /* 0x0000ee0003020a27 */ /* 0x000fca00078e00ff */
[----:B------:R-:W-:-:S05]  /*0400*/  @P0 SHF.R.U32.HI R0, RZ, c[0x0][0x3bc], R2 ;  /* 0x0000ef00ff000a19 */ /* 0x000fca0000011602 */
[----:B------:R-:W-:Y:S02]  /*0410*/  IMAD R4, R0, c[0x0][0x3b4], RZ ;  /* 0x0000ed0000047a24 */ /* 0x000fe400078e02ff */
.L_x_721:
        /* <DEDUP_REMOVED lines=11> */
.L_x_719:
        /* <DEDUP_REMOVED lines=84> */
[----:B------:R-:W-:Y:S01]  /*0a10*/  IMAD R3, R194, c[0x0][0x270], RZ ;  /* 0x00009c00c2037a24 */ /* 0x000fe200078e02ff */
[----:B------:R-:W-:Y:S01]  /*0a20*/  MOV R4, UR11 ;  /* 0x0000000b00047c02 */ /* 0x000fe20008000f00 */
[----:B------:R-:W-:Y:S01]  /*0a30*/  USHF.L.U64.HI UR5, UR4, UR6, UR5 ;  /* 0x0000000604057299 */ /* 0x000fe20008010205 */
[----:B------:R-:W-:Y:S01]  /*0a40*/  MOV R17, UR8 ;  /* 0x0000000800117c02 */ /* 0x000fe20008000f00 */
[----:B------:R-:W-:Y:S01]  /*0a50*/  IMAD R20, R198, c[0x0][0x274], R3 ;  /* 0x00009d00c6147a24 */ /* 0x000fe200078e0203 */
[----:B------:R-:W-:Y:S01]  /*0a60*/  SHF.R.S32.HI R55, RZ, 0x1f, R54 ;  /* 0x0000001fff377819 */ /* 0x000fe20000011436 */
[----:B------:R-:W-:Y:S01]  /*0a70*/  USHF.L.U32 UR6, UR4, 0x5, URZ ;  /* 0x0000000504067899 */ /* 0x000fe2000800063f */
[----:B------:R-:W-:Y:S01]  /*0a80*/  IMAD R3, R194, c[0x0][0x288], RZ ;  /* 0x0000a200c2037a24 */ /* 0x000fe200078e02ff */
[CC--:B------:R-:W-:Y:S01]  /*0a90*/  LEA.HI R34, R47.reuse, R200.reuse, RZ, 0x3 ;  /* 0x000000c82f227211 */ /* 0x0c0fe200078f18ff */
        /* <DEDUP_REMOVED lines=10> */
[C---:B------:R-:W-:Y:S01]  /*0b40*/  IMAD R7, R194.reuse, c[0x0][0x210], RZ ;  /* 0x00008400c2077a24 */ /* 0x040fe200078e02ff */
        /* <DEDUP_REMOVED lines=32> */
[----:B------:R-:W-:Y:S01]  /*0d50*/  IMAD.WIDE.U32 R20, R199, c[0x0][0x278], R20 ;  /* 0x00009e00c7147a25 */ /* 0x000fe200078e0014 */
        /* <DEDUP_REMOVED lines=23> */
[C---:B------:R-:W-:Y:S01]  /*0ed0*/  IADD3 R20, P1, R30.reuse, 0x4080, RZ ;  /* 0x000040801e147810 */ /* 0x040fe20007f3e0ff */
        /* <DEDUP_REMOVED lines=38> */
[----:B--2---:R-:W-:Y:S05]  /*1140*/  CALL.REL.NOINC `($_ZN7cutlass13device_kernelIN5flash19enable_sm80_to_sm89INS1_16FlashAttnBwdSm80INS1_25CollectiveMainloopBwdSm80ILi2ELi2EN4cute5tupleIJNS5_1CILi64EEENS7_ILi128EEES8_EEENS_10bfloat16_tEfNS_4arch4Sm80ELb1ELb0ELb1ELb0ELb1ELb0ELb0ELb0ELi2ELi2ELi4ELi2ELb1EEENS1_24CollectiveEpilogueBwdGQAISA_fSD_Li256ELb0ELb1EEENS1_25SingleTileBwdLPTSchedulerILb0ELi128ELb1EEEEEEEEEvNT_6ParamsE$_ZZN4cute7idx2crdINS_5tupleIJiEEENS1_IJNS1_IJNS1_IJNS_1CILi8EEENS3_ILi2EEEEEES5_S5_NS3_ILi4EEEEEEEEEEEDaRKT_RKT0_ENKUlRKT_RKT0_E_clIiS8_EEDaSI_SL_) ;  /* 0x00007ac000007944 */ /* 0x004fea0003c00000 */
[----:B------:R-:W-:Y:S01]  /*1150*/  IMAD.MOV.U32 R188, RZ, RZ, R0 ;  /* 0x000000ffffbc7224 */ /* 0x000fe200078e0000 */
[----:B------:R-:W-:Y:S01]  /*1160*/  MOV R28, R36 ;  /* 0x00000024001c7202 */ /* 0x000fe20000000f00 */
[----:B------:R-:W-:Y:S01]  /*1170*/  IMAD.MOV.U32 R23, RZ, RZ, R200 ;  /* 0x000000ffff177224 */ /* 0x000fe200078e00c8 */
[----:B------:R-:W-:Y:S02]  /*1180*/  MOV R20, 0x11a0 ;  /* 0x000011a000147802 */ /* 0x000fe40000000f00 */
[----:B-1----:R-:W-:Y:S05]  /*1190*/  CALL.REL.NOINC `($_ZN7cutlass13device_kernelIN5flash19enable_sm80_to_sm89INS1_16FlashAttnBwdSm80INS1_25CollectiveMainloopBwdSm80ILi2ELi2EN4cute5tupleIJNS5_1CILi64EEENS7_ILi128EEES8_EEENS_10bfloat16_tEfNS_4arch4Sm80ELb1ELb0ELb1ELb0ELb1ELb0ELb0ELb0ELi2ELi2ELi4ELi2ELb1EEENS1_24CollectiveEpilogueBwdGQAISA_fSD_Li256ELb0ELb1EEENS1_25SingleTileBwdLPTSchedulerILb0ELi128ELb1EEEEEEEEEvNT_6ParamsE$_ZZN4cute7idx2crdINS_5tupleIJiEEENS1_IJNS1_IJNS1_IJNS_1CILi8EEENS3_ILi2EEEEEES5_S5_NS3_ILi4EEEEEEEEEEEDaRKT_RKT0_ENKUlRKT_RKT0_E_clIiS8_EEDaSI_SL_) ;  /* 0x00007a7000007944 */ /* 0x002fea0003c00000 */
        /* <DEDUP_REMOVED lines=16> */
[----:B-1----:R-:W-:Y:S05]  /*12a0*/  CALL.REL.NOINC `($_ZN7cutlass13device_kernelIN5flash19enable_sm80_to_sm89INS1_16FlashAttnBwdSm80INS1_25CollectiveMainloopBwdSm80ILi2ELi2EN4cute5tupleIJNS5_1CILi64EEENS7_ILi128EEES8_EEENS_10bfloat16_tEfNS_4arch4Sm80ELb1ELb0ELb1ELb0ELb1ELb0ELb0ELb0ELi2ELi2ELi4ELi2ELb1EEENS1_24CollectiveEpilogueBwdGQAISA_fSD_Li256ELb0ELb1EEENS1_25SingleTileBwdLPTSchedulerILb0ELi128ELb1EEEEEEEEEvNT_6ParamsE$_ZZN4cute7idx2crdINS_5tupleIJiEEENS1_IJNS1_IJNS1_IJNS_1CILi8EEENS3_ILi2EEEEEES5_NS3_ILi4EEES5_EEEEEEEEDaRKT_RKT0_ENKUlRKT_RKT0_E_clIiS8_EEDaSI_SL_) ;  /* 0x00006cf000007944 */ /* 0x002fea0003c00000 */
[----:B------:R-:W-:Y:S01]  /*12b0*/  IMAD.MOV.U32 R42, RZ, RZ, R39 ;  /* 0x000000ffff2a7224 */ /* 0x000fe200078e0027 */
[----:B------:R-:W-:Y:S01]  /*12c0*/  MOV R40, R37 ;  /* 0x0000002500287202 */ /* 0x000fe20000000f00 */
[----:B------:R-:W-:Y:S01]  /*12d0*/  IMAD.MOV.U32 R41, RZ, RZ, R38 ;  /* 0x000000ffff297224 */ /* 0x000fe200078e0026 */
[----:B------:R-:W-:Y:S02]  /*12e0*/  MOV R24, R200 ;  /* 0x000000c800187202 */ /* 0x000fe40000000f00 */
[----:B------:R-:W-:Y:S02]  /*12f0*/  MOV R20, 0x1310 ;  /* 0x0000131000147802 */ /* 0x000fe40000000f00 */
[----:B-1----:R-:W-:Y:S05]  /*1300*/  CALL.REL.NOINC `($_ZN7cutlass13device_kernelIN5flash19enable_sm80_to_sm89INS1_16FlashAttnBwdSm80INS1_25CollectiveMainloopBwdSm80ILi2ELi2EN4cute5tupleIJNS5_1CILi64EEENS7_ILi128EEES8_EEENS_10bfloat16_tEfNS_4arch4Sm80ELb1ELb0ELb1ELb0ELb1ELb0ELb0ELb0ELi2ELi2ELi4ELi2ELb1EEENS1_24CollectiveEpilogueBwdGQAISA_fSD_Li256ELb0ELb1EEENS1_25SingleTileBwdLPTSchedulerILb0ELi128ELb1EEEEEEEEEvNT_6ParamsE$_ZZN4cute7idx2crdINS_5tupleIJiEEENS1_IJNS1_IJNS1_IJNS_1CILi8EEENS3_ILi2EEEEEES5_NS3_ILi4EEES5_EEEEEEEEDaRKT_RKT0_ENKUlRKT_RKT0_E_clIiS8_EEDaSI_SL_) ;  /* 0x00006c9000007944 */ /* 0x002fea0003c00000 */
[----:B------:R-:W-:Y:S02]  /*1310*/  MOV R23, R200 ;  /* 0x000000c800177202 */ /* 0x000fe40000000f00 */
[----:B------:R-:W-:-:S02]  /*1320*/  MOV R20, 0x1340 ;  /* 0x0000134000147802 */ /* 0x000fc40000000f00 */
[----:B-1----:R-:W-:Y:S05]  /*1330*/  CALL.REL.NOINC `($_ZN7cutlass13device_kernelIN5flash19enable_sm80_to_sm89INS1_16FlashAttnBwdSm80INS1_25CollectiveMainloopBwdSm80ILi2ELi2EN4cute5tupleIJNS5_1CILi64EEENS7_ILi128EEES8_EEENS_10bfloat16_tEfNS_4arch4Sm80ELb1ELb0ELb1ELb0ELb1ELb0ELb0ELb0ELi2ELi2ELi4ELi2ELb1EEENS1_24CollectiveEpilogueBwdGQAISA_fSD_Li256ELb0ELb1EEENS1_25SingleTileBwdLPTSchedulerILb0ELi128ELb1EEEEEEEEEvNT_6ParamsE$_ZZN4cute7idx2crdINS_5tupleIJiEEENS1_IJNS1_IJNS1_IJNS_1CILi8EEENS3_ILi2EEEEEES5_S5_NS3_ILi4EEEEEEEEEEEDaRKT_RKT0_ENKUlRKT_RKT0_E_clIiS8_EEDaSI_SL_) ;  /* 0x000078d000007944 */ /* 0x002fea0003c00000 */
        /* <DEDUP_REMOVED lines=24> */
[----:B-1----:R-:W-:Y:S05]  /*14c0*/  CALL.REL.NOINC `($_ZN7cutlass13device_kernelIN5flash19enable_sm80_to_sm89INS1_16FlashAttnBwdSm80INS1_25CollectiveMainloopBwdSm80ILi2ELi2EN4cute5tupleIJNS5_1CILi64EEENS7_ILi128EEES8_EEENS_10bfloat16_tEfNS_4arch4Sm80ELb1ELb0ELb1ELb0ELb1ELb0ELb0ELb0ELi2ELi2ELi4ELi2ELb1EEENS1_24CollectiveEpilogueBwdGQAISA_fSD_Li256ELb0ELb1EEENS1_25SingleTileBwdLPTSchedulerILb0ELi128ELb1EEEEEEEEEvNT_6ParamsE$_ZZN4cute7idx2crdINS_5tupleIJiEEENS1_IJNS1_IJNS1_IJNS_1CILi8EEENS3_ILi2EEEEEES5_S5_NS3_ILi4EEEEEEEEEEEDaRKT_RKT0_ENKUlRKT_RKT0_E_clIiS8_EEDaSI_SL_) ;  /* 0x0000774000007944 */ /* 0x002fea0003c00000 */
        /* <DEDUP_REMOVED lines=19> */
[----:B------:R-:W-:Y:S01]  /*1600*/  IMAD R207, R197, R8, c[0x0][0x198] ;  /* 0x00006600c5cf7624 */ /* 0x000fe200078e0208 */
        /* <DEDUP_REMOVED lines=36> */
[----:B------:R-:W-:Y:S01]  /*1850*/  ISETP.GE.OR P0, PT, R3, c[0x0][0x1cc], !P6 ;  /* 0x0000730003007a0c */ /* 0x000fe20007706670 */
        /* <DEDUP_REMOVED lines=59> */
[C---:B----4-:R-:W-:Y:S01]  /*1c10*/  IADD3 R20, P2, R14.reuse, 0xa4, RZ ;  /* 0x000000a40e147810 */ /* 0x050fe20007f5e0ff */
[----:B------:R1:W-:Y:S01]  /*1c20*/  STL.64 [R1+0x120], R12 ;  /* 0x0001200c01007387 */ /* 0x0003e20000100a00 */
[----:B--2---:R-:W-:-:S03]  /*1c30*/  IADD3 R10, P0, R14, 0xa0, RZ ;  /* 0x000000a00e0a7810 */ /* 0x004fc60007f1e0ff */
[----:B------:R-:W-:Y:S01]  /*1c40*/  IMAD.X R21, RZ, RZ, R15, P2 ;  /* 0x000000ffff157224 */ /* 0x000fe200010e060f */
[----:B------:R2:W-:Y:S01]  /*1c50*/  STL.64 [R1+0xe0], R8 ;  /* 0x0000e00801007387 */ /* 0x0005e20000100a00 */
[----:B------:R-:W-:-:S04]  /*1c60*/  DEPBAR.LE SB0, 0x1 ;  /* 0x000080400000791a */ /* 0x000fc80000000000 */
[----:B------:R-:W-:Y:S01]  /*1c70*/  BAR.SYNC.DEFER_BLOCKING 0x0 ;  /* 0x0000000000007b1d */ /* 0x000fe20000010000 */
[----:B---3--:R-:W-:Y:S02]  /*1c80*/  IMAD.MOV.U32 R5, RZ, RZ, 0x20 ;  /* 0x00000020ff057424 */ /* 0x008fe400078e00ff */
[----:B-----5:R-:W-:Y:S02]  /*1c90*/  IMAD.IADD R4, R186, 0x1, R3 ;  /* 0x00000001ba047824 */ /* 0x020fe400078e0203 */
[----:B------:R-:W-:Y:S01]  /*1ca0*/  IMAD.X R11, RZ, RZ, R15, P0 ;  /* 0x000000ffff0b7224 */ /* 0x000fe200000e060f */
[----:B------:R-:W-:Y:S01]  /*1cb0*/  SEL R5, R5, 0xffffffe0, !P1 ;  /* 0xffffffe005057807 */ /* 0x000fe20004800000 */
[----:B------:R2:W-:Y:S01]  /*1cc0*/  STL.64 [R1+0xf8], R20 ;  /* 0x0000f81401007387 */ /* 0x0005e20000100a00 */
[----:B------:R-:W-:Y:S01]  /*1cd0*/  IADD3 R18, P1, R14, 0xa8, RZ ;  /* 0x000000a80e127810 */ /* 0x000fe20007f3e0ff */
[----:B------:R-:W-:Y:S02]  /*1ce0*/  IMAD.MOV.U32 R17, RZ, RZ, R195 ;  /* 0x000000ffff117224 */ /* 0x000fe400078e00c3 */
[----:B------:R-:W-:Y:S01]  /*1cf0*/  IMAD.IADD R6, R186, 0x1, R5 ;  /* 0x00000001ba067824 */ /* 0x000fe200078e0205 */
[----:B------:R2:W-:Y:S01]  /*1d00*/  STL.64 [R1+0xd0], R10 ;  /* 0x0000d00a01007387 */ /* 0x0005e20000100a00 */
[----:B------:R-:W-:-:S02]  /*1d10*/  IMAD.IADD R2, R5, 0x1, R4 ;  /* 0x0000000105027824 */ /* 0x000fc400078e0204 */
[----:B------:R-:W-:Y:S01]  /*1d20*/  IMAD.X R19, RZ, RZ, R15, P1 ;  /* 0x000000ffff137224 */ /* 0x000fe200008e060f */
[----:B------:R2:W-:Y:S01]  /*1d30*/  STL.64 [R1+0x128], R10 ;  /* 0x0001280a01007387 */ /* 0x0005e20000100a00 */
[----:B-1----:R-:W-:-:S03]  /*1d40*/  MOV R12, 0x1e10 ;  /* 0x00001e10000c7802 */ /* 0x002fc60000000f00 */
        /* <DEDUP_REMOVED lines=11> */
[----:B-1234-:R-:W-:Y:S05]  /*1e00*/  CALL.REL.NOINC `($_ZN7cutlass13device_kernelIN5flash19enable_sm80_to_sm89INS1_16FlashAttnBwdSm80INS1_25CollectiveMainloopBwdSm80ILi2ELi2EN4cute5tupleIJNS5_1CILi64EEENS7_ILi128EEES8_EEENS_10bfloat16_tEfNS_4arch4Sm80ELb1ELb0ELb1ELb0ELb1ELb0ELb0ELb0ELi2ELi2ELi4ELi2ELb1EEENS1_24CollectiveEpilogueBwdGQAISA_fSD_Li256ELb0ELb1EEENS1_25SingleTileBwdLPTSchedulerILb0ELi128ELb1EEEEEEEEEvNT_6ParamsE$_ZZN5flash25CollectiveMainloopBwdSm80ILi2ELi2EN4cute5tupleIJNS1_1CILi64EEENS3_ILi128EEES4_EEEN7cutlass10bfloat16_tEfNS7_4arch4Sm80ELb1ELb0ELb1ELb0ELb1ELb0ELb0ELb0ELi2ELi2ELi4ELi2ELb1EE3mmaINS_16FlashAttnBwdSm80ISB_NS_24CollectiveEpilogueBwdGQAIS6_fSA_Li256ELb0ELb1EEENS_25SingleTileBwdLPTSchedulerILb0ELi128ELb1EEEE13SharedStorageENS1_6TensorINS1_11ArrayEngineIfLm32EEENS1_6LayoutINS2_IJNS2_IJNS3_ILi2EEESO_EEESO_NS3_ILi4EEEEEENS2_IJNS2_IJNS3_ILi1EEESO_EEESQ_NS3_ILi8EEEEEEEEEEEEbRKNSB_6ParamsERT0_S12_iNS2_IJiiiEEERT_ENKUliiE_clEii) ;  /* 0x000096d000007944 */ /* 0x01efea0003c00000 */
[----:B------:R-:W-:Y:S05]  /*1e10*/  BSYNC B0 ;  /* 0x0000000000007941 */ /* 0x000fea0003800000 */
.L_x_723:
[----:B------:R-:W0:Y:S01]  /*1e20*/  LDGDEPBAR ;  /* 0x00000000000079af */ /* 0x000e220000000000 */
[----:B------:R-:W-:Y:S01]  /*1e30*/  BSSY B0, `(.L_x_724) ;  /* 0x0000005000007945 */ /* 0x000fe20003800000 */
[----:B------:R-:W-:Y:S01]  /*1e40*/  MOV R17, R195 ;  /* 0x000000c300117202 */ /* 0x000fe20000000f00 */
[----:B------:R-:W-:Y:S01]  /*1e50*/  UMOV UR7, URZ ;  /* 0x0000003f00077c82 */ /* 0x000fe20008000000 */
[----:B------:R-:W-:-:S02]  /*1e60*/  MOV R12, 0x1e80 ;  /* 0x00001e80000c7802 */ /* 0x000fc40000000f00 */
[----:B-1----:R-:W-:Y:S05]  /*1e70*/  CALL.REL.NOINC `($_ZN7cutlass13device_kernelIN5flash19enable_sm80_to_sm89INS1_16FlashAttnBwdSm80INS1_25CollectiveMainloopBwdSm80ILi2ELi2EN4cute5tupleIJNS5_1CILi64EEENS7_ILi128EEES8_EEENS_10bfloat16_tEfNS_4arch4Sm80ELb1ELb0ELb1ELb0ELb1ELb0ELb0ELb0ELi2ELi2ELi4ELi2ELb1EEENS1_24CollectiveEpilogueBwdGQAISA_fSD_Li256ELb0ELb1EEENS1_25SingleTileBwdLPTSchedulerILb0ELi128ELb1EEEEEEEEEvNT_6ParamsE$_ZZN5flash25CollectiveMainloopBwdSm80ILi2ELi2EN4cute5tupleIJNS1_1CILi64EEENS3_ILi128EEES4_EEEN7cutlass10bfloat16_tEfNS7_4arch4Sm80ELb1ELb0ELb1ELb0ELb1ELb0ELb0ELb0ELi2ELi2ELi4ELi2ELb1EE3mmaINS_16FlashAttnBwdSm80ISB_NS_24CollectiveEpilogueBwdGQAIS6_fSA_Li256ELb0ELb1EEENS_25SingleTileBwdLPTSchedulerILb0ELi128ELb1EEEE13SharedStorageENS1_6TensorINS1_11ArrayEngineIfLm32EEENS1_6LayoutINS2_IJNS2_IJNS3_ILi2EEESO_EEESO_NS3_ILi4EEEEEENS2_IJNS2_IJNS3_ILi1EEESO_EEESQ_NS3_ILi8EEEEEEEEEEEEbRKNSB_6ParamsERT0_S12_iNS2_IJiiiEEERT_ENKUliiE0_clEii) ;  /* 0x0000803000007944 */ /* 0x002fea0003c00000 */
[----:B------:R-:W-:Y:S05]  /*1e80*/  BSYNC B0 ;  /* 0x0000000000007941 */ /* 0x000fea0003800000 */
.L_x_724:
        /* <DEDUP_REMOVED lines=45> */
.L_x_725:
        /* <DEDUP_REMOVED lines=154> */
.L_x_728:
        /* <DEDUP_REMOVED lines=148> */
[----:B-1----:R-:W-:Y:S05]  /*3440*/  CALL.REL.NOINC `($_ZN7cutlass13device_kernelIN5flash19enable_sm80_to_sm89INS1_16FlashAttnBwdSm80INS1_25CollectiveMainloopBwdSm80ILi2ELi2EN4cute5tupleIJNS5_1CILi64EEENS7_ILi128EEES8_EEENS_10bfloat16_tEfNS_4arch4Sm80ELb1ELb0ELb1ELb0ELb1ELb0ELb0ELb0ELi2ELi2ELi4ELi2ELb1EEENS1_24CollectiveEpilogueBwdGQAISA_fSD_Li256ELb0ELb1EEENS1_25SingleTileBwdLPTSchedulerILb0ELi128ELb1EEEEEEEEEvNT_6ParamsE$_ZZN5flash25CollectiveMainloopBwdSm80ILi2ELi2EN4cute5tupleIJNS1_1CILi64EEENS3_ILi128EEES4_EEEN7cutlass10bfloat16_tEfNS7_4arch4Sm80ELb1ELb0ELb1ELb0ELb1ELb0ELb0ELb0ELi2ELi2ELi4ELi2ELb1EE3mmaINS_16FlashAttnBwdSm80ISB_NS_24CollectiveEpilogueBwdGQAIS6_fSA_Li256ELb0ELb1EEENS_25SingleTileBwdLPTSchedulerILb0ELi128ELb1EEEE13SharedStorageENS1_6TensorINS1_11ArrayEngineIfLm32EEENS1_6LayoutINS2_IJNS2_IJNS3_ILi2EEESO_EEESO_NS3_ILi4EEEEEENS2_IJNS2_IJNS3_ILi1EEESO_EEESQ_NS3_ILi8EEEEEEEEEEEEbRKNSB_6ParamsERT0_S12_iNS2_IJiiiEEERT_ENKUliiE_clEii) ;  /* 0x0000809000007944 */ /* 0x002fea0003c00000 */
[----:B------:R-:W-:Y:S05]  /*3450*/  BSYNC B0 ;  /* 0x0000000000007941 */ /* 0x000fea0003800000 */
.L_x_726:
        /* <DEDUP_REMOVED lines=440> */
[----:B------:R-:W-:Y:S05]  /*4fe0*/  CALL.REL.NOINC `($_ZN7cutlass13device_kernelIN5flash19enable_sm80_to_sm89INS1_16FlashAttnBwdSm80INS1_25CollectiveMainloopBwdSm80ILi2ELi2EN4cute5tupleIJNS5_1CILi64EEENS7_ILi128EEES8_EEENS_10bfloat16_tEfNS_4arch4Sm80ELb1ELb0ELb1ELb0ELb1ELb0ELb0ELb0ELi2ELi2ELi4ELi2ELb1EEENS1_24CollectiveEpilogueBwdGQAISA_fSD_Li256ELb0ELb1EEENS1_25SingleTileBwdLPTSchedulerILb0ELi128ELb1EEEEEEEEEvNT_6ParamsE$_ZZN5flash25CollectiveMainloopBwdSm80ILi2ELi2EN4cute5tupleIJNS1_1CILi64EEENS3_ILi128EEES4_EEEN7cutlass10bfloat16_tEfNS7_4arch4Sm80ELb1ELb0ELb1ELb0ELb1ELb0ELb0ELb0ELi2ELi2ELi4ELi2ELb1EE3mmaINS_16FlashAttnBwdSm80ISB_NS_24CollectiveEpilogueBwdGQAIS6_fSA_Li256ELb0ELb1EEENS_25SingleTileBwdLPTSchedulerILb0ELi128ELb1EEEE13SharedStorageENS1_6TensorINS1_11ArrayEngineIfLm32EEENS1_6LayoutINS2_IJNS2_IJNS3_ILi2EEESO_EEESO_NS3_ILi4EEEEEENS2_IJNS2_IJNS3_ILi1EEESO_EEESQ_NS3_ILi8EEEEEEEEEEEEbRKNSB_6ParamsERT0_S12_iNS2_IJiiiEEERT_ENKUliiE0_clEii) ;  /* 0x00004ec000007944 */ /* 0x000fea0003c00000 */
[----:B------:R-:W-:Y:S05]  /*4ff0*/  BSYNC B0 ;  /* 0x0000000000007941 */ /* 0x000fea0003800000 */
.L_x_727:
        /* <DEDUP_REMOVED lines=177> */
.L_x_722:
[----:B-1----:R-:W-:Y:S05]  /*5b10*/  @P1 EXIT ;  /* 0x000000000000194d */ /* 0x002fea0003800000 */
[----:B------:R-:W-:Y:S01]  /*5b20*/  IMAD.MOV.U32 R0, RZ, RZ, 0x1 ;  /* 0x00000001ff007424 */ /* 0x000fe200078e00ff */
[----:B------:R-:W-:Y:S01]  /*5b30*/  BAR.SYNC.DEFER_BLOCKING 0x1, 0x100 ;  /* 0x0044000000007b1d */ /* 0x000fe20000010000 */
[----:B------:R-:W-:-:S02]  /*5b40*/  IMAD R3, R197, c[0x0][0x358], RZ ;  /* 0x0000d600c5037a24 */ /* 0x000fc400078e02ff */
[----:B------:R-:W-:Y:S01]  /*5b50*/  IMAD R5, R199, c[0x0][0x2f4], RZ ;  /* 0x0000bd00c7057a24 */ /* 0x000fe200078e02ff */
[----:B------:R-:W-:Y:S01]  /*5b60*/  ISETP.NE.AND P0, PT, R0, c[0x0][0x338], PT ;  /* 0x0000ce0000007a0c */ /* 0x000fe20003f05270 */
[----:B------:R-:W-:Y:S01]  /*5b70*/  IMAD.MOV.U32 R4, RZ, RZ, R198 ;  /* 0x000000ffff047224 */ /* 0x000fe200078e00c6 */
[----:B------:R-:W-:Y:S01]  /*5b80*/  BSSY B0, `(.L_x_729) ;  /* 0x0000017000007945 */ /* 0x000fe20003800000 */
[----:B------:R-:W-:-:S05]  /*5b90*/  IMAD R3, R3, c[0x0][0x2f4], RZ ;  /* 0x0000bd0003037a24 */ /* 0x000fca00078e02ff */
[----:B------:R-:W-:-:S05]  /*5ba0*/  SHF.R.S32.HI R2, RZ, 0x1f, R3 ;  /* 0x0000001fff027819 */ /* 0x000fca0000011403 */
[----:B------:R-:W-:-:S05]  /*5bb0*/  @P0 IMAD.HI.U32 R0, R198, c[0x0][0x33c], RZ ;  /* 0x0000cf00c6000a27 */ /* 0x000fca00078e00ff */
[----:B------:R-:W-:Y:S02]  /*5bc0*/  @P0 SHF.R.U32.HI R4, RZ, c[0x0][0x340], R0 ;  /* 0x0000d000ff040a19 */ /* 0x000fe40000011600 */
[----:B------:R-:W-:Y:S02]  /*5bd0*/  SHF.R.S32.HI R0, RZ, 0x1f, R5 ;  /* 0x0000001fff007819 */ /* 0x000fe40000011405 */
[--C-:B------:R-:W-:Y:S02]  /*5be0*/  IADD3 R5, P1, P0, R3, R5, R4.reuse ;  /* 0x0000000503057210 */ /* 0x100fe4000783e004 */
[----:B------:R-:W-:-:S04]  /*5bf0*/  SHF.R.S32.HI R3, RZ, 0x1f, R4 ;  /* 0x0000001fff037819 */ /* 0x000fc80000011404 */
[----:B------:R-:W-:Y:S01]  /*5c00*/  IADD3.X R2, R2, R0, R3, P1, P0 ;  /* 0x0000000002027210 */ /* 0x000fe20000fe0403 */
[C---:B------:R-:W-:Y:S01]  /*5c10*/  IMAD.SHL.U32 R0, R5.reuse, 0x4, RZ ;  /* 0x0000000405007824 */ /* 0x040fe200078e00ff */
[----:B------:R-:W-:Y:S02]  /*5c20*/  ISETP.NE.AND P1, PT, R200, RZ, PT ;  /* 0x000000ffc800720c */ /* 0x000fe40003f25270 */
[----:B------:R-:W-:Y:S01]  /*5c30*/  SHF.L.U64.HI R2, R5, 0x2, R2 ;  /* 0x0000000205027819 */ /* 0x000fe20000010202 */
[----:B------:R-:W-:Y:S01]  /*5c40*/  IMAD.MOV R5, RZ, RZ, -R4 ;  /* 0x000000ffff057224 */ /* 0x000fe200078e0a04 */
[----:B------:R-:W-:-:S03]  /*5c50*/  IADD3 R8, P0, R0, c[0x0][0x350], RZ ;  /* 0x0000d40000087a10 */ /* 0x000fc60007f1e0ff */
[----:B------:R-:W-:Y:S01]  /*5c60*/  IMAD R6, R5, c[0x0][0x338], R198 ;  /* 0x0000ce0005067a24 */ /* 0x000fe200078e02c6 */
[----:B------:R-:W-:Y:S02]  /*5c70*/  IADD3.X R9, R2, c[0x0][0x354], RZ, P0, !PT ;  /* 0x0000d50002097a10 */ /* 0x000fe400007fe4ff */
[----:B------:R-:W-:-:S03]  /*5c80*/  SHF.R.S32.HI R5, RZ, 0x1f, R199 ;  /* 0x0000001fff057819 */ /* 0x000fc600000114c7 */
[----:B------:R-:W-:Y:S05]  /*5c90*/  @P1 BRA `(.L_x_730) ;  /* 0x0000005000001947 */ /* 0x000fea0003800000 */
.L_x_731:
[----:B------:R-:W2:Y:S01]  /*5ca0*/  LDG.E.STRONG.GPU R7, [R8.64] ;  /* 0x0000000c08077981 */ /* 0x000ea2000c1ef900 */
[----:B------:R-:W-:Y:S01]  /*5cb0*/  YIELD ;  /* 0x0000000000007946 */ /* 0x000fe20003800000 */
[----:B--2---:R-:W-:Y:S01]  /*5cc0*/  ISETP.NE.AND P0, PT, R7, R6, PT ;  /* 0x000000060700720c */ /* 0x004fe20003f05270 */
[----:B------:R-:W-:-:S12]  /*5cd0*/  CCTL.IVALL ;  /* 0x00000000ff00798f */ /* 0x000fd80002000000 */
[----:B------:R-:W-:Y:S05]  /*5ce0*/  @P0 BRA `(.L_x_731) ;  /* 0xffffffb000000947 */ /* 0x000fea000383ffff */
.L_x_730:
[----:B------:R-:W-:Y:S05]  /*5cf0*/  BSYNC B0 ;  /* 0x0000000000007941 */ /* 0x000fea0003800000 */
.L_x_729:
[----:B------:R-:W-:Y:S01]  /*5d00*/  MOV R7, 0xffffffff ;  /* 0xffffffff00077802 */ /* 0x000fe20000000f00 */
[----:B------:R-:W-:Y:S05]  /*5d10*/  BRA.CONV ~URZ, `(.L_x_732) ;  /* 0x000000237f007947 */ /* 0x000fea000b800000 */
[----:B------:R-:W-:Y:S02]  /*5d20*/  MOV R10, 0x5d40 ;  /* 0x00005d40000a7802 */ /* 0x000fe40000000f00 */
[----:B------:R-:W-:Y:S05]  /*5d30*/  CALL.REL.NOINC `($__internal_4_$__cuda_sm70_warpsync) ;  /* 0x00006dd000007944 */ /* 0x000fea0003c00000 */
.L_x_732:
[----:B------:R-:W-:Y:S01]  /*5d40*/  SHF.L.U32 R197, R197, 0xd, RZ ;  /* 0x0000000dc5c57819 */ /* 0x000fe200000006ff */
[----:B------:R-:W-:Y:S01]  /*5d50*/  IMAD R11, R3, c[0x0][0x328], RZ ;  /* 0x0000ca00030b7a24 */ /* 0x000fe200078e02ff */
[----:B------:R-:W-:-:S06]  /*5d60*/  NOP ;  /* 0x0000000000007918 */ /* 0x000fcc0000000000 */
[----:B------:R-:W-:Y:S01]  /*5d70*/  SHF.R.S32.HI R13, RZ, 0x1f, R197 ;  /* 0x0000001fff0d7819 */ /* 0x000fe200000114c5 */
[----:B------:R-:W-:Y:S01]  /*5d80*/  IMAD R11, R4, c[0x0][0x32c], R11 ;  /* 0x0000cb00040b7a24 */ /* 0x000fe200078e020b */
[----:B------:R-:W-:Y:S01]  /*5d90*/  IADD3 R12, P0, R197, R200, RZ ;  /* 0x000000c8c50c7210 */ /* 0x000fe20007f1e0ff */
[----:B------:R-:W-:-:S03]  /*5da0*/  IMAD R10, R5, c[0x0][0x330], RZ ;  /* 0x0000cc00050a7a24 */ /* 0x000fc600078e02ff */
[----:B------:R-:W-:Y:S01]  /*5db0*/  LEA.HI.X.SX32 R13, R200, R13, 0x1, P0 ;  /* 0x0000000dc80d7211 */ /* 0x000fe200000f0eff */
[----:B------:R-:W-:-:S04]  /*5dc0*/  IMAD R10, R199, c[0x0][0x334], R10 ;  /* 0x0000cd00c70a7a24 */ /* 0x000fc800078e020a */
        /* <DEDUP_REMOVED lines=40> */
[----:B-1----:R-:W-:Y:S05]  /*6050*/  CALL.REL.NOINC `($__internal_4_$__cuda_sm70_warpsync) ;  /* 0x00006ab000007944 */ /* 0x002fea0003c00000 */
.L_x_733:
        /* <DEDUP_REMOVED lines=12> */
.L_x_735:
[----:B------:R-:W-:Y:S05]  /*6120*/  BSYNC B0 ;  /* 0x0000000000007941 */ /* 0x000fea0003800000 */
.L_x_734:
[----:B--2---:R-:W-:Y:S01]  /*6130*/  IADD3 R8, P0, R0, c[0x0][0x348], RZ ;  /* 0x0000d20000087a10 */ /* 0x004fe20007f1e0ff */
[----:B------:R-:W-:Y:S03]  /*6140*/  BSSY B0, `(.L_x_736) ;  /* 0x0000008000007945 */ /* 0x000fe60003800000 */
[----:B------:R-:W-:Y:S01]  /*6150*/  IADD3.X R9, R2, c[0x0][0x34c], RZ, P0, !PT ;  /* 0x0000d30002097a10 */ /* 0x000fe200007fe4ff */
[----:B------:R-:W-:Y:S05]  /*6160*/  @P1 BRA `(.L_x_737) ;  /* 0x0000005000001947 */ /* 0x000fea0003800000 */
.L_x_738:
[----:B------:R-:W2:Y:S01]  /*6170*/  LDG.E.STRONG.GPU R11, [R8.64] ;  /* 0x0000000c080b7981 */ /* 0x000ea2000c1ef900 */
[----:B------:R-:W-:Y:S01]  /*6180*/  YIELD ;  /* 0x0000000000007946 */ /* 0x000fe20003800000 */
[----:B--2---:R-:W-:Y:S01]  /*6190*/  ISETP.NE.AND P0, PT, R11, R6, PT ;  /* 0x000000060b00720c */ /* 0x004fe20003f05270 */
[----:B------:R-:W-:-:S12]  /*61a0*/  CCTL.IVALL ;  /* 0x00000000ff00798f */ /* 0x000fd80002000000 */
[----:B------:R-:W-:Y:S05]  /*61b0*/  @P0 BRA `(.L_x_738) ;  /* 0xffffffb000000947 */ /* 0x000fea000383ffff */
.L_x_737:
[----:B------:R-:W-:Y:S05]  /*61c0*/  BSYNC B0 ;  /* 0x0000000000007941 */ /* 0x000fea0003800000 */
.L_x_736:
[----:B------:R-:W-:Y:S05]  /*61d0*/  BRA.CONV ~URZ, `(.L_x_739) ;  /* 0x000000237f007947 */ /* 0x000fea000b800000 */
[----:B------:R-:W-:Y:S02]  /*61e0*/  MOV R10, 0x6200 ;  /* 0x00006200000a7802 */ /* 0x000fe40000000f00 */
[----:B-1----:R-:W-:Y:S05]  /*61f0*/  CALL.REL.NOINC `($__internal_4_$__cuda_sm70_warpsync) ;  /* 0x0000691000007944 */ /* 0x002fea0003c00000 */
.L_x_739:
        /* <DEDUP_REMOVED lines=47> */
[----:B-12---:R-:W-:Y:S05]  /*64f0*/  CALL.REL.NOINC `($__internal_4_$__cuda_sm70_warpsync) ;  /* 0x0000661000007944 */ /* 0x006fea0003c00000 */
.L_x_740:
[----:B------:R-:W-:-:S06]  /*6500*/  NOP ;  /* 0x0000000000007918 */ /* 0x000fcc0000000000 */
[----:B------:R-:W-:Y:S05]  /*6510*/  @P1 EXIT ;  /* 0x000000000000194d */ /* 0x000fea0003800000 */
[----:B------:R-:W-:Y:S01]  /*6520*/  @!PT LDS RZ, [RZ] ;  /* 0x00000000fffff984 */ /* 0x000fe20000000800 */
[----:B------:R-:W-:Y:S01]  /*6530*/  @!PT LDS RZ, [RZ] ;  /* 0x00000000fffff984 */ /* 0x000fe20000000800 */
[----:B------:R-:W-:Y:S01]  /*6540*/  @!PT LDS RZ, [RZ] ;  /* 0x00000000fffff984 */ /* 0x000fe20000000800 */
[----:B------:R-:W-:Y:S01]  /*6550*/  @!PT LDS RZ, [RZ] ;  /* 0x00000000fffff984 */ /* 0x000fe20000000800 */
[----:B------:R-:W-:Y:S06]  /*6560*/  MEMBAR.ALL.GPU ;  /* 0x0000000000007992 */ /* 0x000fec000000a000 */
[----:B--2---:R-:W-:Y:S01]  /*6570*/  MOV R3, 0x1 ;  /* 0x0000000100037802 */ /* 0x004fe20000000f00 */
[----:B------:R-:W-:-:S00]  /*6580*/  ERRBAR ;  /* 0x00000000000079ab */ /* 0x000fc00000000000 */
[----:B012345:R-:W-:-:S05]  /*6590*/  CCTL.IVALL ;  /* 0x00000000ff00798f */ /* 0x03ffca0002000000 */
[----:B------:R-:W-:Y:S01]  /*65a0*/  RED.E.ADD.S32.STRONG.GPU [R8.64], R3 ;  /* 0x000000030800798e */ /* 0x000fe2000c10e38c */
[----:B------:R-:W-:Y:S05]  /*65b0*/  EXIT ;  /* 0x000000000000794d */ /* 0x000fea0003800000 */
        .type           $_ZN7cutlass13device_kernelIN5flash19enable_sm80_to_sm89INS1_16FlashAttnBwdSm80INS1_25CollectiveMainloopBwdSm80ILi2ELi2EN4cute5tupleIJNS5_1CILi64EEENS7_ILi128EEES8_EEENS_10bfloat16_tEfNS_4arch4Sm80ELb1ELb0ELb1ELb0ELb1ELb0ELb0ELb0ELi2ELi2ELi4ELi2ELb1EEENS1_24CollectiveEpilogueBwdGQAISA_fSD_Li256ELb0ELb1EEENS1_25SingleTileBwdLPTSchedulerILb0ELi128ELb1EEEEEEEEEvNT_6ParamsE$_ZN4cute12iter_adaptorIPKN7cutlass10bfloat16_tENS_8gmem_ptrIS4_EEEC2ES4_,@function
        .size           $_ZN7cutlass13device_kernelIN5flash19enable_sm80_to_sm89INS1_16FlashAttnBwdSm80INS1_25CollectiveMainloopBwdSm80ILi2ELi2EN4cute5tupleIJNS5_1CILi64EEENS7_ILi128EEES8_EEENS_10bfloat16_tEfNS_4arch4Sm80ELb1ELb0ELb1ELb0ELb1ELb0ELb0ELb0ELi2ELi2ELi4ELi2ELb1EEENS1_24CollectiveEpilogueBwdGQAISA_fSD_Li256ELb0ELb1EEENS1_25SingleTileBwdLPTSchedulerILb0ELi128ELb1EEEEEEEEEvNT_6ParamsE$_ZN4cute12iter_adaptorIPKN7cutlass10bfloat16_tENS_8gmem_ptrIS4_EEEC2ES4_,($_ZN7cutlass13device_kernelIN5flash19enable_sm80_to_sm89INS1_16FlashAttnBwdSm80INS1_25CollectiveMainloopBwdSm80ILi2ELi2EN4cute5tupleIJNS5_1CILi64EEENS7_ILi128EEES8_EEENS_10bfloat16_tEfNS_4arch4Sm80ELb1ELb0ELb1ELb0ELb1ELb0ELb0ELb0ELi2ELi2ELi4ELi2ELb1EEENS1_24CollectiveEpilogueBwdGQAISA_fSD_Li256ELb0ELb1EEENS1_25SingleTileBwdLPTSchedulerILb0ELi128ELb1EEEEEEEEEvNT_6ParamsE$_ZN4cute12iter_adaptorIPKN7cutlass9uint128_tENS_8gmem_ptrIS4_EEEC2ES4_ - $_ZN7cutlass13device_kernelIN5flash19enable_sm80_to_sm89INS1_16FlashAttnBwdSm80INS1_25CollectiveMainloopBwdSm80ILi2ELi2EN4cute5tupleIJNS5_1CILi64EEENS7_ILi128EEES8_EEENS_10bfloat16_tEfNS_4arch4Sm80ELb1ELb0ELb1ELb0ELb1ELb0ELb0ELb0ELi2ELi2ELi4ELi2ELb1EEENS1_24CollectiveEpilogueBwdGQAISA_fSD_Li256ELb0ELb1EEENS1_25SingleTileBwdLPTSchedulerILb0ELi128ELb1EEEEEEEEEvNT_6ParamsE$_ZN4cute12iter_adaptorIPKN7cutlass10bfloat16_tENS_8gmem_ptrIS4_EEEC2ES4_)
$_ZN7cutlass13device_kernelIN5flash19enable_sm80_to_sm89INS1_16FlashAttnBwdSm80INS1_25CollectiveMainloopBwdSm80ILi2ELi2EN4cute5tupleIJNS5_1CILi64EEENS7_ILi128EEES8_EEENS_10bfloat16_tEfNS_4arch4Sm80ELb1ELb0ELb1ELb0ELb1ELb0ELb0ELb0ELi2ELi2ELi4ELi2ELb1EEENS1_24CollectiveEpilogueBwdGQAISA_fSD_Li256ELb0ELb1EEENS1_25SingleTileBwdLPTSchedulerILb0ELi128ELb1EEEEEEEEEvNT_6ParamsE$_ZN4cute12iter_adaptorIPKN7cutlass10bfloat16_tENS_8gmem_ptrIS4_EEEC2ES4_:
[----:B------:R-:W-:Y:S01]  /*65c0*/  IADD3 R11, R4, -c[0x0][0x20], RZ ;  /* 0x80000800040b7a10 */ /* 0x000fe20007ffe0ff */
[----:B------:R-:W-:Y:S01]  /*65d0*/  IMAD.MOV.U32 R128, RZ, RZ, R10 ;  /* 0x000000ffff807224 */ /* 0x000fe200078e000a */
[----:B------:R-:W-:Y:S01]  /*65e0*/  MOV R130, R18 ;  /* 0x0000001200827202 */ /* 0x000fe20000000f00 */
[----:B------:R-:W-:Y:S01]  /*65f0*/  IMAD.MOV.U32 R129, RZ, RZ, R15 ;  /* 0x000000ffff817224 */ /* 0x000fe200078e000f */
[----:B------:R-:W-:-:S04]  /*6600*/  MOV R131, 0x0 ;  /* 0x0000000000837802 */ /* 0x000fc80000000f00 */
[----:B------:R1:W-:Y:S01]  /*6610*/  STL.64 [R11], R128 ;  /* 0x000000800b007387 */ /* 0x0003e20000100a00 */
[----:B------:R-:W-:Y:S05]  /*6620*/  RET.REL.NODEC R130 `(_ZN7cutlass13device_kernelIN5flash19enable_sm80_to_sm89INS1_16FlashAttnBwdSm80INS1_25CollectiveMainloopBwdSm80ILi2ELi2EN4cute5tupleIJNS5_1CILi64EEENS7_ILi128EEES8_EEENS_10bfloat16_tEfNS_4arch4Sm80ELb1ELb0ELb1ELb0ELb1ELb0ELb0ELb0ELi2ELi2ELi4ELi2ELb1EEENS1_24CollectiveEpilogueBwdGQAISA_fSD_Li256ELb0ELb1EEENS1_25SingleTileBwdLPTSchedulerILb0ELi128ELb1EEEEEEEEEvNT_6ParamsE) ;  /* 0xffff99d082007950 */ /* 0x000fea0003c3ffff */
        .type           $_ZN7cutlass13device_kernelIN5flash19enable_sm80_to_sm89INS1_16FlashAttnBwdSm80INS1_25CollectiveMainloopBwdSm80ILi2ELi2EN4cute5tupleIJNS5_1CILi64EEENS7_ILi128EEES8_EEENS_10bfloat16_tEfNS_4arch4Sm80ELb1ELb0ELb1ELb0ELb1ELb0ELb0ELb0ELi2ELi2ELi4ELi2ELb1EEENS1_24CollectiveEpilogueBwdGQAISA_fSD_Li256ELb0ELb1EEENS1_25SingleTileBwdLPTSchedulerILb0ELi128ELb1EEEEEEEEEvNT_6ParamsE$_ZN4cute12iter_adaptorIPKN7cutlass9uint128_tENS_8gmem_ptrIS4_EEEC2ES4_,@function
        .size           $_ZN7cutlass13device_kernelIN5flash19enable_sm80_to_sm89INS1_16FlashAttnBwdSm80INS1_25CollectiveMainloopBwdSm80ILi2ELi2EN4cute5tupleIJNS5_1CILi64EEENS7_ILi128EEES8_EEENS_10bfloat16_tEfNS_4arch4Sm80ELb1ELb0ELb1ELb0ELb1ELb0ELb0ELb0ELi2ELi2ELi4ELi2ELb1EEENS1_24CollectiveEpilogueBwdGQAISA_fSD_Li256ELb0ELb1EEENS1_25SingleTileBwdLPTSchedulerILb0ELi128ELb1EEEEEEEEEvNT_6ParamsE$_ZN4cute12iter_adaptorIPKN7cutlass9uint128_tENS_8gmem_ptrIS4_EEEC2ES4_,($_ZN7cutlass13device_kernelIN5flash19enable_sm80_to_sm89INS1_16FlashAttnBwdSm80INS1_25CollectiveMainloopBwdSm80ILi2ELi2EN4cute5tupleIJNS5_1CILi64EEENS7_ILi128EEES8_EEENS_10bfloat16_tEfNS_4arch4Sm80ELb1ELb0ELb1ELb0ELb1ELb0ELb0ELb0ELi2ELi2ELi4ELi2ELb1EEENS1_24CollectiveEpilogueBwdGQAISA_fSD_Li256ELb0ELb1EEENS1_25SingleTileBwdLPTSchedulerILb0ELi128ELb1EEEEEEEEEvNT_6ParamsE$_ZN4cute12iter_adaptorIPKfNS_8gmem_ptrIS2_EEEC2ES2_ - $_ZN7cutlass13device_kernelIN5flash19enable_sm80_to_sm89INS1_16FlashAttnBwdSm80INS1_25CollectiveMainloopBwdSm80ILi2ELi2EN4cute5tupleIJNS5_1CILi64EEENS7_ILi128EEES8_EEENS_10bfloat16_tEfNS_4arch4Sm80ELb1ELb0ELb1ELb0ELb1ELb0ELb0ELb0ELi2ELi2ELi4ELi2ELb1EEENS1_24CollectiveEpilogueBwdGQAISA_fSD_Li256ELb0ELb1EEENS1_25SingleTileBwdLPTSchedulerILb0ELi128ELb1EEEEEEEEEvNT_6ParamsE$_ZN4cute12iter_adaptorIPKN7cutlass9uint128_tENS_8gmem_ptrIS4_EEEC2ES4_)
$_ZN7cutlass13device_kernelIN5flash19enable_sm80_to_sm89INS1_16FlashAttnBwdSm80INS1_25CollectiveMainloopBwdSm80ILi2ELi2EN4cute5tupleIJNS5_1CILi64EEENS7_ILi128EEES8_EEENS_10bfloat16_tEfNS_4arch4Sm80ELb1ELb0ELb1ELb0ELb1ELb0ELb0ELb0ELi2ELi2ELi4ELi2ELb1EEENS1_24CollectiveEpilogueBwdGQAISA_fSD_Li256ELb0ELb1EEENS1_25SingleTileBwdLPTSchedulerILb0ELi128ELb1EEEEEEEEEvNT_6ParamsE$_ZN4cute12iter_adaptorIPKN7cutlass9uint128_tENS_8gmem_ptrIS4_EEEC2ES4_:
[----:B------:R-:W-:Y:S01]  /*6630*/  IADD3 R10, R4, -c[0x0][0x20], RZ ;  /* 0x80000800040a7a10 */ /* 0x000fe20007ffe0ff */
[----:B------:R-:W-:Y:S01]  /*6640*/  IMAD.MOV.U32 R128, RZ, RZ, R18 ;  /* 0x000000ffff807224 */ /* 0x000fe200078e0012 */
[----:B------:R-:W-:-:S03]  /*6650*/  MOV R129, 0x0 ;  /* 0x0000000000817802 */ /* 0x000fc60000000f00 */
[----:B------:R1:W-:Y:S01]  /*6660*/  STL.64 [R10], R6 ;  /* 0x000000060a007387 */ /* 0x0003e20000100a00 */
[----:B------:R-:W-:Y:S05]  /*6670*/  RET.REL.NODEC R128 `(_ZN7cutlass13device_kernelIN5flash19enable_sm80_to_sm89INS1_16FlashAttnBwdSm80INS1_25CollectiveMainloopBwdSm80ILi2ELi2EN4cute5tupleIJNS5_1CILi64EEENS7_ILi128EEES8_EEENS_10bfloat16_tEfNS_4arch4Sm80ELb1ELb0ELb1ELb0ELb1ELb0ELb0ELb0ELi2ELi2ELi4ELi2ELb1EEENS1_24CollectiveEpilogueBwdGQAISA_fSD_Li256ELb0ELb1EEENS1_25SingleTileBwdLPTSchedulerILb0ELi128ELb1EEEEEEEEEvNT_6ParamsE) ;  /* 0xffff998080007950 */ /* 0x000fea0003c3ffff */
        .type           $_ZN7cutlass13device_kernelIN5flash19enable_sm80_to_sm89INS1_16FlashAttnBwdSm80INS1_25CollectiveMainloopBwdSm80ILi2ELi2EN4cute5tupleIJNS5_1CILi64EEENS7_ILi128EEES8_EEENS_10bfloat16_tEfNS_4arch4Sm80ELb1ELb0ELb1ELb0ELb1ELb0ELb0ELb0ELi2ELi2ELi4ELi2ELb1EEENS1_24CollectiveEpilogueBwdGQAISA_fSD_Li256ELb0ELb1EEENS1_25SingleTileBwdLPTSchedulerILb0ELi128ELb1EEEEEEEEEvNT_6ParamsE$_ZN4cute12iter_adaptorIPKfNS_8gmem_ptrIS2_EEEC2ES2_,@function
        .size           $_ZN7cutlass13device_kernelIN5flash19enable_sm80_to_sm89INS1_16FlashAttnBwdSm80INS1_25CollectiveMainloopBwdSm80ILi2ELi2EN4cute5tupleIJNS5_1CILi64EEENS7_ILi128EEES8_EEENS_10bfloat16_tEfNS_4arch4Sm80ELb1ELb0ELb1ELb0ELb1ELb0ELb0ELb0ELi2ELi2ELi4ELi2ELb1EEENS1_24CollectiveEpilogueBwdGQAISA_fSD_Li256ELb0ELb1EEENS1_25SingleTileBwdLPTSchedulerILb0ELi128ELb1EEEEEEEEEvNT_6ParamsE$_ZN4cute12iter_adaptorIPKfNS_8gmem_ptrIS2_EEEC2ES2_,($_ZN7cutlass13device_kernelIN5flash19enable_sm80_to_sm89INS1_16FlashAttnBwdSm80INS1_25CollectiveMainloopBwdSm80ILi2ELi2EN4cute5tupleIJNS5_1CILi64EEENS7_ILi128EEES8_EEENS_10bfloat16_tEfNS_4arch4Sm80ELb1ELb0ELb1ELb0ELb1ELb0ELb0ELb0ELi2ELi2ELi4ELi2ELb1EEENS1_24CollectiveEpilogueBwdGQAISA_fSD_Li256ELb0ELb1EEENS1_25SingleTileBwdLPTSchedulerILb0ELi128ELb1EEEEEEEEEvNT_6ParamsE$_ZN4cute12iter_adaptorIPN7cutlass10bfloat16_tENS_8smem_ptrIS3_EEEC2ES3_ - $_ZN7cutlass13device_kernelIN5flash19enable_sm80_to_sm89INS1_16FlashAttnBwdSm80INS1_25CollectiveMainloopBwdSm80ILi2ELi2EN4cute5tupleIJNS5_1CILi64EEENS7_ILi128EEES8_EEENS_10bfloat16_tEfNS_4arch4Sm80ELb1ELb0ELb1ELb0ELb1ELb0ELb0ELb0ELi2ELi2ELi4ELi2ELb1EEENS1_24CollectiveEpilogueBwdGQAISA_fSD_Li256ELb0ELb1EEENS1_25SingleTileBwdLPTSchedulerILb0ELi128ELb1EEEEEEEEEvNT_6ParamsE$_ZN4cute12iter_adaptorIPKfNS_8gmem_ptrIS2_EEEC2ES2_)
$_ZN7cutlass13device_kernelIN5flash19enable_sm80_to_sm89INS1_16FlashAttnBwdSm80INS1_25CollectiveMainloopBwdSm80ILi2ELi2EN4cute5tupleIJNS5_1CILi64EEENS7_ILi128EEES8_EEENS_10bfloat16_tEfNS_4arch4Sm80ELb1ELb0ELb1ELb0ELb1ELb0ELb0ELb0ELi2ELi2ELi4ELi2ELb1EEENS1_24CollectiveEpilogueBwdGQAISA_fSD_Li256ELb0ELb1EEENS1_25SingleTileBwdLPTSchedulerILb0ELi128ELb1EEEEEEEEEvNT_6ParamsE$_ZN4cute12iter_adaptorIPKfNS_8gmem_ptrIS2_EEEC2ES2_:
[----:B------:R-:W-:Y:S02]  /*6680*/  IADD3 R6, R6, -c[0x0][0x20], RZ ;  /* 0x8000080006067a10 */ /* 0x000fe40007ffe0ff */
[----:B------:R-:W-:-:S03]  /*6690*/  MOV R19, 0x0 ;  /* 0x0000000000137802 */ /* 0x000fc60000000f00 */
[----:B------:R1:W-:Y:S01]  /*66a0*/  STL.64 [R6], R10 ;  /* 0x0000000a06007387 */ /* 0x0003e20000100a00 */
[----:B------:R-:W-:Y:S05]  /*66b0*/  RET.REL.NODEC R18 `(_ZN7cutlass13device_kernelIN5flash19enable_sm80_to_sm89INS1_16FlashAttnBwdSm80INS1_25CollectiveMainloopBwdSm80ILi2ELi2EN4cute5tupleIJNS5_1CILi64EEENS7_ILi128EEES8_EEENS_10bfloat16_tEfNS_4arch4Sm80ELb1ELb0ELb1ELb0ELb1ELb0ELb0ELb0ELi2ELi2ELi4ELi2ELb1EEENS1_24CollectiveEpilogueBwdGQAISA_fSD_Li256ELb0ELb1EEENS1_25SingleTileBwdLPTSchedulerILb0ELi128ELb1EEEEEEEEEvNT_6ParamsE) ;  /* 0xffff994012007950 */ /* 0x000fea0003c3ffff */
        .type           $_ZN7cutlass13device_kernelIN5flash19enable_sm80_to_sm89INS1_16FlashAttnBwdSm80INS1_25CollectiveMainloopBwdSm80ILi2ELi2EN4cute5tupleIJNS5_1CILi64EEENS7_ILi128EEES8_EEENS_10bfloat16_tEfNS_4arch4Sm80ELb1ELb0ELb1ELb0ELb1ELb0ELb0ELb0ELi2ELi2ELi4ELi2ELb1EEENS1_24CollectiveEpilogueBwdGQAISA_fSD_Li256ELb0ELb1EEENS1_25SingleTileBwdLPTSchedulerILb0ELi128ELb1EEEEEEEEEvNT_6ParamsE$_ZN4cute12iter_adaptorIPN7cutlass10bfloat16_tENS_8smem_ptrIS3_EEEC2ES3_,@function
        .size           $_ZN7cutlass13device_kernelIN5flash19enable_sm80_to_sm89INS1_16FlashAttnBwdSm80INS1_25CollectiveMainloopBwdSm80ILi2ELi2EN4cute5tupleIJNS5_1CILi64EEENS7_ILi128EEES8_EEENS_10bfloat16_tEfNS_4arch4Sm80ELb1ELb0ELb1ELb0ELb1ELb0ELb0ELb0ELi2ELi2ELi4ELi2ELb1EEENS1_24CollectiveEpilogueBwdGQAISA_fSD_Li256ELb0ELb1EEENS1_25SingleTileBwdLPTSchedulerILb0ELi128ELb1EEEEEEEEEvNT_6ParamsE$_ZN4cute12iter_adaptorIPN7cutlass10bfloat16_tENS_8smem_ptrIS3_EEEC2ES3_,($_ZN7cutlass13device_kernelIN5flash19enable_sm80_to_sm89INS1_16FlashAttnBwdSm80INS1_25CollectiveMainloopBwdSm80ILi2ELi2EN4cute5tupleIJNS5_1CILi64EEENS7_ILi128EEES8_EEENS_10bfloat16_tEfNS_4arch4Sm80ELb1ELb0ELb1ELb0ELb1ELb0ELb0ELb0ELi2ELi2ELi4ELi2ELb1EEENS1_24CollectiveEpilogueBwdGQAISA_fSD_Li256ELb0ELb1EEENS1_25SingleTileBwdLPTSchedulerILb0ELi128ELb1EEEEEEEEEvNT_6ParamsE$_ZN4cute12iter_adaptorIPN7cutlass9uint128_tENS_8smem_ptrIS3_EEEC2ES3_ - $_ZN7cutlass13device_kernelIN5flash19enable_sm80_to_sm89INS1_16FlashAttnBwdSm80INS1_25CollectiveMainloopBwdSm80ILi2ELi2EN4cute5tupleIJNS5_1CILi64EEENS7_ILi128EEES8_EEENS_10bfloat16_tEfNS_4arch4Sm80ELb1ELb0ELb1ELb0ELb1ELb0ELb0ELb0ELi2ELi2ELi4ELi2ELb1EEENS1_24CollectiveEpilogueBwdGQAISA_fSD_Li256ELb0ELb1EEENS1_25SingleTileBwdLPTSchedulerILb0ELi128ELb1EEEEEEEEEvNT_6ParamsE$_ZN4cute12iter_adaptorIPN7cutlass10bfloat16_tENS_8smem_ptrIS3_EEEC2ES3_)
$_ZN7cutlass13device_kernelIN5flash19enable_sm80_to_sm89INS1_16FlashAttnBwdSm80INS1_25CollectiveMainloopBwdSm80ILi2ELi2EN4cute5tupleIJNS5_1CILi64EEENS7_ILi128EEES8_EEENS_10bfloat16_tEfNS_4arch4Sm80ELb1ELb0ELb1ELb0ELb1ELb0ELb0ELb0ELi2ELi2ELi4ELi2ELb1EEENS1_24CollectiveEpilogueBwdGQAISA_fSD_Li256ELb0ELb1EEENS1_25SingleTileBwdLPTSchedulerILb0ELi128ELb1EEEEEEEEEvNT_6ParamsE$_ZN4cute12iter_adaptorIPN7cutlass10bfloat16_tENS_8smem_ptrIS3_EEEC2ES3_:
[----:B------:R-:W-:Y:S01]  /*66c0*/  IADD3 R6, R4, -c[0x0][0x20], RZ ;  /* 0x8000080004067a10 */ /* 0x000fe20007ffe0ff */
[----:B------:R-:W-:Y:S01]  /*66d0*/  IMAD.MOV.U32 R128, RZ, RZ, R18 ;  /* 0x000000ffff807224 */ /* 0x000fe200078e0012 */
[----:B------:R-:W-:-:S03]  /*66e0*/  MOV R129, 0x0 ;  /* 0x0000000000817802 */ /* 0x000fc60000000f00 */
[----:B------:R1:W-:Y:S01]  /*66f0*/  STL.64 [R6], R8 ;  /* 0x0000000806007387 */ /* 0x0003e20000100a00 */
[----:B------:R-:W-:Y:S05]  /*6700*/  RET.REL.NODEC R128 `(_ZN7cutlass13device_kernelIN5flash19enable_sm80_to_sm89INS1_16FlashAttnBwdSm80INS1_25CollectiveMainloopBwdSm80ILi2ELi2EN4cute5tupleIJNS5_1CILi64EEENS7_ILi128EEES8_EEENS_10bfloat16_tEfNS_4arch4Sm80ELb1ELb0ELb1ELb0ELb1ELb0ELb0ELb0ELi2ELi2ELi4ELi2ELb1EEENS1_24CollectiveEpilogueBwdGQAISA_fSD_Li256ELb0ELb1EEENS1_25SingleTileBwdLPTSchedulerILb0ELi128ELb1EEEEEEEEEvNT_6ParamsE) ;  /* 0xffff98f080007950 */ /* 0x000fea0003c3ffff */
        .type           $_ZN7cutlass13device_kernelIN5flash19enable_sm80_to_sm89INS1_16FlashAttnBwdSm80INS1_25CollectiveMainloopBwdSm80ILi2ELi2EN4cute5tupleIJNS5_1CILi64EEENS7_ILi128EEES8_EEENS_10bfloat16_tEfNS_4arch4Sm80ELb1ELb0ELb1ELb0ELb1ELb0ELb0ELb0ELi2ELi2ELi4ELi2ELb1EEENS1_24CollectiveEpilogueBwdGQAISA_fSD_Li256ELb0ELb1EEENS1_25SingleTileBwdLPTSchedulerILb0ELi128ELb1EEEEEEEEEvNT_6ParamsE$_ZN4cute12iter_adaptorIPN7cutlass9uint128_tENS_8smem_ptrIS3_EEEC2ES3_,@function
        .size           $_ZN7cutlass13device_kernelIN5flash19enable_sm80_to_sm89INS1_16FlashAttnBwdSm80INS1_25CollectiveMainloopBwdSm80ILi2ELi2EN4cute5tupleIJNS5_1CILi64EEENS7_ILi128EEES8_EEENS_10bfloat16_tEfNS_4arch4Sm80ELb1ELb0ELb1ELb0ELb1ELb0ELb0ELb0ELi2ELi2ELi4ELi2ELb1EEENS1_24CollectiveEpilogueBwdGQAISA_fSD_Li256ELb0ELb1EEENS1_25SingleTileBwdLPTSchedulerILb0ELi128ELb1EEEEEEEEEvNT_6ParamsE$_ZN4cute12iter_adaptorIPN7cutlass9uint128_tENS_8smem_ptrIS3_EEEC2ES3_,($_ZN7cutlass13device_kernelIN5flash19enable_sm80_to_sm89INS1_16FlashAttnBwdSm80INS1_25CollectiveMainloopBwdSm80ILi2ELi2EN4cute5tupleIJNS5_1CILi64EEENS7_ILi128EEES8_EEENS_10bfloat16_tEfNS_4arch4Sm80ELb1ELb0ELb1ELb0ELb1ELb0ELb0ELb0ELi2ELi2ELi4ELi2ELb1EEENS1_24CollectiveEpilogueBwdGQAISA_fSD_Li256ELb0ELb1EEENS1_25SingleTileBwdLPTSchedulerILb0ELi128ELb1EEEEEEEEEvNT_6ParamsE$_ZN4cute12iter_adaptorIPfNS_8smem_ptrIS1_EEEC2ES1_ - $_ZN7cutlass13device_kernelIN5flash19enable_sm80_to_sm89INS1_16FlashAttnBwdSm80INS1_25CollectiveMainloopBwdSm80ILi2ELi2EN4cute5tupleIJNS5_1CILi64EEENS7_ILi128EEES8_EEENS_10bfloat16_tEfNS_4arch4Sm80ELb1ELb0ELb1ELb0ELb1ELb0ELb0ELb0ELi2ELi2ELi4ELi2ELb1EEENS1_24CollectiveEpilogueBwdGQAISA_fSD_Li256ELb0ELb1EEENS1_25SingleTileBwdLPTSchedulerILb0ELi128ELb1EEEEEEEEEvNT_6ParamsE$_ZN4cute12iter_adaptorIPN7cutlass9uint128_tENS_8smem_ptrIS3_EEEC2ES3_)
$_ZN7cutlass13device_kernelIN5flash19enable_sm80_to_sm89INS1_16FlashAttnBwdSm80INS1_25CollectiveMainloopBwdSm80ILi2ELi2EN4cute5tupleIJNS5_1CILi64EEENS7_ILi128EEES8_EEENS_10bfloat16_tEfNS_4arch4Sm80ELb1ELb0ELb1ELb0ELb1ELb0ELb0ELb0ELi2ELi2ELi4ELi2ELb1EEENS1_24CollectiveEpilogueBwdGQAISA_fSD_Li256ELb0ELb1EEENS1_25SingleTileBwdLPTSchedulerILb0ELi128ELb1EEEEEEEEEvNT_6ParamsE$_ZN4cute12iter_adaptorIPN7cutlass9uint128_tENS_8smem_ptrIS3_EEEC2ES3_:
[----:B------:R-:W-:Y:S01]  /*6710*/  IADD3 R8, R4, -c[0x0][0x20], RZ ;  /* 0x8000080004087a10 */ /* 0x000fe20007ffe0ff */
[----:B------:R-:W-:Y:S01]  /*6720*/  IMAD.MOV.U32 R128, RZ, RZ, R16 ;  /* 0x000000ffff807224 */ /* 0x000fe200078e0010 */
[----:B------:R-:W-:-:S03]  /*6730*/  MOV R129, 0x0 ;  /* 0x0000000000817802 */ /* 0x000fc60000000f00 */
[----:B------:R1:W-:Y:S01]  /*6740*/  STL.64 [R8], R6 ;  /* 0x0000000608007387 */ /* 0x0003e20000100a00 */
[----:B------:R-:W-:Y:S05]  /*6750*/  RET.REL.NODEC R128 `(_ZN7cutlass13device_kernelIN5flash19enable_sm80_to_sm89INS1_16FlashAttnBwdSm80INS1_25CollectiveMainloopBwdSm80ILi2ELi2EN4cute5tupleIJNS5_1CILi64EEENS7_ILi128EEES8_EEENS_10bfloat16_tEfNS_4arch4Sm80ELb1ELb0ELb1ELb0ELb1ELb0ELb0ELb0ELi2ELi2ELi4ELi2ELb1EEENS1_24CollectiveEpilogueBwdGQAISA_fSD_Li256ELb0ELb1EEENS1_25SingleTileBwdLPTSchedulerILb0ELi128ELb1EEEEEEEEEvNT_6ParamsE) ;  /* 0xffff98a080007950 */ /* 0x000fea0003c3ffff */
        .type           $_ZN7cutlass13device_kernelIN5flash19enable_sm80_to_sm89INS1_16FlashAttnBwdSm80INS1_25CollectiveMainloopBwdSm80ILi2ELi2EN4cute5tupleIJNS5_1CILi64EEENS7_ILi128EEES8_EEENS_10bfloat16_tEfNS_4arch4Sm80ELb1ELb0ELb1ELb0ELb1ELb0ELb0ELb0ELi2ELi2ELi4ELi2ELb1EEENS1_24CollectiveEpilogueBwdGQAISA_fSD_Li256ELb0ELb1EEENS1_25SingleTileBwdLPTSchedulerILb0ELi128ELb1EEEEEEEEEvNT_6ParamsE$_ZN4cute12iter_adaptorIPfNS_8smem_ptrIS1_EEEC2ES1_,@function
        .size           $_ZN7cutlass13device_kernelIN5flash19enable_sm80_to_sm89INS1_16FlashAttnBwdSm80INS1_25CollectiveMainloopBwdSm80ILi2ELi2EN4cute5tupleIJNS5_1CILi64EEENS7_ILi128EEES8_EEENS_10bfloat16_tEfNS_4arch4Sm80ELb1ELb0ELb1ELb0ELb1ELb0ELb0ELb0ELi2ELi2ELi4ELi2ELb1EEENS1_24CollectiveEpilogueBwdGQAISA_fSD_Li256ELb0ELb1EEENS1_25SingleTileBwdLPTSchedulerILb0ELi128ELb1EEEEEEEEEvNT_6ParamsE$_ZN4cute12iter_adaptorIPfNS_8smem_ptrIS1_EEEC2ES1_,($_ZN7cutlass13device_kernelIN5flash19enable_sm80_to_sm89INS1_16FlashAttnBwdSm80INS1_25CollectiveMainloopBwdSm80ILi2ELi2EN4cute5tupleIJNS5_1CILi64EEENS7_ILi128EEES8_EEENS_10bfloat16_tEfNS_4arch4Sm80ELb1ELb0ELb1ELb0ELb1ELb0ELb0ELb0ELi2ELi2ELi4ELi2ELb1EEENS1_24CollectiveEpilogueBwdGQAISA_fSD_Li256ELb0ELb1EEENS1_25SingleTileBwdLPTSchedulerILb0ELi128ELb1EEEEEEEEEvNT_6ParamsE$_ZN4cute3eso3ESOILb0ELb0EJNS_15ArithmeticTupleIJiiEEEiiiEEC2ERKS3_RKiS8_S8_ - $_ZN7cutlass13device_kernelIN5flash19enable_sm80_to_sm89INS1_16FlashAttnBwdSm80INS1_25CollectiveMainloopBwdSm80ILi2ELi2EN4cute5tupleIJNS5_1CILi64EEENS7_ILi128EEES8_EEENS_10bfloat16_tEfNS_4arch4Sm80ELb1ELb0ELb1ELb0ELb1ELb0ELb0ELb0ELi2ELi2ELi4ELi2ELb1EEENS1_24CollectiveEpilogueBwdGQAISA_fSD_Li256ELb0ELb1EEENS1_25SingleTileBwdLPTSchedulerILb0ELi128ELb1EEEEEEEEEvNT_6ParamsE$_ZN4cute12iter_adaptorIPfNS_8smem_ptrIS1_EEEC2ES1_)
$_ZN7cutlass13device_kernelIN5flash19enable_sm80_to_sm89INS1_16FlashAttnBwdSm80INS1_25CollectiveMainloopBwdSm80ILi2ELi2EN4cute5tupleIJNS5_1CILi64EEENS7_ILi128EEES8_EEENS_10bfloat16_tEfNS_4arch4Sm80ELb1ELb0ELb1ELb0ELb1ELb0ELb0ELb0ELi2ELi2ELi4ELi2ELb1EEENS1_24CollectiveEpilogueBwdGQAISA_fSD_Li256ELb0ELb1EEENS1_25SingleTileBwdLPTSchedulerILb0ELi128ELb1EEEEEEEEEvNT_6ParamsE$_ZN4cute12iter_adaptorIPfNS_8smem_ptrIS1_EEEC2ES1_:
[----:B------:R-:W-:Y:S02]  /*6760*/  IADD3 R6, R6, -c[0x0][0x20], RZ ;  /* 0x8000080006067a10 */ /* 0x000fe40007ffe0ff */
[----:B------:R-:W-:-:S03]  /*6770*/  MOV R19, 0x0 ;  /* 0x0000000000137802 */ /* 0x000fc60000000f00 */
[----:B------:R1:W-:Y:S01]  /*6780*/  STL.64 [R6], R8 ;  /* 0x0000000806007387 */ /* 0x0003e20000100a00 */
[----:B------:R-:W-:Y:S05]  /*6790*/  RET.REL.NODEC R18 `(_ZN7cutlass13device_kernelIN5flash19enable_sm80_to_sm89INS1_16FlashAttnBwdSm80INS1_25CollectiveMainloopBwdSm80ILi2ELi2EN4cute5tupleIJNS5_1CILi64EEENS7_ILi128EEES8_EEENS_10bfloat16_tEfNS_4arch4Sm80ELb1ELb0ELb1ELb0ELb1ELb0ELb0ELb0ELi2ELi2ELi4ELi2ELb1EEENS1_24CollectiveEpilogueBwdGQAISA_fSD_Li256ELb0ELb1EEENS1_25SingleTileBwdLPTSchedulerILb0ELi128ELb1EEEEEEEEEvNT_6ParamsE) ;  /* 0xffff986012007950 */ /* 0x000fea0003c3ffff */
        .type           $_ZN7cutlass13device_kernelIN5flash19enable_sm80_to_sm89INS1_16FlashAttnBwdSm80INS1_25CollectiveMainloopBwdSm80ILi2ELi2EN4cute5tupleIJNS5_1CILi64EEENS7_ILi128EEES8_EEENS_10bfloat16_tEfNS_4arch4Sm80ELb1ELb0ELb1ELb0ELb1ELb0ELb0ELb0ELi2ELi2ELi4ELi2ELb1EEENS1_24CollectiveEpilogueBwdGQAISA_fSD_Li256ELb0ELb1EEENS1_25SingleTileBwdLPTSchedulerILb0ELi128ELb1EEEEEEEEEvNT_6ParamsE$_ZN4cute3eso3ESOILb0ELb0EJNS_15ArithmeticTupleIJiiEEEiiiEEC2ERKS3_RKiS8_S8_,@function
        .size           $_ZN7cutlass13device_kernelIN5flash19enable_sm80_to_sm89INS1_16FlashAttnBwdSm80INS1_25CollectiveMainloopBwdSm80ILi2ELi2EN4cute5tupleIJNS5_1CILi64EEENS7_ILi128EEES8_EEENS_10bfloat16_tEfNS_4arch4Sm80ELb1ELb0ELb1ELb0ELb1ELb0ELb0ELb0ELi2ELi2ELi4ELi2ELb1EEENS1_24CollectiveEpilogueBwdGQAISA_fSD_Li256ELb0ELb1EEENS1_25SingleTileBwdLPTSchedulerILb0ELi128ELb1EEEEEEEEEvNT_6ParamsE$_ZN4cute3eso3ESOILb0ELb0EJNS_15ArithmeticTupleIJiiEEEiiiEEC2ERKS3_RKiS8_S8_,($_ZN7cutlass13device_kernelIN5flash19enable_sm80_to_sm89INS1_16FlashAttnBwdSm80INS1_25CollectiveMainloopBwdSm80ILi2ELi2EN4cute5tupleIJNS5_1CILi64EEENS7_ILi128EEES8_EEENS_10bfloat16_tEfNS_4arch4Sm80ELb1ELb0ELb1ELb0ELb1ELb0ELb0ELb0ELi2ELi2ELi4ELi2ELb1EEENS1_24CollectiveEpilogueBwdGQAISA_fSD_Li256ELb0ELb1EEENS1_25SingleTileBwdLPTSchedulerILb0ELi128ELb1EEEEEEEEEvNT_6ParamsE$_ZN4cute3eso3ESOILb0ELb0EJNS_5tupleIJiiEEEiiiEEC2ERKS3_RKiS8_S8_ - $_ZN7cutlass13device_kernelIN5flash19enable_sm80_to_sm89INS1_16FlashAttnBwdSm80INS1_25CollectiveMainloopBwdSm80ILi2ELi2EN4cute5tupleIJNS5_1CILi64EEENS7_ILi128EEES8_EEENS_10bfloat16_tEfNS_4arch4Sm80ELb1ELb0ELb1ELb0ELb1ELb0ELb0ELb0ELi2ELi2ELi4ELi2ELb1EEENS1_24CollectiveEpilogueBwdGQAISA_fSD_Li256ELb0ELb1EEENS1_25SingleTileBwdLPTSchedulerILb0ELi128ELb1EEEEEEEEEvNT_6ParamsE$_ZN4cute3eso3ESOILb0ELb0EJNS_15ArithmeticTupleIJiiEEEiiiEEC2ERKS3_RKiS8_S8_)
$_ZN7cutlass13device_kernelIN5flash19enable_sm80_to_sm89INS1_16FlashAttnBwdSm80INS1_25CollectiveMainloopBwdSm80ILi2ELi2EN4cute5tupleIJNS5_1CILi64EEENS7_ILi128EEES8_EEENS_10bfloat16_tEfNS_4arch4Sm80ELb1ELb0ELb1ELb0ELb1ELb0ELb0ELb0ELi2ELi2ELi4ELi2ELb1EEENS1_24CollectiveEpilogueBwdGQAISA_fSD_Li256ELb0ELb1EEENS1_25SingleTileBwdLPTSchedulerILb0ELi128ELb1EEEEEEEEEvNT_6ParamsE$_ZN4cute3eso3ESOILb0ELb0EJNS_15ArithmeticTupleIJiiEEEiiiEEC2ERKS3_RKiS8_S8_:
        /* <DEDUP_REMOVED lines=14> */
[----:B------:R-:W-:Y:S05]  /*6880*/  RET.REL.NODEC R74 `(_ZN7cutlass13device_kernelIN5flash19enable_sm80_to_sm89INS1_16FlashAttnBwdSm80INS1_25CollectiveMainloopBwdSm80ILi2ELi2EN4cute5tupleIJNS5_1CILi64EEENS7_ILi128EEES8_EEENS_10bfloat16_tEfNS_4arch4Sm80ELb1ELb0ELb1ELb0ELb1ELb0ELb0ELb0ELi2ELi2ELi4ELi2ELb1EEENS1_24CollectiveEpilogueBwdGQAISA_fSD_Li256ELb0ELb1EEENS1_25SingleTileBwdLPTSchedulerILb0ELi128ELb1EEEEEEEEEvNT_6ParamsE) ;  /* 0xffff97704a007950 */ /* 0x000fea0003c3ffff */
        .type           $_ZN7cutlass13device_kernelIN5flash19enable_sm80_to_sm89INS1_16FlashAttnBwdSm80INS1_25CollectiveMainloopBwdSm80ILi2ELi2EN4cute5tupleIJNS5_1CILi64EEENS7_ILi128EEES8_EEENS_10bfloat16_tEfNS_4arch4Sm80ELb1ELb0ELb1ELb0ELb1ELb0ELb0ELb0ELi2ELi2ELi4ELi2ELb1EEENS1_24CollectiveEpilogueBwdGQAISA_fSD_Li256ELb0ELb1EEENS1_25SingleTileBwdLPTSchedulerILb0ELi128ELb1EEEEEEEEEvNT_6ParamsE$_ZN4cute3eso3ESOILb0ELb0EJNS_5tupleIJiiEEEiiiEEC2ERKS3_RKiS8_S8_,@function
        .size           $_ZN7cutlass13device_kernelIN5flash19enable_sm80_to_sm89INS1_16FlashAttnBwdSm80INS1_25CollectiveMainloopBwdSm80ILi2ELi2EN4cute5tupleIJNS5_1CILi64EEENS7_ILi128EEES8_EEENS_10bfloat16_tEfNS_4arch4Sm80ELb1ELb0ELb1ELb0ELb1ELb0ELb0ELb0ELi2ELi2ELi4ELi2ELb1EEENS1_24CollectiveEpilogueBwdGQAISA_fSD_Li256ELb0ELb1EEENS1_25SingleTileBwdLPTSchedulerILb0ELi128ELb1EEEEEEEEEvNT_6ParamsE$_ZN4cute3eso3ESOILb0ELb0EJNS_5tupleIJiiEEEiiiEEC2ERKS3_RKiS8_S8_,($_ZN7cutlass13device_kernelIN5flash19enable_sm80_to_sm89INS1_16FlashAttnBwdSm80INS1_25CollectiveMainloopBwdSm80ILi2ELi2EN4cute5tupleIJNS5_1CILi64EEENS7_ILi128EEES8_EEENS_10bfloat16_tEfNS_4arch4Sm80ELb1ELb0ELb1ELb0ELb1ELb0ELb0ELb0ELi2ELi2ELi4ELi2ELb1EEENS1_24CollectiveEpilogueBwdGQAISA_fSD_Li256ELb0ELb1EEENS1_25SingleTileBwdLPTSchedulerILb0ELi128ELb1EEEEEEEEEvNT_6ParamsE$_ZN4cute3eso3ESOILb0ELb0EJNS_6LayoutINS_5tupleIJNS3_IJNS_1CILi8EEENS4_ILi1EEEEEENS4_ILi2EEES6_EEENS3_IJNS3_IJS6_NS4_ILi0EEEEEElSA_EEEEENS_10ViewEngineINS_8gmem_ptrIPKN7cutlass10bfloat16_tEEEEEEEC2ERKSD_RKSL_ - $_ZN7cutlass13device_kernelIN5flash19enable_sm80_to_sm89INS1_16FlashAttnBwdSm80INS1_25CollectiveMainloopBwdSm80ILi2ELi2EN4cute5tupleIJNS5_1CILi64EEENS7_ILi128EEES8_EEENS_10bfloat16_tEfNS_4arch4Sm80ELb1ELb0ELb1ELb0ELb1ELb0ELb0ELb0ELi2ELi2ELi4ELi2ELb1EEENS1_24CollectiveEpilogueBwdGQAISA_fSD_Li256ELb0ELb1EEENS1_25SingleTileBwdLPTSchedulerILb0ELi128ELb1EEEEEEEEEvNT_6ParamsE$_ZN4cute3eso3ESOILb0ELb0EJNS_5tupleIJiiEEEiiiEEC2ERKS3_RKiS8_S8_)
$_ZN7cutlass13device_kernelIN5flash19enable_sm80_to_sm89INS1_16FlashAttnBwdSm80INS1_25CollectiveMainloopBwdSm80ILi2ELi2EN4cute5tupleIJNS5_1CILi64EEENS7_ILi128EEES8_EEENS_10bfloat16_tEfNS_4arch4Sm80ELb1ELb0ELb1ELb0ELb1ELb0ELb0ELb0ELi2ELi2ELi4ELi2ELb1EEENS1_24CollectiveEpilogueBwdGQAISA_fSD_Li256ELb0ELb1EEENS1_25SingleTileBwdLPTSchedulerILb0ELi128ELb1EEEEEEEEEvNT_6ParamsE$_ZN4cute3eso3ESOILb0ELb0EJNS_5tupleIJiiEEEiiiEEC2ERKS3_RKiS8_S8_:
        /* <DEDUP_REMOVED lines=13> */
[----:B------:R-:W-:Y:S05]  /*6960*/  RET.REL.NODEC R10 `(_ZN7cutlass13device_kernelIN5flash19enable_sm80_to_sm89INS1_16FlashAttnBwdSm80INS1_25CollectiveMainloopBwdSm80ILi2ELi2EN4cute5tupleIJNS5_1CILi64EEENS7_ILi128EEES8_EEENS_10bfloat16_tEfNS_4arch4Sm80ELb1ELb0ELb1ELb0ELb1ELb0ELb0ELb0ELi2ELi2ELi4ELi2ELb1EEENS1_24CollectiveEpilogueBwdGQAISA_fSD_Li256ELb0ELb1EEENS1_25SingleTileBwdLPTSchedulerILb0ELi128ELb1EEEEEEEEEvNT_6ParamsE) ;  /* 0xffff96900a007950 */ /* 0x000fea0003c3ffff */
        .type           $_ZN7cutlass13device_kernelIN5flash19enable_sm80_to_sm89INS1_16FlashAttnBwdSm80INS1_25CollectiveMainloopBwdSm80ILi2ELi2EN4cute5tupleIJNS5_1CILi64EEENS7_ILi128EEES8_EEENS_10bfloat16_tEfNS_4arch4Sm80ELb1ELb0ELb1ELb0ELb1ELb0ELb0ELb0ELi2ELi2ELi4ELi2ELb1EEENS1_24CollectiveEpilogueBwdGQAISA_fSD_Li256ELb0ELb1EEENS1_25SingleTileBwdLPTSchedulerILb0ELi128ELb1EEEEEEEEEvNT_6ParamsE$_ZN4cute3eso3ESOILb0ELb0EJNS_6LayoutINS_5tupleIJNS3_IJNS_1CILi8EEENS4_ILi1EEEEEENS4_ILi2EEES6_EEENS3_IJNS3_IJS6_NS4_ILi0EEEEEElSA_EEEEENS_10ViewEngineINS_8gmem_ptrIPKN7cutlass10bfloat16_tEEEEEEEC2ERKSD_RKSL_,@function
        .size           $_ZN7cutlass13device_kernelIN5flash19enable_sm80_to_sm89INS1_16FlashAttnBwdSm80INS1_25CollectiveMainloopBwdSm80ILi2ELi2EN4cute5tupleIJNS5_1CILi64EEENS7_ILi128EEES8_EEENS_10bfloat16_tEfNS_4arch4Sm80ELb1ELb0ELb1ELb0ELb1ELb0ELb0ELb0ELi2ELi2ELi4ELi2ELb1EEENS1_24CollectiveEpilogueBwdGQAISA_fSD_Li256ELb0ELb1EEENS1_25SingleTileBwdLPTSchedulerILb0ELi128ELb1EEEEEEEEEvNT_6ParamsE$_ZN4cute3eso3ESOILb0ELb0EJNS_6LayoutINS_5tupleIJNS3_IJNS_1CILi8EEENS4_ILi1EEEEEENS4_ILi2EEES6_EEENS3_IJNS3_IJS6_NS4_ILi0EEEEEElSA_EEEEENS_10ViewEngineINS_8gmem_ptrIPKN7cutlass10bfloat16_tEEEEEEEC2ERKSD_RKSL_,($_ZN7cutlass13device_kernelIN5flash19enable_sm80_to_sm89INS1_16FlashAttnBwdSm80INS1_25CollectiveMainloopBwdSm80ILi2ELi2EN4cute5tupleIJNS5_1CILi64EEENS7_ILi128EEES8_EEENS_10bfloat16_tEfNS_4arch4Sm80ELb1ELb0ELb1ELb0ELb1ELb0ELb0ELb0ELi2ELi2ELi4ELi2ELb1EEENS1_24CollectiveEpilogueBwdGQAISA_fSD_Li256ELb0ELb1EEENS1_25SingleTileBwdLPTSchedulerILb0ELi128ELb1EEEEEEEEEvNT_6ParamsE$_ZN4cute3eso3ESOILb0ELb0EJNS_6LayoutINS_5tupleIJNS3_IJNS_1CILi8EEENS4_ILi1EEEEEENS4_ILi2EEES6_EEENS3_IJNS3_IJS6_NS4_ILi0EEEEEElSA_EEEEElEEC2ERKSD_RKl - $_ZN7cutlass13device_kernelIN5flash19enable_sm80_to_sm89INS1_16FlashAttnBwdSm80INS1_25CollectiveMainloopBwdSm80ILi2ELi2EN4cute5tupleIJNS5_1CILi64EEENS7_ILi128EEES8_EEENS_10bfloat16_tEfNS_4arch4Sm80ELb1ELb0ELb1ELb0ELb1ELb0ELb0ELb0ELi2ELi2ELi4ELi2ELb1EEENS1_24CollectiveEpilogueBwdGQAISA_fSD_Li256ELb0ELb1EEENS1_25SingleTileBwdLPTSchedulerILb0ELi128ELb1EEEEEEEEEvNT_6ParamsE$_ZN4cute3eso3ESOILb0ELb0EJNS_6LayoutINS_5tupleIJNS3_IJNS_1CILi8EEENS4_ILi1EEEEEENS4_ILi2EEES6_EEENS3_IJNS3_IJS6_NS4_ILi0EEEEEElSA_EEEEENS_10ViewEngineINS_8gmem_ptrIPKN7cutlass10bfloat16_tEEEEEEEC2ERKSD_RKSL_)
$_ZN7cutlass13device_kernelIN5flash19enable_sm80_to_sm89INS1_16FlashAttnBwdSm80INS1_25CollectiveMainloopBwdSm80ILi2ELi2EN4cute5tupleIJNS5_1CILi64EEENS7_ILi128EEES8_EEENS_10bfloat16_tEfNS_4arch4Sm80ELb1ELb0ELb1ELb0ELb1ELb0ELb0ELb0ELi2ELi2ELi4ELi2ELb1EEENS1_24CollectiveEpilogueBwdGQAISA_fSD_Li256ELb0ELb1EEENS1_25SingleTileBwdLPTSchedulerILb0ELi128ELb1EEEEEEEEEvNT_6ParamsE$_ZN4cute3eso3ESOILb0ELb0EJNS_6LayoutINS_5tupleIJNS3_IJNS_1CILi8EEENS4_ILi1EEEEEENS4_ILi2EEES6_EEENS3_IJNS3_IJS6_NS4_ILi0EEEEEElSA_EEEEENS_10ViewEngineINS_8gmem_ptrIPKN7cutlass10bfloat16_tEEEEEEEC2ERKSD_RKSL_:
        /* <DEDUP_REMOVED lines=8> */
[----:B------:R-:W-:Y:S05]  /*69f0*/  RET.REL.NODEC R10 `(_ZN7cutlass13device_kernelIN5flash19enable_sm80_to_sm89INS1_16FlashAttnBwdSm80INS1_25CollectiveMainloopBwdSm80ILi2ELi2EN4cute5tupleIJNS5_1CILi64EEENS7_ILi128EEES8_EEENS_10bfloat16_tEfNS_4arch4Sm80ELb1ELb0ELb1ELb0ELb1ELb0ELb0ELb0ELi2ELi2ELi4ELi2ELb1EEENS1_24CollectiveEpilogueBwdGQAISA_fSD_Li256ELb0ELb1EEENS1_25SingleTileBwdLPTSchedulerILb0ELi128ELb1EEEEEEEEEvNT_6ParamsE) ;  /* 0xffff96000a007950 */ /* 0x000fea0003c3ffff */
        .type           $_ZN7cutlass13device_kernelIN5flash19enable_sm80_to_sm89INS1_16FlashAttnBwdSm80INS1_25CollectiveMainloopBwdSm80ILi2ELi2EN4cute5tupleIJNS5_1CILi64EEENS7_ILi128EEES8_EEENS_10bfloat16_tEfNS_4arch4Sm80ELb1ELb0ELb1ELb0ELb1ELb0ELb0ELb0ELi2ELi2ELi4ELi2ELb1EEENS1_24CollectiveEpilogueBwdGQAISA_fSD_Li256ELb0ELb1EEENS1_25SingleTileBwdLPTSchedulerILb0ELi128ELb1EEEEEEEEEvNT_6ParamsE$_ZN4cute3eso3ESOILb0ELb0EJNS_6LayoutINS_5tupleIJNS3_IJNS_1CILi8EEENS4_ILi1EEEEEENS4_ILi2EEES6_EEENS3_IJNS3_IJS6_NS4_ILi0EEEEEElSA_EEEEElEEC2ERKSD_RKl,@function
        .size           $_ZN7cutlass13device_kernelIN5flash19enable_sm80_to_sm89INS1_16FlashAttnBwdSm80INS1_25CollectiveMainloopBwdSm80ILi2ELi2EN4cute5tupleIJNS5_1CILi64EEENS7_ILi128EEES8_EEENS_10bfloat16_tEfNS_4arch4Sm80ELb1ELb0ELb1ELb0ELb1ELb0ELb0ELb0ELi2ELi2ELi4ELi2ELb1EEENS1_24CollectiveEpilogueBwdGQAISA_fSD_Li256ELb0ELb1EEENS1_25SingleTileBwdLPTSchedulerILb0ELi128ELb1EEEEEEEEEvNT_6ParamsE$_ZN4cute3eso3ESOILb0ELb0EJNS_6LayoutINS_5tupleIJNS3_IJNS_1CILi8EEENS4_ILi1EEEEEENS4_ILi2EEES6_EEENS3_IJNS3_IJS6_NS4_ILi0EEEEEElSA_EEEEElEEC2ERKSD_RKl,($_ZN7cutlass13device_kernelIN5flash19enable_sm80_to_sm89INS1_16FlashAttnBwdSm80INS1_25CollectiveMainloopBwdSm80ILi2ELi2EN4cute5tupleIJNS5_1CILi64EEENS7_ILi128EEES8_EEENS_10bfloat16_tEfNS_4arch4Sm80ELb1ELb0ELb1ELb0ELb1ELb0ELb0ELb0ELi2ELi2ELi4ELi2ELb1EEENS1_24CollectiveEpilogueBwdGQAISA_fSD_Li256ELb0ELb1EEENS1_25SingleTileBwdLPTSchedulerILb0ELi128ELb1EEEEEEEEEvNT_6ParamsE$_ZN4cute3eso3ESOILb0ELb0EJiiEEC2ERKiS4_ - $_ZN7cutlass13device_kernelIN5flash19enable_sm80_to_sm89INS1_16FlashAttnBwdSm80INS1_25CollectiveMainloopBwdSm80ILi2ELi2EN4cute5tupleIJNS5_1CILi64EEENS7_ILi128EEES8_EEENS_10bfloat16_tEfNS_4arch4Sm80ELb1ELb0ELb1ELb0ELb1ELb0ELb0ELb0ELi2ELi2ELi4ELi2ELb1EEENS1_24CollectiveEpilogueBwdGQAISA_fSD_Li256ELb0ELb1EEENS1_25SingleTileBwdLPTSchedulerILb0ELi128ELb1EEEEEEEEEvNT_6ParamsE$_ZN4cute3eso3ESOILb0ELb0EJNS_6LayoutINS_5tupleIJNS3_IJNS_1CILi8EEENS4_ILi1EEEEEENS4_ILi2EEES6_EEENS3_IJNS3_IJS6_NS4_ILi0EEEEEElSA_EEEEElEEC2ERKSD_RKl)
$_ZN7cutlass13device_kernelIN5flash19enable_sm80_to_sm89INS1_16FlashAttnBwdSm80INS1_25CollectiveMainloopBwdSm80ILi2ELi2EN4cute5tupleIJNS5_1CILi64EEENS7_ILi128EEES8_EEENS_10bfloat16_tEfNS_4arch4Sm80ELb1ELb0ELb1ELb0ELb1ELb0ELb0ELb0ELi2ELi2ELi4ELi2ELb1EEENS1_24CollectiveEpilogueBwdGQAISA_fSD_Li256ELb0ELb1EEENS1_25SingleTileBwdLPTSchedulerILb0ELi128ELb1EEEEEEEEEvNT_6ParamsE$_ZN4cute3eso3ESOILb0ELb0EJNS_6LayoutINS_5tupleIJNS3_IJNS_1CILi8EEENS4_ILi1EEEEEENS4_ILi2EEES6_EEENS3_IJNS3_IJS6_NS4_ILi0EEEEEElSA_EEEEElEEC2ERKSD_RKl:
[----:B------:R-:W-:Y:S02]  /*6a00*/  IADD3 R9, R4, -c[0x0][0x20], RZ ;  /* 0x8000080004097a10 */ /* 0x000fe40007ffe0ff */
[----:B------:R-:W-:-:S03]  /*6a10*/  IADD3 R8, R20, -c[0x0][0x20], RZ ;  /* 0x8000080014087a10 */ /* 0x000fc60007ffe0ff */
[----:B------:R1:W-:Y:S04]  /*6a20*/  STL.64 [R9], R6 ;  /* 0x0000000609007387 */ /* 0x0003e80000100a00 */
[----:B------:R-:W2:Y:S01]  /*6a30*/  LDL.64 R128, [R8] ;  /* 0x0000000008807983 */ /* 0x000ea20000100a00 */
[----:B------:R-:W-:-:S03]  /*6a40*/  IMAD.MOV.U32 R11, RZ, RZ, 0x0 ;  /* 0x00000000ff0b7424 */ /* 0x000fc600078e00ff */
[----:B--2---:R1:W-:Y:S01]  /*6a50*/  STL.64 [R9+0x8], R128 ;  /* 0x0000088009007387 */ /* 0x0043e20000100a00 */
[----:B------:R-:W-:Y:S05]  /*6a60*/  RET.REL.NODEC R10 `(_ZN7cutlass13device_kernelIN5flash19enable_sm80_to_sm89INS1_16FlashAttnBwdSm80INS1_25CollectiveMainloopBwdSm80ILi2ELi2EN4cute5tupleIJNS5_1CILi64EEENS7_ILi128EEES8_EEENS_10bfloat16_tEfNS_4arch4Sm80ELb1ELb0ELb1ELb0ELb1ELb0ELb0ELb0ELi2ELi2ELi4ELi2ELb1EEENS1_24CollectiveEpilogueBwdGQAISA_fSD_Li256ELb0ELb1EEENS1_25SingleTileBwdLPTSchedulerILb0ELi128ELb1EEEEEEEEEvNT_6ParamsE) ;  /* 0xffff95900a007950 */ /* 0x000fea0003c3ffff */
        .type           $_ZN7cutlass13device_kernelIN5flash19enable_sm80_to_sm89INS1_16FlashAttnBwdSm80INS1_25CollectiveMainloopBwdSm80ILi2ELi2EN4cute5tupleIJNS5_1CILi64EEENS7_ILi128EEES8_EEENS_10bfloat16_tEfNS_4arch4Sm80ELb1ELb0ELb1ELb0ELb1ELb0ELb0ELb0ELi2ELi2ELi4ELi2ELb1EEENS1_24CollectiveEpilogueBwdGQAISA_fSD_Li256ELb0ELb1EEENS1_25SingleTileBwdLPTSchedulerILb0ELi128ELb1EEEEEEEEEvNT_6ParamsE$_ZN4cute3eso3ESOILb0ELb0EJiiEEC2ERKiS4_,@function
        .size           $_ZN7cutlass13device_kernelIN5flash19enable_sm80_to_sm89INS1_16FlashAttnBwdSm80INS1_25CollectiveMainloopBwdSm80ILi2ELi2EN4cute5tupleIJNS5_1CILi64EEENS7_ILi128EEES8_EEENS_10bfloat16_tEfNS_4arch4Sm80ELb1ELb0ELb1ELb0ELb1ELb0ELb0ELb0ELi2ELi2ELi4ELi2ELb1EEENS1_24CollectiveEpilogueBwdGQAISA_fSD_Li256ELb0ELb1EEENS1_25SingleTileBwdLPTSchedulerILb0ELi128ELb1EEEEEEEEEvNT_6ParamsE$_ZN4cute3eso3ESOILb0ELb0EJiiEEC2ERKiS4_,($_ZN7cutlass13device_kernelIN5flash19enable_sm80_to_sm89INS1_16FlashAttnBwdSm80INS1_25CollectiveMainloopBwdSm80ILi2ELi2EN4cute5tupleIJNS5_1CILi64EEENS7_ILi128EEES8_EEENS_10bfloat16_tEfNS_4arch4Sm80ELb1ELb0ELb1ELb0ELb1ELb0ELb0ELb0ELi2ELi2ELi4ELi2ELb1EEENS1_24CollectiveEpilogueBwdGQAISA_fSD_Li256ELb0ELb1EEENS1_25SingleTileBwdLPTSchedulerILb0ELi128ELb1EEEEEEEEEvNT_6ParamsE$_ZN4cute3eso3ESOILb0ELb1EJNS_15ArithmeticTupleIJNS_1CILi0EEEiEEEEEC2ERKS5_ - $_ZN7cutlass13device_kernelIN5flash19enable_sm80_to_sm89INS1_16FlashAttnBwdSm80INS1_25CollectiveMainloopBwdSm80ILi2ELi2EN4cute5tupleIJNS5_1CILi64EEENS7_ILi128EEES8_EEENS_10bfloat16_tEfNS_4arch4Sm80ELb1ELb0ELb1ELb0ELb1ELb0ELb0ELb0ELi2ELi2ELi4ELi2ELb1EEENS1_24CollectiveEpilogueBwdGQAISA_fSD_Li256ELb0ELb1EEENS1_25SingleTileBwdLPTSchedulerILb0ELi128ELb1EEEEEEEEEvNT_6ParamsE$_ZN4cute3eso3ESOILb0ELb0EJiiEEC2ERKiS4_)
$_ZN7cutlass13device_kernelIN5flash19enable_sm80_to_sm89INS1_16FlashAttnBwdSm80INS1_25CollectiveMainloopBwdSm80ILi2ELi2EN4cute5tupleIJNS5_1CILi64EEENS7_ILi128EEES8_EEENS_10bfloat16_tEfNS_4arch4Sm80ELb1ELb0ELb1ELb0ELb1ELb0ELb0ELb0ELi2ELi2ELi4ELi2ELb1EEENS1_24CollectiveEpilogueBwdGQAISA_fSD_Li256ELb0ELb1EEENS1_25SingleTileBwdLPTSchedulerILb0ELi128ELb1EEEEEEEEEvNT_6ParamsE$_ZN4cute3eso3ESOILb0ELb0EJiiEEC2ERKiS4_:
[----:B------:R-:W-:Y:S02]  /*6a70*/  IADD3 R7, R7, -c[0x0][0x20], RZ ;  /* 0x8000080007077a10 */ /* 0x000fe40007ffe0ff */
[----:B------:R-:W-:-:S03]  /*6a80*/  IADD3 R6, R6, -c[0x0][0x20], RZ ;  /* 0x8000080006067a10 */ /* 0x000fc60007ffe0ff */
[----:B------:R1:W-:Y:S04]  /*6a90*/  STL [R7], R16 ;  /* 0x0000001007007387 */ /* 0x0003e80000100800 */
[----:B------:R-:W2:Y:S01]  /*6aa0*/  LDL R6, [R6] ;  /* 0x0000000006067983 */ /* 0x000ea20000100800 */
[----:B------:R-:W-:-:S03]  /*6ab0*/  IMAD.MOV.U32 R11, RZ, RZ, 0x0 ;  /* 0x00000000ff0b7424 */ /* 0x000fc600078e00ff */
[----:B--2---:R1:W-:Y:S01]  /*6ac0*/  STL [R7+0x4], R6 ;  /* 0x0000040607007387 */ /* 0x0043e20000100800 */
[----:B------:R-:W-:Y:S05]  /*6ad0*/  RET.REL.NODEC R10 `(_ZN7cutlass13device_kernelIN5flash19enable_sm80_to_sm89INS1_16FlashAttnBwdSm80INS1_25CollectiveMainloopBwdSm80ILi2ELi2EN4cute5tupleIJNS5_1CILi64EEENS7_ILi128EEES8_EEENS_10bfloat16_tEfNS_4arch4Sm80ELb1ELb0ELb1ELb0ELb1ELb0ELb0ELb0ELi2ELi2ELi4ELi2ELb1EEENS1_24CollectiveEpilogueBwdGQAISA_fSD_Li256ELb0ELb1EEENS1_25SingleTileBwdLPTSchedulerILb0ELi128ELb1EEEEEEEEEvNT_6ParamsE) ;  /* 0xffff95200a007950 */ /* 0x000fea0003c3ffff */
        .type           $_ZN7cutlass13device_kernelIN5flash19enable_sm80_to_sm89INS1_16FlashAttnBwdSm80INS1_25CollectiveMainloopBwdSm80ILi2ELi2EN4cute5tupleIJNS5_1CILi64EEENS7_ILi128EEES8_EEENS_10bfloat16_tEfNS_4arch4Sm80ELb1ELb0ELb1ELb0ELb1ELb0ELb0ELb0ELi2ELi2ELi4ELi2ELb1EEENS1_24CollectiveEpilogueBwdGQAISA_fSD_Li256ELb0ELb1EEENS1_25SingleTileBwdLPTSchedulerILb0ELi128ELb1EEEEEEEEEvNT_6ParamsE$_ZN4cute3eso3ESOILb0ELb1EJNS_15ArithmeticTupleIJNS_1CILi0EEEiEEEEEC2ERKS5_,@function
        .size           $_ZN7cutlass13device_kernelIN5flash19enable_sm80_to_sm89INS1_16FlashAttnBwdSm80INS1_25CollectiveMainloopBwdSm80ILi2ELi2EN4cute5tupleIJNS5_1CILi64EEENS7_ILi128EEES8_EEENS_10bfloat16_tEfNS_4arch4Sm80ELb1ELb0ELb1ELb0ELb1ELb0ELb0ELb0ELi2ELi2ELi4ELi2ELb1EEENS1_24CollectiveEpilogueBwdGQAISA_fSD_Li256ELb0ELb1EEENS1_25SingleTileBwdLPTSchedulerILb0ELi128ELb1EEEEEEEEEvNT_6ParamsE$_ZN4cute3eso3ESOILb0ELb1EJNS_15ArithmeticTupleIJNS_1CILi0EEEiEEEEEC2ERKS5_,($_ZN7cutlass13device_kernelIN5flash19enable_sm80_to_sm89INS1_16FlashAttnBwdSm80INS1_25CollectiveMainloopBwdSm80ILi2ELi2EN4cute5tupleIJNS5_1CILi64EEENS7_ILi128EEES8_EEENS_10bfloat16_tEfNS_4arch4Sm80ELb1ELb0ELb1ELb0ELb1ELb0ELb0ELb0ELi2ELi2ELi4ELi2ELb1EEENS1_24CollectiveEpilogueBwdGQAISA_fSD_Li256ELb0ELb1EEENS1_25SingleTileBwdLPTSchedulerILb0ELi128ELb1EEEEEEEEEvNT_6ParamsE$_ZN4cute3eso3ESOILb0ELb1EJNS_15ArithmeticTupleIJiEEEEEC2ERKS3_ - $_ZN7cutlass13device_kernelIN5flash19enable_sm80_to_sm89INS1_16FlashAttnBwdSm80INS1_25CollectiveMainloopBwdSm80ILi2ELi2EN4cute5tupleIJNS5_1CILi64EEENS7_ILi128EEES8_EEENS_10bfloat16_tEfNS_4arch4Sm80ELb1ELb0ELb1ELb0ELb1ELb0ELb0ELb0ELi2ELi2ELi4ELi2ELb1EEENS1_24CollectiveEpilogueBwdGQAISA_fSD_Li256ELb0ELb1EEENS1_25SingleTileBwdLPTSchedulerILb0ELi128ELb1EEEEEEEEEvNT_6ParamsE$_ZN4cute3eso3ESOILb0ELb1EJNS_15ArithmeticTupleIJNS_1CILi0EEEiEEEEEC2ERKS5_)
$_ZN7cutlass13device_kernelIN5flash19enable_sm80_to_sm89INS1_16FlashAttnBwdSm80INS1_25CollectiveMainloopBwdSm80ILi2ELi2EN4cute5tupleIJNS5_1CILi64EEENS7_ILi128EEES8_EEENS_10bfloat16_tEfNS_4arch4Sm80ELb1ELb0ELb1ELb0ELb1ELb0ELb0ELb0ELi2ELi2ELi4ELi2ELb1EEENS1_24CollectiveEpilogueBwdGQAISA_fSD_Li256ELb0ELb1EEENS1_25SingleTileBwdLPTSchedulerILb0ELi128ELb1EEEEEEEEEvNT_6ParamsE$_ZN4cute3eso3ESOILb0ELb1EJNS_15ArithmeticTupleIJNS_1CILi0EEEiEEEEEC2ERKS5_:
[----:B------:R-:W-:Y:S02]  /*6ae0*/  IADD3 R6, R6, -c[0x0][0x20], RZ ;  /* 0x8000080006067a10 */ /* 0x000fe40007ffe0ff */
[----:B------:R-:W-:-:S03]  /*6af0*/  MOV R11, 0x0 ;  /* 0x00000000000b7802 */ /* 0x000fc60000000f00 */
[----:B------:R1:W-:Y:S01]  /*6b00*/  STL [R6], R7 ;  /* 0x0000000706007387 */ /* 0x0003e20000100800 */
[----:B------:R-:W-:Y:S05]  /*6b10*/  RET.REL.NODEC R10 `(_ZN7cutlass13device_kernelIN5flash19enable_sm80_to_sm89INS1_16FlashAttnBwdSm80INS1_25CollectiveMainloopBwdSm80ILi2ELi2EN4cute5tupleIJNS5_1CILi64EEENS7_ILi128EEES8_EEENS_10bfloat16_tEfNS_4arch4Sm80ELb1ELb0ELb1ELb0ELb1ELb0ELb0ELb0ELi2ELi2ELi4ELi2ELb1EEENS1_24CollectiveEpilogueBwdGQAISA_fSD_Li256ELb0ELb1EEENS1_25SingleTileBwdLPTSchedulerILb0ELi128ELb1EEEEEEEEEvNT_6ParamsE) ;  /* 0xffff94e00a007950 */ /* 0x000fea0003c3ffff */
        .type           $_ZN7cutlass13device_kernelIN5flash19enable_sm80_to_sm89INS1_16FlashAttnBwdSm80INS1_25CollectiveMainloopBwdSm80ILi2ELi2EN4cute5tupleIJNS5_1CILi64EEENS7_ILi128EEES8_EEENS_10bfloat16_tEfNS_4arch4Sm80ELb1ELb0ELb1ELb0ELb1ELb0ELb0ELb0ELi2ELi2ELi4ELi2ELb1EEENS1_24CollectiveEpilogueBwdGQAISA_fSD_Li256ELb0ELb1EEENS1_25SingleTileBwdLPTSchedulerILb0ELi128ELb1EEEEEEEEEvNT_6ParamsE$_ZN4cute3eso3ESOILb0ELb1EJNS_15ArithmeticTupleIJiEEEEEC2ERKS3_,@function
        .size           $_ZN7cutlass13device_kernelIN5flash19enable_sm80_to_sm89INS1_16FlashAttnBwdSm80INS1_25CollectiveMainloopBwdSm80ILi2ELi2EN4cute5tupleIJNS5_1CILi64EEENS7_ILi128EEES8_EEENS_10bfloat16_tEfNS_4arch4Sm80ELb1ELb0ELb1ELb0ELb1ELb0ELb0ELb0ELi2ELi2ELi4ELi2ELb1EEENS1_24CollectiveEpilogueBwdGQAISA_fSD_Li256ELb0ELb1EEENS1_25SingleTileBwdLPTSchedulerILb0ELi128ELb1EEEEEEEEEvNT_6ParamsE$_ZN4cute3eso3ESOILb0ELb1EJNS_15ArithmeticTupleIJiEEEEEC2ERKS3_,($_ZN7cutlass13device_kernelIN5flash19enable_sm80_to_sm89INS1_16FlashAttnBwdSm80INS1_25CollectiveMainloopBwdSm80ILi2ELi2EN4cute5tupleIJNS5_1CILi64EEENS7_ILi128EEES8_EEENS_10bfloat16_tEfNS_4arch4Sm80ELb1ELb0ELb1ELb0ELb1ELb0ELb0ELb0ELi2ELi2ELi4ELi2ELb1EEENS1_24CollectiveEpilogueBwdGQAISA_fSD_Li256ELb0ELb1EEENS1_25SingleTileBwdLPTSchedulerILb0ELi128ELb1EEEEEEEEEvNT_6ParamsE$_ZN4cute3eso3ESOILb0ELb1EJNS_15ArithmeticTupleIJiiEEEEEC2ERKS3_ - $_ZN7cutlass13device_kernelIN5flash19enable_sm80_to_sm89INS1_16FlashAttnBwdSm80INS1_25CollectiveMainloopBwdSm80ILi2ELi2EN4cute5tupleIJNS5_1CILi64EEENS7_ILi128EEES8_EEENS_10bfloat16_tEfNS_4arch4Sm80ELb1ELb0ELb1ELb0ELb1ELb0ELb0ELb0ELi2ELi2ELi4ELi2ELb1EEENS1_24CollectiveEpilogueBwdGQAISA_fSD_Li256ELb0ELb1EEENS1_25SingleTileBwdLPTSchedulerILb0ELi128ELb1EEEEEEEEEvNT_6ParamsE$_ZN4cute3eso3ESOILb0ELb1EJNS_15ArithmeticTupleIJiEEEEEC2ERKS3_)
$_ZN7cutlass13device_kernelIN5flash19enable_sm80_to_sm89INS1_16FlashAttnBwdSm80INS1_25CollectiveMainloopBwdSm80ILi2ELi2EN4cute5tupleIJNS5_1CILi64EEENS7_ILi128EEES8_EEENS_10bfloat16_tEfNS_4arch4Sm80ELb1ELb0ELb1ELb0ELb1ELb0ELb0ELb0ELi2ELi2ELi4ELi2ELb1EEENS1_24CollectiveEpilogueBwdGQAISA_fSD_Li256ELb0ELb1EEENS1_25SingleTileBwdLPTSchedulerILb0ELi128ELb1EEEEEEEEEvNT_6ParamsE$_ZN4cute3eso3ESOILb0ELb1EJNS_15ArithmeticTupleIJiEEEEEC2ERKS3_:
[----:B------:R-:W-:Y:S01]  /*6b20*/  IADD3 R6, R6, -c[0x0][0x20], RZ ;  /* 0x8000080006067a10 */ /* 0x000fe20007ffe0ff */
[----:B------:R-:W-:Y:S01]  /*6b30*/  IMAD.MOV.U32 R16, RZ, RZ, R8 ;  /* 0x000000ffff107224 */ /* 0x000fe200078e0008 */
[----:B------:R-:W-:-:S03]  /*6b40*/  MOV R17, 0x0 ;  /* 0x0000000000117802 */ /* 0x000fc60000000f00 */
[----:B------:R1:W-:Y:S01]  /*6b50*/  STL [R6], R7 ;  /* 0x0000000706007387 */ /* 0x0003e20000100800 */
[----:B------:R-:W-:Y:S05]  /*6b60*/  RET.REL.NODEC R16 `(_ZN7cutlass13device_kernelIN5flash19enable_sm80_to_sm89INS1_16FlashAttnBwdSm80INS1_25CollectiveMainloopBwdSm80ILi2ELi2EN4cute5tupleIJNS5_1CILi64EEENS7_ILi128EEES8_EEENS_10bfloat16_tEfNS_4arch4Sm80ELb1ELb0ELb1ELb0ELb1ELb0ELb0ELb0ELi2ELi2ELi4ELi2ELb1EEENS1_24CollectiveEpilogueBwdGQAISA_fSD_Li256ELb0ELb1EEENS1_25SingleTileBwdLPTSchedulerILb0ELi128ELb1EEEEEEEEEvNT_6ParamsE) ;  /* 0xffff949010007950 */ /* 0x000fea0003c3ffff */
        .type           $_ZN7cutlass13device_kernelIN5flash19enable_sm80_to_sm89INS1_16FlashAttnBwdSm80INS1_25CollectiveMainloopBwdSm80ILi2ELi2EN4cute5tupleIJNS5_1CILi64EEENS7_ILi128EEES8_EEENS_10bfloat16_tEfNS_4arch4Sm80ELb1ELb0ELb1ELb0ELb1ELb0ELb0ELb0ELi2ELi2ELi4ELi2ELb1EEENS1_24CollectiveEpilogueBwdGQAISA_fSD_Li256ELb0ELb1EEENS1_25SingleTileBwdLPTSchedulerILb0ELi128ELb1EEEEEEEEEvNT_6ParamsE$_ZN4cute3eso3ESOILb0ELb1EJNS_15ArithmeticTupleIJiiEEEEEC2ERKS3_,@function
        .size           $_ZN7cutlass13device_kernelIN5flash19enable_sm80_to_sm89INS1_16FlashAttnBwdSm80INS1_25CollectiveMainloopBwdSm80ILi2ELi2EN4cute5tupleIJNS5_1CILi64EEENS7_ILi128EEES8_EEENS_10bfloat16_tEfNS_4arch4Sm80ELb1ELb0ELb1ELb0ELb1ELb0ELb0ELb0ELi2ELi2ELi4ELi2ELb1EEENS1_24CollectiveEpilogueBwdGQAISA_fSD_Li256ELb0ELb1EEENS1_25SingleTileBwdLPTSchedulerILb0ELi128ELb1EEEEEEEEEvNT_6ParamsE$_ZN4cute3eso3ESOILb0ELb1EJNS_15ArithmeticTupleIJiiEEEEEC2ERKS3_,($_ZN7cutlass13device_kernelIN5flash19enable_sm80_to_sm89INS1_16FlashAttnBwdSm80INS1_25CollectiveMainloopBwdSm80ILi2ELi2EN4cute5tupleIJNS5_1CILi64EEENS7_ILi128EEES8_EEENS_10bfloat16_tEfNS_4arch4Sm80ELb1ELb0ELb1ELb0ELb1ELb0ELb0ELb0ELi2ELi2ELi4ELi2ELb1EEENS1_24CollectiveEpilogueBwdGQAISA_fSD_Li256ELb0ELb1EEENS1_25SingleTileBwdLPTSchedulerILb0ELi128ELb1EEEEEEEEEvNT_6ParamsE$_ZN4cute3eso3ESOILb0ELb1EJNS_15ArithmeticTupleIJiiEEENS_1CILi0EEES5_S5_EEC2ERKS3_RKS5_SA_SA_ - $_ZN7cutlass13device_kernelIN5flash19enable_sm80_to_sm89INS1_16FlashAttnBwdSm80INS1_25CollectiveMainloopBwdSm80ILi2ELi2EN4cute5tupleIJNS5_1CILi64EEENS7_ILi128EEES8_EEENS_10bfloat16_tEfNS_4arch4Sm80ELb1ELb0ELb1ELb0ELb1ELb0ELb0ELb0ELi2ELi2ELi4ELi2ELb1EEENS1_24CollectiveEpilogueBwdGQAISA_fSD_Li256ELb0ELb1EEENS1_25SingleTileBwdLPTSchedulerILb0ELi128ELb1EEEEEEEEEvNT_6ParamsE$_ZN4cute3eso3ESOILb0ELb1EJNS_15ArithmeticTupleIJiiEEEEEC2ERKS3_)
$_ZN7cutlass13device_kernelIN5flash19enable_sm80_to_sm89INS1_16FlashAttnBwdSm80INS1_25CollectiveMainloopBwdSm80ILi2ELi2EN4cute5tupleIJNS5_1CILi64EEENS7_ILi128EEES8_EEENS_10bfloat16_tEfNS_4arch4Sm80ELb1ELb0ELb1ELb0ELb1ELb0ELb0ELb0ELi2ELi2ELi4ELi2ELb1EEENS1_24CollectiveEpilogueBwdGQAISA_fSD_Li256ELb0ELb1EEENS1_25SingleTileBwdLPTSchedulerILb0ELi128ELb1EEEEEEEEEvNT_6ParamsE$_ZN4cute3eso3ESOILb0ELb1EJNS_15ArithmeticTupleIJiiEEEEEC2ERKS3_:
[----:B------:R-:W-:Y:S02]  /*6b70*/  IADD3 R7, R7, -c[0x0][0x20], RZ ;  /* 0x8000080007077a10 */ /* 0x000fe40007ffe0ff */
[----:B------:R-:W-:-:S03]  /*6b80*/  MOV R9, 0x0 ;  /* 0x0000000000097802 */ /* 0x000fc60000000f00 */
[----:B------:R1:W-:Y:S04]  /*6b90*/  STL [R7], R18 ;  /* 0x0000001207007387 */ /* 0x0003e80000100800 */
[----:B------:R1:W-:Y:S01]  /*6ba0*/  STL [R7+0x4], R16 ;  /* 0x0000041007007387 */ /* 0x0003e20000100800 */
[----:B------:R-:W-:Y:S05]  /*6bb0*/  RET.REL.NODEC R8 `(_ZN7cutlass13device_kernelIN5flash19enable_sm80_to_sm89INS1_16FlashAttnBwdSm80INS1_25CollectiveMainloopBwdSm80ILi2ELi2EN4cute5tupleIJNS5_1CILi64EEENS7_ILi128EEES8_EEENS_10bfloat16_tEfNS_4arch4Sm80ELb1ELb0ELb1ELb0ELb1ELb0ELb0ELb0ELi2ELi2ELi4ELi2ELb1EEENS1_24CollectiveEpilogueBwdGQAISA_fSD_Li256ELb0ELb1EEENS1_25SingleTileBwdLPTSchedulerILb0ELi128ELb1EEEEEEEEEvNT_6ParamsE) ;  /* 0xffff944008007950 */ /* 0x000fea0003c3ffff */
        .type           $_ZN7cutlass13device_kernelIN5flash19enable_sm80_to_sm89INS1_16FlashAttnBwdSm80INS1_25CollectiveMainloopBwdSm80ILi2ELi2EN4cute5tupleIJNS5_1CILi64EEENS7_ILi128EEES8_EEENS_10bfloat16_tEfNS_4arch4Sm80ELb1ELb0ELb1ELb0ELb1ELb0ELb0ELb0ELi2ELi2ELi4ELi2ELb1EEENS1_24CollectiveEpilogueBwdGQAISA_fSD_Li256ELb0ELb1EEENS1_25SingleTileBwdLPTSchedulerILb0ELi128ELb1EEEEEEEEEvNT_6ParamsE$_ZN4cute3eso3ESOILb0ELb1EJNS_15ArithmeticTupleIJiiEEENS_1CILi0EEES5_S5_EEC2ERKS3_RKS5_SA_SA_,@function
        .size           $_ZN7cutlass13device_kernelIN5flash19enable_sm80_to_sm89INS1_16FlashAttnBwdSm80INS1_25CollectiveMainloopBwdSm80ILi2ELi2EN4cute5tupleIJNS5_1CILi64EEENS7_ILi128EEES8_EEENS_10bfloat16_tEfNS_4arch4Sm80ELb1ELb0ELb1ELb0ELb1ELb0ELb0ELb0ELi2ELi2ELi4ELi2ELb1EEENS1_24CollectiveEpilogueBwdGQAISA_fSD_Li256ELb0ELb1EEENS1_25SingleTileBwdLPTSchedulerILb0ELi128ELb1EEEEEEEEEvNT_6ParamsE$_ZN4cute3eso3ESOILb0ELb1EJNS_15ArithmeticTupleIJiiEEENS_1CILi0EEES5_S5_EEC2ERKS3_RKS5_SA_SA_,($_ZN7cutlass13device_kernelIN5flash19enable_sm80_to_sm89INS1_16FlashAttnBwdSm80INS1_25CollectiveMainloopBwdSm80ILi2ELi2EN4cute5tupleIJNS5_1CILi64EEENS7_ILi128EEES8_EEENS_10bfloat16_tEfNS_4arch4Sm80ELb1ELb0ELb1ELb0ELb1ELb0ELb0ELb0ELi2ELi2ELi4ELi2ELb1EEENS1_24CollectiveEpilogueBwdGQAISA_fSD_Li256ELb0ELb1EEENS1_25SingleTileBwdLPTSchedulerILb0ELi128ELb1EEEEEEEEEvNT_6ParamsE$_ZN4cute3eso3ESOILb0ELb1EJiEEC2ERKi - $_ZN7cutlass13device_kernelIN5flash19enable_sm80_to_sm89INS1_16FlashAttnBwdSm80INS1_25CollectiveMainloopBwdSm80ILi2ELi2EN4cute5tupleIJNS5_1CILi64EEENS7_ILi128EEES8_EEENS_10bfloat16_tEfNS_4arch4Sm80ELb1ELb0ELb1ELb0ELb1ELb0ELb0ELb0ELi2ELi2ELi4ELi2ELb1EEENS1_24CollectiveEpilogueBwdGQAISA_fSD_Li256ELb0ELb1EEENS1_25SingleTileBwdLPTSchedulerILb0ELi128ELb1EEEEEEEEEvNT_6ParamsE$_ZN4cute3eso3ESOILb0ELb1EJNS_15ArithmeticTupleIJiiEEENS_1CILi0EEES5_S5_EEC2ERKS3_RKS5_SA_SA_)
$_ZN7cutlass13device_kernelIN5flash19enable_sm80_to_sm89INS1_16FlashAttnBwdSm80INS1_25CollectiveMainloopBwdSm80ILi2ELi2EN4cute5tupleIJNS5_1CILi64EEENS7_ILi128EEES8_EEENS_10bfloat16_tEfNS_4arch4Sm80ELb1ELb0ELb1ELb0ELb1ELb0ELb0ELb0ELi2ELi2ELi4ELi2ELb1EEENS1_24CollectiveEpilogueBwdGQAISA_fSD_Li256ELb0ELb1EEENS1_25SingleTileBwdLPTSchedulerILb0ELi128ELb1EEEEEEEEEvNT_6ParamsE$_ZN4cute3eso3ESOILb0ELb1EJNS_15ArithmeticTupleIJiiEEENS_1CILi0EEES5_S5_EEC2ERKS3_RKS5_SA_SA_:
[----:B------:R-:W-:Y:S02]  /*6bc0*/  IADD3 R9, R23, -c[0x0][0x20], RZ ;  /* 0x8000080017097a10 */ /* 0x000fe40007ffe0ff */
[----:B------:R-:W-:-:S03]  /*6bd0*/  MOV R11, 0x0 ;  /* 0x00000000000b7802 */ /* 0x000fc60000000f00 */
[----:B------:R1:W-:Y:S04]  /*6be0*/  STL [R9], R8 ;  /* 0x0000000809007387 */ /* 0x0003e80000100800 */
[----:B------:R1:W-:Y:S01]  /*6bf0*/  STL [R9+0x4], R16 ;  /* 0x0000041009007387 */ /* 0x0003e20000100800 */
[----:B------:R-:W-:Y:S05]  /*6c00*/  RET.REL.NODEC R10 `(_ZN7cutlass13device_kernelIN5flash19enable_sm80_to_sm89INS1_16FlashAttnBwdSm80INS1_25CollectiveMainloopBwdSm80ILi2ELi2EN4cute5tupleIJNS5_1CILi64EEENS7_ILi128EEES8_EEENS_10bfloat16_tEfNS_4arch4Sm80ELb1ELb0ELb1ELb0ELb1ELb0ELb0ELb0ELi2ELi2ELi4ELi2ELb1EEENS1_24CollectiveEpilogueBwdGQAISA_fSD_Li256ELb0ELb1EEENS1_25SingleTileBwdLPTSchedulerILb0ELi128ELb1EEEEEEEEEvNT_6ParamsE) ;  /* 0xffff93f00a007950 */ /* 0x000fea0003c3ffff */
        .type           $_ZN7cutlass13device_kernelIN5flash19enable_sm80_to_sm89INS1_16FlashAttnBwdSm80INS1_25CollectiveMainloopBwdSm80ILi2ELi2EN4cute5tupleIJNS5_1CILi64EEENS7_ILi128EEES8_EEENS_10bfloat16_tEfNS_4arch4Sm80ELb1ELb0ELb1ELb0ELb1ELb0ELb0ELb0ELi2ELi2ELi4ELi2ELb1EEENS1_24CollectiveEpilogueBwdGQAISA_fSD_Li256ELb0ELb1EEENS1_25SingleTileBwdLPTSchedulerILb0ELi128ELb1EEEEEEEEEvNT_6ParamsE$_ZN4cute3eso3ESOILb0ELb1EJiEEC2ERKi,@function
        .size           $_ZN7cutlass13device_kernelIN5flash19enable_sm80_to_sm89INS1_16FlashAttnBwdSm80INS1_25CollectiveMainloopBwdSm80ILi2ELi2EN4cute5tupleIJNS5_1CILi64EEENS7_ILi128EEES8_EEENS_10bfloat16_tEfNS_4arch4Sm80ELb1ELb0ELb1ELb0ELb1ELb0ELb0ELb0ELi2ELi2ELi4ELi2ELb1EEENS1_24CollectiveEpilogueBwdGQAISA_fSD_Li256ELb0ELb1EEENS1_25SingleTileBwdLPTSchedulerILb0ELi128ELb1EEEEEEEEEvNT_6ParamsE$_ZN4cute3eso3ESOILb0ELb1EJiEEC2ERKi,($_ZN7cutlass13device_kernelIN5flash19enable_sm80_to_sm89INS1_16FlashAttnBwdSm80INS1_25CollectiveMainloopBwdSm80ILi2ELi2EN4cute5tupleIJNS5_1CILi64EEENS7_ILi128EEES8_EEENS_10bfloat16_tEfNS_4arch4Sm80ELb1ELb0ELb1ELb0ELb1ELb0ELb0ELb0ELi2ELi2ELi4ELi2ELb1EEENS1_24CollectiveEpilogueBwdGQAISA_fSD_Li256ELb0ELb1EEENS1_25SingleTileBwdLPTSchedulerILb0ELi128ELb1EEEEEEEEEvNT_6ParamsE$_ZN4cute3eso3ESOILb0ELb1EJiNS_1CILi0EEEEEC2ERKiRKS3_ - $_ZN7cutlass13device_kernelIN5flash19enable_sm80_to_sm89INS1_16FlashAttnBwdSm80INS1_25CollectiveMainloopBwdSm80ILi2ELi2EN4cute5tupleIJNS5_1CILi64EEENS7_ILi128EEES8_EEENS_10bfloat16_tEfNS_4arch4Sm80ELb1ELb0ELb1ELb0ELb1ELb0ELb0ELb0ELi2ELi2ELi4ELi2ELb1EEENS1_24CollectiveEpilogueBwdGQAISA_fSD_Li256ELb0ELb1EEENS1_25SingleTileBwdLPTSchedulerILb0ELi128ELb1EEEEEEEEEvNT_6ParamsE$_ZN4cute3eso3ESOILb0ELb1EJiEEC2ERKi)
$_ZN7cutlass13device_kernelIN5flash19enable_sm80_to_sm89INS1_16FlashAttnBwdSm80INS1_25CollectiveMainloopBwdSm80ILi2ELi2EN4cute5tupleIJNS5_1CILi64EEENS7_ILi128EEES8_EEENS_10bfloat16_tEfNS_4arch4Sm80ELb1ELb0ELb1ELb0ELb1ELb0ELb0ELb0ELi2ELi2ELi4ELi2ELb1EEENS1_24CollectiveEpilogueBwdGQAISA_fSD_Li256ELb0ELb1EEENS1_25SingleTileBwdLPTSchedulerILb0ELi128ELb1EEEEEEEEEvNT_6ParamsE$_ZN4cute3eso3ESOILb0ELb1EJiEEC2ERKi:
[----:B------:R-:W-:Y:S01]  /*6c10*/  IADD3 R6, R6, -c[0x0][0x20], RZ ;  /* 0x8000080006067a10 */ /* 0x000fe20007ffe0ff */
[----:B------:R-:W-:Y:S01]  /*6c20*/  IMAD.MOV.U32 R128, RZ, RZ, R18 ;  /* 0x000000ffff807224 */ /* 0x000fe200078e0012 */
[----:B------:R-:W-:-:S03]  /*6c30*/  MOV R129, 0x0 ;  /* 0x0000000000817802 */ /* 0x000fc60000000f00 */
[----:B------:R1:W-:Y:S01]  /*6c40*/  STL [R6], R7 ;  /* 0x0000000706007387 */ /* 0x0003e20000100800 */
[----:B------:R-:W-:Y:S05]  /*6c50*/  RET.REL.NODEC R128 `(_ZN7cutlass13device_kernelIN5flash19enable_sm80_to_sm89INS1_16FlashAttnBwdSm80INS1_25CollectiveMainloopBwdSm80ILi2ELi2EN4cute5tupleIJNS5_1CILi64EEENS7_ILi128EEES8_EEENS_10bfloat16_tEfNS_4arch4Sm80ELb1ELb0ELb1ELb0ELb1ELb0ELb0ELb0ELi2ELi2ELi4ELi2ELb1EEENS1_24CollectiveEpilogueBwdGQAISA_fSD_Li256ELb0ELb1EEENS1_25SingleTileBwdLPTSchedulerILb0ELi128ELb1EEEEEEEEEvNT_6ParamsE) ;  /* 0xffff93a080007950 */ /* 0x000fea0003c3ffff */
        .type           $_ZN7cutlass13device_kernelIN5flash19enable_sm80_to_sm89INS1_16FlashAttnBwdSm80INS1_25CollectiveMainloopBwdSm80ILi2ELi2EN4cute5tupleIJNS5_1CILi64EEENS7_ILi128EEES8_EEENS_10bfloat16_tEfNS_4arch4Sm80ELb1ELb0ELb1ELb0ELb1ELb0ELb0ELb0ELi2ELi2ELi4ELi2ELb1EEENS1_24CollectiveEpilogueBwdGQAISA_fSD_Li256ELb0ELb1EEENS1_25SingleTileBwdLPTSchedulerILb0ELi128ELb1EEEEEEEEEvNT_6ParamsE$_ZN4cute3eso3ESOILb0ELb1EJiNS_1CILi0EEEEEC2ERKiRKS3_,@function
        .size           $_ZN7cutlass13device_kernelIN5flash19enable_sm80_to_sm89INS1_16FlashAttnBwdSm80INS1_25CollectiveMainloopBwdSm80ILi2ELi2EN4cute5tupleIJNS5_1CILi64EEENS7_ILi128EEES8_EEENS_10bfloat16_tEfNS_4arch4Sm80ELb1ELb0ELb1ELb0ELb1ELb0ELb0ELb0ELi2ELi2ELi4ELi2ELb1EEENS1_24CollectiveEpilogueBwdGQAISA_fSD_Li256ELb0ELb1EEENS1_25SingleTileBwdLPTSchedulerILb0ELi128ELb1EEEEEEEEEvNT_6ParamsE$_ZN4cute3eso3ESOILb0ELb1EJiNS_1CILi0EEEEEC2ERKiRKS3_,($_ZN7cutlass13device_kernelIN5flash19enable_sm80_to_sm89INS1_16FlashAttnBwdSm80INS1_25CollectiveMainloopBwdSm80ILi2ELi2EN4cute5tupleIJNS5_1CILi64EEENS7_ILi128EEES8_EEENS_10bfloat16_tEfNS_4arch4Sm80ELb1ELb0ELb1ELb0ELb1ELb0ELb0ELb0ELi2ELi2ELi4ELi2ELb1EEENS1_24CollectiveEpilogueBwdGQAISA_fSD_Li256ELb0ELb1EEENS1_25SingleTileBwdLPTSchedulerILb0ELi128ELb1EEEEEEEEEvNT_6ParamsE$_ZN4cute3eso3ESOILb0ELb1EJlEEC2ERKl - $_ZN7cutlass13device_kernelIN5flash19enable_sm80_to_sm89INS1_16FlashAttnBwdSm80INS1_25CollectiveMainloopBwdSm80ILi2ELi2EN4cute5tupleIJNS5_1CILi64EEENS7_ILi128EEES8_EEENS_10bfloat16_tEfNS_4arch4Sm80ELb1ELb0ELb1ELb0ELb1ELb0ELb0ELb0ELi2ELi2ELi4ELi2ELb1EEENS1_24CollectiveEpilogueBwdGQAISA_fSD_Li256ELb0ELb1EEENS1_25SingleTileBwdLPTSchedulerILb0ELi128ELb1EEEEEEEEEvNT_6ParamsE$_ZN4cute3eso3ESOILb0ELb1EJiNS_1CILi0EEEEEC2ERKiRKS3_)
$_ZN7cutlass13device_kernelIN5flash19enable_sm80_to_sm89INS1_16FlashAttnBwdSm80INS1_25CollectiveMainloopBwdSm80ILi2ELi2EN4cute5tupleIJNS5_1CILi64EEENS7_ILi128EEES8_EEENS_10bfloat16_tEfNS_4arch4Sm80ELb1ELb0ELb1ELb0ELb1ELb0ELb0ELb0ELi2ELi2ELi4ELi2ELb1EEENS1_24CollectiveEpilogueBwdGQAISA_fSD_Li256ELb0ELb1EEENS1_25SingleTileBwdLPTSchedulerILb0ELi128ELb1EEEEEEEEEvNT_6ParamsE$_ZN4cute3eso3ESOILb0ELb1EJiNS_1CILi0EEEEEC2ERKiRKS3_:
[----:B------:R-:W-:Y:S02]  /*6c60*/  IADD3 R6, R6, -c[0x0][0x20], RZ ;  /* 0x8000080006067a10 */ /* 0x000fe40007ffe0ff */
[----:B------:R-:W-:-:S03]  /*6c70*/  MOV R9, 0x0 ;  /* 0x0000000000097802 */ /* 0x000fc60000000f00 */
[----:B------:R1:W-:Y:S01]  /*6c80*/  STL [R6], R7 ;  /* 0x0000000706007387 */ /* 0x0003e20000100800 */
[----:B------:R-:W-:Y:S05]  /*6c90*/  RET.REL.NODEC R8 `(_ZN7cutlass13device_kernelIN5flash19enable_sm80_to_sm89INS1_16FlashAttnBwdSm80INS1_25CollectiveMainloopBwdSm80ILi2ELi2EN4cute5tupleIJNS5_1CILi64EEENS7_ILi128EEES8_EEENS_10bfloat16_tEfNS_4arch4Sm80ELb1ELb0ELb1ELb0ELb1ELb0ELb0ELb0ELi2ELi2ELi4ELi2ELb1EEENS1_24CollectiveEpilogueBwdGQAISA_fSD_Li256ELb0ELb1EEENS1_25SingleTileBwdLPTSchedulerILb0ELi128ELb1EEEEEEEEEvNT_6ParamsE) ;  /* 0xffff936008007950 */ /* 0x000fea0003c3ffff */
        .type           $_ZN7cutlass13device_kernelIN5flash19enable_sm80_to_sm89INS1_16FlashAttnBwdSm80INS1_25CollectiveMainloopBwdSm80ILi2ELi2EN4cute5tupleIJNS5_1CILi64EEENS7_ILi128EEES8_EEENS_10bfloat16_tEfNS_4arch4Sm80ELb1ELb0ELb1ELb0ELb1ELb0ELb0ELb0ELi2ELi2ELi4ELi2ELb1EEENS1_24CollectiveEpilogueBwdGQAISA_fSD_Li256ELb0ELb1EEENS1_25SingleTileBwdLPTSchedulerILb0ELi128ELb1EEEEEEEEEvNT_6ParamsE$_ZN4cute3eso3ESOILb0ELb1EJlEEC2ERKl,@function
        .size           $_ZN7cutlass13device_kernelIN5flash19enable_sm80_to_sm89INS1_16FlashAttnBwdSm80INS1_25CollectiveMainloopBwdSm80ILi2ELi2EN4cute5tupleIJNS5_1CILi64EEENS7_ILi128EEES8_EEENS_10bfloat16_tEfNS_4arch4Sm80ELb1ELb0ELb1ELb0ELb1ELb0ELb0ELb0ELi2ELi2ELi4ELi2ELb1EEENS1_24CollectiveEpilogueBwdGQAISA_fSD_Li256ELb0ELb1EEENS1_25SingleTileBwdLPTSchedulerILb0ELi128ELb1EEEEEEEEEvNT_6ParamsE$_ZN4cute3eso3ESOILb0ELb1EJlEEC2ERKl,($_ZN7cutlass13device_kernelIN5flash19enable_sm80_to_sm89INS1_16FlashAttnBwdSm80INS1_25CollectiveMainloopBwdSm80ILi2ELi2EN4cute5tupleIJNS5_1CILi64EEENS7_ILi128EEES8_EEENS_10bfloat16_tEfNS_4arch4Sm80ELb1ELb0ELb1ELb0ELb1ELb0ELb0ELb0ELi2ELi2ELi4ELi2ELb1EEENS1_24CollectiveEpilogueBwdGQAISA_fSD_Li256ELb0ELb1EEENS1_25SingleTileBwdLPTSchedulerILb0ELi128ELb1EEEEEEEEEvNT_6ParamsE$_ZN4cute3eso3ESOILb1ELb0EJNS_10UnderscoreES2_S2_iEEC2ERKS2_S5_S5_RKi - $_ZN7cutlass13device_kernelIN5flash19enable_sm80_to_sm89INS1_16FlashAttnBwdSm80INS1_25CollectiveMainloopBwdSm80ILi2ELi2EN4cute5tupleIJNS5_1CILi64EEENS7_ILi128EEES8_EEENS_10bfloat16_tEfNS_4arch4Sm80ELb1ELb0ELb1ELb0ELb1ELb0ELb0ELb0ELi2ELi2ELi4ELi2ELb1EEENS1_24CollectiveEpilogueBwdGQAISA_fSD_Li256ELb0ELb1EEENS1_25SingleTileBwdLPTSchedulerILb0ELi128ELb1EEEEEEEEEvNT_6ParamsE$_ZN4cute3eso3ESOILb0ELb1EJlEEC2ERKl)
$_ZN7cutlass13device_kernelIN5flash19enable_sm80_to_sm89INS1_16FlashAttnBwdSm80INS1_25CollectiveMainloopBwdSm80ILi2ELi2EN4cute5tupleIJNS5_1CILi64EEENS7_ILi128EEES8_EEENS_10bfloat16_tEfNS_4arch4Sm80ELb1ELb0ELb1ELb0ELb1ELb0ELb0ELb0ELi2ELi2ELi4ELi2ELb1EEENS1_24CollectiveEpilogueBwdGQAISA_fSD_Li256ELb0ELb1EEENS1_25SingleTileBwdLPTSchedulerILb0ELi128ELb1EEEEEEEEEvNT_6ParamsE$_ZN4cute3eso3ESOILb0ELb1EJlEEC2ERKl:
[----:B------:R-:W-:Y:S01]  /*6ca0*/  IADD3 R9, R9, -c[0x0][0x20], RZ ;  /* 0x8000080009097a10 */ /* 0x000fe20007ffe0ff */
[----:B------:R-:W-:Y:S01]  /*6cb0*/  IMAD.MOV.U32 R128, RZ, RZ, R10 ;  /* 0x000000ffff807224 */ /* 0x000fe200078e000a */
[----:B------:R-:W-:-:S03]  /*6cc0*/  MOV R129, 0x0 ;  /* 0x0000000000817802 */ /* 0x000fc60000000f00 */
[----:B------:R1:W-:Y:S01]  /*6cd0*/  STL.64 [R9], R6 ;  /* 0x0000000609007387 */ /* 0x0003e20000100a00 */
[----:B------:R-:W-:Y:S05]  /*6ce0*/  RET.REL.NODEC R128 `(_ZN7cutlass13device_kernelIN5flash19enable_sm80_to_sm89INS1_16FlashAttnBwdSm80INS1_25CollectiveMainloopBwdSm80ILi2ELi2EN4cute5tupleIJNS5_1CILi64EEENS7_ILi128EEES8_EEENS_10bfloat16_tEfNS_4arch4Sm80ELb1ELb0ELb1ELb0ELb1ELb0ELb0ELb0ELi2ELi2ELi4ELi2ELb1EEENS1_24CollectiveEpilogueBwdGQAISA_fSD_Li256ELb0ELb1EEENS1_25SingleTileBwdLPTSchedulerILb0ELi128ELb1EEEEEEEEEvNT_6ParamsE) ;  /* 0xffff931080007950 */ /* 0x000fea0003c3ffff */
        .type           $_ZN7cutlass13device_kernelIN5flash19enable_sm80_to_sm89INS1_16FlashAttnBwdSm80INS1_25CollectiveMainloopBwdSm80ILi2ELi2EN4cute5tupleIJNS5_1CILi64EEENS7_ILi128EEES8_EEENS_10bfloat16_tEfNS_4arch4Sm80ELb1ELb0ELb1ELb0ELb1ELb0ELb0ELb0ELi2ELi2ELi4ELi2ELb1EEENS1_24CollectiveEpilogueBwdGQAISA_fSD_Li256ELb0ELb1EEENS1_25SingleTileBwdLPTSchedulerILb0ELi128ELb1EEEEEEEEEvNT_6ParamsE$_ZN4cute3eso3ESOILb1ELb0EJNS_10UnderscoreES2_S2_iEEC2ERKS2_S5_S5_RKi,@function
        .size           $_ZN7cutlass13device_kernelIN5flash19enable_sm80_to_sm89INS1_16FlashAttnBwdSm80INS1_25CollectiveMainloopBwdSm80ILi2ELi2EN4cute5tupleIJNS5_1CILi64EEENS7_ILi128EEES8_EEENS_10bfloat16_tEfNS_4arch4Sm80ELb1ELb0ELb1ELb0ELb1ELb0ELb0ELb0ELi2ELi2ELi4ELi2ELb1EEENS1_24CollectiveEpilogueBwdGQAISA_fSD_Li256ELb0ELb1EEENS1_25SingleTileBwdLPTSchedulerILb0ELi128ELb1EEEEEEEEEvNT_6ParamsE$_ZN4cute3eso3ESOILb1ELb0EJNS_10UnderscoreES2_S2_iEEC2ERKS2_S5_S5_RKi,($_ZN7cutlass13device_kernelIN5flash19enable_sm80_to_sm89INS1_16FlashAttnBwdSm80INS1_25CollectiveMainloopBwdSm80ILi2ELi2EN4cute5tupleIJNS5_1CILi64EEENS7_ILi128EEES8_EEENS_10bfloat16_tEfNS_4arch4Sm80ELb1ELb0ELb1ELb0ELb1ELb0ELb0ELb0ELi2ELi2ELi4ELi2ELb1EEENS1_24CollectiveEpilogueBwdGQAISA_fSD_Li256ELb0ELb1EEENS1_25SingleTileBwdLPTSchedulerILb0ELi128ELb1EEEEEEEEEvNT_6ParamsE$_ZN4cute3eso3ESOILb1ELb0EJNS_10UnderscoreES2_iEEC2ERKS2_S5_RKi - $_ZN7cutlass13device_kernelIN5flash19enable_sm80_to_sm89INS1_16FlashAttnBwdSm80INS1_25CollectiveMainloopBwdSm80ILi2ELi2EN4cute5tupleIJNS5_1CILi64EEENS7_ILi128EEES8_EEENS_10bfloat16_tEfNS_4arch4Sm80ELb1ELb0ELb1ELb0ELb1ELb0ELb0ELb0ELi2ELi2ELi4ELi2ELb1EEENS1_24CollectiveEpilogueBwdGQAISA_fSD_Li256ELb0ELb1EEENS1_25SingleTileBwdLPTSchedulerILb0ELi128ELb1EEEEEEEEEvNT_6ParamsE$_ZN4cute3eso3ESOILb1ELb0EJNS_10UnderscoreES2_S2_iEEC2ERKS2_S5_S5_RKi)
$_ZN7cutlass13device_kernelIN5flash19enable_sm80_to_sm89INS1_16FlashAttnBwdSm80INS1_25CollectiveMainloopBwdSm80ILi2ELi2EN4cute5tupleIJNS5_1CILi64EEENS7_ILi128EEES8_EEENS_10bfloat16_tEfNS_4arch4Sm80ELb1ELb0ELb1ELb0ELb1ELb0ELb0ELb0ELi2ELi2ELi4ELi2ELb1EEENS1_24CollectiveEpilogueBwdGQAISA_fSD_Li256ELb0ELb1EEENS1_25SingleTileBwdLPTSchedulerILb0ELi128ELb1EEEEEEEEEvNT_6ParamsE$_ZN4cute3eso3ESOILb1ELb0EJNS_10UnderscoreES2_S2_iEEC2ERKS2_S5_S5_RKi:
[----:B------:R-:W-:Y:S02]  /*6cf0*/  IADD3 R6, R4, -c[0x0][0x20], RZ ;  /* 0x8000080004067a10 */ /* 0x000fe40007ffe0ff */
[----:B------:R-:W-:-:S03]  /*6d00*/  MOV R9, 0x0 ;  /* 0x0000000000097802 */ /* 0x000fc60000000f00 */
[----:B------:R1:W-:Y:S01]  /*6d10*/  STL [R6], R7 ;  /* 0x0000000706007387 */ /* 0x0003e20000100800 */
[----:B------:R-:W-:Y:S05]  /*6d20*/  RET.REL.NODEC R8 `(_ZN7cutlass13device_kernelIN5flash19enable_sm80_to_sm89INS1_16FlashAttnBwdSm80INS1_25CollectiveMainloopBwdSm80ILi2ELi2EN4cute5tupleIJNS5_1CILi64EEENS7_ILi128EEES8_EEENS_10bfloat16_tEfNS_4arch4Sm80ELb1ELb0ELb1ELb0ELb1ELb0ELb0ELb0ELi2ELi2ELi4ELi2ELb1EEENS1_24CollectiveEpilogueBwdGQAISA_fSD_Li256ELb0ELb1EEENS1_25SingleTileBwdLPTSchedulerILb0ELi128ELb1EEEEEEEEEvNT_6ParamsE) ;  /* 0xffff92d008007950 */ /* 0x000fea0003c3ffff */
        .type           $_ZN7cutlass13device_kernelIN5flash19enable_sm80_to_sm89INS1_16FlashAttnBwdSm80INS1_25CollectiveMainloopBwdSm80ILi2ELi2EN4cute5tupleIJNS5_1CILi64EEENS7_ILi128EEES8_EEENS_10bfloat16_tEfNS_4arch4Sm80ELb1ELb0ELb1ELb0ELb1ELb0ELb0ELb0ELi2ELi2ELi4ELi2ELb1EEENS1_24CollectiveEpilogueBwdGQAISA_fSD_Li256ELb0ELb1EEENS1_25SingleTileBwdLPTSchedulerILb0ELi128ELb1EEEEEEEEEvNT_6ParamsE$_ZN4cute3eso3ESOILb1ELb0EJNS_10UnderscoreES2_iEEC2ERKS2_S5_RKi,@function
        .size           $_ZN7cutlass13device_kernelIN5flash19enable_sm80_to_sm89INS1_16FlashAttnBwdSm80INS1_25CollectiveMainloopBwdSm80ILi2ELi2EN4cute5tupleIJNS5_1CILi64EEENS7_ILi128EEES8_EEENS_10bfloat16_tEfNS_4arch4Sm80ELb1ELb0ELb1ELb0ELb1ELb0ELb0ELb0ELi2ELi2ELi4ELi2ELb1EEENS1_24CollectiveEpilogueBwdGQAISA_fSD_Li256ELb0ELb1EEENS1_25SingleTileBwdLPTSchedulerILb0ELi128ELb1EEEEEEEEEvNT_6ParamsE$_ZN4cute3eso3ESOILb1ELb0EJNS_10UnderscoreES2_iEEC2ERKS2_S5_RKi,($_ZN7cutlass13device_kernelIN5flash19enable_sm80_to_sm89INS1_16FlashAttnBwdSm80INS1_25CollectiveMainloopBwdSm80ILi2ELi2EN4cute5tupleIJNS5_1CILi64EEENS7_ILi128EEES8_EEENS_10bfloat16_tEfNS_4arch4Sm80ELb1ELb0ELb1ELb0ELb1ELb0ELb0ELb0ELi2ELi2ELi4ELi2ELb1EEENS1_24CollectiveEpilogueBwdGQAISA_fSD_Li256ELb0ELb1EEENS1_25SingleTileBwdLPTSchedulerILb0ELi128ELb1EEEEEEEEEvNT_6ParamsE$_ZN4cute3eso3ESOILb1ELb0EJNS_10UnderscoreEiEEC2ERKS2_RKi - $_ZN7cutlass13device_kernelIN5flash19enable_sm80_to_sm89INS1_16FlashAttnBwdSm80INS1_25CollectiveMainloopBwdSm80ILi2ELi2EN4cute5tupleIJNS5_1CILi64EEENS7_ILi128EEES8_EEENS_10bfloat16_tEfNS_4arch4Sm80ELb1ELb0ELb1ELb0ELb1ELb0ELb0ELb0ELi2ELi2ELi4ELi2ELb1EEENS1_24CollectiveEpilogueBwdGQAISA_fSD_Li256ELb0ELb1EEENS1_25SingleTileBwdLPTSchedulerILb0ELi128ELb1EEEEEEEEEvNT_6ParamsE$_ZN4cute3eso3ESOILb1ELb0EJNS_10UnderscoreES2_iEEC2ERKS2_S5_RKi)
$_ZN7cutlass13device_kernelIN5flash19enable_sm80_to_sm89INS1_16FlashAttnBwdSm80INS1_25CollectiveMainloopBwdSm80ILi2ELi2EN4cute5tupleIJNS5_1CILi64EEENS7_ILi128EEES8_EEENS_10bfloat16_tEfNS_4arch4Sm80ELb1ELb0ELb1ELb0ELb1ELb0ELb0ELb0ELi2ELi2ELi4ELi2ELb1EEENS1_24CollectiveEpilogueBwdGQAISA_fSD_Li256ELb0ELb1EEENS1_25SingleTileBwdLPTSchedulerILb0ELi128ELb1EEEEEEEEEvNT_6ParamsE$_ZN4cute3eso3ESOILb1ELb0EJNS_10UnderscoreES2_iEEC2ERKS2_S5_RKi:
[----:B------:R-:W-:Y:S02]  /*6d30*/  IADD3 R6, R4, -c[0x0][0x20], RZ ;  /* 0x8000080004067a10 */ /* 0x000fe40007ffe0ff */
[----:B------:R-:W-:-:S03]  /*6d40*/  MOV R9, 0x0 ;  /* 0x0000000000097802 */ /* 0x000fc60000000f00 */
[----:B------:R1:W-:Y:S01]  /*6d50*/  STL [R6], R17 ;  /* 0x0000001106007387 */ /* 0x0003e20000100800 */
[----:B------:R-:W-:Y:S05]  /*6d60*/  RET.REL.NODEC R8 `(_ZN7cutlass13device_kernelIN5flash19enable_sm80_to_sm89INS1_16FlashAttnBwdSm80INS1_25CollectiveMainloopBwdSm80ILi2ELi2EN4cute5tupleIJNS5_1CILi64EEENS7_ILi128EEES8_EEENS_10bfloat16_tEfNS_4arch4Sm80ELb1ELb0ELb1ELb0ELb1ELb0ELb0ELb0ELi2ELi2ELi4ELi2ELb1EEENS1_24CollectiveEpilogueBwdGQAISA_fSD_Li256ELb0ELb1EEENS1_25SingleTileBwdLPTSchedulerILb0ELi128ELb1EEEEEEEEEvNT_6ParamsE) ;  /* 0xffff929008007950 */ /* 0x000fea0003c3ffff */
        .type           $_ZN7cutlass13device_kernelIN5flash19enable_sm80_to_sm89INS1_16FlashAttnBwdSm80INS1_25CollectiveMainloopBwdSm80ILi2ELi2EN4cute5tupleIJNS5_1CILi64EEENS7_ILi128EEES8_EEENS_10bfloat16_tEfNS_4arch4Sm80ELb1ELb0ELb1ELb0ELb1ELb0ELb0ELb0ELi2ELi2ELi4ELi2ELb1EEENS1_24CollectiveEpilogueBwdGQAISA_fSD_Li256ELb0ELb1EEENS1_25SingleTileBwdLPTSchedulerILb0ELi128ELb1EEEEEEEEEvNT_6ParamsE$_ZN4cute3eso3ESOILb1ELb0EJNS_10UnderscoreEiEEC2ERKS2_RKi,@function
        .size           $_ZN7cutlass13device_kernelIN5flash19enable_sm80_to_sm89INS1_16FlashAttnBwdSm80INS1_25CollectiveMainloopBwdSm80ILi2ELi2EN4cute5tupleIJNS5_1CILi64EEENS7_ILi128EEES8_EEENS_10bfloat16_tEfNS_4arch4Sm80ELb1ELb0ELb1ELb0ELb1ELb0ELb0ELb0ELi2ELi2ELi4ELi2ELb1EEENS1_24CollectiveEpilogueBwdGQAISA_fSD_Li256ELb0ELb1EEENS1_25SingleTileBwdLPTSchedulerILb0ELi128ELb1EEEEEEEEEvNT_6ParamsE$_ZN4cute3eso3ESOILb1ELb0EJNS_10UnderscoreEiEEC2ERKS2_RKi,($_ZN7cutlass13device_kernelIN5flash19enable_sm80_to_sm89INS1_16FlashAttnBwdSm80INS1_25CollectiveMainloopBwdSm80ILi2ELi2EN4cute5tupleIJNS5_1CILi64EEENS7_ILi128EEES8_EEENS_10bfloat16_tEfNS_4arch4Sm80ELb1ELb0ELb1ELb0ELb1ELb0ELb0ELb0ELi2ELi2ELi4ELi2ELb1EEENS1_24CollectiveEpilogueBwdGQAISA_fSD_Li256ELb0ELb1EEENS1_25SingleTileBwdLPTSchedulerILb0ELi128ELb1EEEEEEEEEvNT_6ParamsE$_ZN4cute3eso3ESOILb1ELb0EJNS_10UnderscoreEiiEEC2ERKS2_RKiS7_ - $_ZN7cutlass13device_kernelIN5flash19enable_sm80_to_sm89INS1_16FlashAttnBwdSm80INS1_25CollectiveMainloopBwdSm80ILi2ELi2EN4cute5tupleIJNS5_1CILi64EEENS7_ILi128EEES8_EEENS_10bfloat16_tEfNS_4arch4Sm80ELb1ELb0ELb1ELb0ELb1ELb0ELb0ELb0ELi2ELi2ELi4ELi2ELb1EEENS1_24CollectiveEpilogueBwdGQAISA_fSD_Li256ELb0ELb1EEENS1_25SingleTileBwdLPTSchedulerILb0ELi128ELb1EEEEEEEEEvNT_6ParamsE$_ZN4cute3eso3ESOILb1ELb0EJNS_10UnderscoreEiEEC2ERKS2_RKi)
$_ZN7cutlass13device_kernelIN5flash19enable_sm80_to_sm89INS1_16FlashAttnBwdSm80INS1_25CollectiveMainloopBwdSm80ILi2ELi2EN4cute5tupleIJNS5_1CILi64EEENS7_ILi128EEES8_EEENS_10bfloat16_tEfNS_4arch4Sm80ELb1ELb0ELb1ELb0ELb1ELb0ELb0ELb0ELi2ELi2ELi4ELi2ELb1EEENS1_24CollectiveEpilogueBwdGQAISA_fSD_Li256ELb0ELb1EEENS1_25SingleTileBwdLPTSchedulerILb0ELi128ELb1EEEEEEEEEvNT_6ParamsE$_ZN4cute3eso3ESOILb1ELb0EJNS_10UnderscoreEiEEC2ERKS2_RKi:
[----:B------:R-:W-:Y:S02]  /*6d70*/  IADD3 R6, R13, -c[0x0][0x20], RZ ;  /* 0x800008000d067a10 */ /* 0x000fe40007ffe0ff */
[----:B------:R-:W-:-:S03]  /*6d80*/  MOV R17, 0x0 ;  /* 0x0000000000117802 */ /* 0x000fc60000000f00 */
[----:B------:R1:W-:Y:S01]  /*6d90*/  STL [R6], R7 ;  /* 0x0000000706007387 */ /* 0x0003e20000100800 */
[----:B------:R-:W-:Y:S05]  /*6da0*/  RET.REL.NODEC R16 `(_ZN7cutlass13device_kernelIN5flash19enable_sm80_to_sm89INS1_16FlashAttnBwdSm80INS1_25CollectiveMainloopBwdSm80ILi2ELi2EN4cute5tupleIJNS5_1CILi64EEENS7_ILi128EEES8_EEENS_10bfloat16_tEfNS_4arch4Sm80ELb1ELb0ELb1ELb0ELb1ELb0ELb0ELb0ELi2ELi2ELi4ELi2ELb1EEENS1_24CollectiveEpilogueBwdGQAISA_fSD_Li256ELb0ELb1EEENS1_25SingleTileBwdLPTSchedulerILb0ELi128ELb1EEEEEEEEEvNT_6ParamsE) ;  /* 0xffff925010007950 */ /* 0x000fea0003c3ffff */
        .type           $_ZN7cutlass13device_kernelIN5flash19enable_sm80_to_sm89INS1_16FlashAttnBwdSm80INS1_25CollectiveMainloopBwdSm80ILi2ELi2EN4cute5tupleIJNS5_1CILi64EEENS7_ILi128EEES8_EEENS_10bfloat16_tEfNS_4arch4Sm80ELb1ELb0ELb1ELb0ELb1ELb0ELb0ELb0ELi2ELi2ELi4ELi2ELb1EEENS1_24CollectiveEpilogueBwdGQAISA_fSD_Li256ELb0ELb1EEENS1_25SingleTileBwdLPTSchedulerILb0ELi128ELb1EEEEEEEEEvNT_6ParamsE$_ZN4cute3eso3ESOILb1ELb0EJNS_10UnderscoreEiiEEC2ERKS2_RKiS7_,@function
        .size           $_ZN7cutlass13device_kernelIN5flash19enable_sm80_to_sm89INS1_16FlashAttnBwdSm80INS1_25CollectiveMainloopBwdSm80ILi2ELi2EN4cute5tupleIJNS5_1CILi64EEENS7_ILi128EEES8_EEENS_10bfloat16_tEfNS_4arch4Sm80ELb1ELb0ELb1ELb0ELb1ELb0ELb0ELb0ELi2ELi2ELi4ELi2ELb1EEENS1_24CollectiveEpilogueBwdGQAISA_fSD_Li256ELb0ELb1EEENS1_25SingleTileBwdLPTSchedulerILb0ELi128ELb1EEEEEEEEEvNT_6ParamsE$_ZN4cute3eso3ESOILb1ELb0EJNS_10UnderscoreEiiEEC2ERKS2_RKiS7_,($_ZN7cutlass13device_kernelIN5flash19enable_sm80_to_sm89INS1_16FlashAttnBwdSm80INS1_25CollectiveMainloopBwdSm80ILi2ELi2EN4cute5tupleIJNS5_1CILi64EEENS7_ILi128EEES8_EEENS_10bfloat16_tEfNS_4arch4Sm80ELb1ELb0ELb1ELb0ELb1ELb0ELb0ELb0ELi2ELi2ELi4ELi2ELb1EEENS1_24CollectiveEpilogueBwdGQAISA_fSD_Li256ELb0ELb1EEENS1_25SingleTileBwdLPTSchedulerILb0ELi128ELb1EEEEEEEEEvNT_6ParamsE$_ZN4cute3eso3ESOILb1ELb0EJNS_1CILi0EEES3_S3_iEEC2ERKS3_S6_S6_RKi - $_ZN7cutlass13device_kernelIN5flash19enable_sm80_to_sm89INS1_16FlashAttnBwdSm80INS1_25CollectiveMainloopBwdSm80ILi2ELi2EN4cute5tupleIJNS5_1CILi64EEENS7_ILi128EEES8_EEENS_10bfloat16_tEfNS_4arch4Sm80ELb1ELb0ELb1ELb0ELb1ELb0ELb0ELb0ELi2ELi2ELi4ELi2ELb1EEENS1_24CollectiveEpilogueBwdGQAISA_fSD_Li256ELb0ELb1EEENS1_25SingleTileBwdLPTSchedulerILb0ELi128ELb1EEEEEEEEEvNT_6ParamsE$_ZN4cute3eso3ESOILb1ELb0EJNS_10UnderscoreEiiEEC2ERKS2_RKiS7_)
$_ZN7cutlass13device_kernelIN5flash19enable_sm80_to_sm89INS1_16FlashAttnBwdSm80INS1_25CollectiveMainloopBwdSm80ILi2ELi2EN4cute5tupleIJNS5_1CILi64EEENS7_ILi128EEES8_EEENS_10bfloat16_tEfNS_4arch4Sm80ELb1ELb0ELb1ELb0ELb1ELb0ELb0ELb0ELi2ELi2ELi4ELi2ELb1EEENS1_24CollectiveEpilogueBwdGQAISA_fSD_Li256ELb0ELb1EEENS1_25SingleTileBwdLPTSchedulerILb0ELi128ELb1EEEEEEEEEvNT_6ParamsE$_ZN4cute3eso3ESOILb1ELb0EJNS_10UnderscoreEiiEEC2ERKS2_RKiS7_:
[----:B------:R-:W-:Y:S02]  /*6db0*/  IADD3 R7, R4, -c[0x0][0x20], RZ ;  /* 0x8000080004077a10 */ /* 0x000fe40007ffe0ff */
[----:B------:R-:W-:-:S03]  /*6dc0*/  IADD3 R6, R19, -c[0x0][0x20], RZ ;  /* 0x8000080013067a10 */ /* 0x000fc60007ffe0ff */
[----:B------:R1:W-:Y:S04]  /*6dd0*/  STL [R7], R16 ;  /* 0x0000001007007387 */ /* 0x0003e80000100800 */
[----:B------:R-:W2:Y:S01]  /*6de0*/  LDL R6, [R6] ;  /* 0x0000000006067983 */ /* 0x000ea20000100800 */
[----:B------:R-:W-:-:S03]  /*6df0*/  IMAD.MOV.U32 R9, RZ, RZ, 0x0 ;  /* 0x00000000ff097424 */ /* 0x000fc600078e00ff */
[----:B--2---:R1:W-:Y:S01]  /*6e00*/  STL [R7+0x4], R6 ;  /* 0x0000040607007387 */ /* 0x0043e20000100800 */
[----:B------:R-:W-:Y:S05]  /*6e10*/  RET.REL.NODEC R8 `(_ZN7cutlass13device_kernelIN5flash19enable_sm80_to_sm89INS1_16FlashAttnBwdSm80INS1_25CollectiveMainloopBwdSm80ILi2ELi2EN4cute5tupleIJNS5_1CILi64EEENS7_ILi128EEES8_EEENS_10bfloat16_tEfNS_4arch4Sm80ELb1ELb0ELb1ELb0ELb1ELb0ELb0ELb0ELi2ELi2ELi4ELi2ELb1EEENS1_24CollectiveEpilogueBwdGQAISA_fSD_Li256ELb0ELb1EEENS1_25SingleTileBwdLPTSchedulerILb0ELi128ELb1EEEEEEEEEvNT_6ParamsE) ;  /* 0xffff91e008007950 */ /* 0x000fea0003c3ffff */
        .type           $_ZN7cutlass13device_kernelIN5flash19enable_sm80_to_sm89INS1_16FlashAttnBwdSm80INS1_25CollectiveMainloopBwdSm80ILi2ELi2EN4cute5tupleIJNS5_1CILi64EEENS7_ILi128EEES8_EEENS_10bfloat16_tEfNS_4arch4Sm80ELb1ELb0ELb1ELb0ELb1ELb0ELb0ELb0ELi2ELi2ELi4ELi2ELb1EEENS1_24CollectiveEpilogueBwdGQAISA_fSD_Li256ELb0ELb1EEENS1_25SingleTileBwdLPTSchedulerILb0ELi128ELb1EEEEEEEEEvNT_6ParamsE$_ZN4cute3eso3ESOILb1ELb0EJNS_1CILi0EEES3_S3_iEEC2ERKS3_S6_S6_RKi,@function
        .size           $_ZN7cutlass13device_kernelIN5flash19enable_sm80_to_sm89INS1_16FlashAttnBwdSm80INS1_25CollectiveMainloopBwdSm80ILi2ELi2EN4cute5tupleIJNS5_1CILi64EEENS7_ILi128EEES8_EEENS_10bfloat16_tEfNS_4arch4Sm80ELb1ELb0ELb1ELb0ELb1ELb0ELb0ELb0ELi2ELi2ELi4ELi2ELb1EEENS1_24CollectiveEpilogueBwdGQAISA_fSD_Li256ELb0ELb1EEENS1_25SingleTileBwdLPTSchedulerILb0ELi128ELb1EEEEEEEEEvNT_6ParamsE$_ZN4cute3eso3ESOILb1ELb0EJNS_1CILi0EEES3_S3_iEEC2ERKS3_S6_S6_RKi,($_ZN7cutlass13device_kernelIN5flash19enable_sm80_to_sm89INS1_16FlashAttnBwdSm80INS1_25CollectiveMainloopBwdSm80ILi2ELi2EN4cute5tupleIJNS5_1CILi64EEENS7_ILi128EEES8_EEENS_10bfloat16_tEfNS_4arch4Sm80ELb1ELb0ELb1ELb0ELb1ELb0ELb0ELb0ELi2ELi2ELi4ELi2ELb1EEENS1_24CollectiveEpilogueBwdGQAISA_fSD_Li256ELb0ELb1EEENS1_25SingleTileBwdLPTSchedulerILb0ELi128ELb1EEEEEEEEEvNT_6ParamsE$_ZN4cute3eso3ESOILb1ELb0EJNS_1CILi0EEES3_iEEC2ERKS3_S6_RKi - $_ZN7cutlass13device_kernelIN5flash19enable_sm80_to_sm89INS1_16FlashAttnBwdSm80INS1_25CollectiveMainloopBwdSm80ILi2ELi2EN4cute5tupleIJNS5_1CILi64EEENS7_ILi128EEES8_EEENS_10bfloat16_tEfNS_4arch4Sm80ELb1ELb0ELb1ELb0ELb1ELb0ELb0ELb0ELi2ELi2ELi4ELi2ELb1EEENS1_24CollectiveEpilogueBwdGQAISA_fSD_Li256ELb0ELb1EEENS1_25SingleTileBwdLPTSchedulerILb0ELi128ELb1EEEEEEEEEvNT_6ParamsE$_ZN4cute3eso3ESOILb1ELb0EJNS_1CILi0EEES3_S3_iEEC2ERKS3_S6_S6_RKi)
$_ZN7cutlass13device_kernelIN5flash19enable_sm80_to_sm89INS1_16FlashAttnBwdSm80INS1_25CollectiveMainloopBwdSm80ILi2ELi2EN4cute5tupleIJNS5_1CILi64EEENS7_ILi128EEES8_EEENS_10bfloat16_tEfNS_4arch4Sm80ELb1ELb0ELb1ELb0ELb1ELb0ELb0ELb0ELi2ELi2ELi4ELi2ELb1EEENS1_24CollectiveEpilogueBwdGQAISA_fSD_Li256ELb0ELb1EEENS1_25SingleTileBwdLPTSchedulerILb0ELi128ELb1EEEEEEEEEvNT_6ParamsE$_ZN4cute3eso3ESOILb1ELb0EJNS_1CILi0EEES3_S3_iEEC2ERKS3_S6_S6_RKi:
[----:B------:R-:W-:Y:S01]  /*6e20*/  IADD3 R6, R23, -c[0x0][0x20], RZ ;  /* 0x8000080017067a10 */ /* 0x000fe20007ffe0ff */
[----:B------:R-:W-:Y:S01]  /*6e30*/  IMAD.MOV.U32 R70, RZ, RZ, R10 ;  /* 0x000000ffff467224 */ /* 0x000fe200078e000a */
[----:B------:R-:W-:-:S03]  /*6e40*/  MOV R71, 0x0 ;  /* 0x0000000000477802 */ /* 0x000fc60000000f00 */
[----:B------:R1:W-:Y:S01]  /*6e50*/  STL [R6], R7 ;  /* 0x0000000706007387 */ /* 0x0003e20000100800 */
[----:B------:R-:W-:Y:S05]  /*6e60*/  RET.REL.NODEC R70 `(_ZN7cutlass13device_kernelIN5flash19enable_sm80_to_sm89INS1_16FlashAttnBwdSm80INS1_25CollectiveMainloopBwdSm80ILi2ELi2EN4cute5tupleIJNS5_1CILi64EEENS7_ILi128EEES8_EEENS_10bfloat16_tEfNS_4arch4Sm80ELb1ELb0ELb1ELb0ELb1ELb0ELb0ELb0ELi2ELi2ELi4ELi2ELb1EEENS1_24CollectiveEpilogueBwdGQAISA_fSD_Li256ELb0ELb1EEENS1_25SingleTileBwdLPTSchedulerILb0ELi128ELb1EEEEEEEEEvNT_6ParamsE) ;  /* 0xffff919046007950 */ /* 0x000fea0003c3ffff */
        .type           $_ZN7cutlass13device_kernelIN5flash19enable_sm80_to_sm89INS1_16FlashAttnBwdSm80INS1_25CollectiveMainloopBwdSm80ILi2ELi2EN4cute5tupleIJNS5_1CILi64EEENS7_ILi128EEES8_EEENS_10bfloat16_tEfNS_4arch4Sm80ELb1ELb0ELb1ELb0ELb1ELb0ELb0ELb0ELi2ELi2ELi4ELi2ELb1EEENS1_24CollectiveEpilogueBwdGQAISA_fSD_Li256ELb0ELb1EEENS1_25SingleTileBwdLPTSchedulerILb0ELi128ELb1EEEEEEEEEvNT_6ParamsE$_ZN4cute3eso3ESOILb1ELb0EJNS_1CILi0EEES3_iEEC2ERKS3_S6_RKi,@function
        .size           $_ZN7cutlass13device_kernelIN5flash19enable_sm80_to_sm89INS1_16FlashAttnBwdSm80INS1_25CollectiveMainloopBwdSm80ILi2ELi2EN4cute5tupleIJNS5_1CILi64EEENS7_ILi128EEES8_EEENS_10bfloat16_tEfNS_4arch4Sm80ELb1ELb0ELb1ELb0ELb1ELb0ELb0ELb0ELi2ELi2ELi4ELi2ELb1EEENS1_24CollectiveEpilogueBwdGQAISA_fSD_Li256ELb0ELb1EEENS1_25SingleTileBwdLPTSchedulerILb0ELi128ELb1EEEEEEEEEvNT_6ParamsE$_ZN4cute3eso3ESOILb1ELb0EJNS_1CILi0EEES3_iEEC2ERKS3_S6_RKi,($_ZN7cutlass13device_kernelIN5flash19enable_sm80_to_sm89INS1_16FlashAttnBwdSm80INS1_25CollectiveMainloopBwdSm80ILi2ELi2EN4cute5tupleIJNS5_1CILi64EEENS7_ILi128EEES8_EEENS_10bfloat16_tEfNS_4arch4Sm80ELb1ELb0ELb1ELb0ELb1ELb0ELb0ELb0ELi2ELi2ELi4ELi2ELb1EEENS1_24CollectiveEpilogueBwdGQAISA_fSD_Li256ELb0ELb1EEENS1_25SingleTileBwdLPTSchedulerILb0ELi128ELb1EEEEEEEEEvNT_6ParamsE$_ZN4cute3eso3ESOILb1ELb0EJNS_1CILi0EEES3_iS3_EEC2ERKS3_S6_RKiS6_ - $_ZN7cutlass13device_kernelIN5flash19enable_sm80_to_sm89INS1_16FlashAttnBwdSm80INS1_25CollectiveMainloopBwdSm80ILi2ELi2EN4cute5tupleIJNS5_1CILi64EEENS7_ILi128EEES8_EEENS_10bfloat16_tEfNS_4arch4Sm80ELb1ELb0ELb1ELb0ELb1ELb0ELb0ELb0ELi2ELi2ELi4ELi2ELb1EEENS1_24CollectiveEpilogueBwdGQAISA_fSD_Li256ELb0ELb1EEENS1_25SingleTileBwdLPTSchedulerILb0ELi128ELb1EEEEEEEEEvNT_6ParamsE$_ZN4cute3eso3ESOILb1ELb0EJNS_1CILi0EEES3_iEEC2ERKS3_S6_RKi)
$_ZN7cutlass13device_kernelIN5flash19enable_sm80_to_sm89INS1_16FlashAttnBwdSm80INS1_25CollectiveMainloopBwdSm80ILi2ELi2EN4cute5tupleIJNS5_1CILi64EEENS7_ILi128EEES8_EEENS_10bfloat16_tEfNS_4arch4Sm80ELb1ELb0ELb1ELb0ELb1ELb0ELb0ELb0ELi2ELi2ELi4ELi2ELb1EEENS1_24CollectiveEpilogueBwdGQAISA_fSD_Li256ELb0ELb1EEENS1_25SingleTileBwdLPTSchedulerILb0ELi128ELb1EEEEEEEEEvNT_6ParamsE$_ZN4cute3eso3ESOILb1ELb0EJNS_1CILi0EEES3_iEEC2ERKS3_S6_RKi:
[----:B------:R-:W-:Y:S02]  /*6e70*/  IADD3 R6, R23, -c[0x0][0x20], RZ ;  /* 0x8000080017067a10 */ /* 0x000fe40007ffe0ff */
[----:B------:R-:W-:-:S03]  /*6e80*/  MOV R17, 0x0 ;  /* 0x0000000000117802 */ /* 0x000fc60000000f00 */
[----:B------:R1:W-:Y:S01]  /*6e90*/  STL [R6], R7 ;  /* 0x0000000706007387 */ /* 0x0003e20000100800 */
[----:B------:R-:W-:Y:S05]  /*6ea0*/  RET.REL.NODEC R16 `(_ZN7cutlass13device_kernelIN5flash19enable_sm80_to_sm89INS1_16FlashAttnBwdSm80INS1_25CollectiveMainloopBwdSm80ILi2ELi2EN4cute5tupleIJNS5_1CILi64EEENS7_ILi128EEES8_EEENS_10bfloat16_tEfNS_4arch4Sm80ELb1ELb0ELb1ELb0ELb1ELb0ELb0ELb0ELi2ELi2ELi4ELi2ELb1EEENS1_24CollectiveEpilogueBwdGQAISA_fSD_Li256ELb0ELb1EEENS1_25SingleTileBwdLPTSchedulerILb0ELi128ELb1EEEEEEEEEvNT_6ParamsE) ;  /* 0xffff915010007950 */ /* 0x000fea0003c3ffff */
        .type           $_ZN7cutlass13device_kernelIN5flash19enable_sm80_to_sm89INS1_16FlashAttnBwdSm80INS1_25CollectiveMainloopBwdSm80ILi2ELi2EN4cute5tupleIJNS5_1CILi64EEENS7_ILi128EEES8_EEENS_10bfloat16_tEfNS_4arch4Sm80ELb1ELb0ELb1ELb0ELb1ELb0ELb0ELb0ELi2ELi2ELi4ELi2ELb1EEENS1_24CollectiveEpilogueBwdGQAISA_fSD_Li256ELb0ELb1EEENS1_25SingleTileBwdLPTSchedulerILb0ELi128ELb1EEEEEEEEEvNT_6ParamsE$_ZN4cute3eso3ESOILb1ELb0EJNS_1CILi0EEES3_iS3_EEC2ERKS3_S6_RKiS6_,@function
        .size           $_ZN7cutlass13device_kernelIN5flash19enable_sm80_to_sm89INS1_16FlashAttnBwdSm80INS1_25CollectiveMainloopBwdSm80ILi2ELi2EN4cute5tupleIJNS5_1CILi64EEENS7_ILi128EEES8_EEENS_10bfloat16_tEfNS_4arch4Sm80ELb1ELb0ELb1ELb0ELb1ELb0ELb0ELb0ELi2ELi2ELi4ELi2ELb1EEENS1_24CollectiveEpilogueBwdGQAISA_fSD_Li256ELb0ELb1EEENS1_25SingleTileBwdLPTSchedulerILb0ELi128ELb1EEEEEEEEEvNT_6ParamsE$_ZN4cute3eso3ESOILb1ELb0EJNS_1CILi0EEES3_iS3_EEC2ERKS3_S6_RKiS6_,($_ZN7cutlass13device_kernelIN5flash19enable_sm80_to_sm89INS1_16FlashAttnBwdSm80INS1_25CollectiveMainloopBwdSm80ILi2ELi2EN4cute5tupleIJNS5_1CILi64EEENS7_ILi128EEES8_EEENS_10bfloat16_tEfNS_4arch4Sm80ELb1ELb0ELb1ELb0ELb1ELb0ELb0ELb0ELi2ELi2ELi4ELi2ELb1EEENS1_24CollectiveEpilogueBwdGQAISA_fSD_Li256ELb0ELb1EEENS1_25SingleTileBwdLPTSchedulerILb0ELi128ELb1EEEEEEEEEvNT_6ParamsE$_ZN4cute3eso3ESOILb1ELb0EJNS_1CILi0EEES3_iiEEC2ERKS3_S6_RKiS8_ - $_ZN7cutlass13device_kernelIN5flash19enable_sm80_to_sm89INS1_16FlashAttnBwdSm80INS1_25CollectiveMainloopBwdSm80ILi2ELi2EN4cute5tupleIJNS5_1CILi64EEENS7_ILi128EEES8_EEENS_10bfloat16_tEfNS_4arch4Sm80ELb1ELb0ELb1ELb0ELb1ELb0ELb0ELb0ELi2ELi2ELi4ELi2ELb1EEENS1_24CollectiveEpilogueBwdGQAISA_fSD_Li256ELb0ELb1EEENS1_25SingleTileBwdLPTSchedulerILb0ELi128ELb1EEEEEEEEEvNT_6ParamsE$_ZN4cute3eso3ESOILb1ELb0EJNS_1CILi0EEES3_iS3_EEC2ERKS3_S6_RKiS6_)
$_ZN7cutlass13device_kernelIN5flash19enable_sm80_to_sm89INS1_16FlashAttnBwdSm80INS1_25CollectiveMainloopBwdSm80ILi2ELi2EN4cute5tupleIJNS5_1CILi64EEENS7_ILi128EEES8_EEENS_10bfloat16_tEfNS_4arch4Sm80ELb1ELb0ELb1ELb0ELb1ELb0ELb0ELb0ELi2ELi2ELi4ELi2ELb1EEENS1_24CollectiveEpilogueBwdGQAISA_fSD_Li256ELb0ELb1EEENS1_25SingleTileBwdLPTSchedulerILb0ELi128ELb1EEEEEEEEEvNT_6ParamsE$_ZN4cute3eso3ESOILb1ELb0EJNS_1CILi0EEES3_iS3_EEC2ERKS3_S6_RKiS6_:
[----:B------:R-:W-:Y:S01]  /*6eb0*/  IADD3 R6, R23, -c[0x0][0x20], RZ ;  /* 0x8000080017067a10 */ /* 0x000fe20007ffe0ff */
[----:B------:R-:W-:Y:S01]  /*6ec0*/  IMAD.MOV.U32 R70, RZ, RZ, R10 ;  /* 0x000000ffff467224 */ /* 0x000fe200078e000a */
[----:B------:R-:W-:-:S03]  /*6ed0*/  MOV R71, 0x0 ;  /* 0x0000000000477802 */ /* 0x000fc60000000f00 */
[----:B------:R1:W-:Y:S01]  /*6ee0*/  STL [R6], R13 ;  /* 0x0000000d06007387 */ /* 0x0003e20000100800 */
[----:B------:R-:W-:Y:S05]  /*6ef0*/  RET.REL.NODEC R70 `(_ZN7cutlass13device_kernelIN5flash19enable_sm80_to_sm89INS1_16FlashAttnBwdSm80INS1_25CollectiveMainloopBwdSm80ILi2ELi2EN4cute5tupleIJNS5_1CILi64EEENS7_ILi128EEES8_EEENS_10bfloat16_tEfNS_4arch4Sm80ELb1ELb0ELb1ELb0ELb1ELb0ELb0ELb0ELi2ELi2ELi4ELi2ELb1EEENS1_24CollectiveEpilogueBwdGQAISA_fSD_Li256ELb0ELb1EEENS1_25SingleTileBwdLPTSchedulerILb0ELi128ELb1EEEEEEEEEvNT_6ParamsE) ;  /* 0xffff910046007950 */ /* 0x000fea0003c3ffff */
        .type           $_ZN7cutlass13device_kernelIN5flash19enable_sm80_to_sm89INS1_16FlashAttnBwdSm80INS1_25CollectiveMainloopBwdSm80ILi2ELi2EN4cute5tupleIJNS5_1CILi64EEENS7_ILi128EEES8_EEENS_10bfloat16_tEfNS_4arch4Sm80ELb1ELb0ELb1ELb0ELb1ELb0ELb0ELb0ELi2ELi2ELi4ELi2ELb1EEENS1_24CollectiveEpilogueBwdGQAISA_fSD_Li256ELb0ELb1EEENS1_25SingleTileBwdLPTSchedulerILb0ELi128ELb1EEEEEEEEEvNT_6ParamsE$_ZN4cute3eso3ESOILb1ELb0EJNS_1CILi0EEES3_iiEEC2ERKS3_S6_RKiS8_,@function
        .size           $_ZN7cutlass13device_kernelIN5flash19enable_sm80_to_sm89INS1_16FlashAttnBwdSm80INS1_25CollectiveMainloopBwdSm80ILi2ELi2EN4cute5tupleIJNS5_1CILi64EEENS7_ILi128EEES8_EEENS_10bfloat16_tEfNS_4arch4Sm80ELb1ELb0ELb1ELb0ELb1ELb0ELb0ELb0ELi2ELi2ELi4ELi2ELb1EEENS1_24CollectiveEpilogueBwdGQAISA_fSD_Li256ELb0ELb1EEENS1_25SingleTileBwdLPTSchedulerILb0ELi128ELb1EEEEEEEEEvNT_6ParamsE$_ZN4cute3eso3ESOILb1ELb0EJNS_1CILi0EEES3_iiEEC2ERKS3_S6_RKiS8_,($_ZN7cutlass13device_kernelIN5flash19enable_sm80_to_sm89INS1_16FlashAttnBwdSm80INS1_25CollectiveMainloopBwdSm80ILi2ELi2EN4cute5tupleIJNS5_1CILi64EEENS7_ILi128EEES8_EEENS_10bfloat16_tEfNS_4arch4Sm80ELb1ELb0ELb1ELb0ELb1ELb0ELb0ELb0ELi2ELi2ELi4ELi2ELb1EEENS1_24CollectiveEpilogueBwdGQAISA_fSD_Li256ELb0ELb1EEENS1_25SingleTileBwdLPTSchedulerILb0ELi128ELb1EEEEEEEEEvNT_6ParamsE$_ZN4cute3eso3ESOILb1ELb0EJNS_1CILi0EEEiEEC2ERKS3_RKi - $_ZN7cutlass13device_kernelIN5flash19enable_sm80_to_sm89INS1_16FlashAttnBwdSm80INS1_25CollectiveMainloopBwdSm80ILi2ELi2EN4cute5tupleIJNS5_1CILi64EEENS7_ILi128EEES8_EEENS_10bfloat16_tEfNS_4arch4Sm80ELb1ELb0ELb1ELb0ELb1ELb0ELb0ELb0ELi2ELi2ELi4ELi2ELb1EEENS1_24CollectiveEpilogueBwdGQAISA_fSD_Li256ELb0ELb1EEENS1_25SingleTileBwdLPTSchedulerILb0ELi128ELb1EEEEEEEEEvNT_6ParamsE$_ZN4cute3eso3ESOILb1ELb0EJNS_1CILi0EEES3_iiEEC2ERKS3_S6_RKiS8_)
$_ZN7cutlass13device_kernelIN5flash19enable_sm80_to_sm89INS1_16FlashAttnBwdSm80INS1_25CollectiveMainloopBwdSm80ILi2ELi2EN4cute5tupleIJNS5_1CILi64EEENS7_ILi128EEES8_EEENS_10bfloat16_tEfNS_4arch4Sm80ELb1ELb0ELb1ELb0ELb1ELb0ELb0ELb0ELi2ELi2ELi4ELi2ELb1EEENS1_24CollectiveEpilogueBwdGQAISA_fSD_Li256ELb0ELb1EEENS1_25SingleTileBwdLPTSchedulerILb0ELi128ELb1EEEEEEEEEvNT_6ParamsE$_ZN4cute3eso3ESOILb1ELb0EJNS_1CILi0EEES3_iiEEC2ERKS3_S6_RKiS8_:
[----:B------:R-:W-:Y:S02]  /*6f00*/  IADD3 R10, R10, -c[0x0][0x20], RZ ;  /* 0x800008000a0a7a10 */ /* 0x000fe40007ffe0ff */
[----:B------:R-:W-:-:S03]  /*6f10*/  IADD3 R7, R7, -c[0x0][0x20], RZ ;  /* 0x8000080007077a10 */ /* 0x000fc60007ffe0ff */
[----:B------:R1:W-:Y:S04]  /*6f20*/  STL [R10], R13 ;  /* 0x0000000d0a007387 */ /* 0x0003e80000100800 */
[----:B------:R-:W2:Y:S01]  /*6f30*/  LDL R7, [R7] ;  /* 0x0000000007077983 */ /* 0x000ea20000100800 */
[----:B------:R-:W-:-:S03]  /*6f40*/  IMAD.MOV.U32 R17, RZ, RZ, 0x0 ;  /* 0x00000000ff117424 */ /* 0x000fc600078e00ff */
[----:B--2---:R1:W-:Y:S01]  /*6f50*/  STL [R10+0x4], R7 ;  /* 0x000004070a007387 */ /* 0x0043e20000100800 */
[----:B------:R-:W-:Y:S05]  /*6f60*/  RET.REL.NODEC R16 `(_ZN7cutlass13device_kernelIN5flash19enable_sm80_to_sm89INS1_16FlashAttnBwdSm80INS1_25CollectiveMainloopBwdSm80ILi2ELi2EN4cute5tupleIJNS5_1CILi64EEENS7_ILi128EEES8_EEENS_10bfloat16_tEfNS_4arch4Sm80ELb1ELb0ELb1ELb0ELb1ELb0ELb0ELb0ELi2ELi2ELi4ELi2ELb1EEENS1_24CollectiveEpilogueBwdGQAISA_fSD_Li256ELb0ELb1EEENS1_25SingleTileBwdLPTSchedulerILb0ELi128ELb1EEEEEEEEEvNT_6ParamsE) ;  /* 0xffff909010007950 */ /* 0x000fea0003c3ffff */
        .type           $_ZN7cutlass13device_kernelIN5flash19enable_sm80_to_sm89INS1_16FlashAttnBwdSm80INS1_25CollectiveMainloopBwdSm80ILi2ELi2EN4cute5tupleIJNS5_1CILi64EEENS7_ILi128EEES8_EEENS_10bfloat16_tEfNS_4arch4Sm80ELb1ELb0ELb1ELb0ELb1ELb0ELb0ELb0ELi2ELi2ELi4ELi2ELb1EEENS1_24CollectiveEpilogueBwdGQAISA_fSD_Li256ELb0ELb1EEENS1_25SingleTileBwdLPTSchedulerILb0ELi128ELb1EEEEEEEEEvNT_6ParamsE$_ZN4cute3eso3ESOILb1ELb0EJNS_1CILi0EEEiEEC2ERKS3_RKi,@function
        .size           $_ZN7cutlass13device_kernelIN5flash19enable_sm80_to_sm89INS1_16FlashAttnBwdSm80INS1_25CollectiveMainloopBwdSm80ILi2ELi2EN4cute5tupleIJNS5_1CILi64EEENS7_ILi128EEES8_EEENS_10bfloat16_tEfNS_4arch4Sm80ELb1ELb0ELb1ELb0ELb1ELb0ELb0ELb0ELi2ELi2ELi4ELi2ELb1EEENS1_24CollectiveEpilogueBwdGQAISA_fSD_Li256ELb0ELb1EEENS1_25SingleTileBwdLPTSchedulerILb0ELi128ELb1EEEEEEEEEvNT_6ParamsE$_ZN4cute3eso3ESOILb1ELb0EJNS_1CILi0EEEiEEC2ERKS3_RKi,($_ZN7cutlass13device_kernelIN5flash19enable_sm80_to_sm89INS1_16FlashAttnBwdSm80INS1_25CollectiveMainloopBwdSm80ILi2ELi2EN4cute5tupleIJNS5_1CILi64EEENS7_ILi128EEES8_EEENS_10bfloat16_tEfNS_4arch4Sm80ELb1ELb0ELb1ELb0ELb1ELb0ELb0ELb0ELi2ELi2ELi4ELi2ELb1EEENS1_24CollectiveEpilogueBwdGQAISA_fSD_Li256ELb0ELb1EEENS1_25SingleTileBwdLPTSchedulerILb0ELi128ELb1EEEEEEEEEvNT_6ParamsE$_ZN4cute3eso3ESOILb1ELb0EJNS_1CILi0EEEiS3_EEC2ERKS3_RKiS6_ - $_ZN7cutlass13device_kernelIN5flash19enable_sm80_to_sm89INS1_16FlashAttnBwdSm80INS1_25CollectiveMainloopBwdSm80ILi2ELi2EN4cute5tupleIJNS5_1CILi64EEENS7_ILi128EEES8_EEENS_10bfloat16_tEfNS_4arch4Sm80ELb1ELb0ELb1ELb0ELb1ELb0ELb0ELb0ELi2ELi2ELi4ELi2ELb1EEENS1_24CollectiveEpilogueBwdGQAISA_fSD_Li256ELb0ELb1EEENS1_25SingleTileBwdLPTSchedulerILb0ELi128ELb1EEEEEEEEEvNT_6ParamsE$_ZN4cute3eso3ESOILb1ELb0EJNS_1CILi0EEEiEEC2ERKS3_RKi)
$_ZN7cutlass13device_kernelIN5flash19enable_sm80_to_sm89INS1_16FlashAttnBwdSm80INS1_25CollectiveMainloopBwdSm80ILi2ELi2EN4cute5tupleIJNS5_1CILi64EEENS7_ILi128EEES8_EEENS_10bfloat16_tEfNS_4arch4Sm80ELb1ELb0ELb1ELb0ELb1ELb0ELb0ELb0ELi2ELi2ELi4ELi2ELb1EEENS1_24CollectiveEpilogueBwdGQAISA_fSD_Li256ELb0ELb1EEENS1_25SingleTileBwdLPTSchedulerILb0ELi128ELb1EEEEEEEEEvNT_6ParamsE$_ZN4cute3eso3ESOILb1ELb0EJNS_1CILi0EEEiEEC2ERKS3_RKi:
[----:B------:R-:W-:Y:S02]  /*6f70*/  IADD3 R6, R13, -c[0x0][0x20], RZ ;  /* 0x800008000d067a10 */ /* 0x000fe40007ffe0ff */
[----:B------:R-:W-:-:S03]  /*6f80*/  MOV R17, 0x0 ;  /* 0x0000000000117802 */ /* 0x000fc60000000f00 */
[----:B------:R1:W-:Y:S01]  /*6f90*/  STL [R6], R7 ;  /* 0x0000000706007387 */ /* 0x0003e20000100800 */
[----:B------:R-:W-:Y:S05]  /*6fa0*/  RET.REL.NODEC R16 `(_ZN7cutlass13device_kernelIN5flash19enable_sm80_to_sm89INS1_16FlashAttnBwdSm80INS1_25CollectiveMainloopBwdSm80ILi2ELi2EN4cute5tupleIJNS5_1CILi64EEENS7_ILi128EEES8_EEENS_10bfloat16_tEfNS_4arch4Sm80ELb1ELb0ELb1ELb0ELb1ELb0ELb0ELb0ELi2ELi2ELi4ELi2ELb1EEENS1_24CollectiveEpilogueBwdGQAISA_fSD_Li256ELb0ELb1EEENS1_25SingleTileBwdLPTSchedulerILb0ELi128ELb1EEEEEEEEEvNT_6ParamsE) ;  /* 0xffff905010007950 */ /* 0x000fea0003c3ffff */
        .type           $_ZN7cutlass13device_kernelIN5flash19enable_sm80_to_sm89INS1_16FlashAttnBwdSm80INS1_25CollectiveMainloopBwdSm80ILi2ELi2EN4cute5tupleIJNS5_1CILi64EEENS7_ILi128EEES8_EEENS_10bfloat16_tEfNS_4arch4Sm80ELb1ELb0ELb1ELb0ELb1ELb0ELb0ELb0ELi2ELi2ELi4ELi2ELb1EEENS1_24CollectiveEpilogueBwdGQAISA_fSD_Li256ELb0ELb1EEENS1_25SingleTileBwdLPTSchedulerILb0ELi128ELb1EEEEEEEEEvNT_6ParamsE$_ZN4cute3eso3ESOILb1ELb0EJNS_1CILi0EEEiS3_EEC2ERKS3_RKiS6_,@function
        .size           $_ZN7cutlass13device_kernelIN5flash19enable_sm80_to_sm89INS1_16FlashAttnBwdSm80INS1_25CollectiveMainloopBwdSm80ILi2ELi2EN4cute5tupleIJNS5_1CILi64EEENS7_ILi128EEES8_EEENS_10bfloat16_tEfNS_4arch4Sm80ELb1ELb0ELb1ELb0ELb1ELb0ELb0ELb0ELi2ELi2ELi4ELi2ELb1EEENS1_24CollectiveEpilogueBwdGQAISA_fSD_Li256ELb0ELb1EEENS1_25SingleTileBwdLPTSchedulerILb0ELi128ELb1EEEEEEEEEvNT_6ParamsE$_ZN4cute3eso3ESOILb1ELb0EJNS_1CILi0EEEiS3_EEC2ERKS3_RKiS6_,($_ZN7cutlass13device_kernelIN5flash19enable_sm80_to_sm89INS1_16FlashAttnBwdSm80INS1_25CollectiveMainloopBwdSm80ILi2ELi2EN4cute5tupleIJNS5_1CILi64EEENS7_ILi128EEES8_EEENS_10bfloat16_tEfNS_4arch4Sm80ELb1ELb0ELb1ELb0ELb1ELb0ELb0ELb0ELi2ELi2ELi4ELi2ELb1EEENS1_24CollectiveEpilogueBwdGQAISA_fSD_Li256ELb0ELb1EEENS1_25SingleTileBwdLPTSchedulerILb0ELi128ELb1EEEEEEEEEvNT_6ParamsE$_ZN4cute3eso3ESOILb1ELb0EJNS_1CILi0EEEiS3_S3_EEC2ERKS3_RKiS6_S6_ - $_ZN7cutlass13device_kernelIN5flash19enable_sm80_to_sm89INS1_16FlashAttnBwdSm80INS1_25CollectiveMainloopBwdSm80ILi2ELi2EN4cute5tupleIJNS5_1CILi64EEENS7_ILi128EEES8_EEENS_10bfloat16_tEfNS_4arch4Sm80ELb1ELb0ELb1ELb0ELb1ELb0ELb0ELb0ELi2ELi2ELi4ELi2ELb1EEENS1_24CollectiveEpilogueBwdGQAISA_fSD_Li256ELb0ELb1EEENS1_25SingleTileBwdLPTSchedulerILb0ELi128ELb1EEEEEEEEEvNT_6ParamsE$_ZN4cute3eso3ESOILb1ELb0EJNS_1CILi0EEEiS3_EEC2ERKS3_RKiS6_)
$_ZN7cutlass13device_kernelIN5flash19enable_sm80_to_sm89INS1_16FlashAttnBwdSm80INS1_25CollectiveMainloopBwdSm80ILi2ELi2EN4cute5tupleIJNS5_1CILi64EEENS7_ILi128EEES8_EEENS_10bfloat16_tEfNS_4arch4Sm80ELb1ELb0ELb1ELb0ELb1ELb0ELb0ELb0ELi2ELi2ELi4ELi2ELb1EEENS1_24CollectiveEpilogueBwdGQAISA_fSD_Li256ELb0ELb1EEENS1_25SingleTileBwdLPTSchedulerILb0ELi128ELb1EEEEEEEEEvNT_6ParamsE$_ZN4cute3eso3ESOILb1ELb0EJNS_1CILi0EEEiS3_EEC2ERKS3_RKiS6_:
[----:B------:R-:W-:Y:S02]  /*6fb0*/  IADD3 R6, R4, -c[0x0][0x20], RZ ;  /* 0x8000080004067a10 */ /* 0x000fe40007ffe0ff */
[----:B------:R-:W-:-:S03]  /*6fc0*/  MOV R9, 0x0 ;  /* 0x0000000000097802 */ /* 0x000fc60000000f00 */
[----:B------:R1:W-:Y:S01]  /*6fd0*/  STL [R6], R7 ;  /* 0x0000000706007387 */ /* 0x0003e20000100800 */
[----:B------:R-:W-:Y:S05]  /*6fe0*/  RET.REL.NODEC R8 `(_ZN7cutlass13device_kernelIN5flash19enable_sm80_to_sm89INS1_16FlashAttnBwdSm80INS1_25CollectiveMainloopBwdSm80ILi2ELi2EN4cute5tupleIJNS5_1CILi64EEENS7_ILi128EEES8_EEENS_10bfloat16_tEfNS_4arch4Sm80ELb1ELb0ELb1ELb0ELb1ELb0ELb0ELb0ELi2ELi2ELi4ELi2ELb1EEENS1_24CollectiveEpilogueBwdGQAISA_fSD_Li256ELb0ELb1EEENS1_25SingleTileBwdLPTSchedulerILb0ELi128ELb1EEEEEEEEEvNT_6ParamsE) ;  /* 0xffff901008007950 */ /* 0x000fea0003c3ffff */
        .type           $_ZN7cutlass13device_kernelIN5flash19enable_sm80_to_sm89INS1_16FlashAttnBwdSm80INS1_25CollectiveMainloopBwdSm80ILi2ELi2EN4cute5tupleIJNS5_1CILi64EEENS7_ILi128EEES8_EEENS_10bfloat16_tEfNS_4arch4Sm80ELb1ELb0ELb1ELb0ELb1ELb0ELb0ELb0ELi2ELi2ELi4ELi2ELb1EEENS1_24CollectiveEpilogueBwdGQAISA_fSD_Li256ELb0ELb1EEENS1_25SingleTileBwdLPTSchedulerILb0ELi128ELb1EEEEEEEEEvNT_6ParamsE$_ZN4cute3eso3ESOILb1ELb0EJNS_1CILi0EEEiS3_S3_EEC2ERKS3_RKiS6_S6_,@function
        .size           $_ZN7cutlass13device_kernelIN5flash19enable_sm80_to_sm89INS1_16FlashAttnBwdSm80INS1_25CollectiveMainloopBwdSm80ILi2ELi2EN4cute5tupleIJNS5_1CILi64EEENS7_ILi128EEES8_EEENS_10bfloat16_tEfNS_4arch4Sm80ELb1ELb0ELb1ELb0ELb1ELb0ELb0ELb0ELi2ELi2ELi4ELi2ELb1EEENS1_24CollectiveEpilogueBwdGQAISA_fSD_Li256ELb0ELb1EEENS1_25SingleTileBwdLPTSchedulerILb0ELi128ELb1EEEEEEEEEvNT_6ParamsE$_ZN4cute3eso3ESOILb1ELb0EJNS_1CILi0EEEiS3_S3_EEC2ERKS3_RKiS6_S6_,($_ZN7cutlass13device_kernelIN5flash19enable_sm80_to_sm89INS1_16FlashAttnBwdSm80INS1_25CollectiveMainloopBwdSm80ILi2ELi2EN4cute5tupleIJNS5_1CILi64EEENS7_ILi128EEES8_EEENS_10bfloat16_tEfNS_4arch4Sm80ELb1ELb0ELb1ELb0ELb1ELb0ELb0ELb0ELi2ELi2ELi4ELi2ELb1EEENS1_24CollectiveEpilogueBwdGQAISA_fSD_Li256ELb0ELb1EEENS1_25SingleTileBwdLPTSchedulerILb0ELi128ELb1EEEEEEEEEvNT_6ParamsE$_ZN4cute3eso3ESOILb1ELb0EJNS_1CILi0EEEiiiEEC2ERKS3_RKiS8_S8_ - $_ZN7cutlass13device_kernelIN5flash19enable_sm80_to_sm89INS1_16FlashAttnBwdSm80INS1_25CollectiveMainloopBwdSm80ILi2ELi2EN4cute5tupleIJNS5_1CILi64EEENS7_ILi128EEES8_EEENS_10bfloat16_tEfNS_4arch4Sm80ELb1ELb0ELb1ELb0ELb1ELb0ELb0ELb0ELi2ELi2ELi4ELi2ELb1EEENS1_24CollectiveEpilogueBwdGQAISA_fSD_Li256ELb0ELb1EEENS1_25SingleTileBwdLPTSchedulerILb0ELi128ELb1EEEEEEEEEvNT_6ParamsE$_ZN4cute3eso3ESOILb1ELb0EJNS_1CILi0EEEiS3_S3_EEC2ERKS3_RKiS6_S6_)
$_ZN7cutlass13device_kernelIN5flash19enable_sm80_to_sm89INS1_16FlashAttnBwdSm80INS1_25CollectiveMainloopBwdSm80ILi2ELi2EN4cute5tupleIJNS5_1CILi64EEENS7_ILi128EEES8_EEENS_10bfloat16_tEfNS_4arch4Sm80ELb1ELb0ELb1ELb0ELb1ELb0ELb0ELb0ELi2ELi2ELi4ELi2ELb1EEENS1_24CollectiveEpilogueBwdGQAISA_fSD_Li256ELb0ELb1EEENS1_25SingleTileBwdLPTSchedulerILb0ELi128ELb1EEEEEEEEEvNT_6ParamsE$_ZN4cute3eso3ESOILb1ELb0EJNS_1CILi0EEEiS3_S3_EEC2ERKS3_RKiS6_S6_:
[----:B------:R-:W-:Y:S02]  /*6ff0*/  IADD3 R6, R23, -c[0x0][0x20], RZ ;  /* 0x8000080017067a10 */ /* 0x000fe40007ffe0ff */
[----:B------:R-:W-:-:S03]  /*7000*/  MOV R17, 0x0 ;  /* 0x0000000000117802 */ /* 0x000fc60000000f00 */
[----:B------:R1:W-:Y:S01]  /*7010*/  STL [R6], R7 ;  /* 0x0000000706007387 */ /* 0x0003e20000100800 */
[----:B------:R-:W-:Y:S05]  /*7020*/  RET.REL.NODEC R16 `(_ZN7cutlass13device_kernelIN5flash19enable_sm80_to_sm89INS1_16FlashAttnBwdSm80INS1_25CollectiveMainloopBwdSm80ILi2ELi2EN4cute5tupleIJNS5_1CILi64EEENS7_ILi128EEES8_EEENS_10bfloat16_tEfNS_4arch4Sm80ELb1ELb0ELb1ELb0ELb1ELb0ELb0ELb0ELi2ELi2ELi4ELi2ELb1EEENS1_24CollectiveEpilogueBwdGQAISA_fSD_Li256ELb0ELb1EEENS1_25SingleTileBwdLPTSchedulerILb0ELi128ELb1EEEEEEEEEvNT_6ParamsE) ;  /* 0xffff8fd010007950 */ /* 0x000fea0003c3ffff */
        .type           $_ZN7cutlass13device_kernelIN5flash19enable_sm80_to_sm89INS1_16FlashAttnBwdSm80INS1_25CollectiveMainloopBwdSm80ILi2ELi2EN4cute5tupleIJNS5_1CILi64EEENS7_ILi128EEES8_EEENS_10bfloat16_tEfNS_4arch4Sm80ELb1ELb0ELb1ELb0ELb1ELb0ELb0ELb0ELi2ELi2ELi4ELi2ELb1EEENS1_24CollectiveEpilogueBwdGQAISA_fSD_Li256ELb0ELb1EEENS1_25SingleTileBwdLPTSchedulerILb0ELi128ELb1EEEEEEEEEvNT_6ParamsE$_ZN4cute3eso3ESOILb1ELb0EJNS_1CILi0EEEiiiEEC2ERKS3_RKiS8_S8_,@function
        .size           $_ZN7cutlass13device_kernelIN5flash19enable_sm80_to_sm89INS1_16FlashAttnBwdSm80INS1_25CollectiveMainloopBwdSm80ILi2ELi2EN4cute5tupleIJNS5_1CILi64EEENS7_ILi128EEES8_EEENS_10bfloat16_tEfNS_4arch4Sm80ELb1ELb0ELb1ELb0ELb1ELb0ELb0ELb0ELi2ELi2ELi4ELi2ELb1EEENS1_24CollectiveEpilogueBwdGQAISA_fSD_Li256ELb0ELb1EEENS1_25SingleTileBwdLPTSchedulerILb0ELi128ELb1EEEEEEEEEvNT_6ParamsE$_ZN4cute3eso3ESOILb1ELb0EJNS_1CILi0EEEiiiEEC2ERKS3_RKiS8_S8_,($_ZN7cutlass13device_kernelIN5flash19enable_sm80_to_sm89INS1_16FlashAttnBwdSm80INS1_25CollectiveMainloopBwdSm80ILi2ELi2EN4cute5tupleIJNS5_1CILi64EEENS7_ILi128EEES8_EEENS_10bfloat16_tEfNS_4arch4Sm80ELb1ELb0ELb1ELb0ELb1ELb0ELb0ELb0ELi2ELi2ELi4ELi2ELb1EEENS1_24CollectiveEpilogueBwdGQAISA_fSD_Li256ELb0ELb1EEENS1_25SingleTileBwdLPTSchedulerILb0ELi128ELb1EEEEEEEEEvNT_6ParamsE$_ZN4cute3eso3ESOILb1ELb0EJNS_5tupleIJNS2_IJNS_1CILi8EEENS3_ILi1EEEEEENS3_ILi2EEES5_EEENS2_IJNS2_IJS5_NS3_ILi0EEEEEElS9_EEEEEC2ERKS8_RKSB_ - $_ZN7cutlass13device_kernelIN5flash19enable_sm80_to_sm89INS1_16FlashAttnBwdSm80INS1_25CollectiveMainloopBwdSm80ILi2ELi2EN4cute5tupleIJNS5_1CILi64EEENS7_ILi128EEES8_EEENS_10bfloat16_tEfNS_4arch4Sm80ELb1ELb0ELb1ELb0ELb1ELb0ELb0ELb0ELi2ELi2ELi4ELi2ELb1EEENS1_24CollectiveEpilogueBwdGQAISA_fSD_Li256ELb0ELb1EEENS1_25SingleTileBwdLPTSchedulerILb0ELi128ELb1EEEEEEEEEvNT_6ParamsE$_ZN4cute3eso3ESOILb1ELb0EJNS_1CILi0EEEiiiEEC2ERKS3_RKiS8_S8_)
$_ZN7cutlass13device_kernelIN5flash19enable_sm80_to_sm89INS1_16FlashAttnBwdSm80INS1_25CollectiveMainloopBwdSm80ILi2ELi2EN4cute5tupleIJNS5_1CILi64EEENS7_ILi128EEES8_EEENS_10bfloat16_tEfNS_4arch4Sm80ELb1ELb0ELb1ELb0ELb1ELb0ELb0ELb0ELi2ELi2ELi4ELi2ELb1EEENS1_24CollectiveEpilogueBwdGQAISA_fSD_Li256ELb0ELb1EEENS1_25SingleTileBwdLPTSchedulerILb0ELi128ELb1EEEEEEEEEvNT_6ParamsE$_ZN4cute3eso3ESOILb1ELb0EJNS_1CILi0EEEiiiEEC2ERKS3_RKiS8_S8_:
        /* <DEDUP_REMOVED lines=9> */
[----:B------:R-:W-:Y:S05]  /*70c0*/  RET.REL.NODEC R10 `(_ZN7cutlass13device_kernelIN5flash19enable_sm80_to_sm89INS1_16FlashAttnBwdSm80INS1_25CollectiveMainloopBwdSm80ILi2ELi2EN4cute5tupleIJNS5_1CILi64EEENS7_ILi128EEES8_EEENS_10bfloat16_tEfNS_4arch4Sm80ELb1ELb0ELb1ELb0ELb1ELb0ELb0ELb0ELi2ELi2ELi4ELi2ELb1EEENS1_24CollectiveEpilogueBwdGQAISA_fSD_Li256ELb0ELb1EEENS1_25SingleTileBwdLPTSchedulerILb0ELi128ELb1EEEEEEEEEvNT_6ParamsE) ;  /* 0xffff8f300a007950 */ /* 0x000fea0003c3ffff */
        .type           $_ZN7cutlass13device_kernelIN5flash19enable_sm80_to_sm89INS1_16FlashAttnBwdSm80INS1_25CollectiveMainloopBwdSm80ILi2ELi2EN4cute5tupleIJNS5_1CILi64EEENS7_ILi128EEES8_EEENS_10bfloat16_tEfNS_4arch4Sm80ELb1ELb0ELb1ELb0ELb1ELb0ELb0ELb0ELi2ELi2ELi4ELi2ELb1EEENS1_24CollectiveEpilogueBwdGQAISA_fSD_Li256ELb0ELb1EEENS1_25SingleTileBwdLPTSchedulerILb0ELi128ELb1EEEEEEEEEvNT_6ParamsE$_ZN4cute3eso3ESOILb1ELb0EJNS_5tupleIJNS2_IJNS_1CILi8EEENS3_ILi1EEEEEENS3_ILi2EEES5_EEENS2_IJNS2_IJS5_NS3_ILi0EEEEEElS9_EEEEEC2ERKS8_RKSB_,@function
        .size           $_ZN7cutlass13device_kernelIN5flash19enable_sm80_to_sm89INS1_16FlashAttnBwdSm80INS1_25CollectiveMainloopBwdSm80ILi2ELi2EN4cute5tupleIJNS5_1CILi64EEENS7_ILi128EEES8_EEENS_10bfloat16_tEfNS_4arch4Sm80ELb1ELb0ELb1ELb0ELb1ELb0ELb0ELb0ELi2ELi2ELi4ELi2ELb1EEENS1_24CollectiveEpilogueBwdGQAISA_fSD_Li256ELb0ELb1EEENS1_25SingleTileBwdLPTSchedulerILb0ELi128ELb1EEEEEEEEEvNT_6ParamsE$_ZN4cute3eso3ESOILb1ELb0EJNS_5tupleIJNS2_IJNS_1CILi8EEENS3_ILi1EEEEEENS3_ILi2EEES5_EEENS2_IJNS2_IJS5_NS3_ILi0EEEEEElS9_EEEEEC2ERKS8_RKSB_,($_ZN7cutlass13device_kernelIN5flash19enable_sm80_to_sm89INS1_16FlashAttnBwdSm80INS1_25CollectiveMainloopBwdSm80ILi2ELi2EN4cute5tupleIJNS5_1CILi64EEENS7_ILi128EEES8_EEENS_10bfloat16_tEfNS_4arch4Sm80ELb1ELb0ELb1ELb0ELb1ELb0ELb0ELb0ELi2ELi2ELi4ELi2ELb1EEENS1_24CollectiveEpilogueBwdGQAISA_fSD_Li256ELb0ELb1EEENS1_25SingleTileBwdLPTSchedulerILb0ELi128ELb1EEEEEEEEEvNT_6ParamsE$_ZN4cute3eso3ESOILb1ELb0EJNS_5tupleIJNS_1CILi1EEENS3_ILi0EEEEEElS5_EEC2ERKS6_RKlRKS5_ - $_ZN7cutlass13device_kernelIN5flash19enable_sm80_to_sm89INS1_16FlashAttnBwdSm80INS1_25CollectiveMainloopBwdSm80ILi2ELi2EN4cute5tupleIJNS5_1CILi64EEENS7_ILi128EEES8_EEENS_10bfloat16_tEfNS_4arch4Sm80ELb1ELb0ELb1ELb0ELb1ELb0ELb0ELb0ELi2ELi2ELi4ELi2ELb1EEENS1_24CollectiveEpilogueBwdGQAISA_fSD_Li256ELb0ELb1EEENS1_25SingleTileBwdLPTSchedulerILb0ELi128ELb1EEEEEEEEEvNT_6ParamsE$_ZN4cute3eso3ESOILb1ELb0EJNS_5tupleIJNS2_IJNS_1CILi8EEENS3_ILi1EEEEEENS3_ILi2EEES5_EEENS2_IJNS2_IJS5_NS3_ILi0EEEEEElS9_EEEEEC2ERKS8_RKSB_)
$_ZN7cutlass13device_kernelIN5flash19enable_sm80_to_sm89INS1_16FlashAttnBwdSm80INS1_25CollectiveMainloopBwdSm80ILi2ELi2EN4cute5tupleIJNS5_1CILi64EEENS7_ILi128EEES8_EEENS_10bfloat16_tEfNS_4arch4Sm80ELb1ELb0ELb1ELb0ELb1ELb0ELb0ELb0ELi2ELi2ELi4ELi2ELb1EEENS1_24CollectiveEpilogueBwdGQAISA_fSD_Li256ELb0ELb1EEENS1_25SingleTileBwdLPTSchedulerILb0ELi128ELb1EEEEEEEEEvNT_6ParamsE$_ZN4cute3eso3ESOILb1ELb0EJNS_5tupleIJNS2_IJNS_1CILi8EEENS3_ILi1EEEEEENS3_ILi2EEES5_EEENS2_IJNS2_IJS5_NS3_ILi0EEEEEElS9_EEEEEC2ERKS8_RKSB_:
[----:B------:R-:W-:Y:S01]  /*70d0*/  IADD3 R7, R4, -c[0x0][0x20], RZ ;  /* 0x8000080004077a10 */ /* 0x000fe20007ffe0ff */
[----:B------:R-:W-:Y:S01]  /*70e0*/  IMAD.MOV.U32 R128, RZ, RZ, R6 ;  /* 0x000000ffff807224 */ /* 0x000fe200078e0006 */
[----:B------:R-:W-:Y:S01]  /*70f0*/  MOV R130, R10 ;  /* 0x0000000a00827202 */ /* 0x000fe20000000f00 */
[----:B------:R-:W-:Y:S01]  /*7100*/  IMAD.MOV.U32 R129, RZ, RZ, R9 ;  /* 0x000000ffff817224 */ /* 0x000fe200078e0009 */
[----:B------:R-:W-:-:S04]  /*7110*/  MOV R131, 0x0 ;  /* 0x0000000000837802 */ /* 0x000fc80000000f00 */
[----:B------:R1:W-:Y:S01]  /*7120*/  STL.64 [R7], R128 ;  /* 0x0000008007007387 */ /* 0x0003e20000100a00 */
[----:B------:R-:W-:Y:S05]  /*7130*/  RET.REL.NODEC R130 `(_ZN7cutlass13device_kernelIN5flash19enable_sm80_to_sm89INS1_16FlashAttnBwdSm80INS1_25CollectiveMainloopBwdSm80ILi2ELi2EN4cute5tupleIJNS5_1CILi64EEENS7_ILi128EEES8_EEENS_10bfloat16_tEfNS_4arch4Sm80ELb1ELb0ELb1ELb0ELb1ELb0ELb0ELb0ELi2ELi2ELi4ELi2ELb1EEENS1_24CollectiveEpilogueBwdGQAISA_fSD_Li256ELb0ELb1EEENS1_25SingleTileBwdLPTSchedulerILb0ELi128ELb1EEEEEEEEEvNT_6ParamsE) ;  /* 0xffff8ec082007950 */ /* 0x000fea0003c3ffff */
        .type           $_ZN7cutlass13device_kernelIN5flash19enable_sm80_to_sm89INS1_16FlashAttnBwdSm80INS1_25CollectiveMainloopBwdSm80ILi2ELi2EN4cute5tupleIJNS5_1CILi64EEENS7_ILi128EEES8_EEENS_10bfloat16_tEfNS_4arch4Sm80ELb1ELb0ELb1ELb0ELb1ELb0ELb0ELb0ELi2ELi2ELi4ELi2ELb1EEENS1_24CollectiveEpilogueBwdGQAISA_fSD_Li256ELb0ELb1EEENS1_25SingleTileBwdLPTSchedulerILb0ELi128ELb1EEEEEEEEEvNT_6ParamsE$_ZN4cute3eso3ESOILb1ELb0EJNS_5tupleIJNS_1CILi1EEENS3_ILi0EEEEEElS5_EEC2ERKS6_RKlRKS5_,@function
        .size           $_ZN7cutlass13device_kernelIN5flash19enable_sm80_to_sm89INS1_16FlashAttnBwdSm80INS1_25CollectiveMainloopBwdSm80ILi2ELi2EN4cute5tupleIJNS5_1CILi64EEENS7_ILi128EEES8_EEENS_10bfloat16_tEfNS_4arch4Sm80ELb1ELb0ELb1ELb0ELb1ELb0ELb0ELb0ELi2ELi2ELi4ELi2ELb1EEENS1_24CollectiveEpilogueBwdGQAISA_fSD_Li256ELb0ELb1EEENS1_25SingleTileBwdLPTSchedulerILb0ELi128ELb1EEEEEEEEEvNT_6ParamsE$_ZN4cute3eso3ESOILb1ELb0EJNS_5tupleIJNS_1CILi1EEENS3_ILi0EEEEEElS5_EEC2ERKS6_RKlRKS5_,($_ZN7cutlass13device_kernelIN5flash19enable_sm80_to_sm89INS1_16FlashAttnBwdSm80INS1_25CollectiveMainloopBwdSm80ILi2ELi2EN4cute5tupleIJNS5_1CILi64EEENS7_ILi128EEES8_EEENS_10bfloat16_tEfNS_4arch4Sm80ELb1ELb0ELb1ELb0ELb1ELb0ELb0ELb0ELi2ELi2ELi4ELi2ELb1EEENS1_24CollectiveEpilogueBwdGQAISA_fSD_Li256ELb0ELb1EEENS1_25SingleTileBwdLPTSchedulerILb0ELi128ELb1EEEEEEEEEvNT_6ParamsE$_ZN4cute3eso3ESOILb1ELb0EJNS_6LayoutINS_5tupleIJNS3_IJNS_1CILi1EEES5_EEEEEENS3_IJNS3_IJS5_NS4_ILi0EEEEEEEEEEENS_10ViewEngineINS_8gmem_ptrIPKN7cutlass9uint128_tEEEEEEEC2ERKSB_RKSJ_ - $_ZN7cutlass13device_kernelIN5flash19enable_sm80_to_sm89INS1_16FlashAttnBwdSm80INS1_25CollectiveMainloopBwdSm80ILi2ELi2EN4cute5tupleIJNS5_1CILi64EEENS7_ILi128EEES8_EEENS_10bfloat16_tEfNS_4arch4Sm80ELb1ELb0ELb1ELb0ELb1ELb0ELb0ELb0ELi2ELi2ELi4ELi2ELb1EEENS1_24CollectiveEpilogueBwdGQAISA_fSD_Li256ELb0ELb1EEENS1_25SingleTileBwdLPTSchedulerILb0ELi128ELb1EEEEEEEEEvNT_6ParamsE$_ZN4cute3eso3ESOILb1ELb0EJNS_5tupleIJNS_1CILi1EEENS3_ILi0EEEEEElS5_EEC2ERKS6_RKlRKS5_)
$_ZN7cutlass13device_kernelIN5flash19enable_sm80_to_sm89INS1_16FlashAttnBwdSm80INS1_25CollectiveMainloopBwdSm80ILi2ELi2EN4cute5tupleIJNS5_1CILi64EEENS7_ILi128EEES8_EEENS_10bfloat16_tEfNS_4arch4Sm80ELb1ELb0ELb1ELb0ELb1ELb0ELb0ELb0ELi2ELi2ELi4ELi2ELb1EEENS1_24CollectiveEpilogueBwdGQAISA_fSD_Li256ELb0ELb1EEENS1_25SingleTileBwdLPTSchedulerILb0ELi128ELb1EEEEEEEEEvNT_6ParamsE$_ZN4cute3eso3ESOILb1ELb0EJNS_5tupleIJNS_1CILi1EEENS3_ILi0EEEEEElS5_EEC2ERKS6_RKlRKS5_:
[----:B------:R-:W-:Y:S01]  /*7140*/  IADD3 R7, R7, -c[0x0][0x20], RZ ;  /* 0x8000080007077a10 */ /* 0x000fe20007ffe0ff */
[----:B------:R-:W-:Y:S01]  /*7150*/  IMAD.MOV.U32 R128, RZ, RZ, R6 ;  /* 0x000000ffff807224 */ /* 0x000fe200078e0006 */
[----:B------:R-:W-:Y:S01]  /*7160*/  MOV R130, R10 ;  /* 0x0000000a00827202 */ /* 0x000fe20000000f00 */
[----:B------:R-:W-:Y:S01]  /*7170*/  IMAD.MOV.U32 R129, RZ, RZ, R9 ;  /* 0x000000ffff817224 */ /* 0x000fe200078e0009 */
[----:B------:R-:W-:-:S04]  /*7180*/  MOV R131, 0x0 ;  /* 0x0000000000837802 */ /* 0x000fc80000000f00 */
[----:B------:R1:W-:Y:S01]  /*7190*/  STL.64 [R7], R128 ;  /* 0x0000008007007387 */ /* 0x0003e20000100a00 */
[----:B------:R-:W-:Y:S05]  /*71a0*/  RET.REL.NODEC R130 `(_ZN7cutlass13device_kernelIN5flash19enable_sm80_to_sm89INS1_16FlashAttnBwdSm80INS1_25CollectiveMainloopBwdSm80ILi2ELi2EN4cute5tupleIJNS5_1CILi64EEENS7_ILi128EEES8_EEENS_10bfloat16_tEfNS_4arch4Sm80ELb1ELb0ELb1ELb0ELb1ELb0ELb0ELb0ELi2ELi2ELi4ELi2ELb1EEENS1_24CollectiveEpilogueBwdGQAISA_fSD_Li256ELb0ELb1EEENS1_25SingleTileBwdLPTSchedulerILb0ELi128ELb1EEEEEEEEEvNT_6ParamsE) ;  /* 0xffff8e5082007950 */ /* 0x000fea0003c3ffff */
        .type           $_ZN7cutlass13device_kernelIN5flash19enable_sm80_to_sm89INS1_16FlashAttnBwdSm80INS1_25CollectiveMainloopBwdSm80ILi2ELi2EN4cute5tupleIJNS5_1CILi64EEENS7_ILi128EEES8_EEENS_10bfloat16_tEfNS_4arch4Sm80ELb1ELb0ELb1ELb0ELb1ELb0ELb0ELb0ELi2ELi2ELi4ELi2ELb1EEENS1_24CollectiveEpilogueBwdGQAISA_fSD_Li256ELb0ELb1EEENS1_25SingleTileBwdLPTSchedulerILb0ELi128ELb1EEEEEEEEEvNT_6ParamsE$_ZN4cute3eso3ESOILb1ELb0EJNS_6LayoutINS_5tupleIJNS3_IJNS_1CILi1EEES5_EEEEEENS3_IJNS3_IJS5_NS4_ILi0EEEEEEEEEEENS_10ViewEngineINS_8gmem_ptrIPKN7cutlass9uint128_tEEEEEEEC2ERKSB_RKSJ_,@function
        .size           $_ZN7cutlass13device_kernelIN5flash19enable_sm80_to_sm89INS1_16FlashAttnBwdSm80INS1_25CollectiveMainloopBwdSm80ILi2ELi2EN4cute5tupleIJNS5_1CILi64EEENS7_ILi128EEES8_EEENS_10bfloat16_tEfNS_4arch4Sm80ELb1ELb0ELb1ELb0ELb1ELb0ELb0ELb0ELi2ELi2ELi4ELi2ELb1EEENS1_24CollectiveEpilogueBwdGQAISA_fSD_Li256ELb0ELb1EEENS1_25SingleTileBwdLPTSchedulerILb0ELi128ELb1EEEEEEEEEvNT_6ParamsE$_ZN4cute3eso3ESOILb1ELb0EJNS_6LayoutINS_5tupleIJNS3_IJNS_1CILi1EEES5_EEEEEENS3_IJNS3_IJS5_NS4_ILi0EEEEEEEEEEENS_10ViewEngineINS_8gmem_ptrIPKN7cutlass9uint128_tEEEEEEEC2ERKSB_RKSJ_,($_ZN7cutlass13device_kernelIN5flash19enable_sm80_to_sm89INS1_16FlashAttnBwdSm80INS1_25CollectiveMainloopBwdSm80ILi2ELi2EN4cute5tupleIJNS5_1CILi64EEENS7_ILi128EEES8_EEENS_10bfloat16_tEfNS_4arch4Sm80ELb1ELb0ELb1ELb0ELb1ELb0ELb0ELb0ELi2ELi2ELi4ELi2ELb1EEENS1_24CollectiveEpilogueBwdGQAISA_fSD_Li256ELb0ELb1EEENS1_25SingleTileBwdLPTSchedulerILb0ELi128ELb1EEEEEEEEEvNT_6ParamsE$_ZN4cute3eso3ESOILb1ELb0EJNS_6LayoutINS_5tupleIJNS3_IJNS_1CILi1EEES5_EEEEEENS3_IJNS3_IJS5_NS4_ILi0EEEEEEEEEEENS_10ViewEngineINS_8smem_ptrIPN7cutlass9uint128_tEEEEEEEC2ERKSB_RKSI_ - $_ZN7cutlass13device_kernelIN5flash19enable_sm80_to_sm89INS1_16FlashAttnBwdSm80INS1_25CollectiveMainloopBwdSm80ILi2ELi2EN4cute5tupleIJNS5_1CILi64EEENS7_ILi128EEES8_EEENS_10bfloat16_tEfNS_4arch4Sm80ELb1ELb0ELb1ELb0ELb1ELb0ELb0ELb0ELi2ELi2ELi4ELi2ELb1EEENS1_24CollectiveEpilogueBwdGQAISA_fSD_Li256ELb0ELb1EEENS1_25SingleTileBwdLPTSchedulerILb0ELi128ELb1EEEEEEEEEvNT_6ParamsE$_ZN4cute3eso3ESOILb1ELb0EJNS_6LayoutINS_5tupleIJNS3_IJNS_1CILi1EEES5_EEEEEENS3_IJNS3_IJS5_NS4_ILi0EEEEEEEEEEENS_10ViewEngineINS_8gmem_ptrIPKN7cutlass9uint128_tEEEEEEEC2ERKSB_RKSJ_)
$_ZN7cutlass13device_kernelIN5flash19enable_sm80_to_sm89INS1_16FlashAttnBwdSm80INS1_25CollectiveMainloopBwdSm80ILi2ELi2EN4cute5tupleIJNS5_1CILi64EEENS7_ILi128EEES8_EEENS_10bfloat16_tEfNS_4arch4Sm80ELb1ELb0ELb1ELb0ELb1ELb0ELb0ELb0ELi2ELi2ELi4ELi2ELb1EEENS1_24CollectiveEpilogueBwdGQAISA_fSD_Li256ELb0ELb1EEENS1_25SingleTileBwdLPTSchedulerILb0ELi128ELb1EEEEEEEEEvNT_6ParamsE$_ZN4cute3eso3ESOILb1ELb0EJNS_6LayoutINS_5tupleIJNS3_IJNS_1CILi1EEES5_EEEEEENS3_IJNS3_IJS5_NS4_ILi0EEEEEEEEEEENS_10ViewEngineINS_8gmem_ptrIPKN7cutlass9uint128_tEEEEEEEC2ERKSB_RKSJ_:
[----:B------:R-:W-:Y:S01]  /*71b0*/  IADD3 R10, R4, -c[0x0][0x20], RZ ;  /* 0x80000800040a7a10 */ /* 0x000fe20007ffe0ff */
[----:B------:R-:W-:Y:S01]  /*71c0*/  IMAD.MOV.U32 R128, RZ, RZ, R16 ;  /* 0x000000ffff807224 */ /* 0x000fe200078e0010 */
[----:B------:R-:W-:-:S03]  /*71d0*/  MOV R129, 0x0 ;  /* 0x0000000000817802 */ /* 0x000fc60000000f00 */
[----:B------:R1:W-:Y:S01]  /*71e0*/  STL.64 [R10], R6 ;  /* 0x000000060a007387 */ /* 0x0003e20000100a00 */
[----:B------:R-:W-:Y:S05]  /*71f0*/  RET.REL.NODEC R128 `(_ZN7cutlass13device_kernelIN5flash19enable_sm80_to_sm89INS1_16FlashAttnBwdSm80INS1_25CollectiveMainloopBwdSm80ILi2ELi2EN4cute5tupleIJNS5_1CILi64EEENS7_ILi128EEES8_EEENS_10bfloat16_tEfNS_4arch4Sm80ELb1ELb0ELb1ELb0ELb1ELb0ELb0ELb0ELi2ELi2ELi4ELi2ELb1EEENS1_24CollectiveEpilogueBwdGQAISA_fSD_Li256ELb0ELb1EEENS1_25SingleTileBwdLPTSchedulerILb0ELi128ELb1EEEEEEEEEvNT_6ParamsE) ;  /* 0xffff8e0080007950 */ /* 0x000fea0003c3ffff */
        .type           $_ZN7cutlass13device_kernelIN5flash19enable_sm80_to_sm89INS1_16FlashAttnBwdSm80INS1_25CollectiveMainloopBwdSm80ILi2ELi2EN4cute5tupleIJNS5_1CILi64EEENS7_ILi128EEES8_EEENS_10bfloat16_tEfNS_4arch4Sm80ELb1ELb0ELb1ELb0ELb1ELb0ELb0ELb0ELi2ELi2ELi4ELi2ELb1EEENS1_24CollectiveEpilogueBwdGQAISA_fSD_Li256ELb0ELb1EEENS1_25SingleTileBwdLPTSchedulerILb0ELi128ELb1EEEEEEEEEvNT_6ParamsE$_ZN4cute3eso3ESOILb1ELb0EJNS_6LayoutINS_5tupleIJNS3_IJNS_1CILi1EEES5_EEEEEENS3_IJNS3_IJS5_NS4_ILi0EEEEEEEEEEENS_10ViewEngineINS_8smem_ptrIPN7cutlass9uint128_tEEEEEEEC2ERKSB_RKSI_,@function
        .size           $_ZN7cutlass13device_kernelIN5flash19enable_sm80_to_sm89INS1_16FlashAttnBwdSm80INS1_25CollectiveMainloopBwdSm80ILi2ELi2EN4cute5tupleIJNS5_1CILi64EEENS7_ILi128EEES8_EEENS_10bfloat16_tEfNS_4arch4Sm80ELb1ELb0ELb1ELb0ELb1ELb0ELb0ELb0ELi2ELi2ELi4ELi2ELb1EEENS1_24CollectiveEpilogueBwdGQAISA_fSD_Li256ELb0ELb1EEENS1_25SingleTileBwdLPTSchedulerILb0ELi128ELb1EEEEEEEEEvNT_6ParamsE$_ZN4cute3eso3ESOILb1ELb0EJNS_6LayoutINS_5tupleIJNS3_IJNS_1CILi1EEES5_EEEEEENS3_IJNS3_IJS5_NS4_ILi0EEEEEEEEEEENS_10ViewEngineINS_8smem_ptrIPN7cutlass9uint128_tEEEEEEEC2ERKSB_RKSI_,($_ZN7cutlass13device_kernelIN5flash19enable_sm80_to_sm89INS1_16FlashAttnBwdSm80INS1_25CollectiveMainloopBwdSm80ILi2ELi2EN4cute5tupleIJNS5_1CILi64EEENS7_ILi128EEES8_EEENS_10bfloat16_tEfNS_4arch4Sm80ELb1ELb0ELb1ELb0ELb1ELb0ELb0ELb0ELi2ELi2ELi4ELi2ELb1EEENS1_24CollectiveEpilogueBwdGQAISA_fSD_Li256ELb0ELb1EEENS1_25SingleTileBwdLPTSchedulerILb0ELi128ELb1EEEEEEEEEvNT_6ParamsE$_ZN4cute3eso3ESOILb1ELb0EJNS_6LayoutINS_5tupleIJNS3_IJNS_1CILi4EEENS4_ILi1EEEEEEEEENS3_IJNS3_IJS6_NS4_ILi0EEEEEEEEEEENS_10ViewEngineINS_8gmem_ptrIPKfEEEEEEC2ERKSC_RKSI_ - $_ZN7cutlass13device_kernelIN5flash19enable_sm80_to_sm89INS1_16FlashAttnBwdSm80INS1_25CollectiveMainloopBwdSm80ILi2ELi2EN4cute5tupleIJNS5_1CILi64EEENS7_ILi128EEES8_EEENS_10bfloat16_tEfNS_4arch4Sm80ELb1ELb0ELb1ELb0ELb1ELb0ELb0ELb0ELi2ELi2ELi4ELi2ELb1EEENS1_24CollectiveEpilogueBwdGQAISA_fSD_Li256ELb0ELb1EEENS1_25SingleTileBwdLPTSchedulerILb0ELi128ELb1EEEEEEEEEvNT_6ParamsE$_ZN4cute3eso3ESOILb1ELb0EJNS_6LayoutINS_5tupleIJNS3_IJNS_1CILi1EEES5_EEEEEENS3_IJNS3_IJS5_NS4_ILi0EEEEEEEEEEENS_10ViewEngineINS_8smem_ptrIPN7cutlass9uint128_tEEEEEEEC2ERKSB_RKSI_)
$_ZN7cutlass13device_kernelIN5flash19enable_sm80_to_sm89INS1_16FlashAttnBwdSm80INS1_25CollectiveMainloopBwdSm80ILi2ELi2EN4cute5tupleIJNS5_1CILi64EEENS7_ILi128EEES8_EEENS_10bfloat16_tEfNS_4arch4Sm80ELb1ELb0ELb1ELb0ELb1ELb0ELb0ELb0ELi2ELi2ELi4ELi2ELb1EEENS1_24CollectiveEpilogueBwdGQAISA_fSD_Li256ELb0ELb1EEENS1_25SingleTileBwdLPTSchedulerILb0ELi128ELb1EEEEEEEEEvNT_6ParamsE$_ZN4cute3eso3ESOILb1ELb0EJNS_6LayoutINS_5tupleIJNS3_IJNS_1CILi1EEES5_EEEEEENS3_IJNS3_IJS5_NS4_ILi0EEEEEEEEEEENS_10ViewEngineINS_8smem_ptrIPN7cutlass9uint128_tEEEEEEEC2ERKSB_RKSI_:
[----:B------:R-:W-:Y:S02]  /*7200*/  IADD3 R8, R4, -c[0x0][0x20], RZ ;  /* 0x8000080004087a10 */ /* 0x000fe40007ffe0ff */
[----:B------:R-:W-:-:S03]  /*7210*/  MOV R11, 0x0 ;  /* 0x00000000000b7802 */ /* 0x000fc60000000f00 */
[----:B------:R1:W-:Y:S01]  /*7220*/  STL.64 [R8], R6 ;  /* 0x0000000608007387 */ /* 0x0003e20000100a00 */
[----:B------:R-:W-:Y:S05]  /*7230*/  RET.REL.NODEC R10 `(_ZN7cutlass13device_kernelIN5flash19enable_sm80_to_sm89INS1_16FlashAttnBwdSm80INS1_25CollectiveMainloopBwdSm80ILi2ELi2EN4cute5tupleIJNS5_1CILi64EEENS7_ILi128EEES8_EEENS_10bfloat16_tEfNS_4arch4Sm80ELb1ELb0ELb1ELb0ELb1ELb0ELb0ELb0ELi2ELi2ELi4ELi2ELb1EEENS1_24CollectiveEpilogueBwdGQAISA_fSD_Li256ELb0ELb1EEENS1_25SingleTileBwdLPTSchedulerILb0ELi128ELb1EEEEEEEEEvNT_6ParamsE) ;  /* 0xffff8dc00a007950 */ /* 0x000fea0003c3ffff */
        .type           $_ZN7cutlass13device_kernelIN5flash19enable_sm80_to_sm89INS1_16FlashAttnBwdSm80INS1_25CollectiveMainloopBwdSm80ILi2ELi2EN4cute5tupleIJNS5_1CILi64EEENS7_ILi128EEES8_EEENS_10bfloat16_tEfNS_4arch4Sm80ELb1ELb0ELb1ELb0ELb1ELb0ELb0ELb0ELi2ELi2ELi4ELi2ELb1EEENS1_24CollectiveEpilogueBwdGQAISA_fSD_Li256ELb0ELb1EEENS1_25SingleTileBwdLPTSchedulerILb0ELi128ELb1EEEEEEEEEvNT_6ParamsE$_ZN4cute3eso3ESOILb1ELb0EJNS_6LayoutINS_5tupleIJNS3_IJNS_1CILi4EEENS4_ILi1EEEEEEEEENS3_IJNS3_IJS6_NS4_ILi0EEEEEEEEEEENS_10ViewEngineINS_8gmem_ptrIPKfEEEEEEC2ERKSC_RKSI_,@function
        .size           $_ZN7cutlass13device_kernelIN5flash19enable_sm80_to_sm89INS1_16FlashAttnBwdSm80INS1_25CollectiveMainloopBwdSm80ILi2ELi2EN4cute5tupleIJNS5_1CILi64EEENS7_ILi128EEES8_EEENS_10bfloat16_tEfNS_4arch4Sm80ELb1ELb0ELb1ELb0ELb1ELb0ELb0ELb0ELi2ELi2ELi4ELi2ELb1EEENS1_24CollectiveEpilogueBwdGQAISA_fSD_Li256ELb0ELb1EEENS1_25SingleTileBwdLPTSchedulerILb0ELi128ELb1EEEEEEEEEvNT_6ParamsE$_ZN4cute3eso3ESOILb1ELb0EJNS_6LayoutINS_5tupleIJNS3_IJNS_1CILi4EEENS4_ILi1EEEEEEEEENS3_IJNS3_IJS6_NS4_ILi0EEEEEEEEEEENS_10ViewEngineINS_8gmem_ptrIPKfEEEEEEC2ERKSC_RKSI_,($_ZN7cutlass13device_kernelIN5flash19enable_sm80_to_sm89INS1_16FlashAttnBwdSm80INS1_25CollectiveMainloopBwdSm80ILi2ELi2EN4cute5tupleIJNS5_1CILi64EEENS7_ILi128EEES8_EEENS_10bfloat16_tEfNS_4arch4Sm80ELb1ELb0ELb1ELb0ELb1ELb0ELb0ELb0ELi2ELi2ELi4ELi2ELb1EEENS1_24CollectiveEpilogueBwdGQAISA_fSD_Li256ELb0ELb1EEENS1_25SingleTileBwdLPTSchedulerILb0ELi128ELb1EEEEEEEEEvNT_6ParamsE$_ZN4cute3eso3ESOILb1ELb0EJNS_6LayoutINS_5tupleIJNS3_IJNS_1CILi4EEENS4_ILi1EEEEEEEEENS3_IJNS3_IJS6_NS4_ILi0EEEEEEEEEEENS_10ViewEngineINS_8smem_ptrIPfEEEEEEC2ERKSC_RKSH_ - $_ZN7cutlass13device_kernelIN5flash19enable_sm80_to_sm89INS1_16FlashAttnBwdSm80INS1_25CollectiveMainloopBwdSm80ILi2ELi2EN4cute5tupleIJNS5_1CILi64EEENS7_ILi128EEES8_EEENS_10bfloat16_tEfNS_4arch4Sm80ELb1ELb0ELb1ELb0ELb1ELb0ELb0ELb0ELi2ELi2ELi4ELi2ELb1EEENS1_24CollectiveEpilogueBwdGQAISA_fSD_Li256ELb0ELb1EEENS1_25SingleTileBwdLPTSchedulerILb0ELi128ELb1EEEEEEEEEvNT_6ParamsE$_ZN4cute3eso3ESOILb1ELb0EJNS_6LayoutINS_5tupleIJNS3_IJNS_1CILi4EEENS4_ILi1EEEEEEEEENS3_IJNS3_IJS6_NS4_ILi0EEEEEEEEEEENS_10ViewEngineINS_8gmem_ptrIPKfEEEEEEC2ERKSC_RKSI_)
$_ZN7cutlass13device_kernelIN5flash19enable_sm80_to_sm89INS1_16FlashAttnBwdSm80INS1_25CollectiveMainloopBwdSm80ILi2ELi2EN4cute5tupleIJNS5_1CILi64EEENS7_ILi128EEES8_EEENS_10bfloat16_tEfNS_4arch4Sm80ELb1ELb0ELb1ELb0ELb1ELb0ELb0ELb0ELi2ELi2ELi4ELi2ELb1EEENS1_24CollectiveEpilogueBwdGQAISA_fSD_Li256ELb0ELb1EEENS1_25SingleTileBwdLPTSchedulerILb0ELi128ELb1EEEEEEEEEvNT_6ParamsE$_ZN4cute3eso3ESOILb1ELb0EJNS_6LayoutINS_5tupleIJNS3_IJNS_1CILi4EEENS4_ILi1EEEEEEEEENS3_IJNS3_IJS6_NS4_ILi0EEEEEEEEEEENS_10ViewEngineINS_8gmem_ptrIPKfEEEEEEC2ERKSC_RKSI_:
[----:B------:R-:W-:Y:S02]  /*7240*/  IADD3 R10, R13, -c[0x0][0x20], RZ ;  /* 0x800008000d0a7a10 */ /* 0x000fe40007ffe0ff */
[----:B------:R-:W-:-:S03]  /*7250*/  MOV R17, 0x0 ;  /* 0x0000000000117802 */ /* 0x000fc60000000f00 */
[----:B------:R1:W-:Y:S01]  /*7260*/  STL.64 [R10], R6 ;  /* 0x000000060a007387 */ /* 0x0003e20000100a00 */
[----:B------:R-:W-:Y:S05]  /*7270*/  RET.REL.NODEC R16 `(_ZN7cutlass13device_kernelIN5flash19enable_sm80_to_sm89INS1_16FlashAttnBwdSm80INS1_25CollectiveMainloopBwdSm80ILi2ELi2EN4cute5tupleIJNS5_1CILi64EEENS7_ILi128EEES8_EEENS_10bfloat16_tEfNS_4arch4Sm80ELb1ELb0ELb1ELb0ELb1ELb0ELb0ELb0ELi2ELi2ELi4ELi2ELb1EEENS1_24CollectiveEpilogueBwdGQAISA_fSD_Li256ELb0ELb1EEENS1_25SingleTileBwdLPTSchedulerILb0ELi128ELb1EEEEEEEEEvNT_6ParamsE) ;  /* 0xffff8d8010007950 */ /* 0x000fea0003c3ffff */
        .type           $_ZN7cutlass13device_kernelIN5flash19enable_sm80_to_sm89INS1_16FlashAttnBwdSm80INS1_25CollectiveMainloopBwdSm80ILi2ELi2EN4cute5tupleIJNS5_1CILi64EEENS7_ILi128EEES8_EEENS_10bfloat16_tEfNS_4arch4Sm80ELb1ELb0ELb1ELb0ELb1ELb0ELb0ELb0ELi2ELi2ELi4ELi2ELb1EEENS1_24CollectiveEpilogueBwdGQAISA_fSD_Li256ELb0ELb1EEENS1_25SingleTileBwdLPTSchedulerILb0ELi128ELb1EEEEEEEEEvNT_6ParamsE$_ZN4cute3eso3ESOILb1ELb0EJNS_6LayoutINS_5tupleIJNS3_IJNS_1CILi4EEENS4_ILi1EEEEEEEEENS3_IJNS3_IJS6_NS4_ILi0EEEEEEEEEEENS_10ViewEngineINS_8smem_ptrIPfEEEEEEC2ERKSC_RKSH_,@function
        .size           $_ZN7cutlass13device_kernelIN5flash19enable_sm80_to_sm89INS1_16FlashAttnBwdSm80INS1_25CollectiveMainloopBwdSm80ILi2ELi2EN4cute5tupleIJNS5_1CILi64EEENS7_ILi128EEES8_EEENS_10bfloat16_tEfNS_4arch4Sm80ELb1ELb0ELb1ELb0ELb1ELb0ELb0ELb0ELi2ELi2ELi4ELi2ELb1EEENS1_24CollectiveEpilogueBwdGQAISA_fSD_Li256ELb0ELb1EEENS1_25SingleTileBwdLPTSchedulerILb0ELi128ELb1EEEEEEEEEvNT_6ParamsE$_ZN4cute3eso3ESOILb1ELb0EJNS_6LayoutINS_5tupleIJNS3_IJNS_1CILi4EEENS4_ILi1EEEEEEEEENS3_IJNS3_IJS6_NS4_ILi0EEEEEEEEEEENS_10ViewEngineINS_8smem_ptrIPfEEEEEEC2ERKSC_RKSH_,($_ZN7cutlass13device_kernelIN5flash19enable_sm80_to_sm89INS1_16FlashAttnBwdSm80INS1_25CollectiveMainloopBwdSm80ILi2ELi2EN4cute5tupleIJNS5_1CILi64EEENS7_ILi128EEES8_EEENS_10bfloat16_tEfNS_4arch4Sm80ELb1ELb0ELb1ELb0ELb1ELb0ELb0ELb0ELi2ELi2ELi4ELi2ELb1EEENS1_24CollectiveEpilogueBwdGQAISA_fSD_Li256ELb0ELb1EEENS1_25SingleTileBwdLPTSchedulerILb0ELi128ELb1EEEEEEEEEvNT_6ParamsE$_ZN4cute3eso3ESOILb1ELb0EJNS_6LayoutINS_5tupleIJNS3_IJNS_1CILi4EEENS4_ILi1EEEEEES6_EEENS3_IJNS3_IJS6_NS4_ILi0EEEEEES9_EEEEENS_10ViewEngineINS_8gmem_ptrIPKfEEEEEEC2ERKSC_RKSI_ - $_ZN7cutlass13device_kernelIN5flash19enable_sm80_to_sm89INS1_16FlashAttnBwdSm80INS1_25CollectiveMainloopBwdSm80ILi2ELi2EN4cute5tupleIJNS5_1CILi64EEENS7_ILi128EEES8_EEENS_10bfloat16_tEfNS_4arch4Sm80ELb1ELb0ELb1ELb0ELb1ELb0ELb0ELb0ELi2ELi2ELi4ELi2ELb1EEENS1_24CollectiveEpilogueBwdGQAISA_fSD_Li256ELb0ELb1EEENS1_25SingleTileBwdLPTSchedulerILb0ELi128ELb1EEEEEEEEEvNT_6ParamsE$_ZN4cute3eso3ESOILb1ELb0EJNS_6LayoutINS_5tupleIJNS3_IJNS_1CILi4EEENS4_ILi1EEEEEEEEENS3_IJNS3_IJS6_NS4_ILi0EEEEEEEEEEENS_10ViewEngineINS_8smem_ptrIPfEEEEEEC2ERKSC_RKSH_)
$_ZN7cutlass13device_kernelIN5flash19enable_sm80_to_sm89INS1_16FlashAttnBwdSm80INS1_25CollectiveMainloopBwdSm80ILi2ELi2EN4cute5tupleIJNS5_1CILi64EEENS7_ILi128EEES8_EEENS_10bfloat16_tEfNS_4arch4Sm80ELb1ELb0ELb1ELb0ELb1ELb0ELb0ELb0ELi2ELi2ELi4ELi2ELb1EEENS1_24CollectiveEpilogueBwdGQAISA_fSD_Li256ELb0ELb1EEENS1_25SingleTileBwdLPTSchedulerILb0ELi128ELb1EEEEEEEEEvNT_6ParamsE$_ZN4cute3eso3ESOILb1ELb0EJNS_6LayoutINS_5tupleIJNS3_IJNS_1CILi4EEENS4_ILi1EEEEEEEEENS3_IJNS3_IJS6_NS4_ILi0EEEEEEEEEEENS_10ViewEngineINS_8smem_ptrIPfEEEEEEC2ERKSC_RKSH_:
[----:B------:R-:W-:Y:S02]  /*7280*/  IADD3 R8, R13, -c[0x0][0x20], RZ ;  /* 0x800008000d087a10 */ /* 0x000fe40007ffe0ff */
[----:B------:R-:W-:-:S03]  /*7290*/  MOV R17, 0x0 ;  /* 0x0000000000117802 */ /* 0x000fc60000000f00 */
[----:B------:R1:W-:Y:S01]  /*72a0*/  STL.64 [R8], R6 ;  /* 0x0000000608007387 */ /* 0x0003e20000100a00 */
[----:B------:R-:W-:Y:S05]  /*72b0*/  RET.REL.NODEC R16 `(_ZN7cutlass13device_kernelIN5flash19enable_sm80_to_sm89INS1_16FlashAttnBwdSm80INS1_25CollectiveMainloopBwdSm80ILi2ELi2EN4cute5tupleIJNS5_1CILi64EEENS7_ILi128EEES8_EEENS_10bfloat16_tEfNS_4arch4Sm80ELb1ELb0ELb1ELb0ELb1ELb0ELb0ELb0ELi2ELi2ELi4ELi2ELb1EEENS1_24CollectiveEpilogueBwdGQAISA_fSD_Li256ELb0ELb1EEENS1_25SingleTileBwdLPTSchedulerILb0ELi128ELb1EEEEEEEEEvNT_6ParamsE) ;  /* 0xffff8d4010007950 */ /* 0x000fea0003c3ffff */
        .type           $_ZN7cutlass13device_kernelIN5flash19enable_sm80_to_sm89INS1_16FlashAttnBwdSm80INS1_25CollectiveMainloopBwdSm80ILi2ELi2EN4cute5tupleIJNS5_1CILi64EEENS7_ILi128EEES8_EEENS_10bfloat16_tEfNS_4arch4Sm80ELb1ELb0ELb1ELb0ELb1ELb0ELb0ELb0ELi2ELi2ELi4ELi2ELb1EEENS1_24CollectiveEpilogueBwdGQAISA_fSD_Li256ELb0ELb1EEENS1_25SingleTileBwdLPTSchedulerILb0ELi128ELb1EEEEEEEEEvNT_6ParamsE$_ZN4cute3eso3ESOILb1ELb0EJNS_6LayoutINS_5tupleIJNS3_IJNS_1CILi4EEENS4_ILi1EEEEEES6_EEENS3_IJNS3_IJS6_NS4_ILi0EEEEEES9_EEEEENS_10ViewEngineINS_8gmem_ptrIPKfEEEEEEC2ERKSC_RKSI_,@function
        .size           $_ZN7cutlass13device_kernelIN5flash19enable_sm80_to_sm89INS1_16FlashAttnBwdSm80INS1_25CollectiveMainloopBwdSm80ILi2ELi2EN4cute5tupleIJNS5_1CILi64EEENS7_ILi128EEES8_EEENS_10bfloat16_tEfNS_4arch4Sm80ELb1ELb0ELb1ELb0ELb1ELb0ELb0ELb0ELi2ELi2ELi4ELi2ELb1EEENS1_24CollectiveEpilogueBwdGQAISA_fSD_Li256ELb0ELb1EEENS1_25SingleTileBwdLPTSchedulerILb0ELi128ELb1EEEEEEEEEvNT_6ParamsE$_ZN4cute3eso3ESOILb1ELb0EJNS_6LayoutINS_5tupleIJNS3_IJNS_1CILi4EEENS4_ILi1EEEEEES6_EEENS3_IJNS3_IJS6_NS4_ILi0EEEEEES9_EEEEENS_10ViewEngineINS_8gmem_ptrIPKfEEEEEEC2ERKSC_RKSI_,($_ZN7cutlass13device_kernelIN5flash19enable_sm80_to_sm89INS1_16FlashAttnBwdSm80INS1_25CollectiveMainloopBwdSm80ILi2ELi2EN4cute5tupleIJNS5_1CILi64EEENS7_ILi128EEES8_EEENS_10bfloat16_tEfNS_4arch4Sm80ELb1ELb0ELb1ELb0ELb1ELb0ELb0ELb0ELi2ELi2ELi4ELi2ELb1EEENS1_24CollectiveEpilogueBwdGQAISA_fSD_Li256ELb0ELb1EEENS1_25SingleTileBwdLPTSchedulerILb0ELi128ELb1EEEEEEEEEvNT_6ParamsE$_ZN4cute3eso3ESOILb1ELb0EJNS_6LayoutINS_5tupleIJNS3_IJNS_1CILi4EEENS4_ILi1EEEEEES6_EEENS3_IJNS3_IJS6_NS4_ILi0EEEEEES9_EEEEENS_10ViewEngineINS_8smem_ptrIPfEEEEEEC2ERKSC_RKSH_ - $_ZN7cutlass13device_kernelIN5flash19enable_sm80_to_sm89INS1_16FlashAttnBwdSm80INS1_25CollectiveMainloopBwdSm80ILi2ELi2EN4cute5tupleIJNS5_1CILi64EEENS7_ILi128EEES8_EEENS_10bfloat16_tEfNS_4arch4Sm80ELb1ELb0ELb1ELb0ELb1ELb0ELb0ELb0ELi2ELi2ELi4ELi2ELb1EEENS1_24CollectiveEpilogueBwdGQAISA_fSD_Li256ELb0ELb1EEENS1_25SingleTileBwdLPTSchedulerILb0ELi128ELb1EEEEEEEEEvNT_6ParamsE$_ZN4cute3eso3ESOILb1ELb0EJNS_6LayoutINS_5tupleIJNS3_IJNS_1CILi4EEENS4_ILi1EEEEEES6_EEENS3_IJNS3_IJS6_NS4_ILi0EEEEEES9_EEEEENS_10ViewEngineINS_8gmem_ptrIPKfEEEEEEC2ERKSC_RKSI_)
$_ZN7cutlass13device_kernelIN5flash19enable_sm80_to_sm89INS1_16FlashAttnBwdSm80INS1_25CollectiveMainloopBwdSm80ILi2ELi2EN4cute5tupleIJNS5_1CILi64EEENS7_ILi128EEES8_EEENS_10bfloat16_tEfNS_4arch4Sm80ELb1ELb0ELb1ELb0ELb1ELb0ELb0ELb0ELi2ELi2ELi4ELi2ELb1EEENS1_24CollectiveEpilogueBwdGQAISA_fSD_Li256ELb0ELb1EEENS1_25SingleTileBwdLPTSchedulerILb0ELi128ELb1EEEEEEEEEvNT_6ParamsE$_ZN4cute3eso3ESOILb1ELb0EJNS_6LayoutINS_5tupleIJNS3_IJNS_1CILi4EEENS4_ILi1EEEEEES6_EEENS3_IJNS3_IJS6_NS4_ILi0EEEEEES9_EEEEENS_10ViewEngineINS_8gmem_ptrIPKfEEEEEEC2ERKSC_RKSI_:
[----:B------:R-:W-:Y:S02]  /*72c0*/  IADD3 R8, R4, -c[0x0][0x20], RZ ;  /* 0x8000080004087a10 */ /* 0x000fe40007ffe0ff */
[----:B------:R-:W-:-:S03]  /*72d0*/  MOV R11, 0x0 ;  /* 0x00000000000b7802 */ /* 0x000fc60000000f00 */
[----:B------:R1:W-:Y:S01]  /*72e0*/  STL.64 [R8], R6 ;  /* 0x0000000608007387 */ /* 0x0003e20000100a00 */
[----:B------:R-:W-:Y:S05]  /*72f0*/  RET.REL.NODEC R10 `(_ZN7cutlass13device_kernelIN5flash19enable_sm80_to_sm89INS1_16FlashAttnBwdSm80INS1_25CollectiveMainloopBwdSm80ILi2ELi2EN4cute5tupleIJNS5_1CILi64EEENS7_ILi128EEES8_EEENS_10bfloat16_tEfNS_4arch4Sm80ELb1ELb0ELb1ELb0ELb1ELb0ELb0ELb0ELi2ELi2ELi4ELi2ELb1EEENS1_24CollectiveEpilogueBwdGQAISA_fSD_Li256ELb0ELb1EEENS1_25SingleTileBwdLPTSchedulerILb0ELi128ELb1EEEEEEEEEvNT_6ParamsE) ;  /* 0xffff8d000a007950 */ /* 0x000fea0003c3ffff */
        .type           $_ZN7cutlass13device_kernelIN5flash19enable_sm80_to_sm89INS1_16FlashAttnBwdSm80INS1_25CollectiveMainloopBwdSm80ILi2ELi2EN4cute5tupleIJNS5_1CILi64EEENS7_ILi128EEES8_EEENS_10bfloat16_tEfNS_4arch4Sm80ELb1ELb0ELb1ELb0ELb1ELb0ELb0ELb0ELi2ELi2ELi4ELi2ELb1EEENS1_24CollectiveEpilogueBwdGQAISA_fSD_Li256ELb0ELb1EEENS1_25SingleTileBwdLPTSchedulerILb0ELi128ELb1EEEEEEEEEvNT_6ParamsE$_ZN4cute3eso3ESOILb1ELb0EJNS_6LayoutINS_5tupleIJNS3_IJNS_1CILi4EEENS4_ILi1EEEEEES6_EEENS3_IJNS3_IJS6_NS4_ILi0EEEEEES9_EEEEENS_10ViewEngineINS_8smem_ptrIPfEEEEEEC2ERKSC_RKSH_,@function
        .size           $_ZN7cutlass13device_kernelIN5flash19enable_sm80_to_sm89INS1_16FlashAttnBwdSm80INS1_25CollectiveMainloopBwdSm80ILi2ELi2EN4cute5tupleIJNS5_1CILi64EEENS7_ILi128EEES8_EEENS_10bfloat16_tEfNS_4arch4Sm80ELb1ELb0ELb1ELb0ELb1ELb0ELb0ELb0ELi2ELi2ELi4ELi2ELb1EEENS1_24CollectiveEpilogueBwdGQAISA_fSD_Li256ELb0ELb1EEENS1_25SingleTileBwdLPTSchedulerILb0ELi128ELb1EEEEEEEEEvNT_6ParamsE$_ZN4cute3eso3ESOILb1ELb0EJNS_6LayoutINS_5tupleIJNS3_IJNS_1CILi4EEENS4_ILi1EEEEEES6_EEENS3_IJNS3_IJS6_NS4_ILi0EEEEEES9_EEEEENS_10ViewEngineINS_8smem_ptrIPfEEEEEEC2ERKSC_RKSH_,($_ZN7cutlass13device_kernelIN5flash19enable_sm80_to_sm89INS1_16FlashAttnBwdSm80INS1_25CollectiveMainloopBwdSm80ILi2ELi2EN4cute5tupleIJNS5_1CILi64EEENS7_ILi128EEES8_EEENS_10bfloat16_tEfNS_4arch4Sm80ELb1ELb0ELb1ELb0ELb1ELb0ELb0ELb0ELi2ELi2ELi4ELi2ELb1EEENS1_24CollectiveEpilogueBwdGQAISA_fSD_Li256ELb0ELb1EEENS1_25SingleTileBwdLPTSchedulerILb0ELi128ELb1EEEEEEEEEvNT_6ParamsE$_ZN4cute3eso3ESOILb1ELb0EJNS_6LayoutINS_5tupleIJNS3_IJNS_1CILi4EEENS4_ILi1EEEEEES6_EEENS3_IJNS3_IJS6_NS4_ILi0EEEEEES9_EEEEEiEEC2ERKSC_RKi - $_ZN7cutlass13device_kernelIN5flash19enable_sm80_to_sm89INS1_16FlashAttnBwdSm80INS1_25CollectiveMainloopBwdSm80ILi2ELi2EN4cute5tupleIJNS5_1CILi64EEENS7_ILi128EEES8_EEENS_10bfloat16_tEfNS_4arch4Sm80ELb1ELb0ELb1ELb0ELb1ELb0ELb0ELb0ELi2ELi2ELi4ELi2ELb1EEENS1_24CollectiveEpilogueBwdGQAISA_fSD_Li256ELb0ELb1EEENS1_25SingleTileBwdLPTSchedulerILb0ELi128ELb1EEEEEEEEEvNT_6ParamsE$_ZN4cute3eso3ESOILb1ELb0EJNS_6LayoutINS_5tupleIJNS3_IJNS_1CILi4EEENS4_ILi1EEEEEES6_EEENS3_IJNS3_IJS6_NS4_ILi0EEEEEES9_EEEEENS_10ViewEngineINS_8smem_ptrIPfEEEEEEC2ERKSC_RKSH_)
$_ZN7cutlass13device_kernelIN5flash19enable_sm80_to_sm89INS1_16FlashAttnBwdSm80INS1_25CollectiveMainloopBwdSm80ILi2ELi2EN4cute5tupleIJNS5_1CILi64EEENS7_ILi128EEES8_EEENS_10bfloat16_tEfNS_4arch4Sm80ELb1ELb0ELb1ELb0ELb1ELb0ELb0ELb0ELi2ELi2ELi4ELi2ELb1EEENS1_24CollectiveEpilogueBwdGQAISA_fSD_Li256ELb0ELb1EEENS1_25SingleTileBwdLPTSchedulerILb0ELi128ELb1EEEEEEEEEvNT_6ParamsE$_ZN4cute3eso3ESOILb1ELb0EJNS_6LayoutINS_5tupleIJNS3_IJNS_1CILi4EEENS4_ILi1EEEEEES6_EEENS3_IJNS3_IJS6_NS4_ILi0EEEEEES9_EEEEENS_10ViewEngineINS_8smem_ptrIPfEEEEEEC2ERKSC_RKSH_:
[----:B------:R-:W-:Y:S02]  /*7300*/  IADD3 R8, R4, -c[0x0][0x20], RZ ;  /* 0x8000080004087a10 */ /* 0x000fe40007ffe0ff */
[----:B------:R-:W-:-:S03]  /*7310*/  MOV R17, 0x0 ;  /* 0x0000000000117802 */ /* 0x000fc60000000f00 */
[----:B------:R1:W-:Y:S01]  /*7320*/  STL.64 [R8], R6 ;  /* 0x0000000608007387 */ /* 0x0003e20000100a00 */
[----:B------:R-:W-:Y:S05]  /*7330*/  RET.REL.NODEC R16 `(_ZN7cutlass13device_kernelIN5flash19enable_sm80_to_sm89INS1_16FlashAttnBwdSm80INS1_25CollectiveMainloopBwdSm80ILi2ELi2EN4cute5tupleIJNS5_1CILi64EEENS7_ILi128EEES8_EEENS_10bfloat16_tEfNS_4arch4Sm80ELb1ELb0ELb1ELb0ELb1ELb0ELb0ELb0ELi2ELi2ELi4ELi2ELb1EEENS1_24CollectiveEpilogueBwdGQAISA_fSD_Li256ELb0ELb1EEENS1_25SingleTileBwdLPTSchedulerILb0ELi128ELb1EEEEEEEEEvNT_6ParamsE) ;  /* 0xffff8cc010007950 */ /* 0x000fea0003c3ffff */
        .type           $_ZN7cutlass13device_kernelIN5flash19enable_sm80_to_sm89INS1_16FlashAttnBwdSm80INS1_25CollectiveMainloopBwdSm80ILi2ELi2EN4cute5tupleIJNS5_1CILi64EEENS7_ILi128EEES8_EEENS_10bfloat16_tEfNS_4arch4Sm80ELb1ELb0ELb1ELb0ELb1ELb0ELb0ELb0ELi2ELi2ELi4ELi2ELb1EEENS1_24CollectiveEpilogueBwdGQAISA_fSD_Li256ELb0ELb1EEENS1_25SingleTileBwdLPTSchedulerILb0ELi128ELb1EEEEEEEEEvNT_6ParamsE$_ZN4cute3eso3ESOILb1ELb0EJNS_6LayoutINS_5tupleIJNS3_IJNS_1CILi4EEENS4_ILi1EEEEEES6_EEENS3_IJNS3_IJS6_NS4_ILi0EEEEEES9_EEEEEiEEC2ERKSC_RKi,@function
        .size           $_ZN7cutlass13device_kernelIN5flash19enable_sm80_to_sm89INS1_16FlashAttnBwdSm80INS1_25CollectiveMainloopBwdSm80ILi2ELi2EN4cute5tupleIJNS5_1CILi64EEENS7_ILi128EEES8_EEENS_10bfloat16_tEfNS_4arch4Sm80ELb1ELb0ELb1ELb0ELb1ELb0ELb0ELb0ELi2ELi2ELi4ELi2ELb1EEENS1_24CollectiveEpilogueBwdGQAISA_fSD_Li256ELb0ELb1EEENS1_25SingleTileBwdLPTSchedulerILb0ELi128ELb1EEEEEEEEEvNT_6ParamsE$_ZN4cute3eso3ESOILb1ELb0EJNS_6LayoutINS_5tupleIJNS3_IJNS_1CILi4EEENS4_ILi1EEEEEES6_EEENS3_IJNS3_IJS6_NS4_ILi0EEEEEES9_EEEEEiEEC2ERKSC_RKi,($_ZN7cutlass13device_kernelIN5flash19enable_sm80_to_sm89INS1_16FlashAttnBwdSm80INS1_25CollectiveMainloopBwdSm80ILi2ELi2EN4cute5tupleIJNS5_1CILi64EEENS7_ILi128EEES8_EEENS_10bfloat16_tEfNS_4arch4Sm80ELb1ELb0ELb1ELb0ELb1ELb0ELb0ELb0ELi2ELi2ELi4ELi2ELb1EEENS1_24CollectiveEpilogueBwdGQAISA_fSD_Li256ELb0ELb1EEENS1_25SingleTileBwdLPTSchedulerILb0ELi128ELb1EEEEEEEEEvNT_6ParamsE$_ZN4cute3eso3ESOILb1ELb0EJNS_6LayoutINS_5tupleIJNS3_IJNS_1CILi8EEENS4_ILi1EEEEEEEEENS3_IJNS3_IJS6_NS4_ILi0EEEEEEEEEEENS_10ViewEngineINS_8gmem_ptrIPKN7cutlass10bfloat16_tEEEEEEEC2ERKSC_RKSK_ - $_ZN7cutlass13device_kernelIN5flash19enable_sm80_to_sm89INS1_16FlashAttnBwdSm80INS1_25CollectiveMainloopBwdSm80ILi2ELi2EN4cute5tupleIJNS5_1CILi64EEENS7_ILi128EEES8_EEENS_10bfloat16_tEfNS_4arch4Sm80ELb1ELb0ELb1ELb0ELb1ELb0ELb0ELb0ELi2ELi2ELi4ELi2ELb1EEENS1_24CollectiveEpilogueBwdGQAISA_fSD_Li256ELb0ELb1EEENS1_25SingleTileBwdLPTSchedulerILb0ELi128ELb1EEEEEEEEEvNT_6ParamsE$_ZN4cute3eso3ESOILb1ELb0EJNS_6LayoutINS_5tupleIJNS3_IJNS_1CILi4EEENS4_ILi1EEEEEES6_EEENS3_IJNS3_IJS6_NS4_ILi0EEEEEES9_EEEEEiEEC2ERKSC_RKi)
$_ZN7cutlass13device_kernelIN5flash19enable_sm80_to_sm89INS1_16FlashAttnBwdSm80INS1_25CollectiveMainloopBwdSm80ILi2ELi2EN4cute5tupleIJNS5_1CILi64EEENS7_ILi128EEES8_EEENS_10bfloat16_tEfNS_4arch4Sm80ELb1ELb0ELb1ELb0ELb1ELb0ELb0ELb0ELi2ELi2ELi4ELi2ELb1EEENS1_24CollectiveEpilogueBwdGQAISA_fSD_Li256ELb0ELb1EEENS1_25SingleTileBwdLPTSchedulerILb0ELi128ELb1EEEEEEEEEvNT_6ParamsE$_ZN4cute3eso3ESOILb1ELb0EJNS_6LayoutINS_5tupleIJNS3_IJNS_1CILi4EEENS4_ILi1EEEEEES6_EEENS3_IJNS3_IJS6_NS4_ILi0EEEEEES9_EEEEEiEEC2ERKSC_RKi:
[----:B------:R-:W-:Y:S02]  /*7340*/  IADD3 R6, R4, -c[0x0][0x20], RZ ;  /* 0x8000080004067a10 */ /* 0x000fe40007ffe0ff */
[----:B------:R-:W-:-:S03]  /*7350*/  MOV R9, 0x0 ;  /* 0x0000000000097802 */ /* 0x000fc60000000f00 */
[----:B------:R1:W-:Y:S01]  /*7360*/  STL [R6], R7 ;  /* 0x0000000706007387 */ /* 0x0003e20000100800 */
[----:B------:R-:W-:Y:S05]  /*7370*/  RET.REL.NODEC R8 `(_ZN7cutlass13device_kernelIN5flash19enable_sm80_to_sm89INS1_16FlashAttnBwdSm80INS1_25CollectiveMainloopBwdSm80ILi2ELi2EN4cute5tupleIJNS5_1CILi64EEENS7_ILi128EEES8_EEENS_10bfloat16_tEfNS_4arch4Sm80ELb1ELb0ELb1ELb0ELb1ELb0ELb0ELb0ELi2ELi2ELi4ELi2ELb1EEENS1_24CollectiveEpilogueBwdGQAISA_fSD_Li256ELb0ELb1EEENS1_25SingleTileBwdLPTSchedulerILb0ELi128ELb1EEEEEEEEEvNT_6ParamsE) ;  /* 0xffff8c8008007950 */ /* 0x000fea0003c3ffff */
        .type           $_ZN7cutlass13device_kernelIN5flash19enable_sm80_to_sm89INS1_16FlashAttnBwdSm80INS1_25CollectiveMainloopBwdSm80ILi2ELi2EN4cute5tupleIJNS5_1CILi64EEENS7_ILi128EEES8_EEENS_10bfloat16_tEfNS_4arch4Sm80ELb1ELb0ELb1ELb0ELb1ELb0ELb0ELb0ELi2ELi2ELi4ELi2ELb1EEENS1_24CollectiveEpilogueBwdGQAISA_fSD_Li256ELb0ELb1EEENS1_25SingleTileBwdLPTSchedulerILb0ELi128ELb1EEEEEEEEEvNT_6ParamsE$_ZN4cute3eso3ESOILb1ELb0EJNS_6LayoutINS_5tupleIJNS3_IJNS_1CILi8EEENS4_ILi1EEEEEEEEENS3_IJNS3_IJS6_NS4_ILi0EEEEEEEEEEENS_10ViewEngineINS_8gmem_ptrIPKN7cutlass10bfloat16_tEEEEEEEC2ERKSC_RKSK_,@function
        .size           $_ZN7cutlass13device_kernelIN5flash19enable_sm80_to_sm89INS1_16FlashAttnBwdSm80INS1_25CollectiveMainloopBwdSm80ILi2ELi2EN4cute5tupleIJNS5_1CILi64EEENS7_ILi128EEES8_EEENS_10bfloat16_tEfNS_4arch4Sm80ELb1ELb0ELb1ELb0ELb1ELb0ELb0ELb0ELi2ELi2ELi4ELi2ELb1EEENS1_24CollectiveEpilogueBwdGQAISA_fSD_Li256ELb0ELb1EEENS1_25SingleTileBwdLPTSchedulerILb0ELi128ELb1EEEEEEEEEvNT_6ParamsE$_ZN4cute3eso3ESOILb1ELb0EJNS_6LayoutINS_5tupleIJNS3_IJNS_1CILi8EEENS4_ILi1EEEEEEEEENS3_IJNS3_IJS6_NS4_ILi0EEEEEEEEEEENS_10ViewEngineINS_8gmem_ptrIPKN7cutlass10bfloat16_tEEEEEEEC2ERKSC_RKSK_,($_ZN7cutlass13device_kernelIN5flash19enable_sm80_to_sm89INS1_16FlashAttnBwdSm80INS1_25CollectiveMainloopBwdSm80ILi2ELi2EN4cute5tupleIJNS5_1CILi64EEENS7_ILi128EEES8_EEENS_10bfloat16_tEfNS_4arch4Sm80ELb1ELb0ELb1ELb0ELb1ELb0ELb0ELb0ELi2ELi2ELi4ELi2ELb1EEENS1_24CollectiveEpilogueBwdGQAISA_fSD_Li256ELb0ELb1EEENS1_25SingleTileBwdLPTSchedulerILb0ELi128ELb1EEEEEEEEEvNT_6ParamsE$_ZN4cute3eso3ESOILb1ELb0EJNS_6LayoutINS_5tupleIJNS3_IJNS_1CILi8EEENS4_ILi1EEEEEEEEENS3_IJNS3_IJS6_NS4_ILi0EEEEEEEEEEENS_10ViewEngineINS_8smem_ptrIPN7cutlass10bfloat16_tEEEEEEEC2ERKSC_RKSJ_ - $_ZN7cutlass13device_kernelIN5flash19enable_sm80_to_sm89INS1_16FlashAttnBwdSm80INS1_25CollectiveMainloopBwdSm80ILi2ELi2EN4cute5tupleIJNS5_1CILi64EEENS7_ILi128EEES8_EEENS_10bfloat16_tEfNS_4arch4Sm80ELb1ELb0ELb1ELb0ELb1ELb0ELb0ELb0ELi2ELi2ELi4ELi2ELb1EEENS1_24CollectiveEpilogueBwdGQAISA_fSD_Li256ELb0ELb1EEENS1_25SingleTileBwdLPTSchedulerILb0ELi128ELb1EEEEEEEEEvNT_6ParamsE$_ZN4cute3eso3ESOILb1ELb0EJNS_6LayoutINS_5tupleIJNS3_IJNS_1CILi8EEENS4_ILi1EEEEEEEEENS3_IJNS3_IJS6_NS4_ILi0EEEEEEEEEEENS_10ViewEngineINS_8gmem_ptrIPKN7cutlass10bfloat16_tEEEEEEEC2ERKSC_RKSK_)
$_ZN7cutlass13device_kernelIN5flash19enable_sm80_to_sm89INS1_16FlashAttnBwdSm80INS1_25CollectiveMainloopBwdSm80ILi2ELi2EN4cute5tupleIJNS5_1CILi64EEENS7_ILi128EEES8_EEENS_10bfloat16_tEfNS_4arch4Sm80ELb1ELb0ELb1ELb0ELb1ELb0ELb0ELb0ELi2ELi2ELi4ELi2ELb1EEENS1_24CollectiveEpilogueBwdGQAISA_fSD_Li256ELb0ELb1EEENS1_25SingleTileBwdLPTSchedulerILb0ELi128ELb1EEEEEEEEEvNT_6ParamsE$_ZN4cute3eso3ESOILb1ELb0EJNS_6LayoutINS_5tupleIJNS3_IJNS_1CILi8EEENS4_ILi1EEEEEEEEENS3_IJNS3_IJS6_NS4_ILi0EEEEEEEEEEENS_10ViewEngineINS_8gmem_ptrIPKN7cutlass10bfloat16_tEEEEEEEC2ERKSC_RKSK_:
[----:B------:R-:W-:Y:S02]  /*7380*/  IADD3 R8, R4, -c[0x0][0x20], RZ ;  /* 0x8000080004087a10 */ /* 0x000fe40007ffe0ff */
[----:B------:R-:W-:-:S03]  /*7390*/  MOV R11, 0x0 ;  /* 0x00000000000b7802 */ /* 0x000fc60000000f00 */
[----:B------:R1:W-:Y:S01]  /*73a0*/  STL.64 [R8], R6 ;  /* 0x0000000608007387 */ /* 0x0003e20000100a00 */
[----:B------:R-:W-:Y:S05]  /*73b0*/  RET.REL.NODEC R10 `(_ZN7cutlass13device_kernelIN5flash19enable_sm80_to_sm89INS1_16FlashAttnBwdSm80INS1_25CollectiveMainloopBwdSm80ILi2ELi2EN4cute5tupleIJNS5_1CILi64EEENS7_ILi128EEES8_EEENS_10bfloat16_tEfNS_4arch4Sm80ELb1ELb0ELb1ELb0ELb1ELb0ELb0ELb0ELi2ELi2ELi4ELi2ELb1EEENS1_24CollectiveEpilogueBwdGQAISA_fSD_Li256ELb0ELb1EEENS1_25SingleTileBwdLPTSchedulerILb0ELi128ELb1EEEEEEEEEvNT_6ParamsE) ;  /* 0xffff8c400a007950 */ /* 0x000fea0003c3ffff */
        .type           $_ZN7cutlass13device_kernelIN5flash19enable_sm80_to_sm89INS1_16FlashAttnBwdSm80INS1_25CollectiveMainloopBwdSm80ILi2ELi2EN4cute5tupleIJNS5_1CILi64EEENS7_ILi128EEES8_EEENS_10bfloat16_tEfNS_4arch4Sm80ELb1ELb0ELb1ELb0ELb1ELb0ELb0ELb0ELi2ELi2ELi4ELi2ELb1EEENS1_24CollectiveEpilogueBwdGQAISA_fSD_Li256ELb0ELb1EEENS1_25SingleTileBwdLPTSchedulerILb0ELi128ELb1EEEEEEEEEvNT_6ParamsE$_ZN4cute3eso3ESOILb1ELb0EJNS_6LayoutINS_5tupleIJNS3_IJNS_1CILi8EEENS4_ILi1EEEEEEEEENS3_IJNS3_IJS6_NS4_ILi0EEEEEEEEEEENS_10ViewEngineINS_8smem_ptrIPN7cutlass10bfloat16_tEEEEEEEC2ERKSC_RKSJ_,@function
        .size           $_ZN7cutlass13device_kernelIN5flash19enable_sm80_to_sm89INS1_16FlashAttnBwdSm80INS1_25CollectiveMainloopBwdSm80ILi2ELi2EN4cute5tupleIJNS5_1CILi64EEENS7_ILi128EEES8_EEENS_10bfloat16_tEfNS_4arch4Sm80ELb1ELb0ELb1ELb0ELb1ELb0ELb0ELb0ELi2ELi2ELi4ELi2ELb1EEENS1_24CollectiveEpilogueBwdGQAISA_fSD_Li256ELb0ELb1EEENS1_25SingleTileBwdLPTSchedulerILb0ELi128ELb1EEEEEEEEEvNT_6ParamsE$_ZN4cute3eso3ESOILb1ELb0EJNS_6LayoutINS_5tupleIJNS3_IJNS_1CILi8EEENS4_ILi1EEEEEEEEENS3_IJNS3_IJS6_NS4_ILi0EEEEEEEEEEENS_10ViewEngineINS_8smem_ptrIPN7cutlass10bfloat16_tEEEEEEEC2ERKSC_RKSJ_,($_ZN7cutlass13device_kernelIN5flash19enable_sm80_to_sm89INS1_16FlashAttnBwdSm80INS1_25CollectiveMainloopBwdSm80ILi2ELi2EN4cute5tupleIJNS5_1CILi64EEENS7_ILi128EEES8_EEENS_10bfloat16_tEfNS_4arch4Sm80ELb1ELb0ELb1ELb0ELb1ELb0ELb0ELb0ELi2ELi2ELi4ELi2ELb1EEENS1_24CollectiveEpilogueBwdGQAISA_fSD_Li256ELb0ELb1EEENS1_25SingleTileBwdLPTSchedulerILb0ELi128ELb1EEEEEEEEEvNT_6ParamsE$_ZN4cute3eso3ESOILb1ELb0EJNS_6LayoutINS_5tupleIJNS3_IJNS_1CILi8EEENS4_ILi1EEEEEEEEENS3_IJNS3_IJS6_NS4_ILi0EEEEEEEEEEEiEEC2ERKSC_RKi - $_ZN7cutlass13device_kernelIN5flash19enable_sm80_to_sm89INS1_16FlashAttnBwdSm80INS1_25CollectiveMainloopBwdSm80ILi2ELi2EN4cute5tupleIJNS5_1CILi64EEENS7_ILi128EEES8_EEENS_10bfloat16_tEfNS_4arch4Sm80ELb1ELb0ELb1ELb0ELb1ELb0ELb0ELb0ELi2ELi2ELi4ELi2ELb1EEENS1_24CollectiveEpilogueBwdGQAISA_fSD_Li256ELb0ELb1EEENS1_25SingleTileBwdLPTSchedulerILb0ELi128ELb1EEEEEEEEEvNT_6ParamsE$_ZN4cute3eso3ESOILb1ELb0EJNS_6LayoutINS_5tupleIJNS3_IJNS_1CILi8EEENS4_ILi1EEEEEEEEENS3_IJNS3_IJS6_NS4_ILi0EEEEEEEEEEENS_10ViewEngineINS_8smem_ptrIPN7cutlass10bfloat16_tEEEEEEEC2ERKSC_RKSJ_)
$_ZN7cutlass13device_kernelIN5flash19enable_sm80_to_sm89INS1_16FlashAttnBwdSm80INS1_25CollectiveMainloopBwdSm80ILi2ELi2EN4cute5tupleIJNS5_1CILi64EEENS7_ILi128EEES8_EEENS_10bfloat16_tEfNS_4arch4Sm80ELb1ELb0ELb1ELb0ELb1ELb0ELb0ELb0ELi2ELi2ELi4ELi2ELb1EEENS1_24CollectiveEpilogueBwdGQAISA_fSD_Li256ELb0ELb1EEENS1_25SingleTileBwdLPTSchedulerILb0ELi128ELb1EEEEEEEEEvNT_6ParamsE$_ZN4cute3eso3ESOILb1ELb0EJNS_6LayoutINS_5tupleIJNS3_IJNS_1CILi8EEENS4_ILi1EEEEEEEEENS3_IJNS3_IJS6_NS4_ILi0EEEEEEEEEEENS_10ViewEngineINS_8smem_ptrIPN7cutlass10bfloat16_tEEEEEEEC2ERKSC_RKSJ_:
[----:B------:R-:W-:Y:S01]  /*73c0*/  IADD3 R8, R4, -c[0x0][0x20], RZ ;  /* 0x8000080004087a10 */ /* 0x000fe20007ffe0ff */
[----:B------:R-:W-:Y:S01]  /*73d0*/  IMAD.MOV.U32 R128, RZ, RZ, R16 ;  /* 0x000000ffff807224 */ /* 0x000fe200078e0010 */
[----:B------:R-:W-:-:S03]  /*73e0*/  MOV R129, 0x0 ;  /* 0x0000000000817802 */ /* 0x000fc60000000f00 */
[----:B------:R1:W-:Y:S01]  /*73f0*/  STL.64 [R8], R6 ;  /* 0x0000000608007387 */ /* 0x0003e20000100a00 */
[----:B------:R-:W-:Y:S05]  /*7400*/  RET.REL.NODEC R128 `(_ZN7cutlass13device_kernelIN5flash19enable_sm80_to_sm89INS1_16FlashAttnBwdSm80INS1_25CollectiveMainloopBwdSm80ILi2ELi2EN4cute5tupleIJNS5_1CILi64EEENS7_ILi128EEES8_EEENS_10bfloat16_tEfNS_4arch4Sm80ELb1ELb0ELb1ELb0ELb1ELb0ELb0ELb0ELi2ELi2ELi4ELi2ELb1EEENS1_24CollectiveEpilogueBwdGQAISA_fSD_Li256ELb0ELb1EEENS1_25SingleTileBwdLPTSchedulerILb0ELi128ELb1EEEEEEEEEvNT_6ParamsE) ;  /* 0xffff8bf080007950 */ /* 0x000fea0003c3ffff */
        .type           $_ZN7cutlass13device_kernelIN5flash19enable_sm80_to_sm89INS1_16FlashAttnBwdSm80INS1_25CollectiveMainloopBwdSm80ILi2ELi2EN4cute5tupleIJNS5_1CILi64EEENS7_ILi128EEES8_EEENS_10bfloat16_tEfNS_4arch4Sm80ELb1ELb0ELb1ELb0ELb1ELb0ELb0ELb0ELi2ELi2ELi4ELi2ELb1EEENS1_24CollectiveEpilogueBwdGQAISA_fSD_Li256ELb0ELb1EEENS1_25SingleTileBwdLPTSchedulerILb0ELi128ELb1EEEEEEEEEvNT_6ParamsE$_ZN4cute3eso3ESOILb1ELb0EJNS_6LayoutINS_5tupleIJNS3_IJNS_1CILi8EEENS4_ILi1EEEEEEEEENS3_IJNS3_IJS6_NS4_ILi0EEEEEEEEEEEiEEC2ERKSC_RKi,@function
        .size           $_ZN7cutlass13device_kernelIN5flash19enable_sm80_to_sm89INS1_16FlashAttnBwdSm80INS1_25CollectiveMainloopBwdSm80ILi2ELi2EN4cute5tupleIJNS5_1CILi64EEENS7_ILi128EEES8_EEENS_10bfloat16_tEfNS_4arch4Sm80ELb1ELb0ELb1ELb0ELb1ELb0ELb0ELb0ELi2ELi2ELi4ELi2ELb1EEENS1_24CollectiveEpilogueBwdGQAISA_fSD_Li256ELb0ELb1EEENS1_25SingleTileBwdLPTSchedulerILb0ELi128ELb1EEEEEEEEEvNT_6ParamsE$_ZN4cute3eso3ESOILb1ELb0EJNS_6LayoutINS_5tupleIJNS3_IJNS_1CILi8EEENS4_ILi1EEEEEEEEENS3_IJNS3_IJS6_NS4_ILi0EEEEEEEEEEEiEEC2ERKSC_RKi,($_ZN7cutlass13device_kernelIN5flash19enable_sm80_to_sm89INS1_16FlashAttnBwdSm80INS1_25CollectiveMainloopBwdSm80ILi2ELi2EN4cute5tupleIJNS5_1CILi64EEENS7_ILi128EEES8_EEENS_10bfloat16_tEfNS_4arch4Sm80ELb1ELb0ELb1ELb0ELb1ELb0ELb0ELb0ELi2ELi2ELi4ELi2ELb1EEENS1_24CollectiveEpilogueBwdGQAISA_fSD_Li256ELb0ELb1EEENS1_25SingleTileBwdLPTSchedulerILb0ELi128ELb1EEEEEEEEEvNT_6ParamsE$_ZN4cute3eso3ESOILb1ELb0EJNS_6LayoutINS_5tupleIJNS3_IJNS_1CILi8EEENS4_ILi1EEEEEEEEENS3_IJNS3_IJS6_NS4_ILi0EEEEEEEEEEElEEC2ERKSC_RKl - $_ZN7cutlass13device_kernelIN5flash19enable_sm80_to_sm89INS1_16FlashAttnBwdSm80INS1_25CollectiveMainloopBwdSm80ILi2ELi2EN4cute5tupleIJNS5_1CILi64EEENS7_ILi128EEES8_EEENS_10bfloat16_tEfNS_4arch4Sm80ELb1ELb0ELb1ELb0ELb1ELb0ELb0ELb0ELi2ELi2ELi4ELi2ELb1EEENS1_24CollectiveEpilogueBwdGQAISA_fSD_Li256ELb0ELb1EEENS1_25SingleTileBwdLPTSchedulerILb0ELi128ELb1EEEEEEEEEvNT_6ParamsE$_ZN4cute3eso3ESOILb1ELb0EJNS_6LayoutINS_5tupleIJNS3_IJNS_1CILi8EEENS4_ILi1EEEEEEEEENS3_IJNS3_IJS6_NS4_ILi0EEEEEEEEEEEiEEC2ERKSC_RKi)
$_ZN7cutlass13device_kernelIN5flash19enable_sm80_to_sm89INS1_16FlashAttnBwdSm80INS1_25CollectiveMainloopBwdSm80ILi2ELi2EN4cute5tupleIJNS5_1CILi64EEENS7_ILi128EEES8_EEENS_10bfloat16_tEfNS_4arch4Sm80ELb1ELb0ELb1ELb0ELb1ELb0ELb0ELb0ELi2ELi2ELi4ELi2ELb1EEENS1_24CollectiveEpilogueBwdGQAISA_fSD_Li256ELb0ELb1EEENS1_25SingleTileBwdLPTSchedulerILb0ELi128ELb1EEEEEEEEEvNT_6ParamsE$_ZN4cute3eso3ESOILb1ELb0EJNS_6LayoutINS_5tupleIJNS3_IJNS_1CILi8EEENS4_ILi1EEEEEEEEENS3_IJNS3_IJS6_NS4_ILi0EEEEEEEEEEEiEEC2ERKSC_RKi:
[----:B------:R-:W-:Y:S02]  /*7410*/  IADD3 R6, R4, -c[0x0][0x20], RZ ;  /* 0x8000080004067a10 */ /* 0x000fe40007ffe0ff */
[----:B------:R-:W-:-:S03]  /*7420*/  MOV R9, 0x0 ;  /* 0x0000000000097802 */ /* 0x000fc60000000f00 */
[----:B------:R1:W-:Y:S01]  /*7430*/  STL [R6], R7 ;  /* 0x0000000706007387 */ /* 0x0003e20000100800 */
[----:B------:R-:W-:Y:S05]  /*7440*/  RET.REL.NODEC R8 `(_ZN7cutlass13device_kernelIN5flash19enable_sm80_to_sm89INS1_16FlashAttnBwdSm80INS1_25CollectiveMainloopBwdSm80ILi2ELi2EN4cute5tupleIJNS5_1CILi64EEENS7_ILi128EEES8_EEENS_10bfloat16_tEfNS_4arch4Sm80ELb1ELb0ELb1ELb0ELb1ELb0ELb0ELb0ELi2ELi2ELi4ELi2ELb1EEENS1_24CollectiveEpilogueBwdGQAISA_fSD_Li256ELb0ELb1EEENS1_25SingleTileBwdLPTSchedulerILb0ELi128ELb1EEEEEEEEEvNT_6ParamsE) ;  /* 0xffff8bb008007950 */ /* 0x000fea0003c3ffff */
        .type           $_ZN7cutlass13device_kernelIN5flash19enable_sm80_to_sm89INS1_16FlashAttnBwdSm80INS1_25CollectiveMainloopBwdSm80ILi2ELi2EN4cute5tupleIJNS5_1CILi64EEENS7_ILi128EEES8_EEENS_10bfloat16_tEfNS_4arch4Sm80ELb1ELb0ELb1ELb0ELb1ELb0ELb0ELb0ELi2ELi2ELi4ELi2ELb1EEENS1_24CollectiveEpilogueBwdGQAISA_fSD_Li256ELb0ELb1EEENS1_25SingleTileBwdLPTSchedulerILb0ELi128ELb1EEEEEEEEEvNT_6ParamsE$_ZN4cute3eso3ESOILb1ELb0EJNS_6LayoutINS_5tupleIJNS3_IJNS_1CILi8EEENS4_ILi1EEEEEEEEENS3_IJNS3_IJS6_NS4_ILi0EEEEEEEEEEElEEC2ERKSC_RKl,@function
        .size           $_ZN7cutlass13device_kernelIN5flash19enable_sm80_to_sm89INS1_16FlashAttnBwdSm80INS1_25CollectiveMainloopBwdSm80ILi2ELi2EN4cute5tupleIJNS5_1CILi64EEENS7_ILi128EEES8_EEENS_10bfloat16_tEfNS_4arch4Sm80ELb1ELb0ELb1ELb0ELb1ELb0ELb0ELb0ELi2ELi2ELi4ELi2ELb1EEENS1_24CollectiveEpilogueBwdGQAISA_fSD_Li256ELb0ELb1EEENS1_25SingleTileBwdLPTSchedulerILb0ELi128ELb1EEEEEEEEEvNT_6ParamsE$_ZN4cute3eso3ESOILb1ELb0EJNS_6LayoutINS_5tupleIJNS3_IJNS_1CILi8EEENS4_ILi1EEEEEEEEENS3_IJNS3_IJS6_NS4_ILi0EEEEEEEEEEElEEC2ERKSC_RKl,($_ZN7cutlass13device_kernelIN5flash19enable_sm80_to_sm89INS1_16FlashAttnBwdSm80INS1_25CollectiveMainloopBwdSm80ILi2ELi2EN4cute5tupleIJNS5_1CILi64EEENS7_ILi128EEES8_EEENS_10bfloat16_tEfNS_4arch4Sm80ELb1ELb0ELb1ELb0ELb1ELb0ELb0ELb0ELi2ELi2ELi4ELi2ELb1EEENS1_24CollectiveEpilogueBwdGQAISA_fSD_Li256ELb0ELb1EEENS1_25SingleTileBwdLPTSchedulerILb0ELi128ELb1EEEEEEEEEvNT_6ParamsE$_ZN4cute3eso3ESOILb1ELb0EJNS_6LayoutINS_5tupleIJNS3_IJNS_1CILi8EEENS4_ILi1EEEEEENS4_ILi2EEES6_EEENS3_IJNS3_IJS6_NS4_ILi0EEEEEENS4_ILi2048EEESA_EEEEENS_10ViewEngineINS_8smem_ptrIPN7cutlass10bfloat16_tEEEEEEEC2ERKSE_RKSL_ - $_ZN7cutlass13device_kernelIN5flash19enable_sm80_to_sm89INS1_16FlashAttnBwdSm80INS1_25CollectiveMainloopBwdSm80ILi2ELi2EN4cute5tupleIJNS5_1CILi64EEENS7_ILi128EEES8_EEENS_10bfloat16_tEfNS_4arch4Sm80ELb1ELb0ELb1ELb0ELb1ELb0ELb0ELb0ELi2ELi2ELi4ELi2ELb1EEENS1_24CollectiveEpilogueBwdGQAISA_fSD_Li256ELb0ELb1EEENS1_25SingleTileBwdLPTSchedulerILb0ELi128ELb1EEEEEEEEEvNT_6ParamsE$_ZN4cute3eso3ESOILb1ELb0EJNS_6LayoutINS_5tupleIJNS3_IJNS_1CILi8EEENS4_ILi1EEEEEEEEENS3_IJNS3_IJS6_NS4_ILi0EEEEEEEEEEElEEC2ERKSC_RKl)
$_ZN7cutlass13device_kernelIN5flash19enable_sm80_to_sm89INS1_16FlashAttnBwdSm80INS1_25CollectiveMainloopBwdSm80ILi2ELi2EN4cute5tupleIJNS5_1CILi64EEENS7_ILi128EEES8_EEENS_10bfloat16_tEfNS_4arch4Sm80ELb1ELb0ELb1ELb0ELb1ELb0ELb0ELb0ELi2ELi2ELi4ELi2ELb1EEENS1_24CollectiveEpilogueBwdGQAISA_fSD_Li256ELb0ELb1EEENS1_25SingleTileBwdLPTSchedulerILb0ELi128ELb1EEEEEEEEEvNT_6ParamsE$_ZN4cute3eso3ESOILb1ELb0EJNS_6LayoutINS_5tupleIJNS3_IJNS_1CILi8EEENS4_ILi1EEEEEEEEENS3_IJNS3_IJS6_NS4_ILi0EEEEEEEEEEElEEC2ERKSC_RKl:
[----:B------:R-:W-:Y:S01]  /*7450*/  IADD3 R6, R4, -c[0x0][0x20], RZ ;  /* 0x8000080004067a10 */ /* 0x000fe20007ffe0ff */
[----:B------:R-:W-:Y:S01]  /*7460*/  IMAD.MOV.U32 R11, RZ, RZ, R7 ;  /* 0x000000ffff0b7224 */ /* 0x000fe200078e0007 */
[----:B------:R-:W-:-:S04]  /*7470*/  MOV R9, 0x0 ;  /* 0x0000000000097802 */ /* 0x000fc80000000f00 */
[----:B------:R1:W-:Y:S01]  /*7480*/  STL.64 [R6], R10 ;  /* 0x0000000a06007387 */ /* 0x0003e20000100a00 */
[----:B------:R-:W-:Y:S05]  /*7490*/  RET.REL.NODEC R8 `(_ZN7cutlass13device_kernelIN5flash19enable_sm80_to_sm89INS1_16FlashAttnBwdSm80INS1_25CollectiveMainloopBwdSm80ILi2ELi2EN4cute5tupleIJNS5_1CILi64EEENS7_ILi128EEES8_EEENS_10bfloat16_tEfNS_4arch4Sm80ELb1ELb0ELb1ELb0ELb1ELb0ELb0ELb0ELi2ELi2ELi4ELi2ELb1EEENS1_24CollectiveEpilogueBwdGQAISA_fSD_Li256ELb0ELb1EEENS1_25SingleTileBwdLPTSchedulerILb0ELi128ELb1EEEEEEEEEvNT_6ParamsE) ;  /* 0xffff8b6008007950 */ /* 0x000fea0003c3ffff */
        .type           $_ZN7cutlass13device_kernelIN5flash19enable_sm80_to_sm89INS1_16FlashAttnBwdSm80INS1_25CollectiveMainloopBwdSm80ILi2ELi2EN4cute5tupleIJNS5_1CILi64EEENS7_ILi128EEES8_EEENS_10bfloat16_tEfNS_4arch4Sm80ELb1ELb0ELb1ELb0ELb1ELb0ELb0ELb0ELi2ELi2ELi4ELi2ELb1EEENS1_24CollectiveEpilogueBwdGQAISA_fSD_Li256ELb0ELb1EEENS1_25SingleTileBwdLPTSchedulerILb0ELi128ELb1EEEEEEEEEvNT_6ParamsE$_ZN4cute3eso3ESOILb1ELb0EJNS_6LayoutINS_5tupleIJNS3_IJNS_1CILi8EEENS4_ILi1EEEEEENS4_ILi2EEES6_EEENS3_IJNS3_IJS6_NS4_ILi0EEEEEENS4_ILi2048EEESA_EEEEENS_10ViewEngineINS_8smem_ptrIPN7cutlass10bfloat16_tEEEEEEEC2ERKSE_RKSL_,@function
        .size           $_ZN7cutlass13device_kernelIN5flash19enable_sm80_to_sm89INS1_16FlashAttnBwdSm80INS1_25CollectiveMainloopBwdSm80ILi2ELi2EN4cute5tupleIJNS5_1CILi64EEENS7_ILi128EEES8_EEENS_10bfloat16_tEfNS_4arch4Sm80ELb1ELb0ELb1ELb0ELb1ELb0ELb0ELb0ELi2ELi2ELi4ELi2ELb1EEENS1_24CollectiveEpilogueBwdGQAISA_fSD_Li256ELb0ELb1EEENS1_25SingleTileBwdLPTSchedulerILb0ELi128ELb1EEEEEEEEEvNT_6ParamsE$_ZN4cute3eso3ESOILb1ELb0EJNS_6LayoutINS_5tupleIJNS3_IJNS_1CILi8EEENS4_ILi1EEEEEENS4_ILi2EEES6_EEENS3_IJNS3_IJS6_NS4_ILi0EEEEEENS4_ILi2048EEESA_EEEEENS_10ViewEngineINS_8smem_ptrIPN7cutlass10bfloat16_tEEEEEEEC2ERKSE_RKSL_,($_ZN7cutlass13device_kernelIN5flash19enable_sm80_to_sm89INS1_16FlashAttnBwdSm80INS1_25CollectiveMainloopBwdSm80ILi2ELi2EN4cute5tupleIJNS5_1CILi64EEENS7_ILi128EEES8_EEENS_10bfloat16_tEfNS_4arch4Sm80ELb1ELb0ELb1ELb0ELb1ELb0ELb0ELb0ELi2ELi2ELi4ELi2ELb1EEENS1_24CollectiveEpilogueBwdGQAISA_fSD_Li256ELb0ELb1EEENS1_25SingleTileBwdLPTSchedulerILb0ELi128ELb1EEEEEEEEEvNT_6ParamsE$_ZN4cute3eso3ESOILb1ELb0EJNS_6LayoutINS_5tupleIJNS3_IJNS_1CILi8EEENS4_ILi1EEEEEENS4_ILi2EEES6_EEENS3_IJNS3_IJS6_NS4_ILi0EEEEEENS4_ILi2048EEESA_EEEEEiEEC2ERKSE_RKi - $_ZN7cutlass13device_kernelIN5flash19enable_sm80_to_sm89INS1_16FlashAttnBwdSm80INS1_25CollectiveMainloopBwdSm80ILi2ELi2EN4cute5tupleIJNS5_1CILi64EEENS7_ILi128EEES8_EEENS_10bfloat16_tEfNS_4arch4Sm80ELb1ELb0ELb1ELb0ELb1ELb0ELb0ELb0ELi2ELi2ELi4ELi2ELb1EEENS1_24CollectiveEpilogueBwdGQAISA_fSD_Li256ELb0ELb1EEENS1_25SingleTileBwdLPTSchedulerILb0ELi128ELb1EEEEEEEEEvNT_6ParamsE$_ZN4cute3eso3ESOILb1ELb0EJNS_6LayoutINS_5tupleIJNS3_IJNS_1CILi8EEENS4_ILi1EEEEEENS4_ILi2EEES6_EEENS3_IJNS3_IJS6_NS4_ILi0EEEEEENS4_ILi2048EEESA_EEEEENS_10ViewEngineINS_8smem_ptrIPN7cutlass10bfloat16_tEEEEEEEC2ERKSE_RKSL_)
$_ZN7cutlass13device_kernelIN5flash19enable_sm80_to_sm89INS1_16FlashAttnBwdSm80INS1_25CollectiveMainloopBwdSm80ILi2ELi2EN4cute5tupleIJNS5_1CILi64EEENS7_ILi128EEES8_EEENS_10bfloat16_tEfNS_4arch4Sm80ELb1ELb0ELb1ELb0ELb1ELb0ELb0ELb0ELi2ELi2ELi4ELi2ELb1EEENS1_24CollectiveEpilogueBwdGQAISA_fSD_Li256ELb0ELb1EEENS1_25SingleTileBwdLPTSchedulerILb0ELi128ELb1EEEEEEEEEvNT_6ParamsE$_ZN4cute3eso3ESOILb1ELb0EJNS_6LayoutINS_5tupleIJNS3_IJNS_1CILi8EEENS4_ILi1EEEEEENS4_ILi2EEES6_EEENS3_IJNS3_IJS6_NS4_ILi0EEEEEENS4_ILi2048EEESA_EEEEENS_10ViewEngineINS_8smem_ptrIPN7cutlass10bfloat16_tEEEEEEEC2ERKSE_RKSL_:
[----:B------:R-:W-:Y:S02]  /*74a0*/  IADD3 R8, R4, -c[0x0][0x20], RZ ;  /* 0x8000080004087a10 */ /* 0x000fe40007ffe0ff */
[----:B------:R-:W-:-:S03]  /*74b0*/  MOV R11, 0x0 ;  /* 0x00000000000b7802 */ /* 0x000fc60000000f00 */
[----:B------:R1:W-:Y:S01]  /*74c0*/  STL.64 [R8], R6 ;  /* 0x0000000608007387 */ /* 0x0003e20000100a00 */
[----:B------:R-:W-:Y:S05]  /*74d0*/  RET.REL.NODEC R10 `(_ZN7cutlass13device_kernelIN5flash19enable_sm80_to_sm89INS1_16FlashAttnBwdSm80INS1_25CollectiveMainloopBwdSm80ILi2ELi2EN4cute5tupleIJNS5_1CILi64EEENS7_ILi128EEES8_EEENS_10bfloat16_tEfNS_4arch4Sm80ELb1ELb0ELb1ELb0ELb1ELb0ELb0ELb0ELi2ELi2ELi4ELi2ELb1EEENS1_24CollectiveEpilogueBwdGQAISA_fSD_Li256ELb0ELb1EEENS1_25SingleTileBwdLPTSchedulerILb0ELi128ELb1EEEEEEEEEvNT_6ParamsE) ;  /* 0xffff8b200a007950 */ /* 0x000fea0003c3ffff */
        .type           $_ZN7cutlass13device_kernelIN5flash19enable_sm80_to_sm89INS1_16FlashAttnBwdSm80INS1_25CollectiveMainloopBwdSm80ILi2ELi2EN4cute5tupleIJNS5_1CILi64EEENS7_ILi128EEES8_EEENS_10bfloat16_tEfNS_4arch4Sm80ELb1ELb0ELb1ELb0ELb1ELb0ELb0ELb0ELi2ELi2ELi4ELi2ELb1EEENS1_24CollectiveEpilogueBwdGQAISA_fSD_Li256ELb0ELb1EEENS1_25SingleTileBwdLPTSchedulerILb0ELi128ELb1EEEEEEEEEvNT_6ParamsE$_ZN4cute3eso3ESOILb1ELb0EJNS_6LayoutINS_5tupleIJNS3_IJNS_1CILi8EEENS4_ILi1EEEEEENS4_ILi2EEES6_EEENS3_IJNS3_IJS6_NS4_ILi0EEEEEENS4_ILi2048EEESA_EEEEEiEEC2ERKSE_RKi,@function
        .size           $_ZN7cutlass13device_kernelIN5flash19enable_sm80_to_sm89INS1_16FlashAttnBwdSm80INS1_25CollectiveMainloopBwdSm80ILi2ELi2EN4cute5tupleIJNS5_1CILi64EEENS7_ILi128EEES8_EEENS_10bfloat16_tEfNS_4arch4Sm80ELb1ELb0ELb1ELb0ELb1ELb0ELb0ELb0ELi2ELi2ELi4ELi2ELb1EEENS1_24CollectiveEpilogueBwdGQAISA_fSD_Li256ELb0ELb1EEENS1_25SingleTileBwdLPTSchedulerILb0ELi128ELb1EEEEEEEEEvNT_6ParamsE$_ZN4cute3eso3ESOILb1ELb0EJNS_6LayoutINS_5tupleIJNS3_IJNS_1CILi8EEENS4_ILi1EEEEEENS4_ILi2EEES6_EEENS3_IJNS3_IJS6_NS4_ILi0EEEEEENS4_ILi2048EEESA_EEEEEiEEC2ERKSE_RKi,($_ZN7cutlass13device_kernelIN5flash19enable_sm80_to_sm89INS1_16FlashAttnBwdSm80INS1_25CollectiveMainloopBwdSm80ILi2ELi2EN4cute5tupleIJNS5_1CILi64EEENS7_ILi128EEES8_EEENS_10bfloat16_tEfNS_4arch4Sm80ELb1ELb0ELb1ELb0ELb1ELb0ELb0ELb0ELi2ELi2ELi4ELi2ELb1EEENS1_24CollectiveEpilogueBwdGQAISA_fSD_Li256ELb0ELb1EEENS1_25SingleTileBwdLPTSchedulerILb0ELi128ELb1EEEEEEEEEvNT_6ParamsE$_ZN4cute5tupleIJNS0_IJNS0_IJNS_1CILi8EEENS1_ILi1EEEEEENS1_ILi2EEES3_EEENS0_IJNS0_IJS3_NS1_ILi0EEEEEElS7_EEEEEC2ERKS6_RKS9_ - $_ZN7cutlass13device_kernelIN5flash19enable_sm80_to_sm89INS1_16FlashAttnBwdSm80INS1_25CollectiveMainloopBwdSm80ILi2ELi2EN4cute5tupleIJNS5_1CILi64EEENS7_ILi128EEES8_EEENS_10bfloat16_tEfNS_4arch4Sm80ELb1ELb0ELb1ELb0ELb1ELb0ELb0ELb0ELi2ELi2ELi4ELi2ELb1EEENS1_24CollectiveEpilogueBwdGQAISA_fSD_Li256ELb0ELb1EEENS1_25SingleTileBwdLPTSchedulerILb0ELi128ELb1EEEEEEEEEvNT_6ParamsE$_ZN4cute3eso3ESOILb1ELb0EJNS_6LayoutINS_5tupleIJNS3_IJNS_1CILi8EEENS4_ILi1EEEEEENS4_ILi2EEES6_EEENS3_IJNS3_IJS6_NS4_ILi0EEEEEENS4_ILi2048EEESA_EEEEEiEEC2ERKSE_RKi)
$_ZN7cutlass13device_kernelIN5flash19enable_sm80_to_sm89INS1_16FlashAttnBwdSm80INS1_25CollectiveMainloopBwdSm80ILi2ELi2EN4cute5tupleIJNS5_1CILi64EEENS7_ILi128EEES8_EEENS_10bfloat16_tEfNS_4arch4Sm80ELb1ELb0ELb1ELb0ELb1ELb0ELb0ELb0ELi2ELi2ELi4ELi2ELb1EEENS1_24CollectiveEpilogueBwdGQAISA_fSD_Li256ELb0ELb1EEENS1_25SingleTileBwdLPTSchedulerILb0ELi128ELb1EEEEEEEEEvNT_6ParamsE$_ZN4cute3eso3ESOILb1ELb0EJNS_6LayoutINS_5tupleIJNS3_IJNS_1CILi8EEENS4_ILi1EEEEEENS4_ILi2EEES6_EEENS3_IJNS3_IJS6_NS4_ILi0EEEEEENS4_ILi2048EEESA_EEEEEiEEC2ERKSE_RKi:
[----:B------:R-:W-:Y:S02]  /*74e0*/  IADD3 R6, R4, -c[0x0][0x20], RZ ;  /* 0x8000080004067a10 */ /* 0x000fe40007ffe0ff */
[----:B------:R-:W-:-:S03]  /*74f0*/  MOV R9, 0x0 ;  /* 0x0000000000097802 */ /* 0x000fc60000000f00 */
[----:B------:R1:W-:Y:S01]  /*7500*/  STL [R6], R7 ;  /* 0x0000000706007387 */ /* 0x0003e20000100800 */
[----:B------:R-:W-:Y:S05]  /*7510*/  RET.REL.NODEC R8 `(_ZN7cutlass13device_kernelIN5flash19enable_sm80_to_sm89INS1_16FlashAttnBwdSm80INS1_25CollectiveMainloopBwdSm80ILi2ELi2EN4cute5tupleIJNS5_1CILi64EEENS7_ILi128EEES8_EEENS_10bfloat16_tEfNS_4arch4Sm80ELb1ELb0ELb1ELb0ELb1ELb0ELb0ELb0ELi2ELi2ELi4ELi2ELb1EEENS1_24CollectiveEpilogueBwdGQAISA_fSD_Li256ELb0ELb1EEENS1_25SingleTileBwdLPTSchedulerILb0ELi128ELb1EEEEEEEEEvNT_6ParamsE) ;  /* 0xffff8ae008007950 */ /* 0x000fea0003c3ffff */
        .type           $_ZN7cutlass13device_kernelIN5flash19enable_sm80_to_sm89INS1_16FlashAttnBwdSm80INS1_25CollectiveMainloopBwdSm80ILi2ELi2EN4cute5tupleIJNS5_1CILi64EEENS7_ILi128EEES8_EEENS_10bfloat16_tEfNS_4arch4Sm80ELb1ELb0ELb1ELb0ELb1ELb0ELb0ELb0ELi2ELi2ELi4ELi2ELb1EEENS1_24CollectiveEpilogueBwdGQAISA_fSD_Li256ELb0ELb1EEENS1_25SingleTileBwdLPTSchedulerILb0ELi128ELb1EEEEEEEEEvNT_6ParamsE$_ZN4cute5tupleIJNS0_IJNS0_IJNS_1CILi8EEENS1_ILi1EEEEEENS1_ILi2EEES3_EEENS0_IJNS0_IJS3_NS1_ILi0EEEEEElS7_EEEEEC2ERKS6_RKS9_,@function
        .size           $_ZN7cutlass13device_kernelIN5flash19enable_sm80_to_sm89INS1_16FlashAttnBwdSm80INS1_25CollectiveMainloopBwdSm80ILi2ELi2EN4cute5tupleIJNS5_1CILi64EEENS7_ILi128EEES8_EEENS_10bfloat16_tEfNS_4arch4Sm80ELb1ELb0ELb1ELb0ELb1ELb0ELb0ELb0ELi2ELi2ELi4ELi2ELb1EEENS1_24CollectiveEpilogueBwdGQAISA_fSD_Li256ELb0ELb1EEENS1_25SingleTileBwdLPTSchedulerILb0ELi128ELb1EEEEEEEEEvNT_6ParamsE$_ZN4cute5tupleIJNS0_IJNS0_IJNS_1CILi8EEENS1_ILi1EEEEEENS1_ILi2EEES3_EEENS0_IJNS0_IJS3_NS1_ILi0EEEEEElS7_EEEEEC2ERKS6_RKS9_,($_ZN7cutlass13device_kernelIN5flash19enable_sm80_to_sm89INS1_16FlashAttnBwdSm80INS1_25CollectiveMainloopBwdSm80ILi2ELi2EN4cute5tupleIJNS5_1CILi64EEENS7_ILi128EEES8_EEENS_10bfloat16_tEfNS_4arch4Sm80ELb1ELb0ELb1ELb0ELb1ELb0ELb0ELb0ELi2ELi2ELi4ELi2ELb1EEENS1_24CollectiveEpilogueBwdGQAISA_fSD_Li256ELb0ELb1EEENS1_25SingleTileBwdLPTSchedulerILb0ELi128ELb1EEEEEEEEEvNT_6ParamsE$_ZN4cute5tupleIJNS_15ArithmeticTupleIJNS_1CILi0EEEiEEEEEC2ERKS4_ - $_ZN7cutlass13device_kernelIN5flash19enable_sm80_to_sm89INS1_16FlashAttnBwdSm80INS1_25CollectiveMainloopBwdSm80ILi2ELi2EN4cute5tupleIJNS5_1CILi64EEENS7_ILi128EEES8_EEENS_10bfloat16_tEfNS_4arch4Sm80ELb1ELb0ELb1ELb0ELb1ELb0ELb0ELb0ELi2ELi2ELi4ELi2ELb1EEENS1_24CollectiveEpilogueBwdGQAISA_fSD_Li256ELb0ELb1EEENS1_25SingleTileBwdLPTSchedulerILb0ELi128ELb1EEEEEEEEEvNT_6ParamsE$_ZN4cute5tupleIJNS0_IJNS0_IJNS_1CILi8EEENS1_ILi1EEEEEENS1_ILi2EEES3_EEENS0_IJNS0_IJS3_NS1_ILi0EEEEEElS7_EEEEEC2ERKS6_RKS9_)
$_ZN7cutlass13device_kernelIN5flash19enable_sm80_to_sm89INS1_16FlashAttnBwdSm80INS1_25CollectiveMainloopBwdSm80ILi2ELi2EN4cute5tupleIJNS5_1CILi64EEENS7_ILi128EEES8_EEENS_10bfloat16_tEfNS_4arch4Sm80ELb1ELb0ELb1ELb0ELb1ELb0ELb0ELb0ELi2ELi2ELi4ELi2ELb1EEENS1_24CollectiveEpilogueBwdGQAISA_fSD_Li256ELb0ELb1EEENS1_25SingleTileBwdLPTSchedulerILb0ELi128ELb1EEEEEEEEEvNT_6ParamsE$_ZN4cute5tupleIJNS0_IJNS0_IJNS_1CILi8EEENS1_ILi1EEEEEENS1_ILi2EEES3_EEENS0_IJNS0_IJS3_NS1_ILi0EEEEEElS7_EEEEEC2ERKS6_RKS9_:
[----:B------:R-:W-:Y:S02]  /*7520*/  MOV R10, 0x7540 ;  /* 0x00007540000a7802 */ /* 0x000fe40000000f00 */
[----:B------:R-:W-:Y:S05]  /*7530*/  CALL.REL.NOINC `($_ZN7cutlass13device_kernelIN5flash19enable_sm80_to_sm89INS1_16FlashAttnBwdSm80INS1_25CollectiveMainloopBwdSm80ILi2ELi2EN4cute5tupleIJNS5_1CILi64EEENS7_ILi128EEES8_EEENS_10bfloat16_tEfNS_4arch4Sm80ELb1ELb0ELb1ELb0ELb1ELb0ELb0ELb0ELi2ELi2ELi4ELi2ELb1EEENS1_24CollectiveEpilogueBwdGQAISA_fSD_Li256ELb0ELb1EEENS1_25SingleTileBwdLPTSchedulerILb0ELi128ELb1EEEEEEEEEvNT_6ParamsE$_ZN4cute3eso3ESOILb1ELb0EJNS_5tupleIJNS2_IJNS_1CILi8EEENS3_ILi1EEEEEENS3_ILi2EEES5_EEENS2_IJNS2_IJS5_NS3_ILi0EEEEEElS9_EEEEEC2ERKS8_RKSB_) ;  /* 0xfffffb9000007944 */ /* 0x000fea0003c3ffff */
[----:B------:R-:W-:-:S04]  /*7540*/  MOV R9, 0x0 ;  /* 0x0000000000097802 */ /* 0x000fc80000000f00 */
[----:B------:R-:W-:Y:S05]  /*7550*/  RET.REL.NODEC R8 `(_ZN7cutlass13device_kernelIN5flash19enable_sm80_to_sm89INS1_16FlashAttnBwdSm80INS1_25CollectiveMainloopBwdSm80ILi2ELi2EN4cute5tupleIJNS5_1CILi64EEENS7_ILi128EEES8_EEENS_10bfloat16_tEfNS_4arch4Sm80ELb1ELb0ELb1ELb0ELb1ELb0ELb0ELb0ELi2ELi2ELi4ELi2ELb1EEENS1_24CollectiveEpilogueBwdGQAISA_fSD_Li256ELb0ELb1EEENS1_25SingleTileBwdLPTSchedulerILb0ELi128ELb1EEEEEEEEEvNT_6ParamsE) ;  /* 0xffff8aa008007950 */ /* 0x000fea0003c3ffff */
        .type           $_ZN7cutlass13device_kernelIN5flash19enable_sm80_to_sm89INS1_16FlashAttnBwdSm80INS1_25CollectiveMainloopBwdSm80ILi2ELi2EN4cute5tupleIJNS5_1CILi64EEENS7_ILi128EEES8_EEENS_10bfloat16_tEfNS_4arch4Sm80ELb1ELb0ELb1ELb0ELb1ELb0ELb0ELb0ELi2ELi2ELi4ELi2ELb1EEENS1_24CollectiveEpilogueBwdGQAISA_fSD_Li256ELb0ELb1EEENS1_25SingleTileBwdLPTSchedulerILb0ELi128ELb1EEEEEEEEEvNT_6ParamsE$_ZN4cute5tupleIJNS_15ArithmeticTupleIJNS_1CILi0EEEiEEEEEC2ERKS4_,@function
        .size           $_ZN7cutlass13device_kernelIN5flash19enable_sm80_to_sm89INS1_16FlashAttnBwdSm80INS1_25CollectiveMainloopBwdSm80ILi2ELi2EN4cute5tupleIJNS5_1CILi64EEENS7_ILi128EEES8_EEENS_10bfloat16_tEfNS_4arch4Sm80ELb1ELb0ELb1ELb0ELb1ELb0ELb0ELb0ELi2ELi2ELi4ELi2ELb1EEENS1_24CollectiveEpilogueBwdGQAISA_fSD_Li256ELb0ELb1EEENS1_25SingleTileBwdLPTSchedulerILb0ELi128ELb1EEEEEEEEEvNT_6ParamsE$_ZN4cute5tupleIJNS_15ArithmeticTupleIJNS_1CILi0EEEiEEEEEC2ERKS4_,($_ZN7cutlass13device_kernelIN5flash19enable_sm80_to_sm89INS1_16FlashAttnBwdSm80INS1_25CollectiveMainloopBwdSm80ILi2ELi2EN4cute5tupleIJNS5_1CILi64EEENS7_ILi128EEES8_EEENS_10bfloat16_tEfNS_4arch4Sm80ELb1ELb0ELb1ELb0ELb1ELb0ELb0ELb0ELi2ELi2ELi4ELi2ELb1EEENS1_24CollectiveEpilogueBwdGQAISA_fSD_Li256ELb0ELb1EEENS1_25SingleTileBwdLPTSchedulerILb0ELi128ELb1EEEEEEEEEvNT_6ParamsE$_ZN4cute5tupleIJNS_15ArithmeticTupleIJiEEEEEC2ERKS2_ - $_ZN7cutlass13device_kernelIN5flash19enable_sm80_to_sm89INS1_16FlashAttnBwdSm80INS1_25CollectiveMainloopBwdSm80ILi2ELi2EN4cute5tupleIJNS5_1CILi64EEENS7_ILi128EEES8_EEENS_10bfloat16_tEfNS_4arch4Sm80ELb1ELb0ELb1ELb0ELb1ELb0ELb0ELb0ELi2ELi2ELi4ELi2ELb1EEENS1_24CollectiveEpilogueBwdGQAISA_fSD_Li256ELb0ELb1EEENS1_25SingleTileBwdLPTSchedulerILb0ELi128ELb1EEEEEEEEEvNT_6ParamsE$_ZN4cute5tupleIJNS_15ArithmeticTupleIJNS_1CILi0EEEiEEEEEC2ERKS4_)
$_ZN7cutlass13device_kernelIN5flash19enable_sm80_to_sm89INS1_16FlashAttnBwdSm80INS1_25CollectiveMainloopBwdSm80ILi2ELi2EN4cute5tupleIJNS5_1CILi64EEENS7_ILi128EEES8_EEENS_10bfloat16_tEfNS_4arch4Sm80ELb1ELb0ELb1ELb0ELb1ELb0ELb0ELb0ELi2ELi2ELi4ELi2ELb1EEENS1_24CollectiveEpilogueBwdGQAISA_fSD_Li256ELb0ELb1EEENS1_25SingleTileBwdLPTSchedulerILb0ELi128ELb1EEEEEEEEEvNT_6ParamsE$_ZN4cute5tupleIJNS_15ArithmeticTupleIJNS_1CILi0EEEiEEEEEC2ERKS4_:
[----:B------:R-:W-:Y:S02]  /*7560*/  MOV R10, 0x7580 ;  /* 0x00007580000a7802 */ /* 0x000fe40000000f00 */
[----:B------:R-:W-:Y:S05]  /*7570*/  CALL.REL.NOINC `($_ZN7cutlass13device_kernelIN5flash19enable_sm80_to_sm89INS1_16FlashAttnBwdSm80INS1_25CollectiveMainloopBwdSm80ILi2ELi2EN4cute5tupleIJNS5_1CILi64EEENS7_ILi128EEES8_EEENS_10bfloat16_tEfNS_4arch4Sm80ELb1ELb0ELb1ELb0ELb1ELb0ELb0ELb0ELi2ELi2ELi4ELi2ELb1EEENS1_24CollectiveEpilogueBwdGQAISA_fSD_Li256ELb0ELb1EEENS1_25SingleTileBwdLPTSchedulerILb0ELi128ELb1EEEEEEEEEvNT_6ParamsE$_ZN4cute3eso3ESOILb0ELb1EJNS_15ArithmeticTupleIJNS_1CILi0EEEiEEEEEC2ERKS5_) ;  /* 0xfffff56000007944 */ /* 0x000fea0003c3ffff */
[----:B------:R-:W-:-:S04]  /*7580*/  MOV R17, 0x0 ;  /* 0x0000000000117802 */ /* 0x000fc80000000f00 */
[----:B------:R-:W-:Y:S05]  /*7590*/  RET.REL.NODEC R16 `(_ZN7cutlass13device_kernelIN5flash19enable_sm80_to_sm89INS1_16FlashAttnBwdSm80INS1_25CollectiveMainloopBwdSm80ILi2ELi2EN4cute5tupleIJNS5_1CILi64EEENS7_ILi128EEES8_EEENS_10bfloat16_tEfNS_4arch4Sm80ELb1ELb0ELb1ELb0ELb1ELb0ELb0ELb0ELi2ELi2ELi4ELi2ELb1EEENS1_24CollectiveEpilogueBwdGQAISA_fSD_Li256ELb0ELb1EEENS1_25SingleTileBwdLPTSchedulerILb0ELi128ELb1EEEEEEEEEvNT_6ParamsE) ;  /* 0xffff8a6010007950 */ /* 0x000fea0003c3ffff */
        .type           $_ZN7cutlass13device_kernelIN5flash19enable_sm80_to_sm89INS1_16FlashAttnBwdSm80INS1_25CollectiveMainloopBwdSm80ILi2ELi2EN4cute5tupleIJNS5_1CILi64EEENS7_ILi128EEES8_EEENS_10bfloat16_tEfNS_4arch4Sm80ELb1ELb0ELb1ELb0ELb1ELb0ELb0ELb0ELi2ELi2ELi4ELi2ELb1EEENS1_24CollectiveEpilogueBwdGQAISA_fSD_Li256ELb0ELb1EEENS1_25SingleTileBwdLPTSchedulerILb0ELi128ELb1EEEEEEEEEvNT_6ParamsE$_ZN4cute5tupleIJNS_15ArithmeticTupleIJiEEEEEC2ERKS2_,@function
        .size           $_ZN7cutlass13device_kernelIN5flash19enable_sm80_to_sm89INS1_16FlashAttnBwdSm80INS1_25CollectiveMainloopBwdSm80ILi2ELi2EN4cute5tupleIJNS5_1CILi64EEENS7_ILi128EEES8_EEENS_10bfloat16_tEfNS_4arch4Sm80ELb1ELb0ELb1ELb0ELb1ELb0ELb0ELb0ELi2ELi2ELi4ELi2ELb1EEENS1_24CollectiveEpilogueBwdGQAISA_fSD_Li256ELb0ELb1EEENS1_25SingleTileBwdLPTSchedulerILb0ELi128ELb1EEEEEEEEEvNT_6ParamsE$_ZN4cute5tupleIJNS_15ArithmeticTupleIJiEEEEEC2ERKS2_,($_ZN7cutlass13device_kernelIN5flash19enable_sm80_to_sm89INS1_16FlashAttnBwdSm80INS1_25CollectiveMainloopBwdSm80ILi2ELi2EN4cute5tupleIJNS5_1CILi64EEENS7_ILi128EEES8_EEENS_10bfloat16_tEfNS_4arch4Sm80ELb1ELb0ELb1ELb0ELb1ELb0ELb0ELb0ELi2ELi2ELi4ELi2ELb1EEENS1_24CollectiveEpilogueBwdGQAISA_fSD_Li256ELb0ELb1EEENS1_25SingleTileBwdLPTSchedulerILb0ELi128ELb1EEEEEEEEEvNT_6ParamsE$_ZN4cute5tupleIJNS_15ArithmeticTupleIJiiEEEEEC2ERKS2_ - $_ZN7cutlass13device_kernelIN5flash19enable_sm80_to_sm89INS1_16FlashAttnBwdSm80INS1_25CollectiveMainloopBwdSm80ILi2ELi2EN4cute5tupleIJNS5_1CILi64EEENS7_ILi128EEES8_EEENS_10bfloat16_tEfNS_4arch4Sm80ELb1ELb0ELb1ELb0ELb1ELb0ELb0ELb0ELi2ELi2ELi4ELi2ELb1EEENS1_24CollectiveEpilogueBwdGQAISA_fSD_Li256ELb0ELb1EEENS1_25SingleTileBwdLPTSchedulerILb0ELi128ELb1EEEEEEEEEvNT_6ParamsE$_ZN4cute5tupleIJNS_15ArithmeticTupleIJiEEEEEC2ERKS2_)
$_ZN7cutlass13device_kernelIN5flash19enable_sm80_to_sm89INS1_16FlashAttnBwdSm80INS1_25CollectiveMainloopBwdSm80ILi2ELi2EN4cute5tupleIJNS5_1CILi64EEENS7_ILi128EEES8_EEENS_10bfloat16_tEfNS_4arch4Sm80ELb1ELb0ELb1ELb0ELb1ELb0ELb0ELb0ELi2ELi2ELi4ELi2ELb1EEENS1_24CollectiveEpilogueBwdGQAISA_fSD_Li256ELb0ELb1EEENS1_25SingleTileBwdLPTSchedulerILb0ELi128ELb1EEEEEEEEEvNT_6ParamsE$_ZN4cute5tupleIJNS_15ArithmeticTupleIJiEEEEEC2ERKS2_:
[----:B------:R-:W-:Y:S02]  /*75a0*/  MOV R8, 0x75c0 ;  /* 0x000075c000087802 */ /* 0x000fe40000000f00 */
[----:B------:R-:W-:Y:S05]  /*75b0*/  CALL.REL.NOINC `($_ZN7cutlass13device_kernelIN5flash19enable_sm80_to_sm89INS1_16FlashAttnBwdSm80INS1_25CollectiveMainloopBwdSm80ILi2ELi2EN4cute5tupleIJNS5_1CILi64EEENS7_ILi128EEES8_EEENS_10bfloat16_tEfNS_4arch4Sm80ELb1ELb0ELb1ELb0ELb1ELb0ELb0ELb0ELi2ELi2ELi4ELi2ELb1EEENS1_24CollectiveEpilogueBwdGQAISA_fSD_Li256ELb0ELb1EEENS1_25SingleTileBwdLPTSchedulerILb0ELi128ELb1EEEEEEEEEvNT_6ParamsE$_ZN4cute3eso3ESOILb0ELb1EJNS_15ArithmeticTupleIJiEEEEEC2ERKS3_) ;  /* 0xfffff56000007944 */ /* 0x000fea0003c3ffff */
[----:B------:R-:W-:-:S04]  /*75c0*/  MOV R11, 0x0 ;  /* 0x00000000000b7802 */ /* 0x000fc80000000f00 */
[----:B------:R-:W-:Y:S05]  /*75d0*/  RET.REL.NODEC R10 `(_ZN7cutlass13device_kernelIN5flash19enable_sm80_to_sm89INS1_16FlashAttnBwdSm80INS1_25CollectiveMainloopBwdSm80ILi2ELi2EN4cute5tupleIJNS5_1CILi64EEENS7_ILi128EEES8_EEENS_10bfloat16_tEfNS_4arch4Sm80ELb1ELb0ELb1ELb0ELb1ELb0ELb0ELb0ELi2ELi2ELi4ELi2ELb1EEENS1_24CollectiveEpilogueBwdGQAISA_fSD_Li256ELb0ELb1EEENS1_25SingleTileBwdLPTSchedulerILb0ELi128ELb1EEEEEEEEEvNT_6ParamsE) ;  /* 0xffff8a200a007950 */ /* 0x000fea0003c3ffff */
        .type           $_ZN7cutlass13device_kernelIN5flash19enable_sm80_to_sm89INS1_16FlashAttnBwdSm80INS1_25CollectiveMainloopBwdSm80ILi2ELi2EN4cute5tupleIJNS5_1CILi64EEENS7_ILi128EEES8_EEENS_10bfloat16_tEfNS_4arch4Sm80ELb1ELb0ELb1ELb0ELb1ELb0ELb0ELb0ELi2ELi2ELi4ELi2ELb1EEENS1_24CollectiveEpilogueBwdGQAISA_fSD_Li256ELb0ELb1EEENS1_25SingleTileBwdLPTSchedulerILb0ELi128ELb1EEEEEEEEEvNT_6ParamsE$_ZN4cute5tupleIJNS_15ArithmeticTupleIJiiEEEEEC2ERKS2_,@function
        .size           $_ZN7cutlass13device_kernelIN5flash19enable_sm80_to_sm89INS1_16FlashAttnBwdSm80INS1_25CollectiveMainloopBwdSm80ILi2ELi2EN4cute5tupleIJNS5_1CILi64EEENS7_ILi128EEES8_EEENS_10bfloat16_tEfNS_4arch4Sm80ELb1ELb0ELb1ELb0ELb1ELb0ELb0ELb0ELi2ELi2ELi4ELi2ELb1EEENS1_24CollectiveEpilogueBwdGQAISA_fSD_Li256ELb0ELb1EEENS1_25SingleTileBwdLPTSchedulerILb0ELi128ELb1EEEEEEEEEvNT_6ParamsE$_ZN4cute5tupleIJNS_15ArithmeticTupleIJiiEEEEEC2ERKS2_,($_ZN7cutlass13device_kernelIN5flash19enable_sm80_to_sm89INS1_16FlashAttnBwdSm80INS1_25CollectiveMainloopBwdSm80ILi2ELi2EN4cute5tupleIJNS5_1CILi64EEENS7_ILi128EEES8_EEENS_10bfloat16_tEfNS_4arch4Sm80ELb1ELb0ELb1ELb0ELb1ELb0ELb0ELb0ELi2ELi2ELi4ELi2ELb1EEENS1_24CollectiveEpilogueBwdGQAISA_fSD_Li256ELb0ELb1EEENS1_25SingleTileBwdLPTSchedulerILb0ELi128ELb1EEEEEEEEEvNT_6ParamsE$_ZN4cute5tupleIJNS_15ArithmeticTupleIJiiEEEiiiEEC2ERKS2_RKiS7_S7_ - $_ZN7cutlass13device_kernelIN5flash19enable_sm80_to_sm89INS1_16FlashAttnBwdSm80INS1_25CollectiveMainloopBwdSm80ILi2ELi2EN4cute5tupleIJNS5_1CILi64EEENS7_ILi128EEES8_EEENS_10bfloat16_tEfNS_4arch4Sm80ELb1ELb0ELb1ELb0ELb1ELb0ELb0ELb0ELi2ELi2ELi4ELi2ELb1EEENS1_24CollectiveEpilogueBwdGQAISA_fSD_Li256ELb0ELb1EEENS1_25SingleTileBwdLPTSchedulerILb0ELi128ELb1EEEEEEEEEvNT_6ParamsE$_ZN4cute5tupleIJNS_15ArithmeticTupleIJiiEEEEEC2ERKS2_)
$_ZN7cutlass13device_kernelIN5flash19enable_sm80_to_sm89INS1_16FlashAttnBwdSm80INS1_25CollectiveMainloopBwdSm80ILi2ELi2EN4cute5tupleIJNS5_1CILi64EEENS7_ILi128EEES8_EEENS_10bfloat16_tEfNS_4arch4Sm80ELb1ELb0ELb1ELb0ELb1ELb0ELb0ELb0ELi2ELi2ELi4ELi2ELb1EEENS1_24CollectiveEpilogueBwdGQAISA_fSD_Li256ELb0ELb1EEENS1_25SingleTileBwdLPTSchedulerILb0ELi128ELb1EEEEEEEEEvNT_6ParamsE$_ZN4cute5tupleIJNS_15ArithmeticTupleIJiiEEEEEC2ERKS2_:
[----:B------:R-:W-:Y:S02]  /*75e0*/  MOV R8, 0x7600 ;  /* 0x0000760000087802 */ /* 0x000fe40000000f00 */
[----:B------:R-:W-:Y:S05]  /*75f0*/  CALL.REL.NOINC `($_ZN7cutlass13device_kernelIN5flash19enable_sm80_to_sm89INS1_16FlashAttnBwdSm80INS1_25CollectiveMainloopBwdSm80ILi2ELi2EN4cute5tupleIJNS5_1CILi64EEENS7_ILi128EEES8_EEENS_10bfloat16_tEfNS_4arch4Sm80ELb1ELb0ELb1ELb0ELb1ELb0ELb0ELb0ELi2ELi2ELi4ELi2ELb1EEENS1_24CollectiveEpilogueBwdGQAISA_fSD_Li256ELb0ELb1EEENS1_25SingleTileBwdLPTSchedulerILb0ELi128ELb1EEEEEEEEEvNT_6ParamsE$_ZN4cute3eso3ESOILb0ELb1EJNS_15ArithmeticTupleIJiiEEEEEC2ERKS3_) ;  /* 0xfffff57000007944 */ /* 0x000fea0003c3ffff */
[----:B------:R-:W-:-:S04]  /*7600*/  MOV R11, 0x0 ;  /* 0x00000000000b7802 */ /* 0x000fc80000000f00 */
[----:B------:R-:W-:Y:S05]  /*7610*/  RET.REL.NODEC R10 `(_ZN7cutlass13device_kernelIN5flash19enable_sm80_to_sm89INS1_16FlashAttnBwdSm80INS1_25CollectiveMainloopBwdSm80ILi2ELi2EN4cute5tupleIJNS5_1CILi64EEENS7_ILi128EEES8_EEENS_10bfloat16_tEfNS_4arch4Sm80ELb1ELb0ELb1ELb0ELb1ELb0ELb0ELb0ELi2ELi2ELi4ELi2ELb1EEENS1_24CollectiveEpilogueBwdGQAISA_fSD_Li256ELb0ELb1EEENS1_25SingleTileBwdLPTSchedulerILb0ELi128ELb1EEEEEEEEEvNT_6ParamsE) ;  /* 0xffff89e00a007950 */ /* 0x000fea0003c3ffff */
        .type           $_ZN7cutlass13device_kernelIN5flash19enable_sm80_to_sm89INS1_16FlashAttnBwdSm80INS1_25CollectiveMainloopBwdSm80ILi2ELi2EN4cute5tupleIJNS5_1CILi64EEENS7_ILi128EEES8_EEENS_10bfloat16_tEfNS_4arch4Sm80ELb1ELb0ELb1ELb0ELb1ELb0ELb0ELb0ELi2ELi2ELi4ELi2ELb1EEENS1_24CollectiveEpilogueBwdGQAISA_fSD_Li256ELb0ELb1EEENS1_25SingleTileBwdLPTSchedulerILb0ELi128ELb1EEEEEEEEEvNT_6ParamsE$_ZN4cute5tupleIJNS_15ArithmeticTupleIJiiEEEiiiEEC2ERKS2_RKiS7_S7_,@function
        .size           $_ZN7cutlass13device_kernelIN5flash19enable_sm80_to_sm89INS1_16FlashAttnBwdSm80INS1_25CollectiveMainloopBwdSm80ILi2ELi2EN4cute5tupleIJNS5_1CILi64EEENS7_ILi128EEES8_EEENS_10bfloat16_tEfNS_4arch4Sm80ELb1ELb0ELb1ELb0ELb1ELb0ELb0ELb0ELi2ELi2ELi4ELi2ELb1EEENS1_24CollectiveEpilogueBwdGQAISA_fSD_Li256ELb0ELb1EEENS1_25SingleTileBwdLPTSchedulerILb0ELi128ELb1EEEEEEEEEvNT_6ParamsE$_ZN4cute5tupleIJNS_15ArithmeticTupleIJiiEEEiiiEEC2ERKS2_RKiS7_S7_,($_ZN7cutlass13device_kernelIN5flash19enable_sm80_to_sm89INS1_16FlashAttnBwdSm80INS1_25CollectiveMainloopBwdSm80ILi2ELi2EN4cute5tupleIJNS5_1CILi64EEENS7_ILi128EEES8_EEENS_10bfloat16_tEfNS_4arch4Sm80ELb1ELb0ELb1ELb0ELb1ELb0ELb0ELb0ELi2ELi2ELi4ELi2ELb1EEENS1_24CollectiveEpilogueBwdGQAISA_fSD_Li256ELb0ELb1EEENS1_25SingleTileBwdLPTSchedulerILb0ELi128ELb1EEEEEEEEEvNT_6ParamsE$_ZN4cute5tupleIJNS_1CILi0EEES2_S2_iEEC2ERKS2_S5_S5_RKi - $_ZN7cutlass13device_kernelIN5flash19enable_sm80_to_sm89INS1_16FlashAttnBwdSm80INS1_25CollectiveMainloopBwdSm80ILi2ELi2EN4cute5tupleIJNS5_1CILi64EEENS7_ILi128EEES8_EEENS_10bfloat16_tEfNS_4arch4Sm80ELb1ELb0ELb1ELb0ELb1ELb0ELb0ELb0ELi2ELi2ELi4ELi2ELb1EEENS1_24CollectiveEpilogueBwdGQAISA_fSD_Li256ELb0ELb1EEENS1_25SingleTileBwdLPTSchedulerILb0ELi128ELb1EEEEEEEEEvNT_6ParamsE$_ZN4cute5tupleIJNS_15ArithmeticTupleIJiiEEEiiiEEC2ERKS2_RKiS7_S7_)
$_ZN7cutlass13device_kernelIN5flash19enable_sm80_to_sm89INS1_16FlashAttnBwdSm80INS1_25CollectiveMainloopBwdSm80ILi2ELi2EN4cute5tupleIJNS5_1CILi64EEENS7_ILi128EEES8_EEENS_10bfloat16_tEfNS_4arch4Sm80ELb1ELb0ELb1ELb0ELb1ELb0ELb0ELb0ELi2ELi2ELi4ELi2ELb1EEENS1_24CollectiveEpilogueBwdGQAISA_fSD_Li256ELb0ELb1EEENS1_25SingleTileBwdLPTSchedulerILb0ELi128ELb1EEEEEEEEEvNT_6ParamsE$_ZN4cute5tupleIJNS_15ArithmeticTupleIJiiEEEiiiEEC2ERKS2_RKiS7_S7_:
[----:B------:R-:W-:Y:S02]  /*7620*/  MOV R18, 0x7640 ;  /* 0x0000764000127802 */ /* 0x000fe40000000f00 */
[----:B------:R-:W-:Y:S05]  /*7630*/  CALL.REL.NOINC `($_ZN7cutlass13device_kernelIN5flash19enable_sm80_to_sm89INS1_16FlashAttnBwdSm80INS1_25CollectiveMainloopBwdSm80ILi2ELi2EN4cute5tupleIJNS5_1CILi64EEENS7_ILi128EEES8_EEENS_10bfloat16_tEfNS_4arch4Sm80ELb1ELb0ELb1ELb0ELb1ELb0ELb0ELb0ELi2ELi2ELi4ELi2ELb1EEENS1_24CollectiveEpilogueBwdGQAISA_fSD_Li256ELb0ELb1EEENS1_25SingleTileBwdLPTSchedulerILb0ELi128ELb1EEEEEEEEEvNT_6ParamsE$_ZN4cute3eso3ESOILb0ELb0EJNS_15ArithmeticTupleIJiiEEEiiiEEC2ERKS3_RKiS8_S8_) ;  /* 0xfffff16000007944 */ /* 0x000fea0003c3ffff */
[----:B-1----:R-:W-:Y:S02]  /*7640*/  MOV R6, R44 ;  /* 0x0000002c00067202 */ /* 0x002fe40000000f00 */
[----:B------:R-:W-:-:S04]  /*7650*/  MOV R7, 0x0 ;  /* 0x0000000000077802 */ /* 0x000fc80000000f00 */
[----:B------:R-:W-:Y:S05]  /*7660*/  RET.REL.NODEC R6 `(_ZN7cutlass13device_kernelIN5flash19enable_sm80_to_sm89INS1_16FlashAttnBwdSm80INS1_25CollectiveMainloopBwdSm80ILi2ELi2EN4cute5tupleIJNS5_1CILi64EEENS7_ILi128EEES8_EEENS_10bfloat16_tEfNS_4arch4Sm80ELb1ELb0ELb1ELb0ELb1ELb0ELb0ELb0ELi2ELi2ELi4ELi2ELb1EEENS1_24CollectiveEpilogueBwdGQAISA_fSD_Li256ELb0ELb1EEENS1_25SingleTileBwdLPTSchedulerILb0ELi128ELb1EEEEEEEEEvNT_6ParamsE) ;  /* 0xffff899006007950 */ /* 0x000fea0003c3ffff */
        .type           $_ZN7cutlass13device_kernelIN5flash19enable_sm80_to_sm89INS1_16FlashAttnBwdSm80INS1_25CollectiveMainloopBwdSm80ILi2ELi2EN4cute5tupleIJNS5_1CILi64EEENS7_ILi128EEES8_EEENS_10bfloat16_tEfNS_4arch4Sm80ELb1ELb0ELb1ELb0ELb1ELb0ELb0ELb0ELi2ELi2ELi4ELi2ELb1EEENS1_24CollectiveEpilogueBwdGQAISA_fSD_Li256ELb0ELb1EEENS1_25SingleTileBwdLPTSchedulerILb0ELi128ELb1EEEEEEEEEvNT_6ParamsE$_ZN4cute5tupleIJNS_1CILi0EEES2_S2_iEEC2ERKS2_S5_S5_RKi,@function
        .size           $_ZN7cutlass13device_kernelIN5flash19enable_sm80_to_sm89INS1_16FlashAttnBwdSm80INS1_25CollectiveMainloopBwdSm80ILi2ELi2EN4cute5tupleIJNS5_1CILi64EEENS7_ILi128EEES8_EEENS_10bfloat16_tEfNS_4arch4Sm80ELb1ELb0ELb1ELb0ELb1ELb0ELb0ELb0ELi2ELi2ELi4ELi2ELb1EEENS1_24CollectiveEpilogueBwdGQAISA_fSD_Li256ELb0ELb1EEENS1_25SingleTileBwdLPTSchedulerILb0ELi128ELb1EEEEEEEEEvNT_6ParamsE$_ZN4cute5tupleIJNS_1CILi0EEES2_S2_iEEC2ERKS2_S5_S5_RKi,($_ZN7cutlass13device_kernelIN5flash19enable_sm80_to_sm89INS1_16FlashAttnBwdSm80INS1_25CollectiveMainloopBwdSm80ILi2ELi2EN4cute5tupleIJNS5_1CILi64EEENS7_ILi128EEES8_EEENS_10bfloat16_tEfNS_4arch4Sm80ELb1ELb0ELb1ELb0ELb1ELb0ELb0ELb0ELi2ELi2ELi4ELi2ELb1EEENS1_24CollectiveEpilogueBwdGQAISA_fSD_Li256ELb0ELb1EEENS1_25SingleTileBwdLPTSchedulerILb0ELi128ELb1EEEEEEEEEvNT_6ParamsE$_ZN4cute5tupleIJNS_1CILi0EEES2_iEEC2ERKS2_S5_RKi - $_ZN7cutlass13device_kernelIN5flash19enable_sm80_to_sm89INS1_16FlashAttnBwdSm80INS1_25CollectiveMainloopBwdSm80ILi2ELi2EN4cute5tupleIJNS5_1CILi64EEENS7_ILi128EEES8_EEENS_10bfloat16_tEfNS_4arch4Sm80ELb1ELb0ELb1ELb0ELb1ELb0ELb0ELb0ELi2ELi2ELi4ELi2ELb1EEENS1_24CollectiveEpilogueBwdGQAISA_fSD_Li256ELb0ELb1EEENS1_25SingleTileBwdLPTSchedulerILb0ELi128ELb1EEEEEEEEEvNT_6ParamsE$_ZN4cute5tupleIJNS_1CILi0EEES2_S2_iEEC2ERKS2_S5_S5_RKi)
$_ZN7cutlass13device_kernelIN5flash19enable_sm80_to_sm89INS1_16FlashAttnBwdSm80INS1_25CollectiveMainloopBwdSm80ILi2ELi2EN4cute5tupleIJNS5_1CILi64EEENS7_ILi128EEES8_EEENS_10bfloat16_tEfNS_4arch4Sm80ELb1ELb0ELb1ELb0ELb1ELb0ELb0ELb0ELi2ELi2ELi4ELi2ELb1EEENS1_24CollectiveEpilogueBwdGQAISA_fSD_Li256ELb0ELb1EEENS1_25SingleTileBwdLPTSchedulerILb0ELi128ELb1EEEEEEEEEvNT_6ParamsE$_ZN4cute5tupleIJNS_1CILi0EEES2_S2_iEEC2ERKS2_S5_S5_RKi:
[----:B------:R-:W-:Y:S02]  /*7670*/  MOV R10, 0x7690 ;  /* 0x00007690000a7802 */ /* 0x000fe40000000f00 */
[----:B------:R-:W-:Y:S05]  /*7680*/  CALL.REL.NOINC `($_ZN7cutlass13device_kernelIN5flash19enable_sm80_to_sm89INS1_16FlashAttnBwdSm80INS1_25CollectiveMainloopBwdSm80ILi2ELi2EN4cute5tupleIJNS5_1CILi64EEENS7_ILi128EEES8_EEENS_10bfloat16_tEfNS_4arch4Sm80ELb1ELb0ELb1ELb0ELb1ELb0ELb0ELb0ELi2ELi2ELi4ELi2ELb1EEENS1_24CollectiveEpilogueBwdGQAISA_fSD_Li256ELb0ELb1EEENS1_25SingleTileBwdLPTSchedulerILb0ELi128ELb1EEEEEEEEEvNT_6ParamsE$_ZN4cute3eso3ESOILb1ELb0EJNS_1CILi0EEES3_S3_iEEC2ERKS3_S6_S6_RKi) ;  /* 0xfffff79000007944 */ /* 0x000fea0003c3ffff */
[----:B------:R-:W-:-:S04]  /*7690*/  MOV R17, 0x0 ;  /* 0x0000000000117802 */ /* 0x000fc80000000f00 */
[----:B------:R-:W-:Y:S05]  /*76a0*/  RET.REL.NODEC R16 `(_ZN7cutlass13device_kernelIN5flash19enable_sm80_to_sm89INS1_16FlashAttnBwdSm80INS1_25CollectiveMainloopBwdSm80ILi2ELi2EN4cute5tupleIJNS5_1CILi64EEENS7_ILi128EEES8_EEENS_10bfloat16_tEfNS_4arch4Sm80ELb1ELb0ELb1ELb0ELb1ELb0ELb0ELb0ELi2ELi2ELi4ELi2ELb1EEENS1_24CollectiveEpilogueBwdGQAISA_fSD_Li256ELb0ELb1EEENS1_25SingleTileBwdLPTSchedulerILb0ELi128ELb1EEEEEEEEEvNT_6ParamsE) ;  /* 0xffff895010007950 */ /* 0x000fea0003c3ffff */
        .type           $_ZN7cutlass13device_kernelIN5flash19enable_sm80_to_sm89INS1_16FlashAttnBwdSm80INS1_25CollectiveMainloopBwdSm80ILi2ELi2EN4cute5tupleIJNS5_1CILi64EEENS7_ILi128EEES8_EEENS_10bfloat16_tEfNS_4arch4Sm80ELb1ELb0ELb1ELb0ELb1ELb0ELb0ELb0ELi2ELi2ELi4ELi2ELb1EEENS1_24CollectiveEpilogueBwdGQAISA_fSD_Li256ELb0ELb1EEENS1_25SingleTileBwdLPTSchedulerILb0ELi128ELb1EEEEEEEEEvNT_6ParamsE$_ZN4cute5tupleIJNS_1CILi0EEES2_iEEC2ERKS2_S5_RKi,@function
        .size           $_ZN7cutlass13device_kernelIN5flash19enable_sm80_to_sm89INS1_16FlashAttnBwdSm80INS1_25CollectiveMainloopBwdSm80ILi2ELi2EN4cute5tupleIJNS5_1CILi64EEENS7_ILi128EEES8_EEENS_10bfloat16_tEfNS_4arch4Sm80ELb1ELb0ELb1ELb0ELb1ELb0ELb0ELb0ELi2ELi2ELi4ELi2ELb1EEENS1_24CollectiveEpilogueBwdGQAISA_fSD_Li256ELb0ELb1EEENS1_25SingleTileBwdLPTSchedulerILb0ELi128ELb1EEEEEEEEEvNT_6ParamsE$_ZN4cute5tupleIJNS_1CILi0EEES2_iEEC2ERKS2_S5_RKi,($_ZN7cutlass13device_kernelIN5flash19enable_sm80_to_sm89INS1_16FlashAttnBwdSm80INS1_25CollectiveMainloopBwdSm80ILi2ELi2EN4cute5tupleIJNS5_1CILi64EEENS7_ILi128EEES8_EEENS_10bfloat16_tEfNS_4arch4Sm80ELb1ELb0ELb1ELb0ELb1ELb0ELb0ELb0ELi2ELi2ELi4ELi2ELb1EEENS1_24CollectiveEpilogueBwdGQAISA_fSD_Li256ELb0ELb1EEENS1_25SingleTileBwdLPTSchedulerILb0ELi128ELb1EEEEEEEEEvNT_6ParamsE$_ZN4cute5tupleIJNS_1CILi0EEES2_iiEEC2ERKS2_S5_RKiS7_ - $_ZN7cutlass13device_kernelIN5flash19enable_sm80_to_sm89INS1_16FlashAttnBwdSm80INS1_25CollectiveMainloopBwdSm80ILi2ELi2EN4cute5tupleIJNS5_1CILi64EEENS7_ILi128EEES8_EEENS_10bfloat16_tEfNS_4arch4Sm80ELb1ELb0ELb1ELb0ELb1ELb0ELb0ELb0ELi2ELi2ELi4ELi2ELb1EEENS1_24CollectiveEpilogueBwdGQAISA_fSD_Li256ELb0ELb1EEENS1_25SingleTileBwdLPTSchedulerILb0ELi128ELb1EEEEEEEEEvNT_6ParamsE$_ZN4cute5tupleIJNS_1CILi0EEES2_iEEC2ERKS2_S5_RKi)
$_ZN7cutlass13device_kernelIN5flash19enable_sm80_to_sm89INS1_16FlashAttnBwdSm80INS1_25CollectiveMainloopBwdSm80ILi2ELi2EN4cute5tupleIJNS5_1CILi64EEENS7_ILi128EEES8_EEENS_10bfloat16_tEfNS_4arch4Sm80ELb1ELb0ELb1ELb0ELb1ELb0ELb0ELb0ELi2ELi2ELi4ELi2ELb1EEENS1_24CollectiveEpilogueBwdGQAISA_fSD_Li256ELb0ELb1EEENS1_25SingleTileBwdLPTSchedulerILb0ELi128ELb1EEEEEEEEEvNT_6ParamsE$_ZN4cute5tupleIJNS_1CILi0EEES2_iEEC2ERKS2_S5_RKi:
[----:B------:R-:W-:Y:S02]  /*76b0*/  MOV R16, 0x76d0 ;  /* 0x000076d000107802 */ /* 0x000fe40000000f00 */
[----:B------:R-:W-:Y:S05]  /*76c0*/  CALL.REL.NOINC `($_ZN7cutlass13device_kernelIN5flash19enable_sm80_to_sm89INS1_16FlashAttnBwdSm80INS1_25CollectiveMainloopBwdSm80ILi2ELi2EN4cute5tupleIJNS5_1CILi64EEENS7_ILi128EEES8_EEENS_10bfloat16_tEfNS_4arch4Sm80ELb1ELb0ELb1ELb0ELb1ELb0ELb0ELb0ELi2ELi2ELi4ELi2ELb1EEENS1_24CollectiveEpilogueBwdGQAISA_fSD_Li256ELb0ELb1EEENS1_25SingleTileBwdLPTSchedulerILb0ELi128ELb1EEEEEEEEEvNT_6ParamsE$_ZN4cute3eso3ESOILb1ELb0EJNS_1CILi0EEES3_iEEC2ERKS3_S6_RKi) ;  /* 0xfffff7a000007944 */ /* 0x000fea0003c3ffff */
[----:B-1----:R-:W-:Y:S02]  /*76d0*/  MOV R6, R18 ;  /* 0x0000001200067202 */ /* 0x002fe40000000f00 */
[----:B------:R-:W-:-:S04]  /*76e0*/  MOV R7, 0x0 ;  /* 0x0000000000077802 */ /* 0x000fc80000000f00 */
[----:B------:R-:W-:Y:S05]  /*76f0*/  RET.REL.NODEC R6 `(_ZN7cutlass13device_kernelIN5flash19enable_sm80_to_sm89INS1_16FlashAttnBwdSm80INS1_25CollectiveMainloopBwdSm80ILi2ELi2EN4cute5tupleIJNS5_1CILi64EEENS7_ILi128EEES8_EEENS_10bfloat16_tEfNS_4arch4Sm80ELb1ELb0ELb1ELb0ELb1ELb0ELb0ELb0ELi2ELi2ELi4ELi2ELb1EEENS1_24CollectiveEpilogueBwdGQAISA_fSD_Li256ELb0ELb1EEENS1_25SingleTileBwdLPTSchedulerILb0ELi128ELb1EEEEEEEEEvNT_6ParamsE) ;  /* 0xffff890006007950 */ /* 0x000fea0003c3ffff */
        .type           $_ZN7cutlass13device_kernelIN5flash19enable_sm80_to_sm89INS1_16FlashAttnBwdSm80INS1_25CollectiveMainloopBwdSm80ILi2ELi2EN4cute5tupleIJNS5_1CILi64EEENS7_ILi128EEES8_EEENS_10bfloat16_tEfNS_4arch4Sm80ELb1ELb0ELb1ELb0ELb1ELb0ELb0ELb0ELi2ELi2ELi4ELi2ELb1EEENS1_24CollectiveEpilogueBwdGQAISA_fSD_Li256ELb0ELb1EEENS1_25SingleTileBwdLPTSchedulerILb0ELi128ELb1EEEEEEEEEvNT_6ParamsE$_ZN4cute5tupleIJNS_1CILi0EEES2_iiEEC2ERKS2_S5_RKiS7_,@function
        .size           $_ZN7cutlass13device_kernelIN5flash19enable_sm80_to_sm89INS1_16FlashAttnBwdSm80INS1_25CollectiveMainloopBwdSm80ILi2ELi2EN4cute5tupleIJNS5_1CILi64EEENS7_ILi128EEES8_EEENS_10bfloat16_tEfNS_4arch4Sm80ELb1ELb0ELb1ELb0ELb1ELb0ELb0ELb0ELi2ELi2ELi4ELi2ELb1EEENS1_24CollectiveEpilogueBwdGQAISA_fSD_Li256ELb0ELb1EEENS1_25SingleTileBwdLPTSchedulerILb0ELi128ELb1EEEEEEEEEvNT_6ParamsE$_ZN4cute5tupleIJNS_1CILi0EEES2_iiEEC2ERKS2_S5_RKiS7_,($_ZN7cutlass13device_kernelIN5flash19enable_sm80_to_sm89INS1_16FlashAttnBwdSm80INS1_25CollectiveMainloopBwdSm80ILi2ELi2EN4cute5tupleIJNS5_1CILi64EEENS7_ILi128EEES8_EEENS_10bfloat16_tEfNS_4arch4Sm80ELb1ELb0ELb1ELb0ELb1ELb0ELb0ELb0ELi2ELi2ELi4ELi2ELb1EEENS1_24CollectiveEpilogueBwdGQAISA_fSD_Li256ELb0ELb1EEENS1_25SingleTileBwdLPTSchedulerILb0ELi128ELb1EEEEEEEEEvNT_6ParamsE$_ZN4cute5tupleIJNS_1CILi0EEEiEEC2ERKS2_RKi - $_ZN7cutlass13device_kernelIN5flash19enable_sm80_to_sm89INS1_16FlashAttnBwdSm80INS1_25CollectiveMainloopBwdSm80ILi2ELi2EN4cute5tupleIJNS5_1CILi64EEENS7_ILi128EEES8_EEENS_10bfloat16_tEfNS_4arch4Sm80ELb1ELb0ELb1ELb0ELb1ELb0ELb0ELb0ELi2ELi2ELi4ELi2ELb1EEENS1_24CollectiveEpilogueBwdGQAISA_fSD_Li256ELb0ELb1EEENS1_25SingleTileBwdLPTSchedulerILb0ELi128ELb1EEEEEEEEEvNT_6ParamsE$_ZN4cute5tupleIJNS_1CILi0EEES2_iiEEC2ERKS2_S5_RKiS7_)
$_ZN7cutlass13device_kernelIN5flash19enable_sm80_to_sm89INS1_16FlashAttnBwdSm80INS1_25CollectiveMainloopBwdSm80ILi2ELi2EN4cute5tupleIJNS5_1CILi64EEENS7_ILi128EEES8_EEENS_10bfloat16_tEfNS_4arch4Sm80ELb1ELb0ELb1ELb0ELb1ELb0ELb0ELb0ELi2ELi2ELi4ELi2ELb1EEENS1_24CollectiveEpilogueBwdGQAISA_fSD_Li256ELb0ELb1EEENS1_25SingleTileBwdLPTSchedulerILb0ELi128ELb1EEEEEEEEEvNT_6ParamsE$_ZN4cute5tupleIJNS_1CILi0EEES2_iiEEC2ERKS2_S5_RKiS7_:
[----:B------:R-:W-:Y:S02]  /*7700*/  MOV R16, 0x7720 ;  /* 0x0000772000107802 */ /* 0x000fe40000000f00 */
[----:B------:R-:W-:Y:S05]  /*7710*/  CALL.REL.NOINC `($_ZN7cutlass13device_kernelIN5flash19enable_sm80_to_sm89INS1_16FlashAttnBwdSm80INS1_25CollectiveMainloopBwdSm80ILi2ELi2EN4cute5tupleIJNS5_1CILi64EEENS7_ILi128EEES8_EEENS_10bfloat16_tEfNS_4arch4Sm80ELb1ELb0ELb1ELb0ELb1ELb0ELb0ELb0ELi2ELi2ELi4ELi2ELb1EEENS1_24CollectiveEpilogueBwdGQAISA_fSD_Li256ELb0ELb1EEENS1_25SingleTileBwdLPTSchedulerILb0ELi128ELb1EEEEEEEEEvNT_6ParamsE$_ZN4cute3eso3ESOILb1ELb0EJNS_1CILi0EEES3_iiEEC2ERKS3_S6_RKiS8_) ;  /* 0xfffff7e000007944 */ /* 0x000fea0003c3ffff */
[----:B------:R-:W-:Y:S02]  /*7720*/  MOV R16, R18 ;  /* 0x0000001200107202 */ /* 0x000fe40000000f00 */
[----:B------:R-:W-:-:S04]  /*7730*/  MOV R17, 0x0 ;  /* 0x0000000000117802 */ /* 0x000fc80000000f00 */
[----:B------:R-:W-:Y:S05]  /*7740*/  RET.REL.NODEC R16 `(_ZN7cutlass13device_kernelIN5flash19enable_sm80_to_sm89INS1_16FlashAttnBwdSm80INS1_25CollectiveMainloopBwdSm80ILi2ELi2EN4cute5tupleIJNS5_1CILi64EEENS7_ILi128EEES8_EEENS_10bfloat16_tEfNS_4arch4Sm80ELb1ELb0ELb1ELb0ELb1ELb0ELb0ELb0ELi2ELi2ELi4ELi2ELb1EEENS1_24CollectiveEpilogueBwdGQAISA_fSD_Li256ELb0ELb1EEENS1_25SingleTileBwdLPTSchedulerILb0ELi128ELb1EEEEEEEEEvNT_6ParamsE) ;  /* 0xffff88b010007950 */ /* 0x000fea0003c3ffff */
        .type           $_ZN7cutlass13device_kernelIN5flash19enable_sm80_to_sm89INS1_16FlashAttnBwdSm80INS1_25CollectiveMainloopBwdSm80ILi2ELi2EN4cute5tupleIJNS5_1CILi64EEENS7_ILi128EEES8_EEENS_10bfloat16_tEfNS_4arch4Sm80ELb1ELb0ELb1ELb0ELb1ELb0ELb0ELb0ELi2ELi2ELi4ELi2ELb1EEENS1_24CollectiveEpilogueBwdGQAISA_fSD_Li256ELb0ELb1EEENS1_25SingleTileBwdLPTSchedulerILb0ELi128ELb1EEEEEEEEEvNT_6ParamsE$_ZN4cute5tupleIJNS_1CILi0EEEiEEC2ERKS2_RKi,@function
        .size           $_ZN7cutlass13device_kernelIN5flash19enable_sm80_to_sm89INS1_16FlashAttnBwdSm80INS1_25CollectiveMainloopBwdSm80ILi2ELi2EN4cute5tupleIJNS5_1CILi64EEENS7_ILi128EEES8_EEENS_10bfloat16_tEfNS_4arch4Sm80ELb1ELb0ELb1ELb0ELb1ELb0ELb0ELb0ELi2ELi2ELi4ELi2ELb1EEENS1_24CollectiveEpilogueBwdGQAISA_fSD_Li256ELb0ELb1EEENS1_25SingleTileBwdLPTSchedulerILb0ELi128ELb1EEEEEEEEEvNT_6ParamsE$_ZN4cute5tupleIJNS_1CILi0EEEiEEC2ERKS2_RKi,($_ZN7cutlass13device_kernelIN5flash19enable_sm80_to_sm89INS1_16FlashAttnBwdSm80INS1_25CollectiveMainloopBwdSm80ILi2ELi2EN4cute5tupleIJNS5_1CILi64EEENS7_ILi128EEES8_EEENS_10bfloat16_tEfNS_4arch4Sm80ELb1ELb0ELb1ELb0ELb1ELb0ELb0ELb0ELi2ELi2ELi4ELi2ELb1EEENS1_24CollectiveEpilogueBwdGQAISA_fSD_Li256ELb0ELb1EEENS1_25SingleTileBwdLPTSchedulerILb0ELi128ELb1EEEEEEEEEvNT_6ParamsE$_ZN4cute5tupleIJNS_1CILi0EEEiiiEEC2ERKS2_RKiS7_S7_ - $_ZN7cutlass13device_kernelIN5flash19enable_sm80_to_sm89INS1_16FlashAttnBwdSm80INS1_25CollectiveMainloopBwdSm80ILi2ELi2EN4cute5tupleIJNS5_1CILi64EEENS7_ILi128EEES8_EEENS_10bfloat16_tEfNS_4arch4Sm80ELb1ELb0ELb1ELb0ELb1ELb0ELb0ELb0ELi2ELi2ELi4ELi2ELb1EEENS1_24CollectiveEpilogueBwdGQAISA_fSD_Li256ELb0ELb1EEENS1_25SingleTileBwdLPTSchedulerILb0ELi128ELb1EEEEEEEEEvNT_6ParamsE$_ZN4cute5tupleIJNS_1CILi0EEEiEEC2ERKS2_RKi)
$_ZN7cutlass13device_kernelIN5flash19enable_sm80_to_sm89INS1_16FlashAttnBwdSm80INS1_25CollectiveMainloopBwdSm80ILi2ELi2EN4cute5tupleIJNS5_1CILi64EEENS7_ILi128EEES8_EEENS_10bfloat16_tEfNS_4arch4Sm80ELb1ELb0ELb1ELb0ELb1ELb0ELb0ELb0ELi2ELi2ELi4ELi2ELb1EEENS1_24CollectiveEpilogueBwdGQAISA_fSD_Li256ELb0ELb1EEENS1_25SingleTileBwdLPTSchedulerILb0ELi128ELb1EEEEEEEEEvNT_6ParamsE$_ZN4cute5tupleIJNS_1CILi0EEEiEEC2ERKS2_RKi:
[----:B------:R-:W-:Y:S02]  /*7750*/  MOV R16, 0x7770 ;  /* 0x0000777000107802 */ /* 0x000fe40000000f00 */
[----:B------:R-:W-:Y:S05]  /*7760*/  CALL.REL.NOINC `($_ZN7cutlass13device_kernelIN5flash19enable_sm80_to_sm89INS1_16FlashAttnBwdSm80INS1_25CollectiveMainloopBwdSm80ILi2ELi2EN4cute5tupleIJNS5_1CILi64EEENS7_ILi128EEES8_EEENS_10bfloat16_tEfNS_4arch4Sm80ELb1ELb0ELb1ELb0ELb1ELb0ELb0ELb0ELi2ELi2ELi4ELi2ELb1EEENS1_24CollectiveEpilogueBwdGQAISA_fSD_Li256ELb0ELb1EEENS1_25SingleTileBwdLPTSchedulerILb0ELi128ELb1EEEEEEEEEvNT_6ParamsE$_ZN4cute3eso3ESOILb1ELb0EJNS_1CILi0EEEiEEC2ERKS3_RKi) ;  /* 0xfffff80000007944 */ /* 0x000fea0003c3ffff */
[----:B-1----:R-:W-:Y:S02]  /*7770*/  MOV R6, R18 ;  /* 0x0000001200067202 */ /* 0x002fe40000000f00 */
[----:B------:R-:W-:-:S04]  /*7780*/  MOV R7, 0x0 ;  /* 0x0000000000077802 */ /* 0x000fc80000000f00 */
[----:B------:R-:W-:Y:S05]  /*7790*/  RET.REL.NODEC R6 `(_ZN7cutlass13device_kernelIN5flash19enable_sm80_to_sm89INS1_16FlashAttnBwdSm80INS1_25CollectiveMainloopBwdSm80ILi2ELi2EN4cute5tupleIJNS5_1CILi64EEENS7_ILi128EEES8_EEENS_10bfloat16_tEfNS_4arch4Sm80ELb1ELb0ELb1ELb0ELb1ELb0ELb0ELb0ELi2ELi2ELi4ELi2ELb1EEENS1_24CollectiveEpilogueBwdGQAISA_fSD_Li256ELb0ELb1EEENS1_25SingleTileBwdLPTSchedulerILb0ELi128ELb1EEEEEEEEEvNT_6ParamsE) ;  /* 0xffff886006007950 */ /* 0x000fea0003c3ffff */
        .type           $_ZN7cutlass13device_kernelIN5flash19enable_sm80_to_sm89INS1_16FlashAttnBwdSm80INS1_25CollectiveMainloopBwdSm80ILi2ELi2EN4cute5tupleIJNS5_1CILi64EEENS7_ILi128EEES8_EEENS_10bfloat16_tEfNS_4arch4Sm80ELb1ELb0ELb1ELb0ELb1ELb0ELb0ELb0ELi2ELi2ELi4ELi2ELb1EEENS1_24CollectiveEpilogueBwdGQAISA_fSD_Li256ELb0ELb1EEENS1_25SingleTileBwdLPTSchedulerILb0ELi128ELb1EEEEEEEEEvNT_6ParamsE$_ZN4cute5tupleIJNS_1CILi0EEEiiiEEC2ERKS2_RKiS7_S7_,@function
        .size           $_ZN7cutlass13device_kernelIN5flash19enable_sm80_to_sm89INS1_16FlashAttnBwdSm80INS1_25CollectiveMainloopBwdSm80ILi2ELi2EN4cute5tupleIJNS5_1CILi64EEENS7_ILi128EEES8_EEENS_10bfloat16_tEfNS_4arch4Sm80ELb1ELb0ELb1ELb0ELb1ELb0ELb0ELb0ELi2ELi2ELi4ELi2ELb1EEENS1_24CollectiveEpilogueBwdGQAISA_fSD_Li256ELb0ELb1EEENS1_25SingleTileBwdLPTSchedulerILb0ELi128ELb1EEEEEEEEEvNT_6ParamsE$_ZN4cute5tupleIJNS_1CILi0EEEiiiEEC2ERKS2_RKiS7_S7_,($_ZN7cutlass13device_kernelIN5flash19enable_sm80_to_sm89INS1_16FlashAttnBwdSm80INS1_25CollectiveMainloopBwdSm80ILi2ELi2EN4cute5tupleIJNS5_1CILi64EEENS7_ILi128EEES8_EEENS_10bfloat16_tEfNS_4arch4Sm80ELb1ELb0ELb1ELb0ELb1ELb0ELb0ELb0ELi2ELi2ELi4ELi2ELb1EEENS1_24CollectiveEpilogueBwdGQAISA_fSD_Li256ELb0ELb1EEENS1_25SingleTileBwdLPTSchedulerILb0ELi128ELb1EEEEEEEEEvNT_6ParamsE$_ZN4cute5tupleIJiEEC2ERKi - $_ZN7cutlass13device_kernelIN5flash19enable_sm80_to_sm89INS1_16FlashAttnBwdSm80INS1_25CollectiveMainloopBwdSm80ILi2ELi2EN4cute5tupleIJNS5_1CILi64EEENS7_ILi128EEES8_EEENS_10bfloat16_tEfNS_4arch4Sm80ELb1ELb0ELb1ELb0ELb1ELb0ELb0ELb0ELi2ELi2ELi4ELi2ELb1EEENS1_24CollectiveEpilogueBwdGQAISA_fSD_Li256ELb0ELb1EEENS1_25SingleTileBwdLPTSchedulerILb0ELi128ELb1EEEEEEEEEvNT_6ParamsE$_ZN4cute5tupleIJNS_1CILi0EEEiiiEEC2ERKS2_RKiS7_S7_)
$_ZN7cutlass13device_kernelIN5flash19enable_sm80_to_sm89INS1_16FlashAttnBwdSm80INS1_25CollectiveMainloopBwdSm80ILi2ELi2EN4cute5tupleIJNS5_1CILi64EEENS7_ILi128EEES8_EEENS_10bfloat16_tEfNS_4arch4Sm80ELb1ELb0ELb1ELb0ELb1ELb0ELb0ELb0ELi2ELi2ELi4ELi2ELb1EEENS1_24CollectiveEpilogueBwdGQAISA_fSD_Li256ELb0ELb1EEENS1_25SingleTileBwdLPTSchedulerILb0ELi128ELb1EEEEEEEEEvNT_6ParamsE$_ZN4cute5tupleIJNS_1CILi0EEEiiiEEC2ERKS2_RKiS7_S7_:
[----:B------:R-:W-:Y:S02]  /*77a0*/  MOV R10, 0x77c0 ;  /* 0x000077c0000a7802 */ /* 0x000fe40000000f00 */
[----:B------:R-:W-:Y:S05]  /*77b0*/  CALL.REL.NOINC `($_ZN7cutlass13device_kernelIN5flash19enable_sm80_to_sm89INS1_16FlashAttnBwdSm80INS1_25CollectiveMainloopBwdSm80ILi2ELi2EN4cute5tupleIJNS5_1CILi64EEENS7_ILi128EEES8_EEENS_10bfloat16_tEfNS_4arch4Sm80ELb1ELb0ELb1ELb0ELb1ELb0ELb0ELb0ELi2ELi2ELi4ELi2ELb1EEENS1_24CollectiveEpilogueBwdGQAISA_fSD_Li256ELb0ELb1EEENS1_25SingleTileBwdLPTSchedulerILb0ELi128ELb1EEEEEEEEEvNT_6ParamsE$_ZN4cute3eso3ESOILb1ELb0EJNS_1CILi0EEEiiiEEC2ERKS3_RKiS8_S8_) ;  /* 0xfffff87000007944 */ /* 0x000fea0003c3ffff */
[----:B-1----:R-:W-:Y:S02]  /*77c0*/  MOV R6, R18 ;  /* 0x0000001200067202 */ /* 0x002fe40000000f00 */
[----:B------:R-:W-:-:S04]  /*77d0*/  MOV R7, 0x0 ;  /* 0x0000000000077802 */ /* 0x000fc80000000f00 */
[----:B------:R-:W-:Y:S05]  /*77e0*/  RET.REL.NODEC R6 `(_ZN7cutlass13device_kernelIN5flash19enable_sm80_to_sm89INS1_16FlashAttnBwdSm80INS1_25CollectiveMainloopBwdSm80ILi2ELi2EN4cute5tupleIJNS5_1CILi64EEENS7_ILi128EEES8_EEENS_10bfloat16_tEfNS_4arch4Sm80ELb1ELb0ELb1ELb0ELb1ELb0ELb0ELb0ELi2ELi2ELi4ELi2ELb1EEENS1_24CollectiveEpilogueBwdGQAISA_fSD_Li256ELb0ELb1EEENS1_25SingleTileBwdLPTSchedulerILb0ELi128ELb1EEEEEEEEEvNT_6ParamsE) ;  /* 0xffff881006007950 */ /* 0x000fea0003c3ffff */
        .type           $_ZN7cutlass13device_kernelIN5flash19enable_sm80_to_sm89INS1_16FlashAttnBwdSm80INS1_25CollectiveMainloopBwdSm80ILi2ELi2EN4cute5tupleIJNS5_1CILi64EEENS7_ILi128EEES8_EEENS_10bfloat16_tEfNS_4arch4Sm80ELb1ELb0ELb1ELb0ELb1ELb0ELb0ELb0ELi2ELi2ELi4ELi2ELb1EEENS1_24CollectiveEpilogueBwdGQAISA_fSD_Li256ELb0ELb1EEENS1_25SingleTileBwdLPTSchedulerILb0ELi128ELb1EEEEEEEEEvNT_6ParamsE$_ZN4cute5tupleIJiEEC2ERKi,@function
        .size           $_ZN7cutlass13device_kernelIN5flash19enable_sm80_to_sm89INS1_16FlashAttnBwdSm80INS1_25CollectiveMainloopBwdSm80ILi2ELi2EN4cute5tupleIJNS5_1CILi64EEENS7_ILi128EEES8_EEENS_10bfloat16_tEfNS_4arch4Sm80ELb1ELb0ELb1ELb0ELb1ELb0ELb0ELb0ELi2ELi2ELi4ELi2ELb1EEENS1_24CollectiveEpilogueBwdGQAISA_fSD_Li256ELb0ELb1EEENS1_25SingleTileBwdLPTSchedulerILb0ELi128ELb1EEEEEEEEEvNT_6ParamsE$_ZN4cute5tupleIJiEEC2ERKi,($_ZN7cutlass13device_kernelIN5flash19enable_sm80_to_sm89INS1_16FlashAttnBwdSm80INS1_25CollectiveMainloopBwdSm80ILi2ELi2EN4cute5tupleIJNS5_1CILi64EEENS7_ILi128EEES8_EEENS_10bfloat16_tEfNS_4arch4Sm80ELb1ELb0ELb1ELb0ELb1ELb0ELb0ELb0ELi2ELi2ELi4ELi2ELb1EEENS1_24CollectiveEpilogueBwdGQAISA_fSD_Li256ELb0ELb1EEENS1_25SingleTileBwdLPTSchedulerILb0ELi128ELb1EEEEEEEEEvNT_6ParamsE$_ZN4cute5tupleIJiNS_1CILi0EEEEEC2ERKiRKS2_ - $_ZN7cutlass13device_kernelIN5flash19enable_sm80_to_sm89INS1_16FlashAttnBwdSm80INS1_25CollectiveMainloopBwdSm80ILi2ELi2EN4cute5tupleIJNS5_1CILi64EEENS7_ILi128EEES8_EEENS_10bfloat16_tEfNS_4arch4Sm80ELb1ELb0ELb1ELb0ELb1ELb0ELb0ELb0ELi2ELi2ELi4ELi2ELb1EEENS1_24CollectiveEpilogueBwdGQAISA_fSD_Li256ELb0ELb1EEENS1_25SingleTileBwdLPTSchedulerILb0ELi128ELb1EEEEEEEEEvNT_6ParamsE$_ZN4cute5tupleIJiEEC2ERKi)
$_ZN7cutlass13device_kernelIN5flash19enable_sm80_to_sm89INS1_16FlashAttnBwdSm80INS1_25CollectiveMainloopBwdSm80ILi2ELi2EN4cute5tupleIJNS5_1CILi64EEENS7_ILi128EEES8_EEENS_10bfloat16_tEfNS_4arch4Sm80ELb1ELb0ELb1ELb0ELb1ELb0ELb0ELb0ELi2ELi2ELi4ELi2ELb1EEENS1_24CollectiveEpilogueBwdGQAISA_fSD_Li256ELb0ELb1EEENS1_25SingleTileBwdLPTSchedulerILb0ELi128ELb1EEEEEEEEEvNT_6ParamsE$_ZN4cute5tupleIJiEEC2ERKi:
[----:B------:R-:W-:Y:S02]  /*77f0*/  MOV R18, 0x7810 ;  /* 0x0000781000127802 */ /* 0x000fe40000000f00 */
[----:B------:R-:W-:Y:S05]  /*7800*/  CALL.REL.NOINC `($_ZN7cutlass13device_kernelIN5flash19enable_sm80_to_sm89INS1_16FlashAttnBwdSm80INS1_25CollectiveMainloopBwdSm80ILi2ELi2EN4cute5tupleIJNS5_1CILi64EEENS7_ILi128EEES8_EEENS_10bfloat16_tEfNS_4arch4Sm80ELb1ELb0ELb1ELb0ELb1ELb0ELb0ELb0ELi2ELi2ELi4ELi2ELb1EEENS1_24CollectiveEpilogueBwdGQAISA_fSD_Li256ELb0ELb1EEENS1_25SingleTileBwdLPTSchedulerILb0ELi128ELb1EEEEEEEEEvNT_6ParamsE$_ZN4cute3eso3ESOILb0ELb1EJiEEC2ERKi) ;  /* 0xfffff40000007944 */ /* 0x000fea0003c3ffff */
[----:B-1----:R-:W-:Y:S02]  /*7810*/  MOV R6, R16 ;  /* 0x0000001000067202 */ /* 0x002fe40000000f00 */
[----:B------:R-:W-:-:S04]  /*7820*/  MOV R7, 0x0 ;  /* 0x0000000000077802 */ /* 0x000fc80000000f00 */
[----:B------:R-:W-:Y:S05]  /*7830*/  RET.REL.NODEC R6 `(_ZN7cutlass13device_kernelIN5flash19enable_sm80_to_sm89INS1_16FlashAttnBwdSm80INS1_25CollectiveMainloopBwdSm80ILi2ELi2EN4cute5tupleIJNS5_1CILi64EEENS7_ILi128EEES8_EEENS_10bfloat16_tEfNS_4arch4Sm80ELb1ELb0ELb1ELb0ELb1ELb0ELb0ELb0ELi2ELi2ELi4ELi2ELb1EEENS1_24CollectiveEpilogueBwdGQAISA_fSD_Li256ELb0ELb1EEENS1_25SingleTileBwdLPTSchedulerILb0ELi128ELb1EEEEEEEEEvNT_6ParamsE) ;  /* 0xffff87c006007950 */ /* 0x000fea0003c3ffff */
        .type           $_ZN7cutlass13device_kernelIN5flash19enable_sm80_to_sm89INS1_16FlashAttnBwdSm80INS1_25CollectiveMainloopBwdSm80ILi2ELi2EN4cute5tupleIJNS5_1CILi64EEENS7_ILi128EEES8_EEENS_10bfloat16_tEfNS_4arch4Sm80ELb1ELb0ELb1ELb0ELb1ELb0ELb0ELb0ELi2ELi2ELi4ELi2ELb1EEENS1_24CollectiveEpilogueBwdGQAISA_fSD_Li256ELb0ELb1EEENS1_25SingleTileBwdLPTSchedulerILb0ELi128ELb1EEEEEEEEEvNT_6ParamsE$_ZN4cute5tupleIJiNS_1CILi0EEEEEC2ERKiRKS2_,@function
        .size           $_ZN7cutlass13device_kernelIN5flash19enable_sm80_to_sm89INS1_16FlashAttnBwdSm80INS1_25CollectiveMainloopBwdSm80ILi2ELi2EN4cute5tupleIJNS5_1CILi64EEENS7_ILi128EEES8_EEENS_10bfloat16_tEfNS_4arch4Sm80ELb1ELb0ELb1ELb0ELb1ELb0ELb0ELb0ELi2ELi2ELi4ELi2ELb1EEENS1_24CollectiveEpilogueBwdGQAISA_fSD_Li256ELb0ELb1EEENS1_25SingleTileBwdLPTSchedulerILb0ELi128ELb1EEEEEEEEEvNT_6ParamsE$_ZN4cute5tupleIJiNS_1CILi0EEEEEC2ERKiRKS2_,($_ZN7cutlass13device_kernelIN5flash19enable_sm80_to_sm89INS1_16FlashAttnBwdSm80INS1_25CollectiveMainloopBwdSm80ILi2ELi2EN4cute5tupleIJNS5_1CILi64EEENS7_ILi128EEES8_EEENS_10bfloat16_tEfNS_4arch4Sm80ELb1ELb0ELb1ELb0ELb1ELb0ELb0ELb0ELi2ELi2ELi4ELi2ELb1EEENS1_24CollectiveEpilogueBwdGQAISA_fSD_Li256ELb0ELb1EEENS1_25SingleTileBwdLPTSchedulerILb0ELi128ELb1EEEEEEEEEvNT_6ParamsE$_ZN4cute5tupleIJiiEEC2ERKiS3_ - $_ZN7cutlass13device_kernelIN5flash19enable_sm80_to_sm89INS1_16FlashAttnBwdSm80INS1_25CollectiveMainloopBwdSm80ILi2ELi2EN4cute5tupleIJNS5_1CILi64EEENS7_ILi128EEES8_EEENS_10bfloat16_tEfNS_4arch4Sm80ELb1ELb0ELb1ELb0ELb1ELb0ELb0ELb0ELi2ELi2ELi4ELi2ELb1EEENS1_24CollectiveEpilogueBwdGQAISA_fSD_Li256ELb0ELb1EEENS1_25SingleTileBwdLPTSchedulerILb0ELi128ELb1EEEEEEEEEvNT_6ParamsE$_ZN4cute5tupleIJiNS_1CILi0EEEEEC2ERKiRKS2_)
$_ZN7cutlass13device_kernelIN5flash19enable_sm80_to_sm89INS1_16FlashAttnBwdSm80INS1_25CollectiveMainloopBwdSm80ILi2ELi2EN4cute5tupleIJNS5_1CILi64EEENS7_ILi128EEES8_EEENS_10bfloat16_tEfNS_4arch4Sm80ELb1ELb0ELb1ELb0ELb1ELb0ELb0ELb0ELi2ELi2ELi4ELi2ELb1EEENS1_24CollectiveEpilogueBwdGQAISA_fSD_Li256ELb0ELb1EEENS1_25SingleTileBwdLPTSchedulerILb0ELi128ELb1EEEEEEEEEvNT_6ParamsE$_ZN4cute5tupleIJiNS_1CILi0EEEEEC2ERKiRKS2_:
[----:B------:R-:W-:Y:S02]  /*7840*/  MOV R8, 0x7860 ;  /* 0x0000786000087802 */ /* 0x000fe40000000f00 */
[----:B------:R-:W-:Y:S05]  /*7850*/  CALL.REL.NOINC `($_ZN7cutlass13device_kernelIN5flash19enable_sm80_to_sm89INS1_16FlashAttnBwdSm80INS1_25CollectiveMainloopBwdSm80ILi2ELi2EN4cute5tupleIJNS5_1CILi64EEENS7_ILi128EEES8_EEENS_10bfloat16_tEfNS_4arch4Sm80ELb1ELb0ELb1ELb0ELb1ELb0ELb0ELb0ELi2ELi2ELi4ELi2ELb1EEENS1_24CollectiveEpilogueBwdGQAISA_fSD_Li256ELb0ELb1EEENS1_25SingleTileBwdLPTSchedulerILb0ELi128ELb1EEEEEEEEEvNT_6ParamsE$_ZN4cute3eso3ESOILb0ELb1EJiNS_1CILi0EEEEEC2ERKiRKS3_) ;  /* 0xfffff40000007944 */ /* 0x000fea0003c3ffff */
[----:B-1----:R-:W-:Y:S02]  /*7860*/  MOV R6, R16 ;  /* 0x0000001000067202 */ /* 0x002fe40000000f00 */
[----:B------:R-:W-:-:S04]  /*7870*/  MOV R7, 0x0 ;  /* 0x0000000000077802 */ /* 0x000fc80000000f00 */
[----:B------:R-:W-:Y:S05]  /*7880*/  RET.REL.NODEC R6 `(_ZN7cutlass13device_kernelIN5flash19enable_sm80_to_sm89INS1_16FlashAttnBwdSm80INS1_25CollectiveMainloopBwdSm80ILi2ELi2EN4cute5tupleIJNS5_1CILi64EEENS7_ILi128EEES8_EEENS_10bfloat16_tEfNS_4arch4Sm80ELb1ELb0ELb1ELb0ELb1ELb0ELb0ELb0ELi2ELi2ELi4ELi2ELb1EEENS1_24CollectiveEpilogueBwdGQAISA_fSD_Li256ELb0ELb1EEENS1_25SingleTileBwdLPTSchedulerILb0ELi128ELb1EEEEEEEEEvNT_6ParamsE) ;  /* 0xffff877006007950 */ /* 0x000fea0003c3ffff */
        .type           $_ZN7cutlass13device_kernelIN5flash19enable_sm80_to_sm89INS1_16FlashAttnBwdSm80INS1_25CollectiveMainloopBwdSm80ILi2ELi2EN4cute5tupleIJNS5_1CILi64EEENS7_ILi128EEES8_EEENS_10bfloat16_tEfNS_4arch4Sm80ELb1ELb0ELb1ELb0ELb1ELb0ELb0ELb0ELi2ELi2ELi4ELi2ELb1EEENS1_24CollectiveEpilogueBwdGQAISA_fSD_Li256ELb0ELb1EEENS1_25SingleTileBwdLPTSchedulerILb0ELi128ELb1EEEEEEEEEvNT_6ParamsE$_ZN4cute5tupleIJiiEEC2ERKiS3_,@function
        .size           $_ZN7cutlass13device_kernelIN5flash19enable_sm80_to_sm89INS1_16FlashAttnBwdSm80INS1_25CollectiveMainloopBwdSm80ILi2ELi2EN4cute5tupleIJNS5_1CILi64EEENS7_ILi128EEES8_EEENS_10bfloat16_tEfNS_4arch4Sm80ELb1ELb0ELb1ELb0ELb1ELb0ELb0ELb0ELi2ELi2ELi4ELi2ELb1EEENS1_24CollectiveEpilogueBwdGQAISA_fSD_Li256ELb0ELb1EEENS1_25SingleTileBwdLPTSchedulerILb0ELi128ELb1EEEEEEEEEvNT_6ParamsE$_ZN4cute5tupleIJiiEEC2ERKiS3_,($_ZN7cutlass13device_kernelIN5flash19enable_sm80_to_sm89INS1_16FlashAttnBwdSm80INS1_25CollectiveMainloopBwdSm80ILi2ELi2EN4cute5tupleIJNS5_1CILi64EEENS7_ILi128EEES8_EEENS_10bfloat16_tEfNS_4arch4Sm80ELb1ELb0ELb1ELb0ELb1ELb0ELb0ELb0ELi2ELi2ELi4ELi2ELb1EEENS1_24CollectiveEpilogueBwdGQAISA_fSD_Li256ELb0ELb1EEENS1_25SingleTileBwdLPTSchedulerILb0ELi128ELb1EEEEEEEEEvNT_6ParamsE$_ZN4cute8gmem_ptrIPKN7cutlass10bfloat16_tEECI1NS_12iter_adaptorIS4_S5_EEES4_ - $_ZN7cutlass13device_kernelIN5flash19enable_sm80_to_sm89INS1_16FlashAttnBwdSm80INS1_25CollectiveMainloopBwdSm80ILi2ELi2EN4cute5tupleIJNS5_1CILi64EEENS7_ILi128EEES8_EEENS_10bfloat16_tEfNS_4arch4Sm80ELb1ELb0ELb1ELb0ELb1ELb0ELb0ELb0ELi2ELi2ELi4ELi2ELb1EEENS1_24CollectiveEpilogueBwdGQAISA_fSD_Li256ELb0ELb1EEENS1_25SingleTileBwdLPTSchedulerILb0ELi128ELb1EEEEEEEEEvNT_6ParamsE$_ZN4cute5tupleIJiiEEC2ERKiS3_)
$_ZN7cutlass13device_kernelIN5flash19enable_sm80_to_sm89INS1_16FlashAttnBwdSm80INS1_25CollectiveMainloopBwdSm80ILi2ELi2EN4cute5tupleIJNS5_1CILi64EEENS7_ILi128EEES8_EEENS_10bfloat16_tEfNS_4arch4Sm80ELb1ELb0ELb1ELb0ELb1ELb0ELb0ELb0ELi2ELi2ELi4ELi2ELb1EEENS1_24CollectiveEpilogueBwdGQAISA_fSD_Li256ELb0ELb1EEENS1_25SingleTileBwdLPTSchedulerILb0ELi128ELb1EEEEEEEEEvNT_6ParamsE$_ZN4cute5tupleIJiiEEC2ERKiS3_:
[----:B------:R-:W-:Y:S02]  /*7890*/  MOV R10, 0x78b0 ;  /* 0x000078b0000a7802 */ /* 0x000fe40000000f00 */
[----:B------:R-:W-:Y:S05]  /*78a0*/  CALL.REL.NOINC `($_ZN7cutlass13device_kernelIN5flash19enable_sm80_to_sm89INS1_16FlashAttnBwdSm80INS1_25CollectiveMainloopBwdSm80ILi2ELi2EN4cute5tupleIJNS5_1CILi64EEENS7_ILi128EEES8_EEENS_10bfloat16_tEfNS_4arch4Sm80ELb1ELb0ELb1ELb0ELb1ELb0ELb0ELb0ELi2ELi2ELi4ELi2ELb1EEENS1_24CollectiveEpilogueBwdGQAISA_fSD_Li256ELb0ELb1EEENS1_25SingleTileBwdLPTSchedulerILb0ELi128ELb1EEEEEEEEEvNT_6ParamsE$_ZN4cute3eso3ESOILb0ELb0EJiiEEC2ERKiS4_) ;  /* 0xfffff1c000007944 */ /* 0x000fea0003c3ffff */
[----:B------:R-:W-:-:S04]  /*78b0*/  MOV R9, 0x0 ;  /* 0x0000000000097802 */ /* 0x000fc80000000f00 */
[----:B------:R-:W-:Y:S05]  /*78c0*/  RET.REL.NODEC R8 `(_ZN7cutlass13device_kernelIN5flash19enable_sm80_to_sm89INS1_16FlashAttnBwdSm80INS1_25CollectiveMainloopBwdSm80ILi2ELi2EN4cute5tupleIJNS5_1CILi64EEENS7_ILi128EEES8_EEENS_10bfloat16_tEfNS_4arch4Sm80ELb1ELb0ELb1ELb0ELb1ELb0ELb0ELb0ELi2ELi2ELi4ELi2ELb1EEENS1_24CollectiveEpilogueBwdGQAISA_fSD_Li256ELb0ELb1EEENS1_25SingleTileBwdLPTSchedulerILb0ELi128ELb1EEEEEEEEEvNT_6ParamsE) ;  /* 0xffff873008007950 */ /* 0x000fea0003c3ffff */
        .type           $_ZN7cutlass13device_kernelIN5flash19enable_sm80_to_sm89INS1_16FlashAttnBwdSm80INS1_25CollectiveMainloopBwdSm80ILi2ELi2EN4cute5tupleIJNS5_1CILi64EEENS7_ILi128EEES8_EEENS_10bfloat16_tEfNS_4arch4Sm80ELb1ELb0ELb1ELb0ELb1ELb0ELb0ELb0ELi2ELi2ELi4ELi2ELb1EEENS1_24CollectiveEpilogueBwdGQAISA_fSD_Li256ELb0ELb1EEENS1_25SingleTileBwdLPTSchedulerILb0ELi128ELb1EEEEEEEEEvNT_6ParamsE$_ZN4cute8gmem_ptrIPKN7cutlass10bfloat16_tEECI1NS_12iter_adaptorIS4_S5_EEES4_,@function
        .size           $_ZN7cutlass13device_kernelIN5flash19enable_sm80_to_sm89INS1_16FlashAttnBwdSm80INS1_25CollectiveMainloopBwdSm80ILi2ELi2EN4cute5tupleIJNS5_1CILi64EEENS7_ILi128EEES8_EEENS_10bfloat16_tEfNS_4arch4Sm80ELb1ELb0ELb1ELb0ELb1ELb0ELb0ELb0ELi2ELi2ELi4ELi2ELb1EEENS1_24CollectiveEpilogueBwdGQAISA_fSD_Li256ELb0ELb1EEENS1_25SingleTileBwdLPTSchedulerILb0ELi128ELb1EEEEEEEEEvNT_6ParamsE$_ZN4cute8gmem_ptrIPKN7cutlass10bfloat16_tEECI1NS_12iter_adaptorIS4_S5_EEES4_,($_ZN7cutlass13device_kernelIN5flash19enable_sm80_to_sm89INS1_16FlashAttnBwdSm80INS1_25CollectiveMainloopBwdSm80ILi2ELi2EN4cute5tupleIJNS5_1CILi64EEENS7_ILi128EEES8_EEENS_10bfloat16_tEfNS_4arch4Sm80ELb1ELb0ELb1ELb0ELb1ELb0ELb0ELb0ELi2ELi2ELi4ELi2ELb1EEENS1_24CollectiveEpilogueBwdGQAISA_fSD_Li256ELb0ELb1EEENS1_25SingleTileBwdLPTSchedulerILb0ELi128ELb1EEEEEEEEEvNT_6ParamsE$_ZN4cute8gmem_ptrIPKN7cutlass9uint128_tEECI1NS_12iter_adaptorIS4_S5_EEES4_ - $_ZN7cutlass13device_kernelIN5flash19enable_sm80_to_sm89INS1_16FlashAttnBwdSm80INS1_25CollectiveMainloopBwdSm80ILi2ELi2EN4cute5tupleIJNS5_1CILi64EEENS7_ILi128EEES8_EEENS_10bfloat16_tEfNS_4arch4Sm80ELb1ELb0ELb1ELb0ELb1ELb0ELb0ELb0ELi2ELi2ELi4ELi2ELb1EEENS1_24CollectiveEpilogueBwdGQAISA_fSD_Li256ELb0ELb1EEENS1_25SingleTileBwdLPTSchedulerILb0ELi128ELb1EEEEEEEEEvNT_6ParamsE$_ZN4cute8gmem_ptrIPKN7cutlass10bfloat16_tEECI1NS_12iter_adaptorIS4_S5_EEES4_)
$_ZN7cutlass13device_kernelIN5flash19enable_sm80_to_sm89INS1_16FlashAttnBwdSm80INS1_25CollectiveMainloopBwdSm80ILi2ELi2EN4cute5tupleIJNS5_1CILi64EEENS7_ILi128EEES8_EEENS_10bfloat16_tEfNS_4arch4Sm80ELb1ELb0ELb1ELb0ELb1ELb0ELb0ELb0ELi2ELi2ELi4ELi2ELb1EEENS1_24CollectiveEpilogueBwdGQAISA_fSD_Li256ELb0ELb1EEENS1_25SingleTileBwdLPTSchedulerILb0ELi128ELb1EEEEEEEEEvNT_6ParamsE$_ZN4cute8gmem_ptrIPKN7cutlass10bfloat16_tEECI1NS_12iter_adaptorIS4_S5_EEES4_:
[----:B------:R-:W-:Y:S02]  /*78d0*/  MOV R18, 0x78f0 ;  /* 0x000078f000127802 */ /* 0x000fe40000000f00 */
[----:B------:R-:W-:Y:S05]  /*78e0*/  CALL.REL.NOINC `($_ZN7cutlass13device_kernelIN5flash19enable_sm80_to_sm89INS1_16FlashAttnBwdSm80INS1_25CollectiveMainloopBwdSm80ILi2ELi2EN4cute5tupleIJNS5_1CILi64EEENS7_ILi128EEES8_EEENS_10bfloat16_tEfNS_4arch4Sm80ELb1ELb0ELb1ELb0ELb1ELb0ELb0ELb0ELi2ELi2ELi4ELi2ELb1EEENS1_24CollectiveEpilogueBwdGQAISA_fSD_Li256ELb0ELb1EEENS1_25SingleTileBwdLPTSchedulerILb0ELi128ELb1EEEEEEEEEvNT_6ParamsE$_ZN4cute12iter_adaptorIPKN7cutlass10bfloat16_tENS_8gmem_ptrIS4_EEEC2ES4_) ;  /* 0xffffecd000007944 */ /* 0x000fea0003c3ffff */
[----:B------:R-:W-:Y:S02]  /*78f0*/  MOV R10, R16 ;  /* 0x00000010000a7202 */ /* 0x000fe40000000f00 */
[----:B-1----:R-:W-:-:S04]  /*7900*/  MOV R11, 0x0 ;  /* 0x00000000000b7802 */ /* 0x002fc80000000f00 */
[----:B------:R-:W-:Y:S05]  /*7910*/  RET.REL.NODEC R10 `(_ZN7cutlass13device_kernelIN5flash19enable_sm80_to_sm89INS1_16FlashAttnBwdSm80INS1_25CollectiveMainloopBwdSm80ILi2ELi2EN4cute5tupleIJNS5_1CILi64EEENS7_ILi128EEES8_EEENS_10bfloat16_tEfNS_4arch4Sm80ELb1ELb0ELb1ELb0ELb1ELb0ELb0ELb0ELi2ELi2ELi4ELi2ELb1EEENS1_24CollectiveEpilogueBwdGQAISA_fSD_Li256ELb0ELb1EEENS1_25SingleTileBwdLPTSchedulerILb0ELi128ELb1EEEEEEEEEvNT_6ParamsE) ;  /* 0xffff86e00a007950 */ /* 0x000fea0003c3ffff */
        .type           $_ZN7cutlass13device_kernelIN5flash19enable_sm80_to_sm89INS1_16FlashAttnBwdSm80INS1_25CollectiveMainloopBwdSm80ILi2ELi2EN4cute5tupleIJNS5_1CILi64EEENS7_ILi128EEES8_EEENS_10bfloat16_tEfNS_4arch4Sm80ELb1ELb0ELb1ELb0ELb1ELb0ELb0ELb0ELi2ELi2ELi4ELi2ELb1EEENS1_24CollectiveEpilogueBwdGQAISA_fSD_Li256ELb0ELb1EEENS1_25SingleTileBwdLPTSchedulerILb0ELi128ELb1EEEEEEEEEvNT_6ParamsE$_ZN4cute8gmem_ptrIPKN7cutlass9uint128_tEECI1NS_12iter_adaptorIS4_S5_EEES4_,@function
        .size           $_ZN7cutlass13device_kernelIN5flash19enable_sm80_to_sm89INS1_16FlashAttnBwdSm80INS1_25CollectiveMainloopBwdSm80ILi2ELi2EN4cute5tupleIJNS5_1CILi64EEENS7_ILi128EEES8_EEENS_10bfloat16_tEfNS_4arch4Sm80ELb1ELb0ELb1ELb0ELb1ELb0ELb0ELb0ELi2ELi2ELi4ELi2ELb1EEENS1_24CollectiveEpilogueBwdGQAISA_fSD_Li256ELb0ELb1EEENS1_25SingleTileBwdLPTSchedulerILb0ELi128ELb1EEEEEEEEEvNT_6ParamsE$_ZN4cute8gmem_ptrIPKN7cutlass9uint128_tEECI1NS_12iter_adaptorIS4_S5_EEES4_,($_ZN7cutlass13device_kernelIN5flash19enable_sm80_to_sm89INS1_16FlashAttnBwdSm80INS1_25CollectiveMainloopBwdSm80ILi2ELi2EN4cute5tupleIJNS5_1CILi64EEENS7_ILi128EEES8_EEENS_10bfloat16_tEfNS_4arch4Sm80ELb1ELb0ELb1ELb0ELb1ELb0ELb0ELb0ELi2ELi2ELi4ELi2ELb1EEENS1_24CollectiveEpilogueBwdGQAISA_fSD_Li256ELb0ELb1EEENS1_25SingleTileBwdLPTSchedulerILb0ELi128ELb1EEEEEEEEEvNT_6ParamsE$_ZN4cute8gmem_ptrIPKfECI1NS_12iter_adaptorIS2_S3_EEES2_ - $_ZN7cutlass13device_kernelIN5flash19enable_sm80_to_sm89INS1_16FlashAttnBwdSm80INS1_25CollectiveMainloopBwdSm80ILi2ELi2EN4cute5tupleIJNS5_1CILi64EEENS7_ILi128EEES8_EEENS_10bfloat16_tEfNS_4arch4Sm80ELb1ELb0ELb1ELb0ELb1ELb0ELb0ELb0ELi2ELi2ELi4ELi2ELb1EEENS1_24CollectiveEpilogueBwdGQAISA_fSD_Li256ELb0ELb1EEENS1_25SingleTileBwdLPTSchedulerILb0ELi128ELb1EEEEEEEEEvNT_6ParamsE$_ZN4cute8gmem_ptrIPKN7cutlass9uint128_tEECI1NS_12iter_adaptorIS4_S5_EEES4_)
$_ZN7cutlass13device_kernelIN5flash19enable_sm80_to_sm89INS1_16FlashAttnBwdSm80INS1_25CollectiveMainloopBwdSm80ILi2ELi2EN4cute5tupleIJNS5_1CILi64EEENS7_ILi128EEES8_EEENS_10bfloat16_tEfNS_4arch4Sm80ELb1ELb0ELb1ELb0ELb1ELb0ELb0ELb0ELi2ELi2ELi4ELi2ELb1EEENS1_24CollectiveEpilogueBwdGQAISA_fSD_Li256ELb0ELb1EEENS1_25SingleTileBwdLPTSchedulerILb0ELi128ELb1EEEEEEEEEvNT_6ParamsE$_ZN4cute8gmem_ptrIPKN7cutlass9uint128_tEECI1NS_12iter_adaptorIS4_S5_EEES4_:
[----:B------:R-:W-:Y:S02]  /*7920*/  MOV R18, 0x7940 ;  /* 0x0000794000127802 */ /* 0x000fe40000000f00 */
[----:B------:R-:W-:Y:S05]  /*7930*/  CALL.REL.NOINC `($_ZN7cutlass13device_kernelIN5flash19enable_sm80_to_sm89INS1_16FlashAttnBwdSm80INS1_25CollectiveMainloopBwdSm80ILi2ELi2EN4cute5tupleIJNS5_1CILi64EEENS7_ILi128EEES8_EEENS_10bfloat16_tEfNS_4arch4Sm80ELb1ELb0ELb1ELb0ELb1ELb0ELb0ELb0ELi2ELi2ELi4ELi2ELb1EEENS1_24CollectiveEpilogueBwdGQAISA_fSD_Li256ELb0ELb1EEENS1_25SingleTileBwdLPTSchedulerILb0ELi128ELb1EEEEEEEEEvNT_6ParamsE$_ZN4cute12iter_adaptorIPKN7cutlass9uint128_tENS_8gmem_ptrIS4_EEEC2ES4_) ;  /* 0xffffecf000007944 */ /* 0x000fea0003c3ffff */
[----:B-1----:R-:W-:Y:S02]  /*7940*/  MOV R6, R16 ;  /* 0x0000001000067202 */ /* 0x002fe40000000f00 */
[----:B------:R-:W-:-:S04]  /*7950*/  MOV R7, 0x0 ;  /* 0x0000000000077802 */ /* 0x000fc80000000f00 */
[----:B------:R-:W-:Y:S05]  /*7960*/  RET.REL.NODEC R6 `(_ZN7cutlass13device_kernelIN5flash19enable_sm80_to_sm89INS1_16FlashAttnBwdSm80INS1_25CollectiveMainloopBwdSm80ILi2ELi2EN4cute5tupleIJNS5_1CILi64EEENS7_ILi128EEES8_EEENS_10bfloat16_tEfNS_4arch4Sm80ELb1ELb0ELb1ELb0ELb1ELb0ELb0ELb0ELi2ELi2ELi4ELi2ELb1EEENS1_24CollectiveEpilogueBwdGQAISA_fSD_Li256ELb0ELb1EEENS1_25SingleTileBwdLPTSchedulerILb0ELi128ELb1EEEEEEEEEvNT_6ParamsE) ;  /* 0xffff869006007950 */ /* 0x000fea0003c3ffff */
        .type           $_ZN7cutlass13device_kernelIN5flash19enable_sm80_to_sm89INS1_16FlashAttnBwdSm80INS1_25CollectiveMainloopBwdSm80ILi2ELi2EN4cute5tupleIJNS5_1CILi64EEENS7_ILi128EEES8_EEENS_10bfloat16_tEfNS_4arch4Sm80ELb1ELb0ELb1ELb0ELb1ELb0ELb0ELb0ELi2ELi2ELi4ELi2ELb1EEENS1_24CollectiveEpilogueBwdGQAISA_fSD_Li256ELb0ELb1EEENS1_25SingleTileBwdLPTSchedulerILb0ELi128ELb1EEEEEEEEEvNT_6ParamsE$_ZN4cute8gmem_ptrIPKfECI1NS_12iter_adaptorIS2_S3_EEES2_,@function
        .size           $_ZN7cutlass13device_kernelIN5flash19enable_sm80_to_sm89INS1_16FlashAttnBwdSm80INS1_25CollectiveMainloopBwdSm80ILi2ELi2EN4cute5tupleIJNS5_1CILi64EEENS7_ILi128EEES8_EEENS_10bfloat16_tEfNS_4arch4Sm80ELb1ELb0ELb1ELb0ELb1ELb0ELb0ELb0ELi2ELi2ELi4ELi2ELb1EEENS1_24CollectiveEpilogueBwdGQAISA_fSD_Li256ELb0ELb1EEENS1_25SingleTileBwdLPTSchedulerILb0ELi128ELb1EEEEEEEEEvNT_6ParamsE$_ZN4cute8gmem_ptrIPKfECI1NS_12iter_adaptorIS2_S3_EEES2_,($_ZN7cutlass13device_kernelIN5flash19enable_sm80_to_sm89INS1_16FlashAttnBwdSm80INS1_25CollectiveMainloopBwdSm80ILi2ELi2EN4cute5tupleIJNS5_1CILi64EEENS7_ILi128EEES8_EEENS_10bfloat16_tEfNS_4arch4Sm80ELb1ELb0ELb1ELb0ELb1ELb0ELb0ELb0ELi2ELi2ELi4ELi2ELb1EEENS1_24CollectiveEpilogueBwdGQAISA_fSD_Li256ELb0ELb1EEENS1_25SingleTileBwdLPTSchedulerILb0ELi128ELb1EEEEEEEEEvNT_6ParamsE$_ZN4cute8smem_ptrIPN7cutlass10bfloat16_tEECI1NS_12iter_adaptorIS3_S4_EEES3_ - $_ZN7cutlass13device_kernelIN5flash19enable_sm80_to_sm89INS1_16FlashAttnBwdSm80INS1_25CollectiveMainloopBwdSm80ILi2ELi2EN4cute5tupleIJNS5_1CILi64EEENS7_ILi128EEES8_EEENS_10bfloat16_tEfNS_4arch4Sm80ELb1ELb0ELb1ELb0ELb1ELb0ELb0ELb0ELi2ELi2ELi4ELi2ELb1EEENS1_24CollectiveEpilogueBwdGQAISA_fSD_Li256ELb0ELb1EEENS1_25SingleTileBwdLPTSchedulerILb0ELi128ELb1EEEEEEEEEvNT_6ParamsE$_ZN4cute8gmem_ptrIPKfECI1NS_12iter_adaptorIS2_S3_EEES2_)
$_ZN7cutlass13device_kernelIN5flash19enable_sm80_to_sm89INS1_16FlashAttnBwdSm80INS1_25CollectiveMainloopBwdSm80ILi2ELi2EN4cute5tupleIJNS5_1CILi64EEENS7_ILi128EEES8_EEENS_10bfloat16_tEfNS_4arch4Sm80ELb1ELb0ELb1ELb0ELb1ELb0ELb0ELb0ELi2ELi2ELi4ELi2ELb1EEENS1_24CollectiveEpilogueBwdGQAISA_fSD_Li256ELb0ELb1EEENS1_25SingleTileBwdLPTSchedulerILb0ELi128ELb1EEEEEEEEEvNT_6ParamsE$_ZN4cute8gmem_ptrIPKfECI1NS_12iter_adaptorIS2_S3_EEES2_:
[----:B------:R-:W-:Y:S02]  /*7970*/  MOV R18, 0x7990 ;  /* 0x0000799000127802 */ /* 0x000fe40000000f00 */
[----:B------:R-:W-:Y:S05]  /*7980*/  CALL.REL.NOINC `($_ZN7cutlass13device_kernelIN5flash19enable_sm80_to_sm89INS1_16FlashAttnBwdSm80INS1_25CollectiveMainloopBwdSm80ILi2ELi2EN4cute5tupleIJNS5_1CILi64EEENS7_ILi128EEES8_EEENS_10bfloat16_tEfNS_4arch4Sm80ELb1ELb0ELb1ELb0ELb1ELb0ELb0ELb0ELi2ELi2ELi4ELi2ELb1EEENS1_24CollectiveEpilogueBwdGQAISA_fSD_Li256ELb0ELb1EEENS1_25SingleTileBwdLPTSchedulerILb0ELi128ELb1EEEEEEEEEvNT_6ParamsE$_ZN4cute12iter_adaptorIPKfNS_8gmem_ptrIS2_EEEC2ES2_) ;  /* 0xffffecf000007944 */ /* 0x000fea0003c3ffff */
[----:B------:R-:W-:-:S04]  /*7990*/  MOV R17, 0x0 ;  /* 0x0000000000117802 */ /* 0x000fc80000000f00 */
[----:B------:R-:W-:Y:S05]  /*79a0*/  RET.REL.NODEC R16 `(_ZN7cutlass13device_kernelIN5flash19enable_sm80_to_sm89INS1_16FlashAttnBwdSm80INS1_25CollectiveMainloopBwdSm80ILi2ELi2EN4cute5tupleIJNS5_1CILi64EEENS7_ILi128EEES8_EEENS_10bfloat16_tEfNS_4arch4Sm80ELb1ELb0ELb1ELb0ELb1ELb0ELb0ELb0ELi2ELi2ELi4ELi2ELb1EEENS1_24CollectiveEpilogueBwdGQAISA_fSD_Li256ELb0ELb1EEENS1_25SingleTileBwdLPTSchedulerILb0ELi128ELb1EEEEEEEEEvNT_6ParamsE) ;  /* 0xffff865010007950 */ /* 0x000fea0003c3ffff */
        .type           $_ZN7cutlass13device_kernelIN5flash19enable_sm80_to_sm89INS1_16FlashAttnBwdSm80INS1_25CollectiveMainloopBwdSm80ILi2ELi2EN4cute5tupleIJNS5_1CILi64EEENS7_ILi128EEES8_EEENS_10bfloat16_tEfNS_4arch4Sm80ELb1ELb0ELb1ELb0ELb1ELb0ELb0ELb0ELi2ELi2ELi4ELi2ELb1EEENS1_24CollectiveEpilogueBwdGQAISA_fSD_Li256ELb0ELb1EEENS1_25SingleTileBwdLPTSchedulerILb0ELi128ELb1EEEEEEEEEvNT_6ParamsE$_ZN4cute8smem_ptrIPN7cutlass10bfloat16_tEECI1NS_12iter_adaptorIS3_S4_EEES3_,@function
        .size           $_ZN7cutlass13device_kernelIN5flash19enable_sm80_to_sm89INS1_16FlashAttnBwdSm80INS1_25CollectiveMainloopBwdSm80ILi2ELi2EN4cute5tupleIJNS5_1CILi64EEENS7_ILi128EEES8_EEENS_10bfloat16_tEfNS_4arch4Sm80ELb1ELb0ELb1ELb0ELb1ELb0ELb0ELb0ELi2ELi2ELi4ELi2ELb1EEENS1_24CollectiveEpilogueBwdGQAISA_fSD_Li256ELb0ELb1EEENS1_25SingleTileBwdLPTSchedulerILb0ELi128ELb1EEEEEEEEEvNT_6ParamsE$_ZN4cute8smem_ptrIPN7cutlass10bfloat16_tEECI1NS_12iter_adaptorIS3_S4_EEES3_,($_ZN7cutlass13device_kernelIN5flash19enable_sm80_to_sm89INS1_16FlashAttnBwdSm80INS1_25CollectiveMainloopBwdSm80ILi2ELi2EN4cute5tupleIJNS5_1CILi64EEENS7_ILi128EEES8_EEENS_10bfloat16_tEfNS_4arch4Sm80ELb1ELb0ELb1ELb0ELb1ELb0ELb0ELb0ELi2ELi2ELi4ELi2ELb1EEENS1_24CollectiveEpilogueBwdGQAISA_fSD_Li256ELb0ELb1EEENS1_25SingleTileBwdLPTSchedulerILb0ELi128ELb1EEEEEEEEEvNT_6ParamsE$_ZN4cute8smem_ptrIPN7cutlass9uint128_tEECI1NS_12iter_adaptorIS3_S4_EEES3_ - $_ZN7cutlass13device_kernelIN5flash19enable_sm80_to_sm89INS1_16FlashAttnBwdSm80INS1_25CollectiveMainloopBwdSm80ILi2ELi2EN4cute5tupleIJNS5_1CILi64EEENS7_ILi128EEES8_EEENS_10bfloat16_tEfNS_4arch4Sm80ELb1ELb0ELb1ELb0ELb1ELb0ELb0ELb0ELi2ELi2ELi4ELi2ELb1EEENS1_24CollectiveEpilogueBwdGQAISA_fSD_Li256ELb0ELb1EEENS1_25SingleTileBwdLPTSchedulerILb0ELi128ELb1EEEEEEEEEvNT_6ParamsE$_ZN4cute8smem_ptrIPN7cutlass10bfloat16_tEECI1NS_12iter_adaptorIS3_S4_EEES3_)
$_ZN7cutlass13device_kernelIN5flash19enable_sm80_to_sm89INS1_16FlashAttnBwdSm80INS1_25CollectiveMainloopBwdSm80ILi2ELi2EN4cute5tupleIJNS5_1CILi64EEENS7_ILi128EEES8_EEENS_10bfloat16_tEfNS_4arch4Sm80ELb1ELb0ELb1ELb0ELb1ELb0ELb0ELb0ELi2ELi2ELi4ELi2ELb1EEENS1_24CollectiveEpilogueBwdGQAISA_fSD_Li256ELb0ELb1EEENS1_25SingleTileBwdLPTSchedulerILb0ELi128ELb1EEEEEEEEEvNT_6ParamsE$_ZN4cute8smem_ptrIPN7cutlass10bfloat16_tEECI1NS_12iter_adaptorIS3_S4_EEES3_:
[----:B------:R-:W-:Y:S02]  /*79b0*/  MOV R18, 0x79d0 ;  /* 0x000079d000127802 */ /* 0x000fe40000000f00 */
[----:B------:R-:W-:Y:S05]  /*79c0*/  CALL.REL.NOINC `($_ZN7cutlass13device_kernelIN5flash19enable_sm80_to_sm89INS1_16FlashAttnBwdSm80INS1_25CollectiveMainloopBwdSm80ILi2ELi2EN4cute5tupleIJNS5_1CILi64EEENS7_ILi128EEES8_EEENS_10bfloat16_tEfNS_4arch4Sm80ELb1ELb0ELb1ELb0ELb1ELb0ELb0ELb0ELi2ELi2ELi4ELi2ELb1EEENS1_24CollectiveEpilogueBwdGQAISA_fSD_Li256ELb0ELb1EEENS1_25SingleTileBwdLPTSchedulerILb0ELi128ELb1EEEEEEEEEvNT_6ParamsE$_ZN4cute12iter_adaptorIPN7cutlass10bfloat16_tENS_8smem_ptrIS3_EEEC2ES3_) ;  /* 0xffffecf000007944 */ /* 0x000fea0003c3ffff */
[----:B-1----:R-:W-:Y:S02]  /*79d0*/  MOV R6, R16 ;  /* 0x0000001000067202 */ /* 0x002fe40000000f00 */
[----:B------:R-:W-:-:S04]  /*79e0*/  MOV R7, 0x0 ;  /* 0x0000000000077802 */ /* 0x000fc80000000f00 */
[----:B------:R-:W-:Y:S05]  /*79f0*/  RET.REL.NODEC R6 `(_ZN7cutlass13device_kernelIN5flash19enable_sm80_to_sm89INS1_16FlashAttnBwdSm80INS1_25CollectiveMainloopBwdSm80ILi2ELi2EN4cute5tupleIJNS5_1CILi64EEENS7_ILi128EEES8_EEENS_10bfloat16_tEfNS_4arch4Sm80ELb1ELb0ELb1ELb0ELb1ELb0ELb0ELb0ELi2ELi2ELi4ELi2ELb1EEENS1_24CollectiveEpilogueBwdGQAISA_fSD_Li256ELb0ELb1EEENS1_25SingleTileBwdLPTSchedulerILb0ELi128ELb1EEEEEEEEEvNT_6ParamsE) ;  /* 0xffff860006007950 */ /* 0x000fea0003c3ffff */
        .type           $_ZN7cutlass13device_kernelIN5flash19enable_sm80_to_sm89INS1_16FlashAttnBwdSm80INS1_25CollectiveMainloopBwdSm80ILi2ELi2EN4cute5tupleIJNS5_1CILi64EEENS7_ILi128EEES8_EEENS_10bfloat16_tEfNS_4arch4Sm80ELb1ELb0ELb1ELb0ELb1ELb0ELb0ELb0ELi2ELi2ELi4ELi2ELb1EEENS1_24CollectiveEpilogueBwdGQAISA_fSD_Li256ELb0ELb1EEENS1_25SingleTileBwdLPTSchedulerILb0ELi128ELb1EEEEEEEEEvNT_6ParamsE$_ZN4cute8smem_ptrIPN7cutlass9uint128_tEECI1NS_12iter_adaptorIS3_S4_EEES3_,@function
        .size           $_ZN7cutlass13device_kernelIN5flash19enable_sm80_to_sm89INS1_16FlashAttnBwdSm80INS1_25CollectiveMainloopBwdSm80ILi2ELi2EN4cute5tupleIJNS5_1CILi64EEENS7_ILi128EEES8_EEENS_10bfloat16_tEfNS_4arch4Sm80ELb1ELb0ELb1ELb0ELb1ELb0ELb0ELb0ELi2ELi2ELi4ELi2ELb1EEENS1_24CollectiveEpilogueBwdGQAISA_fSD_Li256ELb0ELb1EEENS1_25SingleTileBwdLPTSchedulerILb0ELi128ELb1EEEEEEEEEvNT_6ParamsE$_ZN4cute8smem_ptrIPN7cutlass9uint128_tEECI1NS_12iter_adaptorIS3_S4_EEES3_,($_ZN7cutlass13device_kernelIN5flash19enable_sm80_to_sm89INS1_16FlashAttnBwdSm80INS1_25CollectiveMainloopBwdSm80ILi2ELi2EN4cute5tupleIJNS5_1CILi64EEENS7_ILi128EEES8_EEENS_10bfloat16_tEfNS_4arch4Sm80ELb1ELb0ELb1ELb0ELb1ELb0ELb0ELb0ELi2ELi2ELi4ELi2ELb1EEENS1_24CollectiveEpilogueBwdGQAISA_fSD_Li256ELb0ELb1EEENS1_25SingleTileBwdLPTSchedulerILb0ELi128ELb1EEEEEEEEEvNT_6ParamsE$_ZN4cute8smem_ptrIPfECI1NS_12iter_adaptorIS1_S2_EEES1_ - $_ZN7cutlass13device_kernelIN5flash19enable_sm80_to_sm89INS1_16FlashAttnBwdSm80INS1_25CollectiveMainloopBwdSm80ILi2ELi2EN4cute5tupleIJNS5_1CILi64EEENS7_ILi128EEES8_EEENS_10bfloat16_tEfNS_4arch4Sm80ELb1ELb0ELb1ELb0ELb1ELb0ELb0ELb0ELi2ELi2ELi4ELi2ELb1EEENS1_24CollectiveEpilogueBwdGQAISA_fSD_Li256ELb0ELb1EEENS1_25SingleTileBwdLPTSchedulerILb0ELi128ELb1EEEEEEEEEvNT_6ParamsE$_ZN4cute8smem_ptrIPN7cutlass9uint128_tEECI1NS_12iter_adaptorIS3_S4_EEES3_)
$_ZN7cutlass13device_kernelIN5flash19enable_sm80_to_sm89INS1_16FlashAttnBwdSm80INS1_25CollectiveMainloopBwdSm80ILi2ELi2EN4cute5tupleIJNS5_1CILi64EEENS7_ILi128EEES8_EEENS_10bfloat16_tEfNS_4arch4Sm80ELb1ELb0ELb1ELb0ELb1ELb0ELb0ELb0ELi2ELi2ELi4ELi2ELb1EEENS1_24CollectiveEpilogueBwdGQAISA_fSD_Li256ELb0ELb1EEENS1_25SingleTileBwdLPTSchedulerILb0ELi128ELb1EEEEEEEEEvNT_6ParamsE$_ZN4cute8smem_ptrIPN7cutlass9uint128_tEECI1NS_12iter_adaptorIS3_S4_EEES3_:
[----:B------:R-:W-:Y:S02]  /*7a00*/  MOV R16, 0x7a20 ;  /* 0x00007a2000107802 */ /* 0x000fe40000000f00 */
[----:B------:R-:W-:Y:S05]  /*7a10*/  CALL.REL.NOINC `($_ZN7cutlass13device_kernelIN5flash19enable_sm80_to_sm89INS1_16FlashAttnBwdSm80INS1_25CollectiveMainloopBwdSm80ILi2ELi2EN4cute5tupleIJNS5_1CILi64EEENS7_ILi128EEES8_EEENS_10bfloat16_tEfNS_4arch4Sm80ELb1ELb0ELb1ELb0ELb1ELb0ELb0ELb0ELi2ELi2ELi4ELi2ELb1EEENS1_24CollectiveEpilogueBwdGQAISA_fSD_Li256ELb0ELb1EEENS1_25SingleTileBwdLPTSchedulerILb0ELi128ELb1EEEEEEEEEvNT_6ParamsE$_ZN4cute12iter_adaptorIPN7cutlass9uint128_tENS_8smem_ptrIS3_EEEC2ES3_) ;  /* 0xffffecf000007944 */ /* 0x000fea0003c3ffff */
[----:B------:R-:W-:-:S04]  /*7a20*/  MOV R11, 0x0 ;  /* 0x00000000000b7802 */ /* 0x000fc80000000f00 */
[----:B------:R-:W-:Y:S05]  /*7a30*/  RET.REL.NODEC R10 `(_ZN7cutlass13device_kernelIN5flash19enable_sm80_to_sm89INS1_16FlashAttnBwdSm80INS1_25CollectiveMainloopBwdSm80ILi2ELi2EN4cute5tupleIJNS5_1CILi64EEENS7_ILi128EEES8_EEENS_10bfloat16_tEfNS_4arch4Sm80ELb1ELb0ELb1ELb0ELb1ELb0ELb0ELb0ELi2ELi2ELi4ELi2ELb1EEENS1_24CollectiveEpilogueBwdGQAISA_fSD_Li256ELb0ELb1EEENS1_25SingleTileBwdLPTSchedulerILb0ELi128ELb1EEEEEEEEEvNT_6ParamsE) ;  /* 0xffff85c00a007950 */ /* 0x000fea0003c3ffff */
        .type           $_ZN7cutlass13device_kernelIN5flash19enable_sm80_to_sm89INS1_16FlashAttnBwdSm80INS1_25CollectiveMainloopBwdSm80ILi2ELi2EN4cute5tupleIJNS5_1CILi64EEENS7_ILi128EEES8_EEENS_10bfloat16_tEfNS_4arch4Sm80ELb1ELb0ELb1ELb0ELb1ELb0ELb0ELb0ELi2ELi2ELi4ELi2ELb1EEENS1_24CollectiveEpilogueBwdGQAISA_fSD_Li256ELb0ELb1EEENS1_25SingleTileBwdLPTSchedulerILb0ELi128ELb1EEEEEEEEEvNT_6ParamsE$_ZN4cute8smem_ptrIPfECI1NS_12iter_adaptorIS1_S2_EEES1_,@function
        .size           $_ZN7cutlass13device_kernelIN5flash19enable_sm80_to_sm89INS1_16FlashAttnBwdSm80INS1_25CollectiveMainloopBwdSm80ILi2ELi2EN4cute5tupleIJNS5_1CILi64EEENS7_ILi128EEES8_EEENS_10bfloat16_tEfNS_4arch4Sm80ELb1ELb0ELb1ELb0ELb1ELb0ELb0ELb0ELi2ELi2ELi4ELi2ELb1EEENS1_24CollectiveEpilogueBwdGQAISA_fSD_Li256ELb0ELb1EEENS1_25SingleTileBwdLPTSchedulerILb0ELi128ELb1EEEEEEEEEvNT_6ParamsE$_ZN4cute8smem_ptrIPfECI1NS_12iter_adaptorIS1_S2_EEES1_,($_ZN7cutlass13device_kernelIN5flash19enable_sm80_to_sm89INS1_16FlashAttnBwdSm80INS1_25CollectiveMainloopBwdSm80ILi2ELi2EN4cute5tupleIJNS5_1CILi64EEENS7_ILi128EEES8_EEENS_10bfloat16_tEfNS_4arch4Sm80ELb1ELb0ELb1ELb0ELb1ELb0ELb0ELb0ELi2ELi2ELi4ELi2ELb1EEENS1_24CollectiveEpilogueBwdGQAISA_fSD_Li256ELb0ELb1EEENS1_25SingleTileBwdLPTSchedulerILb0ELi128ELb1EEEEEEEEEvNT_6ParamsE$_ZN73_INTERNAL_24fd9406_37_flash_bwd_hdim64_bf16_softcap_sm80_cu_3fbc093a_291824__cvta_generic_to_sharedEPKv - $_ZN7cutlass13device_kernelIN5flash19enable_sm80_to_sm89INS1_16FlashAttnBwdSm80INS1_25CollectiveMainloopBwdSm80ILi2ELi2EN4cute5tupleIJNS5_1CILi64EEENS7_ILi128EEES8_EEENS_10bfloat16_tEfNS_4arch4Sm80ELb1ELb0ELb1ELb0ELb1ELb0ELb0ELb0ELi2ELi2ELi4ELi2ELb1EEENS1_24CollectiveEpilogueBwdGQAISA_fSD_Li256ELb0ELb1EEENS1_25SingleTileBwdLPTSchedulerILb0ELi128ELb1EEEEEEEEEvNT_6ParamsE$_ZN4cute8smem_ptrIPfECI1NS_12iter_adaptorIS1_S2_EEES1_)
$_ZN7cutlass13device_kernelIN5flash19enable_sm80_to_sm89INS1_16FlashAttnBwdSm80INS1_25CollectiveMainloopBwdSm80ILi2ELi2EN4cute5tupleIJNS5_1CILi64EEENS7_ILi128EEES8_EEENS_10bfloat16_tEfNS_4arch4Sm80ELb1ELb0ELb1ELb0ELb1ELb0ELb0ELb0ELi2ELi2ELi4ELi2ELb1EEENS1_24CollectiveEpilogueBwdGQAISA_fSD_Li256ELb0ELb1EEENS1_25SingleTileBwdLPTSchedulerILb0ELi128ELb1EEEEEEEEEvNT_6ParamsE$_ZN4cute8smem_ptrIPfECI1NS_12iter_adaptorIS1_S2_EEES1_:
[----:B------:R-:W-:Y:S02]  /*7a40*/  MOV R18, 0x7a60 ;  /* 0x00007a6000127802 */ /* 0x000fe40000000f00 */
[----:B------:R-:W-:Y:S05]  /*7a50*/  CALL.REL.NOINC `($_ZN7cutlass13device_kernelIN5flash19enable_sm80_to_sm89INS1_16FlashAttnBwdSm80INS1_25CollectiveMainloopBwdSm80ILi2ELi2EN4cute5tupleIJNS5_1CILi64EEENS7_ILi128EEES8_EEENS_10bfloat16_tEfNS_4arch4Sm80ELb1ELb0ELb1ELb0ELb1ELb0ELb0ELb0ELi2ELi2ELi4ELi2ELb1EEENS1_24CollectiveEpilogueBwdGQAISA_fSD_Li256ELb0ELb1EEENS1_25SingleTileBwdLPTSchedulerILb0ELi128ELb1EEEEEEEEEvNT_6ParamsE$_ZN4cute12iter_adaptorIPfNS_8smem_ptrIS1_EEEC2ES1_) ;  /* 0xffffed0000007944 */ /* 0x000fea0003c3ffff */
[----:B------:R-:W-:-:S04]  /*7a60*/  MOV R17, 0x0 ;  /* 0x0000000000117802 */ /* 0x000fc80000000f00 */
[----:B------:R-:W-:Y:S05]  /*7a70*/  RET.REL.NODEC R16 `(_ZN7cutlass13device_kernelIN5flash19enable_sm80_to_sm89INS1_16FlashAttnBwdSm80INS1_25CollectiveMainloopBwdSm80ILi2ELi2EN4cute5tupleIJNS5_1CILi64EEENS7_ILi128EEES8_EEENS_10bfloat16_tEfNS_4arch4Sm80ELb1ELb0ELb1ELb0ELb1ELb0ELb0ELb0ELi2ELi2ELi4ELi2ELb1EEENS1_24CollectiveEpilogueBwdGQAISA_fSD_Li256ELb0ELb1EEENS1_25SingleTileBwdLPTSchedulerILb0ELi128ELb1EEEEEEEEEvNT_6ParamsE) ;  /* 0xffff858010007950 */ /* 0x000fea0003c3ffff */
        .type           $_ZN7cutlass13device_kernelIN5flash19enable_sm80_to_sm89INS1_16FlashAttnBwdSm80INS1_25CollectiveMainloopBwdSm80ILi2ELi2EN4cute5tupleIJNS5_1CILi64EEENS7_ILi128EEES8_EEENS_10bfloat16_tEfNS_4arch4Sm80ELb1ELb0ELb1ELb0ELb1ELb0ELb0ELb0ELi2ELi2ELi4ELi2ELb1EEENS1_24CollectiveEpilogueBwdGQAISA_fSD_Li256ELb0ELb1EEENS1_25SingleTileBwdLPTSchedulerILb0ELi128ELb1EEEEEEEEEvNT_6ParamsE$_ZN73_INTERNAL_24fd9406_37_flash_bwd_hdim64_bf16_softcap_sm80_cu_3fbc093a_291824__cvta_generic_to_sharedEPKv,@function
        .size           $_ZN7cutlass13device_kernelIN5flash19enable_sm80_to_sm89INS1_16FlashAttnBwdSm80INS1_25CollectiveMainloopBwdSm80ILi2ELi2EN4cute5tupleIJNS5_1CILi64EEENS7_ILi128EEES8_EEENS_10bfloat16_tEfNS_4arch4Sm80ELb1ELb0ELb1ELb0ELb1ELb0ELb0ELb0ELi2ELi2ELi4ELi2ELb1EEENS1_24CollectiveEpilogueBwdGQAISA_fSD_Li256ELb0ELb1EEENS1_25SingleTileBwdLPTSchedulerILb0ELi128ELb1EEEEEEEEEvNT_6ParamsE$_ZN73_INTERNAL_24fd9406_37_flash_bwd_hdim64_bf16_softcap_sm80_cu_3fbc093a_291824__cvta_generic_to_sharedEPKv,($_ZN7cutlass13device_kernelIN5flash19enable_sm80_to_sm89INS1_16FlashAttnBwdSm80INS1_25CollectiveMainloopBwdSm80ILi2ELi2EN4cute5tupleIJNS5_1CILi64EEENS7_ILi128EEES8_EEENS_10bfloat16_tEfNS_4arch4Sm80ELb1ELb0ELb1ELb0ELb1ELb0ELb0ELb0ELi2ELi2ELi4ELi2ELb1EEENS1_24CollectiveEpilogueBwdGQAISA_fSD_Li256ELb0ELb1EEENS1_25SingleTileBwdLPTSchedulerILb0ELi128ELb1EEEEEEEEEvNT_6ParamsE$_ZZN4cute12filter_tupleINS_5tupleIJNS_10UnderscoreES2_S2_iEEENS1_IJNS1_IJNS_1CILi1EEENS4_ILi0EEEEEElS6_lEEEZNS_5sliceIS3_S8_EEDaRKT_RKT0_EUlRKT_RKT0_E_EEDaSC_SF_OT1_ENKUlDpSI_E_clIJNS1_IJS7_EEENS1_IJlEEENS1_IJS6_EEENS1_IJEEEEEEDaSP_ - $_ZN7cutlass13device_kernelIN5flash19enable_sm80_to_sm89INS1_16FlashAttnBwdSm80INS1_25CollectiveMainloopBwdSm80ILi2ELi2EN4cute5tupleIJNS5_1CILi64EEENS7_ILi128EEES8_EEENS_10bfloat16_tEfNS_4arch4Sm80ELb1ELb0ELb1ELb0ELb1ELb0ELb0ELb0ELi2ELi2ELi4ELi2ELb1EEENS1_24CollectiveEpilogueBwdGQAISA_fSD_Li256ELb0ELb1EEENS1_25SingleTileBwdLPTSchedulerILb0ELi128ELb1EEEEEEEEEvNT_6ParamsE$_ZN73_INTERNAL_24fd9406_37_flash_bwd_hdim64_bf16_softcap_sm80_cu_3fbc093a_291824__cvta_generic_to_sharedEPKv)
$_ZN7cutlass13device_kernelIN5flash19enable_sm80_to_sm89INS1_16FlashAttnBwdSm80INS1_25CollectiveMainloopBwdSm80ILi2ELi2EN4cute5tupleIJNS5_1CILi64EEENS7_ILi128EEES8_EEENS_10bfloat16_tEfNS_4arch4Sm80ELb1ELb0ELb1ELb0ELb1ELb0ELb0ELb0ELi2ELi2ELi4ELi2ELb1EEENS1_24CollectiveEpilogueBwdGQAISA_fSD_Li256ELb0ELb1EEENS1_25SingleTileBwdLPTSchedulerILb0ELi128ELb1EEEEEEEEEvNT_6ParamsE$_ZN73_INTERNAL_24fd9406_37_flash_bwd_hdim64_bf16_softcap_sm80_cu_3fbc093a_291824__cvta_generic_to_sharedEPKv:
[----:B------:R-:W-:Y:S02]  /*7a80*/  MOV R9, 0x0 ;  /* 0x0000000000097802 */ /* 0x000fe40000000f00 */
[----:B------:R-:W-:Y:S02]  /*7a90*/  IADD3 R6, R6, -c[0x0][0x18], RZ ;  /* 0x8000060006067a10 */ /* 0x000fe40007ffe0ff */
[----:B------:R-:W-:Y:S05]  /*7aa0*/  RET.REL.NODEC R8 `(_ZN7cutlass13device_kernelIN5flash19enable_sm80_to_sm89INS1_16FlashAttnBwdSm80INS1_25CollectiveMainloopBwdSm80ILi2ELi2EN4cute5tupleIJNS5_1CILi64EEENS7_ILi128EEES8_EEENS_10bfloat16_tEfNS_4arch4Sm80ELb1ELb0ELb1ELb0ELb1ELb0ELb0ELb0ELi2ELi2ELi4ELi2ELb1EEENS1_24CollectiveEpilogueBwdGQAISA_fSD_Li256ELb0ELb1EEENS1_25SingleTileBwdLPTSchedulerILb0ELi128ELb1EEEEEEEEEvNT_6ParamsE) ;  /* 0xffff855008007950 */ /* 0x000fea0003c3ffff */
        .type           $_ZN7cutlass13device_kernelIN5flash19enable_sm80_to_sm89INS1_16FlashAttnBwdSm80INS1_25CollectiveMainloopBwdSm80ILi2ELi2EN4cute5tupleIJNS5_1CILi64EEENS7_ILi128EEES8_EEENS_10bfloat16_tEfNS_4arch4Sm80ELb1ELb0ELb1ELb0ELb1ELb0ELb0ELb0ELi2ELi2ELi4ELi2ELb1EEENS1_24CollectiveEpilogueBwdGQAISA_fSD_Li256ELb0ELb1EEENS1_25SingleTileBwdLPTSchedulerILb0ELi128ELb1EEEEEEEEEvNT_6ParamsE$_ZZN4cute12filter_tupleINS_5tupleIJNS_10UnderscoreES2_S2_iEEENS1_IJNS1_IJNS_1CILi1EEENS4_ILi0EEEEEElS6_lEEEZNS_5sliceIS3_S8_EEDaRKT_RKT0_EUlRKT_RKT0_E_EEDaSC_SF_OT1_ENKUlDpSI_E_clIJNS1_IJS7_EEENS1_IJlEEENS1_IJS6_EEENS1_IJEEEEEEDaSP_,@function
        .size           $_ZN7cutlass13device_kernelIN5flash19enable_sm80_to_sm89INS1_16FlashAttnBwdSm80INS1_25CollectiveMainloopBwdSm80ILi2ELi2EN4cute5tupleIJNS5_1CILi64EEENS7_ILi128EEES8_EEENS_10bfloat16_tEfNS_4arch4Sm80ELb1ELb0ELb1ELb0ELb1ELb0ELb0ELb0ELi2ELi2ELi4ELi2ELb1EEENS1_24CollectiveEpilogueBwdGQAISA_fSD_Li256ELb0ELb1EEENS1_25SingleTileBwdLPTSchedulerILb0ELi128ELb1EEEEEEEEEvNT_6ParamsE$_ZZN4cute12filter_tupleINS_5tupleIJNS_10UnderscoreES2_S2_iEEENS1_IJNS1_IJNS_1CILi1EEENS4_ILi0EEEEEElS6_lEEEZNS_5sliceIS3_S8_EEDaRKT_RKT0_EUlRKT_RKT0_E_EEDaSC_SF_OT1_ENKUlDpSI_E_clIJNS1_IJS7_EEENS1_IJlEEENS1_IJS6_EEENS1_IJEEEEEEDaSP_,($_ZN7cutlass13device_kernelIN5flash19enable_sm80_to_sm89INS1_16FlashAttnBwdSm80INS1_25CollectiveMainloopBwdSm80ILi2ELi2EN4cute5tupleIJNS5_1CILi64EEENS7_ILi128EEES8_EEENS_10bfloat16_tEfNS_4arch4Sm80ELb1ELb0ELb1ELb0ELb1ELb0ELb0ELb0ELi2ELi2ELi4ELi2ELb1EEENS1_24CollectiveEpilogueBwdGQAISA_fSD_Li256ELb0ELb1EEENS1_25SingleTileBwdLPTSchedulerILb0ELi128ELb1EEEEEEEEEvNT_6ParamsE$_ZZN4cute14transform_leafINS_15ArithmeticTupleIJNS1_IJiiEEEiiiEEENS_8identityEEEDaRKT_OT0_ENKUlRKT_E_clIS2_EEDaSC_ - $_ZN7cutlass13device_kernelIN5flash19enable_sm80_to_sm89INS1_16FlashAttnBwdSm80INS1_25CollectiveMainloopBwdSm80ILi2ELi2EN4cute5tupleIJNS5_1CILi64EEENS7_ILi128EEES8_EEENS_10bfloat16_tEfNS_4arch4Sm80ELb1ELb0ELb1ELb0ELb1ELb0ELb0ELb0ELi2ELi2ELi4ELi2ELb1EEENS1_24CollectiveEpilogueBwdGQAISA_fSD_Li256ELb0ELb1EEENS1_25SingleTileBwdLPTSchedulerILb0ELi128ELb1EEEEEEEEEvNT_6ParamsE$_ZZN4cute12filter_tupleINS_5tupleIJNS_10UnderscoreES2_S2_iEEENS1_IJNS1_IJNS_1CILi1EEENS4_ILi0EEEEEElS6_lEEEZNS_5sliceIS3_S8_EEDaRKT_RKT0_EUlRKT_RKT0_E_EEDaSC_SF_OT1_ENKUlDpSI_E_clIJNS1_IJS7_EEENS1_IJlEEENS1_IJS6_EEENS1_IJEEEEEEDaSP_)
$_ZN7cutlass13device_kernelIN5flash19enable_sm80_to_sm89INS1_16FlashAttnBwdSm80INS1_25CollectiveMainloopBwdSm80ILi2ELi2EN4cute5tupleIJNS5_1CILi64EEENS7_ILi128EEES8_EEENS_10bfloat16_tEfNS_4arch4Sm80ELb1ELb0ELb1ELb0ELb1ELb0ELb0ELb0ELi2ELi2ELi4ELi2ELb1EEENS1_24CollectiveEpilogueBwdGQAISA_fSD_Li256ELb0ELb1EEENS1_25SingleTileBwdLPTSchedulerILb0ELi128ELb1EEEEEEEEEvNT_6ParamsE$_ZZN4cute12filter_tupleINS_5tupleIJNS_10UnderscoreES2_S2_iEEENS1_IJNS1_IJNS_1CILi1EEENS4_ILi0EEEEEElS6_lEEEZNS_5sliceIS3_S8_EEDaRKT_RKT0_EUlRKT_RKT0_E_EEDaSC_SF_OT1_ENKUlDpSI_E_clIJNS1_IJS7_EEENS1_IJlEEENS1_IJS6_EEENS1_IJEEEEEEDaSP_:
[----:B------:R-:W-:Y:S02]  /*7ab0*/  IADD3 R7, R1, 0x188, RZ ;  /* 0x0000018801077810 */ /* 0x000fe40007ffe0ff */
[----:B------:R-:W-:Y:S02]  /*7ac0*/  MOV R10, 0x7af0 ;  /* 0x00007af0000a7802 */ /* 0x000fe40000000f00 */
[----:B------:R-:W-:Y:S02]  /*7ad0*/  IADD3 R7, R7, c[0x0][0x20], RZ ;  /* 0x0000080007077a10 */ /* 0x000fe40007ffe0ff */
[----:B------:R-:W-:Y:S05]  /*7ae0*/  CALL.REL.NOINC `($_ZN7cutlass13device_kernelIN5flash19enable_sm80_to_sm89INS1_16FlashAttnBwdSm80INS1_25CollectiveMainloopBwdSm80ILi2ELi2EN4cute5tupleIJNS5_1CILi64EEENS7_ILi128EEES8_EEENS_10bfloat16_tEfNS_4arch4Sm80ELb1ELb0ELb1ELb0ELb1ELb0ELb0ELb0ELi2ELi2ELi4ELi2ELb1EEENS1_24CollectiveEpilogueBwdGQAISA_fSD_Li256ELb0ELb1EEENS1_25SingleTileBwdLPTSchedulerILb0ELi128ELb1EEEEEEEEEvNT_6ParamsE$_ZN4cute3eso3ESOILb1ELb0EJNS_5tupleIJNS_1CILi1EEENS3_ILi0EEEEEElS5_EEC2ERKS6_RKlRKS5_) ;  /* 0xfffff65000007944 */ /* 0x000fea0003c3ffff */
[----:B-1----:R1:W5:Y:S01]  /*7af0*/  LDL.64 R6, [R1+0x188] ;  /* 0x0001880001067983 */ /* 0x0023620000100a00 */
[----:B------:R-:W-:-:S04]  /*7b00*/  MOV R9, 0x0 ;  /* 0x0000000000097802 */ /* 0x000fc80000000f00 */
[----:B------:R-:W-:Y:S05]  /*7b10*/  RET.REL.NODEC R8 `(_ZN7cutlass13device_kernelIN5flash19enable_sm80_to_sm89INS1_16FlashAttnBwdSm80INS1_25CollectiveMainloopBwdSm80ILi2ELi2EN4cute5tupleIJNS5_1CILi64EEENS7_ILi128EEES8_EEENS_10bfloat16_tEfNS_4arch4Sm80ELb1ELb0ELb1ELb0ELb1ELb0ELb0ELb0ELi2ELi2ELi4ELi2ELb1EEENS1_24CollectiveEpilogueBwdGQAISA_fSD_Li256ELb0ELb1EEENS1_25SingleTileBwdLPTSchedulerILb0ELi128ELb1EEEEEEEEEvNT_6ParamsE) ;  /* 0xffff84e008007950 */ /* 0x000fea0003c3ffff */
        .type           $_ZN7cutlass13device_kernelIN5flash19enable_sm80_to_sm89INS1_16FlashAttnBwdSm80INS1_25CollectiveMainloopBwdSm80ILi2ELi2EN4cute5tupleIJNS5_1CILi64EEENS7_ILi128EEES8_EEENS_10bfloat16_tEfNS_4arch4Sm80ELb1ELb0ELb1ELb0ELb1ELb0ELb0ELb0ELi2ELi2ELi4ELi2ELb1EEENS1_24CollectiveEpilogueBwdGQAISA_fSD_Li256ELb0ELb1EEENS1_25SingleTileBwdLPTSchedulerILb0ELi128ELb1EEEEEEEEEvNT_6ParamsE$_ZZN4cute14transform_leafINS_15ArithmeticTupleIJNS1_IJiiEEEiiiEEENS_8identityEEEDaRKT_OT0_ENKUlRKT_E_clIS2_EEDaSC_,@function
        .size           $_ZN7cutlass13device_kernelIN5flash19enable_sm80_to_sm89INS1_16FlashAttnBwdSm80INS1_25CollectiveMainloopBwdSm80ILi2ELi2EN4cute5tupleIJNS5_1CILi64EEENS7_ILi128EEES8_EEENS_10bfloat16_tEfNS_4arch4Sm80ELb1ELb0ELb1ELb0ELb1ELb0ELb0ELb0ELi2ELi2ELi4ELi2ELb1EEENS1_24CollectiveEpilogueBwdGQAISA_fSD_Li256ELb0ELb1EEENS1_25SingleTileBwdLPTSchedulerILb0ELi128ELb1EEEEEEEEEvNT_6ParamsE$_ZZN4cute14transform_leafINS_15ArithmeticTupleIJNS1_IJiiEEEiiiEEENS_8identityEEEDaRKT_OT0_ENKUlRKT_E_clIS2_EEDaSC_,($_ZN7cutlass13device_kernelIN5flash19enable_sm80_to_sm89INS1_16FlashAttnBwdSm80INS1_25CollectiveMainloopBwdSm80ILi2ELi2EN4cute5tupleIJNS5_1CILi64EEENS7_ILi128EEES8_EEENS_10bfloat16_tEfNS_4arch4Sm80ELb1ELb0ELb1ELb0ELb1ELb0ELb0ELb0ELi2ELi2ELi4ELi2ELb1EEENS1_24CollectiveEpilogueBwdGQAISA_fSD_Li256ELb0ELb1EEENS1_25SingleTileBwdLPTSchedulerILb0ELi128ELb1EEEEEEEEEvNT_6ParamsE$_ZZN4cute14transform_leafINS_15ArithmeticTupleIJNS1_IJiiEEEiiiEEENS_8identityEEEDaRKT_OT0_ENKUlRKT_E_clIiEEDaSC_ - $_ZN7cutlass13device_kernelIN5flash19enable_sm80_to_sm89INS1_16FlashAttnBwdSm80INS1_25CollectiveMainloopBwdSm80ILi2ELi2EN4cute5tupleIJNS5_1CILi64EEENS7_ILi128EEES8_EEENS_10bfloat16_tEfNS_4arch4Sm80ELb1ELb0ELb1ELb0ELb1ELb0ELb0ELb0ELi2ELi2ELi4ELi2ELb1EEENS1_24CollectiveEpilogueBwdGQAISA_fSD_Li256ELb0ELb1EEENS1_25SingleTileBwdLPTSchedulerILb0ELi128ELb1EEEEEEEEEvNT_6ParamsE$_ZZN4cute14transform_leafINS_15ArithmeticTupleIJNS1_IJiiEEEiiiEEENS_8identityEEEDaRKT_OT0_ENKUlRKT_E_clIS2_EEDaSC_)
$_ZN7cutlass13device_kernelIN5flash19enable_sm80_to_sm89INS1_16FlashAttnBwdSm80INS1_25CollectiveMainloopBwdSm80ILi2ELi2EN4cute5tupleIJNS5_1CILi64EEENS7_ILi128EEES8_EEENS_10bfloat16_tEfNS_4arch4Sm80ELb1ELb0ELb1ELb0ELb1ELb0ELb0ELb0ELi2ELi2ELi4ELi2ELb1EEENS1_24CollectiveEpilogueBwdGQAISA_fSD_Li256ELb0ELb1EEENS1_25SingleTileBwdLPTSchedulerILb0ELi128ELb1EEEEEEEEEvNT_6ParamsE$_ZZN4cute14transform_leafINS_15ArithmeticTupleIJNS1_IJiiEEEiiiEEENS_8identityEEEDaRKT_OT0_ENKUlRKT_E_clIS2_EEDaSC_:
[----:B------:R-:W-:-:S05]  /*7b20*/  IADD3 R9, R13, -c[0x0][0x20], RZ ;  /* 0x800008000d097a10 */ /* 0x000fca0007ffe0ff */
[----:B------:R1:W5:Y:S01]  /*7b30*/  LDL R7, [R9] ;  /* 0x0000000009077983 */ /* 0x0003620000100800 */
[----:B------:R-:W-:-:S03]  /*7b40*/  MOV R8, 0x7b60 ;  /* 0x00007b6000087802 */ /* 0x000fc60000000f00 */
[----:B-1---5:R-:W-:Y:S05]  /*7b50*/  CALL.REL.NOINC `($_ZN7cutlass13device_kernelIN5flash19enable_sm80_to_sm89INS1_16FlashAttnBwdSm80INS1_25CollectiveMainloopBwdSm80ILi2ELi2EN4cute5tupleIJNS5_1CILi64EEENS7_ILi128EEES8_EEENS_10bfloat16_tEfNS_4arch4Sm80ELb1ELb0ELb1ELb0ELb1ELb0ELb0ELb0ELi2ELi2ELi4ELi2ELb1EEENS1_24CollectiveEpilogueBwdGQAISA_fSD_Li256ELb0ELb1EEENS1_25SingleTileBwdLPTSchedulerILb0ELi128ELb1EEEEEEEEEvNT_6ParamsE$_ZZN4cute14transform_leafINS_15ArithmeticTupleIJiiEEERNS_8identityEEEDaRKT_OT0_ENKUlRKT_E_clIiEEDaSC_) ;  /* 0x000000f000007944 */ /* 0x022fea0003c00000 */
[----:B------:R1:W5:Y:S01]  /*7b60*/  LDL R7, [R9+0x4] ;  /* 0x0000040009077983 */ /* 0x0003620000100800 */
[----:B------:R-:W-:Y:S01]  /*7b70*/  IADD3 R6, R1, 0x19c, RZ ;  /* 0x0000019c01067810 */ /* 0x000fe20007ffe0ff */
[----:B------:R-:W-:Y:S01]  /*7b80*/  IMAD.MOV.U32 R16, RZ, RZ, R10 ;  /* 0x000000ffff107224 */ /* 0x000fe200078e000a */
[----:B------:R-:W-:Y:S02]  /*7b90*/  MOV R8, 0x7bc0 ;  /* 0x00007bc000087802 */ /* 0x000fe40000000f00 */
[----:B------:R-:W-:Y:S02]  /*7ba0*/  IADD3 R6, R6, c[0x0][0x20], RZ ;  /* 0x0000080006067a10 */ /* 0x000fe40007ffe0ff */
[----:B-1---5:R-:W-:Y:S05]  /*7bb0*/  CALL.REL.NOINC `($_ZN7cutlass13device_kernelIN5flash19enable_sm80_to_sm89INS1_16FlashAttnBwdSm80INS1_25CollectiveMainloopBwdSm80ILi2ELi2EN4cute5tupleIJNS5_1CILi64EEENS7_ILi128EEES8_EEENS_10bfloat16_tEfNS_4arch4Sm80ELb1ELb0ELb1ELb0ELb1ELb0ELb0ELb0ELi2ELi2ELi4ELi2ELb1EEENS1_24CollectiveEpilogueBwdGQAISA_fSD_Li256ELb0ELb1EEENS1_25SingleTileBwdLPTSchedulerILb0ELi128ELb1EEEEEEEEEvNT_6ParamsE$_ZZN4cute14transform_leafINS_15ArithmeticTupleIJiiEEERNS_8identityEEEDaRKT_OT0_ENKUlRKT_E_clIiEEDaSC_) ;  /* 0x0000009000007944 */ /* 0x022fea0003c00000 */
[----:B------:R1:W-:Y:S01]  /*7bc0*/  STL [R1+0x19c], R10 ;  /* 0x00019c0a01007387 */ /* 0x0003e20000100800 */
[----:B------:R-:W-:-:S03]  /*7bd0*/  MOV R8, 0x7bf0 ;  /* 0x00007bf000087802 */ /* 0x000fc60000000f00 */
[----:B-1----:R-:W-:Y:S05]  /*7be0*/  CALL.REL.NOINC `($_ZN7cutlass13device_kernelIN5flash19enable_sm80_to_sm89INS1_16FlashAttnBwdSm80INS1_25CollectiveMainloopBwdSm80ILi2ELi2EN4cute5tupleIJNS5_1CILi64EEENS7_ILi128EEES8_EEENS_10bfloat16_tEfNS_4arch4Sm80ELb1ELb0ELb1ELb0ELb1ELb0ELb0ELb0ELi2ELi2ELi4ELi2ELb1EEENS1_24CollectiveEpilogueBwdGQAISA_fSD_Li256ELb0ELb1EEENS1_25SingleTileBwdLPTSchedulerILb0ELi128ELb1EEEEEEEEEvNT_6ParamsE$_ZZN4cute9transformINS_15ArithmeticTupleIJiiEEEZNS_14transform_leafIS2_RNS_8identityEEEDaRKT_OT0_EUlRKT_E_EEDaS8_SA_ENKUlDpSD_E_clIJiiEEEDaSF_) ;  /* 0x00001d8000007944 */ /* 0x002fea0003c00000 */
[----:B------:R-:W-:Y:S02]  /*7bf0*/  MOV R8, R18 ;  /* 0x0000001200087202 */ /* 0x000fe40000000f00 */
[----:B------:R-:W-:-:S04]  /*7c00*/  MOV R9, 0x0 ;  /* 0x0000000000097802 */ /* 0x000fc80000000f00 */
[----:B------:R-:W-:Y:S05]  /*7c10*/  RET.REL.NODEC R8 `(_ZN7cutlass13device_kernelIN5flash19enable_sm80_to_sm89INS1_16FlashAttnBwdSm80INS1_25CollectiveMainloopBwdSm80ILi2ELi2EN4cute5tupleIJNS5_1CILi64EEENS7_ILi128EEES8_EEENS_10bfloat16_tEfNS_4arch4Sm80ELb1ELb0ELb1ELb0ELb1ELb0ELb0ELb0ELi2ELi2ELi4ELi2ELb1EEENS1_24CollectiveEpilogueBwdGQAISA_fSD_Li256ELb0ELb1EEENS1_25SingleTileBwdLPTSchedulerILb0ELi128ELb1EEEEEEEEEvNT_6ParamsE) ;  /* 0xffff83e008007950 */ /* 0x000fea0003c3ffff */
        .type           $_ZN7cutlass13device_kernelIN5flash19enable_sm80_to_sm89INS1_16FlashAttnBwdSm80INS1_25CollectiveMainloopBwdSm80ILi2ELi2EN4cute5tupleIJNS5_1CILi64EEENS7_ILi128EEES8_EEENS_10bfloat16_tEfNS_4arch4Sm80ELb1ELb0ELb1ELb0ELb1ELb0ELb0ELb0ELi2ELi2ELi4ELi2ELb1EEENS1_24CollectiveEpilogueBwdGQAISA_fSD_Li256ELb0ELb1EEENS1_25SingleTileBwdLPTSchedulerILb0ELi128ELb1EEEEEEEEEvNT_6ParamsE$_ZZN4cute14transform_leafINS_15ArithmeticTupleIJNS1_IJiiEEEiiiEEENS_8identityEEEDaRKT_OT0_ENKUlRKT_E_clIiEEDaSC_,@function
        .size           $_ZN7cutlass13device_kernelIN5flash19enable_sm80_to_sm89INS1_16FlashAttnBwdSm80INS1_25CollectiveMainloopBwdSm80ILi2ELi2EN4cute5tupleIJNS5_1CILi64EEENS7_ILi128EEES8_EEENS_10bfloat16_tEfNS_4arch4Sm80ELb1ELb0ELb1ELb0ELb1ELb0ELb0ELb0ELi2ELi2ELi4ELi2ELb1EEENS1_24CollectiveEpilogueBwdGQAISA_fSD_Li256ELb0ELb1EEENS1_25SingleTileBwdLPTSchedulerILb0ELi128ELb1EEEEEEEEEvNT_6ParamsE$_ZZN4cute14transform_leafINS_15ArithmeticTupleIJNS1_IJiiEEEiiiEEENS_8identityEEEDaRKT_OT0_ENKUlRKT_E_clIiEEDaSC_,($_ZN7cutlass13device_kernelIN5flash19enable_sm80_to_sm89INS1_16FlashAttnBwdSm80INS1_25CollectiveMainloopBwdSm80ILi2ELi2EN4cute5tupleIJNS5_1CILi64EEENS7_ILi128EEES8_EEENS_10bfloat16_tEfNS_4arch4Sm80ELb1ELb0ELb1ELb0ELb1ELb0ELb0ELb0ELi2ELi2ELi4ELi2ELb1EEENS1_24CollectiveEpilogueBwdGQAISA_fSD_Li256ELb0ELb1EEENS1_25SingleTileBwdLPTSchedulerILb0ELi128ELb1EEEEEEEEEvNT_6ParamsE$_ZZN4cute14transform_leafINS_15ArithmeticTupleIJiiEEERNS_8identityEEEDaRKT_OT0_ENKUlRKT_E_clIiEEDaSC_ - $_ZN7cutlass13device_kernelIN5flash19enable_sm80_to_sm89INS1_16FlashAttnBwdSm80INS1_25CollectiveMainloopBwdSm80ILi2ELi2EN4cute5tupleIJNS5_1CILi64EEENS7_ILi128EEES8_EEENS_10bfloat16_tEfNS_4arch4Sm80ELb1ELb0ELb1ELb0ELb1ELb0ELb0ELb0ELi2ELi2ELi4ELi2ELb1EEENS1_24CollectiveEpilogueBwdGQAISA_fSD_Li256ELb0ELb1EEENS1_25SingleTileBwdLPTSchedulerILb0ELi128ELb1EEEEEEEEEvNT_6ParamsE$_ZZN4cute14transform_leafINS_15ArithmeticTupleIJNS1_IJiiEEEiiiEEENS_8identityEEEDaRKT_OT0_ENKUlRKT_E_clIiEEDaSC_)
$_ZN7cutlass13device_kernelIN5flash19enable_sm80_to_sm89INS1_16FlashAttnBwdSm80INS1_25CollectiveMainloopBwdSm80ILi2ELi2EN4cute5tupleIJNS5_1CILi64EEENS7_ILi128EEES8_EEENS_10bfloat16_tEfNS_4arch4Sm80ELb1ELb0ELb1ELb0ELb1ELb0ELb0ELb0ELi2ELi2ELi4ELi2ELb1EEENS1_24CollectiveEpilogueBwdGQAISA_fSD_Li256ELb0ELb1EEENS1_25SingleTileBwdLPTSchedulerILb0ELi128ELb1EEEEEEEEEvNT_6ParamsE$_ZZN4cute14transform_leafINS_15ArithmeticTupleIJNS1_IJiiEEEiiiEEENS_8identityEEEDaRKT_OT0_ENKUlRKT_E_clIiEEDaSC_:
[----:B------:R-:W-:Y:S02]  /*7c20*/  MOV R10, R9 ;  /* 0x00000009000a7202 */ /* 0x000fe40000000f00 */
[----:B------:R-:W-:-:S04]  /*7c30*/  MOV R9, 0x0 ;  /* 0x0000000000097802 */ /* 0x000fc80000000f00 */
[----:B------:R-:W-:Y:S05]  /*7c40*/  RET.REL.NODEC R8 `(_ZN7cutlass13device_kernelIN5flash19enable_sm80_to_sm89INS1_16FlashAttnBwdSm80INS1_25CollectiveMainloopBwdSm80ILi2ELi2EN4cute5tupleIJNS5_1CILi64EEENS7_ILi128EEES8_EEENS_10bfloat16_tEfNS_4arch4Sm80ELb1ELb0ELb1ELb0ELb1ELb0ELb0ELb0ELi2ELi2ELi4ELi2ELb1EEENS1_24CollectiveEpilogueBwdGQAISA_fSD_Li256ELb0ELb1EEENS1_25SingleTileBwdLPTSchedulerILb0ELi128ELb1EEEEEEEEEvNT_6ParamsE) ;  /* 0xffff83b008007950 */ /* 0x000fea0003c3ffff */
        .type           $_ZN7cutlass13device_kernelIN5flash19enable_sm80_to_sm89INS1_16FlashAttnBwdSm80INS1_25CollectiveMainloopBwdSm80ILi2ELi2EN4cute5tupleIJNS5_1CILi64EEENS7_ILi128EEES8_EEENS_10bfloat16_tEfNS_4arch4Sm80ELb1ELb0ELb1ELb0ELb1ELb0ELb0ELb0ELi2ELi2ELi4ELi2ELb1EEENS1_24CollectiveEpilogueBwdGQAISA_fSD_Li256ELb0ELb1EEENS1_25SingleTileBwdLPTSchedulerILb0ELi128ELb1EEEEEEEEEvNT_6ParamsE$_ZZN4cute14transform_leafINS_15ArithmeticTupleIJiiEEERNS_8identityEEEDaRKT_OT0_ENKUlRKT_E_clIiEEDaSC_,@function
        .size           $_ZN7cutlass13device_kernelIN5flash19enable_sm80_to_sm89INS1_16FlashAttnBwdSm80INS1_25CollectiveMainloopBwdSm80ILi2ELi2EN4cute5tupleIJNS5_1CILi64EEENS7_ILi128EEES8_EEENS_10bfloat16_tEfNS_4arch4Sm80ELb1ELb0ELb1ELb0ELb1ELb0ELb0ELb0ELi2ELi2ELi4ELi2ELb1EEENS1_24CollectiveEpilogueBwdGQAISA_fSD_Li256ELb0ELb1EEENS1_25SingleTileBwdLPTSchedulerILb0ELi128ELb1EEEEEEEEEvNT_6ParamsE$_ZZN4cute14transform_leafINS_15ArithmeticTupleIJiiEEERNS_8identityEEEDaRKT_OT0_ENKUlRKT_E_clIiEEDaSC_,($_ZN7cutlass13device_kernelIN5flash19enable_sm80_to_sm89INS1_16FlashAttnBwdSm80INS1_25CollectiveMainloopBwdSm80ILi2ELi2EN4cute5tupleIJNS5_1CILi64EEENS7_ILi128EEES8_EEENS_10bfloat16_tEfNS_4arch4Sm80ELb1ELb0ELb1ELb0ELb1ELb0ELb0ELb0ELi2ELi2ELi4ELi2ELb1EEENS1_24CollectiveEpilogueBwdGQAISA_fSD_Li256ELb0ELb1EEENS1_25SingleTileBwdLPTSchedulerILb0ELi128ELb1EEEEEEEEEvNT_6ParamsE$_ZZN4cute19as_arithmetic_tupleINS_15ArithmeticTupleIJNS1_IJiiEEEiiiEEEEEDaRKT_ENKUlDpRKT_E_clIJS2_iiiEEEDaSA_ - $_ZN7cutlass13device_kernelIN5flash19enable_sm80_to_sm89INS1_16FlashAttnBwdSm80INS1_25CollectiveMainloopBwdSm80ILi2ELi2EN4cute5tupleIJNS5_1CILi64EEENS7_ILi128EEES8_EEENS_10bfloat16_tEfNS_4arch4Sm80ELb1ELb0ELb1ELb0ELb1ELb0ELb0ELb0ELi2ELi2ELi4ELi2ELb1EEENS1_24CollectiveEpilogueBwdGQAISA_fSD_Li256ELb0ELb1EEENS1_25SingleTileBwdLPTSchedulerILb0ELi128ELb1EEEEEEEEEvNT_6ParamsE$_ZZN4cute14transform_leafINS_15ArithmeticTupleIJiiEEERNS_8identityEEEDaRKT_OT0_ENKUlRKT_E_clIiEEDaSC_)
$_ZN7cutlass13device_kernelIN5flash19enable_sm80_to_sm89INS1_16FlashAttnBwdSm80INS1_25CollectiveMainloopBwdSm80ILi2ELi2EN4cute5tupleIJNS5_1CILi64EEENS7_ILi128EEES8_EEENS_10bfloat16_tEfNS_4arch4Sm80ELb1ELb0ELb1ELb0ELb1ELb0ELb0ELb0ELi2ELi2ELi4ELi2ELb1EEENS1_24CollectiveEpilogueBwdGQAISA_fSD_Li256ELb0ELb1EEENS1_25SingleTileBwdLPTSchedulerILb0ELi128ELb1EEEEEEEEEvNT_6ParamsE$_ZZN4cute14transform_leafINS_15ArithmeticTupleIJiiEEERNS_8identityEEEDaRKT_OT0_ENKUlRKT_E_clIiEEDaSC_:
[----:B------:R-:W-:Y:S02]  /*7c50*/  MOV R70, R8 ;  /* 0x0000000800467202 */ /* 0x000fe40000000f00 */
[----:B------:R-:W-:Y:S02]  /*7c60*/  MOV R71, 0x0 ;  /* 0x0000000000477802 */ /* 0x000fe40000000f00 */
[----:B------:R-:W-:Y:S02]  /*7c70*/  MOV R10, R7 ;  /* 0x00000007000a7202 */ /* 0x000fe40000000f00 */
[----:B------:R-:W-:Y:S05]  /*7c80*/  RET.REL.NODEC R70 `(_ZN7cutlass13device_kernelIN5flash19enable_sm80_to_sm89INS1_16FlashAttnBwdSm80INS1_25CollectiveMainloopBwdSm80ILi2ELi2EN4cute5tupleIJNS5_1CILi64EEENS7_ILi128EEES8_EEENS_10bfloat16_tEfNS_4arch4Sm80ELb1ELb0ELb1ELb0ELb1ELb0ELb0ELb0ELi2ELi2ELi4ELi2ELb1EEENS1_24CollectiveEpilogueBwdGQAISA_fSD_Li256ELb0ELb1EEENS1_25SingleTileBwdLPTSchedulerILb0ELi128ELb1EEEEEEEEEvNT_6ParamsE) ;  /* 0xffff837046007950 */ /* 0x000fea0003c3ffff */
        .type           $_ZN7cutlass13device_kernelIN5flash19enable_sm80_to_sm89INS1_16FlashAttnBwdSm80INS1_25CollectiveMainloopBwdSm80ILi2ELi2EN4cute5tupleIJNS5_1CILi64EEENS7_ILi128EEES8_EEENS_10bfloat16_tEfNS_4arch4Sm80ELb1ELb0ELb1ELb0ELb1ELb0ELb0ELb0ELi2ELi2ELi4ELi2ELb1EEENS1_24CollectiveEpilogueBwdGQAISA_fSD_Li256ELb0ELb1EEENS1_25SingleTileBwdLPTSchedulerILb0ELi128ELb1EEEEEEEEEvNT_6ParamsE$_ZZN4cute19as_arithmetic_tupleINS_15ArithmeticTupleIJNS1_IJiiEEEiiiEEEEEDaRKT_ENKUlDpRKT_E_clIJS2_iiiEEEDaSA_,@function
        .size           $_ZN7cutlass13device_kernelIN5flash19enable_sm80_to_sm89INS1_16FlashAttnBwdSm80INS1_25CollectiveMainloopBwdSm80ILi2ELi2EN4cute5tupleIJNS5_1CILi64EEENS7_ILi128EEES8_EEENS_10bfloat16_tEfNS_4arch4Sm80ELb1ELb0ELb1ELb0ELb1ELb0ELb0ELb0ELi2ELi2ELi4ELi2ELb1EEENS1_24CollectiveEpilogueBwdGQAISA_fSD_Li256ELb0ELb1EEENS1_25SingleTileBwdLPTSchedulerILb0ELi128ELb1EEEEEEEEEvNT_6ParamsE$_ZZN4cute19as_arithmetic_tupleINS_15ArithmeticTupleIJNS1_IJiiEEEiiiEEEEEDaRKT_ENKUlDpRKT_E_clIJS2_iiiEEEDaSA_,($_ZN7cutlass13device_kernelIN5flash19enable_sm80_to_sm89INS1_16FlashAttnBwdSm80INS1_25CollectiveMainloopBwdSm80ILi2ELi2EN4cute5tupleIJNS5_1CILi64EEENS7_ILi128EEES8_EEENS_10bfloat16_tEfNS_4arch4Sm80ELb1ELb0ELb1ELb0ELb1ELb0ELb0ELb0ELi2ELi2ELi4ELi2ELb1EEENS1_24CollectiveEpilogueBwdGQAISA_fSD_Li256ELb0ELb1EEENS1_25SingleTileBwdLPTSchedulerILb0ELi128ELb1EEEEEEEEEvNT_6ParamsE$_ZZN4cute19as_arithmetic_tupleINS_15ArithmeticTupleIJNS1_IJiiEEEiiiEEEEEDaRKT_ENKUlRKT_E_clIS2_EEDaS9_ - $_ZN7cutlass13device_kernelIN5flash19enable_sm80_to_sm89INS1_16FlashAttnBwdSm80INS1_25CollectiveMainloopBwdSm80ILi2ELi2EN4cute5tupleIJNS5_1CILi64EEENS7_ILi128EEES8_EEENS_10bfloat16_tEfNS_4arch4Sm80ELb1ELb0ELb1ELb0ELb1ELb0ELb0ELb0ELi2ELi2ELi4ELi2ELb1EEENS1_24CollectiveEpilogueBwdGQAISA_fSD_Li256ELb0ELb1EEENS1_25SingleTileBwdLPTSchedulerILb0ELi128ELb1EEEEEEEEEvNT_6ParamsE$_ZZN4cute19as_arithmetic_tupleINS_15ArithmeticTupleIJNS1_IJiiEEEiiiEEEEEDaRKT_ENKUlDpRKT_E_clIJS2_iiiEEEDaSA_)
$_ZN7cutlass13device_kernelIN5flash19enable_sm80_to_sm89INS1_16FlashAttnBwdSm80INS1_25CollectiveMainloopBwdSm80ILi2ELi2EN4cute5tupleIJNS5_1CILi64EEENS7_ILi128EEES8_EEENS_10bfloat16_tEfNS_4arch4Sm80ELb1ELb0ELb1ELb0ELb1ELb0ELb0ELb0ELi2ELi2ELi4ELi2ELb1EEENS1_24CollectiveEpilogueBwdGQAISA_fSD_Li256ELb0ELb1EEENS1_25SingleTileBwdLPTSchedulerILb0ELi128ELb1EEEEEEEEEvNT_6ParamsE$_ZZN4cute19as_arithmetic_tupleINS_15ArithmeticTupleIJNS1_IJiiEEEiiiEEEEEDaRKT_ENKUlDpRKT_E_clIJS2_iiiEEEDaSA_:
[----:B------:R-:W-:Y:S02]  /*7c90*/  IADD3 R7, R1, 0x19c, RZ ;  /* 0x0000019c01077810 */ /* 0x000fe40007ffe0ff */
[----:B------:R-:W-:Y:S02]  /*7ca0*/  MOV R44, 0x7cd0 ;  /* 0x00007cd0002c7802 */ /* 0x000fe40000000f00 */
[----:B------:R-:W-:-:S02]  /*7cb0*/  IADD3 R7, R7, c[0x0][0x20], RZ ;  /* 0x0000080007077a10 */ /* 0x000fc40007ffe0ff */
[----:B------:R-:W-:Y:S05]  /*7cc0*/  CALL.REL.NOINC `($_ZN7cutlass13device_kernelIN5flash19enable_sm80_to_sm89INS1_16FlashAttnBwdSm80INS1_25CollectiveMainloopBwdSm80ILi2ELi2EN4cute5tupleIJNS5_1CILi64EEENS7_ILi128EEES8_EEENS_10bfloat16_tEfNS_4arch4Sm80ELb1ELb0ELb1ELb0ELb1ELb0ELb0ELb0ELi2ELi2ELi4ELi2ELb1EEENS1_24CollectiveEpilogueBwdGQAISA_fSD_Li256ELb0ELb1EEENS1_25SingleTileBwdLPTSchedulerILb0ELi128ELb1EEEEEEEEEvNT_6ParamsE$_ZN4cute5tupleIJNS_15ArithmeticTupleIJiiEEEiiiEEC2ERKS2_RKiS7_S7_) ;  /* 0xfffff95000007944 */ /* 0x000fea0003c3ffff */
[----:B------:R1:W5:Y:S04]  /*7cd0*/  LDL R10, [R1+0x19c] ;  /* 0x00019c00010a7983 */ /* 0x0003680000100800 */
[----:B------:R1:W5:Y:S04]  /*7ce0*/  LDL.64 R8, [R1+0x1a8] ;  /* 0x0001a80001087983 */ /* 0x0003680000100a00 */
[----:B------:R1:W5:Y:S01]  /*7cf0*/  LDL.64 R6, [R1+0x1a0] ;  /* 0x0001a00001067983 */ /* 0x0003620000100a00 */
[----:B------:R-:W-:-:S04]  /*7d00*/  MOV R17, 0x0 ;  /* 0x0000000000117802 */ /* 0x000fc80000000f00 */
[----:B------:R-:W-:Y:S05]  /*7d10*/  RET.REL.NODEC R16 `(_ZN7cutlass13device_kernelIN5flash19enable_sm80_to_sm89INS1_16FlashAttnBwdSm80INS1_25CollectiveMainloopBwdSm80ILi2ELi2EN4cute5tupleIJNS5_1CILi64EEENS7_ILi128EEES8_EEENS_10bfloat16_tEfNS_4arch4Sm80ELb1ELb0ELb1ELb0ELb1ELb0ELb0ELb0ELi2ELi2ELi4ELi2ELb1EEENS1_24CollectiveEpilogueBwdGQAISA_fSD_Li256ELb0ELb1EEENS1_25SingleTileBwdLPTSchedulerILb0ELi128ELb1EEEEEEEEEvNT_6ParamsE) ;  /* 0xffff82e010007950 */ /* 0x000fea0003c3ffff */
        .type           $_ZN7cutlass13device_kernelIN5flash19enable_sm80_to_sm89INS1_16FlashAttnBwdSm80INS1_25CollectiveMainloopBwdSm80ILi2ELi2EN4cute5tupleIJNS5_1CILi64EEENS7_ILi128EEES8_EEENS_10bfloat16_tEfNS_4arch4Sm80ELb1ELb0ELb1ELb0ELb1ELb0ELb0ELb0ELi2ELi2ELi4ELi2ELb1EEENS1_24CollectiveEpilogueBwdGQAISA_fSD_Li256ELb0ELb1EEENS1_25SingleTileBwdLPTSchedulerILb0ELi128ELb1EEEEEEEEEvNT_6ParamsE$_ZZN4cute19as_arithmetic_tupleINS_15ArithmeticTupleIJNS1_IJiiEEEiiiEEEEEDaRKT_ENKUlRKT_E_clIS2_EEDaS9_,@function
        .size           $_ZN7cutlass13device_kernelIN5flash19enable_sm80_to_sm89INS1_16FlashAttnBwdSm80INS1_25CollectiveMainloopBwdSm80ILi2ELi2EN4cute5tupleIJNS5_1CILi64EEENS7_ILi128EEES8_EEENS_10bfloat16_tEfNS_4arch4Sm80ELb1ELb0ELb1ELb0ELb1ELb0ELb0ELb0ELi2ELi2ELi4ELi2ELb1EEENS1_24CollectiveEpilogueBwdGQAISA_fSD_Li256ELb0ELb1EEENS1_25SingleTileBwdLPTSchedulerILb0ELi128ELb1EEEEEEEEEvNT_6ParamsE$_ZZN4cute19as_arithmetic_tupleINS_15ArithmeticTupleIJNS1_IJiiEEEiiiEEEEEDaRKT_ENKUlRKT_E_clIS2_EEDaS9_,($_ZN7cutlass13device_kernelIN5flash19enable_sm80_to_sm89INS1_16FlashAttnBwdSm80INS1_25CollectiveMainloopBwdSm80ILi2ELi2EN4cute5tupleIJNS5_1CILi64EEENS7_ILi128EEES8_EEENS_10bfloat16_tEfNS_4arch4Sm80ELb1ELb0ELb1ELb0ELb1ELb0ELb0ELb0ELi2ELi2ELi4ELi2ELb1EEENS1_24CollectiveEpilogueBwdGQAISA_fSD_Li256ELb0ELb1EEENS1_25SingleTileBwdLPTSchedulerILb0ELi128ELb1EEEEEEEEEvNT_6ParamsE$_ZZN4cute19as_arithmetic_tupleINS_15ArithmeticTupleIJNS1_IJiiEEEiiiEEEEEDaRKT_ENKUlRKT_E_clIiEEDaS9_ - $_ZN7cutlass13device_kernelIN5flash19enable_sm80_to_sm89INS1_16FlashAttnBwdSm80INS1_25CollectiveMainloopBwdSm80ILi2ELi2EN4cute5tupleIJNS5_1CILi64EEENS7_ILi128EEES8_EEENS_10bfloat16_tEfNS_4arch4Sm80ELb1ELb0ELb1ELb0ELb1ELb0ELb0ELb0ELi2ELi2ELi4ELi2ELb1EEENS1_24CollectiveEpilogueBwdGQAISA_fSD_Li256ELb0ELb1EEENS1_25SingleTileBwdLPTSchedulerILb0ELi128ELb1EEEEEEEEEvNT_6ParamsE$_ZZN4cute19as_arithmetic_tupleINS_15ArithmeticTupleIJNS1_IJiiEEEiiiEEEEEDaRKT_ENKUlRKT_E_clIS2_EEDaS9_)
$_ZN7cutlass13device_kernelIN5flash19enable_sm80_to_sm89INS1_16FlashAttnBwdSm80INS1_25CollectiveMainloopBwdSm80ILi2ELi2EN4cute5tupleIJNS5_1CILi64EEENS7_ILi128EEES8_EEENS_10bfloat16_tEfNS_4arch4Sm80ELb1ELb0ELb1ELb0ELb1ELb0ELb0ELb0ELi2ELi2ELi4ELi2ELb1EEENS1_24CollectiveEpilogueBwdGQAISA_fSD_Li256ELb0ELb1EEENS1_25SingleTileBwdLPTSchedulerILb0ELi128ELb1EEEEEEEEEvNT_6ParamsE$_ZZN4cute19as_arithmetic_tupleINS_15ArithmeticTupleIJNS1_IJiiEEEiiiEEEEEDaRKT_ENKUlRKT_E_clIS2_EEDaS9_:
[----:B------:R-:W-:-:S05]  /*7d20*/  IADD3 R9, R13, -c[0x0][0x20], RZ ;  /* 0x800008000d097a10 */ /* 0x000fca0007ffe0ff */
[----:B------:R1:W5:Y:S01]  /*7d30*/  LDL R7, [R9] ;  /* 0x0000000009077983 */ /* 0x0003620000100800 */
[----:B------:R-:W-:-:S03]  /*7d40*/  MOV R8, 0x7d60 ;  /* 0x00007d6000087802 */ /* 0x000fc60000000f00 */
[----:B-1---5:R-:W-:Y:S05]  /*7d50*/  CALL.REL.NOINC `($_ZN7cutlass13device_kernelIN5flash19enable_sm80_to_sm89INS1_16FlashAttnBwdSm80INS1_25CollectiveMainloopBwdSm80ILi2ELi2EN4cute5tupleIJNS5_1CILi64EEENS7_ILi128EEES8_EEENS_10bfloat16_tEfNS_4arch4Sm80ELb1ELb0ELb1ELb0ELb1ELb0ELb0ELb0ELi2ELi2ELi4ELi2ELb1EEENS1_24CollectiveEpilogueBwdGQAISA_fSD_Li256ELb0ELb1EEENS1_25SingleTileBwdLPTSchedulerILb0ELi128ELb1EEEEEEEEEvNT_6ParamsE$_ZZN4cute19as_arithmetic_tupleINS_15ArithmeticTupleIJiiEEEEEDaRKT_ENKUlRKT_E_clIiEEDaS8_) ;  /* 0x0000019000007944 */ /* 0x022fea0003c00000 */
[----:B------:R1:W5:Y:S01]  /*7d60*/  LDL R7, [R9+0x4] ;  /* 0x0000040009077983 */ /* 0x0003620000100800 */
[----:B------:R-:W-:Y:S01]  /*7d70*/  IADD3 R6, R1, 0x19c, RZ ;  /* 0x0000019c01067810 */ /* 0x000fe20007ffe0ff */
[----:B------:R-:W-:Y:S01]  /*7d80*/  IMAD.MOV.U32 R16, RZ, RZ, R10 ;  /* 0x000000ffff107224 */ /* 0x000fe200078e000a */
[----:B------:R-:W-:Y:S02]  /*7d90*/  MOV R8, 0x7dc0 ;  /* 0x00007dc000087802 */ /* 0x000fe40000000f00 */
[----:B------:R-:W-:Y:S02]  /*7da0*/  IADD3 R6, R6, c[0x0][0x20], RZ ;  /* 0x0000080006067a10 */ /* 0x000fe40007ffe0ff */
[----:B-1---5:R-:W-:Y:S05]  /*7db0*/  CALL.REL.NOINC `($_ZN7cutlass13device_kernelIN5flash19enable_sm80_to_sm89INS1_16FlashAttnBwdSm80INS1_25CollectiveMainloopBwdSm80ILi2ELi2EN4cute5tupleIJNS5_1CILi64EEENS7_ILi128EEES8_EEENS_10bfloat16_tEfNS_4arch4Sm80ELb1ELb0ELb1ELb0ELb1ELb0ELb0ELb0ELi2ELi2ELi4ELi2ELb1EEENS1_24CollectiveEpilogueBwdGQAISA_fSD_Li256ELb0ELb1EEENS1_25SingleTileBwdLPTSchedulerILb0ELi128ELb1EEEEEEEEEvNT_6ParamsE$_ZZN4cute19as_arithmetic_tupleINS_15ArithmeticTupleIJiiEEEEEDaRKT_ENKUlRKT_E_clIiEEDaS8_) ;  /* 0x0000013000007944 */ /* 0x022fea0003c00000 */
[----:B------:R1:W-:Y:S01]  /*7dc0*/  STL [R1+0x19c], R10 ;  /* 0x00019c0a01007387 */ /* 0x0003e20000100800 */
[----:B------:R-:W-:-:S03]  /*7dd0*/  MOV R18, 0x7df0 ;  /* 0x00007df000127802 */ /* 0x000fc60000000f00 */
[----:B-1----:R-:W-:Y:S05]  /*7de0*/  CALL.REL.NOINC `($_ZN7cutlass13device_kernelIN5flash19enable_sm80_to_sm89INS1_16FlashAttnBwdSm80INS1_25CollectiveMainloopBwdSm80ILi2ELi2EN4cute5tupleIJNS5_1CILi64EEENS7_ILi128EEES8_EEENS_10bfloat16_tEfNS_4arch4Sm80ELb1ELb0ELb1ELb0ELb1ELb0ELb0ELb0ELi2ELi2ELi4ELi2ELb1EEENS1_24CollectiveEpilogueBwdGQAISA_fSD_Li256ELb0ELb1EEENS1_25SingleTileBwdLPTSchedulerILb0ELi128ELb1EEEEEEEEEvNT_6ParamsE$_ZZN4cute19as_arithmetic_tupleINS_15ArithmeticTupleIJiiEEEEEDaRKT_ENKUlDpRKT_E_clIJiiEEEDaS9_) ;  /* 0x0000008000007944 */ /* 0x002fea0003c00000 */
[----:B-----5:R-:W-:Y:S01]  /*7df0*/  IMAD.MOV.U32 R8, RZ, RZ, R6 ;  /* 0x000000ffff087224 */ /* 0x020fe200078e0006 */
[----:B------:R-:W-:Y:S01]  /*7e00*/  MOV R6, R44 ;  /* 0x0000002c00067202 */ /* 0x000fe20000000f00 */
[----:B------:R-:W-:Y:S01]  /*7e10*/  IMAD.MOV.U32 R46, RZ, RZ, R7 ;  /* 0x000000ffff2e7224 */ /* 0x000fe200078e0007 */
[----:B------:R-:W-:-:S04]  /*7e20*/  MOV R7, 0x0 ;  /* 0x0000000000077802 */ /* 0x000fc80000000f00 */
[----:B------:R-:W-:Y:S05]  /*7e30*/  RET.REL.NODEC R6 `(_ZN7cutlass13device_kernelIN5flash19enable_sm80_to_sm89INS1_16FlashAttnBwdSm80INS1_25CollectiveMainloopBwdSm80ILi2ELi2EN4cute5tupleIJNS5_1CILi64EEENS7_ILi128EEES8_EEENS_10bfloat16_tEfNS_4arch4Sm80ELb1ELb0ELb1ELb0ELb1ELb0ELb0ELb0ELi2ELi2ELi4ELi2ELb1EEENS1_24CollectiveEpilogueBwdGQAISA_fSD_Li256ELb0ELb1EEENS1_25SingleTileBwdLPTSchedulerILb0ELi128ELb1EEEEEEEEEvNT_6ParamsE) ;  /* 0xffff81c006007950 */ /* 0x000fea0003c3ffff */
        .type           $_ZN7cutlass13device_kernelIN5flash19enable_sm80_to_sm89INS1_16FlashAttnBwdSm80INS1_25CollectiveMainloopBwdSm80ILi2ELi2EN4cute5tupleIJNS5_1CILi64EEENS7_ILi128EEES8_EEENS_10bfloat16_tEfNS_4arch4Sm80ELb1ELb0ELb1ELb0ELb1ELb0ELb0ELb0ELi2ELi2ELi4ELi2ELb1EEENS1_24CollectiveEpilogueBwdGQAISA_fSD_Li256ELb0ELb1EEENS1_25SingleTileBwdLPTSchedulerILb0ELi128ELb1EEEEEEEEEvNT_6ParamsE$_ZZN4cute19as_arithmetic_tupleINS_15ArithmeticTupleIJNS1_IJiiEEEiiiEEEEEDaRKT_ENKUlRKT_E_clIiEEDaS9_,@function
        .size           $_ZN7cutlass13device_kernelIN5flash19enable_sm80_to_sm89INS1_16FlashAttnBwdSm80INS1_25CollectiveMainloopBwdSm80ILi2ELi2EN4cute5tupleIJNS5_1CILi64EEENS7_ILi128EEES8_EEENS_10bfloat16_tEfNS_4arch4Sm80ELb1ELb0ELb1ELb0ELb1ELb0ELb0ELb0ELi2ELi2ELi4ELi2ELb1EEENS1_24CollectiveEpilogueBwdGQAISA_fSD_Li256ELb0ELb1EEENS1_25SingleTileBwdLPTSchedulerILb0ELi128ELb1EEEEEEEEEvNT_6ParamsE$_ZZN4cute19as_arithmetic_tupleINS_15ArithmeticTupleIJNS1_IJiiEEEiiiEEEEEDaRKT_ENKUlRKT_E_clIiEEDaS9_,($_ZN7cutlass13device_kernelIN5flash19enable_sm80_to_sm89INS1_16FlashAttnBwdSm80INS1_25CollectiveMainloopBwdSm80ILi2ELi2EN4cute5tupleIJNS5_1CILi64EEENS7_ILi128EEES8_EEENS_10bfloat16_tEfNS_4arch4Sm80ELb1ELb0ELb1ELb0ELb1ELb0ELb0ELb0ELi2ELi2ELi4ELi2ELb1EEENS1_24CollectiveEpilogueBwdGQAISA_fSD_Li256ELb0ELb1EEENS1_25SingleTileBwdLPTSchedulerILb0ELi128ELb1EEEEEEEEEvNT_6ParamsE$_ZZN4cute19as_arithmetic_tupleINS_15ArithmeticTupleIJiiEEEEEDaRKT_ENKUlDpRKT_E_clIJiiEEEDaS9_ - $_ZN7cutlass13device_kernelIN5flash19enable_sm80_to_sm89INS1_16FlashAttnBwdSm80INS1_25CollectiveMainloopBwdSm80ILi2ELi2EN4cute5tupleIJNS5_1CILi64EEENS7_ILi128EEES8_EEENS_10bfloat16_tEfNS_4arch4Sm80ELb1ELb0ELb1ELb0ELb1ELb0ELb0ELb0ELi2ELi2ELi4ELi2ELb1EEENS1_24CollectiveEpilogueBwdGQAISA_fSD_Li256ELb0ELb1EEENS1_25SingleTileBwdLPTSchedulerILb0ELi128ELb1EEEEEEEEEvNT_6ParamsE$_ZZN4cute19as_arithmetic_tupleINS_15ArithmeticTupleIJNS1_IJiiEEEiiiEEEEEDaRKT_ENKUlRKT_E_clIiEEDaS9_)
$_ZN7cutlass13device_kernelIN5flash19enable_sm80_to_sm89INS1_16FlashAttnBwdSm80INS1_25CollectiveMainloopBwdSm80ILi2ELi2EN4cute5tupleIJNS5_1CILi64EEENS7_ILi128EEES8_EEENS_10bfloat16_tEfNS_4arch4Sm80ELb1ELb0ELb1ELb0ELb1ELb0ELb0ELb0ELi2ELi2ELi4ELi2ELb1EEENS1_24CollectiveEpilogueBwdGQAISA_fSD_Li256ELb0ELb1EEENS1_25SingleTileBwdLPTSchedulerILb0ELi128ELb1EEEEEEEEEvNT_6ParamsE$_ZZN4cute19as_arithmetic_tupleINS_15ArithmeticTupleIJNS1_IJiiEEEiiiEEEEEDaRKT_ENKUlRKT_E_clIiEEDaS9_:
[----:B------:R-:W-:Y:S02]  /*7e40*/  MOV R10, R7 ;  /* 0x00000007000a7202 */ /* 0x000fe40000000f00 */
[----:B------:R-:W-:-:S04]  /*7e50*/  MOV R7, 0x0 ;  /* 0x0000000000077802 */ /* 0x000fc80000000f00 */
[----:B------:R-:W-:Y:S05]  /*7e60*/  RET.REL.NODEC R6 `(_ZN7cutlass13device_kernelIN5flash19enable_sm80_to_sm89INS1_16FlashAttnBwdSm80INS1_25CollectiveMainloopBwdSm80ILi2ELi2EN4cute5tupleIJNS5_1CILi64EEENS7_ILi128EEES8_EEENS_10bfloat16_tEfNS_4arch4Sm80ELb1ELb0ELb1ELb0ELb1ELb0ELb0ELb0ELi2ELi2ELi4ELi2ELb1EEENS1_24CollectiveEpilogueBwdGQAISA_fSD_Li256ELb0ELb1EEENS1_25SingleTileBwdLPTSchedulerILb0ELi128ELb1EEEEEEEEEvNT_6ParamsE) ;  /* 0xffff819006007950 */ /* 0x000fea0003c3ffff */
        .type           $_ZN7cutlass13device_kernelIN5flash19enable_sm80_to_sm89INS1_16FlashAttnBwdSm80INS1_25CollectiveMainloopBwdSm80ILi2ELi2EN4cute5tupleIJNS5_1CILi64EEENS7_ILi128EEES8_EEENS_10bfloat16_tEfNS_4arch4Sm80ELb1ELb0ELb1ELb0ELb1ELb0ELb0ELb0ELi2ELi2ELi4ELi2ELb1EEENS1_24CollectiveEpilogueBwdGQAISA_fSD_Li256ELb0ELb1EEENS1_25SingleTileBwdLPTSchedulerILb0ELi128ELb1EEEEEEEEEvNT_6ParamsE$_ZZN4cute19as_arithmetic_tupleINS_15ArithmeticTupleIJiiEEEEEDaRKT_ENKUlDpRKT_E_clIJiiEEEDaS9_,@function
        .size           $_ZN7cutlass13device_kernelIN5flash19enable_sm80_to_sm89INS1_16FlashAttnBwdSm80INS1_25CollectiveMainloopBwdSm80ILi2ELi2EN4cute5tupleIJNS5_1CILi64EEENS7_ILi128EEES8_EEENS_10bfloat16_tEfNS_4arch4Sm80ELb1ELb0ELb1ELb0ELb1ELb0ELb0ELb0ELi2ELi2ELi4ELi2ELb1EEENS1_24CollectiveEpilogueBwdGQAISA_fSD_Li256ELb0ELb1EEENS1_25SingleTileBwdLPTSchedulerILb0ELi128ELb1EEEEEEEEEvNT_6ParamsE$_ZZN4cute19as_arithmetic_tupleINS_15ArithmeticTupleIJiiEEEEEDaRKT_ENKUlDpRKT_E_clIJiiEEEDaS9_,($_ZN7cutlass13device_kernelIN5flash19enable_sm80_to_sm89INS1_16FlashAttnBwdSm80INS1_25CollectiveMainloopBwdSm80ILi2ELi2EN4cute5tupleIJNS5_1CILi64EEENS7_ILi128EEES8_EEENS_10bfloat16_tEfNS_4arch4Sm80ELb1ELb0ELb1ELb0ELb1ELb0ELb0ELb0ELi2ELi2ELi4ELi2ELb1EEENS1_24CollectiveEpilogueBwdGQAISA_fSD_Li256ELb0ELb1EEENS1_25SingleTileBwdLPTSchedulerILb0ELi128ELb1EEEEEEEEEvNT_6ParamsE$_ZZN4cute19as_arithmetic_tupleINS_15ArithmeticTupleIJiiEEEEEDaRKT_ENKUlRKT_E_clIiEEDaS8_ - $_ZN7cutlass13device_kernelIN5flash19enable_sm80_to_sm89INS1_16FlashAttnBwdSm80INS1_25CollectiveMainloopBwdSm80ILi2ELi2EN4cute5tupleIJNS5_1CILi64EEENS7_ILi128EEES8_EEENS_10bfloat16_tEfNS_4arch4Sm80ELb1ELb0ELb1ELb0ELb1ELb0ELb0ELb0ELi2ELi2ELi4ELi2ELb1EEENS1_24CollectiveEpilogueBwdGQAISA_fSD_Li256ELb0ELb1EEENS1_25SingleTileBwdLPTSchedulerILb0ELi128ELb1EEEEEEEEEvNT_6ParamsE$_ZZN4cute19as_arithmetic_tupleINS_15ArithmeticTupleIJiiEEEEEDaRKT_ENKUlDpRKT_E_clIJiiEEEDaS9_)
$_ZN7cutlass13device_kernelIN5flash19enable_sm80_to_sm89INS1_16FlashAttnBwdSm80INS1_25CollectiveMainloopBwdSm80ILi2ELi2EN4cute5tupleIJNS5_1CILi64EEENS7_ILi128EEES8_EEENS_10bfloat16_tEfNS_4arch4Sm80ELb1ELb0ELb1ELb0ELb1ELb0ELb0ELb0ELi2ELi2ELi4ELi2ELb1EEENS1_24CollectiveEpilogueBwdGQAISA_fSD_Li256ELb0ELb1EEENS1_25SingleTileBwdLPTSchedulerILb0ELi128ELb1EEEEEEEEEvNT_6ParamsE$_ZZN4cute19as_arithmetic_tupleINS_15ArithmeticTupleIJiiEEEEEDaRKT_ENKUlDpRKT_E_clIJiiEEEDaS9_:
[----:B------:R-:W-:Y:S02]  /*7e70*/  IADD3 R7, R1, 0x1a0, RZ ;  /* 0x000001a001077810 */ /* 0x000fe40007ffe0ff */
[----:B------:R-:W-:Y:S02]  /*7e80*/  MOV R8, 0x7eb0 ;  /* 0x00007eb000087802 */ /* 0x000fe40000000f00 */
[----:B------:R-:W-:Y:S02]  /*7e90*/  IADD3 R7, R7, c[0x0][0x20], RZ ;  /* 0x0000080007077a10 */ /* 0x000fe40007ffe0ff */
[----:B------:R-:W-:Y:S05]  /*7ea0*/  CALL.REL.NOINC `($_ZN7cutlass13device_kernelIN5flash19enable_sm80_to_sm89INS1_16FlashAttnBwdSm80INS1_25CollectiveMainloopBwdSm80ILi2ELi2EN4cute5tupleIJNS5_1CILi64EEENS7_ILi128EEES8_EEENS_10bfloat16_tEfNS_4arch4Sm80ELb1ELb0ELb1ELb0ELb1ELb0ELb0ELb0ELi2ELi2ELi4ELi2ELb1EEENS1_24CollectiveEpilogueBwdGQAISA_fSD_Li256ELb0ELb1EEENS1_25SingleTileBwdLPTSchedulerILb0ELi128ELb1EEEEEEEEEvNT_6ParamsE$_ZN4cute5tupleIJiiEEC2ERKiS3_) ;  /* 0xfffff9e000007944 */ /* 0x000fea0003c3ffff */
[----:B-1----:R1:W5:Y:S01]  /*7eb0*/  LDL.64 R6, [R1+0x1a0] ;  /* 0x0001a00001067983 */ /* 0x0023620000100a00 */
[----:B------:R-:W-:Y:S02]  /*7ec0*/  MOV R8, R18 ;  /* 0x0000001200087202 */ /* 0x000fe40000000f00 */
[----:B------:R-:W-:-:S04]  /*7ed0*/  MOV R9, 0x0 ;  /* 0x0000000000097802 */ /* 0x000fc80000000f00 */
[----:B------:R-:W-:Y:S05]  /*7ee0*/  RET.REL.NODEC R8 `(_ZN7cutlass13device_kernelIN5flash19enable_sm80_to_sm89INS1_16FlashAttnBwdSm80INS1_25CollectiveMainloopBwdSm80ILi2ELi2EN4cute5tupleIJNS5_1CILi64EEENS7_ILi128EEES8_EEENS_10bfloat16_tEfNS_4arch4Sm80ELb1ELb0ELb1ELb0ELb1ELb0ELb0ELb0ELi2ELi2ELi4ELi2ELb1EEENS1_24CollectiveEpilogueBwdGQAISA_fSD_Li256ELb0ELb1EEENS1_25SingleTileBwdLPTSchedulerILb0ELi128ELb1EEEEEEEEEvNT_6ParamsE) ;  /* 0xffff811008007950 */ /* 0x000fea0003c3ffff */
        .type           $_ZN7cutlass13device_kernelIN5flash19enable_sm80_to_sm89INS1_16FlashAttnBwdSm80INS1_25CollectiveMainloopBwdSm80ILi2ELi2EN4cute5tupleIJNS5_1CILi64EEENS7_ILi128EEES8_EEENS_10bfloat16_tEfNS_4arch4Sm80ELb1ELb0ELb1ELb0ELb1ELb0ELb0ELb0ELi2ELi2ELi4ELi2ELb1EEENS1_24CollectiveEpilogueBwdGQAISA_fSD_Li256ELb0ELb1EEENS1_25SingleTileBwdLPTSchedulerILb0ELi128ELb1EEEEEEEEEvNT_6ParamsE$_ZZN4cute19as_arithmetic_tupleINS_15ArithmeticTupleIJiiEEEEEDaRKT_ENKUlRKT_E_clIiEEDaS8_,@function
        .size           $_ZN7cutlass13device_kernelIN5flash19enable_sm80_to_sm89INS1_16FlashAttnBwdSm80INS1_25CollectiveMainloopBwdSm80ILi2ELi2EN4cute5tupleIJNS5_1CILi64EEENS7_ILi128EEES8_EEENS_10bfloat16_tEfNS_4arch4Sm80ELb1ELb0ELb1ELb0ELb1ELb0ELb0ELb0ELi2ELi2ELi4ELi2ELb1EEENS1_24CollectiveEpilogueBwdGQAISA_fSD_Li256ELb0ELb1EEENS1_25SingleTileBwdLPTSchedulerILb0ELi128ELb1EEEEEEEEEvNT_6ParamsE$_ZZN4cute19as_arithmetic_tupleINS_15ArithmeticTupleIJiiEEEEEDaRKT_ENKUlRKT_E_clIiEEDaS8_,($_ZN7cutlass13device_kernelIN5flash19enable_sm80_to_sm89INS1_16FlashAttnBwdSm80INS1_25CollectiveMainloopBwdSm80ILi2ELi2EN4cute5tupleIJNS5_1CILi64EEENS7_ILi128EEES8_EEENS_10bfloat16_tEfNS_4arch4Sm80ELb1ELb0ELb1ELb0ELb1ELb0ELb0ELb0ELi2ELi2ELi4ELi2ELb1EEENS1_24CollectiveEpilogueBwdGQAISA_fSD_Li256ELb0ELb1EEENS1_25SingleTileBwdLPTSchedulerILb0ELi128ELb1EEEEEEEEEvNT_6ParamsE$_ZZN4cute5sliceINS_5tupleIJNS_10UnderscoreES2_S2_iEEENS1_IJNS1_IJNS_1CILi1EEENS4_ILi0EEEEEElS6_lEEEEEDaRKT_RKT0_ENKUlRKT_RKT0_E_clIS2_lEEDaSH_SK_ - $_ZN7cutlass13device_kernelIN5flash19enable_sm80_to_sm89INS1_16FlashAttnBwdSm80INS1_25CollectiveMainloopBwdSm80ILi2ELi2EN4cute5tupleIJNS5_1CILi64EEENS7_ILi128EEES8_EEENS_10bfloat16_tEfNS_4arch4Sm80ELb1ELb0ELb1ELb0ELb1ELb0ELb0ELb0ELi2ELi2ELi4ELi2ELb1EEENS1_24CollectiveEpilogueBwdGQAISA_fSD_Li256ELb0ELb1EEENS1_25SingleTileBwdLPTSchedulerILb0ELi128ELb1EEEEEEEEEvNT_6ParamsE$_ZZN4cute19as_arithmetic_tupleINS_15ArithmeticTupleIJiiEEEEEDaRKT_ENKUlRKT_E_clIiEEDaS8_)
$_ZN7cutlass13device_kernelIN5flash19enable_sm80_to_sm89INS1_16FlashAttnBwdSm80INS1_25CollectiveMainloopBwdSm80ILi2ELi2EN4cute5tupleIJNS5_1CILi64EEENS7_ILi128EEES8_EEENS_10bfloat16_tEfNS_4arch4Sm80ELb1ELb0ELb1ELb0ELb1ELb0ELb0ELb0ELi2ELi2ELi4ELi2ELb1EEENS1_24CollectiveEpilogueBwdGQAISA_fSD_Li256ELb0ELb1EEENS1_25SingleTileBwdLPTSchedulerILb0ELi128ELb1EEEEEEEEEvNT_6ParamsE$_ZZN4cute19as_arithmetic_tupleINS_15ArithmeticTupleIJiiEEEEEDaRKT_ENKUlRKT_E_clIiEEDaS8_:
[----:B------:R-:W-:Y:S02]  /*7ef0*/  MOV R70, R8 ;  /* 0x0000000800467202 */ /* 0x000fe40000000f00 */
[----:B------:R-:W-:Y:S02]  /*7f00*/  MOV R71, 0x0 ;  /* 0x0000000000477802 */ /* 0x000fe40000000f00 */
[----:B------:R-:W-:Y:S02]  /*7f10*/  MOV R10, R7 ;  /* 0x00000007000a7202 */ /* 0x000fe40000000f00 */
[----:B------:R-:W-:Y:S05]  /*7f20*/  RET.REL.NODEC R70 `(_ZN7cutlass13device_kernelIN5flash19enable_sm80_to_sm89INS1_16FlashAttnBwdSm80INS1_25CollectiveMainloopBwdSm80ILi2ELi2EN4cute5tupleIJNS5_1CILi64EEENS7_ILi128EEES8_EEENS_10bfloat16_tEfNS_4arch4Sm80ELb1ELb0ELb1ELb0ELb1ELb0ELb0ELb0ELi2ELi2ELi4ELi2ELb1EEENS1_24CollectiveEpilogueBwdGQAISA_fSD_Li256ELb0ELb1EEENS1_25SingleTileBwdLPTSchedulerILb0ELi128ELb1EEEEEEEEEvNT_6ParamsE) ;  /* 0xffff80d046007950 */ /* 0x000fea0003c3ffff */
        .type           $_ZN7cutlass13device_kernelIN5flash19enable_sm80_to_sm89INS1_16FlashAttnBwdSm80INS1_25CollectiveMainloopBwdSm80ILi2ELi2EN4cute5tupleIJNS5_1CILi64EEENS7_ILi128EEES8_EEENS_10bfloat16_tEfNS_4arch4Sm80ELb1ELb0ELb1ELb0ELb1ELb0ELb0ELb0ELi2ELi2ELi4ELi2ELb1EEENS1_24CollectiveEpilogueBwdGQAISA_fSD_Li256ELb0ELb1EEENS1_25SingleTileBwdLPTSchedulerILb0ELi128ELb1EEEEEEEEEvNT_6ParamsE$_ZZN4cute5sliceINS_5tupleIJNS_10UnderscoreES2_S2_iEEENS1_IJNS1_IJNS_1CILi1EEENS4_ILi0EEEEEElS6_lEEEEEDaRKT_RKT0_ENKUlRKT_RKT0_E_clIS2_lEEDaSH_SK_,@function
        .size           $_ZN7cutlass13device_kernelIN5flash19enable_sm80_to_sm89INS1_16FlashAttnBwdSm80INS1_25CollectiveMainloopBwdSm80ILi2ELi2EN4cute5tupleIJNS5_1CILi64EEENS7_ILi128EEES8_EEENS_10bfloat16_tEfNS_4arch4Sm80ELb1ELb0ELb1ELb0ELb1ELb0ELb0ELb0ELi2ELi2ELi4ELi2ELb1EEENS1_24CollectiveEpilogueBwdGQAISA_fSD_Li256ELb0ELb1EEENS1_25SingleTileBwdLPTSchedulerILb0ELi128ELb1EEEEEEEEEvNT_6ParamsE$_ZZN4cute5sliceINS_5tupleIJNS_10UnderscoreES2_S2_iEEENS1_IJNS1_IJNS_1CILi1EEENS4_ILi0EEEEEElS6_lEEEEEDaRKT_RKT0_ENKUlRKT_RKT0_E_clIS2_lEEDaSH_SK_,($_ZN7cutlass13device_kernelIN5flash19enable_sm80_to_sm89INS1_16FlashAttnBwdSm80INS1_25CollectiveMainloopBwdSm80ILi2ELi2EN4cute5tupleIJNS5_1CILi64EEENS7_ILi128EEES8_EEENS_10bfloat16_tEfNS_4arch4Sm80ELb1ELb0ELb1ELb0ELb1ELb0ELb0ELb0ELi2ELi2ELi4ELi2ELb1EEENS1_24CollectiveEpilogueBwdGQAISA_fSD_Li256ELb0ELb1EEENS1_25SingleTileBwdLPTSchedulerILb0ELi128ELb1EEEEEEEEEvNT_6ParamsE$_ZZN4cute7idx2crdINS_5tupleIJiEEENS1_IJNS1_IJNS1_IJNS_1CILi8EEENS3_ILi2EEEEEES5_NS3_ILi4EEES5_EEEEEEEEDaRKT_RKT0_ENKUlRKT_RKT0_E_clIiS8_EEDaSI_SL_ - $_ZN7cutlass13device_kernelIN5flash19enable_sm80_to_sm89INS1_16FlashAttnBwdSm80INS1_25CollectiveMainloopBwdSm80ILi2ELi2EN4cute5tupleIJNS5_1CILi64EEENS7_ILi128EEES8_EEENS_10bfloat16_tEfNS_4arch4Sm80ELb1ELb0ELb1ELb0ELb1ELb0ELb0ELb0ELi2ELi2ELi4ELi2ELb1EEENS1_24CollectiveEpilogueBwdGQAISA_fSD_Li256ELb0ELb1EEENS1_25SingleTileBwdLPTSchedulerILb0ELi128ELb1EEEEEEEEEvNT_6ParamsE$_ZZN4cute5sliceINS_5tupleIJNS_10UnderscoreES2_S2_iEEENS1_IJNS1_IJNS_1CILi1EEENS4_ILi0EEEEEElS6_lEEEEEDaRKT_RKT0_ENKUlRKT_RKT0_E_clIS2_lEEDaSH_SK_)
$_ZN7cutlass13device_kernelIN5flash19enable_sm80_to_sm89INS1_16FlashAttnBwdSm80INS1_25CollectiveMainloopBwdSm80ILi2ELi2EN4cute5tupleIJNS5_1CILi64EEENS7_ILi128EEES8_EEENS_10bfloat16_tEfNS_4arch4Sm80ELb1ELb0ELb1ELb0ELb1ELb0ELb0ELb0ELi2ELi2ELi4ELi2ELb1EEENS1_24CollectiveEpilogueBwdGQAISA_fSD_Li256ELb0ELb1EEENS1_25SingleTileBwdLPTSchedulerILb0ELi128ELb1EEEEEEEEEvNT_6ParamsE$_ZZN4cute5sliceINS_5tupleIJNS_10UnderscoreES2_S2_iEEENS1_IJNS1_IJNS_1CILi1EEENS4_ILi0EEEEEElS6_lEEEEEDaRKT_RKT0_ENKUlRKT_RKT0_E_clIS2_lEEDaSH_SK_:
[----:B------:R-:W-:Y:S02]  /*7f30*/  IADD3 R9, R1, 0x188, RZ ;  /* 0x0000018801097810 */ /* 0x000fe40007ffe0ff */
[----:B------:R-:W-:Y:S02]  /*7f40*/  MOV R10, 0x7f70 ;  /* 0x00007f70000a7802 */ /* 0x000fe40000000f00 */
[----:B------:R-:W-:-:S02]  /*7f50*/  IADD3 R9, R9, c[0x0][0x20], RZ ;  /* 0x0000080009097a10 */ /* 0x000fc40007ffe0ff */
[----:B------:R-:W-:Y:S05]  /*7f60*/  CALL.REL.NOINC `($_ZN7cutlass13device_kernelIN5flash19enable_sm80_to_sm89INS1_16FlashAttnBwdSm80INS1_25CollectiveMainloopBwdSm80ILi2ELi2EN4cute5tupleIJNS5_1CILi64EEENS7_ILi128EEES8_EEENS_10bfloat16_tEfNS_4arch4Sm80ELb1ELb0ELb1ELb0ELb1ELb0ELb0ELb0ELi2ELi2ELi4ELi2ELb1EEENS1_24CollectiveEpilogueBwdGQAISA_fSD_Li256ELb0ELb1EEENS1_25SingleTileBwdLPTSchedulerILb0ELi128ELb1EEEEEEEEEvNT_6ParamsE$_ZN4cute3eso3ESOILb0ELb1EJlEEC2ERKl) ;  /* 0xffffed3000007944 */ /* 0x000fea0003c3ffff */
[----:B-1----:R1:W5:Y:S01]  /*7f70*/  LDL.64 R6, [R1+0x188] ;  /* 0x0001880001067983 */ /* 0x0023620000100a00 */
[----:B------:R-:W-:-:S04]  /*7f80*/  MOV R9, 0x0 ;  /* 0x0000000000097802 */ /* 0x000fc80000000f00 */
[----:B------:R-:W-:Y:S05]  /*7f90*/  RET.REL.NODEC R8 `(_ZN7cutlass13device_kernelIN5flash19enable_sm80_to_sm89INS1_16FlashAttnBwdSm80INS1_25CollectiveMainloopBwdSm80ILi2ELi2EN4cute5tupleIJNS5_1CILi64EEENS7_ILi128EEES8_EEENS_10bfloat16_tEfNS_4arch4Sm80ELb1ELb0ELb1ELb0ELb1ELb0ELb0ELb0ELi2ELi2ELi4ELi2ELb1EEENS1_24CollectiveEpilogueBwdGQAISA_fSD_Li256ELb0ELb1EEENS1_25SingleTileBwdLPTSchedulerILb0ELi128ELb1EEEEEEEEEvNT_6ParamsE) ;  /* 0xffff806008007950 */ /* 0x000fea0003c3ffff */
        .type           $_ZN7cutlass13device_kernelIN5flash19enable_sm80_to_sm89INS1_16FlashAttnBwdSm80INS1_25CollectiveMainloopBwdSm80ILi2ELi2EN4cute5tupleIJNS5_1CILi64EEENS7_ILi128EEES8_EEENS_10bfloat16_tEfNS_4arch4Sm80ELb1ELb0ELb1ELb0ELb1ELb0ELb0ELb0ELi2ELi2ELi4ELi2ELb1EEENS1_24CollectiveEpilogueBwdGQAISA_fSD_Li256ELb0ELb1EEENS1_25SingleTileBwdLPTSchedulerILb0ELi128ELb1EEEEEEEEEvNT_6ParamsE$_ZZN4cute7idx2crdINS_5tupleIJiEEENS1_IJNS1_IJNS1_IJNS_1CILi8EEENS3_ILi2EEEEEES5_NS3_ILi4EEES5_EEEEEEEEDaRKT_RKT0_ENKUlRKT_RKT0_E_clIiS8_EEDaSI_SL_,@function
        .size           $_ZN7cutlass13device_kernelIN5flash19enable_sm80_to_sm89INS1_16FlashAttnBwdSm80INS1_25CollectiveMainloopBwdSm80ILi2ELi2EN4cute5tupleIJNS5_1CILi64EEENS7_ILi128EEES8_EEENS_10bfloat16_tEfNS_4arch4Sm80ELb1ELb0ELb1ELb0ELb1ELb0ELb0ELb0ELi2ELi2ELi4ELi2ELb1EEENS1_24CollectiveEpilogueBwdGQAISA_fSD_Li256ELb0ELb1EEENS1_25SingleTileBwdLPTSchedulerILb0ELi128ELb1EEEEEEEEEvNT_6ParamsE$_ZZN4cute7idx2crdINS_5tupleIJiEEENS1_IJNS1_IJNS1_IJNS_1CILi8EEENS3_ILi2EEEEEES5_NS3_ILi4EEES5_EEEEEEEEDaRKT_RKT0_ENKUlRKT_RKT0_E_clIiS8_EEDaSI_SL_,($_ZN7cutlass13device_kernelIN5flash19enable_sm80_to_sm89INS1_16FlashAttnBwdSm80INS1_25CollectiveMainloopBwdSm80ILi2ELi2EN4cute5tupleIJNS5_1CILi64EEENS7_ILi128EEES8_EEENS_10bfloat16_tEfNS_4arch4Sm80ELb1ELb0ELb1ELb0ELb1ELb0ELb0ELb0ELi2ELi2ELi4ELi2ELb1EEENS1_24CollectiveEpilogueBwdGQAISA_fSD_Li256ELb0ELb1EEENS1_25SingleTileBwdLPTSchedulerILb0ELi128ELb1EEEEEEEEEvNT_6ParamsE$_ZZN4cute7idx2crdINS_5tupleIJiEEENS1_IJNS1_IJNS1_IJNS_1CILi8EEENS3_ILi2EEEEEES5_S5_NS3_ILi4EEEEEEEEEEEDaRKT_RKT0_ENKUlRKT_RKT0_E_clIiS8_EEDaSI_SL_ - $_ZN7cutlass13device_kernelIN5flash19enable_sm80_to_sm89INS1_16FlashAttnBwdSm80INS1_25CollectiveMainloopBwdSm80ILi2ELi2EN4cute5tupleIJNS5_1CILi64EEENS7_ILi128EEES8_EEENS_10bfloat16_tEfNS_4arch4Sm80ELb1ELb0ELb1ELb0ELb1ELb0ELb0ELb0ELi2ELi2ELi4ELi2ELb1EEENS1_24CollectiveEpilogueBwdGQAISA_fSD_Li256ELb0ELb1EEENS1_25SingleTileBwdLPTSchedulerILb0ELi128ELb1EEEEEEEEEvNT_6ParamsE$_ZZN4cute7idx2crdINS_5tupleIJiEEENS1_IJNS1_IJNS1_IJNS_1CILi8EEENS3_ILi2EEEEEES5_NS3_ILi4EEES5_EEEEEEEEDaRKT_RKT0_ENKUlRKT_RKT0_E_clIiS8_EEDaSI_SL_)
$_ZN7cutlass13device_kernelIN5flash19enable_sm80_to_sm89INS1_16FlashAttnBwdSm80INS1_25CollectiveMainloopBwdSm80ILi2ELi2EN4cute5tupleIJNS5_1CILi64EEENS7_ILi128EEES8_EEENS_10bfloat16_tEfNS_4arch4Sm80ELb1ELb0ELb1ELb0ELb1ELb0ELb0ELb0ELi2ELi2ELi4ELi2ELb1EEENS1_24CollectiveEpilogueBwdGQAISA_fSD_Li256ELb0ELb1EEENS1_25SingleTileBwdLPTSchedulerILb0ELi128ELb1EEEEEEEEEvNT_6ParamsE$_ZZN4cute7idx2crdINS_5tupleIJiEEENS1_IJNS1_IJNS1_IJNS_1CILi8EEENS3_ILi2EEEEEES5_NS3_ILi4EEES5_EEEEEEEEDaRKT_RKT0_ENKUlRKT_RKT0_E_clIiS8_EEDaSI_SL_:
        /* <DEDUP_REMOVED lines=15> */
[----:B-1----:R-:W-:Y:S05]  /*8090*/  CALL.REL.NOINC `($_ZN7cutlass13device_kernelIN5flash19enable_sm80_to_sm89INS1_16FlashAttnBwdSm80INS1_25CollectiveMainloopBwdSm80ILi2ELi2EN4cute5tupleIJNS5_1CILi64EEENS7_ILi128EEES8_EEENS_10bfloat16_tEfNS_4arch4Sm80ELb1ELb0ELb1ELb0ELb1ELb0ELb0ELb0ELi2ELi2ELi4ELi2ELb1EEENS1_24CollectiveEpilogueBwdGQAISA_fSD_Li256ELb0ELb1EEENS1_25SingleTileBwdLPTSchedulerILb0ELi128ELb1EEEEEEEEEvNT_6ParamsE$_ZN4cute5tupleIJiEEC2ERKi) ;  /* 0xfffff75000007944 */ /* 0x002fea0003c3ffff */
[----:B------:R1:W5:Y:S01]  /*80a0*/  LDL R8, [R1+0x168] ;  /* 0x0001680001087983 */ /* 0x0003620000100800 */
[----:B------:R-:W-:Y:S01]  /*80b0*/  IADD3 R21, R1, 0x160, RZ ;  /* 0x0000016001157810 */ /* 0x000fe20007ffe0ff */
[----:B------:R-:W-:Y:S01]  /*80c0*/  IMAD.MOV.U32 R7, RZ, RZ, R9 ;  /* 0x000000ffff077224 */ /* 0x000fe200078e0009 */
[----:B------:R-:W-:Y:S01]  /*80d0*/  MOV R16, 0x8120 ;  /* 0x0000812000107802 */ /* 0x000fe20000000f00 */
[----:B------:R-:W-:Y:S01]  /*80e0*/  IMAD.MOV.U32 R6, RZ, RZ, R23 ;  /* 0x000000ffff067224 */ /* 0x000fe200078e0017 */
[----:B------:R-:W-:-:S04]  /*80f0*/  IADD3 R21, R21, c[0x0][0x20], RZ ;  /* 0x0000080015157a10 */ /* 0x000fc80007ffe0ff */
[----:B------:R-:W-:Y:S02]  /*8100*/  IADD3 R22, R21, 0x4, RZ ;  /* 0x0000000415167810 */ /* 0x000fe40007ffe0ff */
[----:B-1---5:R-:W-:Y:S05]  /*8110*/  CALL.REL.NOINC `($_ZN7cutlass13device_kernelIN5flash19enable_sm80_to_sm89INS1_16FlashAttnBwdSm80INS1_25CollectiveMainloopBwdSm80ILi2ELi2EN4cute5tupleIJNS5_1CILi64EEENS7_ILi128EEES8_EEENS_10bfloat16_tEfNS_4arch4Sm80ELb1ELb0ELb1ELb0ELb1ELb0ELb0ELb0ELi2ELi2ELi4ELi2ELb1EEENS1_24CollectiveEpilogueBwdGQAISA_fSD_Li256ELb0ELb1EEENS1_25SingleTileBwdLPTSchedulerILb0ELi128ELb1EEEEEEEEEvNT_6ParamsE$_ZN4cute5tupleIJiEEC2ERKi) ;  /* 0xfffff6d000007944 */ /* 0x022fea0003c3ffff */
[----:B------:R1:W5:Y:S01]  /*8120*/  LDL R9, [R1+0x168] ;  /* 0x0001680001097983 */ /* 0x0003620000100800 */
[----:B------:R-:W-:Y:S01]  /*8130*/  IMAD.MOV.U32 R7, RZ, RZ, R8 ;  /* 0x000000ffff077224 */ /* 0x000fe200078e0008 */
[----:B------:R-:W-:Y:S02]  /*8140*/  MOV R6, R22 ;  /* 0x0000001600067202 */ /* 0x000fe40000000f00 */
[----:B------:R-:W-:Y:S02]  /*8150*/  MOV R16, 0x8170 ;  /* 0x0000817000107802 */ /* 0x000fe40000000f00 */
[----:B-1---5:R-:W-:Y:S05]  /*8160*/  CALL.REL.NOINC `($_ZN7cutlass13device_kernelIN5flash19enable_sm80_to_sm89INS1_16FlashAttnBwdSm80INS1_25CollectiveMainloopBwdSm80ILi2ELi2EN4cute5tupleIJNS5_1CILi64EEENS7_ILi128EEES8_EEENS_10bfloat16_tEfNS_4arch4Sm80ELb1ELb0ELb1ELb0ELb1ELb0ELb0ELb0ELi2ELi2ELi4ELi2ELb1EEENS1_24CollectiveEpilogueBwdGQAISA_fSD_Li256ELb0ELb1EEENS1_25SingleTileBwdLPTSchedulerILb0ELi128ELb1EEEEEEEEEvNT_6ParamsE$_ZN4cute5tupleIJiEEC2ERKi) ;  /* 0xfffff68000007944 */ /* 0x022fea0003c3ffff */
[----:B------:R1:W5:Y:S01]  /*8170*/  LDL R7, [R1+0x164] ;  /* 0x0001640001077983 */ /* 0x0003620000100800 */
[----:B------:R-:W-:Y:S02]  /*8180*/  MOV R6, R21 ;  /* 0x0000001500067202 */ /* 0x000fe40000000f00 */
[----:B------:R-:W-:Y:S02]  /*8190*/  MOV R16, 0x81b0 ;  /* 0x000081b000107802 */ /* 0x000fe40000000f00 */
[----:B-1---5:R-:W-:Y:S05]  /*81a0*/  CALL.REL.NOINC `($_ZN7cutlass13device_kernelIN5flash19enable_sm80_to_sm89INS1_16FlashAttnBwdSm80INS1_25CollectiveMainloopBwdSm80ILi2ELi2EN4cute5tupleIJNS5_1CILi64EEENS7_ILi128EEES8_EEENS_10bfloat16_tEfNS_4arch4Sm80ELb1ELb0ELb1ELb0ELb1ELb0ELb0ELb0ELi2ELi2ELi4ELi2ELb1EEENS1_24CollectiveEpilogueBwdGQAISA_fSD_Li256ELb0ELb1EEENS1_25SingleTileBwdLPTSchedulerILb0ELi128ELb1EEEEEEEEEvNT_6ParamsE$_ZN4cute5tupleIJiEEC2ERKi) ;  /* 0xfffff64000007944 */ /* 0x022fea0003c3ffff */
[----:B------:R1:W5:Y:S01]  /*81b0*/  LDL R7, [R1+0x160] ;  /* 0x0001600001077983 */ /* 0x0003620000100800 */
[----:B------:R-:W-:Y:S02]  /*81c0*/  MOV R6, R23 ;  /* 0x0000001700067202 */ /* 0x000fe40000000f00 */
[----:B------:R-:W-:-:S02]  /*81d0*/  MOV R16, 0x81f0 ;  /* 0x000081f000107802 */ /* 0x000fc40000000f00 */
[----:B-1---5:R-:W-:Y:S05]  /*81e0*/  CALL.REL.NOINC `($_ZN7cutlass13device_kernelIN5flash19enable_sm80_to_sm89INS1_16FlashAttnBwdSm80INS1_25CollectiveMainloopBwdSm80ILi2ELi2EN4cute5tupleIJNS5_1CILi64EEENS7_ILi128EEES8_EEENS_10bfloat16_tEfNS_4arch4Sm80ELb1ELb0ELb1ELb0ELb1ELb0ELb0ELb0ELi2ELi2ELi4ELi2ELb1EEENS1_24CollectiveEpilogueBwdGQAISA_fSD_Li256ELb0ELb1EEENS1_25SingleTileBwdLPTSchedulerILb0ELi128ELb1EEEEEEEEEvNT_6ParamsE$_ZN4cute5tupleIJiEEC2ERKi) ;  /* 0xfffff60000007944 */ /* 0x022fea0003c3ffff */
[----:B------:R1:W5:Y:S01]  /*81f0*/  LDL R7, [R1+0x168] ;  /* 0x0001680001077983 */ /* 0x0003620000100800 */
[----:B------:R-:W-:-:S02]  /*8200*/  MOV R6, R23 ;  /* 0x0000001700067202 */ /* 0x000fc40000000f00 */
[----:B------:R-:W-:Y:S02]  /*8210*/  MOV R10, 0x8230 ;  /* 0x00008230000a7802 */ /* 0x000fe40000000f00 */
[----:B-1---5:R-:W-:Y:S05]  /*8220*/  CALL.REL.NOINC `($_ZN7cutlass13device_kernelIN5flash19enable_sm80_to_sm89INS1_16FlashAttnBwdSm80INS1_25CollectiveMainloopBwdSm80ILi2ELi2EN4cute5tupleIJNS5_1CILi64EEENS7_ILi128EEES8_EEENS_10bfloat16_tEfNS_4arch4Sm80ELb1ELb0ELb1ELb0ELb1ELb0ELb0ELb0ELi2ELi2ELi4ELi2ELb1EEENS1_24CollectiveEpilogueBwdGQAISA_fSD_Li256ELb0ELb1EEENS1_25SingleTileBwdLPTSchedulerILb0ELi128ELb1EEEEEEEEEvNT_6ParamsE$_ZN4cute5tupleIJNS_15ArithmeticTupleIJiEEEEEC2ERKS2_) ;  /* 0xfffff37000007944 */ /* 0x022fea0003c3ffff */
[----:B------:R2:W5:Y:S01]  /*8230*/  LDL R8, [R1+0x168] ;  /* 0x0001680001087983 */ /* 0x0005620000100800 */
[----:B-1----:R-:W-:Y:S01]  /*8240*/  IMAD.MOV.U32 R7, RZ, RZ, R9 ;  /* 0x000000ffff077224 */ /* 0x002fe200078e0009 */
[----:B------:R-:W-:Y:S02]  /*8250*/  MOV R6, R22 ;  /* 0x0000001600067202 */ /* 0x000fe40000000f00 */
[----:B------:R-:W-:Y:S02]  /*8260*/  MOV R16, 0x8280 ;  /* 0x0000828000107802 */ /* 0x000fe40000000f00 */
[----:B--2--5:R-:W-:Y:S05]  /*8270*/  CALL.REL.NOINC `($_ZN7cutlass13device_kernelIN5flash19enable_sm80_to_sm89INS1_16FlashAttnBwdSm80INS1_25CollectiveMainloopBwdSm80ILi2ELi2EN4cute5tupleIJNS5_1CILi64EEENS7_ILi128EEES8_EEENS_10bfloat16_tEfNS_4arch4Sm80ELb1ELb0ELb1ELb0ELb1ELb0ELb0ELb0ELi2ELi2ELi4ELi2ELb1EEENS1_24CollectiveEpilogueBwdGQAISA_fSD_Li256ELb0ELb1EEENS1_25SingleTileBwdLPTSchedulerILb0ELi128ELb1EEEEEEEEEvNT_6ParamsE$_ZN4cute5tupleIJiEEC2ERKi) ;  /* 0xfffff57000007944 */ /* 0x024fea0003c3ffff */
[----:B------:R1:W5:Y:S01]  /*8280*/  LDL R7, [R1+0x164] ;  /* 0x0001640001077983 */ /* 0x0003620000100800 */
[----:B------:R-:W-:Y:S02]  /*8290*/  MOV R6, R21 ;  /* 0x0000001500067202 */ /* 0x000fe40000000f00 */
[----:B------:R-:W-:Y:S02]  /*82a0*/  MOV R16, 0x82c0 ;  /* 0x000082c000107802 */ /* 0x000fe40000000f00 */
[----:B-1---5:R-:W-:Y:S05]  /*82b0*/  CALL.REL.NOINC `($_ZN7cutlass13device_kernelIN5flash19enable_sm80_to_sm89INS1_16FlashAttnBwdSm80INS1_25CollectiveMainloopBwdSm80ILi2ELi2EN4cute5tupleIJNS5_1CILi64EEENS7_ILi128EEES8_EEENS_10bfloat16_tEfNS_4arch4Sm80ELb1ELb0ELb1ELb0ELb1ELb0ELb0ELb0ELi2ELi2ELi4ELi2ELb1EEENS1_24CollectiveEpilogueBwdGQAISA_fSD_Li256ELb0ELb1EEENS1_25SingleTileBwdLPTSchedulerILb0ELi128ELb1EEEEEEEEEvNT_6ParamsE$_ZN4cute5tupleIJiEEC2ERKi) ;  /* 0xfffff53000007944 */ /* 0x022fea0003c3ffff */
[----:B------:R1:W5:Y:S01]  /*82c0*/  LDL R7, [R1+0x160] ;  /* 0x0001600001077983 */ /* 0x0003620000100800 */
[----:B------:R-:W-:Y:S02]  /*82d0*/  MOV R13, R23 ;  /* 0x00000017000d7202 */ /* 0x000fe40000000f00 */
[----:B------:R-:W-:-:S02]  /*82e0*/  MOV R18, 0x8300 ;  /* 0x0000830000127802 */ /* 0x000fc40000000f00 */
[----:B-1---5:R-:W-:Y:S05]  /*82f0*/  CALL.REL.NOINC `($_ZN7cutlass13device_kernelIN5flash19enable_sm80_to_sm89INS1_16FlashAttnBwdSm80INS1_25CollectiveMainloopBwdSm80ILi2ELi2EN4cute5tupleIJNS5_1CILi64EEENS7_ILi128EEES8_EEENS_10bfloat16_tEfNS_4arch4Sm80ELb1ELb0ELb1ELb0ELb1ELb0ELb0ELb0ELi2ELi2ELi4ELi2ELb1EEENS1_24CollectiveEpilogueBwdGQAISA_fSD_Li256ELb0ELb1EEENS1_25SingleTileBwdLPTSchedulerILb0ELi128ELb1EEEEEEEEEvNT_6ParamsE$_ZN4cute5tupleIJNS_1CILi0EEEiEEC2ERKS2_RKi) ;  /* 0xfffff45000007944 */ /* 0x022fea0003c3ffff */
[----:B------:R1:W5:Y:S01]  /*8300*/  LDL R7, [R1+0x168] ;  /* 0x0001680001077983 */ /* 0x0003620000100800 */
[----:B------:R-:W-:-:S02]  /*8310*/  MOV R6, R23 ;  /* 0x0000001700067202 */ /* 0x000fc40000000f00 */
[----:B------:R-:W-:Y:S02]  /*8320*/  MOV R16, 0x8340 ;  /* 0x0000834000107802 */ /* 0x000fe40000000f00 */
[----:B-1---5:R-:W-:Y:S05]  /*8330*/  CALL.REL.NOINC `($_ZN7cutlass13device_kernelIN5flash19enable_sm80_to_sm89INS1_16FlashAttnBwdSm80INS1_25CollectiveMainloopBwdSm80ILi2ELi2EN4cute5tupleIJNS5_1CILi64EEENS7_ILi128EEES8_EEENS_10bfloat16_tEfNS_4arch4Sm80ELb1ELb0ELb1ELb0ELb1ELb0ELb0ELb0ELi2ELi2ELi4ELi2ELb1EEENS1_24CollectiveEpilogueBwdGQAISA_fSD_Li256ELb0ELb1EEENS1_25SingleTileBwdLPTSchedulerILb0ELi128ELb1EEEEEEEEEvNT_6ParamsE$_ZN4cute5tupleIJNS_15ArithmeticTupleIJNS_1CILi0EEEiEEEEEC2ERKS4_) ;  /* 0xfffff22000007944 */ /* 0x022fea0003c3ffff */
[----:B------:R2:W5:Y:S01]  /*8340*/  LDL R10, [R1+0x168] ;  /* 0x00016800010a7983 */ /* 0x0005620000100800 */
[----:B-1----:R-:W-:Y:S01]  /*8350*/  IMAD.MOV.U32 R7, RZ, RZ, R8 ;  /* 0x000000ffff077224 */ /* 0x002fe200078e0008 */
[----:B------:R-:W-:Y:S02]  /*8360*/  MOV R6, R23 ;  /* 0x0000001700067202 */ /* 0x000fe40000000f00 */
[----:B------:R-:W-:Y:S02]  /*8370*/  MOV R8, 0x8390 ;  /* 0x0000839000087802 */ /* 0x000fe40000000f00 */
[----:B--2--5:R-:W-:Y:S05]  /*8380*/  CALL.REL.NOINC `($_ZN7cutlass13device_kernelIN5flash19enable_sm80_to_sm89INS1_16FlashAttnBwdSm80INS1_25CollectiveMainloopBwdSm80ILi2ELi2EN4cute5tupleIJNS5_1CILi64EEENS7_ILi128EEES8_EEENS_10bfloat16_tEfNS_4arch4Sm80ELb1ELb0ELb1ELb0ELb1ELb0ELb0ELb0ELi2ELi2ELi4ELi2ELb1EEENS1_24CollectiveEpilogueBwdGQAISA_fSD_Li256ELb0ELb1EEENS1_25SingleTileBwdLPTSchedulerILb0ELi128ELb1EEEEEEEEEvNT_6ParamsE$_ZN4cute3eso3ESOILb0ELb1EJiNS_1CILi0EEEEEC2ERKiRKS3_) ;  /* 0xffffe8d000007944 */ /* 0x024fea0003c3ffff */
[----:B------:R2:W5:Y:S01]  /*8390*/  LDL R16, [R1+0x168] ;  /* 0x0001680001107983 */ /* 0x0005620000100800 */
[----:B-1----:R-:W-:Y:S02]  /*83a0*/  MOV R6, R23 ;  /* 0x0000001700067202 */ /* 0x002fe40000000f00 */
[----:B------:R-:W-:Y:S01]  /*83b0*/  MOV R18, 0x83e0 ;  /* 0x000083e000127802 */ /* 0x000fe20000000f00 */
[----:B------:R2:W-:Y:S04]  /*83c0*/  STL [R1+0x168], R10 ;  /* 0x0001680a01007387 */ /* 0x0005e80000100800 */
[----:B--2--5:R-:W-:Y:S05]  /*83d0*/  CALL.REL.NOINC `($_ZN7cutlass13device_kernelIN5flash19enable_sm80_to_sm89INS1_16FlashAttnBwdSm80INS1_25CollectiveMainloopBwdSm80ILi2ELi2EN4cute5tupleIJNS5_1CILi64EEENS7_ILi128EEES8_EEENS_10bfloat16_tEfNS_4arch4Sm80ELb1ELb0ELb1ELb0ELb1ELb0ELb0ELb0ELi2ELi2ELi4ELi2ELb1EEENS1_24CollectiveEpilogueBwdGQAISA_fSD_Li256ELb0ELb1EEENS1_25SingleTileBwdLPTSchedulerILb0ELi128ELb1EEEEEEEEEvNT_6ParamsE$_ZZN4cuteplIJiEJNS_1CILi0EEEiEEEDaRKNS_15ArithmeticTupleIJDpT_EEERKNS3_IJDpT0_EEEENKUlDpRKT_E_clIJiiEEEDaSH_) ;  /* 0x000019b000007944 */ /* 0x024fea0003c00000 */
[----:B-----5:R-:W-:Y:S02]  /*83e0*/  MOV R18, R6 ;  /* 0x0000000600127202 */ /* 0x020fe40000000f00 */
[----:B------:R-:W-:-:S02]  /*83f0*/  MOV R6, 0x8410 ;  /* 0x0000841000067802 */ /* 0x000fc40000000f00 */
[----:B-1----:R-:W-:Y:S05]  /*8400*/  CALL.REL.NOINC `($_ZN7cutlass13device_kernelIN5flash19enable_sm80_to_sm89INS1_16FlashAttnBwdSm80INS1_25CollectiveMainloopBwdSm80ILi2ELi2EN4cute5tupleIJNS5_1CILi64EEENS7_ILi128EEES8_EEENS_10bfloat16_tEfNS_4arch4Sm80ELb1ELb0ELb1ELb0ELb1ELb0ELb0ELb0ELi2ELi2ELi4ELi2ELb1EEENS1_24CollectiveEpilogueBwdGQAISA_fSD_Li256ELb0ELb1EEENS1_25SingleTileBwdLPTSchedulerILb0ELi128ELb1EEEEEEEEEvNT_6ParamsE$_ZZN4cuteplIJNS_15ArithmeticTupleIJiEEEEJNS1_IJNS_1CILi0EEEiEEEEEEDaRKNS1_IJDpT_EEERKNS1_IJDpT0_EEEENKUlDpRKT_E_clIJNS1_IJiiEEEEEEDaSJ_) ;  /* 0x000015d000007944 */ /* 0x002fea0003c00000 */
        /* <DEDUP_REMOVED lines=8> */
[----:B--2--5:R-:W-:Y:S05]  /*8490*/  CALL.REL.NOINC `($_ZN7cutlass13device_kernelIN5flash19enable_sm80_to_sm89INS1_16FlashAttnBwdSm80INS1_25CollectiveMainloopBwdSm80ILi2ELi2EN4cute5tupleIJNS5_1CILi64EEENS7_ILi128EEES8_EEENS_10bfloat16_tEfNS_4arch4Sm80ELb1ELb0ELb1ELb0ELb1ELb0ELb0ELb0ELi2ELi2ELi4ELi2ELb1EEENS1_24CollectiveEpilogueBwdGQAISA_fSD_Li256ELb0ELb1EEENS1_25SingleTileBwdLPTSchedulerILb0ELi128ELb1EEEEEEEEEvNT_6ParamsE$_ZN4cute5tupleIJiEEC2ERKi) ;  /* 0xfffff35000007944 */ /* 0x024fea0003c3ffff */
        /* <DEDUP_REMOVED lines=9> */
[----:B-1---5:R-:W-:Y:S05]  /*8530*/  CALL.REL.NOINC `($_ZN7cutlass13device_kernelIN5flash19enable_sm80_to_sm89INS1_16FlashAttnBwdSm80INS1_25CollectiveMainloopBwdSm80ILi2ELi2EN4cute5tupleIJNS5_1CILi64EEENS7_ILi128EEES8_EEENS_10bfloat16_tEfNS_4arch4Sm80ELb1ELb0ELb1ELb0ELb1ELb0ELb0ELb0ELi2ELi2ELi4ELi2ELb1EEENS1_24CollectiveEpilogueBwdGQAISA_fSD_Li256ELb0ELb1EEENS1_25SingleTileBwdLPTSchedulerILb0ELi128ELb1EEEEEEEEEvNT_6ParamsE$_ZN4cute5tupleIJiEEC2ERKi) ;  /* 0xfffff2b000007944 */ /* 0x022fea0003c3ffff */
[----:B------:R1:W5:Y:S01]  /*8540*/  LDL R13, [R1+0x168] ;  /* 0x00016800010d7983 */ /* 0x0003620000100800 */
[----:B------:R-:W-:Y:S01]  /*8550*/  IMAD.MOV.U32 R7, RZ, RZ, R10 ;  /* 0x000000ffff077224 */ /* 0x000fe200078e000a */
[----:B------:R-:W-:Y:S02]  /*8560*/  MOV R6, R23 ;  /* 0x0000001700067202 */ /* 0x000fe40000000f00 */
[----:B------:R-:W-:Y:S02]  /*8570*/  MOV R16, 0x8590 ;  /* 0x0000859000107802 */ /* 0x000fe40000000f00 */
[----:B-1---5:R-:W-:Y:S05]  /*8580*/  CALL.REL.NOINC `($_ZN7cutlass13device_kernelIN5flash19enable_sm80_to_sm89INS1_16FlashAttnBwdSm80INS1_25CollectiveMainloopBwdSm80ILi2ELi2EN4cute5tupleIJNS5_1CILi64EEENS7_ILi128EEES8_EEENS_10bfloat16_tEfNS_4arch4Sm80ELb1ELb0ELb1ELb0ELb1ELb0ELb0ELb0ELi2ELi2ELi4ELi2ELb1EEENS1_24CollectiveEpilogueBwdGQAISA_fSD_Li256ELb0ELb1EEENS1_25SingleTileBwdLPTSchedulerILb0ELi128ELb1EEEEEEEEEvNT_6ParamsE$_ZN4cute5tupleIJiEEC2ERKi) ;  /* 0xfffff26000007944 */ /* 0x022fea0003c3ffff */
[----:B------:R1:W5:Y:S01]  /*8590*/  LDL R10, [R1+0x168] ;  /* 0x00016800010a7983 */ /* 0x0003620000100800 */
[----:B------:R-:W-:Y:S01]  /*85a0*/  IMAD.MOV.U32 R7, RZ, RZ, R13 ;  /* 0x000000ffff077224 */ /* 0x000fe200078e000d */
[----:B------:R-:W-:Y:S02]  /*85b0*/  MOV R6, R21 ;  /* 0x0000001500067202 */ /* 0x000fe40000000f00 */
[----:B------:R-:W-:Y:S02]  /*85c0*/  MOV R16, 0x85e0 ;  /* 0x000085e000107802 */ /* 0x000fe40000000f00 */
[----:B-1---5:R-:W-:Y:S05]  /*85d0*/  CALL.REL.NOINC `($_ZN7cutlass13device_kernelIN5flash19enable_sm80_to_sm89INS1_16FlashAttnBwdSm80INS1_25CollectiveMainloopBwdSm80ILi2ELi2EN4cute5tupleIJNS5_1CILi64EEENS7_ILi128EEES8_EEENS_10bfloat16_tEfNS_4arch4Sm80ELb1ELb0ELb1ELb0ELb1ELb0ELb0ELb0ELi2ELi2ELi4ELi2ELb1EEENS1_24CollectiveEpilogueBwdGQAISA_fSD_Li256ELb0ELb1EEENS1_25SingleTileBwdLPTSchedulerILb0ELi128ELb1EEEEEEEEEvNT_6ParamsE$_ZN4cute5tupleIJiEEC2ERKi) ;  /* 0xfffff21000007944 */ /* 0x022fea0003c3ffff */
[----:B------:R1:W5:Y:S01]  /*85e0*/  LDL R7, [R1+0x160] ;  /* 0x0001600001077983 */ /* 0x0003620000100800 */
[----:B------:R-:W-:-:S03]  /*85f0*/  MOV R18, 0x8610 ;  /* 0x0000861000127802 */ /* 0x000fc60000000f00 */
[----:B-1---5:R-:W-:Y:S05]  /*8600*/  CALL.REL.NOINC `($_ZN7cutlass13device_kernelIN5flash19enable_sm80_to_sm89INS1_16FlashAttnBwdSm80INS1_25CollectiveMainloopBwdSm80ILi2ELi2EN4cute5tupleIJNS5_1CILi64EEENS7_ILi128EEES8_EEENS_10bfloat16_tEfNS_4arch4Sm80ELb1ELb0ELb1ELb0ELb1ELb0ELb0ELb0ELi2ELi2ELi4ELi2ELb1EEENS1_24CollectiveEpilogueBwdGQAISA_fSD_Li256ELb0ELb1EEENS1_25SingleTileBwdLPTSchedulerILb0ELi128ELb1EEEEEEEEEvNT_6ParamsE$_ZN4cute5tupleIJNS_1CILi0EEES2_iEEC2ERKS2_S5_RKi) ;  /* 0xfffff0a000007944 */ /* 0x022fea0003c3ffff */
[----:B------:R1:W5:Y:S01]  /*8610*/  LDL R13, [R1+0x168] ;  /* 0x00016800010d7983 */ /* 0x0003620000100800 */
[----:B------:R-:W-:Y:S01]  /*8620*/  IMAD.MOV.U32 R7, RZ, RZ, R10 ;  /* 0x000000ffff077224 */ /* 0x000fe200078e000a */
[----:B------:R-:W-:-:S02]  /*8630*/  MOV R6, R21 ;  /* 0x0000001500067202 */ /* 0x000fc40000000f00 */
[----:B------:R-:W-:Y:S02]  /*8640*/  MOV R16, 0x8660 ;  /* 0x0000866000107802 */ /* 0x000fe40000000f00 */
[----:B-1---5:R-:W-:Y:S05]  /*8650*/  CALL.REL.NOINC `($_ZN7cutlass13device_kernelIN5flash19enable_sm80_to_sm89INS1_16FlashAttnBwdSm80INS1_25CollectiveMainloopBwdSm80ILi2ELi2EN4cute5tupleIJNS5_1CILi64EEENS7_ILi128EEES8_EEENS_10bfloat16_tEfNS_4arch4Sm80ELb1ELb0ELb1ELb0ELb1ELb0ELb0ELb0ELi2ELi2ELi4ELi2ELb1EEENS1_24CollectiveEpilogueBwdGQAISA_fSD_Li256ELb0ELb1EEENS1_25SingleTileBwdLPTSchedulerILb0ELi128ELb1EEEEEEEEEvNT_6ParamsE$_ZN4cute5tupleIJiEEC2ERKi) ;  /* 0xfffff19000007944 */ /* 0x022fea0003c3ffff */
[----:B------:R1:W5:Y:S01]  /*8660*/  LDL R7, [R1+0x160] ;  /* 0x0001600001077983 */ /* 0x0003620000100800 */
[----:B------:R-:W-:-:S03]  /*8670*/  MOV R16, 0x8690 ;  /* 0x0000869000107802 */ /* 0x000fc60000000f00 */
[----:B-1---5:R-:W-:Y:S05]  /*8680*/  CALL.REL.NOINC `($_ZN7cutlass13device_kernelIN5flash19enable_sm80_to_sm89INS1_16FlashAttnBwdSm80INS1_25CollectiveMainloopBwdSm80ILi2ELi2EN4cute5tupleIJNS5_1CILi64EEENS7_ILi128EEES8_EEENS_10bfloat16_tEfNS_4arch4Sm80ELb1ELb0ELb1ELb0ELb1ELb0ELb0ELb0ELi2ELi2ELi4ELi2ELb1EEENS1_24CollectiveEpilogueBwdGQAISA_fSD_Li256ELb0ELb1EEENS1_25SingleTileBwdLPTSchedulerILb0ELi128ELb1EEEEEEEEEvNT_6ParamsE$_ZN4cute5tupleIJNS_1CILi0EEES2_S2_iEEC2ERKS2_S5_S5_RKi) ;  /* 0xffffefe000007944 */ /* 0x022fea0003c3ffff */
[----:B------:R2:W5:Y:S01]  /*8690*/  LDL R16, [R1+0x168] ;  /* 0x0001680001107983 */ /* 0x0005620000100800 */
[----:B------:R-:W-:-:S03]  /*86a0*/  MOV R10, 0x86c0 ;  /* 0x000086c0000a7802 */ /* 0x000fc60000000f00 */
[----:B-12--5:R-:W-:Y:S05]  /*86b0*/  CALL.REL.NOINC `($_ZN7cutlass13device_kernelIN5flash19enable_sm80_to_sm89INS1_16FlashAttnBwdSm80INS1_25CollectiveMainloopBwdSm80ILi2ELi2EN4cute5tupleIJNS5_1CILi64EEENS7_ILi128EEES8_EEENS_10bfloat16_tEfNS_4arch4Sm80ELb1ELb0ELb1ELb0ELb1ELb0ELb0ELb0ELi2ELi2ELi4ELi2ELb1EEENS1_24CollectiveEpilogueBwdGQAISA_fSD_Li256ELb0ELb1EEENS1_25SingleTileBwdLPTSchedulerILb0ELi128ELb1EEEEEEEEEvNT_6ParamsE$_ZN4cute3eso3ESOILb1ELb0EJNS_1CILi0EEES3_iS3_EEC2ERKS3_S6_RKiS6_) ;  /* 0xffffe7f000007944 */ /* 0x026fea0003c3ffff */
[----:B-1----:R1:W5:Y:S01]  /*86c0*/  LDL R13, [R1+0x168] ;  /* 0x00016800010d7983 */ /* 0x0023620000100800 */
[----:B------:R-:W-:Y:S02]  /*86d0*/  MOV R7, R23 ;  /* 0x0000001700077202 */ /* 0x000fe40000000f00 */
[----:B------:R-:W-:Y:S01]  /*86e0*/  MOV R6, 0x8710 ;  /* 0x0000871000067802 */ /* 0x000fe20000000f00 */
[----:B------:R1:W-:Y:S04]  /*86f0*/  STL [R1+0x168], R16 ;  /* 0x0001681001007387 */ /* 0x0003e80000100800 */
[----:B-1---5:R-:W-:Y:S05]  /*8700*/  CALL.REL.NOINC `($_ZN7cutlass13device_kernelIN5flash19enable_sm80_to_sm89INS1_16FlashAttnBwdSm80INS1_25CollectiveMainloopBwdSm80ILi2ELi2EN4cute5tupleIJNS5_1CILi64EEENS7_ILi128EEES8_EEENS_10bfloat16_tEfNS_4arch4Sm80ELb1ELb0ELb1ELb0ELb1ELb0ELb0ELb0ELi2ELi2ELi4ELi2ELb1EEENS1_24CollectiveEpilogueBwdGQAISA_fSD_Li256ELb0ELb1EEENS1_25SingleTileBwdLPTSchedulerILb0ELi128ELb1EEEEEEEEEvNT_6ParamsE$_ZZN4cuteplIJNS_1CILi0EEES2_iEJS2_S2_S2_iEEEDaRKNS_15ArithmeticTupleIJDpT_EEERKNS3_IJDpT0_EEEENKUlDpRKT_E_clIJS2_S2_iiEEEDaSH_) ;  /* 0x000014f000007944 */ /* 0x022fea0003c00000 */
[----:B------:R-:W-:Y:S01]  /*8710*/  IMAD.MOV.U32 R7, RZ, RZ, R11 ;  /* 0x000000ffff077224 */ /* 0x000fe200078e000b */
[----:B------:R-:W-:Y:S02]  /*8720*/  MOV R6, R21 ;  /* 0x0000001500067202 */ /* 0x000fe40000000f00 */
[----:B------:R-:W-:Y:S02]  /*8730*/  MOV R16, 0x8750 ;  /* 0x0000875000107802 */ /* 0x000fe40000000f00 */
[----:B--2--5:R-:W-:Y:S05]  /*8740*/  CALL.REL.NOINC `($_ZN7cutlass13device_kernelIN5flash19enable_sm80_to_sm89INS1_16FlashAttnBwdSm80INS1_25CollectiveMainloopBwdSm80ILi2ELi2EN4cute5tupleIJNS5_1CILi64EEENS7_ILi128EEES8_EEENS_10bfloat16_tEfNS_4arch4Sm80ELb1ELb0ELb1ELb0ELb1ELb0ELb0ELb0ELi2ELi2ELi4ELi2ELb1EEENS1_24CollectiveEpilogueBwdGQAISA_fSD_Li256ELb0ELb1EEENS1_25SingleTileBwdLPTSchedulerILb0ELi128ELb1EEEEEEEEEvNT_6ParamsE$_ZN4cute5tupleIJiEEC2ERKi) ;  /* 0xfffff0a000007944 */ /* 0x024fea0003c3ffff */
[----:B------:R1:W5:Y:S01]  /*8750*/  LDL R7, [R1+0x160] ;  /* 0x0001600001077983 */ /* 0x0003620000100800 */
[----:B------:R-:W-:-:S02]  /*8760*/  MOV R13, R23 ;  /* 0x00000017000d7202 */ /* 0x000fc40000000f00 */
[----:B------:R-:W-:Y:S02]  /*8770*/  MOV R18, 0x8790 ;  /* 0x0000879000127802 */ /* 0x000fe40000000f00 */
[----:B-1---5:R-:W-:Y:S05]  /*8780*/  CALL.REL.NOINC `($_ZN7cutlass13device_kernelIN5flash19enable_sm80_to_sm89INS1_16FlashAttnBwdSm80INS1_25CollectiveMainloopBwdSm80ILi2ELi2EN4cute5tupleIJNS5_1CILi64EEENS7_ILi128EEES8_EEENS_10bfloat16_tEfNS_4arch4Sm80ELb1ELb0ELb1ELb0ELb1ELb0ELb0ELb0ELi2ELi2ELi4ELi2ELb1EEENS1_24CollectiveEpilogueBwdGQAISA_fSD_Li256ELb0ELb1EEENS1_25SingleTileBwdLPTSchedulerILb0ELi128ELb1EEEEEEEEEvNT_6ParamsE$_ZN4cute5tupleIJNS_1CILi0EEEiEEC2ERKS2_RKi) ;  /* 0xffffefc000007944 */ /* 0x022fea0003c3ffff */
[----:B------:R1:W5:Y:S01]  /*8790*/  LDL R7, [R1+0x168] ;  /* 0x0001680001077983 */ /* 0x0003620000100800 */
[----:B------:R-:W-:-:S03]  /*87a0*/  MOV R16, 0x87c0 ;  /* 0x000087c000107802 */ /* 0x000fc60000000f00 */
[----:B-1---5:R-:W-:Y:S05]  /*87b0*/  CALL.REL.NOINC `($_ZN7cutlass13device_kernelIN5flash19enable_sm80_to_sm89INS1_16FlashAttnBwdSm80INS1_25CollectiveMainloopBwdSm80ILi2ELi2EN4cute5tupleIJNS5_1CILi64EEENS7_ILi128EEES8_EEENS_10bfloat16_tEfNS_4arch4Sm80ELb1ELb0ELb1ELb0ELb1ELb0ELb0ELb0ELi2ELi2ELi4ELi2ELb1EEENS1_24CollectiveEpilogueBwdGQAISA_fSD_Li256ELb0ELb1EEENS1_25SingleTileBwdLPTSchedulerILb0ELi128ELb1EEEEEEEEEvNT_6ParamsE$_ZN4cute3eso3ESOILb1ELb0EJNS_1CILi0EEEiS3_S3_EEC2ERKS3_RKiS6_S6_) ;  /* 0xffffe83000007944 */ /* 0x022fea0003c3ffff */
[----:B-1----:R1:W5:Y:S01]  /*87c0*/  LDL R6, [R1+0x168] ;  /* 0x0001680001067983 */ /* 0x0023620000100800 */
[----:B------:R-:W-:Y:S02]  /*87d0*/  MOV R11, R21 ;  /* 0x00000015000b7202 */ /* 0x000fe40000000f00 */
[----:B------:R-:W-:Y:S01]  /*87e0*/  MOV R16, 0x8820 ;  /* 0x0000882000107802 */ /* 0x000fe20000000f00 */
[----:B------:R1:W-:Y:S04]  /*87f0*/  STL [R1+0x160], R44 ;  /* 0x0001602c01007387 */ /* 0x0003e80000100800 */
[----:B------:R1:W-:Y:S02]  /*8800*/  STL [R1+0x168], R10 ;  /* 0x0001680a01007387 */ /* 0x0003e40000100800 */
[----:B-1---5:R-:W-:Y:S05]  /*8810*/  CALL.REL.NOINC `($_ZN7cutlass13device_kernelIN5flash19enable_sm80_to_sm89INS1_16FlashAttnBwdSm80INS1_25CollectiveMainloopBwdSm80ILi2ELi2EN4cute5tupleIJNS5_1CILi64EEENS7_ILi128EEES8_EEENS_10bfloat16_tEfNS_4arch4Sm80ELb1ELb0ELb1ELb0ELb1ELb0ELb0ELb0ELi2ELi2ELi4ELi2ELb1EEENS1_24CollectiveEpilogueBwdGQAISA_fSD_Li256ELb0ELb1EEENS1_25SingleTileBwdLPTSchedulerILb0ELi128ELb1EEEEEEEEEvNT_6ParamsE$_ZZN4cuteplIJNS_1CILi0EEEiEJS2_S2_iiEEEDaRKNS_15ArithmeticTupleIJDpT_EEERKNS3_IJDpT0_EEEENKUlDpRKT_E_clIJS2_iiiEEEDaSH_) ;  /* 0x0000146000007944 */ /* 0x022fea0003c00000 */
[----:B------:R-:W-:Y:S02]  /*8820*/  MOV R16, R9 ;  /* 0x0000000900107202 */ /* 0x000fe40000000f00 */
[----:B------:R-:W-:-:S02]  /*8830*/  MOV R10, 0x8850 ;  /* 0x00008850000a7802 */ /* 0x000fc40000000f00 */
[----:B-1---5:R-:W-:Y:S05]  /*8840*/  CALL.REL.NOINC `($_ZN7cutlass13device_kernelIN5flash19enable_sm80_to_sm89INS1_16FlashAttnBwdSm80INS1_25CollectiveMainloopBwdSm80ILi2ELi2EN4cute5tupleIJNS5_1CILi64EEENS7_ILi128EEES8_EEENS_10bfloat16_tEfNS_4arch4Sm80ELb1ELb0ELb1ELb0ELb1ELb0ELb0ELb0ELi2ELi2ELi4ELi2ELb1EEENS1_24CollectiveEpilogueBwdGQAISA_fSD_Li256ELb0ELb1EEENS1_25SingleTileBwdLPTSchedulerILb0ELi128ELb1EEEEEEEEEvNT_6ParamsE$_ZN4cute3eso3ESOILb0ELb1EJNS_15ArithmeticTupleIJiiEEENS_1CILi0EEES5_S5_EEC2ERKS3_RKS5_SA_SA_) ;  /* 0xffffe37000007944 */ /* 0x022fea0003c3ffff */
[----:B-1----:R1:W5:Y:S01]  /*8850*/  LDL.64 R8, [R1+0x168] ;  /* 0x0001680001087983 */ /* 0x0023620000100a00 */
[----:B------:R-:W-:Y:S01]  /*8860*/  IMAD.MOV.U32 R11, RZ, RZ, R21 ;  /* 0x000000ffff0b7224 */ /* 0x000fe200078e0015 */
[----:B------:R-:W-:Y:S01]  /*8870*/  IADD3 R13, R21, 0x24, RZ ;  /* 0x00000024150d7810 */ /* 0x000fe20007ffe0ff */
[----:B------:R-:W-:Y:S01]  /*8880*/  IMAD.MOV.U32 R16, RZ, RZ, R22 ;  /* 0x000000ffff107224 */ /* 0x000fe200078e0016 */
[----:B------:R1:W-:Y:S01]  /*8890*/  STL.64 [R1+0x160], R6 ;  /* 0x0001600601007387 */ /* 0x0003e20000100a00 */
[----:B------:R-:W-:-:S03]  /*88a0*/  MOV R10, 0x88d0 ;  /* 0x000088d0000a7802 */ /* 0x000fc60000000f00 */
[----:B------:R1:W-:Y:S04]  /*88b0*/  STL [R1+0x168], R18 ;  /* 0x0001681201007387 */ /* 0x0003e80000100800 */
[----:B-1---5:R-:W-:Y:S05]  /*88c0*/  CALL.REL.NOINC `($_ZN7cutlass13device_kernelIN5flash19enable_sm80_to_sm89INS1_16FlashAttnBwdSm80INS1_25CollectiveMainloopBwdSm80ILi2ELi2EN4cute5tupleIJNS5_1CILi64EEENS7_ILi128EEES8_EEENS_10bfloat16_tEfNS_4arch4Sm80ELb1ELb0ELb1ELb0ELb1ELb0ELb0ELb0ELi2ELi2ELi4ELi2ELb1EEENS1_24CollectiveEpilogueBwdGQAISA_fSD_Li256ELb0ELb1EEENS1_25SingleTileBwdLPTSchedulerILb0ELi128ELb1EEEEEEEEEvNT_6ParamsE$_ZZN4cuteplIJNS_15ArithmeticTupleIJiiEEEEJNS_1CILi0EEEiiiEEEDaRKNS1_IJDpT_EEERKNS1_IJDpT0_EEEENKUlDpRKT_E_clIJS2_iiiEEEDaSI_) ;  /* 0x0000119000007944 */ /* 0x022fea0003c00000 */
[----:B-----5:R2:W-:Y:S01]  /*88d0*/  STL.64 [R1+0x188], R6 ;  /* 0x0001880601007387 */ /* 0x0205e20000100a00 */
[----:B------:R-:W-:-:S03]  /*88e0*/  MOV R44, 0x8920 ;  /* 0x00008920002c7802 */ /* 0x000fc60000000f00 */
[----:B------:R2:W-:Y:S04]  /*88f0*/  STL.64 [R1+0x190], R8 ;  /* 0x0001900801007387 */ /* 0x0005e80000100a00 */
[----:B------:R2:W-:Y:S02]  /*8900*/  STL [R1+0x184], R16 ;  /* 0x0001841001007387 */ /* 0x0005e40000100800 */
[----:B-12---:R-:W-:Y:S05]  /*8910*/  CALL.REL.NOINC `($_ZN7cutlass13device_kernelIN5flash19enable_sm80_to_sm89INS1_16FlashAttnBwdSm80INS1_25CollectiveMainloopBwdSm80ILi2ELi2EN4cute5tupleIJNS5_1CILi64EEENS7_ILi128EEES8_EEENS_10bfloat16_tEfNS_4arch4Sm80ELb1ELb0ELb1ELb0ELb1ELb0ELb0ELb0ELi2ELi2ELi4ELi2ELb1EEENS1_24CollectiveEpilogueBwdGQAISA_fSD_Li256ELb0ELb1EEENS1_25SingleTileBwdLPTSchedulerILb0ELi128ELb1EEEEEEEEEvNT_6ParamsE$_ZZN4cute19as_arithmetic_tupleINS_15ArithmeticTupleIJNS1_IJiiEEEiiiEEEEEDaRKT_ENKUlRKT_E_clIS2_EEDaS9_) ;  /* 0xfffff40000007944 */ /* 0x006fea0003c3ffff */
[----:B------:R2:W5:Y:S01]  /*8920*/  LDL R7, [R1+0x18c] ;  /* 0x00018c0001077983 */ /* 0x0005620000100800 */
[----:B------:R-:W-:-:S03]  /*8930*/  MOV R6, 0x8950 ;  /* 0x0000895000067802 */ /* 0x000fc60000000f00 */
[----:B-12--5:R-:W-:Y:S05]  /*8940*/  CALL.REL.NOINC `($_ZN7cutlass13device_kernelIN5flash19enable_sm80_to_sm89INS1_16FlashAttnBwdSm80INS1_25CollectiveMainloopBwdSm80ILi2ELi2EN4cute5tupleIJNS5_1CILi64EEENS7_ILi128EEES8_EEENS_10bfloat16_tEfNS_4arch4Sm80ELb1ELb0ELb1ELb0ELb1ELb0ELb0ELb0ELi2ELi2ELi4ELi2ELb1EEENS1_24CollectiveEpilogueBwdGQAISA_fSD_Li256ELb0ELb1EEENS1_25SingleTileBwdLPTSchedulerILb0ELi128ELb1EEEEEEEEEvNT_6ParamsE$_ZZN4cute19as_arithmetic_tupleINS_15ArithmeticTupleIJNS1_IJiiEEEiiiEEEEEDaRKT_ENKUlRKT_E_clIiEEDaS9_) ;  /* 0xfffff4f000007944 */ /* 0x026fea0003c3ffff */
[----:B------:R1:W5:Y:S01]  /*8950*/  LDL R7, [R1+0x190] ;  /* 0x0001900001077983 */ /* 0x0003620000100800 */
[----:B------:R-:W-:-:S03]  /*8960*/  MOV R6, 0x8990 ;  /* 0x0000899000067802 */ /* 0x000fc60000000f00 */
[----:B------:R1:W-:Y:S04]  /*8970*/  STL [R1+0x168], R10 ;  /* 0x0001680a01007387 */ /* 0x0003e80000100800 */
[----:B-1---5:R-:W-:Y:S05]  /*8980*/  CALL.REL.NOINC `($_ZN7cutlass13device_kernelIN5flash19enable_sm80_to_sm89INS1_16FlashAttnBwdSm80INS1_25CollectiveMainloopBwdSm80ILi2ELi2EN4cute5tupleIJNS5_1CILi64EEENS7_ILi128EEES8_EEENS_10bfloat16_tEfNS_4arch4Sm80ELb1ELb0ELb1ELb0ELb1ELb0ELb0ELb0ELi2ELi2ELi4ELi2ELb1EEENS1_24CollectiveEpilogueBwdGQAISA_fSD_Li256ELb0ELb1EEENS1_25SingleTileBwdLPTSchedulerILb0ELi128ELb1EEEEEEEEEvNT_6ParamsE$_ZZN4cute19as_arithmetic_tupleINS_15ArithmeticTupleIJNS1_IJiiEEEiiiEEEEEDaRKT_ENKUlRKT_E_clIiEEDaS9_) ;  /* 0xfffff4b000007944 */ /* 0x022fea0003c3ffff */
[----:B------:R1:W5:Y:S01]  /*8990*/  LDL R7, [R1+0x194] ;  /* 0x0001940001077983 */ /* 0x0003620000100800 */
[----:B------:R-:W-:-:S03]  /*89a0*/  MOV R6, 0x89d0 ;  /* 0x000089d000067802 */ /* 0x000fc60000000f00 */
[----:B------:R1:W-:Y:S04]  /*89b0*/  STL [R1+0x160], R10 ;  /* 0x0001600a01007387 */ /* 0x0003e80000100800 */
[----:B-1---5:R-:W-:Y:S05]  /*89c0*/  CALL.REL.NOINC `($_ZN7cutlass13device_kernelIN5flash19enable_sm80_to_sm89INS1_16FlashAttnBwdSm80INS1_25CollectiveMainloopBwdSm80ILi2ELi2EN4cute5tupleIJNS5_1CILi64EEENS7_ILi128EEES8_EEENS_10bfloat16_tEfNS_4arch4Sm80ELb1ELb0ELb1ELb0ELb1ELb0ELb0ELb0ELi2ELi2ELi4ELi2ELb1EEENS1_24CollectiveEpilogueBwdGQAISA_fSD_Li256ELb0ELb1EEENS1_25SingleTileBwdLPTSchedulerILb0ELi128ELb1EEEEEEEEEvNT_6ParamsE$_ZZN4cute19as_arithmetic_tupleINS_15ArithmeticTupleIJNS1_IJiiEEEiiiEEEEEDaRKT_ENKUlRKT_E_clIiEEDaS9_) ;  /* 0xfffff47000007944 */ /* 0x022fea0003c3ffff */
[----:B------:R1:W-:Y:S01]  /*89d0*/  STL [R1+0x164], R10 ;  /* 0x0001640a01007387 */ /* 0x0003e20000100800 */
[----:B------:R-:W-:Y:S01]  /*89e0*/  IMAD.MOV.U32 R6, RZ, RZ, R23 ;  /* 0x000000ffff067224 */ /* 0x000fe200078e0017 */
[----:B------:R-:W-:Y:S01]  /*89f0*/  MOV R11, R21 ;  /* 0x00000015000b7202 */ /* 0x000fe20000000f00 */
[----:B------:R-:W-:Y:S01]  /*8a00*/  IMAD.MOV.U32 R9, RZ, RZ, R22 ;  /* 0x000000ffff097224 */ /* 0x000fe200078e0016 */
[----:B------:R-:W-:Y:S02]  /*8a10*/  IADD3 R13, R21, 0x10, RZ ;  /* 0x00000010150d7810 */ /* 0x000fe40007ffe0ff */
[----:B------:R-:W-:Y:S02]  /*8a20*/  MOV R16, 0x8a40 ;  /* 0x00008a4000107802 */ /* 0x000fe40000000f00 */
[----:B-1----:R-:W-:Y:S05]  /*8a30*/  CALL.REL.NOINC `($_ZN7cutlass13device_kernelIN5flash19enable_sm80_to_sm89INS1_16FlashAttnBwdSm80INS1_25CollectiveMainloopBwdSm80ILi2ELi2EN4cute5tupleIJNS5_1CILi64EEENS7_ILi128EEES8_EEENS_10bfloat16_tEfNS_4arch4Sm80ELb1ELb0ELb1ELb0ELb1ELb0ELb0ELb0ELi2ELi2ELi4ELi2ELb1EEENS1_24CollectiveEpilogueBwdGQAISA_fSD_Li256ELb0ELb1EEENS1_25SingleTileBwdLPTSchedulerILb0ELi128ELb1EEEEEEEEEvNT_6ParamsE$_ZZN4cute19as_arithmetic_tupleINS_15ArithmeticTupleIJNS1_IJiiEEEiiiEEEEEDaRKT_ENKUlDpRKT_E_clIJS2_iiiEEEDaSA_) ;  /* 0xfffff25000007944 */ /* 0x002fea0003c3ffff */
[----:B-----5:R-:W-:Y:S01]  /*8a40*/  IMAD.MOV.U32 R11, RZ, RZ, R6 ;  /* 0x000000ffff0b7224 */ /* 0x020fe200078e0006 */
[----:B------:R-:W-:Y:S01]  /*8a50*/  MOV R6, R7 ;  /* 0x0000000700067202 */ /* 0x000fe20000000f00 */
[----:B------:R-:W-:Y:S01]  /*8a60*/  IMAD.MOV.U32 R7, RZ, RZ, R8 ;  /* 0x000000ffff077224 */ /* 0x000fe200078e0008 */
[----:B------:R2:W-:Y:S01]  /*8a70*/  STL [R1+0x180], R9 ;  /* 0x0001800901007387 */ /* 0x0005e20000100800 */
[----:B------:R-:W-:-:S03]  /*8a80*/  MOV R18, 0x8ac0 ;  /* 0x00008ac000127802 */ /* 0x000fc60000000f00 */
[----:B------:R2:W-:Y:S04]  /*8a90*/  STL.64 [R1+0x170], R10 ;  /* 0x0001700a01007387 */ /* 0x0005e80000100a00 */
[----:B------:R2:W-:Y:S02]  /*8aa0*/  STL.64 [R1+0x178], R6 ;  /* 0x0001780601007387 */ /* 0x0005e40000100a00 */
[----:B-12---:R-:W-:Y:S05]  /*8ab0*/  CALL.REL.NOINC `($_ZN7cutlass13device_kernelIN5flash19enable_sm80_to_sm89INS1_16FlashAttnBwdSm80INS1_25CollectiveMainloopBwdSm80ILi2ELi2EN4cute5tupleIJNS5_1CILi64EEENS7_ILi128EEES8_EEENS_10bfloat16_tEfNS_4arch4Sm80ELb1ELb0ELb1ELb0ELb1ELb0ELb0ELb0ELi2ELi2ELi4ELi2ELb1EEENS1_24CollectiveEpilogueBwdGQAISA_fSD_Li256ELb0ELb1EEENS1_25SingleTileBwdLPTSchedulerILb0ELi128ELb1EEEEEEEEEvNT_6ParamsE$_ZZN4cute14transform_leafINS_15ArithmeticTupleIJNS1_IJiiEEEiiiEEENS_8identityEEEDaRKT_OT0_ENKUlRKT_E_clIS2_EEDaSC_) ;  /* 0xfffff06000007944 */ /* 0x006fea0003c3ffff */
[----:B------:R2:W5:Y:S01]  /*8ac0*/  LDL R9, [R1+0x178] ;  /* 0x0001780001097983 */ /* 0x0005620000100800 */
[----:B------:R-:W-:-:S03]  /*8ad0*/  MOV R8, 0x8af0 ;  /* 0x00008af000087802 */ /* 0x000fc60000000f00 */
[----:B-12--5:R-:W-:Y:S05]  /*8ae0*/  CALL.REL.NOINC `($_ZN7cutlass13device_kernelIN5flash19enable_sm80_to_sm89INS1_16FlashAttnBwdSm80INS1_25CollectiveMainloopBwdSm80ILi2ELi2EN4cute5tupleIJNS5_1CILi64EEENS7_ILi128EEES8_EEENS_10bfloat16_tEfNS_4arch4Sm80ELb1ELb0ELb1ELb0ELb1ELb0ELb0ELb0ELi2ELi2ELi4ELi2ELb1EEENS1_24CollectiveEpilogueBwdGQAISA_fSD_Li256ELb0ELb1EEENS1_25SingleTileBwdLPTSchedulerILb0ELi128ELb1EEEEEEEEEvNT_6ParamsE$_ZZN4cute14transform_leafINS_15ArithmeticTupleIJNS1_IJiiEEEiiiEEENS_8identityEEEDaRKT_OT0_ENKUlRKT_E_clIiEEDaSC_) ;  /* 0xfffff13000007944 */ /* 0x026fea0003c3ffff */
[----:B------:R1:W5:Y:S01]  /*8af0*/  LDL R9, [R1+0x17c] ;  /* 0x00017c0001097983 */ /* 0x0003620000100800 */
[----:B------:R-:W-:-:S03]  /*8b00*/  MOV R8, 0x8b30 ;  /* 0x00008b3000087802 */ /* 0x000fc60000000f00 */
[----:B------:R1:W-:Y:S04]  /*8b10*/  STL [R1+0x168], R10 ;  /* 0x0001680a01007387 */ /* 0x0003e80000100800 */
[----:B-1---5:R-:W-:Y:S05]  /*8b20*/  CALL.REL.NOINC `($_ZN7cutlass13device_kernelIN5flash19enable_sm80_to_sm89INS1_16FlashAttnBwdSm80INS1_25CollectiveMainloopBwdSm80ILi2ELi2EN4cute5tupleIJNS5_1CILi64EEENS7_ILi128EEES8_EEENS_10bfloat16_tEfNS_4arch4Sm80ELb1ELb0ELb1ELb0ELb1ELb0ELb0ELb0ELi2ELi2ELi4ELi2ELb1EEENS1_24CollectiveEpilogueBwdGQAISA_fSD_Li256ELb0ELb1EEENS1_25SingleTileBwdLPTSchedulerILb0ELi128ELb1EEEEEEEEEvNT_6ParamsE$_ZZN4cute14transform_leafINS_15ArithmeticTupleIJNS1_IJiiEEEiiiEEENS_8identityEEEDaRKT_OT0_ENKUlRKT_E_clIiEEDaSC_) ;  /* 0xfffff0f000007944 */ /* 0x022fea0003c3ffff */
[----:B------:R1:W5:Y:S01]  /*8b30*/  LDL R9, [R1+0x180] ;  /* 0x0001800001097983 */ /* 0x0003620000100800 */
[----:B------:R-:W-:-:S03]  /*8b40*/  MOV R8, 0x8b70 ;  /* 0x00008b7000087802 */ /* 0x000fc60000000f00 */
[----:B------:R1:W-:Y:S04]  /*8b50*/  STL [R1+0x160], R10 ;  /* 0x0001600a01007387 */ /* 0x0003e80000100800 */
[----:B-1---5:R-:W-:Y:S05]  /*8b60*/  CALL.REL.NOINC `($_ZN7cutlass13device_kernelIN5flash19enable_sm80_to_sm89INS1_16FlashAttnBwdSm80INS1_25CollectiveMainloopBwdSm80ILi2ELi2EN4cute5tupleIJNS5_1CILi64EEENS7_ILi128EEES8_EEENS_10bfloat16_tEfNS_4arch4Sm80ELb1ELb0ELb1ELb0ELb1ELb0ELb0ELb0ELi2ELi2ELi4ELi2ELb1EEENS1_24CollectiveEpilogueBwdGQAISA_fSD_Li256ELb0ELb1EEENS1_25SingleTileBwdLPTSchedulerILb0ELi128ELb1EEEEEEEEEvNT_6ParamsE$_ZZN4cute14transform_leafINS_15ArithmeticTupleIJNS1_IJiiEEEiiiEEENS_8identityEEEDaRKT_OT0_ENKUlRKT_E_clIiEEDaSC_) ;  /* 0xfffff0b000007944 */ /* 0x022fea0003c3ffff */
[----:B------:R1:W-:Y:S01]  /*8b70*/  STL [R1+0x164], R10 ;  /* 0x0001640a01007387 */ /* 0x0003e20000100800 */
[----:B------:R-:W-:Y:S01]  /*8b80*/  IMAD.MOV.U32 R8, RZ, RZ, R21 ;  /* 0x000000ffff087224 */ /* 0x000fe200078e0015 */
[----:B------:R-:W-:Y:S02]  /*8b90*/  MOV R21, R22 ;  /* 0x0000001600157202 */ /* 0x000fe40000000f00 */
[----:B------:R-:W-:Y:S02]  /*8ba0*/  MOV R16, 0x8bc0 ;  /* 0x00008bc000107802 */ /* 0x000fe40000000f00 */
[----:B-1----:R-:W-:Y:S05]  /*8bb0*/  CALL.REL.NOINC `($_ZN7cutlass13device_kernelIN5flash19enable_sm80_to_sm89INS1_16FlashAttnBwdSm80INS1_25CollectiveMainloopBwdSm80ILi2ELi2EN4cute5tupleIJNS5_1CILi64EEENS7_ILi128EEES8_EEENS_10bfloat16_tEfNS_4arch4Sm80ELb1ELb0ELb1ELb0ELb1ELb0ELb0ELb0ELi2ELi2ELi4ELi2ELb1EEENS1_24CollectiveEpilogueBwdGQAISA_fSD_Li256ELb0ELb1EEENS1_25SingleTileBwdLPTSchedulerILb0ELi128ELb1EEEEEEEEEvNT_6ParamsE$_ZZN4cute9transformINS_15ArithmeticTupleIJNS1_IJiiEEEiiiEEEZNS_14transform_leafIS3_NS_8identityEEEDaRKT_OT0_EUlRKT_E_EEDaS8_SA_ENKUlDpSD_E_clIJNS_5tupleIJiiEEEiiiEEEDaSF_) ;  /* 0x00000d2000007944 */ /* 0x002fea0003c00000 */
[----:B------:R-:W-:Y:S01]  /*8bc0*/  MOV R21, 0x0 ;  /* 0x0000000000157802 */ /* 0x000fe20000000f00 */
[----:B-----5:R-:W-:Y:S01]  /*8bd0*/  IMAD.MOV.U32 R39, RZ, RZ, R6 ;  /* 0x000000ffff277224 */ /* 0x020fe200078e0006 */
[----:B------:R-:W-:Y:S01]  /*8be0*/  MOV R37, R8 ;  /* 0x0000000800257202 */ /* 0x000fe20000000f00 */
[----:B------:R-:W-:Y:S01]  /*8bf0*/  IMAD.MOV.U32 R38, RZ, RZ, R7 ;  /* 0x000000ffff267224 */ /* 0x000fe200078e0007 */
[----:B------:R-:W-:Y:S06]  /*8c00*/  RET.REL.NODEC R20 `(_ZN7cutlass13device_kernelIN5flash19enable_sm80_to_sm89INS1_16FlashAttnBwdSm80INS1_25CollectiveMainloopBwdSm80ILi2ELi2EN4cute5tupleIJNS5_1CILi64EEENS7_ILi128EEES8_EEENS_10bfloat16_tEfNS_4arch4Sm80ELb1ELb0ELb1ELb0ELb1ELb0ELb0ELb0ELi2ELi2ELi4ELi2ELb1EEENS1_24CollectiveEpilogueBwdGQAISA_fSD_Li256ELb0ELb1EEENS1_25SingleTileBwdLPTSchedulerILb0ELi128ELb1EEEEEEEEEvNT_6ParamsE) ;  /* 0xffff73f014007950 */ /* 0x000fec0003c3ffff */
        .type           $_ZN7cutlass13device_kernelIN5flash19enable_sm80_to_sm89INS1_16FlashAttnBwdSm80INS1_25CollectiveMainloopBwdSm80ILi2ELi2EN4cute5tupleIJNS5_1CILi64EEENS7_ILi128EEES8_EEENS_10bfloat16_tEfNS_4arch4Sm80ELb1ELb0ELb1ELb0ELb1ELb0ELb0ELb0ELi2ELi2ELi4ELi2ELb1EEENS1_24CollectiveEpilogueBwdGQAISA_fSD_Li256ELb0ELb1EEENS1_25SingleTileBwdLPTSchedulerILb0ELi128ELb1EEEEEEEEEvNT_6ParamsE$_ZZN4cute7idx2crdINS_5tupleIJiEEENS1_IJNS1_IJNS1_IJNS_1CILi8EEENS3_ILi2EEEEEES5_S5_NS3_ILi4EEEEEEEEEEEDaRKT_RKT0_ENKUlRKT_RKT0_E_clIiS8_EEDaSI_SL_,@function
        .size           $_ZN7cutlass13device_kernelIN5flash19enable_sm80_to_sm89INS1_16FlashAttnBwdSm80INS1_25CollectiveMainloopBwdSm80ILi2ELi2EN4cute5tupleIJNS5_1CILi64EEENS7_ILi128EEES8_EEENS_10bfloat16_tEfNS_4arch4Sm80ELb1ELb0ELb1ELb0ELb1ELb0ELb0ELb0ELi2ELi2ELi4ELi2ELb1EEENS1_24CollectiveEpilogueBwdGQAISA_fSD_Li256ELb0ELb1EEENS1_25SingleTileBwdLPTSchedulerILb0ELi128ELb1EEEEEEEEEvNT_6ParamsE$_ZZN4cute7idx2crdINS_5tupleIJiEEENS1_IJNS1_IJNS1_IJNS_1CILi8EEENS3_ILi2EEEEEES5_S5_NS3_ILi4EEEEEEEEEEEDaRKT_RKT0_ENKUlRKT_RKT0_E_clIiS8_EEDaSI_SL_,($_ZN7cutlass13device_kernelIN5flash19enable_sm80_to_sm89INS1_16FlashAttnBwdSm80INS1_25CollectiveMainloopBwdSm80ILi2ELi2EN4cute5tupleIJNS5_1CILi64EEENS7_ILi128EEES8_EEENS_10bfloat16_tEfNS_4arch4Sm80ELb1ELb0ELb1ELb0ELb1ELb0ELb0ELb0ELi2ELi2ELi4ELi2ELb1EEENS1_24CollectiveEpilogueBwdGQAISA_fSD_Li256ELb0ELb1EEENS1_25SingleTileBwdLPTSchedulerILb0ELi128ELb1EEEEEEEEEvNT_6ParamsE$_ZZN4cute9transformINS_15ArithmeticTupleIJNS1_IJiiEEEiiiEEEZNS_14transform_leafIS3_NS_8identityEEEDaRKT_OT0_EUlRKT_E_EEDaS8_SA_ENKUlDpSD_E_clIJNS_5tupleIJiiEEEiiiEEEDaSF_ - $_ZN7cutlass13device_kernelIN5flash19enable_sm80_to_sm89INS1_16FlashAttnBwdSm80INS1_25CollectiveMainloopBwdSm80ILi2ELi2EN4cute5tupleIJNS5_1CILi64EEENS7_ILi128EEES8_EEENS_10bfloat16_tEfNS_4arch4Sm80ELb1ELb0ELb1ELb0ELb1ELb0ELb0ELb0ELi2ELi2ELi4ELi2ELb1EEENS1_24CollectiveEpilogueBwdGQAISA_fSD_Li256ELb0ELb1EEENS1_25SingleTileBwdLPTSchedulerILb0ELi128ELb1EEEEEEEEEvNT_6ParamsE$_ZZN4cute7idx2crdINS_5tupleIJiEEENS1_IJNS1_IJNS1_IJNS_1CILi8EEENS3_ILi2EEEEEES5_S5_NS3_ILi4EEEEEEEEEEEDaRKT_RKT0_ENKUlRKT_RKT0_E_clIiS8_EEDaSI_SL_)
$_ZN7cutlass13device_kernelIN5flash19enable_sm80_to_sm89INS1_16FlashAttnBwdSm80INS1_25CollectiveMainloopBwdSm80ILi2ELi2EN4cute5tupleIJNS5_1CILi64EEENS7_ILi128EEES8_EEENS_10bfloat16_tEfNS_4arch4Sm80ELb1ELb0ELb1ELb0ELb1ELb0ELb0ELb0ELi2ELi2ELi4ELi2ELb1EEENS1_24CollectiveEpilogueBwdGQAISA_fSD_Li256ELb0ELb1EEENS1_25SingleTileBwdLPTSchedulerILb0ELi128ELb1EEEEEEEEEvNT_6ParamsE$_ZZN4cute7idx2crdINS_5tupleIJiEEENS1_IJNS1_IJNS1_IJNS_1CILi8EEENS3_ILi2EEEEEES5_S5_NS3_ILi4EEEEEEEEEEEDaRKT_RKT0_ENKUlRKT_RKT0_E_clIiS8_EEDaSI_SL_:
        /* <DEDUP_REMOVED lines=73> */
[----:B------:R-:W-:-:S02]  /*90a0*/  MOV R16, 0x90f0 ;  /* 0x000090f000107802 */ /* 0x000fc40000000f00 */
[----:B------:R-:W-:-:S04]  /*90b0*/  LEA.HI R7, R35, R10, RZ, 0x1 ;  /* 0x0000000a23077211 */ /* 0x000fc800078f08ff */
[----:B------:R-:W-:-:S05]  /*90c0*/  LOP3.LUT R7, R7, 0xfffffffe, RZ, 0xc0, !PT ;  /* 0xfffffffe07077812 */ /* 0x000fca00078ec0ff */
[----:B------:R-:W-:Y:S02]  /*90d0*/  IMAD.IADD R7, R10, 0x1, -R7 ;  /* 0x000000010a077824 */ /* 0x000fe400078e0a07 */
[----:B--2--5:R-:W-:Y:S05]  /*90e0*/  CALL.REL.NOINC `($_ZN7cutlass13device_kernelIN5flash19enable_sm80_to_sm89INS1_16FlashAttnBwdSm80INS1_25CollectiveMainloopBwdSm80ILi2ELi2EN4cute5tupleIJNS5_1CILi64EEENS7_ILi128EEES8_EEENS_10bfloat16_tEfNS_4arch4Sm80ELb1ELb0ELb1ELb0ELb1ELb0ELb0ELb0ELi2ELi2ELi4ELi2ELb1EEENS1_24CollectiveEpilogueBwdGQAISA_fSD_Li256ELb0ELb1EEENS1_25SingleTileBwdLPTSchedulerILb0ELi128ELb1EEEEEEEEEvNT_6ParamsE$_ZN4cute5tupleIJiEEC2ERKi) ;  /* 0xffffe70000007944 */ /* 0x024fea0003c3ffff */
        /* <DEDUP_REMOVED lines=19> */
[----:B------:R-:W-:-:S02]  /*9220*/  MOV R16, 0x9240 ;  /* 0x0000924000107802 */ /* 0x000fc40000000f00 */
[----:B-1---5:R-:W-:Y:S05]  /*9230*/  CALL.REL.NOINC `($_ZN7cutlass13device_kernelIN5flash19enable_sm80_to_sm89INS1_16FlashAttnBwdSm80INS1_25CollectiveMainloopBwdSm80ILi2ELi2EN4cute5tupleIJNS5_1CILi64EEENS7_ILi128EEES8_EEENS_10bfloat16_tEfNS_4arch4Sm80ELb1ELb0ELb1ELb0ELb1ELb0ELb0ELb0ELi2ELi2ELi4ELi2ELb1EEENS1_24CollectiveEpilogueBwdGQAISA_fSD_Li256ELb0ELb1EEENS1_25SingleTileBwdLPTSchedulerILb0ELi128ELb1EEEEEEEEEvNT_6ParamsE$_ZN4cute5tupleIJiEEC2ERKi) ;  /* 0xffffe5b000007944 */ /* 0x022fea0003c3ffff */
[----:B------:R1:W5:Y:S01]  /*9240*/  LDL R7, [R1+0x160] ;  /* 0x0001600001077983 */ /* 0x0003620000100800 */
[----:B------:R-:W-:-:S02]  /*9250*/  MOV R23, R22 ;  /* 0x0000001600177202 */ /* 0x000fc40000000f00 */
[----:B------:R-:W-:Y:S02]  /*9260*/  MOV R18, 0x9280 ;  /* 0x0000928000127802 */ /* 0x000fe40000000f00 */
[----:B-1---5:R-:W-:Y:S05]  /*9270*/  CALL.REL.NOINC `($_ZN7cutlass13device_kernelIN5flash19enable_sm80_to_sm89INS1_16FlashAttnBwdSm80INS1_25CollectiveMainloopBwdSm80ILi2ELi2EN4cute5tupleIJNS5_1CILi64EEENS7_ILi128EEES8_EEENS_10bfloat16_tEfNS_4arch4Sm80ELb1ELb0ELb1ELb0ELb1ELb0ELb0ELb0ELi2ELi2ELi4ELi2ELb1EEENS1_24CollectiveEpilogueBwdGQAISA_fSD_Li256ELb0ELb1EEENS1_25SingleTileBwdLPTSchedulerILb0ELi128ELb1EEEEEEEEEvNT_6ParamsE$_ZN4cute5tupleIJNS_1CILi0EEES2_iEEC2ERKS2_S5_RKi) ;  /* 0xffffe43000007944 */ /* 0x022fea0003c3ffff */
        /* <DEDUP_REMOVED lines=8> */
[----:B-1---5:R-:W-:Y:S05]  /*9300*/  CALL.REL.NOINC `($_ZN7cutlass13device_kernelIN5flash19enable_sm80_to_sm89INS1_16FlashAttnBwdSm80INS1_25CollectiveMainloopBwdSm80ILi2ELi2EN4cute5tupleIJNS5_1CILi64EEENS7_ILi128EEES8_EEENS_10bfloat16_tEfNS_4arch4Sm80ELb1ELb0ELb1ELb0ELb1ELb0ELb0ELb0ELi2ELi2ELi4ELi2ELb1EEENS1_24CollectiveEpilogueBwdGQAISA_fSD_Li256ELb0ELb1EEENS1_25SingleTileBwdLPTSchedulerILb0ELi128ELb1EEEEEEEEEvNT_6ParamsE$_ZN4cute5tupleIJNS_1CILi0EEES2_S2_iEEC2ERKS2_S5_S5_RKi) ;  /* 0xffffe36000007944 */ /* 0x022fea0003c3ffff */
[----:B------:R2:W5:Y:S01]  /*9310*/  LDL R16, [R1+0x168] ;  /* 0x0001680001107983 */ /* 0x0005620000100800 */
[----:B------:R-:W-:Y:S02]  /*9320*/  MOV R23, R22 ;  /* 0x0000001600177202 */ /* 0x000fe40000000f00 */
[----:B------:R-:W-:-:S02]  /*9330*/  MOV R10, 0x9350 ;  /* 0x00009350000a7802 */ /* 0x000fc40000000f00 */
[----:B-12--5:R-:W-:Y:S05]  /*9340*/  CALL.REL.NOINC `($_ZN7cutlass13device_kernelIN5flash19enable_sm80_to_sm89INS1_16FlashAttnBwdSm80INS1_25CollectiveMainloopBwdSm80ILi2ELi2EN4cute5tupleIJNS5_1CILi64EEENS7_ILi128EEES8_EEENS_10bfloat16_tEfNS_4arch4Sm80ELb1ELb0ELb1ELb0ELb1ELb0ELb0ELb0ELi2ELi2ELi4ELi2ELb1EEENS1_24CollectiveEpilogueBwdGQAISA_fSD_Li256ELb0ELb1EEENS1_25SingleTileBwdLPTSchedulerILb0ELi128ELb1EEEEEEEEEvNT_6ParamsE$_ZN4cute3eso3ESOILb1ELb0EJNS_1CILi0EEES3_iS3_EEC2ERKS3_S6_RKiS6_) ;  /* 0xffffdb6000007944 */ /* 0x026fea0003c3ffff */
[----:B-1----:R1:W5:Y:S01]  /*9350*/  LDL R13, [R1+0x168] ;  /* 0x00016800010d7983 */ /* 0x0023620000100800 */
[----:B------:R-:W-:-:S02]  /*9360*/  MOV R7, R22 ;  /* 0x0000001600077202 */ /* 0x000fc40000000f00 */
        /* <DEDUP_REMOVED lines=8> */
[----:B------:R-:W-:Y:S02]  /*93f0*/  MOV R13, R22 ;  /* 0x00000016000d7202 */ /* 0x000fe40000000f00 */
[----:B------:R-:W-:Y:S02]  /*9400*/  MOV R18, 0x9420 ;  /* 0x0000942000127802 */ /* 0x000fe40000000f00 */
[----:B-1---5:R-:W-:Y:S05]  /*9410*/  CALL.REL.NOINC `($_ZN7cutlass13device_kernelIN5flash19enable_sm80_to_sm89INS1_16FlashAttnBwdSm80INS1_25CollectiveMainloopBwdSm80ILi2ELi2EN4cute5tupleIJNS5_1CILi64EEENS7_ILi128EEES8_EEENS_10bfloat16_tEfNS_4arch4Sm80ELb1ELb0ELb1ELb0ELb1ELb0ELb0ELb0ELi2ELi2ELi4ELi2ELb1EEENS1_24CollectiveEpilogueBwdGQAISA_fSD_Li256ELb0ELb1EEENS1_25SingleTileBwdLPTSchedulerILb0ELi128ELb1EEEEEEEEEvNT_6ParamsE$_ZN4cute5tupleIJNS_1CILi0EEEiEEC2ERKS2_RKi) ;  /* 0xffffe33000007944 */ /* 0x022fea0003c3ffff */
[----:B------:R1:W5:Y:S01]  /*9420*/  LDL R7, [R1+0x168] ;  /* 0x0001680001077983 */ /* 0x0003620000100800 */
[----:B------:R-:W-:Y:S02]  /*9430*/  MOV R23, R22 ;  /* 0x0000001600177202 */ /* 0x000fe40000000f00 */
[----:B------:R-:W-:-:S02]  /*9440*/  MOV R16, 0x9460 ;  /* 0x0000946000107802 */ /* 0x000fc40000000f00 */
[----:B-1---5:R-:W-:Y:S05]  /*9450*/  CALL.REL.NOINC `($_ZN7cutlass13device_kernelIN5flash19enable_sm80_to_sm89INS1_16FlashAttnBwdSm80INS1_25CollectiveMainloopBwdSm80ILi2ELi2EN4cute5tupleIJNS5_1CILi64EEENS7_ILi128EEES8_EEENS_10bfloat16_tEfNS_4arch4Sm80ELb1ELb0ELb1ELb0ELb1ELb0ELb0ELb0ELi2ELi2ELi4ELi2ELb1EEENS1_24CollectiveEpilogueBwdGQAISA_fSD_Li256ELb0ELb1EEENS1_25SingleTileBwdLPTSchedulerILb0ELi128ELb1EEEEEEEEEvNT_6ParamsE$_ZN4cute3eso3ESOILb1ELb0EJNS_1CILi0EEEiS3_S3_EEC2ERKS3_RKiS6_S6_) ;  /* 0xffffdb9000007944 */ /* 0x022fea0003c3ffff */
[----:B-1----:R1:W5:Y:S01]  /*9460*/  LDL R6, [R1+0x168] ;  /* 0x0001680001067983 */ /* 0x0023620000100800 */
[----:B------:R-:W-:Y:S01]  /*9470*/  IMAD.MOV.U32 R23, RZ, RZ, R22 ;  /* 0x000000ffff177224 */ /* 0x000fe200078e0016 */
[----:B------:R-:W-:-:S02]  /*9480*/  MOV R11, R0 ;  /* 0x00000000000b7202 */ /* 0x000fc40000000f00 */
[----:B------:R1:W-:Y:S01]  /*9490*/  STL [R1+0x160], R44 ;  /* 0x0001602c01007387 */ /* 0x0003e20000100800 */
[----:B------:R-:W-:-:S03]  /*94a0*/  MOV R16, 0x94d0 ;  /* 0x000094d000107802 */ /* 0x000fc60000000f00 */
[----:B------:R1:W-:Y:S04]  /*94b0*/  STL [R1+0x168], R10 ;  /* 0x0001680a01007387 */ /* 0x0003e80000100800 */
[----:B-1---5:R-:W-:Y:S05]  /*94c0*/  CALL.REL.NOINC `($_ZN7cutlass13device_kernelIN5flash19enable_sm80_to_sm89INS1_16FlashAttnBwdSm80INS1_25CollectiveMainloopBwdSm80ILi2ELi2EN4cute5tupleIJNS5_1CILi64EEENS7_ILi128EEES8_EEENS_10bfloat16_tEfNS_4arch4Sm80ELb1ELb0ELb1ELb0ELb1ELb0ELb0ELb0ELi2ELi2ELi4ELi2ELb1EEENS1_24CollectiveEpilogueBwdGQAISA_fSD_Li256ELb0ELb1EEENS1_25SingleTileBwdLPTSchedulerILb0ELi128ELb1EEEEEEEEEvNT_6ParamsE$_ZZN4cuteplIJNS_1CILi0EEEiEJS2_S2_iiEEEDaRKNS_15ArithmeticTupleIJDpT_EEERKNS3_IJDpT0_EEEENKUlDpRKT_E_clIJS2_iiiEEEDaSH_) ;  /* 0x000007b000007944 */ /* 0x022fea0003c00000 */
[----:B------:R-:W-:Y:S01]  /*94d0*/  IMAD.MOV.U32 R16, RZ, RZ, R9 ;  /* 0x000000ffff107224 */ /* 0x000fe200078e0009 */
[----:B------:R-:W-:Y:S02]  /*94e0*/  MOV R23, R22 ;  /* 0x0000001600177202 */ /* 0x000fe40000000f00 */
[----:B------:R-:W-:Y:S02]  /*94f0*/  MOV R10, 0x9510 ;  /* 0x00009510000a7802 */ /* 0x000fe40000000f00 */
[----:B-1---5:R-:W-:Y:S05]  /*9500*/  CALL.REL.NOINC `($_ZN7cutlass13device_kernelIN5flash19enable_sm80_to_sm89INS1_16FlashAttnBwdSm80INS1_25CollectiveMainloopBwdSm80ILi2ELi2EN4cute5tupleIJNS5_1CILi64EEENS7_ILi128EEES8_EEENS_10bfloat16_tEfNS_4arch4Sm80ELb1ELb0ELb1ELb0ELb1ELb0ELb0ELb0ELi2ELi2ELi4ELi2ELb1EEENS1_24CollectiveEpilogueBwdGQAISA_fSD_Li256ELb0ELb1EEENS1_25SingleTileBwdLPTSchedulerILb0ELi128ELb1EEEEEEEEEvNT_6ParamsE$_ZN4cute3eso3ESOILb0ELb1EJNS_15ArithmeticTupleIJiiEEENS_1CILi0EEES5_S5_EEC2ERKS3_RKS5_SA_SA_) ;  /* 0xffffd6b000007944 */ /* 0x022fea0003c3ffff */
        /* <DEDUP_REMOVED lines=61> */
        .type           $_ZN7cutlass13device_kernelIN5flash19enable_sm80_to_sm89INS1_16FlashAttnBwdSm80INS1_25CollectiveMainloopBwdSm80ILi2ELi2EN4cute5tupleIJNS5_1CILi64EEENS7_ILi128EEES8_EEENS_10bfloat16_tEfNS_4arch4Sm80ELb1ELb0ELb1ELb0ELb1ELb0ELb0ELb0ELi2ELi2ELi4ELi2ELb1EEENS1_24CollectiveEpilogueBwdGQAISA_fSD_Li256ELb0ELb1EEENS1_25SingleTileBwdLPTSchedulerILb0ELi128ELb1EEEEEEEEEvNT_6ParamsE$_ZZN4cute9transformINS_15ArithmeticTupleIJNS1_IJiiEEEiiiEEEZNS_14transform_leafIS3_NS_8identityEEEDaRKT_OT0_EUlRKT_E_EEDaS8_SA_ENKUlDpSD_E_clIJNS_5tupleIJiiEEEiiiEEEDaSF_,@function
        .size           $_ZN7cutlass13device_kernelIN5flash19enable_sm80_to_sm89INS1_16FlashAttnBwdSm80INS1_25CollectiveMainloopBwdSm80ILi2ELi2EN4cute5tupleIJNS5_1CILi64EEENS7_ILi128EEES8_EEENS_10bfloat16_tEfNS_4arch4Sm80ELb1ELb0ELb1ELb0ELb1ELb0ELb0ELb0ELi2ELi2ELi4ELi2ELb1EEENS1_24CollectiveEpilogueBwdGQAISA_fSD_Li256ELb0ELb1EEENS1_25SingleTileBwdLPTSchedulerILb0ELi128ELb1EEEEEEEEEvNT_6ParamsE$_ZZN4cute9transformINS_15ArithmeticTupleIJNS1_IJiiEEEiiiEEEZNS_14transform_leafIS3_NS_8identityEEEDaRKT_OT0_EUlRKT_E_EEDaS8_SA_ENKUlDpSD_E_clIJNS_5tupleIJiiEEEiiiEEEDaSF_,($_ZN7cutlass13device_kernelIN5flash19enable_sm80_to_sm89INS1_16FlashAttnBwdSm80INS1_25CollectiveMainloopBwdSm80ILi2ELi2EN4cute5tupleIJNS5_1CILi64EEENS7_ILi128EEES8_EEENS_10bfloat16_tEfNS_4arch4Sm80ELb1ELb0ELb1ELb0ELb1ELb0ELb0ELb0ELi2ELi2ELi4ELi2ELb1EEENS1_24CollectiveEpilogueBwdGQAISA_fSD_Li256ELb0ELb1EEENS1_25SingleTileBwdLPTSchedulerILb0ELi128ELb1EEEEEEEEEvNT_6ParamsE$_ZZN4cute9transformINS_15ArithmeticTupleIJiiEEEZNS_14transform_leafIS2_RNS_8identityEEEDaRKT_OT0_EUlRKT_E_EEDaS8_SA_ENKUlDpSD_E_clIJiiEEEDaSF_ - $_ZN7cutlass13device_kernelIN5flash19enable_sm80_to_sm89INS1_16FlashAttnBwdSm80INS1_25CollectiveMainloopBwdSm80ILi2ELi2EN4cute5tupleIJNS5_1CILi64EEENS7_ILi128EEES8_EEENS_10bfloat16_tEfNS_4arch4Sm80ELb1ELb0ELb1ELb0ELb1ELb0ELb0ELb0ELi2ELi2ELi4ELi2ELb1EEENS1_24CollectiveEpilogueBwdGQAISA_fSD_Li256ELb0ELb1EEENS1_25SingleTileBwdLPTSchedulerILb0ELi128ELb1EEEEEEEEEvNT_6ParamsE$_ZZN4cute9transformINS_15ArithmeticTupleIJNS1_IJiiEEEiiiEEEZNS_14transform_leafIS3_NS_8identityEEEDaRKT_OT0_EUlRKT_E_EEDaS8_SA_ENKUlDpSD_E_clIJNS_5tupleIJiiEEEiiiEEEDaSF_)
$_ZN7cutlass13device_kernelIN5flash19enable_sm80_to_sm89INS1_16FlashAttnBwdSm80INS1_25CollectiveMainloopBwdSm80ILi2ELi2EN4cute5tupleIJNS5_1CILi64EEENS7_ILi128EEES8_EEENS_10bfloat16_tEfNS_4arch4Sm80ELb1ELb0ELb1ELb0ELb1ELb0ELb0ELb0ELi2ELi2ELi4ELi2ELb1EEENS1_24CollectiveEpilogueBwdGQAISA_fSD_Li256ELb0ELb1EEENS1_25SingleTileBwdLPTSchedulerILb0ELi128ELb1EEEEEEEEEvNT_6ParamsE$_ZZN4cute9transformINS_15ArithmeticTupleIJNS1_IJiiEEEiiiEEEZNS_14transform_leafIS3_NS_8identityEEEDaRKT_OT0_EUlRKT_E_EEDaS8_SA_ENKUlDpSD_E_clIJNS_5tupleIJiiEEEiiiEEEDaSF_:
[----:B------:R-:W-:Y:S02]  /*98e0*/  IADD3 R9, R1, 0x19c, RZ ;  /* 0x0000019c01097810 */ /* 0x000fe40007ffe0ff */
[----:B------:R-:W-:-:S02]  /*98f0*/  MOV R10, 0x9920 ;  /* 0x00009920000a7802 */ /* 0x000fc40000000f00 */
[----:B------:R-:W-:Y:S02]  /*9900*/  IADD3 R9, R9, c[0x0][0x20], RZ ;  /* 0x0000080009097a10 */ /* 0x000fe40007ffe0ff */
[----:B------:R-:W-:Y:S05]  /*9910*/  CALL.REL.NOINC `($_ZN7cutlass13device_kernelIN5flash19enable_sm80_to_sm89INS1_16FlashAttnBwdSm80INS1_25CollectiveMainloopBwdSm80ILi2ELi2EN4cute5tupleIJNS5_1CILi64EEENS7_ILi128EEES8_EEENS_10bfloat16_tEfNS_4arch4Sm80ELb1ELb0ELb1ELb0ELb1ELb0ELb0ELb0ELi2ELi2ELi4ELi2ELb1EEENS1_24CollectiveEpilogueBwdGQAISA_fSD_Li256ELb0ELb1EEENS1_25SingleTileBwdLPTSchedulerILb0ELi128ELb1EEEEEEEEEvNT_6ParamsE$_ZN4cute3eso3ESOILb0ELb0EJNS_5tupleIJiiEEEiiiEEC2ERKS3_RKiS8_S8_) ;  /* 0xffffcf7000007944 */ /* 0x000fea0003c3ffff */
[----:B-1----:R1:W5:Y:S04]  /*9920*/  LDL R8, [R1+0x1ac] ;  /* 0x0001ac0001087983 */ /* 0x0023680000100800 */
[----:B------:R1:W5:Y:S04]  /*9930*/  LDL R7, [R1+0x1a4] ;  /* 0x0001a40001077983 */ /* 0x0003680000100800 */
[----:B------:R1:W5:Y:S01]  /*9940*/  LDL R6, [R1+0x19c] ;  /* 0x00019c0001067983 */ /* 0x0003620000100800 */
[----:B------:R-:W-:-:S04]  /*9950*/  MOV R17, 0x0 ;  /* 0x0000000000117802 */ /* 0x000fc80000000f00 */
[----:B------:R-:W-:Y:S05]  /*9960*/  RET.REL.NODEC R16 `(_ZN7cutlass13device_kernelIN5flash19enable_sm80_to_sm89INS1_16FlashAttnBwdSm80INS1_25CollectiveMainloopBwdSm80ILi2ELi2EN4cute5tupleIJNS5_1CILi64EEENS7_ILi128EEES8_EEENS_10bfloat16_tEfNS_4arch4Sm80ELb1ELb0ELb1ELb0ELb1ELb0ELb0ELb0ELi2ELi2ELi4ELi2ELb1EEENS1_24CollectiveEpilogueBwdGQAISA_fSD_Li256ELb0ELb1EEENS1_25SingleTileBwdLPTSchedulerILb0ELi128ELb1EEEEEEEEEvNT_6ParamsE) ;  /* 0xffff669010007950 */ /* 0x000fea0003c3ffff */
        .type           $_ZN7cutlass13device_kernelIN5flash19enable_sm80_to_sm89INS1_16FlashAttnBwdSm80INS1_25CollectiveMainloopBwdSm80ILi2ELi2EN4cute5tupleIJNS5_1CILi64EEENS7_ILi128EEES8_EEENS_10bfloat16_tEfNS_4arch4Sm80ELb1ELb0ELb1ELb0ELb1ELb0ELb0ELb0ELi2ELi2ELi4ELi2ELb1EEENS1_24CollectiveEpilogueBwdGQAISA_fSD_Li256ELb0ELb1EEENS1_25SingleTileBwdLPTSchedulerILb0ELi128ELb1EEEEEEEEEvNT_6ParamsE$_ZZN4cute9transformINS_15ArithmeticTupleIJiiEEEZNS_14transform_leafIS2_RNS_8identityEEEDaRKT_OT0_EUlRKT_E_EEDaS8_SA_ENKUlDpSD_E_clIJiiEEEDaSF_,@function
        .size           $_ZN7cutlass13device_kernelIN5flash19enable_sm80_to_sm89INS1_16FlashAttnBwdSm80INS1_25CollectiveMainloopBwdSm80ILi2ELi2EN4cute5tupleIJNS5_1CILi64EEENS7_ILi128EEES8_EEENS_10bfloat16_tEfNS_4arch4Sm80ELb1ELb0ELb1ELb0ELb1ELb0ELb0ELb0ELi2ELi2ELi4ELi2ELb1EEENS1_24CollectiveEpilogueBwdGQAISA_fSD_Li256ELb0ELb1EEENS1_25SingleTileBwdLPTSchedulerILb0ELi128ELb1EEEEEEEEEvNT_6ParamsE$_ZZN4cute9transformINS_15ArithmeticTupleIJiiEEEZNS_14transform_leafIS2_RNS_8identityEEEDaRKT_OT0_EUlRKT_E_EEDaS8_SA_ENKUlDpSD_E_clIJiiEEEDaSF_,($_ZN7cutlass13device_kernelIN5flash19enable_sm80_to_sm89INS1_16FlashAttnBwdSm80INS1_25CollectiveMainloopBwdSm80ILi2ELi2EN4cute5tupleIJNS5_1CILi64EEENS7_ILi128EEES8_EEENS_10bfloat16_tEfNS_4arch4Sm80ELb1ELb0ELb1ELb0ELb1ELb0ELb0ELb0ELi2ELi2ELi4ELi2ELb1EEENS1_24CollectiveEpilogueBwdGQAISA_fSD_Li256ELb0ELb1EEENS1_25SingleTileBwdLPTSchedulerILb0ELi128ELb1EEEEEEEEEvNT_6ParamsE$_ZZN4cuteplIJNS_15ArithmeticTupleIJiEEEEJNS1_IJNS_1CILi0EEEiEEEEEEDaRKNS1_IJDpT_EEERKNS1_IJDpT0_EEEENKUlDpRKT_E_clIJNS1_IJiiEEEEEEDaSJ_ - $_ZN7cutlass13device_kernelIN5flash19enable_sm80_to_sm89INS1_16FlashAttnBwdSm80INS1_25CollectiveMainloopBwdSm80ILi2ELi2EN4cute5tupleIJNS5_1CILi64EEENS7_ILi128EEES8_EEENS_10bfloat16_tEfNS_4arch4Sm80ELb1ELb0ELb1ELb0ELb1ELb0ELb0ELb0ELi2ELi2ELi4ELi2ELb1EEENS1_24CollectiveEpilogueBwdGQAISA_fSD_Li256ELb0ELb1EEENS1_25SingleTileBwdLPTSchedulerILb0ELi128ELb1EEEEEEEEEvNT_6ParamsE$_ZZN4cute9transformINS_15ArithmeticTupleIJiiEEEZNS_14transform_leafIS2_RNS_8identityEEEDaRKT_OT0_EUlRKT_E_EEDaS8_SA_ENKUlDpSD_E_clIJiiEEEDaSF_)
$_ZN7cutlass13device_kernelIN5flash19enable_sm80_to_sm89INS1_16FlashAttnBwdSm80INS1_25CollectiveMainloopBwdSm80ILi2ELi2EN4cute5tupleIJNS5_1CILi64EEENS7_ILi128EEES8_EEENS_10bfloat16_tEfNS_4arch4Sm80ELb1ELb0ELb1ELb0ELb1ELb0ELb0ELb0ELi2ELi2ELi4ELi2ELb1EEENS1_24CollectiveEpilogueBwdGQAISA_fSD_Li256ELb0ELb1EEENS1_25SingleTileBwdLPTSchedulerILb0ELi128ELb1EEEEEEEEEvNT_6ParamsE$_ZZN4cute9transformINS_15ArithmeticTupleIJiiEEEZNS_14transform_leafIS2_RNS_8identityEEEDaRKT_OT0_EUlRKT_E_EEDaS8_SA_ENKUlDpSD_E_clIJiiEEEDaSF_:
[----:B------:R-:W-:Y:S02]  /*9970*/  IADD3 R7, R1, 0x1a0, RZ ;  /* 0x000001a001077810 */ /* 0x000fe40007ffe0ff */
[----:B------:R-:W-:Y:S02]  /*9980*/  MOV R10, 0x99b0 ;  /* 0x000099b0000a7802 */ /* 0x000fe40000000f00 */
[----:B------:R-:W-:Y:S02]  /*9990*/  IADD3 R7, R7, c[0x0][0x20], RZ ;  /* 0x0000080007077a10 */ /* 0x000fe40007ffe0ff */
[----:B------:R-:W-:Y:S05]  /*99a0*/  CALL.REL.NOINC `($_ZN7cutlass13device_kernelIN5flash19enable_sm80_to_sm89INS1_16FlashAttnBwdSm80INS1_25CollectiveMainloopBwdSm80ILi2ELi2EN4cute5tupleIJNS5_1CILi64EEENS7_ILi128EEES8_EEENS_10bfloat16_tEfNS_4arch4Sm80ELb1ELb0ELb1ELb0ELb1ELb0ELb0ELb0ELi2ELi2ELi4ELi2ELb1EEENS1_24CollectiveEpilogueBwdGQAISA_fSD_Li256ELb0ELb1EEENS1_25SingleTileBwdLPTSchedulerILb0ELi128ELb1EEEEEEEEEvNT_6ParamsE$_ZN4cute3eso3ESOILb0ELb0EJiiEEC2ERKiS4_) ;  /* 0xffffd0c000007944 */ /* 0x000fea0003c3ffff */
[----:B-1----:R1:W5:Y:S01]  /*99b0*/  LDL.64 R6, [R1+0x1a0] ;  /* 0x0001a00001067983 */ /* 0x0023620000100a00 */
[----:B------:R-:W-:-:S04]  /*99c0*/  MOV R9, 0x0 ;  /* 0x0000000000097802 */ /* 0x000fc80000000f00 */
[----:B------:R-:W-:Y:S05]  /*99d0*/  RET.REL.NODEC R8 `(_ZN7cutlass13device_kernelIN5flash19enable_sm80_to_sm89INS1_16FlashAttnBwdSm80INS1_25CollectiveMainloopBwdSm80ILi2ELi2EN4cute5tupleIJNS5_1CILi64EEENS7_ILi128EEES8_EEENS_10bfloat16_tEfNS_4arch4Sm80ELb1ELb0ELb1ELb0ELb1ELb0ELb0ELb0ELi2ELi2ELi4ELi2ELb1EEENS1_24CollectiveEpilogueBwdGQAISA_fSD_Li256ELb0ELb1EEENS1_25SingleTileBwdLPTSchedulerILb0ELi128ELb1EEEEEEEEEvNT_6ParamsE) ;  /* 0xffff662008007950 */ /* 0x000fea0003c3ffff */
        .type           $_ZN7cutlass13device_kernelIN5flash19enable_sm80_to_sm89INS1_16FlashAttnBwdSm80INS1_25CollectiveMainloopBwdSm80ILi2ELi2EN4cute5tupleIJNS5_1CILi64EEENS7_ILi128EEES8_EEENS_10bfloat16_tEfNS_4arch4Sm80ELb1ELb0ELb1ELb0ELb1ELb0ELb0ELb0ELi2ELi2ELi4ELi2ELb1EEENS1_24CollectiveEpilogueBwdGQAISA_fSD_Li256ELb0ELb1EEENS1_25SingleTileBwdLPTSchedulerILb0ELi128ELb1EEEEEEEEEvNT_6ParamsE$_ZZN4cuteplIJNS_15ArithmeticTupleIJiEEEEJNS1_IJNS_1CILi0EEEiEEEEEEDaRKNS1_IJDpT_EEERKNS1_IJDpT0_EEEENKUlDpRKT_E_clIJNS1_IJiiEEEEEEDaSJ_,@function
        .size           $_ZN7cutlass13device_kernelIN5flash19enable_sm80_to_sm89INS1_16FlashAttnBwdSm80INS1_25CollectiveMainloopBwdSm80ILi2ELi2EN4cute5tupleIJNS5_1CILi64EEENS7_ILi128EEES8_EEENS_10bfloat16_tEfNS_4arch4Sm80ELb1ELb0ELb1ELb0ELb1ELb0ELb0ELb0ELi2ELi2ELi4ELi2ELb1EEENS1_24CollectiveEpilogueBwdGQAISA_fSD_Li256ELb0ELb1EEENS1_25SingleTileBwdLPTSchedulerILb0ELi128ELb1EEEEEEEEEvNT_6ParamsE$_ZZN4cuteplIJNS_15ArithmeticTupleIJiEEEEJNS1_IJNS_1CILi0EEEiEEEEEEDaRKNS1_IJDpT_EEERKNS1_IJDpT0_EEEENKUlDpRKT_E_clIJNS1_IJiiEEEEEEDaSJ_,($_ZN7cutlass13device_kernelIN5flash19enable_sm80_to_sm89INS1_16FlashAttnBwdSm80INS1_25CollectiveMainloopBwdSm80ILi2ELi2EN4cute5tupleIJNS5_1CILi64EEENS7_ILi128EEES8_EEENS_10bfloat16_tEfNS_4arch4Sm80ELb1ELb0ELb1ELb0ELb1ELb0ELb0ELb0ELi2ELi2ELi4ELi2ELb1EEENS1_24CollectiveEpilogueBwdGQAISA_fSD_Li256ELb0ELb1EEENS1_25SingleTileBwdLPTSchedulerILb0ELi128ELb1EEEEEEEEEvNT_6ParamsE$_ZZN4cuteplIJNS_15ArithmeticTupleIJiiEEEEJNS_1CILi0EEEiiiEEEDaRKNS1_IJDpT_EEERKNS1_IJDpT0_EEEENKUlDpRKT_E_clIJS2_iiiEEEDaSI_ - $_ZN7cutlass13device_kernelIN5flash19enable_sm80_to_sm89INS1_16FlashAttnBwdSm80INS1_25CollectiveMainloopBwdSm80ILi2ELi2EN4cute5tupleIJNS5_1CILi64EEENS7_ILi128EEES8_EEENS_10bfloat16_tEfNS_4arch4Sm80ELb1ELb0ELb1ELb0ELb1ELb0ELb0ELb0ELi2ELi2ELi4ELi2ELb1EEENS1_24CollectiveEpilogueBwdGQAISA_fSD_Li256ELb0ELb1EEENS1_25SingleTileBwdLPTSchedulerILb0ELi128ELb1EEEEEEEEEvNT_6ParamsE$_ZZN4cuteplIJNS_15ArithmeticTupleIJiEEEEJNS1_IJNS_1CILi0EEEiEEEEEEDaRKNS1_IJDpT_EEERKNS1_IJDpT0_EEEENKUlDpRKT_E_clIJNS1_IJiiEEEEEEDaSJ_)
$_ZN7cutlass13device_kernelIN5flash19enable_sm80_to_sm89INS1_16FlashAttnBwdSm80INS1_25CollectiveMainloopBwdSm80ILi2ELi2EN4cute5tupleIJNS5_1CILi64EEENS7_ILi128EEES8_EEENS_10bfloat16_tEfNS_4arch4Sm80ELb1ELb0ELb1ELb0ELb1ELb0ELb0ELb0ELi2ELi2ELi4ELi2ELb1EEENS1_24CollectiveEpilogueBwdGQAISA_fSD_Li256ELb0ELb1EEENS1_25SingleTileBwdLPTSchedulerILb0ELi128ELb1EEEEEEEEEvNT_6ParamsE$_ZZN4cuteplIJNS_15ArithmeticTupleIJiEEEEJNS1_IJNS_1CILi0EEEiEEEEEEDaRKNS1_IJDpT_EEERKNS1_IJDpT0_EEEENKUlDpRKT_E_clIJNS1_IJiiEEEEEEDaSJ_:
[----:B------:R-:W-:Y:S02]  /*99e0*/  IADD3 R7, R1, 0x19c, RZ ;  /* 0x0000019c01077810 */ /* 0x000fe40007ffe0ff */
[----:B------:R-:W-:Y:S02]  /*99f0*/  MOV R10, 0x9a20 ;  /* 0x00009a20000a7802 */ /* 0x000fe40000000f00 */
[----:B------:R-:W-:Y:S02]  /*9a00*/  IADD3 R7, R7, c[0x0][0x20], RZ ;  /* 0x0000080007077a10 */ /* 0x000fe40007ffe0ff */
[----:B------:R-:W-:Y:S05]  /*9a10*/  CALL.REL.NOINC `($_ZN7cutlass13device_kernelIN5flash19enable_sm80_to_sm89INS1_16FlashAttnBwdSm80INS1_25CollectiveMainloopBwdSm80ILi2ELi2EN4cute5tupleIJNS5_1CILi64EEENS7_ILi128EEES8_EEENS_10bfloat16_tEfNS_4arch4Sm80ELb1ELb0ELb1ELb0ELb1ELb0ELb0ELb0ELi2ELi2ELi4ELi2ELb1EEENS1_24CollectiveEpilogueBwdGQAISA_fSD_Li256ELb0ELb1EEENS1_25SingleTileBwdLPTSchedulerILb0ELi128ELb1EEEEEEEEEvNT_6ParamsE$_ZN4cute5tupleIJNS_15ArithmeticTupleIJiiEEEEEC2ERKS2_) ;  /* 0xffffdbc000007944 */ /* 0x000fea0003c3ffff */
[----:B------:R2:W5:Y:S04]  /*9a20*/  LDL R9, [R1+0x1a0] ;  /* 0x0001a00001097983 */ /* 0x0005680000100800 */
[----:B------:R2:W5:Y:S01]  /*9a30*/  LDL R8, [R1+0x19c] ;  /* 0x00019c0001087983 */ /* 0x0005620000100800 */
[----:B-1----:R-:W-:-:S04]  /*9a40*/  MOV R7, 0x0 ;  /* 0x0000000000077802 */ /* 0x002fc80000000f00 */
[----:B------:R-:W-:Y:S05]  /*9a50*/  RET.REL.NODEC R6 `(_ZN7cutlass13device_kernelIN5flash19enable_sm80_to_sm89INS1_16FlashAttnBwdSm80INS1_25CollectiveMainloopBwdSm80ILi2ELi2EN4cute5tupleIJNS5_1CILi64EEENS7_ILi128EEES8_EEENS_10bfloat16_tEfNS_4arch4Sm80ELb1ELb0ELb1ELb0ELb1ELb0ELb0ELb0ELi2ELi2ELi4ELi2ELb1EEENS1_24CollectiveEpilogueBwdGQAISA_fSD_Li256ELb0ELb1EEENS1_25SingleTileBwdLPTSchedulerILb0ELi128ELb1EEEEEEEEEvNT_6ParamsE) ;  /* 0xffff65a006007950 */ /* 0x000fea0003c3ffff */
        .type           $_ZN7cutlass13device_kernelIN5flash19enable_sm80_to_sm89INS1_16FlashAttnBwdSm80INS1_25CollectiveMainloopBwdSm80ILi2ELi2EN4cute5tupleIJNS5_1CILi64EEENS7_ILi128EEES8_EEENS_10bfloat16_tEfNS_4arch4Sm80ELb1ELb0ELb1ELb0ELb1ELb0ELb0ELb0ELi2ELi2ELi4ELi2ELb1EEENS1_24CollectiveEpilogueBwdGQAISA_fSD_Li256ELb0ELb1EEENS1_25SingleTileBwdLPTSchedulerILb0ELi128ELb1EEEEEEEEEvNT_6ParamsE$_ZZN4cuteplIJNS_15ArithmeticTupleIJiiEEEEJNS_1CILi0EEEiiiEEEDaRKNS1_IJDpT_EEERKNS1_IJDpT0_EEEENKUlDpRKT_E_clIJS2_iiiEEEDaSI_,@function
        .size           $_ZN7cutlass13device_kernelIN5flash19enable_sm80_to_sm89INS1_16FlashAttnBwdSm80INS1_25CollectiveMainloopBwdSm80ILi2ELi2EN4cute5tupleIJNS5_1CILi64EEENS7_ILi128EEES8_EEENS_10bfloat16_tEfNS_4arch4Sm80ELb1ELb0ELb1ELb0ELb1ELb0ELb0ELb0ELi2ELi2ELi4ELi2ELb1EEENS1_24CollectiveEpilogueBwdGQAISA_fSD_Li256ELb0ELb1EEENS1_25SingleTileBwdLPTSchedulerILb0ELi128ELb1EEEEEEEEEvNT_6ParamsE$_ZZN4cuteplIJNS_15ArithmeticTupleIJiiEEEEJNS_1CILi0EEEiiiEEEDaRKNS1_IJDpT_EEERKNS1_IJDpT0_EEEENKUlDpRKT_E_clIJS2_iiiEEEDaSI_,($_ZN7cutlass13device_kernelIN5flash19enable_sm80_to_sm89INS1_16FlashAttnBwdSm80INS1_25CollectiveMainloopBwdSm80ILi2ELi2EN4cute5tupleIJNS5_1CILi64EEENS7_ILi128EEES8_EEENS_10bfloat16_tEfNS_4arch4Sm80ELb1ELb0ELb1ELb0ELb1ELb0ELb0ELb0ELi2ELi2ELi4ELi2ELb1EEENS1_24CollectiveEpilogueBwdGQAISA_fSD_Li256ELb0ELb1EEENS1_25SingleTileBwdLPTSchedulerILb0ELi128ELb1EEEEEEEEEvNT_6ParamsE$_ZZN4cuteplIJNS_1CILi0EEES2_EJiEEEDaRKNS_15ArithmeticTupleIJDpT_EEERKNS3_IJDpT0_EEEENKUlDpRKT_E_clIJiS2_EEEDaSH_ - $_ZN7cutlass13device_kernelIN5flash19enable_sm80_to_sm89INS1_16FlashAttnBwdSm80INS1_25CollectiveMainloopBwdSm80ILi2ELi2EN4cute5tupleIJNS5_1CILi64EEENS7_ILi128EEES8_EEENS_10bfloat16_tEfNS_4arch4Sm80ELb1ELb0ELb1ELb0ELb1ELb0ELb0ELb0ELi2ELi2ELi4ELi2ELb1EEENS1_24CollectiveEpilogueBwdGQAISA_fSD_Li256ELb0ELb1EEENS1_25SingleTileBwdLPTSchedulerILb0ELi128ELb1EEEEEEEEEvNT_6ParamsE$_ZZN4cuteplIJNS_15ArithmeticTupleIJiiEEEEJNS_1CILi0EEEiiiEEEDaRKNS1_IJDpT_EEERKNS1_IJDpT0_EEEENKUlDpRKT_E_clIJS2_iiiEEEDaSI_)
$_ZN7cutlass13device_kernelIN5flash19enable_sm80_to_sm89INS1_16FlashAttnBwdSm80INS1_25CollectiveMainloopBwdSm80ILi2ELi2EN4cute5tupleIJNS5_1CILi64EEENS7_ILi128EEES8_EEENS_10bfloat16_tEfNS_4arch4Sm80ELb1ELb0ELb1ELb0ELb1ELb0ELb0ELb0ELi2ELi2ELi4ELi2ELb1EEENS1_24CollectiveEpilogueBwdGQAISA_fSD_Li256ELb0ELb1EEENS1_25SingleTileBwdLPTSchedulerILb0ELi128ELb1EEEEEEEEEvNT_6ParamsE$_ZZN4cuteplIJNS_15ArithmeticTupleIJiiEEEEJNS_1CILi0EEEiiiEEEDaRKNS1_IJDpT_EEERKNS1_IJDpT0_EEEENKUlDpRKT_E_clIJS2_iiiEEEDaSI_:
[----:B------:R-:W-:Y:S01]  /*9a60*/  IADD3 R7, R1, 0x19c, RZ ;  /* 0x0000019c01077810 */ /* 0x000fe20007ffe0ff */
[----:B------:R-:W-:Y:S01]  /*9a70*/  IMAD.MOV.U32 R46, RZ, RZ, R9 ;  /* 0x000000ffff2e7224 */ /* 0x000fe200078e0009 */
[----:B------:R-:W-:Y:S01]  /*9a80*/  MOV R44, 0x9ad0 ;  /* 0x00009ad0002c7802 */ /* 0x000fe20000000f00 */
[----:B------:R-:W-:Y:S01]  /*9a90*/  IMAD.MOV.U32 R6, RZ, RZ, R23 ;  /* 0x000000ffff067224 */ /* 0x000fe200078e0017 */
[----:B------:R-:W-:Y:S01]  /*9aa0*/  IADD3 R7, R7, c[0x0][0x20], RZ ;  /* 0x0000080007077a10 */ /* 0x000fe20007ffe0ff */
[----:B------:R-:W-:Y:S02]  /*9ab0*/  IMAD.MOV.U32 R9, RZ, RZ, R16 ;  /* 0x000000ffff097224 */ /* 0x000fe400078e0010 */
[----:B------:R-:W-:Y:S05]  /*9ac0*/  CALL.REL.NOINC `($_ZN7cutlass13device_kernelIN5flash19enable_sm80_to_sm89INS1_16FlashAttnBwdSm80INS1_25CollectiveMainloopBwdSm80ILi2ELi2EN4cute5tupleIJNS5_1CILi64EEENS7_ILi128EEES8_EEENS_10bfloat16_tEfNS_4arch4Sm80ELb1ELb0ELb1ELb0ELb1ELb0ELb0ELb0ELi2ELi2ELi4ELi2ELb1EEENS1_24CollectiveEpilogueBwdGQAISA_fSD_Li256ELb0ELb1EEENS1_25SingleTileBwdLPTSchedulerILb0ELi128ELb1EEEEEEEEEvNT_6ParamsE$_ZN4cute5tupleIJNS_15ArithmeticTupleIJiiEEEiiiEEC2ERKS2_RKiS7_S7_) ;  /* 0xffffdb5000007944 */ /* 0x000fea0003c3ffff */
[----:B------:R1:W5:Y:S04]  /*9ad0*/  LDL R16, [R1+0x19c] ;  /* 0x00019c0001107983 */ /* 0x0003680000100800 */
[----:B------:R1:W5:Y:S04]  /*9ae0*/  LDL.64 R8, [R1+0x1a8] ;  /* 0x0001a80001087983 */ /* 0x0003680000100a00 */
[----:B------:R1:W5:Y:S01]  /*9af0*/  LDL.64 R6, [R1+0x1a0] ;  /* 0x0001a00001067983 */ /* 0x0003620000100a00 */
[----:B------:R-:W-:-:S04]  /*9b00*/  MOV R11, 0x0 ;  /* 0x00000000000b7802 */ /* 0x000fc80000000f00 */
[----:B------:R-:W-:Y:S05]  /*9b10*/  RET.REL.NODEC R10 `(_ZN7cutlass13device_kernelIN5flash19enable_sm80_to_sm89INS1_16FlashAttnBwdSm80INS1_25CollectiveMainloopBwdSm80ILi2ELi2EN4cute5tupleIJNS5_1CILi64EEENS7_ILi128EEES8_EEENS_10bfloat16_tEfNS_4arch4Sm80ELb1ELb0ELb1ELb0ELb1ELb0ELb0ELb0ELi2ELi2ELi4ELi2ELb1EEENS1_24CollectiveEpilogueBwdGQAISA_fSD_Li256ELb0ELb1EEENS1_25SingleTileBwdLPTSchedulerILb0ELi128ELb1EEEEEEEEEvNT_6ParamsE) ;  /* 0xffff64e00a007950 */ /* 0x000fea0003c3ffff */
        .type           $_ZN7cutlass13device_kernelIN5flash19enable_sm80_to_sm89INS1_16FlashAttnBwdSm80INS1_25CollectiveMainloopBwdSm80ILi2ELi2EN4cute5tupleIJNS5_1CILi64EEENS7_ILi128EEES8_EEENS_10bfloat16_tEfNS_4arch4Sm80ELb1ELb0ELb1ELb0ELb1ELb0ELb0ELb0ELi2ELi2ELi4ELi2ELb1EEENS1_24CollectiveEpilogueBwdGQAISA_fSD_Li256ELb0ELb1EEENS1_25SingleTileBwdLPTSchedulerILb0ELi128ELb1EEEEEEEEEvNT_6ParamsE$_ZZN4cuteplIJNS_1CILi0EEES2_EJiEEEDaRKNS_15ArithmeticTupleIJDpT_EEERKNS3_IJDpT0_EEEENKUlDpRKT_E_clIJiS2_EEEDaSH_,@function
        .size           $_ZN7cutlass13device_kernelIN5flash19enable_sm80_to_sm89INS1_16FlashAttnBwdSm80INS1_25CollectiveMainloopBwdSm80ILi2ELi2EN4cute5tupleIJNS5_1CILi64EEENS7_ILi128EEES8_EEENS_10bfloat16_tEfNS_4arch4Sm80ELb1ELb0ELb1ELb0ELb1ELb0ELb0ELb0ELi2ELi2ELi4ELi2ELb1EEENS1_24CollectiveEpilogueBwdGQAISA_fSD_Li256ELb0ELb1EEENS1_25SingleTileBwdLPTSchedulerILb0ELi128ELb1EEEEEEEEEvNT_6ParamsE$_ZZN4cuteplIJNS_1CILi0EEES2_EJiEEEDaRKNS_15ArithmeticTupleIJDpT_EEERKNS3_IJDpT0_EEEENKUlDpRKT_E_clIJiS2_EEEDaSH_,($_ZN7cutlass13device_kernelIN5flash19enable_sm80_to_sm89INS1_16FlashAttnBwdSm80INS1_25CollectiveMainloopBwdSm80ILi2ELi2EN4cute5tupleIJNS5_1CILi64EEENS7_ILi128EEES8_EEENS_10bfloat16_tEfNS_4arch4Sm80ELb1ELb0ELb1ELb0ELb1ELb0ELb0ELb0ELi2ELi2ELi4ELi2ELb1EEENS1_24CollectiveEpilogueBwdGQAISA_fSD_Li256ELb0ELb1EEENS1_25SingleTileBwdLPTSchedulerILb0ELi128ELb1EEEEEEEEEvNT_6ParamsE$_ZZN4cuteplIJNS_1CILi0EEES2_EJiS2_EEEDaRKNS_15ArithmeticTupleIJDpT_EEERKNS3_IJDpT0_EEEENKUlDpRKT_E_clIJiS2_EEEDaSH_ - $_ZN7cutlass13device_kernelIN5flash19enable_sm80_to_sm89INS1_16FlashAttnBwdSm80INS1_25CollectiveMainloopBwdSm80ILi2ELi2EN4cute5tupleIJNS5_1CILi64EEENS7_ILi128EEES8_EEENS_10bfloat16_tEfNS_4arch4Sm80ELb1ELb0ELb1ELb0ELb1ELb0ELb0ELb0ELi2ELi2ELi4ELi2ELb1EEENS1_24CollectiveEpilogueBwdGQAISA_fSD_Li256ELb0ELb1EEENS1_25SingleTileBwdLPTSchedulerILb0ELi128ELb1EEEEEEEEEvNT_6ParamsE$_ZZN4cuteplIJNS_1CILi0EEES2_EJiEEEDaRKNS_15ArithmeticTupleIJDpT_EEERKNS3_IJDpT0_EEEENKUlDpRKT_E_clIJiS2_EEEDaSH_)
$_ZN7cutlass13device_kernelIN5flash19enable_sm80_to_sm89INS1_16FlashAttnBwdSm80INS1_25CollectiveMainloopBwdSm80ILi2ELi2EN4cute5tupleIJNS5_1CILi64EEENS7_ILi128EEES8_EEENS_10bfloat16_tEfNS_4arch4Sm80ELb1ELb0ELb1ELb0ELb1ELb0ELb0ELb0ELi2ELi2ELi4ELi2ELb1EEENS1_24CollectiveEpilogueBwdGQAISA_fSD_Li256ELb0ELb1EEENS1_25SingleTileBwdLPTSchedulerILb0ELi128ELb1EEEEEEEEEvNT_6ParamsE$_ZZN4cuteplIJNS_1CILi0EEES2_EJiEEEDaRKNS_15ArithmeticTupleIJDpT_EEERKNS3_IJDpT0_EEEENKUlDpRKT_E_clIJiS2_EEEDaSH_:
[----:B------:R-:W-:Y:S02]  /*9b20*/  IADD3 R6, R1, 0x188, RZ ;  /* 0x0000018801067810 */ /* 0x000fe40007ffe0ff */
[----:B------:R-:W-:Y:S02]  /*9b30*/  MOV R16, 0x9b60 ;  /* 0x00009b6000107802 */ /* 0x000fe40000000f00 */
[----:B------:R-:W-:Y:S02]  /*9b40*/  IADD3 R6, R6, c[0x0][0x20], RZ ;  /* 0x0000080006067a10 */ /* 0x000fe40007ffe0ff */
[----:B------:R-:W-:Y:S05]  /*9b50*/  CALL.REL.NOINC `($_ZN7cutlass13device_kernelIN5flash19enable_sm80_to_sm89INS1_16FlashAttnBwdSm80INS1_25CollectiveMainloopBwdSm80ILi2ELi2EN4cute5tupleIJNS5_1CILi64EEENS7_ILi128EEES8_EEENS_10bfloat16_tEfNS_4arch4Sm80ELb1ELb0ELb1ELb0ELb1ELb0ELb0ELb0ELi2ELi2ELi4ELi2ELb1EEENS1_24CollectiveEpilogueBwdGQAISA_fSD_Li256ELb0ELb1EEENS1_25SingleTileBwdLPTSchedulerILb0ELi128ELb1EEEEEEEEEvNT_6ParamsE$_ZN4cute5tupleIJiNS_1CILi0EEEEEC2ERKiRKS2_) ;  /* 0xffffdce000007944 */ /* 0x000fea0003c3ffff */
[----:B------:R1:W5:Y:S01]  /*9b60*/  LDL R7, [R1+0x188] ;  /* 0x0001880001077983 */ /* 0x0003620000100800 */
[----:B------:R-:W-:-:S04]  /*9b70*/  MOV R11, 0x0 ;  /* 0x00000000000b7802 */ /* 0x000fc80000000f00 */
[----:B------:R-:W-:Y:S05]  /*9b80*/  RET.REL.NODEC R10 `(_ZN7cutlass13device_kernelIN5flash19enable_sm80_to_sm89INS1_16FlashAttnBwdSm80INS1_25CollectiveMainloopBwdSm80ILi2ELi2EN4cute5tupleIJNS5_1CILi64EEENS7_ILi128EEES8_EEENS_10bfloat16_tEfNS_4arch4Sm80ELb1ELb0ELb1ELb0ELb1ELb0ELb0ELb0ELi2ELi2ELi4ELi2ELb1EEENS1_24CollectiveEpilogueBwdGQAISA_fSD_Li256ELb0ELb1EEENS1_25SingleTileBwdLPTSchedulerILb0ELi128ELb1EEEEEEEEEvNT_6ParamsE) ;  /* 0xffff64700a007950 */ /* 0x000fea0003c3ffff */
        .type           $_ZN7cutlass13device_kernelIN5flash19enable_sm80_to_sm89INS1_16FlashAttnBwdSm80INS1_25CollectiveMainloopBwdSm80ILi2ELi2EN4cute5tupleIJNS5_1CILi64EEENS7_ILi128EEES8_EEENS_10bfloat16_tEfNS_4arch4Sm80ELb1ELb0ELb1ELb0ELb1ELb0ELb0ELb0ELi2ELi2ELi4ELi2ELb1EEENS1_24CollectiveEpilogueBwdGQAISA_fSD_Li256ELb0ELb1EEENS1_25SingleTileBwdLPTSchedulerILb0ELi128ELb1EEEEEEEEEvNT_6ParamsE$_ZZN4cuteplIJNS_1CILi0EEES2_EJiS2_EEEDaRKNS_15ArithmeticTupleIJDpT_EEERKNS3_IJDpT0_EEEENKUlDpRKT_E_clIJiS2_EEEDaSH_,@function
        .size           $_ZN7cutlass13device_kernelIN5flash19enable_sm80_to_sm89INS1_16FlashAttnBwdSm80INS1_25CollectiveMainloopBwdSm80ILi2ELi2EN4cute5tupleIJNS5_1CILi64EEENS7_ILi128EEES8_EEENS_10bfloat16_tEfNS_4arch4Sm80ELb1ELb0ELb1ELb0ELb1ELb0ELb0ELb0ELi2ELi2ELi4ELi2ELb1EEENS1_24CollectiveEpilogueBwdGQAISA_fSD_Li256ELb0ELb1EEENS1_25SingleTileBwdLPTSchedulerILb0ELi128ELb1EEEEEEEEEvNT_6ParamsE$_ZZN4cuteplIJNS_1CILi0EEES2_EJiS2_EEEDaRKNS_15ArithmeticTupleIJDpT_EEERKNS3_IJDpT0_EEEENKUlDpRKT_E_clIJiS2_EEEDaSH_,($_ZN7cutlass13device_kernelIN5flash19enable_sm80_to_sm89INS1_16FlashAttnBwdSm80INS1_25CollectiveMainloopBwdSm80ILi2ELi2EN4cute5tupleIJNS5_1CILi64EEENS7_ILi128EEES8_EEENS_10bfloat16_tEfNS_4arch4Sm80ELb1ELb0ELb1ELb0ELb1ELb0ELb0ELb0ELi2ELi2ELi4ELi2ELb1EEENS1_24CollectiveEpilogueBwdGQAISA_fSD_Li256ELb0ELb1EEENS1_25SingleTileBwdLPTSchedulerILb0ELi128ELb1EEEEEEEEEvNT_6ParamsE$_ZZN4cuteplIJNS_1CILi0EEES2_iEJS2_S2_S2_iEEEDaRKNS_15ArithmeticTupleIJDpT_EEERKNS3_IJDpT0_EEEENKUlDpRKT_E_clIJS2_S2_iiEEEDaSH_ - $_ZN7cutlass13device_kernelIN5flash19enable_sm80_to_sm89INS1_16FlashAttnBwdSm80INS1_25CollectiveMainloopBwdSm80ILi2ELi2EN4cute5tupleIJNS5_1CILi64EEENS7_ILi128EEES8_EEENS_10bfloat16_tEfNS_4arch4Sm80ELb1ELb0ELb1ELb0ELb1ELb0ELb0ELb0ELi2ELi2ELi4ELi2ELb1EEENS1_24CollectiveEpilogueBwdGQAISA_fSD_Li256ELb0ELb1EEENS1_25SingleTileBwdLPTSchedulerILb0ELi128ELb1EEEEEEEEEvNT_6ParamsE$_ZZN4cuteplIJNS_1CILi0EEES2_EJiS2_EEEDaRKNS_15ArithmeticTupleIJDpT_EEERKNS3_IJDpT0_EEEENKUlDpRKT_E_clIJiS2_EEEDaSH_)
$_ZN7cutlass13device_kernelIN5flash19enable_sm80_to_sm89INS1_16FlashAttnBwdSm80INS1_25CollectiveMainloopBwdSm80ILi2ELi2EN4cute5tupleIJNS5_1CILi64EEENS7_ILi128EEES8_EEENS_10bfloat16_tEfNS_4arch4Sm80ELb1ELb0ELb1ELb0ELb1ELb0ELb0ELb0ELi2ELi2ELi4ELi2ELb1EEENS1_24CollectiveEpilogueBwdGQAISA_fSD_Li256ELb0ELb1EEENS1_25SingleTileBwdLPTSchedulerILb0ELi128ELb1EEEEEEEEEvNT_6ParamsE$_ZZN4cuteplIJNS_1CILi0EEES2_EJiS2_EEEDaRKNS_15ArithmeticTupleIJDpT_EEERKNS3_IJDpT0_EEEENKUlDpRKT_E_clIJiS2_EEEDaSH_:
[----:B------:R-:W-:Y:S02]  /*9b90*/  IADD3 R6, R1, 0x188, RZ ;  /* 0x0000018801067810 */ /* 0x000fe40007ffe0ff */
[----:B------:R-:W-:Y:S02]  /*9ba0*/  MOV R16, 0x9bd0 ;  /* 0x00009bd000107802 */ /* 0x000fe40000000f00 */
[----:B------:R-:W-:Y:S02]  /*9bb0*/  IADD3 R6, R6, c[0x0][0x20], RZ ;  /* 0x0000080006067a10 */ /* 0x000fe40007ffe0ff */
[----:B------:R-:W-:Y:S05]  /*9bc0*/  CALL.REL.NOINC `($_ZN7cutlass13device_kernelIN5flash19enable_sm80_to_sm89INS1_16FlashAttnBwdSm80INS1_25CollectiveMainloopBwdSm80ILi2ELi2EN4cute5tupleIJNS5_1CILi64EEENS7_ILi128EEES8_EEENS_10bfloat16_tEfNS_4arch4Sm80ELb1ELb0ELb1ELb0ELb1ELb0ELb0ELb0ELi2ELi2ELi4ELi2ELb1EEENS1_24CollectiveEpilogueBwdGQAISA_fSD_Li256ELb0ELb1EEENS1_25SingleTileBwdLPTSchedulerILb0ELi128ELb1EEEEEEEEEvNT_6ParamsE$_ZN4cute5tupleIJiNS_1CILi0EEEEEC2ERKiRKS2_) ;  /* 0xffffdc7000007944 */ /* 0x000fea0003c3ffff */
[----:B------:R1:W5:Y:S01]  /*9bd0*/  LDL R204, [R1+0x188] ;  /* 0x0001880001cc7983 */ /* 0x0003620000100800 */
[----:B------:R-:W-:-:S04]  /*9be0*/  MOV R11, 0x0 ;  /* 0x00000000000b7802 */ /* 0x000fc80000000f00 */
[----:B------:R-:W-:Y:S05]  /*9bf0*/  RET.REL.NODEC R10 `(_ZN7cutlass13device_kernelIN5flash19enable_sm80_to_sm89INS1_16FlashAttnBwdSm80INS1_25CollectiveMainloopBwdSm80ILi2ELi2EN4cute5tupleIJNS5_1CILi64EEENS7_ILi128EEES8_EEENS_10bfloat16_tEfNS_4arch4Sm80ELb1ELb0ELb1ELb0ELb1ELb0ELb0ELb0ELi2ELi2ELi4ELi2ELb1EEENS1_24CollectiveEpilogueBwdGQAISA_fSD_Li256ELb0ELb1EEENS1_25SingleTileBwdLPTSchedulerILb0ELi128ELb1EEEEEEEEEvNT_6ParamsE) ;  /* 0xffff64000a007950 */ /* 0x000fea0003c3ffff */
        .type           $_ZN7cutlass13device_kernelIN5flash19enable_sm80_to_sm89INS1_16FlashAttnBwdSm80INS1_25CollectiveMainloopBwdSm80ILi2ELi2EN4cute5tupleIJNS5_1CILi64EEENS7_ILi128EEES8_EEENS_10bfloat16_tEfNS_4arch4Sm80ELb1ELb0ELb1ELb0ELb1ELb0ELb0ELb0ELi2ELi2ELi4ELi2ELb1EEENS1_24CollectiveEpilogueBwdGQAISA_fSD_Li256ELb0ELb1EEENS1_25SingleTileBwdLPTSchedulerILb0ELi128ELb1EEEEEEEEEvNT_6ParamsE$_ZZN4cuteplIJNS_1CILi0EEES2_iEJS2_S2_S2_iEEEDaRKNS_15ArithmeticTupleIJDpT_EEERKNS3_IJDpT0_EEEENKUlDpRKT_E_clIJS2_S2_iiEEEDaSH_,@function
        .size           $_ZN7cutlass13device_kernelIN5flash19enable_sm80_to_sm89INS1_16FlashAttnBwdSm80INS1_25CollectiveMainloopBwdSm80ILi2ELi2EN4cute5tupleIJNS5_1CILi64EEENS7_ILi128EEES8_EEENS_10bfloat16_tEfNS_4arch4Sm80ELb1ELb0ELb1ELb0ELb1ELb0ELb0ELb0ELi2ELi2ELi4ELi2ELb1EEENS1_24CollectiveEpilogueBwdGQAISA_fSD_Li256ELb0ELb1EEENS1_25SingleTileBwdLPTSchedulerILb0ELi128ELb1EEEEEEEEEvNT_6ParamsE$_ZZN4cuteplIJNS_1CILi0EEES2_iEJS2_S2_S2_iEEEDaRKNS_15ArithmeticTupleIJDpT_EEERKNS3_IJDpT0_EEEENKUlDpRKT_E_clIJS2_S2_iiEEEDaSH_,($_ZN7cutlass13device_kernelIN5flash19enable_sm80_to_sm89INS1_16FlashAttnBwdSm80INS1_25CollectiveMainloopBwdSm80ILi2ELi2EN4cute5tupleIJNS5_1CILi64EEENS7_ILi128EEES8_EEENS_10bfloat16_tEfNS_4arch4Sm80ELb1ELb0ELb1ELb0ELb1ELb0ELb0ELb0ELi2ELi2ELi4ELi2ELb1EEENS1_24CollectiveEpilogueBwdGQAISA_fSD_Li256ELb0ELb1EEENS1_25SingleTileBwdLPTSchedulerILb0ELi128ELb1EEEEEEEEEvNT_6ParamsE$_ZZN4cuteplIJNS_1CILi0EEEiEJS2_S2_iiEEEDaRKNS_15ArithmeticTupleIJDpT_EEERKNS3_IJDpT0_EEEENKUlDpRKT_E_clIJS2_iiiEEEDaSH_ - $_ZN7cutlass13device_kernelIN5flash19enable_sm80_to_sm89INS1_16FlashAttnBwdSm80INS1_25CollectiveMainloopBwdSm80ILi2ELi2EN4cute5tupleIJNS5_1CILi64EEENS7_ILi128EEES8_EEENS_10bfloat16_tEfNS_4arch4Sm80ELb1ELb0ELb1ELb0ELb1ELb0ELb0ELb0ELi2ELi2ELi4ELi2ELb1EEENS1_24CollectiveEpilogueBwdGQAISA_fSD_Li256ELb0ELb1EEENS1_25SingleTileBwdLPTSchedulerILb0ELi128ELb1EEEEEEEEEvNT_6ParamsE$_ZZN4cuteplIJNS_1CILi0EEES2_iEJS2_S2_S2_iEEEDaRKNS_15ArithmeticTupleIJDpT_EEERKNS3_IJDpT0_EEEENKUlDpRKT_E_clIJS2_S2_iiEEEDaSH_)
$_ZN7cutlass13device_kernelIN5flash19enable_sm80_to_sm89INS1_16FlashAttnBwdSm80INS1_25CollectiveMainloopBwdSm80ILi2ELi2EN4cute5tupleIJNS5_1CILi64EEENS7_ILi128EEES8_EEENS_10bfloat16_tEfNS_4arch4Sm80ELb1ELb0ELb1ELb0ELb1ELb0ELb0ELb0ELi2ELi2ELi4ELi2ELb1EEENS1_24CollectiveEpilogueBwdGQAISA_fSD_Li256ELb0ELb1EEENS1_25SingleTileBwdLPTSchedulerILb0ELi128ELb1EEEEEEEEEvNT_6ParamsE$_ZZN4cuteplIJNS_1CILi0EEES2_iEJS2_S2_S2_iEEEDaRKNS_15ArithmeticTupleIJDpT_EEERKNS3_IJDpT0_EEEENKUlDpRKT_E_clIJS2_S2_iiEEEDaSH_:
[----:B------:R-:W-:Y:S02]  /*9c00*/  IADD3 R10, R1, 0x19c, RZ ;  /* 0x0000019c010a7810 */ /* 0x000fe40007ffe0ff */
[----:B------:R-:W-:Y:S02]  /*9c10*/  MOV R18, 0x9c40 ;  /* 0x00009c4000127802 */ /* 0x000fe40000000f00 */
[----:B------:R-:W-:Y:S02]  /*9c20*/  IADD3 R10, R10, c[0x0][0x20], RZ ;  /* 0x000008000a0a7a10 */ /* 0x000fe40007ffe0ff */
[----:B------:R-:W-:Y:S05]  /*9c30*/  CALL.REL.NOINC `($_ZN7cutlass13device_kernelIN5flash19enable_sm80_to_sm89INS1_16FlashAttnBwdSm80INS1_25CollectiveMainloopBwdSm80ILi2ELi2EN4cute5tupleIJNS5_1CILi64EEENS7_ILi128EEES8_EEENS_10bfloat16_tEfNS_4arch4Sm80ELb1ELb0ELb1ELb0ELb1ELb0ELb0ELb0ELi2ELi2ELi4ELi2ELb1EEENS1_24CollectiveEpilogueBwdGQAISA_fSD_Li256ELb0ELb1EEENS1_25SingleTileBwdLPTSchedulerILb0ELi128ELb1EEEEEEEEEvNT_6ParamsE$_ZN4cute5tupleIJNS_1CILi0EEES2_iiEEC2ERKS2_S5_RKiS7_) ;  /* 0xffffdac000007944 */ /* 0x000fea0003c3ffff */
[----:B------:R2:W5:Y:S04]  /*9c40*/  LDL R44, [R1+0x1a0] ;  /* 0x0001a000012c7983 */ /* 0x0005680000100800 */
[----:B-1----:R2:W5:Y:S01]  /*9c50*/  LDL R10, [R1+0x19c] ;  /* 0x00019c00010a7983 */ /* 0x0025620000100800 */
[----:B------:R-:W-:-:S04]  /*9c60*/  MOV R7, 0x0 ;  /* 0x0000000000077802 */ /* 0x000fc80000000f00 */
[----:B------:R-:W-:Y:S05]  /*9c70*/  RET.REL.NODEC R6 `(_ZN7cutlass13device_kernelIN5flash19enable_sm80_to_sm89INS1_16FlashAttnBwdSm80INS1_25CollectiveMainloopBwdSm80ILi2ELi2EN4cute5tupleIJNS5_1CILi64EEENS7_ILi128EEES8_EEENS_10bfloat16_tEfNS_4arch4Sm80ELb1ELb0ELb1ELb0ELb1ELb0ELb0ELb0ELi2ELi2ELi4ELi2ELb1EEENS1_24CollectiveEpilogueBwdGQAISA_fSD_Li256ELb0ELb1EEENS1_25SingleTileBwdLPTSchedulerILb0ELi128ELb1EEEEEEEEEvNT_6ParamsE) ;  /* 0xffff638006007950 */ /* 0x000fea0003c3ffff */
        .type           $_ZN7cutlass13device_kernelIN5flash19enable_sm80_to_sm89INS1_16FlashAttnBwdSm80INS1_25CollectiveMainloopBwdSm80ILi2ELi2EN4cute5tupleIJNS5_1CILi64EEENS7_ILi128EEES8_EEENS_10bfloat16_tEfNS_4arch4Sm80ELb1ELb0ELb1ELb0ELb1ELb0ELb0ELb0ELi2ELi2ELi4ELi2ELb1EEENS1_24CollectiveEpilogueBwdGQAISA_fSD_Li256ELb0ELb1EEENS1_25SingleTileBwdLPTSchedulerILb0ELi128ELb1EEEEEEEEEvNT_6ParamsE$_ZZN4cuteplIJNS_1CILi0EEEiEJS2_S2_iiEEEDaRKNS_15ArithmeticTupleIJDpT_EEERKNS3_IJDpT0_EEEENKUlDpRKT_E_clIJS2_iiiEEEDaSH_,@function
        .size           $_ZN7cutlass13device_kernelIN5flash19enable_sm80_to_sm89INS1_16FlashAttnBwdSm80INS1_25CollectiveMainloopBwdSm80ILi2ELi2EN4cute5tupleIJNS5_1CILi64EEENS7_ILi128EEES8_EEENS_10bfloat16_tEfNS_4arch4Sm80ELb1ELb0ELb1ELb0ELb1ELb0ELb0ELb0ELi2ELi2ELi4ELi2ELb1EEENS1_24CollectiveEpilogueBwdGQAISA_fSD_Li256ELb0ELb1EEENS1_25SingleTileBwdLPTSchedulerILb0ELi128ELb1EEEEEEEEEvNT_6ParamsE$_ZZN4cuteplIJNS_1CILi0EEEiEJS2_S2_iiEEEDaRKNS_15ArithmeticTupleIJDpT_EEERKNS3_IJDpT0_EEEENKUlDpRKT_E_clIJS2_iiiEEEDaSH_,($_ZN7cutlass13device_kernelIN5flash19enable_sm80_to_sm89INS1_16FlashAttnBwdSm80INS1_25CollectiveMainloopBwdSm80ILi2ELi2EN4cute5tupleIJNS5_1CILi64EEENS7_ILi128EEES8_EEENS_10bfloat16_tEfNS_4arch4Sm80ELb1ELb0ELb1ELb0ELb1ELb0ELb0ELb0ELi2ELi2ELi4ELi2ELb1EEENS1_24CollectiveEpilogueBwdGQAISA_fSD_Li256ELb0ELb1EEENS1_25SingleTileBwdLPTSchedulerILb0ELi128ELb1EEEEEEEEEvNT_6ParamsE$_ZZN4cuteplIJiEJNS_1CILi0EEEEEEDaRKNS_15ArithmeticTupleIJDpT_EEERKNS3_IJDpT0_EEEENKUlDpRKT_E_clIJiEEEDaSH_ - $_ZN7cutlass13device_kernelIN5flash19enable_sm80_to_sm89INS1_16FlashAttnBwdSm80INS1_25CollectiveMainloopBwdSm80ILi2ELi2EN4cute5tupleIJNS5_1CILi64EEENS7_ILi128EEES8_EEENS_10bfloat16_tEfNS_4arch4Sm80ELb1ELb0ELb1ELb0ELb1ELb0ELb0ELb0ELi2ELi2ELi4ELi2ELb1EEENS1_24CollectiveEpilogueBwdGQAISA_fSD_Li256ELb0ELb1EEENS1_25SingleTileBwdLPTSchedulerILb0ELi128ELb1EEEEEEEEEvNT_6ParamsE$_ZZN4cuteplIJNS_1CILi0EEEiEJS2_S2_iiEEEDaRKNS_15ArithmeticTupleIJDpT_EEERKNS3_IJDpT0_EEEENKUlDpRKT_E_clIJS2_iiiEEEDaSH_)
$_ZN7cutlass13device_kernelIN5flash19enable_sm80_to_sm89INS1_16FlashAttnBwdSm80INS1_25CollectiveMainloopBwdSm80ILi2ELi2EN4cute5tupleIJNS5_1CILi64EEENS7_ILi128EEES8_EEENS_10bfloat16_tEfNS_4arch4Sm80ELb1ELb0ELb1ELb0ELb1ELb0ELb0ELb0ELi2ELi2ELi4ELi2ELb1EEENS1_24CollectiveEpilogueBwdGQAISA_fSD_Li256ELb0ELb1EEENS1_25SingleTileBwdLPTSchedulerILb0ELi128ELb1EEEEEEEEEvNT_6ParamsE$_ZZN4cuteplIJNS_1CILi0EEEiEJS2_S2_iiEEEDaRKNS_15ArithmeticTupleIJDpT_EEERKNS3_IJDpT0_EEEENKUlDpRKT_E_clIJS2_iiiEEEDaSH_:
[----:B------:R-:W-:Y:S01]  /*9c80*/  IADD3 R7, R1, 0x19c, RZ ;  /* 0x0000019c01077810 */ /* 0x000fe20007ffe0ff */
[----:B------:R-:W-:Y:S01]  /*9c90*/  IMAD.MOV.U32 R44, RZ, RZ, R6 ;  /* 0x000000ffff2c7224 */ /* 0x000fe200078e0006 */
[----:B------:R-:W-:Y:S01]  /*9ca0*/  MOV R18, 0x9ce0 ;  /* 0x00009ce000127802 */ /* 0x000fe20000000f00 */
[----:B------:R-:W-:Y:S01]  /*9cb0*/  IMAD.MOV.U32 R6, RZ, RZ, R23 ;  /* 0x000000ffff067224 */ /* 0x000fe200078e0017 */
[----:B------:R-:W-:Y:S02]  /*9cc0*/  IADD3 R7, R7, c[0x0][0x20], RZ ;  /* 0x0000080007077a10 */ /* 0x000fe40007ffe0ff */
[----:B------:R-:W-:Y:S05]  /*9cd0*/  CALL.REL.NOINC `($_ZN7cutlass13device_kernelIN5flash19enable_sm80_to_sm89INS1_16FlashAttnBwdSm80INS1_25CollectiveMainloopBwdSm80ILi2ELi2EN4cute5tupleIJNS5_1CILi64EEENS7_ILi128EEES8_EEENS_10bfloat16_tEfNS_4arch4Sm80ELb1ELb0ELb1ELb0ELb1ELb0ELb0ELb0ELi2ELi2ELi4ELi2ELb1EEENS1_24CollectiveEpilogueBwdGQAISA_fSD_Li256ELb0ELb1EEENS1_25SingleTileBwdLPTSchedulerILb0ELi128ELb1EEEEEEEEEvNT_6ParamsE$_ZN4cute5tupleIJNS_1CILi0EEEiiiEEC2ERKS2_RKiS7_S7_) ;  /* 0xffffdac000007944 */ /* 0x000fea0003c3ffff */
[----:B------:R1:W5:Y:S04]  /*9ce0*/  LDL R18, [R1+0x19c] ;  /* 0x00019c0001127983 */ /* 0x0003680000100800 */
[----:B------:R1:W5:Y:S01]  /*9cf0*/  LDL.64 R6, [R1+0x1a0] ;  /* 0x0001a00001067983 */ /* 0x0003620000100a00 */
[----:B------:R-:W-:-:S04]  /*9d00*/  MOV R17, 0x0 ;  /* 0x0000000000117802 */ /* 0x000fc80000000f00 */
[----:B------:R-:W-:Y:S05]  /*9d10*/  RET.REL.NODEC R16 `(_ZN7cutlass13device_kernelIN5flash19enable_sm80_to_sm89INS1_16FlashAttnBwdSm80INS1_25CollectiveMainloopBwdSm80ILi2ELi2EN4cute5tupleIJNS5_1CILi64EEENS7_ILi128EEES8_EEENS_10bfloat16_tEfNS_4arch4Sm80ELb1ELb0ELb1ELb0ELb1ELb0ELb0ELb0ELi2ELi2ELi4ELi2ELb1EEENS1_24CollectiveEpilogueBwdGQAISA_fSD_Li256ELb0ELb1EEENS1_25SingleTileBwdLPTSchedulerILb0ELi128ELb1EEEEEEEEEvNT_6ParamsE) ;  /* 0xffff62e010007950 */ /* 0x000fea0003c3ffff */
        .type           $_ZN7cutlass13device_kernelIN5flash19enable_sm80_to_sm89INS1_16FlashAttnBwdSm80INS1_25CollectiveMainloopBwdSm80ILi2ELi2EN4cute5tupleIJNS5_1CILi64EEENS7_ILi128EEES8_EEENS_10bfloat16_tEfNS_4arch4Sm80ELb1ELb0ELb1ELb0ELb1ELb0ELb0ELb0ELi2ELi2ELi4ELi2ELb1EEENS1_24CollectiveEpilogueBwdGQAISA_fSD_Li256ELb0ELb1EEENS1_25SingleTileBwdLPTSchedulerILb0ELi128ELb1EEEEEEEEEvNT_6ParamsE$_ZZN4cuteplIJiEJNS_1CILi0EEEEEEDaRKNS_15ArithmeticTupleIJDpT_EEERKNS3_IJDpT0_EEEENKUlDpRKT_E_clIJiEEEDaSH_,@function
        .size           $_ZN7cutlass13device_kernelIN5flash19enable_sm80_to_sm89INS1_16FlashAttnBwdSm80INS1_25CollectiveMainloopBwdSm80ILi2ELi2EN4cute5tupleIJNS5_1CILi64EEENS7_ILi128EEES8_EEENS_10bfloat16_tEfNS_4arch4Sm80ELb1ELb0ELb1ELb0ELb1ELb0ELb0ELb0ELi2ELi2ELi4ELi2ELb1EEENS1_24CollectiveEpilogueBwdGQAISA_fSD_Li256ELb0ELb1EEENS1_25SingleTileBwdLPTSchedulerILb0ELi128ELb1EEEEEEEEEvNT_6ParamsE$_ZZN4cuteplIJiEJNS_1CILi0EEEEEEDaRKNS_15ArithmeticTupleIJDpT_EEERKNS3_IJDpT0_EEEENKUlDpRKT_E_clIJiEEEDaSH_,($_ZN7cutlass13device_kernelIN5flash19enable_sm80_to_sm89INS1_16FlashAttnBwdSm80INS1_25CollectiveMainloopBwdSm80ILi2ELi2EN4cute5tupleIJNS5_1CILi64EEENS7_ILi128EEES8_EEENS_10bfloat16_tEfNS_4arch4Sm80ELb1ELb0ELb1ELb0ELb1ELb0ELb0ELb0ELi2ELi2ELi4ELi2ELb1EEENS1_24CollectiveEpilogueBwdGQAISA_fSD_Li256ELb0ELb1EEENS1_25SingleTileBwdLPTSchedulerILb0ELi128ELb1EEEEEEEEEvNT_6ParamsE$_ZZN4cuteplIJiEJNS_1CILi0EEEiEEEDaRKNS_15ArithmeticTupleIJDpT_EEERKNS3_IJDpT0_EEEENKUlDpRKT_E_clIJiiEEEDaSH_ - $_ZN7cutlass13device_kernelIN5flash19enable_sm80_to_sm89INS1_16FlashAttnBwdSm80INS1_25CollectiveMainloopBwdSm80ILi2ELi2EN4cute5tupleIJNS5_1CILi64EEENS7_ILi128EEES8_EEENS_10bfloat16_tEfNS_4arch4Sm80ELb1ELb0ELb1ELb0ELb1ELb0ELb0ELb0ELi2ELi2ELi4ELi2ELb1EEENS1_24CollectiveEpilogueBwdGQAISA_fSD_Li256ELb0ELb1EEENS1_25SingleTileBwdLPTSchedulerILb0ELi128ELb1EEEEEEEEEvNT_6ParamsE$_ZZN4cuteplIJiEJNS_1CILi0EEEEEEDaRKNS_15ArithmeticTupleIJDpT_EEERKNS3_IJDpT0_EEEENKUlDpRKT_E_clIJiEEEDaSH_)
$_ZN7cutlass13device_kernelIN5flash19enable_sm80_to_sm89INS1_16FlashAttnBwdSm80INS1_25CollectiveMainloopBwdSm80ILi2ELi2EN4cute5tupleIJNS5_1CILi64EEENS7_ILi128EEES8_EEENS_10bfloat16_tEfNS_4arch4Sm80ELb1ELb0ELb1ELb0ELb1ELb0ELb0ELb0ELi2ELi2ELi4ELi2ELb1EEENS1_24CollectiveEpilogueBwdGQAISA_fSD_Li256ELb0ELb1EEENS1_25SingleTileBwdLPTSchedulerILb0ELi128ELb1EEEEEEEEEvNT_6ParamsE$_ZZN4cuteplIJiEJNS_1CILi0EEEEEEDaRKNS_15ArithmeticTupleIJDpT_EEERKNS3_IJDpT0_EEEENKUlDpRKT_E_clIJiEEEDaSH_:
[----:B------:R-:W-:Y:S02]  /*9d20*/  IADD3 R6, R1, 0x188, RZ ;  /* 0x0000018801067810 */ /* 0x000fe40007ffe0ff */
[----:B------:R-:W-:Y:S02]  /*9d30*/  MOV R16, 0x9d60 ;  /* 0x00009d6000107802 */ /* 0x000fe40000000f00 */
[----:B------:R-:W-:Y:S02]  /*9d40*/  IADD3 R6, R6, c[0x0][0x20], RZ ;  /* 0x0000080006067a10 */ /* 0x000fe40007ffe0ff */
[----:B------:R-:W-:Y:S05]  /*9d50*/  CALL.REL.NOINC `($_ZN7cutlass13device_kernelIN5flash19enable_sm80_to_sm89INS1_16FlashAttnBwdSm80INS1_25CollectiveMainloopBwdSm80ILi2ELi2EN4cute5tupleIJNS5_1CILi64EEENS7_ILi128EEES8_EEENS_10bfloat16_tEfNS_4arch4Sm80ELb1ELb0ELb1ELb0ELb1ELb0ELb0ELb0ELi2ELi2ELi4ELi2ELb1EEENS1_24CollectiveEpilogueBwdGQAISA_fSD_Li256ELb0ELb1EEENS1_25SingleTileBwdLPTSchedulerILb0ELi128ELb1EEEEEEEEEvNT_6ParamsE$_ZN4cute5tupleIJiEEC2ERKi) ;  /* 0xffffda9000007944 */ /* 0x000fea0003c3ffff */
[----:B------:R1:W5:Y:S01]  /*9d60*/  LDL R6, [R1+0x188] ;  /* 0x0001880001067983 */ /* 0x0003620000100800 */
[----:B------:R-:W-:-:S04]  /*9d70*/  MOV R21, 0x0 ;  /* 0x0000000000157802 */ /* 0x000fc80000000f00 */
[----:B------:R-:W-:Y:S05]  /*9d80*/  RET.REL.NODEC R20 `(_ZN7cutlass13device_kernelIN5flash19enable_sm80_to_sm89INS1_16FlashAttnBwdSm80INS1_25CollectiveMainloopBwdSm80ILi2ELi2EN4cute5tupleIJNS5_1CILi64EEENS7_ILi128EEES8_EEENS_10bfloat16_tEfNS_4arch4Sm80ELb1ELb0ELb1ELb0ELb1ELb0ELb0ELb0ELi2ELi2ELi4ELi2ELb1EEENS1_24CollectiveEpilogueBwdGQAISA_fSD_Li256ELb0ELb1EEENS1_25SingleTileBwdLPTSchedulerILb0ELi128ELb1EEEEEEEEEvNT_6ParamsE) ;  /* 0xffff627014007950 */ /* 0x000fea0003c3ffff */
        .type           $_ZN7cutlass13device_kernelIN5flash19enable_sm80_to_sm89INS1_16FlashAttnBwdSm80INS1_25CollectiveMainloopBwdSm80ILi2ELi2EN4cute5tupleIJNS5_1CILi64EEENS7_ILi128EEES8_EEENS_10bfloat16_tEfNS_4arch4Sm80ELb1ELb0ELb1ELb0ELb1ELb0ELb0ELb0ELi2ELi2ELi4ELi2ELb1EEENS1_24CollectiveEpilogueBwdGQAISA_fSD_Li256ELb0ELb1EEENS1_25SingleTileBwdLPTSchedulerILb0ELi128ELb1EEEEEEEEEvNT_6ParamsE$_ZZN4cuteplIJiEJNS_1CILi0EEEiEEEDaRKNS_15ArithmeticTupleIJDpT_EEERKNS3_IJDpT0_EEEENKUlDpRKT_E_clIJiiEEEDaSH_,@function
        .size           $_ZN7cutlass13device_kernelIN5flash19enable_sm80_to_sm89INS1_16FlashAttnBwdSm80INS1_25CollectiveMainloopBwdSm80ILi2ELi2EN4cute5tupleIJNS5_1CILi64EEENS7_ILi128EEES8_EEENS_10bfloat16_tEfNS_4arch4Sm80ELb1ELb0ELb1ELb0ELb1ELb0ELb0ELb0ELi2ELi2ELi4ELi2ELb1EEENS1_24CollectiveEpilogueBwdGQAISA_fSD_Li256ELb0ELb1EEENS1_25SingleTileBwdLPTSchedulerILb0ELi128ELb1EEEEEEEEEvNT_6ParamsE$_ZZN4cuteplIJiEJNS_1CILi0EEEiEEEDaRKNS_15ArithmeticTupleIJDpT_EEERKNS3_IJDpT0_EEEENKUlDpRKT_E_clIJiiEEEDaSH_,($_ZN7cutlass13device_kernelIN5flash19enable_sm80_to_sm89INS1_16FlashAttnBwdSm80INS1_25CollectiveMainloopBwdSm80ILi2ELi2EN4cute5tupleIJNS5_1CILi64EEENS7_ILi128EEES8_EEENS_10bfloat16_tEfNS_4arch4Sm80ELb1ELb0ELb1ELb0ELb1ELb0ELb0ELb0ELi2ELi2ELi4ELi2ELb1EEENS1_24CollectiveEpilogueBwdGQAISA_fSD_Li256ELb0ELb1EEENS1_25SingleTileBwdLPTSchedulerILb0ELi128ELb1EEEEEEEEEvNT_6ParamsE$_ZZN4cuteplIJiiEJNS_1CILi0EEES2_EEEDaRKNS_15ArithmeticTupleIJDpT_EEERKNS3_IJDpT0_EEEENKUlDpRKT_E_clIJiiEEEDaSH_ - $_ZN7cutlass13device_kernelIN5flash19enable_sm80_to_sm89INS1_16FlashAttnBwdSm80INS1_25CollectiveMainloopBwdSm80ILi2ELi2EN4cute5tupleIJNS5_1CILi64EEENS7_ILi128EEES8_EEENS_10bfloat16_tEfNS_4arch4Sm80ELb1ELb0ELb1ELb0ELb1ELb0ELb0ELb0ELi2ELi2ELi4ELi2ELb1EEENS1_24CollectiveEpilogueBwdGQAISA_fSD_Li256ELb0ELb1EEENS1_25SingleTileBwdLPTSchedulerILb0ELi128ELb1EEEEEEEEEvNT_6ParamsE$_ZZN4cuteplIJiEJNS_1CILi0EEEiEEEDaRKNS_15ArithmeticTupleIJDpT_EEERKNS3_IJDpT0_EEEENKUlDpRKT_E_clIJiiEEEDaSH_)
$_ZN7cutlass13device_kernelIN5flash19enable_sm80_to_sm89INS1_16FlashAttnBwdSm80INS1_25CollectiveMainloopBwdSm80ILi2ELi2EN4cute5tupleIJNS5_1CILi64EEENS7_ILi128EEES8_EEENS_10bfloat16_tEfNS_4arch4Sm80ELb1ELb0ELb1ELb0ELb1ELb0ELb0ELb0ELi2ELi2ELi4ELi2ELb1EEENS1_24CollectiveEpilogueBwdGQAISA_fSD_Li256ELb0ELb1EEENS1_25SingleTileBwdLPTSchedulerILb0ELi128ELb1EEEEEEEEEvNT_6ParamsE$_ZZN4cuteplIJiEJNS_1CILi0EEEiEEEDaRKNS_15ArithmeticTupleIJDpT_EEERKNS3_IJDpT0_EEEENKUlDpRKT_E_clIJiiEEEDaSH_:
[----:B------:R-:W-:Y:S02]  /*9d90*/  IADD3 R7, R1, 0x19c, RZ ;  /* 0x0000019c01077810 */ /* 0x000fe40007ffe0ff */
[----:B------:R-:W-:Y:S02]  /*9da0*/  MOV R8, 0x9dd0 ;  /* 0x00009dd000087802 */ /* 0x000fe40000000f00 */
[----:B------:R-:W-:Y:S02]  /*9db0*/  IADD3 R7, R7, c[0x0][0x20], RZ ;  /* 0x0000080007077a10 */ /* 0x000fe40007ffe0ff */
[----:B------:R-:W-:Y:S05]  /*9dc0*/  CALL.REL.NOINC `($_ZN7cutlass13device_kernelIN5flash19enable_sm80_to_sm89INS1_16FlashAttnBwdSm80INS1_25CollectiveMainloopBwdSm80ILi2ELi2EN4cute5tupleIJNS5_1CILi64EEENS7_ILi128EEES8_EEENS_10bfloat16_tEfNS_4arch4Sm80ELb1ELb0ELb1ELb0ELb1ELb0ELb0ELb0ELi2ELi2ELi4ELi2ELb1EEENS1_24CollectiveEpilogueBwdGQAISA_fSD_Li256ELb0ELb1EEENS1_25SingleTileBwdLPTSchedulerILb0ELi128ELb1EEEEEEEEEvNT_6ParamsE$_ZN4cute5tupleIJiiEEC2ERKiS3_) ;  /* 0xffffdac000007944 */ /* 0x000fea0003c3ffff */
[----:B-1----:R1:W5:Y:S04]  /*9dd0*/  LDL R16, [R1+0x1a0] ;  /* 0x0001a00001107983 */ /* 0x0023680000100800 */
[----:B------:R1:W5:Y:S01]  /*9de0*/  LDL R6, [R1+0x19c] ;  /* 0x00019c0001067983 */ /* 0x0003620000100800 */
[----:B------:R-:W-:Y:S02]  /*9df0*/  MOV R8, R18 ;  /* 0x0000001200087202 */ /* 0x000fe40000000f00 */
[----:B------:R-:W-:-:S04]  /*9e00*/  MOV R9, 0x0 ;  /* 0x0000000000097802 */ /* 0x000fc80000000f00 */
[----:B------:R-:W-:Y:S05]  /*9e10*/  RET.REL.NODEC R8 `(_ZN7cutlass13device_kernelIN5flash19enable_sm80_to_sm89INS1_16FlashAttnBwdSm80INS1_25CollectiveMainloopBwdSm80ILi2ELi2EN4cute5tupleIJNS5_1CILi64EEENS7_ILi128EEES8_EEENS_10bfloat16_tEfNS_4arch4Sm80ELb1ELb0ELb1ELb0ELb1ELb0ELb0ELb0ELi2ELi2ELi4ELi2ELb1EEENS1_24CollectiveEpilogueBwdGQAISA_fSD_Li256ELb0ELb1EEENS1_25SingleTileBwdLPTSchedulerILb0ELi128ELb1EEEEEEEEEvNT_6ParamsE) ;  /* 0xffff61e008007950 */ /* 0x000fea0003c3ffff */
        .type           $_ZN7cutlass13device_kernelIN5flash19enable_sm80_to_sm89INS1_16FlashAttnBwdSm80INS1_25CollectiveMainloopBwdSm80ILi2ELi2EN4cute5tupleIJNS5_1CILi64EEENS7_ILi128EEES8_EEENS_10bfloat16_tEfNS_4arch4Sm80ELb1ELb0ELb1ELb0ELb1ELb0ELb0ELb0ELi2ELi2ELi4ELi2ELb1EEENS1_24CollectiveEpilogueBwdGQAISA_fSD_Li256ELb0ELb1EEENS1_25SingleTileBwdLPTSchedulerILb0ELi128ELb1EEEEEEEEEvNT_6ParamsE$_ZZN4cuteplIJiiEJNS_1CILi0EEES2_EEEDaRKNS_15ArithmeticTupleIJDpT_EEERKNS3_IJDpT0_EEEENKUlDpRKT_E_clIJiiEEEDaSH_,@function
        .size           $_ZN7cutlass13device_kernelIN5flash19enable_sm80_to_sm89INS1_16FlashAttnBwdSm80INS1_25CollectiveMainloopBwdSm80ILi2ELi2EN4cute5tupleIJNS5_1CILi64EEENS7_ILi128EEES8_EEENS_10bfloat16_tEfNS_4arch4Sm80ELb1ELb0ELb1ELb0ELb1ELb0ELb0ELb0ELi2ELi2ELi4ELi2ELb1EEENS1_24CollectiveEpilogueBwdGQAISA_fSD_Li256ELb0ELb1EEENS1_25SingleTileBwdLPTSchedulerILb0ELi128ELb1EEEEEEEEEvNT_6ParamsE$_ZZN4cuteplIJiiEJNS_1CILi0EEES2_EEEDaRKNS_15ArithmeticTupleIJDpT_EEERKNS3_IJDpT0_EEEENKUlDpRKT_E_clIJiiEEEDaSH_,($_ZN7cutlass13device_kernelIN5flash19enable_sm80_to_sm89INS1_16FlashAttnBwdSm80INS1_25CollectiveMainloopBwdSm80ILi2ELi2EN4cute5tupleIJNS5_1CILi64EEENS7_ILi128EEES8_EEENS_10bfloat16_tEfNS_4arch4Sm80ELb1ELb0ELb1ELb0ELb1ELb0ELb0ELb0ELi2ELi2ELi4ELi2ELb1EEENS1_24CollectiveEpilogueBwdGQAISA_fSD_Li256ELb0ELb1EEENS1_25SingleTileBwdLPTSchedulerILb0ELi128ELb1EEEEEEEEEvNT_6ParamsE$_ZZN5flash25CollectiveMainloopBwdSm80ILi2ELi2EN4cute5tupleIJNS1_1CILi64EEENS3_ILi128EEES4_EEEN7cutlass10bfloat16_tEfNS7_4arch4Sm80ELb1ELb0ELb1ELb0ELb1ELb0ELb0ELb0ELi2ELi2ELi4ELi2ELb1EE3mmaINS_16FlashAttnBwdSm80ISB_NS_24CollectiveEpilogueBwdGQAIS6_fSA_Li256ELb0ELb1EEENS_25SingleTileBwdLPTSchedulerILb0ELi128ELb1EEEE13SharedStorageENS1_6TensorINS1_11ArrayEngineIfLm32EEENS1_6LayoutINS2_IJNS2_IJNS3_ILi2EEESO_EEESO_NS3_ILi4EEEEEENS2_IJNS2_IJNS3_ILi1EEESO_EEESQ_NS3_ILi8EEEEEEEEEEEEbRKNSB_6ParamsERT0_S12_iNS2_IJiiiEEERT_ENKUliiE0_clEii - $_ZN7cutlass13device_kernelIN5flash19enable_sm80_to_sm89INS1_16FlashAttnBwdSm80INS1_25CollectiveMainloopBwdSm80ILi2ELi2EN4cute5tupleIJNS5_1CILi64EEENS7_ILi128EEES8_EEENS_10bfloat16_tEfNS_4arch4Sm80ELb1ELb0ELb1ELb0ELb1ELb0ELb0ELb0ELi2ELi2ELi4ELi2ELb1EEENS1_24CollectiveEpilogueBwdGQAISA_fSD_Li256ELb0ELb1EEENS1_25SingleTileBwdLPTSchedulerILb0ELi128ELb1EEEEEEEEEvNT_6ParamsE$_ZZN4cuteplIJiiEJNS_1CILi0EEES2_EEEDaRKNS_15ArithmeticTupleIJDpT_EEERKNS3_IJDpT0_EEEENKUlDpRKT_E_clIJiiEEEDaSH_)
$_ZN7cutlass13device_kernelIN5flash19enable_sm80_to_sm89INS1_16FlashAttnBwdSm80INS1_25CollectiveMainloopBwdSm80ILi2ELi2EN4cute5tupleIJNS5_1CILi64EEENS7_ILi128EEES8_EEENS_10bfloat16_tEfNS_4arch4Sm80ELb1ELb0ELb1ELb0ELb1ELb0ELb0ELb0ELi2ELi2ELi4ELi2ELb1EEENS1_24CollectiveEpilogueBwdGQAISA_fSD_Li256ELb0ELb1EEENS1_25SingleTileBwdLPTSchedulerILb0ELi128ELb1EEEEEEEEEvNT_6ParamsE$_ZZN4cuteplIJiiEJNS_1CILi0EEES2_EEEDaRKNS_15ArithmeticTupleIJDpT_EEERKNS3_IJDpT0_EEEENKUlDpRKT_E_clIJiiEEEDaSH_:
[----:B------:R-:W-:Y:S01]  /*9e20*/  IADD3 R7, R1, 0x188, RZ ;  /* 0x0000018801077810 */ /* 0x000fe20007ffe0ff */
[----:B------:R-:W-:Y:S01]  /*9e30*/  IMAD.MOV.U32 R6, RZ, RZ, R4 ;  /* 0x000000ffff067224 */ /* 0x000fe200078e0004 */
[----:B------:R-:W-:Y:S02]  /*9e40*/  MOV R8, 0x9e70 ;  /* 0x00009e7000087802 */ /* 0x000fe40000000f00 */
[----:B------:R-:W-:Y:S02]  /*9e50*/  IADD3 R7, R7, c[0x0][0x20], RZ ;  /* 0x0000080007077a10 */ /* 0x000fe40007ffe0ff */
[----:B------:R-:W-:Y:S05]  /*9e60*/  CALL.REL.NOINC `($_ZN7cutlass13device_kernelIN5flash19enable_sm80_to_sm89INS1_16FlashAttnBwdSm80INS1_25CollectiveMainloopBwdSm80ILi2ELi2EN4cute5tupleIJNS5_1CILi64EEENS7_ILi128EEES8_EEENS_10bfloat16_tEfNS_4arch4Sm80ELb1ELb0ELb1ELb0ELb1ELb0ELb0ELb0ELi2ELi2ELi4ELi2ELb1EEENS1_24CollectiveEpilogueBwdGQAISA_fSD_Li256ELb0ELb1EEENS1_25SingleTileBwdLPTSchedulerILb0ELi128ELb1EEEEEEEEEvNT_6ParamsE$_ZN4cute5tupleIJiiEEC2ERKiS3_) ;  /* 0xffffda2000007944 */ /* 0x000fea0003c3ffff */
[----:B------:R2:W5:Y:S01]  /*9e70*/  LDL R21, [R1+0x188] ;  /* 0x0001880001157983 */ /* 0x0005620000100800 */
[----:B-1----:R-:W-:Y:S02]  /*9e80*/  MOV R6, R18 ;  /* 0x0000001200067202 */ /* 0x002fe40000000f00 */
[----:B------:R-:W-:-:S04]  /*9e90*/  MOV R7, 0x0 ;  /* 0x0000000000077802 */ /* 0x000fc80000000f00 */
[----:B------:R-:W-:Y:S05]  /*9ea0*/  RET.REL.NODEC R6 `(_ZN7cutlass13device_kernelIN5flash19enable_sm80_to_sm89INS1_16FlashAttnBwdSm80INS1_25CollectiveMainloopBwdSm80ILi2ELi2EN4cute5tupleIJNS5_1CILi64EEENS7_ILi128EEES8_EEENS_10bfloat16_tEfNS_4arch4Sm80ELb1ELb0ELb1ELb0ELb1ELb0ELb0ELb0ELi2ELi2ELi4ELi2ELb1EEENS1_24CollectiveEpilogueBwdGQAISA_fSD_Li256ELb0ELb1EEENS1_25SingleTileBwdLPTSchedulerILb0ELi128ELb1EEEEEEEEEvNT_6ParamsE) ;  /* 0xffff615006007950 */ /* 0x000fea0003c3ffff */
        .type           $_ZN7cutlass13device_kernelIN5flash19enable_sm80_to_sm89INS1_16FlashAttnBwdSm80INS1_25CollectiveMainloopBwdSm80ILi2ELi2EN4cute5tupleIJNS5_1CILi64EEENS7_ILi128EEES8_EEENS_10bfloat16_tEfNS_4arch4Sm80ELb1ELb0ELb1ELb0ELb1ELb0ELb0ELb0ELi2ELi2ELi4ELi2ELb1EEENS1_24CollectiveEpilogueBwdGQAISA_fSD_Li256ELb0ELb1EEENS1_25SingleTileBwdLPTSchedulerILb0ELi128ELb1EEEEEEEEEvNT_6ParamsE$_ZZN5flash25CollectiveMainloopBwdSm80ILi2ELi2EN4cute5tupleIJNS1_1CILi64EEENS3_ILi128EEES4_EEEN7cutlass10bfloat16_tEfNS7_4arch4Sm80ELb1ELb0ELb1ELb0ELb1ELb0ELb0ELb0ELi2ELi2ELi4ELi2ELb1EE3mmaINS_16FlashAttnBwdSm80ISB_NS_24CollectiveEpilogueBwdGQAIS6_fSA_Li256ELb0ELb1EEENS_25SingleTileBwdLPTSchedulerILb0ELi128ELb1EEEE13SharedStorageENS1_6TensorINS1_11ArrayEngineIfLm32EEENS1_6LayoutINS2_IJNS2_IJNS3_ILi2EEESO_EEESO_NS3_ILi4EEEEEENS2_IJNS2_IJNS3_ILi1EEESO_EEESQ_NS3_ILi8EEEEEEEEEEEEbRKNSB_6ParamsERT0_S12_iNS2_IJiiiEEERT_ENKUliiE0_clEii,@function
        .size           $_ZN7cutlass13device_kernelIN5flash19enable_sm80_to_sm89INS1_16FlashAttnBwdSm80INS1_25CollectiveMainloopBwdSm80ILi2ELi2EN4cute5tupleIJNS5_1CILi64EEENS7_ILi128EEES8_EEENS_10bfloat16_tEfNS_4arch4Sm80ELb1ELb0ELb1ELb0ELb1ELb0ELb0ELb0ELi2ELi2ELi4ELi2ELb1EEENS1_24CollectiveEpilogueBwdGQAISA_fSD_Li256ELb0ELb1EEENS1_25SingleTileBwdLPTSchedulerILb0ELi128ELb1EEEEEEEEEvNT_6ParamsE$_ZZN5flash25CollectiveMainloopBwdSm80ILi2ELi2EN4cute5tupleIJNS1_1CILi64EEENS3_ILi128EEES4_EEEN7cutlass10bfloat16_tEfNS7_4arch4Sm80ELb1ELb0ELb1ELb0ELb1ELb0ELb0ELb0ELi2ELi2ELi4ELi2ELb1EE3mmaINS_16FlashAttnBwdSm80ISB_NS_24CollectiveEpilogueBwdGQAIS6_fSA_Li256ELb0ELb1EEENS_25SingleTileBwdLPTSchedulerILb0ELi128ELb1EEEE13SharedStorageENS1_6TensorINS1_11ArrayEngineIfLm32EEENS1_6LayoutINS2_IJNS2_IJNS3_ILi2EEESO_EEESO_NS3_ILi4EEEEEENS2_IJNS2_IJNS3_ILi1EEESO_EEESQ_NS3_ILi8EEEEEEEEEEEEbRKNSB_6ParamsERT0_S12_iNS2_IJiiiEEERT_ENKUliiE0_clEii,($_ZN7cutlass13device_kernelIN5flash19enable_sm80_to_sm89INS1_16FlashAttnBwdSm80INS1_25CollectiveMainloopBwdSm80ILi2ELi2EN4cute5tupleIJNS5_1CILi64EEENS7_ILi128EEES8_EEENS_10bfloat16_tEfNS_4arch4Sm80ELb1ELb0ELb1ELb0ELb1ELb0ELb0ELb0ELi2ELi2ELi4ELi2ELb1EEENS1_24CollectiveEpilogueBwdGQAISA_fSD_Li256ELb0ELb1EEENS1_25SingleTileBwdLPTSchedulerILb0ELi128ELb1EEEEEEEEEvNT_6ParamsE$_ZZN5flash25CollectiveMainloopBwdSm80ILi2ELi2EN4cute5tupleIJNS1_1CILi64EEENS3_ILi128EEES4_EEEN7cutlass10bfloat16_tEfNS7_4arch4Sm80ELb1ELb0ELb1ELb0ELb1ELb0ELb0ELb0ELi2ELi2ELi4ELi2ELb1EE3mmaINS_16FlashAttnBwdSm80ISB_NS_24CollectiveEpilogueBwdGQAIS6_fSA_Li256ELb0ELb1EEENS_25SingleTileBwdLPTSchedulerILb0ELi128ELb1EEEE13SharedStorageENS1_6TensorINS1_11ArrayEngineIfLm32EEENS1_6LayoutINS2_IJNS2_IJNS3_ILi2EEESO_EEESO_NS3_ILi4EEEEEENS2_IJNS2_IJNS3_ILi1EEESO_EEESQ_NS3_ILi8EEEEEEEEEEEEbRKNSB_6ParamsERT0_S12_iNS2_IJiiiEEERT_ENKUliiE_clEii - $_ZN7cutlass13device_kernelIN5flash19enable_sm80_to_sm89INS1_16FlashAttnBwdSm80INS1_25CollectiveMainloopBwdSm80ILi2ELi2EN4cute5tupleIJNS5_1CILi64EEENS7_ILi128EEES8_EEENS_10bfloat16_tEfNS_4arch4Sm80ELb1ELb0ELb1ELb0ELb1ELb0ELb0ELb0ELi2ELi2ELi4ELi2ELb1EEENS1_24CollectiveEpilogueBwdGQAISA_fSD_Li256ELb0ELb1EEENS1_25SingleTileBwdLPTSchedulerILb0ELi128ELb1EEEEEEEEEvNT_6ParamsE$_ZZN5flash25CollectiveMainloopBwdSm80ILi2ELi2EN4cute5tupleIJNS1_1CILi64EEENS3_ILi128EEES4_EEEN7cutlass10bfloat16_tEfNS7_4arch4Sm80ELb1ELb0ELb1ELb0ELb1ELb0ELb0ELb0ELi2ELi2ELi4ELi2ELb1EE3mmaINS_16FlashAttnBwdSm80ISB_NS_24CollectiveEpilogueBwdGQAIS6_fSA_Li256ELb0ELb1EEENS_25SingleTileBwdLPTSchedulerILb0ELi128ELb1EEEE13SharedStorageENS1_6TensorINS1_11ArrayEngineIfLm32EEENS1_6LayoutINS2_IJNS2_IJNS3_ILi2EEESO_EEESO_NS3_ILi4EEEEEENS2_IJNS2_IJNS3_ILi1EEESO_EEESQ_NS3_ILi8EEEEEEEEEEEEbRKNSB_6ParamsERT0_S12_iNS2_IJiiiEEERT_ENKUliiE0_clEii)
$_ZN7cutlass13device_kernelIN5flash19enable_sm80_to_sm89INS1_16FlashAttnBwdSm80INS1_25CollectiveMainloopBwdSm80ILi2ELi2EN4cute5tupleIJNS5_1CILi64EEENS7_ILi128EEES8_EEENS_10bfloat16_tEfNS_4arch4Sm80ELb1ELb0ELb1ELb0ELb1ELb0ELb0ELb0ELi2ELi2ELi4ELi2ELb1EEENS1_24CollectiveEpilogueBwdGQAISA_fSD_Li256ELb0ELb1EEENS1_25SingleTileBwdLPTSchedulerILb0ELi128ELb1EEEEEEEEEvNT_6ParamsE$_ZZN5flash25CollectiveMainloopBwdSm80ILi2ELi2EN4cute5tupleIJNS1_1CILi64EEENS3_ILi128EEES4_EEEN7cutlass10bfloat16_tEfNS7_4arch4Sm80ELb1ELb0ELb1ELb0ELb1ELb0ELb0ELb0ELi2ELi2ELi4ELi2ELb1EE3mmaINS_16FlashAttnBwdSm80ISB_NS_24CollectiveEpilogueBwdGQAIS6_fSA_Li256ELb0ELb1EEENS_25SingleTileBwdLPTSchedulerILb0ELi128ELb1EEEE13SharedStorageENS1_6TensorINS1_11ArrayEngineIfLm32EEENS1_6LayoutINS2_IJNS2_IJNS3_ILi2EEESO_EEESO_NS3_ILi4EEEEEENS2_IJNS2_IJNS3_ILi1EEESO_EEESQ_NS3_ILi8EEEEEEEEEEEEbRKNSB_6ParamsERT0_S12_iNS2_IJiiiEEERT_ENKUliiE0_clEii:
        /* <DEDUP_REMOVED lines=10> */
[----:B-1---5:R-:W-:Y:S05]  /*9f50*/  CALL.REL.NOINC `($_ZN7cutlass13device_kernelIN5flash19enable_sm80_to_sm89INS1_16FlashAttnBwdSm80INS1_25CollectiveMainloopBwdSm80ILi2ELi2EN4cute5tupleIJNS5_1CILi64EEENS7_ILi128EEES8_EEENS_10bfloat16_tEfNS_4arch4Sm80ELb1ELb0ELb1ELb0ELb1ELb0ELb0ELb0ELi2ELi2ELi4ELi2ELb1EEENS1_24CollectiveEpilogueBwdGQAISA_fSD_Li256ELb0ELb1EEENS1_25SingleTileBwdLPTSchedulerILb0ELi128ELb1EEEEEEEEEvNT_6ParamsE$_ZN4cute3eso3ESOILb1ELb0EJNS_10UnderscoreES2_S2_iEEC2ERKS2_S5_S5_RKi) ;  /* 0xffffcd9000007944 */ /* 0x022fea0003c3ffff */
[----:B-1----:R-:W2:Y:S01]  /*9f60*/  LDL R7, [R1+0x168] ;  /* 0x0001680001077983 */ /* 0x002ea20000100800 */
[----:B------:R-:W-:Y:S02]  /*9f70*/  MOV R8, 0x9fa0 ;  /* 0x00009fa000087802 */ /* 0x000fe40000000f00 */
[----:B--2---:R-:W-:Y:S02]  /*9f80*/  SHF.L.U32 R7, R7, 0xc, RZ ;  /* 0x0000000c07077819 */ /* 0x004fe400000006ff */
[----:B------:R-:W-:Y:S05]  /*9f90*/  CALL.REL.NOINC `($_ZN7cutlass13device_kernelIN5flash19enable_sm80_to_sm89INS1_16FlashAttnBwdSm80INS1_25CollectiveMainloopBwdSm80ILi2ELi2EN4cute5tupleIJNS5_1CILi64EEENS7_ILi128EEES8_EEENS_10bfloat16_tEfNS_4arch4Sm80ELb1ELb0ELb1ELb0ELb1ELb0ELb0ELb0ELi2ELi2ELi4ELi2ELb1EEENS1_24CollectiveEpilogueBwdGQAISA_fSD_Li256ELb0ELb1EEENS1_25SingleTileBwdLPTSchedulerILb0ELi128ELb1EEEEEEEEEvNT_6ParamsE$_ZN4cute3eso3ESOILb1ELb0EJNS_6LayoutINS_5tupleIJNS3_IJNS_1CILi8EEENS4_ILi1EEEEEENS4_ILi2EEES6_EEENS3_IJNS3_IJS6_NS4_ILi0EEEEEENS4_ILi2048EEESA_EEEEEiEEC2ERKSE_RKi) ;  /* 0xffffd54000007944 */ /* 0x000fea0003c3ffff */
[----:B------:R-:W2:Y:S04]  /*9fa0*/  LD.E.64 R10, [R10.64] ;  /* 0x000000040a0a7980 */ /* 0x000ea8000c101b00 */
[----:B------:R-:W2:Y:S01]  /*9fb0*/  LDL R8, [R1+0x168] ;  /* 0x0001680001087983 */ /* 0x000ea20000100800 */
[----:B------:R-:W-:Y:S01]  /*9fc0*/  MOV R16, 0x9ff0 ;  /* 0x00009ff000107802 */ /* 0x000fe20000000f00 */
[----:B--2---:R-:W-:-:S04]  /*9fd0*/  IMAD.WIDE R8, R8, 0x2, R10 ;  /* 0x0000000208087825 */ /* 0x004fc800078e020a */
[----:B-1----:R-:W-:Y:S05]  /*9fe0*/  CALL.REL.NOINC `($_ZN7cutlass13device_kernelIN5flash19enable_sm80_to_sm89INS1_16FlashAttnBwdSm80INS1_25CollectiveMainloopBwdSm80ILi2ELi2EN4cute5tupleIJNS5_1CILi64EEENS7_ILi128EEES8_EEENS_10bfloat16_tEfNS_4arch4Sm80ELb1ELb0ELb1ELb0ELb1ELb0ELb0ELb0ELi2ELi2ELi4ELi2ELb1EEENS1_24CollectiveEpilogueBwdGQAISA_fSD_Li256ELb0ELb1EEENS1_25SingleTileBwdLPTSchedulerILb0ELi128ELb1EEEEEEEEEvNT_6ParamsE$_ZN4cute8smem_ptrIPN7cutlass10bfloat16_tEECI1NS_12iter_adaptorIS3_S4_EEES3_) ;  /* 0xffffd9c000007944 */ /* 0x002fea0003c3ffff */
[----:B------:R1:W5:Y:S01]  /*9ff0*/  LDL.64 R6, [R1+0x168] ;  /* 0x0001680001067983 */ /* 0x0003620000100a00 */
[----:B------:R-:W-:-:S03]  /*a000*/  MOV R10, 0xa020 ;  /* 0x0000a020000a7802 */ /* 0x000fc60000000f00 */
[----:B-1---5:R-:W-:Y:S05]  /*a010*/  CALL.REL.NOINC `($_ZN7cutlass13device_kernelIN5flash19enable_sm80_to_sm89INS1_16FlashAttnBwdSm80INS1_25CollectiveMainloopBwdSm80ILi2ELi2EN4cute5tupleIJNS5_1CILi64EEENS7_ILi128EEES8_EEENS_10bfloat16_tEfNS_4arch4Sm80ELb1ELb0ELb1ELb0ELb1ELb0ELb0ELb0ELi2ELi2ELi4ELi2ELb1EEENS1_24CollectiveEpilogueBwdGQAISA_fSD_Li256ELb0ELb1EEENS1_25SingleTileBwdLPTSchedulerILb0ELi128ELb1EEEEEEEEEvNT_6ParamsE$_ZN4cute3eso3ESOILb1ELb0EJNS_6LayoutINS_5tupleIJNS3_IJNS_1CILi8EEENS4_ILi1EEEEEENS4_ILi2EEES6_EEENS3_IJNS3_IJS6_NS4_ILi0EEEEEENS4_ILi2048EEESA_EEEEENS_10ViewEngineINS_8smem_ptrIPN7cutlass10bfloat16_tEEEEEEEC2ERKSE_RKSL_) ;  /* 0xffffd48000007944 */ /* 0x022fea0003c3ffff */
[----:B------:R2:W5:Y:S04]  /*a020*/  LDL.64 R22, [R1+0x168] ;  /* 0x0001680001167983 */ /* 0x0005680000100a00 */
[----:B------:R2:W5:Y:S01]  /*a030*/  LDL.64 R104, [R14+0x8] ;  /* 0x000008000e687983 */ /* 0x0005620000100a00 */
[----:B-1----:R-:W-:-:S02]  /*a040*/  MOV R7, R17 ;  /* 0x0000001100077202 */ /* 0x002fc40000000f00 */
[----:B------:R-:W-:Y:S02]  /*a050*/  MOV R8, 0xa070 ;  /* 0x0000a07000087802 */ /* 0x000fe40000000f00 */
[----:B--2--5:R-:W-:Y:S05]  /*a060*/  CALL.REL.NOINC `($_ZN7cutlass13device_kernelIN5flash19enable_sm80_to_sm89INS1_16FlashAttnBwdSm80INS1_25CollectiveMainloopBwdSm80ILi2ELi2EN4cute5tupleIJNS5_1CILi64EEENS7_ILi128EEES8_EEENS_10bfloat16_tEfNS_4arch4Sm80ELb1ELb0ELb1ELb0ELb1ELb0ELb0ELb0ELi2ELi2ELi4ELi2ELb1EEENS1_24CollectiveEpilogueBwdGQAISA_fSD_Li256ELb0ELb1EEENS1_25SingleTileBwdLPTSchedulerILb0ELi128ELb1EEEEEEEEEvNT_6ParamsE$_ZN4cute3eso3ESOILb1ELb0EJNS_10UnderscoreES2_S2_iEEC2ERKS2_S5_S5_RKi) ;  /* 0xffffcc8000007944 */ /* 0x024fea0003c3ffff */
[----:B------:R-:W2:Y:S04]  /*a070*/  LDL R15, [R1+0x168] ;  /* 0x00016800010f7983 */ /* 0x000ea80000100800 */
[----:B-1----:R1:W5:Y:S01]  /*a080*/  LD.E.64 R6, [R104.64+0x8] ;  /* 0x0000080468067980 */ /* 0x002362000c101b00 */
[----:B------:R-:W-:Y:S02]  /*a090*/  MOV R8, 0xa0c0 ;  /* 0x0000a0c000087802 */ /* 0x000fe40000000f00 */
[----:B--2---:R-:W-:Y:S02]  /*a0a0*/  SHF.R.S32.HI R11, RZ, 0x1f, R15 ;  /* 0x0000001fff0b7819 */ /* 0x004fe4000001140f */
[----:B-1---5:R-:W-:Y:S05]  /*a0b0*/  CALL.REL.NOINC `($_ZN7cutlass13device_kernelIN5flash19enable_sm80_to_sm89INS1_16FlashAttnBwdSm80INS1_25CollectiveMainloopBwdSm80ILi2ELi2EN4cute5tupleIJNS5_1CILi64EEENS7_ILi128EEES8_EEENS_10bfloat16_tEfNS_4arch4Sm80ELb1ELb0ELb1ELb0ELb1ELb0ELb0ELb0ELi2ELi2ELi4ELi2ELb1EEENS1_24CollectiveEpilogueBwdGQAISA_fSD_Li256ELb0ELb1EEENS1_25SingleTileBwdLPTSchedulerILb0ELi128ELb1EEEEEEEEEvNT_6ParamsE$_ZZN4cute5sliceINS_5tupleIJNS_10UnderscoreES2_S2_iEEENS1_IJNS1_IJNS_1CILi1EEENS4_ILi0EEEEEElS6_lEEEEEDaRKT_RKT0_ENKUlRKT_RKT0_E_clIS2_lEEDaSH_SK_) ;  /* 0xffffde7000007944 */ /* 0x022fea0003c3ffff */
[----:B-----5:R-:W-:Y:S02]  /*a0c0*/  MOV R9, R7 ;  /* 0x0000000700097202 */ /* 0x020fe40000000f00 */
[----:B------:R-:W-:Y:S02]  /*a0d0*/  MOV R8, 0xa0f0 ;  /* 0x0000a0f000087802 */ /* 0x000fe40000000f00 */
[----:B-1----:R-:W-:Y:S05]  /*a0e0*/  CALL.REL.NOINC `($_ZN7cutlass13device_kernelIN5flash19enable_sm80_to_sm89INS1_16FlashAttnBwdSm80INS1_25CollectiveMainloopBwdSm80ILi2ELi2EN4cute5tupleIJNS5_1CILi64EEENS7_ILi128EEES8_EEENS_10bfloat16_tEfNS_4arch4Sm80ELb1ELb0ELb1ELb0ELb1ELb0ELb0ELb0ELi2ELi2ELi4ELi2ELb1EEENS1_24CollectiveEpilogueBwdGQAISA_fSD_Li256ELb0ELb1EEENS1_25SingleTileBwdLPTSchedulerILb0ELi128ELb1EEEEEEEEEvNT_6ParamsE$_ZZN4cute12filter_tupleINS_5tupleIJNS_10UnderscoreES2_S2_iEEENS1_IJNS1_IJNS_1CILi1EEENS4_ILi0EEEEEElS6_lEEEZNS_5sliceIS3_S8_EEDaRKT_RKT0_EUlRKT_RKT0_E_EEDaSC_SF_OT1_ENKUlDpSI_E_clIJNS1_IJS7_EEENS1_IJlEEENS1_IJS6_EEENS1_IJEEEEEEDaSP_) ;  /* 0xffffd9c000007944 */ /* 0x002fea0003c3ffff */
[----:B-----5:R-:W-:Y:S02]  /*a0f0*/  MOV R9, R7 ;  /* 0x0000000700097202 */ /* 0x020fe40000000f00 */
[----:B------:R-:W-:-:S02]  /*a100*/  MOV R8, 0xa120 ;  /* 0x0000a12000087802 */ /* 0x000fc40000000f00 */
[----:B-1----:R-:W-:Y:S05]  /*a110*/  CALL.REL.NOINC `($_ZN7cutlass13device_kernelIN5flash19enable_sm80_to_sm89INS1_16FlashAttnBwdSm80INS1_25CollectiveMainloopBwdSm80ILi2ELi2EN4cute5tupleIJNS5_1CILi64EEENS7_ILi128EEES8_EEENS_10bfloat16_tEfNS_4arch4Sm80ELb1ELb0ELb1ELb0ELb1ELb0ELb0ELb0ELi2ELi2ELi4ELi2ELb1EEENS1_24CollectiveEpilogueBwdGQAISA_fSD_Li256ELb0ELb1EEENS1_25SingleTileBwdLPTSchedulerILb0ELi128ELb1EEEEEEEEEvNT_6ParamsE$_ZN4cute5tupleIJNS0_IJNS0_IJNS_1CILi8EEENS1_ILi1EEEEEENS1_ILi2EEES3_EEENS0_IJNS0_IJS3_NS1_ILi0EEEEEElS7_EEEEEC2ERKS6_RKS9_) ;  /* 0xffffd40000007944 */ /* 0x002fea0003c3ffff */
        /* <DEDUP_REMOVED lines=8> */
[----:B-1---5:R-:W-:Y:S05]  /*a1a0*/  CALL.REL.NOINC `($_ZN7cutlass13device_kernelIN5flash19enable_sm80_to_sm89INS1_16FlashAttnBwdSm80INS1_25CollectiveMainloopBwdSm80ILi2ELi2EN4cute5tupleIJNS5_1CILi64EEENS7_ILi128EEES8_EEENS_10bfloat16_tEfNS_4arch4Sm80ELb1ELb0ELb1ELb0ELb1ELb0ELb0ELb0ELi2ELi2ELi4ELi2ELb1EEENS1_24CollectiveEpilogueBwdGQAISA_fSD_Li256ELb0ELb1EEENS1_25SingleTileBwdLPTSchedulerILb0ELi128ELb1EEEEEEEEEvNT_6ParamsE$_ZN4cute3eso3ESOILb0ELb0EJNS_6LayoutINS_5tupleIJNS3_IJNS_1CILi8EEENS4_ILi1EEEEEENS4_ILi2EEES6_EEENS3_IJNS3_IJS6_NS4_ILi0EEEEEElSA_EEEEElEEC2ERKSD_RKl) ;  /* 0xffffc85000007944 */ /* 0x022fea0003c3ffff */
[----:B------:R-:W2:Y:S04]  /*a1b0*/  LD.E.64 R104, [R104.64+0x18] ;  /* 0x0000180468687980 */ /* 0x000ea8000c101b00 */
[----:B-1----:R-:W2:Y:S04]  /*a1c0*/  LDL.64 R8, [R1+0x170] ;  /* 0x0001700001087983 */ /* 0x002ea80000100a00 */
[----:B------:R1:W5:Y:S01]  /*a1d0*/  LDL.64 R6, [R1+0x168] ;  /* 0x0001680001067983 */ /* 0x0003620000100a00 */
[----:B------:R-:W-:Y:S02]  /*a1e0*/  MOV R16, 0xa220 ;  /* 0x0000a22000107802 */ /* 0x000fe40000000f00 */
[----:B--2---:R-:W-:-:S04]  /*a1f0*/  LEA R10, P0, R8, R104, 0x1 ;  /* 0x00000068080a7211 */ /* 0x004fc800078008ff */
[----:B------:R-:W-:-:S04]  /*a200*/  LEA.HI.X R15, R8, R105, R9, 0x1, P0 ;  /* 0x00000069080f7211 */ /* 0x000fc800000f0c09 */
[----:B-1---5:R-:W-:Y:S05]  /*a210*/  CALL.REL.NOINC `($_ZN7cutlass13device_kernelIN5flash19enable_sm80_to_sm89INS1_16FlashAttnBwdSm80INS1_25CollectiveMainloopBwdSm80ILi2ELi2EN4cute5tupleIJNS5_1CILi64EEENS7_ILi128EEES8_EEENS_10bfloat16_tEfNS_4arch4Sm80ELb1ELb0ELb1ELb0ELb1ELb0ELb0ELb0ELi2ELi2ELi4ELi2ELb1EEENS1_24CollectiveEpilogueBwdGQAISA_fSD_Li256ELb0ELb1EEENS1_25SingleTileBwdLPTSchedulerILb0ELi128ELb1EEEEEEEEEvNT_6ParamsE$_ZN4cute8gmem_ptrIPKN7cutlass10bfloat16_tEECI1NS_12iter_adaptorIS4_S5_EEES4_) ;  /* 0xffffd6b000007944 */ /* 0x022fea0003c3ffff */
[----:B------:R-:W2:Y:S01]  /*a220*/  LDL.64 R104, [R1+0x168] ;  /* 0x0001680001687983 */ /* 0x000ea20000100a00 */
[----:B------:R-:W-:Y:S02]  /*a230*/  MOV R9, R7 ;  /* 0x0000000700097202 */ /* 0x000fe40000000f00 */
[----:B------:R-:W-:Y:S01]  /*a240*/  MOV R10, 0xa270 ;  /* 0x0000a270000a7802 */ /* 0x000fe20000000f00 */
[----:B--2---:R1:W-:Y:S04]  /*a250*/  STL.64 [R1+0x178], R104 ;  /* 0x0001786801007387 */ /* 0x0043e80000100a00 */
[----:B-1----:R-:W-:Y:S05]  /*a260*/  CALL.REL.NOINC `($_ZN7cutlass13device_kernelIN5flash19enable_sm80_to_sm89INS1_16FlashAttnBwdSm80INS1_25CollectiveMainloopBwdSm80ILi2ELi2EN4cute5tupleIJNS5_1CILi64EEENS7_ILi128EEES8_EEENS_10bfloat16_tEfNS_4arch4Sm80ELb1ELb0ELb1ELb0ELb1ELb0ELb0ELb0ELi2ELi2ELi4ELi2ELb1EEENS1_24CollectiveEpilogueBwdGQAISA_fSD_Li256ELb0ELb1EEENS1_25SingleTileBwdLPTSchedulerILb0ELi128ELb1EEEEEEEEEvNT_6ParamsE$_ZN4cute3eso3ESOILb0ELb0EJNS_6LayoutINS_5tupleIJNS3_IJNS_1CILi8EEENS4_ILi1EEEEEENS4_ILi2EEES6_EEENS3_IJNS3_IJS6_NS4_ILi0EEEEEElSA_EEEEENS_10ViewEngineINS_8gmem_ptrIPKN7cutlass10bfloat16_tEEEEEEEC2ERKSD_RKSL_) ;  /* 0xffffc70000007944 */ /* 0x002fea0003c3ffff */
        /* <DEDUP_REMOVED lines=10> */
[----:B-1---5:R-:W-:Y:S05]  /*a310*/  CALL.REL.NOINC `($_ZN7cutlass13device_kernelIN5flash19enable_sm80_to_sm89INS1_16FlashAttnBwdSm80INS1_25CollectiveMainloopBwdSm80ILi2ELi2EN4cute5tupleIJNS5_1CILi64EEENS7_ILi128EEES8_EEENS_10bfloat16_tEfNS_4arch4Sm80ELb1ELb0ELb1ELb0ELb1ELb0ELb0ELb0ELi2ELi2ELi4ELi2ELb1EEENS1_24CollectiveEpilogueBwdGQAISA_fSD_Li256ELb0ELb1EEENS1_25SingleTileBwdLPTSchedulerILb0ELi128ELb1EEEEEEEEEvNT_6ParamsE$_ZZN4cuteplIJiiEJNS_1CILi0EEES2_EEEDaRKNS_15ArithmeticTupleIJDpT_EEERKNS3_IJDpT0_EEEENKUlDpRKT_E_clIJiiEEEDaSH_) ;  /* 0xfffffb0000007944 */ /* 0x022fea0003c3ffff */
[----:B-----5:R-:W-:Y:S01]  /*a320*/  IMAD.IADD R21, R108, 0x1, -R21 ;  /* 0x000000016c157824 */ /* 0x020fe200078e0a15 */
[----:B------:R-:W-:Y:S02]  /*a330*/  MOV R7, RZ ;  /* 0x000000ff00077202 */ /* 0x000fe40000000f00 */
[----:B------:R-:W-:Y:S02]  /*a340*/  MOV R8, 0xa360 ;  /* 0x0000a36000087802 */ /* 0x000fe40000000f00 */
[----:B--2---:R-:W-:Y:S05]  /*a350*/  CALL.REL.NOINC `($_ZN7cutlass13device_kernelIN5flash19enable_sm80_to_sm89INS1_16FlashAttnBwdSm80INS1_25CollectiveMainloopBwdSm80ILi2ELi2EN4cute5tupleIJNS5_1CILi64EEENS7_ILi128EEES8_EEENS_10bfloat16_tEfNS_4arch4Sm80ELb1ELb0ELb1ELb0ELb1ELb0ELb0ELb0ELi2ELi2ELi4ELi2ELb1EEENS1_24CollectiveEpilogueBwdGQAISA_fSD_Li256ELb0ELb1EEENS1_25SingleTileBwdLPTSchedulerILb0ELi128ELb1EEEEEEEEEvNT_6ParamsE$_ZN4cute3eso3ESOILb1ELb0EJNS_1CILi0EEEiS3_EEC2ERKS3_RKiS6_) ;  /* 0xffffcc5000007944 */ /* 0x004fea0003c3ffff */
[----:B-1----:R-:W2:Y:S01]  /*a360*/  LDL R7, [R1+0x168] ;  /* 0x0001680001077983 */ /* 0x002ea20000100800 */
[----:B------:R-:W-:Y:S01]  /*a370*/  IMAD.MOV.U32 R6, RZ, RZ, R4 ;  /* 0x000000ffff067224 */ /* 0x000fe200078e0004 */
[----:B------:R-:W-:Y:S02]  /*a380*/  MOV R16, 0xa3b0 ;  /* 0x0000a3b000107802 */ /* 0x000fe40000000f00 */
[----:B--2---:R-:W-:Y:S02]  /*a390*/  SHF.L.U32 R7, R7, 0x5, RZ ;  /* 0x0000000507077819 */ /* 0x004fe400000006ff */
[----:B------:R-:W-:Y:S05]  /*a3a0*/  CALL.REL.NOINC `($_ZN7cutlass13device_kernelIN5flash19enable_sm80_to_sm89INS1_16FlashAttnBwdSm80INS1_25CollectiveMainloopBwdSm80ILi2ELi2EN4cute5tupleIJNS5_1CILi64EEENS7_ILi128EEES8_EEENS_10bfloat16_tEfNS_4arch4Sm80ELb1ELb0ELb1ELb0ELb1ELb0ELb0ELb0ELi2ELi2ELi4ELi2ELb1EEENS1_24CollectiveEpilogueBwdGQAISA_fSD_Li256ELb0ELb1EEENS1_25SingleTileBwdLPTSchedulerILb0ELi128ELb1EEEEEEEEEvNT_6ParamsE$_ZN4cute5tupleIJiEEC2ERKi) ;  /* 0xffffd44000007944 */ /* 0x000fea0003c3ffff */
[----:B------:R1:W5:Y:S01]  /*a3b0*/  LDL R7, [R1+0x168] ;  /* 0x0001680001077983 */ /* 0x0003620000100800 */
[----:B------:R-:W-:Y:S02]  /*a3c0*/  MOV R6, R20 ;  /* 0x0000001400067202 */ /* 0x000fe40000000f00 */
[----:B------:R-:W-:-:S02]  /*a3d0*/  MOV R16, 0xa3f0 ;  /* 0x0000a3f000107802 */ /* 0x000fc40000000f00 */
[----:B-1---5:R-:W-:Y:S05]  /*a3e0*/  CALL.REL.NOINC `($_ZN7cutlass13device_kernelIN5flash19enable_sm80_to_sm89INS1_16FlashAttnBwdSm80INS1_25CollectiveMainloopBwdSm80ILi2ELi2EN4cute5tupleIJNS5_1CILi64EEENS7_ILi128EEES8_EEENS_10bfloat16_tEfNS_4arch4Sm80ELb1ELb0ELb1ELb0ELb1ELb0ELb0ELb0ELi2ELi2ELi4ELi2ELb1EEENS1_24CollectiveEpilogueBwdGQAISA_fSD_Li256ELb0ELb1EEENS1_25SingleTileBwdLPTSchedulerILb0ELi128ELb1EEEEEEEEEvNT_6ParamsE$_ZN4cute5tupleIJiEEC2ERKi) ;  /* 0xffffd40000007944 */ /* 0x022fea0003c3ffff */
[----:B------:R1:W5:Y:S01]  /*a3f0*/  LDL R7, [R1+0x178] ;  /* 0x0001780001077983 */ /* 0x0003620000100800 */
[----:B------:R-:W-:-:S02]  /*a400*/  MOV R6, R4 ;  /* 0x0000000400067202 */ /* 0x000fc40000000f00 */
[----:B------:R-:W-:Y:S02]  /*a410*/  MOV R16, 0xa430 ;  /* 0x0000a43000107802 */ /* 0x000fe40000000f00 */
[----:B-1---5:R-:W-:Y:S05]  /*a420*/  CALL.REL.NOINC `($_ZN7cutlass13device_kernelIN5flash19enable_sm80_to_sm89INS1_16FlashAttnBwdSm80INS1_25CollectiveMainloopBwdSm80ILi2ELi2EN4cute5tupleIJNS5_1CILi64EEENS7_ILi128EEES8_EEENS_10bfloat16_tEfNS_4arch4Sm80ELb1ELb0ELb1ELb0ELb1ELb0ELb0ELb0ELi2ELi2ELi4ELi2ELb1EEENS1_24CollectiveEpilogueBwdGQAISA_fSD_Li256ELb0ELb1EEENS1_25SingleTileBwdLPTSchedulerILb0ELi128ELb1EEEEEEEEEvNT_6ParamsE$_ZN4cute5tupleIJiEEC2ERKi) ;  /* 0xffffd3c000007944 */ /* 0x022fea0003c3ffff */
[----:B------:R1:W5:Y:S01]  /*a430*/  LDL R7, [R1+0x168] ;  /* 0x0001680001077983 */ /* 0x0003620000100800 */
[----:B------:R-:W-:Y:S02]  /*a440*/  MOV R6, R4 ;  /* 0x0000000400067202 */ /* 0x000fe40000000f00 */
[----:B------:R-:W-:Y:S02]  /*a450*/  MOV R8, 0xa470 ;  /* 0x0000a47000087802 */ /* 0x000fe40000000f00 */
[----:B-1---5:R-:W-:Y:S05]  /*a460*/  CALL.REL.NOINC `($_ZN7cutlass13device_kernelIN5flash19enable_sm80_to_sm89INS1_16FlashAttnBwdSm80INS1_25CollectiveMainloopBwdSm80ILi2ELi2EN4cute5tupleIJNS5_1CILi64EEENS7_ILi128EEES8_EEENS_10bfloat16_tEfNS_4arch4Sm80ELb1ELb0ELb1ELb0ELb1ELb0ELb0ELb0ELi2ELi2ELi4ELi2ELb1EEENS1_24CollectiveEpilogueBwdGQAISA_fSD_Li256ELb0ELb1EEENS1_25SingleTileBwdLPTSchedulerILb0ELi128ELb1EEEEEEEEEvNT_6ParamsE$_ZN4cute3eso3ESOILb0ELb1EJiNS_1CILi0EEEEEC2ERKiRKS3_) ;  /* 0xffffc7f000007944 */ /* 0x022fea0003c3ffff */
[----:B-1----:R1:W5:Y:S01]  /*a470*/  LDL R7, [R1+0x168] ;  /* 0x0001680001077983 */ /* 0x0023620000100800 */
[----:B------:R-:W-:-:S03]  /*a480*/  MOV R10, 0xa4a0 ;  /* 0x0000a4a0000a7802 */ /* 0x000fc60000000f00 */
[----:B-1---5:R-:W-:Y:S05]  /*a490*/  CALL.REL.NOINC `($_ZN7cutlass13device_kernelIN5flash19enable_sm80_to_sm89INS1_16FlashAttnBwdSm80INS1_25CollectiveMainloopBwdSm80ILi2ELi2EN4cute5tupleIJNS5_1CILi64EEENS7_ILi128EEES8_EEENS_10bfloat16_tEfNS_4arch4Sm80ELb1ELb0ELb1ELb0ELb1ELb0ELb0ELb0ELi2ELi2ELi4ELi2ELb1EEENS1_24CollectiveEpilogueBwdGQAISA_fSD_Li256ELb0ELb1EEENS1_25SingleTileBwdLPTSchedulerILb0ELi128ELb1EEEEEEEEEvNT_6ParamsE$_ZZN4cuteplIJNS_1CILi0EEES2_EJiEEEDaRKNS_15ArithmeticTupleIJDpT_EEERKNS3_IJDpT0_EEEENKUlDpRKT_E_clIJiS2_EEEDaSH_) ;  /* 0xfffff68000007944 */ /* 0x022fea0003c3ffff */
[----:B------:R-:W-:Y:S02]  /*a4a0*/  MOV R10, 0xa4c0 ;  /* 0x0000a4c0000a7802 */ /* 0x000fe40000000f00 */
[----:B-1---5:R-:W-:Y:S05]  /*a4b0*/  CALL.REL.NOINC `($_ZN7cutlass13device_kernelIN5flash19enable_sm80_to_sm89INS1_16FlashAttnBwdSm80INS1_25CollectiveMainloopBwdSm80ILi2ELi2EN4cute5tupleIJNS5_1CILi64EEENS7_ILi128EEES8_EEENS_10bfloat16_tEfNS_4arch4Sm80ELb1ELb0ELb1ELb0ELb1ELb0ELb0ELb0ELi2ELi2ELi4ELi2ELb1EEENS1_24CollectiveEpilogueBwdGQAISA_fSD_Li256ELb0ELb1EEENS1_25SingleTileBwdLPTSchedulerILb0ELi128ELb1EEEEEEEEEvNT_6ParamsE$_ZZN4cuteplIJNS_1CILi0EEES2_EJiS2_EEEDaRKNS_15ArithmeticTupleIJDpT_EEERKNS3_IJDpT0_EEEENKUlDpRKT_E_clIJiS2_EEEDaSH_) ;  /* 0xfffff6d000007944 */ /* 0x022fea0003c3ffff */
[----:B------:R2:W-:Y:S04]  /*a4c0*/  STL [R1+0x180], RZ ;  /* 0x000180ff01007387 */ /* 0x0005e80000100800 */
[----:B------:R-:W3:Y:S04]  /*a4d0*/  LDL.64 R10, [R14+0x30] ;  /* 0x000030000e0a7983 */ /* 0x000ee80000100a00 */
[----:B---3--:R-:W3:Y:S01]  /*a4e0*/  LD.E.U8 R6, [R10.64] ;  /* 0x000000040a067980 */ /* 0x008ee2000c101100 */
[----:B------:R-:W-:Y:S01]  /*a4f0*/  IMAD.MOV.U32 R16, RZ, RZ, RZ ;  /* 0x000000ffff107224 */ /* 0x000fe200078e00ff */
[----:B------:R-:W-:-:S02]  /*a500*/  MOV R8, 0xa540 ;  /* 0x0000a54000087802 */ /* 0x000fc40000000f00 */
[----:B---3--:R-:W-:-:S04]  /*a510*/  LOP3.LUT R6, R6, 0x1, RZ, 0xc0, !PT ;  /* 0x0000000106067812 */ /* 0x008fc800078ec0ff */
[----:B------:R-:W-:-:S08]  /*a520*/  ISETP.NE.U32.AND P0, PT, R6, 0x1, PT ;  /* 0x000000010600780c */ /* 0x000fd00003f05070 */
[----:B-12--5:R-:W-:Y:S05]  /*a530*/  CALL.REL.NOINC `($_ZN7cutlass13device_kernelIN5flash19enable_sm80_to_sm89INS1_16FlashAttnBwdSm80INS1_25CollectiveMainloopBwdSm80ILi2ELi2EN4cute5tupleIJNS5_1CILi64EEENS7_ILi128EEES8_EEENS_10bfloat16_tEfNS_4arch4Sm80ELb1ELb0ELb1ELb0ELb1ELb0ELb0ELb0ELi2ELi2ELi4ELi2ELb1EEENS1_24CollectiveEpilogueBwdGQAISA_fSD_Li256ELb0ELb1EEENS1_25SingleTileBwdLPTSchedulerILb0ELi128ELb1EEEEEEEEEvNT_6ParamsE$_ZN4cute3eso3ESOILb1ELb0EJNS_10UnderscoreEiiEEC2ERKS2_RKiS7_) ;  /* 0xffffc87000007944 */ /* 0x026fea0003c3ffff */
[----:B------:R-:W2:Y:S01]  /*a540*/  LDL R9, [R1+0x168] ;  /* 0x0001680001097983 */ /* 0x000ea20000100800 */
[----:B------:R-:W-:Y:S02]  /*a550*/  MOV R8, 0xa5c0 ;  /* 0x0000a5c000087802 */ /* 0x000fe40000000f00 */
[----:B-12---:R-:W-:Y:S01]  /*a560*/  SHF.R.S32.HI R6, RZ, 0x1f, R9 ;  /* 0x0000001fff067819 */ /* 0x006fe20000011409 */
[-C--:B------:R-:W-:Y:S02]  /*a570*/  IMAD R7, R107, R9.reuse, RZ ;  /* 0x000000096b077224 */ /* 0x080fe400078e02ff */
[----:B------:R-:W-:-:S04]  /*a580*/  IMAD.WIDE.U32 R10, R106, R9, RZ ;  /* 0x000000096a0a7225 */ /* 0x000fc800078e00ff */
[----:B------:R-:W-:-:S05]  /*a590*/  IMAD R7, R106, R6, R7 ;  /* 0x000000066a077224 */ /* 0x000fca00078e0207 */
[----:B------:R-:W-:Y:S02]  /*a5a0*/  IADD3 R7, R11, R7, RZ ;  /* 0x000000070b077210 */ /* 0x000fe40007ffe0ff */
[----:B------:R-:W-:Y:S05]  /*a5b0*/  CALL.REL.NOINC `($_ZN7cutlass13device_kernelIN5flash19enable_sm80_to_sm89INS1_16FlashAttnBwdSm80INS1_25CollectiveMainloopBwdSm80ILi2ELi2EN4cute5tupleIJNS5_1CILi64EEENS7_ILi128EEES8_EEENS_10bfloat16_tEfNS_4arch4Sm80ELb1ELb0ELb1ELb0ELb1ELb0ELb0ELb0ELi2ELi2ELi4ELi2ELb1EEENS1_24CollectiveEpilogueBwdGQAISA_fSD_Li256ELb0ELb1EEENS1_25SingleTileBwdLPTSchedulerILb0ELi128ELb1EEEEEEEEEvNT_6ParamsE$_ZN4cute3eso3ESOILb1ELb0EJNS_6LayoutINS_5tupleIJNS3_IJNS_1CILi8EEENS4_ILi1EEEEEEEEENS3_IJNS3_IJS6_NS4_ILi0EEEEEEEEEEElEEC2ERKSC_RKl) ;  /* 0xffffce9000007944 */ /* 0x000fea0003c3ffff */
[----:B-1----:R-:W2:Y:S01]  /*a5c0*/  LDL.64 R6, [R1+0x168] ;  /* 0x0001680001067983 */ /* 0x002ea20000100a00 */
[----:B------:R-:W-:Y:S02]  /*a5d0*/  MOV R16, 0xa610 ;  /* 0x0000a61000107802 */ /* 0x000fe40000000f00 */
[----:B--2---:R-:W-:-:S04]  /*a5e0*/  LEA R10, P1, R6, R104, 0x1 ;  /* 0x00000068060a7211 */ /* 0x004fc800078208ff */
[----:B------:R-:W-:-:S04]  /*a5f0*/  LEA.HI.X R15, R6, R105, R7, 0x1, P1 ;  /* 0x00000069060f7211 */ /* 0x000fc800008f0c07 */
[----:B------:R-:W-:Y:S05]  /*a600*/  CALL.REL.NOINC `($_ZN7cutlass13device_kernelIN5flash19enable_sm80_to_sm89INS1_16FlashAttnBwdSm80INS1_25CollectiveMainloopBwdSm80ILi2ELi2EN4cute5tupleIJNS5_1CILi64EEENS7_ILi128EEES8_EEENS_10bfloat16_tEfNS_4arch4Sm80ELb1ELb0ELb1ELb0ELb1ELb0ELb0ELb0ELi2ELi2ELi4ELi2ELb1EEENS1_24CollectiveEpilogueBwdGQAISA_fSD_Li256ELb0ELb1EEENS1_25SingleTileBwdLPTSchedulerILb0ELi128ELb1EEEEEEEEEvNT_6ParamsE$_ZN4cute8gmem_ptrIPKN7cutlass10bfloat16_tEECI1NS_12iter_adaptorIS4_S5_EEES4_) ;  /* 0xffffd2c000007944 */ /* 0x000fea0003c3ffff */
[----:B------:R1:W5:Y:S01]  /*a610*/  LDL.64 R6, [R1+0x168] ;  /* 0x0001680001067983 */ /* 0x0003620000100a00 */
[----:B------:R-:W-:-:S03]  /*a620*/  MOV R10, 0xa640 ;  /* 0x0000a640000a7802 */ /* 0x000fc60000000f00 */
[----:B-1---5:R-:W-:Y:S05]  /*a630*/  CALL.REL.NOINC `($_ZN7cutlass13device_kernelIN5flash19enable_sm80_to_sm89INS1_16FlashAttnBwdSm80INS1_25CollectiveMainloopBwdSm80ILi2ELi2EN4cute5tupleIJNS5_1CILi64EEENS7_ILi128EEES8_EEENS_10bfloat16_tEfNS_4arch4Sm80ELb1ELb0ELb1ELb0ELb1ELb0ELb0ELb0ELi2ELi2ELi4ELi2ELb1EEENS1_24CollectiveEpilogueBwdGQAISA_fSD_Li256ELb0ELb1EEENS1_25SingleTileBwdLPTSchedulerILb0ELi128ELb1EEEEEEEEEvNT_6ParamsE$_ZN4cute3eso3ESOILb1ELb0EJNS_6LayoutINS_5tupleIJNS3_IJNS_1CILi8EEENS4_ILi1EEEEEEEEENS3_IJNS3_IJS6_NS4_ILi0EEEEEEEEEEENS_10ViewEngineINS_8gmem_ptrIPKN7cutlass10bfloat16_tEEEEEEEC2ERKSC_RKSK_) ;  /* 0xffffcd4000007944 */ /* 0x022fea0003c3ffff */
[----:B------:R2:W5:Y:S01]  /*a640*/  LDL.64 R10, [R1+0x168] ;  /* 0x00016800010a7983 */ /* 0x0005620000100a00 */
[----:B------:R-:W-:Y:S02]  /*a650*/  MOV R16, RZ ;  /* 0x000000ff00107202 */ /* 0x000fe40000000f00 */
[----:B-1----:R-:W-:Y:S02]  /*a660*/  MOV R8, 0xa680 ;  /* 0x0000a68000087802 */ /* 0x002fe40000000f00 */
[----:B--2--5:R-:W-:Y:S05]  /*a670*/  CALL.REL.NOINC `($_ZN7cutlass13device_kernelIN5flash19enable_sm80_to_sm89INS1_16FlashAttnBwdSm80INS1_25CollectiveMainloopBwdSm80ILi2ELi2EN4cute5tupleIJNS5_1CILi64EEENS7_ILi128EEES8_EEENS_10bfloat16_tEfNS_4arch4Sm80ELb1ELb0ELb1ELb0ELb1ELb0ELb0ELb0ELi2ELi2ELi4ELi2ELb1EEENS1_24CollectiveEpilogueBwdGQAISA_fSD_Li256ELb0ELb1EEENS1_25SingleTileBwdLPTSchedulerILb0ELi128ELb1EEEEEEEEEvNT_6ParamsE$_ZN4cute3eso3ESOILb1ELb0EJNS_10UnderscoreEiiEEC2ERKS2_RKiS7_) ;  /* 0xffffc73000007944 */ /* 0x024fea0003c3ffff */
[----:B-1----:R-:W2:Y:S01]  /*a680*/  LDL R7, [R1+0x168] ;  /* 0x0001680001077983 */ /* 0x002ea20000100800 */
[----:B------:R-:W-:Y:S02]  /*a690*/  MOV R8, 0xa6c0 ;  /* 0x0000a6c000087802 */ /* 0x000fe40000000f00 */
[----:B--2---:R-:W-:Y:S02]  /*a6a0*/  SHF.L.U32 R7, R7, 0xb, RZ ;  /* 0x0000000b07077819 */ /* 0x004fe400000006ff */
[----:B------:R-:W-:Y:S05]  /*a6b0*/  CALL.REL.NOINC `($_ZN7cutlass13device_kernelIN5flash19enable_sm80_to_sm89INS1_16FlashAttnBwdSm80INS1_25CollectiveMainloopBwdSm80ILi2ELi2EN4cute5tupleIJNS5_1CILi64EEENS7_ILi128EEES8_EEENS_10bfloat16_tEfNS_4arch4Sm80ELb1ELb0ELb1ELb0ELb1ELb0ELb0ELb0ELi2ELi2ELi4ELi2ELb1EEENS1_24CollectiveEpilogueBwdGQAISA_fSD_Li256ELb0ELb1EEENS1_25SingleTileBwdLPTSchedulerILb0ELi128ELb1EEEEEEEEEvNT_6ParamsE$_ZN4cute3eso3ESOILb1ELb0EJNS_6LayoutINS_5tupleIJNS3_IJNS_1CILi8EEENS4_ILi1EEEEEEEEENS3_IJNS3_IJS6_NS4_ILi0EEEEEEEEEEEiEEC2ERKSC_RKi) ;  /* 0xffffcd5000007944 */ /* 0x000fea0003c3ffff */
[----:B-1----:R-:W2:Y:S01]  /*a6c0*/  LDL R7, [R1+0x168] ;  /* 0x0001680001077983 */ /* 0x002ea20000100800 */
[----:B------:R-:W-:Y:S01]  /*a6d0*/  MOV R16, 0xa700 ;  /* 0x0000a70000107802 */ /* 0x000fe20000000f00 */
[----:B--2---:R-:W-:-:S04]  /*a6e0*/  IMAD.WIDE R8, R7, 0x2, R22 ;  /* 0x0000000207087825 */ /* 0x004fc800078e0216 */
[----:B------:R-:W-:Y:S05]  /*a6f0*/  CALL.REL.NOINC `($_ZN7cutlass13device_kernelIN5flash19enable_sm80_to_sm89INS1_16FlashAttnBwdSm80INS1_25CollectiveMainloopBwdSm80ILi2ELi2EN4cute5tupleIJNS5_1CILi64EEENS7_ILi128EEES8_EEENS_10bfloat16_tEfNS_4arch4Sm80ELb1ELb0ELb1ELb0ELb1ELb0ELb0ELb0ELi2ELi2ELi4ELi2ELb1EEENS1_24CollectiveEpilogueBwdGQAISA_fSD_Li256ELb0ELb1EEENS1_25SingleTileBwdLPTSchedulerILb0ELi128ELb1EEEEEEEEEvNT_6ParamsE$_ZN4cute8smem_ptrIPN7cutlass10bfloat16_tEECI1NS_12iter_adaptorIS3_S4_EEES3_) ;  /* 0xffffd2b000007944 */ /* 0x000fea0003c3ffff */
[----:B------:R1:W5:Y:S01]  /*a700*/  LDL.64 R6, [R1+0x168] ;  /* 0x0001680001067983 */ /* 0x0003620000100a00 */
[----:B------:R-:W-:-:S03]  /*a710*/  MOV R16, 0xa730 ;  /* 0x0000a73000107802 */ /* 0x000fc60000000f00 */
[----:B-1---5:R-:W-:Y:S05]  /*a720*/  CALL.REL.NOINC `($_ZN7cutlass13device_kernelIN5flash19enable_sm80_to_sm89INS1_16FlashAttnBwdSm80INS1_25CollectiveMainloopBwdSm80ILi2ELi2EN4cute5tupleIJNS5_1CILi64EEENS7_ILi128EEES8_EEENS_10bfloat16_tEfNS_4arch4Sm80ELb1ELb0ELb1ELb0ELb1ELb0ELb0ELb0ELi2ELi2ELi4ELi2ELb1EEENS1_24CollectiveEpilogueBwdGQAISA_fSD_Li256ELb0ELb1EEENS1_25SingleTileBwdLPTSchedulerILb0ELi128ELb1EEEEEEEEEvNT_6ParamsE$_ZN4cute3eso3ESOILb1ELb0EJNS_6LayoutINS_5tupleIJNS3_IJNS_1CILi8EEENS4_ILi1EEEEEEEEENS3_IJNS3_IJS6_NS4_ILi0EEEEEEEEEEENS_10ViewEngineINS_8smem_ptrIPN7cutlass10bfloat16_tEEEEEEEC2ERKSC_RKSJ_) ;  /* 0xffffcc9000007944 */ /* 0x022fea0003c3ffff */
[----:B-1----:R1:W5:Y:S01]  /*a730*/  LDL.64 R8, [R1+0x168] ;  /* 0x0001680001087983 */ /* 0x0023620000100a00 */
[----:B------:R-:W-:-:S02]  /*a740*/  MOV R15, R11 ;  /* 0x0000000b000f7202 */ /* 0x000fc40000000f00 */
[----:B------:R-:W-:Y:S02]  /*a750*/  MOV R16, 0xa770 ;  /* 0x0000a77000107802 */ /* 0x000fe40000000f00 */
[----:B-1---5:R-:W-:Y:S05]  /*a760*/  CALL.REL.NOINC `($_ZN7cutlass13device_kernelIN5flash19enable_sm80_to_sm89INS1_16FlashAttnBwdSm80INS1_25CollectiveMainloopBwdSm80ILi2ELi2EN4cute5tupleIJNS5_1CILi64EEENS7_ILi128EEES8_EEENS_10bfloat16_tEfNS_4arch4Sm80ELb1ELb0ELb1ELb0ELb1ELb0ELb0ELb0ELi2ELi2ELi4ELi2ELb1EEENS1_24CollectiveEpilogueBwdGQAISA_fSD_Li256ELb0ELb1EEENS1_25SingleTileBwdLPTSchedulerILb0ELi128ELb1EEEEEEEEEvNT_6ParamsE$_ZN4cute8gmem_ptrIPKN7cutlass10bfloat16_tEECI1NS_12iter_adaptorIS4_S5_EEES4_) ;  /* 0xffffd16000007944 */ /* 0x022fea0003c3ffff */
[----:B------:R1:W5:Y:S01]  /*a770*/  LDL.64 R6, [R1+0x168] ;  /* 0x0001680001067983 */ /* 0x0003620000100a00 */
[----:B------:R-:W-:-:S03]  /*a780*/  MOV R16, 0xa7a0 ;  /* 0x0000a7a000107802 */ /* 0x000fc60000000f00 */
[----:B-1---5:R-:W-:Y:S05]  /*a790*/  CALL.REL.NOINC `($_ZN7cutlass13device_kernelIN5flash19enable_sm80_to_sm89INS1_16FlashAttnBwdSm80INS1_25CollectiveMainloopBwdSm80ILi2ELi2EN4cute5tupleIJNS5_1CILi64EEENS7_ILi128EEES8_EEENS_10bfloat16_tEfNS_4arch4Sm80ELb1ELb0ELb1ELb0ELb1ELb0ELb0ELb0ELi2ELi2ELi4ELi2ELb1EEENS1_24CollectiveEpilogueBwdGQAISA_fSD_Li256ELb0ELb1EEENS1_25SingleTileBwdLPTSchedulerILb0ELi128ELb1EEEEEEEEEvNT_6ParamsE$_ZN4cute8gmem_ptrIPKN7cutlass9uint128_tEECI1NS_12iter_adaptorIS4_S5_EEES4_) ;  /* 0xffffd18000007944 */ /* 0x022fea0003c3ffff */
[----:B------:R1:W5:Y:S01]  /*a7a0*/  LDL.64 R6, [R1+0x168] ;  /* 0x0001680001067983 */ /* 0x0003620000100a00 */
[----:B------:R-:W-:-:S03]  /*a7b0*/  MOV R16, 0xa7d0 ;  /* 0x0000a7d000107802 */ /* 0x000fc60000000f00 */
[----:B-1---5:R-:W-:Y:S05]  /*a7c0*/  CALL.REL.NOINC `($_ZN7cutlass13device_kernelIN5flash19enable_sm80_to_sm89INS1_16FlashAttnBwdSm80INS1_25CollectiveMainloopBwdSm80ILi2ELi2EN4cute5tupleIJNS5_1CILi64EEENS7_ILi128EEES8_EEENS_10bfloat16_tEfNS_4arch4Sm80ELb1ELb0ELb1ELb0ELb1ELb0ELb0ELb0ELi2ELi2ELi4ELi2ELb1EEENS1_24CollectiveEpilogueBwdGQAISA_fSD_Li256ELb0ELb1EEENS1_25SingleTileBwdLPTSchedulerILb0ELi128ELb1EEEEEEEEEvNT_6ParamsE$_ZN4cute3eso3ESOILb1ELb0EJNS_6LayoutINS_5tupleIJNS3_IJNS_1CILi1EEES5_EEEEEENS3_IJNS3_IJS5_NS4_ILi0EEEEEEEEEEENS_10ViewEngineINS_8gmem_ptrIPKN7cutlass9uint128_tEEEEEEEC2ERKSB_RKSJ_) ;  /* 0xffffc9e000007944 */ /* 0x022fea0003c3ffff */
[----:B------:R2:W5:Y:S01]  /*a7d0*/  LDL.64 R108, [R1+0x168] ;  /* 0x00016800016c7983 */ /* 0x0005620000100a00 */
[----:B------:R-:W-:-:S03]  /*a7e0*/  MOV R16, 0xa800 ;  /* 0x0000a80000107802 */ /* 0x000fc60000000f00 */
[----:B-12--5:R-:W-:Y:S05]  /*a7f0*/  CALL.REL.NOINC `($_ZN7cutlass13device_kernelIN5flash19enable_sm80_to_sm89INS1_16FlashAttnBwdSm80INS1_25CollectiveMainloopBwdSm80ILi2ELi2EN4cute5tupleIJNS5_1CILi64EEENS7_ILi128EEES8_EEENS_10bfloat16_tEfNS_4arch4Sm80ELb1ELb0ELb1ELb0ELb1ELb0ELb0ELb0ELi2ELi2ELi4ELi2ELb1EEENS1_24CollectiveEpilogueBwdGQAISA_fSD_Li256ELb0ELb1EEENS1_25SingleTileBwdLPTSchedulerILb0ELi128ELb1EEEEEEEEEvNT_6ParamsE$_ZN4cute8smem_ptrIPN7cutlass10bfloat16_tEECI1NS_12iter_adaptorIS3_S4_EEES3_) ;  /* 0xffffd1b000007944 */ /* 0x026fea0003c3ffff */
[----:B------:R1:W5:Y:S01]  /*a800*/  LDL.64 R6, [R1+0x168] ;  /* 0x0001680001067983 */ /* 0x0003620000100a00 */
[----:B------:R-:W-:-:S03]  /*a810*/  MOV R10, 0xa830 ;  /* 0x0000a830000a7802 */ /* 0x000fc60000000f00 */
[----:B-1---5:R-:W-:Y:S05]  /*a820*/  CALL.REL.NOINC `($_ZN7cutlass13device_kernelIN5flash19enable_sm80_to_sm89INS1_16FlashAttnBwdSm80INS1_25CollectiveMainloopBwdSm80ILi2ELi2EN4cute5tupleIJNS5_1CILi64EEENS7_ILi128EEES8_EEENS_10bfloat16_tEfNS_4arch4Sm80ELb1ELb0ELb1ELb0ELb1ELb0ELb0ELb0ELi2ELi2ELi4ELi2ELb1EEENS1_24CollectiveEpilogueBwdGQAISA_fSD_Li256ELb0ELb1EEENS1_25SingleTileBwdLPTSchedulerILb0ELi128ELb1EEEEEEEEEvNT_6ParamsE$_ZN4cute8smem_ptrIPN7cutlass9uint128_tEECI1NS_12iter_adaptorIS3_S4_EEES3_) ;  /* 0xffffd1d000007944 */ /* 0x022fea0003c3ffff */
[----:B-1----:R1:W5:Y:S01]  /*a830*/  LDL.64 R6, [R1+0x168] ;  /* 0x0001680001067983 */ /* 0x0023620000100a00 */
[----:B------:R-:W-:-:S03]  /*a840*/  MOV R10, 0xa860 ;  /* 0x0000a860000a7802 */ /* 0x000fc60000000f00 */
[----:B-1---5:R-:W-:Y:S05]  /*a850*/  CALL.REL.NOINC `($_ZN7cutlass13device_kernelIN5flash19enable_sm80_to_sm89INS1_16FlashAttnBwdSm80INS1_25CollectiveMainloopBwdSm80ILi2ELi2EN4cute5tupleIJNS5_1CILi64EEENS7_ILi128EEES8_EEENS_10bfloat16_tEfNS_4arch4Sm80ELb1ELb0ELb1ELb0ELb1ELb0ELb0ELb0ELi2ELi2ELi4ELi2ELb1EEENS1_24CollectiveEpilogueBwdGQAISA_fSD_Li256ELb0ELb1EEENS1_25SingleTileBwdLPTSchedulerILb0ELi128ELb1EEEEEEEEEvNT_6ParamsE$_ZN4cute3eso3ESOILb1ELb0EJNS_6LayoutINS_5tupleIJNS3_IJNS_1CILi1EEES5_EEEEEENS3_IJNS3_IJS5_NS4_ILi0EEEEEEEEEEENS_10ViewEngineINS_8smem_ptrIPN7cutlass9uint128_tEEEEEEEC2ERKSB_RKSI_) ;  /* 0xffffc9a000007944 */ /* 0x022fea0003c3ffff */
[----:B-1----:R1:W5:Y:S01]  /*a860*/  LDL R6, [R1+0x168] ;  /* 0x0001680001067983 */ /* 0x0023620000100800 */
[----:B------:R-:W-:-:S03]  /*a870*/  MOV R8, 0xa890 ;  /* 0x0000a89000087802 */ /* 0x000fc60000000f00 */
[----:B-1---5:R-:W-:Y:S05]  /*a880*/  CALL.REL.NOINC `($_ZN7cutlass13device_kernelIN5flash19enable_sm80_to_sm89INS1_16FlashAttnBwdSm80INS1_25CollectiveMainloopBwdSm80ILi2ELi2EN4cute5tupleIJNS5_1CILi64EEENS7_ILi128EEES8_EEENS_10bfloat16_tEfNS_4arch4Sm80ELb1ELb0ELb1ELb0ELb1ELb0ELb0ELb0ELi2ELi2ELi4ELi2ELb1EEENS1_24CollectiveEpilogueBwdGQAISA_fSD_Li256ELb0ELb1EEENS1_25SingleTileBwdLPTSchedulerILb0ELi128ELb1EEEEEEEEEvNT_6ParamsE$_ZN73_INTERNAL_24fd9406_37_flash_bwd_hdim64_bf16_softcap_sm80_cu_3fbc093a_291824__cvta_generic_to_sharedEPKv) ;  /* 0xffffd1f000007944 */ /* 0x022fea0003c3ffff */
        /* <DEDUP_REMOVED lines=9> */
[----:B-1----:R-:W-:Y:S05]  /*a920*/  CALL.REL.NOINC `($_ZN7cutlass13device_kernelIN5flash19enable_sm80_to_sm89INS1_16FlashAttnBwdSm80INS1_25CollectiveMainloopBwdSm80ILi2ELi2EN4cute5tupleIJNS5_1CILi64EEENS7_ILi128EEES8_EEENS_10bfloat16_tEfNS_4arch4Sm80ELb1ELb0ELb1ELb0ELb1ELb0ELb0ELb0ELi2ELi2ELi4ELi2ELb1EEENS1_24CollectiveEpilogueBwdGQAISA_fSD_Li256ELb0ELb1EEENS1_25SingleTileBwdLPTSchedulerILb0ELi128ELb1EEEEEEEEEvNT_6ParamsE$_ZN4cute3eso3ESOILb1ELb0EJNS_1CILi0EEEiS3_EEC2ERKS3_RKiS6_) ;  /* 0xffffc68000007944 */ /* 0x002fea0003c3ffff */
[----:B-1----:R-:W2:Y:S01]  /*a930*/  LDL R7, [R1+0x168] ;  /* 0x0001680001077983 */ /* 0x002ea20000100800 */
[----:B------:R-:W-:Y:S01]  /*a940*/  IMAD.MOV.U32 R6, RZ, RZ, R4 ;  /* 0x000000ffff067224 */ /* 0x000fe200078e0004 */
[----:B------:R-:W-:Y:S02]  /*a950*/  MOV R16, 0xa980 ;  /* 0x0000a98000107802 */ /* 0x000fe40000000f00 */
[----:B--2---:R-:W-:-:S02]  /*a960*/  SHF.L.U32 R7, R7, 0x5, RZ ;  /* 0x0000000507077819 */ /* 0x004fc400000006ff */
[----:B------:R-:W-:Y:S05]  /*a970*/  CALL.REL.NOINC `($_ZN7cutlass13device_kernelIN5flash19enable_sm80_to_sm89INS1_16FlashAttnBwdSm80INS1_25CollectiveMainloopBwdSm80ILi2ELi2EN4cute5tupleIJNS5_1CILi64EEENS7_ILi128EEES8_EEENS_10bfloat16_tEfNS_4arch4Sm80ELb1ELb0ELb1ELb0ELb1ELb0ELb0ELb0ELi2ELi2ELi4ELi2ELb1EEENS1_24CollectiveEpilogueBwdGQAISA_fSD_Li256ELb0ELb1EEENS1_25SingleTileBwdLPTSchedulerILb0ELi128ELb1EEEEEEEEEvNT_6ParamsE$_ZN4cute5tupleIJiEEC2ERKi) ;  /* 0xffffce7000007944 */ /* 0x000fea0003c3ffff */
[----:B------:R1:W5:Y:S01]  /*a980*/  LDL R7, [R1+0x168] ;  /* 0x0001680001077983 */ /* 0x0003620000100800 */
[----:B------:R-:W-:-:S02]  /*a990*/  MOV R6, R20 ;  /* 0x0000001400067202 */ /* 0x000fc40000000f00 */
        /* <DEDUP_REMOVED lines=18> */
[----:B------:R-:W-:Y:S01]  /*aac0*/  IMAD.MOV.U32 R16, RZ, RZ, 0x1 ;  /* 0x00000001ff107424 */ /* 0x000fe200078e00ff */
        /* <DEDUP_REMOVED lines=21> */
[----:B------:R-:W-:Y:S02]  /*ac20*/  MOV R16, 0x1 ;  /* 0x0000000100107802 */ /* 0x000fe40000000f00 */
        /* <DEDUP_REMOVED lines=44> */
[----:B-1---5:R-:W-:Y:S05]  /*aef0*/  CALL.REL.NOINC `($_ZN7cutlass13device_kernelIN5flash19enable_sm80_to_sm89INS1_16FlashAttnBwdSm80INS1_25CollectiveMainloopBwdSm80ILi2ELi2EN4cute5tupleIJNS5_1CILi64EEENS7_ILi128EEES8_EEENS_10bfloat16_tEfNS_4arch4Sm80ELb1ELb0ELb1ELb0ELb1ELb0ELb0ELb0ELi2ELi2ELi4ELi2ELb1EEENS1_24CollectiveEpilogueBwdGQAISA_fSD_Li256ELb0ELb1EEENS1_25SingleTileBwdLPTSchedulerILb0ELi128ELb1EEEEEEEEEvNT_6ParamsE$_ZN4cute3eso3ESOILb1ELb0EJNS_10UnderscoreES2_iEEC2ERKS2_S5_RKi) ;  /* 0xffffbe3000007944 */ /* 0x022fea0003c3ffff */
[----:B------:R-:W2:Y:S01]  /*af00*/  LDL R7, [R1+0x168] ;  /* 0x0001680001077983 */ /* 0x000ea20000100800 */
[----:B------:R-:W-:Y:S02]  /*af10*/  MOV R8, 0xaf40 ;  /* 0x0000af4000087802 */ /* 0x000fe40000000f00 */
[----:B--2---:R-:W-:Y:S02]  /*af20*/  SHF.L.U32 R7, R7, 0x6, RZ ;  /* 0x0000000607077819 */ /* 0x004fe400000006ff */
[----:B-1----:R-:W-:Y:S05]  /*af30*/  CALL.REL.NOINC `($_ZN7cutlass13device_kernelIN5flash19enable_sm80_to_sm89INS1_16FlashAttnBwdSm80INS1_25CollectiveMainloopBwdSm80ILi2ELi2EN4cute5tupleIJNS5_1CILi64EEENS7_ILi128EEES8_EEENS_10bfloat16_tEfNS_4arch4Sm80ELb1ELb0ELb1ELb0ELb1ELb0ELb0ELb0ELi2ELi2ELi4ELi2ELb1EEENS1_24CollectiveEpilogueBwdGQAISA_fSD_Li256ELb0ELb1EEENS1_25SingleTileBwdLPTSchedulerILb0ELi128ELb1EEEEEEEEEvNT_6ParamsE$_ZN4cute3eso3ESOILb1ELb0EJNS_6LayoutINS_5tupleIJNS3_IJNS_1CILi4EEENS4_ILi1EEEEEES6_EEENS3_IJNS3_IJS6_NS4_ILi0EEEEEES9_EEEEEiEEC2ERKSC_RKi) ;  /* 0xffffc40000007944 */ /* 0x002fea0003c3ffff */
[----:B------:R-:W2:Y:S04]  /*af40*/  LD.E.64 R18, [R18.64+0x8] ;  /* 0x0000080412127980 */ /* 0x000ea8000c101b00 */
[----:B------:R-:W2:Y:S01]  /*af50*/  LDL R10, [R1+0x168] ;  /* 0x00016800010a7983 */ /* 0x000ea20000100800 */
[----:B-1----:R-:W-:Y:S02]  /*af60*/  MOV R6, R4 ;  /* 0x0000000400067202 */ /* 0x002fe40000000f00 */
[----:B------:R-:W-:Y:S01]  /*af70*/  MOV R16, 0xafa0 ;  /* 0x0000afa000107802 */ /* 0x000fe20000000f00 */
[----:B--2---:R-:W-:-:S04]  /*af80*/  IMAD.WIDE R10, R10, 0x4, R18 ;  /* 0x000000040a0a7825 */ /* 0x004fc800078e0212 */
[----:B------:R-:W-:Y:S05]  /*af90*/  CALL.REL.NOINC `($_ZN7cutlass13device_kernelIN5flash19enable_sm80_to_sm89INS1_16FlashAttnBwdSm80INS1_25CollectiveMainloopBwdSm80ILi2ELi2EN4cute5tupleIJNS5_1CILi64EEENS7_ILi128EEES8_EEENS_10bfloat16_tEfNS_4arch4Sm80ELb1ELb0ELb1ELb0ELb1ELb0ELb0ELb0ELi2ELi2ELi4ELi2ELb1EEENS1_24CollectiveEpilogueBwdGQAISA_fSD_Li256ELb0ELb1EEENS1_25SingleTileBwdLPTSchedulerILb0ELi128ELb1EEEEEEEEEvNT_6ParamsE$_ZN4cute8gmem_ptrIPKfECI1NS_12iter_adaptorIS2_S3_EEES2_) ;  /* 0xffffc9d000007944 */ /* 0x000fea0003c3ffff */
[----:B-1----:R1:W5:Y:S01]  /*afa0*/  LDL.64 R6, [R1+0x168] ;  /* 0x0001680001067983 */ /* 0x0023620000100a00 */
[----:B------:R-:W-:-:S03]  /*afb0*/  MOV R10, 0xafd0 ;  /* 0x0000afd0000a7802 */ /* 0x000fc60000000f00 */
[----:B-1---5:R-:W-:Y:S05]  /*afc0*/  CALL.REL.NOINC `($_ZN7cutlass13device_kernelIN5flash19enable_sm80_to_sm89INS1_16FlashAttnBwdSm80INS1_25CollectiveMainloopBwdSm80ILi2ELi2EN4cute5tupleIJNS5_1CILi64EEENS7_ILi128EEES8_EEENS_10bfloat16_tEfNS_4arch4Sm80ELb1ELb0ELb1ELb0ELb1ELb0ELb0ELb0ELi2ELi2ELi4ELi2ELb1EEENS1_24CollectiveEpilogueBwdGQAISA_fSD_Li256ELb0ELb1EEENS1_25SingleTileBwdLPTSchedulerILb0ELi128ELb1EEEEEEEEEvNT_6ParamsE$_ZN4cute3eso3ESOILb1ELb0EJNS_6LayoutINS_5tupleIJNS3_IJNS_1CILi4EEENS4_ILi1EEEEEES6_EEENS3_IJNS3_IJS6_NS4_ILi0EEEEEES9_EEEEENS_10ViewEngineINS_8gmem_ptrIPKfEEEEEEC2ERKSC_RKSI_) ;  /* 0xffffc2f000007944 */ /* 0x022fea0003c3ffff */
[----:B------:R2:W5:Y:S04]  /*afd0*/  LDL.64 R18, [R14+0x40] ;  /* 0x000040000e127983 */ /* 0x0005680000100a00 */
[----:B------:R2:W5:Y:S01]  /*afe0*/  LDL.64 R10, [R1+0x168] ;  /* 0x00016800010a7983 */ /* 0x0005620000100a00 */
[----:B------:R-:W-:-:S02]  /*aff0*/  MOV R17, UR7 ;  /* 0x0000000700117c02 */ /* 0x000fc40008000f00 */
[----:B-1----:R-:W-:Y:S02]  /*b000*/  MOV R8, 0xb020 ;  /* 0x0000b02000087802 */ /* 0x002fe40000000f00 */
[----:B--2--5:R-:W-:Y:S05]  /*b010*/  CALL.REL.NOINC `($_ZN7cutlass13device_kernelIN5flash19enable_sm80_to_sm89INS1_16FlashAttnBwdSm80INS1_25CollectiveMainloopBwdSm80ILi2ELi2EN4cute5tupleIJNS5_1CILi64EEENS7_ILi128EEES8_EEENS_10bfloat16_tEfNS_4arch4Sm80ELb1ELb0ELb1ELb0ELb1ELb0ELb0ELb0ELi2ELi2ELi4ELi2ELb1EEENS1_24CollectiveEpilogueBwdGQAISA_fSD_Li256ELb0ELb1EEENS1_25SingleTileBwdLPTSchedulerILb0ELi128ELb1EEEEEEEEEvNT_6ParamsE$_ZN4cute3eso3ESOILb1ELb0EJNS_10UnderscoreES2_iEEC2ERKS2_S5_RKi) ;  /* 0xffffbd1000007944 */ /* 0x024fea0003c3ffff */
[----:B------:R-:W2:Y:S01]  /*b020*/  LDL R7, [R1+0x168] ;  /* 0x0001680001077983 */ /* 0x000ea20000100800 */
[----:B------:R-:W-:Y:S02]  /*b030*/  MOV R8, 0xb060 ;  /* 0x0000b06000087802 */ /* 0x000fe40000000f00 */
[----:B--2---:R-:W-:Y:S02]  /*b040*/  SHF.L.U32 R7, R7, 0x6, RZ ;  /* 0x0000000607077819 */ /* 0x004fe400000006ff */
[----:B-1----:R-:W-:Y:S05]  /*b050*/  CALL.REL.NOINC `($_ZN7cutlass13device_kernelIN5flash19enable_sm80_to_sm89INS1_16FlashAttnBwdSm80INS1_25CollectiveMainloopBwdSm80ILi2ELi2EN4cute5tupleIJNS5_1CILi64EEENS7_ILi128EEES8_EEENS_10bfloat16_tEfNS_4arch4Sm80ELb1ELb0ELb1ELb0ELb1ELb0ELb0ELb0ELi2ELi2ELi4ELi2ELb1EEENS1_24CollectiveEpilogueBwdGQAISA_fSD_Li256ELb0ELb1EEENS1_25SingleTileBwdLPTSchedulerILb0ELi128ELb1EEEEEEEEEvNT_6ParamsE$_ZN4cute3eso3ESOILb1ELb0EJNS_6LayoutINS_5tupleIJNS3_IJNS_1CILi4EEENS4_ILi1EEEEEES6_EEENS3_IJNS3_IJS6_NS4_ILi0EEEEEES9_EEEEEiEEC2ERKSC_RKi) ;  /* 0xffffc2e000007944 */ /* 0x002fea0003c3ffff */
[----:B------:R-:W2:Y:S04]  /*b060*/  LD.E.64 R18, [R18.64] ;  /* 0x0000000412127980 */ /* 0x000ea8000c101b00 */
[----:B------:R-:W2:Y:S01]  /*b070*/  LDL R8, [R1+0x168] ;  /* 0x0001680001087983 */ /* 0x000ea20000100800 */
[----:B-1----:R-:W-:Y:S02]  /*b080*/  MOV R6, R4 ;  /* 0x0000000400067202 */ /* 0x002fe40000000f00 */
[----:B------:R-:W-:Y:S01]  /*b090*/  MOV R16, 0xb0c0 ;  /* 0x0000b0c000107802 */ /* 0x000fe20000000f00 */
[----:B--2---:R-:W-:-:S04]  /*b0a0*/  IMAD.WIDE R8, R8, 0x4, R18 ;  /* 0x0000000408087825 */ /* 0x004fc800078e0212 */
[----:B------:R-:W-:Y:S05]  /*b0b0*/  CALL.REL.NOINC `($_ZN7cutlass13device_kernelIN5flash19enable_sm80_to_sm89INS1_16FlashAttnBwdSm80INS1_25CollectiveMainloopBwdSm80ILi2ELi2EN4cute5tupleIJNS5_1CILi64EEENS7_ILi128EEES8_EEENS_10bfloat16_tEfNS_4arch4Sm80ELb1ELb0ELb1ELb0ELb1ELb0ELb0ELb0ELi2ELi2ELi4ELi2ELb1EEENS1_24CollectiveEpilogueBwdGQAISA_fSD_Li256ELb0ELb1EEENS1_25SingleTileBwdLPTSchedulerILb0ELi128ELb1EEEEEEEEEvNT_6ParamsE$_ZN4cute8smem_ptrIPfECI1NS_12iter_adaptorIS1_S2_EEES1_) ;  /* 0xffffc98000007944 */ /* 0x000fea0003c3ffff */
[----:B-1----:R1:W5:Y:S01]  /*b0c0*/  LDL.64 R6, [R1+0x168] ;  /* 0x0001680001067983 */ /* 0x0023620000100a00 */
[----:B------:R-:W-:-:S03]  /*b0d0*/  MOV R16, 0xb0f0 ;  /* 0x0000b0f000107802 */ /* 0x000fc60000000f00 */
[----:B-1---5:R-:W-:Y:S05]  /*b0e0*/  CALL.REL.NOINC `($_ZN7cutlass13device_kernelIN5flash19enable_sm80_to_sm89INS1_16FlashAttnBwdSm80INS1_25CollectiveMainloopBwdSm80ILi2ELi2EN4cute5tupleIJNS5_1CILi64EEENS7_ILi128EEES8_EEENS_10bfloat16_tEfNS_4arch4Sm80ELb1ELb0ELb1ELb0ELb1ELb0ELb0ELb0ELi2ELi2ELi4ELi2ELb1EEENS1_24CollectiveEpilogueBwdGQAISA_fSD_Li256ELb0ELb1EEENS1_25SingleTileBwdLPTSchedulerILb0ELi128ELb1EEEEEEEEEvNT_6ParamsE$_ZN4cute3eso3ESOILb1ELb0EJNS_6LayoutINS_5tupleIJNS3_IJNS_1CILi4EEENS4_ILi1EEEEEES6_EEENS3_IJNS3_IJS6_NS4_ILi0EEEEEES9_EEEEENS_10ViewEngineINS_8smem_ptrIPfEEEEEEC2ERKSC_RKSH_) ;  /* 0xffffc21000007944 */ /* 0x022fea0003c3ffff */
[----:B------:R2:W5:Y:S04]  /*b0f0*/  LDL.64 R18, [R14+0x48] ;  /* 0x000048000e127983 */ /* 0x0005680000100a00 */
[----:B-1----:R2:W5:Y:S01]  /*b100*/  LDL.64 R8, [R1+0x168] ;  /* 0x0001680001087983 */ /* 0x0025620000100a00 */
[----:B------:R-:W-:-:S02]  /*b110*/  MOV R7, RZ ;  /* 0x000000ff00077202 */ /* 0x000fc40000000f00 */
[----:B------:R-:W-:Y:S02]  /*b120*/  MOV R16, 0xb140 ;  /* 0x0000b14000107802 */ /* 0x000fe40000000f00 */
[----:B--2--5:R-:W-:Y:S05]  /*b130*/  CALL.REL.NOINC `($_ZN7cutlass13device_kernelIN5flash19enable_sm80_to_sm89INS1_16FlashAttnBwdSm80INS1_25CollectiveMainloopBwdSm80ILi2ELi2EN4cute5tupleIJNS5_1CILi64EEENS7_ILi128EEES8_EEENS_10bfloat16_tEfNS_4arch4Sm80ELb1ELb0ELb1ELb0ELb1ELb0ELb0ELb0ELi2ELi2ELi4ELi2ELb1EEENS1_24CollectiveEpilogueBwdGQAISA_fSD_Li256ELb0ELb1EEENS1_25SingleTileBwdLPTSchedulerILb0ELi128ELb1EEEEEEEEEvNT_6ParamsE$_ZN4cute3eso3ESOILb1ELb0EJNS_1CILi0EEEiEEC2ERKS3_RKi) ;  /* 0xffffbe3000007944 */ /* 0x024fea0003c3ffff */
[----:B-1----:R1:W5:Y:S01]  /*b140*/  LD.E R7, [R18.64] ;  /* 0x0000000412077980 */ /* 0x002362000c101900 */
[----:B------:R-:W-:-:S03]  /*b150*/  MOV R20, 0xb170 ;  /* 0x0000b17000147802 */ /* 0x000fc60000000f00 */
[----:B-1---5:R-:W-:Y:S05]  /*b160*/  CALL.REL.NOINC `($_ZN7cutlass13device_kernelIN5flash19enable_sm80_to_sm89INS1_16FlashAttnBwdSm80INS1_25CollectiveMainloopBwdSm80ILi2ELi2EN4cute5tupleIJNS5_1CILi64EEENS7_ILi128EEES8_EEENS_10bfloat16_tEfNS_4arch4Sm80ELb1ELb0ELb1ELb0ELb1ELb0ELb0ELb0ELi2ELi2ELi4ELi2ELb1EEENS1_24CollectiveEpilogueBwdGQAISA_fSD_Li256ELb0ELb1EEENS1_25SingleTileBwdLPTSchedulerILb0ELi128ELb1EEEEEEEEEvNT_6ParamsE$_ZZN4cuteplIJiEJNS_1CILi0EEEEEEDaRKNS_15ArithmeticTupleIJDpT_EEERKNS3_IJDpT0_EEEENKUlDpRKT_E_clIJiEEEDaSH_) ;  /* 0xffffebb000007944 */ /* 0x022fea0003c3ffff */
[----:B-----5:R-:W-:Y:S01]  /*b170*/  ISETP.GT.AND P0, PT, R6, 0x3f, PT ;  /* 0x0000003f0600780c */ /* 0x020fe20003f04270 */
[----:B------:R-:W-:Y:S01]  /*b180*/  IMAD.MOV.U32 R6, RZ, RZ, R12 ;  /* 0x000000ffff067224 */ /* 0x000fe200078e000c */
[----:B------:R-:W-:-:S11]  /*b190*/  MOV R7, 0x0 ;  /* 0x0000000000077802 */ /* 0x000fd60000000f00 */
[----:B------:R-:W-:Y:S05]  /*b1a0*/  @P0 RET.REL.NODEC R6 `(_ZN7cutlass13device_kernelIN5flash19enable_sm80_to_sm89INS1_16FlashAttnBwdSm80INS1_25CollectiveMainloopBwdSm80ILi2ELi2EN4cute5tupleIJNS5_1CILi64EEENS7_ILi128EEES8_EEENS_10bfloat16_tEfNS_4arch4Sm80ELb1ELb0ELb1ELb0ELb1ELb0ELb0ELb0ELi2ELi2ELi4ELi2ELb1EEENS1_24CollectiveEpilogueBwdGQAISA_fSD_Li256ELb0ELb1EEENS1_25SingleTileBwdLPTSchedulerILb0ELi128ELb1EEEEEEEEEvNT_6ParamsE) ;  /* 0xffff4e5006000950 */ /* 0x000fea0003c3ffff */
[----:B------:R-:W5:Y:S01]  /*b1b0*/  LDL.64 R14, [R14+0x50] ;  /* 0x000050000e0e7983 */ /* 0x000f620000100a00 */
[----:B------:R-:W-:Y:S02]  /*b1c0*/  MOV R7, RZ ;  /* 0x000000ff00077202 */ /* 0x000fe40000000f00 */
[----:B------:R-:W-:Y:S02]  /*b1d0*/  MOV R16, 0xb1f0 ;  /* 0x0000b1f000107802 */ /* 0x000fe40000000f00 */
[----:B-1---5:R-:W-:Y:S05]  /*b1e0*/  CALL.REL.NOINC `($_ZN7cutlass13device_kernelIN5flash19enable_sm80_to_sm89INS1_16FlashAttnBwdSm80INS1_25CollectiveMainloopBwdSm80ILi2ELi2EN4cute5tupleIJNS5_1CILi64EEENS7_ILi128EEES8_EEENS_10bfloat16_tEfNS_4arch4Sm80ELb1ELb0ELb1ELb0ELb1ELb0ELb0ELb0ELi2ELi2ELi4ELi2ELb1EEENS1_24CollectiveEpilogueBwdGQAISA_fSD_Li256ELb0ELb1EEENS1_25SingleTileBwdLPTSchedulerILb0ELi128ELb1EEEEEEEEEvNT_6ParamsE$_ZN4cute3eso3ESOILb1ELb0EJNS_10UnderscoreEiEEC2ERKS2_RKi) ;  /* 0xffffbb8000007944 */ /* 0x022fea0003c3ffff */
[----:B-1----:R-:W-:Y:S02]  /*b1f0*/  MOV R6, R13 ;  /* 0x0000000d00067202 */ /* 0x002fe40000000f00 */
[----:B------:R-:W-:Y:S02]  /*b200*/  MOV R16, 0xb220 ;  /* 0x0000b22000107802 */ /* 0x000fe40000000f00 */
[----:B------:R-:W-:Y:S05]  /*b210*/  CALL.REL.NOINC `($_ZN7cutlass13device_kernelIN5flash19enable_sm80_to_sm89INS1_16FlashAttnBwdSm80INS1_25CollectiveMainloopBwdSm80ILi2ELi2EN4cute5tupleIJNS5_1CILi64EEENS7_ILi128EEES8_EEENS_10bfloat16_tEfNS_4arch4Sm80ELb1ELb0ELb1ELb0ELb1ELb0ELb0ELb0ELi2ELi2ELi4ELi2ELb1EEENS1_24CollectiveEpilogueBwdGQAISA_fSD_Li256ELb0ELb1EEENS1_25SingleTileBwdLPTSchedulerILb0ELi128ELb1EEEEEEEEEvNT_6ParamsE$_ZN4cute8gmem_ptrIPKfECI1NS_12iter_adaptorIS2_S3_EEES2_) ;  /* 0xffffc75000007944 */ /* 0x000fea0003c3ffff */
[----:B-1----:R1:W5:Y:S01]  /*b220*/  LDL.64 R6, [R1+0x160] ;  /* 0x0001600001067983 */ /* 0x0023620000100a00 */
[----:B------:R-:W-:-:S03]  /*b230*/  MOV R16, 0xb250 ;  /* 0x0000b25000107802 */ /* 0x000fc60000000f00 */
[----:B-1---5:R-:W-:Y:S05]  /*b240*/  CALL.REL.NOINC `($_ZN7cutlass13device_kernelIN5flash19enable_sm80_to_sm89INS1_16FlashAttnBwdSm80INS1_25CollectiveMainloopBwdSm80ILi2ELi2EN4cute5tupleIJNS5_1CILi64EEENS7_ILi128EEES8_EEENS_10bfloat16_tEfNS_4arch4Sm80ELb1ELb0ELb1ELb0ELb1ELb0ELb0ELb0ELi2ELi2ELi4ELi2ELb1EEENS1_24CollectiveEpilogueBwdGQAISA_fSD_Li256ELb0ELb1EEENS1_25SingleTileBwdLPTSchedulerILb0ELi128ELb1EEEEEEEEEvNT_6ParamsE$_ZN4cute3eso3ESOILb1ELb0EJNS_6LayoutINS_5tupleIJNS3_IJNS_1CILi4EEENS4_ILi1EEEEEEEEENS3_IJNS3_IJS6_NS4_ILi0EEEEEEEEEEENS_10ViewEngineINS_8gmem_ptrIPKfEEEEEEC2ERKSC_RKSI_) ;  /* 0xffffbff000007944 */ /* 0x022fea0003c3ffff */
[----:B-1----:R1:W5:Y:S01]  /*b250*/  LDL.64 R10, [R1+0x160] ;  /* 0x00016000010a7983 */ /* 0x0023620000100a00 */
[----:B------:R-:W-:Y:S02]  /*b260*/  MOV R7, RZ ;  /* 0x000000ff00077202 */ /* 0x000fe40000000f00 */
[----:B------:R-:W-:Y:S02]  /*b270*/  MOV R16, 0xb290 ;  /* 0x0000b29000107802 */ /* 0x000fe40000000f00 */
[----:B-1---5:R-:W-:Y:S05]  /*b280*/  CALL.REL.NOINC `($_ZN7cutlass13device_kernelIN5flash19enable_sm80_to_sm89INS1_16FlashAttnBwdSm80INS1_25CollectiveMainloopBwdSm80ILi2ELi2EN4cute5tupleIJNS5_1CILi64EEENS7_ILi128EEES8_EEENS_10bfloat16_tEfNS_4arch4Sm80ELb1ELb0ELb1ELb0ELb1ELb0ELb0ELb0ELi2ELi2ELi4ELi2ELb1EEENS1_24CollectiveEpilogueBwdGQAISA_fSD_Li256ELb0ELb1EEENS1_25SingleTileBwdLPTSchedulerILb0ELi128ELb1EEEEEEEEEvNT_6ParamsE$_ZN4cute3eso3ESOILb1ELb0EJNS_10UnderscoreEiEEC2ERKS2_RKi) ;  /* 0xffffbae000007944 */ /* 0x022fea0003c3ffff */
[----:B-1----:R-:W-:Y:S02]  /*b290*/  MOV R6, R13 ;  /* 0x0000000d00067202 */ /* 0x002fe40000000f00 */
[----:B------:R-:W-:-:S02]  /*b2a0*/  MOV R16, 0xb2c0 ;  /* 0x0000b2c000107802 */ /* 0x000fc40000000f00 */
[----:B------:R-:W-:Y:S05]  /*b2b0*/  CALL.REL.NOINC `($_ZN7cutlass13device_kernelIN5flash19enable_sm80_to_sm89INS1_16FlashAttnBwdSm80INS1_25CollectiveMainloopBwdSm80ILi2ELi2EN4cute5tupleIJNS5_1CILi64EEENS7_ILi128EEES8_EEENS_10bfloat16_tEfNS_4arch4Sm80ELb1ELb0ELb1ELb0ELb1ELb0ELb0ELb0ELi2ELi2ELi4ELi2ELb1EEENS1_24CollectiveEpilogueBwdGQAISA_fSD_Li256ELb0ELb1EEENS1_25SingleTileBwdLPTSchedulerILb0ELi128ELb1EEEEEEEEEvNT_6ParamsE$_ZN4cute8smem_ptrIPfECI1NS_12iter_adaptorIS1_S2_EEES1_) ;  /* 0xffffc78000007944 */ /* 0x000fea0003c3ffff */
[----:B-1----:R1:W5:Y:S01]  /*b2c0*/  LDL.64 R6, [R1+0x160] ;  /* 0x0001600001067983 */ /* 0x0023620000100a00 */
[----:B------:R-:W-:-:S03]  /*b2d0*/  MOV R16, 0xb2f0 ;  /* 0x0000b2f000107802 */ /* 0x000fc60000000f00 */
[----:B-1---5:R-:W-:Y:S05]  /*b2e0*/  CALL.REL.NOINC `($_ZN7cutlass13device_kernelIN5flash19enable_sm80_to_sm89INS1_16FlashAttnBwdSm80INS1_25CollectiveMainloopBwdSm80ILi2ELi2EN4cute5tupleIJNS5_1CILi64EEENS7_ILi128EEES8_EEENS_10bfloat16_tEfNS_4arch4Sm80ELb1ELb0ELb1ELb0ELb1ELb0ELb0ELb0ELi2ELi2ELi4ELi2ELb1EEENS1_24CollectiveEpilogueBwdGQAISA_fSD_Li256ELb0ELb1EEENS1_25SingleTileBwdLPTSchedulerILb0ELi128ELb1EEEEEEEEEvNT_6ParamsE$_ZN4cute3eso3ESOILb1ELb0EJNS_6LayoutINS_5tupleIJNS3_IJNS_1CILi4EEENS4_ILi1EEEEEEEEENS3_IJNS3_IJS6_NS4_ILi0EEEEEEEEEEENS_10ViewEngineINS_8smem_ptrIPfEEEEEEC2ERKSC_RKSH_) ;  /* 0xffffbf9000007944 */ /* 0x022fea0003c3ffff */
[----:B-1----:R1:W5:Y:S01]  /*b2f0*/  LDL.64 R8, [R1+0x160] ;  /* 0x0001600001087983 */ /* 0x0023620000100a00 */
[----:B------:R-:W-:-:S02]  /*b300*/  MOV R6, R4 ;  /* 0x0000000400067202 */ /* 0x000fc40000000f00 */
[----:B------:R-:W-:Y:S02]  /*b310*/  MOV R16, 0xb330 ;  /* 0x0000b33000107802 */ /* 0x000fe40000000f00 */
[----:B-1---5:R-:W-:Y:S05]  /*b320*/  CALL.REL.NOINC `($_ZN7cutlass13device_kernelIN5flash19enable_sm80_to_sm89INS1_16FlashAttnBwdSm80INS1_25CollectiveMainloopBwdSm80ILi2ELi2EN4cute5tupleIJNS5_1CILi64EEENS7_ILi128EEES8_EEENS_10bfloat16_tEfNS_4arch4Sm80ELb1ELb0ELb1ELb0ELb1ELb0ELb0ELb0ELi2ELi2ELi4ELi2ELb1EEENS1_24CollectiveEpilogueBwdGQAISA_fSD_Li256ELb0ELb1EEENS1_25SingleTileBwdLPTSchedulerILb0ELi128ELb1EEEEEEEEEvNT_6ParamsE$_ZN4cute8gmem_ptrIPKfECI1NS_12iter_adaptorIS2_S3_EEES2_) ;  /* 0xffffc64000007944 */ /* 0x022fea0003c3ffff */
[----:B-1----:R1:W5:Y:S01]  /*b330*/  LDL.64 R6, [R1+0x168] ;  /* 0x0001680001067983 */ /* 0x0023620000100a00 */
[----:B------:R-:W-:-:S03]  /*b340*/  MOV R16, 0xb360 ;  /* 0x0000b36000107802 */ /* 0x000fc60000000f00 */
[----:B-1---5:R-:W-:Y:S05]  /*b350*/  CALL.REL.NOINC `($_ZN7cutlass13device_kernelIN5flash19enable_sm80_to_sm89INS1_16FlashAttnBwdSm80INS1_25CollectiveMainloopBwdSm80ILi2ELi2EN4cute5tupleIJNS5_1CILi64EEENS7_ILi128EEES8_EEENS_10bfloat16_tEfNS_4arch4Sm80ELb1ELb0ELb1ELb0ELb1ELb0ELb0ELb0ELi2ELi2ELi4ELi2ELb1EEENS1_24CollectiveEpilogueBwdGQAISA_fSD_Li256ELb0ELb1EEENS1_25SingleTileBwdLPTSchedulerILb0ELi128ELb1EEEEEEEEEvNT_6ParamsE$_ZN4cute8gmem_ptrIPKN7cutlass9uint128_tEECI1NS_12iter_adaptorIS4_S5_EEES4_) ;  /* 0xffffc5c000007944 */ /* 0x022fea0003c3ffff */
[----:B------:R1:W5:Y:S01]  /*b360*/  LDL.64 R6, [R1+0x168] ;  /* 0x0001680001067983 */ /* 0x0003620000100a00 */
[----:B------:R-:W-:-:S03]  /*b370*/  MOV R16, 0xb390 ;  /* 0x0000b39000107802 */ /* 0x000fc60000000f00 */
[----:B-1---5:R-:W-:Y:S05]  /*b380*/  CALL.REL.NOINC `($_ZN7cutlass13device_kernelIN5flash19enable_sm80_to_sm89INS1_16FlashAttnBwdSm80INS1_25CollectiveMainloopBwdSm80ILi2ELi2EN4cute5tupleIJNS5_1CILi64EEENS7_ILi128EEES8_EEENS_10bfloat16_tEfNS_4arch4Sm80ELb1ELb0ELb1ELb0ELb1ELb0ELb0ELb0ELi2ELi2ELi4ELi2ELb1EEENS1_24CollectiveEpilogueBwdGQAISA_fSD_Li256ELb0ELb1EEENS1_25SingleTileBwdLPTSchedulerILb0ELi128ELb1EEEEEEEEEvNT_6ParamsE$_ZN4cute3eso3ESOILb1ELb0EJNS_6LayoutINS_5tupleIJNS3_IJNS_1CILi1EEES5_EEEEEENS3_IJNS3_IJS5_NS4_ILi0EEEEEEEEEEENS_10ViewEngineINS_8gmem_ptrIPKN7cutlass9uint128_tEEEEEEEC2ERKSB_RKSJ_) ;  /* 0xffffbe2000007944 */ /* 0x022fea0003c3ffff */
[----:B------:R2:W5:Y:S01]  /*b390*/  LDL.64 R20, [R1+0x168] ;  /* 0x0001680001147983 */ /* 0x0005620000100a00 */
[----:B-1----:R-:W-:Y:S02]  /*b3a0*/  MOV R6, R4 ;  /* 0x0000000400067202 */ /* 0x002fe40000000f00 */
[----:B------:R-:W-:Y:S02]  /*b3b0*/  MOV R16, 0xb3d0 ;  /* 0x0000b3d000107802 */ /* 0x000fe40000000f00 */
[----:B--2--5:R-:W-:Y:S05]  /*b3c0*/  CALL.REL.NOINC `($_ZN7cutlass13device_kernelIN5flash19enable_sm80_to_sm89INS1_16FlashAttnBwdSm80INS1_25CollectiveMainloopBwdSm80ILi2ELi2EN4cute5tupleIJNS5_1CILi64EEENS7_ILi128EEES8_EEENS_10bfloat16_tEfNS_4arch4Sm80ELb1ELb0ELb1ELb0ELb1ELb0ELb0ELb0ELi2ELi2ELi4ELi2ELb1EEENS1_24CollectiveEpilogueBwdGQAISA_fSD_Li256ELb0ELb1EEENS1_25SingleTileBwdLPTSchedulerILb0ELi128ELb1EEEEEEEEEvNT_6ParamsE$_ZN4cute8smem_ptrIPfECI1NS_12iter_adaptorIS1_S2_EEES1_) ;  /* 0xffffc67000007944 */ /* 0x024fea0003c3ffff */
[----:B-1----:R1:W5:Y:S01]  /*b3d0*/  LDL.64 R6, [R1+0x168] ;  /* 0x0001680001067983 */ /* 0x0023620000100a00 */
        /* <DEDUP_REMOVED lines=8> */
[----:B------:R-:W2:Y:S01]  /*b460*/  LD.E.U8 R14, [R14.64] ;  /* 0x000000040e0e7980 */ /* 0x000ea2000c101100 */
[----:B------:R-:W-:Y:S02]  /*b470*/  MOV R13, 0x0 ;  /* 0x00000000000d7802 */ /* 0x000fe40000000f00 */
[----:B--2---:R-:W-:-:S13]  /*b480*/  ISETP.NE.AND P0, PT, R14, RZ, PT ;  /* 0x000000ff0e00720c */ /* 0x004fda0003f05270 */
[----:B------:R-:W-:Y:S01]  /*b490*/  @!PT LDS RZ, [RZ] ;  /* 0x00000000fffff984 */ /* 0x000fe20000000800 */
[----:B------:R-:W-:Y:S01]  /*b4a0*/  @!PT LDS RZ, [RZ] ;  /* 0x00000000fffff984 */ /* 0x000fe20000000800 */
[----:B------:R-:W-:Y:S01]  /*b4b0*/  @!PT LDS RZ, [RZ] ;  /* 0x00000000fffff984 */ /* 0x000fe20000000800 */
[----:B------:R1:W-:Y:S01]  /*b4c0*/  LDGSTS.E.BYPASS.LTC128B.128 [R6], [R20.64], P0 ;  /* 0x0000000014067fae */ /* 0x0003e20008101d44 */
[----:B------:R-:W-:Y:S05]  /*b4d0*/  RET.REL.NODEC R12 `(_ZN7cutlass13device_kernelIN5flash19enable_sm80_to_sm89INS1_16FlashAttnBwdSm80INS1_25CollectiveMainloopBwdSm80ILi2ELi2EN4cute5tupleIJNS5_1CILi64EEENS7_ILi128EEES8_EEENS_10bfloat16_tEfNS_4arch4Sm80ELb1ELb0ELb1ELb0ELb1ELb0ELb0ELb0ELi2ELi2ELi4ELi2ELb1EEENS1_24CollectiveEpilogueBwdGQAISA_fSD_Li256ELb0ELb1EEENS1_25SingleTileBwdLPTSchedulerILb0ELi128ELb1EEEEEEEEEvNT_6ParamsE) ;  /* 0xffff4b200c007950 */ /* 0x000fea0003c3ffff */
        .type           $_ZN7cutlass13device_kernelIN5flash19enable_sm80_to_sm89INS1_16FlashAttnBwdSm80INS1_25CollectiveMainloopBwdSm80ILi2ELi2EN4cute5tupleIJNS5_1CILi64EEENS7_ILi128EEES8_EEENS_10bfloat16_tEfNS_4arch4Sm80ELb1ELb0ELb1ELb0ELb1ELb0ELb0ELb0ELi2ELi2ELi4ELi2ELb1EEENS1_24CollectiveEpilogueBwdGQAISA_fSD_Li256ELb0ELb1EEENS1_25SingleTileBwdLPTSchedulerILb0ELi128ELb1EEEEEEEEEvNT_6ParamsE$_ZZN5flash25CollectiveMainloopBwdSm80ILi2ELi2EN4cute5tupleIJNS1_1CILi64EEENS3_ILi128EEES4_EEEN7cutlass10bfloat16_tEfNS7_4arch4Sm80ELb1ELb0ELb1ELb0ELb1ELb0ELb0ELb0ELi2ELi2ELi4ELi2ELb1EE3mmaINS_16FlashAttnBwdSm80ISB_NS_24CollectiveEpilogueBwdGQAIS6_fSA_Li256ELb0ELb1EEENS_25SingleTileBwdLPTSchedulerILb0ELi128ELb1EEEE13SharedStorageENS1_6TensorINS1_11ArrayEngineIfLm32EEENS1_6LayoutINS2_IJNS2_IJNS3_ILi2EEESO_EEESO_NS3_ILi4EEEEEENS2_IJNS2_IJNS3_ILi1EEESO_EEESQ_NS3_ILi8EEEEEEEEEEEEbRKNSB_6ParamsERT0_S12_iNS2_IJiiiEEERT_ENKUliiE_clEii,@function
        .size           $_ZN7cutlass13device_kernelIN5flash19enable_sm80_to_sm89INS1_16FlashAttnBwdSm80INS1_25CollectiveMainloopBwdSm80ILi2ELi2EN4cute5tupleIJNS5_1CILi64EEENS7_ILi128EEES8_EEENS_10bfloat16_tEfNS_4arch4Sm80ELb1ELb0ELb1ELb0ELb1ELb0ELb0ELb0ELi2ELi2ELi4ELi2ELb1EEENS1_24CollectiveEpilogueBwdGQAISA_fSD_Li256ELb0ELb1EEENS1_25SingleTileBwdLPTSchedulerILb0ELi128ELb1EEEEEEEEEvNT_6ParamsE$_ZZN5flash25CollectiveMainloopBwdSm80ILi2ELi2EN4cute5tupleIJNS1_1CILi64EEENS3_ILi128EEES4_EEEN7cutlass10bfloat16_tEfNS7_4arch4Sm80ELb1ELb0ELb1ELb0ELb1ELb0ELb0ELb0ELi2ELi2ELi4ELi2ELb1EE3mmaINS_16FlashAttnBwdSm80ISB_NS_24CollectiveEpilogueBwdGQAIS6_fSA_Li256ELb0ELb1EEENS_25SingleTileBwdLPTSchedulerILb0ELi128ELb1EEEE13SharedStorageENS1_6TensorINS1_11ArrayEngineIfLm32EEENS1_6LayoutINS2_IJNS2_IJNS3_ILi2EEESO_EEESO_NS3_ILi4EEEEEENS2_IJNS2_IJNS3_ILi1EEESO_EEESQ_NS3_ILi8EEEEEEEEEEEEbRKNSB_6ParamsERT0_S12_iNS2_IJiiiEEERT_ENKUliiE_clEii,($__internal_4_$__cuda_sm70_warpsync - $_ZN7cutlass13device_kernelIN5flash19enable_sm80_to_sm89INS1_16FlashAttnBwdSm80INS1_25CollectiveMainloopBwdSm80ILi2ELi2EN4cute5tupleIJNS5_1CILi64EEENS7_ILi128EEES8_EEENS_10bfloat16_tEfNS_4arch4Sm80ELb1ELb0ELb1ELb0ELb1ELb0ELb0ELb0ELi2ELi2ELi4ELi2ELb1EEENS1_24CollectiveEpilogueBwdGQAISA_fSD_Li256ELb0ELb1EEENS1_25SingleTileBwdLPTSchedulerILb0ELi128ELb1EEEEEEEEEvNT_6ParamsE$_ZZN5flash25CollectiveMainloopBwdSm80ILi2ELi2EN4cute5tupleIJNS1_1CILi64EEENS3_ILi128EEES4_EEEN7cutlass10bfloat16_tEfNS7_4arch4Sm80ELb1ELb0ELb1ELb0ELb1ELb0ELb0ELb0ELi2ELi2ELi4ELi2ELb1EE3mmaINS_16FlashAttnBwdSm80ISB_NS_24CollectiveEpilogueBwdGQAIS6_fSA_Li256ELb0ELb1EEENS_25SingleTileBwdLPTSchedulerILb0ELi128ELb1EEEE13SharedStorageENS1_6TensorINS1_11ArrayEngineIfLm32EEENS1_6LayoutINS2_IJNS2_IJNS3_ILi2EEESO_EEESO_NS3_ILi4EEEEEENS2_IJNS2_IJNS3_ILi1EEESO_EEESQ_NS3_ILi8EEEEEEEEEEEEbRKNSB_6ParamsERT0_S12_iNS2_IJiiiEEERT_ENKUliiE_clEii)
$_ZN7cutlass13device_kernelIN5flash19enable_sm80_to_sm89INS1_16FlashAttnBwdSm80INS1_25CollectiveMainloopBwdSm80ILi2ELi2EN4cute5tupleIJNS5_1CILi64EEENS7_ILi128EEES8_EEENS_10bfloat16_tEfNS_4arch4Sm80ELb1ELb0ELb1ELb0ELb1ELb0ELb0ELb0ELi2ELi2ELi4ELi2ELb1EEENS1_24CollectiveEpilogueBwdGQAISA_fSD_Li256ELb0ELb1EEENS1_25SingleTileBwdLPTSchedulerILb0ELi128ELb1EEEEEEEEEvNT_6ParamsE$_ZZN5flash25CollectiveMainloopBwdSm80ILi2ELi2EN4cute5tupleIJNS1_1CILi64EEENS3_ILi128EEES4_EEEN7cutlass10bfloat16_tEfNS7_4arch4Sm80ELb1ELb0ELb1ELb0ELb1ELb0ELb0ELb0ELi2ELi2ELi4ELi2ELb1EE3mmaINS_16FlashAttnBwdSm80ISB_NS_24CollectiveEpilogueBwdGQAIS6_fSA_Li256ELb0ELb1EEENS_25SingleTileBwdLPTSchedulerILb0ELi128ELb1EEEE13SharedStorageENS1_6TensorINS1_11ArrayEngineIfLm32EEENS1_6LayoutINS2_IJNS2_IJNS3_ILi2EEESO_EEESO_NS3_ILi4EEEEEENS2_IJNS2_IJNS3_ILi1EEESO_EEESQ_NS3_ILi8EEEEEEEEEEEEbRKNSB_6ParamsERT0_S12_iNS2_IJiiiEEERT_ENKUliiE_clEii:
        /* <DEDUP_REMOVED lines=355> */
        .weak           $__internal_4_$__cuda_sm70_warpsync
        .type           $__internal_4_$__cuda_sm70_warpsync,@function
        .size           $__internal_4_$__cuda_sm70_warpsync,(.L_x_4823 - $__internal_4_$__cuda_sm70_warpsync)
$__internal_4_$__cuda_sm70_warpsync:
[----:B------:R-:W-:Y:S01]  /*cb10*/  MOV R11, 0x0 ;  /* 0x00000000000b7802 */ /* 0x000fe20000000f00 */
[----:B------:R-:W-:Y:S04]  /*cb20*/  WARPSYNC R7 ;  /* 0x0000000700007348 */ /* 0x000fe80003800000 */
[----:B------:R-:W-:Y:S05]  /*cb30*/  RET.REL.NODEC R10 `(_ZN7cutlass13device_kernelIN5flash19enable_sm80_to_sm89INS1_16FlashAttnBwdSm80INS1_25CollectiveMainloopBwdSm80ILi2ELi2EN4cute5tupleIJNS5_1CILi64EEENS7_ILi128EEES8_EEENS_10bfloat16_tEfNS_4arch4Sm80ELb1ELb0ELb1ELb0ELb1ELb0ELb0ELb0ELi2ELi2ELi4ELi2ELb1EEENS1_24CollectiveEpilogueBwdGQAISA_fSD_Li256ELb0ELb1EEENS1_25SingleTileBwdLPTSchedulerILb0ELi128ELb1EEEEEEEEEvNT_6ParamsE) ;  /* 0xffff34c00a007950 */ /* 0x000fea0003c3ffff */
.L_x_741:
        /* <DEDUP_REMOVED lines=12> */
.L_x_4823:


//--------------------- .text._ZN7cutlass13device_kernelIN5flash22FlashAttnBwdPreprocessIN4cute5tupleIJNS3_1CILi64EEES6_EEENS_10bfloat16_tEfNS_4arch4Sm80ELb1ELb0EEEEEvNT_6ParamsE --------------------------
	.section	.text._ZN7cutlass13device_kernelIN5flash22FlashAttnBwdPreprocessIN4cute5tupleIJNS3_1CILi64EEES6_EEENS_10bfloat16_tEfNS_4arch4Sm80ELb1ELb0EEEEEvNT_6ParamsE,"ax",@progbits
	.sectioninfo	@"SHI_REGISTERS=39"
	.align	128
.text._ZN7cutlass13device_kernelIN5flash22FlashAttnBwdPreprocessIN4cute5tupleIJNS3_1CILi64EEES6_EEENS_10bfloat16_tEfNS_4arch4Sm80ELb1ELb0EEEEEvNT_6ParamsE:
        .type           _ZN7cutlass13device_kernelIN5flash22FlashAttnBwdPreprocessIN4cute5tupleIJNS3_1CILi64EEES6_EEENS_10bfloat16_tEfNS_4arch4Sm80ELb1ELb0EEEEEvNT_6ParamsE,@function
        .size           _ZN7cutlass13device_kernelIN5flash22FlashAttnBwdPreprocessIN4cute5tupleIJNS3_1CILi64EEES6_EEENS_10bfloat16_tEfNS_4arch4Sm80ELb1ELb0EEEEEvNT_6ParamsE,(.L_x_4915 - _ZN7cutlass13device_kernelIN5flash22FlashAttnBwdPreprocessIN4cute5tupleIJNS3_1CILi64EEES6_EEENS_10bfloat16_tEfNS_4arch4Sm80ELb1ELb0EEEEEvNT_6ParamsE)
        .other          _ZN7cutlass13device_kernelIN5flash22FlashAttnBwdPreprocessIN4cute5tupleIJNS3_1CILi64EEES6_EEENS_10bfloat16_tEfNS_4arch4Sm80ELb1ELb0EEEEEvNT_6ParamsE,@"STO_CUDA_ENTRY STV_DEFAULT"
_ZN7cutlass13device_kernelIN5flash22FlashAttnBwdPreprocessIN4cute5tupleIJNS3_1CILi64EEES6_EEENS_10bfloat16_tEfNS_4arch4Sm80ELb1ELb0EEEEEvNT_6ParamsE:
[----:B------:R-:W-:Y:S02]  /*0000*/  MOV R1, c[0x0][0x28] ;  /* 0x00000a0000017a02 */ /* 0x000fe40000000f00 */
[----:B------:R-:W0:Y:S01]  /*0010*/  S2R R0, SR_TID.X ;  /* 0x0000000000007919 */ /* 0x000e220000002100 */
[----:B------:R-:W-:-:S03]  /*0020*/  ULDC.64 UR6, c[0x0][0x118] ;  /* 0x0000460000067ab9 */ /* 0x000fc60000000a00 */
[----:B------:R-:W1:Y:S04]  /*0030*/  S2R R3, SR_CTAID.X ;  /* 0x0000000000037919 */ /* 0x000e680000002500 */
[----:B------:R-:W2:Y:S04]  /*0040*/  S2R R2, SR_CTAID.Y ;  /* 0x0000000000027919 */ /* 0x000ea80000002600 */
[----:B------:R-:W3:Y:S01]  /*0050*/  S2R R4, SR_CTAID.Z ;  /* 0x0000000000047919 */ /* 0x000ee20000002700 */
[----:B0-----:R-:W-:-:S04]  /*0060*/  SHF.R.S32.HI R5, RZ, 0x1f, R0 ;  /* 0x0000001fff057819 */ /* 0x001fc80000011400 */
[----:B------:R-:W-:Y:S01]  /*0070*/  LEA.HI R26, R5, R0, RZ, 0x3 ;  /* 0x00000000051a7211 */ /* 0x000fe200078f18ff */
[----:B-1----:R-:W-:-:S03]  /*0080*/  IMAD.SHL.U32 R24, R3, 0x40, RZ ;  /* 0x0000004003187824 */ /* 0x002fc600078e00ff */
[----:B------:R-:W-:Y:S02]  /*0090*/  LOP3.LUT R7, R26, 0xfffffff8, RZ, 0xc0, !PT ;  /* 0xfffffff81a077812 */ /* 0x000fe400078ec0ff */
[----:B------:R-:W-:Y:S02]  /*00a0*/  SHF.R.S32.HI R26, RZ, 0x3, R26 ;  /* 0x00000003ff1a7819 */ /* 0x000fe4000001141a */
[----:B--2---:R-:W-:Y:S01]  /*00b0*/  SHF.R.S32.HI R5, RZ, 0x1f, R2 ;  /* 0x0000001fff057819 */ /* 0x004fe20000011402 */
[----:B------:R-:W-:Y:S01]  /*00c0*/  IMAD.IADD R7, R0, 0x1, -R7 ;  /* 0x0000000100077824 */ /* 0x000fe200078e0a07 */
[----:B------:R-:W-:Y:S02]  /*00d0*/  IADD3 R25, -R24, c[0x0][0x168], RZ ;  /* 0x00005a0018197a10 */ /* 0x000fe40007ffe1ff */
[----:B------:R-:W-:Y:S01]  /*00e0*/  IADD3 R6, R26, 0x20, RZ ;  /* 0x000000201a067810 */ /* 0x000fe20007ffe0ff */
[----:B------:R-:W-:Y:S01]  /*00f0*/  IMAD R11, R5, c[0x0][0x180], RZ ;  /* 0x00006000050b7a24 */ /* 0x000fe200078e02ff */
[----:B------:R-:W-:Y:S01]  /*0100*/  SHF.L.U32 R8, R7, 0x3, RZ ;  /* 0x0000000307087819 */ /* 0x000fe200000006ff */
[----:B------:R-:W-:Y:S01]  /*0110*/  IMAD R13, R5, c[0x0][0x1a0], RZ ;  /* 0x00006800050d7a24 */ /* 0x000fe200078e02ff */
[----:B------:R-:W-:Y:S01]  /*0120*/  ISETP.GE.AND P4, PT, R6, R25, PT ;  /* 0x000000190600720c */ /* 0x000fe20003f86270 */
[C---:B------:R-:W-:Y:S01]  /*0130*/  IMAD R15, R2.reuse, c[0x0][0x184], R11 ;  /* 0x00006100020f7a24 */ /* 0x040fe200078e020b */
[----:B------:R-:W-:Y:S01]  /*0140*/  SHF.R.S32.HI R9, RZ, 0x1f, R8 ;  /* 0x0000001fff097819 */ /* 0x000fe20000011408 */
[----:B------:R-:W-:Y:S01]  /*0150*/  IMAD R17, R2, c[0x0][0x1a4], R13 ;  /* 0x0000690002117a24 */ /* 0x000fe200078e020d */
[----:B---3--:R-:W-:-:S02]  /*0160*/  SHF.R.S32.HI R6, RZ, 0x1f, R4 ;  /* 0x0000001fff067819 */ /* 0x008fc40000011404 */
[----:B------:R-:W-:Y:S01]  /*0170*/  ISETP.LT.AND P0, PT, R8, c[0x0][0x16c], !P4 ;  /* 0x00005b0008007a0c */ /* 0x000fe20006701270 */
[----:B------:R-:W-:Y:S01]  /*0180*/  IMAD.WIDE.U32 R10, R2, c[0x0][0x180], R8 ;  /* 0x00006000020a7a25 */ /* 0x000fe200078e0008 */
[----:B------:R-:W-:Y:S02]  /*0190*/  ISETP.GE.AND P2, PT, R26, R25, PT ;  /* 0x000000191a00720c */ /* 0x000fe40003f46270 */
[----:B------:R-:W-:Y:S01]  /*01a0*/  SHF.R.S32.HI R27, RZ, 0x1f, R26 ;  /* 0x0000001fff1b7819 */ /* 0x000fe2000001141a */
[----:B------:R-:W-:Y:S01]  /*01b0*/  IMAD.WIDE.U32 R12, R2, c[0x0][0x1a0], R8 ;  /* 0x00006800020c7a25 */ /* 0x000fe200078e0008 */
[----:B------:R-:W-:Y:S02]  /*01c0*/  IADD3 R11, R11, R15, RZ ;  /* 0x0000000f0b0b7210 */ /* 0x000fe40007ffe0ff */
[----:B------:R-:W-:Y:S01]  /*01d0*/  ISETP.LT.AND P1, PT, R8, c[0x0][0x16c], !P2 ;  /* 0x00005b0008007a0c */ /* 0x000fe20005721270 */
[----:B------:R-:W-:Y:S02]  /*01e0*/  IMAD R9, R6, c[0x0][0x188], RZ ;  /* 0x0000620006097a24 */ /* 0x000fe400078e02ff */
[----:B------:R-:W-:-:S02]  /*01f0*/  IMAD.IADD R13, R13, 0x1, R17 ;  /* 0x000000010d0d7824 */ /* 0x000fc400078e0211 */
[----:B------:R-:W-:Y:S02]  /*0200*/  IMAD R15, R4, c[0x0][0x18c], R9 ;  /* 0x00006300040f7a24 */ /* 0x000fe400078e0209 */
[----:B------:R-:W-:-:S04]  /*0210*/  IMAD.WIDE R8, R3, 0x40, R26 ;  /* 0x0000004003087825 */ /* 0x000fc800078e021a */
[----:B------:R-:W-:Y:S01]  /*0220*/  IMAD.WIDE.U32 R10, R4, c[0x0][0x188], R10 ;  /* 0x00006200040a7a25 */ /* 0x000fe200078e000a */
[----:B------:R-:W-:-:S03]  /*0230*/  @P0 IADD3 R23, P3, R8, 0x20, RZ ;  /* 0x0000002008170810 */ /* 0x000fc60007f7e0ff */
[----:B------:R-:W-:Y:S01]  /*0240*/  IMAD R17, R6, c[0x0][0x1a8], RZ ;  /* 0x00006a0006117a24 */ /* 0x000fe200078e02ff */
[----:B------:R-:W-:Y:S01]  /*0250*/  IADD3 R11, R11, R15, RZ ;  /* 0x0000000f0b0b7210 */ /* 0x000fe20007ffe0ff */
[----:B------:R-:W-:Y:S01]  /*0260*/  IMAD.WIDE.U32 R12, R4, c[0x0][0x1a8], R12 ;  /* 0x00006a00040c7a25 */ /* 0x000fe200078e000c */
[----:B------:R-:W-:Y:S02]  /*0270*/  @P0 IADD3.X R14, RZ, R9, RZ, P3, !PT ;  /* 0x00000009ff0e0210 */ /* 0x000fe40001ffe4ff */
[----:B------:R-:W-:Y:S01]  /*0280*/  @P0 IADD3 R15, P3, R8, 0x20, RZ ;  /* 0x00000020080f0810 */ /* 0x000fe20007f7e0ff */
[----:B------:R-:W-:Y:S01]  /*0290*/  IMAD R17, R4, c[0x0][0x1ac], R17 ;  /* 0x00006b0004117a24 */ /* 0x000fe200078e0211 */
[----:B------:R-:W-:Y:S01]  /*02a0*/  @P0 MOV R18, R10 ;  /* 0x0000000a00120202 */ /* 0x000fe20000000f00 */
[C---:B------:R-:W-:Y:S02]  /*02b0*/  @P1 IMAD R29, R9.reuse, c[0x0][0x178], RZ ;  /* 0x00005e00091d1a24 */ /* 0x040fe400078e02ff */
[----:B------:R-:W-:-:S02]  /*02c0*/  @P1 IMAD R31, R9, c[0x0][0x198], RZ ;  /* 0x00006600091f1a24 */ /* 0x000fc400078e02ff */
[----:B------:R-:W-:Y:S02]  /*02d0*/  IMAD.IADD R13, R13, 0x1, R17 ;  /* 0x000000010d0d7824 */ /* 0x000fe400078e0211 */
[----:B------:R-:W-:Y:S02]  /*02e0*/  @P0 IMAD.MOV.U32 R19, RZ, RZ, R11 ;  /* 0x000000ffff130224 */ /* 0x000fe400078e000b */
[----:B------:R-:W-:Y:S01]  /*02f0*/  @P0 IMAD.X R20, RZ, RZ, R9, P3 ;  /* 0x000000ffff140224 */ /* 0x000fe200018e0609 */
[----:B------:R-:W-:Y:S01]  /*0300*/  @P0 MOV R17, R13 ;  /* 0x0000000d00110202 */ /* 0x000fe20000000f00 */
[C---:B------:R-:W-:Y:S02]  /*0310*/  @P1 IMAD R29, R8.reuse, c[0x0][0x17c], R29 ;  /* 0x00005f00081d1a24 */ /* 0x040fe400078e021d */
[C---:B------:R-:W-:Y:S02]  /*0320*/  @P1 IMAD R31, R8.reuse, c[0x0][0x19c], R31 ;  /* 0x00006700081f1a24 */ /* 0x040fe400078e021f */
[----:B------:R-:W-:-:S04]  /*0330*/  @P1 IMAD.WIDE.U32 R10, R8, c[0x0][0x178], R10 ;  /* 0x00005e00080a1a25 */ /* 0x000fc800078e000a */
[----:B------:R-:W-:Y:S01]  /*0340*/  @P1 IMAD.WIDE.U32 R8, R8, c[0x0][0x198], R12 ;  /* 0x0000660008081a25 */ /* 0x000fe200078e000c */
[----:B------:R-:W-:Y:S02]  /*0350*/  @P1 IADD3 R29, R11, R29, RZ ;  /* 0x0000001d0b1d1210 */ /* 0x000fe40007ffe0ff */
[----:B------:R-:W-:Y:S01]  /*0360*/  @P1 LEA R34, P3, R10, c[0x0][0x160], 0x1 ;  /* 0x000058000a221a11 */ /* 0x000fe200078608ff */
[----:B------:R-:W-:Y:S01]  /*0370*/  @P0 IMAD.MOV.U32 R16, RZ, RZ, R12 ;  /* 0x000000ffff100224 */ /* 0x000fe200078e000c */
[----:B------:R-:W-:Y:S01]  /*0380*/  @P1 LEA R32, P5, R8, c[0x0][0x190], 0x1 ;  /* 0x0000640008201a11 */ /* 0x000fe200078a08ff */
[----:B------:R-:W-:Y:S01]  /*0390*/  @P0 IMAD R14, R14, c[0x0][0x178], RZ ;  /* 0x00005e000e0e0a24 */ /* 0x000fe200078e02ff */
[----:B------:R-:W-:Y:S01]  /*03a0*/  @P1 LEA.HI.X R35, R10, c[0x0][0x164], R29, 0x1, P3 ;  /* 0x000059000a231a11 */ /* 0x000fe200018f0c1d */
[----:B------:R-:W-:Y:S01]  /*03b0*/  @P0 IMAD R12, R20, c[0x0][0x198], RZ ;  /* 0x00006600140c0a24 */ /* 0x000fe200078e02ff */
[----:B------:R-:W-:Y:S01]  /*03c0*/  CS2R R10, SRZ ;  /* 0x00000000000a7805 */ /* 0x000fe2000001ff00 */
[----:B------:R-:W-:-:S02]  /*03d0*/  @P1 IMAD.IADD R31, R9, 0x1, R31 ;  /* 0x00000001091f1824 */ /* 0x000fc400078e021f */
[C---:B------:R-:W-:Y:S02]  /*03e0*/  @P0 IMAD R21, R23.reuse, c[0x0][0x17c], R14 ;  /* 0x00005f0017150a24 */ /* 0x040fe400078e020e */
[----:B------:R-:W-:Y:S01]  /*03f0*/  @P0 IMAD.WIDE.U32 R18, R23, c[0x0][0x178], R18 ;  /* 0x00005e0017120a25 */ /* 0x000fe200078e0012 */
[----:B------:R-:W-:Y:S02]  /*0400*/  @P1 LEA.HI.X R33, R8, c[0x0][0x194], R31, 0x1, P5 ;  /* 0x0000650008211a11 */ /* 0x000fe400028f0c1f */
[----:B------:R-:W-:Y:S01]  /*0410*/  CS2R R8, SRZ ;  /* 0x0000000000087805 */ /* 0x000fe2000001ff00 */
[----:B------:R-:W-:Y:S01]  /*0420*/  @P0 IMAD R23, R15, c[0x0][0x19c], R12 ;  /* 0x000067000f170a24 */ /* 0x000fe200078e020c */
[----:B------:R-:W-:Y:S01]  /*0430*/  @P0 IADD3 R21, R19, R21, RZ ;  /* 0x0000001513150210 */ /* 0x000fe20007ffe0ff */
[----:B------:R-:W-:Y:S01]  /*0440*/  @P0 IMAD.WIDE.U32 R16, R15, c[0x0][0x198], R16 ;  /* 0x000066000f100a25 */ /* 0x000fe200078e0010 */
[----:B------:R-:W-:Y:S01]  /*0450*/  CS2R R12, SRZ ;  /* 0x00000000000c7805 */ /* 0x000fe2000001ff00 */
[----:B------:R-:W-:Y:S01]  /*0460*/  CS2R R14, SRZ ;  /* 0x00000000000e7805 */ /* 0x000fe2000001ff00 */
[----:B------:R-:W-:Y:S01]  /*0470*/  @P0 LEA R28, P3, R18, c[0x0][0x160], 0x1 ;  /* 0x00005800121c0a11 */ /* 0x000fe200078608ff */
[----:B------:R-:W-:Y:S01]  /*0480*/  @P0 IMAD.IADD R23, R17, 0x1, R23 ;  /* 0x0000000111170824 */ /* 0x000fe200078e0217 */
[----:B------:R-:W-:Y:S01]  /*0490*/  @P0 LEA R30, P5, R16, c[0x0][0x190], 0x1 ;  /* 0x00006400101e0a11 */ /* 0x000fe200078a08ff */
[----:B------:R0:W2:Y:S01]  /*04a0*/  @P1 LDG.E.128 R8, [R34.64] ;  /* 0x0000000622081981 */ /* 0x0000a2000c1e1d00 */
[----:B------:R-:W-:-:S02]  /*04b0*/  @P0 LEA.HI.X R29, R18, c[0x0][0x164], R21, 0x1, P3 ;  /* 0x00005900121d0a11 */ /* 0x000fc400018f0c15 */
[----:B------:R-:W-:Y:S01]  /*04c0*/  @P0 LEA.HI.X R31, R16, c[0x0][0x194], R23, 0x1, P5 ;  /* 0x00006500101f0a11 */ /* 0x000fe200028f0c17 */
[----:B------:R1:W3:Y:S01]  /*04d0*/  @P1 LDG.E.128 R12, [R32.64] ;  /* 0x00000006200c1981 */ /* 0x0002e2000c1e1d00 */
[----:B------:R-:W-:Y:S01]  /*04e0*/  CS2R R16, SRZ ;  /* 0x0000000000107805 */ /* 0x000fe2000001ff00 */
[----:B------:R-:W-:Y:S01]  /*04f0*/  CS2R R18, SRZ ;  /* 0x0000000000127805 */ /* 0x000fe2000001ff00 */
[----:B------:R-:W-:Y:S01]  /*0500*/  CS2R R20, SRZ ;  /* 0x0000000000147805 */ /* 0x000fe2000001ff00 */
[----:B------:R-:W-:-:S04]  /*0510*/  CS2R R22, SRZ ;  /* 0x0000000000167805 */ /* 0x000fc8000001ff00 */
[----:B------:R4:W3:Y:S04]  /*0520*/  @P0 LDG.E.128 R16, [R28.64] ;  /* 0x000000061c100981 */ /* 0x0008e8000c1e1d00 */
[----:B------:R0:W3:Y:S01]  /*0530*/  @P0 LDG.E.128 R20, [R30.64] ;  /* 0x000000061e140981 */ /* 0x0000e2000c1e1d00 */
[----:B------:R-:W-:-:S04]  /*0540*/  ISETP.GT.AND P0, PT, R0, 0x3f, PT ;  /* 0x0000003f0000780c */ /* 0x000fc80003f04270 */
[----:B------:R-:W-:-:S13]  /*0550*/  ISETP.GE.OR P1, PT, R0, R25, P0 ;  /* 0x000000190000720c */ /* 0x000fda0000726670 */
[----:B------:R-:W-:Y:S01]  /*0560*/  @!P1 SHF.R.S32.HI R25, RZ, 0x1f, R0 ;  /* 0x0000001fff199819 */ /* 0x000fe20000011400 */
[----:B0-----:R-:W-:Y:S01]  /*0570*/  @!P1 IMAD R35, R5, c[0x0][0x1e0], RZ ;  /* 0x0000780005239a24 */ /* 0x001fe200078e02ff */
[----:B-1----:R-:W-:-:S03]  /*0580*/  @!P1 IADD3 R32, P3, R24, R0, RZ ;  /* 0x0000000018209210 */ /* 0x002fc60007f7e0ff */
[----:B------:R-:W-:Y:S01]  /*0590*/  @!P1 IMAD R35, R2, c[0x0][0x1e4], R35 ;  /* 0x0000790002239a24 */ /* 0x000fe200078e0223 */
[----:B------:R-:W-:Y:S01]  /*05a0*/  @!P1 LEA.HI.X.SX32 R33, R24, R25, 0x1, P3 ;  /* 0x0000001918219211 */ /* 0x000fe200018f0eff */
[----:B------:R-:W-:-:S04]  /*05b0*/  @!P1 IMAD R25, R6, c[0x0][0x1e8], RZ ;  /* 0x00007a0006199a24 */ /* 0x000fc800078e02ff */
[----:B------:R-:W-:-:S04]  /*05c0*/  @!P1 IMAD.WIDE.U32 R32, R2, c[0x0][0x1e0], R32 ;  /* 0x0000780002209a25 */ /* 0x000fc800078e0020 */
[----:B------:R-:W-:Y:S01]  /*05d0*/  @!P1 IMAD R25, R4, c[0x0][0x1ec], R25 ;  /* 0x00007b0004199a24 */ /* 0x000fe200078e0219 */
[----:B------:R-:W-:-:S05]  /*05e0*/  @!P1 IADD3 R33, R33, R35, RZ ;  /* 0x0000002321219210 */ /* 0x000fca0007ffe0ff */
[----:B------:R-:W-:Y:S01]  /*05f0*/  @!P1 IMAD.WIDE.U32 R30, R4, c[0x0][0x1e8], R32 ;  /* 0x00007a00041e9a25 */ /* 0x000fe200078e0020 */
[----:B------:R-:W-:-:S03]  /*0600*/  MOV R32, 0x7f800000 ;  /* 0x7f80000000207802 */ /* 0x000fc60000000f00 */
[----:B------:R-:W-:Y:S01]  /*0610*/  @!P1 IMAD.IADD R25, R31, 0x1, R25 ;  /* 0x000000011f199824 */ /* 0x000fe200078e0219 */
[----:B----4-:R-:W-:-:S04]  /*0620*/  @!P1 LEA R28, P3, R30, c[0x0][0x1d8], 0x2 ;  /* 0x000076001e1c9a11 */ /* 0x010fc800078610ff */
[----:B------:R-:W-:-:S05]  /*0630*/  @!P1 LEA.HI.X R29, R30, c[0x0][0x1dc], R25, 0x2, P3 ;  /* 0x000077001e1d9a11 */ /* 0x000fca00018f1419 */
[----:B------:R0:W5:Y:S01]  /*0640*/  @!P1 LDG.E R32, [R28.64] ;  /* 0x000000061c209981 */ /* 0x000162000c1e1900 */
[----:B------:R-:W-:Y:S01]  /*0650*/  ISETP.NE.AND P3, PT, R7, RZ, PT ;  /* 0x000000ff0700720c */ /* 0x000fe20003f65270 */
[----:B------:R-:W-:Y:S01]  /*0660*/  ULDC UR4, c[0x0][0x168] ;  /* 0x00005a0000047ab9 */ /* 0x000fe20000000800 */
[----:B------:R-:W-:Y:S01]  /*0670*/  SHF.L.U32 R7, R3, 0xc, RZ ;  /* 0x0000000c03077819 */ /* 0x000fe200000006ff */
[----:B------:R-:W-:Y:S01]  /*0680*/  UIADD3 UR4, UR4, 0x3f, URZ ;  /* 0x0000003f04047890 */ /* 0x000fe2000fffe03f */
[----:B------:R-:W-:Y:S03]  /*0690*/  BSSY B0, `(.L_x_742) ;  /* 0x0000076000007945 */ /* 0x000fe60003800000 */
[----:B------:R-:W-:-:S04]  /*06a0*/  USHF.R.S32.HI UR5, URZ, 0x1f, UR4 ;  /* 0x0000001f3f057899 */ /* 0x000fc80008011404 */
[----:B------:R-:W-:-:S04]  /*06b0*/  ULEA.HI UR5, UR5, UR4, URZ, 0x6 ;  /* 0x0000000405057291 */ /* 0x000fc8000f8f303f */
[----:B------:R-:W-:Y:S01]  /*06c0*/  ULOP3.LUT UR5, UR5, 0xffffffc0, URZ, 0xc0, !UPT ;  /* 0xffffffc005057892 */ /* 0x000fe2000f8ec03f */
[C---:B--2---:R-:W-:Y:S01]  /*06d0*/  LOP3.LUT R34, R8.reuse, 0xffff0000, RZ, 0xc0, !PT ;  /* 0xffff000008227812 */ /* 0x044fe200078ec0ff */
[----:B------:R-:W-:Y:S01]  /*06e0*/  IMAD.U32 R25, R8, 0x10000, RZ ;  /* 0x0001000008197824 */ /* 0x000fe200078e00ff */
[----:B------:R-:W-:Y:S02]  /*06f0*/  SHF.L.U32 R8, R9, 0x10, RZ ;  /* 0x0000001009087819 */ /* 0x000fe400000006ff */
[C---:B---3--:R-:W-:Y:S01]  /*0700*/  LOP3.LUT R33, R12.reuse, 0xffff0000, RZ, 0xc0, !PT ;  /* 0xffff00000c217812 */ /* 0x048fe200078ec0ff */
[----:B------:R-:W-:Y:S01]  /*0710*/  IMAD.U32 R12, R12, 0x10000, RZ ;  /* 0x000100000c0c7824 */ /* 0x000fe200078e00ff */
[----:B0-----:R-:W-:Y:S01]  /*0720*/  SHF.L.U32 R29, R13, 0x10, RZ ;  /* 0x000000100d1d7819 */ /* 0x001fe200000006ff */
[----:B------:R-:W-:Y:S01]  /*0730*/  IMAD.U32 R28, R14, 0x10000, RZ ;  /* 0x000100000e1c7824 */ /* 0x000fe200078e00ff */
[----:B------:R-:W-:Y:S01]  /*0740*/  LOP3.LUT R30, R9, 0xffff0000, RZ, 0xc0, !PT ;  /* 0xffff0000091e7812 */ /* 0x000fe200078ec0ff */
[----:B------:R-:W-:Y:S01]  /*0750*/  FMUL.FTZ R34, R34, R33 ;  /* 0x0000002122227220 */ /* 0x000fe20000410000 */
[----:B------:R-:W-:Y:S01]  /*0760*/  LOP3.LUT R13, R13, 0xffff0000, RZ, 0xc0, !PT ;  /* 0xffff00000d0d7812 */ /* 0x000fe200078ec0ff */
[----:B------:R-:W-:Y:S01]  /*0770*/  IMAD.U32 R9, R10, 0x10000, RZ ;  /* 0x000100000a097824 */ /* 0x000fe200078e00ff */
[----:B------:R-:W-:Y:S01]  /*0780*/  LOP3.LUT R36, R16, 0xffff0000, RZ, 0xc0, !PT ;  /* 0xffff000010247812 */ /* 0x000fe200078ec0ff */
[----:B------:R-:W-:Y:S01]  /*0790*/  FFMA.FTZ R12, R25, R12, R34 ;  /* 0x0000000c190c7223 */ /* 0x000fe20000010022 */
[----:B------:R-:W-:Y:S01]  /*07a0*/  LOP3.LUT R31, R10, 0xffff0000, RZ, 0xc0, !PT ;  /* 0xffff00000a1f7812 */ /* 0x000fe200078ec0ff */
[----:B------:R-:W-:Y:S01]  /*07b0*/  IMAD.U32 R16, R16, 0x10000, RZ ;  /* 0x0001000010107824 */ /* 0x000fe200078e00ff */
[----:B------:R-:W-:Y:S01]  /*07c0*/  LOP3.LUT R35, R20, 0xffff0000, RZ, 0xc0, !PT ;  /* 0xffff000014237812 */ /* 0x000fe200078ec0ff */
[----:B------:R-:W-:Y:S01]  /*07d0*/  FFMA.FTZ R12, R8, R29, R12 ;  /* 0x0000001d080c7223 */ /* 0x000fe2000001000c */
[----:B------:R-:W-:Y:S01]  /*07e0*/  SHF.L.U32 R25, R20, 0x10, RZ ;  /* 0x0000001014197819 */ /* 0x000fe200000006ff */
[----:B------:R-:W-:Y:S01]  /*07f0*/  IMAD.U32 R8, R17, 0x10000, RZ ;  /* 0x0001000011087824 */ /* 0x000fe200078e00ff */
[----:B------:R-:W-:Y:S01]  /*0800*/  SHF.L.U32 R29, R21, 0x10, RZ ;  /* 0x00000010151d7819 */ /* 0x000fe200000006ff */
[----:B------:R-:W-:Y:S01]  /*0810*/  FMUL.FTZ R35, R36, R35 ;  /* 0x0000002324237220 */ /* 0x000fe20000410000 */
[----:B------:R-:W-:Y:S01]  /*0820*/  LOP3.LUT R17, R17, 0xffff0000, RZ, 0xc0, !PT ;  /* 0xffff000011117812 */ /* 0x000fe200078ec0ff */
[----:B------:R-:W-:Y:S01]  /*0830*/  FFMA.FTZ R13, R30, R13, R12 ;  /* 0x0000000d1e0d7223 */ /* 0x000fe2000001000c */
[----:B------:R-:W-:Y:S01]  /*0840*/  LOP3.LUT R12, R21, 0xffff0000, RZ, 0xc0, !PT ;  /* 0xffff0000150c7812 */ /* 0x000fe200078ec0ff */
[----:B------:R-:W-:Y:S01]  /*0850*/  FFMA.FTZ R16, R16, R25, R35 ;  /* 0x0000001910107223 */ /* 0x000fe20000010023 */
[----:B------:R-:W-:Y:S01]  /*0860*/  LOP3.LUT R14, R14, 0xffff0000, RZ, 0xc0, !PT ;  /* 0xffff00000e0e7812 */ /* 0x000fe200078ec0ff */
[----:B------:R-:W-:Y:S01]  /*0870*/  FFMA.FTZ R13, R9, R28, R13 ;  /* 0x0000001c090d7223 */ /* 0x000fe2000001000d */
[----:B------:R-:W-:Y:S01]  /*0880*/  SHF.L.U32 R9, R22, 0x10, RZ ;  /* 0x0000001016097819 */ /* 0x000fe200000006ff */
[----:B------:R-:W-:Y:S01]  /*0890*/  FFMA.FTZ R16, R8, R29, R16 ;  /* 0x0000001d08107223 */ /* 0x000fe20000010010 */
[----:B------:R-:W-:Y:S01]  /*08a0*/  SHF.L.U32 R10, R11, 0x10, RZ ;  /* 0x000000100b0a7819 */ /* 0x000fe200000006ff */
[C---:B------:R-:W-:Y:S01]  /*08b0*/  IMAD.U32 R8, R18.reuse, 0x10000, RZ ;  /* 0x0001000012087824 */ /* 0x040fe200078e00ff */
[----:B------:R-:W-:Y:S01]  /*08c0*/  SHF.L.U32 R33, R15, 0x10, RZ ;  /* 0x000000100f217819 */ /* 0x000fe200000006ff */
[----:B------:R-:W-:Y:S01]  /*08d0*/  FFMA.FTZ R12, R17, R12, R16 ;  /* 0x0000000c110c7223 */ /* 0x000fe20000010010 */
[----:B------:R-:W-:Y:S01]  /*08e0*/  LOP3.LUT R18, R18, 0xffff0000, RZ, 0xc0, !PT ;  /* 0xffff000012127812 */ /* 0x000fe200078ec0ff */
[----:B------:R-:W-:Y:S01]  /*08f0*/  FFMA.FTZ R14, R31, R14, R13 ;  /* 0x0000000e1f0e7223 */ /* 0x000fe2000001000d */
[----:B------:R-:W-:Y:S01]  /*0900*/  LOP3.LUT R13, R22, 0xffff0000, RZ, 0xc0, !PT ;  /* 0xffff0000160d7812 */ /* 0x000fe200078ec0ff */
[----:B------:R-:W-:Y:S01]  /*0910*/  FFMA.FTZ R12, R8, R9, R12 ;  /* 0x00000009080c7223 */ /* 0x000fe2000001000c */
[----:B------:R-:W-:Y:S01]  /*0920*/  LOP3.LUT R11, R11, 0xffff0000, RZ, 0xc0, !PT ;  /* 0xffff00000b0b7812 */ /* 0x000fe200078ec0ff */
[----:B------:R-:W-:Y:S01]  /*0930*/  FFMA.FTZ R10, R10, R33, R14 ;  /* 0x000000210a0a7223 */ /* 0x000fe2000001000e */
[----:B------:R-:W-:Y:S01]  /*0940*/  LOP3.LUT R15, R15, 0xffff0000, RZ, 0xc0, !PT ;  /* 0xffff00000f0f7812 */ /* 0x000fe200078ec0ff */
[----:B------:R-:W-:Y:S01]  /*0950*/  IMAD.U32 R8, R19, 0x10000, RZ ;  /* 0x0001000013087824 */ /* 0x000fe200078e00ff */
[----:B------:R-:W-:Y:S01]  /*0960*/  SHF.L.U32 R9, R23, 0x10, RZ ;  /* 0x0000001017097819 */ /* 0x000fe200000006ff */
[----:B------:R-:W-:Y:S01]  /*0970*/  FFMA.FTZ R12, R18, R13, R12 ;  /* 0x0000000d120c7223 */ /* 0x000fe2000001000c */
[----:B------:R-:W-:Y:S01]  /*0980*/  LOP3.LUT R19, R19, 0xffff0000, RZ, 0xc0, !PT ;  /* 0xffff000013137812 */ /* 0x000fe200078ec0ff */
[----:B------:R-:W-:Y:S01]  /*0990*/  FFMA.FTZ R11, R11, R15, R10 ;  /* 0x0000000f0b0b7223 */ /* 0x000fe2000001000a */
[----:B------:R-:W-:Y:S01]  /*09a0*/  LOP3.LUT R10, R23, 0xffff0000, RZ, 0xc0, !PT ;  /* 0xffff0000170a7812 */ /* 0x000fe200078ec0ff */
[----:B------:R-:W-:Y:S01]  /*09b0*/  FFMA.FTZ R8, R8, R9, R12 ;  /* 0x0000000908087223 */ /* 0x000fe2000001000c */
[----:B------:R-:W-:Y:S01]  /*09c0*/  @!P3 SHF.R.S32.HI R25, RZ, 0x1f, R24 ;  /* 0x0000001fff19b819 */ /* 0x000fe20000011418 */
[----:B------:R-:W-:-:S02]  /*09d0*/  IMAD R17, R5, c[0x0][0x220], RZ ;  /* 0x0000880005117a24 */ /* 0x000fc400078e02ff */
[----:B------:R-:W-:Y:S02]  /*09e0*/  FFMA.FTZ R19, R19, R10, R8 ;  /* 0x0000000a13137223 */ /* 0x000fe40000010008 */
[----:B------:R-:W0:Y:S01]  /*09f0*/  SHFL.BFLY PT, R8, R11, 0x4, 0x1f ;  /* 0x0c801f000b087f89 */ /* 0x000e2200000e0000 */
[----:B------:R-:W-:Y:S01]  /*0a00*/  IMAD R21, R2, c[0x0][0x224], R17 ;  /* 0x0000890002157a24 */ /* 0x000fe200078e0211 */
[----:B------:R-:W-:Y:S02]  /*0a10*/  IADD3 R17, -R24, UR5, RZ ;  /* 0x0000000518117c10 */ /* 0x000fe4000fffe1ff */
[----:B------:R-:W1:Y:S02]  /*0a20*/  SHFL.BFLY PT, R12, R19, 0x4, 0x1f ;  /* 0x0c801f00130c7f89 */ /* 0x000e6400000e0000 */
[----:B------:R-:W-:Y:S01]  /*0a30*/  ISETP.GE.OR P0, PT, R0, R17, P0 ;  /* 0x000000110000720c */ /* 0x000fe20000706670 */
[----:B------:R-:W-:Y:S02]  /*0a40*/  IMAD R17, R6, c[0x0][0x228], RZ ;  /* 0x00008a0006117a24 */ /* 0x000fe400078e02ff */
[----:B0-----:R-:W-:-:S02]  /*0a50*/  FADD.FTZ R10, R11, R8 ;  /* 0x000000080b0a7221 */ /* 0x001fc40000010000 */
[----:B------:R-:W-:Y:S02]  /*0a60*/  IMAD.SHL.U32 R8, R0, 0x4, RZ ;  /* 0x0000000400087824 */ /* 0x000fe400078e00ff */
[----:B-1----:R-:W-:Y:S01]  /*0a70*/  FADD.FTZ R12, R19, R12 ;  /* 0x0000000c130c7221 */ /* 0x002fe20000010000 */
[----:B------:R-:W0:Y:S01]  /*0a80*/  SHFL.BFLY PT, R13, R10, 0x2, 0x1f ;  /* 0x0c401f000a0d7f89 */ /* 0x000e2200000e0000 */
[----:B------:R-:W-:Y:S01]  /*0a90*/  @!P3 IMAD R11, R5, c[0x0][0x1c8], RZ ;  /* 0x00007200050bba24 */ /* 0x000fe200078e02ff */
[----:B------:R-:W-:Y:S01]  /*0aa0*/  SHF.R.S32.HI R14, RZ, 0x1f, R8 ;  /* 0x0000001fff0e7819 */ /* 0x000fe20000011408 */
[----:B------:R-:W-:Y:S01]  /*0ab0*/  @!P3 IMAD R19, R6, c[0x0][0x1d0], RZ ;  /* 0x000074000613ba24 */ /* 0x000fe200078e02ff */
[----:B------:R-:W1:Y:S01]  /*0ac0*/  SHFL.BFLY PT, R15, R12, 0x2, 0x1f ;  /* 0x0c401f000c0f7f89 */ /* 0x000e6200000e0000 */
[----:B------:R-:W-:Y:S02]  /*0ad0*/  IADD3 R8, P1, R7, R8, RZ ;  /* 0x0000000807087210 */ /* 0x000fe40007f3e0ff */
[----:B------:R-:W-:-:S02]  /*0ae0*/  @!P3 IMAD R19, R4, c[0x0][0x1d4], R19 ;  /* 0x000075000413ba24 */ /* 0x000fc400078e0213 */
[----:B------:R-:W-:-:S05]  /*0af0*/  LEA.HI.X.SX32 R9, R7, R14, 0x1, P1 ;  /* 0x0000000e07097211 */ /* 0x000fca00008f0eff */
[----:B------:R-:W-:-:S04]  /*0b00*/  IMAD.WIDE.U32 R8, R2, c[0x0][0x220], R8 ;  /* 0x0000880002087a25 */ /* 0x000fc800078e0008 */
[----:B0-----:R-:W-:Y:S02]  /*0b10*/  FADD.FTZ R7, R10, R13 ;  /* 0x0000000d0a077221 */ /* 0x001fe40000010000 */
[----:B------:R-:W-:Y:S02]  /*0b20*/  @!P3 IMAD R13, R2, c[0x0][0x1cc], R11 ;  /* 0x00007300020dba24 */ /* 0x000fe400078e020b */
[----:B-1----:R-:W-:Y:S01]  /*0b30*/  FADD.FTZ R14, R12, R15 ;  /* 0x0000000f0c0e7221 */ /* 0x002fe20000010000 */
[----:B------:R-:W0:Y:S01]  /*0b40*/  SHFL.BFLY PT, R16, R7, 0x1, 0x1f ;  /* 0x0c201f0007107f89 */ /* 0x000e2200000e0000 */
[----:B------:R-:W-:-:S03]  /*0b50*/  @!P3 IMAD.WIDE.U32 R10, R2, c[0x0][0x1c8], R24 ;  /* 0x00007200020aba25 */ /* 0x000fc600078e0018 */
[----:B------:R-:W1:Y:S02]  /*0b60*/  SHFL.BFLY PT, R15, R14, 0x1, 0x1f ;  /* 0x0c201f000e0f7f89 */ /* 0x000e6400000e0000 */
[----:B------:R-:W-:-:S05]  /*0b70*/  @!P3 IADD3 R11, R11, R13, RZ ;  /* 0x0000000d0b0bb210 */ /* 0x000fca0007ffe0ff */
[----:B------:R-:W-:Y:S01]  /*0b80*/  @!P3 IMAD.WIDE.U32 R12, R4, c[0x0][0x1d0], R10 ;  /* 0x00007400040cba25 */ /* 0x000fe200078e000a */
[----:B------:R-:W-:-:S03]  /*0b90*/  MOV R10, R8 ;  /* 0x00000008000a7202 */ /* 0x000fc60000000f00 */
[----:B------:R-:W-:Y:S01]  /*0ba0*/  IMAD.IADD R11, R9, 0x1, R21 ;  /* 0x00000001090b7824 */ /* 0x000fe200078e0215 */
[----:B------:R-:W-:-:S03]  /*0bb0*/  @!P3 IADD3 R9, P1, R26, R12, RZ ;  /* 0x0000000c1a09b210 */ /* 0x000fc60007f3e0ff */
[C---:B------:R-:W-:Y:S01]  /*0bc0*/  IMAD.WIDE.U32 R10, R4.reuse, c[0x0][0x228], R10 ;  /* 0x00008a00040a7a25 */ /* 0x040fe200078e000a */
[----:B------:R-:W-:Y:S02]  /*0bd0*/  @!P3 IADD3.X R12, R27, R13, R19, P1, !PT ;  /* 0x0000000d1b0cb210 */ /* 0x000fe40000ffe413 */
[----:B------:R-:W-:Y:S01]  /*0be0*/  @!P3 LEA R8, P5, R9, c[0x0][0x1b0], 0x2 ;  /* 0x00006c000908ba11 */ /* 0x000fe200078a10ff */
[----:B------:R-:W-:Y:S01]  /*0bf0*/  IMAD R13, R4, c[0x0][0x22c], R17 ;  /* 0x00008b00040d7a24 */ /* 0x000fe200078e0211 */
[----:B------:R-:W-:Y:S01]  /*0c00*/  ISETP.NE.U32.AND P1, PT, RZ, c[0x0][0x238], PT ;  /* 0x00008e00ff007a0c */ /* 0x000fe20003f25070 */
[----:B0-----:R-:W-:Y:S01]  /*0c10*/  FADD.FTZ R7, R7, R16 ;  /* 0x0000001007077221 */ /* 0x001fe20000010000 */
[----:B------:R-:W-:Y:S01]  /*0c20*/  @!P3 LEA.HI.X R9, R9, c[0x0][0x1b4], R12, 0x2, P5 ;  /* 0x00006d000909ba11 */ /* 0x000fe200028f140c */
[----:B-1----:R-:W-:Y:S01]  /*0c30*/  FADD.FTZ R15, R14, R15 ;  /* 0x0000000f0e0f7221 */ /* 0x002fe20000010000 */
[----:B------:R-:W-:Y:S02]  /*0c40*/  IADD3 R13, R11, R13, RZ ;  /* 0x0000000d0b0d7210 */ /* 0x000fe40007ffe0ff */
[----:B------:R-:W-:-:S02]  /*0c50*/  @!P3 FSEL R7, R7, RZ, !P2 ;  /* 0x000000ff0707b208 */ /* 0x000fc40005000000 */
[----:B------:R-:W-:Y:S02]  /*0c60*/  @!P3 FSEL R11, R15, RZ, !P4 ;  /* 0x000000ff0f0bb208 */ /* 0x000fe40006000000 */
[----:B------:R-:W-:Y:S01]  /*0c70*/  ISETP.NE.AND.EX P1, PT, RZ, c[0x0][0x23c], PT, P1 ;  /* 0x00008f00ff007a0c */ /* 0x000fe20003f25310 */
[----:B------:R0:W-:Y:S01]  /*0c80*/  @!P3 STG.E [R8.64], R7 ;  /* 0x000000070800b986 */ /* 0x0001e2000c101906 */
[----:B------:R-:W-:Y:S02]  /*0c90*/  LEA R12, P5, R10, c[0x0][0x208], 0x2 ;  /* 0x000082000a0c7a11 */ /* 0x000fe400078a10ff */
[----:B------:R-:W-:Y:S01]  /*0ca0*/  ISETP.NE.OR P1, PT, R0, RZ, !P1 ;  /* 0x000000ff0000720c */ /* 0x000fe20004f25670 */
[----:B------:R0:W-:Y:S01]  /*0cb0*/  @!P3 STG.E [R8.64+0x80], R11 ;  /* 0x0000800b0800b986 */ /* 0x0001e2000c101906 */
[----:B------:R-:W-:Y:S01]  /*0cc0*/  LEA.HI.X R13, R10, c[0x0][0x20c], R13, 0x2, P5 ;  /* 0x000083000a0d7a11 */ /* 0x000fe200028f140d */
[----:B------:R-:W-:Y:S05]  /*0cd0*/  @P0 BRA `(.L_x_743) ;  /* 0x0000011000000947 */ /* 0x000fea0003800000 */
[----:B0-----:R-:W-:Y:S01]  /*0ce0*/  SHF.R.S32.HI R7, RZ, 0x1f, R0 ;  /* 0x0000001fff077819 */ /* 0x001fe20000011400 */
[----:B------:R-:W-:Y:S01]  /*0cf0*/  IMAD R5, R5, c[0x0][0x1f8], RZ ;  /* 0x00007e0005057a24 */ /* 0x000fe200078e02ff */
[----:B------:R-:W-:Y:S01]  /*0d00*/  IADD3 R8, P0, R24, R0, RZ ;  /* 0x0000000018087210 */ /* 0x000fe20007f1e0ff */
[----:B-----5:R-:W-:-:S02]  /*0d10*/  FMUL.FTZ R0, R32, 1.4426950216293334961 ;  /* 0x3fb8aa3b20007820 */ /* 0x020fc40000410000 */
[----:B------:R-:W-:Y:S01]  /*0d20*/  IMAD R5, R2, c[0x0][0x1fc], R5 ;  /* 0x00007f0002057a24 */ /* 0x000fe200078e0205 */
[----:B------:R-:W-:Y:S01]  /*0d30*/  LEA.HI.X.SX32 R9, R24, R7, 0x1, P0 ;  /* 0x0000000718097211 */ /* 0x000fe200000f0eff */
[----:B------:R-:W-:Y:S01]  /*0d40*/  IMAD R7, R6, c[0x0][0x200], RZ ;  /* 0x0000800006077a24 */ /* 0x000fe200078e02ff */
[----:B------:R-:W-:-:S03]  /*0d50*/  FSETP.NEU.FTZ.AND P0, PT, R32, -INF , PT ;  /* 0xff8000002000780b */ /* 0x000fc60003f1d000 */
[----:B------:R-:W-:-:S04]  /*0d60*/  IMAD.WIDE.U32 R8, R2, c[0x0][0x1f8], R8 ;  /* 0x00007e0002087a25 */ /* 0x000fc800078e0008 */
[----:B------:R-:W-:Y:S02]  /*0d70*/  IMAD.IADD R9, R9, 0x1, R5 ;  /* 0x0000000109097824 */ /* 0x000fe400078e0205 */
[C---:B------:R-:W-:Y:S02]  /*0d80*/  IMAD R5, R4.reuse, c[0x0][0x204], R7 ;  /* 0x0000810004057a24 */ /* 0x040fe400078e0207 */
[----:B------:R-:W-:-:S05]  /*0d90*/  IMAD.WIDE.U32 R6, R4, c[0x0][0x200], R8 ;  /* 0x0000800004067a25 */ /* 0x000fca00078e0008 */
[----:B------:R-:W-:Y:S02]  /*0da0*/  IADD3 R5, R7, R5, RZ ;  /* 0x0000000507057210 */ /* 0x000fe40007ffe0ff */
[----:B------:R-:W-:-:S04]  /*0db0*/  LEA R8, P2, R6, c[0x0][0x1f0], 0x2 ;  /* 0x00007c0006087a11 */ /* 0x000fc800078410ff */
[----:B------:R-:W-:Y:S02]  /*0dc0*/  LEA.HI.X R9, R6, c[0x0][0x1f4], R5, 0x2, P2 ;  /* 0x00007d0006097a11 */ /* 0x000fe400010f1405 */
[----:B------:R-:W-:-:S05]  /*0dd0*/  FSEL R5, R0, RZ, P0 ;  /* 0x000000ff00057208 */ /* 0x000fca0000000000 */
[----:B------:R0:W-:Y:S02]  /*0de0*/  STG.E [R8.64], R5 ;  /* 0x0000000508007986 */ /* 0x0001e4000c101906 */
.L_x_743:
[----:B------:R-:W-:Y:S05]  /*0df0*/  BSYNC B0 ;  /* 0x0000000000007941 */ /* 0x000fea0003800000 */
.L_x_742:
[----:B------:R1:W-:Y:S04]  /*0e00*/  STG.E.128 [R12.64], RZ ;  /* 0x000000ff0c007986 */ /* 0x0003e8000c101d06 */
[----:B------:R1:W-:Y:S04]  /*0e10*/  STG.E.128 [R12.64+0x1000], RZ ;  /* 0x001000ff0c007986 */ /* 0x0003e8000c101d06 */
[----:B------:R1:W-:Y:S04]  /*0e20*/  STG.E.128 [R12.64+0x2000], RZ ;  /* 0x002000ff0c007986 */ /* 0x0003e8000c101d06 */
[----:B------:R1:W-:Y:S01]  /*0e30*/  STG.E.128 [R12.64+0x3000], RZ ;  /* 0x003000ff0c007986 */ /* 0x0003e2000c101d06 */
[----:B------:R-:W-:Y:S05]  /*0e40*/  @P1 EXIT ;  /* 0x000000000000194d */ /* 0x000fea0003800000 */
[----:B------:R-:W-:Y:S01]  /*0e50*/  HFMA2.MMA R0, -RZ, RZ, 0, 2.384185791015625e-07 ;  /* 0x00000004ff007435 */ /* 0x000fe200000001ff */
[----:B------:R-:W-:-:S04]  /*0e60*/  IMAD R3, R3, c[0x0][0x230], R4 ;  /* 0x00008c0003037a24 */ /* 0x000fc800078e0204 */
[----:B------:R-:W-:-:S05]  /*0e70*/  IMAD R3, R3, c[0x0][0x170], R2 ;  /* 0x00005c0003037a24 */ /* 0x000fca00078e0202 */
[----:B------:R-:W-:-:S05]  /*0e80*/  IMAD.WIDE R2, R3, R0, c[0x0][0x238] ;  /* 0x00008e0003027625 */ /* 0x000fca00078e0200 */
[----:B------:R-:W-:Y:S01]  /*0e90*/  STG.E [R2.64], RZ ;  /* 0x000000ff02007986 */ /* 0x000fe2000c101906 */
[----:B------:R-:W-:Y:S05]  /*0ea0*/  EXIT ;  /* 0x000000000000794d */ /* 0x000fea0003800000 */
.L_x_744:
        /* <DEDUP_REMOVED lines=13> */
.L_x_4915:


//--------------------- .text._ZN7cutlass13device_kernelIN5flash19enable_sm80_to_sm89INS1_16FlashAttnBwdSm80INS1_25CollectiveMainloopBwdSm80ILi2ELi2EN4cute5tupleIJNS5_1CILi64EEENS7_ILi128EEES8_EEENS_10bfloat16_tEfNS_4arch4Sm80ELb1ELb0ELb1ELb1ELb0ELb0ELb0ELb0ELi2ELi2ELi4ELi2ELb1EEENS1_21CollectiveEpilogueBwdISA_SB_SD_Li256ELb1ELb0ELi2EEENS1_25SingleTileBwdLPTSchedulerILb1ELi128ELb0EEEEEEEEEvNT_6ParamsE --------------------------
	.section	.text._ZN7cutlass13device_kernelIN5flash19enable_sm80_to_sm89INS1_16FlashAttnBwdSm80INS1_25CollectiveMainloopBwdSm80ILi2ELi2EN4cute5tupleIJNS5_1CILi64EEENS7_ILi128EEES8_EEENS_10bfloat16_tEfNS_4arch4Sm80ELb1ELb0ELb1ELb1ELb0ELb0ELb0ELb0ELi2ELi2ELi4ELi2ELb1EEENS1_21CollectiveEpilogueBwdISA_SB_SD_Li256ELb1ELb0ELi2EEENS1_25SingleTileBwdLPTSchedulerILb1ELi128ELb0EEEEEEEEEvNT_6ParamsE,"ax",@progbits
	.sectioninfo	@"SHI_REGISTERS=250"
	.align	128
.text._ZN7cutlass13device_kernelIN5flash19enable_sm80_to_sm89INS1_16FlashAttnBwdSm80INS1_25CollectiveMainloopBwdSm80ILi2ELi2EN4cute5tupleIJNS5_1CILi64EEENS7_ILi128EEES8_EEENS_10bfloat16_tEfNS_4arch4Sm80ELb1ELb0ELb1ELb1ELb0ELb0ELb0ELb0ELi2ELi2ELi4ELi2ELb1EEENS1_21CollectiveEpilogueBwdISA_SB_SD_Li256ELb1ELb0ELi2EEENS1_25SingleTileBwdLPTSchedulerILb1ELi128ELb0EEEEEEEEEvNT_6ParamsE:
        .type           _ZN7cutlass13device_kernelIN5flash19enable_sm80_to_sm89INS1_16FlashAttnBwdSm80INS1_25CollectiveMainloopBwdSm80ILi2ELi2EN4cute5tupleIJNS5_1CILi64EEENS7_ILi128EEES8_EEENS_10bfloat16_tEfNS_4arch4Sm80ELb1ELb0ELb1ELb1ELb0ELb0ELb0ELb0ELi2ELi2ELi4ELi2ELb1EEENS1_21CollectiveEpilogueBwdISA_SB_SD_Li256ELb1ELb0ELi2EEENS1_25SingleTileBwdLPTSchedulerILb1ELi128ELb0EEEEEEEEEvNT_6ParamsE,@function
        .size           _ZN7cutlass13device_kernelIN5flash19enable_sm80_to_sm89INS1_16FlashAttnBwdSm80INS1_25CollectiveMainloopBwdSm80ILi2ELi2EN4cute5tupleIJNS5_1CILi64EEENS7_ILi128EEES8_EEENS_10bfloat16_tEfNS_4arch4Sm80ELb1ELb0ELb1ELb1ELb0ELb0ELb0ELb0ELi2ELi2ELi4ELi2ELb1EEENS1_21CollectiveEpilogueBwdISA_SB_SD_Li256ELb1ELb0ELi2EEENS1_25SingleTileBwdLPTSchedulerILb1ELi128ELb0EEEEEEEEEvNT_6ParamsE,(.L_x_4916 - _ZN7cutlass13device_kernelIN5flash19enable_sm80_to_sm89INS1_16FlashAttnBwdSm80INS1_25CollectiveMainloopBwdSm80ILi2ELi2EN4cute5tupleIJNS5_1CILi64EEENS7_ILi128EEES8_EEENS_10bfloat16_tEfNS_4arch4Sm80ELb1ELb0ELb1ELb1ELb0ELb0ELb0ELb0ELi2ELi2ELi4ELi2ELb1EEENS1_21CollectiveEpilogueBwdISA_SB_SD_Li256ELb1ELb0ELi2EEENS1_25SingleTileBwdLPTSchedulerILb1ELi128ELb0EEEEEEEEEvNT_6ParamsE)
        .other          _ZN7cutlass13device_kernelIN5flash19enable_sm80_to_sm89INS1_16FlashAttnBwdSm80INS1_25CollectiveMainloopBwdSm80ILi2ELi2EN4cute5tupleIJNS5_1CILi64EEENS7_ILi128EEES8_EEENS_10bfloat16_tEfNS_4arch4Sm80ELb1ELb0ELb1ELb1ELb0ELb0ELb0ELb0ELi2ELi2ELi4ELi2ELb1EEENS1_21CollectiveEpilogueBwdISA_SB_SD_Li256ELb1ELb0ELi2EEENS1_25SingleTileBwdLPTSchedulerILb1ELi128ELb0EEEEEEEEEvNT_6ParamsE,@"STO_CUDA_ENTRY STV_DEFAULT"
_ZN7cutlass13device_kernelIN5flash19enable_sm80_to_sm89INS1_16FlashAttnBwdSm80INS1_25CollectiveMainloopBwdSm80ILi2ELi2EN4cute5tupleIJNS5_1CILi64EEENS7_ILi128EEES8_EEENS_10bfloat16_tEfNS_4arch4Sm80ELb1ELb0ELb1ELb1ELb0ELb0ELb0ELb0ELi2ELi2ELi4ELi2ELb1EEENS1_21CollectiveEpilogueBwdISA_SB_SD_Li256ELb1ELb0ELi2EEENS1_25SingleTileBwdLPTSchedulerILb1ELi128ELb0EEEEEEEEEvNT_6ParamsE:
[----:B------:R-:W-:-:S03]  /*0000*/  MOV R1, c[0x0][0x28] ;  /* 0x00000a0000017a02 */ /* 0x000fc60000000f00 */
[----:B------:R-:W1:Y:S01]  /*0010*/  S2R R32, SR_TID.X ;  /* 0x0000000000207919 */ /* 0x000e620000002100 */
[----:B------:R-:W-:Y:S01]  /*0020*/  IADD3 R1, R1, -0x1b0, RZ ;  /* 0xfffffe5001017810 */ /* 0x000fe20007ffe0ff */
[----:B------:R-:W-:Y:S02]  /*0030*/  ULDC.64 UR10, c[0x0][0x118] ;  /* 0x00004600000a7ab9 */ /* 0x000fe40000000a00 */
        /* <DEDUP_REMOVED lines=23> */
.L_x_746:
[----:B------:R-:W-:Y:S02]  /*01b0*/  MOV R2, c[0x0][0x3ac] ;  /* 0x0000eb0000027a02 */ /* 0x000fe40000000f00 */
[----:B------:R-:W-:Y:S02]  /*01c0*/  MOV R197, R0 ;  /* 0x0000000000c57202 */ /* 0x000fe40000000f00 */
[----:B------:R-:W-:-:S13]  /*01d0*/  ISETP.NE.AND P0, PT, R2, 0x1, PT ;  /* 0x000000010200780c */ /* 0x000fda0003f05270 */
[----:B------:R-:W-:-:S05]  /*01e0*/  @P0 IMAD.HI.U32 R2, R0, c[0x0][0x3b0], RZ ;  /* 0x0000ec0000020a27 */ /* 0x000fca00078e00ff */
[----:B------:R-:W-:-:S05]  /*01f0*/  @P0 SHF.R.U32.HI R197, RZ, c[0x0][0x3b4], R2 ;  /* 0x0000ed00ffc50a19 */ /* 0x000fca0000011602 */
[----:B------:R-:W-:Y:S02]  /*0200*/  IMAD R3, R197, c[0x0][0x3ac], RZ ;  /* 0x0000eb00c5037a24 */ /* 0x000fe400078e02ff */
.L_x_747:
[----:B------:R-:W-:Y:S01]  /*0210*/  IMAD.MOV.U32 R2, RZ, RZ, c[0x0][0x3a0] ;  /* 0x0000e800ff027624 */ /* 0x000fe200078e00ff */
[----:B------:R-:W-:Y:S01]  /*0220*/  ISETP.NE.U32.AND P0, PT, RZ, c[0x0][0x3e0], PT ;  /* 0x0000f800ff007a0c */ /* 0x000fe20003f05070 */
[----:B------:R-:W-:-:S03]  /*0230*/  IMAD.IADD R3, R0, 0x1, -R3 ;  /* 0x0000000100037824 */ /* 0x000fc600078e0a03 */
[----:B------:R-:W-:Y:S01]  /*0240*/  ISETP.NE.AND P1, PT, R2, 0x1, PT ;  /* 0x000000010200780c */ /* 0x000fe20003f25270 */
[----:B------:R-:W-:Y:S01]  /*0250*/  IMAD R4, R4, c[0x0][0x3ac], R3 ;  /* 0x0000eb0004047a24 */ /* 0x000fe200078e0203 */
[----:B------:R-:W-:-:S04]  /*0260*/  ISETP.NE.AND.EX P0, PT, RZ, c[0x0][0x3e4], PT, P0 ;  /* 0x0000f900ff007a0c */ /* 0x000fc80003f05300 */
[----:B------:R-:W-:-:S07]  /*0270*/  MOV R195, R4 ;  /* 0x0000000400c37202 */ /* 0x000fce0000000f00 */
[----:B------:R-:W-:-:S05]  /*0280*/  @P1 IMAD.HI.U32 R0, R4, c[0x0][0x3a4], RZ ;  /* 0x0000e90004001a27 */ /* 0x000fca00078e00ff */
[----:B------:R-:W-:-:S04]  /*0290*/  @P1 SHF.R.U32.HI R195, RZ, c[0x0][0x3a8], R0 ;  /* 0x0000ea00ffc31a19 */ /* 0x000fc80000011600 */
[----:B------:R-:W-:-:S05]  /*02a0*/  IADD3 R3, -R195, RZ, RZ ;  /* 0x000000ffc3037210 */ /* 0x000fca0007ffe1ff */
[----:B------:R-:W-:Y:S01]  /*02b0*/  IMAD R196, R3, c[0x0][0x3a0], R4 ;  /* 0x0000e80003c47a24 */ /* 0x000fe200078e0204 */
[----:B------:R-:W-:Y:S05]  /*02c0*/  @!P0 BRA `(.L_x_748) ;  /* 0x0000004000008947 */ /* 0x000fea0003800000 */
[----:B------:R-:W-:-:S05]  /*02d0*/  MOV R0, 0x4 ;  /* 0x0000000400007802 */ /* 0x000fca0000000f00 */
[----:B------:R-:W-:-:S06]  /*02e0*/  IMAD.WIDE R2, R195, R0, c[0x0][0x3e0] ;  /* 0x0000f800c3027625 */ /* 0x000fcc00078e0200 */
[----:B------:R1:W5:Y:S01]  /*02f0*/  LDG.E R3, [R2.64] ;  /* 0x0000000a02037981 */ /* 0x000362000c1e1900 */
[----:B------:R-:W-:Y:S05]  /*0300*/  BRA `(.L_x_749) ;  /* 0x000000a000007947 */ /* 0x000fea0003800000 */
.L_x_748:
[----:B------:R-:W-:-:S04]  /*0310*/  ISETP.NE.U32.AND P0, PT, RZ, c[0x0][0x3d8], PT ;  /* 0x0000f600ff007a0c */ /* 0x000fc80003f05070 */
[----:B------:R-:W-:-:S13]  /*0320*/  ISETP.NE.AND.EX P0, PT, RZ, c[0x0][0x3dc], PT, P0 ;  /* 0x0000f700ff007a0c */ /* 0x000fda0003f05300 */
[----:B------:R-:W-:Y:S05]  /*0330*/  @!P0 BRA `(.L_x_750) ;  /* 0x0000006000008947 */ /* 0x000fea0003800000 */
[----:B------:R-:W-:-:S05]  /*0340*/  MOV R0, 0x4 ;  /* 0x0000000400007802 */ /* 0x000fca0000000f00 */
[----:B------:R-:W-:-:S05]  /*0350*/  IMAD.WIDE R4, R195, R0, c[0x0][0x3d8] ;  /* 0x0000f600c3047625 */ /* 0x000fca00078e0200 */
[----:B------:R-:W2:Y:S04]  /*0360*/  LDG.E R3, [R4.64] ;  /* 0x0000000a04037981 */ /* 0x000ea8000c1e1900 */
[----:B------:R-:W2:Y:S02]  /*0370*/  LDG.E R0, [R4.64+0x4] ;  /* 0x0000040a04007981 */ /* 0x000ea4000c1e1900 */
[----:B--2---:R-:W-:Y:S01]  /*0380*/  IADD3 R3, -R3, R0, RZ ;  /* 0x0000000003037210 */ /* 0x004fe20007ffe1ff */
[----:B------:R-:W-:Y:S05]  /*0390*/  BRA `(.L_x_749) ;  /* 0x0000001000007947 */ /* 0x000fea0003800000 */
.L_x_750:
[----:B------:R-:W-:-:S04]  /*03a0*/  MOV R3, c[0x0][0x3d4] ;  /* 0x0000f50000037a02 */ /* 0x000fc80000000f00 */
.L_x_749:
[----:B-----5:R-:W-:-:S04]  /*03b0*/  IADD3 R3, R3, 0x7f, RZ ;  /* 0x0000007f03037810 */ /* 0x020fc80007ffe0ff */
[----:B------:R-:W-:-:S04]  /*03c0*/  SHF.R.S32.HI R0, RZ, 0x1f, R3 ;  /* 0x0000001fff007819 */ /* 0x000fc80000011403 */
[----:B------:R-:W-:-:S04]  /*03d0*/  LEA.HI R0, R0, R3, RZ, 0x7 ;  /* 0x0000000300007211 */ /* 0x000fc800078f38ff */
[----:B------:R-:W-:-:S04]  /*03e0*/  SHF.R.S32.HI R0, RZ, 0x7, R0 ;  /* 0x00000007ff007819 */ /* 0x000fc80000011400 */
[----:B------:R-:W-:-:S04]  /*03f0*/  ISETP.GE.AND P0, PT, R197, R0, PT ;  /* 0x00000000c500720c */ /* 0x000fc80003f06270 */
[----:B------:R-:W-:Y:S01]  /*0400*/  SEL R195, R195, 0xffffffff, !P0 ;  /* 0xffffffffc3c37807 */ /* 0x000fe20004000000 */
[----:B------:R-:W-:Y:S05]  /*0410*/  BRA `(.L_x_751) ;  /* 0x0000036000007947 */ /* 0x000fea0003800000 */
.L_x_745:
        /* <DEDUP_REMOVED lines=16> */
.L_x_752:
[----:B------:R-:W-:Y:S02]  /*0520*/  MOV R0, c[0x0][0x3ac] ;  /* 0x0000eb0000007a02 */ /* 0x000fe40000000f00 */
[----:B------:R-:W-:Y:S02]  /*0530*/  MOV R197, R2 ;  /* 0x0000000200c57202 */ /* 0x000fe40000000f00 */
[----:B------:R-:W-:-:S13]  /*0540*/  ISETP.NE.AND P0, PT, R0, 0x1, PT ;  /* 0x000000010000780c */ /* 0x000fda0003f05270 */
[----:B------:R-:W-:-:S05]  /*0550*/  @P0 IMAD.HI.U32 R0, R2, c[0x0][0x3b0], RZ ;  /* 0x0000ec0002000a27 */ /* 0x000fca00078e00ff */
[----:B------:R-:W-:-:S05]  /*0560*/  @P0 SHF.R.U32.HI R197, RZ, c[0x0][0x3b4], R0 ;  /* 0x0000ed00ffc50a19 */ /* 0x000fca0000011600 */
[----:B------:R-:W-:Y:S02]  /*0570*/  IMAD R3, R197, c[0x0][0x3ac], RZ ;  /* 0x0000eb00c5037a24 */ /* 0x000fe400078e02ff */
.L_x_753:
        /* <DEDUP_REMOVED lines=16> */
.L_x_754:
        /* <DEDUP_REMOVED lines=9> */
.L_x_756:
[----:B------:R-:W-:-:S04]  /*0710*/  MOV R3, c[0x0][0x3d4] ;  /* 0x0000f50000037a02 */ /* 0x000fc80000000f00 */
.L_x_755:
[----:B-----5:R-:W-:-:S04]  /*0720*/  IADD3 R3, R3, 0x7f, RZ ;  /* 0x0000007f03037810 */ /* 0x020fc80007ffe0ff */
[----:B------:R-:W-:-:S04]  /*0730*/  SHF.R.S32.HI R0, RZ, 0x1f, R3 ;  /* 0x0000001fff007819 */ /* 0x000fc80000011403 */
[----:B------:R-:W-:-:S04]  /*0740*/  LEA.HI R0, R0, R3, RZ, 0x7 ;  /* 0x0000000300007211 */ /* 0x000fc800078f38ff */
[----:B------:R-:W-:-:S04]  /*0750*/  SHF.R.S32.HI R0, RZ, 0x7, R0 ;  /* 0x00000007ff007819 */ /* 0x000fc80000011400 */
[----:B------:R-:W-:-:S04]  /*0760*/  ISETP.GE.AND P0, PT, R197, R0, PT ;  /* 0x00000000c500720c */ /* 0x000fc80003f06270 */
[----:B------:R-:W-:-:S04]  /*0770*/  SEL R195, R195, 0xffffffff, !P0 ;  /* 0xffffffffc3c37807 */ /* 0x000fc80004000000 */
.L_x_751:
[----:B------:R-:W-:-:S13]  /*0780*/  ISETP.GE.AND P0, PT, R195, RZ, PT ;  /* 0x000000ffc300720c */ /* 0x000fda0003f06270 */
[----:B------:R-:W-:Y:S05]  /*0790*/  @!P0 EXIT ;  /* 0x000000000000894d */ /* 0x000fea0003800000 */
[----:B------:R-:W-:Y:S01]  /*07a0*/  ISETP.NE.U32.AND P2, PT, RZ, c[0x0][0x2c8], PT ;  /* 0x0000b200ff007a0c */ /* 0x000fe20003f45070 */
[----:B-1----:R-:W-:Y:S01]  /*07b0*/  IMAD.MOV.U32 R2, RZ, RZ, 0x4 ;  /* 0x00000004ff027424 */ /* 0x002fe200078e00ff */
[----:B------:R-:W-:Y:S02]  /*07c0*/  ISETP.NE.U32.AND P4, PT, RZ, c[0x0][0x2d0], PT ;  /* 0x0000b400ff007a0c */ /* 0x000fe40003f85070 */
[----:B------:R-:W-:Y:S01]  /*07d0*/  ISETP.NE.AND.EX P2, PT, RZ, c[0x0][0x2cc], PT, P2 ;  /* 0x0000b300ff007a0c */ /* 0x000fe20003f45320 */
[----:B------:R-:W-:Y:S01]  /*07e0*/  IMAD.WIDE R12, R195, R2, c[0x0][0x2c8] ;  /* 0x0000b200c30c7625 */ /* 0x000fe200078e0202 */
[----:B------:R-:W-:-:S11]  /*07f0*/  ISETP.NE.AND.EX P4, PT, RZ, c[0x0][0x2d4], PT, P4 ;  /* 0x0000b500ff007a0c */ /* 0x000fd60003f85340 */
[----:B------:R-:W2:Y:S01]  /*0800*/  @P2 LDG.E R6, [R12.64] ;  /* 0x0000000a0c062981 */ /* 0x000ea2000c1e1900 */
[----:B------:R-:W-:Y:S02]  /*0810*/  IMAD.MOV.U32 R0, RZ, RZ, RZ ;  /* 0x000000ffff007224 */ /* 0x000fe400078e00ff */
        /* <DEDUP_REMOVED lines=13> */
[----:B------:R-:W-:Y:S01]  /*08f0*/  IMAD.MOV.U32 R6, RZ, RZ, c[0x0][0x198] ;  /* 0x00006600ff067624 */ /* 0x000fe200078e00ff */
[----:B----4-:R1:W-:Y:S02]  /*0900*/  STL [R1+0x4], R4 ;  /* 0x0000040401007387 */ /* 0x0103e40000100800 */
        /* <DEDUP_REMOVED lines=8> */
.L_x_757:
[----:B-----5:R2:W-:Y:S01]  /*0990*/  STL [R1+0xc], R8 ;  /* 0x00000c0801007387 */ /* 0x0205e20000100800 */
[----:B------:R-:W-:-:S04]  /*09a0*/  ISETP.NE.U32.AND P0, PT, RZ, c[0x0][0x2e0], PT ;  /* 0x0000b800ff007a0c */ /* 0x000fc80003f05070 */
[----:B------:R-:W-:-:S13]  /*09b0*/  ISETP.NE.AND.EX P0, PT, RZ, c[0x0][0x2e4], PT, P0 ;  /* 0x0000b900ff007a0c */ /* 0x000fda0003f05300 */
[----:B------:R-:W-:Y:S05]  /*09c0*/  @!P0 BRA `(.L_x_758) ;  /* 0x0000003000008947 */ /* 0x000fea0003800000 */
[----:B------:R-:W-:-:S06]  /*09d0*/  IMAD.WIDE R6, R195, R2, c[0x0][0x2e0] ;  /* 0x0000b800c3067625 */ /* 0x000fcc00078e0202 */
[----:B------:R3:W5:Y:S01]  /*09e0*/  LDG.E R6, [R6.64] ;  /* 0x0000000a06067981 */ /* 0x000762000c1e1900 */
[----:B------:R-:W-:Y:S05]  /*09f0*/  BRA `(.L_x_759) ;  /* 0x0000004000007947 */ /* 0x000fea0003800000 */
.L_x_758:
[----:B------:R-:W-:Y:S05]  /*0a00*/  @!P4 BRA `(.L_x_759) ;  /* 0x000000300000c947 */ /* 0x000fea0003800000 */
[----:B------:R-:W3:Y:S04]  /*0a10*/  LDG.E R6, [R10.64] ;  /* 0x0000000a0a067981 */ /* 0x000ee8000c1e1900 */
[----:B------:R-:W3:Y:S02]  /*0a20*/  LDG.E R3, [R10.64+0x4] ;  /* 0x0000040a0a037981 */ /* 0x000ee4000c1e1900 */
[----:B---3--:R-:W-:-:S05]  /*0a30*/  IADD3 R6, -R6, R3, RZ ;  /* 0x0000000306067210 */ /* 0x008fca0007ffe1ff */
.L_x_759:
[----:B-----5:R-:W-:Y:S01]  /*0a40*/  IMAD R3, R197, 0x80, -R6 ;  /* 0x00000080c5037824 */ /* 0x020fe200078e0a06 */
[C---:B------:R-:W-:Y:S01]  /*0a50*/  IADD3 R192, R8.reuse, 0x3f, RZ ;  /* 0x0000003f08c07810 */ /* 0x040fe20007ffe0ff */
[----:B------:R4:W-:Y:S01]  /*0a60*/  STL [R1+0x10], R6 ;  /* 0x0000100601007387 */ /* 0x0009e20000100800 */
[----:B------:R-:W-:Y:S01]  /*0a70*/  PLOP3.LUT P1, PT, PT, PT, PT, 0x80, 0x0 ;  /* 0x000000000000781c */ /* 0x000fe20003f2f070 */
[----:B------:R-:W-:Y:S01]  /*0a80*/  CS2R R94, SRZ ;  /* 0x00000000005e7805 */ /* 0x000fe2000001ff00 */
[----:B------:R-:W-:Y:S01]  /*0a90*/  IADD3 R3, R8, -c[0x0][0x2a4], R3 ;  /* 0x8000a90008037a10 */ /* 0x000fe20007ffe003 */
[----:B------:R-:W-:Y:S01]  /*0aa0*/  CS2R R92, SRZ ;  /* 0x00000000005c7805 */ /* 0x000fe2000001ff00 */
[----:B------:R-:W-:Y:S01]  /*0ab0*/  SHF.R.S32.HI R5, RZ, 0x1f, R192 ;  /* 0x0000001fff057819 */ /* 0x000fe200000114c0 */
[----:B------:R-:W-:Y:S01]  /*0ac0*/  CS2R R98, SRZ ;  /* 0x0000000000627805 */ /* 0x000fe2000001ff00 */
[----:B------:R-:W-:Y:S01]  /*0ad0*/  SHF.R.S32.HI R194, RZ, 0x1f, R3 ;  /* 0x0000001fffc27819 */ /* 0x000fe20000011403 */
[----:B------:R-:W-:Y:S01]  /*0ae0*/  CS2R R96, SRZ ;  /* 0x0000000000607805 */ /* 0x000fe2000001ff00 */
[----:B------:R-:W-:Y:S01]  /*0af0*/  LEA.HI R192, R5, R192, RZ, 0x6 ;  /* 0x000000c005c07211 */ /* 0x000fe200078f30ff */
[----:B------:R-:W-:Y:S01]  /*0b00*/  CS2R R90, SRZ ;  /* 0x00000000005a7805 */ /* 0x000fe2000001ff00 */
[----:B------:R-:W-:Y:S01]  /*0b10*/  LEA.HI R194, R194, R3, RZ, 0x6 ;  /* 0x00000003c2c27211 */ /* 0x000fe200078f30ff */
[----:B------:R-:W-:Y:S01]  /*0b20*/  CS2R R88, SRZ ;  /* 0x0000000000587805 */ /* 0x000fe2000001ff00 */
[----:B------:R-:W-:Y:S01]  /*0b30*/  SHF.R.S32.HI R192, RZ, 0x6, R192 ;  /* 0x00000006ffc07819 */ /* 0x000fe200000114c0 */
        /* <DEDUP_REMOVED lines=32> */
[----:B------:R-:W-:Y:S01]  /*0d40*/  IMAD.MOV.U32 R3, RZ, RZ, 0x1 ;  /* 0x00000001ff037424 */ /* 0x000fe200078e00ff */
[----:B------:R-:W-:Y:S01]  /*0d50*/  ULDC.64 UR4, c[0x0][0x178] ;  /* 0x00005e0000047ab9 */ /* 0x000fe20000000a00 */
[----:B---3--:R-:W-:Y:S01]  /*0d60*/  IMAD.WIDE R6, R60, R2, c[0x0][0x18] ;  /* 0x000006003c067625 */ /* 0x008fe200078e0202 */
[----:B------:R-:W-:Y:S01]  /*0d70*/  UMOV UR6, 0x5 ;  /* 0x0000000500067882 */ /* 0x000fe20000000000 */
[----:B------:R-:W-:Y:S01]  /*0d80*/  SHF.R.S32.HI R40, RZ, 0x1f, R196 ;  /* 0x0000001fff287819 */ /* 0x000fe200000114c4 */
[----:B------:R-:W-:Y:S01]  /*0d90*/  STL.U8 [R1+0x14], R3 ;  /* 0x0000140301007387 */ /* 0x000fe20000100000 */
[----:B------:R-:W-:Y:S01]  /*0da0*/  IMAD.MOV.U32 R5, RZ, RZ, c[0x0][0x248] ;  /* 0x00009200ff057624 */ /* 0x000fe200078e00ff */
[C---:B------:R-:W-:Y:S01]  /*0db0*/  IADD3 R2, P0, R6.reuse, 0xc280, RZ ;  /* 0x0000c28006027810 */ /* 0x040fe20007f1e0ff */
[----:B-1----:R-:W-:Y:S01]  /*0dc0*/  IMAD.MOV.U32 R9, RZ, RZ, c[0x0][0x168] ;  /* 0x00005a00ff097624 */ /* 0x002fe200078e00ff */
[----:B------:R-:W-:Y:S01]  /*0dd0*/  IADD3 R20, P1, R6, 0xc080, RZ ;  /* 0x0000c08006147810 */ /* 0x000fe20007f3e0ff */
[----:B------:R1:W-:Y:S01]  /*0de0*/  STL.U8 [R1+0x15], R3 ;  /* 0x0000150301007387 */ /* 0x0003e20000100000 */
[----:B------:R-:W-:Y:S01]  /*0df0*/  ISETP.NE.AND P3, PT, R5, 0x1, PT ;  /* 0x000000010500780c */ /* 0x000fe20003f65270 */
[----:B------:R-:W-:Y:S01]  /*0e00*/  USHF.L.U64.HI UR8, UR4, UR7, UR5 ;  /* 0x0000000704087299 */ /* 0x000fe20008010205 */
[----:B------:R-:W-:Y:S01]  /*0e10*/  IADD3.X R21, RZ, R7, RZ, P1, !PT ;  /* 0x00000007ff157210 */ /* 0x000fe20000ffe4ff */
[----:B------:R-:W-:Y:S01]  /*0e20*/  USHF.L.U32 UR9, UR4, 0x6, URZ ;  /* 0x0000000604097899 */ /* 0x000fe2000800063f */
[----:B------:R-:W-:Y:S01]  /*0e30*/  MOV R5, c[0x0][0x260] ;  /* 0x0000980000057a02 */ /* 0x000fe20000000f00 */
[----:B------:R-:W-:Y:S01]  /*0e40*/  USHF.L.U64.HI UR5, UR4, UR6, UR5 ;  /* 0x0000000604057299 */ /* 0x000fe20008010205 */
[----:B------:R-:W-:Y:S01]  /*0e50*/  IADD3 R9, R9, 0x3f, RZ ;  /* 0x0000003f09097810 */ /* 0x000fe20007ffe0ff */
[----:B------:R-:W-:Y:S01]  /*0e60*/  USHF.L.U32 UR12, UR4, 0x5, URZ ;  /* 0x00000005040c7899 */ /* 0x000fe2000800063f */
[----:B------:R-:W-:Y:S01]  /*0e70*/  IADD3 R5, R5, 0x3f, RZ ;  /* 0x0000003f05057810 */ /* 0x000fe20007ffe0ff */
[----:B------:R-:W-:Y:S01]  /*0e80*/  IMAD.U32 R16, RZ, RZ, UR9 ;  /* 0x00000009ff107e24 */ /* 0x000fe2000f8e00ff */
[----:B------:R-:W-:Y:S01]  /*0e90*/  SHF.R.S32.HI R10, RZ, 0x1f, R9 ;  /* 0x0000001fff0a7819 */ /* 0x000fe20000011409 */
[----:B------:R3:W-:Y:S01]  /*0ea0*/  STL.64 [R1+0x78], R20 ;  /* 0x0000781401007387 */ /* 0x0007e20000100a00 */
[----:B------:R-:W-:Y:S01]  /*0eb0*/  SHF.R.S32.HI R12, RZ, 0x1f, R5 ;  /* 0x0000001fff0c7819 */ /* 0x000fe20000011405 */
[----:B--2---:R-:W-:Y:S01]  /*0ec0*/  IMAD.U32 R8, RZ, RZ, UR12 ;  /* 0x0000000cff087e24 */ /* 0x004fe2000f8e00ff */
[----:B------:R-:W-:Y:S01]  /*0ed0*/  SHF.R.S32.HI R53, RZ, 0x1f, R32 ;  /* 0x0000001fff357819 */ /* 0x000fe20000011420 */
[C---:B------:R-:W-:Y:S01]  /*0ee0*/  IMAD R13, R40.reuse, c[0x0][0x180], RZ ;  /* 0x00006000280d7a24 */ /* 0x040fe200078e02ff */
[----:B------:R-:W-:Y:S01]  /*0ef0*/  MOV R17, UR8 ;  /* 0x0000000800117c02 */ /* 0x000fe20008000f00 */
[----:B------:R-:W-:Y:S01]  /*0f00*/  IMAD R11, R40, c[0x0][0x210], RZ ;  /* 0x00008400280b7a24 */ /* 0x000fe200078e02ff */
[----:B------:R-:W-:Y:S01]  /*0f10*/  LEA.HI R10, R10, R9, RZ, 0x6 ;  /* 0x000000090a0a7211 */ /* 0x000fe200078f30ff */
[----:B------:R-:W-:Y:S01]  /*0f20*/  IMAD.U32 R9, RZ, RZ, UR5 ;  /* 0x00000005ff097e24 */ /* 0x000fe2000f8e00ff */
[----:B------:R-:W-:Y:S01]  /*0f30*/  LEA.HI R12, R12, R5, RZ, 0x6 ;  /* 0x000000050c0c7211 */ /* 0x000fe200078f30ff */
[----:B------:R-:W-:Y:S01]  /*0f40*/  IMAD R5, R40, c[0x0][0x288], RZ ;  /* 0x0000a20028057a24 */ /* 0x000fe200078e02ff */
[--C-:B------:R-:W-:Y:S01]  /*0f50*/  SHF.R.S32.HI R61, RZ, 0x1f, R60.reuse ;  /* 0x0000001fff3d7819 */ /* 0x100fe2000001143c */
[----:B------:R2:W-:Y:S01]  /*0f60*/  STL.64 [R1+0x28], R16 ;  /* 0x0000281001007387 */ /* 0x0005e20000100a00 */
[----:B-1----:R-:W-:Y:S01]  /*0f70*/  IMAD.X R3, RZ, RZ, R7, P0 ;  /* 0x000000ffff037224 */ /* 0x002fe200000e0607 */
[-C--:B------:R-:W-:Y:S01]  /*0f80*/  LEA.HI R39, R53, R32.reuse, RZ, 0x3 ;  /* 0x0000002035277211 */ /* 0x080fe200078f18ff */
[----:B------:R-:W-:Y:S01]  /*0f90*/  IMAD.MOV.U32 R7, RZ, RZ, c[0x0][0x1f8] ;  /* 0x00007e00ff077624 */ /* 0x000fe200078e00ff */
[----:B------:R1:W-:Y:S01]  /*0fa0*/  STL.64 [R1+0x20], R8 ;  /* 0x0000200801007387 */ /* 0x0003e20000100a00 */
[C---:B------:R-:W-:Y:S01]  /*0fb0*/  IMAD R18, R196.reuse, c[0x0][0x28c], R5 ;  /* 0x0000a300c4127a24 */ /* 0x040fe200078e0205 */
[----:B------:R-:W-:Y:S01]  /*0fc0*/  SHF.R.S32.HI R5, RZ, 0x1f, R195 ;  /* 0x0000001fff057819 */ /* 0x000fe200000114c3 */
[----:B------:R-:W-:Y:S01]  /*0fd0*/  IMAD.WIDE.U32 R22, R196, c[0x0][0x270], R60 ;  /* 0x00009c00c4167a25 */ /* 0x000fe200078e003c */
[----:B------:R-:W-:Y:S01]  /*0fe0*/  IADD3 R7, R7, 0x3f, RZ ;  /* 0x0000003f07077810 */ /* 0x000fe20007ffe0ff */
[----:B------:R4:W-:Y:S01]  /*0ff0*/  STL.64 [R1+0x90], R2 ;  /* 0x0000900201007387 */ /* 0x0009e20000100a00 */
[----:B------:R-:W-:Y:S01]  /*1000*/  SHF.R.S32.HI R10, RZ, 0x6, R10 ;  /* 0x00000006ff0a7819 */ /* 0x000fe2000001140a */
[----:B------:R-:W-:Y:S01]  /*1010*/  ULDC.64 UR4, c[0x0][0x208] ;  /* 0x0000820000047ab9 */ /* 0x000fe20000000a00 */
[----:B------:R-:W-:Y:S01]  /*1020*/  SHF.R.S32.HI R6, RZ, 0x1f, R7 ;  /* 0x0000001fff067819 */ /* 0x000fe20000011407 */
[----:B------:R-:W-:Y:S01]  /*1030*/  USHF.L.U32 UR12, UR4, 0x5, URZ ;  /* 0x00000005040c7899 */ /* 0x000fe2000800063f */
[----:B------:R-:W-:Y:S01]  /*1040*/  SEL R37, R195, RZ, !P2 ;  /* 0x000000ffc3257207 */ /* 0x000fe20005000000 */
[----:B------:R5:W-:Y:S01]  /*1050*/  STL [R1+0x18], R10 ;  /* 0x0000180a01007387 */ /* 0x000be20000100800 */
[----:B------:R-:W-:Y:S01]  /*1060*/  LEA.HI R6, R6, R7, RZ, 0x6 ;  /* 0x0000000706067211 */ /* 0x000fe200078f30ff */
[----:B------:R-:W-:Y:S01]  /*1070*/  IMAD R7, R40, c[0x0][0x270], RZ ;  /* 0x00009c0028077a24 */ /* 0x000fe200078e02ff */
[----:B---3--:R-:W-:Y:S01]  /*1080*/  LOP3.LUT R21, R39, 0xfffffff8, RZ, 0xc0, !PT ;  /* 0xfffffff827157812 */ /* 0x008fe200078ec0ff */
[----:B------:R-:W-:Y:S01]  /*1090*/  USHF.L.U64.HI UR6, UR4, UR6, UR5 ;  /* 0x0000000604067299 */ /* 0x000fe20008010205 */
[----:B------:R-:W-:Y:S01]  /*10a0*/  SEL R36, R5, RZ, !P2 ;  /* 0x000000ff05247207 */ /* 0x000fe20005000000 */
[----:B------:R-:W-:Y:S01]  /*10b0*/  USHF.L.U64.HI UR5, UR4, UR7, UR5 ;  /* 0x0000000704057299 */ /* 0x000fe20008010205 */
[----:B------:R-:W-:Y:S01]  /*10c0*/  LEA.HI R31, R53, R32, RZ, 0x6 ;  /* 0x00000020351f7211 */ /* 0x000fe200078f30ff */
[----:B------:R-:W-:Y:S01]  /*10d0*/  IMAD.IADD R21, R32, 0x1, -R21 ;  /* 0x0000000120157824 */ /* 0x000fe200078e0a15 */
[----:B------:R-:W-:Y:S01]  /*10e0*/  SHF.R.S32.HI R6, RZ, 0x6, R6 ;  /* 0x00000006ff067819 */ /* 0x000fe20000011406 */
[----:B------:R-:W-:Y:S01]  /*10f0*/  USHF.L.U32 UR4, UR4, 0x6, URZ ;  /* 0x0000000604047899 */ /* 0x000fe2000800063f */
[----:B------:R-:W-:Y:S01]  /*1100*/  SHF.R.S32.HI R31, RZ, 0x6, R31 ;  /* 0x00000006ff1f7819 */ /* 0x000fe2000001141f */
[C---:B--2---:R-:W-:Y:S01]  /*1110*/  IMAD.WIDE.U32 R16, R196.reuse, c[0x0][0x288], R60 ;  /* 0x0000a200c4107a25 */ /* 0x044fe200078e003c */
[----:B------:R-:W-:Y:S01]  /*1120*/  SHF.R.S32.HI R12, RZ, 0x6, R12 ;  /* 0x00000006ff0c7819 */ /* 0x000fe2000001140c */
[----:B------:R2:W-:Y:S01]  /*1130*/  STL [R1+0x40], R6 ;  /* 0x0000400601007387 */ /* 0x0005e20000100800 */
[----:B------:R-:W-:Y:S01]  /*1140*/  SHF.L.U32 R34, R31, 0x9, RZ ;  /* 0x000000091f227819 */ /* 0x000fe200000006ff */
[----:B-1----:R-:W-:Y:S01]  /*1150*/  IMAD R8, R196, c[0x0][0x274], R7 ;  /* 0x00009d00c4087a24 */ /* 0x002fe200078e0207 */
[----:B------:R-:W-:Y:S01]  /*1160*/  MOV R25, UR5 ;  /* 0x0000000500197c02 */ /* 0x000fe20008000f00 */
[----:B------:R-:W-:Y:S01]  /*1170*/  IMAD.IADD R19, R17, 0x1, R18 ;  /* 0x0000000111137824 */ /* 0x000fe200078e0212 */
[----:B------:R-:W-:Y:S01]  /*1180*/  MOV R18, R16 ;  /* 0x0000001000127202 */ /* 0x000fe20000000f00 */
[----:B------:R-:W-:Y:S01]  /*1190*/  IMAD.IADD R9, R23, 0x1, R8 ;  /* 0x0000000117097824 */ /* 0x000fe200078e0208 */
[----:B----4-:R-:W-:Y:S01]  /*11a0*/  SHF.R.S32.HI R2, RZ, 0x3, R39 ;  /* 0x00000003ff027819 */ /* 0x010fe20000011427 */
[----:B------:R-:W-:Y:S01]  /*11b0*/  IMAD.MOV.U32 R8, RZ, RZ, R22 ;  /* 0x000000ffff087224 */ /* 0x000fe200078e0016 */
[----:B------:R-:W-:Y:S01]  /*11c0*/  SHF.R.S32.HI R17, RZ, 0x1f, R28 ;  /* 0x0000001fff117819 */ /* 0x000fe2000001141c */
[----:B------:R-:W-:Y:S01]  /*11d0*/  IMAD.SHL.U32 R3, R21, 0x8, RZ ;  /* 0x0000000815037824 */ /* 0x000fe200078e00ff */
[----:B------:R-:W-:Y:S01]  /*11e0*/  STL [R1+0x68], R12 ;  /* 0x0000680c01007387 */ /* 0x000fe20000100800 */
[----:B------:R-:W-:Y:S01]  /*11f0*/  IMAD.SHL.U32 R16, R2, 0x40, RZ ;  /* 0x0000004002107824 */ /* 0x000fe200078e00ff */
[----:B------:R-:W-:Y:S01]  /*1200*/  SEL R5, R5, RZ, !P4 ;  /* 0x000000ff05057207 */ /* 0x000fe20006000000 */
[----:B-----5:R-:W-:Y:S01]  /*1210*/  IMAD R10, R36, c[0x0][0x278], RZ ;  /* 0x00009e00240a7a24 */ /* 0x020fe200078e02ff */
[----:B------:R1:W-:Y:S01]  /*1220*/  STL [R1+0x80], R12 ;  /* 0x0000800c01007387 */ /* 0x0003e20000100800 */
[----:B------:R-:W-:Y:S01]  /*1230*/  IMAD.WIDE.U32 R8, R37, c[0x0][0x278], R8 ;  /* 0x00009e0025087a25 */ /* 0x000fe200078e0008 */
[----:B------:R-:W-:-:S02]  /*1240*/  LOP3.LUT R16, R16, 0x1c0, RZ, 0xc0, !PT ;  /* 0x000001c010107812 */ /* 0x000fc400078ec0ff */
[--C-:B------:R-:W-:Y:S01]  /*1250*/  SHF.R.S32.HI R73, RZ, 0x1f, R3.reuse ;  /* 0x0000001fff497819 */ /* 0x100fe20000011403 */
[C---:B------:R-:W-:Y:S01]  /*1260*/  IMAD R10, R37.reuse, c[0x0][0x27c], R10 ;  /* 0x00009f00250a7a24 */ /* 0x040fe200078e020a */
[----:B------:R-:W-:Y:S01]  /*1270*/  LOP3.LUT R20, R16, 0x38, R3, 0xf8, !PT ;  /* 0x0000003810147812 */ /* 0x000fe200078ef803 */
[----:B------:R-:W-:Y:S01]  /*1280*/  IMAD.WIDE.U32 R18, R37, c[0x0][0x290], R18 ;  /* 0x0000a40025127a25 */ /* 0x000fe200078e0012 */
[----:B------:R-:W-:Y:S02]  /*1290*/  SHF.R.U32.HI R7, RZ, 0x3, R16 ;  /* 0x00000003ff077819 */ /* 0x000fe40000011610 */
[----:B------:R-:W-:Y:S01]  /*12a0*/  IADD3 R8, P0, R28, R8, RZ ;  /* 0x000000081c087210 */ /* 0x000fe20007f1e0ff */
[----:B--2---:R-:W-:Y:S01]  /*12b0*/  IMAD R6, R36, c[0x0][0x290], RZ ;  /* 0x0000a40024067a24 */ /* 0x004fe200078e02ff */
[----:B------:R-:W-:Y:S01]  /*12c0*/  LOP3.LUT R20, R34, R20, R7, 0xf6, !PT ;  /* 0x0000001422147212 */ /* 0x000fe200078ef607 */
[----:B------:R-:W-:Y:S01]  /*12d0*/  IMAD.U32 R26, RZ, RZ, UR12 ;  /* 0x0000000cff1a7e24 */ /* 0x000fe2000f8e00ff */
[----:B------:R-:W-:Y:S01]  /*12e0*/  IADD3.X R7, R17, R9, R10, P0, !PT ;  /* 0x0000000911077210 */ /* 0x000fe200007fe40a */
[----:B------:R-:W-:Y:S01]  /*12f0*/  IMAD R6, R37, c[0x0][0x294], R6 ;  /* 0x0000a50025067a24 */ /* 0x000fe200078e0206 */
[----:B------:R-:W-:Y:S01]  /*1300*/  IADD3 R9, P0, R28, R18, RZ ;  /* 0x000000121c097210 */ /* 0x000fe20007f1e0ff */
[----:B------:R-:W-:-:S02]  /*1310*/  IMAD.U32 R27, RZ, RZ, UR6 ;  /* 0x00000006ff1b7e24 */ /* 0x000fc4000f8e00ff */
[----:B------:R-:W-:Y:S01]  /*1320*/  IMAD.MOV.U32 R72, RZ, RZ, R3 ;  /* 0x000000ffff487224 */ /* 0x000fe200078e0003 */
[----:B------:R-:W-:Y:S01]  /*1330*/  IADD3.X R6, R17, R19, R6, P0, !PT ;  /* 0x0000001311067210 */ /* 0x000fe200007fe406 */
[----:B------:R-:W-:Y:S01]  /*1340*/  IMAD.U32 R24, RZ, RZ, UR4 ;  /* 0x00000004ff187e24 */ /* 0x000fe2000f8e00ff */
[----:B------:R2:W-:Y:S01]  /*1350*/  STL.64 [R1+0x48], R26 ;  /* 0x0000481a01007387 */ /* 0x0005e20000100a00 */
[----:B------:R-:W-:Y:S01]  /*1360*/  IMAD R18, R196, c[0x0][0x184], R13 ;  /* 0x00006100c4127a24 */ /* 0x000fe200078e020d */
[----:B-1----:R-:W-:Y:S01]  /*1370*/  LEA R12, P0, R8, c[0x0][0x258], 0x2 ;  /* 0x00009600080c7a11 */ /* 0x002fe200078010ff */
[C---:B------:R-:W-:Y:S01]  /*1380*/  IMAD R16, R196.reuse, c[0x0][0x214], R11 ;  /* 0x00008500c4107a24 */ /* 0x040fe200078e020b */
[----:B------:R1:W-:Y:S01]  /*1390*/  STL.64 [R1+0x50], R24 ;  /* 0x0000501801007387 */ /* 0x0003e20000100a00 */
[----:B------:R-:W-:Y:S01]  /*13a0*/  IMAD.WIDE.U32 R22, R196, c[0x0][0x210], R72 ;  /* 0x00008400c4167a25 */ /* 0x000fe200078e0048 */
[----:B------:R-:W-:Y:S02]  /*13b0*/  LEA.HI.X R13, R8, c[0x0][0x25c], R7, 0x2, P0 ;  /* 0x00009700080d7a11 */ /* 0x000fe400000f1407 */
[----:B------:R-:W-:Y:S01]  /*13c0*/  LEA R10, P0, R9, c[0x0][0x280], 0x2 ;  /* 0x0000a000090a7a11 */ /* 0x000fe200078010ff */
[----:B------:R-:W-:Y:S01]  /*13d0*/  IMAD.MOV.U32 R7, RZ, RZ, 0x2 ;  /* 0x00000002ff077424 */ /* 0x000fe200078e00ff */
[----:B------:R-:W-:Y:S01]  /*13e0*/  IADD3 R17, R23, R16, RZ ;  /* 0x0000001017117210 */ /* 0x000fe20007ffe0ff */
[C---:B------:R-:W-:Y:S01]  /*13f0*/  IMAD R8, R36.reuse, c[0x0][0x188], RZ ;  /* 0x0000620024087a24 */ /* 0x040fe200078e02ff */
[----:B------:R-:W-:Y:S01]  /*1400*/  LEA.HI.X R11, R9, c[0x0][0x284], R6, 0x2, P0 ;  /* 0x0000a100090b7a11 */ /* 0x000fe200000f1406 */
[----:B------:R-:W-:Y:S01]  /*1410*/  IMAD.MOV.U32 R16, RZ, RZ, R22 ;  /* 0x000000ffff107224 */ /* 0x000fe200078e0016 */
[----:B------:R-:W-:Y:S01]  /*1420*/  SHF.R.S32.HI R23, RZ, 0x1f, R2 ;  /* 0x0000001fff177819 */ /* 0x000fe20000011402 */
[----:B------:R-:W-:Y:S01]  /*1430*/  IMAD R6, R36, c[0x0][0x218], RZ ;  /* 0x0000860024067a24 */ /* 0x000fe200078e02ff */
[----:B------:R-:W-:Y:S01]  /*1440*/  MOV R22, R196 ;  /* 0x000000c400167202 */ /* 0x000fe20000000f00 */
[C---:B------:R-:W-:Y:S01]  /*1450*/  IMAD.WIDE.U32 R16, R37.reuse, c[0x0][0x218], R16 ;  /* 0x0000860025107a25 */ /* 0x040fe200078e0010 */
[----:B------:R-:W-:Y:S03]  /*1460*/  STL.64 [R1+0x88], R10 ;  /* 0x0000880a01007387 */ /* 0x000fe60000100a00 */
[----:B------:R-:W-:Y:S01]  /*1470*/  IMAD R6, R37, c[0x0][0x21c], R6 ;  /* 0x0000870025067a24 */ /* 0x000fe200078e0206 */
[----:B------:R3:W-:Y:S01]  /*1480*/  STL.64 [R1+0x70], R12 ;  /* 0x0000700c01007387 */ /* 0x0007e20000100a00 */
[----:B--2---:R-:W-:-:S03]  /*1490*/  IMAD.WIDE.U32 R26, R196, c[0x0][0x180], R72 ;  /* 0x00006000c41a7a25 */ /* 0x004fc600078e0048 */
[----:B------:R-:W-:Y:S01]  /*14a0*/  IADD3 R17, R17, R6, RZ ;  /* 0x0000000611117210 */ /* 0x000fe20007ffe0ff */
[----:B------:R-:W-:Y:S02]  /*14b0*/  IMAD.IADD R19, R27, 0x1, R18 ;  /* 0x000000011b137824 */ /* 0x000fe400078e0212 */
[----:B-1----:R-:W-:-:S04]  /*14c0*/  IMAD.WIDE.U32 R24, R20, R7, c[0x0][0x18] ;  /* 0x0000060014187625 */ /* 0x002fc800078e0007 */
[C---:B------:R-:W-:Y:S01]  /*14d0*/  IMAD R7, R37.reuse, c[0x0][0x18c], R8 ;  /* 0x0000630025077a24 */ /* 0x040fe200078e0208 */
[----:B------:R-:W-:Y:S01]  /*14e0*/  IADD3 R8, P2, R2, R0, RZ ;  /* 0x0000000002087210 */ /* 0x000fe20007f5e0ff */
[----:B------:R-:W-:Y:S01]  /*14f0*/  IMAD.MOV.U32 R18, RZ, RZ, R26 ;  /* 0x000000ffff127224 */ /* 0x000fe200078e001a */
[----:B------:R-:W-:Y:S01]  /*1500*/  IADD3 R42, P1, R24, 0x4080, RZ ;  /* 0x00004080182a7810 */ /* 0x000fe20007f3e0ff */
[----:B------:R-:W-:Y:S01]  /*1510*/  IMAD.MOV.U32 R27, RZ, RZ, R32 ;  /* 0x000000ffff1b7224 */ /* 0x000fe200078e0020 */
[----:B------:R-:W-:Y:S01]  /*1520*/  LEA.HI.X.SX32 R0, R0, R23, 0x1, P2 ;  /* 0x0000001700007211 */ /* 0x000fe200010f0eff */
[----:B------:R-:W-:Y:S01]  /*1530*/  IMAD.WIDE.U32 R18, R37, c[0x0][0x188], R18 ;  /* 0x0000620025127a25 */ /* 0x000fe200078e0012 */
[----:B------:R-:W-:Y:S02]  /*1540*/  IADD3 R24, P0, R24, 0x8080, RZ ;  /* 0x0000808018187810 */ /* 0x000fe40007f1e0ff */
[----:B------:R-:W-:Y:S01]  /*1550*/  IADD3.X R43, RZ, R25, RZ, P1, !PT ;  /* 0x00000019ff2b7210 */ /* 0x000fe20000ffe4ff */
[----:B------:R-:W-:-:S02]  /*1560*/  IMAD.IADD R19, R19, 0x1, R7 ;  /* 0x0000000113137824 */ /* 0x000fc400078e0207 */
[C---:B------:R-:W-:Y:S01]  /*1570*/  IMAD R7, R0.reuse, c[0x0][0x178], RZ ;  /* 0x00005e0000077a24 */ /* 0x040fe200078e02ff */
[----:B---3--:R-:W-:Y:S01]  /*1580*/  SEL R12, R195, RZ, !P4 ;  /* 0x000000ffc30c7207 */ /* 0x008fe20006000000 */
[----:B------:R-:W-:Y:S01]  /*1590*/  IMAD R9, R0, c[0x0][0x208], RZ ;  /* 0x0000820000097a24 */ /* 0x000fe200078e02ff */
[----:B------:R-:W-:Y:S01]  /*15a0*/  STL.64 [R1+0x38], R42 ;  /* 0x0000382a01007387 */ /* 0x000fe20000100a00 */
[C---:B------:R-:W-:Y:S02]  /*15b0*/  IMAD R7, R8.reuse, c[0x0][0x17c], R7 ;  /* 0x00005f0008077a24 */ /* 0x040fe400078e0207 */
[----:B------:R-:W-:-:S04]  /*15c0*/  IMAD.WIDE.U32 R18, R8, c[0x0][0x178], R18 ;  /* 0x00005e0008127a25 */ /* 0x000fc800078e0012 */
[----:B------:R-:W-:Y:S01]  /*15d0*/  IMAD R9, R8, c[0x0][0x20c], R9 ;  /* 0x0000830008097a24 */ /* 0x000fe200078e0209 */
[----:B------:R-:W-:Y:S01]  /*15e0*/  LEA R6, P1, R18, c[0x0][0x160], 0x1 ;  /* 0x0000580012067a11 */ /* 0x000fe200078208ff */
[----:B------:R-:W-:-:S04]  /*15f0*/  IMAD.WIDE.U32 R16, R8, c[0x0][0x208], R16 ;  /* 0x0000820008107a25 */ /* 0x000fc800078e0010 */
[----:B------:R-:W-:Y:S01]  /*1600*/  IMAD.X R25, RZ, RZ, R25, P0 ;  /* 0x000000ffff197224 */ /* 0x000fe200000e0619 */
[----:B------:R-:W-:Y:S01]  /*1610*/  LEA R8, P0, R16, c[0x0][0x1f0], 0x1 ;  /* 0x00007c0010087a11 */ /* 0x000fe200078008ff */
[----:B------:R-:W-:Y:S02]  /*1620*/  IMAD.IADD R7, R19, 0x1, R7 ;  /* 0x0000000113077824 */ /* 0x000fe400078e0207 */
[----:B------:R-:W-:Y:S01]  /*1630*/  IMAD.IADD R9, R17, 0x1, R9 ;  /* 0x0000000111097824 */ /* 0x000fe200078e0209 */
[----:B------:R1:W-:Y:S01]  /*1640*/  STL.64 [R1+0x60], R24 ;  /* 0x0000601801007387 */ /* 0x0003e20000100a00 */
[----:B------:R-:W-:Y:S01]  /*1650*/  @P3 IMAD.HI.U32 R0, R196, c[0x0][0x24c], RZ ;  /* 0x00009300c4003a27 */ /* 0x000fe200078e00ff */
[----:B------:R-:W-:Y:S02]  /*1660*/  LEA.HI.X R7, R18, c[0x0][0x164], R7, 0x1, P1 ;  /* 0x0000590012077a11 */ /* 0x000fe400008f0c07 */
[----:B------:R-:W-:Y:S02]  /*1670*/  LEA.HI.X R9, R16, c[0x0][0x1f4], R9, 0x1, P0 ;  /* 0x00007d0010097a11 */ /* 0x000fe400000f0c09 */
[----:B------:R-:W-:Y:S01]  /*1680*/  @P3 SHF.R.U32.HI R22, RZ, c[0x0][0x250], R0 ;  /* 0x00009400ff163a19 */ /* 0x000fe20000011600 */
[----:B------:R2:W-:Y:S03]  /*1690*/  STL.64 [R1+0x30], R6 ;  /* 0x0000300601007387 */ /* 0x0005e60000100a00 */
[----:B------:R-:W-:Y:S01]  /*16a0*/  SHF.R.S32.HI R19, RZ, 0x1f, R22 ;  /* 0x0000001fff137819 */ /* 0x000fe20000011416 */
[----:B------:R2:W-:Y:S01]  /*16b0*/  STL.64 [R1+0x58], R8 ;  /* 0x0000580801007387 */ /* 0x0005e20000100a00 */
[----:B-1----:R-:W-:-:S03]  /*16c0*/  MOV R24, 0x16e0 ;  /* 0x000016e000187802 */ /* 0x002fc60000000f00 */
[----:B--2---:R-:W-:Y:S05]  /*16d0*/  CALL.REL.NOINC `($_ZN7cutlass13device_kernelIN5flash19enable_sm80_to_sm89INS1_16FlashAttnBwdSm80INS1_25CollectiveMainloopBwdSm80ILi2ELi2EN4cute5tupleIJNS5_1CILi64EEENS7_ILi128EEES8_EEENS_10bfloat16_tEfNS_4arch4Sm80ELb1ELb0ELb1ELb1ELb0ELb0ELb0ELb0ELi2ELi2ELi4ELi2ELb1EEENS1_21CollectiveEpilogueBwdISA_SB_SD_Li256ELb1ELb0ELi2EEENS1_25SingleTileBwdLPTSchedulerILb1ELi128ELb0EEEEEEEEEvNT_6ParamsE$_ZZN4cute7idx2crdINS_5tupleIJiEEENS1_IJNS1_IJNS1_IJNS_1CILi8EEENS3_ILi2EEEEEES5_S5_NS3_ILi4EEEEEEEEEEEDaRKT_RKT0_ENKUlRKT_RKT0_E_clIiS8_EEDaSI_SL_) ;  /* 0x00008cc000007944 */ /* 0x004fea0003c00000 */
[----:B------:R-:W-:Y:S01]  /*16e0*/  IMAD.MOV.U32 R193, RZ, RZ, R0 ;  /* 0x000000ffffc17224 */ /* 0x000fe200078e0000 */
[----:B------:R-:W-:Y:S01]  /*16f0*/  MOV R30, R42 ;  /* 0x0000002a001e7202 */ /* 0x000fe20000000f00 */
[----:B------:R-:W-:Y:S01]  /*1700*/  IMAD.MOV.U32 R27, RZ, RZ, R32 ;  /* 0x000000ffff1b7224 */ /* 0x000fe200078e0020 */
[----:B------:R-:W-:-:S02]  /*1710*/  MOV R24, 0x1730 ;  /* 0x0000173000187802 */ /* 0x000fc40000000f00 */
[----:B-1----:R-:W-:Y:S05]  /*1720*/  CALL.REL.NOINC `($_ZN7cutlass13device_kernelIN5flash19enable_sm80_to_sm89INS1_16FlashAttnBwdSm80INS1_25CollectiveMainloopBwdSm80ILi2ELi2EN4cute5tupleIJNS5_1CILi64EEENS7_ILi128EEES8_EEENS_10bfloat16_tEfNS_4arch4Sm80ELb1ELb0ELb1ELb1ELb0ELb0ELb0ELb0ELi2ELi2ELi4ELi2ELb1EEENS1_21CollectiveEpilogueBwdISA_SB_SD_Li256ELb1ELb0ELi2EEENS1_25SingleTileBwdLPTSchedulerILb1ELi128ELb0EEEEEEEEEvNT_6ParamsE$_ZZN4cute7idx2crdINS_5tupleIJiEEENS1_IJNS1_IJNS1_IJNS_1CILi8EEENS3_ILi2EEEEEES5_S5_NS3_ILi4EEEEEEEEEEEDaRKT_RKT0_ENKUlRKT_RKT0_E_clIiS8_EEDaSI_SL_) ;  /* 0x00008c7000007944 */ /* 0x002fea0003c00000 */
[----:B------:R-:W-:Y:S01]  /*1730*/  LEA.HI R51, R53, R32, RZ, 0x4 ;  /* 0x0000002035337211 */ /* 0x000fe200078f20ff */
[----:B------:R-:W-:Y:S01]  /*1740*/  IMAD.SHL.U32 R52, R21, 0x40, RZ ;  /* 0x0000004015347824 */ /* 0x000fe200078e00ff */
[----:B------:R-:W-:Y:S01]  /*1750*/  MOV R24, 0x1840 ;  /* 0x0000184000187802 */ /* 0x000fe20000000f00 */
[----:B------:R-:W-:Y:S01]  /*1760*/  IMAD.MOV.U32 R187, RZ, RZ, R0 ;  /* 0x000000ffffbb7224 */ /* 0x000fe200078e0000 */
[----:B------:R-:W-:Y:S01]  /*1770*/  SHF.R.S32.HI R6, RZ, 0x4, R51 ;  /* 0x00000004ff067819 */ /* 0x000fe20000011433 */
[----:B------:R-:W-:Y:S01]  /*1780*/  IMAD.MOV.U32 R29, RZ, RZ, R42 ;  /* 0x000000ffff1d7224 */ /* 0x000fe200078e002a */
[----:B------:R-:W-:-:S02]  /*1790*/  LOP3.LUT R52, R52, 0x1c0, RZ, 0xc0, !PT ;  /* 0x000001c034347812 */ /* 0x000fc400078ec0ff */
[----:B------:R-:W-:Y:S02]  /*17a0*/  LEA.HI R185, R51, R6, RZ, 0x1 ;  /* 0x0000000633b97211 */ /* 0x000fe400078f08ff */
        /* <DEDUP_REMOVED lines=8> */
[----:B-1----:R-:W-:Y:S05]  /*1830*/  CALL.REL.NOINC `($_ZN7cutlass13device_kernelIN5flash19enable_sm80_to_sm89INS1_16FlashAttnBwdSm80INS1_25CollectiveMainloopBwdSm80ILi2ELi2EN4cute5tupleIJNS5_1CILi64EEENS7_ILi128EEES8_EEENS_10bfloat16_tEfNS_4arch4Sm80ELb1ELb0ELb1ELb1ELb0ELb0ELb0ELb0ELi2ELi2ELi4ELi2ELb1EEENS1_21CollectiveEpilogueBwdISA_SB_SD_Li256ELb1ELb0ELi2EEENS1_25SingleTileBwdLPTSchedulerILb1ELi128ELb0EEEEEEEEEvNT_6ParamsE$_ZZN4cute7idx2crdINS_5tupleIJiEEENS1_IJNS1_IJNS1_IJNS_1CILi8EEENS3_ILi2EEEEEES5_NS3_ILi4EEES5_EEEEEEEEDaRKT_RKT0_ENKUlRKT_RKT0_E_clIiS8_EEDaSI_SL_) ;  /* 0x00007ef000007944 */ /* 0x002fea0003c00000 */
[----:B------:R-:W-:Y:S01]  /*1840*/  IMAD.MOV.U32 R50, RZ, RZ, R45 ;  /* 0x000000ffff327224 */ /* 0x000fe200078e002d */
[----:B------:R-:W-:Y:S01]  /*1850*/  MOV R48, R43 ;  /* 0x0000002b00307202 */ /* 0x000fe20000000f00 */
[----:B------:R-:W-:Y:S01]  /*1860*/  IMAD.MOV.U32 R49, RZ, RZ, R44 ;  /* 0x000000ffff317224 */ /* 0x000fe200078e002c */
[----:B------:R-:W-:Y:S02]  /*1870*/  MOV R34, R32 ;  /* 0x0000002000227202 */ /* 0x000fe40000000f00 */
[----:B------:R-:W-:Y:S02]  /*1880*/  MOV R24, 0x18a0 ;  /* 0x000018a000187802 */ /* 0x000fe40000000f00 */
[----:B-1----:R-:W-:Y:S05]  /*1890*/  CALL.REL.NOINC `($_ZN7cutlass13device_kernelIN5flash19enable_sm80_to_sm89INS1_16FlashAttnBwdSm80INS1_25CollectiveMainloopBwdSm80ILi2ELi2EN4cute5tupleIJNS5_1CILi64EEENS7_ILi128EEES8_EEENS_10bfloat16_tEfNS_4arch4Sm80ELb1ELb0ELb1ELb1ELb0ELb0ELb0ELb0ELi2ELi2ELi4ELi2ELb1EEENS1_21CollectiveEpilogueBwdISA_SB_SD_Li256ELb1ELb0ELi2EEENS1_25SingleTileBwdLPTSchedulerILb1ELi128ELb0EEEEEEEEEvNT_6ParamsE$_ZZN4cute7idx2crdINS_5tupleIJiEEENS1_IJNS1_IJNS1_IJNS_1CILi8EEENS3_ILi2EEEEEES5_NS3_ILi4EEES5_EEEEEEEEDaRKT_RKT0_ENKUlRKT_RKT0_E_clIiS8_EEDaSI_SL_) ;  /* 0x00007e9000007944 */ /* 0x002fea0003c00000 */
[----:B------:R-:W-:Y:S02]  /*18a0*/  MOV R27, R32 ;  /* 0x00000020001b7202 */ /* 0x000fe40000000f00 */
[----:B------:R-:W-:-:S02]  /*18b0*/  MOV R24, 0x18d0 ;  /* 0x000018d000187802 */ /* 0x000fc40000000f00 */
[----:B-1----:R-:W-:Y:S05]  /*18c0*/  CALL.REL.NOINC `($_ZN7cutlass13device_kernelIN5flash19enable_sm80_to_sm89INS1_16FlashAttnBwdSm80INS1_25CollectiveMainloopBwdSm80ILi2ELi2EN4cute5tupleIJNS5_1CILi64EEENS7_ILi128EEES8_EEENS_10bfloat16_tEfNS_4arch4Sm80ELb1ELb0ELb1ELb1ELb0ELb0ELb0ELb0ELi2ELi2ELi4ELi2ELb1EEENS1_21CollectiveEpilogueBwdISA_SB_SD_Li256ELb1ELb0ELi2EEENS1_25SingleTileBwdLPTSchedulerILb1ELi128ELb0EEEEEEEEEvNT_6ParamsE$_ZZN4cute7idx2crdINS_5tupleIJiEEENS1_IJNS1_IJNS1_IJNS_1CILi8EEENS3_ILi2EEEEEES5_S5_NS3_ILi4EEEEEEEEEEEDaRKT_RKT0_ENKUlRKT_RKT0_E_clIiS8_EEDaSI_SL_) ;  /* 0x00008ad000007944 */ /* 0x002fea0003c00000 */
        /* <DEDUP_REMOVED lines=24> */
[----:B-1----:R-:W-:Y:S05]  /*1a50*/  CALL.REL.NOINC `($_ZN7cutlass13device_kernelIN5flash19enable_sm80_to_sm89INS1_16FlashAttnBwdSm80INS1_25CollectiveMainloopBwdSm80ILi2ELi2EN4cute5tupleIJNS5_1CILi64EEENS7_ILi128EEES8_EEENS_10bfloat16_tEfNS_4arch4Sm80ELb1ELb0ELb1ELb1ELb0ELb0ELb0ELb0ELi2ELi2ELi4ELi2ELb1EEENS1_21CollectiveEpilogueBwdISA_SB_SD_Li256ELb1ELb0ELi2EEENS1_25SingleTileBwdLPTSchedulerILb1ELi128ELb0EEEEEEEEEvNT_6ParamsE$_ZZN4cute7idx2crdINS_5tupleIJiEEENS1_IJNS1_IJNS1_IJNS_1CILi8EEENS3_ILi2EEEEEES5_S5_NS3_ILi4EEEEEEEEEEEDaRKT_RKT0_ENKUlRKT_RKT0_E_clIiS8_EEDaSI_SL_) ;  /* 0x0000894000007944 */ /* 0x002fea0003c00000 */
        /* <DEDUP_REMOVED lines=32> */
[----:B------:R-:W-:Y:S01]  /*1c60*/  IMAD R19, R19, c[0x0][0x1b0], RZ ;  /* 0x00006c0013137a24 */ /* 0x000fe200078e02ff */
[----:B------:R-:W-:Y:S01]  /*1c70*/  STL.64 [R1+0xb0], R70 ;  /* 0x0000b04601007387 */ /* 0x000fe20000100a00 */
[----:B------:R-:W-:Y:S01]  /*1c80*/  IMAD.IADD R4, R25, 0x1, R4 ;  /* 0x0000000119047824 */ /* 0x000fe200078e0204 */
[----:B------:R-:W-:Y:S01]  /*1c90*/  IADD3 R18, P2, R16, UR7, RZ ;  /* 0x0000000710127c10 */ /* 0x000fe2000ff5e0ff */
[----:B------:R-:W-:Y:S01]  /*1ca0*/  IMAD.SHL.U32 R20, R20, 0x2, RZ ;  /* 0x0000000214147824 */ /* 0x000fe200078e00ff */
[----:B------:R-:W-:Y:S01]  /*1cb0*/  STL.64 [R1+0xb8], R68 ;  /* 0x0000b84401007387 */ /* 0x000fe20000100a00 */
[----:B------:R-:W-:Y:S01]  /*1cc0*/  IMAD.WIDE.U32 R8, R22, c[0x0][0x1b0], R8 ;  /* 0x00006c0016087a25 */ /* 0x000fe200078e0008 */
[----:B------:R-:W-:-:S02]  /*1cd0*/  LEA.HI.X R17, R24, c[0x0][0x1c4], R4, 0x1, P1 ;  /* 0x0000710018117a11 */ /* 0x000fc400008f0c04 */
[----:B------:R-:W-:Y:S01]  /*1ce0*/  STL.64 [R1+0xe8], R66 ;  /* 0x0000e84201007387 */ /* 0x000fe20000100a00 */
[----:B------:R-:W-:Y:S02]  /*1cf0*/  IMAD R19, R22, c[0x0][0x1b4], R19 ;  /* 0x00006d0016137a24 */ /* 0x000fe400078e0213 */
[----:B------:R-:W-:Y:S01]  /*1d00*/  IMAD R5, R5, c[0x0][0x1b8], RZ ;  /* 0x00006e0005057a24 */ /* 0x000fe200078e02ff */
        /* <DEDUP_REMOVED lines=15> */
[----:B------:R-:W-:Y:S02]  /*1e00*/  IMAD.IADD R6, R205, 0x1, -R2 ;  /* 0x00000001cd067824 */ /* 0x000fe400078e0a02 */
[----:B----4-:R-:W-:Y:S02]  /*1e10*/  IMAD R2, R12, c[0x0][0x1bc], R5 ;  /* 0x00006f000c027a24 */ /* 0x010fe400078e0205 */
[----:B------:R-:W-:Y:S01]  /*1e20*/  IMAD R5, R11, c[0x0][0x1a8], RZ ;  /* 0x00006a000b057a24 */ /* 0x000fe200078e02ff */
[C---:B------:R-:W-:Y:S01]  /*1e30*/  ISETP.GE.AND P4, PT, R6.reuse, 0x1, PT ;  /* 0x000000010600780c */ /* 0x040fe20003f86270 */
[----:B------:R-:W-:Y:S01]  /*1e40*/  IMAD.IADD R9, R9, 0x1, R2 ;  /* 0x0000000109097824 */ /* 0x000fe200078e0202 */
[----:B------:R-:W-:Y:S01]  /*1e50*/  ISETP.GE.AND P3, PT, R6, 0x21, PT ;  /* 0x000000210600780c */ /* 0x000fe20003f66270 */
[C---:B------:R-:W-:Y:S01]  /*1e60*/  IMAD R5, R10.reuse, c[0x0][0x1ac], R5 ;  /* 0x00006b000a057a24 */ /* 0x040fe200078e0205 */
[----:B------:R-:W-:Y:S01]  /*1e70*/  ISETP.GE.OR P0, PT, R3, c[0x0][0x1cc], !P4 ;  /* 0x0000730003007a0c */ /* 0x000fe20006706670 */
[----:B------:R-:W-:Y:S01]  /*1e80*/  IMAD.WIDE.U32 R8, R10, c[0x0][0x1a8], R8 ;  /* 0x00006a000a087a25 */ /* 0x000fe200078e0008 */
[----:B------:R-:W-:-:S02]  /*1e90*/  ISETP.GE.AND P6, PT, R6, 0x41, PT ;  /* 0x000000410600780c */ /* 0x000fc40003fc6270 */
[----:B------:R-:W-:Y:S01]  /*1ea0*/  ISETP.GE.OR P1, PT, R3, c[0x0][0x1cc], !P3 ;  /* 0x0000730003007a0c */ /* 0x000fe20005f26670 */
[----:B------:R-:W-:Y:S01]  /*1eb0*/  IMAD.IADD R5, R9, 0x1, R5 ;  /* 0x0000000109057824 */ /* 0x000fe200078e0205 */
[----:B------:R-:W-:Y:S02]  /*1ec0*/  ISETP.GE.AND P5, PT, R6, 0x61, PT ;  /* 0x000000610600780c */ /* 0x000fe40003fa6270 */
        /* <DEDUP_REMOVED lines=17> */
[----:B------:R-:W-:Y:S02]  /*1fe0*/  ISETP.GE.OR P5, PT, R3, c[0x0][0x19c], !P5 ;  /* 0x0000670003007a0c */ /* 0x000fe40006fa6670 */
[----:B------:R-:W-:Y:S01]  /*1ff0*/  UMOV UR6, URZ ;  /* 0x0000003f00067c82 */ /* 0x000fe20008000000 */
[----:B--2---:R-:W-:-:S08]  /*2000*/  IMAD.MOV.U32 R17, RZ, RZ, R194 ;  /* 0x000000ffff117224 */ /* 0x004fd000078e00c2 */
[----:B------:R2:W-:Y:S01]  /*2010*/  LDGSTS.E.BYPASS.LTC128B.128 [R20+0x7080], [R6.64], !P0 ;  /* 0x0708000006147fae */ /* 0x0005e2000c101d4a */
[----:B------:R-:W-:-:S03]  /*2020*/  LEA R4, P0, R8, c[0x0][0x190], 0x1 ;  /* 0x0000640008047a11 */ /* 0x000fc600078008ff */
[----:B------:R-:W0:Y:S01]  /*2030*/  LDGDEPBAR ;  /* 0x00000000000079af */ /* 0x000e220000000000 */
[----:B------:R-:W-:Y:S02]  /*2040*/  LEA.HI.X R5, R8, c[0x0][0x194], R5, 0x1, P0 ;  /* 0x0000650008057a11 */ /* 0x000fe400000f0c05 */
[----:B------:R-:W-:-:S03]  /*2050*/  IADD3 R8, P0, R4, UR7, RZ ;  /* 0x0000000704087c10 */ /* 0x000fc6000ff1e0ff */
[----:B------:R1:W-:Y:S01]  /*2060*/  LDGSTS.E.BYPASS.LTC128B.128 [R20+0x80], [R4.64], !P4 ;  /* 0x0008000004147fae */ /* 0x0003e2000e101d4a */
[----:B------:R-:W-:Y:S02]  /*2070*/  IADD3.X R9, R5, UR5, RZ, P0, !PT ;  /* 0x0000000505097c10 */ /* 0x000fe400087fe4ff */
[----:B------:R-:W-:-:S03]  /*2080*/  ISETP.GE.AND P4, PT, R3, c[0x0][0x16c], PT ;  /* 0x00005b0003007a0c */ /* 0x000fc60003f86270 */
[----:B------:R3:W-:Y:S01]  /*2090*/  LDGSTS.E.BYPASS.LTC128B.128 [R20+0x1080], [R8.64], !P3 ;  /* 0x0108000008147fae */ /* 0x0007e2000d901d4a */
[----:B------:R-:W-:Y:S01]  /*20a0*/  ISETP.GE.AND P3, PT, R3, c[0x0][0x1fc], PT ;  /* 0x00007f0003007a0c */ /* 0x000fe20003f66270 */
[----:B------:R-:W-:-:S03]  /*20b0*/  IMAD.MOV.U32 R3, RZ, RZ, 0x40 ;  /* 0x00000040ff037424 */ /* 0x000fc600078e00ff */
[----:B------:R-:W-:Y:S02]  /*20c0*/  SEL R2, RZ, 0x1, P3 ;  /* 0x00000001ff027807 */ /* 0x000fe40001800000 */
[----:B------:R-:W-:-:S03]  /*20d0*/  SEL R3, R3, 0xffffffc0, !P2 ;  /* 0xffffffc003037807 */ /* 0x000fc60005000000 */
[----:B------:R-:W-:Y:S01]  /*20e0*/  STL.U8 [R1+0xa8], R2 ;  /* 0x0000a80201007387 */ /* 0x000fe20000100000 */
[----:B--2---:R-:W-:-:S04]  /*20f0*/  IADD3 R6, P0, R8, UR7, RZ ;  /* 0x0000000708067c10 */ /* 0x004fc8000ff1e0ff */
[----:B------:R-:W-:Y:S02]  /*2100*/  IADD3.X R7, R9, UR5, RZ, P0, !PT ;  /* 0x0000000509077c10 */ /* 0x000fe400087fe4ff */
[----:B------:R-:W-:-:S03]  /*2110*/  IADD3 R10, P0, R6, UR7, RZ ;  /* 0x00000007060a7c10 */ /* 0x000fc6000ff1e0ff */
[----:B------:R2:W-:Y:S01]  /*2120*/  LDGSTS.E.BYPASS.LTC128B.128 [R20+0x2080], [R6.64], !P6 ;  /* 0x0208000006147fae */ /* 0x0005e2000f101d4a */
[----:B------:R-:W-:Y:S01]  /*2130*/  IADD3.X R11, R7, UR5, RZ, P0, !PT ;  /* 0x00000005070b7c10 */ /* 0x000fe200087fe4ff */
[----:B-1----:R-:W-:Y:S01]  /*2140*/  IMAD.MOV.U32 R5, RZ, RZ, 0x20 ;  /* 0x00000020ff057424 */ /* 0x002fe200078e00ff */
[----:B------:R-:W-:Y:S02]  /*2150*/  SEL R4, RZ, 0x1, P4 ;  /* 0x00000001ff047807 */ /* 0x000fe40002000000 */
[C---:B------:R-:W-:Y:S01]  /*2160*/  IADD3 R12, P0, R14.reuse, 0x98, RZ ;  /* 0x000000980e0c7810 */ /* 0x040fe20007f1e0ff */
[----:B------:R1:W-:Y:S01]  /*2170*/  LDGSTS.E.BYPASS.LTC128B.128 [R20+0x3080], [R10.64], !P5 ;  /* 0x030800000a147fae */ /* 0x0003e2000e901d4a */
[----:B---3--:R-:W-:Y:S02]  /*2180*/  IADD3 R8, P2, R14, 0xa1, RZ ;  /* 0x000000a10e087810 */ /* 0x008fe40007f5e0ff */
[----:B------:R-:W-:Y:S01]  /*2190*/  SEL R5, R5, 0xffffffe0, !P1 ;  /* 0xffffffe005057807 */ /* 0x000fe20004800000 */
[----:B------:R-:W0:Y:S01]  /*21a0*/  LDGDEPBAR ;  /* 0x00000000000079af */ /* 0x000e220000000000 */
[----:B------:R-:W-:-:S02]  /*21b0*/  IMAD.X R13, RZ, RZ, R15, P0 ;  /* 0x000000ffff0d7224 */ /* 0x000fc400000e060f */
[----:B------:R-:W-:Y:S01]  /*21c0*/  IMAD.X R9, RZ, RZ, R15, P2 ;  /* 0x000000ffff097224 */ /* 0x000fe200010e060f */
[----:B------:R3:W-:Y:S01]  /*21d0*/  STL.U8 [R1+0xa1], R4 ;  /* 0x0000a10401007387 */ /* 0x0007e20000100000 */
[----:B----4-:R-:W-:-:S03]  /*21e0*/  IADD3 R18, P2, R14, 0xa4, RZ ;  /* 0x000000a40e127810 */ /* 0x010fc60007f5e0ff */
[----:B------:R-:W-:Y:S02]  /*21f0*/  STL.64 [R1+0xe0], R8 ;  /* 0x0000e00801007387 */ /* 0x000fe40000100a00 */
[----:B------:R-:W-:Y:S02]  /*2200*/  IMAD.X R19, RZ, RZ, R15, P2 ;  /* 0x000000ffff137224 */ /* 0x000fe400010e060f */
[----:B------:R-:W-:Y:S04]  /*2210*/  STL.64 [R1+0xc8], R12 ;  /* 0x0000c80c01007387 */ /* 0x000fe80000100a00 */
[----:B------:R-:W-:Y:S01]  /*2220*/  STL.64 [R1+0xf8], R18 ;  /* 0x0000f81201007387 */ /* 0x000fe20000100a00 */
[----:B--2---:R-:W-:-:S03]  /*2230*/  IMAD.IADD R6, R186, 0x1, R5 ;  /* 0x00000001ba067824 */ /* 0x004fc600078e0205 */
[----:B------:R-:W-:Y:S01]  /*2240*/  STL.64 [R1+0x150], R18 ;  /* 0x0001501201007387 */ /* 0x000fe20000100a00 */
[----:B-1----:R-:W-:Y:S01]  /*2250*/  IADD3 R10, P0, R14, 0xa0, RZ ;  /* 0x000000a00e0a7810 */ /* 0x002fe20007f1e0ff */
[----:B------:R-:W-:-:S04]  /*2260*/  DEPBAR.LE SB0, 0x1 ;  /* 0x000080400000791a */ /* 0x000fc80000000000 */
[----:B------:R-:W-:Y:S01]  /*2270*/  BAR.SYNC.DEFER_BLOCKING 0x0 ;  /* 0x0000000000007b1d */ /* 0x000fe20000010000 */
[----:B---3--:R-:W-:Y:S02]  /*2280*/  IMAD.IADD R4, R186, 0x1, R3 ;  /* 0x00000001ba047824 */ /* 0x008fe400078e0203 */
[----:B------:R-:W-:Y:S02]  /*2290*/  IMAD.X R11, RZ, RZ, R15, P0 ;  /* 0x000000ffff0b7224 */ /* 0x000fe400000e060f */
[----:B------:R-:W-:Y:S01]  /*22a0*/  IMAD.IADD R2, R5, 0x1, R4 ;  /* 0x0000000105027824 */ /* 0x000fe200078e0204 */
[----:B------:R1:W-:Y:S04]  /*22b0*/  STL.64 [R1+0x120], R12 ;  /* 0x0001200c01007387 */ /* 0x0003e80000100a00 */
[----:B------:R-:W-:Y:S04]  /*22c0*/  STL.64 [R1+0xd0], R10 ;  /* 0x0000d00a01007387 */ /* 0x000fe80000100a00 */
[----:B------:R-:W-:Y:S04]  /*22d0*/  STL.64 [R1+0x128], R10 ;  /* 0x0001280a01007387 */ /* 0x000fe80000100a00 */
[----:B------:R-:W2:Y:S04]  /*22e0*/  LDSM.16.M88.4 R148, [R6+0x4080] ;  /* 0x004080000694783b */ /* 0x000ea80000000200 */
[----:B------:R-:W3:Y:S04]  /*22f0*/  LDSM.16.M88.4 R152, [R6+0x6080] ;  /* 0x006080000698783b */ /* 0x000ee80000000200 */
[----:B------:R-:W4:Y:S01]  /*2300*/  LDSM.16.M88.4 R156, [R4+0x4080] ;  /* 0x00408000049c783b */ /* 0x000f220000000200 */
[----:B-1----:R-:W-:-:S03]  /*2310*/  IADD3 R12, P1, R14, 0xa8, RZ ;  /* 0x000000a80e0c7810 */ /* 0x002fc60007f3e0ff */
[----:B------:R-:W1:Y:S02]  /*2320*/  LDSM.16.M88.4 R160, [R4+0x6080] ;  /* 0x0060800004a0783b */ /* 0x000e640000000200 */
[----:B------:R-:W-:Y:S02]  /*2330*/  IMAD.X R13, RZ, RZ, R15, P1 ;  /* 0x000000ffff0d7224 */ /* 0x000fe400008e060f */
[----:B------:R-:W1:Y:S04]  /*2340*/  LDSM.16.M88.4 R164, [R2+0x4080] ;  /* 0x0040800002a4783b */ /* 0x000e680000000200 */
[----:B------:R-:W1:Y:S04]  /*2350*/  LDSM.16.M88.4 R168, [R2+0x6080] ;  /* 0x0060800002a8783b */ /* 0x000e680000000200 */
[----:B------:R-:W1:Y:S04]  /*2360*/  LDSM.16.M88.4 R140, [R186+0x4080] ;  /* 0x00408000ba8c783b */ /* 0x000e680000000200 */
[----:B------:R-:W1:Y:S04]  /*2370*/  LDSM.16.M88.4 R144, [R186+0x6080] ;  /* 0x00608000ba90783b */ /* 0x000e680000000200 */
[----:B------:R2:W-:Y:S02]  /*2380*/  STL.64 [R1+0x138], R12 ;  /* 0x0001380c01007387 */ /* 0x0005e40000100a00 */
[----:B--2---:R-:W-:-:S02]  /*2390*/  MOV R12, 0x23c0 ;  /* 0x000023c0000c7802 */ /* 0x004fc40000000f00 */
[----:B------:R-:W-:Y:S06]  /*23a0*/  BAR.SYNC.DEFER_BLOCKING 0x0 ;  /* 0x0000000000007b1d */ /* 0x000fec0000010000 */
[----:B-1-345:R-:W-:Y:S05]  /*23b0*/  CALL.REL.NOINC `($_ZN7cutlass13device_kernelIN5flash19enable_sm80_to_sm89INS1_16FlashAttnBwdSm80INS1_25CollectiveMainloopBwdSm80ILi2ELi2EN4cute5tupleIJNS5_1CILi64EEENS7_ILi128EEES8_EEENS_10bfloat16_tEfNS_4arch4Sm80ELb1ELb0ELb1ELb1ELb0ELb0ELb0ELb0ELi2ELi2ELi4ELi2ELb1EEENS1_21CollectiveEpilogueBwdISA_SB_SD_Li256ELb1ELb0ELi2EEENS1_25SingleTileBwdLPTSchedulerILb1ELi128ELb0EEEEEEEEEvNT_6ParamsE$_ZZN5flash25CollectiveMainloopBwdSm80ILi2ELi2EN4cute5tupleIJNS1_1CILi64EEENS3_ILi128EEES4_EEEN7cutlass10bfloat16_tEfNS7_4arch4Sm80ELb1ELb0ELb1ELb1ELb0ELb0ELb0ELb0ELi2ELi2ELi4ELi2ELb1EE3mmaINS_16FlashAttnBwdSm80ISB_NS_21CollectiveEpilogueBwdIS6_S8_SA_Li256ELb1ELb0ELi2EEENS_25SingleTileBwdLPTSchedulerILb1ELi128ELb0EEEE13SharedStorageENS1_6TensorINS1_11ArrayEngineIfLm32EEENS1_6LayoutINS2_IJNS2_IJNS3_ILi2EEESO_EEESO_NS3_ILi4EEEEEENS2_IJNS2_IJNS3_ILi1EEESO_EEESQ_NS3_ILi8EEEEEEEEEEEEbRKNSB_6ParamsERT0_S12_iNS2_IJiiiEEERT_ENKUliiE_clEii) ;  /* 0x0000a8b000007944 */ /* 0x03afea0003c00000 */
[----:B------:R-:W-:Y:S05]  /*23c0*/  BSYNC B0 ;  /* 0x0000000000007941 */ /* 0x000fea0003800000 */
.L_x_761:
[----:B------:R-:W0:Y:S01]  /*23d0*/  LDGDEPBAR ;  /* 0x00000000000079af */ /* 0x000e220000000000 */
[----:B------:R-:W-:Y:S01]  /*23e0*/  BSSY B0, `(.L_x_762) ;  /* 0x0000005000007945 */ /* 0x000fe20003800000 */
[----:B------:R-:W-:Y:S01]  /*23f0*/  MOV R17, R194 ;  /* 0x000000c200117202 */ /* 0x000fe20000000f00 */
[----:B------:R-:W-:Y:S01]  /*2400*/  UMOV UR7, URZ ;  /* 0x0000003f00077c82 */ /* 0x000fe20008000000 */
[----:B------:R-:W-:Y:S02]  /*2410*/  MOV R12, 0x2430 ;  /* 0x00002430000c7802 */ /* 0x000fe40000000f00 */
[----:B-1----:R-:W-:Y:S05]  /*2420*/  CALL.REL.NOINC `($_ZN7cutlass13device_kernelIN5flash19enable_sm80_to_sm89INS1_16FlashAttnBwdSm80INS1_25CollectiveMainloopBwdSm80ILi2ELi2EN4cute5tupleIJNS5_1CILi64EEENS7_ILi128EEES8_EEENS_10bfloat16_tEfNS_4arch4Sm80ELb1ELb0ELb1ELb1ELb0ELb0ELb0ELb0ELi2ELi2ELi4ELi2ELb1EEENS1_21CollectiveEpilogueBwdISA_SB_SD_Li256ELb1ELb0ELi2EEENS1_25SingleTileBwdLPTSchedulerILb1ELi128ELb0EEEEEEEEEvNT_6ParamsE$_ZZN5flash25CollectiveMainloopBwdSm80ILi2ELi2EN4cute5tupleIJNS1_1CILi64EEENS3_ILi128EEES4_EEEN7cutlass10bfloat16_tEfNS7_4arch4Sm80ELb1ELb0ELb1ELb1ELb0ELb0ELb0ELb0ELi2ELi2ELi4ELi2ELb1EE3mmaINS_16FlashAttnBwdSm80ISB_NS_21CollectiveEpilogueBwdIS6_S8_SA_Li256ELb1ELb0ELi2EEENS_25SingleTileBwdLPTSchedulerILb1ELi128ELb0EEEE13SharedStorageENS1_6TensorINS1_11ArrayEngineIfLm32EEENS1_6LayoutINS2_IJNS2_IJNS3_ILi2EEESO_EEESO_NS3_ILi4EEEEEENS2_IJNS2_IJNS3_ILi1EEESO_EEESQ_NS3_ILi8EEEEEEEEEEEEbRKNSB_6ParamsERT0_S12_iNS2_IJiiiEEERT_ENKUliiE0_clEii) ;  /* 0x0000921000007944 */ /* 0x002fea0003c00000 */
[----:B------:R-:W-:Y:S05]  /*2430*/  BSYNC B0 ;  /* 0x0000000000007941 */ /* 0x000fea0003800000 */
.L_x_762:
        /* <DEDUP_REMOVED lines=45> */
.L_x_763:
[----:B------:R-:W-:Y:S01]  /*2710*/  LOP3.LUT R51, R51, 0xfffffff0, RZ, 0xc0, !PT ;  /* 0xfffffff033337812 */ /* 0x000fe200078ec0ff */
[----:B------:R-:W-:Y:S01]  /*2720*/  IMAD.SHL.U32 R0, R0, 0x40, RZ ;  /* 0x0000004000007824 */ /* 0x000fe200078e00ff */
[CC--:B-1----:R-:W-:Y:S01]  /*2730*/  LEA.HI R7, R53.reuse, R32.reuse, RZ, 0x5 ;  /* 0x0000002035077211 */ /* 0x0c2fe200078f28ff */
[----:B------:R-:W-:Y:S01]  /*2740*/  IMAD.SHL.U32 R11, R42, 0x20, RZ ;  /* 0x000000202a0b7824 */ /* 0x000fe200078e00ff */
[----:B------:R-:W-:Y:S01]  /*2750*/  LEA.HI R53, R53, R32, RZ, 0x2 ;  /* 0x0000002035357211 */ /* 0x000fe200078f10ff */
[----:B------:R-:W-:Y:S01]  /*2760*/  IMAD.IADD R8, R32, 0x1, -R51 ;  /* 0x0000000120087824 */ /* 0x000fe200078e0a33 */
[----:B------:R-:W-:Y:S01]  /*2770*/  LOP3.LUT R0, R0, 0x1c0, RZ, 0xc0, !PT ;  /* 0x000001c000007812 */ /* 0x000fe200078ec0ff */
[----:B------:R-:W-:Y:S01]  /*2780*/  IMAD.SHL.U32 R9, R41, 0x8, RZ ;  /* 0x0000000829097824 */ /* 0x000fe200078e00ff */
[----:B------:R-:W-:Y:S01]  /*2790*/  SHF.R.S32.HI R2, RZ, 0x5, R7 ;  /* 0x00000005ff027819 */ /* 0x000fe20000011407 */
[----:B------:R-:W-:Y:S01]  /*27a0*/  IMAD.MOV.U32 R6, RZ, RZ, -0x80 ;  /* 0xffffff80ff067424 */ /* 0x000fe200078e00ff */
[----:B------:R-:W-:Y:S01]  /*27b0*/  LOP3.LUT R4, R0, 0x20, R11, 0xf8, !PT ;  /* 0x0000002000047812 */ /* 0x000fe200078ef80b */
[----:B------:R-:W-:Y:S01]  /*27c0*/  IMAD.SHL.U32 R176, R50, 0x40, RZ ;  /* 0x0000004032b07824 */ /* 0x000fe200078e00ff */
[----:B------:R-:W-:Y:S01]  /*27d0*/  SHF.R.S32.HI R11, RZ, 0x1f, R8 ;  /* 0x0000001fff0b7819 */ /* 0x000fe20000011408 */
[----:B------:R-:W-:Y:S01]  /*27e0*/  IMAD.SHL.U32 R13, R2, 0x10, RZ ;  /* 0x00000010020d7824 */ /* 0x000fe200078e00ff */
[----:B------:R-:W-:Y:S01]  /*27f0*/  LOP3.LUT R9, R4, 0x18, R9, 0xf8, !PT ;  /* 0x0000001804097812 */ /* 0x000fe200078ef809 */
[----:B------:R-:W-:Y:S01]  /*2800*/  IMAD.SHL.U32 R4, R45, 0x40, RZ ;  /* 0x000000402d047824 */ /* 0x000fe200078e00ff */
[----:B------:R-:W-:Y:S01]  /*2810*/  LEA.HI R8, R11, R8, RZ, 0x3 ;  /* 0x000000080b087211 */ /* 0x000fe200078f18ff */
[----:B------:R-:W-:Y:S01]  /*2820*/  IMAD R11, R40, c[0x0][0x238], RZ ;  /* 0x00008e00280b7a24 */ /* 0x000fe200078e02ff */
[----:B------:R-:W-:Y:S01]  /*2830*/  LOP3.LUT R17, R7, 0xffffffe0, RZ, 0xc0, !PT ;  /* 0xffffffe007117812 */ /* 0x000fe200078ec0ff */
[----:B------:R-:W-:Y:S01]  /*2840*/  IMAD R6, R197, R6, 0x1 ;  /* 0x00000001c5067424 */ /* 0x000fe200078e0206 */
[----:B------:R-:W-:Y:S01]  /*2850*/  LEA.HI R7, R7, R2, RZ, 0x1 ;  /* 0x0000000207077211 */ /* 0x000fe200078f08ff */
[----:B------:R-:W-:Y:S01]  /*2860*/  IMAD.SHL.U32 R10, R44, 0x10, RZ ;  /* 0x000000102c0a7824 */ /* 0x000fe200078e00ff */
[----:B------:R-:W-:Y:S01]  /*2870*/  LOP3.LUT R52, R52, 0x30, R13, 0xf8, !PT ;  /* 0x0000003034347812 */ /* 0x000fe200078ef80d */
[----:B------:R-:W-:Y:S01]  /*2880*/  IMAD.SHL.U32 R49, R49, 0x10, RZ ;  /* 0x0000001031317824 */ /* 0x000fe200078e00ff */
[----:B------:R-:W-:Y:S01]  /*2890*/  SHF.R.S32.HI R12, RZ, 0x2, R53 ;  /* 0x00000002ff0c7819 */ /* 0x000fe20000011435 */
[----:B------:R-:W-:Y:S01]  /*28a0*/  IMAD R13, R196, c[0x0][0x23c], R11 ;  /* 0x00008f00c40d7a24 */ /* 0x000fe200078e020b */
[----:B------:R-:W-:Y:S01]  /*28b0*/  SHF.R.S32.HI R15, RZ, 0x1f, R53 ;  /* 0x0000001fff0f7819 */ /* 0x000fe20000011435 */
[----:B------:R-:W-:Y:S01]  /*28c0*/  IMAD.SHL.U32 R8, R8, 0x40, RZ ;  /* 0x0000004008087824 */ /* 0x000fe200078e00ff */
[----:B------:R-:W-:Y:S01]  /*28d0*/  LOP3.LUT R53, R53, 0x3ffffffc, RZ, 0xc0, !PT ;  /* 0x3ffffffc35357812 */ /* 0x000fe200078ec0ff */
[----:B------:R-:W-:Y:S01]  /*28e0*/  IMAD.SHL.U32 R177, R43, 0x8, RZ ;  /* 0x000000082bb17824 */ /* 0x000fe200078e00ff */
[----:B------:R-:W-:Y:S01]  /*28f0*/  LOP3.LUT R11, R4, 0x1c0, RZ, 0xc0, !PT ;  /* 0x000001c0040b7812 */ /* 0x000fe200078ec0ff */
[----:B------:R-:W-:Y:S01]  /*2900*/  IMAD.SHL.U32 R48, R48, 0x8, RZ ;  /* 0x0000000830307824 */ /* 0x000fe200078e00ff */
[----:B------:R-:W-:Y:S01]  /*2910*/  LOP3.LUT R176, R176, 0x1c0, RZ, 0xc0, !PT ;  /* 0x000001c0b0b07812 */ /* 0x000fe200078ec0ff */
[----:B------:R-:W-:Y:S01]  /*2920*/  IMAD.IADD R4, R32, 0x1, -R53 ;  /* 0x0000000120047824 */ /* 0x000fe200078e0a35 */
[----:B------:R-:W-:Y:S01]  /*2930*/  LOP3.LUT R203, R7, 0xfffffffe, RZ, 0xc0, !PT ;  /* 0xfffffffe07cb7812 */ /* 0x000fe200078ec0ff */
[----:B------:R-:W-:Y:S01]  /*2940*/  IMAD R36, R36, c[0x0][0x240], RZ ;  /* 0x0000900024247a24 */ /* 0x000fe200078e02ff */
[----:B------:R-:W-:Y:S01]  /*2950*/  SHF.R.S32.HI R33, RZ, 0x1f, R32 ;  /* 0x0000001fff217819 */ /* 0x000fe20000011420 */
[----:B------:R-:W-:Y:S01]  /*2960*/  IMAD.SHL.U32 R181, R34, 0x8, RZ ;  /* 0x0000000822b57824 */ /* 0x000fe200078e00ff */
[----:B------:R-:W-:Y:S01]  /*2970*/  SHF.R.U32.HI R182, RZ, 0x3, R0 ;  /* 0x00000003ffb67819 */ /* 0x000fe20000011600 */
[----:B------:R-:W-:Y:S01]  /*2980*/  IMAD.IADD R203, R2, 0x1, -R203 ;  /* 0x0000000102cb7824 */ /* 0x000fe200078e0acb */
[----:B------:R-:W-:Y:S01]  /*2990*/  IADD3 R47, -R47, R6, R46 ;  /* 0x000000062f2f7210 */ /* 0x000fe20007ffe12e */
[----:B------:R-:W-:Y:S01]  /*29a0*/  IMAD.IADD R6, R32, 0x1, -R17 ;  /* 0x0000000120067824 */ /* 0x000fe200078e0a11 */
[----:B------:R-:W-:Y:S01]  /*29b0*/  LOP3.LUT R10, R11, 0x10, R10, 0xf8, !PT ;  /* 0x000000100b0a7812 */ /* 0x000fe200078ef80a */
[----:B------:R-:W-:Y:S01]  /*29c0*/  IMAD.WIDE.U32 R32, R196, c[0x0][0x238], R32 ;  /* 0x00008e00c4207a25 */ /* 0x000fe200078e0020 */
[----:B------:R-:W-:Y:S01]  /*29d0*/  LOP3.LUT R49, R176, 0x10, R49, 0xf8, !PT ;  /* 0x00000010b0317812 */ /* 0x000fe200078ef831 */
[----:B------:R-:W0:Y:S01]  /*29e0*/  LDGDEPBAR ;  /* 0x00000000000079af */ /* 0x000e220000000000 */
[----:B------:R-:W-:Y:S01]  /*29f0*/  LOP3.LUT R0, R8, 0xfffffe00, RZ, 0xc0, !PT ;  /* 0xfffffe0008007812 */ /* 0x000fe200078ec0ff */
[----:B------:R-:W-:Y:S01]  /*2a00*/  IMAD.IADD R33, R33, 0x1, R13 ;  /* 0x0000000121217824 */ /* 0x000fe200078e020d */
[----:B------:R-:W-:Y:S01]  /*2a10*/  LEA.HI R15, R15, R12, RZ, 0x3 ;  /* 0x0000000c0f0f7211 */ /* 0x000fe200078f18ff */
[C---:B------:R-:W-:Y:S01]  /*2a20*/  IMAD R201, R37.reuse, c[0x0][0x244], R36 ;  /* 0x0000910025c97a24 */ /* 0x040fe200078e0224 */
[----:B------:R-:W-:Y:S01]  /*2a30*/  LOP3.LUT R177, R10, 0x8, R177, 0xf8, !PT ;  /* 0x000000080ab17812 */ /* 0x000fe200078ef8b1 */
[----:B------:R-:W-:Y:S01]  /*2a40*/  IMAD.WIDE.U32 R32, R37, c[0x0][0x240], R32 ;  /* 0x0000900025207a25 */ /* 0x000fe200078e0020 */
[----:B------:R-:W-:Y:S01]  /*2a50*/  LOP3.LUT R7, R49, 0x8, R48, 0xf8, !PT ;  /* 0x0000000831077812 */ /* 0x000fe200078ef830 */
[----:B------:R-:W-:Y:S01]  /*2a60*/  CS2R R94, SRZ ;  /* 0x00000000005e7805 */ /* 0x000fe2000001ff00 */
[----:B------:R-:W-:Y:S01]  /*2a70*/  SHF.R.U32.HI R2, RZ, 0x3, R11 ;  /* 0x00000003ff027819 */ /* 0x000fe2000001160b */
[----:B------:R-:W-:Y:S01]  /*2a80*/  IMAD.SHL.U32 R29, R29, 0x8, RZ ;  /* 0x000000081d1d7824 */ /* 0x000fe200078e00ff */
[----:B------:R-:W-:Y:S01]  /*2a90*/  SHF.R.U32.HI R176, RZ, 0x3, R176 ;  /* 0x00000003ffb07819 */ /* 0x000fe200000116b0 */
[----:B------:R-:W-:Y:S01]  /*2aa0*/  IMAD.SHL.U32 R30, R30, 0x8, RZ ;  /* 0x000000081e1e7824 */ /* 0x000fe200078e00ff */
[C---:B------:R-:W-:Y:S01]  /*2ab0*/  LOP3.LUT R182, R0.reuse, R9, R182, 0xf6, !PT ;  /* 0x0000000900b67212 */ /* 0x040fe200078ef6b6 */
[----:B------:R-:W-:Y:S01]  /*2ac0*/  IMAD.SHL.U32 R9, R203, 0x400, RZ ;  /* 0x00000400cb097824 */ /* 0x000fe200078e00ff */
[----:B------:R-:W-:Y:S01]  /*2ad0*/  LOP3.LUT R15, R15, 0xfffffff8, RZ, 0xc0, !PT ;  /* 0xfffffff80f0f7812 */ /* 0x000fe200078ec0ff */
[----:B------:R-:W-:Y:S01]  /*2ae0*/  IMAD.MOV.U32 R172, RZ, RZ, 0x40 ;  /* 0x00000040ffac7424 */ /* 0x000fe200078e00ff */
[----:B------:R-:W-:Y:S01]  /*2af0*/  LOP3.LUT R177, R0, R177, R2, 0xf6, !PT ;  /* 0x000000b100b17212 */ /* 0x000fe200078ef602 */
[--C-:B------:R-:W-:Y:S01]  /*2b00*/  IMAD R4, R4, 0x2, R9.reuse ;  /* 0x0000000204047824 */ /* 0x100fe200078e0209 */
[C---:B------:R-:W-:Y:S01]  /*2b10*/  LOP3.LUT R176, R0.reuse, R7, R176, 0xf6, !PT ;  /* 0x0000000700b07212 */ /* 0x040fe200078ef6b0 */
[----:B------:R-:W-:Y:S01]  /*2b20*/  IMAD.IADD R0, R0, 0x1, R9 ;  /* 0x0000000100007824 */ /* 0x000fe200078e0209 */
[----:B------:R-:W-:Y:S01]  /*2b30*/  SHF.R.S32.HI R7, RZ, 0x1f, R6 ;  /* 0x0000001fff077819 */ /* 0x000fe20000011406 */
[----:B------:R-:W-:Y:S01]  /*2b40*/  IMAD.SHL.U32 R9, R28, 0x40, RZ ;  /* 0x000000401c097824 */ /* 0x000fe200078e00ff */
[----:B------:R-:W-:Y:S01]  /*2b50*/  LOP3.LUT P4, RZ, R35, 0x4, RZ, 0xc0, !PT ;  /* 0x0000000423ff7812 */ /* 0x000fe2000788c0ff */
[----:B------:R-:W-:Y:S01]  /*2b60*/  IMAD.IADD R10, R12, 0x1, -R15 ;  /* 0x000000010c0a7824 */ /* 0x000fe200078e0a0f */
[----:B------:R-:W-:Y:S01]  /*2b70*/  LEA.HI R12, R7, R6, RZ, 0x2 ;  /* 0x00000006070c7211 */ /* 0x000fe200078f10ff */
[----:B------:R-:W-:Y:S01]  /*2b80*/  IMAD.MOV.U32 R183, RZ, RZ, RZ ;  /* 0x000000ffffb77224 */ /* 0x000fe200078e00ff */
[C---:B------:R-:W-:Y:S01]  /*2b90*/  LOP3.LUT P3, RZ, R35.reuse, 0x2, RZ, 0xc0, !PT ;  /* 0x0000000223ff7812 */ /* 0x040fe2000786c0ff */
[----:B------:R-:W-:Y:S01]  /*2ba0*/  IMAD.SHL.U32 R35, R35, 0x40, RZ ;  /* 0x0000004023237824 */ /* 0x000fe200078e00ff */
[----:B------:R-:W-:Y:S01]  /*2bb0*/  SHF.R.S32.HI R2, RZ, 0x1f, R31 ;  /* 0x0000001fff027819 */ /* 0x000fe2000001141f */
[----:B------:R-:W-:Y:S01]  /*2bc0*/  CS2R R92, SRZ ;  /* 0x00000000005c7805 */ /* 0x000fe2000001ff00 */
[----:B------:R-:W-:Y:S01]  /*2bd0*/  SHF.R.S32.HI R8, RZ, 0x1f, R9 ;  /* 0x0000001fff087819 */ /* 0x000fe20000011409 */
[----:B------:R-:W-:Y:S01]  /*2be0*/  CS2R R98, SRZ ;  /* 0x0000000000627805 */ /* 0x000fe2000001ff00 */
[----:B------:R-:W-:Y:S01]  /*2bf0*/  IADD3 R202, P2, R9, R32, RZ ;  /* 0x0000002009ca7210 */ /* 0x000fe20007f5e0ff */
[----:B------:R-:W-:Y:S01]  /*2c00*/  IMAD.SHL.U32 R9, R31, 0x8, RZ ;  /* 0x000000081f097824 */ /* 0x000fe200078e00ff */
[----:B------:R-:W-:Y:S01]  /*2c10*/  LOP3.LUT R7, R12, 0x7ffffffc, RZ, 0xc0, !PT ;  /* 0x7ffffffc0c077812 */ /* 0x000fe200078ec0ff */
[----:B------:R-:W-:Y:S01]  /*2c20*/  CS2R R96, SRZ ;  /* 0x0000000000607805 */ /* 0x000fe2000001ff00 */
[----:B------:R-:W-:Y:S01]  /*2c30*/  LEA.HI R11, R2, R31, RZ, 0x2 ;  /* 0x0000001f020b7211 */ /* 0x000fe200078f10ff */
[----:B------:R-:W-:Y:S01]  /*2c40*/  CS2R R90, SRZ ;  /* 0x00000000005a7805 */ /* 0x000fe2000001ff00 */
[----:B------:R-:W-:Y:S01]  /*2c50*/  IADD3.X R201, R8, R33, R201, P2, !PT ;  /* 0x0000002108c97210 */ /* 0x000fe200017fe4c9 */
[----:B------:R-:W-:Y:S01]  /*2c60*/  IMAD.SHL.U32 R8, R10, 0x40, RZ ;  /* 0x000000400a087824 */ /* 0x000fe200078e00ff */
[----:B------:R-:W-:Y:S01]  /*2c70*/  LOP3.LUT R2, R35, 0x1c0, RZ, 0xc0, !PT ;  /* 0x000001c023027812 */ /* 0x000fe200078ec0ff */
[----:B------:R-:W-:Y:S01]  /*2c80*/  IMAD.IADD R7, R6, 0x1, -R7 ;  /* 0x0000000106077824 */ /* 0x000fe200078e0a07 */
[----:B------:R-:W-:Y:S01]  /*2c90*/  LOP3.LUT R6, R11, 0x1ffffffc, RZ, 0xc0, !PT ;  /* 0x1ffffffc0b067812 */ /* 0x000fe200078ec0ff */
[----:B------:R-:W-:Y:S01]  /*2ca0*/  CS2R R88, SRZ ;  /* 0x0000000000587805 */ /* 0x000fe2000001ff00 */
[----:B------:R-:W-:Y:S01]  /*2cb0*/  LOP3.LUT R181, R2, 0x8, R181, 0xf8, !PT ;  /* 0x0000000802b57812 */ /* 0x000fe200078ef8b5 */
[----:B------:R-:W-:Y:S01]  /*2cc0*/  CS2R R86, SRZ ;  /* 0x0000000000567805 */ /* 0x000fe2000001ff00 */
[----:B------:R-:W-:Y:S01]  /*2cd0*/  SHF.R.U32.HI R2, RZ, 0x3, R2 ;  /* 0x00000003ff027819 */ /* 0x000fe20000011602 */
[----:B------:R-:W-:Y:S01]  /*2ce0*/  IMAD.IADD R6, R31, 0x1, -R6 ;  /* 0x000000011f067824 */ /* 0x000fe200078e0a06 */
[----:B------:R-:W-:Y:S01]  /*2cf0*/  LOP3.LUT R8, R8, 0x1c0, RZ, 0xc0, !PT ;  /* 0x000001c008087812 */ /* 0x000fe200078ec0ff */
[----:B------:R-:W-:Y:S01]  /*2d00*/  CS2R R84, SRZ ;  /* 0x0000000000547805 */ /* 0x000fe2000001ff00 */
[----:B------:R-:W-:Y:S01]  /*2d10*/  LOP3.LUT R181, R0, R181, R2, 0xf6, !PT ;  /* 0x000000b500b57212 */ /* 0x000fe200078ef602 */
[----:B------:R-:W-:Y:S01]  /*2d20*/  IMAD.SHL.U32 R2, R187, 0x40, RZ ;  /* 0x00000040bb027824 */ /* 0x000fe200078e00ff */
[----:B------:R-:W-:Y:S01]  /*2d30*/  LOP3.LUT R9, R8, 0x18, R9, 0xf8, !PT ;  /* 0x0000001808097812 */ /* 0x000fe200078ef809 */
[----:B------:R-:W-:Y:S01]  /*2d40*/  IMAD R6, R6, 0x4, R7 ;  /* 0x0000000406067824 */ /* 0x000fe200078e0207 */
[----:B------:R-:W-:Y:S01]  /*2d50*/  SHF.R.U32.HI R8, RZ, 0x3, R8 ;  /* 0x00000003ff087819 */ /* 0x000fe20000011608 */
[----:B------:R-:W-:Y:S01]  /*2d60*/  IMAD.SHL.U32 R7, R193, 0x40, RZ ;  /* 0x00000040c1077824 */ /* 0x000fe200078e00ff */
[----:B------:R-:W-:Y:S01]  /*2d70*/  LOP3.LUT R2, R2, 0x1c0, RZ, 0xc0, !PT ;  /* 0x000001c002027812 */ /* 0x000fe200078ec0ff */
[----:B------:R-:W-:Y:S01]  /*2d80*/  IMAD.SHL.U32 R6, R6, 0x2, RZ ;  /* 0x0000000206067824 */ /* 0x000fe200078e00ff */
[----:B------:R-:W-:Y:S01]  /*2d90*/  LOP3.LUT R9, R9, R8, RZ, 0x3c, !PT ;  /* 0x0000000809097212 */ /* 0x000fe200078e3cff */
[----:B------:R-:W-:Y:S01]  /*2da0*/  CS2R R78, SRZ ;  /* 0x00000000004e7805 */ /* 0x000fe2000001ff00 */
[----:B------:R-:W-:Y:S01]  /*2db0*/  LOP3.LUT R39, R52, 0x8, R39, 0xf8, !PT ;  /* 0x0000000834277812 */ /* 0x000fe200078ef827 */
[----:B------:R-:W-:Y:S01]  /*2dc0*/  IMAD.IADD R204, R47, 0x1, -R6 ;  /* 0x000000012fcc7824 */ /* 0x000fe200078e0a06 */
[----:B------:R-:W-:Y:S01]  /*2dd0*/  LOP3.LUT P2, RZ, R10, 0x4, RZ, 0xc0, !PT ;  /* 0x000000040aff7812 */ /* 0x000fe2000784c0ff */
[----:B------:R-:W-:Y:S01]  /*2de0*/  IMAD.IADD R206, R9, 0x1, R4 ;  /* 0x0000000109ce7824 */ /* 0x000fe200078e0204 */
[----:B------:R-:W-:Y:S01]  /*2df0*/  LOP3.LUT R7, R7, 0x1c0, RZ, 0xc0, !PT ;  /* 0x000001c007077812 */ /* 0x000fe200078ec0ff */
[----:B------:R-:W-:Y:S01]  /*2e00*/  IMAD.IADD R205, R205, 0x1, -R6 ;  /* 0x00000001cdcd7824 */ /* 0x000fe200078e0a06 */
        /* <DEDUP_REMOVED lines=15> */
[----:B------:R-:W-:Y:S01]  /*2f00*/  IMAD.IADD R179, R181, 0x1, R178 ;  /* 0x00000001b5b37824 */ /* 0x000fe200078e02b2 */
[----:B------:R-:W-:Y:S01]  /*2f10*/  SHF.R.S32.HI R12, RZ, 0x2, R12 ;  /* 0x00000002ff0c7819 */ /* 0x000fe2000001140c */
[----:B------:R-:W-:Y:S01]  /*2f20*/  CS2R R68, SRZ ;  /* 0x0000000000447805 */ /* 0x000fe2000001ff00 */
[----:B------:R-:W-:Y:S01]  /*2f30*/  SHF.R.U32.HI R7, RZ, 0x3, R7 ;  /* 0x00000003ff077819 */ /* 0x000fe20000011607 */
[----:B------:R-:W-:Y:S01]  /*2f40*/  CS2R R62, SRZ ;  /* 0x00000000003e7805 */ /* 0x000fe2000001ff00 */
[----:B------:R-:W-:Y:S01]  /*2f50*/  LOP3.LUT R175, R0, R175, R2, 0xf6, !PT ;  /* 0x000000af00af7212 */ /* 0x000fe200078ef602 */
[----:B------:R-:W-:Y:S01]  /*2f60*/  IMAD.IADD R2, R186, 0x1, R3 ;  /* 0x00000001ba027824 */ /* 0x000fe200078e0203 */
[----:B------:R-:W-:Y:S01]  /*2f70*/  LEA R206, R206, 0xc480, 0x1 ;  /* 0x0000c480cece7811 */ /* 0x000fe200078e08ff */
[----:B------:R-:W-:Y:S01]  /*2f80*/  IMAD R203, R203, 0x10, R12 ;  /* 0x00000010cbcb7824 */ /* 0x000fe200078e020c */
[----:B------:R-:W-:Y:S01]  /*2f90*/  @P3 IADD3 R184, R181, -0x20, RZ ;  /* 0xffffffe0b5b83810 */ /* 0x000fe20007ffe0ff */
[----:B------:R-:W-:Y:S01]  /*2fa0*/  IMAD.IADD R3, R186, 0x1, R5 ;  /* 0x00000001ba037824 */ /* 0x000fe200078e0205 */
        /* <DEDUP_REMOVED lines=28> */
.L_x_766:
        /* <DEDUP_REMOVED lines=148> */
[----:B-1----:R-:W-:Y:S05]  /*3ab0*/  CALL.REL.NOINC `($_ZN7cutlass13device_kernelIN5flash19enable_sm80_to_sm89INS1_16FlashAttnBwdSm80INS1_25CollectiveMainloopBwdSm80ILi2ELi2EN4cute5tupleIJNS5_1CILi64EEENS7_ILi128EEES8_EEENS_10bfloat16_tEfNS_4arch4Sm80ELb1ELb0ELb1ELb1ELb0ELb0ELb0ELb0ELi2ELi2ELi4ELi2ELb1EEENS1_21CollectiveEpilogueBwdISA_SB_SD_Li256ELb1ELb0ELi2EEENS1_25SingleTileBwdLPTSchedulerILb1ELi128ELb0EEEEEEEEEvNT_6ParamsE$_ZZN5flash25CollectiveMainloopBwdSm80ILi2ELi2EN4cute5tupleIJNS1_1CILi64EEENS3_ILi128EEES4_EEEN7cutlass10bfloat16_tEfNS7_4arch4Sm80ELb1ELb0ELb1ELb1ELb0ELb0ELb0ELb0ELi2ELi2ELi4ELi2ELb1EE3mmaINS_16FlashAttnBwdSm80ISB_NS_21CollectiveEpilogueBwdIS6_S8_SA_Li256ELb1ELb0ELi2EEENS_25SingleTileBwdLPTSchedulerILb1ELi128ELb0EEEE13SharedStorageENS1_6TensorINS1_11ArrayEngineIfLm32EEENS1_6LayoutINS2_IJNS2_IJNS3_ILi2EEESO_EEESO_NS3_ILi4EEEEEENS2_IJNS2_IJNS3_ILi1EEESO_EEESQ_NS3_ILi8EEEEEEEEEEEEbRKNSB_6ParamsERT0_S12_iNS2_IJiiiEEERT_ENKUliiE_clEii) ;  /* 0x000091b000007944 */ /* 0x002fea0003c00000 */
[----:B------:R-:W-:Y:S05]  /*3ac0*/  BSYNC B0 ;  /* 0x0000000000007941 */ /* 0x000fea0003800000 */
.L_x_764:
        /* <DEDUP_REMOVED lines=440> */
[----:B------:R-:W-:Y:S05]  /*5650*/  CALL.REL.NOINC `($_ZN7cutlass13device_kernelIN5flash19enable_sm80_to_sm89INS1_16FlashAttnBwdSm80INS1_25CollectiveMainloopBwdSm80ILi2ELi2EN4cute5tupleIJNS5_1CILi64EEENS7_ILi128EEES8_EEENS_10bfloat16_tEfNS_4arch4Sm80ELb1ELb0ELb1ELb1ELb0ELb0ELb0ELb0ELi2ELi2ELi4ELi2ELb1EEENS1_21CollectiveEpilogueBwdISA_SB_SD_Li256ELb1ELb0ELi2EEENS1_25SingleTileBwdLPTSchedulerILb1ELi128ELb0EEEEEEEEEvNT_6ParamsE$_ZZN5flash25CollectiveMainloopBwdSm80ILi2ELi2EN4cute5tupleIJNS1_1CILi64EEENS3_ILi128EEES4_EEEN7cutlass10bfloat16_tEfNS7_4arch4Sm80ELb1ELb0ELb1ELb1ELb0ELb0ELb0ELb0ELi2ELi2ELi4ELi2ELb1EE3mmaINS_16FlashAttnBwdSm80ISB_NS_21CollectiveEpilogueBwdIS6_S8_SA_Li256ELb1ELb0ELi2EEENS_25SingleTileBwdLPTSchedulerILb1ELi128ELb0EEEE13SharedStorageENS1_6TensorINS1_11ArrayEngineIfLm32EEENS1_6LayoutINS2_IJNS2_IJNS3_ILi2EEESO_EEESO_NS3_ILi4EEEEEENS2_IJNS2_IJNS3_ILi1EEESO_EEESQ_NS3_ILi8EEEEEEEEEEEEbRKNSB_6ParamsERT0_S12_iNS2_IJiiiEEERT_ENKUliiE0_clEii) ;  /* 0x00005fe000007944 */ /* 0x000fea0003c00000 */
[----:B------:R-:W-:Y:S05]  /*5660*/  BSYNC B0 ;  /* 0x0000000000007941 */ /* 0x000fea0003800000 */
.L_x_765:
        /* <DEDUP_REMOVED lines=168> */
.L_x_760:
[----:B----4-:R-:W-:Y:S05]  /*60f0*/  @P1 BRA `(.L_x_767) ;  /* 0x000011d000001947 */ /* 0x010fea0003800000 */
[----:B-1----:R-:W1:Y:S01]  /*6100*/  S2R R0, SR_TID.X ;  /* 0x0000000000007919 */ /* 0x002e620000002100 */
[----:B------:R-:W-:-:S02]  /*6110*/  F2FP.BF16.PACK_AB R36, R37, R36 ;  /* 0x000000242524723e */ /* 0x000fc400000010ff */
[----:B------:R-:W-:Y:S01]  /*6120*/  F2FP.BF16.PACK_AB R38, R39, R38 ;  /* 0x000000262726723e */ /* 0x000fe200000010ff */
[----:B------:R-:W-:Y:S01]  /*6130*/  BAR.SYNC.DEFER_BLOCKING 0x1, 0x100 ;  /* 0x0044000000007b1d */ /* 0x000fe20000010000 */
        /* <DEDUP_REMOVED lines=8> */
[----:B------:R-:W-:Y:S02]  /*61c0*/  F2FP.BF16.PACK_AB R64, R65, R64 ;  /* 0x000000404140723e */ /* 0x000fe400000010ff */
[----:B------:R-:W-:Y:S02]  /*61d0*/  F2FP.BF16.PACK_AB R66, R67, R66 ;  /* 0x000000424342723e */ /* 0x000fe400000010ff */
[----:B-1----:R-:W-:-:S02]  /*61e0*/  SHF.R.S32.HI R3, RZ, 0x1f, R0 ;  /* 0x0000001fff037819 */ /* 0x002fc40000011400 */
[----:B------:R-:W-:Y:S02]  /*61f0*/  F2FP.BF16.PACK_AB R56, R57, R56 ;  /* 0x000000383938723e */ /* 0x000fe400000010ff */
[----:B------:R-:W-:Y:S02]  /*6200*/  LEA.HI R2, R3, R0, RZ, 0x2 ;  /* 0x0000000003027211 */ /* 0x000fe400078f10ff */
[----:B------:R-:W-:Y:S02]  /*6210*/  F2FP.BF16.PACK_AB R58, R59, R58 ;  /* 0x0000003a3b3a723e */ /* 0x000fe400000010ff */
[--C-:B------:R-:W-:Y:S02]  /*6220*/  SHF.R.S32.HI R5, RZ, 0x2, R2.reuse ;  /* 0x00000002ff057819 */ /* 0x100fe40000011402 */
[----:B------:R-:W-:Y:S02]  /*6230*/  SHF.R.S32.HI R4, RZ, 0x1f, R2 ;  /* 0x0000001fff047819 */ /* 0x000fe40000011402 */
[----:B------:R-:W-:-:S02]  /*6240*/  LOP3.LUT R9, R2, 0x3ffffffc, RZ, 0xc0, !PT ;  /* 0x3ffffffc02097812 */ /* 0x000fc400078ec0ff */
[----:B------:R-:W-:Y:S02]  /*6250*/  LEA.HI R6, R4, R5, RZ, 0x3 ;  /* 0x0000000504067211 */ /* 0x000fe400078f18ff */
[-C--:B------:R-:W-:Y:S01]  /*6260*/  LEA.HI R4, R3, R0.reuse, RZ, 0x5 ;  /* 0x0000000003047211 */ /* 0x080fe200078f28ff */
[----:B------:R-:W-:Y:S01]  /*6270*/  IMAD.IADD R2, R0, 0x1, -R9 ;  /* 0x0000000100027824 */ /* 0x000fe200078e0a09 */
[----:B--2---:R-:W-:Y:S02]  /*6280*/  LOP3.LUT R8, R6, 0xfffffff8, RZ, 0xc0, !PT ;  /* 0xfffffff806087812 */ /* 0x004fe400078ec0ff */
[--C-:B------:R-:W-:Y:S02]  /*6290*/  SHF.R.S32.HI R6, RZ, 0x5, R4.reuse ;  /* 0x00000005ff067819 */ /* 0x100fe40000011404 */
[----:B---3--:R-:W-:Y:S01]  /*62a0*/  SHF.R.S32.HI R7, RZ, 0x1f, R4 ;  /* 0x0000001fff077819 */ /* 0x008fe20000011404 */
[----:B------:R-:W-:Y:S01]  /*62b0*/  IMAD.IADD R8, R5, 0x1, -R8 ;  /* 0x0000000105087824 */ /* 0x000fe200078e0a08 */
[----:B------:R-:W-:-:S02]  /*62c0*/  LEA.HI R5, R3, R0, RZ, 0x7 ;  /* 0x0000000003057211 */ /* 0x000fc400078f38ff */
[----:B------:R-:W-:Y:S01]  /*62d0*/  LEA.HI R7, R7, R6, RZ, 0x2 ;  /* 0x0000000607077211 */ /* 0x000fe200078f10ff */
[----:B------:R-:W-:Y:S01]  /*62e0*/  IMAD.SHL.U32 R4, R8, 0x40, RZ ;  /* 0x0000004008047824 */ /* 0x000fe200078e00ff */
[----:B------:R-:W-:Y:S02]  /*62f0*/  SHF.R.U32.HI R5, RZ, 0x4, R5 ;  /* 0x00000004ff057819 */ /* 0x000fe40000011605 */
[----:B------:R-:W-:Y:S02]  /*6300*/  LOP3.LUT R7, R7, 0x1ffffc, RZ, 0xc0, !PT ;  /* 0x001ffffc07077812 */ /* 0x000fe400078ec0ff */
[----:B------:R-:W-:Y:S02]  /*6310*/  LOP3.LUT R4, R4, 0x1c0, RZ, 0xc0, !PT ;  /* 0x000001c004047812 */ /* 0x000fe400078ec0ff */
[----:B------:R-:W-:Y:S01]  /*6320*/  R2P PR, R8, 0x6 ;  /* 0x0000000608007804 */ /* 0x000fe20000000000 */
[----:B------:R-:W-:Y:S01]  /*6330*/  IMAD.IADD R7, R6, 0x1, -R7 ;  /* 0x0000000106077824 */ /* 0x000fe200078e0a07 */
[----:B------:R-:W-:-:S02]  /*6340*/  LOP3.LUT R5, R4, 0x8, R5, 0xf8, !PT ;  /* 0x0000000804057812 */ /* 0x000fc400078ef805 */
[----:B------:R-:W-:Y:S01]  /*6350*/  SHF.R.U32.HI R4, RZ, 0x3, R4 ;  /* 0x00000003ff047819 */ /* 0x000fe20000011604 */
[----:B------:R-:W-:Y:S01]  /*6360*/  IMAD R2, R7, 0x200, R2 ;  /* 0x0000020007027824 */ /* 0x000fe200078e0202 */
[----:B------:R-:W-:Y:S02]  /*6370*/  F2FP.BF16.PACK_AB R60, R61, R60 ;  /* 0x0000003c3d3c723e */ /* 0x000fe400000010ff */
[----:B------:R-:W-:Y:S01]  /*6380*/  LOP3.LUT R5, R5, R4, RZ, 0x3c, !PT ;  /* 0x0000000405057212 */ /* 0x000fe200078e3cff */
[----:B------:R-:W-:Y:S01]  /*6390*/  IMAD.MOV.U32 R4, RZ, RZ, 0x20 ;  /* 0x00000020ff047424 */ /* 0x000fe200078e00ff */
[----:B------:R-:W-:Y:S02]  /*63a0*/  F2FP.BF16.PACK_AB R62, R63, R62 ;  /* 0x0000003e3f3e723e */ /* 0x000fe400000010ff */
[----:B------:R-:W-:Y:S01]  /*63b0*/  F2FP.BF16.PACK_AB R68, R69, R68 ;  /* 0x000000444544723e */ /* 0x000fe200000010ff */
[----:B------:R-:W-:Y:S01]  /*63c0*/  IMAD.U32 R2, R2, 0x2, R5 ;  /* 0x0000000202027824 */ /* 0x000fe200078e0005 */
[----:B------:R-:W-:-:S02]  /*63d0*/  SEL R4, R4, 0xffffffe0, !P1 ;  /* 0xffffffe004047807 */ /* 0x000fc40004800000 */
[----:B------:R-:W-:Y:S01]  /*63e0*/  F2FP.BF16.PACK_AB R70, R71, R70 ;  /* 0x000000464746723e */ /* 0x000fe200000010ff */
[----:B------:R-:W-:Y:S01]  /*63f0*/  IMAD.SHL.U32 R5, R2, 0x2, RZ ;  /* 0x0000000202057824 */ /* 0x000fe200078e00ff */
[----:B------:R-:W-:Y:S01]  /*6400*/  F2FP.BF16.PACK_AB R80, R81, R80 ;  /* 0x000000505150723e */ /* 0x000fe200000010ff */
[----:B------:R-:W-:Y:S01]  /*6410*/  IMAD.MOV.U32 R2, RZ, RZ, 0x4 ;  /* 0x00000004ff027424 */ /* 0x000fe200078e00ff */
[----:B------:R-:W-:Y:S01]  /*6420*/  F2FP.BF16.PACK_AB R82, R83, R82 ;  /* 0x000000525352723e */ /* 0x000fe200000010ff */
[C---:B------:R-:W-:Y:S01]  /*6430*/  IMAD.IADD R9, R5.reuse, 0x1, R4 ;  /* 0x0000000105097824 */ /* 0x040fe200078e0204 */
[C---:B------:R-:W-:Y:S01]  /*6440*/  IADD3 R7, R5.reuse, 0x40, RZ ;  /* 0x0000004005077810 */ /* 0x040fe20007ffe0ff */
[----:B------:R-:W-:Y:S01]  /*6450*/  STS [R5+0x4080], R36 ;  /* 0x0040802405007388 */ /* 0x000fe20000000800 */
[----:B------:R-:W-:Y:S02]  /*6460*/  @P2 IADD3 R7, R5, -0x40, RZ ;  /* 0xffffffc005072810 */ /* 0x000fe40007ffe0ff */
        /* <DEDUP_REMOVED lines=61> */
[----:B--2---:R-:W-:-:S02]  /*6840*/  IADD3 R34, -R34, R7, RZ ;  /* 0x0000000722227210 */ /* 0x004fc40007ffe1ff */
.L_x_768:
[----:B---3--:R-:W-:Y:S01]  /*6850*/  LEA.HI R2, R3, R0, RZ, 0x3 ;  /* 0x0000000003027211 */ /* 0x008fe200078f18ff */
[----:B------:R-:W-:Y:S01]  /*6860*/  BSSY B0, `(.L_x_769) ;  /* 0x0000033000007945 */ /* 0x000fe20003800000 */
[----:B------:R-:W-:-:S02]  /*6870*/  SHF.R.S32.HI R36, RZ, 0x1f, R195 ;  /* 0x0000001fff247819 */ /* 0x000fc400000114c3 */
[----:B------:R-:W-:Y:S02]  /*6880*/  LOP3.LUT R5, R2, 0x1ffffff8, RZ, 0xc0, !PT ;  /* 0x1ffffff802057812 */ /* 0x000fe400078ec0ff */
        /* <DEDUP_REMOVED lines=9> */
[----:B------:R-:W-:-:S02]  /*6920*/  LOP3.LUT R5, R5, 0x1c0, RZ, 0xc0, !PT ;  /* 0x000001c005057812 */ /* 0x000fc400078ec0ff */
[--C-:B------:R-:W-:Y:S02]  /*6930*/  SHF.R.S32.HI R39, RZ, 0x1f, R38.reuse ;  /* 0x0000001fff277819 */ /* 0x100fe40000011426 */
[--C-:B------:R-:W-:Y:S02]  /*6940*/  LOP3.LUT R3, R5, 0x38, R38.reuse, 0xf8, !PT ;  /* 0x0000003805037812 */ /* 0x100fe400078ef826 */
[----:B------:R-:W-:Y:S01]  /*6950*/  SHF.R.U32.HI R4, RZ, 0x3, R5 ;  /* 0x00000003ff047819 */ /* 0x000fe20000011605 */
[----:B------:R-:W-:Y:S01]  /*6960*/  IMAD.WIDE.U32 R42, R196, c[0x0][0x338], R38 ;  /* 0x0000ce00c42a7a25 */ /* 0x000fe200078e0026 */
[----:B------:R-:W-:Y:S02]  /*6970*/  LEA.HI.X.SX32 R45, R2, R41, 0x1, P0 ;  /* 0x00000029022d7211 */ /* 0x000fe400000f0eff */
[----:B------:R-:W-:-:S04]  /*6980*/  LOP3.LUT R3, R3, R4, RZ, 0x3c, !PT ;  /* 0x0000000403037212 */ /* 0x000fc800078e3cff */
[----:B------:R-:W-:Y:S01]  /*6990*/  LOP3.LUT R0, R3, 0x7ffffe00, R0, 0xf8, !PT ;  /* 0x7ffffe0003007812 */ /* 0x000fe200078ef800 */
[----:B-----5:R-:W-:Y:S02]  /*69a0*/  IMAD R3, R197, -0x80, R34 ;  /* 0xffffff80c5037824 */ /* 0x020fe400078e0222 */
[----:B------:R-:W-:Y:S02]  /*69b0*/  IMAD R34, R36, c[0x0][0x340], RZ ;  /* 0x0000d00024227a24 */ /* 0x000fe400078e02ff */
[----:B------:R-:W-:Y:S01]  /*69c0*/  IMAD.SHL.U32 R32, R0, 0x2, RZ ;  /* 0x0000000200207824 */ /* 0x000fe200078e00ff */
[----:B------:R-:W-:Y:S02]  /*69d0*/  IMNMX R3, R3, 0x80, PT ;  /* 0x0000008003037817 */ /* 0x000fe40003800200 */
[----:B------:R-:W-:Y:S02]  /*69e0*/  SHF.R.S32.HI R0, RZ, 0x1f, R196 ;  /* 0x0000001fff007819 */ /* 0x000fe400000114c4 */
[----:B------:R1:W2:Y:S01]  /*69f0*/  LDS.128 R28, [R32+0x5080] ;  /* 0x00508000201c7984 */ /* 0x0002a20000000c00 */
[----:B------:R-:W-:-:S02]  /*6a00*/  ISETP.GE.AND P3, PT, R2, R3, PT ;  /* 0x000000030200720c */ /* 0x000fc40003f66270 */
[----:B------:R-:W-:Y:S01]  /*6a10*/  IMAD R33, R0, c[0x0][0x338], RZ ;  /* 0x0000ce0000217a24 */ /* 0x000fe200078e02ff */
[----:B------:R1:W3:Y:S01]  /*6a20*/  LDS.128 R24, [R32+0x6080] ;  /* 0x0060800020187984 */ /* 0x0002e20000000c00 */
[----:B------:R-:W-:Y:S02]  /*6a30*/  ISETP.GE.OR P0, PT, R38, c[0x0][0x324], P3 ;  /* 0x0000c90026007a0c */ /* 0x000fe40001f06670 */
[----:B------:R-:W-:Y:S01]  /*6a40*/  IMAD R33, R196, c[0x0][0x33c], R33 ;  /* 0x0000cf00c4217a24 */ /* 0x000fe200078e0221 */
[----:B------:R1:W4:Y:S03]  /*6a50*/  LDS.128 R20, [R32+0x7080] ;  /* 0x0070800020147984 */ /* 0x0003260000000c00 */
[----:B------:R-:W-:Y:S01]  /*6a60*/  IMAD.IADD R43, R43, 0x1, R33 ;  /* 0x000000012b2b7824 */ /* 0x000fe200078e0221 */
[----:B------:R1:W1:Y:S01]  /*6a70*/  LDS.128 R16, [R32+0x80] ;  /* 0x0000800020107984 */ /* 0x0002620000000c00 */
[----:B------:R-:W-:-:S02]  /*6a80*/  IMAD R33, R195, c[0x0][0x344], R34 ;  /* 0x0000d100c3217a24 */ /* 0x000fc400078e0222 */
[----:B------:R-:W-:Y:S01]  /*6a90*/  IMAD.WIDE.U32 R40, R195, c[0x0][0x340], R42 ;  /* 0x0000d000c3287a25 */ /* 0x000fe200078e002a */
[----:B------:R1:W1:Y:S03]  /*6aa0*/  LDS.128 R12, [R32+0x1080] ;  /* 0x00108000200c7984 */ /* 0x0002660000000c00 */
[----:B------:R-:W-:Y:S01]  /*6ab0*/  IMAD.WIDE R42, R197, 0x80, R44 ;  /* 0x00000080c52a7825 */ /* 0x000fe200078e022c */
[----:B------:R1:W1:Y:S03]  /*6ac0*/  LDS.128 R8, [R32+0x2080] ;  /* 0x0020800020087984 */ /* 0x0002660000000c00 */
[----:B------:R-:W-:Y:S01]  /*6ad0*/  IMAD.IADD R45, R41, 0x1, R33 ;  /* 0x00000001292d7824 */ /* 0x000fe200078e0221 */
        /* <DEDUP_REMOVED lines=11> */
.L_x_770:
[----:B------:R-:W-:Y:S05]  /*6b90*/  BSYNC B0 ;  /* 0x0000000000007941 */ /* 0x000fea0003800000 */
.L_x_769:
        /* <DEDUP_REMOVED lines=16> */
.L_x_772:
[----:B------:R-:W-:Y:S05]  /*6ca0*/  BSYNC B0 ;  /* 0x0000000000007941 */ /* 0x000fea0003800000 */
.L_x_771:
        /* <DEDUP_REMOVED lines=16> */
.L_x_774:
[----:B------:R-:W-:Y:S05]  /*6db0*/  BSYNC B0 ;  /* 0x0000000000007941 */ /* 0x000fea0003800000 */
.L_x_773:
        /* <DEDUP_REMOVED lines=16> */
.L_x_776:
[----:B------:R-:W-:Y:S05]  /*6ec0*/  BSYNC B0 ;  /* 0x0000000000007941 */ /* 0x000fea0003800000 */
.L_x_775:
        /* <DEDUP_REMOVED lines=19> */
.L_x_778:
[----:B------:R-:W-:Y:S05]  /*7000*/  BSYNC B0 ;  /* 0x0000000000007941 */ /* 0x000fea0003800000 */
.L_x_777:
        /* <DEDUP_REMOVED lines=14> */
.L_x_780:
[----:B------:R-:W-:Y:S05]  /*70f0*/  BSYNC B0 ;  /* 0x0000000000007941 */ /* 0x000fea0003800000 */
.L_x_779:
        /* <DEDUP_REMOVED lines=14> */
.L_x_782:
[----:B------:R-:W-:Y:S05]  /*71e0*/  BSYNC B0 ;  /* 0x0000000000007941 */ /* 0x000fea0003800000 */
.L_x_781:
        /* <DEDUP_REMOVED lines=14> */
.L_x_767:
[----:B------:R-:W-:Y:S01]  /*72d0*/  ISETP.NE.U32.AND P0, PT, RZ, c[0x0][0x360], PT ;  /* 0x0000d800ff007a0c */ /* 0x000fe20003f05070 */
[----:B-1----:R-:W-:Y:S01]  /*72e0*/  IMAD.MOV.U32 R0, RZ, RZ, 0x4 ;  /* 0x00000004ff007424 */ /* 0x002fe200078e00ff */
[----:B------:R-:W-:Y:S02]  /*72f0*/  ISETP.NE.U32.AND P1, PT, RZ, c[0x0][0x358], PT ;  /* 0x0000d600ff007a0c */ /* 0x000fe40003f25070 */
[----:B------:R-:W-:Y:S01]  /*7300*/  ISETP.NE.AND.EX P0, PT, RZ, c[0x0][0x364], PT, P0 ;  /* 0x0000d900ff007a0c */ /* 0x000fe20003f05300 */
[----:B------:R-:W-:Y:S01]  /*7310*/  IMAD.WIDE R4, R195, R0, c[0x0][0x358] ;  /* 0x0000d600c3047625 */ /* 0x000fe200078e0200 */
[----:B------:R-:W-:-:S03]  /*7320*/  ISETP.NE.AND.EX P1, PT, RZ, c[0x0][0x35c], PT, P1 ;  /* 0x0000d700ff007a0c */ /* 0x000fc60003f25310 */
[----:B------:R-:W-:-:S08]  /*7330*/  IMAD.MOV.U32 R12, RZ, RZ, c[0x0][0x2f0] ;  /* 0x0000bc00ff0c7624 */ /* 0x000fd000078e00ff */
[----:B---3--:R-:W-:Y:S02]  /*7340*/  @P0 IMAD.WIDE R6, R195, R0, c[0x0][0x360] ;  /* 0x0000d800c3060625 */ /* 0x008fe400078e0200 */
        /* <DEDUP_REMOVED lines=10> */
.L_x_783:
[----:B-1----:R-:W1:Y:S01]  /*73f0*/  S2R R3, SR_TID.X ;  /* 0x0000000000037919 */ /* 0x002e620000002100 */
[----:B------:R-:W-:Y:S01]  /*7400*/  SHF.R.S32.HI R0, RZ, 0x1f, R196 ;  /* 0x0000001fff007819 */ /* 0x000fe200000114c4 */
[----:B------:R-:W-:Y:S04]  /*7410*/  BSSY B0, `(.L_x_784) ;  /* 0x0000022000007945 */ /* 0x000fe80003800000 */
[----:B------:R-:W-:-:S04]  /*7420*/  IMAD R5, R0, c[0x0][0x308], RZ ;  /* 0x0000c20000057a24 */ /* 0x000fc800078e02ff */
[----:B------:R-:W-:Y:S02]  /*7430*/  IMAD R4, R196, c[0x0][0x30c], R5 ;  /* 0x0000c300c4047a24 */ /* 0x000fe400078e0205 */
[----:B-----5:R-:W-:Y:S01]  /*7440*/  IMAD R5, R197, -0x80, R12 ;  /* 0xffffff80c5057824 */ /* 0x020fe200078e020c */
[----:B-1----:R-:W-:-:S04]  /*7450*/  SHF.R.S32.HI R2, RZ, 0x1f, R3 ;  /* 0x0000001fff027819 */ /* 0x002fc80000011403 */
[----:B------:R-:W-:-:S04]  /*7460*/  LEA.HI R2, R2, R3, RZ, 0x3 ;  /* 0x0000000302027211 */ /* 0x000fc800078f18ff */
[----:B------:R-:W-:Y:S02]  /*7470*/  LOP3.LUT R6, R2, 0x1ffffff8, RZ, 0xc0, !PT ;  /* 0x1ffffff802067812 */ /* 0x000fe400078ec0ff */
[----:B------:R-:W-:-:S03]  /*7480*/  SHF.R.S32.HI R2, RZ, 0x3, R2 ;  /* 0x00000003ff027819 */ /* 0x000fc60000011402 */
[----:B------:R-:W-:Y:S01]  /*7490*/  IMAD.IADD R6, R3, 0x1, -R6 ;  /* 0x0000000103067824 */ /* 0x000fe200078e0a06 */
[C---:B------:R-:W-:Y:S02]  /*74a0*/  IADD3 R12, P0, R2.reuse, R10, RZ ;  /* 0x0000000a020c7210 */ /* 0x040fe40007f1e0ff */
[----:B------:R-:W-:Y:S01]  /*74b0*/  ISETP.GE.AND P3, PT, R2, R5, PT ;  /* 0x000000050200720c */ /* 0x000fe20003f66270 */
[----:B------:R-:W-:Y:S01]  /*74c0*/  IMAD.SHL.U32 R6, R6, 0x8, RZ ;  /* 0x0000000806067824 */ /* 0x000fe200078e00ff */
[----:B------:R-:W-:Y:S02]  /*74d0*/  SHF.R.S32.HI R3, RZ, 0x1f, R195 ;  /* 0x0000001fff037819 */ /* 0x000fe400000114c3 */
[----:B------:R-:W-:Y:S02]  /*74e0*/  LEA.HI.X.SX32 R13, R2, R11, 0x1, P0 ;  /* 0x0000000b020d7211 */ /* 0x000fe400000f0eff */
[----:B------:R-:W-:Y:S02]  /*74f0*/  SHF.R.S32.HI R7, RZ, 0x1f, R6 ;  /* 0x0000001fff077819 */ /* 0x000fe40000011406 */
[----:B------:R-:W-:Y:S01]  /*7500*/  ISETP.GE.OR P0, PT, R6, c[0x0][0x2f4], P3 ;  /* 0x0000bd0006007a0c */ /* 0x000fe20001f06670 */
[----:B------:R-:W-:Y:S01]  /*7510*/  IMAD.WIDE R12, R197, 0x80, R12 ;  /* 0x00000080c50c7825 */ /* 0x000fe200078e020c */
[----:B------:R-:W-:-:S02]  /*7520*/  SEL R3, R3, RZ, !P1 ;  /* 0x000000ff03037207 */ /* 0x000fc40004800000 */
[----:B------:R-:W-:Y:S01]  /*7530*/  SEL R195, R195, RZ, !P1 ;  /* 0x000000ffc3c37207 */ /* 0x000fe20004800000 */
[----:B--2---:R-:W-:-:S04]  /*7540*/  IMAD.WIDE.U32 R8, R196, c[0x0][0x308], R6 ;  /* 0x0000c200c4087a25 */ /* 0x004fc800078e0006 */
[----:B------:R-:W-:Y:S02]  /*7550*/  IMAD.IADD R9, R9, 0x1, R4 ;  /* 0x0000000109097824 */ /* 0x000fe400078e0204 */
[----:B------:R-:W-:Y:S02]  /*7560*/  IMAD R4, R3, c[0x0][0x310], RZ ;  /* 0x0000c40003047a24 */ /* 0x000fe400078e02ff */
[----:B------:R-:W-:-:S04]  /*7570*/  IMAD.WIDE.U32 R10, R195, c[0x0][0x310], R8 ;  /* 0x0000c400c30a7a25 */ /* 0x000fc800078e0008 */
[----:B------:R-:W-:-:S04]  /*7580*/  IMAD R15, R195, c[0x0][0x314], R4 ;  /* 0x0000c500c30f7a24 */ /* 0x000fc800078e0204 */
        /* <DEDUP_REMOVED lines=10> */
.L_x_785:
[----:B------:R-:W-:Y:S05]  /*7630*/  BSYNC B0 ;  /* 0x0000000000007941 */ /* 0x000fea0003800000 */
.L_x_784:
        /* <DEDUP_REMOVED lines=16> */
.L_x_787:
[----:B------:R-:W-:Y:S05]  /*7740*/  BSYNC B0 ;  /* 0x0000000000007941 */ /* 0x000fea0003800000 */
.L_x_786:
        /* <DEDUP_REMOVED lines=16> */
.L_x_789:
[----:B------:R-:W-:Y:S05]  /*7850*/  BSYNC B0 ;  /* 0x0000000000007941 */ /* 0x000fea0003800000 */
.L_x_788:
        /* <DEDUP_REMOVED lines=16> */
.L_x_791:
[----:B------:R-:W-:Y:S05]  /*7960*/  BSYNC B0 ;  /* 0x0000000000007941 */ /* 0x000fea0003800000 */
.L_x_790:
[----:B-1----:R-:W-:Y:S01]  /*7970*/  IMAD R5, R0, c[0x0][0x338], RZ ;  /* 0x0000ce0000057a24 */ /* 0x002fe200078e02ff */
[----:B------:R-:W-:Y:S01]  /*7980*/  ISETP.GE.OR P3, PT, R6, c[0x0][0x324], P3 ;  /* 0x0000c90006007a0c */ /* 0x000fe20001f66670 */
[C---:B------:R-:W-:Y:S01]  /*7990*/  IMAD.WIDE.U32 R8, R196.reuse, c[0x0][0x338], R6 ;  /* 0x0000ce00c4087a25 */ /* 0x040fe200078e0006 */
        /* <DEDUP_REMOVED lines=17> */
.L_x_793:
[----:B------:R-:W-:Y:S05]  /*7ab0*/  BSYNC B0 ;  /* 0x0000000000007941 */ /* 0x000fea0003800000 */
.L_x_792:
        /* <DEDUP_REMOVED lines=14> */
.L_x_795:
[----:B------:R-:W-:Y:S05]  /*7ba0*/  BSYNC B0 ;  /* 0x0000000000007941 */ /* 0x000fea0003800000 */
.L_x_794:
        /* <DEDUP_REMOVED lines=14> */
.L_x_797:
[----:B------:R-:W-:Y:S05]  /*7c90*/  BSYNC B0 ;  /* 0x0000000000007941 */ /* 0x000fea0003800000 */
.L_x_796:
        /* <DEDUP_REMOVED lines=13> */
        .type           $_ZN7cutlass13device_kernelIN5flash19enable_sm80_to_sm89INS1_16FlashAttnBwdSm80INS1_25CollectiveMainloopBwdSm80ILi2ELi2EN4cute5tupleIJNS5_1CILi64EEENS7_ILi128EEES8_EEENS_10bfloat16_tEfNS_4arch4Sm80ELb1ELb0ELb1ELb1ELb0ELb0ELb0ELb0ELi2ELi2ELi4ELi2ELb1EEENS1_21CollectiveEpilogueBwdISA_SB_SD_Li256ELb1ELb0ELi2EEENS1_25SingleTileBwdLPTSchedulerILb1ELi128ELb0EEEEEEEEEvNT_6ParamsE$_ZN4cute12iter_adaptorIPKN7cutlass10bfloat16_tENS_8gmem_ptrIS4_EEEC2ES4_,@function
        .size           $_ZN7cutlass13device_kernelIN5flash19enable_sm80_to_sm89INS1_16FlashAttnBwdSm80INS1_25CollectiveMainloopBwdSm80ILi2ELi2EN4cute5tupleIJNS5_1CILi64EEENS7_ILi128EEES8_EEENS_10bfloat16_tEfNS_4arch4Sm80ELb1ELb0ELb1ELb1ELb0ELb0ELb0ELb0ELi2ELi2ELi4ELi2ELb1EEENS1_21CollectiveEpilogueBwdISA_SB_SD_Li256ELb1ELb0ELi2EEENS1_25SingleTileBwdLPTSchedulerILb1ELi128ELb0EEEEEEEEEvNT_6ParamsE$_ZN4cute12iter_adaptorIPKN7cutlass10bfloat16_tENS_8gmem_ptrIS4_EEEC2ES4_,($_ZN7cutlass13device_kernelIN5flash19enable_sm80_to_sm89INS1_16FlashAttnBwdSm80INS1_25CollectiveMainloopBwdSm80ILi2ELi2EN4cute5tupleIJNS5_1CILi64EEENS7_ILi128EEES8_EEENS_10bfloat16_tEfNS_4arch4Sm80ELb1ELb0ELb1ELb1ELb0ELb0ELb0ELb0ELi2ELi2ELi4ELi2ELb1EEENS1_21CollectiveEpilogueBwdISA_SB_SD_Li256ELb1ELb0ELi2EEENS1_25SingleTileBwdLPTSchedulerILb1ELi128ELb0EEEEEEEEEvNT_6ParamsE$_ZN4cute12iter_adaptorIPKN7cutlass9uint128_tENS_8gmem_ptrIS4_EEEC2ES4_ - $_ZN7cutlass13device_kernelIN5flash19enable_sm80_to_sm89INS1_16FlashAttnBwdSm80INS1_25CollectiveMainloopBwdSm80ILi2ELi2EN4cute5tupleIJNS5_1CILi64EEENS7_ILi128EEES8_EEENS_10bfloat16_tEfNS_4arch4Sm80ELb1ELb0ELb1ELb1ELb0ELb0ELb0ELb0ELi2ELi2ELi4ELi2ELb1EEENS1_21CollectiveEpilogueBwdISA_SB_SD_Li256ELb1ELb0ELi2EEENS1_25SingleTileBwdLPTSchedulerILb1ELi128ELb0EEEEEEEEEvNT_6ParamsE$_ZN4cute12iter_adaptorIPKN7cutlass10bfloat16_tENS_8gmem_ptrIS4_EEEC2ES4_)
$_ZN7cutlass13device_kernelIN5flash19enable_sm80_to_sm89INS1_16FlashAttnBwdSm80INS1_25CollectiveMainloopBwdSm80ILi2ELi2EN4cute5tupleIJNS5_1CILi64EEENS7_ILi128EEES8_EEENS_10bfloat16_tEfNS_4arch4Sm80ELb1ELb0ELb1ELb1ELb0ELb0ELb0ELb0ELi2ELi2ELi4ELi2ELb1EEENS1_21CollectiveEpilogueBwdISA_SB_SD_Li256ELb1ELb0ELi2EEENS1_25SingleTileBwdLPTSchedulerILb1ELi128ELb0EEEEEEEEEvNT_6ParamsE$_ZN4cute12iter_adaptorIPKN7cutlass10bfloat16_tENS_8gmem_ptrIS4_EEEC2ES4_:
[----:B------:R-:W-:Y:S01]  /*7d70*/  IADD3 R11, R4, -c[0x0][0x20], RZ ;  /* 0x80000800040b7a10 */ /* 0x000fe20007ffe0ff */
[----:B------:R-:W-:Y:S01]  /*7d80*/  IMAD.MOV.U32 R128, RZ, RZ, R10 ;  /* 0x000000ffff807224 */ /* 0x000fe200078e000a */
[----:B------:R-:W-:Y:S01]  /*7d90*/  MOV R130, R18 ;  /* 0x0000001200827202 */ /* 0x000fe20000000f00 */
[----:B------:R-:W-:Y:S01]  /*7da0*/  IMAD.MOV.U32 R129, RZ, RZ, R15 ;  /* 0x000000ffff817224 */ /* 0x000fe200078e000f */
[----:B------:R-:W-:-:S04]  /*7db0*/  MOV R131, 0x0 ;  /* 0x0000000000837802 */ /* 0x000fc80000000f00 */
[----:B------:R1:W-:Y:S01]  /*7dc0*/  STL.64 [R11], R128 ;  /* 0x000000800b007387 */ /* 0x0003e20000100a00 */
[----:B------:R-:W-:Y:S05]  /*7dd0*/  RET.REL.NODEC R130 `(_ZN7cutlass13device_kernelIN5flash19enable_sm80_to_sm89INS1_16FlashAttnBwdSm80INS1_25CollectiveMainloopBwdSm80ILi2ELi2EN4cute5tupleIJNS5_1CILi64EEENS7_ILi128EEES8_EEENS_10bfloat16_tEfNS_4arch4Sm80ELb1ELb0ELb1ELb1ELb0ELb0ELb0ELb0ELi2ELi2ELi4ELi2ELb1EEENS1_21CollectiveEpilogueBwdISA_SB_SD_Li256ELb1ELb0ELi2EEENS1_25SingleTileBwdLPTSchedulerILb1ELi128ELb0EEEEEEEEEvNT_6ParamsE) ;  /* 0xffff822082007950 */ /* 0x000fea0003c3ffff */
        .type           $_ZN7cutlass13device_kernelIN5flash19enable_sm80_to_sm89INS1_16FlashAttnBwdSm80INS1_25CollectiveMainloopBwdSm80ILi2ELi2EN4cute5tupleIJNS5_1CILi64EEENS7_ILi128EEES8_EEENS_10bfloat16_tEfNS_4arch4Sm80ELb1ELb0ELb1ELb1ELb0ELb0ELb0ELb0ELi2ELi2ELi4ELi2ELb1EEENS1_21CollectiveEpilogueBwdISA_SB_SD_Li256ELb1ELb0ELi2EEENS1_25SingleTileBwdLPTSchedulerILb1ELi128ELb0EEEEEEEEEvNT_6ParamsE$_ZN4cute12iter_adaptorIPKN7cutlass9uint128_tENS_8gmem_ptrIS4_EEEC2ES4_,@function
        .size           $_ZN7cutlass13device_kernelIN5flash19enable_sm80_to_sm89INS1_16FlashAttnBwdSm80INS1_25CollectiveMainloopBwdSm80ILi2ELi2EN4cute5tupleIJNS5_1CILi64EEENS7_ILi128EEES8_EEENS_10bfloat16_tEfNS_4arch4Sm80ELb1ELb0ELb1ELb1ELb0ELb0ELb0ELb0ELi2ELi2ELi4ELi2ELb1EEENS1_21CollectiveEpilogueBwdISA_SB_SD_Li256ELb1ELb0ELi2EEENS1_25SingleTileBwdLPTSchedulerILb1ELi128ELb0EEEEEEEEEvNT_6ParamsE$_ZN4cute12iter_adaptorIPKN7cutlass9uint128_tENS_8gmem_ptrIS4_EEEC2ES4_,($_ZN7cutlass13device_kernelIN5flash19enable_sm80_to_sm89INS1_16FlashAttnBwdSm80INS1_25CollectiveMainloopBwdSm80ILi2ELi2EN4cute5tupleIJNS5_1CILi64EEENS7_ILi128EEES8_EEENS_10bfloat16_tEfNS_4arch4Sm80ELb1ELb0ELb1ELb1ELb0ELb0ELb0ELb0ELi2ELi2ELi4ELi2ELb1EEENS1_21CollectiveEpilogueBwdISA_SB_SD_Li256ELb1ELb0ELi2EEENS1_25SingleTileBwdLPTSchedulerILb1ELi128ELb0EEEEEEEEEvNT_6ParamsE$_ZN4cute12iter_adaptorIPKfNS_8gmem_ptrIS2_EEEC2ES2_ - $_ZN7cutlass13device_kernelIN5flash19enable_sm80_to_sm89INS1_16FlashAttnBwdSm80INS1_25CollectiveMainloopBwdSm80ILi2ELi2EN4cute5tupleIJNS5_1CILi64EEENS7_ILi128EEES8_EEENS_10bfloat16_tEfNS_4arch4Sm80ELb1ELb0ELb1ELb1ELb0ELb0ELb0ELb0ELi2ELi2ELi4ELi2ELb1EEENS1_21CollectiveEpilogueBwdISA_SB_SD_Li256ELb1ELb0ELi2EEENS1_25SingleTileBwdLPTSchedulerILb1ELi128ELb0EEEEEEEEEvNT_6ParamsE$_ZN4cute12iter_adaptorIPKN7cutlass9uint128_tENS_8gmem_ptrIS4_EEEC2ES4_)
$_ZN7cutlass13device_kernelIN5flash19enable_sm80_to_sm89INS1_16FlashAttnBwdSm80INS1_25CollectiveMainloopBwdSm80ILi2ELi2EN4cute5tupleIJNS5_1CILi64EEENS7_ILi128EEES8_EEENS_10bfloat16_tEfNS_4arch4Sm80ELb1ELb0ELb1ELb1ELb0ELb0ELb0ELb0ELi2ELi2ELi4ELi2ELb1EEENS1_21CollectiveEpilogueBwdISA_SB_SD_Li256ELb1ELb0ELi2EEENS1_25SingleTileBwdLPTSchedulerILb1ELi128ELb0EEEEEEEEEvNT_6ParamsE$_ZN4cute12iter_adaptorIPKN7cutlass9uint128_tENS_8gmem_ptrIS4_EEEC2ES4_:
[----:B------:R-:W-:Y:S01]  /*7de0*/  IADD3 R10, R4, -c[0x0][0x20], RZ ;  /* 0x80000800040a7a10 */ /* 0x000fe20007ffe0ff */
[----:B------:R-:W-:Y:S01]  /*7df0*/  IMAD.MOV.U32 R128, RZ, RZ, R18 ;  /* 0x000000ffff807224 */ /* 0x000fe200078e0012 */
[----:B------:R-:W-:-:S03]  /*7e00*/  MOV R129, 0x0 ;  /* 0x0000000000817802 */ /* 0x000fc60000000f00 */
[----:B------:R1:W-:Y:S01]  /*7e10*/  STL.64 [R10], R6 ;  /* 0x000000060a007387 */ /* 0x0003e20000100a00 */
[----:B------:R-:W-:Y:S05]  /*7e20*/  RET.REL.NODEC R128 `(_ZN7cutlass13device_kernelIN5flash19enable_sm80_to_sm89INS1_16FlashAttnBwdSm80INS1_25CollectiveMainloopBwdSm80ILi2ELi2EN4cute5tupleIJNS5_1CILi64EEENS7_ILi128EEES8_EEENS_10bfloat16_tEfNS_4arch4Sm80ELb1ELb0ELb1ELb1ELb0ELb0ELb0ELb0ELi2ELi2ELi4ELi2ELb1EEENS1_21CollectiveEpilogueBwdISA_SB_SD_Li256ELb1ELb0ELi2EEENS1_25SingleTileBwdLPTSchedulerILb1ELi128ELb0EEEEEEEEEvNT_6ParamsE) ;  /* 0xffff81d080007950 */ /* 0x000fea0003c3ffff */
        .type           $_ZN7cutlass13device_kernelIN5flash19enable_sm80_to_sm89INS1_16FlashAttnBwdSm80INS1_25CollectiveMainloopBwdSm80ILi2ELi2EN4cute5tupleIJNS5_1CILi64EEENS7_ILi128EEES8_EEENS_10bfloat16_tEfNS_4arch4Sm80ELb1ELb0ELb1ELb1ELb0ELb0ELb0ELb0ELi2ELi2ELi4ELi2ELb1EEENS1_21CollectiveEpilogueBwdISA_SB_SD_Li256ELb1ELb0ELi2EEENS1_25SingleTileBwdLPTSchedulerILb1ELi128ELb0EEEEEEEEEvNT_6ParamsE$_ZN4cute12iter_adaptorIPKfNS_8gmem_ptrIS2_EEEC2ES2_,@function
        .size           $_ZN7cutlass13device_kernelIN5flash19enable_sm80_to_sm89INS1_16FlashAttnBwdSm80INS1_25CollectiveMainloopBwdSm80ILi2ELi2EN4cute5tupleIJNS5_1CILi64EEENS7_ILi128EEES8_EEENS_10bfloat16_tEfNS_4arch4Sm80ELb1ELb0ELb1ELb1ELb0ELb0ELb0ELb0ELi2ELi2ELi4ELi2ELb1EEENS1_21CollectiveEpilogueBwdISA_SB_SD_Li256ELb1ELb0ELi2EEENS1_25SingleTileBwdLPTSchedulerILb1ELi128ELb0EEEEEEEEEvNT_6ParamsE$_ZN4cute12iter_adaptorIPKfNS_8gmem_ptrIS2_EEEC2ES2_,($_ZN7cutlass13device_kernelIN5flash19enable_sm80_to_sm89INS1_16FlashAttnBwdSm80INS1_25CollectiveMainloopBwdSm80ILi2ELi2EN4cute5tupleIJNS5_1CILi64EEENS7_ILi128EEES8_EEENS_10bfloat16_tEfNS_4arch4Sm80ELb1ELb0ELb1ELb1ELb0ELb0ELb0ELb0ELi2ELi2ELi4ELi2ELb1EEENS1_21CollectiveEpilogueBwdISA_SB_SD_Li256ELb1ELb0ELi2EEENS1_25SingleTileBwdLPTSchedulerILb1ELi128ELb0EEEEEEEEEvNT_6ParamsE$_ZN4cute12iter_adaptorIPN7cutlass10bfloat16_tENS_8smem_ptrIS3_EEEC2ES3_ - $_ZN7cutlass13device_kernelIN5flash19enable_sm80_to_sm89INS1_16FlashAttnBwdSm80INS1_25CollectiveMainloopBwdSm80ILi2ELi2EN4cute5tupleIJNS5_1CILi64EEENS7_ILi128EEES8_EEENS_10bfloat16_tEfNS_4arch4Sm80ELb1ELb0ELb1ELb1ELb0ELb0ELb0ELb0ELi2ELi2ELi4ELi2ELb1EEENS1_21CollectiveEpilogueBwdISA_SB_SD_Li256ELb1ELb0ELi2EEENS1_25SingleTileBwdLPTSchedulerILb1ELi128ELb0EEEEEEEEEvNT_6ParamsE$_ZN4cute12iter_adaptorIPKfNS_8gmem_ptrIS2_EEEC2ES2_)
$_ZN7cutlass13device_kernelIN5flash19enable_sm80_to_sm89INS1_16FlashAttnBwdSm80INS1_25CollectiveMainloopBwdSm80ILi2ELi2EN4cute5tupleIJNS5_1CILi64EEENS7_ILi128EEES8_EEENS_10bfloat16_tEfNS_4arch4Sm80ELb1ELb0ELb1ELb1ELb0ELb0ELb0ELb0ELi2ELi2ELi4ELi2ELb1EEENS1_21CollectiveEpilogueBwdISA_SB_SD_Li256ELb1ELb0ELi2EEENS1_25SingleTileBwdLPTSchedulerILb1ELi128ELb0EEEEEEEEEvNT_6ParamsE$_ZN4cute12iter_adaptorIPKfNS_8gmem_ptrIS2_EEEC2ES2_:
[----:B------:R-:W-:Y:S02]  /*7e30*/  IADD3 R6, R6, -c[0x0][0x20], RZ ;  /* 0x8000080006067a10 */ /* 0x000fe40007ffe0ff */
[----:B------:R-:W-:-:S03]  /*7e40*/  MOV R19, 0x0 ;  /* 0x0000000000137802 */ /* 0x000fc60000000f00 */
[----:B------:R1:W-:Y:S01]  /*7e50*/  STL.64 [R6], R10 ;  /* 0x0000000a06007387 */ /* 0x0003e20000100a00 */
[----:B------:R-:W-:Y:S05]  /*7e60*/  RET.REL.NODEC R18 `(_ZN7cutlass13device_kernelIN5flash19enable_sm80_to_sm89INS1_16FlashAttnBwdSm80INS1_25CollectiveMainloopBwdSm80ILi2ELi2EN4cute5tupleIJNS5_1CILi64EEENS7_ILi128EEES8_EEENS_10bfloat16_tEfNS_4arch4Sm80ELb1ELb0ELb1ELb1ELb0ELb0ELb0ELb0ELi2ELi2ELi4ELi2ELb1EEENS1_21CollectiveEpilogueBwdISA_SB_SD_Li256ELb1ELb0ELi2EEENS1_25SingleTileBwdLPTSchedulerILb1ELi128ELb0EEEEEEEEEvNT_6ParamsE) ;  /* 0xffff819012007950 */ /* 0x000fea0003c3ffff */
        .type           $_ZN7cutlass13device_kernelIN5flash19enable_sm80_to_sm89INS1_16FlashAttnBwdSm80INS1_25CollectiveMainloopBwdSm80ILi2ELi2EN4cute5tupleIJNS5_1CILi64EEENS7_ILi128EEES8_EEENS_10bfloat16_tEfNS_4arch4Sm80ELb1ELb0ELb1ELb1ELb0ELb0ELb0ELb0ELi2ELi2ELi4ELi2ELb1EEENS1_21CollectiveEpilogueBwdISA_SB_SD_Li256ELb1ELb0ELi2EEENS1_25SingleTileBwdLPTSchedulerILb1ELi128ELb0EEEEEEEEEvNT_6ParamsE$_ZN4cute12iter_adaptorIPN7cutlass10bfloat16_tENS_8smem_ptrIS3_EEEC2ES3_,@function
        .size           $_ZN7cutlass13device_kernelIN5flash19enable_sm80_to_sm89INS1_16FlashAttnBwdSm80INS1_25CollectiveMainloopBwdSm80ILi2ELi2EN4cute5tupleIJNS5_1CILi64EEENS7_ILi128EEES8_EEENS_10bfloat16_tEfNS_4arch4Sm80ELb1ELb0ELb1ELb1ELb0ELb0ELb0ELb0ELi2ELi2ELi4ELi2ELb1EEENS1_21CollectiveEpilogueBwdISA_SB_SD_Li256ELb1ELb0ELi2EEENS1_25SingleTileBwdLPTSchedulerILb1ELi128ELb0EEEEEEEEEvNT_6ParamsE$_ZN4cute12iter_adaptorIPN7cutlass10bfloat16_tENS_8smem_ptrIS3_EEEC2ES3_,($_ZN7cutlass13device_kernelIN5flash19enable_sm80_to_sm89INS1_16FlashAttnBwdSm80INS1_25CollectiveMainloopBwdSm80ILi2ELi2EN4cute5tupleIJNS5_1CILi64EEENS7_ILi128EEES8_EEENS_10bfloat16_tEfNS_4arch4Sm80ELb1ELb0ELb1ELb1ELb0ELb0ELb0ELb0ELi2ELi2ELi4ELi2ELb1EEENS1_21CollectiveEpilogueBwdISA_SB_SD_Li256ELb1ELb0ELi2EEENS1_25SingleTileBwdLPTSchedulerILb1ELi128ELb0EEEEEEEEEvNT_6ParamsE$_ZN4cute12iter_adaptorIPN7cutlass9uint128_tENS_8smem_ptrIS3_EEEC2ES3_ - $_ZN7cutlass13device_kernelIN5flash19enable_sm80_to_sm89INS1_16FlashAttnBwdSm80INS1_25CollectiveMainloopBwdSm80ILi2ELi2EN4cute5tupleIJNS5_1CILi64EEENS7_ILi128EEES8_EEENS_10bfloat16_tEfNS_4arch4Sm80ELb1ELb0ELb1ELb1ELb0ELb0ELb0ELb0ELi2ELi2ELi4ELi2ELb1EEENS1_21CollectiveEpilogueBwdISA_SB_SD_Li256ELb1ELb0ELi2EEENS1_25SingleTileBwdLPTSchedulerILb1ELi128ELb0EEEEEEEEEvNT_6ParamsE$_ZN4cute12iter_adaptorIPN7cutlass10bfloat16_tENS_8smem_ptrIS3_EEEC2ES3_)
$_ZN7cutlass13device_kernelIN5flash19enable_sm80_to_sm89INS1_16FlashAttnBwdSm80INS1_25CollectiveMainloopBwdSm80ILi2ELi2EN4cute5tupleIJNS5_1CILi64EEENS7_ILi128EEES8_EEENS_10bfloat16_tEfNS_4arch4Sm80ELb1ELb0ELb1ELb1ELb0ELb0ELb0ELb0ELi2ELi2ELi4ELi2ELb1EEENS1_21CollectiveEpilogueBwdISA_SB_SD_Li256ELb1ELb0ELi2EEENS1_25SingleTileBwdLPTSchedulerILb1ELi128ELb0EEEEEEEEEvNT_6ParamsE$_ZN4cute12iter_adaptorIPN7cutlass10bfloat16_tENS_8smem_ptrIS3_EEEC2ES3_:
[----:B------:R-:W-:Y:S01]  /*7e70*/  IADD3 R6, R4, -c[0x0][0x20], RZ ;  /* 0x8000080004067a10 */ /* 0x000fe20007ffe0ff */
[----:B------:R-:W-:Y:S01]  /*7e80*/  IMAD.MOV.U32 R128, RZ, RZ, R18 ;  /* 0x000000ffff807224 */ /* 0x000fe200078e0012 */
[----:B------:R-:W-:-:S03]  /*7e90*/  MOV R129, 0x0 ;  /* 0x0000000000817802 */ /* 0x000fc60000000f00 */
[----:B------:R1:W-:Y:S01]  /*7ea0*/  STL.64 [R6], R8 ;  /* 0x0000000806007387 */ /* 0x0003e20000100a00 */
[----:B------:R-:W-:Y:S05]  /*7eb0*/  RET.REL.NODEC R128 `(_ZN7cutlass13device_kernelIN5flash19enable_sm80_to_sm89INS1_16FlashAttnBwdSm80INS1_25CollectiveMainloopBwdSm80ILi2ELi2EN4cute5tupleIJNS5_1CILi64EEENS7_ILi128EEES8_EEENS_10bfloat16_tEfNS_4arch4Sm80ELb1ELb0ELb1ELb1ELb0ELb0ELb0ELb0ELi2ELi2ELi4ELi2ELb1EEENS1_21CollectiveEpilogueBwdISA_SB_SD_Li256ELb1ELb0ELi2EEENS1_25SingleTileBwdLPTSchedulerILb1ELi128ELb0EEEEEEEEEvNT_6ParamsE) ;  /* 0xffff814080007950 */ /* 0x000fea0003c3ffff */
        .type           $_ZN7cutlass13device_kernelIN5flash19enable_sm80_to_sm89INS1_16FlashAttnBwdSm80INS1_25CollectiveMainloopBwdSm80ILi2ELi2EN4cute5tupleIJNS5_1CILi64EEENS7_ILi128EEES8_EEENS_10bfloat16_tEfNS_4arch4Sm80ELb1ELb0ELb1ELb1ELb0ELb0ELb0ELb0ELi2ELi2ELi4ELi2ELb1EEENS1_21CollectiveEpilogueBwdISA_SB_SD_Li256ELb1ELb0ELi2EEENS1_25SingleTileBwdLPTSchedulerILb1ELi128ELb0EEEEEEEEEvNT_6ParamsE$_ZN4cute12iter_adaptorIPN7cutlass9uint128_tENS_8smem_ptrIS3_EEEC2ES3_,@function
        .size           $_ZN7cutlass13device_kernelIN5flash19enable_sm80_to_sm89INS1_16FlashAttnBwdSm80INS1_25CollectiveMainloopBwdSm80ILi2ELi2EN4cute5tupleIJNS5_1CILi64EEENS7_ILi128EEES8_EEENS_10bfloat16_tEfNS_4arch4Sm80ELb1ELb0ELb1ELb1ELb0ELb0ELb0ELb0ELi2ELi2ELi4ELi2ELb1EEENS1_21CollectiveEpilogueBwdISA_SB_SD_Li256ELb1ELb0ELi2EEENS1_25SingleTileBwdLPTSchedulerILb1ELi128ELb0EEEEEEEEEvNT_6ParamsE$_ZN4cute12iter_adaptorIPN7cutlass9uint128_tENS_8smem_ptrIS3_EEEC2ES3_,($_ZN7cutlass13device_kernelIN5flash19enable_sm80_to_sm89INS1_16FlashAttnBwdSm80INS1_25CollectiveMainloopBwdSm80ILi2ELi2EN4cute5tupleIJNS5_1CILi64EEENS7_ILi128EEES8_EEENS_10bfloat16_tEfNS_4arch4Sm80ELb1ELb0ELb1ELb1ELb0ELb0ELb0ELb0ELi2ELi2ELi4ELi2ELb1EEENS1_21CollectiveEpilogueBwdISA_SB_SD_Li256ELb1ELb0ELi2EEENS1_25SingleTileBwdLPTSchedulerILb1ELi128ELb0EEEEEEEEEvNT_6ParamsE$_ZN4cute12iter_adaptorIPfNS_8smem_ptrIS1_EEEC2ES1_ - $_ZN7cutlass13device_kernelIN5flash19enable_sm80_to_sm89INS1_16FlashAttnBwdSm80INS1_25CollectiveMainloopBwdSm80ILi2ELi2EN4cute5tupleIJNS5_1CILi64EEENS7_ILi128EEES8_EEENS_10bfloat16_tEfNS_4arch4Sm80ELb1ELb0ELb1ELb1ELb0ELb0ELb0ELb0ELi2ELi2ELi4ELi2ELb1EEENS1_21CollectiveEpilogueBwdISA_SB_SD_Li256ELb1ELb0ELi2EEENS1_25SingleTileBwdLPTSchedulerILb1ELi128ELb0EEEEEEEEEvNT_6ParamsE$_ZN4cute12iter_adaptorIPN7cutlass9uint128_tENS_8smem_ptrIS3_EEEC2ES3_)
$_ZN7cutlass13device_kernelIN5flash19enable_sm80_to_sm89INS1_16FlashAttnBwdSm80INS1_25CollectiveMainloopBwdSm80ILi2ELi2EN4cute5tupleIJNS5_1CILi64EEENS7_ILi128EEES8_EEENS_10bfloat16_tEfNS_4arch4Sm80ELb1ELb0ELb1ELb1ELb0ELb0ELb0ELb0ELi2ELi2ELi4ELi2ELb1EEENS1_21CollectiveEpilogueBwdISA_SB_SD_Li256ELb1ELb0ELi2EEENS1_25SingleTileBwdLPTSchedulerILb1ELi128ELb0EEEEEEEEEvNT_6ParamsE$_ZN4cute12iter_adaptorIPN7cutlass9uint128_tENS_8smem_ptrIS3_EEEC2ES3_:
[----:B------:R-:W-:Y:S01]  /*7ec0*/  IADD3 R8, R4, -c[0x0][0x20], RZ ;  /* 0x8000080004087a10 */ /* 0x000fe20007ffe0ff */
[----:B------:R-:W-:Y:S01]  /*7ed0*/  IMAD.MOV.U32 R128, RZ, RZ, R16 ;  /* 0x000000ffff807224 */ /* 0x000fe200078e0010 */
[----:B------:R-:W-:-:S03]  /*7ee0*/  MOV R129, 0x0 ;  /* 0x0000000000817802 */ /* 0x000fc60000000f00 */
[----:B------:R1:W-:Y:S01]  /*7ef0*/  STL.64 [R8], R6 ;  /* 0x0000000608007387 */ /* 0x0003e20000100a00 */
[----:B------:R-:W-:Y:S05]  /*7f00*/  RET.REL.NODEC R128 `(_ZN7cutlass13device_kernelIN5flash19enable_sm80_to_sm89INS1_16FlashAttnBwdSm80INS1_25CollectiveMainloopBwdSm80ILi2ELi2EN4cute5tupleIJNS5_1CILi64EEENS7_ILi128EEES8_EEENS_10bfloat16_tEfNS_4arch4Sm80ELb1ELb0ELb1ELb1ELb0ELb0ELb0ELb0ELi2ELi2ELi4ELi2ELb1EEENS1_21CollectiveEpilogueBwdISA_SB_SD_Li256ELb1ELb0ELi2EEENS1_25SingleTileBwdLPTSchedulerILb1ELi128ELb0EEEEEEEEEvNT_6ParamsE) ;  /* 0xffff80f080007950 */ /* 0x000fea0003c3ffff */
        .type           $_ZN7cutlass13device_kernelIN5flash19enable_sm80_to_sm89INS1_16FlashAttnBwdSm80INS1_25CollectiveMainloopBwdSm80ILi2ELi2EN4cute5tupleIJNS5_1CILi64EEENS7_ILi128EEES8_EEENS_10bfloat16_tEfNS_4arch4Sm80ELb1ELb0ELb1ELb1ELb0ELb0ELb0ELb0ELi2ELi2ELi4ELi2ELb1EEENS1_21CollectiveEpilogueBwdISA_SB_SD_Li256ELb1ELb0ELi2EEENS1_25SingleTileBwdLPTSchedulerILb1ELi128ELb0EEEEEEEEEvNT_6ParamsE$_ZN4cute12iter_adaptorIPfNS_8smem_ptrIS1_EEEC2ES1_,@function
        .size           $_ZN7cutlass13device_kernelIN5flash19enable_sm80_to_sm89INS1_16FlashAttnBwdSm80INS1_25CollectiveMainloopBwdSm80ILi2ELi2EN4cute5tupleIJNS5_1CILi64EEENS7_ILi128EEES8_EEENS_10bfloat16_tEfNS_4arch4Sm80ELb1ELb0ELb1ELb1ELb0ELb0ELb0ELb0ELi2ELi2ELi4ELi2ELb1EEENS1_21CollectiveEpilogueBwdISA_SB_SD_Li256ELb1ELb0ELi2EEENS1_25SingleTileBwdLPTSchedulerILb1ELi128ELb0EEEEEEEEEvNT_6ParamsE$_ZN4cute12iter_adaptorIPfNS_8smem_ptrIS1_EEEC2ES1_,($_ZN7cutlass13device_kernelIN5flash19enable_sm80_to_sm89INS1_16FlashAttnBwdSm80INS1_25CollectiveMainloopBwdSm80ILi2ELi2EN4cute5tupleIJNS5_1CILi64EEENS7_ILi128EEES8_EEENS_10bfloat16_tEfNS_4arch4Sm80ELb1ELb0ELb1ELb1ELb0ELb0ELb0ELb0ELi2ELi2ELi4ELi2ELb1EEENS1_21CollectiveEpilogueBwdISA_SB_SD_Li256ELb1ELb0ELi2EEENS1_25SingleTileBwdLPTSchedulerILb1ELi128ELb0EEEEEEEEEvNT_6ParamsE$_ZN4cute3eso3ESOILb0ELb0EJNS_15ArithmeticTupleIJiiEEEiiiEEC2ERKS3_RKiS8_S8_ - $_ZN7cutlass13device_kernelIN5flash19enable_sm80_to_sm89INS1_16FlashAttnBwdSm80INS1_25CollectiveMainloopBwdSm80ILi2ELi2EN4cute5tupleIJNS5_1CILi64EEENS7_ILi128EEES8_EEENS_10bfloat16_tEfNS_4arch4Sm80ELb1ELb0ELb1ELb1ELb0ELb0ELb0ELb0ELi2ELi2ELi4ELi2ELb1EEENS1_21CollectiveEpilogueBwdISA_SB_SD_Li256ELb1ELb0ELi2EEENS1_25SingleTileBwdLPTSchedulerILb1ELi128ELb0EEEEEEEEEvNT_6ParamsE$_ZN4cute12iter_adaptorIPfNS_8smem_ptrIS1_EEEC2ES1_)
$_ZN7cutlass13device_kernelIN5flash19enable_sm80_to_sm89INS1_16FlashAttnBwdSm80INS1_25CollectiveMainloopBwdSm80ILi2ELi2EN4cute5tupleIJNS5_1CILi64EEENS7_ILi128EEES8_EEENS_10bfloat16_tEfNS_4arch4Sm80ELb1ELb0ELb1ELb1ELb0ELb0ELb0ELb0ELi2ELi2ELi4ELi2ELb1EEENS1_21CollectiveEpilogueBwdISA_SB_SD_Li256ELb1ELb0ELi2EEENS1_25SingleTileBwdLPTSchedulerILb1ELi128ELb0EEEEEEEEEvNT_6ParamsE$_ZN4cute12iter_adaptorIPfNS_8smem_ptrIS1_EEEC2ES1_:
[----:B------:R-:W-:Y:S02]  /*7f10*/  IADD3 R6, R6, -c[0x0][0x20], RZ ;  /* 0x8000080006067a10 */ /* 0x000fe40007ffe0ff */
[----:B------:R-:W-:-:S03]  /*7f20*/  MOV R19, 0x0 ;  /* 0x0000000000137802 */ /* 0x000fc60000000f00 */
[----:B------:R1:W-:Y:S01]  /*7f30*/  STL.64 [R6], R8 ;  /* 0x0000000806007387 */ /* 0x0003e20000100a00 */
[----:B------:R-:W-:Y:S05]  /*7f40*/  RET.REL.NODEC R18 `(_ZN7cutlass13device_kernelIN5flash19enable_sm80_to_sm89INS1_16FlashAttnBwdSm80INS1_25CollectiveMainloopBwdSm80ILi2ELi2EN4cute5tupleIJNS5_1CILi64EEENS7_ILi128EEES8_EEENS_10bfloat16_tEfNS_4arch4Sm80ELb1ELb0ELb1ELb1ELb0ELb0ELb0ELb0ELi2ELi2ELi4ELi2ELb1EEENS1_21CollectiveEpilogueBwdISA_SB_SD_Li256ELb1ELb0ELi2EEENS1_25SingleTileBwdLPTSchedulerILb1ELi128ELb0EEEEEEEEEvNT_6ParamsE) ;  /* 0xffff80b012007950 */ /* 0x000fea0003c3ffff */
        .type           $_ZN7cutlass13device_kernelIN5flash19enable_sm80_to_sm89INS1_16FlashAttnBwdSm80INS1_25CollectiveMainloopBwdSm80ILi2ELi2EN4cute5tupleIJNS5_1CILi64EEENS7_ILi128EEES8_EEENS_10bfloat16_tEfNS_4arch4Sm80ELb1ELb0ELb1ELb1ELb0ELb0ELb0ELb0ELi2ELi2ELi4ELi2ELb1EEENS1_21CollectiveEpilogueBwdISA_SB_SD_Li256ELb1ELb0ELi2EEENS1_25SingleTileBwdLPTSchedulerILb1ELi128ELb0EEEEEEEEEvNT_6ParamsE$_ZN4cute3eso3ESOILb0ELb0EJNS_15ArithmeticTupleIJiiEEEiiiEEC2ERKS3_RKiS8_S8_,@function
        .size           $_ZN7cutlass13device_kernelIN5flash19enable_sm80_to_sm89INS1_16FlashAttnBwdSm80INS1_25CollectiveMainloopBwdSm80ILi2ELi2EN4cute5tupleIJNS5_1CILi64EEENS7_ILi128EEES8_EEENS_10bfloat16_tEfNS_4arch4Sm80ELb1ELb0ELb1ELb1ELb0ELb0ELb0ELb0ELi2ELi2ELi4ELi2ELb1EEENS1_21CollectiveEpilogueBwdISA_SB_SD_Li256ELb1ELb0ELi2EEENS1_25SingleTileBwdLPTSchedulerILb1ELi128ELb0EEEEEEEEEvNT_6ParamsE$_ZN4cute3eso3ESOILb0ELb0EJNS_15ArithmeticTupleIJiiEEEiiiEEC2ERKS3_RKiS8_S8_,($_ZN7cutlass13device_kernelIN5flash19enable_sm80_to_sm89INS1_16FlashAttnBwdSm80INS1_25CollectiveMainloopBwdSm80ILi2ELi2EN4cute5tupleIJNS5_1CILi64EEENS7_ILi128EEES8_EEENS_10bfloat16_tEfNS_4arch4Sm80ELb1ELb0ELb1ELb1ELb0ELb0ELb0ELb0ELi2ELi2ELi4ELi2ELb1EEENS1_21CollectiveEpilogueBwdISA_SB_SD_Li256ELb1ELb0ELi2EEENS1_25SingleTileBwdLPTSchedulerILb1ELi128ELb0EEEEEEEEEvNT_6ParamsE$_ZN4cute3eso3ESOILb0ELb0EJNS_5tupleIJiiEEEiiiEEC2ERKS3_RKiS8_S8_ - $_ZN7cutlass13device_kernelIN5flash19enable_sm80_to_sm89INS1_16FlashAttnBwdSm80INS1_25CollectiveMainloopBwdSm80ILi2ELi2EN4cute5tupleIJNS5_1CILi64EEENS7_ILi128EEES8_EEENS_10bfloat16_tEfNS_4arch4Sm80ELb1ELb0ELb1ELb1ELb0ELb0ELb0ELb0ELi2ELi2ELi4ELi2ELb1EEENS1_21CollectiveEpilogueBwdISA_SB_SD_Li256ELb1ELb0ELi2EEENS1_25SingleTileBwdLPTSchedulerILb1ELi128ELb0EEEEEEEEEvNT_6ParamsE$_ZN4cute3eso3ESOILb0ELb0EJNS_15ArithmeticTupleIJiiEEEiiiEEC2ERKS3_RKiS8_S8_)
$_ZN7cutlass13device_kernelIN5flash19enable_sm80_to_sm89INS1_16FlashAttnBwdSm80INS1_25CollectiveMainloopBwdSm80ILi2ELi2EN4cute5tupleIJNS5_1CILi64EEENS7_ILi128EEES8_EEENS_10bfloat16_tEfNS_4arch4Sm80ELb1ELb0ELb1ELb1ELb0ELb0ELb0ELb0ELi2ELi2ELi4ELi2ELb1EEENS1_21CollectiveEpilogueBwdISA_SB_SD_Li256ELb1ELb0ELi2EEENS1_25SingleTileBwdLPTSchedulerILb1ELi128ELb0EEEEEEEEEvNT_6ParamsE$_ZN4cute3eso3ESOILb0ELb0EJNS_15ArithmeticTupleIJiiEEEiiiEEC2ERKS3_RKiS8_S8_:
        /* <DEDUP_REMOVED lines=14> */
[----:B------:R-:W-:Y:S05]  /*8030*/  RET.REL.NODEC R84 `(_ZN7cutlass13device_kernelIN5flash19enable_sm80_to_sm89INS1_16FlashAttnBwdSm80INS1_25CollectiveMainloopBwdSm80ILi2ELi2EN4cute5tupleIJNS5_1CILi64EEENS7_ILi128EEES8_EEENS_10bfloat16_tEfNS_4arch4Sm80ELb1ELb0ELb1ELb1ELb0ELb0ELb0ELb0ELi2ELi2ELi4ELi2ELb1EEENS1_21CollectiveEpilogueBwdISA_SB_SD_Li256ELb1ELb0ELi2EEENS1_25SingleTileBwdLPTSchedulerILb1ELi128ELb0EEEEEEEEEvNT_6ParamsE) ;  /* 0xffff7fc054007950 */ /* 0x000fea0003c3ffff */
        .type           $_ZN7cutlass13device_kernelIN5flash19enable_sm80_to_sm89INS1_16FlashAttnBwdSm80INS1_25CollectiveMainloopBwdSm80ILi2ELi2EN4cute5tupleIJNS5_1CILi64EEENS7_ILi128EEES8_EEENS_10bfloat16_tEfNS_4arch4Sm80ELb1ELb0ELb1ELb1ELb0ELb0ELb0ELb0ELi2ELi2ELi4ELi2ELb1EEENS1_21CollectiveEpilogueBwdISA_SB_SD_Li256ELb1ELb0ELi2EEENS1_25SingleTileBwdLPTSchedulerILb1ELi128ELb0EEEEEEEEEvNT_6ParamsE$_ZN4cute3eso3ESOILb0ELb0EJNS_5tupleIJiiEEEiiiEEC2ERKS3_RKiS8_S8_,@function
        .size           $_ZN7cutlass13device_kernelIN5flash19enable_sm80_to_sm89INS1_16FlashAttnBwdSm80INS1_25CollectiveMainloopBwdSm80ILi2ELi2EN4cute5tupleIJNS5_1CILi64EEENS7_ILi128EEES8_EEENS_10bfloat16_tEfNS_4arch4Sm80ELb1ELb0ELb1ELb1ELb0ELb0ELb0ELb0ELi2ELi2ELi4ELi2ELb1EEENS1_21CollectiveEpilogueBwdISA_SB_SD_Li256ELb1ELb0ELi2EEENS1_25SingleTileBwdLPTSchedulerILb1ELi128ELb0EEEEEEEEEvNT_6ParamsE$_ZN4cute3eso3ESOILb0ELb0EJNS_5tupleIJiiEEEiiiEEC2ERKS3_RKiS8_S8_,($_ZN7cutlass13device_kernelIN5flash19enable_sm80_to_sm89INS1_16FlashAttnBwdSm80INS1_25CollectiveMainloopBwdSm80ILi2ELi2EN4cute5tupleIJNS5_1CILi64EEENS7_ILi128EEES8_EEENS_10bfloat16_tEfNS_4arch4Sm80ELb1ELb0ELb1ELb1ELb0ELb0ELb0ELb0ELi2ELi2ELi4ELi2ELb1EEENS1_21CollectiveEpilogueBwdISA_SB_SD_Li256ELb1ELb0ELi2EEENS1_25SingleTileBwdLPTSchedulerILb1ELi128ELb0EEEEEEEEEvNT_6ParamsE$_ZN4cute3eso3ESOILb0ELb0EJNS_6LayoutINS_5tupleIJNS3_IJNS_1CILi8EEENS4_ILi1EEEEEENS4_ILi2EEES6_EEENS3_IJNS3_IJS6_NS4_ILi0EEEEEElSA_EEEEENS_10ViewEngineINS_8gmem_ptrIPKN7cutlass10bfloat16_tEEEEEEEC2ERKSD_RKSL_ - $_ZN7cutlass13device_kernelIN5flash19enable_sm80_to_sm89INS1_16FlashAttnBwdSm80INS1_25CollectiveMainloopBwdSm80ILi2ELi2EN4cute5tupleIJNS5_1CILi64EEENS7_ILi128EEES8_EEENS_10bfloat16_tEfNS_4arch4Sm80ELb1ELb0ELb1ELb1ELb0ELb0ELb0ELb0ELi2ELi2ELi4ELi2ELb1EEENS1_21CollectiveEpilogueBwdISA_SB_SD_Li256ELb1ELb0ELi2EEENS1_25SingleTileBwdLPTSchedulerILb1ELi128ELb0EEEEEEEEEvNT_6ParamsE$_ZN4cute3eso3ESOILb0ELb0EJNS_5tupleIJiiEEEiiiEEC2ERKS3_RKiS8_S8_)
$_ZN7cutlass13device_kernelIN5flash19enable_sm80_to_sm89INS1_16FlashAttnBwdSm80INS1_25CollectiveMainloopBwdSm80ILi2ELi2EN4cute5tupleIJNS5_1CILi64EEENS7_ILi128EEES8_EEENS_10bfloat16_tEfNS_4arch4Sm80ELb1ELb0ELb1ELb1ELb0ELb0ELb0ELb0ELi2ELi2ELi4ELi2ELb1EEENS1_21CollectiveEpilogueBwdISA_SB_SD_Li256ELb1ELb0ELi2EEENS1_25SingleTileBwdLPTSchedulerILb1ELi128ELb0EEEEEEEEEvNT_6ParamsE$_ZN4cute3eso3ESOILb0ELb0EJNS_5tupleIJiiEEEiiiEEC2ERKS3_RKiS8_S8_:
        /* <DEDUP_REMOVED lines=13> */
[----:B------:R-:W-:Y:S05]  /*8110*/  RET.REL.NODEC R10 `(_ZN7cutlass13device_kernelIN5flash19enable_sm80_to_sm89INS1_16FlashAttnBwdSm80INS1_25CollectiveMainloopBwdSm80ILi2ELi2EN4cute5tupleIJNS5_1CILi64EEENS7_ILi128EEES8_EEENS_10bfloat16_tEfNS_4arch4Sm80ELb1ELb0ELb1ELb1ELb0ELb0ELb0ELb0ELi2ELi2ELi4ELi2ELb1EEENS1_21CollectiveEpilogueBwdISA_SB_SD_Li256ELb1ELb0ELi2EEENS1_25SingleTileBwdLPTSchedulerILb1ELi128ELb0EEEEEEEEEvNT_6ParamsE) ;  /* 0xffff7ee00a007950 */ /* 0x000fea0003c3ffff */
        .type           $_ZN7cutlass13device_kernelIN5flash19enable_sm80_to_sm89INS1_16FlashAttnBwdSm80INS1_25CollectiveMainloopBwdSm80ILi2ELi2EN4cute5tupleIJNS5_1CILi64EEENS7_ILi128EEES8_EEENS_10bfloat16_tEfNS_4arch4Sm80ELb1ELb0ELb1ELb1ELb0ELb0ELb0ELb0ELi2ELi2ELi4ELi2ELb1EEENS1_21CollectiveEpilogueBwdISA_SB_SD_Li256ELb1ELb0ELi2EEENS1_25SingleTileBwdLPTSchedulerILb1ELi128ELb0EEEEEEEEEvNT_6ParamsE$_ZN4cute3eso3ESOILb0ELb0EJNS_6LayoutINS_5tupleIJNS3_IJNS_1CILi8EEENS4_ILi1EEEEEENS4_ILi2EEES6_EEENS3_IJNS3_IJS6_NS4_ILi0EEEEEElSA_EEEEENS_10ViewEngineINS_8gmem_ptrIPKN7cutlass10bfloat16_tEEEEEEEC2ERKSD_RKSL_,@function
        .size           $_ZN7cutlass13device_kernelIN5flash19enable_sm80_to_sm89INS1_16FlashAttnBwdSm80INS1_25CollectiveMainloopBwdSm80ILi2ELi2EN4cute5tupleIJNS5_1CILi64EEENS7_ILi128EEES8_EEENS_10bfloat16_tEfNS_4arch4Sm80ELb1ELb0ELb1ELb1ELb0ELb0ELb0ELb0ELi2ELi2ELi4ELi2ELb1EEENS1_21CollectiveEpilogueBwdISA_SB_SD_Li256ELb1ELb0ELi2EEENS1_25SingleTileBwdLPTSchedulerILb1ELi128ELb0EEEEEEEEEvNT_6ParamsE$_ZN4cute3eso3ESOILb0ELb0EJNS_6LayoutINS_5tupleIJNS3_IJNS_1CILi8EEENS4_ILi1EEEEEENS4_ILi2EEES6_EEENS3_IJNS3_IJS6_NS4_ILi0EEEEEElSA_EEEEENS_10ViewEngineINS_8gmem_ptrIPKN7cutlass10bfloat16_tEEEEEEEC2ERKSD_RKSL_,($_ZN7cutlass13device_kernelIN5flash19enable_sm80_to_sm89INS1_16FlashAttnBwdSm80INS1_25CollectiveMainloopBwdSm80ILi2ELi2EN4cute5tupleIJNS5_1CILi64EEENS7_ILi128EEES8_EEENS_10bfloat16_tEfNS_4arch4Sm80ELb1ELb0ELb1ELb1ELb0ELb0ELb0ELb0ELi2ELi2ELi4ELi2ELb1EEENS1_21CollectiveEpilogueBwdISA_SB_SD_Li256ELb1ELb0ELi2EEENS1_25SingleTileBwdLPTSchedulerILb1ELi128ELb0EEEEEEEEEvNT_6ParamsE$_ZN4cute3eso3ESOILb0ELb0EJNS_6LayoutINS_5tupleIJNS3_IJNS_1CILi8EEENS4_ILi1EEEEEENS4_ILi2EEES6_EEENS3_IJNS3_IJS6_NS4_ILi0EEEEEElSA_EEEEElEEC2ERKSD_RKl - $_ZN7cutlass13device_kernelIN5flash19enable_sm80_to_sm89INS1_16FlashAttnBwdSm80INS1_25CollectiveMainloopBwdSm80ILi2ELi2EN4cute5tupleIJNS5_1CILi64EEENS7_ILi128EEES8_EEENS_10bfloat16_tEfNS_4arch4Sm80ELb1ELb0ELb1ELb1ELb0ELb0ELb0ELb0ELi2ELi2ELi4ELi2ELb1EEENS1_21CollectiveEpilogueBwdISA_SB_SD_Li256ELb1ELb0ELi2EEENS1_25SingleTileBwdLPTSchedulerILb1ELi128ELb0EEEEEEEEEvNT_6ParamsE$_ZN4cute3eso3ESOILb0ELb0EJNS_6LayoutINS_5tupleIJNS3_IJNS_1CILi8EEENS4_ILi1EEEEEENS4_ILi2EEES6_EEENS3_IJNS3_IJS6_NS4_ILi0EEEEEElSA_EEEEENS_10ViewEngineINS_8gmem_ptrIPKN7cutlass10bfloat16_tEEEEEEEC2ERKSD_RKSL_)
$_ZN7cutlass13device_kernelIN5flash19enable_sm80_to_sm89INS1_16FlashAttnBwdSm80INS1_25CollectiveMainloopBwdSm80ILi2ELi2EN4cute5tupleIJNS5_1CILi64EEENS7_ILi128EEES8_EEENS_10bfloat16_tEfNS_4arch4Sm80ELb1ELb0ELb1ELb1ELb0ELb0ELb0ELb0ELi2ELi2ELi4ELi2ELb1EEENS1_21CollectiveEpilogueBwdISA_SB_SD_Li256ELb1ELb0ELi2EEENS1_25SingleTileBwdLPTSchedulerILb1ELi128ELb0EEEEEEEEEvNT_6ParamsE$_ZN4cute3eso3ESOILb0ELb0EJNS_6LayoutINS_5tupleIJNS3_IJNS_1CILi8EEENS4_ILi1EEEEEENS4_ILi2EEES6_EEENS3_IJNS3_IJS6_NS4_ILi0EEEEEElSA_EEEEENS_10ViewEngineINS_8gmem_ptrIPKN7cutlass10bfloat16_tEEEEEEEC2ERKSD_RKSL_:
        /* <DEDUP_REMOVED lines=8> */
[----:B------:R-:W-:Y:S05]  /*81a0*/  RET.REL.NODEC R10 `(_ZN7cutlass13device_kernelIN5flash19enable_sm80_to_sm89INS1_16FlashAttnBwdSm80INS1_25CollectiveMainloopBwdSm80ILi2ELi2EN4cute5tupleIJNS5_1CILi64EEENS7_ILi128EEES8_EEENS_10bfloat16_tEfNS_4arch4Sm80ELb1ELb0ELb1ELb1ELb0ELb0ELb0ELb0ELi2ELi2ELi4ELi2ELb1EEENS1_21CollectiveEpilogueBwdISA_SB_SD_Li256ELb1ELb0ELi2EEENS1_25SingleTileBwdLPTSchedulerILb1ELi128ELb0EEEEEEEEEvNT_6ParamsE) ;  /* 0xffff7e500a007950 */ /* 0x000fea0003c3ffff */
        .type           $_ZN7cutlass13device_kernelIN5flash19enable_sm80_to_sm89INS1_16FlashAttnBwdSm80INS1_25CollectiveMainloopBwdSm80ILi2ELi2EN4cute5tupleIJNS5_1CILi64EEENS7_ILi128EEES8_EEENS_10bfloat16_tEfNS_4arch4Sm80ELb1ELb0ELb1ELb1ELb0ELb0ELb0ELb0ELi2ELi2ELi4ELi2ELb1EEENS1_21CollectiveEpilogueBwdISA_SB_SD_Li256ELb1ELb0ELi2EEENS1_25SingleTileBwdLPTSchedulerILb1ELi128ELb0EEEEEEEEEvNT_6ParamsE$_ZN4cute3eso3ESOILb0ELb0EJNS_6LayoutINS_5tupleIJNS3_IJNS_1CILi8EEENS4_ILi1EEEEEENS4_ILi2EEES6_EEENS3_IJNS3_IJS6_NS4_ILi0EEEEEElSA_EEEEElEEC2ERKSD_RKl,@function
        .size           $_ZN7cutlass13device_kernelIN5flash19enable_sm80_to_sm89INS1_16FlashAttnBwdSm80INS1_25CollectiveMainloopBwdSm80ILi2ELi2EN4cute5tupleIJNS5_1CILi64EEENS7_ILi128EEES8_EEENS_10bfloat16_tEfNS_4arch4Sm80ELb1ELb0ELb1ELb1ELb0ELb0ELb0ELb0ELi2ELi2ELi4ELi2ELb1EEENS1_21CollectiveEpilogueBwdISA_SB_SD_Li256ELb1ELb0ELi2EEENS1_25SingleTileBwdLPTSchedulerILb1ELi128ELb0EEEEEEEEEvNT_6ParamsE$_ZN4cute3eso3ESOILb0ELb0EJNS_6LayoutINS_5tupleIJNS3_IJNS_1CILi8EEENS4_ILi1EEEEEENS4_ILi2EEES6_EEENS3_IJNS3_IJS6_NS4_ILi0EEEEEElSA_EEEEElEEC2ERKSD_RKl,($_ZN7cutlass13device_kernelIN5flash19enable_sm80_to_sm89INS1_16FlashAttnBwdSm80INS1_25CollectiveMainloopBwdSm80ILi2ELi2EN4cute5tupleIJNS5_1CILi64EEENS7_ILi128EEES8_EEENS_10bfloat16_tEfNS_4arch4Sm80ELb1ELb0ELb1ELb1ELb0ELb0ELb0ELb0ELi2ELi2ELi4ELi2ELb1EEENS1_21CollectiveEpilogueBwdISA_SB_SD_Li256ELb1ELb0ELi2EEENS1_25SingleTileBwdLPTSchedulerILb1ELi128ELb0EEEEEEEEEvNT_6ParamsE$_ZN4cute3eso3ESOILb0ELb0EJiiEEC2ERKiS4_ - $_ZN7cutlass13device_kernelIN5flash19enable_sm80_to_sm89INS1_16FlashAttnBwdSm80INS1_25CollectiveMainloopBwdSm80ILi2ELi2EN4cute5tupleIJNS5_1CILi64EEENS7_ILi128EEES8_EEENS_10bfloat16_tEfNS_4arch4Sm80ELb1ELb0ELb1ELb1ELb0ELb0ELb0ELb0ELi2ELi2ELi4ELi2ELb1EEENS1_21CollectiveEpilogueBwdISA_SB_SD_Li256ELb1ELb0ELi2EEENS1_25SingleTileBwdLPTSchedulerILb1ELi128ELb0EEEEEEEEEvNT_6ParamsE$_ZN4cute3eso3ESOILb0ELb0EJNS_6LayoutINS_5tupleIJNS3_IJNS_1CILi8EEENS4_ILi1EEEEEENS4_ILi2EEES6_EEENS3_IJNS3_IJS6_NS4_ILi0EEEEEElSA_EEEEElEEC2ERKSD_RKl)
$_ZN7cutlass13device_kernelIN5flash19enable_sm80_to_sm89INS1_16FlashAttnBwdSm80INS1_25CollectiveMainloopBwdSm80ILi2ELi2EN4cute5tupleIJNS5_1CILi64EEENS7_ILi128EEES8_EEENS_10bfloat16_tEfNS_4arch4Sm80ELb1ELb0ELb1ELb1ELb0ELb0ELb0ELb0ELi2ELi2ELi4ELi2ELb1EEENS1_21CollectiveEpilogueBwdISA_SB_SD_Li256ELb1ELb0ELi2EEENS1_25SingleTileBwdLPTSchedulerILb1ELi128ELb0EEEEEEEEEvNT_6ParamsE$_ZN4cute3eso3ESOILb0ELb0EJNS_6LayoutINS_5tupleIJNS3_IJNS_1CILi8EEENS4_ILi1EEEEEENS4_ILi2EEES6_EEENS3_IJNS3_IJS6_NS4_ILi0EEEEEElSA_EEEEElEEC2ERKSD_RKl:
[----:B------:R-:W-:Y:S02]  /*81b0*/  IADD3 R9, R4, -c[0x0][0x20], RZ ;  /* 0x8000080004097a10 */ /* 0x000fe40007ffe0ff */
[----:B------:R-:W-:-:S03]  /*81c0*/  IADD3 R8, R20, -c[0x0][0x20], RZ ;  /* 0x8000080014087a10 */ /* 0x000fc60007ffe0ff */
[----:B------:R1:W-:Y:S04]  /*81d0*/  STL.64 [R9], R6 ;  /* 0x0000000609007387 */ /* 0x0003e80000100a00 */
[----:B------:R-:W2:Y:S01]  /*81e0*/  LDL.64 R128, [R8] ;  /* 0x0000000008807983 */ /* 0x000ea20000100a00 */
[----:B------:R-:W-:-:S03]  /*81f0*/  IMAD.MOV.U32 R11, RZ, RZ, 0x0 ;  /* 0x00000000ff0b7424 */ /* 0x000fc600078e00ff */
[----:B--2---:R1:W-:Y:S01]  /*8200*/  STL.64 [R9+0x8], R128 ;  /* 0x0000088009007387 */ /* 0x0043e20000100a00 */
[----:B------:R-:W-:Y:S05]  /*8210*/  RET.REL.NODEC R10 `(_ZN7cutlass13device_kernelIN5flash19enable_sm80_to_sm89INS1_16FlashAttnBwdSm80INS1_25CollectiveMainloopBwdSm80ILi2ELi2EN4cute5tupleIJNS5_1CILi64EEENS7_ILi128EEES8_EEENS_10bfloat16_tEfNS_4arch4Sm80ELb1ELb0ELb1ELb1ELb0ELb0ELb0ELb0ELi2ELi2ELi4ELi2ELb1EEENS1_21CollectiveEpilogueBwdISA_SB_SD_Li256ELb1ELb0ELi2EEENS1_25SingleTileBwdLPTSchedulerILb1ELi128ELb0EEEEEEEEEvNT_6ParamsE) ;  /* 0xffff7de00a007950 */ /* 0x000fea0003c3ffff */
        .type           $_ZN7cutlass13device_kernelIN5flash19enable_sm80_to_sm89INS1_16FlashAttnBwdSm80INS1_25CollectiveMainloopBwdSm80ILi2ELi2EN4cute5tupleIJNS5_1CILi64EEENS7_ILi128EEES8_EEENS_10bfloat16_tEfNS_4arch4Sm80ELb1ELb0ELb1ELb1ELb0ELb0ELb0ELb0ELi2ELi2ELi4ELi2ELb1EEENS1_21CollectiveEpilogueBwdISA_SB_SD_Li256ELb1ELb0ELi2EEENS1_25SingleTileBwdLPTSchedulerILb1ELi128ELb0EEEEEEEEEvNT_6ParamsE$_ZN4cute3eso3ESOILb0ELb0EJiiEEC2ERKiS4_,@function
        .size           $_ZN7cutlass13device_kernelIN5flash19enable_sm80_to_sm89INS1_16FlashAttnBwdSm80INS1_25CollectiveMainloopBwdSm80ILi2ELi2EN4cute5tupleIJNS5_1CILi64EEENS7_ILi128EEES8_EEENS_10bfloat16_tEfNS_4arch4Sm80ELb1ELb0ELb1ELb1ELb0ELb0ELb0ELb0ELi2ELi2ELi4ELi2ELb1EEENS1_21CollectiveEpilogueBwdISA_SB_SD_Li256ELb1ELb0ELi2EEENS1_25SingleTileBwdLPTSchedulerILb1ELi128ELb0EEEEEEEEEvNT_6ParamsE$_ZN4cute3eso3ESOILb0ELb0EJiiEEC2ERKiS4_,($_ZN7cutlass13device_kernelIN5flash19enable_sm80_to_sm89INS1_16FlashAttnBwdSm80INS1_25CollectiveMainloopBwdSm80ILi2ELi2EN4cute5tupleIJNS5_1CILi64EEENS7_ILi128EEES8_EEENS_10bfloat16_tEfNS_4arch4Sm80ELb1ELb0ELb1ELb1ELb0ELb0ELb0ELb0ELi2ELi2ELi4ELi2ELb1EEENS1_21CollectiveEpilogueBwdISA_SB_SD_Li256ELb1ELb0ELi2EEENS1_25SingleTileBwdLPTSchedulerILb1ELi128ELb0EEEEEEEEEvNT_6ParamsE$_ZN4cute3eso3ESOILb0ELb1EJNS_15ArithmeticTupleIJNS_1CILi0EEEiEEEEEC2ERKS5_ - $_ZN7cutlass13device_kernelIN5flash19enable_sm80_to_sm89INS1_16FlashAttnBwdSm80INS1_25CollectiveMainloopBwdSm80ILi2ELi2EN4cute5tupleIJNS5_1CILi64EEENS7_ILi128EEES8_EEENS_10bfloat16_tEfNS_4arch4Sm80ELb1ELb0ELb1ELb1ELb0ELb0ELb0ELb0ELi2ELi2ELi4ELi2ELb1EEENS1_21CollectiveEpilogueBwdISA_SB_SD_Li256ELb1ELb0ELi2EEENS1_25SingleTileBwdLPTSchedulerILb1ELi128ELb0EEEEEEEEEvNT_6ParamsE$_ZN4cute3eso3ESOILb0ELb0EJiiEEC2ERKiS4_)
$_ZN7cutlass13device_kernelIN5flash19enable_sm80_to_sm89INS1_16FlashAttnBwdSm80INS1_25CollectiveMainloopBwdSm80ILi2ELi2EN4cute5tupleIJNS5_1CILi64EEENS7_ILi128EEES8_EEENS_10bfloat16_tEfNS_4arch4Sm80ELb1ELb0ELb1ELb1ELb0ELb0ELb0ELb0ELi2ELi2ELi4ELi2ELb1EEENS1_21CollectiveEpilogueBwdISA_SB_SD_Li256ELb1ELb0ELi2EEENS1_25SingleTileBwdLPTSchedulerILb1ELi128ELb0EEEEEEEEEvNT_6ParamsE$_ZN4cute3eso3ESOILb0ELb0EJiiEEC2ERKiS4_:
[----:B------:R-:W-:Y:S02]  /*8220*/  IADD3 R7, R7, -c[0x0][0x20], RZ ;  /* 0x8000080007077a10 */ /* 0x000fe40007ffe0ff */
[----:B------:R-:W-:-:S03]  /*8230*/  IADD3 R6, R6, -c[0x0][0x20], RZ ;  /* 0x8000080006067a10 */ /* 0x000fc60007ffe0ff */
[----:B------:R1:W-:Y:S04]  /*8240*/  STL [R7], R16 ;  /* 0x0000001007007387 */ /* 0x0003e80000100800 */
[----:B------:R-:W2:Y:S01]  /*8250*/  LDL R6, [R6] ;  /* 0x0000000006067983 */ /* 0x000ea20000100800 */
[----:B------:R-:W-:-:S03]  /*8260*/  IMAD.MOV.U32 R11, RZ, RZ, 0x0 ;  /* 0x00000000ff0b7424 */ /* 0x000fc600078e00ff */
[----:B--2---:R1:W-:Y:S01]  /*8270*/  STL [R7+0x4], R6 ;  /* 0x0000040607007387 */ /* 0x0043e20000100800 */
[----:B------:R-:W-:Y:S05]  /*8280*/  RET.REL.NODEC R10 `(_ZN7cutlass13device_kernelIN5flash19enable_sm80_to_sm89INS1_16FlashAttnBwdSm80INS1_25CollectiveMainloopBwdSm80ILi2ELi2EN4cute5tupleIJNS5_1CILi64EEENS7_ILi128EEES8_EEENS_10bfloat16_tEfNS_4arch4Sm80ELb1ELb0ELb1ELb1ELb0ELb0ELb0ELb0ELi2ELi2ELi4ELi2ELb1EEENS1_21CollectiveEpilogueBwdISA_SB_SD_Li256ELb1ELb0ELi2EEENS1_25SingleTileBwdLPTSchedulerILb1ELi128ELb0EEEEEEEEEvNT_6ParamsE) ;  /* 0xffff7d700a007950 */ /* 0x000fea0003c3ffff */
        .type           $_ZN7cutlass13device_kernelIN5flash19enable_sm80_to_sm89INS1_16FlashAttnBwdSm80INS1_25CollectiveMainloopBwdSm80ILi2ELi2EN4cute5tupleIJNS5_1CILi64EEENS7_ILi128EEES8_EEENS_10bfloat16_tEfNS_4arch4Sm80ELb1ELb0ELb1ELb1ELb0ELb0ELb0ELb0ELi2ELi2ELi4ELi2ELb1EEENS1_21CollectiveEpilogueBwdISA_SB_SD_Li256ELb1ELb0ELi2EEENS1_25SingleTileBwdLPTSchedulerILb1ELi128ELb0EEEEEEEEEvNT_6ParamsE$_ZN4cute3eso3ESOILb0ELb1EJNS_15ArithmeticTupleIJNS_1CILi0EEEiEEEEEC2ERKS5_,@function
        .size           $_ZN7cutlass13device_kernelIN5flash19enable_sm80_to_sm89INS1_16FlashAttnBwdSm80INS1_25CollectiveMainloopBwdSm80ILi2ELi2EN4cute5tupleIJNS5_1CILi64EEENS7_ILi128EEES8_EEENS_10bfloat16_tEfNS_4arch4Sm80ELb1ELb0ELb1ELb1ELb0ELb0ELb0ELb0ELi2ELi2ELi4ELi2ELb1EEENS1_21CollectiveEpilogueBwdISA_SB_SD_Li256ELb1ELb0ELi2EEENS1_25SingleTileBwdLPTSchedulerILb1ELi128ELb0EEEEEEEEEvNT_6ParamsE$_ZN4cute3eso3ESOILb0ELb1EJNS_15ArithmeticTupleIJNS_1CILi0EEEiEEEEEC2ERKS5_,($_ZN7cutlass13device_kernelIN5flash19enable_sm80_to_sm89INS1_16FlashAttnBwdSm80INS1_25CollectiveMainloopBwdSm80ILi2ELi2EN4cute5tupleIJNS5_1CILi64EEENS7_ILi128EEES8_EEENS_10bfloat16_tEfNS_4arch4Sm80ELb1ELb0ELb1ELb1ELb0ELb0ELb0ELb0ELi2ELi2ELi4ELi2ELb1EEENS1_21CollectiveEpilogueBwdISA_SB_SD_Li256ELb1ELb0ELi2EEENS1_25SingleTileBwdLPTSchedulerILb1ELi128ELb0EEEEEEEEEvNT_6ParamsE$_ZN4cute3eso3ESOILb0ELb1EJNS_15ArithmeticTupleIJiEEEEEC2ERKS3_ - $_ZN7cutlass13device_kernelIN5flash19enable_sm80_to_sm89INS1_16FlashAttnBwdSm80INS1_25CollectiveMainloopBwdSm80ILi2ELi2EN4cute5tupleIJNS5_1CILi64EEENS7_ILi128EEES8_EEENS_10bfloat16_tEfNS_4arch4Sm80ELb1ELb0ELb1ELb1ELb0ELb0ELb0ELb0ELi2ELi2ELi4ELi2ELb1EEENS1_21CollectiveEpilogueBwdISA_SB_SD_Li256ELb1ELb0ELi2EEENS1_25SingleTileBwdLPTSchedulerILb1ELi128ELb0EEEEEEEEEvNT_6ParamsE$_ZN4cute3eso3ESOILb0ELb1EJNS_15ArithmeticTupleIJNS_1CILi0EEEiEEEEEC2ERKS5_)
$_ZN7cutlass13device_kernelIN5flash19enable_sm80_to_sm89INS1_16FlashAttnBwdSm80INS1_25CollectiveMainloopBwdSm80ILi2ELi2EN4cute5tupleIJNS5_1CILi64EEENS7_ILi128EEES8_EEENS_10bfloat16_tEfNS_4arch4Sm80ELb1ELb0ELb1ELb1ELb0ELb0ELb0ELb0ELi2ELi2ELi4ELi2ELb1EEENS1_21CollectiveEpilogueBwdISA_SB_SD_Li256ELb1ELb0ELi2EEENS1_25SingleTileBwdLPTSchedulerILb1ELi128ELb0EEEEEEEEEvNT_6ParamsE$_ZN4cute3eso3ESOILb0ELb1EJNS_15ArithmeticTupleIJNS_1CILi0EEEiEEEEEC2ERKS5_:
[----:B------:R-:W-:Y:S02]  /*8290*/  IADD3 R6, R6, -c[0x0][0x20], RZ ;  /* 0x8000080006067a10 */ /* 0x000fe40007ffe0ff */
[----:B------:R-:W-:-:S03]  /*82a0*/  MOV R11, 0x0 ;  /* 0x00000000000b7802 */ /* 0x000fc60000000f00 */
[----:B------:R1:W-:Y:S01]  /*82b0*/  STL [R6], R7 ;  /* 0x0000000706007387 */ /* 0x0003e20000100800 */
[----:B------:R-:W-:Y:S05]  /*82c0*/  RET.REL.NODEC R10 `(_ZN7cutlass13device_kernelIN5flash19enable_sm80_to_sm89INS1_16FlashAttnBwdSm80INS1_25CollectiveMainloopBwdSm80ILi2ELi2EN4cute5tupleIJNS5_1CILi64EEENS7_ILi128EEES8_EEENS_10bfloat16_tEfNS_4arch4Sm80ELb1ELb0ELb1ELb1ELb0ELb0ELb0ELb0ELi2ELi2ELi4ELi2ELb1EEENS1_21CollectiveEpilogueBwdISA_SB_SD_Li256ELb1ELb0ELi2EEENS1_25SingleTileBwdLPTSchedulerILb1ELi128ELb0EEEEEEEEEvNT_6ParamsE) ;  /* 0xffff7d300a007950 */ /* 0x000fea0003c3ffff */
        .type           $_ZN7cutlass13device_kernelIN5flash19enable_sm80_to_sm89INS1_16FlashAttnBwdSm80INS1_25CollectiveMainloopBwdSm80ILi2ELi2EN4cute5tupleIJNS5_1CILi64EEENS7_ILi128EEES8_EEENS_10bfloat16_tEfNS_4arch4Sm80ELb1ELb0ELb1ELb1ELb0ELb0ELb0ELb0ELi2ELi2ELi4ELi2ELb1EEENS1_21CollectiveEpilogueBwdISA_SB_SD_Li256ELb1ELb0ELi2EEENS1_25SingleTileBwdLPTSchedulerILb1ELi128ELb0EEEEEEEEEvNT_6ParamsE$_ZN4cute3eso3ESOILb0ELb1EJNS_15ArithmeticTupleIJiEEEEEC2ERKS3_,@function
        .size           $_ZN7cutlass13device_kernelIN5flash19enable_sm80_to_sm89INS1_16FlashAttnBwdSm80INS1_25CollectiveMainloopBwdSm80ILi2ELi2EN4cute5tupleIJNS5_1CILi64EEENS7_ILi128EEES8_EEENS_10bfloat16_tEfNS_4arch4Sm80ELb1ELb0ELb1ELb1ELb0ELb0ELb0ELb0ELi2ELi2ELi4ELi2ELb1EEENS1_21CollectiveEpilogueBwdISA_SB_SD_Li256ELb1ELb0ELi2EEENS1_25SingleTileBwdLPTSchedulerILb1ELi128ELb0EEEEEEEEEvNT_6ParamsE$_ZN4cute3eso3ESOILb0ELb1EJNS_15ArithmeticTupleIJiEEEEEC2ERKS3_,($_ZN7cutlass13device_kernelIN5flash19enable_sm80_to_sm89INS1_16FlashAttnBwdSm80INS1_25CollectiveMainloopBwdSm80ILi2ELi2EN4cute5tupleIJNS5_1CILi64EEENS7_ILi128EEES8_EEENS_10bfloat16_tEfNS_4arch4Sm80ELb1ELb0ELb1ELb1ELb0ELb0ELb0ELb0ELi2ELi2ELi4ELi2ELb1EEENS1_21CollectiveEpilogueBwdISA_SB_SD_Li256ELb1ELb0ELi2EEENS1_25SingleTileBwdLPTSchedulerILb1ELi128ELb0EEEEEEEEEvNT_6ParamsE$_ZN4cute3eso3ESOILb0ELb1EJNS_15ArithmeticTupleIJiiEEEEEC2ERKS3_ - $_ZN7cutlass13device_kernelIN5flash19enable_sm80_to_sm89INS1_16FlashAttnBwdSm80INS1_25CollectiveMainloopBwdSm80ILi2ELi2EN4cute5tupleIJNS5_1CILi64EEENS7_ILi128EEES8_EEENS_10bfloat16_tEfNS_4arch4Sm80ELb1ELb0ELb1ELb1ELb0ELb0ELb0ELb0ELi2ELi2ELi4ELi2ELb1EEENS1_21CollectiveEpilogueBwdISA_SB_SD_Li256ELb1ELb0ELi2EEENS1_25SingleTileBwdLPTSchedulerILb1ELi128ELb0EEEEEEEEEvNT_6ParamsE$_ZN4cute3eso3ESOILb0ELb1EJNS_15ArithmeticTupleIJiEEEEEC2ERKS3_)
$_ZN7cutlass13device_kernelIN5flash19enable_sm80_to_sm89INS1_16FlashAttnBwdSm80INS1_25CollectiveMainloopBwdSm80ILi2ELi2EN4cute5tupleIJNS5_1CILi64EEENS7_ILi128EEES8_EEENS_10bfloat16_tEfNS_4arch4Sm80ELb1ELb0ELb1ELb1ELb0ELb0ELb0ELb0ELi2ELi2ELi4ELi2ELb1EEENS1_21CollectiveEpilogueBwdISA_SB_SD_Li256ELb1ELb0ELi2EEENS1_25SingleTileBwdLPTSchedulerILb1ELi128ELb0EEEEEEEEEvNT_6ParamsE$_ZN4cute3eso3ESOILb0ELb1EJNS_15ArithmeticTupleIJiEEEEEC2ERKS3_:
[----:B------:R-:W-:Y:S01]  /*82d0*/  IADD3 R6, R6, -c[0x0][0x20], RZ ;  /* 0x8000080006067a10 */ /* 0x000fe20007ffe0ff */
[----:B------:R-:W-:Y:S01]  /*82e0*/  IMAD.MOV.U32 R16, RZ, RZ, R8 ;  /* 0x000000ffff107224 */ /* 0x000fe200078e0008 */
[----:B------:R-:W-:-:S03]  /*82f0*/  MOV R17, 0x0 ;  /* 0x0000000000117802 */ /* 0x000fc60000000f00 */
[----:B------:R1:W-:Y:S01]  /*8300*/  STL [R6], R7 ;  /* 0x0000000706007387 */ /* 0x0003e20000100800 */
[----:B------:R-:W-:Y:S05]  /*8310*/  RET.REL.NODEC R16 `(_ZN7cutlass13device_kernelIN5flash19enable_sm80_to_sm89INS1_16FlashAttnBwdSm80INS1_25CollectiveMainloopBwdSm80ILi2ELi2EN4cute5tupleIJNS5_1CILi64EEENS7_ILi128EEES8_EEENS_10bfloat16_tEfNS_4arch4Sm80ELb1ELb0ELb1ELb1ELb0ELb0ELb0ELb0ELi2ELi2ELi4ELi2ELb1EEENS1_21CollectiveEpilogueBwdISA_SB_SD_Li256ELb1ELb0ELi2EEENS1_25SingleTileBwdLPTSchedulerILb1ELi128ELb0EEEEEEEEEvNT_6ParamsE) ;  /* 0xffff7ce010007950 */ /* 0x000fea0003c3ffff */
        .type           $_ZN7cutlass13device_kernelIN5flash19enable_sm80_to_sm89INS1_16FlashAttnBwdSm80INS1_25CollectiveMainloopBwdSm80ILi2ELi2EN4cute5tupleIJNS5_1CILi64EEENS7_ILi128EEES8_EEENS_10bfloat16_tEfNS_4arch4Sm80ELb1ELb0ELb1ELb1ELb0ELb0ELb0ELb0ELi2ELi2ELi4ELi2ELb1EEENS1_21CollectiveEpilogueBwdISA_SB_SD_Li256ELb1ELb0ELi2EEENS1_25SingleTileBwdLPTSchedulerILb1ELi128ELb0EEEEEEEEEvNT_6ParamsE$_ZN4cute3eso3ESOILb0ELb1EJNS_15ArithmeticTupleIJiiEEEEEC2ERKS3_,@function
        .size           $_ZN7cutlass13device_kernelIN5flash19enable_sm80_to_sm89INS1_16FlashAttnBwdSm80INS1_25CollectiveMainloopBwdSm80ILi2ELi2EN4cute5tupleIJNS5_1CILi64EEENS7_ILi128EEES8_EEENS_10bfloat16_tEfNS_4arch4Sm80ELb1ELb0ELb1ELb1ELb0ELb0ELb0ELb0ELi2ELi2ELi4ELi2ELb1EEENS1_21CollectiveEpilogueBwdISA_SB_SD_Li256ELb1ELb0ELi2EEENS1_25SingleTileBwdLPTSchedulerILb1ELi128ELb0EEEEEEEEEvNT_6ParamsE$_ZN4cute3eso3ESOILb0ELb1EJNS_15ArithmeticTupleIJiiEEEEEC2ERKS3_,($_ZN7cutlass13device_kernelIN5flash19enable_sm80_to_sm89INS1_16FlashAttnBwdSm80INS1_25CollectiveMainloopBwdSm80ILi2ELi2EN4cute5tupleIJNS5_1CILi64EEENS7_ILi128EEES8_EEENS_10bfloat16_tEfNS_4arch4Sm80ELb1ELb0ELb1ELb1ELb0ELb0ELb0ELb0ELi2ELi2ELi4ELi2ELb1EEENS1_21CollectiveEpilogueBwdISA_SB_SD_Li256ELb1ELb0ELi2EEENS1_25SingleTileBwdLPTSchedulerILb1ELi128ELb0EEEEEEEEEvNT_6ParamsE$_ZN4cute3eso3ESOILb0ELb1EJNS_15ArithmeticTupleIJiiEEENS_1CILi0EEES5_S5_EEC2ERKS3_RKS5_SA_SA_ - $_ZN7cutlass13device_kernelIN5flash19enable_sm80_to_sm89INS1_16FlashAttnBwdSm80INS1_25CollectiveMainloopBwdSm80ILi2ELi2EN4cute5tupleIJNS5_1CILi64EEENS7_ILi128EEES8_EEENS_10bfloat16_tEfNS_4arch4Sm80ELb1ELb0ELb1ELb1ELb0ELb0ELb0ELb0ELi2ELi2ELi4ELi2ELb1EEENS1_21CollectiveEpilogueBwdISA_SB_SD_Li256ELb1ELb0ELi2EEENS1_25SingleTileBwdLPTSchedulerILb1ELi128ELb0EEEEEEEEEvNT_6ParamsE$_ZN4cute3eso3ESOILb0ELb1EJNS_15ArithmeticTupleIJiiEEEEEC2ERKS3_)
$_ZN7cutlass13device_kernelIN5flash19enable_sm80_to_sm89INS1_16FlashAttnBwdSm80INS1_25CollectiveMainloopBwdSm80ILi2ELi2EN4cute5tupleIJNS5_1CILi64EEENS7_ILi128EEES8_EEENS_10bfloat16_tEfNS_4arch4Sm80ELb1ELb0ELb1ELb1ELb0ELb0ELb0ELb0ELi2ELi2ELi4ELi2ELb1EEENS1_21CollectiveEpilogueBwdISA_SB_SD_Li256ELb1ELb0ELi2EEENS1_25SingleTileBwdLPTSchedulerILb1ELi128ELb0EEEEEEEEEvNT_6ParamsE$_ZN4cute3eso3ESOILb0ELb1EJNS_15ArithmeticTupleIJiiEEEEEC2ERKS3_:
[----:B------:R-:W-:Y:S02]  /*8320*/  IADD3 R7, R7, -c[0x0][0x20], RZ ;  /* 0x8000080007077a10 */ /* 0x000fe40007ffe0ff */
[----:B------:R-:W-:-:S03]  /*8330*/  MOV R9, 0x0 ;  /* 0x0000000000097802 */ /* 0x000fc60000000f00 */
[----:B------:R1:W-:Y:S04]  /*8340*/  STL [R7], R18 ;  /* 0x0000001207007387 */ /* 0x0003e80000100800 */
[----:B------:R1:W-:Y:S01]  /*8350*/  STL [R7+0x4], R16 ;  /* 0x0000041007007387 */ /* 0x0003e20000100800 */
[----:B------:R-:W-:Y:S05]  /*8360*/  RET.REL.NODEC R8 `(_ZN7cutlass13device_kernelIN5flash19enable_sm80_to_sm89INS1_16FlashAttnBwdSm80INS1_25CollectiveMainloopBwdSm80ILi2ELi2EN4cute5tupleIJNS5_1CILi64EEENS7_ILi128EEES8_EEENS_10bfloat16_tEfNS_4arch4Sm80ELb1ELb0ELb1ELb1ELb0ELb0ELb0ELb0ELi2ELi2ELi4ELi2ELb1EEENS1_21CollectiveEpilogueBwdISA_SB_SD_Li256ELb1ELb0ELi2EEENS1_25SingleTileBwdLPTSchedulerILb1ELi128ELb0EEEEEEEEEvNT_6ParamsE) ;  /* 0xffff7c9008007950 */ /* 0x000fea0003c3ffff */
        .type           $_ZN7cutlass13device_kernelIN5flash19enable_sm80_to_sm89INS1_16FlashAttnBwdSm80INS1_25CollectiveMainloopBwdSm80ILi2ELi2EN4cute5tupleIJNS5_1CILi64EEENS7_ILi128EEES8_EEENS_10bfloat16_tEfNS_4arch4Sm80ELb1ELb0ELb1ELb1ELb0ELb0ELb0ELb0ELi2ELi2ELi4ELi2ELb1EEENS1_21CollectiveEpilogueBwdISA_SB_SD_Li256ELb1ELb0ELi2EEENS1_25SingleTileBwdLPTSchedulerILb1ELi128ELb0EEEEEEEEEvNT_6ParamsE$_ZN4cute3eso3ESOILb0ELb1EJNS_15ArithmeticTupleIJiiEEENS_1CILi0EEES5_S5_EEC2ERKS3_RKS5_SA_SA_,@function
        .size           $_ZN7cutlass13device_kernelIN5flash19enable_sm80_to_sm89INS1_16FlashAttnBwdSm80INS1_25CollectiveMainloopBwdSm80ILi2ELi2EN4cute5tupleIJNS5_1CILi64EEENS7_ILi128EEES8_EEENS_10bfloat16_tEfNS_4arch4Sm80ELb1ELb0ELb1ELb1ELb0ELb0ELb0ELb0ELi2ELi2ELi4ELi2ELb1EEENS1_21CollectiveEpilogueBwdISA_SB_SD_Li256ELb1ELb0ELi2EEENS1_25SingleTileBwdLPTSchedulerILb1ELi128ELb0EEEEEEEEEvNT_6ParamsE$_ZN4cute3eso3ESOILb0ELb1EJNS_15ArithmeticTupleIJiiEEENS_1CILi0EEES5_S5_EEC2ERKS3_RKS5_SA_SA_,($_ZN7cutlass13device_kernelIN5flash19enable_sm80_to_sm89INS1_16FlashAttnBwdSm80INS1_25CollectiveMainloopBwdSm80ILi2ELi2EN4cute5tupleIJNS5_1CILi64EEENS7_ILi128EEES8_EEENS_10bfloat16_tEfNS_4arch4Sm80ELb1ELb0ELb1ELb1ELb0ELb0ELb0ELb0ELi2ELi2ELi4ELi2ELb1EEENS1_21CollectiveEpilogueBwdISA_SB_SD_Li256ELb1ELb0ELi2EEENS1_25SingleTileBwdLPTSchedulerILb1ELi128ELb0EEEEEEEEEvNT_6ParamsE$_ZN4cute3eso3ESOILb0ELb1EJiEEC2ERKi - $_ZN7cutlass13device_kernelIN5flash19enable_sm80_to_sm89INS1_16FlashAttnBwdSm80INS1_25CollectiveMainloopBwdSm80ILi2ELi2EN4cute5tupleIJNS5_1CILi64EEENS7_ILi128EEES8_EEENS_10bfloat16_tEfNS_4arch4Sm80ELb1ELb0ELb1ELb1ELb0ELb0ELb0ELb0ELi2ELi2ELi4ELi2ELb1EEENS1_21CollectiveEpilogueBwdISA_SB_SD_Li256ELb1ELb0ELi2EEENS1_25SingleTileBwdLPTSchedulerILb1ELi128ELb0EEEEEEEEEvNT_6ParamsE$_ZN4cute3eso3ESOILb0ELb1EJNS_15ArithmeticTupleIJiiEEENS_1CILi0EEES5_S5_EEC2ERKS3_RKS5_SA_SA_)
$_ZN7cutlass13device_kernelIN5flash19enable_sm80_to_sm89INS1_16FlashAttnBwdSm80INS1_25CollectiveMainloopBwdSm80ILi2ELi2EN4cute5tupleIJNS5_1CILi64EEENS7_ILi128EEES8_EEENS_10bfloat16_tEfNS_4arch4Sm80ELb1ELb0ELb1ELb1ELb0ELb0ELb0ELb0ELi2ELi2ELi4ELi2ELb1EEENS1_21CollectiveEpilogueBwdISA_SB_SD_Li256ELb1ELb0ELi2EEENS1_25SingleTileBwdLPTSchedulerILb1ELi128ELb0EEEEEEEEEvNT_6ParamsE$_ZN4cute3eso3ESOILb0ELb1EJNS_15ArithmeticTupleIJiiEEENS_1CILi0EEES5_S5_EEC2ERKS3_RKS5_SA_SA_:
[----:B------:R-:W-:Y:S02]  /*8370*/  IADD3 R9, R27, -c[0x0][0x20], RZ ;  /* 0x800008001b097a10 */ /* 0x000fe40007ffe0ff */
[----:B------:R-:W-:-:S03]  /*8380*/  MOV R11, 0x0 ;  /* 0x00000000000b7802 */ /* 0x000fc60000000f00 */
[----:B------:R1:W-:Y:S04]  /*8390*/  STL [R9], R8 ;  /* 0x0000000809007387 */ /* 0x0003e80000100800 */
[----:B------:R1:W-:Y:S01]  /*83a0*/  STL [R9+0x4], R16 ;  /* 0x0000041009007387 */ /* 0x0003e20000100800 */
[----:B------:R-:W-:Y:S05]  /*83b0*/  RET.REL.NODEC R10 `(_ZN7cutlass13device_kernelIN5flash19enable_sm80_to_sm89INS1_16FlashAttnBwdSm80INS1_25CollectiveMainloopBwdSm80ILi2ELi2EN4cute5tupleIJNS5_1CILi64EEENS7_ILi128EEES8_EEENS_10bfloat16_tEfNS_4arch4Sm80ELb1ELb0ELb1ELb1ELb0ELb0ELb0ELb0ELi2ELi2ELi4ELi2ELb1EEENS1_21CollectiveEpilogueBwdISA_SB_SD_Li256ELb1ELb0ELi2EEENS1_25SingleTileBwdLPTSchedulerILb1ELi128ELb0EEEEEEEEEvNT_6ParamsE) ;  /* 0xffff7c400a007950 */ /* 0x000fea0003c3ffff */
        .type           $_ZN7cutlass13device_kernelIN5flash19enable_sm80_to_sm89INS1_16FlashAttnBwdSm80INS1_25CollectiveMainloopBwdSm80ILi2ELi2EN4cute5tupleIJNS5_1CILi64EEENS7_ILi128EEES8_EEENS_10bfloat16_tEfNS_4arch4Sm80ELb1ELb0ELb1ELb1ELb0ELb0ELb0ELb0ELi2ELi2ELi4ELi2ELb1EEENS1_21CollectiveEpilogueBwdISA_SB_SD_Li256ELb1ELb0ELi2EEENS1_25SingleTileBwdLPTSchedulerILb1ELi128ELb0EEEEEEEEEvNT_6ParamsE$_ZN4cute3eso3ESOILb0ELb1EJiEEC2ERKi,@function
        .size           $_ZN7cutlass13device_kernelIN5flash19enable_sm80_to_sm89INS1_16FlashAttnBwdSm80INS1_25CollectiveMainloopBwdSm80ILi2ELi2EN4cute5tupleIJNS5_1CILi64EEENS7_ILi128EEES8_EEENS_10bfloat16_tEfNS_4arch4Sm80ELb1ELb0ELb1ELb1ELb0ELb0ELb0ELb0ELi2ELi2ELi4ELi2ELb1EEENS1_21CollectiveEpilogueBwdISA_SB_SD_Li256ELb1ELb0ELi2EEENS1_25SingleTileBwdLPTSchedulerILb1ELi128ELb0EEEEEEEEEvNT_6ParamsE$_ZN4cute3eso3ESOILb0ELb1EJiEEC2ERKi,($_ZN7cutlass13device_kernelIN5flash19enable_sm80_to_sm89INS1_16FlashAttnBwdSm80INS1_25CollectiveMainloopBwdSm80ILi2ELi2EN4cute5tupleIJNS5_1CILi64EEENS7_ILi128EEES8_EEENS_10bfloat16_tEfNS_4arch4Sm80ELb1ELb0ELb1ELb1ELb0ELb0ELb0ELb0ELi2ELi2ELi4ELi2ELb1EEENS1_21CollectiveEpilogueBwdISA_SB_SD_Li256ELb1ELb0ELi2EEENS1_25SingleTileBwdLPTSchedulerILb1ELi128ELb0EEEEEEEEEvNT_6ParamsE$_ZN4cute3eso3ESOILb0ELb1EJiNS_1CILi0EEEEEC2ERKiRKS3_ - $_ZN7cutlass13device_kernelIN5flash19enable_sm80_to_sm89INS1_16FlashAttnBwdSm80INS1_25CollectiveMainloopBwdSm80ILi2ELi2EN4cute5tupleIJNS5_1CILi64EEENS7_ILi128EEES8_EEENS_10bfloat16_tEfNS_4arch4Sm80ELb1ELb0ELb1ELb1ELb0ELb0ELb0ELb0ELi2ELi2ELi4ELi2ELb1EEENS1_21CollectiveEpilogueBwdISA_SB_SD_Li256ELb1ELb0ELi2EEENS1_25SingleTileBwdLPTSchedulerILb1ELi128ELb0EEEEEEEEEvNT_6ParamsE$_ZN4cute3eso3ESOILb0ELb1EJiEEC2ERKi)
$_ZN7cutlass13device_kernelIN5flash19enable_sm80_to_sm89INS1_16FlashAttnBwdSm80INS1_25CollectiveMainloopBwdSm80ILi2ELi2EN4cute5tupleIJNS5_1CILi64EEENS7_ILi128EEES8_EEENS_10bfloat16_tEfNS_4arch4Sm80ELb1ELb0ELb1ELb1ELb0ELb0ELb0ELb0ELi2ELi2ELi4ELi2ELb1EEENS1_21CollectiveEpilogueBwdISA_SB_SD_Li256ELb1ELb0ELi2EEENS1_25SingleTileBwdLPTSchedulerILb1ELi128ELb0EEEEEEEEEvNT_6ParamsE$_ZN4cute3eso3ESOILb0ELb1EJiEEC2ERKi:
[----:B------:R-:W-:Y:S01]  /*83c0*/  IADD3 R6, R6, -c[0x0][0x20], RZ ;  /* 0x8000080006067a10 */ /* 0x000fe20007ffe0ff */
[----:B------:R-:W-:Y:S01]  /*83d0*/  IMAD.MOV.U32 R128, RZ, RZ, R18 ;  /* 0x000000ffff807224 */ /* 0x000fe200078e0012 */
[----:B------:R-:W-:-:S03]  /*83e0*/  MOV R129, 0x0 ;  /* 0x0000000000817802 */ /* 0x000fc60000000f00 */
[----:B------:R1:W-:Y:S01]  /*83f0*/  STL [R6], R7 ;  /* 0x0000000706007387 */ /* 0x0003e20000100800 */
[----:B------:R-:W-:Y:S05]  /*8400*/  RET.REL.NODEC R128 `(_ZN7cutlass13device_kernelIN5flash19enable_sm80_to_sm89INS1_16FlashAttnBwdSm80INS1_25CollectiveMainloopBwdSm80ILi2ELi2EN4cute5tupleIJNS5_1CILi64EEENS7_ILi128EEES8_EEENS_10bfloat16_tEfNS_4arch4Sm80ELb1ELb0ELb1ELb1ELb0ELb0ELb0ELb0ELi2ELi2ELi4ELi2ELb1EEENS1_21CollectiveEpilogueBwdISA_SB_SD_Li256ELb1ELb0ELi2EEENS1_25SingleTileBwdLPTSchedulerILb1ELi128ELb0EEEEEEEEEvNT_6ParamsE) ;  /* 0xffff7bf080007950 */ /* 0x000fea0003c3ffff */
        .type           $_ZN7cutlass13device_kernelIN5flash19enable_sm80_to_sm89INS1_16FlashAttnBwdSm80INS1_25CollectiveMainloopBwdSm80ILi2ELi2EN4cute5tupleIJNS5_1CILi64EEENS7_ILi128EEES8_EEENS_10bfloat16_tEfNS_4arch4Sm80ELb1ELb0ELb1ELb1ELb0ELb0ELb0ELb0ELi2ELi2ELi4ELi2ELb1EEENS1_21CollectiveEpilogueBwdISA_SB_SD_Li256ELb1ELb0ELi2EEENS1_25SingleTileBwdLPTSchedulerILb1ELi128ELb0EEEEEEEEEvNT_6ParamsE$_ZN4cute3eso3ESOILb0ELb1EJiNS_1CILi0EEEEEC2ERKiRKS3_,@function
        .size           $_ZN7cutlass13device_kernelIN5flash19enable_sm80_to_sm89INS1_16FlashAttnBwdSm80INS1_25CollectiveMainloopBwdSm80ILi2ELi2EN4cute5tupleIJNS5_1CILi64EEENS7_ILi128EEES8_EEENS_10bfloat16_tEfNS_4arch4Sm80ELb1ELb0ELb1ELb1ELb0ELb0ELb0ELb0ELi2ELi2ELi4ELi2ELb1EEENS1_21CollectiveEpilogueBwdISA_SB_SD_Li256ELb1ELb0ELi2EEENS1_25SingleTileBwdLPTSchedulerILb1ELi128ELb0EEEEEEEEEvNT_6ParamsE$_ZN4cute3eso3ESOILb0ELb1EJiNS_1CILi0EEEEEC2ERKiRKS3_,($_ZN7cutlass13device_kernelIN5flash19enable_sm80_to_sm89INS1_16FlashAttnBwdSm80INS1_25CollectiveMainloopBwdSm80ILi2ELi2EN4cute5tupleIJNS5_1CILi64EEENS7_ILi128EEES8_EEENS_10bfloat16_tEfNS_4arch4Sm80ELb1ELb0ELb1ELb1ELb0ELb0ELb0ELb0ELi2ELi2ELi4ELi2ELb1EEENS1_21CollectiveEpilogueBwdISA_SB_SD_Li256ELb1ELb0ELi2EEENS1_25SingleTileBwdLPTSchedulerILb1ELi128ELb0EEEEEEEEEvNT_6ParamsE$_ZN4cute3eso3ESOILb0ELb1EJlEEC2ERKl - $_ZN7cutlass13device_kernelIN5flash19enable_sm80_to_sm89INS1_16FlashAttnBwdSm80INS1_25CollectiveMainloopBwdSm80ILi2ELi2EN4cute5tupleIJNS5_1CILi64EEENS7_ILi128EEES8_EEENS_10bfloat16_tEfNS_4arch4Sm80ELb1ELb0ELb1ELb1ELb0ELb0ELb0ELb0ELi2ELi2ELi4ELi2ELb1EEENS1_21CollectiveEpilogueBwdISA_SB_SD_Li256ELb1ELb0ELi2EEENS1_25SingleTileBwdLPTSchedulerILb1ELi128ELb0EEEEEEEEEvNT_6ParamsE$_ZN4cute3eso3ESOILb0ELb1EJiNS_1CILi0EEEEEC2ERKiRKS3_)
$_ZN7cutlass13device_kernelIN5flash19enable_sm80_to_sm89INS1_16FlashAttnBwdSm80INS1_25CollectiveMainloopBwdSm80ILi2ELi2EN4cute5tupleIJNS5_1CILi64EEENS7_ILi128EEES8_EEENS_10bfloat16_tEfNS_4arch4Sm80ELb1ELb0ELb1ELb1ELb0ELb0ELb0ELb0ELi2ELi2ELi4ELi2ELb1EEENS1_21CollectiveEpilogueBwdISA_SB_SD_Li256ELb1ELb0ELi2EEENS1_25SingleTileBwdLPTSchedulerILb1ELi128ELb0EEEEEEEEEvNT_6ParamsE$_ZN4cute3eso3ESOILb0ELb1EJiNS_1CILi0EEEEEC2ERKiRKS3_:
[----:B------:R-:W-:Y:S02]  /*8410*/  IADD3 R6, R6, -c[0x0][0x20], RZ ;  /* 0x8000080006067a10 */ /* 0x000fe40007ffe0ff */
[----:B------:R-:W-:-:S03]  /*8420*/  MOV R9, 0x0 ;  /* 0x0000000000097802 */ /* 0x000fc60000000f00 */
[----:B------:R1:W-:Y:S01]  /*8430*/  STL [R6], R7 ;  /* 0x0000000706007387 */ /* 0x0003e20000100800 */
[----:B------:R-:W-:Y:S05]  /*8440*/  RET.REL.NODEC R8 `(_ZN7cutlass13device_kernelIN5flash19enable_sm80_to_sm89INS1_16FlashAttnBwdSm80INS1_25CollectiveMainloopBwdSm80ILi2ELi2EN4cute5tupleIJNS5_1CILi64EEENS7_ILi128EEES8_EEENS_10bfloat16_tEfNS_4arch4Sm80ELb1ELb0ELb1ELb1ELb0ELb0ELb0ELb0ELi2ELi2ELi4ELi2ELb1EEENS1_21CollectiveEpilogueBwdISA_SB_SD_Li256ELb1ELb0ELi2EEENS1_25SingleTileBwdLPTSchedulerILb1ELi128ELb0EEEEEEEEEvNT_6ParamsE) ;  /* 0xffff7bb008007950 */ /* 0x000fea0003c3ffff */
        .type           $_ZN7cutlass13device_kernelIN5flash19enable_sm80_to_sm89INS1_16FlashAttnBwdSm80INS1_25CollectiveMainloopBwdSm80ILi2ELi2EN4cute5tupleIJNS5_1CILi64EEENS7_ILi128EEES8_EEENS_10bfloat16_tEfNS_4arch4Sm80ELb1ELb0ELb1ELb1ELb0ELb0ELb0ELb0ELi2ELi2ELi4ELi2ELb1EEENS1_21CollectiveEpilogueBwdISA_SB_SD_Li256ELb1ELb0ELi2EEENS1_25SingleTileBwdLPTSchedulerILb1ELi128ELb0EEEEEEEEEvNT_6ParamsE$_ZN4cute3eso3ESOILb0ELb1EJlEEC2ERKl,@function
        .size           $_ZN7cutlass13device_kernelIN5flash19enable_sm80_to_sm89INS1_16FlashAttnBwdSm80INS1_25CollectiveMainloopBwdSm80ILi2ELi2EN4cute5tupleIJNS5_1CILi64EEENS7_ILi128EEES8_EEENS_10bfloat16_tEfNS_4arch4Sm80ELb1ELb0ELb1ELb1ELb0ELb0ELb0ELb0ELi2ELi2ELi4ELi2ELb1EEENS1_21CollectiveEpilogueBwdISA_SB_SD_Li256ELb1ELb0ELi2EEENS1_25SingleTileBwdLPTSchedulerILb1ELi128ELb0EEEEEEEEEvNT_6ParamsE$_ZN4cute3eso3ESOILb0ELb1EJlEEC2ERKl,($_ZN7cutlass13device_kernelIN5flash19enable_sm80_to_sm89INS1_16FlashAttnBwdSm80INS1_25CollectiveMainloopBwdSm80ILi2ELi2EN4cute5tupleIJNS5_1CILi64EEENS7_ILi128EEES8_EEENS_10bfloat16_tEfNS_4arch4Sm80ELb1ELb0ELb1ELb1ELb0ELb0ELb0ELb0ELi2ELi2ELi4ELi2ELb1EEENS1_21CollectiveEpilogueBwdISA_SB_SD_Li256ELb1ELb0ELi2EEENS1_25SingleTileBwdLPTSchedulerILb1ELi128ELb0EEEEEEEEEvNT_6ParamsE$_ZN4cute3eso3ESOILb1ELb0EJNS_10UnderscoreES2_S2_iEEC2ERKS2_S5_S5_RKi - $_ZN7cutlass13device_kernelIN5flash19enable_sm80_to_sm89INS1_16FlashAttnBwdSm80INS1_25CollectiveMainloopBwdSm80ILi2ELi2EN4cute5tupleIJNS5_1CILi64EEENS7_ILi128EEES8_EEENS_10bfloat16_tEfNS_4arch4Sm80ELb1ELb0ELb1ELb1ELb0ELb0ELb0ELb0ELi2ELi2ELi4ELi2ELb1EEENS1_21CollectiveEpilogueBwdISA_SB_SD_Li256ELb1ELb0ELi2EEENS1_25SingleTileBwdLPTSchedulerILb1ELi128ELb0EEEEEEEEEvNT_6ParamsE$_ZN4cute3eso3ESOILb0ELb1EJlEEC2ERKl)
$_ZN7cutlass13device_kernelIN5flash19enable_sm80_to_sm89INS1_16FlashAttnBwdSm80INS1_25CollectiveMainloopBwdSm80ILi2ELi2EN4cute5tupleIJNS5_1CILi64EEENS7_ILi128EEES8_EEENS_10bfloat16_tEfNS_4arch4Sm80ELb1ELb0ELb1ELb1ELb0ELb0ELb0ELb0ELi2ELi2ELi4ELi2ELb1EEENS1_21CollectiveEpilogueBwdISA_SB_SD_Li256ELb1ELb0ELi2EEENS1_25SingleTileBwdLPTSchedulerILb1ELi128ELb0EEEEEEEEEvNT_6ParamsE$_ZN4cute3eso3ESOILb0ELb1EJlEEC2ERKl:
[----:B------:R-:W-:Y:S01]  /*8450*/  IADD3 R9, R9, -c[0x0][0x20], RZ ;  /* 0x8000080009097a10 */ /* 0x000fe20007ffe0ff */
[----:B------:R-:W-:Y:S01]  /*8460*/  IMAD.MOV.U32 R128, RZ, RZ, R10 ;  /* 0x000000ffff807224 */ /* 0x000fe200078e000a */
[----:B------:R-:W-:-:S03]  /*8470*/  MOV R129, 0x0 ;  /* 0x0000000000817802 */ /* 0x000fc60000000f00 */
[----:B------:R1:W-:Y:S01]  /*8480*/  STL.64 [R9], R6 ;  /* 0x0000000609007387 */ /* 0x0003e20000100a00 */
[----:B------:R-:W-:Y:S05]  /*8490*/  RET.REL.NODEC R128 `(_ZN7cutlass13device_kernelIN5flash19enable_sm80_to_sm89INS1_16FlashAttnBwdSm80INS1_25CollectiveMainloopBwdSm80ILi2ELi2EN4cute5tupleIJNS5_1CILi64EEENS7_ILi128EEES8_EEENS_10bfloat16_tEfNS_4arch4Sm80ELb1ELb0ELb1ELb1ELb0ELb0ELb0ELb0ELi2ELi2ELi4ELi2ELb1EEENS1_21CollectiveEpilogueBwdISA_SB_SD_Li256ELb1ELb0ELi2EEENS1_25SingleTileBwdLPTSchedulerILb1ELi128ELb0EEEEEEEEEvNT_6ParamsE) ;  /* 0xffff7b6080007950 */ /* 0x000fea0003c3ffff */
        .type           $_ZN7cutlass13device_kernelIN5flash19enable_sm80_to_sm89INS1_16FlashAttnBwdSm80INS1_25CollectiveMainloopBwdSm80ILi2ELi2EN4cute5tupleIJNS5_1CILi64EEENS7_ILi128EEES8_EEENS_10bfloat16_tEfNS_4arch4Sm80ELb1ELb0ELb1ELb1ELb0ELb0ELb0ELb0ELi2ELi2ELi4ELi2ELb1EEENS1_21CollectiveEpilogueBwdISA_SB_SD_Li256ELb1ELb0ELi2EEENS1_25SingleTileBwdLPTSchedulerILb1ELi128ELb0EEEEEEEEEvNT_6ParamsE$_ZN4cute3eso3ESOILb1ELb0EJNS_10UnderscoreES2_S2_iEEC2ERKS2_S5_S5_RKi,@function
        .size           $_ZN7cutlass13device_kernelIN5flash19enable_sm80_to_sm89INS1_16FlashAttnBwdSm80INS1_25CollectiveMainloopBwdSm80ILi2ELi2EN4cute5tupleIJNS5_1CILi64EEENS7_ILi128EEES8_EEENS_10bfloat16_tEfNS_4arch4Sm80ELb1ELb0ELb1ELb1ELb0ELb0ELb0ELb0ELi2ELi2ELi4ELi2ELb1EEENS1_21CollectiveEpilogueBwdISA_SB_SD_Li256ELb1ELb0ELi2EEENS1_25SingleTileBwdLPTSchedulerILb1ELi128ELb0EEEEEEEEEvNT_6ParamsE$_ZN4cute3eso3ESOILb1ELb0EJNS_10UnderscoreES2_S2_iEEC2ERKS2_S5_S5_RKi,($_ZN7cutlass13device_kernelIN5flash19enable_sm80_to_sm89INS1_16FlashAttnBwdSm80INS1_25CollectiveMainloopBwdSm80ILi2ELi2EN4cute5tupleIJNS5_1CILi64EEENS7_ILi128EEES8_EEENS_10bfloat16_tEfNS_4arch4Sm80ELb1ELb0ELb1ELb1ELb0ELb0ELb0ELb0ELi2ELi2ELi4ELi2ELb1EEENS1_21CollectiveEpilogueBwdISA_SB_SD_Li256ELb1ELb0ELi2EEENS1_25SingleTileBwdLPTSchedulerILb1ELi128ELb0EEEEEEEEEvNT_6ParamsE$_ZN4cute3eso3ESOILb1ELb0EJNS_10UnderscoreES2_iEEC2ERKS2_S5_RKi - $_ZN7cutlass13device_kernelIN5flash19enable_sm80_to_sm89INS1_16FlashAttnBwdSm80INS1_25CollectiveMainloopBwdSm80ILi2ELi2EN4cute5tupleIJNS5_1CILi64EEENS7_ILi128EEES8_EEENS_10bfloat16_tEfNS_4arch4Sm80ELb1ELb0ELb1ELb1ELb0ELb0ELb0ELb0ELi2ELi2ELi4ELi2ELb1EEENS1_21CollectiveEpilogueBwdISA_SB_SD_Li256ELb1ELb0ELi2EEENS1_25SingleTileBwdLPTSchedulerILb1ELi128ELb0EEEEEEEEEvNT_6ParamsE$_ZN4cute3eso3ESOILb1ELb0EJNS_10UnderscoreES2_S2_iEEC2ERKS2_S5_S5_RKi)
$_ZN7cutlass13device_kernelIN5flash19enable_sm80_to_sm89INS1_16FlashAttnBwdSm80INS1_25CollectiveMainloopBwdSm80ILi2ELi2EN4cute5tupleIJNS5_1CILi64EEENS7_ILi128EEES8_EEENS_10bfloat16_tEfNS_4arch4Sm80ELb1ELb0ELb1ELb1ELb0ELb0ELb0ELb0ELi2ELi2ELi4ELi2ELb1EEENS1_21CollectiveEpilogueBwdISA_SB_SD_Li256ELb1ELb0ELi2EEENS1_25SingleTileBwdLPTSchedulerILb1ELi128ELb0EEEEEEEEEvNT_6ParamsE$_ZN4cute3eso3ESOILb1ELb0EJNS_10UnderscoreES2_S2_iEEC2ERKS2_S5_S5_RKi:
[----:B------:R-:W-:Y:S02]  /*84a0*/  IADD3 R6, R4, -c[0x0][0x20], RZ ;  /* 0x8000080004067a10 */ /* 0x000fe40007ffe0ff */
[----:B------:R-:W-:-:S03]  /*84b0*/  MOV R9, 0x0 ;  /* 0x0000000000097802 */ /* 0x000fc60000000f00 */
[----:B------:R1:W-:Y:S01]  /*84c0*/  STL [R6], R7 ;  /* 0x0000000706007387 */ /* 0x0003e20000100800 */
[----:B------:R-:W-:Y:S05]  /*84d0*/  RET.REL.NODEC R8 `(_ZN7cutlass13device_kernelIN5flash19enable_sm80_to_sm89INS1_16FlashAttnBwdSm80INS1_25CollectiveMainloopBwdSm80ILi2ELi2EN4cute5tupleIJNS5_1CILi64EEENS7_ILi128EEES8_EEENS_10bfloat16_tEfNS_4arch4Sm80ELb1ELb0ELb1ELb1ELb0ELb0ELb0ELb0ELi2ELi2ELi4ELi2ELb1EEENS1_21CollectiveEpilogueBwdISA_SB_SD_Li256ELb1ELb0ELi2EEENS1_25SingleTileBwdLPTSchedulerILb1ELi128ELb0EEEEEEEEEvNT_6ParamsE) ;  /* 0xffff7b2008007950 */ /* 0x000fea0003c3ffff */
        .type           $_ZN7cutlass13device_kernelIN5flash19enable_sm80_to_sm89INS1_16FlashAttnBwdSm80INS1_25CollectiveMainloopBwdSm80ILi2ELi2EN4cute5tupleIJNS5_1CILi64EEENS7_ILi128EEES8_EEENS_10bfloat16_tEfNS_4arch4Sm80ELb1ELb0ELb1ELb1ELb0ELb0ELb0ELb0ELi2ELi2ELi4ELi2ELb1EEENS1_21CollectiveEpilogueBwdISA_SB_SD_Li256ELb1ELb0ELi2EEENS1_25SingleTileBwdLPTSchedulerILb1ELi128ELb0EEEEEEEEEvNT_6ParamsE$_ZN4cute3eso3ESOILb1ELb0EJNS_10UnderscoreES2_iEEC2ERKS2_S5_RKi,@function
        .size           $_ZN7cutlass13device_kernelIN5flash19enable_sm80_to_sm89INS1_16FlashAttnBwdSm80INS1_25CollectiveMainloopBwdSm80ILi2ELi2EN4cute5tupleIJNS5_1CILi64EEENS7_ILi128EEES8_EEENS_10bfloat16_tEfNS_4arch4Sm80ELb1ELb0ELb1ELb1ELb0ELb0ELb0ELb0ELi2ELi2ELi4ELi2ELb1EEENS1_21CollectiveEpilogueBwdISA_SB_SD_Li256ELb1ELb0ELi2EEENS1_25SingleTileBwdLPTSchedulerILb1ELi128ELb0EEEEEEEEEvNT_6ParamsE$_ZN4cute3eso3ESOILb1ELb0EJNS_10UnderscoreES2_iEEC2ERKS2_S5_RKi,($_ZN7cutlass13device_kernelIN5flash19enable_sm80_to_sm89INS1_16FlashAttnBwdSm80INS1_25CollectiveMainloopBwdSm80ILi2ELi2EN4cute5tupleIJNS5_1CILi64EEENS7_ILi128EEES8_EEENS_10bfloat16_tEfNS_4arch4Sm80ELb1ELb0ELb1ELb1ELb0ELb0ELb0ELb0ELi2ELi2ELi4ELi2ELb1EEENS1_21CollectiveEpilogueBwdISA_SB_SD_Li256ELb1ELb0ELi2EEENS1_25SingleTileBwdLPTSchedulerILb1ELi128ELb0EEEEEEEEEvNT_6ParamsE$_ZN4cute3eso3ESOILb1ELb0EJNS_10UnderscoreEiEEC2ERKS2_RKi - $_ZN7cutlass13device_kernelIN5flash19enable_sm80_to_sm89INS1_16FlashAttnBwdSm80INS1_25CollectiveMainloopBwdSm80ILi2ELi2EN4cute5tupleIJNS5_1CILi64EEENS7_ILi128EEES8_EEENS_10bfloat16_tEfNS_4arch4Sm80ELb1ELb0ELb1ELb1ELb0ELb0ELb0ELb0ELi2ELi2ELi4ELi2ELb1EEENS1_21CollectiveEpilogueBwdISA_SB_SD_Li256ELb1ELb0ELi2EEENS1_25SingleTileBwdLPTSchedulerILb1ELi128ELb0EEEEEEEEEvNT_6ParamsE$_ZN4cute3eso3ESOILb1ELb0EJNS_10UnderscoreES2_iEEC2ERKS2_S5_RKi)
$_ZN7cutlass13device_kernelIN5flash19enable_sm80_to_sm89INS1_16FlashAttnBwdSm80INS1_25CollectiveMainloopBwdSm80ILi2ELi2EN4cute5tupleIJNS5_1CILi64EEENS7_ILi128EEES8_EEENS_10bfloat16_tEfNS_4arch4Sm80ELb1ELb0ELb1ELb1ELb0ELb0ELb0ELb0ELi2ELi2ELi4ELi2ELb1EEENS1_21CollectiveEpilogueBwdISA_SB_SD_Li256ELb1ELb0ELi2EEENS1_25SingleTileBwdLPTSchedulerILb1ELi128ELb0EEEEEEEEEvNT_6ParamsE$_ZN4cute3eso3ESOILb1ELb0EJNS_10UnderscoreES2_iEEC2ERKS2_S5_RKi:
[----:B------:R-:W-:Y:S02]  /*84e0*/  IADD3 R6, R4, -c[0x0][0x20], RZ ;  /* 0x8000080004067a10 */ /* 0x000fe40007ffe0ff */
[----:B------:R-:W-:-:S03]  /*84f0*/  MOV R9, 0x0 ;  /* 0x0000000000097802 */ /* 0x000fc60000000f00 */
[----:B------:R1:W-:Y:S01]  /*8500*/  STL [R6], R17 ;  /* 0x0000001106007387 */ /* 0x0003e20000100800 */
[----:B------:R-:W-:Y:S05]  /*8510*/  RET.REL.NODEC R8 `(_ZN7cutlass13device_kernelIN5flash19enable_sm80_to_sm89INS1_16FlashAttnBwdSm80INS1_25CollectiveMainloopBwdSm80ILi2ELi2EN4cute5tupleIJNS5_1CILi64EEENS7_ILi128EEES8_EEENS_10bfloat16_tEfNS_4arch4Sm80ELb1ELb0ELb1ELb1ELb0ELb0ELb0ELb0ELi2ELi2ELi4ELi2ELb1EEENS1_21CollectiveEpilogueBwdISA_SB_SD_Li256ELb1ELb0ELi2EEENS1_25SingleTileBwdLPTSchedulerILb1ELi128ELb0EEEEEEEEEvNT_6ParamsE) ;  /* 0xffff7ae008007950 */ /* 0x000fea0003c3ffff */
        .type           $_ZN7cutlass13device_kernelIN5flash19enable_sm80_to_sm89INS1_16FlashAttnBwdSm80INS1_25CollectiveMainloopBwdSm80ILi2ELi2EN4cute5tupleIJNS5_1CILi64EEENS7_ILi128EEES8_EEENS_10bfloat16_tEfNS_4arch4Sm80ELb1ELb0ELb1ELb1ELb0ELb0ELb0ELb0ELi2ELi2ELi4ELi2ELb1EEENS1_21CollectiveEpilogueBwdISA_SB_SD_Li256ELb1ELb0ELi2EEENS1_25SingleTileBwdLPTSchedulerILb1ELi128ELb0EEEEEEEEEvNT_6ParamsE$_ZN4cute3eso3ESOILb1ELb0EJNS_10UnderscoreEiEEC2ERKS2_RKi,@function
        .size           $_ZN7cutlass13device_kernelIN5flash19enable_sm80_to_sm89INS1_16FlashAttnBwdSm80INS1_25CollectiveMainloopBwdSm80ILi2ELi2EN4cute5tupleIJNS5_1CILi64EEENS7_ILi128EEES8_EEENS_10bfloat16_tEfNS_4arch4Sm80ELb1ELb0ELb1ELb1ELb0ELb0ELb0ELb0ELi2ELi2ELi4ELi2ELb1EEENS1_21CollectiveEpilogueBwdISA_SB_SD_Li256ELb1ELb0ELi2EEENS1_25SingleTileBwdLPTSchedulerILb1ELi128ELb0EEEEEEEEEvNT_6ParamsE$_ZN4cute3eso3ESOILb1ELb0EJNS_10UnderscoreEiEEC2ERKS2_RKi,($_ZN7cutlass13device_kernelIN5flash19enable_sm80_to_sm89INS1_16FlashAttnBwdSm80INS1_25CollectiveMainloopBwdSm80ILi2ELi2EN4cute5tupleIJNS5_1CILi64EEENS7_ILi128EEES8_EEENS_10bfloat16_tEfNS_4arch4Sm80ELb1ELb0ELb1ELb1ELb0ELb0ELb0ELb0ELi2ELi2ELi4ELi2ELb1EEENS1_21CollectiveEpilogueBwdISA_SB_SD_Li256ELb1ELb0ELi2EEENS1_25SingleTileBwdLPTSchedulerILb1ELi128ELb0EEEEEEEEEvNT_6ParamsE$_ZN4cute3eso3ESOILb1ELb0EJNS_10UnderscoreEiiEEC2ERKS2_RKiS7_ - $_ZN7cutlass13device_kernelIN5flash19enable_sm80_to_sm89INS1_16FlashAttnBwdSm80INS1_25CollectiveMainloopBwdSm80ILi2ELi2EN4cute5tupleIJNS5_1CILi64EEENS7_ILi128EEES8_EEENS_10bfloat16_tEfNS_4arch4Sm80ELb1ELb0ELb1ELb1ELb0ELb0ELb0ELb0ELi2ELi2ELi4ELi2ELb1EEENS1_21CollectiveEpilogueBwdISA_SB_SD_Li256ELb1ELb0ELi2EEENS1_25SingleTileBwdLPTSchedulerILb1ELi128ELb0EEEEEEEEEvNT_6ParamsE$_ZN4cute3eso3ESOILb1ELb0EJNS_10UnderscoreEiEEC2ERKS2_RKi)
$_ZN7cutlass13device_kernelIN5flash19enable_sm80_to_sm89INS1_16FlashAttnBwdSm80INS1_25CollectiveMainloopBwdSm80ILi2ELi2EN4cute5tupleIJNS5_1CILi64EEENS7_ILi128EEES8_EEENS_10bfloat16_tEfNS_4arch4Sm80ELb1ELb0ELb1ELb1ELb0ELb0ELb0ELb0ELi2ELi2ELi4ELi2ELb1EEENS1_21CollectiveEpilogueBwdISA_SB_SD_Li256ELb1ELb0ELi2EEENS1_25SingleTileBwdLPTSchedulerILb1ELi128ELb0EEEEEEEEEvNT_6ParamsE$_ZN4cute3eso3ESOILb1ELb0EJNS_10UnderscoreEiEEC2ERKS2_RKi:
[----:B------:R-:W-:Y:S02]  /*8520*/  IADD3 R6, R13, -c[0x0][0x20], RZ ;  /* 0x800008000d067a10 */ /* 0x000fe40007ffe0ff */
[----:B------:R-:W-:-:S03]  /*8530*/  MOV R17, 0x0 ;  /* 0x0000000000117802 */ /* 0x000fc60000000f00 */
[----:B------:R1:W-:Y:S01]  /*8540*/  STL [R6], R7 ;  /* 0x0000000706007387 */ /* 0x0003e20000100800 */
[----:B------:R-:W-:Y:S05]  /*8550*/  RET.REL.NODEC R16 `(_ZN7cutlass13device_kernelIN5flash19enable_sm80_to_sm89INS1_16FlashAttnBwdSm80INS1_25CollectiveMainloopBwdSm80ILi2ELi2EN4cute5tupleIJNS5_1CILi64EEENS7_ILi128EEES8_EEENS_10bfloat16_tEfNS_4arch4Sm80ELb1ELb0ELb1ELb1ELb0ELb0ELb0ELb0ELi2ELi2ELi4ELi2ELb1EEENS1_21CollectiveEpilogueBwdISA_SB_SD_Li256ELb1ELb0ELi2EEENS1_25SingleTileBwdLPTSchedulerILb1ELi128ELb0EEEEEEEEEvNT_6ParamsE) ;  /* 0xffff7aa010007950 */ /* 0x000fea0003c3ffff */
        .type           $_ZN7cutlass13device_kernelIN5flash19enable_sm80_to_sm89INS1_16FlashAttnBwdSm80INS1_25CollectiveMainloopBwdSm80ILi2ELi2EN4cute5tupleIJNS5_1CILi64EEENS7_ILi128EEES8_EEENS_10bfloat16_tEfNS_4arch4Sm80ELb1ELb0ELb1ELb1ELb0ELb0ELb0ELb0ELi2ELi2ELi4ELi2ELb1EEENS1_21CollectiveEpilogueBwdISA_SB_SD_Li256ELb1ELb0ELi2EEENS1_25SingleTileBwdLPTSchedulerILb1ELi128ELb0EEEEEEEEEvNT_6ParamsE$_ZN4cute3eso3ESOILb1ELb0EJNS_10UnderscoreEiiEEC2ERKS2_RKiS7_,@function
        .size           $_ZN7cutlass13device_kernelIN5flash19enable_sm80_to_sm89INS1_16FlashAttnBwdSm80INS1_25CollectiveMainloopBwdSm80ILi2ELi2EN4cute5tupleIJNS5_1CILi64EEENS7_ILi128EEES8_EEENS_10bfloat16_tEfNS_4arch4Sm80ELb1ELb0ELb1ELb1ELb0ELb0ELb0ELb0ELi2ELi2ELi4ELi2ELb1EEENS1_21CollectiveEpilogueBwdISA_SB_SD_Li256ELb1ELb0ELi2EEENS1_25SingleTileBwdLPTSchedulerILb1ELi128ELb0EEEEEEEEEvNT_6ParamsE$_ZN4cute3eso3ESOILb1ELb0EJNS_10UnderscoreEiiEEC2ERKS2_RKiS7_,($_ZN7cutlass13device_kernelIN5flash19enable_sm80_to_sm89INS1_16FlashAttnBwdSm80INS1_25CollectiveMainloopBwdSm80ILi2ELi2EN4cute5tupleIJNS5_1CILi64EEENS7_ILi128EEES8_EEENS_10bfloat16_tEfNS_4arch4Sm80ELb1ELb0ELb1ELb1ELb0ELb0ELb0ELb0ELi2ELi2ELi4ELi2ELb1EEENS1_21CollectiveEpilogueBwdISA_SB_SD_Li256ELb1ELb0ELi2EEENS1_25SingleTileBwdLPTSchedulerILb1ELi128ELb0EEEEEEEEEvNT_6ParamsE$_ZN4cute3eso3ESOILb1ELb0EJNS_1CILi0EEES3_S3_iEEC2ERKS3_S6_S6_RKi - $_ZN7cutlass13device_kernelIN5flash19enable_sm80_to_sm89INS1_16FlashAttnBwdSm80INS1_25CollectiveMainloopBwdSm80ILi2ELi2EN4cute5tupleIJNS5_1CILi64EEENS7_ILi128EEES8_EEENS_10bfloat16_tEfNS_4arch4Sm80ELb1ELb0ELb1ELb1ELb0ELb0ELb0ELb0ELi2ELi2ELi4ELi2ELb1EEENS1_21CollectiveEpilogueBwdISA_SB_SD_Li256ELb1ELb0ELi2EEENS1_25SingleTileBwdLPTSchedulerILb1ELi128ELb0EEEEEEEEEvNT_6ParamsE$_ZN4cute3eso3ESOILb1ELb0EJNS_10UnderscoreEiiEEC2ERKS2_RKiS7_)
$_ZN7cutlass13device_kernelIN5flash19enable_sm80_to_sm89INS1_16FlashAttnBwdSm80INS1_25CollectiveMainloopBwdSm80ILi2ELi2EN4cute5tupleIJNS5_1CILi64EEENS7_ILi128EEES8_EEENS_10bfloat16_tEfNS_4arch4Sm80ELb1ELb0ELb1ELb1ELb0ELb0ELb0ELb0ELi2ELi2ELi4ELi2ELb1EEENS1_21CollectiveEpilogueBwdISA_SB_SD_Li256ELb1ELb0ELi2EEENS1_25SingleTileBwdLPTSchedulerILb1ELi128ELb0EEEEEEEEEvNT_6ParamsE$_ZN4cute3eso3ESOILb1ELb0EJNS_10UnderscoreEiiEEC2ERKS2_RKiS7_:
[----:B------:R-:W-:Y:S02]  /*8560*/  IADD3 R7, R4, -c[0x0][0x20], RZ ;  /* 0x8000080004077a10 */ /* 0x000fe40007ffe0ff */
[----:B------:R-:W-:-:S03]  /*8570*/  IADD3 R6, R19, -c[0x0][0x20], RZ ;  /* 0x8000080013067a10 */ /* 0x000fc60007ffe0ff */
[----:B------:R1:W-:Y:S04]  /*8580*/  STL [R7], R16 ;  /* 0x0000001007007387 */ /* 0x0003e80000100800 */
[----:B------:R-:W2:Y:S01]  /*8590*/  LDL R6, [R6] ;  /* 0x0000000006067983 */ /* 0x000ea20000100800 */
[----:B------:R-:W-:-:S03]  /*85a0*/  IMAD.MOV.U32 R9, RZ, RZ, 0x0 ;  /* 0x00000000ff097424 */ /* 0x000fc600078e00ff */
[----:B--2---:R1:W-:Y:S01]  /*85b0*/  STL [R7+0x4], R6 ;  /* 0x0000040607007387 */ /* 0x0043e20000100800 */
[----:B------:R-:W-:Y:S05]  /*85c0*/  RET.REL.NODEC R8 `(_ZN7cutlass13device_kernelIN5flash19enable_sm80_to_sm89INS1_16FlashAttnBwdSm80INS1_25CollectiveMainloopBwdSm80ILi2ELi2EN4cute5tupleIJNS5_1CILi64EEENS7_ILi128EEES8_EEENS_10bfloat16_tEfNS_4arch4Sm80ELb1ELb0ELb1ELb1ELb0ELb0ELb0ELb0ELi2ELi2ELi4ELi2ELb1EEENS1_21CollectiveEpilogueBwdISA_SB_SD_Li256ELb1ELb0ELi2EEENS1_25SingleTileBwdLPTSchedulerILb1ELi128ELb0EEEEEEEEEvNT_6ParamsE) ;  /* 0xffff7a3008007950 */ /* 0x000fea0003c3ffff */
        .type           $_ZN7cutlass13device_kernelIN5flash19enable_sm80_to_sm89INS1_16FlashAttnBwdSm80INS1_25CollectiveMainloopBwdSm80ILi2ELi2EN4cute5tupleIJNS5_1CILi64EEENS7_ILi128EEES8_EEENS_10bfloat16_tEfNS_4arch4Sm80ELb1ELb0ELb1ELb1ELb0ELb0ELb0ELb0ELi2ELi2ELi4ELi2ELb1EEENS1_21CollectiveEpilogueBwdISA_SB_SD_Li256ELb1ELb0ELi2EEENS1_25SingleTileBwdLPTSchedulerILb1ELi128ELb0EEEEEEEEEvNT_6ParamsE$_ZN4cute3eso3ESOILb1ELb0EJNS_1CILi0EEES3_S3_iEEC2ERKS3_S6_S6_RKi,@function
        .size           $_ZN7cutlass13device_kernelIN5flash19enable_sm80_to_sm89INS1_16FlashAttnBwdSm80INS1_25CollectiveMainloopBwdSm80ILi2ELi2EN4cute5tupleIJNS5_1CILi64EEENS7_ILi128EEES8_EEENS_10bfloat16_tEfNS_4arch4Sm80ELb1ELb0ELb1ELb1ELb0ELb0ELb0ELb0ELi2ELi2ELi4ELi2ELb1EEENS1_21CollectiveEpilogueBwdISA_SB_SD_Li256ELb1ELb0ELi2EEENS1_25SingleTileBwdLPTSchedulerILb1ELi128ELb0EEEEEEEEEvNT_6ParamsE$_ZN4cute3eso3ESOILb1ELb0EJNS_1CILi0EEES3_S3_iEEC2ERKS3_S6_S6_RKi,($_ZN7cutlass13device_kernelIN5flash19enable_sm80_to_sm89INS1_16FlashAttnBwdSm80INS1_25CollectiveMainloopBwdSm80ILi2ELi2EN4cute5tupleIJNS5_1CILi64EEENS7_ILi128EEES8_EEENS_10bfloat16_tEfNS_4arch4Sm80ELb1ELb0ELb1ELb1ELb0ELb0ELb0ELb0ELi2ELi2ELi4ELi2ELb1EEENS1_21CollectiveEpilogueBwdISA_SB_SD_Li256ELb1ELb0ELi2EEENS1_25SingleTileBwdLPTSchedulerILb1ELi128ELb0EEEEEEEEEvNT_6ParamsE$_ZN4cute3eso3ESOILb1ELb0EJNS_1CILi0EEES3_iEEC2ERKS3_S6_RKi - $_ZN7cutlass13device_kernelIN5flash19enable_sm80_to_sm89INS1_16FlashAttnBwdSm80INS1_25CollectiveMainloopBwdSm80ILi2ELi2EN4cute5tupleIJNS5_1CILi64EEENS7_ILi128EEES8_EEENS_10bfloat16_tEfNS_4arch4Sm80ELb1ELb0ELb1ELb1ELb0ELb0ELb0ELb0ELi2ELi2ELi4ELi2ELb1EEENS1_21CollectiveEpilogueBwdISA_SB_SD_Li256ELb1ELb0ELi2EEENS1_25SingleTileBwdLPTSchedulerILb1ELi128ELb0EEEEEEEEEvNT_6ParamsE$_ZN4cute3eso3ESOILb1ELb0EJNS_1CILi0EEES3_S3_iEEC2ERKS3_S6_S6_RKi)
$_ZN7cutlass13device_kernelIN5flash19enable_sm80_to_sm89INS1_16FlashAttnBwdSm80INS1_25CollectiveMainloopBwdSm80ILi2ELi2EN4cute5tupleIJNS5_1CILi64EEENS7_ILi128EEES8_EEENS_10bfloat16_tEfNS_4arch4Sm80ELb1ELb0ELb1ELb1ELb0ELb0ELb0ELb0ELi2ELi2ELi4ELi2ELb1EEENS1_21CollectiveEpilogueBwdISA_SB_SD_Li256ELb1ELb0ELi2EEENS1_25SingleTileBwdLPTSchedulerILb1ELi128ELb0EEEEEEEEEvNT_6ParamsE$_ZN4cute3eso3ESOILb1ELb0EJNS_1CILi0EEES3_S3_iEEC2ERKS3_S6_S6_RKi:
[----:B------:R-:W-:Y:S01]  /*85d0*/  IADD3 R6, R27, -c[0x0][0x20], RZ ;  /* 0x800008001b067a10 */ /* 0x000fe20007ffe0ff */
[----:B------:R-:W-:Y:S01]  /*85e0*/  IMAD.MOV.U32 R46, RZ, RZ, R10 ;  /* 0x000000ffff2e7224 */ /* 0x000fe200078e000a */
[----:B------:R-:W-:-:S03]  /*85f0*/  MOV R47, 0x0 ;  /* 0x00000000002f7802 */ /* 0x000fc60000000f00 */
[----:B------:R1:W-:Y:S01]  /*8600*/  STL [R6], R7 ;  /* 0x0000000706007387 */ /* 0x0003e20000100800 */
[----:B------:R-:W-:Y:S05]  /*8610*/  RET.REL.NODEC R46 `(_ZN7cutlass13device_kernelIN5flash19enable_sm80_to_sm89INS1_16FlashAttnBwdSm80INS1_25CollectiveMainloopBwdSm80ILi2ELi2EN4cute5tupleIJNS5_1CILi64EEENS7_ILi128EEES8_EEENS_10bfloat16_tEfNS_4arch4Sm80ELb1ELb0ELb1ELb1ELb0ELb0ELb0ELb0ELi2ELi2ELi4ELi2ELb1EEENS1_21CollectiveEpilogueBwdISA_SB_SD_Li256ELb1ELb0ELi2EEENS1_25SingleTileBwdLPTSchedulerILb1ELi128ELb0EEEEEEEEEvNT_6ParamsE) ;  /* 0xffff79e02e007950 */ /* 0x000fea0003c3ffff */
        .type           $_ZN7cutlass13device_kernelIN5flash19enable_sm80_to_sm89INS1_16FlashAttnBwdSm80INS1_25CollectiveMainloopBwdSm80ILi2ELi2EN4cute5tupleIJNS5_1CILi64EEENS7_ILi128EEES8_EEENS_10bfloat16_tEfNS_4arch4Sm80ELb1ELb0ELb1ELb1ELb0ELb0ELb0ELb0ELi2ELi2ELi4ELi2ELb1EEENS1_21CollectiveEpilogueBwdISA_SB_SD_Li256ELb1ELb0ELi2EEENS1_25SingleTileBwdLPTSchedulerILb1ELi128ELb0EEEEEEEEEvNT_6ParamsE$_ZN4cute3eso3ESOILb1ELb0EJNS_1CILi0EEES3_iEEC2ERKS3_S6_RKi,@function
        .size           $_ZN7cutlass13device_kernelIN5flash19enable_sm80_to_sm89INS1_16FlashAttnBwdSm80INS1_25CollectiveMainloopBwdSm80ILi2ELi2EN4cute5tupleIJNS5_1CILi64EEENS7_ILi128EEES8_EEENS_10bfloat16_tEfNS_4arch4Sm80ELb1ELb0ELb1ELb1ELb0ELb0ELb0ELb0ELi2ELi2ELi4ELi2ELb1EEENS1_21CollectiveEpilogueBwdISA_SB_SD_Li256ELb1ELb0ELi2EEENS1_25SingleTileBwdLPTSchedulerILb1ELi128ELb0EEEEEEEEEvNT_6ParamsE$_ZN4cute3eso3ESOILb1ELb0EJNS_1CILi0EEES3_iEEC2ERKS3_S6_RKi,($_ZN7cutlass13device_kernelIN5flash19enable_sm80_to_sm89INS1_16FlashAttnBwdSm80INS1_25CollectiveMainloopBwdSm80ILi2ELi2EN4cute5tupleIJNS5_1CILi64EEENS7_ILi128EEES8_EEENS_10bfloat16_tEfNS_4arch4Sm80ELb1ELb0ELb1ELb1ELb0ELb0ELb0ELb0ELi2ELi2ELi4ELi2ELb1EEENS1_21CollectiveEpilogueBwdISA_SB_SD_Li256ELb1ELb0ELi2EEENS1_25SingleTileBwdLPTSchedulerILb1ELi128ELb0EEEEEEEEEvNT_6ParamsE$_ZN4cute3eso3ESOILb1ELb0EJNS_1CILi0EEES3_iS3_EEC2ERKS3_S6_RKiS6_ - $_ZN7cutlass13device_kernelIN5flash19enable_sm80_to_sm89INS1_16FlashAttnBwdSm80INS1_25CollectiveMainloopBwdSm80ILi2ELi2EN4cute5tupleIJNS5_1CILi64EEENS7_ILi128EEES8_EEENS_10bfloat16_tEfNS_4arch4Sm80ELb1ELb0ELb1ELb1ELb0ELb0ELb0ELb0ELi2ELi2ELi4ELi2ELb1EEENS1_21CollectiveEpilogueBwdISA_SB_SD_Li256ELb1ELb0ELi2EEENS1_25SingleTileBwdLPTSchedulerILb1ELi128ELb0EEEEEEEEEvNT_6ParamsE$_ZN4cute3eso3ESOILb1ELb0EJNS_1CILi0EEES3_iEEC2ERKS3_S6_RKi)
$_ZN7cutlass13device_kernelIN5flash19enable_sm80_to_sm89INS1_16FlashAttnBwdSm80INS1_25CollectiveMainloopBwdSm80ILi2ELi2EN4cute5tupleIJNS5_1CILi64EEENS7_ILi128EEES8_EEENS_10bfloat16_tEfNS_4arch4Sm80ELb1ELb0ELb1ELb1ELb0ELb0ELb0ELb0ELi2ELi2ELi4ELi2ELb1EEENS1_21CollectiveEpilogueBwdISA_SB_SD_Li256ELb1ELb0ELi2EEENS1_25SingleTileBwdLPTSchedulerILb1ELi128ELb0EEEEEEEEEvNT_6ParamsE$_ZN4cute3eso3ESOILb1ELb0EJNS_1CILi0EEES3_iEEC2ERKS3_S6_RKi:
[----:B------:R-:W-:Y:S02]  /*8620*/  IADD3 R6, R27, -c[0x0][0x20], RZ ;  /* 0x800008001b067a10 */ /* 0x000fe40007ffe0ff */
[----:B------:R-:W-:-:S03]  /*8630*/  MOV R17, 0x0 ;  /* 0x0000000000117802 */ /* 0x000fc60000000f00 */
[----:B------:R1:W-:Y:S01]  /*8640*/  STL [R6], R7 ;  /* 0x0000000706007387 */ /* 0x0003e20000100800 */
[----:B------:R-:W-:Y:S05]  /*8650*/  RET.REL.NODEC R16 `(_ZN7cutlass13device_kernelIN5flash19enable_sm80_to_sm89INS1_16FlashAttnBwdSm80INS1_25CollectiveMainloopBwdSm80ILi2ELi2EN4cute5tupleIJNS5_1CILi64EEENS7_ILi128EEES8_EEENS_10bfloat16_tEfNS_4arch4Sm80ELb1ELb0ELb1ELb1ELb0ELb0ELb0ELb0ELi2ELi2ELi4ELi2ELb1EEENS1_21CollectiveEpilogueBwdISA_SB_SD_Li256ELb1ELb0ELi2EEENS1_25SingleTileBwdLPTSchedulerILb1ELi128ELb0EEEEEEEEEvNT_6ParamsE) ;  /* 0xffff79a010007950 */ /* 0x000fea0003c3ffff */
        .type           $_ZN7cutlass13device_kernelIN5flash19enable_sm80_to_sm89INS1_16FlashAttnBwdSm80INS1_25CollectiveMainloopBwdSm80ILi2ELi2EN4cute5tupleIJNS5_1CILi64EEENS7_ILi128EEES8_EEENS_10bfloat16_tEfNS_4arch4Sm80ELb1ELb0ELb1ELb1ELb0ELb0ELb0ELb0ELi2ELi2ELi4ELi2ELb1EEENS1_21CollectiveEpilogueBwdISA_SB_SD_Li256ELb1ELb0ELi2EEENS1_25SingleTileBwdLPTSchedulerILb1ELi128ELb0EEEEEEEEEvNT_6ParamsE$_ZN4cute3eso3ESOILb1ELb0EJNS_1CILi0EEES3_iS3_EEC2ERKS3_S6_RKiS6_,@function
        .size           $_ZN7cutlass13device_kernelIN5flash19enable_sm80_to_sm89INS1_16FlashAttnBwdSm80INS1_25CollectiveMainloopBwdSm80ILi2ELi2EN4cute5tupleIJNS5_1CILi64EEENS7_ILi128EEES8_EEENS_10bfloat16_tEfNS_4arch4Sm80ELb1ELb0ELb1ELb1ELb0ELb0ELb0ELb0ELi2ELi2ELi4ELi2ELb1EEENS1_21CollectiveEpilogueBwdISA_SB_SD_Li256ELb1ELb0ELi2EEENS1_25SingleTileBwdLPTSchedulerILb1ELi128ELb0EEEEEEEEEvNT_6ParamsE$_ZN4cute3eso3ESOILb1ELb0EJNS_1CILi0EEES3_iS3_EEC2ERKS3_S6_RKiS6_,($_ZN7cutlass13device_kernelIN5flash19enable_sm80_to_sm89INS1_16FlashAttnBwdSm80INS1_25CollectiveMainloopBwdSm80ILi2ELi2EN4cute5tupleIJNS5_1CILi64EEENS7_ILi128EEES8_EEENS_10bfloat16_tEfNS_4arch4Sm80ELb1ELb0ELb1ELb1ELb0ELb0ELb0ELb0ELi2ELi2ELi4ELi2ELb1EEENS1_21CollectiveEpilogueBwdISA_SB_SD_Li256ELb1ELb0ELi2EEENS1_25SingleTileBwdLPTSchedulerILb1ELi128ELb0EEEEEEEEEvNT_6ParamsE$_ZN4cute3eso3ESOILb1ELb0EJNS_1CILi0EEES3_iiEEC2ERKS3_S6_RKiS8_ - $_ZN7cutlass13device_kernelIN5flash19enable_sm80_to_sm89INS1_16FlashAttnBwdSm80INS1_25CollectiveMainloopBwdSm80ILi2ELi2EN4cute5tupleIJNS5_1CILi64EEENS7_ILi128EEES8_EEENS_10bfloat16_tEfNS_4arch4Sm80ELb1ELb0ELb1ELb1ELb0ELb0ELb0ELb0ELi2ELi2ELi4ELi2ELb1EEENS1_21CollectiveEpilogueBwdISA_SB_SD_Li256ELb1ELb0ELi2EEENS1_25SingleTileBwdLPTSchedulerILb1ELi128ELb0EEEEEEEEEvNT_6ParamsE$_ZN4cute3eso3ESOILb1ELb0EJNS_1CILi0EEES3_iS3_EEC2ERKS3_S6_RKiS6_)
$_ZN7cutlass13device_kernelIN5flash19enable_sm80_to_sm89INS1_16FlashAttnBwdSm80INS1_25CollectiveMainloopBwdSm80ILi2ELi2EN4cute5tupleIJNS5_1CILi64EEENS7_ILi128EEES8_EEENS_10bfloat16_tEfNS_4arch4Sm80ELb1ELb0ELb1ELb1ELb0ELb0ELb0ELb0ELi2ELi2ELi4ELi2ELb1EEENS1_21CollectiveEpilogueBwdISA_SB_SD_Li256ELb1ELb0ELi2EEENS1_25SingleTileBwdLPTSchedulerILb1ELi128ELb0EEEEEEEEEvNT_6ParamsE$_ZN4cute3eso3ESOILb1ELb0EJNS_1CILi0EEES3_iS3_EEC2ERKS3_S6_RKiS6_:
[----:B------:R-:W-:Y:S01]  /*8660*/  IADD3 R6, R27, -c[0x0][0x20], RZ ;  /* 0x800008001b067a10 */ /* 0x000fe20007ffe0ff */
[----:B------:R-:W-:Y:S01]  /*8670*/  IMAD.MOV.U32 R46, RZ, RZ, R10 ;  /* 0x000000ffff2e7224 */ /* 0x000fe200078e000a */
[----:B------:R-:W-:-:S03]  /*8680*/  MOV R47, 0x0 ;  /* 0x00000000002f7802 */ /* 0x000fc60000000f00 */
[----:B------:R1:W-:Y:S01]  /*8690*/  STL [R6], R13 ;  /* 0x0000000d06007387 */ /* 0x0003e20000100800 */
[----:B------:R-:W-:Y:S05]  /*86a0*/  RET.REL.NODEC R46 `(_ZN7cutlass13device_kernelIN5flash19enable_sm80_to_sm89INS1_16FlashAttnBwdSm80INS1_25CollectiveMainloopBwdSm80ILi2ELi2EN4cute5tupleIJNS5_1CILi64EEENS7_ILi128EEES8_EEENS_10bfloat16_tEfNS_4arch4Sm80ELb1ELb0ELb1ELb1ELb0ELb0ELb0ELb0ELi2ELi2ELi4ELi2ELb1EEENS1_21CollectiveEpilogueBwdISA_SB_SD_Li256ELb1ELb0ELi2EEENS1_25SingleTileBwdLPTSchedulerILb1ELi128ELb0EEEEEEEEEvNT_6ParamsE) ;  /* 0xffff79502e007950 */ /* 0x000fea0003c3ffff */
        .type           $_ZN7cutlass13device_kernelIN5flash19enable_sm80_to_sm89INS1_16FlashAttnBwdSm80INS1_25CollectiveMainloopBwdSm80ILi2ELi2EN4cute5tupleIJNS5_1CILi64EEENS7_ILi128EEES8_EEENS_10bfloat16_tEfNS_4arch4Sm80ELb1ELb0ELb1ELb1ELb0ELb0ELb0ELb0ELi2ELi2ELi4ELi2ELb1EEENS1_21CollectiveEpilogueBwdISA_SB_SD_Li256ELb1ELb0ELi2EEENS1_25SingleTileBwdLPTSchedulerILb1ELi128ELb0EEEEEEEEEvNT_6ParamsE$_ZN4cute3eso3ESOILb1ELb0EJNS_1CILi0EEES3_iiEEC2ERKS3_S6_RKiS8_,@function
        .size           $_ZN7cutlass13device_kernelIN5flash19enable_sm80_to_sm89INS1_16FlashAttnBwdSm80INS1_25CollectiveMainloopBwdSm80ILi2ELi2EN4cute5tupleIJNS5_1CILi64EEENS7_ILi128EEES8_EEENS_10bfloat16_tEfNS_4arch4Sm80ELb1ELb0ELb1ELb1ELb0ELb0ELb0ELb0ELi2ELi2ELi4ELi2ELb1EEENS1_21CollectiveEpilogueBwdISA_SB_SD_Li256ELb1ELb0ELi2EEENS1_25SingleTileBwdLPTSchedulerILb1ELi128ELb0EEEEEEEEEvNT_6ParamsE$_ZN4cute3eso3ESOILb1ELb0EJNS_1CILi0EEES3_iiEEC2ERKS3_S6_RKiS8_,($_ZN7cutlass13device_kernelIN5flash19enable_sm80_to_sm89INS1_16FlashAttnBwdSm80INS1_25CollectiveMainloopBwdSm80ILi2ELi2EN4cute5tupleIJNS5_1CILi64EEENS7_ILi128EEES8_EEENS_10bfloat16_tEfNS_4arch4Sm80ELb1ELb0ELb1ELb1ELb0ELb0ELb0ELb0ELi2ELi2ELi4ELi2ELb1EEENS1_21CollectiveEpilogueBwdISA_SB_SD_Li256ELb1ELb0ELi2EEENS1_25SingleTileBwdLPTSchedulerILb1ELi128ELb0EEEEEEEEEvNT_6ParamsE$_ZN4cute3eso3ESOILb1ELb0EJNS_1CILi0EEEiEEC2ERKS3_RKi - $_ZN7cutlass13device_kernelIN5flash19enable_sm80_to_sm89INS1_16FlashAttnBwdSm80INS1_25CollectiveMainloopBwdSm80ILi2ELi2EN4cute5tupleIJNS5_1CILi64EEENS7_ILi128EEES8_EEENS_10bfloat16_tEfNS_4arch4Sm80ELb1ELb0ELb1ELb1ELb0ELb0ELb0ELb0ELi2ELi2ELi4ELi2ELb1EEENS1_21CollectiveEpilogueBwdISA_SB_SD_Li256ELb1ELb0ELi2EEENS1_25SingleTileBwdLPTSchedulerILb1ELi128ELb0EEEEEEEEEvNT_6ParamsE$_ZN4cute3eso3ESOILb1ELb0EJNS_1CILi0EEES3_iiEEC2ERKS3_S6_RKiS8_)
$_ZN7cutlass13device_kernelIN5flash19enable_sm80_to_sm89INS1_16FlashAttnBwdSm80INS1_25CollectiveMainloopBwdSm80ILi2ELi2EN4cute5tupleIJNS5_1CILi64EEENS7_ILi128EEES8_EEENS_10bfloat16_tEfNS_4arch4Sm80ELb1ELb0ELb1ELb1ELb0ELb0ELb0ELb0ELi2ELi2ELi4ELi2ELb1EEENS1_21CollectiveEpilogueBwdISA_SB_SD_Li256ELb1ELb0ELi2EEENS1_25SingleTileBwdLPTSchedulerILb1ELi128ELb0EEEEEEEEEvNT_6ParamsE$_ZN4cute3eso3ESOILb1ELb0EJNS_1CILi0EEES3_iiEEC2ERKS3_S6_RKiS8_:
[----:B------:R-:W-:Y:S02]  /*86b0*/  IADD3 R10, R10, -c[0x0][0x20], RZ ;  /* 0x800008000a0a7a10 */ /* 0x000fe40007ffe0ff */
[----:B------:R-:W-:-:S03]  /*86c0*/  IADD3 R7, R7, -c[0x0][0x20], RZ ;  /* 0x8000080007077a10 */ /* 0x000fc60007ffe0ff */
[----:B------:R1:W-:Y:S04]  /*86d0*/  STL [R10], R13 ;  /* 0x0000000d0a007387 */ /* 0x0003e80000100800 */
[----:B------:R-:W2:Y:S01]  /*86e0*/  LDL R7, [R7] ;  /* 0x0000000007077983 */ /* 0x000ea20000100800 */
[----:B------:R-:W-:-:S03]  /*86f0*/  IMAD.MOV.U32 R17, RZ, RZ, 0x0 ;  /* 0x00000000ff117424 */ /* 0x000fc600078e00ff */
[----:B--2---:R1:W-:Y:S01]  /*8700*/  STL [R10+0x4], R7 ;  /* 0x000004070a007387 */ /* 0x0043e20000100800 */
[----:B------:R-:W-:Y:S05]  /*8710*/  RET.REL.NODEC R16 `(_ZN7cutlass13device_kernelIN5flash19enable_sm80_to_sm89INS1_16FlashAttnBwdSm80INS1_25CollectiveMainloopBwdSm80ILi2ELi2EN4cute5tupleIJNS5_1CILi64EEENS7_ILi128EEES8_EEENS_10bfloat16_tEfNS_4arch4Sm80ELb1ELb0ELb1ELb1ELb0ELb0ELb0ELb0ELi2ELi2ELi4ELi2ELb1EEENS1_21CollectiveEpilogueBwdISA_SB_SD_Li256ELb1ELb0ELi2EEENS1_25SingleTileBwdLPTSchedulerILb1ELi128ELb0EEEEEEEEEvNT_6ParamsE) ;  /* 0xffff78e010007950 */ /* 0x000fea0003c3ffff */
        .type           $_ZN7cutlass13device_kernelIN5flash19enable_sm80_to_sm89INS1_16FlashAttnBwdSm80INS1_25CollectiveMainloopBwdSm80ILi2ELi2EN4cute5tupleIJNS5_1CILi64EEENS7_ILi128EEES8_EEENS_10bfloat16_tEfNS_4arch4Sm80ELb1ELb0ELb1ELb1ELb0ELb0ELb0ELb0ELi2ELi2ELi4ELi2ELb1EEENS1_21CollectiveEpilogueBwdISA_SB_SD_Li256ELb1ELb0ELi2EEENS1_25SingleTileBwdLPTSchedulerILb1ELi128ELb0EEEEEEEEEvNT_6ParamsE$_ZN4cute3eso3ESOILb1ELb0EJNS_1CILi0EEEiEEC2ERKS3_RKi,@function
        .size           $_ZN7cutlass13device_kernelIN5flash19enable_sm80_to_sm89INS1_16FlashAttnBwdSm80INS1_25CollectiveMainloopBwdSm80ILi2ELi2EN4cute5tupleIJNS5_1CILi64EEENS7_ILi128EEES8_EEENS_10bfloat16_tEfNS_4arch4Sm80ELb1ELb0ELb1ELb1ELb0ELb0ELb0ELb0ELi2ELi2ELi4ELi2ELb1EEENS1_21CollectiveEpilogueBwdISA_SB_SD_Li256ELb1ELb0ELi2EEENS1_25SingleTileBwdLPTSchedulerILb1ELi128ELb0EEEEEEEEEvNT_6ParamsE$_ZN4cute3eso3ESOILb1ELb0EJNS_1CILi0EEEiEEC2ERKS3_RKi,($_ZN7cutlass13device_kernelIN5flash19enable_sm80_to_sm89INS1_16FlashAttnBwdSm80INS1_25CollectiveMainloopBwdSm80ILi2ELi2EN4cute5tupleIJNS5_1CILi64EEENS7_ILi128EEES8_EEENS_10bfloat16_tEfNS_4arch4Sm80ELb1ELb0ELb1ELb1ELb0ELb0ELb0ELb0ELi2ELi2ELi4ELi2ELb1EEENS1_21CollectiveEpilogueBwdISA_SB_SD_Li256ELb1ELb0ELi2EEENS1_25SingleTileBwdLPTSchedulerILb1ELi128ELb0EEEEEEEEEvNT_6ParamsE$_ZN4cute3eso3ESOILb1ELb0EJNS_1CILi0EEEiS3_EEC2ERKS3_RKiS6_ - $_ZN7cutlass13device_kernelIN5flash19enable_sm80_to_sm89INS1_16FlashAttnBwdSm80INS1_25CollectiveMainloopBwdSm80ILi2ELi2EN4cute5tupleIJNS5_1CILi64EEENS7_ILi128EEES8_EEENS_10bfloat16_tEfNS_4arch4Sm80ELb1ELb0ELb1ELb1ELb0ELb0ELb0ELb0ELi2ELi2ELi4ELi2ELb1EEENS1_21CollectiveEpilogueBwdISA_SB_SD_Li256ELb1ELb0ELi2EEENS1_25SingleTileBwdLPTSchedulerILb1ELi128ELb0EEEEEEEEEvNT_6ParamsE$_ZN4cute3eso3ESOILb1ELb0EJNS_1CILi0EEEiEEC2ERKS3_RKi)
$_ZN7cutlass13device_kernelIN5flash19enable_sm80_to_sm89INS1_16FlashAttnBwdSm80INS1_25CollectiveMainloopBwdSm80ILi2ELi2EN4cute5tupleIJNS5_1CILi64EEENS7_ILi128EEES8_EEENS_10bfloat16_tEfNS_4arch4Sm80ELb1ELb0ELb1ELb1ELb0ELb0ELb0ELb0ELi2ELi2ELi4ELi2ELb1EEENS1_21CollectiveEpilogueBwdISA_SB_SD_Li256ELb1ELb0ELi2EEENS1_25SingleTileBwdLPTSchedulerILb1ELi128ELb0EEEEEEEEEvNT_6ParamsE$_ZN4cute3eso3ESOILb1ELb0EJNS_1CILi0EEEiEEC2ERKS3_RKi:
[----:B------:R-:W-:Y:S02]  /*8720*/  IADD3 R6, R13, -c[0x0][0x20], RZ ;  /* 0x800008000d067a10 */ /* 0x000fe40007ffe0ff */
[----:B------:R-:W-:-:S03]  /*8730*/  MOV R17, 0x0 ;  /* 0x0000000000117802 */ /* 0x000fc60000000f00 */
[----:B------:R1:W-:Y:S01]  /*8740*/  STL [R6], R7 ;  /* 0x0000000706007387 */ /* 0x0003e20000100800 */
[----:B------:R-:W-:Y:S05]  /*8750*/  RET.REL.NODEC R16 `(_ZN7cutlass13device_kernelIN5flash19enable_sm80_to_sm89INS1_16FlashAttnBwdSm80INS1_25CollectiveMainloopBwdSm80ILi2ELi2EN4cute5tupleIJNS5_1CILi64EEENS7_ILi128EEES8_EEENS_10bfloat16_tEfNS_4arch4Sm80ELb1ELb0ELb1ELb1ELb0ELb0ELb0ELb0ELi2ELi2ELi4ELi2ELb1EEENS1_21CollectiveEpilogueBwdISA_SB_SD_Li256ELb1ELb0ELi2EEENS1_25SingleTileBwdLPTSchedulerILb1ELi128ELb0EEEEEEEEEvNT_6ParamsE) ;  /* 0xffff78a010007950 */ /* 0x000fea0003c3ffff */
        .type           $_ZN7cutlass13device_kernelIN5flash19enable_sm80_to_sm89INS1_16FlashAttnBwdSm80INS1_25CollectiveMainloopBwdSm80ILi2ELi2EN4cute5tupleIJNS5_1CILi64EEENS7_ILi128EEES8_EEENS_10bfloat16_tEfNS_4arch4Sm80ELb1ELb0ELb1ELb1ELb0ELb0ELb0ELb0ELi2ELi2ELi4ELi2ELb1EEENS1_21CollectiveEpilogueBwdISA_SB_SD_Li256ELb1ELb0ELi2EEENS1_25SingleTileBwdLPTSchedulerILb1ELi128ELb0EEEEEEEEEvNT_6ParamsE$_ZN4cute3eso3ESOILb1ELb0EJNS_1CILi0EEEiS3_EEC2ERKS3_RKiS6_,@function
        .size           $_ZN7cutlass13device_kernelIN5flash19enable_sm80_to_sm89INS1_16FlashAttnBwdSm80INS1_25CollectiveMainloopBwdSm80ILi2ELi2EN4cute5tupleIJNS5_1CILi64EEENS7_ILi128EEES8_EEENS_10bfloat16_tEfNS_4arch4Sm80ELb1ELb0ELb1ELb1ELb0ELb0ELb0ELb0ELi2ELi2ELi4ELi2ELb1EEENS1_21CollectiveEpilogueBwdISA_SB_SD_Li256ELb1ELb0ELi2EEENS1_25SingleTileBwdLPTSchedulerILb1ELi128ELb0EEEEEEEEEvNT_6ParamsE$_ZN4cute3eso3ESOILb1ELb0EJNS_1CILi0EEEiS3_EEC2ERKS3_RKiS6_,($_ZN7cutlass13device_kernelIN5flash19enable_sm80_to_sm89INS1_16FlashAttnBwdSm80INS1_25CollectiveMainloopBwdSm80ILi2ELi2EN4cute5tupleIJNS5_1CILi64EEENS7_ILi128EEES8_EEENS_10bfloat16_tEfNS_4arch4Sm80ELb1ELb0ELb1ELb1ELb0ELb0ELb0ELb0ELi2ELi2ELi4ELi2ELb1EEENS1_21CollectiveEpilogueBwdISA_SB_SD_Li256ELb1ELb0ELi2EEENS1_25SingleTileBwdLPTSchedulerILb1ELi128ELb0EEEEEEEEEvNT_6ParamsE$_ZN4cute3eso3ESOILb1ELb0EJNS_1CILi0EEEiS3_S3_EEC2ERKS3_RKiS6_S6_ - $_ZN7cutlass13device_kernelIN5flash19enable_sm80_to_sm89INS1_16FlashAttnBwdSm80INS1_25CollectiveMainloopBwdSm80ILi2ELi2EN4cute5tupleIJNS5_1CILi64EEENS7_ILi128EEES8_EEENS_10bfloat16_tEfNS_4arch4Sm80ELb1ELb0ELb1ELb1ELb0ELb0ELb0ELb0ELi2ELi2ELi4ELi2ELb1EEENS1_21CollectiveEpilogueBwdISA_SB_SD_Li256ELb1ELb0ELi2EEENS1_25SingleTileBwdLPTSchedulerILb1ELi128ELb0EEEEEEEEEvNT_6ParamsE$_ZN4cute3eso3ESOILb1ELb0EJNS_1CILi0EEEiS3_EEC2ERKS3_RKiS6_)
$_ZN7cutlass13device_kernelIN5flash19enable_sm80_to_sm89INS1_16FlashAttnBwdSm80INS1_25CollectiveMainloopBwdSm80ILi2ELi2EN4cute5tupleIJNS5_1CILi64EEENS7_ILi128EEES8_EEENS_10bfloat16_tEfNS_4arch4Sm80ELb1ELb0ELb1ELb1ELb0ELb0ELb0ELb0ELi2ELi2ELi4ELi2ELb1EEENS1_21CollectiveEpilogueBwdISA_SB_SD_Li256ELb1ELb0ELi2EEENS1_25SingleTileBwdLPTSchedulerILb1ELi128ELb0EEEEEEEEEvNT_6ParamsE$_ZN4cute3eso3ESOILb1ELb0EJNS_1CILi0EEEiS3_EEC2ERKS3_RKiS6_:
[----:B------:R-:W-:Y:S02]  /*8760*/  IADD3 R6, R4, -c[0x0][0x20], RZ ;  /* 0x8000080004067a10 */ /* 0x000fe40007ffe0ff */
[----:B------:R-:W-:-:S03]  /*8770*/  MOV R9, 0x0 ;  /* 0x0000000000097802 */ /* 0x000fc60000000f00 */
[----:B------:R1:W-:Y:S01]  /*8780*/  STL [R6], R7 ;  /* 0x0000000706007387 */ /* 0x0003e20000100800 */
[----:B------:R-:W-:Y:S05]  /*8790*/  RET.REL.NODEC R8 `(_ZN7cutlass13device_kernelIN5flash19enable_sm80_to_sm89INS1_16FlashAttnBwdSm80INS1_25CollectiveMainloopBwdSm80ILi2ELi2EN4cute5tupleIJNS5_1CILi64EEENS7_ILi128EEES8_EEENS_10bfloat16_tEfNS_4arch4Sm80ELb1ELb0ELb1ELb1ELb0ELb0ELb0ELb0ELi2ELi2ELi4ELi2ELb1EEENS1_21CollectiveEpilogueBwdISA_SB_SD_Li256ELb1ELb0ELi2EEENS1_25SingleTileBwdLPTSchedulerILb1ELi128ELb0EEEEEEEEEvNT_6ParamsE) ;  /* 0xffff786008007950 */ /* 0x000fea0003c3ffff */
        .type           $_ZN7cutlass13device_kernelIN5flash19enable_sm80_to_sm89INS1_16FlashAttnBwdSm80INS1_25CollectiveMainloopBwdSm80ILi2ELi2EN4cute5tupleIJNS5_1CILi64EEENS7_ILi128EEES8_EEENS_10bfloat16_tEfNS_4arch4Sm80ELb1ELb0ELb1ELb1ELb0ELb0ELb0ELb0ELi2ELi2ELi4ELi2ELb1EEENS1_21CollectiveEpilogueBwdISA_SB_SD_Li256ELb1ELb0ELi2EEENS1_25SingleTileBwdLPTSchedulerILb1ELi128ELb0EEEEEEEEEvNT_6ParamsE$_ZN4cute3eso3ESOILb1ELb0EJNS_1CILi0EEEiS3_S3_EEC2ERKS3_RKiS6_S6_,@function
        .size           $_ZN7cutlass13device_kernelIN5flash19enable_sm80_to_sm89INS1_16FlashAttnBwdSm80INS1_25CollectiveMainloopBwdSm80ILi2ELi2EN4cute5tupleIJNS5_1CILi64EEENS7_ILi128EEES8_EEENS_10bfloat16_tEfNS_4arch4Sm80ELb1ELb0ELb1ELb1ELb0ELb0ELb0ELb0ELi2ELi2ELi4ELi2ELb1EEENS1_21CollectiveEpilogueBwdISA_SB_SD_Li256ELb1ELb0ELi2EEENS1_25SingleTileBwdLPTSchedulerILb1ELi128ELb0EEEEEEEEEvNT_6ParamsE$_ZN4cute3eso3ESOILb1ELb0EJNS_1CILi0EEEiS3_S3_EEC2ERKS3_RKiS6_S6_,($_ZN7cutlass13device_kernelIN5flash19enable_sm80_to_sm89INS1_16FlashAttnBwdSm80INS1_25CollectiveMainloopBwdSm80ILi2ELi2EN4cute5tupleIJNS5_1CILi64EEENS7_ILi128EEES8_EEENS_10bfloat16_tEfNS_4arch4Sm80ELb1ELb0ELb1ELb1ELb0ELb0ELb0ELb0ELi2ELi2ELi4ELi2ELb1EEENS1_21CollectiveEpilogueBwdISA_SB_SD_Li256ELb1ELb0ELi2EEENS1_25SingleTileBwdLPTSchedulerILb1ELi128ELb0EEEEEEEEEvNT_6ParamsE$_ZN4cute3eso3ESOILb1ELb0EJNS_1CILi0EEEiiiEEC2ERKS3_RKiS8_S8_ - $_ZN7cutlass13device_kernelIN5flash19enable_sm80_to_sm89INS1_16FlashAttnBwdSm80INS1_25CollectiveMainloopBwdSm80ILi2ELi2EN4cute5tupleIJNS5_1CILi64EEENS7_ILi128EEES8_EEENS_10bfloat16_tEfNS_4arch4Sm80ELb1ELb0ELb1ELb1ELb0ELb0ELb0ELb0ELi2ELi2ELi4ELi2ELb1EEENS1_21CollectiveEpilogueBwdISA_SB_SD_Li256ELb1ELb0ELi2EEENS1_25SingleTileBwdLPTSchedulerILb1ELi128ELb0EEEEEEEEEvNT_6ParamsE$_ZN4cute3eso3ESOILb1ELb0EJNS_1CILi0EEEiS3_S3_EEC2ERKS3_RKiS6_S6_)
$_ZN7cutlass13device_kernelIN5flash19enable_sm80_to_sm89INS1_16FlashAttnBwdSm80INS1_25CollectiveMainloopBwdSm80ILi2ELi2EN4cute5tupleIJNS5_1CILi64EEENS7_ILi128EEES8_EEENS_10bfloat16_tEfNS_4arch4Sm80ELb1ELb0ELb1ELb1ELb0ELb0ELb0ELb0ELi2ELi2ELi4ELi2ELb1EEENS1_21CollectiveEpilogueBwdISA_SB_SD_Li256ELb1ELb0ELi2EEENS1_25SingleTileBwdLPTSchedulerILb1ELi128ELb0EEEEEEEEEvNT_6ParamsE$_ZN4cute3eso3ESOILb1ELb0EJNS_1CILi0EEEiS3_S3_EEC2ERKS3_RKiS6_S6_:
[----:B------:R-:W-:Y:S02]  /*87a0*/  IADD3 R6, R27, -c[0x0][0x20], RZ ;  /* 0x800008001b067a10 */ /* 0x000fe40007ffe0ff */
[----:B------:R-:W-:-:S03]  /*87b0*/  MOV R17, 0x0 ;  /* 0x0000000000117802 */ /* 0x000fc60000000f00 */
[----:B------:R1:W-:Y:S01]  /*87c0*/  STL [R6], R7 ;  /* 0x0000000706007387 */ /* 0x0003e20000100800 */
[----:B------:R-:W-:Y:S05]  /*87d0*/  RET.REL.NODEC R16 `(_ZN7cutlass13device_kernelIN5flash19enable_sm80_to_sm89INS1_16FlashAttnBwdSm80INS1_25CollectiveMainloopBwdSm80ILi2ELi2EN4cute5tupleIJNS5_1CILi64EEENS7_ILi128EEES8_EEENS_10bfloat16_tEfNS_4arch4Sm80ELb1ELb0ELb1ELb1ELb0ELb0ELb0ELb0ELi2ELi2ELi4ELi2ELb1EEENS1_21CollectiveEpilogueBwdISA_SB_SD_Li256ELb1ELb0ELi2EEENS1_25SingleTileBwdLPTSchedulerILb1ELi128ELb0EEEEEEEEEvNT_6ParamsE) ;  /* 0xffff782010007950 */ /* 0x000fea0003c3ffff */
        .type           $_ZN7cutlass13device_kernelIN5flash19enable_sm80_to_sm89INS1_16FlashAttnBwdSm80INS1_25CollectiveMainloopBwdSm80ILi2ELi2EN4cute5tupleIJNS5_1CILi64EEENS7_ILi128EEES8_EEENS_10bfloat16_tEfNS_4arch4Sm80ELb1ELb0ELb1ELb1ELb0ELb0ELb0ELb0ELi2ELi2ELi4ELi2ELb1EEENS1_21CollectiveEpilogueBwdISA_SB_SD_Li256ELb1ELb0ELi2EEENS1_25SingleTileBwdLPTSchedulerILb1ELi128ELb0EEEEEEEEEvNT_6ParamsE$_ZN4cute3eso3ESOILb1ELb0EJNS_1CILi0EEEiiiEEC2ERKS3_RKiS8_S8_,@function
        .size           $_ZN7cutlass13device_kernelIN5flash19enable_sm80_to_sm89INS1_16FlashAttnBwdSm80INS1_25CollectiveMainloopBwdSm80ILi2ELi2EN4cute5tupleIJNS5_1CILi64EEENS7_ILi128EEES8_EEENS_10bfloat16_tEfNS_4arch4Sm80ELb1ELb0ELb1ELb1ELb0ELb0ELb0ELb0ELi2ELi2ELi4ELi2ELb1EEENS1_21CollectiveEpilogueBwdISA_SB_SD_Li256ELb1ELb0ELi2EEENS1_25SingleTileBwdLPTSchedulerILb1ELi128ELb0EEEEEEEEEvNT_6ParamsE$_ZN4cute3eso3ESOILb1ELb0EJNS_1CILi0EEEiiiEEC2ERKS3_RKiS8_S8_,($_ZN7cutlass13device_kernelIN5flash19enable_sm80_to_sm89INS1_16FlashAttnBwdSm80INS1_25CollectiveMainloopBwdSm80ILi2ELi2EN4cute5tupleIJNS5_1CILi64EEENS7_ILi128EEES8_EEENS_10bfloat16_tEfNS_4arch4Sm80ELb1ELb0ELb1ELb1ELb0ELb0ELb0ELb0ELi2ELi2ELi4ELi2ELb1EEENS1_21CollectiveEpilogueBwdISA_SB_SD_Li256ELb1ELb0ELi2EEENS1_25SingleTileBwdLPTSchedulerILb1ELi128ELb0EEEEEEEEEvNT_6ParamsE$_ZN4cute3eso3ESOILb1ELb0EJNS_5tupleIJNS2_IJNS_1CILi8EEENS3_ILi1EEEEEENS3_ILi2EEES5_EEENS2_IJNS2_IJS5_NS3_ILi0EEEEEElS9_EEEEEC2ERKS8_RKSB_ - $_ZN7cutlass13device_kernelIN5flash19enable_sm80_to_sm89INS1_16FlashAttnBwdSm80INS1_25CollectiveMainloopBwdSm80ILi2ELi2EN4cute5tupleIJNS5_1CILi64EEENS7_ILi128EEES8_EEENS_10bfloat16_tEfNS_4arch4Sm80ELb1ELb0ELb1ELb1ELb0ELb0ELb0ELb0ELi2ELi2ELi4ELi2ELb1EEENS1_21CollectiveEpilogueBwdISA_SB_SD_Li256ELb1ELb0ELi2EEENS1_25SingleTileBwdLPTSchedulerILb1ELi128ELb0EEEEEEEEEvNT_6ParamsE$_ZN4cute3eso3ESOILb1ELb0EJNS_1CILi0EEEiiiEEC2ERKS3_RKiS8_S8_)
$_ZN7cutlass13device_kernelIN5flash19enable_sm80_to_sm89INS1_16FlashAttnBwdSm80INS1_25CollectiveMainloopBwdSm80ILi2ELi2EN4cute5tupleIJNS5_1CILi64EEENS7_ILi128EEES8_EEENS_10bfloat16_tEfNS_4arch4Sm80ELb1ELb0ELb1ELb1ELb0ELb0ELb0ELb0ELi2ELi2ELi4ELi2ELb1EEENS1_21CollectiveEpilogueBwdISA_SB_SD_Li256ELb1ELb0ELi2EEENS1_25SingleTileBwdLPTSchedulerILb1ELi128ELb0EEEEEEEEEvNT_6ParamsE$_ZN4cute3eso3ESOILb1ELb0EJNS_1CILi0EEEiiiEEC2ERKS3_RKiS8_S8_:
        /* <DEDUP_REMOVED lines=9> */
[----:B------:R-:W-:Y:S05]  /*8870*/  RET.REL.NODEC R16 `(_ZN7cutlass13device_kernelIN5flash19enable_sm80_to_sm89INS1_16FlashAttnBwdSm80INS1_25CollectiveMainloopBwdSm80ILi2ELi2EN4cute5tupleIJNS5_1CILi64EEENS7_ILi128EEES8_EEENS_10bfloat16_tEfNS_4arch4Sm80ELb1ELb0ELb1ELb1ELb0ELb0ELb0ELb0ELi2ELi2ELi4ELi2ELb1EEENS1_21CollectiveEpilogueBwdISA_SB_SD_Li256ELb1ELb0ELi2EEENS1_25SingleTileBwdLPTSchedulerILb1ELi128ELb0EEEEEEEEEvNT_6ParamsE) ;  /* 0xffff778010007950 */ /* 0x000fea0003c3ffff */
        .type           $_ZN7cutlass13device_kernelIN5flash19enable_sm80_to_sm89INS1_16FlashAttnBwdSm80INS1_25CollectiveMainloopBwdSm80ILi2ELi2EN4cute5tupleIJNS5_1CILi64EEENS7_ILi128EEES8_EEENS_10bfloat16_tEfNS_4arch4Sm80ELb1ELb0ELb1ELb1ELb0ELb0ELb0ELb0ELi2ELi2ELi4ELi2ELb1EEENS1_21CollectiveEpilogueBwdISA_SB_SD_Li256ELb1ELb0ELi2EEENS1_25SingleTileBwdLPTSchedulerILb1ELi128ELb0EEEEEEEEEvNT_6ParamsE$_ZN4cute3eso3ESOILb1ELb0EJNS_5tupleIJNS2_IJNS_1CILi8EEENS3_ILi1EEEEEENS3_ILi2EEES5_EEENS2_IJNS2_IJS5_NS3_ILi0EEEEEElS9_EEEEEC2ERKS8_RKSB_,@function
        .size           $_ZN7cutlass13device_kernelIN5flash19enable_sm80_to_sm89INS1_16FlashAttnBwdSm80INS1_25CollectiveMainloopBwdSm80ILi2ELi2EN4cute5tupleIJNS5_1CILi64EEENS7_ILi128EEES8_EEENS_10bfloat16_tEfNS_4arch4Sm80ELb1ELb0ELb1ELb1ELb0ELb0ELb0ELb0ELi2ELi2ELi4ELi2ELb1EEENS1_21CollectiveEpilogueBwdISA_SB_SD_Li256ELb1ELb0ELi2EEENS1_25SingleTileBwdLPTSchedulerILb1ELi128ELb0EEEEEEEEEvNT_6ParamsE$_ZN4cute3eso3ESOILb1ELb0EJNS_5tupleIJNS2_IJNS_1CILi8EEENS3_ILi1EEEEEENS3_ILi2EEES5_EEENS2_IJNS2_IJS5_NS3_ILi0EEEEEElS9_EEEEEC2ERKS8_RKSB_,($_ZN7cutlass13device_kernelIN5flash19enable_sm80_to_sm89INS1_16FlashAttnBwdSm80INS1_25CollectiveMainloopBwdSm80ILi2ELi2EN4cute5tupleIJNS5_1CILi64EEENS7_ILi128EEES8_EEENS_10bfloat16_tEfNS_4arch4Sm80ELb1ELb0ELb1ELb1ELb0ELb0ELb0ELb0ELi2ELi2ELi4ELi2ELb1EEENS1_21CollectiveEpilogueBwdISA_SB_SD_Li256ELb1ELb0ELi2EEENS1_25SingleTileBwdLPTSchedulerILb1ELi128ELb0EEEEEEEEEvNT_6ParamsE$_ZN4cute3eso3ESOILb1ELb0EJNS_5tupleIJNS_1CILi1EEENS3_ILi0EEEEEElS5_EEC2ERKS6_RKlRKS5_ - $_ZN7cutlass13device_kernelIN5flash19enable_sm80_to_sm89INS1_16FlashAttnBwdSm80INS1_25CollectiveMainloopBwdSm80ILi2ELi2EN4cute5tupleIJNS5_1CILi64EEENS7_ILi128EEES8_EEENS_10bfloat16_tEfNS_4arch4Sm80ELb1ELb0ELb1ELb1ELb0ELb0ELb0ELb0ELi2ELi2ELi4ELi2ELb1EEENS1_21CollectiveEpilogueBwdISA_SB_SD_Li256ELb1ELb0ELi2EEENS1_25SingleTileBwdLPTSchedulerILb1ELi128ELb0EEEEEEEEEvNT_6ParamsE$_ZN4cute3eso3ESOILb1ELb0EJNS_5tupleIJNS2_IJNS_1CILi8EEENS3_ILi1EEEEEENS3_ILi2EEES5_EEENS2_IJNS2_IJS5_NS3_ILi0EEEEEElS9_EEEEEC2ERKS8_RKSB_)
$_ZN7cutlass13device_kernelIN5flash19enable_sm80_to_sm89INS1_16FlashAttnBwdSm80INS1_25CollectiveMainloopBwdSm80ILi2ELi2EN4cute5tupleIJNS5_1CILi64EEENS7_ILi128EEES8_EEENS_10bfloat16_tEfNS_4arch4Sm80ELb1ELb0ELb1ELb1ELb0ELb0ELb0ELb0ELi2ELi2ELi4ELi2ELb1EEENS1_21CollectiveEpilogueBwdISA_SB_SD_Li256ELb1ELb0ELi2EEENS1_25SingleTileBwdLPTSchedulerILb1ELi128ELb0EEEEEEEEEvNT_6ParamsE$_ZN4cute3eso3ESOILb1ELb0EJNS_5tupleIJNS2_IJNS_1CILi8EEENS3_ILi1EEEEEENS3_ILi2EEES5_EEENS2_IJNS2_IJS5_NS3_ILi0EEEEEElS9_EEEEEC2ERKS8_RKSB_:
[----:B------:R-:W-:Y:S01]  /*8880*/  IADD3 R7, R4, -c[0x0][0x20], RZ ;  /* 0x8000080004077a10 */ /* 0x000fe20007ffe0ff */
[----:B------:R-:W-:Y:S01]  /*8890*/  IMAD.MOV.U32 R128, RZ, RZ, R6 ;  /* 0x000000ffff807224 */ /* 0x000fe200078e0006 */
[----:B------:R-:W-:Y:S01]  /*88a0*/  MOV R130, R10 ;  /* 0x0000000a00827202 */ /* 0x000fe20000000f00 */
[----:B------:R-:W-:Y:S01]  /*88b0*/  IMAD.MOV.U32 R129, RZ, RZ, R9 ;  /* 0x000000ffff817224 */ /* 0x000fe200078e0009 */
[----:B------:R-:W-:-:S04]  /*88c0*/  MOV R131, 0x0 ;  /* 0x0000000000837802 */ /* 0x000fc80000000f00 */
[----:B------:R1:W-:Y:S01]  /*88d0*/  STL.64 [R7], R128 ;  /* 0x0000008007007387 */ /* 0x0003e20000100a00 */
[----:B------:R-:W-:Y:S05]  /*88e0*/  RET.REL.NODEC R130 `(_ZN7cutlass13device_kernelIN5flash19enable_sm80_to_sm89INS1_16FlashAttnBwdSm80INS1_25CollectiveMainloopBwdSm80ILi2ELi2EN4cute5tupleIJNS5_1CILi64EEENS7_ILi128EEES8_EEENS_10bfloat16_tEfNS_4arch4Sm80ELb1ELb0ELb1ELb1ELb0ELb0ELb0ELb0ELi2ELi2ELi4ELi2ELb1EEENS1_21CollectiveEpilogueBwdISA_SB_SD_Li256ELb1ELb0ELi2EEENS1_25SingleTileBwdLPTSchedulerILb1ELi128ELb0EEEEEEEEEvNT_6ParamsE) ;  /* 0xffff771082007950 */ /* 0x000fea0003c3ffff */
        .type           $_ZN7cutlass13device_kernelIN5flash19enable_sm80_to_sm89INS1_16FlashAttnBwdSm80INS1_25CollectiveMainloopBwdSm80ILi2ELi2EN4cute5tupleIJNS5_1CILi64EEENS7_ILi128EEES8_EEENS_10bfloat16_tEfNS_4arch4Sm80ELb1ELb0ELb1ELb1ELb0ELb0ELb0ELb0ELi2ELi2ELi4ELi2ELb1EEENS1_21CollectiveEpilogueBwdISA_SB_SD_Li256ELb1ELb0ELi2EEENS1_25SingleTileBwdLPTSchedulerILb1ELi128ELb0EEEEEEEEEvNT_6ParamsE$_ZN4cute3eso3ESOILb1ELb0EJNS_5tupleIJNS_1CILi1EEENS3_ILi0EEEEEElS5_EEC2ERKS6_RKlRKS5_,@function
        .size           $_ZN7cutlass13device_kernelIN5flash19enable_sm80_to_sm89INS1_16FlashAttnBwdSm80INS1_25CollectiveMainloopBwdSm80ILi2ELi2EN4cute5tupleIJNS5_1CILi64EEENS7_ILi128EEES8_EEENS_10bfloat16_tEfNS_4arch4Sm80ELb1ELb0ELb1ELb1ELb0ELb0ELb0ELb0ELi2ELi2ELi4ELi2ELb1EEENS1_21CollectiveEpilogueBwdISA_SB_SD_Li256ELb1ELb0ELi2EEENS1_25SingleTileBwdLPTSchedulerILb1ELi128ELb0EEEEEEEEEvNT_6ParamsE$_ZN4cute3eso3ESOILb1ELb0EJNS_5tupleIJNS_1CILi1EEENS3_ILi0EEEEEElS5_EEC2ERKS6_RKlRKS5_,($_ZN7cutlass13device_kernelIN5flash19enable_sm80_to_sm89INS1_16FlashAttnBwdSm80INS1_25CollectiveMainloopBwdSm80ILi2ELi2EN4cute5tupleIJNS5_1CILi64EEENS7_ILi128EEES8_EEENS_10bfloat16_tEfNS_4arch4Sm80ELb1ELb0ELb1ELb1ELb0ELb0ELb0ELb0ELi2ELi2ELi4ELi2ELb1EEENS1_21CollectiveEpilogueBwdISA_SB_SD_Li256ELb1ELb0ELi2EEENS1_25SingleTileBwdLPTSchedulerILb1ELi128ELb0EEEEEEEEEvNT_6ParamsE$_ZN4cute3eso3ESOILb1ELb0EJNS_6LayoutINS_5tupleIJNS3_IJNS_1CILi1EEES5_EEEEEENS3_IJNS3_IJS5_NS4_ILi0EEEEEEEEEEENS_10ViewEngineINS_8gmem_ptrIPKN7cutlass9uint128_tEEEEEEEC2ERKSB_RKSJ_ - $_ZN7cutlass13device_kernelIN5flash19enable_sm80_to_sm89INS1_16FlashAttnBwdSm80INS1_25CollectiveMainloopBwdSm80ILi2ELi2EN4cute5tupleIJNS5_1CILi64EEENS7_ILi128EEES8_EEENS_10bfloat16_tEfNS_4arch4Sm80ELb1ELb0ELb1ELb1ELb0ELb0ELb0ELb0ELi2ELi2ELi4ELi2ELb1EEENS1_21CollectiveEpilogueBwdISA_SB_SD_Li256ELb1ELb0ELi2EEENS1_25SingleTileBwdLPTSchedulerILb1ELi128ELb0EEEEEEEEEvNT_6ParamsE$_ZN4cute3eso3ESOILb1ELb0EJNS_5tupleIJNS_1CILi1EEENS3_ILi0EEEEEElS5_EEC2ERKS6_RKlRKS5_)
$_ZN7cutlass13device_kernelIN5flash19enable_sm80_to_sm89INS1_16FlashAttnBwdSm80INS1_25CollectiveMainloopBwdSm80ILi2ELi2EN4cute5tupleIJNS5_1CILi64EEENS7_ILi128EEES8_EEENS_10bfloat16_tEfNS_4arch4Sm80ELb1ELb0ELb1ELb1ELb0ELb0ELb0ELb0ELi2ELi2ELi4ELi2ELb1EEENS1_21CollectiveEpilogueBwdISA_SB_SD_Li256ELb1ELb0ELi2EEENS1_25SingleTileBwdLPTSchedulerILb1ELi128ELb0EEEEEEEEEvNT_6ParamsE$_ZN4cute3eso3ESOILb1ELb0EJNS_5tupleIJNS_1CILi1EEENS3_ILi0EEEEEElS5_EEC2ERKS6_RKlRKS5_:
[----:B------:R-:W-:Y:S01]  /*88f0*/  IADD3 R7, R7, -c[0x0][0x20], RZ ;  /* 0x8000080007077a10 */ /* 0x000fe20007ffe0ff */
[----:B------:R-:W-:Y:S01]  /*8900*/  IMAD.MOV.U32 R128, RZ, RZ, R6 ;  /* 0x000000ffff807224 */ /* 0x000fe200078e0006 */
[----:B------:R-:W-:Y:S01]  /*8910*/  MOV R130, R10 ;  /* 0x0000000a00827202 */ /* 0x000fe20000000f00 */
[----:B------:R-:W-:Y:S01]  /*8920*/  IMAD.MOV.U32 R129, RZ, RZ, R9 ;  /* 0x000000ffff817224 */ /* 0x000fe200078e0009 */
[----:B------:R-:W-:-:S04]  /*8930*/  MOV R131, 0x0 ;  /* 0x0000000000837802 */ /* 0x000fc80000000f00 */
[----:B------:R1:W-:Y:S01]  /*8940*/  STL.64 [R7], R128 ;  /* 0x0000008007007387 */ /* 0x0003e20000100a00 */
[----:B------:R-:W-:Y:S05]  /*8950*/  RET.REL.NODEC R130 `(_ZN7cutlass13device_kernelIN5flash19enable_sm80_to_sm89INS1_16FlashAttnBwdSm80INS1_25CollectiveMainloopBwdSm80ILi2ELi2EN4cute5tupleIJNS5_1CILi64EEENS7_ILi128EEES8_EEENS_10bfloat16_tEfNS_4arch4Sm80ELb1ELb0ELb1ELb1ELb0ELb0ELb0ELb0ELi2ELi2ELi4ELi2ELb1EEENS1_21CollectiveEpilogueBwdISA_SB_SD_Li256ELb1ELb0ELi2EEENS1_25SingleTileBwdLPTSchedulerILb1ELi128ELb0EEEEEEEEEvNT_6ParamsE) ;  /* 0xffff76a082007950 */ /* 0x000fea0003c3ffff */
        .type           $_ZN7cutlass13device_kernelIN5flash19enable_sm80_to_sm89INS1_16FlashAttnBwdSm80INS1_25CollectiveMainloopBwdSm80ILi2ELi2EN4cute5tupleIJNS5_1CILi64EEENS7_ILi128EEES8_EEENS_10bfloat16_tEfNS_4arch4Sm80ELb1ELb0ELb1ELb1ELb0ELb0ELb0ELb0ELi2ELi2ELi4ELi2ELb1EEENS1_21CollectiveEpilogueBwdISA_SB_SD_Li256ELb1ELb0ELi2EEENS1_25SingleTileBwdLPTSchedulerILb1ELi128ELb0EEEEEEEEEvNT_6ParamsE$_ZN4cute3eso3ESOILb1ELb0EJNS_6LayoutINS_5tupleIJNS3_IJNS_1CILi1EEES5_EEEEEENS3_IJNS3_IJS5_NS4_ILi0EEEEEEEEEEENS_10ViewEngineINS_8gmem_ptrIPKN7cutlass9uint128_tEEEEEEEC2ERKSB_RKSJ_,@function
        .size           $_ZN7cutlass13device_kernelIN5flash19enable_sm80_to_sm89INS1_16FlashAttnBwdSm80INS1_25CollectiveMainloopBwdSm80ILi2ELi2EN4cute5tupleIJNS5_1CILi64EEENS7_ILi128EEES8_EEENS_10bfloat16_tEfNS_4arch4Sm80ELb1ELb0ELb1ELb1ELb0ELb0ELb0ELb0ELi2ELi2ELi4ELi2ELb1EEENS1_21CollectiveEpilogueBwdISA_SB_SD_Li256ELb1ELb0ELi2EEENS1_25SingleTileBwdLPTSchedulerILb1ELi128ELb0EEEEEEEEEvNT_6ParamsE$_ZN4cute3eso3ESOILb1ELb0EJNS_6LayoutINS_5tupleIJNS3_IJNS_1CILi1EEES5_EEEEEENS3_IJNS3_IJS5_NS4_ILi0EEEEEEEEEEENS_10ViewEngineINS_8gmem_ptrIPKN7cutlass9uint128_tEEEEEEEC2ERKSB_RKSJ_,($_ZN7cutlass13device_kernelIN5flash19enable_sm80_to_sm89INS1_16FlashAttnBwdSm80INS1_25CollectiveMainloopBwdSm80ILi2ELi2EN4cute5tupleIJNS5_1CILi64EEENS7_ILi128EEES8_EEENS_10bfloat16_tEfNS_4arch4Sm80ELb1ELb0ELb1ELb1ELb0ELb0ELb0ELb0ELi2ELi2ELi4ELi2ELb1EEENS1_21CollectiveEpilogueBwdISA_SB_SD_Li256ELb1ELb0ELi2EEENS1_25SingleTileBwdLPTSchedulerILb1ELi128ELb0EEEEEEEEEvNT_6ParamsE$_ZN4cute3eso3ESOILb1ELb0EJNS_6LayoutINS_5tupleIJNS3_IJNS_1CILi1EEES5_EEEEEENS3_IJNS3_IJS5_NS4_ILi0EEEEEEEEEEENS_10ViewEngineINS_8smem_ptrIPN7cutlass9uint128_tEEEEEEEC2ERKSB_RKSI_ - $_ZN7cutlass13device_kernelIN5flash19enable_sm80_to_sm89INS1_16FlashAttnBwdSm80INS1_25CollectiveMainloopBwdSm80ILi2ELi2EN4cute5tupleIJNS5_1CILi64EEENS7_ILi128EEES8_EEENS_10bfloat16_tEfNS_4arch4Sm80ELb1ELb0ELb1ELb1ELb0ELb0ELb0ELb0ELi2ELi2ELi4ELi2ELb1EEENS1_21CollectiveEpilogueBwdISA_SB_SD_Li256ELb1ELb0ELi2EEENS1_25SingleTileBwdLPTSchedulerILb1ELi128ELb0EEEEEEEEEvNT_6ParamsE$_ZN4cute3eso3ESOILb1ELb0EJNS_6LayoutINS_5tupleIJNS3_IJNS_1CILi1EEES5_EEEEEENS3_IJNS3_IJS5_NS4_ILi0EEEEEEEEEEENS_10ViewEngineINS_8gmem_ptrIPKN7cutlass9uint128_tEEEEEEEC2ERKSB_RKSJ_)
$_ZN7cutlass13device_kernelIN5flash19enable_sm80_to_sm89INS1_16FlashAttnBwdSm80INS1_25CollectiveMainloopBwdSm80ILi2ELi2EN4cute5tupleIJNS5_1CILi64EEENS7_ILi128EEES8_EEENS_10bfloat16_tEfNS_4arch4Sm80ELb1ELb0ELb1ELb1ELb0ELb0ELb0ELb0ELi2ELi2ELi4ELi2ELb1EEENS1_21CollectiveEpilogueBwdISA_SB_SD_Li256ELb1ELb0ELi2EEENS1_25SingleTileBwdLPTSchedulerILb1ELi128ELb0EEEEEEEEEvNT_6ParamsE$_ZN4cute3eso3ESOILb1ELb0EJNS_6LayoutINS_5tupleIJNS3_IJNS_1CILi1EEES5_EEEEEENS3_IJNS3_IJS5_NS4_ILi0EEEEEEEEEEENS_10ViewEngineINS_8gmem_ptrIPKN7cutlass9uint128_tEEEEEEEC2ERKSB_RKSJ_:
[----:B------:R-:W-:Y:S01]  /*8960*/  IADD3 R10, R4, -c[0x0][0x20], RZ ;  /* 0x80000800040a7a10 */ /* 0x000fe20007ffe0ff */
[----:B------:R-:W-:Y:S01]  /*8970*/  IMAD.MOV.U32 R128, RZ, RZ, R16 ;  /* 0x000000ffff807224 */ /* 0x000fe200078e0010 */
[----:B------:R-:W-:-:S03]  /*8980*/  MOV R129, 0x0 ;  /* 0x0000000000817802 */ /* 0x000fc60000000f00 */
[----:B------:R1:W-:Y:S01]  /*8990*/  STL.64 [R10], R6 ;  /* 0x000000060a007387 */ /* 0x0003e20000100a00 */
[----:B------:R-:W-:Y:S05]  /*89a0*/  RET.REL.NODEC R128 `(_ZN7cutlass13device_kernelIN5flash19enable_sm80_to_sm89INS1_16FlashAttnBwdSm80INS1_25CollectiveMainloopBwdSm80ILi2ELi2EN4cute5tupleIJNS5_1CILi64EEENS7_ILi128EEES8_EEENS_10bfloat16_tEfNS_4arch4Sm80ELb1ELb0ELb1ELb1ELb0ELb0ELb0ELb0ELi2ELi2ELi4ELi2ELb1EEENS1_21CollectiveEpilogueBwdISA_SB_SD_Li256ELb1ELb0ELi2EEENS1_25SingleTileBwdLPTSchedulerILb1ELi128ELb0EEEEEEEEEvNT_6ParamsE) ;  /* 0xffff765080007950 */ /* 0x000fea0003c3ffff */
        .type           $_ZN7cutlass13device_kernelIN5flash19enable_sm80_to_sm89INS1_16FlashAttnBwdSm80INS1_25CollectiveMainloopBwdSm80ILi2ELi2EN4cute5tupleIJNS5_1CILi64EEENS7_ILi128EEES8_EEENS_10bfloat16_tEfNS_4arch4Sm80ELb1ELb0ELb1ELb1ELb0ELb0ELb0ELb0ELi2ELi2ELi4ELi2ELb1EEENS1_21CollectiveEpilogueBwdISA_SB_SD_Li256ELb1ELb0ELi2EEENS1_25SingleTileBwdLPTSchedulerILb1ELi128ELb0EEEEEEEEEvNT_6ParamsE$_ZN4cute3eso3ESOILb1ELb0EJNS_6LayoutINS_5tupleIJNS3_IJNS_1CILi1EEES5_EEEEEENS3_IJNS3_IJS5_NS4_ILi0EEEEEEEEEEENS_10ViewEngineINS_8smem_ptrIPN7cutlass9uint128_tEEEEEEEC2ERKSB_RKSI_,@function
        .size           $_ZN7cutlass13device_kernelIN5flash19enable_sm80_to_sm89INS1_16FlashAttnBwdSm80INS1_25CollectiveMainloopBwdSm80ILi2ELi2EN4cute5tupleIJNS5_1CILi64EEENS7_ILi128EEES8_EEENS_10bfloat16_tEfNS_4arch4Sm80ELb1ELb0ELb1ELb1ELb0ELb0ELb0ELb0ELi2ELi2ELi4ELi2ELb1EEENS1_21CollectiveEpilogueBwdISA_SB_SD_Li256ELb1ELb0ELi2EEENS1_25SingleTileBwdLPTSchedulerILb1ELi128ELb0EEEEEEEEEvNT_6ParamsE$_ZN4cute3eso3ESOILb1ELb0EJNS_6LayoutINS_5tupleIJNS3_IJNS_1CILi1EEES5_EEEEEENS3_IJNS3_IJS5_NS4_ILi0EEEEEEEEEEENS_10ViewEngineINS_8smem_ptrIPN7cutlass9uint128_tEEEEEEEC2ERKSB_RKSI_,($_ZN7cutlass13device_kernelIN5flash19enable_sm80_to_sm89INS1_16FlashAttnBwdSm80INS1_25CollectiveMainloopBwdSm80ILi2ELi2EN4cute5tupleIJNS5_1CILi64EEENS7_ILi128EEES8_EEENS_10bfloat16_tEfNS_4arch4Sm80ELb1ELb0ELb1ELb1ELb0ELb0ELb0ELb0ELi2ELi2ELi4ELi2ELb1EEENS1_21CollectiveEpilogueBwdISA_SB_SD_Li256ELb1ELb0ELi2EEENS1_25SingleTileBwdLPTSchedulerILb1ELi128ELb0EEEEEEEEEvNT_6ParamsE$_ZN4cute3eso3ESOILb1ELb0EJNS_6LayoutINS_5tupleIJNS3_IJNS_1CILi4EEENS4_ILi1EEEEEEEEENS3_IJNS3_IJS6_NS4_ILi0EEEEEEEEEEENS_10ViewEngineINS_8gmem_ptrIPKfEEEEEEC2ERKSC_RKSI_ - $_ZN7cutlass13device_kernelIN5flash19enable_sm80_to_sm89INS1_16FlashAttnBwdSm80INS1_25CollectiveMainloopBwdSm80ILi2ELi2EN4cute5tupleIJNS5_1CILi64EEENS7_ILi128EEES8_EEENS_10bfloat16_tEfNS_4arch4Sm80ELb1ELb0ELb1ELb1ELb0ELb0ELb0ELb0ELi2ELi2ELi4ELi2ELb1EEENS1_21CollectiveEpilogueBwdISA_SB_SD_Li256ELb1ELb0ELi2EEENS1_25SingleTileBwdLPTSchedulerILb1ELi128ELb0EEEEEEEEEvNT_6ParamsE$_ZN4cute3eso3ESOILb1ELb0EJNS_6LayoutINS_5tupleIJNS3_IJNS_1CILi1EEES5_EEEEEENS3_IJNS3_IJS5_NS4_ILi0EEEEEEEEEEENS_10ViewEngineINS_8smem_ptrIPN7cutlass9uint128_tEEEEEEEC2ERKSB_RKSI_)
$_ZN7cutlass13device_kernelIN5flash19enable_sm80_to_sm89INS1_16FlashAttnBwdSm80INS1_25CollectiveMainloopBwdSm80ILi2ELi2EN4cute5tupleIJNS5_1CILi64EEENS7_ILi128EEES8_EEENS_10bfloat16_tEfNS_4arch4Sm80ELb1ELb0ELb1ELb1ELb0ELb0ELb0ELb0ELi2ELi2ELi4ELi2ELb1EEENS1_21CollectiveEpilogueBwdISA_SB_SD_Li256ELb1ELb0ELi2EEENS1_25SingleTileBwdLPTSchedulerILb1ELi128ELb0EEEEEEEEEvNT_6ParamsE$_ZN4cute3eso3ESOILb1ELb0EJNS_6LayoutINS_5tupleIJNS3_IJNS_1CILi1EEES5_EEEEEENS3_IJNS3_IJS5_NS4_ILi0EEEEEEEEEEENS_10ViewEngineINS_8smem_ptrIPN7cutlass9uint128_tEEEEEEEC2ERKSB_RKSI_:
[----:B------:R-:W-:Y:S02]  /*89b0*/  IADD3 R8, R4, -c[0x0][0x20], RZ ;  /* 0x8000080004087a10 */ /* 0x000fe40007ffe0ff */
[----:B------:R-:W-:-:S03]  /*89c0*/  MOV R11, 0x0 ;  /* 0x00000000000b7802 */ /* 0x000fc60000000f00 */
[----:B------:R1:W-:Y:S01]  /*89d0*/  STL.64 [R8], R6 ;  /* 0x0000000608007387 */ /* 0x0003e20000100a00 */
[----:B------:R-:W-:Y:S05]  /*89e0*/  RET.REL.NODEC R10 `(_ZN7cutlass13device_kernelIN5flash19enable_sm80_to_sm89INS1_16FlashAttnBwdSm80INS1_25CollectiveMainloopBwdSm80ILi2ELi2EN4cute5tupleIJNS5_1CILi64EEENS7_ILi128EEES8_EEENS_10bfloat16_tEfNS_4arch4Sm80ELb1ELb0ELb1ELb1ELb0ELb0ELb0ELb0ELi2ELi2ELi4ELi2ELb1EEENS1_21CollectiveEpilogueBwdISA_SB_SD_Li256ELb1ELb0ELi2EEENS1_25SingleTileBwdLPTSchedulerILb1ELi128ELb0EEEEEEEEEvNT_6ParamsE) ;  /* 0xffff76100a007950 */ /* 0x000fea0003c3ffff */
        .type           $_ZN7cutlass13device_kernelIN5flash19enable_sm80_to_sm89INS1_16FlashAttnBwdSm80INS1_25CollectiveMainloopBwdSm80ILi2ELi2EN4cute5tupleIJNS5_1CILi64EEENS7_ILi128EEES8_EEENS_10bfloat16_tEfNS_4arch4Sm80ELb1ELb0ELb1ELb1ELb0ELb0ELb0ELb0ELi2ELi2ELi4ELi2ELb1EEENS1_21CollectiveEpilogueBwdISA_SB_SD_Li256ELb1ELb0ELi2EEENS1_25SingleTileBwdLPTSchedulerILb1ELi128ELb0EEEEEEEEEvNT_6ParamsE$_ZN4cute3eso3ESOILb1ELb0EJNS_6LayoutINS_5tupleIJNS3_IJNS_1CILi4EEENS4_ILi1EEEEEEEEENS3_IJNS3_IJS6_NS4_ILi0EEEEEEEEEEENS_10ViewEngineINS_8gmem_ptrIPKfEEEEEEC2ERKSC_RKSI_,@function
        .size           $_ZN7cutlass13device_kernelIN5flash19enable_sm80_to_sm89INS1_16FlashAttnBwdSm80INS1_25CollectiveMainloopBwdSm80ILi2ELi2EN4cute5tupleIJNS5_1CILi64EEENS7_ILi128EEES8_EEENS_10bfloat16_tEfNS_4arch4Sm80ELb1ELb0ELb1ELb1ELb0ELb0ELb0ELb0ELi2ELi2ELi4ELi2ELb1EEENS1_21CollectiveEpilogueBwdISA_SB_SD_Li256ELb1ELb0ELi2EEENS1_25SingleTileBwdLPTSchedulerILb1ELi128ELb0EEEEEEEEEvNT_6ParamsE$_ZN4cute3eso3ESOILb1ELb0EJNS_6LayoutINS_5tupleIJNS3_IJNS_1CILi4EEENS4_ILi1EEEEEEEEENS3_IJNS3_IJS6_NS4_ILi0EEEEEEEEEEENS_10ViewEngineINS_8gmem_ptrIPKfEEEEEEC2ERKSC_RKSI_,($_ZN7cutlass13device_kernelIN5flash19enable_sm80_to_sm89INS1_16FlashAttnBwdSm80INS1_25CollectiveMainloopBwdSm80ILi2ELi2EN4cute5tupleIJNS5_1CILi64EEENS7_ILi128EEES8_EEENS_10bfloat16_tEfNS_4arch4Sm80ELb1ELb0ELb1ELb1ELb0ELb0ELb0ELb0ELi2ELi2ELi4ELi2ELb1EEENS1_21CollectiveEpilogueBwdISA_SB_SD_Li256ELb1ELb0ELi2EEENS1_25SingleTileBwdLPTSchedulerILb1ELi128ELb0EEEEEEEEEvNT_6ParamsE$_ZN4cute3eso3ESOILb1ELb0EJNS_6LayoutINS_5tupleIJNS3_IJNS_1CILi4EEENS4_ILi1EEEEEEEEENS3_IJNS3_IJS6_NS4_ILi0EEEEEEEEEEENS_10ViewEngineINS_8smem_ptrIPfEEEEEEC2ERKSC_RKSH_ - $_ZN7cutlass13device_kernelIN5flash19enable_sm80_to_sm89INS1_16FlashAttnBwdSm80INS1_25CollectiveMainloopBwdSm80ILi2ELi2EN4cute5tupleIJNS5_1CILi64EEENS7_ILi128EEES8_EEENS_10bfloat16_tEfNS_4arch4Sm80ELb1ELb0ELb1ELb1ELb0ELb0ELb0ELb0ELi2ELi2ELi4ELi2ELb1EEENS1_21CollectiveEpilogueBwdISA_SB_SD_Li256ELb1ELb0ELi2EEENS1_25SingleTileBwdLPTSchedulerILb1ELi128ELb0EEEEEEEEEvNT_6ParamsE$_ZN4cute3eso3ESOILb1ELb0EJNS_6LayoutINS_5tupleIJNS3_IJNS_1CILi4EEENS4_ILi1EEEEEEEEENS3_IJNS3_IJS6_NS4_ILi0EEEEEEEEEEENS_10ViewEngineINS_8gmem_ptrIPKfEEEEEEC2ERKSC_RKSI_)
$_ZN7cutlass13device_kernelIN5flash19enable_sm80_to_sm89INS1_16FlashAttnBwdSm80INS1_25CollectiveMainloopBwdSm80ILi2ELi2EN4cute5tupleIJNS5_1CILi64EEENS7_ILi128EEES8_EEENS_10bfloat16_tEfNS_4arch4Sm80ELb1ELb0ELb1ELb1ELb0ELb0ELb0ELb0ELi2ELi2ELi4ELi2ELb1EEENS1_21CollectiveEpilogueBwdISA_SB_SD_Li256ELb1ELb0ELi2EEENS1_25SingleTileBwdLPTSchedulerILb1ELi128ELb0EEEEEEEEEvNT_6ParamsE$_ZN4cute3eso3ESOILb1ELb0EJNS_6LayoutINS_5tupleIJNS3_IJNS_1CILi4EEENS4_ILi1EEEEEEEEENS3_IJNS3_IJS6_NS4_ILi0EEEEEEEEEEENS_10ViewEngineINS_8gmem_ptrIPKfEEEEEEC2ERKSC_RKSI_:
[----:B------:R-:W-:Y:S02]  /*89f0*/  IADD3 R10, R13, -c[0x0][0x20], RZ ;  /* 0x800008000d0a7a10 */ /* 0x000fe40007ffe0ff */
[----:B------:R-:W-:-:S03]  /*8a00*/  MOV R17, 0x0 ;  /* 0x0000000000117802 */ /* 0x000fc60000000f00 */
[----:B------:R1:W-:Y:S01]  /*8a10*/  STL.64 [R10], R6 ;  /* 0x000000060a007387 */ /* 0x0003e20000100a00 */
[----:B------:R-:W-:Y:S05]  /*8a20*/  RET.REL.NODEC R16 `(_ZN7cutlass13device_kernelIN5flash19enable_sm80_to_sm89INS1_16FlashAttnBwdSm80INS1_25CollectiveMainloopBwdSm80ILi2ELi2EN4cute5tupleIJNS5_1CILi64EEENS7_ILi128EEES8_EEENS_10bfloat16_tEfNS_4arch4Sm80ELb1ELb0ELb1ELb1ELb0ELb0ELb0ELb0ELi2ELi2ELi4ELi2ELb1EEENS1_21CollectiveEpilogueBwdISA_SB_SD_Li256ELb1ELb0ELi2EEENS1_25SingleTileBwdLPTSchedulerILb1ELi128ELb0EEEEEEEEEvNT_6ParamsE) ;  /* 0xffff75d010007950 */ /* 0x000fea0003c3ffff */
        .type           $_ZN7cutlass13device_kernelIN5flash19enable_sm80_to_sm89INS1_16FlashAttnBwdSm80INS1_25CollectiveMainloopBwdSm80ILi2ELi2EN4cute5tupleIJNS5_1CILi64EEENS7_ILi128EEES8_EEENS_10bfloat16_tEfNS_4arch4Sm80ELb1ELb0ELb1ELb1ELb0ELb0ELb0ELb0ELi2ELi2ELi4ELi2ELb1EEENS1_21CollectiveEpilogueBwdISA_SB_SD_Li256ELb1ELb0ELi2EEENS1_25SingleTileBwdLPTSchedulerILb1ELi128ELb0EEEEEEEEEvNT_6ParamsE$_ZN4cute3eso3ESOILb1ELb0EJNS_6LayoutINS_5tupleIJNS3_IJNS_1CILi4EEENS4_ILi1EEEEEEEEENS3_IJNS3_IJS6_NS4_ILi0EEEEEEEEEEENS_10ViewEngineINS_8smem_ptrIPfEEEEEEC2ERKSC_RKSH_,@function
        .size           $_ZN7cutlass13device_kernelIN5flash19enable_sm80_to_sm89INS1_16FlashAttnBwdSm80INS1_25CollectiveMainloopBwdSm80ILi2ELi2EN4cute5tupleIJNS5_1CILi64EEENS7_ILi128EEES8_EEENS_10bfloat16_tEfNS_4arch4Sm80ELb1ELb0ELb1ELb1ELb0ELb0ELb0ELb0ELi2ELi2ELi4ELi2ELb1EEENS1_21CollectiveEpilogueBwdISA_SB_SD_Li256ELb1ELb0ELi2EEENS1_25SingleTileBwdLPTSchedulerILb1ELi128ELb0EEEEEEEEEvNT_6ParamsE$_ZN4cute3eso3ESOILb1ELb0EJNS_6LayoutINS_5tupleIJNS3_IJNS_1CILi4EEENS4_ILi1EEEEEEEEENS3_IJNS3_IJS6_NS4_ILi0EEEEEEEEEEENS_10ViewEngineINS_8smem_ptrIPfEEEEEEC2ERKSC_RKSH_,($_ZN7cutlass13device_kernelIN5flash19enable_sm80_to_sm89INS1_16FlashAttnBwdSm80INS1_25CollectiveMainloopBwdSm80ILi2ELi2EN4cute5tupleIJNS5_1CILi64EEENS7_ILi128EEES8_EEENS_10bfloat16_tEfNS_4arch4Sm80ELb1ELb0ELb1ELb1ELb0ELb0ELb0ELb0ELi2ELi2ELi4ELi2ELb1EEENS1_21CollectiveEpilogueBwdISA_SB_SD_Li256ELb1ELb0ELi2EEENS1_25SingleTileBwdLPTSchedulerILb1ELi128ELb0EEEEEEEEEvNT_6ParamsE$_ZN4cute3eso3ESOILb1ELb0EJNS_6LayoutINS_5tupleIJNS3_IJNS_1CILi4EEENS4_ILi1EEEEEES6_EEENS3_IJNS3_IJS6_NS4_ILi0EEEEEES9_EEEEENS_10ViewEngineINS_8gmem_ptrIPKfEEEEEEC2ERKSC_RKSI_ - $_ZN7cutlass13device_kernelIN5flash19enable_sm80_to_sm89INS1_16FlashAttnBwdSm80INS1_25CollectiveMainloopBwdSm80ILi2ELi2EN4cute5tupleIJNS5_1CILi64EEENS7_ILi128EEES8_EEENS_10bfloat16_tEfNS_4arch4Sm80ELb1ELb0ELb1ELb1ELb0ELb0ELb0ELb0ELi2ELi2ELi4ELi2ELb1EEENS1_21CollectiveEpilogueBwdISA_SB_SD_Li256ELb1ELb0ELi2EEENS1_25SingleTileBwdLPTSchedulerILb1ELi128ELb0EEEEEEEEEvNT_6ParamsE$_ZN4cute3eso3ESOILb1ELb0EJNS_6LayoutINS_5tupleIJNS3_IJNS_1CILi4EEENS4_ILi1EEEEEEEEENS3_IJNS3_IJS6_NS4_ILi0EEEEEEEEEEENS_10ViewEngineINS_8smem_ptrIPfEEEEEEC2ERKSC_RKSH_)
$_ZN7cutlass13device_kernelIN5flash19enable_sm80_to_sm89INS1_16FlashAttnBwdSm80INS1_25CollectiveMainloopBwdSm80ILi2ELi2EN4cute5tupleIJNS5_1CILi64EEENS7_ILi128EEES8_EEENS_10bfloat16_tEfNS_4arch4Sm80ELb1ELb0ELb1ELb1ELb0ELb0ELb0ELb0ELi2ELi2ELi4ELi2ELb1EEENS1_21CollectiveEpilogueBwdISA_SB_SD_Li256ELb1ELb0ELi2EEENS1_25SingleTileBwdLPTSchedulerILb1ELi128ELb0EEEEEEEEEvNT_6ParamsE$_ZN4cute3eso3ESOILb1ELb0EJNS_6LayoutINS_5tupleIJNS3_IJNS_1CILi4EEENS4_ILi1EEEEEEEEENS3_IJNS3_IJS6_NS4_ILi0EEEEEEEEEEENS_10ViewEngineINS_8smem_ptrIPfEEEEEEC2ERKSC_RKSH_:
[----:B------:R-:W-:Y:S02]  /*8a30*/  IADD3 R8, R13, -c[0x0][0x20], RZ ;  /* 0x800008000d087a10 */ /* 0x000fe40007ffe0ff */
[----:B------:R-:W-:-:S03]  /*8a40*/  MOV R17, 0x0 ;  /* 0x0000000000117802 */ /* 0x000fc60000000f00 */
[----:B------:R1:W-:Y:S01]  /*8a50*/  STL.64 [R8], R6 ;  /* 0x0000000608007387 */ /* 0x0003e20000100a00 */
[----:B------:R-:W-:Y:S05]  /*8a60*/  RET.REL.NODEC R16 `(_ZN7cutlass13device_kernelIN5flash19enable_sm80_to_sm89INS1_16FlashAttnBwdSm80INS1_25CollectiveMainloopBwdSm80ILi2ELi2EN4cute5tupleIJNS5_1CILi64EEENS7_ILi128EEES8_EEENS_10bfloat16_tEfNS_4arch4Sm80ELb1ELb0ELb1ELb1ELb0ELb0ELb0ELb0ELi2ELi2ELi4ELi2ELb1EEENS1_21CollectiveEpilogueBwdISA_SB_SD_Li256ELb1ELb0ELi2EEENS1_25SingleTileBwdLPTSchedulerILb1ELi128ELb0EEEEEEEEEvNT_6ParamsE) ;  /* 0xffff759010007950 */ /* 0x000fea0003c3ffff */
        .type           $_ZN7cutlass13device_kernelIN5flash19enable_sm80_to_sm89INS1_16FlashAttnBwdSm80INS1_25CollectiveMainloopBwdSm80ILi2ELi2EN4cute5tupleIJNS5_1CILi64EEENS7_ILi128EEES8_EEENS_10bfloat16_tEfNS_4arch4Sm80ELb1ELb0ELb1ELb1ELb0ELb0ELb0ELb0ELi2ELi2ELi4ELi2ELb1EEENS1_21CollectiveEpilogueBwdISA_SB_SD_Li256ELb1ELb0ELi2EEENS1_25SingleTileBwdLPTSchedulerILb1ELi128ELb0EEEEEEEEEvNT_6ParamsE$_ZN4cute3eso3ESOILb1ELb0EJNS_6LayoutINS_5tupleIJNS3_IJNS_1CILi4EEENS4_ILi1EEEEEES6_EEENS3_IJNS3_IJS6_NS4_ILi0EEEEEES9_EEEEENS_10ViewEngineINS_8gmem_ptrIPKfEEEEEEC2ERKSC_RKSI_,@function
        .size           $_ZN7cutlass13device_kernelIN5flash19enable_sm80_to_sm89INS1_16FlashAttnBwdSm80INS1_25CollectiveMainloopBwdSm80ILi2ELi2EN4cute5tupleIJNS5_1CILi64EEENS7_ILi128EEES8_EEENS_10bfloat16_tEfNS_4arch4Sm80ELb1ELb0ELb1ELb1ELb0ELb0ELb0ELb0ELi2ELi2ELi4ELi2ELb1EEENS1_21CollectiveEpilogueBwdISA_SB_SD_Li256ELb1ELb0ELi2EEENS1_25SingleTileBwdLPTSchedulerILb1ELi128ELb0EEEEEEEEEvNT_6ParamsE$_ZN4cute3eso3ESOILb1ELb0EJNS_6LayoutINS_5tupleIJNS3_IJNS_1CILi4EEENS4_ILi1EEEEEES6_EEENS3_IJNS3_IJS6_NS4_ILi0EEEEEES9_EEEEENS_10ViewEngineINS_8gmem_ptrIPKfEEEEEEC2ERKSC_RKSI_,($_ZN7cutlass13device_kernelIN5flash19enable_sm80_to_sm89INS1_16FlashAttnBwdSm80INS1_25CollectiveMainloopBwdSm80ILi2ELi2EN4cute5tupleIJNS5_1CILi64EEENS7_ILi128EEES8_EEENS_10bfloat16_tEfNS_4arch4Sm80ELb1ELb0ELb1ELb1ELb0ELb0ELb0ELb0ELi2ELi2ELi4ELi2ELb1EEENS1_21CollectiveEpilogueBwdISA_SB_SD_Li256ELb1ELb0ELi2EEENS1_25SingleTileBwdLPTSchedulerILb1ELi128ELb0EEEEEEEEEvNT_6ParamsE$_ZN4cute3eso3ESOILb1ELb0EJNS_6LayoutINS_5tupleIJNS3_IJNS_1CILi4EEENS4_ILi1EEEEEES6_EEENS3_IJNS3_IJS6_NS4_ILi0EEEEEES9_EEEEENS_10ViewEngineINS_8smem_ptrIPfEEEEEEC2ERKSC_RKSH_ - $_ZN7cutlass13device_kernelIN5flash19enable_sm80_to_sm89INS1_16FlashAttnBwdSm80INS1_25CollectiveMainloopBwdSm80ILi2ELi2EN4cute5tupleIJNS5_1CILi64EEENS7_ILi128EEES8_EEENS_10bfloat16_tEfNS_4arch4Sm80ELb1ELb0ELb1ELb1ELb0ELb0ELb0ELb0ELi2ELi2ELi4ELi2ELb1EEENS1_21CollectiveEpilogueBwdISA_SB_SD_Li256ELb1ELb0ELi2EEENS1_25SingleTileBwdLPTSchedulerILb1ELi128ELb0EEEEEEEEEvNT_6ParamsE$_ZN4cute3eso3ESOILb1ELb0EJNS_6LayoutINS_5tupleIJNS3_IJNS_1CILi4EEENS4_ILi1EEEEEES6_EEENS3_IJNS3_IJS6_NS4_ILi0EEEEEES9_EEEEENS_10ViewEngineINS_8gmem_ptrIPKfEEEEEEC2ERKSC_RKSI_)
$_ZN7cutlass13device_kernelIN5flash19enable_sm80_to_sm89INS1_16FlashAttnBwdSm80INS1_25CollectiveMainloopBwdSm80ILi2ELi2EN4cute5tupleIJNS5_1CILi64EEENS7_ILi128EEES8_EEENS_10bfloat16_tEfNS_4arch4Sm80ELb1ELb0ELb1ELb1ELb0ELb0ELb0ELb0ELi2ELi2ELi4ELi2ELb1EEENS1_21CollectiveEpilogueBwdISA_SB_SD_Li256ELb1ELb0ELi2EEENS1_25SingleTileBwdLPTSchedulerILb1ELi128ELb0EEEEEEEEEvNT_6ParamsE$_ZN4cute3eso3ESOILb1ELb0EJNS_6LayoutINS_5tupleIJNS3_IJNS_1CILi4EEENS4_ILi1EEEEEES6_EEENS3_IJNS3_IJS6_NS4_ILi0EEEEEES9_EEEEENS_10ViewEngineINS_8gmem_ptrIPKfEEEEEEC2ERKSC_RKSI_:
[----:B------:R-:W-:Y:S02]  /*8a70*/  IADD3 R8, R4, -c[0x0][0x20], RZ ;  /* 0x8000080004087a10 */ /* 0x000fe40007ffe0ff */
[----:B------:R-:W-:-:S03]  /*8a80*/  MOV R11, 0x0 ;  /* 0x00000000000b7802 */ /* 0x000fc60000000f00 */
[----:B------:R1:W-:Y:S01]  /*8a90*/  STL.64 [R8], R6 ;  /* 0x0000000608007387 */ /* 0x0003e20000100a00 */
[----:B------:R-:W-:Y:S05]  /*8aa0*/  RET.REL.NODEC R10 `(_ZN7cutlass13device_kernelIN5flash19enable_sm80_to_sm89INS1_16FlashAttnBwdSm80INS1_25CollectiveMainloopBwdSm80ILi2ELi2EN4cute5tupleIJNS5_1CILi64EEENS7_ILi128EEES8_EEENS_10bfloat16_tEfNS_4arch4Sm80ELb1ELb0ELb1ELb1ELb0ELb0ELb0ELb0ELi2ELi2ELi4ELi2ELb1EEENS1_21CollectiveEpilogueBwdISA_SB_SD_Li256ELb1ELb0ELi2EEENS1_25SingleTileBwdLPTSchedulerILb1ELi128ELb0EEEEEEEEEvNT_6ParamsE) ;  /* 0xffff75500a007950 */ /* 0x000fea0003c3ffff */
        .type           $_ZN7cutlass13device_kernelIN5flash19enable_sm80_to_sm89INS1_16FlashAttnBwdSm80INS1_25CollectiveMainloopBwdSm80ILi2ELi2EN4cute5tupleIJNS5_1CILi64EEENS7_ILi128EEES8_EEENS_10bfloat16_tEfNS_4arch4Sm80ELb1ELb0ELb1ELb1ELb0ELb0ELb0ELb0ELi2ELi2ELi4ELi2ELb1EEENS1_21CollectiveEpilogueBwdISA_SB_SD_Li256ELb1ELb0ELi2EEENS1_25SingleTileBwdLPTSchedulerILb1ELi128ELb0EEEEEEEEEvNT_6ParamsE$_ZN4cute3eso3ESOILb1ELb0EJNS_6LayoutINS_5tupleIJNS3_IJNS_1CILi4EEENS4_ILi1EEEEEES6_EEENS3_IJNS3_IJS6_NS4_ILi0EEEEEES9_EEEEENS_10ViewEngineINS_8smem_ptrIPfEEEEEEC2ERKSC_RKSH_,@function
        .size           $_ZN7cutlass13device_kernelIN5flash19enable_sm80_to_sm89INS1_16FlashAttnBwdSm80INS1_25CollectiveMainloopBwdSm80ILi2ELi2EN4cute5tupleIJNS5_1CILi64EEENS7_ILi128EEES8_EEENS_10bfloat16_tEfNS_4arch4Sm80ELb1ELb0ELb1ELb1ELb0ELb0ELb0ELb0ELi2ELi2ELi4ELi2ELb1EEENS1_21CollectiveEpilogueBwdISA_SB_SD_Li256ELb1ELb0ELi2EEENS1_25SingleTileBwdLPTSchedulerILb1ELi128ELb0EEEEEEEEEvNT_6ParamsE$_ZN4cute3eso3ESOILb1ELb0EJNS_6LayoutINS_5tupleIJNS3_IJNS_1CILi4EEENS4_ILi1EEEEEES6_EEENS3_IJNS3_IJS6_NS4_ILi0EEEEEES9_EEEEENS_10ViewEngineINS_8smem_ptrIPfEEEEEEC2ERKSC_RKSH_,($_ZN7cutlass13device_kernelIN5flash19enable_sm80_to_sm89INS1_16FlashAttnBwdSm80INS1_25CollectiveMainloopBwdSm80ILi2ELi2EN4cute5tupleIJNS5_1CILi64EEENS7_ILi128EEES8_EEENS_10bfloat16_tEfNS_4arch4Sm80ELb1ELb0ELb1ELb1ELb0ELb0ELb0ELb0ELi2ELi2ELi4ELi2ELb1EEENS1_21CollectiveEpilogueBwdISA_SB_SD_Li256ELb1ELb0ELi2EEENS1_25SingleTileBwdLPTSchedulerILb1ELi128ELb0EEEEEEEEEvNT_6ParamsE$_ZN4cute3eso3ESOILb1ELb0EJNS_6LayoutINS_5tupleIJNS3_IJNS_1CILi4EEENS4_ILi1EEEEEES6_EEENS3_IJNS3_IJS6_NS4_ILi0EEEEEES9_EEEEEiEEC2ERKSC_RKi - $_ZN7cutlass13device_kernelIN5flash19enable_sm80_to_sm89INS1_16FlashAttnBwdSm80INS1_25CollectiveMainloopBwdSm80ILi2ELi2EN4cute5tupleIJNS5_1CILi64EEENS7_ILi128EEES8_EEENS_10bfloat16_tEfNS_4arch4Sm80ELb1ELb0ELb1ELb1ELb0ELb0ELb0ELb0ELi2ELi2ELi4ELi2ELb1EEENS1_21CollectiveEpilogueBwdISA_SB_SD_Li256ELb1ELb0ELi2EEENS1_25SingleTileBwdLPTSchedulerILb1ELi128ELb0EEEEEEEEEvNT_6ParamsE$_ZN4cute3eso3ESOILb1ELb0EJNS_6LayoutINS_5tupleIJNS3_IJNS_1CILi4EEENS4_ILi1EEEEEES6_EEENS3_IJNS3_IJS6_NS4_ILi0EEEEEES9_EEEEENS_10ViewEngineINS_8smem_ptrIPfEEEEEEC2ERKSC_RKSH_)
$_ZN7cutlass13device_kernelIN5flash19enable_sm80_to_sm89INS1_16FlashAttnBwdSm80INS1_25CollectiveMainloopBwdSm80ILi2ELi2EN4cute5tupleIJNS5_1CILi64EEENS7_ILi128EEES8_EEENS_10bfloat16_tEfNS_4arch4Sm80ELb1ELb0ELb1ELb1ELb0ELb0ELb0ELb0ELi2ELi2ELi4ELi2ELb1EEENS1_21CollectiveEpilogueBwdISA_SB_SD_Li256ELb1ELb0ELi2EEENS1_25SingleTileBwdLPTSchedulerILb1ELi128ELb0EEEEEEEEEvNT_6ParamsE$_ZN4cute3eso3ESOILb1ELb0EJNS_6LayoutINS_5tupleIJNS3_IJNS_1CILi4EEENS4_ILi1EEEEEES6_EEENS3_IJNS3_IJS6_NS4_ILi0EEEEEES9_EEEEENS_10ViewEngineINS_8smem_ptrIPfEEEEEEC2ERKSC_RKSH_:
[----:B------:R-:W-:Y:S02]  /*8ab0*/  IADD3 R8, R4, -c[0x0][0x20], RZ ;  /* 0x8000080004087a10 */ /* 0x000fe40007ffe0ff */
[----:B------:R-:W-:-:S03]  /*8ac0*/  MOV R17, 0x0 ;  /* 0x0000000000117802 */ /* 0x000fc60000000f00 */
[----:B------:R1:W-:Y:S01]  /*8ad0*/  STL.64 [R8], R6 ;  /* 0x0000000608007387 */ /* 0x0003e20000100a00 */
[----:B------:R-:W-:Y:S05]  /*8ae0*/  RET.REL.NODEC R16 `(_ZN7cutlass13device_kernelIN5flash19enable_sm80_to_sm89INS1_16FlashAttnBwdSm80INS1_25CollectiveMainloopBwdSm80ILi2ELi2EN4cute5tupleIJNS5_1CILi64EEENS7_ILi128EEES8_EEENS_10bfloat16_tEfNS_4arch4Sm80ELb1ELb0ELb1ELb1ELb0ELb0ELb0ELb0ELi2ELi2ELi4ELi2ELb1EEENS1_21CollectiveEpilogueBwdISA_SB_SD_Li256ELb1ELb0ELi2EEENS1_25SingleTileBwdLPTSchedulerILb1ELi128ELb0EEEEEEEEEvNT_6ParamsE) ;  /* 0xffff751010007950 */ /* 0x000fea0003c3ffff */
        .type           $_ZN7cutlass13device_kernelIN5flash19enable_sm80_to_sm89INS1_16FlashAttnBwdSm80INS1_25CollectiveMainloopBwdSm80ILi2ELi2EN4cute5tupleIJNS5_1CILi64EEENS7_ILi128EEES8_EEENS_10bfloat16_tEfNS_4arch4Sm80ELb1ELb0ELb1ELb1ELb0ELb0ELb0ELb0ELi2ELi2ELi4ELi2ELb1EEENS1_21CollectiveEpilogueBwdISA_SB_SD_Li256ELb1ELb0ELi2EEENS1_25SingleTileBwdLPTSchedulerILb1ELi128ELb0EEEEEEEEEvNT_6ParamsE$_ZN4cute3eso3ESOILb1ELb0EJNS_6LayoutINS_5tupleIJNS3_IJNS_1CILi4EEENS4_ILi1EEEEEES6_EEENS3_IJNS3_IJS6_NS4_ILi0EEEEEES9_EEEEEiEEC2ERKSC_RKi,@function
        .size           $_ZN7cutlass13device_kernelIN5flash19enable_sm80_to_sm89INS1_16FlashAttnBwdSm80INS1_25CollectiveMainloopBwdSm80ILi2ELi2EN4cute5tupleIJNS5_1CILi64EEENS7_ILi128EEES8_EEENS_10bfloat16_tEfNS_4arch4Sm80ELb1ELb0ELb1ELb1ELb0ELb0ELb0ELb0ELi2ELi2ELi4ELi2ELb1EEENS1_21CollectiveEpilogueBwdISA_SB_SD_Li256ELb1ELb0ELi2EEENS1_25SingleTileBwdLPTSchedulerILb1ELi128ELb0EEEEEEEEEvNT_6ParamsE$_ZN4cute3eso3ESOILb1ELb0EJNS_6LayoutINS_5tupleIJNS3_IJNS_1CILi4EEENS4_ILi1EEEEEES6_EEENS3_IJNS3_IJS6_NS4_ILi0EEEEEES9_EEEEEiEEC2ERKSC_RKi,($_ZN7cutlass13device_kernelIN5flash19enable_sm80_to_sm89INS1_16FlashAttnBwdSm80INS1_25CollectiveMainloopBwdSm80ILi2ELi2EN4cute5tupleIJNS5_1CILi64EEENS7_ILi128EEES8_EEENS_10bfloat16_tEfNS_4arch4Sm80ELb1ELb0ELb1ELb1ELb0ELb0ELb0ELb0ELi2ELi2ELi4ELi2ELb1EEENS1_21CollectiveEpilogueBwdISA_SB_SD_Li256ELb1ELb0ELi2EEENS1_25SingleTileBwdLPTSchedulerILb1ELi128ELb0EEEEEEEEEvNT_6ParamsE$_ZN4cute3eso3ESOILb1ELb0EJNS_6LayoutINS_5tupleIJNS3_IJNS_1CILi8EEENS4_ILi1EEEEEEEEENS3_IJNS3_IJS6_NS4_ILi0EEEEEEEEEEENS_10ViewEngineINS_8gmem_ptrIPKN7cutlass10bfloat16_tEEEEEEEC2ERKSC_RKSK_ - $_ZN7cutlass13device_kernelIN5flash19enable_sm80_to_sm89INS1_16FlashAttnBwdSm80INS1_25CollectiveMainloopBwdSm80ILi2ELi2EN4cute5tupleIJNS5_1CILi64EEENS7_ILi128EEES8_EEENS_10bfloat16_tEfNS_4arch4Sm80ELb1ELb0ELb1ELb1ELb0ELb0ELb0ELb0ELi2ELi2ELi4ELi2ELb1EEENS1_21CollectiveEpilogueBwdISA_SB_SD_Li256ELb1ELb0ELi2EEENS1_25SingleTileBwdLPTSchedulerILb1ELi128ELb0EEEEEEEEEvNT_6ParamsE$_ZN4cute3eso3ESOILb1ELb0EJNS_6LayoutINS_5tupleIJNS3_IJNS_1CILi4EEENS4_ILi1EEEEEES6_EEENS3_IJNS3_IJS6_NS4_ILi0EEEEEES9_EEEEEiEEC2ERKSC_RKi)
$_ZN7cutlass13device_kernelIN5flash19enable_sm80_to_sm89INS1_16FlashAttnBwdSm80INS1_25CollectiveMainloopBwdSm80ILi2ELi2EN4cute5tupleIJNS5_1CILi64EEENS7_ILi128EEES8_EEENS_10bfloat16_tEfNS_4arch4Sm80ELb1ELb0ELb1ELb1ELb0ELb0ELb0ELb0ELi2ELi2ELi4ELi2ELb1EEENS1_21CollectiveEpilogueBwdISA_SB_SD_Li256ELb1ELb0ELi2EEENS1_25SingleTileBwdLPTSchedulerILb1ELi128ELb0EEEEEEEEEvNT_6ParamsE$_ZN4cute3eso3ESOILb1ELb0EJNS_6LayoutINS_5tupleIJNS3_IJNS_1CILi4EEENS4_ILi1EEEEEES6_EEENS3_IJNS3_IJS6_NS4_ILi0EEEEEES9_EEEEEiEEC2ERKSC_RKi:
[----:B------:R-:W-:Y:S02]  /*8af0*/  IADD3 R6, R4, -c[0x0][0x20], RZ ;  /* 0x8000080004067a10 */ /* 0x000fe40007ffe0ff */
[----:B------:R-:W-:-:S03]  /*8b00*/  MOV R9, 0x0 ;  /* 0x0000000000097802 */ /* 0x000fc60000000f00 */
[----:B------:R1:W-:Y:S01]  /*8b10*/  STL [R6], R7 ;  /* 0x0000000706007387 */ /* 0x0003e20000100800 */
[----:B------:R-:W-:Y:S05]  /*8b20*/  RET.REL.NODEC R8 `(_ZN7cutlass13device_kernelIN5flash19enable_sm80_to_sm89INS1_16FlashAttnBwdSm80INS1_25CollectiveMainloopBwdSm80ILi2ELi2EN4cute5tupleIJNS5_1CILi64EEENS7_ILi128EEES8_EEENS_10bfloat16_tEfNS_4arch4Sm80ELb1ELb0ELb1ELb1ELb0ELb0ELb0ELb0ELi2ELi2ELi4ELi2ELb1EEENS1_21CollectiveEpilogueBwdISA_SB_SD_Li256ELb1ELb0ELi2EEENS1_25SingleTileBwdLPTSchedulerILb1ELi128ELb0EEEEEEEEEvNT_6ParamsE) ;  /* 0xffff74d008007950 */ /* 0x000fea0003c3ffff */
        .type           $_ZN7cutlass13device_kernelIN5flash19enable_sm80_to_sm89INS1_16FlashAttnBwdSm80INS1_25CollectiveMainloopBwdSm80ILi2ELi2EN4cute5tupleIJNS5_1CILi64EEENS7_ILi128EEES8_EEENS_10bfloat16_tEfNS_4arch4Sm80ELb1ELb0ELb1ELb1ELb0ELb0ELb0ELb0ELi2ELi2ELi4ELi2ELb1EEENS1_21CollectiveEpilogueBwdISA_SB_SD_Li256ELb1ELb0ELi2EEENS1_25SingleTileBwdLPTSchedulerILb1ELi128ELb0EEEEEEEEEvNT_6ParamsE$_ZN4cute3eso3ESOILb1ELb0EJNS_6LayoutINS_5tupleIJNS3_IJNS_1CILi8EEENS4_ILi1EEEEEEEEENS3_IJNS3_IJS6_NS4_ILi0EEEEEEEEEEENS_10ViewEngineINS_8gmem_ptrIPKN7cutlass10bfloat16_tEEEEEEEC2ERKSC_RKSK_,@function
        .size           $_ZN7cutlass13device_kernelIN5flash19enable_sm80_to_sm89INS1_16FlashAttnBwdSm80INS1_25CollectiveMainloopBwdSm80ILi2ELi2EN4cute5tupleIJNS5_1CILi64EEENS7_ILi128EEES8_EEENS_10bfloat16_tEfNS_4arch4Sm80ELb1ELb0ELb1ELb1ELb0ELb0ELb0ELb0ELi2ELi2ELi4ELi2ELb1EEENS1_21CollectiveEpilogueBwdISA_SB_SD_Li256ELb1ELb0ELi2EEENS1_25SingleTileBwdLPTSchedulerILb1ELi128ELb0EEEEEEEEEvNT_6ParamsE$_ZN4cute3eso3ESOILb1ELb0EJNS_6LayoutINS_5tupleIJNS3_IJNS_1CILi8EEENS4_ILi1EEEEEEEEENS3_IJNS3_IJS6_NS4_ILi0EEEEEEEEEEENS_10ViewEngineINS_8gmem_ptrIPKN7cutlass10bfloat16_tEEEEEEEC2ERKSC_RKSK_,($_ZN7cutlass13device_kernelIN5flash19enable_sm80_to_sm89INS1_16FlashAttnBwdSm80INS1_25CollectiveMainloopBwdSm80ILi2ELi2EN4cute5tupleIJNS5_1CILi64EEENS7_ILi128EEES8_EEENS_10bfloat16_tEfNS_4arch4Sm80ELb1ELb0ELb1ELb1ELb0ELb0ELb0ELb0ELi2ELi2ELi4ELi2ELb1EEENS1_21CollectiveEpilogueBwdISA_SB_SD_Li256ELb1ELb0ELi2EEENS1_25SingleTileBwdLPTSchedulerILb1ELi128ELb0EEEEEEEEEvNT_6ParamsE$_ZN4cute3eso3ESOILb1ELb0EJNS_6LayoutINS_5tupleIJNS3_IJNS_1CILi8EEENS4_ILi1EEEEEEEEENS3_IJNS3_IJS6_NS4_ILi0EEEEEEEEEEENS_10ViewEngineINS_8smem_ptrIPN7cutlass10bfloat16_tEEEEEEEC2ERKSC_RKSJ_ - $_ZN7cutlass13device_kernelIN5flash19enable_sm80_to_sm89INS1_16FlashAttnBwdSm80INS1_25CollectiveMainloopBwdSm80ILi2ELi2EN4cute5tupleIJNS5_1CILi64EEENS7_ILi128EEES8_EEENS_10bfloat16_tEfNS_4arch4Sm80ELb1ELb0ELb1ELb1ELb0ELb0ELb0ELb0ELi2ELi2ELi4ELi2ELb1EEENS1_21CollectiveEpilogueBwdISA_SB_SD_Li256ELb1ELb0ELi2EEENS1_25SingleTileBwdLPTSchedulerILb1ELi128ELb0EEEEEEEEEvNT_6ParamsE$_ZN4cute3eso3ESOILb1ELb0EJNS_6LayoutINS_5tupleIJNS3_IJNS_1CILi8EEENS4_ILi1EEEEEEEEENS3_IJNS3_IJS6_NS4_ILi0EEEEEEEEEEENS_10ViewEngineINS_8gmem_ptrIPKN7cutlass10bfloat16_tEEEEEEEC2ERKSC_RKSK_)
$_ZN7cutlass13device_kernelIN5flash19enable_sm80_to_sm89INS1_16FlashAttnBwdSm80INS1_25CollectiveMainloopBwdSm80ILi2ELi2EN4cute5tupleIJNS5_1CILi64EEENS7_ILi128EEES8_EEENS_10bfloat16_tEfNS_4arch4Sm80ELb1ELb0ELb1ELb1ELb0ELb0ELb0ELb0ELi2ELi2ELi4ELi2ELb1EEENS1_21CollectiveEpilogueBwdISA_SB_SD_Li256ELb1ELb0ELi2EEENS1_25SingleTileBwdLPTSchedulerILb1ELi128ELb0EEEEEEEEEvNT_6ParamsE$_ZN4cute3eso3ESOILb1ELb0EJNS_6LayoutINS_5tupleIJNS3_IJNS_1CILi8EEENS4_ILi1EEEEEEEEENS3_IJNS3_IJS6_NS4_ILi0EEEEEEEEEEENS_10ViewEngineINS_8gmem_ptrIPKN7cutlass10bfloat16_tEEEEEEEC2ERKSC_RKSK_:
[----:B------:R-:W-:Y:S02]  /*8b30*/  IADD3 R8, R4, -c[0x0][0x20], RZ ;  /* 0x8000080004087a10 */ /* 0x000fe40007ffe0ff */
[----:B------:R-:W-:-:S03]  /*8b40*/  MOV R11, 0x0 ;  /* 0x00000000000b7802 */ /* 0x000fc60000000f00 */
[----:B------:R1:W-:Y:S01]  /*8b50*/  STL.64 [R8], R6 ;  /* 0x0000000608007387 */ /* 0x0003e20000100a00 */
[----:B------:R-:W-:Y:S05]  /*8b60*/  RET.REL.NODEC R10 `(_ZN7cutlass13device_kernelIN5flash19enable_sm80_to_sm89INS1_16FlashAttnBwdSm80INS1_25CollectiveMainloopBwdSm80ILi2ELi2EN4cute5tupleIJNS5_1CILi64EEENS7_ILi128EEES8_EEENS_10bfloat16_tEfNS_4arch4Sm80ELb1ELb0ELb1ELb1ELb0ELb0ELb0ELb0ELi2ELi2ELi4ELi2ELb1EEENS1_21CollectiveEpilogueBwdISA_SB_SD_Li256ELb1ELb0ELi2EEENS1_25SingleTileBwdLPTSchedulerILb1ELi128ELb0EEEEEEEEEvNT_6ParamsE) ;  /* 0xffff74900a007950 */ /* 0x000fea0003c3ffff */
        .type           $_ZN7cutlass13device_kernelIN5flash19enable_sm80_to_sm89INS1_16FlashAttnBwdSm80INS1_25CollectiveMainloopBwdSm80ILi2ELi2EN4cute5tupleIJNS5_1CILi64EEENS7_ILi128EEES8_EEENS_10bfloat16_tEfNS_4arch4Sm80ELb1ELb0ELb1ELb1ELb0ELb0ELb0ELb0ELi2ELi2ELi4ELi2ELb1EEENS1_21CollectiveEpilogueBwdISA_SB_SD_Li256ELb1ELb0ELi2EEENS1_25SingleTileBwdLPTSchedulerILb1ELi128ELb0EEEEEEEEEvNT_6ParamsE$_ZN4cute3eso3ESOILb1ELb0EJNS_6LayoutINS_5tupleIJNS3_IJNS_1CILi8EEENS4_ILi1EEEEEEEEENS3_IJNS3_IJS6_NS4_ILi0EEEEEEEEEEENS_10ViewEngineINS_8smem_ptrIPN7cutlass10bfloat16_tEEEEEEEC2ERKSC_RKSJ_,@function
        .size           $_ZN7cutlass13device_kernelIN5flash19enable_sm80_to_sm89INS1_16FlashAttnBwdSm80INS1_25CollectiveMainloopBwdSm80ILi2ELi2EN4cute5tupleIJNS5_1CILi64EEENS7_ILi128EEES8_EEENS_10bfloat16_tEfNS_4arch4Sm80ELb1ELb0ELb1ELb1ELb0ELb0ELb0ELb0ELi2ELi2ELi4ELi2ELb1EEENS1_21CollectiveEpilogueBwdISA_SB_SD_Li256ELb1ELb0ELi2EEENS1_25SingleTileBwdLPTSchedulerILb1ELi128ELb0EEEEEEEEEvNT_6ParamsE$_ZN4cute3eso3ESOILb1ELb0EJNS_6LayoutINS_5tupleIJNS3_IJNS_1CILi8EEENS4_ILi1EEEEEEEEENS3_IJNS3_IJS6_NS4_ILi0EEEEEEEEEEENS_10ViewEngineINS_8smem_ptrIPN7cutlass10bfloat16_tEEEEEEEC2ERKSC_RKSJ_,($_ZN7cutlass13device_kernelIN5flash19enable_sm80_to_sm89INS1_16FlashAttnBwdSm80INS1_25CollectiveMainloopBwdSm80ILi2ELi2EN4cute5tupleIJNS5_1CILi64EEENS7_ILi128EEES8_EEENS_10bfloat16_tEfNS_4arch4Sm80ELb1ELb0ELb1ELb1ELb0ELb0ELb0ELb0ELi2ELi2ELi4ELi2ELb1EEENS1_21CollectiveEpilogueBwdISA_SB_SD_Li256ELb1ELb0ELi2EEENS1_25SingleTileBwdLPTSchedulerILb1ELi128ELb0EEEEEEEEEvNT_6ParamsE$_ZN4cute3eso3ESOILb1ELb0EJNS_6LayoutINS_5tupleIJNS3_IJNS_1CILi8EEENS4_ILi1EEEEEEEEENS3_IJNS3_IJS6_NS4_ILi0EEEEEEEEEEEiEEC2ERKSC_RKi - $_ZN7cutlass13device_kernelIN5flash19enable_sm80_to_sm89INS1_16FlashAttnBwdSm80INS1_25CollectiveMainloopBwdSm80ILi2ELi2EN4cute5tupleIJNS5_1CILi64EEENS7_ILi128EEES8_EEENS_10bfloat16_tEfNS_4arch4Sm80ELb1ELb0ELb1ELb1ELb0ELb0ELb0ELb0ELi2ELi2ELi4ELi2ELb1EEENS1_21CollectiveEpilogueBwdISA_SB_SD_Li256ELb1ELb0ELi2EEENS1_25SingleTileBwdLPTSchedulerILb1ELi128ELb0EEEEEEEEEvNT_6ParamsE$_ZN4cute3eso3ESOILb1ELb0EJNS_6LayoutINS_5tupleIJNS3_IJNS_1CILi8EEENS4_ILi1EEEEEEEEENS3_IJNS3_IJS6_NS4_ILi0EEEEEEEEEEENS_10ViewEngineINS_8smem_ptrIPN7cutlass10bfloat16_tEEEEEEEC2ERKSC_RKSJ_)
$_ZN7cutlass13device_kernelIN5flash19enable_sm80_to_sm89INS1_16FlashAttnBwdSm80INS1_25CollectiveMainloopBwdSm80ILi2ELi2EN4cute5tupleIJNS5_1CILi64EEENS7_ILi128EEES8_EEENS_10bfloat16_tEfNS_4arch4Sm80ELb1ELb0ELb1ELb1ELb0ELb0ELb0ELb0ELi2ELi2ELi4ELi2ELb1EEENS1_21CollectiveEpilogueBwdISA_SB_SD_Li256ELb1ELb0ELi2EEENS1_25SingleTileBwdLPTSchedulerILb1ELi128ELb0EEEEEEEEEvNT_6ParamsE$_ZN4cute3eso3ESOILb1ELb0EJNS_6LayoutINS_5tupleIJNS3_IJNS_1CILi8EEENS4_ILi1EEEEEEEEENS3_IJNS3_IJS6_NS4_ILi0EEEEEEEEEEENS_10ViewEngineINS_8smem_ptrIPN7cutlass10bfloat16_tEEEEEEEC2ERKSC_RKSJ_:
[----:B------:R-:W-:Y:S01]  /*8b70*/  IADD3 R8, R4, -c[0x0][0x20], RZ ;  /* 0x8000080004087a10 */ /* 0x000fe20007ffe0ff */
[----:B------:R-:W-:Y:S01]  /*8b80*/  IMAD.MOV.U32 R128, RZ, RZ, R16 ;  /* 0x000000ffff807224 */ /* 0x000fe200078e0010 */
[----:B------:R-:W-:-:S03]  /*8b90*/  MOV R129, 0x0 ;  /* 0x0000000000817802 */ /* 0x000fc60000000f00 */
[----:B------:R1:W-:Y:S01]  /*8ba0*/  STL.64 [R8], R6 ;  /* 0x0000000608007387 */ /* 0x0003e20000100a00 */
[----:B------:R-:W-:Y:S05]  /*8bb0*/  RET.REL.NODEC R128 `(_ZN7cutlass13device_kernelIN5flash19enable_sm80_to_sm89INS1_16FlashAttnBwdSm80INS1_25CollectiveMainloopBwdSm80ILi2ELi2EN4cute5tupleIJNS5_1CILi64EEENS7_ILi128EEES8_EEENS_10bfloat16_tEfNS_4arch4Sm80ELb1ELb0ELb1ELb1ELb0ELb0ELb0ELb0ELi2ELi2ELi4ELi2ELb1EEENS1_21CollectiveEpilogueBwdISA_SB_SD_Li256ELb1ELb0ELi2EEENS1_25SingleTileBwdLPTSchedulerILb1ELi128ELb0EEEEEEEEEvNT_6ParamsE) ;  /* 0xffff744080007950 */ /* 0x000fea0003c3ffff */
        .type           $_ZN7cutlass13device_kernelIN5flash19enable_sm80_to_sm89INS1_16FlashAttnBwdSm80INS1_25CollectiveMainloopBwdSm80ILi2ELi2EN4cute5tupleIJNS5_1CILi64EEENS7_ILi128EEES8_EEENS_10bfloat16_tEfNS_4arch4Sm80ELb1ELb0ELb1ELb1ELb0ELb0ELb0ELb0ELi2ELi2ELi4ELi2ELb1EEENS1_21CollectiveEpilogueBwdISA_SB_SD_Li256ELb1ELb0ELi2EEENS1_25SingleTileBwdLPTSchedulerILb1ELi128ELb0EEEEEEEEEvNT_6ParamsE$_ZN4cute3eso3ESOILb1ELb0EJNS_6LayoutINS_5tupleIJNS3_IJNS_1CILi8EEENS4_ILi1EEEEEEEEENS3_IJNS3_IJS6_NS4_ILi0EEEEEEEEEEEiEEC2ERKSC_RKi,@function
        .size           $_ZN7cutlass13device_kernelIN5flash19enable_sm80_to_sm89INS1_16FlashAttnBwdSm80INS1_25CollectiveMainloopBwdSm80ILi2ELi2EN4cute5tupleIJNS5_1CILi64EEENS7_ILi128EEES8_EEENS_10bfloat16_tEfNS_4arch4Sm80ELb1ELb0ELb1ELb1ELb0ELb0ELb0ELb0ELi2ELi2ELi4ELi2ELb1EEENS1_21CollectiveEpilogueBwdISA_SB_SD_Li256ELb1ELb0ELi2EEENS1_25SingleTileBwdLPTSchedulerILb1ELi128ELb0EEEEEEEEEvNT_6ParamsE$_ZN4cute3eso3ESOILb1ELb0EJNS_6LayoutINS_5tupleIJNS3_IJNS_1CILi8EEENS4_ILi1EEEEEEEEENS3_IJNS3_IJS6_NS4_ILi0EEEEEEEEEEEiEEC2ERKSC_RKi,($_ZN7cutlass13device_kernelIN5flash19enable_sm80_to_sm89INS1_16FlashAttnBwdSm80INS1_25CollectiveMainloopBwdSm80ILi2ELi2EN4cute5tupleIJNS5_1CILi64EEENS7_ILi128EEES8_EEENS_10bfloat16_tEfNS_4arch4Sm80ELb1ELb0ELb1ELb1ELb0ELb0ELb0ELb0ELi2ELi2ELi4ELi2ELb1EEENS1_21CollectiveEpilogueBwdISA_SB_SD_Li256ELb1ELb0ELi2EEENS1_25SingleTileBwdLPTSchedulerILb1ELi128ELb0EEEEEEEEEvNT_6ParamsE$_ZN4cute3eso3ESOILb1ELb0EJNS_6LayoutINS_5tupleIJNS3_IJNS_1CILi8EEENS4_ILi1EEEEEEEEENS3_IJNS3_IJS6_NS4_ILi0EEEEEEEEEEElEEC2ERKSC_RKl - $_ZN7cutlass13device_kernelIN5flash19enable_sm80_to_sm89INS1_16FlashAttnBwdSm80INS1_25CollectiveMainloopBwdSm80ILi2ELi2EN4cute5tupleIJNS5_1CILi64EEENS7_ILi128EEES8_EEENS_10bfloat16_tEfNS_4arch4Sm80ELb1ELb0ELb1ELb1ELb0ELb0ELb0ELb0ELi2ELi2ELi4ELi2ELb1EEENS1_21CollectiveEpilogueBwdISA_SB_SD_Li256ELb1ELb0ELi2EEENS1_25SingleTileBwdLPTSchedulerILb1ELi128ELb0EEEEEEEEEvNT_6ParamsE$_ZN4cute3eso3ESOILb1ELb0EJNS_6LayoutINS_5tupleIJNS3_IJNS_1CILi8EEENS4_ILi1EEEEEEEEENS3_IJNS3_IJS6_NS4_ILi0EEEEEEEEEEEiEEC2ERKSC_RKi)
$_ZN7cutlass13device_kernelIN5flash19enable_sm80_to_sm89INS1_16FlashAttnBwdSm80INS1_25CollectiveMainloopBwdSm80ILi2ELi2EN4cute5tupleIJNS5_1CILi64EEENS7_ILi128EEES8_EEENS_10bfloat16_tEfNS_4arch4Sm80ELb1ELb0ELb1ELb1ELb0ELb0ELb0ELb0ELi2ELi2ELi4ELi2ELb1EEENS1_21CollectiveEpilogueBwdISA_SB_SD_Li256ELb1ELb0ELi2EEENS1_25SingleTileBwdLPTSchedulerILb1ELi128ELb0EEEEEEEEEvNT_6ParamsE$_ZN4cute3eso3ESOILb1ELb0EJNS_6LayoutINS_5tupleIJNS3_IJNS_1CILi8EEENS4_ILi1EEEEEEEEENS3_IJNS3_IJS6_NS4_ILi0EEEEEEEEEEEiEEC2ERKSC_RKi:
[----:B------:R-:W-:Y:S02]  /*8bc0*/  IADD3 R6, R4, -c[0x0][0x20], RZ ;  /* 0x8000080004067a10 */ /* 0x000fe40007ffe0ff */
[----:B------:R-:W-:-:S03]  /*8bd0*/  MOV R9, 0x0 ;  /* 0x0000000000097802 */ /* 0x000fc60000000f00 */
[----:B------:R1:W-:Y:S01]  /*8be0*/  STL [R6], R7 ;  /* 0x0000000706007387 */ /* 0x0003e20000100800 */
[----:B------:R-:W-:Y:S05]  /*8bf0*/  RET.REL.NODEC R8 `(_ZN7cutlass13device_kernelIN5flash19enable_sm80_to_sm89INS1_16FlashAttnBwdSm80INS1_25CollectiveMainloopBwdSm80ILi2ELi2EN4cute5tupleIJNS5_1CILi64EEENS7_ILi128EEES8_EEENS_10bfloat16_tEfNS_4arch4Sm80ELb1ELb0ELb1ELb1ELb0ELb0ELb0ELb0ELi2ELi2ELi4ELi2ELb1EEENS1_21CollectiveEpilogueBwdISA_SB_SD_Li256ELb1ELb0ELi2EEENS1_25SingleTileBwdLPTSchedulerILb1ELi128ELb0EEEEEEEEEvNT_6ParamsE) ;  /* 0xffff740008007950 */ /* 0x000fea0003c3ffff */
        .type           $_ZN7cutlass13device_kernelIN5flash19enable_sm80_to_sm89INS1_16FlashAttnBwdSm80INS1_25CollectiveMainloopBwdSm80ILi2ELi2EN4cute5tupleIJNS5_1CILi64EEENS7_ILi128EEES8_EEENS_10bfloat16_tEfNS_4arch4Sm80ELb1ELb0ELb1ELb1ELb0ELb0ELb0ELb0ELi2ELi2ELi4ELi2ELb1EEENS1_21CollectiveEpilogueBwdISA_SB_SD_Li256ELb1ELb0ELi2EEENS1_25SingleTileBwdLPTSchedulerILb1ELi128ELb0EEEEEEEEEvNT_6ParamsE$_ZN4cute3eso3ESOILb1ELb0EJNS_6LayoutINS_5tupleIJNS3_IJNS_1CILi8EEENS4_ILi1EEEEEEEEENS3_IJNS3_IJS6_NS4_ILi0EEEEEEEEEEElEEC2ERKSC_RKl,@function
        .size           $_ZN7cutlass13device_kernelIN5flash19enable_sm80_to_sm89INS1_16FlashAttnBwdSm80INS1_25CollectiveMainloopBwdSm80ILi2ELi2EN4cute5tupleIJNS5_1CILi64EEENS7_ILi128EEES8_EEENS_10bfloat16_tEfNS_4arch4Sm80ELb1ELb0ELb1ELb1ELb0ELb0ELb0ELb0ELi2ELi2ELi4ELi2ELb1EEENS1_21CollectiveEpilogueBwdISA_SB_SD_Li256ELb1ELb0ELi2EEENS1_25SingleTileBwdLPTSchedulerILb1ELi128ELb0EEEEEEEEEvNT_6ParamsE$_ZN4cute3eso3ESOILb1ELb0EJNS_6LayoutINS_5tupleIJNS3_IJNS_1CILi8EEENS4_ILi1EEEEEEEEENS3_IJNS3_IJS6_NS4_ILi0EEEEEEEEEEElEEC2ERKSC_RKl,($_ZN7cutlass13device_kernelIN5flash19enable_sm80_to_sm89INS1_16FlashAttnBwdSm80INS1_25CollectiveMainloopBwdSm80ILi2ELi2EN4cute5tupleIJNS5_1CILi64EEENS7_ILi128EEES8_EEENS_10bfloat16_tEfNS_4arch4Sm80ELb1ELb0ELb1ELb1ELb0ELb0ELb0ELb0ELi2ELi2ELi4ELi2ELb1EEENS1_21CollectiveEpilogueBwdISA_SB_SD_Li256ELb1ELb0ELi2EEENS1_25SingleTileBwdLPTSchedulerILb1ELi128ELb0EEEEEEEEEvNT_6ParamsE$_ZN4cute3eso3ESOILb1ELb0EJNS_6LayoutINS_5tupleIJNS3_IJNS_1CILi8EEENS4_ILi1EEEEEENS4_ILi2EEES6_EEENS3_IJNS3_IJS6_NS4_ILi0EEEEEENS4_ILi2048EEESA_EEEEENS_10ViewEngineINS_8smem_ptrIPN7cutlass10bfloat16_tEEEEEEEC2ERKSE_RKSL_ - $_ZN7cutlass13device_kernelIN5flash19enable_sm80_to_sm89INS1_16FlashAttnBwdSm80INS1_25CollectiveMainloopBwdSm80ILi2ELi2EN4cute5tupleIJNS5_1CILi64EEENS7_ILi128EEES8_EEENS_10bfloat16_tEfNS_4arch4Sm80ELb1ELb0ELb1ELb1ELb0ELb0ELb0ELb0ELi2ELi2ELi4ELi2ELb1EEENS1_21CollectiveEpilogueBwdISA_SB_SD_Li256ELb1ELb0ELi2EEENS1_25SingleTileBwdLPTSchedulerILb1ELi128ELb0EEEEEEEEEvNT_6ParamsE$_ZN4cute3eso3ESOILb1ELb0EJNS_6LayoutINS_5tupleIJNS3_IJNS_1CILi8EEENS4_ILi1EEEEEEEEENS3_IJNS3_IJS6_NS4_ILi0EEEEEEEEEEElEEC2ERKSC_RKl)
$_ZN7cutlass13device_kernelIN5flash19enable_sm80_to_sm89INS1_16FlashAttnBwdSm80INS1_25CollectiveMainloopBwdSm80ILi2ELi2EN4cute5tupleIJNS5_1CILi64EEENS7_ILi128EEES8_EEENS_10bfloat16_tEfNS_4arch4Sm80ELb1ELb0ELb1ELb1ELb0ELb0ELb0ELb0ELi2ELi2ELi4ELi2ELb1EEENS1_21CollectiveEpilogueBwdISA_SB_SD_Li256ELb1ELb0ELi2EEENS1_25SingleTileBwdLPTSchedulerILb1ELi128ELb0EEEEEEEEEvNT_6ParamsE$_ZN4cute3eso3ESOILb1ELb0EJNS_6LayoutINS_5tupleIJNS3_IJNS_1CILi8EEENS4_ILi1EEEEEEEEENS3_IJNS3_IJS6_NS4_ILi0EEEEEEEEEEElEEC2ERKSC_RKl:
[----:B------:R-:W-:Y:S01]  /*8c00*/  IADD3 R6, R4, -c[0x0][0x20], RZ ;  /* 0x8000080004067a10 */ /* 0x000fe20007ffe0ff */
[----:B------:R-:W-:Y:S01]  /*8c10*/  IMAD.MOV.U32 R11, RZ, RZ, R7 ;  /* 0x000000ffff0b7224 */ /* 0x000fe200078e0007 */
[----:B------:R-:W-:-:S04]  /*8c20*/  MOV R9, 0x0 ;  /* 0x0000000000097802 */ /* 0x000fc80000000f00 */
[----:B------:R1:W-:Y:S01]  /*8c30*/  STL.64 [R6], R10 ;  /* 0x0000000a06007387 */ /* 0x0003e20000100a00 */
[----:B------:R-:W-:Y:S05]  /*8c40*/  RET.REL.NODEC R8 `(_ZN7cutlass13device_kernelIN5flash19enable_sm80_to_sm89INS1_16FlashAttnBwdSm80INS1_25CollectiveMainloopBwdSm80ILi2ELi2EN4cute5tupleIJNS5_1CILi64EEENS7_ILi128EEES8_EEENS_10bfloat16_tEfNS_4arch4Sm80ELb1ELb0ELb1ELb1ELb0ELb0ELb0ELb0ELi2ELi2ELi4ELi2ELb1EEENS1_21CollectiveEpilogueBwdISA_SB_SD_Li256ELb1ELb0ELi2EEENS1_25SingleTileBwdLPTSchedulerILb1ELi128ELb0EEEEEEEEEvNT_6ParamsE) ;  /* 0xffff73b008007950 */ /* 0x000fea0003c3ffff */
        .type           $_ZN7cutlass13device_kernelIN5flash19enable_sm80_to_sm89INS1_16FlashAttnBwdSm80INS1_25CollectiveMainloopBwdSm80ILi2ELi2EN4cute5tupleIJNS5_1CILi64EEENS7_ILi128EEES8_EEENS_10bfloat16_tEfNS_4arch4Sm80ELb1ELb0ELb1ELb1ELb0ELb0ELb0ELb0ELi2ELi2ELi4ELi2ELb1EEENS1_21CollectiveEpilogueBwdISA_SB_SD_Li256ELb1ELb0ELi2EEENS1_25SingleTileBwdLPTSchedulerILb1ELi128ELb0EEEEEEEEEvNT_6ParamsE$_ZN4cute3eso3ESOILb1ELb0EJNS_6LayoutINS_5tupleIJNS3_IJNS_1CILi8EEENS4_ILi1EEEEEENS4_ILi2EEES6_EEENS3_IJNS3_IJS6_NS4_ILi0EEEEEENS4_ILi2048EEESA_EEEEENS_10ViewEngineINS_8smem_ptrIPN7cutlass10bfloat16_tEEEEEEEC2ERKSE_RKSL_,@function
        .size           $_ZN7cutlass13device_kernelIN5flash19enable_sm80_to_sm89INS1_16FlashAttnBwdSm80INS1_25CollectiveMainloopBwdSm80ILi2ELi2EN4cute5tupleIJNS5_1CILi64EEENS7_ILi128EEES8_EEENS_10bfloat16_tEfNS_4arch4Sm80ELb1ELb0ELb1ELb1ELb0ELb0ELb0ELb0ELi2ELi2ELi4ELi2ELb1EEENS1_21CollectiveEpilogueBwdISA_SB_SD_Li256ELb1ELb0ELi2EEENS1_25SingleTileBwdLPTSchedulerILb1ELi128ELb0EEEEEEEEEvNT_6ParamsE$_ZN4cute3eso3ESOILb1ELb0EJNS_6LayoutINS_5tupleIJNS3_IJNS_1CILi8EEENS4_ILi1EEEEEENS4_ILi2EEES6_EEENS3_IJNS3_IJS6_NS4_ILi0EEEEEENS4_ILi2048EEESA_EEEEENS_10ViewEngineINS_8smem_ptrIPN7cutlass10bfloat16_tEEEEEEEC2ERKSE_RKSL_,($_ZN7cutlass13device_kernelIN5flash19enable_sm80_to_sm89INS1_16FlashAttnBwdSm80INS1_25CollectiveMainloopBwdSm80ILi2ELi2EN4cute5tupleIJNS5_1CILi64EEENS7_ILi128EEES8_EEENS_10bfloat16_tEfNS_4arch4Sm80ELb1ELb0ELb1ELb1ELb0ELb0ELb0ELb0ELi2ELi2ELi4ELi2ELb1EEENS1_21CollectiveEpilogueBwdISA_SB_SD_Li256ELb1ELb0ELi2EEENS1_25SingleTileBwdLPTSchedulerILb1ELi128ELb0EEEEEEEEEvNT_6ParamsE$_ZN4cute3eso3ESOILb1ELb0EJNS_6LayoutINS_5tupleIJNS3_IJNS_1CILi8EEENS4_ILi1EEEEEENS4_ILi2EEES6_EEENS3_IJNS3_IJS6_NS4_ILi0EEEEEENS4_ILi2048EEESA_EEEEEiEEC2ERKSE_RKi - $_ZN7cutlass13device_kernelIN5flash19enable_sm80_to_sm89INS1_16FlashAttnBwdSm80INS1_25CollectiveMainloopBwdSm80ILi2ELi2EN4cute5tupleIJNS5_1CILi64EEENS7_ILi128EEES8_EEENS_10bfloat16_tEfNS_4arch4Sm80ELb1ELb0ELb1ELb1ELb0ELb0ELb0ELb0ELi2ELi2ELi4ELi2ELb1EEENS1_21CollectiveEpilogueBwdISA_SB_SD_Li256ELb1ELb0ELi2EEENS1_25SingleTileBwdLPTSchedulerILb1ELi128ELb0EEEEEEEEEvNT_6ParamsE$_ZN4cute3eso3ESOILb1ELb0EJNS_6LayoutINS_5tupleIJNS3_IJNS_1CILi8EEENS4_ILi1EEEEEENS4_ILi2EEES6_EEENS3_IJNS3_IJS6_NS4_ILi0EEEEEENS4_ILi2048EEESA_EEEEENS_10ViewEngineINS_8smem_ptrIPN7cutlass10bfloat16_tEEEEEEEC2ERKSE_RKSL_)
$_ZN7cutlass13device_kernelIN5flash19enable_sm80_to_sm89INS1_16FlashAttnBwdSm80INS1_25CollectiveMainloopBwdSm80ILi2ELi2EN4cute5tupleIJNS5_1CILi64EEENS7_ILi128EEES8_EEENS_10bfloat16_tEfNS_4arch4Sm80ELb1ELb0ELb1ELb1ELb0ELb0ELb0ELb0ELi2ELi2ELi4ELi2ELb1EEENS1_21CollectiveEpilogueBwdISA_SB_SD_Li256ELb1ELb0ELi2EEENS1_25SingleTileBwdLPTSchedulerILb1ELi128ELb0EEEEEEEEEvNT_6ParamsE$_ZN4cute3eso3ESOILb1ELb0EJNS_6LayoutINS_5tupleIJNS3_IJNS_1CILi8EEENS4_ILi1EEEEEENS4_ILi2EEES6_EEENS3_IJNS3_IJS6_NS4_ILi0EEEEEENS4_ILi2048EEESA_EEEEENS_10ViewEngineINS_8smem_ptrIPN7cutlass10bfloat16_tEEEEEEEC2ERKSE_RKSL_:
[----:B------:R-:W-:Y:S02]  /*8c50*/  IADD3 R8, R4, -c[0x0][0x20], RZ ;  /* 0x8000080004087a10 */ /* 0x000fe40007ffe0ff */
[----:B------:R-:W-:-:S03]  /*8c60*/  MOV R11, 0x0 ;  /* 0x00000000000b7802 */ /* 0x000fc60000000f00 */
[----:B------:R1:W-:Y:S01]  /*8c70*/  STL.64 [R8], R6 ;  /* 0x0000000608007387 */ /* 0x0003e20000100a00 */
[----:B------:R-:W-:Y:S05]  /*8c80*/  RET.REL.NODEC R10 `(_ZN7cutlass13device_kernelIN5flash19enable_sm80_to_sm89INS1_16FlashAttnBwdSm80INS1_25CollectiveMainloopBwdSm80ILi2ELi2EN4cute5tupleIJNS5_1CILi64EEENS7_ILi128EEES8_EEENS_10bfloat16_tEfNS_4arch4Sm80ELb1ELb0ELb1ELb1ELb0ELb0ELb0ELb0ELi2ELi2ELi4ELi2ELb1EEENS1_21CollectiveEpilogueBwdISA_SB_SD_Li256ELb1ELb0ELi2EEENS1_25SingleTileBwdLPTSchedulerILb1ELi128ELb0EEEEEEEEEvNT_6ParamsE) ;  /* 0xffff73700a007950 */ /* 0x000fea0003c3ffff */
        .type           $_ZN7cutlass13device_kernelIN5flash19enable_sm80_to_sm89INS1_16FlashAttnBwdSm80INS1_25CollectiveMainloopBwdSm80ILi2ELi2EN4cute5tupleIJNS5_1CILi64EEENS7_ILi128EEES8_EEENS_10bfloat16_tEfNS_4arch4Sm80ELb1ELb0ELb1ELb1ELb0ELb0ELb0ELb0ELi2ELi2ELi4ELi2ELb1EEENS1_21CollectiveEpilogueBwdISA_SB_SD_Li256ELb1ELb0ELi2EEENS1_25SingleTileBwdLPTSchedulerILb1ELi128ELb0EEEEEEEEEvNT_6ParamsE$_ZN4cute3eso3ESOILb1ELb0EJNS_6LayoutINS_5tupleIJNS3_IJNS_1CILi8EEENS4_ILi1EEEEEENS4_ILi2EEES6_EEENS3_IJNS3_IJS6_NS4_ILi0EEEEEENS4_ILi2048EEESA_EEEEEiEEC2ERKSE_RKi,@function
        .size           $_ZN7cutlass13device_kernelIN5flash19enable_sm80_to_sm89INS1_16FlashAttnBwdSm80INS1_25CollectiveMainloopBwdSm80ILi2ELi2EN4cute5tupleIJNS5_1CILi64EEENS7_ILi128EEES8_EEENS_10bfloat16_tEfNS_4arch4Sm80ELb1ELb0ELb1ELb1ELb0ELb0ELb0ELb0ELi2ELi2ELi4ELi2ELb1EEENS1_21CollectiveEpilogueBwdISA_SB_SD_Li256ELb1ELb0ELi2EEENS1_25SingleTileBwdLPTSchedulerILb1ELi128ELb0EEEEEEEEEvNT_6ParamsE$_ZN4cute3eso3ESOILb1ELb0EJNS_6LayoutINS_5tupleIJNS3_IJNS_1CILi8EEENS4_ILi1EEEEEENS4_ILi2EEES6_EEENS3_IJNS3_IJS6_NS4_ILi0EEEEEENS4_ILi2048EEESA_EEEEEiEEC2ERKSE_RKi,($_ZN7cutlass13device_kernelIN5flash19enable_sm80_to_sm89INS1_16FlashAttnBwdSm80INS1_25CollectiveMainloopBwdSm80ILi2ELi2EN4cute5tupleIJNS5_1CILi64EEENS7_ILi128EEES8_EEENS_10bfloat16_tEfNS_4arch4Sm80ELb1ELb0ELb1ELb1ELb0ELb0ELb0ELb0ELi2ELi2ELi4ELi2ELb1EEENS1_21CollectiveEpilogueBwdISA_SB_SD_Li256ELb1ELb0ELi2EEENS1_25SingleTileBwdLPTSchedulerILb1ELi128ELb0EEEEEEEEEvNT_6ParamsE$_ZN4cute5tupleIJNS0_IJNS0_IJNS_1CILi8EEENS1_ILi1EEEEEENS1_ILi2EEES3_EEENS0_IJNS0_IJS3_NS1_ILi0EEEEEElS7_EEEEEC2ERKS6_RKS9_ - $_ZN7cutlass13device_kernelIN5flash19enable_sm80_to_sm89INS1_16FlashAttnBwdSm80INS1_25CollectiveMainloopBwdSm80ILi2ELi2EN4cute5tupleIJNS5_1CILi64EEENS7_ILi128EEES8_EEENS_10bfloat16_tEfNS_4arch4Sm80ELb1ELb0ELb1ELb1ELb0ELb0ELb0ELb0ELi2ELi2ELi4ELi2ELb1EEENS1_21CollectiveEpilogueBwdISA_SB_SD_Li256ELb1ELb0ELi2EEENS1_25SingleTileBwdLPTSchedulerILb1ELi128ELb0EEEEEEEEEvNT_6ParamsE$_ZN4cute3eso3ESOILb1ELb0EJNS_6LayoutINS_5tupleIJNS3_IJNS_1CILi8EEENS4_ILi1EEEEEENS4_ILi2EEES6_EEENS3_IJNS3_IJS6_NS4_ILi0EEEEEENS4_ILi2048EEESA_EEEEEiEEC2ERKSE_RKi)
$_ZN7cutlass13device_kernelIN5flash19enable_sm80_to_sm89INS1_16FlashAttnBwdSm80INS1_25CollectiveMainloopBwdSm80ILi2ELi2EN4cute5tupleIJNS5_1CILi64EEENS7_ILi128EEES8_EEENS_10bfloat16_tEfNS_4arch4Sm80ELb1ELb0ELb1ELb1ELb0ELb0ELb0ELb0ELi2ELi2ELi4ELi2ELb1EEENS1_21CollectiveEpilogueBwdISA_SB_SD_Li256ELb1ELb0ELi2EEENS1_25SingleTileBwdLPTSchedulerILb1ELi128ELb0EEEEEEEEEvNT_6ParamsE$_ZN4cute3eso3ESOILb1ELb0EJNS_6LayoutINS_5tupleIJNS3_IJNS_1CILi8EEENS4_ILi1EEEEEENS4_ILi2EEES6_EEENS3_IJNS3_IJS6_NS4_ILi0EEEEEENS4_ILi2048EEESA_EEEEEiEEC2ERKSE_RKi:
[----:B------:R-:W-:Y:S02]  /*8c90*/  IADD3 R6, R4, -c[0x0][0x20], RZ ;  /* 0x8000080004067a10 */ /* 0x000fe40007ffe0ff */
[----:B------:R-:W-:-:S03]  /*8ca0*/  MOV R9, 0x0 ;  /* 0x0000000000097802 */ /* 0x000fc60000000f00 */
[----:B------:R1:W-:Y:S01]  /*8cb0*/  STL [R6], R7 ;  /* 0x0000000706007387 */ /* 0x0003e20000100800 */
[----:B------:R-:W-:Y:S05]  /*8cc0*/  RET.REL.NODEC R8 `(_ZN7cutlass13device_kernelIN5flash19enable_sm80_to_sm89INS1_16FlashAttnBwdSm80INS1_25CollectiveMainloopBwdSm80ILi2ELi2EN4cute5tupleIJNS5_1CILi64EEENS7_ILi128EEES8_EEENS_10bfloat16_tEfNS_4arch4Sm80ELb1ELb0ELb1ELb1ELb0ELb0ELb0ELb0ELi2ELi2ELi4ELi2ELb1EEENS1_21CollectiveEpilogueBwdISA_SB_SD_Li256ELb1ELb0ELi2EEENS1_25SingleTileBwdLPTSchedulerILb1ELi128ELb0EEEEEEEEEvNT_6ParamsE) ;  /* 0xffff733008007950 */ /* 0x000fea0003c3ffff */
        .type           $_ZN7cutlass13device_kernelIN5flash19enable_sm80_to_sm89INS1_16FlashAttnBwdSm80INS1_25CollectiveMainloopBwdSm80ILi2ELi2EN4cute5tupleIJNS5_1CILi64EEENS7_ILi128EEES8_EEENS_10bfloat16_tEfNS_4arch4Sm80ELb1ELb0ELb1ELb1ELb0ELb0ELb0ELb0ELi2ELi2ELi4ELi2ELb1EEENS1_21CollectiveEpilogueBwdISA_SB_SD_Li256ELb1ELb0ELi2EEENS1_25SingleTileBwdLPTSchedulerILb1ELi128ELb0EEEEEEEEEvNT_6ParamsE$_ZN4cute5tupleIJNS0_IJNS0_IJNS_1CILi8EEENS1_ILi1EEEEEENS1_ILi2EEES3_EEENS0_IJNS0_IJS3_NS1_ILi0EEEEEElS7_EEEEEC2ERKS6_RKS9_,@function
        .size           $_ZN7cutlass13device_kernelIN5flash19enable_sm80_to_sm89INS1_16FlashAttnBwdSm80INS1_25CollectiveMainloopBwdSm80ILi2ELi2EN4cute5tupleIJNS5_1CILi64EEENS7_ILi128EEES8_EEENS_10bfloat16_tEfNS_4arch4Sm80ELb1ELb0ELb1ELb1ELb0ELb0ELb0ELb0ELi2ELi2ELi4ELi2ELb1EEENS1_21CollectiveEpilogueBwdISA_SB_SD_Li256ELb1ELb0ELi2EEENS1_25SingleTileBwdLPTSchedulerILb1ELi128ELb0EEEEEEEEEvNT_6ParamsE$_ZN4cute5tupleIJNS0_IJNS0_IJNS_1CILi8EEENS1_ILi1EEEEEENS1_ILi2EEES3_EEENS0_IJNS0_IJS3_NS1_ILi0EEEEEElS7_EEEEEC2ERKS6_RKS9_,($_ZN7cutlass13device_kernelIN5flash19enable_sm80_to_sm89INS1_16FlashAttnBwdSm80INS1_25CollectiveMainloopBwdSm80ILi2ELi2EN4cute5tupleIJNS5_1CILi64EEENS7_ILi128EEES8_EEENS_10bfloat16_tEfNS_4arch4Sm80ELb1ELb0ELb1ELb1ELb0ELb0ELb0ELb0ELi2ELi2ELi4ELi2ELb1EEENS1_21CollectiveEpilogueBwdISA_SB_SD_Li256ELb1ELb0ELi2EEENS1_25SingleTileBwdLPTSchedulerILb1ELi128ELb0EEEEEEEEEvNT_6ParamsE$_ZN4cute5tupleIJNS_15ArithmeticTupleIJNS_1CILi0EEEiEEEEEC2ERKS4_ - $_ZN7cutlass13device_kernelIN5flash19enable_sm80_to_sm89INS1_16FlashAttnBwdSm80INS1_25CollectiveMainloopBwdSm80ILi2ELi2EN4cute5tupleIJNS5_1CILi64EEENS7_ILi128EEES8_EEENS_10bfloat16_tEfNS_4arch4Sm80ELb1ELb0ELb1ELb1ELb0ELb0ELb0ELb0ELi2ELi2ELi4ELi2ELb1EEENS1_21CollectiveEpilogueBwdISA_SB_SD_Li256ELb1ELb0ELi2EEENS1_25SingleTileBwdLPTSchedulerILb1ELi128ELb0EEEEEEEEEvNT_6ParamsE$_ZN4cute5tupleIJNS0_IJNS0_IJNS_1CILi8EEENS1_ILi1EEEEEENS1_ILi2EEES3_EEENS0_IJNS0_IJS3_NS1_ILi0EEEEEElS7_EEEEEC2ERKS6_RKS9_)
$_ZN7cutlass13device_kernelIN5flash19enable_sm80_to_sm89INS1_16FlashAttnBwdSm80INS1_25CollectiveMainloopBwdSm80ILi2ELi2EN4cute5tupleIJNS5_1CILi64EEENS7_ILi128EEES8_EEENS_10bfloat16_tEfNS_4arch4Sm80ELb1ELb0ELb1ELb1ELb0ELb0ELb0ELb0ELi2ELi2ELi4ELi2ELb1EEENS1_21CollectiveEpilogueBwdISA_SB_SD_Li256ELb1ELb0ELi2EEENS1_25SingleTileBwdLPTSchedulerILb1ELi128ELb0EEEEEEEEEvNT_6ParamsE$_ZN4cute5tupleIJNS0_IJNS0_IJNS_1CILi8EEENS1_ILi1EEEEEENS1_ILi2EEES3_EEENS0_IJNS0_IJS3_NS1_ILi0EEEEEElS7_EEEEEC2ERKS6_RKS9_:
[----:B------:R-:W-:Y:S02]  /*8cd0*/  MOV R10, 0x8cf0 ;  /* 0x00008cf0000a7802 */ /* 0x000fe40000000f00 */
[----:B------:R-:W-:Y:S05]  /*8ce0*/  CALL.REL.NOINC `($_ZN7cutlass13device_kernelIN5flash19enable_sm80_to_sm89INS1_16FlashAttnBwdSm80INS1_25CollectiveMainloopBwdSm80ILi2ELi2EN4cute5tupleIJNS5_1CILi64EEENS7_ILi128EEES8_EEENS_10bfloat16_tEfNS_4arch4Sm80ELb1ELb0ELb1ELb1ELb0ELb0ELb0ELb0ELi2ELi2ELi4ELi2ELb1EEENS1_21CollectiveEpilogueBwdISA_SB_SD_Li256ELb1ELb0ELi2EEENS1_25SingleTileBwdLPTSchedulerILb1ELi128ELb0EEEEEEEEEvNT_6ParamsE$_ZN4cute3eso3ESOILb1ELb0EJNS_5tupleIJNS2_IJNS_1CILi8EEENS3_ILi1EEEEEENS3_ILi2EEES5_EEENS2_IJNS2_IJS5_NS3_ILi0EEEEEElS9_EEEEEC2ERKS8_RKSB_) ;  /* 0xfffffb9000007944 */ /* 0x000fea0003c3ffff */
[----:B------:R-:W-:-:S04]  /*8cf0*/  MOV R9, 0x0 ;  /* 0x0000000000097802 */ /* 0x000fc80000000f00 */
[----:B------:R-:W-:Y:S05]  /*8d00*/  RET.REL.NODEC R8 `(_ZN7cutlass13device_kernelIN5flash19enable_sm80_to_sm89INS1_16FlashAttnBwdSm80INS1_25CollectiveMainloopBwdSm80ILi2ELi2EN4cute5tupleIJNS5_1CILi64EEENS7_ILi128EEES8_EEENS_10bfloat16_tEfNS_4arch4Sm80ELb1ELb0ELb1ELb1ELb0ELb0ELb0ELb0ELi2ELi2ELi4ELi2ELb1EEENS1_21CollectiveEpilogueBwdISA_SB_SD_Li256ELb1ELb0ELi2EEENS1_25SingleTileBwdLPTSchedulerILb1ELi128ELb0EEEEEEEEEvNT_6ParamsE) ;  /* 0xffff72f008007950 */ /* 0x000fea0003c3ffff */
        .type           $_ZN7cutlass13device_kernelIN5flash19enable_sm80_to_sm89INS1_16FlashAttnBwdSm80INS1_25CollectiveMainloopBwdSm80ILi2ELi2EN4cute5tupleIJNS5_1CILi64EEENS7_ILi128EEES8_EEENS_10bfloat16_tEfNS_4arch4Sm80ELb1ELb0ELb1ELb1ELb0ELb0ELb0ELb0ELi2ELi2ELi4ELi2ELb1EEENS1_21CollectiveEpilogueBwdISA_SB_SD_Li256ELb1ELb0ELi2EEENS1_25SingleTileBwdLPTSchedulerILb1ELi128ELb0EEEEEEEEEvNT_6ParamsE$_ZN4cute5tupleIJNS_15ArithmeticTupleIJNS_1CILi0EEEiEEEEEC2ERKS4_,@function
        .size           $_ZN7cutlass13device_kernelIN5flash19enable_sm80_to_sm89INS1_16FlashAttnBwdSm80INS1_25CollectiveMainloopBwdSm80ILi2ELi2EN4cute5tupleIJNS5_1CILi64EEENS7_ILi128EEES8_EEENS_10bfloat16_tEfNS_4arch4Sm80ELb1ELb0ELb1ELb1ELb0ELb0ELb0ELb0ELi2ELi2ELi4ELi2ELb1EEENS1_21CollectiveEpilogueBwdISA_SB_SD_Li256ELb1ELb0ELi2EEENS1_25SingleTileBwdLPTSchedulerILb1ELi128ELb0EEEEEEEEEvNT_6ParamsE$_ZN4cute5tupleIJNS_15ArithmeticTupleIJNS_1CILi0EEEiEEEEEC2ERKS4_,($_ZN7cutlass13device_kernelIN5flash19enable_sm80_to_sm89INS1_16FlashAttnBwdSm80INS1_25CollectiveMainloopBwdSm80ILi2ELi2EN4cute5tupleIJNS5_1CILi64EEENS7_ILi128EEES8_EEENS_10bfloat16_tEfNS_4arch4Sm80ELb1ELb0ELb1ELb1ELb0ELb0ELb0ELb0ELi2ELi2ELi4ELi2ELb1EEENS1_21CollectiveEpilogueBwdISA_SB_SD_Li256ELb1ELb0ELi2EEENS1_25SingleTileBwdLPTSchedulerILb1ELi128ELb0EEEEEEEEEvNT_6ParamsE$_ZN4cute5tupleIJNS_15ArithmeticTupleIJiEEEEEC2ERKS2_ - $_ZN7cutlass13device_kernelIN5flash19enable_sm80_to_sm89INS1_16FlashAttnBwdSm80INS1_25CollectiveMainloopBwdSm80ILi2ELi2EN4cute5tupleIJNS5_1CILi64EEENS7_ILi128EEES8_EEENS_10bfloat16_tEfNS_4arch4Sm80ELb1ELb0ELb1ELb1ELb0ELb0ELb0ELb0ELi2ELi2ELi4ELi2ELb1EEENS1_21CollectiveEpilogueBwdISA_SB_SD_Li256ELb1ELb0ELi2EEENS1_25SingleTileBwdLPTSchedulerILb1ELi128ELb0EEEEEEEEEvNT_6ParamsE$_ZN4cute5tupleIJNS_15ArithmeticTupleIJNS_1CILi0EEEiEEEEEC2ERKS4_)
$_ZN7cutlass13device_kernelIN5flash19enable_sm80_to_sm89INS1_16FlashAttnBwdSm80INS1_25CollectiveMainloopBwdSm80ILi2ELi2EN4cute5tupleIJNS5_1CILi64EEENS7_ILi128EEES8_EEENS_10bfloat16_tEfNS_4arch4Sm80ELb1ELb0ELb1ELb1ELb0ELb0ELb0ELb0ELi2ELi2ELi4ELi2ELb1EEENS1_21CollectiveEpilogueBwdISA_SB_SD_Li256ELb1ELb0ELi2EEENS1_25SingleTileBwdLPTSchedulerILb1ELi128ELb0EEEEEEEEEvNT_6ParamsE$_ZN4cute5tupleIJNS_15ArithmeticTupleIJNS_1CILi0EEEiEEEEEC2ERKS4_:
[----:B------:R-:W-:Y:S02]  /*8d10*/  MOV R10, 0x8d30 ;  /* 0x00008d30000a7802 */ /* 0x000fe40000000f00 */
[----:B------:R-:W-:Y:S05]  /*8d20*/  CALL.REL.NOINC `($_ZN7cutlass13device_kernelIN5flash19enable_sm80_to_sm89INS1_16FlashAttnBwdSm80INS1_25CollectiveMainloopBwdSm80ILi2ELi2EN4cute5tupleIJNS5_1CILi64EEENS7_ILi128EEES8_EEENS_10bfloat16_tEfNS_4arch4Sm80ELb1ELb0ELb1ELb1ELb0ELb0ELb0ELb0ELi2ELi2ELi4ELi2ELb1EEENS1_21CollectiveEpilogueBwdISA_SB_SD_Li256ELb1ELb0ELi2EEENS1_25SingleTileBwdLPTSchedulerILb1ELi128ELb0EEEEEEEEEvNT_6ParamsE$_ZN4cute3eso3ESOILb0ELb1EJNS_15ArithmeticTupleIJNS_1CILi0EEEiEEEEEC2ERKS5_) ;  /* 0xfffff56000007944 */ /* 0x000fea0003c3ffff */
[----:B------:R-:W-:-:S04]  /*8d30*/  MOV R17, 0x0 ;  /* 0x0000000000117802 */ /* 0x000fc80000000f00 */
[----:B------:R-:W-:Y:S05]  /*8d40*/  RET.REL.NODEC R16 `(_ZN7cutlass13device_kernelIN5flash19enable_sm80_to_sm89INS1_16FlashAttnBwdSm80INS1_25CollectiveMainloopBwdSm80ILi2ELi2EN4cute5tupleIJNS5_1CILi64EEENS7_ILi128EEES8_EEENS_10bfloat16_tEfNS_4arch4Sm80ELb1ELb0ELb1ELb1ELb0ELb0ELb0ELb0ELi2ELi2ELi4ELi2ELb1EEENS1_21CollectiveEpilogueBwdISA_SB_SD_Li256ELb1ELb0ELi2EEENS1_25SingleTileBwdLPTSchedulerILb1ELi128ELb0EEEEEEEEEvNT_6ParamsE) ;  /* 0xffff72b010007950 */ /* 0x000fea0003c3ffff */
        .type           $_ZN7cutlass13device_kernelIN5flash19enable_sm80_to_sm89INS1_16FlashAttnBwdSm80INS1_25CollectiveMainloopBwdSm80ILi2ELi2EN4cute5tupleIJNS5_1CILi64EEENS7_ILi128EEES8_EEENS_10bfloat16_tEfNS_4arch4Sm80ELb1ELb0ELb1ELb1ELb0ELb0ELb0ELb0ELi2ELi2ELi4ELi2ELb1EEENS1_21CollectiveEpilogueBwdISA_SB_SD_Li256ELb1ELb0ELi2EEENS1_25SingleTileBwdLPTSchedulerILb1ELi128ELb0EEEEEEEEEvNT_6ParamsE$_ZN4cute5tupleIJNS_15ArithmeticTupleIJiEEEEEC2ERKS2_,@function
        .size           $_ZN7cutlass13device_kernelIN5flash19enable_sm80_to_sm89INS1_16FlashAttnBwdSm80INS1_25CollectiveMainloopBwdSm80ILi2ELi2EN4cute5tupleIJNS5_1CILi64EEENS7_ILi128EEES8_EEENS_10bfloat16_tEfNS_4arch4Sm80ELb1ELb0ELb1ELb1ELb0ELb0ELb0ELb0ELi2ELi2ELi4ELi2ELb1EEENS1_21CollectiveEpilogueBwdISA_SB_SD_Li256ELb1ELb0ELi2EEENS1_25SingleTileBwdLPTSchedulerILb1ELi128ELb0EEEEEEEEEvNT_6ParamsE$_ZN4cute5tupleIJNS_15ArithmeticTupleIJiEEEEEC2ERKS2_,($_ZN7cutlass13device_kernelIN5flash19enable_sm80_to_sm89INS1_16FlashAttnBwdSm80INS1_25CollectiveMainloopBwdSm80ILi2ELi2EN4cute5tupleIJNS5_1CILi64EEENS7_ILi128EEES8_EEENS_10bfloat16_tEfNS_4arch4Sm80ELb1ELb0ELb1ELb1ELb0ELb0ELb0ELb0ELi2ELi2ELi4ELi2ELb1EEENS1_21CollectiveEpilogueBwdISA_SB_SD_Li256ELb1ELb0ELi2EEENS1_25SingleTileBwdLPTSchedulerILb1ELi128ELb0EEEEEEEEEvNT_6ParamsE$_ZN4cute5tupleIJNS_15ArithmeticTupleIJiiEEEEEC2ERKS2_ - $_ZN7cutlass13device_kernelIN5flash19enable_sm80_to_sm89INS1_16FlashAttnBwdSm80INS1_25CollectiveMainloopBwdSm80ILi2ELi2EN4cute5tupleIJNS5_1CILi64EEENS7_ILi128EEES8_EEENS_10bfloat16_tEfNS_4arch4Sm80ELb1ELb0ELb1ELb1ELb0ELb0ELb0ELb0ELi2ELi2ELi4ELi2ELb1EEENS1_21CollectiveEpilogueBwdISA_SB_SD_Li256ELb1ELb0ELi2EEENS1_25SingleTileBwdLPTSchedulerILb1ELi128ELb0EEEEEEEEEvNT_6ParamsE$_ZN4cute5tupleIJNS_15ArithmeticTupleIJiEEEEEC2ERKS2_)
$_ZN7cutlass13device_kernelIN5flash19enable_sm80_to_sm89INS1_16FlashAttnBwdSm80INS1_25CollectiveMainloopBwdSm80ILi2ELi2EN4cute5tupleIJNS5_1CILi64EEENS7_ILi128EEES8_EEENS_10bfloat16_tEfNS_4arch4Sm80ELb1ELb0ELb1ELb1ELb0ELb0ELb0ELb0ELi2ELi2ELi4ELi2ELb1EEENS1_21CollectiveEpilogueBwdISA_SB_SD_Li256ELb1ELb0ELi2EEENS1_25SingleTileBwdLPTSchedulerILb1ELi128ELb0EEEEEEEEEvNT_6ParamsE$_ZN4cute5tupleIJNS_15ArithmeticTupleIJiEEEEEC2ERKS2_:
[----:B------:R-:W-:Y:S02]  /*8d50*/  MOV R8, 0x8d70 ;  /* 0x00008d7000087802 */ /* 0x000fe40000000f00 */
[----:B------:R-:W-:Y:S05]  /*8d60*/  CALL.REL.NOINC `($_ZN7cutlass13device_kernelIN5flash19enable_sm80_to_sm89INS1_16FlashAttnBwdSm80INS1_25CollectiveMainloopBwdSm80ILi2ELi2EN4cute5tupleIJNS5_1CILi64EEENS7_ILi128EEES8_EEENS_10bfloat16_tEfNS_4arch4Sm80ELb1ELb0ELb1ELb1ELb0ELb0ELb0ELb0ELi2ELi2ELi4ELi2ELb1EEENS1_21CollectiveEpilogueBwdISA_SB_SD_Li256ELb1ELb0ELi2EEENS1_25SingleTileBwdLPTSchedulerILb1ELi128ELb0EEEEEEEEEvNT_6ParamsE$_ZN4cute3eso3ESOILb0ELb1EJNS_15ArithmeticTupleIJiEEEEEC2ERKS3_) ;  /* 0xfffff56000007944 */ /* 0x000fea0003c3ffff */
[----:B------:R-:W-:-:S04]  /*8d70*/  MOV R11, 0x0 ;  /* 0x00000000000b7802 */ /* 0x000fc80000000f00 */
[----:B------:R-:W-:Y:S05]  /*8d80*/  RET.REL.NODEC R10 `(_ZN7cutlass13device_kernelIN5flash19enable_sm80_to_sm89INS1_16FlashAttnBwdSm80INS1_25CollectiveMainloopBwdSm80ILi2ELi2EN4cute5tupleIJNS5_1CILi64EEENS7_ILi128EEES8_EEENS_10bfloat16_tEfNS_4arch4Sm80ELb1ELb0ELb1ELb1ELb0ELb0ELb0ELb0ELi2ELi2ELi4ELi2ELb1EEENS1_21CollectiveEpilogueBwdISA_SB_SD_Li256ELb1ELb0ELi2EEENS1_25SingleTileBwdLPTSchedulerILb1ELi128ELb0EEEEEEEEEvNT_6ParamsE) ;  /* 0xffff72700a007950 */ /* 0x000fea0003c3ffff */
        .type           $_ZN7cutlass13device_kernelIN5flash19enable_sm80_to_sm89INS1_16FlashAttnBwdSm80INS1_25CollectiveMainloopBwdSm80ILi2ELi2EN4cute5tupleIJNS5_1CILi64EEENS7_ILi128EEES8_EEENS_10bfloat16_tEfNS_4arch4Sm80ELb1ELb0ELb1ELb1ELb0ELb0ELb0ELb0ELi2ELi2ELi4ELi2ELb1EEENS1_21CollectiveEpilogueBwdISA_SB_SD_Li256ELb1ELb0ELi2EEENS1_25SingleTileBwdLPTSchedulerILb1ELi128ELb0EEEEEEEEEvNT_6ParamsE$_ZN4cute5tupleIJNS_15ArithmeticTupleIJiiEEEEEC2ERKS2_,@function
        .size           $_ZN7cutlass13device_kernelIN5flash19enable_sm80_to_sm89INS1_16FlashAttnBwdSm80INS1_25CollectiveMainloopBwdSm80ILi2ELi2EN4cute5tupleIJNS5_1CILi64EEENS7_ILi128EEES8_EEENS_10bfloat16_tEfNS_4arch4Sm80ELb1ELb0ELb1ELb1ELb0ELb0ELb0ELb0ELi2ELi2ELi4ELi2ELb1EEENS1_21CollectiveEpilogueBwdISA_SB_SD_Li256ELb1ELb0ELi2EEENS1_25SingleTileBwdLPTSchedulerILb1ELi128ELb0EEEEEEEEEvNT_6ParamsE$_ZN4cute5tupleIJNS_15ArithmeticTupleIJiiEEEEEC2ERKS2_,($_ZN7cutlass13device_kernelIN5flash19enable_sm80_to_sm89INS1_16FlashAttnBwdSm80INS1_25CollectiveMainloopBwdSm80ILi2ELi2EN4cute5tupleIJNS5_1CILi64EEENS7_ILi128EEES8_EEENS_10bfloat16_tEfNS_4arch4Sm80ELb1ELb0ELb1ELb1ELb0ELb0ELb0ELb0ELi2ELi2ELi4ELi2ELb1EEENS1_21CollectiveEpilogueBwdISA_SB_SD_Li256ELb1ELb0ELi2EEENS1_25SingleTileBwdLPTSchedulerILb1ELi128ELb0EEEEEEEEEvNT_6ParamsE$_ZN4cute5tupleIJNS_15ArithmeticTupleIJiiEEEiiiEEC2ERKS2_RKiS7_S7_ - $_ZN7cutlass13device_kernelIN5flash19enable_sm80_to_sm89INS1_16FlashAttnBwdSm80INS1_25CollectiveMainloopBwdSm80ILi2ELi2EN4cute5tupleIJNS5_1CILi64EEENS7_ILi128EEES8_EEENS_10bfloat16_tEfNS_4arch4Sm80ELb1ELb0ELb1ELb1ELb0ELb0ELb0ELb0ELi2ELi2ELi4ELi2ELb1EEENS1_21CollectiveEpilogueBwdISA_SB_SD_Li256ELb1ELb0ELi2EEENS1_25SingleTileBwdLPTSchedulerILb1ELi128ELb0EEEEEEEEEvNT_6ParamsE$_ZN4cute5tupleIJNS_15ArithmeticTupleIJiiEEEEEC2ERKS2_)
$_ZN7cutlass13device_kernelIN5flash19enable_sm80_to_sm89INS1_16FlashAttnBwdSm80INS1_25CollectiveMainloopBwdSm80ILi2ELi2EN4cute5tupleIJNS5_1CILi64EEENS7_ILi128EEES8_EEENS_10bfloat16_tEfNS_4arch4Sm80ELb1ELb0ELb1ELb1ELb0ELb0ELb0ELb0ELi2ELi2ELi4ELi2ELb1EEENS1_21CollectiveEpilogueBwdISA_SB_SD_Li256ELb1ELb0ELi2EEENS1_25SingleTileBwdLPTSchedulerILb1ELi128ELb0EEEEEEEEEvNT_6ParamsE$_ZN4cute5tupleIJNS_15ArithmeticTupleIJiiEEEEEC2ERKS2_:
[----:B------:R-:W-:Y:S02]  /*8d90*/  MOV R8, 0x8db0 ;  /* 0x00008db000087802 */ /* 0x000fe40000000f00 */
[----:B------:R-:W-:Y:S05]  /*8da0*/  CALL.REL.NOINC `($_ZN7cutlass13device_kernelIN5flash19enable_sm80_to_sm89INS1_16FlashAttnBwdSm80INS1_25CollectiveMainloopBwdSm80ILi2ELi2EN4cute5tupleIJNS5_1CILi64EEENS7_ILi128EEES8_EEENS_10bfloat16_tEfNS_4arch4Sm80ELb1ELb0ELb1ELb1ELb0ELb0ELb0ELb0ELi2ELi2ELi4ELi2ELb1EEENS1_21CollectiveEpilogueBwdISA_SB_SD_Li256ELb1ELb0ELi2EEENS1_25SingleTileBwdLPTSchedulerILb1ELi128ELb0EEEEEEEEEvNT_6ParamsE$_ZN4cute3eso3ESOILb0ELb1EJNS_15ArithmeticTupleIJiiEEEEEC2ERKS3_) ;  /* 0xfffff57000007944 */ /* 0x000fea0003c3ffff */
[----:B------:R-:W-:-:S04]  /*8db0*/  MOV R11, 0x0 ;  /* 0x00000000000b7802 */ /* 0x000fc80000000f00 */
[----:B------:R-:W-:Y:S05]  /*8dc0*/  RET.REL.NODEC R10 `(_ZN7cutlass13device_kernelIN5flash19enable_sm80_to_sm89INS1_16FlashAttnBwdSm80INS1_25CollectiveMainloopBwdSm80ILi2ELi2EN4cute5tupleIJNS5_1CILi64EEENS7_ILi128EEES8_EEENS_10bfloat16_tEfNS_4arch4Sm80ELb1ELb0ELb1ELb1ELb0ELb0ELb0ELb0ELi2ELi2ELi4ELi2ELb1EEENS1_21CollectiveEpilogueBwdISA_SB_SD_Li256ELb1ELb0ELi2EEENS1_25SingleTileBwdLPTSchedulerILb1ELi128ELb0EEEEEEEEEvNT_6ParamsE) ;  /* 0xffff72300a007950 */ /* 0x000fea0003c3ffff */
        .type           $_ZN7cutlass13device_kernelIN5flash19enable_sm80_to_sm89INS1_16FlashAttnBwdSm80INS1_25CollectiveMainloopBwdSm80ILi2ELi2EN4cute5tupleIJNS5_1CILi64EEENS7_ILi128EEES8_EEENS_10bfloat16_tEfNS_4arch4Sm80ELb1ELb0ELb1ELb1ELb0ELb0ELb0ELb0ELi2ELi2ELi4ELi2ELb1EEENS1_21CollectiveEpilogueBwdISA_SB_SD_Li256ELb1ELb0ELi2EEENS1_25SingleTileBwdLPTSchedulerILb1ELi128ELb0EEEEEEEEEvNT_6ParamsE$_ZN4cute5tupleIJNS_15ArithmeticTupleIJiiEEEiiiEEC2ERKS2_RKiS7_S7_,@function
        .size           $_ZN7cutlass13device_kernelIN5flash19enable_sm80_to_sm89INS1_16FlashAttnBwdSm80INS1_25CollectiveMainloopBwdSm80ILi2ELi2EN4cute5tupleIJNS5_1CILi64EEENS7_ILi128EEES8_EEENS_10bfloat16_tEfNS_4arch4Sm80ELb1ELb0ELb1ELb1ELb0ELb0ELb0ELb0ELi2ELi2ELi4ELi2ELb1EEENS1_21CollectiveEpilogueBwdISA_SB_SD_Li256ELb1ELb0ELi2EEENS1_25SingleTileBwdLPTSchedulerILb1ELi128ELb0EEEEEEEEEvNT_6ParamsE$_ZN4cute5tupleIJNS_15ArithmeticTupleIJiiEEEiiiEEC2ERKS2_RKiS7_S7_,($_ZN7cutlass13device_kernelIN5flash19enable_sm80_to_sm89INS1_16FlashAttnBwdSm80INS1_25CollectiveMainloopBwdSm80ILi2ELi2EN4cute5tupleIJNS5_1CILi64EEENS7_ILi128EEES8_EEENS_10bfloat16_tEfNS_4arch4Sm80ELb1ELb0ELb1ELb1ELb0ELb0ELb0ELb0ELi2ELi2ELi4ELi2ELb1EEENS1_21CollectiveEpilogueBwdISA_SB_SD_Li256ELb1ELb0ELi2EEENS1_25SingleTileBwdLPTSchedulerILb1ELi128ELb0EEEEEEEEEvNT_6ParamsE$_ZN4cute5tupleIJNS_1CILi0EEES2_S2_iEEC2ERKS2_S5_S5_RKi - $_ZN7cutlass13device_kernelIN5flash19enable_sm80_to_sm89INS1_16FlashAttnBwdSm80INS1_25CollectiveMainloopBwdSm80ILi2ELi2EN4cute5tupleIJNS5_1CILi64EEENS7_ILi128EEES8_EEENS_10bfloat16_tEfNS_4arch4Sm80ELb1ELb0ELb1ELb1ELb0ELb0ELb0ELb0ELi2ELi2ELi4ELi2ELb1EEENS1_21CollectiveEpilogueBwdISA_SB_SD_Li256ELb1ELb0ELi2EEENS1_25SingleTileBwdLPTSchedulerILb1ELi128ELb0EEEEEEEEEvNT_6ParamsE$_ZN4cute5tupleIJNS_15ArithmeticTupleIJiiEEEiiiEEC2ERKS2_RKiS7_S7_)
$_ZN7cutlass13device_kernelIN5flash19enable_sm80_to_sm89INS1_16FlashAttnBwdSm80INS1_25CollectiveMainloopBwdSm80ILi2ELi2EN4cute5tupleIJNS5_1CILi64EEENS7_ILi128EEES8_EEENS_10bfloat16_tEfNS_4arch4Sm80ELb1ELb0ELb1ELb1ELb0ELb0ELb0ELb0ELi2ELi2ELi4ELi2ELb1EEENS1_21CollectiveEpilogueBwdISA_SB_SD_Li256ELb1ELb0ELi2EEENS1_25SingleTileBwdLPTSchedulerILb1ELi128ELb0EEEEEEEEEvNT_6ParamsE$_ZN4cute5tupleIJNS_15ArithmeticTupleIJiiEEEiiiEEC2ERKS2_RKiS7_S7_:
[----:B------:R-:W-:Y:S02]  /*8dd0*/  MOV R18, 0x8df0 ;  /* 0x00008df000127802 */ /* 0x000fe40000000f00 */
[----:B------:R-:W-:Y:S05]  /*8de0*/  CALL.REL.NOINC `($_ZN7cutlass13device_kernelIN5flash19enable_sm80_to_sm89INS1_16FlashAttnBwdSm80INS1_25CollectiveMainloopBwdSm80ILi2ELi2EN4cute5tupleIJNS5_1CILi64EEENS7_ILi128EEES8_EEENS_10bfloat16_tEfNS_4arch4Sm80ELb1ELb0ELb1ELb1ELb0ELb0ELb0ELb0ELi2ELi2ELi4ELi2ELb1EEENS1_21CollectiveEpilogueBwdISA_SB_SD_Li256ELb1ELb0ELi2EEENS1_25SingleTileBwdLPTSchedulerILb1ELi128ELb0EEEEEEEEEvNT_6ParamsE$_ZN4cute3eso3ESOILb0ELb0EJNS_15ArithmeticTupleIJiiEEEiiiEEC2ERKS3_RKiS8_S8_) ;  /* 0xfffff16000007944 */ /* 0x000fea0003c3ffff */
[----:B------:R-:W-:-:S04]  /*8df0*/  MOV R47, 0x0 ;  /* 0x00000000002f7802 */ /* 0x000fc80000000f00 */
[----:B------:R-:W-:Y:S05]  /*8e00*/  RET.REL.NODEC R46 `(_ZN7cutlass13device_kernelIN5flash19enable_sm80_to_sm89INS1_16FlashAttnBwdSm80INS1_25CollectiveMainloopBwdSm80ILi2ELi2EN4cute5tupleIJNS5_1CILi64EEENS7_ILi128EEES8_EEENS_10bfloat16_tEfNS_4arch4Sm80ELb1ELb0ELb1ELb1ELb0ELb0ELb0ELb0ELi2ELi2ELi4ELi2ELb1EEENS1_21CollectiveEpilogueBwdISA_SB_SD_Li256ELb1ELb0ELi2EEENS1_25SingleTileBwdLPTSchedulerILb1ELi128ELb0EEEEEEEEEvNT_6ParamsE) ;  /* 0xffff71f02e007950 */ /* 0x000fea0003c3ffff */
        .type           $_ZN7cutlass13device_kernelIN5flash19enable_sm80_to_sm89INS1_16FlashAttnBwdSm80INS1_25CollectiveMainloopBwdSm80ILi2ELi2EN4cute5tupleIJNS5_1CILi64EEENS7_ILi128EEES8_EEENS_10bfloat16_tEfNS_4arch4Sm80ELb1ELb0ELb1ELb1ELb0ELb0ELb0ELb0ELi2ELi2ELi4ELi2ELb1EEENS1_21CollectiveEpilogueBwdISA_SB_SD_Li256ELb1ELb0ELi2EEENS1_25SingleTileBwdLPTSchedulerILb1ELi128ELb0EEEEEEEEEvNT_6ParamsE$_ZN4cute5tupleIJNS_1CILi0EEES2_S2_iEEC2ERKS2_S5_S5_RKi,@function
        .size           $_ZN7cutlass13device_kernelIN5flash19enable_sm80_to_sm89INS1_16FlashAttnBwdSm80INS1_25CollectiveMainloopBwdSm80ILi2ELi2EN4cute5tupleIJNS5_1CILi64EEENS7_ILi128EEES8_EEENS_10bfloat16_tEfNS_4arch4Sm80ELb1ELb0ELb1ELb1ELb0ELb0ELb0ELb0ELi2ELi2ELi4ELi2ELb1EEENS1_21CollectiveEpilogueBwdISA_SB_SD_Li256ELb1ELb0ELi2EEENS1_25SingleTileBwdLPTSchedulerILb1ELi128ELb0EEEEEEEEEvNT_6ParamsE$_ZN4cute5tupleIJNS_1CILi0EEES2_S2_iEEC2ERKS2_S5_S5_RKi,($_ZN7cutlass13device_kernelIN5flash19enable_sm80_to_sm89INS1_16FlashAttnBwdSm80INS1_25CollectiveMainloopBwdSm80ILi2ELi2EN4cute5tupleIJNS5_1CILi64EEENS7_ILi128EEES8_EEENS_10bfloat16_tEfNS_4arch4Sm80ELb1ELb0ELb1ELb1ELb0ELb0ELb0ELb0ELi2ELi2ELi4ELi2ELb1EEENS1_21CollectiveEpilogueBwdISA_SB_SD_Li256ELb1ELb0ELi2EEENS1_25SingleTileBwdLPTSchedulerILb1ELi128ELb0EEEEEEEEEvNT_6ParamsE$_ZN4cute5tupleIJNS_1CILi0EEES2_iEEC2ERKS2_S5_RKi - $_ZN7cutlass13device_kernelIN5flash19enable_sm80_to_sm89INS1_16FlashAttnBwdSm80INS1_25CollectiveMainloopBwdSm80ILi2ELi2EN4cute5tupleIJNS5_1CILi64EEENS7_ILi128EEES8_EEENS_10bfloat16_tEfNS_4arch4Sm80ELb1ELb0ELb1ELb1ELb0ELb0ELb0ELb0ELi2ELi2ELi4ELi2ELb1EEENS1_21CollectiveEpilogueBwdISA_SB_SD_Li256ELb1ELb0ELi2EEENS1_25SingleTileBwdLPTSchedulerILb1ELi128ELb0EEEEEEEEEvNT_6ParamsE$_ZN4cute5tupleIJNS_1CILi0EEES2_S2_iEEC2ERKS2_S5_S5_RKi)
$_ZN7cutlass13device_kernelIN5flash19enable_sm80_to_sm89INS1_16FlashAttnBwdSm80INS1_25CollectiveMainloopBwdSm80ILi2ELi2EN4cute5tupleIJNS5_1CILi64EEENS7_ILi128EEES8_EEENS_10bfloat16_tEfNS_4arch4Sm80ELb1ELb0ELb1ELb1ELb0ELb0ELb0ELb0ELi2ELi2ELi4ELi2ELb1EEENS1_21CollectiveEpilogueBwdISA_SB_SD_Li256ELb1ELb0ELi2EEENS1_25SingleTileBwdLPTSchedulerILb1ELi128ELb0EEEEEEEEEvNT_6ParamsE$_ZN4cute5tupleIJNS_1CILi0EEES2_S2_iEEC2ERKS2_S5_S5_RKi:
[----:B------:R-:W-:Y:S02]  /*8e10*/  MOV R10, 0x8e30 ;  /* 0x00008e30000a7802 */ /* 0x000fe40000000f00 */
[----:B------:R-:W-:Y:S05]  /*8e20*/  CALL.REL.NOINC `($_ZN7cutlass13device_kernelIN5flash19enable_sm80_to_sm89INS1_16FlashAttnBwdSm80INS1_25CollectiveMainloopBwdSm80ILi2ELi2EN4cute5tupleIJNS5_1CILi64EEENS7_ILi128EEES8_EEENS_10bfloat16_tEfNS_4arch4Sm80ELb1ELb0ELb1ELb1ELb0ELb0ELb0ELb0ELi2ELi2ELi4ELi2ELb1EEENS1_21CollectiveEpilogueBwdISA_SB_SD_Li256ELb1ELb0ELi2EEENS1_25SingleTileBwdLPTSchedulerILb1ELi128ELb0EEEEEEEEEvNT_6ParamsE$_ZN4cute3eso3ESOILb1ELb0EJNS_1CILi0EEES3_S3_iEEC2ERKS3_S6_S6_RKi) ;  /* 0xfffff7a000007944 */ /* 0x000fea0003c3ffff */
[----:B------:R-:W-:-:S04]  /*8e30*/  MOV R17, 0x0 ;  /* 0x0000000000117802 */ /* 0x000fc80000000f00 */
[----:B------:R-:W-:Y:S05]  /*8e40*/  RET.REL.NODEC R16 `(_ZN7cutlass13device_kernelIN5flash19enable_sm80_to_sm89INS1_16FlashAttnBwdSm80INS1_25CollectiveMainloopBwdSm80ILi2ELi2EN4cute5tupleIJNS5_1CILi64EEENS7_ILi128EEES8_EEENS_10bfloat16_tEfNS_4arch4Sm80ELb1ELb0ELb1ELb1ELb0ELb0ELb0ELb0ELi2ELi2ELi4ELi2ELb1EEENS1_21CollectiveEpilogueBwdISA_SB_SD_Li256ELb1ELb0ELi2EEENS1_25SingleTileBwdLPTSchedulerILb1ELi128ELb0EEEEEEEEEvNT_6ParamsE) ;  /* 0xffff71b010007950 */ /* 0x000fea0003c3ffff */
        .type           $_ZN7cutlass13device_kernelIN5flash19enable_sm80_to_sm89INS1_16FlashAttnBwdSm80INS1_25CollectiveMainloopBwdSm80ILi2ELi2EN4cute5tupleIJNS5_1CILi64EEENS7_ILi128EEES8_EEENS_10bfloat16_tEfNS_4arch4Sm80ELb1ELb0ELb1ELb1ELb0ELb0ELb0ELb0ELi2ELi2ELi4ELi2ELb1EEENS1_21CollectiveEpilogueBwdISA_SB_SD_Li256ELb1ELb0ELi2EEENS1_25SingleTileBwdLPTSchedulerILb1ELi128ELb0EEEEEEEEEvNT_6ParamsE$_ZN4cute5tupleIJNS_1CILi0EEES2_iEEC2ERKS2_S5_RKi,@function
        .size           $_ZN7cutlass13device_kernelIN5flash19enable_sm80_to_sm89INS1_16FlashAttnBwdSm80INS1_25CollectiveMainloopBwdSm80ILi2ELi2EN4cute5tupleIJNS5_1CILi64EEENS7_ILi128EEES8_EEENS_10bfloat16_tEfNS_4arch4Sm80ELb1ELb0ELb1ELb1ELb0ELb0ELb0ELb0ELi2ELi2ELi4ELi2ELb1EEENS1_21CollectiveEpilogueBwdISA_SB_SD_Li256ELb1ELb0ELi2EEENS1_25SingleTileBwdLPTSchedulerILb1ELi128ELb0EEEEEEEEEvNT_6ParamsE$_ZN4cute5tupleIJNS_1CILi0EEES2_iEEC2ERKS2_S5_RKi,($_ZN7cutlass13device_kernelIN5flash19enable_sm80_to_sm89INS1_16FlashAttnBwdSm80INS1_25CollectiveMainloopBwdSm80ILi2ELi2EN4cute5tupleIJNS5_1CILi64EEENS7_ILi128EEES8_EEENS_10bfloat16_tEfNS_4arch4Sm80ELb1ELb0ELb1ELb1ELb0ELb0ELb0ELb0ELi2ELi2ELi4ELi2ELb1EEENS1_21CollectiveEpilogueBwdISA_SB_SD_Li256ELb1ELb0ELi2EEENS1_25SingleTileBwdLPTSchedulerILb1ELi128ELb0EEEEEEEEEvNT_6ParamsE$_ZN4cute5tupleIJNS_1CILi0EEES2_iiEEC2ERKS2_S5_RKiS7_ - $_ZN7cutlass13device_kernelIN5flash19enable_sm80_to_sm89INS1_16FlashAttnBwdSm80INS1_25CollectiveMainloopBwdSm80ILi2ELi2EN4cute5tupleIJNS5_1CILi64EEENS7_ILi128EEES8_EEENS_10bfloat16_tEfNS_4arch4Sm80ELb1ELb0ELb1ELb1ELb0ELb0ELb0ELb0ELi2ELi2ELi4ELi2ELb1EEENS1_21CollectiveEpilogueBwdISA_SB_SD_Li256ELb1ELb0ELi2EEENS1_25SingleTileBwdLPTSchedulerILb1ELi128ELb0EEEEEEEEEvNT_6ParamsE$_ZN4cute5tupleIJNS_1CILi0EEES2_iEEC2ERKS2_S5_RKi)
$_ZN7cutlass13device_kernelIN5flash19enable_sm80_to_sm89INS1_16FlashAttnBwdSm80INS1_25CollectiveMainloopBwdSm80ILi2ELi2EN4cute5tupleIJNS5_1CILi64EEENS7_ILi128EEES8_EEENS_10bfloat16_tEfNS_4arch4Sm80ELb1ELb0ELb1ELb1ELb0ELb0ELb0ELb0ELi2ELi2ELi4ELi2ELb1EEENS1_21CollectiveEpilogueBwdISA_SB_SD_Li256ELb1ELb0ELi2EEENS1_25SingleTileBwdLPTSchedulerILb1ELi128ELb0EEEEEEEEEvNT_6ParamsE$_ZN4cute5tupleIJNS_1CILi0EEES2_iEEC2ERKS2_S5_RKi:
[----:B------:R-:W-:Y:S02]  /*8e50*/  MOV R16, 0x8e70 ;  /* 0x00008e7000107802 */ /* 0x000fe40000000f00 */
[----:B------:R-:W-:Y:S05]  /*8e60*/  CALL.REL.NOINC `($_ZN7cutlass13device_kernelIN5flash19enable_sm80_to_sm89INS1_16FlashAttnBwdSm80INS1_25CollectiveMainloopBwdSm80ILi2ELi2EN4cute5tupleIJNS5_1CILi64EEENS7_ILi128EEES8_EEENS_10bfloat16_tEfNS_4arch4Sm80ELb1ELb0ELb1ELb1ELb0ELb0ELb0ELb0ELi2ELi2ELi4ELi2ELb1EEENS1_21CollectiveEpilogueBwdISA_SB_SD_Li256ELb1ELb0ELi2EEENS1_25SingleTileBwdLPTSchedulerILb1ELi128ELb0EEEEEEEEEvNT_6ParamsE$_ZN4cute3eso3ESOILb1ELb0EJNS_1CILi0EEES3_iEEC2ERKS3_S6_RKi) ;  /* 0xfffff7b000007944 */ /* 0x000fea0003c3ffff */
[----:B-1----:R-:W-:Y:S02]  /*8e70*/  MOV R6, R18 ;  /* 0x0000001200067202 */ /* 0x002fe40000000f00 */
[----:B------:R-:W-:-:S04]  /*8e80*/  MOV R7, 0x0 ;  /* 0x0000000000077802 */ /* 0x000fc80000000f00 */
[----:B------:R-:W-:Y:S05]  /*8e90*/  RET.REL.NODEC R6 `(_ZN7cutlass13device_kernelIN5flash19enable_sm80_to_sm89INS1_16FlashAttnBwdSm80INS1_25CollectiveMainloopBwdSm80ILi2ELi2EN4cute5tupleIJNS5_1CILi64EEENS7_ILi128EEES8_EEENS_10bfloat16_tEfNS_4arch4Sm80ELb1ELb0ELb1ELb1ELb0ELb0ELb0ELb0ELi2ELi2ELi4ELi2ELb1EEENS1_21CollectiveEpilogueBwdISA_SB_SD_Li256ELb1ELb0ELi2EEENS1_25SingleTileBwdLPTSchedulerILb1ELi128ELb0EEEEEEEEEvNT_6ParamsE) ;  /* 0xffff716006007950 */ /* 0x000fea0003c3ffff */
        .type           $_ZN7cutlass13device_kernelIN5flash19enable_sm80_to_sm89INS1_16FlashAttnBwdSm80INS1_25CollectiveMainloopBwdSm80ILi2ELi2EN4cute5tupleIJNS5_1CILi64EEENS7_ILi128EEES8_EEENS_10bfloat16_tEfNS_4arch4Sm80ELb1ELb0ELb1ELb1ELb0ELb0ELb0ELb0ELi2ELi2ELi4ELi2ELb1EEENS1_21CollectiveEpilogueBwdISA_SB_SD_Li256ELb1ELb0ELi2EEENS1_25SingleTileBwdLPTSchedulerILb1ELi128ELb0EEEEEEEEEvNT_6ParamsE$_ZN4cute5tupleIJNS_1CILi0EEES2_iiEEC2ERKS2_S5_RKiS7_,@function
        .size           $_ZN7cutlass13device_kernelIN5flash19enable_sm80_to_sm89INS1_16FlashAttnBwdSm80INS1_25CollectiveMainloopBwdSm80ILi2ELi2EN4cute5tupleIJNS5_1CILi64EEENS7_ILi128EEES8_EEENS_10bfloat16_tEfNS_4arch4Sm80ELb1ELb0ELb1ELb1ELb0ELb0ELb0ELb0ELi2ELi2ELi4ELi2ELb1EEENS1_21CollectiveEpilogueBwdISA_SB_SD_Li256ELb1ELb0ELi2EEENS1_25SingleTileBwdLPTSchedulerILb1ELi128ELb0EEEEEEEEEvNT_6ParamsE$_ZN4cute5tupleIJNS_1CILi0EEES2_iiEEC2ERKS2_S5_RKiS7_,($_ZN7cutlass13device_kernelIN5flash19enable_sm80_to_sm89INS1_16FlashAttnBwdSm80INS1_25CollectiveMainloopBwdSm80ILi2ELi2EN4cute5tupleIJNS5_1CILi64EEENS7_ILi128EEES8_EEENS_10bfloat16_tEfNS_4arch4Sm80ELb1ELb0ELb1ELb1ELb0ELb0ELb0ELb0ELi2ELi2ELi4ELi2ELb1EEENS1_21CollectiveEpilogueBwdISA_SB_SD_Li256ELb1ELb0ELi2EEENS1_25SingleTileBwdLPTSchedulerILb1ELi128ELb0EEEEEEEEEvNT_6ParamsE$_ZN4cute5tupleIJNS_1CILi0EEEiEEC2ERKS2_RKi - $_ZN7cutlass13device_kernelIN5flash19enable_sm80_to_sm89INS1_16FlashAttnBwdSm80INS1_25CollectiveMainloopBwdSm80ILi2ELi2EN4cute5tupleIJNS5_1CILi64EEENS7_ILi128EEES8_EEENS_10bfloat16_tEfNS_4arch4Sm80ELb1ELb0ELb1ELb1ELb0ELb0ELb0ELb0ELi2ELi2ELi4ELi2ELb1EEENS1_21CollectiveEpilogueBwdISA_SB_SD_Li256ELb1ELb0ELi2EEENS1_25SingleTileBwdLPTSchedulerILb1ELi128ELb0EEEEEEEEEvNT_6ParamsE$_ZN4cute5tupleIJNS_1CILi0EEES2_iiEEC2ERKS2_S5_RKiS7_)
$_ZN7cutlass13device_kernelIN5flash19enable_sm80_to_sm89INS1_16FlashAttnBwdSm80INS1_25CollectiveMainloopBwdSm80ILi2ELi2EN4cute5tupleIJNS5_1CILi64EEENS7_ILi128EEES8_EEENS_10bfloat16_tEfNS_4arch4Sm80ELb1ELb0ELb1ELb1ELb0ELb0ELb0ELb0ELi2ELi2ELi4ELi2ELb1EEENS1_21CollectiveEpilogueBwdISA_SB_SD_Li256ELb1ELb0ELi2EEENS1_25SingleTileBwdLPTSchedulerILb1ELi128ELb0EEEEEEEEEvNT_6ParamsE$_ZN4cute5tupleIJNS_1CILi0EEES2_iiEEC2ERKS2_S5_RKiS7_:
[----:B------:R-:W-:Y:S02]  /*8ea0*/  MOV R16, 0x8ec0 ;  /* 0x00008ec000107802 */ /* 0x000fe40000000f00 */
[----:B------:R-:W-:Y:S05]  /*8eb0*/  CALL.REL.NOINC `($_ZN7cutlass13device_kernelIN5flash19enable_sm80_to_sm89INS1_16FlashAttnBwdSm80INS1_25CollectiveMainloopBwdSm80ILi2ELi2EN4cute5tupleIJNS5_1CILi64EEENS7_ILi128EEES8_EEENS_10bfloat16_tEfNS_4arch4Sm80ELb1ELb0ELb1ELb1ELb0ELb0ELb0ELb0ELi2ELi2ELi4ELi2ELb1EEENS1_21CollectiveEpilogueBwdISA_SB_SD_Li256ELb1ELb0ELi2EEENS1_25SingleTileBwdLPTSchedulerILb1ELi128ELb0EEEEEEEEEvNT_6ParamsE$_ZN4cute3eso3ESOILb1ELb0EJNS_1CILi0EEES3_iiEEC2ERKS3_S6_RKiS8_) ;  /* 0xfffff7f000007944 */ /* 0x000fea0003c3ffff */
[----:B------:R-:W-:Y:S02]  /*8ec0*/  MOV R16, R18 ;  /* 0x0000001200107202 */ /* 0x000fe40000000f00 */
[----:B------:R-:W-:-:S04]  /*8ed0*/  MOV R17, 0x0 ;  /* 0x0000000000117802 */ /* 0x000fc80000000f00 */
[----:B------:R-:W-:Y:S05]  /*8ee0*/  RET.REL.NODEC R16 `(_ZN7cutlass13device_kernelIN5flash19enable_sm80_to_sm89INS1_16FlashAttnBwdSm80INS1_25CollectiveMainloopBwdSm80ILi2ELi2EN4cute5tupleIJNS5_1CILi64EEENS7_ILi128EEES8_EEENS_10bfloat16_tEfNS_4arch4Sm80ELb1ELb0ELb1ELb1ELb0ELb0ELb0ELb0ELi2ELi2ELi4ELi2ELb1EEENS1_21CollectiveEpilogueBwdISA_SB_SD_Li256ELb1ELb0ELi2EEENS1_25SingleTileBwdLPTSchedulerILb1ELi128ELb0EEEEEEEEEvNT_6ParamsE) ;  /* 0xffff711010007950 */ /* 0x000fea0003c3ffff */
        .type           $_ZN7cutlass13device_kernelIN5flash19enable_sm80_to_sm89INS1_16FlashAttnBwdSm80INS1_25CollectiveMainloopBwdSm80ILi2ELi2EN4cute5tupleIJNS5_1CILi64EEENS7_ILi128EEES8_EEENS_10bfloat16_tEfNS_4arch4Sm80ELb1ELb0ELb1ELb1ELb0ELb0ELb0ELb0ELi2ELi2ELi4ELi2ELb1EEENS1_21CollectiveEpilogueBwdISA_SB_SD_Li256ELb1ELb0ELi2EEENS1_25SingleTileBwdLPTSchedulerILb1ELi128ELb0EEEEEEEEEvNT_6ParamsE$_ZN4cute5tupleIJNS_1CILi0EEEiEEC2ERKS2_RKi,@function
        .size           $_ZN7cutlass13device_kernelIN5flash19enable_sm80_to_sm89INS1_16FlashAttnBwdSm80INS1_25CollectiveMainloopBwdSm80ILi2ELi2EN4cute5tupleIJNS5_1CILi64EEENS7_ILi128EEES8_EEENS_10bfloat16_tEfNS_4arch4Sm80ELb1ELb0ELb1ELb1ELb0ELb0ELb0ELb0ELi2ELi2ELi4ELi2ELb1EEENS1_21CollectiveEpilogueBwdISA_SB_SD_Li256ELb1ELb0ELi2EEENS1_25SingleTileBwdLPTSchedulerILb1ELi128ELb0EEEEEEEEEvNT_6ParamsE$_ZN4cute5tupleIJNS_1CILi0EEEiEEC2ERKS2_RKi,($_ZN7cutlass13device_kernelIN5flash19enable_sm80_to_sm89INS1_16FlashAttnBwdSm80INS1_25CollectiveMainloopBwdSm80ILi2ELi2EN4cute5tupleIJNS5_1CILi64EEENS7_ILi128EEES8_EEENS_10bfloat16_tEfNS_4arch4Sm80ELb1ELb0ELb1ELb1ELb0ELb0ELb0ELb0ELi2ELi2ELi4ELi2ELb1EEENS1_21CollectiveEpilogueBwdISA_SB_SD_Li256ELb1ELb0ELi2EEENS1_25SingleTileBwdLPTSchedulerILb1ELi128ELb0EEEEEEEEEvNT_6ParamsE$_ZN4cute5tupleIJNS_1CILi0EEEiiiEEC2ERKS2_RKiS7_S7_ - $_ZN7cutlass13device_kernelIN5flash19enable_sm80_to_sm89INS1_16FlashAttnBwdSm80INS1_25CollectiveMainloopBwdSm80ILi2ELi2EN4cute5tupleIJNS5_1CILi64EEENS7_ILi128EEES8_EEENS_10bfloat16_tEfNS_4arch4Sm80ELb1ELb0ELb1ELb1ELb0ELb0ELb0ELb0ELi2ELi2ELi4ELi2ELb1EEENS1_21CollectiveEpilogueBwdISA_SB_SD_Li256ELb1ELb0ELi2EEENS1_25SingleTileBwdLPTSchedulerILb1ELi128ELb0EEEEEEEEEvNT_6ParamsE$_ZN4cute5tupleIJNS_1CILi0EEEiEEC2ERKS2_RKi)
$_ZN7cutlass13device_kernelIN5flash19enable_sm80_to_sm89INS1_16FlashAttnBwdSm80INS1_25CollectiveMainloopBwdSm80ILi2ELi2EN4cute5tupleIJNS5_1CILi64EEENS7_ILi128EEES8_EEENS_10bfloat16_tEfNS_4arch4Sm80ELb1ELb0ELb1ELb1ELb0ELb0ELb0ELb0ELi2ELi2ELi4ELi2ELb1EEENS1_21CollectiveEpilogueBwdISA_SB_SD_Li256ELb1ELb0ELi2EEENS1_25SingleTileBwdLPTSchedulerILb1ELi128ELb0EEEEEEEEEvNT_6ParamsE$_ZN4cute5tupleIJNS_1CILi0EEEiEEC2ERKS2_RKi:
[----:B------:R-:W-:Y:S02]  /*8ef0*/  MOV R16, 0x8f10 ;  /* 0x00008f1000107802 */ /* 0x000fe40000000f00 */
[----:B------:R-:W-:Y:S05]  /*8f00*/  CALL.REL.NOINC `($_ZN7cutlass13device_kernelIN5flash19enable_sm80_to_sm89INS1_16FlashAttnBwdSm80INS1_25CollectiveMainloopBwdSm80ILi2ELi2EN4cute5tupleIJNS5_1CILi64EEENS7_ILi128EEES8_EEENS_10bfloat16_tEfNS_4arch4Sm80ELb1ELb0ELb1ELb1ELb0ELb0ELb0ELb0ELi2ELi2ELi4ELi2ELb1EEENS1_21CollectiveEpilogueBwdISA_SB_SD_Li256ELb1ELb0ELi2EEENS1_25SingleTileBwdLPTSchedulerILb1ELi128ELb0EEEEEEEEEvNT_6ParamsE$_ZN4cute3eso3ESOILb1ELb0EJNS_1CILi0EEEiEEC2ERKS3_RKi) ;  /* 0xfffff81000007944 */ /* 0x000fea0003c3ffff */
[----:B-1----:R-:W-:Y:S02]  /*8f10*/  MOV R6, R18 ;  /* 0x0000001200067202 */ /* 0x002fe40000000f00 */
[----:B------:R-:W-:-:S04]  /*8f20*/  MOV R7, 0x0 ;  /* 0x0000000000077802 */ /* 0x000fc80000000f00 */
[----:B------:R-:W-:Y:S05]  /*8f30*/  RET.REL.NODEC R6 `(_ZN7cutlass13device_kernelIN5flash19enable_sm80_to_sm89INS1_16FlashAttnBwdSm80INS1_25CollectiveMainloopBwdSm80ILi2ELi2EN4cute5tupleIJNS5_1CILi64EEENS7_ILi128EEES8_EEENS_10bfloat16_tEfNS_4arch4Sm80ELb1ELb0ELb1ELb1ELb0ELb0ELb0ELb0ELi2ELi2ELi4ELi2ELb1EEENS1_21CollectiveEpilogueBwdISA_SB_SD_Li256ELb1ELb0ELi2EEENS1_25SingleTileBwdLPTSchedulerILb1ELi128ELb0EEEEEEEEEvNT_6ParamsE) ;  /* 0xffff70c006007950 */ /* 0x000fea0003c3ffff */
        .type           $_ZN7cutlass13device_kernelIN5flash19enable_sm80_to_sm89INS1_16FlashAttnBwdSm80INS1_25CollectiveMainloopBwdSm80ILi2ELi2EN4cute5tupleIJNS5_1CILi64EEENS7_ILi128EEES8_EEENS_10bfloat16_tEfNS_4arch4Sm80ELb1ELb0ELb1ELb1ELb0ELb0ELb0ELb0ELi2ELi2ELi4ELi2ELb1EEENS1_21CollectiveEpilogueBwdISA_SB_SD_Li256ELb1ELb0ELi2EEENS1_25SingleTileBwdLPTSchedulerILb1ELi128ELb0EEEEEEEEEvNT_6ParamsE$_ZN4cute5tupleIJNS_1CILi0EEEiiiEEC2ERKS2_RKiS7_S7_,@function
        .size           $_ZN7cutlass13device_kernelIN5flash19enable_sm80_to_sm89INS1_16FlashAttnBwdSm80INS1_25CollectiveMainloopBwdSm80ILi2ELi2EN4cute5tupleIJNS5_1CILi64EEENS7_ILi128EEES8_EEENS_10bfloat16_tEfNS_4arch4Sm80ELb1ELb0ELb1ELb1ELb0ELb0ELb0ELb0ELi2ELi2ELi4ELi2ELb1EEENS1_21CollectiveEpilogueBwdISA_SB_SD_Li256ELb1ELb0ELi2EEENS1_25SingleTileBwdLPTSchedulerILb1ELi128ELb0EEEEEEEEEvNT_6ParamsE$_ZN4cute5tupleIJNS_1CILi0EEEiiiEEC2ERKS2_RKiS7_S7_,($_ZN7cutlass13device_kernelIN5flash19enable_sm80_to_sm89INS1_16FlashAttnBwdSm80INS1_25CollectiveMainloopBwdSm80ILi2ELi2EN4cute5tupleIJNS5_1CILi64EEENS7_ILi128EEES8_EEENS_10bfloat16_tEfNS_4arch4Sm80ELb1ELb0ELb1ELb1ELb0ELb0ELb0ELb0ELi2ELi2ELi4ELi2ELb1EEENS1_21CollectiveEpilogueBwdISA_SB_SD_Li256ELb1ELb0ELi2EEENS1_25SingleTileBwdLPTSchedulerILb1ELi128ELb0EEEEEEEEEvNT_6ParamsE$_ZN4cute5tupleIJiEEC2ERKi - $_ZN7cutlass13device_kernelIN5flash19enable_sm80_to_sm89INS1_16FlashAttnBwdSm80INS1_25CollectiveMainloopBwdSm80ILi2ELi2EN4cute5tupleIJNS5_1CILi64EEENS7_ILi128EEES8_EEENS_10bfloat16_tEfNS_4arch4Sm80ELb1ELb0ELb1ELb1ELb0ELb0ELb0ELb0ELi2ELi2ELi4ELi2ELb1EEENS1_21CollectiveEpilogueBwdISA_SB_SD_Li256ELb1ELb0ELi2EEENS1_25SingleTileBwdLPTSchedulerILb1ELi128ELb0EEEEEEEEEvNT_6ParamsE$_ZN4cute5tupleIJNS_1CILi0EEEiiiEEC2ERKS2_RKiS7_S7_)
$_ZN7cutlass13device_kernelIN5flash19enable_sm80_to_sm89INS1_16FlashAttnBwdSm80INS1_25CollectiveMainloopBwdSm80ILi2ELi2EN4cute5tupleIJNS5_1CILi64EEENS7_ILi128EEES8_EEENS_10bfloat16_tEfNS_4arch4Sm80ELb1ELb0ELb1ELb1ELb0ELb0ELb0ELb0ELi2ELi2ELi4ELi2ELb1EEENS1_21CollectiveEpilogueBwdISA_SB_SD_Li256ELb1ELb0ELi2EEENS1_25SingleTileBwdLPTSchedulerILb1ELi128ELb0EEEEEEEEEvNT_6ParamsE$_ZN4cute5tupleIJNS_1CILi0EEEiiiEEC2ERKS2_RKiS7_S7_:
[----:B------:R-:W-:Y:S02]  /*8f40*/  MOV R16, 0x8f60 ;  /* 0x00008f6000107802 */ /* 0x000fe40000000f00 */
[----:B------:R-:W-:Y:S05]  /*8f50*/  CALL.REL.NOINC `($_ZN7cutlass13device_kernelIN5flash19enable_sm80_to_sm89INS1_16FlashAttnBwdSm80INS1_25CollectiveMainloopBwdSm80ILi2ELi2EN4cute5tupleIJNS5_1CILi64EEENS7_ILi128EEES8_EEENS_10bfloat16_tEfNS_4arch4Sm80ELb1ELb0ELb1ELb1ELb0ELb0ELb0ELb0ELi2ELi2ELi4ELi2ELb1EEENS1_21CollectiveEpilogueBwdISA_SB_SD_Li256ELb1ELb0ELi2EEENS1_25SingleTileBwdLPTSchedulerILb1ELi128ELb0EEEEEEEEEvNT_6ParamsE$_ZN4cute3eso3ESOILb1ELb0EJNS_1CILi0EEEiiiEEC2ERKS3_RKiS8_S8_) ;  /* 0xfffff88000007944 */ /* 0x000fea0003c3ffff */
[----:B-1----:R-:W-:Y:S02]  /*8f60*/  MOV R6, R18 ;  /* 0x0000001200067202 */ /* 0x002fe40000000f00 */
[----:B------:R-:W-:-:S04]  /*8f70*/  MOV R7, 0x0 ;  /* 0x0000000000077802 */ /* 0x000fc80000000f00 */
[----:B------:R-:W-:Y:S05]  /*8f80*/  RET.REL.NODEC R6 `(_ZN7cutlass13device_kernelIN5flash19enable_sm80_to_sm89INS1_16FlashAttnBwdSm80INS1_25CollectiveMainloopBwdSm80ILi2ELi2EN4cute5tupleIJNS5_1CILi64EEENS7_ILi128EEES8_EEENS_10bfloat16_tEfNS_4arch4Sm80ELb1ELb0ELb1ELb1ELb0ELb0ELb0ELb0ELi2ELi2ELi4ELi2ELb1EEENS1_21CollectiveEpilogueBwdISA_SB_SD_Li256ELb1ELb0ELi2EEENS1_25SingleTileBwdLPTSchedulerILb1ELi128ELb0EEEEEEEEEvNT_6ParamsE) ;  /* 0xffff707006007950 */ /* 0x000fea0003c3ffff */
        .type           $_ZN7cutlass13device_kernelIN5flash19enable_sm80_to_sm89INS1_16FlashAttnBwdSm80INS1_25CollectiveMainloopBwdSm80ILi2ELi2EN4cute5tupleIJNS5_1CILi64EEENS7_ILi128EEES8_EEENS_10bfloat16_tEfNS_4arch4Sm80ELb1ELb0ELb1ELb1ELb0ELb0ELb0ELb0ELi2ELi2ELi4ELi2ELb1EEENS1_21CollectiveEpilogueBwdISA_SB_SD_Li256ELb1ELb0ELi2EEENS1_25SingleTileBwdLPTSchedulerILb1ELi128ELb0EEEEEEEEEvNT_6ParamsE$_ZN4cute5tupleIJiEEC2ERKi,@function
        .size           $_ZN7cutlass13device_kernelIN5flash19enable_sm80_to_sm89INS1_16FlashAttnBwdSm80INS1_25CollectiveMainloopBwdSm80ILi2ELi2EN4cute5tupleIJNS5_1CILi64EEENS7_ILi128EEES8_EEENS_10bfloat16_tEfNS_4arch4Sm80ELb1ELb0ELb1ELb1ELb0ELb0ELb0ELb0ELi2ELi2ELi4ELi2ELb1EEENS1_21CollectiveEpilogueBwdISA_SB_SD_Li256ELb1ELb0ELi2EEENS1_25SingleTileBwdLPTSchedulerILb1ELi128ELb0EEEEEEEEEvNT_6ParamsE$_ZN4cute5tupleIJiEEC2ERKi,($_ZN7cutlass13device_kernelIN5flash19enable_sm80_to_sm89INS1_16FlashAttnBwdSm80INS1_25CollectiveMainloopBwdSm80ILi2ELi2EN4cute5tupleIJNS5_1CILi64EEENS7_ILi128EEES8_EEENS_10bfloat16_tEfNS_4arch4Sm80ELb1ELb0ELb1ELb1ELb0ELb0ELb0ELb0ELi2ELi2ELi4ELi2ELb1EEENS1_21CollectiveEpilogueBwdISA_SB_SD_Li256ELb1ELb0ELi2EEENS1_25SingleTileBwdLPTSchedulerILb1ELi128ELb0EEEEEEEEEvNT_6ParamsE$_ZN4cute5tupleIJiNS_1CILi0EEEEEC2ERKiRKS2_ - $_ZN7cutlass13device_kernelIN5flash19enable_sm80_to_sm89INS1_16FlashAttnBwdSm80INS1_25CollectiveMainloopBwdSm80ILi2ELi2EN4cute5tupleIJNS5_1CILi64EEENS7_ILi128EEES8_EEENS_10bfloat16_tEfNS_4arch4Sm80ELb1ELb0ELb1ELb1ELb0ELb0ELb0ELb0ELi2ELi2ELi4ELi2ELb1EEENS1_21CollectiveEpilogueBwdISA_SB_SD_Li256ELb1ELb0ELi2EEENS1_25SingleTileBwdLPTSchedulerILb1ELi128ELb0EEEEEEEEEvNT_6ParamsE$_ZN4cute5tupleIJiEEC2ERKi)
$_ZN7cutlass13device_kernelIN5flash19enable_sm80_to_sm89INS1_16FlashAttnBwdSm80INS1_25CollectiveMainloopBwdSm80ILi2ELi2EN4cute5tupleIJNS5_1CILi64EEENS7_ILi128EEES8_EEENS_10bfloat16_tEfNS_4arch4Sm80ELb1ELb0ELb1ELb1ELb0ELb0ELb0ELb0ELi2ELi2ELi4ELi2ELb1EEENS1_21CollectiveEpilogueBwdISA_SB_SD_Li256ELb1ELb0ELi2EEENS1_25SingleTileBwdLPTSchedulerILb1ELi128ELb0EEEEEEEEEvNT_6ParamsE$_ZN4cute5tupleIJiEEC2ERKi:
[----:B------:R-:W-:Y:S02]  /*8f90*/  MOV R18, 0x8fb0 ;  /* 0x00008fb000127802 */ /* 0x000fe40000000f00 */
[----:B------:R-:W-:Y:S05]  /*8fa0*/  CALL.REL.NOINC `($_ZN7cutlass13device_kernelIN5flash19enable_sm80_to_sm89INS1_16FlashAttnBwdSm80INS1_25CollectiveMainloopBwdSm80ILi2ELi2EN4cute5tupleIJNS5_1CILi64EEENS7_ILi128EEES8_EEENS_10bfloat16_tEfNS_4arch4Sm80ELb1ELb0ELb1ELb1ELb0ELb0ELb0ELb0ELi2ELi2ELi4ELi2ELb1EEENS1_21CollectiveEpilogueBwdISA_SB_SD_Li256ELb1ELb0ELi2EEENS1_25SingleTileBwdLPTSchedulerILb1ELi128ELb0EEEEEEEEEvNT_6ParamsE$_ZN4cute3eso3ESOILb0ELb1EJiEEC2ERKi) ;  /* 0xfffff41000007944 */ /* 0x000fea0003c3ffff */
[----:B-1----:R-:W-:Y:S02]  /*8fb0*/  MOV R6, R16 ;  /* 0x0000001000067202 */ /* 0x002fe40000000f00 */
[----:B------:R-:W-:-:S04]  /*8fc0*/  MOV R7, 0x0 ;  /* 0x0000000000077802 */ /* 0x000fc80000000f00 */
[----:B------:R-:W-:Y:S05]  /*8fd0*/  RET.REL.NODEC R6 `(_ZN7cutlass13device_kernelIN5flash19enable_sm80_to_sm89INS1_16FlashAttnBwdSm80INS1_25CollectiveMainloopBwdSm80ILi2ELi2EN4cute5tupleIJNS5_1CILi64EEENS7_ILi128EEES8_EEENS_10bfloat16_tEfNS_4arch4Sm80ELb1ELb0ELb1ELb1ELb0ELb0ELb0ELb0ELi2ELi2ELi4ELi2ELb1EEENS1_21CollectiveEpilogueBwdISA_SB_SD_Li256ELb1ELb0ELi2EEENS1_25SingleTileBwdLPTSchedulerILb1ELi128ELb0EEEEEEEEEvNT_6ParamsE) ;  /* 0xffff702006007950 */ /* 0x000fea0003c3ffff */
        .type           $_ZN7cutlass13device_kernelIN5flash19enable_sm80_to_sm89INS1_16FlashAttnBwdSm80INS1_25CollectiveMainloopBwdSm80ILi2ELi2EN4cute5tupleIJNS5_1CILi64EEENS7_ILi128EEES8_EEENS_10bfloat16_tEfNS_4arch4Sm80ELb1ELb0ELb1ELb1ELb0ELb0ELb0ELb0ELi2ELi2ELi4ELi2ELb1EEENS1_21CollectiveEpilogueBwdISA_SB_SD_Li256ELb1ELb0ELi2EEENS1_25SingleTileBwdLPTSchedulerILb1ELi128ELb0EEEEEEEEEvNT_6ParamsE$_ZN4cute5tupleIJiNS_1CILi0EEEEEC2ERKiRKS2_,@function
        .size           $_ZN7cutlass13device_kernelIN5flash19enable_sm80_to_sm89INS1_16FlashAttnBwdSm80INS1_25CollectiveMainloopBwdSm80ILi2ELi2EN4cute5tupleIJNS5_1CILi64EEENS7_ILi128EEES8_EEENS_10bfloat16_tEfNS_4arch4Sm80ELb1ELb0ELb1ELb1ELb0ELb0ELb0ELb0ELi2ELi2ELi4ELi2ELb1EEENS1_21CollectiveEpilogueBwdISA_SB_SD_Li256ELb1ELb0ELi2EEENS1_25SingleTileBwdLPTSchedulerILb1ELi128ELb0EEEEEEEEEvNT_6ParamsE$_ZN4cute5tupleIJiNS_1CILi0EEEEEC2ERKiRKS2_,($_ZN7cutlass13device_kernelIN5flash19enable_sm80_to_sm89INS1_16FlashAttnBwdSm80INS1_25CollectiveMainloopBwdSm80ILi2ELi2EN4cute5tupleIJNS5_1CILi64EEENS7_ILi128EEES8_EEENS_10bfloat16_tEfNS_4arch4Sm80ELb1ELb0ELb1ELb1ELb0ELb0ELb0ELb0ELi2ELi2ELi4ELi2ELb1EEENS1_21CollectiveEpilogueBwdISA_SB_SD_Li256ELb1ELb0ELi2EEENS1_25SingleTileBwdLPTSchedulerILb1ELi128ELb0EEEEEEEEEvNT_6ParamsE$_ZN4cute5tupleIJiiEEC2ERKiS3_ - $_ZN7cutlass13device_kernelIN5flash19enable_sm80_to_sm89INS1_16FlashAttnBwdSm80INS1_25CollectiveMainloopBwdSm80ILi2ELi2EN4cute5tupleIJNS5_1CILi64EEENS7_ILi128EEES8_EEENS_10bfloat16_tEfNS_4arch4Sm80ELb1ELb0ELb1ELb1ELb0ELb0ELb0ELb0ELi2ELi2ELi4ELi2ELb1EEENS1_21CollectiveEpilogueBwdISA_SB_SD_Li256ELb1ELb0ELi2EEENS1_25SingleTileBwdLPTSchedulerILb1ELi128ELb0EEEEEEEEEvNT_6ParamsE$_ZN4cute5tupleIJiNS_1CILi0EEEEEC2ERKiRKS2_)
$_ZN7cutlass13device_kernelIN5flash19enable_sm80_to_sm89INS1_16FlashAttnBwdSm80INS1_25CollectiveMainloopBwdSm80ILi2ELi2EN4cute5tupleIJNS5_1CILi64EEENS7_ILi128EEES8_EEENS_10bfloat16_tEfNS_4arch4Sm80ELb1ELb0ELb1ELb1ELb0ELb0ELb0ELb0ELi2ELi2ELi4ELi2ELb1EEENS1_21CollectiveEpilogueBwdISA_SB_SD_Li256ELb1ELb0ELi2EEENS1_25SingleTileBwdLPTSchedulerILb1ELi128ELb0EEEEEEEEEvNT_6ParamsE$_ZN4cute5tupleIJiNS_1CILi0EEEEEC2ERKiRKS2_:
[----:B------:R-:W-:Y:S02]  /*8fe0*/  MOV R8, 0x9000 ;  /* 0x0000900000087802 */ /* 0x000fe40000000f00 */
[----:B------:R-:W-:Y:S05]  /*8ff0*/  CALL.REL.NOINC `($_ZN7cutlass13device_kernelIN5flash19enable_sm80_to_sm89INS1_16FlashAttnBwdSm80INS1_25CollectiveMainloopBwdSm80ILi2ELi2EN4cute5tupleIJNS5_1CILi64EEENS7_ILi128EEES8_EEENS_10bfloat16_tEfNS_4arch4Sm80ELb1ELb0ELb1ELb1ELb0ELb0ELb0ELb0ELi2ELi2ELi4ELi2ELb1EEENS1_21CollectiveEpilogueBwdISA_SB_SD_Li256ELb1ELb0ELi2EEENS1_25SingleTileBwdLPTSchedulerILb1ELi128ELb0EEEEEEEEEvNT_6ParamsE$_ZN4cute3eso3ESOILb0ELb1EJiNS_1CILi0EEEEEC2ERKiRKS3_) ;  /* 0xfffff41000007944 */ /* 0x000fea0003c3ffff */
[----:B-1----:R-:W-:Y:S02]  /*9000*/  MOV R6, R16 ;  /* 0x0000001000067202 */ /* 0x002fe40000000f00 */
[----:B------:R-:W-:-:S04]  /*9010*/  MOV R7, 0x0 ;  /* 0x0000000000077802 */ /* 0x000fc80000000f00 */
[----:B------:R-:W-:Y:S05]  /*9020*/  RET.REL.NODEC R6 `(_ZN7cutlass13device_kernelIN5flash19enable_sm80_to_sm89INS1_16FlashAttnBwdSm80INS1_25CollectiveMainloopBwdSm80ILi2ELi2EN4cute5tupleIJNS5_1CILi64EEENS7_ILi128EEES8_EEENS_10bfloat16_tEfNS_4arch4Sm80ELb1ELb0ELb1ELb1ELb0ELb0ELb0ELb0ELi2ELi2ELi4ELi2ELb1EEENS1_21CollectiveEpilogueBwdISA_SB_SD_Li256ELb1ELb0ELi2EEENS1_25SingleTileBwdLPTSchedulerILb1ELi128ELb0EEEEEEEEEvNT_6ParamsE) ;  /* 0xffff6fd006007950 */ /* 0x000fea0003c3ffff */
        .type           $_ZN7cutlass13device_kernelIN5flash19enable_sm80_to_sm89INS1_16FlashAttnBwdSm80INS1_25CollectiveMainloopBwdSm80ILi2ELi2EN4cute5tupleIJNS5_1CILi64EEENS7_ILi128EEES8_EEENS_10bfloat16_tEfNS_4arch4Sm80ELb1ELb0ELb1ELb1ELb0ELb0ELb0ELb0ELi2ELi2ELi4ELi2ELb1EEENS1_21CollectiveEpilogueBwdISA_SB_SD_Li256ELb1ELb0ELi2EEENS1_25SingleTileBwdLPTSchedulerILb1ELi128ELb0EEEEEEEEEvNT_6ParamsE$_ZN4cute5tupleIJiiEEC2ERKiS3_,@function
        .size           $_ZN7cutlass13device_kernelIN5flash19enable_sm80_to_sm89INS1_16FlashAttnBwdSm80INS1_25CollectiveMainloopBwdSm80ILi2ELi2EN4cute5tupleIJNS5_1CILi64EEENS7_ILi128EEES8_EEENS_10bfloat16_tEfNS_4arch4Sm80ELb1ELb0ELb1ELb1ELb0ELb0ELb0ELb0ELi2ELi2ELi4ELi2ELb1EEENS1_21CollectiveEpilogueBwdISA_SB_SD_Li256ELb1ELb0ELi2EEENS1_25SingleTileBwdLPTSchedulerILb1ELi128ELb0EEEEEEEEEvNT_6ParamsE$_ZN4cute5tupleIJiiEEC2ERKiS3_,($_ZN7cutlass13device_kernelIN5flash19enable_sm80_to_sm89INS1_16FlashAttnBwdSm80INS1_25CollectiveMainloopBwdSm80ILi2ELi2EN4cute5tupleIJNS5_1CILi64EEENS7_ILi128EEES8_EEENS_10bfloat16_tEfNS_4arch4Sm80ELb1ELb0ELb1ELb1ELb0ELb0ELb0ELb0ELi2ELi2ELi4ELi2ELb1EEENS1_21CollectiveEpilogueBwdISA_SB_SD_Li256ELb1ELb0ELi2EEENS1_25SingleTileBwdLPTSchedulerILb1ELi128ELb0EEEEEEEEEvNT_6ParamsE$_ZN4cute8gmem_ptrIPKN7cutlass10bfloat16_tEECI1NS_12iter_adaptorIS4_S5_EEES4_ - $_ZN7cutlass13device_kernelIN5flash19enable_sm80_to_sm89INS1_16FlashAttnBwdSm80INS1_25CollectiveMainloopBwdSm80ILi2ELi2EN4cute5tupleIJNS5_1CILi64EEENS7_ILi128EEES8_EEENS_10bfloat16_tEfNS_4arch4Sm80ELb1ELb0ELb1ELb1ELb0ELb0ELb0ELb0ELi2ELi2ELi4ELi2ELb1EEENS1_21CollectiveEpilogueBwdISA_SB_SD_Li256ELb1ELb0ELi2EEENS1_25SingleTileBwdLPTSchedulerILb1ELi128ELb0EEEEEEEEEvNT_6ParamsE$_ZN4cute5tupleIJiiEEC2ERKiS3_)
$_ZN7cutlass13device_kernelIN5flash19enable_sm80_to_sm89INS1_16FlashAttnBwdSm80INS1_25CollectiveMainloopBwdSm80ILi2ELi2EN4cute5tupleIJNS5_1CILi64EEENS7_ILi128EEES8_EEENS_10bfloat16_tEfNS_4arch4Sm80ELb1ELb0ELb1ELb1ELb0ELb0ELb0ELb0ELi2ELi2ELi4ELi2ELb1EEENS1_21CollectiveEpilogueBwdISA_SB_SD_Li256ELb1ELb0ELi2EEENS1_25SingleTileBwdLPTSchedulerILb1ELi128ELb0EEEEEEEEEvNT_6ParamsE$_ZN4cute5tupleIJiiEEC2ERKiS3_:
[----:B------:R-:W-:Y:S02]  /*9030*/  MOV R10, 0x9050 ;  /* 0x00009050000a7802 */ /* 0x000fe40000000f00 */
[----:B------:R-:W-:Y:S05]  /*9040*/  CALL.REL.NOINC `($_ZN7cutlass13device_kernelIN5flash19enable_sm80_to_sm89INS1_16FlashAttnBwdSm80INS1_25CollectiveMainloopBwdSm80ILi2ELi2EN4cute5tupleIJNS5_1CILi64EEENS7_ILi128EEES8_EEENS_10bfloat16_tEfNS_4arch4Sm80ELb1ELb0ELb1ELb1ELb0ELb0ELb0ELb0ELi2ELi2ELi4ELi2ELb1EEENS1_21CollectiveEpilogueBwdISA_SB_SD_Li256ELb1ELb0ELi2EEENS1_25SingleTileBwdLPTSchedulerILb1ELi128ELb0EEEEEEEEEvNT_6ParamsE$_ZN4cute3eso3ESOILb0ELb0EJiiEEC2ERKiS4_) ;  /* 0xfffff1d000007944 */ /* 0x000fea0003c3ffff */
[----:B------:R-:W-:-:S04]  /*9050*/  MOV R9, 0x0 ;  /* 0x0000000000097802 */ /* 0x000fc80000000f00 */
[----:B------:R-:W-:Y:S05]  /*9060*/  RET.REL.NODEC R8 `(_ZN7cutlass13device_kernelIN5flash19enable_sm80_to_sm89INS1_16FlashAttnBwdSm80INS1_25CollectiveMainloopBwdSm80ILi2ELi2EN4cute5tupleIJNS5_1CILi64EEENS7_ILi128EEES8_EEENS_10bfloat16_tEfNS_4arch4Sm80ELb1ELb0ELb1ELb1ELb0ELb0ELb0ELb0ELi2ELi2ELi4ELi2ELb1EEENS1_21CollectiveEpilogueBwdISA_SB_SD_Li256ELb1ELb0ELi2EEENS1_25SingleTileBwdLPTSchedulerILb1ELi128ELb0EEEEEEEEEvNT_6ParamsE) ;  /* 0xffff6f9008007950 */ /* 0x000fea0003c3ffff */
        .type           $_ZN7cutlass13device_kernelIN5flash19enable_sm80_to_sm89INS1_16FlashAttnBwdSm80INS1_25CollectiveMainloopBwdSm80ILi2ELi2EN4cute5tupleIJNS5_1CILi64EEENS7_ILi128EEES8_EEENS_10bfloat16_tEfNS_4arch4Sm80ELb1ELb0ELb1ELb1ELb0ELb0ELb0ELb0ELi2ELi2ELi4ELi2ELb1EEENS1_21CollectiveEpilogueBwdISA_SB_SD_Li256ELb1ELb0ELi2EEENS1_25SingleTileBwdLPTSchedulerILb1ELi128ELb0EEEEEEEEEvNT_6ParamsE$_ZN4cute8gmem_ptrIPKN7cutlass10bfloat16_tEECI1NS_12iter_adaptorIS4_S5_EEES4_,@function
        .size           $_ZN7cutlass13device_kernelIN5flash19enable_sm80_to_sm89INS1_16FlashAttnBwdSm80INS1_25CollectiveMainloopBwdSm80ILi2ELi2EN4cute5tupleIJNS5_1CILi64EEENS7_ILi128EEES8_EEENS_10bfloat16_tEfNS_4arch4Sm80ELb1ELb0ELb1ELb1ELb0ELb0ELb0ELb0ELi2ELi2ELi4ELi2ELb1EEENS1_21CollectiveEpilogueBwdISA_SB_SD_Li256ELb1ELb0ELi2EEENS1_25SingleTileBwdLPTSchedulerILb1ELi128ELb0EEEEEEEEEvNT_6ParamsE$_ZN4cute8gmem_ptrIPKN7cutlass10bfloat16_tEECI1NS_12iter_adaptorIS4_S5_EEES4_,($_ZN7cutlass13device_kernelIN5flash19enable_sm80_to_sm89INS1_16FlashAttnBwdSm80INS1_25CollectiveMainloopBwdSm80ILi2ELi2EN4cute5tupleIJNS5_1CILi64EEENS7_ILi128EEES8_EEENS_10bfloat16_tEfNS_4arch4Sm80ELb1ELb0ELb1ELb1ELb0ELb0ELb0ELb0ELi2ELi2ELi4ELi2ELb1EEENS1_21CollectiveEpilogueBwdISA_SB_SD_Li256ELb1ELb0ELi2EEENS1_25SingleTileBwdLPTSchedulerILb1ELi128ELb0EEEEEEEEEvNT_6ParamsE$_ZN4cute8gmem_ptrIPKN7cutlass9uint128_tEECI1NS_12iter_adaptorIS4_S5_EEES4_ - $_ZN7cutlass13device_kernelIN5flash19enable_sm80_to_sm89INS1_16FlashAttnBwdSm80INS1_25CollectiveMainloopBwdSm80ILi2ELi2EN4cute5tupleIJNS5_1CILi64EEENS7_ILi128EEES8_EEENS_10bfloat16_tEfNS_4arch4Sm80ELb1ELb0ELb1ELb1ELb0ELb0ELb0ELb0ELi2ELi2ELi4ELi2ELb1EEENS1_21CollectiveEpilogueBwdISA_SB_SD_Li256ELb1ELb0ELi2EEENS1_25SingleTileBwdLPTSchedulerILb1ELi128ELb0EEEEEEEEEvNT_6ParamsE$_ZN4cute8gmem_ptrIPKN7cutlass10bfloat16_tEECI1NS_12iter_adaptorIS4_S5_EEES4_)
$_ZN7cutlass13device_kernelIN5flash19enable_sm80_to_sm89INS1_16FlashAttnBwdSm80INS1_25CollectiveMainloopBwdSm80ILi2ELi2EN4cute5tupleIJNS5_1CILi64EEENS7_ILi128EEES8_EEENS_10bfloat16_tEfNS_4arch4Sm80ELb1ELb0ELb1ELb1ELb0ELb0ELb0ELb0ELi2ELi2ELi4ELi2ELb1EEENS1_21CollectiveEpilogueBwdISA_SB_SD_Li256ELb1ELb0ELi2EEENS1_25SingleTileBwdLPTSchedulerILb1ELi128ELb0EEEEEEEEEvNT_6ParamsE$_ZN4cute8gmem_ptrIPKN7cutlass10bfloat16_tEECI1NS_12iter_adaptorIS4_S5_EEES4_:
[----:B------:R-:W-:Y:S02]  /*9070*/  MOV R18, 0x9090 ;  /* 0x0000909000127802 */ /* 0x000fe40000000f00 */
[----:B------:R-:W-:Y:S05]  /*9080*/  CALL.REL.NOINC `($_ZN7cutlass13device_kernelIN5flash19enable_sm80_to_sm89INS1_16FlashAttnBwdSm80INS1_25CollectiveMainloopBwdSm80ILi2ELi2EN4cute5tupleIJNS5_1CILi64EEENS7_ILi128EEES8_EEENS_10bfloat16_tEfNS_4arch4Sm80ELb1ELb0ELb1ELb1ELb0ELb0ELb0ELb0ELi2ELi2ELi4ELi2ELb1EEENS1_21CollectiveEpilogueBwdISA_SB_SD_Li256ELb1ELb0ELi2EEENS1_25SingleTileBwdLPTSchedulerILb1ELi128ELb0EEEEEEEEEvNT_6ParamsE$_ZN4cute12iter_adaptorIPKN7cutlass10bfloat16_tENS_8gmem_ptrIS4_EEEC2ES4_) ;  /* 0xffffece000007944 */ /* 0x000fea0003c3ffff */
[----:B------:R-:W-:Y:S02]  /*9090*/  MOV R10, R16 ;  /* 0x00000010000a7202 */ /* 0x000fe40000000f00 */
[----:B-1----:R-:W-:-:S04]  /*90a0*/  MOV R11, 0x0 ;  /* 0x00000000000b7802 */ /* 0x002fc80000000f00 */
[----:B------:R-:W-:Y:S05]  /*90b0*/  RET.REL.NODEC R10 `(_ZN7cutlass13device_kernelIN5flash19enable_sm80_to_sm89INS1_16FlashAttnBwdSm80INS1_25CollectiveMainloopBwdSm80ILi2ELi2EN4cute5tupleIJNS5_1CILi64EEENS7_ILi128EEES8_EEENS_10bfloat16_tEfNS_4arch4Sm80ELb1ELb0ELb1ELb1ELb0ELb0ELb0ELb0ELi2ELi2ELi4ELi2ELb1EEENS1_21CollectiveEpilogueBwdISA_SB_SD_Li256ELb1ELb0ELi2EEENS1_25SingleTileBwdLPTSchedulerILb1ELi128ELb0EEEEEEEEEvNT_6ParamsE) ;  /* 0xffff6f400a007950 */ /* 0x000fea0003c3ffff */
        .type           $_ZN7cutlass13device_kernelIN5flash19enable_sm80_to_sm89INS1_16FlashAttnBwdSm80INS1_25CollectiveMainloopBwdSm80ILi2ELi2EN4cute5tupleIJNS5_1CILi64EEENS7_ILi128EEES8_EEENS_10bfloat16_tEfNS_4arch4Sm80ELb1ELb0ELb1ELb1ELb0ELb0ELb0ELb0ELi2ELi2ELi4ELi2ELb1EEENS1_21CollectiveEpilogueBwdISA_SB_SD_Li256ELb1ELb0ELi2EEENS1_25SingleTileBwdLPTSchedulerILb1ELi128ELb0EEEEEEEEEvNT_6ParamsE$_ZN4cute8gmem_ptrIPKN7cutlass9uint128_tEECI1NS_12iter_adaptorIS4_S5_EEES4_,@function
        .size           $_ZN7cutlass13device_kernelIN5flash19enable_sm80_to_sm89INS1_16FlashAttnBwdSm80INS1_25CollectiveMainloopBwdSm80ILi2ELi2EN4cute5tupleIJNS5_1CILi64EEENS7_ILi128EEES8_EEENS_10bfloat16_tEfNS_4arch4Sm80ELb1ELb0ELb1ELb1ELb0ELb0ELb0ELb0ELi2ELi2ELi4ELi2ELb1EEENS1_21CollectiveEpilogueBwdISA_SB_SD_Li256ELb1ELb0ELi2EEENS1_25SingleTileBwdLPTSchedulerILb1ELi128ELb0EEEEEEEEEvNT_6ParamsE$_ZN4cute8gmem_ptrIPKN7cutlass9uint128_tEECI1NS_12iter_adaptorIS4_S5_EEES4_,($_ZN7cutlass13device_kernelIN5flash19enable_sm80_to_sm89INS1_16FlashAttnBwdSm80INS1_25CollectiveMainloopBwdSm80ILi2ELi2EN4cute5tupleIJNS5_1CILi64EEENS7_ILi128EEES8_EEENS_10bfloat16_tEfNS_4arch4Sm80ELb1ELb0ELb1ELb1ELb0ELb0ELb0ELb0ELi2ELi2ELi4ELi2ELb1EEENS1_21CollectiveEpilogueBwdISA_SB_SD_Li256ELb1ELb0ELi2EEENS1_25SingleTileBwdLPTSchedulerILb1ELi128ELb0EEEEEEEEEvNT_6ParamsE$_ZN4cute8gmem_ptrIPKfECI1NS_12iter_adaptorIS2_S3_EEES2_ - $_ZN7cutlass13device_kernelIN5flash19enable_sm80_to_sm89INS1_16FlashAttnBwdSm80INS1_25CollectiveMainloopBwdSm80ILi2ELi2EN4cute5tupleIJNS5_1CILi64EEENS7_ILi128EEES8_EEENS_10bfloat16_tEfNS_4arch4Sm80ELb1ELb0ELb1ELb1ELb0ELb0ELb0ELb0ELi2ELi2ELi4ELi2ELb1EEENS1_21CollectiveEpilogueBwdISA_SB_SD_Li256ELb1ELb0ELi2EEENS1_25SingleTileBwdLPTSchedulerILb1ELi128ELb0EEEEEEEEEvNT_6ParamsE$_ZN4cute8gmem_ptrIPKN7cutlass9uint128_tEECI1NS_12iter_adaptorIS4_S5_EEES4_)
$_ZN7cutlass13device_kernelIN5flash19enable_sm80_to_sm89INS1_16FlashAttnBwdSm80INS1_25CollectiveMainloopBwdSm80ILi2ELi2EN4cute5tupleIJNS5_1CILi64EEENS7_ILi128EEES8_EEENS_10bfloat16_tEfNS_4arch4Sm80ELb1ELb0ELb1ELb1ELb0ELb0ELb0ELb0ELi2ELi2ELi4ELi2ELb1EEENS1_21CollectiveEpilogueBwdISA_SB_SD_Li256ELb1ELb0ELi2EEENS1_25SingleTileBwdLPTSchedulerILb1ELi128ELb0EEEEEEEEEvNT_6ParamsE$_ZN4cute8gmem_ptrIPKN7cutlass9uint128_tEECI1NS_12iter_adaptorIS4_S5_EEES4_:
[----:B------:R-:W-:Y:S02]  /*90c0*/  MOV R18, 0x90e0 ;  /* 0x000090e000127802 */ /* 0x000fe40000000f00 */
[----:B------:R-:W-:Y:S05]  /*90d0*/  CALL.REL.NOINC `($_ZN7cutlass13device_kernelIN5flash19enable_sm80_to_sm89INS1_16FlashAttnBwdSm80INS1_25CollectiveMainloopBwdSm80ILi2ELi2EN4cute5tupleIJNS5_1CILi64EEENS7_ILi128EEES8_EEENS_10bfloat16_tEfNS_4arch4Sm80ELb1ELb0ELb1ELb1ELb0ELb0ELb0ELb0ELi2ELi2ELi4ELi2ELb1EEENS1_21CollectiveEpilogueBwdISA_SB_SD_Li256ELb1ELb0ELi2EEENS1_25SingleTileBwdLPTSchedulerILb1ELi128ELb0EEEEEEEEEvNT_6ParamsE$_ZN4cute12iter_adaptorIPKN7cutlass9uint128_tENS_8gmem_ptrIS4_EEEC2ES4_) ;  /* 0xffffed0000007944 */ /* 0x000fea0003c3ffff */
[----:B-1----:R-:W-:Y:S02]  /*90e0*/  MOV R6, R16 ;  /* 0x0000001000067202 */ /* 0x002fe40000000f00 */
[----:B------:R-:W-:-:S04]  /*90f0*/  MOV R7, 0x0 ;  /* 0x0000000000077802 */ /* 0x000fc80000000f00 */
[----:B------:R-:W-:Y:S05]  /*9100*/  RET.REL.NODEC R6 `(_ZN7cutlass13device_kernelIN5flash19enable_sm80_to_sm89INS1_16FlashAttnBwdSm80INS1_25CollectiveMainloopBwdSm80ILi2ELi2EN4cute5tupleIJNS5_1CILi64EEENS7_ILi128EEES8_EEENS_10bfloat16_tEfNS_4arch4Sm80ELb1ELb0ELb1ELb1ELb0ELb0ELb0ELb0ELi2ELi2ELi4ELi2ELb1EEENS1_21CollectiveEpilogueBwdISA_SB_SD_Li256ELb1ELb0ELi2EEENS1_25SingleTileBwdLPTSchedulerILb1ELi128ELb0EEEEEEEEEvNT_6ParamsE) ;  /* 0xffff6ef006007950 */ /* 0x000fea0003c3ffff */
        .type           $_ZN7cutlass13device_kernelIN5flash19enable_sm80_to_sm89INS1_16FlashAttnBwdSm80INS1_25CollectiveMainloopBwdSm80ILi2ELi2EN4cute5tupleIJNS5_1CILi64EEENS7_ILi128EEES8_EEENS_10bfloat16_tEfNS_4arch4Sm80ELb1ELb0ELb1ELb1ELb0ELb0ELb0ELb0ELi2ELi2ELi4ELi2ELb1EEENS1_21CollectiveEpilogueBwdISA_SB_SD_Li256ELb1ELb0ELi2EEENS1_25SingleTileBwdLPTSchedulerILb1ELi128ELb0EEEEEEEEEvNT_6ParamsE$_ZN4cute8gmem_ptrIPKfECI1NS_12iter_adaptorIS2_S3_EEES2_,@function
        .size           $_ZN7cutlass13device_kernelIN5flash19enable_sm80_to_sm89INS1_16FlashAttnBwdSm80INS1_25CollectiveMainloopBwdSm80ILi2ELi2EN4cute5tupleIJNS5_1CILi64EEENS7_ILi128EEES8_EEENS_10bfloat16_tEfNS_4arch4Sm80ELb1ELb0ELb1ELb1ELb0ELb0ELb0ELb0ELi2ELi2ELi4ELi2ELb1EEENS1_21CollectiveEpilogueBwdISA_SB_SD_Li256ELb1ELb0ELi2EEENS1_25SingleTileBwdLPTSchedulerILb1ELi128ELb0EEEEEEEEEvNT_6ParamsE$_ZN4cute8gmem_ptrIPKfECI1NS_12iter_adaptorIS2_S3_EEES2_,($_ZN7cutlass13device_kernelIN5flash19enable_sm80_to_sm89INS1_16FlashAttnBwdSm80INS1_25CollectiveMainloopBwdSm80ILi2ELi2EN4cute5tupleIJNS5_1CILi64EEENS7_ILi128EEES8_EEENS_10bfloat16_tEfNS_4arch4Sm80ELb1ELb0ELb1ELb1ELb0ELb0ELb0ELb0ELi2ELi2ELi4ELi2ELb1EEENS1_21CollectiveEpilogueBwdISA_SB_SD_Li256ELb1ELb0ELi2EEENS1_25SingleTileBwdLPTSchedulerILb1ELi128ELb0EEEEEEEEEvNT_6ParamsE$_ZN4cute8smem_ptrIPN7cutlass10bfloat16_tEECI1NS_12iter_adaptorIS3_S4_EEES3_ - $_ZN7cutlass13device_kernelIN5flash19enable_sm80_to_sm89INS1_16FlashAttnBwdSm80INS1_25CollectiveMainloopBwdSm80ILi2ELi2EN4cute5tupleIJNS5_1CILi64EEENS7_ILi128EEES8_EEENS_10bfloat16_tEfNS_4arch4Sm80ELb1ELb0ELb1ELb1ELb0ELb0ELb0ELb0ELi2ELi2ELi4ELi2ELb1EEENS1_21CollectiveEpilogueBwdISA_SB_SD_Li256ELb1ELb0ELi2EEENS1_25SingleTileBwdLPTSchedulerILb1ELi128ELb0EEEEEEEEEvNT_6ParamsE$_ZN4cute8gmem_ptrIPKfECI1NS_12iter_adaptorIS2_S3_EEES2_)
$_ZN7cutlass13device_kernelIN5flash19enable_sm80_to_sm89INS1_16FlashAttnBwdSm80INS1_25CollectiveMainloopBwdSm80ILi2ELi2EN4cute5tupleIJNS5_1CILi64EEENS7_ILi128EEES8_EEENS_10bfloat16_tEfNS_4arch4Sm80ELb1ELb0ELb1ELb1ELb0ELb0ELb0ELb0ELi2ELi2ELi4ELi2ELb1EEENS1_21CollectiveEpilogueBwdISA_SB_SD_Li256ELb1ELb0ELi2EEENS1_25SingleTileBwdLPTSchedulerILb1ELi128ELb0EEEEEEEEEvNT_6ParamsE$_ZN4cute8gmem_ptrIPKfECI1NS_12iter_adaptorIS2_S3_EEES2_:
[----:B------:R-:W-:Y:S02]  /*9110*/  MOV R18, 0x9130 ;  /* 0x0000913000127802 */ /* 0x000fe40000000f00 */
[----:B------:R-:W-:Y:S05]  /*9120*/  CALL.REL.NOINC `($_ZN7cutlass13device_kernelIN5flash19enable_sm80_to_sm89INS1_16FlashAttnBwdSm80INS1_25CollectiveMainloopBwdSm80ILi2ELi2EN4cute5tupleIJNS5_1CILi64EEENS7_ILi128EEES8_EEENS_10bfloat16_tEfNS_4arch4Sm80ELb1ELb0ELb1ELb1ELb0ELb0ELb0ELb0ELi2ELi2ELi4ELi2ELb1EEENS1_21CollectiveEpilogueBwdISA_SB_SD_Li256ELb1ELb0ELi2EEENS1_25SingleTileBwdLPTSchedulerILb1ELi128ELb0EEEEEEEEEvNT_6ParamsE$_ZN4cute12iter_adaptorIPKfNS_8gmem_ptrIS2_EEEC2ES2_) ;  /* 0xffffed0000007944 */ /* 0x000fea0003c3ffff */
[----:B------:R-:W-:-:S04]  /*9130*/  MOV R17, 0x0 ;  /* 0x0000000000117802 */ /* 0x000fc80000000f00 */
[----:B------:R-:W-:Y:S05]  /*9140*/  RET.REL.NODEC R16 `(_ZN7cutlass13device_kernelIN5flash19enable_sm80_to_sm89INS1_16FlashAttnBwdSm80INS1_25CollectiveMainloopBwdSm80ILi2ELi2EN4cute5tupleIJNS5_1CILi64EEENS7_ILi128EEES8_EEENS_10bfloat16_tEfNS_4arch4Sm80ELb1ELb0ELb1ELb1ELb0ELb0ELb0ELb0ELi2ELi2ELi4ELi2ELb1EEENS1_21CollectiveEpilogueBwdISA_SB_SD_Li256ELb1ELb0ELi2EEENS1_25SingleTileBwdLPTSchedulerILb1ELi128ELb0EEEEEEEEEvNT_6ParamsE) ;  /* 0xffff6eb010007950 */ /* 0x000fea0003c3ffff */
        .type           $_ZN7cutlass13device_kernelIN5flash19enable_sm80_to_sm89INS1_16FlashAttnBwdSm80INS1_25CollectiveMainloopBwdSm80ILi2ELi2EN4cute5tupleIJNS5_1CILi64EEENS7_ILi128EEES8_EEENS_10bfloat16_tEfNS_4arch4Sm80ELb1ELb0ELb1ELb1ELb0ELb0ELb0ELb0ELi2ELi2ELi4ELi2ELb1EEENS1_21CollectiveEpilogueBwdISA_SB_SD_Li256ELb1ELb0ELi2EEENS1_25SingleTileBwdLPTSchedulerILb1ELi128ELb0EEEEEEEEEvNT_6ParamsE$_ZN4cute8smem_ptrIPN7cutlass10bfloat16_tEECI1NS_12iter_adaptorIS3_S4_EEES3_,@function
        .size           $_ZN7cutlass13device_kernelIN5flash19enable_sm80_to_sm89INS1_16FlashAttnBwdSm80INS1_25CollectiveMainloopBwdSm80ILi2ELi2EN4cute5tupleIJNS5_1CILi64EEENS7_ILi128EEES8_EEENS_10bfloat16_tEfNS_4arch4Sm80ELb1ELb0ELb1ELb1ELb0ELb0ELb0ELb0ELi2ELi2ELi4ELi2ELb1EEENS1_21CollectiveEpilogueBwdISA_SB_SD_Li256ELb1ELb0ELi2EEENS1_25SingleTileBwdLPTSchedulerILb1ELi128ELb0EEEEEEEEEvNT_6ParamsE$_ZN4cute8smem_ptrIPN7cutlass10bfloat16_tEECI1NS_12iter_adaptorIS3_S4_EEES3_,($_ZN7cutlass13device_kernelIN5flash19enable_sm80_to_sm89INS1_16FlashAttnBwdSm80INS1_25CollectiveMainloopBwdSm80ILi2ELi2EN4cute5tupleIJNS5_1CILi64EEENS7_ILi128EEES8_EEENS_10bfloat16_tEfNS_4arch4Sm80ELb1ELb0ELb1ELb1ELb0ELb0ELb0ELb0ELi2ELi2ELi4ELi2ELb1EEENS1_21CollectiveEpilogueBwdISA_SB_SD_Li256ELb1ELb0ELi2EEENS1_25SingleTileBwdLPTSchedulerILb1ELi128ELb0EEEEEEEEEvNT_6ParamsE$_ZN4cute8smem_ptrIPN7cutlass9uint128_tEECI1NS_12iter_adaptorIS3_S4_EEES3_ - $_ZN7cutlass13device_kernelIN5flash19enable_sm80_to_sm89INS1_16FlashAttnBwdSm80INS1_25CollectiveMainloopBwdSm80ILi2ELi2EN4cute5tupleIJNS5_1CILi64EEENS7_ILi128EEES8_EEENS_10bfloat16_tEfNS_4arch4Sm80ELb1ELb0ELb1ELb1ELb0ELb0ELb0ELb0ELi2ELi2ELi4ELi2ELb1EEENS1_21CollectiveEpilogueBwdISA_SB_SD_Li256ELb1ELb0ELi2EEENS1_25SingleTileBwdLPTSchedulerILb1ELi128ELb0EEEEEEEEEvNT_6ParamsE$_ZN4cute8smem_ptrIPN7cutlass10bfloat16_tEECI1NS_12iter_adaptorIS3_S4_EEES3_)
$_ZN7cutlass13device_kernelIN5flash19enable_sm80_to_sm89INS1_16FlashAttnBwdSm80INS1_25CollectiveMainloopBwdSm80ILi2ELi2EN4cute5tupleIJNS5_1CILi64EEENS7_ILi128EEES8_EEENS_10bfloat16_tEfNS_4arch4Sm80ELb1ELb0ELb1ELb1ELb0ELb0ELb0ELb0ELi2ELi2ELi4ELi2ELb1EEENS1_21CollectiveEpilogueBwdISA_SB_SD_Li256ELb1ELb0ELi2EEENS1_25SingleTileBwdLPTSchedulerILb1ELi128ELb0EEEEEEEEEvNT_6ParamsE$_ZN4cute8smem_ptrIPN7cutlass10bfloat16_tEECI1NS_12iter_adaptorIS3_S4_EEES3_:
[----:B------:R-:W-:Y:S02]  /*9150*/  MOV R18, 0x9170 ;  /* 0x0000917000127802 */ /* 0x000fe40000000f00 */
[----:B------:R-:W-:Y:S05]  /*9160*/  CALL.REL.NOINC `($_ZN7cutlass13device_kernelIN5flash19enable_sm80_to_sm89INS1_16FlashAttnBwdSm80INS1_25CollectiveMainloopBwdSm80ILi2ELi2EN4cute5tupleIJNS5_1CILi64EEENS7_ILi128EEES8_EEENS_10bfloat16_tEfNS_4arch4Sm80ELb1ELb0ELb1ELb1ELb0ELb0ELb0ELb0ELi2ELi2ELi4ELi2ELb1EEENS1_21CollectiveEpilogueBwdISA_SB_SD_Li256ELb1ELb0ELi2EEENS1_25SingleTileBwdLPTSchedulerILb1ELi128ELb0EEEEEEEEEvNT_6ParamsE$_ZN4cute12iter_adaptorIPN7cutlass10bfloat16_tENS_8smem_ptrIS3_EEEC2ES3_) ;  /* 0xffffed0000007944 */ /* 0x000fea0003c3ffff */
[----:B-1----:R-:W-:Y:S02]  /*9170*/  MOV R6, R16 ;  /* 0x0000001000067202 */ /* 0x002fe40000000f00 */
[----:B------:R-:W-:-:S04]  /*9180*/  MOV R7, 0x0 ;  /* 0x0000000000077802 */ /* 0x000fc80000000f00 */
[----:B------:R-:W-:Y:S05]  /*9190*/  RET.REL.NODEC R6 `(_ZN7cutlass13device_kernelIN5flash19enable_sm80_to_sm89INS1_16FlashAttnBwdSm80INS1_25CollectiveMainloopBwdSm80ILi2ELi2EN4cute5tupleIJNS5_1CILi64EEENS7_ILi128EEES8_EEENS_10bfloat16_tEfNS_4arch4Sm80ELb1ELb0ELb1ELb1ELb0ELb0ELb0ELb0ELi2ELi2ELi4ELi2ELb1EEENS1_21CollectiveEpilogueBwdISA_SB_SD_Li256ELb1ELb0ELi2EEENS1_25SingleTileBwdLPTSchedulerILb1ELi128ELb0EEEEEEEEEvNT_6ParamsE) ;  /* 0xffff6e6006007950 */ /* 0x000fea0003c3ffff */
        .type           $_ZN7cutlass13device_kernelIN5flash19enable_sm80_to_sm89INS1_16FlashAttnBwdSm80INS1_25CollectiveMainloopBwdSm80ILi2ELi2EN4cute5tupleIJNS5_1CILi64EEENS7_ILi128EEES8_EEENS_10bfloat16_tEfNS_4arch4Sm80ELb1ELb0ELb1ELb1ELb0ELb0ELb0ELb0ELi2ELi2ELi4ELi2ELb1EEENS1_21CollectiveEpilogueBwdISA_SB_SD_Li256ELb1ELb0ELi2EEENS1_25SingleTileBwdLPTSchedulerILb1ELi128ELb0EEEEEEEEEvNT_6ParamsE$_ZN4cute8smem_ptrIPN7cutlass9uint128_tEECI1NS_12iter_adaptorIS3_S4_EEES3_,@function
        .size           $_ZN7cutlass13device_kernelIN5flash19enable_sm80_to_sm89INS1_16FlashAttnBwdSm80INS1_25CollectiveMainloopBwdSm80ILi2ELi2EN4cute5tupleIJNS5_1CILi64EEENS7_ILi128EEES8_EEENS_10bfloat16_tEfNS_4arch4Sm80ELb1ELb0ELb1ELb1ELb0ELb0ELb0ELb0ELi2ELi2ELi4ELi2ELb1EEENS1_21CollectiveEpilogueBwdISA_SB_SD_Li256ELb1ELb0ELi2EEENS1_25SingleTileBwdLPTSchedulerILb1ELi128ELb0EEEEEEEEEvNT_6ParamsE$_ZN4cute8smem_ptrIPN7cutlass9uint128_tEECI1NS_12iter_adaptorIS3_S4_EEES3_,($_ZN7cutlass13device_kernelIN5flash19enable_sm80_to_sm89INS1_16FlashAttnBwdSm80INS1_25CollectiveMainloopBwdSm80ILi2ELi2EN4cute5tupleIJNS5_1CILi64EEENS7_ILi128EEES8_EEENS_10bfloat16_tEfNS_4arch4Sm80ELb1ELb0ELb1ELb1ELb0ELb0ELb0ELb0ELi2ELi2ELi4ELi2ELb1EEENS1_21CollectiveEpilogueBwdISA_SB_SD_Li256ELb1ELb0ELi2EEENS1_25SingleTileBwdLPTSchedulerILb1ELi128ELb0EEEEEEEEEvNT_6ParamsE$_ZN4cute8smem_ptrIPfECI1NS_12iter_adaptorIS1_S2_EEES1_ - $_ZN7cutlass13device_kernelIN5flash19enable_sm80_to_sm89INS1_16FlashAttnBwdSm80INS1_25CollectiveMainloopBwdSm80ILi2ELi2EN4cute5tupleIJNS5_1CILi64EEENS7_ILi128EEES8_EEENS_10bfloat16_tEfNS_4arch4Sm80ELb1ELb0ELb1ELb1ELb0ELb0ELb0ELb0ELi2ELi2ELi4ELi2ELb1EEENS1_21CollectiveEpilogueBwdISA_SB_SD_Li256ELb1ELb0ELi2EEENS1_25SingleTileBwdLPTSchedulerILb1ELi128ELb0EEEEEEEEEvNT_6ParamsE$_ZN4cute8smem_ptrIPN7cutlass9uint128_tEECI1NS_12iter_adaptorIS3_S4_EEES3_)
$_ZN7cutlass13device_kernelIN5flash19enable_sm80_to_sm89INS1_16FlashAttnBwdSm80INS1_25CollectiveMainloopBwdSm80ILi2ELi2EN4cute5tupleIJNS5_1CILi64EEENS7_ILi128EEES8_EEENS_10bfloat16_tEfNS_4arch4Sm80ELb1ELb0ELb1ELb1ELb0ELb0ELb0ELb0ELi2ELi2ELi4ELi2ELb1EEENS1_21CollectiveEpilogueBwdISA_SB_SD_Li256ELb1ELb0ELi2EEENS1_25SingleTileBwdLPTSchedulerILb1ELi128ELb0EEEEEEEEEvNT_6ParamsE$_ZN4cute8smem_ptrIPN7cutlass9uint128_tEECI1NS_12iter_adaptorIS3_S4_EEES3_:
[----:B------:R-:W-:Y:S02]  /*91a0*/  MOV R16, 0x91c0 ;  /* 0x000091c000107802 */ /* 0x000fe40000000f00 */
[----:B------:R-:W-:Y:S05]  /*91b0*/  CALL.REL.NOINC `($_ZN7cutlass13device_kernelIN5flash19enable_sm80_to_sm89INS1_16FlashAttnBwdSm80INS1_25CollectiveMainloopBwdSm80ILi2ELi2EN4cute5tupleIJNS5_1CILi64EEENS7_ILi128EEES8_EEENS_10bfloat16_tEfNS_4arch4Sm80ELb1ELb0ELb1ELb1ELb0ELb0ELb0ELb0ELi2ELi2ELi4ELi2ELb1EEENS1_21CollectiveEpilogueBwdISA_SB_SD_Li256ELb1ELb0ELi2EEENS1_25SingleTileBwdLPTSchedulerILb1ELi128ELb0EEEEEEEEEvNT_6ParamsE$_ZN4cute12iter_adaptorIPN7cutlass9uint128_tENS_8smem_ptrIS3_EEEC2ES3_) ;  /* 0xffffed0000007944 */ /* 0x000fea0003c3ffff */
[----:B------:R-:W-:-:S04]  /*91c0*/  MOV R11, 0x0 ;  /* 0x00000000000b7802 */ /* 0x000fc80000000f00 */
[----:B------:R-:W-:Y:S05]  /*91d0*/  RET.REL.NODEC R10 `(_ZN7cutlass13device_kernelIN5flash19enable_sm80_to_sm89INS1_16FlashAttnBwdSm80INS1_25CollectiveMainloopBwdSm80ILi2ELi2EN4cute5tupleIJNS5_1CILi64EEENS7_ILi128EEES8_EEENS_10bfloat16_tEfNS_4arch4Sm80ELb1ELb0ELb1ELb1ELb0ELb0ELb0ELb0ELi2ELi2ELi4ELi2ELb1EEENS1_21CollectiveEpilogueBwdISA_SB_SD_Li256ELb1ELb0ELi2EEENS1_25SingleTileBwdLPTSchedulerILb1ELi128ELb0EEEEEEEEEvNT_6ParamsE) ;  /* 0xffff6e200a007950 */ /* 0x000fea0003c3ffff */
        .type           $_ZN7cutlass13device_kernelIN5flash19enable_sm80_to_sm89INS1_16FlashAttnBwdSm80INS1_25CollectiveMainloopBwdSm80ILi2ELi2EN4cute5tupleIJNS5_1CILi64EEENS7_ILi128EEES8_EEENS_10bfloat16_tEfNS_4arch4Sm80ELb1ELb0ELb1ELb1ELb0ELb0ELb0ELb0ELi2ELi2ELi4ELi2ELb1EEENS1_21CollectiveEpilogueBwdISA_SB_SD_Li256ELb1ELb0ELi2EEENS1_25SingleTileBwdLPTSchedulerILb1ELi128ELb0EEEEEEEEEvNT_6ParamsE$_ZN4cute8smem_ptrIPfECI1NS_12iter_adaptorIS1_S2_EEES1_,@function
        .size           $_ZN7cutlass13device_kernelIN5flash19enable_sm80_to_sm89INS1_16FlashAttnBwdSm80INS1_25CollectiveMainloopBwdSm80ILi2ELi2EN4cute5tupleIJNS5_1CILi64EEENS7_ILi128EEES8_EEENS_10bfloat16_tEfNS_4arch4Sm80ELb1ELb0ELb1ELb1ELb0ELb0ELb0ELb0ELi2ELi2ELi4ELi2ELb1EEENS1_21CollectiveEpilogueBwdISA_SB_SD_Li256ELb1ELb0ELi2EEENS1_25SingleTileBwdLPTSchedulerILb1ELi128ELb0EEEEEEEEEvNT_6ParamsE$_ZN4cute8smem_ptrIPfECI1NS_12iter_adaptorIS1_S2_EEES1_,($_ZN7cutlass13device_kernelIN5flash19enable_sm80_to_sm89INS1_16FlashAttnBwdSm80INS1_25CollectiveMainloopBwdSm80ILi2ELi2EN4cute5tupleIJNS5_1CILi64EEENS7_ILi128EEES8_EEENS_10bfloat16_tEfNS_4arch4Sm80ELb1ELb0ELb1ELb1ELb0ELb0ELb0ELb0ELi2ELi2ELi4ELi2ELb1EEENS1_21CollectiveEpilogueBwdISA_SB_SD_Li256ELb1ELb0ELi2EEENS1_25SingleTileBwdLPTSchedulerILb1ELi128ELb0EEEEEEEEEvNT_6ParamsE$_ZN73_INTERNAL_24fd9406_37_flash_bwd_hdim64_bf16_softcap_sm80_cu_3fbc093a_291824__cvta_generic_to_sharedEPKv - $_ZN7cutlass13device_kernelIN5flash19enable_sm80_to_sm89INS1_16FlashAttnBwdSm80INS1_25CollectiveMainloopBwdSm80ILi2ELi2EN4cute5tupleIJNS5_1CILi64EEENS7_ILi128EEES8_EEENS_10bfloat16_tEfNS_4arch4Sm80ELb1ELb0ELb1ELb1ELb0ELb0ELb0ELb0ELi2ELi2ELi4ELi2ELb1EEENS1_21CollectiveEpilogueBwdISA_SB_SD_Li256ELb1ELb0ELi2EEENS1_25SingleTileBwdLPTSchedulerILb1ELi128ELb0EEEEEEEEEvNT_6ParamsE$_ZN4cute8smem_ptrIPfECI1NS_12iter_adaptorIS1_S2_EEES1_)
$_ZN7cutlass13device_kernelIN5flash19enable_sm80_to_sm89INS1_16FlashAttnBwdSm80INS1_25CollectiveMainloopBwdSm80ILi2ELi2EN4cute5tupleIJNS5_1CILi64EEENS7_ILi128EEES8_EEENS_10bfloat16_tEfNS_4arch4Sm80ELb1ELb0ELb1ELb1ELb0ELb0ELb0ELb0ELi2ELi2ELi4ELi2ELb1EEENS1_21CollectiveEpilogueBwdISA_SB_SD_Li256ELb1ELb0ELi2EEENS1_25SingleTileBwdLPTSchedulerILb1ELi128ELb0EEEEEEEEEvNT_6ParamsE$_ZN4cute8smem_ptrIPfECI1NS_12iter_adaptorIS1_S2_EEES1_:
[----:B------:R-:W-:Y:S02]  /*91e0*/  MOV R18, 0x9200 ;  /* 0x0000920000127802 */ /* 0x000fe40000000f00 */
[----:B------:R-:W-:Y:S05]  /*91f0*/  CALL.REL.NOINC `($_ZN7cutlass13device_kernelIN5flash19enable_sm80_to_sm89INS1_16FlashAttnBwdSm80INS1_25CollectiveMainloopBwdSm80ILi2ELi2EN4cute5tupleIJNS5_1CILi64EEENS7_ILi128EEES8_EEENS_10bfloat16_tEfNS_4arch4Sm80ELb1ELb0ELb1ELb1ELb0ELb0ELb0ELb0ELi2ELi2ELi4ELi2ELb1EEENS1_21CollectiveEpilogueBwdISA_SB_SD_Li256ELb1ELb0ELi2EEENS1_25SingleTileBwdLPTSchedulerILb1ELi128ELb0EEEEEEEEEvNT_6ParamsE$_ZN4cute12iter_adaptorIPfNS_8smem_ptrIS1_EEEC2ES1_) ;  /* 0xffffed1000007944 */ /* 0x000fea0003c3ffff */
[----:B------:R-:W-:-:S04]  /*9200*/  MOV R17, 0x0 ;  /* 0x0000000000117802 */ /* 0x000fc80000000f00 */
[----:B------:R-:W-:Y:S05]  /*9210*/  RET.REL.NODEC R16 `(_ZN7cutlass13device_kernelIN5flash19enable_sm80_to_sm89INS1_16FlashAttnBwdSm80INS1_25CollectiveMainloopBwdSm80ILi2ELi2EN4cute5tupleIJNS5_1CILi64EEENS7_ILi128EEES8_EEENS_10bfloat16_tEfNS_4arch4Sm80ELb1ELb0ELb1ELb1ELb0ELb0ELb0ELb0ELi2ELi2ELi4ELi2ELb1EEENS1_21CollectiveEpilogueBwdISA_SB_SD_Li256ELb1ELb0ELi2EEENS1_25SingleTileBwdLPTSchedulerILb1ELi128ELb0EEEEEEEEEvNT_6ParamsE) ;  /* 0xffff6de010007950 */ /* 0x000fea0003c3ffff */
        .type           $_ZN7cutlass13device_kernelIN5flash19enable_sm80_to_sm89INS1_16FlashAttnBwdSm80INS1_25CollectiveMainloopBwdSm80ILi2ELi2EN4cute5tupleIJNS5_1CILi64EEENS7_ILi128EEES8_EEENS_10bfloat16_tEfNS_4arch4Sm80ELb1ELb0ELb1ELb1ELb0ELb0ELb0ELb0ELi2ELi2ELi4ELi2ELb1EEENS1_21CollectiveEpilogueBwdISA_SB_SD_Li256ELb1ELb0ELi2EEENS1_25SingleTileBwdLPTSchedulerILb1ELi128ELb0EEEEEEEEEvNT_6ParamsE$_ZN73_INTERNAL_24fd9406_37_flash_bwd_hdim64_bf16_softcap_sm80_cu_3fbc093a_291824__cvta_generic_to_sharedEPKv,@function
        .size           $_ZN7cutlass13device_kernelIN5flash19enable_sm80_to_sm89INS1_16FlashAttnBwdSm80INS1_25CollectiveMainloopBwdSm80ILi2ELi2EN4cute5tupleIJNS5_1CILi64EEENS7_ILi128EEES8_EEENS_10bfloat16_tEfNS_4arch4Sm80ELb1ELb0ELb1ELb1ELb0ELb0ELb0ELb0ELi2ELi2ELi4ELi2ELb1EEENS1_21CollectiveEpilogueBwdISA_SB_SD_Li256ELb1ELb0ELi2EEENS1_25SingleTileBwdLPTSchedulerILb1ELi128ELb0EEEEEEEEEvNT_6ParamsE$_ZN73_INTERNAL_24fd9406_37_flash_bwd_hdim64_bf16_softcap_sm80_cu_3fbc093a_291824__cvta_generic_to_sharedEPKv,($_ZN7cutlass13device_kernelIN5flash19enable_sm80_to_sm89INS1_16FlashAttnBwdSm80INS1_25CollectiveMainloopBwdSm80ILi2ELi2EN4cute5tupleIJNS5_1CILi64EEENS7_ILi128EEES8_EEENS_10bfloat16_tEfNS_4arch4Sm80ELb1ELb0ELb1ELb1ELb0ELb0ELb0ELb0ELi2ELi2ELi4ELi2ELb1EEENS1_21CollectiveEpilogueBwdISA_SB_SD_Li256ELb1ELb0ELi2EEENS1_25SingleTileBwdLPTSchedulerILb1ELi128ELb0EEEEEEEEEvNT_6ParamsE$_ZZN4cute12filter_tupleINS_5tupleIJNS_10UnderscoreES2_S2_iEEENS1_IJNS1_IJNS_1CILi1EEENS4_ILi0EEEEEElS6_lEEEZNS_5sliceIS3_S8_EEDaRKT_RKT0_EUlRKT_RKT0_E_EEDaSC_SF_OT1_ENKUlDpSI_E_clIJNS1_IJS7_EEENS1_IJlEEENS1_IJS6_EEENS1_IJEEEEEEDaSP_ - $_ZN7cutlass13device_kernelIN5flash19enable_sm80_to_sm89INS1_16FlashAttnBwdSm80INS1_25CollectiveMainloopBwdSm80ILi2ELi2EN4cute5tupleIJNS5_1CILi64EEENS7_ILi128EEES8_EEENS_10bfloat16_tEfNS_4arch4Sm80ELb1ELb0ELb1ELb1ELb0ELb0ELb0ELb0ELi2ELi2ELi4ELi2ELb1EEENS1_21CollectiveEpilogueBwdISA_SB_SD_Li256ELb1ELb0ELi2EEENS1_25SingleTileBwdLPTSchedulerILb1ELi128ELb0EEEEEEEEEvNT_6ParamsE$_ZN73_INTERNAL_24fd9406_37_flash_bwd_hdim64_bf16_softcap_sm80_cu_3fbc093a_291824__cvta_generic_to_sharedEPKv)
$_ZN7cutlass13device_kernelIN5flash19enable_sm80_to_sm89INS1_16FlashAttnBwdSm80INS1_25CollectiveMainloopBwdSm80ILi2ELi2EN4cute5tupleIJNS5_1CILi64EEENS7_ILi128EEES8_EEENS_10bfloat16_tEfNS_4arch4Sm80ELb1ELb0ELb1ELb1ELb0ELb0ELb0ELb0ELi2ELi2ELi4ELi2ELb1EEENS1_21CollectiveEpilogueBwdISA_SB_SD_Li256ELb1ELb0ELi2EEENS1_25SingleTileBwdLPTSchedulerILb1ELi128ELb0EEEEEEEEEvNT_6ParamsE$_ZN73_INTERNAL_24fd9406_37_flash_bwd_hdim64_bf16_softcap_sm80_cu_3fbc093a_291824__cvta_generic_to_sharedEPKv:
[----:B------:R-:W-:Y:S02]  /*9220*/  MOV R9, 0x0 ;  /* 0x0000000000097802 */ /* 0x000fe40000000f00 */
[----:B------:R-:W-:Y:S02]  /*9230*/  IADD3 R6, R6, -c[0x0][0x18], RZ ;  /* 0x8000060006067a10 */ /* 0x000fe40007ffe0ff */
[----:B------:R-:W-:Y:S05]  /*9240*/  RET.REL.NODEC R8 `(_ZN7cutlass13device_kernelIN5flash19enable_sm80_to_sm89INS1_16FlashAttnBwdSm80INS1_25CollectiveMainloopBwdSm80ILi2ELi2EN4cute5tupleIJNS5_1CILi64EEENS7_ILi128EEES8_EEENS_10bfloat16_tEfNS_4arch4Sm80ELb1ELb0ELb1ELb1ELb0ELb0ELb0ELb0ELi2ELi2ELi4ELi2ELb1EEENS1_21CollectiveEpilogueBwdISA_SB_SD_Li256ELb1ELb0ELi2EEENS1_25SingleTileBwdLPTSchedulerILb1ELi128ELb0EEEEEEEEEvNT_6ParamsE) ;  /* 0xffff6db008007950 */ /* 0x000fea0003c3ffff */
        .type           $_ZN7cutlass13device_kernelIN5flash19enable_sm80_to_sm89INS1_16FlashAttnBwdSm80INS1_25CollectiveMainloopBwdSm80ILi2ELi2EN4cute5tupleIJNS5_1CILi64EEENS7_ILi128EEES8_EEENS_10bfloat16_tEfNS_4arch4Sm80ELb1ELb0ELb1ELb1ELb0ELb0ELb0ELb0ELi2ELi2ELi4ELi2ELb1EEENS1_21CollectiveEpilogueBwdISA_SB_SD_Li256ELb1ELb0ELi2EEENS1_25SingleTileBwdLPTSchedulerILb1ELi128ELb0EEEEEEEEEvNT_6ParamsE$_ZZN4cute12filter_tupleINS_5tupleIJNS_10UnderscoreES2_S2_iEEENS1_IJNS1_IJNS_1CILi1EEENS4_ILi0EEEEEElS6_lEEEZNS_5sliceIS3_S8_EEDaRKT_RKT0_EUlRKT_RKT0_E_EEDaSC_SF_OT1_ENKUlDpSI_E_clIJNS1_IJS7_EEENS1_IJlEEENS1_IJS6_EEENS1_IJEEEEEEDaSP_,@function
        .size           $_ZN7cutlass13device_kernelIN5flash19enable_sm80_to_sm89INS1_16FlashAttnBwdSm80INS1_25CollectiveMainloopBwdSm80ILi2ELi2EN4cute5tupleIJNS5_1CILi64EEENS7_ILi128EEES8_EEENS_10bfloat16_tEfNS_4arch4Sm80ELb1ELb0ELb1ELb1ELb0ELb0ELb0ELb0ELi2ELi2ELi4ELi2ELb1EEENS1_21CollectiveEpilogueBwdISA_SB_SD_Li256ELb1ELb0ELi2EEENS1_25SingleTileBwdLPTSchedulerILb1ELi128ELb0EEEEEEEEEvNT_6ParamsE$_ZZN4cute12filter_tupleINS_5tupleIJNS_10UnderscoreES2_S2_iEEENS1_IJNS1_IJNS_1CILi1EEENS4_ILi0EEEEEElS6_lEEEZNS_5sliceIS3_S8_EEDaRKT_RKT0_EUlRKT_RKT0_E_EEDaSC_SF_OT1_ENKUlDpSI_E_clIJNS1_IJS7_EEENS1_IJlEEENS1_IJS6_EEENS1_IJEEEEEEDaSP_,($_ZN7cutlass13device_kernelIN5flash19enable_sm80_to_sm89INS1_16FlashAttnBwdSm80INS1_25CollectiveMainloopBwdSm80ILi2ELi2EN4cute5tupleIJNS5_1CILi64EEENS7_ILi128EEES8_EEENS_10bfloat16_tEfNS_4arch4Sm80ELb1ELb0ELb1ELb1ELb0ELb0ELb0ELb0ELi2ELi2ELi4ELi2ELb1EEENS1_21CollectiveEpilogueBwdISA_SB_SD_Li256ELb1ELb0ELi2EEENS1_25SingleTileBwdLPTSchedulerILb1ELi128ELb0EEEEEEEEEvNT_6ParamsE$_ZZN4cute14transform_leafINS_15ArithmeticTupleIJNS1_IJiiEEEiiiEEENS_8identityEEEDaRKT_OT0_ENKUlRKT_E_clIS2_EEDaSC_ - $_ZN7cutlass13device_kernelIN5flash19enable_sm80_to_sm89INS1_16FlashAttnBwdSm80INS1_25CollectiveMainloopBwdSm80ILi2ELi2EN4cute5tupleIJNS5_1CILi64EEENS7_ILi128EEES8_EEENS_10bfloat16_tEfNS_4arch4Sm80ELb1ELb0ELb1ELb1ELb0ELb0ELb0ELb0ELi2ELi2ELi4ELi2ELb1EEENS1_21CollectiveEpilogueBwdISA_SB_SD_Li256ELb1ELb0ELi2EEENS1_25SingleTileBwdLPTSchedulerILb1ELi128ELb0EEEEEEEEEvNT_6ParamsE$_ZZN4cute12filter_tupleINS_5tupleIJNS_10UnderscoreES2_S2_iEEENS1_IJNS1_IJNS_1CILi1EEENS4_ILi0EEEEEElS6_lEEEZNS_5sliceIS3_S8_EEDaRKT_RKT0_EUlRKT_RKT0_E_EEDaSC_SF_OT1_ENKUlDpSI_E_clIJNS1_IJS7_EEENS1_IJlEEENS1_IJS6_EEENS1_IJEEEEEEDaSP_)
$_ZN7cutlass13device_kernelIN5flash19enable_sm80_to_sm89INS1_16FlashAttnBwdSm80INS1_25CollectiveMainloopBwdSm80ILi2ELi2EN4cute5tupleIJNS5_1CILi64EEENS7_ILi128EEES8_EEENS_10bfloat16_tEfNS_4arch4Sm80ELb1ELb0ELb1ELb1ELb0ELb0ELb0ELb0ELi2ELi2ELi4ELi2ELb1EEENS1_21CollectiveEpilogueBwdISA_SB_SD_Li256ELb1ELb0ELi2EEENS1_25SingleTileBwdLPTSchedulerILb1ELi128ELb0EEEEEEEEEvNT_6ParamsE$_ZZN4cute12filter_tupleINS_5tupleIJNS_10UnderscoreES2_S2_iEEENS1_IJNS1_IJNS_1CILi1EEENS4_ILi0EEEEEElS6_lEEEZNS_5sliceIS3_S8_EEDaRKT_RKT0_EUlRKT_RKT0_E_EEDaSC_SF_OT1_ENKUlDpSI_E_clIJNS1_IJS7_EEENS1_IJlEEENS1_IJS6_EEENS1_IJEEEEEEDaSP_:
[----:B------:R-:W-:Y:S02]  /*9250*/  IADD3 R7, R1, 0x188, RZ ;  /* 0x0000018801077810 */ /* 0x000fe40007ffe0ff */
[----:B------:R-:W-:Y:S02]  /*9260*/  MOV R10, 0x9290 ;  /* 0x00009290000a7802 */ /* 0x000fe40000000f00 */
[----:B------:R-:W-:Y:S02]  /*9270*/  IADD3 R7, R7, c[0x0][0x20], RZ ;  /* 0x0000080007077a10 */ /* 0x000fe40007ffe0ff */
[----:B------:R-:W-:Y:S05]  /*9280*/  CALL.REL.NOINC `($_ZN7cutlass13device_kernelIN5flash19enable_sm80_to_sm89INS1_16FlashAttnBwdSm80INS1_25CollectiveMainloopBwdSm80ILi2ELi2EN4cute5tupleIJNS5_1CILi64EEENS7_ILi128EEES8_EEENS_10bfloat16_tEfNS_4arch4Sm80ELb1ELb0ELb1ELb1ELb0ELb0ELb0ELb0ELi2ELi2ELi4ELi2ELb1EEENS1_21CollectiveEpilogueBwdISA_SB_SD_Li256ELb1ELb0ELi2EEENS1_25SingleTileBwdLPTSchedulerILb1ELi128ELb0EEEEEEEEEvNT_6ParamsE$_ZN4cute3eso3ESOILb1ELb0EJNS_5tupleIJNS_1CILi1EEENS3_ILi0EEEEEElS5_EEC2ERKS6_RKlRKS5_) ;  /* 0xfffff66000007944 */ /* 0x000fea0003c3ffff */
[----:B-1----:R1:W5:Y:S01]  /*9290*/  LDL.64 R6, [R1+0x188] ;  /* 0x0001880001067983 */ /* 0x0023620000100a00 */
[----:B------:R-:W-:-:S04]  /*92a0*/  MOV R9, 0x0 ;  /* 0x0000000000097802 */ /* 0x000fc80000000f00 */
[----:B------:R-:W-:Y:S05]  /*92b0*/  RET.REL.NODEC R8 `(_ZN7cutlass13device_kernelIN5flash19enable_sm80_to_sm89INS1_16FlashAttnBwdSm80INS1_25CollectiveMainloopBwdSm80ILi2ELi2EN4cute5tupleIJNS5_1CILi64EEENS7_ILi128EEES8_EEENS_10bfloat16_tEfNS_4arch4Sm80ELb1ELb0ELb1ELb1ELb0ELb0ELb0ELb0ELi2ELi2ELi4ELi2ELb1EEENS1_21CollectiveEpilogueBwdISA_SB_SD_Li256ELb1ELb0ELi2EEENS1_25SingleTileBwdLPTSchedulerILb1ELi128ELb0EEEEEEEEEvNT_6ParamsE) ;  /* 0xffff6d4008007950 */ /* 0x000fea0003c3ffff */
        .type           $_ZN7cutlass13device_kernelIN5flash19enable_sm80_to_sm89INS1_16FlashAttnBwdSm80INS1_25CollectiveMainloopBwdSm80ILi2ELi2EN4cute5tupleIJNS5_1CILi64EEENS7_ILi128EEES8_EEENS_10bfloat16_tEfNS_4arch4Sm80ELb1ELb0ELb1ELb1ELb0ELb0ELb0ELb0ELi2ELi2ELi4ELi2ELb1EEENS1_21CollectiveEpilogueBwdISA_SB_SD_Li256ELb1ELb0ELi2EEENS1_25SingleTileBwdLPTSchedulerILb1ELi128ELb0EEEEEEEEEvNT_6ParamsE$_ZZN4cute14transform_leafINS_15ArithmeticTupleIJNS1_IJiiEEEiiiEEENS_8identityEEEDaRKT_OT0_ENKUlRKT_E_clIS2_EEDaSC_,@function
        .size           $_ZN7cutlass13device_kernelIN5flash19enable_sm80_to_sm89INS1_16FlashAttnBwdSm80INS1_25CollectiveMainloopBwdSm80ILi2ELi2EN4cute5tupleIJNS5_1CILi64EEENS7_ILi128EEES8_EEENS_10bfloat16_tEfNS_4arch4Sm80ELb1ELb0ELb1ELb1ELb0ELb0ELb0ELb0ELi2ELi2ELi4ELi2ELb1EEENS1_21CollectiveEpilogueBwdISA_SB_SD_Li256ELb1ELb0ELi2EEENS1_25SingleTileBwdLPTSchedulerILb1ELi128ELb0EEEEEEEEEvNT_6ParamsE$_ZZN4cute14transform_leafINS_15ArithmeticTupleIJNS1_IJiiEEEiiiEEENS_8identityEEEDaRKT_OT0_ENKUlRKT_E_clIS2_EEDaSC_,($_ZN7cutlass13device_kernelIN5flash19enable_sm80_to_sm89INS1_16FlashAttnBwdSm80INS1_25CollectiveMainloopBwdSm80ILi2ELi2EN4cute5tupleIJNS5_1CILi64EEENS7_ILi128EEES8_EEENS_10bfloat16_tEfNS_4arch4Sm80ELb1ELb0ELb1ELb1ELb0ELb0ELb0ELb0ELi2ELi2ELi4ELi2ELb1EEENS1_21CollectiveEpilogueBwdISA_SB_SD_Li256ELb1ELb0ELi2EEENS1_25SingleTileBwdLPTSchedulerILb1ELi128ELb0EEEEEEEEEvNT_6ParamsE$_ZZN4cute14transform_leafINS_15ArithmeticTupleIJNS1_IJiiEEEiiiEEENS_8identityEEEDaRKT_OT0_ENKUlRKT_E_clIiEEDaSC_ - $_ZN7cutlass13device_kernelIN5flash19enable_sm80_to_sm89INS1_16FlashAttnBwdSm80INS1_25CollectiveMainloopBwdSm80ILi2ELi2EN4cute5tupleIJNS5_1CILi64EEENS7_ILi128EEES8_EEENS_10bfloat16_tEfNS_4arch4Sm80ELb1ELb0ELb1ELb1ELb0ELb0ELb0ELb0ELi2ELi2ELi4ELi2ELb1EEENS1_21CollectiveEpilogueBwdISA_SB_SD_Li256ELb1ELb0ELi2EEENS1_25SingleTileBwdLPTSchedulerILb1ELi128ELb0EEEEEEEEEvNT_6ParamsE$_ZZN4cute14transform_leafINS_15ArithmeticTupleIJNS1_IJiiEEEiiiEEENS_8identityEEEDaRKT_OT0_ENKUlRKT_E_clIS2_EEDaSC_)
$_ZN7cutlass13device_kernelIN5flash19enable_sm80_to_sm89INS1_16FlashAttnBwdSm80INS1_25CollectiveMainloopBwdSm80ILi2ELi2EN4cute5tupleIJNS5_1CILi64EEENS7_ILi128EEES8_EEENS_10bfloat16_tEfNS_4arch4Sm80ELb1ELb0ELb1ELb1ELb0ELb0ELb0ELb0ELi2ELi2ELi4ELi2ELb1EEENS1_21CollectiveEpilogueBwdISA_SB_SD_Li256ELb1ELb0ELi2EEENS1_25SingleTileBwdLPTSchedulerILb1ELi128ELb0EEEEEEEEEvNT_6ParamsE$_ZZN4cute14transform_leafINS_15ArithmeticTupleIJNS1_IJiiEEEiiiEEENS_8identityEEEDaRKT_OT0_ENKUlRKT_E_clIS2_EEDaSC_:
[----:B------:R-:W-:-:S05]  /*92c0*/  IADD3 R9, R13, -c[0x0][0x20], RZ ;  /* 0x800008000d097a10 */ /* 0x000fca0007ffe0ff */
[----:B------:R1:W5:Y:S01]  /*92d0*/  LDL R7, [R9] ;  /* 0x0000000009077983 */ /* 0x0003620000100800 */
[----:B------:R-:W-:-:S03]  /*92e0*/  MOV R8, 0x9300 ;  /* 0x0000930000087802 */ /* 0x000fc60000000f00 */
[----:B-1---5:R-:W-:Y:S05]  /*92f0*/  CALL.REL.NOINC `($_ZN7cutlass13device_kernelIN5flash19enable_sm80_to_sm89INS1_16FlashAttnBwdSm80INS1_25CollectiveMainloopBwdSm80ILi2ELi2EN4cute5tupleIJNS5_1CILi64EEENS7_ILi128EEES8_EEENS_10bfloat16_tEfNS_4arch4Sm80ELb1ELb0ELb1ELb1ELb0ELb0ELb0ELb0ELi2ELi2ELi4ELi2ELb1EEENS1_21CollectiveEpilogueBwdISA_SB_SD_Li256ELb1ELb0ELi2EEENS1_25SingleTileBwdLPTSchedulerILb1ELi128ELb0EEEEEEEEEvNT_6ParamsE$_ZZN4cute14transform_leafINS_15ArithmeticTupleIJiiEEERNS_8identityEEEDaRKT_OT0_ENKUlRKT_E_clIiEEDaSC_) ;  /* 0x000000f000007944 */ /* 0x022fea0003c00000 */
[----:B------:R1:W5:Y:S01]  /*9300*/  LDL R7, [R9+0x4] ;  /* 0x0000040009077983 */ /* 0x0003620000100800 */
[----:B------:R-:W-:Y:S01]  /*9310*/  IADD3 R6, R1, 0x19c, RZ ;  /* 0x0000019c01067810 */ /* 0x000fe20007ffe0ff */
[----:B------:R-:W-:Y:S01]  /*9320*/  IMAD.MOV.U32 R16, RZ, RZ, R10 ;  /* 0x000000ffff107224 */ /* 0x000fe200078e000a */
[----:B------:R-:W-:Y:S02]  /*9330*/  MOV R8, 0x9360 ;  /* 0x0000936000087802 */ /* 0x000fe40000000f00 */
[----:B------:R-:W-:Y:S02]  /*9340*/  IADD3 R6, R6, c[0x0][0x20], RZ ;  /* 0x0000080006067a10 */ /* 0x000fe40007ffe0ff */
[----:B-1---5:R-:W-:Y:S05]  /*9350*/  CALL.REL.NOINC `($_ZN7cutlass13device_kernelIN5flash19enable_sm80_to_sm89INS1_16FlashAttnBwdSm80INS1_25CollectiveMainloopBwdSm80ILi2ELi2EN4cute5tupleIJNS5_1CILi64EEENS7_ILi128EEES8_EEENS_10bfloat16_tEfNS_4arch4Sm80ELb1ELb0ELb1ELb1ELb0ELb0ELb0ELb0ELi2ELi2ELi4ELi2ELb1EEENS1_21CollectiveEpilogueBwdISA_SB_SD_Li256ELb1ELb0ELi2EEENS1_25SingleTileBwdLPTSchedulerILb1ELi128ELb0EEEEEEEEEvNT_6ParamsE$_ZZN4cute14transform_leafINS_15ArithmeticTupleIJiiEEERNS_8identityEEEDaRKT_OT0_ENKUlRKT_E_clIiEEDaSC_) ;  /* 0x0000009000007944 */ /* 0x022fea0003c00000 */
[----:B------:R1:W-:Y:S01]  /*9360*/  STL [R1+0x19c], R10 ;  /* 0x00019c0a01007387 */ /* 0x0003e20000100800 */
[----:B------:R-:W-:-:S03]  /*9370*/  MOV R8, 0x9390 ;  /* 0x0000939000087802 */ /* 0x000fc60000000f00 */
[----:B-1----:R-:W-:Y:S05]  /*9380*/  CALL.REL.NOINC `($_ZN7cutlass13device_kernelIN5flash19enable_sm80_to_sm89INS1_16FlashAttnBwdSm80INS1_25CollectiveMainloopBwdSm80ILi2ELi2EN4cute5tupleIJNS5_1CILi64EEENS7_ILi128EEES8_EEENS_10bfloat16_tEfNS_4arch4Sm80ELb1ELb0ELb1ELb1ELb0ELb0ELb0ELb0ELi2ELi2ELi4ELi2ELb1EEENS1_21CollectiveEpilogueBwdISA_SB_SD_Li256ELb1ELb0ELi2EEENS1_25SingleTileBwdLPTSchedulerILb1ELi128ELb0EEEEEEEEEvNT_6ParamsE$_ZZN4cute9transformINS_15ArithmeticTupleIJiiEEEZNS_14transform_leafIS2_RNS_8identityEEEDaRKT_OT0_EUlRKT_E_EEDaS8_SA_ENKUlDpSD_E_clIJiiEEEDaSF_) ;  /* 0x00001d7000007944 */ /* 0x002fea0003c00000 */
[----:B------:R-:W-:Y:S02]  /*9390*/  MOV R8, R18 ;  /* 0x0000001200087202 */ /* 0x000fe40000000f00 */
[----:B------:R-:W-:-:S04]  /*93a0*/  MOV R9, 0x0 ;  /* 0x0000000000097802 */ /* 0x000fc80000000f00 */
[----:B------:R-:W-:Y:S05]  /*93b0*/  RET.REL.NODEC R8 `(_ZN7cutlass13device_kernelIN5flash19enable_sm80_to_sm89INS1_16FlashAttnBwdSm80INS1_25CollectiveMainloopBwdSm80ILi2ELi2EN4cute5tupleIJNS5_1CILi64EEENS7_ILi128EEES8_EEENS_10bfloat16_tEfNS_4arch4Sm80ELb1ELb0ELb1ELb1ELb0ELb0ELb0ELb0ELi2ELi2ELi4ELi2ELb1EEENS1_21CollectiveEpilogueBwdISA_SB_SD_Li256ELb1ELb0ELi2EEENS1_25SingleTileBwdLPTSchedulerILb1ELi128ELb0EEEEEEEEEvNT_6ParamsE) ;  /* 0xffff6c4008007950 */ /* 0x000fea0003c3ffff */
        .type           $_ZN7cutlass13device_kernelIN5flash19enable_sm80_to_sm89INS1_16FlashAttnBwdSm80INS1_25CollectiveMainloopBwdSm80ILi2ELi2EN4cute5tupleIJNS5_1CILi64EEENS7_ILi128EEES8_EEENS_10bfloat16_tEfNS_4arch4Sm80ELb1ELb0ELb1ELb1ELb0ELb0ELb0ELb0ELi2ELi2ELi4ELi2ELb1EEENS1_21CollectiveEpilogueBwdISA_SB_SD_Li256ELb1ELb0ELi2EEENS1_25SingleTileBwdLPTSchedulerILb1ELi128ELb0EEEEEEEEEvNT_6ParamsE$_ZZN4cute14transform_leafINS_15ArithmeticTupleIJNS1_IJiiEEEiiiEEENS_8identityEEEDaRKT_OT0_ENKUlRKT_E_clIiEEDaSC_,@function
        .size           $_ZN7cutlass13device_kernelIN5flash19enable_sm80_to_sm89INS1_16FlashAttnBwdSm80INS1_25CollectiveMainloopBwdSm80ILi2ELi2EN4cute5tupleIJNS5_1CILi64EEENS7_ILi128EEES8_EEENS_10bfloat16_tEfNS_4arch4Sm80ELb1ELb0ELb1ELb1ELb0ELb0ELb0ELb0ELi2ELi2ELi4ELi2ELb1EEENS1_21CollectiveEpilogueBwdISA_SB_SD_Li256ELb1ELb0ELi2EEENS1_25SingleTileBwdLPTSchedulerILb1ELi128ELb0EEEEEEEEEvNT_6ParamsE$_ZZN4cute14transform_leafINS_15ArithmeticTupleIJNS1_IJiiEEEiiiEEENS_8identityEEEDaRKT_OT0_ENKUlRKT_E_clIiEEDaSC_,($_ZN7cutlass13device_kernelIN5flash19enable_sm80_to_sm89INS1_16FlashAttnBwdSm80INS1_25CollectiveMainloopBwdSm80ILi2ELi2EN4cute5tupleIJNS5_1CILi64EEENS7_ILi128EEES8_EEENS_10bfloat16_tEfNS_4arch4Sm80ELb1ELb0ELb1ELb1ELb0ELb0ELb0ELb0ELi2ELi2ELi4ELi2ELb1EEENS1_21CollectiveEpilogueBwdISA_SB_SD_Li256ELb1ELb0ELi2EEENS1_25SingleTileBwdLPTSchedulerILb1ELi128ELb0EEEEEEEEEvNT_6ParamsE$_ZZN4cute14transform_leafINS_15ArithmeticTupleIJiiEEERNS_8identityEEEDaRKT_OT0_ENKUlRKT_E_clIiEEDaSC_ - $_ZN7cutlass13device_kernelIN5flash19enable_sm80_to_sm89INS1_16FlashAttnBwdSm80INS1_25CollectiveMainloopBwdSm80ILi2ELi2EN4cute5tupleIJNS5_1CILi64EEENS7_ILi128EEES8_EEENS_10bfloat16_tEfNS_4arch4Sm80ELb1ELb0ELb1ELb1ELb0ELb0ELb0ELb0ELi2ELi2ELi4ELi2ELb1EEENS1_21CollectiveEpilogueBwdISA_SB_SD_Li256ELb1ELb0ELi2EEENS1_25SingleTileBwdLPTSchedulerILb1ELi128ELb0EEEEEEEEEvNT_6ParamsE$_ZZN4cute14transform_leafINS_15ArithmeticTupleIJNS1_IJiiEEEiiiEEENS_8identityEEEDaRKT_OT0_ENKUlRKT_E_clIiEEDaSC_)
$_ZN7cutlass13device_kernelIN5flash19enable_sm80_to_sm89INS1_16FlashAttnBwdSm80INS1_25CollectiveMainloopBwdSm80ILi2ELi2EN4cute5tupleIJNS5_1CILi64EEENS7_ILi128EEES8_EEENS_10bfloat16_tEfNS_4arch4Sm80ELb1ELb0ELb1ELb1ELb0ELb0ELb0ELb0ELi2ELi2ELi4ELi2ELb1EEENS1_21CollectiveEpilogueBwdISA_SB_SD_Li256ELb1ELb0ELi2EEENS1_25SingleTileBwdLPTSchedulerILb1ELi128ELb0EEEEEEEEEvNT_6ParamsE$_ZZN4cute14transform_leafINS_15ArithmeticTupleIJNS1_IJiiEEEiiiEEENS_8identityEEEDaRKT_OT0_ENKUlRKT_E_clIiEEDaSC_:
[----:B------:R-:W-:Y:S02]  /*93c0*/  MOV R10, R9 ;  /* 0x00000009000a7202 */ /* 0x000fe40000000f00 */
[----:B------:R-:W-:-:S04]  /*93d0*/  MOV R9, 0x0 ;  /* 0x0000000000097802 */ /* 0x000fc80000000f00 */
[----:B------:R-:W-:Y:S05]  /*93e0*/  RET.REL.NODEC R8 `(_ZN7cutlass13device_kernelIN5flash19enable_sm80_to_sm89INS1_16FlashAttnBwdSm80INS1_25CollectiveMainloopBwdSm80ILi2ELi2EN4cute5tupleIJNS5_1CILi64EEENS7_ILi128EEES8_EEENS_10bfloat16_tEfNS_4arch4Sm80ELb1ELb0ELb1ELb1ELb0ELb0ELb0ELb0ELi2ELi2ELi4ELi2ELb1EEENS1_21CollectiveEpilogueBwdISA_SB_SD_Li256ELb1ELb0ELi2EEENS1_25SingleTileBwdLPTSchedulerILb1ELi128ELb0EEEEEEEEEvNT_6ParamsE) ;  /* 0xffff6c1008007950 */ /* 0x000fea0003c3ffff */
        .type           $_ZN7cutlass13device_kernelIN5flash19enable_sm80_to_sm89INS1_16FlashAttnBwdSm80INS1_25CollectiveMainloopBwdSm80ILi2ELi2EN4cute5tupleIJNS5_1CILi64EEENS7_ILi128EEES8_EEENS_10bfloat16_tEfNS_4arch4Sm80ELb1ELb0ELb1ELb1ELb0ELb0ELb0ELb0ELi2ELi2ELi4ELi2ELb1EEENS1_21CollectiveEpilogueBwdISA_SB_SD_Li256ELb1ELb0ELi2EEENS1_25SingleTileBwdLPTSchedulerILb1ELi128ELb0EEEEEEEEEvNT_6ParamsE$_ZZN4cute14transform_leafINS_15ArithmeticTupleIJiiEEERNS_8identityEEEDaRKT_OT0_ENKUlRKT_E_clIiEEDaSC_,@function
        .size           $_ZN7cutlass13device_kernelIN5flash19enable_sm80_to_sm89INS1_16FlashAttnBwdSm80INS1_25CollectiveMainloopBwdSm80ILi2ELi2EN4cute5tupleIJNS5_1CILi64EEENS7_ILi128EEES8_EEENS_10bfloat16_tEfNS_4arch4Sm80ELb1ELb0ELb1ELb1ELb0ELb0ELb0ELb0ELi2ELi2ELi4ELi2ELb1EEENS1_21CollectiveEpilogueBwdISA_SB_SD_Li256ELb1ELb0ELi2EEENS1_25SingleTileBwdLPTSchedulerILb1ELi128ELb0EEEEEEEEEvNT_6ParamsE$_ZZN4cute14transform_leafINS_15ArithmeticTupleIJiiEEERNS_8identityEEEDaRKT_OT0_ENKUlRKT_E_clIiEEDaSC_,($_ZN7cutlass13device_kernelIN5flash19enable_sm80_to_sm89INS1_16FlashAttnBwdSm80INS1_25CollectiveMainloopBwdSm80ILi2ELi2EN4cute5tupleIJNS5_1CILi64EEENS7_ILi128EEES8_EEENS_10bfloat16_tEfNS_4arch4Sm80ELb1ELb0ELb1ELb1ELb0ELb0ELb0ELb0ELi2ELi2ELi4ELi2ELb1EEENS1_21CollectiveEpilogueBwdISA_SB_SD_Li256ELb1ELb0ELi2EEENS1_25SingleTileBwdLPTSchedulerILb1ELi128ELb0EEEEEEEEEvNT_6ParamsE$_ZZN4cute19as_arithmetic_tupleINS_15ArithmeticTupleIJNS1_IJiiEEEiiiEEEEEDaRKT_ENKUlDpRKT_E_clIJS2_iiiEEEDaSA_ - $_ZN7cutlass13device_kernelIN5flash19enable_sm80_to_sm89INS1_16FlashAttnBwdSm80INS1_25CollectiveMainloopBwdSm80ILi2ELi2EN4cute5tupleIJNS5_1CILi64EEENS7_ILi128EEES8_EEENS_10bfloat16_tEfNS_4arch4Sm80ELb1ELb0ELb1ELb1ELb0ELb0ELb0ELb0ELi2ELi2ELi4ELi2ELb1EEENS1_21CollectiveEpilogueBwdISA_SB_SD_Li256ELb1ELb0ELi2EEENS1_25SingleTileBwdLPTSchedulerILb1ELi128ELb0EEEEEEEEEvNT_6ParamsE$_ZZN4cute14transform_leafINS_15ArithmeticTupleIJiiEEERNS_8identityEEEDaRKT_OT0_ENKUlRKT_E_clIiEEDaSC_)
$_ZN7cutlass13device_kernelIN5flash19enable_sm80_to_sm89INS1_16FlashAttnBwdSm80INS1_25CollectiveMainloopBwdSm80ILi2ELi2EN4cute5tupleIJNS5_1CILi64EEENS7_ILi128EEES8_EEENS_10bfloat16_tEfNS_4arch4Sm80ELb1ELb0ELb1ELb1ELb0ELb0ELb0ELb0ELi2ELi2ELi4ELi2ELb1EEENS1_21CollectiveEpilogueBwdISA_SB_SD_Li256ELb1ELb0ELi2EEENS1_25SingleTileBwdLPTSchedulerILb1ELi128ELb0EEEEEEEEEvNT_6ParamsE$_ZZN4cute14transform_leafINS_15ArithmeticTupleIJiiEEERNS_8identityEEEDaRKT_OT0_ENKUlRKT_E_clIiEEDaSC_:
[----:B------:R-:W-:Y:S02]  /*93f0*/  MOV R46, R8 ;  /* 0x00000008002e7202 */ /* 0x000fe40000000f00 */
[----:B------:R-:W-:Y:S02]  /*9400*/  MOV R47, 0x0 ;  /* 0x00000000002f7802 */ /* 0x000fe40000000f00 */
[----:B------:R-:W-:Y:S02]  /*9410*/  MOV R10, R7 ;  /* 0x00000007000a7202 */ /* 0x000fe40000000f00 */
[----:B------:R-:W-:Y:S05]  /*9420*/  RET.REL.NODEC R46 `(_ZN7cutlass13device_kernelIN5flash19enable_sm80_to_sm89INS1_16FlashAttnBwdSm80INS1_25CollectiveMainloopBwdSm80ILi2ELi2EN4cute5tupleIJNS5_1CILi64EEENS7_ILi128EEES8_EEENS_10bfloat16_tEfNS_4arch4Sm80ELb1ELb0ELb1ELb1ELb0ELb0ELb0ELb0ELi2ELi2ELi4ELi2ELb1EEENS1_21CollectiveEpilogueBwdISA_SB_SD_Li256ELb1ELb0ELi2EEENS1_25SingleTileBwdLPTSchedulerILb1ELi128ELb0EEEEEEEEEvNT_6ParamsE) ;  /* 0xffff6bd02e007950 */ /* 0x000fea0003c3ffff */
        .type           $_ZN7cutlass13device_kernelIN5flash19enable_sm80_to_sm89INS1_16FlashAttnBwdSm80INS1_25CollectiveMainloopBwdSm80ILi2ELi2EN4cute5tupleIJNS5_1CILi64EEENS7_ILi128EEES8_EEENS_10bfloat16_tEfNS_4arch4Sm80ELb1ELb0ELb1ELb1ELb0ELb0ELb0ELb0ELi2ELi2ELi4ELi2ELb1EEENS1_21CollectiveEpilogueBwdISA_SB_SD_Li256ELb1ELb0ELi2EEENS1_25SingleTileBwdLPTSchedulerILb1ELi128ELb0EEEEEEEEEvNT_6ParamsE$_ZZN4cute19as_arithmetic_tupleINS_15ArithmeticTupleIJNS1_IJiiEEEiiiEEEEEDaRKT_ENKUlDpRKT_E_clIJS2_iiiEEEDaSA_,@function
        .size           $_ZN7cutlass13device_kernelIN5flash19enable_sm80_to_sm89INS1_16FlashAttnBwdSm80INS1_25CollectiveMainloopBwdSm80ILi2ELi2EN4cute5tupleIJNS5_1CILi64EEENS7_ILi128EEES8_EEENS_10bfloat16_tEfNS_4arch4Sm80ELb1ELb0ELb1ELb1ELb0ELb0ELb0ELb0ELi2ELi2ELi4ELi2ELb1EEENS1_21CollectiveEpilogueBwdISA_SB_SD_Li256ELb1ELb0ELi2EEENS1_25SingleTileBwdLPTSchedulerILb1ELi128ELb0EEEEEEEEEvNT_6ParamsE$_ZZN4cute19as_arithmetic_tupleINS_15ArithmeticTupleIJNS1_IJiiEEEiiiEEEEEDaRKT_ENKUlDpRKT_E_clIJS2_iiiEEEDaSA_,($_ZN7cutlass13device_kernelIN5flash19enable_sm80_to_sm89INS1_16FlashAttnBwdSm80INS1_25CollectiveMainloopBwdSm80ILi2ELi2EN4cute5tupleIJNS5_1CILi64EEENS7_ILi128EEES8_EEENS_10bfloat16_tEfNS_4arch4Sm80ELb1ELb0ELb1ELb1ELb0ELb0ELb0ELb0ELi2ELi2ELi4ELi2ELb1EEENS1_21CollectiveEpilogueBwdISA_SB_SD_Li256ELb1ELb0ELi2EEENS1_25SingleTileBwdLPTSchedulerILb1ELi128ELb0EEEEEEEEEvNT_6ParamsE$_ZZN4cute19as_arithmetic_tupleINS_15ArithmeticTupleIJNS1_IJiiEEEiiiEEEEEDaRKT_ENKUlRKT_E_clIS2_EEDaS9_ - $_ZN7cutlass13device_kernelIN5flash19enable_sm80_to_sm89INS1_16FlashAttnBwdSm80INS1_25CollectiveMainloopBwdSm80ILi2ELi2EN4cute5tupleIJNS5_1CILi64EEENS7_ILi128EEES8_EEENS_10bfloat16_tEfNS_4arch4Sm80ELb1ELb0ELb1ELb1ELb0ELb0ELb0ELb0ELi2ELi2ELi4ELi2ELb1EEENS1_21CollectiveEpilogueBwdISA_SB_SD_Li256ELb1ELb0ELi2EEENS1_25SingleTileBwdLPTSchedulerILb1ELi128ELb0EEEEEEEEEvNT_6ParamsE$_ZZN4cute19as_arithmetic_tupleINS_15ArithmeticTupleIJNS1_IJiiEEEiiiEEEEEDaRKT_ENKUlDpRKT_E_clIJS2_iiiEEEDaSA_)
$_ZN7cutlass13device_kernelIN5flash19enable_sm80_to_sm89INS1_16FlashAttnBwdSm80INS1_25CollectiveMainloopBwdSm80ILi2ELi2EN4cute5tupleIJNS5_1CILi64EEENS7_ILi128EEES8_EEENS_10bfloat16_tEfNS_4arch4Sm80ELb1ELb0ELb1ELb1ELb0ELb0ELb0ELb0ELi2ELi2ELi4ELi2ELb1EEENS1_21CollectiveEpilogueBwdISA_SB_SD_Li256ELb1ELb0ELi2EEENS1_25SingleTileBwdLPTSchedulerILb1ELi128ELb0EEEEEEEEEvNT_6ParamsE$_ZZN4cute19as_arithmetic_tupleINS_15ArithmeticTupleIJNS1_IJiiEEEiiiEEEEEDaRKT_ENKUlDpRKT_E_clIJS2_iiiEEEDaSA_:
[----:B------:R-:W-:Y:S02]  /*9430*/  IADD3 R7, R1, 0x19c, RZ ;  /* 0x0000019c01077810 */ /* 0x000fe40007ffe0ff */
[----:B------:R-:W-:Y:S02]  /*9440*/  MOV R46, 0x9470 ;  /* 0x00009470002e7802 */ /* 0x000fe40000000f00 */
[----:B------:R-:W-:-:S02]  /*9450*/  IADD3 R7, R7, c[0x0][0x20], RZ ;  /* 0x0000080007077a10 */ /* 0x000fc40007ffe0ff */
[----:B------:R-:W-:Y:S05]  /*9460*/  CALL.REL.NOINC `($_ZN7cutlass13device_kernelIN5flash19enable_sm80_to_sm89INS1_16FlashAttnBwdSm80INS1_25CollectiveMainloopBwdSm80ILi2ELi2EN4cute5tupleIJNS5_1CILi64EEENS7_ILi128EEES8_EEENS_10bfloat16_tEfNS_4arch4Sm80ELb1ELb0ELb1ELb1ELb0ELb0ELb0ELb0ELi2ELi2ELi4ELi2ELb1EEENS1_21CollectiveEpilogueBwdISA_SB_SD_Li256ELb1ELb0ELi2EEENS1_25SingleTileBwdLPTSchedulerILb1ELi128ELb0EEEEEEEEEvNT_6ParamsE$_ZN4cute5tupleIJNS_15ArithmeticTupleIJiiEEEiiiEEC2ERKS2_RKiS7_S7_) ;  /* 0xfffff96000007944 */ /* 0x000fea0003c3ffff */
[----:B------:R2:W5:Y:S04]  /*9470*/  LDL R10, [R1+0x19c] ;  /* 0x00019c00010a7983 */ /* 0x0005680000100800 */
[----:B-1----:R2:W5:Y:S04]  /*9480*/  LDL.64 R8, [R1+0x1a8] ;  /* 0x0001a80001087983 */ /* 0x0025680000100a00 */
[----:B------:R2:W5:Y:S01]  /*9490*/  LDL.64 R6, [R1+0x1a0] ;  /* 0x0001a00001067983 */ /* 0x0005620000100a00 */
[----:B------:R-:W-:-:S04]  /*94a0*/  MOV R17, 0x0 ;  /* 0x0000000000117802 */ /* 0x000fc80000000f00 */
[----:B------:R-:W-:Y:S05]  /*94b0*/  RET.REL.NODEC R16 `(_ZN7cutlass13device_kernelIN5flash19enable_sm80_to_sm89INS1_16FlashAttnBwdSm80INS1_25CollectiveMainloopBwdSm80ILi2ELi2EN4cute5tupleIJNS5_1CILi64EEENS7_ILi128EEES8_EEENS_10bfloat16_tEfNS_4arch4Sm80ELb1ELb0ELb1ELb1ELb0ELb0ELb0ELb0ELi2ELi2ELi4ELi2ELb1EEENS1_21CollectiveEpilogueBwdISA_SB_SD_Li256ELb1ELb0ELi2EEENS1_25SingleTileBwdLPTSchedulerILb1ELi128ELb0EEEEEEEEEvNT_6ParamsE) ;  /* 0xffff6b4010007950 */ /* 0x000fea0003c3ffff */
        .type           $_ZN7cutlass13device_kernelIN5flash19enable_sm80_to_sm89INS1_16FlashAttnBwdSm80INS1_25CollectiveMainloopBwdSm80ILi2ELi2EN4cute5tupleIJNS5_1CILi64EEENS7_ILi128EEES8_EEENS_10bfloat16_tEfNS_4arch4Sm80ELb1ELb0ELb1ELb1ELb0ELb0ELb0ELb0ELi2ELi2ELi4ELi2ELb1EEENS1_21CollectiveEpilogueBwdISA_SB_SD_Li256ELb1ELb0ELi2EEENS1_25SingleTileBwdLPTSchedulerILb1ELi128ELb0EEEEEEEEEvNT_6ParamsE$_ZZN4cute19as_arithmetic_tupleINS_15ArithmeticTupleIJNS1_IJiiEEEiiiEEEEEDaRKT_ENKUlRKT_E_clIS2_EEDaS9_,@function
        .size           $_ZN7cutlass13device_kernelIN5flash19enable_sm80_to_sm89INS1_16FlashAttnBwdSm80INS1_25CollectiveMainloopBwdSm80ILi2ELi2EN4cute5tupleIJNS5_1CILi64EEENS7_ILi128EEES8_EEENS_10bfloat16_tEfNS_4arch4Sm80ELb1ELb0ELb1ELb1ELb0ELb0ELb0ELb0ELi2ELi2ELi4ELi2ELb1EEENS1_21CollectiveEpilogueBwdISA_SB_SD_Li256ELb1ELb0ELi2EEENS1_25SingleTileBwdLPTSchedulerILb1ELi128ELb0EEEEEEEEEvNT_6ParamsE$_ZZN4cute19as_arithmetic_tupleINS_15ArithmeticTupleIJNS1_IJiiEEEiiiEEEEEDaRKT_ENKUlRKT_E_clIS2_EEDaS9_,($_ZN7cutlass13device_kernelIN5flash19enable_sm80_to_sm89INS1_16FlashAttnBwdSm80INS1_25CollectiveMainloopBwdSm80ILi2ELi2EN4cute5tupleIJNS5_1CILi64EEENS7_ILi128EEES8_EEENS_10bfloat16_tEfNS_4arch4Sm80ELb1ELb0ELb1ELb1ELb0ELb0ELb0ELb0ELi2ELi2ELi4ELi2ELb1EEENS1_21CollectiveEpilogueBwdISA_SB_SD_Li256ELb1ELb0ELi2EEENS1_25SingleTileBwdLPTSchedulerILb1ELi128ELb0EEEEEEEEEvNT_6ParamsE$_ZZN4cute19as_arithmetic_tupleINS_15ArithmeticTupleIJNS1_IJiiEEEiiiEEEEEDaRKT_ENKUlRKT_E_clIiEEDaS9_ - $_ZN7cutlass13device_kernelIN5flash19enable_sm80_to_sm89INS1_16FlashAttnBwdSm80INS1_25CollectiveMainloopBwdSm80ILi2ELi2EN4cute5tupleIJNS5_1CILi64EEENS7_ILi128EEES8_EEENS_10bfloat16_tEfNS_4arch4Sm80ELb1ELb0ELb1ELb1ELb0ELb0ELb0ELb0ELi2ELi2ELi4ELi2ELb1EEENS1_21CollectiveEpilogueBwdISA_SB_SD_Li256ELb1ELb0ELi2EEENS1_25SingleTileBwdLPTSchedulerILb1ELi128ELb0EEEEEEEEEvNT_6ParamsE$_ZZN4cute19as_arithmetic_tupleINS_15ArithmeticTupleIJNS1_IJiiEEEiiiEEEEEDaRKT_ENKUlRKT_E_clIS2_EEDaS9_)
$_ZN7cutlass13device_kernelIN5flash19enable_sm80_to_sm89INS1_16FlashAttnBwdSm80INS1_25CollectiveMainloopBwdSm80ILi2ELi2EN4cute5tupleIJNS5_1CILi64EEENS7_ILi128EEES8_EEENS_10bfloat16_tEfNS_4arch4Sm80ELb1ELb0ELb1ELb1ELb0ELb0ELb0ELb0ELi2ELi2ELi4ELi2ELb1EEENS1_21CollectiveEpilogueBwdISA_SB_SD_Li256ELb1ELb0ELi2EEENS1_25SingleTileBwdLPTSchedulerILb1ELi128ELb0EEEEEEEEEvNT_6ParamsE$_ZZN4cute19as_arithmetic_tupleINS_15ArithmeticTupleIJNS1_IJiiEEEiiiEEEEEDaRKT_ENKUlRKT_E_clIS2_EEDaS9_:
[----:B------:R-:W-:-:S05]  /*94c0*/  IADD3 R9, R13, -c[0x0][0x20], RZ ;  /* 0x800008000d097a10 */ /* 0x000fca0007ffe0ff */
[----:B------:R1:W5:Y:S01]  /*94d0*/  LDL R7, [R9] ;  /* 0x0000000009077983 */ /* 0x0003620000100800 */
[----:B------:R-:W-:-:S03]  /*94e0*/  MOV R8, 0x9500 ;  /* 0x0000950000087802 */ /* 0x000fc60000000f00 */
[----:B-1---5:R-:W-:Y:S05]  /*94f0*/  CALL.REL.NOINC `($_ZN7cutlass13device_kernelIN5flash19enable_sm80_to_sm89INS1_16FlashAttnBwdSm80INS1_25CollectiveMainloopBwdSm80ILi2ELi2EN4cute5tupleIJNS5_1CILi64EEENS7_ILi128EEES8_EEENS_10bfloat16_tEfNS_4arch4Sm80ELb1ELb0ELb1ELb1ELb0ELb0ELb0ELb0ELi2ELi2ELi4ELi2ELb1EEENS1_21CollectiveEpilogueBwdISA_SB_SD_Li256ELb1ELb0ELi2EEENS1_25SingleTileBwdLPTSchedulerILb1ELi128ELb0EEEEEEEEEvNT_6ParamsE$_ZZN4cute19as_arithmetic_tupleINS_15ArithmeticTupleIJiiEEEEEDaRKT_ENKUlRKT_E_clIiEEDaS8_) ;  /* 0x0000018000007944 */ /* 0x022fea0003c00000 */
[----:B------:R1:W5:Y:S01]  /*9500*/  LDL R7, [R9+0x4] ;  /* 0x0000040009077983 */ /* 0x0003620000100800 */
[----:B------:R-:W-:Y:S01]  /*9510*/  IADD3 R6, R1, 0x19c, RZ ;  /* 0x0000019c01067810 */ /* 0x000fe20007ffe0ff */
[----:B------:R-:W-:Y:S01]  /*9520*/  IMAD.MOV.U32 R16, RZ, RZ, R10 ;  /* 0x000000ffff107224 */ /* 0x000fe200078e000a */
[----:B------:R-:W-:Y:S02]  /*9530*/  MOV R8, 0x9560 ;  /* 0x0000956000087802 */ /* 0x000fe40000000f00 */
[----:B------:R-:W-:Y:S02]  /*9540*/  IADD3 R6, R6, c[0x0][0x20], RZ ;  /* 0x0000080006067a10 */ /* 0x000fe40007ffe0ff */
[----:B-1---5:R-:W-:Y:S05]  /*9550*/  CALL.REL.NOINC `($_ZN7cutlass13device_kernelIN5flash19enable_sm80_to_sm89INS1_16FlashAttnBwdSm80INS1_25CollectiveMainloopBwdSm80ILi2ELi2EN4cute5tupleIJNS5_1CILi64EEENS7_ILi128EEES8_EEENS_10bfloat16_tEfNS_4arch4Sm80ELb1ELb0ELb1ELb1ELb0ELb0ELb0ELb0ELi2ELi2ELi4ELi2ELb1EEENS1_21CollectiveEpilogueBwdISA_SB_SD_Li256ELb1ELb0ELi2EEENS1_25SingleTileBwdLPTSchedulerILb1ELi128ELb0EEEEEEEEEvNT_6ParamsE$_ZZN4cute19as_arithmetic_tupleINS_15ArithmeticTupleIJiiEEEEEDaRKT_ENKUlRKT_E_clIiEEDaS8_) ;  /* 0x0000012000007944 */ /* 0x022fea0003c00000 */
[----:B------:R1:W-:Y:S01]  /*9560*/  STL [R1+0x19c], R10 ;  /* 0x00019c0a01007387 */ /* 0x0003e20000100800 */
[----:B------:R-:W-:-:S03]  /*9570*/  MOV R18, 0x9590 ;  /* 0x0000959000127802 */ /* 0x000fc60000000f00 */
[----:B-1----:R-:W-:Y:S05]  /*9580*/  CALL.REL.NOINC `($_ZN7cutlass13device_kernelIN5flash19enable_sm80_to_sm89INS1_16FlashAttnBwdSm80INS1_25CollectiveMainloopBwdSm80ILi2ELi2EN4cute5tupleIJNS5_1CILi64EEENS7_ILi128EEES8_EEENS_10bfloat16_tEfNS_4arch4Sm80ELb1ELb0ELb1ELb1ELb0ELb0ELb0ELb0ELi2ELi2ELi4ELi2ELb1EEENS1_21CollectiveEpilogueBwdISA_SB_SD_Li256ELb1ELb0ELi2EEENS1_25SingleTileBwdLPTSchedulerILb1ELi128ELb0EEEEEEEEEvNT_6ParamsE$_ZZN4cute19as_arithmetic_tupleINS_15ArithmeticTupleIJiiEEEEEDaRKT_ENKUlDpRKT_E_clIJiiEEEDaS9_) ;  /* 0x0000007000007944 */ /* 0x002fea0003c00000 */
[----:B------:R-:W-:Y:S02]  /*9590*/  MOV R47, 0x0 ;  /* 0x00000000002f7802 */ /* 0x000fe40000000f00 */
[----:B-----5:R-:W-:Y:S02]  /*95a0*/  MOV R8, R6 ;  /* 0x0000000600087202 */ /* 0x020fe40000000f00 */
[----:B------:R-:W-:Y:S01]  /*95b0*/  MOV R78, R7 ;  /* 0x00000007004e7202 */ /* 0x000fe20000000f00 */
[----:B------:R-:W-:Y:S06]  /*95c0*/  RET.REL.NODEC R46 `(_ZN7cutlass13device_kernelIN5flash19enable_sm80_to_sm89INS1_16FlashAttnBwdSm80INS1_25CollectiveMainloopBwdSm80ILi2ELi2EN4cute5tupleIJNS5_1CILi64EEENS7_ILi128EEES8_EEENS_10bfloat16_tEfNS_4arch4Sm80ELb1ELb0ELb1ELb1ELb0ELb0ELb0ELb0ELi2ELi2ELi4ELi2ELb1EEENS1_21CollectiveEpilogueBwdISA_SB_SD_Li256ELb1ELb0ELi2EEENS1_25SingleTileBwdLPTSchedulerILb1ELi128ELb0EEEEEEEEEvNT_6ParamsE) ;  /* 0xffff6a302e007950 */ /* 0x000fec0003c3ffff */
        .type           $_ZN7cutlass13device_kernelIN5flash19enable_sm80_to_sm89INS1_16FlashAttnBwdSm80INS1_25CollectiveMainloopBwdSm80ILi2ELi2EN4cute5tupleIJNS5_1CILi64EEENS7_ILi128EEES8_EEENS_10bfloat16_tEfNS_4arch4Sm80ELb1ELb0ELb1ELb1ELb0ELb0ELb0ELb0ELi2ELi2ELi4ELi2ELb1EEENS1_21CollectiveEpilogueBwdISA_SB_SD_Li256ELb1ELb0ELi2EEENS1_25SingleTileBwdLPTSchedulerILb1ELi128ELb0EEEEEEEEEvNT_6ParamsE$_ZZN4cute19as_arithmetic_tupleINS_15ArithmeticTupleIJNS1_IJiiEEEiiiEEEEEDaRKT_ENKUlRKT_E_clIiEEDaS9_,@function
        .size           $_ZN7cutlass13device_kernelIN5flash19enable_sm80_to_sm89INS1_16FlashAttnBwdSm80INS1_25CollectiveMainloopBwdSm80ILi2ELi2EN4cute5tupleIJNS5_1CILi64EEENS7_ILi128EEES8_EEENS_10bfloat16_tEfNS_4arch4Sm80ELb1ELb0ELb1ELb1ELb0ELb0ELb0ELb0ELi2ELi2ELi4ELi2ELb1EEENS1_21CollectiveEpilogueBwdISA_SB_SD_Li256ELb1ELb0ELi2EEENS1_25SingleTileBwdLPTSchedulerILb1ELi128ELb0EEEEEEEEEvNT_6ParamsE$_ZZN4cute19as_arithmetic_tupleINS_15ArithmeticTupleIJNS1_IJiiEEEiiiEEEEEDaRKT_ENKUlRKT_E_clIiEEDaS9_,($_ZN7cutlass13device_kernelIN5flash19enable_sm80_to_sm89INS1_16FlashAttnBwdSm80INS1_25CollectiveMainloopBwdSm80ILi2ELi2EN4cute5tupleIJNS5_1CILi64EEENS7_ILi128EEES8_EEENS_10bfloat16_tEfNS_4arch4Sm80ELb1ELb0ELb1ELb1ELb0ELb0ELb0ELb0ELi2ELi2ELi4ELi2ELb1EEENS1_21CollectiveEpilogueBwdISA_SB_SD_Li256ELb1ELb0ELi2EEENS1_25SingleTileBwdLPTSchedulerILb1ELi128ELb0EEEEEEEEEvNT_6ParamsE$_ZZN4cute19as_arithmetic_tupleINS_15ArithmeticTupleIJiiEEEEEDaRKT_ENKUlDpRKT_E_clIJiiEEEDaS9_ - $_ZN7cutlass13device_kernelIN5flash19enable_sm80_to_sm89INS1_16FlashAttnBwdSm80INS1_25CollectiveMainloopBwdSm80ILi2ELi2EN4cute5tupleIJNS5_1CILi64EEENS7_ILi128EEES8_EEENS_10bfloat16_tEfNS_4arch4Sm80ELb1ELb0ELb1ELb1ELb0ELb0ELb0ELb0ELi2ELi2ELi4ELi2ELb1EEENS1_21CollectiveEpilogueBwdISA_SB_SD_Li256ELb1ELb0ELi2EEENS1_25SingleTileBwdLPTSchedulerILb1ELi128ELb0EEEEEEEEEvNT_6ParamsE$_ZZN4cute19as_arithmetic_tupleINS_15ArithmeticTupleIJNS1_IJiiEEEiiiEEEEEDaRKT_ENKUlRKT_E_clIiEEDaS9_)
$_ZN7cutlass13device_kernelIN5flash19enable_sm80_to_sm89INS1_16FlashAttnBwdSm80INS1_25CollectiveMainloopBwdSm80ILi2ELi2EN4cute5tupleIJNS5_1CILi64EEENS7_ILi128EEES8_EEENS_10bfloat16_tEfNS_4arch4Sm80ELb1ELb0ELb1ELb1ELb0ELb0ELb0ELb0ELi2ELi2ELi4ELi2ELb1EEENS1_21CollectiveEpilogueBwdISA_SB_SD_Li256ELb1ELb0ELi2EEENS1_25SingleTileBwdLPTSchedulerILb1ELi128ELb0EEEEEEEEEvNT_6ParamsE$_ZZN4cute19as_arithmetic_tupleINS_15ArithmeticTupleIJNS1_IJiiEEEiiiEEEEEDaRKT_ENKUlRKT_E_clIiEEDaS9_:
[----:B------:R-:W-:Y:S02]  /*95d0*/  MOV R10, R7 ;  /* 0x00000007000a7202 */ /* 0x000fe40000000f00 */
[----:B------:R-:W-:-:S04]  /*95e0*/  MOV R7, 0x0 ;  /* 0x0000000000077802 */ /* 0x000fc80000000f00 */
[----:B------:R-:W-:Y:S05]  /*95f0*/  RET.REL.NODEC R6 `(_ZN7cutlass13device_kernelIN5flash19enable_sm80_to_sm89INS1_16FlashAttnBwdSm80INS1_25CollectiveMainloopBwdSm80ILi2ELi2EN4cute5tupleIJNS5_1CILi64EEENS7_ILi128EEES8_EEENS_10bfloat16_tEfNS_4arch4Sm80ELb1ELb0ELb1ELb1ELb0ELb0ELb0ELb0ELi2ELi2ELi4ELi2ELb1EEENS1_21CollectiveEpilogueBwdISA_SB_SD_Li256ELb1ELb0ELi2EEENS1_25SingleTileBwdLPTSchedulerILb1ELi128ELb0EEEEEEEEEvNT_6ParamsE) ;  /* 0xffff6a0006007950 */ /* 0x000fea0003c3ffff */
        .type           $_ZN7cutlass13device_kernelIN5flash19enable_sm80_to_sm89INS1_16FlashAttnBwdSm80INS1_25CollectiveMainloopBwdSm80ILi2ELi2EN4cute5tupleIJNS5_1CILi64EEENS7_ILi128EEES8_EEENS_10bfloat16_tEfNS_4arch4Sm80ELb1ELb0ELb1ELb1ELb0ELb0ELb0ELb0ELi2ELi2ELi4ELi2ELb1EEENS1_21CollectiveEpilogueBwdISA_SB_SD_Li256ELb1ELb0ELi2EEENS1_25SingleTileBwdLPTSchedulerILb1ELi128ELb0EEEEEEEEEvNT_6ParamsE$_ZZN4cute19as_arithmetic_tupleINS_15ArithmeticTupleIJiiEEEEEDaRKT_ENKUlDpRKT_E_clIJiiEEEDaS9_,@function
        .size           $_ZN7cutlass13device_kernelIN5flash19enable_sm80_to_sm89INS1_16FlashAttnBwdSm80INS1_25CollectiveMainloopBwdSm80ILi2ELi2EN4cute5tupleIJNS5_1CILi64EEENS7_ILi128EEES8_EEENS_10bfloat16_tEfNS_4arch4Sm80ELb1ELb0ELb1ELb1ELb0ELb0ELb0ELb0ELi2ELi2ELi4ELi2ELb1EEENS1_21CollectiveEpilogueBwdISA_SB_SD_Li256ELb1ELb0ELi2EEENS1_25SingleTileBwdLPTSchedulerILb1ELi128ELb0EEEEEEEEEvNT_6ParamsE$_ZZN4cute19as_arithmetic_tupleINS_15ArithmeticTupleIJiiEEEEEDaRKT_ENKUlDpRKT_E_clIJiiEEEDaS9_,($_ZN7cutlass13device_kernelIN5flash19enable_sm80_to_sm89INS1_16FlashAttnBwdSm80INS1_25CollectiveMainloopBwdSm80ILi2ELi2EN4cute5tupleIJNS5_1CILi64EEENS7_ILi128EEES8_EEENS_10bfloat16_tEfNS_4arch4Sm80ELb1ELb0ELb1ELb1ELb0ELb0ELb0ELb0ELi2ELi2ELi4ELi2ELb1EEENS1_21CollectiveEpilogueBwdISA_SB_SD_Li256ELb1ELb0ELi2EEENS1_25SingleTileBwdLPTSchedulerILb1ELi128ELb0EEEEEEEEEvNT_6ParamsE$_ZZN4cute19as_arithmetic_tupleINS_15ArithmeticTupleIJiiEEEEEDaRKT_ENKUlRKT_E_clIiEEDaS8_ - $_ZN7cutlass13device_kernelIN5flash19enable_sm80_to_sm89INS1_16FlashAttnBwdSm80INS1_25CollectiveMainloopBwdSm80ILi2ELi2EN4cute5tupleIJNS5_1CILi64EEENS7_ILi128EEES8_EEENS_10bfloat16_tEfNS_4arch4Sm80ELb1ELb0ELb1ELb1ELb0ELb0ELb0ELb0ELi2ELi2ELi4ELi2ELb1EEENS1_21CollectiveEpilogueBwdISA_SB_SD_Li256ELb1ELb0ELi2EEENS1_25SingleTileBwdLPTSchedulerILb1ELi128ELb0EEEEEEEEEvNT_6ParamsE$_ZZN4cute19as_arithmetic_tupleINS_15ArithmeticTupleIJiiEEEEEDaRKT_ENKUlDpRKT_E_clIJiiEEEDaS9_)
$_ZN7cutlass13device_kernelIN5flash19enable_sm80_to_sm89INS1_16FlashAttnBwdSm80INS1_25CollectiveMainloopBwdSm80ILi2ELi2EN4cute5tupleIJNS5_1CILi64EEENS7_ILi128EEES8_EEENS_10bfloat16_tEfNS_4arch4Sm80ELb1ELb0ELb1ELb1ELb0ELb0ELb0ELb0ELi2ELi2ELi4ELi2ELb1EEENS1_21CollectiveEpilogueBwdISA_SB_SD_Li256ELb1ELb0ELi2EEENS1_25SingleTileBwdLPTSchedulerILb1ELi128ELb0EEEEEEEEEvNT_6ParamsE$_ZZN4cute19as_arithmetic_tupleINS_15ArithmeticTupleIJiiEEEEEDaRKT_ENKUlDpRKT_E_clIJiiEEEDaS9_:
[----:B------:R-:W-:Y:S02]  /*9600*/  IADD3 R7, R1, 0x1a0, RZ ;  /* 0x000001a001077810 */ /* 0x000fe40007ffe0ff */
[----:B------:R-:W-:Y:S02]  /*9610*/  MOV R8, 0x9640 ;  /* 0x0000964000087802 */ /* 0x000fe40000000f00 */
[----:B------:R-:W-:Y:S02]  /*9620*/  IADD3 R7, R7, c[0x0][0x20], RZ ;  /* 0x0000080007077a10 */ /* 0x000fe40007ffe0ff */
[----:B------:R-:W-:Y:S05]  /*9630*/  CALL.REL.NOINC `($_ZN7cutlass13device_kernelIN5flash19enable_sm80_to_sm89INS1_16FlashAttnBwdSm80INS1_25CollectiveMainloopBwdSm80ILi2ELi2EN4cute5tupleIJNS5_1CILi64EEENS7_ILi128EEES8_EEENS_10bfloat16_tEfNS_4arch4Sm80ELb1ELb0ELb1ELb1ELb0ELb0ELb0ELb0ELi2ELi2ELi4ELi2ELb1EEENS1_21CollectiveEpilogueBwdISA_SB_SD_Li256ELb1ELb0ELi2EEENS1_25SingleTileBwdLPTSchedulerILb1ELi128ELb0EEEEEEEEEvNT_6ParamsE$_ZN4cute5tupleIJiiEEC2ERKiS3_) ;  /* 0xfffff9f000007944 */ /* 0x000fea0003c3ffff */
[----:B-1----:R1:W5:Y:S01]  /*9640*/  LDL.64 R6, [R1+0x1a0] ;  /* 0x0001a00001067983 */ /* 0x0023620000100a00 */
[----:B------:R-:W-:Y:S02]  /*9650*/  MOV R8, R18 ;  /* 0x0000001200087202 */ /* 0x000fe40000000f00 */
[----:B------:R-:W-:-:S04]  /*9660*/  MOV R9, 0x0 ;  /* 0x0000000000097802 */ /* 0x000fc80000000f00 */
[----:B------:R-:W-:Y:S05]  /*9670*/  RET.REL.NODEC R8 `(_ZN7cutlass13device_kernelIN5flash19enable_sm80_to_sm89INS1_16FlashAttnBwdSm80INS1_25CollectiveMainloopBwdSm80ILi2ELi2EN4cute5tupleIJNS5_1CILi64EEENS7_ILi128EEES8_EEENS_10bfloat16_tEfNS_4arch4Sm80ELb1ELb0ELb1ELb1ELb0ELb0ELb0ELb0ELi2ELi2ELi4ELi2ELb1EEENS1_21CollectiveEpilogueBwdISA_SB_SD_Li256ELb1ELb0ELi2EEENS1_25SingleTileBwdLPTSchedulerILb1ELi128ELb0EEEEEEEEEvNT_6ParamsE) ;  /* 0xffff698008007950 */ /* 0x000fea0003c3ffff */
        .type           $_ZN7cutlass13device_kernelIN5flash19enable_sm80_to_sm89INS1_16FlashAttnBwdSm80INS1_25CollectiveMainloopBwdSm80ILi2ELi2EN4cute5tupleIJNS5_1CILi64EEENS7_ILi128EEES8_EEENS_10bfloat16_tEfNS_4arch4Sm80ELb1ELb0ELb1ELb1ELb0ELb0ELb0ELb0ELi2ELi2ELi4ELi2ELb1EEENS1_21CollectiveEpilogueBwdISA_SB_SD_Li256ELb1ELb0ELi2EEENS1_25SingleTileBwdLPTSchedulerILb1ELi128ELb0EEEEEEEEEvNT_6ParamsE$_ZZN4cute19as_arithmetic_tupleINS_15ArithmeticTupleIJiiEEEEEDaRKT_ENKUlRKT_E_clIiEEDaS8_,@function
        .size           $_ZN7cutlass13device_kernelIN5flash19enable_sm80_to_sm89INS1_16FlashAttnBwdSm80INS1_25CollectiveMainloopBwdSm80ILi2ELi2EN4cute5tupleIJNS5_1CILi64EEENS7_ILi128EEES8_EEENS_10bfloat16_tEfNS_4arch4Sm80ELb1ELb0ELb1ELb1ELb0ELb0ELb0ELb0ELi2ELi2ELi4ELi2ELb1EEENS1_21CollectiveEpilogueBwdISA_SB_SD_Li256ELb1ELb0ELi2EEENS1_25SingleTileBwdLPTSchedulerILb1ELi128ELb0EEEEEEEEEvNT_6ParamsE$_ZZN4cute19as_arithmetic_tupleINS_15ArithmeticTupleIJiiEEEEEDaRKT_ENKUlRKT_E_clIiEEDaS8_,($_ZN7cutlass13device_kernelIN5flash19enable_sm80_to_sm89INS1_16FlashAttnBwdSm80INS1_25CollectiveMainloopBwdSm80ILi2ELi2EN4cute5tupleIJNS5_1CILi64EEENS7_ILi128EEES8_EEENS_10bfloat16_tEfNS_4arch4Sm80ELb1ELb0ELb1ELb1ELb0ELb0ELb0ELb0ELi2ELi2ELi4ELi2ELb1EEENS1_21CollectiveEpilogueBwdISA_SB_SD_Li256ELb1ELb0ELi2EEENS1_25SingleTileBwdLPTSchedulerILb1ELi128ELb0EEEEEEEEEvNT_6ParamsE$_ZZN4cute5sliceINS_5tupleIJNS_10UnderscoreES2_S2_iEEENS1_IJNS1_IJNS_1CILi1EEENS4_ILi0EEEEEElS6_lEEEEEDaRKT_RKT0_ENKUlRKT_RKT0_E_clIS2_lEEDaSH_SK_ - $_ZN7cutlass13device_kernelIN5flash19enable_sm80_to_sm89INS1_16FlashAttnBwdSm80INS1_25CollectiveMainloopBwdSm80ILi2ELi2EN4cute5tupleIJNS5_1CILi64EEENS7_ILi128EEES8_EEENS_10bfloat16_tEfNS_4arch4Sm80ELb1ELb0ELb1ELb1ELb0ELb0ELb0ELb0ELi2ELi2ELi4ELi2ELb1EEENS1_21CollectiveEpilogueBwdISA_SB_SD_Li256ELb1ELb0ELi2EEENS1_25SingleTileBwdLPTSchedulerILb1ELi128ELb0EEEEEEEEEvNT_6ParamsE$_ZZN4cute19as_arithmetic_tupleINS_15ArithmeticTupleIJiiEEEEEDaRKT_ENKUlRKT_E_clIiEEDaS8_)
$_ZN7cutlass13device_kernelIN5flash19enable_sm80_to_sm89INS1_16FlashAttnBwdSm80INS1_25CollectiveMainloopBwdSm80ILi2ELi2EN4cute5tupleIJNS5_1CILi64EEENS7_ILi128EEES8_EEENS_10bfloat16_tEfNS_4arch4Sm80ELb1ELb0ELb1ELb1ELb0ELb0ELb0ELb0ELi2ELi2ELi4ELi2ELb1EEENS1_21CollectiveEpilogueBwdISA_SB_SD_Li256ELb1ELb0ELi2EEENS1_25SingleTileBwdLPTSchedulerILb1ELi128ELb0EEEEEEEEEvNT_6ParamsE$_ZZN4cute19as_arithmetic_tupleINS_15ArithmeticTupleIJiiEEEEEDaRKT_ENKUlRKT_E_clIiEEDaS8_:
[----:B------:R-:W-:Y:S02]  /*9680*/  MOV R78, R8 ;  /* 0x00000008004e7202 */ /* 0x000fe40000000f00 */
[----:B------:R-:W-:Y:S02]  /*9690*/  MOV R79, 0x0 ;  /* 0x00000000004f7802 */ /* 0x000fe40000000f00 */
[----:B------:R-:W-:Y:S02]  /*96a0*/  MOV R10, R7 ;  /* 0x00000007000a7202 */ /* 0x000fe40000000f00 */
[----:B------:R-:W-:Y:S05]  /*96b0*/  RET.REL.NODEC R78 `(_ZN7cutlass13device_kernelIN5flash19enable_sm80_to_sm89INS1_16FlashAttnBwdSm80INS1_25CollectiveMainloopBwdSm80ILi2ELi2EN4cute5tupleIJNS5_1CILi64EEENS7_ILi128EEES8_EEENS_10bfloat16_tEfNS_4arch4Sm80ELb1ELb0ELb1ELb1ELb0ELb0ELb0ELb0ELi2ELi2ELi4ELi2ELb1EEENS1_21CollectiveEpilogueBwdISA_SB_SD_Li256ELb1ELb0ELi2EEENS1_25SingleTileBwdLPTSchedulerILb1ELi128ELb0EEEEEEEEEvNT_6ParamsE) ;  /* 0xffff69404e007950 */ /* 0x000fea0003c3ffff */
        .type           $_ZN7cutlass13device_kernelIN5flash19enable_sm80_to_sm89INS1_16FlashAttnBwdSm80INS1_25CollectiveMainloopBwdSm80ILi2ELi2EN4cute5tupleIJNS5_1CILi64EEENS7_ILi128EEES8_EEENS_10bfloat16_tEfNS_4arch4Sm80ELb1ELb0ELb1ELb1ELb0ELb0ELb0ELb0ELi2ELi2ELi4ELi2ELb1EEENS1_21CollectiveEpilogueBwdISA_SB_SD_Li256ELb1ELb0ELi2EEENS1_25SingleTileBwdLPTSchedulerILb1ELi128ELb0EEEEEEEEEvNT_6ParamsE$_ZZN4cute5sliceINS_5tupleIJNS_10UnderscoreES2_S2_iEEENS1_IJNS1_IJNS_1CILi1EEENS4_ILi0EEEEEElS6_lEEEEEDaRKT_RKT0_ENKUlRKT_RKT0_E_clIS2_lEEDaSH_SK_,@function
        .size           $_ZN7cutlass13device_kernelIN5flash19enable_sm80_to_sm89INS1_16FlashAttnBwdSm80INS1_25CollectiveMainloopBwdSm80ILi2ELi2EN4cute5tupleIJNS5_1CILi64EEENS7_ILi128EEES8_EEENS_10bfloat16_tEfNS_4arch4Sm80ELb1ELb0ELb1ELb1ELb0ELb0ELb0ELb0ELi2ELi2ELi4ELi2ELb1EEENS1_21CollectiveEpilogueBwdISA_SB_SD_Li256ELb1ELb0ELi2EEENS1_25SingleTileBwdLPTSchedulerILb1ELi128ELb0EEEEEEEEEvNT_6ParamsE$_ZZN4cute5sliceINS_5tupleIJNS_10UnderscoreES2_S2_iEEENS1_IJNS1_IJNS_1CILi1EEENS4_ILi0EEEEEElS6_lEEEEEDaRKT_RKT0_ENKUlRKT_RKT0_E_clIS2_lEEDaSH_SK_,($_ZN7cutlass13device_kernelIN5flash19enable_sm80_to_sm89INS1_16FlashAttnBwdSm80INS1_25CollectiveMainloopBwdSm80ILi2ELi2EN4cute5tupleIJNS5_1CILi64EEENS7_ILi128EEES8_EEENS_10bfloat16_tEfNS_4arch4Sm80ELb1ELb0ELb1ELb1ELb0ELb0ELb0ELb0ELi2ELi2ELi4ELi2ELb1EEENS1_21CollectiveEpilogueBwdISA_SB_SD_Li256ELb1ELb0ELi2EEENS1_25SingleTileBwdLPTSchedulerILb1ELi128ELb0EEEEEEEEEvNT_6ParamsE$_ZZN4cute7idx2crdINS_5tupleIJiEEENS1_IJNS1_IJNS1_IJNS_1CILi8EEENS3_ILi2EEEEEES5_NS3_ILi4EEES5_EEEEEEEEDaRKT_RKT0_ENKUlRKT_RKT0_E_clIiS8_EEDaSI_SL_ - $_ZN7cutlass13device_kernelIN5flash19enable_sm80_to_sm89INS1_16FlashAttnBwdSm80INS1_25CollectiveMainloopBwdSm80ILi2ELi2EN4cute5tupleIJNS5_1CILi64EEENS7_ILi128EEES8_EEENS_10bfloat16_tEfNS_4arch4Sm80ELb1ELb0ELb1ELb1ELb0ELb0ELb0ELb0ELi2ELi2ELi4ELi2ELb1EEENS1_21CollectiveEpilogueBwdISA_SB_SD_Li256ELb1ELb0ELi2EEENS1_25SingleTileBwdLPTSchedulerILb1ELi128ELb0EEEEEEEEEvNT_6ParamsE$_ZZN4cute5sliceINS_5tupleIJNS_10UnderscoreES2_S2_iEEENS1_IJNS1_IJNS_1CILi1EEENS4_ILi0EEEEEElS6_lEEEEEDaRKT_RKT0_ENKUlRKT_RKT0_E_clIS2_lEEDaSH_SK_)
$_ZN7cutlass13device_kernelIN5flash19enable_sm80_to_sm89INS1_16FlashAttnBwdSm80INS1_25CollectiveMainloopBwdSm80ILi2ELi2EN4cute5tupleIJNS5_1CILi64EEENS7_ILi128EEES8_EEENS_10bfloat16_tEfNS_4arch4Sm80ELb1ELb0ELb1ELb1ELb0ELb0ELb0ELb0ELi2ELi2ELi4ELi2ELb1EEENS1_21CollectiveEpilogueBwdISA_SB_SD_Li256ELb1ELb0ELi2EEENS1_25SingleTileBwdLPTSchedulerILb1ELi128ELb0EEEEEEEEEvNT_6ParamsE$_ZZN4cute5sliceINS_5tupleIJNS_10UnderscoreES2_S2_iEEENS1_IJNS1_IJNS_1CILi1EEENS4_ILi0EEEEEElS6_lEEEEEDaRKT_RKT0_ENKUlRKT_RKT0_E_clIS2_lEEDaSH_SK_:
[----:B------:R-:W-:Y:S02]  /*96c0*/  IADD3 R9, R1, 0x188, RZ ;  /* 0x0000018801097810 */ /* 0x000fe40007ffe0ff */
[----:B------:R-:W-:Y:S02]  /*96d0*/  MOV R10, 0x9700 ;  /* 0x00009700000a7802 */ /* 0x000fe40000000f00 */
[----:B------:R-:W-:-:S02]  /*96e0*/  IADD3 R9, R9, c[0x0][0x20], RZ ;  /* 0x0000080009097a10 */ /* 0x000fc40007ffe0ff */
[----:B------:R-:W-:Y:S05]  /*96f0*/  CALL.REL.NOINC `($_ZN7cutlass13device_kernelIN5flash19enable_sm80_to_sm89INS1_16FlashAttnBwdSm80INS1_25CollectiveMainloopBwdSm80ILi2ELi2EN4cute5tupleIJNS5_1CILi64EEENS7_ILi128EEES8_EEENS_10bfloat16_tEfNS_4arch4Sm80ELb1ELb0ELb1ELb1ELb0ELb0ELb0ELb0ELi2ELi2ELi4ELi2ELb1EEENS1_21CollectiveEpilogueBwdISA_SB_SD_Li256ELb1ELb0ELi2EEENS1_25SingleTileBwdLPTSchedulerILb1ELi128ELb0EEEEEEEEEvNT_6ParamsE$_ZN4cute3eso3ESOILb0ELb1EJlEEC2ERKl) ;  /* 0xffffed5000007944 */ /* 0x000fea0003c3ffff */
[----:B-1----:R1:W5:Y:S01]  /*9700*/  LDL.64 R6, [R1+0x188] ;  /* 0x0001880001067983 */ /* 0x0023620000100a00 */
[----:B------:R-:W-:-:S04]  /*9710*/  MOV R9, 0x0 ;  /* 0x0000000000097802 */ /* 0x000fc80000000f00 */
[----:B------:R-:W-:Y:S05]  /*9720*/  RET.REL.NODEC R8 `(_ZN7cutlass13device_kernelIN5flash19enable_sm80_to_sm89INS1_16FlashAttnBwdSm80INS1_25CollectiveMainloopBwdSm80ILi2ELi2EN4cute5tupleIJNS5_1CILi64EEENS7_ILi128EEES8_EEENS_10bfloat16_tEfNS_4arch4Sm80ELb1ELb0ELb1ELb1ELb0ELb0ELb0ELb0ELi2ELi2ELi4ELi2ELb1EEENS1_21CollectiveEpilogueBwdISA_SB_SD_Li256ELb1ELb0ELi2EEENS1_25SingleTileBwdLPTSchedulerILb1ELi128ELb0EEEEEEEEEvNT_6ParamsE) ;  /* 0xffff68d008007950 */ /* 0x000fea0003c3ffff */
        .type           $_ZN7cutlass13device_kernelIN5flash19enable_sm80_to_sm89INS1_16FlashAttnBwdSm80INS1_25CollectiveMainloopBwdSm80ILi2ELi2EN4cute5tupleIJNS5_1CILi64EEENS7_ILi128EEES8_EEENS_10bfloat16_tEfNS_4arch4Sm80ELb1ELb0ELb1ELb1ELb0ELb0ELb0ELb0ELi2ELi2ELi4ELi2ELb1EEENS1_21CollectiveEpilogueBwdISA_SB_SD_Li256ELb1ELb0ELi2EEENS1_25SingleTileBwdLPTSchedulerILb1ELi128ELb0EEEEEEEEEvNT_6ParamsE$_ZZN4cute7idx2crdINS_5tupleIJiEEENS1_IJNS1_IJNS1_IJNS_1CILi8EEENS3_ILi2EEEEEES5_NS3_ILi4EEES5_EEEEEEEEDaRKT_RKT0_ENKUlRKT_RKT0_E_clIiS8_EEDaSI_SL_,@function
        .size           $_ZN7cutlass13device_kernelIN5flash19enable_sm80_to_sm89INS1_16FlashAttnBwdSm80INS1_25CollectiveMainloopBwdSm80ILi2ELi2EN4cute5tupleIJNS5_1CILi64EEENS7_ILi128EEES8_EEENS_10bfloat16_tEfNS_4arch4Sm80ELb1ELb0ELb1ELb1ELb0ELb0ELb0ELb0ELi2ELi2ELi4ELi2ELb1EEENS1_21CollectiveEpilogueBwdISA_SB_SD_Li256ELb1ELb0ELi2EEENS1_25SingleTileBwdLPTSchedulerILb1ELi128ELb0EEEEEEEEEvNT_6ParamsE$_ZZN4cute7idx2crdINS_5tupleIJiEEENS1_IJNS1_IJNS1_IJNS_1CILi8EEENS3_ILi2EEEEEES5_NS3_ILi4EEES5_EEEEEEEEDaRKT_RKT0_ENKUlRKT_RKT0_E_clIiS8_EEDaSI_SL_,($_ZN7cutlass13device_kernelIN5flash19enable_sm80_to_sm89INS1_16FlashAttnBwdSm80INS1_25CollectiveMainloopBwdSm80ILi2ELi2EN4cute5tupleIJNS5_1CILi64EEENS7_ILi128EEES8_EEENS_10bfloat16_tEfNS_4arch4Sm80ELb1ELb0ELb1ELb1ELb0ELb0ELb0ELb0ELi2ELi2ELi4ELi2ELb1EEENS1_21CollectiveEpilogueBwdISA_SB_SD_Li256ELb1ELb0ELi2EEENS1_25SingleTileBwdLPTSchedulerILb1ELi128ELb0EEEEEEEEEvNT_6ParamsE$_ZZN4cute7idx2crdINS_5tupleIJiEEENS1_IJNS1_IJNS1_IJNS_1CILi8EEENS3_ILi2EEEEEES5_S5_NS3_ILi4EEEEEEEEEEEDaRKT_RKT0_ENKUlRKT_RKT0_E_clIiS8_EEDaSI_SL_ - $_ZN7cutlass13device_kernelIN5flash19enable_sm80_to_sm89INS1_16FlashAttnBwdSm80INS1_25CollectiveMainloopBwdSm80ILi2ELi2EN4cute5tupleIJNS5_1CILi64EEENS7_ILi128EEES8_EEENS_10bfloat16_tEfNS_4arch4Sm80ELb1ELb0ELb1ELb1ELb0ELb0ELb0ELb0ELi2ELi2ELi4ELi2ELb1EEENS1_21CollectiveEpilogueBwdISA_SB_SD_Li256ELb1ELb0ELi2EEENS1_25SingleTileBwdLPTSchedulerILb1ELi128ELb0EEEEEEEEEvNT_6ParamsE$_ZZN4cute7idx2crdINS_5tupleIJiEEENS1_IJNS1_IJNS1_IJNS_1CILi8EEENS3_ILi2EEEEEES5_NS3_ILi4EEES5_EEEEEEEEDaRKT_RKT0_ENKUlRKT_RKT0_E_clIiS8_EEDaSI_SL_)
$_ZN7cutlass13device_kernelIN5flash19enable_sm80_to_sm89INS1_16FlashAttnBwdSm80INS1_25CollectiveMainloopBwdSm80ILi2ELi2EN4cute5tupleIJNS5_1CILi64EEENS7_ILi128EEES8_EEENS_10bfloat16_tEfNS_4arch4Sm80ELb1ELb0ELb1ELb1ELb0ELb0ELb0ELb0ELi2ELi2ELi4ELi2ELb1EEENS1_21CollectiveEpilogueBwdISA_SB_SD_Li256ELb1ELb0ELi2EEENS1_25SingleTileBwdLPTSchedulerILb1ELi128ELb0EEEEEEEEEvNT_6ParamsE$_ZZN4cute7idx2crdINS_5tupleIJiEEENS1_IJNS1_IJNS1_IJNS_1CILi8EEENS3_ILi2EEEEEES5_NS3_ILi4EEES5_EEEEEEEEDaRKT_RKT0_ENKUlRKT_RKT0_E_clIiS8_EEDaSI_SL_:
        /* <DEDUP_REMOVED lines=15> */
[----:B-1----:R-:W-:Y:S05]  /*9820*/  CALL.REL.NOINC `($_ZN7cutlass13device_kernelIN5flash19enable_sm80_to_sm89INS1_16FlashAttnBwdSm80INS1_25CollectiveMainloopBwdSm80ILi2ELi2EN4cute5tupleIJNS5_1CILi64EEENS7_ILi128EEES8_EEENS_10bfloat16_tEfNS_4arch4Sm80ELb1ELb0ELb1ELb1ELb0ELb0ELb0ELb0ELi2ELi2ELi4ELi2ELb1EEENS1_21CollectiveEpilogueBwdISA_SB_SD_Li256ELb1ELb0ELi2EEENS1_25SingleTileBwdLPTSchedulerILb1ELi128ELb0EEEEEEEEEvNT_6ParamsE$_ZN4cute5tupleIJiEEC2ERKi) ;  /* 0xfffff76000007944 */ /* 0x002fea0003c3ffff */
[----:B------:R1:W5:Y:S01]  /*9830*/  LDL R8, [R1+0x168] ;  /* 0x0001680001087983 */ /* 0x0003620000100800 */
[----:B------:R-:W-:Y:S01]  /*9840*/  IADD3 R25, R1, 0x160, RZ ;  /* 0x0000016001197810 */ /* 0x000fe20007ffe0ff */
[----:B------:R-:W-:Y:S01]  /*9850*/  IMAD.MOV.U32 R7, RZ, RZ, R9 ;  /* 0x000000ffff077224 */ /* 0x000fe200078e0009 */
[----:B------:R-:W-:Y:S01]  /*9860*/  MOV R16, 0x98b0 ;  /* 0x000098b000107802 */ /* 0x000fe20000000f00 */
[----:B------:R-:W-:Y:S01]  /*9870*/  IMAD.MOV.U32 R6, RZ, RZ, R27 ;  /* 0x000000ffff067224 */ /* 0x000fe200078e001b */
[----:B------:R-:W-:-:S04]  /*9880*/  IADD3 R25, R25, c[0x0][0x20], RZ ;  /* 0x0000080019197a10 */ /* 0x000fc80007ffe0ff */
[----:B------:R-:W-:Y:S02]  /*9890*/  IADD3 R26, R25, 0x4, RZ ;  /* 0x00000004191a7810 */ /* 0x000fe40007ffe0ff */
[----:B-1---5:R-:W-:Y:S05]  /*98a0*/  CALL.REL.NOINC `($_ZN7cutlass13device_kernelIN5flash19enable_sm80_to_sm89INS1_16FlashAttnBwdSm80INS1_25CollectiveMainloopBwdSm80ILi2ELi2EN4cute5tupleIJNS5_1CILi64EEENS7_ILi128EEES8_EEENS_10bfloat16_tEfNS_4arch4Sm80ELb1ELb0ELb1ELb1ELb0ELb0ELb0ELb0ELi2ELi2ELi4ELi2ELb1EEENS1_21CollectiveEpilogueBwdISA_SB_SD_Li256ELb1ELb0ELi2EEENS1_25SingleTileBwdLPTSchedulerILb1ELi128ELb0EEEEEEEEEvNT_6ParamsE$_ZN4cute5tupleIJiEEC2ERKi) ;  /* 0xfffff6e000007944 */ /* 0x022fea0003c3ffff */
[----:B------:R1:W5:Y:S01]  /*98b0*/  LDL R9, [R1+0x168] ;  /* 0x0001680001097983 */ /* 0x0003620000100800 */
[----:B------:R-:W-:Y:S01]  /*98c0*/  IMAD.MOV.U32 R7, RZ, RZ, R8 ;  /* 0x000000ffff077224 */ /* 0x000fe200078e0008 */
[----:B------:R-:W-:Y:S02]  /*98d0*/  MOV R6, R26 ;  /* 0x0000001a00067202 */ /* 0x000fe40000000f00 */
[----:B------:R-:W-:Y:S02]  /*98e0*/  MOV R16, 0x9900 ;  /* 0x0000990000107802 */ /* 0x000fe40000000f00 */
[----:B-1---5:R-:W-:Y:S05]  /*98f0*/  CALL.REL.NOINC `($_ZN7cutlass13device_kernelIN5flash19enable_sm80_to_sm89INS1_16FlashAttnBwdSm80INS1_25CollectiveMainloopBwdSm80ILi2ELi2EN4cute5tupleIJNS5_1CILi64EEENS7_ILi128EEES8_EEENS_10bfloat16_tEfNS_4arch4Sm80ELb1ELb0ELb1ELb1ELb0ELb0ELb0ELb0ELi2ELi2ELi4ELi2ELb1EEENS1_21CollectiveEpilogueBwdISA_SB_SD_Li256ELb1ELb0ELi2EEENS1_25SingleTileBwdLPTSchedulerILb1ELi128ELb0EEEEEEEEEvNT_6ParamsE$_ZN4cute5tupleIJiEEC2ERKi) ;  /* 0xfffff69000007944 */ /* 0x022fea0003c3ffff */
[----:B------:R1:W5:Y:S01]  /*9900*/  LDL R7, [R1+0x164] ;  /* 0x0001640001077983 */ /* 0x0003620000100800 */
[----:B------:R-:W-:Y:S02]  /*9910*/  MOV R6, R25 ;  /* 0x0000001900067202 */ /* 0x000fe40000000f00 */
[----:B------:R-:W-:Y:S02]  /*9920*/  MOV R16, 0x9940 ;  /* 0x0000994000107802 */ /* 0x000fe40000000f00 */
[----:B-1---5:R-:W-:Y:S05]  /*9930*/  CALL.REL.NOINC `($_ZN7cutlass13device_kernelIN5flash19enable_sm80_to_sm89INS1_16FlashAttnBwdSm80INS1_25CollectiveMainloopBwdSm80ILi2ELi2EN4cute5tupleIJNS5_1CILi64EEENS7_ILi128EEES8_EEENS_10bfloat16_tEfNS_4arch4Sm80ELb1ELb0ELb1ELb1ELb0ELb0ELb0ELb0ELi2ELi2ELi4ELi2ELb1EEENS1_21CollectiveEpilogueBwdISA_SB_SD_Li256ELb1ELb0ELi2EEENS1_25SingleTileBwdLPTSchedulerILb1ELi128ELb0EEEEEEEEEvNT_6ParamsE$_ZN4cute5tupleIJiEEC2ERKi) ;  /* 0xfffff65000007944 */ /* 0x022fea0003c3ffff */
[----:B------:R1:W5:Y:S01]  /*9940*/  LDL R7, [R1+0x160] ;  /* 0x0001600001077983 */ /* 0x0003620000100800 */
[----:B------:R-:W-:Y:S02]  /*9950*/  MOV R6, R27 ;  /* 0x0000001b00067202 */ /* 0x000fe40000000f00 */
[----:B------:R-:W-:-:S02]  /*9960*/  MOV R16, 0x9980 ;  /* 0x0000998000107802 */ /* 0x000fc40000000f00 */
[----:B-1---5:R-:W-:Y:S05]  /*9970*/  CALL.REL.NOINC `($_ZN7cutlass13device_kernelIN5flash19enable_sm80_to_sm89INS1_16FlashAttnBwdSm80INS1_25CollectiveMainloopBwdSm80ILi2ELi2EN4cute5tupleIJNS5_1CILi64EEENS7_ILi128EEES8_EEENS_10bfloat16_tEfNS_4arch4Sm80ELb1ELb0ELb1ELb1ELb0ELb0ELb0ELb0ELi2ELi2ELi4ELi2ELb1EEENS1_21CollectiveEpilogueBwdISA_SB_SD_Li256ELb1ELb0ELi2EEENS1_25SingleTileBwdLPTSchedulerILb1ELi128ELb0EEEEEEEEEvNT_6ParamsE$_ZN4cute5tupleIJiEEC2ERKi) ;  /* 0xfffff61000007944 */ /* 0x022fea0003c3ffff */
[----:B------:R1:W5:Y:S01]  /*9980*/  LDL R7, [R1+0x168] ;  /* 0x0001680001077983 */ /* 0x0003620000100800 */
[----:B------:R-:W-:-:S02]  /*9990*/  MOV R6, R27 ;  /* 0x0000001b00067202 */ /* 0x000fc40000000f00 */
[----:B------:R-:W-:Y:S02]  /*99a0*/  MOV R10, 0x99c0 ;  /* 0x000099c0000a7802 */ /* 0x000fe40000000f00 */
[----:B-1---5:R-:W-:Y:S05]  /*99b0*/  CALL.REL.NOINC `($_ZN7cutlass13device_kernelIN5flash19enable_sm80_to_sm89INS1_16FlashAttnBwdSm80INS1_25CollectiveMainloopBwdSm80ILi2ELi2EN4cute5tupleIJNS5_1CILi64EEENS7_ILi128EEES8_EEENS_10bfloat16_tEfNS_4arch4Sm80ELb1ELb0ELb1ELb1ELb0ELb0ELb0ELb0ELi2ELi2ELi4ELi2ELb1EEENS1_21CollectiveEpilogueBwdISA_SB_SD_Li256ELb1ELb0ELi2EEENS1_25SingleTileBwdLPTSchedulerILb1ELi128ELb0EEEEEEEEEvNT_6ParamsE$_ZN4cute5tupleIJNS_15ArithmeticTupleIJiEEEEEC2ERKS2_) ;  /* 0xfffff39000007944 */ /* 0x022fea0003c3ffff */
[----:B------:R2:W5:Y:S01]  /*99c0*/  LDL R8, [R1+0x168] ;  /* 0x0001680001087983 */ /* 0x0005620000100800 */
[----:B-1----:R-:W-:Y:S01]  /*99d0*/  IMAD.MOV.U32 R7, RZ, RZ, R9 ;  /* 0x000000ffff077224 */ /* 0x002fe200078e0009 */
[----:B------:R-:W-:Y:S02]  /*99e0*/  MOV R6, R26 ;  /* 0x0000001a00067202 */ /* 0x000fe40000000f00 */
[----:B------:R-:W-:Y:S02]  /*99f0*/  MOV R16, 0x9a10 ;  /* 0x00009a1000107802 */ /* 0x000fe40000000f00 */
[----:B--2--5:R-:W-:Y:S05]  /*9a00*/  CALL.REL.NOINC `($_ZN7cutlass13device_kernelIN5flash19enable_sm80_to_sm89INS1_16FlashAttnBwdSm80INS1_25CollectiveMainloopBwdSm80ILi2ELi2EN4cute5tupleIJNS5_1CILi64EEENS7_ILi128EEES8_EEENS_10bfloat16_tEfNS_4arch4Sm80ELb1ELb0ELb1ELb1ELb0ELb0ELb0ELb0ELi2ELi2ELi4ELi2ELb1EEENS1_21CollectiveEpilogueBwdISA_SB_SD_Li256ELb1ELb0ELi2EEENS1_25SingleTileBwdLPTSchedulerILb1ELi128ELb0EEEEEEEEEvNT_6ParamsE$_ZN4cute5tupleIJiEEC2ERKi) ;  /* 0xfffff58000007944 */ /* 0x024fea0003c3ffff */
[----:B------:R1:W5:Y:S01]  /*9a10*/  LDL R7, [R1+0x164] ;  /* 0x0001640001077983 */ /* 0x0003620000100800 */
[----:B------:R-:W-:Y:S02]  /*9a20*/  MOV R6, R25 ;  /* 0x0000001900067202 */ /* 0x000fe40000000f00 */
[----:B------:R-:W-:Y:S02]  /*9a30*/  MOV R16, 0x9a50 ;  /* 0x00009a5000107802 */ /* 0x000fe40000000f00 */
[----:B-1---5:R-:W-:Y:S05]  /*9a40*/  CALL.REL.NOINC `($_ZN7cutlass13device_kernelIN5flash19enable_sm80_to_sm89INS1_16FlashAttnBwdSm80INS1_25CollectiveMainloopBwdSm80ILi2ELi2EN4cute5tupleIJNS5_1CILi64EEENS7_ILi128EEES8_EEENS_10bfloat16_tEfNS_4arch4Sm80ELb1ELb0ELb1ELb1ELb0ELb0ELb0ELb0ELi2ELi2ELi4ELi2ELb1EEENS1_21CollectiveEpilogueBwdISA_SB_SD_Li256ELb1ELb0ELi2EEENS1_25SingleTileBwdLPTSchedulerILb1ELi128ELb0EEEEEEEEEvNT_6ParamsE$_ZN4cute5tupleIJiEEC2ERKi) ;  /* 0xfffff54000007944 */ /* 0x022fea0003c3ffff */
[----:B------:R1:W5:Y:S01]  /*9a50*/  LDL R7, [R1+0x160] ;  /* 0x0001600001077983 */ /* 0x0003620000100800 */
[----:B------:R-:W-:Y:S02]  /*9a60*/  MOV R13, R27 ;  /* 0x0000001b000d7202 */ /* 0x000fe40000000f00 */
[----:B------:R-:W-:-:S02]  /*9a70*/  MOV R18, 0x9a90 ;  /* 0x00009a9000127802 */ /* 0x000fc40000000f00 */
[----:B-1---5:R-:W-:Y:S05]  /*9a80*/  CALL.REL.NOINC `($_ZN7cutlass13device_kernelIN5flash19enable_sm80_to_sm89INS1_16FlashAttnBwdSm80INS1_25CollectiveMainloopBwdSm80ILi2ELi2EN4cute5tupleIJNS5_1CILi64EEENS7_ILi128EEES8_EEENS_10bfloat16_tEfNS_4arch4Sm80ELb1ELb0ELb1ELb1ELb0ELb0ELb0ELb0ELi2ELi2ELi4ELi2ELb1EEENS1_21CollectiveEpilogueBwdISA_SB_SD_Li256ELb1ELb0ELi2EEENS1_25SingleTileBwdLPTSchedulerILb1ELi128ELb0EEEEEEEEEvNT_6ParamsE$_ZN4cute5tupleIJNS_1CILi0EEEiEEC2ERKS2_RKi) ;  /* 0xfffff46000007944 */ /* 0x022fea0003c3ffff */
[----:B------:R1:W5:Y:S01]  /*9a90*/  LDL R7, [R1+0x168] ;  /* 0x0001680001077983 */ /* 0x0003620000100800 */
[----:B------:R-:W-:-:S02]  /*9aa0*/  MOV R6, R27 ;  /* 0x0000001b00067202 */ /* 0x000fc40000000f00 */
[----:B------:R-:W-:Y:S02]  /*9ab0*/  MOV R16, 0x9ad0 ;  /* 0x00009ad000107802 */ /* 0x000fe40000000f00 */
[----:B-1---5:R-:W-:Y:S05]  /*9ac0*/  CALL.REL.NOINC `($_ZN7cutlass13device_kernelIN5flash19enable_sm80_to_sm89INS1_16FlashAttnBwdSm80INS1_25CollectiveMainloopBwdSm80ILi2ELi2EN4cute5tupleIJNS5_1CILi64EEENS7_ILi128EEES8_EEENS_10bfloat16_tEfNS_4arch4Sm80ELb1ELb0ELb1ELb1ELb0ELb0ELb0ELb0ELi2ELi2ELi4ELi2ELb1EEENS1_21CollectiveEpilogueBwdISA_SB_SD_Li256ELb1ELb0ELi2EEENS1_25SingleTileBwdLPTSchedulerILb1ELi128ELb0EEEEEEEEEvNT_6ParamsE$_ZN4cute5tupleIJNS_15ArithmeticTupleIJNS_1CILi0EEEiEEEEEC2ERKS4_) ;  /* 0xfffff24000007944 */ /* 0x022fea0003c3ffff */
[----:B------:R2:W5:Y:S01]  /*9ad0*/  LDL R10, [R1+0x168] ;  /* 0x00016800010a7983 */ /* 0x0005620000100800 */
[----:B-1----:R-:W-:Y:S01]  /*9ae0*/  IMAD.MOV.U32 R7, RZ, RZ, R8 ;  /* 0x000000ffff077224 */ /* 0x002fe200078e0008 */
[----:B------:R-:W-:Y:S02]  /*9af0*/  MOV R6, R27 ;  /* 0x0000001b00067202 */ /* 0x000fe40000000f00 */
[----:B------:R-:W-:Y:S02]  /*9b00*/  MOV R8, 0x9b20 ;  /* 0x00009b2000087802 */ /* 0x000fe40000000f00 */
[----:B--2--5:R-:W-:Y:S05]  /*9b10*/  CALL.REL.NOINC `($_ZN7cutlass13device_kernelIN5flash19enable_sm80_to_sm89INS1_16FlashAttnBwdSm80INS1_25CollectiveMainloopBwdSm80ILi2ELi2EN4cute5tupleIJNS5_1CILi64EEENS7_ILi128EEES8_EEENS_10bfloat16_tEfNS_4arch4Sm80ELb1ELb0ELb1ELb1ELb0ELb0ELb0ELb0ELi2ELi2ELi4ELi2ELb1EEENS1_21CollectiveEpilogueBwdISA_SB_SD_Li256ELb1ELb0ELi2EEENS1_25SingleTileBwdLPTSchedulerILb1ELi128ELb0EEEEEEEEEvNT_6ParamsE$_ZN4cute3eso3ESOILb0ELb1EJiNS_1CILi0EEEEEC2ERKiRKS3_) ;  /* 0xffffe8f000007944 */ /* 0x024fea0003c3ffff */
[----:B------:R2:W5:Y:S01]  /*9b20*/  LDL R16, [R1+0x168] ;  /* 0x0001680001107983 */ /* 0x0005620000100800 */
[----:B-1----:R-:W-:Y:S02]  /*9b30*/  MOV R6, R27 ;  /* 0x0000001b00067202 */ /* 0x002fe40000000f00 */
[----:B------:R-:W-:Y:S01]  /*9b40*/  MOV R18, 0x9b70 ;  /* 0x00009b7000127802 */ /* 0x000fe20000000f00 */
[----:B------:R2:W-:Y:S04]  /*9b50*/  STL [R1+0x168], R10 ;  /* 0x0001680a01007387 */ /* 0x0005e80000100800 */
[----:B--2--5:R-:W-:Y:S05]  /*9b60*/  CALL.REL.NOINC `($_ZN7cutlass13device_kernelIN5flash19enable_sm80_to_sm89INS1_16FlashAttnBwdSm80INS1_25CollectiveMainloopBwdSm80ILi2ELi2EN4cute5tupleIJNS5_1CILi64EEENS7_ILi128EEES8_EEENS_10bfloat16_tEfNS_4arch4Sm80ELb1ELb0ELb1ELb1ELb0ELb0ELb0ELb0ELi2ELi2ELi4ELi2ELb1EEENS1_21CollectiveEpilogueBwdISA_SB_SD_Li256ELb1ELb0ELi2EEENS1_25SingleTileBwdLPTSchedulerILb1ELi128ELb0EEEEEEEEEvNT_6ParamsE$_ZZN4cuteplIJiEJNS_1CILi0EEEiEEEDaRKNS_15ArithmeticTupleIJDpT_EEERKNS3_IJDpT0_EEEENKUlDpRKT_E_clIJiiEEEDaSH_) ;  /* 0x000019b000007944 */ /* 0x024fea0003c00000 */
[----:B-----5:R-:W-:Y:S02]  /*9b70*/  MOV R18, R6 ;  /* 0x0000000600127202 */ /* 0x020fe40000000f00 */
[----:B------:R-:W-:-:S02]  /*9b80*/  MOV R6, 0x9ba0 ;  /* 0x00009ba000067802 */ /* 0x000fc40000000f00 */
[----:B-1----:R-:W-:Y:S05]  /*9b90*/  CALL.REL.NOINC `($_ZN7cutlass13device_kernelIN5flash19enable_sm80_to_sm89INS1_16FlashAttnBwdSm80INS1_25CollectiveMainloopBwdSm80ILi2ELi2EN4cute5tupleIJNS5_1CILi64EEENS7_ILi128EEES8_EEENS_10bfloat16_tEfNS_4arch4Sm80ELb1ELb0ELb1ELb1ELb0ELb0ELb0ELb0ELi2ELi2ELi4ELi2ELb1EEENS1_21CollectiveEpilogueBwdISA_SB_SD_Li256ELb1ELb0ELi2EEENS1_25SingleTileBwdLPTSchedulerILb1ELi128ELb0EEEEEEEEEvNT_6ParamsE$_ZZN4cuteplIJNS_15ArithmeticTupleIJiEEEEJNS1_IJNS_1CILi0EEEiEEEEEEDaRKNS1_IJDpT_EEERKNS1_IJDpT0_EEEENKUlDpRKT_E_clIJNS1_IJiiEEEEEEDaSJ_) ;  /* 0x000015d000007944 */ /* 0x002fea0003c00000 */
        /* <DEDUP_REMOVED lines=8> */
[----:B--2--5:R-:W-:Y:S05]  /*9c20*/  CALL.REL.NOINC `($_ZN7cutlass13device_kernelIN5flash19enable_sm80_to_sm89INS1_16FlashAttnBwdSm80INS1_25CollectiveMainloopBwdSm80ILi2ELi2EN4cute5tupleIJNS5_1CILi64EEENS7_ILi128EEES8_EEENS_10bfloat16_tEfNS_4arch4Sm80ELb1ELb0ELb1ELb1ELb0ELb0ELb0ELb0ELi2ELi2ELi4ELi2ELb1EEENS1_21CollectiveEpilogueBwdISA_SB_SD_Li256ELb1ELb0ELi2EEENS1_25SingleTileBwdLPTSchedulerILb1ELi128ELb0EEEEEEEEEvNT_6ParamsE$_ZN4cute5tupleIJiEEC2ERKi) ;  /* 0xfffff36000007944 */ /* 0x024fea0003c3ffff */
        /* <DEDUP_REMOVED lines=9> */
[----:B-1---5:R-:W-:Y:S05]  /*9cc0*/  CALL.REL.NOINC `($_ZN7cutlass13device_kernelIN5flash19enable_sm80_to_sm89INS1_16FlashAttnBwdSm80INS1_25CollectiveMainloopBwdSm80ILi2ELi2EN4cute5tupleIJNS5_1CILi64EEENS7_ILi128EEES8_EEENS_10bfloat16_tEfNS_4arch4Sm80ELb1ELb0ELb1ELb1ELb0ELb0ELb0ELb0ELi2ELi2ELi4ELi2ELb1EEENS1_21CollectiveEpilogueBwdISA_SB_SD_Li256ELb1ELb0ELi2EEENS1_25SingleTileBwdLPTSchedulerILb1ELi128ELb0EEEEEEEEEvNT_6ParamsE$_ZN4cute5tupleIJiEEC2ERKi) ;  /* 0xfffff2c000007944 */ /* 0x022fea0003c3ffff */
[----:B------:R1:W5:Y:S01]  /*9cd0*/  LDL R13, [R1+0x168] ;  /* 0x00016800010d7983 */ /* 0x0003620000100800 */
[----:B------:R-:W-:Y:S01]  /*9ce0*/  IMAD.MOV.U32 R7, RZ, RZ, R10 ;  /* 0x000000ffff077224 */ /* 0x000fe200078e000a */
[----:B------:R-:W-:Y:S02]  /*9cf0*/  MOV R6, R27 ;  /* 0x0000001b00067202 */ /* 0x000fe40000000f00 */
[----:B------:R-:W-:Y:S02]  /*9d00*/  MOV R16, 0x9d20 ;  /* 0x00009d2000107802 */ /* 0x000fe40000000f00 */
[----:B-1---5:R-:W-:Y:S05]  /*9d10*/  CALL.REL.NOINC `($_ZN7cutlass13device_kernelIN5flash19enable_sm80_to_sm89INS1_16FlashAttnBwdSm80INS1_25CollectiveMainloopBwdSm80ILi2ELi2EN4cute5tupleIJNS5_1CILi64EEENS7_ILi128EEES8_EEENS_10bfloat16_tEfNS_4arch4Sm80ELb1ELb0ELb1ELb1ELb0ELb0ELb0ELb0ELi2ELi2ELi4ELi2ELb1EEENS1_21CollectiveEpilogueBwdISA_SB_SD_Li256ELb1ELb0ELi2EEENS1_25SingleTileBwdLPTSchedulerILb1ELi128ELb0EEEEEEEEEvNT_6ParamsE$_ZN4cute5tupleIJiEEC2ERKi) ;  /* 0xfffff27000007944 */ /* 0x022fea0003c3ffff */
[----:B------:R1:W5:Y:S01]  /*9d20*/  LDL R10, [R1+0x168] ;  /* 0x00016800010a7983 */ /* 0x0003620000100800 */
[----:B------:R-:W-:Y:S01]  /*9d30*/  IMAD.MOV.U32 R7, RZ, RZ, R13 ;  /* 0x000000ffff077224 */ /* 0x000fe200078e000d */
[----:B------:R-:W-:Y:S02]  /*9d40*/  MOV R6, R25 ;  /* 0x0000001900067202 */ /* 0x000fe40000000f00 */
[----:B------:R-:W-:Y:S02]  /*9d50*/  MOV R16, 0x9d70 ;  /* 0x00009d7000107802 */ /* 0x000fe40000000f00 */
[----:B-1---5:R-:W-:Y:S05]  /*9d60*/  CALL.REL.NOINC `($_ZN7cutlass13device_kernelIN5flash19enable_sm80_to_sm89INS1_16FlashAttnBwdSm80INS1_25CollectiveMainloopBwdSm80ILi2ELi2EN4cute5tupleIJNS5_1CILi64EEENS7_ILi128EEES8_EEENS_10bfloat16_tEfNS_4arch4Sm80ELb1ELb0ELb1ELb1ELb0ELb0ELb0ELb0ELi2ELi2ELi4ELi2ELb1EEENS1_21CollectiveEpilogueBwdISA_SB_SD_Li256ELb1ELb0ELi2EEENS1_25SingleTileBwdLPTSchedulerILb1ELi128ELb0EEEEEEEEEvNT_6ParamsE$_ZN4cute5tupleIJiEEC2ERKi) ;  /* 0xfffff22000007944 */ /* 0x022fea0003c3ffff */
[----:B------:R1:W5:Y:S01]  /*9d70*/  LDL R7, [R1+0x160] ;  /* 0x0001600001077983 */ /* 0x0003620000100800 */
[----:B------:R-:W-:-:S03]  /*9d80*/  MOV R18, 0x9da0 ;  /* 0x00009da000127802 */ /* 0x000fc60000000f00 */
[----:B-1---5:R-:W-:Y:S05]  /*9d90*/  CALL.REL.NOINC `($_ZN7cutlass13device_kernelIN5flash19enable_sm80_to_sm89INS1_16FlashAttnBwdSm80INS1_25CollectiveMainloopBwdSm80ILi2ELi2EN4cute5tupleIJNS5_1CILi64EEENS7_ILi128EEES8_EEENS_10bfloat16_tEfNS_4arch4Sm80ELb1ELb0ELb1ELb1ELb0ELb0ELb0ELb0ELi2ELi2ELi4ELi2ELb1EEENS1_21CollectiveEpilogueBwdISA_SB_SD_Li256ELb1ELb0ELi2EEENS1_25SingleTileBwdLPTSchedulerILb1ELi128ELb0EEEEEEEEEvNT_6ParamsE$_ZN4cute5tupleIJNS_1CILi0EEES2_iEEC2ERKS2_S5_RKi) ;  /* 0xfffff0b000007944 */ /* 0x022fea0003c3ffff */
[----:B------:R1:W5:Y:S01]  /*9da0*/  LDL R13, [R1+0x168] ;  /* 0x00016800010d7983 */ /* 0x0003620000100800 */
[----:B------:R-:W-:Y:S01]  /*9db0*/  IMAD.MOV.U32 R7, RZ, RZ, R10 ;  /* 0x000000ffff077224 */ /* 0x000fe200078e000a */
[----:B------:R-:W-:-:S02]  /*9dc0*/  MOV R6, R25 ;  /* 0x0000001900067202 */ /* 0x000fc40000000f00 */
[----:B------:R-:W-:Y:S02]  /*9dd0*/  MOV R16, 0x9df0 ;  /* 0x00009df000107802 */ /* 0x000fe40000000f00 */
[----:B-1---5:R-:W-:Y:S05]  /*9de0*/  CALL.REL.NOINC `($_ZN7cutlass13device_kernelIN5flash19enable_sm80_to_sm89INS1_16FlashAttnBwdSm80INS1_25CollectiveMainloopBwdSm80ILi2ELi2EN4cute5tupleIJNS5_1CILi64EEENS7_ILi128EEES8_EEENS_10bfloat16_tEfNS_4arch4Sm80ELb1ELb0ELb1ELb1ELb0ELb0ELb0ELb0ELi2ELi2ELi4ELi2ELb1EEENS1_21CollectiveEpilogueBwdISA_SB_SD_Li256ELb1ELb0ELi2EEENS1_25SingleTileBwdLPTSchedulerILb1ELi128ELb0EEEEEEEEEvNT_6ParamsE$_ZN4cute5tupleIJiEEC2ERKi) ;  /* 0xfffff1a000007944 */ /* 0x022fea0003c3ffff */
[----:B------:R1:W5:Y:S01]  /*9df0*/  LDL R7, [R1+0x160] ;  /* 0x0001600001077983 */ /* 0x0003620000100800 */
[----:B------:R-:W-:-:S03]  /*9e00*/  MOV R16, 0x9e20 ;  /* 0x00009e2000107802 */ /* 0x000fc60000000f00 */
[----:B-1---5:R-:W-:Y:S05]  /*9e10*/  CALL.REL.NOINC `($_ZN7cutlass13device_kernelIN5flash19enable_sm80_to_sm89INS1_16FlashAttnBwdSm80INS1_25CollectiveMainloopBwdSm80ILi2ELi2EN4cute5tupleIJNS5_1CILi64EEENS7_ILi128EEES8_EEENS_10bfloat16_tEfNS_4arch4Sm80ELb1ELb0ELb1ELb1ELb0ELb0ELb0ELb0ELi2ELi2ELi4ELi2ELb1EEENS1_21CollectiveEpilogueBwdISA_SB_SD_Li256ELb1ELb0ELi2EEENS1_25SingleTileBwdLPTSchedulerILb1ELi128ELb0EEEEEEEEEvNT_6ParamsE$_ZN4cute5tupleIJNS_1CILi0EEES2_S2_iEEC2ERKS2_S5_S5_RKi) ;  /* 0xffffeff000007944 */ /* 0x022fea0003c3ffff */
[----:B------:R2:W5:Y:S01]  /*9e20*/  LDL R16, [R1+0x168] ;  /* 0x0001680001107983 */ /* 0x0005620000100800 */
[----:B------:R-:W-:-:S03]  /*9e30*/  MOV R10, 0x9e50 ;  /* 0x00009e50000a7802 */ /* 0x000fc60000000f00 */
[----:B-12--5:R-:W-:Y:S05]  /*9e40*/  CALL.REL.NOINC `($_ZN7cutlass13device_kernelIN5flash19enable_sm80_to_sm89INS1_16FlashAttnBwdSm80INS1_25CollectiveMainloopBwdSm80ILi2ELi2EN4cute5tupleIJNS5_1CILi64EEENS7_ILi128EEES8_EEENS_10bfloat16_tEfNS_4arch4Sm80ELb1ELb0ELb1ELb1ELb0ELb0ELb0ELb0ELi2ELi2ELi4ELi2ELb1EEENS1_21CollectiveEpilogueBwdISA_SB_SD_Li256ELb1ELb0ELi2EEENS1_25SingleTileBwdLPTSchedulerILb1ELi128ELb0EEEEEEEEEvNT_6ParamsE$_ZN4cute3eso3ESOILb1ELb0EJNS_1CILi0EEES3_iS3_EEC2ERKS3_S6_RKiS6_) ;  /* 0xffffe81000007944 */ /* 0x026fea0003c3ffff */
[----:B-1----:R1:W5:Y:S01]  /*9e50*/  LDL R13, [R1+0x168] ;  /* 0x00016800010d7983 */ /* 0x0023620000100800 */
[----:B------:R-:W-:Y:S02]  /*9e60*/  MOV R7, R27 ;  /* 0x0000001b00077202 */ /* 0x000fe40000000f00 */
[----:B------:R-:W-:Y:S01]  /*9e70*/  MOV R6, 0x9ea0 ;  /* 0x00009ea000067802 */ /* 0x000fe20000000f00 */
[----:B------:R1:W-:Y:S04]  /*9e80*/  STL [R1+0x168], R16 ;  /* 0x0001681001007387 */ /* 0x0003e80000100800 */
[----:B-1---5:R-:W-:Y:S05]  /*9e90*/  CALL.REL.NOINC `($_ZN7cutlass13device_kernelIN5flash19enable_sm80_to_sm89INS1_16FlashAttnBwdSm80INS1_25CollectiveMainloopBwdSm80ILi2ELi2EN4cute5tupleIJNS5_1CILi64EEENS7_ILi128EEES8_EEENS_10bfloat16_tEfNS_4arch4Sm80ELb1ELb0ELb1ELb1ELb0ELb0ELb0ELb0ELi2ELi2ELi4ELi2ELb1EEENS1_21CollectiveEpilogueBwdISA_SB_SD_Li256ELb1ELb0ELi2EEENS1_25SingleTileBwdLPTSchedulerILb1ELi128ELb0EEEEEEEEEvNT_6ParamsE$_ZZN4cuteplIJNS_1CILi0EEES2_iEJS2_S2_S2_iEEEDaRKNS_15ArithmeticTupleIJDpT_EEERKNS3_IJDpT0_EEEENKUlDpRKT_E_clIJS2_S2_iiEEEDaSH_) ;  /* 0x000014f000007944 */ /* 0x022fea0003c00000 */
[----:B------:R-:W-:Y:S01]  /*9ea0*/  IMAD.MOV.U32 R7, RZ, RZ, R11 ;  /* 0x000000ffff077224 */ /* 0x000fe200078e000b */
[----:B------:R-:W-:Y:S02]  /*9eb0*/  MOV R6, R25 ;  /* 0x0000001900067202 */ /* 0x000fe40000000f00 */
[----:B------:R-:W-:Y:S02]  /*9ec0*/  MOV R16, 0x9ee0 ;  /* 0x00009ee000107802 */ /* 0x000fe40000000f00 */
[----:B--2--5:R-:W-:Y:S05]  /*9ed0*/  CALL.REL.NOINC `($_ZN7cutlass13device_kernelIN5flash19enable_sm80_to_sm89INS1_16FlashAttnBwdSm80INS1_25CollectiveMainloopBwdSm80ILi2ELi2EN4cute5tupleIJNS5_1CILi64EEENS7_ILi128EEES8_EEENS_10bfloat16_tEfNS_4arch4Sm80ELb1ELb0ELb1ELb1ELb0ELb0ELb0ELb0ELi2ELi2ELi4ELi2ELb1EEENS1_21CollectiveEpilogueBwdISA_SB_SD_Li256ELb1ELb0ELi2EEENS1_25SingleTileBwdLPTSchedulerILb1ELi128ELb0EEEEEEEEEvNT_6ParamsE$_ZN4cute5tupleIJiEEC2ERKi) ;  /* 0xfffff0b000007944 */ /* 0x024fea0003c3ffff */
[----:B------:R1:W5:Y:S01]  /*9ee0*/  LDL R7, [R1+0x160] ;  /* 0x0001600001077983 */ /* 0x0003620000100800 */
[----:B------:R-:W-:-:S02]  /*9ef0*/  MOV R13, R27 ;  /* 0x0000001b000d7202 */ /* 0x000fc40000000f00 */
[----:B------:R-:W-:Y:S02]  /*9f00*/  MOV R18, 0x9f20 ;  /* 0x00009f2000127802 */ /* 0x000fe40000000f00 */
[----:B-1---5:R-:W-:Y:S05]  /*9f10*/  CALL.REL.NOINC `($_ZN7cutlass13device_kernelIN5flash19enable_sm80_to_sm89INS1_16FlashAttnBwdSm80INS1_25CollectiveMainloopBwdSm80ILi2ELi2EN4cute5tupleIJNS5_1CILi64EEENS7_ILi128EEES8_EEENS_10bfloat16_tEfNS_4arch4Sm80ELb1ELb0ELb1ELb1ELb0ELb0ELb0ELb0ELi2ELi2ELi4ELi2ELb1EEENS1_21CollectiveEpilogueBwdISA_SB_SD_Li256ELb1ELb0ELi2EEENS1_25SingleTileBwdLPTSchedulerILb1ELi128ELb0EEEEEEEEEvNT_6ParamsE$_ZN4cute5tupleIJNS_1CILi0EEEiEEC2ERKS2_RKi) ;  /* 0xffffefd000007944 */ /* 0x022fea0003c3ffff */
[----:B------:R1:W5:Y:S01]  /*9f20*/  LDL R7, [R1+0x168] ;  /* 0x0001680001077983 */ /* 0x0003620000100800 */
[----:B------:R-:W-:-:S03]  /*9f30*/  MOV R16, 0x9f50 ;  /* 0x00009f5000107802 */ /* 0x000fc60000000f00 */
[----:B-1---5:R-:W-:Y:S05]  /*9f40*/  CALL.REL.NOINC `($_ZN7cutlass13device_kernelIN5flash19enable_sm80_to_sm89INS1_16FlashAttnBwdSm80INS1_25CollectiveMainloopBwdSm80ILi2ELi2EN4cute5tupleIJNS5_1CILi64EEENS7_ILi128EEES8_EEENS_10bfloat16_tEfNS_4arch4Sm80ELb1ELb0ELb1ELb1ELb0ELb0ELb0ELb0ELi2ELi2ELi4ELi2ELb1EEENS1_21CollectiveEpilogueBwdISA_SB_SD_Li256ELb1ELb0ELi2EEENS1_25SingleTileBwdLPTSchedulerILb1ELi128ELb0EEEEEEEEEvNT_6ParamsE$_ZN4cute3eso3ESOILb1ELb0EJNS_1CILi0EEEiS3_S3_EEC2ERKS3_RKiS6_S6_) ;  /* 0xffffe85000007944 */ /* 0x022fea0003c3ffff */
[----:B------:R-:W-:Y:S01]  /*9f50*/  STL [R1+0x160], R46 ;  /* 0x0001602e01007387 */ /* 0x000fe20000100800 */
[----:B------:R-:W-:-:S03]  /*9f60*/  MOV R11, R25 ;  /* 0x00000019000b7202 */ /* 0x000fc60000000f00 */
[----:B-1----:R1:W5:Y:S04]  /*9f70*/  LDL R6, [R1+0x168] ;  /* 0x0001680001067983 */ /* 0x0023680000100800 */
[----:B------:R2:W-:Y:S02]  /*9f80*/  STL [R1+0x168], R10 ;  /* 0x0001680a01007387 */ /* 0x0005e40000100800 */
[----:B--2---:R-:W-:Y:S02]  /*9f90*/  MOV R10, 0x9fb0 ;  /* 0x00009fb0000a7802 */ /* 0x004fe40000000f00 */
[----:B-1---5:R-:W-:Y:S05]  /*9fa0*/  CALL.REL.NOINC `($_ZN7cutlass13device_kernelIN5flash19enable_sm80_to_sm89INS1_16FlashAttnBwdSm80INS1_25CollectiveMainloopBwdSm80ILi2ELi2EN4cute5tupleIJNS5_1CILi64EEENS7_ILi128EEES8_EEENS_10bfloat16_tEfNS_4arch4Sm80ELb1ELb0ELb1ELb1ELb0ELb0ELb0ELb0ELi2ELi2ELi4ELi2ELb1EEENS1_21CollectiveEpilogueBwdISA_SB_SD_Li256ELb1ELb0ELi2EEENS1_25SingleTileBwdLPTSchedulerILb1ELi128ELb0EEEEEEEEEvNT_6ParamsE$_ZZN4cuteplIJNS_1CILi0EEEiEJS2_S2_iiEEEDaRKNS_15ArithmeticTupleIJDpT_EEERKNS3_IJDpT0_EEEENKUlDpRKT_E_clIJS2_iiiEEEDaSH_) ;  /* 0x0000146000007944 */ /* 0x022fea0003c00000 */
[----:B------:R-:W-:Y:S02]  /*9fb0*/  MOV R16, R9 ;  /* 0x0000000900107202 */ /* 0x000fe40000000f00 */
[----:B------:R-:W-:Y:S02]  /*9fc0*/  MOV R10, 0x9fe0 ;  /* 0x00009fe0000a7802 */ /* 0x000fe40000000f00 */
[----:B-1---5:R-:W-:Y:S05]  /*9fd0*/  CALL.REL.NOINC `($_ZN7cutlass13device_kernelIN5flash19enable_sm80_to_sm89INS1_16FlashAttnBwdSm80INS1_25CollectiveMainloopBwdSm80ILi2ELi2EN4cute5tupleIJNS5_1CILi64EEENS7_ILi128EEES8_EEENS_10bfloat16_tEfNS_4arch4Sm80ELb1ELb0ELb1ELb1ELb0ELb0ELb0ELb0ELi2ELi2ELi4ELi2ELb1EEENS1_21CollectiveEpilogueBwdISA_SB_SD_Li256ELb1ELb0ELi2EEENS1_25SingleTileBwdLPTSchedulerILb1ELi128ELb0EEEEEEEEEvNT_6ParamsE$_ZN4cute3eso3ESOILb0ELb1EJNS_15ArithmeticTupleIJiiEEENS_1CILi0EEES5_S5_EEC2ERKS3_RKS5_SA_SA_) ;  /* 0xffffe39000007944 */ /* 0x022fea0003c3ffff */
[----:B-1----:R1:W5:Y:S01]  /*9fe0*/  LDL.64 R8, [R1+0x168] ;  /* 0x0001680001087983 */ /* 0x0023620000100a00 */
[----:B------:R-:W-:Y:S01]  /*9ff0*/  IMAD.MOV.U32 R11, RZ, RZ, R25 ;  /* 0x000000ffff0b7224 */ /* 0x000fe200078e0019 */
[----:B------:R-:W-:Y:S01]  /*a000*/  IADD3 R13, R25, 0x24, RZ ;  /* 0x00000024190d7810 */ /* 0x000fe20007ffe0ff */
[----:B------:R-:W-:Y:S01]  /*a010*/  IMAD.MOV.U32 R16, RZ, RZ, R26 ;  /* 0x000000ffff107224 */ /* 0x000fe200078e001a */
[----:B------:R1:W-:Y:S01]  /*a020*/  STL.64 [R1+0x160], R6 ;  /* 0x0001600601007387 */ /* 0x0003e20000100a00 */
[----:B------:R-:W-:-:S03]  /*a030*/  MOV R10, 0xa060 ;  /* 0x0000a060000a7802 */ /* 0x000fc60000000f00 */
[----:B------:R1:W-:Y:S04]  /*a040*/  STL [R1+0x168], R18 ;  /* 0x0001681201007387 */ /* 0x0003e80000100800 */
[----:B-1---5:R-:W-:Y:S05]  /*a050*/  CALL.REL.NOINC `($_ZN7cutlass13device_kernelIN5flash19enable_sm80_to_sm89INS1_16FlashAttnBwdSm80INS1_25CollectiveMainloopBwdSm80ILi2ELi2EN4cute5tupleIJNS5_1CILi64EEENS7_ILi128EEES8_EEENS_10bfloat16_tEfNS_4arch4Sm80ELb1ELb0ELb1ELb1ELb0ELb0ELb0ELb0ELi2ELi2ELi4ELi2ELb1EEENS1_21CollectiveEpilogueBwdISA_SB_SD_Li256ELb1ELb0ELi2EEENS1_25SingleTileBwdLPTSchedulerILb1ELi128ELb0EEEEEEEEEvNT_6ParamsE$_ZZN4cuteplIJNS_15ArithmeticTupleIJiiEEEEJNS_1CILi0EEEiiiEEEDaRKNS1_IJDpT_EEERKNS1_IJDpT0_EEEENKUlDpRKT_E_clIJS2_iiiEEEDaSI_) ;  /* 0x0000119000007944 */ /* 0x022fea0003c00000 */
[----:B-----5:R1:W-:Y:S01]  /*a060*/  STL.64 [R1+0x188], R6 ;  /* 0x0001880601007387 */ /* 0x0203e20000100a00 */
[----:B------:R-:W-:-:S03]  /*a070*/  MOV R46, 0xa0b0 ;  /* 0x0000a0b0002e7802 */ /* 0x000fc60000000f00 */
[----:B------:R1:W-:Y:S04]  /*a080*/  STL.64 [R1+0x190], R8 ;  /* 0x0001900801007387 */ /* 0x0003e80000100a00 */
[----:B------:R1:W-:Y:S02]  /*a090*/  STL [R1+0x184], R16 ;  /* 0x0001841001007387 */ /* 0x0003e40000100800 */
[----:B-12---:R-:W-:Y:S05]  /*a0a0*/  CALL.REL.NOINC `($_ZN7cutlass13device_kernelIN5flash19enable_sm80_to_sm89INS1_16FlashAttnBwdSm80INS1_25CollectiveMainloopBwdSm80ILi2ELi2EN4cute5tupleIJNS5_1CILi64EEENS7_ILi128EEES8_EEENS_10bfloat16_tEfNS_4arch4Sm80ELb1ELb0ELb1ELb1ELb0ELb0ELb0ELb0ELi2ELi2ELi4ELi2ELb1EEENS1_21CollectiveEpilogueBwdISA_SB_SD_Li256ELb1ELb0ELi2EEENS1_25SingleTileBwdLPTSchedulerILb1ELi128ELb0EEEEEEEEEvNT_6ParamsE$_ZZN4cute19as_arithmetic_tupleINS_15ArithmeticTupleIJNS1_IJiiEEEiiiEEEEEDaRKT_ENKUlRKT_E_clIS2_EEDaS9_) ;  /* 0xfffff41000007944 */ /* 0x006fea0003c3ffff */
[----:B------:R2:W5:Y:S01]  /*a0b0*/  LDL R7, [R1+0x18c] ;  /* 0x00018c0001077983 */ /* 0x0005620000100800 */
[----:B------:R-:W-:-:S03]  /*a0c0*/  MOV R6, 0xa0e0 ;  /* 0x0000a0e000067802 */ /* 0x000fc60000000f00 */
[----:B-12--5:R-:W-:Y:S05]  /*a0d0*/  CALL.REL.NOINC `($_ZN7cutlass13device_kernelIN5flash19enable_sm80_to_sm89INS1_16FlashAttnBwdSm80INS1_25CollectiveMainloopBwdSm80ILi2ELi2EN4cute5tupleIJNS5_1CILi64EEENS7_ILi128EEES8_EEENS_10bfloat16_tEfNS_4arch4Sm80ELb1ELb0ELb1ELb1ELb0ELb0ELb0ELb0ELi2ELi2ELi4ELi2ELb1EEENS1_21CollectiveEpilogueBwdISA_SB_SD_Li256ELb1ELb0ELi2EEENS1_25SingleTileBwdLPTSchedulerILb1ELi128ELb0EEEEEEEEEvNT_6ParamsE$_ZZN4cute19as_arithmetic_tupleINS_15ArithmeticTupleIJNS1_IJiiEEEiiiEEEEEDaRKT_ENKUlRKT_E_clIiEEDaS9_) ;  /* 0xfffff4f000007944 */ /* 0x026fea0003c3ffff */
[----:B------:R1:W5:Y:S01]  /*a0e0*/  LDL R7, [R1+0x190] ;  /* 0x0001900001077983 */ /* 0x0003620000100800 */
[----:B------:R-:W-:-:S03]  /*a0f0*/  MOV R6, 0xa120 ;  /* 0x0000a12000067802 */ /* 0x000fc60000000f00 */
[----:B------:R1:W-:Y:S04]  /*a100*/  STL [R1+0x168], R10 ;  /* 0x0001680a01007387 */ /* 0x0003e80000100800 */
[----:B-1---5:R-:W-:Y:S05]  /*a110*/  CALL.REL.NOINC `($_ZN7cutlass13device_kernelIN5flash19enable_sm80_to_sm89INS1_16FlashAttnBwdSm80INS1_25CollectiveMainloopBwdSm80ILi2ELi2EN4cute5tupleIJNS5_1CILi64EEENS7_ILi128EEES8_EEENS_10bfloat16_tEfNS_4arch4Sm80ELb1ELb0ELb1ELb1ELb0ELb0ELb0ELb0ELi2ELi2ELi4ELi2ELb1EEENS1_21CollectiveEpilogueBwdISA_SB_SD_Li256ELb1ELb0ELi2EEENS1_25SingleTileBwdLPTSchedulerILb1ELi128ELb0EEEEEEEEEvNT_6ParamsE$_ZZN4cute19as_arithmetic_tupleINS_15ArithmeticTupleIJNS1_IJiiEEEiiiEEEEEDaRKT_ENKUlRKT_E_clIiEEDaS9_) ;  /* 0xfffff4b000007944 */ /* 0x022fea0003c3ffff */
[----:B------:R1:W5:Y:S01]  /*a120*/  LDL R7, [R1+0x194] ;  /* 0x0001940001077983 */ /* 0x0003620000100800 */
[----:B------:R-:W-:-:S03]  /*a130*/  MOV R6, 0xa160 ;  /* 0x0000a16000067802 */ /* 0x000fc60000000f00 */
[----:B------:R1:W-:Y:S04]  /*a140*/  STL [R1+0x160], R10 ;  /* 0x0001600a01007387 */ /* 0x0003e80000100800 */
[----:B-1---5:R-:W-:Y:S05]  /*a150*/  CALL.REL.NOINC `($_ZN7cutlass13device_kernelIN5flash19enable_sm80_to_sm89INS1_16FlashAttnBwdSm80INS1_25CollectiveMainloopBwdSm80ILi2ELi2EN4cute5tupleIJNS5_1CILi64EEENS7_ILi128EEES8_EEENS_10bfloat16_tEfNS_4arch4Sm80ELb1ELb0ELb1ELb1ELb0ELb0ELb0ELb0ELi2ELi2ELi4ELi2ELb1EEENS1_21CollectiveEpilogueBwdISA_SB_SD_Li256ELb1ELb0ELi2EEENS1_25SingleTileBwdLPTSchedulerILb1ELi128ELb0EEEEEEEEEvNT_6ParamsE$_ZZN4cute19as_arithmetic_tupleINS_15ArithmeticTupleIJNS1_IJiiEEEiiiEEEEEDaRKT_ENKUlRKT_E_clIiEEDaS9_) ;  /* 0xfffff47000007944 */ /* 0x022fea0003c3ffff */
[----:B------:R1:W-:Y:S01]  /*a160*/  STL [R1+0x164], R10 ;  /* 0x0001640a01007387 */ /* 0x0003e20000100800 */
[----:B------:R-:W-:Y:S01]  /*a170*/  IMAD.MOV.U32 R6, RZ, RZ, R27 ;  /* 0x000000ffff067224 */ /* 0x000fe200078e001b */
[----:B------:R-:W-:Y:S01]  /*a180*/  MOV R11, R25 ;  /* 0x00000019000b7202 */ /* 0x000fe20000000f00 */
[----:B------:R-:W-:Y:S01]  /*a190*/  IMAD.MOV.U32 R9, RZ, RZ, R26 ;  /* 0x000000ffff097224 */ /* 0x000fe200078e001a */
[----:B------:R-:W-:Y:S02]  /*a1a0*/  IADD3 R13, R25, 0x10, RZ ;  /* 0x00000010190d7810 */ /* 0x000fe40007ffe0ff */
[----:B------:R-:W-:Y:S02]  /*a1b0*/  MOV R16, 0xa1d0 ;  /* 0x0000a1d000107802 */ /* 0x000fe40000000f00 */
[----:B-1----:R-:W-:Y:S05]  /*a1c0*/  CALL.REL.NOINC `($_ZN7cutlass13device_kernelIN5flash19enable_sm80_to_sm89INS1_16FlashAttnBwdSm80INS1_25CollectiveMainloopBwdSm80ILi2ELi2EN4cute5tupleIJNS5_1CILi64EEENS7_ILi128EEES8_EEENS_10bfloat16_tEfNS_4arch4Sm80ELb1ELb0ELb1ELb1ELb0ELb0ELb0ELb0ELi2ELi2ELi4ELi2ELb1EEENS1_21CollectiveEpilogueBwdISA_SB_SD_Li256ELb1ELb0ELi2EEENS1_25SingleTileBwdLPTSchedulerILb1ELi128ELb0EEEEEEEEEvNT_6ParamsE$_ZZN4cute19as_arithmetic_tupleINS_15ArithmeticTupleIJNS1_IJiiEEEiiiEEEEEDaRKT_ENKUlDpRKT_E_clIJS2_iiiEEEDaSA_) ;  /* 0xfffff26000007944 */ /* 0x002fea0003c3ffff */
[----:B-----5:R-:W-:Y:S01]  /*a1d0*/  IMAD.MOV.U32 R11, RZ, RZ, R6 ;  /* 0x000000ffff0b7224 */ /* 0x020fe200078e0006 */
[----:B------:R-:W-:Y:S01]  /*a1e0*/  MOV R6, R7 ;  /* 0x0000000700067202 */ /* 0x000fe20000000f00 */
[----:B------:R-:W-:Y:S01]  /*a1f0*/  IMAD.MOV.U32 R7, RZ, RZ, R8 ;  /* 0x000000ffff077224 */ /* 0x000fe200078e0008 */
[----:B------:R1:W-:Y:S01]  /*a200*/  STL [R1+0x180], R9 ;  /* 0x0001800901007387 */ /* 0x0003e20000100800 */
[----:B------:R-:W-:-:S03]  /*a210*/  MOV R18, 0xa250 ;  /* 0x0000a25000127802 */ /* 0x000fc60000000f00 */
[----:B------:R1:W-:Y:S04]  /*a220*/  STL.64 [R1+0x170], R10 ;  /* 0x0001700a01007387 */ /* 0x0003e80000100a00 */
[----:B------:R1:W-:Y:S02]  /*a230*/  STL.64 [R1+0x178], R6 ;  /* 0x0001780601007387 */ /* 0x0003e40000100a00 */
[----:B-12---:R-:W-:Y:S05]  /*a240*/  CALL.REL.NOINC `($_ZN7cutlass13device_kernelIN5flash19enable_sm80_to_sm89INS1_16FlashAttnBwdSm80INS1_25CollectiveMainloopBwdSm80ILi2ELi2EN4cute5tupleIJNS5_1CILi64EEENS7_ILi128EEES8_EEENS_10bfloat16_tEfNS_4arch4Sm80ELb1ELb0ELb1ELb1ELb0ELb0ELb0ELb0ELi2ELi2ELi4ELi2ELb1EEENS1_21CollectiveEpilogueBwdISA_SB_SD_Li256ELb1ELb0ELi2EEENS1_25SingleTileBwdLPTSchedulerILb1ELi128ELb0EEEEEEEEEvNT_6ParamsE$_ZZN4cute14transform_leafINS_15ArithmeticTupleIJNS1_IJiiEEEiiiEEENS_8identityEEEDaRKT_OT0_ENKUlRKT_E_clIS2_EEDaSC_) ;  /* 0xfffff07000007944 */ /* 0x006fea0003c3ffff */
[----:B------:R2:W5:Y:S01]  /*a250*/  LDL R9, [R1+0x178] ;  /* 0x0001780001097983 */ /* 0x0005620000100800 */
[----:B------:R-:W-:-:S03]  /*a260*/  MOV R8, 0xa280 ;  /* 0x0000a28000087802 */ /* 0x000fc60000000f00 */
[----:B-12--5:R-:W-:Y:S05]  /*a270*/  CALL.REL.NOINC `($_ZN7cutlass13device_kernelIN5flash19enable_sm80_to_sm89INS1_16FlashAttnBwdSm80INS1_25CollectiveMainloopBwdSm80ILi2ELi2EN4cute5tupleIJNS5_1CILi64EEENS7_ILi128EEES8_EEENS_10bfloat16_tEfNS_4arch4Sm80ELb1ELb0ELb1ELb1ELb0ELb0ELb0ELb0ELi2ELi2ELi4ELi2ELb1EEENS1_21CollectiveEpilogueBwdISA_SB_SD_Li256ELb1ELb0ELi2EEENS1_25SingleTileBwdLPTSchedulerILb1ELi128ELb0EEEEEEEEEvNT_6ParamsE$_ZZN4cute14transform_leafINS_15ArithmeticTupleIJNS1_IJiiEEEiiiEEENS_8identityEEEDaRKT_OT0_ENKUlRKT_E_clIiEEDaSC_) ;  /* 0xfffff14000007944 */ /* 0x026fea0003c3ffff */
[----:B------:R1:W5:Y:S01]  /*a280*/  LDL R9, [R1+0x17c] ;  /* 0x00017c0001097983 */ /* 0x0003620000100800 */
[----:B------:R-:W-:-:S03]  /*a290*/  MOV R8, 0xa2c0 ;  /* 0x0000a2c000087802 */ /* 0x000fc60000000f00 */
[----:B------:R1:W-:Y:S04]  /*a2a0*/  STL [R1+0x168], R10 ;  /* 0x0001680a01007387 */ /* 0x0003e80000100800 */
[----:B-1---5:R-:W-:Y:S05]  /*a2b0*/  CALL.REL.NOINC `($_ZN7cutlass13device_kernelIN5flash19enable_sm80_to_sm89INS1_16FlashAttnBwdSm80INS1_25CollectiveMainloopBwdSm80ILi2ELi2EN4cute5tupleIJNS5_1CILi64EEENS7_ILi128EEES8_EEENS_10bfloat16_tEfNS_4arch4Sm80ELb1ELb0ELb1ELb1ELb0ELb0ELb0ELb0ELi2ELi2ELi4ELi2ELb1EEENS1_21CollectiveEpilogueBwdISA_SB_SD_Li256ELb1ELb0ELi2EEENS1_25SingleTileBwdLPTSchedulerILb1ELi128ELb0EEEEEEEEEvNT_6ParamsE$_ZZN4cute14transform_leafINS_15ArithmeticTupleIJNS1_IJiiEEEiiiEEENS_8identityEEEDaRKT_OT0_ENKUlRKT_E_clIiEEDaSC_) ;  /* 0xfffff10000007944 */ /* 0x022fea0003c3ffff */
[----:B------:R1:W5:Y:S01]  /*a2c0*/  LDL R9, [R1+0x180] ;  /* 0x0001800001097983 */ /* 0x0003620000100800 */
[----:B------:R-:W-:-:S03]  /*a2d0*/  MOV R8, 0xa300 ;  /* 0x0000a30000087802 */ /* 0x000fc60000000f00 */
[----:B------:R1:W-:Y:S04]  /*a2e0*/  STL [R1+0x160], R10 ;  /* 0x0001600a01007387 */ /* 0x0003e80000100800 */
[----:B-1---5:R-:W-:Y:S05]  /*a2f0*/  CALL.REL.NOINC `($_ZN7cutlass13device_kernelIN5flash19enable_sm80_to_sm89INS1_16FlashAttnBwdSm80INS1_25CollectiveMainloopBwdSm80ILi2ELi2EN4cute5tupleIJNS5_1CILi64EEENS7_ILi128EEES8_EEENS_10bfloat16_tEfNS_4arch4Sm80ELb1ELb0ELb1ELb1ELb0ELb0ELb0ELb0ELi2ELi2ELi4ELi2ELb1EEENS1_21CollectiveEpilogueBwdISA_SB_SD_Li256ELb1ELb0ELi2EEENS1_25SingleTileBwdLPTSchedulerILb1ELi128ELb0EEEEEEEEEvNT_6ParamsE$_ZZN4cute14transform_leafINS_15ArithmeticTupleIJNS1_IJiiEEEiiiEEENS_8identityEEEDaRKT_OT0_ENKUlRKT_E_clIiEEDaSC_) ;  /* 0xfffff0c000007944 */ /* 0x022fea0003c3ffff */
[----:B------:R1:W-:Y:S01]  /*a300*/  STL [R1+0x164], R10 ;  /* 0x0001640a01007387 */ /* 0x0003e20000100800 */
[----:B------:R-:W-:Y:S01]  /*a310*/  IMAD.MOV.U32 R8, RZ, RZ, R25 ;  /* 0x000000ffff087224 */ /* 0x000fe200078e0019 */
[----:B------:R-:W-:Y:S02]  /*a320*/  MOV R25, R26 ;  /* 0x0000001a00197202 */ /* 0x000fe40000000f00 */
[----:B------:R-:W-:Y:S02]  /*a330*/  MOV R16, 0xa350 ;  /* 0x0000a35000107802 */ /* 0x000fe40000000f00 */
[----:B-1----:R-:W-:Y:S05]  /*a340*/  CALL.REL.NOINC `($_ZN7cutlass13device_kernelIN5flash19enable_sm80_to_sm89INS1_16FlashAttnBwdSm80INS1_25CollectiveMainloopBwdSm80ILi2ELi2EN4cute5tupleIJNS5_1CILi64EEENS7_ILi128EEES8_EEENS_10bfloat16_tEfNS_4arch4Sm80ELb1ELb0ELb1ELb1ELb0ELb0ELb0ELb0ELi2ELi2ELi4ELi2ELb1EEENS1_21CollectiveEpilogueBwdISA_SB_SD_Li256ELb1ELb0ELi2EEENS1_25SingleTileBwdLPTSchedulerILb1ELi128ELb0EEEEEEEEEvNT_6ParamsE$_ZZN4cute9transformINS_15ArithmeticTupleIJNS1_IJiiEEEiiiEEEZNS_14transform_leafIS3_NS_8identityEEEDaRKT_OT0_EUlRKT_E_EEDaS8_SA_ENKUlDpSD_E_clIJNS_5tupleIJiiEEEiiiEEEDaSF_) ;  /* 0x00000d2000007944 */ /* 0x002fea0003c00000 */
[----:B------:R-:W-:Y:S01]  /*a350*/  MOV R25, 0x0 ;  /* 0x0000000000197802 */ /* 0x000fe20000000f00 */
[----:B-----5:R-:W-:Y:S01]  /*a360*/  IMAD.MOV.U32 R45, RZ, RZ, R6 ;  /* 0x000000ffff2d7224 */ /* 0x020fe200078e0006 */
[----:B------:R-:W-:Y:S01]  /*a370*/  MOV R43, R8 ;  /* 0x00000008002b7202 */ /* 0x000fe20000000f00 */
[----:B------:R-:W-:Y:S01]  /*a380*/  IMAD.MOV.U32 R44, RZ, RZ, R7 ;  /* 0x000000ffff2c7224 */ /* 0x000fe200078e0007 */
[----:B------:R-:W-:Y:S06]  /*a390*/  RET.REL.NODEC R24 `(_ZN7cutlass13device_kernelIN5flash19enable_sm80_to_sm89INS1_16FlashAttnBwdSm80INS1_25CollectiveMainloopBwdSm80ILi2ELi2EN4cute5tupleIJNS5_1CILi64EEENS7_ILi128EEES8_EEENS_10bfloat16_tEfNS_4arch4Sm80ELb1ELb0ELb1ELb1ELb0ELb0ELb0ELb0ELi2ELi2ELi4ELi2ELb1EEENS1_21CollectiveEpilogueBwdISA_SB_SD_Li256ELb1ELb0ELi2EEENS1_25SingleTileBwdLPTSchedulerILb1ELi128ELb0EEEEEEEEEvNT_6ParamsE) ;  /* 0xffff5c6018007950 */ /* 0x000fec0003c3ffff */
        .type           $_ZN7cutlass13device_kernelIN5flash19enable_sm80_to_sm89INS1_16FlashAttnBwdSm80INS1_25CollectiveMainloopBwdSm80ILi2ELi2EN4cute5tupleIJNS5_1CILi64EEENS7_ILi128EEES8_EEENS_10bfloat16_tEfNS_4arch4Sm80ELb1ELb0ELb1ELb1ELb0ELb0ELb0ELb0ELi2ELi2ELi4ELi2ELb1EEENS1_21CollectiveEpilogueBwdISA_SB_SD_Li256ELb1ELb0ELi2EEENS1_25SingleTileBwdLPTSchedulerILb1ELi128ELb0EEEEEEEEEvNT_6ParamsE$_ZZN4cute7idx2crdINS_5tupleIJiEEENS1_IJNS1_IJNS1_IJNS_1CILi8EEENS3_ILi2EEEEEES5_S5_NS3_ILi4EEEEEEEEEEEDaRKT_RKT0_ENKUlRKT_RKT0_E_clIiS8_EEDaSI_SL_,@function
        .size           $_ZN7cutlass13device_kernelIN5flash19enable_sm80_to_sm89INS1_16FlashAttnBwdSm80INS1_25CollectiveMainloopBwdSm80ILi2ELi2EN4cute5tupleIJNS5_1CILi64EEENS7_ILi128EEES8_EEENS_10bfloat16_tEfNS_4arch4Sm80ELb1ELb0ELb1ELb1ELb0ELb0ELb0ELb0ELi2ELi2ELi4ELi2ELb1EEENS1_21CollectiveEpilogueBwdISA_SB_SD_Li256ELb1ELb0ELi2EEENS1_25SingleTileBwdLPTSchedulerILb1ELi128ELb0EEEEEEEEEvNT_6ParamsE$_ZZN4cute7idx2crdINS_5tupleIJiEEENS1_IJNS1_IJNS1_IJNS_1CILi8EEENS3_ILi2EEEEEES5_S5_NS3_ILi4EEEEEEEEEEEDaRKT_RKT0_ENKUlRKT_RKT0_E_clIiS8_EEDaSI_SL_,($_ZN7cutlass13device_kernelIN5flash19enable_sm80_to_sm89INS1_16FlashAttnBwdSm80INS1_25CollectiveMainloopBwdSm80ILi2ELi2EN4cute5tupleIJNS5_1CILi64EEENS7_ILi128EEES8_EEENS_10bfloat16_tEfNS_4arch4Sm80ELb1ELb0ELb1ELb1ELb0ELb0ELb0ELb0ELi2ELi2ELi4ELi2ELb1EEENS1_21CollectiveEpilogueBwdISA_SB_SD_Li256ELb1ELb0ELi2EEENS1_25SingleTileBwdLPTSchedulerILb1ELi128ELb0EEEEEEEEEvNT_6ParamsE$_ZZN4cute9transformINS_15ArithmeticTupleIJNS1_IJiiEEEiiiEEEZNS_14transform_leafIS3_NS_8identityEEEDaRKT_OT0_EUlRKT_E_EEDaS8_SA_ENKUlDpSD_E_clIJNS_5tupleIJiiEEEiiiEEEDaSF_ - $_ZN7cutlass13device_kernelIN5flash19enable_sm80_to_sm89INS1_16FlashAttnBwdSm80INS1_25CollectiveMainloopBwdSm80ILi2ELi2EN4cute5tupleIJNS5_1CILi64EEENS7_ILi128EEES8_EEENS_10bfloat16_tEfNS_4arch4Sm80ELb1ELb0ELb1ELb1ELb0ELb0ELb0ELb0ELi2ELi2ELi4ELi2ELb1EEENS1_21CollectiveEpilogueBwdISA_SB_SD_Li256ELb1ELb0ELi2EEENS1_25SingleTileBwdLPTSchedulerILb1ELi128ELb0EEEEEEEEEvNT_6ParamsE$_ZZN4cute7idx2crdINS_5tupleIJiEEENS1_IJNS1_IJNS1_IJNS_1CILi8EEENS3_ILi2EEEEEES5_S5_NS3_ILi4EEEEEEEEEEEDaRKT_RKT0_ENKUlRKT_RKT0_E_clIiS8_EEDaSI_SL_)
$_ZN7cutlass13device_kernelIN5flash19enable_sm80_to_sm89INS1_16FlashAttnBwdSm80INS1_25CollectiveMainloopBwdSm80ILi2ELi2EN4cute5tupleIJNS5_1CILi64EEENS7_ILi128EEES8_EEENS_10bfloat16_tEfNS_4arch4Sm80ELb1ELb0ELb1ELb1ELb0ELb0ELb0ELb0ELi2ELi2ELi4ELi2ELb1EEENS1_21CollectiveEpilogueBwdISA_SB_SD_Li256ELb1ELb0ELi2EEENS1_25SingleTileBwdLPTSchedulerILb1ELi128ELb0EEEEEEEEEvNT_6ParamsE$_ZZN4cute7idx2crdINS_5tupleIJiEEENS1_IJNS1_IJNS1_IJNS_1CILi8EEENS3_ILi2EEEEEES5_S5_NS3_ILi4EEEEEEEEEEEDaRKT_RKT0_ENKUlRKT_RKT0_E_clIiS8_EEDaSI_SL_:
        /* <DEDUP_REMOVED lines=73> */
[----:B------:R-:W-:-:S02]  /*a830*/  MOV R16, 0xa880 ;  /* 0x0000a88000107802 */ /* 0x000fc40000000f00 */
[----:B------:R-:W-:-:S04]  /*a840*/  LEA.HI R7, R41, R10, RZ, 0x1 ;  /* 0x0000000a29077211 */ /* 0x000fc800078f08ff */
[----:B------:R-:W-:-:S05]  /*a850*/  LOP3.LUT R7, R7, 0xfffffffe, RZ, 0xc0, !PT ;  /* 0xfffffffe07077812 */ /* 0x000fca00078ec0ff */
[----:B------:R-:W-:Y:S02]  /*a860*/  IMAD.IADD R7, R10, 0x1, -R7 ;  /* 0x000000010a077824 */ /* 0x000fe400078e0a07 */
[----:B--2--5:R-:W-:Y:S05]  /*a870*/  CALL.REL.NOINC `($_ZN7cutlass13device_kernelIN5flash19enable_sm80_to_sm89INS1_16FlashAttnBwdSm80INS1_25CollectiveMainloopBwdSm80ILi2ELi2EN4cute5tupleIJNS5_1CILi64EEENS7_ILi128EEES8_EEENS_10bfloat16_tEfNS_4arch4Sm80ELb1ELb0ELb1ELb1ELb0ELb0ELb0ELb0ELi2ELi2ELi4ELi2ELb1EEENS1_21CollectiveEpilogueBwdISA_SB_SD_Li256ELb1ELb0ELi2EEENS1_25SingleTileBwdLPTSchedulerILb1ELi128ELb0EEEEEEEEEvNT_6ParamsE$_ZN4cute5tupleIJiEEC2ERKi) ;  /* 0xffffe71000007944 */ /* 0x024fea0003c3ffff */
        /* <DEDUP_REMOVED lines=19> */
[----:B------:R-:W-:-:S02]  /*a9b0*/  MOV R16, 0xa9d0 ;  /* 0x0000a9d000107802 */ /* 0x000fc40000000f00 */
[----:B-1---5:R-:W-:Y:S05]  /*a9c0*/  CALL.REL.NOINC `($_ZN7cutlass13device_kernelIN5flash19enable_sm80_to_sm89INS1_16FlashAttnBwdSm80INS1_25CollectiveMainloopBwdSm80ILi2ELi2EN4cute5tupleIJNS5_1CILi64EEENS7_ILi128EEES8_EEENS_10bfloat16_tEfNS_4arch4Sm80ELb1ELb0ELb1ELb1ELb0ELb0ELb0ELb0ELi2ELi2ELi4ELi2ELb1EEENS1_21CollectiveEpilogueBwdISA_SB_SD_Li256ELb1ELb0ELi2EEENS1_25SingleTileBwdLPTSchedulerILb1ELi128ELb0EEEEEEEEEvNT_6ParamsE$_ZN4cute5tupleIJiEEC2ERKi) ;  /* 0xffffe5c000007944 */ /* 0x022fea0003c3ffff */
[----:B------:R1:W5:Y:S01]  /*a9d0*/  LDL R7, [R1+0x160] ;  /* 0x0001600001077983 */ /* 0x0003620000100800 */
[----:B------:R-:W-:-:S02]  /*a9e0*/  MOV R27, R26 ;  /* 0x0000001a001b7202 */ /* 0x000fc40000000f00 */
[----:B------:R-:W-:Y:S02]  /*a9f0*/  MOV R18, 0xaa10 ;  /* 0x0000aa1000127802 */ /* 0x000fe40000000f00 */
[----:B-1---5:R-:W-:Y:S05]  /*aa00*/  CALL.REL.NOINC `($_ZN7cutlass13device_kernelIN5flash19enable_sm80_to_sm89INS1_16FlashAttnBwdSm80INS1_25CollectiveMainloopBwdSm80ILi2ELi2EN4cute5tupleIJNS5_1CILi64EEENS7_ILi128EEES8_EEENS_10bfloat16_tEfNS_4arch4Sm80ELb1ELb0ELb1ELb1ELb0ELb0ELb0ELb0ELi2ELi2ELi4ELi2ELb1EEENS1_21CollectiveEpilogueBwdISA_SB_SD_Li256ELb1ELb0ELi2EEENS1_25SingleTileBwdLPTSchedulerILb1ELi128ELb0EEEEEEEEEvNT_6ParamsE$_ZN4cute5tupleIJNS_1CILi0EEES2_iEEC2ERKS2_S5_RKi) ;  /* 0xffffe44000007944 */ /* 0x022fea0003c3ffff */
        /* <DEDUP_REMOVED lines=8> */
[----:B-1---5:R-:W-:Y:S05]  /*aa90*/  CALL.REL.NOINC `($_ZN7cutlass13device_kernelIN5flash19enable_sm80_to_sm89INS1_16FlashAttnBwdSm80INS1_25CollectiveMainloopBwdSm80ILi2ELi2EN4cute5tupleIJNS5_1CILi64EEENS7_ILi128EEES8_EEENS_10bfloat16_tEfNS_4arch4Sm80ELb1ELb0ELb1ELb1ELb0ELb0ELb0ELb0ELi2ELi2ELi4ELi2ELb1EEENS1_21CollectiveEpilogueBwdISA_SB_SD_Li256ELb1ELb0ELi2EEENS1_25SingleTileBwdLPTSchedulerILb1ELi128ELb0EEEEEEEEEvNT_6ParamsE$_ZN4cute5tupleIJNS_1CILi0EEES2_S2_iEEC2ERKS2_S5_S5_RKi) ;  /* 0xffffe37000007944 */ /* 0x022fea0003c3ffff */
[----:B------:R2:W5:Y:S01]  /*aaa0*/  LDL R16, [R1+0x168] ;  /* 0x0001680001107983 */ /* 0x0005620000100800 */
[----:B------:R-:W-:Y:S02]  /*aab0*/  MOV R27, R26 ;  /* 0x0000001a001b7202 */ /* 0x000fe40000000f00 */
[----:B------:R-:W-:-:S02]  /*aac0*/  MOV R10, 0xaae0 ;  /* 0x0000aae0000a7802 */ /* 0x000fc40000000f00 */
[----:B-12--5:R-:W-:Y:S05]  /*aad0*/  CALL.REL.NOINC `($_ZN7cutlass13device_kernelIN5flash19enable_sm80_to_sm89INS1_16FlashAttnBwdSm80INS1_25CollectiveMainloopBwdSm80ILi2ELi2EN4cute5tupleIJNS5_1CILi64EEENS7_ILi128EEES8_EEENS_10bfloat16_tEfNS_4arch4Sm80ELb1ELb0ELb1ELb1ELb0ELb0ELb0ELb0ELi2ELi2ELi4ELi2ELb1EEENS1_21CollectiveEpilogueBwdISA_SB_SD_Li256ELb1ELb0ELi2EEENS1_25SingleTileBwdLPTSchedulerILb1ELi128ELb0EEEEEEEEEvNT_6ParamsE$_ZN4cute3eso3ESOILb1ELb0EJNS_1CILi0EEES3_iS3_EEC2ERKS3_S6_RKiS6_) ;  /* 0xffffdb8000007944 */ /* 0x026fea0003c3ffff */
[----:B-1----:R1:W5:Y:S01]  /*aae0*/  LDL R13, [R1+0x168] ;  /* 0x00016800010d7983 */ /* 0x0023620000100800 */
[----:B------:R-:W-:-:S02]  /*aaf0*/  MOV R7, R26 ;  /* 0x0000001a00077202 */ /* 0x000fc40000000f00 */
        /* <DEDUP_REMOVED lines=8> */
[----:B------:R-:W-:Y:S02]  /*ab80*/  MOV R13, R26 ;  /* 0x0000001a000d7202 */ /* 0x000fe40000000f00 */
[----:B------:R-:W-:Y:S02]  /*ab90*/  MOV R18, 0xabb0 ;  /* 0x0000abb000127802 */ /* 0x000fe40000000f00 */
[----:B-1---5:R-:W-:Y:S05]  /*aba0*/  CALL.REL.NOINC `($_ZN7cutlass13device_kernelIN5flash19enable_sm80_to_sm89INS1_16FlashAttnBwdSm80INS1_25CollectiveMainloopBwdSm80ILi2ELi2EN4cute5tupleIJNS5_1CILi64EEENS7_ILi128EEES8_EEENS_10bfloat16_tEfNS_4arch4Sm80ELb1ELb0ELb1ELb1ELb0ELb0ELb0ELb0ELi2ELi2ELi4ELi2ELb1EEENS1_21CollectiveEpilogueBwdISA_SB_SD_Li256ELb1ELb0ELi2EEENS1_25SingleTileBwdLPTSchedulerILb1ELi128ELb0EEEEEEEEEvNT_6ParamsE$_ZN4cute5tupleIJNS_1CILi0EEEiEEC2ERKS2_RKi) ;  /* 0xffffe34000007944 */ /* 0x022fea0003c3ffff */
[----:B------:R1:W5:Y:S01]  /*abb0*/  LDL R7, [R1+0x168] ;  /* 0x0001680001077983 */ /* 0x0003620000100800 */
[----:B------:R-:W-:Y:S02]  /*abc0*/  MOV R27, R26 ;  /* 0x0000001a001b7202 */ /* 0x000fe40000000f00 */
[----:B------:R-:W-:-:S02]  /*abd0*/  MOV R16, 0xabf0 ;  /* 0x0000abf000107802 */ /* 0x000fc40000000f00 */
[----:B-1---5:R-:W-:Y:S05]  /*abe0*/  CALL.REL.NOINC `($_ZN7cutlass13device_kernelIN5flash19enable_sm80_to_sm89INS1_16FlashAttnBwdSm80INS1_25CollectiveMainloopBwdSm80ILi2ELi2EN4cute5tupleIJNS5_1CILi64EEENS7_ILi128EEES8_EEENS_10bfloat16_tEfNS_4arch4Sm80ELb1ELb0ELb1ELb1ELb0ELb0ELb0ELb0ELi2ELi2ELi4ELi2ELb1EEENS1_21CollectiveEpilogueBwdISA_SB_SD_Li256ELb1ELb0ELi2EEENS1_25SingleTileBwdLPTSchedulerILb1ELi128ELb0EEEEEEEEEvNT_6ParamsE$_ZN4cute3eso3ESOILb1ELb0EJNS_1CILi0EEEiS3_S3_EEC2ERKS3_RKiS6_S6_) ;  /* 0xffffdbb000007944 */ /* 0x022fea0003c3ffff */
[----:B------:R-:W-:Y:S01]  /*abf0*/  STL [R1+0x160], R46 ;  /* 0x0001602e01007387 */ /* 0x000fe20000100800 */
[----:B------:R-:W-:Y:S01]  /*ac00*/  IMAD.MOV.U32 R27, RZ, RZ, R26 ;  /* 0x000000ffff1b7224 */ /* 0x000fe200078e001a */
[----:B------:R-:W-:-:S02]  /*ac10*/  MOV R11, R0 ;  /* 0x00000000000b7202 */ /* 0x000fc40000000f00 */
[----:B-1----:R1:W5:Y:S04]  /*ac20*/  LDL R6, [R1+0x168] ;  /* 0x0001680001067983 */ /* 0x0023680000100800 */
[----:B------:R2:W-:Y:S02]  /*ac30*/  STL [R1+0x168], R10 ;  /* 0x0001680a01007387 */ /* 0x0005e40000100800 */
[----:B--2---:R-:W-:Y:S02]  /*ac40*/  MOV R10, 0xac60 ;  /* 0x0000ac60000a7802 */ /* 0x004fe40000000f00 */
[----:B-1---5:R-:W-:Y:S05]  /*ac50*/  CALL.REL.NOINC `($_ZN7cutlass13device_kernelIN5flash19enable_sm80_to_sm89INS1_16FlashAttnBwdSm80INS1_25CollectiveMainloopBwdSm80ILi2ELi2EN4cute5tupleIJNS5_1CILi64EEENS7_ILi128EEES8_EEENS_10bfloat16_tEfNS_4arch4Sm80ELb1ELb0ELb1ELb1ELb0ELb0ELb0ELb0ELi2ELi2ELi4ELi2ELb1EEENS1_21CollectiveEpilogueBwdISA_SB_SD_Li256ELb1ELb0ELi2EEENS1_25SingleTileBwdLPTSchedulerILb1ELi128ELb0EEEEEEEEEvNT_6ParamsE$_ZZN4cuteplIJNS_1CILi0EEEiEJS2_S2_iiEEEDaRKNS_15ArithmeticTupleIJDpT_EEERKNS3_IJDpT0_EEEENKUlDpRKT_E_clIJS2_iiiEEEDaSH_) ;  /* 0x000007b000007944 */ /* 0x022fea0003c00000 */
[----:B------:R-:W-:Y:S01]  /*ac60*/  IMAD.MOV.U32 R16, RZ, RZ, R9 ;  /* 0x000000ffff107224 */ /* 0x000fe200078e0009 */
[----:B------:R-:W-:Y:S02]  /*ac70*/  MOV R27, R26 ;  /* 0x0000001a001b7202 */ /* 0x000fe40000000f00 */
[----:B------:R-:W-:Y:S02]  /*ac80*/  MOV R10, 0xaca0 ;  /* 0x0000aca0000a7802 */ /* 0x000fe40000000f00 */
[----:B-1---5:R-:W-:Y:S05]  /*ac90*/  CALL.REL.NOINC `($_ZN7cutlass13device_kernelIN5flash19enable_sm80_to_sm89INS1_16FlashAttnBwdSm80INS1_25CollectiveMainloopBwdSm80ILi2ELi2EN4cute5tupleIJNS5_1CILi64EEENS7_ILi128EEES8_EEENS_10bfloat16_tEfNS_4arch4Sm80ELb1ELb0ELb1ELb1ELb0ELb0ELb0ELb0ELi2ELi2ELi4ELi2ELb1EEENS1_21CollectiveEpilogueBwdISA_SB_SD_Li256ELb1ELb0ELi2EEENS1_25SingleTileBwdLPTSchedulerILb1ELi128ELb0EEEEEEEEEvNT_6ParamsE$_ZN4cute3eso3ESOILb0ELb1EJNS_15ArithmeticTupleIJiiEEENS_1CILi0EEES5_S5_EEC2ERKS3_RKS5_SA_SA_) ;  /* 0xffffd6d000007944 */ /* 0x022fea0003c3ffff */
        /* <DEDUP_REMOVED lines=61> */
        .type           $_ZN7cutlass13device_kernelIN5flash19enable_sm80_to_sm89INS1_16FlashAttnBwdSm80INS1_25CollectiveMainloopBwdSm80ILi2ELi2EN4cute5tupleIJNS5_1CILi64EEENS7_ILi128EEES8_EEENS_10bfloat16_tEfNS_4arch4Sm80ELb1ELb0ELb1ELb1ELb0ELb0ELb0ELb0ELi2ELi2ELi4ELi2ELb1EEENS1_21CollectiveEpilogueBwdISA_SB_SD_Li256ELb1ELb0ELi2EEENS1_25SingleTileBwdLPTSchedulerILb1ELi128ELb0EEEEEEEEEvNT_6ParamsE$_ZZN4cute9transformINS_15ArithmeticTupleIJNS1_IJiiEEEiiiEEEZNS_14transform_leafIS3_NS_8identityEEEDaRKT_OT0_EUlRKT_E_EEDaS8_SA_ENKUlDpSD_E_clIJNS_5tupleIJiiEEEiiiEEEDaSF_,@function
        .size           $_ZN7cutlass13device_kernelIN5flash19enable_sm80_to_sm89INS1_16FlashAttnBwdSm80INS1_25CollectiveMainloopBwdSm80ILi2ELi2EN4cute5tupleIJNS5_1CILi64EEENS7_ILi128EEES8_EEENS_10bfloat16_tEfNS_4arch4Sm80ELb1ELb0ELb1ELb1ELb0ELb0ELb0ELb0ELi2ELi2ELi4ELi2ELb1EEENS1_21CollectiveEpilogueBwdISA_SB_SD_Li256ELb1ELb0ELi2EEENS1_25SingleTileBwdLPTSchedulerILb1ELi128ELb0EEEEEEEEEvNT_6ParamsE$_ZZN4cute9transformINS_15ArithmeticTupleIJNS1_IJiiEEEiiiEEEZNS_14transform_leafIS3_NS_8identityEEEDaRKT_OT0_EUlRKT_E_EEDaS8_SA_ENKUlDpSD_E_clIJNS_5tupleIJiiEEEiiiEEEDaSF_,($_ZN7cutlass13device_kernelIN5flash19enable_sm80_to_sm89INS1_16FlashAttnBwdSm80INS1_25CollectiveMainloopBwdSm80ILi2ELi2EN4cute5tupleIJNS5_1CILi64EEENS7_ILi128EEES8_EEENS_10bfloat16_tEfNS_4arch4Sm80ELb1ELb0ELb1ELb1ELb0ELb0ELb0ELb0ELi2ELi2ELi4ELi2ELb1EEENS1_21CollectiveEpilogueBwdISA_SB_SD_Li256ELb1ELb0ELi2EEENS1_25SingleTileBwdLPTSchedulerILb1ELi128ELb0EEEEEEEEEvNT_6ParamsE$_ZZN4cute9transformINS_15ArithmeticTupleIJiiEEEZNS_14transform_leafIS2_RNS_8identityEEEDaRKT_OT0_EUlRKT_E_EEDaS8_SA_ENKUlDpSD_E_clIJiiEEEDaSF_ - $_ZN7cutlass13device_kernelIN5flash19enable_sm80_to_sm89INS1_16FlashAttnBwdSm80INS1_25CollectiveMainloopBwdSm80ILi2ELi2EN4cute5tupleIJNS5_1CILi64EEENS7_ILi128EEES8_EEENS_10bfloat16_tEfNS_4arch4Sm80ELb1ELb0ELb1ELb1ELb0ELb0ELb0ELb0ELi2ELi2ELi4ELi2ELb1EEENS1_21CollectiveEpilogueBwdISA_SB_SD_Li256ELb1ELb0ELi2EEENS1_25SingleTileBwdLPTSchedulerILb1ELi128ELb0EEEEEEEEEvNT_6ParamsE$_ZZN4cute9transformINS_15ArithmeticTupleIJNS1_IJiiEEEiiiEEEZNS_14transform_leafIS3_NS_8identityEEEDaRKT_OT0_EUlRKT_E_EEDaS8_SA_ENKUlDpSD_E_clIJNS_5tupleIJiiEEEiiiEEEDaSF_)
$_ZN7cutlass13device_kernelIN5flash19enable_sm80_to_sm89INS1_16FlashAttnBwdSm80INS1_25CollectiveMainloopBwdSm80ILi2ELi2EN4cute5tupleIJNS5_1CILi64EEENS7_ILi128EEES8_EEENS_10bfloat16_tEfNS_4arch4Sm80ELb1ELb0ELb1ELb1ELb0ELb0ELb0ELb0ELi2ELi2ELi4ELi2ELb1EEENS1_21CollectiveEpilogueBwdISA_SB_SD_Li256ELb1ELb0ELi2EEENS1_25SingleTileBwdLPTSchedulerILb1ELi128ELb0EEEEEEEEEvNT_6ParamsE$_ZZN4cute9transformINS_15ArithmeticTupleIJNS1_IJiiEEEiiiEEEZNS_14transform_leafIS3_NS_8identityEEEDaRKT_OT0_EUlRKT_E_EEDaS8_SA_ENKUlDpSD_E_clIJNS_5tupleIJiiEEEiiiEEEDaSF_:
[----:B------:R-:W-:Y:S02]  /*b070*/  IADD3 R9, R1, 0x19c, RZ ;  /* 0x0000019c01097810 */ /* 0x000fe40007ffe0ff */
[----:B------:R-:W-:-:S02]  /*b080*/  MOV R10, 0xb0b0 ;  /* 0x0000b0b0000a7802 */ /* 0x000fc40000000f00 */
[----:B------:R-:W-:Y:S02]  /*b090*/  IADD3 R9, R9, c[0x0][0x20], RZ ;  /* 0x0000080009097a10 */ /* 0x000fe40007ffe0ff */
[----:B------:R-:W-:Y:S05]  /*b0a0*/  CALL.REL.NOINC `($_ZN7cutlass13device_kernelIN5flash19enable_sm80_to_sm89INS1_16FlashAttnBwdSm80INS1_25CollectiveMainloopBwdSm80ILi2ELi2EN4cute5tupleIJNS5_1CILi64EEENS7_ILi128EEES8_EEENS_10bfloat16_tEfNS_4arch4Sm80ELb1ELb0ELb1ELb1ELb0ELb0ELb0ELb0ELi2ELi2ELi4ELi2ELb1EEENS1_21CollectiveEpilogueBwdISA_SB_SD_Li256ELb1ELb0ELi2EEENS1_25SingleTileBwdLPTSchedulerILb1ELi128ELb0EEEEEEEEEvNT_6ParamsE$_ZN4cute3eso3ESOILb0ELb0EJNS_5tupleIJiiEEEiiiEEC2ERKS3_RKiS8_S8_) ;  /* 0xffffcf9000007944 */ /* 0x000fea0003c3ffff */
[----:B-1----:R1:W5:Y:S04]  /*b0b0*/  LDL R8, [R1+0x1ac] ;  /* 0x0001ac0001087983 */ /* 0x0023680000100800 */
[----:B------:R1:W5:Y:S04]  /*b0c0*/  LDL R7, [R1+0x1a4] ;  /* 0x0001a40001077983 */ /* 0x0003680000100800 */
[----:B------:R1:W5:Y:S01]  /*b0d0*/  LDL R6, [R1+0x19c] ;  /* 0x00019c0001067983 */ /* 0x0003620000100800 */
[----:B------:R-:W-:-:S04]  /*b0e0*/  MOV R17, 0x0 ;  /* 0x0000000000117802 */ /* 0x000fc80000000f00 */
[----:B------:R-:W-:Y:S05]  /*b0f0*/  RET.REL.NODEC R16 `(_ZN7cutlass13device_kernelIN5flash19enable_sm80_to_sm89INS1_16FlashAttnBwdSm80INS1_25CollectiveMainloopBwdSm80ILi2ELi2EN4cute5tupleIJNS5_1CILi64EEENS7_ILi128EEES8_EEENS_10bfloat16_tEfNS_4arch4Sm80ELb1ELb0ELb1ELb1ELb0ELb0ELb0ELb0ELi2ELi2ELi4ELi2ELb1EEENS1_21CollectiveEpilogueBwdISA_SB_SD_Li256ELb1ELb0ELi2EEENS1_25SingleTileBwdLPTSchedulerILb1ELi128ELb0EEEEEEEEEvNT_6ParamsE) ;  /* 0xffff4f0010007950 */ /* 0x000fea0003c3ffff */
        .type           $_ZN7cutlass13device_kernelIN5flash19enable_sm80_to_sm89INS1_16FlashAttnBwdSm80INS1_25CollectiveMainloopBwdSm80ILi2ELi2EN4cute5tupleIJNS5_1CILi64EEENS7_ILi128EEES8_EEENS_10bfloat16_tEfNS_4arch4Sm80ELb1ELb0ELb1ELb1ELb0ELb0ELb0ELb0ELi2ELi2ELi4ELi2ELb1EEENS1_21CollectiveEpilogueBwdISA_SB_SD_Li256ELb1ELb0ELi2EEENS1_25SingleTileBwdLPTSchedulerILb1ELi128ELb0EEEEEEEEEvNT_6ParamsE$_ZZN4cute9transformINS_15ArithmeticTupleIJiiEEEZNS_14transform_leafIS2_RNS_8identityEEEDaRKT_OT0_EUlRKT_E_EEDaS8_SA_ENKUlDpSD_E_clIJiiEEEDaSF_,@function
        .size           $_ZN7cutlass13device_kernelIN5flash19enable_sm80_to_sm89INS1_16FlashAttnBwdSm80INS1_25CollectiveMainloopBwdSm80ILi2ELi2EN4cute5tupleIJNS5_1CILi64EEENS7_ILi128EEES8_EEENS_10bfloat16_tEfNS_4arch4Sm80ELb1ELb0ELb1ELb1ELb0ELb0ELb0ELb0ELi2ELi2ELi4ELi2ELb1EEENS1_21CollectiveEpilogueBwdISA_SB_SD_Li256ELb1ELb0ELi2EEENS1_25SingleTileBwdLPTSchedulerILb1ELi128ELb0EEEEEEEEEvNT_6ParamsE$_ZZN4cute9transformINS_15ArithmeticTupleIJiiEEEZNS_14transform_leafIS2_RNS_8identityEEEDaRKT_OT0_EUlRKT_E_EEDaS8_SA_ENKUlDpSD_E_clIJiiEEEDaSF_,($_ZN7cutlass13device_kernelIN5flash19enable_sm80_to_sm89INS1_16FlashAttnBwdSm80INS1_25CollectiveMainloopBwdSm80ILi2ELi2EN4cute5tupleIJNS5_1CILi64EEENS7_ILi128EEES8_EEENS_10bfloat16_tEfNS_4arch4Sm80ELb1ELb0ELb1ELb1ELb0ELb0ELb0ELb0ELi2ELi2ELi4ELi2ELb1EEENS1_21CollectiveEpilogueBwdISA_SB_SD_Li256ELb1ELb0ELi2EEENS1_25SingleTileBwdLPTSchedulerILb1ELi128ELb0EEEEEEEEEvNT_6ParamsE$_ZZN4cuteplIJNS_15ArithmeticTupleIJiEEEEJNS1_IJNS_1CILi0EEEiEEEEEEDaRKNS1_IJDpT_EEERKNS1_IJDpT0_EEEENKUlDpRKT_E_clIJNS1_IJiiEEEEEEDaSJ_ - $_ZN7cutlass13device_kernelIN5flash19enable_sm80_to_sm89INS1_16FlashAttnBwdSm80INS1_25CollectiveMainloopBwdSm80ILi2ELi2EN4cute5tupleIJNS5_1CILi64EEENS7_ILi128EEES8_EEENS_10bfloat16_tEfNS_4arch4Sm80ELb1ELb0ELb1ELb1ELb0ELb0ELb0ELb0ELi2ELi2ELi4ELi2ELb1EEENS1_21CollectiveEpilogueBwdISA_SB_SD_Li256ELb1ELb0ELi2EEENS1_25SingleTileBwdLPTSchedulerILb1ELi128ELb0EEEEEEEEEvNT_6ParamsE$_ZZN4cute9transformINS_15ArithmeticTupleIJiiEEEZNS_14transform_leafIS2_RNS_8identityEEEDaRKT_OT0_EUlRKT_E_EEDaS8_SA_ENKUlDpSD_E_clIJiiEEEDaSF_)
$_ZN7cutlass13device_kernelIN5flash19enable_sm80_to_sm89INS1_16FlashAttnBwdSm80INS1_25CollectiveMainloopBwdSm80ILi2ELi2EN4cute5tupleIJNS5_1CILi64EEENS7_ILi128EEES8_EEENS_10bfloat16_tEfNS_4arch4Sm80ELb1ELb0ELb1ELb1ELb0ELb0ELb0ELb0ELi2ELi2ELi4ELi2ELb1EEENS1_21CollectiveEpilogueBwdISA_SB_SD_Li256ELb1ELb0ELi2EEENS1_25SingleTileBwdLPTSchedulerILb1ELi128ELb0EEEEEEEEEvNT_6ParamsE$_ZZN4cute9transformINS_15ArithmeticTupleIJiiEEEZNS_14transform_leafIS2_RNS_8identityEEEDaRKT_OT0_EUlRKT_E_EEDaS8_SA_ENKUlDpSD_E_clIJiiEEEDaSF_:
[----:B------:R-:W-:Y:S02]  /*b100*/  IADD3 R7, R1, 0x1a0, RZ ;  /* 0x000001a001077810 */ /* 0x000fe40007ffe0ff */
[----:B------:R-:W-:Y:S02]  /*b110*/  MOV R10, 0xb140 ;  /* 0x0000b140000a7802 */ /* 0x000fe40000000f00 */
[----:B------:R-:W-:Y:S02]  /*b120*/  IADD3 R7, R7, c[0x0][0x20], RZ ;  /* 0x0000080007077a10 */ /* 0x000fe40007ffe0ff */
[----:B------:R-:W-:Y:S05]  /*b130*/  CALL.REL.NOINC `($_ZN7cutlass13device_kernelIN5flash19enable_sm80_to_sm89INS1_16FlashAttnBwdSm80INS1_25CollectiveMainloopBwdSm80ILi2ELi2EN4cute5tupleIJNS5_1CILi64EEENS7_ILi128EEES8_EEENS_10bfloat16_tEfNS_4arch4Sm80ELb1ELb0ELb1ELb1ELb0ELb0ELb0ELb0ELi2ELi2ELi4ELi2ELb1EEENS1_21CollectiveEpilogueBwdISA_SB_SD_Li256ELb1ELb0ELi2EEENS1_25SingleTileBwdLPTSchedulerILb1ELi128ELb0EEEEEEEEEvNT_6ParamsE$_ZN4cute3eso3ESOILb0ELb0EJiiEEC2ERKiS4_) ;  /* 0xffffd0e000007944 */ /* 0x000fea0003c3ffff */
[----:B-1----:R1:W5:Y:S01]  /*b140*/  LDL.64 R6, [R1+0x1a0] ;  /* 0x0001a00001067983 */ /* 0x0023620000100a00 */
[----:B------:R-:W-:-:S04]  /*b150*/  MOV R9, 0x0 ;  /* 0x0000000000097802 */ /* 0x000fc80000000f00 */
[----:B------:R-:W-:Y:S05]  /*b160*/  RET.REL.NODEC R8 `(_ZN7cutlass13device_kernelIN5flash19enable_sm80_to_sm89INS1_16FlashAttnBwdSm80INS1_25CollectiveMainloopBwdSm80ILi2ELi2EN4cute5tupleIJNS5_1CILi64EEENS7_ILi128EEES8_EEENS_10bfloat16_tEfNS_4arch4Sm80ELb1ELb0ELb1ELb1ELb0ELb0ELb0ELb0ELi2ELi2ELi4ELi2ELb1EEENS1_21CollectiveEpilogueBwdISA_SB_SD_Li256ELb1ELb0ELi2EEENS1_25SingleTileBwdLPTSchedulerILb1ELi128ELb0EEEEEEEEEvNT_6ParamsE) ;  /* 0xffff4e9008007950 */ /* 0x000fea0003c3ffff */
        .type           $_ZN7cutlass13device_kernelIN5flash19enable_sm80_to_sm89INS1_16FlashAttnBwdSm80INS1_25CollectiveMainloopBwdSm80ILi2ELi2EN4cute5tupleIJNS5_1CILi64EEENS7_ILi128EEES8_EEENS_10bfloat16_tEfNS_4arch4Sm80ELb1ELb0ELb1ELb1ELb0ELb0ELb0ELb0ELi2ELi2ELi4ELi2ELb1EEENS1_21CollectiveEpilogueBwdISA_SB_SD_Li256ELb1ELb0ELi2EEENS1_25SingleTileBwdLPTSchedulerILb1ELi128ELb0EEEEEEEEEvNT_6ParamsE$_ZZN4cuteplIJNS_15ArithmeticTupleIJiEEEEJNS1_IJNS_1CILi0EEEiEEEEEEDaRKNS1_IJDpT_EEERKNS1_IJDpT0_EEEENKUlDpRKT_E_clIJNS1_IJiiEEEEEEDaSJ_,@function
        .size           $_ZN7cutlass13device_kernelIN5flash19enable_sm80_to_sm89INS1_16FlashAttnBwdSm80INS1_25CollectiveMainloopBwdSm80ILi2ELi2EN4cute5tupleIJNS5_1CILi64EEENS7_ILi128EEES8_EEENS_10bfloat16_tEfNS_4arch4Sm80ELb1ELb0ELb1ELb1ELb0ELb0ELb0ELb0ELi2ELi2ELi4ELi2ELb1EEENS1_21CollectiveEpilogueBwdISA_SB_SD_Li256ELb1ELb0ELi2EEENS1_25SingleTileBwdLPTSchedulerILb1ELi128ELb0EEEEEEEEEvNT_6ParamsE$_ZZN4cuteplIJNS_15ArithmeticTupleIJiEEEEJNS1_IJNS_1CILi0EEEiEEEEEEDaRKNS1_IJDpT_EEERKNS1_IJDpT0_EEEENKUlDpRKT_E_clIJNS1_IJiiEEEEEEDaSJ_,($_ZN7cutlass13device_kernelIN5flash19enable_sm80_to_sm89INS1_16FlashAttnBwdSm80INS1_25CollectiveMainloopBwdSm80ILi2ELi2EN4cute5tupleIJNS5_1CILi64EEENS7_ILi128EEES8_EEENS_10bfloat16_tEfNS_4arch4Sm80ELb1ELb0ELb1ELb1ELb0ELb0ELb0ELb0ELi2ELi2ELi4ELi2ELb1EEENS1_21CollectiveEpilogueBwdISA_SB_SD_Li256ELb1ELb0ELi2EEENS1_25SingleTileBwdLPTSchedulerILb1ELi128ELb0EEEEEEEEEvNT_6ParamsE$_ZZN4cuteplIJNS_15ArithmeticTupleIJiiEEEEJNS_1CILi0EEEiiiEEEDaRKNS1_IJDpT_EEERKNS1_IJDpT0_EEEENKUlDpRKT_E_clIJS2_iiiEEEDaSI_ - $_ZN7cutlass13device_kernelIN5flash19enable_sm80_to_sm89INS1_16FlashAttnBwdSm80INS1_25CollectiveMainloopBwdSm80ILi2ELi2EN4cute5tupleIJNS5_1CILi64EEENS7_ILi128EEES8_EEENS_10bfloat16_tEfNS_4arch4Sm80ELb1ELb0ELb1ELb1ELb0ELb0ELb0ELb0ELi2ELi2ELi4ELi2ELb1EEENS1_21CollectiveEpilogueBwdISA_SB_SD_Li256ELb1ELb0ELi2EEENS1_25SingleTileBwdLPTSchedulerILb1ELi128ELb0EEEEEEEEEvNT_6ParamsE$_ZZN4cuteplIJNS_15ArithmeticTupleIJiEEEEJNS1_IJNS_1CILi0EEEiEEEEEEDaRKNS1_IJDpT_EEERKNS1_IJDpT0_EEEENKUlDpRKT_E_clIJNS1_IJiiEEEEEEDaSJ_)
$_ZN7cutlass13device_kernelIN5flash19enable_sm80_to_sm89INS1_16FlashAttnBwdSm80INS1_25CollectiveMainloopBwdSm80ILi2ELi2EN4cute5tupleIJNS5_1CILi64EEENS7_ILi128EEES8_EEENS_10bfloat16_tEfNS_4arch4Sm80ELb1ELb0ELb1ELb1ELb0ELb0ELb0ELb0ELi2ELi2ELi4ELi2ELb1EEENS1_21CollectiveEpilogueBwdISA_SB_SD_Li256ELb1ELb0ELi2EEENS1_25SingleTileBwdLPTSchedulerILb1ELi128ELb0EEEEEEEEEvNT_6ParamsE$_ZZN4cuteplIJNS_15ArithmeticTupleIJiEEEEJNS1_IJNS_1CILi0EEEiEEEEEEDaRKNS1_IJDpT_EEERKNS1_IJDpT0_EEEENKUlDpRKT_E_clIJNS1_IJiiEEEEEEDaSJ_:
[----:B------:R-:W-:Y:S02]  /*b170*/  IADD3 R7, R1, 0x19c, RZ ;  /* 0x0000019c01077810 */ /* 0x000fe40007ffe0ff */
[----:B------:R-:W-:Y:S02]  /*b180*/  MOV R10, 0xb1b0 ;  /* 0x0000b1b0000a7802 */ /* 0x000fe40000000f00 */
[----:B------:R-:W-:Y:S02]  /*b190*/  IADD3 R7, R7, c[0x0][0x20], RZ ;  /* 0x0000080007077a10 */ /* 0x000fe40007ffe0ff */
[----:B------:R-:W-:Y:S05]  /*b1a0*/  CALL.REL.NOINC `($_ZN7cutlass13device_kernelIN5flash19enable_sm80_to_sm89INS1_16FlashAttnBwdSm80INS1_25CollectiveMainloopBwdSm80ILi2ELi2EN4cute5tupleIJNS5_1CILi64EEENS7_ILi128EEES8_EEENS_10bfloat16_tEfNS_4arch4Sm80ELb1ELb0ELb1ELb1ELb0ELb0ELb0ELb0ELi2ELi2ELi4ELi2ELb1EEENS1_21CollectiveEpilogueBwdISA_SB_SD_Li256ELb1ELb0ELi2EEENS1_25SingleTileBwdLPTSchedulerILb1ELi128ELb0EEEEEEEEEvNT_6ParamsE$_ZN4cute5tupleIJNS_15ArithmeticTupleIJiiEEEEEC2ERKS2_) ;  /* 0xffffdbe000007944 */ /* 0x000fea0003c3ffff */
[----:B------:R2:W5:Y:S04]  /*b1b0*/  LDL R9, [R1+0x1a0] ;  /* 0x0001a00001097983 */ /* 0x0005680000100800 */
[----:B------:R2:W5:Y:S01]  /*b1c0*/  LDL R8, [R1+0x19c] ;  /* 0x00019c0001087983 */ /* 0x0005620000100800 */
[----:B-1----:R-:W-:-:S04]  /*b1d0*/  MOV R7, 0x0 ;  /* 0x0000000000077802 */ /* 0x002fc80000000f00 */
[----:B------:R-:W-:Y:S05]  /*b1e0*/  RET.REL.NODEC R6 `(_ZN7cutlass13device_kernelIN5flash19enable_sm80_to_sm89INS1_16FlashAttnBwdSm80INS1_25CollectiveMainloopBwdSm80ILi2ELi2EN4cute5tupleIJNS5_1CILi64EEENS7_ILi128EEES8_EEENS_10bfloat16_tEfNS_4arch4Sm80ELb1ELb0ELb1ELb1ELb0ELb0ELb0ELb0ELi2ELi2ELi4ELi2ELb1EEENS1_21CollectiveEpilogueBwdISA_SB_SD_Li256ELb1ELb0ELi2EEENS1_25SingleTileBwdLPTSchedulerILb1ELi128ELb0EEEEEEEEEvNT_6ParamsE) ;  /* 0xffff4e1006007950 */ /* 0x000fea0003c3ffff */
        .type           $_ZN7cutlass13device_kernelIN5flash19enable_sm80_to_sm89INS1_16FlashAttnBwdSm80INS1_25CollectiveMainloopBwdSm80ILi2ELi2EN4cute5tupleIJNS5_1CILi64EEENS7_ILi128EEES8_EEENS_10bfloat16_tEfNS_4arch4Sm80ELb1ELb0ELb1ELb1ELb0ELb0ELb0ELb0ELi2ELi2ELi4ELi2ELb1EEENS1_21CollectiveEpilogueBwdISA_SB_SD_Li256ELb1ELb0ELi2EEENS1_25SingleTileBwdLPTSchedulerILb1ELi128ELb0EEEEEEEEEvNT_6ParamsE$_ZZN4cuteplIJNS_15ArithmeticTupleIJiiEEEEJNS_1CILi0EEEiiiEEEDaRKNS1_IJDpT_EEERKNS1_IJDpT0_EEEENKUlDpRKT_E_clIJS2_iiiEEEDaSI_,@function
        .size           $_ZN7cutlass13device_kernelIN5flash19enable_sm80_to_sm89INS1_16FlashAttnBwdSm80INS1_25CollectiveMainloopBwdSm80ILi2ELi2EN4cute5tupleIJNS5_1CILi64EEENS7_ILi128EEES8_EEENS_10bfloat16_tEfNS_4arch4Sm80ELb1ELb0ELb1ELb1ELb0ELb0ELb0ELb0ELi2ELi2ELi4ELi2ELb1EEENS1_21CollectiveEpilogueBwdISA_SB_SD_Li256ELb1ELb0ELi2EEENS1_25SingleTileBwdLPTSchedulerILb1ELi128ELb0EEEEEEEEEvNT_6ParamsE$_ZZN4cuteplIJNS_15ArithmeticTupleIJiiEEEEJNS_1CILi0EEEiiiEEEDaRKNS1_IJDpT_EEERKNS1_IJDpT0_EEEENKUlDpRKT_E_clIJS2_iiiEEEDaSI_,($_ZN7cutlass13device_kernelIN5flash19enable_sm80_to_sm89INS1_16FlashAttnBwdSm80INS1_25CollectiveMainloopBwdSm80ILi2ELi2EN4cute5tupleIJNS5_1CILi64EEENS7_ILi128EEES8_EEENS_10bfloat16_tEfNS_4arch4Sm80ELb1ELb0ELb1ELb1ELb0ELb0ELb0ELb0ELi2ELi2ELi4ELi2ELb1EEENS1_21CollectiveEpilogueBwdISA_SB_SD_Li256ELb1ELb0ELi2EEENS1_25SingleTileBwdLPTSchedulerILb1ELi128ELb0EEEEEEEEEvNT_6ParamsE$_ZZN4cuteplIJNS_1CILi0EEES2_EJiEEEDaRKNS_15ArithmeticTupleIJDpT_EEERKNS3_IJDpT0_EEEENKUlDpRKT_E_clIJiS2_EEEDaSH_ - $_ZN7cutlass13device_kernelIN5flash19enable_sm80_to_sm89INS1_16FlashAttnBwdSm80INS1_25CollectiveMainloopBwdSm80ILi2ELi2EN4cute5tupleIJNS5_1CILi64EEENS7_ILi128EEES8_EEENS_10bfloat16_tEfNS_4arch4Sm80ELb1ELb0ELb1ELb1ELb0ELb0ELb0ELb0ELi2ELi2ELi4ELi2ELb1EEENS1_21CollectiveEpilogueBwdISA_SB_SD_Li256ELb1ELb0ELi2EEENS1_25SingleTileBwdLPTSchedulerILb1ELi128ELb0EEEEEEEEEvNT_6ParamsE$_ZZN4cuteplIJNS_15ArithmeticTupleIJiiEEEEJNS_1CILi0EEEiiiEEEDaRKNS1_IJDpT_EEERKNS1_IJDpT0_EEEENKUlDpRKT_E_clIJS2_iiiEEEDaSI_)
$_ZN7cutlass13device_kernelIN5flash19enable_sm80_to_sm89INS1_16FlashAttnBwdSm80INS1_25CollectiveMainloopBwdSm80ILi2ELi2EN4cute5tupleIJNS5_1CILi64EEENS7_ILi128EEES8_EEENS_10bfloat16_tEfNS_4arch4Sm80ELb1ELb0ELb1ELb1ELb0ELb0ELb0ELb0ELi2ELi2ELi4ELi2ELb1EEENS1_21CollectiveEpilogueBwdISA_SB_SD_Li256ELb1ELb0ELi2EEENS1_25SingleTileBwdLPTSchedulerILb1ELi128ELb0EEEEEEEEEvNT_6ParamsE$_ZZN4cuteplIJNS_15ArithmeticTupleIJiiEEEEJNS_1CILi0EEEiiiEEEDaRKNS1_IJDpT_EEERKNS1_IJDpT0_EEEENKUlDpRKT_E_clIJS2_iiiEEEDaSI_:
[----:B------:R-:W-:Y:S01]  /*b1f0*/  IADD3 R7, R1, 0x19c, RZ ;  /* 0x0000019c01077810 */ /* 0x000fe20007ffe0ff */
[----:B------:R-:W-:Y:S01]  /*b200*/  IMAD.MOV.U32 R78, RZ, RZ, R9 ;  /* 0x000000ffff4e7224 */ /* 0x000fe200078e0009 */
[----:B------:R-:W-:Y:S01]  /*b210*/  MOV R46, 0xb260 ;  /* 0x0000b260002e7802 */ /* 0x000fe20000000f00 */
[----:B------:R-:W-:Y:S01]  /*b220*/  IMAD.MOV.U32 R6, RZ, RZ, R27 ;  /* 0x000000ffff067224 */ /* 0x000fe200078e001b */
[----:B------:R-:W-:Y:S01]  /*b230*/  IADD3 R7, R7, c[0x0][0x20], RZ ;  /* 0x0000080007077a10 */ /* 0x000fe20007ffe0ff */
[----:B------:R-:W-:Y:S02]  /*b240*/  IMAD.MOV.U32 R9, RZ, RZ, R16 ;  /* 0x000000ffff097224 */ /* 0x000fe400078e0010 */
[----:B------:R-:W-:Y:S05]  /*b250*/  CALL.REL.NOINC `($_ZN7cutlass13device_kernelIN5flash19enable_sm80_to_sm89INS1_16FlashAttnBwdSm80INS1_25CollectiveMainloopBwdSm80ILi2ELi2EN4cute5tupleIJNS5_1CILi64EEENS7_ILi128EEES8_EEENS_10bfloat16_tEfNS_4arch4Sm80ELb1ELb0ELb1ELb1ELb0ELb0ELb0ELb0ELi2ELi2ELi4ELi2ELb1EEENS1_21CollectiveEpilogueBwdISA_SB_SD_Li256ELb1ELb0ELi2EEENS1_25SingleTileBwdLPTSchedulerILb1ELi128ELb0EEEEEEEEEvNT_6ParamsE$_ZN4cute5tupleIJNS_15ArithmeticTupleIJiiEEEiiiEEC2ERKS2_RKiS7_S7_) ;  /* 0xffffdb7000007944 */ /* 0x000fea0003c3ffff */
[----:B------:R2:W5:Y:S04]  /*b260*/  LDL R16, [R1+0x19c] ;  /* 0x00019c0001107983 */ /* 0x0005680000100800 */
[----:B-1----:R2:W5:Y:S04]  /*b270*/  LDL.64 R8, [R1+0x1a8] ;  /* 0x0001a80001087983 */ /* 0x0025680000100a00 */
[----:B------:R2:W5:Y:S01]  /*b280*/  LDL.64 R6, [R1+0x1a0] ;  /* 0x0001a00001067983 */ /* 0x0005620000100a00 */
[----:B------:R-:W-:-:S04]  /*b290*/  MOV R11, 0x0 ;  /* 0x00000000000b7802 */ /* 0x000fc80000000f00 */
[----:B------:R-:W-:Y:S05]  /*b2a0*/  RET.REL.NODEC R10 `(_ZN7cutlass13device_kernelIN5flash19enable_sm80_to_sm89INS1_16FlashAttnBwdSm80INS1_25CollectiveMainloopBwdSm80ILi2ELi2EN4cute5tupleIJNS5_1CILi64EEENS7_ILi128EEES8_EEENS_10bfloat16_tEfNS_4arch4Sm80ELb1ELb0ELb1ELb1ELb0ELb0ELb0ELb0ELi2ELi2ELi4ELi2ELb1EEENS1_21CollectiveEpilogueBwdISA_SB_SD_Li256ELb1ELb0ELi2EEENS1_25SingleTileBwdLPTSchedulerILb1ELi128ELb0EEEEEEEEEvNT_6ParamsE) ;  /* 0xffff4d500a007950 */ /* 0x000fea0003c3ffff */
        .type           $_ZN7cutlass13device_kernelIN5flash19enable_sm80_to_sm89INS1_16FlashAttnBwdSm80INS1_25CollectiveMainloopBwdSm80ILi2ELi2EN4cute5tupleIJNS5_1CILi64EEENS7_ILi128EEES8_EEENS_10bfloat16_tEfNS_4arch4Sm80ELb1ELb0ELb1ELb1ELb0ELb0ELb0ELb0ELi2ELi2ELi4ELi2ELb1EEENS1_21CollectiveEpilogueBwdISA_SB_SD_Li256ELb1ELb0ELi2EEENS1_25SingleTileBwdLPTSchedulerILb1ELi128ELb0EEEEEEEEEvNT_6ParamsE$_ZZN4cuteplIJNS_1CILi0EEES2_EJiEEEDaRKNS_15ArithmeticTupleIJDpT_EEERKNS3_IJDpT0_EEEENKUlDpRKT_E_clIJiS2_EEEDaSH_,@function
        .size           $_ZN7cutlass13device_kernelIN5flash19enable_sm80_to_sm89INS1_16FlashAttnBwdSm80INS1_25CollectiveMainloopBwdSm80ILi2ELi2EN4cute5tupleIJNS5_1CILi64EEENS7_ILi128EEES8_EEENS_10bfloat16_tEfNS_4arch4Sm80ELb1ELb0ELb1ELb1ELb0ELb0ELb0ELb0ELi2ELi2ELi4ELi2ELb1EEENS1_21CollectiveEpilogueBwdISA_SB_SD_Li256ELb1ELb0ELi2EEENS1_25SingleTileBwdLPTSchedulerILb1ELi128ELb0EEEEEEEEEvNT_6ParamsE$_ZZN4cuteplIJNS_1CILi0EEES2_EJiEEEDaRKNS_15ArithmeticTupleIJDpT_EEERKNS3_IJDpT0_EEEENKUlDpRKT_E_clIJiS2_EEEDaSH_,($_ZN7cutlass13device_kernelIN5flash19enable_sm80_to_sm89INS1_16FlashAttnBwdSm80INS1_25CollectiveMainloopBwdSm80ILi2ELi2EN4cute5tupleIJNS5_1CILi64EEENS7_ILi128EEES8_EEENS_10bfloat16_tEfNS_4arch4Sm80ELb1ELb0ELb1ELb1ELb0ELb0ELb0ELb0ELi2ELi2ELi4ELi2ELb1EEENS1_21CollectiveEpilogueBwdISA_SB_SD_Li256ELb1ELb0ELi2EEENS1_25SingleTileBwdLPTSchedulerILb1ELi128ELb0EEEEEEEEEvNT_6ParamsE$_ZZN4cuteplIJNS_1CILi0EEES2_EJiS2_EEEDaRKNS_15ArithmeticTupleIJDpT_EEERKNS3_IJDpT0_EEEENKUlDpRKT_E_clIJiS2_EEEDaSH_ - $_ZN7cutlass13device_kernelIN5flash19enable_sm80_to_sm89INS1_16FlashAttnBwdSm80INS1_25CollectiveMainloopBwdSm80ILi2ELi2EN4cute5tupleIJNS5_1CILi64EEENS7_ILi128EEES8_EEENS_10bfloat16_tEfNS_4arch4Sm80ELb1ELb0ELb1ELb1ELb0ELb0ELb0ELb0ELi2ELi2ELi4ELi2ELb1EEENS1_21CollectiveEpilogueBwdISA_SB_SD_Li256ELb1ELb0ELi2EEENS1_25SingleTileBwdLPTSchedulerILb1ELi128ELb0EEEEEEEEEvNT_6ParamsE$_ZZN4cuteplIJNS_1CILi0EEES2_EJiEEEDaRKNS_15ArithmeticTupleIJDpT_EEERKNS3_IJDpT0_EEEENKUlDpRKT_E_clIJiS2_EEEDaSH_)
$_ZN7cutlass13device_kernelIN5flash19enable_sm80_to_sm89INS1_16FlashAttnBwdSm80INS1_25CollectiveMainloopBwdSm80ILi2ELi2EN4cute5tupleIJNS5_1CILi64EEENS7_ILi128EEES8_EEENS_10bfloat16_tEfNS_4arch4Sm80ELb1ELb0ELb1ELb1ELb0ELb0ELb0ELb0ELi2ELi2ELi4ELi2ELb1EEENS1_21CollectiveEpilogueBwdISA_SB_SD_Li256ELb1ELb0ELi2EEENS1_25SingleTileBwdLPTSchedulerILb1ELi128ELb0EEEEEEEEEvNT_6ParamsE$_ZZN4cuteplIJNS_1CILi0EEES2_EJiEEEDaRKNS_15ArithmeticTupleIJDpT_EEERKNS3_IJDpT0_EEEENKUlDpRKT_E_clIJiS2_EEEDaSH_:
[----:B------:R-:W-:Y:S02]  /*b2b0*/  IADD3 R6, R1, 0x188, RZ ;  /* 0x0000018801067810 */ /* 0x000fe40007ffe0ff */
[----:B------:R-:W-:Y:S02]  /*b2c0*/  MOV R16, 0xb2f0 ;  /* 0x0000b2f000107802 */ /* 0x000fe40000000f00 */
[----:B------:R-:W-:Y:S02]  /*b2d0*/  IADD3 R6, R6, c[0x0][0x20], RZ ;  /* 0x0000080006067a10 */ /* 0x000fe40007ffe0ff */
[----:B------:R-:W-:Y:S05]  /*b2e0*/  CALL.REL.NOINC `($_ZN7cutlass13device_kernelIN5flash19enable_sm80_to_sm89INS1_16FlashAttnBwdSm80INS1_25CollectiveMainloopBwdSm80ILi2ELi2EN4cute5tupleIJNS5_1CILi64EEENS7_ILi128EEES8_EEENS_10bfloat16_tEfNS_4arch4Sm80ELb1ELb0ELb1ELb1ELb0ELb0ELb0ELb0ELi2ELi2ELi4ELi2ELb1EEENS1_21CollectiveEpilogueBwdISA_SB_SD_Li256ELb1ELb0ELi2EEENS1_25SingleTileBwdLPTSchedulerILb1ELi128ELb0EEEEEEEEEvNT_6ParamsE$_ZN4cute5tupleIJiNS_1CILi0EEEEEC2ERKiRKS2_) ;  /* 0xffffdcf000007944 */ /* 0x000fea0003c3ffff */
[----:B------:R1:W5:Y:S01]  /*b2f0*/  LDL R7, [R1+0x188] ;  /* 0x0001880001077983 */ /* 0x0003620000100800 */
[----:B------:R-:W-:-:S04]  /*b300*/  MOV R11, 0x0 ;  /* 0x00000000000b7802 */ /* 0x000fc80000000f00 */
[----:B------:R-:W-:Y:S05]  /*b310*/  RET.REL.NODEC R10 `(_ZN7cutlass13device_kernelIN5flash19enable_sm80_to_sm89INS1_16FlashAttnBwdSm80INS1_25CollectiveMainloopBwdSm80ILi2ELi2EN4cute5tupleIJNS5_1CILi64EEENS7_ILi128EEES8_EEENS_10bfloat16_tEfNS_4arch4Sm80ELb1ELb0ELb1ELb1ELb0ELb0ELb0ELb0ELi2ELi2ELi4ELi2ELb1EEENS1_21CollectiveEpilogueBwdISA_SB_SD_Li256ELb1ELb0ELi2EEENS1_25SingleTileBwdLPTSchedulerILb1ELi128ELb0EEEEEEEEEvNT_6ParamsE) ;  /* 0xffff4ce00a007950 */ /* 0x000fea0003c3ffff */
        .type           $_ZN7cutlass13device_kernelIN5flash19enable_sm80_to_sm89INS1_16FlashAttnBwdSm80INS1_25CollectiveMainloopBwdSm80ILi2ELi2EN4cute5tupleIJNS5_1CILi64EEENS7_ILi128EEES8_EEENS_10bfloat16_tEfNS_4arch4Sm80ELb1ELb0ELb1ELb1ELb0ELb0ELb0ELb0ELi2ELi2ELi4ELi2ELb1EEENS1_21CollectiveEpilogueBwdISA_SB_SD_Li256ELb1ELb0ELi2EEENS1_25SingleTileBwdLPTSchedulerILb1ELi128ELb0EEEEEEEEEvNT_6ParamsE$_ZZN4cuteplIJNS_1CILi0EEES2_EJiS2_EEEDaRKNS_15ArithmeticTupleIJDpT_EEERKNS3_IJDpT0_EEEENKUlDpRKT_E_clIJiS2_EEEDaSH_,@function
        .size           $_ZN7cutlass13device_kernelIN5flash19enable_sm80_to_sm89INS1_16FlashAttnBwdSm80INS1_25CollectiveMainloopBwdSm80ILi2ELi2EN4cute5tupleIJNS5_1CILi64EEENS7_ILi128EEES8_EEENS_10bfloat16_tEfNS_4arch4Sm80ELb1ELb0ELb1ELb1ELb0ELb0ELb0ELb0ELi2ELi2ELi4ELi2ELb1EEENS1_21CollectiveEpilogueBwdISA_SB_SD_Li256ELb1ELb0ELi2EEENS1_25SingleTileBwdLPTSchedulerILb1ELi128ELb0EEEEEEEEEvNT_6ParamsE$_ZZN4cuteplIJNS_1CILi0EEES2_EJiS2_EEEDaRKNS_15ArithmeticTupleIJDpT_EEERKNS3_IJDpT0_EEEENKUlDpRKT_E_clIJiS2_EEEDaSH_,($_ZN7cutlass13device_kernelIN5flash19enable_sm80_to_sm89INS1_16FlashAttnBwdSm80INS1_25CollectiveMainloopBwdSm80ILi2ELi2EN4cute5tupleIJNS5_1CILi64EEENS7_ILi128EEES8_EEENS_10bfloat16_tEfNS_4arch4Sm80ELb1ELb0ELb1ELb1ELb0ELb0ELb0ELb0ELi2ELi2ELi4ELi2ELb1EEENS1_21CollectiveEpilogueBwdISA_SB_SD_Li256ELb1ELb0ELi2EEENS1_25SingleTileBwdLPTSchedulerILb1ELi128ELb0EEEEEEEEEvNT_6ParamsE$_ZZN4cuteplIJNS_1CILi0EEES2_iEJS2_S2_S2_iEEEDaRKNS_15ArithmeticTupleIJDpT_EEERKNS3_IJDpT0_EEEENKUlDpRKT_E_clIJS2_S2_iiEEEDaSH_ - $_ZN7cutlass13device_kernelIN5flash19enable_sm80_to_sm89INS1_16FlashAttnBwdSm80INS1_25CollectiveMainloopBwdSm80ILi2ELi2EN4cute5tupleIJNS5_1CILi64EEENS7_ILi128EEES8_EEENS_10bfloat16_tEfNS_4arch4Sm80ELb1ELb0ELb1ELb1ELb0ELb0ELb0ELb0ELi2ELi2ELi4ELi2ELb1EEENS1_21CollectiveEpilogueBwdISA_SB_SD_Li256ELb1ELb0ELi2EEENS1_25SingleTileBwdLPTSchedulerILb1ELi128ELb0EEEEEEEEEvNT_6ParamsE$_ZZN4cuteplIJNS_1CILi0EEES2_EJiS2_EEEDaRKNS_15ArithmeticTupleIJDpT_EEERKNS3_IJDpT0_EEEENKUlDpRKT_E_clIJiS2_EEEDaSH_)
$_ZN7cutlass13device_kernelIN5flash19enable_sm80_to_sm89INS1_16FlashAttnBwdSm80INS1_25CollectiveMainloopBwdSm80ILi2ELi2EN4cute5tupleIJNS5_1CILi64EEENS7_ILi128EEES8_EEENS_10bfloat16_tEfNS_4arch4Sm80ELb1ELb0ELb1ELb1ELb0ELb0ELb0ELb0ELi2ELi2ELi4ELi2ELb1EEENS1_21CollectiveEpilogueBwdISA_SB_SD_Li256ELb1ELb0ELi2EEENS1_25SingleTileBwdLPTSchedulerILb1ELi128ELb0EEEEEEEEEvNT_6ParamsE$_ZZN4cuteplIJNS_1CILi0EEES2_EJiS2_EEEDaRKNS_15ArithmeticTupleIJDpT_EEERKNS3_IJDpT0_EEEENKUlDpRKT_E_clIJiS2_EEEDaSH_:
[----:B------:R-:W-:Y:S02]  /*b320*/  IADD3 R6, R1, 0x188, RZ ;  /* 0x0000018801067810 */ /* 0x000fe40007ffe0ff */
[----:B------:R-:W-:Y:S02]  /*b330*/  MOV R16, 0xb360 ;  /* 0x0000b36000107802 */ /* 0x000fe40000000f00 */
[----:B------:R-:W-:Y:S02]  /*b340*/  IADD3 R6, R6, c[0x0][0x20], RZ ;  /* 0x0000080006067a10 */ /* 0x000fe40007ffe0ff */
[----:B------:R-:W-:Y:S05]  /*b350*/  CALL.REL.NOINC `($_ZN7cutlass13device_kernelIN5flash19enable_sm80_to_sm89INS1_16FlashAttnBwdSm80INS1_25CollectiveMainloopBwdSm80ILi2ELi2EN4cute5tupleIJNS5_1CILi64EEENS7_ILi128EEES8_EEENS_10bfloat16_tEfNS_4arch4Sm80ELb1ELb0ELb1ELb1ELb0ELb0ELb0ELb0ELi2ELi2ELi4ELi2ELb1EEENS1_21CollectiveEpilogueBwdISA_SB_SD_Li256ELb1ELb0ELi2EEENS1_25SingleTileBwdLPTSchedulerILb1ELi128ELb0EEEEEEEEEvNT_6ParamsE$_ZN4cute5tupleIJiNS_1CILi0EEEEEC2ERKiRKS2_) ;  /* 0xffffdc8000007944 */ /* 0x000fea0003c3ffff */
[----:B------:R1:W5:Y:S01]  /*b360*/  LDL R200, [R1+0x188] ;  /* 0x0001880001c87983 */ /* 0x0003620000100800 */
[----:B------:R-:W-:-:S04]  /*b370*/  MOV R11, 0x0 ;  /* 0x00000000000b7802 */ /* 0x000fc80000000f00 */
[----:B------:R-:W-:Y:S05]  /*b380*/  RET.REL.NODEC R10 `(_ZN7cutlass13device_kernelIN5flash19enable_sm80_to_sm89INS1_16FlashAttnBwdSm80INS1_25CollectiveMainloopBwdSm80ILi2ELi2EN4cute5tupleIJNS5_1CILi64EEENS7_ILi128EEES8_EEENS_10bfloat16_tEfNS_4arch4Sm80ELb1ELb0ELb1ELb1ELb0ELb0ELb0ELb0ELi2ELi2ELi4ELi2ELb1EEENS1_21CollectiveEpilogueBwdISA_SB_SD_Li256ELb1ELb0ELi2EEENS1_25SingleTileBwdLPTSchedulerILb1ELi128ELb0EEEEEEEEEvNT_6ParamsE) ;  /* 0xffff4c700a007950 */ /* 0x000fea0003c3ffff */
        .type           $_ZN7cutlass13device_kernelIN5flash19enable_sm80_to_sm89INS1_16FlashAttnBwdSm80INS1_25CollectiveMainloopBwdSm80ILi2ELi2EN4cute5tupleIJNS5_1CILi64EEENS7_ILi128EEES8_EEENS_10bfloat16_tEfNS_4arch4Sm80ELb1ELb0ELb1ELb1ELb0ELb0ELb0ELb0ELi2ELi2ELi4ELi2ELb1EEENS1_21CollectiveEpilogueBwdISA_SB_SD_Li256ELb1ELb0ELi2EEENS1_25SingleTileBwdLPTSchedulerILb1ELi128ELb0EEEEEEEEEvNT_6ParamsE$_ZZN4cuteplIJNS_1CILi0EEES2_iEJS2_S2_S2_iEEEDaRKNS_15ArithmeticTupleIJDpT_EEERKNS3_IJDpT0_EEEENKUlDpRKT_E_clIJS2_S2_iiEEEDaSH_,@function
        .size           $_ZN7cutlass13device_kernelIN5flash19enable_sm80_to_sm89INS1_16FlashAttnBwdSm80INS1_25CollectiveMainloopBwdSm80ILi2ELi2EN4cute5tupleIJNS5_1CILi64EEENS7_ILi128EEES8_EEENS_10bfloat16_tEfNS_4arch4Sm80ELb1ELb0ELb1ELb1ELb0ELb0ELb0ELb0ELi2ELi2ELi4ELi2ELb1EEENS1_21CollectiveEpilogueBwdISA_SB_SD_Li256ELb1ELb0ELi2EEENS1_25SingleTileBwdLPTSchedulerILb1ELi128ELb0EEEEEEEEEvNT_6ParamsE$_ZZN4cuteplIJNS_1CILi0EEES2_iEJS2_S2_S2_iEEEDaRKNS_15ArithmeticTupleIJDpT_EEERKNS3_IJDpT0_EEEENKUlDpRKT_E_clIJS2_S2_iiEEEDaSH_,($_ZN7cutlass13device_kernelIN5flash19enable_sm80_to_sm89INS1_16FlashAttnBwdSm80INS1_25CollectiveMainloopBwdSm80ILi2ELi2EN4cute5tupleIJNS5_1CILi64EEENS7_ILi128EEES8_EEENS_10bfloat16_tEfNS_4arch4Sm80ELb1ELb0ELb1ELb1ELb0ELb0ELb0ELb0ELi2ELi2ELi4ELi2ELb1EEENS1_21CollectiveEpilogueBwdISA_SB_SD_Li256ELb1ELb0ELi2EEENS1_25SingleTileBwdLPTSchedulerILb1ELi128ELb0EEEEEEEEEvNT_6ParamsE$_ZZN4cuteplIJNS_1CILi0EEEiEJS2_S2_iiEEEDaRKNS_15ArithmeticTupleIJDpT_EEERKNS3_IJDpT0_EEEENKUlDpRKT_E_clIJS2_iiiEEEDaSH_ - $_ZN7cutlass13device_kernelIN5flash19enable_sm80_to_sm89INS1_16FlashAttnBwdSm80INS1_25CollectiveMainloopBwdSm80ILi2ELi2EN4cute5tupleIJNS5_1CILi64EEENS7_ILi128EEES8_EEENS_10bfloat16_tEfNS_4arch4Sm80ELb1ELb0ELb1ELb1ELb0ELb0ELb0ELb0ELi2ELi2ELi4ELi2ELb1EEENS1_21CollectiveEpilogueBwdISA_SB_SD_Li256ELb1ELb0ELi2EEENS1_25SingleTileBwdLPTSchedulerILb1ELi128ELb0EEEEEEEEEvNT_6ParamsE$_ZZN4cuteplIJNS_1CILi0EEES2_iEJS2_S2_S2_iEEEDaRKNS_15ArithmeticTupleIJDpT_EEERKNS3_IJDpT0_EEEENKUlDpRKT_E_clIJS2_S2_iiEEEDaSH_)
$_ZN7cutlass13device_kernelIN5flash19enable_sm80_to_sm89INS1_16FlashAttnBwdSm80INS1_25CollectiveMainloopBwdSm80ILi2ELi2EN4cute5tupleIJNS5_1CILi64EEENS7_ILi128EEES8_EEENS_10bfloat16_tEfNS_4arch4Sm80ELb1ELb0ELb1ELb1ELb0ELb0ELb0ELb0ELi2ELi2ELi4ELi2ELb1EEENS1_21CollectiveEpilogueBwdISA_SB_SD_Li256ELb1ELb0ELi2EEENS1_25SingleTileBwdLPTSchedulerILb1ELi128ELb0EEEEEEEEEvNT_6ParamsE$_ZZN4cuteplIJNS_1CILi0EEES2_iEJS2_S2_S2_iEEEDaRKNS_15ArithmeticTupleIJDpT_EEERKNS3_IJDpT0_EEEENKUlDpRKT_E_clIJS2_S2_iiEEEDaSH_:
[----:B------:R-:W-:Y:S02]  /*b390*/  IADD3 R10, R1, 0x19c, RZ ;  /* 0x0000019c010a7810 */ /* 0x000fe40007ffe0ff */
[----:B------:R-:W-:Y:S02]  /*b3a0*/  MOV R18, 0xb3d0 ;  /* 0x0000b3d000127802 */ /* 0x000fe40000000f00 */
[----:B------:R-:W-:Y:S02]  /*b3b0*/  IADD3 R10, R10, c[0x0][0x20], RZ ;  /* 0x000008000a0a7a10 */ /* 0x000fe40007ffe0ff */
[----:B------:R-:W-:Y:S05]  /*b3c0*/  CALL.REL.NOINC `($_ZN7cutlass13device_kernelIN5flash19enable_sm80_to_sm89INS1_16FlashAttnBwdSm80INS1_25CollectiveMainloopBwdSm80ILi2ELi2EN4cute5tupleIJNS5_1CILi64EEENS7_ILi128EEES8_EEENS_10bfloat16_tEfNS_4arch4Sm80ELb1ELb0ELb1ELb1ELb0ELb0ELb0ELb0ELi2ELi2ELi4ELi2ELb1EEENS1_21CollectiveEpilogueBwdISA_SB_SD_Li256ELb1ELb0ELi2EEENS1_25SingleTileBwdLPTSchedulerILb1ELi128ELb0EEEEEEEEEvNT_6ParamsE$_ZN4cute5tupleIJNS_1CILi0EEES2_iiEEC2ERKS2_S5_RKiS7_) ;  /* 0xffffdad000007944 */ /* 0x000fea0003c3ffff */
[----:B------:R2:W5:Y:S04]  /*b3d0*/  LDL R46, [R1+0x1a0] ;  /* 0x0001a000012e7983 */ /* 0x0005680000100800 */
[----:B-1----:R2:W5:Y:S01]  /*b3e0*/  LDL R10, [R1+0x19c] ;  /* 0x00019c00010a7983 */ /* 0x0025620000100800 */
[----:B------:R-:W-:-:S04]  /*b3f0*/  MOV R7, 0x0 ;  /* 0x0000000000077802 */ /* 0x000fc80000000f00 */
[----:B------:R-:W-:Y:S05]  /*b400*/  RET.REL.NODEC R6 `(_ZN7cutlass13device_kernelIN5flash19enable_sm80_to_sm89INS1_16FlashAttnBwdSm80INS1_25CollectiveMainloopBwdSm80ILi2ELi2EN4cute5tupleIJNS5_1CILi64EEENS7_ILi128EEES8_EEENS_10bfloat16_tEfNS_4arch4Sm80ELb1ELb0ELb1ELb1ELb0ELb0ELb0ELb0ELi2ELi2ELi4ELi2ELb1EEENS1_21CollectiveEpilogueBwdISA_SB_SD_Li256ELb1ELb0ELi2EEENS1_25SingleTileBwdLPTSchedulerILb1ELi128ELb0EEEEEEEEEvNT_6ParamsE) ;  /* 0xffff4bf006007950 */ /* 0x000fea0003c3ffff */
        .type           $_ZN7cutlass13device_kernelIN5flash19enable_sm80_to_sm89INS1_16FlashAttnBwdSm80INS1_25CollectiveMainloopBwdSm80ILi2ELi2EN4cute5tupleIJNS5_1CILi64EEENS7_ILi128EEES8_EEENS_10bfloat16_tEfNS_4arch4Sm80ELb1ELb0ELb1ELb1ELb0ELb0ELb0ELb0ELi2ELi2ELi4ELi2ELb1EEENS1_21CollectiveEpilogueBwdISA_SB_SD_Li256ELb1ELb0ELi2EEENS1_25SingleTileBwdLPTSchedulerILb1ELi128ELb0EEEEEEEEEvNT_6ParamsE$_ZZN4cuteplIJNS_1CILi0EEEiEJS2_S2_iiEEEDaRKNS_15ArithmeticTupleIJDpT_EEERKNS3_IJDpT0_EEEENKUlDpRKT_E_clIJS2_iiiEEEDaSH_,@function
        .size           $_ZN7cutlass13device_kernelIN5flash19enable_sm80_to_sm89INS1_16FlashAttnBwdSm80INS1_25CollectiveMainloopBwdSm80ILi2ELi2EN4cute5tupleIJNS5_1CILi64EEENS7_ILi128EEES8_EEENS_10bfloat16_tEfNS_4arch4Sm80ELb1ELb0ELb1ELb1ELb0ELb0ELb0ELb0ELi2ELi2ELi4ELi2ELb1EEENS1_21CollectiveEpilogueBwdISA_SB_SD_Li256ELb1ELb0ELi2EEENS1_25SingleTileBwdLPTSchedulerILb1ELi128ELb0EEEEEEEEEvNT_6ParamsE$_ZZN4cuteplIJNS_1CILi0EEEiEJS2_S2_iiEEEDaRKNS_15ArithmeticTupleIJDpT_EEERKNS3_IJDpT0_EEEENKUlDpRKT_E_clIJS2_iiiEEEDaSH_,($_ZN7cutlass13device_kernelIN5flash19enable_sm80_to_sm89INS1_16FlashAttnBwdSm80INS1_25CollectiveMainloopBwdSm80ILi2ELi2EN4cute5tupleIJNS5_1CILi64EEENS7_ILi128EEES8_EEENS_10bfloat16_tEfNS_4arch4Sm80ELb1ELb0ELb1ELb1ELb0ELb0ELb0ELb0ELi2ELi2ELi4ELi2ELb1EEENS1_21CollectiveEpilogueBwdISA_SB_SD_Li256ELb1ELb0ELi2EEENS1_25SingleTileBwdLPTSchedulerILb1ELi128ELb0EEEEEEEEEvNT_6ParamsE$_ZZN4cuteplIJiEJNS_1CILi0EEEEEEDaRKNS_15ArithmeticTupleIJDpT_EEERKNS3_IJDpT0_EEEENKUlDpRKT_E_clIJiEEEDaSH_ - $_ZN7cutlass13device_kernelIN5flash19enable_sm80_to_sm89INS1_16FlashAttnBwdSm80INS1_25CollectiveMainloopBwdSm80ILi2ELi2EN4cute5tupleIJNS5_1CILi64EEENS7_ILi128EEES8_EEENS_10bfloat16_tEfNS_4arch4Sm80ELb1ELb0ELb1ELb1ELb0ELb0ELb0ELb0ELi2ELi2ELi4ELi2ELb1EEENS1_21CollectiveEpilogueBwdISA_SB_SD_Li256ELb1ELb0ELi2EEENS1_25SingleTileBwdLPTSchedulerILb1ELi128ELb0EEEEEEEEEvNT_6ParamsE$_ZZN4cuteplIJNS_1CILi0EEEiEJS2_S2_iiEEEDaRKNS_15ArithmeticTupleIJDpT_EEERKNS3_IJDpT0_EEEENKUlDpRKT_E_clIJS2_iiiEEEDaSH_)
$_ZN7cutlass13device_kernelIN5flash19enable_sm80_to_sm89INS1_16FlashAttnBwdSm80INS1_25CollectiveMainloopBwdSm80ILi2ELi2EN4cute5tupleIJNS5_1CILi64EEENS7_ILi128EEES8_EEENS_10bfloat16_tEfNS_4arch4Sm80ELb1ELb0ELb1ELb1ELb0ELb0ELb0ELb0ELi2ELi2ELi4ELi2ELb1EEENS1_21CollectiveEpilogueBwdISA_SB_SD_Li256ELb1ELb0ELi2EEENS1_25SingleTileBwdLPTSchedulerILb1ELi128ELb0EEEEEEEEEvNT_6ParamsE$_ZZN4cuteplIJNS_1CILi0EEEiEJS2_S2_iiEEEDaRKNS_15ArithmeticTupleIJDpT_EEERKNS3_IJDpT0_EEEENKUlDpRKT_E_clIJS2_iiiEEEDaSH_:
[----:B------:R-:W-:Y:S01]  /*b410*/  IADD3 R7, R1, 0x19c, RZ ;  /* 0x0000019c01077810 */ /* 0x000fe20007ffe0ff */
[----:B------:R-:W-:Y:S01]  /*b420*/  IMAD.MOV.U32 R46, RZ, RZ, R6 ;  /* 0x000000ffff2e7224 */ /* 0x000fe200078e0006 */
[----:B------:R-:W-:Y:S01]  /*b430*/  MOV R18, 0xb470 ;  /* 0x0000b47000127802 */ /* 0x000fe20000000f00 */
[----:B------:R-:W-:Y:S01]  /*b440*/  IMAD.MOV.U32 R6, RZ, RZ, R27 ;  /* 0x000000ffff067224 */ /* 0x000fe200078e001b */
[----:B------:R-:W-:Y:S02]  /*b450*/  IADD3 R7, R7, c[0x0][0x20], RZ ;  /* 0x0000080007077a10 */ /* 0x000fe40007ffe0ff */
[----:B------:R-:W-:Y:S05]  /*b460*/  CALL.REL.NOINC `($_ZN7cutlass13device_kernelIN5flash19enable_sm80_to_sm89INS1_16FlashAttnBwdSm80INS1_25CollectiveMainloopBwdSm80ILi2ELi2EN4cute5tupleIJNS5_1CILi64EEENS7_ILi128EEES8_EEENS_10bfloat16_tEfNS_4arch4Sm80ELb1ELb0ELb1ELb1ELb0ELb0ELb0ELb0ELi2ELi2ELi4ELi2ELb1EEENS1_21CollectiveEpilogueBwdISA_SB_SD_Li256ELb1ELb0ELi2EEENS1_25SingleTileBwdLPTSchedulerILb1ELi128ELb0EEEEEEEEEvNT_6ParamsE$_ZN4cute5tupleIJNS_1CILi0EEEiiiEEC2ERKS2_RKiS7_S7_) ;  /* 0xffffdad000007944 */ /* 0x000fea0003c3ffff */
[----:B------:R1:W5:Y:S04]  /*b470*/  LDL R18, [R1+0x19c] ;  /* 0x00019c0001127983 */ /* 0x0003680000100800 */
[----:B------:R1:W5:Y:S01]  /*b480*/  LDL.64 R6, [R1+0x1a0] ;  /* 0x0001a00001067983 */ /* 0x0003620000100a00 */
[----:B------:R-:W-:-:S04]  /*b490*/  MOV R11, 0x0 ;  /* 0x00000000000b7802 */ /* 0x000fc80000000f00 */
[----:B------:R-:W-:Y:S05]  /*b4a0*/  RET.REL.NODEC R10 `(_ZN7cutlass13device_kernelIN5flash19enable_sm80_to_sm89INS1_16FlashAttnBwdSm80INS1_25CollectiveMainloopBwdSm80ILi2ELi2EN4cute5tupleIJNS5_1CILi64EEENS7_ILi128EEES8_EEENS_10bfloat16_tEfNS_4arch4Sm80ELb1ELb0ELb1ELb1ELb0ELb0ELb0ELb0ELi2ELi2ELi4ELi2ELb1EEENS1_21CollectiveEpilogueBwdISA_SB_SD_Li256ELb1ELb0ELi2EEENS1_25SingleTileBwdLPTSchedulerILb1ELi128ELb0EEEEEEEEEvNT_6ParamsE) ;  /* 0xffff4b500a007950 */ /* 0x000fea0003c3ffff */
        .type           $_ZN7cutlass13device_kernelIN5flash19enable_sm80_to_sm89INS1_16FlashAttnBwdSm80INS1_25CollectiveMainloopBwdSm80ILi2ELi2EN4cute5tupleIJNS5_1CILi64EEENS7_ILi128EEES8_EEENS_10bfloat16_tEfNS_4arch4Sm80ELb1ELb0ELb1ELb1ELb0ELb0ELb0ELb0ELi2ELi2ELi4ELi2ELb1EEENS1_21CollectiveEpilogueBwdISA_SB_SD_Li256ELb1ELb0ELi2EEENS1_25SingleTileBwdLPTSchedulerILb1ELi128ELb0EEEEEEEEEvNT_6ParamsE$_ZZN4cuteplIJiEJNS_1CILi0EEEEEEDaRKNS_15ArithmeticTupleIJDpT_EEERKNS3_IJDpT0_EEEENKUlDpRKT_E_clIJiEEEDaSH_,@function
        .size           $_ZN7cutlass13device_kernelIN5flash19enable_sm80_to_sm89INS1_16FlashAttnBwdSm80INS1_25CollectiveMainloopBwdSm80ILi2ELi2EN4cute5tupleIJNS5_1CILi64EEENS7_ILi128EEES8_EEENS_10bfloat16_tEfNS_4arch4Sm80ELb1ELb0ELb1ELb1ELb0ELb0ELb0ELb0ELi2ELi2ELi4ELi2ELb1EEENS1_21CollectiveEpilogueBwdISA_SB_SD_Li256ELb1ELb0ELi2EEENS1_25SingleTileBwdLPTSchedulerILb1ELi128ELb0EEEEEEEEEvNT_6ParamsE$_ZZN4cuteplIJiEJNS_1CILi0EEEEEEDaRKNS_15ArithmeticTupleIJDpT_EEERKNS3_IJDpT0_EEEENKUlDpRKT_E_clIJiEEEDaSH_,($_ZN7cutlass13device_kernelIN5flash19enable_sm80_to_sm89INS1_16FlashAttnBwdSm80INS1_25CollectiveMainloopBwdSm80ILi2ELi2EN4cute5tupleIJNS5_1CILi64EEENS7_ILi128EEES8_EEENS_10bfloat16_tEfNS_4arch4Sm80ELb1ELb0ELb1ELb1ELb0ELb0ELb0ELb0ELi2ELi2ELi4ELi2ELb1EEENS1_21CollectiveEpilogueBwdISA_SB_SD_Li256ELb1ELb0ELi2EEENS1_25SingleTileBwdLPTSchedulerILb1ELi128ELb0EEEEEEEEEvNT_6ParamsE$_ZZN4cuteplIJiEJNS_1CILi0EEEiEEEDaRKNS_15ArithmeticTupleIJDpT_EEERKNS3_IJDpT0_EEEENKUlDpRKT_E_clIJiiEEEDaSH_ - $_ZN7cutlass13device_kernelIN5flash19enable_sm80_to_sm89INS1_16FlashAttnBwdSm80INS1_25CollectiveMainloopBwdSm80ILi2ELi2EN4cute5tupleIJNS5_1CILi64EEENS7_ILi128EEES8_EEENS_10bfloat16_tEfNS_4arch4Sm80ELb1ELb0ELb1ELb1ELb0ELb0ELb0ELb0ELi2ELi2ELi4ELi2ELb1EEENS1_21CollectiveEpilogueBwdISA_SB_SD_Li256ELb1ELb0ELi2EEENS1_25SingleTileBwdLPTSchedulerILb1ELi128ELb0EEEEEEEEEvNT_6ParamsE$_ZZN4cuteplIJiEJNS_1CILi0EEEEEEDaRKNS_15ArithmeticTupleIJDpT_EEERKNS3_IJDpT0_EEEENKUlDpRKT_E_clIJiEEEDaSH_)
$_ZN7cutlass13device_kernelIN5flash19enable_sm80_to_sm89INS1_16FlashAttnBwdSm80INS1_25CollectiveMainloopBwdSm80ILi2ELi2EN4cute5tupleIJNS5_1CILi64EEENS7_ILi128EEES8_EEENS_10bfloat16_tEfNS_4arch4Sm80ELb1ELb0ELb1ELb1ELb0ELb0ELb0ELb0ELi2ELi2ELi4ELi2ELb1EEENS1_21CollectiveEpilogueBwdISA_SB_SD_Li256ELb1ELb0ELi2EEENS1_25SingleTileBwdLPTSchedulerILb1ELi128ELb0EEEEEEEEEvNT_6ParamsE$_ZZN4cuteplIJiEJNS_1CILi0EEEEEEDaRKNS_15ArithmeticTupleIJDpT_EEERKNS3_IJDpT0_EEEENKUlDpRKT_E_clIJiEEEDaSH_:
[----:B------:R-:W-:Y:S02]  /*b4b0*/  IADD3 R6, R1, 0x188, RZ ;  /* 0x0000018801067810 */ /* 0x000fe40007ffe0ff */
[----:B------:R-:W-:Y:S02]  /*b4c0*/  MOV R16, 0xb4f0 ;  /* 0x0000b4f000107802 */ /* 0x000fe40000000f00 */
[----:B------:R-:W-:Y:S02]  /*b4d0*/  IADD3 R6, R6, c[0x0][0x20], RZ ;  /* 0x0000080006067a10 */ /* 0x000fe40007ffe0ff */
[----:B------:R-:W-:Y:S05]  /*b4e0*/  CALL.REL.NOINC `($_ZN7cutlass13device_kernelIN5flash19enable_sm80_to_sm89INS1_16FlashAttnBwdSm80INS1_25CollectiveMainloopBwdSm80ILi2ELi2EN4cute5tupleIJNS5_1CILi64EEENS7_ILi128EEES8_EEENS_10bfloat16_tEfNS_4arch4Sm80ELb1ELb0ELb1ELb1ELb0ELb0ELb0ELb0ELi2ELi2ELi4ELi2ELb1EEENS1_21CollectiveEpilogueBwdISA_SB_SD_Li256ELb1ELb0ELi2EEENS1_25SingleTileBwdLPTSchedulerILb1ELi128ELb0EEEEEEEEEvNT_6ParamsE$_ZN4cute5tupleIJiEEC2ERKi) ;  /* 0xffffdaa000007944 */ /* 0x000fea0003c3ffff */
[----:B------:R1:W5:Y:S01]  /*b4f0*/  LDL R6, [R1+0x188] ;  /* 0x0001880001067983 */ /* 0x0003620000100800 */
[----:B------:R-:W-:-:S04]  /*b500*/  MOV R21, 0x0 ;  /* 0x0000000000157802 */ /* 0x000fc80000000f00 */
[----:B------:R-:W-:Y:S05]  /*b510*/  RET.REL.NODEC R20 `(_ZN7cutlass13device_kernelIN5flash19enable_sm80_to_sm89INS1_16FlashAttnBwdSm80INS1_25CollectiveMainloopBwdSm80ILi2ELi2EN4cute5tupleIJNS5_1CILi64EEENS7_ILi128EEES8_EEENS_10bfloat16_tEfNS_4arch4Sm80ELb1ELb0ELb1ELb1ELb0ELb0ELb0ELb0ELi2ELi2ELi4ELi2ELb1EEENS1_21CollectiveEpilogueBwdISA_SB_SD_Li256ELb1ELb0ELi2EEENS1_25SingleTileBwdLPTSchedulerILb1ELi128ELb0EEEEEEEEEvNT_6ParamsE) ;  /* 0xffff4ae014007950 */ /* 0x000fea0003c3ffff */
        .type           $_ZN7cutlass13device_kernelIN5flash19enable_sm80_to_sm89INS1_16FlashAttnBwdSm80INS1_25CollectiveMainloopBwdSm80ILi2ELi2EN4cute5tupleIJNS5_1CILi64EEENS7_ILi128EEES8_EEENS_10bfloat16_tEfNS_4arch4Sm80ELb1ELb0ELb1ELb1ELb0ELb0ELb0ELb0ELi2ELi2ELi4ELi2ELb1EEENS1_21CollectiveEpilogueBwdISA_SB_SD_Li256ELb1ELb0ELi2EEENS1_25SingleTileBwdLPTSchedulerILb1ELi128ELb0EEEEEEEEEvNT_6ParamsE$_ZZN4cuteplIJiEJNS_1CILi0EEEiEEEDaRKNS_15ArithmeticTupleIJDpT_EEERKNS3_IJDpT0_EEEENKUlDpRKT_E_clIJiiEEEDaSH_,@function
        .size           $_ZN7cutlass13device_kernelIN5flash19enable_sm80_to_sm89INS1_16FlashAttnBwdSm80INS1_25CollectiveMainloopBwdSm80ILi2ELi2EN4cute5tupleIJNS5_1CILi64EEENS7_ILi128EEES8_EEENS_10bfloat16_tEfNS_4arch4Sm80ELb1ELb0ELb1ELb1ELb0ELb0ELb0ELb0ELi2ELi2ELi4ELi2ELb1EEENS1_21CollectiveEpilogueBwdISA_SB_SD_Li256ELb1ELb0ELi2EEENS1_25SingleTileBwdLPTSchedulerILb1ELi128ELb0EEEEEEEEEvNT_6ParamsE$_ZZN4cuteplIJiEJNS_1CILi0EEEiEEEDaRKNS_15ArithmeticTupleIJDpT_EEERKNS3_IJDpT0_EEEENKUlDpRKT_E_clIJiiEEEDaSH_,($_ZN7cutlass13device_kernelIN5flash19enable_sm80_to_sm89INS1_16FlashAttnBwdSm80INS1_25CollectiveMainloopBwdSm80ILi2ELi2EN4cute5tupleIJNS5_1CILi64EEENS7_ILi128EEES8_EEENS_10bfloat16_tEfNS_4arch4Sm80ELb1ELb0ELb1ELb1ELb0ELb0ELb0ELb0ELi2ELi2ELi4ELi2ELb1EEENS1_21CollectiveEpilogueBwdISA_SB_SD_Li256ELb1ELb0ELi2EEENS1_25SingleTileBwdLPTSchedulerILb1ELi128ELb0EEEEEEEEEvNT_6ParamsE$_ZZN4cuteplIJiiEJNS_1CILi0EEES2_EEEDaRKNS_15ArithmeticTupleIJDpT_EEERKNS3_IJDpT0_EEEENKUlDpRKT_E_clIJiiEEEDaSH_ - $_ZN7cutlass13device_kernelIN5flash19enable_sm80_to_sm89INS1_16FlashAttnBwdSm80INS1_25CollectiveMainloopBwdSm80ILi2ELi2EN4cute5tupleIJNS5_1CILi64EEENS7_ILi128EEES8_EEENS_10bfloat16_tEfNS_4arch4Sm80ELb1ELb0ELb1ELb1ELb0ELb0ELb0ELb0ELi2ELi2ELi4ELi2ELb1EEENS1_21CollectiveEpilogueBwdISA_SB_SD_Li256ELb1ELb0ELi2EEENS1_25SingleTileBwdLPTSchedulerILb1ELi128ELb0EEEEEEEEEvNT_6ParamsE$_ZZN4cuteplIJiEJNS_1CILi0EEEiEEEDaRKNS_15ArithmeticTupleIJDpT_EEERKNS3_IJDpT0_EEEENKUlDpRKT_E_clIJiiEEEDaSH_)
$_ZN7cutlass13device_kernelIN5flash19enable_sm80_to_sm89INS1_16FlashAttnBwdSm80INS1_25CollectiveMainloopBwdSm80ILi2ELi2EN4cute5tupleIJNS5_1CILi64EEENS7_ILi128EEES8_EEENS_10bfloat16_tEfNS_4arch4Sm80ELb1ELb0ELb1ELb1ELb0ELb0ELb0ELb0ELi2ELi2ELi4ELi2ELb1EEENS1_21CollectiveEpilogueBwdISA_SB_SD_Li256ELb1ELb0ELi2EEENS1_25SingleTileBwdLPTSchedulerILb1ELi128ELb0EEEEEEEEEvNT_6ParamsE$_ZZN4cuteplIJiEJNS_1CILi0EEEiEEEDaRKNS_15ArithmeticTupleIJDpT_EEERKNS3_IJDpT0_EEEENKUlDpRKT_E_clIJiiEEEDaSH_:
[----:B------:R-:W-:Y:S02]  /*b520*/  IADD3 R7, R1, 0x19c, RZ ;  /* 0x0000019c01077810 */ /* 0x000fe40007ffe0ff */
[----:B------:R-:W-:Y:S02]  /*b530*/  MOV R8, 0xb560 ;  /* 0x0000b56000087802 */ /* 0x000fe40000000f00 */
[----:B------:R-:W-:Y:S02]  /*b540*/  IADD3 R7, R7, c[0x0][0x20], RZ ;  /* 0x0000080007077a10 */ /* 0x000fe40007ffe0ff */
[----:B------:R-:W-:Y:S05]  /*b550*/  CALL.REL.NOINC `($_ZN7cutlass13device_kernelIN5flash19enable_sm80_to_sm89INS1_16FlashAttnBwdSm80INS1_25CollectiveMainloopBwdSm80ILi2ELi2EN4cute5tupleIJNS5_1CILi64EEENS7_ILi128EEES8_EEENS_10bfloat16_tEfNS_4arch4Sm80ELb1ELb0ELb1ELb1ELb0ELb0ELb0ELb0ELi2ELi2ELi4ELi2ELb1EEENS1_21CollectiveEpilogueBwdISA_SB_SD_Li256ELb1ELb0ELi2EEENS1_25SingleTileBwdLPTSchedulerILb1ELi128ELb0EEEEEEEEEvNT_6ParamsE$_ZN4cute5tupleIJiiEEC2ERKiS3_) ;  /* 0xffffdad000007944 */ /* 0x000fea0003c3ffff */
[----:B-1----:R1:W5:Y:S04]  /*b560*/  LDL R16, [R1+0x1a0] ;  /* 0x0001a00001107983 */ /* 0x0023680000100800 */
[----:B------:R1:W5:Y:S01]  /*b570*/  LDL R6, [R1+0x19c] ;  /* 0x00019c0001067983 */ /* 0x0003620000100800 */
[----:B------:R-:W-:Y:S02]  /*b580*/  MOV R8, R18 ;  /* 0x0000001200087202 */ /* 0x000fe40000000f00 */
[----:B------:R-:W-:-:S04]  /*b590*/  MOV R9, 0x0 ;  /* 0x0000000000097802 */ /* 0x000fc80000000f00 */
[----:B------:R-:W-:Y:S05]  /*b5a0*/  RET.REL.NODEC R8 `(_ZN7cutlass13device_kernelIN5flash19enable_sm80_to_sm89INS1_16FlashAttnBwdSm80INS1_25CollectiveMainloopBwdSm80ILi2ELi2EN4cute5tupleIJNS5_1CILi64EEENS7_ILi128EEES8_EEENS_10bfloat16_tEfNS_4arch4Sm80ELb1ELb0ELb1ELb1ELb0ELb0ELb0ELb0ELi2ELi2ELi4ELi2ELb1EEENS1_21CollectiveEpilogueBwdISA_SB_SD_Li256ELb1ELb0ELi2EEENS1_25SingleTileBwdLPTSchedulerILb1ELi128ELb0EEEEEEEEEvNT_6ParamsE) ;  /* 0xffff4a5008007950 */ /* 0x000fea0003c3ffff */
        .type           $_ZN7cutlass13device_kernelIN5flash19enable_sm80_to_sm89INS1_16FlashAttnBwdSm80INS1_25CollectiveMainloopBwdSm80ILi2ELi2EN4cute5tupleIJNS5_1CILi64EEENS7_ILi128EEES8_EEENS_10bfloat16_tEfNS_4arch4Sm80ELb1ELb0ELb1ELb1ELb0ELb0ELb0ELb0ELi2ELi2ELi4ELi2ELb1EEENS1_21CollectiveEpilogueBwdISA_SB_SD_Li256ELb1ELb0ELi2EEENS1_25SingleTileBwdLPTSchedulerILb1ELi128ELb0EEEEEEEEEvNT_6ParamsE$_ZZN4cuteplIJiiEJNS_1CILi0EEES2_EEEDaRKNS_15ArithmeticTupleIJDpT_EEERKNS3_IJDpT0_EEEENKUlDpRKT_E_clIJiiEEEDaSH_,@function
        .size           $_ZN7cutlass13device_kernelIN5flash19enable_sm80_to_sm89INS1_16FlashAttnBwdSm80INS1_25CollectiveMainloopBwdSm80ILi2ELi2EN4cute5tupleIJNS5_1CILi64EEENS7_ILi128EEES8_EEENS_10bfloat16_tEfNS_4arch4Sm80ELb1ELb0ELb1ELb1ELb0ELb0ELb0ELb0ELi2ELi2ELi4ELi2ELb1EEENS1_21CollectiveEpilogueBwdISA_SB_SD_Li256ELb1ELb0ELi2EEENS1_25SingleTileBwdLPTSchedulerILb1ELi128ELb0EEEEEEEEEvNT_6ParamsE$_ZZN4cuteplIJiiEJNS_1CILi0EEES2_EEEDaRKNS_15ArithmeticTupleIJDpT_EEERKNS3_IJDpT0_EEEENKUlDpRKT_E_clIJiiEEEDaSH_,($_ZN7cutlass13device_kernelIN5flash19enable_sm80_to_sm89INS1_16FlashAttnBwdSm80INS1_25CollectiveMainloopBwdSm80ILi2ELi2EN4cute5tupleIJNS5_1CILi64EEENS7_ILi128EEES8_EEENS_10bfloat16_tEfNS_4arch4Sm80ELb1ELb0ELb1ELb1ELb0ELb0ELb0ELb0ELi2ELi2ELi4ELi2ELb1EEENS1_21CollectiveEpilogueBwdISA_SB_SD_Li256ELb1ELb0ELi2EEENS1_25SingleTileBwdLPTSchedulerILb1ELi128ELb0EEEEEEEEEvNT_6ParamsE$_ZZN5flash25CollectiveMainloopBwdSm80ILi2ELi2EN4cute5tupleIJNS1_1CILi64EEENS3_ILi128EEES4_EEEN7cutlass10bfloat16_tEfNS7_4arch4Sm80ELb1ELb0ELb1ELb1ELb0ELb0ELb0ELb0ELi2ELi2ELi4ELi2ELb1EE3mmaINS_16FlashAttnBwdSm80ISB_NS_21CollectiveEpilogueBwdIS6_S8_SA_Li256ELb1ELb0ELi2EEENS_25SingleTileBwdLPTSchedulerILb1ELi128ELb0EEEE13SharedStorageENS1_6TensorINS1_11ArrayEngineIfLm32EEENS1_6LayoutINS2_IJNS2_IJNS3_ILi2EEESO_EEESO_NS3_ILi4EEEEEENS2_IJNS2_IJNS3_ILi1EEESO_EEESQ_NS3_ILi8EEEEEEEEEEEEbRKNSB_6ParamsERT0_S12_iNS2_IJiiiEEERT_ENKUliiE0_clEii - $_ZN7cutlass13device_kernelIN5flash19enable_sm80_to_sm89INS1_16FlashAttnBwdSm80INS1_25CollectiveMainloopBwdSm80ILi2ELi2EN4cute5tupleIJNS5_1CILi64EEENS7_ILi128EEES8_EEENS_10bfloat16_tEfNS_4arch4Sm80ELb1ELb0ELb1ELb1ELb0ELb0ELb0ELb0ELi2ELi2ELi4ELi2ELb1EEENS1_21CollectiveEpilogueBwdISA_SB_SD_Li256ELb1ELb0ELi2EEENS1_25SingleTileBwdLPTSchedulerILb1ELi128ELb0EEEEEEEEEvNT_6ParamsE$_ZZN4cuteplIJiiEJNS_1CILi0EEES2_EEEDaRKNS_15ArithmeticTupleIJDpT_EEERKNS3_IJDpT0_EEEENKUlDpRKT_E_clIJiiEEEDaSH_)
$_ZN7cutlass13device_kernelIN5flash19enable_sm80_to_sm89INS1_16FlashAttnBwdSm80INS1_25CollectiveMainloopBwdSm80ILi2ELi2EN4cute5tupleIJNS5_1CILi64EEENS7_ILi128EEES8_EEENS_10bfloat16_tEfNS_4arch4Sm80ELb1ELb0ELb1ELb1ELb0ELb0ELb0ELb0ELi2ELi2ELi4ELi2ELb1EEENS1_21CollectiveEpilogueBwdISA_SB_SD_Li256ELb1ELb0ELi2EEENS1_25SingleTileBwdLPTSchedulerILb1ELi128ELb0EEEEEEEEEvNT_6ParamsE$_ZZN4cuteplIJiiEJNS_1CILi0EEES2_EEEDaRKNS_15ArithmeticTupleIJDpT_EEERKNS3_IJDpT0_EEEENKUlDpRKT_E_clIJiiEEEDaSH_:
[----:B------:R-:W-:Y:S01]  /*b5b0*/  IADD3 R7, R1, 0x188, RZ ;  /* 0x0000018801077810 */ /* 0x000fe20007ffe0ff */
[----:B------:R-:W-:Y:S01]  /*b5c0*/  IMAD.MOV.U32 R6, RZ, RZ, R4 ;  /* 0x000000ffff067224 */ /* 0x000fe200078e0004 */
[----:B------:R-:W-:Y:S02]  /*b5d0*/  MOV R8, 0xb600 ;  /* 0x0000b60000087802 */ /* 0x000fe40000000f00 */
[----:B------:R-:W-:Y:S02]  /*b5e0*/  IADD3 R7, R7, c[0x0][0x20], RZ ;  /* 0x0000080007077a10 */ /* 0x000fe40007ffe0ff */
[----:B------:R-:W-:Y:S05]  /*b5f0*/  CALL.REL.NOINC `($_ZN7cutlass13device_kernelIN5flash19enable_sm80_to_sm89INS1_16FlashAttnBwdSm80INS1_25CollectiveMainloopBwdSm80ILi2ELi2EN4cute5tupleIJNS5_1CILi64EEENS7_ILi128EEES8_EEENS_10bfloat16_tEfNS_4arch4Sm80ELb1ELb0ELb1ELb1ELb0ELb0ELb0ELb0ELi2ELi2ELi4ELi2ELb1EEENS1_21CollectiveEpilogueBwdISA_SB_SD_Li256ELb1ELb0ELi2EEENS1_25SingleTileBwdLPTSchedulerILb1ELi128ELb0EEEEEEEEEvNT_6ParamsE$_ZN4cute5tupleIJiiEEC2ERKiS3_) ;  /* 0xffffda3000007944 */ /* 0x000fea0003c3ffff */
[----:B------:R2:W5:Y:S01]  /*b600*/  LDL R21, [R1+0x188] ;  /* 0x0001880001157983 */ /* 0x0005620000100800 */
[----:B-1----:R-:W-:Y:S02]  /*b610*/  MOV R6, R18 ;  /* 0x0000001200067202 */ /* 0x002fe40000000f00 */
[----:B------:R-:W-:-:S04]  /*b620*/  MOV R7, 0x0 ;  /* 0x0000000000077802 */ /* 0x000fc80000000f00 */
[----:B------:R-:W-:Y:S05]  /*b630*/  RET.REL.NODEC R6 `(_ZN7cutlass13device_kernelIN5flash19enable_sm80_to_sm89INS1_16FlashAttnBwdSm80INS1_25CollectiveMainloopBwdSm80ILi2ELi2EN4cute5tupleIJNS5_1CILi64EEENS7_ILi128EEES8_EEENS_10bfloat16_tEfNS_4arch4Sm80ELb1ELb0ELb1ELb1ELb0ELb0ELb0ELb0ELi2ELi2ELi4ELi2ELb1EEENS1_21CollectiveEpilogueBwdISA_SB_SD_Li256ELb1ELb0ELi2EEENS1_25SingleTileBwdLPTSchedulerILb1ELi128ELb0EEEEEEEEEvNT_6ParamsE) ;  /* 0xffff49c006007950 */ /* 0x000fea0003c3ffff */
        .type           $_ZN7cutlass13device_kernelIN5flash19enable_sm80_to_sm89INS1_16FlashAttnBwdSm80INS1_25CollectiveMainloopBwdSm80ILi2ELi2EN4cute5tupleIJNS5_1CILi64EEENS7_ILi128EEES8_EEENS_10bfloat16_tEfNS_4arch4Sm80ELb1ELb0ELb1ELb1ELb0ELb0ELb0ELb0ELi2ELi2ELi4ELi2ELb1EEENS1_21CollectiveEpilogueBwdISA_SB_SD_Li256ELb1ELb0ELi2EEENS1_25SingleTileBwdLPTSchedulerILb1ELi128ELb0EEEEEEEEEvNT_6ParamsE$_ZZN5flash25CollectiveMainloopBwdSm80ILi2ELi2EN4cute5tupleIJNS1_1CILi64EEENS3_ILi128EEES4_EEEN7cutlass10bfloat16_tEfNS7_4arch4Sm80ELb1ELb0ELb1ELb1ELb0ELb0ELb0ELb0ELi2ELi2ELi4ELi2ELb1EE3mmaINS_16FlashAttnBwdSm80ISB_NS_21CollectiveEpilogueBwdIS6_S8_SA_Li256ELb1ELb0ELi2EEENS_25SingleTileBwdLPTSchedulerILb1ELi128ELb0EEEE13SharedStorageENS1_6TensorINS1_11ArrayEngineIfLm32EEENS1_6LayoutINS2_IJNS2_IJNS3_ILi2EEESO_EEESO_NS3_ILi4EEEEEENS2_IJNS2_IJNS3_ILi1EEESO_EEESQ_NS3_ILi8EEEEEEEEEEEEbRKNSB_6ParamsERT0_S12_iNS2_IJiiiEEERT_ENKUliiE0_clEii,@function
        .size           $_ZN7cutlass13device_kernelIN5flash19enable_sm80_to_sm89INS1_16FlashAttnBwdSm80INS1_25CollectiveMainloopBwdSm80ILi2ELi2EN4cute5tupleIJNS5_1CILi64EEENS7_ILi128EEES8_EEENS_10bfloat16_tEfNS_4arch4Sm80ELb1ELb0ELb1ELb1ELb0ELb0ELb0ELb0ELi2ELi2ELi4ELi2ELb1EEENS1_21CollectiveEpilogueBwdISA_SB_SD_Li256ELb1ELb0ELi2EEENS1_25SingleTileBwdLPTSchedulerILb1ELi128ELb0EEEEEEEEEvNT_6ParamsE$_ZZN5flash25CollectiveMainloopBwdSm80ILi2ELi2EN4cute5tupleIJNS1_1CILi64EEENS3_ILi128EEES4_EEEN7cutlass10bfloat16_tEfNS7_4arch4Sm80ELb1ELb0ELb1ELb1ELb0ELb0ELb0ELb0ELi2ELi2ELi4ELi2ELb1EE3mmaINS_16FlashAttnBwdSm80ISB_NS_21CollectiveEpilogueBwdIS6_S8_SA_Li256ELb1ELb0ELi2EEENS_25SingleTileBwdLPTSchedulerILb1ELi128ELb0EEEE13SharedStorageENS1_6TensorINS1_11ArrayEngineIfLm32EEENS1_6LayoutINS2_IJNS2_IJNS3_ILi2EEESO_EEESO_NS3_ILi4EEEEEENS2_IJNS2_IJNS3_ILi1EEESO_EEESQ_NS3_ILi8EEEEEEEEEEEEbRKNSB_6ParamsERT0_S12_iNS2_IJiiiEEERT_ENKUliiE0_clEii,($_ZN7cutlass13device_kernelIN5flash19enable_sm80_to_sm89INS1_16FlashAttnBwdSm80INS1_25CollectiveMainloopBwdSm80ILi2ELi2EN4cute5tupleIJNS5_1CILi64EEENS7_ILi128EEES8_EEENS_10bfloat16_tEfNS_4arch4Sm80ELb1ELb0ELb1ELb1ELb0ELb0ELb0ELb0ELi2ELi2ELi4ELi2ELb1EEENS1_21CollectiveEpilogueBwdISA_SB_SD_Li256ELb1ELb0ELi2EEENS1_25SingleTileBwdLPTSchedulerILb1ELi128ELb0EEEEEEEEEvNT_6ParamsE$_ZZN5flash25CollectiveMainloopBwdSm80ILi2ELi2EN4cute5tupleIJNS1_1CILi64EEENS3_ILi128EEES4_EEEN7cutlass10bfloat16_tEfNS7_4arch4Sm80ELb1ELb0ELb1ELb1ELb0ELb0ELb0ELb0ELi2ELi2ELi4ELi2ELb1EE3mmaINS_16FlashAttnBwdSm80ISB_NS_21CollectiveEpilogueBwdIS6_S8_SA_Li256ELb1ELb0ELi2EEENS_25SingleTileBwdLPTSchedulerILb1ELi128ELb0EEEE13SharedStorageENS1_6TensorINS1_11ArrayEngineIfLm32EEENS1_6LayoutINS2_IJNS2_IJNS3_ILi2EEESO_EEESO_NS3_ILi4EEEEEENS2_IJNS2_IJNS3_ILi1EEESO_EEESQ_NS3_ILi8EEEEEEEEEEEEbRKNSB_6ParamsERT0_S12_iNS2_IJiiiEEERT_ENKUliiE_clEii - $_ZN7cutlass13device_kernelIN5flash19enable_sm80_to_sm89INS1_16FlashAttnBwdSm80INS1_25CollectiveMainloopBwdSm80ILi2ELi2EN4cute5tupleIJNS5_1CILi64EEENS7_ILi128EEES8_EEENS_10bfloat16_tEfNS_4arch4Sm80ELb1ELb0ELb1ELb1ELb0ELb0ELb0ELb0ELi2ELi2ELi4ELi2ELb1EEENS1_21CollectiveEpilogueBwdISA_SB_SD_Li256ELb1ELb0ELi2EEENS1_25SingleTileBwdLPTSchedulerILb1ELi128ELb0EEEEEEEEEvNT_6ParamsE$_ZZN5flash25CollectiveMainloopBwdSm80ILi2ELi2EN4cute5tupleIJNS1_1CILi64EEENS3_ILi128EEES4_EEEN7cutlass10bfloat16_tEfNS7_4arch4Sm80ELb1ELb0ELb1ELb1ELb0ELb0ELb0ELb0ELi2ELi2ELi4ELi2ELb1EE3mmaINS_16FlashAttnBwdSm80ISB_NS_21CollectiveEpilogueBwdIS6_S8_SA_Li256ELb1ELb0ELi2EEENS_25SingleTileBwdLPTSchedulerILb1ELi128ELb0EEEE13SharedStorageENS1_6TensorINS1_11ArrayEngineIfLm32EEENS1_6LayoutINS2_IJNS2_IJNS3_ILi2EEESO_EEESO_NS3_ILi4EEEEEENS2_IJNS2_IJNS3_ILi1EEESO_EEESQ_NS3_ILi8EEEEEEEEEEEEbRKNSB_6ParamsERT0_S12_iNS2_IJiiiEEERT_ENKUliiE0_clEii)
$_ZN7cutlass13device_kernelIN5flash19enable_sm80_to_sm89INS1_16FlashAttnBwdSm80INS1_25CollectiveMainloopBwdSm80ILi2ELi2EN4cute5tupleIJNS5_1CILi64EEENS7_ILi128EEES8_EEENS_10bfloat16_tEfNS_4arch4Sm80ELb1ELb0ELb1ELb1ELb0ELb0ELb0ELb0ELi2ELi2ELi4ELi2ELb1EEENS1_21CollectiveEpilogueBwdISA_SB_SD_Li256ELb1ELb0ELi2EEENS1_25SingleTileBwdLPTSchedulerILb1ELi128ELb0EEEEEEEEEvNT_6ParamsE$_ZZN5flash25CollectiveMainloopBwdSm80ILi2ELi2EN4cute5tupleIJNS1_1CILi64EEENS3_ILi128EEES4_EEEN7cutlass10bfloat16_tEfNS7_4arch4Sm80ELb1ELb0ELb1ELb1ELb0ELb0ELb0ELb0ELi2ELi2ELi4ELi2ELb1EE3mmaINS_16FlashAttnBwdSm80ISB_NS_21CollectiveEpilogueBwdIS6_S8_SA_Li256ELb1ELb0ELi2EEENS_25SingleTileBwdLPTSchedulerILb1ELi128ELb0EEEE13SharedStorageENS1_6TensorINS1_11ArrayEngineIfLm32EEENS1_6LayoutINS2_IJNS2_IJNS3_ILi2EEESO_EEESO_NS3_ILi4EEEEEENS2_IJNS2_IJNS3_ILi1EEESO_EEESQ_NS3_ILi8EEEEEEEEEEEEbRKNSB_6ParamsERT0_S12_iNS2_IJiiiEEERT_ENKUliiE0_clEii:
        /* <DEDUP_REMOVED lines=10> */
[----:B-1---5:R-:W-:Y:S05]  /*b6e0*/  CALL.REL.NOINC `($_ZN7cutlass13device_kernelIN5flash19enable_sm80_to_sm89INS1_16FlashAttnBwdSm80INS1_25CollectiveMainloopBwdSm80ILi2ELi2EN4cute5tupleIJNS5_1CILi64EEENS7_ILi128EEES8_EEENS_10bfloat16_tEfNS_4arch4Sm80ELb1ELb0ELb1ELb1ELb0ELb0ELb0ELb0ELi2ELi2ELi4ELi2ELb1EEENS1_21CollectiveEpilogueBwdISA_SB_SD_Li256ELb1ELb0ELi2EEENS1_25SingleTileBwdLPTSchedulerILb1ELi128ELb0EEEEEEEEEvNT_6ParamsE$_ZN4cute3eso3ESOILb1ELb0EJNS_10UnderscoreES2_S2_iEEC2ERKS2_S5_S5_RKi) ;  /* 0xffffcdb000007944 */ /* 0x022fea0003c3ffff */
[----:B-1----:R-:W2:Y:S01]  /*b6f0*/  LDL R7, [R1+0x168] ;  /* 0x0001680001077983 */ /* 0x002ea20000100800 */
[----:B------:R-:W-:Y:S02]  /*b700*/  MOV R8, 0xb730 ;  /* 0x0000b73000087802 */ /* 0x000fe40000000f00 */
[----:B--2---:R-:W-:Y:S02]  /*b710*/  SHF.L.U32 R7, R7, 0xc, RZ ;  /* 0x0000000c07077819 */ /* 0x004fe400000006ff */
[----:B------:R-:W-:Y:S05]  /*b720*/  CALL.REL.NOINC `($_ZN7cutlass13device_kernelIN5flash19enable_sm80_to_sm89INS1_16FlashAttnBwdSm80INS1_25CollectiveMainloopBwdSm80ILi2ELi2EN4cute5tupleIJNS5_1CILi64EEENS7_ILi128EEES8_EEENS_10bfloat16_tEfNS_4arch4Sm80ELb1ELb0ELb1ELb1ELb0ELb0ELb0ELb0ELi2ELi2ELi4ELi2ELb1EEENS1_21CollectiveEpilogueBwdISA_SB_SD_Li256ELb1ELb0ELi2EEENS1_25SingleTileBwdLPTSchedulerILb1ELi128ELb0EEEEEEEEEvNT_6ParamsE$_ZN4cute3eso3ESOILb1ELb0EJNS_6LayoutINS_5tupleIJNS3_IJNS_1CILi8EEENS4_ILi1EEEEEENS4_ILi2EEES6_EEENS3_IJNS3_IJS6_NS4_ILi0EEEEEENS4_ILi2048EEESA_EEEEEiEEC2ERKSE_RKi) ;  /* 0xffffd56000007944 */ /* 0x000fea0003c3ffff */
[----:B------:R-:W2:Y:S04]  /*b730*/  LD.E.64 R10, [R10.64] ;  /* 0x000000040a0a7980 */ /* 0x000ea8000c101b00 */
[----:B------:R-:W2:Y:S01]  /*b740*/  LDL R8, [R1+0x168] ;  /* 0x0001680001087983 */ /* 0x000ea20000100800 */
[----:B------:R-:W-:Y:S01]  /*b750*/  MOV R16, 0xb780 ;  /* 0x0000b78000107802 */ /* 0x000fe20000000f00 */
[----:B--2---:R-:W-:-:S04]  /*b760*/  IMAD.WIDE R8, R8, 0x2, R10 ;  /* 0x0000000208087825 */ /* 0x004fc800078e020a */
[----:B-1----:R-:W-:Y:S05]  /*b770*/  CALL.REL.NOINC `($_ZN7cutlass13device_kernelIN5flash19enable_sm80_to_sm89INS1_16FlashAttnBwdSm80INS1_25CollectiveMainloopBwdSm80ILi2ELi2EN4cute5tupleIJNS5_1CILi64EEENS7_ILi128EEES8_EEENS_10bfloat16_tEfNS_4arch4Sm80ELb1ELb0ELb1ELb1ELb0ELb0ELb0ELb0ELi2ELi2ELi4ELi2ELb1EEENS1_21CollectiveEpilogueBwdISA_SB_SD_Li256ELb1ELb0ELi2EEENS1_25SingleTileBwdLPTSchedulerILb1ELi128ELb0EEEEEEEEEvNT_6ParamsE$_ZN4cute8smem_ptrIPN7cutlass10bfloat16_tEECI1NS_12iter_adaptorIS3_S4_EEES3_) ;  /* 0xffffd9d000007944 */ /* 0x002fea0003c3ffff */
[----:B------:R1:W5:Y:S01]  /*b780*/  LDL.64 R6, [R1+0x168] ;  /* 0x0001680001067983 */ /* 0x0003620000100a00 */
[----:B------:R-:W-:-:S03]  /*b790*/  MOV R10, 0xb7b0 ;  /* 0x0000b7b0000a7802 */ /* 0x000fc60000000f00 */
[----:B-1---5:R-:W-:Y:S05]  /*b7a0*/  CALL.REL.NOINC `($_ZN7cutlass13device_kernelIN5flash19enable_sm80_to_sm89INS1_16FlashAttnBwdSm80INS1_25CollectiveMainloopBwdSm80ILi2ELi2EN4cute5tupleIJNS5_1CILi64EEENS7_ILi128EEES8_EEENS_10bfloat16_tEfNS_4arch4Sm80ELb1ELb0ELb1ELb1ELb0ELb0ELb0ELb0ELi2ELi2ELi4ELi2ELb1EEENS1_21CollectiveEpilogueBwdISA_SB_SD_Li256ELb1ELb0ELi2EEENS1_25SingleTileBwdLPTSchedulerILb1ELi128ELb0EEEEEEEEEvNT_6ParamsE$_ZN4cute3eso3ESOILb1ELb0EJNS_6LayoutINS_5tupleIJNS3_IJNS_1CILi8EEENS4_ILi1EEEEEENS4_ILi2EEES6_EEENS3_IJNS3_IJS6_NS4_ILi0EEEEEENS4_ILi2048EEESA_EEEEENS_10ViewEngineINS_8smem_ptrIPN7cutlass10bfloat16_tEEEEEEEC2ERKSE_RKSL_) ;  /* 0xffffd4a000007944 */ /* 0x022fea0003c3ffff */
[----:B------:R2:W5:Y:S04]  /*b7b0*/  LDL.64 R22, [R1+0x168] ;  /* 0x0001680001167983 */ /* 0x0005680000100a00 */
[----:B------:R2:W5:Y:S01]  /*b7c0*/  LDL.64 R104, [R14+0x8] ;  /* 0x000008000e687983 */ /* 0x0005620000100a00 */
[----:B-1----:R-:W-:-:S02]  /*b7d0*/  MOV R7, R17 ;  /* 0x0000001100077202 */ /* 0x002fc40000000f00 */
[----:B------:R-:W-:Y:S02]  /*b7e0*/  MOV R8, 0xb800 ;  /* 0x0000b80000087802 */ /* 0x000fe40000000f00 */
[----:B--2--5:R-:W-:Y:S05]  /*b7f0*/  CALL.REL.NOINC `($_ZN7cutlass13device_kernelIN5flash19enable_sm80_to_sm89INS1_16FlashAttnBwdSm80INS1_25CollectiveMainloopBwdSm80ILi2ELi2EN4cute5tupleIJNS5_1CILi64EEENS7_ILi128EEES8_EEENS_10bfloat16_tEfNS_4arch4Sm80ELb1ELb0ELb1ELb1ELb0ELb0ELb0ELb0ELi2ELi2ELi4ELi2ELb1EEENS1_21CollectiveEpilogueBwdISA_SB_SD_Li256ELb1ELb0ELi2EEENS1_25SingleTileBwdLPTSchedulerILb1ELi128ELb0EEEEEEEEEvNT_6ParamsE$_ZN4cute3eso3ESOILb1ELb0EJNS_10UnderscoreES2_S2_iEEC2ERKS2_S5_S5_RKi) ;  /* 0xffffcca000007944 */ /* 0x024fea0003c3ffff */
[----:B------:R-:W2:Y:S04]  /*b800*/  LDL R15, [R1+0x168] ;  /* 0x00016800010f7983 */ /* 0x000ea80000100800 */
[----:B-1----:R1:W5:Y:S01]  /*b810*/  LD.E.64 R6, [R104.64+0x8] ;  /* 0x0000080468067980 */ /* 0x002362000c101b00 */
[----:B------:R-:W-:Y:S02]  /*b820*/  MOV R8, 0xb850 ;  /* 0x0000b85000087802 */ /* 0x000fe40000000f00 */
[----:B--2---:R-:W-:Y:S02]  /*b830*/  SHF.R.S32.HI R11, RZ, 0x1f, R15 ;  /* 0x0000001fff0b7819 */ /* 0x004fe4000001140f */
[----:B-1---5:R-:W-:Y:S05]  /*b840*/  CALL.REL.NOINC `($_ZN7cutlass13device_kernelIN5flash19enable_sm80_to_sm89INS1_16FlashAttnBwdSm80INS1_25CollectiveMainloopBwdSm80ILi2ELi2EN4cute5tupleIJNS5_1CILi64EEENS7_ILi128EEES8_EEENS_10bfloat16_tEfNS_4arch4Sm80ELb1ELb0ELb1ELb1ELb0ELb0ELb0ELb0ELi2ELi2ELi4ELi2ELb1EEENS1_21CollectiveEpilogueBwdISA_SB_SD_Li256ELb1ELb0ELi2EEENS1_25SingleTileBwdLPTSchedulerILb1ELi128ELb0EEEEEEEEEvNT_6ParamsE$_ZZN4cute5sliceINS_5tupleIJNS_10UnderscoreES2_S2_iEEENS1_IJNS1_IJNS_1CILi1EEENS4_ILi0EEEEEElS6_lEEEEEDaRKT_RKT0_ENKUlRKT_RKT0_E_clIS2_lEEDaSH_SK_) ;  /* 0xffffde7000007944 */ /* 0x022fea0003c3ffff */
[----:B-----5:R-:W-:Y:S02]  /*b850*/  MOV R9, R7 ;  /* 0x0000000700097202 */ /* 0x020fe40000000f00 */
[----:B------:R-:W-:Y:S02]  /*b860*/  MOV R8, 0xb880 ;  /* 0x0000b88000087802 */ /* 0x000fe40000000f00 */
[----:B-1----:R-:W-:Y:S05]  /*b870*/  CALL.REL.NOINC `($_ZN7cutlass13device_kernelIN5flash19enable_sm80_to_sm89INS1_16FlashAttnBwdSm80INS1_25CollectiveMainloopBwdSm80ILi2ELi2EN4cute5tupleIJNS5_1CILi64EEENS7_ILi128EEES8_EEENS_10bfloat16_tEfNS_4arch4Sm80ELb1ELb0ELb1ELb1ELb0ELb0ELb0ELb0ELi2ELi2ELi4ELi2ELb1EEENS1_21CollectiveEpilogueBwdISA_SB_SD_Li256ELb1ELb0ELi2EEENS1_25SingleTileBwdLPTSchedulerILb1ELi128ELb0EEEEEEEEEvNT_6ParamsE$_ZZN4cute12filter_tupleINS_5tupleIJNS_10UnderscoreES2_S2_iEEENS1_IJNS1_IJNS_1CILi1EEENS4_ILi0EEEEEElS6_lEEEZNS_5sliceIS3_S8_EEDaRKT_RKT0_EUlRKT_RKT0_E_EEDaSC_SF_OT1_ENKUlDpSI_E_clIJNS1_IJS7_EEENS1_IJlEEENS1_IJS6_EEENS1_IJEEEEEEDaSP_) ;  /* 0xffffd9d000007944 */ /* 0x002fea0003c3ffff */
[----:B-----5:R-:W-:Y:S02]  /*b880*/  MOV R9, R7 ;  /* 0x0000000700097202 */ /* 0x020fe40000000f00 */
[----:B------:R-:W-:-:S02]  /*b890*/  MOV R8, 0xb8b0 ;  /* 0x0000b8b000087802 */ /* 0x000fc40000000f00 */
[----:B-1----:R-:W-:Y:S05]  /*b8a0*/  CALL.REL.NOINC `($_ZN7cutlass13device_kernelIN5flash19enable_sm80_to_sm89INS1_16FlashAttnBwdSm80INS1_25CollectiveMainloopBwdSm80ILi2ELi2EN4cute5tupleIJNS5_1CILi64EEENS7_ILi128EEES8_EEENS_10bfloat16_tEfNS_4arch4Sm80ELb1ELb0ELb1ELb1ELb0ELb0ELb0ELb0ELi2ELi2ELi4ELi2ELb1EEENS1_21CollectiveEpilogueBwdISA_SB_SD_Li256ELb1ELb0ELi2EEENS1_25SingleTileBwdLPTSchedulerILb1ELi128ELb0EEEEEEEEEvNT_6ParamsE$_ZN4cute5tupleIJNS0_IJNS0_IJNS_1CILi8EEENS1_ILi1EEEEEENS1_ILi2EEES3_EEENS0_IJNS0_IJS3_NS1_ILi0EEEEEElS7_EEEEEC2ERKS6_RKS9_) ;  /* 0xffffd42000007944 */ /* 0x002fea0003c3ffff */
        /* <DEDUP_REMOVED lines=8> */
[----:B-1---5:R-:W-:Y:S05]  /*b930*/  CALL.REL.NOINC `($_ZN7cutlass13device_kernelIN5flash19enable_sm80_to_sm89INS1_16FlashAttnBwdSm80INS1_25CollectiveMainloopBwdSm80ILi2ELi2EN4cute5tupleIJNS5_1CILi64EEENS7_ILi128EEES8_EEENS_10bfloat16_tEfNS_4arch4Sm80ELb1ELb0ELb1ELb1ELb0ELb0ELb0ELb0ELi2ELi2ELi4ELi2ELb1EEENS1_21CollectiveEpilogueBwdISA_SB_SD_Li256ELb1ELb0ELi2EEENS1_25SingleTileBwdLPTSchedulerILb1ELi128ELb0EEEEEEEEEvNT_6ParamsE$_ZN4cute3eso3ESOILb0ELb0EJNS_6LayoutINS_5tupleIJNS3_IJNS_1CILi8EEENS4_ILi1EEEEEENS4_ILi2EEES6_EEENS3_IJNS3_IJS6_NS4_ILi0EEEEEElSA_EEEEElEEC2ERKSD_RKl) ;  /* 0xffffc87000007944 */ /* 0x022fea0003c3ffff */
[----:B------:R-:W2:Y:S04]  /*b940*/  LD.E.64 R104, [R104.64+0x18] ;  /* 0x0000180468687980 */ /* 0x000ea8000c101b00 */
[----:B-1----:R-:W2:Y:S04]  /*b950*/  LDL.64 R8, [R1+0x170] ;  /* 0x0001700001087983 */ /* 0x002ea80000100a00 */
[----:B------:R1:W5:Y:S01]  /*b960*/  LDL.64 R6, [R1+0x168] ;  /* 0x0001680001067983 */ /* 0x0003620000100a00 */
[----:B------:R-:W-:Y:S02]  /*b970*/  MOV R16, 0xb9b0 ;  /* 0x0000b9b000107802 */ /* 0x000fe40000000f00 */
[----:B--2---:R-:W-:-:S04]  /*b980*/  LEA R10, P0, R8, R104, 0x1 ;  /* 0x00000068080a7211 */ /* 0x004fc800078008ff */
[----:B------:R-:W-:-:S04]  /*b990*/  LEA.HI.X R15, R8, R105, R9, 0x1, P0 ;  /* 0x00000069080f7211 */ /* 0x000fc800000f0c09 */
[----:B-1---5:R-:W-:Y:S05]  /*b9a0*/  CALL.REL.NOINC `($_ZN7cutlass13device_kernelIN5flash19enable_sm80_to_sm89INS1_16FlashAttnBwdSm80INS1_25CollectiveMainloopBwdSm80ILi2ELi2EN4cute5tupleIJNS5_1CILi64EEENS7_ILi128EEES8_EEENS_10bfloat16_tEfNS_4arch4Sm80ELb1ELb0ELb1ELb1ELb0ELb0ELb0ELb0ELi2ELi2ELi4ELi2ELb1EEENS1_21CollectiveEpilogueBwdISA_SB_SD_Li256ELb1ELb0ELi2EEENS1_25SingleTileBwdLPTSchedulerILb1ELi128ELb0EEEEEEEEEvNT_6ParamsE$_ZN4cute8gmem_ptrIPKN7cutlass10bfloat16_tEECI1NS_12iter_adaptorIS4_S5_EEES4_) ;  /* 0xffffd6c000007944 */ /* 0x022fea0003c3ffff */
[----:B------:R-:W2:Y:S01]  /*b9b0*/  LDL.64 R10, [R1+0x168] ;  /* 0x00016800010a7983 */ /* 0x000ea20000100a00 */
[----:B------:R-:W-:-:S03]  /*b9c0*/  MOV R9, R7 ;  /* 0x0000000700097202 */ /* 0x000fc60000000f00 */
[----:B--2---:R1:W-:Y:S02]  /*b9d0*/  STL.64 [R1+0x178], R10 ;  /* 0x0001780a01007387 */ /* 0x0043e40000100a00 */
[----:B-1----:R-:W-:Y:S02]  /*b9e0*/  MOV R10, 0xba00 ;  /* 0x0000ba00000a7802 */ /* 0x002fe40000000f00 */
[----:B------:R-:W-:Y:S05]  /*b9f0*/  CALL.REL.NOINC `($_ZN7cutlass13device_kernelIN5flash19enable_sm80_to_sm89INS1_16FlashAttnBwdSm80INS1_25CollectiveMainloopBwdSm80ILi2ELi2EN4cute5tupleIJNS5_1CILi64EEENS7_ILi128EEES8_EEENS_10bfloat16_tEfNS_4arch4Sm80ELb1ELb0ELb1ELb1ELb0ELb0ELb0ELb0ELi2ELi2ELi4ELi2ELb1EEENS1_21CollectiveEpilogueBwdISA_SB_SD_Li256ELb1ELb0ELi2EEENS1_25SingleTileBwdLPTSchedulerILb1ELi128ELb0EEEEEEEEEvNT_6ParamsE$_ZN4cute3eso3ESOILb0ELb0EJNS_6LayoutINS_5tupleIJNS3_IJNS_1CILi8EEENS4_ILi1EEEEEENS4_ILi2EEES6_EEENS3_IJNS3_IJS6_NS4_ILi0EEEEEElSA_EEEEENS_10ViewEngineINS_8gmem_ptrIPKN7cutlass10bfloat16_tEEEEEEEC2ERKSD_RKSL_) ;  /* 0xffffc72000007944 */ /* 0x000fea0003c3ffff */
        /* <DEDUP_REMOVED lines=10> */
[----:B-1---5:R-:W-:Y:S05]  /*baa0*/  CALL.REL.NOINC `($_ZN7cutlass13device_kernelIN5flash19enable_sm80_to_sm89INS1_16FlashAttnBwdSm80INS1_25CollectiveMainloopBwdSm80ILi2ELi2EN4cute5tupleIJNS5_1CILi64EEENS7_ILi128EEES8_EEENS_10bfloat16_tEfNS_4arch4Sm80ELb1ELb0ELb1ELb1ELb0ELb0ELb0ELb0ELi2ELi2ELi4ELi2ELb1EEENS1_21CollectiveEpilogueBwdISA_SB_SD_Li256ELb1ELb0ELi2EEENS1_25SingleTileBwdLPTSchedulerILb1ELi128ELb0EEEEEEEEEvNT_6ParamsE$_ZZN4cuteplIJiiEJNS_1CILi0EEES2_EEEDaRKNS_15ArithmeticTupleIJDpT_EEERKNS3_IJDpT0_EEEENKUlDpRKT_E_clIJiiEEEDaSH_) ;  /* 0xfffffb0000007944 */ /* 0x022fea0003c3ffff */
[----:B-----5:R-:W-:Y:S01]  /*bab0*/  IMAD.IADD R21, R108, 0x1, -R21 ;  /* 0x000000016c157824 */ /* 0x020fe200078e0a15 */
[----:B------:R-:W-:Y:S02]  /*bac0*/  MOV R7, RZ ;  /* 0x000000ff00077202 */ /* 0x000fe40000000f00 */
[----:B------:R-:W-:Y:S02]  /*bad0*/  MOV R8, 0xbaf0 ;  /* 0x0000baf000087802 */ /* 0x000fe40000000f00 */
[----:B--2---:R-:W-:Y:S05]  /*bae0*/  CALL.REL.NOINC `($_ZN7cutlass13device_kernelIN5flash19enable_sm80_to_sm89INS1_16FlashAttnBwdSm80INS1_25CollectiveMainloopBwdSm80ILi2ELi2EN4cute5tupleIJNS5_1CILi64EEENS7_ILi128EEES8_EEENS_10bfloat16_tEfNS_4arch4Sm80ELb1ELb0ELb1ELb1ELb0ELb0ELb0ELb0ELi2ELi2ELi4ELi2ELb1EEENS1_21CollectiveEpilogueBwdISA_SB_SD_Li256ELb1ELb0ELi2EEENS1_25SingleTileBwdLPTSchedulerILb1ELi128ELb0EEEEEEEEEvNT_6ParamsE$_ZN4cute3eso3ESOILb1ELb0EJNS_1CILi0EEEiS3_EEC2ERKS3_RKiS6_) ;  /* 0xffffcc7000007944 */ /* 0x004fea0003c3ffff */
[----:B-1----:R-:W2:Y:S01]  /*baf0*/  LDL R7, [R1+0x168] ;  /* 0x0001680001077983 */ /* 0x002ea20000100800 */
[----:B------:R-:W-:Y:S01]  /*bb00*/  IMAD.MOV.U32 R6, RZ, RZ, R4 ;  /* 0x000000ffff067224 */ /* 0x000fe200078e0004 */
[----:B------:R-:W-:Y:S02]  /*bb10*/  MOV R16, 0xbb40 ;  /* 0x0000bb4000107802 */ /* 0x000fe40000000f00 */
[----:B--2---:R-:W-:Y:S02]  /*bb20*/  SHF.L.U32 R7, R7, 0x5, RZ ;  /* 0x0000000507077819 */ /* 0x004fe400000006ff */
[----:B------:R-:W-:Y:S05]  /*bb30*/  CALL.REL.NOINC `($_ZN7cutlass13device_kernelIN5flash19enable_sm80_to_sm89INS1_16FlashAttnBwdSm80INS1_25CollectiveMainloopBwdSm80ILi2ELi2EN4cute5tupleIJNS5_1CILi64EEENS7_ILi128EEES8_EEENS_10bfloat16_tEfNS_4arch4Sm80ELb1ELb0ELb1ELb1ELb0ELb0ELb0ELb0ELi2ELi2ELi4ELi2ELb1EEENS1_21CollectiveEpilogueBwdISA_SB_SD_Li256ELb1ELb0ELi2EEENS1_25SingleTileBwdLPTSchedulerILb1ELi128ELb0EEEEEEEEEvNT_6ParamsE$_ZN4cute5tupleIJiEEC2ERKi) ;  /* 0xffffd45000007944 */ /* 0x000fea0003c3ffff */
[----:B------:R1:W5:Y:S01]  /*bb40*/  LDL R7, [R1+0x168] ;  /* 0x0001680001077983 */ /* 0x0003620000100800 */
[----:B------:R-:W-:Y:S02]  /*bb50*/  MOV R6, R20 ;  /* 0x0000001400067202 */ /* 0x000fe40000000f00 */
[----:B------:R-:W-:-:S02]  /*bb60*/  MOV R16, 0xbb80 ;  /* 0x0000bb8000107802 */ /* 0x000fc40000000f00 */
[----:B-1---5:R-:W-:Y:S05]  /*bb70*/  CALL.REL.NOINC `($_ZN7cutlass13device_kernelIN5flash19enable_sm80_to_sm89INS1_16FlashAttnBwdSm80INS1_25CollectiveMainloopBwdSm80ILi2ELi2EN4cute5tupleIJNS5_1CILi64EEENS7_ILi128EEES8_EEENS_10bfloat16_tEfNS_4arch4Sm80ELb1ELb0ELb1ELb1ELb0ELb0ELb0ELb0ELi2ELi2ELi4ELi2ELb1EEENS1_21CollectiveEpilogueBwdISA_SB_SD_Li256ELb1ELb0ELi2EEENS1_25SingleTileBwdLPTSchedulerILb1ELi128ELb0EEEEEEEEEvNT_6ParamsE$_ZN4cute5tupleIJiEEC2ERKi) ;  /* 0xffffd41000007944 */ /* 0x022fea0003c3ffff */
[----:B------:R1:W5:Y:S01]  /*bb80*/  LDL R7, [R1+0x178] ;  /* 0x0001780001077983 */ /* 0x0003620000100800 */
[----:B------:R-:W-:-:S02]  /*bb90*/  MOV R6, R4 ;  /* 0x0000000400067202 */ /* 0x000fc40000000f00 */
[----:B------:R-:W-:Y:S02]  /*bba0*/  MOV R16, 0xbbc0 ;  /* 0x0000bbc000107802 */ /* 0x000fe40000000f00 */
[----:B-1---5:R-:W-:Y:S05]  /*bbb0*/  CALL.REL.NOINC `($_ZN7cutlass13device_kernelIN5flash19enable_sm80_to_sm89INS1_16FlashAttnBwdSm80INS1_25CollectiveMainloopBwdSm80ILi2ELi2EN4cute5tupleIJNS5_1CILi64EEENS7_ILi128EEES8_EEENS_10bfloat16_tEfNS_4arch4Sm80ELb1ELb0ELb1ELb1ELb0ELb0ELb0ELb0ELi2ELi2ELi4ELi2ELb1EEENS1_21CollectiveEpilogueBwdISA_SB_SD_Li256ELb1ELb0ELi2EEENS1_25SingleTileBwdLPTSchedulerILb1ELi128ELb0EEEEEEEEEvNT_6ParamsE$_ZN4cute5tupleIJiEEC2ERKi) ;  /* 0xffffd3d000007944 */ /* 0x022fea0003c3ffff */
[----:B------:R1:W5:Y:S01]  /*bbc0*/  LDL R7, [R1+0x168] ;  /* 0x0001680001077983 */ /* 0x0003620000100800 */
[----:B------:R-:W-:Y:S02]  /*bbd0*/  MOV R6, R4 ;  /* 0x0000000400067202 */ /* 0x000fe40000000f00 */
[----:B------:R-:W-:Y:S02]  /*bbe0*/  MOV R8, 0xbc00 ;  /* 0x0000bc0000087802 */ /* 0x000fe40000000f00 */
[----:B-1---5:R-:W-:Y:S05]  /*bbf0*/  CALL.REL.NOINC `($_ZN7cutlass13device_kernelIN5flash19enable_sm80_to_sm89INS1_16FlashAttnBwdSm80INS1_25CollectiveMainloopBwdSm80ILi2ELi2EN4cute5tupleIJNS5_1CILi64EEENS7_ILi128EEES8_EEENS_10bfloat16_tEfNS_4arch4Sm80ELb1ELb0ELb1ELb1ELb0ELb0ELb0ELb0ELi2ELi2ELi4ELi2ELb1EEENS1_21CollectiveEpilogueBwdISA_SB_SD_Li256ELb1ELb0ELi2EEENS1_25SingleTileBwdLPTSchedulerILb1ELi128ELb0EEEEEEEEEvNT_6ParamsE$_ZN4cute3eso3ESOILb0ELb1EJiNS_1CILi0EEEEEC2ERKiRKS3_) ;  /* 0xffffc81000007944 */ /* 0x022fea0003c3ffff */
[----:B-1----:R1:W5:Y:S01]  /*bc00*/  LDL R7, [R1+0x168] ;  /* 0x0001680001077983 */ /* 0x0023620000100800 */
[----:B------:R-:W-:-:S03]  /*bc10*/  MOV R10, 0xbc30 ;  /* 0x0000bc30000a7802 */ /* 0x000fc60000000f00 */
[----:B-1---5:R-:W-:Y:S05]  /*bc20*/  CALL.REL.NOINC `($_ZN7cutlass13device_kernelIN5flash19enable_sm80_to_sm89INS1_16FlashAttnBwdSm80INS1_25CollectiveMainloopBwdSm80ILi2ELi2EN4cute5tupleIJNS5_1CILi64EEENS7_ILi128EEES8_EEENS_10bfloat16_tEfNS_4arch4Sm80ELb1ELb0ELb1ELb1ELb0ELb0ELb0ELb0ELi2ELi2ELi4ELi2ELb1EEENS1_21CollectiveEpilogueBwdISA_SB_SD_Li256ELb1ELb0ELi2EEENS1_25SingleTileBwdLPTSchedulerILb1ELi128ELb0EEEEEEEEEvNT_6ParamsE$_ZZN4cuteplIJNS_1CILi0EEES2_EJiEEEDaRKNS_15ArithmeticTupleIJDpT_EEERKNS3_IJDpT0_EEEENKUlDpRKT_E_clIJiS2_EEEDaSH_) ;  /* 0xfffff68000007944 */ /* 0x022fea0003c3ffff */
[----:B------:R-:W-:Y:S02]  /*bc30*/  MOV R10, 0xbc50 ;  /* 0x0000bc50000a7802 */ /* 0x000fe40000000f00 */
[----:B-1---5:R-:W-:Y:S05]  /*bc40*/  CALL.REL.NOINC `($_ZN7cutlass13device_kernelIN5flash19enable_sm80_to_sm89INS1_16FlashAttnBwdSm80INS1_25CollectiveMainloopBwdSm80ILi2ELi2EN4cute5tupleIJNS5_1CILi64EEENS7_ILi128EEES8_EEENS_10bfloat16_tEfNS_4arch4Sm80ELb1ELb0ELb1ELb1ELb0ELb0ELb0ELb0ELi2ELi2ELi4ELi2ELb1EEENS1_21CollectiveEpilogueBwdISA_SB_SD_Li256ELb1ELb0ELi2EEENS1_25SingleTileBwdLPTSchedulerILb1ELi128ELb0EEEEEEEEEvNT_6ParamsE$_ZZN4cuteplIJNS_1CILi0EEES2_EJiS2_EEEDaRKNS_15ArithmeticTupleIJDpT_EEERKNS3_IJDpT0_EEEENKUlDpRKT_E_clIJiS2_EEEDaSH_) ;  /* 0xfffff6d000007944 */ /* 0x022fea0003c3ffff */
[----:B------:R2:W-:Y:S04]  /*bc50*/  STL [R1+0x180], RZ ;  /* 0x000180ff01007387 */ /* 0x0005e80000100800 */
[----:B------:R-:W3:Y:S04]  /*bc60*/  LDL.64 R8, [R14+0x30] ;  /* 0x000030000e087983 */ /* 0x000ee80000100a00 */
[----:B---3--:R3:W4:Y:S01]  /*bc70*/  LD.E.U8 R6, [R8.64] ;  /* 0x0000000408067980 */ /* 0x008722000c101100 */
[----:B------:R-:W-:Y:S01]  /*bc80*/  IMAD.MOV.U32 R16, RZ, RZ, RZ ;  /* 0x000000ffff107224 */ /* 0x000fe200078e00ff */
[----:B---3--:R-:W-:-:S02]  /*bc90*/  MOV R8, 0xbcd0 ;  /* 0x0000bcd000087802 */ /* 0x008fc40000000f00 */
[----:B----4-:R-:W-:-:S04]  /*bca0*/  LOP3.LUT R6, R6, 0x1, RZ, 0xc0, !PT ;  /* 0x0000000106067812 */ /* 0x010fc800078ec0ff */
[----:B------:R-:W-:-:S08]  /*bcb0*/  ISETP.NE.U32.AND P0, PT, R6, 0x1, PT ;  /* 0x000000010600780c */ /* 0x000fd00003f05070 */
[----:B-12--5:R-:W-:Y:S05]  /*bcc0*/  CALL.REL.NOINC `($_ZN7cutlass13device_kernelIN5flash19enable_sm80_to_sm89INS1_16FlashAttnBwdSm80INS1_25CollectiveMainloopBwdSm80ILi2ELi2EN4cute5tupleIJNS5_1CILi64EEENS7_ILi128EEES8_EEENS_10bfloat16_tEfNS_4arch4Sm80ELb1ELb0ELb1ELb1ELb0ELb0ELb0ELb0ELi2ELi2ELi4ELi2ELb1EEENS1_21CollectiveEpilogueBwdISA_SB_SD_Li256ELb1ELb0ELi2EEENS1_25SingleTileBwdLPTSchedulerILb1ELi128ELb0EEEEEEEEEvNT_6ParamsE$_ZN4cute3eso3ESOILb1ELb0EJNS_10UnderscoreEiiEEC2ERKS2_RKiS7_) ;  /* 0xffffc89000007944 */ /* 0x026fea0003c3ffff */
[----:B------:R-:W2:Y:S01]  /*bcd0*/  LDL R9, [R1+0x168] ;  /* 0x0001680001097983 */ /* 0x000ea20000100800 */
[----:B------:R-:W-:Y:S02]  /*bce0*/  MOV R8, 0xbd50 ;  /* 0x0000bd5000087802 */ /* 0x000fe40000000f00 */
[----:B-12---:R-:W-:Y:S01]  /*bcf0*/  SHF.R.S32.HI R6, RZ, 0x1f, R9 ;  /* 0x0000001fff067819 */ /* 0x006fe20000011409 */
[-C--:B------:R-:W-:Y:S02]  /*bd00*/  IMAD R7, R107, R9.reuse, RZ ;  /* 0x000000096b077224 */ /* 0x080fe400078e02ff */
[----:B------:R-:W-:-:S04]  /*bd10*/  IMAD.WIDE.U32 R10, R106, R9, RZ ;  /* 0x000000096a0a7225 */ /* 0x000fc800078e00ff */
[----:B------:R-:W-:-:S05]  /*bd20*/  IMAD R7, R106, R6, R7 ;  /* 0x000000066a077224 */ /* 0x000fca00078e0207 */
[----:B------:R-:W-:Y:S02]  /*bd30*/  IADD3 R7, R11, R7, RZ ;  /* 0x000000070b077210 */ /* 0x000fe40007ffe0ff */
[----:B------:R-:W-:Y:S05]  /*bd40*/  CALL.REL.NOINC `($_ZN7cutlass13device_kernelIN5flash19enable_sm80_to_sm89INS1_16FlashAttnBwdSm80INS1_25CollectiveMainloopBwdSm80ILi2ELi2EN4cute5tupleIJNS5_1CILi64EEENS7_ILi128EEES8_EEENS_10bfloat16_tEfNS_4arch4Sm80ELb1ELb0ELb1ELb1ELb0ELb0ELb0ELb0ELi2ELi2ELi4ELi2ELb1EEENS1_21CollectiveEpilogueBwdISA_SB_SD_Li256ELb1ELb0ELi2EEENS1_25SingleTileBwdLPTSchedulerILb1ELi128ELb0EEEEEEEEEvNT_6ParamsE$_ZN4cute3eso3ESOILb1ELb0EJNS_6LayoutINS_5tupleIJNS3_IJNS_1CILi8EEENS4_ILi1EEEEEEEEENS3_IJNS3_IJS6_NS4_ILi0EEEEEEEEEEElEEC2ERKSC_RKl) ;  /* 0xffffceb000007944 */ /* 0x000fea0003c3ffff */
[----:B-1----:R-:W2:Y:S01]  /*bd50*/  LDL.64 R6, [R1+0x168] ;  /* 0x0001680001067983 */ /* 0x002ea20000100a00 */
[----:B------:R-:W-:Y:S02]  /*bd60*/  MOV R16, 0xbda0 ;  /* 0x0000bda000107802 */ /* 0x000fe40000000f00 */
[----:B--2---:R-:W-:-:S04]  /*bd70*/  LEA R10, P1, R6, R104, 0x1 ;  /* 0x00000068060a7211 */ /* 0x004fc800078208ff */
[----:B------:R-:W-:-:S04]  /*bd80*/  LEA.HI.X R15, R6, R105, R7, 0x1, P1 ;  /* 0x00000069060f7211 */ /* 0x000fc800008f0c07 */
[----:B------:R-:W-:Y:S05]  /*bd90*/  CALL.REL.NOINC `($_ZN7cutlass13device_kernelIN5flash19enable_sm80_to_sm89INS1_16FlashAttnBwdSm80INS1_25CollectiveMainloopBwdSm80ILi2ELi2EN4cute5tupleIJNS5_1CILi64EEENS7_ILi128EEES8_EEENS_10bfloat16_tEfNS_4arch4Sm80ELb1ELb0ELb1ELb1ELb0ELb0ELb0ELb0ELi2ELi2ELi4ELi2ELb1EEENS1_21CollectiveEpilogueBwdISA_SB_SD_Li256ELb1ELb0ELi2EEENS1_25SingleTileBwdLPTSchedulerILb1ELi128ELb0EEEEEEEEEvNT_6ParamsE$_ZN4cute8gmem_ptrIPKN7cutlass10bfloat16_tEECI1NS_12iter_adaptorIS4_S5_EEES4_) ;  /* 0xffffd2d000007944 */ /* 0x000fea0003c3ffff */
[----:B------:R1:W5:Y:S01]  /*bda0*/  LDL.64 R6, [R1+0x168] ;  /* 0x0001680001067983 */ /* 0x0003620000100a00 */
[----:B------:R-:W-:-:S03]  /*bdb0*/  MOV R10, 0xbdd0 ;  /* 0x0000bdd0000a7802 */ /* 0x000fc60000000f00 */
[----:B-1---5:R-:W-:Y:S05]  /*bdc0*/  CALL.REL.NOINC `($_ZN7cutlass13device_kernelIN5flash19enable_sm80_to_sm89INS1_16FlashAttnBwdSm80INS1_25CollectiveMainloopBwdSm80ILi2ELi2EN4cute5tupleIJNS5_1CILi64EEENS7_ILi128EEES8_EEENS_10bfloat16_tEfNS_4arch4Sm80ELb1ELb0ELb1ELb1ELb0ELb0ELb0ELb0ELi2ELi2ELi4ELi2ELb1EEENS1_21CollectiveEpilogueBwdISA_SB_SD_Li256ELb1ELb0ELi2EEENS1_25SingleTileBwdLPTSchedulerILb1ELi128ELb0EEEEEEEEEvNT_6ParamsE$_ZN4cute3eso3ESOILb1ELb0EJNS_6LayoutINS_5tupleIJNS3_IJNS_1CILi8EEENS4_ILi1EEEEEEEEENS3_IJNS3_IJS6_NS4_ILi0EEEEEEEEEEENS_10ViewEngineINS_8gmem_ptrIPKN7cutlass10bfloat16_tEEEEEEEC2ERKSC_RKSK_) ;  /* 0xffffcd6000007944 */ /* 0x022fea0003c3ffff */
[----:B------:R2:W5:Y:S01]  /*bdd0*/  LDL.64 R10, [R1+0x168] ;  /* 0x00016800010a7983 */ /* 0x0005620000100a00 */
[----:B------:R-:W-:Y:S02]  /*bde0*/  MOV R16, RZ ;  /* 0x000000ff00107202 */ /* 0x000fe40000000f00 */
[----:B-1----:R-:W-:Y:S02]  /*bdf0*/  MOV R8, 0xbe10 ;  /* 0x0000be1000087802 */ /* 0x002fe40000000f00 */
[----:B--2--5:R-:W-:Y:S05]  /*be00*/  CALL.REL.NOINC `($_ZN7cutlass13device_kernelIN5flash19enable_sm80_to_sm89INS1_16FlashAttnBwdSm80INS1_25CollectiveMainloopBwdSm80ILi2ELi2EN4cute5tupleIJNS5_1CILi64EEENS7_ILi128EEES8_EEENS_10bfloat16_tEfNS_4arch4Sm80ELb1ELb0ELb1ELb1ELb0ELb0ELb0ELb0ELi2ELi2ELi4ELi2ELb1EEENS1_21CollectiveEpilogueBwdISA_SB_SD_Li256ELb1ELb0ELi2EEENS1_25SingleTileBwdLPTSchedulerILb1ELi128ELb0EEEEEEEEEvNT_6ParamsE$_ZN4cute3eso3ESOILb1ELb0EJNS_10UnderscoreEiiEEC2ERKS2_RKiS7_) ;  /* 0xffffc75000007944 */ /* 0x024fea0003c3ffff */
[----:B-1----:R-:W2:Y:S01]  /*be10*/  LDL R7, [R1+0x168] ;  /* 0x0001680001077983 */ /* 0x002ea20000100800 */
[----:B------:R-:W-:Y:S02]  /*be20*/  MOV R8, 0xbe50 ;  /* 0x0000be5000087802 */ /* 0x000fe40000000f00 */
[----:B--2---:R-:W-:Y:S02]  /*be30*/  SHF.L.U32 R7, R7, 0xb, RZ ;  /* 0x0000000b07077819 */ /* 0x004fe400000006ff */
[----:B------:R-:W-:Y:S05]  /*be40*/  CALL.REL.NOINC `($_ZN7cutlass13device_kernelIN5flash19enable_sm80_to_sm89INS1_16FlashAttnBwdSm80INS1_25CollectiveMainloopBwdSm80ILi2ELi2EN4cute5tupleIJNS5_1CILi64EEENS7_ILi128EEES8_EEENS_10bfloat16_tEfNS_4arch4Sm80ELb1ELb0ELb1ELb1ELb0ELb0ELb0ELb0ELi2ELi2ELi4ELi2ELb1EEENS1_21CollectiveEpilogueBwdISA_SB_SD_Li256ELb1ELb0ELi2EEENS1_25SingleTileBwdLPTSchedulerILb1ELi128ELb0EEEEEEEEEvNT_6ParamsE$_ZN4cute3eso3ESOILb1ELb0EJNS_6LayoutINS_5tupleIJNS3_IJNS_1CILi8EEENS4_ILi1EEEEEEEEENS3_IJNS3_IJS6_NS4_ILi0EEEEEEEEEEEiEEC2ERKSC_RKi) ;  /* 0xffffcd7000007944 */ /* 0x000fea0003c3ffff */
[----:B-1----:R-:W2:Y:S01]  /*be50*/  LDL R7, [R1+0x168] ;  /* 0x0001680001077983 */ /* 0x002ea20000100800 */
[----:B------:R-:W-:Y:S01]  /*be60*/  MOV R16, 0xbe90 ;  /* 0x0000be9000107802 */ /* 0x000fe20000000f00 */
[----:B--2---:R-:W-:-:S04]  /*be70*/  IMAD.WIDE R8, R7, 0x2, R22 ;  /* 0x0000000207087825 */ /* 0x004fc800078e0216 */
[----:B------:R-:W-:Y:S05]  /*be80*/  CALL.REL.NOINC `($_ZN7cutlass13device_kernelIN5flash19enable_sm80_to_sm89INS1_16FlashAttnBwdSm80INS1_25CollectiveMainloopBwdSm80ILi2ELi2EN4cute5tupleIJNS5_1CILi64EEENS7_ILi128EEES8_EEENS_10bfloat16_tEfNS_4arch4Sm80ELb1ELb0ELb1ELb1ELb0ELb0ELb0ELb0ELi2ELi2ELi4ELi2ELb1EEENS1_21CollectiveEpilogueBwdISA_SB_SD_Li256ELb1ELb0ELi2EEENS1_25SingleTileBwdLPTSchedulerILb1ELi128ELb0EEEEEEEEEvNT_6ParamsE$_ZN4cute8smem_ptrIPN7cutlass10bfloat16_tEECI1NS_12iter_adaptorIS3_S4_EEES3_) ;  /* 0xffffd2c000007944 */ /* 0x000fea0003c3ffff */
[----:B------:R1:W5:Y:S01]  /*be90*/  LDL.64 R6, [R1+0x168] ;  /* 0x0001680001067983 */ /* 0x0003620000100a00 */
[----:B------:R-:W-:-:S03]  /*bea0*/  MOV R16, 0xbec0 ;  /* 0x0000bec000107802 */ /* 0x000fc60000000f00 */
[----:B-1---5:R-:W-:Y:S05]  /*beb0*/  CALL.REL.NOINC `($_ZN7cutlass13device_kernelIN5flash19enable_sm80_to_sm89INS1_16FlashAttnBwdSm80INS1_25CollectiveMainloopBwdSm80ILi2ELi2EN4cute5tupleIJNS5_1CILi64EEENS7_ILi128EEES8_EEENS_10bfloat16_tEfNS_4arch4Sm80ELb1ELb0ELb1ELb1ELb0ELb0ELb0ELb0ELi2ELi2ELi4ELi2ELb1EEENS1_21CollectiveEpilogueBwdISA_SB_SD_Li256ELb1ELb0ELi2EEENS1_25SingleTileBwdLPTSchedulerILb1ELi128ELb0EEEEEEEEEvNT_6ParamsE$_ZN4cute3eso3ESOILb1ELb0EJNS_6LayoutINS_5tupleIJNS3_IJNS_1CILi8EEENS4_ILi1EEEEEEEEENS3_IJNS3_IJS6_NS4_ILi0EEEEEEEEEEENS_10ViewEngineINS_8smem_ptrIPN7cutlass10bfloat16_tEEEEEEEC2ERKSC_RKSJ_) ;  /* 0xffffccb000007944 */ /* 0x022fea0003c3ffff */
[----:B-1----:R1:W5:Y:S01]  /*bec0*/  LDL.64 R8, [R1+0x168] ;  /* 0x0001680001087983 */ /* 0x0023620000100a00 */
[----:B------:R-:W-:-:S02]  /*bed0*/  MOV R15, R11 ;  /* 0x0000000b000f7202 */ /* 0x000fc40000000f00 */
[----:B------:R-:W-:Y:S02]  /*bee0*/  MOV R16, 0xbf00 ;  /* 0x0000bf0000107802 */ /* 0x000fe40000000f00 */
[----:B-1---5:R-:W-:Y:S05]  /*bef0*/  CALL.REL.NOINC `($_ZN7cutlass13device_kernelIN5flash19enable_sm80_to_sm89INS1_16FlashAttnBwdSm80INS1_25CollectiveMainloopBwdSm80ILi2ELi2EN4cute5tupleIJNS5_1CILi64EEENS7_ILi128EEES8_EEENS_10bfloat16_tEfNS_4arch4Sm80ELb1ELb0ELb1ELb1ELb0ELb0ELb0ELb0ELi2ELi2ELi4ELi2ELb1EEENS1_21CollectiveEpilogueBwdISA_SB_SD_Li256ELb1ELb0ELi2EEENS1_25SingleTileBwdLPTSchedulerILb1ELi128ELb0EEEEEEEEEvNT_6ParamsE$_ZN4cute8gmem_ptrIPKN7cutlass10bfloat16_tEECI1NS_12iter_adaptorIS4_S5_EEES4_) ;  /* 0xffffd17000007944 */ /* 0x022fea0003c3ffff */
[----:B------:R1:W5:Y:S01]  /*bf00*/  LDL.64 R6, [R1+0x168] ;  /* 0x0001680001067983 */ /* 0x0003620000100a00 */
[----:B------:R-:W-:-:S03]  /*bf10*/  MOV R16, 0xbf30 ;  /* 0x0000bf3000107802 */ /* 0x000fc60000000f00 */
[----:B-1---5:R-:W-:Y:S05]  /*bf20*/  CALL.REL.NOINC `($_ZN7cutlass13device_kernelIN5flash19enable_sm80_to_sm89INS1_16FlashAttnBwdSm80INS1_25CollectiveMainloopBwdSm80ILi2ELi2EN4cute5tupleIJNS5_1CILi64EEENS7_ILi128EEES8_EEENS_10bfloat16_tEfNS_4arch4Sm80ELb1ELb0ELb1ELb1ELb0ELb0ELb0ELb0ELi2ELi2ELi4ELi2ELb1EEENS1_21CollectiveEpilogueBwdISA_SB_SD_Li256ELb1ELb0ELi2EEENS1_25SingleTileBwdLPTSchedulerILb1ELi128ELb0EEEEEEEEEvNT_6ParamsE$_ZN4cute8gmem_ptrIPKN7cutlass9uint128_tEECI1NS_12iter_adaptorIS4_S5_EEES4_) ;  /* 0xffffd19000007944 */ /* 0x022fea0003c3ffff */
[----:B------:R1:W5:Y:S01]  /*bf30*/  LDL.64 R6, [R1+0x168] ;  /* 0x0001680001067983 */ /* 0x0003620000100a00 */
[----:B------:R-:W-:-:S03]  /*bf40*/  MOV R16, 0xbf60 ;  /* 0x0000bf6000107802 */ /* 0x000fc60000000f00 */
[----:B-1---5:R-:W-:Y:S05]  /*bf50*/  CALL.REL.NOINC `($_ZN7cutlass13device_kernelIN5flash19enable_sm80_to_sm89INS1_16FlashAttnBwdSm80INS1_25CollectiveMainloopBwdSm80ILi2ELi2EN4cute5tupleIJNS5_1CILi64EEENS7_ILi128EEES8_EEENS_10bfloat16_tEfNS_4arch4Sm80ELb1ELb0ELb1ELb1ELb0ELb0ELb0ELb0ELi2ELi2ELi4ELi2ELb1EEENS1_21CollectiveEpilogueBwdISA_SB_SD_Li256ELb1ELb0ELi2EEENS1_25SingleTileBwdLPTSchedulerILb1ELi128ELb0EEEEEEEEEvNT_6ParamsE$_ZN4cute3eso3ESOILb1ELb0EJNS_6LayoutINS_5tupleIJNS3_IJNS_1CILi1EEES5_EEEEEENS3_IJNS3_IJS5_NS4_ILi0EEEEEEEEEEENS_10ViewEngineINS_8gmem_ptrIPKN7cutlass9uint128_tEEEEEEEC2ERKSB_RKSJ_) ;  /* 0xffffca0000007944 */ /* 0x022fea0003c3ffff */
[----:B------:R2:W5:Y:S01]  /*bf60*/  LDL.64 R108, [R1+0x168] ;  /* 0x00016800016c7983 */ /* 0x0005620000100a00 */
[----:B------:R-:W-:-:S03]  /*bf70*/  MOV R16, 0xbf90 ;  /* 0x0000bf9000107802 */ /* 0x000fc60000000f00 */
[----:B-12--5:R-:W-:Y:S05]  /*bf80*/  CALL.REL.NOINC `($_ZN7cutlass13device_kernelIN5flash19enable_sm80_to_sm89INS1_16FlashAttnBwdSm80INS1_25CollectiveMainloopBwdSm80ILi2ELi2EN4cute5tupleIJNS5_1CILi64EEENS7_ILi128EEES8_EEENS_10bfloat16_tEfNS_4arch4Sm80ELb1ELb0ELb1ELb1ELb0ELb0ELb0ELb0ELi2ELi2ELi4ELi2ELb1EEENS1_21CollectiveEpilogueBwdISA_SB_SD_Li256ELb1ELb0ELi2EEENS1_25SingleTileBwdLPTSchedulerILb1ELi128ELb0EEEEEEEEEvNT_6ParamsE$_ZN4cute8smem_ptrIPN7cutlass10bfloat16_tEECI1NS_12iter_adaptorIS3_S4_EEES3_) ;  /* 0xffffd1c000007944 */ /* 0x026fea0003c3ffff */
[----:B------:R1:W5:Y:S01]  /*bf90*/  LDL.64 R6, [R1+0x168] ;  /* 0x0001680001067983 */ /* 0x0003620000100a00 */
[----:B------:R-:W-:-:S03]  /*bfa0*/  MOV R10, 0xbfc0 ;  /* 0x0000bfc0000a7802 */ /* 0x000fc60000000f00 */
[----:B-1---5:R-:W-:Y:S05]  /*bfb0*/  CALL.REL.NOINC `($_ZN7cutlass13device_kernelIN5flash19enable_sm80_to_sm89INS1_16FlashAttnBwdSm80INS1_25CollectiveMainloopBwdSm80ILi2ELi2EN4cute5tupleIJNS5_1CILi64EEENS7_ILi128EEES8_EEENS_10bfloat16_tEfNS_4arch4Sm80ELb1ELb0ELb1ELb1ELb0ELb0ELb0ELb0ELi2ELi2ELi4ELi2ELb1EEENS1_21CollectiveEpilogueBwdISA_SB_SD_Li256ELb1ELb0ELi2EEENS1_25SingleTileBwdLPTSchedulerILb1ELi128ELb0EEEEEEEEEvNT_6ParamsE$_ZN4cute8smem_ptrIPN7cutlass9uint128_tEECI1NS_12iter_adaptorIS3_S4_EEES3_) ;  /* 0xffffd1e000007944 */ /* 0x022fea0003c3ffff */
[----:B-1----:R1:W5:Y:S01]  /*bfc0*/  LDL.64 R6, [R1+0x168] ;  /* 0x0001680001067983 */ /* 0x0023620000100a00 */
[----:B------:R-:W-:-:S03]  /*bfd0*/  MOV R10, 0xbff0 ;  /* 0x0000bff0000a7802 */ /* 0x000fc60000000f00 */
[----:B-1---5:R-:W-:Y:S05]  /*bfe0*/  CALL.REL.NOINC `($_ZN7cutlass13device_kernelIN5flash19enable_sm80_to_sm89INS1_16FlashAttnBwdSm80INS1_25CollectiveMainloopBwdSm80ILi2ELi2EN4cute5tupleIJNS5_1CILi64EEENS7_ILi128EEES8_EEENS_10bfloat16_tEfNS_4arch4Sm80ELb1ELb0ELb1ELb1ELb0ELb0ELb0ELb0ELi2ELi2ELi4ELi2ELb1EEENS1_21CollectiveEpilogueBwdISA_SB_SD_Li256ELb1ELb0ELi2EEENS1_25SingleTileBwdLPTSchedulerILb1ELi128ELb0EEEEEEEEEvNT_6ParamsE$_ZN4cute3eso3ESOILb1ELb0EJNS_6LayoutINS_5tupleIJNS3_IJNS_1CILi1EEES5_EEEEEENS3_IJNS3_IJS5_NS4_ILi0EEEEEEEEEEENS_10ViewEngineINS_8smem_ptrIPN7cutlass9uint128_tEEEEEEEC2ERKSB_RKSI_) ;  /* 0xffffc9c000007944 */ /* 0x022fea0003c3ffff */
[----:B-1----:R1:W5:Y:S01]  /*bff0*/  LDL R6, [R1+0x168] ;  /* 0x0001680001067983 */ /* 0x0023620000100800 */
[----:B------:R-:W-:-:S03]  /*c000*/  MOV R8, 0xc020 ;  /* 0x0000c02000087802 */ /* 0x000fc60000000f00 */
[----:B-1---5:R-:W-:Y:S05]  /*c010*/  CALL.REL.NOINC `($_ZN7cutlass13device_kernelIN5flash19enable_sm80_to_sm89INS1_16FlashAttnBwdSm80INS1_25CollectiveMainloopBwdSm80ILi2ELi2EN4cute5tupleIJNS5_1CILi64EEENS7_ILi128EEES8_EEENS_10bfloat16_tEfNS_4arch4Sm80ELb1ELb0ELb1ELb1ELb0ELb0ELb0ELb0ELi2ELi2ELi4ELi2ELb1EEENS1_21CollectiveEpilogueBwdISA_SB_SD_Li256ELb1ELb0ELi2EEENS1_25SingleTileBwdLPTSchedulerILb1ELi128ELb0EEEEEEEEEvNT_6ParamsE$_ZN73_INTERNAL_24fd9406_37_flash_bwd_hdim64_bf16_softcap_sm80_cu_3fbc093a_291824__cvta_generic_to_sharedEPKv) ;  /* 0xffffd20000007944 */ /* 0x022fea0003c3ffff */
        /* <DEDUP_REMOVED lines=9> */
[----:B--2---:R-:W-:Y:S05]  /*c0b0*/  CALL.REL.NOINC `($_ZN7cutlass13device_kernelIN5flash19enable_sm80_to_sm89INS1_16FlashAttnBwdSm80INS1_25CollectiveMainloopBwdSm80ILi2ELi2EN4cute5tupleIJNS5_1CILi64EEENS7_ILi128EEES8_EEENS_10bfloat16_tEfNS_4arch4Sm80ELb1ELb0ELb1ELb1ELb0ELb0ELb0ELb0ELi2ELi2ELi4ELi2ELb1EEENS1_21CollectiveEpilogueBwdISA_SB_SD_Li256ELb1ELb0ELi2EEENS1_25SingleTileBwdLPTSchedulerILb1ELi128ELb0EEEEEEEEEvNT_6ParamsE$_ZN4cute3eso3ESOILb1ELb0EJNS_1CILi0EEEiS3_EEC2ERKS3_RKiS6_) ;  /* 0xffffc6a000007944 */ /* 0x004fea0003c3ffff */
[----:B-1----:R-:W2:Y:S01]  /*c0c0*/  LDL R7, [R1+0x168] ;  /* 0x0001680001077983 */ /* 0x002ea20000100800 */
[----:B------:R-:W-:Y:S01]  /*c0d0*/  IMAD.MOV.U32 R6, RZ, RZ, R4 ;  /* 0x000000ffff067224 */ /* 0x000fe200078e0004 */
[----:B------:R-:W-:-:S02]  /*c0e0*/  MOV R16, 0xc110 ;  /* 0x0000c11000107802 */ /* 0x000fc40000000f00 */
[----:B--2---:R-:W-:Y:S02]  /*c0f0*/  SHF.L.U32 R7, R7, 0x5, RZ ;  /* 0x0000000507077819 */ /* 0x004fe400000006ff */
[----:B------:R-:W-:Y:S05]  /*c100*/  CALL.REL.NOINC `($_ZN7cutlass13device_kernelIN5flash19enable_sm80_to_sm89INS1_16FlashAttnBwdSm80INS1_25CollectiveMainloopBwdSm80ILi2ELi2EN4cute5tupleIJNS5_1CILi64EEENS7_ILi128EEES8_EEENS_10bfloat16_tEfNS_4arch4Sm80ELb1ELb0ELb1ELb1ELb0ELb0ELb0ELb0ELi2ELi2ELi4ELi2ELb1EEENS1_21CollectiveEpilogueBwdISA_SB_SD_Li256ELb1ELb0ELi2EEENS1_25SingleTileBwdLPTSchedulerILb1ELi128ELb0EEEEEEEEEvNT_6ParamsE$_ZN4cute5tupleIJiEEC2ERKi) ;  /* 0xffffce8000007944 */ /* 0x000fea0003c3ffff */
[----:B------:R1:W5:Y:S01]  /*c110*/  LDL R7, [R1+0x168] ;  /* 0x0001680001077983 */ /* 0x0003620000100800 */
        /* <DEDUP_REMOVED lines=19> */
[----:B------:R-:W-:Y:S01]  /*c250*/  IMAD.MOV.U32 R16, RZ, RZ, 0x1 ;  /* 0x00000001ff107424 */ /* 0x000fe200078e00ff */
        /* <DEDUP_REMOVED lines=21> */
[----:B------:R-:W-:Y:S02]  /*c3b0*/  MOV R16, 0x1 ;  /* 0x0000000100107802 */ /* 0x000fe40000000f00 */
        /* <DEDUP_REMOVED lines=44> */
[----:B--2--5:R-:W-:Y:S05]  /*c680*/  CALL.REL.NOINC `($_ZN7cutlass13device_kernelIN5flash19enable_sm80_to_sm89INS1_16FlashAttnBwdSm80INS1_25CollectiveMainloopBwdSm80ILi2ELi2EN4cute5tupleIJNS5_1CILi64EEENS7_ILi128EEES8_EEENS_10bfloat16_tEfNS_4arch4Sm80ELb1ELb0ELb1ELb1ELb0ELb0ELb0ELb0ELi2ELi2ELi4ELi2ELb1EEENS1_21CollectiveEpilogueBwdISA_SB_SD_Li256ELb1ELb0ELi2EEENS1_25SingleTileBwdLPTSchedulerILb1ELi128ELb0EEEEEEEEEvNT_6ParamsE$_ZN4cute3eso3ESOILb1ELb0EJNS_10UnderscoreES2_iEEC2ERKS2_S5_RKi) ;  /* 0xffffbe5000007944 */ /* 0x024fea0003c3ffff */
[----:B------:R-:W2:Y:S01]  /*c690*/  LDL R7, [R1+0x168] ;  /* 0x0001680001077983 */ /* 0x000ea20000100800 */
[----:B------:R-:W-:Y:S02]  /*c6a0*/  MOV R8, 0xc6d0 ;  /* 0x0000c6d000087802 */ /* 0x000fe40000000f00 */
[----:B--2---:R-:W-:Y:S02]  /*c6b0*/  SHF.L.U32 R7, R7, 0x6, RZ ;  /* 0x0000000607077819 */ /* 0x004fe400000006ff */
[----:B-1----:R-:W-:Y:S05]  /*c6c0*/  CALL.REL.NOINC `($_ZN7cutlass13device_kernelIN5flash19enable_sm80_to_sm89INS1_16FlashAttnBwdSm80INS1_25CollectiveMainloopBwdSm80ILi2ELi2EN4cute5tupleIJNS5_1CILi64EEENS7_ILi128EEES8_EEENS_10bfloat16_tEfNS_4arch4Sm80ELb1ELb0ELb1ELb1ELb0ELb0ELb0ELb0ELi2ELi2ELi4ELi2ELb1EEENS1_21CollectiveEpilogueBwdISA_SB_SD_Li256ELb1ELb0ELi2EEENS1_25SingleTileBwdLPTSchedulerILb1ELi128ELb0EEEEEEEEEvNT_6ParamsE$_ZN4cute3eso3ESOILb1ELb0EJNS_6LayoutINS_5tupleIJNS3_IJNS_1CILi4EEENS4_ILi1EEEEEES6_EEENS3_IJNS3_IJS6_NS4_ILi0EEEEEES9_EEEEEiEEC2ERKSC_RKi) ;  /* 0xffffc42000007944 */ /* 0x002fea0003c3ffff */
[----:B------:R-:W2:Y:S04]  /*c6d0*/  LD.E.64 R18, [R18.64+0x8] ;  /* 0x0000080412127980 */ /* 0x000ea8000c101b00 */
[----:B------:R-:W2:Y:S01]  /*c6e0*/  LDL R10, [R1+0x168] ;  /* 0x00016800010a7983 */ /* 0x000ea20000100800 */
[----:B-1----:R-:W-:Y:S02]  /*c6f0*/  MOV R6, R4 ;  /* 0x0000000400067202 */ /* 0x002fe40000000f00 */
[----:B------:R-:W-:Y:S01]  /*c700*/  MOV R16, 0xc730 ;  /* 0x0000c73000107802 */ /* 0x000fe20000000f00 */
[----:B--2---:R-:W-:-:S04]  /*c710*/  IMAD.WIDE R10, R10, 0x4, R18 ;  /* 0x000000040a0a7825 */ /* 0x004fc800078e0212 */
[----:B------:R-:W-:Y:S05]  /*c720*/  CALL.REL.NOINC `($_ZN7cutlass13device_kernelIN5flash19enable_sm80_to_sm89INS1_16FlashAttnBwdSm80INS1_25CollectiveMainloopBwdSm80ILi2ELi2EN4cute5tupleIJNS5_1CILi64EEENS7_ILi128EEES8_EEENS_10bfloat16_tEfNS_4arch4Sm80ELb1ELb0ELb1ELb1ELb0ELb0ELb0ELb0ELi2ELi2ELi4ELi2ELb1EEENS1_21CollectiveEpilogueBwdISA_SB_SD_Li256ELb1ELb0ELi2EEENS1_25SingleTileBwdLPTSchedulerILb1ELi128ELb0EEEEEEEEEvNT_6ParamsE$_ZN4cute8gmem_ptrIPKfECI1NS_12iter_adaptorIS2_S3_EEES2_) ;  /* 0xffffc9e000007944 */ /* 0x000fea0003c3ffff */
[----:B-1----:R1:W5:Y:S01]  /*c730*/  LDL.64 R6, [R1+0x168] ;  /* 0x0001680001067983 */ /* 0x0023620000100a00 */
[----:B------:R-:W-:-:S03]  /*c740*/  MOV R10, 0xc760 ;  /* 0x0000c760000a7802 */ /* 0x000fc60000000f00 */
[----:B-1---5:R-:W-:Y:S05]  /*c750*/  CALL.REL.NOINC `($_ZN7cutlass13device_kernelIN5flash19enable_sm80_to_sm89INS1_16FlashAttnBwdSm80INS1_25CollectiveMainloopBwdSm80ILi2ELi2EN4cute5tupleIJNS5_1CILi64EEENS7_ILi128EEES8_EEENS_10bfloat16_tEfNS_4arch4Sm80ELb1ELb0ELb1ELb1ELb0ELb0ELb0ELb0ELi2ELi2ELi4ELi2ELb1EEENS1_21CollectiveEpilogueBwdISA_SB_SD_Li256ELb1ELb0ELi2EEENS1_25SingleTileBwdLPTSchedulerILb1ELi128ELb0EEEEEEEEEvNT_6ParamsE$_ZN4cute3eso3ESOILb1ELb0EJNS_6LayoutINS_5tupleIJNS3_IJNS_1CILi4EEENS4_ILi1EEEEEES6_EEENS3_IJNS3_IJS6_NS4_ILi0EEEEEES9_EEEEENS_10ViewEngineINS_8gmem_ptrIPKfEEEEEEC2ERKSC_RKSI_) ;  /* 0xffffc31000007944 */ /* 0x022fea0003c3ffff */
[----:B------:R2:W5:Y:S04]  /*c760*/  LDL.64 R18, [R14+0x40] ;  /* 0x000040000e127983 */ /* 0x0005680000100a00 */
[----:B------:R2:W5:Y:S01]  /*c770*/  LDL.64 R10, [R1+0x168] ;  /* 0x00016800010a7983 */ /* 0x0005620000100a00 */
[----:B------:R-:W-:-:S02]  /*c780*/  MOV R17, UR7 ;  /* 0x0000000700117c02 */ /* 0x000fc40008000f00 */
[----:B-1----:R-:W-:Y:S02]  /*c790*/  MOV R8, 0xc7b0 ;  /* 0x0000c7b000087802 */ /* 0x002fe40000000f00 */
[----:B--2--5:R-:W-:Y:S05]  /*c7a0*/  CALL.REL.NOINC `($_ZN7cutlass13device_kernelIN5flash19enable_sm80_to_sm89INS1_16FlashAttnBwdSm80INS1_25CollectiveMainloopBwdSm80ILi2ELi2EN4cute5tupleIJNS5_1CILi64EEENS7_ILi128EEES8_EEENS_10bfloat16_tEfNS_4arch4Sm80ELb1ELb0ELb1ELb1ELb0ELb0ELb0ELb0ELi2ELi2ELi4ELi2ELb1EEENS1_21CollectiveEpilogueBwdISA_SB_SD_Li256ELb1ELb0ELi2EEENS1_25SingleTileBwdLPTSchedulerILb1ELi128ELb0EEEEEEEEEvNT_6ParamsE$_ZN4cute3eso3ESOILb1ELb0EJNS_10UnderscoreES2_iEEC2ERKS2_S5_RKi) ;  /* 0xffffbd3000007944 */ /* 0x024fea0003c3ffff */
[----:B------:R-:W2:Y:S01]  /*c7b0*/  LDL R7, [R1+0x168] ;  /* 0x0001680001077983 */ /* 0x000ea20000100800 */
[----:B------:R-:W-:Y:S02]  /*c7c0*/  MOV R8, 0xc7f0 ;  /* 0x0000c7f000087802 */ /* 0x000fe40000000f00 */
[----:B--2---:R-:W-:Y:S02]  /*c7d0*/  SHF.L.U32 R7, R7, 0x6, RZ ;  /* 0x0000000607077819 */ /* 0x004fe400000006ff */
[----:B-1----:R-:W-:Y:S05]  /*c7e0*/  CALL.REL.NOINC `($_ZN7cutlass13device_kernelIN5flash19enable_sm80_to_sm89INS1_16FlashAttnBwdSm80INS1_25CollectiveMainloopBwdSm80ILi2ELi2EN4cute5tupleIJNS5_1CILi64EEENS7_ILi128EEES8_EEENS_10bfloat16_tEfNS_4arch4Sm80ELb1ELb0ELb1ELb1ELb0ELb0ELb0ELb0ELi2ELi2ELi4ELi2ELb1EEENS1_21CollectiveEpilogueBwdISA_SB_SD_Li256ELb1ELb0ELi2EEENS1_25SingleTileBwdLPTSchedulerILb1ELi128ELb0EEEEEEEEEvNT_6ParamsE$_ZN4cute3eso3ESOILb1ELb0EJNS_6LayoutINS_5tupleIJNS3_IJNS_1CILi4EEENS4_ILi1EEEEEES6_EEENS3_IJNS3_IJS6_NS4_ILi0EEEEEES9_EEEEEiEEC2ERKSC_RKi) ;  /* 0xffffc30000007944 */ /* 0x002fea0003c3ffff */
[----:B------:R-:W2:Y:S04]  /*c7f0*/  LD.E.64 R18, [R18.64] ;  /* 0x0000000412127980 */ /* 0x000ea8000c101b00 */
[----:B------:R-:W2:Y:S01]  /*c800*/  LDL R8, [R1+0x168] ;  /* 0x0001680001087983 */ /* 0x000ea20000100800 */
[----:B-1----:R-:W-:Y:S02]  /*c810*/  MOV R6, R4 ;  /* 0x0000000400067202 */ /* 0x002fe40000000f00 */
[----:B------:R-:W-:Y:S01]  /*c820*/  MOV R16, 0xc850 ;  /* 0x0000c85000107802 */ /* 0x000fe20000000f00 */
[----:B--2---:R-:W-:-:S04]  /*c830*/  IMAD.WIDE R8, R8, 0x4, R18 ;  /* 0x0000000408087825 */ /* 0x004fc800078e0212 */
[----:B------:R-:W-:Y:S05]  /*c840*/  CALL.REL.NOINC `($_ZN7cutlass13device_kernelIN5flash19enable_sm80_to_sm89INS1_16FlashAttnBwdSm80INS1_25CollectiveMainloopBwdSm80ILi2ELi2EN4cute5tupleIJNS5_1CILi64EEENS7_ILi128EEES8_EEENS_10bfloat16_tEfNS_4arch4Sm80ELb1ELb0ELb1ELb1ELb0ELb0ELb0ELb0ELi2ELi2ELi4ELi2ELb1EEENS1_21CollectiveEpilogueBwdISA_SB_SD_Li256ELb1ELb0ELi2EEENS1_25SingleTileBwdLPTSchedulerILb1ELi128ELb0EEEEEEEEEvNT_6ParamsE$_ZN4cute8smem_ptrIPfECI1NS_12iter_adaptorIS1_S2_EEES1_) ;  /* 0xffffc99000007944 */ /* 0x000fea0003c3ffff */
[----:B-1----:R1:W5:Y:S01]  /*c850*/  LDL.64 R6, [R1+0x168] ;  /* 0x0001680001067983 */ /* 0x0023620000100a00 */
[----:B------:R-:W-:-:S03]  /*c860*/  MOV R16, 0xc880 ;  /* 0x0000c88000107802 */ /* 0x000fc60000000f00 */
[----:B-1---5:R-:W-:Y:S05]  /*c870*/  CALL.REL.NOINC `($_ZN7cutlass13device_kernelIN5flash19enable_sm80_to_sm89INS1_16FlashAttnBwdSm80INS1_25CollectiveMainloopBwdSm80ILi2ELi2EN4cute5tupleIJNS5_1CILi64EEENS7_ILi128EEES8_EEENS_10bfloat16_tEfNS_4arch4Sm80ELb1ELb0ELb1ELb1ELb0ELb0ELb0ELb0ELi2ELi2ELi4ELi2ELb1EEENS1_21CollectiveEpilogueBwdISA_SB_SD_Li256ELb1ELb0ELi2EEENS1_25SingleTileBwdLPTSchedulerILb1ELi128ELb0EEEEEEEEEvNT_6ParamsE$_ZN4cute3eso3ESOILb1ELb0EJNS_6LayoutINS_5tupleIJNS3_IJNS_1CILi4EEENS4_ILi1EEEEEES6_EEENS3_IJNS3_IJS6_NS4_ILi0EEEEEES9_EEEEENS_10ViewEngineINS_8smem_ptrIPfEEEEEEC2ERKSC_RKSH_) ;  /* 0xffffc23000007944 */ /* 0x022fea0003c3ffff */
[----:B------:R2:W5:Y:S04]  /*c880*/  LDL.64 R18, [R14+0x48] ;  /* 0x000048000e127983 */ /* 0x0005680000100a00 */
[----:B-1----:R2:W5:Y:S01]  /*c890*/  LDL.64 R8, [R1+0x168] ;  /* 0x0001680001087983 */ /* 0x0025620000100a00 */
[----:B------:R-:W-:-:S02]  /*c8a0*/  MOV R7, RZ ;  /* 0x000000ff00077202 */ /* 0x000fc40000000f00 */
[----:B------:R-:W-:Y:S02]  /*c8b0*/  MOV R16, 0xc8d0 ;  /* 0x0000c8d000107802 */ /* 0x000fe40000000f00 */
[----:B--2--5:R-:W-:Y:S05]  /*c8c0*/  CALL.REL.NOINC `($_ZN7cutlass13device_kernelIN5flash19enable_sm80_to_sm89INS1_16FlashAttnBwdSm80INS1_25CollectiveMainloopBwdSm80ILi2ELi2EN4cute5tupleIJNS5_1CILi64EEENS7_ILi128EEES8_EEENS_10bfloat16_tEfNS_4arch4Sm80ELb1ELb0ELb1ELb1ELb0ELb0ELb0ELb0ELi2ELi2ELi4ELi2ELb1EEENS1_21CollectiveEpilogueBwdISA_SB_SD_Li256ELb1ELb0ELi2EEENS1_25SingleTileBwdLPTSchedulerILb1ELi128ELb0EEEEEEEEEvNT_6ParamsE$_ZN4cute3eso3ESOILb1ELb0EJNS_1CILi0EEEiEEC2ERKS3_RKi) ;  /* 0xffffbe5000007944 */ /* 0x024fea0003c3ffff */
[----:B-1----:R1:W5:Y:S01]  /*c8d0*/  LD.E R7, [R18.64] ;  /* 0x0000000412077980 */ /* 0x002362000c101900 */
[----:B------:R-:W-:-:S03]  /*c8e0*/  MOV R20, 0xc900 ;  /* 0x0000c90000147802 */ /* 0x000fc60000000f00 */
[----:B-1---5:R-:W-:Y:S05]  /*c8f0*/  CALL.REL.NOINC `($_ZN7cutlass13device_kernelIN5flash19enable_sm80_to_sm89INS1_16FlashAttnBwdSm80INS1_25CollectiveMainloopBwdSm80ILi2ELi2EN4cute5tupleIJNS5_1CILi64EEENS7_ILi128EEES8_EEENS_10bfloat16_tEfNS_4arch4Sm80ELb1ELb0ELb1ELb1ELb0ELb0ELb0ELb0ELi2ELi2ELi4ELi2ELb1EEENS1_21CollectiveEpilogueBwdISA_SB_SD_Li256ELb1ELb0ELi2EEENS1_25SingleTileBwdLPTSchedulerILb1ELi128ELb0EEEEEEEEEvNT_6ParamsE$_ZZN4cuteplIJiEJNS_1CILi0EEEEEEDaRKNS_15ArithmeticTupleIJDpT_EEERKNS3_IJDpT0_EEEENKUlDpRKT_E_clIJiEEEDaSH_) ;  /* 0xffffebb000007944 */ /* 0x022fea0003c3ffff */
[----:B-----5:R-:W-:Y:S01]  /*c900*/  ISETP.GT.AND P0, PT, R6, 0x3f, PT ;  /* 0x0000003f0600780c */ /* 0x020fe20003f04270 */
[----:B------:R-:W-:Y:S01]  /*c910*/  IMAD.MOV.U32 R6, RZ, RZ, R12 ;  /* 0x000000ffff067224 */ /* 0x000fe200078e000c */
[----:B------:R-:W-:-:S11]  /*c920*/  MOV R7, 0x0 ;  /* 0x0000000000077802 */ /* 0x000fd60000000f00 */
[----:B------:R-:W-:Y:S05]  /*c930*/  @P0 RET.REL.NODEC R6 `(_ZN7cutlass13device_kernelIN5flash19enable_sm80_to_sm89INS1_16FlashAttnBwdSm80INS1_25CollectiveMainloopBwdSm80ILi2ELi2EN4cute5tupleIJNS5_1CILi64EEENS7_ILi128EEES8_EEENS_10bfloat16_tEfNS_4arch4Sm80ELb1ELb0ELb1ELb1ELb0ELb0ELb0ELb0ELi2ELi2ELi4ELi2ELb1EEENS1_21CollectiveEpilogueBwdISA_SB_SD_Li256ELb1ELb0ELi2EEENS1_25SingleTileBwdLPTSchedulerILb1ELi128ELb0EEEEEEEEEvNT_6ParamsE) ;  /* 0xffff36c006000950 */ /* 0x000fea0003c3ffff */
[----:B------:R-:W5:Y:S01]  /*c940*/  LDL.64 R14, [R14+0x50] ;  /* 0x000050000e0e7983 */ /* 0x000f620000100a00 */
[----:B------:R-:W-:Y:S02]  /*c950*/  MOV R7, RZ ;  /* 0x000000ff00077202 */ /* 0x000fe40000000f00 */
[----:B------:R-:W-:Y:S02]  /*c960*/  MOV R16, 0xc980 ;  /* 0x0000c98000107802 */ /* 0x000fe40000000f00 */
[----:B-1---5:R-:W-:Y:S05]  /*c970*/  CALL.REL.NOINC `($_ZN7cutlass13device_kernelIN5flash19enable_sm80_to_sm89INS1_16FlashAttnBwdSm80INS1_25CollectiveMainloopBwdSm80ILi2ELi2EN4cute5tupleIJNS5_1CILi64EEENS7_ILi128EEES8_EEENS_10bfloat16_tEfNS_4arch4Sm80ELb1ELb0ELb1ELb1ELb0ELb0ELb0ELb0ELi2ELi2ELi4ELi2ELb1EEENS1_21CollectiveEpilogueBwdISA_SB_SD_Li256ELb1ELb0ELi2EEENS1_25SingleTileBwdLPTSchedulerILb1ELi128ELb0EEEEEEEEEvNT_6ParamsE$_ZN4cute3eso3ESOILb1ELb0EJNS_10UnderscoreEiEEC2ERKS2_RKi) ;  /* 0xffffbba000007944 */ /* 0x022fea0003c3ffff */
[----:B-1----:R-:W-:Y:S02]  /*c980*/  MOV R6, R13 ;  /* 0x0000000d00067202 */ /* 0x002fe40000000f00 */
[----:B------:R-:W-:Y:S02]  /*c990*/  MOV R16, 0xc9b0 ;  /* 0x0000c9b000107802 */ /* 0x000fe40000000f00 */
[----:B------:R-:W-:Y:S05]  /*c9a0*/  CALL.REL.NOINC `($_ZN7cutlass13device_kernelIN5flash19enable_sm80_to_sm89INS1_16FlashAttnBwdSm80INS1_25CollectiveMainloopBwdSm80ILi2ELi2EN4cute5tupleIJNS5_1CILi64EEENS7_ILi128EEES8_EEENS_10bfloat16_tEfNS_4arch4Sm80ELb1ELb0ELb1ELb1ELb0ELb0ELb0ELb0ELi2ELi2ELi4ELi2ELb1EEENS1_21CollectiveEpilogueBwdISA_SB_SD_Li256ELb1ELb0ELi2EEENS1_25SingleTileBwdLPTSchedulerILb1ELi128ELb0EEEEEEEEEvNT_6ParamsE$_ZN4cute8gmem_ptrIPKfECI1NS_12iter_adaptorIS2_S3_EEES2_) ;  /* 0xffffc76000007944 */ /* 0x000fea0003c3ffff */
[----:B-1----:R1:W5:Y:S01]  /*c9b0*/  LDL.64 R6, [R1+0x160] ;  /* 0x0001600001067983 */ /* 0x0023620000100a00 */
[----:B------:R-:W-:-:S03]  /*c9c0*/  MOV R16, 0xc9e0 ;  /* 0x0000c9e000107802 */ /* 0x000fc60000000f00 */
[----:B-1---5:R-:W-:Y:S05]  /*c9d0*/  CALL.REL.NOINC `($_ZN7cutlass13device_kernelIN5flash19enable_sm80_to_sm89INS1_16FlashAttnBwdSm80INS1_25CollectiveMainloopBwdSm80ILi2ELi2EN4cute5tupleIJNS5_1CILi64EEENS7_ILi128EEES8_EEENS_10bfloat16_tEfNS_4arch4Sm80ELb1ELb0ELb1ELb1ELb0ELb0ELb0ELb0ELi2ELi2ELi4ELi2ELb1EEENS1_21CollectiveEpilogueBwdISA_SB_SD_Li256ELb1ELb0ELi2EEENS1_25SingleTileBwdLPTSchedulerILb1ELi128ELb0EEEEEEEEEvNT_6ParamsE$_ZN4cute3eso3ESOILb1ELb0EJNS_6LayoutINS_5tupleIJNS3_IJNS_1CILi4EEENS4_ILi1EEEEEEEEENS3_IJNS3_IJS6_NS4_ILi0EEEEEEEEEEENS_10ViewEngineINS_8gmem_ptrIPKfEEEEEEC2ERKSC_RKSI_) ;  /* 0xffffc01000007944 */ /* 0x022fea0003c3ffff */
[----:B-1----:R1:W5:Y:S01]  /*c9e0*/  LDL.64 R10, [R1+0x160] ;  /* 0x00016000010a7983 */ /* 0x0023620000100a00 */
[----:B------:R-:W-:Y:S02]  /*c9f0*/  MOV R7, RZ ;  /* 0x000000ff00077202 */ /* 0x000fe40000000f00 */
[----:B------:R-:W-:Y:S02]  /*ca00*/  MOV R16, 0xca20 ;  /* 0x0000ca2000107802 */ /* 0x000fe40000000f00 */
[----:B-1---5:R-:W-:Y:S05]  /*ca10*/  CALL.REL.NOINC `($_ZN7cutlass13device_kernelIN5flash19enable_sm80_to_sm89INS1_16FlashAttnBwdSm80INS1_25CollectiveMainloopBwdSm80ILi2ELi2EN4cute5tupleIJNS5_1CILi64EEENS7_ILi128EEES8_EEENS_10bfloat16_tEfNS_4arch4Sm80ELb1ELb0ELb1ELb1ELb0ELb0ELb0ELb0ELi2ELi2ELi4ELi2ELb1EEENS1_21CollectiveEpilogueBwdISA_SB_SD_Li256ELb1ELb0ELi2EEENS1_25SingleTileBwdLPTSchedulerILb1ELi128ELb0EEEEEEEEEvNT_6ParamsE$_ZN4cute3eso3ESOILb1ELb0EJNS_10UnderscoreEiEEC2ERKS2_RKi) ;  /* 0xffffbb0000007944 */ /* 0x022fea0003c3ffff */
[----:B-1----:R-:W-:Y:S02]  /*ca20*/  MOV R6, R13 ;  /* 0x0000000d00067202 */ /* 0x002fe40000000f00 */
[----:B------:R-:W-:-:S02]  /*ca30*/  MOV R16, 0xca50 ;  /* 0x0000ca5000107802 */ /* 0x000fc40000000f00 */
[----:B------:R-:W-:Y:S05]  /*ca40*/  CALL.REL.NOINC `($_ZN7cutlass13device_kernelIN5flash19enable_sm80_to_sm89INS1_16FlashAttnBwdSm80INS1_25CollectiveMainloopBwdSm80ILi2ELi2EN4cute5tupleIJNS5_1CILi64EEENS7_ILi128EEES8_EEENS_10bfloat16_tEfNS_4arch4Sm80ELb1ELb0ELb1ELb1ELb0ELb0ELb0ELb0ELi2ELi2ELi4ELi2ELb1EEENS1_21CollectiveEpilogueBwdISA_SB_SD_Li256ELb1ELb0ELi2EEENS1_25SingleTileBwdLPTSchedulerILb1ELi128ELb0EEEEEEEEEvNT_6ParamsE$_ZN4cute8smem_ptrIPfECI1NS_12iter_adaptorIS1_S2_EEES1_) ;  /* 0xffffc79000007944 */ /* 0x000fea0003c3ffff */
[----:B-1----:R1:W5:Y:S01]  /*ca50*/  LDL.64 R6, [R1+0x160] ;  /* 0x0001600001067983 */ /* 0x0023620000100a00 */
[----:B------:R-:W-:-:S03]  /*ca60*/  MOV R16, 0xca80 ;  /* 0x0000ca8000107802 */ /* 0x000fc60000000f00 */
[----:B-1---5:R-:W-:Y:S05]  /*ca70*/  CALL.REL.NOINC `($_ZN7cutlass13device_kernelIN5flash19enable_sm80_to_sm89INS1_16FlashAttnBwdSm80INS1_25CollectiveMainloopBwdSm80ILi2ELi2EN4cute5tupleIJNS5_1CILi64EEENS7_ILi128EEES8_EEENS_10bfloat16_tEfNS_4arch4Sm80ELb1ELb0ELb1ELb1ELb0ELb0ELb0ELb0ELi2ELi2ELi4ELi2ELb1EEENS1_21CollectiveEpilogueBwdISA_SB_SD_Li256ELb1ELb0ELi2EEENS1_25SingleTileBwdLPTSchedulerILb1ELi128ELb0EEEEEEEEEvNT_6ParamsE$_ZN4cute3eso3ESOILb1ELb0EJNS_6LayoutINS_5tupleIJNS3_IJNS_1CILi4EEENS4_ILi1EEEEEEEEENS3_IJNS3_IJS6_NS4_ILi0EEEEEEEEEEENS_10ViewEngineINS_8smem_ptrIPfEEEEEEC2ERKSC_RKSH_) ;  /* 0xffffbfb000007944 */ /* 0x022fea0003c3ffff */
[----:B-1----:R1:W5:Y:S01]  /*ca80*/  LDL.64 R8, [R1+0x160] ;  /* 0x0001600001087983 */ /* 0x0023620000100a00 */
[----:B------:R-:W-:-:S02]  /*ca90*/  MOV R6, R4 ;  /* 0x0000000400067202 */ /* 0x000fc40000000f00 */
[----:B------:R-:W-:Y:S02]  /*caa0*/  MOV R16, 0xcac0 ;  /* 0x0000cac000107802 */ /* 0x000fe40000000f00 */
[----:B-1---5:R-:W-:Y:S05]  /*cab0*/  CALL.REL.NOINC `($_ZN7cutlass13device_kernelIN5flash19enable_sm80_to_sm89INS1_16FlashAttnBwdSm80INS1_25CollectiveMainloopBwdSm80ILi2ELi2EN4cute5tupleIJNS5_1CILi64EEENS7_ILi128EEES8_EEENS_10bfloat16_tEfNS_4arch4Sm80ELb1ELb0ELb1ELb1ELb0ELb0ELb0ELb0ELi2ELi2ELi4ELi2ELb1EEENS1_21CollectiveEpilogueBwdISA_SB_SD_Li256ELb1ELb0ELi2EEENS1_25SingleTileBwdLPTSchedulerILb1ELi128ELb0EEEEEEEEEvNT_6ParamsE$_ZN4cute8gmem_ptrIPKfECI1NS_12iter_adaptorIS2_S3_EEES2_) ;  /* 0xffffc65000007944 */ /* 0x022fea0003c3ffff */
[----:B-1----:R1:W5:Y:S01]  /*cac0*/  LDL.64 R6, [R1+0x168] ;  /* 0x0001680001067983 */ /* 0x0023620000100a00 */
[----:B------:R-:W-:-:S03]  /*cad0*/  MOV R16, 0xcaf0 ;  /* 0x0000caf000107802 */ /* 0x000fc60000000f00 */
[----:B-1---5:R-:W-:Y:S05]  /*cae0*/  CALL.REL.NOINC `($_ZN7cutlass13device_kernelIN5flash19enable_sm80_to_sm89INS1_16FlashAttnBwdSm80INS1_25CollectiveMainloopBwdSm80ILi2ELi2EN4cute5tupleIJNS5_1CILi64EEENS7_ILi128EEES8_EEENS_10bfloat16_tEfNS_4arch4Sm80ELb1ELb0ELb1ELb1ELb0ELb0ELb0ELb0ELi2ELi2ELi4ELi2ELb1EEENS1_21CollectiveEpilogueBwdISA_SB_SD_Li256ELb1ELb0ELi2EEENS1_25SingleTileBwdLPTSchedulerILb1ELi128ELb0EEEEEEEEEvNT_6ParamsE$_ZN4cute8gmem_ptrIPKN7cutlass9uint128_tEECI1NS_12iter_adaptorIS4_S5_EEES4_) ;  /* 0xffffc5d000007944 */ /* 0x022fea0003c3ffff */
[----:B------:R1:W5:Y:S01]  /*caf0*/  LDL.64 R6, [R1+0x168] ;  /* 0x0001680001067983 */ /* 0x0003620000100a00 */
[----:B------:R-:W-:-:S03]  /*cb00*/  MOV R16, 0xcb20 ;  /* 0x0000cb2000107802 */ /* 0x000fc60000000f00 */
[----:B-1---5:R-:W-:Y:S05]  /*cb10*/  CALL.REL.NOINC `($_ZN7cutlass13device_kernelIN5flash19enable_sm80_to_sm89INS1_16FlashAttnBwdSm80INS1_25CollectiveMainloopBwdSm80ILi2ELi2EN4cute5tupleIJNS5_1CILi64EEENS7_ILi128EEES8_EEENS_10bfloat16_tEfNS_4arch4Sm80ELb1ELb0ELb1ELb1ELb0ELb0ELb0ELb0ELi2ELi2ELi4ELi2ELb1EEENS1_21CollectiveEpilogueBwdISA_SB_SD_Li256ELb1ELb0ELi2EEENS1_25SingleTileBwdLPTSchedulerILb1ELi128ELb0EEEEEEEEEvNT_6ParamsE$_ZN4cute3eso3ESOILb1ELb0EJNS_6LayoutINS_5tupleIJNS3_IJNS_1CILi1EEES5_EEEEEENS3_IJNS3_IJS5_NS4_ILi0EEEEEEEEEEENS_10ViewEngineINS_8gmem_ptrIPKN7cutlass9uint128_tEEEEEEEC2ERKSB_RKSJ_) ;  /* 0xffffbe4000007944 */ /* 0x022fea0003c3ffff */
[----:B------:R2:W5:Y:S01]  /*cb20*/  LDL.64 R20, [R1+0x168] ;  /* 0x0001680001147983 */ /* 0x0005620000100a00 */
[----:B-1----:R-:W-:Y:S02]  /*cb30*/  MOV R6, R4 ;  /* 0x0000000400067202 */ /* 0x002fe40000000f00 */
[----:B------:R-:W-:Y:S02]  /*cb40*/  MOV R16, 0xcb60 ;  /* 0x0000cb6000107802 */ /* 0x000fe40000000f00 */
[----:B--2--5:R-:W-:Y:S05]  /*cb50*/  CALL.REL.NOINC `($_ZN7cutlass13device_kernelIN5flash19enable_sm80_to_sm89INS1_16FlashAttnBwdSm80INS1_25CollectiveMainloopBwdSm80ILi2ELi2EN4cute5tupleIJNS5_1CILi64EEENS7_ILi128EEES8_EEENS_10bfloat16_tEfNS_4arch4Sm80ELb1ELb0ELb1ELb1ELb0ELb0ELb0ELb0ELi2ELi2ELi4ELi2ELb1EEENS1_21CollectiveEpilogueBwdISA_SB_SD_Li256ELb1ELb0ELi2EEENS1_25SingleTileBwdLPTSchedulerILb1ELi128ELb0EEEEEEEEEvNT_6ParamsE$_ZN4cute8smem_ptrIPfECI1NS_12iter_adaptorIS1_S2_EEES1_) ;  /* 0xffffc68000007944 */ /* 0x024fea0003c3ffff */
[----:B-1----:R1:W5:Y:S01]  /*cb60*/  LDL.64 R6, [R1+0x168] ;  /* 0x0001680001067983 */ /* 0x0023620000100a00 */
        /* <DEDUP_REMOVED lines=8> */
[----:B------:R-:W2:Y:S01]  /*cbf0*/  LD.E.U8 R14, [R14.64] ;  /* 0x000000040e0e7980 */ /* 0x000ea2000c101100 */
[----:B------:R-:W-:Y:S02]  /*cc00*/  MOV R13, 0x0 ;  /* 0x00000000000d7802 */ /* 0x000fe40000000f00 */
[----:B--2---:R-:W-:-:S13]  /*cc10*/  ISETP.NE.AND P0, PT, R14, RZ, PT ;  /* 0x000000ff0e00720c */ /* 0x004fda0003f05270 */
[----:B------:R-:W-:Y:S01]  /*cc20*/  @!PT LDS RZ, [RZ] ;  /* 0x00000000fffff984 */ /* 0x000fe20000000800 */
[----:B------:R-:W-:Y:S01]  /*cc30*/  @!PT LDS RZ, [RZ] ;  /* 0x00000000fffff984 */ /* 0x000fe20000000800 */
[----:B------:R-:W-:Y:S01]  /*cc40*/  @!PT LDS RZ, [RZ] ;  /* 0x00000000fffff984 */ /* 0x000fe20000000800 */
[----:B------:R1:W-:Y:S01]  /*cc50*/  LDGSTS.E.BYPASS.LTC128B.128 [R6], [R20.64], P0 ;  /* 0x0000000014067fae */ /* 0x0003e20008101d44 */
[----:B------:R-:W-:Y:S05]  /*cc60*/  RET.REL.NODEC R12 `(_ZN7cutlass13device_kernelIN5flash19enable_sm80_to_sm89INS1_16FlashAttnBwdSm80INS1_25CollectiveMainloopBwdSm80ILi2ELi2EN4cute5tupleIJNS5_1CILi64EEENS7_ILi128EEES8_EEENS_10bfloat16_tEfNS_4arch4Sm80ELb1ELb0ELb1ELb1ELb0ELb0ELb0ELb0ELi2ELi2ELi4ELi2ELb1EEENS1_21CollectiveEpilogueBwdISA_SB_SD_Li256ELb1ELb0ELi2EEENS1_25SingleTileBwdLPTSchedulerILb1ELi128ELb0EEEEEEEEEvNT_6ParamsE) ;  /* 0xffff33900c007950 */ /* 0x000fea0003c3ffff */
        .type           $_ZN7cutlass13device_kernelIN5flash19enable_sm80_to_sm89INS1_16FlashAttnBwdSm80INS1_25CollectiveMainloopBwdSm80ILi2ELi2EN4cute5tupleIJNS5_1CILi64EEENS7_ILi128EEES8_EEENS_10bfloat16_tEfNS_4arch4Sm80ELb1ELb0ELb1ELb1ELb0ELb0ELb0ELb0ELi2ELi2ELi4ELi2ELb1EEENS1_21CollectiveEpilogueBwdISA_SB_SD_Li256ELb1ELb0ELi2EEENS1_25SingleTileBwdLPTSchedulerILb1ELi128ELb0EEEEEEEEEvNT_6ParamsE$_ZZN5flash25CollectiveMainloopBwdSm80ILi2ELi2EN4cute5tupleIJNS1_1CILi64EEENS3_ILi128EEES4_EEEN7cutlass10bfloat16_tEfNS7_4arch4Sm80ELb1ELb0ELb1ELb1ELb0ELb0ELb0ELb0ELi2ELi2ELi4ELi2ELb1EE3mmaINS_16FlashAttnBwdSm80ISB_NS_21CollectiveEpilogueBwdIS6_S8_SA_Li256ELb1ELb0ELi2EEENS_25SingleTileBwdLPTSchedulerILb1ELi128ELb0EEEE13SharedStorageENS1_6TensorINS1_11ArrayEngineIfLm32EEENS1_6LayoutINS2_IJNS2_IJNS3_ILi2EEESO_EEESO_NS3_ILi4EEEEEENS2_IJNS2_IJNS3_ILi1EEESO_EEESQ_NS3_ILi8EEEEEEEEEEEEbRKNSB_6ParamsERT0_S12_iNS2_IJiiiEEERT_ENKUliiE_clEii,@function
        .size           $_ZN7cutlass13device_kernelIN5flash19enable_sm80_to_sm89INS1_16FlashAttnBwdSm80INS1_25CollectiveMainloopBwdSm80ILi2ELi2EN4cute5tupleIJNS5_1CILi64EEENS7_ILi128EEES8_EEENS_10bfloat16_tEfNS_4arch4Sm80ELb1ELb0ELb1ELb1ELb0ELb0ELb0ELb0ELi2ELi2ELi4ELi2ELb1EEENS1_21CollectiveEpilogueBwdISA_SB_SD_Li256ELb1ELb0ELi2EEENS1_25SingleTileBwdLPTSchedulerILb1ELi128ELb0EEEEEEEEEvNT_6ParamsE$_ZZN5flash25CollectiveMainloopBwdSm80ILi2ELi2EN4cute5tupleIJNS1_1CILi64EEENS3_ILi128EEES4_EEEN7cutlass10bfloat16_tEfNS7_4arch4Sm80ELb1ELb0ELb1ELb1ELb0ELb0ELb0ELb0ELi2ELi2ELi4ELi2ELb1EE3mmaINS_16FlashAttnBwdSm80ISB_NS_21CollectiveEpilogueBwdIS6_S8_SA_Li256ELb1ELb0ELi2EEENS_25SingleTileBwdLPTSchedulerILb1ELi128ELb0EEEE13SharedStorageENS1_6TensorINS1_11ArrayEngineIfLm32EEENS1_6LayoutINS2_IJNS2_IJNS3_ILi2EEESO_EEESO_NS3_ILi4EEEEEENS2_IJNS2_IJNS3_ILi1EEESO_EEESQ_NS3_ILi8EEEEEEEEEEEEbRKNSB_6ParamsERT0_S12_iNS2_IJiiiEEERT_ENKUliiE_clEii,(.L_x_4916 - $_ZN7cutlass13device_kernelIN5flash19enable_sm80_to_sm89INS1_16FlashAttnBwdSm80INS1_25CollectiveMainloopBwdSm80ILi2ELi2EN4cute5tupleIJNS5_1CILi64EEENS7_ILi128EEES8_EEENS_10bfloat16_tEfNS_4arch4Sm80ELb1ELb0ELb1ELb1ELb0ELb0ELb0ELb0ELi2ELi2ELi4ELi2ELb1EEENS1_21CollectiveEpilogueBwdISA_SB_SD_Li256ELb1ELb0ELi2EEENS1_25SingleTileBwdLPTSchedulerILb1ELi128ELb0EEEEEEEEEvNT_6ParamsE$_ZZN5flash25CollectiveMainloopBwdSm80ILi2ELi2EN4cute5tupleIJNS1_1CILi64EEENS3_ILi128EEES4_EEEN7cutlass10bfloat16_tEfNS7_4arch4Sm80ELb1ELb0ELb1ELb1ELb0ELb0ELb0ELb0ELi2ELi2ELi4ELi2ELb1EE3mmaINS_16FlashAttnBwdSm80ISB_NS_21CollectiveEpilogueBwdIS6_S8_SA_Li256ELb1ELb0ELi2EEENS_25SingleTileBwdLPTSchedulerILb1ELi128ELb0EEEE13SharedStorageENS1_6TensorINS1_11ArrayEngineIfLm32EEENS1_6LayoutINS2_IJNS2_IJNS3_ILi2EEESO_EEESO_NS3_ILi4EEEEEENS2_IJNS2_IJNS3_ILi1EEESO_EEESQ_NS3_ILi8EEEEEEEEEEEEbRKNSB_6ParamsERT0_S12_iNS2_IJiiiEEERT_ENKUliiE_clEii)
$_ZN7cutlass13device_kernelIN5flash19enable_sm80_to_sm89INS1_16FlashAttnBwdSm80INS1_25CollectiveMainloopBwdSm80ILi2ELi2EN4cute5tupleIJNS5_1CILi64EEENS7_ILi128EEES8_EEENS_10bfloat16_tEfNS_4arch4Sm80ELb1ELb0ELb1ELb1ELb0ELb0ELb0ELb0ELi2ELi2ELi4ELi2ELb1EEENS1_21CollectiveEpilogueBwdISA_SB_SD_Li256ELb1ELb0ELi2EEENS1_25SingleTileBwdLPTSchedulerILb1ELi128ELb0EEEEEEEEEvNT_6ParamsE$_ZZN5flash25CollectiveMainloopBwdSm80ILi2ELi2EN4cute5tupleIJNS1_1CILi64EEENS3_ILi128EEES4_EEEN7cutlass10bfloat16_tEfNS7_4arch4Sm80ELb1ELb0ELb1ELb1ELb0ELb0ELb0ELb0ELi2ELi2ELi4ELi2ELb1EE3mmaINS_16FlashAttnBwdSm80ISB_NS_21CollectiveEpilogueBwdIS6_S8_SA_Li256ELb1ELb0ELi2EEENS_25SingleTileBwdLPTSchedulerILb1ELi128ELb0EEEE13SharedStorageENS1_6TensorINS1_11ArrayEngineIfLm32EEENS1_6LayoutINS2_IJNS2_IJNS3_ILi2EEESO_EEESO_NS3_ILi4EEEEEENS2_IJNS2_IJNS3_ILi1EEESO_EEESQ_NS3_ILi8EEEEEEEEEEEEbRKNSB_6ParamsERT0_S12_iNS2_IJiiiEEERT_ENKUliiE_clEii:
        /* <DEDUP_REMOVED lines=355> */
.L_x_798:
        /* <DEDUP_REMOVED lines=14> */
.L_x_4916:


//--------------------- .text._ZN7cutlass13device_kernelIN5flash19enable_sm80_to_sm89INS1_16FlashAttnBwdSm80INS1_25CollectiveMainloopBwdSm80ILi2ELi2EN4cute5tupleIJNS5_1CILi64EEENS7_ILi128EEES8_EEENS_10bfloat16_tEfNS_4arch4Sm80ELb1ELb0ELb1ELb1ELb1ELb0ELb0ELb0ELi2ELi2ELi4ELi2ELb1EEENS1_21CollectiveEpilogueBwdISA_SB_SD_Li256ELb1ELb0ELi2EEENS1_25SingleTileBwdLPTSchedulerILb1ELi128ELb1EEEEEEEEEvNT_6ParamsE --------------------------
	.section	.text._ZN7cutlass13device_kernelIN5flash19enable_sm80_to_sm89INS1_16FlashAttnBwdSm80INS1_25CollectiveMainloopBwdSm80ILi2ELi2EN4cute5tupleIJNS5_1CILi64EEENS7_ILi128EEES8_EEENS_10bfloat16_tEfNS_4arch4Sm80ELb1ELb0ELb1ELb1ELb1ELb0ELb0ELb0ELi2ELi2ELi4ELi2ELb1EEENS1_21CollectiveEpilogueBwdISA_SB_SD_Li256ELb1ELb0ELi2EEENS1_25SingleTileBwdLPTSchedulerILb1ELi128ELb1EEEEEEEEEvNT_6ParamsE,"ax",@progbits
	.sectioninfo	@"SHI_REGISTERS=250"
	.align	128
.text._ZN7cutlass13device_kernelIN5flash19enable_sm80_to_sm89INS1_16FlashAttnBwdSm80INS1_25CollectiveMainloopBwdSm80ILi2ELi2EN4cute5tupleIJNS5_1CILi64EEENS7_ILi128EEES8_EEENS_10bfloat16_tEfNS_4arch4Sm80ELb1ELb0ELb1ELb1ELb1ELb0ELb0ELb0ELi2ELi2ELi4ELi2ELb1EEENS1_21CollectiveEpilogueBwdISA_SB_SD_Li256ELb1ELb0ELi2EEENS1_25SingleTileBwdLPTSchedulerILb1ELi128ELb1EEEEEEEEEvNT_6ParamsE:
        .type           _ZN7cutlass13device_kernelIN5flash19enable_sm80_to_sm89INS1_16FlashAttnBwdSm80INS1_25CollectiveMainloopBwdSm80ILi2ELi2EN4cute5tupleIJNS5_1CILi64EEENS7_ILi128EEES8_EEENS_10bfloat16_tEfNS_4arch4Sm80ELb1ELb0ELb1ELb1ELb1ELb0ELb0ELb0ELi2ELi2ELi4ELi2ELb1EEENS1_21CollectiveEpilogueBwdISA_SB_SD_Li256ELb1ELb0ELi2EEENS1_25SingleTileBwdLPTSchedulerILb1ELi128ELb1EEEEEEEEEvNT_6ParamsE,@function
        .size           _ZN7cutlass13device_kernelIN5flash19enable_sm80_to_sm89INS1_16FlashAttnBwdSm80INS1_25CollectiveMainloopBwdSm80ILi2ELi2EN4cute5tupleIJNS5_1CILi64EEENS7_ILi128EEES8_EEENS_10bfloat16_tEfNS_4arch4Sm80ELb1ELb0ELb1ELb1ELb1ELb0ELb0ELb0ELi2ELi2ELi4ELi2ELb1EEENS1_21CollectiveEpilogueBwdISA_SB_SD_Li256ELb1ELb0ELi2EEENS1_25SingleTileBwdLPTSchedulerILb1ELi128ELb1EEEEEEEEEvNT_6ParamsE,(.L_x_5007 - _ZN7cutlass13device_kernelIN5flash19enable_sm80_to_sm89INS1_16FlashAttnBwdSm80INS1_25CollectiveMainloopBwdSm80ILi2ELi2EN4cute5tupleIJNS5_1CILi64EEENS7_ILi128EEES8_EEENS_10bfloat16_tEfNS_4arch4Sm80ELb1ELb0ELb1ELb1ELb1ELb0ELb0ELb0ELi2ELi2ELi4ELi2ELb1EEENS1_21CollectiveEpilogueBwdISA_SB_SD_Li256ELb1ELb0ELi2EEENS1_25SingleTileBwdLPTSchedulerILb1ELi128ELb1EEEEEEEEEvNT_6ParamsE)
        .other          _ZN7cutlass13device_kernelIN5flash19enable_sm80_to_sm89INS1_16FlashAttnBwdSm80INS1_25CollectiveMainloopBwdSm80ILi2ELi2EN4cute5tupleIJNS5_1CILi64EEENS7_ILi128EEES8_EEENS_10bfloat16_tEfNS_4arch4Sm80ELb1ELb0ELb1ELb1ELb1ELb0ELb0ELb0ELi2ELi2ELi4ELi2ELb1EEENS1_21CollectiveEpilogueBwdISA_SB_SD_Li256ELb1ELb0ELi2EEENS1_25SingleTileBwdLPTSchedulerILb1ELi128ELb1EEEEEEEEEvNT_6ParamsE,@"STO_CUDA_ENTRY STV_DEFAULT"
_ZN7cutlass13device_kernelIN5flash19enable_sm80_to_sm89INS1_16FlashAttnBwdSm80INS1_25CollectiveMainloopBwdSm80ILi2ELi2EN4cute5tupleIJNS5_1CILi64EEENS7_ILi128EEES8_EEENS_10bfloat16_tEfNS_4arch4Sm80ELb1ELb0ELb1ELb1ELb1ELb0ELb0ELb0ELi2ELi2ELi4ELi2ELb1EEENS1_21CollectiveEpilogueBwdISA_SB_SD_Li256ELb1ELb0ELi2EEENS1_25SingleTileBwdLPTSchedulerILb1ELi128ELb1EEEEEEEEEvNT_6ParamsE:
        /* <DEDUP_REMOVED lines=27> */
.L_x_800:
[----:B------:R-:W-:-:S04]  /*01b0*/  MOV R2, c[0x0][0x3ac] ;  /* 0x0000eb0000027a02 */ /* 0x000fc80000000f00 */
[----:B------:R-:W-:Y:S02]  /*01c0*/  ISETP.NE.AND P0, PT, R2, 0x1, PT ;  /* 0x000000010200780c */ /* 0x000fe40003f05270 */
[----:B------:R-:W-:-:S11]  /*01d0*/  MOV R2, R0 ;  /* 0x0000000000027202 */ /* 0x000fd60000000f00 */
[----:B------:R-:W-:-:S05]  /*01e0*/  @P0 IMAD.HI.U32 R3, R0, c[0x0][0x3b0], RZ ;  /* 0x0000ec0000030a27 */ /* 0x000fca00078e00ff */
[----:B------:R-:W-:-:S05]  /*01f0*/  @P0 SHF.R.U32.HI R2, RZ, c[0x0][0x3b4], R3 ;  /* 0x0000ed00ff020a19 */ /* 0x000fca0000011603 */
[----:B------:R-:W-:Y:S02]  /*0200*/  IMAD R5, R2, c[0x0][0x3ac], RZ ;  /* 0x0000eb0002057a24 */ /* 0x000fe400078e02ff */
.L_x_801:
        /* <DEDUP_REMOVED lines=13> */
[----:B------:R-:W-:-:S05]  /*02e0*/  IMAD.WIDE R4, R195, R0, c[0x0][0x3e0] ;  /* 0x0000f800c3047625 */ /* 0x000fca00078e0200 */
[----:B------:R1:W5:Y:S01]  /*02f0*/  LDG.E R3, [R4.64] ;  /* 0x0000000a04037981 */ /* 0x000362000c1e1900 */
[----:B------:R-:W-:Y:S05]  /*0300*/  BRA `(.L_x_803) ;  /* 0x000000a000007947 */ /* 0x000fea0003800000 */
.L_x_802:
        /* <DEDUP_REMOVED lines=9> */
.L_x_804:
[----:B------:R-:W-:-:S04]  /*03a0*/  MOV R3, c[0x0][0x3d4] ;  /* 0x0000f50000037a02 */ /* 0x000fc80000000f00 */
.L_x_803:
[----:B-----5:R-:W-:-:S04]  /*03b0*/  IADD3 R3, R3, 0x7f, RZ ;  /* 0x0000007f03037810 */ /* 0x020fc80007ffe0ff */
[----:B------:R-:W-:-:S04]  /*03c0*/  SHF.R.S32.HI R0, RZ, 0x1f, R3 ;  /* 0x0000001fff007819 */ /* 0x000fc80000011403 */
[----:B------:R-:W-:-:S04]  /*03d0*/  LEA.HI R3, R0, R3, RZ, 0x7 ;  /* 0x0000000300037211 */ /* 0x000fc800078f38ff */
[----:B------:R-:W-:-:S04]  /*03e0*/  SHF.R.S32.HI R3, RZ, 0x7, R3 ;  /* 0x00000007ff037819 */ /* 0x000fc80000011403 */
[-C--:B------:R-:W-:Y:S02]  /*03f0*/  ISETP.GT.AND P0, PT, R3, R2.reuse, PT ;  /* 0x000000020300720c */ /* 0x080fe40003f04270 */
[----:B------:R-:W-:Y:S02]  /*0400*/  LOP3.LUT R2, RZ, R2, RZ, 0x33, !PT ;  /* 0x00000002ff027212 */ /* 0x000fe400078e33ff */
[----:B------:R-:W-:-:S03]  /*0410*/  SEL R195, R195, 0xffffffff, P0 ;  /* 0xffffffffc3c37807 */ /* 0x000fc60000000000 */
[----:B------:R-:W-:Y:S01]  /*0420*/  IMAD.IADD R196, R3, 0x1, R2 ;  /* 0x0000000103c47824 */ /* 0x000fe200078e0202 */
[----:B------:R-:W-:Y:S05]  /*0430*/  BRA `(.L_x_805) ;  /* 0x0000038000007947 */ /* 0x000fea0003800000 */
.L_x_799:
        /* <DEDUP_REMOVED lines=16> */
.L_x_806:
[----:B------:R-:W-:Y:S02]  /*0540*/  MOV R0, c[0x0][0x3ac] ;  /* 0x0000eb0000007a02 */ /* 0x000fe40000000f00 */
[----:B------:R-:W-:Y:S02]  /*0550*/  MOV R2, R3 ;  /* 0x0000000300027202 */ /* 0x000fe40000000f00 */
[----:B------:R-:W-:-:S13]  /*0560*/  ISETP.NE.AND P0, PT, R0, 0x1, PT ;  /* 0x000000010000780c */ /* 0x000fda0003f05270 */
[----:B------:R-:W-:-:S05]  /*0570*/  @P0 IMAD.HI.U32 R0, R3, c[0x0][0x3b0], RZ ;  /* 0x0000ec0003000a27 */ /* 0x000fca00078e00ff */
[----:B------:R-:W-:-:S05]  /*0580*/  @P0 SHF.R.U32.HI R2, RZ, c[0x0][0x3b4], R0 ;  /* 0x0000ed00ff020a19 */ /* 0x000fca0000011600 */
[----:B------:R-:W-:Y:S02]  /*0590*/  IMAD R4, R2, c[0x0][0x3ac], RZ ;  /* 0x0000eb0002047a24 */ /* 0x000fe400078e02ff */
.L_x_807:
        /* <DEDUP_REMOVED lines=16> */
.L_x_808:
        /* <DEDUP_REMOVED lines=9> */
.L_x_810:
[----:B------:R-:W-:-:S04]  /*0730*/  MOV R3, c[0x0][0x3d4] ;  /* 0x0000f50000037a02 */ /* 0x000fc80000000f00 */
.L_x_809:
[----:B-----5:R-:W-:-:S04]  /*0740*/  IADD3 R3, R3, 0x7f, RZ ;  /* 0x0000007f03037810 */ /* 0x020fc80007ffe0ff */
[----:B------:R-:W-:-:S04]  /*0750*/  SHF.R.S32.HI R0, RZ, 0x1f, R3 ;  /* 0x0000001fff007819 */ /* 0x000fc80000011403 */
[----:B------:R-:W-:-:S04]  /*0760*/  LEA.HI R3, R0, R3, RZ, 0x7 ;  /* 0x0000000300037211 */ /* 0x000fc800078f38ff */
[----:B------:R-:W-:-:S04]  /*0770*/  SHF.R.S32.HI R3, RZ, 0x7, R3 ;  /* 0x00000007ff037819 */ /* 0x000fc80000011403 */
[-C--:B------:R-:W-:Y:S02]  /*0780*/  ISETP.GT.AND P0, PT, R3, R2.reuse, PT ;  /* 0x000000020300720c */ /* 0x080fe40003f04270 */
[----:B------:R-:W-:Y:S02]  /*0790*/  LOP3.LUT R2, RZ, R2, RZ, 0x33, !PT ;  /* 0x00000002ff027212 */ /* 0x000fe400078e33ff */
[----:B------:R-:W-:-:S03]  /*07a0*/  SEL R195, R195, 0xffffffff, P0 ;  /* 0xffffffffc3c37807 */ /* 0x000fc60000000000 */
[----:B------:R-:W-:Y:S02]  /*07b0*/  IMAD.IADD R196, R3, 0x1, R2 ;  /* 0x0000000103c47824 */ /* 0x000fe400078e0202 */
.L_x_805:
[----:B------:R-:W-:-:S13]  /*07c0*/  ISETP.GE.AND P0, PT, R195, RZ, PT ;  /* 0x000000ffc300720c */ /* 0x000fda0003f06270 */
[----:B------:R-:W-:Y:S05]  /*07d0*/  @!P0 EXIT ;  /* 0x000000000000894d */ /* 0x000fea0003800000 */
[----:B------:R-:W-:Y:S01]  /*07e0*/  ISETP.NE.U32.AND P2, PT, RZ, c[0x0][0x2c8], PT ;  /* 0x0000b200ff007a0c */ /* 0x000fe20003f45070 */
[----:B------:R-:W-:Y:S01]  /*07f0*/  IMAD.MOV.U32 R2, RZ, RZ, 0x4 ;  /* 0x00000004ff027424 */ /* 0x000fe200078e00ff */
[----:B------:R-:W-:Y:S02]  /*0800*/  ISETP.NE.U32.AND P4, PT, RZ, c[0x0][0x2d0], PT ;  /* 0x0000b400ff007a0c */ /* 0x000fe40003f85070 */
[----:B------:R-:W-:Y:S01]  /*0810*/  ISETP.NE.AND.EX P2, PT, RZ, c[0x0][0x2cc], PT, P2 ;  /* 0x0000b300ff007a0c */ /* 0x000fe20003f45320 */
[----:B------:R-:W-:Y:S01]  /*0820*/  IMAD.WIDE R10, R195, R2, c[0x0][0x2c8] ;  /* 0x0000b200c30a7625 */ /* 0x000fe200078e0202 */
[----:B------:R-:W-:-:S11]  /*0830*/  ISETP.NE.AND.EX P4, PT, RZ, c[0x0][0x2d4], PT, P4 ;  /* 0x0000b500ff007a0c */ /* 0x000fd60003f85340 */
[----:B------:R-:W2:Y:S01]  /*0840*/  @P2 LDG.E R12, [R10.64] ;  /* 0x0000000a0a0c2981 */ /* 0x000ea2000c1e1900 */
[----:B------:R-:W-:Y:S02]  /*0850*/  IMAD.MOV.U32 R0, RZ, RZ, RZ ;  /* 0x000000ffff007224 */ /* 0x000fe400078e00ff */
[----:B-1----:R-:W-:Y:S02]  /*0860*/  IMAD.MOV.U32 R4, RZ, RZ, RZ ;  /* 0x000000ffff047224 */ /* 0x002fe400078e00ff */
        /* <DEDUP_REMOVED lines=22> */
.L_x_811:
[----:B-----5:R2:W-:Y:S01]  /*09d0*/  STL [R1+0xc], R6 ;  /* 0x00000c0601007387 */ /* 0x0205e20000100800 */
[----:B------:R-:W-:-:S04]  /*09e0*/  ISETP.NE.U32.AND P0, PT, RZ, c[0x0][0x2e0], PT ;  /* 0x0000b800ff007a0c */ /* 0x000fc80003f05070 */
[----:B------:R-:W-:-:S13]  /*09f0*/  ISETP.NE.AND.EX P0, PT, RZ, c[0x0][0x2e4], PT, P0 ;  /* 0x0000b900ff007a0c */ /* 0x000fda0003f05300 */
[----:B------:R-:W-:Y:S05]  /*0a00*/  @!P0 BRA `(.L_x_812) ;  /* 0x0000003000008947 */ /* 0x000fea0003800000 */
[----:B------:R-:W-:-:S05]  /*0a10*/  IMAD.WIDE R8, R195, R2, c[0x0][0x2e0] ;  /* 0x0000b800c3087625 */ /* 0x000fca00078e0202 */
[----:B------:R3:W5:Y:S01]  /*0a20*/  LDG.E R5, [R8.64] ;  /* 0x0000000a08057981 */ /* 0x000762000c1e1900 */
[----:B------:R-:W-:Y:S05]  /*0a30*/  BRA `(.L_x_813) ;  /* 0x0000004000007947 */ /* 0x000fea0003800000 */
.L_x_812:
[----:B------:R-:W-:Y:S05]  /*0a40*/  @!P4 BRA `(.L_x_813) ;  /* 0x000000300000c947 */ /* 0x000fea0003800000 */
[----:B------:R-:W3:Y:S04]  /*0a50*/  LDG.E R5, [R8.64] ;  /* 0x0000000a08057981 */ /* 0x000ee8000c1e1900 */
[----:B------:R-:W3:Y:S02]  /*0a60*/  LDG.E R10, [R8.64+0x4] ;  /* 0x0000040a080a7981 */ /* 0x000ee4000c1e1900 */
[----:B---3--:R-:W-:-:S05]  /*0a70*/  IADD3 R5, -R5, R10, RZ ;  /* 0x0000000a05057210 */ /* 0x008fca0007ffe1ff */
.L_x_813:
[----:B-----5:R-:W-:Y:S01]  /*0a80*/  IMAD R3, R196, 0x80, -R5 ;  /* 0x00000080c4037824 */ /* 0x020fe200078e0a05 */
[C---:B------:R-:W-:Y:S01]  /*0a90*/  IADD3 R192, R6.reuse, 0x3f, RZ ;  /* 0x0000003f06c07810 */ /* 0x040fe20007ffe0ff */
[----:B------:R4:W-:Y:S01]  /*0aa0*/  STL [R1+0x10], R5 ;  /* 0x0000100501007387 */ /* 0x0009e20000100800 */
[----:B------:R-:W-:Y:S01]  /*0ab0*/  PLOP3.LUT P1, PT, PT, PT, PT, 0x80, 0x0 ;  /* 0x000000000000781c */ /* 0x000fe20003f2f070 */
[----:B------:R-:W-:Y:S01]  /*0ac0*/  CS2R R94, SRZ ;  /* 0x00000000005e7805 */ /* 0x000fe2000001ff00 */
[----:B------:R-:W-:Y:S01]  /*0ad0*/  IADD3 R3, R6, -c[0x0][0x2a4], R3 ;  /* 0x8000a90006037a10 */ /* 0x000fe20007ffe003 */
[----:B------:R-:W-:Y:S01]  /*0ae0*/  CS2R R92, SRZ ;  /* 0x00000000005c7805 */ /* 0x000fe2000001ff00 */
[----:B-1----:R-:W-:Y:S01]  /*0af0*/  SHF.R.S32.HI R7, RZ, 0x1f, R192 ;  /* 0x0000001fff077819 */ /* 0x002fe200000114c0 */
        /* <DEDUP_REMOVED lines=42> */
[----:B--2---:R-:W-:Y:S01]  /*0da0*/  IMAD.WIDE R6, R60, R2, c[0x0][0x18] ;  /* 0x000006003c067625 */ /* 0x004fe200078e0202 */
[----:B------:R-:W-:Y:S01]  /*0db0*/  UMOV UR6, 0x5 ;  /* 0x0000000500067882 */ /* 0x000fe20000000000 */
[----:B------:R-:W-:Y:S01]  /*0dc0*/  SHF.R.S32.HI R40, RZ, 0x1f, R197 ;  /* 0x0000001fff287819 */ /* 0x000fe200000114c5 */
[----:B------:R-:W-:Y:S01]  /*0dd0*/  USHF.L.U64.HI UR8, UR4, UR7, UR5 ;  /* 0x0000000704087299 */ /* 0x000fe20008010205 */
[----:B------:R-:W-:Y:S01]  /*0de0*/  IMAD.MOV.U32 R3, RZ, RZ, 0x1 ;  /* 0x00000001ff037424 */ /* 0x000fe200078e00ff */
[C---:B------:R-:W-:Y:S01]  /*0df0*/  IADD3 R2, P0, R6.reuse, 0xc280, RZ ;  /* 0x0000c28006027810 */ /* 0x040fe20007f1e0ff */
[----:B---3--:R-:W-:Y:S01]  /*0e00*/  IMAD.MOV.U32 R9, RZ, RZ, c[0x0][0x168] ;  /* 0x00005a00ff097624 */ /* 0x008fe200078e00ff */
[----:B------:R-:W-:Y:S01]  /*0e10*/  ISETP.NE.AND P3, PT, R5, 0x1, PT ;  /* 0x000000010500780c */ /* 0x000fe20003f65270 */
[----:B------:R-:W-:Y:S01]  /*0e20*/  USHF.L.U64.HI UR5, UR4, UR6, UR5 ;  /* 0x0000000604057299 */ /* 0x000fe20008010205 */
[----:B------:R-:W-:Y:S01]  /*0e30*/  IADD3 R18, P1, R6, 0xc080, RZ ;  /* 0x0000c08006127810 */ /* 0x000fe20007f3e0ff */
[----:B------:R-:W-:Y:S01]  /*0e40*/  USHF.L.U32 UR12, UR4, 0x5, URZ ;  /* 0x00000005040c7899 */ /* 0x000fe2000800063f */
[----:B------:R-:W-:Y:S01]  /*0e50*/  MOV R5, c[0x0][0x260] ;  /* 0x0000980000057a02 */ /* 0x000fe20000000f00 */
[----:B------:R-:W-:Y:S01]  /*0e60*/  STL.U8 [R1+0x14], R3 ;  /* 0x0000140301007387 */ /* 0x000fe20000100000 */
[----:B------:R-:W-:Y:S01]  /*0e70*/  IADD3 R9, R9, 0x3f, RZ ;  /* 0x0000003f09097810 */ /* 0x000fe20007ffe0ff */
[C---:B------:R-:W-:Y:S01]  /*0e80*/  IMAD R8, R40.reuse, c[0x0][0x270], RZ ;  /* 0x00009c0028087a24 */ /* 0x040fe200078e02ff */
[----:B------:R-:W-:Y:S01]  /*0e90*/  SHF.R.S32.HI R61, RZ, 0x1f, R60 ;  /* 0x0000001fff3d7819 */ /* 0x000fe2000001143c */
[----:B------:R1:W-:Y:S01]  /*0ea0*/  STL.U8 [R1+0x15], R3 ;  /* 0x0000150301007387 */ /* 0x0003e20000100000 */
[----:B------:R-:W-:Y:S01]  /*0eb0*/  IADD3.X R19, RZ, R7, RZ, P1, !PT ;  /* 0x00000007ff137210 */ /* 0x000fe20000ffe4ff */
[----:B------:R-:W-:Y:S01]  /*0ec0*/  IMAD.U32 R12, RZ, RZ, UR12 ;  /* 0x0000000cff0c7e24 */ /* 0x000fe2000f8e00ff */
[----:B------:R-:W-:Y:S01]  /*0ed0*/  IADD3 R5, R5, 0x3f, RZ ;  /* 0x0000003f05057810 */ /* 0x000fe20007ffe0ff */
[----:B------:R-:W-:Y:S01]  /*0ee0*/  IMAD.U32 R13, RZ, RZ, UR5 ;  /* 0x00000005ff0d7e24 */ /* 0x000fe2000f8e00ff */
[----:B------:R-:W-:Y:S01]  /*0ef0*/  SHF.R.S32.HI R53, RZ, 0x1f, R32 ;  /* 0x0000001fff357819 */ /* 0x000fe20000011420 */
[----:B------:R-:W-:Y:S01]  /*0f00*/  USHF.L.U32 UR9, UR4, 0x6, URZ ;  /* 0x0000000604097899 */ /* 0x000fe2000800063f */
[----:B------:R-:W-:Y:S01]  /*0f10*/  SHF.R.S32.HI R10, RZ, 0x1f, R9 ;  /* 0x0000001fff0a7819 */ /* 0x000fe20000011409 */
[----:B------:R-:W-:Y:S01]  /*0f20*/  IMAD R16, R40, c[0x0][0x288], RZ ;  /* 0x0000a20028107a24 */ /* 0x000fe200078e02ff */
[----:B------:R-:W-:Y:S01]  /*0f30*/  SHF.R.S32.HI R22, RZ, 0x1f, R5 ;  /* 0x0000001fff167819 */ /* 0x000fe20000011405 */
[----:B------:R-:W-:Y:S01]  /*0f40*/  IMAD R8, R197, c[0x0][0x274], R8 ;  /* 0x00009d00c5087a24 */ /* 0x000fe200078e0208 */
[----:B------:R-:W-:Y:S01]  /*0f50*/  LEA.HI R39, R53, R32, RZ, 0x3 ;  /* 0x0000002035277211 */ /* 0x000fe200078f18ff */
[C---:B------:R-:W-:Y:S01]  /*0f60*/  IMAD.WIDE.U32 R20, R197.reuse, c[0x0][0x270], R60 ;  /* 0x00009c00c5147a25 */ /* 0x040fe200078e003c */
[----:B------:R-:W-:Y:S01]  /*0f70*/  LEA.HI R10, R10, R9, RZ, 0x6 ;  /* 0x000000090a0a7211 */ /* 0x000fe200078f30ff */
[----:B------:R2:W-:Y:S01]  /*0f80*/  STL.64 [R1+0x20], R12 ;  /* 0x0000200c01007387 */ /* 0x0005e20000100a00 */
[----:B------:R-:W-:Y:S01]  /*0f90*/  LEA.HI R22, R22, R5, RZ, 0x6 ;  /* 0x0000000516167211 */ /* 0x000fe200078f30ff */
[----:B------:R-:W-:Y:S01]  /*0fa0*/  IMAD R16, R197, c[0x0][0x28c], R16 ;  /* 0x0000a300c5107a24 */ /* 0x000fe200078e0210 */
[----:B------:R-:W-:Y:S01]  /*0fb0*/  MOV R31, UR8 ;  /* 0x00000008001f7c02 */ /* 0x000fe20008000f00 */
[----:B------:R-:W-:Y:S01]  /*0fc0*/  IMAD.IADD R9, R21, 0x1, R8 ;  /* 0x0000000115097824 */ /* 0x000fe200078e0208 */
[----:B------:R-:W-:Y:S01]  /*0fd0*/  LOP3.LUT R21, R39, 0xfffffff8, RZ, 0xc0, !PT ;  /* 0xfffffff827157812 */ /* 0x000fe200078ec0ff */
[----:B------:R-:W-:Y:S01]  /*0fe0*/  IMAD.U32 R30, RZ, RZ, UR9 ;  /* 0x00000009ff1e7e24 */ /* 0x000fe2000f8e00ff */
[----:B------:R-:W-:Y:S01]  /*0ff0*/  SHF.R.S32.HI R5, RZ, 0x1f, R195 ;  /* 0x0000001fff057819 */ /* 0x000fe200000114c3 */
[----:B------:R-:W-:Y:S01]  /*1000*/  IMAD.MOV.U32 R8, RZ, RZ, R20 ;  /* 0x000000ffff087224 */ /* 0x000fe200078e0014 */
[----:B------:R-:W-:Y:S01]  /*1010*/  SHF.R.S32.HI R10, RZ, 0x6, R10 ;  /* 0x00000006ff0a7819 */ /* 0x000fe2000001140a */
[----:B------:R-:W-:Y:S01]  /*1020*/  IMAD.IADD R21, R32, 0x1, -R21 ;  /* 0x0000000120157824 */ /* 0x000fe200078e0a15 */
[----:B------:R3:W-:Y:S01]  /*1030*/  STL.64 [R1+0x28], R30 ;  /* 0x0000281e01007387 */ /* 0x0007e20000100a00 */
[----:B-1----:R-:W-:Y:S01]  /*1040*/  IMAD.X R3, RZ, RZ, R7, P0 ;  /* 0x000000ffff037224 */ /* 0x002fe200000e0607 */
[----:B------:R-:W-:Y:S01]  /*1050*/  SEL R37, R195, RZ, !P2 ;  /* 0x000000ffc3257207 */ /* 0x000fe20005000000 */
[----:B------:R-:W-:Y:S01]  /*1060*/  IMAD.MOV.U32 R7, RZ, RZ, c[0x0][0x1f8] ;  /* 0x00007e00ff077624 */ /* 0x000fe200078e00ff */
[----:B------:R-:W-:Y:S01]  /*1070*/  SEL R36, R5, RZ, !P2 ;  /* 0x000000ff05247207 */ /* 0x000fe20005000000 */
[----:B------:R1:W-:Y:S01]  /*1080*/  STL [R1+0x18], R10 ;  /* 0x0000180a01007387 */ /* 0x0003e20000100800 */
[----:B------:R-:W-:Y:S01]  /*1090*/  SHF.R.S32.HI R11, RZ, 0x1f, R28 ;  /* 0x0000001fff0b7819 */ /* 0x000fe2000001141c */
[----:B------:R-:W-:Y:S01]  /*10a0*/  IMAD.WIDE.U32 R8, R37, c[0x0][0x278], R8 ;  /* 0x00009e0025087a25 */ /* 0x000fe200078e0008 */
[----:B------:R-:W-:Y:S01]  /*10b0*/  IADD3 R7, R7, 0x3f, RZ ;  /* 0x0000003f07077810 */ /* 0x000fe20007ffe0ff */
[----:B------:R4:W-:Y:S01]  /*10c0*/  STL.64 [R1+0x90], R2 ;  /* 0x0000900201007387 */ /* 0x0009e20000100a00 */
[----:B------:R-:W-:Y:S01]  /*10d0*/  ULDC.64 UR4, c[0x0][0x208] ;  /* 0x0000820000047ab9 */ /* 0x000fe20000000a00 */
[----:B------:R-:W-:Y:S01]  /*10e0*/  SHF.R.S32.HI R22, RZ, 0x6, R22 ;  /* 0x00000006ff167819 */ /* 0x000fe20000011416 */
[----:B------:R-:W-:Y:S01]  /*10f0*/  USHF.L.U32 UR12, UR4, 0x5, URZ ;  /* 0x00000005040c7899 */ /* 0x000fe2000800063f */
[----:B------:R-:W-:Y:S01]  /*1100*/  SHF.R.S32.HI R6, RZ, 0x1f, R7 ;  /* 0x0000001fff067819 */ /* 0x000fe20000011407 */
[----:B------:R-:W-:Y:S01]  /*1110*/  USHF.L.U64.HI UR6, UR4, UR6, UR5 ;  /* 0x0000000604067299 */ /* 0x000fe20008010205 */
[----:B------:R-:W-:Y:S01]  /*1120*/  IADD3 R8, P0, R28, R8, RZ ;  /* 0x000000081c087210 */ /* 0x000fe20007f1e0ff */
[----:B--2---:R-:W-:Y:S01]  /*1130*/  IMAD.WIDE.U32 R12, R197, c[0x0][0x288], R60 ;  /* 0x0000a200c50c7a25 */ /* 0x004fe200078e003c */
[----:B------:R-:W-:Y:S01]  /*1140*/  LEA.HI R6, R6, R7, RZ, 0x6 ;  /* 0x0000000706067211 */ /* 0x000fe200078f30ff */
[----:B------:R-:W-:Y:S01]  /*1150*/  USHF.L.U64.HI UR5, UR4, UR7, UR5 ;  /* 0x0000000704057299 */ /* 0x000fe20008010205 */
[----:B------:R2:W-:Y:S01]  /*1160*/  STL.64 [R1+0x78], R18 ;  /* 0x0000781201007387 */ /* 0x0005e20000100a00 */
[----:B------:R-:W-:Y:S01]  /*1170*/  IMAD.IADD R17, R13, 0x1, R16 ;  /* 0x000000010d117824 */ /* 0x000fe200078e0210 */
[----:B------:R-:W-:Y:S01]  /*1180*/  MOV R16, R12 ;  /* 0x0000000c00107202 */ /* 0x000fe20000000f00 */
[----:B------:R-:W-:Y:S01]  /*1190*/  USHF.L.U32 UR4, UR4, 0x6, URZ ;  /* 0x0000000604047899 */ /* 0x000fe2000800063f */
[----:B------:R-:W-:Y:S01]  /*11a0*/  SHF.R.S32.HI R6, RZ, 0x6, R6 ;  /* 0x00000006ff067819 */ /* 0x000fe20000011406 */
[----:B------:R-:W-:Y:S01]  /*11b0*/  IMAD.U32 R26, RZ, RZ, UR12 ;  /* 0x0000000cff1a7e24 */ /* 0x000fe2000f8e00ff */
[----:B------:R-:W-:Y:S01]  /*11c0*/  MOV R25, UR5 ;  /* 0x0000000500197c02 */ /* 0x000fe20008000f00 */
[----:B------:R-:W-:Y:S01]  /*11d0*/  IMAD.U32 R27, RZ, RZ, UR6 ;  /* 0x00000006ff1b7e24 */ /* 0x000fe2000f8e00ff */
[----:B---3--:R-:W-:Y:S01]  /*11e0*/  LEA.HI R31, R53, R32, RZ, 0x6 ;  /* 0x00000020351f7211 */ /* 0x008fe200078f30ff */
[----:B------:R3:W-:Y:S01]  /*11f0*/  STL [R1+0x40], R6 ;  /* 0x0000400601007387 */ /* 0x0007e20000100800 */
[----:B------:R-:W-:Y:S01]  /*1200*/  IMAD.U32 R24, RZ, RZ, UR4 ;  /* 0x00000004ff187e24 */ /* 0x000fe2000f8e00ff */
[----:B------:R-:W-:Y:S01]  /*1210*/  SEL R5, R5, RZ, !P4 ;  /* 0x000000ff05057207 */ /* 0x000fe20006000000 */
[----:B-1----:R-:W-:Y:S01]  /*1220*/  IMAD R10, R36, c[0x0][0x278], RZ ;  /* 0x00009e00240a7a24 */ /* 0x002fe200078e02ff */
[----:B------:R-:W-:Y:S01]  /*1230*/  SHF.R.S32.HI R31, RZ, 0x6, R31 ;  /* 0x00000006ff1f7819 */ /* 0x000fe2000001141f */
[----:B------:R-:W-:Y:S02]  /*1240*/  STL [R1+0x68], R22 ;  /* 0x0000681601007387 */ /* 0x000fe40000100800 */
[----:B------:R-:W-:Y:S01]  /*1250*/  IMAD R10, R37, c[0x0][0x27c], R10 ;  /* 0x00009f00250a7a24 */ /* 0x000fe200078e020a */
[----:B----4-:R-:W-:Y:S01]  /*1260*/  SHF.R.S32.HI R2, RZ, 0x3, R39 ;  /* 0x00000003ff027819 */ /* 0x010fe20000011427 */
[----:B------:R-:W-:Y:S01]  /*1270*/  IMAD.SHL.U32 R3, R21, 0x8, RZ ;  /* 0x0000000815037824 */ /* 0x000fe200078e00ff */
[----:B------:R-:W-:Y:S01]  /*1280*/  SHF.L.U32 R34, R31, 0x9, RZ ;  /* 0x000000091f227819 */ /* 0x000fe200000006ff */
[----:B------:R1:W-:Y:S02]  /*1290*/  STL [R1+0x80], R22 ;  /* 0x0000801601007387 */ /* 0x0003e40000100800 */
[----:B------:R-:W-:Y:S01]  /*12a0*/  IMAD.SHL.U32 R12, R2, 0x40, RZ ;  /* 0x00000040020c7824 */ /* 0x000fe200078e00ff */
[--C-:B------:R-:W-:Y:S01]  /*12b0*/  SHF.R.S32.HI R73, RZ, 0x1f, R3.reuse ;  /* 0x0000001fff497819 */ /* 0x100fe20000011403 */
[--C-:B------:R-:W-:Y:S01]  /*12c0*/  IMAD.MOV.U32 R72, RZ, RZ, R3.reuse ;  /* 0x000000ffff487224 */ /* 0x100fe200078e0003 */
[----:B------:R4:W-:Y:S02]  /*12d0*/  STL.64 [R1+0x48], R26 ;  /* 0x0000481a01007387 */ /* 0x0009e40000100a00 */
[----:B------:R-:W-:Y:S01]  /*12e0*/  LOP3.LUT R12, R12, 0x1c0, RZ, 0xc0, !PT ;  /* 0x000001c00c0c7812 */ /* 0x000fe200078ec0ff */
[----:B--2---:R-:W-:Y:S01]  /*12f0*/  IMAD R18, R40, c[0x0][0x180], RZ ;  /* 0x0000600028127a24 */ /* 0x004fe200078e02ff */
[----:B------:R2:W-:Y:S02]  /*1300*/  STL.64 [R1+0x50], R24 ;  /* 0x0000501801007387 */ /* 0x0005e40000100a00 */
[----:B------:R-:W-:Y:S01]  /*1310*/  LOP3.LUT R20, R12, 0x38, R3, 0xf8, !PT ;  /* 0x000000380c147812 */ /* 0x000fe200078ef803 */
[----:B------:R-:W-:Y:S01]  /*1320*/  IMAD R18, R197, c[0x0][0x184], R18 ;  /* 0x00006100c5127a24 */ /* 0x000fe200078e0212 */
[----:B------:R-:W-:Y:S01]  /*1330*/  SHF.R.U32.HI R7, RZ, 0x3, R12 ;  /* 0x00000003ff077819 */ /* 0x000fe2000001160c */
[----:B---3--:R-:W-:-:S02]  /*1340*/  IMAD R6, R36, c[0x0][0x290], RZ ;  /* 0x0000a40024067a24 */ /* 0x008fc400078e02ff */
[----:B------:R-:W-:Y:S01]  /*1350*/  IMAD.WIDE.U32 R12, R37, c[0x0][0x290], R16 ;  /* 0x0000a400250c7a25 */ /* 0x000fe200078e0010 */
[----:B------:R-:W-:Y:S02]  /*1360*/  LOP3.LUT R20, R34, R20, R7, 0xf6, !PT ;  /* 0x0000001422147212 */ /* 0x000fe400078ef607 */
[----:B------:R-:W-:Y:S01]  /*1370*/  IADD3.X R7, R11, R9, R10, P0, !PT ;  /* 0x000000090b077210 */ /* 0x000fe200007fe40a */
[----:B------:R-:W-:Y:S01]  /*1380*/  IMAD R6, R37, c[0x0][0x294], R6 ;  /* 0x0000a50025067a24 */ /* 0x000fe200078e0206 */
[----:B------:R-:W-:Y:S01]  /*1390*/  IADD3 R9, P0, R28, R12, RZ ;  /* 0x0000000c1c097210 */ /* 0x000fe20007f1e0ff */
[----:B------:R-:W-:-:S03]  /*13a0*/  IMAD R16, R40, c[0x0][0x210], RZ ;  /* 0x0000840028107a24 */ /* 0x000fc600078e02ff */
[----:B------:R-:W-:Y:S01]  /*13b0*/  IADD3.X R6, R11, R13, R6, P0, !PT ;  /* 0x0000000d0b067210 */ /* 0x000fe200007fe406 */
[C---:B------:R-:W-:Y:S01]  /*13c0*/  IMAD R16, R197.reuse, c[0x0][0x214], R16 ;  /* 0x00008500c5107a24 */ /* 0x040fe200078e0210 */
[----:B------:R-:W-:Y:S01]  /*13d0*/  LEA R12, P0, R8, c[0x0][0x258], 0x2 ;  /* 0x00009600080c7a11 */ /* 0x000fe200078010ff */
[----:B-1----:R-:W-:-:S03]  /*13e0*/  IMAD.WIDE.U32 R22, R197, c[0x0][0x210], R72 ;  /* 0x00008400c5167a25 */ /* 0x002fc600078e0048 */
[----:B------:R-:W-:Y:S01]  /*13f0*/  LEA.HI.X R13, R8, c[0x0][0x25c], R7, 0x2, P0 ;  /* 0x00009700080d7a11 */ /* 0x000fe200000f1407 */
[----:B------:R-:W-:Y:S01]  /*1400*/  IMAD.MOV.U32 R7, RZ, RZ, 0x2 ;  /* 0x00000002ff077424 */ /* 0x000fe200078e00ff */
[----:B------:R-:W-:Y:S01]  /*1410*/  LEA R10, P0, R9, c[0x0][0x280], 0x2 ;  /* 0x0000a000090a7a11 */ /* 0x000fe200078010ff */
[----:B----4-:R-:W-:Y:S01]  /*1420*/  IMAD.WIDE.U32 R26, R197, c[0x0][0x180], R72 ;  /* 0x00006000c51a7a25 */ /* 0x010fe200078e0048 */
[----:B------:R-:W-:Y:S01]  /*1430*/  IADD3 R17, R23, R16, RZ ;  /* 0x0000001017117210 */ /* 0x000fe20007ffe0ff */
[----:B------:R1:W-:Y:S01]  /*1440*/  STL.64 [R1+0x70], R12 ;  /* 0x0000700c01007387 */ /* 0x0003e20000100a00 */
[----:B------:R-:W-:Y:S01]  /*1450*/  LEA.HI.X R11, R9, c[0x0][0x284], R6, 0x2, P0 ;  /* 0x0000a100090b7a11 */ /* 0x000fe200000f1406 */
[----:B------:R-:W-:Y:S01]  /*1460*/  IMAD R8, R36, c[0x0][0x188], RZ ;  /* 0x0000620024087a24 */ /* 0x000fe200078e02ff */
[----:B------:R-:W-:Y:S01]  /*1470*/  SHF.R.S32.HI R23, RZ, 0x1f, R2 ;  /* 0x0000001fff177819 */ /* 0x000fe20000011402 */
[----:B--2---:R-:W-:Y:S02]  /*1480*/  IMAD.WIDE.U32 R24, R20, R7, c[0x0][0x18] ;  /* 0x0000060014187625 */ /* 0x004fe400078e0007 */
[----:B------:R-:W-:Y:S02]  /*1490*/  STL.64 [R1+0x88], R10 ;  /* 0x0000880a01007387 */ /* 0x000fe40000100a00 */
[----:B------:R-:W-:Y:S01]  /*14a0*/  IMAD.IADD R19, R27, 0x1, R18 ;  /* 0x000000011b137824 */ /* 0x000fe200078e0212 */
[C---:B------:R-:W-:Y:S01]  /*14b0*/  IADD3 R42, P1, R24.reuse, 0x4080, RZ ;  /* 0x00004080182a7810 */ /* 0x040fe20007f3e0ff */
[----:B------:R-:W-:Y:S01]  /*14c0*/  IMAD.MOV.U32 R16, RZ, RZ, R22 ;  /* 0x000000ffff107224 */ /* 0x000fe200078e0016 */
[----:B------:R-:W-:Y:S01]  /*14d0*/  IADD3 R24, P0, R24, 0x8080, RZ ;  /* 0x0000808018187810 */ /* 0x000fe20007f1e0ff */
[----:B------:R-:W-:Y:S01]  /*14e0*/  IMAD R6, R36, c[0x0][0x218], RZ ;  /* 0x0000860024067a24 */ /* 0x000fe200078e02ff */
[----:B------:R-:W-:Y:S01]  /*14f0*/  IADD3.X R43, RZ, R25, RZ, P1, !PT ;  /* 0x00000019ff2b7210 */ /* 0x000fe20000ffe4ff */
[C---:B------:R-:W-:Y:S01]  /*1500*/  IMAD R7, R37.reuse, c[0x0][0x18c], R8 ;  /* 0x0000630025077a24 */ /* 0x040fe200078e0208 */
[----:B------:R-:W-:Y:S01]  /*1510*/  IADD3 R8, P2, R2, R0, RZ ;  /* 0x0000000002087210 */ /* 0x000fe20007f5e0ff */
[----:B------:R-:W-:Y:S01]  /*1520*/  IMAD.MOV.U32 R18, RZ, RZ, R26 ;  /* 0x000000ffff127224 */ /* 0x000fe200078e001a */
[----:B------:R-:W-:Y:S01]  /*1530*/  MOV R22, R197 ;  /* 0x000000c500167202 */ /* 0x000fe20000000f00 */
[C---:B------:R-:W-:Y:S01]  /*1540*/  IMAD R6, R37.reuse, c[0x0][0x21c], R6 ;  /* 0x0000870025067a24 */ /* 0x040fe200078e0206 */
[----:B------:R-:W-:Y:S01]  /*1550*/  LEA.HI.X.SX32 R0, R0, R23, 0x1, P2 ;  /* 0x0000001700007211 */ /* 0x000fe200010f0eff */
[C---:B------:R-:W-:Y:S01]  /*1560*/  IMAD.WIDE.U32 R16, R37.reuse, c[0x0][0x218], R16 ;  /* 0x0000860025107a25 */ /* 0x040fe200078e0010 */
[----:B------:R-:W-:Y:S03]  /*1570*/  STL.64 [R1+0x38], R42 ;  /* 0x0000382a01007387 */ /* 0x000fe60000100a00 */
[----:B------:R-:W-:Y:S01]  /*1580*/  IMAD.WIDE.U32 R18, R37, c[0x0][0x188], R18 ;  /* 0x0000620025127a25 */ /* 0x000fe200078e0012 */
[----:B------:R-:W-:-:S02]  /*1590*/  IADD3 R17, R17, R6, RZ ;  /* 0x0000000611117210 */ /* 0x000fc40007ffe0ff */
[----:B-1----:R-:W-:Y:S01]  /*15a0*/  SEL R12, R195, RZ, !P4 ;  /* 0x000000ffc30c7207 */ /* 0x002fe20006000000 */
[----:B------:R-:W-:Y:S02]  /*15b0*/  IMAD.IADD R19, R19, 0x1, R7 ;  /* 0x0000000113137824 */ /* 0x000fe400078e0207 */
[C---:B------:R-:W-:Y:S02]  /*15c0*/  IMAD R7, R0.reuse, c[0x0][0x178], RZ ;  /* 0x00005e0000077a24 */ /* 0x040fe400078e02ff */
[----:B------:R-:W-:Y:S02]  /*15d0*/  IMAD R9, R0, c[0x0][0x208], RZ ;  /* 0x0000820000097a24 */ /* 0x000fe400078e02ff */
        /* <DEDUP_REMOVED lines=12> */
[----:B------:R-:W-:Y:S01]  /*16a0*/  LEA.HI.X R9, R16, c[0x0][0x1f4], R9, 0x1, P0 ;  /* 0x00007d0010097a11 */ /* 0x000fe200000f0c09 */
[----:B------:R-:W-:Y:S01]  /*16b0*/  IMAD.MOV.U32 R27, RZ, RZ, R32 ;  /* 0x000000ffff1b7224 */ /* 0x000fe200078e0020 */
[----:B------:R-:W-:Y:S01]  /*16c0*/  @P3 SHF.R.U32.HI R22, RZ, c[0x0][0x250], R0 ;  /* 0x00009400ff163a19 */ /* 0x000fe20000011600 */
[----:B------:R2:W-:Y:S03]  /*16d0*/  STL.64 [R1+0x30], R6 ;  /* 0x0000300601007387 */ /* 0x0005e60000100a00 */
[----:B------:R-:W-:Y:S01]  /*16e0*/  SHF.R.S32.HI R19, RZ, 0x1f, R22 ;  /* 0x0000001fff137819 */ /* 0x000fe20000011416 */
[----:B------:R2:W-:Y:S01]  /*16f0*/  STL.64 [R1+0x58], R8 ;  /* 0x0000580801007387 */ /* 0x0005e20000100a00 */
[----:B-1----:R-:W-:-:S03]  /*1700*/  MOV R24, 0x1720 ;  /* 0x0000172000187802 */ /* 0x002fc60000000f00 */
[----:B--2---:R-:W-:Y:S05]  /*1710*/  CALL.REL.NOINC `($_ZN7cutlass13device_kernelIN5flash19enable_sm80_to_sm89INS1_16FlashAttnBwdSm80INS1_25CollectiveMainloopBwdSm80ILi2ELi2EN4cute5tupleIJNS5_1CILi64EEENS7_ILi128EEES8_EEENS_10bfloat16_tEfNS_4arch4Sm80ELb1ELb0ELb1ELb1ELb1ELb0ELb0ELb0ELi2ELi2ELi4ELi2ELb1EEENS1_21CollectiveEpilogueBwdISA_SB_SD_Li256ELb1ELb0ELi2EEENS1_25SingleTileBwdLPTSchedulerILb1ELi128ELb1EEEEEEEEEvNT_6ParamsE$_ZZN4cute7idx2crdINS_5tupleIJiEEENS1_IJNS1_IJNS1_IJNS_1CILi8EEENS3_ILi2EEEEEES5_S5_NS3_ILi4EEEEEEEEEEEDaRKT_RKT0_ENKUlRKT_RKT0_E_clIiS8_EEDaSI_SL_) ;  /* 0x00008cb000007944 */ /* 0x004fea0003c00000 */
[----:B------:R-:W-:Y:S01]  /*1720*/  IMAD.MOV.U32 R193, RZ, RZ, R0 ;  /* 0x000000ffffc17224 */ /* 0x000fe200078e0000 */
[----:B------:R-:W-:Y:S01]  /*1730*/  MOV R30, R42 ;  /* 0x0000002a001e7202 */ /* 0x000fe20000000f00 */
[----:B------:R-:W-:Y:S01]  /*1740*/  IMAD.MOV.U32 R27, RZ, RZ, R32 ;  /* 0x000000ffff1b7224 */ /* 0x000fe200078e0020 */
[----:B------:R-:W-:-:S02]  /*1750*/  MOV R24, 0x1770 ;  /* 0x0000177000187802 */ /* 0x000fc40000000f00 */
[----:B-1----:R-:W-:Y:S05]  /*1760*/  CALL.REL.NOINC `($_ZN7cutlass13device_kernelIN5flash19enable_sm80_to_sm89INS1_16FlashAttnBwdSm80INS1_25CollectiveMainloopBwdSm80ILi2ELi2EN4cute5tupleIJNS5_1CILi64EEENS7_ILi128EEES8_EEENS_10bfloat16_tEfNS_4arch4Sm80ELb1ELb0ELb1ELb1ELb1ELb0ELb0ELb0ELi2ELi2ELi4ELi2ELb1EEENS1_21CollectiveEpilogueBwdISA_SB_SD_Li256ELb1ELb0ELi2EEENS1_25SingleTileBwdLPTSchedulerILb1ELi128ELb1EEEEEEEEEvNT_6ParamsE$_ZZN4cute7idx2crdINS_5tupleIJiEEENS1_IJNS1_IJNS1_IJNS_1CILi8EEENS3_ILi2EEEEEES5_S5_NS3_ILi4EEEEEEEEEEEDaRKT_RKT0_ENKUlRKT_RKT0_E_clIiS8_EEDaSI_SL_) ;  /* 0x00008c6000007944 */ /* 0x002fea0003c00000 */
        /* <DEDUP_REMOVED lines=16> */
[----:B-1----:R-:W-:Y:S05]  /*1870*/  CALL.REL.NOINC `($_ZN7cutlass13device_kernelIN5flash19enable_sm80_to_sm89INS1_16FlashAttnBwdSm80INS1_25CollectiveMainloopBwdSm80ILi2ELi2EN4cute5tupleIJNS5_1CILi64EEENS7_ILi128EEES8_EEENS_10bfloat16_tEfNS_4arch4Sm80ELb1ELb0ELb1ELb1ELb1ELb0ELb0ELb0ELi2ELi2ELi4ELi2ELb1EEENS1_21CollectiveEpilogueBwdISA_SB_SD_Li256ELb1ELb0ELi2EEENS1_25SingleTileBwdLPTSchedulerILb1ELi128ELb1EEEEEEEEEvNT_6ParamsE$_ZZN4cute7idx2crdINS_5tupleIJiEEENS1_IJNS1_IJNS1_IJNS_1CILi8EEENS3_ILi2EEEEEES5_NS3_ILi4EEES5_EEEEEEEEDaRKT_RKT0_ENKUlRKT_RKT0_E_clIiS8_EEDaSI_SL_) ;  /* 0x00007ee000007944 */ /* 0x002fea0003c00000 */
[----:B------:R-:W-:Y:S01]  /*1880*/  IMAD.MOV.U32 R50, RZ, RZ, R45 ;  /* 0x000000ffff327224 */ /* 0x000fe200078e002d */
[----:B------:R-:W-:Y:S01]  /*1890*/  MOV R48, R43 ;  /* 0x0000002b00307202 */ /* 0x000fe20000000f00 */
[----:B------:R-:W-:Y:S01]  /*18a0*/  IMAD.MOV.U32 R49, RZ, RZ, R44 ;  /* 0x000000ffff317224 */ /* 0x000fe200078e002c */
[----:B------:R-:W-:Y:S02]  /*18b0*/  MOV R34, R32 ;  /* 0x0000002000227202 */ /* 0x000fe40000000f00 */
[----:B------:R-:W-:Y:S02]  /*18c0*/  MOV R24, 0x18e0 ;  /* 0x000018e000187802 */ /* 0x000fe40000000f00 */
[----:B-1----:R-:W-:Y:S05]  /*18d0*/  CALL.REL.NOINC `($_ZN7cutlass13device_kernelIN5flash19enable_sm80_to_sm89INS1_16FlashAttnBwdSm80INS1_25CollectiveMainloopBwdSm80ILi2ELi2EN4cute5tupleIJNS5_1CILi64EEENS7_ILi128EEES8_EEENS_10bfloat16_tEfNS_4arch4Sm80ELb1ELb0ELb1ELb1ELb1ELb0ELb0ELb0ELi2ELi2ELi4ELi2ELb1EEENS1_21CollectiveEpilogueBwdISA_SB_SD_Li256ELb1ELb0ELi2EEENS1_25SingleTileBwdLPTSchedulerILb1ELi128ELb1EEEEEEEEEvNT_6ParamsE$_ZZN4cute7idx2crdINS_5tupleIJiEEENS1_IJNS1_IJNS1_IJNS_1CILi8EEENS3_ILi2EEEEEES5_NS3_ILi4EEES5_EEEEEEEEDaRKT_RKT0_ENKUlRKT_RKT0_E_clIiS8_EEDaSI_SL_) ;  /* 0x00007e8000007944 */ /* 0x002fea0003c00000 */
[----:B------:R-:W-:Y:S02]  /*18e0*/  MOV R27, R32 ;  /* 0x00000020001b7202 */ /* 0x000fe40000000f00 */
[----:B------:R-:W-:-:S02]  /*18f0*/  MOV R24, 0x1910 ;  /* 0x0000191000187802 */ /* 0x000fc40000000f00 */
[----:B-1----:R-:W-:Y:S05]  /*1900*/  CALL.REL.NOINC `($_ZN7cutlass13device_kernelIN5flash19enable_sm80_to_sm89INS1_16FlashAttnBwdSm80INS1_25CollectiveMainloopBwdSm80ILi2ELi2EN4cute5tupleIJNS5_1CILi64EEENS7_ILi128EEES8_EEENS_10bfloat16_tEfNS_4arch4Sm80ELb1ELb0ELb1ELb1ELb1ELb0ELb0ELb0ELi2ELi2ELi4ELi2ELb1EEENS1_21CollectiveEpilogueBwdISA_SB_SD_Li256ELb1ELb0ELi2EEENS1_25SingleTileBwdLPTSchedulerILb1ELi128ELb1EEEEEEEEEvNT_6ParamsE$_ZZN4cute7idx2crdINS_5tupleIJiEEENS1_IJNS1_IJNS1_IJNS_1CILi8EEENS3_ILi2EEEEEES5_S5_NS3_ILi4EEEEEEEEEEEDaRKT_RKT0_ENKUlRKT_RKT0_E_clIiS8_EEDaSI_SL_) ;  /* 0x00008ac000007944 */ /* 0x002fea0003c00000 */
        /* <DEDUP_REMOVED lines=24> */
[----:B-1----:R-:W-:Y:S05]  /*1a90*/  CALL.REL.NOINC `($_ZN7cutlass13device_kernelIN5flash19enable_sm80_to_sm89INS1_16FlashAttnBwdSm80INS1_25CollectiveMainloopBwdSm80ILi2ELi2EN4cute5tupleIJNS5_1CILi64EEENS7_ILi128EEES8_EEENS_10bfloat16_tEfNS_4arch4Sm80ELb1ELb0ELb1ELb1ELb1ELb0ELb0ELb0ELi2ELi2ELi4ELi2ELb1EEENS1_21CollectiveEpilogueBwdISA_SB_SD_Li256ELb1ELb0ELi2EEENS1_25SingleTileBwdLPTSchedulerILb1ELi128ELb1EEEEEEEEEvNT_6ParamsE$_ZZN4cute7idx2crdINS_5tupleIJiEEENS1_IJNS1_IJNS1_IJNS_1CILi8EEENS3_ILi2EEEEEES5_S5_NS3_ILi4EEEEEEEEEEEDaRKT_RKT0_ENKUlRKT_RKT0_E_clIiS8_EEDaSI_SL_) ;  /* 0x0000893000007944 */ /* 0x002fea0003c00000 */
        /* <DEDUP_REMOVED lines=149> */
[----:B-1-345:R-:W-:Y:S05]  /*23f0*/  CALL.REL.NOINC `($_ZN7cutlass13device_kernelIN5flash19enable_sm80_to_sm89INS1_16FlashAttnBwdSm80INS1_25CollectiveMainloopBwdSm80ILi2ELi2EN4cute5tupleIJNS5_1CILi64EEENS7_ILi128EEES8_EEENS_10bfloat16_tEfNS_4arch4Sm80ELb1ELb0ELb1ELb1ELb1ELb0ELb0ELb0ELi2ELi2ELi4ELi2ELb1EEENS1_21CollectiveEpilogueBwdISA_SB_SD_Li256ELb1ELb0ELi2EEENS1_25SingleTileBwdLPTSchedulerILb1ELi128ELb1EEEEEEEEEvNT_6ParamsE$_ZZN5flash25CollectiveMainloopBwdSm80ILi2ELi2EN4cute5tupleIJNS1_1CILi64EEENS3_ILi128EEES4_EEEN7cutlass10bfloat16_tEfNS7_4arch4Sm80ELb1ELb0ELb1ELb1ELb1ELb0ELb0ELb0ELi2ELi2ELi4ELi2ELb1EE3mmaINS_16FlashAttnBwdSm80ISB_NS_21CollectiveEpilogueBwdIS6_S8_SA_Li256ELb1ELb0ELi2EEENS_25SingleTileBwdLPTSchedulerILb1ELi128ELb1EEEE13SharedStorageENS1_6TensorINS1_11ArrayEngineIfLm32EEENS1_6LayoutINS2_IJNS2_IJNS3_ILi2EEESO_EEESO_NS3_ILi4EEEEEENS2_IJNS2_IJNS3_ILi1EEESO_EEESQ_NS3_ILi8EEEEEEEEEEEEbRKNSB_6ParamsERT0_S12_iNS2_IJiiiEEERT_ENKUliiE_clEii) ;  /* 0x0000a8a000007944 */ /* 0x03afea0003c00000 */
[----:B------:R-:W-:Y:S05]  /*2400*/  BSYNC B0 ;  /* 0x0000000000007941 */ /* 0x000fea0003800000 */
.L_x_815:
[----:B------:R-:W0:Y:S01]  /*2410*/  LDGDEPBAR ;  /* 0x00000000000079af */ /* 0x000e220000000000 */
[----:B------:R-:W-:Y:S01]  /*2420*/  BSSY B0, `(.L_x_816) ;  /* 0x0000005000007945 */ /* 0x000fe20003800000 */
[----:B------:R-:W-:Y:S01]  /*2430*/  MOV R17, R194 ;  /* 0x000000c200117202 */ /* 0x000fe20000000f00 */
[----:B------:R-:W-:Y:S01]  /*2440*/  UMOV UR7, URZ ;  /* 0x0000003f00077c82 */ /* 0x000fe20008000000 */
[----:B------:R-:W-:Y:S02]  /*2450*/  MOV R12, 0x2470 ;  /* 0x00002470000c7802 */ /* 0x000fe40000000f00 */
[----:B-1----:R-:W-:Y:S05]  /*2460*/  CALL.REL.NOINC `($_ZN7cutlass13device_kernelIN5flash19enable_sm80_to_sm89INS1_16FlashAttnBwdSm80INS1_25CollectiveMainloopBwdSm80ILi2ELi2EN4cute5tupleIJNS5_1CILi64EEENS7_ILi128EEES8_EEENS_10bfloat16_tEfNS_4arch4Sm80ELb1ELb0ELb1ELb1ELb1ELb0ELb0ELb0ELi2ELi2ELi4ELi2ELb1EEENS1_21CollectiveEpilogueBwdISA_SB_SD_Li256ELb1ELb0ELi2EEENS1_25SingleTileBwdLPTSchedulerILb1ELi128ELb1EEEEEEEEEvNT_6ParamsE$_ZZN5flash25CollectiveMainloopBwdSm80ILi2ELi2EN4cute5tupleIJNS1_1CILi64EEENS3_ILi128EEES4_EEEN7cutlass10bfloat16_tEfNS7_4arch4Sm80ELb1ELb0ELb1ELb1ELb1ELb0ELb0ELb0ELi2ELi2ELi4ELi2ELb1EE3mmaINS_16FlashAttnBwdSm80ISB_NS_21CollectiveEpilogueBwdIS6_S8_SA_Li256ELb1ELb0ELi2EEENS_25SingleTileBwdLPTSchedulerILb1ELi128ELb1EEEE13SharedStorageENS1_6TensorINS1_11ArrayEngineIfLm32EEENS1_6LayoutINS2_IJNS2_IJNS3_ILi2EEESO_EEESO_NS3_ILi4EEEEEENS2_IJNS2_IJNS3_ILi1EEESO_EEESQ_NS3_ILi8EEEEEEEEEEEEbRKNSB_6ParamsERT0_S12_iNS2_IJiiiEEERT_ENKUliiE0_clEii) ;  /* 0x0000920000007944 */ /* 0x002fea0003c00000 */
[----:B------:R-:W-:Y:S05]  /*2470*/  BSYNC B0 ;  /* 0x0000000000007941 */ /* 0x000fea0003800000 */
.L_x_816:
        /* <DEDUP_REMOVED lines=45> */
.L_x_817:
[----:B------:R-:W-:Y:S01]  /*2750*/  LOP3.LUT R51, R51, 0xfffffff0, RZ, 0xc0, !PT ;  /* 0xfffffff033337812 */ /* 0x000fe200078ec0ff */
[----:B------:R-:W-:Y:S01]  /*2760*/  IMAD.SHL.U32 R0, R0, 0x40, RZ ;  /* 0x0000004000007824 */ /* 0x000fe200078e00ff */
[CC--:B-1----:R-:W-:Y:S01]  /*2770*/  LEA.HI R7, R53.reuse, R32.reuse, RZ, 0x5 ;  /* 0x0000002035077211 */ /* 0x0c2fe200078f28ff */
[----:B------:R-:W-:Y:S01]  /*2780*/  IMAD.SHL.U32 R11, R42, 0x20, RZ ;  /* 0x000000202a0b7824 */ /* 0x000fe200078e00ff */
[----:B------:R-:W-:Y:S01]  /*2790*/  LEA.HI R53, R53, R32, RZ, 0x2 ;  /* 0x0000002035357211 */ /* 0x000fe200078f10ff */
[----:B------:R-:W-:Y:S01]  /*27a0*/  IMAD.IADD R8, R32, 0x1, -R51 ;  /* 0x0000000120087824 */ /* 0x000fe200078e0a33 */
[----:B------:R-:W-:Y:S01]  /*27b0*/  LOP3.LUT R0, R0, 0x1c0, RZ, 0xc0, !PT ;  /* 0x000001c000007812 */ /* 0x000fe200078ec0ff */
[----:B------:R-:W-:Y:S01]  /*27c0*/  IMAD.MOV.U32 R9, RZ, RZ, -0x80 ;  /* 0xffffff80ff097424 */ /* 0x000fe200078e00ff */
[----:B------:R-:W-:Y:S01]  /*27d0*/  SHF.R.S32.HI R2, RZ, 0x5, R7 ;  /* 0x00000005ff027819 */ /* 0x000fe20000011407 */
[----:B------:R-:W-:Y:S01]  /*27e0*/  IMAD.SHL.U32 R176, R50, 0x40, RZ ;  /* 0x0000004032b07824 */ /* 0x000fe200078e00ff */
[----:B------:R-:W-:Y:S01]  /*27f0*/  LOP3.LUT R4, R0, 0x20, R11, 0xf8, !PT ;  /* 0x0000002000047812 */ /* 0x000fe200078ef80b */
[----:B------:R-:W-:Y:S01]  /*2800*/  IMAD R6, R196, R9, 0x1 ;  /* 0x00000001c4067424 */ /* 0x000fe200078e0209 */
[----:B------:R-:W-:Y:S01]  /*2810*/  SHF.R.S32.HI R11, RZ, 0x1f, R8 ;  /* 0x0000001fff0b7819 */ /* 0x000fe20000011408 */
[----:B------:R-:W-:Y:S01]  /*2820*/  IMAD.SHL.U32 R13, R2, 0x10, RZ ;  /* 0x00000010020d7824 */ /* 0x000fe200078e00ff */
[----:B------:R-:W-:Y:S01]  /*2830*/  LOP3.LUT R15, R7, 0xffffffe0, RZ, 0xc0, !PT ;  /* 0xffffffe0070f7812 */ /* 0x000fe200078ec0ff */
[----:B------:R-:W-:Y:S01]  /*2840*/  IMAD.SHL.U32 R9, R41, 0x8, RZ ;  /* 0x0000000829097824 */ /* 0x000fe200078e00ff */
[----:B------:R-:W-:Y:S01]  /*2850*/  LEA.HI R8, R11, R8, RZ, 0x3 ;  /* 0x000000080b087211 */ /* 0x000fe200078f18ff */
[----:B------:R-:W-:Y:S01]  /*2860*/  IMAD.SHL.U32 R11, R45, 0x40, RZ ;  /* 0x000000402d0b7824 */ /* 0x000fe200078e00ff */
[----:B------:R-:W-:Y:S01]  /*2870*/  LEA.HI R7, R7, R2, RZ, 0x1 ;  /* 0x0000000207077211 */ /* 0x000fe200078f08ff */
[----:B------:R-:W-:Y:S01]  /*2880*/  IMAD.SHL.U32 R10, R44, 0x10, RZ ;  /* 0x000000102c0a7824 */ /* 0x000fe200078e00ff */
[----:B------:R-:W-:Y:S01]  /*2890*/  LOP3.LUT R52, R52, 0x30, R13, 0xf8, !PT ;  /* 0x0000003034347812 */ /* 0x000fe200078ef80d */
[----:B------:R-:W-:Y:S01]  /*28a0*/  IMAD.SHL.U32 R49, R49, 0x10, RZ ;  /* 0x0000001031317824 */ /* 0x000fe200078e00ff */
[--C-:B------:R-:W-:Y:S01]  /*28b0*/  SHF.R.S32.HI R12, RZ, 0x2, R53.reuse ;  /* 0x00000002ff0c7819 */ /* 0x100fe20000011435 */
[----:B------:R-:W-:Y:S01]  /*28c0*/  IMAD.SHL.U32 R8, R8, 0x40, RZ ;  /* 0x0000004008087824 */ /* 0x000fe200078e00ff */
[----:B------:R-:W-:Y:S01]  /*28d0*/  SHF.R.S32.HI R13, RZ, 0x1f, R53 ;  /* 0x0000001fff0d7819 */ /* 0x000fe20000011435 */
[----:B------:R-:W-:Y:S01]  /*28e0*/  IMAD R40, R40, c[0x0][0x238], RZ ;  /* 0x00008e0028287a24 */ /* 0x000fe200078e02ff */
[----:B------:R-:W-:Y:S01]  /*28f0*/  LOP3.LUT R53, R53, 0x3ffffffc, RZ, 0xc0, !PT ;  /* 0x3ffffffc35357812 */ /* 0x000fe200078ec0ff */
[----:B------:R-:W-:Y:S01]  /*2900*/  IMAD.SHL.U32 R177, R43, 0x8, RZ ;  /* 0x000000082bb17824 */ /* 0x000fe200078e00ff */
[----:B------:R-:W-:Y:S01]  /*2910*/  LOP3.LUT R11, R11, 0x1c0, RZ, 0xc0, !PT ;  /* 0x000001c00b0b7812 */ /* 0x000fe200078ec0ff */
[----:B------:R-:W-:Y:S01]  /*2920*/  IMAD.SHL.U32 R48, R48, 0x8, RZ ;  /* 0x0000000830307824 */ /* 0x000fe200078e00ff */
[----:B------:R-:W-:Y:S01]  /*2930*/  LOP3.LUT R176, R176, 0x1c0, RZ, 0xc0, !PT ;  /* 0x000001c0b0b07812 */ /* 0x000fe200078ec0ff */
[----:B------:R-:W-:Y:S01]  /*2940*/  IMAD R40, R197, c[0x0][0x23c], R40 ;  /* 0x00008f00c5287a24 */ /* 0x000fe200078e0228 */
        /* <DEDUP_REMOVED lines=134> */
.L_x_820:
        /* <DEDUP_REMOVED lines=148> */
[----:B-1----:R-:W-:Y:S05]  /*3af0*/  CALL.REL.NOINC `($_ZN7cutlass13device_kernelIN5flash19enable_sm80_to_sm89INS1_16FlashAttnBwdSm80INS1_25CollectiveMainloopBwdSm80ILi2ELi2EN4cute5tupleIJNS5_1CILi64EEENS7_ILi128EEES8_EEENS_10bfloat16_tEfNS_4arch4Sm80ELb1ELb0ELb1ELb1ELb1ELb0ELb0ELb0ELi2ELi2ELi4ELi2ELb1EEENS1_21CollectiveEpilogueBwdISA_SB_SD_Li256ELb1ELb0ELi2EEENS1_25SingleTileBwdLPTSchedulerILb1ELi128ELb1EEEEEEEEEvNT_6ParamsE$_ZZN5flash25CollectiveMainloopBwdSm80ILi2ELi2EN4cute5tupleIJNS1_1CILi64EEENS3_ILi128EEES4_EEEN7cutlass10bfloat16_tEfNS7_4arch4Sm80ELb1ELb0ELb1ELb1ELb1ELb0ELb0ELb0ELi2ELi2ELi4ELi2ELb1EE3mmaINS_16FlashAttnBwdSm80ISB_NS_21CollectiveEpilogueBwdIS6_S8_SA_Li256ELb1ELb0ELi2EEENS_25SingleTileBwdLPTSchedulerILb1ELi128ELb1EEEE13SharedStorageENS1_6TensorINS1_11ArrayEngineIfLm32EEENS1_6LayoutINS2_IJNS2_IJNS3_ILi2EEESO_EEESO_NS3_ILi4EEEEEENS2_IJNS2_IJNS3_ILi1EEESO_EEESQ_NS3_ILi8EEEEEEEEEEEEbRKNSB_6ParamsERT0_S12_iNS2_IJiiiEEERT_ENKUliiE_clEii) ;  /* 0x000091a000007944 */ /* 0x002fea0003c00000 */
[----:B------:R-:W-:Y:S05]  /*3b00*/  BSYNC B0 ;  /* 0x0000000000007941 */ /* 0x000fea0003800000 */
.L_x_818:
        /* <DEDUP_REMOVED lines=440> */
[----:B------:R-:W-:Y:S05]  /*5690*/  CALL.REL.NOINC `($_ZN7cutlass13device_kernelIN5flash19enable_sm80_to_sm89INS1_16FlashAttnBwdSm80INS1_25CollectiveMainloopBwdSm80ILi2ELi2EN4cute5tupleIJNS5_1CILi64EEENS7_ILi128EEES8_EEENS_10bfloat16_tEfNS_4arch4Sm80ELb1ELb0ELb1ELb1ELb1ELb0ELb0ELb0ELi2ELi2ELi4ELi2ELb1EEENS1_21CollectiveEpilogueBwdISA_SB_SD_Li256ELb1ELb0ELi2EEENS1_25SingleTileBwdLPTSchedulerILb1ELi128ELb1EEEEEEEEEvNT_6ParamsE$_ZZN5flash25CollectiveMainloopBwdSm80ILi2ELi2EN4cute5tupleIJNS1_1CILi64EEENS3_ILi128EEES4_EEEN7cutlass10bfloat16_tEfNS7_4arch4Sm80ELb1ELb0ELb1ELb1ELb1ELb0ELb0ELb0ELi2ELi2ELi4ELi2ELb1EE3mmaINS_16FlashAttnBwdSm80ISB_NS_21CollectiveEpilogueBwdIS6_S8_SA_Li256ELb1ELb0ELi2EEENS_25SingleTileBwdLPTSchedulerILb1ELi128ELb1EEEE13SharedStorageENS1_6TensorINS1_11ArrayEngineIfLm32EEENS1_6LayoutINS2_IJNS2_IJNS3_ILi2EEESO_EEESO_NS3_ILi4EEEEEENS2_IJNS2_IJNS3_ILi1EEESO_EEESQ_NS3_ILi8EEEEEEEEEEEEbRKNSB_6ParamsERT0_S12_iNS2_IJiiiEEERT_ENKUliiE0_clEii) ;  /* 0x00005fd000007944 */ /* 0x000fea0003c00000 */
[----:B------:R-:W-:Y:S05]  /*56a0*/  BSYNC B0 ;  /* 0x0000000000007941 */ /* 0x000fea0003800000 */
.L_x_819:
        /* <DEDUP_REMOVED lines=168> */
.L_x_814:
[----:B----4-:R-:W-:Y:S05]  /*6130*/  @P1 BRA `(.L_x_821) ;  /* 0x000011d000001947 */ /* 0x010fea0003800000 */
[----:B------:R-:W1:Y:S01]  /*6140*/  S2R R0, SR_TID.X ;  /* 0x0000000000007919 */ /* 0x000e620000002100 */
        /* <DEDUP_REMOVED lines=19> */
[----:B---3--:R-:W-:-:S02]  /*6280*/  LOP3.LUT R9, R2, 0x3ffffffc, RZ, 0xc0, !PT ;  /* 0x3ffffffc02097812 */ /* 0x008fc400078ec0ff */
[----:B--2---:R-:W-:Y:S02]  /*6290*/  LEA.HI R6, R4, R5, RZ, 0x3 ;  /* 0x0000000504067211 */ /* 0x004fe400078f18ff */
[-C--:B------:R-:W-:Y:S01]  /*62a0*/  LEA.HI R4, R3, R0.reuse, RZ, 0x5 ;  /* 0x0000000003047211 */ /* 0x080fe200078f28ff */
[----:B------:R-:W-:Y:S01]  /*62b0*/  IMAD.IADD R2, R0, 0x1, -R9 ;  /* 0x0000000100027824 */ /* 0x000fe200078e0a09 */
[----:B------:R-:W-:Y:S02]  /*62c0*/  LOP3.LUT R8, R6, 0xfffffff8, RZ, 0xc0, !PT ;  /* 0xfffffff806087812 */ /* 0x000fe400078ec0ff */
[--C-:B------:R-:W-:Y:S02]  /*62d0*/  SHF.R.S32.HI R6, RZ, 0x5, R4.reuse ;  /* 0x00000005ff067819 */ /* 0x100fe40000011404 */
[----:B------:R-:W-:Y:S01]  /*62e0*/  SHF.R.S32.HI R7, RZ, 0x1f, R4 ;  /* 0x0000001fff077819 */ /* 0x000fe20000011404 */
        /* <DEDUP_REMOVED lines=90> */
.L_x_822:
        /* <DEDUP_REMOVED lines=21> */
[----:B-----5:R-:W-:-:S04]  /*69e0*/  IMAD R3, R196, -0x80, R33 ;  /* 0xffffff80c4037824 */ /* 0x020fc800078e0221 */
[----:B------:R-:W-:Y:S01]  /*69f0*/  IMAD.SHL.U32 R32, R0, 0x2, RZ ;  /* 0x0000000200207824 */ /* 0x000fe200078e00ff */
[----:B------:R-:W-:Y:S02]  /*6a00*/  IMNMX R3, R3, 0x80, PT ;  /* 0x0000008003037817 */ /* 0x000fe40003800200 */
[----:B------:R-:W-:Y:S02]  /*6a10*/  SHF.R.S32.HI R0, RZ, 0x1f, R197 ;  /* 0x0000001fff007819 */ /* 0x000fe400000114c5 */
[----:B------:R1:W2:Y:S01]  /*6a20*/  LDS.128 R28, [R32+0x5080] ;  /* 0x00508000201c7984 */ /* 0x0002a20000000c00 */
[----:B------:R-:W-:Y:S02]  /*6a30*/  ISETP.GE.AND P3, PT, R2, R3, PT ;  /* 0x000000030200720c */ /* 0x000fe40003f66270 */
[----:B------:R-:W-:Y:S01]  /*6a40*/  IMAD R34, R0, c[0x0][0x338], RZ ;  /* 0x0000ce0000227a24 */ /* 0x000fe200078e02ff */
[----:B------:R1:W3:Y:S01]  /*6a50*/  LDS.128 R24, [R32+0x6080] ;  /* 0x0060800020187984 */ /* 0x0002e20000000c00 */
[----:B------:R-:W-:-:S02]  /*6a60*/  ISETP.GE.OR P0, PT, R38, c[0x0][0x324], P3 ;  /* 0x0000c90026007a0c */ /* 0x000fc40001f06670 */
[----:B------:R-:W-:Y:S01]  /*6a70*/  IMAD R33, R197, c[0x0][0x33c], R34 ;  /* 0x0000cf00c5217a24 */ /* 0x000fe200078e0222 */
[----:B------:R1:W4:Y:S01]  /*6a80*/  LDS.128 R20, [R32+0x7080] ;  /* 0x0070800020147984 */ /* 0x0003220000000c00 */
[----:B------:R-:W-:Y:S02]  /*6a90*/  IMAD R34, R36, c[0x0][0x340], RZ ;  /* 0x0000d00024227a24 */ /* 0x000fe400078e02ff */
[----:B------:R-:W-:Y:S01]  /*6aa0*/  IMAD.IADD R43, R43, 0x1, R33 ;  /* 0x000000012b2b7824 */ /* 0x000fe200078e0221 */
[----:B------:R1:W1:Y:S01]  /*6ab0*/  LDS.128 R16, [R32+0x80] ;  /* 0x0000800020107984 */ /* 0x0002620000000c00 */
[C---:B------:R-:W-:Y:S02]  /*6ac0*/  IMAD R33, R195.reuse, c[0x0][0x344], R34 ;  /* 0x0000d100c3217a24 */ /* 0x040fe400078e0222 */
        /* <DEDUP_REMOVED lines=16> */
.L_x_824:
[----:B------:R-:W-:Y:S05]  /*6bd0*/  BSYNC B0 ;  /* 0x0000000000007941 */ /* 0x000fea0003800000 */
.L_x_823:
        /* <DEDUP_REMOVED lines=16> */
.L_x_826:
[----:B------:R-:W-:Y:S05]  /*6ce0*/  BSYNC B0 ;  /* 0x0000000000007941 */ /* 0x000fea0003800000 */
.L_x_825:
        /* <DEDUP_REMOVED lines=16> */
.L_x_828:
[----:B------:R-:W-:Y:S05]  /*6df0*/  BSYNC B0 ;  /* 0x0000000000007941 */ /* 0x000fea0003800000 */
.L_x_827:
        /* <DEDUP_REMOVED lines=16> */
.L_x_830:
[----:B------:R-:W-:Y:S05]  /*6f00*/  BSYNC B0 ;  /* 0x0000000000007941 */ /* 0x000fea0003800000 */
.L_x_829:
[----:B------:R-:W-:Y:S01]  /*6f10*/  IMAD R0, R0, c[0x0][0x308], RZ ;  /* 0x0000c20000007a24 */ /* 0x000fe200078e02ff */
[----:B------:R-:W-:Y:S01]  /*6f20*/  ISETP.GE.OR P3, PT, R38, c[0x0][0x2f4], P3 ;  /* 0x0000bd0026007a0c */ /* 0x000fe20001f66670 */
[C---:B------:R-:W-:Y:S01]  /*6f30*/  IMAD.WIDE.U32 R2, R197.reuse, c[0x0][0x308], R38 ;  /* 0x0000c200c5027a25 */ /* 0x040fe200078e0026 */
[----:B------:R-:W-:Y:S03]  /*6f40*/  BSSY B0, `(.L_x_831) ;  /* 0x0000010000007945 */ /* 0x000fe60003800000 */
[----:B------:R-:W-:Y:S02]  /*6f50*/  IMAD R0, R197, c[0x0][0x30c], R0 ;  /* 0x0000c300c5007a24 */ /* 0x000fe400078e0200 */
[----:B------:R-:W-:-:S03]  /*6f60*/  IMAD R36, R36, c[0x0][0x310], RZ ;  /* 0x0000c40024247a24 */ /* 0x000fc600078e02ff */
[----:B------:R-:W-:Y:S01]  /*6f70*/  IADD3 R3, R3, R0, RZ ;  /* 0x0000000003037210 */ /* 0x000fe20007ffe0ff */
[----:B------:R-:W-:-:S04]  /*6f80*/  IMAD R36, R195, c[0x0][0x314], R36 ;  /* 0x0000c500c3247a24 */ /* 0x000fc800078e0224 */
[----:B-1--4-:R-:W-:-:S05]  /*6f90*/  IMAD.WIDE.U32 R20, R195, c[0x0][0x310], R2 ;  /* 0x0000c400c3147a25 */ /* 0x012fca00078e0002 */
        /* <DEDUP_REMOVED lines=10> */
.L_x_832:
[----:B------:R-:W-:Y:S05]  /*7040*/  BSYNC B0 ;  /* 0x0000000000007941 */ /* 0x000fea0003800000 */
.L_x_831:
        /* <DEDUP_REMOVED lines=14> */
.L_x_834:
[----:B------:R-:W-:Y:S05]  /*7130*/  BSYNC B0 ;  /* 0x0000000000007941 */ /* 0x000fea0003800000 */
.L_x_833:
        /* <DEDUP_REMOVED lines=14> */
.L_x_836:
[----:B------:R-:W-:Y:S05]  /*7220*/  BSYNC B0 ;  /* 0x0000000000007941 */ /* 0x000fea0003800000 */
.L_x_835:
        /* <DEDUP_REMOVED lines=14> */
.L_x_821:
[----:B------:R-:W-:Y:S01]  /*7310*/  ISETP.NE.U32.AND P0, PT, RZ, c[0x0][0x360], PT ;  /* 0x0000d800ff007a0c */ /* 0x000fe20003f05070 */
[----:B------:R-:W-:Y:S01]  /*7320*/  IMAD.MOV.U32 R0, RZ, RZ, 0x4 ;  /* 0x00000004ff007424 */ /* 0x000fe200078e00ff */
[----:B------:R-:W-:Y:S02]  /*7330*/  ISETP.NE.U32.AND P1, PT, RZ, c[0x0][0x358], PT ;  /* 0x0000d600ff007a0c */ /* 0x000fe40003f25070 */
[----:B------:R-:W-:Y:S01]  /*7340*/  ISETP.NE.AND.EX P0, PT, RZ, c[0x0][0x364], PT, P0 ;  /* 0x0000d900ff007a0c */ /* 0x000fe20003f05300 */
[----:B--2---:R-:W-:Y:S01]  /*7350*/  IMAD.WIDE R6, R195, R0, c[0x0][0x358] ;  /* 0x0000d600c3067625 */ /* 0x004fe200078e0200 */
[----:B------:R-:W-:-:S03]  /*7360*/  ISETP.NE.AND.EX P1, PT, RZ, c[0x0][0x35c], PT, P1 ;  /* 0x0000d700ff007a0c */ /* 0x000fc60003f25310 */
[----:B------:R-:W-:-:S08]  /*7370*/  IMAD.MOV.U32 R5, RZ, RZ, c[0x0][0x2f0] ;  /* 0x0000bc00ff057624 */ /* 0x000fd000078e00ff */
[----:B---3--:R-:W-:Y:S02]  /*7380*/  @P0 IMAD.WIDE R8, R195, R0, c[0x0][0x360] ;  /* 0x0000d800c3080625 */ /* 0x008fe400078e0200 */
[----:B------:R-:W2:Y:S04]  /*7390*/  @P1 LDG.E R3, [R6.64] ;  /* 0x0000000a06031981 */ /* 0x000ea8000c1e1900 */
[----:B------:R1:W5:Y:S01]  /*73a0*/  @P0 LDG.E R5, [R8.64] ;  /* 0x0000000a08050981 */ /* 0x000362000c1e1900 */
[----:B------:R-:W-:Y:S02]  /*73b0*/  CS2R R10, SRZ ;  /* 0x00000000000a7805 */ /* 0x000fe4000001ff00 */
[--C-:B--2---:R-:W-:Y:S01]  /*73c0*/  @P1 SHF.R.S32.HI R11, RZ, 0x1f, R3.reuse ;  /* 0x0000001fff0b1819 */ /* 0x104fe20000011403 */
[----:B------:R-:W-:Y:S01]  /*73d0*/  @P1 IMAD.MOV.U32 R10, RZ, RZ, R3 ;  /* 0x000000ffff0a1224 */ /* 0x000fe200078e0003 */
[----:B------:R-:W-:Y:S05]  /*73e0*/  @P0 BRA `(.L_x_837) ;  /* 0x0000004000000947 */ /* 0x000fea0003800000 */
[----:B-1----:R-:W-:Y:S05]  /*73f0*/  @!P1 BRA `(.L_x_837) ;  /* 0x0000003000009947 */ /* 0x002fea0003800000 */
[----:B-----5:R-:W2:Y:S04]  /*7400*/  LDG.E R5, [R6.64] ;  /* 0x0000000a06057981 */ /* 0x020ea8000c1e1900 */
[----:B------:R-:W2:Y:S02]  /*7410*/  LDG.E R0, [R6.64+0x4] ;  /* 0x0000040a06007981 */ /* 0x000ea4000c1e1900 */
[----:B--2---:R-:W-:-:S04]  /*7420*/  IADD3 R5, -R5, R0, RZ ;  /* 0x0000000005057210 */ /* 0x004fc80007ffe1ff */
.L_x_837:
[----:B-1----:R-:W1:Y:S01]  /*7430*/  S2R R3, SR_TID.X ;  /* 0x0000000000037919 */ /* 0x002e620000002100 */
[----:B-----5:R-:W-:Y:S01]  /*7440*/  IMAD R5, R196, -0x80, R5 ;  /* 0xffffff80c4057824 */ /* 0x020fe200078e0205 */
[----:B------:R-:W-:Y:S01]  /*7450*/  SHF.R.S32.HI R0, RZ, 0x1f, R197 ;  /* 0x0000001fff007819 */ /* 0x000fe200000114c5 */
[----:B------:R-:W-:Y:S04]  /*7460*/  BSSY B0, `(.L_x_838) ;  /* 0x0000021000007945 */ /* 0x000fe80003800000 */
[----:B------:R-:W-:-:S04]  /*7470*/  IMAD R4, R0, c[0x0][0x308], RZ ;  /* 0x0000c20000047a24 */ /* 0x000fc800078e02ff */
[----:B------:R-:W-:Y:S01]  /*7480*/  IMAD R4, R197, c[0x0][0x30c], R4 ;  /* 0x0000c300c5047a24 */ /* 0x000fe200078e0204 */
        /* <DEDUP_REMOVED lines=15> */
[----:B------:R-:W-:-:S04]  /*7580*/  IMAD.WIDE.U32 R8, R197, c[0x0][0x308], R6 ;  /* 0x0000c200c5087a25 */ /* 0x000fc800078e0006 */
        /* <DEDUP_REMOVED lines=14> */
.L_x_839:
[----:B------:R-:W-:Y:S05]  /*7670*/  BSYNC B0 ;  /* 0x0000000000007941 */ /* 0x000fea0003800000 */
.L_x_838:
        /* <DEDUP_REMOVED lines=16> */
.L_x_841:
[----:B------:R-:W-:Y:S05]  /*7780*/  BSYNC B0 ;  /* 0x0000000000007941 */ /* 0x000fea0003800000 */
.L_x_840:
        /* <DEDUP_REMOVED lines=16> */
.L_x_843:
[----:B------:R-:W-:Y:S05]  /*7890*/  BSYNC B0 ;  /* 0x0000000000007941 */ /* 0x000fea0003800000 */
.L_x_842:
        /* <DEDUP_REMOVED lines=16> */
.L_x_845:
[----:B------:R-:W-:Y:S05]  /*79a0*/  BSYNC B0 ;  /* 0x0000000000007941 */ /* 0x000fea0003800000 */
.L_x_844:
        /* <DEDUP_REMOVED lines=19> */
.L_x_847:
[----:B------:R-:W-:Y:S05]  /*7ae0*/  BSYNC B0 ;  /* 0x0000000000007941 */ /* 0x000fea0003800000 */
.L_x_846:
        /* <DEDUP_REMOVED lines=14> */
.L_x_849:
[----:B------:R-:W-:Y:S05]  /*7bd0*/  BSYNC B0 ;  /* 0x0000000000007941 */ /* 0x000fea0003800000 */
.L_x_848:
        /* <DEDUP_REMOVED lines=14> */
.L_x_851:
[----:B------:R-:W-:Y:S05]  /*7cc0*/  BSYNC B0 ;  /* 0x0000000000007941 */ /* 0x000fea0003800000 */
.L_x_850:
        /* <DEDUP_REMOVED lines=13> */
        .type           $_ZN7cutlass13device_kernelIN5flash19enable_sm80_to_sm89INS1_16FlashAttnBwdSm80INS1_25CollectiveMainloopBwdSm80ILi2ELi2EN4cute5tupleIJNS5_1CILi64EEENS7_ILi128EEES8_EEENS_10bfloat16_tEfNS_4arch4Sm80ELb1ELb0ELb1ELb1ELb1ELb0ELb0ELb0ELi2ELi2ELi4ELi2ELb1EEENS1_21CollectiveEpilogueBwdISA_SB_SD_Li256ELb1ELb0ELi2EEENS1_25SingleTileBwdLPTSchedulerILb1ELi128ELb1EEEEEEEEEvNT_6ParamsE$_ZN4cute12iter_adaptorIPKN7cutlass10bfloat16_tENS_8gmem_ptrIS4_EEEC2ES4_,@function
        .size           $_ZN7cutlass13device_kernelIN5flash19enable_sm80_to_sm89INS1_16FlashAttnBwdSm80INS1_25CollectiveMainloopBwdSm80ILi2ELi2EN4cute5tupleIJNS5_1CILi64EEENS7_ILi128EEES8_EEENS_10bfloat16_tEfNS_4arch4Sm80ELb1ELb0ELb1ELb1ELb1ELb0ELb0ELb0ELi2ELi2ELi4ELi2ELb1EEENS1_21CollectiveEpilogueBwdISA_SB_SD_Li256ELb1ELb0ELi2EEENS1_25SingleTileBwdLPTSchedulerILb1ELi128ELb1EEEEEEEEEvNT_6ParamsE$_ZN4cute12iter_adaptorIPKN7cutlass10bfloat16_tENS_8gmem_ptrIS4_EEEC2ES4_,($_ZN7cutlass13device_kernelIN5flash19enable_sm80_to_sm89INS1_16FlashAttnBwdSm80INS1_25CollectiveMainloopBwdSm80ILi2ELi2EN4cute5tupleIJNS5_1CILi64EEENS7_ILi128EEES8_EEENS_10bfloat16_tEfNS_4arch4Sm80ELb1ELb0ELb1ELb1ELb1ELb0ELb0ELb0ELi2ELi2ELi4ELi2ELb1EEENS1_21CollectiveEpilogueBwdISA_SB_SD_Li256ELb1ELb0ELi2EEENS1_25SingleTileBwdLPTSchedulerILb1ELi128ELb1EEEEEEEEEvNT_6ParamsE$_ZN4cute12iter_adaptorIPKN7cutlass9uint128_tENS_8gmem_ptrIS4_EEEC2ES4_ - $_ZN7cutlass13device_kernelIN5flash19enable_sm80_to_sm89INS1_16FlashAttnBwdSm80INS1_25CollectiveMainloopBwdSm80ILi2ELi2EN4cute5tupleIJNS5_1CILi64EEENS7_ILi128EEES8_EEENS_10bfloat16_tEfNS_4arch4Sm80ELb1ELb0ELb1ELb1ELb1ELb0ELb0ELb0ELi2ELi2ELi4ELi2ELb1EEENS1_21CollectiveEpilogueBwdISA_SB_SD_Li256ELb1ELb0ELi2EEENS1_25SingleTileBwdLPTSchedulerILb1ELi128ELb1EEEEEEEEEvNT_6ParamsE$_ZN4cute12iter_adaptorIPKN7cutlass10bfloat16_tENS_8gmem_ptrIS4_EEEC2ES4_)
$_ZN7cutlass13device_kernelIN5flash19enable_sm80_to_sm89INS1_16FlashAttnBwdSm80INS1_25CollectiveMainloopBwdSm80ILi2ELi2EN4cute5tupleIJNS5_1CILi64EEENS7_ILi128EEES8_EEENS_10bfloat16_tEfNS_4arch4Sm80ELb1ELb0ELb1ELb1ELb1ELb0ELb0ELb0ELi2ELi2ELi4ELi2ELb1EEENS1_21CollectiveEpilogueBwdISA_SB_SD_Li256ELb1ELb0ELi2EEENS1_25SingleTileBwdLPTSchedulerILb1ELi128ELb1EEEEEEEEEvNT_6ParamsE$_ZN4cute12iter_adaptorIPKN7cutlass10bfloat16_tENS_8gmem_ptrIS4_EEEC2ES4_:
[----:B------:R-:W-:Y:S01]  /*7da0*/  IADD3 R11, R4, -c[0x0][0x20], RZ ;  /* 0x80000800040b7a10 */ /* 0x000fe20007ffe0ff */
[----:B------:R-:W-:Y:S01]  /*7db0*/  IMAD.MOV.U32 R128, RZ, RZ, R10 ;  /* 0x000000ffff807224 */ /* 0x000fe200078e000a */
[----:B------:R-:W-:Y:S01]  /*7dc0*/  MOV R130, R18 ;  /* 0x0000001200827202 */ /* 0x000fe20000000f00 */
[----:B------:R-:W-:Y:S01]  /*7dd0*/  IMAD.MOV.U32 R129, RZ, RZ, R15 ;  /* 0x000000ffff817224 */ /* 0x000fe200078e000f */
[----:B------:R-:W-:-:S04]  /*7de0*/  MOV R131, 0x0 ;  /* 0x0000000000837802 */ /* 0x000fc80000000f00 */
[----:B------:R1:W-:Y:S01]  /*7df0*/  STL.64 [R11], R128 ;  /* 0x000000800b007387 */ /* 0x0003e20000100a00 */
[----:B------:R-:W-:Y:S05]  /*7e00*/  RET.REL.NODEC R130 `(_ZN7cutlass13device_kernelIN5flash19enable_sm80_to_sm89INS1_16FlashAttnBwdSm80INS1_25CollectiveMainloopBwdSm80ILi2ELi2EN4cute5tupleIJNS5_1CILi64EEENS7_ILi128EEES8_EEENS_10bfloat16_tEfNS_4arch4Sm80ELb1ELb0ELb1ELb1ELb1ELb0ELb0ELb0ELi2ELi2ELi4ELi2ELb1EEENS1_21CollectiveEpilogueBwdISA_SB_SD_Li256ELb1ELb0ELi2EEENS1_25SingleTileBwdLPTSchedulerILb1ELi128ELb1EEEEEEEEEvNT_6ParamsE) ;  /* 0xffff81f082007950 */ /* 0x000fea0003c3ffff */
        .type           $_ZN7cutlass13device_kernelIN5flash19enable_sm80_to_sm89INS1_16FlashAttnBwdSm80INS1_25CollectiveMainloopBwdSm80ILi2ELi2EN4cute5tupleIJNS5_1CILi64EEENS7_ILi128EEES8_EEENS_10bfloat16_tEfNS_4arch4Sm80ELb1ELb0ELb1ELb1ELb1ELb0ELb0ELb0ELi2ELi2ELi4ELi2ELb1EEENS1_21CollectiveEpilogueBwdISA_SB_SD_Li256ELb1ELb0ELi2EEENS1_25SingleTileBwdLPTSchedulerILb1ELi128ELb1EEEEEEEEEvNT_6ParamsE$_ZN4cute12iter_adaptorIPKN7cutlass9uint128_tENS_8gmem_ptrIS4_EEEC2ES4_,@function
        .size           $_ZN7cutlass13device_kernelIN5flash19enable_sm80_to_sm89INS1_16FlashAttnBwdSm80INS1_25CollectiveMainloopBwdSm80ILi2ELi2EN4cute5tupleIJNS5_1CILi64EEENS7_ILi128EEES8_EEENS_10bfloat16_tEfNS_4arch4Sm80ELb1ELb0ELb1ELb1ELb1ELb0ELb0ELb0ELi2ELi2ELi4ELi2ELb1EEENS1_21CollectiveEpilogueBwdISA_SB_SD_Li256ELb1ELb0ELi2EEENS1_25SingleTileBwdLPTSchedulerILb1ELi128ELb1EEEEEEEEEvNT_6ParamsE$_ZN4cute12iter_adaptorIPKN7cutlass9uint128_tENS_8gmem_ptrIS4_EEEC2ES4_,($_ZN7cutlass13device_kernelIN5flash19enable_sm80_to_sm89INS1_16FlashAttnBwdSm80INS1_25CollectiveMainloopBwdSm80ILi2ELi2EN4cute5tupleIJNS5_1CILi64EEENS7_ILi128EEES8_EEENS_10bfloat16_tEfNS_4arch4Sm80ELb1ELb0ELb1ELb1ELb1ELb0ELb0ELb0ELi2ELi2ELi4ELi2ELb1EEENS1_21CollectiveEpilogueBwdISA_SB_SD_Li256ELb1ELb0ELi2EEENS1_25SingleTileBwdLPTSchedulerILb1ELi128ELb1EEEEEEEEEvNT_6ParamsE$_ZN4cute12iter_adaptorIPKfNS_8gmem_ptrIS2_EEEC2ES2_ - $_ZN7cutlass13device_kernelIN5flash19enable_sm80_to_sm89INS1_16FlashAttnBwdSm80INS1_25CollectiveMainloopBwdSm80ILi2ELi2EN4cute5tupleIJNS5_1CILi64EEENS7_ILi128EEES8_EEENS_10bfloat16_tEfNS_4arch4Sm80ELb1ELb0ELb1ELb1ELb1ELb0ELb0ELb0ELi2ELi2ELi4ELi2ELb1EEENS1_21CollectiveEpilogueBwdISA_SB_SD_Li256ELb1ELb0ELi2EEENS1_25SingleTileBwdLPTSchedulerILb1ELi128ELb1EEEEEEEEEvNT_6ParamsE$_ZN4cute12iter_adaptorIPKN7cutlass9uint128_tENS_8gmem_ptrIS4_EEEC2ES4_)
$_ZN7cutlass13device_kernelIN5flash19enable_sm80_to_sm89INS1_16FlashAttnBwdSm80INS1_25CollectiveMainloopBwdSm80ILi2ELi2EN4cute5tupleIJNS5_1CILi64EEENS7_ILi128EEES8_EEENS_10bfloat16_tEfNS_4arch4Sm80ELb1ELb0ELb1ELb1ELb1ELb0ELb0ELb0ELi2ELi2ELi4ELi2ELb1EEENS1_21CollectiveEpilogueBwdISA_SB_SD_Li256ELb1ELb0ELi2EEENS1_25SingleTileBwdLPTSchedulerILb1ELi128ELb1EEEEEEEEEvNT_6ParamsE$_ZN4cute12iter_adaptorIPKN7cutlass9uint128_tENS_8gmem_ptrIS4_EEEC2ES4_:
[----:B------:R-:W-:Y:S01]  /*7e10*/  IADD3 R10, R4, -c[0x0][0x20], RZ ;  /* 0x80000800040a7a10 */ /* 0x000fe20007ffe0ff */
[----:B------:R-:W-:Y:S01]  /*7e20*/  IMAD.MOV.U32 R128, RZ, RZ, R18 ;  /* 0x000000ffff807224 */ /* 0x000fe200078e0012 */
[----:B------:R-:W-:-:S03]  /*7e30*/  MOV R129, 0x0 ;  /* 0x0000000000817802 */ /* 0x000fc60000000f00 */
[----:B------:R1:W-:Y:S01]  /*7e40*/  STL.64 [R10], R6 ;  /* 0x000000060a007387 */ /* 0x0003e20000100a00 */
[----:B------:R-:W-:Y:S05]  /*7e50*/  RET.REL.NODEC R128 `(_ZN7cutlass13device_kernelIN5flash19enable_sm80_to_sm89INS1_16FlashAttnBwdSm80INS1_25CollectiveMainloopBwdSm80ILi2ELi2EN4cute5tupleIJNS5_1CILi64EEENS7_ILi128EEES8_EEENS_10bfloat16_tEfNS_4arch4Sm80ELb1ELb0ELb1ELb1ELb1ELb0ELb0ELb0ELi2ELi2ELi4ELi2ELb1EEENS1_21CollectiveEpilogueBwdISA_SB_SD_Li256ELb1ELb0ELi2EEENS1_25SingleTileBwdLPTSchedulerILb1ELi128ELb1EEEEEEEEEvNT_6ParamsE) ;  /* 0xffff81a080007950 */ /* 0x000fea0003c3ffff */
        .type           $_ZN7cutlass13device_kernelIN5flash19enable_sm80_to_sm89INS1_16FlashAttnBwdSm80INS1_25CollectiveMainloopBwdSm80ILi2ELi2EN4cute5tupleIJNS5_1CILi64EEENS7_ILi128EEES8_EEENS_10bfloat16_tEfNS_4arch4Sm80ELb1ELb0ELb1ELb1ELb1ELb0ELb0ELb0ELi2ELi2ELi4ELi2ELb1EEENS1_21CollectiveEpilogueBwdISA_SB_SD_Li256ELb1ELb0ELi2EEENS1_25SingleTileBwdLPTSchedulerILb1ELi128ELb1EEEEEEEEEvNT_6ParamsE$_ZN4cute12iter_adaptorIPKfNS_8gmem_ptrIS2_EEEC2ES2_,@function
        .size           $_ZN7cutlass13device_kernelIN5flash19enable_sm80_to_sm89INS1_16FlashAttnBwdSm80INS1_25CollectiveMainloopBwdSm80ILi2ELi2EN4cute5tupleIJNS5_1CILi64EEENS7_ILi128EEES8_EEENS_10bfloat16_tEfNS_4arch4Sm80ELb1ELb0ELb1ELb1ELb1ELb0ELb0ELb0ELi2ELi2ELi4ELi2ELb1EEENS1_21CollectiveEpilogueBwdISA_SB_SD_Li256ELb1ELb0ELi2EEENS1_25SingleTileBwdLPTSchedulerILb1ELi128ELb1EEEEEEEEEvNT_6ParamsE$_ZN4cute12iter_adaptorIPKfNS_8gmem_ptrIS2_EEEC2ES2_,($_ZN7cutlass13device_kernelIN5flash19enable_sm80_to_sm89INS1_16FlashAttnBwdSm80INS1_25CollectiveMainloopBwdSm80ILi2ELi2EN4cute5tupleIJNS5_1CILi64EEENS7_ILi128EEES8_EEENS_10bfloat16_tEfNS_4arch4Sm80ELb1ELb0ELb1ELb1ELb1ELb0ELb0ELb0ELi2ELi2ELi4ELi2ELb1EEENS1_21CollectiveEpilogueBwdISA_SB_SD_Li256ELb1ELb0ELi2EEENS1_25SingleTileBwdLPTSchedulerILb1ELi128ELb1EEEEEEEEEvNT_6ParamsE$_ZN4cute12iter_adaptorIPN7cutlass10bfloat16_tENS_8smem_ptrIS3_EEEC2ES3_ - $_ZN7cutlass13device_kernelIN5flash19enable_sm80_to_sm89INS1_16FlashAttnBwdSm80INS1_25CollectiveMainloopBwdSm80ILi2ELi2EN4cute5tupleIJNS5_1CILi64EEENS7_ILi128EEES8_EEENS_10bfloat16_tEfNS_4arch4Sm80ELb1ELb0ELb1ELb1ELb1ELb0ELb0ELb0ELi2ELi2ELi4ELi2ELb1EEENS1_21CollectiveEpilogueBwdISA_SB_SD_Li256ELb1ELb0ELi2EEENS1_25SingleTileBwdLPTSchedulerILb1ELi128ELb1EEEEEEEEEvNT_6ParamsE$_ZN4cute12iter_adaptorIPKfNS_8gmem_ptrIS2_EEEC2ES2_)
$_ZN7cutlass13device_kernelIN5flash19enable_sm80_to_sm89INS1_16FlashAttnBwdSm80INS1_25CollectiveMainloopBwdSm80ILi2ELi2EN4cute5tupleIJNS5_1CILi64EEENS7_ILi128EEES8_EEENS_10bfloat16_tEfNS_4arch4Sm80ELb1ELb0ELb1ELb1ELb1ELb0ELb0ELb0ELi2ELi2ELi4ELi2ELb1EEENS1_21CollectiveEpilogueBwdISA_SB_SD_Li256ELb1ELb0ELi2EEENS1_25SingleTileBwdLPTSchedulerILb1ELi128ELb1EEEEEEEEEvNT_6ParamsE$_ZN4cute12iter_adaptorIPKfNS_8gmem_ptrIS2_EEEC2ES2_:
[----:B------:R-:W-:Y:S02]  /*7e60*/  IADD3 R6, R6, -c[0x0][0x20], RZ ;  /* 0x8000080006067a10 */ /* 0x000fe40007ffe0ff */
[----:B------:R-:W-:-:S03]  /*7e70*/  MOV R19, 0x0 ;  /* 0x0000000000137802 */ /* 0x000fc60000000f00 */
[----:B------:R1:W-:Y:S01]  /*7e80*/  STL.64 [R6], R10 ;  /* 0x0000000a06007387 */ /* 0x0003e20000100a00 */
[----:B------:R-:W-:Y:S05]  /*7e90*/  RET.REL.NODEC R18 `(_ZN7cutlass13device_kernelIN5flash19enable_sm80_to_sm89INS1_16FlashAttnBwdSm80INS1_25CollectiveMainloopBwdSm80ILi2ELi2EN4cute5tupleIJNS5_1CILi64EEENS7_ILi128EEES8_EEENS_10bfloat16_tEfNS_4arch4Sm80ELb1ELb0ELb1ELb1ELb1ELb0ELb0ELb0ELi2ELi2ELi4ELi2ELb1EEENS1_21CollectiveEpilogueBwdISA_SB_SD_Li256ELb1ELb0ELi2EEENS1_25SingleTileBwdLPTSchedulerILb1ELi128ELb1EEEEEEEEEvNT_6ParamsE) ;  /* 0xffff816012007950 */ /* 0x000fea0003c3ffff */
        .type           $_ZN7cutlass13device_kernelIN5flash19enable_sm80_to_sm89INS1_16FlashAttnBwdSm80INS1_25CollectiveMainloopBwdSm80ILi2ELi2EN4cute5tupleIJNS5_1CILi64EEENS7_ILi128EEES8_EEENS_10bfloat16_tEfNS_4arch4Sm80ELb1ELb0ELb1ELb1ELb1ELb0ELb0ELb0ELi2ELi2ELi4ELi2ELb1EEENS1_21CollectiveEpilogueBwdISA_SB_SD_Li256ELb1ELb0ELi2EEENS1_25SingleTileBwdLPTSchedulerILb1ELi128ELb1EEEEEEEEEvNT_6ParamsE$_ZN4cute12iter_adaptorIPN7cutlass10bfloat16_tENS_8smem_ptrIS3_EEEC2ES3_,@function
        .size           $_ZN7cutlass13device_kernelIN5flash19enable_sm80_to_sm89INS1_16FlashAttnBwdSm80INS1_25CollectiveMainloopBwdSm80ILi2ELi2EN4cute5tupleIJNS5_1CILi64EEENS7_ILi128EEES8_EEENS_10bfloat16_tEfNS_4arch4Sm80ELb1ELb0ELb1ELb1ELb1ELb0ELb0ELb0ELi2ELi2ELi4ELi2ELb1EEENS1_21CollectiveEpilogueBwdISA_SB_SD_Li256ELb1ELb0ELi2EEENS1_25SingleTileBwdLPTSchedulerILb1ELi128ELb1EEEEEEEEEvNT_6ParamsE$_ZN4cute12iter_adaptorIPN7cutlass10bfloat16_tENS_8smem_ptrIS3_EEEC2ES3_,($_ZN7cutlass13device_kernelIN5flash19enable_sm80_to_sm89INS1_16FlashAttnBwdSm80INS1_25CollectiveMainloopBwdSm80ILi2ELi2EN4cute5tupleIJNS5_1CILi64EEENS7_ILi128EEES8_EEENS_10bfloat16_tEfNS_4arch4Sm80ELb1ELb0ELb1ELb1ELb1ELb0ELb0ELb0ELi2ELi2ELi4ELi2ELb1EEENS1_21CollectiveEpilogueBwdISA_SB_SD_Li256ELb1ELb0ELi2EEENS1_25SingleTileBwdLPTSchedulerILb1ELi128ELb1EEEEEEEEEvNT_6ParamsE$_ZN4cute12iter_adaptorIPN7cutlass9uint128_tENS_8smem_ptrIS3_EEEC2ES3_ - $_ZN7cutlass13device_kernelIN5flash19enable_sm80_to_sm89INS1_16FlashAttnBwdSm80INS1_25CollectiveMainloopBwdSm80ILi2ELi2EN4cute5tupleIJNS5_1CILi64EEENS7_ILi128EEES8_EEENS_10bfloat16_tEfNS_4arch4Sm80ELb1ELb0ELb1ELb1ELb1ELb0ELb0ELb0ELi2ELi2ELi4ELi2ELb1EEENS1_21CollectiveEpilogueBwdISA_SB_SD_Li256ELb1ELb0ELi2EEENS1_25SingleTileBwdLPTSchedulerILb1ELi128ELb1EEEEEEEEEvNT_6ParamsE$_ZN4cute12iter_adaptorIPN7cutlass10bfloat16_tENS_8smem_ptrIS3_EEEC2ES3_)
$_ZN7cutlass13device_kernelIN5flash19enable_sm80_to_sm89INS1_16FlashAttnBwdSm80INS1_25CollectiveMainloopBwdSm80ILi2ELi2EN4cute5tupleIJNS5_1CILi64EEENS7_ILi128EEES8_EEENS_10bfloat16_tEfNS_4arch4Sm80ELb1ELb0ELb1ELb1ELb1ELb0ELb0ELb0ELi2ELi2ELi4ELi2ELb1EEENS1_21CollectiveEpilogueBwdISA_SB_SD_Li256ELb1ELb0ELi2EEENS1_25SingleTileBwdLPTSchedulerILb1ELi128ELb1EEEEEEEEEvNT_6ParamsE$_ZN4cute12iter_adaptorIPN7cutlass10bfloat16_tENS_8smem_ptrIS3_EEEC2ES3_:
[----:B------:R-:W-:Y:S01]  /*7ea0*/  IADD3 R6, R4, -c[0x0][0x20], RZ ;  /* 0x8000080004067a10 */ /* 0x000fe20007ffe0ff */
[----:B------:R-:W-:Y:S01]  /*7eb0*/  IMAD.MOV.U32 R128, RZ, RZ, R18 ;  /* 0x000000ffff807224 */ /* 0x000fe200078e0012 */
[----:B------:R-:W-:-:S03]  /*7ec0*/  MOV R129, 0x0 ;  /* 0x0000000000817802 */ /* 0x000fc60000000f00 */
[----:B------:R1:W-:Y:S01]  /*7ed0*/  STL.64 [R6], R8 ;  /* 0x0000000806007387 */ /* 0x0003e20000100a00 */
[----:B------:R-:W-:Y:S05]  /*7ee0*/  RET.REL.NODEC R128 `(_ZN7cutlass13device_kernelIN5flash19enable_sm80_to_sm89INS1_16FlashAttnBwdSm80INS1_25CollectiveMainloopBwdSm80ILi2ELi2EN4cute5tupleIJNS5_1CILi64EEENS7_ILi128EEES8_EEENS_10bfloat16_tEfNS_4arch4Sm80ELb1ELb0ELb1ELb1ELb1ELb0ELb0ELb0ELi2ELi2ELi4ELi2ELb1EEENS1_21CollectiveEpilogueBwdISA_SB_SD_Li256ELb1ELb0ELi2EEENS1_25SingleTileBwdLPTSchedulerILb1ELi128ELb1EEEEEEEEEvNT_6ParamsE) ;  /* 0xffff811080007950 */ /* 0x000fea0003c3ffff */
        .type           $_ZN7cutlass13device_kernelIN5flash19enable_sm80_to_sm89INS1_16FlashAttnBwdSm80INS1_25CollectiveMainloopBwdSm80ILi2ELi2EN4cute5tupleIJNS5_1CILi64EEENS7_ILi128EEES8_EEENS_10bfloat16_tEfNS_4arch4Sm80ELb1ELb0ELb1ELb1ELb1ELb0ELb0ELb0ELi2ELi2ELi4ELi2ELb1EEENS1_21CollectiveEpilogueBwdISA_SB_SD_Li256ELb1ELb0ELi2EEENS1_25SingleTileBwdLPTSchedulerILb1ELi128ELb1EEEEEEEEEvNT_6ParamsE$_ZN4cute12iter_adaptorIPN7cutlass9uint128_tENS_8smem_ptrIS3_EEEC2ES3_,@function
        .size           $_ZN7cutlass13device_kernelIN5flash19enable_sm80_to_sm89INS1_16FlashAttnBwdSm80INS1_25CollectiveMainloopBwdSm80ILi2ELi2EN4cute5tupleIJNS5_1CILi64EEENS7_ILi128EEES8_EEENS_10bfloat16_tEfNS_4arch4Sm80ELb1ELb0ELb1ELb1ELb1ELb0ELb0ELb0ELi2ELi2ELi4ELi2ELb1EEENS1_21CollectiveEpilogueBwdISA_SB_SD_Li256ELb1ELb0ELi2EEENS1_25SingleTileBwdLPTSchedulerILb1ELi128ELb1EEEEEEEEEvNT_6ParamsE$_ZN4cute12iter_adaptorIPN7cutlass9uint128_tENS_8smem_ptrIS3_EEEC2ES3_,($_ZN7cutlass13device_kernelIN5flash19enable_sm80_to_sm89INS1_16FlashAttnBwdSm80INS1_25CollectiveMainloopBwdSm80ILi2ELi2EN4cute5tupleIJNS5_1CILi64EEENS7_ILi128EEES8_EEENS_10bfloat16_tEfNS_4arch4Sm80ELb1ELb0ELb1ELb1ELb1ELb0ELb0ELb0ELi2ELi2ELi4ELi2ELb1EEENS1_21CollectiveEpilogueBwdISA_SB_SD_Li256ELb1ELb0ELi2EEENS1_25SingleTileBwdLPTSchedulerILb1ELi128ELb1EEEEEEEEEvNT_6ParamsE$_ZN4cute12iter_adaptorIPfNS_8smem_ptrIS1_EEEC2ES1_ - $_ZN7cutlass13device_kernelIN5flash19enable_sm80_to_sm89INS1_16FlashAttnBwdSm80INS1_25CollectiveMainloopBwdSm80ILi2ELi2EN4cute5tupleIJNS5_1CILi64EEENS7_ILi128EEES8_EEENS_10bfloat16_tEfNS_4arch4Sm80ELb1ELb0ELb1ELb1ELb1ELb0ELb0ELb0ELi2ELi2ELi4ELi2ELb1EEENS1_21CollectiveEpilogueBwdISA_SB_SD_Li256ELb1ELb0ELi2EEENS1_25SingleTileBwdLPTSchedulerILb1ELi128ELb1EEEEEEEEEvNT_6ParamsE$_ZN4cute12iter_adaptorIPN7cutlass9uint128_tENS_8smem_ptrIS3_EEEC2ES3_)
$_ZN7cutlass13device_kernelIN5flash19enable_sm80_to_sm89INS1_16FlashAttnBwdSm80INS1_25CollectiveMainloopBwdSm80ILi2ELi2EN4cute5tupleIJNS5_1CILi64EEENS7_ILi128EEES8_EEENS_10bfloat16_tEfNS_4arch4Sm80ELb1ELb0ELb1ELb1ELb1ELb0ELb0ELb0ELi2ELi2ELi4ELi2ELb1EEENS1_21CollectiveEpilogueBwdISA_SB_SD_Li256ELb1ELb0ELi2EEENS1_25SingleTileBwdLPTSchedulerILb1ELi128ELb1EEEEEEEEEvNT_6ParamsE$_ZN4cute12iter_adaptorIPN7cutlass9uint128_tENS_8smem_ptrIS3_EEEC2ES3_:
[----:B------:R-:W-:Y:S01]  /*7ef0*/  IADD3 R8, R4, -c[0x0][0x20], RZ ;  /* 0x8000080004087a10 */ /* 0x000fe20007ffe0ff */
[----:B------:R-:W-:Y:S01]  /*7f00*/  IMAD.MOV.U32 R128, RZ, RZ, R16 ;  /* 0x000000ffff807224 */ /* 0x000fe200078e0010 */
[----:B------:R-:W-:-:S03]  /*7f10*/  MOV R129, 0x0 ;  /* 0x0000000000817802 */ /* 0x000fc60000000f00 */
[----:B------:R1:W-:Y:S01]  /*7f20*/  STL.64 [R8], R6 ;  /* 0x0000000608007387 */ /* 0x0003e20000100a00 */
[----:B------:R-:W-:Y:S05]  /*7f30*/  RET.REL.NODEC R128 `(_ZN7cutlass13device_kernelIN5flash19enable_sm80_to_sm89INS1_16FlashAttnBwdSm80INS1_25CollectiveMainloopBwdSm80ILi2ELi2EN4cute5tupleIJNS5_1CILi64EEENS7_ILi128EEES8_EEENS_10bfloat16_tEfNS_4arch4Sm80ELb1ELb0ELb1ELb1ELb1ELb0ELb0ELb0ELi2ELi2ELi4ELi2ELb1EEENS1_21CollectiveEpilogueBwdISA_SB_SD_Li256ELb1ELb0ELi2EEENS1_25SingleTileBwdLPTSchedulerILb1ELi128ELb1EEEEEEEEEvNT_6ParamsE) ;  /* 0xffff80c080007950 */ /* 0x000fea0003c3ffff */
        .type           $_ZN7cutlass13device_kernelIN5flash19enable_sm80_to_sm89INS1_16FlashAttnBwdSm80INS1_25CollectiveMainloopBwdSm80ILi2ELi2EN4cute5tupleIJNS5_1CILi64EEENS7_ILi128EEES8_EEENS_10bfloat16_tEfNS_4arch4Sm80ELb1ELb0ELb1ELb1ELb1ELb0ELb0ELb0ELi2ELi2ELi4ELi2ELb1EEENS1_21CollectiveEpilogueBwdISA_SB_SD_Li256ELb1ELb0ELi2EEENS1_25SingleTileBwdLPTSchedulerILb1ELi128ELb1EEEEEEEEEvNT_6ParamsE$_ZN4cute12iter_adaptorIPfNS_8smem_ptrIS1_EEEC2ES1_,@function
        .size           $_ZN7cutlass13device_kernelIN5flash19enable_sm80_to_sm89INS1_16FlashAttnBwdSm80INS1_25CollectiveMainloopBwdSm80ILi2ELi2EN4cute5tupleIJNS5_1CILi64EEENS7_ILi128EEES8_EEENS_10bfloat16_tEfNS_4arch4Sm80ELb1ELb0ELb1ELb1ELb1ELb0ELb0ELb0ELi2ELi2ELi4ELi2ELb1EEENS1_21CollectiveEpilogueBwdISA_SB_SD_Li256ELb1ELb0ELi2EEENS1_25SingleTileBwdLPTSchedulerILb1ELi128ELb1EEEEEEEEEvNT_6ParamsE$_ZN4cute12iter_adaptorIPfNS_8smem_ptrIS1_EEEC2ES1_,($_ZN7cutlass13device_kernelIN5flash19enable_sm80_to_sm89INS1_16FlashAttnBwdSm80INS1_25CollectiveMainloopBwdSm80ILi2ELi2EN4cute5tupleIJNS5_1CILi64EEENS7_ILi128EEES8_EEENS_10bfloat16_tEfNS_4arch4Sm80ELb1ELb0ELb1ELb1ELb1ELb0ELb0ELb0ELi2ELi2ELi4ELi2ELb1EEENS1_21CollectiveEpilogueBwdISA_SB_SD_Li256ELb1ELb0ELi2EEENS1_25SingleTileBwdLPTSchedulerILb1ELi128ELb1EEEEEEEEEvNT_6ParamsE$_ZN4cute3eso3ESOILb0ELb0EJNS_15ArithmeticTupleIJiiEEEiiiEEC2ERKS3_RKiS8_S8_ - $_ZN7cutlass13device_kernelIN5flash19enable_sm80_to_sm89INS1_16FlashAttnBwdSm80INS1_25CollectiveMainloopBwdSm80ILi2ELi2EN4cute5tupleIJNS5_1CILi64EEENS7_ILi128EEES8_EEENS_10bfloat16_tEfNS_4arch4Sm80ELb1ELb0ELb1ELb1ELb1ELb0ELb0ELb0ELi2ELi2ELi4ELi2ELb1EEENS1_21CollectiveEpilogueBwdISA_SB_SD_Li256ELb1ELb0ELi2EEENS1_25SingleTileBwdLPTSchedulerILb1ELi128ELb1EEEEEEEEEvNT_6ParamsE$_ZN4cute12iter_adaptorIPfNS_8smem_ptrIS1_EEEC2ES1_)
$_ZN7cutlass13device_kernelIN5flash19enable_sm80_to_sm89INS1_16FlashAttnBwdSm80INS1_25CollectiveMainloopBwdSm80ILi2ELi2EN4cute5tupleIJNS5_1CILi64EEENS7_ILi128EEES8_EEENS_10bfloat16_tEfNS_4arch4Sm80ELb1ELb0ELb1ELb1ELb1ELb0ELb0ELb0ELi2ELi2ELi4ELi2ELb1EEENS1_21CollectiveEpilogueBwdISA_SB_SD_Li256ELb1ELb0ELi2EEENS1_25SingleTileBwdLPTSchedulerILb1ELi128ELb1EEEEEEEEEvNT_6ParamsE$_ZN4cute12iter_adaptorIPfNS_8smem_ptrIS1_EEEC2ES1_:
[----:B------:R-:W-:Y:S02]  /*7f40*/  IADD3 R6, R6, -c[0x0][0x20], RZ ;  /* 0x8000080006067a10 */ /* 0x000fe40007ffe0ff */
[----:B------:R-:W-:-:S03]  /*7f50*/  MOV R19, 0x0 ;  /* 0x0000000000137802 */ /* 0x000fc60000000f00 */
[----:B------:R1:W-:Y:S01]  /*7f60*/  STL.64 [R6], R8 ;  /* 0x0000000806007387 */ /* 0x0003e20000100a00 */
[----:B------:R-:W-:Y:S05]  /*7f70*/  RET.REL.NODEC R18 `(_ZN7cutlass13device_kernelIN5flash19enable_sm80_to_sm89INS1_16FlashAttnBwdSm80INS1_25CollectiveMainloopBwdSm80ILi2ELi2EN4cute5tupleIJNS5_1CILi64EEENS7_ILi128EEES8_EEENS_10bfloat16_tEfNS_4arch4Sm80ELb1ELb0ELb1ELb1ELb1ELb0ELb0ELb0ELi2ELi2ELi4ELi2ELb1EEENS1_21CollectiveEpilogueBwdISA_SB_SD_Li256ELb1ELb0ELi2EEENS1_25SingleTileBwdLPTSchedulerILb1ELi128ELb1EEEEEEEEEvNT_6ParamsE) ;  /* 0xffff808012007950 */ /* 0x000fea0003c3ffff */
        .type           $_ZN7cutlass13device_kernelIN5flash19enable_sm80_to_sm89INS1_16FlashAttnBwdSm80INS1_25CollectiveMainloopBwdSm80ILi2ELi2EN4cute5tupleIJNS5_1CILi64EEENS7_ILi128EEES8_EEENS_10bfloat16_tEfNS_4arch4Sm80ELb1ELb0ELb1ELb1ELb1ELb0ELb0ELb0ELi2ELi2ELi4ELi2ELb1EEENS1_21CollectiveEpilogueBwdISA_SB_SD_Li256ELb1ELb0ELi2EEENS1_25SingleTileBwdLPTSchedulerILb1ELi128ELb1EEEEEEEEEvNT_6ParamsE$_ZN4cute3eso3ESOILb0ELb0EJNS_15ArithmeticTupleIJiiEEEiiiEEC2ERKS3_RKiS8_S8_,@function
        .size           $_ZN7cutlass13device_kernelIN5flash19enable_sm80_to_sm89INS1_16FlashAttnBwdSm80INS1_25CollectiveMainloopBwdSm80ILi2ELi2EN4cute5tupleIJNS5_1CILi64EEENS7_ILi128EEES8_EEENS_10bfloat16_tEfNS_4arch4Sm80ELb1ELb0ELb1ELb1ELb1ELb0ELb0ELb0ELi2ELi2ELi4ELi2ELb1EEENS1_21CollectiveEpilogueBwdISA_SB_SD_Li256ELb1ELb0ELi2EEENS1_25SingleTileBwdLPTSchedulerILb1ELi128ELb1EEEEEEEEEvNT_6ParamsE$_ZN4cute3eso3ESOILb0ELb0EJNS_15ArithmeticTupleIJiiEEEiiiEEC2ERKS3_RKiS8_S8_,($_ZN7cutlass13device_kernelIN5flash19enable_sm80_to_sm89INS1_16FlashAttnBwdSm80INS1_25CollectiveMainloopBwdSm80ILi2ELi2EN4cute5tupleIJNS5_1CILi64EEENS7_ILi128EEES8_EEENS_10bfloat16_tEfNS_4arch4Sm80ELb1ELb0ELb1ELb1ELb1ELb0ELb0ELb0ELi2ELi2ELi4ELi2ELb1EEENS1_21CollectiveEpilogueBwdISA_SB_SD_Li256ELb1ELb0ELi2EEENS1_25SingleTileBwdLPTSchedulerILb1ELi128ELb1EEEEEEEEEvNT_6ParamsE$_ZN4cute3eso3ESOILb0ELb0EJNS_5tupleIJiiEEEiiiEEC2ERKS3_RKiS8_S8_ - $_ZN7cutlass13device_kernelIN5flash19enable_sm80_to_sm89INS1_16FlashAttnBwdSm80INS1_25CollectiveMainloopBwdSm80ILi2ELi2EN4cute5tupleIJNS5_1CILi64EEENS7_ILi128EEES8_EEENS_10bfloat16_tEfNS_4arch4Sm80ELb1ELb0ELb1ELb1ELb1ELb0ELb0ELb0ELi2ELi2ELi4ELi2ELb1EEENS1_21CollectiveEpilogueBwdISA_SB_SD_Li256ELb1ELb0ELi2EEENS1_25SingleTileBwdLPTSchedulerILb1ELi128ELb1EEEEEEEEEvNT_6ParamsE$_ZN4cute3eso3ESOILb0ELb0EJNS_15ArithmeticTupleIJiiEEEiiiEEC2ERKS3_RKiS8_S8_)
$_ZN7cutlass13device_kernelIN5flash19enable_sm80_to_sm89INS1_16FlashAttnBwdSm80INS1_25CollectiveMainloopBwdSm80ILi2ELi2EN4cute5tupleIJNS5_1CILi64EEENS7_ILi128EEES8_EEENS_10bfloat16_tEfNS_4arch4Sm80ELb1ELb0ELb1ELb1ELb1ELb0ELb0ELb0ELi2ELi2ELi4ELi2ELb1EEENS1_21CollectiveEpilogueBwdISA_SB_SD_Li256ELb1ELb0ELi2EEENS1_25SingleTileBwdLPTSchedulerILb1ELi128ELb1EEEEEEEEEvNT_6ParamsE$_ZN4cute3eso3ESOILb0ELb0EJNS_15ArithmeticTupleIJiiEEEiiiEEC2ERKS3_RKiS8_S8_:
        /* <DEDUP_REMOVED lines=14> */
[----:B------:R-:W-:Y:S05]  /*8060*/  RET.REL.NODEC R84 `(_ZN7cutlass13device_kernelIN5flash19enable_sm80_to_sm89INS1_16FlashAttnBwdSm80INS1_25CollectiveMainloopBwdSm80ILi2ELi2EN4cute5tupleIJNS5_1CILi64EEENS7_ILi128EEES8_EEENS_10bfloat16_tEfNS_4arch4Sm80ELb1ELb0ELb1ELb1ELb1ELb0ELb0ELb0ELi2ELi2ELi4ELi2ELb1EEENS1_21CollectiveEpilogueBwdISA_SB_SD_Li256ELb1ELb0ELi2EEENS1_25SingleTileBwdLPTSchedulerILb1ELi128ELb1EEEEEEEEEvNT_6ParamsE) ;  /* 0xffff7f9054007950 */ /* 0x000fea0003c3ffff */
        .type           $_ZN7cutlass13device_kernelIN5flash19enable_sm80_to_sm89INS1_16FlashAttnBwdSm80INS1_25CollectiveMainloopBwdSm80ILi2ELi2EN4cute5tupleIJNS5_1CILi64EEENS7_ILi128EEES8_EEENS_10bfloat16_tEfNS_4arch4Sm80ELb1ELb0ELb1ELb1ELb1ELb0ELb0ELb0ELi2ELi2ELi4ELi2ELb1EEENS1_21CollectiveEpilogueBwdISA_SB_SD_Li256ELb1ELb0ELi2EEENS1_25SingleTileBwdLPTSchedulerILb1ELi128ELb1EEEEEEEEEvNT_6ParamsE$_ZN4cute3eso3ESOILb0ELb0EJNS_5tupleIJiiEEEiiiEEC2ERKS3_RKiS8_S8_,@function
        .size           $_ZN7cutlass13device_kernelIN5flash19enable_sm80_to_sm89INS1_16FlashAttnBwdSm80INS1_25CollectiveMainloopBwdSm80ILi2ELi2EN4cute5tupleIJNS5_1CILi64EEENS7_ILi128EEES8_EEENS_10bfloat16_tEfNS_4arch4Sm80ELb1ELb0ELb1ELb1ELb1ELb0ELb0ELb0ELi2ELi2ELi4ELi2ELb1EEENS1_21CollectiveEpilogueBwdISA_SB_SD_Li256ELb1ELb0ELi2EEENS1_25SingleTileBwdLPTSchedulerILb1ELi128ELb1EEEEEEEEEvNT_6ParamsE$_ZN4cute3eso3ESOILb0ELb0EJNS_5tupleIJiiEEEiiiEEC2ERKS3_RKiS8_S8_,($_ZN7cutlass13device_kernelIN5flash19enable_sm80_to_sm89INS1_16FlashAttnBwdSm80INS1_25CollectiveMainloopBwdSm80ILi2ELi2EN4cute5tupleIJNS5_1CILi64EEENS7_ILi128EEES8_EEENS_10bfloat16_tEfNS_4arch4Sm80ELb1ELb0ELb1ELb1ELb1ELb0ELb0ELb0ELi2ELi2ELi4ELi2ELb1EEENS1_21CollectiveEpilogueBwdISA_SB_SD_Li256ELb1ELb0ELi2EEENS1_25SingleTileBwdLPTSchedulerILb1ELi128ELb1EEEEEEEEEvNT_6ParamsE$_ZN4cute3eso3ESOILb0ELb0EJNS_6LayoutINS_5tupleIJNS3_IJNS_1CILi8EEENS4_ILi1EEEEEENS4_ILi2EEES6_EEENS3_IJNS3_IJS6_NS4_ILi0EEEEEElSA_EEEEENS_10ViewEngineINS_8gmem_ptrIPKN7cutlass10bfloat16_tEEEEEEEC2ERKSD_RKSL_ - $_ZN7cutlass13device_kernelIN5flash19enable_sm80_to_sm89INS1_16FlashAttnBwdSm80INS1_25CollectiveMainloopBwdSm80ILi2ELi2EN4cute5tupleIJNS5_1CILi64EEENS7_ILi128EEES8_EEENS_10bfloat16_tEfNS_4arch4Sm80ELb1ELb0ELb1ELb1ELb1ELb0ELb0ELb0ELi2ELi2ELi4ELi2ELb1EEENS1_21CollectiveEpilogueBwdISA_SB_SD_Li256ELb1ELb0ELi2EEENS1_25SingleTileBwdLPTSchedulerILb1ELi128ELb1EEEEEEEEEvNT_6ParamsE$_ZN4cute3eso3ESOILb0ELb0EJNS_5tupleIJiiEEEiiiEEC2ERKS3_RKiS8_S8_)
$_ZN7cutlass13device_kernelIN5flash19enable_sm80_to_sm89INS1_16FlashAttnBwdSm80INS1_25CollectiveMainloopBwdSm80ILi2ELi2EN4cute5tupleIJNS5_1CILi64EEENS7_ILi128EEES8_EEENS_10bfloat16_tEfNS_4arch4Sm80ELb1ELb0ELb1ELb1ELb1ELb0ELb0ELb0ELi2ELi2ELi4ELi2ELb1EEENS1_21CollectiveEpilogueBwdISA_SB_SD_Li256ELb1ELb0ELi2EEENS1_25SingleTileBwdLPTSchedulerILb1ELi128ELb1EEEEEEEEEvNT_6ParamsE$_ZN4cute3eso3ESOILb0ELb0EJNS_5tupleIJiiEEEiiiEEC2ERKS3_RKiS8_S8_:
        /* <DEDUP_REMOVED lines=13> */
[----:B------:R-:W-:Y:S05]  /*8140*/  RET.REL.NODEC R10 `(_ZN7cutlass13device_kernelIN5flash19enable_sm80_to_sm89INS1_16FlashAttnBwdSm80INS1_25CollectiveMainloopBwdSm80ILi2ELi2EN4cute5tupleIJNS5_1CILi64EEENS7_ILi128EEES8_EEENS_10bfloat16_tEfNS_4arch4Sm80ELb1ELb0ELb1ELb1ELb1ELb0ELb0ELb0ELi2ELi2ELi4ELi2ELb1EEENS1_21CollectiveEpilogueBwdISA_SB_SD_Li256ELb1ELb0ELi2EEENS1_25SingleTileBwdLPTSchedulerILb1ELi128ELb1EEEEEEEEEvNT_6ParamsE) ;  /* 0xffff7eb00a007950 */ /* 0x000fea0003c3ffff */
        .type           $_ZN7cutlass13device_kernelIN5flash19enable_sm80_to_sm89INS1_16FlashAttnBwdSm80INS1_25CollectiveMainloopBwdSm80ILi2ELi2EN4cute5tupleIJNS5_1CILi64EEENS7_ILi128EEES8_EEENS_10bfloat16_tEfNS_4arch4Sm80ELb1ELb0ELb1ELb1ELb1ELb0ELb0ELb0ELi2ELi2ELi4ELi2ELb1EEENS1_21CollectiveEpilogueBwdISA_SB_SD_Li256ELb1ELb0ELi2EEENS1_25SingleTileBwdLPTSchedulerILb1ELi128ELb1EEEEEEEEEvNT_6ParamsE$_ZN4cute3eso3ESOILb0ELb0EJNS_6LayoutINS_5tupleIJNS3_IJNS_1CILi8EEENS4_ILi1EEEEEENS4_ILi2EEES6_EEENS3_IJNS3_IJS6_NS4_ILi0EEEEEElSA_EEEEENS_10ViewEngineINS_8gmem_ptrIPKN7cutlass10bfloat16_tEEEEEEEC2ERKSD_RKSL_,@function
        .size           $_ZN7cutlass13device_kernelIN5flash19enable_sm80_to_sm89INS1_16FlashAttnBwdSm80INS1_25CollectiveMainloopBwdSm80ILi2ELi2EN4cute5tupleIJNS5_1CILi64EEENS7_ILi128EEES8_EEENS_10bfloat16_tEfNS_4arch4Sm80ELb1ELb0ELb1ELb1ELb1ELb0ELb0ELb0ELi2ELi2ELi4ELi2ELb1EEENS1_21CollectiveEpilogueBwdISA_SB_SD_Li256ELb1ELb0ELi2EEENS1_25SingleTileBwdLPTSchedulerILb1ELi128ELb1EEEEEEEEEvNT_6ParamsE$_ZN4cute3eso3ESOILb0ELb0EJNS_6LayoutINS_5tupleIJNS3_IJNS_1CILi8EEENS4_ILi1EEEEEENS4_ILi2EEES6_EEENS3_IJNS3_IJS6_NS4_ILi0EEEEEElSA_EEEEENS_10ViewEngineINS_8gmem_ptrIPKN7cutlass10bfloat16_tEEEEEEEC2ERKSD_RKSL_,($_ZN7cutlass13device_kernelIN5flash19enable_sm80_to_sm89INS1_16FlashAttnBwdSm80INS1_25CollectiveMainloopBwdSm80ILi2ELi2EN4cute5tupleIJNS5_1CILi64EEENS7_ILi128EEES8_EEENS_10bfloat16_tEfNS_4arch4Sm80ELb1ELb0ELb1ELb1ELb1ELb0ELb0ELb0ELi2ELi2ELi4ELi2ELb1EEENS1_21CollectiveEpilogueBwdISA_SB_SD_Li256ELb1ELb0ELi2EEENS1_25SingleTileBwdLPTSchedulerILb1ELi128ELb1EEEEEEEEEvNT_6ParamsE$_ZN4cute3eso3ESOILb0ELb0EJNS_6LayoutINS_5tupleIJNS3_IJNS_1CILi8EEENS4_ILi1EEEEEENS4_ILi2EEES6_EEENS3_IJNS3_IJS6_NS4_ILi0EEEEEElSA_EEEEElEEC2ERKSD_RKl - $_ZN7cutlass13device_kernelIN5flash19enable_sm80_to_sm89INS1_16FlashAttnBwdSm80INS1_25CollectiveMainloopBwdSm80ILi2ELi2EN4cute5tupleIJNS5_1CILi64EEENS7_ILi128EEES8_EEENS_10bfloat16_tEfNS_4arch4Sm80ELb1ELb0ELb1ELb1ELb1ELb0ELb0ELb0ELi2ELi2ELi4ELi2ELb1EEENS1_21CollectiveEpilogueBwdISA_SB_SD_Li256ELb1ELb0ELi2EEENS1_25SingleTileBwdLPTSchedulerILb1ELi128ELb1EEEEEEEEEvNT_6ParamsE$_ZN4cute3eso3ESOILb0ELb0EJNS_6LayoutINS_5tupleIJNS3_IJNS_1CILi8EEENS4_ILi1EEEEEENS4_ILi2EEES6_EEENS3_IJNS3_IJS6_NS4_ILi0EEEEEElSA_EEEEENS_10ViewEngineINS_8gmem_ptrIPKN7cutlass10bfloat16_tEEEEEEEC2ERKSD_RKSL_)
$_ZN7cutlass13device_kernelIN5flash19enable_sm80_to_sm89INS1_16FlashAttnBwdSm80INS1_25CollectiveMainloopBwdSm80ILi2ELi2EN4cute5tupleIJNS5_1CILi64EEENS7_ILi128EEES8_EEENS_10bfloat16_tEfNS_4arch4Sm80ELb1ELb0ELb1ELb1ELb1ELb0ELb0ELb0ELi2ELi2ELi4ELi2ELb1EEENS1_21CollectiveEpilogueBwdISA_SB_SD_Li256ELb1ELb0ELi2EEENS1_25SingleTileBwdLPTSchedulerILb1ELi128ELb1EEEEEEEEEvNT_6ParamsE$_ZN4cute3eso3ESOILb0ELb0EJNS_6LayoutINS_5tupleIJNS3_IJNS_1CILi8EEENS4_ILi1EEEEEENS4_ILi2EEES6_EEENS3_IJNS3_IJS6_NS4_ILi0EEEEEElSA_EEEEENS_10ViewEngineINS_8gmem_ptrIPKN7cutlass10bfloat16_tEEEEEEEC2ERKSD_RKSL_:
        /* <DEDUP_REMOVED lines=8> */
[----:B------:R-:W-:Y:S05]  /*81d0*/  RET.REL.NODEC R10 `(_ZN7cutlass13device_kernelIN5flash19enable_sm80_to_sm89INS1_16FlashAttnBwdSm80INS1_25CollectiveMainloopBwdSm80ILi2ELi2EN4cute5tupleIJNS5_1CILi64EEENS7_ILi128EEES8_EEENS_10bfloat16_tEfNS_4arch4Sm80ELb1ELb0ELb1ELb1ELb1ELb0ELb0ELb0ELi2ELi2ELi4ELi2ELb1EEENS1_21CollectiveEpilogueBwdISA_SB_SD_Li256ELb1ELb0ELi2EEENS1_25SingleTileBwdLPTSchedulerILb1ELi128ELb1EEEEEEEEEvNT_6ParamsE) ;  /* 0xffff7e200a007950 */ /* 0x000fea0003c3ffff */
        .type           $_ZN7cutlass13device_kernelIN5flash19enable_sm80_to_sm89INS1_16FlashAttnBwdSm80INS1_25CollectiveMainloopBwdSm80ILi2ELi2EN4cute5tupleIJNS5_1CILi64EEENS7_ILi128EEES8_EEENS_10bfloat16_tEfNS_4arch4Sm80ELb1ELb0ELb1ELb1ELb1ELb0ELb0ELb0ELi2ELi2ELi4ELi2ELb1EEENS1_21CollectiveEpilogueBwdISA_SB_SD_Li256ELb1ELb0ELi2EEENS1_25SingleTileBwdLPTSchedulerILb1ELi128ELb1EEEEEEEEEvNT_6ParamsE$_ZN4cute3eso3ESOILb0ELb0EJNS_6LayoutINS_5tupleIJNS3_IJNS_1CILi8EEENS4_ILi1EEEEEENS4_ILi2EEES6_EEENS3_IJNS3_IJS6_NS4_ILi0EEEEEElSA_EEEEElEEC2ERKSD_RKl,@function
        .size           $_ZN7cutlass13device_kernelIN5flash19enable_sm80_to_sm89INS1_16FlashAttnBwdSm80INS1_25CollectiveMainloopBwdSm80ILi2ELi2EN4cute5tupleIJNS5_1CILi64EEENS7_ILi128EEES8_EEENS_10bfloat16_tEfNS_4arch4Sm80ELb1ELb0ELb1ELb1ELb1ELb0ELb0ELb0ELi2ELi2ELi4ELi2ELb1EEENS1_21CollectiveEpilogueBwdISA_SB_SD_Li256ELb1ELb0ELi2EEENS1_25SingleTileBwdLPTSchedulerILb1ELi128ELb1EEEEEEEEEvNT_6ParamsE$_ZN4cute3eso3ESOILb0ELb0EJNS_6LayoutINS_5tupleIJNS3_IJNS_1CILi8EEENS4_ILi1EEEEEENS4_ILi2EEES6_EEENS3_IJNS3_IJS6_NS4_ILi0EEEEEElSA_EEEEElEEC2ERKSD_RKl,($_ZN7cutlass13device_kernelIN5flash19enable_sm80_to_sm89INS1_16FlashAttnBwdSm80INS1_25CollectiveMainloopBwdSm80ILi2ELi2EN4cute5tupleIJNS5_1CILi64EEENS7_ILi128EEES8_EEENS_10bfloat16_tEfNS_4arch4Sm80ELb1ELb0ELb1ELb1ELb1ELb0ELb0ELb0ELi2ELi2ELi4ELi2ELb1EEENS1_21CollectiveEpilogueBwdISA_SB_SD_Li256ELb1ELb0ELi2EEENS1_25SingleTileBwdLPTSchedulerILb1ELi128ELb1EEEEEEEEEvNT_6ParamsE$_ZN4cute3eso3ESOILb0ELb0EJiiEEC2ERKiS4_ - $_ZN7cutlass13device_kernelIN5flash19enable_sm80_to_sm89INS1_16FlashAttnBwdSm80INS1_25CollectiveMainloopBwdSm80ILi2ELi2EN4cute5tupleIJNS5_1CILi64EEENS7_ILi128EEES8_EEENS_10bfloat16_tEfNS_4arch4Sm80ELb1ELb0ELb1ELb1ELb1ELb0ELb0ELb0ELi2ELi2ELi4ELi2ELb1EEENS1_21CollectiveEpilogueBwdISA_SB_SD_Li256ELb1ELb0ELi2EEENS1_25SingleTileBwdLPTSchedulerILb1ELi128ELb1EEEEEEEEEvNT_6ParamsE$_ZN4cute3eso3ESOILb0ELb0EJNS_6LayoutINS_5tupleIJNS3_IJNS_1CILi8EEENS4_ILi1EEEEEENS4_ILi2EEES6_EEENS3_IJNS3_IJS6_NS4_ILi0EEEEEElSA_EEEEElEEC2ERKSD_RKl)
$_ZN7cutlass13device_kernelIN5flash19enable_sm80_to_sm89INS1_16FlashAttnBwdSm80INS1_25CollectiveMainloopBwdSm80ILi2ELi2EN4cute5tupleIJNS5_1CILi64EEENS7_ILi128EEES8_EEENS_10bfloat16_tEfNS_4arch4Sm80ELb1ELb0ELb1ELb1ELb1ELb0ELb0ELb0ELi2ELi2ELi4ELi2ELb1EEENS1_21CollectiveEpilogueBwdISA_SB_SD_Li256ELb1ELb0ELi2EEENS1_25SingleTileBwdLPTSchedulerILb1ELi128ELb1EEEEEEEEEvNT_6ParamsE$_ZN4cute3eso3ESOILb0ELb0EJNS_6LayoutINS_5tupleIJNS3_IJNS_1CILi8EEENS4_ILi1EEEEEENS4_ILi2EEES6_EEENS3_IJNS3_IJS6_NS4_ILi0EEEEEElSA_EEEEElEEC2ERKSD_RKl:
[----:B------:R-:W-:Y:S02]  /*81e0*/  IADD3 R9, R4, -c[0x0][0x20], RZ ;  /* 0x8000080004097a10 */ /* 0x000fe40007ffe0ff */
[----:B------:R-:W-:-:S03]  /*81f0*/  IADD3 R8, R20, -c[0x0][0x20], RZ ;  /* 0x8000080014087a10 */ /* 0x000fc60007ffe0ff */
[----:B------:R1:W-:Y:S04]  /*8200*/  STL.64 [R9], R6 ;  /* 0x0000000609007387 */ /* 0x0003e80000100a00 */
[----:B------:R-:W2:Y:S01]  /*8210*/  LDL.64 R128, [R8] ;  /* 0x0000000008807983 */ /* 0x000ea20000100a00 */
[----:B------:R-:W-:-:S03]  /*8220*/  IMAD.MOV.U32 R11, RZ, RZ, 0x0 ;  /* 0x00000000ff0b7424 */ /* 0x000fc600078e00ff */
[----:B--2---:R1:W-:Y:S01]  /*8230*/  STL.64 [R9+0x8], R128 ;  /* 0x0000088009007387 */ /* 0x0043e20000100a00 */
[----:B------:R-:W-:Y:S05]  /*8240*/  RET.REL.NODEC R10 `(_ZN7cutlass13device_kernelIN5flash19enable_sm80_to_sm89INS1_16FlashAttnBwdSm80INS1_25CollectiveMainloopBwdSm80ILi2ELi2EN4cute5tupleIJNS5_1CILi64EEENS7_ILi128EEES8_EEENS_10bfloat16_tEfNS_4arch4Sm80ELb1ELb0ELb1ELb1ELb1ELb0ELb0ELb0ELi2ELi2ELi4ELi2ELb1EEENS1_21CollectiveEpilogueBwdISA_SB_SD_Li256ELb1ELb0ELi2EEENS1_25SingleTileBwdLPTSchedulerILb1ELi128ELb1EEEEEEEEEvNT_6ParamsE) ;  /* 0xffff7db00a007950 */ /* 0x000fea0003c3ffff */
        .type           $_ZN7cutlass13device_kernelIN5flash19enable_sm80_to_sm89INS1_16FlashAttnBwdSm80INS1_25CollectiveMainloopBwdSm80ILi2ELi2EN4cute5tupleIJNS5_1CILi64EEENS7_ILi128EEES8_EEENS_10bfloat16_tEfNS_4arch4Sm80ELb1ELb0ELb1ELb1ELb1ELb0ELb0ELb0ELi2ELi2ELi4ELi2ELb1EEENS1_21CollectiveEpilogueBwdISA_SB_SD_Li256ELb1ELb0ELi2EEENS1_25SingleTileBwdLPTSchedulerILb1ELi128ELb1EEEEEEEEEvNT_6ParamsE$_ZN4cute3eso3ESOILb0ELb0EJiiEEC2ERKiS4_,@function
        .size           $_ZN7cutlass13device_kernelIN5flash19enable_sm80_to_sm89INS1_16FlashAttnBwdSm80INS1_25CollectiveMainloopBwdSm80ILi2ELi2EN4cute5tupleIJNS5_1CILi64EEENS7_ILi128EEES8_EEENS_10bfloat16_tEfNS_4arch4Sm80ELb1ELb0ELb1ELb1ELb1ELb0ELb0ELb0ELi2ELi2ELi4ELi2ELb1EEENS1_21CollectiveEpilogueBwdISA_SB_SD_Li256ELb1ELb0ELi2EEENS1_25SingleTileBwdLPTSchedulerILb1ELi128ELb1EEEEEEEEEvNT_6ParamsE$_ZN4cute3eso3ESOILb0ELb0EJiiEEC2ERKiS4_,($_ZN7cutlass13device_kernelIN5flash19enable_sm80_to_sm89INS1_16FlashAttnBwdSm80INS1_25CollectiveMainloopBwdSm80ILi2ELi2EN4cute5tupleIJNS5_1CILi64EEENS7_ILi128EEES8_EEENS_10bfloat16_tEfNS_4arch4Sm80ELb1ELb0ELb1ELb1ELb1ELb0ELb0ELb0ELi2ELi2ELi4ELi2ELb1EEENS1_21CollectiveEpilogueBwdISA_SB_SD_Li256ELb1ELb0ELi2EEENS1_25SingleTileBwdLPTSchedulerILb1ELi128ELb1EEEEEEEEEvNT_6ParamsE$_ZN4cute3eso3ESOILb0ELb1EJNS_15ArithmeticTupleIJNS_1CILi0EEEiEEEEEC2ERKS5_ - $_ZN7cutlass13device_kernelIN5flash19enable_sm80_to_sm89INS1_16FlashAttnBwdSm80INS1_25CollectiveMainloopBwdSm80ILi2ELi2EN4cute5tupleIJNS5_1CILi64EEENS7_ILi128EEES8_EEENS_10bfloat16_tEfNS_4arch4Sm80ELb1ELb0ELb1ELb1ELb1ELb0ELb0ELb0ELi2ELi2ELi4ELi2ELb1EEENS1_21CollectiveEpilogueBwdISA_SB_SD_Li256ELb1ELb0ELi2EEENS1_25SingleTileBwdLPTSchedulerILb1ELi128ELb1EEEEEEEEEvNT_6ParamsE$_ZN4cute3eso3ESOILb0ELb0EJiiEEC2ERKiS4_)
$_ZN7cutlass13device_kernelIN5flash19enable_sm80_to_sm89INS1_16FlashAttnBwdSm80INS1_25CollectiveMainloopBwdSm80ILi2ELi2EN4cute5tupleIJNS5_1CILi64EEENS7_ILi128EEES8_EEENS_10bfloat16_tEfNS_4arch4Sm80ELb1ELb0ELb1ELb1ELb1ELb0ELb0ELb0ELi2ELi2ELi4ELi2ELb1EEENS1_21CollectiveEpilogueBwdISA_SB_SD_Li256ELb1ELb0ELi2EEENS1_25SingleTileBwdLPTSchedulerILb1ELi128ELb1EEEEEEEEEvNT_6ParamsE$_ZN4cute3eso3ESOILb0ELb0EJiiEEC2ERKiS4_:
[----:B------:R-:W-:Y:S02]  /*8250*/  IADD3 R7, R7, -c[0x0][0x20], RZ ;  /* 0x8000080007077a10 */ /* 0x000fe40007ffe0ff */
[----:B------:R-:W-:-:S03]  /*8260*/  IADD3 R6, R6, -c[0x0][0x20], RZ ;  /* 0x8000080006067a10 */ /* 0x000fc60007ffe0ff */
[----:B------:R1:W-:Y:S04]  /*8270*/  STL [R7], R16 ;  /* 0x0000001007007387 */ /* 0x0003e80000100800 */
[----:B------:R-:W2:Y:S01]  /*8280*/  LDL R6, [R6] ;  /* 0x0000000006067983 */ /* 0x000ea20000100800 */
[----:B------:R-:W-:-:S03]  /*8290*/  IMAD.MOV.U32 R11, RZ, RZ, 0x0 ;  /* 0x00000000ff0b7424 */ /* 0x000fc600078e00ff */
[----:B--2---:R1:W-:Y:S01]  /*82a0*/  STL [R7+0x4], R6 ;  /* 0x0000040607007387 */ /* 0x0043e20000100800 */
[----:B------:R-:W-:Y:S05]  /*82b0*/  RET.REL.NODEC R10 `(_ZN7cutlass13device_kernelIN5flash19enable_sm80_to_sm89INS1_16FlashAttnBwdSm80INS1_25CollectiveMainloopBwdSm80ILi2ELi2EN4cute5tupleIJNS5_1CILi64EEENS7_ILi128EEES8_EEENS_10bfloat16_tEfNS_4arch4Sm80ELb1ELb0ELb1ELb1ELb1ELb0ELb0ELb0ELi2ELi2ELi4ELi2ELb1EEENS1_21CollectiveEpilogueBwdISA_SB_SD_Li256ELb1ELb0ELi2EEENS1_25SingleTileBwdLPTSchedulerILb1ELi128ELb1EEEEEEEEEvNT_6ParamsE) ;  /* 0xffff7d400a007950 */ /* 0x000fea0003c3ffff */
        .type           $_ZN7cutlass13device_kernelIN5flash19enable_sm80_to_sm89INS1_16FlashAttnBwdSm80INS1_25CollectiveMainloopBwdSm80ILi2ELi2EN4cute5tupleIJNS5_1CILi64EEENS7_ILi128EEES8_EEENS_10bfloat16_tEfNS_4arch4Sm80ELb1ELb0ELb1ELb1ELb1ELb0ELb0ELb0ELi2ELi2ELi4ELi2ELb1EEENS1_21CollectiveEpilogueBwdISA_SB_SD_Li256ELb1ELb0ELi2EEENS1_25SingleTileBwdLPTSchedulerILb1ELi128ELb1EEEEEEEEEvNT_6ParamsE$_ZN4cute3eso3ESOILb0ELb1EJNS_15ArithmeticTupleIJNS_1CILi0EEEiEEEEEC2ERKS5_,@function
        .size           $_ZN7cutlass13device_kernelIN5flash19enable_sm80_to_sm89INS1_16FlashAttnBwdSm80INS1_25CollectiveMainloopBwdSm80ILi2ELi2EN4cute5tupleIJNS5_1CILi64EEENS7_ILi128EEES8_EEENS_10bfloat16_tEfNS_4arch4Sm80ELb1ELb0ELb1ELb1ELb1ELb0ELb0ELb0ELi2ELi2ELi4ELi2ELb1EEENS1_21CollectiveEpilogueBwdISA_SB_SD_Li256ELb1ELb0ELi2EEENS1_25SingleTileBwdLPTSchedulerILb1ELi128ELb1EEEEEEEEEvNT_6ParamsE$_ZN4cute3eso3ESOILb0ELb1EJNS_15ArithmeticTupleIJNS_1CILi0EEEiEEEEEC2ERKS5_,($_ZN7cutlass13device_kernelIN5flash19enable_sm80_to_sm89INS1_16FlashAttnBwdSm80INS1_25CollectiveMainloopBwdSm80ILi2ELi2EN4cute5tupleIJNS5_1CILi64EEENS7_ILi128EEES8_EEENS_10bfloat16_tEfNS_4arch4Sm80ELb1ELb0ELb1ELb1ELb1ELb0ELb0ELb0ELi2ELi2ELi4ELi2ELb1EEENS1_21CollectiveEpilogueBwdISA_SB_SD_Li256ELb1ELb0ELi2EEENS1_25SingleTileBwdLPTSchedulerILb1ELi128ELb1EEEEEEEEEvNT_6ParamsE$_ZN4cute3eso3ESOILb0ELb1EJNS_15ArithmeticTupleIJiEEEEEC2ERKS3_ - $_ZN7cutlass13device_kernelIN5flash19enable_sm80_to_sm89INS1_16FlashAttnBwdSm80INS1_25CollectiveMainloopBwdSm80ILi2ELi2EN4cute5tupleIJNS5_1CILi64EEENS7_ILi128EEES8_EEENS_10bfloat16_tEfNS_4arch4Sm80ELb1ELb0ELb1ELb1ELb1ELb0ELb0ELb0ELi2ELi2ELi4ELi2ELb1EEENS1_21CollectiveEpilogueBwdISA_SB_SD_Li256ELb1ELb0ELi2EEENS1_25SingleTileBwdLPTSchedulerILb1ELi128ELb1EEEEEEEEEvNT_6ParamsE$_ZN4cute3eso3ESOILb0ELb1EJNS_15ArithmeticTupleIJNS_1CILi0EEEiEEEEEC2ERKS5_)
$_ZN7cutlass13device_kernelIN5flash19enable_sm80_to_sm89INS1_16FlashAttnBwdSm80INS1_25CollectiveMainloopBwdSm80ILi2ELi2EN4cute5tupleIJNS5_1CILi64EEENS7_ILi128EEES8_EEENS_10bfloat16_tEfNS_4arch4Sm80ELb1ELb0ELb1ELb1ELb1ELb0ELb0ELb0ELi2ELi2ELi4ELi2ELb1EEENS1_21CollectiveEpilogueBwdISA_SB_SD_Li256ELb1ELb0ELi2EEENS1_25SingleTileBwdLPTSchedulerILb1ELi128ELb1EEEEEEEEEvNT_6ParamsE$_ZN4cute3eso3ESOILb0ELb1EJNS_15ArithmeticTupleIJNS_1CILi0EEEiEEEEEC2ERKS5_:
[----:B------:R-:W-:Y:S02]  /*82c0*/  IADD3 R6, R6, -c[0x0][0x20], RZ ;  /* 0x8000080006067a10 */ /* 0x000fe40007ffe0ff */
[----:B------:R-:W-:-:S03]  /*82d0*/  MOV R11, 0x0 ;  /* 0x00000000000b7802 */ /* 0x000fc60000000f00 */
[----:B------:R1:W-:Y:S01]  /*82e0*/  STL [R6], R7 ;  /* 0x0000000706007387 */ /* 0x0003e20000100800 */
[----:B------:R-:W-:Y:S05]  /*82f0*/  RET.REL.NODEC R10 `(_ZN7cutlass13device_kernelIN5flash19enable_sm80_to_sm89INS1_16FlashAttnBwdSm80INS1_25CollectiveMainloopBwdSm80ILi2ELi2EN4cute5tupleIJNS5_1CILi64EEENS7_ILi128EEES8_EEENS_10bfloat16_tEfNS_4arch4Sm80ELb1ELb0ELb1ELb1ELb1ELb0ELb0ELb0ELi2ELi2ELi4ELi2ELb1EEENS1_21CollectiveEpilogueBwdISA_SB_SD_Li256ELb1ELb0ELi2EEENS1_25SingleTileBwdLPTSchedulerILb1ELi128ELb1EEEEEEEEEvNT_6ParamsE) ;  /* 0xffff7d000a007950 */ /* 0x000fea0003c3ffff */
        .type           $_ZN7cutlass13device_kernelIN5flash19enable_sm80_to_sm89INS1_16FlashAttnBwdSm80INS1_25CollectiveMainloopBwdSm80ILi2ELi2EN4cute5tupleIJNS5_1CILi64EEENS7_ILi128EEES8_EEENS_10bfloat16_tEfNS_4arch4Sm80ELb1ELb0ELb1ELb1ELb1ELb0ELb0ELb0ELi2ELi2ELi4ELi2ELb1EEENS1_21CollectiveEpilogueBwdISA_SB_SD_Li256ELb1ELb0ELi2EEENS1_25SingleTileBwdLPTSchedulerILb1ELi128ELb1EEEEEEEEEvNT_6ParamsE$_ZN4cute3eso3ESOILb0ELb1EJNS_15ArithmeticTupleIJiEEEEEC2ERKS3_,@function
        .size           $_ZN7cutlass13device_kernelIN5flash19enable_sm80_to_sm89INS1_16FlashAttnBwdSm80INS1_25CollectiveMainloopBwdSm80ILi2ELi2EN4cute5tupleIJNS5_1CILi64EEENS7_ILi128EEES8_EEENS_10bfloat16_tEfNS_4arch4Sm80ELb1ELb0ELb1ELb1ELb1ELb0ELb0ELb0ELi2ELi2ELi4ELi2ELb1EEENS1_21CollectiveEpilogueBwdISA_SB_SD_Li256ELb1ELb0ELi2EEENS1_25SingleTileBwdLPTSchedulerILb1ELi128ELb1EEEEEEEEEvNT_6ParamsE$_ZN4cute3eso3ESOILb0ELb1EJNS_15ArithmeticTupleIJiEEEEEC2ERKS3_,($_ZN7cutlass13device_kernelIN5flash19enable_sm80_to_sm89INS1_16FlashAttnBwdSm80INS1_25CollectiveMainloopBwdSm80ILi2ELi2EN4cute5tupleIJNS5_1CILi64EEENS7_ILi128EEES8_EEENS_10bfloat16_tEfNS_4arch4Sm80ELb1ELb0ELb1ELb1ELb1ELb0ELb0ELb0ELi2ELi2ELi4ELi2ELb1EEENS1_21CollectiveEpilogueBwdISA_SB_SD_Li256ELb1ELb0ELi2EEENS1_25SingleTileBwdLPTSchedulerILb1ELi128ELb1EEEEEEEEEvNT_6ParamsE$_ZN4cute3eso3ESOILb0ELb1EJNS_15ArithmeticTupleIJiiEEEEEC2ERKS3_ - $_ZN7cutlass13device_kernelIN5flash19enable_sm80_to_sm89INS1_16FlashAttnBwdSm80INS1_25CollectiveMainloopBwdSm80ILi2ELi2EN4cute5tupleIJNS5_1CILi64EEENS7_ILi128EEES8_EEENS_10bfloat16_tEfNS_4arch4Sm80ELb1ELb0ELb1ELb1ELb1ELb0ELb0ELb0ELi2ELi2ELi4ELi2ELb1EEENS1_21CollectiveEpilogueBwdISA_SB_SD_Li256ELb1ELb0ELi2EEENS1_25SingleTileBwdLPTSchedulerILb1ELi128ELb1EEEEEEEEEvNT_6ParamsE$_ZN4cute3eso3ESOILb0ELb1EJNS_15ArithmeticTupleIJiEEEEEC2ERKS3_)
$_ZN7cutlass13device_kernelIN5flash19enable_sm80_to_sm89INS1_16FlashAttnBwdSm80INS1_25CollectiveMainloopBwdSm80ILi2ELi2EN4cute5tupleIJNS5_1CILi64EEENS7_ILi128EEES8_EEENS_10bfloat16_tEfNS_4arch4Sm80ELb1ELb0ELb1ELb1ELb1ELb0ELb0ELb0ELi2ELi2ELi4ELi2ELb1EEENS1_21CollectiveEpilogueBwdISA_SB_SD_Li256ELb1ELb0ELi2EEENS1_25SingleTileBwdLPTSchedulerILb1ELi128ELb1EEEEEEEEEvNT_6ParamsE$_ZN4cute3eso3ESOILb0ELb1EJNS_15ArithmeticTupleIJiEEEEEC2ERKS3_:
[----:B------:R-:W-:Y:S01]  /*8300*/  IADD3 R6, R6, -c[0x0][0x20], RZ ;  /* 0x8000080006067a10 */ /* 0x000fe20007ffe0ff */
[----:B------:R-:W-:Y:S01]  /*8310*/  IMAD.MOV.U32 R16, RZ, RZ, R8 ;  /* 0x000000ffff107224 */ /* 0x000fe200078e0008 */
[----:B------:R-:W-:-:S03]  /*8320*/  MOV R17, 0x0 ;  /* 0x0000000000117802 */ /* 0x000fc60000000f00 */
[----:B------:R1:W-:Y:S01]  /*8330*/  STL [R6], R7 ;  /* 0x0000000706007387 */ /* 0x0003e20000100800 */
[----:B------:R-:W-:Y:S05]  /*8340*/  RET.REL.NODEC R16 `(_ZN7cutlass13device_kernelIN5flash19enable_sm80_to_sm89INS1_16FlashAttnBwdSm80INS1_25CollectiveMainloopBwdSm80ILi2ELi2EN4cute5tupleIJNS5_1CILi64EEENS7_ILi128EEES8_EEENS_10bfloat16_tEfNS_4arch4Sm80ELb1ELb0ELb1ELb1ELb1ELb0ELb0ELb0ELi2ELi2ELi4ELi2ELb1EEENS1_21CollectiveEpilogueBwdISA_SB_SD_Li256ELb1ELb0ELi2EEENS1_25SingleTileBwdLPTSchedulerILb1ELi128ELb1EEEEEEEEEvNT_6ParamsE) ;  /* 0xffff7cb010007950 */ /* 0x000fea0003c3ffff */
        .type           $_ZN7cutlass13device_kernelIN5flash19enable_sm80_to_sm89INS1_16FlashAttnBwdSm80INS1_25CollectiveMainloopBwdSm80ILi2ELi2EN4cute5tupleIJNS5_1CILi64EEENS7_ILi128EEES8_EEENS_10bfloat16_tEfNS_4arch4Sm80ELb1ELb0ELb1ELb1ELb1ELb0ELb0ELb0ELi2ELi2ELi4ELi2ELb1EEENS1_21CollectiveEpilogueBwdISA_SB_SD_Li256ELb1ELb0ELi2EEENS1_25SingleTileBwdLPTSchedulerILb1ELi128ELb1EEEEEEEEEvNT_6ParamsE$_ZN4cute3eso3ESOILb0ELb1EJNS_15ArithmeticTupleIJiiEEEEEC2ERKS3_,@function
        .size           $_ZN7cutlass13device_kernelIN5flash19enable_sm80_to_sm89INS1_16FlashAttnBwdSm80INS1_25CollectiveMainloopBwdSm80ILi2ELi2EN4cute5tupleIJNS5_1CILi64EEENS7_ILi128EEES8_EEENS_10bfloat16_tEfNS_4arch4Sm80ELb1ELb0ELb1ELb1ELb1ELb0ELb0ELb0ELi2ELi2ELi4ELi2ELb1EEENS1_21CollectiveEpilogueBwdISA_SB_SD_Li256ELb1ELb0ELi2EEENS1_25SingleTileBwdLPTSchedulerILb1ELi128ELb1EEEEEEEEEvNT_6ParamsE$_ZN4cute3eso3ESOILb0ELb1EJNS_15ArithmeticTupleIJiiEEEEEC2ERKS3_,($_ZN7cutlass13device_kernelIN5flash19enable_sm80_to_sm89INS1_16FlashAttnBwdSm80INS1_25CollectiveMainloopBwdSm80ILi2ELi2EN4cute5tupleIJNS5_1CILi64EEENS7_ILi128EEES8_EEENS_10bfloat16_tEfNS_4arch4Sm80ELb1ELb0ELb1ELb1ELb1ELb0ELb0ELb0ELi2ELi2ELi4ELi2ELb1EEENS1_21CollectiveEpilogueBwdISA_SB_SD_Li256ELb1ELb0ELi2EEENS1_25SingleTileBwdLPTSchedulerILb1ELi128ELb1EEEEEEEEEvNT_6ParamsE$_ZN4cute3eso3ESOILb0ELb1EJNS_15ArithmeticTupleIJiiEEENS_1CILi0EEES5_S5_EEC2ERKS3_RKS5_SA_SA_ - $_ZN7cutlass13device_kernelIN5flash19enable_sm80_to_sm89INS1_16FlashAttnBwdSm80INS1_25CollectiveMainloopBwdSm80ILi2ELi2EN4cute5tupleIJNS5_1CILi64EEENS7_ILi128EEES8_EEENS_10bfloat16_tEfNS_4arch4Sm80ELb1ELb0ELb1ELb1ELb1ELb0ELb0ELb0ELi2ELi2ELi4ELi2ELb1EEENS1_21CollectiveEpilogueBwdISA_SB_SD_Li256ELb1ELb0ELi2EEENS1_25SingleTileBwdLPTSchedulerILb1ELi128ELb1EEEEEEEEEvNT_6ParamsE$_ZN4cute3eso3ESOILb0ELb1EJNS_15ArithmeticTupleIJiiEEEEEC2ERKS3_)
$_ZN7cutlass13device_kernelIN5flash19enable_sm80_to_sm89INS1_16FlashAttnBwdSm80INS1_25CollectiveMainloopBwdSm80ILi2ELi2EN4cute5tupleIJNS5_1CILi64EEENS7_ILi128EEES8_EEENS_10bfloat16_tEfNS_4arch4Sm80ELb1ELb0ELb1ELb1ELb1ELb0ELb0ELb0ELi2ELi2ELi4ELi2ELb1EEENS1_21CollectiveEpilogueBwdISA_SB_SD_Li256ELb1ELb0ELi2EEENS1_25SingleTileBwdLPTSchedulerILb1ELi128ELb1EEEEEEEEEvNT_6ParamsE$_ZN4cute3eso3ESOILb0ELb1EJNS_15ArithmeticTupleIJiiEEEEEC2ERKS3_:
[----:B------:R-:W-:Y:S02]  /*8350*/  IADD3 R7, R7, -c[0x0][0x20], RZ ;  /* 0x8000080007077a10 */ /* 0x000fe40007ffe0ff */
[----:B------:R-:W-:-:S03]  /*8360*/  MOV R9, 0x0 ;  /* 0x0000000000097802 */ /* 0x000fc60000000f00 */
[----:B------:R1:W-:Y:S04]  /*8370*/  STL [R7], R18 ;  /* 0x0000001207007387 */ /* 0x0003e80000100800 */
[----:B------:R1:W-:Y:S01]  /*8380*/  STL [R7+0x4], R16 ;  /* 0x0000041007007387 */ /* 0x0003e20000100800 */
[----:B------:R-:W-:Y:S05]  /*8390*/  RET.REL.NODEC R8 `(_ZN7cutlass13device_kernelIN5flash19enable_sm80_to_sm89INS1_16FlashAttnBwdSm80INS1_25CollectiveMainloopBwdSm80ILi2ELi2EN4cute5tupleIJNS5_1CILi64EEENS7_ILi128EEES8_EEENS_10bfloat16_tEfNS_4arch4Sm80ELb1ELb0ELb1ELb1ELb1ELb0ELb0ELb0ELi2ELi2ELi4ELi2ELb1EEENS1_21CollectiveEpilogueBwdISA_SB_SD_Li256ELb1ELb0ELi2EEENS1_25SingleTileBwdLPTSchedulerILb1ELi128ELb1EEEEEEEEEvNT_6ParamsE) ;  /* 0xffff7c6008007950 */ /* 0x000fea0003c3ffff */
        .type           $_ZN7cutlass13device_kernelIN5flash19enable_sm80_to_sm89INS1_16FlashAttnBwdSm80INS1_25CollectiveMainloopBwdSm80ILi2ELi2EN4cute5tupleIJNS5_1CILi64EEENS7_ILi128EEES8_EEENS_10bfloat16_tEfNS_4arch4Sm80ELb1ELb0ELb1ELb1ELb1ELb0ELb0ELb0ELi2ELi2ELi4ELi2ELb1EEENS1_21CollectiveEpilogueBwdISA_SB_SD_Li256ELb1ELb0ELi2EEENS1_25SingleTileBwdLPTSchedulerILb1ELi128ELb1EEEEEEEEEvNT_6ParamsE$_ZN4cute3eso3ESOILb0ELb1EJNS_15ArithmeticTupleIJiiEEENS_1CILi0EEES5_S5_EEC2ERKS3_RKS5_SA_SA_,@function
        .size           $_ZN7cutlass13device_kernelIN5flash19enable_sm80_to_sm89INS1_16FlashAttnBwdSm80INS1_25CollectiveMainloopBwdSm80ILi2ELi2EN4cute5tupleIJNS5_1CILi64EEENS7_ILi128EEES8_EEENS_10bfloat16_tEfNS_4arch4Sm80ELb1ELb0ELb1ELb1ELb1ELb0ELb0ELb0ELi2ELi2ELi4ELi2ELb1EEENS1_21CollectiveEpilogueBwdISA_SB_SD_Li256ELb1ELb0ELi2EEENS1_25SingleTileBwdLPTSchedulerILb1ELi128ELb1EEEEEEEEEvNT_6ParamsE$_ZN4cute3eso3ESOILb0ELb1EJNS_15ArithmeticTupleIJiiEEENS_1CILi0EEES5_S5_EEC2ERKS3_RKS5_SA_SA_,($_ZN7cutlass13device_kernelIN5flash19enable_sm80_to_sm89INS1_16FlashAttnBwdSm80INS1_25CollectiveMainloopBwdSm80ILi2ELi2EN4cute5tupleIJNS5_1CILi64EEENS7_ILi128EEES8_EEENS_10bfloat16_tEfNS_4arch4Sm80ELb1ELb0ELb1ELb1ELb1ELb0ELb0ELb0ELi2ELi2ELi4ELi2ELb1EEENS1_21CollectiveEpilogueBwdISA_SB_SD_Li256ELb1ELb0ELi2EEENS1_25SingleTileBwdLPTSchedulerILb1ELi128ELb1EEEEEEEEEvNT_6ParamsE$_ZN4cute3eso3ESOILb0ELb1EJiEEC2ERKi - $_ZN7cutlass13device_kernelIN5flash19enable_sm80_to_sm89INS1_16FlashAttnBwdSm80INS1_25CollectiveMainloopBwdSm80ILi2ELi2EN4cute5tupleIJNS5_1CILi64EEENS7_ILi128EEES8_EEENS_10bfloat16_tEfNS_4arch4Sm80ELb1ELb0ELb1ELb1ELb1ELb0ELb0ELb0ELi2ELi2ELi4ELi2ELb1EEENS1_21CollectiveEpilogueBwdISA_SB_SD_Li256ELb1ELb0ELi2EEENS1_25SingleTileBwdLPTSchedulerILb1ELi128ELb1EEEEEEEEEvNT_6ParamsE$_ZN4cute3eso3ESOILb0ELb1EJNS_15ArithmeticTupleIJiiEEENS_1CILi0EEES5_S5_EEC2ERKS3_RKS5_SA_SA_)
$_ZN7cutlass13device_kernelIN5flash19enable_sm80_to_sm89INS1_16FlashAttnBwdSm80INS1_25CollectiveMainloopBwdSm80ILi2ELi2EN4cute5tupleIJNS5_1CILi64EEENS7_ILi128EEES8_EEENS_10bfloat16_tEfNS_4arch4Sm80ELb1ELb0ELb1ELb1ELb1ELb0ELb0ELb0ELi2ELi2ELi4ELi2ELb1EEENS1_21CollectiveEpilogueBwdISA_SB_SD_Li256ELb1ELb0ELi2EEENS1_25SingleTileBwdLPTSchedulerILb1ELi128ELb1EEEEEEEEEvNT_6ParamsE$_ZN4cute3eso3ESOILb0ELb1EJNS_15ArithmeticTupleIJiiEEENS_1CILi0EEES5_S5_EEC2ERKS3_RKS5_SA_SA_:
[----:B------:R-:W-:Y:S02]  /*83a0*/  IADD3 R9, R27, -c[0x0][0x20], RZ ;  /* 0x800008001b097a10 */ /* 0x000fe40007ffe0ff */
[----:B------:R-:W-:-:S03]  /*83b0*/  MOV R11, 0x0 ;  /* 0x00000000000b7802 */ /* 0x000fc60000000f00 */
[----:B------:R1:W-:Y:S04]  /*83c0*/  STL [R9], R8 ;  /* 0x0000000809007387 */ /* 0x0003e80000100800 */
[----:B------:R1:W-:Y:S01]  /*83d0*/  STL [R9+0x4], R16 ;  /* 0x0000041009007387 */ /* 0x0003e20000100800 */
[----:B------:R-:W-:Y:S05]  /*83e0*/  RET.REL.NODEC R10 `(_ZN7cutlass13device_kernelIN5flash19enable_sm80_to_sm89INS1_16FlashAttnBwdSm80INS1_25CollectiveMainloopBwdSm80ILi2ELi2EN4cute5tupleIJNS5_1CILi64EEENS7_ILi128EEES8_EEENS_10bfloat16_tEfNS_4arch4Sm80ELb1ELb0ELb1ELb1ELb1ELb0ELb0ELb0ELi2ELi2ELi4ELi2ELb1EEENS1_21CollectiveEpilogueBwdISA_SB_SD_Li256ELb1ELb0ELi2EEENS1_25SingleTileBwdLPTSchedulerILb1ELi128ELb1EEEEEEEEEvNT_6ParamsE) ;  /* 0xffff7c100a007950 */ /* 0x000fea0003c3ffff */
        .type           $_ZN7cutlass13device_kernelIN5flash19enable_sm80_to_sm89INS1_16FlashAttnBwdSm80INS1_25CollectiveMainloopBwdSm80ILi2ELi2EN4cute5tupleIJNS5_1CILi64EEENS7_ILi128EEES8_EEENS_10bfloat16_tEfNS_4arch4Sm80ELb1ELb0ELb1ELb1ELb1ELb0ELb0ELb0ELi2ELi2ELi4ELi2ELb1EEENS1_21CollectiveEpilogueBwdISA_SB_SD_Li256ELb1ELb0ELi2EEENS1_25SingleTileBwdLPTSchedulerILb1ELi128ELb1EEEEEEEEEvNT_6ParamsE$_ZN4cute3eso3ESOILb0ELb1EJiEEC2ERKi,@function
        .size           $_ZN7cutlass13device_kernelIN5flash19enable_sm80_to_sm89INS1_16FlashAttnBwdSm80INS1_25CollectiveMainloopBwdSm80ILi2ELi2EN4cute5tupleIJNS5_1CILi64EEENS7_ILi128EEES8_EEENS_10bfloat16_tEfNS_4arch4Sm80ELb1ELb0ELb1ELb1ELb1ELb0ELb0ELb0ELi2ELi2ELi4ELi2ELb1EEENS1_21CollectiveEpilogueBwdISA_SB_SD_Li256ELb1ELb0ELi2EEENS1_25SingleTileBwdLPTSchedulerILb1ELi128ELb1EEEEEEEEEvNT_6ParamsE$_ZN4cute3eso3ESOILb0ELb1EJiEEC2ERKi,($_ZN7cutlass13device_kernelIN5flash19enable_sm80_to_sm89INS1_16FlashAttnBwdSm80INS1_25CollectiveMainloopBwdSm80ILi2ELi2EN4cute5tupleIJNS5_1CILi64EEENS7_ILi128EEES8_EEENS_10bfloat16_tEfNS_4arch4Sm80ELb1ELb0ELb1ELb1ELb1ELb0ELb0ELb0ELi2ELi2ELi4ELi2ELb1EEENS1_21CollectiveEpilogueBwdISA_SB_SD_Li256ELb1ELb0ELi2EEENS1_25SingleTileBwdLPTSchedulerILb1ELi128ELb1EEEEEEEEEvNT_6ParamsE$_ZN4cute3eso3ESOILb0ELb1EJiNS_1CILi0EEEEEC2ERKiRKS3_ - $_ZN7cutlass13device_kernelIN5flash19enable_sm80_to_sm89INS1_16FlashAttnBwdSm80INS1_25CollectiveMainloopBwdSm80ILi2ELi2EN4cute5tupleIJNS5_1CILi64EEENS7_ILi128EEES8_EEENS_10bfloat16_tEfNS_4arch4Sm80ELb1ELb0ELb1ELb1ELb1ELb0ELb0ELb0ELi2ELi2ELi4ELi2ELb1EEENS1_21CollectiveEpilogueBwdISA_SB_SD_Li256ELb1ELb0ELi2EEENS1_25SingleTileBwdLPTSchedulerILb1ELi128ELb1EEEEEEEEEvNT_6ParamsE$_ZN4cute3eso3ESOILb0ELb1EJiEEC2ERKi)
$_ZN7cutlass13device_kernelIN5flash19enable_sm80_to_sm89INS1_16FlashAttnBwdSm80INS1_25CollectiveMainloopBwdSm80ILi2ELi2EN4cute5tupleIJNS5_1CILi64EEENS7_ILi128EEES8_EEENS_10bfloat16_tEfNS_4arch4Sm80ELb1ELb0ELb1ELb1ELb1ELb0ELb0ELb0ELi2ELi2ELi4ELi2ELb1EEENS1_21CollectiveEpilogueBwdISA_SB_SD_Li256ELb1ELb0ELi2EEENS1_25SingleTileBwdLPTSchedulerILb1ELi128ELb1EEEEEEEEEvNT_6ParamsE$_ZN4cute3eso3ESOILb0ELb1EJiEEC2ERKi:
[----:B------:R-:W-:Y:S01]  /*83f0*/  IADD3 R6, R6, -c[0x0][0x20], RZ ;  /* 0x8000080006067a10 */ /* 0x000fe20007ffe0ff */
[----:B------:R-:W-:Y:S01]  /*8400*/  IMAD.MOV.U32 R128, RZ, RZ, R18 ;  /* 0x000000ffff807224 */ /* 0x000fe200078e0012 */
[----:B------:R-:W-:-:S03]  /*8410*/  MOV R129, 0x0 ;  /* 0x0000000000817802 */ /* 0x000fc60000000f00 */
[----:B------:R1:W-:Y:S01]  /*8420*/  STL [R6], R7 ;  /* 0x0000000706007387 */ /* 0x0003e20000100800 */
[----:B------:R-:W-:Y:S05]  /*8430*/  RET.REL.NODEC R128 `(_ZN7cutlass13device_kernelIN5flash19enable_sm80_to_sm89INS1_16FlashAttnBwdSm80INS1_25CollectiveMainloopBwdSm80ILi2ELi2EN4cute5tupleIJNS5_1CILi64EEENS7_ILi128EEES8_EEENS_10bfloat16_tEfNS_4arch4Sm80ELb1ELb0ELb1ELb1ELb1ELb0ELb0ELb0ELi2ELi2ELi4ELi2ELb1EEENS1_21CollectiveEpilogueBwdISA_SB_SD_Li256ELb1ELb0ELi2EEENS1_25SingleTileBwdLPTSchedulerILb1ELi128ELb1EEEEEEEEEvNT_6ParamsE) ;  /* 0xffff7bc080007950 */ /* 0x000fea0003c3ffff */
        .type           $_ZN7cutlass13device_kernelIN5flash19enable_sm80_to_sm89INS1_16FlashAttnBwdSm80INS1_25CollectiveMainloopBwdSm80ILi2ELi2EN4cute5tupleIJNS5_1CILi64EEENS7_ILi128EEES8_EEENS_10bfloat16_tEfNS_4arch4Sm80ELb1ELb0ELb1ELb1ELb1ELb0ELb0ELb0ELi2ELi2ELi4ELi2ELb1EEENS1_21CollectiveEpilogueBwdISA_SB_SD_Li256ELb1ELb0ELi2EEENS1_25SingleTileBwdLPTSchedulerILb1ELi128ELb1EEEEEEEEEvNT_6ParamsE$_ZN4cute3eso3ESOILb0ELb1EJiNS_1CILi0EEEEEC2ERKiRKS3_,@function
        .size           $_ZN7cutlass13device_kernelIN5flash19enable_sm80_to_sm89INS1_16FlashAttnBwdSm80INS1_25CollectiveMainloopBwdSm80ILi2ELi2EN4cute5tupleIJNS5_1CILi64EEENS7_ILi128EEES8_EEENS_10bfloat16_tEfNS_4arch4Sm80ELb1ELb0ELb1ELb1ELb1ELb0ELb0ELb0ELi2ELi2ELi4ELi2ELb1EEENS1_21CollectiveEpilogueBwdISA_SB_SD_Li256ELb1ELb0ELi2EEENS1_25SingleTileBwdLPTSchedulerILb1ELi128ELb1EEEEEEEEEvNT_6ParamsE$_ZN4cute3eso3ESOILb0ELb1EJiNS_1CILi0EEEEEC2ERKiRKS3_,($_ZN7cutlass13device_kernelIN5flash19enable_sm80_to_sm89INS1_16FlashAttnBwdSm80INS1_25CollectiveMainloopBwdSm80ILi2ELi2EN4cute5tupleIJNS5_1CILi64EEENS7_ILi128EEES8_EEENS_10bfloat16_tEfNS_4arch4Sm80ELb1ELb0ELb1ELb1ELb1ELb0ELb0ELb0ELi2ELi2ELi4ELi2ELb1EEENS1_21CollectiveEpilogueBwdISA_SB_SD_Li256ELb1ELb0ELi2EEENS1_25SingleTileBwdLPTSchedulerILb1ELi128ELb1EEEEEEEEEvNT_6ParamsE$_ZN4cute3eso3ESOILb0ELb1EJlEEC2ERKl - $_ZN7cutlass13device_kernelIN5flash19enable_sm80_to_sm89INS1_16FlashAttnBwdSm80INS1_25CollectiveMainloopBwdSm80ILi2ELi2EN4cute5tupleIJNS5_1CILi64EEENS7_ILi128EEES8_EEENS_10bfloat16_tEfNS_4arch4Sm80ELb1ELb0ELb1ELb1ELb1ELb0ELb0ELb0ELi2ELi2ELi4ELi2ELb1EEENS1_21CollectiveEpilogueBwdISA_SB_SD_Li256ELb1ELb0ELi2EEENS1_25SingleTileBwdLPTSchedulerILb1ELi128ELb1EEEEEEEEEvNT_6ParamsE$_ZN4cute3eso3ESOILb0ELb1EJiNS_1CILi0EEEEEC2ERKiRKS3_)
$_ZN7cutlass13device_kernelIN5flash19enable_sm80_to_sm89INS1_16FlashAttnBwdSm80INS1_25CollectiveMainloopBwdSm80ILi2ELi2EN4cute5tupleIJNS5_1CILi64EEENS7_ILi128EEES8_EEENS_10bfloat16_tEfNS_4arch4Sm80ELb1ELb0ELb1ELb1ELb1ELb0ELb0ELb0ELi2ELi2ELi4ELi2ELb1EEENS1_21CollectiveEpilogueBwdISA_SB_SD_Li256ELb1ELb0ELi2EEENS1_25SingleTileBwdLPTSchedulerILb1ELi128ELb1EEEEEEEEEvNT_6ParamsE$_ZN4cute3eso3ESOILb0ELb1EJiNS_1CILi0EEEEEC2ERKiRKS3_:
[----:B------:R-:W-:Y:S02]  /*8440*/  IADD3 R6, R6, -c[0x0][0x20], RZ ;  /* 0x8000080006067a10 */ /* 0x000fe40007ffe0ff */
[----:B------:R-:W-:-:S03]  /*8450*/  MOV R9, 0x0 ;  /* 0x0000000000097802 */ /* 0x000fc60000000f00 */
[----:B------:R1:W-:Y:S01]  /*8460*/  STL [R6], R7 ;  /* 0x0000000706007387 */ /* 0x0003e20000100800 */
[----:B------:R-:W-:Y:S05]  /*8470*/  RET.REL.NODEC R8 `(_ZN7cutlass13device_kernelIN5flash19enable_sm80_to_sm89INS1_16FlashAttnBwdSm80INS1_25CollectiveMainloopBwdSm80ILi2ELi2EN4cute5tupleIJNS5_1CILi64EEENS7_ILi128EEES8_EEENS_10bfloat16_tEfNS_4arch4Sm80ELb1ELb0ELb1ELb1ELb1ELb0ELb0ELb0ELi2ELi2ELi4ELi2ELb1EEENS1_21CollectiveEpilogueBwdISA_SB_SD_Li256ELb1ELb0ELi2EEENS1_25SingleTileBwdLPTSchedulerILb1ELi128ELb1EEEEEEEEEvNT_6ParamsE) ;  /* 0xffff7b8008007950 */ /* 0x000fea0003c3ffff */
        .type           $_ZN7cutlass13device_kernelIN5flash19enable_sm80_to_sm89INS1_16FlashAttnBwdSm80INS1_25CollectiveMainloopBwdSm80ILi2ELi2EN4cute5tupleIJNS5_1CILi64EEENS7_ILi128EEES8_EEENS_10bfloat16_tEfNS_4arch4Sm80ELb1ELb0ELb1ELb1ELb1ELb0ELb0ELb0ELi2ELi2ELi4ELi2ELb1EEENS1_21CollectiveEpilogueBwdISA_SB_SD_Li256ELb1ELb0ELi2EEENS1_25SingleTileBwdLPTSchedulerILb1ELi128ELb1EEEEEEEEEvNT_6ParamsE$_ZN4cute3eso3ESOILb0ELb1EJlEEC2ERKl,@function
        .size           $_ZN7cutlass13device_kernelIN5flash19enable_sm80_to_sm89INS1_16FlashAttnBwdSm80INS1_25CollectiveMainloopBwdSm80ILi2ELi2EN4cute5tupleIJNS5_1CILi64EEENS7_ILi128EEES8_EEENS_10bfloat16_tEfNS_4arch4Sm80ELb1ELb0ELb1ELb1ELb1ELb0ELb0ELb0ELi2ELi2ELi4ELi2ELb1EEENS1_21CollectiveEpilogueBwdISA_SB_SD_Li256ELb1ELb0ELi2EEENS1_25SingleTileBwdLPTSchedulerILb1ELi128ELb1EEEEEEEEEvNT_6ParamsE$_ZN4cute3eso3ESOILb0ELb1EJlEEC2ERKl,($_ZN7cutlass13device_kernelIN5flash19enable_sm80_to_sm89INS1_16FlashAttnBwdSm80INS1_25CollectiveMainloopBwdSm80ILi2ELi2EN4cute5tupleIJNS5_1CILi64EEENS7_ILi128EEES8_EEENS_10bfloat16_tEfNS_4arch4Sm80ELb1ELb0ELb1ELb1ELb1ELb0ELb0ELb0ELi2ELi2ELi4ELi2ELb1EEENS1_21CollectiveEpilogueBwdISA_SB_SD_Li256ELb1ELb0ELi2EEENS1_25SingleTileBwdLPTSchedulerILb1ELi128ELb1EEEEEEEEEvNT_6ParamsE$_ZN4cute3eso3ESOILb1ELb0EJNS_10UnderscoreES2_S2_iEEC2ERKS2_S5_S5_RKi - $_ZN7cutlass13device_kernelIN5flash19enable_sm80_to_sm89INS1_16FlashAttnBwdSm80INS1_25CollectiveMainloopBwdSm80ILi2ELi2EN4cute5tupleIJNS5_1CILi64EEENS7_ILi128EEES8_EEENS_10bfloat16_tEfNS_4arch4Sm80ELb1ELb0ELb1ELb1ELb1ELb0ELb0ELb0ELi2ELi2ELi4ELi2ELb1EEENS1_21CollectiveEpilogueBwdISA_SB_SD_Li256ELb1ELb0ELi2EEENS1_25SingleTileBwdLPTSchedulerILb1ELi128ELb1EEEEEEEEEvNT_6ParamsE$_ZN4cute3eso3ESOILb0ELb1EJlEEC2ERKl)
$_ZN7cutlass13device_kernelIN5flash19enable_sm80_to_sm89INS1_16FlashAttnBwdSm80INS1_25CollectiveMainloopBwdSm80ILi2ELi2EN4cute5tupleIJNS5_1CILi64EEENS7_ILi128EEES8_EEENS_10bfloat16_tEfNS_4arch4Sm80ELb1ELb0ELb1ELb1ELb1ELb0ELb0ELb0ELi2ELi2ELi4ELi2ELb1EEENS1_21CollectiveEpilogueBwdISA_SB_SD_Li256ELb1ELb0ELi2EEENS1_25SingleTileBwdLPTSchedulerILb1ELi128ELb1EEEEEEEEEvNT_6ParamsE$_ZN4cute3eso3ESOILb0ELb1EJlEEC2ERKl:
[----:B------:R-:W-:Y:S01]  /*8480*/  IADD3 R9, R9, -c[0x0][0x20], RZ ;  /* 0x8000080009097a10 */ /* 0x000fe20007ffe0ff */
[----:B------:R-:W-:Y:S01]  /*8490*/  IMAD.MOV.U32 R128, RZ, RZ, R10 ;  /* 0x000000ffff807224 */ /* 0x000fe200078e000a */
[----:B------:R-:W-:-:S03]  /*84a0*/  MOV R129, 0x0 ;  /* 0x0000000000817802 */ /* 0x000fc60000000f00 */
[----:B------:R1:W-:Y:S01]  /*84b0*/  STL.64 [R9], R6 ;  /* 0x0000000609007387 */ /* 0x0003e20000100a00 */
[----:B------:R-:W-:Y:S05]  /*84c0*/  RET.REL.NODEC R128 `(_ZN7cutlass13device_kernelIN5flash19enable_sm80_to_sm89INS1_16FlashAttnBwdSm80INS1_25CollectiveMainloopBwdSm80ILi2ELi2EN4cute5tupleIJNS5_1CILi64EEENS7_ILi128EEES8_EEENS_10bfloat16_tEfNS_4arch4Sm80ELb1ELb0ELb1ELb1ELb1ELb0ELb0ELb0ELi2ELi2ELi4ELi2ELb1EEENS1_21CollectiveEpilogueBwdISA_SB_SD_Li256ELb1ELb0ELi2EEENS1_25SingleTileBwdLPTSchedulerILb1ELi128ELb1EEEEEEEEEvNT_6ParamsE) ;  /* 0xffff7b3080007950 */ /* 0x000fea0003c3ffff */
        .type           $_ZN7cutlass13device_kernelIN5flash19enable_sm80_to_sm89INS1_16FlashAttnBwdSm80INS1_25CollectiveMainloopBwdSm80ILi2ELi2EN4cute5tupleIJNS5_1CILi64EEENS7_ILi128EEES8_EEENS_10bfloat16_tEfNS_4arch4Sm80ELb1ELb0ELb1ELb1ELb1ELb0ELb0ELb0ELi2ELi2ELi4ELi2ELb1EEENS1_21CollectiveEpilogueBwdISA_SB_SD_Li256ELb1ELb0ELi2EEENS1_25SingleTileBwdLPTSchedulerILb1ELi128ELb1EEEEEEEEEvNT_6ParamsE$_ZN4cute3eso3ESOILb1ELb0EJNS_10UnderscoreES2_S2_iEEC2ERKS2_S5_S5_RKi,@function
        .size           $_ZN7cutlass13device_kernelIN5flash19enable_sm80_to_sm89INS1_16FlashAttnBwdSm80INS1_25CollectiveMainloopBwdSm80ILi2ELi2EN4cute5tupleIJNS5_1CILi64EEENS7_ILi128EEES8_EEENS_10bfloat16_tEfNS_4arch4Sm80ELb1ELb0ELb1ELb1ELb1ELb0ELb0ELb0ELi2ELi2ELi4ELi2ELb1EEENS1_21CollectiveEpilogueBwdISA_SB_SD_Li256ELb1ELb0ELi2EEENS1_25SingleTileBwdLPTSchedulerILb1ELi128ELb1EEEEEEEEEvNT_6ParamsE$_ZN4cute3eso3ESOILb1ELb0EJNS_10UnderscoreES2_S2_iEEC2ERKS2_S5_S5_RKi,($_ZN7cutlass13device_kernelIN5flash19enable_sm80_to_sm89INS1_16FlashAttnBwdSm80INS1_25CollectiveMainloopBwdSm80ILi2ELi2EN4cute5tupleIJNS5_1CILi64EEENS7_ILi128EEES8_EEENS_10bfloat16_tEfNS_4arch4Sm80ELb1ELb0ELb1ELb1ELb1ELb0ELb0ELb0ELi2ELi2ELi4ELi2ELb1EEENS1_21CollectiveEpilogueBwdISA_SB_SD_Li256ELb1ELb0ELi2EEENS1_25SingleTileBwdLPTSchedulerILb1ELi128ELb1EEEEEEEEEvNT_6ParamsE$_ZN4cute3eso3ESOILb1ELb0EJNS_10UnderscoreES2_iEEC2ERKS2_S5_RKi - $_ZN7cutlass13device_kernelIN5flash19enable_sm80_to_sm89INS1_16FlashAttnBwdSm80INS1_25CollectiveMainloopBwdSm80ILi2ELi2EN4cute5tupleIJNS5_1CILi64EEENS7_ILi128EEES8_EEENS_10bfloat16_tEfNS_4arch4Sm80ELb1ELb0ELb1ELb1ELb1ELb0ELb0ELb0ELi2ELi2ELi4ELi2ELb1EEENS1_21CollectiveEpilogueBwdISA_SB_SD_Li256ELb1ELb0ELi2EEENS1_25SingleTileBwdLPTSchedulerILb1ELi128ELb1EEEEEEEEEvNT_6ParamsE$_ZN4cute3eso3ESOILb1ELb0EJNS_10UnderscoreES2_S2_iEEC2ERKS2_S5_S5_RKi)
$_ZN7cutlass13device_kernelIN5flash19enable_sm80_to_sm89INS1_16FlashAttnBwdSm80INS1_25CollectiveMainloopBwdSm80ILi2ELi2EN4cute5tupleIJNS5_1CILi64EEENS7_ILi128EEES8_EEENS_10bfloat16_tEfNS_4arch4Sm80ELb1ELb0ELb1ELb1ELb1ELb0ELb0ELb0ELi2ELi2ELi4ELi2ELb1EEENS1_21CollectiveEpilogueBwdISA_SB_SD_Li256ELb1ELb0ELi2EEENS1_25SingleTileBwdLPTSchedulerILb1ELi128ELb1EEEEEEEEEvNT_6ParamsE$_ZN4cute3eso3ESOILb1ELb0EJNS_10UnderscoreES2_S2_iEEC2ERKS2_S5_S5_RKi:
[----:B------:R-:W-:Y:S02]  /*84d0*/  IADD3 R6, R4, -c[0x0][0x20], RZ ;  /* 0x8000080004067a10 */ /* 0x000fe40007ffe0ff */
[----:B------:R-:W-:-:S03]  /*84e0*/  MOV R9, 0x0 ;  /* 0x0000000000097802 */ /* 0x000fc60000000f00 */
[----:B------:R1:W-:Y:S01]  /*84f0*/  STL [R6], R7 ;  /* 0x0000000706007387 */ /* 0x0003e20000100800 */
[----:B------:R-:W-:Y:S05]  /*8500*/  RET.REL.NODEC R8 `(_ZN7cutlass13device_kernelIN5flash19enable_sm80_to_sm89INS1_16FlashAttnBwdSm80INS1_25CollectiveMainloopBwdSm80ILi2ELi2EN4cute5tupleIJNS5_1CILi64EEENS7_ILi128EEES8_EEENS_10bfloat16_tEfNS_4arch4Sm80ELb1ELb0ELb1ELb1ELb1ELb0ELb0ELb0ELi2ELi2ELi4ELi2ELb1EEENS1_21CollectiveEpilogueBwdISA_SB_SD_Li256ELb1ELb0ELi2EEENS1_25SingleTileBwdLPTSchedulerILb1ELi128ELb1EEEEEEEEEvNT_6ParamsE) ;  /* 0xffff7af008007950 */ /* 0x000fea0003c3ffff */
        .type           $_ZN7cutlass13device_kernelIN5flash19enable_sm80_to_sm89INS1_16FlashAttnBwdSm80INS1_25CollectiveMainloopBwdSm80ILi2ELi2EN4cute5tupleIJNS5_1CILi64EEENS7_ILi128EEES8_EEENS_10bfloat16_tEfNS_4arch4Sm80ELb1ELb0ELb1ELb1ELb1ELb0ELb0ELb0ELi2ELi2ELi4ELi2ELb1EEENS1_21CollectiveEpilogueBwdISA_SB_SD_Li256ELb1ELb0ELi2EEENS1_25SingleTileBwdLPTSchedulerILb1ELi128ELb1EEEEEEEEEvNT_6ParamsE$_ZN4cute3eso3ESOILb1ELb0EJNS_10UnderscoreES2_iEEC2ERKS2_S5_RKi,@function
        .size           $_ZN7cutlass13device_kernelIN5flash19enable_sm80_to_sm89INS1_16FlashAttnBwdSm80INS1_25CollectiveMainloopBwdSm80ILi2ELi2EN4cute5tupleIJNS5_1CILi64EEENS7_ILi128EEES8_EEENS_10bfloat16_tEfNS_4arch4Sm80ELb1ELb0ELb1ELb1ELb1ELb0ELb0ELb0ELi2ELi2ELi4ELi2ELb1EEENS1_21CollectiveEpilogueBwdISA_SB_SD_Li256ELb1ELb0ELi2EEENS1_25SingleTileBwdLPTSchedulerILb1ELi128ELb1EEEEEEEEEvNT_6ParamsE$_ZN4cute3eso3ESOILb1ELb0EJNS_10UnderscoreES2_iEEC2ERKS2_S5_RKi,($_ZN7cutlass13device_kernelIN5flash19enable_sm80_to_sm89INS1_16FlashAttnBwdSm80INS1_25CollectiveMainloopBwdSm80ILi2ELi2EN4cute5tupleIJNS5_1CILi64EEENS7_ILi128EEES8_EEENS_10bfloat16_tEfNS_4arch4Sm80ELb1ELb0ELb1ELb1ELb1ELb0ELb0ELb0ELi2ELi2ELi4ELi2ELb1EEENS1_21CollectiveEpilogueBwdISA_SB_SD_Li256ELb1ELb0ELi2EEENS1_25SingleTileBwdLPTSchedulerILb1ELi128ELb1EEEEEEEEEvNT_6ParamsE$_ZN4cute3eso3ESOILb1ELb0EJNS_10UnderscoreEiEEC2ERKS2_RKi - $_ZN7cutlass13device_kernelIN5flash19enable_sm80_to_sm89INS1_16FlashAttnBwdSm80INS1_25CollectiveMainloopBwdSm80ILi2ELi2EN4cute5tupleIJNS5_1CILi64EEENS7_ILi128EEES8_EEENS_10bfloat16_tEfNS_4arch4Sm80ELb1ELb0ELb1ELb1ELb1ELb0ELb0ELb0ELi2ELi2ELi4ELi2ELb1EEENS1_21CollectiveEpilogueBwdISA_SB_SD_Li256ELb1ELb0ELi2EEENS1_25SingleTileBwdLPTSchedulerILb1ELi128ELb1EEEEEEEEEvNT_6ParamsE$_ZN4cute3eso3ESOILb1ELb0EJNS_10UnderscoreES2_iEEC2ERKS2_S5_RKi)
$_ZN7cutlass13device_kernelIN5flash19enable_sm80_to_sm89INS1_16FlashAttnBwdSm80INS1_25CollectiveMainloopBwdSm80ILi2ELi2EN4cute5tupleIJNS5_1CILi64EEENS7_ILi128EEES8_EEENS_10bfloat16_tEfNS_4arch4Sm80ELb1ELb0ELb1ELb1ELb1ELb0ELb0ELb0ELi2ELi2ELi4ELi2ELb1EEENS1_21CollectiveEpilogueBwdISA_SB_SD_Li256ELb1ELb0ELi2EEENS1_25SingleTileBwdLPTSchedulerILb1ELi128ELb1EEEEEEEEEvNT_6ParamsE$_ZN4cute3eso3ESOILb1ELb0EJNS_10UnderscoreES2_iEEC2ERKS2_S5_RKi:
[----:B------:R-:W-:Y:S02]  /*8510*/  IADD3 R6, R4, -c[0x0][0x20], RZ ;  /* 0x8000080004067a10 */ /* 0x000fe40007ffe0ff */
[----:B------:R-:W-:-:S03]  /*8520*/  MOV R9, 0x0 ;  /* 0x0000000000097802 */ /* 0x000fc60000000f00 */
[----:B------:R1:W-:Y:S01]  /*8530*/  STL [R6], R17 ;  /* 0x0000001106007387 */ /* 0x0003e20000100800 */
[----:B------:R-:W-:Y:S05]  /*8540*/  RET.REL.NODEC R8 `(_ZN7cutlass13device_kernelIN5flash19enable_sm80_to_sm89INS1_16FlashAttnBwdSm80INS1_25CollectiveMainloopBwdSm80ILi2ELi2EN4cute5tupleIJNS5_1CILi64EEENS7_ILi128EEES8_EEENS_10bfloat16_tEfNS_4arch4Sm80ELb1ELb0ELb1ELb1ELb1ELb0ELb0ELb0ELi2ELi2ELi4ELi2ELb1EEENS1_21CollectiveEpilogueBwdISA_SB_SD_Li256ELb1ELb0ELi2EEENS1_25SingleTileBwdLPTSchedulerILb1ELi128ELb1EEEEEEEEEvNT_6ParamsE) ;  /* 0xffff7ab008007950 */ /* 0x000fea0003c3ffff */
        .type           $_ZN7cutlass13device_kernelIN5flash19enable_sm80_to_sm89INS1_16FlashAttnBwdSm80INS1_25CollectiveMainloopBwdSm80ILi2ELi2EN4cute5tupleIJNS5_1CILi64EEENS7_ILi128EEES8_EEENS_10bfloat16_tEfNS_4arch4Sm80ELb1ELb0ELb1ELb1ELb1ELb0ELb0ELb0ELi2ELi2ELi4ELi2ELb1EEENS1_21CollectiveEpilogueBwdISA_SB_SD_Li256ELb1ELb0ELi2EEENS1_25SingleTileBwdLPTSchedulerILb1ELi128ELb1EEEEEEEEEvNT_6ParamsE$_ZN4cute3eso3ESOILb1ELb0EJNS_10UnderscoreEiEEC2ERKS2_RKi,@function
        .size           $_ZN7cutlass13device_kernelIN5flash19enable_sm80_to_sm89INS1_16FlashAttnBwdSm80INS1_25CollectiveMainloopBwdSm80ILi2ELi2EN4cute5tupleIJNS5_1CILi64EEENS7_ILi128EEES8_EEENS_10bfloat16_tEfNS_4arch4Sm80ELb1ELb0ELb1ELb1ELb1ELb0ELb0ELb0ELi2ELi2ELi4ELi2ELb1EEENS1_21CollectiveEpilogueBwdISA_SB_SD_Li256ELb1ELb0ELi2EEENS1_25SingleTileBwdLPTSchedulerILb1ELi128ELb1EEEEEEEEEvNT_6ParamsE$_ZN4cute3eso3ESOILb1ELb0EJNS_10UnderscoreEiEEC2ERKS2_RKi,($_ZN7cutlass13device_kernelIN5flash19enable_sm80_to_sm89INS1_16FlashAttnBwdSm80INS1_25CollectiveMainloopBwdSm80ILi2ELi2EN4cute5tupleIJNS5_1CILi64EEENS7_ILi128EEES8_EEENS_10bfloat16_tEfNS_4arch4Sm80ELb1ELb0ELb1ELb1ELb1ELb0ELb0ELb0ELi2ELi2ELi4ELi2ELb1EEENS1_21CollectiveEpilogueBwdISA_SB_SD_Li256ELb1ELb0ELi2EEENS1_25SingleTileBwdLPTSchedulerILb1ELi128ELb1EEEEEEEEEvNT_6ParamsE$_ZN4cute3eso3ESOILb1ELb0EJNS_10UnderscoreEiiEEC2ERKS2_RKiS7_ - $_ZN7cutlass13device_kernelIN5flash19enable_sm80_to_sm89INS1_16FlashAttnBwdSm80INS1_25CollectiveMainloopBwdSm80ILi2ELi2EN4cute5tupleIJNS5_1CILi64EEENS7_ILi128EEES8_EEENS_10bfloat16_tEfNS_4arch4Sm80ELb1ELb0ELb1ELb1ELb1ELb0ELb0ELb0ELi2ELi2ELi4ELi2ELb1EEENS1_21CollectiveEpilogueBwdISA_SB_SD_Li256ELb1ELb0ELi2EEENS1_25SingleTileBwdLPTSchedulerILb1ELi128ELb1EEEEEEEEEvNT_6ParamsE$_ZN4cute3eso3ESOILb1ELb0EJNS_10UnderscoreEiEEC2ERKS2_RKi)
$_ZN7cutlass13device_kernelIN5flash19enable_sm80_to_sm89INS1_16FlashAttnBwdSm80INS1_25CollectiveMainloopBwdSm80ILi2ELi2EN4cute5tupleIJNS5_1CILi64EEENS7_ILi128EEES8_EEENS_10bfloat16_tEfNS_4arch4Sm80ELb1ELb0ELb1ELb1ELb1ELb0ELb0ELb0ELi2ELi2ELi4ELi2ELb1EEENS1_21CollectiveEpilogueBwdISA_SB_SD_Li256ELb1ELb0ELi2EEENS1_25SingleTileBwdLPTSchedulerILb1ELi128ELb1EEEEEEEEEvNT_6ParamsE$_ZN4cute3eso3ESOILb1ELb0EJNS_10UnderscoreEiEEC2ERKS2_RKi:
[----:B------:R-:W-:Y:S02]  /*8550*/  IADD3 R6, R13, -c[0x0][0x20], RZ ;  /* 0x800008000d067a10 */ /* 0x000fe40007ffe0ff */
[----:B------:R-:W-:-:S03]  /*8560*/  MOV R17, 0x0 ;  /* 0x0000000000117802 */ /* 0x000fc60000000f00 */
[----:B------:R1:W-:Y:S01]  /*8570*/  STL [R6], R7 ;  /* 0x0000000706007387 */ /* 0x0003e20000100800 */
[----:B------:R-:W-:Y:S05]  /*8580*/  RET.REL.NODEC R16 `(_ZN7cutlass13device_kernelIN5flash19enable_sm80_to_sm89INS1_16FlashAttnBwdSm80INS1_25CollectiveMainloopBwdSm80ILi2ELi2EN4cute5tupleIJNS5_1CILi64EEENS7_ILi128EEES8_EEENS_10bfloat16_tEfNS_4arch4Sm80ELb1ELb0ELb1ELb1ELb1ELb0ELb0ELb0ELi2ELi2ELi4ELi2ELb1EEENS1_21CollectiveEpilogueBwdISA_SB_SD_Li256ELb1ELb0ELi2EEENS1_25SingleTileBwdLPTSchedulerILb1ELi128ELb1EEEEEEEEEvNT_6ParamsE) ;  /* 0xffff7a7010007950 */ /* 0x000fea0003c3ffff */
        .type           $_ZN7cutlass13device_kernelIN5flash19enable_sm80_to_sm89INS1_16FlashAttnBwdSm80INS1_25CollectiveMainloopBwdSm80ILi2ELi2EN4cute5tupleIJNS5_1CILi64EEENS7_ILi128EEES8_EEENS_10bfloat16_tEfNS_4arch4Sm80ELb1ELb0ELb1ELb1ELb1ELb0ELb0ELb0ELi2ELi2ELi4ELi2ELb1EEENS1_21CollectiveEpilogueBwdISA_SB_SD_Li256ELb1ELb0ELi2EEENS1_25SingleTileBwdLPTSchedulerILb1ELi128ELb1EEEEEEEEEvNT_6ParamsE$_ZN4cute3eso3ESOILb1ELb0EJNS_10UnderscoreEiiEEC2ERKS2_RKiS7_,@function
        .size           $_ZN7cutlass13device_kernelIN5flash19enable_sm80_to_sm89INS1_16FlashAttnBwdSm80INS1_25CollectiveMainloopBwdSm80ILi2ELi2EN4cute5tupleIJNS5_1CILi64EEENS7_ILi128EEES8_EEENS_10bfloat16_tEfNS_4arch4Sm80ELb1ELb0ELb1ELb1ELb1ELb0ELb0ELb0ELi2ELi2ELi4ELi2ELb1EEENS1_21CollectiveEpilogueBwdISA_SB_SD_Li256ELb1ELb0ELi2EEENS1_25SingleTileBwdLPTSchedulerILb1ELi128ELb1EEEEEEEEEvNT_6ParamsE$_ZN4cute3eso3ESOILb1ELb0EJNS_10UnderscoreEiiEEC2ERKS2_RKiS7_,($_ZN7cutlass13device_kernelIN5flash19enable_sm80_to_sm89INS1_16FlashAttnBwdSm80INS1_25CollectiveMainloopBwdSm80ILi2ELi2EN4cute5tupleIJNS5_1CILi64EEENS7_ILi128EEES8_EEENS_10bfloat16_tEfNS_4arch4Sm80ELb1ELb0ELb1ELb1ELb1ELb0ELb0ELb0ELi2ELi2ELi4ELi2ELb1EEENS1_21CollectiveEpilogueBwdISA_SB_SD_Li256ELb1ELb0ELi2EEENS1_25SingleTileBwdLPTSchedulerILb1ELi128ELb1EEEEEEEEEvNT_6ParamsE$_ZN4cute3eso3ESOILb1ELb0EJNS_1CILi0EEES3_S3_iEEC2ERKS3_S6_S6_RKi - $_ZN7cutlass13device_kernelIN5flash19enable_sm80_to_sm89INS1_16FlashAttnBwdSm80INS1_25CollectiveMainloopBwdSm80ILi2ELi2EN4cute5tupleIJNS5_1CILi64EEENS7_ILi128EEES8_EEENS_10bfloat16_tEfNS_4arch4Sm80ELb1ELb0ELb1ELb1ELb1ELb0ELb0ELb0ELi2ELi2ELi4ELi2ELb1EEENS1_21CollectiveEpilogueBwdISA_SB_SD_Li256ELb1ELb0ELi2EEENS1_25SingleTileBwdLPTSchedulerILb1ELi128ELb1EEEEEEEEEvNT_6ParamsE$_ZN4cute3eso3ESOILb1ELb0EJNS_10UnderscoreEiiEEC2ERKS2_RKiS7_)
$_ZN7cutlass13device_kernelIN5flash19enable_sm80_to_sm89INS1_16FlashAttnBwdSm80INS1_25CollectiveMainloopBwdSm80ILi2ELi2EN4cute5tupleIJNS5_1CILi64EEENS7_ILi128EEES8_EEENS_10bfloat16_tEfNS_4arch4Sm80ELb1ELb0ELb1ELb1ELb1ELb0ELb0ELb0ELi2ELi2ELi4ELi2ELb1EEENS1_21CollectiveEpilogueBwdISA_SB_SD_Li256ELb1ELb0ELi2EEENS1_25SingleTileBwdLPTSchedulerILb1ELi128ELb1EEEEEEEEEvNT_6ParamsE$_ZN4cute3eso3ESOILb1ELb0EJNS_10UnderscoreEiiEEC2ERKS2_RKiS7_:
[----:B------:R-:W-:Y:S02]  /*8590*/  IADD3 R7, R4, -c[0x0][0x20], RZ ;  /* 0x8000080004077a10 */ /* 0x000fe40007ffe0ff */
[----:B------:R-:W-:-:S03]  /*85a0*/  IADD3 R6, R19, -c[0x0][0x20], RZ ;  /* 0x8000080013067a10 */ /* 0x000fc60007ffe0ff */
[----:B------:R1:W-:Y:S04]  /*85b0*/  STL [R7], R16 ;  /* 0x0000001007007387 */ /* 0x0003e80000100800 */
[----:B------:R-:W2:Y:S01]  /*85c0*/  LDL R6, [R6] ;  /* 0x0000000006067983 */ /* 0x000ea20000100800 */
[----:B------:R-:W-:-:S03]  /*85d0*/  IMAD.MOV.U32 R9, RZ, RZ, 0x0 ;  /* 0x00000000ff097424 */ /* 0x000fc600078e00ff */
[----:B--2---:R1:W-:Y:S01]  /*85e0*/  STL [R7+0x4], R6 ;  /* 0x0000040607007387 */ /* 0x0043e20000100800 */
[----:B------:R-:W-:Y:S05]  /*85f0*/  RET.REL.NODEC R8 `(_ZN7cutlass13device_kernelIN5flash19enable_sm80_to_sm89INS1_16FlashAttnBwdSm80INS1_25CollectiveMainloopBwdSm80ILi2ELi2EN4cute5tupleIJNS5_1CILi64EEENS7_ILi128EEES8_EEENS_10bfloat16_tEfNS_4arch4Sm80ELb1ELb0ELb1ELb1ELb1ELb0ELb0ELb0ELi2ELi2ELi4ELi2ELb1EEENS1_21CollectiveEpilogueBwdISA_SB_SD_Li256ELb1ELb0ELi2EEENS1_25SingleTileBwdLPTSchedulerILb1ELi128ELb1EEEEEEEEEvNT_6ParamsE) ;  /* 0xffff7a0008007950 */ /* 0x000fea0003c3ffff */
        .type           $_ZN7cutlass13device_kernelIN5flash19enable_sm80_to_sm89INS1_16FlashAttnBwdSm80INS1_25CollectiveMainloopBwdSm80ILi2ELi2EN4cute5tupleIJNS5_1CILi64EEENS7_ILi128EEES8_EEENS_10bfloat16_tEfNS_4arch4Sm80ELb1ELb0ELb1ELb1ELb1ELb0ELb0ELb0ELi2ELi2ELi4ELi2ELb1EEENS1_21CollectiveEpilogueBwdISA_SB_SD_Li256ELb1ELb0ELi2EEENS1_25SingleTileBwdLPTSchedulerILb1ELi128ELb1EEEEEEEEEvNT_6ParamsE$_ZN4cute3eso3ESOILb1ELb0EJNS_1CILi0EEES3_S3_iEEC2ERKS3_S6_S6_RKi,@function
        .size           $_ZN7cutlass13device_kernelIN5flash19enable_sm80_to_sm89INS1_16FlashAttnBwdSm80INS1_25CollectiveMainloopBwdSm80ILi2ELi2EN4cute5tupleIJNS5_1CILi64EEENS7_ILi128EEES8_EEENS_10bfloat16_tEfNS_4arch4Sm80ELb1ELb0ELb1ELb1ELb1ELb0ELb0ELb0ELi2ELi2ELi4ELi2ELb1EEENS1_21CollectiveEpilogueBwdISA_SB_SD_Li256ELb1ELb0ELi2EEENS1_25SingleTileBwdLPTSchedulerILb1ELi128ELb1EEEEEEEEEvNT_6ParamsE$_ZN4cute3eso3ESOILb1ELb0EJNS_1CILi0EEES3_S3_iEEC2ERKS3_S6_S6_RKi,($_ZN7cutlass13device_kernelIN5flash19enable_sm80_to_sm89INS1_16FlashAttnBwdSm80INS1_25CollectiveMainloopBwdSm80ILi2ELi2EN4cute5tupleIJNS5_1CILi64EEENS7_ILi128EEES8_EEENS_10bfloat16_tEfNS_4arch4Sm80ELb1ELb0ELb1ELb1ELb1ELb0ELb0ELb0ELi2ELi2ELi4ELi2ELb1EEENS1_21CollectiveEpilogueBwdISA_SB_SD_Li256ELb1ELb0ELi2EEENS1_25SingleTileBwdLPTSchedulerILb1ELi128ELb1EEEEEEEEEvNT_6ParamsE$_ZN4cute3eso3ESOILb1ELb0EJNS_1CILi0EEES3_iEEC2ERKS3_S6_RKi - $_ZN7cutlass13device_kernelIN5flash19enable_sm80_to_sm89INS1_16FlashAttnBwdSm80INS1_25CollectiveMainloopBwdSm80ILi2ELi2EN4cute5tupleIJNS5_1CILi64EEENS7_ILi128EEES8_EEENS_10bfloat16_tEfNS_4arch4Sm80ELb1ELb0ELb1ELb1ELb1ELb0ELb0ELb0ELi2ELi2ELi4ELi2ELb1EEENS1_21CollectiveEpilogueBwdISA_SB_SD_Li256ELb1ELb0ELi2EEENS1_25SingleTileBwdLPTSchedulerILb1ELi128ELb1EEEEEEEEEvNT_6ParamsE$_ZN4cute3eso3ESOILb1ELb0EJNS_1CILi0EEES3_S3_iEEC2ERKS3_S6_S6_RKi)
$_ZN7cutlass13device_kernelIN5flash19enable_sm80_to_sm89INS1_16FlashAttnBwdSm80INS1_25CollectiveMainloopBwdSm80ILi2ELi2EN4cute5tupleIJNS5_1CILi64EEENS7_ILi128EEES8_EEENS_10bfloat16_tEfNS_4arch4Sm80ELb1ELb0ELb1ELb1ELb1ELb0ELb0ELb0ELi2ELi2ELi4ELi2ELb1EEENS1_21CollectiveEpilogueBwdISA_SB_SD_Li256ELb1ELb0ELi2EEENS1_25SingleTileBwdLPTSchedulerILb1ELi128ELb1EEEEEEEEEvNT_6ParamsE$_ZN4cute3eso3ESOILb1ELb0EJNS_1CILi0EEES3_S3_iEEC2ERKS3_S6_S6_RKi:
[----:B------:R-:W-:Y:S01]  /*8600*/  IADD3 R6, R27, -c[0x0][0x20], RZ ;  /* 0x800008001b067a10 */ /* 0x000fe20007ffe0ff */
[----:B------:R-:W-:Y:S01]  /*8610*/  IMAD.MOV.U32 R46, RZ, RZ, R10 ;  /* 0x000000ffff2e7224 */ /* 0x000fe200078e000a */
[----:B------:R-:W-:-:S03]  /*8620*/  MOV R47, 0x0 ;  /* 0x00000000002f7802 */ /* 0x000fc60000000f00 */
[----:B------:R1:W-:Y:S01]  /*8630*/  STL [R6], R7 ;  /* 0x0000000706007387 */ /* 0x0003e20000100800 */
[----:B------:R-:W-:Y:S05]  /*8640*/  RET.REL.NODEC R46 `(_ZN7cutlass13device_kernelIN5flash19enable_sm80_to_sm89INS1_16FlashAttnBwdSm80INS1_25CollectiveMainloopBwdSm80ILi2ELi2EN4cute5tupleIJNS5_1CILi64EEENS7_ILi128EEES8_EEENS_10bfloat16_tEfNS_4arch4Sm80ELb1ELb0ELb1ELb1ELb1ELb0ELb0ELb0ELi2ELi2ELi4ELi2ELb1EEENS1_21CollectiveEpilogueBwdISA_SB_SD_Li256ELb1ELb0ELi2EEENS1_25SingleTileBwdLPTSchedulerILb1ELi128ELb1EEEEEEEEEvNT_6ParamsE) ;  /* 0xffff79b02e007950 */ /* 0x000fea0003c3ffff */
        .type           $_ZN7cutlass13device_kernelIN5flash19enable_sm80_to_sm89INS1_16FlashAttnBwdSm80INS1_25CollectiveMainloopBwdSm80ILi2ELi2EN4cute5tupleIJNS5_1CILi64EEENS7_ILi128EEES8_EEENS_10bfloat16_tEfNS_4arch4Sm80ELb1ELb0ELb1ELb1ELb1ELb0ELb0ELb0ELi2ELi2ELi4ELi2ELb1EEENS1_21CollectiveEpilogueBwdISA_SB_SD_Li256ELb1ELb0ELi2EEENS1_25SingleTileBwdLPTSchedulerILb1ELi128ELb1EEEEEEEEEvNT_6ParamsE$_ZN4cute3eso3ESOILb1ELb0EJNS_1CILi0EEES3_iEEC2ERKS3_S6_RKi,@function
        .size           $_ZN7cutlass13device_kernelIN5flash19enable_sm80_to_sm89INS1_16FlashAttnBwdSm80INS1_25CollectiveMainloopBwdSm80ILi2ELi2EN4cute5tupleIJNS5_1CILi64EEENS7_ILi128EEES8_EEENS_10bfloat16_tEfNS_4arch4Sm80ELb1ELb0ELb1ELb1ELb1ELb0ELb0ELb0ELi2ELi2ELi4ELi2ELb1EEENS1_21CollectiveEpilogueBwdISA_SB_SD_Li256ELb1ELb0ELi2EEENS1_25SingleTileBwdLPTSchedulerILb1ELi128ELb1EEEEEEEEEvNT_6ParamsE$_ZN4cute3eso3ESOILb1ELb0EJNS_1CILi0EEES3_iEEC2ERKS3_S6_RKi,($_ZN7cutlass13device_kernelIN5flash19enable_sm80_to_sm89INS1_16FlashAttnBwdSm80INS1_25CollectiveMainloopBwdSm80ILi2ELi2EN4cute5tupleIJNS5_1CILi64EEENS7_ILi128EEES8_EEENS_10bfloat16_tEfNS_4arch4Sm80ELb1ELb0ELb1ELb1ELb1ELb0ELb0ELb0ELi2ELi2ELi4ELi2ELb1EEENS1_21CollectiveEpilogueBwdISA_SB_SD_Li256ELb1ELb0ELi2EEENS1_25SingleTileBwdLPTSchedulerILb1ELi128ELb1EEEEEEEEEvNT_6ParamsE$_ZN4cute3eso3ESOILb1ELb0EJNS_1CILi0EEES3_iS3_EEC2ERKS3_S6_RKiS6_ - $_ZN7cutlass13device_kernelIN5flash19enable_sm80_to_sm89INS1_16FlashAttnBwdSm80INS1_25CollectiveMainloopBwdSm80ILi2ELi2EN4cute5tupleIJNS5_1CILi64EEENS7_ILi128EEES8_EEENS_10bfloat16_tEfNS_4arch4Sm80ELb1ELb0ELb1ELb1ELb1ELb0ELb0ELb0ELi2ELi2ELi4ELi2ELb1EEENS1_21CollectiveEpilogueBwdISA_SB_SD_Li256ELb1ELb0ELi2EEENS1_25SingleTileBwdLPTSchedulerILb1ELi128ELb1EEEEEEEEEvNT_6ParamsE$_ZN4cute3eso3ESOILb1ELb0EJNS_1CILi0EEES3_iEEC2ERKS3_S6_RKi)
$_ZN7cutlass13device_kernelIN5flash19enable_sm80_to_sm89INS1_16FlashAttnBwdSm80INS1_25CollectiveMainloopBwdSm80ILi2ELi2EN4cute5tupleIJNS5_1CILi64EEENS7_ILi128EEES8_EEENS_10bfloat16_tEfNS_4arch4Sm80ELb1ELb0ELb1ELb1ELb1ELb0ELb0ELb0ELi2ELi2ELi4ELi2ELb1EEENS1_21CollectiveEpilogueBwdISA_SB_SD_Li256ELb1ELb0ELi2EEENS1_25SingleTileBwdLPTSchedulerILb1ELi128ELb1EEEEEEEEEvNT_6ParamsE$_ZN4cute3eso3ESOILb1ELb0EJNS_1CILi0EEES3_iEEC2ERKS3_S6_RKi:
[----:B------:R-:W-:Y:S02]  /*8650*/  IADD3 R6, R27, -c[0x0][0x20], RZ ;  /* 0x800008001b067a10 */ /* 0x000fe40007ffe0ff */
[----:B------:R-:W-:-:S03]  /*8660*/  MOV R17, 0x0 ;  /* 0x0000000000117802 */ /* 0x000fc60000000f00 */
[----:B------:R1:W-:Y:S01]  /*8670*/  STL [R6], R7 ;  /* 0x0000000706007387 */ /* 0x0003e20000100800 */
[----:B------:R-:W-:Y:S05]  /*8680*/  RET.REL.NODEC R16 `(_ZN7cutlass13device_kernelIN5flash19enable_sm80_to_sm89INS1_16FlashAttnBwdSm80INS1_25CollectiveMainloopBwdSm80ILi2ELi2EN4cute5tupleIJNS5_1CILi64EEENS7_ILi128EEES8_EEENS_10bfloat16_tEfNS_4arch4Sm80ELb1ELb0ELb1ELb1ELb1ELb0ELb0ELb0ELi2ELi2ELi4ELi2ELb1EEENS1_21CollectiveEpilogueBwdISA_SB_SD_Li256ELb1ELb0ELi2EEENS1_25SingleTileBwdLPTSchedulerILb1ELi128ELb1EEEEEEEEEvNT_6ParamsE) ;  /* 0xffff797010007950 */ /* 0x000fea0003c3ffff */
        .type           $_ZN7cutlass13device_kernelIN5flash19enable_sm80_to_sm89INS1_16FlashAttnBwdSm80INS1_25CollectiveMainloopBwdSm80ILi2ELi2EN4cute5tupleIJNS5_1CILi64EEENS7_ILi128EEES8_EEENS_10bfloat16_tEfNS_4arch4Sm80ELb1ELb0ELb1ELb1ELb1ELb0ELb0ELb0ELi2ELi2ELi4ELi2ELb1EEENS1_21CollectiveEpilogueBwdISA_SB_SD_Li256ELb1ELb0ELi2EEENS1_25SingleTileBwdLPTSchedulerILb1ELi128ELb1EEEEEEEEEvNT_6ParamsE$_ZN4cute3eso3ESOILb1ELb0EJNS_1CILi0EEES3_iS3_EEC2ERKS3_S6_RKiS6_,@function
        .size           $_ZN7cutlass13device_kernelIN5flash19enable_sm80_to_sm89INS1_16FlashAttnBwdSm80INS1_25CollectiveMainloopBwdSm80ILi2ELi2EN4cute5tupleIJNS5_1CILi64EEENS7_ILi128EEES8_EEENS_10bfloat16_tEfNS_4arch4Sm80ELb1ELb0ELb1ELb1ELb1ELb0ELb0ELb0ELi2ELi2ELi4ELi2ELb1EEENS1_21CollectiveEpilogueBwdISA_SB_SD_Li256ELb1ELb0ELi2EEENS1_25SingleTileBwdLPTSchedulerILb1ELi128ELb1EEEEEEEEEvNT_6ParamsE$_ZN4cute3eso3ESOILb1ELb0EJNS_1CILi0EEES3_iS3_EEC2ERKS3_S6_RKiS6_,($_ZN7cutlass13device_kernelIN5flash19enable_sm80_to_sm89INS1_16FlashAttnBwdSm80INS1_25CollectiveMainloopBwdSm80ILi2ELi2EN4cute5tupleIJNS5_1CILi64EEENS7_ILi128EEES8_EEENS_10bfloat16_tEfNS_4arch4Sm80ELb1ELb0ELb1ELb1ELb1ELb0ELb0ELb0ELi2ELi2ELi4ELi2ELb1EEENS1_21CollectiveEpilogueBwdISA_SB_SD_Li256ELb1ELb0ELi2EEENS1_25SingleTileBwdLPTSchedulerILb1ELi128ELb1EEEEEEEEEvNT_6ParamsE$_ZN4cute3eso3ESOILb1ELb0EJNS_1CILi0EEES3_iiEEC2ERKS3_S6_RKiS8_ - $_ZN7cutlass13device_kernelIN5flash19enable_sm80_to_sm89INS1_16FlashAttnBwdSm80INS1_25CollectiveMainloopBwdSm80ILi2ELi2EN4cute5tupleIJNS5_1CILi64EEENS7_ILi128EEES8_EEENS_10bfloat16_tEfNS_4arch4Sm80ELb1ELb0ELb1ELb1ELb1ELb0ELb0ELb0ELi2ELi2ELi4ELi2ELb1EEENS1_21CollectiveEpilogueBwdISA_SB_SD_Li256ELb1ELb0ELi2EEENS1_25SingleTileBwdLPTSchedulerILb1ELi128ELb1EEEEEEEEEvNT_6ParamsE$_ZN4cute3eso3ESOILb1ELb0EJNS_1CILi0EEES3_iS3_EEC2ERKS3_S6_RKiS6_)
$_ZN7cutlass13device_kernelIN5flash19enable_sm80_to_sm89INS1_16FlashAttnBwdSm80INS1_25CollectiveMainloopBwdSm80ILi2ELi2EN4cute5tupleIJNS5_1CILi64EEENS7_ILi128EEES8_EEENS_10bfloat16_tEfNS_4arch4Sm80ELb1ELb0ELb1ELb1ELb1ELb0ELb0ELb0ELi2ELi2ELi4ELi2ELb1EEENS1_21CollectiveEpilogueBwdISA_SB_SD_Li256ELb1ELb0ELi2EEENS1_25SingleTileBwdLPTSchedulerILb1ELi128ELb1EEEEEEEEEvNT_6ParamsE$_ZN4cute3eso3ESOILb1ELb0EJNS_1CILi0EEES3_iS3_EEC2ERKS3_S6_RKiS6_:
[----:B------:R-:W-:Y:S01]  /*8690*/  IADD3 R6, R27, -c[0x0][0x20], RZ ;  /* 0x800008001b067a10 */ /* 0x000fe20007ffe0ff */
[----:B------:R-:W-:Y:S01]  /*86a0*/  IMAD.MOV.U32 R46, RZ, RZ, R10 ;  /* 0x000000ffff2e7224 */ /* 0x000fe200078e000a */
[----:B------:R-:W-:-:S03]  /*86b0*/  MOV R47, 0x0 ;  /* 0x00000000002f7802 */ /* 0x000fc60000000f00 */
[----:B------:R1:W-:Y:S01]  /*86c0*/  STL [R6], R13 ;  /* 0x0000000d06007387 */ /* 0x0003e20000100800 */
[----:B------:R-:W-:Y:S05]  /*86d0*/  RET.REL.NODEC R46 `(_ZN7cutlass13device_kernelIN5flash19enable_sm80_to_sm89INS1_16FlashAttnBwdSm80INS1_25CollectiveMainloopBwdSm80ILi2ELi2EN4cute5tupleIJNS5_1CILi64EEENS7_ILi128EEES8_EEENS_10bfloat16_tEfNS_4arch4Sm80ELb1ELb0ELb1ELb1ELb1ELb0ELb0ELb0ELi2ELi2ELi4ELi2ELb1EEENS1_21CollectiveEpilogueBwdISA_SB_SD_Li256ELb1ELb0ELi2EEENS1_25SingleTileBwdLPTSchedulerILb1ELi128ELb1EEEEEEEEEvNT_6ParamsE) ;  /* 0xffff79202e007950 */ /* 0x000fea0003c3ffff */
        .type           $_ZN7cutlass13device_kernelIN5flash19enable_sm80_to_sm89INS1_16FlashAttnBwdSm80INS1_25CollectiveMainloopBwdSm80ILi2ELi2EN4cute5tupleIJNS5_1CILi64EEENS7_ILi128EEES8_EEENS_10bfloat16_tEfNS_4arch4Sm80ELb1ELb0ELb1ELb1ELb1ELb0ELb0ELb0ELi2ELi2ELi4ELi2ELb1EEENS1_21CollectiveEpilogueBwdISA_SB_SD_Li256ELb1ELb0ELi2EEENS1_25SingleTileBwdLPTSchedulerILb1ELi128ELb1EEEEEEEEEvNT_6ParamsE$_ZN4cute3eso3ESOILb1ELb0EJNS_1CILi0EEES3_iiEEC2ERKS3_S6_RKiS8_,@function
        .size           $_ZN7cutlass13device_kernelIN5flash19enable_sm80_to_sm89INS1_16FlashAttnBwdSm80INS1_25CollectiveMainloopBwdSm80ILi2ELi2EN4cute5tupleIJNS5_1CILi64EEENS7_ILi128EEES8_EEENS_10bfloat16_tEfNS_4arch4Sm80ELb1ELb0ELb1ELb1ELb1ELb0ELb0ELb0ELi2ELi2ELi4ELi2ELb1EEENS1_21CollectiveEpilogueBwdISA_SB_SD_Li256ELb1ELb0ELi2EEENS1_25SingleTileBwdLPTSchedulerILb1ELi128ELb1EEEEEEEEEvNT_6ParamsE$_ZN4cute3eso3ESOILb1ELb0EJNS_1CILi0EEES3_iiEEC2ERKS3_S6_RKiS8_,($_ZN7cutlass13device_kernelIN5flash19enable_sm80_to_sm89INS1_16FlashAttnBwdSm80INS1_25CollectiveMainloopBwdSm80ILi2ELi2EN4cute5tupleIJNS5_1CILi64EEENS7_ILi128EEES8_EEENS_10bfloat16_tEfNS_4arch4Sm80ELb1ELb0ELb1ELb1ELb1ELb0ELb0ELb0ELi2ELi2ELi4ELi2ELb1EEENS1_21CollectiveEpilogueBwdISA_SB_SD_Li256ELb1ELb0ELi2EEENS1_25SingleTileBwdLPTSchedulerILb1ELi128ELb1EEEEEEEEEvNT_6ParamsE$_ZN4cute3eso3ESOILb1ELb0EJNS_1CILi0EEEiEEC2ERKS3_RKi - $_ZN7cutlass13device_kernelIN5flash19enable_sm80_to_sm89INS1_16FlashAttnBwdSm80INS1_25CollectiveMainloopBwdSm80ILi2ELi2EN4cute5tupleIJNS5_1CILi64EEENS7_ILi128EEES8_EEENS_10bfloat16_tEfNS_4arch4Sm80ELb1ELb0ELb1ELb1ELb1ELb0ELb0ELb0ELi2ELi2ELi4ELi2ELb1EEENS1_21CollectiveEpilogueBwdISA_SB_SD_Li256ELb1ELb0ELi2EEENS1_25SingleTileBwdLPTSchedulerILb1ELi128ELb1EEEEEEEEEvNT_6ParamsE$_ZN4cute3eso3ESOILb1ELb0EJNS_1CILi0EEES3_iiEEC2ERKS3_S6_RKiS8_)
$_ZN7cutlass13device_kernelIN5flash19enable_sm80_to_sm89INS1_16FlashAttnBwdSm80INS1_25CollectiveMainloopBwdSm80ILi2ELi2EN4cute5tupleIJNS5_1CILi64EEENS7_ILi128EEES8_EEENS_10bfloat16_tEfNS_4arch4Sm80ELb1ELb0ELb1ELb1ELb1ELb0ELb0ELb0ELi2ELi2ELi4ELi2ELb1EEENS1_21CollectiveEpilogueBwdISA_SB_SD_Li256ELb1ELb0ELi2EEENS1_25SingleTileBwdLPTSchedulerILb1ELi128ELb1EEEEEEEEEvNT_6ParamsE$_ZN4cute3eso3ESOILb1ELb0EJNS_1CILi0EEES3_iiEEC2ERKS3_S6_RKiS8_:
[----:B------:R-:W-:Y:S02]  /*86e0*/  IADD3 R10, R10, -c[0x0][0x20], RZ ;  /* 0x800008000a0a7a10 */ /* 0x000fe40007ffe0ff */
[----:B------:R-:W-:-:S03]  /*86f0*/  IADD3 R7, R7, -c[0x0][0x20], RZ ;  /* 0x8000080007077a10 */ /* 0x000fc60007ffe0ff */
[----:B------:R1:W-:Y:S04]  /*8700*/  STL [R10], R13 ;  /* 0x0000000d0a007387 */ /* 0x0003e80000100800 */
[----:B------:R-:W2:Y:S01]  /*8710*/  LDL R7, [R7] ;  /* 0x0000000007077983 */ /* 0x000ea20000100800 */
[----:B------:R-:W-:-:S03]  /*8720*/  IMAD.MOV.U32 R17, RZ, RZ, 0x0 ;  /* 0x00000000ff117424 */ /* 0x000fc600078e00ff */
[----:B--2---:R1:W-:Y:S01]  /*8730*/  STL [R10+0x4], R7 ;  /* 0x000004070a007387 */ /* 0x0043e20000100800 */
[----:B------:R-:W-:Y:S05]  /*8740*/  RET.REL.NODEC R16 `(_ZN7cutlass13device_kernelIN5flash19enable_sm80_to_sm89INS1_16FlashAttnBwdSm80INS1_25CollectiveMainloopBwdSm80ILi2ELi2EN4cute5tupleIJNS5_1CILi64EEENS7_ILi128EEES8_EEENS_10bfloat16_tEfNS_4arch4Sm80ELb1ELb0ELb1ELb1ELb1ELb0ELb0ELb0ELi2ELi2ELi4ELi2ELb1EEENS1_21CollectiveEpilogueBwdISA_SB_SD_Li256ELb1ELb0ELi2EEENS1_25SingleTileBwdLPTSchedulerILb1ELi128ELb1EEEEEEEEEvNT_6ParamsE) ;  /* 0xffff78b010007950 */ /* 0x000fea0003c3ffff */
        .type           $_ZN7cutlass13device_kernelIN5flash19enable_sm80_to_sm89INS1_16FlashAttnBwdSm80INS1_25CollectiveMainloopBwdSm80ILi2ELi2EN4cute5tupleIJNS5_1CILi64EEENS7_ILi128EEES8_EEENS_10bfloat16_tEfNS_4arch4Sm80ELb1ELb0ELb1ELb1ELb1ELb0ELb0ELb0ELi2ELi2ELi4ELi2ELb1EEENS1_21CollectiveEpilogueBwdISA_SB_SD_Li256ELb1ELb0ELi2EEENS1_25SingleTileBwdLPTSchedulerILb1ELi128ELb1EEEEEEEEEvNT_6ParamsE$_ZN4cute3eso3ESOILb1ELb0EJNS_1CILi0EEEiEEC2ERKS3_RKi,@function
        .size           $_ZN7cutlass13device_kernelIN5flash19enable_sm80_to_sm89INS1_16FlashAttnBwdSm80INS1_25CollectiveMainloopBwdSm80ILi2ELi2EN4cute5tupleIJNS5_1CILi64EEENS7_ILi128EEES8_EEENS_10bfloat16_tEfNS_4arch4Sm80ELb1ELb0ELb1ELb1ELb1ELb0ELb0ELb0ELi2ELi2ELi4ELi2ELb1EEENS1_21CollectiveEpilogueBwdISA_SB_SD_Li256ELb1ELb0ELi2EEENS1_25SingleTileBwdLPTSchedulerILb1ELi128ELb1EEEEEEEEEvNT_6ParamsE$_ZN4cute3eso3ESOILb1ELb0EJNS_1CILi0EEEiEEC2ERKS3_RKi,($_ZN7cutlass13device_kernelIN5flash19enable_sm80_to_sm89INS1_16FlashAttnBwdSm80INS1_25CollectiveMainloopBwdSm80ILi2ELi2EN4cute5tupleIJNS5_1CILi64EEENS7_ILi128EEES8_EEENS_10bfloat16_tEfNS_4arch4Sm80ELb1ELb0ELb1ELb1ELb1ELb0ELb0ELb0ELi2ELi2ELi4ELi2ELb1EEENS1_21CollectiveEpilogueBwdISA_SB_SD_Li256ELb1ELb0ELi2EEENS1_25SingleTileBwdLPTSchedulerILb1ELi128ELb1EEEEEEEEEvNT_6ParamsE$_ZN4cute3eso3ESOILb1ELb0EJNS_1CILi0EEEiS3_EEC2ERKS3_RKiS6_ - $_ZN7cutlass13device_kernelIN5flash19enable_sm80_to_sm89INS1_16FlashAttnBwdSm80INS1_25CollectiveMainloopBwdSm80ILi2ELi2EN4cute5tupleIJNS5_1CILi64EEENS7_ILi128EEES8_EEENS_10bfloat16_tEfNS_4arch4Sm80ELb1ELb0ELb1ELb1ELb1ELb0ELb0ELb0ELi2ELi2ELi4ELi2ELb1EEENS1_21CollectiveEpilogueBwdISA_SB_SD_Li256ELb1ELb0ELi2EEENS1_25SingleTileBwdLPTSchedulerILb1ELi128ELb1EEEEEEEEEvNT_6ParamsE$_ZN4cute3eso3ESOILb1ELb0EJNS_1CILi0EEEiEEC2ERKS3_RKi)
$_ZN7cutlass13device_kernelIN5flash19enable_sm80_to_sm89INS1_16FlashAttnBwdSm80INS1_25CollectiveMainloopBwdSm80ILi2ELi2EN4cute5tupleIJNS5_1CILi64EEENS7_ILi128EEES8_EEENS_10bfloat16_tEfNS_4arch4Sm80ELb1ELb0ELb1ELb1ELb1ELb0ELb0ELb0ELi2ELi2ELi4ELi2ELb1EEENS1_21CollectiveEpilogueBwdISA_SB_SD_Li256ELb1ELb0ELi2EEENS1_25SingleTileBwdLPTSchedulerILb1ELi128ELb1EEEEEEEEEvNT_6ParamsE$_ZN4cute3eso3ESOILb1ELb0EJNS_1CILi0EEEiEEC2ERKS3_RKi:
[----:B------:R-:W-:Y:S02]  /*8750*/  IADD3 R6, R13, -c[0x0][0x20], RZ ;  /* 0x800008000d067a10 */ /* 0x000fe40007ffe0ff */
[----:B------:R-:W-:-:S03]  /*8760*/  MOV R17, 0x0 ;  /* 0x0000000000117802 */ /* 0x000fc60000000f00 */
[----:B------:R1:W-:Y:S01]  /*8770*/  STL [R6], R7 ;  /* 0x0000000706007387 */ /* 0x0003e20000100800 */
[----:B------:R-:W-:Y:S05]  /*8780*/  RET.REL.NODEC R16 `(_ZN7cutlass13device_kernelIN5flash19enable_sm80_to_sm89INS1_16FlashAttnBwdSm80INS1_25CollectiveMainloopBwdSm80ILi2ELi2EN4cute5tupleIJNS5_1CILi64EEENS7_ILi128EEES8_EEENS_10bfloat16_tEfNS_4arch4Sm80ELb1ELb0ELb1ELb1ELb1ELb0ELb0ELb0ELi2ELi2ELi4ELi2ELb1EEENS1_21CollectiveEpilogueBwdISA_SB_SD_Li256ELb1ELb0ELi2EEENS1_25SingleTileBwdLPTSchedulerILb1ELi128ELb1EEEEEEEEEvNT_6ParamsE) ;  /* 0xffff787010007950 */ /* 0x000fea0003c3ffff */
        .type           $_ZN7cutlass13device_kernelIN5flash19enable_sm80_to_sm89INS1_16FlashAttnBwdSm80INS1_25CollectiveMainloopBwdSm80ILi2ELi2EN4cute5tupleIJNS5_1CILi64EEENS7_ILi128EEES8_EEENS_10bfloat16_tEfNS_4arch4Sm80ELb1ELb0ELb1ELb1ELb1ELb0ELb0ELb0ELi2ELi2ELi4ELi2ELb1EEENS1_21CollectiveEpilogueBwdISA_SB_SD_Li256ELb1ELb0ELi2EEENS1_25SingleTileBwdLPTSchedulerILb1ELi128ELb1EEEEEEEEEvNT_6ParamsE$_ZN4cute3eso3ESOILb1ELb0EJNS_1CILi0EEEiS3_EEC2ERKS3_RKiS6_,@function
        .size           $_ZN7cutlass13device_kernelIN5flash19enable_sm80_to_sm89INS1_16FlashAttnBwdSm80INS1_25CollectiveMainloopBwdSm80ILi2ELi2EN4cute5tupleIJNS5_1CILi64EEENS7_ILi128EEES8_EEENS_10bfloat16_tEfNS_4arch4Sm80ELb1ELb0ELb1ELb1ELb1ELb0ELb0ELb0ELi2ELi2ELi4ELi2ELb1EEENS1_21CollectiveEpilogueBwdISA_SB_SD_Li256ELb1ELb0ELi2EEENS1_25SingleTileBwdLPTSchedulerILb1ELi128ELb1EEEEEEEEEvNT_6ParamsE$_ZN4cute3eso3ESOILb1ELb0EJNS_1CILi0EEEiS3_EEC2ERKS3_RKiS6_,($_ZN7cutlass13device_kernelIN5flash19enable_sm80_to_sm89INS1_16FlashAttnBwdSm80INS1_25CollectiveMainloopBwdSm80ILi2ELi2EN4cute5tupleIJNS5_1CILi64EEENS7_ILi128EEES8_EEENS_10bfloat16_tEfNS_4arch4Sm80ELb1ELb0ELb1ELb1ELb1ELb0ELb0ELb0ELi2ELi2ELi4ELi2ELb1EEENS1_21CollectiveEpilogueBwdISA_SB_SD_Li256ELb1ELb0ELi2EEENS1_25SingleTileBwdLPTSchedulerILb1ELi128ELb1EEEEEEEEEvNT_6ParamsE$_ZN4cute3eso3ESOILb1ELb0EJNS_1CILi0EEEiS3_S3_EEC2ERKS3_RKiS6_S6_ - $_ZN7cutlass13device_kernelIN5flash19enable_sm80_to_sm89INS1_16FlashAttnBwdSm80INS1_25CollectiveMainloopBwdSm80ILi2ELi2EN4cute5tupleIJNS5_1CILi64EEENS7_ILi128EEES8_EEENS_10bfloat16_tEfNS_4arch4Sm80ELb1ELb0ELb1ELb1ELb1ELb0ELb0ELb0ELi2ELi2ELi4ELi2ELb1EEENS1_21CollectiveEpilogueBwdISA_SB_SD_Li256ELb1ELb0ELi2EEENS1_25SingleTileBwdLPTSchedulerILb1ELi128ELb1EEEEEEEEEvNT_6ParamsE$_ZN4cute3eso3ESOILb1ELb0EJNS_1CILi0EEEiS3_EEC2ERKS3_RKiS6_)
$_ZN7cutlass13device_kernelIN5flash19enable_sm80_to_sm89INS1_16FlashAttnBwdSm80INS1_25CollectiveMainloopBwdSm80ILi2ELi2EN4cute5tupleIJNS5_1CILi64EEENS7_ILi128EEES8_EEENS_10bfloat16_tEfNS_4arch4Sm80ELb1ELb0ELb1ELb1ELb1ELb0ELb0ELb0ELi2ELi2ELi4ELi2ELb1EEENS1_21CollectiveEpilogueBwdISA_SB_SD_Li256ELb1ELb0ELi2EEENS1_25SingleTileBwdLPTSchedulerILb1ELi128ELb1EEEEEEEEEvNT_6ParamsE$_ZN4cute3eso3ESOILb1ELb0EJNS_1CILi0EEEiS3_EEC2ERKS3_RKiS6_:
[----:B------:R-:W-:Y:S02]  /*8790*/  IADD3 R6, R4, -c[0x0][0x20], RZ ;  /* 0x8000080004067a10 */ /* 0x000fe40007ffe0ff */
[----:B------:R-:W-:-:S03]  /*87a0*/  MOV R9, 0x0 ;  /* 0x0000000000097802 */ /* 0x000fc60000000f00 */
[----:B------:R1:W-:Y:S01]  /*87b0*/  STL [R6], R7 ;  /* 0x0000000706007387 */ /* 0x0003e20000100800 */
[----:B------:R-:W-:Y:S05]  /*87c0*/  RET.REL.NODEC R8 `(_ZN7cutlass13device_kernelIN5flash19enable_sm80_to_sm89INS1_16FlashAttnBwdSm80INS1_25CollectiveMainloopBwdSm80ILi2ELi2EN4cute5tupleIJNS5_1CILi64EEENS7_ILi128EEES8_EEENS_10bfloat16_tEfNS_4arch4Sm80ELb1ELb0ELb1ELb1ELb1ELb0ELb0ELb0ELi2ELi2ELi4ELi2ELb1EEENS1_21CollectiveEpilogueBwdISA_SB_SD_Li256ELb1ELb0ELi2EEENS1_25SingleTileBwdLPTSchedulerILb1ELi128ELb1EEEEEEEEEvNT_6ParamsE) ;  /* 0xffff783008007950 */ /* 0x000fea0003c3ffff */
        .type           $_ZN7cutlass13device_kernelIN5flash19enable_sm80_to_sm89INS1_16FlashAttnBwdSm80INS1_25CollectiveMainloopBwdSm80ILi2ELi2EN4cute5tupleIJNS5_1CILi64EEENS7_ILi128EEES8_EEENS_10bfloat16_tEfNS_4arch4Sm80ELb1ELb0ELb1ELb1ELb1ELb0ELb0ELb0ELi2ELi2ELi4ELi2ELb1EEENS1_21CollectiveEpilogueBwdISA_SB_SD_Li256ELb1ELb0ELi2EEENS1_25SingleTileBwdLPTSchedulerILb1ELi128ELb1EEEEEEEEEvNT_6ParamsE$_ZN4cute3eso3ESOILb1ELb0EJNS_1CILi0EEEiS3_S3_EEC2ERKS3_RKiS6_S6_,@function
        .size           $_ZN7cutlass13device_kernelIN5flash19enable_sm80_to_sm89INS1_16FlashAttnBwdSm80INS1_25CollectiveMainloopBwdSm80ILi2ELi2EN4cute5tupleIJNS5_1CILi64EEENS7_ILi128EEES8_EEENS_10bfloat16_tEfNS_4arch4Sm80ELb1ELb0ELb1ELb1ELb1ELb0ELb0ELb0ELi2ELi2ELi4ELi2ELb1EEENS1_21CollectiveEpilogueBwdISA_SB_SD_Li256ELb1ELb0ELi2EEENS1_25SingleTileBwdLPTSchedulerILb1ELi128ELb1EEEEEEEEEvNT_6ParamsE$_ZN4cute3eso3ESOILb1ELb0EJNS_1CILi0EEEiS3_S3_EEC2ERKS3_RKiS6_S6_,($_ZN7cutlass13device_kernelIN5flash19enable_sm80_to_sm89INS1_16FlashAttnBwdSm80INS1_25CollectiveMainloopBwdSm80ILi2ELi2EN4cute5tupleIJNS5_1CILi64EEENS7_ILi128EEES8_EEENS_10bfloat16_tEfNS_4arch4Sm80ELb1ELb0ELb1ELb1ELb1ELb0ELb0ELb0ELi2ELi2ELi4ELi2ELb1EEENS1_21CollectiveEpilogueBwdISA_SB_SD_Li256ELb1ELb0ELi2EEENS1_25SingleTileBwdLPTSchedulerILb1ELi128ELb1EEEEEEEEEvNT_6ParamsE$_ZN4cute3eso3ESOILb1ELb0EJNS_1CILi0EEEiiiEEC2ERKS3_RKiS8_S8_ - $_ZN7cutlass13device_kernelIN5flash19enable_sm80_to_sm89INS1_16FlashAttnBwdSm80INS1_25CollectiveMainloopBwdSm80ILi2ELi2EN4cute5tupleIJNS5_1CILi64EEENS7_ILi128EEES8_EEENS_10bfloat16_tEfNS_4arch4Sm80ELb1ELb0ELb1ELb1ELb1ELb0ELb0ELb0ELi2ELi2ELi4ELi2ELb1EEENS1_21CollectiveEpilogueBwdISA_SB_SD_Li256ELb1ELb0ELi2EEENS1_25SingleTileBwdLPTSchedulerILb1ELi128ELb1EEEEEEEEEvNT_6ParamsE$_ZN4cute3eso3ESOILb1ELb0EJNS_1CILi0EEEiS3_S3_EEC2ERKS3_RKiS6_S6_)
$_ZN7cutlass13device_kernelIN5flash19enable_sm80_to_sm89INS1_16FlashAttnBwdSm80INS1_25CollectiveMainloopBwdSm80ILi2ELi2EN4cute5tupleIJNS5_1CILi64EEENS7_ILi128EEES8_EEENS_10bfloat16_tEfNS_4arch4Sm80ELb1ELb0ELb1ELb1ELb1ELb0ELb0ELb0ELi2ELi2ELi4ELi2ELb1EEENS1_21CollectiveEpilogueBwdISA_SB_SD_Li256ELb1ELb0ELi2EEENS1_25SingleTileBwdLPTSchedulerILb1ELi128ELb1EEEEEEEEEvNT_6ParamsE$_ZN4cute3eso3ESOILb1ELb0EJNS_1CILi0EEEiS3_S3_EEC2ERKS3_RKiS6_S6_:
[----:B------:R-:W-:Y:S02]  /*87d0*/  IADD3 R6, R27, -c[0x0][0x20], RZ ;  /* 0x800008001b067a10 */ /* 0x000fe40007ffe0ff */
[----:B------:R-:W-:-:S03]  /*87e0*/  MOV R17, 0x0 ;  /* 0x0000000000117802 */ /* 0x000fc60000000f00 */
[----:B------:R1:W-:Y:S01]  /*87f0*/  STL [R6], R7 ;  /* 0x0000000706007387 */ /* 0x0003e20000100800 */
[----:B------:R-:W-:Y:S05]  /*8800*/  RET.REL.NODEC R16 `(_ZN7cutlass13device_kernelIN5flash19enable_sm80_to_sm89INS1_16FlashAttnBwdSm80INS1_25CollectiveMainloopBwdSm80ILi2ELi2EN4cute5tupleIJNS5_1CILi64EEENS7_ILi128EEES8_EEENS_10bfloat16_tEfNS_4arch4Sm80ELb1ELb0ELb1ELb1ELb1ELb0ELb0ELb0ELi2ELi2ELi4ELi2ELb1EEENS1_21CollectiveEpilogueBwdISA_SB_SD_Li256ELb1ELb0ELi2EEENS1_25SingleTileBwdLPTSchedulerILb1ELi128ELb1EEEEEEEEEvNT_6ParamsE) ;  /* 0xffff77f010007950 */ /* 0x000fea0003c3ffff */
        .type           $_ZN7cutlass13device_kernelIN5flash19enable_sm80_to_sm89INS1_16FlashAttnBwdSm80INS1_25CollectiveMainloopBwdSm80ILi2ELi2EN4cute5tupleIJNS5_1CILi64EEENS7_ILi128EEES8_EEENS_10bfloat16_tEfNS_4arch4Sm80ELb1ELb0ELb1ELb1ELb1ELb0ELb0ELb0ELi2ELi2ELi4ELi2ELb1EEENS1_21CollectiveEpilogueBwdISA_SB_SD_Li256ELb1ELb0ELi2EEENS1_25SingleTileBwdLPTSchedulerILb1ELi128ELb1EEEEEEEEEvNT_6ParamsE$_ZN4cute3eso3ESOILb1ELb0EJNS_1CILi0EEEiiiEEC2ERKS3_RKiS8_S8_,@function
        .size           $_ZN7cutlass13device_kernelIN5flash19enable_sm80_to_sm89INS1_16FlashAttnBwdSm80INS1_25CollectiveMainloopBwdSm80ILi2ELi2EN4cute5tupleIJNS5_1CILi64EEENS7_ILi128EEES8_EEENS_10bfloat16_tEfNS_4arch4Sm80ELb1ELb0ELb1ELb1ELb1ELb0ELb0ELb0ELi2ELi2ELi4ELi2ELb1EEENS1_21CollectiveEpilogueBwdISA_SB_SD_Li256ELb1ELb0ELi2EEENS1_25SingleTileBwdLPTSchedulerILb1ELi128ELb1EEEEEEEEEvNT_6ParamsE$_ZN4cute3eso3ESOILb1ELb0EJNS_1CILi0EEEiiiEEC2ERKS3_RKiS8_S8_,($_ZN7cutlass13device_kernelIN5flash19enable_sm80_to_sm89INS1_16FlashAttnBwdSm80INS1_25CollectiveMainloopBwdSm80ILi2ELi2EN4cute5tupleIJNS5_1CILi64EEENS7_ILi128EEES8_EEENS_10bfloat16_tEfNS_4arch4Sm80ELb1ELb0ELb1ELb1ELb1ELb0ELb0ELb0ELi2ELi2ELi4ELi2ELb1EEENS1_21CollectiveEpilogueBwdISA_SB_SD_Li256ELb1ELb0ELi2EEENS1_25SingleTileBwdLPTSchedulerILb1ELi128ELb1EEEEEEEEEvNT_6ParamsE$_ZN4cute3eso3ESOILb1ELb0EJNS_5tupleIJNS2_IJNS_1CILi8EEENS3_ILi1EEEEEENS3_ILi2EEES5_EEENS2_IJNS2_IJS5_NS3_ILi0EEEEEElS9_EEEEEC2ERKS8_RKSB_ - $_ZN7cutlass13device_kernelIN5flash19enable_sm80_to_sm89INS1_16FlashAttnBwdSm80INS1_25CollectiveMainloopBwdSm80ILi2ELi2EN4cute5tupleIJNS5_1CILi64EEENS7_ILi128EEES8_EEENS_10bfloat16_tEfNS_4arch4Sm80ELb1ELb0ELb1ELb1ELb1ELb0ELb0ELb0ELi2ELi2ELi4ELi2ELb1EEENS1_21CollectiveEpilogueBwdISA_SB_SD_Li256ELb1ELb0ELi2EEENS1_25SingleTileBwdLPTSchedulerILb1ELi128ELb1EEEEEEEEEvNT_6ParamsE$_ZN4cute3eso3ESOILb1ELb0EJNS_1CILi0EEEiiiEEC2ERKS3_RKiS8_S8_)
$_ZN7cutlass13device_kernelIN5flash19enable_sm80_to_sm89INS1_16FlashAttnBwdSm80INS1_25CollectiveMainloopBwdSm80ILi2ELi2EN4cute5tupleIJNS5_1CILi64EEENS7_ILi128EEES8_EEENS_10bfloat16_tEfNS_4arch4Sm80ELb1ELb0ELb1ELb1ELb1ELb0ELb0ELb0ELi2ELi2ELi4ELi2ELb1EEENS1_21CollectiveEpilogueBwdISA_SB_SD_Li256ELb1ELb0ELi2EEENS1_25SingleTileBwdLPTSchedulerILb1ELi128ELb1EEEEEEEEEvNT_6ParamsE$_ZN4cute3eso3ESOILb1ELb0EJNS_1CILi0EEEiiiEEC2ERKS3_RKiS8_S8_:
        /* <DEDUP_REMOVED lines=9> */
[----:B------:R-:W-:Y:S05]  /*88a0*/  RET.REL.NODEC R16 `(_ZN7cutlass13device_kernelIN5flash19enable_sm80_to_sm89INS1_16FlashAttnBwdSm80INS1_25CollectiveMainloopBwdSm80ILi2ELi2EN4cute5tupleIJNS5_1CILi64EEENS7_ILi128EEES8_EEENS_10bfloat16_tEfNS_4arch4Sm80ELb1ELb0ELb1ELb1ELb1ELb0ELb0ELb0ELi2ELi2ELi4ELi2ELb1EEENS1_21CollectiveEpilogueBwdISA_SB_SD_Li256ELb1ELb0ELi2EEENS1_25SingleTileBwdLPTSchedulerILb1ELi128ELb1EEEEEEEEEvNT_6ParamsE) ;  /* 0xffff775010007950 */ /* 0x000fea0003c3ffff */
        .type           $_ZN7cutlass13device_kernelIN5flash19enable_sm80_to_sm89INS1_16FlashAttnBwdSm80INS1_25CollectiveMainloopBwdSm80ILi2ELi2EN4cute5tupleIJNS5_1CILi64EEENS7_ILi128EEES8_EEENS_10bfloat16_tEfNS_4arch4Sm80ELb1ELb0ELb1ELb1ELb1ELb0ELb0ELb0ELi2ELi2ELi4ELi2ELb1EEENS1_21CollectiveEpilogueBwdISA_SB_SD_Li256ELb1ELb0ELi2EEENS1_25SingleTileBwdLPTSchedulerILb1ELi128ELb1EEEEEEEEEvNT_6ParamsE$_ZN4cute3eso3ESOILb1ELb0EJNS_5tupleIJNS2_IJNS_1CILi8EEENS3_ILi1EEEEEENS3_ILi2EEES5_EEENS2_IJNS2_IJS5_NS3_ILi0EEEEEElS9_EEEEEC2ERKS8_RKSB_,@function
        .size           $_ZN7cutlass13device_kernelIN5flash19enable_sm80_to_sm89INS1_16FlashAttnBwdSm80INS1_25CollectiveMainloopBwdSm80ILi2ELi2EN4cute5tupleIJNS5_1CILi64EEENS7_ILi128EEES8_EEENS_10bfloat16_tEfNS_4arch4Sm80ELb1ELb0ELb1ELb1ELb1ELb0ELb0ELb0ELi2ELi2ELi4ELi2ELb1EEENS1_21CollectiveEpilogueBwdISA_SB_SD_Li256ELb1ELb0ELi2EEENS1_25SingleTileBwdLPTSchedulerILb1ELi128ELb1EEEEEEEEEvNT_6ParamsE$_ZN4cute3eso3ESOILb1ELb0EJNS_5tupleIJNS2_IJNS_1CILi8EEENS3_ILi1EEEEEENS3_ILi2EEES5_EEENS2_IJNS2_IJS5_NS3_ILi0EEEEEElS9_EEEEEC2ERKS8_RKSB_,($_ZN7cutlass13device_kernelIN5flash19enable_sm80_to_sm89INS1_16FlashAttnBwdSm80INS1_25CollectiveMainloopBwdSm80ILi2ELi2EN4cute5tupleIJNS5_1CILi64EEENS7_ILi128EEES8_EEENS_10bfloat16_tEfNS_4arch4Sm80ELb1ELb0ELb1ELb1ELb1ELb0ELb0ELb0ELi2ELi2ELi4ELi2ELb1EEENS1_21CollectiveEpilogueBwdISA_SB_SD_Li256ELb1ELb0ELi2EEENS1_25SingleTileBwdLPTSchedulerILb1ELi128ELb1EEEEEEEEEvNT_6ParamsE$_ZN4cute3eso3ESOILb1ELb0EJNS_5tupleIJNS_1CILi1EEENS3_ILi0EEEEEElS5_EEC2ERKS6_RKlRKS5_ - $_ZN7cutlass13device_kernelIN5flash19enable_sm80_to_sm89INS1_16FlashAttnBwdSm80INS1_25CollectiveMainloopBwdSm80ILi2ELi2EN4cute5tupleIJNS5_1CILi64EEENS7_ILi128EEES8_EEENS_10bfloat16_tEfNS_4arch4Sm80ELb1ELb0ELb1ELb1ELb1ELb0ELb0ELb0ELi2ELi2ELi4ELi2ELb1EEENS1_21CollectiveEpilogueBwdISA_SB_SD_Li256ELb1ELb0ELi2EEENS1_25SingleTileBwdLPTSchedulerILb1ELi128ELb1EEEEEEEEEvNT_6ParamsE$_ZN4cute3eso3ESOILb1ELb0EJNS_5tupleIJNS2_IJNS_1CILi8EEENS3_ILi1EEEEEENS3_ILi2EEES5_EEENS2_IJNS2_IJS5_NS3_ILi0EEEEEElS9_EEEEEC2ERKS8_RKSB_)
$_ZN7cutlass13device_kernelIN5flash19enable_sm80_to_sm89INS1_16FlashAttnBwdSm80INS1_25CollectiveMainloopBwdSm80ILi2ELi2EN4cute5tupleIJNS5_1CILi64EEENS7_ILi128EEES8_EEENS_10bfloat16_tEfNS_4arch4Sm80ELb1ELb0ELb1ELb1ELb1ELb0ELb0ELb0ELi2ELi2ELi4ELi2ELb1EEENS1_21CollectiveEpilogueBwdISA_SB_SD_Li256ELb1ELb0ELi2EEENS1_25SingleTileBwdLPTSchedulerILb1ELi128ELb1EEEEEEEEEvNT_6ParamsE$_ZN4cute3eso3ESOILb1ELb0EJNS_5tupleIJNS2_IJNS_1CILi8EEENS3_ILi1EEEEEENS3_ILi2EEES5_EEENS2_IJNS2_IJS5_NS3_ILi0EEEEEElS9_EEEEEC2ERKS8_RKSB_:
[----:B------:R-:W-:Y:S01]  /*88b0*/  IADD3 R7, R4, -c[0x0][0x20], RZ ;  /* 0x8000080004077a10 */ /* 0x000fe20007ffe0ff */
[----:B------:R-:W-:Y:S01]  /*88c0*/  IMAD.MOV.U32 R128, RZ, RZ, R6 ;  /* 0x000000ffff807224 */ /* 0x000fe200078e0006 */
[----:B------:R-:W-:Y:S01]  /*88d0*/  MOV R130, R10 ;  /* 0x0000000a00827202 */ /* 0x000fe20000000f00 */
[----:B------:R-:W-:Y:S01]  /*88e0*/  IMAD.MOV.U32 R129, RZ, RZ, R9 ;  /* 0x000000ffff817224 */ /* 0x000fe200078e0009 */
[----:B------:R-:W-:-:S04]  /*88f0*/  MOV R131, 0x0 ;  /* 0x0000000000837802 */ /* 0x000fc80000000f00 */
[----:B------:R1:W-:Y:S01]  /*8900*/  STL.64 [R7], R128 ;  /* 0x0000008007007387 */ /* 0x0003e20000100a00 */
[----:B------:R-:W-:Y:S05]  /*8910*/  RET.REL.NODEC R130 `(_ZN7cutlass13device_kernelIN5flash19enable_sm80_to_sm89INS1_16FlashAttnBwdSm80INS1_25CollectiveMainloopBwdSm80ILi2ELi2EN4cute5tupleIJNS5_1CILi64EEENS7_ILi128EEES8_EEENS_10bfloat16_tEfNS_4arch4Sm80ELb1ELb0ELb1ELb1ELb1ELb0ELb0ELb0ELi2ELi2ELi4ELi2ELb1EEENS1_21CollectiveEpilogueBwdISA_SB_SD_Li256ELb1ELb0ELi2EEENS1_25SingleTileBwdLPTSchedulerILb1ELi128ELb1EEEEEEEEEvNT_6ParamsE) ;  /* 0xffff76e082007950 */ /* 0x000fea0003c3ffff */
        .type           $_ZN7cutlass13device_kernelIN5flash19enable_sm80_to_sm89INS1_16FlashAttnBwdSm80INS1_25CollectiveMainloopBwdSm80ILi2ELi2EN4cute5tupleIJNS5_1CILi64EEENS7_ILi128EEES8_EEENS_10bfloat16_tEfNS_4arch4Sm80ELb1ELb0ELb1ELb1ELb1ELb0ELb0ELb0ELi2ELi2ELi4ELi2ELb1EEENS1_21CollectiveEpilogueBwdISA_SB_SD_Li256ELb1ELb0ELi2EEENS1_25SingleTileBwdLPTSchedulerILb1ELi128ELb1EEEEEEEEEvNT_6ParamsE$_ZN4cute3eso3ESOILb1ELb0EJNS_5tupleIJNS_1CILi1EEENS3_ILi0EEEEEElS5_EEC2ERKS6_RKlRKS5_,@function
        .size           $_ZN7cutlass13device_kernelIN5flash19enable_sm80_to_sm89INS1_16FlashAttnBwdSm80INS1_25CollectiveMainloopBwdSm80ILi2ELi2EN4cute5tupleIJNS5_1CILi64EEENS7_ILi128EEES8_EEENS_10bfloat16_tEfNS_4arch4Sm80ELb1ELb0ELb1ELb1ELb1ELb0ELb0ELb0ELi2ELi2ELi4ELi2ELb1EEENS1_21CollectiveEpilogueBwdISA_SB_SD_Li256ELb1ELb0ELi2EEENS1_25SingleTileBwdLPTSchedulerILb1ELi128ELb1EEEEEEEEEvNT_6ParamsE$_ZN4cute3eso3ESOILb1ELb0EJNS_5tupleIJNS_1CILi1EEENS3_ILi0EEEEEElS5_EEC2ERKS6_RKlRKS5_,($_ZN7cutlass13device_kernelIN5flash19enable_sm80_to_sm89INS1_16FlashAttnBwdSm80INS1_25CollectiveMainloopBwdSm80ILi2ELi2EN4cute5tupleIJNS5_1CILi64EEENS7_ILi128EEES8_EEENS_10bfloat16_tEfNS_4arch4Sm80ELb1ELb0ELb1ELb1ELb1ELb0ELb0ELb0ELi2ELi2ELi4ELi2ELb1EEENS1_21CollectiveEpilogueBwdISA_SB_SD_Li256ELb1ELb0ELi2EEENS1_25SingleTileBwdLPTSchedulerILb1ELi128ELb1EEEEEEEEEvNT_6ParamsE$_ZN4cute3eso3ESOILb1ELb0EJNS_6LayoutINS_5tupleIJNS3_IJNS_1CILi1EEES5_EEEEEENS3_IJNS3_IJS5_NS4_ILi0EEEEEEEEEEENS_10ViewEngineINS_8gmem_ptrIPKN7cutlass9uint128_tEEEEEEEC2ERKSB_RKSJ_ - $_ZN7cutlass13device_kernelIN5flash19enable_sm80_to_sm89INS1_16FlashAttnBwdSm80INS1_25CollectiveMainloopBwdSm80ILi2ELi2EN4cute5tupleIJNS5_1CILi64EEENS7_ILi128EEES8_EEENS_10bfloat16_tEfNS_4arch4Sm80ELb1ELb0ELb1ELb1ELb1ELb0ELb0ELb0ELi2ELi2ELi4ELi2ELb1EEENS1_21CollectiveEpilogueBwdISA_SB_SD_Li256ELb1ELb0ELi2EEENS1_25SingleTileBwdLPTSchedulerILb1ELi128ELb1EEEEEEEEEvNT_6ParamsE$_ZN4cute3eso3ESOILb1ELb0EJNS_5tupleIJNS_1CILi1EEENS3_ILi0EEEEEElS5_EEC2ERKS6_RKlRKS5_)
$_ZN7cutlass13device_kernelIN5flash19enable_sm80_to_sm89INS1_16FlashAttnBwdSm80INS1_25CollectiveMainloopBwdSm80ILi2ELi2EN4cute5tupleIJNS5_1CILi64EEENS7_ILi128EEES8_EEENS_10bfloat16_tEfNS_4arch4Sm80ELb1ELb0ELb1ELb1ELb1ELb0ELb0ELb0ELi2ELi2ELi4ELi2ELb1EEENS1_21CollectiveEpilogueBwdISA_SB_SD_Li256ELb1ELb0ELi2EEENS1_25SingleTileBwdLPTSchedulerILb1ELi128ELb1EEEEEEEEEvNT_6ParamsE$_ZN4cute3eso3ESOILb1ELb0EJNS_5tupleIJNS_1CILi1EEENS3_ILi0EEEEEElS5_EEC2ERKS6_RKlRKS5_:
[----:B------:R-:W-:Y:S01]  /*8920*/  IADD3 R7, R7, -c[0x0][0x20], RZ ;  /* 0x8000080007077a10 */ /* 0x000fe20007ffe0ff */
[----:B------:R-:W-:Y:S01]  /*8930*/  IMAD.MOV.U32 R128, RZ, RZ, R6 ;  /* 0x000000ffff807224 */ /* 0x000fe200078e0006 */
[----:B------:R-:W-:Y:S01]  /*8940*/  MOV R130, R10 ;  /* 0x0000000a00827202 */ /* 0x000fe20000000f00 */
[----:B------:R-:W-:Y:S01]  /*8950*/  IMAD.MOV.U32 R129, RZ, RZ, R9 ;  /* 0x000000ffff817224 */ /* 0x000fe200078e0009 */
[----:B------:R-:W-:-:S04]  /*8960*/  MOV R131, 0x0 ;  /* 0x0000000000837802 */ /* 0x000fc80000000f00 */
[----:B------:R1:W-:Y:S01]  /*8970*/  STL.64 [R7], R128 ;  /* 0x0000008007007387 */ /* 0x0003e20000100a00 */
[----:B------:R-:W-:Y:S05]  /*8980*/  RET.REL.NODEC R130 `(_ZN7cutlass13device_kernelIN5flash19enable_sm80_to_sm89INS1_16FlashAttnBwdSm80INS1_25CollectiveMainloopBwdSm80ILi2ELi2EN4cute5tupleIJNS5_1CILi64EEENS7_ILi128EEES8_EEENS_10bfloat16_tEfNS_4arch4Sm80ELb1ELb0ELb1ELb1ELb1ELb0ELb0ELb0ELi2ELi2ELi4ELi2ELb1EEENS1_21CollectiveEpilogueBwdISA_SB_SD_Li256ELb1ELb0ELi2EEENS1_25SingleTileBwdLPTSchedulerILb1ELi128ELb1EEEEEEEEEvNT_6ParamsE) ;  /* 0xffff767082007950 */ /* 0x000fea0003c3ffff */
        .type           $_ZN7cutlass13device_kernelIN5flash19enable_sm80_to_sm89INS1_16FlashAttnBwdSm80INS1_25CollectiveMainloopBwdSm80ILi2ELi2EN4cute5tupleIJNS5_1CILi64EEENS7_ILi128EEES8_EEENS_10bfloat16_tEfNS_4arch4Sm80ELb1ELb0ELb1ELb1ELb1ELb0ELb0ELb0ELi2ELi2ELi4ELi2ELb1EEENS1_21CollectiveEpilogueBwdISA_SB_SD_Li256ELb1ELb0ELi2EEENS1_25SingleTileBwdLPTSchedulerILb1ELi128ELb1EEEEEEEEEvNT_6ParamsE$_ZN4cute3eso3ESOILb1ELb0EJNS_6LayoutINS_5tupleIJNS3_IJNS_1CILi1EEES5_EEEEEENS3_IJNS3_IJS5_NS4_ILi0EEEEEEEEEEENS_10ViewEngineINS_8gmem_ptrIPKN7cutlass9uint128_tEEEEEEEC2ERKSB_RKSJ_,@function
        .size           $_ZN7cutlass13device_kernelIN5flash19enable_sm80_to_sm89INS1_16FlashAttnBwdSm80INS1_25CollectiveMainloopBwdSm80ILi2ELi2EN4cute5tupleIJNS5_1CILi64EEENS7_ILi128EEES8_EEENS_10bfloat16_tEfNS_4arch4Sm80ELb1ELb0ELb1ELb1ELb1ELb0ELb0ELb0ELi2ELi2ELi4ELi2ELb1EEENS1_21CollectiveEpilogueBwdISA_SB_SD_Li256ELb1ELb0ELi2EEENS1_25SingleTileBwdLPTSchedulerILb1ELi128ELb1EEEEEEEEEvNT_6ParamsE$_ZN4cute3eso3ESOILb1ELb0EJNS_6LayoutINS_5tupleIJNS3_IJNS_1CILi1EEES5_EEEEEENS3_IJNS3_IJS5_NS4_ILi0EEEEEEEEEEENS_10ViewEngineINS_8gmem_ptrIPKN7cutlass9uint128_tEEEEEEEC2ERKSB_RKSJ_,($_ZN7cutlass13device_kernelIN5flash19enable_sm80_to_sm89INS1_16FlashAttnBwdSm80INS1_25CollectiveMainloopBwdSm80ILi2ELi2EN4cute5tupleIJNS5_1CILi64EEENS7_ILi128EEES8_EEENS_10bfloat16_tEfNS_4arch4Sm80ELb1ELb0ELb1ELb1ELb1ELb0ELb0ELb0ELi2ELi2ELi4ELi2ELb1EEENS1_21CollectiveEpilogueBwdISA_SB_SD_Li256ELb1ELb0ELi2EEENS1_25SingleTileBwdLPTSchedulerILb1ELi128ELb1EEEEEEEEEvNT_6ParamsE$_ZN4cute3eso3ESOILb1ELb0EJNS_6LayoutINS_5tupleIJNS3_IJNS_1CILi1EEES5_EEEEEENS3_IJNS3_IJS5_NS4_ILi0EEEEEEEEEEENS_10ViewEngineINS_8smem_ptrIPN7cutlass9uint128_tEEEEEEEC2ERKSB_RKSI_ - $_ZN7cutlass13device_kernelIN5flash19enable_sm80_to_sm89INS1_16FlashAttnBwdSm80INS1_25CollectiveMainloopBwdSm80ILi2ELi2EN4cute5tupleIJNS5_1CILi64EEENS7_ILi128EEES8_EEENS_10bfloat16_tEfNS_4arch4Sm80ELb1ELb0ELb1ELb1ELb1ELb0ELb0ELb0ELi2ELi2ELi4ELi2ELb1EEENS1_21CollectiveEpilogueBwdISA_SB_SD_Li256ELb1ELb0ELi2EEENS1_25SingleTileBwdLPTSchedulerILb1ELi128ELb1EEEEEEEEEvNT_6ParamsE$_ZN4cute3eso3ESOILb1ELb0EJNS_6LayoutINS_5tupleIJNS3_IJNS_1CILi1EEES5_EEEEEENS3_IJNS3_IJS5_NS4_ILi0EEEEEEEEEEENS_10ViewEngineINS_8gmem_ptrIPKN7cutlass9uint128_tEEEEEEEC2ERKSB_RKSJ_)
$_ZN7cutlass13device_kernelIN5flash19enable_sm80_to_sm89INS1_16FlashAttnBwdSm80INS1_25CollectiveMainloopBwdSm80ILi2ELi2EN4cute5tupleIJNS5_1CILi64EEENS7_ILi128EEES8_EEENS_10bfloat16_tEfNS_4arch4Sm80ELb1ELb0ELb1ELb1ELb1ELb0ELb0ELb0ELi2ELi2ELi4ELi2ELb1EEENS1_21CollectiveEpilogueBwdISA_SB_SD_Li256ELb1ELb0ELi2EEENS1_25SingleTileBwdLPTSchedulerILb1ELi128ELb1EEEEEEEEEvNT_6ParamsE$_ZN4cute3eso3ESOILb1ELb0EJNS_6LayoutINS_5tupleIJNS3_IJNS_1CILi1EEES5_EEEEEENS3_IJNS3_IJS5_NS4_ILi0EEEEEEEEEEENS_10ViewEngineINS_8gmem_ptrIPKN7cutlass9uint128_tEEEEEEEC2ERKSB_RKSJ_:
[----:B------:R-:W-:Y:S01]  /*8990*/  IADD3 R10, R4, -c[0x0][0x20], RZ ;  /* 0x80000800040a7a10 */ /* 0x000fe20007ffe0ff */
[----:B------:R-:W-:Y:S01]  /*89a0*/  IMAD.MOV.U32 R128, RZ, RZ, R16 ;  /* 0x000000ffff807224 */ /* 0x000fe200078e0010 */
[----:B------:R-:W-:-:S03]  /*89b0*/  MOV R129, 0x0 ;  /* 0x0000000000817802 */ /* 0x000fc60000000f00 */
[----:B------:R1:W-:Y:S01]  /*89c0*/  STL.64 [R10], R6 ;  /* 0x000000060a007387 */ /* 0x0003e20000100a00 */
[----:B------:R-:W-:Y:S05]  /*89d0*/  RET.REL.NODEC R128 `(_ZN7cutlass13device_kernelIN5flash19enable_sm80_to_sm89INS1_16FlashAttnBwdSm80INS1_25CollectiveMainloopBwdSm80ILi2ELi2EN4cute5tupleIJNS5_1CILi64EEENS7_ILi128EEES8_EEENS_10bfloat16_tEfNS_4arch4Sm80ELb1ELb0ELb1ELb1ELb1ELb0ELb0ELb0ELi2ELi2ELi4ELi2ELb1EEENS1_21CollectiveEpilogueBwdISA_SB_SD_Li256ELb1ELb0ELi2EEENS1_25SingleTileBwdLPTSchedulerILb1ELi128ELb1EEEEEEEEEvNT_6ParamsE) ;  /* 0xffff762080007950 */ /* 0x000fea0003c3ffff */
        .type           $_ZN7cutlass13device_kernelIN5flash19enable_sm80_to_sm89INS1_16FlashAttnBwdSm80INS1_25CollectiveMainloopBwdSm80ILi2ELi2EN4cute5tupleIJNS5_1CILi64EEENS7_ILi128EEES8_EEENS_10bfloat16_tEfNS_4arch4Sm80ELb1ELb0ELb1ELb1ELb1ELb0ELb0ELb0ELi2ELi2ELi4ELi2ELb1EEENS1_21CollectiveEpilogueBwdISA_SB_SD_Li256ELb1ELb0ELi2EEENS1_25SingleTileBwdLPTSchedulerILb1ELi128ELb1EEEEEEEEEvNT_6ParamsE$_ZN4cute3eso3ESOILb1ELb0EJNS_6LayoutINS_5tupleIJNS3_IJNS_1CILi1EEES5_EEEEEENS3_IJNS3_IJS5_NS4_ILi0EEEEEEEEEEENS_10ViewEngineINS_8smem_ptrIPN7cutlass9uint128_tEEEEEEEC2ERKSB_RKSI_,@function
        .size           $_ZN7cutlass13device_kernelIN5flash19enable_sm80_to_sm89INS1_16FlashAttnBwdSm80INS1_25CollectiveMainloopBwdSm80ILi2ELi2EN4cute5tupleIJNS5_1CILi64EEENS7_ILi128EEES8_EEENS_10bfloat16_tEfNS_4arch4Sm80ELb1ELb0ELb1ELb1ELb1ELb0ELb0ELb0ELi2ELi2ELi4ELi2ELb1EEENS1_21CollectiveEpilogueBwdISA_SB_SD_Li256ELb1ELb0ELi2EEENS1_25SingleTileBwdLPTSchedulerILb1ELi128ELb1EEEEEEEEEvNT_6ParamsE$_ZN4cute3eso3ESOILb1ELb0EJNS_6LayoutINS_5tupleIJNS3_IJNS_1CILi1EEES5_EEEEEENS3_IJNS3_IJS5_NS4_ILi0EEEEEEEEEEENS_10ViewEngineINS_8smem_ptrIPN7cutlass9uint128_tEEEEEEEC2ERKSB_RKSI_,($_ZN7cutlass13device_kernelIN5flash19enable_sm80_to_sm89INS1_16FlashAttnBwdSm80INS1_25CollectiveMainloopBwdSm80ILi2ELi2EN4cute5tupleIJNS5_1CILi64EEENS7_ILi128EEES8_EEENS_10bfloat16_tEfNS_4arch4Sm80ELb1ELb0ELb1ELb1ELb1ELb0ELb0ELb0ELi2ELi2ELi4ELi2ELb1EEENS1_21CollectiveEpilogueBwdISA_SB_SD_Li256ELb1ELb0ELi2EEENS1_25SingleTileBwdLPTSchedulerILb1ELi128ELb1EEEEEEEEEvNT_6ParamsE$_ZN4cute3eso3ESOILb1ELb0EJNS_6LayoutINS_5tupleIJNS3_IJNS_1CILi4EEENS4_ILi1EEEEEEEEENS3_IJNS3_IJS6_NS4_ILi0EEEEEEEEEEENS_10ViewEngineINS_8gmem_ptrIPKfEEEEEEC2ERKSC_RKSI_ - $_ZN7cutlass13device_kernelIN5flash19enable_sm80_to_sm89INS1_16FlashAttnBwdSm80INS1_25CollectiveMainloopBwdSm80ILi2ELi2EN4cute5tupleIJNS5_1CILi64EEENS7_ILi128EEES8_EEENS_10bfloat16_tEfNS_4arch4Sm80ELb1ELb0ELb1ELb1ELb1ELb0ELb0ELb0ELi2ELi2ELi4ELi2ELb1EEENS1_21CollectiveEpilogueBwdISA_SB_SD_Li256ELb1ELb0ELi2EEENS1_25SingleTileBwdLPTSchedulerILb1ELi128ELb1EEEEEEEEEvNT_6ParamsE$_ZN4cute3eso3ESOILb1ELb0EJNS_6LayoutINS_5tupleIJNS3_IJNS_1CILi1EEES5_EEEEEENS3_IJNS3_IJS5_NS4_ILi0EEEEEEEEEEENS_10ViewEngineINS_8smem_ptrIPN7cutlass9uint128_tEEEEEEEC2ERKSB_RKSI_)
$_ZN7cutlass13device_kernelIN5flash19enable_sm80_to_sm89INS1_16FlashAttnBwdSm80INS1_25CollectiveMainloopBwdSm80ILi2ELi2EN4cute5tupleIJNS5_1CILi64EEENS7_ILi128EEES8_EEENS_10bfloat16_tEfNS_4arch4Sm80ELb1ELb0ELb1ELb1ELb1ELb0ELb0ELb0ELi2ELi2ELi4ELi2ELb1EEENS1_21CollectiveEpilogueBwdISA_SB_SD_Li256ELb1ELb0ELi2EEENS1_25SingleTileBwdLPTSchedulerILb1ELi128ELb1EEEEEEEEEvNT_6ParamsE$_ZN4cute3eso3ESOILb1ELb0EJNS_6LayoutINS_5tupleIJNS3_IJNS_1CILi1EEES5_EEEEEENS3_IJNS3_IJS5_NS4_ILi0EEEEEEEEEEENS_10ViewEngineINS_8smem_ptrIPN7cutlass9uint128_tEEEEEEEC2ERKSB_RKSI_:
[----:B------:R-:W-:Y:S02]  /*89e0*/  IADD3 R8, R4, -c[0x0][0x20], RZ ;  /* 0x8000080004087a10 */ /* 0x000fe40007ffe0ff */
[----:B------:R-:W-:-:S03]  /*89f0*/  MOV R11, 0x0 ;  /* 0x00000000000b7802 */ /* 0x000fc60000000f00 */
[----:B------:R1:W-:Y:S01]  /*8a00*/  STL.64 [R8], R6 ;  /* 0x0000000608007387 */ /* 0x0003e20000100a00 */
[----:B------:R-:W-:Y:S05]  /*8a10*/  RET.REL.NODEC R10 `(_ZN7cutlass13device_kernelIN5flash19enable_sm80_to_sm89INS1_16FlashAttnBwdSm80INS1_25CollectiveMainloopBwdSm80ILi2ELi2EN4cute5tupleIJNS5_1CILi64EEENS7_ILi128EEES8_EEENS_10bfloat16_tEfNS_4arch4Sm80ELb1ELb0ELb1ELb1ELb1ELb0ELb0ELb0ELi2ELi2ELi4ELi2ELb1EEENS1_21CollectiveEpilogueBwdISA_SB_SD_Li256ELb1ELb0ELi2EEENS1_25SingleTileBwdLPTSchedulerILb1ELi128ELb1EEEEEEEEEvNT_6ParamsE) ;  /* 0xffff75e00a007950 */ /* 0x000fea0003c3ffff */
        .type           $_ZN7cutlass13device_kernelIN5flash19enable_sm80_to_sm89INS1_16FlashAttnBwdSm80INS1_25CollectiveMainloopBwdSm80ILi2ELi2EN4cute5tupleIJNS5_1CILi64EEENS7_ILi128EEES8_EEENS_10bfloat16_tEfNS_4arch4Sm80ELb1ELb0ELb1ELb1ELb1ELb0ELb0ELb0ELi2ELi2ELi4ELi2ELb1EEENS1_21CollectiveEpilogueBwdISA_SB_SD_Li256ELb1ELb0ELi2EEENS1_25SingleTileBwdLPTSchedulerILb1ELi128ELb1EEEEEEEEEvNT_6ParamsE$_ZN4cute3eso3ESOILb1ELb0EJNS_6LayoutINS_5tupleIJNS3_IJNS_1CILi4EEENS4_ILi1EEEEEEEEENS3_IJNS3_IJS6_NS4_ILi0EEEEEEEEEEENS_10ViewEngineINS_8gmem_ptrIPKfEEEEEEC2ERKSC_RKSI_,@function
        .size           $_ZN7cutlass13device_kernelIN5flash19enable_sm80_to_sm89INS1_16FlashAttnBwdSm80INS1_25CollectiveMainloopBwdSm80ILi2ELi2EN4cute5tupleIJNS5_1CILi64EEENS7_ILi128EEES8_EEENS_10bfloat16_tEfNS_4arch4Sm80ELb1ELb0ELb1ELb1ELb1ELb0ELb0ELb0ELi2ELi2ELi4ELi2ELb1EEENS1_21CollectiveEpilogueBwdISA_SB_SD_Li256ELb1ELb0ELi2EEENS1_25SingleTileBwdLPTSchedulerILb1ELi128ELb1EEEEEEEEEvNT_6ParamsE$_ZN4cute3eso3ESOILb1ELb0EJNS_6LayoutINS_5tupleIJNS3_IJNS_1CILi4EEENS4_ILi1EEEEEEEEENS3_IJNS3_IJS6_NS4_ILi0EEEEEEEEEEENS_10ViewEngineINS_8gmem_ptrIPKfEEEEEEC2ERKSC_RKSI_,($_ZN7cutlass13device_kernelIN5flash19enable_sm80_to_sm89INS1_16FlashAttnBwdSm80INS1_25CollectiveMainloopBwdSm80ILi2ELi2EN4cute5tupleIJNS5_1CILi64EEENS7_ILi128EEES8_EEENS_10bfloat16_tEfNS_4arch4Sm80ELb1ELb0ELb1ELb1ELb1ELb0ELb0ELb0ELi2ELi2ELi4ELi2ELb1EEENS1_21CollectiveEpilogueBwdISA_SB_SD_Li256ELb1ELb0ELi2EEENS1_25SingleTileBwdLPTSchedulerILb1ELi128ELb1EEEEEEEEEvNT_6ParamsE$_ZN4cute3eso3ESOILb1ELb0EJNS_6LayoutINS_5tupleIJNS3_IJNS_1CILi4EEENS4_ILi1EEEEEEEEENS3_IJNS3_IJS6_NS4_ILi0EEEEEEEEEEENS_10ViewEngineINS_8smem_ptrIPfEEEEEEC2ERKSC_RKSH_ - $_ZN7cutlass13device_kernelIN5flash19enable_sm80_to_sm89INS1_16FlashAttnBwdSm80INS1_25CollectiveMainloopBwdSm80ILi2ELi2EN4cute5tupleIJNS5_1CILi64EEENS7_ILi128EEES8_EEENS_10bfloat16_tEfNS_4arch4Sm80ELb1ELb0ELb1ELb1ELb1ELb0ELb0ELb0ELi2ELi2ELi4ELi2ELb1EEENS1_21CollectiveEpilogueBwdISA_SB_SD_Li256ELb1ELb0ELi2EEENS1_25SingleTileBwdLPTSchedulerILb1ELi128ELb1EEEEEEEEEvNT_6ParamsE$_ZN4cute3eso3ESOILb1ELb0EJNS_6LayoutINS_5tupleIJNS3_IJNS_1CILi4EEENS4_ILi1EEEEEEEEENS3_IJNS3_IJS6_NS4_ILi0EEEEEEEEEEENS_10ViewEngineINS_8gmem_ptrIPKfEEEEEEC2ERKSC_RKSI_)
$_ZN7cutlass13device_kernelIN5flash19enable_sm80_to_sm89INS1_16FlashAttnBwdSm80INS1_25CollectiveMainloopBwdSm80ILi2ELi2EN4cute5tupleIJNS5_1CILi64EEENS7_ILi128EEES8_EEENS_10bfloat16_tEfNS_4arch4Sm80ELb1ELb0ELb1ELb1ELb1ELb0ELb0ELb0ELi2ELi2ELi4ELi2ELb1EEENS1_21CollectiveEpilogueBwdISA_SB_SD_Li256ELb1ELb0ELi2EEENS1_25SingleTileBwdLPTSchedulerILb1ELi128ELb1EEEEEEEEEvNT_6ParamsE$_ZN4cute3eso3ESOILb1ELb0EJNS_6LayoutINS_5tupleIJNS3_IJNS_1CILi4EEENS4_ILi1EEEEEEEEENS3_IJNS3_IJS6_NS4_ILi0EEEEEEEEEEENS_10ViewEngineINS_8gmem_ptrIPKfEEEEEEC2ERKSC_RKSI_:
[----:B------:R-:W-:Y:S02]  /*8a20*/  IADD3 R10, R13, -c[0x0][0x20], RZ ;  /* 0x800008000d0a7a10 */ /* 0x000fe40007ffe0ff */
[----:B------:R-:W-:-:S03]  /*8a30*/  MOV R17, 0x0 ;  /* 0x0000000000117802 */ /* 0x000fc60000000f00 */
[----:B------:R1:W-:Y:S01]  /*8a40*/  STL.64 [R10], R6 ;  /* 0x000000060a007387 */ /* 0x0003e20000100a00 */
[----:B------:R-:W-:Y:S05]  /*8a50*/  RET.REL.NODEC R16 `(_ZN7cutlass13device_kernelIN5flash19enable_sm80_to_sm89INS1_16FlashAttnBwdSm80INS1_25CollectiveMainloopBwdSm80ILi2ELi2EN4cute5tupleIJNS5_1CILi64EEENS7_ILi128EEES8_EEENS_10bfloat16_tEfNS_4arch4Sm80ELb1ELb0ELb1ELb1ELb1ELb0ELb0ELb0ELi2ELi2ELi4ELi2ELb1EEENS1_21CollectiveEpilogueBwdISA_SB_SD_Li256ELb1ELb0ELi2EEENS1_25SingleTileBwdLPTSchedulerILb1ELi128ELb1EEEEEEEEEvNT_6ParamsE) ;  /* 0xffff75a010007950 */ /* 0x000fea0003c3ffff */
        .type           $_ZN7cutlass13device_kernelIN5flash19enable_sm80_to_sm89INS1_16FlashAttnBwdSm80INS1_25CollectiveMainloopBwdSm80ILi2ELi2EN4cute5tupleIJNS5_1CILi64EEENS7_ILi128EEES8_EEENS_10bfloat16_tEfNS_4arch4Sm80ELb1ELb0ELb1ELb1ELb1ELb0ELb0ELb0ELi2ELi2ELi4ELi2ELb1EEENS1_21CollectiveEpilogueBwdISA_SB_SD_Li256ELb1ELb0ELi2EEENS1_25SingleTileBwdLPTSchedulerILb1ELi128ELb1EEEEEEEEEvNT_6ParamsE$_ZN4cute3eso3ESOILb1ELb0EJNS_6LayoutINS_5tupleIJNS3_IJNS_1CILi4EEENS4_ILi1EEEEEEEEENS3_IJNS3_IJS6_NS4_ILi0EEEEEEEEEEENS_10ViewEngineINS_8smem_ptrIPfEEEEEEC2ERKSC_RKSH_,@function
        .size           $_ZN7cutlass13device_kernelIN5flash19enable_sm80_to_sm89INS1_16FlashAttnBwdSm80INS1_25CollectiveMainloopBwdSm80ILi2ELi2EN4cute5tupleIJNS5_1CILi64EEENS7_ILi128EEES8_EEENS_10bfloat16_tEfNS_4arch4Sm80ELb1ELb0ELb1ELb1ELb1ELb0ELb0ELb0ELi2ELi2ELi4ELi2ELb1EEENS1_21CollectiveEpilogueBwdISA_SB_SD_Li256ELb1ELb0ELi2EEENS1_25SingleTileBwdLPTSchedulerILb1ELi128ELb1EEEEEEEEEvNT_6ParamsE$_ZN4cute3eso3ESOILb1ELb0EJNS_6LayoutINS_5tupleIJNS3_IJNS_1CILi4EEENS4_ILi1EEEEEEEEENS3_IJNS3_IJS6_NS4_ILi0EEEEEEEEEEENS_10ViewEngineINS_8smem_ptrIPfEEEEEEC2ERKSC_RKSH_,($_ZN7cutlass13device_kernelIN5flash19enable_sm80_to_sm89INS1_16FlashAttnBwdSm80INS1_25CollectiveMainloopBwdSm80ILi2ELi2EN4cute5tupleIJNS5_1CILi64EEENS7_ILi128EEES8_EEENS_10bfloat16_tEfNS_4arch4Sm80ELb1ELb0ELb1ELb1ELb1ELb0ELb0ELb0ELi2ELi2ELi4ELi2ELb1EEENS1_21CollectiveEpilogueBwdISA_SB_SD_Li256ELb1ELb0ELi2EEENS1_25SingleTileBwdLPTSchedulerILb1ELi128ELb1EEEEEEEEEvNT_6ParamsE$_ZN4cute3eso3ESOILb1ELb0EJNS_6LayoutINS_5tupleIJNS3_IJNS_1CILi4EEENS4_ILi1EEEEEES6_EEENS3_IJNS3_IJS6_NS4_ILi0EEEEEES9_EEEEENS_10ViewEngineINS_8gmem_ptrIPKfEEEEEEC2ERKSC_RKSI_ - $_ZN7cutlass13device_kernelIN5flash19enable_sm80_to_sm89INS1_16FlashAttnBwdSm80INS1_25CollectiveMainloopBwdSm80ILi2ELi2EN4cute5tupleIJNS5_1CILi64EEENS7_ILi128EEES8_EEENS_10bfloat16_tEfNS_4arch4Sm80ELb1ELb0ELb1ELb1ELb1ELb0ELb0ELb0ELi2ELi2ELi4ELi2ELb1EEENS1_21CollectiveEpilogueBwdISA_SB_SD_Li256ELb1ELb0ELi2EEENS1_25SingleTileBwdLPTSchedulerILb1ELi128ELb1EEEEEEEEEvNT_6ParamsE$_ZN4cute3eso3ESOILb1ELb0EJNS_6LayoutINS_5tupleIJNS3_IJNS_1CILi4EEENS4_ILi1EEEEEEEEENS3_IJNS3_IJS6_NS4_ILi0EEEEEEEEEEENS_10ViewEngineINS_8smem_ptrIPfEEEEEEC2ERKSC_RKSH_)
$_ZN7cutlass13device_kernelIN5flash19enable_sm80_to_sm89INS1_16FlashAttnBwdSm80INS1_25CollectiveMainloopBwdSm80ILi2ELi2EN4cute5tupleIJNS5_1CILi64EEENS7_ILi128EEES8_EEENS_10bfloat16_tEfNS_4arch4Sm80ELb1ELb0ELb1ELb1ELb1ELb0ELb0ELb0ELi2ELi2ELi4ELi2ELb1EEENS1_21CollectiveEpilogueBwdISA_SB_SD_Li256ELb1ELb0ELi2EEENS1_25SingleTileBwdLPTSchedulerILb1ELi128ELb1EEEEEEEEEvNT_6ParamsE$_ZN4cute3eso3ESOILb1ELb0EJNS_6LayoutINS_5tupleIJNS3_IJNS_1CILi4EEENS4_ILi1EEEEEEEEENS3_IJNS3_IJS6_NS4_ILi0EEEEEEEEEEENS_10ViewEngineINS_8smem_ptrIPfEEEEEEC2ERKSC_RKSH_:
[----:B------:R-:W-:Y:S02]  /*8a60*/  IADD3 R8, R13, -c[0x0][0x20], RZ ;  /* 0x800008000d087a10 */ /* 0x000fe40007ffe0ff */
[----:B------:R-:W-:-:S03]  /*8a70*/  MOV R17, 0x0 ;  /* 0x0000000000117802 */ /* 0x000fc60000000f00 */
[----:B------:R1:W-:Y:S01]  /*8a80*/  STL.64 [R8], R6 ;  /* 0x0000000608007387 */ /* 0x0003e20000100a00 */
[----:B------:R-:W-:Y:S05]  /*8a90*/  RET.REL.NODEC R16 `(_ZN7cutlass13device_kernelIN5flash19enable_sm80_to_sm89INS1_16FlashAttnBwdSm80INS1_25CollectiveMainloopBwdSm80ILi2ELi2EN4cute5tupleIJNS5_1CILi64EEENS7_ILi128EEES8_EEENS_10bfloat16_tEfNS_4arch4Sm80ELb1ELb0ELb1ELb1ELb1ELb0ELb0ELb0ELi2ELi2ELi4ELi2ELb1EEENS1_21CollectiveEpilogueBwdISA_SB_SD_Li256ELb1ELb0ELi2EEENS1_25SingleTileBwdLPTSchedulerILb1ELi128ELb1EEEEEEEEEvNT_6ParamsE) ;  /* 0xffff756010007950 */ /* 0x000fea0003c3ffff */
        .type           $_ZN7cutlass13device_kernelIN5flash19enable_sm80_to_sm89INS1_16FlashAttnBwdSm80INS1_25CollectiveMainloopBwdSm80ILi2ELi2EN4cute5tupleIJNS5_1CILi64EEENS7_ILi128EEES8_EEENS_10bfloat16_tEfNS_4arch4Sm80ELb1ELb0ELb1ELb1ELb1ELb0ELb0ELb0ELi2ELi2ELi4ELi2ELb1EEENS1_21CollectiveEpilogueBwdISA_SB_SD_Li256ELb1ELb0ELi2EEENS1_25SingleTileBwdLPTSchedulerILb1ELi128ELb1EEEEEEEEEvNT_6ParamsE$_ZN4cute3eso3ESOILb1ELb0EJNS_6LayoutINS_5tupleIJNS3_IJNS_1CILi4EEENS4_ILi1EEEEEES6_EEENS3_IJNS3_IJS6_NS4_ILi0EEEEEES9_EEEEENS_10ViewEngineINS_8gmem_ptrIPKfEEEEEEC2ERKSC_RKSI_,@function
        .size           $_ZN7cutlass13device_kernelIN5flash19enable_sm80_to_sm89INS1_16FlashAttnBwdSm80INS1_25CollectiveMainloopBwdSm80ILi2ELi2EN4cute5tupleIJNS5_1CILi64EEENS7_ILi128EEES8_EEENS_10bfloat16_tEfNS_4arch4Sm80ELb1ELb0ELb1ELb1ELb1ELb0ELb0ELb0ELi2ELi2ELi4ELi2ELb1EEENS1_21CollectiveEpilogueBwdISA_SB_SD_Li256ELb1ELb0ELi2EEENS1_25SingleTileBwdLPTSchedulerILb1ELi128ELb1EEEEEEEEEvNT_6ParamsE$_ZN4cute3eso3ESOILb1ELb0EJNS_6LayoutINS_5tupleIJNS3_IJNS_1CILi4EEENS4_ILi1EEEEEES6_EEENS3_IJNS3_IJS6_NS4_ILi0EEEEEES9_EEEEENS_10ViewEngineINS_8gmem_ptrIPKfEEEEEEC2ERKSC_RKSI_,($_ZN7cutlass13device_kernelIN5flash19enable_sm80_to_sm89INS1_16FlashAttnBwdSm80INS1_25CollectiveMainloopBwdSm80ILi2ELi2EN4cute5tupleIJNS5_1CILi64EEENS7_ILi128EEES8_EEENS_10bfloat16_tEfNS_4arch4Sm80ELb1ELb0ELb1ELb1ELb1ELb0ELb0ELb0ELi2ELi2ELi4ELi2ELb1EEENS1_21CollectiveEpilogueBwdISA_SB_SD_Li256ELb1ELb0ELi2EEENS1_25SingleTileBwdLPTSchedulerILb1ELi128ELb1EEEEEEEEEvNT_6ParamsE$_ZN4cute3eso3ESOILb1ELb0EJNS_6LayoutINS_5tupleIJNS3_IJNS_1CILi4EEENS4_ILi1EEEEEES6_EEENS3_IJNS3_IJS6_NS4_ILi0EEEEEES9_EEEEENS_10ViewEngineINS_8smem_ptrIPfEEEEEEC2ERKSC_RKSH_ - $_ZN7cutlass13device_kernelIN5flash19enable_sm80_to_sm89INS1_16FlashAttnBwdSm80INS1_25CollectiveMainloopBwdSm80ILi2ELi2EN4cute5tupleIJNS5_1CILi64EEENS7_ILi128EEES8_EEENS_10bfloat16_tEfNS_4arch4Sm80ELb1ELb0ELb1ELb1ELb1ELb0ELb0ELb0ELi2ELi2ELi4ELi2ELb1EEENS1_21CollectiveEpilogueBwdISA_SB_SD_Li256ELb1ELb0ELi2EEENS1_25SingleTileBwdLPTSchedulerILb1ELi128ELb1EEEEEEEEEvNT_6ParamsE$_ZN4cute3eso3ESOILb1ELb0EJNS_6LayoutINS_5tupleIJNS3_IJNS_1CILi4EEENS4_ILi1EEEEEES6_EEENS3_IJNS3_IJS6_NS4_ILi0EEEEEES9_EEEEENS_10ViewEngineINS_8gmem_ptrIPKfEEEEEEC2ERKSC_RKSI_)
$_ZN7cutlass13device_kernelIN5flash19enable_sm80_to_sm89INS1_16FlashAttnBwdSm80INS1_25CollectiveMainloopBwdSm80ILi2ELi2EN4cute5tupleIJNS5_1CILi64EEENS7_ILi128EEES8_EEENS_10bfloat16_tEfNS_4arch4Sm80ELb1ELb0ELb1ELb1ELb1ELb0ELb0ELb0ELi2ELi2ELi4ELi2ELb1EEENS1_21CollectiveEpilogueBwdISA_SB_SD_Li256ELb1ELb0ELi2EEENS1_25SingleTileBwdLPTSchedulerILb1ELi128ELb1EEEEEEEEEvNT_6ParamsE$_ZN4cute3eso3ESOILb1ELb0EJNS_6LayoutINS_5tupleIJNS3_IJNS_1CILi4EEENS4_ILi1EEEEEES6_EEENS3_IJNS3_IJS6_NS4_ILi0EEEEEES9_EEEEENS_10ViewEngineINS_8gmem_ptrIPKfEEEEEEC2ERKSC_RKSI_:
[----:B------:R-:W-:Y:S02]  /*8aa0*/  IADD3 R8, R4, -c[0x0][0x20], RZ ;  /* 0x8000080004087a10 */ /* 0x000fe40007ffe0ff */
[----:B------:R-:W-:-:S03]  /*8ab0*/  MOV R11, 0x0 ;  /* 0x00000000000b7802 */ /* 0x000fc60000000f00 */
[----:B------:R1:W-:Y:S01]  /*8ac0*/  STL.64 [R8], R6 ;  /* 0x0000000608007387 */ /* 0x0003e20000100a00 */
[----:B------:R-:W-:Y:S05]  /*8ad0*/  RET.REL.NODEC R10 `(_ZN7cutlass13device_kernelIN5flash19enable_sm80_to_sm89INS1_16FlashAttnBwdSm80INS1_25CollectiveMainloopBwdSm80ILi2ELi2EN4cute5tupleIJNS5_1CILi64EEENS7_ILi128EEES8_EEENS_10bfloat16_tEfNS_4arch4Sm80ELb1ELb0ELb1ELb1ELb1ELb0ELb0ELb0ELi2ELi2ELi4ELi2ELb1EEENS1_21CollectiveEpilogueBwdISA_SB_SD_Li256ELb1ELb0ELi2EEENS1_25SingleTileBwdLPTSchedulerILb1ELi128ELb1EEEEEEEEEvNT_6ParamsE) ;  /* 0xffff75200a007950 */ /* 0x000fea0003c3ffff */
        .type           $_ZN7cutlass13device_kernelIN5flash19enable_sm80_to_sm89INS1_16FlashAttnBwdSm80INS1_25CollectiveMainloopBwdSm80ILi2ELi2EN4cute5tupleIJNS5_1CILi64EEENS7_ILi128EEES8_EEENS_10bfloat16_tEfNS_4arch4Sm80ELb1ELb0ELb1ELb1ELb1ELb0ELb0ELb0ELi2ELi2ELi4ELi2ELb1EEENS1_21CollectiveEpilogueBwdISA_SB_SD_Li256ELb1ELb0ELi2EEENS1_25SingleTileBwdLPTSchedulerILb1ELi128ELb1EEEEEEEEEvNT_6ParamsE$_ZN4cute3eso3ESOILb1ELb0EJNS_6LayoutINS_5tupleIJNS3_IJNS_1CILi4EEENS4_ILi1EEEEEES6_EEENS3_IJNS3_IJS6_NS4_ILi0EEEEEES9_EEEEENS_10ViewEngineINS_8smem_ptrIPfEEEEEEC2ERKSC_RKSH_,@function
        .size           $_ZN7cutlass13device_kernelIN5flash19enable_sm80_to_sm89INS1_16FlashAttnBwdSm80INS1_25CollectiveMainloopBwdSm80ILi2ELi2EN4cute5tupleIJNS5_1CILi64EEENS7_ILi128EEES8_EEENS_10bfloat16_tEfNS_4arch4Sm80ELb1ELb0ELb1ELb1ELb1ELb0ELb0ELb0ELi2ELi2ELi4ELi2ELb1EEENS1_21CollectiveEpilogueBwdISA_SB_SD_Li256ELb1ELb0ELi2EEENS1_25SingleTileBwdLPTSchedulerILb1ELi128ELb1EEEEEEEEEvNT_6ParamsE$_ZN4cute3eso3ESOILb1ELb0EJNS_6LayoutINS_5tupleIJNS3_IJNS_1CILi4EEENS4_ILi1EEEEEES6_EEENS3_IJNS3_IJS6_NS4_ILi0EEEEEES9_EEEEENS_10ViewEngineINS_8smem_ptrIPfEEEEEEC2ERKSC_RKSH_,($_ZN7cutlass13device_kernelIN5flash19enable_sm80_to_sm89INS1_16FlashAttnBwdSm80INS1_25CollectiveMainloopBwdSm80ILi2ELi2EN4cute5tupleIJNS5_1CILi64EEENS7_ILi128EEES8_EEENS_10bfloat16_tEfNS_4arch4Sm80ELb1ELb0ELb1ELb1ELb1ELb0ELb0ELb0ELi2ELi2ELi4ELi2ELb1EEENS1_21CollectiveEpilogueBwdISA_SB_SD_Li256ELb1ELb0ELi2EEENS1_25SingleTileBwdLPTSchedulerILb1ELi128ELb1EEEEEEEEEvNT_6ParamsE$_ZN4cute3eso3ESOILb1ELb0EJNS_6LayoutINS_5tupleIJNS3_IJNS_1CILi4EEENS4_ILi1EEEEEES6_EEENS3_IJNS3_IJS6_NS4_ILi0EEEEEES9_EEEEEiEEC2ERKSC_RKi - $_ZN7cutlass13device_kernelIN5flash19enable_sm80_to_sm89INS1_16FlashAttnBwdSm80INS1_25CollectiveMainloopBwdSm80ILi2ELi2EN4cute5tupleIJNS5_1CILi64EEENS7_ILi128EEES8_EEENS_10bfloat16_tEfNS_4arch4Sm80ELb1ELb0ELb1ELb1ELb1ELb0ELb0ELb0ELi2ELi2ELi4ELi2ELb1EEENS1_21CollectiveEpilogueBwdISA_SB_SD_Li256ELb1ELb0ELi2EEENS1_25SingleTileBwdLPTSchedulerILb1ELi128ELb1EEEEEEEEEvNT_6ParamsE$_ZN4cute3eso3ESOILb1ELb0EJNS_6LayoutINS_5tupleIJNS3_IJNS_1CILi4EEENS4_ILi1EEEEEES6_EEENS3_IJNS3_IJS6_NS4_ILi0EEEEEES9_EEEEENS_10ViewEngineINS_8smem_ptrIPfEEEEEEC2ERKSC_RKSH_)
$_ZN7cutlass13device_kernelIN5flash19enable_sm80_to_sm89INS1_16FlashAttnBwdSm80INS1_25CollectiveMainloopBwdSm80ILi2ELi2EN4cute5tupleIJNS5_1CILi64EEENS7_ILi128EEES8_EEENS_10bfloat16_tEfNS_4arch4Sm80ELb1ELb0ELb1ELb1ELb1ELb0ELb0ELb0ELi2ELi2ELi4ELi2ELb1EEENS1_21CollectiveEpilogueBwdISA_SB_SD_Li256ELb1ELb0ELi2EEENS1_25SingleTileBwdLPTSchedulerILb1ELi128ELb1EEEEEEEEEvNT_6ParamsE$_ZN4cute3eso3ESOILb1ELb0EJNS_6LayoutINS_5tupleIJNS3_IJNS_1CILi4EEENS4_ILi1EEEEEES6_EEENS3_IJNS3_IJS6_NS4_ILi0EEEEEES9_EEEEENS_10ViewEngineINS_8smem_ptrIPfEEEEEEC2ERKSC_RKSH_:
[----:B------:R-:W-:Y:S02]  /*8ae0*/  IADD3 R8, R4, -c[0x0][0x20], RZ ;  /* 0x8000080004087a10 */ /* 0x000fe40007ffe0ff */
[----:B------:R-:W-:-:S03]  /*8af0*/  MOV R17, 0x0 ;  /* 0x0000000000117802 */ /* 0x000fc60000000f00 */
[----:B------:R1:W-:Y:S01]  /*8b00*/  STL.64 [R8], R6 ;  /* 0x0000000608007387 */ /* 0x0003e20000100a00 */
[----:B------:R-:W-:Y:S05]  /*8b10*/  RET.REL.NODEC R16 `(_ZN7cutlass13device_kernelIN5flash19enable_sm80_to_sm89INS1_16FlashAttnBwdSm80INS1_25CollectiveMainloopBwdSm80ILi2ELi2EN4cute5tupleIJNS5_1CILi64EEENS7_ILi128EEES8_EEENS_10bfloat16_tEfNS_4arch4Sm80ELb1ELb0ELb1ELb1ELb1ELb0ELb0ELb0ELi2ELi2ELi4ELi2ELb1EEENS1_21CollectiveEpilogueBwdISA_SB_SD_Li256ELb1ELb0ELi2EEENS1_25SingleTileBwdLPTSchedulerILb1ELi128ELb1EEEEEEEEEvNT_6ParamsE) ;  /* 0xffff74e010007950 */ /* 0x000fea0003c3ffff */
        .type           $_ZN7cutlass13device_kernelIN5flash19enable_sm80_to_sm89INS1_16FlashAttnBwdSm80INS1_25CollectiveMainloopBwdSm80ILi2ELi2EN4cute5tupleIJNS5_1CILi64EEENS7_ILi128EEES8_EEENS_10bfloat16_tEfNS_4arch4Sm80ELb1ELb0ELb1ELb1ELb1ELb0ELb0ELb0ELi2ELi2ELi4ELi2ELb1EEENS1_21CollectiveEpilogueBwdISA_SB_SD_Li256ELb1ELb0ELi2EEENS1_25SingleTileBwdLPTSchedulerILb1ELi128ELb1EEEEEEEEEvNT_6ParamsE$_ZN4cute3eso3ESOILb1ELb0EJNS_6LayoutINS_5tupleIJNS3_IJNS_1CILi4EEENS4_ILi1EEEEEES6_EEENS3_IJNS3_IJS6_NS4_ILi0EEEEEES9_EEEEEiEEC2ERKSC_RKi,@function
        .size           $_ZN7cutlass13device_kernelIN5flash19enable_sm80_to_sm89INS1_16FlashAttnBwdSm80INS1_25CollectiveMainloopBwdSm80ILi2ELi2EN4cute5tupleIJNS5_1CILi64EEENS7_ILi128EEES8_EEENS_10bfloat16_tEfNS_4arch4Sm80ELb1ELb0ELb1ELb1ELb1ELb0ELb0ELb0ELi2ELi2ELi4ELi2ELb1EEENS1_21CollectiveEpilogueBwdISA_SB_SD_Li256ELb1ELb0ELi2EEENS1_25SingleTileBwdLPTSchedulerILb1ELi128ELb1EEEEEEEEEvNT_6ParamsE$_ZN4cute3eso3ESOILb1ELb0EJNS_6LayoutINS_5tupleIJNS3_IJNS_1CILi4EEENS4_ILi1EEEEEES6_EEENS3_IJNS3_IJS6_NS4_ILi0EEEEEES9_EEEEEiEEC2ERKSC_RKi,($_ZN7cutlass13device_kernelIN5flash19enable_sm80_to_sm89INS1_16FlashAttnBwdSm80INS1_25CollectiveMainloopBwdSm80ILi2ELi2EN4cute5tupleIJNS5_1CILi64EEENS7_ILi128EEES8_EEENS_10bfloat16_tEfNS_4arch4Sm80ELb1ELb0ELb1ELb1ELb1ELb0ELb0ELb0ELi2ELi2ELi4ELi2ELb1EEENS1_21CollectiveEpilogueBwdISA_SB_SD_Li256ELb1ELb0ELi2EEENS1_25SingleTileBwdLPTSchedulerILb1ELi128ELb1EEEEEEEEEvNT_6ParamsE$_ZN4cute3eso3ESOILb1ELb0EJNS_6LayoutINS_5tupleIJNS3_IJNS_1CILi8EEENS4_ILi1EEEEEEEEENS3_IJNS3_IJS6_NS4_ILi0EEEEEEEEEEENS_10ViewEngineINS_8gmem_ptrIPKN7cutlass10bfloat16_tEEEEEEEC2ERKSC_RKSK_ - $_ZN7cutlass13device_kernelIN5flash19enable_sm80_to_sm89INS1_16FlashAttnBwdSm80INS1_25CollectiveMainloopBwdSm80ILi2ELi2EN4cute5tupleIJNS5_1CILi64EEENS7_ILi128EEES8_EEENS_10bfloat16_tEfNS_4arch4Sm80ELb1ELb0ELb1ELb1ELb1ELb0ELb0ELb0ELi2ELi2ELi4ELi2ELb1EEENS1_21CollectiveEpilogueBwdISA_SB_SD_Li256ELb1ELb0ELi2EEENS1_25SingleTileBwdLPTSchedulerILb1ELi128ELb1EEEEEEEEEvNT_6ParamsE$_ZN4cute3eso3ESOILb1ELb0EJNS_6LayoutINS_5tupleIJNS3_IJNS_1CILi4EEENS4_ILi1EEEEEES6_EEENS3_IJNS3_IJS6_NS4_ILi0EEEEEES9_EEEEEiEEC2ERKSC_RKi)
$_ZN7cutlass13device_kernelIN5flash19enable_sm80_to_sm89INS1_16FlashAttnBwdSm80INS1_25CollectiveMainloopBwdSm80ILi2ELi2EN4cute5tupleIJNS5_1CILi64EEENS7_ILi128EEES8_EEENS_10bfloat16_tEfNS_4arch4Sm80ELb1ELb0ELb1ELb1ELb1ELb0ELb0ELb0ELi2ELi2ELi4ELi2ELb1EEENS1_21CollectiveEpilogueBwdISA_SB_SD_Li256ELb1ELb0ELi2EEENS1_25SingleTileBwdLPTSchedulerILb1ELi128ELb1EEEEEEEEEvNT_6ParamsE$_ZN4cute3eso3ESOILb1ELb0EJNS_6LayoutINS_5tupleIJNS3_IJNS_1CILi4EEENS4_ILi1EEEEEES6_EEENS3_IJNS3_IJS6_NS4_ILi0EEEEEES9_EEEEEiEEC2ERKSC_RKi:
[----:B------:R-:W-:Y:S02]  /*8b20*/  IADD3 R6, R4, -c[0x0][0x20], RZ ;  /* 0x8000080004067a10 */ /* 0x000fe40007ffe0ff */
[----:B------:R-:W-:-:S03]  /*8b30*/  MOV R9, 0x0 ;  /* 0x0000000000097802 */ /* 0x000fc60000000f00 */
[----:B------:R1:W-:Y:S01]  /*8b40*/  STL [R6], R7 ;  /* 0x0000000706007387 */ /* 0x0003e20000100800 */
[----:B------:R-:W-:Y:S05]  /*8b50*/  RET.REL.NODEC R8 `(_ZN7cutlass13device_kernelIN5flash19enable_sm80_to_sm89INS1_16FlashAttnBwdSm80INS1_25CollectiveMainloopBwdSm80ILi2ELi2EN4cute5tupleIJNS5_1CILi64EEENS7_ILi128EEES8_EEENS_10bfloat16_tEfNS_4arch4Sm80ELb1ELb0ELb1ELb1ELb1ELb0ELb0ELb0ELi2ELi2ELi4ELi2ELb1EEENS1_21CollectiveEpilogueBwdISA_SB_SD_Li256ELb1ELb0ELi2EEENS1_25SingleTileBwdLPTSchedulerILb1ELi128ELb1EEEEEEEEEvNT_6ParamsE) ;  /* 0xffff74a008007950 */ /* 0x000fea0003c3ffff */
        .type           $_ZN7cutlass13device_kernelIN5flash19enable_sm80_to_sm89INS1_16FlashAttnBwdSm80INS1_25CollectiveMainloopBwdSm80ILi2ELi2EN4cute5tupleIJNS5_1CILi64EEENS7_ILi128EEES8_EEENS_10bfloat16_tEfNS_4arch4Sm80ELb1ELb0ELb1ELb1ELb1ELb0ELb0ELb0ELi2ELi2ELi4ELi2ELb1EEENS1_21CollectiveEpilogueBwdISA_SB_SD_Li256ELb1ELb0ELi2EEENS1_25SingleTileBwdLPTSchedulerILb1ELi128ELb1EEEEEEEEEvNT_6ParamsE$_ZN4cute3eso3ESOILb1ELb0EJNS_6LayoutINS_5tupleIJNS3_IJNS_1CILi8EEENS4_ILi1EEEEEEEEENS3_IJNS3_IJS6_NS4_ILi0EEEEEEEEEEENS_10ViewEngineINS_8gmem_ptrIPKN7cutlass10bfloat16_tEEEEEEEC2ERKSC_RKSK_,@function
        .size           $_ZN7cutlass13device_kernelIN5flash19enable_sm80_to_sm89INS1_16FlashAttnBwdSm80INS1_25CollectiveMainloopBwdSm80ILi2ELi2EN4cute5tupleIJNS5_1CILi64EEENS7_ILi128EEES8_EEENS_10bfloat16_tEfNS_4arch4Sm80ELb1ELb0ELb1ELb1ELb1ELb0ELb0ELb0ELi2ELi2ELi4ELi2ELb1EEENS1_21CollectiveEpilogueBwdISA_SB_SD_Li256ELb1ELb0ELi2EEENS1_25SingleTileBwdLPTSchedulerILb1ELi128ELb1EEEEEEEEEvNT_6ParamsE$_ZN4cute3eso3ESOILb1ELb0EJNS_6LayoutINS_5tupleIJNS3_IJNS_1CILi8EEENS4_ILi1EEEEEEEEENS3_IJNS3_IJS6_NS4_ILi0EEEEEEEEEEENS_10ViewEngineINS_8gmem_ptrIPKN7cutlass10bfloat16_tEEEEEEEC2ERKSC_RKSK_,($_ZN7cutlass13device_kernelIN5flash19enable_sm80_to_sm89INS1_16FlashAttnBwdSm80INS1_25CollectiveMainloopBwdSm80ILi2ELi2EN4cute5tupleIJNS5_1CILi64EEENS7_ILi128EEES8_EEENS_10bfloat16_tEfNS_4arch4Sm80ELb1ELb0ELb1ELb1ELb1ELb0ELb0ELb0ELi2ELi2ELi4ELi2ELb1EEENS1_21CollectiveEpilogueBwdISA_SB_SD_Li256ELb1ELb0ELi2EEENS1_25SingleTileBwdLPTSchedulerILb1ELi128ELb1EEEEEEEEEvNT_6ParamsE$_ZN4cute3eso3ESOILb1ELb0EJNS_6LayoutINS_5tupleIJNS3_IJNS_1CILi8EEENS4_ILi1EEEEEEEEENS3_IJNS3_IJS6_NS4_ILi0EEEEEEEEEEENS_10ViewEngineINS_8smem_ptrIPN7cutlass10bfloat16_tEEEEEEEC2ERKSC_RKSJ_ - $_ZN7cutlass13device_kernelIN5flash19enable_sm80_to_sm89INS1_16FlashAttnBwdSm80INS1_25CollectiveMainloopBwdSm80ILi2ELi2EN4cute5tupleIJNS5_1CILi64EEENS7_ILi128EEES8_EEENS_10bfloat16_tEfNS_4arch4Sm80ELb1ELb0ELb1ELb1ELb1ELb0ELb0ELb0ELi2ELi2ELi4ELi2ELb1EEENS1_21CollectiveEpilogueBwdISA_SB_SD_Li256ELb1ELb0ELi2EEENS1_25SingleTileBwdLPTSchedulerILb1ELi128ELb1EEEEEEEEEvNT_6ParamsE$_ZN4cute3eso3ESOILb1ELb0EJNS_6LayoutINS_5tupleIJNS3_IJNS_1CILi8EEENS4_ILi1EEEEEEEEENS3_IJNS3_IJS6_NS4_ILi0EEEEEEEEEEENS_10ViewEngineINS_8gmem_ptrIPKN7cutlass10bfloat16_tEEEEEEEC2ERKSC_RKSK_)
$_ZN7cutlass13device_kernelIN5flash19enable_sm80_to_sm89INS1_16FlashAttnBwdSm80INS1_25CollectiveMainloopBwdSm80ILi2ELi2EN4cute5tupleIJNS5_1CILi64EEENS7_ILi128EEES8_EEENS_10bfloat16_tEfNS_4arch4Sm80ELb1ELb0ELb1ELb1ELb1ELb0ELb0ELb0ELi2ELi2ELi4ELi2ELb1EEENS1_21CollectiveEpilogueBwdISA_SB_SD_Li256ELb1ELb0ELi2EEENS1_25SingleTileBwdLPTSchedulerILb1ELi128ELb1EEEEEEEEEvNT_6ParamsE$_ZN4cute3eso3ESOILb1ELb0EJNS_6LayoutINS_5tupleIJNS3_IJNS_1CILi8EEENS4_ILi1EEEEEEEEENS3_IJNS3_IJS6_NS4_ILi0EEEEEEEEEEENS_10ViewEngineINS_8gmem_ptrIPKN7cutlass10bfloat16_tEEEEEEEC2ERKSC_RKSK_:
[----:B------:R-:W-:Y:S02]  /*8b60*/  IADD3 R8, R4, -c[0x0][0x20], RZ ;  /* 0x8000080004087a10 */ /* 0x000fe40007ffe0ff */
[----:B------:R-:W-:-:S03]  /*8b70*/  MOV R11, 0x0 ;  /* 0x00000000000b7802 */ /* 0x000fc60000000f00 */
[----:B------:R1:W-:Y:S01]  /*8b80*/  STL.64 [R8], R6 ;  /* 0x0000000608007387 */ /* 0x0003e20000100a00 */
[----:B------:R-:W-:Y:S05]  /*8b90*/  RET.REL.NODEC R10 `(_ZN7cutlass13device_kernelIN5flash19enable_sm80_to_sm89INS1_16FlashAttnBwdSm80INS1_25CollectiveMainloopBwdSm80ILi2ELi2EN4cute5tupleIJNS5_1CILi64EEENS7_ILi128EEES8_EEENS_10bfloat16_tEfNS_4arch4Sm80ELb1ELb0ELb1ELb1ELb1ELb0ELb0ELb0ELi2ELi2ELi4ELi2ELb1EEENS1_21CollectiveEpilogueBwdISA_SB_SD_Li256ELb1ELb0ELi2EEENS1_25SingleTileBwdLPTSchedulerILb1ELi128ELb1EEEEEEEEEvNT_6ParamsE) ;  /* 0xffff74600a007950 */ /* 0x000fea0003c3ffff */
        .type           $_ZN7cutlass13device_kernelIN5flash19enable_sm80_to_sm89INS1_16FlashAttnBwdSm80INS1_25CollectiveMainloopBwdSm80ILi2ELi2EN4cute5tupleIJNS5_1CILi64EEENS7_ILi128EEES8_EEENS_10bfloat16_tEfNS_4arch4Sm80ELb1ELb0ELb1ELb1ELb1ELb0ELb0ELb0ELi2ELi2ELi4ELi2ELb1EEENS1_21CollectiveEpilogueBwdISA_SB_SD_Li256ELb1ELb0ELi2EEENS1_25SingleTileBwdLPTSchedulerILb1ELi128ELb1EEEEEEEEEvNT_6ParamsE$_ZN4cute3eso3ESOILb1ELb0EJNS_6LayoutINS_5tupleIJNS3_IJNS_1CILi8EEENS4_ILi1EEEEEEEEENS3_IJNS3_IJS6_NS4_ILi0EEEEEEEEEEENS_10ViewEngineINS_8smem_ptrIPN7cutlass10bfloat16_tEEEEEEEC2ERKSC_RKSJ_,@function
        .size           $_ZN7cutlass13device_kernelIN5flash19enable_sm80_to_sm89INS1_16FlashAttnBwdSm80INS1_25CollectiveMainloopBwdSm80ILi2ELi2EN4cute5tupleIJNS5_1CILi64EEENS7_ILi128EEES8_EEENS_10bfloat16_tEfNS_4arch4Sm80ELb1ELb0ELb1ELb1ELb1ELb0ELb0ELb0ELi2ELi2ELi4ELi2ELb1EEENS1_21CollectiveEpilogueBwdISA_SB_SD_Li256ELb1ELb0ELi2EEENS1_25SingleTileBwdLPTSchedulerILb1ELi128ELb1EEEEEEEEEvNT_6ParamsE$_ZN4cute3eso3ESOILb1ELb0EJNS_6LayoutINS_5tupleIJNS3_IJNS_1CILi8EEENS4_ILi1EEEEEEEEENS3_IJNS3_IJS6_NS4_ILi0EEEEEEEEEEENS_10ViewEngineINS_8smem_ptrIPN7cutlass10bfloat16_tEEEEEEEC2ERKSC_RKSJ_,($_ZN7cutlass13device_kernelIN5flash19enable_sm80_to_sm89INS1_16FlashAttnBwdSm80INS1_25CollectiveMainloopBwdSm80ILi2ELi2EN4cute5tupleIJNS5_1CILi64EEENS7_ILi128EEES8_EEENS_10bfloat16_tEfNS_4arch4Sm80ELb1ELb0ELb1ELb1ELb1ELb0ELb0ELb0ELi2ELi2ELi4ELi2ELb1EEENS1_21CollectiveEpilogueBwdISA_SB_SD_Li256ELb1ELb0ELi2EEENS1_25SingleTileBwdLPTSchedulerILb1ELi128ELb1EEEEEEEEEvNT_6ParamsE$_ZN4cute3eso3ESOILb1ELb0EJNS_6LayoutINS_5tupleIJNS3_IJNS_1CILi8EEENS4_ILi1EEEEEEEEENS3_IJNS3_IJS6_NS4_ILi0EEEEEEEEEEEiEEC2ERKSC_RKi - $_ZN7cutlass13device_kernelIN5flash19enable_sm80_to_sm89INS1_16FlashAttnBwdSm80INS1_25CollectiveMainloopBwdSm80ILi2ELi2EN4cute5tupleIJNS5_1CILi64EEENS7_ILi128EEES8_EEENS_10bfloat16_tEfNS_4arch4Sm80ELb1ELb0ELb1ELb1ELb1ELb0ELb0ELb0ELi2ELi2ELi4ELi2ELb1EEENS1_21CollectiveEpilogueBwdISA_SB_SD_Li256ELb1ELb0ELi2EEENS1_25SingleTileBwdLPTSchedulerILb1ELi128ELb1EEEEEEEEEvNT_6ParamsE$_ZN4cute3eso3ESOILb1ELb0EJNS_6LayoutINS_5tupleIJNS3_IJNS_1CILi8EEENS4_ILi1EEEEEEEEENS3_IJNS3_IJS6_NS4_ILi0EEEEEEEEEEENS_10ViewEngineINS_8smem_ptrIPN7cutlass10bfloat16_tEEEEEEEC2ERKSC_RKSJ_)
$_ZN7cutlass13device_kernelIN5flash19enable_sm80_to_sm89INS1_16FlashAttnBwdSm80INS1_25CollectiveMainloopBwdSm80ILi2ELi2EN4cute5tupleIJNS5_1CILi64EEENS7_ILi128EEES8_EEENS_10bfloat16_tEfNS_4arch4Sm80ELb1ELb0ELb1ELb1ELb1ELb0ELb0ELb0ELi2ELi2ELi4ELi2ELb1EEENS1_21CollectiveEpilogueBwdISA_SB_SD_Li256ELb1ELb0ELi2EEENS1_25SingleTileBwdLPTSchedulerILb1ELi128ELb1EEEEEEEEEvNT_6ParamsE$_ZN4cute3eso3ESOILb1ELb0EJNS_6LayoutINS_5tupleIJNS3_IJNS_1CILi8EEENS4_ILi1EEEEEEEEENS3_IJNS3_IJS6_NS4_ILi0EEEEEEEEEEENS_10ViewEngineINS_8smem_ptrIPN7cutlass10bfloat16_tEEEEEEEC2ERKSC_RKSJ_:
[----:B------:R-:W-:Y:S01]  /*8ba0*/  IADD3 R8, R4, -c[0x0][0x20], RZ ;  /* 0x8000080004087a10 */ /* 0x000fe20007ffe0ff */
[----:B------:R-:W-:Y:S01]  /*8bb0*/  IMAD.MOV.U32 R128, RZ, RZ, R16 ;  /* 0x000000ffff807224 */ /* 0x000fe200078e0010 */
[----:B------:R-:W-:-:S03]  /*8bc0*/  MOV R129, 0x0 ;  /* 0x0000000000817802 */ /* 0x000fc60000000f00 */
[----:B------:R1:W-:Y:S01]  /*8bd0*/  STL.64 [R8], R6 ;  /* 0x0000000608007387 */ /* 0x0003e20000100a00 */
[----:B------:R-:W-:Y:S05]  /*8be0*/  RET.REL.NODEC R128 `(_ZN7cutlass13device_kernelIN5flash19enable_sm80_to_sm89INS1_16FlashAttnBwdSm80INS1_25CollectiveMainloopBwdSm80ILi2ELi2EN4cute5tupleIJNS5_1CILi64EEENS7_ILi128EEES8_EEENS_10bfloat16_tEfNS_4arch4Sm80ELb1ELb0ELb1ELb1ELb1ELb0ELb0ELb0ELi2ELi2ELi4ELi2ELb1EEENS1_21CollectiveEpilogueBwdISA_SB_SD_Li256ELb1ELb0ELi2EEENS1_25SingleTileBwdLPTSchedulerILb1ELi128ELb1EEEEEEEEEvNT_6ParamsE) ;  /* 0xffff741080007950 */ /* 0x000fea0003c3ffff */
        .type           $_ZN7cutlass13device_kernelIN5flash19enable_sm80_to_sm89INS1_16FlashAttnBwdSm80INS1_25CollectiveMainloopBwdSm80ILi2ELi2EN4cute5tupleIJNS5_1CILi64EEENS7_ILi128EEES8_EEENS_10bfloat16_tEfNS_4arch4Sm80ELb1ELb0ELb1ELb1ELb1ELb0ELb0ELb0ELi2ELi2ELi4ELi2ELb1EEENS1_21CollectiveEpilogueBwdISA_SB_SD_Li256ELb1ELb0ELi2EEENS1_25SingleTileBwdLPTSchedulerILb1ELi128ELb1EEEEEEEEEvNT_6ParamsE$_ZN4cute3eso3ESOILb1ELb0EJNS_6LayoutINS_5tupleIJNS3_IJNS_1CILi8EEENS4_ILi1EEEEEEEEENS3_IJNS3_IJS6_NS4_ILi0EEEEEEEEEEEiEEC2ERKSC_RKi,@function
        .size           $_ZN7cutlass13device_kernelIN5flash19enable_sm80_to_sm89INS1_16FlashAttnBwdSm80INS1_25CollectiveMainloopBwdSm80ILi2ELi2EN4cute5tupleIJNS5_1CILi64EEENS7_ILi128EEES8_EEENS_10bfloat16_tEfNS_4arch4Sm80ELb1ELb0ELb1ELb1ELb1ELb0ELb0ELb0ELi2ELi2ELi4ELi2ELb1EEENS1_21CollectiveEpilogueBwdISA_SB_SD_Li256ELb1ELb0ELi2EEENS1_25SingleTileBwdLPTSchedulerILb1ELi128ELb1EEEEEEEEEvNT_6ParamsE$_ZN4cute3eso3ESOILb1ELb0EJNS_6LayoutINS_5tupleIJNS3_IJNS_1CILi8EEENS4_ILi1EEEEEEEEENS3_IJNS3_IJS6_NS4_ILi0EEEEEEEEEEEiEEC2ERKSC_RKi,($_ZN7cutlass13device_kernelIN5flash19enable_sm80_to_sm89INS1_16FlashAttnBwdSm80INS1_25CollectiveMainloopBwdSm80ILi2ELi2EN4cute5tupleIJNS5_1CILi64EEENS7_ILi128EEES8_EEENS_10bfloat16_tEfNS_4arch4Sm80ELb1ELb0ELb1ELb1ELb1ELb0ELb0ELb0ELi2ELi2ELi4ELi2ELb1EEENS1_21CollectiveEpilogueBwdISA_SB_SD_Li256ELb1ELb0ELi2EEENS1_25SingleTileBwdLPTSchedulerILb1ELi128ELb1EEEEEEEEEvNT_6ParamsE$_ZN4cute3eso3ESOILb1ELb0EJNS_6LayoutINS_5tupleIJNS3_IJNS_1CILi8EEENS4_ILi1EEEEEEEEENS3_IJNS3_IJS6_NS4_ILi0EEEEEEEEEEElEEC2ERKSC_RKl - $_ZN7cutlass13device_kernelIN5flash19enable_sm80_to_sm89INS1_16FlashAttnBwdSm80INS1_25CollectiveMainloopBwdSm80ILi2ELi2EN4cute5tupleIJNS5_1CILi64EEENS7_ILi128EEES8_EEENS_10bfloat16_tEfNS_4arch4Sm80ELb1ELb0ELb1ELb1ELb1ELb0ELb0ELb0ELi2ELi2ELi4ELi2ELb1EEENS1_21CollectiveEpilogueBwdISA_SB_SD_Li256ELb1ELb0ELi2EEENS1_25SingleTileBwdLPTSchedulerILb1ELi128ELb1EEEEEEEEEvNT_6ParamsE$_ZN4cute3eso3ESOILb1ELb0EJNS_6LayoutINS_5tupleIJNS3_IJNS_1CILi8EEENS4_ILi1EEEEEEEEENS3_IJNS3_IJS6_NS4_ILi0EEEEEEEEEEEiEEC2ERKSC_RKi)
$_ZN7cutlass13device_kernelIN5flash19enable_sm80_to_sm89INS1_16FlashAttnBwdSm80INS1_25CollectiveMainloopBwdSm80ILi2ELi2EN4cute5tupleIJNS5_1CILi64EEENS7_ILi128EEES8_EEENS_10bfloat16_tEfNS_4arch4Sm80ELb1ELb0ELb1ELb1ELb1ELb0ELb0ELb0ELi2ELi2ELi4ELi2ELb1EEENS1_21CollectiveEpilogueBwdISA_SB_SD_Li256ELb1ELb0ELi2EEENS1_25SingleTileBwdLPTSchedulerILb1ELi128ELb1EEEEEEEEEvNT_6ParamsE$_ZN4cute3eso3ESOILb1ELb0EJNS_6LayoutINS_5tupleIJNS3_IJNS_1CILi8EEENS4_ILi1EEEEEEEEENS3_IJNS3_IJS6_NS4_ILi0EEEEEEEEEEEiEEC2ERKSC_RKi:
[----:B------:R-:W-:Y:S02]  /*8bf0*/  IADD3 R6, R4, -c[0x0][0x20], RZ ;  /* 0x8000080004067a10 */ /* 0x000fe40007ffe0ff */
[----:B------:R-:W-:-:S03]  /*8c00*/  MOV R9, 0x0 ;  /* 0x0000000000097802 */ /* 0x000fc60000000f00 */
[----:B------:R1:W-:Y:S01]  /*8c10*/  STL [R6], R7 ;  /* 0x0000000706007387 */ /* 0x0003e20000100800 */
[----:B------:R-:W-:Y:S05]  /*8c20*/  RET.REL.NODEC R8 `(_ZN7cutlass13device_kernelIN5flash19enable_sm80_to_sm89INS1_16FlashAttnBwdSm80INS1_25CollectiveMainloopBwdSm80ILi2ELi2EN4cute5tupleIJNS5_1CILi64EEENS7_ILi128EEES8_EEENS_10bfloat16_tEfNS_4arch4Sm80ELb1ELb0ELb1ELb1ELb1ELb0ELb0ELb0ELi2ELi2ELi4ELi2ELb1EEENS1_21CollectiveEpilogueBwdISA_SB_SD_Li256ELb1ELb0ELi2EEENS1_25SingleTileBwdLPTSchedulerILb1ELi128ELb1EEEEEEEEEvNT_6ParamsE) ;  /* 0xffff73d008007950 */ /* 0x000fea0003c3ffff */
        .type           $_ZN7cutlass13device_kernelIN5flash19enable_sm80_to_sm89INS1_16FlashAttnBwdSm80INS1_25CollectiveMainloopBwdSm80ILi2ELi2EN4cute5tupleIJNS5_1CILi64EEENS7_ILi128EEES8_EEENS_10bfloat16_tEfNS_4arch4Sm80ELb1ELb0ELb1ELb1ELb1ELb0ELb0ELb0ELi2ELi2ELi4ELi2ELb1EEENS1_21CollectiveEpilogueBwdISA_SB_SD_Li256ELb1ELb0ELi2EEENS1_25SingleTileBwdLPTSchedulerILb1ELi128ELb1EEEEEEEEEvNT_6ParamsE$_ZN4cute3eso3ESOILb1ELb0EJNS_6LayoutINS_5tupleIJNS3_IJNS_1CILi8EEENS4_ILi1EEEEEEEEENS3_IJNS3_IJS6_NS4_ILi0EEEEEEEEEEElEEC2ERKSC_RKl,@function
        .size           $_ZN7cutlass13device_kernelIN5flash19enable_sm80_to_sm89INS1_16FlashAttnBwdSm80INS1_25CollectiveMainloopBwdSm80ILi2ELi2EN4cute5tupleIJNS5_1CILi64EEENS7_ILi128EEES8_EEENS_10bfloat16_tEfNS_4arch4Sm80ELb1ELb0ELb1ELb1ELb1ELb0ELb0ELb0ELi2ELi2ELi4ELi2ELb1EEENS1_21CollectiveEpilogueBwdISA_SB_SD_Li256ELb1ELb0ELi2EEENS1_25SingleTileBwdLPTSchedulerILb1ELi128ELb1EEEEEEEEEvNT_6ParamsE$_ZN4cute3eso3ESOILb1ELb0EJNS_6LayoutINS_5tupleIJNS3_IJNS_1CILi8EEENS4_ILi1EEEEEEEEENS3_IJNS3_IJS6_NS4_ILi0EEEEEEEEEEElEEC2ERKSC_RKl,($_ZN7cutlass13device_kernelIN5flash19enable_sm80_to_sm89INS1_16FlashAttnBwdSm80INS1_25CollectiveMainloopBwdSm80ILi2ELi2EN4cute5tupleIJNS5_1CILi64EEENS7_ILi128EEES8_EEENS_10bfloat16_tEfNS_4arch4Sm80ELb1ELb0ELb1ELb1ELb1ELb0ELb0ELb0ELi2ELi2ELi4ELi2ELb1EEENS1_21CollectiveEpilogueBwdISA_SB_SD_Li256ELb1ELb0ELi2EEENS1_25SingleTileBwdLPTSchedulerILb1ELi128ELb1EEEEEEEEEvNT_6ParamsE$_ZN4cute3eso3ESOILb1ELb0EJNS_6LayoutINS_5tupleIJNS3_IJNS_1CILi8EEENS4_ILi1EEEEEENS4_ILi2EEES6_EEENS3_IJNS3_IJS6_NS4_ILi0EEEEEENS4_ILi2048EEESA_EEEEENS_10ViewEngineINS_8smem_ptrIPN7cutlass10bfloat16_tEEEEEEEC2ERKSE_RKSL_ - $_ZN7cutlass13device_kernelIN5flash19enable_sm80_to_sm89INS1_16FlashAttnBwdSm80INS1_25CollectiveMainloopBwdSm80ILi2ELi2EN4cute5tupleIJNS5_1CILi64EEENS7_ILi128EEES8_EEENS_10bfloat16_tEfNS_4arch4Sm80ELb1ELb0ELb1ELb1ELb1ELb0ELb0ELb0ELi2ELi2ELi4ELi2ELb1EEENS1_21CollectiveEpilogueBwdISA_SB_SD_Li256ELb1ELb0ELi2EEENS1_25SingleTileBwdLPTSchedulerILb1ELi128ELb1EEEEEEEEEvNT_6ParamsE$_ZN4cute3eso3ESOILb1ELb0EJNS_6LayoutINS_5tupleIJNS3_IJNS_1CILi8EEENS4_ILi1EEEEEEEEENS3_IJNS3_IJS6_NS4_ILi0EEEEEEEEEEElEEC2ERKSC_RKl)
$_ZN7cutlass13device_kernelIN5flash19enable_sm80_to_sm89INS1_16FlashAttnBwdSm80INS1_25CollectiveMainloopBwdSm80ILi2ELi2EN4cute5tupleIJNS5_1CILi64EEENS7_ILi128EEES8_EEENS_10bfloat16_tEfNS_4arch4Sm80ELb1ELb0ELb1ELb1ELb1ELb0ELb0ELb0ELi2ELi2ELi4ELi2ELb1EEENS1_21CollectiveEpilogueBwdISA_SB_SD_Li256ELb1ELb0ELi2EEENS1_25SingleTileBwdLPTSchedulerILb1ELi128ELb1EEEEEEEEEvNT_6ParamsE$_ZN4cute3eso3ESOILb1ELb0EJNS_6LayoutINS_5tupleIJNS3_IJNS_1CILi8EEENS4_ILi1EEEEEEEEENS3_IJNS3_IJS6_NS4_ILi0EEEEEEEEEEElEEC2ERKSC_RKl:
[----:B------:R-:W-:Y:S01]  /*8c30*/  IADD3 R6, R4, -c[0x0][0x20], RZ ;  /* 0x8000080004067a10 */ /* 0x000fe20007ffe0ff */
[----:B------:R-:W-:Y:S01]  /*8c40*/  IMAD.MOV.U32 R11, RZ, RZ, R7 ;  /* 0x000000ffff0b7224 */ /* 0x000fe200078e0007 */
[----:B------:R-:W-:-:S04]  /*8c50*/  MOV R9, 0x0 ;  /* 0x0000000000097802 */ /* 0x000fc80000000f00 */
[----:B------:R1:W-:Y:S01]  /*8c60*/  STL.64 [R6], R10 ;  /* 0x0000000a06007387 */ /* 0x0003e20000100a00 */
[----:B------:R-:W-:Y:S05]  /*8c70*/  RET.REL.NODEC R8 `(_ZN7cutlass13device_kernelIN5flash19enable_sm80_to_sm89INS1_16FlashAttnBwdSm80INS1_25CollectiveMainloopBwdSm80ILi2ELi2EN4cute5tupleIJNS5_1CILi64EEENS7_ILi128EEES8_EEENS_10bfloat16_tEfNS_4arch4Sm80ELb1ELb0ELb1ELb1ELb1ELb0ELb0ELb0ELi2ELi2ELi4ELi2ELb1EEENS1_21CollectiveEpilogueBwdISA_SB_SD_Li256ELb1ELb0ELi2EEENS1_25SingleTileBwdLPTSchedulerILb1ELi128ELb1EEEEEEEEEvNT_6ParamsE) ;  /* 0xffff738008007950 */ /* 0x000fea0003c3ffff */
        .type           $_ZN7cutlass13device_kernelIN5flash19enable_sm80_to_sm89INS1_16FlashAttnBwdSm80INS1_25CollectiveMainloopBwdSm80ILi2ELi2EN4cute5tupleIJNS5_1CILi64EEENS7_ILi128EEES8_EEENS_10bfloat16_tEfNS_4arch4Sm80ELb1ELb0ELb1ELb1ELb1ELb0ELb0ELb0ELi2ELi2ELi4ELi2ELb1EEENS1_21CollectiveEpilogueBwdISA_SB_SD_Li256ELb1ELb0ELi2EEENS1_25SingleTileBwdLPTSchedulerILb1ELi128ELb1EEEEEEEEEvNT_6ParamsE$_ZN4cute3eso3ESOILb1ELb0EJNS_6LayoutINS_5tupleIJNS3_IJNS_1CILi8EEENS4_ILi1EEEEEENS4_ILi2EEES6_EEENS3_IJNS3_IJS6_NS4_ILi0EEEEEENS4_ILi2048EEESA_EEEEENS_10ViewEngineINS_8smem_ptrIPN7cutlass10bfloat16_tEEEEEEEC2ERKSE_RKSL_,@function
        .size           $_ZN7cutlass13device_kernelIN5flash19enable_sm80_to_sm89INS1_16FlashAttnBwdSm80INS1_25CollectiveMainloopBwdSm80ILi2ELi2EN4cute5tupleIJNS5_1CILi64EEENS7_ILi128EEES8_EEENS_10bfloat16_tEfNS_4arch4Sm80ELb1ELb0ELb1ELb1ELb1ELb0ELb0ELb0ELi2ELi2ELi4ELi2ELb1EEENS1_21CollectiveEpilogueBwdISA_SB_SD_Li256ELb1ELb0ELi2EEENS1_25SingleTileBwdLPTSchedulerILb1ELi128ELb1EEEEEEEEEvNT_6ParamsE$_ZN4cute3eso3ESOILb1ELb0EJNS_6LayoutINS_5tupleIJNS3_IJNS_1CILi8EEENS4_ILi1EEEEEENS4_ILi2EEES6_EEENS3_IJNS3_IJS6_NS4_ILi0EEEEEENS4_ILi2048EEESA_EEEEENS_10ViewEngineINS_8smem_ptrIPN7cutlass10bfloat16_tEEEEEEEC2ERKSE_RKSL_,($_ZN7cutlass13device_kernelIN5flash19enable_sm80_to_sm89INS1_16FlashAttnBwdSm80INS1_25CollectiveMainloopBwdSm80ILi2ELi2EN4cute5tupleIJNS5_1CILi64EEENS7_ILi128EEES8_EEENS_10bfloat16_tEfNS_4arch4Sm80ELb1ELb0ELb1ELb1ELb1ELb0ELb0ELb0ELi2ELi2ELi4ELi2ELb1EEENS1_21CollectiveEpilogueBwdISA_SB_SD_Li256ELb1ELb0ELi2EEENS1_25SingleTileBwdLPTSchedulerILb1ELi128ELb1EEEEEEEEEvNT_6ParamsE$_ZN4cute3eso3ESOILb1ELb0EJNS_6LayoutINS_5tupleIJNS3_IJNS_1CILi8EEENS4_ILi1EEEEEENS4_ILi2EEES6_EEENS3_IJNS3_IJS6_NS4_ILi0EEEEEENS4_ILi2048EEESA_EEEEEiEEC2ERKSE_RKi - $_ZN7cutlass13device_kernelIN5flash19enable_sm80_to_sm89INS1_16FlashAttnBwdSm80INS1_25CollectiveMainloopBwdSm80ILi2ELi2EN4cute5tupleIJNS5_1CILi64EEENS7_ILi128EEES8_EEENS_10bfloat16_tEfNS_4arch4Sm80ELb1ELb0ELb1ELb1ELb1ELb0ELb0ELb0ELi2ELi2ELi4ELi2ELb1EEENS1_21CollectiveEpilogueBwdISA_SB_SD_Li256ELb1ELb0ELi2EEENS1_25SingleTileBwdLPTSchedulerILb1ELi128ELb1EEEEEEEEEvNT_6ParamsE$_ZN4cute3eso3ESOILb1ELb0EJNS_6LayoutINS_5tupleIJNS3_IJNS_1CILi8EEENS4_ILi1EEEEEENS4_ILi2EEES6_EEENS3_IJNS3_IJS6_NS4_ILi0EEEEEENS4_ILi2048EEESA_EEEEENS_10ViewEngineINS_8smem_ptrIPN7cutlass10bfloat16_tEEEEEEEC2ERKSE_RKSL_)
$_ZN7cutlass13device_kernelIN5flash19enable_sm80_to_sm89INS1_16FlashAttnBwdSm80INS1_25CollectiveMainloopBwdSm80ILi2ELi2EN4cute5tupleIJNS5_1CILi64EEENS7_ILi128EEES8_EEENS_10bfloat16_tEfNS_4arch4Sm80ELb1ELb0ELb1ELb1ELb1ELb0ELb0ELb0ELi2ELi2ELi4ELi2ELb1EEENS1_21CollectiveEpilogueBwdISA_SB_SD_Li256ELb1ELb0ELi2EEENS1_25SingleTileBwdLPTSchedulerILb1ELi128ELb1EEEEEEEEEvNT_6ParamsE$_ZN4cute3eso3ESOILb1ELb0EJNS_6LayoutINS_5tupleIJNS3_IJNS_1CILi8EEENS4_ILi1EEEEEENS4_ILi2EEES6_EEENS3_IJNS3_IJS6_NS4_ILi0EEEEEENS4_ILi2048EEESA_EEEEENS_10ViewEngineINS_8smem_ptrIPN7cutlass10bfloat16_tEEEEEEEC2ERKSE_RKSL_:
[----:B------:R-:W-:Y:S02]  /*8c80*/  IADD3 R8, R4, -c[0x0][0x20], RZ ;  /* 0x8000080004087a10 */ /* 0x000fe40007ffe0ff */
[----:B------:R-:W-:-:S03]  /*8c90*/  MOV R11, 0x0 ;  /* 0x00000000000b7802 */ /* 0x000fc60000000f00 */
[----:B------:R1:W-:Y:S01]  /*8ca0*/  STL.64 [R8], R6 ;  /* 0x0000000608007387 */ /* 0x0003e20000100a00 */
[----:B------:R-:W-:Y:S05]  /*8cb0*/  RET.REL.NODEC R10 `(_ZN7cutlass13device_kernelIN5flash19enable_sm80_to_sm89INS1_16FlashAttnBwdSm80INS1_25CollectiveMainloopBwdSm80ILi2ELi2EN4cute5tupleIJNS5_1CILi64EEENS7_ILi128EEES8_EEENS_10bfloat16_tEfNS_4arch4Sm80ELb1ELb0ELb1ELb1ELb1ELb0ELb0ELb0ELi2ELi2ELi4ELi2ELb1EEENS1_21CollectiveEpilogueBwdISA_SB_SD_Li256ELb1ELb0ELi2EEENS1_25SingleTileBwdLPTSchedulerILb1ELi128ELb1EEEEEEEEEvNT_6ParamsE) ;  /* 0xffff73400a007950 */ /* 0x000fea0003c3ffff */
        .type           $_ZN7cutlass13device_kernelIN5flash19enable_sm80_to_sm89INS1_16FlashAttnBwdSm80INS1_25CollectiveMainloopBwdSm80ILi2ELi2EN4cute5tupleIJNS5_1CILi64EEENS7_ILi128EEES8_EEENS_10bfloat16_tEfNS_4arch4Sm80ELb1ELb0ELb1ELb1ELb1ELb0ELb0ELb0ELi2ELi2ELi4ELi2ELb1EEENS1_21CollectiveEpilogueBwdISA_SB_SD_Li256ELb1ELb0ELi2EEENS1_25SingleTileBwdLPTSchedulerILb1ELi128ELb1EEEEEEEEEvNT_6ParamsE$_ZN4cute3eso3ESOILb1ELb0EJNS_6LayoutINS_5tupleIJNS3_IJNS_1CILi8EEENS4_ILi1EEEEEENS4_ILi2EEES6_EEENS3_IJNS3_IJS6_NS4_ILi0EEEEEENS4_ILi2048EEESA_EEEEEiEEC2ERKSE_RKi,@function
        .size           $_ZN7cutlass13device_kernelIN5flash19enable_sm80_to_sm89INS1_16FlashAttnBwdSm80INS1_25CollectiveMainloopBwdSm80ILi2ELi2EN4cute5tupleIJNS5_1CILi64EEENS7_ILi128EEES8_EEENS_10bfloat16_tEfNS_4arch4Sm80ELb1ELb0ELb1ELb1ELb1ELb0ELb0ELb0ELi2ELi2ELi4ELi2ELb1EEENS1_21CollectiveEpilogueBwdISA_SB_SD_Li256ELb1ELb0ELi2EEENS1_25SingleTileBwdLPTSchedulerILb1ELi128ELb1EEEEEEEEEvNT_6ParamsE$_ZN4cute3eso3ESOILb1ELb0EJNS_6LayoutINS_5tupleIJNS3_IJNS_1CILi8EEENS4_ILi1EEEEEENS4_ILi2EEES6_EEENS3_IJNS3_IJS6_NS4_ILi0EEEEEENS4_ILi2048EEESA_EEEEEiEEC2ERKSE_RKi,($_ZN7cutlass13device_kernelIN5flash19enable_sm80_to_sm89INS1_16FlashAttnBwdSm80INS1_25CollectiveMainloopBwdSm80ILi2ELi2EN4cute5tupleIJNS5_1CILi64EEENS7_ILi128EEES8_EEENS_10bfloat16_tEfNS_4arch4Sm80ELb1ELb0ELb1ELb1ELb1ELb0ELb0ELb0ELi2ELi2ELi4ELi2ELb1EEENS1_21CollectiveEpilogueBwdISA_SB_SD_Li256ELb1ELb0ELi2EEENS1_25SingleTileBwdLPTSchedulerILb1ELi128ELb1EEEEEEEEEvNT_6ParamsE$_ZN4cute5tupleIJNS0_IJNS0_IJNS_1CILi8EEENS1_ILi1EEEEEENS1_ILi2EEES3_EEENS0_IJNS0_IJS3_NS1_ILi0EEEEEElS7_EEEEEC2ERKS6_RKS9_ - $_ZN7cutlass13device_kernelIN5flash19enable_sm80_to_sm89INS1_16FlashAttnBwdSm80INS1_25CollectiveMainloopBwdSm80ILi2ELi2EN4cute5tupleIJNS5_1CILi64EEENS7_ILi128EEES8_EEENS_10bfloat16_tEfNS_4arch4Sm80ELb1ELb0ELb1ELb1ELb1ELb0ELb0ELb0ELi2ELi2ELi4ELi2ELb1EEENS1_21CollectiveEpilogueBwdISA_SB_SD_Li256ELb1ELb0ELi2EEENS1_25SingleTileBwdLPTSchedulerILb1ELi128ELb1EEEEEEEEEvNT_6ParamsE$_ZN4cute3eso3ESOILb1ELb0EJNS_6LayoutINS_5tupleIJNS3_IJNS_1CILi8EEENS4_ILi1EEEEEENS4_ILi2EEES6_EEENS3_IJNS3_IJS6_NS4_ILi0EEEEEENS4_ILi2048EEESA_EEEEEiEEC2ERKSE_RKi)
$_ZN7cutlass13device_kernelIN5flash19enable_sm80_to_sm89INS1_16FlashAttnBwdSm80INS1_25CollectiveMainloopBwdSm80ILi2ELi2EN4cute5tupleIJNS5_1CILi64EEENS7_ILi128EEES8_EEENS_10bfloat16_tEfNS_4arch4Sm80ELb1ELb0ELb1ELb1ELb1ELb0ELb0ELb0ELi2ELi2ELi4ELi2ELb1EEENS1_21CollectiveEpilogueBwdISA_SB_SD_Li256ELb1ELb0ELi2EEENS1_25SingleTileBwdLPTSchedulerILb1ELi128ELb1EEEEEEEEEvNT_6ParamsE$_ZN4cute3eso3ESOILb1ELb0EJNS_6LayoutINS_5tupleIJNS3_IJNS_1CILi8EEENS4_ILi1EEEEEENS4_ILi2EEES6_EEENS3_IJNS3_IJS6_NS4_ILi0EEEEEENS4_ILi2048EEESA_EEEEEiEEC2ERKSE_RKi:
[----:B------:R-:W-:Y:S02]  /*8cc0*/  IADD3 R6, R4, -c[0x0][0x20], RZ ;  /* 0x8000080004067a10 */ /* 0x000fe40007ffe0ff */
[----:B------:R-:W-:-:S03]  /*8cd0*/  MOV R9, 0x0 ;  /* 0x0000000000097802 */ /* 0x000fc60000000f00 */
[----:B------:R1:W-:Y:S01]  /*8ce0*/  STL [R6], R7 ;  /* 0x0000000706007387 */ /* 0x0003e20000100800 */
[----:B------:R-:W-:Y:S05]  /*8cf0*/  RET.REL.NODEC R8 `(_ZN7cutlass13device_kernelIN5flash19enable_sm80_to_sm89INS1_16FlashAttnBwdSm80INS1_25CollectiveMainloopBwdSm80ILi2ELi2EN4cute5tupleIJNS5_1CILi64EEENS7_ILi128EEES8_EEENS_10bfloat16_tEfNS_4arch4Sm80ELb1ELb0ELb1ELb1ELb1ELb0ELb0ELb0ELi2ELi2ELi4ELi2ELb1EEENS1_21CollectiveEpilogueBwdISA_SB_SD_Li256ELb1ELb0ELi2EEENS1_25SingleTileBwdLPTSchedulerILb1ELi128ELb1EEEEEEEEEvNT_6ParamsE) ;  /* 0xffff730008007950 */ /* 0x000fea0003c3ffff */
        .type           $_ZN7cutlass13device_kernelIN5flash19enable_sm80_to_sm89INS1_16FlashAttnBwdSm80INS1_25CollectiveMainloopBwdSm80ILi2ELi2EN4cute5tupleIJNS5_1CILi64EEENS7_ILi128EEES8_EEENS_10bfloat16_tEfNS_4arch4Sm80ELb1ELb0ELb1ELb1ELb1ELb0ELb0ELb0ELi2ELi2ELi4ELi2ELb1EEENS1_21CollectiveEpilogueBwdISA_SB_SD_Li256ELb1ELb0ELi2EEENS1_25SingleTileBwdLPTSchedulerILb1ELi128ELb1EEEEEEEEEvNT_6ParamsE$_ZN4cute5tupleIJNS0_IJNS0_IJNS_1CILi8EEENS1_ILi1EEEEEENS1_ILi2EEES3_EEENS0_IJNS0_IJS3_NS1_ILi0EEEEEElS7_EEEEEC2ERKS6_RKS9_,@function
        .size           $_ZN7cutlass13device_kernelIN5flash19enable_sm80_to_sm89INS1_16FlashAttnBwdSm80INS1_25CollectiveMainloopBwdSm80ILi2ELi2EN4cute5tupleIJNS5_1CILi64EEENS7_ILi128EEES8_EEENS_10bfloat16_tEfNS_4arch4Sm80ELb1ELb0ELb1ELb1ELb1ELb0ELb0ELb0ELi2ELi2ELi4ELi2ELb1EEENS1_21CollectiveEpilogueBwdISA_SB_SD_Li256ELb1ELb0ELi2EEENS1_25SingleTileBwdLPTSchedulerILb1ELi128ELb1EEEEEEEEEvNT_6ParamsE$_ZN4cute5tupleIJNS0_IJNS0_IJNS_1CILi8EEENS1_ILi1EEEEEENS1_ILi2EEES3_EEENS0_IJNS0_IJS3_NS1_ILi0EEEEEElS7_EEEEEC2ERKS6_RKS9_,($_ZN7cutlass13device_kernelIN5flash19enable_sm80_to_sm89INS1_16FlashAttnBwdSm80INS1_25CollectiveMainloopBwdSm80ILi2ELi2EN4cute5tupleIJNS5_1CILi64EEENS7_ILi128EEES8_EEENS_10bfloat16_tEfNS_4arch4Sm80ELb1ELb0ELb1ELb1ELb1ELb0ELb0ELb0ELi2ELi2ELi4ELi2ELb1EEENS1_21CollectiveEpilogueBwdISA_SB_SD_Li256ELb1ELb0ELi2EEENS1_25SingleTileBwdLPTSchedulerILb1ELi128ELb1EEEEEEEEEvNT_6ParamsE$_ZN4cute5tupleIJNS_15ArithmeticTupleIJNS_1CILi0EEEiEEEEEC2ERKS4_ - $_ZN7cutlass13device_kernelIN5flash19enable_sm80_to_sm89INS1_16FlashAttnBwdSm80INS1_25CollectiveMainloopBwdSm80ILi2ELi2EN4cute5tupleIJNS5_1CILi64EEENS7_ILi128EEES8_EEENS_10bfloat16_tEfNS_4arch4Sm80ELb1ELb0ELb1ELb1ELb1ELb0ELb0ELb0ELi2ELi2ELi4ELi2ELb1EEENS1_21CollectiveEpilogueBwdISA_SB_SD_Li256ELb1ELb0ELi2EEENS1_25SingleTileBwdLPTSchedulerILb1ELi128ELb1EEEEEEEEEvNT_6ParamsE$_ZN4cute5tupleIJNS0_IJNS0_IJNS_1CILi8EEENS1_ILi1EEEEEENS1_ILi2EEES3_EEENS0_IJNS0_IJS3_NS1_ILi0EEEEEElS7_EEEEEC2ERKS6_RKS9_)
$_ZN7cutlass13device_kernelIN5flash19enable_sm80_to_sm89INS1_16FlashAttnBwdSm80INS1_25CollectiveMainloopBwdSm80ILi2ELi2EN4cute5tupleIJNS5_1CILi64EEENS7_ILi128EEES8_EEENS_10bfloat16_tEfNS_4arch4Sm80ELb1ELb0ELb1ELb1ELb1ELb0ELb0ELb0ELi2ELi2ELi4ELi2ELb1EEENS1_21CollectiveEpilogueBwdISA_SB_SD_Li256ELb1ELb0ELi2EEENS1_25SingleTileBwdLPTSchedulerILb1ELi128ELb1EEEEEEEEEvNT_6ParamsE$_ZN4cute5tupleIJNS0_IJNS0_IJNS_1CILi8EEENS1_ILi1EEEEEENS1_ILi2EEES3_EEENS0_IJNS0_IJS3_NS1_ILi0EEEEEElS7_EEEEEC2ERKS6_RKS9_:
[----:B------:R-:W-:Y:S02]  /*8d00*/  MOV R10, 0x8d20 ;  /* 0x00008d20000a7802 */ /* 0x000fe40000000f00 */
[----:B------:R-:W-:Y:S05]  /*8d10*/  CALL.REL.NOINC `($_ZN7cutlass13device_kernelIN5flash19enable_sm80_to_sm89INS1_16FlashAttnBwdSm80INS1_25CollectiveMainloopBwdSm80ILi2ELi2EN4cute5tupleIJNS5_1CILi64EEENS7_ILi128EEES8_EEENS_10bfloat16_tEfNS_4arch4Sm80ELb1ELb0ELb1ELb1ELb1ELb0ELb0ELb0ELi2ELi2ELi4ELi2ELb1EEENS1_21CollectiveEpilogueBwdISA_SB_SD_Li256ELb1ELb0ELi2EEENS1_25SingleTileBwdLPTSchedulerILb1ELi128ELb1EEEEEEEEEvNT_6ParamsE$_ZN4cute3eso3ESOILb1ELb0EJNS_5tupleIJNS2_IJNS_1CILi8EEENS3_ILi1EEEEEENS3_ILi2EEES5_EEENS2_IJNS2_IJS5_NS3_ILi0EEEEEElS9_EEEEEC2ERKS8_RKSB_) ;  /* 0xfffffb9000007944 */ /* 0x000fea0003c3ffff */
[----:B------:R-:W-:-:S04]  /*8d20*/  MOV R9, 0x0 ;  /* 0x0000000000097802 */ /* 0x000fc80000000f00 */
[----:B------:R-:W-:Y:S05]  /*8d30*/  RET.REL.NODEC R8 `(_ZN7cutlass13device_kernelIN5flash19enable_sm80_to_sm89INS1_16FlashAttnBwdSm80INS1_25CollectiveMainloopBwdSm80ILi2ELi2EN4cute5tupleIJNS5_1CILi64EEENS7_ILi128EEES8_EEENS_10bfloat16_tEfNS_4arch4Sm80ELb1ELb0ELb1ELb1ELb1ELb0ELb0ELb0ELi2ELi2ELi4ELi2ELb1EEENS1_21CollectiveEpilogueBwdISA_SB_SD_Li256ELb1ELb0ELi2EEENS1_25SingleTileBwdLPTSchedulerILb1ELi128ELb1EEEEEEEEEvNT_6ParamsE) ;  /* 0xffff72c008007950 */ /* 0x000fea0003c3ffff */
        .type           $_ZN7cutlass13device_kernelIN5flash19enable_sm80_to_sm89INS1_16FlashAttnBwdSm80INS1_25CollectiveMainloopBwdSm80ILi2ELi2EN4cute5tupleIJNS5_1CILi64EEENS7_ILi128EEES8_EEENS_10bfloat16_tEfNS_4arch4Sm80ELb1ELb0ELb1ELb1ELb1ELb0ELb0ELb0ELi2ELi2ELi4ELi2ELb1EEENS1_21CollectiveEpilogueBwdISA_SB_SD_Li256ELb1ELb0ELi2EEENS1_25SingleTileBwdLPTSchedulerILb1ELi128ELb1EEEEEEEEEvNT_6ParamsE$_ZN4cute5tupleIJNS_15ArithmeticTupleIJNS_1CILi0EEEiEEEEEC2ERKS4_,@function
        .size           $_ZN7cutlass13device_kernelIN5flash19enable_sm80_to_sm89INS1_16FlashAttnBwdSm80INS1_25CollectiveMainloopBwdSm80ILi2ELi2EN4cute5tupleIJNS5_1CILi64EEENS7_ILi128EEES8_EEENS_10bfloat16_tEfNS_4arch4Sm80ELb1ELb0ELb1ELb1ELb1ELb0ELb0ELb0ELi2ELi2ELi4ELi2ELb1EEENS1_21CollectiveEpilogueBwdISA_SB_SD_Li256ELb1ELb0ELi2EEENS1_25SingleTileBwdLPTSchedulerILb1ELi128ELb1EEEEEEEEEvNT_6ParamsE$_ZN4cute5tupleIJNS_15ArithmeticTupleIJNS_1CILi0EEEiEEEEEC2ERKS4_,($_ZN7cutlass13device_kernelIN5flash19enable_sm80_to_sm89INS1_16FlashAttnBwdSm80INS1_25CollectiveMainloopBwdSm80ILi2ELi2EN4cute5tupleIJNS5_1CILi64EEENS7_ILi128EEES8_EEENS_10bfloat16_tEfNS_4arch4Sm80ELb1ELb0ELb1ELb1ELb1ELb0ELb0ELb0ELi2ELi2ELi4ELi2ELb1EEENS1_21CollectiveEpilogueBwdISA_SB_SD_Li256ELb1ELb0ELi2EEENS1_25SingleTileBwdLPTSchedulerILb1ELi128ELb1EEEEEEEEEvNT_6ParamsE$_ZN4cute5tupleIJNS_15ArithmeticTupleIJiEEEEEC2ERKS2_ - $_ZN7cutlass13device_kernelIN5flash19enable_sm80_to_sm89INS1_16FlashAttnBwdSm80INS1_25CollectiveMainloopBwdSm80ILi2ELi2EN4cute5tupleIJNS5_1CILi64EEENS7_ILi128EEES8_EEENS_10bfloat16_tEfNS_4arch4Sm80ELb1ELb0ELb1ELb1ELb1ELb0ELb0ELb0ELi2ELi2ELi4ELi2ELb1EEENS1_21CollectiveEpilogueBwdISA_SB_SD_Li256ELb1ELb0ELi2EEENS1_25SingleTileBwdLPTSchedulerILb1ELi128ELb1EEEEEEEEEvNT_6ParamsE$_ZN4cute5tupleIJNS_15ArithmeticTupleIJNS_1CILi0EEEiEEEEEC2ERKS4_)
$_ZN7cutlass13device_kernelIN5flash19enable_sm80_to_sm89INS1_16FlashAttnBwdSm80INS1_25CollectiveMainloopBwdSm80ILi2ELi2EN4cute5tupleIJNS5_1CILi64EEENS7_ILi128EEES8_EEENS_10bfloat16_tEfNS_4arch4Sm80ELb1ELb0ELb1ELb1ELb1ELb0ELb0ELb0ELi2ELi2ELi4ELi2ELb1EEENS1_21CollectiveEpilogueBwdISA_SB_SD_Li256ELb1ELb0ELi2EEENS1_25SingleTileBwdLPTSchedulerILb1ELi128ELb1EEEEEEEEEvNT_6ParamsE$_ZN4cute5tupleIJNS_15ArithmeticTupleIJNS_1CILi0EEEiEEEEEC2ERKS4_:
[----:B------:R-:W-:Y:S02]  /*8d40*/  MOV R10, 0x8d60 ;  /* 0x00008d60000a7802 */ /* 0x000fe40000000f00 */
[----:B------:R-:W-:Y:S05]  /*8d50*/  CALL.REL.NOINC `($_ZN7cutlass13device_kernelIN5flash19enable_sm80_to_sm89INS1_16FlashAttnBwdSm80INS1_25CollectiveMainloopBwdSm80ILi2ELi2EN4cute5tupleIJNS5_1CILi64EEENS7_ILi128EEES8_EEENS_10bfloat16_tEfNS_4arch4Sm80ELb1ELb0ELb1ELb1ELb1ELb0ELb0ELb0ELi2ELi2ELi4ELi2ELb1EEENS1_21CollectiveEpilogueBwdISA_SB_SD_Li256ELb1ELb0ELi2EEENS1_25SingleTileBwdLPTSchedulerILb1ELi128ELb1EEEEEEEEEvNT_6ParamsE$_ZN4cute3eso3ESOILb0ELb1EJNS_15ArithmeticTupleIJNS_1CILi0EEEiEEEEEC2ERKS5_) ;  /* 0xfffff56000007944 */ /* 0x000fea0003c3ffff */
[----:B------:R-:W-:-:S04]  /*8d60*/  MOV R17, 0x0 ;  /* 0x0000000000117802 */ /* 0x000fc80000000f00 */
[----:B------:R-:W-:Y:S05]  /*8d70*/  RET.REL.NODEC R16 `(_ZN7cutlass13device_kernelIN5flash19enable_sm80_to_sm89INS1_16FlashAttnBwdSm80INS1_25CollectiveMainloopBwdSm80ILi2ELi2EN4cute5tupleIJNS5_1CILi64EEENS7_ILi128EEES8_EEENS_10bfloat16_tEfNS_4arch4Sm80ELb1ELb0ELb1ELb1ELb1ELb0ELb0ELb0ELi2ELi2ELi4ELi2ELb1EEENS1_21CollectiveEpilogueBwdISA_SB_SD_Li256ELb1ELb0ELi2EEENS1_25SingleTileBwdLPTSchedulerILb1ELi128ELb1EEEEEEEEEvNT_6ParamsE) ;  /* 0xffff728010007950 */ /* 0x000fea0003c3ffff */
        .type           $_ZN7cutlass13device_kernelIN5flash19enable_sm80_to_sm89INS1_16FlashAttnBwdSm80INS1_25CollectiveMainloopBwdSm80ILi2ELi2EN4cute5tupleIJNS5_1CILi64EEENS7_ILi128EEES8_EEENS_10bfloat16_tEfNS_4arch4Sm80ELb1ELb0ELb1ELb1ELb1ELb0ELb0ELb0ELi2ELi2ELi4ELi2ELb1EEENS1_21CollectiveEpilogueBwdISA_SB_SD_Li256ELb1ELb0ELi2EEENS1_25SingleTileBwdLPTSchedulerILb1ELi128ELb1EEEEEEEEEvNT_6ParamsE$_ZN4cute5tupleIJNS_15ArithmeticTupleIJiEEEEEC2ERKS2_,@function
        .size           $_ZN7cutlass13device_kernelIN5flash19enable_sm80_to_sm89INS1_16FlashAttnBwdSm80INS1_25CollectiveMainloopBwdSm80ILi2ELi2EN4cute5tupleIJNS5_1CILi64EEENS7_ILi128EEES8_EEENS_10bfloat16_tEfNS_4arch4Sm80ELb1ELb0ELb1ELb1ELb1ELb0ELb0ELb0ELi2ELi2ELi4ELi2ELb1EEENS1_21CollectiveEpilogueBwdISA_SB_SD_Li256ELb1ELb0ELi2EEENS1_25SingleTileBwdLPTSchedulerILb1ELi128ELb1EEEEEEEEEvNT_6ParamsE$_ZN4cute5tupleIJNS_15ArithmeticTupleIJiEEEEEC2ERKS2_,($_ZN7cutlass13device_kernelIN5flash19enable_sm80_to_sm89INS1_16FlashAttnBwdSm80INS1_25CollectiveMainloopBwdSm80ILi2ELi2EN4cute5tupleIJNS5_1CILi64EEENS7_ILi128EEES8_EEENS_10bfloat16_tEfNS_4arch4Sm80ELb1ELb0ELb1ELb1ELb1ELb0ELb0ELb0ELi2ELi2ELi4ELi2ELb1EEENS1_21CollectiveEpilogueBwdISA_SB_SD_Li256ELb1ELb0ELi2EEENS1_25SingleTileBwdLPTSchedulerILb1ELi128ELb1EEEEEEEEEvNT_6ParamsE$_ZN4cute5tupleIJNS_15ArithmeticTupleIJiiEEEEEC2ERKS2_ - $_ZN7cutlass13device_kernelIN5flash19enable_sm80_to_sm89INS1_16FlashAttnBwdSm80INS1_25CollectiveMainloopBwdSm80ILi2ELi2EN4cute5tupleIJNS5_1CILi64EEENS7_ILi128EEES8_EEENS_10bfloat16_tEfNS_4arch4Sm80ELb1ELb0ELb1ELb1ELb1ELb0ELb0ELb0ELi2ELi2ELi4ELi2ELb1EEENS1_21CollectiveEpilogueBwdISA_SB_SD_Li256ELb1ELb0ELi2EEENS1_25SingleTileBwdLPTSchedulerILb1ELi128ELb1EEEEEEEEEvNT_6ParamsE$_ZN4cute5tupleIJNS_15ArithmeticTupleIJiEEEEEC2ERKS2_)
$_ZN7cutlass13device_kernelIN5flash19enable_sm80_to_sm89INS1_16FlashAttnBwdSm80INS1_25CollectiveMainloopBwdSm80ILi2ELi2EN4cute5tupleIJNS5_1CILi64EEENS7_ILi128EEES8_EEENS_10bfloat16_tEfNS_4arch4Sm80ELb1ELb0ELb1ELb1ELb1ELb0ELb0ELb0ELi2ELi2ELi4ELi2ELb1EEENS1_21CollectiveEpilogueBwdISA_SB_SD_Li256ELb1ELb0ELi2EEENS1_25SingleTileBwdLPTSchedulerILb1ELi128ELb1EEEEEEEEEvNT_6ParamsE$_ZN4cute5tupleIJNS_15ArithmeticTupleIJiEEEEEC2ERKS2_:
[----:B------:R-:W-:Y:S02]  /*8d80*/  MOV R8, 0x8da0 ;  /* 0x00008da000087802 */ /* 0x000fe40000000f00 */
[----:B------:R-:W-:Y:S05]  /*8d90*/  CALL.REL.NOINC `($_ZN7cutlass13device_kernelIN5flash19enable_sm80_to_sm89INS1_16FlashAttnBwdSm80INS1_25CollectiveMainloopBwdSm80ILi2ELi2EN4cute5tupleIJNS5_1CILi64EEENS7_ILi128EEES8_EEENS_10bfloat16_tEfNS_4arch4Sm80ELb1ELb0ELb1ELb1ELb1ELb0ELb0ELb0ELi2ELi2ELi4ELi2ELb1EEENS1_21CollectiveEpilogueBwdISA_SB_SD_Li256ELb1ELb0ELi2EEENS1_25SingleTileBwdLPTSchedulerILb1ELi128ELb1EEEEEEEEEvNT_6ParamsE$_ZN4cute3eso3ESOILb0ELb1EJNS_15ArithmeticTupleIJiEEEEEC2ERKS3_) ;  /* 0xfffff56000007944 */ /* 0x000fea0003c3ffff */
[----:B------:R-:W-:-:S04]  /*8da0*/  MOV R11, 0x0 ;  /* 0x00000000000b7802 */ /* 0x000fc80000000f00 */
[----:B------:R-:W-:Y:S05]  /*8db0*/  RET.REL.NODEC R10 `(_ZN7cutlass13device_kernelIN5flash19enable_sm80_to_sm89INS1_16FlashAttnBwdSm80INS1_25CollectiveMainloopBwdSm80ILi2ELi2EN4cute5tupleIJNS5_1CILi64EEENS7_ILi128EEES8_EEENS_10bfloat16_tEfNS_4arch4Sm80ELb1ELb0ELb1ELb1ELb1ELb0ELb0ELb0ELi2ELi2ELi4ELi2ELb1EEENS1_21CollectiveEpilogueBwdISA_SB_SD_Li256ELb1ELb0ELi2EEENS1_25SingleTileBwdLPTSchedulerILb1ELi128ELb1EEEEEEEEEvNT_6ParamsE) ;  /* 0xffff72400a007950 */ /* 0x000fea0003c3ffff */
        .type           $_ZN7cutlass13device_kernelIN5flash19enable_sm80_to_sm89INS1_16FlashAttnBwdSm80INS1_25CollectiveMainloopBwdSm80ILi2ELi2EN4cute5tupleIJNS5_1CILi64EEENS7_ILi128EEES8_EEENS_10bfloat16_tEfNS_4arch4Sm80ELb1ELb0ELb1ELb1ELb1ELb0ELb0ELb0ELi2ELi2ELi4ELi2ELb1EEENS1_21CollectiveEpilogueBwdISA_SB_SD_Li256ELb1ELb0ELi2EEENS1_25SingleTileBwdLPTSchedulerILb1ELi128ELb1EEEEEEEEEvNT_6ParamsE$_ZN4cute5tupleIJNS_15ArithmeticTupleIJiiEEEEEC2ERKS2_,@function
        .size           $_ZN7cutlass13device_kernelIN5flash19enable_sm80_to_sm89INS1_16FlashAttnBwdSm80INS1_25CollectiveMainloopBwdSm80ILi2ELi2EN4cute5tupleIJNS5_1CILi64EEENS7_ILi128EEES8_EEENS_10bfloat16_tEfNS_4arch4Sm80ELb1ELb0ELb1ELb1ELb1ELb0ELb0ELb0ELi2ELi2ELi4ELi2ELb1EEENS1_21CollectiveEpilogueBwdISA_SB_SD_Li256ELb1ELb0ELi2EEENS1_25SingleTileBwdLPTSchedulerILb1ELi128ELb1EEEEEEEEEvNT_6ParamsE$_ZN4cute5tupleIJNS_15ArithmeticTupleIJiiEEEEEC2ERKS2_,($_ZN7cutlass13device_kernelIN5flash19enable_sm80_to_sm89INS1_16FlashAttnBwdSm80INS1_25CollectiveMainloopBwdSm80ILi2ELi2EN4cute5tupleIJNS5_1CILi64EEENS7_ILi128EEES8_EEENS_10bfloat16_tEfNS_4arch4Sm80ELb1ELb0ELb1ELb1ELb1ELb0ELb0ELb0ELi2ELi2ELi4ELi2ELb1EEENS1_21CollectiveEpilogueBwdISA_SB_SD_Li256ELb1ELb0ELi2EEENS1_25SingleTileBwdLPTSchedulerILb1ELi128ELb1EEEEEEEEEvNT_6ParamsE$_ZN4cute5tupleIJNS_15ArithmeticTupleIJiiEEEiiiEEC2ERKS2_RKiS7_S7_ - $_ZN7cutlass13device_kernelIN5flash19enable_sm80_to_sm89INS1_16FlashAttnBwdSm80INS1_25CollectiveMainloopBwdSm80ILi2ELi2EN4cute5tupleIJNS5_1CILi64EEENS7_ILi128EEES8_EEENS_10bfloat16_tEfNS_4arch4Sm80ELb1ELb0ELb1ELb1ELb1ELb0ELb0ELb0ELi2ELi2ELi4ELi2ELb1EEENS1_21CollectiveEpilogueBwdISA_SB_SD_Li256ELb1ELb0ELi2EEENS1_25SingleTileBwdLPTSchedulerILb1ELi128ELb1EEEEEEEEEvNT_6ParamsE$_ZN4cute5tupleIJNS_15ArithmeticTupleIJiiEEEEEC2ERKS2_)
$_ZN7cutlass13device_kernelIN5flash19enable_sm80_to_sm89INS1_16FlashAttnBwdSm80INS1_25CollectiveMainloopBwdSm80ILi2ELi2EN4cute5tupleIJNS5_1CILi64EEENS7_ILi128EEES8_EEENS_10bfloat16_tEfNS_4arch4Sm80ELb1ELb0ELb1ELb1ELb1ELb0ELb0ELb0ELi2ELi2ELi4ELi2ELb1EEENS1_21CollectiveEpilogueBwdISA_SB_SD_Li256ELb1ELb0ELi2EEENS1_25SingleTileBwdLPTSchedulerILb1ELi128ELb1EEEEEEEEEvNT_6ParamsE$_ZN4cute5tupleIJNS_15ArithmeticTupleIJiiEEEEEC2ERKS2_:
[----:B------:R-:W-:Y:S02]  /*8dc0*/  MOV R8, 0x8de0 ;  /* 0x00008de000087802 */ /* 0x000fe40000000f00 */
[----:B------:R-:W-:Y:S05]  /*8dd0*/  CALL.REL.NOINC `($_ZN7cutlass13device_kernelIN5flash19enable_sm80_to_sm89INS1_16FlashAttnBwdSm80INS1_25CollectiveMainloopBwdSm80ILi2ELi2EN4cute5tupleIJNS5_1CILi64EEENS7_ILi128EEES8_EEENS_10bfloat16_tEfNS_4arch4Sm80ELb1ELb0ELb1ELb1ELb1ELb0ELb0ELb0ELi2ELi2ELi4ELi2ELb1EEENS1_21CollectiveEpilogueBwdISA_SB_SD_Li256ELb1ELb0ELi2EEENS1_25SingleTileBwdLPTSchedulerILb1ELi128ELb1EEEEEEEEEvNT_6ParamsE$_ZN4cute3eso3ESOILb0ELb1EJNS_15ArithmeticTupleIJiiEEEEEC2ERKS3_) ;  /* 0xfffff57000007944 */ /* 0x000fea0003c3ffff */
[----:B------:R-:W-:-:S04]  /*8de0*/  MOV R11, 0x0 ;  /* 0x00000000000b7802 */ /* 0x000fc80000000f00 */
[----:B------:R-:W-:Y:S05]  /*8df0*/  RET.REL.NODEC R10 `(_ZN7cutlass13device_kernelIN5flash19enable_sm80_to_sm89INS1_16FlashAttnBwdSm80INS1_25CollectiveMainloopBwdSm80ILi2ELi2EN4cute5tupleIJNS5_1CILi64EEENS7_ILi128EEES8_EEENS_10bfloat16_tEfNS_4arch4Sm80ELb1ELb0ELb1ELb1ELb1ELb0ELb0ELb0ELi2ELi2ELi4ELi2ELb1EEENS1_21CollectiveEpilogueBwdISA_SB_SD_Li256ELb1ELb0ELi2EEENS1_25SingleTileBwdLPTSchedulerILb1ELi128ELb1EEEEEEEEEvNT_6ParamsE) ;  /* 0xffff72000a007950 */ /* 0x000fea0003c3ffff */
        .type           $_ZN7cutlass13device_kernelIN5flash19enable_sm80_to_sm89INS1_16FlashAttnBwdSm80INS1_25CollectiveMainloopBwdSm80ILi2ELi2EN4cute5tupleIJNS5_1CILi64EEENS7_ILi128EEES8_EEENS_10bfloat16_tEfNS_4arch4Sm80ELb1ELb0ELb1ELb1ELb1ELb0ELb0ELb0ELi2ELi2ELi4ELi2ELb1EEENS1_21CollectiveEpilogueBwdISA_SB_SD_Li256ELb1ELb0ELi2EEENS1_25SingleTileBwdLPTSchedulerILb1ELi128ELb1EEEEEEEEEvNT_6ParamsE$_ZN4cute5tupleIJNS_15ArithmeticTupleIJiiEEEiiiEEC2ERKS2_RKiS7_S7_,@function
        .size           $_ZN7cutlass13device_kernelIN5flash19enable_sm80_to_sm89INS1_16FlashAttnBwdSm80INS1_25CollectiveMainloopBwdSm80ILi2ELi2EN4cute5tupleIJNS5_1CILi64EEENS7_ILi128EEES8_EEENS_10bfloat16_tEfNS_4arch4Sm80ELb1ELb0ELb1ELb1ELb1ELb0ELb0ELb0ELi2ELi2ELi4ELi2ELb1EEENS1_21CollectiveEpilogueBwdISA_SB_SD_Li256ELb1ELb0ELi2EEENS1_25SingleTileBwdLPTSchedulerILb1ELi128ELb1EEEEEEEEEvNT_6ParamsE$_ZN4cute5tupleIJNS_15ArithmeticTupleIJiiEEEiiiEEC2ERKS2_RKiS7_S7_,($_ZN7cutlass13device_kernelIN5flash19enable_sm80_to_sm89INS1_16FlashAttnBwdSm80INS1_25CollectiveMainloopBwdSm80ILi2ELi2EN4cute5tupleIJNS5_1CILi64EEENS7_ILi128EEES8_EEENS_10bfloat16_tEfNS_4arch4Sm80ELb1ELb0ELb1ELb1ELb1ELb0ELb0ELb0ELi2ELi2ELi4ELi2ELb1EEENS1_21CollectiveEpilogueBwdISA_SB_SD_Li256ELb1ELb0ELi2EEENS1_25SingleTileBwdLPTSchedulerILb1ELi128ELb1EEEEEEEEEvNT_6ParamsE$_ZN4cute5tupleIJNS_1CILi0EEES2_S2_iEEC2ERKS2_S5_S5_RKi - $_ZN7cutlass13device_kernelIN5flash19enable_sm80_to_sm89INS1_16FlashAttnBwdSm80INS1_25CollectiveMainloopBwdSm80ILi2ELi2EN4cute5tupleIJNS5_1CILi64EEENS7_ILi128EEES8_EEENS_10bfloat16_tEfNS_4arch4Sm80ELb1ELb0ELb1ELb1ELb1ELb0ELb0ELb0ELi2ELi2ELi4ELi2ELb1EEENS1_21CollectiveEpilogueBwdISA_SB_SD_Li256ELb1ELb0ELi2EEENS1_25SingleTileBwdLPTSchedulerILb1ELi128ELb1EEEEEEEEEvNT_6ParamsE$_ZN4cute5tupleIJNS_15ArithmeticTupleIJiiEEEiiiEEC2ERKS2_RKiS7_S7_)
$_ZN7cutlass13device_kernelIN5flash19enable_sm80_to_sm89INS1_16FlashAttnBwdSm80INS1_25CollectiveMainloopBwdSm80ILi2ELi2EN4cute5tupleIJNS5_1CILi64EEENS7_ILi128EEES8_EEENS_10bfloat16_tEfNS_4arch4Sm80ELb1ELb0ELb1ELb1ELb1ELb0ELb0ELb0ELi2ELi2ELi4ELi2ELb1EEENS1_21CollectiveEpilogueBwdISA_SB_SD_Li256ELb1ELb0ELi2EEENS1_25SingleTileBwdLPTSchedulerILb1ELi128ELb1EEEEEEEEEvNT_6ParamsE$_ZN4cute5tupleIJNS_15ArithmeticTupleIJiiEEEiiiEEC2ERKS2_RKiS7_S7_:
[----:B------:R-:W-:Y:S02]  /*8e00*/  MOV R18, 0x8e20 ;  /* 0x00008e2000127802 */ /* 0x000fe40000000f00 */
[----:B------:R-:W-:Y:S05]  /*8e10*/  CALL.REL.NOINC `($_ZN7cutlass13device_kernelIN5flash19enable_sm80_to_sm89INS1_16FlashAttnBwdSm80INS1_25CollectiveMainloopBwdSm80ILi2ELi2EN4cute5tupleIJNS5_1CILi64EEENS7_ILi128EEES8_EEENS_10bfloat16_tEfNS_4arch4Sm80ELb1ELb0ELb1ELb1ELb1ELb0ELb0ELb0ELi2ELi2ELi4ELi2ELb1EEENS1_21CollectiveEpilogueBwdISA_SB_SD_Li256ELb1ELb0ELi2EEENS1_25SingleTileBwdLPTSchedulerILb1ELi128ELb1EEEEEEEEEvNT_6ParamsE$_ZN4cute3eso3ESOILb0ELb0EJNS_15ArithmeticTupleIJiiEEEiiiEEC2ERKS3_RKiS8_S8_) ;  /* 0xfffff16000007944 */ /* 0x000fea0003c3ffff */
[----:B------:R-:W-:-:S04]  /*8e20*/  MOV R47, 0x0 ;  /* 0x00000000002f7802 */ /* 0x000fc80000000f00 */
[----:B------:R-:W-:Y:S05]  /*8e30*/  RET.REL.NODEC R46 `(_ZN7cutlass13device_kernelIN5flash19enable_sm80_to_sm89INS1_16FlashAttnBwdSm80INS1_25CollectiveMainloopBwdSm80ILi2ELi2EN4cute5tupleIJNS5_1CILi64EEENS7_ILi128EEES8_EEENS_10bfloat16_tEfNS_4arch4Sm80ELb1ELb0ELb1ELb1ELb1ELb0ELb0ELb0ELi2ELi2ELi4ELi2ELb1EEENS1_21CollectiveEpilogueBwdISA_SB_SD_Li256ELb1ELb0ELi2EEENS1_25SingleTileBwdLPTSchedulerILb1ELi128ELb1EEEEEEEEEvNT_6ParamsE) ;  /* 0xffff71c02e007950 */ /* 0x000fea0003c3ffff */
        .type           $_ZN7cutlass13device_kernelIN5flash19enable_sm80_to_sm89INS1_16FlashAttnBwdSm80INS1_25CollectiveMainloopBwdSm80ILi2ELi2EN4cute5tupleIJNS5_1CILi64EEENS7_ILi128EEES8_EEENS_10bfloat16_tEfNS_4arch4Sm80ELb1ELb0ELb1ELb1ELb1ELb0ELb0ELb0ELi2ELi2ELi4ELi2ELb1EEENS1_21CollectiveEpilogueBwdISA_SB_SD_Li256ELb1ELb0ELi2EEENS1_25SingleTileBwdLPTSchedulerILb1ELi128ELb1EEEEEEEEEvNT_6ParamsE$_ZN4cute5tupleIJNS_1CILi0EEES2_S2_iEEC2ERKS2_S5_S5_RKi,@function
        .size           $_ZN7cutlass13device_kernelIN5flash19enable_sm80_to_sm89INS1_16FlashAttnBwdSm80INS1_25CollectiveMainloopBwdSm80ILi2ELi2EN4cute5tupleIJNS5_1CILi64EEENS7_ILi128EEES8_EEENS_10bfloat16_tEfNS_4arch4Sm80ELb1ELb0ELb1ELb1ELb1ELb0ELb0ELb0ELi2ELi2ELi4ELi2ELb1EEENS1_21CollectiveEpilogueBwdISA_SB_SD_Li256ELb1ELb0ELi2EEENS1_25SingleTileBwdLPTSchedulerILb1ELi128ELb1EEEEEEEEEvNT_6ParamsE$_ZN4cute5tupleIJNS_1CILi0EEES2_S2_iEEC2ERKS2_S5_S5_RKi,($_ZN7cutlass13device_kernelIN5flash19enable_sm80_to_sm89INS1_16FlashAttnBwdSm80INS1_25CollectiveMainloopBwdSm80ILi2ELi2EN4cute5tupleIJNS5_1CILi64EEENS7_ILi128EEES8_EEENS_10bfloat16_tEfNS_4arch4Sm80ELb1ELb0ELb1ELb1ELb1ELb0ELb0ELb0ELi2ELi2ELi4ELi2ELb1EEENS1_21CollectiveEpilogueBwdISA_SB_SD_Li256ELb1ELb0ELi2EEENS1_25SingleTileBwdLPTSchedulerILb1ELi128ELb1EEEEEEEEEvNT_6ParamsE$_ZN4cute5tupleIJNS_1CILi0EEES2_iEEC2ERKS2_S5_RKi - $_ZN7cutlass13device_kernelIN5flash19enable_sm80_to_sm89INS1_16FlashAttnBwdSm80INS1_25CollectiveMainloopBwdSm80ILi2ELi2EN4cute5tupleIJNS5_1CILi64EEENS7_ILi128EEES8_EEENS_10bfloat16_tEfNS_4arch4Sm80ELb1ELb0ELb1ELb1ELb1ELb0ELb0ELb0ELi2ELi2ELi4ELi2ELb1EEENS1_21CollectiveEpilogueBwdISA_SB_SD_Li256ELb1ELb0ELi2EEENS1_25SingleTileBwdLPTSchedulerILb1ELi128ELb1EEEEEEEEEvNT_6ParamsE$_ZN4cute5tupleIJNS_1CILi0EEES2_S2_iEEC2ERKS2_S5_S5_RKi)
$_ZN7cutlass13device_kernelIN5flash19enable_sm80_to_sm89INS1_16FlashAttnBwdSm80INS1_25CollectiveMainloopBwdSm80ILi2ELi2EN4cute5tupleIJNS5_1CILi64EEENS7_ILi128EEES8_EEENS_10bfloat16_tEfNS_4arch4Sm80ELb1ELb0ELb1ELb1ELb1ELb0ELb0ELb0ELi2ELi2ELi4ELi2ELb1EEENS1_21CollectiveEpilogueBwdISA_SB_SD_Li256ELb1ELb0ELi2EEENS1_25SingleTileBwdLPTSchedulerILb1ELi128ELb1EEEEEEEEEvNT_6ParamsE$_ZN4cute5tupleIJNS_1CILi0EEES2_S2_iEEC2ERKS2_S5_S5_RKi:
[----:B------:R-:W-:Y:S02]  /*8e40*/  MOV R10, 0x8e60 ;  /* 0x00008e60000a7802 */ /* 0x000fe40000000f00 */
[----:B------:R-:W-:Y:S05]  /*8e50*/  CALL.REL.NOINC `($_ZN7cutlass13device_kernelIN5flash19enable_sm80_to_sm89INS1_16FlashAttnBwdSm80INS1_25CollectiveMainloopBwdSm80ILi2ELi2EN4cute5tupleIJNS5_1CILi64EEENS7_ILi128EEES8_EEENS_10bfloat16_tEfNS_4arch4Sm80ELb1ELb0ELb1ELb1ELb1ELb0ELb0ELb0ELi2ELi2ELi4ELi2ELb1EEENS1_21CollectiveEpilogueBwdISA_SB_SD_Li256ELb1ELb0ELi2EEENS1_25SingleTileBwdLPTSchedulerILb1ELi128ELb1EEEEEEEEEvNT_6ParamsE$_ZN4cute3eso3ESOILb1ELb0EJNS_1CILi0EEES3_S3_iEEC2ERKS3_S6_S6_RKi) ;  /* 0xfffff7a000007944 */ /* 0x000fea0003c3ffff */
[----:B------:R-:W-:-:S04]  /*8e60*/  MOV R17, 0x0 ;  /* 0x0000000000117802 */ /* 0x000fc80000000f00 */
[----:B------:R-:W-:Y:S05]  /*8e70*/  RET.REL.NODEC R16 `(_ZN7cutlass13device_kernelIN5flash19enable_sm80_to_sm89INS1_16FlashAttnBwdSm80INS1_25CollectiveMainloopBwdSm80ILi2ELi2EN4cute5tupleIJNS5_1CILi64EEENS7_ILi128EEES8_EEENS_10bfloat16_tEfNS_4arch4Sm80ELb1ELb0ELb1ELb1ELb1ELb0ELb0ELb0ELi2ELi2ELi4ELi2ELb1EEENS1_21CollectiveEpilogueBwdISA_SB_SD_Li256ELb1ELb0ELi2EEENS1_25SingleTileBwdLPTSchedulerILb1ELi128ELb1EEEEEEEEEvNT_6ParamsE) ;  /* 0xffff718010007950 */ /* 0x000fea0003c3ffff */
        .type           $_ZN7cutlass13device_kernelIN5flash19enable_sm80_to_sm89INS1_16FlashAttnBwdSm80INS1_25CollectiveMainloopBwdSm80ILi2ELi2EN4cute5tupleIJNS5_1CILi64EEENS7_ILi128EEES8_EEENS_10bfloat16_tEfNS_4arch4Sm80ELb1ELb0ELb1ELb1ELb1ELb0ELb0ELb0ELi2ELi2ELi4ELi2ELb1EEENS1_21CollectiveEpilogueBwdISA_SB_SD_Li256ELb1ELb0ELi2EEENS1_25SingleTileBwdLPTSchedulerILb1ELi128ELb1EEEEEEEEEvNT_6ParamsE$_ZN4cute5tupleIJNS_1CILi0EEES2_iEEC2ERKS2_S5_RKi,@function
        .size           $_ZN7cutlass13device_kernelIN5flash19enable_sm80_to_sm89INS1_16FlashAttnBwdSm80INS1_25CollectiveMainloopBwdSm80ILi2ELi2EN4cute5tupleIJNS5_1CILi64EEENS7_ILi128EEES8_EEENS_10bfloat16_tEfNS_4arch4Sm80ELb1ELb0ELb1ELb1ELb1ELb0ELb0ELb0ELi2ELi2ELi4ELi2ELb1EEENS1_21CollectiveEpilogueBwdISA_SB_SD_Li256ELb1ELb0ELi2EEENS1_25SingleTileBwdLPTSchedulerILb1ELi128ELb1EEEEEEEEEvNT_6ParamsE$_ZN4cute5tupleIJNS_1CILi0EEES2_iEEC2ERKS2_S5_RKi,($_ZN7cutlass13device_kernelIN5flash19enable_sm80_to_sm89INS1_16FlashAttnBwdSm80INS1_25CollectiveMainloopBwdSm80ILi2ELi2EN4cute5tupleIJNS5_1CILi64EEENS7_ILi128EEES8_EEENS_10bfloat16_tEfNS_4arch4Sm80ELb1ELb0ELb1ELb1ELb1ELb0ELb0ELb0ELi2ELi2ELi4ELi2ELb1EEENS1_21CollectiveEpilogueBwdISA_SB_SD_Li256ELb1ELb0ELi2EEENS1_25SingleTileBwdLPTSchedulerILb1ELi128ELb1EEEEEEEEEvNT_6ParamsE$_ZN4cute5tupleIJNS_1CILi0EEES2_iiEEC2ERKS2_S5_RKiS7_ - $_ZN7cutlass13device_kernelIN5flash19enable_sm80_to_sm89INS1_16FlashAttnBwdSm80INS1_25CollectiveMainloopBwdSm80ILi2ELi2EN4cute5tupleIJNS5_1CILi64EEENS7_ILi128EEES8_EEENS_10bfloat16_tEfNS_4arch4Sm80ELb1ELb0ELb1ELb1ELb1ELb0ELb0ELb0ELi2ELi2ELi4ELi2ELb1EEENS1_21CollectiveEpilogueBwdISA_SB_SD_Li256ELb1ELb0ELi2EEENS1_25SingleTileBwdLPTSchedulerILb1ELi128ELb1EEEEEEEEEvNT_6ParamsE$_ZN4cute5tupleIJNS_1CILi0EEES2_iEEC2ERKS2_S5_RKi)
$_ZN7cutlass13device_kernelIN5flash19enable_sm80_to_sm89INS1_16FlashAttnBwdSm80INS1_25CollectiveMainloopBwdSm80ILi2ELi2EN4cute5tupleIJNS5_1CILi64EEENS7_ILi128EEES8_EEENS_10bfloat16_tEfNS_4arch4Sm80ELb1ELb0ELb1ELb1ELb1ELb0ELb0ELb0ELi2ELi2ELi4ELi2ELb1EEENS1_21CollectiveEpilogueBwdISA_SB_SD_Li256ELb1ELb0ELi2EEENS1_25SingleTileBwdLPTSchedulerILb1ELi128ELb1EEEEEEEEEvNT_6ParamsE$_ZN4cute5tupleIJNS_1CILi0EEES2_iEEC2ERKS2_S5_RKi:
[----:B------:R-:W-:Y:S02]  /*8e80*/  MOV R16, 0x8ea0 ;  /* 0x00008ea000107802 */ /* 0x000fe40000000f00 */
[----:B------:R-:W-:Y:S05]  /*8e90*/  CALL.REL.NOINC `($_ZN7cutlass13device_kernelIN5flash19enable_sm80_to_sm89INS1_16FlashAttnBwdSm80INS1_25CollectiveMainloopBwdSm80ILi2ELi2EN4cute5tupleIJNS5_1CILi64EEENS7_ILi128EEES8_EEENS_10bfloat16_tEfNS_4arch4Sm80ELb1ELb0ELb1ELb1ELb1ELb0ELb0ELb0ELi2ELi2ELi4ELi2ELb1EEENS1_21CollectiveEpilogueBwdISA_SB_SD_Li256ELb1ELb0ELi2EEENS1_25SingleTileBwdLPTSchedulerILb1ELi128ELb1EEEEEEEEEvNT_6ParamsE$_ZN4cute3eso3ESOILb1ELb0EJNS_1CILi0EEES3_iEEC2ERKS3_S6_RKi) ;  /* 0xfffff7b000007944 */ /* 0x000fea0003c3ffff */
[----:B-1----:R-:W-:Y:S02]  /*8ea0*/  MOV R6, R18 ;  /* 0x0000001200067202 */ /* 0x002fe40000000f00 */
[----:B------:R-:W-:-:S04]  /*8eb0*/  MOV R7, 0x0 ;  /* 0x0000000000077802 */ /* 0x000fc80000000f00 */
[----:B------:R-:W-:Y:S05]  /*8ec0*/  RET.REL.NODEC R6 `(_ZN7cutlass13device_kernelIN5flash19enable_sm80_to_sm89INS1_16FlashAttnBwdSm80INS1_25CollectiveMainloopBwdSm80ILi2ELi2EN4cute5tupleIJNS5_1CILi64EEENS7_ILi128EEES8_EEENS_10bfloat16_tEfNS_4arch4Sm80ELb1ELb0ELb1ELb1ELb1ELb0ELb0ELb0ELi2ELi2ELi4ELi2ELb1EEENS1_21CollectiveEpilogueBwdISA_SB_SD_Li256ELb1ELb0ELi2EEENS1_25SingleTileBwdLPTSchedulerILb1ELi128ELb1EEEEEEEEEvNT_6ParamsE) ;  /* 0xffff713006007950 */ /* 0x000fea0003c3ffff */
        .type           $_ZN7cutlass13device_kernelIN5flash19enable_sm80_to_sm89INS1_16FlashAttnBwdSm80INS1_25CollectiveMainloopBwdSm80ILi2ELi2EN4cute5tupleIJNS5_1CILi64EEENS7_ILi128EEES8_EEENS_10bfloat16_tEfNS_4arch4Sm80ELb1ELb0ELb1ELb1ELb1ELb0ELb0ELb0ELi2ELi2ELi4ELi2ELb1EEENS1_21CollectiveEpilogueBwdISA_SB_SD_Li256ELb1ELb0ELi2EEENS1_25SingleTileBwdLPTSchedulerILb1ELi128ELb1EEEEEEEEEvNT_6ParamsE$_ZN4cute5tupleIJNS_1CILi0EEES2_iiEEC2ERKS2_S5_RKiS7_,@function
        .size           $_ZN7cutlass13device_kernelIN5flash19enable_sm80_to_sm89INS1_16FlashAttnBwdSm80INS1_25CollectiveMainloopBwdSm80ILi2ELi2EN4cute5tupleIJNS5_1CILi64EEENS7_ILi128EEES8_EEENS_10bfloat16_tEfNS_4arch4Sm80ELb1ELb0ELb1ELb1ELb1ELb0ELb0ELb0ELi2ELi2ELi4ELi2ELb1EEENS1_21CollectiveEpilogueBwdISA_SB_SD_Li256ELb1ELb0ELi2EEENS1_25SingleTileBwdLPTSchedulerILb1ELi128ELb1EEEEEEEEEvNT_6ParamsE$_ZN4cute5tupleIJNS_1CILi0EEES2_iiEEC2ERKS2_S5_RKiS7_,($_ZN7cutlass13device_kernelIN5flash19enable_sm80_to_sm89INS1_16FlashAttnBwdSm80INS1_25CollectiveMainloopBwdSm80ILi2ELi2EN4cute5tupleIJNS5_1CILi64EEENS7_ILi128EEES8_EEENS_10bfloat16_tEfNS_4arch4Sm80ELb1ELb0ELb1ELb1ELb1ELb0ELb0ELb0ELi2ELi2ELi4ELi2ELb1EEENS1_21CollectiveEpilogueBwdISA_SB_SD_Li256ELb1ELb0ELi2EEENS1_25SingleTileBwdLPTSchedulerILb1ELi128ELb1EEEEEEEEEvNT_6ParamsE$_ZN4cute5tupleIJNS_1CILi0EEEiEEC2ERKS2_RKi - $_ZN7cutlass13device_kernelIN5flash19enable_sm80_to_sm89INS1_16FlashAttnBwdSm80INS1_25CollectiveMainloopBwdSm80ILi2ELi2EN4cute5tupleIJNS5_1CILi64EEENS7_ILi128EEES8_EEENS_10bfloat16_tEfNS_4arch4Sm80ELb1ELb0ELb1ELb1ELb1ELb0ELb0ELb0ELi2ELi2ELi4ELi2ELb1EEENS1_21CollectiveEpilogueBwdISA_SB_SD_Li256ELb1ELb0ELi2EEENS1_25SingleTileBwdLPTSchedulerILb1ELi128ELb1EEEEEEEEEvNT_6ParamsE$_ZN4cute5tupleIJNS_1CILi0EEES2_iiEEC2ERKS2_S5_RKiS7_)
$_ZN7cutlass13device_kernelIN5flash19enable_sm80_to_sm89INS1_16FlashAttnBwdSm80INS1_25CollectiveMainloopBwdSm80ILi2ELi2EN4cute5tupleIJNS5_1CILi64EEENS7_ILi128EEES8_EEENS_10bfloat16_tEfNS_4arch4Sm80ELb1ELb0ELb1ELb1ELb1ELb0ELb0ELb0ELi2ELi2ELi4ELi2ELb1EEENS1_21CollectiveEpilogueBwdISA_SB_SD_Li256ELb1ELb0ELi2EEENS1_25SingleTileBwdLPTSchedulerILb1ELi128ELb1EEEEEEEEEvNT_6ParamsE$_ZN4cute5tupleIJNS_1CILi0EEES2_iiEEC2ERKS2_S5_RKiS7_:
[----:B------:R-:W-:Y:S02]  /*8ed0*/  MOV R16, 0x8ef0 ;  /* 0x00008ef000107802 */ /* 0x000fe40000000f00 */
[----:B------:R-:W-:Y:S05]  /*8ee0*/  CALL.REL.NOINC `($_ZN7cutlass13device_kernelIN5flash19enable_sm80_to_sm89INS1_16FlashAttnBwdSm80INS1_25CollectiveMainloopBwdSm80ILi2ELi2EN4cute5tupleIJNS5_1CILi64EEENS7_ILi128EEES8_EEENS_10bfloat16_tEfNS_4arch4Sm80ELb1ELb0ELb1ELb1ELb1ELb0ELb0ELb0ELi2ELi2ELi4ELi2ELb1EEENS1_21CollectiveEpilogueBwdISA_SB_SD_Li256ELb1ELb0ELi2EEENS1_25SingleTileBwdLPTSchedulerILb1ELi128ELb1EEEEEEEEEvNT_6ParamsE$_ZN4cute3eso3ESOILb1ELb0EJNS_1CILi0EEES3_iiEEC2ERKS3_S6_RKiS8_) ;  /* 0xfffff7f000007944 */ /* 0x000fea0003c3ffff */
[----:B------:R-:W-:Y:S02]  /*8ef0*/  MOV R16, R18 ;  /* 0x0000001200107202 */ /* 0x000fe40000000f00 */
[----:B------:R-:W-:-:S04]  /*8f00*/  MOV R17, 0x0 ;  /* 0x0000000000117802 */ /* 0x000fc80000000f00 */
[----:B------:R-:W-:Y:S05]  /*8f10*/  RET.REL.NODEC R16 `(_ZN7cutlass13device_kernelIN5flash19enable_sm80_to_sm89INS1_16FlashAttnBwdSm80INS1_25CollectiveMainloopBwdSm80ILi2ELi2EN4cute5tupleIJNS5_1CILi64EEENS7_ILi128EEES8_EEENS_10bfloat16_tEfNS_4arch4Sm80ELb1ELb0ELb1ELb1ELb1ELb0ELb0ELb0ELi2ELi2ELi4ELi2ELb1EEENS1_21CollectiveEpilogueBwdISA_SB_SD_Li256ELb1ELb0ELi2EEENS1_25SingleTileBwdLPTSchedulerILb1ELi128ELb1EEEEEEEEEvNT_6ParamsE) ;  /* 0xffff70e010007950 */ /* 0x000fea0003c3ffff */
        .type           $_ZN7cutlass13device_kernelIN5flash19enable_sm80_to_sm89INS1_16FlashAttnBwdSm80INS1_25CollectiveMainloopBwdSm80ILi2ELi2EN4cute5tupleIJNS5_1CILi64EEENS7_ILi128EEES8_EEENS_10bfloat16_tEfNS_4arch4Sm80ELb1ELb0ELb1ELb1ELb1ELb0ELb0ELb0ELi2ELi2ELi4ELi2ELb1EEENS1_21CollectiveEpilogueBwdISA_SB_SD_Li256ELb1ELb0ELi2EEENS1_25SingleTileBwdLPTSchedulerILb1ELi128ELb1EEEEEEEEEvNT_6ParamsE$_ZN4cute5tupleIJNS_1CILi0EEEiEEC2ERKS2_RKi,@function
        .size           $_ZN7cutlass13device_kernelIN5flash19enable_sm80_to_sm89INS1_16FlashAttnBwdSm80INS1_25CollectiveMainloopBwdSm80ILi2ELi2EN4cute5tupleIJNS5_1CILi64EEENS7_ILi128EEES8_EEENS_10bfloat16_tEfNS_4arch4Sm80ELb1ELb0ELb1ELb1ELb1ELb0ELb0ELb0ELi2ELi2ELi4ELi2ELb1EEENS1_21CollectiveEpilogueBwdISA_SB_SD_Li256ELb1ELb0ELi2EEENS1_25SingleTileBwdLPTSchedulerILb1ELi128ELb1EEEEEEEEEvNT_6ParamsE$_ZN4cute5tupleIJNS_1CILi0EEEiEEC2ERKS2_RKi,($_ZN7cutlass13device_kernelIN5flash19enable_sm80_to_sm89INS1_16FlashAttnBwdSm80INS1_25CollectiveMainloopBwdSm80ILi2ELi2EN4cute5tupleIJNS5_1CILi64EEENS7_ILi128EEES8_EEENS_10bfloat16_tEfNS_4arch4Sm80ELb1ELb0ELb1ELb1ELb1ELb0ELb0ELb0ELi2ELi2ELi4ELi2ELb1EEENS1_21CollectiveEpilogueBwdISA_SB_SD_Li256ELb1ELb0ELi2EEENS1_25SingleTileBwdLPTSchedulerILb1ELi128ELb1EEEEEEEEEvNT_6ParamsE$_ZN4cute5tupleIJNS_1CILi0EEEiiiEEC2ERKS2_RKiS7_S7_ - $_ZN7cutlass13device_kernelIN5flash19enable_sm80_to_sm89INS1_16FlashAttnBwdSm80INS1_25CollectiveMainloopBwdSm80ILi2ELi2EN4cute5tupleIJNS5_1CILi64EEENS7_ILi128EEES8_EEENS_10bfloat16_tEfNS_4arch4Sm80ELb1ELb0ELb1ELb1ELb1ELb0ELb0ELb0ELi2ELi2ELi4ELi2ELb1EEENS1_21CollectiveEpilogueBwdISA_SB_SD_Li256ELb1ELb0ELi2EEENS1_25SingleTileBwdLPTSchedulerILb1ELi128ELb1EEEEEEEEEvNT_6ParamsE$_ZN4cute5tupleIJNS_1CILi0EEEiEEC2ERKS2_RKi)
$_ZN7cutlass13device_kernelIN5flash19enable_sm80_to_sm89INS1_16FlashAttnBwdSm80INS1_25CollectiveMainloopBwdSm80ILi2ELi2EN4cute5tupleIJNS5_1CILi64EEENS7_ILi128EEES8_EEENS_10bfloat16_tEfNS_4arch4Sm80ELb1ELb0ELb1ELb1ELb1ELb0ELb0ELb0ELi2ELi2ELi4ELi2ELb1EEENS1_21CollectiveEpilogueBwdISA_SB_SD_Li256ELb1ELb0ELi2EEENS1_25SingleTileBwdLPTSchedulerILb1ELi128ELb1EEEEEEEEEvNT_6ParamsE$_ZN4cute5tupleIJNS_1CILi0EEEiEEC2ERKS2_RKi:
[----:B------:R-:W-:Y:S02]  /*8f20*/  MOV R16, 0x8f40 ;  /* 0x00008f4000107802 */ /* 0x000fe40000000f00 */
[----:B------:R-:W-:Y:S05]  /*8f30*/  CALL.REL.NOINC `($_ZN7cutlass13device_kernelIN5flash19enable_sm80_to_sm89INS1_16FlashAttnBwdSm80INS1_25CollectiveMainloopBwdSm80ILi2ELi2EN4cute5tupleIJNS5_1CILi64EEENS7_ILi128EEES8_EEENS_10bfloat16_tEfNS_4arch4Sm80ELb1ELb0ELb1ELb1ELb1ELb0ELb0ELb0ELi2ELi2ELi4ELi2ELb1EEENS1_21CollectiveEpilogueBwdISA_SB_SD_Li256ELb1ELb0ELi2EEENS1_25SingleTileBwdLPTSchedulerILb1ELi128ELb1EEEEEEEEEvNT_6ParamsE$_ZN4cute3eso3ESOILb1ELb0EJNS_1CILi0EEEiEEC2ERKS3_RKi) ;  /* 0xfffff81000007944 */ /* 0x000fea0003c3ffff */
[----:B-1----:R-:W-:Y:S02]  /*8f40*/  MOV R6, R18 ;  /* 0x0000001200067202 */ /* 0x002fe40000000f00 */
[----:B------:R-:W-:-:S04]  /*8f50*/  MOV R7, 0x0 ;  /* 0x0000000000077802 */ /* 0x000fc80000000f00 */
[----:B------:R-:W-:Y:S05]  /*8f60*/  RET.REL.NODEC R6 `(_ZN7cutlass13device_kernelIN5flash19enable_sm80_to_sm89INS1_16FlashAttnBwdSm80INS1_25CollectiveMainloopBwdSm80ILi2ELi2EN4cute5tupleIJNS5_1CILi64EEENS7_ILi128EEES8_EEENS_10bfloat16_tEfNS_4arch4Sm80ELb1ELb0ELb1ELb1ELb1ELb0ELb0ELb0ELi2ELi2ELi4ELi2ELb1EEENS1_21CollectiveEpilogueBwdISA_SB_SD_Li256ELb1ELb0ELi2EEENS1_25SingleTileBwdLPTSchedulerILb1ELi128ELb1EEEEEEEEEvNT_6ParamsE) ;  /* 0xffff709006007950 */ /* 0x000fea0003c3ffff */
        .type           $_ZN7cutlass13device_kernelIN5flash19enable_sm80_to_sm89INS1_16FlashAttnBwdSm80INS1_25CollectiveMainloopBwdSm80ILi2ELi2EN4cute5tupleIJNS5_1CILi64EEENS7_ILi128EEES8_EEENS_10bfloat16_tEfNS_4arch4Sm80ELb1ELb0ELb1ELb1ELb1ELb0ELb0ELb0ELi2ELi2ELi4ELi2ELb1EEENS1_21CollectiveEpilogueBwdISA_SB_SD_Li256ELb1ELb0ELi2EEENS1_25SingleTileBwdLPTSchedulerILb1ELi128ELb1EEEEEEEEEvNT_6ParamsE$_ZN4cute5tupleIJNS_1CILi0EEEiiiEEC2ERKS2_RKiS7_S7_,@function
        .size           $_ZN7cutlass13device_kernelIN5flash19enable_sm80_to_sm89INS1_16FlashAttnBwdSm80INS1_25CollectiveMainloopBwdSm80ILi2ELi2EN4cute5tupleIJNS5_1CILi64EEENS7_ILi128EEES8_EEENS_10bfloat16_tEfNS_4arch4Sm80ELb1ELb0ELb1ELb1ELb1ELb0ELb0ELb0ELi2ELi2ELi4ELi2ELb1EEENS1_21CollectiveEpilogueBwdISA_SB_SD_Li256ELb1ELb0ELi2EEENS1_25SingleTileBwdLPTSchedulerILb1ELi128ELb1EEEEEEEEEvNT_6ParamsE$_ZN4cute5tupleIJNS_1CILi0EEEiiiEEC2ERKS2_RKiS7_S7_,($_ZN7cutlass13device_kernelIN5flash19enable_sm80_to_sm89INS1_16FlashAttnBwdSm80INS1_25CollectiveMainloopBwdSm80ILi2ELi2EN4cute5tupleIJNS5_1CILi64EEENS7_ILi128EEES8_EEENS_10bfloat16_tEfNS_4arch4Sm80ELb1ELb0ELb1ELb1ELb1ELb0ELb0ELb0ELi2ELi2ELi4ELi2ELb1EEENS1_21CollectiveEpilogueBwdISA_SB_SD_Li256ELb1ELb0ELi2EEENS1_25SingleTileBwdLPTSchedulerILb1ELi128ELb1EEEEEEEEEvNT_6ParamsE$_ZN4cute5tupleIJiEEC2ERKi - $_ZN7cutlass13device_kernelIN5flash19enable_sm80_to_sm89INS1_16FlashAttnBwdSm80INS1_25CollectiveMainloopBwdSm80ILi2ELi2EN4cute5tupleIJNS5_1CILi64EEENS7_ILi128EEES8_EEENS_10bfloat16_tEfNS_4arch4Sm80ELb1ELb0ELb1ELb1ELb1ELb0ELb0ELb0ELi2ELi2ELi4ELi2ELb1EEENS1_21CollectiveEpilogueBwdISA_SB_SD_Li256ELb1ELb0ELi2EEENS1_25SingleTileBwdLPTSchedulerILb1ELi128ELb1EEEEEEEEEvNT_6ParamsE$_ZN4cute5tupleIJNS_1CILi0EEEiiiEEC2ERKS2_RKiS7_S7_)
$_ZN7cutlass13device_kernelIN5flash19enable_sm80_to_sm89INS1_16FlashAttnBwdSm80INS1_25CollectiveMainloopBwdSm80ILi2ELi2EN4cute5tupleIJNS5_1CILi64EEENS7_ILi128EEES8_EEENS_10bfloat16_tEfNS_4arch4Sm80ELb1ELb0ELb1ELb1ELb1ELb0ELb0ELb0ELi2ELi2ELi4ELi2ELb1EEENS1_21CollectiveEpilogueBwdISA_SB_SD_Li256ELb1ELb0ELi2EEENS1_25SingleTileBwdLPTSchedulerILb1ELi128ELb1EEEEEEEEEvNT_6ParamsE$_ZN4cute5tupleIJNS_1CILi0EEEiiiEEC2ERKS2_RKiS7_S7_:
[----:B------:R-:W-:Y:S02]  /*8f70*/  MOV R16, 0x8f90 ;  /* 0x00008f9000107802 */ /* 0x000fe40000000f00 */
[----:B------:R-:W-:Y:S05]  /*8f80*/  CALL.REL.NOINC `($_ZN7cutlass13device_kernelIN5flash19enable_sm80_to_sm89INS1_16FlashAttnBwdSm80INS1_25CollectiveMainloopBwdSm80ILi2ELi2EN4cute5tupleIJNS5_1CILi64EEENS7_ILi128EEES8_EEENS_10bfloat16_tEfNS_4arch4Sm80ELb1ELb0ELb1ELb1ELb1ELb0ELb0ELb0ELi2ELi2ELi4ELi2ELb1EEENS1_21CollectiveEpilogueBwdISA_SB_SD_Li256ELb1ELb0ELi2EEENS1_25SingleTileBwdLPTSchedulerILb1ELi128ELb1EEEEEEEEEvNT_6ParamsE$_ZN4cute3eso3ESOILb1ELb0EJNS_1CILi0EEEiiiEEC2ERKS3_RKiS8_S8_) ;  /* 0xfffff88000007944 */ /* 0x000fea0003c3ffff */
[----:B-1----:R-:W-:Y:S02]  /*8f90*/  MOV R6, R18 ;  /* 0x0000001200067202 */ /* 0x002fe40000000f00 */
[----:B------:R-:W-:-:S04]  /*8fa0*/  MOV R7, 0x0 ;  /* 0x0000000000077802 */ /* 0x000fc80000000f00 */
[----:B------:R-:W-:Y:S05]  /*8fb0*/  RET.REL.NODEC R6 `(_ZN7cutlass13device_kernelIN5flash19enable_sm80_to_sm89INS1_16FlashAttnBwdSm80INS1_25CollectiveMainloopBwdSm80ILi2ELi2EN4cute5tupleIJNS5_1CILi64EEENS7_ILi128EEES8_EEENS_10bfloat16_tEfNS_4arch4Sm80ELb1ELb0ELb1ELb1ELb1ELb0ELb0ELb0ELi2ELi2ELi4ELi2ELb1EEENS1_21CollectiveEpilogueBwdISA_SB_SD_Li256ELb1ELb0ELi2EEENS1_25SingleTileBwdLPTSchedulerILb1ELi128ELb1EEEEEEEEEvNT_6ParamsE) ;  /* 0xffff704006007950 */ /* 0x000fea0003c3ffff */
        .type           $_ZN7cutlass13device_kernelIN5flash19enable_sm80_to_sm89INS1_16FlashAttnBwdSm80INS1_25CollectiveMainloopBwdSm80ILi2ELi2EN4cute5tupleIJNS5_1CILi64EEENS7_ILi128EEES8_EEENS_10bfloat16_tEfNS_4arch4Sm80ELb1ELb0ELb1ELb1ELb1ELb0ELb0ELb0ELi2ELi2ELi4ELi2ELb1EEENS1_21CollectiveEpilogueBwdISA_SB_SD_Li256ELb1ELb0ELi2EEENS1_25SingleTileBwdLPTSchedulerILb1ELi128ELb1EEEEEEEEEvNT_6ParamsE$_ZN4cute5tupleIJiEEC2ERKi,@function
        .size           $_ZN7cutlass13device_kernelIN5flash19enable_sm80_to_sm89INS1_16FlashAttnBwdSm80INS1_25CollectiveMainloopBwdSm80ILi2ELi2EN4cute5tupleIJNS5_1CILi64EEENS7_ILi128EEES8_EEENS_10bfloat16_tEfNS_4arch4Sm80ELb1ELb0ELb1ELb1ELb1ELb0ELb0ELb0ELi2ELi2ELi4ELi2ELb1EEENS1_21CollectiveEpilogueBwdISA_SB_SD_Li256ELb1ELb0ELi2EEENS1_25SingleTileBwdLPTSchedulerILb1ELi128ELb1EEEEEEEEEvNT_6ParamsE$_ZN4cute5tupleIJiEEC2ERKi,($_ZN7cutlass13device_kernelIN5flash19enable_sm80_to_sm89INS1_16FlashAttnBwdSm80INS1_25CollectiveMainloopBwdSm80ILi2ELi2EN4cute5tupleIJNS5_1CILi64EEENS7_ILi128EEES8_EEENS_10bfloat16_tEfNS_4arch4Sm80ELb1ELb0ELb1ELb1ELb1ELb0ELb0ELb0ELi2ELi2ELi4ELi2ELb1EEENS1_21CollectiveEpilogueBwdISA_SB_SD_Li256ELb1ELb0ELi2EEENS1_25SingleTileBwdLPTSchedulerILb1ELi128ELb1EEEEEEEEEvNT_6ParamsE$_ZN4cute5tupleIJiNS_1CILi0EEEEEC2ERKiRKS2_ - $_ZN7cutlass13device_kernelIN5flash19enable_sm80_to_sm89INS1_16FlashAttnBwdSm80INS1_25CollectiveMainloopBwdSm80ILi2ELi2EN4cute5tupleIJNS5_1CILi64EEENS7_ILi128EEES8_EEENS_10bfloat16_tEfNS_4arch4Sm80ELb1ELb0ELb1ELb1ELb1ELb0ELb0ELb0ELi2ELi2ELi4ELi2ELb1EEENS1_21CollectiveEpilogueBwdISA_SB_SD_Li256ELb1ELb0ELi2EEENS1_25SingleTileBwdLPTSchedulerILb1ELi128ELb1EEEEEEEEEvNT_6ParamsE$_ZN4cute5tupleIJiEEC2ERKi)
$_ZN7cutlass13device_kernelIN5flash19enable_sm80_to_sm89INS1_16FlashAttnBwdSm80INS1_25CollectiveMainloopBwdSm80ILi2ELi2EN4cute5tupleIJNS5_1CILi64EEENS7_ILi128EEES8_EEENS_10bfloat16_tEfNS_4arch4Sm80ELb1ELb0ELb1ELb1ELb1ELb0ELb0ELb0ELi2ELi2ELi4ELi2ELb1EEENS1_21CollectiveEpilogueBwdISA_SB_SD_Li256ELb1ELb0ELi2EEENS1_25SingleTileBwdLPTSchedulerILb1ELi128ELb1EEEEEEEEEvNT_6ParamsE$_ZN4cute5tupleIJiEEC2ERKi:
[----:B------:R-:W-:Y:S02]  /*8fc0*/  MOV R18, 0x8fe0 ;  /* 0x00008fe000127802 */ /* 0x000fe40000000f00 */
[----:B------:R-:W-:Y:S05]  /*8fd0*/  CALL.REL.NOINC `($_ZN7cutlass13device_kernelIN5flash19enable_sm80_to_sm89INS1_16FlashAttnBwdSm80INS1_25CollectiveMainloopBwdSm80ILi2ELi2EN4cute5tupleIJNS5_1CILi64EEENS7_ILi128EEES8_EEENS_10bfloat16_tEfNS_4arch4Sm80ELb1ELb0ELb1ELb1ELb1ELb0ELb0ELb0ELi2ELi2ELi4ELi2ELb1EEENS1_21CollectiveEpilogueBwdISA_SB_SD_Li256ELb1ELb0ELi2EEENS1_25SingleTileBwdLPTSchedulerILb1ELi128ELb1EEEEEEEEEvNT_6ParamsE$_ZN4cute3eso3ESOILb0ELb1EJiEEC2ERKi) ;  /* 0xfffff41000007944 */ /* 0x000fea0003c3ffff */
[----:B-1----:R-:W-:Y:S02]  /*8fe0*/  MOV R6, R16 ;  /* 0x0000001000067202 */ /* 0x002fe40000000f00 */
[----:B------:R-:W-:-:S04]  /*8ff0*/  MOV R7, 0x0 ;  /* 0x0000000000077802 */ /* 0x000fc80000000f00 */
[----:B------:R-:W-:Y:S05]  /*9000*/  RET.REL.NODEC R6 `(_ZN7cutlass13device_kernelIN5flash19enable_sm80_to_sm89INS1_16FlashAttnBwdSm80INS1_25CollectiveMainloopBwdSm80ILi2ELi2EN4cute5tupleIJNS5_1CILi64EEENS7_ILi128EEES8_EEENS_10bfloat16_tEfNS_4arch4Sm80ELb1ELb0ELb1ELb1ELb1ELb0ELb0ELb0ELi2ELi2ELi4ELi2ELb1EEENS1_21CollectiveEpilogueBwdISA_SB_SD_Li256ELb1ELb0ELi2EEENS1_25SingleTileBwdLPTSchedulerILb1ELi128ELb1EEEEEEEEEvNT_6ParamsE) ;  /* 0xffff6ff006007950 */ /* 0x000fea0003c3ffff */
        .type           $_ZN7cutlass13device_kernelIN5flash19enable_sm80_to_sm89INS1_16FlashAttnBwdSm80INS1_25CollectiveMainloopBwdSm80ILi2ELi2EN4cute5tupleIJNS5_1CILi64EEENS7_ILi128EEES8_EEENS_10bfloat16_tEfNS_4arch4Sm80ELb1ELb0ELb1ELb1ELb1ELb0ELb0ELb0ELi2ELi2ELi4ELi2ELb1EEENS1_21CollectiveEpilogueBwdISA_SB_SD_Li256ELb1ELb0ELi2EEENS1_25SingleTileBwdLPTSchedulerILb1ELi128ELb1EEEEEEEEEvNT_6ParamsE$_ZN4cute5tupleIJiNS_1CILi0EEEEEC2ERKiRKS2_,@function
        .size           $_ZN7cutlass13device_kernelIN5flash19enable_sm80_to_sm89INS1_16FlashAttnBwdSm80INS1_25CollectiveMainloopBwdSm80ILi2ELi2EN4cute5tupleIJNS5_1CILi64EEENS7_ILi128EEES8_EEENS_10bfloat16_tEfNS_4arch4Sm80ELb1ELb0ELb1ELb1ELb1ELb0ELb0ELb0ELi2ELi2ELi4ELi2ELb1EEENS1_21CollectiveEpilogueBwdISA_SB_SD_Li256ELb1ELb0ELi2EEENS1_25SingleTileBwdLPTSchedulerILb1ELi128ELb1EEEEEEEEEvNT_6ParamsE$_ZN4cute5tupleIJiNS_1CILi0EEEEEC2ERKiRKS2_,($_ZN7cutlass13device_kernelIN5flash19enable_sm80_to_sm89INS1_16FlashAttnBwdSm80INS1_25CollectiveMainloopBwdSm80ILi2ELi2EN4cute5tupleIJNS5_1CILi64EEENS7_ILi128EEES8_EEENS_10bfloat16_tEfNS_4arch4Sm80ELb1ELb0ELb1ELb1ELb1ELb0ELb0ELb0ELi2ELi2ELi4ELi2ELb1EEENS1_21CollectiveEpilogueBwdISA_SB_SD_Li256ELb1ELb0ELi2EEENS1_25SingleTileBwdLPTSchedulerILb1ELi128ELb1EEEEEEEEEvNT_6ParamsE$_ZN4cute5tupleIJiiEEC2ERKiS3_ - $_ZN7cutlass13device_kernelIN5flash19enable_sm80_to_sm89INS1_16FlashAttnBwdSm80INS1_25CollectiveMainloopBwdSm80ILi2ELi2EN4cute5tupleIJNS5_1CILi64EEENS7_ILi128EEES8_EEENS_10bfloat16_tEfNS_4arch4Sm80ELb1ELb0ELb1ELb1ELb1ELb0ELb0ELb0ELi2ELi2ELi4ELi2ELb1EEENS1_21CollectiveEpilogueBwdISA_SB_SD_Li256ELb1ELb0ELi2EEENS1_25SingleTileBwdLPTSchedulerILb1ELi128ELb1EEEEEEEEEvNT_6ParamsE$_ZN4cute5tupleIJiNS_1CILi0EEEEEC2ERKiRKS2_)
$_ZN7cutlass13device_kernelIN5flash19enable_sm80_to_sm89INS1_16FlashAttnBwdSm80INS1_25CollectiveMainloopBwdSm80ILi2ELi2EN4cute5tupleIJNS5_1CILi64EEENS7_ILi128EEES8_EEENS_10bfloat16_tEfNS_4arch4Sm80ELb1ELb0ELb1ELb1ELb1ELb0ELb0ELb0ELi2ELi2ELi4ELi2ELb1EEENS1_21CollectiveEpilogueBwdISA_SB_SD_Li256ELb1ELb0ELi2EEENS1_25SingleTileBwdLPTSchedulerILb1ELi128ELb1EEEEEEEEEvNT_6ParamsE$_ZN4cute5tupleIJiNS_1CILi0EEEEEC2ERKiRKS2_:
[----:B------:R-:W-:Y:S02]  /*9010*/  MOV R8, 0x9030 ;  /* 0x0000903000087802 */ /* 0x000fe40000000f00 */
[----:B------:R-:W-:Y:S05]  /*9020*/  CALL.REL.NOINC `($_ZN7cutlass13device_kernelIN5flash19enable_sm80_to_sm89INS1_16FlashAttnBwdSm80INS1_25CollectiveMainloopBwdSm80ILi2ELi2EN4cute5tupleIJNS5_1CILi64EEENS7_ILi128EEES8_EEENS_10bfloat16_tEfNS_4arch4Sm80ELb1ELb0ELb1ELb1ELb1ELb0ELb0ELb0ELi2ELi2ELi4ELi2ELb1EEENS1_21CollectiveEpilogueBwdISA_SB_SD_Li256ELb1ELb0ELi2EEENS1_25SingleTileBwdLPTSchedulerILb1ELi128ELb1EEEEEEEEEvNT_6ParamsE$_ZN4cute3eso3ESOILb0ELb1EJiNS_1CILi0EEEEEC2ERKiRKS3_) ;  /* 0xfffff41000007944 */ /* 0x000fea0003c3ffff */
[----:B-1----:R-:W-:Y:S02]  /*9030*/  MOV R6, R16 ;  /* 0x0000001000067202 */ /* 0x002fe40000000f00 */
[----:B------:R-:W-:-:S04]  /*9040*/  MOV R7, 0x0 ;  /* 0x0000000000077802 */ /* 0x000fc80000000f00 */
[----:B------:R-:W-:Y:S05]  /*9050*/  RET.REL.NODEC R6 `(_ZN7cutlass13device_kernelIN5flash19enable_sm80_to_sm89INS1_16FlashAttnBwdSm80INS1_25CollectiveMainloopBwdSm80ILi2ELi2EN4cute5tupleIJNS5_1CILi64EEENS7_ILi128EEES8_EEENS_10bfloat16_tEfNS_4arch4Sm80ELb1ELb0ELb1ELb1ELb1ELb0ELb0ELb0ELi2ELi2ELi4ELi2ELb1EEENS1_21CollectiveEpilogueBwdISA_SB_SD_Li256ELb1ELb0ELi2EEENS1_25SingleTileBwdLPTSchedulerILb1ELi128ELb1EEEEEEEEEvNT_6ParamsE) ;  /* 0xffff6fa006007950 */ /* 0x000fea0003c3ffff */
        .type           $_ZN7cutlass13device_kernelIN5flash19enable_sm80_to_sm89INS1_16FlashAttnBwdSm80INS1_25CollectiveMainloopBwdSm80ILi2ELi2EN4cute5tupleIJNS5_1CILi64EEENS7_ILi128EEES8_EEENS_10bfloat16_tEfNS_4arch4Sm80ELb1ELb0ELb1ELb1ELb1ELb0ELb0ELb0ELi2ELi2ELi4ELi2ELb1EEENS1_21CollectiveEpilogueBwdISA_SB_SD_Li256ELb1ELb0ELi2EEENS1_25SingleTileBwdLPTSchedulerILb1ELi128ELb1EEEEEEEEEvNT_6ParamsE$_ZN4cute5tupleIJiiEEC2ERKiS3_,@function
        .size           $_ZN7cutlass13device_kernelIN5flash19enable_sm80_to_sm89INS1_16FlashAttnBwdSm80INS1_25CollectiveMainloopBwdSm80ILi2ELi2EN4cute5tupleIJNS5_1CILi64EEENS7_ILi128EEES8_EEENS_10bfloat16_tEfNS_4arch4Sm80ELb1ELb0ELb1ELb1ELb1ELb0ELb0ELb0ELi2ELi2ELi4ELi2ELb1EEENS1_21CollectiveEpilogueBwdISA_SB_SD_Li256ELb1ELb0ELi2EEENS1_25SingleTileBwdLPTSchedulerILb1ELi128ELb1EEEEEEEEEvNT_6ParamsE$_ZN4cute5tupleIJiiEEC2ERKiS3_,($_ZN7cutlass13device_kernelIN5flash19enable_sm80_to_sm89INS1_16FlashAttnBwdSm80INS1_25CollectiveMainloopBwdSm80ILi2ELi2EN4cute5tupleIJNS5_1CILi64EEENS7_ILi128EEES8_EEENS_10bfloat16_tEfNS_4arch4Sm80ELb1ELb0ELb1ELb1ELb1ELb0ELb0ELb0ELi2ELi2ELi4ELi2ELb1EEENS1_21CollectiveEpilogueBwdISA_SB_SD_Li256ELb1ELb0ELi2EEENS1_25SingleTileBwdLPTSchedulerILb1ELi128ELb1EEEEEEEEEvNT_6ParamsE$_ZN4cute8gmem_ptrIPKN7cutlass10bfloat16_tEECI1NS_12iter_adaptorIS4_S5_EEES4_ - $_ZN7cutlass13device_kernelIN5flash19enable_sm80_to_sm89INS1_16FlashAttnBwdSm80INS1_25CollectiveMainloopBwdSm80ILi2ELi2EN4cute5tupleIJNS5_1CILi64EEENS7_ILi128EEES8_EEENS_10bfloat16_tEfNS_4arch4Sm80ELb1ELb0ELb1ELb1ELb1ELb0ELb0ELb0ELi2ELi2ELi4ELi2ELb1EEENS1_21CollectiveEpilogueBwdISA_SB_SD_Li256ELb1ELb0ELi2EEENS1_25SingleTileBwdLPTSchedulerILb1ELi128ELb1EEEEEEEEEvNT_6ParamsE$_ZN4cute5tupleIJiiEEC2ERKiS3_)
$_ZN7cutlass13device_kernelIN5flash19enable_sm80_to_sm89INS1_16FlashAttnBwdSm80INS1_25CollectiveMainloopBwdSm80ILi2ELi2EN4cute5tupleIJNS5_1CILi64EEENS7_ILi128EEES8_EEENS_10bfloat16_tEfNS_4arch4Sm80ELb1ELb0ELb1ELb1ELb1ELb0ELb0ELb0ELi2ELi2ELi4ELi2ELb1EEENS1_21CollectiveEpilogueBwdISA_SB_SD_Li256ELb1ELb0ELi2EEENS1_25SingleTileBwdLPTSchedulerILb1ELi128ELb1EEEEEEEEEvNT_6ParamsE$_ZN4cute5tupleIJiiEEC2ERKiS3_:
[----:B------:R-:W-:Y:S02]  /*9060*/  MOV R10, 0x9080 ;  /* 0x00009080000a7802 */ /* 0x000fe40000000f00 */
[----:B------:R-:W-:Y:S05]  /*9070*/  CALL.REL.NOINC `($_ZN7cutlass13device_kernelIN5flash19enable_sm80_to_sm89INS1_16FlashAttnBwdSm80INS1_25CollectiveMainloopBwdSm80ILi2ELi2EN4cute5tupleIJNS5_1CILi64EEENS7_ILi128EEES8_EEENS_10bfloat16_tEfNS_4arch4Sm80ELb1ELb0ELb1ELb1ELb1ELb0ELb0ELb0ELi2ELi2ELi4ELi2ELb1EEENS1_21CollectiveEpilogueBwdISA_SB_SD_Li256ELb1ELb0ELi2EEENS1_25SingleTileBwdLPTSchedulerILb1ELi128ELb1EEEEEEEEEvNT_6ParamsE$_ZN4cute3eso3ESOILb0ELb0EJiiEEC2ERKiS4_) ;  /* 0xfffff1d000007944 */ /* 0x000fea0003c3ffff */
[----:B------:R-:W-:-:S04]  /*9080*/  MOV R9, 0x0 ;  /* 0x0000000000097802 */ /* 0x000fc80000000f00 */
[----:B------:R-:W-:Y:S05]  /*9090*/  RET.REL.NODEC R8 `(_ZN7cutlass13device_kernelIN5flash19enable_sm80_to_sm89INS1_16FlashAttnBwdSm80INS1_25CollectiveMainloopBwdSm80ILi2ELi2EN4cute5tupleIJNS5_1CILi64EEENS7_ILi128EEES8_EEENS_10bfloat16_tEfNS_4arch4Sm80ELb1ELb0ELb1ELb1ELb1ELb0ELb0ELb0ELi2ELi2ELi4ELi2ELb1EEENS1_21CollectiveEpilogueBwdISA_SB_SD_Li256ELb1ELb0ELi2EEENS1_25SingleTileBwdLPTSchedulerILb1ELi128ELb1EEEEEEEEEvNT_6ParamsE) ;  /* 0xffff6f6008007950 */ /* 0x000fea0003c3ffff */
        .type           $_ZN7cutlass13device_kernelIN5flash19enable_sm80_to_sm89INS1_16FlashAttnBwdSm80INS1_25CollectiveMainloopBwdSm80ILi2ELi2EN4cute5tupleIJNS5_1CILi64EEENS7_ILi128EEES8_EEENS_10bfloat16_tEfNS_4arch4Sm80ELb1ELb0ELb1ELb1ELb1ELb0ELb0ELb0ELi2ELi2ELi4ELi2ELb1EEENS1_21CollectiveEpilogueBwdISA_SB_SD_Li256ELb1ELb0ELi2EEENS1_25SingleTileBwdLPTSchedulerILb1ELi128ELb1EEEEEEEEEvNT_6ParamsE$_ZN4cute8gmem_ptrIPKN7cutlass10bfloat16_tEECI1NS_12iter_adaptorIS4_S5_EEES4_,@function
        .size           $_ZN7cutlass13device_kernelIN5flash19enable_sm80_to_sm89INS1_16FlashAttnBwdSm80INS1_25CollectiveMainloopBwdSm80ILi2ELi2EN4cute5tupleIJNS5_1CILi64EEENS7_ILi128EEES8_EEENS_10bfloat16_tEfNS_4arch4Sm80ELb1ELb0ELb1ELb1ELb1ELb0ELb0ELb0ELi2ELi2ELi4ELi2ELb1EEENS1_21CollectiveEpilogueBwdISA_SB_SD_Li256ELb1ELb0ELi2EEENS1_25SingleTileBwdLPTSchedulerILb1ELi128ELb1EEEEEEEEEvNT_6ParamsE$_ZN4cute8gmem_ptrIPKN7cutlass10bfloat16_tEECI1NS_12iter_adaptorIS4_S5_EEES4_,($_ZN7cutlass13device_kernelIN5flash19enable_sm80_to_sm89INS1_16FlashAttnBwdSm80INS1_25CollectiveMainloopBwdSm80ILi2ELi2EN4cute5tupleIJNS5_1CILi64EEENS7_ILi128EEES8_EEENS_10bfloat16_tEfNS_4arch4Sm80ELb1ELb0ELb1ELb1ELb1ELb0ELb0ELb0ELi2ELi2ELi4ELi2ELb1EEENS1_21CollectiveEpilogueBwdISA_SB_SD_Li256ELb1ELb0ELi2EEENS1_25SingleTileBwdLPTSchedulerILb1ELi128ELb1EEEEEEEEEvNT_6ParamsE$_ZN4cute8gmem_ptrIPKN7cutlass9uint128_tEECI1NS_12iter_adaptorIS4_S5_EEES4_ - $_ZN7cutlass13device_kernelIN5flash19enable_sm80_to_sm89INS1_16FlashAttnBwdSm80INS1_25CollectiveMainloopBwdSm80ILi2ELi2EN4cute5tupleIJNS5_1CILi64EEENS7_ILi128EEES8_EEENS_10bfloat16_tEfNS_4arch4Sm80ELb1ELb0ELb1ELb1ELb1ELb0ELb0ELb0ELi2ELi2ELi4ELi2ELb1EEENS1_21CollectiveEpilogueBwdISA_SB_SD_Li256ELb1ELb0ELi2EEENS1_25SingleTileBwdLPTSchedulerILb1ELi128ELb1EEEEEEEEEvNT_6ParamsE$_ZN4cute8gmem_ptrIPKN7cutlass10bfloat16_tEECI1NS_12iter_adaptorIS4_S5_EEES4_)
$_ZN7cutlass13device_kernelIN5flash19enable_sm80_to_sm89INS1_16FlashAttnBwdSm80INS1_25CollectiveMainloopBwdSm80ILi2ELi2EN4cute5tupleIJNS5_1CILi64EEENS7_ILi128EEES8_EEENS_10bfloat16_tEfNS_4arch4Sm80ELb1ELb0ELb1ELb1ELb1ELb0ELb0ELb0ELi2ELi2ELi4ELi2ELb1EEENS1_21CollectiveEpilogueBwdISA_SB_SD_Li256ELb1ELb0ELi2EEENS1_25SingleTileBwdLPTSchedulerILb1ELi128ELb1EEEEEEEEEvNT_6ParamsE$_ZN4cute8gmem_ptrIPKN7cutlass10bfloat16_tEECI1NS_12iter_adaptorIS4_S5_EEES4_:
[----:B------:R-:W-:Y:S02]  /*90a0*/  MOV R18, 0x90c0 ;  /* 0x000090c000127802 */ /* 0x000fe40000000f00 */
[----:B------:R-:W-:Y:S05]  /*90b0*/  CALL.REL.NOINC `($_ZN7cutlass13device_kernelIN5flash19enable_sm80_to_sm89INS1_16FlashAttnBwdSm80INS1_25CollectiveMainloopBwdSm80ILi2ELi2EN4cute5tupleIJNS5_1CILi64EEENS7_ILi128EEES8_EEENS_10bfloat16_tEfNS_4arch4Sm80ELb1ELb0ELb1ELb1ELb1ELb0ELb0ELb0ELi2ELi2ELi4ELi2ELb1EEENS1_21CollectiveEpilogueBwdISA_SB_SD_Li256ELb1ELb0ELi2EEENS1_25SingleTileBwdLPTSchedulerILb1ELi128ELb1EEEEEEEEEvNT_6ParamsE$_ZN4cute12iter_adaptorIPKN7cutlass10bfloat16_tENS_8gmem_ptrIS4_EEEC2ES4_) ;  /* 0xffffece000007944 */ /* 0x000fea0003c3ffff */
[----:B------:R-:W-:Y:S02]  /*90c0*/  MOV R10, R16 ;  /* 0x00000010000a7202 */ /* 0x000fe40000000f00 */
[----:B-1----:R-:W-:-:S04]  /*90d0*/  MOV R11, 0x0 ;  /* 0x00000000000b7802 */ /* 0x002fc80000000f00 */
[----:B------:R-:W-:Y:S05]  /*90e0*/  RET.REL.NODEC R10 `(_ZN7cutlass13device_kernelIN5flash19enable_sm80_to_sm89INS1_16FlashAttnBwdSm80INS1_25CollectiveMainloopBwdSm80ILi2ELi2EN4cute5tupleIJNS5_1CILi64EEENS7_ILi128EEES8_EEENS_10bfloat16_tEfNS_4arch4Sm80ELb1ELb0ELb1ELb1ELb1ELb0ELb0ELb0ELi2ELi2ELi4ELi2ELb1EEENS1_21CollectiveEpilogueBwdISA_SB_SD_Li256ELb1ELb0ELi2EEENS1_25SingleTileBwdLPTSchedulerILb1ELi128ELb1EEEEEEEEEvNT_6ParamsE) ;  /* 0xffff6f100a007950 */ /* 0x000fea0003c3ffff */
        .type           $_ZN7cutlass13device_kernelIN5flash19enable_sm80_to_sm89INS1_16FlashAttnBwdSm80INS1_25CollectiveMainloopBwdSm80ILi2ELi2EN4cute5tupleIJNS5_1CILi64EEENS7_ILi128EEES8_EEENS_10bfloat16_tEfNS_4arch4Sm80ELb1ELb0ELb1ELb1ELb1ELb0ELb0ELb0ELi2ELi2ELi4ELi2ELb1EEENS1_21CollectiveEpilogueBwdISA_SB_SD_Li256ELb1ELb0ELi2EEENS1_25SingleTileBwdLPTSchedulerILb1ELi128ELb1EEEEEEEEEvNT_6ParamsE$_ZN4cute8gmem_ptrIPKN7cutlass9uint128_tEECI1NS_12iter_adaptorIS4_S5_EEES4_,@function
        .size           $_ZN7cutlass13device_kernelIN5flash19enable_sm80_to_sm89INS1_16FlashAttnBwdSm80INS1_25CollectiveMainloopBwdSm80ILi2ELi2EN4cute5tupleIJNS5_1CILi64EEENS7_ILi128EEES8_EEENS_10bfloat16_tEfNS_4arch4Sm80ELb1ELb0ELb1ELb1ELb1ELb0ELb0ELb0ELi2ELi2ELi4ELi2ELb1EEENS1_21CollectiveEpilogueBwdISA_SB_SD_Li256ELb1ELb0ELi2EEENS1_25SingleTileBwdLPTSchedulerILb1ELi128ELb1EEEEEEEEEvNT_6ParamsE$_ZN4cute8gmem_ptrIPKN7cutlass9uint128_tEECI1NS_12iter_adaptorIS4_S5_EEES4_,($_ZN7cutlass13device_kernelIN5flash19enable_sm80_to_sm89INS1_16FlashAttnBwdSm80INS1_25CollectiveMainloopBwdSm80ILi2ELi2EN4cute5tupleIJNS5_1CILi64EEENS7_ILi128EEES8_EEENS_10bfloat16_tEfNS_4arch4Sm80ELb1ELb0ELb1ELb1ELb1ELb0ELb0ELb0ELi2ELi2ELi4ELi2ELb1EEENS1_21CollectiveEpilogueBwdISA_SB_SD_Li256ELb1ELb0ELi2EEENS1_25SingleTileBwdLPTSchedulerILb1ELi128ELb1EEEEEEEEEvNT_6ParamsE$_ZN4cute8gmem_ptrIPKfECI1NS_12iter_adaptorIS2_S3_EEES2_ - $_ZN7cutlass13device_kernelIN5flash19enable_sm80_to_sm89INS1_16FlashAttnBwdSm80INS1_25CollectiveMainloopBwdSm80ILi2ELi2EN4cute5tupleIJNS5_1CILi64EEENS7_ILi128EEES8_EEENS_10bfloat16_tEfNS_4arch4Sm80ELb1ELb0ELb1ELb1ELb1ELb0ELb0ELb0ELi2ELi2ELi4ELi2ELb1EEENS1_21CollectiveEpilogueBwdISA_SB_SD_Li256ELb1ELb0ELi2EEENS1_25SingleTileBwdLPTSchedulerILb1ELi128ELb1EEEEEEEEEvNT_6ParamsE$_ZN4cute8gmem_ptrIPKN7cutlass9uint128_tEECI1NS_12iter_adaptorIS4_S5_EEES4_)
$_ZN7cutlass13device_kernelIN5flash19enable_sm80_to_sm89INS1_16FlashAttnBwdSm80INS1_25CollectiveMainloopBwdSm80ILi2ELi2EN4cute5tupleIJNS5_1CILi64EEENS7_ILi128EEES8_EEENS_10bfloat16_tEfNS_4arch4Sm80ELb1ELb0ELb1ELb1ELb1ELb0ELb0ELb0ELi2ELi2ELi4ELi2ELb1EEENS1_21CollectiveEpilogueBwdISA_SB_SD_Li256ELb1ELb0ELi2EEENS1_25SingleTileBwdLPTSchedulerILb1ELi128ELb1EEEEEEEEEvNT_6ParamsE$_ZN4cute8gmem_ptrIPKN7cutlass9uint128_tEECI1NS_12iter_adaptorIS4_S5_EEES4_:
[----:B------:R-:W-:Y:S02]  /*90f0*/  MOV R18, 0x9110 ;  /* 0x0000911000127802 */ /* 0x000fe40000000f00 */
[----:B------:R-:W-:Y:S05]  /*9100*/  CALL.REL.NOINC `($_ZN7cutlass13device_kernelIN5flash19enable_sm80_to_sm89INS1_16FlashAttnBwdSm80INS1_25CollectiveMainloopBwdSm80ILi2ELi2EN4cute5tupleIJNS5_1CILi64EEENS7_ILi128EEES8_EEENS_10bfloat16_tEfNS_4arch4Sm80ELb1ELb0ELb1ELb1ELb1ELb0ELb0ELb0ELi2ELi2ELi4ELi2ELb1EEENS1_21CollectiveEpilogueBwdISA_SB_SD_Li256ELb1ELb0ELi2EEENS1_25SingleTileBwdLPTSchedulerILb1ELi128ELb1EEEEEEEEEvNT_6ParamsE$_ZN4cute12iter_adaptorIPKN7cutlass9uint128_tENS_8gmem_ptrIS4_EEEC2ES4_) ;  /* 0xffffed0000007944 */ /* 0x000fea0003c3ffff */
[----:B-1----:R-:W-:Y:S02]  /*9110*/  MOV R6, R16 ;  /* 0x0000001000067202 */ /* 0x002fe40000000f00 */
[----:B------:R-:W-:-:S04]  /*9120*/  MOV R7, 0x0 ;  /* 0x0000000000077802 */ /* 0x000fc80000000f00 */
[----:B------:R-:W-:Y:S05]  /*9130*/  RET.REL.NODEC R6 `(_ZN7cutlass13device_kernelIN5flash19enable_sm80_to_sm89INS1_16FlashAttnBwdSm80INS1_25CollectiveMainloopBwdSm80ILi2ELi2EN4cute5tupleIJNS5_1CILi64EEENS7_ILi128EEES8_EEENS_10bfloat16_tEfNS_4arch4Sm80ELb1ELb0ELb1ELb1ELb1ELb0ELb0ELb0ELi2ELi2ELi4ELi2ELb1EEENS1_21CollectiveEpilogueBwdISA_SB_SD_Li256ELb1ELb0ELi2EEENS1_25SingleTileBwdLPTSchedulerILb1ELi128ELb1EEEEEEEEEvNT_6ParamsE) ;  /* 0xffff6ec006007950 */ /* 0x000fea0003c3ffff */
        .type           $_ZN7cutlass13device_kernelIN5flash19enable_sm80_to_sm89INS1_16FlashAttnBwdSm80INS1_25CollectiveMainloopBwdSm80ILi2ELi2EN4cute5tupleIJNS5_1CILi64EEENS7_ILi128EEES8_EEENS_10bfloat16_tEfNS_4arch4Sm80ELb1ELb0ELb1ELb1ELb1ELb0ELb0ELb0ELi2ELi2ELi4ELi2ELb1EEENS1_21CollectiveEpilogueBwdISA_SB_SD_Li256ELb1ELb0ELi2EEENS1_25SingleTileBwdLPTSchedulerILb1ELi128ELb1EEEEEEEEEvNT_6ParamsE$_ZN4cute8gmem_ptrIPKfECI1NS_12iter_adaptorIS2_S3_EEES2_,@function
        .size           $_ZN7cutlass13device_kernelIN5flash19enable_sm80_to_sm89INS1_16FlashAttnBwdSm80INS1_25CollectiveMainloopBwdSm80ILi2ELi2EN4cute5tupleIJNS5_1CILi64EEENS7_ILi128EEES8_EEENS_10bfloat16_tEfNS_4arch4Sm80ELb1ELb0ELb1ELb1ELb1ELb0ELb0ELb0ELi2ELi2ELi4ELi2ELb1EEENS1_21CollectiveEpilogueBwdISA_SB_SD_Li256ELb1ELb0ELi2EEENS1_25SingleTileBwdLPTSchedulerILb1ELi128ELb1EEEEEEEEEvNT_6ParamsE$_ZN4cute8gmem_ptrIPKfECI1NS_12iter_adaptorIS2_S3_EEES2_,($_ZN7cutlass13device_kernelIN5flash19enable_sm80_to_sm89INS1_16FlashAttnBwdSm80INS1_25CollectiveMainloopBwdSm80ILi2ELi2EN4cute5tupleIJNS5_1CILi64EEENS7_ILi128EEES8_EEENS_10bfloat16_tEfNS_4arch4Sm80ELb1ELb0ELb1ELb1ELb1ELb0ELb0ELb0ELi2ELi2ELi4ELi2ELb1EEENS1_21CollectiveEpilogueBwdISA_SB_SD_Li256ELb1ELb0ELi2EEENS1_25SingleTileBwdLPTSchedulerILb1ELi128ELb1EEEEEEEEEvNT_6ParamsE$_ZN4cute8smem_ptrIPN7cutlass10bfloat16_tEECI1NS_12iter_adaptorIS3_S4_EEES3_ - $_ZN7cutlass13device_kernelIN5flash19enable_sm80_to_sm89INS1_16FlashAttnBwdSm80INS1_25CollectiveMainloopBwdSm80ILi2ELi2EN4cute5tupleIJNS5_1CILi64EEENS7_ILi128EEES8_EEENS_10bfloat16_tEfNS_4arch4Sm80ELb1ELb0ELb1ELb1ELb1ELb0ELb0ELb0ELi2ELi2ELi4ELi2ELb1EEENS1_21CollectiveEpilogueBwdISA_SB_SD_Li256ELb1ELb0ELi2EEENS1_25SingleTileBwdLPTSchedulerILb1ELi128ELb1EEEEEEEEEvNT_6ParamsE$_ZN4cute8gmem_ptrIPKfECI1NS_12iter_adaptorIS2_S3_EEES2_)
$_ZN7cutlass13device_kernelIN5flash19enable_sm80_to_sm89INS1_16FlashAttnBwdSm80INS1_25CollectiveMainloopBwdSm80ILi2ELi2EN4cute5tupleIJNS5_1CILi64EEENS7_ILi128EEES8_EEENS_10bfloat16_tEfNS_4arch4Sm80ELb1ELb0ELb1ELb1ELb1ELb0ELb0ELb0ELi2ELi2ELi4ELi2ELb1EEENS1_21CollectiveEpilogueBwdISA_SB_SD_Li256ELb1ELb0ELi2EEENS1_25SingleTileBwdLPTSchedulerILb1ELi128ELb1EEEEEEEEEvNT_6ParamsE$_ZN4cute8gmem_ptrIPKfECI1NS_12iter_adaptorIS2_S3_EEES2_:
[----:B------:R-:W-:Y:S02]  /*9140*/  MOV R18, 0x9160 ;  /* 0x0000916000127802 */ /* 0x000fe40000000f00 */
[----:B------:R-:W-:Y:S05]  /*9150*/  CALL.REL.NOINC `($_ZN7cutlass13device_kernelIN5flash19enable_sm80_to_sm89INS1_16FlashAttnBwdSm80INS1_25CollectiveMainloopBwdSm80ILi2ELi2EN4cute5tupleIJNS5_1CILi64EEENS7_ILi128EEES8_EEENS_10bfloat16_tEfNS_4arch4Sm80ELb1ELb0ELb1ELb1ELb1ELb0ELb0ELb0ELi2ELi2ELi4ELi2ELb1EEENS1_21CollectiveEpilogueBwdISA_SB_SD_Li256ELb1ELb0ELi2EEENS1_25SingleTileBwdLPTSchedulerILb1ELi128ELb1EEEEEEEEEvNT_6ParamsE$_ZN4cute12iter_adaptorIPKfNS_8gmem_ptrIS2_EEEC2ES2_) ;  /* 0xffffed0000007944 */ /* 0x000fea0003c3ffff */
[----:B------:R-:W-:-:S04]  /*9160*/  MOV R17, 0x0 ;  /* 0x0000000000117802 */ /* 0x000fc80000000f00 */
[----:B------:R-:W-:Y:S05]  /*9170*/  RET.REL.NODEC R16 `(_ZN7cutlass13device_kernelIN5flash19enable_sm80_to_sm89INS1_16FlashAttnBwdSm80INS1_25CollectiveMainloopBwdSm80ILi2ELi2EN4cute5tupleIJNS5_1CILi64EEENS7_ILi128EEES8_EEENS_10bfloat16_tEfNS_4arch4Sm80ELb1ELb0ELb1ELb1ELb1ELb0ELb0ELb0ELi2ELi2ELi4ELi2ELb1EEENS1_21CollectiveEpilogueBwdISA_SB_SD_Li256ELb1ELb0ELi2EEENS1_25SingleTileBwdLPTSchedulerILb1ELi128ELb1EEEEEEEEEvNT_6ParamsE) ;  /* 0xffff6e8010007950 */ /* 0x000fea0003c3ffff */
        .type           $_ZN7cutlass13device_kernelIN5flash19enable_sm80_to_sm89INS1_16FlashAttnBwdSm80INS1_25CollectiveMainloopBwdSm80ILi2ELi2EN4cute5tupleIJNS5_1CILi64EEENS7_ILi128EEES8_EEENS_10bfloat16_tEfNS_4arch4Sm80ELb1ELb0ELb1ELb1ELb1ELb0ELb0ELb0ELi2ELi2ELi4ELi2ELb1EEENS1_21CollectiveEpilogueBwdISA_SB_SD_Li256ELb1ELb0ELi2EEENS1_25SingleTileBwdLPTSchedulerILb1ELi128ELb1EEEEEEEEEvNT_6ParamsE$_ZN4cute8smem_ptrIPN7cutlass10bfloat16_tEECI1NS_12iter_adaptorIS3_S4_EEES3_,@function
        .size           $_ZN7cutlass13device_kernelIN5flash19enable_sm80_to_sm89INS1_16FlashAttnBwdSm80INS1_25CollectiveMainloopBwdSm80ILi2ELi2EN4cute5tupleIJNS5_1CILi64EEENS7_ILi128EEES8_EEENS_10bfloat16_tEfNS_4arch4Sm80ELb1ELb0ELb1ELb1ELb1ELb0ELb0ELb0ELi2ELi2ELi4ELi2ELb1EEENS1_21CollectiveEpilogueBwdISA_SB_SD_Li256ELb1ELb0ELi2EEENS1_25SingleTileBwdLPTSchedulerILb1ELi128ELb1EEEEEEEEEvNT_6ParamsE$_ZN4cute8smem_ptrIPN7cutlass10bfloat16_tEECI1NS_12iter_adaptorIS3_S4_EEES3_,($_ZN7cutlass13device_kernelIN5flash19enable_sm80_to_sm89INS1_16FlashAttnBwdSm80INS1_25CollectiveMainloopBwdSm80ILi2ELi2EN4cute5tupleIJNS5_1CILi64EEENS7_ILi128EEES8_EEENS_10bfloat16_tEfNS_4arch4Sm80ELb1ELb0ELb1ELb1ELb1ELb0ELb0ELb0ELi2ELi2ELi4ELi2ELb1EEENS1_21CollectiveEpilogueBwdISA_SB_SD_Li256ELb1ELb0ELi2EEENS1_25SingleTileBwdLPTSchedulerILb1ELi128ELb1EEEEEEEEEvNT_6ParamsE$_ZN4cute8smem_ptrIPN7cutlass9uint128_tEECI1NS_12iter_adaptorIS3_S4_EEES3_ - $_ZN7cutlass13device_kernelIN5flash19enable_sm80_to_sm89INS1_16FlashAttnBwdSm80INS1_25CollectiveMainloopBwdSm80ILi2ELi2EN4cute5tupleIJNS5_1CILi64EEENS7_ILi128EEES8_EEENS_10bfloat16_tEfNS_4arch4Sm80ELb1ELb0ELb1ELb1ELb1ELb0ELb0ELb0ELi2ELi2ELi4ELi2ELb1EEENS1_21CollectiveEpilogueBwdISA_SB_SD_Li256ELb1ELb0ELi2EEENS1_25SingleTileBwdLPTSchedulerILb1ELi128ELb1EEEEEEEEEvNT_6ParamsE$_ZN4cute8smem_ptrIPN7cutlass10bfloat16_tEECI1NS_12iter_adaptorIS3_S4_EEES3_)
$_ZN7cutlass13device_kernelIN5flash19enable_sm80_to_sm89INS1_16FlashAttnBwdSm80INS1_25CollectiveMainloopBwdSm80ILi2ELi2EN4cute5tupleIJNS5_1CILi64EEENS7_ILi128EEES8_EEENS_10bfloat16_tEfNS_4arch4Sm80ELb1ELb0ELb1ELb1ELb1ELb0ELb0ELb0ELi2ELi2ELi4ELi2ELb1EEENS1_21CollectiveEpilogueBwdISA_SB_SD_Li256ELb1ELb0ELi2EEENS1_25SingleTileBwdLPTSchedulerILb1ELi128ELb1EEEEEEEEEvNT_6ParamsE$_ZN4cute8smem_ptrIPN7cutlass10bfloat16_tEECI1NS_12iter_adaptorIS3_S4_EEES3_:
[----:B------:R-:W-:Y:S02]  /*9180*/  MOV R18, 0x91a0 ;  /* 0x000091a000127802 */ /* 0x000fe40000000f00 */
[----:B------:R-:W-:Y:S05]  /*9190*/  CALL.REL.NOINC `($_ZN7cutlass13device_kernelIN5flash19enable_sm80_to_sm89INS1_16FlashAttnBwdSm80INS1_25CollectiveMainloopBwdSm80ILi2ELi2EN4cute5tupleIJNS5_1CILi64EEENS7_ILi128EEES8_EEENS_10bfloat16_tEfNS_4arch4Sm80ELb1ELb0ELb1ELb1ELb1ELb0ELb0ELb0ELi2ELi2ELi4ELi2ELb1EEENS1_21CollectiveEpilogueBwdISA_SB_SD_Li256ELb1ELb0ELi2EEENS1_25SingleTileBwdLPTSchedulerILb1ELi128ELb1EEEEEEEEEvNT_6ParamsE$_ZN4cute12iter_adaptorIPN7cutlass10bfloat16_tENS_8smem_ptrIS3_EEEC2ES3_) ;  /* 0xffffed0000007944 */ /* 0x000fea0003c3ffff */
[----:B-1----:R-:W-:Y:S02]  /*91a0*/  MOV R6, R16 ;  /* 0x0000001000067202 */ /* 0x002fe40000000f00 */
[----:B------:R-:W-:-:S04]  /*91b0*/  MOV R7, 0x0 ;  /* 0x0000000000077802 */ /* 0x000fc80000000f00 */
[----:B------:R-:W-:Y:S05]  /*91c0*/  RET.REL.NODEC R6 `(_ZN7cutlass13device_kernelIN5flash19enable_sm80_to_sm89INS1_16FlashAttnBwdSm80INS1_25CollectiveMainloopBwdSm80ILi2ELi2EN4cute5tupleIJNS5_1CILi64EEENS7_ILi128EEES8_EEENS_10bfloat16_tEfNS_4arch4Sm80ELb1ELb0ELb1ELb1ELb1ELb0ELb0ELb0ELi2ELi2ELi4ELi2ELb1EEENS1_21CollectiveEpilogueBwdISA_SB_SD_Li256ELb1ELb0ELi2EEENS1_25SingleTileBwdLPTSchedulerILb1ELi128ELb1EEEEEEEEEvNT_6ParamsE) ;  /* 0xffff6e3006007950 */ /* 0x000fea0003c3ffff */
        .type           $_ZN7cutlass13device_kernelIN5flash19enable_sm80_to_sm89INS1_16FlashAttnBwdSm80INS1_25CollectiveMainloopBwdSm80ILi2ELi2EN4cute5tupleIJNS5_1CILi64EEENS7_ILi128EEES8_EEENS_10bfloat16_tEfNS_4arch4Sm80ELb1ELb0ELb1ELb1ELb1ELb0ELb0ELb0ELi2ELi2ELi4ELi2ELb1EEENS1_21CollectiveEpilogueBwdISA_SB_SD_Li256ELb1ELb0ELi2EEENS1_25SingleTileBwdLPTSchedulerILb1ELi128ELb1EEEEEEEEEvNT_6ParamsE$_ZN4cute8smem_ptrIPN7cutlass9uint128_tEECI1NS_12iter_adaptorIS3_S4_EEES3_,@function
        .size           $_ZN7cutlass13device_kernelIN5flash19enable_sm80_to_sm89INS1_16FlashAttnBwdSm80INS1_25CollectiveMainloopBwdSm80ILi2ELi2EN4cute5tupleIJNS5_1CILi64EEENS7_ILi128EEES8_EEENS_10bfloat16_tEfNS_4arch4Sm80ELb1ELb0ELb1ELb1ELb1ELb0ELb0ELb0ELi2ELi2ELi4ELi2ELb1EEENS1_21CollectiveEpilogueBwdISA_SB_SD_Li256ELb1ELb0ELi2EEENS1_25SingleTileBwdLPTSchedulerILb1ELi128ELb1EEEEEEEEEvNT_6ParamsE$_ZN4cute8smem_ptrIPN7cutlass9uint128_tEECI1NS_12iter_adaptorIS3_S4_EEES3_,($_ZN7cutlass13device_kernelIN5flash19enable_sm80_to_sm89INS1_16FlashAttnBwdSm80INS1_25CollectiveMainloopBwdSm80ILi2ELi2EN4cute5tupleIJNS5_1CILi64EEENS7_ILi128EEES8_EEENS_10bfloat16_tEfNS_4arch4Sm80ELb1ELb0ELb1ELb1ELb1ELb0ELb0ELb0ELi2ELi2ELi4ELi2ELb1EEENS1_21CollectiveEpilogueBwdISA_SB_SD_Li256ELb1ELb0ELi2EEENS1_25SingleTileBwdLPTSchedulerILb1ELi128ELb1EEEEEEEEEvNT_6ParamsE$_ZN4cute8smem_ptrIPfECI1NS_12iter_adaptorIS1_S2_EEES1_ - $_ZN7cutlass13device_kernelIN5flash19enable_sm80_to_sm89INS1_16FlashAttnBwdSm80INS1_25CollectiveMainloopBwdSm80ILi2ELi2EN4cute5tupleIJNS5_1CILi64EEENS7_ILi128EEES8_EEENS_10bfloat16_tEfNS_4arch4Sm80ELb1ELb0ELb1ELb1ELb1ELb0ELb0ELb0ELi2ELi2ELi4ELi2ELb1EEENS1_21CollectiveEpilogueBwdISA_SB_SD_Li256ELb1ELb0ELi2EEENS1_25SingleTileBwdLPTSchedulerILb1ELi128ELb1EEEEEEEEEvNT_6ParamsE$_ZN4cute8smem_ptrIPN7cutlass9uint128_tEECI1NS_12iter_adaptorIS3_S4_EEES3_)
$_ZN7cutlass13device_kernelIN5flash19enable_sm80_to_sm89INS1_16FlashAttnBwdSm80INS1_25CollectiveMainloopBwdSm80ILi2ELi2EN4cute5tupleIJNS5_1CILi64EEENS7_ILi128EEES8_EEENS_10bfloat16_tEfNS_4arch4Sm80ELb1ELb0ELb1ELb1ELb1ELb0ELb0ELb0ELi2ELi2ELi4ELi2ELb1EEENS1_21CollectiveEpilogueBwdISA_SB_SD_Li256ELb1ELb0ELi2EEENS1_25SingleTileBwdLPTSchedulerILb1ELi128ELb1EEEEEEEEEvNT_6ParamsE$_ZN4cute8smem_ptrIPN7cutlass9uint128_tEECI1NS_12iter_adaptorIS3_S4_EEES3_:
[----:B------:R-:W-:Y:S02]  /*91d0*/  MOV R16, 0x91f0 ;  /* 0x000091f000107802 */ /* 0x000fe40000000f00 */
[----:B------:R-:W-:Y:S05]  /*91e0*/  CALL.REL.NOINC `($_ZN7cutlass13device_kernelIN5flash19enable_sm80_to_sm89INS1_16FlashAttnBwdSm80INS1_25CollectiveMainloopBwdSm80ILi2ELi2EN4cute5tupleIJNS5_1CILi64EEENS7_ILi128EEES8_EEENS_10bfloat16_tEfNS_4arch4Sm80ELb1ELb0ELb1ELb1ELb1ELb0ELb0ELb0ELi2ELi2ELi4ELi2ELb1EEENS1_21CollectiveEpilogueBwdISA_SB_SD_Li256ELb1ELb0ELi2EEENS1_25SingleTileBwdLPTSchedulerILb1ELi128ELb1EEEEEEEEEvNT_6ParamsE$_ZN4cute12iter_adaptorIPN7cutlass9uint128_tENS_8smem_ptrIS3_EEEC2ES3_) ;  /* 0xffffed0000007944 */ /* 0x000fea0003c3ffff */
[----:B------:R-:W-:-:S04]  /*91f0*/  MOV R11, 0x0 ;  /* 0x00000000000b7802 */ /* 0x000fc80000000f00 */
[----:B------:R-:W-:Y:S05]  /*9200*/  RET.REL.NODEC R10 `(_ZN7cutlass13device_kernelIN5flash19enable_sm80_to_sm89INS1_16FlashAttnBwdSm80INS1_25CollectiveMainloopBwdSm80ILi2ELi2EN4cute5tupleIJNS5_1CILi64EEENS7_ILi128EEES8_EEENS_10bfloat16_tEfNS_4arch4Sm80ELb1ELb0ELb1ELb1ELb1ELb0ELb0ELb0ELi2ELi2ELi4ELi2ELb1EEENS1_21CollectiveEpilogueBwdISA_SB_SD_Li256ELb1ELb0ELi2EEENS1_25SingleTileBwdLPTSchedulerILb1ELi128ELb1EEEEEEEEEvNT_6ParamsE) ;  /* 0xffff6df00a007950 */ /* 0x000fea0003c3ffff */
        .type           $_ZN7cutlass13device_kernelIN5flash19enable_sm80_to_sm89INS1_16FlashAttnBwdSm80INS1_25CollectiveMainloopBwdSm80ILi2ELi2EN4cute5tupleIJNS5_1CILi64EEENS7_ILi128EEES8_EEENS_10bfloat16_tEfNS_4arch4Sm80ELb1ELb0ELb1ELb1ELb1ELb0ELb0ELb0ELi2ELi2ELi4ELi2ELb1EEENS1_21CollectiveEpilogueBwdISA_SB_SD_Li256ELb1ELb0ELi2EEENS1_25SingleTileBwdLPTSchedulerILb1ELi128ELb1EEEEEEEEEvNT_6ParamsE$_ZN4cute8smem_ptrIPfECI1NS_12iter_adaptorIS1_S2_EEES1_,@function
        .size           $_ZN7cutlass13device_kernelIN5flash19enable_sm80_to_sm89INS1_16FlashAttnBwdSm80INS1_25CollectiveMainloopBwdSm80ILi2ELi2EN4cute5tupleIJNS5_1CILi64EEENS7_ILi128EEES8_EEENS_10bfloat16_tEfNS_4arch4Sm80ELb1ELb0ELb1ELb1ELb1ELb0ELb0ELb0ELi2ELi2ELi4ELi2ELb1EEENS1_21CollectiveEpilogueBwdISA_SB_SD_Li256ELb1ELb0ELi2EEENS1_25SingleTileBwdLPTSchedulerILb1ELi128ELb1EEEEEEEEEvNT_6ParamsE$_ZN4cute8smem_ptrIPfECI1NS_12iter_adaptorIS1_S2_EEES1_,($_ZN7cutlass13device_kernelIN5flash19enable_sm80_to_sm89INS1_16FlashAttnBwdSm80INS1_25CollectiveMainloopBwdSm80ILi2ELi2EN4cute5tupleIJNS5_1CILi64EEENS7_ILi128EEES8_EEENS_10bfloat16_tEfNS_4arch4Sm80ELb1ELb0ELb1ELb1ELb1ELb0ELb0ELb0ELi2ELi2ELi4ELi2ELb1EEENS1_21CollectiveEpilogueBwdISA_SB_SD_Li256ELb1ELb0ELi2EEENS1_25SingleTileBwdLPTSchedulerILb1ELi128ELb1EEEEEEEEEvNT_6ParamsE$_ZN73_INTERNAL_24fd9406_37_flash_bwd_hdim64_bf16_softcap_sm80_cu_3fbc093a_291824__cvta_generic_to_sharedEPKv - $_ZN7cutlass13device_kernelIN5flash19enable_sm80_to_sm89INS1_16FlashAttnBwdSm80INS1_25CollectiveMainloopBwdSm80ILi2ELi2EN4cute5tupleIJNS5_1CILi64EEENS7_ILi128EEES8_EEENS_10bfloat16_tEfNS_4arch4Sm80ELb1ELb0ELb1ELb1ELb1ELb0ELb0ELb0ELi2ELi2ELi4ELi2ELb1EEENS1_21CollectiveEpilogueBwdISA_SB_SD_Li256ELb1ELb0ELi2EEENS1_25SingleTileBwdLPTSchedulerILb1ELi128ELb1EEEEEEEEEvNT_6ParamsE$_ZN4cute8smem_ptrIPfECI1NS_12iter_adaptorIS1_S2_EEES1_)
$_ZN7cutlass13device_kernelIN5flash19enable_sm80_to_sm89INS1_16FlashAttnBwdSm80INS1_25CollectiveMainloopBwdSm80ILi2ELi2EN4cute5tupleIJNS5_1CILi64EEENS7_ILi128EEES8_EEENS_10bfloat16_tEfNS_4arch4Sm80ELb1ELb0ELb1ELb1ELb1ELb0ELb0ELb0ELi2ELi2ELi4ELi2ELb1EEENS1_21CollectiveEpilogueBwdISA_SB_SD_Li256ELb1ELb0ELi2EEENS1_25SingleTileBwdLPTSchedulerILb1ELi128ELb1EEEEEEEEEvNT_6ParamsE$_ZN4cute8smem_ptrIPfECI1NS_12iter_adaptorIS1_S2_EEES1_:
[----:B------:R-:W-:Y:S02]  /*9210*/  MOV R18, 0x9230 ;  /* 0x0000923000127802 */ /* 0x000fe40000000f00 */
[----:B------:R-:W-:Y:S05]  /*9220*/  CALL.REL.NOINC `($_ZN7cutlass13device_kernelIN5flash19enable_sm80_to_sm89INS1_16FlashAttnBwdSm80INS1_25CollectiveMainloopBwdSm80ILi2ELi2EN4cute5tupleIJNS5_1CILi64EEENS7_ILi128EEES8_EEENS_10bfloat16_tEfNS_4arch4Sm80ELb1ELb0ELb1ELb1ELb1ELb0ELb0ELb0ELi2ELi2ELi4ELi2ELb1EEENS1_21CollectiveEpilogueBwdISA_SB_SD_Li256ELb1ELb0ELi2EEENS1_25SingleTileBwdLPTSchedulerILb1ELi128ELb1EEEEEEEEEvNT_6ParamsE$_ZN4cute12iter_adaptorIPfNS_8smem_ptrIS1_EEEC2ES1_) ;  /* 0xffffed1000007944 */ /* 0x000fea0003c3ffff */
[----:B------:R-:W-:-:S04]  /*9230*/  MOV R17, 0x0 ;  /* 0x0000000000117802 */ /* 0x000fc80000000f00 */
[----:B------:R-:W-:Y:S05]  /*9240*/  RET.REL.NODEC R16 `(_ZN7cutlass13device_kernelIN5flash19enable_sm80_to_sm89INS1_16FlashAttnBwdSm80INS1_25CollectiveMainloopBwdSm80ILi2ELi2EN4cute5tupleIJNS5_1CILi64EEENS7_ILi128EEES8_EEENS_10bfloat16_tEfNS_4arch4Sm80ELb1ELb0ELb1ELb1ELb1ELb0ELb0ELb0ELi2ELi2ELi4ELi2ELb1EEENS1_21CollectiveEpilogueBwdISA_SB_SD_Li256ELb1ELb0ELi2EEENS1_25SingleTileBwdLPTSchedulerILb1ELi128ELb1EEEEEEEEEvNT_6ParamsE) ;  /* 0xffff6db010007950 */ /* 0x000fea0003c3ffff */
        .type           $_ZN7cutlass13device_kernelIN5flash19enable_sm80_to_sm89INS1_16FlashAttnBwdSm80INS1_25CollectiveMainloopBwdSm80ILi2ELi2EN4cute5tupleIJNS5_1CILi64EEENS7_ILi128EEES8_EEENS_10bfloat16_tEfNS_4arch4Sm80ELb1ELb0ELb1ELb1ELb1ELb0ELb0ELb0ELi2ELi2ELi4ELi2ELb1EEENS1_21CollectiveEpilogueBwdISA_SB_SD_Li256ELb1ELb0ELi2EEENS1_25SingleTileBwdLPTSchedulerILb1ELi128ELb1EEEEEEEEEvNT_6ParamsE$_ZN73_INTERNAL_24fd9406_37_flash_bwd_hdim64_bf16_softcap_sm80_cu_3fbc093a_291824__cvta_generic_to_sharedEPKv,@function
        .size           $_ZN7cutlass13device_kernelIN5flash19enable_sm80_to_sm89INS1_16FlashAttnBwdSm80INS1_25CollectiveMainloopBwdSm80ILi2ELi2EN4cute5tupleIJNS5_1CILi64EEENS7_ILi128EEES8_EEENS_10bfloat16_tEfNS_4arch4Sm80ELb1ELb0ELb1ELb1ELb1ELb0ELb0ELb0ELi2ELi2ELi4ELi2ELb1EEENS1_21CollectiveEpilogueBwdISA_SB_SD_Li256ELb1ELb0ELi2EEENS1_25SingleTileBwdLPTSchedulerILb1ELi128ELb1EEEEEEEEEvNT_6ParamsE$_ZN73_INTERNAL_24fd9406_37_flash_bwd_hdim64_bf16_softcap_sm80_cu_3fbc093a_291824__cvta_generic_to_sharedEPKv,($_ZN7cutlass13device_kernelIN5flash19enable_sm80_to_sm89INS1_16FlashAttnBwdSm80INS1_25CollectiveMainloopBwdSm80ILi2ELi2EN4cute5tupleIJNS5_1CILi64EEENS7_ILi128EEES8_EEENS_10bfloat16_tEfNS_4arch4Sm80ELb1ELb0ELb1ELb1ELb1ELb0ELb0ELb0ELi2ELi2ELi4ELi2ELb1EEENS1_21CollectiveEpilogueBwdISA_SB_SD_Li256ELb1ELb0ELi2EEENS1_25SingleTileBwdLPTSchedulerILb1ELi128ELb1EEEEEEEEEvNT_6ParamsE$_ZZN4cute12filter_tupleINS_5tupleIJNS_10UnderscoreES2_S2_iEEENS1_IJNS1_IJNS_1CILi1EEENS4_ILi0EEEEEElS6_lEEEZNS_5sliceIS3_S8_EEDaRKT_RKT0_EUlRKT_RKT0_E_EEDaSC_SF_OT1_ENKUlDpSI_E_clIJNS1_IJS7_EEENS1_IJlEEENS1_IJS6_EEENS1_IJEEEEEEDaSP_ - $_ZN7cutlass13device_kernelIN5flash19enable_sm80_to_sm89INS1_16FlashAttnBwdSm80INS1_25CollectiveMainloopBwdSm80ILi2ELi2EN4cute5tupleIJNS5_1CILi64EEENS7_ILi128EEES8_EEENS_10bfloat16_tEfNS_4arch4Sm80ELb1ELb0ELb1ELb1ELb1ELb0ELb0ELb0ELi2ELi2ELi4ELi2ELb1EEENS1_21CollectiveEpilogueBwdISA_SB_SD_Li256ELb1ELb0ELi2EEENS1_25SingleTileBwdLPTSchedulerILb1ELi128ELb1EEEEEEEEEvNT_6ParamsE$_ZN73_INTERNAL_24fd9406_37_flash_bwd_hdim64_bf16_softcap_sm80_cu_3fbc093a_291824__cvta_generic_to_sharedEPKv)
$_ZN7cutlass13device_kernelIN5flash19enable_sm80_to_sm89INS1_16FlashAttnBwdSm80INS1_25CollectiveMainloopBwdSm80ILi2ELi2EN4cute5tupleIJNS5_1CILi64EEENS7_ILi128EEES8_EEENS_10bfloat16_tEfNS_4arch4Sm80ELb1ELb0ELb1ELb1ELb1ELb0ELb0ELb0ELi2ELi2ELi4ELi2ELb1EEENS1_21CollectiveEpilogueBwdISA_SB_SD_Li256ELb1ELb0ELi2EEENS1_25SingleTileBwdLPTSchedulerILb1ELi128ELb1EEEEEEEEEvNT_6ParamsE$_ZN73_INTERNAL_24fd9406_37_flash_bwd_hdim64_bf16_softcap_sm80_cu_3fbc093a_291824__cvta_generic_to_sharedEPKv:
[----:B------:R-:W-:Y:S02]  /*9250*/  MOV R9, 0x0 ;  /* 0x0000000000097802 */ /* 0x000fe40000000f00 */
[----:B------:R-:W-:Y:S02]  /*9260*/  IADD3 R6, R6, -c[0x0][0x18], RZ ;  /* 0x8000060006067a10 */ /* 0x000fe40007ffe0ff */
[----:B------:R-:W-:Y:S05]  /*9270*/  RET.REL.NODEC R8 `(_ZN7cutlass13device_kernelIN5flash19enable_sm80_to_sm89INS1_16FlashAttnBwdSm80INS1_25CollectiveMainloopBwdSm80ILi2ELi2EN4cute5tupleIJNS5_1CILi64EEENS7_ILi128EEES8_EEENS_10bfloat16_tEfNS_4arch4Sm80ELb1ELb0ELb1ELb1ELb1ELb0ELb0ELb0ELi2ELi2ELi4ELi2ELb1EEENS1_21CollectiveEpilogueBwdISA_SB_SD_Li256ELb1ELb0ELi2EEENS1_25SingleTileBwdLPTSchedulerILb1ELi128ELb1EEEEEEEEEvNT_6ParamsE) ;  /* 0xffff6d8008007950 */ /* 0x000fea0003c3ffff */
        .type           $_ZN7cutlass13device_kernelIN5flash19enable_sm80_to_sm89INS1_16FlashAttnBwdSm80INS1_25CollectiveMainloopBwdSm80ILi2ELi2EN4cute5tupleIJNS5_1CILi64EEENS7_ILi128EEES8_EEENS_10bfloat16_tEfNS_4arch4Sm80ELb1ELb0ELb1ELb1ELb1ELb0ELb0ELb0ELi2ELi2ELi4ELi2ELb1EEENS1_21CollectiveEpilogueBwdISA_SB_SD_Li256ELb1ELb0ELi2EEENS1_25SingleTileBwdLPTSchedulerILb1ELi128ELb1EEEEEEEEEvNT_6ParamsE$_ZZN4cute12filter_tupleINS_5tupleIJNS_10UnderscoreES2_S2_iEEENS1_IJNS1_IJNS_1CILi1EEENS4_ILi0EEEEEElS6_lEEEZNS_5sliceIS3_S8_EEDaRKT_RKT0_EUlRKT_RKT0_E_EEDaSC_SF_OT1_ENKUlDpSI_E_clIJNS1_IJS7_EEENS1_IJlEEENS1_IJS6_EEENS1_IJEEEEEEDaSP_,@function
        .size           $_ZN7cutlass13device_kernelIN5flash19enable_sm80_to_sm89INS1_16FlashAttnBwdSm80INS1_25CollectiveMainloopBwdSm80ILi2ELi2EN4cute5tupleIJNS5_1CILi64EEENS7_ILi128EEES8_EEENS_10bfloat16_tEfNS_4arch4Sm80ELb1ELb0ELb1ELb1ELb1ELb0ELb0ELb0ELi2ELi2ELi4ELi2ELb1EEENS1_21CollectiveEpilogueBwdISA_SB_SD_Li256ELb1ELb0ELi2EEENS1_25SingleTileBwdLPTSchedulerILb1ELi128ELb1EEEEEEEEEvNT_6ParamsE$_ZZN4cute12filter_tupleINS_5tupleIJNS_10UnderscoreES2_S2_iEEENS1_IJNS1_IJNS_1CILi1EEENS4_ILi0EEEEEElS6_lEEEZNS_5sliceIS3_S8_EEDaRKT_RKT0_EUlRKT_RKT0_E_EEDaSC_SF_OT1_ENKUlDpSI_E_clIJNS1_IJS7_EEENS1_IJlEEENS1_IJS6_EEENS1_IJEEEEEEDaSP_,($_ZN7cutlass13device_kernelIN5flash19enable_sm80_to_sm89INS1_16FlashAttnBwdSm80INS1_25CollectiveMainloopBwdSm80ILi2ELi2EN4cute5tupleIJNS5_1CILi64EEENS7_ILi128EEES8_EEENS_10bfloat16_tEfNS_4arch4Sm80ELb1ELb0ELb1ELb1ELb1ELb0ELb0ELb0ELi2ELi2ELi4ELi2ELb1EEENS1_21CollectiveEpilogueBwdISA_SB_SD_Li256ELb1ELb0ELi2EEENS1_25SingleTileBwdLPTSchedulerILb1ELi128ELb1EEEEEEEEEvNT_6ParamsE$_ZZN4cute14transform_leafINS_15ArithmeticTupleIJNS1_IJiiEEEiiiEEENS_8identityEEEDaRKT_OT0_ENKUlRKT_E_clIS2_EEDaSC_ - $_ZN7cutlass13device_kernelIN5flash19enable_sm80_to_sm89INS1_16FlashAttnBwdSm80INS1_25CollectiveMainloopBwdSm80ILi2ELi2EN4cute5tupleIJNS5_1CILi64EEENS7_ILi128EEES8_EEENS_10bfloat16_tEfNS_4arch4Sm80ELb1ELb0ELb1ELb1ELb1ELb0ELb0ELb0ELi2ELi2ELi4ELi2ELb1EEENS1_21CollectiveEpilogueBwdISA_SB_SD_Li256ELb1ELb0ELi2EEENS1_25SingleTileBwdLPTSchedulerILb1ELi128ELb1EEEEEEEEEvNT_6ParamsE$_ZZN4cute12filter_tupleINS_5tupleIJNS_10UnderscoreES2_S2_iEEENS1_IJNS1_IJNS_1CILi1EEENS4_ILi0EEEEEElS6_lEEEZNS_5sliceIS3_S8_EEDaRKT_RKT0_EUlRKT_RKT0_E_EEDaSC_SF_OT1_ENKUlDpSI_E_clIJNS1_IJS7_EEENS1_IJlEEENS1_IJS6_EEENS1_IJEEEEEEDaSP_)
$_ZN7cutlass13device_kernelIN5flash19enable_sm80_to_sm89INS1_16FlashAttnBwdSm80INS1_25CollectiveMainloopBwdSm80ILi2ELi2EN4cute5tupleIJNS5_1CILi64EEENS7_ILi128EEES8_EEENS_10bfloat16_tEfNS_4arch4Sm80ELb1ELb0ELb1ELb1ELb1ELb0ELb0ELb0ELi2ELi2ELi4ELi2ELb1EEENS1_21CollectiveEpilogueBwdISA_SB_SD_Li256ELb1ELb0ELi2EEENS1_25SingleTileBwdLPTSchedulerILb1ELi128ELb1EEEEEEEEEvNT_6ParamsE$_ZZN4cute12filter_tupleINS_5tupleIJNS_10UnderscoreES2_S2_iEEENS1_IJNS1_IJNS_1CILi1EEENS4_ILi0EEEEEElS6_lEEEZNS_5sliceIS3_S8_EEDaRKT_RKT0_EUlRKT_RKT0_E_EEDaSC_SF_OT1_ENKUlDpSI_E_clIJNS1_IJS7_EEENS1_IJlEEENS1_IJS6_EEENS1_IJEEEEEEDaSP_:
[----:B------:R-:W-:Y:S02]  /*9280*/  IADD3 R7, R1, 0x188, RZ ;  /* 0x0000018801077810 */ /* 0x000fe40007ffe0ff */
[----:B------:R-:W-:Y:S02]  /*9290*/  MOV R10, 0x92c0 ;  /* 0x000092c0000a7802 */ /* 0x000fe40000000f00 */
[----:B------:R-:W-:Y:S02]  /*92a0*/  IADD3 R7, R7, c[0x0][0x20], RZ ;  /* 0x0000080007077a10 */ /* 0x000fe40007ffe0ff */
[----:B------:R-:W-:Y:S05]  /*92b0*/  CALL.REL.NOINC `($_ZN7cutlass13device_kernelIN5flash19enable_sm80_to_sm89INS1_16FlashAttnBwdSm80INS1_25CollectiveMainloopBwdSm80ILi2ELi2EN4cute5tupleIJNS5_1CILi64EEENS7_ILi128EEES8_EEENS_10bfloat16_tEfNS_4arch4Sm80ELb1ELb0ELb1ELb1ELb1ELb0ELb0ELb0ELi2ELi2ELi4ELi2ELb1EEENS1_21CollectiveEpilogueBwdISA_SB_SD_Li256ELb1ELb0ELi2EEENS1_25SingleTileBwdLPTSchedulerILb1ELi128ELb1EEEEEEEEEvNT_6ParamsE$_ZN4cute3eso3ESOILb1ELb0EJNS_5tupleIJNS_1CILi1EEENS3_ILi0EEEEEElS5_EEC2ERKS6_RKlRKS5_) ;  /* 0xfffff66000007944 */ /* 0x000fea0003c3ffff */
[----:B-1----:R1:W5:Y:S01]  /*92c0*/  LDL.64 R6, [R1+0x188] ;  /* 0x0001880001067983 */ /* 0x0023620000100a00 */
[----:B------:R-:W-:-:S04]  /*92d0*/  MOV R9, 0x0 ;  /* 0x0000000000097802 */ /* 0x000fc80000000f00 */
[----:B------:R-:W-:Y:S05]  /*92e0*/  RET.REL.NODEC R8 `(_ZN7cutlass13device_kernelIN5flash19enable_sm80_to_sm89INS1_16FlashAttnBwdSm80INS1_25CollectiveMainloopBwdSm80ILi2ELi2EN4cute5tupleIJNS5_1CILi64EEENS7_ILi128EEES8_EEENS_10bfloat16_tEfNS_4arch4Sm80ELb1ELb0ELb1ELb1ELb1ELb0ELb0ELb0ELi2ELi2ELi4ELi2ELb1EEENS1_21CollectiveEpilogueBwdISA_SB_SD_Li256ELb1ELb0ELi2EEENS1_25SingleTileBwdLPTSchedulerILb1ELi128ELb1EEEEEEEEEvNT_6ParamsE) ;  /* 0xffff6d1008007950 */ /* 0x000fea0003c3ffff */
        .type           $_ZN7cutlass13device_kernelIN5flash19enable_sm80_to_sm89INS1_16FlashAttnBwdSm80INS1_25CollectiveMainloopBwdSm80ILi2ELi2EN4cute5tupleIJNS5_1CILi64EEENS7_ILi128EEES8_EEENS_10bfloat16_tEfNS_4arch4Sm80ELb1ELb0ELb1ELb1ELb1ELb0ELb0ELb0ELi2ELi2ELi4ELi2ELb1EEENS1_21CollectiveEpilogueBwdISA_SB_SD_Li256ELb1ELb0ELi2EEENS1_25SingleTileBwdLPTSchedulerILb1ELi128ELb1EEEEEEEEEvNT_6ParamsE$_ZZN4cute14transform_leafINS_15ArithmeticTupleIJNS1_IJiiEEEiiiEEENS_8identityEEEDaRKT_OT0_ENKUlRKT_E_clIS2_EEDaSC_,@function
        .size           $_ZN7cutlass13device_kernelIN5flash19enable_sm80_to_sm89INS1_16FlashAttnBwdSm80INS1_25CollectiveMainloopBwdSm80ILi2ELi2EN4cute5tupleIJNS5_1CILi64EEENS7_ILi128EEES8_EEENS_10bfloat16_tEfNS_4arch4Sm80ELb1ELb0ELb1ELb1ELb1ELb0ELb0ELb0ELi2ELi2ELi4ELi2ELb1EEENS1_21CollectiveEpilogueBwdISA_SB_SD_Li256ELb1ELb0ELi2EEENS1_25SingleTileBwdLPTSchedulerILb1ELi128ELb1EEEEEEEEEvNT_6ParamsE$_ZZN4cute14transform_leafINS_15ArithmeticTupleIJNS1_IJiiEEEiiiEEENS_8identityEEEDaRKT_OT0_ENKUlRKT_E_clIS2_EEDaSC_,($_ZN7cutlass13device_kernelIN5flash19enable_sm80_to_sm89INS1_16FlashAttnBwdSm80INS1_25CollectiveMainloopBwdSm80ILi2ELi2EN4cute5tupleIJNS5_1CILi64EEENS7_ILi128EEES8_EEENS_10bfloat16_tEfNS_4arch4Sm80ELb1ELb0ELb1ELb1ELb1ELb0ELb0ELb0ELi2ELi2ELi4ELi2ELb1EEENS1_21CollectiveEpilogueBwdISA_SB_SD_Li256ELb1ELb0ELi2EEENS1_25SingleTileBwdLPTSchedulerILb1ELi128ELb1EEEEEEEEEvNT_6ParamsE$_ZZN4cute14transform_leafINS_15ArithmeticTupleIJNS1_IJiiEEEiiiEEENS_8identityEEEDaRKT_OT0_ENKUlRKT_E_clIiEEDaSC_ - $_ZN7cutlass13device_kernelIN5flash19enable_sm80_to_sm89INS1_16FlashAttnBwdSm80INS1_25CollectiveMainloopBwdSm80ILi2ELi2EN4cute5tupleIJNS5_1CILi64EEENS7_ILi128EEES8_EEENS_10bfloat16_tEfNS_4arch4Sm80ELb1ELb0ELb1ELb1ELb1ELb0ELb0ELb0ELi2ELi2ELi4ELi2ELb1EEENS1_21CollectiveEpilogueBwdISA_SB_SD_Li256ELb1ELb0ELi2EEENS1_25SingleTileBwdLPTSchedulerILb1ELi128ELb1EEEEEEEEEvNT_6ParamsE$_ZZN4cute14transform_leafINS_15ArithmeticTupleIJNS1_IJiiEEEiiiEEENS_8identityEEEDaRKT_OT0_ENKUlRKT_E_clIS2_EEDaSC_)
$_ZN7cutlass13device_kernelIN5flash19enable_sm80_to_sm89INS1_16FlashAttnBwdSm80INS1_25CollectiveMainloopBwdSm80ILi2ELi2EN4cute5tupleIJNS5_1CILi64EEENS7_ILi128EEES8_EEENS_10bfloat16_tEfNS_4arch4Sm80ELb1ELb0ELb1ELb1ELb1ELb0ELb0ELb0ELi2ELi2ELi4ELi2ELb1EEENS1_21CollectiveEpilogueBwdISA_SB_SD_Li256ELb1ELb0ELi2EEENS1_25SingleTileBwdLPTSchedulerILb1ELi128ELb1EEEEEEEEEvNT_6ParamsE$_ZZN4cute14transform_leafINS_15ArithmeticTupleIJNS1_IJiiEEEiiiEEENS_8identityEEEDaRKT_OT0_ENKUlRKT_E_clIS2_EEDaSC_:
[----:B------:R-:W-:-:S05]  /*92f0*/  IADD3 R9, R13, -c[0x0][0x20], RZ ;  /* 0x800008000d097a10 */ /* 0x000fca0007ffe0ff */
[----:B------:R1:W5:Y:S01]  /*9300*/  LDL R7, [R9] ;  /* 0x0000000009077983 */ /* 0x0003620000100800 */
[----:B------:R-:W-:-:S03]  /*9310*/  MOV R8, 0x9330 ;  /* 0x0000933000087802 */ /* 0x000fc60000000f00 */
[----:B-1---5:R-:W-:Y:S05]  /*9320*/  CALL.REL.NOINC `($_ZN7cutlass13device_kernelIN5flash19enable_sm80_to_sm89INS1_16FlashAttnBwdSm80INS1_25CollectiveMainloopBwdSm80ILi2ELi2EN4cute5tupleIJNS5_1CILi64EEENS7_ILi128EEES8_EEENS_10bfloat16_tEfNS_4arch4Sm80ELb1ELb0ELb1ELb1ELb1ELb0ELb0ELb0ELi2ELi2ELi4ELi2ELb1EEENS1_21CollectiveEpilogueBwdISA_SB_SD_Li256ELb1ELb0ELi2EEENS1_25SingleTileBwdLPTSchedulerILb1ELi128ELb1EEEEEEEEEvNT_6ParamsE$_ZZN4cute14transform_leafINS_15ArithmeticTupleIJiiEEERNS_8identityEEEDaRKT_OT0_ENKUlRKT_E_clIiEEDaSC_) ;  /* 0x000000f000007944 */ /* 0x022fea0003c00000 */
[----:B------:R1:W5:Y:S01]  /*9330*/  LDL R7, [R9+0x4] ;  /* 0x0000040009077983 */ /* 0x0003620000100800 */
[----:B------:R-:W-:Y:S01]  /*9340*/  IADD3 R6, R1, 0x19c, RZ ;  /* 0x0000019c01067810 */ /* 0x000fe20007ffe0ff */
[----:B------:R-:W-:Y:S01]  /*9350*/  IMAD.MOV.U32 R16, RZ, RZ, R10 ;  /* 0x000000ffff107224 */ /* 0x000fe200078e000a */
[----:B------:R-:W-:Y:S02]  /*9360*/  MOV R8, 0x9390 ;  /* 0x0000939000087802 */ /* 0x000fe40000000f00 */
[----:B------:R-:W-:Y:S02]  /*9370*/  IADD3 R6, R6, c[0x0][0x20], RZ ;  /* 0x0000080006067a10 */ /* 0x000fe40007ffe0ff */
[----:B-1---5:R-:W-:Y:S05]  /*9380*/  CALL.REL.NOINC `($_ZN7cutlass13device_kernelIN5flash19enable_sm80_to_sm89INS1_16FlashAttnBwdSm80INS1_25CollectiveMainloopBwdSm80ILi2ELi2EN4cute5tupleIJNS5_1CILi64EEENS7_ILi128EEES8_EEENS_10bfloat16_tEfNS_4arch4Sm80ELb1ELb0ELb1ELb1ELb1ELb0ELb0ELb0ELi2ELi2ELi4ELi2ELb1EEENS1_21CollectiveEpilogueBwdISA_SB_SD_Li256ELb1ELb0ELi2EEENS1_25SingleTileBwdLPTSchedulerILb1ELi128ELb1EEEEEEEEEvNT_6ParamsE$_ZZN4cute14transform_leafINS_15ArithmeticTupleIJiiEEERNS_8identityEEEDaRKT_OT0_ENKUlRKT_E_clIiEEDaSC_) ;  /* 0x0000009000007944 */ /* 0x022fea0003c00000 */
[----:B------:R1:W-:Y:S01]  /*9390*/  STL [R1+0x19c], R10 ;  /* 0x00019c0a01007387 */ /* 0x0003e20000100800 */
[----:B------:R-:W-:-:S03]  /*93a0*/  MOV R8, 0x93c0 ;  /* 0x000093c000087802 */ /* 0x000fc60000000f00 */
[----:B-1----:R-:W-:Y:S05]  /*93b0*/  CALL.REL.NOINC `($_ZN7cutlass13device_kernelIN5flash19enable_sm80_to_sm89INS1_16FlashAttnBwdSm80INS1_25CollectiveMainloopBwdSm80ILi2ELi2EN4cute5tupleIJNS5_1CILi64EEENS7_ILi128EEES8_EEENS_10bfloat16_tEfNS_4arch4Sm80ELb1ELb0ELb1ELb1ELb1ELb0ELb0ELb0ELi2ELi2ELi4ELi2ELb1EEENS1_21CollectiveEpilogueBwdISA_SB_SD_Li256ELb1ELb0ELi2EEENS1_25SingleTileBwdLPTSchedulerILb1ELi128ELb1EEEEEEEEEvNT_6ParamsE$_ZZN4cute9transformINS_15ArithmeticTupleIJiiEEEZNS_14transform_leafIS2_RNS_8identityEEEDaRKT_OT0_EUlRKT_E_EEDaS8_SA_ENKUlDpSD_E_clIJiiEEEDaSF_) ;  /* 0x00001d7000007944 */ /* 0x002fea0003c00000 */
[----:B------:R-:W-:Y:S02]  /*93c0*/  MOV R8, R18 ;  /* 0x0000001200087202 */ /* 0x000fe40000000f00 */
[----:B------:R-:W-:-:S04]  /*93d0*/  MOV R9, 0x0 ;  /* 0x0000000000097802 */ /* 0x000fc80000000f00 */
[----:B------:R-:W-:Y:S05]  /*93e0*/  RET.REL.NODEC R8 `(_ZN7cutlass13device_kernelIN5flash19enable_sm80_to_sm89INS1_16FlashAttnBwdSm80INS1_25CollectiveMainloopBwdSm80ILi2ELi2EN4cute5tupleIJNS5_1CILi64EEENS7_ILi128EEES8_EEENS_10bfloat16_tEfNS_4arch4Sm80ELb1ELb0ELb1ELb1ELb1ELb0ELb0ELb0ELi2ELi2ELi4ELi2ELb1EEENS1_21CollectiveEpilogueBwdISA_SB_SD_Li256ELb1ELb0ELi2EEENS1_25SingleTileBwdLPTSchedulerILb1ELi128ELb1EEEEEEEEEvNT_6ParamsE) ;  /* 0xffff6c1008007950 */ /* 0x000fea0003c3ffff */
        .type           $_ZN7cutlass13device_kernelIN5flash19enable_sm80_to_sm89INS1_16FlashAttnBwdSm80INS1_25CollectiveMainloopBwdSm80ILi2ELi2EN4cute5tupleIJNS5_1CILi64EEENS7_ILi128EEES8_EEENS_10bfloat16_tEfNS_4arch4Sm80ELb1ELb0ELb1ELb1ELb1ELb0ELb0ELb0ELi2ELi2ELi4ELi2ELb1EEENS1_21CollectiveEpilogueBwdISA_SB_SD_Li256ELb1ELb0ELi2EEENS1_25SingleTileBwdLPTSchedulerILb1ELi128ELb1EEEEEEEEEvNT_6ParamsE$_ZZN4cute14transform_leafINS_15ArithmeticTupleIJNS1_IJiiEEEiiiEEENS_8identityEEEDaRKT_OT0_ENKUlRKT_E_clIiEEDaSC_,@function
        .size           $_ZN7cutlass13device_kernelIN5flash19enable_sm80_to_sm89INS1_16FlashAttnBwdSm80INS1_25CollectiveMainloopBwdSm80ILi2ELi2EN4cute5tupleIJNS5_1CILi64EEENS7_ILi128EEES8_EEENS_10bfloat16_tEfNS_4arch4Sm80ELb1ELb0ELb1ELb1ELb1ELb0ELb0ELb0ELi2ELi2ELi4ELi2ELb1EEENS1_21CollectiveEpilogueBwdISA_SB_SD_Li256ELb1ELb0ELi2EEENS1_25SingleTileBwdLPTSchedulerILb1ELi128ELb1EEEEEEEEEvNT_6ParamsE$_ZZN4cute14transform_leafINS_15ArithmeticTupleIJNS1_IJiiEEEiiiEEENS_8identityEEEDaRKT_OT0_ENKUlRKT_E_clIiEEDaSC_,($_ZN7cutlass13device_kernelIN5flash19enable_sm80_to_sm89INS1_16FlashAttnBwdSm80INS1_25CollectiveMainloopBwdSm80ILi2ELi2EN4cute5tupleIJNS5_1CILi64EEENS7_ILi128EEES8_EEENS_10bfloat16_tEfNS_4arch4Sm80ELb1ELb0ELb1ELb1ELb1ELb0ELb0ELb0ELi2ELi2ELi4ELi2ELb1EEENS1_21CollectiveEpilogueBwdISA_SB_SD_Li256ELb1ELb0ELi2EEENS1_25SingleTileBwdLPTSchedulerILb1ELi128ELb1EEEEEEEEEvNT_6ParamsE$_ZZN4cute14transform_leafINS_15ArithmeticTupleIJiiEEERNS_8identityEEEDaRKT_OT0_ENKUlRKT_E_clIiEEDaSC_ - $_ZN7cutlass13device_kernelIN5flash19enable_sm80_to_sm89INS1_16FlashAttnBwdSm80INS1_25CollectiveMainloopBwdSm80ILi2ELi2EN4cute5tupleIJNS5_1CILi64EEENS7_ILi128EEES8_EEENS_10bfloat16_tEfNS_4arch4Sm80ELb1ELb0ELb1ELb1ELb1ELb0ELb0ELb0ELi2ELi2ELi4ELi2ELb1EEENS1_21CollectiveEpilogueBwdISA_SB_SD_Li256ELb1ELb0ELi2EEENS1_25SingleTileBwdLPTSchedulerILb1ELi128ELb1EEEEEEEEEvNT_6ParamsE$_ZZN4cute14transform_leafINS_15ArithmeticTupleIJNS1_IJiiEEEiiiEEENS_8identityEEEDaRKT_OT0_ENKUlRKT_E_clIiEEDaSC_)
$_ZN7cutlass13device_kernelIN5flash19enable_sm80_to_sm89INS1_16FlashAttnBwdSm80INS1_25CollectiveMainloopBwdSm80ILi2ELi2EN4cute5tupleIJNS5_1CILi64EEENS7_ILi128EEES8_EEENS_10bfloat16_tEfNS_4arch4Sm80ELb1ELb0ELb1ELb1ELb1ELb0ELb0ELb0ELi2ELi2ELi4ELi2ELb1EEENS1_21CollectiveEpilogueBwdISA_SB_SD_Li256ELb1ELb0ELi2EEENS1_25SingleTileBwdLPTSchedulerILb1ELi128ELb1EEEEEEEEEvNT_6ParamsE$_ZZN4cute14transform_leafINS_15ArithmeticTupleIJNS1_IJiiEEEiiiEEENS_8identityEEEDaRKT_OT0_ENKUlRKT_E_clIiEEDaSC_:
[----:B------:R-:W-:Y:S02]  /*93f0*/  MOV R10, R9 ;  /* 0x00000009000a7202 */ /* 0x000fe40000000f00 */
[----:B------:R-:W-:-:S04]  /*9400*/  MOV R9, 0x0 ;  /* 0x0000000000097802 */ /* 0x000fc80000000f00 */
[----:B------:R-:W-:Y:S05]  /*9410*/  RET.REL.NODEC R8 `(_ZN7cutlass13device_kernelIN5flash19enable_sm80_to_sm89INS1_16FlashAttnBwdSm80INS1_25CollectiveMainloopBwdSm80ILi2ELi2EN4cute5tupleIJNS5_1CILi64EEENS7_ILi128EEES8_EEENS_10bfloat16_tEfNS_4arch4Sm80ELb1ELb0ELb1ELb1ELb1ELb0ELb0ELb0ELi2ELi2ELi4ELi2ELb1EEENS1_21CollectiveEpilogueBwdISA_SB_SD_Li256ELb1ELb0ELi2EEENS1_25SingleTileBwdLPTSchedulerILb1ELi128ELb1EEEEEEEEEvNT_6ParamsE) ;  /* 0xffff6be008007950 */ /* 0x000fea0003c3ffff */
        .type           $_ZN7cutlass13device_kernelIN5flash19enable_sm80_to_sm89INS1_16FlashAttnBwdSm80INS1_25CollectiveMainloopBwdSm80ILi2ELi2EN4cute5tupleIJNS5_1CILi64EEENS7_ILi128EEES8_EEENS_10bfloat16_tEfNS_4arch4Sm80ELb1ELb0ELb1ELb1ELb1ELb0ELb0ELb0ELi2ELi2ELi4ELi2ELb1EEENS1_21CollectiveEpilogueBwdISA_SB_SD_Li256ELb1ELb0ELi2EEENS1_25SingleTileBwdLPTSchedulerILb1ELi128ELb1EEEEEEEEEvNT_6ParamsE$_ZZN4cute14transform_leafINS_15ArithmeticTupleIJiiEEERNS_8identityEEEDaRKT_OT0_ENKUlRKT_E_clIiEEDaSC_,@function
        .size           $_ZN7cutlass13device_kernelIN5flash19enable_sm80_to_sm89INS1_16FlashAttnBwdSm80INS1_25CollectiveMainloopBwdSm80ILi2ELi2EN4cute5tupleIJNS5_1CILi64EEENS7_ILi128EEES8_EEENS_10bfloat16_tEfNS_4arch4Sm80ELb1ELb0ELb1ELb1ELb1ELb0ELb0ELb0ELi2ELi2ELi4ELi2ELb1EEENS1_21CollectiveEpilogueBwdISA_SB_SD_Li256ELb1ELb0ELi2EEENS1_25SingleTileBwdLPTSchedulerILb1ELi128ELb1EEEEEEEEEvNT_6ParamsE$_ZZN4cute14transform_leafINS_15ArithmeticTupleIJiiEEERNS_8identityEEEDaRKT_OT0_ENKUlRKT_E_clIiEEDaSC_,($_ZN7cutlass13device_kernelIN5flash19enable_sm80_to_sm89INS1_16FlashAttnBwdSm80INS1_25CollectiveMainloopBwdSm80ILi2ELi2EN4cute5tupleIJNS5_1CILi64EEENS7_ILi128EEES8_EEENS_10bfloat16_tEfNS_4arch4Sm80ELb1ELb0ELb1ELb1ELb1ELb0ELb0ELb0ELi2ELi2ELi4ELi2ELb1EEENS1_21CollectiveEpilogueBwdISA_SB_SD_Li256ELb1ELb0ELi2EEENS1_25SingleTileBwdLPTSchedulerILb1ELi128ELb1EEEEEEEEEvNT_6ParamsE$_ZZN4cute19as_arithmetic_tupleINS_15ArithmeticTupleIJNS1_IJiiEEEiiiEEEEEDaRKT_ENKUlDpRKT_E_clIJS2_iiiEEEDaSA_ - $_ZN7cutlass13device_kernelIN5flash19enable_sm80_to_sm89INS1_16FlashAttnBwdSm80INS1_25CollectiveMainloopBwdSm80ILi2ELi2EN4cute5tupleIJNS5_1CILi64EEENS7_ILi128EEES8_EEENS_10bfloat16_tEfNS_4arch4Sm80ELb1ELb0ELb1ELb1ELb1ELb0ELb0ELb0ELi2ELi2ELi4ELi2ELb1EEENS1_21CollectiveEpilogueBwdISA_SB_SD_Li256ELb1ELb0ELi2EEENS1_25SingleTileBwdLPTSchedulerILb1ELi128ELb1EEEEEEEEEvNT_6ParamsE$_ZZN4cute14transform_leafINS_15ArithmeticTupleIJiiEEERNS_8identityEEEDaRKT_OT0_ENKUlRKT_E_clIiEEDaSC_)
$_ZN7cutlass13device_kernelIN5flash19enable_sm80_to_sm89INS1_16FlashAttnBwdSm80INS1_25CollectiveMainloopBwdSm80ILi2ELi2EN4cute5tupleIJNS5_1CILi64EEENS7_ILi128EEES8_EEENS_10bfloat16_tEfNS_4arch4Sm80ELb1ELb0ELb1ELb1ELb1ELb0ELb0ELb0ELi2ELi2ELi4ELi2ELb1EEENS1_21CollectiveEpilogueBwdISA_SB_SD_Li256ELb1ELb0ELi2EEENS1_25SingleTileBwdLPTSchedulerILb1ELi128ELb1EEEEEEEEEvNT_6ParamsE$_ZZN4cute14transform_leafINS_15ArithmeticTupleIJiiEEERNS_8identityEEEDaRKT_OT0_ENKUlRKT_E_clIiEEDaSC_:
[----:B------:R-:W-:Y:S02]  /*9420*/  MOV R46, R8 ;  /* 0x00000008002e7202 */ /* 0x000fe40000000f00 */
[----:B------:R-:W-:Y:S02]  /*9430*/  MOV R47, 0x0 ;  /* 0x00000000002f7802 */ /* 0x000fe40000000f00 */
[----:B------:R-:W-:Y:S02]  /*9440*/  MOV R10, R7 ;  /* 0x00000007000a7202 */ /* 0x000fe40000000f00 */
[----:B------:R-:W-:Y:S05]  /*9450*/  RET.REL.NODEC R46 `(_ZN7cutlass13device_kernelIN5flash19enable_sm80_to_sm89INS1_16FlashAttnBwdSm80INS1_25CollectiveMainloopBwdSm80ILi2ELi2EN4cute5tupleIJNS5_1CILi64EEENS7_ILi128EEES8_EEENS_10bfloat16_tEfNS_4arch4Sm80ELb1ELb0ELb1ELb1ELb1ELb0ELb0ELb0ELi2ELi2ELi4ELi2ELb1EEENS1_21CollectiveEpilogueBwdISA_SB_SD_Li256ELb1ELb0ELi2EEENS1_25SingleTileBwdLPTSchedulerILb1ELi128ELb1EEEEEEEEEvNT_6ParamsE) ;  /* 0xffff6ba02e007950 */ /* 0x000fea0003c3ffff */
        .type           $_ZN7cutlass13device_kernelIN5flash19enable_sm80_to_sm89INS1_16FlashAttnBwdSm80INS1_25CollectiveMainloopBwdSm80ILi2ELi2EN4cute5tupleIJNS5_1CILi64EEENS7_ILi128EEES8_EEENS_10bfloat16_tEfNS_4arch4Sm80ELb1ELb0ELb1ELb1ELb1ELb0ELb0ELb0ELi2ELi2ELi4ELi2ELb1EEENS1_21CollectiveEpilogueBwdISA_SB_SD_Li256ELb1ELb0ELi2EEENS1_25SingleTileBwdLPTSchedulerILb1ELi128ELb1EEEEEEEEEvNT_6ParamsE$_ZZN4cute19as_arithmetic_tupleINS_15ArithmeticTupleIJNS1_IJiiEEEiiiEEEEEDaRKT_ENKUlDpRKT_E_clIJS2_iiiEEEDaSA_,@function
        .size           $_ZN7cutlass13device_kernelIN5flash19enable_sm80_to_sm89INS1_16FlashAttnBwdSm80INS1_25CollectiveMainloopBwdSm80ILi2ELi2EN4cute5tupleIJNS5_1CILi64EEENS7_ILi128EEES8_EEENS_10bfloat16_tEfNS_4arch4Sm80ELb1ELb0ELb1ELb1ELb1ELb0ELb0ELb0ELi2ELi2ELi4ELi2ELb1EEENS1_21CollectiveEpilogueBwdISA_SB_SD_Li256ELb1ELb0ELi2EEENS1_25SingleTileBwdLPTSchedulerILb1ELi128ELb1EEEEEEEEEvNT_6ParamsE$_ZZN4cute19as_arithmetic_tupleINS_15ArithmeticTupleIJNS1_IJiiEEEiiiEEEEEDaRKT_ENKUlDpRKT_E_clIJS2_iiiEEEDaSA_,($_ZN7cutlass13device_kernelIN5flash19enable_sm80_to_sm89INS1_16FlashAttnBwdSm80INS1_25CollectiveMainloopBwdSm80ILi2ELi2EN4cute5tupleIJNS5_1CILi64EEENS7_ILi128EEES8_EEENS_10bfloat16_tEfNS_4arch4Sm80ELb1ELb0ELb1ELb1ELb1ELb0ELb0ELb0ELi2ELi2ELi4ELi2ELb1EEENS1_21CollectiveEpilogueBwdISA_SB_SD_Li256ELb1ELb0ELi2EEENS1_25SingleTileBwdLPTSchedulerILb1ELi128ELb1EEEEEEEEEvNT_6ParamsE$_ZZN4cute19as_arithmetic_tupleINS_15ArithmeticTupleIJNS1_IJiiEEEiiiEEEEEDaRKT_ENKUlRKT_E_clIS2_EEDaS9_ - $_ZN7cutlass13device_kernelIN5flash19enable_sm80_to_sm89INS1_16FlashAttnBwdSm80INS1_25CollectiveMainloopBwdSm80ILi2ELi2EN4cute5tupleIJNS5_1CILi64EEENS7_ILi128EEES8_EEENS_10bfloat16_tEfNS_4arch4Sm80ELb1ELb0ELb1ELb1ELb1ELb0ELb0ELb0ELi2ELi2ELi4ELi2ELb1EEENS1_21CollectiveEpilogueBwdISA_SB_SD_Li256ELb1ELb0ELi2EEENS1_25SingleTileBwdLPTSchedulerILb1ELi128ELb1EEEEEEEEEvNT_6ParamsE$_ZZN4cute19as_arithmetic_tupleINS_15ArithmeticTupleIJNS1_IJiiEEEiiiEEEEEDaRKT_ENKUlDpRKT_E_clIJS2_iiiEEEDaSA_)
$_ZN7cutlass13device_kernelIN5flash19enable_sm80_to_sm89INS1_16FlashAttnBwdSm80INS1_25CollectiveMainloopBwdSm80ILi2ELi2EN4cute5tupleIJNS5_1CILi64EEENS7_ILi128EEES8_EEENS_10bfloat16_tEfNS_4arch4Sm80ELb1ELb0ELb1ELb1ELb1ELb0ELb0ELb0ELi2ELi2ELi4ELi2ELb1EEENS1_21CollectiveEpilogueBwdISA_SB_SD_Li256ELb1ELb0ELi2EEENS1_25SingleTileBwdLPTSchedulerILb1ELi128ELb1EEEEEEEEEvNT_6ParamsE$_ZZN4cute19as_arithmetic_tupleINS_15ArithmeticTupleIJNS1_IJiiEEEiiiEEEEEDaRKT_ENKUlDpRKT_E_clIJS2_iiiEEEDaSA_:
[----:B------:R-:W-:Y:S02]  /*9460*/  IADD3 R7, R1, 0x19c, RZ ;  /* 0x0000019c01077810 */ /* 0x000fe40007ffe0ff */
[----:B------:R-:W-:Y:S02]  /*9470*/  MOV R46, 0x94a0 ;  /* 0x000094a0002e7802 */ /* 0x000fe40000000f00 */
[----:B------:R-:W-:-:S02]  /*9480*/  IADD3 R7, R7, c[0x0][0x20], RZ ;  /* 0x0000080007077a10 */ /* 0x000fc40007ffe0ff */
[----:B------:R-:W-:Y:S05]  /*9490*/  CALL.REL.NOINC `($_ZN7cutlass13device_kernelIN5flash19enable_sm80_to_sm89INS1_16FlashAttnBwdSm80INS1_25CollectiveMainloopBwdSm80ILi2ELi2EN4cute5tupleIJNS5_1CILi64EEENS7_ILi128EEES8_EEENS_10bfloat16_tEfNS_4arch4Sm80ELb1ELb0ELb1ELb1ELb1ELb0ELb0ELb0ELi2ELi2ELi4ELi2ELb1EEENS1_21CollectiveEpilogueBwdISA_SB_SD_Li256ELb1ELb0ELi2EEENS1_25SingleTileBwdLPTSchedulerILb1ELi128ELb1EEEEEEEEEvNT_6ParamsE$_ZN4cute5tupleIJNS_15ArithmeticTupleIJiiEEEiiiEEC2ERKS2_RKiS7_S7_) ;  /* 0xfffff96000007944 */ /* 0x000fea0003c3ffff */
[----:B------:R2:W5:Y:S04]  /*94a0*/  LDL R10, [R1+0x19c] ;  /* 0x00019c00010a7983 */ /* 0x0005680000100800 */
[----:B-1----:R2:W5:Y:S04]  /*94b0*/  LDL.64 R8, [R1+0x1a8] ;  /* 0x0001a80001087983 */ /* 0x0025680000100a00 */
[----:B------:R2:W5:Y:S01]  /*94c0*/  LDL.64 R6, [R1+0x1a0] ;  /* 0x0001a00001067983 */ /* 0x0005620000100a00 */
[----:B------:R-:W-:-:S04]  /*94d0*/  MOV R17, 0x0 ;  /* 0x0000000000117802 */ /* 0x000fc80000000f00 */
[----:B------:R-:W-:Y:S05]  /*94e0*/  RET.REL.NODEC R16 `(_ZN7cutlass13device_kernelIN5flash19enable_sm80_to_sm89INS1_16FlashAttnBwdSm80INS1_25CollectiveMainloopBwdSm80ILi2ELi2EN4cute5tupleIJNS5_1CILi64EEENS7_ILi128EEES8_EEENS_10bfloat16_tEfNS_4arch4Sm80ELb1ELb0ELb1ELb1ELb1ELb0ELb0ELb0ELi2ELi2ELi4ELi2ELb1EEENS1_21CollectiveEpilogueBwdISA_SB_SD_Li256ELb1ELb0ELi2EEENS1_25SingleTileBwdLPTSchedulerILb1ELi128ELb1EEEEEEEEEvNT_6ParamsE) ;  /* 0xffff6b1010007950 */ /* 0x000fea0003c3ffff */
        .type           $_ZN7cutlass13device_kernelIN5flash19enable_sm80_to_sm89INS1_16FlashAttnBwdSm80INS1_25CollectiveMainloopBwdSm80ILi2ELi2EN4cute5tupleIJNS5_1CILi64EEENS7_ILi128EEES8_EEENS_10bfloat16_tEfNS_4arch4Sm80ELb1ELb0ELb1ELb1ELb1ELb0ELb0ELb0ELi2ELi2ELi4ELi2ELb1EEENS1_21CollectiveEpilogueBwdISA_SB_SD_Li256ELb1ELb0ELi2EEENS1_25SingleTileBwdLPTSchedulerILb1ELi128ELb1EEEEEEEEEvNT_6ParamsE$_ZZN4cute19as_arithmetic_tupleINS_15ArithmeticTupleIJNS1_IJiiEEEiiiEEEEEDaRKT_ENKUlRKT_E_clIS2_EEDaS9_,@function
        .size           $_ZN7cutlass13device_kernelIN5flash19enable_sm80_to_sm89INS1_16FlashAttnBwdSm80INS1_25CollectiveMainloopBwdSm80ILi2ELi2EN4cute5tupleIJNS5_1CILi64EEENS7_ILi128EEES8_EEENS_10bfloat16_tEfNS_4arch4Sm80ELb1ELb0ELb1ELb1ELb1ELb0ELb0ELb0ELi2ELi2ELi4ELi2ELb1EEENS1_21CollectiveEpilogueBwdISA_SB_SD_Li256ELb1ELb0ELi2EEENS1_25SingleTileBwdLPTSchedulerILb1ELi128ELb1EEEEEEEEEvNT_6ParamsE$_ZZN4cute19as_arithmetic_tupleINS_15ArithmeticTupleIJNS1_IJiiEEEiiiEEEEEDaRKT_ENKUlRKT_E_clIS2_EEDaS9_,($_ZN7cutlass13device_kernelIN5flash19enable_sm80_to_sm89INS1_16FlashAttnBwdSm80INS1_25CollectiveMainloopBwdSm80ILi2ELi2EN4cute5tupleIJNS5_1CILi64EEENS7_ILi128EEES8_EEENS_10bfloat16_tEfNS_4arch4Sm80ELb1ELb0ELb1ELb1ELb1ELb0ELb0ELb0ELi2ELi2ELi4ELi2ELb1EEENS1_21CollectiveEpilogueBwdISA_SB_SD_Li256ELb1ELb0ELi2EEENS1_25SingleTileBwdLPTSchedulerILb1ELi128ELb1EEEEEEEEEvNT_6ParamsE$_ZZN4cute19as_arithmetic_tupleINS_15ArithmeticTupleIJNS1_IJiiEEEiiiEEEEEDaRKT_ENKUlRKT_E_clIiEEDaS9_ - $_ZN7cutlass13device_kernelIN5flash19enable_sm80_to_sm89INS1_16FlashAttnBwdSm80INS1_25CollectiveMainloopBwdSm80ILi2ELi2EN4cute5tupleIJNS5_1CILi64EEENS7_ILi128EEES8_EEENS_10bfloat16_tEfNS_4arch4Sm80ELb1ELb0ELb1ELb1ELb1ELb0ELb0ELb0ELi2ELi2ELi4ELi2ELb1EEENS1_21CollectiveEpilogueBwdISA_SB_SD_Li256ELb1ELb0ELi2EEENS1_25SingleTileBwdLPTSchedulerILb1ELi128ELb1EEEEEEEEEvNT_6ParamsE$_ZZN4cute19as_arithmetic_tupleINS_15ArithmeticTupleIJNS1_IJiiEEEiiiEEEEEDaRKT_ENKUlRKT_E_clIS2_EEDaS9_)
$_ZN7cutlass13device_kernelIN5flash19enable_sm80_to_sm89INS1_16FlashAttnBwdSm80INS1_25CollectiveMainloopBwdSm80ILi2ELi2EN4cute5tupleIJNS5_1CILi64EEENS7_ILi128EEES8_EEENS_10bfloat16_tEfNS_4arch4Sm80ELb1ELb0ELb1ELb1ELb1ELb0ELb0ELb0ELi2ELi2ELi4ELi2ELb1EEENS1_21CollectiveEpilogueBwdISA_SB_SD_Li256ELb1ELb0ELi2EEENS1_25SingleTileBwdLPTSchedulerILb1ELi128ELb1EEEEEEEEEvNT_6ParamsE$_ZZN4cute19as_arithmetic_tupleINS_15ArithmeticTupleIJNS1_IJiiEEEiiiEEEEEDaRKT_ENKUlRKT_E_clIS2_EEDaS9_:
[----:B------:R-:W-:-:S05]  /*94f0*/  IADD3 R9, R13, -c[0x0][0x20], RZ ;  /* 0x800008000d097a10 */ /* 0x000fca0007ffe0ff */
[----:B------:R1:W5:Y:S01]  /*9500*/  LDL R7, [R9] ;  /* 0x0000000009077983 */ /* 0x0003620000100800 */
[----:B------:R-:W-:-:S03]  /*9510*/  MOV R8, 0x9530 ;  /* 0x0000953000087802 */ /* 0x000fc60000000f00 */
[----:B-1---5:R-:W-:Y:S05]  /*9520*/  CALL.REL.NOINC `($_ZN7cutlass13device_kernelIN5flash19enable_sm80_to_sm89INS1_16FlashAttnBwdSm80INS1_25CollectiveMainloopBwdSm80ILi2ELi2EN4cute5tupleIJNS5_1CILi64EEENS7_ILi128EEES8_EEENS_10bfloat16_tEfNS_4arch4Sm80ELb1ELb0ELb1ELb1ELb1ELb0ELb0ELb0ELi2ELi2ELi4ELi2ELb1EEENS1_21CollectiveEpilogueBwdISA_SB_SD_Li256ELb1ELb0ELi2EEENS1_25SingleTileBwdLPTSchedulerILb1ELi128ELb1EEEEEEEEEvNT_6ParamsE$_ZZN4cute19as_arithmetic_tupleINS_15ArithmeticTupleIJiiEEEEEDaRKT_ENKUlRKT_E_clIiEEDaS8_) ;  /* 0x0000018000007944 */ /* 0x022fea0003c00000 */
[----:B------:R1:W5:Y:S01]  /*9530*/  LDL R7, [R9+0x4] ;  /* 0x0000040009077983 */ /* 0x0003620000100800 */
[----:B------:R-:W-:Y:S01]  /*9540*/  IADD3 R6, R1, 0x19c, RZ ;  /* 0x0000019c01067810 */ /* 0x000fe20007ffe0ff */
[----:B------:R-:W-:Y:S01]  /*9550*/  IMAD.MOV.U32 R16, RZ, RZ, R10 ;  /* 0x000000ffff107224 */ /* 0x000fe200078e000a */
[----:B------:R-:W-:Y:S02]  /*9560*/  MOV R8, 0x9590 ;  /* 0x0000959000087802 */ /* 0x000fe40000000f00 */
[----:B------:R-:W-:Y:S02]  /*9570*/  IADD3 R6, R6, c[0x0][0x20], RZ ;  /* 0x0000080006067a10 */ /* 0x000fe40007ffe0ff */
[----:B-1---5:R-:W-:Y:S05]  /*9580*/  CALL.REL.NOINC `($_ZN7cutlass13device_kernelIN5flash19enable_sm80_to_sm89INS1_16FlashAttnBwdSm80INS1_25CollectiveMainloopBwdSm80ILi2ELi2EN4cute5tupleIJNS5_1CILi64EEENS7_ILi128EEES8_EEENS_10bfloat16_tEfNS_4arch4Sm80ELb1ELb0ELb1ELb1ELb1ELb0ELb0ELb0ELi2ELi2ELi4ELi2ELb1EEENS1_21CollectiveEpilogueBwdISA_SB_SD_Li256ELb1ELb0ELi2EEENS1_25SingleTileBwdLPTSchedulerILb1ELi128ELb1EEEEEEEEEvNT_6ParamsE$_ZZN4cute19as_arithmetic_tupleINS_15ArithmeticTupleIJiiEEEEEDaRKT_ENKUlRKT_E_clIiEEDaS8_) ;  /* 0x0000012000007944 */ /* 0x022fea0003c00000 */
[----:B------:R1:W-:Y:S01]  /*9590*/  STL [R1+0x19c], R10 ;  /* 0x00019c0a01007387 */ /* 0x0003e20000100800 */
[----:B------:R-:W-:-:S03]  /*95a0*/  MOV R18, 0x95c0 ;  /* 0x000095c000127802 */ /* 0x000fc60000000f00 */
[----:B-1----:R-:W-:Y:S05]  /*95b0*/  CALL.REL.NOINC `($_ZN7cutlass13device_kernelIN5flash19enable_sm80_to_sm89INS1_16FlashAttnBwdSm80INS1_25CollectiveMainloopBwdSm80ILi2ELi2EN4cute5tupleIJNS5_1CILi64EEENS7_ILi128EEES8_EEENS_10bfloat16_tEfNS_4arch4Sm80ELb1ELb0ELb1ELb1ELb1ELb0ELb0ELb0ELi2ELi2ELi4ELi2ELb1EEENS1_21CollectiveEpilogueBwdISA_SB_SD_Li256ELb1ELb0ELi2EEENS1_25SingleTileBwdLPTSchedulerILb1ELi128ELb1EEEEEEEEEvNT_6ParamsE$_ZZN4cute19as_arithmetic_tupleINS_15ArithmeticTupleIJiiEEEEEDaRKT_ENKUlDpRKT_E_clIJiiEEEDaS9_) ;  /* 0x0000007000007944 */ /* 0x002fea0003c00000 */
[----:B------:R-:W-:Y:S02]  /*95c0*/  MOV R47, 0x0 ;  /* 0x00000000002f7802 */ /* 0x000fe40000000f00 */
[----:B-----5:R-:W-:Y:S02]  /*95d0*/  MOV R8, R6 ;  /* 0x0000000600087202 */ /* 0x020fe40000000f00 */
[----:B------:R-:W-:Y:S01]  /*95e0*/  MOV R78, R7 ;  /* 0x00000007004e7202 */ /* 0x000fe20000000f00 */
[----:B------:R-:W-:Y:S06]  /*95f0*/  RET.REL.NODEC R46 `(_ZN7cutlass13device_kernelIN5flash19enable_sm80_to_sm89INS1_16FlashAttnBwdSm80INS1_25CollectiveMainloopBwdSm80ILi2ELi2EN4cute5tupleIJNS5_1CILi64EEENS7_ILi128EEES8_EEENS_10bfloat16_tEfNS_4arch4Sm80ELb1ELb0ELb1ELb1ELb1ELb0ELb0ELb0ELi2ELi2ELi4ELi2ELb1EEENS1_21CollectiveEpilogueBwdISA_SB_SD_Li256ELb1ELb0ELi2EEENS1_25SingleTileBwdLPTSchedulerILb1ELi128ELb1EEEEEEEEEvNT_6ParamsE) ;  /* 0xffff6a002e007950 */ /* 0x000fec0003c3ffff */
        .type           $_ZN7cutlass13device_kernelIN5flash19enable_sm80_to_sm89INS1_16FlashAttnBwdSm80INS1_25CollectiveMainloopBwdSm80ILi2ELi2EN4cute5tupleIJNS5_1CILi64EEENS7_ILi128EEES8_EEENS_10bfloat16_tEfNS_4arch4Sm80ELb1ELb0ELb1ELb1ELb1ELb0ELb0ELb0ELi2ELi2ELi4ELi2ELb1EEENS1_21CollectiveEpilogueBwdISA_SB_SD_Li256ELb1ELb0ELi2EEENS1_25SingleTileBwdLPTSchedulerILb1ELi128ELb1EEEEEEEEEvNT_6ParamsE$_ZZN4cute19as_arithmetic_tupleINS_15ArithmeticTupleIJNS1_IJiiEEEiiiEEEEEDaRKT_ENKUlRKT_E_clIiEEDaS9_,@function
        .size           $_ZN7cutlass13device_kernelIN5flash19enable_sm80_to_sm89INS1_16FlashAttnBwdSm80INS1_25CollectiveMainloopBwdSm80ILi2ELi2EN4cute5tupleIJNS5_1CILi64EEENS7_ILi128EEES8_EEENS_10bfloat16_tEfNS_4arch4Sm80ELb1ELb0ELb1ELb1ELb1ELb0ELb0ELb0ELi2ELi2ELi4ELi2ELb1EEENS1_21CollectiveEpilogueBwdISA_SB_SD_Li256ELb1ELb0ELi2EEENS1_25SingleTileBwdLPTSchedulerILb1ELi128ELb1EEEEEEEEEvNT_6ParamsE$_ZZN4cute19as_arithmetic_tupleINS_15ArithmeticTupleIJNS1_IJiiEEEiiiEEEEEDaRKT_ENKUlRKT_E_clIiEEDaS9_,($_ZN7cutlass13device_kernelIN5flash19enable_sm80_to_sm89INS1_16FlashAttnBwdSm80INS1_25CollectiveMainloopBwdSm80ILi2ELi2EN4cute5tupleIJNS5_1CILi64EEENS7_ILi128EEES8_EEENS_10bfloat16_tEfNS_4arch4Sm80ELb1ELb0ELb1ELb1ELb1ELb0ELb0ELb0ELi2ELi2ELi4ELi2ELb1EEENS1_21CollectiveEpilogueBwdISA_SB_SD_Li256ELb1ELb0ELi2EEENS1_25SingleTileBwdLPTSchedulerILb1ELi128ELb1EEEEEEEEEvNT_6ParamsE$_ZZN4cute19as_arithmetic_tupleINS_15ArithmeticTupleIJiiEEEEEDaRKT_ENKUlDpRKT_E_clIJiiEEEDaS9_ - $_ZN7cutlass13device_kernelIN5flash19enable_sm80_to_sm89INS1_16FlashAttnBwdSm80INS1_25CollectiveMainloopBwdSm80ILi2ELi2EN4cute5tupleIJNS5_1CILi64EEENS7_ILi128EEES8_EEENS_10bfloat16_tEfNS_4arch4Sm80ELb1ELb0ELb1ELb1ELb1ELb0ELb0ELb0ELi2ELi2ELi4ELi2ELb1EEENS1_21CollectiveEpilogueBwdISA_SB_SD_Li256ELb1ELb0ELi2EEENS1_25SingleTileBwdLPTSchedulerILb1ELi128ELb1EEEEEEEEEvNT_6ParamsE$_ZZN4cute19as_arithmetic_tupleINS_15ArithmeticTupleIJNS1_IJiiEEEiiiEEEEEDaRKT_ENKUlRKT_E_clIiEEDaS9_)
$_ZN7cutlass13device_kernelIN5flash19enable_sm80_to_sm89INS1_16FlashAttnBwdSm80INS1_25CollectiveMainloopBwdSm80ILi2ELi2EN4cute5tupleIJNS5_1CILi64EEENS7_ILi128EEES8_EEENS_10bfloat16_tEfNS_4arch4Sm80ELb1ELb0ELb1ELb1ELb1ELb0ELb0ELb0ELi2ELi2ELi4ELi2ELb1EEENS1_21CollectiveEpilogueBwdISA_SB_SD_Li256ELb1ELb0ELi2EEENS1_25SingleTileBwdLPTSchedulerILb1ELi128ELb1EEEEEEEEEvNT_6ParamsE$_ZZN4cute19as_arithmetic_tupleINS_15ArithmeticTupleIJNS1_IJiiEEEiiiEEEEEDaRKT_ENKUlRKT_E_clIiEEDaS9_:
[----:B------:R-:W-:Y:S02]  /*9600*/  MOV R10, R7 ;  /* 0x00000007000a7202 */ /* 0x000fe40000000f00 */
[----:B------:R-:W-:-:S04]  /*9610*/  MOV R7, 0x0 ;  /* 0x0000000000077802 */ /* 0x000fc80000000f00 */
[----:B------:R-:W-:Y:S05]  /*9620*/  RET.REL.NODEC R6 `(_ZN7cutlass13device_kernelIN5flash19enable_sm80_to_sm89INS1_16FlashAttnBwdSm80INS1_25CollectiveMainloopBwdSm80ILi2ELi2EN4cute5tupleIJNS5_1CILi64EEENS7_ILi128EEES8_EEENS_10bfloat16_tEfNS_4arch4Sm80ELb1ELb0ELb1ELb1ELb1ELb0ELb0ELb0ELi2ELi2ELi4ELi2ELb1EEENS1_21CollectiveEpilogueBwdISA_SB_SD_Li256ELb1ELb0ELi2EEENS1_25SingleTileBwdLPTSchedulerILb1ELi128ELb1EEEEEEEEEvNT_6ParamsE) ;  /* 0xffff69d006007950 */ /* 0x000fea0003c3ffff */
        .type           $_ZN7cutlass13device_kernelIN5flash19enable_sm80_to_sm89INS1_16FlashAttnBwdSm80INS1_25CollectiveMainloopBwdSm80ILi2ELi2EN4cute5tupleIJNS5_1CILi64EEENS7_ILi128EEES8_EEENS_10bfloat16_tEfNS_4arch4Sm80ELb1ELb0ELb1ELb1ELb1ELb0ELb0ELb0ELi2ELi2ELi4ELi2ELb1EEENS1_21CollectiveEpilogueBwdISA_SB_SD_Li256ELb1ELb0ELi2EEENS1_25SingleTileBwdLPTSchedulerILb1ELi128ELb1EEEEEEEEEvNT_6ParamsE$_ZZN4cute19as_arithmetic_tupleINS_15ArithmeticTupleIJiiEEEEEDaRKT_ENKUlDpRKT_E_clIJiiEEEDaS9_,@function
        .size           $_ZN7cutlass13device_kernelIN5flash19enable_sm80_to_sm89INS1_16FlashAttnBwdSm80INS1_25CollectiveMainloopBwdSm80ILi2ELi2EN4cute5tupleIJNS5_1CILi64EEENS7_ILi128EEES8_EEENS_10bfloat16_tEfNS_4arch4Sm80ELb1ELb0ELb1ELb1ELb1ELb0ELb0ELb0ELi2ELi2ELi4ELi2ELb1EEENS1_21CollectiveEpilogueBwdISA_SB_SD_Li256ELb1ELb0ELi2EEENS1_25SingleTileBwdLPTSchedulerILb1ELi128ELb1EEEEEEEEEvNT_6ParamsE$_ZZN4cute19as_arithmetic_tupleINS_15ArithmeticTupleIJiiEEEEEDaRKT_ENKUlDpRKT_E_clIJiiEEEDaS9_,($_ZN7cutlass13device_kernelIN5flash19enable_sm80_to_sm89INS1_16FlashAttnBwdSm80INS1_25CollectiveMainloopBwdSm80ILi2ELi2EN4cute5tupleIJNS5_1CILi64EEENS7_ILi128EEES8_EEENS_10bfloat16_tEfNS_4arch4Sm80ELb1ELb0ELb1ELb1ELb1ELb0ELb0ELb0ELi2ELi2ELi4ELi2ELb1EEENS1_21CollectiveEpilogueBwdISA_SB_SD_Li256ELb1ELb0ELi2EEENS1_25SingleTileBwdLPTSchedulerILb1ELi128ELb1EEEEEEEEEvNT_6ParamsE$_ZZN4cute19as_arithmetic_tupleINS_15ArithmeticTupleIJiiEEEEEDaRKT_ENKUlRKT_E_clIiEEDaS8_ - $_ZN7cutlass13device_kernelIN5flash19enable_sm80_to_sm89INS1_16FlashAttnBwdSm80INS1_25CollectiveMainloopBwdSm80ILi2ELi2EN4cute5tupleIJNS5_1CILi64EEENS7_ILi128EEES8_EEENS_10bfloat16_tEfNS_4arch4Sm80ELb1ELb0ELb1ELb1ELb1ELb0ELb0ELb0ELi2ELi2ELi4ELi2ELb1EEENS1_21CollectiveEpilogueBwdISA_SB_SD_Li256ELb1ELb0ELi2EEENS1_25SingleTileBwdLPTSchedulerILb1ELi128ELb1EEEEEEEEEvNT_6ParamsE$_ZZN4cute19as_arithmetic_tupleINS_15ArithmeticTupleIJiiEEEEEDaRKT_ENKUlDpRKT_E_clIJiiEEEDaS9_)
$_ZN7cutlass13device_kernelIN5flash19enable_sm80_to_sm89INS1_16FlashAttnBwdSm80INS1_25CollectiveMainloopBwdSm80ILi2ELi2EN4cute5tupleIJNS5_1CILi64EEENS7_ILi128EEES8_EEENS_10bfloat16_tEfNS_4arch4Sm80ELb1ELb0ELb1ELb1ELb1ELb0ELb0ELb0ELi2ELi2ELi4ELi2ELb1EEENS1_21CollectiveEpilogueBwdISA_SB_SD_Li256ELb1ELb0ELi2EEENS1_25SingleTileBwdLPTSchedulerILb1ELi128ELb1EEEEEEEEEvNT_6ParamsE$_ZZN4cute19as_arithmetic_tupleINS_15ArithmeticTupleIJiiEEEEEDaRKT_ENKUlDpRKT_E_clIJiiEEEDaS9_:
[----:B------:R-:W-:Y:S02]  /*9630*/  IADD3 R7, R1, 0x1a0, RZ ;  /* 0x000001a001077810 */ /* 0x000fe40007ffe0ff */
[----:B------:R-:W-:Y:S02]  /*9640*/  MOV R8, 0x9670 ;  /* 0x0000967000087802 */ /* 0x000fe40000000f00 */
[----:B------:R-:W-:Y:S02]  /*9650*/  IADD3 R7, R7, c[0x0][0x20], RZ ;  /* 0x0000080007077a10 */ /* 0x000fe40007ffe0ff */
[----:B------:R-:W-:Y:S05]  /*9660*/  CALL.REL.NOINC `($_ZN7cutlass13device_kernelIN5flash19enable_sm80_to_sm89INS1_16FlashAttnBwdSm80INS1_25CollectiveMainloopBwdSm80ILi2ELi2EN4cute5tupleIJNS5_1CILi64EEENS7_ILi128EEES8_EEENS_10bfloat16_tEfNS_4arch4Sm80ELb1ELb0ELb1ELb1ELb1ELb0ELb0ELb0ELi2ELi2ELi4ELi2ELb1EEENS1_21CollectiveEpilogueBwdISA_SB_SD_Li256ELb1ELb0ELi2EEENS1_25SingleTileBwdLPTSchedulerILb1ELi128ELb1EEEEEEEEEvNT_6ParamsE$_ZN4cute5tupleIJiiEEC2ERKiS3_) ;  /* 0xfffff9f000007944 */ /* 0x000fea0003c3ffff */
[----:B-1----:R1:W5:Y:S01]  /*9670*/  LDL.64 R6, [R1+0x1a0] ;  /* 0x0001a00001067983 */ /* 0x0023620000100a00 */
[----:B------:R-:W-:Y:S02]  /*9680*/  MOV R8, R18 ;  /* 0x0000001200087202 */ /* 0x000fe40000000f00 */
[----:B------:R-:W-:-:S04]  /*9690*/  MOV R9, 0x0 ;  /* 0x0000000000097802 */ /* 0x000fc80000000f00 */
[----:B------:R-:W-:Y:S05]  /*96a0*/  RET.REL.NODEC R8 `(_ZN7cutlass13device_kernelIN5flash19enable_sm80_to_sm89INS1_16FlashAttnBwdSm80INS1_25CollectiveMainloopBwdSm80ILi2ELi2EN4cute5tupleIJNS5_1CILi64EEENS7_ILi128EEES8_EEENS_10bfloat16_tEfNS_4arch4Sm80ELb1ELb0ELb1ELb1ELb1ELb0ELb0ELb0ELi2ELi2ELi4ELi2ELb1EEENS1_21CollectiveEpilogueBwdISA_SB_SD_Li256ELb1ELb0ELi2EEENS1_25SingleTileBwdLPTSchedulerILb1ELi128ELb1EEEEEEEEEvNT_6ParamsE) ;  /* 0xffff695008007950 */ /* 0x000fea0003c3ffff */
        .type           $_ZN7cutlass13device_kernelIN5flash19enable_sm80_to_sm89INS1_16FlashAttnBwdSm80INS1_25CollectiveMainloopBwdSm80ILi2ELi2EN4cute5tupleIJNS5_1CILi64EEENS7_ILi128EEES8_EEENS_10bfloat16_tEfNS_4arch4Sm80ELb1ELb0ELb1ELb1ELb1ELb0ELb0ELb0ELi2ELi2ELi4ELi2ELb1EEENS1_21CollectiveEpilogueBwdISA_SB_SD_Li256ELb1ELb0ELi2EEENS1_25SingleTileBwdLPTSchedulerILb1ELi128ELb1EEEEEEEEEvNT_6ParamsE$_ZZN4cute19as_arithmetic_tupleINS_15ArithmeticTupleIJiiEEEEEDaRKT_ENKUlRKT_E_clIiEEDaS8_,@function
        .size           $_ZN7cutlass13device_kernelIN5flash19enable_sm80_to_sm89INS1_16FlashAttnBwdSm80INS1_25CollectiveMainloopBwdSm80ILi2ELi2EN4cute5tupleIJNS5_1CILi64EEENS7_ILi128EEES8_EEENS_10bfloat16_tEfNS_4arch4Sm80ELb1ELb0ELb1ELb1ELb1ELb0ELb0ELb0ELi2ELi2ELi4ELi2ELb1EEENS1_21CollectiveEpilogueBwdISA_SB_SD_Li256ELb1ELb0ELi2EEENS1_25SingleTileBwdLPTSchedulerILb1ELi128ELb1EEEEEEEEEvNT_6ParamsE$_ZZN4cute19as_arithmetic_tupleINS_15ArithmeticTupleIJiiEEEEEDaRKT_ENKUlRKT_E_clIiEEDaS8_,($_ZN7cutlass13device_kernelIN5flash19enable_sm80_to_sm89INS1_16FlashAttnBwdSm80INS1_25CollectiveMainloopBwdSm80ILi2ELi2EN4cute5tupleIJNS5_1CILi64EEENS7_ILi128EEES8_EEENS_10bfloat16_tEfNS_4arch4Sm80ELb1ELb0ELb1ELb1ELb1ELb0ELb0ELb0ELi2ELi2ELi4ELi2ELb1EEENS1_21CollectiveEpilogueBwdISA_SB_SD_Li256ELb1ELb0ELi2EEENS1_25SingleTileBwdLPTSchedulerILb1ELi128ELb1EEEEEEEEEvNT_6ParamsE$_ZZN4cute5sliceINS_5tupleIJNS_10UnderscoreES2_S2_iEEENS1_IJNS1_IJNS_1CILi1EEENS4_ILi0EEEEEElS6_lEEEEEDaRKT_RKT0_ENKUlRKT_RKT0_E_clIS2_lEEDaSH_SK_ - $_ZN7cutlass13device_kernelIN5flash19enable_sm80_to_sm89INS1_16FlashAttnBwdSm80INS1_25CollectiveMainloopBwdSm80ILi2ELi2EN4cute5tupleIJNS5_1CILi64EEENS7_ILi128EEES8_EEENS_10bfloat16_tEfNS_4arch4Sm80ELb1ELb0ELb1ELb1ELb1ELb0ELb0ELb0ELi2ELi2ELi4ELi2ELb1EEENS1_21CollectiveEpilogueBwdISA_SB_SD_Li256ELb1ELb0ELi2EEENS1_25SingleTileBwdLPTSchedulerILb1ELi128ELb1EEEEEEEEEvNT_6ParamsE$_ZZN4cute19as_arithmetic_tupleINS_15ArithmeticTupleIJiiEEEEEDaRKT_ENKUlRKT_E_clIiEEDaS8_)
$_ZN7cutlass13device_kernelIN5flash19enable_sm80_to_sm89INS1_16FlashAttnBwdSm80INS1_25CollectiveMainloopBwdSm80ILi2ELi2EN4cute5tupleIJNS5_1CILi64EEENS7_ILi128EEES8_EEENS_10bfloat16_tEfNS_4arch4Sm80ELb1ELb0ELb1ELb1ELb1ELb0ELb0ELb0ELi2ELi2ELi4ELi2ELb1EEENS1_21CollectiveEpilogueBwdISA_SB_SD_Li256ELb1ELb0ELi2EEENS1_25SingleTileBwdLPTSchedulerILb1ELi128ELb1EEEEEEEEEvNT_6ParamsE$_ZZN4cute19as_arithmetic_tupleINS_15ArithmeticTupleIJiiEEEEEDaRKT_ENKUlRKT_E_clIiEEDaS8_:
[----:B------:R-:W-:Y:S02]  /*96b0*/  MOV R78, R8 ;  /* 0x00000008004e7202 */ /* 0x000fe40000000f00 */
[----:B------:R-:W-:Y:S02]  /*96c0*/  MOV R79, 0x0 ;  /* 0x00000000004f7802 */ /* 0x000fe40000000f00 */
[----:B------:R-:W-:Y:S02]  /*96d0*/  MOV R10, R7 ;  /* 0x00000007000a7202 */ /* 0x000fe40000000f00 */
[----:B------:R-:W-:Y:S05]  /*96e0*/  RET.REL.NODEC R78 `(_ZN7cutlass13device_kernelIN5flash19enable_sm80_to_sm89INS1_16FlashAttnBwdSm80INS1_25CollectiveMainloopBwdSm80ILi2ELi2EN4cute5tupleIJNS5_1CILi64EEENS7_ILi128EEES8_EEENS_10bfloat16_tEfNS_4arch4Sm80ELb1ELb0ELb1ELb1ELb1ELb0ELb0ELb0ELi2ELi2ELi4ELi2ELb1EEENS1_21CollectiveEpilogueBwdISA_SB_SD_Li256ELb1ELb0ELi2EEENS1_25SingleTileBwdLPTSchedulerILb1ELi128ELb1EEEEEEEEEvNT_6ParamsE) ;  /* 0xffff69104e007950 */ /* 0x000fea0003c3ffff */
        .type           $_ZN7cutlass13device_kernelIN5flash19enable_sm80_to_sm89INS1_16FlashAttnBwdSm80INS1_25CollectiveMainloopBwdSm80ILi2ELi2EN4cute5tupleIJNS5_1CILi64EEENS7_ILi128EEES8_EEENS_10bfloat16_tEfNS_4arch4Sm80ELb1ELb0ELb1ELb1ELb1ELb0ELb0ELb0ELi2ELi2ELi4ELi2ELb1EEENS1_21CollectiveEpilogueBwdISA_SB_SD_Li256ELb1ELb0ELi2EEENS1_25SingleTileBwdLPTSchedulerILb1ELi128ELb1EEEEEEEEEvNT_6ParamsE$_ZZN4cute5sliceINS_5tupleIJNS_10UnderscoreES2_S2_iEEENS1_IJNS1_IJNS_1CILi1EEENS4_ILi0EEEEEElS6_lEEEEEDaRKT_RKT0_ENKUlRKT_RKT0_E_clIS2_lEEDaSH_SK_,@function
        .size           $_ZN7cutlass13device_kernelIN5flash19enable_sm80_to_sm89INS1_16FlashAttnBwdSm80INS1_25CollectiveMainloopBwdSm80ILi2ELi2EN4cute5tupleIJNS5_1CILi64EEENS7_ILi128EEES8_EEENS_10bfloat16_tEfNS_4arch4Sm80ELb1ELb0ELb1ELb1ELb1ELb0ELb0ELb0ELi2ELi2ELi4ELi2ELb1EEENS1_21CollectiveEpilogueBwdISA_SB_SD_Li256ELb1ELb0ELi2EEENS1_25SingleTileBwdLPTSchedulerILb1ELi128ELb1EEEEEEEEEvNT_6ParamsE$_ZZN4cute5sliceINS_5tupleIJNS_10UnderscoreES2_S2_iEEENS1_IJNS1_IJNS_1CILi1EEENS4_ILi0EEEEEElS6_lEEEEEDaRKT_RKT0_ENKUlRKT_RKT0_E_clIS2_lEEDaSH_SK_,($_ZN7cutlass13device_kernelIN5flash19enable_sm80_to_sm89INS1_16FlashAttnBwdSm80INS1_25CollectiveMainloopBwdSm80ILi2ELi2EN4cute5tupleIJNS5_1CILi64EEENS7_ILi128EEES8_EEENS_10bfloat16_tEfNS_4arch4Sm80ELb1ELb0ELb1ELb1ELb1ELb0ELb0ELb0ELi2ELi2ELi4ELi2ELb1EEENS1_21CollectiveEpilogueBwdISA_SB_SD_Li256ELb1ELb0ELi2EEENS1_25SingleTileBwdLPTSchedulerILb1ELi128ELb1EEEEEEEEEvNT_6ParamsE$_ZZN4cute7idx2crdINS_5tupleIJiEEENS1_IJNS1_IJNS1_IJNS_1CILi8EEENS3_ILi2EEEEEES5_NS3_ILi4EEES5_EEEEEEEEDaRKT_RKT0_ENKUlRKT_RKT0_E_clIiS8_EEDaSI_SL_ - $_ZN7cutlass13device_kernelIN5flash19enable_sm80_to_sm89INS1_16FlashAttnBwdSm80INS1_25CollectiveMainloopBwdSm80ILi2ELi2EN4cute5tupleIJNS5_1CILi64EEENS7_ILi128EEES8_EEENS_10bfloat16_tEfNS_4arch4Sm80ELb1ELb0ELb1ELb1ELb1ELb0ELb0ELb0ELi2ELi2ELi4ELi2ELb1EEENS1_21CollectiveEpilogueBwdISA_SB_SD_Li256ELb1ELb0ELi2EEENS1_25SingleTileBwdLPTSchedulerILb1ELi128ELb1EEEEEEEEEvNT_6ParamsE$_ZZN4cute5sliceINS_5tupleIJNS_10UnderscoreES2_S2_iEEENS1_IJNS1_IJNS_1CILi1EEENS4_ILi0EEEEEElS6_lEEEEEDaRKT_RKT0_ENKUlRKT_RKT0_E_clIS2_lEEDaSH_SK_)
$_ZN7cutlass13device_kernelIN5flash19enable_sm80_to_sm89INS1_16FlashAttnBwdSm80INS1_25CollectiveMainloopBwdSm80ILi2ELi2EN4cute5tupleIJNS5_1CILi64EEENS7_ILi128EEES8_EEENS_10bfloat16_tEfNS_4arch4Sm80ELb1ELb0ELb1ELb1ELb1ELb0ELb0ELb0ELi2ELi2ELi4ELi2ELb1EEENS1_21CollectiveEpilogueBwdISA_SB_SD_Li256ELb1ELb0ELi2EEENS1_25SingleTileBwdLPTSchedulerILb1ELi128ELb1EEEEEEEEEvNT_6ParamsE$_ZZN4cute5sliceINS_5tupleIJNS_10UnderscoreES2_S2_iEEENS1_IJNS1_IJNS_1CILi1EEENS4_ILi0EEEEEElS6_lEEEEEDaRKT_RKT0_ENKUlRKT_RKT0_E_clIS2_lEEDaSH_SK_:
[----:B------:R-:W-:Y:S02]  /*96f0*/  IADD3 R9, R1, 0x188, RZ ;  /* 0x0000018801097810 */ /* 0x000fe40007ffe0ff */
[----:B------:R-:W-:Y:S02]  /*9700*/  MOV R10, 0x9730 ;  /* 0x00009730000a7802 */ /* 0x000fe40000000f00 */
[----:B------:R-:W-:-:S02]  /*9710*/  IADD3 R9, R9, c[0x0][0x20], RZ ;  /* 0x0000080009097a10 */ /* 0x000fc40007ffe0ff */
[----:B------:R-:W-:Y:S05]  /*9720*/  CALL.REL.NOINC `($_ZN7cutlass13device_kernelIN5flash19enable_sm80_to_sm89INS1_16FlashAttnBwdSm80INS1_25CollectiveMainloopBwdSm80ILi2ELi2EN4cute5tupleIJNS5_1CILi64EEENS7_ILi128EEES8_EEENS_10bfloat16_tEfNS_4arch4Sm80ELb1ELb0ELb1ELb1ELb1ELb0ELb0ELb0ELi2ELi2ELi4ELi2ELb1EEENS1_21CollectiveEpilogueBwdISA_SB_SD_Li256ELb1ELb0ELi2EEENS1_25SingleTileBwdLPTSchedulerILb1ELi128ELb1EEEEEEEEEvNT_6ParamsE$_ZN4cute3eso3ESOILb0ELb1EJlEEC2ERKl) ;  /* 0xffffed5000007944 */ /* 0x000fea0003c3ffff */
[----:B-1----:R1:W5:Y:S01]  /*9730*/  LDL.64 R6, [R1+0x188] ;  /* 0x0001880001067983 */ /* 0x0023620000100a00 */
[----:B------:R-:W-:-:S04]  /*9740*/  MOV R9, 0x0 ;  /* 0x0000000000097802 */ /* 0x000fc80000000f00 */
[----:B------:R-:W-:Y:S05]  /*9750*/  RET.REL.NODEC R8 `(_ZN7cutlass13device_kernelIN5flash19enable_sm80_to_sm89INS1_16FlashAttnBwdSm80INS1_25CollectiveMainloopBwdSm80ILi2ELi2EN4cute5tupleIJNS5_1CILi64EEENS7_ILi128EEES8_EEENS_10bfloat16_tEfNS_4arch4Sm80ELb1ELb0ELb1ELb1ELb1ELb0ELb0ELb0ELi2ELi2ELi4ELi2ELb1EEENS1_21CollectiveEpilogueBwdISA_SB_SD_Li256ELb1ELb0ELi2EEENS1_25SingleTileBwdLPTSchedulerILb1ELi128ELb1EEEEEEEEEvNT_6ParamsE) ;  /* 0xffff68a008007950 */ /* 0x000fea0003c3ffff */
        .type           $_ZN7cutlass13device_kernelIN5flash19enable_sm80_to_sm89INS1_16FlashAttnBwdSm80INS1_25CollectiveMainloopBwdSm80ILi2ELi2EN4cute5tupleIJNS5_1CILi64EEENS7_ILi128EEES8_EEENS_10bfloat16_tEfNS_4arch4Sm80ELb1ELb0ELb1ELb1ELb1ELb0ELb0ELb0ELi2ELi2ELi4ELi2ELb1EEENS1_21CollectiveEpilogueBwdISA_SB_SD_Li256ELb1ELb0ELi2EEENS1_25SingleTileBwdLPTSchedulerILb1ELi128ELb1EEEEEEEEEvNT_6ParamsE$_ZZN4cute7idx2crdINS_5tupleIJiEEENS1_IJNS1_IJNS1_IJNS_1CILi8EEENS3_ILi2EEEEEES5_NS3_ILi4EEES5_EEEEEEEEDaRKT_RKT0_ENKUlRKT_RKT0_E_clIiS8_EEDaSI_SL_,@function
        .size           $_ZN7cutlass13device_kernelIN5flash19enable_sm80_to_sm89INS1_16FlashAttnBwdSm80INS1_25CollectiveMainloopBwdSm80ILi2ELi2EN4cute5tupleIJNS5_1CILi64EEENS7_ILi128EEES8_EEENS_10bfloat16_tEfNS_4arch4Sm80ELb1ELb0ELb1ELb1ELb1ELb0ELb0ELb0ELi2ELi2ELi4ELi2ELb1EEENS1_21CollectiveEpilogueBwdISA_SB_SD_Li256ELb1ELb0ELi2EEENS1_25SingleTileBwdLPTSchedulerILb1ELi128ELb1EEEEEEEEEvNT_6ParamsE$_ZZN4cute7idx2crdINS_5tupleIJiEEENS1_IJNS1_IJNS1_IJNS_1CILi8EEENS3_ILi2EEEEEES5_NS3_ILi4EEES5_EEEEEEEEDaRKT_RKT0_ENKUlRKT_RKT0_E_clIiS8_EEDaSI_SL_,($_ZN7cutlass13device_kernelIN5flash19enable_sm80_to_sm89INS1_16FlashAttnBwdSm80INS1_25CollectiveMainloopBwdSm80ILi2ELi2EN4cute5tupleIJNS5_1CILi64EEENS7_ILi128EEES8_EEENS_10bfloat16_tEfNS_4arch4Sm80ELb1ELb0ELb1ELb1ELb1ELb0ELb0ELb0ELi2ELi2ELi4ELi2ELb1EEENS1_21CollectiveEpilogueBwdISA_SB_SD_Li256ELb1ELb0ELi2EEENS1_25SingleTileBwdLPTSchedulerILb1ELi128ELb1EEEEEEEEEvNT_6ParamsE$_ZZN4cute7idx2crdINS_5tupleIJiEEENS1_IJNS1_IJNS1_IJNS_1CILi8EEENS3_ILi2EEEEEES5_S5_NS3_ILi4EEEEEEEEEEEDaRKT_RKT0_ENKUlRKT_RKT0_E_clIiS8_EEDaSI_SL_ - $_ZN7cutlass13device_kernelIN5flash19enable_sm80_to_sm89INS1_16FlashAttnBwdSm80INS1_25CollectiveMainloopBwdSm80ILi2ELi2EN4cute5tupleIJNS5_1CILi64EEENS7_ILi128EEES8_EEENS_10bfloat16_tEfNS_4arch4Sm80ELb1ELb0ELb1ELb1ELb1ELb0ELb0ELb0ELi2ELi2ELi4ELi2ELb1EEENS1_21CollectiveEpilogueBwdISA_SB_SD_Li256ELb1ELb0ELi2EEENS1_25SingleTileBwdLPTSchedulerILb1ELi128ELb1EEEEEEEEEvNT_6ParamsE$_ZZN4cute7idx2crdINS_5tupleIJiEEENS1_IJNS1_IJNS1_IJNS_1CILi8EEENS3_ILi2EEEEEES5_NS3_ILi4EEES5_EEEEEEEEDaRKT_RKT0_ENKUlRKT_RKT0_E_clIiS8_EEDaSI_SL_)
$_ZN7cutlass13device_kernelIN5flash19enable_sm80_to_sm89INS1_16FlashAttnBwdSm80INS1_25CollectiveMainloopBwdSm80ILi2ELi2EN4cute5tupleIJNS5_1CILi64EEENS7_ILi128EEES8_EEENS_10bfloat16_tEfNS_4arch4Sm80ELb1ELb0ELb1ELb1ELb1ELb0ELb0ELb0ELi2ELi2ELi4ELi2ELb1EEENS1_21CollectiveEpilogueBwdISA_SB_SD_Li256ELb1ELb0ELi2EEENS1_25SingleTileBwdLPTSchedulerILb1ELi128ELb1EEEEEEEEEvNT_6ParamsE$_ZZN4cute7idx2crdINS_5tupleIJiEEENS1_IJNS1_IJNS1_IJNS_1CILi8EEENS3_ILi2EEEEEES5_NS3_ILi4EEES5_EEEEEEEEDaRKT_RKT0_ENKUlRKT_RKT0_E_clIiS8_EEDaSI_SL_:
        /* <DEDUP_REMOVED lines=15> */
[----:B-1----:R-:W-:Y:S05]  /*9850*/  CALL.REL.NOINC `($_ZN7cutlass13device_kernelIN5flash19enable_sm80_to_sm89INS1_16FlashAttnBwdSm80INS1_25CollectiveMainloopBwdSm80ILi2ELi2EN4cute5tupleIJNS5_1CILi64EEENS7_ILi128EEES8_EEENS_10bfloat16_tEfNS_4arch4Sm80ELb1ELb0ELb1ELb1ELb1ELb0ELb0ELb0ELi2ELi2ELi4ELi2ELb1EEENS1_21CollectiveEpilogueBwdISA_SB_SD_Li256ELb1ELb0ELi2EEENS1_25SingleTileBwdLPTSchedulerILb1ELi128ELb1EEEEEEEEEvNT_6ParamsE$_ZN4cute5tupleIJiEEC2ERKi) ;  /* 0xfffff76000007944 */ /* 0x002fea0003c3ffff */
[----:B------:R1:W5:Y:S01]  /*9860*/  LDL R8, [R1+0x168] ;  /* 0x0001680001087983 */ /* 0x0003620000100800 */
[----:B------:R-:W-:Y:S01]  /*9870*/  IADD3 R25, R1, 0x160, RZ ;  /* 0x0000016001197810 */ /* 0x000fe20007ffe0ff */
[----:B------:R-:W-:Y:S01]  /*9880*/  IMAD.MOV.U32 R7, RZ, RZ, R9 ;  /* 0x000000ffff077224 */ /* 0x000fe200078e0009 */
[----:B------:R-:W-:Y:S01]  /*9890*/  MOV R16, 0x98e0 ;  /* 0x000098e000107802 */ /* 0x000fe20000000f00 */
[----:B------:R-:W-:Y:S01]  /*98a0*/  IMAD.MOV.U32 R6, RZ, RZ, R27 ;  /* 0x000000ffff067224 */ /* 0x000fe200078e001b */
[----:B------:R-:W-:-:S04]  /*98b0*/  IADD3 R25, R25, c[0x0][0x20], RZ ;  /* 0x0000080019197a10 */ /* 0x000fc80007ffe0ff */
[----:B------:R-:W-:Y:S02]  /*98c0*/  IADD3 R26, R25, 0x4, RZ ;  /* 0x00000004191a7810 */ /* 0x000fe40007ffe0ff */
[----:B-1---5:R-:W-:Y:S05]  /*98d0*/  CALL.REL.NOINC `($_ZN7cutlass13device_kernelIN5flash19enable_sm80_to_sm89INS1_16FlashAttnBwdSm80INS1_25CollectiveMainloopBwdSm80ILi2ELi2EN4cute5tupleIJNS5_1CILi64EEENS7_ILi128EEES8_EEENS_10bfloat16_tEfNS_4arch4Sm80ELb1ELb0ELb1ELb1ELb1ELb0ELb0ELb0ELi2ELi2ELi4ELi2ELb1EEENS1_21CollectiveEpilogueBwdISA_SB_SD_Li256ELb1ELb0ELi2EEENS1_25SingleTileBwdLPTSchedulerILb1ELi128ELb1EEEEEEEEEvNT_6ParamsE$_ZN4cute5tupleIJiEEC2ERKi) ;  /* 0xfffff6e000007944 */ /* 0x022fea0003c3ffff */
[----:B------:R1:W5:Y:S01]  /*98e0*/  LDL R9, [R1+0x168] ;  /* 0x0001680001097983 */ /* 0x0003620000100800 */
[----:B------:R-:W-:Y:S01]  /*98f0*/  IMAD.MOV.U32 R7, RZ, RZ, R8 ;  /* 0x000000ffff077224 */ /* 0x000fe200078e0008 */
[----:B------:R-:W-:Y:S02]  /*9900*/  MOV R6, R26 ;  /* 0x0000001a00067202 */ /* 0x000fe40000000f00 */
[----:B------:R-:W-:Y:S02]  /*9910*/  MOV R16, 0x9930 ;  /* 0x0000993000107802 */ /* 0x000fe40000000f00 */
[----:B-1---5:R-:W-:Y:S05]  /*9920*/  CALL.REL.NOINC `($_ZN7cutlass13device_kernelIN5flash19enable_sm80_to_sm89INS1_16FlashAttnBwdSm80INS1_25CollectiveMainloopBwdSm80ILi2ELi2EN4cute5tupleIJNS5_1CILi64EEENS7_ILi128EEES8_EEENS_10bfloat16_tEfNS_4arch4Sm80ELb1ELb0ELb1ELb1ELb1ELb0ELb0ELb0ELi2ELi2ELi4ELi2ELb1EEENS1_21CollectiveEpilogueBwdISA_SB_SD_Li256ELb1ELb0ELi2EEENS1_25SingleTileBwdLPTSchedulerILb1ELi128ELb1EEEEEEEEEvNT_6ParamsE$_ZN4cute5tupleIJiEEC2ERKi) ;  /* 0xfffff69000007944 */ /* 0x022fea0003c3ffff */
[----:B------:R1:W5:Y:S01]  /*9930*/  LDL R7, [R1+0x164] ;  /* 0x0001640001077983 */ /* 0x0003620000100800 */
[----:B------:R-:W-:Y:S02]  /*9940*/  MOV R6, R25 ;  /* 0x0000001900067202 */ /* 0x000fe40000000f00 */
[----:B------:R-:W-:Y:S02]  /*9950*/  MOV R16, 0x9970 ;  /* 0x0000997000107802 */ /* 0x000fe40000000f00 */
[----:B-1---5:R-:W-:Y:S05]  /*9960*/  CALL.REL.NOINC `($_ZN7cutlass13device_kernelIN5flash19enable_sm80_to_sm89INS1_16FlashAttnBwdSm80INS1_25CollectiveMainloopBwdSm80ILi2ELi2EN4cute5tupleIJNS5_1CILi64EEENS7_ILi128EEES8_EEENS_10bfloat16_tEfNS_4arch4Sm80ELb1ELb0ELb1ELb1ELb1ELb0ELb0ELb0ELi2ELi2ELi4ELi2ELb1EEENS1_21CollectiveEpilogueBwdISA_SB_SD_Li256ELb1ELb0ELi2EEENS1_25SingleTileBwdLPTSchedulerILb1ELi128ELb1EEEEEEEEEvNT_6ParamsE$_ZN4cute5tupleIJiEEC2ERKi) ;  /* 0xfffff65000007944 */ /* 0x022fea0003c3ffff */
[----:B------:R1:W5:Y:S01]  /*9970*/  LDL R7, [R1+0x160] ;  /* 0x0001600001077983 */ /* 0x0003620000100800 */
[----:B------:R-:W-:Y:S02]  /*9980*/  MOV R6, R27 ;  /* 0x0000001b00067202 */ /* 0x000fe40000000f00 */
[----:B------:R-:W-:-:S02]  /*9990*/  MOV R16, 0x99b0 ;  /* 0x000099b000107802 */ /* 0x000fc40000000f00 */
[----:B-1---5:R-:W-:Y:S05]  /*99a0*/  CALL.REL.NOINC `($_ZN7cutlass13device_kernelIN5flash19enable_sm80_to_sm89INS1_16FlashAttnBwdSm80INS1_25CollectiveMainloopBwdSm80ILi2ELi2EN4cute5tupleIJNS5_1CILi64EEENS7_ILi128EEES8_EEENS_10bfloat16_tEfNS_4arch4Sm80ELb1ELb0ELb1ELb1ELb1ELb0ELb0ELb0ELi2ELi2ELi4ELi2ELb1EEENS1_21CollectiveEpilogueBwdISA_SB_SD_Li256ELb1ELb0ELi2EEENS1_25SingleTileBwdLPTSchedulerILb1ELi128ELb1EEEEEEEEEvNT_6ParamsE$_ZN4cute5tupleIJiEEC2ERKi) ;  /* 0xfffff61000007944 */ /* 0x022fea0003c3ffff */
[----:B------:R1:W5:Y:S01]  /*99b0*/  LDL R7, [R1+0x168] ;  /* 0x0001680001077983 */ /* 0x0003620000100800 */
[----:B------:R-:W-:-:S02]  /*99c0*/  MOV R6, R27 ;  /* 0x0000001b00067202 */ /* 0x000fc40000000f00 */
[----:B------:R-:W-:Y:S02]  /*99d0*/  MOV R10, 0x99f0 ;  /* 0x000099f0000a7802 */ /* 0x000fe40000000f00 */
[----:B-1---5:R-:W-:Y:S05]  /*99e0*/  CALL.REL.NOINC `($_ZN7cutlass13device_kernelIN5flash19enable_sm80_to_sm89INS1_16FlashAttnBwdSm80INS1_25CollectiveMainloopBwdSm80ILi2ELi2EN4cute5tupleIJNS5_1CILi64EEENS7_ILi128EEES8_EEENS_10bfloat16_tEfNS_4arch4Sm80ELb1ELb0ELb1ELb1ELb1ELb0ELb0ELb0ELi2ELi2ELi4ELi2ELb1EEENS1_21CollectiveEpilogueBwdISA_SB_SD_Li256ELb1ELb0ELi2EEENS1_25SingleTileBwdLPTSchedulerILb1ELi128ELb1EEEEEEEEEvNT_6ParamsE$_ZN4cute5tupleIJNS_15ArithmeticTupleIJiEEEEEC2ERKS2_) ;  /* 0xfffff39000007944 */ /* 0x022fea0003c3ffff */
[----:B------:R2:W5:Y:S01]  /*99f0*/  LDL R8, [R1+0x168] ;  /* 0x0001680001087983 */ /* 0x0005620000100800 */
[----:B-1----:R-:W-:Y:S01]  /*9a00*/  IMAD.MOV.U32 R7, RZ, RZ, R9 ;  /* 0x000000ffff077224 */ /* 0x002fe200078e0009 */
[----:B------:R-:W-:Y:S02]  /*9a10*/  MOV R6, R26 ;  /* 0x0000001a00067202 */ /* 0x000fe40000000f00 */
[----:B------:R-:W-:Y:S02]  /*9a20*/  MOV R16, 0x9a40 ;  /* 0x00009a4000107802 */ /* 0x000fe40000000f00 */
[----:B--2--5:R-:W-:Y:S05]  /*9a30*/  CALL.REL.NOINC `($_ZN7cutlass13device_kernelIN5flash19enable_sm80_to_sm89INS1_16FlashAttnBwdSm80INS1_25CollectiveMainloopBwdSm80ILi2ELi2EN4cute5tupleIJNS5_1CILi64EEENS7_ILi128EEES8_EEENS_10bfloat16_tEfNS_4arch4Sm80ELb1ELb0ELb1ELb1ELb1ELb0ELb0ELb0ELi2ELi2ELi4ELi2ELb1EEENS1_21CollectiveEpilogueBwdISA_SB_SD_Li256ELb1ELb0ELi2EEENS1_25SingleTileBwdLPTSchedulerILb1ELi128ELb1EEEEEEEEEvNT_6ParamsE$_ZN4cute5tupleIJiEEC2ERKi) ;  /* 0xfffff58000007944 */ /* 0x024fea0003c3ffff */
[----:B------:R1:W5:Y:S01]  /*9a40*/  LDL R7, [R1+0x164] ;  /* 0x0001640001077983 */ /* 0x0003620000100800 */
[----:B------:R-:W-:Y:S02]  /*9a50*/  MOV R6, R25 ;  /* 0x0000001900067202 */ /* 0x000fe40000000f00 */
[----:B------:R-:W-:Y:S02]  /*9a60*/  MOV R16, 0x9a80 ;  /* 0x00009a8000107802 */ /* 0x000fe40000000f00 */
[----:B-1---5:R-:W-:Y:S05]  /*9a70*/  CALL.REL.NOINC `($_ZN7cutlass13device_kernelIN5flash19enable_sm80_to_sm89INS1_16FlashAttnBwdSm80INS1_25CollectiveMainloopBwdSm80ILi2ELi2EN4cute5tupleIJNS5_1CILi64EEENS7_ILi128EEES8_EEENS_10bfloat16_tEfNS_4arch4Sm80ELb1ELb0ELb1ELb1ELb1ELb0ELb0ELb0ELi2ELi2ELi4ELi2ELb1EEENS1_21CollectiveEpilogueBwdISA_SB_SD_Li256ELb1ELb0ELi2EEENS1_25SingleTileBwdLPTSchedulerILb1ELi128ELb1EEEEEEEEEvNT_6ParamsE$_ZN4cute5tupleIJiEEC2ERKi) ;  /* 0xfffff54000007944 */ /* 0x022fea0003c3ffff */
[----:B------:R1:W5:Y:S01]  /*9a80*/  LDL R7, [R1+0x160] ;  /* 0x0001600001077983 */ /* 0x0003620000100800 */
[----:B------:R-:W-:Y:S02]  /*9a90*/  MOV R13, R27 ;  /* 0x0000001b000d7202 */ /* 0x000fe40000000f00 */
[----:B------:R-:W-:-:S02]  /*9aa0*/  MOV R18, 0x9ac0 ;  /* 0x00009ac000127802 */ /* 0x000fc40000000f00 */
[----:B-1---5:R-:W-:Y:S05]  /*9ab0*/  CALL.REL.NOINC `($_ZN7cutlass13device_kernelIN5flash19enable_sm80_to_sm89INS1_16FlashAttnBwdSm80INS1_25CollectiveMainloopBwdSm80ILi2ELi2EN4cute5tupleIJNS5_1CILi64EEENS7_ILi128EEES8_EEENS_10bfloat16_tEfNS_4arch4Sm80ELb1ELb0ELb1ELb1ELb1ELb0ELb0ELb0ELi2ELi2ELi4ELi2ELb1EEENS1_21CollectiveEpilogueBwdISA_SB_SD_Li256ELb1ELb0ELi2EEENS1_25SingleTileBwdLPTSchedulerILb1ELi128ELb1EEEEEEEEEvNT_6ParamsE$_ZN4cute5tupleIJNS_1CILi0EEEiEEC2ERKS2_RKi) ;  /* 0xfffff46000007944 */ /* 0x022fea0003c3ffff */
[----:B------:R1:W5:Y:S01]  /*9ac0*/  LDL R7, [R1+0x168] ;  /* 0x0001680001077983 */ /* 0x0003620000100800 */
[----:B------:R-:W-:-:S02]  /*9ad0*/  MOV R6, R27 ;  /* 0x0000001b00067202 */ /* 0x000fc40000000f00 */
[----:B------:R-:W-:Y:S02]  /*9ae0*/  MOV R16, 0x9b00 ;  /* 0x00009b0000107802 */ /* 0x000fe40000000f00 */
[----:B-1---5:R-:W-:Y:S05]  /*9af0*/  CALL.REL.NOINC `($_ZN7cutlass13device_kernelIN5flash19enable_sm80_to_sm89INS1_16FlashAttnBwdSm80INS1_25CollectiveMainloopBwdSm80ILi2ELi2EN4cute5tupleIJNS5_1CILi64EEENS7_ILi128EEES8_EEENS_10bfloat16_tEfNS_4arch4Sm80ELb1ELb0ELb1ELb1ELb1ELb0ELb0ELb0ELi2ELi2ELi4ELi2ELb1EEENS1_21CollectiveEpilogueBwdISA_SB_SD_Li256ELb1ELb0ELi2EEENS1_25SingleTileBwdLPTSchedulerILb1ELi128ELb1EEEEEEEEEvNT_6ParamsE$_ZN4cute5tupleIJNS_15ArithmeticTupleIJNS_1CILi0EEEiEEEEEC2ERKS4_) ;  /* 0xfffff24000007944 */ /* 0x022fea0003c3ffff */
[----:B------:R2:W5:Y:S01]  /*9b00*/  LDL R10, [R1+0x168] ;  /* 0x00016800010a7983 */ /* 0x0005620000100800 */
[----:B-1----:R-:W-:Y:S01]  /*9b10*/  IMAD.MOV.U32 R7, RZ, RZ, R8 ;  /* 0x000000ffff077224 */ /* 0x002fe200078e0008 */
[----:B------:R-:W-:Y:S02]  /*9b20*/  MOV R6, R27 ;  /* 0x0000001b00067202 */ /* 0x000fe40000000f00 */
[----:B------:R-:W-:Y:S02]  /*9b30*/  MOV R8, 0x9b50 ;  /* 0x00009b5000087802 */ /* 0x000fe40000000f00 */
[----:B--2--5:R-:W-:Y:S05]  /*9b40*/  CALL.REL.NOINC `($_ZN7cutlass13device_kernelIN5flash19enable_sm80_to_sm89INS1_16FlashAttnBwdSm80INS1_25CollectiveMainloopBwdSm80ILi2ELi2EN4cute5tupleIJNS5_1CILi64EEENS7_ILi128EEES8_EEENS_10bfloat16_tEfNS_4arch4Sm80ELb1ELb0ELb1ELb1ELb1ELb0ELb0ELb0ELi2ELi2ELi4ELi2ELb1EEENS1_21CollectiveEpilogueBwdISA_SB_SD_Li256ELb1ELb0ELi2EEENS1_25SingleTileBwdLPTSchedulerILb1ELi128ELb1EEEEEEEEEvNT_6ParamsE$_ZN4cute3eso3ESOILb0ELb1EJiNS_1CILi0EEEEEC2ERKiRKS3_) ;  /* 0xffffe8f000007944 */ /* 0x024fea0003c3ffff */
[----:B------:R2:W5:Y:S01]  /*9b50*/  LDL R16, [R1+0x168] ;  /* 0x0001680001107983 */ /* 0x0005620000100800 */
[----:B-1----:R-:W-:Y:S02]  /*9b60*/  MOV R6, R27 ;  /* 0x0000001b00067202 */ /* 0x002fe40000000f00 */
[----:B------:R-:W-:Y:S01]  /*9b70*/  MOV R18, 0x9ba0 ;  /* 0x00009ba000127802 */ /* 0x000fe20000000f00 */
[----:B------:R2:W-:Y:S04]  /*9b80*/  STL [R1+0x168], R10 ;  /* 0x0001680a01007387 */ /* 0x0005e80000100800 */
[----:B--2--5:R-:W-:Y:S05]  /*9b90*/  CALL.REL.NOINC `($_ZN7cutlass13device_kernelIN5flash19enable_sm80_to_sm89INS1_16FlashAttnBwdSm80INS1_25CollectiveMainloopBwdSm80ILi2ELi2EN4cute5tupleIJNS5_1CILi64EEENS7_ILi128EEES8_EEENS_10bfloat16_tEfNS_4arch4Sm80ELb1ELb0ELb1ELb1ELb1ELb0ELb0ELb0ELi2ELi2ELi4ELi2ELb1EEENS1_21CollectiveEpilogueBwdISA_SB_SD_Li256ELb1ELb0ELi2EEENS1_25SingleTileBwdLPTSchedulerILb1ELi128ELb1EEEEEEEEEvNT_6ParamsE$_ZZN4cuteplIJiEJNS_1CILi0EEEiEEEDaRKNS_15ArithmeticTupleIJDpT_EEERKNS3_IJDpT0_EEEENKUlDpRKT_E_clIJiiEEEDaSH_) ;  /* 0x000019b000007944 */ /* 0x024fea0003c00000 */
[----:B-----5:R-:W-:Y:S02]  /*9ba0*/  MOV R18, R6 ;  /* 0x0000000600127202 */ /* 0x020fe40000000f00 */
[----:B------:R-:W-:-:S02]  /*9bb0*/  MOV R6, 0x9bd0 ;  /* 0x00009bd000067802 */ /* 0x000fc40000000f00 */
[----:B-1----:R-:W-:Y:S05]  /*9bc0*/  CALL.REL.NOINC `($_ZN7cutlass13device_kernelIN5flash19enable_sm80_to_sm89INS1_16FlashAttnBwdSm80INS1_25CollectiveMainloopBwdSm80ILi2ELi2EN4cute5tupleIJNS5_1CILi64EEENS7_ILi128EEES8_EEENS_10bfloat16_tEfNS_4arch4Sm80ELb1ELb0ELb1ELb1ELb1ELb0ELb0ELb0ELi2ELi2ELi4ELi2ELb1EEENS1_21CollectiveEpilogueBwdISA_SB_SD_Li256ELb1ELb0ELi2EEENS1_25SingleTileBwdLPTSchedulerILb1ELi128ELb1EEEEEEEEEvNT_6ParamsE$_ZZN4cuteplIJNS_15ArithmeticTupleIJiEEEEJNS1_IJNS_1CILi0EEEiEEEEEEDaRKNS1_IJDpT_EEERKNS1_IJDpT0_EEEENKUlDpRKT_E_clIJNS1_IJiiEEEEEEDaSJ_) ;  /* 0x000015d000007944 */ /* 0x002fea0003c00000 */
        /* <DEDUP_REMOVED lines=8> */
[----:B--2--5:R-:W-:Y:S05]  /*9c50*/  CALL.REL.NOINC `($_ZN7cutlass13device_kernelIN5flash19enable_sm80_to_sm89INS1_16FlashAttnBwdSm80INS1_25CollectiveMainloopBwdSm80ILi2ELi2EN4cute5tupleIJNS5_1CILi64EEENS7_ILi128EEES8_EEENS_10bfloat16_tEfNS_4arch4Sm80ELb1ELb0ELb1ELb1ELb1ELb0ELb0ELb0ELi2ELi2ELi4ELi2ELb1EEENS1_21CollectiveEpilogueBwdISA_SB_SD_Li256ELb1ELb0ELi2EEENS1_25SingleTileBwdLPTSchedulerILb1ELi128ELb1EEEEEEEEEvNT_6ParamsE$_ZN4cute5tupleIJiEEC2ERKi) ;  /* 0xfffff36000007944 */ /* 0x024fea0003c3ffff */
        /* <DEDUP_REMOVED lines=9> */
[----:B-1---5:R-:W-:Y:S05]  /*9cf0*/  CALL.REL.NOINC `($_ZN7cutlass13device_kernelIN5flash19enable_sm80_to_sm89INS1_16FlashAttnBwdSm80INS1_25CollectiveMainloopBwdSm80ILi2ELi2EN4cute5tupleIJNS5_1CILi64EEENS7_ILi128EEES8_EEENS_10bfloat16_tEfNS_4arch4Sm80ELb1ELb0ELb1ELb1ELb1ELb0ELb0ELb0ELi2ELi2ELi4ELi2ELb1EEENS1_21CollectiveEpilogueBwdISA_SB_SD_Li256ELb1ELb0ELi2EEENS1_25SingleTileBwdLPTSchedulerILb1ELi128ELb1EEEEEEEEEvNT_6ParamsE$_ZN4cute5tupleIJiEEC2ERKi) ;  /* 0xfffff2c000007944 */ /* 0x022fea0003c3ffff */
[----:B------:R1:W5:Y:S01]  /*9d00*/  LDL R13, [R1+0x168] ;  /* 0x00016800010d7983 */ /* 0x0003620000100800 */
[----:B------:R-:W-:Y:S01]  /*9d10*/  IMAD.MOV.U32 R7, RZ, RZ, R10 ;  /* 0x000000ffff077224 */ /* 0x000fe200078e000a */
[----:B------:R-:W-:Y:S02]  /*9d20*/  MOV R6, R27 ;  /* 0x0000001b00067202 */ /* 0x000fe40000000f00 */
[----:B------:R-:W-:Y:S02]  /*9d30*/  MOV R16, 0x9d50 ;  /* 0x00009d5000107802 */ /* 0x000fe40000000f00 */
[----:B-1---5:R-:W-:Y:S05]  /*9d40*/  CALL.REL.NOINC `($_ZN7cutlass13device_kernelIN5flash19enable_sm80_to_sm89INS1_16FlashAttnBwdSm80INS1_25CollectiveMainloopBwdSm80ILi2ELi2EN4cute5tupleIJNS5_1CILi64EEENS7_ILi128EEES8_EEENS_10bfloat16_tEfNS_4arch4Sm80ELb1ELb0ELb1ELb1ELb1ELb0ELb0ELb0ELi2ELi2ELi4ELi2ELb1EEENS1_21CollectiveEpilogueBwdISA_SB_SD_Li256ELb1ELb0ELi2EEENS1_25SingleTileBwdLPTSchedulerILb1ELi128ELb1EEEEEEEEEvNT_6ParamsE$_ZN4cute5tupleIJiEEC2ERKi) ;  /* 0xfffff27000007944 */ /* 0x022fea0003c3ffff */
[----:B------:R1:W5:Y:S01]  /*9d50*/  LDL R10, [R1+0x168] ;  /* 0x00016800010a7983 */ /* 0x0003620000100800 */
[----:B------:R-:W-:Y:S01]  /*9d60*/  IMAD.MOV.U32 R7, RZ, RZ, R13 ;  /* 0x000000ffff077224 */ /* 0x000fe200078e000d */
[----:B------:R-:W-:Y:S02]  /*9d70*/  MOV R6, R25 ;  /* 0x0000001900067202 */ /* 0x000fe40000000f00 */
[----:B------:R-:W-:Y:S02]  /*9d80*/  MOV R16, 0x9da0 ;  /* 0x00009da000107802 */ /* 0x000fe40000000f00 */
[----:B-1---5:R-:W-:Y:S05]  /*9d90*/  CALL.REL.NOINC `($_ZN7cutlass13device_kernelIN5flash19enable_sm80_to_sm89INS1_16FlashAttnBwdSm80INS1_25CollectiveMainloopBwdSm80ILi2ELi2EN4cute5tupleIJNS5_1CILi64EEENS7_ILi128EEES8_EEENS_10bfloat16_tEfNS_4arch4Sm80ELb1ELb0ELb1ELb1ELb1ELb0ELb0ELb0ELi2ELi2ELi4ELi2ELb1EEENS1_21CollectiveEpilogueBwdISA_SB_SD_Li256ELb1ELb0ELi2EEENS1_25SingleTileBwdLPTSchedulerILb1ELi128ELb1EEEEEEEEEvNT_6ParamsE$_ZN4cute5tupleIJiEEC2ERKi) ;  /* 0xfffff22000007944 */ /* 0x022fea0003c3ffff */
[----:B------:R1:W5:Y:S01]  /*9da0*/  LDL R7, [R1+0x160] ;  /* 0x0001600001077983 */ /* 0x0003620000100800 */
[----:B------:R-:W-:-:S03]  /*9db0*/  MOV R18, 0x9dd0 ;  /* 0x00009dd000127802 */ /* 0x000fc60000000f00 */
[----:B-1---5:R-:W-:Y:S05]  /*9dc0*/  CALL.REL.NOINC `($_ZN7cutlass13device_kernelIN5flash19enable_sm80_to_sm89INS1_16FlashAttnBwdSm80INS1_25CollectiveMainloopBwdSm80ILi2ELi2EN4cute5tupleIJNS5_1CILi64EEENS7_ILi128EEES8_EEENS_10bfloat16_tEfNS_4arch4Sm80ELb1ELb0ELb1ELb1ELb1ELb0ELb0ELb0ELi2ELi2ELi4ELi2ELb1EEENS1_21CollectiveEpilogueBwdISA_SB_SD_Li256ELb1ELb0ELi2EEENS1_25SingleTileBwdLPTSchedulerILb1ELi128ELb1EEEEEEEEEvNT_6ParamsE$_ZN4cute5tupleIJNS_1CILi0EEES2_iEEC2ERKS2_S5_RKi) ;  /* 0xfffff0b000007944 */ /* 0x022fea0003c3ffff */
[----:B------:R1:W5:Y:S01]  /*9dd0*/  LDL R13, [R1+0x168] ;  /* 0x00016800010d7983 */ /* 0x0003620000100800 */
[----:B------:R-:W-:Y:S01]  /*9de0*/  IMAD.MOV.U32 R7, RZ, RZ, R10 ;  /* 0x000000ffff077224 */ /* 0x000fe200078e000a */
[----:B------:R-:W-:-:S02]  /*9df0*/  MOV R6, R25 ;  /* 0x0000001900067202 */ /* 0x000fc40000000f00 */
[----:B------:R-:W-:Y:S02]  /*9e00*/  MOV R16, 0x9e20 ;  /* 0x00009e2000107802 */ /* 0x000fe40000000f00 */
[----:B-1---5:R-:W-:Y:S05]  /*9e10*/  CALL.REL.NOINC `($_ZN7cutlass13device_kernelIN5flash19enable_sm80_to_sm89INS1_16FlashAttnBwdSm80INS1_25CollectiveMainloopBwdSm80ILi2ELi2EN4cute5tupleIJNS5_1CILi64EEENS7_ILi128EEES8_EEENS_10bfloat16_tEfNS_4arch4Sm80ELb1ELb0ELb1ELb1ELb1ELb0ELb0ELb0ELi2ELi2ELi4ELi2ELb1EEENS1_21CollectiveEpilogueBwdISA_SB_SD_Li256ELb1ELb0ELi2EEENS1_25SingleTileBwdLPTSchedulerILb1ELi128ELb1EEEEEEEEEvNT_6ParamsE$_ZN4cute5tupleIJiEEC2ERKi) ;  /* 0xfffff1a000007944 */ /* 0x022fea0003c3ffff */
[----:B------:R1:W5:Y:S01]  /*9e20*/  LDL R7, [R1+0x160] ;  /* 0x0001600001077983 */ /* 0x0003620000100800 */
[----:B------:R-:W-:-:S03]  /*9e30*/  MOV R16, 0x9e50 ;  /* 0x00009e5000107802 */ /* 0x000fc60000000f00 */
[----:B-1---5:R-:W-:Y:S05]  /*9e40*/  CALL.REL.NOINC `($_ZN7cutlass13device_kernelIN5flash19enable_sm80_to_sm89INS1_16FlashAttnBwdSm80INS1_25CollectiveMainloopBwdSm80ILi2ELi2EN4cute5tupleIJNS5_1CILi64EEENS7_ILi128EEES8_EEENS_10bfloat16_tEfNS_4arch4Sm80ELb1ELb0ELb1ELb1ELb1ELb0ELb0ELb0ELi2ELi2ELi4ELi2ELb1EEENS1_21CollectiveEpilogueBwdISA_SB_SD_Li256ELb1ELb0ELi2EEENS1_25SingleTileBwdLPTSchedulerILb1ELi128ELb1EEEEEEEEEvNT_6ParamsE$_ZN4cute5tupleIJNS_1CILi0EEES2_S2_iEEC2ERKS2_S5_S5_RKi) ;  /* 0xffffeff000007944 */ /* 0x022fea0003c3ffff */
[----:B------:R2:W5:Y:S01]  /*9e50*/  LDL R16, [R1+0x168] ;  /* 0x0001680001107983 */ /* 0x0005620000100800 */
[----:B------:R-:W-:-:S03]  /*9e60*/  MOV R10, 0x9e80 ;  /* 0x00009e80000a7802 */ /* 0x000fc60000000f00 */
[----:B-12--5:R-:W-:Y:S05]  /*9e70*/  CALL.REL.NOINC `($_ZN7cutlass13device_kernelIN5flash19enable_sm80_to_sm89INS1_16FlashAttnBwdSm80INS1_25CollectiveMainloopBwdSm80ILi2ELi2EN4cute5tupleIJNS5_1CILi64EEENS7_ILi128EEES8_EEENS_10bfloat16_tEfNS_4arch4Sm80ELb1ELb0ELb1ELb1ELb1ELb0ELb0ELb0ELi2ELi2ELi4ELi2ELb1EEENS1_21CollectiveEpilogueBwdISA_SB_SD_Li256ELb1ELb0ELi2EEENS1_25SingleTileBwdLPTSchedulerILb1ELi128ELb1EEEEEEEEEvNT_6ParamsE$_ZN4cute3eso3ESOILb1ELb0EJNS_1CILi0EEES3_iS3_EEC2ERKS3_S6_RKiS6_) ;  /* 0xffffe81000007944 */ /* 0x026fea0003c3ffff */
[----:B-1----:R1:W5:Y:S01]  /*9e80*/  LDL R13, [R1+0x168] ;  /* 0x00016800010d7983 */ /* 0x0023620000100800 */
[----:B------:R-:W-:Y:S02]  /*9e90*/  MOV R7, R27 ;  /* 0x0000001b00077202 */ /* 0x000fe40000000f00 */
[----:B------:R-:W-:Y:S01]  /*9ea0*/  MOV R6, 0x9ed0 ;  /* 0x00009ed000067802 */ /* 0x000fe20000000f00 */
[----:B------:R1:W-:Y:S04]  /*9eb0*/  STL [R1+0x168], R16 ;  /* 0x0001681001007387 */ /* 0x0003e80000100800 */
[----:B-1---5:R-:W-:Y:S05]  /*9ec0*/  CALL.REL.NOINC `($_ZN7cutlass13device_kernelIN5flash19enable_sm80_to_sm89INS1_16FlashAttnBwdSm80INS1_25CollectiveMainloopBwdSm80ILi2ELi2EN4cute5tupleIJNS5_1CILi64EEENS7_ILi128EEES8_EEENS_10bfloat16_tEfNS_4arch4Sm80ELb1ELb0ELb1ELb1ELb1ELb0ELb0ELb0ELi2ELi2ELi4ELi2ELb1EEENS1_21CollectiveEpilogueBwdISA_SB_SD_Li256ELb1ELb0ELi2EEENS1_25SingleTileBwdLPTSchedulerILb1ELi128ELb1EEEEEEEEEvNT_6ParamsE$_ZZN4cuteplIJNS_1CILi0EEES2_iEJS2_S2_S2_iEEEDaRKNS_15ArithmeticTupleIJDpT_EEERKNS3_IJDpT0_EEEENKUlDpRKT_E_clIJS2_S2_iiEEEDaSH_) ;  /* 0x000014f000007944 */ /* 0x022fea0003c00000 */
[----:B------:R-:W-:Y:S01]  /*9ed0*/  IMAD.MOV.U32 R7, RZ, RZ, R11 ;  /* 0x000000ffff077224 */ /* 0x000fe200078e000b */
[----:B------:R-:W-:Y:S02]  /*9ee0*/  MOV R6, R25 ;  /* 0x0000001900067202 */ /* 0x000fe40000000f00 */
[----:B------:R-:W-:Y:S02]  /*9ef0*/  MOV R16, 0x9f10 ;  /* 0x00009f1000107802 */ /* 0x000fe40000000f00 */
[----:B--2--5:R-:W-:Y:S05]  /*9f00*/  CALL.REL.NOINC `($_ZN7cutlass13device_kernelIN5flash19enable_sm80_to_sm89INS1_16FlashAttnBwdSm80INS1_25CollectiveMainloopBwdSm80ILi2ELi2EN4cute5tupleIJNS5_1CILi64EEENS7_ILi128EEES8_EEENS_10bfloat16_tEfNS_4arch4Sm80ELb1ELb0ELb1ELb1ELb1ELb0ELb0ELb0ELi2ELi2ELi4ELi2ELb1EEENS1_21CollectiveEpilogueBwdISA_SB_SD_Li256ELb1ELb0ELi2EEENS1_25SingleTileBwdLPTSchedulerILb1ELi128ELb1EEEEEEEEEvNT_6ParamsE$_ZN4cute5tupleIJiEEC2ERKi) ;  /* 0xfffff0b000007944 */ /* 0x024fea0003c3ffff */
[----:B------:R1:W5:Y:S01]  /*9f10*/  LDL R7, [R1+0x160] ;  /* 0x0001600001077983 */ /* 0x0003620000100800 */
[----:B------:R-:W-:-:S02]  /*9f20*/  MOV R13, R27 ;  /* 0x0000001b000d7202 */ /* 0x000fc40000000f00 */
[----:B------:R-:W-:Y:S02]  /*9f30*/  MOV R18, 0x9f50 ;  /* 0x00009f5000127802 */ /* 0x000fe40000000f00 */
[----:B-1---5:R-:W-:Y:S05]  /*9f40*/  CALL.REL.NOINC `($_ZN7cutlass13device_kernelIN5flash19enable_sm80_to_sm89INS1_16FlashAttnBwdSm80INS1_25CollectiveMainloopBwdSm80ILi2ELi2EN4cute5tupleIJNS5_1CILi64EEENS7_ILi128EEES8_EEENS_10bfloat16_tEfNS_4arch4Sm80ELb1ELb0ELb1ELb1ELb1ELb0ELb0ELb0ELi2ELi2ELi4ELi2ELb1EEENS1_21CollectiveEpilogueBwdISA_SB_SD_Li256ELb1ELb0ELi2EEENS1_25SingleTileBwdLPTSchedulerILb1ELi128ELb1EEEEEEEEEvNT_6ParamsE$_ZN4cute5tupleIJNS_1CILi0EEEiEEC2ERKS2_RKi) ;  /* 0xffffefd000007944 */ /* 0x022fea0003c3ffff */
[----:B------:R1:W5:Y:S01]  /*9f50*/  LDL R7, [R1+0x168] ;  /* 0x0001680001077983 */ /* 0x0003620000100800 */
[----:B------:R-:W-:-:S03]  /*9f60*/  MOV R16, 0x9f80 ;  /* 0x00009f8000107802 */ /* 0x000fc60000000f00 */
[----:B-1---5:R-:W-:Y:S05]  /*9f70*/  CALL.REL.NOINC `($_ZN7cutlass13device_kernelIN5flash19enable_sm80_to_sm89INS1_16FlashAttnBwdSm80INS1_25CollectiveMainloopBwdSm80ILi2ELi2EN4cute5tupleIJNS5_1CILi64EEENS7_ILi128EEES8_EEENS_10bfloat16_tEfNS_4arch4Sm80ELb1ELb0ELb1ELb1ELb1ELb0ELb0ELb0ELi2ELi2ELi4ELi2ELb1EEENS1_21CollectiveEpilogueBwdISA_SB_SD_Li256ELb1ELb0ELi2EEENS1_25SingleTileBwdLPTSchedulerILb1ELi128ELb1EEEEEEEEEvNT_6ParamsE$_ZN4cute3eso3ESOILb1ELb0EJNS_1CILi0EEEiS3_S3_EEC2ERKS3_RKiS6_S6_) ;  /* 0xffffe85000007944 */ /* 0x022fea0003c3ffff */
[----:B------:R-:W-:Y:S01]  /*9f80*/  STL [R1+0x160], R46 ;  /* 0x0001602e01007387 */ /* 0x000fe20000100800 */
[----:B------:R-:W-:-:S03]  /*9f90*/  MOV R11, R25 ;  /* 0x00000019000b7202 */ /* 0x000fc60000000f00 */
[----:B-1----:R1:W5:Y:S04]  /*9fa0*/  LDL R6, [R1+0x168] ;  /* 0x0001680001067983 */ /* 0x0023680000100800 */
[----:B------:R2:W-:Y:S02]  /*9fb0*/  STL [R1+0x168], R10 ;  /* 0x0001680a01007387 */ /* 0x0005e40000100800 */
[----:B--2---:R-:W-:Y:S02]  /*9fc0*/  MOV R10, 0x9fe0 ;  /* 0x00009fe0000a7802 */ /* 0x004fe40000000f00 */
[----:B-1---5:R-:W-:Y:S05]  /*9fd0*/  CALL.REL.NOINC `($_ZN7cutlass13device_kernelIN5flash19enable_sm80_to_sm89INS1_16FlashAttnBwdSm80INS1_25CollectiveMainloopBwdSm80ILi2ELi2EN4cute5tupleIJNS5_1CILi64EEENS7_ILi128EEES8_EEENS_10bfloat16_tEfNS_4arch4Sm80ELb1ELb0ELb1ELb1ELb1ELb0ELb0ELb0ELi2ELi2ELi4ELi2ELb1EEENS1_21CollectiveEpilogueBwdISA_SB_SD_Li256ELb1ELb0ELi2EEENS1_25SingleTileBwdLPTSchedulerILb1ELi128ELb1EEEEEEEEEvNT_6ParamsE$_ZZN4cuteplIJNS_1CILi0EEEiEJS2_S2_iiEEEDaRKNS_15ArithmeticTupleIJDpT_EEERKNS3_IJDpT0_EEEENKUlDpRKT_E_clIJS2_iiiEEEDaSH_) ;  /* 0x0000146000007944 */ /* 0x022fea0003c00000 */
[----:B------:R-:W-:Y:S02]  /*9fe0*/  MOV R16, R9 ;  /* 0x0000000900107202 */ /* 0x000fe40000000f00 */
[----:B------:R-:W-:Y:S02]  /*9ff0*/  MOV R10, 0xa010 ;  /* 0x0000a010000a7802 */ /* 0x000fe40000000f00 */
[----:B-1---5:R-:W-:Y:S05]  /*a000*/  CALL.REL.NOINC `($_ZN7cutlass13device_kernelIN5flash19enable_sm80_to_sm89INS1_16FlashAttnBwdSm80INS1_25CollectiveMainloopBwdSm80ILi2ELi2EN4cute5tupleIJNS5_1CILi64EEENS7_ILi128EEES8_EEENS_10bfloat16_tEfNS_4arch4Sm80ELb1ELb0ELb1ELb1ELb1ELb0ELb0ELb0ELi2ELi2ELi4ELi2ELb1EEENS1_21CollectiveEpilogueBwdISA_SB_SD_Li256ELb1ELb0ELi2EEENS1_25SingleTileBwdLPTSchedulerILb1ELi128ELb1EEEEEEEEEvNT_6ParamsE$_ZN4cute3eso3ESOILb0ELb1EJNS_15ArithmeticTupleIJiiEEENS_1CILi0EEES5_S5_EEC2ERKS3_RKS5_SA_SA_) ;  /* 0xffffe39000007944 */ /* 0x022fea0003c3ffff */
[----:B-1----:R1:W5:Y:S01]  /*a010*/  LDL.64 R8, [R1+0x168] ;  /* 0x0001680001087983 */ /* 0x0023620000100a00 */
[----:B------:R-:W-:Y:S01]  /*a020*/  IMAD.MOV.U32 R11, RZ, RZ, R25 ;  /* 0x000000ffff0b7224 */ /* 0x000fe200078e0019 */
[----:B------:R-:W-:Y:S01]  /*a030*/  IADD3 R13, R25, 0x24, RZ ;  /* 0x00000024190d7810 */ /* 0x000fe20007ffe0ff */
[----:B------:R-:W-:Y:S01]  /*a040*/  IMAD.MOV.U32 R16, RZ, RZ, R26 ;  /* 0x000000ffff107224 */ /* 0x000fe200078e001a */
[----:B------:R1:W-:Y:S01]  /*a050*/  STL.64 [R1+0x160], R6 ;  /* 0x0001600601007387 */ /* 0x0003e20000100a00 */
[----:B------:R-:W-:-:S03]  /*a060*/  MOV R10, 0xa090 ;  /* 0x0000a090000a7802 */ /* 0x000fc60000000f00 */
[----:B------:R1:W-:Y:S04]  /*a070*/  STL [R1+0x168], R18 ;  /* 0x0001681201007387 */ /* 0x0003e80000100800 */
[----:B-1---5:R-:W-:Y:S05]  /*a080*/  CALL.REL.NOINC `($_ZN7cutlass13device_kernelIN5flash19enable_sm80_to_sm89INS1_16FlashAttnBwdSm80INS1_25CollectiveMainloopBwdSm80ILi2ELi2EN4cute5tupleIJNS5_1CILi64EEENS7_ILi128EEES8_EEENS_10bfloat16_tEfNS_4arch4Sm80ELb1ELb0ELb1ELb1ELb1ELb0ELb0ELb0ELi2ELi2ELi4ELi2ELb1EEENS1_21CollectiveEpilogueBwdISA_SB_SD_Li256ELb1ELb0ELi2EEENS1_25SingleTileBwdLPTSchedulerILb1ELi128ELb1EEEEEEEEEvNT_6ParamsE$_ZZN4cuteplIJNS_15ArithmeticTupleIJiiEEEEJNS_1CILi0EEEiiiEEEDaRKNS1_IJDpT_EEERKNS1_IJDpT0_EEEENKUlDpRKT_E_clIJS2_iiiEEEDaSI_) ;  /* 0x0000119000007944 */ /* 0x022fea0003c00000 */
[----:B-----5:R1:W-:Y:S01]  /*a090*/  STL.64 [R1+0x188], R6 ;  /* 0x0001880601007387 */ /* 0x0203e20000100a00 */
[----:B------:R-:W-:-:S03]  /*a0a0*/  MOV R46, 0xa0e0 ;  /* 0x0000a0e0002e7802 */ /* 0x000fc60000000f00 */
[----:B------:R1:W-:Y:S04]  /*a0b0*/  STL.64 [R1+0x190], R8 ;  /* 0x0001900801007387 */ /* 0x0003e80000100a00 */
[----:B------:R1:W-:Y:S02]  /*a0c0*/  STL [R1+0x184], R16 ;  /* 0x0001841001007387 */ /* 0x0003e40000100800 */
[----:B-12---:R-:W-:Y:S05]  /*a0d0*/  CALL.REL.NOINC `($_ZN7cutlass13device_kernelIN5flash19enable_sm80_to_sm89INS1_16FlashAttnBwdSm80INS1_25CollectiveMainloopBwdSm80ILi2ELi2EN4cute5tupleIJNS5_1CILi64EEENS7_ILi128EEES8_EEENS_10bfloat16_tEfNS_4arch4Sm80ELb1ELb0ELb1ELb1ELb1ELb0ELb0ELb0ELi2ELi2ELi4ELi2ELb1EEENS1_21CollectiveEpilogueBwdISA_SB_SD_Li256ELb1ELb0ELi2EEENS1_25SingleTileBwdLPTSchedulerILb1ELi128ELb1EEEEEEEEEvNT_6ParamsE$_ZZN4cute19as_arithmetic_tupleINS_15ArithmeticTupleIJNS1_IJiiEEEiiiEEEEEDaRKT_ENKUlRKT_E_clIS2_EEDaS9_) ;  /* 0xfffff41000007944 */ /* 0x006fea0003c3ffff */
[----:B------:R2:W5:Y:S01]  /*a0e0*/  LDL R7, [R1+0x18c] ;  /* 0x00018c0001077983 */ /* 0x0005620000100800 */
[----:B------:R-:W-:-:S03]  /*a0f0*/  MOV R6, 0xa110 ;  /* 0x0000a11000067802 */ /* 0x000fc60000000f00 */
[----:B-12--5:R-:W-:Y:S05]  /*a100*/  CALL.REL.NOINC `($_ZN7cutlass13device_kernelIN5flash19enable_sm80_to_sm89INS1_16FlashAttnBwdSm80INS1_25CollectiveMainloopBwdSm80ILi2ELi2EN4cute5tupleIJNS5_1CILi64EEENS7_ILi128EEES8_EEENS_10bfloat16_tEfNS_4arch4Sm80ELb1ELb0ELb1ELb1ELb1ELb0ELb0ELb0ELi2ELi2ELi4ELi2ELb1EEENS1_21CollectiveEpilogueBwdISA_SB_SD_Li256ELb1ELb0ELi2EEENS1_25SingleTileBwdLPTSchedulerILb1ELi128ELb1EEEEEEEEEvNT_6ParamsE$_ZZN4cute19as_arithmetic_tupleINS_15ArithmeticTupleIJNS1_IJiiEEEiiiEEEEEDaRKT_ENKUlRKT_E_clIiEEDaS9_) ;  /* 0xfffff4f000007944 */ /* 0x026fea0003c3ffff */
[----:B------:R1:W5:Y:S01]  /*a110*/  LDL R7, [R1+0x190] ;  /* 0x0001900001077983 */ /* 0x0003620000100800 */
[----:B------:R-:W-:-:S03]  /*a120*/  MOV R6, 0xa150 ;  /* 0x0000a15000067802 */ /* 0x000fc60000000f00 */
[----:B------:R1:W-:Y:S04]  /*a130*/  STL [R1+0x168], R10 ;  /* 0x0001680a01007387 */ /* 0x0003e80000100800 */
[----:B-1---5:R-:W-:Y:S05]  /*a140*/  CALL.REL.NOINC `($_ZN7cutlass13device_kernelIN5flash19enable_sm80_to_sm89INS1_16FlashAttnBwdSm80INS1_25CollectiveMainloopBwdSm80ILi2ELi2EN4cute5tupleIJNS5_1CILi64EEENS7_ILi128EEES8_EEENS_10bfloat16_tEfNS_4arch4Sm80ELb1ELb0ELb1ELb1ELb1ELb0ELb0ELb0ELi2ELi2ELi4ELi2ELb1EEENS1_21CollectiveEpilogueBwdISA_SB_SD_Li256ELb1ELb0ELi2EEENS1_25SingleTileBwdLPTSchedulerILb1ELi128ELb1EEEEEEEEEvNT_6ParamsE$_ZZN4cute19as_arithmetic_tupleINS_15ArithmeticTupleIJNS1_IJiiEEEiiiEEEEEDaRKT_ENKUlRKT_E_clIiEEDaS9_) ;  /* 0xfffff4b000007944 */ /* 0x022fea0003c3ffff */
[----:B------:R1:W5:Y:S01]  /*a150*/  LDL R7, [R1+0x194] ;  /* 0x0001940001077983 */ /* 0x0003620000100800 */
[----:B------:R-:W-:-:S03]  /*a160*/  MOV R6, 0xa190 ;  /* 0x0000a19000067802 */ /* 0x000fc60000000f00 */
[----:B------:R1:W-:Y:S04]  /*a170*/  STL [R1+0x160], R10 ;  /* 0x0001600a01007387 */ /* 0x0003e80000100800 */
[----:B-1---5:R-:W-:Y:S05]  /*a180*/  CALL.REL.NOINC `($_ZN7cutlass13device_kernelIN5flash19enable_sm80_to_sm89INS1_16FlashAttnBwdSm80INS1_25CollectiveMainloopBwdSm80ILi2ELi2EN4cute5tupleIJNS5_1CILi64EEENS7_ILi128EEES8_EEENS_10bfloat16_tEfNS_4arch4Sm80ELb1ELb0ELb1ELb1ELb1ELb0ELb0ELb0ELi2ELi2ELi4ELi2ELb1EEENS1_21CollectiveEpilogueBwdISA_SB_SD_Li256ELb1ELb0ELi2EEENS1_25SingleTileBwdLPTSchedulerILb1ELi128ELb1EEEEEEEEEvNT_6ParamsE$_ZZN4cute19as_arithmetic_tupleINS_15ArithmeticTupleIJNS1_IJiiEEEiiiEEEEEDaRKT_ENKUlRKT_E_clIiEEDaS9_) ;  /* 0xfffff47000007944 */ /* 0x022fea0003c3ffff */
[----:B------:R1:W-:Y:S01]  /*a190*/  STL [R1+0x164], R10 ;  /* 0x0001640a01007387 */ /* 0x0003e20000100800 */
[----:B------:R-:W-:Y:S01]  /*a1a0*/  IMAD.MOV.U32 R6, RZ, RZ, R27 ;  /* 0x000000ffff067224 */ /* 0x000fe200078e001b */
[----:B------:R-:W-:Y:S01]  /*a1b0*/  MOV R11, R25 ;  /* 0x00000019000b7202 */ /* 0x000fe20000000f00 */
[----:B------:R-:W-:Y:S01]  /*a1c0*/  IMAD.MOV.U32 R9, RZ, RZ, R26 ;  /* 0x000000ffff097224 */ /* 0x000fe200078e001a */
[----:B------:R-:W-:Y:S02]  /*a1d0*/  IADD3 R13, R25, 0x10, RZ ;  /* 0x00000010190d7810 */ /* 0x000fe40007ffe0ff */
[----:B------:R-:W-:Y:S02]  /*a1e0*/  MOV R16, 0xa200 ;  /* 0x0000a20000107802 */ /* 0x000fe40000000f00 */
[----:B-1----:R-:W-:Y:S05]  /*a1f0*/  CALL.REL.NOINC `($_ZN7cutlass13device_kernelIN5flash19enable_sm80_to_sm89INS1_16FlashAttnBwdSm80INS1_25CollectiveMainloopBwdSm80ILi2ELi2EN4cute5tupleIJNS5_1CILi64EEENS7_ILi128EEES8_EEENS_10bfloat16_tEfNS_4arch4Sm80ELb1ELb0ELb1ELb1ELb1ELb0ELb0ELb0ELi2ELi2ELi4ELi2ELb1EEENS1_21CollectiveEpilogueBwdISA_SB_SD_Li256ELb1ELb0ELi2EEENS1_25SingleTileBwdLPTSchedulerILb1ELi128ELb1EEEEEEEEEvNT_6ParamsE$_ZZN4cute19as_arithmetic_tupleINS_15ArithmeticTupleIJNS1_IJiiEEEiiiEEEEEDaRKT_ENKUlDpRKT_E_clIJS2_iiiEEEDaSA_) ;  /* 0xfffff26000007944 */ /* 0x002fea0003c3ffff */
[----:B-----5:R-:W-:Y:S01]  /*a200*/  IMAD.MOV.U32 R11, RZ, RZ, R6 ;  /* 0x000000ffff0b7224 */ /* 0x020fe200078e0006 */
[----:B------:R-:W-:Y:S01]  /*a210*/  MOV R6, R7 ;  /* 0x0000000700067202 */ /* 0x000fe20000000f00 */
[----:B------:R-:W-:Y:S01]  /*a220*/  IMAD.MOV.U32 R7, RZ, RZ, R8 ;  /* 0x000000ffff077224 */ /* 0x000fe200078e0008 */
[----:B------:R1:W-:Y:S01]  /*a230*/  STL [R1+0x180], R9 ;  /* 0x0001800901007387 */ /* 0x0003e20000100800 */
[----:B------:R-:W-:-:S03]  /*a240*/  MOV R18, 0xa280 ;  /* 0x0000a28000127802 */ /* 0x000fc60000000f00 */
[----:B------:R1:W-:Y:S04]  /*a250*/  STL.64 [R1+0x170], R10 ;  /* 0x0001700a01007387 */ /* 0x0003e80000100a00 */
[----:B------:R1:W-:Y:S02]  /*a260*/  STL.64 [R1+0x178], R6 ;  /* 0x0001780601007387 */ /* 0x0003e40000100a00 */
[----:B-12---:R-:W-:Y:S05]  /*a270*/  CALL.REL.NOINC `($_ZN7cutlass13device_kernelIN5flash19enable_sm80_to_sm89INS1_16FlashAttnBwdSm80INS1_25CollectiveMainloopBwdSm80ILi2ELi2EN4cute5tupleIJNS5_1CILi64EEENS7_ILi128EEES8_EEENS_10bfloat16_tEfNS_4arch4Sm80ELb1ELb0ELb1ELb1ELb1ELb0ELb0ELb0ELi2ELi2ELi4ELi2ELb1EEENS1_21CollectiveEpilogueBwdISA_SB_SD_Li256ELb1ELb0ELi2EEENS1_25SingleTileBwdLPTSchedulerILb1ELi128ELb1EEEEEEEEEvNT_6ParamsE$_ZZN4cute14transform_leafINS_15ArithmeticTupleIJNS1_IJiiEEEiiiEEENS_8identityEEEDaRKT_OT0_ENKUlRKT_E_clIS2_EEDaSC_) ;  /* 0xfffff07000007944 */ /* 0x006fea0003c3ffff */
[----:B------:R2:W5:Y:S01]  /*a280*/  LDL R9, [R1+0x178] ;  /* 0x0001780001097983 */ /* 0x0005620000100800 */
[----:B------:R-:W-:-:S03]  /*a290*/  MOV R8, 0xa2b0 ;  /* 0x0000a2b000087802 */ /* 0x000fc60000000f00 */
[----:B-12--5:R-:W-:Y:S05]  /*a2a0*/  CALL.REL.NOINC `($_ZN7cutlass13device_kernelIN5flash19enable_sm80_to_sm89INS1_16FlashAttnBwdSm80INS1_25CollectiveMainloopBwdSm80ILi2ELi2EN4cute5tupleIJNS5_1CILi64EEENS7_ILi128EEES8_EEENS_10bfloat16_tEfNS_4arch4Sm80ELb1ELb0ELb1ELb1ELb1ELb0ELb0ELb0ELi2ELi2ELi4ELi2ELb1EEENS1_21CollectiveEpilogueBwdISA_SB_SD_Li256ELb1ELb0ELi2EEENS1_25SingleTileBwdLPTSchedulerILb1ELi128ELb1EEEEEEEEEvNT_6ParamsE$_ZZN4cute14transform_leafINS_15ArithmeticTupleIJNS1_IJiiEEEiiiEEENS_8identityEEEDaRKT_OT0_ENKUlRKT_E_clIiEEDaSC_) ;  /* 0xfffff14000007944 */ /* 0x026fea0003c3ffff */
[----:B------:R1:W5:Y:S01]  /*a2b0*/  LDL R9, [R1+0x17c] ;  /* 0x00017c0001097983 */ /* 0x0003620000100800 */
[----:B------:R-:W-:-:S03]  /*a2c0*/  MOV R8, 0xa2f0 ;  /* 0x0000a2f000087802 */ /* 0x000fc60000000f00 */
[----:B------:R1:W-:Y:S04]  /*a2d0*/  STL [R1+0x168], R10 ;  /* 0x0001680a01007387 */ /* 0x0003e80000100800 */
[----:B-1---5:R-:W-:Y:S05]  /*a2e0*/  CALL.REL.NOINC `($_ZN7cutlass13device_kernelIN5flash19enable_sm80_to_sm89INS1_16FlashAttnBwdSm80INS1_25CollectiveMainloopBwdSm80ILi2ELi2EN4cute5tupleIJNS5_1CILi64EEENS7_ILi128EEES8_EEENS_10bfloat16_tEfNS_4arch4Sm80ELb1ELb0ELb1ELb1ELb1ELb0ELb0ELb0ELi2ELi2ELi4ELi2ELb1EEENS1_21CollectiveEpilogueBwdISA_SB_SD_Li256ELb1ELb0ELi2EEENS1_25SingleTileBwdLPTSchedulerILb1ELi128ELb1EEEEEEEEEvNT_6ParamsE$_ZZN4cute14transform_leafINS_15ArithmeticTupleIJNS1_IJiiEEEiiiEEENS_8identityEEEDaRKT_OT0_ENKUlRKT_E_clIiEEDaSC_) ;  /* 0xfffff10000007944 */ /* 0x022fea0003c3ffff */
[----:B------:R1:W5:Y:S01]  /*a2f0*/  LDL R9, [R1+0x180] ;  /* 0x0001800001097983 */ /* 0x0003620000100800 */
[----:B------:R-:W-:-:S03]  /*a300*/  MOV R8, 0xa330 ;  /* 0x0000a33000087802 */ /* 0x000fc60000000f00 */
[----:B------:R1:W-:Y:S04]  /*a310*/  STL [R1+0x160], R10 ;  /* 0x0001600a01007387 */ /* 0x0003e80000100800 */
[----:B-1---5:R-:W-:Y:S05]  /*a320*/  CALL.REL.NOINC `($_ZN7cutlass13device_kernelIN5flash19enable_sm80_to_sm89INS1_16FlashAttnBwdSm80INS1_25CollectiveMainloopBwdSm80ILi2ELi2EN4cute5tupleIJNS5_1CILi64EEENS7_ILi128EEES8_EEENS_10bfloat16_tEfNS_4arch4Sm80ELb1ELb0ELb1ELb1ELb1ELb0ELb0ELb0ELi2ELi2ELi4ELi2ELb1EEENS1_21CollectiveEpilogueBwdISA_SB_SD_Li256ELb1ELb0ELi2EEENS1_25SingleTileBwdLPTSchedulerILb1ELi128ELb1EEEEEEEEEvNT_6ParamsE$_ZZN4cute14transform_leafINS_15ArithmeticTupleIJNS1_IJiiEEEiiiEEENS_8identityEEEDaRKT_OT0_ENKUlRKT_E_clIiEEDaSC_) ;  /* 0xfffff0c000007944 */ /* 0x022fea0003c3ffff */
[----:B------:R1:W-:Y:S01]  /*a330*/  STL [R1+0x164], R10 ;  /* 0x0001640a01007387 */ /* 0x0003e20000100800 */
[----:B------:R-:W-:Y:S01]  /*a340*/  IMAD.MOV.U32 R8, RZ, RZ, R25 ;  /* 0x000000ffff087224 */ /* 0x000fe200078e0019 */
[----:B------:R-:W-:Y:S02]  /*a350*/  MOV R25, R26 ;  /* 0x0000001a00197202 */ /* 0x000fe40000000f00 */
[----:B------:R-:W-:Y:S02]  /*a360*/  MOV R16, 0xa380 ;  /* 0x0000a38000107802 */ /* 0x000fe40000000f00 */
[----:B-1----:R-:W-:Y:S05]  /*a370*/  CALL.REL.NOINC `($_ZN7cutlass13device_kernelIN5flash19enable_sm80_to_sm89INS1_16FlashAttnBwdSm80INS1_25CollectiveMainloopBwdSm80ILi2ELi2EN4cute5tupleIJNS5_1CILi64EEENS7_ILi128EEES8_EEENS_10bfloat16_tEfNS_4arch4Sm80ELb1ELb0ELb1ELb1ELb1ELb0ELb0ELb0ELi2ELi2ELi4ELi2ELb1EEENS1_21CollectiveEpilogueBwdISA_SB_SD_Li256ELb1ELb0ELi2EEENS1_25SingleTileBwdLPTSchedulerILb1ELi128ELb1EEEEEEEEEvNT_6ParamsE$_ZZN4cute9transformINS_15ArithmeticTupleIJNS1_IJiiEEEiiiEEEZNS_14transform_leafIS3_NS_8identityEEEDaRKT_OT0_EUlRKT_E_EEDaS8_SA_ENKUlDpSD_E_clIJNS_5tupleIJiiEEEiiiEEEDaSF_) ;  /* 0x00000d2000007944 */ /* 0x002fea0003c00000 */
[----:B------:R-:W-:Y:S01]  /*a380*/  MOV R25, 0x0 ;  /* 0x0000000000197802 */ /* 0x000fe20000000f00 */
[----:B-----5:R-:W-:Y:S01]  /*a390*/  IMAD.MOV.U32 R45, RZ, RZ, R6 ;  /* 0x000000ffff2d7224 */ /* 0x020fe200078e0006 */
[----:B------:R-:W-:Y:S01]  /*a3a0*/  MOV R43, R8 ;  /* 0x00000008002b7202 */ /* 0x000fe20000000f00 */
[----:B------:R-:W-:Y:S01]  /*a3b0*/  IMAD.MOV.U32 R44, RZ, RZ, R7 ;  /* 0x000000ffff2c7224 */ /* 0x000fe200078e0007 */
[----:B------:R-:W-:Y:S06]  /*a3c0*/  RET.REL.NODEC R24 `(_ZN7cutlass13device_kernelIN5flash19enable_sm80_to_sm89INS1_16FlashAttnBwdSm80INS1_25CollectiveMainloopBwdSm80ILi2ELi2EN4cute5tupleIJNS5_1CILi64EEENS7_ILi128EEES8_EEENS_10bfloat16_tEfNS_4arch4Sm80ELb1ELb0ELb1ELb1ELb1ELb0ELb0ELb0ELi2ELi2ELi4ELi2ELb1EEENS1_21CollectiveEpilogueBwdISA_SB_SD_Li256ELb1ELb0ELi2EEENS1_25SingleTileBwdLPTSchedulerILb1ELi128ELb1EEEEEEEEEvNT_6ParamsE) ;  /* 0xffff5c3018007950 */ /* 0x000fec0003c3ffff */
        .type           $_ZN7cutlass13device_kernelIN5flash19enable_sm80_to_sm89INS1_16FlashAttnBwdSm80INS1_25CollectiveMainloopBwdSm80ILi2ELi2EN4cute5tupleIJNS5_1CILi64EEENS7_ILi128EEES8_EEENS_10bfloat16_tEfNS_4arch4Sm80ELb1ELb0ELb1ELb1ELb1ELb0ELb0ELb0ELi2ELi2ELi4ELi2ELb1EEENS1_21CollectiveEpilogueBwdISA_SB_SD_Li256ELb1ELb0ELi2EEENS1_25SingleTileBwdLPTSchedulerILb1ELi128ELb1EEEEEEEEEvNT_6ParamsE$_ZZN4cute7idx2crdINS_5tupleIJiEEENS1_IJNS1_IJNS1_IJNS_1CILi8EEENS3_ILi2EEEEEES5_S5_NS3_ILi4EEEEEEEEEEEDaRKT_RKT0_ENKUlRKT_RKT0_E_clIiS8_EEDaSI_SL_,@function
        .size           $_ZN7cutlass13device_kernelIN5flash19enable_sm80_to_sm89INS1_16FlashAttnBwdSm80INS1_25CollectiveMainloopBwdSm80ILi2ELi2EN4cute5tupleIJNS5_1CILi64EEENS7_ILi128EEES8_EEENS_10bfloat16_tEfNS_4arch4Sm80ELb1ELb0ELb1ELb1ELb1ELb0ELb0ELb0ELi2ELi2ELi4ELi2ELb1EEENS1_21CollectiveEpilogueBwdISA_SB_SD_Li256ELb1ELb0ELi2EEENS1_25SingleTileBwdLPTSchedulerILb1ELi128ELb1EEEEEEEEEvNT_6ParamsE$_ZZN4cute7idx2crdINS_5tupleIJiEEENS1_IJNS1_IJNS1_IJNS_1CILi8EEENS3_ILi2EEEEEES5_S5_NS3_ILi4EEEEEEEEEEEDaRKT_RKT0_ENKUlRKT_RKT0_E_clIiS8_EEDaSI_SL_,($_ZN7cutlass13device_kernelIN5flash19enable_sm80_to_sm89INS1_16FlashAttnBwdSm80INS1_25CollectiveMainloopBwdSm80ILi2ELi2EN4cute5tupleIJNS5_1CILi64EEENS7_ILi128EEES8_EEENS_10bfloat16_tEfNS_4arch4Sm80ELb1ELb0ELb1ELb1ELb1ELb0ELb0ELb0ELi2ELi2ELi4ELi2ELb1EEENS1_21CollectiveEpilogueBwdISA_SB_SD_Li256ELb1ELb0ELi2EEENS1_25SingleTileBwdLPTSchedulerILb1ELi128ELb1EEEEEEEEEvNT_6ParamsE$_ZZN4cute9transformINS_15ArithmeticTupleIJNS1_IJiiEEEiiiEEEZNS_14transform_leafIS3_NS_8identityEEEDaRKT_OT0_EUlRKT_E_EEDaS8_SA_ENKUlDpSD_E_clIJNS_5tupleIJiiEEEiiiEEEDaSF_ - $_ZN7cutlass13device_kernelIN5flash19enable_sm80_to_sm89INS1_16FlashAttnBwdSm80INS1_25CollectiveMainloopBwdSm80ILi2ELi2EN4cute5tupleIJNS5_1CILi64EEENS7_ILi128EEES8_EEENS_10bfloat16_tEfNS_4arch4Sm80ELb1ELb0ELb1ELb1ELb1ELb0ELb0ELb0ELi2ELi2ELi4ELi2ELb1EEENS1_21CollectiveEpilogueBwdISA_SB_SD_Li256ELb1ELb0ELi2EEENS1_25SingleTileBwdLPTSchedulerILb1ELi128ELb1EEEEEEEEEvNT_6ParamsE$_ZZN4cute7idx2crdINS_5tupleIJiEEENS1_IJNS1_IJNS1_IJNS_1CILi8EEENS3_ILi2EEEEEES5_S5_NS3_ILi4EEEEEEEEEEEDaRKT_RKT0_ENKUlRKT_RKT0_E_clIiS8_EEDaSI_SL_)
$_ZN7cutlass13device_kernelIN5flash19enable_sm80_to_sm89INS1_16FlashAttnBwdSm80INS1_25CollectiveMainloopBwdSm80ILi2ELi2EN4cute5tupleIJNS5_1CILi64EEENS7_ILi128EEES8_EEENS_10bfloat16_tEfNS_4arch4Sm80ELb1ELb0ELb1ELb1ELb1ELb0ELb0ELb0ELi2ELi2ELi4ELi2ELb1EEENS1_21CollectiveEpilogueBwdISA_SB_SD_Li256ELb1ELb0ELi2EEENS1_25SingleTileBwdLPTSchedulerILb1ELi128ELb1EEEEEEEEEvNT_6ParamsE$_ZZN4cute7idx2crdINS_5tupleIJiEEENS1_IJNS1_IJNS1_IJNS_1CILi8EEENS3_ILi2EEEEEES5_S5_NS3_ILi4EEEEEEEEEEEDaRKT_RKT0_ENKUlRKT_RKT0_E_clIiS8_EEDaSI_SL_:
        /* <DEDUP_REMOVED lines=73> */
[----:B------:R-:W-:-:S02]  /*a860*/  MOV R16, 0xa8b0 ;  /* 0x0000a8b000107802 */ /* 0x000fc40000000f00 */
[----:B------:R-:W-:-:S04]  /*a870*/  LEA.HI R7, R41, R10, RZ, 0x1 ;  /* 0x0000000a29077211 */ /* 0x000fc800078f08ff */
[----:B------:R-:W-:-:S05]  /*a880*/  LOP3.LUT R7, R7, 0xfffffffe, RZ, 0xc0, !PT ;  /* 0xfffffffe07077812 */ /* 0x000fca00078ec0ff */
[----:B------:R-:W-:Y:S02]  /*a890*/  IMAD.IADD R7, R10, 0x1, -R7 ;  /* 0x000000010a077824 */ /* 0x000fe400078e0a07 */
[----:B--2--5:R-:W-:Y:S05]  /*a8a0*/  CALL.REL.NOINC `($_ZN7cutlass13device_kernelIN5flash19enable_sm80_to_sm89INS1_16FlashAttnBwdSm80INS1_25CollectiveMainloopBwdSm80ILi2ELi2EN4cute5tupleIJNS5_1CILi64EEENS7_ILi128EEES8_EEENS_10bfloat16_tEfNS_4arch4Sm80ELb1ELb0ELb1ELb1ELb1ELb0ELb0ELb0ELi2ELi2ELi4ELi2ELb1EEENS1_21CollectiveEpilogueBwdISA_SB_SD_Li256ELb1ELb0ELi2EEENS1_25SingleTileBwdLPTSchedulerILb1ELi128ELb1EEEEEEEEEvNT_6ParamsE$_ZN4cute5tupleIJiEEC2ERKi) ;  /* 0xffffe71000007944 */ /* 0x024fea0003c3ffff */
        /* <DEDUP_REMOVED lines=19> */
[----:B------:R-:W-:-:S02]  /*a9e0*/  MOV R16, 0xaa00 ;  /* 0x0000aa0000107802 */ /* 0x000fc40000000f00 */
[----:B-1---5:R-:W-:Y:S05]  /*a9f0*/  CALL.REL.NOINC `($_ZN7cutlass13device_kernelIN5flash19enable_sm80_to_sm89INS1_16FlashAttnBwdSm80INS1_25CollectiveMainloopBwdSm80ILi2ELi2EN4cute5tupleIJNS5_1CILi64EEENS7_ILi128EEES8_EEENS_10bfloat16_tEfNS_4arch4Sm80ELb1ELb0ELb1ELb1ELb1ELb0ELb0ELb0ELi2ELi2ELi4ELi2ELb1EEENS1_21CollectiveEpilogueBwdISA_SB_SD_Li256ELb1ELb0ELi2EEENS1_25SingleTileBwdLPTSchedulerILb1ELi128ELb1EEEEEEEEEvNT_6ParamsE$_ZN4cute5tupleIJiEEC2ERKi) ;  /* 0xffffe5c000007944 */ /* 0x022fea0003c3ffff */
[----:B------:R1:W5:Y:S01]  /*aa00*/  LDL R7, [R1+0x160] ;  /* 0x0001600001077983 */ /* 0x0003620000100800 */
[----:B------:R-:W-:-:S02]  /*aa10*/  MOV R27, R26 ;  /* 0x0000001a001b7202 */ /* 0x000fc40000000f00 */
[----:B------:R-:W-:Y:S02]  /*aa20*/  MOV R18, 0xaa40 ;  /* 0x0000aa4000127802 */ /* 0x000fe40000000f00 */
[----:B-1---5:R-:W-:Y:S05]  /*aa30*/  CALL.REL.NOINC `($_ZN7cutlass13device_kernelIN5flash19enable_sm80_to_sm89INS1_16FlashAttnBwdSm80INS1_25CollectiveMainloopBwdSm80ILi2ELi2EN4cute5tupleIJNS5_1CILi64EEENS7_ILi128EEES8_EEENS_10bfloat16_tEfNS_4arch4Sm80ELb1ELb0ELb1ELb1ELb1ELb0ELb0ELb0ELi2ELi2ELi4ELi2ELb1EEENS1_21CollectiveEpilogueBwdISA_SB_SD_Li256ELb1ELb0ELi2EEENS1_25SingleTileBwdLPTSchedulerILb1ELi128ELb1EEEEEEEEEvNT_6ParamsE$_ZN4cute5tupleIJNS_1CILi0EEES2_iEEC2ERKS2_S5_RKi) ;  /* 0xffffe44000007944 */ /* 0x022fea0003c3ffff */
        /* <DEDUP_REMOVED lines=8> */
[----:B-1---5:R-:W-:Y:S05]  /*aac0*/  CALL.REL.NOINC `($_ZN7cutlass13device_kernelIN5flash19enable_sm80_to_sm89INS1_16FlashAttnBwdSm80INS1_25CollectiveMainloopBwdSm80ILi2ELi2EN4cute5tupleIJNS5_1CILi64EEENS7_ILi128EEES8_EEENS_10bfloat16_tEfNS_4arch4Sm80ELb1ELb0ELb1ELb1ELb1ELb0ELb0ELb0ELi2ELi2ELi4ELi2ELb1EEENS1_21CollectiveEpilogueBwdISA_SB_SD_Li256ELb1ELb0ELi2EEENS1_25SingleTileBwdLPTSchedulerILb1ELi128ELb1EEEEEEEEEvNT_6ParamsE$_ZN4cute5tupleIJNS_1CILi0EEES2_S2_iEEC2ERKS2_S5_S5_RKi) ;  /* 0xffffe37000007944 */ /* 0x022fea0003c3ffff */
[----:B------:R2:W5:Y:S01]  /*aad0*/  LDL R16, [R1+0x168] ;  /* 0x0001680001107983 */ /* 0x0005620000100800 */
[----:B------:R-:W-:Y:S02]  /*aae0*/  MOV R27, R26 ;  /* 0x0000001a001b7202 */ /* 0x000fe40000000f00 */
[----:B------:R-:W-:-:S02]  /*aaf0*/  MOV R10, 0xab10 ;  /* 0x0000ab10000a7802 */ /* 0x000fc40000000f00 */
[----:B-12--5:R-:W-:Y:S05]  /*ab00*/  CALL.REL.NOINC `($_ZN7cutlass13device_kernelIN5flash19enable_sm80_to_sm89INS1_16FlashAttnBwdSm80INS1_25CollectiveMainloopBwdSm80ILi2ELi2EN4cute5tupleIJNS5_1CILi64EEENS7_ILi128EEES8_EEENS_10bfloat16_tEfNS_4arch4Sm80ELb1ELb0ELb1ELb1ELb1ELb0ELb0ELb0ELi2ELi2ELi4ELi2ELb1EEENS1_21CollectiveEpilogueBwdISA_SB_SD_Li256ELb1ELb0ELi2EEENS1_25SingleTileBwdLPTSchedulerILb1ELi128ELb1EEEEEEEEEvNT_6ParamsE$_ZN4cute3eso3ESOILb1ELb0EJNS_1CILi0EEES3_iS3_EEC2ERKS3_S6_RKiS6_) ;  /* 0xffffdb8000007944 */ /* 0x026fea0003c3ffff */
[----:B-1----:R1:W5:Y:S01]  /*ab10*/  LDL R13, [R1+0x168] ;  /* 0x00016800010d7983 */ /* 0x0023620000100800 */
[----:B------:R-:W-:-:S02]  /*ab20*/  MOV R7, R26 ;  /* 0x0000001a00077202 */ /* 0x000fc40000000f00 */
        /* <DEDUP_REMOVED lines=8> */
[----:B------:R-:W-:Y:S02]  /*abb0*/  MOV R13, R26 ;  /* 0x0000001a000d7202 */ /* 0x000fe40000000f00 */
[----:B------:R-:W-:Y:S02]  /*abc0*/  MOV R18, 0xabe0 ;  /* 0x0000abe000127802 */ /* 0x000fe40000000f00 */
[----:B-1---5:R-:W-:Y:S05]  /*abd0*/  CALL.REL.NOINC `($_ZN7cutlass13device_kernelIN5flash19enable_sm80_to_sm89INS1_16FlashAttnBwdSm80INS1_25CollectiveMainloopBwdSm80ILi2ELi2EN4cute5tupleIJNS5_1CILi64EEENS7_ILi128EEES8_EEENS_10bfloat16_tEfNS_4arch4Sm80ELb1ELb0ELb1ELb1ELb1ELb0ELb0ELb0ELi2ELi2ELi4ELi2ELb1EEENS1_21CollectiveEpilogueBwdISA_SB_SD_Li256ELb1ELb0ELi2EEENS1_25SingleTileBwdLPTSchedulerILb1ELi128ELb1EEEEEEEEEvNT_6ParamsE$_ZN4cute5tupleIJNS_1CILi0EEEiEEC2ERKS2_RKi) ;  /* 0xffffe34000007944 */ /* 0x022fea0003c3ffff */
[----:B------:R1:W5:Y:S01]  /*abe0*/  LDL R7, [R1+0x168] ;  /* 0x0001680001077983 */ /* 0x0003620000100800 */
[----:B------:R-:W-:Y:S02]  /*abf0*/  MOV R27, R26 ;  /* 0x0000001a001b7202 */ /* 0x000fe40000000f00 */
[----:B------:R-:W-:-:S02]  /*ac00*/  MOV R16, 0xac20 ;  /* 0x0000ac2000107802 */ /* 0x000fc40000000f00 */
[----:B-1---5:R-:W-:Y:S05]  /*ac10*/  CALL.REL.NOINC `($_ZN7cutlass13device_kernelIN5flash19enable_sm80_to_sm89INS1_16FlashAttnBwdSm80INS1_25CollectiveMainloopBwdSm80ILi2ELi2EN4cute5tupleIJNS5_1CILi64EEENS7_ILi128EEES8_EEENS_10bfloat16_tEfNS_4arch4Sm80ELb1ELb0ELb1ELb1ELb1ELb0ELb0ELb0ELi2ELi2ELi4ELi2ELb1EEENS1_21CollectiveEpilogueBwdISA_SB_SD_Li256ELb1ELb0ELi2EEENS1_25SingleTileBwdLPTSchedulerILb1ELi128ELb1EEEEEEEEEvNT_6ParamsE$_ZN4cute3eso3ESOILb1ELb0EJNS_1CILi0EEEiS3_S3_EEC2ERKS3_RKiS6_S6_) ;  /* 0xffffdbb000007944 */ /* 0x022fea0003c3ffff */
[----:B------:R-:W-:Y:S01]  /*ac20*/  STL [R1+0x160], R46 ;  /* 0x0001602e01007387 */ /* 0x000fe20000100800 */
[----:B------:R-:W-:Y:S01]  /*ac30*/  IMAD.MOV.U32 R27, RZ, RZ, R26 ;  /* 0x000000ffff1b7224 */ /* 0x000fe200078e001a */
[----:B------:R-:W-:-:S02]  /*ac40*/  MOV R11, R0 ;  /* 0x00000000000b7202 */ /* 0x000fc40000000f00 */
[----:B-1----:R1:W5:Y:S04]  /*ac50*/  LDL R6, [R1+0x168] ;  /* 0x0001680001067983 */ /* 0x0023680000100800 */
[----:B------:R2:W-:Y:S02]  /*ac60*/  STL [R1+0x168], R10 ;  /* 0x0001680a01007387 */ /* 0x0005e40000100800 */
[----:B--2---:R-:W-:Y:S02]  /*ac70*/  MOV R10, 0xac90 ;  /* 0x0000ac90000a7802 */ /* 0x004fe40000000f00 */
[----:B-1---5:R-:W-:Y:S05]  /*ac80*/  CALL.REL.NOINC `($_ZN7cutlass13device_kernelIN5flash19enable_sm80_to_sm89INS1_16FlashAttnBwdSm80INS1_25CollectiveMainloopBwdSm80ILi2ELi2EN4cute5tupleIJNS5_1CILi64EEENS7_ILi128EEES8_EEENS_10bfloat16_tEfNS_4arch4Sm80ELb1ELb0ELb1ELb1ELb1ELb0ELb0ELb0ELi2ELi2ELi4ELi2ELb1EEENS1_21CollectiveEpilogueBwdISA_SB_SD_Li256ELb1ELb0ELi2EEENS1_25SingleTileBwdLPTSchedulerILb1ELi128ELb1EEEEEEEEEvNT_6ParamsE$_ZZN4cuteplIJNS_1CILi0EEEiEJS2_S2_iiEEEDaRKNS_15ArithmeticTupleIJDpT_EEERKNS3_IJDpT0_EEEENKUlDpRKT_E_clIJS2_iiiEEEDaSH_) ;  /* 0x000007b000007944 */ /* 0x022fea0003c00000 */
[----:B------:R-:W-:Y:S01]  /*ac90*/  IMAD.MOV.U32 R16, RZ, RZ, R9 ;  /* 0x000000ffff107224 */ /* 0x000fe200078e0009 */
[----:B------:R-:W-:Y:S02]  /*aca0*/  MOV R27, R26 ;  /* 0x0000001a001b7202 */ /* 0x000fe40000000f00 */
[----:B------:R-:W-:Y:S02]  /*acb0*/  MOV R10, 0xacd0 ;  /* 0x0000acd0000a7802 */ /* 0x000fe40000000f00 */
[----:B-1---5:R-:W-:Y:S05]  /*acc0*/  CALL.REL.NOINC `($_ZN7cutlass13device_kernelIN5flash19enable_sm80_to_sm89INS1_16FlashAttnBwdSm80INS1_25CollectiveMainloopBwdSm80ILi2ELi2EN4cute5tupleIJNS5_1CILi64EEENS7_ILi128EEES8_EEENS_10bfloat16_tEfNS_4arch4Sm80ELb1ELb0ELb1ELb1ELb1ELb0ELb0ELb0ELi2ELi2ELi4ELi2ELb1EEENS1_21CollectiveEpilogueBwdISA_SB_SD_Li256ELb1ELb0ELi2EEENS1_25SingleTileBwdLPTSchedulerILb1ELi128ELb1EEEEEEEEEvNT_6ParamsE$_ZN4cute3eso3ESOILb0ELb1EJNS_15ArithmeticTupleIJiiEEENS_1CILi0EEES5_S5_EEC2ERKS3_RKS5_SA_SA_) ;  /* 0xffffd6d000007944 */ /* 0x022fea0003c3ffff */
        /* <DEDUP_REMOVED lines=61> */
        .type           $_ZN7cutlass13device_kernelIN5flash19enable_sm80_to_sm89INS1_16FlashAttnBwdSm80INS1_25CollectiveMainloopBwdSm80ILi2ELi2EN4cute5tupleIJNS5_1CILi64EEENS7_ILi128EEES8_EEENS_10bfloat16_tEfNS_4arch4Sm80ELb1ELb0ELb1ELb1ELb1ELb0ELb0ELb0ELi2ELi2ELi4ELi2ELb1EEENS1_21CollectiveEpilogueBwdISA_SB_SD_Li256ELb1ELb0ELi2EEENS1_25SingleTileBwdLPTSchedulerILb1ELi128ELb1EEEEEEEEEvNT_6ParamsE$_ZZN4cute9transformINS_15ArithmeticTupleIJNS1_IJiiEEEiiiEEEZNS_14transform_leafIS3_NS_8identityEEEDaRKT_OT0_EUlRKT_E_EEDaS8_SA_ENKUlDpSD_E_clIJNS_5tupleIJiiEEEiiiEEEDaSF_,@function
        .size           $_ZN7cutlass13device_kernelIN5flash19enable_sm80_to_sm89INS1_16FlashAttnBwdSm80INS1_25CollectiveMainloopBwdSm80ILi2ELi2EN4cute5tupleIJNS5_1CILi64EEENS7_ILi128EEES8_EEENS_10bfloat16_tEfNS_4arch4Sm80ELb1ELb0ELb1ELb1ELb1ELb0ELb0ELb0ELi2ELi2ELi4ELi2ELb1EEENS1_21CollectiveEpilogueBwdISA_SB_SD_Li256ELb1ELb0ELi2EEENS1_25SingleTileBwdLPTSchedulerILb1ELi128ELb1EEEEEEEEEvNT_6ParamsE$_ZZN4cute9transformINS_15ArithmeticTupleIJNS1_IJiiEEEiiiEEEZNS_14transform_leafIS3_NS_8identityEEEDaRKT_OT0_EUlRKT_E_EEDaS8_SA_ENKUlDpSD_E_clIJNS_5tupleIJiiEEEiiiEEEDaSF_,($_ZN7cutlass13device_kernelIN5flash19enable_sm80_to_sm89INS1_16FlashAttnBwdSm80INS1_25CollectiveMainloopBwdSm80ILi2ELi2EN4cute5tupleIJNS5_1CILi64EEENS7_ILi128EEES8_EEENS_10bfloat16_tEfNS_4arch4Sm80ELb1ELb0ELb1ELb1ELb1ELb0ELb0ELb0ELi2ELi2ELi4ELi2ELb1EEENS1_21CollectiveEpilogueBwdISA_SB_SD_Li256ELb1ELb0ELi2EEENS1_25SingleTileBwdLPTSchedulerILb1ELi128ELb1EEEEEEEEEvNT_6ParamsE$_ZZN4cute9transformINS_15ArithmeticTupleIJiiEEEZNS_14transform_leafIS2_RNS_8identityEEEDaRKT_OT0_EUlRKT_E_EEDaS8_SA_ENKUlDpSD_E_clIJiiEEEDaSF_ - $_ZN7cutlass13device_kernelIN5flash19enable_sm80_to_sm89INS1_16FlashAttnBwdSm80INS1_25CollectiveMainloopBwdSm80ILi2ELi2EN4cute5tupleIJNS5_1CILi64EEENS7_ILi128EEES8_EEENS_10bfloat16_tEfNS_4arch4Sm80ELb1ELb0ELb1ELb1ELb1ELb0ELb0ELb0ELi2ELi2ELi4ELi2ELb1EEENS1_21CollectiveEpilogueBwdISA_SB_SD_Li256ELb1ELb0ELi2EEENS1_25SingleTileBwdLPTSchedulerILb1ELi128ELb1EEEEEEEEEvNT_6ParamsE$_ZZN4cute9transformINS_15ArithmeticTupleIJNS1_IJiiEEEiiiEEEZNS_14transform_leafIS3_NS_8identityEEEDaRKT_OT0_EUlRKT_E_EEDaS8_SA_ENKUlDpSD_E_clIJNS_5tupleIJiiEEEiiiEEEDaSF_)
$_ZN7cutlass13device_kernelIN5flash19enable_sm80_to_sm89INS1_16FlashAttnBwdSm80INS1_25CollectiveMainloopBwdSm80ILi2ELi2EN4cute5tupleIJNS5_1CILi64EEENS7_ILi128EEES8_EEENS_10bfloat16_tEfNS_4arch4Sm80ELb1ELb0ELb1ELb1ELb1ELb0ELb0ELb0ELi2ELi2ELi4ELi2ELb1EEENS1_21CollectiveEpilogueBwdISA_SB_SD_Li256ELb1ELb0ELi2EEENS1_25SingleTileBwdLPTSchedulerILb1ELi128ELb1EEEEEEEEEvNT_6ParamsE$_ZZN4cute9transformINS_15ArithmeticTupleIJNS1_IJiiEEEiiiEEEZNS_14transform_leafIS3_NS_8identityEEEDaRKT_OT0_EUlRKT_E_EEDaS8_SA_ENKUlDpSD_E_clIJNS_5tupleIJiiEEEiiiEEEDaSF_:
[----:B------:R-:W-:Y:S02]  /*b0a0*/  IADD3 R9, R1, 0x19c, RZ ;  /* 0x0000019c01097810 */ /* 0x000fe40007ffe0ff */
[----:B------:R-:W-:-:S02]  /*b0b0*/  MOV R10, 0xb0e0 ;  /* 0x0000b0e0000a7802 */ /* 0x000fc40000000f00 */
[----:B------:R-:W-:Y:S02]  /*b0c0*/  IADD3 R9, R9, c[0x0][0x20], RZ ;  /* 0x0000080009097a10 */ /* 0x000fe40007ffe0ff */
[----:B------:R-:W-:Y:S05]  /*b0d0*/  CALL.REL.NOINC `($_ZN7cutlass13device_kernelIN5flash19enable_sm80_to_sm89INS1_16FlashAttnBwdSm80INS1_25CollectiveMainloopBwdSm80ILi2ELi2EN4cute5tupleIJNS5_1CILi64EEENS7_ILi128EEES8_EEENS_10bfloat16_tEfNS_4arch4Sm80ELb1ELb0ELb1ELb1ELb1ELb0ELb0ELb0ELi2ELi2ELi4ELi2ELb1EEENS1_21CollectiveEpilogueBwdISA_SB_SD_Li256ELb1ELb0ELi2EEENS1_25SingleTileBwdLPTSchedulerILb1ELi128ELb1EEEEEEEEEvNT_6ParamsE$_ZN4cute3eso3ESOILb0ELb0EJNS_5tupleIJiiEEEiiiEEC2ERKS3_RKiS8_S8_) ;  /* 0xffffcf9000007944 */ /* 0x000fea0003c3ffff */
[----:B-1----:R1:W5:Y:S04]  /*b0e0*/  LDL R8, [R1+0x1ac] ;  /* 0x0001ac0001087983 */ /* 0x0023680000100800 */
[----:B------:R1:W5:Y:S04]  /*b0f0*/  LDL R7, [R1+0x1a4] ;  /* 0x0001a40001077983 */ /* 0x0003680000100800 */
[----:B------:R1:W5:Y:S01]  /*b100*/  LDL R6, [R1+0x19c] ;  /* 0x00019c0001067983 */ /* 0x0003620000100800 */
[----:B------:R-:W-:-:S04]  /*b110*/  MOV R17, 0x0 ;  /* 0x0000000000117802 */ /* 0x000fc80000000f00 */
[----:B------:R-:W-:Y:S05]  /*b120*/  RET.REL.NODEC R16 `(_ZN7cutlass13device_kernelIN5flash19enable_sm80_to_sm89INS1_16FlashAttnBwdSm80INS1_25CollectiveMainloopBwdSm80ILi2ELi2EN4cute5tupleIJNS5_1CILi64EEENS7_ILi128EEES8_EEENS_10bfloat16_tEfNS_4arch4Sm80ELb1ELb0ELb1ELb1ELb1ELb0ELb0ELb0ELi2ELi2ELi4ELi2ELb1EEENS1_21CollectiveEpilogueBwdISA_SB_SD_Li256ELb1ELb0ELi2EEENS1_25SingleTileBwdLPTSchedulerILb1ELi128ELb1EEEEEEEEEvNT_6ParamsE) ;  /* 0xffff4ed010007950 */ /* 0x000fea0003c3ffff */
        .type           $_ZN7cutlass13device_kernelIN5flash19enable_sm80_to_sm89INS1_16FlashAttnBwdSm80INS1_25CollectiveMainloopBwdSm80ILi2ELi2EN4cute5tupleIJNS5_1CILi64EEENS7_ILi128EEES8_EEENS_10bfloat16_tEfNS_4arch4Sm80ELb1ELb0ELb1ELb1ELb1ELb0ELb0ELb0ELi2ELi2ELi4ELi2ELb1EEENS1_21CollectiveEpilogueBwdISA_SB_SD_Li256ELb1ELb0ELi2EEENS1_25SingleTileBwdLPTSchedulerILb1ELi128ELb1EEEEEEEEEvNT_6ParamsE$_ZZN4cute9transformINS_15ArithmeticTupleIJiiEEEZNS_14transform_leafIS2_RNS_8identityEEEDaRKT_OT0_EUlRKT_E_EEDaS8_SA_ENKUlDpSD_E_clIJiiEEEDaSF_,@function
        .size           $_ZN7cutlass13device_kernelIN5flash19enable_sm80_to_sm89INS1_16FlashAttnBwdSm80INS1_25CollectiveMainloopBwdSm80ILi2ELi2EN4cute5tupleIJNS5_1CILi64EEENS7_ILi128EEES8_EEENS_10bfloat16_tEfNS_4arch4Sm80ELb1ELb0ELb1ELb1ELb1ELb0ELb0ELb0ELi2ELi2ELi4ELi2ELb1EEENS1_21CollectiveEpilogueBwdISA_SB_SD_Li256ELb1ELb0ELi2EEENS1_25SingleTileBwdLPTSchedulerILb1ELi128ELb1EEEEEEEEEvNT_6ParamsE$_ZZN4cute9transformINS_15ArithmeticTupleIJiiEEEZNS_14transform_leafIS2_RNS_8identityEEEDaRKT_OT0_EUlRKT_E_EEDaS8_SA_ENKUlDpSD_E_clIJiiEEEDaSF_,($_ZN7cutlass13device_kernelIN5flash19enable_sm80_to_sm89INS1_16FlashAttnBwdSm80INS1_25CollectiveMainloopBwdSm80ILi2ELi2EN4cute5tupleIJNS5_1CILi64EEENS7_ILi128EEES8_EEENS_10bfloat16_tEfNS_4arch4Sm80ELb1ELb0ELb1ELb1ELb1ELb0ELb0ELb0ELi2ELi2ELi4ELi2ELb1EEENS1_21CollectiveEpilogueBwdISA_SB_SD_Li256ELb1ELb0ELi2EEENS1_25SingleTileBwdLPTSchedulerILb1ELi128ELb1EEEEEEEEEvNT_6ParamsE$_ZZN4cuteplIJNS_15ArithmeticTupleIJiEEEEJNS1_IJNS_1CILi0EEEiEEEEEEDaRKNS1_IJDpT_EEERKNS1_IJDpT0_EEEENKUlDpRKT_E_clIJNS1_IJiiEEEEEEDaSJ_ - $_ZN7cutlass13device_kernelIN5flash19enable_sm80_to_sm89INS1_16FlashAttnBwdSm80INS1_25CollectiveMainloopBwdSm80ILi2ELi2EN4cute5tupleIJNS5_1CILi64EEENS7_ILi128EEES8_EEENS_10bfloat16_tEfNS_4arch4Sm80ELb1ELb0ELb1ELb1ELb1ELb0ELb0ELb0ELi2ELi2ELi4ELi2ELb1EEENS1_21CollectiveEpilogueBwdISA_SB_SD_Li256ELb1ELb0ELi2EEENS1_25SingleTileBwdLPTSchedulerILb1ELi128ELb1EEEEEEEEEvNT_6ParamsE$_ZZN4cute9transformINS_15ArithmeticTupleIJiiEEEZNS_14transform_leafIS2_RNS_8identityEEEDaRKT_OT0_EUlRKT_E_EEDaS8_SA_ENKUlDpSD_E_clIJiiEEEDaSF_)
$_ZN7cutlass13device_kernelIN5flash19enable_sm80_to_sm89INS1_16FlashAttnBwdSm80INS1_25CollectiveMainloopBwdSm80ILi2ELi2EN4cute5tupleIJNS5_1CILi64EEENS7_ILi128EEES8_EEENS_10bfloat16_tEfNS_4arch4Sm80ELb1ELb0ELb1ELb1ELb1ELb0ELb0ELb0ELi2ELi2ELi4ELi2ELb1EEENS1_21CollectiveEpilogueBwdISA_SB_SD_Li256ELb1ELb0ELi2EEENS1_25SingleTileBwdLPTSchedulerILb1ELi128ELb1EEEEEEEEEvNT_6ParamsE$_ZZN4cute9transformINS_15ArithmeticTupleIJiiEEEZNS_14transform_leafIS2_RNS_8identityEEEDaRKT_OT0_EUlRKT_E_EEDaS8_SA_ENKUlDpSD_E_clIJiiEEEDaSF_:
[----:B------:R-:W-:Y:S02]  /*b130*/  IADD3 R7, R1, 0x1a0, RZ ;  /* 0x000001a001077810 */ /* 0x000fe40007ffe0ff */
[----:B------:R-:W-:Y:S02]  /*b140*/  MOV R10, 0xb170 ;  /* 0x0000b170000a7802 */ /* 0x000fe40000000f00 */
[----:B------:R-:W-:Y:S02]  /*b150*/  IADD3 R7, R7, c[0x0][0x20], RZ ;  /* 0x0000080007077a10 */ /* 0x000fe40007ffe0ff */
[----:B------:R-:W-:Y:S05]  /*b160*/  CALL.REL.NOINC `($_ZN7cutlass13device_kernelIN5flash19enable_sm80_to_sm89INS1_16FlashAttnBwdSm80INS1_25CollectiveMainloopBwdSm80ILi2ELi2EN4cute5tupleIJNS5_1CILi64EEENS7_ILi128EEES8_EEENS_10bfloat16_tEfNS_4arch4Sm80ELb1ELb0ELb1ELb1ELb1ELb0ELb0ELb0ELi2ELi2ELi4ELi2ELb1EEENS1_21CollectiveEpilogueBwdISA_SB_SD_Li256ELb1ELb0ELi2EEENS1_25SingleTileBwdLPTSchedulerILb1ELi128ELb1EEEEEEEEEvNT_6ParamsE$_ZN4cute3eso3ESOILb0ELb0EJiiEEC2ERKiS4_) ;  /* 0xffffd0e000007944 */ /* 0x000fea0003c3ffff */
[----:B-1----:R1:W5:Y:S01]  /*b170*/  LDL.64 R6, [R1+0x1a0] ;  /* 0x0001a00001067983 */ /* 0x0023620000100a00 */
[----:B------:R-:W-:-:S04]  /*b180*/  MOV R9, 0x0 ;  /* 0x0000000000097802 */ /* 0x000fc80000000f00 */
[----:B------:R-:W-:Y:S05]  /*b190*/  RET.REL.NODEC R8 `(_ZN7cutlass13device_kernelIN5flash19enable_sm80_to_sm89INS1_16FlashAttnBwdSm80INS1_25CollectiveMainloopBwdSm80ILi2ELi2EN4cute5tupleIJNS5_1CILi64EEENS7_ILi128EEES8_EEENS_10bfloat16_tEfNS_4arch4Sm80ELb1ELb0ELb1ELb1ELb1ELb0ELb0ELb0ELi2ELi2ELi4ELi2ELb1EEENS1_21CollectiveEpilogueBwdISA_SB_SD_Li256ELb1ELb0ELi2EEENS1_25SingleTileBwdLPTSchedulerILb1ELi128ELb1EEEEEEEEEvNT_6ParamsE) ;  /* 0xffff4e6008007950 */ /* 0x000fea0003c3ffff */
        .type           $_ZN7cutlass13device_kernelIN5flash19enable_sm80_to_sm89INS1_16FlashAttnBwdSm80INS1_25CollectiveMainloopBwdSm80ILi2ELi2EN4cute5tupleIJNS5_1CILi64EEENS7_ILi128EEES8_EEENS_10bfloat16_tEfNS_4arch4Sm80ELb1ELb0ELb1ELb1ELb1ELb0ELb0ELb0ELi2ELi2ELi4ELi2ELb1EEENS1_21CollectiveEpilogueBwdISA_SB_SD_Li256ELb1ELb0ELi2EEENS1_25SingleTileBwdLPTSchedulerILb1ELi128ELb1EEEEEEEEEvNT_6ParamsE$_ZZN4cuteplIJNS_15ArithmeticTupleIJiEEEEJNS1_IJNS_1CILi0EEEiEEEEEEDaRKNS1_IJDpT_EEERKNS1_IJDpT0_EEEENKUlDpRKT_E_clIJNS1_IJiiEEEEEEDaSJ_,@function
        .size           $_ZN7cutlass13device_kernelIN5flash19enable_sm80_to_sm89INS1_16FlashAttnBwdSm80INS1_25CollectiveMainloopBwdSm80ILi2ELi2EN4cute5tupleIJNS5_1CILi64EEENS7_ILi128EEES8_EEENS_10bfloat16_tEfNS_4arch4Sm80ELb1ELb0ELb1ELb1ELb1ELb0ELb0ELb0ELi2ELi2ELi4ELi2ELb1EEENS1_21CollectiveEpilogueBwdISA_SB_SD_Li256ELb1ELb0ELi2EEENS1_25SingleTileBwdLPTSchedulerILb1ELi128ELb1EEEEEEEEEvNT_6ParamsE$_ZZN4cuteplIJNS_15ArithmeticTupleIJiEEEEJNS1_IJNS_1CILi0EEEiEEEEEEDaRKNS1_IJDpT_EEERKNS1_IJDpT0_EEEENKUlDpRKT_E_clIJNS1_IJiiEEEEEEDaSJ_,($_ZN7cutlass13device_kernelIN5flash19enable_sm80_to_sm89INS1_16FlashAttnBwdSm80INS1_25CollectiveMainloopBwdSm80ILi2ELi2EN4cute5tupleIJNS5_1CILi64EEENS7_ILi128EEES8_EEENS_10bfloat16_tEfNS_4arch4Sm80ELb1ELb0ELb1ELb1ELb1ELb0ELb0ELb0ELi2ELi2ELi4ELi2ELb1EEENS1_21CollectiveEpilogueBwdISA_SB_SD_Li256ELb1ELb0ELi2EEENS1_25SingleTileBwdLPTSchedulerILb1ELi128ELb1EEEEEEEEEvNT_6ParamsE$_ZZN4cuteplIJNS_15ArithmeticTupleIJiiEEEEJNS_1CILi0EEEiiiEEEDaRKNS1_IJDpT_EEERKNS1_IJDpT0_EEEENKUlDpRKT_E_clIJS2_iiiEEEDaSI_ - $_ZN7cutlass13device_kernelIN5flash19enable_sm80_to_sm89INS1_16FlashAttnBwdSm80INS1_25CollectiveMainloopBwdSm80ILi2ELi2EN4cute5tupleIJNS5_1CILi64EEENS7_ILi128EEES8_EEENS_10bfloat16_tEfNS_4arch4Sm80ELb1ELb0ELb1ELb1ELb1ELb0ELb0ELb0ELi2ELi2ELi4ELi2ELb1EEENS1_21CollectiveEpilogueBwdISA_SB_SD_Li256ELb1ELb0ELi2EEENS1_25SingleTileBwdLPTSchedulerILb1ELi128ELb1EEEEEEEEEvNT_6ParamsE$_ZZN4cuteplIJNS_15ArithmeticTupleIJiEEEEJNS1_IJNS_1CILi0EEEiEEEEEEDaRKNS1_IJDpT_EEERKNS1_IJDpT0_EEEENKUlDpRKT_E_clIJNS1_IJiiEEEEEEDaSJ_)
$_ZN7cutlass13device_kernelIN5flash19enable_sm80_to_sm89INS1_16FlashAttnBwdSm80INS1_25CollectiveMainloopBwdSm80ILi2ELi2EN4cute5tupleIJNS5_1CILi64EEENS7_ILi128EEES8_EEENS_10bfloat16_tEfNS_4arch4Sm80ELb1ELb0ELb1ELb1ELb1ELb0ELb0ELb0ELi2ELi2ELi4ELi2ELb1EEENS1_21CollectiveEpilogueBwdISA_SB_SD_Li256ELb1ELb0ELi2EEENS1_25SingleTileBwdLPTSchedulerILb1ELi128ELb1EEEEEEEEEvNT_6ParamsE$_ZZN4cuteplIJNS_15ArithmeticTupleIJiEEEEJNS1_IJNS_1CILi0EEEiEEEEEEDaRKNS1_IJDpT_EEERKNS1_IJDpT0_EEEENKUlDpRKT_E_clIJNS1_IJiiEEEEEEDaSJ_:
[----:B------:R-:W-:Y:S02]  /*b1a0*/  IADD3 R7, R1, 0x19c, RZ ;  /* 0x0000019c01077810 */ /* 0x000fe40007ffe0ff */
[----:B------:R-:W-:Y:S02]  /*b1b0*/  MOV R10, 0xb1e0 ;  /* 0x0000b1e0000a7802 */ /* 0x000fe40000000f00 */
[----:B------:R-:W-:Y:S02]  /*b1c0*/  IADD3 R7, R7, c[0x0][0x20], RZ ;  /* 0x0000080007077a10 */ /* 0x000fe40007ffe0ff */
[----:B------:R-:W-:Y:S05]  /*b1d0*/  CALL.REL.NOINC `($_ZN7cutlass13device_kernelIN5flash19enable_sm80_to_sm89INS1_16FlashAttnBwdSm80INS1_25CollectiveMainloopBwdSm80ILi2ELi2EN4cute5tupleIJNS5_1CILi64EEENS7_ILi128EEES8_EEENS_10bfloat16_tEfNS_4arch4Sm80ELb1ELb0ELb1ELb1ELb1ELb0ELb0ELb0ELi2ELi2ELi4ELi2ELb1EEENS1_21CollectiveEpilogueBwdISA_SB_SD_Li256ELb1ELb0ELi2EEENS1_25SingleTileBwdLPTSchedulerILb1ELi128ELb1EEEEEEEEEvNT_6ParamsE$_ZN4cute5tupleIJNS_15ArithmeticTupleIJiiEEEEEC2ERKS2_) ;  /* 0xffffdbe000007944 */ /* 0x000fea0003c3ffff */
[----:B------:R2:W5:Y:S04]  /*b1e0*/  LDL R9, [R1+0x1a0] ;  /* 0x0001a00001097983 */ /* 0x0005680000100800 */
[----:B------:R2:W5:Y:S01]  /*b1f0*/  LDL R8, [R1+0x19c] ;  /* 0x00019c0001087983 */ /* 0x0005620000100800 */
[----:B-1----:R-:W-:-:S04]  /*b200*/  MOV R7, 0x0 ;  /* 0x0000000000077802 */ /* 0x002fc80000000f00 */
[----:B------:R-:W-:Y:S05]  /*b210*/  RET.REL.NODEC R6 `(_ZN7cutlass13device_kernelIN5flash19enable_sm80_to_sm89INS1_16FlashAttnBwdSm80INS1_25CollectiveMainloopBwdSm80ILi2ELi2EN4cute5tupleIJNS5_1CILi64EEENS7_ILi128EEES8_EEENS_10bfloat16_tEfNS_4arch4Sm80ELb1ELb0ELb1ELb1ELb1ELb0ELb0ELb0ELi2ELi2ELi4ELi2ELb1EEENS1_21CollectiveEpilogueBwdISA_SB_SD_Li256ELb1ELb0ELi2EEENS1_25SingleTileBwdLPTSchedulerILb1ELi128ELb1EEEEEEEEEvNT_6ParamsE) ;  /* 0xffff4de006007950 */ /* 0x000fea0003c3ffff */
        .type           $_ZN7cutlass13device_kernelIN5flash19enable_sm80_to_sm89INS1_16FlashAttnBwdSm80INS1_25CollectiveMainloopBwdSm80ILi2ELi2EN4cute5tupleIJNS5_1CILi64EEENS7_ILi128EEES8_EEENS_10bfloat16_tEfNS_4arch4Sm80ELb1ELb0ELb1ELb1ELb1ELb0ELb0ELb0ELi2ELi2ELi4ELi2ELb1EEENS1_21CollectiveEpilogueBwdISA_SB_SD_Li256ELb1ELb0ELi2EEENS1_25SingleTileBwdLPTSchedulerILb1ELi128ELb1EEEEEEEEEvNT_6ParamsE$_ZZN4cuteplIJNS_15ArithmeticTupleIJiiEEEEJNS_1CILi0EEEiiiEEEDaRKNS1_IJDpT_EEERKNS1_IJDpT0_EEEENKUlDpRKT_E_clIJS2_iiiEEEDaSI_,@function
        .size           $_ZN7cutlass13device_kernelIN5flash19enable_sm80_to_sm89INS1_16FlashAttnBwdSm80INS1_25CollectiveMainloopBwdSm80ILi2ELi2EN4cute5tupleIJNS5_1CILi64EEENS7_ILi128EEES8_EEENS_10bfloat16_tEfNS_4arch4Sm80ELb1ELb0ELb1ELb1ELb1ELb0ELb0ELb0ELi2ELi2ELi4ELi2ELb1EEENS1_21CollectiveEpilogueBwdISA_SB_SD_Li256ELb1ELb0ELi2EEENS1_25SingleTileBwdLPTSchedulerILb1ELi128ELb1EEEEEEEEEvNT_6ParamsE$_ZZN4cuteplIJNS_15ArithmeticTupleIJiiEEEEJNS_1CILi0EEEiiiEEEDaRKNS1_IJDpT_EEERKNS1_IJDpT0_EEEENKUlDpRKT_E_clIJS2_iiiEEEDaSI_,($_ZN7cutlass13device_kernelIN5flash19enable_sm80_to_sm89INS1_16FlashAttnBwdSm80INS1_25CollectiveMainloopBwdSm80ILi2ELi2EN4cute5tupleIJNS5_1CILi64EEENS7_ILi128EEES8_EEENS_10bfloat16_tEfNS_4arch4Sm80ELb1ELb0ELb1ELb1ELb1ELb0ELb0ELb0ELi2ELi2ELi4ELi2ELb1EEENS1_21CollectiveEpilogueBwdISA_SB_SD_Li256ELb1ELb0ELi2EEENS1_25SingleTileBwdLPTSchedulerILb1ELi128ELb1EEEEEEEEEvNT_6ParamsE$_ZZN4cuteplIJNS_1CILi0EEES2_EJiEEEDaRKNS_15ArithmeticTupleIJDpT_EEERKNS3_IJDpT0_EEEENKUlDpRKT_E_clIJiS2_EEEDaSH_ - $_ZN7cutlass13device_kernelIN5flash19enable_sm80_to_sm89INS1_16FlashAttnBwdSm80INS1_25CollectiveMainloopBwdSm80ILi2ELi2EN4cute5tupleIJNS5_1CILi64EEENS7_ILi128EEES8_EEENS_10bfloat16_tEfNS_4arch4Sm80ELb1ELb0ELb1ELb1ELb1ELb0ELb0ELb0ELi2ELi2ELi4ELi2ELb1EEENS1_21CollectiveEpilogueBwdISA_SB_SD_Li256ELb1ELb0ELi2EEENS1_25SingleTileBwdLPTSchedulerILb1ELi128ELb1EEEEEEEEEvNT_6ParamsE$_ZZN4cuteplIJNS_15ArithmeticTupleIJiiEEEEJNS_1CILi0EEEiiiEEEDaRKNS1_IJDpT_EEERKNS1_IJDpT0_EEEENKUlDpRKT_E_clIJS2_iiiEEEDaSI_)
$_ZN7cutlass13device_kernelIN5flash19enable_sm80_to_sm89INS1_16FlashAttnBwdSm80INS1_25CollectiveMainloopBwdSm80ILi2ELi2EN4cute5tupleIJNS5_1CILi64EEENS7_ILi128EEES8_EEENS_10bfloat16_tEfNS_4arch4Sm80ELb1ELb0ELb1ELb1ELb1ELb0ELb0ELb0ELi2ELi2ELi4ELi2ELb1EEENS1_21CollectiveEpilogueBwdISA_SB_SD_Li256ELb1ELb0ELi2EEENS1_25SingleTileBwdLPTSchedulerILb1ELi128ELb1EEEEEEEEEvNT_6ParamsE$_ZZN4cuteplIJNS_15ArithmeticTupleIJiiEEEEJNS_1CILi0EEEiiiEEEDaRKNS1_IJDpT_EEERKNS1_IJDpT0_EEEENKUlDpRKT_E_clIJS2_iiiEEEDaSI_:
[----:B------:R-:W-:Y:S01]  /*b220*/  IADD3 R7, R1, 0x19c, RZ ;  /* 0x0000019c01077810 */ /* 0x000fe20007ffe0ff */
[----:B------:R-:W-:Y:S01]  /*b230*/  IMAD.MOV.U32 R78, RZ, RZ, R9 ;  /* 0x000000ffff4e7224 */ /* 0x000fe200078e0009 */
[----:B------:R-:W-:Y:S01]  /*b240*/  MOV R46, 0xb290 ;  /* 0x0000b290002e7802 */ /* 0x000fe20000000f00 */
[----:B------:R-:W-:Y:S01]  /*b250*/  IMAD.MOV.U32 R6, RZ, RZ, R27 ;  /* 0x000000ffff067224 */ /* 0x000fe200078e001b */
[----:B------:R-:W-:Y:S01]  /*b260*/  IADD3 R7, R7, c[0x0][0x20], RZ ;  /* 0x0000080007077a10 */ /* 0x000fe20007ffe0ff */
[----:B------:R-:W-:Y:S02]  /*b270*/  IMAD.MOV.U32 R9, RZ, RZ, R16 ;  /* 0x000000ffff097224 */ /* 0x000fe400078e0010 */
[----:B------:R-:W-:Y:S05]  /*b280*/  CALL.REL.NOINC `($_ZN7cutlass13device_kernelIN5flash19enable_sm80_to_sm89INS1_16FlashAttnBwdSm80INS1_25CollectiveMainloopBwdSm80ILi2ELi2EN4cute5tupleIJNS5_1CILi64EEENS7_ILi128EEES8_EEENS_10bfloat16_tEfNS_4arch4Sm80ELb1ELb0ELb1ELb1ELb1ELb0ELb0ELb0ELi2ELi2ELi4ELi2ELb1EEENS1_21CollectiveEpilogueBwdISA_SB_SD_Li256ELb1ELb0ELi2EEENS1_25SingleTileBwdLPTSchedulerILb1ELi128ELb1EEEEEEEEEvNT_6ParamsE$_ZN4cute5tupleIJNS_15ArithmeticTupleIJiiEEEiiiEEC2ERKS2_RKiS7_S7_) ;  /* 0xffffdb7000007944 */ /* 0x000fea0003c3ffff */
[----:B------:R2:W5:Y:S04]  /*b290*/  LDL R16, [R1+0x19c] ;  /* 0x00019c0001107983 */ /* 0x0005680000100800 */
[----:B-1----:R2:W5:Y:S04]  /*b2a0*/  LDL.64 R8, [R1+0x1a8] ;  /* 0x0001a80001087983 */ /* 0x0025680000100a00 */
[----:B------:R2:W5:Y:S01]  /*b2b0*/  LDL.64 R6, [R1+0x1a0] ;  /* 0x0001a00001067983 */ /* 0x0005620000100a00 */
[----:B------:R-:W-:-:S04]  /*b2c0*/  MOV R11, 0x0 ;  /* 0x00000000000b7802 */ /* 0x000fc80000000f00 */
[----:B------:R-:W-:Y:S05]  /*b2d0*/  RET.REL.NODEC R10 `(_ZN7cutlass13device_kernelIN5flash19enable_sm80_to_sm89INS1_16FlashAttnBwdSm80INS1_25CollectiveMainloopBwdSm80ILi2ELi2EN4cute5tupleIJNS5_1CILi64EEENS7_ILi128EEES8_EEENS_10bfloat16_tEfNS_4arch4Sm80ELb1ELb0ELb1ELb1ELb1ELb0ELb0ELb0ELi2ELi2ELi4ELi2ELb1EEENS1_21CollectiveEpilogueBwdISA_SB_SD_Li256ELb1ELb0ELi2EEENS1_25SingleTileBwdLPTSchedulerILb1ELi128ELb1EEEEEEEEEvNT_6ParamsE) ;  /* 0xffff4d200a007950 */ /* 0x000fea0003c3ffff */
        .type           $_ZN7cutlass13device_kernelIN5flash19enable_sm80_to_sm89INS1_16FlashAttnBwdSm80INS1_25CollectiveMainloopBwdSm80ILi2ELi2EN4cute5tupleIJNS5_1CILi64EEENS7_ILi128EEES8_EEENS_10bfloat16_tEfNS_4arch4Sm80ELb1ELb0ELb1ELb1ELb1ELb0ELb0ELb0ELi2ELi2ELi4ELi2ELb1EEENS1_21CollectiveEpilogueBwdISA_SB_SD_Li256ELb1ELb0ELi2EEENS1_25SingleTileBwdLPTSchedulerILb1ELi128ELb1EEEEEEEEEvNT_6ParamsE$_ZZN4cuteplIJNS_1CILi0EEES2_EJiEEEDaRKNS_15ArithmeticTupleIJDpT_EEERKNS3_IJDpT0_EEEENKUlDpRKT_E_clIJiS2_EEEDaSH_,@function
        .size           $_ZN7cutlass13device_kernelIN5flash19enable_sm80_to_sm89INS1_16FlashAttnBwdSm80INS1_25CollectiveMainloopBwdSm80ILi2ELi2EN4cute5tupleIJNS5_1CILi64EEENS7_ILi128EEES8_EEENS_10bfloat16_tEfNS_4arch4Sm80ELb1ELb0ELb1ELb1ELb1ELb0ELb0ELb0ELi2ELi2ELi4ELi2ELb1EEENS1_21CollectiveEpilogueBwdISA_SB_SD_Li256ELb1ELb0ELi2EEENS1_25SingleTileBwdLPTSchedulerILb1ELi128ELb1EEEEEEEEEvNT_6ParamsE$_ZZN4cuteplIJNS_1CILi0EEES2_EJiEEEDaRKNS_15ArithmeticTupleIJDpT_EEERKNS3_IJDpT0_EEEENKUlDpRKT_E_clIJiS2_EEEDaSH_,($_ZN7cutlass13device_kernelIN5flash19enable_sm80_to_sm89INS1_16FlashAttnBwdSm80INS1_25CollectiveMainloopBwdSm80ILi2ELi2EN4cute5tupleIJNS5_1CILi64EEENS7_ILi128EEES8_EEENS_10bfloat16_tEfNS_4arch4Sm80ELb1ELb0ELb1ELb1ELb1ELb0ELb0ELb0ELi2ELi2ELi4ELi2ELb1EEENS1_21CollectiveEpilogueBwdISA_SB_SD_Li256ELb1ELb0ELi2EEENS1_25SingleTileBwdLPTSchedulerILb1ELi128ELb1EEEEEEEEEvNT_6ParamsE$_ZZN4cuteplIJNS_1CILi0EEES2_EJiS2_EEEDaRKNS_15ArithmeticTupleIJDpT_EEERKNS3_IJDpT0_EEEENKUlDpRKT_E_clIJiS2_EEEDaSH_ - $_ZN7cutlass13device_kernelIN5flash19enable_sm80_to_sm89INS1_16FlashAttnBwdSm80INS1_25CollectiveMainloopBwdSm80ILi2ELi2EN4cute5tupleIJNS5_1CILi64EEENS7_ILi128EEES8_EEENS_10bfloat16_tEfNS_4arch4Sm80ELb1ELb0ELb1ELb1ELb1ELb0ELb0ELb0ELi2ELi2ELi4ELi2ELb1EEENS1_21CollectiveEpilogueBwdISA_SB_SD_Li256ELb1ELb0ELi2EEENS1_25SingleTileBwdLPTSchedulerILb1ELi128ELb1EEEEEEEEEvNT_6ParamsE$_ZZN4cuteplIJNS_1CILi0EEES2_EJiEEEDaRKNS_15ArithmeticTupleIJDpT_EEERKNS3_IJDpT0_EEEENKUlDpRKT_E_clIJiS2_EEEDaSH_)
$_ZN7cutlass13device_kernelIN5flash19enable_sm80_to_sm89INS1_16FlashAttnBwdSm80INS1_25CollectiveMainloopBwdSm80ILi2ELi2EN4cute5tupleIJNS5_1CILi64EEENS7_ILi128EEES8_EEENS_10bfloat16_tEfNS_4arch4Sm80ELb1ELb0ELb1ELb1ELb1ELb0ELb0ELb0ELi2ELi2ELi4ELi2ELb1EEENS1_21CollectiveEpilogueBwdISA_SB_SD_Li256ELb1ELb0ELi2EEENS1_25SingleTileBwdLPTSchedulerILb1ELi128ELb1EEEEEEEEEvNT_6ParamsE$_ZZN4cuteplIJNS_1CILi0EEES2_EJiEEEDaRKNS_15ArithmeticTupleIJDpT_EEERKNS3_IJDpT0_EEEENKUlDpRKT_E_clIJiS2_EEEDaSH_:
[----:B------:R-:W-:Y:S02]  /*b2e0*/  IADD3 R6, R1, 0x188, RZ ;  /* 0x0000018801067810 */ /* 0x000fe40007ffe0ff */
[----:B------:R-:W-:Y:S02]  /*b2f0*/  MOV R16, 0xb320 ;  /* 0x0000b32000107802 */ /* 0x000fe40000000f00 */
[----:B------:R-:W-:Y:S02]  /*b300*/  IADD3 R6, R6, c[0x0][0x20], RZ ;  /* 0x0000080006067a10 */ /* 0x000fe40007ffe0ff */
[----:B------:R-:W-:Y:S05]  /*b310*/  CALL.REL.NOINC `($_ZN7cutlass13device_kernelIN5flash19enable_sm80_to_sm89INS1_16FlashAttnBwdSm80INS1_25CollectiveMainloopBwdSm80ILi2ELi2EN4cute5tupleIJNS5_1CILi64EEENS7_ILi128EEES8_EEENS_10bfloat16_tEfNS_4arch4Sm80ELb1ELb0ELb1ELb1ELb1ELb0ELb0ELb0ELi2ELi2ELi4ELi2ELb1EEENS1_21CollectiveEpilogueBwdISA_SB_SD_Li256ELb1ELb0ELi2EEENS1_25SingleTileBwdLPTSchedulerILb1ELi128ELb1EEEEEEEEEvNT_6ParamsE$_ZN4cute5tupleIJiNS_1CILi0EEEEEC2ERKiRKS2_) ;  /* 0xffffdcf000007944 */ /* 0x000fea0003c3ffff */
[----:B------:R1:W5:Y:S01]  /*b320*/  LDL R7, [R1+0x188] ;  /* 0x0001880001077983 */ /* 0x0003620000100800 */
[----:B------:R-:W-:-:S04]  /*b330*/  MOV R11, 0x0 ;  /* 0x00000000000b7802 */ /* 0x000fc80000000f00 */
[----:B------:R-:W-:Y:S05]  /*b340*/  RET.REL.NODEC R10 `(_ZN7cutlass13device_kernelIN5flash19enable_sm80_to_sm89INS1_16FlashAttnBwdSm80INS1_25CollectiveMainloopBwdSm80ILi2ELi2EN4cute5tupleIJNS5_1CILi64EEENS7_ILi128EEES8_EEENS_10bfloat16_tEfNS_4arch4Sm80ELb1ELb0ELb1ELb1ELb1ELb0ELb0ELb0ELi2ELi2ELi4ELi2ELb1EEENS1_21CollectiveEpilogueBwdISA_SB_SD_Li256ELb1ELb0ELi2EEENS1_25SingleTileBwdLPTSchedulerILb1ELi128ELb1EEEEEEEEEvNT_6ParamsE) ;  /* 0xffff4cb00a007950 */ /* 0x000fea0003c3ffff */
        .type           $_ZN7cutlass13device_kernelIN5flash19enable_sm80_to_sm89INS1_16FlashAttnBwdSm80INS1_25CollectiveMainloopBwdSm80ILi2ELi2EN4cute5tupleIJNS5_1CILi64EEENS7_ILi128EEES8_EEENS_10bfloat16_tEfNS_4arch4Sm80ELb1ELb0ELb1ELb1ELb1ELb0ELb0ELb0ELi2ELi2ELi4ELi2ELb1EEENS1_21CollectiveEpilogueBwdISA_SB_SD_Li256ELb1ELb0ELi2EEENS1_25SingleTileBwdLPTSchedulerILb1ELi128ELb1EEEEEEEEEvNT_6ParamsE$_ZZN4cuteplIJNS_1CILi0EEES2_EJiS2_EEEDaRKNS_15ArithmeticTupleIJDpT_EEERKNS3_IJDpT0_EEEENKUlDpRKT_E_clIJiS2_EEEDaSH_,@function
        .size           $_ZN7cutlass13device_kernelIN5flash19enable_sm80_to_sm89INS1_16FlashAttnBwdSm80INS1_25CollectiveMainloopBwdSm80ILi2ELi2EN4cute5tupleIJNS5_1CILi64EEENS7_ILi128EEES8_EEENS_10bfloat16_tEfNS_4arch4Sm80ELb1ELb0ELb1ELb1ELb1ELb0ELb0ELb0ELi2ELi2ELi4ELi2ELb1EEENS1_21CollectiveEpilogueBwdISA_SB_SD_Li256ELb1ELb0ELi2EEENS1_25SingleTileBwdLPTSchedulerILb1ELi128ELb1EEEEEEEEEvNT_6ParamsE$_ZZN4cuteplIJNS_1CILi0EEES2_EJiS2_EEEDaRKNS_15ArithmeticTupleIJDpT_EEERKNS3_IJDpT0_EEEENKUlDpRKT_E_clIJiS2_EEEDaSH_,($_ZN7cutlass13device_kernelIN5flash19enable_sm80_to_sm89INS1_16FlashAttnBwdSm80INS1_25CollectiveMainloopBwdSm80ILi2ELi2EN4cute5tupleIJNS5_1CILi64EEENS7_ILi128EEES8_EEENS_10bfloat16_tEfNS_4arch4Sm80ELb1ELb0ELb1ELb1ELb1ELb0ELb0ELb0ELi2ELi2ELi4ELi2ELb1EEENS1_21CollectiveEpilogueBwdISA_SB_SD_Li256ELb1ELb0ELi2EEENS1_25SingleTileBwdLPTSchedulerILb1ELi128ELb1EEEEEEEEEvNT_6ParamsE$_ZZN4cuteplIJNS_1CILi0EEES2_iEJS2_S2_S2_iEEEDaRKNS_15ArithmeticTupleIJDpT_EEERKNS3_IJDpT0_EEEENKUlDpRKT_E_clIJS2_S2_iiEEEDaSH_ - $_ZN7cutlass13device_kernelIN5flash19enable_sm80_to_sm89INS1_16FlashAttnBwdSm80INS1_25CollectiveMainloopBwdSm80ILi2ELi2EN4cute5tupleIJNS5_1CILi64EEENS7_ILi128EEES8_EEENS_10bfloat16_tEfNS_4arch4Sm80ELb1ELb0ELb1ELb1ELb1ELb0ELb0ELb0ELi2ELi2ELi4ELi2ELb1EEENS1_21CollectiveEpilogueBwdISA_SB_SD_Li256ELb1ELb0ELi2EEENS1_25SingleTileBwdLPTSchedulerILb1ELi128ELb1EEEEEEEEEvNT_6ParamsE$_ZZN4cuteplIJNS_1CILi0EEES2_EJiS2_EEEDaRKNS_15ArithmeticTupleIJDpT_EEERKNS3_IJDpT0_EEEENKUlDpRKT_E_clIJiS2_EEEDaSH_)
$_ZN7cutlass13device_kernelIN5flash19enable_sm80_to_sm89INS1_16FlashAttnBwdSm80INS1_25CollectiveMainloopBwdSm80ILi2ELi2EN4cute5tupleIJNS5_1CILi64EEENS7_ILi128EEES8_EEENS_10bfloat16_tEfNS_4arch4Sm80ELb1ELb0ELb1ELb1ELb1ELb0ELb0ELb0ELi2ELi2ELi4ELi2ELb1EEENS1_21CollectiveEpilogueBwdISA_SB_SD_Li256ELb1ELb0ELi2EEENS1_25SingleTileBwdLPTSchedulerILb1ELi128ELb1EEEEEEEEEvNT_6ParamsE$_ZZN4cuteplIJNS_1CILi0EEES2_EJiS2_EEEDaRKNS_15ArithmeticTupleIJDpT_EEERKNS3_IJDpT0_EEEENKUlDpRKT_E_clIJiS2_EEEDaSH_:
[----:B------:R-:W-:Y:S02]  /*b350*/  IADD3 R6, R1, 0x188, RZ ;  /* 0x0000018801067810 */ /* 0x000fe40007ffe0ff */
[----:B------:R-:W-:Y:S02]  /*b360*/  MOV R16, 0xb390 ;  /* 0x0000b39000107802 */ /* 0x000fe40000000f00 */
[----:B------:R-:W-:Y:S02]  /*b370*/  IADD3 R6, R6, c[0x0][0x20], RZ ;  /* 0x0000080006067a10 */ /* 0x000fe40007ffe0ff */
[----:B------:R-:W-:Y:S05]  /*b380*/  CALL.REL.NOINC `($_ZN7cutlass13device_kernelIN5flash19enable_sm80_to_sm89INS1_16FlashAttnBwdSm80INS1_25CollectiveMainloopBwdSm80ILi2ELi2EN4cute5tupleIJNS5_1CILi64EEENS7_ILi128EEES8_EEENS_10bfloat16_tEfNS_4arch4Sm80ELb1ELb0ELb1ELb1ELb1ELb0ELb0ELb0ELi2ELi2ELi4ELi2ELb1EEENS1_21CollectiveEpilogueBwdISA_SB_SD_Li256ELb1ELb0ELi2EEENS1_25SingleTileBwdLPTSchedulerILb1ELi128ELb1EEEEEEEEEvNT_6ParamsE$_ZN4cute5tupleIJiNS_1CILi0EEEEEC2ERKiRKS2_) ;  /* 0xffffdc8000007944 */ /* 0x000fea0003c3ffff */
[----:B------:R1:W5:Y:S01]  /*b390*/  LDL R200, [R1+0x188] ;  /* 0x0001880001c87983 */ /* 0x0003620000100800 */
[----:B------:R-:W-:-:S04]  /*b3a0*/  MOV R11, 0x0 ;  /* 0x00000000000b7802 */ /* 0x000fc80000000f00 */
[----:B------:R-:W-:Y:S05]  /*b3b0*/  RET.REL.NODEC R10 `(_ZN7cutlass13device_kernelIN5flash19enable_sm80_to_sm89INS1_16FlashAttnBwdSm80INS1_25CollectiveMainloopBwdSm80ILi2ELi2EN4cute5tupleIJNS5_1CILi64EEENS7_ILi128EEES8_EEENS_10bfloat16_tEfNS_4arch4Sm80ELb1ELb0ELb1ELb1ELb1ELb0ELb0ELb0ELi2ELi2ELi4ELi2ELb1EEENS1_21CollectiveEpilogueBwdISA_SB_SD_Li256ELb1ELb0ELi2EEENS1_25SingleTileBwdLPTSchedulerILb1ELi128ELb1EEEEEEEEEvNT_6ParamsE) ;  /* 0xffff4c400a007950 */ /* 0x000fea0003c3ffff */
        .type           $_ZN7cutlass13device_kernelIN5flash19enable_sm80_to_sm89INS1_16FlashAttnBwdSm80INS1_25CollectiveMainloopBwdSm80ILi2ELi2EN4cute5tupleIJNS5_1CILi64EEENS7_ILi128EEES8_EEENS_10bfloat16_tEfNS_4arch4Sm80ELb1ELb0ELb1ELb1ELb1ELb0ELb0ELb0ELi2ELi2ELi4ELi2ELb1EEENS1_21CollectiveEpilogueBwdISA_SB_SD_Li256ELb1ELb0ELi2EEENS1_25SingleTileBwdLPTSchedulerILb1ELi128ELb1EEEEEEEEEvNT_6ParamsE$_ZZN4cuteplIJNS_1CILi0EEES2_iEJS2_S2_S2_iEEEDaRKNS_15ArithmeticTupleIJDpT_EEERKNS3_IJDpT0_EEEENKUlDpRKT_E_clIJS2_S2_iiEEEDaSH_,@function
        .size           $_ZN7cutlass13device_kernelIN5flash19enable_sm80_to_sm89INS1_16FlashAttnBwdSm80INS1_25CollectiveMainloopBwdSm80ILi2ELi2EN4cute5tupleIJNS5_1CILi64EEENS7_ILi128EEES8_EEENS_10bfloat16_tEfNS_4arch4Sm80ELb1ELb0ELb1ELb1ELb1ELb0ELb0ELb0ELi2ELi2ELi4ELi2ELb1EEENS1_21CollectiveEpilogueBwdISA_SB_SD_Li256ELb1ELb0ELi2EEENS1_25SingleTileBwdLPTSchedulerILb1ELi128ELb1EEEEEEEEEvNT_6ParamsE$_ZZN4cuteplIJNS_1CILi0EEES2_iEJS2_S2_S2_iEEEDaRKNS_15ArithmeticTupleIJDpT_EEERKNS3_IJDpT0_EEEENKUlDpRKT_E_clIJS2_S2_iiEEEDaSH_,($_ZN7cutlass13device_kernelIN5flash19enable_sm80_to_sm89INS1_16FlashAttnBwdSm80INS1_25CollectiveMainloopBwdSm80ILi2ELi2EN4cute5tupleIJNS5_1CILi64EEENS7_ILi128EEES8_EEENS_10bfloat16_tEfNS_4arch4Sm80ELb1ELb0ELb1ELb1ELb1ELb0ELb0ELb0ELi2ELi2ELi4ELi2ELb1EEENS1_21CollectiveEpilogueBwdISA_SB_SD_Li256ELb1ELb0ELi2EEENS1_25SingleTileBwdLPTSchedulerILb1ELi128ELb1EEEEEEEEEvNT_6ParamsE$_ZZN4cuteplIJNS_1CILi0EEEiEJS2_S2_iiEEEDaRKNS_15ArithmeticTupleIJDpT_EEERKNS3_IJDpT0_EEEENKUlDpRKT_E_clIJS2_iiiEEEDaSH_ - $_ZN7cutlass13device_kernelIN5flash19enable_sm80_to_sm89INS1_16FlashAttnBwdSm80INS1_25CollectiveMainloopBwdSm80ILi2ELi2EN4cute5tupleIJNS5_1CILi64EEENS7_ILi128EEES8_EEENS_10bfloat16_tEfNS_4arch4Sm80ELb1ELb0ELb1ELb1ELb1ELb0ELb0ELb0ELi2ELi2ELi4ELi2ELb1EEENS1_21CollectiveEpilogueBwdISA_SB_SD_Li256ELb1ELb0ELi2EEENS1_25SingleTileBwdLPTSchedulerILb1ELi128ELb1EEEEEEEEEvNT_6ParamsE$_ZZN4cuteplIJNS_1CILi0EEES2_iEJS2_S2_S2_iEEEDaRKNS_15ArithmeticTupleIJDpT_EEERKNS3_IJDpT0_EEEENKUlDpRKT_E_clIJS2_S2_iiEEEDaSH_)
$_ZN7cutlass13device_kernelIN5flash19enable_sm80_to_sm89INS1_16FlashAttnBwdSm80INS1_25CollectiveMainloopBwdSm80ILi2ELi2EN4cute5tupleIJNS5_1CILi64EEENS7_ILi128EEES8_EEENS_10bfloat16_tEfNS_4arch4Sm80ELb1ELb0ELb1ELb1ELb1ELb0ELb0ELb0ELi2ELi2ELi4ELi2ELb1EEENS1_21CollectiveEpilogueBwdISA_SB_SD_Li256ELb1ELb0ELi2EEENS1_25SingleTileBwdLPTSchedulerILb1ELi128ELb1EEEEEEEEEvNT_6ParamsE$_ZZN4cuteplIJNS_1CILi0EEES2_iEJS2_S2_S2_iEEEDaRKNS_15ArithmeticTupleIJDpT_EEERKNS3_IJDpT0_EEEENKUlDpRKT_E_clIJS2_S2_iiEEEDaSH_:
[----:B------:R-:W-:Y:S02]  /*b3c0*/  IADD3 R10, R1, 0x19c, RZ ;  /* 0x0000019c010a7810 */ /* 0x000fe40007ffe0ff */
[----:B------:R-:W-:Y:S02]  /*b3d0*/  MOV R18, 0xb400 ;  /* 0x0000b40000127802 */ /* 0x000fe40000000f00 */
[----:B------:R-:W-:Y:S02]  /*b3e0*/  IADD3 R10, R10, c[0x0][0x20], RZ ;  /* 0x000008000a0a7a10 */ /* 0x000fe40007ffe0ff */
[----:B------:R-:W-:Y:S05]  /*b3f0*/  CALL.REL.NOINC `($_ZN7cutlass13device_kernelIN5flash19enable_sm80_to_sm89INS1_16FlashAttnBwdSm80INS1_25CollectiveMainloopBwdSm80ILi2ELi2EN4cute5tupleIJNS5_1CILi64EEENS7_ILi128EEES8_EEENS_10bfloat16_tEfNS_4arch4Sm80ELb1ELb0ELb1ELb1ELb1ELb0ELb0ELb0ELi2ELi2ELi4ELi2ELb1EEENS1_21CollectiveEpilogueBwdISA_SB_SD_Li256ELb1ELb0ELi2EEENS1_25SingleTileBwdLPTSchedulerILb1ELi128ELb1EEEEEEEEEvNT_6ParamsE$_ZN4cute5tupleIJNS_1CILi0EEES2_iiEEC2ERKS2_S5_RKiS7_) ;  /* 0xffffdad000007944 */ /* 0x000fea0003c3ffff */
[----:B------:R2:W5:Y:S04]  /*b400*/  LDL R46, [R1+0x1a0] ;  /* 0x0001a000012e7983 */ /* 0x0005680000100800 */
[----:B-1----:R2:W5:Y:S01]  /*b410*/  LDL R10, [R1+0x19c] ;  /* 0x00019c00010a7983 */ /* 0x0025620000100800 */
[----:B------:R-:W-:-:S04]  /*b420*/  MOV R7, 0x0 ;  /* 0x0000000000077802 */ /* 0x000fc80000000f00 */
[----:B------:R-:W-:Y:S05]  /*b430*/  RET.REL.NODEC R6 `(_ZN7cutlass13device_kernelIN5flash19enable_sm80_to_sm89INS1_16FlashAttnBwdSm80INS1_25CollectiveMainloopBwdSm80ILi2ELi2EN4cute5tupleIJNS5_1CILi64EEENS7_ILi128EEES8_EEENS_10bfloat16_tEfNS_4arch4Sm80ELb1ELb0ELb1ELb1ELb1ELb0ELb0ELb0ELi2ELi2ELi4ELi2ELb1EEENS1_21CollectiveEpilogueBwdISA_SB_SD_Li256ELb1ELb0ELi2EEENS1_25SingleTileBwdLPTSchedulerILb1ELi128ELb1EEEEEEEEEvNT_6ParamsE) ;  /* 0xffff4bc006007950 */ /* 0x000fea0003c3ffff */
        .type           $_ZN7cutlass13device_kernelIN5flash19enable_sm80_to_sm89INS1_16FlashAttnBwdSm80INS1_25CollectiveMainloopBwdSm80ILi2ELi2EN4cute5tupleIJNS5_1CILi64EEENS7_ILi128EEES8_EEENS_10bfloat16_tEfNS_4arch4Sm80ELb1ELb0ELb1ELb1ELb1ELb0ELb0ELb0ELi2ELi2ELi4ELi2ELb1EEENS1_21CollectiveEpilogueBwdISA_SB_SD_Li256ELb1ELb0ELi2EEENS1_25SingleTileBwdLPTSchedulerILb1ELi128ELb1EEEEEEEEEvNT_6ParamsE$_ZZN4cuteplIJNS_1CILi0EEEiEJS2_S2_iiEEEDaRKNS_15ArithmeticTupleIJDpT_EEERKNS3_IJDpT0_EEEENKUlDpRKT_E_clIJS2_iiiEEEDaSH_,@function
        .size           $_ZN7cutlass13device_kernelIN5flash19enable_sm80_to_sm89INS1_16FlashAttnBwdSm80INS1_25CollectiveMainloopBwdSm80ILi2ELi2EN4cute5tupleIJNS5_1CILi64EEENS7_ILi128EEES8_EEENS_10bfloat16_tEfNS_4arch4Sm80ELb1ELb0ELb1ELb1ELb1ELb0ELb0ELb0ELi2ELi2ELi4ELi2ELb1EEENS1_21CollectiveEpilogueBwdISA_SB_SD_Li256ELb1ELb0ELi2EEENS1_25SingleTileBwdLPTSchedulerILb1ELi128ELb1EEEEEEEEEvNT_6ParamsE$_ZZN4cuteplIJNS_1CILi0EEEiEJS2_S2_iiEEEDaRKNS_15ArithmeticTupleIJDpT_EEERKNS3_IJDpT0_EEEENKUlDpRKT_E_clIJS2_iiiEEEDaSH_,($_ZN7cutlass13device_kernelIN5flash19enable_sm80_to_sm89INS1_16FlashAttnBwdSm80INS1_25CollectiveMainloopBwdSm80ILi2ELi2EN4cute5tupleIJNS5_1CILi64EEENS7_ILi128EEES8_EEENS_10bfloat16_tEfNS_4arch4Sm80ELb1ELb0ELb1ELb1ELb1ELb0ELb0ELb0ELi2ELi2ELi4ELi2ELb1EEENS1_21CollectiveEpilogueBwdISA_SB_SD_Li256ELb1ELb0ELi2EEENS1_25SingleTileBwdLPTSchedulerILb1ELi128ELb1EEEEEEEEEvNT_6ParamsE$_ZZN4cuteplIJiEJNS_1CILi0EEEEEEDaRKNS_15ArithmeticTupleIJDpT_EEERKNS3_IJDpT0_EEEENKUlDpRKT_E_clIJiEEEDaSH_ - $_ZN7cutlass13device_kernelIN5flash19enable_sm80_to_sm89INS1_16FlashAttnBwdSm80INS1_25CollectiveMainloopBwdSm80ILi2ELi2EN4cute5tupleIJNS5_1CILi64EEENS7_ILi128EEES8_EEENS_10bfloat16_tEfNS_4arch4Sm80ELb1ELb0ELb1ELb1ELb1ELb0ELb0ELb0ELi2ELi2ELi4ELi2ELb1EEENS1_21CollectiveEpilogueBwdISA_SB_SD_Li256ELb1ELb0ELi2EEENS1_25SingleTileBwdLPTSchedulerILb1ELi128ELb1EEEEEEEEEvNT_6ParamsE$_ZZN4cuteplIJNS_1CILi0EEEiEJS2_S2_iiEEEDaRKNS_15ArithmeticTupleIJDpT_EEERKNS3_IJDpT0_EEEENKUlDpRKT_E_clIJS2_iiiEEEDaSH_)
$_ZN7cutlass13device_kernelIN5flash19enable_sm80_to_sm89INS1_16FlashAttnBwdSm80INS1_25CollectiveMainloopBwdSm80ILi2ELi2EN4cute5tupleIJNS5_1CILi64EEENS7_ILi128EEES8_EEENS_10bfloat16_tEfNS_4arch4Sm80ELb1ELb0ELb1ELb1ELb1ELb0ELb0ELb0ELi2ELi2ELi4ELi2ELb1EEENS1_21CollectiveEpilogueBwdISA_SB_SD_Li256ELb1ELb0ELi2EEENS1_25SingleTileBwdLPTSchedulerILb1ELi128ELb1EEEEEEEEEvNT_6ParamsE$_ZZN4cuteplIJNS_1CILi0EEEiEJS2_S2_iiEEEDaRKNS_15ArithmeticTupleIJDpT_EEERKNS3_IJDpT0_EEEENKUlDpRKT_E_clIJS2_iiiEEEDaSH_:
[----:B------:R-:W-:Y:S01]  /*b440*/  IADD3 R7, R1, 0x19c, RZ ;  /* 0x0000019c01077810 */ /* 0x000fe20007ffe0ff */
[----:B------:R-:W-:Y:S01]  /*b450*/  IMAD.MOV.U32 R46, RZ, RZ, R6 ;  /* 0x000000ffff2e7224 */ /* 0x000fe200078e0006 */
[----:B------:R-:W-:Y:S01]  /*b460*/  MOV R18, 0xb4a0 ;  /* 0x0000b4a000127802 */ /* 0x000fe20000000f00 */
[----:B------:R-:W-:Y:S01]  /*b470*/  IMAD.MOV.U32 R6, RZ, RZ, R27 ;  /* 0x000000ffff067224 */ /* 0x000fe200078e001b */
[----:B------:R-:W-:Y:S02]  /*b480*/  IADD3 R7, R7, c[0x0][0x20], RZ ;  /* 0x0000080007077a10 */ /* 0x000fe40007ffe0ff */
[----:B------:R-:W-:Y:S05]  /*b490*/  CALL.REL.NOINC `($_ZN7cutlass13device_kernelIN5flash19enable_sm80_to_sm89INS1_16FlashAttnBwdSm80INS1_25CollectiveMainloopBwdSm80ILi2ELi2EN4cute5tupleIJNS5_1CILi64EEENS7_ILi128EEES8_EEENS_10bfloat16_tEfNS_4arch4Sm80ELb1ELb0ELb1ELb1ELb1ELb0ELb0ELb0ELi2ELi2ELi4ELi2ELb1EEENS1_21CollectiveEpilogueBwdISA_SB_SD_Li256ELb1ELb0ELi2EEENS1_25SingleTileBwdLPTSchedulerILb1ELi128ELb1EEEEEEEEEvNT_6ParamsE$_ZN4cute5tupleIJNS_1CILi0EEEiiiEEC2ERKS2_RKiS7_S7_) ;  /* 0xffffdad000007944 */ /* 0x000fea0003c3ffff */
[----:B------:R1:W5:Y:S04]  /*b4a0*/  LDL R18, [R1+0x19c] ;  /* 0x00019c0001127983 */ /* 0x0003680000100800 */
[----:B------:R1:W5:Y:S01]  /*b4b0*/  LDL.64 R6, [R1+0x1a0] ;  /* 0x0001a00001067983 */ /* 0x0003620000100a00 */
[----:B------:R-:W-:-:S04]  /*b4c0*/  MOV R11, 0x0 ;  /* 0x00000000000b7802 */ /* 0x000fc80000000f00 */
[----:B------:R-:W-:Y:S05]  /*b4d0*/  RET.REL.NODEC R10 `(_ZN7cutlass13device_kernelIN5flash19enable_sm80_to_sm89INS1_16FlashAttnBwdSm80INS1_25CollectiveMainloopBwdSm80ILi2ELi2EN4cute5tupleIJNS5_1CILi64EEENS7_ILi128EEES8_EEENS_10bfloat16_tEfNS_4arch4Sm80ELb1ELb0ELb1ELb1ELb1ELb0ELb0ELb0ELi2ELi2ELi4ELi2ELb1EEENS1_21CollectiveEpilogueBwdISA_SB_SD_Li256ELb1ELb0ELi2EEENS1_25SingleTileBwdLPTSchedulerILb1ELi128ELb1EEEEEEEEEvNT_6ParamsE) ;  /* 0xffff4b200a007950 */ /* 0x000fea0003c3ffff */
        .type           $_ZN7cutlass13device_kernelIN5flash19enable_sm80_to_sm89INS1_16FlashAttnBwdSm80INS1_25CollectiveMainloopBwdSm80ILi2ELi2EN4cute5tupleIJNS5_1CILi64EEENS7_ILi128EEES8_EEENS_10bfloat16_tEfNS_4arch4Sm80ELb1ELb0ELb1ELb1ELb1ELb0ELb0ELb0ELi2ELi2ELi4ELi2ELb1EEENS1_21CollectiveEpilogueBwdISA_SB_SD_Li256ELb1ELb0ELi2EEENS1_25SingleTileBwdLPTSchedulerILb1ELi128ELb1EEEEEEEEEvNT_6ParamsE$_ZZN4cuteplIJiEJNS_1CILi0EEEEEEDaRKNS_15ArithmeticTupleIJDpT_EEERKNS3_IJDpT0_EEEENKUlDpRKT_E_clIJiEEEDaSH_,@function
        .size           $_ZN7cutlass13device_kernelIN5flash19enable_sm80_to_sm89INS1_16FlashAttnBwdSm80INS1_25CollectiveMainloopBwdSm80ILi2ELi2EN4cute5tupleIJNS5_1CILi64EEENS7_ILi128EEES8_EEENS_10bfloat16_tEfNS_4arch4Sm80ELb1ELb0ELb1ELb1ELb1ELb0ELb0ELb0ELi2ELi2ELi4ELi2ELb1EEENS1_21CollectiveEpilogueBwdISA_SB_SD_Li256ELb1ELb0ELi2EEENS1_25SingleTileBwdLPTSchedulerILb1ELi128ELb1EEEEEEEEEvNT_6ParamsE$_ZZN4cuteplIJiEJNS_1CILi0EEEEEEDaRKNS_15ArithmeticTupleIJDpT_EEERKNS3_IJDpT0_EEEENKUlDpRKT_E_clIJiEEEDaSH_,($_ZN7cutlass13device_kernelIN5flash19enable_sm80_to_sm89INS1_16FlashAttnBwdSm80INS1_25CollectiveMainloopBwdSm80ILi2ELi2EN4cute5tupleIJNS5_1CILi64EEENS7_ILi128EEES8_EEENS_10bfloat16_tEfNS_4arch4Sm80ELb1ELb0ELb1ELb1ELb1ELb0ELb0ELb0ELi2ELi2ELi4ELi2ELb1EEENS1_21CollectiveEpilogueBwdISA_SB_SD_Li256ELb1ELb0ELi2EEENS1_25SingleTileBwdLPTSchedulerILb1ELi128ELb1EEEEEEEEEvNT_6ParamsE$_ZZN4cuteplIJiEJNS_1CILi0EEEiEEEDaRKNS_15ArithmeticTupleIJDpT_EEERKNS3_IJDpT0_EEEENKUlDpRKT_E_clIJiiEEEDaSH_ - $_ZN7cutlass13device_kernelIN5flash19enable_sm80_to_sm89INS1_16FlashAttnBwdSm80INS1_25CollectiveMainloopBwdSm80ILi2ELi2EN4cute5tupleIJNS5_1CILi64EEENS7_ILi128EEES8_EEENS_10bfloat16_tEfNS_4arch4Sm80ELb1ELb0ELb1ELb1ELb1ELb0ELb0ELb0ELi2ELi2ELi4ELi2ELb1EEENS1_21CollectiveEpilogueBwdISA_SB_SD_Li256ELb1ELb0ELi2EEENS1_25SingleTileBwdLPTSchedulerILb1ELi128ELb1EEEEEEEEEvNT_6ParamsE$_ZZN4cuteplIJiEJNS_1CILi0EEEEEEDaRKNS_15ArithmeticTupleIJDpT_EEERKNS3_IJDpT0_EEEENKUlDpRKT_E_clIJiEEEDaSH_)
$_ZN7cutlass13device_kernelIN5flash19enable_sm80_to_sm89INS1_16FlashAttnBwdSm80INS1_25CollectiveMainloopBwdSm80ILi2ELi2EN4cute5tupleIJNS5_1CILi64EEENS7_ILi128EEES8_EEENS_10bfloat16_tEfNS_4arch4Sm80ELb1ELb0ELb1ELb1ELb1ELb0ELb0ELb0ELi2ELi2ELi4ELi2ELb1EEENS1_21CollectiveEpilogueBwdISA_SB_SD_Li256ELb1ELb0ELi2EEENS1_25SingleTileBwdLPTSchedulerILb1ELi128ELb1EEEEEEEEEvNT_6ParamsE$_ZZN4cuteplIJiEJNS_1CILi0EEEEEEDaRKNS_15ArithmeticTupleIJDpT_EEERKNS3_IJDpT0_EEEENKUlDpRKT_E_clIJiEEEDaSH_:
[----:B------:R-:W-:Y:S02]  /*b4e0*/  IADD3 R6, R1, 0x188, RZ ;  /* 0x0000018801067810 */ /* 0x000fe40007ffe0ff */
[----:B------:R-:W-:Y:S02]  /*b4f0*/  MOV R16, 0xb520 ;  /* 0x0000b52000107802 */ /* 0x000fe40000000f00 */
[----:B------:R-:W-:Y:S02]  /*b500*/  IADD3 R6, R6, c[0x0][0x20], RZ ;  /* 0x0000080006067a10 */ /* 0x000fe40007ffe0ff */
[----:B------:R-:W-:Y:S05]  /*b510*/  CALL.REL.NOINC `($_ZN7cutlass13device_kernelIN5flash19enable_sm80_to_sm89INS1_16FlashAttnBwdSm80INS1_25CollectiveMainloopBwdSm80ILi2ELi2EN4cute5tupleIJNS5_1CILi64EEENS7_ILi128EEES8_EEENS_10bfloat16_tEfNS_4arch4Sm80ELb1ELb0ELb1ELb1ELb1ELb0ELb0ELb0ELi2ELi2ELi4ELi2ELb1EEENS1_21CollectiveEpilogueBwdISA_SB_SD_Li256ELb1ELb0ELi2EEENS1_25SingleTileBwdLPTSchedulerILb1ELi128ELb1EEEEEEEEEvNT_6ParamsE$_ZN4cute5tupleIJiEEC2ERKi) ;  /* 0xffffdaa000007944 */ /* 0x000fea0003c3ffff */
[----:B------:R1:W5:Y:S01]  /*b520*/  LDL R6, [R1+0x188] ;  /* 0x0001880001067983 */ /* 0x0003620000100800 */
[----:B------:R-:W-:-:S04]  /*b530*/  MOV R21, 0x0 ;  /* 0x0000000000157802 */ /* 0x000fc80000000f00 */
[----:B------:R-:W-:Y:S05]  /*b540*/  RET.REL.NODEC R20 `(_ZN7cutlass13device_kernelIN5flash19enable_sm80_to_sm89INS1_16FlashAttnBwdSm80INS1_25CollectiveMainloopBwdSm80ILi2ELi2EN4cute5tupleIJNS5_1CILi64EEENS7_ILi128EEES8_EEENS_10bfloat16_tEfNS_4arch4Sm80ELb1ELb0ELb1ELb1ELb1ELb0ELb0ELb0ELi2ELi2ELi4ELi2ELb1EEENS1_21CollectiveEpilogueBwdISA_SB_SD_Li256ELb1ELb0ELi2EEENS1_25SingleTileBwdLPTSchedulerILb1ELi128ELb1EEEEEEEEEvNT_6ParamsE) ;  /* 0xffff4ab014007950 */ /* 0x000fea0003c3ffff */
        .type           $_ZN7cutlass13device_kernelIN5flash19enable_sm80_to_sm89INS1_16FlashAttnBwdSm80INS1_25CollectiveMainloopBwdSm80ILi2ELi2EN4cute5tupleIJNS5_1CILi64EEENS7_ILi128EEES8_EEENS_10bfloat16_tEfNS_4arch4Sm80ELb1ELb0ELb1ELb1ELb1ELb0ELb0ELb0ELi2ELi2ELi4ELi2ELb1EEENS1_21CollectiveEpilogueBwdISA_SB_SD_Li256ELb1ELb0ELi2EEENS1_25SingleTileBwdLPTSchedulerILb1ELi128ELb1EEEEEEEEEvNT_6ParamsE$_ZZN4cuteplIJiEJNS_1CILi0EEEiEEEDaRKNS_15ArithmeticTupleIJDpT_EEERKNS3_IJDpT0_EEEENKUlDpRKT_E_clIJiiEEEDaSH_,@function
        .size           $_ZN7cutlass13device_kernelIN5flash19enable_sm80_to_sm89INS1_16FlashAttnBwdSm80INS1_25CollectiveMainloopBwdSm80ILi2ELi2EN4cute5tupleIJNS5_1CILi64EEENS7_ILi128EEES8_EEENS_10bfloat16_tEfNS_4arch4Sm80ELb1ELb0ELb1ELb1ELb1ELb0ELb0ELb0ELi2ELi2ELi4ELi2ELb1EEENS1_21CollectiveEpilogueBwdISA_SB_SD_Li256ELb1ELb0ELi2EEENS1_25SingleTileBwdLPTSchedulerILb1ELi128ELb1EEEEEEEEEvNT_6ParamsE$_ZZN4cuteplIJiEJNS_1CILi0EEEiEEEDaRKNS_15ArithmeticTupleIJDpT_EEERKNS3_IJDpT0_EEEENKUlDpRKT_E_clIJiiEEEDaSH_,($_ZN7cutlass13device_kernelIN5flash19enable_sm80_to_sm89INS1_16FlashAttnBwdSm80INS1_25CollectiveMainloopBwdSm80ILi2ELi2EN4cute5tupleIJNS5_1CILi64EEENS7_ILi128EEES8_EEENS_10bfloat16_tEfNS_4arch4Sm80ELb1ELb0ELb1ELb1ELb1ELb0ELb0ELb0ELi2ELi2ELi4ELi2ELb1EEENS1_21CollectiveEpilogueBwdISA_SB_SD_Li256ELb1ELb0ELi2EEENS1_25SingleTileBwdLPTSchedulerILb1ELi128ELb1EEEEEEEEEvNT_6ParamsE$_ZZN4cuteplIJiiEJNS_1CILi0EEES2_EEEDaRKNS_15ArithmeticTupleIJDpT_EEERKNS3_IJDpT0_EEEENKUlDpRKT_E_clIJiiEEEDaSH_ - $_ZN7cutlass13device_kernelIN5flash19enable_sm80_to_sm89INS1_16FlashAttnBwdSm80INS1_25CollectiveMainloopBwdSm80ILi2ELi2EN4cute5tupleIJNS5_1CILi64EEENS7_ILi128EEES8_EEENS_10bfloat16_tEfNS_4arch4Sm80ELb1ELb0ELb1ELb1ELb1ELb0ELb0ELb0ELi2ELi2ELi4ELi2ELb1EEENS1_21CollectiveEpilogueBwdISA_SB_SD_Li256ELb1ELb0ELi2EEENS1_25SingleTileBwdLPTSchedulerILb1ELi128ELb1EEEEEEEEEvNT_6ParamsE$_ZZN4cuteplIJiEJNS_1CILi0EEEiEEEDaRKNS_15ArithmeticTupleIJDpT_EEERKNS3_IJDpT0_EEEENKUlDpRKT_E_clIJiiEEEDaSH_)
$_ZN7cutlass13device_kernelIN5flash19enable_sm80_to_sm89INS1_16FlashAttnBwdSm80INS1_25CollectiveMainloopBwdSm80ILi2ELi2EN4cute5tupleIJNS5_1CILi64EEENS7_ILi128EEES8_EEENS_10bfloat16_tEfNS_4arch4Sm80ELb1ELb0ELb1ELb1ELb1ELb0ELb0ELb0ELi2ELi2ELi4ELi2ELb1EEENS1_21CollectiveEpilogueBwdISA_SB_SD_Li256ELb1ELb0ELi2EEENS1_25SingleTileBwdLPTSchedulerILb1ELi128ELb1EEEEEEEEEvNT_6ParamsE$_ZZN4cuteplIJiEJNS_1CILi0EEEiEEEDaRKNS_15ArithmeticTupleIJDpT_EEERKNS3_IJDpT0_EEEENKUlDpRKT_E_clIJiiEEEDaSH_:
[----:B------:R-:W-:Y:S02]  /*b550*/  IADD3 R7, R1, 0x19c, RZ ;  /* 0x0000019c01077810 */ /* 0x000fe40007ffe0ff */
[----:B------:R-:W-:Y:S02]  /*b560*/  MOV R8, 0xb590 ;  /* 0x0000b59000087802 */ /* 0x000fe40000000f00 */
[----:B------:R-:W-:Y:S02]  /*b570*/  IADD3 R7, R7, c[0x0][0x20], RZ ;  /* 0x0000080007077a10 */ /* 0x000fe40007ffe0ff */
[----:B------:R-:W-:Y:S05]  /*b580*/  CALL.REL.NOINC `($_ZN7cutlass13device_kernelIN5flash19enable_sm80_to_sm89INS1_16FlashAttnBwdSm80INS1_25CollectiveMainloopBwdSm80ILi2ELi2EN4cute5tupleIJNS5_1CILi64EEENS7_ILi128EEES8_EEENS_10bfloat16_tEfNS_4arch4Sm80ELb1ELb0ELb1ELb1ELb1ELb0ELb0ELb0ELi2ELi2ELi4ELi2ELb1EEENS1_21CollectiveEpilogueBwdISA_SB_SD_Li256ELb1ELb0ELi2EEENS1_25SingleTileBwdLPTSchedulerILb1ELi128ELb1EEEEEEEEEvNT_6ParamsE$_ZN4cute5tupleIJiiEEC2ERKiS3_) ;  /* 0xffffdad000007944 */ /* 0x000fea0003c3ffff */
[----:B-1----:R1:W5:Y:S04]  /*b590*/  LDL R16, [R1+0x1a0] ;  /* 0x0001a00001107983 */ /* 0x0023680000100800 */
[----:B------:R1:W5:Y:S01]  /*b5a0*/  LDL R6, [R1+0x19c] ;  /* 0x00019c0001067983 */ /* 0x0003620000100800 */
[----:B------:R-:W-:Y:S02]  /*b5b0*/  MOV R8, R18 ;  /* 0x0000001200087202 */ /* 0x000fe40000000f00 */
[----:B------:R-:W-:-:S04]  /*b5c0*/  MOV R9, 0x0 ;  /* 0x0000000000097802 */ /* 0x000fc80000000f00 */
[----:B------:R-:W-:Y:S05]  /*b5d0*/  RET.REL.NODEC R8 `(_ZN7cutlass13device_kernelIN5flash19enable_sm80_to_sm89INS1_16FlashAttnBwdSm80INS1_25CollectiveMainloopBwdSm80ILi2ELi2EN4cute5tupleIJNS5_1CILi64EEENS7_ILi128EEES8_EEENS_10bfloat16_tEfNS_4arch4Sm80ELb1ELb0ELb1ELb1ELb1ELb0ELb0ELb0ELi2ELi2ELi4ELi2ELb1EEENS1_21CollectiveEpilogueBwdISA_SB_SD_Li256ELb1ELb0ELi2EEENS1_25SingleTileBwdLPTSchedulerILb1ELi128ELb1EEEEEEEEEvNT_6ParamsE) ;  /* 0xffff4a2008007950 */ /* 0x000fea0003c3ffff */
        .type           $_ZN7cutlass13device_kernelIN5flash19enable_sm80_to_sm89INS1_16FlashAttnBwdSm80INS1_25CollectiveMainloopBwdSm80ILi2ELi2EN4cute5tupleIJNS5_1CILi64EEENS7_ILi128EEES8_EEENS_10bfloat16_tEfNS_4arch4Sm80ELb1ELb0ELb1ELb1ELb1ELb0ELb0ELb0ELi2ELi2ELi4ELi2ELb1EEENS1_21CollectiveEpilogueBwdISA_SB_SD_Li256ELb1ELb0ELi2EEENS1_25SingleTileBwdLPTSchedulerILb1ELi128ELb1EEEEEEEEEvNT_6ParamsE$_ZZN4cuteplIJiiEJNS_1CILi0EEES2_EEEDaRKNS_15ArithmeticTupleIJDpT_EEERKNS3_IJDpT0_EEEENKUlDpRKT_E_clIJiiEEEDaSH_,@function
        .size           $_ZN7cutlass13device_kernelIN5flash19enable_sm80_to_sm89INS1_16FlashAttnBwdSm80INS1_25CollectiveMainloopBwdSm80ILi2ELi2EN4cute5tupleIJNS5_1CILi64EEENS7_ILi128EEES8_EEENS_10bfloat16_tEfNS_4arch4Sm80ELb1ELb0ELb1ELb1ELb1ELb0ELb0ELb0ELi2ELi2ELi4ELi2ELb1EEENS1_21CollectiveEpilogueBwdISA_SB_SD_Li256ELb1ELb0ELi2EEENS1_25SingleTileBwdLPTSchedulerILb1ELi128ELb1EEEEEEEEEvNT_6ParamsE$_ZZN4cuteplIJiiEJNS_1CILi0EEES2_EEEDaRKNS_15ArithmeticTupleIJDpT_EEERKNS3_IJDpT0_EEEENKUlDpRKT_E_clIJiiEEEDaSH_,($_ZN7cutlass13device_kernelIN5flash19enable_sm80_to_sm89INS1_16FlashAttnBwdSm80INS1_25CollectiveMainloopBwdSm80ILi2ELi2EN4cute5tupleIJNS5_1CILi64EEENS7_ILi128EEES8_EEENS_10bfloat16_tEfNS_4arch4Sm80ELb1ELb0ELb1ELb1ELb1ELb0ELb0ELb0ELi2ELi2ELi4ELi2ELb1EEENS1_21CollectiveEpilogueBwdISA_SB_SD_Li256ELb1ELb0ELi2EEENS1_25SingleTileBwdLPTSchedulerILb1ELi128ELb1EEEEEEEEEvNT_6ParamsE$_ZZN5flash25CollectiveMainloopBwdSm80ILi2ELi2EN4cute5tupleIJNS1_1CILi64EEENS3_ILi128EEES4_EEEN7cutlass10bfloat16_tEfNS7_4arch4Sm80ELb1ELb0ELb1ELb1ELb1ELb0ELb0ELb0ELi2ELi2ELi4ELi2ELb1EE3mmaINS_16FlashAttnBwdSm80ISB_NS_21CollectiveEpilogueBwdIS6_S8_SA_Li256ELb1ELb0ELi2EEENS_25SingleTileBwdLPTSchedulerILb1ELi128ELb1EEEE13SharedStorageENS1_6TensorINS1_11ArrayEngineIfLm32EEENS1_6LayoutINS2_IJNS2_IJNS3_ILi2EEESO_EEESO_NS3_ILi4EEEEEENS2_IJNS2_IJNS3_ILi1EEESO_EEESQ_NS3_ILi8EEEEEEEEEEEEbRKNSB_6ParamsERT0_S12_iNS2_IJiiiEEERT_ENKUliiE0_clEii - $_ZN7cutlass13device_kernelIN5flash19enable_sm80_to_sm89INS1_16FlashAttnBwdSm80INS1_25CollectiveMainloopBwdSm80ILi2ELi2EN4cute5tupleIJNS5_1CILi64EEENS7_ILi128EEES8_EEENS_10bfloat16_tEfNS_4arch4Sm80ELb1ELb0ELb1ELb1ELb1ELb0ELb0ELb0ELi2ELi2ELi4ELi2ELb1EEENS1_21CollectiveEpilogueBwdISA_SB_SD_Li256ELb1ELb0ELi2EEENS1_25SingleTileBwdLPTSchedulerILb1ELi128ELb1EEEEEEEEEvNT_6ParamsE$_ZZN4cuteplIJiiEJNS_1CILi0EEES2_EEEDaRKNS_15ArithmeticTupleIJDpT_EEERKNS3_IJDpT0_EEEENKUlDpRKT_E_clIJiiEEEDaSH_)
$_ZN7cutlass13device_kernelIN5flash19enable_sm80_to_sm89INS1_16FlashAttnBwdSm80INS1_25CollectiveMainloopBwdSm80ILi2ELi2EN4cute5tupleIJNS5_1CILi64EEENS7_ILi128EEES8_EEENS_10bfloat16_tEfNS_4arch4Sm80ELb1ELb0ELb1ELb1ELb1ELb0ELb0ELb0ELi2ELi2ELi4ELi2ELb1EEENS1_21CollectiveEpilogueBwdISA_SB_SD_Li256ELb1ELb0ELi2EEENS1_25SingleTileBwdLPTSchedulerILb1ELi128ELb1EEEEEEEEEvNT_6ParamsE$_ZZN4cuteplIJiiEJNS_1CILi0EEES2_EEEDaRKNS_15ArithmeticTupleIJDpT_EEERKNS3_IJDpT0_EEEENKUlDpRKT_E_clIJiiEEEDaSH_:
[----:B------:R-:W-:Y:S01]  /*b5e0*/  IADD3 R7, R1, 0x188, RZ ;  /* 0x0000018801077810 */ /* 0x000fe20007ffe0ff */
[----:B------:R-:W-:Y:S01]  /*b5f0*/  IMAD.MOV.U32 R6, RZ, RZ, R4 ;  /* 0x000000ffff067224 */ /* 0x000fe200078e0004 */
[----:B------:R-:W-:Y:S02]  /*b600*/  MOV R8, 0xb630 ;  /* 0x0000b63000087802 */ /* 0x000fe40000000f00 */
[----:B------:R-:W-:Y:S02]  /*b610*/  IADD3 R7, R7, c[0x0][0x20], RZ ;  /* 0x0000080007077a10 */ /* 0x000fe40007ffe0ff */
[----:B------:R-:W-:Y:S05]  /*b620*/  CALL.REL.NOINC `($_ZN7cutlass13device_kernelIN5flash19enable_sm80_to_sm89INS1_16FlashAttnBwdSm80INS1_25CollectiveMainloopBwdSm80ILi2ELi2EN4cute5tupleIJNS5_1CILi64EEENS7_ILi128EEES8_EEENS_10bfloat16_tEfNS_4arch4Sm80ELb1ELb0ELb1ELb1ELb1ELb0ELb0ELb0ELi2ELi2ELi4ELi2ELb1EEENS1_21CollectiveEpilogueBwdISA_SB_SD_Li256ELb1ELb0ELi2EEENS1_25SingleTileBwdLPTSchedulerILb1ELi128ELb1EEEEEEEEEvNT_6ParamsE$_ZN4cute5tupleIJiiEEC2ERKiS3_) ;  /* 0xffffda3000007944 */ /* 0x000fea0003c3ffff */
[----:B------:R2:W5:Y:S01]  /*b630*/  LDL R21, [R1+0x188] ;  /* 0x0001880001157983 */ /* 0x0005620000100800 */
[----:B-1----:R-:W-:Y:S02]  /*b640*/  MOV R6, R18 ;  /* 0x0000001200067202 */ /* 0x002fe40000000f00 */
[----:B------:R-:W-:-:S04]  /*b650*/  MOV R7, 0x0 ;  /* 0x0000000000077802 */ /* 0x000fc80000000f00 */
[----:B------:R-:W-:Y:S05]  /*b660*/  RET.REL.NODEC R6 `(_ZN7cutlass13device_kernelIN5flash19enable_sm80_to_sm89INS1_16FlashAttnBwdSm80INS1_25CollectiveMainloopBwdSm80ILi2ELi2EN4cute5tupleIJNS5_1CILi64EEENS7_ILi128EEES8_EEENS_10bfloat16_tEfNS_4arch4Sm80ELb1ELb0ELb1ELb1ELb1ELb0ELb0ELb0ELi2ELi2ELi4ELi2ELb1EEENS1_21CollectiveEpilogueBwdISA_SB_SD_Li256ELb1ELb0ELi2EEENS1_25SingleTileBwdLPTSchedulerILb1ELi128ELb1EEEEEEEEEvNT_6ParamsE) ;  /* 0xffff499006007950 */ /* 0x000fea0003c3ffff */
        .type           $_ZN7cutlass13device_kernelIN5flash19enable_sm80_to_sm89INS1_16FlashAttnBwdSm80INS1_25CollectiveMainloopBwdSm80ILi2ELi2EN4cute5tupleIJNS5_1CILi64EEENS7_ILi128EEES8_EEENS_10bfloat16_tEfNS_4arch4Sm80ELb1ELb0ELb1ELb1ELb1ELb0ELb0ELb0ELi2ELi2ELi4ELi2ELb1EEENS1_21CollectiveEpilogueBwdISA_SB_SD_Li256ELb1ELb0ELi2EEENS1_25SingleTileBwdLPTSchedulerILb1ELi128ELb1EEEEEEEEEvNT_6ParamsE$_ZZN5flash25CollectiveMainloopBwdSm80ILi2ELi2EN4cute5tupleIJNS1_1CILi64EEENS3_ILi128EEES4_EEEN7cutlass10bfloat16_tEfNS7_4arch4Sm80ELb1ELb0ELb1ELb1ELb1ELb0ELb0ELb0ELi2ELi2ELi4ELi2ELb1EE3mmaINS_16FlashAttnBwdSm80ISB_NS_21CollectiveEpilogueBwdIS6_S8_SA_Li256ELb1ELb0ELi2EEENS_25SingleTileBwdLPTSchedulerILb1ELi128ELb1EEEE13SharedStorageENS1_6TensorINS1_11ArrayEngineIfLm32EEENS1_6LayoutINS2_IJNS2_IJNS3_ILi2EEESO_EEESO_NS3_ILi4EEEEEENS2_IJNS2_IJNS3_ILi1EEESO_EEESQ_NS3_ILi8EEEEEEEEEEEEbRKNSB_6ParamsERT0_S12_iNS2_IJiiiEEERT_ENKUliiE0_clEii,@function
        .size           $_ZN7cutlass13device_kernelIN5flash19enable_sm80_to_sm89INS1_16FlashAttnBwdSm80INS1_25CollectiveMainloopBwdSm80ILi2ELi2EN4cute5tupleIJNS5_1CILi64EEENS7_ILi128EEES8_EEENS_10bfloat16_tEfNS_4arch4Sm80ELb1ELb0ELb1ELb1ELb1ELb0ELb0ELb0ELi2ELi2ELi4ELi2ELb1EEENS1_21CollectiveEpilogueBwdISA_SB_SD_Li256ELb1ELb0ELi2EEENS1_25SingleTileBwdLPTSchedulerILb1ELi128ELb1EEEEEEEEEvNT_6ParamsE$_ZZN5flash25CollectiveMainloopBwdSm80ILi2ELi2EN4cute5tupleIJNS1_1CILi64EEENS3_ILi128EEES4_EEEN7cutlass10bfloat16_tEfNS7_4arch4Sm80ELb1ELb0ELb1ELb1ELb1ELb0ELb0ELb0ELi2ELi2ELi4ELi2ELb1EE3mmaINS_16FlashAttnBwdSm80ISB_NS_21CollectiveEpilogueBwdIS6_S8_SA_Li256ELb1ELb0ELi2EEENS_25SingleTileBwdLPTSchedulerILb1ELi128ELb1EEEE13SharedStorageENS1_6TensorINS1_11ArrayEngineIfLm32EEENS1_6LayoutINS2_IJNS2_IJNS3_ILi2EEESO_EEESO_NS3_ILi4EEEEEENS2_IJNS2_IJNS3_ILi1EEESO_EEESQ_NS3_ILi8EEEEEEEEEEEEbRKNSB_6ParamsERT0_S12_iNS2_IJiiiEEERT_ENKUliiE0_clEii,($_ZN7cutlass13device_kernelIN5flash19enable_sm80_to_sm89INS1_16FlashAttnBwdSm80INS1_25CollectiveMainloopBwdSm80ILi2ELi2EN4cute5tupleIJNS5_1CILi64EEENS7_ILi128EEES8_EEENS_10bfloat16_tEfNS_4arch4Sm80ELb1ELb0ELb1ELb1ELb1ELb0ELb0ELb0ELi2ELi2ELi4ELi2ELb1EEENS1_21CollectiveEpilogueBwdISA_SB_SD_Li256ELb1ELb0ELi2EEENS1_25SingleTileBwdLPTSchedulerILb1ELi128ELb1EEEEEEEEEvNT_6ParamsE$_ZZN5flash25CollectiveMainloopBwdSm80ILi2ELi2EN4cute5tupleIJNS1_1CILi64EEENS3_ILi128EEES4_EEEN7cutlass10bfloat16_tEfNS7_4arch4Sm80ELb1ELb0ELb1ELb1ELb1ELb0ELb0ELb0ELi2ELi2ELi4ELi2ELb1EE3mmaINS_16FlashAttnBwdSm80ISB_NS_21CollectiveEpilogueBwdIS6_S8_SA_Li256ELb1ELb0ELi2EEENS_25SingleTileBwdLPTSchedulerILb1ELi128ELb1EEEE13SharedStorageENS1_6TensorINS1_11ArrayEngineIfLm32EEENS1_6LayoutINS2_IJNS2_IJNS3_ILi2EEESO_EEESO_NS3_ILi4EEEEEENS2_IJNS2_IJNS3_ILi1EEESO_EEESQ_NS3_ILi8EEEEEEEEEEEEbRKNSB_6ParamsERT0_S12_iNS2_IJiiiEEERT_ENKUliiE_clEii - $_ZN7cutlass13device_kernelIN5flash19enable_sm80_to_sm89INS1_16FlashAttnBwdSm80INS1_25CollectiveMainloopBwdSm80ILi2ELi2EN4cute5tupleIJNS5_1CILi64EEENS7_ILi128EEES8_EEENS_10bfloat16_tEfNS_4arch4Sm80ELb1ELb0ELb1ELb1ELb1ELb0ELb0ELb0ELi2ELi2ELi4ELi2ELb1EEENS1_21CollectiveEpilogueBwdISA_SB_SD_Li256ELb1ELb0ELi2EEENS1_25SingleTileBwdLPTSchedulerILb1ELi128ELb1EEEEEEEEEvNT_6ParamsE$_ZZN5flash25CollectiveMainloopBwdSm80ILi2ELi2EN4cute5tupleIJNS1_1CILi64EEENS3_ILi128EEES4_EEEN7cutlass10bfloat16_tEfNS7_4arch4Sm80ELb1ELb0ELb1ELb1ELb1ELb0ELb0ELb0ELi2ELi2ELi4ELi2ELb1EE3mmaINS_16FlashAttnBwdSm80ISB_NS_21CollectiveEpilogueBwdIS6_S8_SA_Li256ELb1ELb0ELi2EEENS_25SingleTileBwdLPTSchedulerILb1ELi128ELb1EEEE13SharedStorageENS1_6TensorINS1_11ArrayEngineIfLm32EEENS1_6LayoutINS2_IJNS2_IJNS3_ILi2EEESO_EEESO_NS3_ILi4EEEEEENS2_IJNS2_IJNS3_ILi1EEESO_EEESQ_NS3_ILi8EEEEEEEEEEEEbRKNSB_6ParamsERT0_S12_iNS2_IJiiiEEERT_ENKUliiE0_clEii)
$_ZN7cutlass13device_kernelIN5flash19enable_sm80_to_sm89INS1_16FlashAttnBwdSm80INS1_25CollectiveMainloopBwdSm80ILi2ELi2EN4cute5tupleIJNS5_1CILi64EEENS7_ILi128EEES8_EEENS_10bfloat16_tEfNS_4arch4Sm80ELb1ELb0ELb1ELb1ELb1ELb0ELb0ELb0ELi2ELi2ELi4ELi2ELb1EEENS1_21CollectiveEpilogueBwdISA_SB_SD_Li256ELb1ELb0ELi2EEENS1_25SingleTileBwdLPTSchedulerILb1ELi128ELb1EEEEEEEEEvNT_6ParamsE$_ZZN5flash25CollectiveMainloopBwdSm80ILi2ELi2EN4cute5tupleIJNS1_1CILi64EEENS3_ILi128EEES4_EEEN7cutlass10bfloat16_tEfNS7_4arch4Sm80ELb1ELb0ELb1ELb1ELb1ELb0ELb0ELb0ELi2ELi2ELi4ELi2ELb1EE3mmaINS_16FlashAttnBwdSm80ISB_NS_21CollectiveEpilogueBwdIS6_S8_SA_Li256ELb1ELb0ELi2EEENS_25SingleTileBwdLPTSchedulerILb1ELi128ELb1EEEE13SharedStorageENS1_6TensorINS1_11ArrayEngineIfLm32EEENS1_6LayoutINS2_IJNS2_IJNS3_ILi2EEESO_EEESO_NS3_ILi4EEEEEENS2_IJNS2_IJNS3_ILi1EEESO_EEESQ_NS3_ILi8EEEEEEEEEEEEbRKNSB_6ParamsERT0_S12_iNS2_IJiiiEEERT_ENKUliiE0_clEii:
        /* <DEDUP_REMOVED lines=10> */
[----:B-1---5:R-:W-:Y:S05]  /*b710*/  CALL.REL.NOINC `($_ZN7cutlass13device_kernelIN5flash19enable_sm80_to_sm89INS1_16FlashAttnBwdSm80INS1_25CollectiveMainloopBwdSm80ILi2ELi2EN4cute5tupleIJNS5_1CILi64EEENS7_ILi128EEES8_EEENS_10bfloat16_tEfNS_4arch4Sm80ELb1ELb0ELb1ELb1ELb1ELb0ELb0ELb0ELi2ELi2ELi4ELi2ELb1EEENS1_21CollectiveEpilogueBwdISA_SB_SD_Li256ELb1ELb0ELi2EEENS1_25SingleTileBwdLPTSchedulerILb1ELi128ELb1EEEEEEEEEvNT_6ParamsE$_ZN4cute3eso3ESOILb1ELb0EJNS_10UnderscoreES2_S2_iEEC2ERKS2_S5_S5_RKi) ;  /* 0xffffcdb000007944 */ /* 0x022fea0003c3ffff */
[----:B-1----:R-:W2:Y:S01]  /*b720*/  LDL R7, [R1+0x168] ;  /* 0x0001680001077983 */ /* 0x002ea20000100800 */
[----:B------:R-:W-:Y:S02]  /*b730*/  MOV R8, 0xb760 ;  /* 0x0000b76000087802 */ /* 0x000fe40000000f00 */
[----:B--2---:R-:W-:Y:S02]  /*b740*/  SHF.L.U32 R7, R7, 0xc, RZ ;  /* 0x0000000c07077819 */ /* 0x004fe400000006ff */
[----:B------:R-:W-:Y:S05]  /*b750*/  CALL.REL.NOINC `($_ZN7cutlass13device_kernelIN5flash19enable_sm80_to_sm89INS1_16FlashAttnBwdSm80INS1_25CollectiveMainloopBwdSm80ILi2ELi2EN4cute5tupleIJNS5_1CILi64EEENS7_ILi128EEES8_EEENS_10bfloat16_tEfNS_4arch4Sm80ELb1ELb0ELb1ELb1ELb1ELb0ELb0ELb0ELi2ELi2ELi4ELi2ELb1EEENS1_21CollectiveEpilogueBwdISA_SB_SD_Li256ELb1ELb0ELi2EEENS1_25SingleTileBwdLPTSchedulerILb1ELi128ELb1EEEEEEEEEvNT_6ParamsE$_ZN4cute3eso3ESOILb1ELb0EJNS_6LayoutINS_5tupleIJNS3_IJNS_1CILi8EEENS4_ILi1EEEEEENS4_ILi2EEES6_EEENS3_IJNS3_IJS6_NS4_ILi0EEEEEENS4_ILi2048EEESA_EEEEEiEEC2ERKSE_RKi) ;  /* 0xffffd56000007944 */ /* 0x000fea0003c3ffff */
[----:B------:R-:W2:Y:S04]  /*b760*/  LD.E.64 R10, [R10.64] ;  /* 0x000000040a0a7980 */ /* 0x000ea8000c101b00 */
[----:B------:R-:W2:Y:S01]  /*b770*/  LDL R8, [R1+0x168] ;  /* 0x0001680001087983 */ /* 0x000ea20000100800 */
[----:B------:R-:W-:Y:S01]  /*b780*/  MOV R16, 0xb7b0 ;  /* 0x0000b7b000107802 */ /* 0x000fe20000000f00 */
[----:B--2---:R-:W-:-:S04]  /*b790*/  IMAD.WIDE R8, R8, 0x2, R10 ;  /* 0x0000000208087825 */ /* 0x004fc800078e020a */
[----:B-1----:R-:W-:Y:S05]  /*b7a0*/  CALL.REL.NOINC `($_ZN7cutlass13device_kernelIN5flash19enable_sm80_to_sm89INS1_16FlashAttnBwdSm80INS1_25CollectiveMainloopBwdSm80ILi2ELi2EN4cute5tupleIJNS5_1CILi64EEENS7_ILi128EEES8_EEENS_10bfloat16_tEfNS_4arch4Sm80ELb1ELb0ELb1ELb1ELb1ELb0ELb0ELb0ELi2ELi2ELi4ELi2ELb1EEENS1_21CollectiveEpilogueBwdISA_SB_SD_Li256ELb1ELb0ELi2EEENS1_25SingleTileBwdLPTSchedulerILb1ELi128ELb1EEEEEEEEEvNT_6ParamsE$_ZN4cute8smem_ptrIPN7cutlass10bfloat16_tEECI1NS_12iter_adaptorIS3_S4_EEES3_) ;  /* 0xffffd9d000007944 */ /* 0x002fea0003c3ffff */
[----:B------:R1:W5:Y:S01]  /*b7b0*/  LDL.64 R6, [R1+0x168] ;  /* 0x0001680001067983 */ /* 0x0003620000100a00 */
[----:B------:R-:W-:-:S03]  /*b7c0*/  MOV R10, 0xb7e0 ;  /* 0x0000b7e0000a7802 */ /* 0x000fc60000000f00 */
[----:B-1---5:R-:W-:Y:S05]  /*b7d0*/  CALL.REL.NOINC `($_ZN7cutlass13device_kernelIN5flash19enable_sm80_to_sm89INS1_16FlashAttnBwdSm80INS1_25CollectiveMainloopBwdSm80ILi2ELi2EN4cute5tupleIJNS5_1CILi64EEENS7_ILi128EEES8_EEENS_10bfloat16_tEfNS_4arch4Sm80ELb1ELb0ELb1ELb1ELb1ELb0ELb0ELb0ELi2ELi2ELi4ELi2ELb1EEENS1_21CollectiveEpilogueBwdISA_SB_SD_Li256ELb1ELb0ELi2EEENS1_25SingleTileBwdLPTSchedulerILb1ELi128ELb1EEEEEEEEEvNT_6ParamsE$_ZN4cute3eso3ESOILb1ELb0EJNS_6LayoutINS_5tupleIJNS3_IJNS_1CILi8EEENS4_ILi1EEEEEENS4_ILi2EEES6_EEENS3_IJNS3_IJS6_NS4_ILi0EEEEEENS4_ILi2048EEESA_EEEEENS_10ViewEngineINS_8smem_ptrIPN7cutlass10bfloat16_tEEEEEEEC2ERKSE_RKSL_) ;  /* 0xffffd4a000007944 */ /* 0x022fea0003c3ffff */
[----:B------:R2:W5:Y:S04]  /*b7e0*/  LDL.64 R22, [R1+0x168] ;  /* 0x0001680001167983 */ /* 0x0005680000100a00 */
[----:B------:R2:W5:Y:S01]  /*b7f0*/  LDL.64 R104, [R14+0x8] ;  /* 0x000008000e687983 */ /* 0x0005620000100a00 */
[----:B-1----:R-:W-:-:S02]  /*b800*/  MOV R7, R17 ;  /* 0x0000001100077202 */ /* 0x002fc40000000f00 */
[----:B------:R-:W-:Y:S02]  /*b810*/  MOV R8, 0xb830 ;  /* 0x0000b83000087802 */ /* 0x000fe40000000f00 */
[----:B--2--5:R-:W-:Y:S05]  /*b820*/  CALL.REL.NOINC `($_ZN7cutlass13device_kernelIN5flash19enable_sm80_to_sm89INS1_16FlashAttnBwdSm80INS1_25CollectiveMainloopBwdSm80ILi2ELi2EN4cute5tupleIJNS5_1CILi64EEENS7_ILi128EEES8_EEENS_10bfloat16_tEfNS_4arch4Sm80ELb1ELb0ELb1ELb1ELb1ELb0ELb0ELb0ELi2ELi2ELi4ELi2ELb1EEENS1_21CollectiveEpilogueBwdISA_SB_SD_Li256ELb1ELb0ELi2EEENS1_25SingleTileBwdLPTSchedulerILb1ELi128ELb1EEEEEEEEEvNT_6ParamsE$_ZN4cute3eso3ESOILb1ELb0EJNS_10UnderscoreES2_S2_iEEC2ERKS2_S5_S5_RKi) ;  /* 0xffffcca000007944 */ /* 0x024fea0003c3ffff */
[----:B------:R-:W2:Y:S04]  /*b830*/  LDL R15, [R1+0x168] ;  /* 0x00016800010f7983 */ /* 0x000ea80000100800 */
[----:B-1----:R1:W5:Y:S01]  /*b840*/  LD.E.64 R6, [R104.64+0x8] ;  /* 0x0000080468067980 */ /* 0x002362000c101b00 */
[----:B------:R-:W-:Y:S02]  /*b850*/  MOV R8, 0xb880 ;  /* 0x0000b88000087802 */ /* 0x000fe40000000f00 */
[----:B--2---:R-:W-:Y:S02]  /*b860*/  SHF.R.S32.HI R11, RZ, 0x1f, R15 ;  /* 0x0000001fff0b7819 */ /* 0x004fe4000001140f */
[----:B-1---5:R-:W-:Y:S05]  /*b870*/  CALL.REL.NOINC `($_ZN7cutlass13device_kernelIN5flash19enable_sm80_to_sm89INS1_16FlashAttnBwdSm80INS1_25CollectiveMainloopBwdSm80ILi2ELi2EN4cute5tupleIJNS5_1CILi64EEENS7_ILi128EEES8_EEENS_10bfloat16_tEfNS_4arch4Sm80ELb1ELb0ELb1ELb1ELb1ELb0ELb0ELb0ELi2ELi2ELi4ELi2ELb1EEENS1_21CollectiveEpilogueBwdISA_SB_SD_Li256ELb1ELb0ELi2EEENS1_25SingleTileBwdLPTSchedulerILb1ELi128ELb1EEEEEEEEEvNT_6ParamsE$_ZZN4cute5sliceINS_5tupleIJNS_10UnderscoreES2_S2_iEEENS1_IJNS1_IJNS_1CILi1EEENS4_ILi0EEEEEElS6_lEEEEEDaRKT_RKT0_ENKUlRKT_RKT0_E_clIS2_lEEDaSH_SK_) ;  /* 0xffffde7000007944 */ /* 0x022fea0003c3ffff */
[----:B-----5:R-:W-:Y:S02]  /*b880*/  MOV R9, R7 ;  /* 0x0000000700097202 */ /* 0x020fe40000000f00 */
[----:B------:R-:W-:Y:S02]  /*b890*/  MOV R8, 0xb8b0 ;  /* 0x0000b8b000087802 */ /* 0x000fe40000000f00 */
[----:B-1----:R-:W-:Y:S05]  /*b8a0*/  CALL.REL.NOINC `($_ZN7cutlass13device_kernelIN5flash19enable_sm80_to_sm89INS1_16FlashAttnBwdSm80INS1_25CollectiveMainloopBwdSm80ILi2ELi2EN4cute5tupleIJNS5_1CILi64EEENS7_ILi128EEES8_EEENS_10bfloat16_tEfNS_4arch4Sm80ELb1ELb0ELb1ELb1ELb1ELb0ELb0ELb0ELi2ELi2ELi4ELi2ELb1EEENS1_21CollectiveEpilogueBwdISA_SB_SD_Li256ELb1ELb0ELi2EEENS1_25SingleTileBwdLPTSchedulerILb1ELi128ELb1EEEEEEEEEvNT_6ParamsE$_ZZN4cute12filter_tupleINS_5tupleIJNS_10UnderscoreES2_S2_iEEENS1_IJNS1_IJNS_1CILi1EEENS4_ILi0EEEEEElS6_lEEEZNS_5sliceIS3_S8_EEDaRKT_RKT0_EUlRKT_RKT0_E_EEDaSC_SF_OT1_ENKUlDpSI_E_clIJNS1_IJS7_EEENS1_IJlEEENS1_IJS6_EEENS1_IJEEEEEEDaSP_) ;  /* 0xffffd9d000007944 */ /* 0x002fea0003c3ffff */
[----:B-----5:R-:W-:Y:S02]  /*b8b0*/  MOV R9, R7 ;  /* 0x0000000700097202 */ /* 0x020fe40000000f00 */
[----:B------:R-:W-:-:S02]  /*b8c0*/  MOV R8, 0xb8e0 ;  /* 0x0000b8e000087802 */ /* 0x000fc40000000f00 */
[----:B-1----:R-:W-:Y:S05]  /*b8d0*/  CALL.REL.NOINC `($_ZN7cutlass13device_kernelIN5flash19enable_sm80_to_sm89INS1_16FlashAttnBwdSm80INS1_25CollectiveMainloopBwdSm80ILi2ELi2EN4cute5tupleIJNS5_1CILi64EEENS7_ILi128EEES8_EEENS_10bfloat16_tEfNS_4arch4Sm80ELb1ELb0ELb1ELb1ELb1ELb0ELb0ELb0ELi2ELi2ELi4ELi2ELb1EEENS1_21CollectiveEpilogueBwdISA_SB_SD_Li256ELb1ELb0ELi2EEENS1_25SingleTileBwdLPTSchedulerILb1ELi128ELb1EEEEEEEEEvNT_6ParamsE$_ZN4cute5tupleIJNS0_IJNS0_IJNS_1CILi8EEENS1_ILi1EEEEEENS1_ILi2EEES3_EEENS0_IJNS0_IJS3_NS1_ILi0EEEEEElS7_EEEEEC2ERKS6_RKS9_) ;  /* 0xffffd42000007944 */ /* 0x002fea0003c3ffff */
        /* <DEDUP_REMOVED lines=8> */
[----:B-1---5:R-:W-:Y:S05]  /*b960*/  CALL.REL.NOINC `($_ZN7cutlass13device_kernelIN5flash19enable_sm80_to_sm89INS1_16FlashAttnBwdSm80INS1_25CollectiveMainloopBwdSm80ILi2ELi2EN4cute5tupleIJNS5_1CILi64EEENS7_ILi128EEES8_EEENS_10bfloat16_tEfNS_4arch4Sm80ELb1ELb0ELb1ELb1ELb1ELb0ELb0ELb0ELi2ELi2ELi4ELi2ELb1EEENS1_21CollectiveEpilogueBwdISA_SB_SD_Li256ELb1ELb0ELi2EEENS1_25SingleTileBwdLPTSchedulerILb1ELi128ELb1EEEEEEEEEvNT_6ParamsE$_ZN4cute3eso3ESOILb0ELb0EJNS_6LayoutINS_5tupleIJNS3_IJNS_1CILi8EEENS4_ILi1EEEEEENS4_ILi2EEES6_EEENS3_IJNS3_IJS6_NS4_ILi0EEEEEElSA_EEEEElEEC2ERKSD_RKl) ;  /* 0xffffc87000007944 */ /* 0x022fea0003c3ffff */
[----:B------:R-:W2:Y:S04]  /*b970*/  LD.E.64 R104, [R104.64+0x18] ;  /* 0x0000180468687980 */ /* 0x000ea8000c101b00 */
[----:B-1----:R-:W2:Y:S04]  /*b980*/  LDL.64 R8, [R1+0x170] ;  /* 0x0001700001087983 */ /* 0x002ea80000100a00 */
[----:B------:R1:W5:Y:S01]  /*b990*/  LDL.64 R6, [R1+0x168] ;  /* 0x0001680001067983 */ /* 0x0003620000100a00 */
[----:B------:R-:W-:Y:S02]  /*b9a0*/  MOV R16, 0xb9e0 ;  /* 0x0000b9e000107802 */ /* 0x000fe40000000f00 */
[----:B--2---:R-:W-:-:S04]  /*b9b0*/  LEA R10, P0, R8, R104, 0x1 ;  /* 0x00000068080a7211 */ /* 0x004fc800078008ff */
[----:B------:R-:W-:-:S04]  /*b9c0*/  LEA.HI.X R15, R8, R105, R9, 0x1, P0 ;  /* 0x00000069080f7211 */ /* 0x000fc800000f0c09 */
[----:B-1---5:R-:W-:Y:S05]  /*b9d0*/  CALL.REL.NOINC `($_ZN7cutlass13device_kernelIN5flash19enable_sm80_to_sm89INS1_16FlashAttnBwdSm80INS1_25CollectiveMainloopBwdSm80ILi2ELi2EN4cute5tupleIJNS5_1CILi64EEENS7_ILi128EEES8_EEENS_10bfloat16_tEfNS_4arch4Sm80ELb1ELb0ELb1ELb1ELb1ELb0ELb0ELb0ELi2ELi2ELi4ELi2ELb1EEENS1_21CollectiveEpilogueBwdISA_SB_SD_Li256ELb1ELb0ELi2EEENS1_25SingleTileBwdLPTSchedulerILb1ELi128ELb1EEEEEEEEEvNT_6ParamsE$_ZN4cute8gmem_ptrIPKN7cutlass10bfloat16_tEECI1NS_12iter_adaptorIS4_S5_EEES4_) ;  /* 0xffffd6c000007944 */ /* 0x022fea0003c3ffff */
[----:B------:R-:W2:Y:S01]  /*b9e0*/  LDL.64 R10, [R1+0x168] ;  /* 0x00016800010a7983 */ /* 0x000ea20000100a00 */
[----:B------:R-:W-:-:S03]  /*b9f0*/  MOV R9, R7 ;  /* 0x0000000700097202 */ /* 0x000fc60000000f00 */
[----:B--2---:R1:W-:Y:S02]  /*ba00*/  STL.64 [R1+0x178], R10 ;  /* 0x0001780a01007387 */ /* 0x0043e40000100a00 */
[----:B-1----:R-:W-:Y:S02]  /*ba10*/  MOV R10, 0xba30 ;  /* 0x0000ba30000a7802 */ /* 0x002fe40000000f00 */
[----:B------:R-:W-:Y:S05]  /*ba20*/  CALL.REL.NOINC `($_ZN7cutlass13device_kernelIN5flash19enable_sm80_to_sm89INS1_16FlashAttnBwdSm80INS1_25CollectiveMainloopBwdSm80ILi2ELi2EN4cute5tupleIJNS5_1CILi64EEENS7_ILi128EEES8_EEENS_10bfloat16_tEfNS_4arch4Sm80ELb1ELb0ELb1ELb1ELb1ELb0ELb0ELb0ELi2ELi2ELi4ELi2ELb1EEENS1_21CollectiveEpilogueBwdISA_SB_SD_Li256ELb1ELb0ELi2EEENS1_25SingleTileBwdLPTSchedulerILb1ELi128ELb1EEEEEEEEEvNT_6ParamsE$_ZN4cute3eso3ESOILb0ELb0EJNS_6LayoutINS_5tupleIJNS3_IJNS_1CILi8EEENS4_ILi1EEEEEENS4_ILi2EEES6_EEENS3_IJNS3_IJS6_NS4_ILi0EEEEEElSA_EEEEENS_10ViewEngineINS_8gmem_ptrIPKN7cutlass10bfloat16_tEEEEEEEC2ERKSD_RKSL_) ;  /* 0xffffc72000007944 */ /* 0x000fea0003c3ffff */
        /* <DEDUP_REMOVED lines=10> */
[----:B-1---5:R-:W-:Y:S05]  /*bad0*/  CALL.REL.NOINC `($_ZN7cutlass13device_kernelIN5flash19enable_sm80_to_sm89INS1_16FlashAttnBwdSm80INS1_25CollectiveMainloopBwdSm80ILi2ELi2EN4cute5tupleIJNS5_1CILi64EEENS7_ILi128EEES8_EEENS_10bfloat16_tEfNS_4arch4Sm80ELb1ELb0ELb1ELb1ELb1ELb0ELb0ELb0ELi2ELi2ELi4ELi2ELb1EEENS1_21CollectiveEpilogueBwdISA_SB_SD_Li256ELb1ELb0ELi2EEENS1_25SingleTileBwdLPTSchedulerILb1ELi128ELb1EEEEEEEEEvNT_6ParamsE$_ZZN4cuteplIJiiEJNS_1CILi0EEES2_EEEDaRKNS_15ArithmeticTupleIJDpT_EEERKNS3_IJDpT0_EEEENKUlDpRKT_E_clIJiiEEEDaSH_) ;  /* 0xfffffb0000007944 */ /* 0x022fea0003c3ffff */
[----:B-----5:R-:W-:Y:S01]  /*bae0*/  IMAD.IADD R21, R108, 0x1, -R21 ;  /* 0x000000016c157824 */ /* 0x020fe200078e0a15 */
[----:B------:R-:W-:Y:S02]  /*baf0*/  MOV R7, RZ ;  /* 0x000000ff00077202 */ /* 0x000fe40000000f00 */
[----:B------:R-:W-:Y:S02]  /*bb00*/  MOV R8, 0xbb20 ;  /* 0x0000bb2000087802 */ /* 0x000fe40000000f00 */
[----:B--2---:R-:W-:Y:S05]  /*bb10*/  CALL.REL.NOINC `($_ZN7cutlass13device_kernelIN5flash19enable_sm80_to_sm89INS1_16FlashAttnBwdSm80INS1_25CollectiveMainloopBwdSm80ILi2ELi2EN4cute5tupleIJNS5_1CILi64EEENS7_ILi128EEES8_EEENS_10bfloat16_tEfNS_4arch4Sm80ELb1ELb0ELb1ELb1ELb1ELb0ELb0ELb0ELi2ELi2ELi4ELi2ELb1EEENS1_21CollectiveEpilogueBwdISA_SB_SD_Li256ELb1ELb0ELi2EEENS1_25SingleTileBwdLPTSchedulerILb1ELi128ELb1EEEEEEEEEvNT_6ParamsE$_ZN4cute3eso3ESOILb1ELb0EJNS_1CILi0EEEiS3_EEC2ERKS3_RKiS6_) ;  /* 0xffffcc7000007944 */ /* 0x004fea0003c3ffff */
[----:B-1----:R-:W2:Y:S01]  /*bb20*/  LDL R7, [R1+0x168] ;  /* 0x0001680001077983 */ /* 0x002ea20000100800 */
[----:B------:R-:W-:Y:S01]  /*bb30*/  IMAD.MOV.U32 R6, RZ, RZ, R4 ;  /* 0x000000ffff067224 */ /* 0x000fe200078e0004 */
[----:B------:R-:W-:Y:S02]  /*bb40*/  MOV R16, 0xbb70 ;  /* 0x0000bb7000107802 */ /* 0x000fe40000000f00 */
[----:B--2---:R-:W-:Y:S02]  /*bb50*/  SHF.L.U32 R7, R7, 0x5, RZ ;  /* 0x0000000507077819 */ /* 0x004fe400000006ff */
[----:B------:R-:W-:Y:S05]  /*bb60*/  CALL.REL.NOINC `($_ZN7cutlass13device_kernelIN5flash19enable_sm80_to_sm89INS1_16FlashAttnBwdSm80INS1_25CollectiveMainloopBwdSm80ILi2ELi2EN4cute5tupleIJNS5_1CILi64EEENS7_ILi128EEES8_EEENS_10bfloat16_tEfNS_4arch4Sm80ELb1ELb0ELb1ELb1ELb1ELb0ELb0ELb0ELi2ELi2ELi4ELi2ELb1EEENS1_21CollectiveEpilogueBwdISA_SB_SD_Li256ELb1ELb0ELi2EEENS1_25SingleTileBwdLPTSchedulerILb1ELi128ELb1EEEEEEEEEvNT_6ParamsE$_ZN4cute5tupleIJiEEC2ERKi) ;  /* 0xffffd45000007944 */ /* 0x000fea0003c3ffff */
[----:B------:R1:W5:Y:S01]  /*bb70*/  LDL R7, [R1+0x168] ;  /* 0x0001680001077983 */ /* 0x0003620000100800 */
[----:B------:R-:W-:Y:S02]  /*bb80*/  MOV R6, R20 ;  /* 0x0000001400067202 */ /* 0x000fe40000000f00 */
[----:B------:R-:W-:-:S02]  /*bb90*/  MOV R16, 0xbbb0 ;  /* 0x0000bbb000107802 */ /* 0x000fc40000000f00 */
[----:B-1---5:R-:W-:Y:S05]  /*bba0*/  CALL.REL.NOINC `($_ZN7cutlass13device_kernelIN5flash19enable_sm80_to_sm89INS1_16FlashAttnBwdSm80INS1_25CollectiveMainloopBwdSm80ILi2ELi2EN4cute5tupleIJNS5_1CILi64EEENS7_ILi128EEES8_EEENS_10bfloat16_tEfNS_4arch4Sm80ELb1ELb0ELb1ELb1ELb1ELb0ELb0ELb0ELi2ELi2ELi4ELi2ELb1EEENS1_21CollectiveEpilogueBwdISA_SB_SD_Li256ELb1ELb0ELi2EEENS1_25SingleTileBwdLPTSchedulerILb1ELi128ELb1EEEEEEEEEvNT_6ParamsE$_ZN4cute5tupleIJiEEC2ERKi) ;  /* 0xffffd41000007944 */ /* 0x022fea0003c3ffff */
[----:B------:R1:W5:Y:S01]  /*bbb0*/  LDL R7, [R1+0x178] ;  /* 0x0001780001077983 */ /* 0x0003620000100800 */
[----:B------:R-:W-:-:S02]  /*bbc0*/  MOV R6, R4 ;  /* 0x0000000400067202 */ /* 0x000fc40000000f00 */
[----:B------:R-:W-:Y:S02]  /*bbd0*/  MOV R16, 0xbbf0 ;  /* 0x0000bbf000107802 */ /* 0x000fe40000000f00 */
[----:B-1---5:R-:W-:Y:S05]  /*bbe0*/  CALL.REL.NOINC `($_ZN7cutlass13device_kernelIN5flash19enable_sm80_to_sm89INS1_16FlashAttnBwdSm80INS1_25CollectiveMainloopBwdSm80ILi2ELi2EN4cute5tupleIJNS5_1CILi64EEENS7_ILi128EEES8_EEENS_10bfloat16_tEfNS_4arch4Sm80ELb1ELb0ELb1ELb1ELb1ELb0ELb0ELb0ELi2ELi2ELi4ELi2ELb1EEENS1_21CollectiveEpilogueBwdISA_SB_SD_Li256ELb1ELb0ELi2EEENS1_25SingleTileBwdLPTSchedulerILb1ELi128ELb1EEEEEEEEEvNT_6ParamsE$_ZN4cute5tupleIJiEEC2ERKi) ;  /* 0xffffd3d000007944 */ /* 0x022fea0003c3ffff */
[----:B------:R1:W5:Y:S01]  /*bbf0*/  LDL R7, [R1+0x168] ;  /* 0x0001680001077983 */ /* 0x0003620000100800 */
[----:B------:R-:W-:Y:S02]  /*bc00*/  MOV R6, R4 ;  /* 0x0000000400067202 */ /* 0x000fe40000000f00 */
[----:B------:R-:W-:Y:S02]  /*bc10*/  MOV R8, 0xbc30 ;  /* 0x0000bc3000087802 */ /* 0x000fe40000000f00 */
[----:B-1---5:R-:W-:Y:S05]  /*bc20*/  CALL.REL.NOINC `($_ZN7cutlass13device_kernelIN5flash19enable_sm80_to_sm89INS1_16FlashAttnBwdSm80INS1_25CollectiveMainloopBwdSm80ILi2ELi2EN4cute5tupleIJNS5_1CILi64EEENS7_ILi128EEES8_EEENS_10bfloat16_tEfNS_4arch4Sm80ELb1ELb0ELb1ELb1ELb1ELb0ELb0ELb0ELi2ELi2ELi4ELi2ELb1EEENS1_21CollectiveEpilogueBwdISA_SB_SD_Li256ELb1ELb0ELi2EEENS1_25SingleTileBwdLPTSchedulerILb1ELi128ELb1EEEEEEEEEvNT_6ParamsE$_ZN4cute3eso3ESOILb0ELb1EJiNS_1CILi0EEEEEC2ERKiRKS3_) ;  /* 0xffffc81000007944 */ /* 0x022fea0003c3ffff */
[----:B-1----:R1:W5:Y:S01]  /*bc30*/  LDL R7, [R1+0x168] ;  /* 0x0001680001077983 */ /* 0x0023620000100800 */
[----:B------:R-:W-:-:S03]  /*bc40*/  MOV R10, 0xbc60 ;  /* 0x0000bc60000a7802 */ /* 0x000fc60000000f00 */
[----:B-1---5:R-:W-:Y:S05]  /*bc50*/  CALL.REL.NOINC `($_ZN7cutlass13device_kernelIN5flash19enable_sm80_to_sm89INS1_16FlashAttnBwdSm80INS1_25CollectiveMainloopBwdSm80ILi2ELi2EN4cute5tupleIJNS5_1CILi64EEENS7_ILi128EEES8_EEENS_10bfloat16_tEfNS_4arch4Sm80ELb1ELb0ELb1ELb1ELb1ELb0ELb0ELb0ELi2ELi2ELi4ELi2ELb1EEENS1_21CollectiveEpilogueBwdISA_SB_SD_Li256ELb1ELb0ELi2EEENS1_25SingleTileBwdLPTSchedulerILb1ELi128ELb1EEEEEEEEEvNT_6ParamsE$_ZZN4cuteplIJNS_1CILi0EEES2_EJiEEEDaRKNS_15ArithmeticTupleIJDpT_EEERKNS3_IJDpT0_EEEENKUlDpRKT_E_clIJiS2_EEEDaSH_) ;  /* 0xfffff68000007944 */ /* 0x022fea0003c3ffff */
[----:B------:R-:W-:Y:S02]  /*bc60*/  MOV R10, 0xbc80 ;  /* 0x0000bc80000a7802 */ /* 0x000fe40000000f00 */
[----:B-1---5:R-:W-:Y:S05]  /*bc70*/  CALL.REL.NOINC `($_ZN7cutlass13device_kernelIN5flash19enable_sm80_to_sm89INS1_16FlashAttnBwdSm80INS1_25CollectiveMainloopBwdSm80ILi2ELi2EN4cute5tupleIJNS5_1CILi64EEENS7_ILi128EEES8_EEENS_10bfloat16_tEfNS_4arch4Sm80ELb1ELb0ELb1ELb1ELb1ELb0ELb0ELb0ELi2ELi2ELi4ELi2ELb1EEENS1_21CollectiveEpilogueBwdISA_SB_SD_Li256ELb1ELb0ELi2EEENS1_25SingleTileBwdLPTSchedulerILb1ELi128ELb1EEEEEEEEEvNT_6ParamsE$_ZZN4cuteplIJNS_1CILi0EEES2_EJiS2_EEEDaRKNS_15ArithmeticTupleIJDpT_EEERKNS3_IJDpT0_EEEENKUlDpRKT_E_clIJiS2_EEEDaSH_) ;  /* 0xfffff6d000007944 */ /* 0x022fea0003c3ffff */
[----:B------:R2:W-:Y:S04]  /*bc80*/  STL [R1+0x180], RZ ;  /* 0x000180ff01007387 */ /* 0x0005e80000100800 */
[----:B------:R-:W3:Y:S04]  /*bc90*/  LDL.64 R8, [R14+0x30] ;  /* 0x000030000e087983 */ /* 0x000ee80000100a00 */
[----:B---3--:R3:W4:Y:S01]  /*bca0*/  LD.E.U8 R6, [R8.64] ;  /* 0x0000000408067980 */ /* 0x008722000c101100 */
[----:B------:R-:W-:Y:S01]  /*bcb0*/  IMAD.MOV.U32 R16, RZ, RZ, RZ ;  /* 0x000000ffff107224 */ /* 0x000fe200078e00ff */
[----:B---3--:R-:W-:-:S02]  /*bcc0*/  MOV R8, 0xbd00 ;  /* 0x0000bd0000087802 */ /* 0x008fc40000000f00 */
[----:B----4-:R-:W-:-:S04]  /*bcd0*/  LOP3.LUT R6, R6, 0x1, RZ, 0xc0, !PT ;  /* 0x0000000106067812 */ /* 0x010fc800078ec0ff */
[----:B------:R-:W-:-:S08]  /*bce0*/  ISETP.NE.U32.AND P0, PT, R6, 0x1, PT ;  /* 0x000000010600780c */ /* 0x000fd00003f05070 */
[----:B-12--5:R-:W-:Y:S05]  /*bcf0*/  CALL.REL.NOINC `($_ZN7cutlass13device_kernelIN5flash19enable_sm80_to_sm89INS1_16FlashAttnBwdSm80INS1_25CollectiveMainloopBwdSm80ILi2ELi2EN4cute5tupleIJNS5_1CILi64EEENS7_ILi128EEES8_EEENS_10bfloat16_tEfNS_4arch4Sm80ELb1ELb0ELb1ELb1ELb1ELb0ELb0ELb0ELi2ELi2ELi4ELi2ELb1EEENS1_21CollectiveEpilogueBwdISA_SB_SD_Li256ELb1ELb0ELi2EEENS1_25SingleTileBwdLPTSchedulerILb1ELi128ELb1EEEEEEEEEvNT_6ParamsE$_ZN4cute3eso3ESOILb1ELb0EJNS_10UnderscoreEiiEEC2ERKS2_RKiS7_) ;  /* 0xffffc89000007944 */ /* 0x026fea0003c3ffff */
[----:B------:R-:W2:Y:S01]  /*bd00*/  LDL R9, [R1+0x168] ;  /* 0x0001680001097983 */ /* 0x000ea20000100800 */
[----:B------:R-:W-:Y:S02]  /*bd10*/  MOV R8, 0xbd80 ;  /* 0x0000bd8000087802 */ /* 0x000fe40000000f00 */
[----:B-12---:R-:W-:Y:S01]  /*bd20*/  SHF.R.S32.HI R6, RZ, 0x1f, R9 ;  /* 0x0000001fff067819 */ /* 0x006fe20000011409 */
[-C--:B------:R-:W-:Y:S02]  /*bd30*/  IMAD R7, R107, R9.reuse, RZ ;  /* 0x000000096b077224 */ /* 0x080fe400078e02ff */
[----:B------:R-:W-:-:S04]  /*bd40*/  IMAD.WIDE.U32 R10, R106, R9, RZ ;  /* 0x000000096a0a7225 */ /* 0x000fc800078e00ff */
[----:B------:R-:W-:-:S05]  /*bd50*/  IMAD R7, R106, R6, R7 ;  /* 0x000000066a077224 */ /* 0x000fca00078e0207 */
[----:B------:R-:W-:Y:S02]  /*bd60*/  IADD3 R7, R11, R7, RZ ;  /* 0x000000070b077210 */ /* 0x000fe40007ffe0ff */
[----:B------:R-:W-:Y:S05]  /*bd70*/  CALL.REL.NOINC `($_ZN7cutlass13device_kernelIN5flash19enable_sm80_to_sm89INS1_16FlashAttnBwdSm80INS1_25CollectiveMainloopBwdSm80ILi2ELi2EN4cute5tupleIJNS5_1CILi64EEENS7_ILi128EEES8_EEENS_10bfloat16_tEfNS_4arch4Sm80ELb1ELb0ELb1ELb1ELb1ELb0ELb0ELb0ELi2ELi2ELi4ELi2ELb1EEENS1_21CollectiveEpilogueBwdISA_SB_SD_Li256ELb1ELb0ELi2EEENS1_25SingleTileBwdLPTSchedulerILb1ELi128ELb1EEEEEEEEEvNT_6ParamsE$_ZN4cute3eso3ESOILb1ELb0EJNS_6LayoutINS_5tupleIJNS3_IJNS_1CILi8EEENS4_ILi1EEEEEEEEENS3_IJNS3_IJS6_NS4_ILi0EEEEEEEEEEElEEC2ERKSC_RKl) ;  /* 0xffffceb000007944 */ /* 0x000fea0003c3ffff */
[----:B-1----:R-:W2:Y:S01]  /*bd80*/  LDL.64 R6, [R1+0x168] ;  /* 0x0001680001067983 */ /* 0x002ea20000100a00 */
[----:B------:R-:W-:Y:S02]  /*bd90*/  MOV R16, 0xbdd0 ;  /* 0x0000bdd000107802 */ /* 0x000fe40000000f00 */
[----:B--2---:R-:W-:-:S04]  /*bda0*/  LEA R10, P1, R6, R104, 0x1 ;  /* 0x00000068060a7211 */ /* 0x004fc800078208ff */
[----:B------:R-:W-:-:S04]  /*bdb0*/  LEA.HI.X R15, R6, R105, R7, 0x1, P1 ;  /* 0x00000069060f7211 */ /* 0x000fc800008f0c07 */
[----:B------:R-:W-:Y:S05]  /*bdc0*/  CALL.REL.NOINC `($_ZN7cutlass13device_kernelIN5flash19enable_sm80_to_sm89INS1_16FlashAttnBwdSm80INS1_25CollectiveMainloopBwdSm80ILi2ELi2EN4cute5tupleIJNS5_1CILi64EEENS7_ILi128EEES8_EEENS_10bfloat16_tEfNS_4arch4Sm80ELb1ELb0ELb1ELb1ELb1ELb0ELb0ELb0ELi2ELi2ELi4ELi2ELb1EEENS1_21CollectiveEpilogueBwdISA_SB_SD_Li256ELb1ELb0ELi2EEENS1_25SingleTileBwdLPTSchedulerILb1ELi128ELb1EEEEEEEEEvNT_6ParamsE$_ZN4cute8gmem_ptrIPKN7cutlass10bfloat16_tEECI1NS_12iter_adaptorIS4_S5_EEES4_) ;  /* 0xffffd2d000007944 */ /* 0x000fea0003c3ffff */
[----:B------:R1:W5:Y:S01]  /*bdd0*/  LDL.64 R6, [R1+0x168] ;  /* 0x0001680001067983 */ /* 0x0003620000100a00 */
[----:B------:R-:W-:-:S03]  /*bde0*/  MOV R10, 0xbe00 ;  /* 0x0000be00000a7802 */ /* 0x000fc60000000f00 */
[----:B-1---5:R-:W-:Y:S05]  /*bdf0*/  CALL.REL.NOINC `($_ZN7cutlass13device_kernelIN5flash19enable_sm80_to_sm89INS1_16FlashAttnBwdSm80INS1_25CollectiveMainloopBwdSm80ILi2ELi2EN4cute5tupleIJNS5_1CILi64EEENS7_ILi128EEES8_EEENS_10bfloat16_tEfNS_4arch4Sm80ELb1ELb0ELb1ELb1ELb1ELb0ELb0ELb0ELi2ELi2ELi4ELi2ELb1EEENS1_21CollectiveEpilogueBwdISA_SB_SD_Li256ELb1ELb0ELi2EEENS1_25SingleTileBwdLPTSchedulerILb1ELi128ELb1EEEEEEEEEvNT_6ParamsE$_ZN4cute3eso3ESOILb1ELb0EJNS_6LayoutINS_5tupleIJNS3_IJNS_1CILi8EEENS4_ILi1EEEEEEEEENS3_IJNS3_IJS6_NS4_ILi0EEEEEEEEEEENS_10ViewEngineINS_8gmem_ptrIPKN7cutlass10bfloat16_tEEEEEEEC2ERKSC_RKSK_) ;  /* 0xffffcd6000007944 */ /* 0x022fea0003c3ffff */
[----:B------:R2:W5:Y:S01]  /*be00*/  LDL.64 R10, [R1+0x168] ;  /* 0x00016800010a7983 */ /* 0x0005620000100a00 */
[----:B------:R-:W-:Y:S02]  /*be10*/  MOV R16, RZ ;  /* 0x000000ff00107202 */ /* 0x000fe40000000f00 */
[----:B-1----:R-:W-:Y:S02]  /*be20*/  MOV R8, 0xbe40 ;  /* 0x0000be4000087802 */ /* 0x002fe40000000f00 */
[----:B--2--5:R-:W-:Y:S05]  /*be30*/  CALL.REL.NOINC `($_ZN7cutlass13device_kernelIN5flash19enable_sm80_to_sm89INS1_16FlashAttnBwdSm80INS1_25CollectiveMainloopBwdSm80ILi2ELi2EN4cute5tupleIJNS5_1CILi64EEENS7_ILi128EEES8_EEENS_10bfloat16_tEfNS_4arch4Sm80ELb1ELb0ELb1ELb1ELb1ELb0ELb0ELb0ELi2ELi2ELi4ELi2ELb1EEENS1_21CollectiveEpilogueBwdISA_SB_SD_Li256ELb1ELb0ELi2EEENS1_25SingleTileBwdLPTSchedulerILb1ELi128ELb1EEEEEEEEEvNT_6ParamsE$_ZN4cute3eso3ESOILb1ELb0EJNS_10UnderscoreEiiEEC2ERKS2_RKiS7_) ;  /* 0xffffc75000007944 */ /* 0x024fea0003c3ffff */
[----:B-1----:R-:W2:Y:S01]  /*be40*/  LDL R7, [R1+0x168] ;  /* 0x0001680001077983 */ /* 0x002ea20000100800 */
[----:B------:R-:W-:Y:S02]  /*be50*/  MOV R8, 0xbe80 ;  /* 0x0000be8000087802 */ /* 0x000fe40000000f00 */
[----:B--2---:R-:W-:Y:S02]  /*be60*/  SHF.L.U32 R7, R7, 0xb, RZ ;  /* 0x0000000b07077819 */ /* 0x004fe400000006ff */
[----:B------:R-:W-:Y:S05]  /*be70*/  CALL.REL.NOINC `($_ZN7cutlass13device_kernelIN5flash19enable_sm80_to_sm89INS1_16FlashAttnBwdSm80INS1_25CollectiveMainloopBwdSm80ILi2ELi2EN4cute5tupleIJNS5_1CILi64EEENS7_ILi128EEES8_EEENS_10bfloat16_tEfNS_4arch4Sm80ELb1ELb0ELb1ELb1ELb1ELb0ELb0ELb0ELi2ELi2ELi4ELi2ELb1EEENS1_21CollectiveEpilogueBwdISA_SB_SD_Li256ELb1ELb0ELi2EEENS1_25SingleTileBwdLPTSchedulerILb1ELi128ELb1EEEEEEEEEvNT_6ParamsE$_ZN4cute3eso3ESOILb1ELb0EJNS_6LayoutINS_5tupleIJNS3_IJNS_1CILi8EEENS4_ILi1EEEEEEEEENS3_IJNS3_IJS6_NS4_ILi0EEEEEEEEEEEiEEC2ERKSC_RKi) ;  /* 0xffffcd7000007944 */ /* 0x000fea0003c3ffff */
[----:B-1----:R-:W2:Y:S01]  /*be80*/  LDL R7, [R1+0x168] ;  /* 0x0001680001077983 */ /* 0x002ea20000100800 */
[----:B------:R-:W-:Y:S01]  /*be90*/  MOV R16, 0xbec0 ;  /* 0x0000bec000107802 */ /* 0x000fe20000000f00 */
[----:B--2---:R-:W-:-:S04]  /*bea0*/  IMAD.WIDE R8, R7, 0x2, R22 ;  /* 0x0000000207087825 */ /* 0x004fc800078e0216 */
[----:B------:R-:W-:Y:S05]  /*beb0*/  CALL.REL.NOINC `($_ZN7cutlass13device_kernelIN5flash19enable_sm80_to_sm89INS1_16FlashAttnBwdSm80INS1_25CollectiveMainloopBwdSm80ILi2ELi2EN4cute5tupleIJNS5_1CILi64EEENS7_ILi128EEES8_EEENS_10bfloat16_tEfNS_4arch4Sm80ELb1ELb0ELb1ELb1ELb1ELb0ELb0ELb0ELi2ELi2ELi4ELi2ELb1EEENS1_21CollectiveEpilogueBwdISA_SB_SD_Li256ELb1ELb0ELi2EEENS1_25SingleTileBwdLPTSchedulerILb1ELi128ELb1EEEEEEEEEvNT_6ParamsE$_ZN4cute8smem_ptrIPN7cutlass10bfloat16_tEECI1NS_12iter_adaptorIS3_S4_EEES3_) ;  /* 0xffffd2c000007944 */ /* 0x000fea0003c3ffff */
[----:B------:R1:W5:Y:S01]  /*bec0*/  LDL.64 R6, [R1+0x168] ;  /* 0x0001680001067983 */ /* 0x0003620000100a00 */
[----:B------:R-:W-:-:S03]  /*bed0*/  MOV R16, 0xbef0 ;  /* 0x0000bef000107802 */ /* 0x000fc60000000f00 */
[----:B-1---5:R-:W-:Y:S05]  /*bee0*/  CALL.REL.NOINC `($_ZN7cutlass13device_kernelIN5flash19enable_sm80_to_sm89INS1_16FlashAttnBwdSm80INS1_25CollectiveMainloopBwdSm80ILi2ELi2EN4cute5tupleIJNS5_1CILi64EEENS7_ILi128EEES8_EEENS_10bfloat16_tEfNS_4arch4Sm80ELb1ELb0ELb1ELb1ELb1ELb0ELb0ELb0ELi2ELi2ELi4ELi2ELb1EEENS1_21CollectiveEpilogueBwdISA_SB_SD_Li256ELb1ELb0ELi2EEENS1_25SingleTileBwdLPTSchedulerILb1ELi128ELb1EEEEEEEEEvNT_6ParamsE$_ZN4cute3eso3ESOILb1ELb0EJNS_6LayoutINS_5tupleIJNS3_IJNS_1CILi8EEENS4_ILi1EEEEEEEEENS3_IJNS3_IJS6_NS4_ILi0EEEEEEEEEEENS_10ViewEngineINS_8smem_ptrIPN7cutlass10bfloat16_tEEEEEEEC2ERKSC_RKSJ_) ;  /* 0xffffccb000007944 */ /* 0x022fea0003c3ffff */
[----:B-1----:R1:W5:Y:S01]  /*bef0*/  LDL.64 R8, [R1+0x168] ;  /* 0x0001680001087983 */ /* 0x0023620000100a00 */
[----:B------:R-:W-:-:S02]  /*bf00*/  MOV R15, R11 ;  /* 0x0000000b000f7202 */ /* 0x000fc40000000f00 */
[----:B------:R-:W-:Y:S02]  /*bf10*/  MOV R16, 0xbf30 ;  /* 0x0000bf3000107802 */ /* 0x000fe40000000f00 */
[----:B-1---5:R-:W-:Y:S05]  /*bf20*/  CALL.REL.NOINC `($_ZN7cutlass13device_kernelIN5flash19enable_sm80_to_sm89INS1_16FlashAttnBwdSm80INS1_25CollectiveMainloopBwdSm80ILi2ELi2EN4cute5tupleIJNS5_1CILi64EEENS7_ILi128EEES8_EEENS_10bfloat16_tEfNS_4arch4Sm80ELb1ELb0ELb1ELb1ELb1ELb0ELb0ELb0ELi2ELi2ELi4ELi2ELb1EEENS1_21CollectiveEpilogueBwdISA_SB_SD_Li256ELb1ELb0ELi2EEENS1_25SingleTileBwdLPTSchedulerILb1ELi128ELb1EEEEEEEEEvNT_6ParamsE$_ZN4cute8gmem_ptrIPKN7cutlass10bfloat16_tEECI1NS_12iter_adaptorIS4_S5_EEES4_) ;  /* 0xffffd17000007944 */ /* 0x022fea0003c3ffff */
[----:B------:R1:W5:Y:S01]  /*bf30*/  LDL.64 R6, [R1+0x168] ;  /* 0x0001680001067983 */ /* 0x0003620000100a00 */
[----:B------:R-:W-:-:S03]  /*bf40*/  MOV R16, 0xbf60 ;  /* 0x0000bf6000107802 */ /* 0x000fc60000000f00 */
[----:B-1---5:R-:W-:Y:S05]  /*bf50*/  CALL.REL.NOINC `($_ZN7cutlass13device_kernelIN5flash19enable_sm80_to_sm89INS1_16FlashAttnBwdSm80INS1_25CollectiveMainloopBwdSm80ILi2ELi2EN4cute5tupleIJNS5_1CILi64EEENS7_ILi128EEES8_EEENS_10bfloat16_tEfNS_4arch4Sm80ELb1ELb0ELb1ELb1ELb1ELb0ELb0ELb0ELi2ELi2ELi4ELi2ELb1EEENS1_21CollectiveEpilogueBwdISA_SB_SD_Li256ELb1ELb0ELi2EEENS1_25SingleTileBwdLPTSchedulerILb1ELi128ELb1EEEEEEEEEvNT_6ParamsE$_ZN4cute8gmem_ptrIPKN7cutlass9uint128_tEECI1NS_12iter_adaptorIS4_S5_EEES4_) ;  /* 0xffffd19000007944 */ /* 0x022fea0003c3ffff */
[----:B------:R1:W5:Y:S01]  /*bf60*/  LDL.64 R6, [R1+0x168] ;  /* 0x0001680001067983 */ /* 0x0003620000100a00 */
[----:B------:R-:W-:-:S03]  /*bf70*/  MOV R16, 0xbf90 ;  /* 0x0000bf9000107802 */ /* 0x000fc60000000f00 */
[----:B-1---5:R-:W-:Y:S05]  /*bf80*/  CALL.REL.NOINC `($_ZN7cutlass13device_kernelIN5flash19enable_sm80_to_sm89INS1_16FlashAttnBwdSm80INS1_25CollectiveMainloopBwdSm80ILi2ELi2EN4cute5tupleIJNS5_1CILi64EEENS7_ILi128EEES8_EEENS_10bfloat16_tEfNS_4arch4Sm80ELb1ELb0ELb1ELb1ELb1ELb0ELb0ELb0ELi2ELi2ELi4ELi2ELb1EEENS1_21CollectiveEpilogueBwdISA_SB_SD_Li256ELb1ELb0ELi2EEENS1_25SingleTileBwdLPTSchedulerILb1ELi128ELb1EEEEEEEEEvNT_6ParamsE$_ZN4cute3eso3ESOILb1ELb0EJNS_6LayoutINS_5tupleIJNS3_IJNS_1CILi1EEES5_EEEEEENS3_IJNS3_IJS5_NS4_ILi0EEEEEEEEEEENS_10ViewEngineINS_8gmem_ptrIPKN7cutlass9uint128_tEEEEEEEC2ERKSB_RKSJ_) ;  /* 0xffffca0000007944 */ /* 0x022fea0003c3ffff */
[----:B------:R2:W5:Y:S01]  /*bf90*/  LDL.64 R108, [R1+0x168] ;  /* 0x00016800016c7983 */ /* 0x0005620000100a00 */
[----:B------:R-:W-:-:S03]  /*bfa0*/  MOV R16, 0xbfc0 ;  /* 0x0000bfc000107802 */ /* 0x000fc60000000f00 */
[----:B-12--5:R-:W-:Y:S05]  /*bfb0*/  CALL.REL.NOINC `($_ZN7cutlass13device_kernelIN5flash19enable_sm80_to_sm89INS1_16FlashAttnBwdSm80INS1_25CollectiveMainloopBwdSm80ILi2ELi2EN4cute5tupleIJNS5_1CILi64EEENS7_ILi128EEES8_EEENS_10bfloat16_tEfNS_4arch4Sm80ELb1ELb0ELb1ELb1ELb1ELb0ELb0ELb0ELi2ELi2ELi4ELi2ELb1EEENS1_21CollectiveEpilogueBwdISA_SB_SD_Li256ELb1ELb0ELi2EEENS1_25SingleTileBwdLPTSchedulerILb1ELi128ELb1EEEEEEEEEvNT_6ParamsE$_ZN4cute8smem_ptrIPN7cutlass10bfloat16_tEECI1NS_12iter_adaptorIS3_S4_EEES3_) ;  /* 0xffffd1c000007944 */ /* 0x026fea0003c3ffff */
[----:B------:R1:W5:Y:S01]  /*bfc0*/  LDL.64 R6, [R1+0x168] ;  /* 0x0001680001067983 */ /* 0x0003620000100a00 */
[----:B------:R-:W-:-:S03]  /*bfd0*/  MOV R10, 0xbff0 ;  /* 0x0000bff0000a7802 */ /* 0x000fc60000000f00 */
[----:B-1---5:R-:W-:Y:S05]  /*bfe0*/  CALL.REL.NOINC `($_ZN7cutlass13device_kernelIN5flash19enable_sm80_to_sm89INS1_16FlashAttnBwdSm80INS1_25CollectiveMainloopBwdSm80ILi2ELi2EN4cute5tupleIJNS5_1CILi64EEENS7_ILi128EEES8_EEENS_10bfloat16_tEfNS_4arch4Sm80ELb1ELb0ELb1ELb1ELb1ELb0ELb0ELb0ELi2ELi2ELi4ELi2ELb1EEENS1_21CollectiveEpilogueBwdISA_SB_SD_Li256ELb1ELb0ELi2EEENS1_25SingleTileBwdLPTSchedulerILb1ELi128ELb1EEEEEEEEEvNT_6ParamsE$_ZN4cute8smem_ptrIPN7cutlass9uint128_tEECI1NS_12iter_adaptorIS3_S4_EEES3_) ;  /* 0xffffd1e000007944 */ /* 0x022fea0003c3ffff */
[----:B-1----:R1:W5:Y:S01]  /*bff0*/  LDL.64 R6, [R1+0x168] ;  /* 0x0001680001067983 */ /* 0x0023620000100a00 */
[----:B------:R-:W-:-:S03]  /*c000*/  MOV R10, 0xc020 ;  /* 0x0000c020000a7802 */ /* 0x000fc60000000f00 */
[----:B-1---5:R-:W-:Y:S05]  /*c010*/  CALL.REL.NOINC `($_ZN7cutlass13device_kernelIN5flash19enable_sm80_to_sm89INS1_16FlashAttnBwdSm80INS1_25CollectiveMainloopBwdSm80ILi2ELi2EN4cute5tupleIJNS5_1CILi64EEENS7_ILi128EEES8_EEENS_10bfloat16_tEfNS_4arch4Sm80ELb1ELb0ELb1ELb1ELb1ELb0ELb0ELb0ELi2ELi2ELi4ELi2ELb1EEENS1_21CollectiveEpilogueBwdISA_SB_SD_Li256ELb1ELb0ELi2EEENS1_25SingleTileBwdLPTSchedulerILb1ELi128ELb1EEEEEEEEEvNT_6ParamsE$_ZN4cute3eso3ESOILb1ELb0EJNS_6LayoutINS_5tupleIJNS3_IJNS_1CILi1EEES5_EEEEEENS3_IJNS3_IJS5_NS4_ILi0EEEEEEEEEEENS_10ViewEngineINS_8smem_ptrIPN7cutlass9uint128_tEEEEEEEC2ERKSB_RKSI_) ;  /* 0xffffc9c000007944 */ /* 0x022fea0003c3ffff */
[----:B-1----:R1:W5:Y:S01]  /*c020*/  LDL R6, [R1+0x168] ;  /* 0x0001680001067983 */ /* 0x0023620000100800 */
[----:B------:R-:W-:-:S03]  /*c030*/  MOV R8, 0xc050 ;  /* 0x0000c05000087802 */ /* 0x000fc60000000f00 */
[----:B-1---5:R-:W-:Y:S05]  /*c040*/  CALL.REL.NOINC `($_ZN7cutlass13device_kernelIN5flash19enable_sm80_to_sm89INS1_16FlashAttnBwdSm80INS1_25CollectiveMainloopBwdSm80ILi2ELi2EN4cute5tupleIJNS5_1CILi64EEENS7_ILi128EEES8_EEENS_10bfloat16_tEfNS_4arch4Sm80ELb1ELb0ELb1ELb1ELb1ELb0ELb0ELb0ELi2ELi2ELi4ELi2ELb1EEENS1_21CollectiveEpilogueBwdISA_SB_SD_Li256ELb1ELb0ELi2EEENS1_25SingleTileBwdLPTSchedulerILb1ELi128ELb1EEEEEEEEEvNT_6ParamsE$_ZN73_INTERNAL_24fd9406_37_flash_bwd_hdim64_bf16_softcap_sm80_cu_3fbc093a_291824__cvta_generic_to_sharedEPKv) ;  /* 0xffffd20000007944 */ /* 0x022fea0003c3ffff */
        /* <DEDUP_REMOVED lines=9> */
[----:B--2---:R-:W-:Y:S05]  /*c0e0*/  CALL.REL.NOINC `($_ZN7cutlass13device_kernelIN5flash19enable_sm80_to_sm89INS1_16FlashAttnBwdSm80INS1_25CollectiveMainloopBwdSm80ILi2ELi2EN4cute5tupleIJNS5_1CILi64EEENS7_ILi128EEES8_EEENS_10bfloat16_tEfNS_4arch4Sm80ELb1ELb0ELb1ELb1ELb1ELb0ELb0ELb0ELi2ELi2ELi4ELi2ELb1EEENS1_21CollectiveEpilogueBwdISA_SB_SD_Li256ELb1ELb0ELi2EEENS1_25SingleTileBwdLPTSchedulerILb1ELi128ELb1EEEEEEEEEvNT_6ParamsE$_ZN4cute3eso3ESOILb1ELb0EJNS_1CILi0EEEiS3_EEC2ERKS3_RKiS6_) ;  /* 0xffffc6a000007944 */ /* 0x004fea0003c3ffff */
[----:B-1----:R-:W2:Y:S01]  /*c0f0*/  LDL R7, [R1+0x168] ;  /* 0x0001680001077983 */ /* 0x002ea20000100800 */
[----:B------:R-:W-:Y:S01]  /*c100*/  IMAD.MOV.U32 R6, RZ, RZ, R4 ;  /* 0x000000ffff067224 */ /* 0x000fe200078e0004 */
[----:B------:R-:W-:-:S02]  /*c110*/  MOV R16, 0xc140 ;  /* 0x0000c14000107802 */ /* 0x000fc40000000f00 */
[----:B--2---:R-:W-:Y:S02]  /*c120*/  SHF.L.U32 R7, R7, 0x5, RZ ;  /* 0x0000000507077819 */ /* 0x004fe400000006ff */
[----:B------:R-:W-:Y:S05]  /*c130*/  CALL.REL.NOINC `($_ZN7cutlass13device_kernelIN5flash19enable_sm80_to_sm89INS1_16FlashAttnBwdSm80INS1_25CollectiveMainloopBwdSm80ILi2ELi2EN4cute5tupleIJNS5_1CILi64EEENS7_ILi128EEES8_EEENS_10bfloat16_tEfNS_4arch4Sm80ELb1ELb0ELb1ELb1ELb1ELb0ELb0ELb0ELi2ELi2ELi4ELi2ELb1EEENS1_21CollectiveEpilogueBwdISA_SB_SD_Li256ELb1ELb0ELi2EEENS1_25SingleTileBwdLPTSchedulerILb1ELi128ELb1EEEEEEEEEvNT_6ParamsE$_ZN4cute5tupleIJiEEC2ERKi) ;  /* 0xffffce8000007944 */ /* 0x000fea0003c3ffff */
[----:B------:R1:W5:Y:S01]  /*c140*/  LDL R7, [R1+0x168] ;  /* 0x0001680001077983 */ /* 0x0003620000100800 */
        /* <DEDUP_REMOVED lines=19> */
[----:B------:R-:W-:Y:S01]  /*c280*/  IMAD.MOV.U32 R16, RZ, RZ, 0x1 ;  /* 0x00000001ff107424 */ /* 0x000fe200078e00ff */
        /* <DEDUP_REMOVED lines=21> */
[----:B------:R-:W-:Y:S02]  /*c3e0*/  MOV R16, 0x1 ;  /* 0x0000000100107802 */ /* 0x000fe40000000f00 */
        /* <DEDUP_REMOVED lines=44> */
[----:B--2--5:R-:W-:Y:S05]  /*c6b0*/  CALL.REL.NOINC `($_ZN7cutlass13device_kernelIN5flash19enable_sm80_to_sm89INS1_16FlashAttnBwdSm80INS1_25CollectiveMainloopBwdSm80ILi2ELi2EN4cute5tupleIJNS5_1CILi64EEENS7_ILi128EEES8_EEENS_10bfloat16_tEfNS_4arch4Sm80ELb1ELb0ELb1ELb1ELb1ELb0ELb0ELb0ELi2ELi2ELi4ELi2ELb1EEENS1_21CollectiveEpilogueBwdISA_SB_SD_Li256ELb1ELb0ELi2EEENS1_25SingleTileBwdLPTSchedulerILb1ELi128ELb1EEEEEEEEEvNT_6ParamsE$_ZN4cute3eso3ESOILb1ELb0EJNS_10UnderscoreES2_iEEC2ERKS2_S5_RKi) ;  /* 0xffffbe5000007944 */ /* 0x024fea0003c3ffff */
[----:B------:R-:W2:Y:S01]  /*c6c0*/  LDL R7, [R1+0x168] ;  /* 0x0001680001077983 */ /* 0x000ea20000100800 */
[----:B------:R-:W-:Y:S02]  /*c6d0*/  MOV R8, 0xc700 ;  /* 0x0000c70000087802 */ /* 0x000fe40000000f00 */
[----:B--2---:R-:W-:Y:S02]  /*c6e0*/  SHF.L.U32 R7, R7, 0x6, RZ ;  /* 0x0000000607077819 */ /* 0x004fe400000006ff */
[----:B-1----:R-:W-:Y:S05]  /*c6f0*/  CALL.REL.NOINC `($_ZN7cutlass13device_kernelIN5flash19enable_sm80_to_sm89INS1_16FlashAttnBwdSm80INS1_25CollectiveMainloopBwdSm80ILi2ELi2EN4cute5tupleIJNS5_1CILi64EEENS7_ILi128EEES8_EEENS_10bfloat16_tEfNS_4arch4Sm80ELb1ELb0ELb1ELb1ELb1ELb0ELb0ELb0ELi2ELi2ELi4ELi2ELb1EEENS1_21CollectiveEpilogueBwdISA_SB_SD_Li256ELb1ELb0ELi2EEENS1_25SingleTileBwdLPTSchedulerILb1ELi128ELb1EEEEEEEEEvNT_6ParamsE$_ZN4cute3eso3ESOILb1ELb0EJNS_6LayoutINS_5tupleIJNS3_IJNS_1CILi4EEENS4_ILi1EEEEEES6_EEENS3_IJNS3_IJS6_NS4_ILi0EEEEEES9_EEEEEiEEC2ERKSC_RKi) ;  /* 0xffffc42000007944 */ /* 0x002fea0003c3ffff */
[----:B------:R-:W2:Y:S04]  /*c700*/  LD.E.64 R18, [R18.64+0x8] ;  /* 0x0000080412127980 */ /* 0x000ea8000c101b00 */
[----:B------:R-:W2:Y:S01]  /*c710*/  LDL R10, [R1+0x168] ;  /* 0x00016800010a7983 */ /* 0x000ea20000100800 */
[----:B-1----:R-:W-:Y:S02]  /*c720*/  MOV R6, R4 ;  /* 0x0000000400067202 */ /* 0x002fe40000000f00 */
[----:B------:R-:W-:Y:S01]  /*c730*/  MOV R16, 0xc760 ;  /* 0x0000c76000107802 */ /* 0x000fe20000000f00 */
[----:B--2---:R-:W-:-:S04]  /*c740*/  IMAD.WIDE R10, R10, 0x4, R18 ;  /* 0x000000040a0a7825 */ /* 0x004fc800078e0212 */
[----:B------:R-:W-:Y:S05]  /*c750*/  CALL.REL.NOINC `($_ZN7cutlass13device_kernelIN5flash19enable_sm80_to_sm89INS1_16FlashAttnBwdSm80INS1_25CollectiveMainloopBwdSm80ILi2ELi2EN4cute5tupleIJNS5_1CILi64EEENS7_ILi128EEES8_EEENS_10bfloat16_tEfNS_4arch4Sm80ELb1ELb0ELb1ELb1ELb1ELb0ELb0ELb0ELi2ELi2ELi4ELi2ELb1EEENS1_21CollectiveEpilogueBwdISA_SB_SD_Li256ELb1ELb0ELi2EEENS1_25SingleTileBwdLPTSchedulerILb1ELi128ELb1EEEEEEEEEvNT_6ParamsE$_ZN4cute8gmem_ptrIPKfECI1NS_12iter_adaptorIS2_S3_EEES2_) ;  /* 0xffffc9e000007944 */ /* 0x000fea0003c3ffff */
[----:B-1----:R1:W5:Y:S01]  /*c760*/  LDL.64 R6, [R1+0x168] ;  /* 0x0001680001067983 */ /* 0x0023620000100a00 */
[----:B------:R-:W-:-:S03]  /*c770*/  MOV R10, 0xc790 ;  /* 0x0000c790000a7802 */ /* 0x000fc60000000f00 */
[----:B-1---5:R-:W-:Y:S05]  /*c780*/  CALL.REL.NOINC `($_ZN7cutlass13device_kernelIN5flash19enable_sm80_to_sm89INS1_16FlashAttnBwdSm80INS1_25CollectiveMainloopBwdSm80ILi2ELi2EN4cute5tupleIJNS5_1CILi64EEENS7_ILi128EEES8_EEENS_10bfloat16_tEfNS_4arch4Sm80ELb1ELb0ELb1ELb1ELb1ELb0ELb0ELb0ELi2ELi2ELi4ELi2ELb1EEENS1_21CollectiveEpilogueBwdISA_SB_SD_Li256ELb1ELb0ELi2EEENS1_25SingleTileBwdLPTSchedulerILb1ELi128ELb1EEEEEEEEEvNT_6ParamsE$_ZN4cute3eso3ESOILb1ELb0EJNS_6LayoutINS_5tupleIJNS3_IJNS_1CILi4EEENS4_ILi1EEEEEES6_EEENS3_IJNS3_IJS6_NS4_ILi0EEEEEES9_EEEEENS_10ViewEngineINS_8gmem_ptrIPKfEEEEEEC2ERKSC_RKSI_) ;  /* 0xffffc31000007944 */ /* 0x022fea0003c3ffff */
[----:B------:R2:W5:Y:S04]  /*c790*/  LDL.64 R18, [R14+0x40] ;  /* 0x000040000e127983 */ /* 0x0005680000100a00 */
[----:B------:R2:W5:Y:S01]  /*c7a0*/  LDL.64 R10, [R1+0x168] ;  /* 0x00016800010a7983 */ /* 0x0005620000100a00 */
[----:B------:R-:W-:-:S02]  /*c7b0*/  MOV R17, UR7 ;  /* 0x0000000700117c02 */ /* 0x000fc40008000f00 */
[----:B-1----:R-:W-:Y:S02]  /*c7c0*/  MOV R8, 0xc7e0 ;  /* 0x0000c7e000087802 */ /* 0x002fe40000000f00 */
[----:B--2--5:R-:W-:Y:S05]  /*c7d0*/  CALL.REL.NOINC `($_ZN7cutlass13device_kernelIN5flash19enable_sm80_to_sm89INS1_16FlashAttnBwdSm80INS1_25CollectiveMainloopBwdSm80ILi2ELi2EN4cute5tupleIJNS5_1CILi64EEENS7_ILi128EEES8_EEENS_10bfloat16_tEfNS_4arch4Sm80ELb1ELb0ELb1ELb1ELb1ELb0ELb0ELb0ELi2ELi2ELi4ELi2ELb1EEENS1_21CollectiveEpilogueBwdISA_SB_SD_Li256ELb1ELb0ELi2EEENS1_25SingleTileBwdLPTSchedulerILb1ELi128ELb1EEEEEEEEEvNT_6ParamsE$_ZN4cute3eso3ESOILb1ELb0EJNS_10UnderscoreES2_iEEC2ERKS2_S5_RKi) ;  /* 0xffffbd3000007944 */ /* 0x024fea0003c3ffff */
[----:B------:R-:W2:Y:S01]  /*c7e0*/  LDL R7, [R1+0x168] ;  /* 0x0001680001077983 */ /* 0x000ea20000100800 */
[----:B------:R-:W-:Y:S02]  /*c7f0*/  MOV R8, 0xc820 ;  /* 0x0000c82000087802 */ /* 0x000fe40000000f00 */
[----:B--2---:R-:W-:Y:S02]  /*c800*/  SHF.L.U32 R7, R7, 0x6, RZ ;  /* 0x0000000607077819 */ /* 0x004fe400000006ff */
[----:B-1----:R-:W-:Y:S05]  /*c810*/  CALL.REL.NOINC `($_ZN7cutlass13device_kernelIN5flash19enable_sm80_to_sm89INS1_16FlashAttnBwdSm80INS1_25CollectiveMainloopBwdSm80ILi2ELi2EN4cute5tupleIJNS5_1CILi64EEENS7_ILi128EEES8_EEENS_10bfloat16_tEfNS_4arch4Sm80ELb1ELb0ELb1ELb1ELb1ELb0ELb0ELb0ELi2ELi2ELi4ELi2ELb1EEENS1_21CollectiveEpilogueBwdISA_SB_SD_Li256ELb1ELb0ELi2EEENS1_25SingleTileBwdLPTSchedulerILb1ELi128ELb1EEEEEEEEEvNT_6ParamsE$_ZN4cute3eso3ESOILb1ELb0EJNS_6LayoutINS_5tupleIJNS3_IJNS_1CILi4EEENS4_ILi1EEEEEES6_EEENS3_IJNS3_IJS6_NS4_ILi0EEEEEES9_EEEEEiEEC2ERKSC_RKi) ;  /* 0xffffc30000007944 */ /* 0x002fea0003c3ffff */
[----:B------:R-:W2:Y:S04]  /*c820*/  LD.E.64 R18, [R18.64] ;  /* 0x0000000412127980 */ /* 0x000ea8000c101b00 */
[----:B------:R-:W2:Y:S01]  /*c830*/  LDL R8, [R1+0x168] ;  /* 0x0001680001087983 */ /* 0x000ea20000100800 */
[----:B-1----:R-:W-:Y:S02]  /*c840*/  MOV R6, R4 ;  /* 0x0000000400067202 */ /* 0x002fe40000000f00 */
[----:B------:R-:W-:Y:S01]  /*c850*/  MOV R16, 0xc880 ;  /* 0x0000c88000107802 */ /* 0x000fe20000000f00 */
[----:B--2---:R-:W-:-:S04]  /*c860*/  IMAD.WIDE R8, R8, 0x4, R18 ;  /* 0x0000000408087825 */ /* 0x004fc800078e0212 */
[----:B------:R-:W-:Y:S05]  /*c870*/  CALL.REL.NOINC `($_ZN7cutlass13device_kernelIN5flash19enable_sm80_to_sm89INS1_16FlashAttnBwdSm80INS1_25CollectiveMainloopBwdSm80ILi2ELi2EN4cute5tupleIJNS5_1CILi64EEENS7_ILi128EEES8_EEENS_10bfloat16_tEfNS_4arch4Sm80ELb1ELb0ELb1ELb1ELb1ELb0ELb0ELb0ELi2ELi2ELi4ELi2ELb1EEENS1_21CollectiveEpilogueBwdISA_SB_SD_Li256ELb1ELb0ELi2EEENS1_25SingleTileBwdLPTSchedulerILb1ELi128ELb1EEEEEEEEEvNT_6ParamsE$_ZN4cute8smem_ptrIPfECI1NS_12iter_adaptorIS1_S2_EEES1_) ;  /* 0xffffc99000007944 */ /* 0x000fea0003c3ffff */
[----:B-1----:R1:W5:Y:S01]  /*c880*/  LDL.64 R6, [R1+0x168] ;  /* 0x0001680001067983 */ /* 0x0023620000100a00 */
[----:B------:R-:W-:-:S03]  /*c890*/  MOV R16, 0xc8b0 ;  /* 0x0000c8b000107802 */ /* 0x000fc60000000f00 */
[----:B-1---5:R-:W-:Y:S05]  /*c8a0*/  CALL.REL.NOINC `($_ZN7cutlass13device_kernelIN5flash19enable_sm80_to_sm89INS1_16FlashAttnBwdSm80INS1_25CollectiveMainloopBwdSm80ILi2ELi2EN4cute5tupleIJNS5_1CILi64EEENS7_ILi128EEES8_EEENS_10bfloat16_tEfNS_4arch4Sm80ELb1ELb0ELb1ELb1ELb1ELb0ELb0ELb0ELi2ELi2ELi4ELi2ELb1EEENS1_21CollectiveEpilogueBwdISA_SB_SD_Li256ELb1ELb0ELi2EEENS1_25SingleTileBwdLPTSchedulerILb1ELi128ELb1EEEEEEEEEvNT_6ParamsE$_ZN4cute3eso3ESOILb1ELb0EJNS_6LayoutINS_5tupleIJNS3_IJNS_1CILi4EEENS4_ILi1EEEEEES6_EEENS3_IJNS3_IJS6_NS4_ILi0EEEEEES9_EEEEENS_10ViewEngineINS_8smem_ptrIPfEEEEEEC2ERKSC_RKSH_) ;  /* 0xffffc23000007944 */ /* 0x022fea0003c3ffff */
[----:B------:R2:W5:Y:S04]  /*c8b0*/  LDL.64 R18, [R14+0x48] ;  /* 0x000048000e127983 */ /* 0x0005680000100a00 */
[----:B-1----:R2:W5:Y:S01]  /*c8c0*/  LDL.64 R8, [R1+0x168] ;  /* 0x0001680001087983 */ /* 0x0025620000100a00 */
[----:B------:R-:W-:-:S02]  /*c8d0*/  MOV R7, RZ ;  /* 0x000000ff00077202 */ /* 0x000fc40000000f00 */
[----:B------:R-:W-:Y:S02]  /*c8e0*/  MOV R16, 0xc900 ;  /* 0x0000c90000107802 */ /* 0x000fe40000000f00 */
[----:B--2--5:R-:W-:Y:S05]  /*c8f0*/  CALL.REL.NOINC `($_ZN7cutlass13device_kernelIN5flash19enable_sm80_to_sm89INS1_16FlashAttnBwdSm80INS1_25CollectiveMainloopBwdSm80ILi2ELi2EN4cute5tupleIJNS5_1CILi64EEENS7_ILi128EEES8_EEENS_10bfloat16_tEfNS_4arch4Sm80ELb1ELb0ELb1ELb1ELb1ELb0ELb0ELb0ELi2ELi2ELi4ELi2ELb1EEENS1_21CollectiveEpilogueBwdISA_SB_SD_Li256ELb1ELb0ELi2EEENS1_25SingleTileBwdLPTSchedulerILb1ELi128ELb1EEEEEEEEEvNT_6ParamsE$_ZN4cute3eso3ESOILb1ELb0EJNS_1CILi0EEEiEEC2ERKS3_RKi) ;  /* 0xffffbe5000007944 */ /* 0x024fea0003c3ffff */
[----:B-1----:R1:W5:Y:S01]  /*c900*/  LD.E R7, [R18.64] ;  /* 0x0000000412077980 */ /* 0x002362000c101900 */
[----:B------:R-:W-:-:S03]  /*c910*/  MOV R20, 0xc930 ;  /* 0x0000c93000147802 */ /* 0x000fc60000000f00 */
[----:B-1---5:R-:W-:Y:S05]  /*c920*/  CALL.REL.NOINC `($_ZN7cutlass13device_kernelIN5flash19enable_sm80_to_sm89INS1_16FlashAttnBwdSm80INS1_25CollectiveMainloopBwdSm80ILi2ELi2EN4cute5tupleIJNS5_1CILi64EEENS7_ILi128EEES8_EEENS_10bfloat16_tEfNS_4arch4Sm80ELb1ELb0ELb1ELb1ELb1ELb0ELb0ELb0ELi2ELi2ELi4ELi2ELb1EEENS1_21CollectiveEpilogueBwdISA_SB_SD_Li256ELb1ELb0ELi2EEENS1_25SingleTileBwdLPTSchedulerILb1ELi128ELb1EEEEEEEEEvNT_6ParamsE$_ZZN4cuteplIJiEJNS_1CILi0EEEEEEDaRKNS_15ArithmeticTupleIJDpT_EEERKNS3_IJDpT0_EEEENKUlDpRKT_E_clIJiEEEDaSH_) ;  /* 0xffffebb000007944 */ /* 0x022fea0003c3ffff */
[----:B-----5:R-:W-:Y:S01]  /*c930*/  ISETP.GT.AND P0, PT, R6, 0x3f, PT ;  /* 0x0000003f0600780c */ /* 0x020fe20003f04270 */
[----:B------:R-:W-:Y:S01]  /*c940*/  IMAD.MOV.U32 R6, RZ, RZ, R12 ;  /* 0x000000ffff067224 */ /* 0x000fe200078e000c */
[----:B------:R-:W-:-:S11]  /*c950*/  MOV R7, 0x0 ;  /* 0x0000000000077802 */ /* 0x000fd60000000f00 */
[----:B------:R-:W-:Y:S05]  /*c960*/  @P0 RET.REL.NODEC R6 `(_ZN7cutlass13device_kernelIN5flash19enable_sm80_to_sm89INS1_16FlashAttnBwdSm80INS1_25CollectiveMainloopBwdSm80ILi2ELi2EN4cute5tupleIJNS5_1CILi64EEENS7_ILi128EEES8_EEENS_10bfloat16_tEfNS_4arch4Sm80ELb1ELb0ELb1ELb1ELb1ELb0ELb0ELb0ELi2ELi2ELi4ELi2ELb1EEENS1_21CollectiveEpilogueBwdISA_SB_SD_Li256ELb1ELb0ELi2EEENS1_25SingleTileBwdLPTSchedulerILb1ELi128ELb1EEEEEEEEEvNT_6ParamsE) ;  /* 0xffff369006000950 */ /* 0x000fea0003c3ffff */
[----:B------:R-:W5:Y:S01]  /*c970*/  LDL.64 R14, [R14+0x50] ;  /* 0x000050000e0e7983 */ /* 0x000f620000100a00 */
[----:B------:R-:W-:Y:S02]  /*c980*/  MOV R7, RZ ;  /* 0x000000ff00077202 */ /* 0x000fe40000000f00 */
[----:B------:R-:W-:Y:S02]  /*c990*/  MOV R16, 0xc9b0 ;  /* 0x0000c9b000107802 */ /* 0x000fe40000000f00 */
[----:B-1---5:R-:W-:Y:S05]  /*c9a0*/  CALL.REL.NOINC `($_ZN7cutlass13device_kernelIN5flash19enable_sm80_to_sm89INS1_16FlashAttnBwdSm80INS1_25CollectiveMainloopBwdSm80ILi2ELi2EN4cute5tupleIJNS5_1CILi64EEENS7_ILi128EEES8_EEENS_10bfloat16_tEfNS_4arch4Sm80ELb1ELb0ELb1ELb1ELb1ELb0ELb0ELb0ELi2ELi2ELi4ELi2ELb1EEENS1_21CollectiveEpilogueBwdISA_SB_SD_Li256ELb1ELb0ELi2EEENS1_25SingleTileBwdLPTSchedulerILb1ELi128ELb1EEEEEEEEEvNT_6ParamsE$_ZN4cute3eso3ESOILb1ELb0EJNS_10UnderscoreEiEEC2ERKS2_RKi) ;  /* 0xffffbba000007944 */ /* 0x022fea0003c3ffff */
[----:B-1----:R-:W-:Y:S02]  /*c9b0*/  MOV R6, R13 ;  /* 0x0000000d00067202 */ /* 0x002fe40000000f00 */
[----:B------:R-:W-:Y:S02]  /*c9c0*/  MOV R16, 0xc9e0 ;  /* 0x0000c9e000107802 */ /* 0x000fe40000000f00 */
[----:B------:R-:W-:Y:S05]  /*c9d0*/  CALL.REL.NOINC `($_ZN7cutlass13device_kernelIN5flash19enable_sm80_to_sm89INS1_16FlashAttnBwdSm80INS1_25CollectiveMainloopBwdSm80ILi2ELi2EN4cute5tupleIJNS5_1CILi64EEENS7_ILi128EEES8_EEENS_10bfloat16_tEfNS_4arch4Sm80ELb1ELb0ELb1ELb1ELb1ELb0ELb0ELb0ELi2ELi2ELi4ELi2ELb1EEENS1_21CollectiveEpilogueBwdISA_SB_SD_Li256ELb1ELb0ELi2EEENS1_25SingleTileBwdLPTSchedulerILb1ELi128ELb1EEEEEEEEEvNT_6ParamsE$_ZN4cute8gmem_ptrIPKfECI1NS_12iter_adaptorIS2_S3_EEES2_) ;  /* 0xffffc76000007944 */ /* 0x000fea0003c3ffff */
[----:B-1----:R1:W5:Y:S01]  /*c9e0*/  LDL.64 R6, [R1+0x160] ;  /* 0x0001600001067983 */ /* 0x0023620000100a00 */
[----:B------:R-:W-:-:S03]  /*c9f0*/  MOV R16, 0xca10 ;  /* 0x0000ca1000107802 */ /* 0x000fc60000000f00 */
[----:B-1---5:R-:W-:Y:S05]  /*ca00*/  CALL.REL.NOINC `($_ZN7cutlass13device_kernelIN5flash19enable_sm80_to_sm89INS1_16FlashAttnBwdSm80INS1_25CollectiveMainloopBwdSm80ILi2ELi2EN4cute5tupleIJNS5_1CILi64EEENS7_ILi128EEES8_EEENS_10bfloat16_tEfNS_4arch4Sm80ELb1ELb0ELb1ELb1ELb1ELb0ELb0ELb0ELi2ELi2ELi4ELi2ELb1EEENS1_21CollectiveEpilogueBwdISA_SB_SD_Li256ELb1ELb0ELi2EEENS1_25SingleTileBwdLPTSchedulerILb1ELi128ELb1EEEEEEEEEvNT_6ParamsE$_ZN4cute3eso3ESOILb1ELb0EJNS_6LayoutINS_5tupleIJNS3_IJNS_1CILi4EEENS4_ILi1EEEEEEEEENS3_IJNS3_IJS6_NS4_ILi0EEEEEEEEEEENS_10ViewEngineINS_8gmem_ptrIPKfEEEEEEC2ERKSC_RKSI_) ;  /* 0xffffc01000007944 */ /* 0x022fea0003c3ffff */
[----:B-1----:R1:W5:Y:S01]  /*ca10*/  LDL.64 R10, [R1+0x160] ;  /* 0x00016000010a7983 */ /* 0x0023620000100a00 */
[----:B------:R-:W-:Y:S02]  /*ca20*/  MOV R7, RZ ;  /* 0x000000ff00077202 */ /* 0x000fe40000000f00 */
[----:B------:R-:W-:Y:S02]  /*ca30*/  MOV R16, 0xca50 ;  /* 0x0000ca5000107802 */ /* 0x000fe40000000f00 */
[----:B-1---5:R-:W-:Y:S05]  /*ca40*/  CALL.REL.NOINC `($_ZN7cutlass13device_kernelIN5flash19enable_sm80_to_sm89INS1_16FlashAttnBwdSm80INS1_25CollectiveMainloopBwdSm80ILi2ELi2EN4cute5tupleIJNS5_1CILi64EEENS7_ILi128EEES8_EEENS_10bfloat16_tEfNS_4arch4Sm80ELb1ELb0ELb1ELb1ELb1ELb0ELb0ELb0ELi2ELi2ELi4ELi2ELb1EEENS1_21CollectiveEpilogueBwdISA_SB_SD_Li256ELb1ELb0ELi2EEENS1_25SingleTileBwdLPTSchedulerILb1ELi128ELb1EEEEEEEEEvNT_6ParamsE$_ZN4cute3eso3ESOILb1ELb0EJNS_10UnderscoreEiEEC2ERKS2_RKi) ;  /* 0xffffbb0000007944 */ /* 0x022fea0003c3ffff */
[----:B-1----:R-:W-:Y:S02]  /*ca50*/  MOV R6, R13 ;  /* 0x0000000d00067202 */ /* 0x002fe40000000f00 */
[----:B------:R-:W-:-:S02]  /*ca60*/  MOV R16, 0xca80 ;  /* 0x0000ca8000107802 */ /* 0x000fc40000000f00 */
[----:B------:R-:W-:Y:S05]  /*ca70*/  CALL.REL.NOINC `($_ZN7cutlass13device_kernelIN5flash19enable_sm80_to_sm89INS1_16FlashAttnBwdSm80INS1_25CollectiveMainloopBwdSm80ILi2ELi2EN4cute5tupleIJNS5_1CILi64EEENS7_ILi128EEES8_EEENS_10bfloat16_tEfNS_4arch4Sm80ELb1ELb0ELb1ELb1ELb1ELb0ELb0ELb0ELi2ELi2ELi4ELi2ELb1EEENS1_21CollectiveEpilogueBwdISA_SB_SD_Li256ELb1ELb0ELi2EEENS1_25SingleTileBwdLPTSchedulerILb1ELi128ELb1EEEEEEEEEvNT_6ParamsE$_ZN4cute8smem_ptrIPfECI1NS_12iter_adaptorIS1_S2_EEES1_) ;  /* 0xffffc79000007944 */ /* 0x000fea0003c3ffff */
[----:B-1----:R1:W5:Y:S01]  /*ca80*/  LDL.64 R6, [R1+0x160] ;  /* 0x0001600001067983 */ /* 0x0023620000100a00 */
[----:B------:R-:W-:-:S03]  /*ca90*/  MOV R16, 0xcab0 ;  /* 0x0000cab000107802 */ /* 0x000fc60000000f00 */
[----:B-1---5:R-:W-:Y:S05]  /*caa0*/  CALL.REL.NOINC `($_ZN7cutlass13device_kernelIN5flash19enable_sm80_to_sm89INS1_16FlashAttnBwdSm80INS1_25CollectiveMainloopBwdSm80ILi2ELi2EN4cute5tupleIJNS5_1CILi64EEENS7_ILi128EEES8_EEENS_10bfloat16_tEfNS_4arch4Sm80ELb1ELb0ELb1ELb1ELb1ELb0ELb0ELb0ELi2ELi2ELi4ELi2ELb1EEENS1_21CollectiveEpilogueBwdISA_SB_SD_Li256ELb1ELb0ELi2EEENS1_25SingleTileBwdLPTSchedulerILb1ELi128ELb1EEEEEEEEEvNT_6ParamsE$_ZN4cute3eso3ESOILb1ELb0EJNS_6LayoutINS_5tupleIJNS3_IJNS_1CILi4EEENS4_ILi1EEEEEEEEENS3_IJNS3_IJS6_NS4_ILi0EEEEEEEEEEENS_10ViewEngineINS_8smem_ptrIPfEEEEEEC2ERKSC_RKSH_) ;  /* 0xffffbfb000007944 */ /* 0x022fea0003c3ffff */
[----:B-1----:R1:W5:Y:S01]  /*cab0*/  LDL.64 R8, [R1+0x160] ;  /* 0x0001600001087983 */ /* 0x0023620000100a00 */
[----:B------:R-:W-:-:S02]  /*cac0*/  MOV R6, R4 ;  /* 0x0000000400067202 */ /* 0x000fc40000000f00 */
[----:B------:R-:W-:Y:S02]  /*cad0*/  MOV R16, 0xcaf0 ;  /* 0x0000caf000107802 */ /* 0x000fe40000000f00 */
[----:B-1---5:R-:W-:Y:S05]  /*cae0*/  CALL.REL.NOINC `($_ZN7cutlass13device_kernelIN5flash19enable_sm80_to_sm89INS1_16FlashAttnBwdSm80INS1_25CollectiveMainloopBwdSm80ILi2ELi2EN4cute5tupleIJNS5_1CILi64EEENS7_ILi128EEES8_EEENS_10bfloat16_tEfNS_4arch4Sm80ELb1ELb0ELb1ELb1ELb1ELb0ELb0ELb0ELi2ELi2ELi4ELi2ELb1EEENS1_21CollectiveEpilogueBwdISA_SB_SD_Li256ELb1ELb0ELi2EEENS1_25SingleTileBwdLPTSchedulerILb1ELi128ELb1EEEEEEEEEvNT_6ParamsE$_ZN4cute8gmem_ptrIPKfECI1NS_12iter_adaptorIS2_S3_EEES2_) ;  /* 0xffffc65000007944 */ /* 0x022fea0003c3ffff */
[----:B-1----:R1:W5:Y:S01]  /*caf0*/  LDL.64 R6, [R1+0x168] ;  /* 0x0001680001067983 */ /* 0x0023620000100a00 */
[----:B------:R-:W-:-:S03]  /*cb00*/  MOV R16, 0xcb20 ;  /* 0x0000cb2000107802 */ /* 0x000fc60000000f00 */
[----:B-1---5:R-:W-:Y:S05]  /*cb10*/  CALL.REL.NOINC `($_ZN7cutlass13device_kernelIN5flash19enable_sm80_to_sm89INS1_16FlashAttnBwdSm80INS1_25CollectiveMainloopBwdSm80ILi2ELi2EN4cute5tupleIJNS5_1CILi64EEENS7_ILi128EEES8_EEENS_10bfloat16_tEfNS_4arch4Sm80ELb1ELb0ELb1ELb1ELb1ELb0ELb0ELb0ELi2ELi2ELi4ELi2ELb1EEENS1_21CollectiveEpilogueBwdISA_SB_SD_Li256ELb1ELb0ELi2EEENS1_25SingleTileBwdLPTSchedulerILb1ELi128ELb1EEEEEEEEEvNT_6ParamsE$_ZN4cute8gmem_ptrIPKN7cutlass9uint128_tEECI1NS_12iter_adaptorIS4_S5_EEES4_) ;  /* 0xffffc5d000007944 */ /* 0x022fea0003c3ffff */
[----:B------:R1:W5:Y:S01]  /*cb20*/  LDL.64 R6, [R1+0x168] ;  /* 0x0001680001067983 */ /* 0x0003620000100a00 */
[----:B------:R-:W-:-:S03]  /*cb30*/  MOV R16, 0xcb50 ;  /* 0x0000cb5000107802 */ /* 0x000fc60000000f00 */
[----:B-1---5:R-:W-:Y:S05]  /*cb40*/  CALL.REL.NOINC `($_ZN7cutlass13device_kernelIN5flash19enable_sm80_to_sm89INS1_16FlashAttnBwdSm80INS1_25CollectiveMainloopBwdSm80ILi2ELi2EN4cute5tupleIJNS5_1CILi64EEENS7_ILi128EEES8_EEENS_10bfloat16_tEfNS_4arch4Sm80ELb1ELb0ELb1ELb1ELb1ELb0ELb0ELb0ELi2ELi2ELi4ELi2ELb1EEENS1_21CollectiveEpilogueBwdISA_SB_SD_Li256ELb1ELb0ELi2EEENS1_25SingleTileBwdLPTSchedulerILb1ELi128ELb1EEEEEEEEEvNT_6ParamsE$_ZN4cute3eso3ESOILb1ELb0EJNS_6LayoutINS_5tupleIJNS3_IJNS_1CILi1EEES5_EEEEEENS3_IJNS3_IJS5_NS4_ILi0EEEEEEEEEEENS_10ViewEngineINS_8gmem_ptrIPKN7cutlass9uint128_tEEEEEEEC2ERKSB_RKSJ_) ;  /* 0xffffbe4000007944 */ /* 0x022fea0003c3ffff */
[----:B------:R2:W5:Y:S01]  /*cb50*/  LDL.64 R20, [R1+0x168] ;  /* 0x0001680001147983 */ /* 0x0005620000100a00 */
[----:B-1----:R-:W-:Y:S02]  /*cb60*/  MOV R6, R4 ;  /* 0x0000000400067202 */ /* 0x002fe40000000f00 */
[----:B------:R-:W-:Y:S02]  /*cb70*/  MOV R16, 0xcb90 ;  /* 0x0000cb9000107802 */ /* 0x000fe40000000f00 */
[----:B--2--5:R-:W-:Y:S05]  /*cb80*/  CALL.REL.NOINC `($_ZN7cutlass13device_kernelIN5flash19enable_sm80_to_sm89INS1_16FlashAttnBwdSm80INS1_25CollectiveMainloopBwdSm80ILi2ELi2EN4cute5tupleIJNS5_1CILi64EEENS7_ILi128EEES8_EEENS_10bfloat16_tEfNS_4arch4Sm80ELb1ELb0ELb1ELb1ELb1ELb0ELb0ELb0ELi2ELi2ELi4ELi2ELb1EEENS1_21CollectiveEpilogueBwdISA_SB_SD_Li256ELb1ELb0ELi2EEENS1_25SingleTileBwdLPTSchedulerILb1ELi128ELb1EEEEEEEEEvNT_6ParamsE$_ZN4cute8smem_ptrIPfECI1NS_12iter_adaptorIS1_S2_EEES1_) ;  /* 0xffffc68000007944 */ /* 0x024fea0003c3ffff */
[----:B-1----:R1:W5:Y:S01]  /*cb90*/  LDL.64 R6, [R1+0x168] ;  /* 0x0001680001067983 */ /* 0x0023620000100a00 */
        /* <DEDUP_REMOVED lines=8> */
[----:B------:R-:W2:Y:S01]  /*cc20*/  LD.E.U8 R14, [R14.64] ;  /* 0x000000040e0e7980 */ /* 0x000ea2000c101100 */
[----:B------:R-:W-:Y:S02]  /*cc30*/  MOV R13, 0x0 ;  /* 0x00000000000d7802 */ /* 0x000fe40000000f00 */
[----:B--2---:R-:W-:-:S13]  /*cc40*/  ISETP.NE.AND P0, PT, R14, RZ, PT ;  /* 0x000000ff0e00720c */ /* 0x004fda0003f05270 */
[----:B------:R-:W-:Y:S01]  /*cc50*/  @!PT LDS RZ, [RZ] ;  /* 0x00000000fffff984 */ /* 0x000fe20000000800 */
[----:B------:R-:W-:Y:S01]  /*cc60*/  @!PT LDS RZ, [RZ] ;  /* 0x00000000fffff984 */ /* 0x000fe20000000800 */
[----:B------:R-:W-:Y:S01]  /*cc70*/  @!PT LDS RZ, [RZ] ;  /* 0x00000000fffff984 */ /* 0x000fe20000000800 */
[----:B------:R1:W-:Y:S01]  /*cc80*/  LDGSTS.E.BYPASS.LTC128B.128 [R6], [R20.64], P0 ;  /* 0x0000000014067fae */ /* 0x0003e20008101d44 */
[----:B------:R-:W-:Y:S05]  /*cc90*/  RET.REL.NODEC R12 `(_ZN7cutlass13device_kernelIN5flash19enable_sm80_to_sm89INS1_16FlashAttnBwdSm80INS1_25CollectiveMainloopBwdSm80ILi2ELi2EN4cute5tupleIJNS5_1CILi64EEENS7_ILi128EEES8_EEENS_10bfloat16_tEfNS_4arch4Sm80ELb1ELb0ELb1ELb1ELb1ELb0ELb0ELb0ELi2ELi2ELi4ELi2ELb1EEENS1_21CollectiveEpilogueBwdISA_SB_SD_Li256ELb1ELb0ELi2EEENS1_25SingleTileBwdLPTSchedulerILb1ELi128ELb1EEEEEEEEEvNT_6ParamsE) ;  /* 0xffff33600c007950 */ /* 0x000fea0003c3ffff */
        .type           $_ZN7cutlass13device_kernelIN5flash19enable_sm80_to_sm89INS1_16FlashAttnBwdSm80INS1_25CollectiveMainloopBwdSm80ILi2ELi2EN4cute5tupleIJNS5_1CILi64EEENS7_ILi128EEES8_EEENS_10bfloat16_tEfNS_4arch4Sm80ELb1ELb0ELb1ELb1ELb1ELb0ELb0ELb0ELi2ELi2ELi4ELi2ELb1EEENS1_21CollectiveEpilogueBwdISA_SB_SD_Li256ELb1ELb0ELi2EEENS1_25SingleTileBwdLPTSchedulerILb1ELi128ELb1EEEEEEEEEvNT_6ParamsE$_ZZN5flash25CollectiveMainloopBwdSm80ILi2ELi2EN4cute5tupleIJNS1_1CILi64EEENS3_ILi128EEES4_EEEN7cutlass10bfloat16_tEfNS7_4arch4Sm80ELb1ELb0ELb1ELb1ELb1ELb0ELb0ELb0ELi2ELi2ELi4ELi2ELb1EE3mmaINS_16FlashAttnBwdSm80ISB_NS_21CollectiveEpilogueBwdIS6_S8_SA_Li256ELb1ELb0ELi2EEENS_25SingleTileBwdLPTSchedulerILb1ELi128ELb1EEEE13SharedStorageENS1_6TensorINS1_11ArrayEngineIfLm32EEENS1_6LayoutINS2_IJNS2_IJNS3_ILi2EEESO_EEESO_NS3_ILi4EEEEEENS2_IJNS2_IJNS3_ILi1EEESO_EEESQ_NS3_ILi8EEEEEEEEEEEEbRKNSB_6ParamsERT0_S12_iNS2_IJiiiEEERT_ENKUliiE_clEii,@function
        .size           $_ZN7cutlass13device_kernelIN5flash19enable_sm80_to_sm89INS1_16FlashAttnBwdSm80INS1_25CollectiveMainloopBwdSm80ILi2ELi2EN4cute5tupleIJNS5_1CILi64EEENS7_ILi128EEES8_EEENS_10bfloat16_tEfNS_4arch4Sm80ELb1ELb0ELb1ELb1ELb1ELb0ELb0ELb0ELi2ELi2ELi4ELi2ELb1EEENS1_21CollectiveEpilogueBwdISA_SB_SD_Li256ELb1ELb0ELi2EEENS1_25SingleTileBwdLPTSchedulerILb1ELi128ELb1EEEEEEEEEvNT_6ParamsE$_ZZN5flash25CollectiveMainloopBwdSm80ILi2ELi2EN4cute5tupleIJNS1_1CILi64EEENS3_ILi128EEES4_EEEN7cutlass10bfloat16_tEfNS7_4arch4Sm80ELb1ELb0ELb1ELb1ELb1ELb0ELb0ELb0ELi2ELi2ELi4ELi2ELb1EE3mmaINS_16FlashAttnBwdSm80ISB_NS_21CollectiveEpilogueBwdIS6_S8_SA_Li256ELb1ELb0ELi2EEENS_25SingleTileBwdLPTSchedulerILb1ELi128ELb1EEEE13SharedStorageENS1_6TensorINS1_11ArrayEngineIfLm32EEENS1_6LayoutINS2_IJNS2_IJNS3_ILi2EEESO_EEESO_NS3_ILi4EEEEEENS2_IJNS2_IJNS3_ILi1EEESO_EEESQ_NS3_ILi8EEEEEEEEEEEEbRKNSB_6ParamsERT0_S12_iNS2_IJiiiEEERT_ENKUliiE_clEii,(.L_x_5007 - $_ZN7cutlass13device_kernelIN5flash19enable_sm80_to_sm89INS1_16FlashAttnBwdSm80INS1_25CollectiveMainloopBwdSm80ILi2ELi2EN4cute5tupleIJNS5_1CILi64EEENS7_ILi128EEES8_EEENS_10bfloat16_tEfNS_4arch4Sm80ELb1ELb0ELb1ELb1ELb1ELb0ELb0ELb0ELi2ELi2ELi4ELi2ELb1EEENS1_21CollectiveEpilogueBwdISA_SB_SD_Li256ELb1ELb0ELi2EEENS1_25SingleTileBwdLPTSchedulerILb1ELi128ELb1EEEEEEEEEvNT_6ParamsE$_ZZN5flash25CollectiveMainloopBwdSm80ILi2ELi2EN4cute5tupleIJNS1_1CILi64EEENS3_ILi128EEES4_EEEN7cutlass10bfloat16_tEfNS7_4arch4Sm80ELb1ELb0ELb1ELb1ELb1ELb0ELb0ELb0ELi2ELi2ELi4ELi2ELb1EE3mmaINS_16FlashAttnBwdSm80ISB_NS_21CollectiveEpilogueBwdIS6_S8_SA_Li256ELb1ELb0ELi2EEENS_25SingleTileBwdLPTSchedulerILb1ELi128ELb1EEEE13SharedStorageENS1_6TensorINS1_11ArrayEngineIfLm32EEENS1_6LayoutINS2_IJNS2_IJNS3_ILi2EEESO_EEESO_NS3_ILi4EEEEEENS2_IJNS2_IJNS3_ILi1EEESO_EEESQ_NS3_ILi8EEEEEEEEEEEEbRKNSB_6ParamsERT0_S12_iNS2_IJiiiEEERT_ENKUliiE_clEii)
$_ZN7cutlass13device_kernelIN5flash19enable_sm80_to_sm89INS1_16FlashAttnBwdSm80INS1_25CollectiveMainloopBwdSm80ILi2ELi2EN4cute5tupleIJNS5_1CILi64EEENS7_ILi128EEES8_EEENS_10bfloat16_tEfNS_4arch4Sm80ELb1ELb0ELb1ELb1ELb1ELb0ELb0ELb0ELi2ELi2ELi4ELi2ELb1EEENS1_21CollectiveEpilogueBwdISA_SB_SD_Li256ELb1ELb0ELi2EEENS1_25SingleTileBwdLPTSchedulerILb1ELi128ELb1EEEEEEEEEvNT_6ParamsE$_ZZN5flash25CollectiveMainloopBwdSm80ILi2ELi2EN4cute5tupleIJNS1_1CILi64EEENS3_ILi128EEES4_EEEN7cutlass10bfloat16_tEfNS7_4arch4Sm80ELb1ELb0ELb1ELb1ELb1ELb0ELb0ELb0ELi2ELi2ELi4ELi2ELb1EE3mmaINS_16FlashAttnBwdSm80ISB_NS_21CollectiveEpilogueBwdIS6_S8_SA_Li256ELb1ELb0ELi2EEENS_25SingleTileBwdLPTSchedulerILb1ELi128ELb1EEEE13SharedStorageENS1_6TensorINS1_11ArrayEngineIfLm32EEENS1_6LayoutINS2_IJNS2_IJNS3_ILi2EEESO_EEESO_NS3_ILi4EEEEEENS2_IJNS2_IJNS3_ILi1EEESO_EEESQ_NS3_ILi8EEEEEEEEEEEEbRKNSB_6ParamsERT0_S12_iNS2_IJiiiEEERT_ENKUliiE_clEii:
        /* <DEDUP_REMOVED lines=355> */
.L_x_852:
        /* <DEDUP_REMOVED lines=11> */
.L_x_5007:


//--------------------- .text._ZN7cutlass13device_kernelIN5flash19enable_sm80_to_sm89INS1_16FlashAttnBwdSm80INS1_25CollectiveMainloopBwdSm80ILi2ELi2EN4cute5tupleIJNS5_1CILi64EEENS7_ILi128EEES8_EEENS_10bfloat16_tEfNS_4arch4Sm80ELb1ELb0ELb1ELb1ELb0ELb0ELb0ELb0ELi2ELi2ELi4ELi2ELb1EEENS1_24CollectiveEpilogueBwdGQAISA_fSD_Li256ELb1ELb0EEENS1_25SingleTileBwdLPTSchedulerILb1ELi128ELb0EEEEEEEEEvNT_6ParamsE --------------------------
	.section	.text._ZN7cutlass13device_kernelIN5flash19enable_sm80_to_sm89INS1_16FlashAttnBwdSm80INS1_25CollectiveMainloopBwdSm80ILi2ELi2EN4cute5tupleIJNS5_1CILi64EEENS7_ILi128EEES8_EEENS_10bfloat16_tEfNS_4arch4Sm80ELb1ELb0ELb1ELb1ELb0ELb0ELb0ELb0ELi2ELi2ELi4ELi2ELb1EEENS1_24CollectiveEpilogueBwdGQAISA_fSD_Li256ELb1ELb0EEENS1_25SingleTileBwdLPTSchedulerILb1ELi128ELb0EEEEEEEEEvNT_6ParamsE,"ax",@progbits
	.sectioninfo	@"SHI_REGISTERS=250"
	.align	128
.text._ZN7cutlass13device_kernelIN5flash19enable_sm80_to_sm89INS1_16FlashAttnBwdSm80INS1_25CollectiveMainloopBwdSm80ILi2ELi2EN4cute5tupleIJNS5_1CILi64EEENS7_ILi128EEES8_EEENS_10bfloat16_tEfNS_4arch4Sm80ELb1ELb0ELb1ELb1ELb0ELb0ELb0ELb0ELi2ELi2ELi4ELi2ELb1EEENS1_24CollectiveEpilogueBwdGQAISA_fSD_Li256ELb1ELb0EEENS1_25SingleTileBwdLPTSchedulerILb1ELi128ELb0EEEEEEEEEvNT_6ParamsE:
        .type           _ZN7cutlass13device_kernelIN5flash19enable_sm80_to_sm89INS1_16FlashAttnBwdSm80INS1_25CollectiveMainloopBwdSm80ILi2ELi2EN4cute5tupleIJNS5_1CILi64EEENS7_ILi128EEES8_EEENS_10bfloat16_tEfNS_4arch4Sm80ELb1ELb0ELb1ELb1ELb0ELb0ELb0ELb0ELi2ELi2ELi4ELi2ELb1EEENS1_24CollectiveEpilogueBwdGQAISA_fSD_Li256ELb1ELb0EEENS1_25SingleTileBwdLPTSchedulerILb1ELi128ELb0EEEEEEEEEvNT_6ParamsE,@function
        .size           _ZN7cutlass13device_kernelIN5flash19enable_sm80_to_sm89INS1_16FlashAttnBwdSm80INS1_25CollectiveMainloopBwdSm80ILi2ELi2EN4cute5tupleIJNS5_1CILi64EEENS7_ILi128EEES8_EEENS_10bfloat16_tEfNS_4arch4Sm80ELb1ELb0ELb1ELb1ELb0ELb0ELb0ELb0ELi2ELi2ELi4ELi2ELb1EEENS1_24CollectiveEpilogueBwdGQAISA_fSD_Li256ELb1ELb0EEENS1_25SingleTileBwdLPTSchedulerILb1ELi128ELb0EEEEEEEEEvNT_6ParamsE,(.L_x_5098 - _ZN7cutlass13device_kernelIN5flash19enable_sm80_to_sm89INS1_16FlashAttnBwdSm80INS1_25CollectiveMainloopBwdSm80ILi2ELi2EN4cute5tupleIJNS5_1CILi64EEENS7_ILi128EEES8_EEENS_10bfloat16_tEfNS_4arch4Sm80ELb1ELb0ELb1ELb1ELb0ELb0ELb0ELb0ELi2ELi2ELi4ELi2ELb1EEENS1_24CollectiveEpilogueBwdGQAISA_fSD_Li256ELb1ELb0EEENS1_25SingleTileBwdLPTSchedulerILb1ELi128ELb0EEEEEEEEEvNT_6ParamsE)
        .other          _ZN7cutlass13device_kernelIN5flash19enable_sm80_to_sm89INS1_16FlashAttnBwdSm80INS1_25CollectiveMainloopBwdSm80ILi2ELi2EN4cute5tupleIJNS5_1CILi64EEENS7_ILi128EEES8_EEENS_10bfloat16_tEfNS_4arch4Sm80ELb1ELb0ELb1ELb1ELb0ELb0ELb0ELb0ELi2ELi2ELi4ELi2ELb1EEENS1_24CollectiveEpilogueBwdGQAISA_fSD_Li256ELb1ELb0EEENS1_25SingleTileBwdLPTSchedulerILb1ELi128ELb0EEEEEEEEEvNT_6ParamsE,@"STO_CUDA_ENTRY STV_DEFAULT"
_ZN7cutlass13device_kernelIN5flash19enable_sm80_to_sm89INS1_16FlashAttnBwdSm80INS1_25CollectiveMainloopBwdSm80ILi2ELi2EN4cute5tupleIJNS5_1CILi64EEENS7_ILi128EEES8_EEENS_10bfloat16_tEfNS_4arch4Sm80ELb1ELb0ELb1ELb1ELb0ELb0ELb0ELb0ELi2ELi2ELi4ELi2ELb1EEENS1_24CollectiveEpilogueBwdGQAISA_fSD_Li256ELb1ELb0EEENS1_25SingleTileBwdLPTSchedulerILb1ELi128ELb0EEEEEEEEEvNT_6ParamsE:
        /* <DEDUP_REMOVED lines=27> */
.L_x_854:
[----:B------:R-:W-:Y:S02]  /*01b0*/  MOV R2, c[0x0][0x3b4] ;  /* 0x0000ed0000027a02 */ /* 0x000fe40000000f00 */
[----:B------:R-:W-:Y:S02]  /*01c0*/  MOV R197, R0 ;  /* 0x0000000000c57202 */ /* 0x000fe40000000f00 */
[----:B------:R-:W-:-:S13]  /*01d0*/  ISETP.NE.AND P0, PT, R2, 0x1, PT ;  /* 0x000000010200780c */ /* 0x000fda0003f05270 */
[----:B------:R-:W-:-:S05]  /*01e0*/  @P0 IMAD.HI.U32 R2, R0, c[0x0][0x3b8], RZ ;  /* 0x0000ee0000020a27 */ /* 0x000fca00078e00ff */
[----:B------:R-:W-:-:S05]  /*01f0*/  @P0 SHF.R.U32.HI R197, RZ, c[0x0][0x3bc], R2 ;  /* 0x0000ef00ffc50a19 */ /* 0x000fca0000011602 */
[----:B------:R-:W-:Y:S02]  /*0200*/  IMAD R3, R197, c[0x0][0x3b4], RZ ;  /* 0x0000ed00c5037a24 */ /* 0x000fe400078e02ff */
.L_x_855:
        /* <DEDUP_REMOVED lines=16> */
.L_x_856:
        /* <DEDUP_REMOVED lines=9> */
.L_x_858:
[----:B------:R-:W-:-:S04]  /*03a0*/  MOV R3, c[0x0][0x3dc] ;  /* 0x0000f70000037a02 */ /* 0x000fc80000000f00 */
.L_x_857:
[----:B-----5:R-:W-:-:S04]  /*03b0*/  IADD3 R3, R3, 0x7f, RZ ;  /* 0x0000007f03037810 */ /* 0x020fc80007ffe0ff */
[----:B------:R-:W-:-:S04]  /*03c0*/  SHF.R.S32.HI R0, RZ, 0x1f, R3 ;  /* 0x0000001fff007819 */ /* 0x000fc80000011403 */
[----:B------:R-:W-:-:S04]  /*03d0*/  LEA.HI R0, R0, R3, RZ, 0x7 ;  /* 0x0000000300007211 */ /* 0x000fc800078f38ff */
[----:B------:R-:W-:-:S04]  /*03e0*/  SHF.R.S32.HI R0, RZ, 0x7, R0 ;  /* 0x00000007ff007819 */ /* 0x000fc80000011400 */
[----:B------:R-:W-:-:S04]  /*03f0*/  ISETP.GE.AND P0, PT, R197, R0, PT ;  /* 0x00000000c500720c */ /* 0x000fc80003f06270 */
[----:B------:R-:W-:Y:S01]  /*0400*/  SEL R195, R195, 0xffffffff, !P0 ;  /* 0xffffffffc3c37807 */ /* 0x000fe20004000000 */
[----:B------:R-:W-:Y:S05]  /*0410*/  BRA `(.L_x_859) ;  /* 0x0000036000007947 */ /* 0x000fea0003800000 */
.L_x_853:
        /* <DEDUP_REMOVED lines=16> */
.L_x_860:
[----:B------:R-:W-:Y:S02]  /*0520*/  MOV R0, c[0x0][0x3b4] ;  /* 0x0000ed0000007a02 */ /* 0x000fe40000000f00 */
[----:B------:R-:W-:Y:S02]  /*0530*/  MOV R197, R2 ;  /* 0x0000000200c57202 */ /* 0x000fe40000000f00 */
[----:B------:R-:W-:-:S13]  /*0540*/  ISETP.NE.AND P0, PT, R0, 0x1, PT ;  /* 0x000000010000780c */ /* 0x000fda0003f05270 */
[----:B------:R-:W-:-:S05]  /*0550*/  @P0 IMAD.HI.U32 R0, R2, c[0x0][0x3b8], RZ ;  /* 0x0000ee0002000a27 */ /* 0x000fca00078e00ff */
[----:B------:R-:W-:-:S05]  /*0560*/  @P0 SHF.R.U32.HI R197, RZ, c[0x0][0x3bc], R0 ;  /* 0x0000ef00ffc50a19 */ /* 0x000fca0000011600 */
[----:B------:R-:W-:Y:S02]  /*0570*/  IMAD R3, R197, c[0x0][0x3b4], RZ ;  /* 0x0000ed00c5037a24 */ /* 0x000fe400078e02ff */
.L_x_861:
        /* <DEDUP_REMOVED lines=16> */
.L_x_862:
        /* <DEDUP_REMOVED lines=9> */
.L_x_864:
[----:B------:R-:W-:-:S04]  /*0710*/  MOV R3, c[0x0][0x3dc] ;  /* 0x0000f70000037a02 */ /* 0x000fc80000000f00 */
.L_x_863:
[----:B-----5:R-:W-:-:S04]  /*0720*/  IADD3 R3, R3, 0x7f, RZ ;  /* 0x0000007f03037810 */ /* 0x020fc80007ffe0ff */
[----:B------:R-:W-:-:S04]  /*0730*/  SHF.R.S32.HI R0, RZ, 0x1f, R3 ;  /* 0x0000001fff007819 */ /* 0x000fc80000011403 */
[----:B------:R-:W-:-:S04]  /*0740*/  LEA.HI R0, R0, R3, RZ, 0x7 ;  /* 0x0000000300007211 */ /* 0x000fc800078f38ff */
[----:B------:R-:W-:-:S04]  /*0750*/  SHF.R.S32.HI R0, RZ, 0x7, R0 ;  /* 0x00000007ff007819 */ /* 0x000fc80000011400 */
[----:B------:R-:W-:-:S04]  /*0760*/  ISETP.GE.AND P0, PT, R197, R0, PT ;  /* 0x00000000c500720c */ /* 0x000fc80003f06270 */
[----:B------:R-:W-:-:S04]  /*0770*/  SEL R195, R195, 0xffffffff, !P0 ;  /* 0xffffffffc3c37807 */ /* 0x000fc80004000000 */
.L_x_859:
        /* <DEDUP_REMOVED lines=33> */
.L_x_865:
[----:B-----5:R2:W-:Y:S01]  /*0990*/  STL [R1+0xc], R30 ;  /* 0x00000c1e01007387 */ /* 0x0205e20000100800 */
[----:B------:R-:W-:-:S04]  /*09a0*/  ISETP.NE.U32.AND P0, PT, RZ, c[0x0][0x2e0], PT ;  /* 0x0000b800ff007a0c */ /* 0x000fc80003f05070 */
[----:B------:R-:W-:-:S13]  /*09b0*/  ISETP.NE.AND.EX P0, PT, RZ, c[0x0][0x2e4], PT, P0 ;  /* 0x0000b900ff007a0c */ /* 0x000fda0003f05300 */
[----:B------:R-:W-:Y:S05]  /*09c0*/  @!P0 BRA `(.L_x_866) ;  /* 0x0000003000008947 */ /* 0x000fea0003800000 */
[----:B------:R-:W-:-:S06]  /*09d0*/  IMAD.WIDE R32, R195, R2, c[0x0][0x2e0] ;  /* 0x0000b800c3207625 */ /* 0x000fcc00078e0202 */
[----:B------:R3:W5:Y:S01]  /*09e0*/  LDG.E R32, [R32.64] ;  /* 0x0000000a20207981 */ /* 0x000762000c1e1900 */
[----:B------:R-:W-:Y:S05]  /*09f0*/  BRA `(.L_x_867) ;  /* 0x0000004000007947 */ /* 0x000fea0003800000 */
.L_x_866:
[----:B------:R-:W-:Y:S05]  /*0a00*/  @!P4 BRA `(.L_x_867) ;  /* 0x000000300000c947 */ /* 0x000fea0003800000 */
[----:B------:R-:W3:Y:S04]  /*0a10*/  LDG.E R32, [R6.64] ;  /* 0x0000000a06207981 */ /* 0x000ee8000c1e1900 */
[----:B------:R-:W3:Y:S02]  /*0a20*/  LDG.E R3, [R6.64+0x4] ;  /* 0x0000040a06037981 */ /* 0x000ee4000c1e1900 */
[----:B---3--:R-:W-:-:S05]  /*0a30*/  IADD3 R32, -R32, R3, RZ ;  /* 0x0000000320207210 */ /* 0x008fca0007ffe1ff */
.L_x_867:
        /* <DEDUP_REMOVED lines=50> */
[----:B------:R-:W-:Y:S01]  /*0d60*/  IMAD.WIDE R6, R54, R2, c[0x0][0x18] ;  /* 0x0000060036067625 */ /* 0x000fe200078e0202 */
[----:B------:R-:W-:Y:S01]  /*0d70*/  UMOV UR6, 0x5 ;  /* 0x0000000500067882 */ /* 0x000fe20000000000 */
[----:B------:R-:W-:Y:S01]  /*0d80*/  SHF.R.S32.HI R42, RZ, 0x1f, R196 ;  /* 0x0000001fff2a7819 */ /* 0x000fe200000114c4 */
[----:B------:R-:W-:Y:S01]  /*0d90*/  STL.U8 [R1+0x14], R3 ;  /* 0x0000140301007387 */ /* 0x000fe20000100000 */
[----:B------:R-:W-:Y:S01]  /*0da0*/  IMAD.MOV.U32 R5, RZ, RZ, c[0x0][0x248] ;  /* 0x00009200ff057624 */ /* 0x000fe200078e00ff */
[C---:B------:R-:W-:Y:S01]  /*0db0*/  IADD3 R2, P0, R6.reuse, 0xc280, RZ ;  /* 0x0000c28006027810 */ /* 0x040fe20007f1e0ff */
[----:B------:R-:W-:Y:S01]  /*0dc0*/  IMAD.MOV.U32 R9, RZ, RZ, c[0x0][0x168] ;  /* 0x00005a00ff097624 */ /* 0x000fe200078e00ff */
        /* <DEDUP_REMOVED lines=15> */
[----:B------:R-:W-:Y:S01]  /*0ec0*/  IMAD.U32 R8, RZ, RZ, UR12 ;  /* 0x0000000cff087e24 */ /* 0x000fe2000f8e00ff */
        /* <DEDUP_REMOVED lines=10> */
[----:B----4-:R-:W-:Y:S01]  /*0f70*/  IMAD.X R3, RZ, RZ, R7, P0 ;  /* 0x000000ffff037224 */ /* 0x010fe200000e0607 */
        /* <DEDUP_REMOVED lines=16> */
[----:B-----5:R-:W-:Y:S01]  /*1080*/  LOP3.LUT R21, R41, 0xfffffff8, RZ, 0xc0, !PT ;  /* 0xfffffff829157812 */ /* 0x020fe200078ec0ff */
[----:B------:R-:W-:Y:S01]  /*1090*/  USHF.L.U64.HI UR6, UR4, UR6, UR5 ;  /* 0x0000000604067299 */ /* 0x000fe20008010205 */
[----:B------:R-:W-:Y:S01]  /*10a0*/  SEL R38, R5, RZ, !P2 ;  /* 0x000000ff05267207 */ /* 0x000fe20005000000 */
[----:B------:R-:W-:Y:S01]  /*10b0*/  USHF.L.U64.HI UR5, UR4, UR7, UR5 ;  /* 0x0000000704057299 */ /* 0x000fe20008010205 */
[----:B---3--:R-:W-:Y:S01]  /*10c0*/  LEA.HI R33, R53, R34, RZ, 0x6 ;  /* 0x0000002235217211 */ /* 0x008fe200078f30ff */
[----:B------:R-:W-:Y:S01]  /*10d0*/  IMAD.IADD R21, R34, 0x1, -R21 ;  /* 0x0000000122157824 */ /* 0x000fe200078e0a15 */
[----:B------:R-:W-:Y:S01]  /*10e0*/  SHF.R.S32.HI R6, RZ, 0x6, R6 ;  /* 0x00000006ff067819 */ /* 0x000fe20000011406 */
[----:B------:R-:W-:Y:S01]  /*10f0*/  USHF.L.U32 UR4, UR4, 0x6, URZ ;  /* 0x0000000604047899 */ /* 0x000fe2000800063f */
[----:B------:R-:W-:Y:S01]  /*1100*/  SHF.R.S32.HI R33, RZ, 0x6, R33 ;  /* 0x00000006ff217819 */ /* 0x000fe20000011421 */
[C---:B-1----:R-:W-:Y:S01]  /*1110*/  IMAD.WIDE.U32 R16, R196.reuse, c[0x0][0x288], R54 ;  /* 0x0000a200c4107a25 */ /* 0x042fe200078e0036 */
[----:B------:R-:W-:Y:S01]  /*1120*/  SHF.R.S32.HI R12, RZ, 0x6, R12 ;  /* 0x00000006ff0c7819 */ /* 0x000fe2000001140c */
[----:B------:R1:W-:Y:S01]  /*1130*/  STL [R1+0x40], R6 ;  /* 0x0000400601007387 */ /* 0x0003e20000100800 */
[----:B------:R-:W-:Y:S01]  /*1140*/  SHF.L.U32 R36, R33, 0x9, RZ ;  /* 0x0000000921247819 */ /* 0x000fe200000006ff */
[----:B----4-:R-:W-:Y:S01]  /*1150*/  IMAD R8, R196, c[0x0][0x274], R7 ;  /* 0x00009d00c4087a24 */ /* 0x010fe200078e0207 */
[----:B------:R-:W-:Y:S01]  /*1160*/  MOV R25, UR5 ;  /* 0x0000000500197c02 */ /* 0x000fe20008000f00 */
[----:B------:R-:W-:Y:S01]  /*1170*/  IMAD.IADD R19, R17, 0x1, R18 ;  /* 0x0000000111137824 */ /* 0x000fe200078e0212 */
[----:B------:R-:W-:Y:S01]  /*1180*/  MOV R18, R16 ;  /* 0x0000001000127202 */ /* 0x000fe20000000f00 */
[----:B------:R-:W-:Y:S01]  /*1190*/  IMAD.IADD R9, R23, 0x1, R8 ;  /* 0x0000000117097824 */ /* 0x000fe200078e0208 */
[----:B--2---:R-:W-:Y:S01]  /*11a0*/  SHF.R.S32.HI R2, RZ, 0x3, R41 ;  /* 0x00000003ff027819 */ /* 0x004fe20000011429 */
[----:B------:R-:W-:Y:S01]  /*11b0*/  IMAD.MOV.U32 R8, RZ, RZ, R22 ;  /* 0x000000ffff087224 */ /* 0x000fe200078e0016 */
[----:B------:R-:W-:Y:S01]  /*11c0*/  SHF.R.S32.HI R17, RZ, 0x1f, R28 ;  /* 0x0000001fff117819 */ /* 0x000fe2000001141c */
[----:B------:R-:W-:Y:S01]  /*11d0*/  IMAD.SHL.U32 R3, R21, 0x8, RZ ;  /* 0x0000000815037824 */ /* 0x000fe200078e00ff */
[----:B------:R-:W-:Y:S01]  /*11e0*/  STL [R1+0x68], R12 ;  /* 0x0000680c01007387 */ /* 0x000fe20000100800 */
[----:B------:R-:W-:Y:S01]  /*11f0*/  IMAD.SHL.U32 R16, R2, 0x40, RZ ;  /* 0x0000004002107824 */ /* 0x000fe200078e00ff */
[----:B------:R-:W-:Y:S01]  /*1200*/  SEL R5, R5, RZ, !P4 ;  /* 0x000000ff05057207 */ /* 0x000fe20006000000 */
[----:B------:R-:W-:Y:S01]  /*1210*/  IMAD R10, R38, c[0x0][0x278], RZ ;  /* 0x00009e00260a7a24 */ /* 0x000fe200078e02ff */
        /* <DEDUP_REMOVED lines=9> */
[----:B-1----:R-:W-:Y:S01]  /*12b0*/  IMAD R6, R38, c[0x0][0x290], RZ ;  /* 0x0000a40026067a24 */ /* 0x002fe200078e02ff */
        /* <DEDUP_REMOVED lines=11> */
[----:B--2---:R-:W-:Y:S01]  /*1370*/  LEA R12, P0, R8, c[0x0][0x258], 0x2 ;  /* 0x00009600080c7a11 */ /* 0x004fe200078010ff */
        /* <DEDUP_REMOVED lines=17> */
[----:B-1----:R-:W-:-:S03]  /*1490*/  IMAD.WIDE.U32 R26, R196, c[0x0][0x180], R72 ;  /* 0x00006000c41a7a25 */ /* 0x002fc600078e0048 */
[----:B------:R-:W-:Y:S01]  /*14a0*/  IADD3 R17, R17, R6, RZ ;  /* 0x0000000611117210 */ /* 0x000fe20007ffe0ff */
[----:B------:R-:W-:Y:S02]  /*14b0*/  IMAD.IADD R19, R27, 0x1, R18 ;  /* 0x000000011b137824 */ /* 0x000fe400078e0212 */
[----:B--2---:R-:W-:-:S04]  /*14c0*/  IMAD.WIDE.U32 R24, R20, R7, c[0x0][0x18] ;  /* 0x0000060014187625 */ /* 0x004fc800078e0007 */
        /* <DEDUP_REMOVED lines=32> */
[----:B--2---:R-:W-:Y:S05]  /*16d0*/  CALL.REL.NOINC `($_ZN7cutlass13device_kernelIN5flash19enable_sm80_to_sm89INS1_16FlashAttnBwdSm80INS1_25CollectiveMainloopBwdSm80ILi2ELi2EN4cute5tupleIJNS5_1CILi64EEENS7_ILi128EEES8_EEENS_10bfloat16_tEfNS_4arch4Sm80ELb1ELb0ELb1ELb1ELb0ELb0ELb0ELb0ELi2ELi2ELi4ELi2ELb1EEENS1_24CollectiveEpilogueBwdGQAISA_fSD_Li256ELb1ELb0EEENS1_25SingleTileBwdLPTSchedulerILb1ELi128ELb0EEEEEEEEEvNT_6ParamsE$_ZZN4cute7idx2crdINS_5tupleIJiEEENS1_IJNS1_IJNS1_IJNS_1CILi8EEENS3_ILi2EEEEEES5_S5_NS3_ILi4EEEEEEEEEEEDaRKT_RKT0_ENKUlRKT_RKT0_E_clIiS8_EEDaSI_SL_) ;  /* 0x0000773000007944 */ /* 0x004fea0003c00000 */
[----:B------:R-:W-:Y:S01]  /*16e0*/  IMAD.MOV.U32 R188, RZ, RZ, R0 ;  /* 0x000000ffffbc7224 */ /* 0x000fe200078e0000 */
[----:B------:R-:W-:Y:S01]  /*16f0*/  MOV R31, R44 ;  /* 0x0000002c001f7202 */ /* 0x000fe20000000f00 */
[----:B------:R-:W-:Y:S01]  /*1700*/  IMAD.MOV.U32 R27, RZ, RZ, R34 ;  /* 0x000000ffff1b7224 */ /* 0x000fe200078e0022 */
[----:B------:R-:W-:-:S02]  /*1710*/  MOV R24, 0x1730 ;  /* 0x0000173000187802 */ /* 0x000fc40000000f00 */
[----:B-1----:R-:W-:Y:S05]  /*1720*/  CALL.REL.NOINC `($_ZN7cutlass13device_kernelIN5flash19enable_sm80_to_sm89INS1_16FlashAttnBwdSm80INS1_25CollectiveMainloopBwdSm80ILi2ELi2EN4cute5tupleIJNS5_1CILi64EEENS7_ILi128EEES8_EEENS_10bfloat16_tEfNS_4arch4Sm80ELb1ELb0ELb1ELb1ELb0ELb0ELb0ELb0ELi2ELi2ELi4ELi2ELb1EEENS1_24CollectiveEpilogueBwdGQAISA_fSD_Li256ELb1ELb0EEENS1_25SingleTileBwdLPTSchedulerILb1ELi128ELb0EEEEEEEEEvNT_6ParamsE$_ZZN4cute7idx2crdINS_5tupleIJiEEENS1_IJNS1_IJNS1_IJNS_1CILi8EEENS3_ILi2EEEEEES5_S5_NS3_ILi4EEEEEEEEEEEDaRKT_RKT0_ENKUlRKT_RKT0_E_clIiS8_EEDaSI_SL_) ;  /* 0x000076e000007944 */ /* 0x002fea0003c00000 */
        /* <DEDUP_REMOVED lines=16> */
[----:B-1----:R-:W-:Y:S05]  /*1830*/  CALL.REL.NOINC `($_ZN7cutlass13device_kernelIN5flash19enable_sm80_to_sm89INS1_16FlashAttnBwdSm80INS1_25CollectiveMainloopBwdSm80ILi2ELi2EN4cute5tupleIJNS5_1CILi64EEENS7_ILi128EEES8_EEENS_10bfloat16_tEfNS_4arch4Sm80ELb1ELb0ELb1ELb1ELb0ELb0ELb0ELb0ELi2ELi2ELi4ELi2ELb1EEENS1_24CollectiveEpilogueBwdGQAISA_fSD_Li256ELb1ELb0EEENS1_25SingleTileBwdLPTSchedulerILb1ELi128ELb0EEEEEEEEEvNT_6ParamsE$_ZZN4cute7idx2crdINS_5tupleIJiEEENS1_IJNS1_IJNS1_IJNS_1CILi8EEENS3_ILi2EEEEEES5_NS3_ILi4EEES5_EEEEEEEEDaRKT_RKT0_ENKUlRKT_RKT0_E_clIiS8_EEDaSI_SL_) ;  /* 0x0000696000007944 */ /* 0x002fea0003c00000 */
[----:B------:R-:W-:Y:S01]  /*1840*/  IMAD.MOV.U32 R50, RZ, RZ, R47 ;  /* 0x000000ffff327224 */ /* 0x000fe200078e002f */
[----:B------:R-:W-:Y:S01]  /*1850*/  MOV R48, R45 ;  /* 0x0000002d00307202 */ /* 0x000fe20000000f00 */
[----:B------:R-:W-:Y:S01]  /*1860*/  IMAD.MOV.U32 R49, RZ, RZ, R46 ;  /* 0x000000ffff317224 */ /* 0x000fe200078e002e */
[----:B------:R-:W-:Y:S02]  /*1870*/  MOV R36, R34 ;  /* 0x0000002200247202 */ /* 0x000fe40000000f00 */
[----:B------:R-:W-:Y:S02]  /*1880*/  MOV R24, 0x18a0 ;  /* 0x000018a000187802 */ /* 0x000fe40000000f00 */
[----:B-1----:R-:W-:Y:S05]  /*1890*/  CALL.REL.NOINC `($_ZN7cutlass13device_kernelIN5flash19enable_sm80_to_sm89INS1_16FlashAttnBwdSm80INS1_25CollectiveMainloopBwdSm80ILi2ELi2EN4cute5tupleIJNS5_1CILi64EEENS7_ILi128EEES8_EEENS_10bfloat16_tEfNS_4arch4Sm80ELb1ELb0ELb1ELb1ELb0ELb0ELb0ELb0ELi2ELi2ELi4ELi2ELb1EEENS1_24CollectiveEpilogueBwdGQAISA_fSD_Li256ELb1ELb0EEENS1_25SingleTileBwdLPTSchedulerILb1ELi128ELb0EEEEEEEEEvNT_6ParamsE$_ZZN4cute7idx2crdINS_5tupleIJiEEENS1_IJNS1_IJNS1_IJNS_1CILi8EEENS3_ILi2EEEEEES5_NS3_ILi4EEES5_EEEEEEEEDaRKT_RKT0_ENKUlRKT_RKT0_E_clIiS8_EEDaSI_SL_) ;  /* 0x0000690000007944 */ /* 0x002fea0003c00000 */
[----:B------:R-:W-:Y:S02]  /*18a0*/  MOV R27, R34 ;  /* 0x00000022001b7202 */ /* 0x000fe40000000f00 */
[----:B------:R-:W-:-:S02]  /*18b0*/  MOV R24, 0x18d0 ;  /* 0x000018d000187802 */ /* 0x000fc40000000f00 */
[----:B-1----:R-:W-:Y:S05]  /*18c0*/  CALL.REL.NOINC `($_ZN7cutlass13device_kernelIN5flash19enable_sm80_to_sm89INS1_16FlashAttnBwdSm80INS1_25CollectiveMainloopBwdSm80ILi2ELi2EN4cute5tupleIJNS5_1CILi64EEENS7_ILi128EEES8_EEENS_10bfloat16_tEfNS_4arch4Sm80ELb1ELb0ELb1ELb1ELb0ELb0ELb0ELb0ELi2ELi2ELi4ELi2ELb1EEENS1_24CollectiveEpilogueBwdGQAISA_fSD_Li256ELb1ELb0EEENS1_25SingleTileBwdLPTSchedulerILb1ELi128ELb0EEEEEEEEEvNT_6ParamsE$_ZZN4cute7idx2crdINS_5tupleIJiEEENS1_IJNS1_IJNS1_IJNS_1CILi8EEENS3_ILi2EEEEEES5_S5_NS3_ILi4EEEEEEEEEEEDaRKT_RKT0_ENKUlRKT_RKT0_E_clIiS8_EEDaSI_SL_) ;  /* 0x0000754000007944 */ /* 0x002fea0003c00000 */
        /* <DEDUP_REMOVED lines=24> */
[----:B-1----:R-:W-:Y:S05]  /*1a50*/  CALL.REL.NOINC `($_ZN7cutlass13device_kernelIN5flash19enable_sm80_to_sm89INS1_16FlashAttnBwdSm80INS1_25CollectiveMainloopBwdSm80ILi2ELi2EN4cute5tupleIJNS5_1CILi64EEENS7_ILi128EEES8_EEENS_10bfloat16_tEfNS_4arch4Sm80ELb1ELb0ELb1ELb1ELb0ELb0ELb0ELb0ELi2ELi2ELi4ELi2ELb1EEENS1_24CollectiveEpilogueBwdGQAISA_fSD_Li256ELb1ELb0EEENS1_25SingleTileBwdLPTSchedulerILb1ELi128ELb0EEEEEEEEEvNT_6ParamsE$_ZZN4cute7idx2crdINS_5tupleIJiEEENS1_IJNS1_IJNS1_IJNS_1CILi8EEENS3_ILi2EEEEEES5_S5_NS3_ILi4EEEEEEEEEEEDaRKT_RKT0_ENKUlRKT_RKT0_E_clIiS8_EEDaSI_SL_) ;  /* 0x000073b000007944 */ /* 0x002fea0003c00000 */
        /* <DEDUP_REMOVED lines=16> */
[----:B------:R-:W-:Y:S01]  /*1b60*/  IMAD R205, R197, -0x80, R32 ;  /* 0xffffff80c5cd7824 */ /* 0x000fe200078e0220 */
[----:B------:R-:W-:Y:S01]  /*1b70*/  IADD3 R198, R14, 0xb0, RZ ;  /* 0x000000b00ec67810 */ /* 0x000fe20007ffe0ff */
[----:B------:R-:W-:Y:S01]  /*1b80*/  IMAD.WIDE.U32 R24, R12, c[0x0][0x1e8], R10 ;  /* 0x00007a000c187a25 */ /* 0x000fe200078e000a */
[----:B------:R-:W-:Y:S01]  /*1b90*/  STL.64 [R1+0x130], R74 ;  /* 0x0001304a01007387 */ /* 0x000fe20000100a00 */
[----:B------:R-:W-:-:S02]  /*1ba0*/  IADD3 R199, R14, 0x108, RZ ;  /* 0x000001080ec77810 */ /* 0x000fc40007ffe0ff */
[----:B------:R-:W-:Y:S01]  /*1bb0*/  IMAD R7, R12, c[0x0][0x1ec], R7 ;  /* 0x00007b000c077a24 */ /* 0x000fe200078e0207 */
[----:B------:R-:W-:Y:S01]  /*1bc0*/  STL.64 [R1+0x100], R76 ;  /* 0x0001004c01007387 */ /* 0x000fe20000100a00 */
[----:B------:R-:W-:-:S03]  /*1bd0*/  IMAD.WIDE R10, R197, 0x80, R16 ;  /* 0x00000080c50a7825 */ /* 0x000fc600078e0210 */
[----:B------:R-:W-:Y:S01]  /*1be0*/  STL.64 [R1+0x158], R76 ;  /* 0x0001584c01007387 */ /* 0x000fe20000100a00 */
[----:B------:R-:W-:Y:S02]  /*1bf0*/  IMAD.IADD R6, R205, 0x1, -R2 ;  /* 0x00000001cd067824 */ /* 0x000fe400078e0a02 */
[----:B------:R-:W-:Y:S01]  /*1c00*/  IMAD.IADD R25, R25, 0x1, R7 ;  /* 0x0000000119197824 */ /* 0x000fe200078e0207 */
[----:B------:R-:W-:Y:S01]  /*1c10*/  STL [R1+0xa4], R54 ;  /* 0x0000a43601007387 */ /* 0x000fe20000100800 */
[----:B------:R-:W-:Y:S01]  /*1c20*/  IMAD R4, R11, c[0x0][0x1d8], RZ ;  /* 0x000076000b047a24 */ /* 0x000fe200078e02ff */
[----:B------:R-:W-:Y:S01]  /*1c30*/  ISETP.GE.AND P4, PT, R6, 0x1, PT ;  /* 0x000000010600780c */ /* 0x000fe20003f86270 */
[----:B------:R-:W-:Y:S01]  /*1c40*/  IMAD.WIDE.U32 R24, R10, c[0x0][0x1d8], R24 ;  /* 0x000076000a187a25 */ /* 0x000fe200078e0018 */
        /* <DEDUP_REMOVED lines=8> */
[C---:B------:R-:W-:Y:S01]  /*1cd0*/  ISETP.GE.OR P2, PT, R3.reuse, c[0x0][0x1cc], !P3 ;  /* 0x0000730003007a0c */ /* 0x040fe20005f46670 */
[----:B------:R-:W-:Y:S01]  /*1ce0*/  IMAD.SHL.U32 R20, R20, 0x2, RZ ;  /* 0x0000000214147824 */ /* 0x000fe200078e00ff */
[----:B------:R-:W-:Y:S01]  /*1cf0*/  ISETP.GE.AND P5, PT, R6, 0x61, PT ;  /* 0x000000610600780c */ /* 0x000fe20003fa6270 */
[----:B------:R-:W-:Y:S01]  /*1d00*/  IMAD.WIDE.U32 R8, R22, c[0x0][0x1b0], R8 ;  /* 0x00006c0016087a25 */ /* 0x000fe200078e0008 */
[----:B------:R-:W-:Y:S01]  /*1d10*/  LEA.HI.X R17, R24, c[0x0][0x1c4], R4, 0x1, P1 ;  /* 0x0000710018117a11 */ /* 0x000fe200008f0c04 */
[----:B------:R-:W-:Y:S01]  /*1d20*/  STL.64 [R1+0xb8], R68 ;  /* 0x0000b84401007387 */ /* 0x000fe20000100a00 */
[----:B------:R-:W-:Y:S01]  /*1d30*/  IADD3 R18, P1, R16, UR7, RZ ;  /* 0x0000000710127c10 */ /* 0x000fe2000ff3e0ff */
[----:B------:R-:W-:Y:S01]  /*1d40*/  IMAD R19, R22, c[0x0][0x1b4], R19 ;  /* 0x00006d0016137a24 */ /* 0x000fe200078e0213 */
[C---:B------:R-:W-:Y:S01]  /*1d50*/  ISETP.GE.OR P4, PT, R3.reuse, c[0x0][0x19c], !P4 ;  /* 0x0000670003007a0c */ /* 0x040fe20006786670 */
[----:B------:R-:W-:Y:S01]  /*1d60*/  @!PT LDS RZ, [RZ] ;  /* 0x00000000fffff984 */ /* 0x000fe20000000800 */
[----:B------:R-:W-:Y:S01]  /*1d70*/  @!PT LDS RZ, [RZ] ;  /* 0x00000000fffff984 */ /* 0x000fe20000000800 */
[----:B------:R-:W-:Y:S01]  /*1d80*/  @!PT LDS RZ, [RZ] ;  /* 0x00000000fffff984 */ /* 0x000fe20000000800 */
[----:B------:R3:W-:Y:S01]  /*1d90*/  LDGSTS.E.BYPASS.LTC128B.128 [R20+0x4080], [R16.64], !P0 ;  /* 0x0408000010147fae */ /* 0x0007e2000c101d4a */
[----:B------:R-:W-:Y:S01]  /*1da0*/  ISETP.GE.OR P0, PT, R3, c[0x0][0x1cc], !P6 ;  /* 0x0000730003007a0c */ /* 0x000fe20007706670 */
[----:B------:R-:W-:Y:S01]  /*1db0*/  IMAD.IADD R9, R9, 0x1, R19 ;  /* 0x0000000109097824 */ /* 0x000fe200078e0213 */
[----:B------:R-:W-:Y:S01]  /*1dc0*/  IADD3.X R19, R17, UR5, RZ, P1, !PT ;  /* 0x0000000511137c10 */ /* 0x000fe20008ffe4ff */
[----:B------:R-:W-:Y:S01]  /*1dd0*/  IMAD R5, R5, c[0x0][0x1b8], RZ ;  /* 0x00006e0005057a24 */ /* 0x000fe200078e02ff */
[----:B------:R-:W-:Y:S01]  /*1de0*/  IADD3 R22, P1, R18, UR7, RZ ;  /* 0x0000000712167c10 */ /* 0x000fe2000ff3e0ff */
[C---:B------:R-:W-:Y:S01]  /*1df0*/  IMAD.WIDE.U32 R8, R12.reuse, c[0x0][0x1b8], R8 ;  /* 0x00006e000c087a25 */ /* 0x040fe200078e0008 */
[----:B------:R-:W-:Y:S01]  /*1e00*/  ISETP.GE.OR P3, PT, R3, c[0x0][0x19c], !P3 ;  /* 0x0000670003007a0c */ /* 0x000fe20005f66670 */
[----:B------:R4:W-:Y:S01]  /*1e10*/  LDGSTS.E.BYPASS.LTC128B.128 [R20+0x5080], [R18.64], !P2 ;  /* 0x0508000012147fae */ /* 0x0009e2000d101d4a */
[----:B------:R-:W-:Y:S01]  /*1e20*/  IADD3.X R23, R19, UR5, RZ, P1, !PT ;  /* 0x0000000513177c10 */ /* 0x000fe20008ffe4ff */
[----:B------:R-:W-:Y:S01]  /*1e30*/  IMAD R5, R12, c[0x0][0x1bc], R5 ;  /* 0x00006f000c057a24 */ /* 0x000fe200078e0205 */
[----:B------:R-:W-:Y:S01]  /*1e40*/  IADD3 R6, P1, R22, UR7, RZ ;  /* 0x0000000716067c10 */ /* 0x000fe2000ff3e0ff */
[----:B------:R-:W-:Y:S01]  /*1e50*/  IMAD.SHL.U32 R186, R186, 0x2, RZ ;  /* 0x00000002baba7824 */ /* 0x000fe200078e00ff */
[C---:B------:R-:W-:Y:S01]  /*1e60*/  ISETP.GE.OR P6, PT, R3.reuse, c[0x0][0x19c], !P6 ;  /* 0x0000670003007a0c */ /* 0x040fe200077c6670 */
[----:B------:R1:W-:Y:S01]  /*1e70*/  LDGSTS.E.BYPASS.LTC128B.128 [R20+0x6080], [R22.64], !P0 ;  /* 0x0608000016147fae */ /* 0x0003e2000c101d4a */
[----:B------:R-:W-:Y:S01]  /*1e80*/  ISETP.GE.OR P0, PT, R3, c[0x0][0x1cc], !P5 ;  /* 0x0000730003007a0c */ /* 0x000fe20006f06670 */
[----:B------:R-:W-:Y:S01]  /*1e90*/  IMAD.IADD R9, R9, 0x1, R5 ;  /* 0x0000000109097824 */ /* 0x000fe200078e0205 */
[----:B------:R-:W-:Y:S01]  /*1ea0*/  IADD3.X R7, R23, UR5, RZ, P1, !PT ;  /* 0x0000000517077c10 */ /* 0x000fe20008ffe4ff */
[----:B------:R-:W-:Y:S01]  /*1eb0*/  IMAD R5, R11, c[0x0][0x1a8], RZ ;  /* 0x00006a000b057a24 */ /* 0x000fe200078e02ff */
[----:B------:R-:W-:Y:S01]  /*1ec0*/  ULDC.64 UR4, c[0x0][0x1a8] ;  /* 0x00006a0000047ab9 */ /* 0x000fe20000000a00 */
[C---:B------:R-:W-:Y:S01]  /*1ed0*/  IMAD.WIDE.U32 R8, R10.reuse, c[0x0][0x1a8], R8 ;  /* 0x00006a000a087a25 */ /* 0x040fe200078e0008 */
[----:B------:R-:W-:Y:S01]  /*1ee0*/  USHF.L.U32 UR7, UR4, 0x6, URZ ;  /* 0x0000000604077899 */ /* 0x000fe2000800063f */
[----:B------:R-:W-:Y:S01]  /*1ef0*/  ISETP.GE.OR P5, PT, R3, c[0x0][0x19c], !P5 ;  /* 0x0000670003007a0c */ /* 0x000fe20006fa6670 */
[----:B------:R-:W-:Y:S01]  /*1f00*/  USHF.L.U64.HI UR5, UR4, UR6, UR5 ;  /* 0x0000000604057299 */ /* 0x000fe20008010205 */
[----:B------:R-:W-:Y:S01]  /*1f10*/  IMAD R5, R10, c[0x0][0x1ac], R5 ;  /* 0x00006b000a057a24 */ /* 0x000fe200078e0205 */
[C---:B------:R-:W-:Y:S01]  /*1f20*/  LOP3.LUT P2, RZ, R21.reuse, 0x4, RZ, 0xc0, !PT ;  /* 0x0000000415ff7812 */ /* 0x040fe2000784c0ff */
[----:B------:R-:W-:Y:S01]  /*1f30*/  STL.64 [R1+0xe8], R66 ;  /* 0x0000e84201007387 */ /* 0x000fe20000100a00 */
[----:B------:R-:W-:Y:S01]  /*1f40*/  LOP3.LUT P1, RZ, R21, 0x2, RZ, 0xc0, !PT ;  /* 0x0000000215ff7812 */ /* 0x000fe2000782c0ff */
[----:B------:R-:W-:Y:S01]  /*1f50*/  IMAD.IADD R5, R9, 0x1, R5 ;  /* 0x0000000109057824 */ /* 0x000fe200078e0205 */
[----:B------:R-:W-:Y:S01]  /*1f60*/  UMOV UR6, URZ ;  /* 0x0000003f00067c82 */ /* 0x000fe20008000000 */
[----:B------:R5:W-:Y:S01]  /*1f70*/  LDGSTS.E.BYPASS.LTC128B.128 [R20+0x7080], [R6.64], !P0 ;  /* 0x0708000006147fae */ /* 0x000be2000c101d4a */
[----:B------:R-:W-:Y:S01]  /*1f80*/  LEA R4, P0, R8, c[0x0][0x190], 0x1 ;  /* 0x0000640008047a11 */ /* 0x000fe200078008ff */
[----:B---3--:R-:W-:-:S02]  /*1f90*/  IMAD.MOV.U32 R17, RZ, RZ, R194 ;  /* 0x000000ffff117224 */ /* 0x008fc400078e00c2 */
[----:B------:R-:W0:Y:S01]  /*1fa0*/  LDGDEPBAR ;  /* 0x00000000000079af */ /* 0x000e220000000000 */
[----:B------:R-:W-:Y:S02]  /*1fb0*/  LEA.HI.X R5, R8, c[0x0][0x194], R5, 0x1, P0 ;  /* 0x0000650008057a11 */ /* 0x000fe400000f0c05 */
[----:B------:R-:W-:Y:S01]  /*1fc0*/  IADD3 R8, P0, R4, UR7, RZ ;  /* 0x0000000704087c10 */ /* 0x000fe2000ff1e0ff */
[----:B------:R-:W-:Y:S03]  /*1fd0*/  STL.64 [R1+0xf0], R64 ;  /* 0x0000f04001007387 */ /* 0x000fe60000100a00 */
[----:B------:R-:W-:Y:S01]  /*1fe0*/  IADD3.X R9, R5, UR5, RZ, P0, !PT ;  /* 0x0000000505097c10 */ /* 0x000fe200087fe4ff */
[----:B------:R3:W-:Y:S01]  /*1ff0*/  LDGSTS.E.BYPASS.LTC128B.128 [R20+0x80], [R4.64], !P4 ;  /* 0x0008000004147fae */ /* 0x0007e2000e101d4a */
[----:B------:R-:W-:-:S03]  /*2000*/  ISETP.GE.AND P4, PT, R3, c[0x0][0x16c], PT ;  /* 0x00005b0003007a0c */ /* 0x000fc60003f86270 */
[----:B------:R1:W-:Y:S01]  /*2010*/  LDGSTS.E.BYPASS.LTC128B.128 [R20+0x1080], [R8.64], !P3 ;  /* 0x0108000008147fae */ /* 0x0003e2000d901d4a */
[----:B------:R-:W-:Y:S01]  /*2020*/  ISETP.GE.AND P3, PT, R3, c[0x0][0x1fc], PT ;  /* 0x00007f0003007a0c */ /* 0x000fe20003f66270 */
[----:B--2---:R-:W-:Y:S02]  /*2030*/  IMAD.MOV.U32 R3, RZ, RZ, 0x40 ;  /* 0x00000040ff037424 */ /* 0x004fe400078e00ff */
[----:B------:R-:W-:Y:S01]  /*2040*/  STL.64 [R1+0x108], R62 ;  /* 0x0001083e01007387 */ /* 0x000fe20000100a00 */
[----:B------:R-:W-:Y:S02]  /*2050*/  SEL R2, RZ, 0x1, P3 ;  /* 0x00000001ff027807 */ /* 0x000fe40001800000 */
[----:B------:R-:W-:Y:S01]  /*2060*/  SEL R3, R3, 0xffffffc0, !P2 ;  /* 0xffffffc003037807 */ /* 0x000fe20005000000 */
[----:B------:R-:W-:Y:S01]  /*2070*/  STL.64 [R1+0x110], R60 ;  /* 0x0001103c01007387 */ /* 0x000fe20000100a00 */
[----:B-----5:R-:W-:-:S03]  /*2080*/  IADD3 R6, P0, R8, UR7, RZ ;  /* 0x0000000708067c10 */ /* 0x020fc6000ff1e0ff */
[----:B------:R-:W-:Y:S01]  /*2090*/  STL.U8 [R1+0xa8], R2 ;  /* 0x0000a80201007387 */ /* 0x000fe20000100000 */
[----:B------:R-:W-:-:S03]  /*20a0*/  IADD3.X R7, R9, UR5, RZ, P0, !PT ;  /* 0x0000000509077c10 */ /* 0x000fc600087fe4ff */
[----:B------:R-:W-:Y:S01]  /*20b0*/  STL.64 [R1+0xc0], R14 ;  /* 0x0000c00e01007387 */ /* 0x000fe20000100a00 */
[----:B------:R-:W-:-:S03]  /*20c0*/  IADD3 R10, P0, R6, UR7, RZ ;  /* 0x00000007060a7c10 */ /* 0x000fc6000ff1e0ff */
[----:B------:R2:W-:Y:S01]  /*20d0*/  LDGSTS.E.BYPASS.LTC128B.128 [R20+0x2080], [R6.64], !P6 ;  /* 0x0208000006147fae */ /* 0x0005e2000f101d4a */
[----:B------:R-:W-:Y:S02]  /*20e0*/  IADD3.X R11, R7, UR5, RZ, P0, !PT ;  /* 0x00000005070b7c10 */ /* 0x000fe400087fe4ff */
[----:B---3--:R-:W-:Y:S01]  /*20f0*/  SEL R4, RZ, 0x1, P4 ;  /* 0x00000001ff047807 */ /* 0x008fe20002000000 */
[----:B------:R-:W-:Y:S01]  /*2100*/  IMAD.MOV.U32 R5, RZ, RZ, 0x20 ;  /* 0x00000020ff057424 */ /* 0x000fe200078e00ff */
[C---:B------:R-:W-:Y:S01]  /*2110*/  IADD3 R12, P0, R14.reuse, 0x98, RZ ;  /* 0x000000980e0c7810 */ /* 0x040fe20007f1e0ff */
[----:B------:R3:W-:Y:S01]  /*2120*/  LDGSTS.E.BYPASS.LTC128B.128 [R20+0x3080], [R10.64], !P5 ;  /* 0x030800000a147fae */ /* 0x0007e2000e901d4a */
[----:B-1----:R-:W-:Y:S02]  /*2130*/  IADD3 R8, P2, R14, 0xa1, RZ ;  /* 0x000000a10e087810 */ /* 0x002fe40007f5e0ff */
        /* <DEDUP_REMOVED lines=12> */
[----:B---3--:R-:W-:Y:S01]  /*2200*/  IADD3 R10, P0, R14, 0xa0, RZ ;  /* 0x000000a00e0a7810 */ /* 0x008fe20007f1e0ff */
[----:B------:R-:W-:-:S04]  /*2210*/  DEPBAR.LE SB0, 0x1 ;  /* 0x000080400000791a */ /* 0x000fc80000000000 */
[----:B------:R-:W-:Y:S01]  /*2220*/  BAR.SYNC.DEFER_BLOCKING 0x0 ;  /* 0x0000000000007b1d */ /* 0x000fe20000010000 */
[----:B-1----:R-:W-:Y:S02]  /*2230*/  IMAD.IADD R4, R186, 0x1, R3 ;  /* 0x00000001ba047824 */ /* 0x002fe400078e0203 */
[----:B------:R-:W-:Y:S02]  /*2240*/  IMAD.X R11, RZ, RZ, R15, P0 ;  /* 0x000000ffff0b7224 */ /* 0x000fe400000e060f */
[----:B------:R-:W-:Y:S01]  /*2250*/  IMAD.IADD R2, R5, 0x1, R4 ;  /* 0x0000000105027824 */ /* 0x000fe200078e0204 */
        /* <DEDUP_REMOVED lines=13> */
[----:B------:R5:W-:Y:S04]  /*2330*/  STL.64 [R1+0x120], R12 ;  /* 0x0001200c01007387 */ /* 0x000be80000100a00 */
[----:B------:R-:W-:Y:S01]  /*2340*/  BAR.SYNC.DEFER_BLOCKING 0x0 ;  /* 0x0000000000007b1d */ /* 0x000fe20000010000 */
[----:B-----5:R-:W-:-:S05]  /*2350*/  IADD3 R12, P1, R14, 0xa8, RZ ;  /* 0x000000a80e0c7810 */ /* 0x020fca0007f3e0ff */
[----:B------:R-:W-:-:S05]  /*2360*/  IMAD.X R13, RZ, RZ, R15, P1 ;  /* 0x000000ffff0d7224 */ /* 0x000fca00008e060f */
[----:B------:R5:W-:Y:S02]  /*2370*/  STL.64 [R1+0x138], R12 ;  /* 0x0001380c01007387 */ /* 0x000be40000100a00 */
[----:B-----5:R-:W-:Y:S02]  /*2380*/  MOV R12, 0x23a0 ;  /* 0x000023a0000c7802 */ /* 0x020fe40000000f00 */
[----:B-1234-:R-:W-:Y:S05]  /*2390*/  CALL.REL.NOINC `($_ZN7cutlass13device_kernelIN5flash19enable_sm80_to_sm89INS1_16FlashAttnBwdSm80INS1_25CollectiveMainloopBwdSm80ILi2ELi2EN4cute5tupleIJNS5_1CILi64EEENS7_ILi128EEES8_EEENS_10bfloat16_tEfNS_4arch4Sm80ELb1ELb0ELb1ELb1ELb0ELb0ELb0ELb0ELi2ELi2ELi4ELi2ELb1EEENS1_24CollectiveEpilogueBwdGQAISA_fSD_Li256ELb1ELb0EEENS1_25SingleTileBwdLPTSchedulerILb1ELi128ELb0EEEEEEEEEvNT_6ParamsE$_ZZN5flash25CollectiveMainloopBwdSm80ILi2ELi2EN4cute5tupleIJNS1_1CILi64EEENS3_ILi128EEES4_EEEN7cutlass10bfloat16_tEfNS7_4arch4Sm80ELb1ELb0ELb1ELb1ELb0ELb0ELb0ELb0ELi2ELi2ELi4ELi2ELb1EE3mmaINS_16FlashAttnBwdSm80ISB_NS_24CollectiveEpilogueBwdGQAIS6_fSA_Li256ELb1ELb0EEENS_25SingleTileBwdLPTSchedulerILb1ELi128ELb0EEEE13SharedStorageENS1_6TensorINS1_11ArrayEngineIfLm32EEENS1_6LayoutINS2_IJNS2_IJNS3_ILi2EEESO_EEESO_NS3_ILi4EEEEEENS2_IJNS2_IJNS3_ILi1EEESO_EEESQ_NS3_ILi8EEEEEEEEEEEEbRKNSB_6ParamsERT0_S12_iNS2_IJiiiEEERT_ENKUliiE_clEii) ;  /* 0x0000934000007944 */ /* 0x01efea0003c00000 */
[----:B------:R-:W-:Y:S05]  /*23a0*/  BSYNC B0 ;  /* 0x0000000000007941 */ /* 0x000fea0003800000 */
.L_x_869:
[----:B------:R-:W0:Y:S01]  /*23b0*/  LDGDEPBAR ;  /* 0x00000000000079af */ /* 0x000e220000000000 */
[----:B------:R-:W-:Y:S01]  /*23c0*/  BSSY B0, `(.L_x_870) ;  /* 0x0000005000007945 */ /* 0x000fe20003800000 */
[----:B------:R-:W-:Y:S01]  /*23d0*/  MOV R17, R194 ;  /* 0x000000c200117202 */ /* 0x000fe20000000f00 */
[----:B------:R-:W-:Y:S01]  /*23e0*/  UMOV UR7, URZ ;  /* 0x0000003f00077c82 */ /* 0x000fe20008000000 */
[----:B------:R-:W-:Y:S02]  /*23f0*/  MOV R12, 0x2410 ;  /* 0x00002410000c7802 */ /* 0x000fe40000000f00 */
[----:B-1----:R-:W-:Y:S05]  /*2400*/  CALL.REL.NOINC `($_ZN7cutlass13device_kernelIN5flash19enable_sm80_to_sm89INS1_16FlashAttnBwdSm80INS1_25CollectiveMainloopBwdSm80ILi2ELi2EN4cute5tupleIJNS5_1CILi64EEENS7_ILi128EEES8_EEENS_10bfloat16_tEfNS_4arch4Sm80ELb1ELb0ELb1ELb1ELb0ELb0ELb0ELb0ELi2ELi2ELi4ELi2ELb1EEENS1_24CollectiveEpilogueBwdGQAISA_fSD_Li256ELb1ELb0EEENS1_25SingleTileBwdLPTSchedulerILb1ELi128ELb0EEEEEEEEEvNT_6ParamsE$_ZZN5flash25CollectiveMainloopBwdSm80ILi2ELi2EN4cute5tupleIJNS1_1CILi64EEENS3_ILi128EEES4_EEEN7cutlass10bfloat16_tEfNS7_4arch4Sm80ELb1ELb0ELb1ELb1ELb0ELb0ELb0ELb0ELi2ELi2ELi4ELi2ELb1EE3mmaINS_16FlashAttnBwdSm80ISB_NS_24CollectiveEpilogueBwdGQAIS6_fSA_Li256ELb1ELb0EEENS_25SingleTileBwdLPTSchedulerILb1ELi128ELb0EEEE13SharedStorageENS1_6TensorINS1_11ArrayEngineIfLm32EEENS1_6LayoutINS2_IJNS2_IJNS3_ILi2EEESO_EEESO_NS3_ILi4EEEEEENS2_IJNS2_IJNS3_ILi1EEESO_EEESQ_NS3_ILi8EEEEEEEEEEEEbRKNSB_6ParamsERT0_S12_iNS2_IJiiiEEERT_ENKUliiE0_clEii) ;  /* 0x00007ca000007944 */ /* 0x002fea0003c00000 */
[----:B------:R-:W-:Y:S05]  /*2410*/  BSYNC B0 ;  /* 0x0000000000007941 */ /* 0x000fea0003800000 */
.L_x_870:
        /* <DEDUP_REMOVED lines=45> */
.L_x_871:
[----:B------:R-:W-:Y:S01]  /*26f0*/  LOP3.LUT R51, R51, 0xfffffff0, RZ, 0xc0, !PT ;  /* 0xfffffff033337812 */ /* 0x000fe200078ec0ff */
[----:B------:R-:W-:Y:S01]  /*2700*/  IMAD.SHL.U32 R0, R0, 0x40, RZ ;  /* 0x0000004000007824 */ /* 0x000fe200078e00ff */
[CC--:B-1----:R-:W-:Y:S01]  /*2710*/  LEA.HI R7, R53.reuse, R34.reuse, RZ, 0x5 ;  /* 0x0000002235077211 */ /* 0x0c2fe200078f28ff */
[----:B------:R-:W-:Y:S01]  /*2720*/  IMAD.MOV.U32 R4, RZ, RZ, -0x80 ;  /* 0xffffff80ff047424 */ /* 0x000fe200078e00ff */
[----:B------:R-:W-:Y:S01]  /*2730*/  LEA.HI R53, R53, R34, RZ, 0x2 ;  /* 0x0000002235357211 */ /* 0x000fe200078f10ff */
[----:B------:R-:W-:Y:S01]  /*2740*/  IMAD.SHL.U32 R11, R44, 0x20, RZ ;  /* 0x000000202c0b7824 */ /* 0x000fe200078e00ff */
[----:B------:R-:W-:Y:S01]  /*2750*/  LOP3.LUT R0, R0, 0x1c0, RZ, 0xc0, !PT ;  /* 0x000001c000007812 */ /* 0x000fe200078ec0ff */
[----:B------:R-:W-:Y:S01]  /*2760*/  IMAD.IADD R8, R34, 0x1, -R51 ;  /* 0x0000000122087824 */ /* 0x000fe200078e0a33 */
[----:B------:R-:W-:Y:S01]  /*2770*/  SHF.R.S32.HI R2, RZ, 0x5, R7 ;  /* 0x00000005ff027819 */ /* 0x000fe20000011407 */
[----:B------:R-:W-:Y:S01]  /*2780*/  IMAD R13, R197, R4, 0x1 ;  /* 0x00000001c50d7424 */ /* 0x000fe200078e0204 */
[----:B------:R-:W-:Y:S01]  /*2790*/  LOP3.LUT R4, R0, 0x20, R11, 0xf8, !PT ;  /* 0x0000002000047812 */ /* 0x000fe200078ef80b */
[----:B------:R-:W-:Y:S01]  /*27a0*/  IMAD.SHL.U32 R9, R43, 0x8, RZ ;  /* 0x000000082b097824 */ /* 0x000fe200078e00ff */
[----:B------:R-:W-:Y:S01]  /*27b0*/  SHF.R.S32.HI R11, RZ, 0x1f, R8 ;  /* 0x0000001fff0b7819 */ /* 0x000fe20000011408 */
[----:B------:R-:W-:Y:S01]  /*27c0*/  IMAD.SHL.U32 R15, R2, 0x10, RZ ;  /* 0x00000010020f7824 */ /* 0x000fe200078e00ff */
[----:B------:R-:W-:Y:S01]  /*27d0*/  LOP3.LUT R17, R7, 0xffffffe0, RZ, 0xc0, !PT ;  /* 0xffffffe007117812 */ /* 0x000fe200078ec0ff */
[----:B------:R-:W-:Y:S01]  /*27e0*/  IMAD.SHL.U32 R176, R50, 0x40, RZ ;  /* 0x0000004032b07824 */ /* 0x000fe200078e00ff */
[----:B------:R-:W-:Y:S01]  /*27f0*/  LOP3.LUT R9, R4, 0x18, R9, 0xf8, !PT ;  /* 0x0000001804097812 */ /* 0x000fe200078ef809 */
[----:B------:R-:W-:Y:S01]  /*2800*/  IMAD.SHL.U32 R4, R47, 0x40, RZ ;  /* 0x000000402f047824 */ /* 0x000fe200078e00ff */
[----:B------:R-:W-:Y:S01]  /*2810*/  LEA.HI R8, R11, R8, RZ, 0x3 ;  /* 0x000000080b087211 */ /* 0x000fe200078f18ff */
[----:B------:R-:W-:Y:S01]  /*2820*/  IMAD R11, R42, c[0x0][0x238], RZ ;  /* 0x00008e002a0b7a24 */ /* 0x000fe200078e02ff */
[----:B------:R-:W-:Y:S01]  /*2830*/  LEA.HI R7, R7, R2, RZ, 0x1 ;  /* 0x0000000207077211 */ /* 0x000fe200078f08ff */
[----:B------:R-:W-:Y:S01]  /*2840*/  IMAD.SHL.U32 R10, R46, 0x10, RZ ;  /* 0x000000102e0a7824 */ /* 0x000fe200078e00ff */
[----:B------:R-:W-:Y:S01]  /*2850*/  IADD3 R204, -R30, R13, R32 ;  /* 0x0000000d1ecc7210 */ /* 0x000fe20007ffe120 */
[----:B------:R-:W-:Y:S01]  /*2860*/  IMAD.SHL.U32 R49, R49, 0x10, RZ ;  /* 0x0000001031317824 */ /* 0x000fe200078e00ff */
[----:B------:R-:W-:Y:S01]  /*2870*/  LOP3.LUT R52, R52, 0x30, R15, 0xf8, !PT ;  /* 0x0000003034347812 */ /* 0x000fe200078ef80f */
[----:B------:R-:W-:Y:S01]  /*2880*/  IMAD R13, R196, c[0x0][0x23c], R11 ;  /* 0x00008f00c40d7a24 */ /* 0x000fe200078e020b */
[--C-:B------:R-:W-:Y:S01]  /*2890*/  SHF.R.S32.HI R12, RZ, 0x2, R53.reuse ;  /* 0x00000002ff0c7819 */ /* 0x100fe20000011435 */
[----:B------:R-:W-:Y:S01]  /*28a0*/  IMAD.SHL.U32 R8, R8, 0x40, RZ ;  /* 0x0000004008087824 */ /* 0x000fe200078e00ff */
[----:B------:R-:W-:Y:S01]  /*28b0*/  SHF.R.S32.HI R15, RZ, 0x1f, R53 ;  /* 0x0000001fff0f7819 */ /* 0x000fe20000011435 */
[----:B------:R-:W-:Y:S01]  /*28c0*/  IMAD.SHL.U32 R177, R45, 0x8, RZ ;  /* 0x000000082db17824 */ /* 0x000fe200078e00ff */
[----:B------:R-:W-:Y:S01]  /*28d0*/  LOP3.LUT R53, R53, 0x3ffffffc, RZ, 0xc0, !PT ;  /* 0x3ffffffc35357812 */ /* 0x000fe200078ec0ff */
[----:B------:R-:W-:Y:S01]  /*28e0*/  IMAD.SHL.U32 R48, R48, 0x8, RZ ;  /* 0x0000000830307824 */ /* 0x000fe200078e00ff */
[----:B------:R-:W-:Y:S01]  /*28f0*/  LOP3.LUT R11, R4, 0x1c0, RZ, 0xc0, !PT ;  /* 0x000001c0040b7812 */ /* 0x000fe200078ec0ff */
[----:B------:R-:W-:Y:S01]  /*2900*/  IMAD.IADD R6, R34, 0x1, -R17 ;  /* 0x0000000122067824 */ /* 0x000fe200078e0a11 */
        /* <DEDUP_REMOVED lines=132> */
.L_x_874:
        /* <DEDUP_REMOVED lines=148> */
[----:B-1----:R-:W-:Y:S05]  /*3a90*/  CALL.REL.NOINC `($_ZN7cutlass13device_kernelIN5flash19enable_sm80_to_sm89INS1_16FlashAttnBwdSm80INS1_25CollectiveMainloopBwdSm80ILi2ELi2EN4cute5tupleIJNS5_1CILi64EEENS7_ILi128EEES8_EEENS_10bfloat16_tEfNS_4arch4Sm80ELb1ELb0ELb1ELb1ELb0ELb0ELb0ELb0ELi2ELi2ELi4ELi2ELb1EEENS1_24CollectiveEpilogueBwdGQAISA_fSD_Li256ELb1ELb0EEENS1_25SingleTileBwdLPTSchedulerILb1ELi128ELb0EEEEEEEEEvNT_6ParamsE$_ZZN5flash25CollectiveMainloopBwdSm80ILi2ELi2EN4cute5tupleIJNS1_1CILi64EEENS3_ILi128EEES4_EEEN7cutlass10bfloat16_tEfNS7_4arch4Sm80ELb1ELb0ELb1ELb1ELb0ELb0ELb0ELb0ELi2ELi2ELi4ELi2ELb1EE3mmaINS_16FlashAttnBwdSm80ISB_NS_24CollectiveEpilogueBwdGQAIS6_fSA_Li256ELb1ELb0EEENS_25SingleTileBwdLPTSchedulerILb1ELi128ELb0EEEE13SharedStorageENS1_6TensorINS1_11ArrayEngineIfLm32EEENS1_6LayoutINS2_IJNS2_IJNS3_ILi2EEESO_EEESO_NS3_ILi4EEEEEENS2_IJNS2_IJNS3_ILi1EEESO_EEESQ_NS3_ILi8EEEEEEEEEEEEbRKNSB_6ParamsERT0_S12_iNS2_IJiiiEEERT_ENKUliiE_clEii) ;  /* 0x00007c4000007944 */ /* 0x002fea0003c00000 */
[----:B------:R-:W-:Y:S05]  /*3aa0*/  BSYNC B0 ;  /* 0x0000000000007941 */ /* 0x000fea0003800000 */
.L_x_872:
        /* <DEDUP_REMOVED lines=440> */
[----:B------:R-:W-:Y:S05]  /*5630*/  CALL.REL.NOINC `($_ZN7cutlass13device_kernelIN5flash19enable_sm80_to_sm89INS1_16FlashAttnBwdSm80INS1_25CollectiveMainloopBwdSm80ILi2ELi2EN4cute5tupleIJNS5_1CILi64EEENS7_ILi128EEES8_EEENS_10bfloat16_tEfNS_4arch4Sm80ELb1ELb0ELb1ELb1ELb0ELb0ELb0ELb0ELi2ELi2ELi4ELi2ELb1EEENS1_24CollectiveEpilogueBwdGQAISA_fSD_Li256ELb1ELb0EEENS1_25SingleTileBwdLPTSchedulerILb1ELi128ELb0EEEEEEEEEvNT_6ParamsE$_ZZN5flash25CollectiveMainloopBwdSm80ILi2ELi2EN4cute5tupleIJNS1_1CILi64EEENS3_ILi128EEES4_EEEN7cutlass10bfloat16_tEfNS7_4arch4Sm80ELb1ELb0ELb1ELb1ELb0ELb0ELb0ELb0ELi2ELi2ELi4ELi2ELb1EE3mmaINS_16FlashAttnBwdSm80ISB_NS_24CollectiveEpilogueBwdGQAIS6_fSA_Li256ELb1ELb0EEENS_25SingleTileBwdLPTSchedulerILb1ELi128ELb0EEEE13SharedStorageENS1_6TensorINS1_11ArrayEngineIfLm32EEENS1_6LayoutINS2_IJNS2_IJNS3_ILi2EEESO_EEESO_NS3_ILi4EEEEEENS2_IJNS2_IJNS3_ILi1EEESO_EEESQ_NS3_ILi8EEEEEEEEEEEEbRKNSB_6ParamsERT0_S12_iNS2_IJiiiEEERT_ENKUliiE0_clEii) ;  /* 0x00004a7000007944 */ /* 0x000fea0003c00000 */
[----:B------:R-:W-:Y:S05]  /*5640*/  BSYNC B0 ;  /* 0x0000000000007941 */ /* 0x000fea0003800000 */
.L_x_873:
        /* <DEDUP_REMOVED lines=168> */
.L_x_868:
[----:B----4-:R-:W-:Y:S05]  /*60d0*/  @P1 EXIT ;  /* 0x000000000000194d */ /* 0x010fea0003800000 */
[----:B------:R-:W-:-:S04]  /*60e0*/  ISETP.NE.U32.AND P2, PT, RZ, c[0x0][0x360], PT ;  /* 0x0000d800ff007a0c */ /* 0x000fc80003f45070 */
[----:B------:R-:W-:-:S13]  /*60f0*/  ISETP.NE.AND.EX P2, PT, RZ, c[0x0][0x364], PT, P2 ;  /* 0x0000d900ff007a0c */ /* 0x000fda0003f45320 */
[----:B-1----:R-:W-:-:S04]  /*6100*/  @P2 IMAD.MOV.U32 R0, RZ, RZ, 0x4 ;  /* 0x00000004ff002424 */ /* 0x002fc800078e00ff */
[----:B------:R-:W-:-:S05]  /*6110*/  @P2 IMAD.WIDE R6, R195, R0, c[0x0][0x360] ;  /* 0x0000d800c3062625 */ /* 0x000fca00078e0200 */
[----:B------:R-:W4:Y:S01]  /*6120*/  @P2 LDG.E R0, [R6.64] ;  /* 0x0000000a06002981 */ /* 0x000f22000c1e1900 */
[----:B------:R-:W-:-:S03]  /*6130*/  IMAD.SHL.U32 R197, R197, 0x2000, RZ ;  /* 0x00002000c5c57824 */ /* 0x000fc600078e00ff */
[----:B------:R-:W-:Y:S01]  /*6140*/  BAR.SYNC.DEFER_BLOCKING 0x1, 0x100 ;  /* 0x0044000000007b1d */ /* 0x000fe20000010000 */
[----:B----4-:R-:W-:Y:S02]  /*6150*/  @P2 IMAD R3, R195, 0x80, R0 ;  /* 0x00000080c3032824 */ /* 0x010fe400078e0200 */
[----:B------:R-:W-:-:S03]  /*6160*/  IMAD.MOV.U32 R0, RZ, RZ, 0x1 ;  /* 0x00000001ff007424 */ /* 0x000fc600078e00ff */
[----:B------:R-:W-:Y:S02]  /*6170*/  @P2 SHF.R.S32.HI R2, RZ, 0x1f, R3 ;  /* 0x0000001fff022819 */ /* 0x000fe40000011403 */
[----:B------:R-:W-:Y:S02]  /*6180*/  ISETP.NE.AND P0, PT, R0, c[0x0][0x338], PT ;  /* 0x0000ce0000007a0c */ /* 0x000fe40003f05270 */
[----:B------:R-:W1:Y:S01]  /*6190*/  S2R R0, SR_TID.X ;  /* 0x0000000000007919 */ /* 0x000e620000002100 */
[----:B------:R-:W-:-:S04]  /*61a0*/  @P2 LEA.HI R2, R2, R3, RZ, 0x7 ;  /* 0x0000000302022211 */ /* 0x000fc800078f38ff */
[----:B------:R-:W-:-:S04]  /*61b0*/  @P2 SHF.L.U32 R4, R2, 0x6, RZ ;  /* 0x0000000602042819 */ /* 0x000fc800000006ff */
[----:B------:R-:W-:Y:S02]  /*61c0*/  @P2 LOP3.LUT R4, R4, 0xffffe000, RZ, 0xc0, !PT ;  /* 0xffffe00004042812 */ /* 0x000fe400078ec0ff */
[----:B------:R-:W-:Y:S02]  /*61d0*/  @P0 IMAD.HI.U32 R2, R196, c[0x0][0x33c], RZ ;  /* 0x0000cf00c4020a27 */ /* 0x000fe400078e00ff */
[----:B------:R-:W-:Y:S02]  /*61e0*/  @P2 SHF.R.S32.HI R5, RZ, 0x1f, R4 ;  /* 0x0000001fff052819 */ /* 0x000fe40000011404 */
[----:B------:R-:W-:Y:S01]  /*61f0*/  @!P2 CS2R R4, SRZ ;  /* 0x000000000004a805 */ /* 0x000fe2000001ff00 */
[----:B------:R-:W-:Y:S02]  /*6200*/  @P0 SHF.R.U32.HI R196, RZ, c[0x0][0x340], R2 ;  /* 0x0000d000ffc40a19 */ /* 0x000fe40000011602 */
[----:B------:R-:W-:Y:S02]  /*6210*/  SHF.R.S32.HI R2, RZ, 0x1f, R197 ;  /* 0x0000001fff027819 */ /* 0x000fe400000114c5 */
[----:B------:R-:W-:-:S02]  /*6220*/  SHF.R.S32.HI R3, RZ, 0x1f, R196 ;  /* 0x0000001fff037819 */ /* 0x000fc400000114c4 */
[----:B-1----:R-:W-:-:S03]  /*6230*/  IADD3 R4, P1, P0, R4, R197, R0 ;  /* 0x000000c504047210 */ /* 0x002fc6000783e000 */
        /* <DEDUP_REMOVED lines=10> */
[----:B------:R-:W-:Y:S02]  /*62e0*/  IMAD.IADD R7, R7, 0x1, R9 ;  /* 0x0000000107077824 */ /* 0x000fe400078e0209 */
[----:B------:R-:W-:Y:S02]  /*62f0*/  IMAD R2, R0, c[0x0][0x330], RZ ;  /* 0x0000cc0000027a24 */ /* 0x000fe400078e02ff */
[----:B------:R-:W-:-:S04]  /*6300*/  IMAD.WIDE.U32 R4, R196, c[0x0][0x300], R4 ;  /* 0x0000c000c4047a25 */ /* 0x000fc800078e0004 */
[----:B------:R-:W-:Y:S01]  /*6310*/  IMAD R2, R195, c[0x0][0x334], R2 ;  /* 0x0000cd00c3027a24 */ /* 0x000fe200078e0202 */
[----:B------:R-:W-:Y:S01]  /*6320*/  IADD3 R5, R5, R3, RZ ;  /* 0x0000000305057210 */ /* 0x000fe20007ffe0ff */
[----:B------:R-:W-:-:S04]  /*6330*/  IMAD.WIDE.U32 R6, R195, c[0x0][0x330], R6 ;  /* 0x0000cc00c3067a25 */ /* 0x000fc800078e0006 */
[----:B------:R-:W-:Y:S01]  /*6340*/  IMAD.IADD R3, R7, 0x1, R2 ;  /* 0x0000000107037824 */ /* 0x000fe200078e0202 */
[----:B------:R-:W-:Y:S01]  /*6350*/  LEA R8, P1, R6, c[0x0][0x310], 0x2 ;  /* 0x0000c40006087a11 */ /* 0x000fe200078210ff */
[----:B------:R-:W-:Y:S02]  /*6360*/  IMAD R0, R0, c[0x0][0x308], RZ ;  /* 0x0000c20000007a24 */ /* 0x000fe400078e02ff */
[----:B------:R-:W-:Y:S01]  /*6370*/  IMAD.WIDE.U32 R4, R195, c[0x0][0x308], R4 ;  /* 0x0000c200c3047a25 */ /* 0x000fe200078e0004 */
[----:B------:R-:W-:-:S03]  /*6380*/  LEA.HI.X R9, R6, c[0x0][0x314], R3, 0x2, P1 ;  /* 0x0000c50006097a11 */ /* 0x000fc600008f1403 */
[----:B------:R-:W-:Y:S01]  /*6390*/  IMAD R0, R195, c[0x0][0x30c], R0 ;  /* 0x0000c300c3007a24 */ /* 0x000fe200078e0200 */
[C---:B------:R-:W-:Y:S01]  /*63a0*/  LEA R2, P0, R4.reuse, c[0x0][0x2e8], 0x2 ;  /* 0x0000ba0004027a11 */ /* 0x040fe200078010ff */
[----:B------:R-:W-:Y:S03]  /*63b0*/  RED.E.ADD.F32.FTZ.RN.STRONG.GPU [R8.64], R36 ;  /* 0x000000240800798e */ /* 0x000fe6000c10e78a */
[----:B------:R-:W-:Y:S01]  /*63c0*/  IADD3 R5, R5, R0, RZ ;  /* 0x0000000005057210 */ /* 0x000fe20007ffe0ff */
        /* <DEDUP_REMOVED lines=65> */
        .type           $_ZN7cutlass13device_kernelIN5flash19enable_sm80_to_sm89INS1_16FlashAttnBwdSm80INS1_25CollectiveMainloopBwdSm80ILi2ELi2EN4cute5tupleIJNS5_1CILi64EEENS7_ILi128EEES8_EEENS_10bfloat16_tEfNS_4arch4Sm80ELb1ELb0ELb1ELb1ELb0ELb0ELb0ELb0ELi2ELi2ELi4ELi2ELb1EEENS1_24CollectiveEpilogueBwdGQAISA_fSD_Li256ELb1ELb0EEENS1_25SingleTileBwdLPTSchedulerILb1ELi128ELb0EEEEEEEEEvNT_6ParamsE$_ZN4cute12iter_adaptorIPKN7cutlass10bfloat16_tENS_8gmem_ptrIS4_EEEC2ES4_,@function
        .size           $_ZN7cutlass13device_kernelIN5flash19enable_sm80_to_sm89INS1_16FlashAttnBwdSm80INS1_25CollectiveMainloopBwdSm80ILi2ELi2EN4cute5tupleIJNS5_1CILi64EEENS7_ILi128EEES8_EEENS_10bfloat16_tEfNS_4arch4Sm80ELb1ELb0ELb1ELb1ELb0ELb0ELb0ELb0ELi2ELi2ELi4ELi2ELb1EEENS1_24CollectiveEpilogueBwdGQAISA_fSD_Li256ELb1ELb0EEENS1_25SingleTileBwdLPTSchedulerILb1ELi128ELb0EEEEEEEEEvNT_6ParamsE$_ZN4cute12iter_adaptorIPKN7cutlass10bfloat16_tENS_8gmem_ptrIS4_EEEC2ES4_,($_ZN7cutlass13device_kernelIN5flash19enable_sm80_to_sm89INS1_16FlashAttnBwdSm80INS1_25CollectiveMainloopBwdSm80ILi2ELi2EN4cute5tupleIJNS5_1CILi64EEENS7_ILi128EEES8_EEENS_10bfloat16_tEfNS_4arch4Sm80ELb1ELb0ELb1ELb1ELb0ELb0ELb0ELb0ELi2ELi2ELi4ELi2ELb1EEENS1_24CollectiveEpilogueBwdGQAISA_fSD_Li256ELb1ELb0EEENS1_25SingleTileBwdLPTSchedulerILb1ELi128ELb0EEEEEEEEEvNT_6ParamsE$_ZN4cute12iter_adaptorIPKN7cutlass9uint128_tENS_8gmem_ptrIS4_EEEC2ES4_ - $_ZN7cutlass13device_kernelIN5flash19enable_sm80_to_sm89INS1_16FlashAttnBwdSm80INS1_25CollectiveMainloopBwdSm80ILi2ELi2EN4cute5tupleIJNS5_1CILi64EEENS7_ILi128EEES8_EEENS_10bfloat16_tEfNS_4arch4Sm80ELb1ELb0ELb1ELb1ELb0ELb0ELb0ELb0ELi2ELi2ELi4ELi2ELb1EEENS1_24CollectiveEpilogueBwdGQAISA_fSD_Li256ELb1ELb0EEENS1_25SingleTileBwdLPTSchedulerILb1ELi128ELb0EEEEEEEEEvNT_6ParamsE$_ZN4cute12iter_adaptorIPKN7cutlass10bfloat16_tENS_8gmem_ptrIS4_EEEC2ES4_)
$_ZN7cutlass13device_kernelIN5flash19enable_sm80_to_sm89INS1_16FlashAttnBwdSm80INS1_25CollectiveMainloopBwdSm80ILi2ELi2EN4cute5tupleIJNS5_1CILi64EEENS7_ILi128EEES8_EEENS_10bfloat16_tEfNS_4arch4Sm80ELb1ELb0ELb1ELb1ELb0ELb0ELb0ELb0ELi2ELi2ELi4ELi2ELb1EEENS1_24CollectiveEpilogueBwdGQAISA_fSD_Li256ELb1ELb0EEENS1_25SingleTileBwdLPTSchedulerILb1ELi128ELb0EEEEEEEEEvNT_6ParamsE$_ZN4cute12iter_adaptorIPKN7cutlass10bfloat16_tENS_8gmem_ptrIS4_EEEC2ES4_:
[----:B------:R-:W-:Y:S01]  /*67e0*/  IADD3 R11, R4, -c[0x0][0x20], RZ ;  /* 0x80000800040b7a10 */ /* 0x000fe20007ffe0ff */
[----:B------:R-:W-:Y:S01]  /*67f0*/  IMAD.MOV.U32 R128, RZ, RZ, R10 ;  /* 0x000000ffff807224 */ /* 0x000fe200078e000a */
[----:B------:R-:W-:Y:S01]  /*6800*/  MOV R130, R18 ;  /* 0x0000001200827202 */ /* 0x000fe20000000f00 */
[----:B------:R-:W-:Y:S01]  /*6810*/  IMAD.MOV.U32 R129, RZ, RZ, R15 ;  /* 0x000000ffff817224 */ /* 0x000fe200078e000f */
[----:B------:R-:W-:-:S04]  /*6820*/  MOV R131, 0x0 ;  /* 0x0000000000837802 */ /* 0x000fc80000000f00 */
[----:B------:R1:W-:Y:S01]  /*6830*/  STL.64 [R11], R128 ;  /* 0x000000800b007387 */ /* 0x0003e20000100a00 */
[----:B------:R-:W-:Y:S05]  /*6840*/  RET.REL.NODEC R130 `(_ZN7cutlass13device_kernelIN5flash19enable_sm80_to_sm89INS1_16FlashAttnBwdSm80INS1_25CollectiveMainloopBwdSm80ILi2ELi2EN4cute5tupleIJNS5_1CILi64EEENS7_ILi128EEES8_EEENS_10bfloat16_tEfNS_4arch4Sm80ELb1ELb0ELb1ELb1ELb0ELb0ELb0ELb0ELi2ELi2ELi4ELi2ELb1EEENS1_24CollectiveEpilogueBwdGQAISA_fSD_Li256ELb1ELb0EEENS1_25SingleTileBwdLPTSchedulerILb1ELi128ELb0EEEEEEEEEvNT_6ParamsE) ;  /* 0xffff97b082007950 */ /* 0x000fea0003c3ffff */
        .type           $_ZN7cutlass13device_kernelIN5flash19enable_sm80_to_sm89INS1_16FlashAttnBwdSm80INS1_25CollectiveMainloopBwdSm80ILi2ELi2EN4cute5tupleIJNS5_1CILi64EEENS7_ILi128EEES8_EEENS_10bfloat16_tEfNS_4arch4Sm80ELb1ELb0ELb1ELb1ELb0ELb0ELb0ELb0ELi2ELi2ELi4ELi2ELb1EEENS1_24CollectiveEpilogueBwdGQAISA_fSD_Li256ELb1ELb0EEENS1_25SingleTileBwdLPTSchedulerILb1ELi128ELb0EEEEEEEEEvNT_6ParamsE$_ZN4cute12iter_adaptorIPKN7cutlass9uint128_tENS_8gmem_ptrIS4_EEEC2ES4_,@function
        .size           $_ZN7cutlass13device_kernelIN5flash19enable_sm80_to_sm89INS1_16FlashAttnBwdSm80INS1_25CollectiveMainloopBwdSm80ILi2ELi2EN4cute5tupleIJNS5_1CILi64EEENS7_ILi128EEES8_EEENS_10bfloat16_tEfNS_4arch4Sm80ELb1ELb0ELb1ELb1ELb0ELb0ELb0ELb0ELi2ELi2ELi4ELi2ELb1EEENS1_24CollectiveEpilogueBwdGQAISA_fSD_Li256ELb1ELb0EEENS1_25SingleTileBwdLPTSchedulerILb1ELi128ELb0EEEEEEEEEvNT_6ParamsE$_ZN4cute12iter_adaptorIPKN7cutlass9uint128_tENS_8gmem_ptrIS4_EEEC2ES4_,($_ZN7cutlass13device_kernelIN5flash19enable_sm80_to_sm89INS1_16FlashAttnBwdSm80INS1_25CollectiveMainloopBwdSm80ILi2ELi2EN4cute5tupleIJNS5_1CILi64EEENS7_ILi128EEES8_EEENS_10bfloat16_tEfNS_4arch4Sm80ELb1ELb0ELb1ELb1ELb0ELb0ELb0ELb0ELi2ELi2ELi4ELi2ELb1EEENS1_24CollectiveEpilogueBwdGQAISA_fSD_Li256ELb1ELb0EEENS1_25SingleTileBwdLPTSchedulerILb1ELi128ELb0EEEEEEEEEvNT_6ParamsE$_ZN4cute12iter_adaptorIPKfNS_8gmem_ptrIS2_EEEC2ES2_ - $_ZN7cutlass13device_kernelIN5flash19enable_sm80_to_sm89INS1_16FlashAttnBwdSm80INS1_25CollectiveMainloopBwdSm80ILi2ELi2EN4cute5tupleIJNS5_1CILi64EEENS7_ILi128EEES8_EEENS_10bfloat16_tEfNS_4arch4Sm80ELb1ELb0ELb1ELb1ELb0ELb0ELb0ELb0ELi2ELi2ELi4ELi2ELb1EEENS1_24CollectiveEpilogueBwdGQAISA_fSD_Li256ELb1ELb0EEENS1_25SingleTileBwdLPTSchedulerILb1ELi128ELb0EEEEEEEEEvNT_6ParamsE$_ZN4cute12iter_adaptorIPKN7cutlass9uint128_tENS_8gmem_ptrIS4_EEEC2ES4_)
$_ZN7cutlass13device_kernelIN5flash19enable_sm80_to_sm89INS1_16FlashAttnBwdSm80INS1_25CollectiveMainloopBwdSm80ILi2ELi2EN4cute5tupleIJNS5_1CILi64EEENS7_ILi128EEES8_EEENS_10bfloat16_tEfNS_4arch4Sm80ELb1ELb0ELb1ELb1ELb0ELb0ELb0ELb0ELi2ELi2ELi4ELi2ELb1EEENS1_24CollectiveEpilogueBwdGQAISA_fSD_Li256ELb1ELb0EEENS1_25SingleTileBwdLPTSchedulerILb1ELi128ELb0EEEEEEEEEvNT_6ParamsE$_ZN4cute12iter_adaptorIPKN7cutlass9uint128_tENS_8gmem_ptrIS4_EEEC2ES4_:
[----:B------:R-:W-:Y:S01]  /*6850*/  IADD3 R10, R4, -c[0x0][0x20], RZ ;  /* 0x80000800040a7a10 */ /* 0x000fe20007ffe0ff */
[----:B------:R-:W-:Y:S01]  /*6860*/  IMAD.MOV.U32 R128, RZ, RZ, R18 ;  /* 0x000000ffff807224 */ /* 0x000fe200078e0012 */
[----:B------:R-:W-:-:S03]  /*6870*/  MOV R129, 0x0 ;  /* 0x0000000000817802 */ /* 0x000fc60000000f00 */
[----:B------:R1:W-:Y:S01]  /*6880*/  STL.64 [R10], R6 ;  /* 0x000000060a007387 */ /* 0x0003e20000100a00 */
[----:B------:R-:W-:Y:S05]  /*6890*/  RET.REL.NODEC R128 `(_ZN7cutlass13device_kernelIN5flash19enable_sm80_to_sm89INS1_16FlashAttnBwdSm80INS1_25CollectiveMainloopBwdSm80ILi2ELi2EN4cute5tupleIJNS5_1CILi64EEENS7_ILi128EEES8_EEENS_10bfloat16_tEfNS_4arch4Sm80ELb1ELb0ELb1ELb1ELb0ELb0ELb0ELb0ELi2ELi2ELi4ELi2ELb1EEENS1_24CollectiveEpilogueBwdGQAISA_fSD_Li256ELb1ELb0EEENS1_25SingleTileBwdLPTSchedulerILb1ELi128ELb0EEEEEEEEEvNT_6ParamsE) ;  /* 0xffff976080007950 */ /* 0x000fea0003c3ffff */
        .type           $_ZN7cutlass13device_kernelIN5flash19enable_sm80_to_sm89INS1_16FlashAttnBwdSm80INS1_25CollectiveMainloopBwdSm80ILi2ELi2EN4cute5tupleIJNS5_1CILi64EEENS7_ILi128EEES8_EEENS_10bfloat16_tEfNS_4arch4Sm80ELb1ELb0ELb1ELb1ELb0ELb0ELb0ELb0ELi2ELi2ELi4ELi2ELb1EEENS1_24CollectiveEpilogueBwdGQAISA_fSD_Li256ELb1ELb0EEENS1_25SingleTileBwdLPTSchedulerILb1ELi128ELb0EEEEEEEEEvNT_6ParamsE$_ZN4cute12iter_adaptorIPKfNS_8gmem_ptrIS2_EEEC2ES2_,@function
        .size           $_ZN7cutlass13device_kernelIN5flash19enable_sm80_to_sm89INS1_16FlashAttnBwdSm80INS1_25CollectiveMainloopBwdSm80ILi2ELi2EN4cute5tupleIJNS5_1CILi64EEENS7_ILi128EEES8_EEENS_10bfloat16_tEfNS_4arch4Sm80ELb1ELb0ELb1ELb1ELb0ELb0ELb0ELb0ELi2ELi2ELi4ELi2ELb1EEENS1_24CollectiveEpilogueBwdGQAISA_fSD_Li256ELb1ELb0EEENS1_25SingleTileBwdLPTSchedulerILb1ELi128ELb0EEEEEEEEEvNT_6ParamsE$_ZN4cute12iter_adaptorIPKfNS_8gmem_ptrIS2_EEEC2ES2_,($_ZN7cutlass13device_kernelIN5flash19enable_sm80_to_sm89INS1_16FlashAttnBwdSm80INS1_25CollectiveMainloopBwdSm80ILi2ELi2EN4cute5tupleIJNS5_1CILi64EEENS7_ILi128EEES8_EEENS_10bfloat16_tEfNS_4arch4Sm80ELb1ELb0ELb1ELb1ELb0ELb0ELb0ELb0ELi2ELi2ELi4ELi2ELb1EEENS1_24CollectiveEpilogueBwdGQAISA_fSD_Li256ELb1ELb0EEENS1_25SingleTileBwdLPTSchedulerILb1ELi128ELb0EEEEEEEEEvNT_6ParamsE$_ZN4cute12iter_adaptorIPN7cutlass10bfloat16_tENS_8smem_ptrIS3_EEEC2ES3_ - $_ZN7cutlass13device_kernelIN5flash19enable_sm80_to_sm89INS1_16FlashAttnBwdSm80INS1_25CollectiveMainloopBwdSm80ILi2ELi2EN4cute5tupleIJNS5_1CILi64EEENS7_ILi128EEES8_EEENS_10bfloat16_tEfNS_4arch4Sm80ELb1ELb0ELb1ELb1ELb0ELb0ELb0ELb0ELi2ELi2ELi4ELi2ELb1EEENS1_24CollectiveEpilogueBwdGQAISA_fSD_Li256ELb1ELb0EEENS1_25SingleTileBwdLPTSchedulerILb1ELi128ELb0EEEEEEEEEvNT_6ParamsE$_ZN4cute12iter_adaptorIPKfNS_8gmem_ptrIS2_EEEC2ES2_)
$_ZN7cutlass13device_kernelIN5flash19enable_sm80_to_sm89INS1_16FlashAttnBwdSm80INS1_25CollectiveMainloopBwdSm80ILi2ELi2EN4cute5tupleIJNS5_1CILi64EEENS7_ILi128EEES8_EEENS_10bfloat16_tEfNS_4arch4Sm80ELb1ELb0ELb1ELb1ELb0ELb0ELb0ELb0ELi2ELi2ELi4ELi2ELb1EEENS1_24CollectiveEpilogueBwdGQAISA_fSD_Li256ELb1ELb0EEENS1_25SingleTileBwdLPTSchedulerILb1ELi128ELb0EEEEEEEEEvNT_6ParamsE$_ZN4cute12iter_adaptorIPKfNS_8gmem_ptrIS2_EEEC2ES2_:
[----:B------:R-:W-:Y:S02]  /*68a0*/  IADD3 R6, R6, -c[0x0][0x20], RZ ;  /* 0x8000080006067a10 */ /* 0x000fe40007ffe0ff */
[----:B------:R-:W-:-:S03]  /*68b0*/  MOV R19, 0x0 ;  /* 0x0000000000137802 */ /* 0x000fc60000000f00 */
[----:B------:R1:W-:Y:S01]  /*68c0*/  STL.64 [R6], R10 ;  /* 0x0000000a06007387 */ /* 0x0003e20000100a00 */
[----:B------:R-:W-:Y:S05]  /*68d0*/  RET.REL.NODEC R18 `(_ZN7cutlass13device_kernelIN5flash19enable_sm80_to_sm89INS1_16FlashAttnBwdSm80INS1_25CollectiveMainloopBwdSm80ILi2ELi2EN4cute5tupleIJNS5_1CILi64EEENS7_ILi128EEES8_EEENS_10bfloat16_tEfNS_4arch4Sm80ELb1ELb0ELb1ELb1ELb0ELb0ELb0ELb0ELi2ELi2ELi4ELi2ELb1EEENS1_24CollectiveEpilogueBwdGQAISA_fSD_Li256ELb1ELb0EEENS1_25SingleTileBwdLPTSchedulerILb1ELi128ELb0EEEEEEEEEvNT_6ParamsE) ;  /* 0xffff972012007950 */ /* 0x000fea0003c3ffff */
        .type           $_ZN7cutlass13device_kernelIN5flash19enable_sm80_to_sm89INS1_16FlashAttnBwdSm80INS1_25CollectiveMainloopBwdSm80ILi2ELi2EN4cute5tupleIJNS5_1CILi64EEENS7_ILi128EEES8_EEENS_10bfloat16_tEfNS_4arch4Sm80ELb1ELb0ELb1ELb1ELb0ELb0ELb0ELb0ELi2ELi2ELi4ELi2ELb1EEENS1_24CollectiveEpilogueBwdGQAISA_fSD_Li256ELb1ELb0EEENS1_25SingleTileBwdLPTSchedulerILb1ELi128ELb0EEEEEEEEEvNT_6ParamsE$_ZN4cute12iter_adaptorIPN7cutlass10bfloat16_tENS_8smem_ptrIS3_EEEC2ES3_,@function
        .size           $_ZN7cutlass13device_kernelIN5flash19enable_sm80_to_sm89INS1_16FlashAttnBwdSm80INS1_25CollectiveMainloopBwdSm80ILi2ELi2EN4cute5tupleIJNS5_1CILi64EEENS7_ILi128EEES8_EEENS_10bfloat16_tEfNS_4arch4Sm80ELb1ELb0ELb1ELb1ELb0ELb0ELb0ELb0ELi2ELi2ELi4ELi2ELb1EEENS1_24CollectiveEpilogueBwdGQAISA_fSD_Li256ELb1ELb0EEENS1_25SingleTileBwdLPTSchedulerILb1ELi128ELb0EEEEEEEEEvNT_6ParamsE$_ZN4cute12iter_adaptorIPN7cutlass10bfloat16_tENS_8smem_ptrIS3_EEEC2ES3_,($_ZN7cutlass13device_kernelIN5flash19enable_sm80_to_sm89INS1_16FlashAttnBwdSm80INS1_25CollectiveMainloopBwdSm80ILi2ELi2EN4cute5tupleIJNS5_1CILi64EEENS7_ILi128EEES8_EEENS_10bfloat16_tEfNS_4arch4Sm80ELb1ELb0ELb1ELb1ELb0ELb0ELb0ELb0ELi2ELi2ELi4ELi2ELb1EEENS1_24CollectiveEpilogueBwdGQAISA_fSD_Li256ELb1ELb0EEENS1_25SingleTileBwdLPTSchedulerILb1ELi128ELb0EEEEEEEEEvNT_6ParamsE$_ZN4cute12iter_adaptorIPN7cutlass9uint128_tENS_8smem_ptrIS3_EEEC2ES3_ - $_ZN7cutlass13device_kernelIN5flash19enable_sm80_to_sm89INS1_16FlashAttnBwdSm80INS1_25CollectiveMainloopBwdSm80ILi2ELi2EN4cute5tupleIJNS5_1CILi64EEENS7_ILi128EEES8_EEENS_10bfloat16_tEfNS_4arch4Sm80ELb1ELb0ELb1ELb1ELb0ELb0ELb0ELb0ELi2ELi2ELi4ELi2ELb1EEENS1_24CollectiveEpilogueBwdGQAISA_fSD_Li256ELb1ELb0EEENS1_25SingleTileBwdLPTSchedulerILb1ELi128ELb0EEEEEEEEEvNT_6ParamsE$_ZN4cute12iter_adaptorIPN7cutlass10bfloat16_tENS_8smem_ptrIS3_EEEC2ES3_)
$_ZN7cutlass13device_kernelIN5flash19enable_sm80_to_sm89INS1_16FlashAttnBwdSm80INS1_25CollectiveMainloopBwdSm80ILi2ELi2EN4cute5tupleIJNS5_1CILi64EEENS7_ILi128EEES8_EEENS_10bfloat16_tEfNS_4arch4Sm80ELb1ELb0ELb1ELb1ELb0ELb0ELb0ELb0ELi2ELi2ELi4ELi2ELb1EEENS1_24CollectiveEpilogueBwdGQAISA_fSD_Li256ELb1ELb0EEENS1_25SingleTileBwdLPTSchedulerILb1ELi128ELb0EEEEEEEEEvNT_6ParamsE$_ZN4cute12iter_adaptorIPN7cutlass10bfloat16_tENS_8smem_ptrIS3_EEEC2ES3_:
[----:B------:R-:W-:Y:S01]  /*68e0*/  IADD3 R6, R4, -c[0x0][0x20], RZ ;  /* 0x8000080004067a10 */ /* 0x000fe20007ffe0ff */
[----:B------:R-:W-:Y:S01]  /*68f0*/  IMAD.MOV.U32 R128, RZ, RZ, R18 ;  /* 0x000000ffff807224 */ /* 0x000fe200078e0012 */
[----:B------:R-:W-:-:S03]  /*6900*/  MOV R129, 0x0 ;  /* 0x0000000000817802 */ /* 0x000fc60000000f00 */
[----:B------:R1:W-:Y:S01]  /*6910*/  STL.64 [R6], R8 ;  /* 0x0000000806007387 */ /* 0x0003e20000100a00 */
[----:B------:R-:W-:Y:S05]  /*6920*/  RET.REL.NODEC R128 `(_ZN7cutlass13device_kernelIN5flash19enable_sm80_to_sm89INS1_16FlashAttnBwdSm80INS1_25CollectiveMainloopBwdSm80ILi2ELi2EN4cute5tupleIJNS5_1CILi64EEENS7_ILi128EEES8_EEENS_10bfloat16_tEfNS_4arch4Sm80ELb1ELb0ELb1ELb1ELb0ELb0ELb0ELb0ELi2ELi2ELi4ELi2ELb1EEENS1_24CollectiveEpilogueBwdGQAISA_fSD_Li256ELb1ELb0EEENS1_25SingleTileBwdLPTSchedulerILb1ELi128ELb0EEEEEEEEEvNT_6ParamsE) ;  /* 0xffff96d080007950 */ /* 0x000fea0003c3ffff */
        .type           $_ZN7cutlass13device_kernelIN5flash19enable_sm80_to_sm89INS1_16FlashAttnBwdSm80INS1_25CollectiveMainloopBwdSm80ILi2ELi2EN4cute5tupleIJNS5_1CILi64EEENS7_ILi128EEES8_EEENS_10bfloat16_tEfNS_4arch4Sm80ELb1ELb0ELb1ELb1ELb0ELb0ELb0ELb0ELi2ELi2ELi4ELi2ELb1EEENS1_24CollectiveEpilogueBwdGQAISA_fSD_Li256ELb1ELb0EEENS1_25SingleTileBwdLPTSchedulerILb1ELi128ELb0EEEEEEEEEvNT_6ParamsE$_ZN4cute12iter_adaptorIPN7cutlass9uint128_tENS_8smem_ptrIS3_EEEC2ES3_,@function
        .size           $_ZN7cutlass13device_kernelIN5flash19enable_sm80_to_sm89INS1_16FlashAttnBwdSm80INS1_25CollectiveMainloopBwdSm80ILi2ELi2EN4cute5tupleIJNS5_1CILi64EEENS7_ILi128EEES8_EEENS_10bfloat16_tEfNS_4arch4Sm80ELb1ELb0ELb1ELb1ELb0ELb0ELb0ELb0ELi2ELi2ELi4ELi2ELb1EEENS1_24CollectiveEpilogueBwdGQAISA_fSD_Li256ELb1ELb0EEENS1_25SingleTileBwdLPTSchedulerILb1ELi128ELb0EEEEEEEEEvNT_6ParamsE$_ZN4cute12iter_adaptorIPN7cutlass9uint128_tENS_8smem_ptrIS3_EEEC2ES3_,($_ZN7cutlass13device_kernelIN5flash19enable_sm80_to_sm89INS1_16FlashAttnBwdSm80INS1_25CollectiveMainloopBwdSm80ILi2ELi2EN4cute5tupleIJNS5_1CILi64EEENS7_ILi128EEES8_EEENS_10bfloat16_tEfNS_4arch4Sm80ELb1ELb0ELb1ELb1ELb0ELb0ELb0ELb0ELi2ELi2ELi4ELi2ELb1EEENS1_24CollectiveEpilogueBwdGQAISA_fSD_Li256ELb1ELb0EEENS1_25SingleTileBwdLPTSchedulerILb1ELi128ELb0EEEEEEEEEvNT_6ParamsE$_ZN4cute12iter_adaptorIPfNS_8smem_ptrIS1_EEEC2ES1_ - $_ZN7cutlass13device_kernelIN5flash19enable_sm80_to_sm89INS1_16FlashAttnBwdSm80INS1_25CollectiveMainloopBwdSm80ILi2ELi2EN4cute5tupleIJNS5_1CILi64EEENS7_ILi128EEES8_EEENS_10bfloat16_tEfNS_4arch4Sm80ELb1ELb0ELb1ELb1ELb0ELb0ELb0ELb0ELi2ELi2ELi4ELi2ELb1EEENS1_24CollectiveEpilogueBwdGQAISA_fSD_Li256ELb1ELb0EEENS1_25SingleTileBwdLPTSchedulerILb1ELi128ELb0EEEEEEEEEvNT_6ParamsE$_ZN4cute12iter_adaptorIPN7cutlass9uint128_tENS_8smem_ptrIS3_EEEC2ES3_)
$_ZN7cutlass13device_kernelIN5flash19enable_sm80_to_sm89INS1_16FlashAttnBwdSm80INS1_25CollectiveMainloopBwdSm80ILi2ELi2EN4cute5tupleIJNS5_1CILi64EEENS7_ILi128EEES8_EEENS_10bfloat16_tEfNS_4arch4Sm80ELb1ELb0ELb1ELb1ELb0ELb0ELb0ELb0ELi2ELi2ELi4ELi2ELb1EEENS1_24CollectiveEpilogueBwdGQAISA_fSD_Li256ELb1ELb0EEENS1_25SingleTileBwdLPTSchedulerILb1ELi128ELb0EEEEEEEEEvNT_6ParamsE$_ZN4cute12iter_adaptorIPN7cutlass9uint128_tENS_8smem_ptrIS3_EEEC2ES3_:
[----:B------:R-:W-:Y:S01]  /*6930*/  IADD3 R8, R4, -c[0x0][0x20], RZ ;  /* 0x8000080004087a10 */ /* 0x000fe20007ffe0ff */
[----:B------:R-:W-:Y:S01]  /*6940*/  IMAD.MOV.U32 R128, RZ, RZ, R16 ;  /* 0x000000ffff807224 */ /* 0x000fe200078e0010 */
[----:B------:R-:W-:-:S03]  /*6950*/  MOV R129, 0x0 ;  /* 0x0000000000817802 */ /* 0x000fc60000000f00 */
[----:B------:R1:W-:Y:S01]  /*6960*/  STL.64 [R8], R6 ;  /* 0x0000000608007387 */ /* 0x0003e20000100a00 */
[----:B------:R-:W-:Y:S05]  /*6970*/  RET.REL.NODEC R128 `(_ZN7cutlass13device_kernelIN5flash19enable_sm80_to_sm89INS1_16FlashAttnBwdSm80INS1_25CollectiveMainloopBwdSm80ILi2ELi2EN4cute5tupleIJNS5_1CILi64EEENS7_ILi128EEES8_EEENS_10bfloat16_tEfNS_4arch4Sm80ELb1ELb0ELb1ELb1ELb0ELb0ELb0ELb0ELi2ELi2ELi4ELi2ELb1EEENS1_24CollectiveEpilogueBwdGQAISA_fSD_Li256ELb1ELb0EEENS1_25SingleTileBwdLPTSchedulerILb1ELi128ELb0EEEEEEEEEvNT_6ParamsE) ;  /* 0xffff968080007950 */ /* 0x000fea0003c3ffff */
        .type           $_ZN7cutlass13device_kernelIN5flash19enable_sm80_to_sm89INS1_16FlashAttnBwdSm80INS1_25CollectiveMainloopBwdSm80ILi2ELi2EN4cute5tupleIJNS5_1CILi64EEENS7_ILi128EEES8_EEENS_10bfloat16_tEfNS_4arch4Sm80ELb1ELb0ELb1ELb1ELb0ELb0ELb0ELb0ELi2ELi2ELi4ELi2ELb1EEENS1_24CollectiveEpilogueBwdGQAISA_fSD_Li256ELb1ELb0EEENS1_25SingleTileBwdLPTSchedulerILb1ELi128ELb0EEEEEEEEEvNT_6ParamsE$_ZN4cute12iter_adaptorIPfNS_8smem_ptrIS1_EEEC2ES1_,@function
        .size           $_ZN7cutlass13device_kernelIN5flash19enable_sm80_to_sm89INS1_16FlashAttnBwdSm80INS1_25CollectiveMainloopBwdSm80ILi2ELi2EN4cute5tupleIJNS5_1CILi64EEENS7_ILi128EEES8_EEENS_10bfloat16_tEfNS_4arch4Sm80ELb1ELb0ELb1ELb1ELb0ELb0ELb0ELb0ELi2ELi2ELi4ELi2ELb1EEENS1_24CollectiveEpilogueBwdGQAISA_fSD_Li256ELb1ELb0EEENS1_25SingleTileBwdLPTSchedulerILb1ELi128ELb0EEEEEEEEEvNT_6ParamsE$_ZN4cute12iter_adaptorIPfNS_8smem_ptrIS1_EEEC2ES1_,($_ZN7cutlass13device_kernelIN5flash19enable_sm80_to_sm89INS1_16FlashAttnBwdSm80INS1_25CollectiveMainloopBwdSm80ILi2ELi2EN4cute5tupleIJNS5_1CILi64EEENS7_ILi128EEES8_EEENS_10bfloat16_tEfNS_4arch4Sm80ELb1ELb0ELb1ELb1ELb0ELb0ELb0ELb0ELi2ELi2ELi4ELi2ELb1EEENS1_24CollectiveEpilogueBwdGQAISA_fSD_Li256ELb1ELb0EEENS1_25SingleTileBwdLPTSchedulerILb1ELi128ELb0EEEEEEEEEvNT_6ParamsE$_ZN4cute3eso3ESOILb0ELb0EJNS_15ArithmeticTupleIJiiEEEiiiEEC2ERKS3_RKiS8_S8_ - $_ZN7cutlass13device_kernelIN5flash19enable_sm80_to_sm89INS1_16FlashAttnBwdSm80INS1_25CollectiveMainloopBwdSm80ILi2ELi2EN4cute5tupleIJNS5_1CILi64EEENS7_ILi128EEES8_EEENS_10bfloat16_tEfNS_4arch4Sm80ELb1ELb0ELb1ELb1ELb0ELb0ELb0ELb0ELi2ELi2ELi4ELi2ELb1EEENS1_24CollectiveEpilogueBwdGQAISA_fSD_Li256ELb1ELb0EEENS1_25SingleTileBwdLPTSchedulerILb1ELi128ELb0EEEEEEEEEvNT_6ParamsE$_ZN4cute12iter_adaptorIPfNS_8smem_ptrIS1_EEEC2ES1_)
$_ZN7cutlass13device_kernelIN5flash19enable_sm80_to_sm89INS1_16FlashAttnBwdSm80INS1_25CollectiveMainloopBwdSm80ILi2ELi2EN4cute5tupleIJNS5_1CILi64EEENS7_ILi128EEES8_EEENS_10bfloat16_tEfNS_4arch4Sm80ELb1ELb0ELb1ELb1ELb0ELb0ELb0ELb0ELi2ELi2ELi4ELi2ELb1EEENS1_24CollectiveEpilogueBwdGQAISA_fSD_Li256ELb1ELb0EEENS1_25SingleTileBwdLPTSchedulerILb1ELi128ELb0EEEEEEEEEvNT_6ParamsE$_ZN4cute12iter_adaptorIPfNS_8smem_ptrIS1_EEEC2ES1_:
[----:B------:R-:W-:Y:S02]  /*6980*/  IADD3 R6, R6, -c[0x0][0x20], RZ ;  /* 0x8000080006067a10 */ /* 0x000fe40007ffe0ff */
[----:B------:R-:W-:-:S03]  /*6990*/  MOV R19, 0x0 ;  /* 0x0000000000137802 */ /* 0x000fc60000000f00 */
[----:B------:R1:W-:Y:S01]  /*69a0*/  STL.64 [R6], R8 ;  /* 0x0000000806007387 */ /* 0x0003e20000100a00 */
[----:B------:R-:W-:Y:S05]  /*69b0*/  RET.REL.NODEC R18 `(_ZN7cutlass13device_kernelIN5flash19enable_sm80_to_sm89INS1_16FlashAttnBwdSm80INS1_25CollectiveMainloopBwdSm80ILi2ELi2EN4cute5tupleIJNS5_1CILi64EEENS7_ILi128EEES8_EEENS_10bfloat16_tEfNS_4arch4Sm80ELb1ELb0ELb1ELb1ELb0ELb0ELb0ELb0ELi2ELi2ELi4ELi2ELb1EEENS1_24CollectiveEpilogueBwdGQAISA_fSD_Li256ELb1ELb0EEENS1_25SingleTileBwdLPTSchedulerILb1ELi128ELb0EEEEEEEEEvNT_6ParamsE) ;  /* 0xffff964012007950 */ /* 0x000fea0003c3ffff */
        .type           $_ZN7cutlass13device_kernelIN5flash19enable_sm80_to_sm89INS1_16FlashAttnBwdSm80INS1_25CollectiveMainloopBwdSm80ILi2ELi2EN4cute5tupleIJNS5_1CILi64EEENS7_ILi128EEES8_EEENS_10bfloat16_tEfNS_4arch4Sm80ELb1ELb0ELb1ELb1ELb0ELb0ELb0ELb0ELi2ELi2ELi4ELi2ELb1EEENS1_24CollectiveEpilogueBwdGQAISA_fSD_Li256ELb1ELb0EEENS1_25SingleTileBwdLPTSchedulerILb1ELi128ELb0EEEEEEEEEvNT_6ParamsE$_ZN4cute3eso3ESOILb0ELb0EJNS_15ArithmeticTupleIJiiEEEiiiEEC2ERKS3_RKiS8_S8_,@function
        .size           $_ZN7cutlass13device_kernelIN5flash19enable_sm80_to_sm89INS1_16FlashAttnBwdSm80INS1_25CollectiveMainloopBwdSm80ILi2ELi2EN4cute5tupleIJNS5_1CILi64EEENS7_ILi128EEES8_EEENS_10bfloat16_tEfNS_4arch4Sm80ELb1ELb0ELb1ELb1ELb0ELb0ELb0ELb0ELi2ELi2ELi4ELi2ELb1EEENS1_24CollectiveEpilogueBwdGQAISA_fSD_Li256ELb1ELb0EEENS1_25SingleTileBwdLPTSchedulerILb1ELi128ELb0EEEEEEEEEvNT_6ParamsE$_ZN4cute3eso3ESOILb0ELb0EJNS_15ArithmeticTupleIJiiEEEiiiEEC2ERKS3_RKiS8_S8_,($_ZN7cutlass13device_kernelIN5flash19enable_sm80_to_sm89INS1_16FlashAttnBwdSm80INS1_25CollectiveMainloopBwdSm80ILi2ELi2EN4cute5tupleIJNS5_1CILi64EEENS7_ILi128EEES8_EEENS_10bfloat16_tEfNS_4arch4Sm80ELb1ELb0ELb1ELb1ELb0ELb0ELb0ELb0ELi2ELi2ELi4ELi2ELb1EEENS1_24CollectiveEpilogueBwdGQAISA_fSD_Li256ELb1ELb0EEENS1_25SingleTileBwdLPTSchedulerILb1ELi128ELb0EEEEEEEEEvNT_6ParamsE$_ZN4cute3eso3ESOILb0ELb0EJNS_5tupleIJiiEEEiiiEEC2ERKS3_RKiS8_S8_ - $_ZN7cutlass13device_kernelIN5flash19enable_sm80_to_sm89INS1_16FlashAttnBwdSm80INS1_25CollectiveMainloopBwdSm80ILi2ELi2EN4cute5tupleIJNS5_1CILi64EEENS7_ILi128EEES8_EEENS_10bfloat16_tEfNS_4arch4Sm80ELb1ELb0ELb1ELb1ELb0ELb0ELb0ELb0ELi2ELi2ELi4ELi2ELb1EEENS1_24CollectiveEpilogueBwdGQAISA_fSD_Li256ELb1ELb0EEENS1_25SingleTileBwdLPTSchedulerILb1ELi128ELb0EEEEEEEEEvNT_6ParamsE$_ZN4cute3eso3ESOILb0ELb0EJNS_15ArithmeticTupleIJiiEEEiiiEEC2ERKS3_RKiS8_S8_)
$_ZN7cutlass13device_kernelIN5flash19enable_sm80_to_sm89INS1_16FlashAttnBwdSm80INS1_25CollectiveMainloopBwdSm80ILi2ELi2EN4cute5tupleIJNS5_1CILi64EEENS7_ILi128EEES8_EEENS_10bfloat16_tEfNS_4arch4Sm80ELb1ELb0ELb1ELb1ELb0ELb0ELb0ELb0ELi2ELi2ELi4ELi2ELb1EEENS1_24CollectiveEpilogueBwdGQAISA_fSD_Li256ELb1ELb0EEENS1_25SingleTileBwdLPTSchedulerILb1ELi128ELb0EEEEEEEEEvNT_6ParamsE$_ZN4cute3eso3ESOILb0ELb0EJNS_15ArithmeticTupleIJiiEEEiiiEEC2ERKS3_RKiS8_S8_:
        /* <DEDUP_REMOVED lines=14> */
[----:B------:R-:W-:Y:S05]  /*6aa0*/  RET.REL.NODEC R86 `(_ZN7cutlass13device_kernelIN5flash19enable_sm80_to_sm89INS1_16FlashAttnBwdSm80INS1_25CollectiveMainloopBwdSm80ILi2ELi2EN4cute5tupleIJNS5_1CILi64EEENS7_ILi128EEES8_EEENS_10bfloat16_tEfNS_4arch4Sm80ELb1ELb0ELb1ELb1ELb0ELb0ELb0ELb0ELi2ELi2ELi4ELi2ELb1EEENS1_24CollectiveEpilogueBwdGQAISA_fSD_Li256ELb1ELb0EEENS1_25SingleTileBwdLPTSchedulerILb1ELi128ELb0EEEEEEEEEvNT_6ParamsE) ;  /* 0xffff955056007950 */ /* 0x000fea0003c3ffff */
        .type           $_ZN7cutlass13device_kernelIN5flash19enable_sm80_to_sm89INS1_16FlashAttnBwdSm80INS1_25CollectiveMainloopBwdSm80ILi2ELi2EN4cute5tupleIJNS5_1CILi64EEENS7_ILi128EEES8_EEENS_10bfloat16_tEfNS_4arch4Sm80ELb1ELb0ELb1ELb1ELb0ELb0ELb0ELb0ELi2ELi2ELi4ELi2ELb1EEENS1_24CollectiveEpilogueBwdGQAISA_fSD_Li256ELb1ELb0EEENS1_25SingleTileBwdLPTSchedulerILb1ELi128ELb0EEEEEEEEEvNT_6ParamsE$_ZN4cute3eso3ESOILb0ELb0EJNS_5tupleIJiiEEEiiiEEC2ERKS3_RKiS8_S8_,@function
        .size           $_ZN7cutlass13device_kernelIN5flash19enable_sm80_to_sm89INS1_16FlashAttnBwdSm80INS1_25CollectiveMainloopBwdSm80ILi2ELi2EN4cute5tupleIJNS5_1CILi64EEENS7_ILi128EEES8_EEENS_10bfloat16_tEfNS_4arch4Sm80ELb1ELb0ELb1ELb1ELb0ELb0ELb0ELb0ELi2ELi2ELi4ELi2ELb1EEENS1_24CollectiveEpilogueBwdGQAISA_fSD_Li256ELb1ELb0EEENS1_25SingleTileBwdLPTSchedulerILb1ELi128ELb0EEEEEEEEEvNT_6ParamsE$_ZN4cute3eso3ESOILb0ELb0EJNS_5tupleIJiiEEEiiiEEC2ERKS3_RKiS8_S8_,($_ZN7cutlass13device_kernelIN5flash19enable_sm80_to_sm89INS1_16FlashAttnBwdSm80INS1_25CollectiveMainloopBwdSm80ILi2ELi2EN4cute5tupleIJNS5_1CILi64EEENS7_ILi128EEES8_EEENS_10bfloat16_tEfNS_4arch4Sm80ELb1ELb0ELb1ELb1ELb0ELb0ELb0ELb0ELi2ELi2ELi4ELi2ELb1EEENS1_24CollectiveEpilogueBwdGQAISA_fSD_Li256ELb1ELb0EEENS1_25SingleTileBwdLPTSchedulerILb1ELi128ELb0EEEEEEEEEvNT_6ParamsE$_ZN4cute3eso3ESOILb0ELb0EJNS_6LayoutINS_5tupleIJNS3_IJNS_1CILi8EEENS4_ILi1EEEEEENS4_ILi2EEES6_EEENS3_IJNS3_IJS6_NS4_ILi0EEEEEElSA_EEEEENS_10ViewEngineINS_8gmem_ptrIPKN7cutlass10bfloat16_tEEEEEEEC2ERKSD_RKSL_ - $_ZN7cutlass13device_kernelIN5flash19enable_sm80_to_sm89INS1_16FlashAttnBwdSm80INS1_25CollectiveMainloopBwdSm80ILi2ELi2EN4cute5tupleIJNS5_1CILi64EEENS7_ILi128EEES8_EEENS_10bfloat16_tEfNS_4arch4Sm80ELb1ELb0ELb1ELb1ELb0ELb0ELb0ELb0ELi2ELi2ELi4ELi2ELb1EEENS1_24CollectiveEpilogueBwdGQAISA_fSD_Li256ELb1ELb0EEENS1_25SingleTileBwdLPTSchedulerILb1ELi128ELb0EEEEEEEEEvNT_6ParamsE$_ZN4cute3eso3ESOILb0ELb0EJNS_5tupleIJiiEEEiiiEEC2ERKS3_RKiS8_S8_)
$_ZN7cutlass13device_kernelIN5flash19enable_sm80_to_sm89INS1_16FlashAttnBwdSm80INS1_25CollectiveMainloopBwdSm80ILi2ELi2EN4cute5tupleIJNS5_1CILi64EEENS7_ILi128EEES8_EEENS_10bfloat16_tEfNS_4arch4Sm80ELb1ELb0ELb1ELb1ELb0ELb0ELb0ELb0ELi2ELi2ELi4ELi2ELb1EEENS1_24CollectiveEpilogueBwdGQAISA_fSD_Li256ELb1ELb0EEENS1_25SingleTileBwdLPTSchedulerILb1ELi128ELb0EEEEEEEEEvNT_6ParamsE$_ZN4cute3eso3ESOILb0ELb0EJNS_5tupleIJiiEEEiiiEEC2ERKS3_RKiS8_S8_:
        /* <DEDUP_REMOVED lines=13> */
[----:B------:R-:W-:Y:S05]  /*6b80*/  RET.REL.NODEC R10 `(_ZN7cutlass13device_kernelIN5flash19enable_sm80_to_sm89INS1_16FlashAttnBwdSm80INS1_25CollectiveMainloopBwdSm80ILi2ELi2EN4cute5tupleIJNS5_1CILi64EEENS7_ILi128EEES8_EEENS_10bfloat16_tEfNS_4arch4Sm80ELb1ELb0ELb1ELb1ELb0ELb0ELb0ELb0ELi2ELi2ELi4ELi2ELb1EEENS1_24CollectiveEpilogueBwdGQAISA_fSD_Li256ELb1ELb0EEENS1_25SingleTileBwdLPTSchedulerILb1ELi128ELb0EEEEEEEEEvNT_6ParamsE) ;  /* 0xffff94700a007950 */ /* 0x000fea0003c3ffff */
        .type           $_ZN7cutlass13device_kernelIN5flash19enable_sm80_to_sm89INS1_16FlashAttnBwdSm80INS1_25CollectiveMainloopBwdSm80ILi2ELi2EN4cute5tupleIJNS5_1CILi64EEENS7_ILi128EEES8_EEENS_10bfloat16_tEfNS_4arch4Sm80ELb1ELb0ELb1ELb1ELb0ELb0ELb0ELb0ELi2ELi2ELi4ELi2ELb1EEENS1_24CollectiveEpilogueBwdGQAISA_fSD_Li256ELb1ELb0EEENS1_25SingleTileBwdLPTSchedulerILb1ELi128ELb0EEEEEEEEEvNT_6ParamsE$_ZN4cute3eso3ESOILb0ELb0EJNS_6LayoutINS_5tupleIJNS3_IJNS_1CILi8EEENS4_ILi1EEEEEENS4_ILi2EEES6_EEENS3_IJNS3_IJS6_NS4_ILi0EEEEEElSA_EEEEENS_10ViewEngineINS_8gmem_ptrIPKN7cutlass10bfloat16_tEEEEEEEC2ERKSD_RKSL_,@function
        .size           $_ZN7cutlass13device_kernelIN5flash19enable_sm80_to_sm89INS1_16FlashAttnBwdSm80INS1_25CollectiveMainloopBwdSm80ILi2ELi2EN4cute5tupleIJNS5_1CILi64EEENS7_ILi128EEES8_EEENS_10bfloat16_tEfNS_4arch4Sm80ELb1ELb0ELb1ELb1ELb0ELb0ELb0ELb0ELi2ELi2ELi4ELi2ELb1EEENS1_24CollectiveEpilogueBwdGQAISA_fSD_Li256ELb1ELb0EEENS1_25SingleTileBwdLPTSchedulerILb1ELi128ELb0EEEEEEEEEvNT_6ParamsE$_ZN4cute3eso3ESOILb0ELb0EJNS_6LayoutINS_5tupleIJNS3_IJNS_1CILi8EEENS4_ILi1EEEEEENS4_ILi2EEES6_EEENS3_IJNS3_IJS6_NS4_ILi0EEEEEElSA_EEEEENS_10ViewEngineINS_8gmem_ptrIPKN7cutlass10bfloat16_tEEEEEEEC2ERKSD_RKSL_,($_ZN7cutlass13device_kernelIN5flash19enable_sm80_to_sm89INS1_16FlashAttnBwdSm80INS1_25CollectiveMainloopBwdSm80ILi2ELi2EN4cute5tupleIJNS5_1CILi64EEENS7_ILi128EEES8_EEENS_10bfloat16_tEfNS_4arch4Sm80ELb1ELb0ELb1ELb1ELb0ELb0ELb0ELb0ELi2ELi2ELi4ELi2ELb1EEENS1_24CollectiveEpilogueBwdGQAISA_fSD_Li256ELb1ELb0EEENS1_25SingleTileBwdLPTSchedulerILb1ELi128ELb0EEEEEEEEEvNT_6ParamsE$_ZN4cute3eso3ESOILb0ELb0EJNS_6LayoutINS_5tupleIJNS3_IJNS_1CILi8EEENS4_ILi1EEEEEENS4_ILi2EEES6_EEENS3_IJNS3_IJS6_NS4_ILi0EEEEEElSA_EEEEElEEC2ERKSD_RKl - $_ZN7cutlass13device_kernelIN5flash19enable_sm80_to_sm89INS1_16FlashAttnBwdSm80INS1_25CollectiveMainloopBwdSm80ILi2ELi2EN4cute5tupleIJNS5_1CILi64EEENS7_ILi128EEES8_EEENS_10bfloat16_tEfNS_4arch4Sm80ELb1ELb0ELb1ELb1ELb0ELb0ELb0ELb0ELi2ELi2ELi4ELi2ELb1EEENS1_24CollectiveEpilogueBwdGQAISA_fSD_Li256ELb1ELb0EEENS1_25SingleTileBwdLPTSchedulerILb1ELi128ELb0EEEEEEEEEvNT_6ParamsE$_ZN4cute3eso3ESOILb0ELb0EJNS_6LayoutINS_5tupleIJNS3_IJNS_1CILi8EEENS4_ILi1EEEEEENS4_ILi2EEES6_EEENS3_IJNS3_IJS6_NS4_ILi0EEEEEElSA_EEEEENS_10ViewEngineINS_8gmem_ptrIPKN7cutlass10bfloat16_tEEEEEEEC2ERKSD_RKSL_)
$_ZN7cutlass13device_kernelIN5flash19enable_sm80_to_sm89INS1_16FlashAttnBwdSm80INS1_25CollectiveMainloopBwdSm80ILi2ELi2EN4cute5tupleIJNS5_1CILi64EEENS7_ILi128EEES8_EEENS_10bfloat16_tEfNS_4arch4Sm80ELb1ELb0ELb1ELb1ELb0ELb0ELb0ELb0ELi2ELi2ELi4ELi2ELb1EEENS1_24CollectiveEpilogueBwdGQAISA_fSD_Li256ELb1ELb0EEENS1_25SingleTileBwdLPTSchedulerILb1ELi128ELb0EEEEEEEEEvNT_6ParamsE$_ZN4cute3eso3ESOILb0ELb0EJNS_6LayoutINS_5tupleIJNS3_IJNS_1CILi8EEENS4_ILi1EEEEEENS4_ILi2EEES6_EEENS3_IJNS3_IJS6_NS4_ILi0EEEEEElSA_EEEEENS_10ViewEngineINS_8gmem_ptrIPKN7cutlass10bfloat16_tEEEEEEEC2ERKSD_RKSL_:
        /* <DEDUP_REMOVED lines=8> */
[----:B------:R-:W-:Y:S05]  /*6c10*/  RET.REL.NODEC R10 `(_ZN7cutlass13device_kernelIN5flash19enable_sm80_to_sm89INS1_16FlashAttnBwdSm80INS1_25CollectiveMainloopBwdSm80ILi2ELi2EN4cute5tupleIJNS5_1CILi64EEENS7_ILi128EEES8_EEENS_10bfloat16_tEfNS_4arch4Sm80ELb1ELb0ELb1ELb1ELb0ELb0ELb0ELb0ELi2ELi2ELi4ELi2ELb1EEENS1_24CollectiveEpilogueBwdGQAISA_fSD_Li256ELb1ELb0EEENS1_25SingleTileBwdLPTSchedulerILb1ELi128ELb0EEEEEEEEEvNT_6ParamsE) ;  /* 0xffff93e00a007950 */ /* 0x000fea0003c3ffff */
        .type           $_ZN7cutlass13device_kernelIN5flash19enable_sm80_to_sm89INS1_16FlashAttnBwdSm80INS1_25CollectiveMainloopBwdSm80ILi2ELi2EN4cute5tupleIJNS5_1CILi64EEENS7_ILi128EEES8_EEENS_10bfloat16_tEfNS_4arch4Sm80ELb1ELb0ELb1ELb1ELb0ELb0ELb0ELb0ELi2ELi2ELi4ELi2ELb1EEENS1_24CollectiveEpilogueBwdGQAISA_fSD_Li256ELb1ELb0EEENS1_25SingleTileBwdLPTSchedulerILb1ELi128ELb0EEEEEEEEEvNT_6ParamsE$_ZN4cute3eso3ESOILb0ELb0EJNS_6LayoutINS_5tupleIJNS3_IJNS_1CILi8EEENS4_ILi1EEEEEENS4_ILi2EEES6_EEENS3_IJNS3_IJS6_NS4_ILi0EEEEEElSA_EEEEElEEC2ERKSD_RKl,@function
        .size           $_ZN7cutlass13device_kernelIN5flash19enable_sm80_to_sm89INS1_16FlashAttnBwdSm80INS1_25CollectiveMainloopBwdSm80ILi2ELi2EN4cute5tupleIJNS5_1CILi64EEENS7_ILi128EEES8_EEENS_10bfloat16_tEfNS_4arch4Sm80ELb1ELb0ELb1ELb1ELb0ELb0ELb0ELb0ELi2ELi2ELi4ELi2ELb1EEENS1_24CollectiveEpilogueBwdGQAISA_fSD_Li256ELb1ELb0EEENS1_25SingleTileBwdLPTSchedulerILb1ELi128ELb0EEEEEEEEEvNT_6ParamsE$_ZN4cute3eso3ESOILb0ELb0EJNS_6LayoutINS_5tupleIJNS3_IJNS_1CILi8EEENS4_ILi1EEEEEENS4_ILi2EEES6_EEENS3_IJNS3_IJS6_NS4_ILi0EEEEEElSA_EEEEElEEC2ERKSD_RKl,($_ZN7cutlass13device_kernelIN5flash19enable_sm80_to_sm89INS1_16FlashAttnBwdSm80INS1_25CollectiveMainloopBwdSm80ILi2ELi2EN4cute5tupleIJNS5_1CILi64EEENS7_ILi128EEES8_EEENS_10bfloat16_tEfNS_4arch4Sm80ELb1ELb0ELb1ELb1ELb0ELb0ELb0ELb0ELi2ELi2ELi4ELi2ELb1EEENS1_24CollectiveEpilogueBwdGQAISA_fSD_Li256ELb1ELb0EEENS1_25SingleTileBwdLPTSchedulerILb1ELi128ELb0EEEEEEEEEvNT_6ParamsE$_ZN4cute3eso3ESOILb0ELb0EJiiEEC2ERKiS4_ - $_ZN7cutlass13device_kernelIN5flash19enable_sm80_to_sm89INS1_16FlashAttnBwdSm80INS1_25CollectiveMainloopBwdSm80ILi2ELi2EN4cute5tupleIJNS5_1CILi64EEENS7_ILi128EEES8_EEENS_10bfloat16_tEfNS_4arch4Sm80ELb1ELb0ELb1ELb1ELb0ELb0ELb0ELb0ELi2ELi2ELi4ELi2ELb1EEENS1_24CollectiveEpilogueBwdGQAISA_fSD_Li256ELb1ELb0EEENS1_25SingleTileBwdLPTSchedulerILb1ELi128ELb0EEEEEEEEEvNT_6ParamsE$_ZN4cute3eso3ESOILb0ELb0EJNS_6LayoutINS_5tupleIJNS3_IJNS_1CILi8EEENS4_ILi1EEEEEENS4_ILi2EEES6_EEENS3_IJNS3_IJS6_NS4_ILi0EEEEEElSA_EEEEElEEC2ERKSD_RKl)
$_ZN7cutlass13device_kernelIN5flash19enable_sm80_to_sm89INS1_16FlashAttnBwdSm80INS1_25CollectiveMainloopBwdSm80ILi2ELi2EN4cute5tupleIJNS5_1CILi64EEENS7_ILi128EEES8_EEENS_10bfloat16_tEfNS_4arch4Sm80ELb1ELb0ELb1ELb1ELb0ELb0ELb0ELb0ELi2ELi2ELi4ELi2ELb1EEENS1_24CollectiveEpilogueBwdGQAISA_fSD_Li256ELb1ELb0EEENS1_25SingleTileBwdLPTSchedulerILb1ELi128ELb0EEEEEEEEEvNT_6ParamsE$_ZN4cute3eso3ESOILb0ELb0EJNS_6LayoutINS_5tupleIJNS3_IJNS_1CILi8EEENS4_ILi1EEEEEENS4_ILi2EEES6_EEENS3_IJNS3_IJS6_NS4_ILi0EEEEEElSA_EEEEElEEC2ERKSD_RKl:
[----:B------:R-:W-:Y:S02]  /*6c20*/  IADD3 R9, R4, -c[0x0][0x20], RZ ;  /* 0x8000080004097a10 */ /* 0x000fe40007ffe0ff */
[----:B------:R-:W-:-:S03]  /*6c30*/  IADD3 R8, R20, -c[0x0][0x20], RZ ;  /* 0x8000080014087a10 */ /* 0x000fc60007ffe0ff */
[----:B------:R1:W-:Y:S04]  /*6c40*/  STL.64 [R9], R6 ;  /* 0x0000000609007387 */ /* 0x0003e80000100a00 */
[----:B------:R-:W2:Y:S01]  /*6c50*/  LDL.64 R128, [R8] ;  /* 0x0000000008807983 */ /* 0x000ea20000100a00 */
[----:B------:R-:W-:-:S03]  /*6c60*/  IMAD.MOV.U32 R11, RZ, RZ, 0x0 ;  /* 0x00000000ff0b7424 */ /* 0x000fc600078e00ff */
[----:B--2---:R1:W-:Y:S01]  /*6c70*/  STL.64 [R9+0x8], R128 ;  /* 0x0000088009007387 */ /* 0x0043e20000100a00 */
[----:B------:R-:W-:Y:S05]  /*6c80*/  RET.REL.NODEC R10 `(_ZN7cutlass13device_kernelIN5flash19enable_sm80_to_sm89INS1_16FlashAttnBwdSm80INS1_25CollectiveMainloopBwdSm80ILi2ELi2EN4cute5tupleIJNS5_1CILi64EEENS7_ILi128EEES8_EEENS_10bfloat16_tEfNS_4arch4Sm80ELb1ELb0ELb1ELb1ELb0ELb0ELb0ELb0ELi2ELi2ELi4ELi2ELb1EEENS1_24CollectiveEpilogueBwdGQAISA_fSD_Li256ELb1ELb0EEENS1_25SingleTileBwdLPTSchedulerILb1ELi128ELb0EEEEEEEEEvNT_6ParamsE) ;  /* 0xffff93700a007950 */ /* 0x000fea0003c3ffff */
        .type           $_ZN7cutlass13device_kernelIN5flash19enable_sm80_to_sm89INS1_16FlashAttnBwdSm80INS1_25CollectiveMainloopBwdSm80ILi2ELi2EN4cute5tupleIJNS5_1CILi64EEENS7_ILi128EEES8_EEENS_10bfloat16_tEfNS_4arch4Sm80ELb1ELb0ELb1ELb1ELb0ELb0ELb0ELb0ELi2ELi2ELi4ELi2ELb1EEENS1_24CollectiveEpilogueBwdGQAISA_fSD_Li256ELb1ELb0EEENS1_25SingleTileBwdLPTSchedulerILb1ELi128ELb0EEEEEEEEEvNT_6ParamsE$_ZN4cute3eso3ESOILb0ELb0EJiiEEC2ERKiS4_,@function
        .size           $_ZN7cutlass13device_kernelIN5flash19enable_sm80_to_sm89INS1_16FlashAttnBwdSm80INS1_25CollectiveMainloopBwdSm80ILi2ELi2EN4cute5tupleIJNS5_1CILi64EEENS7_ILi128EEES8_EEENS_10bfloat16_tEfNS_4arch4Sm80ELb1ELb0ELb1ELb1ELb0ELb0ELb0ELb0ELi2ELi2ELi4ELi2ELb1EEENS1_24CollectiveEpilogueBwdGQAISA_fSD_Li256ELb1ELb0EEENS1_25SingleTileBwdLPTSchedulerILb1ELi128ELb0EEEEEEEEEvNT_6ParamsE$_ZN4cute3eso3ESOILb0ELb0EJiiEEC2ERKiS4_,($_ZN7cutlass13device_kernelIN5flash19enable_sm80_to_sm89INS1_16FlashAttnBwdSm80INS1_25CollectiveMainloopBwdSm80ILi2ELi2EN4cute5tupleIJNS5_1CILi64EEENS7_ILi128EEES8_EEENS_10bfloat16_tEfNS_4arch4Sm80ELb1ELb0ELb1ELb1ELb0ELb0ELb0ELb0ELi2ELi2ELi4ELi2ELb1EEENS1_24CollectiveEpilogueBwdGQAISA_fSD_Li256ELb1ELb0EEENS1_25SingleTileBwdLPTSchedulerILb1ELi128ELb0EEEEEEEEEvNT_6ParamsE$_ZN4cute3eso3ESOILb0ELb1EJNS_15ArithmeticTupleIJNS_1CILi0EEEiEEEEEC2ERKS5_ - $_ZN7cutlass13device_kernelIN5flash19enable_sm80_to_sm89INS1_16FlashAttnBwdSm80INS1_25CollectiveMainloopBwdSm80ILi2ELi2EN4cute5tupleIJNS5_1CILi64EEENS7_ILi128EEES8_EEENS_10bfloat16_tEfNS_4arch4Sm80ELb1ELb0ELb1ELb1ELb0ELb0ELb0ELb0ELi2ELi2ELi4ELi2ELb1EEENS1_24CollectiveEpilogueBwdGQAISA_fSD_Li256ELb1ELb0EEENS1_25SingleTileBwdLPTSchedulerILb1ELi128ELb0EEEEEEEEEvNT_6ParamsE$_ZN4cute3eso3ESOILb0ELb0EJiiEEC2ERKiS4_)
$_ZN7cutlass13device_kernelIN5flash19enable_sm80_to_sm89INS1_16FlashAttnBwdSm80INS1_25CollectiveMainloopBwdSm80ILi2ELi2EN4cute5tupleIJNS5_1CILi64EEENS7_ILi128EEES8_EEENS_10bfloat16_tEfNS_4arch4Sm80ELb1ELb0ELb1ELb1ELb0ELb0ELb0ELb0ELi2ELi2ELi4ELi2ELb1EEENS1_24CollectiveEpilogueBwdGQAISA_fSD_Li256ELb1ELb0EEENS1_25SingleTileBwdLPTSchedulerILb1ELi128ELb0EEEEEEEEEvNT_6ParamsE$_ZN4cute3eso3ESOILb0ELb0EJiiEEC2ERKiS4_:
[----:B------:R-:W-:Y:S02]  /*6c90*/  IADD3 R7, R7, -c[0x0][0x20], RZ ;  /* 0x8000080007077a10 */ /* 0x000fe40007ffe0ff */
[----:B------:R-:W-:-:S03]  /*6ca0*/  IADD3 R6, R6, -c[0x0][0x20], RZ ;  /* 0x8000080006067a10 */ /* 0x000fc60007ffe0ff */
[----:B------:R1:W-:Y:S04]  /*6cb0*/  STL [R7], R16 ;  /* 0x0000001007007387 */ /* 0x0003e80000100800 */
[----:B------:R-:W2:Y:S01]  /*6cc0*/  LDL R6, [R6] ;  /* 0x0000000006067983 */ /* 0x000ea20000100800 */
[----:B------:R-:W-:-:S03]  /*6cd0*/  IMAD.MOV.U32 R11, RZ, RZ, 0x0 ;  /* 0x00000000ff0b7424 */ /* 0x000fc600078e00ff */
[----:B--2---:R1:W-:Y:S01]  /*6ce0*/  STL [R7+0x4], R6 ;  /* 0x0000040607007387 */ /* 0x0043e20000100800 */
[----:B------:R-:W-:Y:S05]  /*6cf0*/  RET.REL.NODEC R10 `(_ZN7cutlass13device_kernelIN5flash19enable_sm80_to_sm89INS1_16FlashAttnBwdSm80INS1_25CollectiveMainloopBwdSm80ILi2ELi2EN4cute5tupleIJNS5_1CILi64EEENS7_ILi128EEES8_EEENS_10bfloat16_tEfNS_4arch4Sm80ELb1ELb0ELb1ELb1ELb0ELb0ELb0ELb0ELi2ELi2ELi4ELi2ELb1EEENS1_24CollectiveEpilogueBwdGQAISA_fSD_Li256ELb1ELb0EEENS1_25SingleTileBwdLPTSchedulerILb1ELi128ELb0EEEEEEEEEvNT_6ParamsE) ;  /* 0xffff93000a007950 */ /* 0x000fea0003c3ffff */
        .type           $_ZN7cutlass13device_kernelIN5flash19enable_sm80_to_sm89INS1_16FlashAttnBwdSm80INS1_25CollectiveMainloopBwdSm80ILi2ELi2EN4cute5tupleIJNS5_1CILi64EEENS7_ILi128EEES8_EEENS_10bfloat16_tEfNS_4arch4Sm80ELb1ELb0ELb1ELb1ELb0ELb0ELb0ELb0ELi2ELi2ELi4ELi2ELb1EEENS1_24CollectiveEpilogueBwdGQAISA_fSD_Li256ELb1ELb0EEENS1_25SingleTileBwdLPTSchedulerILb1ELi128ELb0EEEEEEEEEvNT_6ParamsE$_ZN4cute3eso3ESOILb0ELb1EJNS_15ArithmeticTupleIJNS_1CILi0EEEiEEEEEC2ERKS5_,@function
        .size           $_ZN7cutlass13device_kernelIN5flash19enable_sm80_to_sm89INS1_16FlashAttnBwdSm80INS1_25CollectiveMainloopBwdSm80ILi2ELi2EN4cute5tupleIJNS5_1CILi64EEENS7_ILi128EEES8_EEENS_10bfloat16_tEfNS_4arch4Sm80ELb1ELb0ELb1ELb1ELb0ELb0ELb0ELb0ELi2ELi2ELi4ELi2ELb1EEENS1_24CollectiveEpilogueBwdGQAISA_fSD_Li256ELb1ELb0EEENS1_25SingleTileBwdLPTSchedulerILb1ELi128ELb0EEEEEEEEEvNT_6ParamsE$_ZN4cute3eso3ESOILb0ELb1EJNS_15ArithmeticTupleIJNS_1CILi0EEEiEEEEEC2ERKS5_,($_ZN7cutlass13device_kernelIN5flash19enable_sm80_to_sm89INS1_16FlashAttnBwdSm80INS1_25CollectiveMainloopBwdSm80ILi2ELi2EN4cute5tupleIJNS5_1CILi64EEENS7_ILi128EEES8_EEENS_10bfloat16_tEfNS_4arch4Sm80ELb1ELb0ELb1ELb1ELb0ELb0ELb0ELb0ELi2ELi2ELi4ELi2ELb1EEENS1_24CollectiveEpilogueBwdGQAISA_fSD_Li256ELb1ELb0EEENS1_25SingleTileBwdLPTSchedulerILb1ELi128ELb0EEEEEEEEEvNT_6ParamsE$_ZN4cute3eso3ESOILb0ELb1EJNS_15ArithmeticTupleIJiEEEEEC2ERKS3_ - $_ZN7cutlass13device_kernelIN5flash19enable_sm80_to_sm89INS1_16FlashAttnBwdSm80INS1_25CollectiveMainloopBwdSm80ILi2ELi2EN4cute5tupleIJNS5_1CILi64EEENS7_ILi128EEES8_EEENS_10bfloat16_tEfNS_4arch4Sm80ELb1ELb0ELb1ELb1ELb0ELb0ELb0ELb0ELi2ELi2ELi4ELi2ELb1EEENS1_24CollectiveEpilogueBwdGQAISA_fSD_Li256ELb1ELb0EEENS1_25SingleTileBwdLPTSchedulerILb1ELi128ELb0EEEEEEEEEvNT_6ParamsE$_ZN4cute3eso3ESOILb0ELb1EJNS_15ArithmeticTupleIJNS_1CILi0EEEiEEEEEC2ERKS5_)
$_ZN7cutlass13device_kernelIN5flash19enable_sm80_to_sm89INS1_16FlashAttnBwdSm80INS1_25CollectiveMainloopBwdSm80ILi2ELi2EN4cute5tupleIJNS5_1CILi64EEENS7_ILi128EEES8_EEENS_10bfloat16_tEfNS_4arch4Sm80ELb1ELb0ELb1ELb1ELb0ELb0ELb0ELb0ELi2ELi2ELi4ELi2ELb1EEENS1_24CollectiveEpilogueBwdGQAISA_fSD_Li256ELb1ELb0EEENS1_25SingleTileBwdLPTSchedulerILb1ELi128ELb0EEEEEEEEEvNT_6ParamsE$_ZN4cute3eso3ESOILb0ELb1EJNS_15ArithmeticTupleIJNS_1CILi0EEEiEEEEEC2ERKS5_:
[----:B------:R-:W-:Y:S02]  /*6d00*/  IADD3 R6, R6, -c[0x0][0x20], RZ ;  /* 0x8000080006067a10 */ /* 0x000fe40007ffe0ff */
[----:B------:R-:W-:-:S03]  /*6d10*/  MOV R11, 0x0 ;  /* 0x00000000000b7802 */ /* 0x000fc60000000f00 */
[----:B------:R1:W-:Y:S01]  /*6d20*/  STL [R6], R7 ;  /* 0x0000000706007387 */ /* 0x0003e20000100800 */
[----:B------:R-:W-:Y:S05]  /*6d30*/  RET.REL.NODEC R10 `(_ZN7cutlass13device_kernelIN5flash19enable_sm80_to_sm89INS1_16FlashAttnBwdSm80INS1_25CollectiveMainloopBwdSm80ILi2ELi2EN4cute5tupleIJNS5_1CILi64EEENS7_ILi128EEES8_EEENS_10bfloat16_tEfNS_4arch4Sm80ELb1ELb0ELb1ELb1ELb0ELb0ELb0ELb0ELi2ELi2ELi4ELi2ELb1EEENS1_24CollectiveEpilogueBwdGQAISA_fSD_Li256ELb1ELb0EEENS1_25SingleTileBwdLPTSchedulerILb1ELi128ELb0EEEEEEEEEvNT_6ParamsE) ;  /* 0xffff92c00a007950 */ /* 0x000fea0003c3ffff */
        .type           $_ZN7cutlass13device_kernelIN5flash19enable_sm80_to_sm89INS1_16FlashAttnBwdSm80INS1_25CollectiveMainloopBwdSm80ILi2ELi2EN4cute5tupleIJNS5_1CILi64EEENS7_ILi128EEES8_EEENS_10bfloat16_tEfNS_4arch4Sm80ELb1ELb0ELb1ELb1ELb0ELb0ELb0ELb0ELi2ELi2ELi4ELi2ELb1EEENS1_24CollectiveEpilogueBwdGQAISA_fSD_Li256ELb1ELb0EEENS1_25SingleTileBwdLPTSchedulerILb1ELi128ELb0EEEEEEEEEvNT_6ParamsE$_ZN4cute3eso3ESOILb0ELb1EJNS_15ArithmeticTupleIJiEEEEEC2ERKS3_,@function
        .size           $_ZN7cutlass13device_kernelIN5flash19enable_sm80_to_sm89INS1_16FlashAttnBwdSm80INS1_25CollectiveMainloopBwdSm80ILi2ELi2EN4cute5tupleIJNS5_1CILi64EEENS7_ILi128EEES8_EEENS_10bfloat16_tEfNS_4arch4Sm80ELb1ELb0ELb1ELb1ELb0ELb0ELb0ELb0ELi2ELi2ELi4ELi2ELb1EEENS1_24CollectiveEpilogueBwdGQAISA_fSD_Li256ELb1ELb0EEENS1_25SingleTileBwdLPTSchedulerILb1ELi128ELb0EEEEEEEEEvNT_6ParamsE$_ZN4cute3eso3ESOILb0ELb1EJNS_15ArithmeticTupleIJiEEEEEC2ERKS3_,($_ZN7cutlass13device_kernelIN5flash19enable_sm80_to_sm89INS1_16FlashAttnBwdSm80INS1_25CollectiveMainloopBwdSm80ILi2ELi2EN4cute5tupleIJNS5_1CILi64EEENS7_ILi128EEES8_EEENS_10bfloat16_tEfNS_4arch4Sm80ELb1ELb0ELb1ELb1ELb0ELb0ELb0ELb0ELi2ELi2ELi4ELi2ELb1EEENS1_24CollectiveEpilogueBwdGQAISA_fSD_Li256ELb1ELb0EEENS1_25SingleTileBwdLPTSchedulerILb1ELi128ELb0EEEEEEEEEvNT_6ParamsE$_ZN4cute3eso3ESOILb0ELb1EJNS_15ArithmeticTupleIJiiEEEEEC2ERKS3_ - $_ZN7cutlass13device_kernelIN5flash19enable_sm80_to_sm89INS1_16FlashAttnBwdSm80INS1_25CollectiveMainloopBwdSm80ILi2ELi2EN4cute5tupleIJNS5_1CILi64EEENS7_ILi128EEES8_EEENS_10bfloat16_tEfNS_4arch4Sm80ELb1ELb0ELb1ELb1ELb0ELb0ELb0ELb0ELi2ELi2ELi4ELi2ELb1EEENS1_24CollectiveEpilogueBwdGQAISA_fSD_Li256ELb1ELb0EEENS1_25SingleTileBwdLPTSchedulerILb1ELi128ELb0EEEEEEEEEvNT_6ParamsE$_ZN4cute3eso3ESOILb0ELb1EJNS_15ArithmeticTupleIJiEEEEEC2ERKS3_)
$_ZN7cutlass13device_kernelIN5flash19enable_sm80_to_sm89INS1_16FlashAttnBwdSm80INS1_25CollectiveMainloopBwdSm80ILi2ELi2EN4cute5tupleIJNS5_1CILi64EEENS7_ILi128EEES8_EEENS_10bfloat16_tEfNS_4arch4Sm80ELb1ELb0ELb1ELb1ELb0ELb0ELb0ELb0ELi2ELi2ELi4ELi2ELb1EEENS1_24CollectiveEpilogueBwdGQAISA_fSD_Li256ELb1ELb0EEENS1_25SingleTileBwdLPTSchedulerILb1ELi128ELb0EEEEEEEEEvNT_6ParamsE$_ZN4cute3eso3ESOILb0ELb1EJNS_15ArithmeticTupleIJiEEEEEC2ERKS3_:
[----:B------:R-:W-:Y:S01]  /*6d40*/  IADD3 R6, R6, -c[0x0][0x20], RZ ;  /* 0x8000080006067a10 */ /* 0x000fe20007ffe0ff */
[----:B------:R-:W-:Y:S01]  /*6d50*/  IMAD.MOV.U32 R16, RZ, RZ, R8 ;  /* 0x000000ffff107224 */ /* 0x000fe200078e0008 */
[----:B------:R-:W-:-:S03]  /*6d60*/  MOV R17, 0x0 ;  /* 0x0000000000117802 */ /* 0x000fc60000000f00 */
[----:B------:R1:W-:Y:S01]  /*6d70*/  STL [R6], R7 ;  /* 0x0000000706007387 */ /* 0x0003e20000100800 */
[----:B------:R-:W-:Y:S05]  /*6d80*/  RET.REL.NODEC R16 `(_ZN7cutlass13device_kernelIN5flash19enable_sm80_to_sm89INS1_16FlashAttnBwdSm80INS1_25CollectiveMainloopBwdSm80ILi2ELi2EN4cute5tupleIJNS5_1CILi64EEENS7_ILi128EEES8_EEENS_10bfloat16_tEfNS_4arch4Sm80ELb1ELb0ELb1ELb1ELb0ELb0ELb0ELb0ELi2ELi2ELi4ELi2ELb1EEENS1_24CollectiveEpilogueBwdGQAISA_fSD_Li256ELb1ELb0EEENS1_25SingleTileBwdLPTSchedulerILb1ELi128ELb0EEEEEEEEEvNT_6ParamsE) ;  /* 0xffff927010007950 */ /* 0x000fea0003c3ffff */
        .type           $_ZN7cutlass13device_kernelIN5flash19enable_sm80_to_sm89INS1_16FlashAttnBwdSm80INS1_25CollectiveMainloopBwdSm80ILi2ELi2EN4cute5tupleIJNS5_1CILi64EEENS7_ILi128EEES8_EEENS_10bfloat16_tEfNS_4arch4Sm80ELb1ELb0ELb1ELb1ELb0ELb0ELb0ELb0ELi2ELi2ELi4ELi2ELb1EEENS1_24CollectiveEpilogueBwdGQAISA_fSD_Li256ELb1ELb0EEENS1_25SingleTileBwdLPTSchedulerILb1ELi128ELb0EEEEEEEEEvNT_6ParamsE$_ZN4cute3eso3ESOILb0ELb1EJNS_15ArithmeticTupleIJiiEEEEEC2ERKS3_,@function
        .size           $_ZN7cutlass13device_kernelIN5flash19enable_sm80_to_sm89INS1_16FlashAttnBwdSm80INS1_25CollectiveMainloopBwdSm80ILi2ELi2EN4cute5tupleIJNS5_1CILi64EEENS7_ILi128EEES8_EEENS_10bfloat16_tEfNS_4arch4Sm80ELb1ELb0ELb1ELb1ELb0ELb0ELb0ELb0ELi2ELi2ELi4ELi2ELb1EEENS1_24CollectiveEpilogueBwdGQAISA_fSD_Li256ELb1ELb0EEENS1_25SingleTileBwdLPTSchedulerILb1ELi128ELb0EEEEEEEEEvNT_6ParamsE$_ZN4cute3eso3ESOILb0ELb1EJNS_15ArithmeticTupleIJiiEEEEEC2ERKS3_,($_ZN7cutlass13device_kernelIN5flash19enable_sm80_to_sm89INS1_16FlashAttnBwdSm80INS1_25CollectiveMainloopBwdSm80ILi2ELi2EN4cute5tupleIJNS5_1CILi64EEENS7_ILi128EEES8_EEENS_10bfloat16_tEfNS_4arch4Sm80ELb1ELb0ELb1ELb1ELb0ELb0ELb0ELb0ELi2ELi2ELi4ELi2ELb1EEENS1_24CollectiveEpilogueBwdGQAISA_fSD_Li256ELb1ELb0EEENS1_25SingleTileBwdLPTSchedulerILb1ELi128ELb0EEEEEEEEEvNT_6ParamsE$_ZN4cute3eso3ESOILb0ELb1EJNS_15ArithmeticTupleIJiiEEENS_1CILi0EEES5_S5_EEC2ERKS3_RKS5_SA_SA_ - $_ZN7cutlass13device_kernelIN5flash19enable_sm80_to_sm89INS1_16FlashAttnBwdSm80INS1_25CollectiveMainloopBwdSm80ILi2ELi2EN4cute5tupleIJNS5_1CILi64EEENS7_ILi128EEES8_EEENS_10bfloat16_tEfNS_4arch4Sm80ELb1ELb0ELb1ELb1ELb0ELb0ELb0ELb0ELi2ELi2ELi4ELi2ELb1EEENS1_24CollectiveEpilogueBwdGQAISA_fSD_Li256ELb1ELb0EEENS1_25SingleTileBwdLPTSchedulerILb1ELi128ELb0EEEEEEEEEvNT_6ParamsE$_ZN4cute3eso3ESOILb0ELb1EJNS_15ArithmeticTupleIJiiEEEEEC2ERKS3_)
$_ZN7cutlass13device_kernelIN5flash19enable_sm80_to_sm89INS1_16FlashAttnBwdSm80INS1_25CollectiveMainloopBwdSm80ILi2ELi2EN4cute5tupleIJNS5_1CILi64EEENS7_ILi128EEES8_EEENS_10bfloat16_tEfNS_4arch4Sm80ELb1ELb0ELb1ELb1ELb0ELb0ELb0ELb0ELi2ELi2ELi4ELi2ELb1EEENS1_24CollectiveEpilogueBwdGQAISA_fSD_Li256ELb1ELb0EEENS1_25SingleTileBwdLPTSchedulerILb1ELi128ELb0EEEEEEEEEvNT_6ParamsE$_ZN4cute3eso3ESOILb0ELb1EJNS_15ArithmeticTupleIJiiEEEEEC2ERKS3_:
[----:B------:R-:W-:Y:S02]  /*6d90*/  IADD3 R7, R7, -c[0x0][0x20], RZ ;  /* 0x8000080007077a10 */ /* 0x000fe40007ffe0ff */
[----:B------:R-:W-:-:S03]  /*6da0*/  MOV R9, 0x0 ;  /* 0x0000000000097802 */ /* 0x000fc60000000f00 */
[----:B------:R1:W-:Y:S04]  /*6db0*/  STL [R7], R18 ;  /* 0x0000001207007387 */ /* 0x0003e80000100800 */
[----:B------:R1:W-:Y:S01]  /*6dc0*/  STL [R7+0x4], R16 ;  /* 0x0000041007007387 */ /* 0x0003e20000100800 */
[----:B------:R-:W-:Y:S05]  /*6dd0*/  RET.REL.NODEC R8 `(_ZN7cutlass13device_kernelIN5flash19enable_sm80_to_sm89INS1_16FlashAttnBwdSm80INS1_25CollectiveMainloopBwdSm80ILi2ELi2EN4cute5tupleIJNS5_1CILi64EEENS7_ILi128EEES8_EEENS_10bfloat16_tEfNS_4arch4Sm80ELb1ELb0ELb1ELb1ELb0ELb0ELb0ELb0ELi2ELi2ELi4ELi2ELb1EEENS1_24CollectiveEpilogueBwdGQAISA_fSD_Li256ELb1ELb0EEENS1_25SingleTileBwdLPTSchedulerILb1ELi128ELb0EEEEEEEEEvNT_6ParamsE) ;  /* 0xffff922008007950 */ /* 0x000fea0003c3ffff */
        .type           $_ZN7cutlass13device_kernelIN5flash19enable_sm80_to_sm89INS1_16FlashAttnBwdSm80INS1_25CollectiveMainloopBwdSm80ILi2ELi2EN4cute5tupleIJNS5_1CILi64EEENS7_ILi128EEES8_EEENS_10bfloat16_tEfNS_4arch4Sm80ELb1ELb0ELb1ELb1ELb0ELb0ELb0ELb0ELi2ELi2ELi4ELi2ELb1EEENS1_24CollectiveEpilogueBwdGQAISA_fSD_Li256ELb1ELb0EEENS1_25SingleTileBwdLPTSchedulerILb1ELi128ELb0EEEEEEEEEvNT_6ParamsE$_ZN4cute3eso3ESOILb0ELb1EJNS_15ArithmeticTupleIJiiEEENS_1CILi0EEES5_S5_EEC2ERKS3_RKS5_SA_SA_,@function
        .size           $_ZN7cutlass13device_kernelIN5flash19enable_sm80_to_sm89INS1_16FlashAttnBwdSm80INS1_25CollectiveMainloopBwdSm80ILi2ELi2EN4cute5tupleIJNS5_1CILi64EEENS7_ILi128EEES8_EEENS_10bfloat16_tEfNS_4arch4Sm80ELb1ELb0ELb1ELb1ELb0ELb0ELb0ELb0ELi2ELi2ELi4ELi2ELb1EEENS1_24CollectiveEpilogueBwdGQAISA_fSD_Li256ELb1ELb0EEENS1_25SingleTileBwdLPTSchedulerILb1ELi128ELb0EEEEEEEEEvNT_6ParamsE$_ZN4cute3eso3ESOILb0ELb1EJNS_15ArithmeticTupleIJiiEEENS_1CILi0EEES5_S5_EEC2ERKS3_RKS5_SA_SA_,($_ZN7cutlass13device_kernelIN5flash19enable_sm80_to_sm89INS1_16FlashAttnBwdSm80INS1_25CollectiveMainloopBwdSm80ILi2ELi2EN4cute5tupleIJNS5_1CILi64EEENS7_ILi128EEES8_EEENS_10bfloat16_tEfNS_4arch4Sm80ELb1ELb0ELb1ELb1ELb0ELb0ELb0ELb0ELi2ELi2ELi4ELi2ELb1EEENS1_24CollectiveEpilogueBwdGQAISA_fSD_Li256ELb1ELb0EEENS1_25SingleTileBwdLPTSchedulerILb1ELi128ELb0EEEEEEEEEvNT_6ParamsE$_ZN4cute3eso3ESOILb0ELb1EJiEEC2ERKi - $_ZN7cutlass13device_kernelIN5flash19enable_sm80_to_sm89INS1_16FlashAttnBwdSm80INS1_25CollectiveMainloopBwdSm80ILi2ELi2EN4cute5tupleIJNS5_1CILi64EEENS7_ILi128EEES8_EEENS_10bfloat16_tEfNS_4arch4Sm80ELb1ELb0ELb1ELb1ELb0ELb0ELb0ELb0ELi2ELi2ELi4ELi2ELb1EEENS1_24CollectiveEpilogueBwdGQAISA_fSD_Li256ELb1ELb0EEENS1_25SingleTileBwdLPTSchedulerILb1ELi128ELb0EEEEEEEEEvNT_6ParamsE$_ZN4cute3eso3ESOILb0ELb1EJNS_15ArithmeticTupleIJiiEEENS_1CILi0EEES5_S5_EEC2ERKS3_RKS5_SA_SA_)
$_ZN7cutlass13device_kernelIN5flash19enable_sm80_to_sm89INS1_16FlashAttnBwdSm80INS1_25CollectiveMainloopBwdSm80ILi2ELi2EN4cute5tupleIJNS5_1CILi64EEENS7_ILi128EEES8_EEENS_10bfloat16_tEfNS_4arch4Sm80ELb1ELb0ELb1ELb1ELb0ELb0ELb0ELb0ELi2ELi2ELi4ELi2ELb1EEENS1_24CollectiveEpilogueBwdGQAISA_fSD_Li256ELb1ELb0EEENS1_25SingleTileBwdLPTSchedulerILb1ELi128ELb0EEEEEEEEEvNT_6ParamsE$_ZN4cute3eso3ESOILb0ELb1EJNS_15ArithmeticTupleIJiiEEENS_1CILi0EEES5_S5_EEC2ERKS3_RKS5_SA_SA_:
[----:B------:R-:W-:Y:S02]  /*6de0*/  IADD3 R9, R27, -c[0x0][0x20], RZ ;  /* 0x800008001b097a10 */ /* 0x000fe40007ffe0ff */
[----:B------:R-:W-:-:S03]  /*6df0*/  MOV R11, 0x0 ;  /* 0x00000000000b7802 */ /* 0x000fc60000000f00 */
[----:B------:R1:W-:Y:S04]  /*6e00*/  STL [R9], R8 ;  /* 0x0000000809007387 */ /* 0x0003e80000100800 */
[----:B------:R1:W-:Y:S01]  /*6e10*/  STL [R9+0x4], R16 ;  /* 0x0000041009007387 */ /* 0x0003e20000100800 */
[----:B------:R-:W-:Y:S05]  /*6e20*/  RET.REL.NODEC R10 `(_ZN7cutlass13device_kernelIN5flash19enable_sm80_to_sm89INS1_16FlashAttnBwdSm80INS1_25CollectiveMainloopBwdSm80ILi2ELi2EN4cute5tupleIJNS5_1CILi64EEENS7_ILi128EEES8_EEENS_10bfloat16_tEfNS_4arch4Sm80ELb1ELb0ELb1ELb1ELb0ELb0ELb0ELb0ELi2ELi2ELi4ELi2ELb1EEENS1_24CollectiveEpilogueBwdGQAISA_fSD_Li256ELb1ELb0EEENS1_25SingleTileBwdLPTSchedulerILb1ELi128ELb0EEEEEEEEEvNT_6ParamsE) ;  /* 0xffff91d00a007950 */ /* 0x000fea0003c3ffff */
        .type           $_ZN7cutlass13device_kernelIN5flash19enable_sm80_to_sm89INS1_16FlashAttnBwdSm80INS1_25CollectiveMainloopBwdSm80ILi2ELi2EN4cute5tupleIJNS5_1CILi64EEENS7_ILi128EEES8_EEENS_10bfloat16_tEfNS_4arch4Sm80ELb1ELb0ELb1ELb1ELb0ELb0ELb0ELb0ELi2ELi2ELi4ELi2ELb1EEENS1_24CollectiveEpilogueBwdGQAISA_fSD_Li256ELb1ELb0EEENS1_25SingleTileBwdLPTSchedulerILb1ELi128ELb0EEEEEEEEEvNT_6ParamsE$_ZN4cute3eso3ESOILb0ELb1EJiEEC2ERKi,@function
        .size           $_ZN7cutlass13device_kernelIN5flash19enable_sm80_to_sm89INS1_16FlashAttnBwdSm80INS1_25CollectiveMainloopBwdSm80ILi2ELi2EN4cute5tupleIJNS5_1CILi64EEENS7_ILi128EEES8_EEENS_10bfloat16_tEfNS_4arch4Sm80ELb1ELb0ELb1ELb1ELb0ELb0ELb0ELb0ELi2ELi2ELi4ELi2ELb1EEENS1_24CollectiveEpilogueBwdGQAISA_fSD_Li256ELb1ELb0EEENS1_25SingleTileBwdLPTSchedulerILb1ELi128ELb0EEEEEEEEEvNT_6ParamsE$_ZN4cute3eso3ESOILb0ELb1EJiEEC2ERKi,($_ZN7cutlass13device_kernelIN5flash19enable_sm80_to_sm89INS1_16FlashAttnBwdSm80INS1_25CollectiveMainloopBwdSm80ILi2ELi2EN4cute5tupleIJNS5_1CILi64EEENS7_ILi128EEES8_EEENS_10bfloat16_tEfNS_4arch4Sm80ELb1ELb0ELb1ELb1ELb0ELb0ELb0ELb0ELi2ELi2ELi4ELi2ELb1EEENS1_24CollectiveEpilogueBwdGQAISA_fSD_Li256ELb1ELb0EEENS1_25SingleTileBwdLPTSchedulerILb1ELi128ELb0EEEEEEEEEvNT_6ParamsE$_ZN4cute3eso3ESOILb0ELb1EJiNS_1CILi0EEEEEC2ERKiRKS3_ - $_ZN7cutlass13device_kernelIN5flash19enable_sm80_to_sm89INS1_16FlashAttnBwdSm80INS1_25CollectiveMainloopBwdSm80ILi2ELi2EN4cute5tupleIJNS5_1CILi64EEENS7_ILi128EEES8_EEENS_10bfloat16_tEfNS_4arch4Sm80ELb1ELb0ELb1ELb1ELb0ELb0ELb0ELb0ELi2ELi2ELi4ELi2ELb1EEENS1_24CollectiveEpilogueBwdGQAISA_fSD_Li256ELb1ELb0EEENS1_25SingleTileBwdLPTSchedulerILb1ELi128ELb0EEEEEEEEEvNT_6ParamsE$_ZN4cute3eso3ESOILb0ELb1EJiEEC2ERKi)
$_ZN7cutlass13device_kernelIN5flash19enable_sm80_to_sm89INS1_16FlashAttnBwdSm80INS1_25CollectiveMainloopBwdSm80ILi2ELi2EN4cute5tupleIJNS5_1CILi64EEENS7_ILi128EEES8_EEENS_10bfloat16_tEfNS_4arch4Sm80ELb1ELb0ELb1ELb1ELb0ELb0ELb0ELb0ELi2ELi2ELi4ELi2ELb1EEENS1_24CollectiveEpilogueBwdGQAISA_fSD_Li256ELb1ELb0EEENS1_25SingleTileBwdLPTSchedulerILb1ELi128ELb0EEEEEEEEEvNT_6ParamsE$_ZN4cute3eso3ESOILb0ELb1EJiEEC2ERKi:
[----:B------:R-:W-:Y:S01]  /*6e30*/  IADD3 R6, R6, -c[0x0][0x20], RZ ;  /* 0x8000080006067a10 */ /* 0x000fe20007ffe0ff */
[----:B------:R-:W-:Y:S01]  /*6e40*/  IMAD.MOV.U32 R128, RZ, RZ, R18 ;  /* 0x000000ffff807224 */ /* 0x000fe200078e0012 */
[----:B------:R-:W-:-:S03]  /*6e50*/  MOV R129, 0x0 ;  /* 0x0000000000817802 */ /* 0x000fc60000000f00 */
[----:B------:R1:W-:Y:S01]  /*6e60*/  STL [R6], R7 ;  /* 0x0000000706007387 */ /* 0x0003e20000100800 */
[----:B------:R-:W-:Y:S05]  /*6e70*/  RET.REL.NODEC R128 `(_ZN7cutlass13device_kernelIN5flash19enable_sm80_to_sm89INS1_16FlashAttnBwdSm80INS1_25CollectiveMainloopBwdSm80ILi2ELi2EN4cute5tupleIJNS5_1CILi64EEENS7_ILi128EEES8_EEENS_10bfloat16_tEfNS_4arch4Sm80ELb1ELb0ELb1ELb1ELb0ELb0ELb0ELb0ELi2ELi2ELi4ELi2ELb1EEENS1_24CollectiveEpilogueBwdGQAISA_fSD_Li256ELb1ELb0EEENS1_25SingleTileBwdLPTSchedulerILb1ELi128ELb0EEEEEEEEEvNT_6ParamsE) ;  /* 0xffff918080007950 */ /* 0x000fea0003c3ffff */
        .type           $_ZN7cutlass13device_kernelIN5flash19enable_sm80_to_sm89INS1_16FlashAttnBwdSm80INS1_25CollectiveMainloopBwdSm80ILi2ELi2EN4cute5tupleIJNS5_1CILi64EEENS7_ILi128EEES8_EEENS_10bfloat16_tEfNS_4arch4Sm80ELb1ELb0ELb1ELb1ELb0ELb0ELb0ELb0ELi2ELi2ELi4ELi2ELb1EEENS1_24CollectiveEpilogueBwdGQAISA_fSD_Li256ELb1ELb0EEENS1_25SingleTileBwdLPTSchedulerILb1ELi128ELb0EEEEEEEEEvNT_6ParamsE$_ZN4cute3eso3ESOILb0ELb1EJiNS_1CILi0EEEEEC2ERKiRKS3_,@function
        .size           $_ZN7cutlass13device_kernelIN5flash19enable_sm80_to_sm89INS1_16FlashAttnBwdSm80INS1_25CollectiveMainloopBwdSm80ILi2ELi2EN4cute5tupleIJNS5_1CILi64EEENS7_ILi128EEES8_EEENS_10bfloat16_tEfNS_4arch4Sm80ELb1ELb0ELb1ELb1ELb0ELb0ELb0ELb0ELi2ELi2ELi4ELi2ELb1EEENS1_24CollectiveEpilogueBwdGQAISA_fSD_Li256ELb1ELb0EEENS1_25SingleTileBwdLPTSchedulerILb1ELi128ELb0EEEEEEEEEvNT_6ParamsE$_ZN4cute3eso3ESOILb0ELb1EJiNS_1CILi0EEEEEC2ERKiRKS3_,($_ZN7cutlass13device_kernelIN5flash19enable_sm80_to_sm89INS1_16FlashAttnBwdSm80INS1_25CollectiveMainloopBwdSm80ILi2ELi2EN4cute5tupleIJNS5_1CILi64EEENS7_ILi128EEES8_EEENS_10bfloat16_tEfNS_4arch4Sm80ELb1ELb0ELb1ELb1ELb0ELb0ELb0ELb0ELi2ELi2ELi4ELi2ELb1EEENS1_24CollectiveEpilogueBwdGQAISA_fSD_Li256ELb1ELb0EEENS1_25SingleTileBwdLPTSchedulerILb1ELi128ELb0EEEEEEEEEvNT_6ParamsE$_ZN4cute3eso3ESOILb0ELb1EJlEEC2ERKl - $_ZN7cutlass13device_kernelIN5flash19enable_sm80_to_sm89INS1_16FlashAttnBwdSm80INS1_25CollectiveMainloopBwdSm80ILi2ELi2EN4cute5tupleIJNS5_1CILi64EEENS7_ILi128EEES8_EEENS_10bfloat16_tEfNS_4arch4Sm80ELb1ELb0ELb1ELb1ELb0ELb0ELb0ELb0ELi2ELi2ELi4ELi2ELb1EEENS1_24CollectiveEpilogueBwdGQAISA_fSD_Li256ELb1ELb0EEENS1_25SingleTileBwdLPTSchedulerILb1ELi128ELb0EEEEEEEEEvNT_6ParamsE$_ZN4cute3eso3ESOILb0ELb1EJiNS_1CILi0EEEEEC2ERKiRKS3_)
$_ZN7cutlass13device_kernelIN5flash19enable_sm80_to_sm89INS1_16FlashAttnBwdSm80INS1_25CollectiveMainloopBwdSm80ILi2ELi2EN4cute5tupleIJNS5_1CILi64EEENS7_ILi128EEES8_EEENS_10bfloat16_tEfNS_4arch4Sm80ELb1ELb0ELb1ELb1ELb0ELb0ELb0ELb0ELi2ELi2ELi4ELi2ELb1EEENS1_24CollectiveEpilogueBwdGQAISA_fSD_Li256ELb1ELb0EEENS1_25SingleTileBwdLPTSchedulerILb1ELi128ELb0EEEEEEEEEvNT_6ParamsE$_ZN4cute3eso3ESOILb0ELb1EJiNS_1CILi0EEEEEC2ERKiRKS3_:
[----:B------:R-:W-:Y:S02]  /*6e80*/  IADD3 R6, R6, -c[0x0][0x20], RZ ;  /* 0x8000080006067a10 */ /* 0x000fe40007ffe0ff */
[----:B------:R-:W-:-:S03]  /*6e90*/  MOV R9, 0x0 ;  /* 0x0000000000097802 */ /* 0x000fc60000000f00 */
[----:B------:R1:W-:Y:S01]  /*6ea0*/  STL [R6], R7 ;  /* 0x0000000706007387 */ /* 0x0003e20000100800 */
[----:B------:R-:W-:Y:S05]  /*6eb0*/  RET.REL.NODEC R8 `(_ZN7cutlass13device_kernelIN5flash19enable_sm80_to_sm89INS1_16FlashAttnBwdSm80INS1_25CollectiveMainloopBwdSm80ILi2ELi2EN4cute5tupleIJNS5_1CILi64EEENS7_ILi128EEES8_EEENS_10bfloat16_tEfNS_4arch4Sm80ELb1ELb0ELb1ELb1ELb0ELb0ELb0ELb0ELi2ELi2ELi4ELi2ELb1EEENS1_24CollectiveEpilogueBwdGQAISA_fSD_Li256ELb1ELb0EEENS1_25SingleTileBwdLPTSchedulerILb1ELi128ELb0EEEEEEEEEvNT_6ParamsE) ;  /* 0xffff914008007950 */ /* 0x000fea0003c3ffff */
        .type           $_ZN7cutlass13device_kernelIN5flash19enable_sm80_to_sm89INS1_16FlashAttnBwdSm80INS1_25CollectiveMainloopBwdSm80ILi2ELi2EN4cute5tupleIJNS5_1CILi64EEENS7_ILi128EEES8_EEENS_10bfloat16_tEfNS_4arch4Sm80ELb1ELb0ELb1ELb1ELb0ELb0ELb0ELb0ELi2ELi2ELi4ELi2ELb1EEENS1_24CollectiveEpilogueBwdGQAISA_fSD_Li256ELb1ELb0EEENS1_25SingleTileBwdLPTSchedulerILb1ELi128ELb0EEEEEEEEEvNT_6ParamsE$_ZN4cute3eso3ESOILb0ELb1EJlEEC2ERKl,@function
        .size           $_ZN7cutlass13device_kernelIN5flash19enable_sm80_to_sm89INS1_16FlashAttnBwdSm80INS1_25CollectiveMainloopBwdSm80ILi2ELi2EN4cute5tupleIJNS5_1CILi64EEENS7_ILi128EEES8_EEENS_10bfloat16_tEfNS_4arch4Sm80ELb1ELb0ELb1ELb1ELb0ELb0ELb0ELb0ELi2ELi2ELi4ELi2ELb1EEENS1_24CollectiveEpilogueBwdGQAISA_fSD_Li256ELb1ELb0EEENS1_25SingleTileBwdLPTSchedulerILb1ELi128ELb0EEEEEEEEEvNT_6ParamsE$_ZN4cute3eso3ESOILb0ELb1EJlEEC2ERKl,($_ZN7cutlass13device_kernelIN5flash19enable_sm80_to_sm89INS1_16FlashAttnBwdSm80INS1_25CollectiveMainloopBwdSm80ILi2ELi2EN4cute5tupleIJNS5_1CILi64EEENS7_ILi128EEES8_EEENS_10bfloat16_tEfNS_4arch4Sm80ELb1ELb0ELb1ELb1ELb0ELb0ELb0ELb0ELi2ELi2ELi4ELi2ELb1EEENS1_24CollectiveEpilogueBwdGQAISA_fSD_Li256ELb1ELb0EEENS1_25SingleTileBwdLPTSchedulerILb1ELi128ELb0EEEEEEEEEvNT_6ParamsE$_ZN4cute3eso3ESOILb1ELb0EJNS_10UnderscoreES2_S2_iEEC2ERKS2_S5_S5_RKi - $_ZN7cutlass13device_kernelIN5flash19enable_sm80_to_sm89INS1_16FlashAttnBwdSm80INS1_25CollectiveMainloopBwdSm80ILi2ELi2EN4cute5tupleIJNS5_1CILi64EEENS7_ILi128EEES8_EEENS_10bfloat16_tEfNS_4arch4Sm80ELb1ELb0ELb1ELb1ELb0ELb0ELb0ELb0ELi2ELi2ELi4ELi2ELb1EEENS1_24CollectiveEpilogueBwdGQAISA_fSD_Li256ELb1ELb0EEENS1_25SingleTileBwdLPTSchedulerILb1ELi128ELb0EEEEEEEEEvNT_6ParamsE$_ZN4cute3eso3ESOILb0ELb1EJlEEC2ERKl)
$_ZN7cutlass13device_kernelIN5flash19enable_sm80_to_sm89INS1_16FlashAttnBwdSm80INS1_25CollectiveMainloopBwdSm80ILi2ELi2EN4cute5tupleIJNS5_1CILi64EEENS7_ILi128EEES8_EEENS_10bfloat16_tEfNS_4arch4Sm80ELb1ELb0ELb1ELb1ELb0ELb0ELb0ELb0ELi2ELi2ELi4ELi2ELb1EEENS1_24CollectiveEpilogueBwdGQAISA_fSD_Li256ELb1ELb0EEENS1_25SingleTileBwdLPTSchedulerILb1ELi128ELb0EEEEEEEEEvNT_6ParamsE$_ZN4cute3eso3ESOILb0ELb1EJlEEC2ERKl:
[----:B------:R-:W-:Y:S01]  /*6ec0*/  IADD3 R9, R9, -c[0x0][0x20], RZ ;  /* 0x8000080009097a10 */ /* 0x000fe20007ffe0ff */
[----:B------:R-:W-:Y:S01]  /*6ed0*/  IMAD.MOV.U32 R128, RZ, RZ, R10 ;  /* 0x000000ffff807224 */ /* 0x000fe200078e000a */
[----:B------:R-:W-:-:S03]  /*6ee0*/  MOV R129, 0x0 ;  /* 0x0000000000817802 */ /* 0x000fc60000000f00 */
[----:B------:R1:W-:Y:S01]  /*6ef0*/  STL.64 [R9], R6 ;  /* 0x0000000609007387 */ /* 0x0003e20000100a00 */
[----:B------:R-:W-:Y:S05]  /*6f00*/  RET.REL.NODEC R128 `(_ZN7cutlass13device_kernelIN5flash19enable_sm80_to_sm89INS1_16FlashAttnBwdSm80INS1_25CollectiveMainloopBwdSm80ILi2ELi2EN4cute5tupleIJNS5_1CILi64EEENS7_ILi128EEES8_EEENS_10bfloat16_tEfNS_4arch4Sm80ELb1ELb0ELb1ELb1ELb0ELb0ELb0ELb0ELi2ELi2ELi4ELi2ELb1EEENS1_24CollectiveEpilogueBwdGQAISA_fSD_Li256ELb1ELb0EEENS1_25SingleTileBwdLPTSchedulerILb1ELi128ELb0EEEEEEEEEvNT_6ParamsE) ;  /* 0xffff90f080007950 */ /* 0x000fea0003c3ffff */
        .type           $_ZN7cutlass13device_kernelIN5flash19enable_sm80_to_sm89INS1_16FlashAttnBwdSm80INS1_25CollectiveMainloopBwdSm80ILi2ELi2EN4cute5tupleIJNS5_1CILi64EEENS7_ILi128EEES8_EEENS_10bfloat16_tEfNS_4arch4Sm80ELb1ELb0ELb1ELb1ELb0ELb0ELb0ELb0ELi2ELi2ELi4ELi2ELb1EEENS1_24CollectiveEpilogueBwdGQAISA_fSD_Li256ELb1ELb0EEENS1_25SingleTileBwdLPTSchedulerILb1ELi128ELb0EEEEEEEEEvNT_6ParamsE$_ZN4cute3eso3ESOILb1ELb0EJNS_10UnderscoreES2_S2_iEEC2ERKS2_S5_S5_RKi,@function
        .size           $_ZN7cutlass13device_kernelIN5flash19enable_sm80_to_sm89INS1_16FlashAttnBwdSm80INS1_25CollectiveMainloopBwdSm80ILi2ELi2EN4cute5tupleIJNS5_1CILi64EEENS7_ILi128EEES8_EEENS_10bfloat16_tEfNS_4arch4Sm80ELb1ELb0ELb1ELb1ELb0ELb0ELb0ELb0ELi2ELi2ELi4ELi2ELb1EEENS1_24CollectiveEpilogueBwdGQAISA_fSD_Li256ELb1ELb0EEENS1_25SingleTileBwdLPTSchedulerILb1ELi128ELb0EEEEEEEEEvNT_6ParamsE$_ZN4cute3eso3ESOILb1ELb0EJNS_10UnderscoreES2_S2_iEEC2ERKS2_S5_S5_RKi,($_ZN7cutlass13device_kernelIN5flash19enable_sm80_to_sm89INS1_16FlashAttnBwdSm80INS1_25CollectiveMainloopBwdSm80ILi2ELi2EN4cute5tupleIJNS5_1CILi64EEENS7_ILi128EEES8_EEENS_10bfloat16_tEfNS_4arch4Sm80ELb1ELb0ELb1ELb1ELb0ELb0ELb0ELb0ELi2ELi2ELi4ELi2ELb1EEENS1_24CollectiveEpilogueBwdGQAISA_fSD_Li256ELb1ELb0EEENS1_25SingleTileBwdLPTSchedulerILb1ELi128ELb0EEEEEEEEEvNT_6ParamsE$_ZN4cute3eso3ESOILb1ELb0EJNS_10UnderscoreES2_iEEC2ERKS2_S5_RKi - $_ZN7cutlass13device_kernelIN5flash19enable_sm80_to_sm89INS1_16FlashAttnBwdSm80INS1_25CollectiveMainloopBwdSm80ILi2ELi2EN4cute5tupleIJNS5_1CILi64EEENS7_ILi128EEES8_EEENS_10bfloat16_tEfNS_4arch4Sm80ELb1ELb0ELb1ELb1ELb0ELb0ELb0ELb0ELi2ELi2ELi4ELi2ELb1EEENS1_24CollectiveEpilogueBwdGQAISA_fSD_Li256ELb1ELb0EEENS1_25SingleTileBwdLPTSchedulerILb1ELi128ELb0EEEEEEEEEvNT_6ParamsE$_ZN4cute3eso3ESOILb1ELb0EJNS_10UnderscoreES2_S2_iEEC2ERKS2_S5_S5_RKi)
$_ZN7cutlass13device_kernelIN5flash19enable_sm80_to_sm89INS1_16FlashAttnBwdSm80INS1_25CollectiveMainloopBwdSm80ILi2ELi2EN4cute5tupleIJNS5_1CILi64EEENS7_ILi128EEES8_EEENS_10bfloat16_tEfNS_4arch4Sm80ELb1ELb0ELb1ELb1ELb0ELb0ELb0ELb0ELi2ELi2ELi4ELi2ELb1EEENS1_24CollectiveEpilogueBwdGQAISA_fSD_Li256ELb1ELb0EEENS1_25SingleTileBwdLPTSchedulerILb1ELi128ELb0EEEEEEEEEvNT_6ParamsE$_ZN4cute3eso3ESOILb1ELb0EJNS_10UnderscoreES2_S2_iEEC2ERKS2_S5_S5_RKi:
[----:B------:R-:W-:Y:S02]  /*6f10*/  IADD3 R6, R4, -c[0x0][0x20], RZ ;  /* 0x8000080004067a10 */ /* 0x000fe40007ffe0ff */
[----:B------:R-:W-:-:S03]  /*6f20*/  MOV R9, 0x0 ;  /* 0x0000000000097802 */ /* 0x000fc60000000f00 */
[----:B------:R1:W-:Y:S01]  /*6f30*/  STL [R6], R7 ;  /* 0x0000000706007387 */ /* 0x0003e20000100800 */
[----:B------:R-:W-:Y:S05]  /*6f40*/  RET.REL.NODEC R8 `(_ZN7cutlass13device_kernelIN5flash19enable_sm80_to_sm89INS1_16FlashAttnBwdSm80INS1_25CollectiveMainloopBwdSm80ILi2ELi2EN4cute5tupleIJNS5_1CILi64EEENS7_ILi128EEES8_EEENS_10bfloat16_tEfNS_4arch4Sm80ELb1ELb0ELb1ELb1ELb0ELb0ELb0ELb0ELi2ELi2ELi4ELi2ELb1EEENS1_24CollectiveEpilogueBwdGQAISA_fSD_Li256ELb1ELb0EEENS1_25SingleTileBwdLPTSchedulerILb1ELi128ELb0EEEEEEEEEvNT_6ParamsE) ;  /* 0xffff90b008007950 */ /* 0x000fea0003c3ffff */
        .type           $_ZN7cutlass13device_kernelIN5flash19enable_sm80_to_sm89INS1_16FlashAttnBwdSm80INS1_25CollectiveMainloopBwdSm80ILi2ELi2EN4cute5tupleIJNS5_1CILi64EEENS7_ILi128EEES8_EEENS_10bfloat16_tEfNS_4arch4Sm80ELb1ELb0ELb1ELb1ELb0ELb0ELb0ELb0ELi2ELi2ELi4ELi2ELb1EEENS1_24CollectiveEpilogueBwdGQAISA_fSD_Li256ELb1ELb0EEENS1_25SingleTileBwdLPTSchedulerILb1ELi128ELb0EEEEEEEEEvNT_6ParamsE$_ZN4cute3eso3ESOILb1ELb0EJNS_10UnderscoreES2_iEEC2ERKS2_S5_RKi,@function
        .size           $_ZN7cutlass13device_kernelIN5flash19enable_sm80_to_sm89INS1_16FlashAttnBwdSm80INS1_25CollectiveMainloopBwdSm80ILi2ELi2EN4cute5tupleIJNS5_1CILi64EEENS7_ILi128EEES8_EEENS_10bfloat16_tEfNS_4arch4Sm80ELb1ELb0ELb1ELb1ELb0ELb0ELb0ELb0ELi2ELi2ELi4ELi2ELb1EEENS1_24CollectiveEpilogueBwdGQAISA_fSD_Li256ELb1ELb0EEENS1_25SingleTileBwdLPTSchedulerILb1ELi128ELb0EEEEEEEEEvNT_6ParamsE$_ZN4cute3eso3ESOILb1ELb0EJNS_10UnderscoreES2_iEEC2ERKS2_S5_RKi,($_ZN7cutlass13device_kernelIN5flash19enable_sm80_to_sm89INS1_16FlashAttnBwdSm80INS1_25CollectiveMainloopBwdSm80ILi2ELi2EN4cute5tupleIJNS5_1CILi64EEENS7_ILi128EEES8_EEENS_10bfloat16_tEfNS_4arch4Sm80ELb1ELb0ELb1ELb1ELb0ELb0ELb0ELb0ELi2ELi2ELi4ELi2ELb1EEENS1_24CollectiveEpilogueBwdGQAISA_fSD_Li256ELb1ELb0EEENS1_25SingleTileBwdLPTSchedulerILb1ELi128ELb0EEEEEEEEEvNT_6ParamsE$_ZN4cute3eso3ESOILb1ELb0EJNS_10UnderscoreEiEEC2ERKS2_RKi - $_ZN7cutlass13device_kernelIN5flash19enable_sm80_to_sm89INS1_16FlashAttnBwdSm80INS1_25CollectiveMainloopBwdSm80ILi2ELi2EN4cute5tupleIJNS5_1CILi64EEENS7_ILi128EEES8_EEENS_10bfloat16_tEfNS_4arch4Sm80ELb1ELb0ELb1ELb1ELb0ELb0ELb0ELb0ELi2ELi2ELi4ELi2ELb1EEENS1_24CollectiveEpilogueBwdGQAISA_fSD_Li256ELb1ELb0EEENS1_25SingleTileBwdLPTSchedulerILb1ELi128ELb0EEEEEEEEEvNT_6ParamsE$_ZN4cute3eso3ESOILb1ELb0EJNS_10UnderscoreES2_iEEC2ERKS2_S5_RKi)
$_ZN7cutlass13device_kernelIN5flash19enable_sm80_to_sm89INS1_16FlashAttnBwdSm80INS1_25CollectiveMainloopBwdSm80ILi2ELi2EN4cute5tupleIJNS5_1CILi64EEENS7_ILi128EEES8_EEENS_10bfloat16_tEfNS_4arch4Sm80ELb1ELb0ELb1ELb1ELb0ELb0ELb0ELb0ELi2ELi2ELi4ELi2ELb1EEENS1_24CollectiveEpilogueBwdGQAISA_fSD_Li256ELb1ELb0EEENS1_25SingleTileBwdLPTSchedulerILb1ELi128ELb0EEEEEEEEEvNT_6ParamsE$_ZN4cute3eso3ESOILb1ELb0EJNS_10UnderscoreES2_iEEC2ERKS2_S5_RKi:
[----:B------:R-:W-:Y:S02]  /*6f50*/  IADD3 R6, R4, -c[0x0][0x20], RZ ;  /* 0x8000080004067a10 */ /* 0x000fe40007ffe0ff */
[----:B------:R-:W-:-:S03]  /*6f60*/  MOV R9, 0x0 ;  /* 0x0000000000097802 */ /* 0x000fc60000000f00 */
[----:B------:R1:W-:Y:S01]  /*6f70*/  STL [R6], R17 ;  /* 0x0000001106007387 */ /* 0x0003e20000100800 */
[----:B------:R-:W-:Y:S05]  /*6f80*/  RET.REL.NODEC R8 `(_ZN7cutlass13device_kernelIN5flash19enable_sm80_to_sm89INS1_16FlashAttnBwdSm80INS1_25CollectiveMainloopBwdSm80ILi2ELi2EN4cute5tupleIJNS5_1CILi64EEENS7_ILi128EEES8_EEENS_10bfloat16_tEfNS_4arch4Sm80ELb1ELb0ELb1ELb1ELb0ELb0ELb0ELb0ELi2ELi2ELi4ELi2ELb1EEENS1_24CollectiveEpilogueBwdGQAISA_fSD_Li256ELb1ELb0EEENS1_25SingleTileBwdLPTSchedulerILb1ELi128ELb0EEEEEEEEEvNT_6ParamsE) ;  /* 0xffff907008007950 */ /* 0x000fea0003c3ffff */
        .type           $_ZN7cutlass13device_kernelIN5flash19enable_sm80_to_sm89INS1_16FlashAttnBwdSm80INS1_25CollectiveMainloopBwdSm80ILi2ELi2EN4cute5tupleIJNS5_1CILi64EEENS7_ILi128EEES8_EEENS_10bfloat16_tEfNS_4arch4Sm80ELb1ELb0ELb1ELb1ELb0ELb0ELb0ELb0ELi2ELi2ELi4ELi2ELb1EEENS1_24CollectiveEpilogueBwdGQAISA_fSD_Li256ELb1ELb0EEENS1_25SingleTileBwdLPTSchedulerILb1ELi128ELb0EEEEEEEEEvNT_6ParamsE$_ZN4cute3eso3ESOILb1ELb0EJNS_10UnderscoreEiEEC2ERKS2_RKi,@function
        .size           $_ZN7cutlass13device_kernelIN5flash19enable_sm80_to_sm89INS1_16FlashAttnBwdSm80INS1_25CollectiveMainloopBwdSm80ILi2ELi2EN4cute5tupleIJNS5_1CILi64EEENS7_ILi128EEES8_EEENS_10bfloat16_tEfNS_4arch4Sm80ELb1ELb0ELb1ELb1ELb0ELb0ELb0ELb0ELi2ELi2ELi4ELi2ELb1EEENS1_24CollectiveEpilogueBwdGQAISA_fSD_Li256ELb1ELb0EEENS1_25SingleTileBwdLPTSchedulerILb1ELi128ELb0EEEEEEEEEvNT_6ParamsE$_ZN4cute3eso3ESOILb1ELb0EJNS_10UnderscoreEiEEC2ERKS2_RKi,($_ZN7cutlass13device_kernelIN5flash19enable_sm80_to_sm89INS1_16FlashAttnBwdSm80INS1_25CollectiveMainloopBwdSm80ILi2ELi2EN4cute5tupleIJNS5_1CILi64EEENS7_ILi128EEES8_EEENS_10bfloat16_tEfNS_4arch4Sm80ELb1ELb0ELb1ELb1ELb0ELb0ELb0ELb0ELi2ELi2ELi4ELi2ELb1EEENS1_24CollectiveEpilogueBwdGQAISA_fSD_Li256ELb1ELb0EEENS1_25SingleTileBwdLPTSchedulerILb1ELi128ELb0EEEEEEEEEvNT_6ParamsE$_ZN4cute3eso3ESOILb1ELb0EJNS_10UnderscoreEiiEEC2ERKS2_RKiS7_ - $_ZN7cutlass13device_kernelIN5flash19enable_sm80_to_sm89INS1_16FlashAttnBwdSm80INS1_25CollectiveMainloopBwdSm80ILi2ELi2EN4cute5tupleIJNS5_1CILi64EEENS7_ILi128EEES8_EEENS_10bfloat16_tEfNS_4arch4Sm80ELb1ELb0ELb1ELb1ELb0ELb0ELb0ELb0ELi2ELi2ELi4ELi2ELb1EEENS1_24CollectiveEpilogueBwdGQAISA_fSD_Li256ELb1ELb0EEENS1_25SingleTileBwdLPTSchedulerILb1ELi128ELb0EEEEEEEEEvNT_6ParamsE$_ZN4cute3eso3ESOILb1ELb0EJNS_10UnderscoreEiEEC2ERKS2_RKi)
$_ZN7cutlass13device_kernelIN5flash19enable_sm80_to_sm89INS1_16FlashAttnBwdSm80INS1_25CollectiveMainloopBwdSm80ILi2ELi2EN4cute5tupleIJNS5_1CILi64EEENS7_ILi128EEES8_EEENS_10bfloat16_tEfNS_4arch4Sm80ELb1ELb0ELb1ELb1ELb0ELb0ELb0ELb0ELi2ELi2ELi4ELi2ELb1EEENS1_24CollectiveEpilogueBwdGQAISA_fSD_Li256ELb1ELb0EEENS1_25SingleTileBwdLPTSchedulerILb1ELi128ELb0EEEEEEEEEvNT_6ParamsE$_ZN4cute3eso3ESOILb1ELb0EJNS_10UnderscoreEiEEC2ERKS2_RKi:
[----:B------:R-:W-:Y:S02]  /*6f90*/  IADD3 R6, R13, -c[0x0][0x20], RZ ;  /* 0x800008000d067a10 */ /* 0x000fe40007ffe0ff */
[----:B------:R-:W-:-:S03]  /*6fa0*/  MOV R17, 0x0 ;  /* 0x0000000000117802 */ /* 0x000fc60000000f00 */
[----:B------:R1:W-:Y:S01]  /*6fb0*/  STL [R6], R7 ;  /* 0x0000000706007387 */ /* 0x0003e20000100800 */
[----:B------:R-:W-:Y:S05]  /*6fc0*/  RET.REL.NODEC R16 `(_ZN7cutlass13device_kernelIN5flash19enable_sm80_to_sm89INS1_16FlashAttnBwdSm80INS1_25CollectiveMainloopBwdSm80ILi2ELi2EN4cute5tupleIJNS5_1CILi64EEENS7_ILi128EEES8_EEENS_10bfloat16_tEfNS_4arch4Sm80ELb1ELb0ELb1ELb1ELb0ELb0ELb0ELb0ELi2ELi2ELi4ELi2ELb1EEENS1_24CollectiveEpilogueBwdGQAISA_fSD_Li256ELb1ELb0EEENS1_25SingleTileBwdLPTSchedulerILb1ELi128ELb0EEEEEEEEEvNT_6ParamsE) ;  /* 0xffff903010007950 */ /* 0x000fea0003c3ffff */
        .type           $_ZN7cutlass13device_kernelIN5flash19enable_sm80_to_sm89INS1_16FlashAttnBwdSm80INS1_25CollectiveMainloopBwdSm80ILi2ELi2EN4cute5tupleIJNS5_1CILi64EEENS7_ILi128EEES8_EEENS_10bfloat16_tEfNS_4arch4Sm80ELb1ELb0ELb1ELb1ELb0ELb0ELb0ELb0ELi2ELi2ELi4ELi2ELb1EEENS1_24CollectiveEpilogueBwdGQAISA_fSD_Li256ELb1ELb0EEENS1_25SingleTileBwdLPTSchedulerILb1ELi128ELb0EEEEEEEEEvNT_6ParamsE$_ZN4cute3eso3ESOILb1ELb0EJNS_10UnderscoreEiiEEC2ERKS2_RKiS7_,@function
        .size           $_ZN7cutlass13device_kernelIN5flash19enable_sm80_to_sm89INS1_16FlashAttnBwdSm80INS1_25CollectiveMainloopBwdSm80ILi2ELi2EN4cute5tupleIJNS5_1CILi64EEENS7_ILi128EEES8_EEENS_10bfloat16_tEfNS_4arch4Sm80ELb1ELb0ELb1ELb1ELb0ELb0ELb0ELb0ELi2ELi2ELi4ELi2ELb1EEENS1_24CollectiveEpilogueBwdGQAISA_fSD_Li256ELb1ELb0EEENS1_25SingleTileBwdLPTSchedulerILb1ELi128ELb0EEEEEEEEEvNT_6ParamsE$_ZN4cute3eso3ESOILb1ELb0EJNS_10UnderscoreEiiEEC2ERKS2_RKiS7_,($_ZN7cutlass13device_kernelIN5flash19enable_sm80_to_sm89INS1_16FlashAttnBwdSm80INS1_25CollectiveMainloopBwdSm80ILi2ELi2EN4cute5tupleIJNS5_1CILi64EEENS7_ILi128EEES8_EEENS_10bfloat16_tEfNS_4arch4Sm80ELb1ELb0ELb1ELb1ELb0ELb0ELb0ELb0ELi2ELi2ELi4ELi2ELb1EEENS1_24CollectiveEpilogueBwdGQAISA_fSD_Li256ELb1ELb0EEENS1_25SingleTileBwdLPTSchedulerILb1ELi128ELb0EEEEEEEEEvNT_6ParamsE$_ZN4cute3eso3ESOILb1ELb0EJNS_1CILi0EEES3_S3_iEEC2ERKS3_S6_S6_RKi - $_ZN7cutlass13device_kernelIN5flash19enable_sm80_to_sm89INS1_16FlashAttnBwdSm80INS1_25CollectiveMainloopBwdSm80ILi2ELi2EN4cute5tupleIJNS5_1CILi64EEENS7_ILi128EEES8_EEENS_10bfloat16_tEfNS_4arch4Sm80ELb1ELb0ELb1ELb1ELb0ELb0ELb0ELb0ELi2ELi2ELi4ELi2ELb1EEENS1_24CollectiveEpilogueBwdGQAISA_fSD_Li256ELb1ELb0EEENS1_25SingleTileBwdLPTSchedulerILb1ELi128ELb0EEEEEEEEEvNT_6ParamsE$_ZN4cute3eso3ESOILb1ELb0EJNS_10UnderscoreEiiEEC2ERKS2_RKiS7_)
$_ZN7cutlass13device_kernelIN5flash19enable_sm80_to_sm89INS1_16FlashAttnBwdSm80INS1_25CollectiveMainloopBwdSm80ILi2ELi2EN4cute5tupleIJNS5_1CILi64EEENS7_ILi128EEES8_EEENS_10bfloat16_tEfNS_4arch4Sm80ELb1ELb0ELb1ELb1ELb0ELb0ELb0ELb0ELi2ELi2ELi4ELi2ELb1EEENS1_24CollectiveEpilogueBwdGQAISA_fSD_Li256ELb1ELb0EEENS1_25SingleTileBwdLPTSchedulerILb1ELi128ELb0EEEEEEEEEvNT_6ParamsE$_ZN4cute3eso3ESOILb1ELb0EJNS_10UnderscoreEiiEEC2ERKS2_RKiS7_:
[----:B------:R-:W-:Y:S02]  /*6fd0*/  IADD3 R7, R4, -c[0x0][0x20], RZ ;  /* 0x8000080004077a10 */ /* 0x000fe40007ffe0ff */
[----:B------:R-:W-:-:S03]  /*6fe0*/  IADD3 R6, R19, -c[0x0][0x20], RZ ;  /* 0x8000080013067a10 */ /* 0x000fc60007ffe0ff */
[----:B------:R1:W-:Y:S04]  /*6ff0*/  STL [R7], R16 ;  /* 0x0000001007007387 */ /* 0x0003e80000100800 */
[----:B------:R-:W2:Y:S01]  /*7000*/  LDL R6, [R6] ;  /* 0x0000000006067983 */ /* 0x000ea20000100800 */
[----:B------:R-:W-:-:S03]  /*7010*/  IMAD.MOV.U32 R9, RZ, RZ, 0x0 ;  /* 0x00000000ff097424 */ /* 0x000fc600078e00ff */
[----:B--2---:R1:W-:Y:S01]  /*7020*/  STL [R7+0x4], R6 ;  /* 0x0000040607007387 */ /* 0x0043e20000100800 */
[----:B------:R-:W-:Y:S05]  /*7030*/  RET.REL.NODEC R8 `(_ZN7cutlass13device_kernelIN5flash19enable_sm80_to_sm89INS1_16FlashAttnBwdSm80INS1_25CollectiveMainloopBwdSm80ILi2ELi2EN4cute5tupleIJNS5_1CILi64EEENS7_ILi128EEES8_EEENS_10bfloat16_tEfNS_4arch4Sm80ELb1ELb0ELb1ELb1ELb0ELb0ELb0ELb0ELi2ELi2ELi4ELi2ELb1EEENS1_24CollectiveEpilogueBwdGQAISA_fSD_Li256ELb1ELb0EEENS1_25SingleTileBwdLPTSchedulerILb1ELi128ELb0EEEEEEEEEvNT_6ParamsE) ;  /* 0xffff8fc008007950 */ /* 0x000fea0003c3ffff */
        .type           $_ZN7cutlass13device_kernelIN5flash19enable_sm80_to_sm89INS1_16FlashAttnBwdSm80INS1_25CollectiveMainloopBwdSm80ILi2ELi2EN4cute5tupleIJNS5_1CILi64EEENS7_ILi128EEES8_EEENS_10bfloat16_tEfNS_4arch4Sm80ELb1ELb0ELb1ELb1ELb0ELb0ELb0ELb0ELi2ELi2ELi4ELi2ELb1EEENS1_24CollectiveEpilogueBwdGQAISA_fSD_Li256ELb1ELb0EEENS1_25SingleTileBwdLPTSchedulerILb1ELi128ELb0EEEEEEEEEvNT_6ParamsE$_ZN4cute3eso3ESOILb1ELb0EJNS_1CILi0EEES3_S3_iEEC2ERKS3_S6_S6_RKi,@function
        .size           $_ZN7cutlass13device_kernelIN5flash19enable_sm80_to_sm89INS1_16FlashAttnBwdSm80INS1_25CollectiveMainloopBwdSm80ILi2ELi2EN4cute5tupleIJNS5_1CILi64EEENS7_ILi128EEES8_EEENS_10bfloat16_tEfNS_4arch4Sm80ELb1ELb0ELb1ELb1ELb0ELb0ELb0ELb0ELi2ELi2ELi4ELi2ELb1EEENS1_24CollectiveEpilogueBwdGQAISA_fSD_Li256ELb1ELb0EEENS1_25SingleTileBwdLPTSchedulerILb1ELi128ELb0EEEEEEEEEvNT_6ParamsE$_ZN4cute3eso3ESOILb1ELb0EJNS_1CILi0EEES3_S3_iEEC2ERKS3_S6_S6_RKi,($_ZN7cutlass13device_kernelIN5flash19enable_sm80_to_sm89INS1_16FlashAttnBwdSm80INS1_25CollectiveMainloopBwdSm80ILi2ELi2EN4cute5tupleIJNS5_1CILi64EEENS7_ILi128EEES8_EEENS_10bfloat16_tEfNS_4arch4Sm80ELb1ELb0ELb1ELb1ELb0ELb0ELb0ELb0ELi2ELi2ELi4ELi2ELb1EEENS1_24CollectiveEpilogueBwdGQAISA_fSD_Li256ELb1ELb0EEENS1_25SingleTileBwdLPTSchedulerILb1ELi128ELb0EEEEEEEEEvNT_6ParamsE$_ZN4cute3eso3ESOILb1ELb0EJNS_1CILi0EEES3_iEEC2ERKS3_S6_RKi - $_ZN7cutlass13device_kernelIN5flash19enable_sm80_to_sm89INS1_16FlashAttnBwdSm80INS1_25CollectiveMainloopBwdSm80ILi2ELi2EN4cute5tupleIJNS5_1CILi64EEENS7_ILi128EEES8_EEENS_10bfloat16_tEfNS_4arch4Sm80ELb1ELb0ELb1ELb1ELb0ELb0ELb0ELb0ELi2ELi2ELi4ELi2ELb1EEENS1_24CollectiveEpilogueBwdGQAISA_fSD_Li256ELb1ELb0EEENS1_25SingleTileBwdLPTSchedulerILb1ELi128ELb0EEEEEEEEEvNT_6ParamsE$_ZN4cute3eso3ESOILb1ELb0EJNS_1CILi0EEES3_S3_iEEC2ERKS3_S6_S6_RKi)
$_ZN7cutlass13device_kernelIN5flash19enable_sm80_to_sm89INS1_16FlashAttnBwdSm80INS1_25CollectiveMainloopBwdSm80ILi2ELi2EN4cute5tupleIJNS5_1CILi64EEENS7_ILi128EEES8_EEENS_10bfloat16_tEfNS_4arch4Sm80ELb1ELb0ELb1ELb1ELb0ELb0ELb0ELb0ELi2ELi2ELi4ELi2ELb1EEENS1_24CollectiveEpilogueBwdGQAISA_fSD_Li256ELb1ELb0EEENS1_25SingleTileBwdLPTSchedulerILb1ELi128ELb0EEEEEEEEEvNT_6ParamsE$_ZN4cute3eso3ESOILb1ELb0EJNS_1CILi0EEES3_S3_iEEC2ERKS3_S6_S6_RKi:
[----:B------:R-:W-:Y:S01]  /*7040*/  IADD3 R6, R27, -c[0x0][0x20], RZ ;  /* 0x800008001b067a10 */ /* 0x000fe20007ffe0ff */
[----:B------:R-:W-:Y:S01]  /*7050*/  IMAD.MOV.U32 R78, RZ, RZ, R10 ;  /* 0x000000ffff4e7224 */ /* 0x000fe200078e000a */
[----:B------:R-:W-:-:S03]  /*7060*/  MOV R79, 0x0 ;  /* 0x00000000004f7802 */ /* 0x000fc60000000f00 */
[----:B------:R1:W-:Y:S01]  /*7070*/  STL [R6], R7 ;  /* 0x0000000706007387 */ /* 0x0003e20000100800 */
[----:B------:R-:W-:Y:S05]  /*7080*/  RET.REL.NODEC R78 `(_ZN7cutlass13device_kernelIN5flash19enable_sm80_to_sm89INS1_16FlashAttnBwdSm80INS1_25CollectiveMainloopBwdSm80ILi2ELi2EN4cute5tupleIJNS5_1CILi64EEENS7_ILi128EEES8_EEENS_10bfloat16_tEfNS_4arch4Sm80ELb1ELb0ELb1ELb1ELb0ELb0ELb0ELb0ELi2ELi2ELi4ELi2ELb1EEENS1_24CollectiveEpilogueBwdGQAISA_fSD_Li256ELb1ELb0EEENS1_25SingleTileBwdLPTSchedulerILb1ELi128ELb0EEEEEEEEEvNT_6ParamsE) ;  /* 0xffff8f704e007950 */ /* 0x000fea0003c3ffff */
        .type           $_ZN7cutlass13device_kernelIN5flash19enable_sm80_to_sm89INS1_16FlashAttnBwdSm80INS1_25CollectiveMainloopBwdSm80ILi2ELi2EN4cute5tupleIJNS5_1CILi64EEENS7_ILi128EEES8_EEENS_10bfloat16_tEfNS_4arch4Sm80ELb1ELb0ELb1ELb1ELb0ELb0ELb0ELb0ELi2ELi2ELi4ELi2ELb1EEENS1_24CollectiveEpilogueBwdGQAISA_fSD_Li256ELb1ELb0EEENS1_25SingleTileBwdLPTSchedulerILb1ELi128ELb0EEEEEEEEEvNT_6ParamsE$_ZN4cute3eso3ESOILb1ELb0EJNS_1CILi0EEES3_iEEC2ERKS3_S6_RKi,@function
        .size           $_ZN7cutlass13device_kernelIN5flash19enable_sm80_to_sm89INS1_16FlashAttnBwdSm80INS1_25CollectiveMainloopBwdSm80ILi2ELi2EN4cute5tupleIJNS5_1CILi64EEENS7_ILi128EEES8_EEENS_10bfloat16_tEfNS_4arch4Sm80ELb1ELb0ELb1ELb1ELb0ELb0ELb0ELb0ELi2ELi2ELi4ELi2ELb1EEENS1_24CollectiveEpilogueBwdGQAISA_fSD_Li256ELb1ELb0EEENS1_25SingleTileBwdLPTSchedulerILb1ELi128ELb0EEEEEEEEEvNT_6ParamsE$_ZN4cute3eso3ESOILb1ELb0EJNS_1CILi0EEES3_iEEC2ERKS3_S6_RKi,($_ZN7cutlass13device_kernelIN5flash19enable_sm80_to_sm89INS1_16FlashAttnBwdSm80INS1_25CollectiveMainloopBwdSm80ILi2ELi2EN4cute5tupleIJNS5_1CILi64EEENS7_ILi128EEES8_EEENS_10bfloat16_tEfNS_4arch4Sm80ELb1ELb0ELb1ELb1ELb0ELb0ELb0ELb0ELi2ELi2ELi4ELi2ELb1EEENS1_24CollectiveEpilogueBwdGQAISA_fSD_Li256ELb1ELb0EEENS1_25SingleTileBwdLPTSchedulerILb1ELi128ELb0EEEEEEEEEvNT_6ParamsE$_ZN4cute3eso3ESOILb1ELb0EJNS_1CILi0EEES3_iS3_EEC2ERKS3_S6_RKiS6_ - $_ZN7cutlass13device_kernelIN5flash19enable_sm80_to_sm89INS1_16FlashAttnBwdSm80INS1_25CollectiveMainloopBwdSm80ILi2ELi2EN4cute5tupleIJNS5_1CILi64EEENS7_ILi128EEES8_EEENS_10bfloat16_tEfNS_4arch4Sm80ELb1ELb0ELb1ELb1ELb0ELb0ELb0ELb0ELi2ELi2ELi4ELi2ELb1EEENS1_24CollectiveEpilogueBwdGQAISA_fSD_Li256ELb1ELb0EEENS1_25SingleTileBwdLPTSchedulerILb1ELi128ELb0EEEEEEEEEvNT_6ParamsE$_ZN4cute3eso3ESOILb1ELb0EJNS_1CILi0EEES3_iEEC2ERKS3_S6_RKi)
$_ZN7cutlass13device_kernelIN5flash19enable_sm80_to_sm89INS1_16FlashAttnBwdSm80INS1_25CollectiveMainloopBwdSm80ILi2ELi2EN4cute5tupleIJNS5_1CILi64EEENS7_ILi128EEES8_EEENS_10bfloat16_tEfNS_4arch4Sm80ELb1ELb0ELb1ELb1ELb0ELb0ELb0ELb0ELi2ELi2ELi4ELi2ELb1EEENS1_24CollectiveEpilogueBwdGQAISA_fSD_Li256ELb1ELb0EEENS1_25SingleTileBwdLPTSchedulerILb1ELi128ELb0EEEEEEEEEvNT_6ParamsE$_ZN4cute3eso3ESOILb1ELb0EJNS_1CILi0EEES3_iEEC2ERKS3_S6_RKi:
[----:B------:R-:W-:Y:S02]  /*7090*/  IADD3 R6, R27, -c[0x0][0x20], RZ ;  /* 0x800008001b067a10 */ /* 0x000fe40007ffe0ff */
[----:B------:R-:W-:-:S03]  /*70a0*/  MOV R17, 0x0 ;  /* 0x0000000000117802 */ /* 0x000fc60000000f00 */
[----:B------:R1:W-:Y:S01]  /*70b0*/  STL [R6], R7 ;  /* 0x0000000706007387 */ /* 0x0003e20000100800 */
[----:B------:R-:W-:Y:S05]  /*70c0*/  RET.REL.NODEC R16 `(_ZN7cutlass13device_kernelIN5flash19enable_sm80_to_sm89INS1_16FlashAttnBwdSm80INS1_25CollectiveMainloopBwdSm80ILi2ELi2EN4cute5tupleIJNS5_1CILi64EEENS7_ILi128EEES8_EEENS_10bfloat16_tEfNS_4arch4Sm80ELb1ELb0ELb1ELb1ELb0ELb0ELb0ELb0ELi2ELi2ELi4ELi2ELb1EEENS1_24CollectiveEpilogueBwdGQAISA_fSD_Li256ELb1ELb0EEENS1_25SingleTileBwdLPTSchedulerILb1ELi128ELb0EEEEEEEEEvNT_6ParamsE) ;  /* 0xffff8f3010007950 */ /* 0x000fea0003c3ffff */
        .type           $_ZN7cutlass13device_kernelIN5flash19enable_sm80_to_sm89INS1_16FlashAttnBwdSm80INS1_25CollectiveMainloopBwdSm80ILi2ELi2EN4cute5tupleIJNS5_1CILi64EEENS7_ILi128EEES8_EEENS_10bfloat16_tEfNS_4arch4Sm80ELb1ELb0ELb1ELb1ELb0ELb0ELb0ELb0ELi2ELi2ELi4ELi2ELb1EEENS1_24CollectiveEpilogueBwdGQAISA_fSD_Li256ELb1ELb0EEENS1_25SingleTileBwdLPTSchedulerILb1ELi128ELb0EEEEEEEEEvNT_6ParamsE$_ZN4cute3eso3ESOILb1ELb0EJNS_1CILi0EEES3_iS3_EEC2ERKS3_S6_RKiS6_,@function
        .size           $_ZN7cutlass13device_kernelIN5flash19enable_sm80_to_sm89INS1_16FlashAttnBwdSm80INS1_25CollectiveMainloopBwdSm80ILi2ELi2EN4cute5tupleIJNS5_1CILi64EEENS7_ILi128EEES8_EEENS_10bfloat16_tEfNS_4arch4Sm80ELb1ELb0ELb1ELb1ELb0ELb0ELb0ELb0ELi2ELi2ELi4ELi2ELb1EEENS1_24CollectiveEpilogueBwdGQAISA_fSD_Li256ELb1ELb0EEENS1_25SingleTileBwdLPTSchedulerILb1ELi128ELb0EEEEEEEEEvNT_6ParamsE$_ZN4cute3eso3ESOILb1ELb0EJNS_1CILi0EEES3_iS3_EEC2ERKS3_S6_RKiS6_,($_ZN7cutlass13device_kernelIN5flash19enable_sm80_to_sm89INS1_16FlashAttnBwdSm80INS1_25CollectiveMainloopBwdSm80ILi2ELi2EN4cute5tupleIJNS5_1CILi64EEENS7_ILi128EEES8_EEENS_10bfloat16_tEfNS_4arch4Sm80ELb1ELb0ELb1ELb1ELb0ELb0ELb0ELb0ELi2ELi2ELi4ELi2ELb1EEENS1_24CollectiveEpilogueBwdGQAISA_fSD_Li256ELb1ELb0EEENS1_25SingleTileBwdLPTSchedulerILb1ELi128ELb0EEEEEEEEEvNT_6ParamsE$_ZN4cute3eso3ESOILb1ELb0EJNS_1CILi0EEES3_iiEEC2ERKS3_S6_RKiS8_ - $_ZN7cutlass13device_kernelIN5flash19enable_sm80_to_sm89INS1_16FlashAttnBwdSm80INS1_25CollectiveMainloopBwdSm80ILi2ELi2EN4cute5tupleIJNS5_1CILi64EEENS7_ILi128EEES8_EEENS_10bfloat16_tEfNS_4arch4Sm80ELb1ELb0ELb1ELb1ELb0ELb0ELb0ELb0ELi2ELi2ELi4ELi2ELb1EEENS1_24CollectiveEpilogueBwdGQAISA_fSD_Li256ELb1ELb0EEENS1_25SingleTileBwdLPTSchedulerILb1ELi128ELb0EEEEEEEEEvNT_6ParamsE$_ZN4cute3eso3ESOILb1ELb0EJNS_1CILi0EEES3_iS3_EEC2ERKS3_S6_RKiS6_)
$_ZN7cutlass13device_kernelIN5flash19enable_sm80_to_sm89INS1_16FlashAttnBwdSm80INS1_25CollectiveMainloopBwdSm80ILi2ELi2EN4cute5tupleIJNS5_1CILi64EEENS7_ILi128EEES8_EEENS_10bfloat16_tEfNS_4arch4Sm80ELb1ELb0ELb1ELb1ELb0ELb0ELb0ELb0ELi2ELi2ELi4ELi2ELb1EEENS1_24CollectiveEpilogueBwdGQAISA_fSD_Li256ELb1ELb0EEENS1_25SingleTileBwdLPTSchedulerILb1ELi128ELb0EEEEEEEEEvNT_6ParamsE$_ZN4cute3eso3ESOILb1ELb0EJNS_1CILi0EEES3_iS3_EEC2ERKS3_S6_RKiS6_:
[----:B------:R-:W-:Y:S01]  /*70d0*/  IADD3 R6, R27, -c[0x0][0x20], RZ ;  /* 0x800008001b067a10 */ /* 0x000fe20007ffe0ff */
[----:B------:R-:W-:Y:S01]  /*70e0*/  IMAD.MOV.U32 R78, RZ, RZ, R10 ;  /* 0x000000ffff4e7224 */ /* 0x000fe200078e000a */
[----:B------:R-:W-:-:S03]  /*70f0*/  MOV R79, 0x0 ;  /* 0x00000000004f7802 */ /* 0x000fc60000000f00 */
[----:B------:R1:W-:Y:S01]  /*7100*/  STL [R6], R13 ;  /* 0x0000000d06007387 */ /* 0x0003e20000100800 */
[----:B------:R-:W-:Y:S05]  /*7110*/  RET.REL.NODEC R78 `(_ZN7cutlass13device_kernelIN5flash19enable_sm80_to_sm89INS1_16FlashAttnBwdSm80INS1_25CollectiveMainloopBwdSm80ILi2ELi2EN4cute5tupleIJNS5_1CILi64EEENS7_ILi128EEES8_EEENS_10bfloat16_tEfNS_4arch4Sm80ELb1ELb0ELb1ELb1ELb0ELb0ELb0ELb0ELi2ELi2ELi4ELi2ELb1EEENS1_24CollectiveEpilogueBwdGQAISA_fSD_Li256ELb1ELb0EEENS1_25SingleTileBwdLPTSchedulerILb1ELi128ELb0EEEEEEEEEvNT_6ParamsE) ;  /* 0xffff8ee04e007950 */ /* 0x000fea0003c3ffff */
        .type           $_ZN7cutlass13device_kernelIN5flash19enable_sm80_to_sm89INS1_16FlashAttnBwdSm80INS1_25CollectiveMainloopBwdSm80ILi2ELi2EN4cute5tupleIJNS5_1CILi64EEENS7_ILi128EEES8_EEENS_10bfloat16_tEfNS_4arch4Sm80ELb1ELb0ELb1ELb1ELb0ELb0ELb0ELb0ELi2ELi2ELi4ELi2ELb1EEENS1_24CollectiveEpilogueBwdGQAISA_fSD_Li256ELb1ELb0EEENS1_25SingleTileBwdLPTSchedulerILb1ELi128ELb0EEEEEEEEEvNT_6ParamsE$_ZN4cute3eso3ESOILb1ELb0EJNS_1CILi0EEES3_iiEEC2ERKS3_S6_RKiS8_,@function
        .size           $_ZN7cutlass13device_kernelIN5flash19enable_sm80_to_sm89INS1_16FlashAttnBwdSm80INS1_25CollectiveMainloopBwdSm80ILi2ELi2EN4cute5tupleIJNS5_1CILi64EEENS7_ILi128EEES8_EEENS_10bfloat16_tEfNS_4arch4Sm80ELb1ELb0ELb1ELb1ELb0ELb0ELb0ELb0ELi2ELi2ELi4ELi2ELb1EEENS1_24CollectiveEpilogueBwdGQAISA_fSD_Li256ELb1ELb0EEENS1_25SingleTileBwdLPTSchedulerILb1ELi128ELb0EEEEEEEEEvNT_6ParamsE$_ZN4cute3eso3ESOILb1ELb0EJNS_1CILi0EEES3_iiEEC2ERKS3_S6_RKiS8_,($_ZN7cutlass13device_kernelIN5flash19enable_sm80_to_sm89INS1_16FlashAttnBwdSm80INS1_25CollectiveMainloopBwdSm80ILi2ELi2EN4cute5tupleIJNS5_1CILi64EEENS7_ILi128EEES8_EEENS_10bfloat16_tEfNS_4arch4Sm80ELb1ELb0ELb1ELb1ELb0ELb0ELb0ELb0ELi2ELi2ELi4ELi2ELb1EEENS1_24CollectiveEpilogueBwdGQAISA_fSD_Li256ELb1ELb0EEENS1_25SingleTileBwdLPTSchedulerILb1ELi128ELb0EEEEEEEEEvNT_6ParamsE$_ZN4cute3eso3ESOILb1ELb0EJNS_1CILi0EEEiEEC2ERKS3_RKi - $_ZN7cutlass13device_kernelIN5flash19enable_sm80_to_sm89INS1_16FlashAttnBwdSm80INS1_25CollectiveMainloopBwdSm80ILi2ELi2EN4cute5tupleIJNS5_1CILi64EEENS7_ILi128EEES8_EEENS_10bfloat16_tEfNS_4arch4Sm80ELb1ELb0ELb1ELb1ELb0ELb0ELb0ELb0ELi2ELi2ELi4ELi2ELb1EEENS1_24CollectiveEpilogueBwdGQAISA_fSD_Li256ELb1ELb0EEENS1_25SingleTileBwdLPTSchedulerILb1ELi128ELb0EEEEEEEEEvNT_6ParamsE$_ZN4cute3eso3ESOILb1ELb0EJNS_1CILi0EEES3_iiEEC2ERKS3_S6_RKiS8_)
$_ZN7cutlass13device_kernelIN5flash19enable_sm80_to_sm89INS1_16FlashAttnBwdSm80INS1_25CollectiveMainloopBwdSm80ILi2ELi2EN4cute5tupleIJNS5_1CILi64EEENS7_ILi128EEES8_EEENS_10bfloat16_tEfNS_4arch4Sm80ELb1ELb0ELb1ELb1ELb0ELb0ELb0ELb0ELi2ELi2ELi4ELi2ELb1EEENS1_24CollectiveEpilogueBwdGQAISA_fSD_Li256ELb1ELb0EEENS1_25SingleTileBwdLPTSchedulerILb1ELi128ELb0EEEEEEEEEvNT_6ParamsE$_ZN4cute3eso3ESOILb1ELb0EJNS_1CILi0EEES3_iiEEC2ERKS3_S6_RKiS8_:
[----:B------:R-:W-:Y:S02]  /*7120*/  IADD3 R10, R10, -c[0x0][0x20], RZ ;  /* 0x800008000a0a7a10 */ /* 0x000fe40007ffe0ff */
[----:B------:R-:W-:-:S03]  /*7130*/  IADD3 R7, R7, -c[0x0][0x20], RZ ;  /* 0x8000080007077a10 */ /* 0x000fc60007ffe0ff */
[----:B------:R1:W-:Y:S04]  /*7140*/  STL [R10], R13 ;  /* 0x0000000d0a007387 */ /* 0x0003e80000100800 */
[----:B------:R-:W2:Y:S01]  /*7150*/  LDL R7, [R7] ;  /* 0x0000000007077983 */ /* 0x000ea20000100800 */
[----:B------:R-:W-:-:S03]  /*7160*/  IMAD.MOV.U32 R17, RZ, RZ, 0x0 ;  /* 0x00000000ff117424 */ /* 0x000fc600078e00ff */
[----:B--2---:R1:W-:Y:S01]  /*7170*/  STL [R10+0x4], R7 ;  /* 0x000004070a007387 */ /* 0x0043e20000100800 */
[----:B------:R-:W-:Y:S05]  /*7180*/  RET.REL.NODEC R16 `(_ZN7cutlass13device_kernelIN5flash19enable_sm80_to_sm89INS1_16FlashAttnBwdSm80INS1_25CollectiveMainloopBwdSm80ILi2ELi2EN4cute5tupleIJNS5_1CILi64EEENS7_ILi128EEES8_EEENS_10bfloat16_tEfNS_4arch4Sm80ELb1ELb0ELb1ELb1ELb0ELb0ELb0ELb0ELi2ELi2ELi4ELi2ELb1EEENS1_24CollectiveEpilogueBwdGQAISA_fSD_Li256ELb1ELb0EEENS1_25SingleTileBwdLPTSchedulerILb1ELi128ELb0EEEEEEEEEvNT_6ParamsE) ;  /* 0xffff8e7010007950 */ /* 0x000fea0003c3ffff */
        .type           $_ZN7cutlass13device_kernelIN5flash19enable_sm80_to_sm89INS1_16FlashAttnBwdSm80INS1_25CollectiveMainloopBwdSm80ILi2ELi2EN4cute5tupleIJNS5_1CILi64EEENS7_ILi128EEES8_EEENS_10bfloat16_tEfNS_4arch4Sm80ELb1ELb0ELb1ELb1ELb0ELb0ELb0ELb0ELi2ELi2ELi4ELi2ELb1EEENS1_24CollectiveEpilogueBwdGQAISA_fSD_Li256ELb1ELb0EEENS1_25SingleTileBwdLPTSchedulerILb1ELi128ELb0EEEEEEEEEvNT_6ParamsE$_ZN4cute3eso3ESOILb1ELb0EJNS_1CILi0EEEiEEC2ERKS3_RKi,@function
        .size           $_ZN7cutlass13device_kernelIN5flash19enable_sm80_to_sm89INS1_16FlashAttnBwdSm80INS1_25CollectiveMainloopBwdSm80ILi2ELi2EN4cute5tupleIJNS5_1CILi64EEENS7_ILi128EEES8_EEENS_10bfloat16_tEfNS_4arch4Sm80ELb1ELb0ELb1ELb1ELb0ELb0ELb0ELb0ELi2ELi2ELi4ELi2ELb1EEENS1_24CollectiveEpilogueBwdGQAISA_fSD_Li256ELb1ELb0EEENS1_25SingleTileBwdLPTSchedulerILb1ELi128ELb0EEEEEEEEEvNT_6ParamsE$_ZN4cute3eso3ESOILb1ELb0EJNS_1CILi0EEEiEEC2ERKS3_RKi,($_ZN7cutlass13device_kernelIN5flash19enable_sm80_to_sm89INS1_16FlashAttnBwdSm80INS1_25CollectiveMainloopBwdSm80ILi2ELi2EN4cute5tupleIJNS5_1CILi64EEENS7_ILi128EEES8_EEENS_10bfloat16_tEfNS_4arch4Sm80ELb1ELb0ELb1ELb1ELb0ELb0ELb0ELb0ELi2ELi2ELi4ELi2ELb1EEENS1_24CollectiveEpilogueBwdGQAISA_fSD_Li256ELb1ELb0EEENS1_25SingleTileBwdLPTSchedulerILb1ELi128ELb0EEEEEEEEEvNT_6ParamsE$_ZN4cute3eso3ESOILb1ELb0EJNS_1CILi0EEEiS3_EEC2ERKS3_RKiS6_ - $_ZN7cutlass13device_kernelIN5flash19enable_sm80_to_sm89INS1_16FlashAttnBwdSm80INS1_25CollectiveMainloopBwdSm80ILi2ELi2EN4cute5tupleIJNS5_1CILi64EEENS7_ILi128EEES8_EEENS_10bfloat16_tEfNS_4arch4Sm80ELb1ELb0ELb1ELb1ELb0ELb0ELb0ELb0ELi2ELi2ELi4ELi2ELb1EEENS1_24CollectiveEpilogueBwdGQAISA_fSD_Li256ELb1ELb0EEENS1_25SingleTileBwdLPTSchedulerILb1ELi128ELb0EEEEEEEEEvNT_6ParamsE$_ZN4cute3eso3ESOILb1ELb0EJNS_1CILi0EEEiEEC2ERKS3_RKi)
$_ZN7cutlass13device_kernelIN5flash19enable_sm80_to_sm89INS1_16FlashAttnBwdSm80INS1_25CollectiveMainloopBwdSm80ILi2ELi2EN4cute5tupleIJNS5_1CILi64EEENS7_ILi128EEES8_EEENS_10bfloat16_tEfNS_4arch4Sm80ELb1ELb0ELb1ELb1ELb0ELb0ELb0ELb0ELi2ELi2ELi4ELi2ELb1EEENS1_24CollectiveEpilogueBwdGQAISA_fSD_Li256ELb1ELb0EEENS1_25SingleTileBwdLPTSchedulerILb1ELi128ELb0EEEEEEEEEvNT_6ParamsE$_ZN4cute3eso3ESOILb1ELb0EJNS_1CILi0EEEiEEC2ERKS3_RKi:
[----:B------:R-:W-:Y:S02]  /*7190*/  IADD3 R6, R13, -c[0x0][0x20], RZ ;  /* 0x800008000d067a10 */ /* 0x000fe40007ffe0ff */
[----:B------:R-:W-:-:S03]  /*71a0*/  MOV R17, 0x0 ;  /* 0x0000000000117802 */ /* 0x000fc60000000f00 */
[----:B------:R1:W-:Y:S01]  /*71b0*/  STL [R6], R7 ;  /* 0x0000000706007387 */ /* 0x0003e20000100800 */
[----:B------:R-:W-:Y:S05]  /*71c0*/  RET.REL.NODEC R16 `(_ZN7cutlass13device_kernelIN5flash19enable_sm80_to_sm89INS1_16FlashAttnBwdSm80INS1_25CollectiveMainloopBwdSm80ILi2ELi2EN4cute5tupleIJNS5_1CILi64EEENS7_ILi128EEES8_EEENS_10bfloat16_tEfNS_4arch4Sm80ELb1ELb0ELb1ELb1ELb0ELb0ELb0ELb0ELi2ELi2ELi4ELi2ELb1EEENS1_24CollectiveEpilogueBwdGQAISA_fSD_Li256ELb1ELb0EEENS1_25SingleTileBwdLPTSchedulerILb1ELi128ELb0EEEEEEEEEvNT_6ParamsE) ;  /* 0xffff8e3010007950 */ /* 0x000fea0003c3ffff */
        .type           $_ZN7cutlass13device_kernelIN5flash19enable_sm80_to_sm89INS1_16FlashAttnBwdSm80INS1_25CollectiveMainloopBwdSm80ILi2ELi2EN4cute5tupleIJNS5_1CILi64EEENS7_ILi128EEES8_EEENS_10bfloat16_tEfNS_4arch4Sm80ELb1ELb0ELb1ELb1ELb0ELb0ELb0ELb0ELi2ELi2ELi4ELi2ELb1EEENS1_24CollectiveEpilogueBwdGQAISA_fSD_Li256ELb1ELb0EEENS1_25SingleTileBwdLPTSchedulerILb1ELi128ELb0EEEEEEEEEvNT_6ParamsE$_ZN4cute3eso3ESOILb1ELb0EJNS_1CILi0EEEiS3_EEC2ERKS3_RKiS6_,@function
        .size           $_ZN7cutlass13device_kernelIN5flash19enable_sm80_to_sm89INS1_16FlashAttnBwdSm80INS1_25CollectiveMainloopBwdSm80ILi2ELi2EN4cute5tupleIJNS5_1CILi64EEENS7_ILi128EEES8_EEENS_10bfloat16_tEfNS_4arch4Sm80ELb1ELb0ELb1ELb1ELb0ELb0ELb0ELb0ELi2ELi2ELi4ELi2ELb1EEENS1_24CollectiveEpilogueBwdGQAISA_fSD_Li256ELb1ELb0EEENS1_25SingleTileBwdLPTSchedulerILb1ELi128ELb0EEEEEEEEEvNT_6ParamsE$_ZN4cute3eso3ESOILb1ELb0EJNS_1CILi0EEEiS3_EEC2ERKS3_RKiS6_,($_ZN7cutlass13device_kernelIN5flash19enable_sm80_to_sm89INS1_16FlashAttnBwdSm80INS1_25CollectiveMainloopBwdSm80ILi2ELi2EN4cute5tupleIJNS5_1CILi64EEENS7_ILi128EEES8_EEENS_10bfloat16_tEfNS_4arch4Sm80ELb1ELb0ELb1ELb1ELb0ELb0ELb0ELb0ELi2ELi2ELi4ELi2ELb1EEENS1_24CollectiveEpilogueBwdGQAISA_fSD_Li256ELb1ELb0EEENS1_25SingleTileBwdLPTSchedulerILb1ELi128ELb0EEEEEEEEEvNT_6ParamsE$_ZN4cute3eso3ESOILb1ELb0EJNS_1CILi0EEEiS3_S3_EEC2ERKS3_RKiS6_S6_ - $_ZN7cutlass13device_kernelIN5flash19enable_sm80_to_sm89INS1_16FlashAttnBwdSm80INS1_25CollectiveMainloopBwdSm80ILi2ELi2EN4cute5tupleIJNS5_1CILi64EEENS7_ILi128EEES8_EEENS_10bfloat16_tEfNS_4arch4Sm80ELb1ELb0ELb1ELb1ELb0ELb0ELb0ELb0ELi2ELi2ELi4ELi2ELb1EEENS1_24CollectiveEpilogueBwdGQAISA_fSD_Li256ELb1ELb0EEENS1_25SingleTileBwdLPTSchedulerILb1ELi128ELb0EEEEEEEEEvNT_6ParamsE$_ZN4cute3eso3ESOILb1ELb0EJNS_1CILi0EEEiS3_EEC2ERKS3_RKiS6_)
$_ZN7cutlass13device_kernelIN5flash19enable_sm80_to_sm89INS1_16FlashAttnBwdSm80INS1_25CollectiveMainloopBwdSm80ILi2ELi2EN4cute5tupleIJNS5_1CILi64EEENS7_ILi128EEES8_EEENS_10bfloat16_tEfNS_4arch4Sm80ELb1ELb0ELb1ELb1ELb0ELb0ELb0ELb0ELi2ELi2ELi4ELi2ELb1EEENS1_24CollectiveEpilogueBwdGQAISA_fSD_Li256ELb1ELb0EEENS1_25SingleTileBwdLPTSchedulerILb1ELi128ELb0EEEEEEEEEvNT_6ParamsE$_ZN4cute3eso3ESOILb1ELb0EJNS_1CILi0EEEiS3_EEC2ERKS3_RKiS6_:
[----:B------:R-:W-:Y:S02]  /*71d0*/  IADD3 R6, R4, -c[0x0][0x20], RZ ;  /* 0x8000080004067a10 */ /* 0x000fe40007ffe0ff */
[----:B------:R-:W-:-:S03]  /*71e0*/  MOV R9, 0x0 ;  /* 0x0000000000097802 */ /* 0x000fc60000000f00 */
[----:B------:R1:W-:Y:S01]  /*71f0*/  STL [R6], R7 ;  /* 0x0000000706007387 */ /* 0x0003e20000100800 */
[----:B------:R-:W-:Y:S05]  /*7200*/  RET.REL.NODEC R8 `(_ZN7cutlass13device_kernelIN5flash19enable_sm80_to_sm89INS1_16FlashAttnBwdSm80INS1_25CollectiveMainloopBwdSm80ILi2ELi2EN4cute5tupleIJNS5_1CILi64EEENS7_ILi128EEES8_EEENS_10bfloat16_tEfNS_4arch4Sm80ELb1ELb0ELb1ELb1ELb0ELb0ELb0ELb0ELi2ELi2ELi4ELi2ELb1EEENS1_24CollectiveEpilogueBwdGQAISA_fSD_Li256ELb1ELb0EEENS1_25SingleTileBwdLPTSchedulerILb1ELi128ELb0EEEEEEEEEvNT_6ParamsE) ;  /* 0xffff8df008007950 */ /* 0x000fea0003c3ffff */
        .type           $_ZN7cutlass13device_kernelIN5flash19enable_sm80_to_sm89INS1_16FlashAttnBwdSm80INS1_25CollectiveMainloopBwdSm80ILi2ELi2EN4cute5tupleIJNS5_1CILi64EEENS7_ILi128EEES8_EEENS_10bfloat16_tEfNS_4arch4Sm80ELb1ELb0ELb1ELb1ELb0ELb0ELb0ELb0ELi2ELi2ELi4ELi2ELb1EEENS1_24CollectiveEpilogueBwdGQAISA_fSD_Li256ELb1ELb0EEENS1_25SingleTileBwdLPTSchedulerILb1ELi128ELb0EEEEEEEEEvNT_6ParamsE$_ZN4cute3eso3ESOILb1ELb0EJNS_1CILi0EEEiS3_S3_EEC2ERKS3_RKiS6_S6_,@function
        .size           $_ZN7cutlass13device_kernelIN5flash19enable_sm80_to_sm89INS1_16FlashAttnBwdSm80INS1_25CollectiveMainloopBwdSm80ILi2ELi2EN4cute5tupleIJNS5_1CILi64EEENS7_ILi128EEES8_EEENS_10bfloat16_tEfNS_4arch4Sm80ELb1ELb0ELb1ELb1ELb0ELb0ELb0ELb0ELi2ELi2ELi4ELi2ELb1EEENS1_24CollectiveEpilogueBwdGQAISA_fSD_Li256ELb1ELb0EEENS1_25SingleTileBwdLPTSchedulerILb1ELi128ELb0EEEEEEEEEvNT_6ParamsE$_ZN4cute3eso3ESOILb1ELb0EJNS_1CILi0EEEiS3_S3_EEC2ERKS3_RKiS6_S6_,($_ZN7cutlass13device_kernelIN5flash19enable_sm80_to_sm89INS1_16FlashAttnBwdSm80INS1_25CollectiveMainloopBwdSm80ILi2ELi2EN4cute5tupleIJNS5_1CILi64EEENS7_ILi128EEES8_EEENS_10bfloat16_tEfNS_4arch4Sm80ELb1ELb0ELb1ELb1ELb0ELb0ELb0ELb0ELi2ELi2ELi4ELi2ELb1EEENS1_24CollectiveEpilogueBwdGQAISA_fSD_Li256ELb1ELb0EEENS1_25SingleTileBwdLPTSchedulerILb1ELi128ELb0EEEEEEEEEvNT_6ParamsE$_ZN4cute3eso3ESOILb1ELb0EJNS_1CILi0EEEiiiEEC2ERKS3_RKiS8_S8_ - $_ZN7cutlass13device_kernelIN5flash19enable_sm80_to_sm89INS1_16FlashAttnBwdSm80INS1_25CollectiveMainloopBwdSm80ILi2ELi2EN4cute5tupleIJNS5_1CILi64EEENS7_ILi128EEES8_EEENS_10bfloat16_tEfNS_4arch4Sm80ELb1ELb0ELb1ELb1ELb0ELb0ELb0ELb0ELi2ELi2ELi4ELi2ELb1EEENS1_24CollectiveEpilogueBwdGQAISA_fSD_Li256ELb1ELb0EEENS1_25SingleTileBwdLPTSchedulerILb1ELi128ELb0EEEEEEEEEvNT_6ParamsE$_ZN4cute3eso3ESOILb1ELb0EJNS_1CILi0EEEiS3_S3_EEC2ERKS3_RKiS6_S6_)
$_ZN7cutlass13device_kernelIN5flash19enable_sm80_to_sm89INS1_16FlashAttnBwdSm80INS1_25CollectiveMainloopBwdSm80ILi2ELi2EN4cute5tupleIJNS5_1CILi64EEENS7_ILi128EEES8_EEENS_10bfloat16_tEfNS_4arch4Sm80ELb1ELb0ELb1ELb1ELb0ELb0ELb0ELb0ELi2ELi2ELi4ELi2ELb1EEENS1_24CollectiveEpilogueBwdGQAISA_fSD_Li256ELb1ELb0EEENS1_25SingleTileBwdLPTSchedulerILb1ELi128ELb0EEEEEEEEEvNT_6ParamsE$_ZN4cute3eso3ESOILb1ELb0EJNS_1CILi0EEEiS3_S3_EEC2ERKS3_RKiS6_S6_:
[----:B------:R-:W-:Y:S02]  /*7210*/  IADD3 R6, R27, -c[0x0][0x20], RZ ;  /* 0x800008001b067a10 */ /* 0x000fe40007ffe0ff */
[----:B------:R-:W-:-:S03]  /*7220*/  MOV R17, 0x0 ;  /* 0x0000000000117802 */ /* 0x000fc60000000f00 */
[----:B------:R1:W-:Y:S01]  /*7230*/  STL [R6], R7 ;  /* 0x0000000706007387 */ /* 0x0003e20000100800 */
[----:B------:R-:W-:Y:S05]  /*7240*/  RET.REL.NODEC R16 `(_ZN7cutlass13device_kernelIN5flash19enable_sm80_to_sm89INS1_16FlashAttnBwdSm80INS1_25CollectiveMainloopBwdSm80ILi2ELi2EN4cute5tupleIJNS5_1CILi64EEENS7_ILi128EEES8_EEENS_10bfloat16_tEfNS_4arch4Sm80ELb1ELb0ELb1ELb1ELb0ELb0ELb0ELb0ELi2ELi2ELi4ELi2ELb1EEENS1_24CollectiveEpilogueBwdGQAISA_fSD_Li256ELb1ELb0EEENS1_25SingleTileBwdLPTSchedulerILb1ELi128ELb0EEEEEEEEEvNT_6ParamsE) ;  /* 0xffff8db010007950 */ /* 0x000fea0003c3ffff */
        .type           $_ZN7cutlass13device_kernelIN5flash19enable_sm80_to_sm89INS1_16FlashAttnBwdSm80INS1_25CollectiveMainloopBwdSm80ILi2ELi2EN4cute5tupleIJNS5_1CILi64EEENS7_ILi128EEES8_EEENS_10bfloat16_tEfNS_4arch4Sm80ELb1ELb0ELb1ELb1ELb0ELb0ELb0ELb0ELi2ELi2ELi4ELi2ELb1EEENS1_24CollectiveEpilogueBwdGQAISA_fSD_Li256ELb1ELb0EEENS1_25SingleTileBwdLPTSchedulerILb1ELi128ELb0EEEEEEEEEvNT_6ParamsE$_ZN4cute3eso3ESOILb1ELb0EJNS_1CILi0EEEiiiEEC2ERKS3_RKiS8_S8_,@function
        .size           $_ZN7cutlass13device_kernelIN5flash19enable_sm80_to_sm89INS1_16FlashAttnBwdSm80INS1_25CollectiveMainloopBwdSm80ILi2ELi2EN4cute5tupleIJNS5_1CILi64EEENS7_ILi128EEES8_EEENS_10bfloat16_tEfNS_4arch4Sm80ELb1ELb0ELb1ELb1ELb0ELb0ELb0ELb0ELi2ELi2ELi4ELi2ELb1EEENS1_24CollectiveEpilogueBwdGQAISA_fSD_Li256ELb1ELb0EEENS1_25SingleTileBwdLPTSchedulerILb1ELi128ELb0EEEEEEEEEvNT_6ParamsE$_ZN4cute3eso3ESOILb1ELb0EJNS_1CILi0EEEiiiEEC2ERKS3_RKiS8_S8_,($_ZN7cutlass13device_kernelIN5flash19enable_sm80_to_sm89INS1_16FlashAttnBwdSm80INS1_25CollectiveMainloopBwdSm80ILi2ELi2EN4cute5tupleIJNS5_1CILi64EEENS7_ILi128EEES8_EEENS_10bfloat16_tEfNS_4arch4Sm80ELb1ELb0ELb1ELb1ELb0ELb0ELb0ELb0ELi2ELi2ELi4ELi2ELb1EEENS1_24CollectiveEpilogueBwdGQAISA_fSD_Li256ELb1ELb0EEENS1_25SingleTileBwdLPTSchedulerILb1ELi128ELb0EEEEEEEEEvNT_6ParamsE$_ZN4cute3eso3ESOILb1ELb0EJNS_5tupleIJNS2_IJNS_1CILi8EEENS3_ILi1EEEEEENS3_ILi2EEES5_EEENS2_IJNS2_IJS5_NS3_ILi0EEEEEElS9_EEEEEC2ERKS8_RKSB_ - $_ZN7cutlass13device_kernelIN5flash19enable_sm80_to_sm89INS1_16FlashAttnBwdSm80INS1_25CollectiveMainloopBwdSm80ILi2ELi2EN4cute5tupleIJNS5_1CILi64EEENS7_ILi128EEES8_EEENS_10bfloat16_tEfNS_4arch4Sm80ELb1ELb0ELb1ELb1ELb0ELb0ELb0ELb0ELi2ELi2ELi4ELi2ELb1EEENS1_24CollectiveEpilogueBwdGQAISA_fSD_Li256ELb1ELb0EEENS1_25SingleTileBwdLPTSchedulerILb1ELi128ELb0EEEEEEEEEvNT_6ParamsE$_ZN4cute3eso3ESOILb1ELb0EJNS_1CILi0EEEiiiEEC2ERKS3_RKiS8_S8_)
$_ZN7cutlass13device_kernelIN5flash19enable_sm80_to_sm89INS1_16FlashAttnBwdSm80INS1_25CollectiveMainloopBwdSm80ILi2ELi2EN4cute5tupleIJNS5_1CILi64EEENS7_ILi128EEES8_EEENS_10bfloat16_tEfNS_4arch4Sm80ELb1ELb0ELb1ELb1ELb0ELb0ELb0ELb0ELi2ELi2ELi4ELi2ELb1EEENS1_24CollectiveEpilogueBwdGQAISA_fSD_Li256ELb1ELb0EEENS1_25SingleTileBwdLPTSchedulerILb1ELi128ELb0EEEEEEEEEvNT_6ParamsE$_ZN4cute3eso3ESOILb1ELb0EJNS_1CILi0EEEiiiEEC2ERKS3_RKiS8_S8_:
        /* <DEDUP_REMOVED lines=9> */
[----:B------:R-:W-:Y:S05]  /*72e0*/  RET.REL.NODEC R16 `(_ZN7cutlass13device_kernelIN5flash19enable_sm80_to_sm89INS1_16FlashAttnBwdSm80INS1_25CollectiveMainloopBwdSm80ILi2ELi2EN4cute5tupleIJNS5_1CILi64EEENS7_ILi128EEES8_EEENS_10bfloat16_tEfNS_4arch4Sm80ELb1ELb0ELb1ELb1ELb0ELb0ELb0ELb0ELi2ELi2ELi4ELi2ELb1EEENS1_24CollectiveEpilogueBwdGQAISA_fSD_Li256ELb1ELb0EEENS1_25SingleTileBwdLPTSchedulerILb1ELi128ELb0EEEEEEEEEvNT_6ParamsE) ;  /* 0xffff8d1010007950 */ /* 0x000fea0003c3ffff */
        .type           $_ZN7cutlass13device_kernelIN5flash19enable_sm80_to_sm89INS1_16FlashAttnBwdSm80INS1_25CollectiveMainloopBwdSm80ILi2ELi2EN4cute5tupleIJNS5_1CILi64EEENS7_ILi128EEES8_EEENS_10bfloat16_tEfNS_4arch4Sm80ELb1ELb0ELb1ELb1ELb0ELb0ELb0ELb0ELi2ELi2ELi4ELi2ELb1EEENS1_24CollectiveEpilogueBwdGQAISA_fSD_Li256ELb1ELb0EEENS1_25SingleTileBwdLPTSchedulerILb1ELi128ELb0EEEEEEEEEvNT_6ParamsE$_ZN4cute3eso3ESOILb1ELb0EJNS_5tupleIJNS2_IJNS_1CILi8EEENS3_ILi1EEEEEENS3_ILi2EEES5_EEENS2_IJNS2_IJS5_NS3_ILi0EEEEEElS9_EEEEEC2ERKS8_RKSB_,@function
        .size           $_ZN7cutlass13device_kernelIN5flash19enable_sm80_to_sm89INS1_16FlashAttnBwdSm80INS1_25CollectiveMainloopBwdSm80ILi2ELi2EN4cute5tupleIJNS5_1CILi64EEENS7_ILi128EEES8_EEENS_10bfloat16_tEfNS_4arch4Sm80ELb1ELb0ELb1ELb1ELb0ELb0ELb0ELb0ELi2ELi2ELi4ELi2ELb1EEENS1_24CollectiveEpilogueBwdGQAISA_fSD_Li256ELb1ELb0EEENS1_25SingleTileBwdLPTSchedulerILb1ELi128ELb0EEEEEEEEEvNT_6ParamsE$_ZN4cute3eso3ESOILb1ELb0EJNS_5tupleIJNS2_IJNS_1CILi8EEENS3_ILi1EEEEEENS3_ILi2EEES5_EEENS2_IJNS2_IJS5_NS3_ILi0EEEEEElS9_EEEEEC2ERKS8_RKSB_,($_ZN7cutlass13device_kernelIN5flash19enable_sm80_to_sm89INS1_16FlashAttnBwdSm80INS1_25CollectiveMainloopBwdSm80ILi2ELi2EN4cute5tupleIJNS5_1CILi64EEENS7_ILi128EEES8_EEENS_10bfloat16_tEfNS_4arch4Sm80ELb1ELb0ELb1ELb1ELb0ELb0ELb0ELb0ELi2ELi2ELi4ELi2ELb1EEENS1_24CollectiveEpilogueBwdGQAISA_fSD_Li256ELb1ELb0EEENS1_25SingleTileBwdLPTSchedulerILb1ELi128ELb0EEEEEEEEEvNT_6ParamsE$_ZN4cute3eso3ESOILb1ELb0EJNS_5tupleIJNS_1CILi1EEENS3_ILi0EEEEEElS5_EEC2ERKS6_RKlRKS5_ - $_ZN7cutlass13device_kernelIN5flash19enable_sm80_to_sm89INS1_16FlashAttnBwdSm80INS1_25CollectiveMainloopBwdSm80ILi2ELi2EN4cute5tupleIJNS5_1CILi64EEENS7_ILi128EEES8_EEENS_10bfloat16_tEfNS_4arch4Sm80ELb1ELb0ELb1ELb1ELb0ELb0ELb0ELb0ELi2ELi2ELi4ELi2ELb1EEENS1_24CollectiveEpilogueBwdGQAISA_fSD_Li256ELb1ELb0EEENS1_25SingleTileBwdLPTSchedulerILb1ELi128ELb0EEEEEEEEEvNT_6ParamsE$_ZN4cute3eso3ESOILb1ELb0EJNS_5tupleIJNS2_IJNS_1CILi8EEENS3_ILi1EEEEEENS3_ILi2EEES5_EEENS2_IJNS2_IJS5_NS3_ILi0EEEEEElS9_EEEEEC2ERKS8_RKSB_)
$_ZN7cutlass13device_kernelIN5flash19enable_sm80_to_sm89INS1_16FlashAttnBwdSm80INS1_25CollectiveMainloopBwdSm80ILi2ELi2EN4cute5tupleIJNS5_1CILi64EEENS7_ILi128EEES8_EEENS_10bfloat16_tEfNS_4arch4Sm80ELb1ELb0ELb1ELb1ELb0ELb0ELb0ELb0ELi2ELi2ELi4ELi2ELb1EEENS1_24CollectiveEpilogueBwdGQAISA_fSD_Li256ELb1ELb0EEENS1_25SingleTileBwdLPTSchedulerILb1ELi128ELb0EEEEEEEEEvNT_6ParamsE$_ZN4cute3eso3ESOILb1ELb0EJNS_5tupleIJNS2_IJNS_1CILi8EEENS3_ILi1EEEEEENS3_ILi2EEES5_EEENS2_IJNS2_IJS5_NS3_ILi0EEEEEElS9_EEEEEC2ERKS8_RKSB_:
[----:B------:R-:W-:Y:S01]  /*72f0*/  IADD3 R7, R4, -c[0x0][0x20], RZ ;  /* 0x8000080004077a10 */ /* 0x000fe20007ffe0ff */
[----:B------:R-:W-:Y:S01]  /*7300*/  IMAD.MOV.U32 R128, RZ, RZ, R6 ;  /* 0x000000ffff807224 */ /* 0x000fe200078e0006 */
[----:B------:R-:W-:Y:S01]  /*7310*/  MOV R130, R10 ;  /* 0x0000000a00827202 */ /* 0x000fe20000000f00 */
[----:B------:R-:W-:Y:S01]  /*7320*/  IMAD.MOV.U32 R129, RZ, RZ, R9 ;  /* 0x000000ffff817224 */ /* 0x000fe200078e0009 */
[----:B------:R-:W-:-:S04]  /*7330*/  MOV R131, 0x0 ;  /* 0x0000000000837802 */ /* 0x000fc80000000f00 */
[----:B------:R1:W-:Y:S01]  /*7340*/  STL.64 [R7], R128 ;  /* 0x0000008007007387 */ /* 0x0003e20000100a00 */
[----:B------:R-:W-:Y:S05]  /*7350*/  RET.REL.NODEC R130 `(_ZN7cutlass13device_kernelIN5flash19enable_sm80_to_sm89INS1_16FlashAttnBwdSm80INS1_25CollectiveMainloopBwdSm80ILi2ELi2EN4cute5tupleIJNS5_1CILi64EEENS7_ILi128EEES8_EEENS_10bfloat16_tEfNS_4arch4Sm80ELb1ELb0ELb1ELb1ELb0ELb0ELb0ELb0ELi2ELi2ELi4ELi2ELb1EEENS1_24CollectiveEpilogueBwdGQAISA_fSD_Li256ELb1ELb0EEENS1_25SingleTileBwdLPTSchedulerILb1ELi128ELb0EEEEEEEEEvNT_6ParamsE) ;  /* 0xffff8ca082007950 */ /* 0x000fea0003c3ffff */
        .type           $_ZN7cutlass13device_kernelIN5flash19enable_sm80_to_sm89INS1_16FlashAttnBwdSm80INS1_25CollectiveMainloopBwdSm80ILi2ELi2EN4cute5tupleIJNS5_1CILi64EEENS7_ILi128EEES8_EEENS_10bfloat16_tEfNS_4arch4Sm80ELb1ELb0ELb1ELb1ELb0ELb0ELb0ELb0ELi2ELi2ELi4ELi2ELb1EEENS1_24CollectiveEpilogueBwdGQAISA_fSD_Li256ELb1ELb0EEENS1_25SingleTileBwdLPTSchedulerILb1ELi128ELb0EEEEEEEEEvNT_6ParamsE$_ZN4cute3eso3ESOILb1ELb0EJNS_5tupleIJNS_1CILi1EEENS3_ILi0EEEEEElS5_EEC2ERKS6_RKlRKS5_,@function
        .size           $_ZN7cutlass13device_kernelIN5flash19enable_sm80_to_sm89INS1_16FlashAttnBwdSm80INS1_25CollectiveMainloopBwdSm80ILi2ELi2EN4cute5tupleIJNS5_1CILi64EEENS7_ILi128EEES8_EEENS_10bfloat16_tEfNS_4arch4Sm80ELb1ELb0ELb1ELb1ELb0ELb0ELb0ELb0ELi2ELi2ELi4ELi2ELb1EEENS1_24CollectiveEpilogueBwdGQAISA_fSD_Li256ELb1ELb0EEENS1_25SingleTileBwdLPTSchedulerILb1ELi128ELb0EEEEEEEEEvNT_6ParamsE$_ZN4cute3eso3ESOILb1ELb0EJNS_5tupleIJNS_1CILi1EEENS3_ILi0EEEEEElS5_EEC2ERKS6_RKlRKS5_,($_ZN7cutlass13device_kernelIN5flash19enable_sm80_to_sm89INS1_16FlashAttnBwdSm80INS1_25CollectiveMainloopBwdSm80ILi2ELi2EN4cute5tupleIJNS5_1CILi64EEENS7_ILi128EEES8_EEENS_10bfloat16_tEfNS_4arch4Sm80ELb1ELb0ELb1ELb1ELb0ELb0ELb0ELb0ELi2ELi2ELi4ELi2ELb1EEENS1_24CollectiveEpilogueBwdGQAISA_fSD_Li256ELb1ELb0EEENS1_25SingleTileBwdLPTSchedulerILb1ELi128ELb0EEEEEEEEEvNT_6ParamsE$_ZN4cute3eso3ESOILb1ELb0EJNS_6LayoutINS_5tupleIJNS3_IJNS_1CILi1EEES5_EEEEEENS3_IJNS3_IJS5_NS4_ILi0EEEEEEEEEEENS_10ViewEngineINS_8gmem_ptrIPKN7cutlass9uint128_tEEEEEEEC2ERKSB_RKSJ_ - $_ZN7cutlass13device_kernelIN5flash19enable_sm80_to_sm89INS1_16FlashAttnBwdSm80INS1_25CollectiveMainloopBwdSm80ILi2ELi2EN4cute5tupleIJNS5_1CILi64EEENS7_ILi128EEES8_EEENS_10bfloat16_tEfNS_4arch4Sm80ELb1ELb0ELb1ELb1ELb0ELb0ELb0ELb0ELi2ELi2ELi4ELi2ELb1EEENS1_24CollectiveEpilogueBwdGQAISA_fSD_Li256ELb1ELb0EEENS1_25SingleTileBwdLPTSchedulerILb1ELi128ELb0EEEEEEEEEvNT_6ParamsE$_ZN4cute3eso3ESOILb1ELb0EJNS_5tupleIJNS_1CILi1EEENS3_ILi0EEEEEElS5_EEC2ERKS6_RKlRKS5_)
$_ZN7cutlass13device_kernelIN5flash19enable_sm80_to_sm89INS1_16FlashAttnBwdSm80INS1_25CollectiveMainloopBwdSm80ILi2ELi2EN4cute5tupleIJNS5_1CILi64EEENS7_ILi128EEES8_EEENS_10bfloat16_tEfNS_4arch4Sm80ELb1ELb0ELb1ELb1ELb0ELb0ELb0ELb0ELi2ELi2ELi4ELi2ELb1EEENS1_24CollectiveEpilogueBwdGQAISA_fSD_Li256ELb1ELb0EEENS1_25SingleTileBwdLPTSchedulerILb1ELi128ELb0EEEEEEEEEvNT_6ParamsE$_ZN4cute3eso3ESOILb1ELb0EJNS_5tupleIJNS_1CILi1EEENS3_ILi0EEEEEElS5_EEC2ERKS6_RKlRKS5_:
[----:B------:R-:W-:Y:S01]  /*7360*/  IADD3 R7, R7, -c[0x0][0x20], RZ ;  /* 0x8000080007077a10 */ /* 0x000fe20007ffe0ff */
[----:B------:R-:W-:Y:S01]  /*7370*/  IMAD.MOV.U32 R128, RZ, RZ, R6 ;  /* 0x000000ffff807224 */ /* 0x000fe200078e0006 */
[----:B------:R-:W-:Y:S01]  /*7380*/  MOV R130, R10 ;  /* 0x0000000a00827202 */ /* 0x000fe20000000f00 */
[----:B------:R-:W-:Y:S01]  /*7390*/  IMAD.MOV.U32 R129, RZ, RZ, R9 ;  /* 0x000000ffff817224 */ /* 0x000fe200078e0009 */
[----:B------:R-:W-:-:S04]  /*73a0*/  MOV R131, 0x0 ;  /* 0x0000000000837802 */ /* 0x000fc80000000f00 */
[----:B------:R1:W-:Y:S01]  /*73b0*/  STL.64 [R7], R128 ;  /* 0x0000008007007387 */ /* 0x0003e20000100a00 */
[----:B------:R-:W-:Y:S05]  /*73c0*/  RET.REL.NODEC R130 `(_ZN7cutlass13device_kernelIN5flash19enable_sm80_to_sm89INS1_16FlashAttnBwdSm80INS1_25CollectiveMainloopBwdSm80ILi2ELi2EN4cute5tupleIJNS5_1CILi64EEENS7_ILi128EEES8_EEENS_10bfloat16_tEfNS_4arch4Sm80ELb1ELb0ELb1ELb1ELb0ELb0ELb0ELb0ELi2ELi2ELi4ELi2ELb1EEENS1_24CollectiveEpilogueBwdGQAISA_fSD_Li256ELb1ELb0EEENS1_25SingleTileBwdLPTSchedulerILb1ELi128ELb0EEEEEEEEEvNT_6ParamsE) ;  /* 0xffff8c3082007950 */ /* 0x000fea0003c3ffff */
        .type           $_ZN7cutlass13device_kernelIN5flash19enable_sm80_to_sm89INS1_16FlashAttnBwdSm80INS1_25CollectiveMainloopBwdSm80ILi2ELi2EN4cute5tupleIJNS5_1CILi64EEENS7_ILi128EEES8_EEENS_10bfloat16_tEfNS_4arch4Sm80ELb1ELb0ELb1ELb1ELb0ELb0ELb0ELb0ELi2ELi2ELi4ELi2ELb1EEENS1_24CollectiveEpilogueBwdGQAISA_fSD_Li256ELb1ELb0EEENS1_25SingleTileBwdLPTSchedulerILb1ELi128ELb0EEEEEEEEEvNT_6ParamsE$_ZN4cute3eso3ESOILb1ELb0EJNS_6LayoutINS_5tupleIJNS3_IJNS_1CILi1EEES5_EEEEEENS3_IJNS3_IJS5_NS4_ILi0EEEEEEEEEEENS_10ViewEngineINS_8gmem_ptrIPKN7cutlass9uint128_tEEEEEEEC2ERKSB_RKSJ_,@function
        .size           $_ZN7cutlass13device_kernelIN5flash19enable_sm80_to_sm89INS1_16FlashAttnBwdSm80INS1_25CollectiveMainloopBwdSm80ILi2ELi2EN4cute5tupleIJNS5_1CILi64EEENS7_ILi128EEES8_EEENS_10bfloat16_tEfNS_4arch4Sm80ELb1ELb0ELb1ELb1ELb0ELb0ELb0ELb0ELi2ELi2ELi4ELi2ELb1EEENS1_24CollectiveEpilogueBwdGQAISA_fSD_Li256ELb1ELb0EEENS1_25SingleTileBwdLPTSchedulerILb1ELi128ELb0EEEEEEEEEvNT_6ParamsE$_ZN4cute3eso3ESOILb1ELb0EJNS_6LayoutINS_5tupleIJNS3_IJNS_1CILi1EEES5_EEEEEENS3_IJNS3_IJS5_NS4_ILi0EEEEEEEEEEENS_10ViewEngineINS_8gmem_ptrIPKN7cutlass9uint128_tEEEEEEEC2ERKSB_RKSJ_,($_ZN7cutlass13device_kernelIN5flash19enable_sm80_to_sm89INS1_16FlashAttnBwdSm80INS1_25CollectiveMainloopBwdSm80ILi2ELi2EN4cute5tupleIJNS5_1CILi64EEENS7_ILi128EEES8_EEENS_10bfloat16_tEfNS_4arch4Sm80ELb1ELb0ELb1ELb1ELb0ELb0ELb0ELb0ELi2ELi2ELi4ELi2ELb1EEENS1_24CollectiveEpilogueBwdGQAISA_fSD_Li256ELb1ELb0EEENS1_25SingleTileBwdLPTSchedulerILb1ELi128ELb0EEEEEEEEEvNT_6ParamsE$_ZN4cute3eso3ESOILb1ELb0EJNS_6LayoutINS_5tupleIJNS3_IJNS_1CILi1EEES5_EEEEEENS3_IJNS3_IJS5_NS4_ILi0EEEEEEEEEEENS_10ViewEngineINS_8smem_ptrIPN7cutlass9uint128_tEEEEEEEC2ERKSB_RKSI_ - $_ZN7cutlass13device_kernelIN5flash19enable_sm80_to_sm89INS1_16FlashAttnBwdSm80INS1_25CollectiveMainloopBwdSm80ILi2ELi2EN4cute5tupleIJNS5_1CILi64EEENS7_ILi128EEES8_EEENS_10bfloat16_tEfNS_4arch4Sm80ELb1ELb0ELb1ELb1ELb0ELb0ELb0ELb0ELi2ELi2ELi4ELi2ELb1EEENS1_24CollectiveEpilogueBwdGQAISA_fSD_Li256ELb1ELb0EEENS1_25SingleTileBwdLPTSchedulerILb1ELi128ELb0EEEEEEEEEvNT_6ParamsE$_ZN4cute3eso3ESOILb1ELb0EJNS_6LayoutINS_5tupleIJNS3_IJNS_1CILi1EEES5_EEEEEENS3_IJNS3_IJS5_NS4_ILi0EEEEEEEEEEENS_10ViewEngineINS_8gmem_ptrIPKN7cutlass9uint128_tEEEEEEEC2ERKSB_RKSJ_)
$_ZN7cutlass13device_kernelIN5flash19enable_sm80_to_sm89INS1_16FlashAttnBwdSm80INS1_25CollectiveMainloopBwdSm80ILi2ELi2EN4cute5tupleIJNS5_1CILi64EEENS7_ILi128EEES8_EEENS_10bfloat16_tEfNS_4arch4Sm80ELb1ELb0ELb1ELb1ELb0ELb0ELb0ELb0ELi2ELi2ELi4ELi2ELb1EEENS1_24CollectiveEpilogueBwdGQAISA_fSD_Li256ELb1ELb0EEENS1_25SingleTileBwdLPTSchedulerILb1ELi128ELb0EEEEEEEEEvNT_6ParamsE$_ZN4cute3eso3ESOILb1ELb0EJNS_6LayoutINS_5tupleIJNS3_IJNS_1CILi1EEES5_EEEEEENS3_IJNS3_IJS5_NS4_ILi0EEEEEEEEEEENS_10ViewEngineINS_8gmem_ptrIPKN7cutlass9uint128_tEEEEEEEC2ERKSB_RKSJ_:
[----:B------:R-:W-:Y:S01]  /*73d0*/  IADD3 R10, R4, -c[0x0][0x20], RZ ;  /* 0x80000800040a7a10 */ /* 0x000fe20007ffe0ff */
[----:B------:R-:W-:Y:S01]  /*73e0*/  IMAD.MOV.U32 R128, RZ, RZ, R16 ;  /* 0x000000ffff807224 */ /* 0x000fe200078e0010 */
[----:B------:R-:W-:-:S03]  /*73f0*/  MOV R129, 0x0 ;  /* 0x0000000000817802 */ /* 0x000fc60000000f00 */
[----:B------:R1:W-:Y:S01]  /*7400*/  STL.64 [R10], R6 ;  /* 0x000000060a007387 */ /* 0x0003e20000100a00 */
[----:B------:R-:W-:Y:S05]  /*7410*/  RET.REL.NODEC R128 `(_ZN7cutlass13device_kernelIN5flash19enable_sm80_to_sm89INS1_16FlashAttnBwdSm80INS1_25CollectiveMainloopBwdSm80ILi2ELi2EN4cute5tupleIJNS5_1CILi64EEENS7_ILi128EEES8_EEENS_10bfloat16_tEfNS_4arch4Sm80ELb1ELb0ELb1ELb1ELb0ELb0ELb0ELb0ELi2ELi2ELi4ELi2ELb1EEENS1_24CollectiveEpilogueBwdGQAISA_fSD_Li256ELb1ELb0EEENS1_25SingleTileBwdLPTSchedulerILb1ELi128ELb0EEEEEEEEEvNT_6ParamsE) ;  /* 0xffff8be080007950 */ /* 0x000fea0003c3ffff */
        .type           $_ZN7cutlass13device_kernelIN5flash19enable_sm80_to_sm89INS1_16FlashAttnBwdSm80INS1_25CollectiveMainloopBwdSm80ILi2ELi2EN4cute5tupleIJNS5_1CILi64EEENS7_ILi128EEES8_EEENS_10bfloat16_tEfNS_4arch4Sm80ELb1ELb0ELb1ELb1ELb0ELb0ELb0ELb0ELi2ELi2ELi4ELi2ELb1EEENS1_24CollectiveEpilogueBwdGQAISA_fSD_Li256ELb1ELb0EEENS1_25SingleTileBwdLPTSchedulerILb1ELi128ELb0EEEEEEEEEvNT_6ParamsE$_ZN4cute3eso3ESOILb1ELb0EJNS_6LayoutINS_5tupleIJNS3_IJNS_1CILi1EEES5_EEEEEENS3_IJNS3_IJS5_NS4_ILi0EEEEEEEEEEENS_10ViewEngineINS_8smem_ptrIPN7cutlass9uint128_tEEEEEEEC2ERKSB_RKSI_,@function
        .size           $_ZN7cutlass13device_kernelIN5flash19enable_sm80_to_sm89INS1_16FlashAttnBwdSm80INS1_25CollectiveMainloopBwdSm80ILi2ELi2EN4cute5tupleIJNS5_1CILi64EEENS7_ILi128EEES8_EEENS_10bfloat16_tEfNS_4arch4Sm80ELb1ELb0ELb1ELb1ELb0ELb0ELb0ELb0ELi2ELi2ELi4ELi2ELb1EEENS1_24CollectiveEpilogueBwdGQAISA_fSD_Li256ELb1ELb0EEENS1_25SingleTileBwdLPTSchedulerILb1ELi128ELb0EEEEEEEEEvNT_6ParamsE$_ZN4cute3eso3ESOILb1ELb0EJNS_6LayoutINS_5tupleIJNS3_IJNS_1CILi1EEES5_EEEEEENS3_IJNS3_IJS5_NS4_ILi0EEEEEEEEEEENS_10ViewEngineINS_8smem_ptrIPN7cutlass9uint128_tEEEEEEEC2ERKSB_RKSI_,($_ZN7cutlass13device_kernelIN5flash19enable_sm80_to_sm89INS1_16FlashAttnBwdSm80INS1_25CollectiveMainloopBwdSm80ILi2ELi2EN4cute5tupleIJNS5_1CILi64EEENS7_ILi128EEES8_EEENS_10bfloat16_tEfNS_4arch4Sm80ELb1ELb0ELb1ELb1ELb0ELb0ELb0ELb0ELi2ELi2ELi4ELi2ELb1EEENS1_24CollectiveEpilogueBwdGQAISA_fSD_Li256ELb1ELb0EEENS1_25SingleTileBwdLPTSchedulerILb1ELi128ELb0EEEEEEEEEvNT_6ParamsE$_ZN4cute3eso3ESOILb1ELb0EJNS_6LayoutINS_5tupleIJNS3_IJNS_1CILi4EEENS4_ILi1EEEEEEEEENS3_IJNS3_IJS6_NS4_ILi0EEEEEEEEEEENS_10ViewEngineINS_8gmem_ptrIPKfEEEEEEC2ERKSC_RKSI_ - $_ZN7cutlass13device_kernelIN5flash19enable_sm80_to_sm89INS1_16FlashAttnBwdSm80INS1_25CollectiveMainloopBwdSm80ILi2ELi2EN4cute5tupleIJNS5_1CILi64EEENS7_ILi128EEES8_EEENS_10bfloat16_tEfNS_4arch4Sm80ELb1ELb0ELb1ELb1ELb0ELb0ELb0ELb0ELi2ELi2ELi4ELi2ELb1EEENS1_24CollectiveEpilogueBwdGQAISA_fSD_Li256ELb1ELb0EEENS1_25SingleTileBwdLPTSchedulerILb1ELi128ELb0EEEEEEEEEvNT_6ParamsE$_ZN4cute3eso3ESOILb1ELb0EJNS_6LayoutINS_5tupleIJNS3_IJNS_1CILi1EEES5_EEEEEENS3_IJNS3_IJS5_NS4_ILi0EEEEEEEEEEENS_10ViewEngineINS_8smem_ptrIPN7cutlass9uint128_tEEEEEEEC2ERKSB_RKSI_)
$_ZN7cutlass13device_kernelIN5flash19enable_sm80_to_sm89INS1_16FlashAttnBwdSm80INS1_25CollectiveMainloopBwdSm80ILi2ELi2EN4cute5tupleIJNS5_1CILi64EEENS7_ILi128EEES8_EEENS_10bfloat16_tEfNS_4arch4Sm80ELb1ELb0ELb1ELb1ELb0ELb0ELb0ELb0ELi2ELi2ELi4ELi2ELb1EEENS1_24CollectiveEpilogueBwdGQAISA_fSD_Li256ELb1ELb0EEENS1_25SingleTileBwdLPTSchedulerILb1ELi128ELb0EEEEEEEEEvNT_6ParamsE$_ZN4cute3eso3ESOILb1ELb0EJNS_6LayoutINS_5tupleIJNS3_IJNS_1CILi1EEES5_EEEEEENS3_IJNS3_IJS5_NS4_ILi0EEEEEEEEEEENS_10ViewEngineINS_8smem_ptrIPN7cutlass9uint128_tEEEEEEEC2ERKSB_RKSI_:
[----:B------:R-:W-:Y:S02]  /*7420*/  IADD3 R8, R4, -c[0x0][0x20], RZ ;  /* 0x8000080004087a10 */ /* 0x000fe40007ffe0ff */
[----:B------:R-:W-:-:S03]  /*7430*/  MOV R11, 0x0 ;  /* 0x00000000000b7802 */ /* 0x000fc60000000f00 */
[----:B------:R1:W-:Y:S01]  /*7440*/  STL.64 [R8], R6 ;  /* 0x0000000608007387 */ /* 0x0003e20000100a00 */
[----:B------:R-:W-:Y:S05]  /*7450*/  RET.REL.NODEC R10 `(_ZN7cutlass13device_kernelIN5flash19enable_sm80_to_sm89INS1_16FlashAttnBwdSm80INS1_25CollectiveMainloopBwdSm80ILi2ELi2EN4cute5tupleIJNS5_1CILi64EEENS7_ILi128EEES8_EEENS_10bfloat16_tEfNS_4arch4Sm80ELb1ELb0ELb1ELb1ELb0ELb0ELb0ELb0ELi2ELi2ELi4ELi2ELb1EEENS1_24CollectiveEpilogueBwdGQAISA_fSD_Li256ELb1ELb0EEENS1_25SingleTileBwdLPTSchedulerILb1ELi128ELb0EEEEEEEEEvNT_6ParamsE) ;  /* 0xffff8ba00a007950 */ /* 0x000fea0003c3ffff */
        .type           $_ZN7cutlass13device_kernelIN5flash19enable_sm80_to_sm89INS1_16FlashAttnBwdSm80INS1_25CollectiveMainloopBwdSm80ILi2ELi2EN4cute5tupleIJNS5_1CILi64EEENS7_ILi128EEES8_EEENS_10bfloat16_tEfNS_4arch4Sm80ELb1ELb0ELb1ELb1ELb0ELb0ELb0ELb0ELi2ELi2ELi4ELi2ELb1EEENS1_24CollectiveEpilogueBwdGQAISA_fSD_Li256ELb1ELb0EEENS1_25SingleTileBwdLPTSchedulerILb1ELi128ELb0EEEEEEEEEvNT_6ParamsE$_ZN4cute3eso3ESOILb1ELb0EJNS_6LayoutINS_5tupleIJNS3_IJNS_1CILi4EEENS4_ILi1EEEEEEEEENS3_IJNS3_IJS6_NS4_ILi0EEEEEEEEEEENS_10ViewEngineINS_8gmem_ptrIPKfEEEEEEC2ERKSC_RKSI_,@function
        .size           $_ZN7cutlass13device_kernelIN5flash19enable_sm80_to_sm89INS1_16FlashAttnBwdSm80INS1_25CollectiveMainloopBwdSm80ILi2ELi2EN4cute5tupleIJNS5_1CILi64EEENS7_ILi128EEES8_EEENS_10bfloat16_tEfNS_4arch4Sm80ELb1ELb0ELb1ELb1ELb0ELb0ELb0ELb0ELi2ELi2ELi4ELi2ELb1EEENS1_24CollectiveEpilogueBwdGQAISA_fSD_Li256ELb1ELb0EEENS1_25SingleTileBwdLPTSchedulerILb1ELi128ELb0EEEEEEEEEvNT_6ParamsE$_ZN4cute3eso3ESOILb1ELb0EJNS_6LayoutINS_5tupleIJNS3_IJNS_1CILi4EEENS4_ILi1EEEEEEEEENS3_IJNS3_IJS6_NS4_ILi0EEEEEEEEEEENS_10ViewEngineINS_8gmem_ptrIPKfEEEEEEC2ERKSC_RKSI_,($_ZN7cutlass13device_kernelIN5flash19enable_sm80_to_sm89INS1_16FlashAttnBwdSm80INS1_25CollectiveMainloopBwdSm80ILi2ELi2EN4cute5tupleIJNS5_1CILi64EEENS7_ILi128EEES8_EEENS_10bfloat16_tEfNS_4arch4Sm80ELb1ELb0ELb1ELb1ELb0ELb0ELb0ELb0ELi2ELi2ELi4ELi2ELb1EEENS1_24CollectiveEpilogueBwdGQAISA_fSD_Li256ELb1ELb0EEENS1_25SingleTileBwdLPTSchedulerILb1ELi128ELb0EEEEEEEEEvNT_6ParamsE$_ZN4cute3eso3ESOILb1ELb0EJNS_6LayoutINS_5tupleIJNS3_IJNS_1CILi4EEENS4_ILi1EEEEEEEEENS3_IJNS3_IJS6_NS4_ILi0EEEEEEEEEEENS_10ViewEngineINS_8smem_ptrIPfEEEEEEC2ERKSC_RKSH_ - $_ZN7cutlass13device_kernelIN5flash19enable_sm80_to_sm89INS1_16FlashAttnBwdSm80INS1_25CollectiveMainloopBwdSm80ILi2ELi2EN4cute5tupleIJNS5_1CILi64EEENS7_ILi128EEES8_EEENS_10bfloat16_tEfNS_4arch4Sm80ELb1ELb0ELb1ELb1ELb0ELb0ELb0ELb0ELi2ELi2ELi4ELi2ELb1EEENS1_24CollectiveEpilogueBwdGQAISA_fSD_Li256ELb1ELb0EEENS1_25SingleTileBwdLPTSchedulerILb1ELi128ELb0EEEEEEEEEvNT_6ParamsE$_ZN4cute3eso3ESOILb1ELb0EJNS_6LayoutINS_5tupleIJNS3_IJNS_1CILi4EEENS4_ILi1EEEEEEEEENS3_IJNS3_IJS6_NS4_ILi0EEEEEEEEEEENS_10ViewEngineINS_8gmem_ptrIPKfEEEEEEC2ERKSC_RKSI_)
$_ZN7cutlass13device_kernelIN5flash19enable_sm80_to_sm89INS1_16FlashAttnBwdSm80INS1_25CollectiveMainloopBwdSm80ILi2ELi2EN4cute5tupleIJNS5_1CILi64EEENS7_ILi128EEES8_EEENS_10bfloat16_tEfNS_4arch4Sm80ELb1ELb0ELb1ELb1ELb0ELb0ELb0ELb0ELi2ELi2ELi4ELi2ELb1EEENS1_24CollectiveEpilogueBwdGQAISA_fSD_Li256ELb1ELb0EEENS1_25SingleTileBwdLPTSchedulerILb1ELi128ELb0EEEEEEEEEvNT_6ParamsE$_ZN4cute3eso3ESOILb1ELb0EJNS_6LayoutINS_5tupleIJNS3_IJNS_1CILi4EEENS4_ILi1EEEEEEEEENS3_IJNS3_IJS6_NS4_ILi0EEEEEEEEEEENS_10ViewEngineINS_8gmem_ptrIPKfEEEEEEC2ERKSC_RKSI_:
[----:B------:R-:W-:Y:S02]  /*7460*/  IADD3 R10, R13, -c[0x0][0x20], RZ ;  /* 0x800008000d0a7a10 */ /* 0x000fe40007ffe0ff */
[----:B------:R-:W-:-:S03]  /*7470*/  MOV R17, 0x0 ;  /* 0x0000000000117802 */ /* 0x000fc60000000f00 */
[----:B------:R1:W-:Y:S01]  /*7480*/  STL.64 [R10], R6 ;  /* 0x000000060a007387 */ /* 0x0003e20000100a00 */
[----:B------:R-:W-:Y:S05]  /*7490*/  RET.REL.NODEC R16 `(_ZN7cutlass13device_kernelIN5flash19enable_sm80_to_sm89INS1_16FlashAttnBwdSm80INS1_25CollectiveMainloopBwdSm80ILi2ELi2EN4cute5tupleIJNS5_1CILi64EEENS7_ILi128EEES8_EEENS_10bfloat16_tEfNS_4arch4Sm80ELb1ELb0ELb1ELb1ELb0ELb0ELb0ELb0ELi2ELi2ELi4ELi2ELb1EEENS1_24CollectiveEpilogueBwdGQAISA_fSD_Li256ELb1ELb0EEENS1_25SingleTileBwdLPTSchedulerILb1ELi128ELb0EEEEEEEEEvNT_6ParamsE) ;  /* 0xffff8b6010007950 */ /* 0x000fea0003c3ffff */
        .type           $_ZN7cutlass13device_kernelIN5flash19enable_sm80_to_sm89INS1_16FlashAttnBwdSm80INS1_25CollectiveMainloopBwdSm80ILi2ELi2EN4cute5tupleIJNS5_1CILi64EEENS7_ILi128EEES8_EEENS_10bfloat16_tEfNS_4arch4Sm80ELb1ELb0ELb1ELb1ELb0ELb0ELb0ELb0ELi2ELi2ELi4ELi2ELb1EEENS1_24CollectiveEpilogueBwdGQAISA_fSD_Li256ELb1ELb0EEENS1_25SingleTileBwdLPTSchedulerILb1ELi128ELb0EEEEEEEEEvNT_6ParamsE$_ZN4cute3eso3ESOILb1ELb0EJNS_6LayoutINS_5tupleIJNS3_IJNS_1CILi4EEENS4_ILi1EEEEEEEEENS3_IJNS3_IJS6_NS4_ILi0EEEEEEEEEEENS_10ViewEngineINS_8smem_ptrIPfEEEEEEC2ERKSC_RKSH_,@function
        .size           $_ZN7cutlass13device_kernelIN5flash19enable_sm80_to_sm89INS1_16FlashAttnBwdSm80INS1_25CollectiveMainloopBwdSm80ILi2ELi2EN4cute5tupleIJNS5_1CILi64EEENS7_ILi128EEES8_EEENS_10bfloat16_tEfNS_4arch4Sm80ELb1ELb0ELb1ELb1ELb0ELb0ELb0ELb0ELi2ELi2ELi4ELi2ELb1EEENS1_24CollectiveEpilogueBwdGQAISA_fSD_Li256ELb1ELb0EEENS1_25SingleTileBwdLPTSchedulerILb1ELi128ELb0EEEEEEEEEvNT_6ParamsE$_ZN4cute3eso3ESOILb1ELb0EJNS_6LayoutINS_5tupleIJNS3_IJNS_1CILi4EEENS4_ILi1EEEEEEEEENS3_IJNS3_IJS6_NS4_ILi0EEEEEEEEEEENS_10ViewEngineINS_8smem_ptrIPfEEEEEEC2ERKSC_RKSH_,($_ZN7cutlass13device_kernelIN5flash19enable_sm80_to_sm89INS1_16FlashAttnBwdSm80INS1_25CollectiveMainloopBwdSm80ILi2ELi2EN4cute5tupleIJNS5_1CILi64EEENS7_ILi128EEES8_EEENS_10bfloat16_tEfNS_4arch4Sm80ELb1ELb0ELb1ELb1ELb0ELb0ELb0ELb0ELi2ELi2ELi4ELi2ELb1EEENS1_24CollectiveEpilogueBwdGQAISA_fSD_Li256ELb1ELb0EEENS1_25SingleTileBwdLPTSchedulerILb1ELi128ELb0EEEEEEEEEvNT_6ParamsE$_ZN4cute3eso3ESOILb1ELb0EJNS_6LayoutINS_5tupleIJNS3_IJNS_1CILi4EEENS4_ILi1EEEEEES6_EEENS3_IJNS3_IJS6_NS4_ILi0EEEEEES9_EEEEENS_10ViewEngineINS_8gmem_ptrIPKfEEEEEEC2ERKSC_RKSI_ - $_ZN7cutlass13device_kernelIN5flash19enable_sm80_to_sm89INS1_16FlashAttnBwdSm80INS1_25CollectiveMainloopBwdSm80ILi2ELi2EN4cute5tupleIJNS5_1CILi64EEENS7_ILi128EEES8_EEENS_10bfloat16_tEfNS_4arch4Sm80ELb1ELb0ELb1ELb1ELb0ELb0ELb0ELb0ELi2ELi2ELi4ELi2ELb1EEENS1_24CollectiveEpilogueBwdGQAISA_fSD_Li256ELb1ELb0EEENS1_25SingleTileBwdLPTSchedulerILb1ELi128ELb0EEEEEEEEEvNT_6ParamsE$_ZN4cute3eso3ESOILb1ELb0EJNS_6LayoutINS_5tupleIJNS3_IJNS_1CILi4EEENS4_ILi1EEEEEEEEENS3_IJNS3_IJS6_NS4_ILi0EEEEEEEEEEENS_10ViewEngineINS_8smem_ptrIPfEEEEEEC2ERKSC_RKSH_)
$_ZN7cutlass13device_kernelIN5flash19enable_sm80_to_sm89INS1_16FlashAttnBwdSm80INS1_25CollectiveMainloopBwdSm80ILi2ELi2EN4cute5tupleIJNS5_1CILi64EEENS7_ILi128EEES8_EEENS_10bfloat16_tEfNS_4arch4Sm80ELb1ELb0ELb1ELb1ELb0ELb0ELb0ELb0ELi2ELi2ELi4ELi2ELb1EEENS1_24CollectiveEpilogueBwdGQAISA_fSD_Li256ELb1ELb0EEENS1_25SingleTileBwdLPTSchedulerILb1ELi128ELb0EEEEEEEEEvNT_6ParamsE$_ZN4cute3eso3ESOILb1ELb0EJNS_6LayoutINS_5tupleIJNS3_IJNS_1CILi4EEENS4_ILi1EEEEEEEEENS3_IJNS3_IJS6_NS4_ILi0EEEEEEEEEEENS_10ViewEngineINS_8smem_ptrIPfEEEEEEC2ERKSC_RKSH_:
[----:B------:R-:W-:Y:S02]  /*74a0*/  IADD3 R8, R13, -c[0x0][0x20], RZ ;  /* 0x800008000d087a10 */ /* 0x000fe40007ffe0ff */
[----:B------:R-:W-:-:S03]  /*74b0*/  MOV R17, 0x0 ;  /* 0x0000000000117802 */ /* 0x000fc60000000f00 */
[----:B------:R1:W-:Y:S01]  /*74c0*/  STL.64 [R8], R6 ;  /* 0x0000000608007387 */ /* 0x0003e20000100a00 */
[----:B------:R-:W-:Y:S05]  /*74d0*/  RET.REL.NODEC R16 `(_ZN7cutlass13device_kernelIN5flash19enable_sm80_to_sm89INS1_16FlashAttnBwdSm80INS1_25CollectiveMainloopBwdSm80ILi2ELi2EN4cute5tupleIJNS5_1CILi64EEENS7_ILi128EEES8_EEENS_10bfloat16_tEfNS_4arch4Sm80ELb1ELb0ELb1ELb1ELb0ELb0ELb0ELb0ELi2ELi2ELi4ELi2ELb1EEENS1_24CollectiveEpilogueBwdGQAISA_fSD_Li256ELb1ELb0EEENS1_25SingleTileBwdLPTSchedulerILb1ELi128ELb0EEEEEEEEEvNT_6ParamsE) ;  /* 0xffff8b2010007950 */ /* 0x000fea0003c3ffff */
        .type           $_ZN7cutlass13device_kernelIN5flash19enable_sm80_to_sm89INS1_16FlashAttnBwdSm80INS1_25CollectiveMainloopBwdSm80ILi2ELi2EN4cute5tupleIJNS5_1CILi64EEENS7_ILi128EEES8_EEENS_10bfloat16_tEfNS_4arch4Sm80ELb1ELb0ELb1ELb1ELb0ELb0ELb0ELb0ELi2ELi2ELi4ELi2ELb1EEENS1_24CollectiveEpilogueBwdGQAISA_fSD_Li256ELb1ELb0EEENS1_25SingleTileBwdLPTSchedulerILb1ELi128ELb0EEEEEEEEEvNT_6ParamsE$_ZN4cute3eso3ESOILb1ELb0EJNS_6LayoutINS_5tupleIJNS3_IJNS_1CILi4EEENS4_ILi1EEEEEES6_EEENS3_IJNS3_IJS6_NS4_ILi0EEEEEES9_EEEEENS_10ViewEngineINS_8gmem_ptrIPKfEEEEEEC2ERKSC_RKSI_,@function
        .size           $_ZN7cutlass13device_kernelIN5flash19enable_sm80_to_sm89INS1_16FlashAttnBwdSm80INS1_25CollectiveMainloopBwdSm80ILi2ELi2EN4cute5tupleIJNS5_1CILi64EEENS7_ILi128EEES8_EEENS_10bfloat16_tEfNS_4arch4Sm80ELb1ELb0ELb1ELb1ELb0ELb0ELb0ELb0ELi2ELi2ELi4ELi2ELb1EEENS1_24CollectiveEpilogueBwdGQAISA_fSD_Li256ELb1ELb0EEENS1_25SingleTileBwdLPTSchedulerILb1ELi128ELb0EEEEEEEEEvNT_6ParamsE$_ZN4cute3eso3ESOILb1ELb0EJNS_6LayoutINS_5tupleIJNS3_IJNS_1CILi4EEENS4_ILi1EEEEEES6_EEENS3_IJNS3_IJS6_NS4_ILi0EEEEEES9_EEEEENS_10ViewEngineINS_8gmem_ptrIPKfEEEEEEC2ERKSC_RKSI_,($_ZN7cutlass13device_kernelIN5flash19enable_sm80_to_sm89INS1_16FlashAttnBwdSm80INS1_25CollectiveMainloopBwdSm80ILi2ELi2EN4cute5tupleIJNS5_1CILi64EEENS7_ILi128EEES8_EEENS_10bfloat16_tEfNS_4arch4Sm80ELb1ELb0ELb1ELb1ELb0ELb0ELb0ELb0ELi2ELi2ELi4ELi2ELb1EEENS1_24CollectiveEpilogueBwdGQAISA_fSD_Li256ELb1ELb0EEENS1_25SingleTileBwdLPTSchedulerILb1ELi128ELb0EEEEEEEEEvNT_6ParamsE$_ZN4cute3eso3ESOILb1ELb0EJNS_6LayoutINS_5tupleIJNS3_IJNS_1CILi4EEENS4_ILi1EEEEEES6_EEENS3_IJNS3_IJS6_NS4_ILi0EEEEEES9_EEEEENS_10ViewEngineINS_8smem_ptrIPfEEEEEEC2ERKSC_RKSH_ - $_ZN7cutlass13device_kernelIN5flash19enable_sm80_to_sm89INS1_16FlashAttnBwdSm80INS1_25CollectiveMainloopBwdSm80ILi2ELi2EN4cute5tupleIJNS5_1CILi64EEENS7_ILi128EEES8_EEENS_10bfloat16_tEfNS_4arch4Sm80ELb1ELb0ELb1ELb1ELb0ELb0ELb0ELb0ELi2ELi2ELi4ELi2ELb1EEENS1_24CollectiveEpilogueBwdGQAISA_fSD_Li256ELb1ELb0EEENS1_25SingleTileBwdLPTSchedulerILb1ELi128ELb0EEEEEEEEEvNT_6ParamsE$_ZN4cute3eso3ESOILb1ELb0EJNS_6LayoutINS_5tupleIJNS3_IJNS_1CILi4EEENS4_ILi1EEEEEES6_EEENS3_IJNS3_IJS6_NS4_ILi0EEEEEES9_EEEEENS_10ViewEngineINS_8gmem_ptrIPKfEEEEEEC2ERKSC_RKSI_)
$_ZN7cutlass13device_kernelIN5flash19enable_sm80_to_sm89INS1_16FlashAttnBwdSm80INS1_25CollectiveMainloopBwdSm80ILi2ELi2EN4cute5tupleIJNS5_1CILi64EEENS7_ILi128EEES8_EEENS_10bfloat16_tEfNS_4arch4Sm80ELb1ELb0ELb1ELb1ELb0ELb0ELb0ELb0ELi2ELi2ELi4ELi2ELb1EEENS1_24CollectiveEpilogueBwdGQAISA_fSD_Li256ELb1ELb0EEENS1_25SingleTileBwdLPTSchedulerILb1ELi128ELb0EEEEEEEEEvNT_6ParamsE$_ZN4cute3eso3ESOILb1ELb0EJNS_6LayoutINS_5tupleIJNS3_IJNS_1CILi4EEENS4_ILi1EEEEEES6_EEENS3_IJNS3_IJS6_NS4_ILi0EEEEEES9_EEEEENS_10ViewEngineINS_8gmem_ptrIPKfEEEEEEC2ERKSC_RKSI_:
[----:B------:R-:W-:Y:S02]  /*74e0*/  IADD3 R8, R4, -c[0x0][0x20], RZ ;  /* 0x8000080004087a10 */ /* 0x000fe40007ffe0ff */
[----:B------:R-:W-:-:S03]  /*74f0*/  MOV R11, 0x0 ;  /* 0x00000000000b7802 */ /* 0x000fc60000000f00 */
[----:B------:R1:W-:Y:S01]  /*7500*/  STL.64 [R8], R6 ;  /* 0x0000000608007387 */ /* 0x0003e20000100a00 */
[----:B------:R-:W-:Y:S05]  /*7510*/  RET.REL.NODEC R10 `(_ZN7cutlass13device_kernelIN5flash19enable_sm80_to_sm89INS1_16FlashAttnBwdSm80INS1_25CollectiveMainloopBwdSm80ILi2ELi2EN4cute5tupleIJNS5_1CILi64EEENS7_ILi128EEES8_EEENS_10bfloat16_tEfNS_4arch4Sm80ELb1ELb0ELb1ELb1ELb0ELb0ELb0ELb0ELi2ELi2ELi4ELi2ELb1EEENS1_24CollectiveEpilogueBwdGQAISA_fSD_Li256ELb1ELb0EEENS1_25SingleTileBwdLPTSchedulerILb1ELi128ELb0EEEEEEEEEvNT_6ParamsE) ;  /* 0xffff8ae00a007950 */ /* 0x000fea0003c3ffff */
        .type           $_ZN7cutlass13device_kernelIN5flash19enable_sm80_to_sm89INS1_16FlashAttnBwdSm80INS1_25CollectiveMainloopBwdSm80ILi2ELi2EN4cute5tupleIJNS5_1CILi64EEENS7_ILi128EEES8_EEENS_10bfloat16_tEfNS_4arch4Sm80ELb1ELb0ELb1ELb1ELb0ELb0ELb0ELb0ELi2ELi2ELi4ELi2ELb1EEENS1_24CollectiveEpilogueBwdGQAISA_fSD_Li256ELb1ELb0EEENS1_25SingleTileBwdLPTSchedulerILb1ELi128ELb0EEEEEEEEEvNT_6ParamsE$_ZN4cute3eso3ESOILb1ELb0EJNS_6LayoutINS_5tupleIJNS3_IJNS_1CILi4EEENS4_ILi1EEEEEES6_EEENS3_IJNS3_IJS6_NS4_ILi0EEEEEES9_EEEEENS_10ViewEngineINS_8smem_ptrIPfEEEEEEC2ERKSC_RKSH_,@function
        .size           $_ZN7cutlass13device_kernelIN5flash19enable_sm80_to_sm89INS1_16FlashAttnBwdSm80INS1_25CollectiveMainloopBwdSm80ILi2ELi2EN4cute5tupleIJNS5_1CILi64EEENS7_ILi128EEES8_EEENS_10bfloat16_tEfNS_4arch4Sm80ELb1ELb0ELb1ELb1ELb0ELb0ELb0ELb0ELi2ELi2ELi4ELi2ELb1EEENS1_24CollectiveEpilogueBwdGQAISA_fSD_Li256ELb1ELb0EEENS1_25SingleTileBwdLPTSchedulerILb1ELi128ELb0EEEEEEEEEvNT_6ParamsE$_ZN4cute3eso3ESOILb1ELb0EJNS_6LayoutINS_5tupleIJNS3_IJNS_1CILi4EEENS4_ILi1EEEEEES6_EEENS3_IJNS3_IJS6_NS4_ILi0EEEEEES9_EEEEENS_10ViewEngineINS_8smem_ptrIPfEEEEEEC2ERKSC_RKSH_,($_ZN7cutlass13device_kernelIN5flash19enable_sm80_to_sm89INS1_16FlashAttnBwdSm80INS1_25CollectiveMainloopBwdSm80ILi2ELi2EN4cute5tupleIJNS5_1CILi64EEENS7_ILi128EEES8_EEENS_10bfloat16_tEfNS_4arch4Sm80ELb1ELb0ELb1ELb1ELb0ELb0ELb0ELb0ELi2ELi2ELi4ELi2ELb1EEENS1_24CollectiveEpilogueBwdGQAISA_fSD_Li256ELb1ELb0EEENS1_25SingleTileBwdLPTSchedulerILb1ELi128ELb0EEEEEEEEEvNT_6ParamsE$_ZN4cute3eso3ESOILb1ELb0EJNS_6LayoutINS_5tupleIJNS3_IJNS_1CILi4EEENS4_ILi1EEEEEES6_EEENS3_IJNS3_IJS6_NS4_ILi0EEEEEES9_EEEEEiEEC2ERKSC_RKi - $_ZN7cutlass13device_kernelIN5flash19enable_sm80_to_sm89INS1_16FlashAttnBwdSm80INS1_25CollectiveMainloopBwdSm80ILi2ELi2EN4cute5tupleIJNS5_1CILi64EEENS7_ILi128EEES8_EEENS_10bfloat16_tEfNS_4arch4Sm80ELb1ELb0ELb1ELb1ELb0ELb0ELb0ELb0ELi2ELi2ELi4ELi2ELb1EEENS1_24CollectiveEpilogueBwdGQAISA_fSD_Li256ELb1ELb0EEENS1_25SingleTileBwdLPTSchedulerILb1ELi128ELb0EEEEEEEEEvNT_6ParamsE$_ZN4cute3eso3ESOILb1ELb0EJNS_6LayoutINS_5tupleIJNS3_IJNS_1CILi4EEENS4_ILi1EEEEEES6_EEENS3_IJNS3_IJS6_NS4_ILi0EEEEEES9_EEEEENS_10ViewEngineINS_8smem_ptrIPfEEEEEEC2ERKSC_RKSH_)
$_ZN7cutlass13device_kernelIN5flash19enable_sm80_to_sm89INS1_16FlashAttnBwdSm80INS1_25CollectiveMainloopBwdSm80ILi2ELi2EN4cute5tupleIJNS5_1CILi64EEENS7_ILi128EEES8_EEENS_10bfloat16_tEfNS_4arch4Sm80ELb1ELb0ELb1ELb1ELb0ELb0ELb0ELb0ELi2ELi2ELi4ELi2ELb1EEENS1_24CollectiveEpilogueBwdGQAISA_fSD_Li256ELb1ELb0EEENS1_25SingleTileBwdLPTSchedulerILb1ELi128ELb0EEEEEEEEEvNT_6ParamsE$_ZN4cute3eso3ESOILb1ELb0EJNS_6LayoutINS_5tupleIJNS3_IJNS_1CILi4EEENS4_ILi1EEEEEES6_EEENS3_IJNS3_IJS6_NS4_ILi0EEEEEES9_EEEEENS_10ViewEngineINS_8smem_ptrIPfEEEEEEC2ERKSC_RKSH_:
[----:B------:R-:W-:Y:S02]  /*7520*/  IADD3 R8, R4, -c[0x0][0x20], RZ ;  /* 0x8000080004087a10 */ /* 0x000fe40007ffe0ff */
[----:B------:R-:W-:-:S03]  /*7530*/  MOV R17, 0x0 ;  /* 0x0000000000117802 */ /* 0x000fc60000000f00 */
[----:B------:R1:W-:Y:S01]  /*7540*/  STL.64 [R8], R6 ;  /* 0x0000000608007387 */ /* 0x0003e20000100a00 */
[----:B------:R-:W-:Y:S05]  /*7550*/  RET.REL.NODEC R16 `(_ZN7cutlass13device_kernelIN5flash19enable_sm80_to_sm89INS1_16FlashAttnBwdSm80INS1_25CollectiveMainloopBwdSm80ILi2ELi2EN4cute5tupleIJNS5_1CILi64EEENS7_ILi128EEES8_EEENS_10bfloat16_tEfNS_4arch4Sm80ELb1ELb0ELb1ELb1ELb0ELb0ELb0ELb0ELi2ELi2ELi4ELi2ELb1EEENS1_24CollectiveEpilogueBwdGQAISA_fSD_Li256ELb1ELb0EEENS1_25SingleTileBwdLPTSchedulerILb1ELi128ELb0EEEEEEEEEvNT_6ParamsE) ;  /* 0xffff8aa010007950 */ /* 0x000fea0003c3ffff */
        .type           $_ZN7cutlass13device_kernelIN5flash19enable_sm80_to_sm89INS1_16FlashAttnBwdSm80INS1_25CollectiveMainloopBwdSm80ILi2ELi2EN4cute5tupleIJNS5_1CILi64EEENS7_ILi128EEES8_EEENS_10bfloat16_tEfNS_4arch4Sm80ELb1ELb0ELb1ELb1ELb0ELb0ELb0ELb0ELi2ELi2ELi4ELi2ELb1EEENS1_24CollectiveEpilogueBwdGQAISA_fSD_Li256ELb1ELb0EEENS1_25SingleTileBwdLPTSchedulerILb1ELi128ELb0EEEEEEEEEvNT_6ParamsE$_ZN4cute3eso3ESOILb1ELb0EJNS_6LayoutINS_5tupleIJNS3_IJNS_1CILi4EEENS4_ILi1EEEEEES6_EEENS3_IJNS3_IJS6_NS4_ILi0EEEEEES9_EEEEEiEEC2ERKSC_RKi,@function
        .size           $_ZN7cutlass13device_kernelIN5flash19enable_sm80_to_sm89INS1_16FlashAttnBwdSm80INS1_25CollectiveMainloopBwdSm80ILi2ELi2EN4cute5tupleIJNS5_1CILi64EEENS7_ILi128EEES8_EEENS_10bfloat16_tEfNS_4arch4Sm80ELb1ELb0ELb1ELb1ELb0ELb0ELb0ELb0ELi2ELi2ELi4ELi2ELb1EEENS1_24CollectiveEpilogueBwdGQAISA_fSD_Li256ELb1ELb0EEENS1_25SingleTileBwdLPTSchedulerILb1ELi128ELb0EEEEEEEEEvNT_6ParamsE$_ZN4cute3eso3ESOILb1ELb0EJNS_6LayoutINS_5tupleIJNS3_IJNS_1CILi4EEENS4_ILi1EEEEEES6_EEENS3_IJNS3_IJS6_NS4_ILi0EEEEEES9_EEEEEiEEC2ERKSC_RKi,($_ZN7cutlass13device_kernelIN5flash19enable_sm80_to_sm89INS1_16FlashAttnBwdSm80INS1_25CollectiveMainloopBwdSm80ILi2ELi2EN4cute5tupleIJNS5_1CILi64EEENS7_ILi128EEES8_EEENS_10bfloat16_tEfNS_4arch4Sm80ELb1ELb0ELb1ELb1ELb0ELb0ELb0ELb0ELi2ELi2ELi4ELi2ELb1EEENS1_24CollectiveEpilogueBwdGQAISA_fSD_Li256ELb1ELb0EEENS1_25SingleTileBwdLPTSchedulerILb1ELi128ELb0EEEEEEEEEvNT_6ParamsE$_ZN4cute3eso3ESOILb1ELb0EJNS_6LayoutINS_5tupleIJNS3_IJNS_1CILi8EEENS4_ILi1EEEEEEEEENS3_IJNS3_IJS6_NS4_ILi0EEEEEEEEEEENS_10ViewEngineINS_8gmem_ptrIPKN7cutlass10bfloat16_tEEEEEEEC2ERKSC_RKSK_ - $_ZN7cutlass13device_kernelIN5flash19enable_sm80_to_sm89INS1_16FlashAttnBwdSm80INS1_25CollectiveMainloopBwdSm80ILi2ELi2EN4cute5tupleIJNS5_1CILi64EEENS7_ILi128EEES8_EEENS_10bfloat16_tEfNS_4arch4Sm80ELb1ELb0ELb1ELb1ELb0ELb0ELb0ELb0ELi2ELi2ELi4ELi2ELb1EEENS1_24CollectiveEpilogueBwdGQAISA_fSD_Li256ELb1ELb0EEENS1_25SingleTileBwdLPTSchedulerILb1ELi128ELb0EEEEEEEEEvNT_6ParamsE$_ZN4cute3eso3ESOILb1ELb0EJNS_6LayoutINS_5tupleIJNS3_IJNS_1CILi4EEENS4_ILi1EEEEEES6_EEENS3_IJNS3_IJS6_NS4_ILi0EEEEEES9_EEEEEiEEC2ERKSC_RKi)
$_ZN7cutlass13device_kernelIN5flash19enable_sm80_to_sm89INS1_16FlashAttnBwdSm80INS1_25CollectiveMainloopBwdSm80ILi2ELi2EN4cute5tupleIJNS5_1CILi64EEENS7_ILi128EEES8_EEENS_10bfloat16_tEfNS_4arch4Sm80ELb1ELb0ELb1ELb1ELb0ELb0ELb0ELb0ELi2ELi2ELi4ELi2ELb1EEENS1_24CollectiveEpilogueBwdGQAISA_fSD_Li256ELb1ELb0EEENS1_25SingleTileBwdLPTSchedulerILb1ELi128ELb0EEEEEEEEEvNT_6ParamsE$_ZN4cute3eso3ESOILb1ELb0EJNS_6LayoutINS_5tupleIJNS3_IJNS_1CILi4EEENS4_ILi1EEEEEES6_EEENS3_IJNS3_IJS6_NS4_ILi0EEEEEES9_EEEEEiEEC2ERKSC_RKi:
[----:B------:R-:W-:Y:S02]  /*7560*/  IADD3 R6, R4, -c[0x0][0x20], RZ ;  /* 0x8000080004067a10 */ /* 0x000fe40007ffe0ff */
[----:B------:R-:W-:-:S03]  /*7570*/  MOV R9, 0x0 ;  /* 0x0000000000097802 */ /* 0x000fc60000000f00 */
[----:B------:R1:W-:Y:S01]  /*7580*/  STL [R6], R7 ;  /* 0x0000000706007387 */ /* 0x0003e20000100800 */
[----:B------:R-:W-:Y:S05]  /*7590*/  RET.REL.NODEC R8 `(_ZN7cutlass13device_kernelIN5flash19enable_sm80_to_sm89INS1_16FlashAttnBwdSm80INS1_25CollectiveMainloopBwdSm80ILi2ELi2EN4cute5tupleIJNS5_1CILi64EEENS7_ILi128EEES8_EEENS_10bfloat16_tEfNS_4arch4Sm80ELb1ELb0ELb1ELb1ELb0ELb0ELb0ELb0ELi2ELi2ELi4ELi2ELb1EEENS1_24CollectiveEpilogueBwdGQAISA_fSD_Li256ELb1ELb0EEENS1_25SingleTileBwdLPTSchedulerILb1ELi128ELb0EEEEEEEEEvNT_6ParamsE) ;  /* 0xffff8a6008007950 */ /* 0x000fea0003c3ffff */
        .type           $_ZN7cutlass13device_kernelIN5flash19enable_sm80_to_sm89INS1_16FlashAttnBwdSm80INS1_25CollectiveMainloopBwdSm80ILi2ELi2EN4cute5tupleIJNS5_1CILi64EEENS7_ILi128EEES8_EEENS_10bfloat16_tEfNS_4arch4Sm80ELb1ELb0ELb1ELb1ELb0ELb0ELb0ELb0ELi2ELi2ELi4ELi2ELb1EEENS1_24CollectiveEpilogueBwdGQAISA_fSD_Li256ELb1ELb0EEENS1_25SingleTileBwdLPTSchedulerILb1ELi128ELb0EEEEEEEEEvNT_6ParamsE$_ZN4cute3eso3ESOILb1ELb0EJNS_6LayoutINS_5tupleIJNS3_IJNS_1CILi8EEENS4_ILi1EEEEEEEEENS3_IJNS3_IJS6_NS4_ILi0EEEEEEEEEEENS_10ViewEngineINS_8gmem_ptrIPKN7cutlass10bfloat16_tEEEEEEEC2ERKSC_RKSK_,@function
        .size           $_ZN7cutlass13device_kernelIN5flash19enable_sm80_to_sm89INS1_16FlashAttnBwdSm80INS1_25CollectiveMainloopBwdSm80ILi2ELi2EN4cute5tupleIJNS5_1CILi64EEENS7_ILi128EEES8_EEENS_10bfloat16_tEfNS_4arch4Sm80ELb1ELb0ELb1ELb1ELb0ELb0ELb0ELb0ELi2ELi2ELi4ELi2ELb1EEENS1_24CollectiveEpilogueBwdGQAISA_fSD_Li256ELb1ELb0EEENS1_25SingleTileBwdLPTSchedulerILb1ELi128ELb0EEEEEEEEEvNT_6ParamsE$_ZN4cute3eso3ESOILb1ELb0EJNS_6LayoutINS_5tupleIJNS3_IJNS_1CILi8EEENS4_ILi1EEEEEEEEENS3_IJNS3_IJS6_NS4_ILi0EEEEEEEEEEENS_10ViewEngineINS_8gmem_ptrIPKN7cutlass10bfloat16_tEEEEEEEC2ERKSC_RKSK_,($_ZN7cutlass13device_kernelIN5flash19enable_sm80_to_sm89INS1_16FlashAttnBwdSm80INS1_25CollectiveMainloopBwdSm80ILi2ELi2EN4cute5tupleIJNS5_1CILi64EEENS7_ILi128EEES8_EEENS_10bfloat16_tEfNS_4arch4Sm80ELb1ELb0ELb1ELb1ELb0ELb0ELb0ELb0ELi2ELi2ELi4ELi2ELb1EEENS1_24CollectiveEpilogueBwdGQAISA_fSD_Li256ELb1ELb0EEENS1_25SingleTileBwdLPTSchedulerILb1ELi128ELb0EEEEEEEEEvNT_6ParamsE$_ZN4cute3eso3ESOILb1ELb0EJNS_6LayoutINS_5tupleIJNS3_IJNS_1CILi8EEENS4_ILi1EEEEEEEEENS3_IJNS3_IJS6_NS4_ILi0EEEEEEEEEEENS_10ViewEngineINS_8smem_ptrIPN7cutlass10bfloat16_tEEEEEEEC2ERKSC_RKSJ_ - $_ZN7cutlass13device_kernelIN5flash19enable_sm80_to_sm89INS1_16FlashAttnBwdSm80INS1_25CollectiveMainloopBwdSm80ILi2ELi2EN4cute5tupleIJNS5_1CILi64EEENS7_ILi128EEES8_EEENS_10bfloat16_tEfNS_4arch4Sm80ELb1ELb0ELb1ELb1ELb0ELb0ELb0ELb0ELi2ELi2ELi4ELi2ELb1EEENS1_24CollectiveEpilogueBwdGQAISA_fSD_Li256ELb1ELb0EEENS1_25SingleTileBwdLPTSchedulerILb1ELi128ELb0EEEEEEEEEvNT_6ParamsE$_ZN4cute3eso3ESOILb1ELb0EJNS_6LayoutINS_5tupleIJNS3_IJNS_1CILi8EEENS4_ILi1EEEEEEEEENS3_IJNS3_IJS6_NS4_ILi0EEEEEEEEEEENS_10ViewEngineINS_8gmem_ptrIPKN7cutlass10bfloat16_tEEEEEEEC2ERKSC_RKSK_)
$_ZN7cutlass13device_kernelIN5flash19enable_sm80_to_sm89INS1_16FlashAttnBwdSm80INS1_25CollectiveMainloopBwdSm80ILi2ELi2EN4cute5tupleIJNS5_1CILi64EEENS7_ILi128EEES8_EEENS_10bfloat16_tEfNS_4arch4Sm80ELb1ELb0ELb1ELb1ELb0ELb0ELb0ELb0ELi2ELi2ELi4ELi2ELb1EEENS1_24CollectiveEpilogueBwdGQAISA_fSD_Li256ELb1ELb0EEENS1_25SingleTileBwdLPTSchedulerILb1ELi128ELb0EEEEEEEEEvNT_6ParamsE$_ZN4cute3eso3ESOILb1ELb0EJNS_6LayoutINS_5tupleIJNS3_IJNS_1CILi8EEENS4_ILi1EEEEEEEEENS3_IJNS3_IJS6_NS4_ILi0EEEEEEEEEEENS_10ViewEngineINS_8gmem_ptrIPKN7cutlass10bfloat16_tEEEEEEEC2ERKSC_RKSK_:
[----:B------:R-:W-:Y:S02]  /*75a0*/  IADD3 R8, R4, -c[0x0][0x20], RZ ;  /* 0x8000080004087a10 */ /* 0x000fe40007ffe0ff */
[----:B------:R-:W-:-:S03]  /*75b0*/  MOV R11, 0x0 ;  /* 0x00000000000b7802 */ /* 0x000fc60000000f00 */
[----:B------:R1:W-:Y:S01]  /*75c0*/  STL.64 [R8], R6 ;  /* 0x0000000608007387 */ /* 0x0003e20000100a00 */
[----:B------:R-:W-:Y:S05]  /*75d0*/  RET.REL.NODEC R10 `(_ZN7cutlass13device_kernelIN5flash19enable_sm80_to_sm89INS1_16FlashAttnBwdSm80INS1_25CollectiveMainloopBwdSm80ILi2ELi2EN4cute5tupleIJNS5_1CILi64EEENS7_ILi128EEES8_EEENS_10bfloat16_tEfNS_4arch4Sm80ELb1ELb0ELb1ELb1ELb0ELb0ELb0ELb0ELi2ELi2ELi4ELi2ELb1EEENS1_24CollectiveEpilogueBwdGQAISA_fSD_Li256ELb1ELb0EEENS1_25SingleTileBwdLPTSchedulerILb1ELi128ELb0EEEEEEEEEvNT_6ParamsE) ;  /* 0xffff8a200a007950 */ /* 0x000fea0003c3ffff */
        .type           $_ZN7cutlass13device_kernelIN5flash19enable_sm80_to_sm89INS1_16FlashAttnBwdSm80INS1_25CollectiveMainloopBwdSm80ILi2ELi2EN4cute5tupleIJNS5_1CILi64EEENS7_ILi128EEES8_EEENS_10bfloat16_tEfNS_4arch4Sm80ELb1ELb0ELb1ELb1ELb0ELb0ELb0ELb0ELi2ELi2ELi4ELi2ELb1EEENS1_24CollectiveEpilogueBwdGQAISA_fSD_Li256ELb1ELb0EEENS1_25SingleTileBwdLPTSchedulerILb1ELi128ELb0EEEEEEEEEvNT_6ParamsE$_ZN4cute3eso3ESOILb1ELb0EJNS_6LayoutINS_5tupleIJNS3_IJNS_1CILi8EEENS4_ILi1EEEEEEEEENS3_IJNS3_IJS6_NS4_ILi0EEEEEEEEEEENS_10ViewEngineINS_8smem_ptrIPN7cutlass10bfloat16_tEEEEEEEC2ERKSC_RKSJ_,@function
        .size           $_ZN7cutlass13device_kernelIN5flash19enable_sm80_to_sm89INS1_16FlashAttnBwdSm80INS1_25CollectiveMainloopBwdSm80ILi2ELi2EN4cute5tupleIJNS5_1CILi64EEENS7_ILi128EEES8_EEENS_10bfloat16_tEfNS_4arch4Sm80ELb1ELb0ELb1ELb1ELb0ELb0ELb0ELb0ELi2ELi2ELi4ELi2ELb1EEENS1_24CollectiveEpilogueBwdGQAISA_fSD_Li256ELb1ELb0EEENS1_25SingleTileBwdLPTSchedulerILb1ELi128ELb0EEEEEEEEEvNT_6ParamsE$_ZN4cute3eso3ESOILb1ELb0EJNS_6LayoutINS_5tupleIJNS3_IJNS_1CILi8EEENS4_ILi1EEEEEEEEENS3_IJNS3_IJS6_NS4_ILi0EEEEEEEEEEENS_10ViewEngineINS_8smem_ptrIPN7cutlass10bfloat16_tEEEEEEEC2ERKSC_RKSJ_,($_ZN7cutlass13device_kernelIN5flash19enable_sm80_to_sm89INS1_16FlashAttnBwdSm80INS1_25CollectiveMainloopBwdSm80ILi2ELi2EN4cute5tupleIJNS5_1CILi64EEENS7_ILi128EEES8_EEENS_10bfloat16_tEfNS_4arch4Sm80ELb1ELb0ELb1ELb1ELb0ELb0ELb0ELb0ELi2ELi2ELi4ELi2ELb1EEENS1_24CollectiveEpilogueBwdGQAISA_fSD_Li256ELb1ELb0EEENS1_25SingleTileBwdLPTSchedulerILb1ELi128ELb0EEEEEEEEEvNT_6ParamsE$_ZN4cute3eso3ESOILb1ELb0EJNS_6LayoutINS_5tupleIJNS3_IJNS_1CILi8EEENS4_ILi1EEEEEEEEENS3_IJNS3_IJS6_NS4_ILi0EEEEEEEEEEEiEEC2ERKSC_RKi - $_ZN7cutlass13device_kernelIN5flash19enable_sm80_to_sm89INS1_16FlashAttnBwdSm80INS1_25CollectiveMainloopBwdSm80ILi2ELi2EN4cute5tupleIJNS5_1CILi64EEENS7_ILi128EEES8_EEENS_10bfloat16_tEfNS_4arch4Sm80ELb1ELb0ELb1ELb1ELb0ELb0ELb0ELb0ELi2ELi2ELi4ELi2ELb1EEENS1_24CollectiveEpilogueBwdGQAISA_fSD_Li256ELb1ELb0EEENS1_25SingleTileBwdLPTSchedulerILb1ELi128ELb0EEEEEEEEEvNT_6ParamsE$_ZN4cute3eso3ESOILb1ELb0EJNS_6LayoutINS_5tupleIJNS3_IJNS_1CILi8EEENS4_ILi1EEEEEEEEENS3_IJNS3_IJS6_NS4_ILi0EEEEEEEEEEENS_10ViewEngineINS_8smem_ptrIPN7cutlass10bfloat16_tEEEEEEEC2ERKSC_RKSJ_)
$_ZN7cutlass13device_kernelIN5flash19enable_sm80_to_sm89INS1_16FlashAttnBwdSm80INS1_25CollectiveMainloopBwdSm80ILi2ELi2EN4cute5tupleIJNS5_1CILi64EEENS7_ILi128EEES8_EEENS_10bfloat16_tEfNS_4arch4Sm80ELb1ELb0ELb1ELb1ELb0ELb0ELb0ELb0ELi2ELi2ELi4ELi2ELb1EEENS1_24CollectiveEpilogueBwdGQAISA_fSD_Li256ELb1ELb0EEENS1_25SingleTileBwdLPTSchedulerILb1ELi128ELb0EEEEEEEEEvNT_6ParamsE$_ZN4cute3eso3ESOILb1ELb0EJNS_6LayoutINS_5tupleIJNS3_IJNS_1CILi8EEENS4_ILi1EEEEEEEEENS3_IJNS3_IJS6_NS4_ILi0EEEEEEEEEEENS_10ViewEngineINS_8smem_ptrIPN7cutlass10bfloat16_tEEEEEEEC2ERKSC_RKSJ_:
[----:B------:R-:W-:Y:S01]  /*75e0*/  IADD3 R8, R4, -c[0x0][0x20], RZ ;  /* 0x8000080004087a10 */ /* 0x000fe20007ffe0ff */
[----:B------:R-:W-:Y:S01]  /*75f0*/  IMAD.MOV.U32 R128, RZ, RZ, R16 ;  /* 0x000000ffff807224 */ /* 0x000fe200078e0010 */
[----:B------:R-:W-:-:S03]  /*7600*/  MOV R129, 0x0 ;  /* 0x0000000000817802 */ /* 0x000fc60000000f00 */
[----:B------:R1:W-:Y:S01]  /*7610*/  STL.64 [R8], R6 ;  /* 0x0000000608007387 */ /* 0x0003e20000100a00 */
[----:B------:R-:W-:Y:S05]  /*7620*/  RET.REL.NODEC R128 `(_ZN7cutlass13device_kernelIN5flash19enable_sm80_to_sm89INS1_16FlashAttnBwdSm80INS1_25CollectiveMainloopBwdSm80ILi2ELi2EN4cute5tupleIJNS5_1CILi64EEENS7_ILi128EEES8_EEENS_10bfloat16_tEfNS_4arch4Sm80ELb1ELb0ELb1ELb1ELb0ELb0ELb0ELb0ELi2ELi2ELi4ELi2ELb1EEENS1_24CollectiveEpilogueBwdGQAISA_fSD_Li256ELb1ELb0EEENS1_25SingleTileBwdLPTSchedulerILb1ELi128ELb0EEEEEEEEEvNT_6ParamsE) ;  /* 0xffff89d080007950 */ /* 0x000fea0003c3ffff */
        .type           $_ZN7cutlass13device_kernelIN5flash19enable_sm80_to_sm89INS1_16FlashAttnBwdSm80INS1_25CollectiveMainloopBwdSm80ILi2ELi2EN4cute5tupleIJNS5_1CILi64EEENS7_ILi128EEES8_EEENS_10bfloat16_tEfNS_4arch4Sm80ELb1ELb0ELb1ELb1ELb0ELb0ELb0ELb0ELi2ELi2ELi4ELi2ELb1EEENS1_24CollectiveEpilogueBwdGQAISA_fSD_Li256ELb1ELb0EEENS1_25SingleTileBwdLPTSchedulerILb1ELi128ELb0EEEEEEEEEvNT_6ParamsE$_ZN4cute3eso3ESOILb1ELb0EJNS_6LayoutINS_5tupleIJNS3_IJNS_1CILi8EEENS4_ILi1EEEEEEEEENS3_IJNS3_IJS6_NS4_ILi0EEEEEEEEEEEiEEC2ERKSC_RKi,@function
        .size           $_ZN7cutlass13device_kernelIN5flash19enable_sm80_to_sm89INS1_16FlashAttnBwdSm80INS1_25CollectiveMainloopBwdSm80ILi2ELi2EN4cute5tupleIJNS5_1CILi64EEENS7_ILi128EEES8_EEENS_10bfloat16_tEfNS_4arch4Sm80ELb1ELb0ELb1ELb1ELb0ELb0ELb0ELb0ELi2ELi2ELi4ELi2ELb1EEENS1_24CollectiveEpilogueBwdGQAISA_fSD_Li256ELb1ELb0EEENS1_25SingleTileBwdLPTSchedulerILb1ELi128ELb0EEEEEEEEEvNT_6ParamsE$_ZN4cute3eso3ESOILb1ELb0EJNS_6LayoutINS_5tupleIJNS3_IJNS_1CILi8EEENS4_ILi1EEEEEEEEENS3_IJNS3_IJS6_NS4_ILi0EEEEEEEEEEEiEEC2ERKSC_RKi,($_ZN7cutlass13device_kernelIN5flash19enable_sm80_to_sm89INS1_16FlashAttnBwdSm80INS1_25CollectiveMainloopBwdSm80ILi2ELi2EN4cute5tupleIJNS5_1CILi64EEENS7_ILi128EEES8_EEENS_10bfloat16_tEfNS_4arch4Sm80ELb1ELb0ELb1ELb1ELb0ELb0ELb0ELb0ELi2ELi2ELi4ELi2ELb1EEENS1_24CollectiveEpilogueBwdGQAISA_fSD_Li256ELb1ELb0EEENS1_25SingleTileBwdLPTSchedulerILb1ELi128ELb0EEEEEEEEEvNT_6ParamsE$_ZN4cute3eso3ESOILb1ELb0EJNS_6LayoutINS_5tupleIJNS3_IJNS_1CILi8EEENS4_ILi1EEEEEEEEENS3_IJNS3_IJS6_NS4_ILi0EEEEEEEEEEElEEC2ERKSC_RKl - $_ZN7cutlass13device_kernelIN5flash19enable_sm80_to_sm89INS1_16FlashAttnBwdSm80INS1_25CollectiveMainloopBwdSm80ILi2ELi2EN4cute5tupleIJNS5_1CILi64EEENS7_ILi128EEES8_EEENS_10bfloat16_tEfNS_4arch4Sm80ELb1ELb0ELb1ELb1ELb0ELb0ELb0ELb0ELi2ELi2ELi4ELi2ELb1EEENS1_24CollectiveEpilogueBwdGQAISA_fSD_Li256ELb1ELb0EEENS1_25SingleTileBwdLPTSchedulerILb1ELi128ELb0EEEEEEEEEvNT_6ParamsE$_ZN4cute3eso3ESOILb1ELb0EJNS_6LayoutINS_5tupleIJNS3_IJNS_1CILi8EEENS4_ILi1EEEEEEEEENS3_IJNS3_IJS6_NS4_ILi0EEEEEEEEEEEiEEC2ERKSC_RKi)
$_ZN7cutlass13device_kernelIN5flash19enable_sm80_to_sm89INS1_16FlashAttnBwdSm80INS1_25CollectiveMainloopBwdSm80ILi2ELi2EN4cute5tupleIJNS5_1CILi64EEENS7_ILi128EEES8_EEENS_10bfloat16_tEfNS_4arch4Sm80ELb1ELb0ELb1ELb1ELb0ELb0ELb0ELb0ELi2ELi2ELi4ELi2ELb1EEENS1_24CollectiveEpilogueBwdGQAISA_fSD_Li256ELb1ELb0EEENS1_25SingleTileBwdLPTSchedulerILb1ELi128ELb0EEEEEEEEEvNT_6ParamsE$_ZN4cute3eso3ESOILb1ELb0EJNS_6LayoutINS_5tupleIJNS3_IJNS_1CILi8EEENS4_ILi1EEEEEEEEENS3_IJNS3_IJS6_NS4_ILi0EEEEEEEEEEEiEEC2ERKSC_RKi:
[----:B------:R-:W-:Y:S02]  /*7630*/  IADD3 R6, R4, -c[0x0][0x20], RZ ;  /* 0x8000080004067a10 */ /* 0x000fe40007ffe0ff */
[----:B------:R-:W-:-:S03]  /*7640*/  MOV R9, 0x0 ;  /* 0x0000000000097802 */ /* 0x000fc60000000f00 */
[----:B------:R1:W-:Y:S01]  /*7650*/  STL [R6], R7 ;  /* 0x0000000706007387 */ /* 0x0003e20000100800 */
[----:B------:R-:W-:Y:S05]  /*7660*/  RET.REL.NODEC R8 `(_ZN7cutlass13device_kernelIN5flash19enable_sm80_to_sm89INS1_16FlashAttnBwdSm80INS1_25CollectiveMainloopBwdSm80ILi2ELi2EN4cute5tupleIJNS5_1CILi64EEENS7_ILi128EEES8_EEENS_10bfloat16_tEfNS_4arch4Sm80ELb1ELb0ELb1ELb1ELb0ELb0ELb0ELb0ELi2ELi2ELi4ELi2ELb1EEENS1_24CollectiveEpilogueBwdGQAISA_fSD_Li256ELb1ELb0EEENS1_25SingleTileBwdLPTSchedulerILb1ELi128ELb0EEEEEEEEEvNT_6ParamsE) ;  /* 0xffff899008007950 */ /* 0x000fea0003c3ffff */
        .type           $_ZN7cutlass13device_kernelIN5flash19enable_sm80_to_sm89INS1_16FlashAttnBwdSm80INS1_25CollectiveMainloopBwdSm80ILi2ELi2EN4cute5tupleIJNS5_1CILi64EEENS7_ILi128EEES8_EEENS_10bfloat16_tEfNS_4arch4Sm80ELb1ELb0ELb1ELb1ELb0ELb0ELb0ELb0ELi2ELi2ELi4ELi2ELb1EEENS1_24CollectiveEpilogueBwdGQAISA_fSD_Li256ELb1ELb0EEENS1_25SingleTileBwdLPTSchedulerILb1ELi128ELb0EEEEEEEEEvNT_6ParamsE$_ZN4cute3eso3ESOILb1ELb0EJNS_6LayoutINS_5tupleIJNS3_IJNS_1CILi8EEENS4_ILi1EEEEEEEEENS3_IJNS3_IJS6_NS4_ILi0EEEEEEEEEEElEEC2ERKSC_RKl,@function
        .size           $_ZN7cutlass13device_kernelIN5flash19enable_sm80_to_sm89INS1_16FlashAttnBwdSm80INS1_25CollectiveMainloopBwdSm80ILi2ELi2EN4cute5tupleIJNS5_1CILi64EEENS7_ILi128EEES8_EEENS_10bfloat16_tEfNS_4arch4Sm80ELb1ELb0ELb1ELb1ELb0ELb0ELb0ELb0ELi2ELi2ELi4ELi2ELb1EEENS1_24CollectiveEpilogueBwdGQAISA_fSD_Li256ELb1ELb0EEENS1_25SingleTileBwdLPTSchedulerILb1ELi128ELb0EEEEEEEEEvNT_6ParamsE$_ZN4cute3eso3ESOILb1ELb0EJNS_6LayoutINS_5tupleIJNS3_IJNS_1CILi8EEENS4_ILi1EEEEEEEEENS3_IJNS3_IJS6_NS4_ILi0EEEEEEEEEEElEEC2ERKSC_RKl,($_ZN7cutlass13device_kernelIN5flash19enable_sm80_to_sm89INS1_16FlashAttnBwdSm80INS1_25CollectiveMainloopBwdSm80ILi2ELi2EN4cute5tupleIJNS5_1CILi64EEENS7_ILi128EEES8_EEENS_10bfloat16_tEfNS_4arch4Sm80ELb1ELb0ELb1ELb1ELb0ELb0ELb0ELb0ELi2ELi2ELi4ELi2ELb1EEENS1_24CollectiveEpilogueBwdGQAISA_fSD_Li256ELb1ELb0EEENS1_25SingleTileBwdLPTSchedulerILb1ELi128ELb0EEEEEEEEEvNT_6ParamsE$_ZN4cute3eso3ESOILb1ELb0EJNS_6LayoutINS_5tupleIJNS3_IJNS_1CILi8EEENS4_ILi1EEEEEENS4_ILi2EEES6_EEENS3_IJNS3_IJS6_NS4_ILi0EEEEEENS4_ILi2048EEESA_EEEEENS_10ViewEngineINS_8smem_ptrIPN7cutlass10bfloat16_tEEEEEEEC2ERKSE_RKSL_ - $_ZN7cutlass13device_kernelIN5flash19enable_sm80_to_sm89INS1_16FlashAttnBwdSm80INS1_25CollectiveMainloopBwdSm80ILi2ELi2EN4cute5tupleIJNS5_1CILi64EEENS7_ILi128EEES8_EEENS_10bfloat16_tEfNS_4arch4Sm80ELb1ELb0ELb1ELb1ELb0ELb0ELb0ELb0ELi2ELi2ELi4ELi2ELb1EEENS1_24CollectiveEpilogueBwdGQAISA_fSD_Li256ELb1ELb0EEENS1_25SingleTileBwdLPTSchedulerILb1ELi128ELb0EEEEEEEEEvNT_6ParamsE$_ZN4cute3eso3ESOILb1ELb0EJNS_6LayoutINS_5tupleIJNS3_IJNS_1CILi8EEENS4_ILi1EEEEEEEEENS3_IJNS3_IJS6_NS4_ILi0EEEEEEEEEEElEEC2ERKSC_RKl)
$_ZN7cutlass13device_kernelIN5flash19enable_sm80_to_sm89INS1_16FlashAttnBwdSm80INS1_25CollectiveMainloopBwdSm80ILi2ELi2EN4cute5tupleIJNS5_1CILi64EEENS7_ILi128EEES8_EEENS_10bfloat16_tEfNS_4arch4Sm80ELb1ELb0ELb1ELb1ELb0ELb0ELb0ELb0ELi2ELi2ELi4ELi2ELb1EEENS1_24CollectiveEpilogueBwdGQAISA_fSD_Li256ELb1ELb0EEENS1_25SingleTileBwdLPTSchedulerILb1ELi128ELb0EEEEEEEEEvNT_6ParamsE$_ZN4cute3eso3ESOILb1ELb0EJNS_6LayoutINS_5tupleIJNS3_IJNS_1CILi8EEENS4_ILi1EEEEEEEEENS3_IJNS3_IJS6_NS4_ILi0EEEEEEEEEEElEEC2ERKSC_RKl:
[----:B------:R-:W-:Y:S01]  /*7670*/  IADD3 R6, R4, -c[0x0][0x20], RZ ;  /* 0x8000080004067a10 */ /* 0x000fe20007ffe0ff */
[----:B------:R-:W-:Y:S01]  /*7680*/  IMAD.MOV.U32 R11, RZ, RZ, R7 ;  /* 0x000000ffff0b7224 */ /* 0x000fe200078e0007 */
[----:B------:R-:W-:-:S04]  /*7690*/  MOV R9, 0x0 ;  /* 0x0000000000097802 */ /* 0x000fc80000000f00 */
[----:B------:R1:W-:Y:S01]  /*76a0*/  STL.64 [R6], R10 ;  /* 0x0000000a06007387 */ /* 0x0003e20000100a00 */
[----:B------:R-:W-:Y:S05]  /*76b0*/  RET.REL.NODEC R8 `(_ZN7cutlass13device_kernelIN5flash19enable_sm80_to_sm89INS1_16FlashAttnBwdSm80INS1_25CollectiveMainloopBwdSm80ILi2ELi2EN4cute5tupleIJNS5_1CILi64EEENS7_ILi128EEES8_EEENS_10bfloat16_tEfNS_4arch4Sm80ELb1ELb0ELb1ELb1ELb0ELb0ELb0ELb0ELi2ELi2ELi4ELi2ELb1EEENS1_24CollectiveEpilogueBwdGQAISA_fSD_Li256ELb1ELb0EEENS1_25SingleTileBwdLPTSchedulerILb1ELi128ELb0EEEEEEEEEvNT_6ParamsE) ;  /* 0xffff894008007950 */ /* 0x000fea0003c3ffff */
        .type           $_ZN7cutlass13device_kernelIN5flash19enable_sm80_to_sm89INS1_16FlashAttnBwdSm80INS1_25CollectiveMainloopBwdSm80ILi2ELi2EN4cute5tupleIJNS5_1CILi64EEENS7_ILi128EEES8_EEENS_10bfloat16_tEfNS_4arch4Sm80ELb1ELb0ELb1ELb1ELb0ELb0ELb0ELb0ELi2ELi2ELi4ELi2ELb1EEENS1_24CollectiveEpilogueBwdGQAISA_fSD_Li256ELb1ELb0EEENS1_25SingleTileBwdLPTSchedulerILb1ELi128ELb0EEEEEEEEEvNT_6ParamsE$_ZN4cute3eso3ESOILb1ELb0EJNS_6LayoutINS_5tupleIJNS3_IJNS_1CILi8EEENS4_ILi1EEEEEENS4_ILi2EEES6_EEENS3_IJNS3_IJS6_NS4_ILi0EEEEEENS4_ILi2048EEESA_EEEEENS_10ViewEngineINS_8smem_ptrIPN7cutlass10bfloat16_tEEEEEEEC2ERKSE_RKSL_,@function
        .size           $_ZN7cutlass13device_kernelIN5flash19enable_sm80_to_sm89INS1_16FlashAttnBwdSm80INS1_25CollectiveMainloopBwdSm80ILi2ELi2EN4cute5tupleIJNS5_1CILi64EEENS7_ILi128EEES8_EEENS_10bfloat16_tEfNS_4arch4Sm80ELb1ELb0ELb1ELb1ELb0ELb0ELb0ELb0ELi2ELi2ELi4ELi2ELb1EEENS1_24CollectiveEpilogueBwdGQAISA_fSD_Li256ELb1ELb0EEENS1_25SingleTileBwdLPTSchedulerILb1ELi128ELb0EEEEEEEEEvNT_6ParamsE$_ZN4cute3eso3ESOILb1ELb0EJNS_6LayoutINS_5tupleIJNS3_IJNS_1CILi8EEENS4_ILi1EEEEEENS4_ILi2EEES6_EEENS3_IJNS3_IJS6_NS4_ILi0EEEEEENS4_ILi2048EEESA_EEEEENS_10ViewEngineINS_8smem_ptrIPN7cutlass10bfloat16_tEEEEEEEC2ERKSE_RKSL_,($_ZN7cutlass13device_kernelIN5flash19enable_sm80_to_sm89INS1_16FlashAttnBwdSm80INS1_25CollectiveMainloopBwdSm80ILi2ELi2EN4cute5tupleIJNS5_1CILi64EEENS7_ILi128EEES8_EEENS_10bfloat16_tEfNS_4arch4Sm80ELb1ELb0ELb1ELb1ELb0ELb0ELb0ELb0ELi2ELi2ELi4ELi2ELb1EEENS1_24CollectiveEpilogueBwdGQAISA_fSD_Li256ELb1ELb0EEENS1_25SingleTileBwdLPTSchedulerILb1ELi128ELb0EEEEEEEEEvNT_6ParamsE$_ZN4cute3eso3ESOILb1ELb0EJNS_6LayoutINS_5tupleIJNS3_IJNS_1CILi8EEENS4_ILi1EEEEEENS4_ILi2EEES6_EEENS3_IJNS3_IJS6_NS4_ILi0EEEEEENS4_ILi2048EEESA_EEEEEiEEC2ERKSE_RKi - $_ZN7cutlass13device_kernelIN5flash19enable_sm80_to_sm89INS1_16FlashAttnBwdSm80INS1_25CollectiveMainloopBwdSm80ILi2ELi2EN4cute5tupleIJNS5_1CILi64EEENS7_ILi128EEES8_EEENS_10bfloat16_tEfNS_4arch4Sm80ELb1ELb0ELb1ELb1ELb0ELb0ELb0ELb0ELi2ELi2ELi4ELi2ELb1EEENS1_24CollectiveEpilogueBwdGQAISA_fSD_Li256ELb1ELb0EEENS1_25SingleTileBwdLPTSchedulerILb1ELi128ELb0EEEEEEEEEvNT_6ParamsE$_ZN4cute3eso3ESOILb1ELb0EJNS_6LayoutINS_5tupleIJNS3_IJNS_1CILi8EEENS4_ILi1EEEEEENS4_ILi2EEES6_EEENS3_IJNS3_IJS6_NS4_ILi0EEEEEENS4_ILi2048EEESA_EEEEENS_10ViewEngineINS_8smem_ptrIPN7cutlass10bfloat16_tEEEEEEEC2ERKSE_RKSL_)
$_ZN7cutlass13device_kernelIN5flash19enable_sm80_to_sm89INS1_16FlashAttnBwdSm80INS1_25CollectiveMainloopBwdSm80ILi2ELi2EN4cute5tupleIJNS5_1CILi64EEENS7_ILi128EEES8_EEENS_10bfloat16_tEfNS_4arch4Sm80ELb1ELb0ELb1ELb1ELb0ELb0ELb0ELb0ELi2ELi2ELi4ELi2ELb1EEENS1_24CollectiveEpilogueBwdGQAISA_fSD_Li256ELb1ELb0EEENS1_25SingleTileBwdLPTSchedulerILb1ELi128ELb0EEEEEEEEEvNT_6ParamsE$_ZN4cute3eso3ESOILb1ELb0EJNS_6LayoutINS_5tupleIJNS3_IJNS_1CILi8EEENS4_ILi1EEEEEENS4_ILi2EEES6_EEENS3_IJNS3_IJS6_NS4_ILi0EEEEEENS4_ILi2048EEESA_EEEEENS_10ViewEngineINS_8smem_ptrIPN7cutlass10bfloat16_tEEEEEEEC2ERKSE_RKSL_:
[----:B------:R-:W-:Y:S02]  /*76c0*/  IADD3 R8, R4, -c[0x0][0x20], RZ ;  /* 0x8000080004087a10 */ /* 0x000fe40007ffe0ff */
[----:B------:R-:W-:-:S03]  /*76d0*/  MOV R11, 0x0 ;  /* 0x00000000000b7802 */ /* 0x000fc60000000f00 */
[----:B------:R1:W-:Y:S01]  /*76e0*/  STL.64 [R8], R6 ;  /* 0x0000000608007387 */ /* 0x0003e20000100a00 */
[----:B------:R-:W-:Y:S05]  /*76f0*/  RET.REL.NODEC R10 `(_ZN7cutlass13device_kernelIN5flash19enable_sm80_to_sm89INS1_16FlashAttnBwdSm80INS1_25CollectiveMainloopBwdSm80ILi2ELi2EN4cute5tupleIJNS5_1CILi64EEENS7_ILi128EEES8_EEENS_10bfloat16_tEfNS_4arch4Sm80ELb1ELb0ELb1ELb1ELb0ELb0ELb0ELb0ELi2ELi2ELi4ELi2ELb1EEENS1_24CollectiveEpilogueBwdGQAISA_fSD_Li256ELb1ELb0EEENS1_25SingleTileBwdLPTSchedulerILb1ELi128ELb0EEEEEEEEEvNT_6ParamsE) ;  /* 0xffff89000a007950 */ /* 0x000fea0003c3ffff */
        .type           $_ZN7cutlass13device_kernelIN5flash19enable_sm80_to_sm89INS1_16FlashAttnBwdSm80INS1_25CollectiveMainloopBwdSm80ILi2ELi2EN4cute5tupleIJNS5_1CILi64EEENS7_ILi128EEES8_EEENS_10bfloat16_tEfNS_4arch4Sm80ELb1ELb0ELb1ELb1ELb0ELb0ELb0ELb0ELi2ELi2ELi4ELi2ELb1EEENS1_24CollectiveEpilogueBwdGQAISA_fSD_Li256ELb1ELb0EEENS1_25SingleTileBwdLPTSchedulerILb1ELi128ELb0EEEEEEEEEvNT_6ParamsE$_ZN4cute3eso3ESOILb1ELb0EJNS_6LayoutINS_5tupleIJNS3_IJNS_1CILi8EEENS4_ILi1EEEEEENS4_ILi2EEES6_EEENS3_IJNS3_IJS6_NS4_ILi0EEEEEENS4_ILi2048EEESA_EEEEEiEEC2ERKSE_RKi,@function
        .size           $_ZN7cutlass13device_kernelIN5flash19enable_sm80_to_sm89INS1_16FlashAttnBwdSm80INS1_25CollectiveMainloopBwdSm80ILi2ELi2EN4cute5tupleIJNS5_1CILi64EEENS7_ILi128EEES8_EEENS_10bfloat16_tEfNS_4arch4Sm80ELb1ELb0ELb1ELb1ELb0ELb0ELb0ELb0ELi2ELi2ELi4ELi2ELb1EEENS1_24CollectiveEpilogueBwdGQAISA_fSD_Li256ELb1ELb0EEENS1_25SingleTileBwdLPTSchedulerILb1ELi128ELb0EEEEEEEEEvNT_6ParamsE$_ZN4cute3eso3ESOILb1ELb0EJNS_6LayoutINS_5tupleIJNS3_IJNS_1CILi8EEENS4_ILi1EEEEEENS4_ILi2EEES6_EEENS3_IJNS3_IJS6_NS4_ILi0EEEEEENS4_ILi2048EEESA_EEEEEiEEC2ERKSE_RKi,($_ZN7cutlass13device_kernelIN5flash19enable_sm80_to_sm89INS1_16FlashAttnBwdSm80INS1_25CollectiveMainloopBwdSm80ILi2ELi2EN4cute5tupleIJNS5_1CILi64EEENS7_ILi128EEES8_EEENS_10bfloat16_tEfNS_4arch4Sm80ELb1ELb0ELb1ELb1ELb0ELb0ELb0ELb0ELi2ELi2ELi4ELi2ELb1EEENS1_24CollectiveEpilogueBwdGQAISA_fSD_Li256ELb1ELb0EEENS1_25SingleTileBwdLPTSchedulerILb1ELi128ELb0EEEEEEEEEvNT_6ParamsE$_ZN4cute5tupleIJNS0_IJNS0_IJNS_1CILi8EEENS1_ILi1EEEEEENS1_ILi2EEES3_EEENS0_IJNS0_IJS3_NS1_ILi0EEEEEElS7_EEEEEC2ERKS6_RKS9_ - $_ZN7cutlass13device_kernelIN5flash19enable_sm80_to_sm89INS1_16FlashAttnBwdSm80INS1_25CollectiveMainloopBwdSm80ILi2ELi2EN4cute5tupleIJNS5_1CILi64EEENS7_ILi128EEES8_EEENS_10bfloat16_tEfNS_4arch4Sm80ELb1ELb0ELb1ELb1ELb0ELb0ELb0ELb0ELi2ELi2ELi4ELi2ELb1EEENS1_24CollectiveEpilogueBwdGQAISA_fSD_Li256ELb1ELb0EEENS1_25SingleTileBwdLPTSchedulerILb1ELi128ELb0EEEEEEEEEvNT_6ParamsE$_ZN4cute3eso3ESOILb1ELb0EJNS_6LayoutINS_5tupleIJNS3_IJNS_1CILi8EEENS4_ILi1EEEEEENS4_ILi2EEES6_EEENS3_IJNS3_IJS6_NS4_ILi0EEEEEENS4_ILi2048EEESA_EEEEEiEEC2ERKSE_RKi)
$_ZN7cutlass13device_kernelIN5flash19enable_sm80_to_sm89INS1_16FlashAttnBwdSm80INS1_25CollectiveMainloopBwdSm80ILi2ELi2EN4cute5tupleIJNS5_1CILi64EEENS7_ILi128EEES8_EEENS_10bfloat16_tEfNS_4arch4Sm80ELb1ELb0ELb1ELb1ELb0ELb0ELb0ELb0ELi2ELi2ELi4ELi2ELb1EEENS1_24CollectiveEpilogueBwdGQAISA_fSD_Li256ELb1ELb0EEENS1_25SingleTileBwdLPTSchedulerILb1ELi128ELb0EEEEEEEEEvNT_6ParamsE$_ZN4cute3eso3ESOILb1ELb0EJNS_6LayoutINS_5tupleIJNS3_IJNS_1CILi8EEENS4_ILi1EEEEEENS4_ILi2EEES6_EEENS3_IJNS3_IJS6_NS4_ILi0EEEEEENS4_ILi2048EEESA_EEEEEiEEC2ERKSE_RKi:
[----:B------:R-:W-:Y:S02]  /*7700*/  IADD3 R6, R4, -c[0x0][0x20], RZ ;  /* 0x8000080004067a10 */ /* 0x000fe40007ffe0ff */
[----:B------:R-:W-:-:S03]  /*7710*/  MOV R9, 0x0 ;  /* 0x0000000000097802 */ /* 0x000fc60000000f00 */
[----:B------:R1:W-:Y:S01]  /*7720*/  STL [R6], R7 ;  /* 0x0000000706007387 */ /* 0x0003e20000100800 */
[----:B------:R-:W-:Y:S05]  /*7730*/  RET.REL.NODEC R8 `(_ZN7cutlass13device_kernelIN5flash19enable_sm80_to_sm89INS1_16FlashAttnBwdSm80INS1_25CollectiveMainloopBwdSm80ILi2ELi2EN4cute5tupleIJNS5_1CILi64EEENS7_ILi128EEES8_EEENS_10bfloat16_tEfNS_4arch4Sm80ELb1ELb0ELb1ELb1ELb0ELb0ELb0ELb0ELi2ELi2ELi4ELi2ELb1EEENS1_24CollectiveEpilogueBwdGQAISA_fSD_Li256ELb1ELb0EEENS1_25SingleTileBwdLPTSchedulerILb1ELi128ELb0EEEEEEEEEvNT_6ParamsE) ;  /* 0xffff88c008007950 */ /* 0x000fea0003c3ffff */
        .type           $_ZN7cutlass13device_kernelIN5flash19enable_sm80_to_sm89INS1_16FlashAttnBwdSm80INS1_25CollectiveMainloopBwdSm80ILi2ELi2EN4cute5tupleIJNS5_1CILi64EEENS7_ILi128EEES8_EEENS_10bfloat16_tEfNS_4arch4Sm80ELb1ELb0ELb1ELb1ELb0ELb0ELb0ELb0ELi2ELi2ELi4ELi2ELb1EEENS1_24CollectiveEpilogueBwdGQAISA_fSD_Li256ELb1ELb0EEENS1_25SingleTileBwdLPTSchedulerILb1ELi128ELb0EEEEEEEEEvNT_6ParamsE$_ZN4cute5tupleIJNS0_IJNS0_IJNS_1CILi8EEENS1_ILi1EEEEEENS1_ILi2EEES3_EEENS0_IJNS0_IJS3_NS1_ILi0EEEEEElS7_EEEEEC2ERKS6_RKS9_,@function
        .size           $_ZN7cutlass13device_kernelIN5flash19enable_sm80_to_sm89INS1_16FlashAttnBwdSm80INS1_25CollectiveMainloopBwdSm80ILi2ELi2EN4cute5tupleIJNS5_1CILi64EEENS7_ILi128EEES8_EEENS_10bfloat16_tEfNS_4arch4Sm80ELb1ELb0ELb1ELb1ELb0ELb0ELb0ELb0ELi2ELi2ELi4ELi2ELb1EEENS1_24CollectiveEpilogueBwdGQAISA_fSD_Li256ELb1ELb0EEENS1_25SingleTileBwdLPTSchedulerILb1ELi128ELb0EEEEEEEEEvNT_6ParamsE$_ZN4cute5tupleIJNS0_IJNS0_IJNS_1CILi8EEENS1_ILi1EEEEEENS1_ILi2EEES3_EEENS0_IJNS0_IJS3_NS1_ILi0EEEEEElS7_EEEEEC2ERKS6_RKS9_,($_ZN7cutlass13device_kernelIN5flash19enable_sm80_to_sm89INS1_16FlashAttnBwdSm80INS1_25CollectiveMainloopBwdSm80ILi2ELi2EN4cute5tupleIJNS5_1CILi64EEENS7_ILi128EEES8_EEENS_10bfloat16_tEfNS_4arch4Sm80ELb1ELb0ELb1ELb1ELb0ELb0ELb0ELb0ELi2ELi2ELi4ELi2ELb1EEENS1_24CollectiveEpilogueBwdGQAISA_fSD_Li256ELb1ELb0EEENS1_25SingleTileBwdLPTSchedulerILb1ELi128ELb0EEEEEEEEEvNT_6ParamsE$_ZN4cute5tupleIJNS_15ArithmeticTupleIJNS_1CILi0EEEiEEEEEC2ERKS4_ - $_ZN7cutlass13device_kernelIN5flash19enable_sm80_to_sm89INS1_16FlashAttnBwdSm80INS1_25CollectiveMainloopBwdSm80ILi2ELi2EN4cute5tupleIJNS5_1CILi64EEENS7_ILi128EEES8_EEENS_10bfloat16_tEfNS_4arch4Sm80ELb1ELb0ELb1ELb1ELb0ELb0ELb0ELb0ELi2ELi2ELi4ELi2ELb1EEENS1_24CollectiveEpilogueBwdGQAISA_fSD_Li256ELb1ELb0EEENS1_25SingleTileBwdLPTSchedulerILb1ELi128ELb0EEEEEEEEEvNT_6ParamsE$_ZN4cute5tupleIJNS0_IJNS0_IJNS_1CILi8EEENS1_ILi1EEEEEENS1_ILi2EEES3_EEENS0_IJNS0_IJS3_NS1_ILi0EEEEEElS7_EEEEEC2ERKS6_RKS9_)
$_ZN7cutlass13device_kernelIN5flash19enable_sm80_to_sm89INS1_16FlashAttnBwdSm80INS1_25CollectiveMainloopBwdSm80ILi2ELi2EN4cute5tupleIJNS5_1CILi64EEENS7_ILi128EEES8_EEENS_10bfloat16_tEfNS_4arch4Sm80ELb1ELb0ELb1ELb1ELb0ELb0ELb0ELb0ELi2ELi2ELi4ELi2ELb1EEENS1_24CollectiveEpilogueBwdGQAISA_fSD_Li256ELb1ELb0EEENS1_25SingleTileBwdLPTSchedulerILb1ELi128ELb0EEEEEEEEEvNT_6ParamsE$_ZN4cute5tupleIJNS0_IJNS0_IJNS_1CILi8EEENS1_ILi1EEEEEENS1_ILi2EEES3_EEENS0_IJNS0_IJS3_NS1_ILi0EEEEEElS7_EEEEEC2ERKS6_RKS9_:
[----:B------:R-:W-:Y:S02]  /*7740*/  MOV R10, 0x7760 ;  /* 0x00007760000a7802 */ /* 0x000fe40000000f00 */
[----:B------:R-:W-:Y:S05]  /*7750*/  CALL.REL.NOINC `($_ZN7cutlass13device_kernelIN5flash19enable_sm80_to_sm89INS1_16FlashAttnBwdSm80INS1_25CollectiveMainloopBwdSm80ILi2ELi2EN4cute5tupleIJNS5_1CILi64EEENS7_ILi128EEES8_EEENS_10bfloat16_tEfNS_4arch4Sm80ELb1ELb0ELb1ELb1ELb0ELb0ELb0ELb0ELi2ELi2ELi4ELi2ELb1EEENS1_24CollectiveEpilogueBwdGQAISA_fSD_Li256ELb1ELb0EEENS1_25SingleTileBwdLPTSchedulerILb1ELi128ELb0EEEEEEEEEvNT_6ParamsE$_ZN4cute3eso3ESOILb1ELb0EJNS_5tupleIJNS2_IJNS_1CILi8EEENS3_ILi1EEEEEENS3_ILi2EEES5_EEENS2_IJNS2_IJS5_NS3_ILi0EEEEEElS9_EEEEEC2ERKS8_RKSB_) ;  /* 0xfffffb9000007944 */ /* 0x000fea0003c3ffff */
[----:B------:R-:W-:-:S04]  /*7760*/  MOV R9, 0x0 ;  /* 0x0000000000097802 */ /* 0x000fc80000000f00 */
[----:B------:R-:W-:Y:S05]  /*7770*/  RET.REL.NODEC R8 `(_ZN7cutlass13device_kernelIN5flash19enable_sm80_to_sm89INS1_16FlashAttnBwdSm80INS1_25CollectiveMainloopBwdSm80ILi2ELi2EN4cute5tupleIJNS5_1CILi64EEENS7_ILi128EEES8_EEENS_10bfloat16_tEfNS_4arch4Sm80ELb1ELb0ELb1ELb1ELb0ELb0ELb0ELb0ELi2ELi2ELi4ELi2ELb1EEENS1_24CollectiveEpilogueBwdGQAISA_fSD_Li256ELb1ELb0EEENS1_25SingleTileBwdLPTSchedulerILb1ELi128ELb0EEEEEEEEEvNT_6ParamsE) ;  /* 0xffff888008007950 */ /* 0x000fea0003c3ffff */
        .type           $_ZN7cutlass13device_kernelIN5flash19enable_sm80_to_sm89INS1_16FlashAttnBwdSm80INS1_25CollectiveMainloopBwdSm80ILi2ELi2EN4cute5tupleIJNS5_1CILi64EEENS7_ILi128EEES8_EEENS_10bfloat16_tEfNS_4arch4Sm80ELb1ELb0ELb1ELb1ELb0ELb0ELb0ELb0ELi2ELi2ELi4ELi2ELb1EEENS1_24CollectiveEpilogueBwdGQAISA_fSD_Li256ELb1ELb0EEENS1_25SingleTileBwdLPTSchedulerILb1ELi128ELb0EEEEEEEEEvNT_6ParamsE$_ZN4cute5tupleIJNS_15ArithmeticTupleIJNS_1CILi0EEEiEEEEEC2ERKS4_,@function
        .size           $_ZN7cutlass13device_kernelIN5flash19enable_sm80_to_sm89INS1_16FlashAttnBwdSm80INS1_25CollectiveMainloopBwdSm80ILi2ELi2EN4cute5tupleIJNS5_1CILi64EEENS7_ILi128EEES8_EEENS_10bfloat16_tEfNS_4arch4Sm80ELb1ELb0ELb1ELb1ELb0ELb0ELb0ELb0ELi2ELi2ELi4ELi2ELb1EEENS1_24CollectiveEpilogueBwdGQAISA_fSD_Li256ELb1ELb0EEENS1_25SingleTileBwdLPTSchedulerILb1ELi128ELb0EEEEEEEEEvNT_6ParamsE$_ZN4cute5tupleIJNS_15ArithmeticTupleIJNS_1CILi0EEEiEEEEEC2ERKS4_,($_ZN7cutlass13device_kernelIN5flash19enable_sm80_to_sm89INS1_16FlashAttnBwdSm80INS1_25CollectiveMainloopBwdSm80ILi2ELi2EN4cute5tupleIJNS5_1CILi64EEENS7_ILi128EEES8_EEENS_10bfloat16_tEfNS_4arch4Sm80ELb1ELb0ELb1ELb1ELb0ELb0ELb0ELb0ELi2ELi2ELi4ELi2ELb1EEENS1_24CollectiveEpilogueBwdGQAISA_fSD_Li256ELb1ELb0EEENS1_25SingleTileBwdLPTSchedulerILb1ELi128ELb0EEEEEEEEEvNT_6ParamsE$_ZN4cute5tupleIJNS_15ArithmeticTupleIJiEEEEEC2ERKS2_ - $_ZN7cutlass13device_kernelIN5flash19enable_sm80_to_sm89INS1_16FlashAttnBwdSm80INS1_25CollectiveMainloopBwdSm80ILi2ELi2EN4cute5tupleIJNS5_1CILi64EEENS7_ILi128EEES8_EEENS_10bfloat16_tEfNS_4arch4Sm80ELb1ELb0ELb1ELb1ELb0ELb0ELb0ELb0ELi2ELi2ELi4ELi2ELb1EEENS1_24CollectiveEpilogueBwdGQAISA_fSD_Li256ELb1ELb0EEENS1_25SingleTileBwdLPTSchedulerILb1ELi128ELb0EEEEEEEEEvNT_6ParamsE$_ZN4cute5tupleIJNS_15ArithmeticTupleIJNS_1CILi0EEEiEEEEEC2ERKS4_)
$_ZN7cutlass13device_kernelIN5flash19enable_sm80_to_sm89INS1_16FlashAttnBwdSm80INS1_25CollectiveMainloopBwdSm80ILi2ELi2EN4cute5tupleIJNS5_1CILi64EEENS7_ILi128EEES8_EEENS_10bfloat16_tEfNS_4arch4Sm80ELb1ELb0ELb1ELb1ELb0ELb0ELb0ELb0ELi2ELi2ELi4ELi2ELb1EEENS1_24CollectiveEpilogueBwdGQAISA_fSD_Li256ELb1ELb0EEENS1_25SingleTileBwdLPTSchedulerILb1ELi128ELb0EEEEEEEEEvNT_6ParamsE$_ZN4cute5tupleIJNS_15ArithmeticTupleIJNS_1CILi0EEEiEEEEEC2ERKS4_:
[----:B------:R-:W-:Y:S02]  /*7780*/  MOV R10, 0x77a0 ;  /* 0x000077a0000a7802 */ /* 0x000fe40000000f00 */
[----:B------:R-:W-:Y:S05]  /*7790*/  CALL.REL.NOINC `($_ZN7cutlass13device_kernelIN5flash19enable_sm80_to_sm89INS1_16FlashAttnBwdSm80INS1_25CollectiveMainloopBwdSm80ILi2ELi2EN4cute5tupleIJNS5_1CILi64EEENS7_ILi128EEES8_EEENS_10bfloat16_tEfNS_4arch4Sm80ELb1ELb0ELb1ELb1ELb0ELb0ELb0ELb0ELi2ELi2ELi4ELi2ELb1EEENS1_24CollectiveEpilogueBwdGQAISA_fSD_Li256ELb1ELb0EEENS1_25SingleTileBwdLPTSchedulerILb1ELi128ELb0EEEEEEEEEvNT_6ParamsE$_ZN4cute3eso3ESOILb0ELb1EJNS_15ArithmeticTupleIJNS_1CILi0EEEiEEEEEC2ERKS5_) ;  /* 0xfffff56000007944 */ /* 0x000fea0003c3ffff */
[----:B------:R-:W-:-:S04]  /*77a0*/  MOV R17, 0x0 ;  /* 0x0000000000117802 */ /* 0x000fc80000000f00 */
[----:B------:R-:W-:Y:S05]  /*77b0*/  RET.REL.NODEC R16 `(_ZN7cutlass13device_kernelIN5flash19enable_sm80_to_sm89INS1_16FlashAttnBwdSm80INS1_25CollectiveMainloopBwdSm80ILi2ELi2EN4cute5tupleIJNS5_1CILi64EEENS7_ILi128EEES8_EEENS_10bfloat16_tEfNS_4arch4Sm80ELb1ELb0ELb1ELb1ELb0ELb0ELb0ELb0ELi2ELi2ELi4ELi2ELb1EEENS1_24CollectiveEpilogueBwdGQAISA_fSD_Li256ELb1ELb0EEENS1_25SingleTileBwdLPTSchedulerILb1ELi128ELb0EEEEEEEEEvNT_6ParamsE) ;  /* 0xffff884010007950 */ /* 0x000fea0003c3ffff */
        .type           $_ZN7cutlass13device_kernelIN5flash19enable_sm80_to_sm89INS1_16FlashAttnBwdSm80INS1_25CollectiveMainloopBwdSm80ILi2ELi2EN4cute5tupleIJNS5_1CILi64EEENS7_ILi128EEES8_EEENS_10bfloat16_tEfNS_4arch4Sm80ELb1ELb0ELb1ELb1ELb0ELb0ELb0ELb0ELi2ELi2ELi4ELi2ELb1EEENS1_24CollectiveEpilogueBwdGQAISA_fSD_Li256ELb1ELb0EEENS1_25SingleTileBwdLPTSchedulerILb1ELi128ELb0EEEEEEEEEvNT_6ParamsE$_ZN4cute5tupleIJNS_15ArithmeticTupleIJiEEEEEC2ERKS2_,@function
        .size           $_ZN7cutlass13device_kernelIN5flash19enable_sm80_to_sm89INS1_16FlashAttnBwdSm80INS1_25CollectiveMainloopBwdSm80ILi2ELi2EN4cute5tupleIJNS5_1CILi64EEENS7_ILi128EEES8_EEENS_10bfloat16_tEfNS_4arch4Sm80ELb1ELb0ELb1ELb1ELb0ELb0ELb0ELb0ELi2ELi2ELi4ELi2ELb1EEENS1_24CollectiveEpilogueBwdGQAISA_fSD_Li256ELb1ELb0EEENS1_25SingleTileBwdLPTSchedulerILb1ELi128ELb0EEEEEEEEEvNT_6ParamsE$_ZN4cute5tupleIJNS_15ArithmeticTupleIJiEEEEEC2ERKS2_,($_ZN7cutlass13device_kernelIN5flash19enable_sm80_to_sm89INS1_16FlashAttnBwdSm80INS1_25CollectiveMainloopBwdSm80ILi2ELi2EN4cute5tupleIJNS5_1CILi64EEENS7_ILi128EEES8_EEENS_10bfloat16_tEfNS_4arch4Sm80ELb1ELb0ELb1ELb1ELb0ELb0ELb0ELb0ELi2ELi2ELi4ELi2ELb1EEENS1_24CollectiveEpilogueBwdGQAISA_fSD_Li256ELb1ELb0EEENS1_25SingleTileBwdLPTSchedulerILb1ELi128ELb0EEEEEEEEEvNT_6ParamsE$_ZN4cute5tupleIJNS_15ArithmeticTupleIJiiEEEEEC2ERKS2_ - $_ZN7cutlass13device_kernelIN5flash19enable_sm80_to_sm89INS1_16FlashAttnBwdSm80INS1_25CollectiveMainloopBwdSm80ILi2ELi2EN4cute5tupleIJNS5_1CILi64EEENS7_ILi128EEES8_EEENS_10bfloat16_tEfNS_4arch4Sm80ELb1ELb0ELb1ELb1ELb0ELb0ELb0ELb0ELi2ELi2ELi4ELi2ELb1EEENS1_24CollectiveEpilogueBwdGQAISA_fSD_Li256ELb1ELb0EEENS1_25SingleTileBwdLPTSchedulerILb1ELi128ELb0EEEEEEEEEvNT_6ParamsE$_ZN4cute5tupleIJNS_15ArithmeticTupleIJiEEEEEC2ERKS2_)
$_ZN7cutlass13device_kernelIN5flash19enable_sm80_to_sm89INS1_16FlashAttnBwdSm80INS1_25CollectiveMainloopBwdSm80ILi2ELi2EN4cute5tupleIJNS5_1CILi64EEENS7_ILi128EEES8_EEENS_10bfloat16_tEfNS_4arch4Sm80ELb1ELb0ELb1ELb1ELb0ELb0ELb0ELb0ELi2ELi2ELi4ELi2ELb1EEENS1_24CollectiveEpilogueBwdGQAISA_fSD_Li256ELb1ELb0EEENS1_25SingleTileBwdLPTSchedulerILb1ELi128ELb0EEEEEEEEEvNT_6ParamsE$_ZN4cute5tupleIJNS_15ArithmeticTupleIJiEEEEEC2ERKS2_:
[----:B------:R-:W-:Y:S02]  /*77c0*/  MOV R8, 0x77e0 ;  /* 0x000077e000087802 */ /* 0x000fe40000000f00 */
[----:B------:R-:W-:Y:S05]  /*77d0*/  CALL.REL.NOINC `($_ZN7cutlass13device_kernelIN5flash19enable_sm80_to_sm89INS1_16FlashAttnBwdSm80INS1_25CollectiveMainloopBwdSm80ILi2ELi2EN4cute5tupleIJNS5_1CILi64EEENS7_ILi128EEES8_EEENS_10bfloat16_tEfNS_4arch4Sm80ELb1ELb0ELb1ELb1ELb0ELb0ELb0ELb0ELi2ELi2ELi4ELi2ELb1EEENS1_24CollectiveEpilogueBwdGQAISA_fSD_Li256ELb1ELb0EEENS1_25SingleTileBwdLPTSchedulerILb1ELi128ELb0EEEEEEEEEvNT_6ParamsE$_ZN4cute3eso3ESOILb0ELb1EJNS_15ArithmeticTupleIJiEEEEEC2ERKS3_) ;  /* 0xfffff56000007944 */ /* 0x000fea0003c3ffff */
[----:B------:R-:W-:-:S04]  /*77e0*/  MOV R11, 0x0 ;  /* 0x00000000000b7802 */ /* 0x000fc80000000f00 */
[----:B------:R-:W-:Y:S05]  /*77f0*/  RET.REL.NODEC R10 `(_ZN7cutlass13device_kernelIN5flash19enable_sm80_to_sm89INS1_16FlashAttnBwdSm80INS1_25CollectiveMainloopBwdSm80ILi2ELi2EN4cute5tupleIJNS5_1CILi64EEENS7_ILi128EEES8_EEENS_10bfloat16_tEfNS_4arch4Sm80ELb1ELb0ELb1ELb1ELb0ELb0ELb0ELb0ELi2ELi2ELi4ELi2ELb1EEENS1_24CollectiveEpilogueBwdGQAISA_fSD_Li256ELb1ELb0EEENS1_25SingleTileBwdLPTSchedulerILb1ELi128ELb0EEEEEEEEEvNT_6ParamsE) ;  /* 0xffff88000a007950 */ /* 0x000fea0003c3ffff */
        .type           $_ZN7cutlass13device_kernelIN5flash19enable_sm80_to_sm89INS1_16FlashAttnBwdSm80INS1_25CollectiveMainloopBwdSm80ILi2ELi2EN4cute5tupleIJNS5_1CILi64EEENS7_ILi128EEES8_EEENS_10bfloat16_tEfNS_4arch4Sm80ELb1ELb0ELb1ELb1ELb0ELb0ELb0ELb0ELi2ELi2ELi4ELi2ELb1EEENS1_24CollectiveEpilogueBwdGQAISA_fSD_Li256ELb1ELb0EEENS1_25SingleTileBwdLPTSchedulerILb1ELi128ELb0EEEEEEEEEvNT_6ParamsE$_ZN4cute5tupleIJNS_15ArithmeticTupleIJiiEEEEEC2ERKS2_,@function
        .size           $_ZN7cutlass13device_kernelIN5flash19enable_sm80_to_sm89INS1_16FlashAttnBwdSm80INS1_25CollectiveMainloopBwdSm80ILi2ELi2EN4cute5tupleIJNS5_1CILi64EEENS7_ILi128EEES8_EEENS_10bfloat16_tEfNS_4arch4Sm80ELb1ELb0ELb1ELb1ELb0ELb0ELb0ELb0ELi2ELi2ELi4ELi2ELb1EEENS1_24CollectiveEpilogueBwdGQAISA_fSD_Li256ELb1ELb0EEENS1_25SingleTileBwdLPTSchedulerILb1ELi128ELb0EEEEEEEEEvNT_6ParamsE$_ZN4cute5tupleIJNS_15ArithmeticTupleIJiiEEEEEC2ERKS2_,($_ZN7cutlass13device_kernelIN5flash19enable_sm80_to_sm89INS1_16FlashAttnBwdSm80INS1_25CollectiveMainloopBwdSm80ILi2ELi2EN4cute5tupleIJNS5_1CILi64EEENS7_ILi128EEES8_EEENS_10bfloat16_tEfNS_4arch4Sm80ELb1ELb0ELb1ELb1ELb0ELb0ELb0ELb0ELi2ELi2ELi4ELi2ELb1EEENS1_24CollectiveEpilogueBwdGQAISA_fSD_Li256ELb1ELb0EEENS1_25SingleTileBwdLPTSchedulerILb1ELi128ELb0EEEEEEEEEvNT_6ParamsE$_ZN4cute5tupleIJNS_15ArithmeticTupleIJiiEEEiiiEEC2ERKS2_RKiS7_S7_ - $_ZN7cutlass13device_kernelIN5flash19enable_sm80_to_sm89INS1_16FlashAttnBwdSm80INS1_25CollectiveMainloopBwdSm80ILi2ELi2EN4cute5tupleIJNS5_1CILi64EEENS7_ILi128EEES8_EEENS_10bfloat16_tEfNS_4arch4Sm80ELb1ELb0ELb1ELb1ELb0ELb0ELb0ELb0ELi2ELi2ELi4ELi2ELb1EEENS1_24CollectiveEpilogueBwdGQAISA_fSD_Li256ELb1ELb0EEENS1_25SingleTileBwdLPTSchedulerILb1ELi128ELb0EEEEEEEEEvNT_6ParamsE$_ZN4cute5tupleIJNS_15ArithmeticTupleIJiiEEEEEC2ERKS2_)
$_ZN7cutlass13device_kernelIN5flash19enable_sm80_to_sm89INS1_16FlashAttnBwdSm80INS1_25CollectiveMainloopBwdSm80ILi2ELi2EN4cute5tupleIJNS5_1CILi64EEENS7_ILi128EEES8_EEENS_10bfloat16_tEfNS_4arch4Sm80ELb1ELb0ELb1ELb1ELb0ELb0ELb0ELb0ELi2ELi2ELi4ELi2ELb1EEENS1_24CollectiveEpilogueBwdGQAISA_fSD_Li256ELb1ELb0EEENS1_25SingleTileBwdLPTSchedulerILb1ELi128ELb0EEEEEEEEEvNT_6ParamsE$_ZN4cute5tupleIJNS_15ArithmeticTupleIJiiEEEEEC2ERKS2_:
[----:B------:R-:W-:Y:S02]  /*7800*/  MOV R8, 0x7820 ;  /* 0x0000782000087802 */ /* 0x000fe40000000f00 */
[----:B------:R-:W-:Y:S05]  /*7810*/  CALL.REL.NOINC `($_ZN7cutlass13device_kernelIN5flash19enable_sm80_to_sm89INS1_16FlashAttnBwdSm80INS1_25CollectiveMainloopBwdSm80ILi2ELi2EN4cute5tupleIJNS5_1CILi64EEENS7_ILi128EEES8_EEENS_10bfloat16_tEfNS_4arch4Sm80ELb1ELb0ELb1ELb1ELb0ELb0ELb0ELb0ELi2ELi2ELi4ELi2ELb1EEENS1_24CollectiveEpilogueBwdGQAISA_fSD_Li256ELb1ELb0EEENS1_25SingleTileBwdLPTSchedulerILb1ELi128ELb0EEEEEEEEEvNT_6ParamsE$_ZN4cute3eso3ESOILb0ELb1EJNS_15ArithmeticTupleIJiiEEEEEC2ERKS3_) ;  /* 0xfffff57000007944 */ /* 0x000fea0003c3ffff */
[----:B------:R-:W-:-:S04]  /*7820*/  MOV R11, 0x0 ;  /* 0x00000000000b7802 */ /* 0x000fc80000000f00 */
[----:B------:R-:W-:Y:S05]  /*7830*/  RET.REL.NODEC R10 `(_ZN7cutlass13device_kernelIN5flash19enable_sm80_to_sm89INS1_16FlashAttnBwdSm80INS1_25CollectiveMainloopBwdSm80ILi2ELi2EN4cute5tupleIJNS5_1CILi64EEENS7_ILi128EEES8_EEENS_10bfloat16_tEfNS_4arch4Sm80ELb1ELb0ELb1ELb1ELb0ELb0ELb0ELb0ELi2ELi2ELi4ELi2ELb1EEENS1_24CollectiveEpilogueBwdGQAISA_fSD_Li256ELb1ELb0EEENS1_25SingleTileBwdLPTSchedulerILb1ELi128ELb0EEEEEEEEEvNT_6ParamsE) ;  /* 0xffff87c00a007950 */ /* 0x000fea0003c3ffff */
        .type           $_ZN7cutlass13device_kernelIN5flash19enable_sm80_to_sm89INS1_16FlashAttnBwdSm80INS1_25CollectiveMainloopBwdSm80ILi2ELi2EN4cute5tupleIJNS5_1CILi64EEENS7_ILi128EEES8_EEENS_10bfloat16_tEfNS_4arch4Sm80ELb1ELb0ELb1ELb1ELb0ELb0ELb0ELb0ELi2ELi2ELi4ELi2ELb1EEENS1_24CollectiveEpilogueBwdGQAISA_fSD_Li256ELb1ELb0EEENS1_25SingleTileBwdLPTSchedulerILb1ELi128ELb0EEEEEEEEEvNT_6ParamsE$_ZN4cute5tupleIJNS_15ArithmeticTupleIJiiEEEiiiEEC2ERKS2_RKiS7_S7_,@function
        .size           $_ZN7cutlass13device_kernelIN5flash19enable_sm80_to_sm89INS1_16FlashAttnBwdSm80INS1_25CollectiveMainloopBwdSm80ILi2ELi2EN4cute5tupleIJNS5_1CILi64EEENS7_ILi128EEES8_EEENS_10bfloat16_tEfNS_4arch4Sm80ELb1ELb0ELb1ELb1ELb0ELb0ELb0ELb0ELi2ELi2ELi4ELi2ELb1EEENS1_24CollectiveEpilogueBwdGQAISA_fSD_Li256ELb1ELb0EEENS1_25SingleTileBwdLPTSchedulerILb1ELi128ELb0EEEEEEEEEvNT_6ParamsE$_ZN4cute5tupleIJNS_15ArithmeticTupleIJiiEEEiiiEEC2ERKS2_RKiS7_S7_,($_ZN7cutlass13device_kernelIN5flash19enable_sm80_to_sm89INS1_16FlashAttnBwdSm80INS1_25CollectiveMainloopBwdSm80ILi2ELi2EN4cute5tupleIJNS5_1CILi64EEENS7_ILi128EEES8_EEENS_10bfloat16_tEfNS_4arch4Sm80ELb1ELb0ELb1ELb1ELb0ELb0ELb0ELb0ELi2ELi2ELi4ELi2ELb1EEENS1_24CollectiveEpilogueBwdGQAISA_fSD_Li256ELb1ELb0EEENS1_25SingleTileBwdLPTSchedulerILb1ELi128ELb0EEEEEEEEEvNT_6ParamsE$_ZN4cute5tupleIJNS_1CILi0EEES2_S2_iEEC2ERKS2_S5_S5_RKi - $_ZN7cutlass13device_kernelIN5flash19enable_sm80_to_sm89INS1_16FlashAttnBwdSm80INS1_25CollectiveMainloopBwdSm80ILi2ELi2EN4cute5tupleIJNS5_1CILi64EEENS7_ILi128EEES8_EEENS_10bfloat16_tEfNS_4arch4Sm80ELb1ELb0ELb1ELb1ELb0ELb0ELb0ELb0ELi2ELi2ELi4ELi2ELb1EEENS1_24CollectiveEpilogueBwdGQAISA_fSD_Li256ELb1ELb0EEENS1_25SingleTileBwdLPTSchedulerILb1ELi128ELb0EEEEEEEEEvNT_6ParamsE$_ZN4cute5tupleIJNS_15ArithmeticTupleIJiiEEEiiiEEC2ERKS2_RKiS7_S7_)
$_ZN7cutlass13device_kernelIN5flash19enable_sm80_to_sm89INS1_16FlashAttnBwdSm80INS1_25CollectiveMainloopBwdSm80ILi2ELi2EN4cute5tupleIJNS5_1CILi64EEENS7_ILi128EEES8_EEENS_10bfloat16_tEfNS_4arch4Sm80ELb1ELb0ELb1ELb1ELb0ELb0ELb0ELb0ELi2ELi2ELi4ELi2ELb1EEENS1_24CollectiveEpilogueBwdGQAISA_fSD_Li256ELb1ELb0EEENS1_25SingleTileBwdLPTSchedulerILb1ELi128ELb0EEEEEEEEEvNT_6ParamsE$_ZN4cute5tupleIJNS_15ArithmeticTupleIJiiEEEiiiEEC2ERKS2_RKiS7_S7_:
[----:B------:R-:W-:Y:S02]  /*7840*/  MOV R18, 0x7860 ;  /* 0x0000786000127802 */ /* 0x000fe40000000f00 */
[----:B------:R-:W-:Y:S05]  /*7850*/  CALL.REL.NOINC `($_ZN7cutlass13device_kernelIN5flash19enable_sm80_to_sm89INS1_16FlashAttnBwdSm80INS1_25CollectiveMainloopBwdSm80ILi2ELi2EN4cute5tupleIJNS5_1CILi64EEENS7_ILi128EEES8_EEENS_10bfloat16_tEfNS_4arch4Sm80ELb1ELb0ELb1ELb1ELb0ELb0ELb0ELb0ELi2ELi2ELi4ELi2ELb1EEENS1_24CollectiveEpilogueBwdGQAISA_fSD_Li256ELb1ELb0EEENS1_25SingleTileBwdLPTSchedulerILb1ELi128ELb0EEEEEEEEEvNT_6ParamsE$_ZN4cute3eso3ESOILb0ELb0EJNS_15ArithmeticTupleIJiiEEEiiiEEC2ERKS3_RKiS8_S8_) ;  /* 0xfffff16000007944 */ /* 0x000fea0003c3ffff */
[----:B------:R-:W-:-:S04]  /*7860*/  MOV R79, 0x0 ;  /* 0x00000000004f7802 */ /* 0x000fc80000000f00 */
[----:B------:R-:W-:Y:S05]  /*7870*/  RET.REL.NODEC R78 `(_ZN7cutlass13device_kernelIN5flash19enable_sm80_to_sm89INS1_16FlashAttnBwdSm80INS1_25CollectiveMainloopBwdSm80ILi2ELi2EN4cute5tupleIJNS5_1CILi64EEENS7_ILi128EEES8_EEENS_10bfloat16_tEfNS_4arch4Sm80ELb1ELb0ELb1ELb1ELb0ELb0ELb0ELb0ELi2ELi2ELi4ELi2ELb1EEENS1_24CollectiveEpilogueBwdGQAISA_fSD_Li256ELb1ELb0EEENS1_25SingleTileBwdLPTSchedulerILb1ELi128ELb0EEEEEEEEEvNT_6ParamsE) ;  /* 0xffff87804e007950 */ /* 0x000fea0003c3ffff */
        .type           $_ZN7cutlass13device_kernelIN5flash19enable_sm80_to_sm89INS1_16FlashAttnBwdSm80INS1_25CollectiveMainloopBwdSm80ILi2ELi2EN4cute5tupleIJNS5_1CILi64EEENS7_ILi128EEES8_EEENS_10bfloat16_tEfNS_4arch4Sm80ELb1ELb0ELb1ELb1ELb0ELb0ELb0ELb0ELi2ELi2ELi4ELi2ELb1EEENS1_24CollectiveEpilogueBwdGQAISA_fSD_Li256ELb1ELb0EEENS1_25SingleTileBwdLPTSchedulerILb1ELi128ELb0EEEEEEEEEvNT_6ParamsE$_ZN4cute5tupleIJNS_1CILi0EEES2_S2_iEEC2ERKS2_S5_S5_RKi,@function
        .size           $_ZN7cutlass13device_kernelIN5flash19enable_sm80_to_sm89INS1_16FlashAttnBwdSm80INS1_25CollectiveMainloopBwdSm80ILi2ELi2EN4cute5tupleIJNS5_1CILi64EEENS7_ILi128EEES8_EEENS_10bfloat16_tEfNS_4arch4Sm80ELb1ELb0ELb1ELb1ELb0ELb0ELb0ELb0ELi2ELi2ELi4ELi2ELb1EEENS1_24CollectiveEpilogueBwdGQAISA_fSD_Li256ELb1ELb0EEENS1_25SingleTileBwdLPTSchedulerILb1ELi128ELb0EEEEEEEEEvNT_6ParamsE$_ZN4cute5tupleIJNS_1CILi0EEES2_S2_iEEC2ERKS2_S5_S5_RKi,($_ZN7cutlass13device_kernelIN5flash19enable_sm80_to_sm89INS1_16FlashAttnBwdSm80INS1_25CollectiveMainloopBwdSm80ILi2ELi2EN4cute5tupleIJNS5_1CILi64EEENS7_ILi128EEES8_EEENS_10bfloat16_tEfNS_4arch4Sm80ELb1ELb0ELb1ELb1ELb0ELb0ELb0ELb0ELi2ELi2ELi4ELi2ELb1EEENS1_24CollectiveEpilogueBwdGQAISA_fSD_Li256ELb1ELb0EEENS1_25SingleTileBwdLPTSchedulerILb1ELi128ELb0EEEEEEEEEvNT_6ParamsE$_ZN4cute5tupleIJNS_1CILi0EEES2_iEEC2ERKS2_S5_RKi - $_ZN7cutlass13device_kernelIN5flash19enable_sm80_to_sm89INS1_16FlashAttnBwdSm80INS1_25CollectiveMainloopBwdSm80ILi2ELi2EN4cute5tupleIJNS5_1CILi64EEENS7_ILi128EEES8_EEENS_10bfloat16_tEfNS_4arch4Sm80ELb1ELb0ELb1ELb1ELb0ELb0ELb0ELb0ELi2ELi2ELi4ELi2ELb1EEENS1_24CollectiveEpilogueBwdGQAISA_fSD_Li256ELb1ELb0EEENS1_25SingleTileBwdLPTSchedulerILb1ELi128ELb0EEEEEEEEEvNT_6ParamsE$_ZN4cute5tupleIJNS_1CILi0EEES2_S2_iEEC2ERKS2_S5_S5_RKi)
$_ZN7cutlass13device_kernelIN5flash19enable_sm80_to_sm89INS1_16FlashAttnBwdSm80INS1_25CollectiveMainloopBwdSm80ILi2ELi2EN4cute5tupleIJNS5_1CILi64EEENS7_ILi128EEES8_EEENS_10bfloat16_tEfNS_4arch4Sm80ELb1ELb0ELb1ELb1ELb0ELb0ELb0ELb0ELi2ELi2ELi4ELi2ELb1EEENS1_24CollectiveEpilogueBwdGQAISA_fSD_Li256ELb1ELb0EEENS1_25SingleTileBwdLPTSchedulerILb1ELi128ELb0EEEEEEEEEvNT_6ParamsE$_ZN4cute5tupleIJNS_1CILi0EEES2_S2_iEEC2ERKS2_S5_S5_RKi:
[----:B------:R-:W-:Y:S02]  /*7880*/  MOV R10, 0x78a0 ;  /* 0x000078a0000a7802 */ /* 0x000fe40000000f00 */
[----:B------:R-:W-:Y:S05]  /*7890*/  CALL.REL.NOINC `($_ZN7cutlass13device_kernelIN5flash19enable_sm80_to_sm89INS1_16FlashAttnBwdSm80INS1_25CollectiveMainloopBwdSm80ILi2ELi2EN4cute5tupleIJNS5_1CILi64EEENS7_ILi128EEES8_EEENS_10bfloat16_tEfNS_4arch4Sm80ELb1ELb0ELb1ELb1ELb0ELb0ELb0ELb0ELi2ELi2ELi4ELi2ELb1EEENS1_24CollectiveEpilogueBwdGQAISA_fSD_Li256ELb1ELb0EEENS1_25SingleTileBwdLPTSchedulerILb1ELi128ELb0EEEEEEEEEvNT_6ParamsE$_ZN4cute3eso3ESOILb1ELb0EJNS_1CILi0EEES3_S3_iEEC2ERKS3_S6_S6_RKi) ;  /* 0xfffff7a000007944 */ /* 0x000fea0003c3ffff */
[----:B------:R-:W-:-:S04]  /*78a0*/  MOV R17, 0x0 ;  /* 0x0000000000117802 */ /* 0x000fc80000000f00 */
[----:B------:R-:W-:Y:S05]  /*78b0*/  RET.REL.NODEC R16 `(_ZN7cutlass13device_kernelIN5flash19enable_sm80_to_sm89INS1_16FlashAttnBwdSm80INS1_25CollectiveMainloopBwdSm80ILi2ELi2EN4cute5tupleIJNS5_1CILi64EEENS7_ILi128EEES8_EEENS_10bfloat16_tEfNS_4arch4Sm80ELb1ELb0ELb1ELb1ELb0ELb0ELb0ELb0ELi2ELi2ELi4ELi2ELb1EEENS1_24CollectiveEpilogueBwdGQAISA_fSD_Li256ELb1ELb0EEENS1_25SingleTileBwdLPTSchedulerILb1ELi128ELb0EEEEEEEEEvNT_6ParamsE) ;  /* 0xffff874010007950 */ /* 0x000fea0003c3ffff */
        .type           $_ZN7cutlass13device_kernelIN5flash19enable_sm80_to_sm89INS1_16FlashAttnBwdSm80INS1_25CollectiveMainloopBwdSm80ILi2ELi2EN4cute5tupleIJNS5_1CILi64EEENS7_ILi128EEES8_EEENS_10bfloat16_tEfNS_4arch4Sm80ELb1ELb0ELb1ELb1ELb0ELb0ELb0ELb0ELi2ELi2ELi4ELi2ELb1EEENS1_24CollectiveEpilogueBwdGQAISA_fSD_Li256ELb1ELb0EEENS1_25SingleTileBwdLPTSchedulerILb1ELi128ELb0EEEEEEEEEvNT_6ParamsE$_ZN4cute5tupleIJNS_1CILi0EEES2_iEEC2ERKS2_S5_RKi,@function
        .size           $_ZN7cutlass13device_kernelIN5flash19enable_sm80_to_sm89INS1_16FlashAttnBwdSm80INS1_25CollectiveMainloopBwdSm80ILi2ELi2EN4cute5tupleIJNS5_1CILi64EEENS7_ILi128EEES8_EEENS_10bfloat16_tEfNS_4arch4Sm80ELb1ELb0ELb1ELb1ELb0ELb0ELb0ELb0ELi2ELi2ELi4ELi2ELb1EEENS1_24CollectiveEpilogueBwdGQAISA_fSD_Li256ELb1ELb0EEENS1_25SingleTileBwdLPTSchedulerILb1ELi128ELb0EEEEEEEEEvNT_6ParamsE$_ZN4cute5tupleIJNS_1CILi0EEES2_iEEC2ERKS2_S5_RKi,($_ZN7cutlass13device_kernelIN5flash19enable_sm80_to_sm89INS1_16FlashAttnBwdSm80INS1_25CollectiveMainloopBwdSm80ILi2ELi2EN4cute5tupleIJNS5_1CILi64EEENS7_ILi128EEES8_EEENS_10bfloat16_tEfNS_4arch4Sm80ELb1ELb0ELb1ELb1ELb0ELb0ELb0ELb0ELi2ELi2ELi4ELi2ELb1EEENS1_24CollectiveEpilogueBwdGQAISA_fSD_Li256ELb1ELb0EEENS1_25SingleTileBwdLPTSchedulerILb1ELi128ELb0EEEEEEEEEvNT_6ParamsE$_ZN4cute5tupleIJNS_1CILi0EEES2_iiEEC2ERKS2_S5_RKiS7_ - $_ZN7cutlass13device_kernelIN5flash19enable_sm80_to_sm89INS1_16FlashAttnBwdSm80INS1_25CollectiveMainloopBwdSm80ILi2ELi2EN4cute5tupleIJNS5_1CILi64EEENS7_ILi128EEES8_EEENS_10bfloat16_tEfNS_4arch4Sm80ELb1ELb0ELb1ELb1ELb0ELb0ELb0ELb0ELi2ELi2ELi4ELi2ELb1EEENS1_24CollectiveEpilogueBwdGQAISA_fSD_Li256ELb1ELb0EEENS1_25SingleTileBwdLPTSchedulerILb1ELi128ELb0EEEEEEEEEvNT_6ParamsE$_ZN4cute5tupleIJNS_1CILi0EEES2_iEEC2ERKS2_S5_RKi)
$_ZN7cutlass13device_kernelIN5flash19enable_sm80_to_sm89INS1_16FlashAttnBwdSm80INS1_25CollectiveMainloopBwdSm80ILi2ELi2EN4cute5tupleIJNS5_1CILi64EEENS7_ILi128EEES8_EEENS_10bfloat16_tEfNS_4arch4Sm80ELb1ELb0ELb1ELb1ELb0ELb0ELb0ELb0ELi2ELi2ELi4ELi2ELb1EEENS1_24CollectiveEpilogueBwdGQAISA_fSD_Li256ELb1ELb0EEENS1_25SingleTileBwdLPTSchedulerILb1ELi128ELb0EEEEEEEEEvNT_6ParamsE$_ZN4cute5tupleIJNS_1CILi0EEES2_iEEC2ERKS2_S5_RKi:
[----:B------:R-:W-:Y:S02]  /*78c0*/  MOV R16, 0x78e0 ;  /* 0x000078e000107802 */ /* 0x000fe40000000f00 */
[----:B------:R-:W-:Y:S05]  /*78d0*/  CALL.REL.NOINC `($_ZN7cutlass13device_kernelIN5flash19enable_sm80_to_sm89INS1_16FlashAttnBwdSm80INS1_25CollectiveMainloopBwdSm80ILi2ELi2EN4cute5tupleIJNS5_1CILi64EEENS7_ILi128EEES8_EEENS_10bfloat16_tEfNS_4arch4Sm80ELb1ELb0ELb1ELb1ELb0ELb0ELb0ELb0ELi2ELi2ELi4ELi2ELb1EEENS1_24CollectiveEpilogueBwdGQAISA_fSD_Li256ELb1ELb0EEENS1_25SingleTileBwdLPTSchedulerILb1ELi128ELb0EEEEEEEEEvNT_6ParamsE$_ZN4cute3eso3ESOILb1ELb0EJNS_1CILi0EEES3_iEEC2ERKS3_S6_RKi) ;  /* 0xfffff7b000007944 */ /* 0x000fea0003c3ffff */
[----:B-1----:R-:W-:Y:S02]  /*78e0*/  MOV R6, R18 ;  /* 0x0000001200067202 */ /* 0x002fe40000000f00 */
[----:B------:R-:W-:-:S04]  /*78f0*/  MOV R7, 0x0 ;  /* 0x0000000000077802 */ /* 0x000fc80000000f00 */
[----:B------:R-:W-:Y:S05]  /*7900*/  RET.REL.NODEC R6 `(_ZN7cutlass13device_kernelIN5flash19enable_sm80_to_sm89INS1_16FlashAttnBwdSm80INS1_25CollectiveMainloopBwdSm80ILi2ELi2EN4cute5tupleIJNS5_1CILi64EEENS7_ILi128EEES8_EEENS_10bfloat16_tEfNS_4arch4Sm80ELb1ELb0ELb1ELb1ELb0ELb0ELb0ELb0ELi2ELi2ELi4ELi2ELb1EEENS1_24CollectiveEpilogueBwdGQAISA_fSD_Li256ELb1ELb0EEENS1_25SingleTileBwdLPTSchedulerILb1ELi128ELb0EEEEEEEEEvNT_6ParamsE) ;  /* 0xffff86f006007950 */ /* 0x000fea0003c3ffff */
        .type           $_ZN7cutlass13device_kernelIN5flash19enable_sm80_to_sm89INS1_16FlashAttnBwdSm80INS1_25CollectiveMainloopBwdSm80ILi2ELi2EN4cute5tupleIJNS5_1CILi64EEENS7_ILi128EEES8_EEENS_10bfloat16_tEfNS_4arch4Sm80ELb1ELb0ELb1ELb1ELb0ELb0ELb0ELb0ELi2ELi2ELi4ELi2ELb1EEENS1_24CollectiveEpilogueBwdGQAISA_fSD_Li256ELb1ELb0EEENS1_25SingleTileBwdLPTSchedulerILb1ELi128ELb0EEEEEEEEEvNT_6ParamsE$_ZN4cute5tupleIJNS_1CILi0EEES2_iiEEC2ERKS2_S5_RKiS7_,@function
        .size           $_ZN7cutlass13device_kernelIN5flash19enable_sm80_to_sm89INS1_16FlashAttnBwdSm80INS1_25CollectiveMainloopBwdSm80ILi2ELi2EN4cute5tupleIJNS5_1CILi64EEENS7_ILi128EEES8_EEENS_10bfloat16_tEfNS_4arch4Sm80ELb1ELb0ELb1ELb1ELb0ELb0ELb0ELb0ELi2ELi2ELi4ELi2ELb1EEENS1_24CollectiveEpilogueBwdGQAISA_fSD_Li256ELb1ELb0EEENS1_25SingleTileBwdLPTSchedulerILb1ELi128ELb0EEEEEEEEEvNT_6ParamsE$_ZN4cute5tupleIJNS_1CILi0EEES2_iiEEC2ERKS2_S5_RKiS7_,($_ZN7cutlass13device_kernelIN5flash19enable_sm80_to_sm89INS1_16FlashAttnBwdSm80INS1_25CollectiveMainloopBwdSm80ILi2ELi2EN4cute5tupleIJNS5_1CILi64EEENS7_ILi128EEES8_EEENS_10bfloat16_tEfNS_4arch4Sm80ELb1ELb0ELb1ELb1ELb0ELb0ELb0ELb0ELi2ELi2ELi4ELi2ELb1EEENS1_24CollectiveEpilogueBwdGQAISA_fSD_Li256ELb1ELb0EEENS1_25SingleTileBwdLPTSchedulerILb1ELi128ELb0EEEEEEEEEvNT_6ParamsE$_ZN4cute5tupleIJNS_1CILi0EEEiEEC2ERKS2_RKi - $_ZN7cutlass13device_kernelIN5flash19enable_sm80_to_sm89INS1_16FlashAttnBwdSm80INS1_25CollectiveMainloopBwdSm80ILi2ELi2EN4cute5tupleIJNS5_1CILi64EEENS7_ILi128EEES8_EEENS_10bfloat16_tEfNS_4arch4Sm80ELb1ELb0ELb1ELb1ELb0ELb0ELb0ELb0ELi2ELi2ELi4ELi2ELb1EEENS1_24CollectiveEpilogueBwdGQAISA_fSD_Li256ELb1ELb0EEENS1_25SingleTileBwdLPTSchedulerILb1ELi128ELb0EEEEEEEEEvNT_6ParamsE$_ZN4cute5tupleIJNS_1CILi0EEES2_iiEEC2ERKS2_S5_RKiS7_)
$_ZN7cutlass13device_kernelIN5flash19enable_sm80_to_sm89INS1_16FlashAttnBwdSm80INS1_25CollectiveMainloopBwdSm80ILi2ELi2EN4cute5tupleIJNS5_1CILi64EEENS7_ILi128EEES8_EEENS_10bfloat16_tEfNS_4arch4Sm80ELb1ELb0ELb1ELb1ELb0ELb0ELb0ELb0ELi2ELi2ELi4ELi2ELb1EEENS1_24CollectiveEpilogueBwdGQAISA_fSD_Li256ELb1ELb0EEENS1_25SingleTileBwdLPTSchedulerILb1ELi128ELb0EEEEEEEEEvNT_6ParamsE$_ZN4cute5tupleIJNS_1CILi0EEES2_iiEEC2ERKS2_S5_RKiS7_:
[----:B------:R-:W-:Y:S02]  /*7910*/  MOV R16, 0x7930 ;  /* 0x0000793000107802 */ /* 0x000fe40000000f00 */
[----:B------:R-:W-:Y:S05]  /*7920*/  CALL.REL.NOINC `($_ZN7cutlass13device_kernelIN5flash19enable_sm80_to_sm89INS1_16FlashAttnBwdSm80INS1_25CollectiveMainloopBwdSm80ILi2ELi2EN4cute5tupleIJNS5_1CILi64EEENS7_ILi128EEES8_EEENS_10bfloat16_tEfNS_4arch4Sm80ELb1ELb0ELb1ELb1ELb0ELb0ELb0ELb0ELi2ELi2ELi4ELi2ELb1EEENS1_24CollectiveEpilogueBwdGQAISA_fSD_Li256ELb1ELb0EEENS1_25SingleTileBwdLPTSchedulerILb1ELi128ELb0EEEEEEEEEvNT_6ParamsE$_ZN4cute3eso3ESOILb1ELb0EJNS_1CILi0EEES3_iiEEC2ERKS3_S6_RKiS8_) ;  /* 0xfffff7f000007944 */ /* 0x000fea0003c3ffff */
[----:B------:R-:W-:Y:S02]  /*7930*/  MOV R16, R18 ;  /* 0x0000001200107202 */ /* 0x000fe40000000f00 */
[----:B------:R-:W-:-:S04]  /*7940*/  MOV R17, 0x0 ;  /* 0x0000000000117802 */ /* 0x000fc80000000f00 */
[----:B------:R-:W-:Y:S05]  /*7950*/  RET.REL.NODEC R16 `(_ZN7cutlass13device_kernelIN5flash19enable_sm80_to_sm89INS1_16FlashAttnBwdSm80INS1_25CollectiveMainloopBwdSm80ILi2ELi2EN4cute5tupleIJNS5_1CILi64EEENS7_ILi128EEES8_EEENS_10bfloat16_tEfNS_4arch4Sm80ELb1ELb0ELb1ELb1ELb0ELb0ELb0ELb0ELi2ELi2ELi4ELi2ELb1EEENS1_24CollectiveEpilogueBwdGQAISA_fSD_Li256ELb1ELb0EEENS1_25SingleTileBwdLPTSchedulerILb1ELi128ELb0EEEEEEEEEvNT_6ParamsE) ;  /* 0xffff86a010007950 */ /* 0x000fea0003c3ffff */
        .type           $_ZN7cutlass13device_kernelIN5flash19enable_sm80_to_sm89INS1_16FlashAttnBwdSm80INS1_25CollectiveMainloopBwdSm80ILi2ELi2EN4cute5tupleIJNS5_1CILi64EEENS7_ILi128EEES8_EEENS_10bfloat16_tEfNS_4arch4Sm80ELb1ELb0ELb1ELb1ELb0ELb0ELb0ELb0ELi2ELi2ELi4ELi2ELb1EEENS1_24CollectiveEpilogueBwdGQAISA_fSD_Li256ELb1ELb0EEENS1_25SingleTileBwdLPTSchedulerILb1ELi128ELb0EEEEEEEEEvNT_6ParamsE$_ZN4cute5tupleIJNS_1CILi0EEEiEEC2ERKS2_RKi,@function
        .size           $_ZN7cutlass13device_kernelIN5flash19enable_sm80_to_sm89INS1_16FlashAttnBwdSm80INS1_25CollectiveMainloopBwdSm80ILi2ELi2EN4cute5tupleIJNS5_1CILi64EEENS7_ILi128EEES8_EEENS_10bfloat16_tEfNS_4arch4Sm80ELb1ELb0ELb1ELb1ELb0ELb0ELb0ELb0ELi2ELi2ELi4ELi2ELb1EEENS1_24CollectiveEpilogueBwdGQAISA_fSD_Li256ELb1ELb0EEENS1_25SingleTileBwdLPTSchedulerILb1ELi128ELb0EEEEEEEEEvNT_6ParamsE$_ZN4cute5tupleIJNS_1CILi0EEEiEEC2ERKS2_RKi,($_ZN7cutlass13device_kernelIN5flash19enable_sm80_to_sm89INS1_16FlashAttnBwdSm80INS1_25CollectiveMainloopBwdSm80ILi2ELi2EN4cute5tupleIJNS5_1CILi64EEENS7_ILi128EEES8_EEENS_10bfloat16_tEfNS_4arch4Sm80ELb1ELb0ELb1ELb1ELb0ELb0ELb0ELb0ELi2ELi2ELi4ELi2ELb1EEENS1_24CollectiveEpilogueBwdGQAISA_fSD_Li256ELb1ELb0EEENS1_25SingleTileBwdLPTSchedulerILb1ELi128ELb0EEEEEEEEEvNT_6ParamsE$_ZN4cute5tupleIJNS_1CILi0EEEiiiEEC2ERKS2_RKiS7_S7_ - $_ZN7cutlass13device_kernelIN5flash19enable_sm80_to_sm89INS1_16FlashAttnBwdSm80INS1_25CollectiveMainloopBwdSm80ILi2ELi2EN4cute5tupleIJNS5_1CILi64EEENS7_ILi128EEES8_EEENS_10bfloat16_tEfNS_4arch4Sm80ELb1ELb0ELb1ELb1ELb0ELb0ELb0ELb0ELi2ELi2ELi4ELi2ELb1EEENS1_24CollectiveEpilogueBwdGQAISA_fSD_Li256ELb1ELb0EEENS1_25SingleTileBwdLPTSchedulerILb1ELi128ELb0EEEEEEEEEvNT_6ParamsE$_ZN4cute5tupleIJNS_1CILi0EEEiEEC2ERKS2_RKi)
$_ZN7cutlass13device_kernelIN5flash19enable_sm80_to_sm89INS1_16FlashAttnBwdSm80INS1_25CollectiveMainloopBwdSm80ILi2ELi2EN4cute5tupleIJNS5_1CILi64EEENS7_ILi128EEES8_EEENS_10bfloat16_tEfNS_4arch4Sm80ELb1ELb0ELb1ELb1ELb0ELb0ELb0ELb0ELi2ELi2ELi4ELi2ELb1EEENS1_24CollectiveEpilogueBwdGQAISA_fSD_Li256ELb1ELb0EEENS1_25SingleTileBwdLPTSchedulerILb1ELi128ELb0EEEEEEEEEvNT_6ParamsE$_ZN4cute5tupleIJNS_1CILi0EEEiEEC2ERKS2_RKi:
[----:B------:R-:W-:Y:S02]  /*7960*/  MOV R16, 0x7980 ;  /* 0x0000798000107802 */ /* 0x000fe40000000f00 */
[----:B------:R-:W-:Y:S05]  /*7970*/  CALL.REL.NOINC `($_ZN7cutlass13device_kernelIN5flash19enable_sm80_to_sm89INS1_16FlashAttnBwdSm80INS1_25CollectiveMainloopBwdSm80ILi2ELi2EN4cute5tupleIJNS5_1CILi64EEENS7_ILi128EEES8_EEENS_10bfloat16_tEfNS_4arch4Sm80ELb1ELb0ELb1ELb1ELb0ELb0ELb0ELb0ELi2ELi2ELi4ELi2ELb1EEENS1_24CollectiveEpilogueBwdGQAISA_fSD_Li256ELb1ELb0EEENS1_25SingleTileBwdLPTSchedulerILb1ELi128ELb0EEEEEEEEEvNT_6ParamsE$_ZN4cute3eso3ESOILb1ELb0EJNS_1CILi0EEEiEEC2ERKS3_RKi) ;  /* 0xfffff81000007944 */ /* 0x000fea0003c3ffff */
[----:B-1----:R-:W-:Y:S02]  /*7980*/  MOV R6, R18 ;  /* 0x0000001200067202 */ /* 0x002fe40000000f00 */
[----:B------:R-:W-:-:S04]  /*7990*/  MOV R7, 0x0 ;  /* 0x0000000000077802 */ /* 0x000fc80000000f00 */
[----:B------:R-:W-:Y:S05]  /*79a0*/  RET.REL.NODEC R6 `(_ZN7cutlass13device_kernelIN5flash19enable_sm80_to_sm89INS1_16FlashAttnBwdSm80INS1_25CollectiveMainloopBwdSm80ILi2ELi2EN4cute5tupleIJNS5_1CILi64EEENS7_ILi128EEES8_EEENS_10bfloat16_tEfNS_4arch4Sm80ELb1ELb0ELb1ELb1ELb0ELb0ELb0ELb0ELi2ELi2ELi4ELi2ELb1EEENS1_24CollectiveEpilogueBwdGQAISA_fSD_Li256ELb1ELb0EEENS1_25SingleTileBwdLPTSchedulerILb1ELi128ELb0EEEEEEEEEvNT_6ParamsE) ;  /* 0xffff865006007950 */ /* 0x000fea0003c3ffff */
        .type           $_ZN7cutlass13device_kernelIN5flash19enable_sm80_to_sm89INS1_16FlashAttnBwdSm80INS1_25CollectiveMainloopBwdSm80ILi2ELi2EN4cute5tupleIJNS5_1CILi64EEENS7_ILi128EEES8_EEENS_10bfloat16_tEfNS_4arch4Sm80ELb1ELb0ELb1ELb1ELb0ELb0ELb0ELb0ELi2ELi2ELi4ELi2ELb1EEENS1_24CollectiveEpilogueBwdGQAISA_fSD_Li256ELb1ELb0EEENS1_25SingleTileBwdLPTSchedulerILb1ELi128ELb0EEEEEEEEEvNT_6ParamsE$_ZN4cute5tupleIJNS_1CILi0EEEiiiEEC2ERKS2_RKiS7_S7_,@function
        .size           $_ZN7cutlass13device_kernelIN5flash19enable_sm80_to_sm89INS1_16FlashAttnBwdSm80INS1_25CollectiveMainloopBwdSm80ILi2ELi2EN4cute5tupleIJNS5_1CILi64EEENS7_ILi128EEES8_EEENS_10bfloat16_tEfNS_4arch4Sm80ELb1ELb0ELb1ELb1ELb0ELb0ELb0ELb0ELi2ELi2ELi4ELi2ELb1EEENS1_24CollectiveEpilogueBwdGQAISA_fSD_Li256ELb1ELb0EEENS1_25SingleTileBwdLPTSchedulerILb1ELi128ELb0EEEEEEEEEvNT_6ParamsE$_ZN4cute5tupleIJNS_1CILi0EEEiiiEEC2ERKS2_RKiS7_S7_,($_ZN7cutlass13device_kernelIN5flash19enable_sm80_to_sm89INS1_16FlashAttnBwdSm80INS1_25CollectiveMainloopBwdSm80ILi2ELi2EN4cute5tupleIJNS5_1CILi64EEENS7_ILi128EEES8_EEENS_10bfloat16_tEfNS_4arch4Sm80ELb1ELb0ELb1ELb1ELb0ELb0ELb0ELb0ELi2ELi2ELi4ELi2ELb1EEENS1_24CollectiveEpilogueBwdGQAISA_fSD_Li256ELb1ELb0EEENS1_25SingleTileBwdLPTSchedulerILb1ELi128ELb0EEEEEEEEEvNT_6ParamsE$_ZN4cute5tupleIJiEEC2ERKi - $_ZN7cutlass13device_kernelIN5flash19enable_sm80_to_sm89INS1_16FlashAttnBwdSm80INS1_25CollectiveMainloopBwdSm80ILi2ELi2EN4cute5tupleIJNS5_1CILi64EEENS7_ILi128EEES8_EEENS_10bfloat16_tEfNS_4arch4Sm80ELb1ELb0ELb1ELb1ELb0ELb0ELb0ELb0ELi2ELi2ELi4ELi2ELb1EEENS1_24CollectiveEpilogueBwdGQAISA_fSD_Li256ELb1ELb0EEENS1_25SingleTileBwdLPTSchedulerILb1ELi128ELb0EEEEEEEEEvNT_6ParamsE$_ZN4cute5tupleIJNS_1CILi0EEEiiiEEC2ERKS2_RKiS7_S7_)
$_ZN7cutlass13device_kernelIN5flash19enable_sm80_to_sm89INS1_16FlashAttnBwdSm80INS1_25CollectiveMainloopBwdSm80ILi2ELi2EN4cute5tupleIJNS5_1CILi64EEENS7_ILi128EEES8_EEENS_10bfloat16_tEfNS_4arch4Sm80ELb1ELb0ELb1ELb1ELb0ELb0ELb0ELb0ELi2ELi2ELi4ELi2ELb1EEENS1_24CollectiveEpilogueBwdGQAISA_fSD_Li256ELb1ELb0EEENS1_25SingleTileBwdLPTSchedulerILb1ELi128ELb0EEEEEEEEEvNT_6ParamsE$_ZN4cute5tupleIJNS_1CILi0EEEiiiEEC2ERKS2_RKiS7_S7_:
[----:B------:R-:W-:Y:S02]  /*79b0*/  MOV R16, 0x79d0 ;  /* 0x000079d000107802 */ /* 0x000fe40000000f00 */
[----:B------:R-:W-:Y:S05]  /*79c0*/  CALL.REL.NOINC `($_ZN7cutlass13device_kernelIN5flash19enable_sm80_to_sm89INS1_16FlashAttnBwdSm80INS1_25CollectiveMainloopBwdSm80ILi2ELi2EN4cute5tupleIJNS5_1CILi64EEENS7_ILi128EEES8_EEENS_10bfloat16_tEfNS_4arch4Sm80ELb1ELb0ELb1ELb1ELb0ELb0ELb0ELb0ELi2ELi2ELi4ELi2ELb1EEENS1_24CollectiveEpilogueBwdGQAISA_fSD_Li256ELb1ELb0EEENS1_25SingleTileBwdLPTSchedulerILb1ELi128ELb0EEEEEEEEEvNT_6ParamsE$_ZN4cute3eso3ESOILb1ELb0EJNS_1CILi0EEEiiiEEC2ERKS3_RKiS8_S8_) ;  /* 0xfffff88000007944 */ /* 0x000fea0003c3ffff */
[----:B-1----:R-:W-:Y:S02]  /*79d0*/  MOV R6, R18 ;  /* 0x0000001200067202 */ /* 0x002fe40000000f00 */
[----:B------:R-:W-:-:S04]  /*79e0*/  MOV R7, 0x0 ;  /* 0x0000000000077802 */ /* 0x000fc80000000f00 */
[----:B------:R-:W-:Y:S05]  /*79f0*/  RET.REL.NODEC R6 `(_ZN7cutlass13device_kernelIN5flash19enable_sm80_to_sm89INS1_16FlashAttnBwdSm80INS1_25CollectiveMainloopBwdSm80ILi2ELi2EN4cute5tupleIJNS5_1CILi64EEENS7_ILi128EEES8_EEENS_10bfloat16_tEfNS_4arch4Sm80ELb1ELb0ELb1ELb1ELb0ELb0ELb0ELb0ELi2ELi2ELi4ELi2ELb1EEENS1_24CollectiveEpilogueBwdGQAISA_fSD_Li256ELb1ELb0EEENS1_25SingleTileBwdLPTSchedulerILb1ELi128ELb0EEEEEEEEEvNT_6ParamsE) ;  /* 0xffff860006007950 */ /* 0x000fea0003c3ffff */
        .type           $_ZN7cutlass13device_kernelIN5flash19enable_sm80_to_sm89INS1_16FlashAttnBwdSm80INS1_25CollectiveMainloopBwdSm80ILi2ELi2EN4cute5tupleIJNS5_1CILi64EEENS7_ILi128EEES8_EEENS_10bfloat16_tEfNS_4arch4Sm80ELb1ELb0ELb1ELb1ELb0ELb0ELb0ELb0ELi2ELi2ELi4ELi2ELb1EEENS1_24CollectiveEpilogueBwdGQAISA_fSD_Li256ELb1ELb0EEENS1_25SingleTileBwdLPTSchedulerILb1ELi128ELb0EEEEEEEEEvNT_6ParamsE$_ZN4cute5tupleIJiEEC2ERKi,@function
        .size           $_ZN7cutlass13device_kernelIN5flash19enable_sm80_to_sm89INS1_16FlashAttnBwdSm80INS1_25CollectiveMainloopBwdSm80ILi2ELi2EN4cute5tupleIJNS5_1CILi64EEENS7_ILi128EEES8_EEENS_10bfloat16_tEfNS_4arch4Sm80ELb1ELb0ELb1ELb1ELb0ELb0ELb0ELb0ELi2ELi2ELi4ELi2ELb1EEENS1_24CollectiveEpilogueBwdGQAISA_fSD_Li256ELb1ELb0EEENS1_25SingleTileBwdLPTSchedulerILb1ELi128ELb0EEEEEEEEEvNT_6ParamsE$_ZN4cute5tupleIJiEEC2ERKi,($_ZN7cutlass13device_kernelIN5flash19enable_sm80_to_sm89INS1_16FlashAttnBwdSm80INS1_25CollectiveMainloopBwdSm80ILi2ELi2EN4cute5tupleIJNS5_1CILi64EEENS7_ILi128EEES8_EEENS_10bfloat16_tEfNS_4arch4Sm80ELb1ELb0ELb1ELb1ELb0ELb0ELb0ELb0ELi2ELi2ELi4ELi2ELb1EEENS1_24CollectiveEpilogueBwdGQAISA_fSD_Li256ELb1ELb0EEENS1_25SingleTileBwdLPTSchedulerILb1ELi128ELb0EEEEEEEEEvNT_6ParamsE$_ZN4cute5tupleIJiNS_1CILi0EEEEEC2ERKiRKS2_ - $_ZN7cutlass13device_kernelIN5flash19enable_sm80_to_sm89INS1_16FlashAttnBwdSm80INS1_25CollectiveMainloopBwdSm80ILi2ELi2EN4cute5tupleIJNS5_1CILi64EEENS7_ILi128EEES8_EEENS_10bfloat16_tEfNS_4arch4Sm80ELb1ELb0ELb1ELb1ELb0ELb0ELb0ELb0ELi2ELi2ELi4ELi2ELb1EEENS1_24CollectiveEpilogueBwdGQAISA_fSD_Li256ELb1ELb0EEENS1_25SingleTileBwdLPTSchedulerILb1ELi128ELb0EEEEEEEEEvNT_6ParamsE$_ZN4cute5tupleIJiEEC2ERKi)
$_ZN7cutlass13device_kernelIN5flash19enable_sm80_to_sm89INS1_16FlashAttnBwdSm80INS1_25CollectiveMainloopBwdSm80ILi2ELi2EN4cute5tupleIJNS5_1CILi64EEENS7_ILi128EEES8_EEENS_10bfloat16_tEfNS_4arch4Sm80ELb1ELb0ELb1ELb1ELb0ELb0ELb0ELb0ELi2ELi2ELi4ELi2ELb1EEENS1_24CollectiveEpilogueBwdGQAISA_fSD_Li256ELb1ELb0EEENS1_25SingleTileBwdLPTSchedulerILb1ELi128ELb0EEEEEEEEEvNT_6ParamsE$_ZN4cute5tupleIJiEEC2ERKi:
[----:B------:R-:W-:Y:S02]  /*7a00*/  MOV R18, 0x7a20 ;  /* 0x00007a2000127802 */ /* 0x000fe40000000f00 */
[----:B------:R-:W-:Y:S05]  /*7a10*/  CALL.REL.NOINC `($_ZN7cutlass13device_kernelIN5flash19enable_sm80_to_sm89INS1_16FlashAttnBwdSm80INS1_25CollectiveMainloopBwdSm80ILi2ELi2EN4cute5tupleIJNS5_1CILi64EEENS7_ILi128EEES8_EEENS_10bfloat16_tEfNS_4arch4Sm80ELb1ELb0ELb1ELb1ELb0ELb0ELb0ELb0ELi2ELi2ELi4ELi2ELb1EEENS1_24CollectiveEpilogueBwdGQAISA_fSD_Li256ELb1ELb0EEENS1_25SingleTileBwdLPTSchedulerILb1ELi128ELb0EEEEEEEEEvNT_6ParamsE$_ZN4cute3eso3ESOILb0ELb1EJiEEC2ERKi) ;  /* 0xfffff41000007944 */ /* 0x000fea0003c3ffff */
[----:B-1----:R-:W-:Y:S02]  /*7a20*/  MOV R6, R16 ;  /* 0x0000001000067202 */ /* 0x002fe40000000f00 */
[----:B------:R-:W-:-:S04]  /*7a30*/  MOV R7, 0x0 ;  /* 0x0000000000077802 */ /* 0x000fc80000000f00 */
[----:B------:R-:W-:Y:S05]  /*7a40*/  RET.REL.NODEC R6 `(_ZN7cutlass13device_kernelIN5flash19enable_sm80_to_sm89INS1_16FlashAttnBwdSm80INS1_25CollectiveMainloopBwdSm80ILi2ELi2EN4cute5tupleIJNS5_1CILi64EEENS7_ILi128EEES8_EEENS_10bfloat16_tEfNS_4arch4Sm80ELb1ELb0ELb1ELb1ELb0ELb0ELb0ELb0ELi2ELi2ELi4ELi2ELb1EEENS1_24CollectiveEpilogueBwdGQAISA_fSD_Li256ELb1ELb0EEENS1_25SingleTileBwdLPTSchedulerILb1ELi128ELb0EEEEEEEEEvNT_6ParamsE) ;  /* 0xffff85b006007950 */ /* 0x000fea0003c3ffff */
        .type           $_ZN7cutlass13device_kernelIN5flash19enable_sm80_to_sm89INS1_16FlashAttnBwdSm80INS1_25CollectiveMainloopBwdSm80ILi2ELi2EN4cute5tupleIJNS5_1CILi64EEENS7_ILi128EEES8_EEENS_10bfloat16_tEfNS_4arch4Sm80ELb1ELb0ELb1ELb1ELb0ELb0ELb0ELb0ELi2ELi2ELi4ELi2ELb1EEENS1_24CollectiveEpilogueBwdGQAISA_fSD_Li256ELb1ELb0EEENS1_25SingleTileBwdLPTSchedulerILb1ELi128ELb0EEEEEEEEEvNT_6ParamsE$_ZN4cute5tupleIJiNS_1CILi0EEEEEC2ERKiRKS2_,@function
        .size           $_ZN7cutlass13device_kernelIN5flash19enable_sm80_to_sm89INS1_16FlashAttnBwdSm80INS1_25CollectiveMainloopBwdSm80ILi2ELi2EN4cute5tupleIJNS5_1CILi64EEENS7_ILi128EEES8_EEENS_10bfloat16_tEfNS_4arch4Sm80ELb1ELb0ELb1ELb1ELb0ELb0ELb0ELb0ELi2ELi2ELi4ELi2ELb1EEENS1_24CollectiveEpilogueBwdGQAISA_fSD_Li256ELb1ELb0EEENS1_25SingleTileBwdLPTSchedulerILb1ELi128ELb0EEEEEEEEEvNT_6ParamsE$_ZN4cute5tupleIJiNS_1CILi0EEEEEC2ERKiRKS2_,($_ZN7cutlass13device_kernelIN5flash19enable_sm80_to_sm89INS1_16FlashAttnBwdSm80INS1_25CollectiveMainloopBwdSm80ILi2ELi2EN4cute5tupleIJNS5_1CILi64EEENS7_ILi128EEES8_EEENS_10bfloat16_tEfNS_4arch4Sm80ELb1ELb0ELb1ELb1ELb0ELb0ELb0ELb0ELi2ELi2ELi4ELi2ELb1EEENS1_24CollectiveEpilogueBwdGQAISA_fSD_Li256ELb1ELb0EEENS1_25SingleTileBwdLPTSchedulerILb1ELi128ELb0EEEEEEEEEvNT_6ParamsE$_ZN4cute5tupleIJiiEEC2ERKiS3_ - $_ZN7cutlass13device_kernelIN5flash19enable_sm80_to_sm89INS1_16FlashAttnBwdSm80INS1_25CollectiveMainloopBwdSm80ILi2ELi2EN4cute5tupleIJNS5_1CILi64EEENS7_ILi128EEES8_EEENS_10bfloat16_tEfNS_4arch4Sm80ELb1ELb0ELb1ELb1ELb0ELb0ELb0ELb0ELi2ELi2ELi4ELi2ELb1EEENS1_24CollectiveEpilogueBwdGQAISA_fSD_Li256ELb1ELb0EEENS1_25SingleTileBwdLPTSchedulerILb1ELi128ELb0EEEEEEEEEvNT_6ParamsE$_ZN4cute5tupleIJiNS_1CILi0EEEEEC2ERKiRKS2_)
$_ZN7cutlass13device_kernelIN5flash19enable_sm80_to_sm89INS1_16FlashAttnBwdSm80INS1_25CollectiveMainloopBwdSm80ILi2ELi2EN4cute5tupleIJNS5_1CILi64EEENS7_ILi128EEES8_EEENS_10bfloat16_tEfNS_4arch4Sm80ELb1ELb0ELb1ELb1ELb0ELb0ELb0ELb0ELi2ELi2ELi4ELi2ELb1EEENS1_24CollectiveEpilogueBwdGQAISA_fSD_Li256ELb1ELb0EEENS1_25SingleTileBwdLPTSchedulerILb1ELi128ELb0EEEEEEEEEvNT_6ParamsE$_ZN4cute5tupleIJiNS_1CILi0EEEEEC2ERKiRKS2_:
[----:B------:R-:W-:Y:S02]  /*7a50*/  MOV R8, 0x7a70 ;  /* 0x00007a7000087802 */ /* 0x000fe40000000f00 */
[----:B------:R-:W-:Y:S05]  /*7a60*/  CALL.REL.NOINC `($_ZN7cutlass13device_kernelIN5flash19enable_sm80_to_sm89INS1_16FlashAttnBwdSm80INS1_25CollectiveMainloopBwdSm80ILi2ELi2EN4cute5tupleIJNS5_1CILi64EEENS7_ILi128EEES8_EEENS_10bfloat16_tEfNS_4arch4Sm80ELb1ELb0ELb1ELb1ELb0ELb0ELb0ELb0ELi2ELi2ELi4ELi2ELb1EEENS1_24CollectiveEpilogueBwdGQAISA_fSD_Li256ELb1ELb0EEENS1_25SingleTileBwdLPTSchedulerILb1ELi128ELb0EEEEEEEEEvNT_6ParamsE$_ZN4cute3eso3ESOILb0ELb1EJiNS_1CILi0EEEEEC2ERKiRKS3_) ;  /* 0xfffff41000007944 */ /* 0x000fea0003c3ffff */
[----:B-1----:R-:W-:Y:S02]  /*7a70*/  MOV R6, R16 ;  /* 0x0000001000067202 */ /* 0x002fe40000000f00 */
[----:B------:R-:W-:-:S04]  /*7a80*/  MOV R7, 0x0 ;  /* 0x0000000000077802 */ /* 0x000fc80000000f00 */
[----:B------:R-:W-:Y:S05]  /*7a90*/  RET.REL.NODEC R6 `(_ZN7cutlass13device_kernelIN5flash19enable_sm80_to_sm89INS1_16FlashAttnBwdSm80INS1_25CollectiveMainloopBwdSm80ILi2ELi2EN4cute5tupleIJNS5_1CILi64EEENS7_ILi128EEES8_EEENS_10bfloat16_tEfNS_4arch4Sm80ELb1ELb0ELb1ELb1ELb0ELb0ELb0ELb0ELi2ELi2ELi4ELi2ELb1EEENS1_24CollectiveEpilogueBwdGQAISA_fSD_Li256ELb1ELb0EEENS1_25SingleTileBwdLPTSchedulerILb1ELi128ELb0EEEEEEEEEvNT_6ParamsE) ;  /* 0xffff856006007950 */ /* 0x000fea0003c3ffff */
        .type           $_ZN7cutlass13device_kernelIN5flash19enable_sm80_to_sm89INS1_16FlashAttnBwdSm80INS1_25CollectiveMainloopBwdSm80ILi2ELi2EN4cute5tupleIJNS5_1CILi64EEENS7_ILi128EEES8_EEENS_10bfloat16_tEfNS_4arch4Sm80ELb1ELb0ELb1ELb1ELb0ELb0ELb0ELb0ELi2ELi2ELi4ELi2ELb1EEENS1_24CollectiveEpilogueBwdGQAISA_fSD_Li256ELb1ELb0EEENS1_25SingleTileBwdLPTSchedulerILb1ELi128ELb0EEEEEEEEEvNT_6ParamsE$_ZN4cute5tupleIJiiEEC2ERKiS3_,@function
        .size           $_ZN7cutlass13device_kernelIN5flash19enable_sm80_to_sm89INS1_16FlashAttnBwdSm80INS1_25CollectiveMainloopBwdSm80ILi2ELi2EN4cute5tupleIJNS5_1CILi64EEENS7_ILi128EEES8_EEENS_10bfloat16_tEfNS_4arch4Sm80ELb1ELb0ELb1ELb1ELb0ELb0ELb0ELb0ELi2ELi2ELi4ELi2ELb1EEENS1_24CollectiveEpilogueBwdGQAISA_fSD_Li256ELb1ELb0EEENS1_25SingleTileBwdLPTSchedulerILb1ELi128ELb0EEEEEEEEEvNT_6ParamsE$_ZN4cute5tupleIJiiEEC2ERKiS3_,($_ZN7cutlass13device_kernelIN5flash19enable_sm80_to_sm89INS1_16FlashAttnBwdSm80INS1_25CollectiveMainloopBwdSm80ILi2ELi2EN4cute5tupleIJNS5_1CILi64EEENS7_ILi128EEES8_EEENS_10bfloat16_tEfNS_4arch4Sm80ELb1ELb0ELb1ELb1ELb0ELb0ELb0ELb0ELi2ELi2ELi4ELi2ELb1EEENS1_24CollectiveEpilogueBwdGQAISA_fSD_Li256ELb1ELb0EEENS1_25SingleTileBwdLPTSchedulerILb1ELi128ELb0EEEEEEEEEvNT_6ParamsE$_ZN4cute8gmem_ptrIPKN7cutlass10bfloat16_tEECI1NS_12iter_adaptorIS4_S5_EEES4_ - $_ZN7cutlass13device_kernelIN5flash19enable_sm80_to_sm89INS1_16FlashAttnBwdSm80INS1_25CollectiveMainloopBwdSm80ILi2ELi2EN4cute5tupleIJNS5_1CILi64EEENS7_ILi128EEES8_EEENS_10bfloat16_tEfNS_4arch4Sm80ELb1ELb0ELb1ELb1ELb0ELb0ELb0ELb0ELi2ELi2ELi4ELi2ELb1EEENS1_24CollectiveEpilogueBwdGQAISA_fSD_Li256ELb1ELb0EEENS1_25SingleTileBwdLPTSchedulerILb1ELi128ELb0EEEEEEEEEvNT_6ParamsE$_ZN4cute5tupleIJiiEEC2ERKiS3_)
$_ZN7cutlass13device_kernelIN5flash19enable_sm80_to_sm89INS1_16FlashAttnBwdSm80INS1_25CollectiveMainloopBwdSm80ILi2ELi2EN4cute5tupleIJNS5_1CILi64EEENS7_ILi128EEES8_EEENS_10bfloat16_tEfNS_4arch4Sm80ELb1ELb0ELb1ELb1ELb0ELb0ELb0ELb0ELi2ELi2ELi4ELi2ELb1EEENS1_24CollectiveEpilogueBwdGQAISA_fSD_Li256ELb1ELb0EEENS1_25SingleTileBwdLPTSchedulerILb1ELi128ELb0EEEEEEEEEvNT_6ParamsE$_ZN4cute5tupleIJiiEEC2ERKiS3_:
[----:B------:R-:W-:Y:S02]  /*7aa0*/  MOV R10, 0x7ac0 ;  /* 0x00007ac0000a7802 */ /* 0x000fe40000000f00 */
[----:B------:R-:W-:Y:S05]  /*7ab0*/  CALL.REL.NOINC `($_ZN7cutlass13device_kernelIN5flash19enable_sm80_to_sm89INS1_16FlashAttnBwdSm80INS1_25CollectiveMainloopBwdSm80ILi2ELi2EN4cute5tupleIJNS5_1CILi64EEENS7_ILi128EEES8_EEENS_10bfloat16_tEfNS_4arch4Sm80ELb1ELb0ELb1ELb1ELb0ELb0ELb0ELb0ELi2ELi2ELi4ELi2ELb1EEENS1_24CollectiveEpilogueBwdGQAISA_fSD_Li256ELb1ELb0EEENS1_25SingleTileBwdLPTSchedulerILb1ELi128ELb0EEEEEEEEEvNT_6ParamsE$_ZN4cute3eso3ESOILb0ELb0EJiiEEC2ERKiS4_) ;  /* 0xfffff1d000007944 */ /* 0x000fea0003c3ffff */
[----:B------:R-:W-:-:S04]  /*7ac0*/  MOV R9, 0x0 ;  /* 0x0000000000097802 */ /* 0x000fc80000000f00 */
[----:B------:R-:W-:Y:S05]  /*7ad0*/  RET.REL.NODEC R8 `(_ZN7cutlass13device_kernelIN5flash19enable_sm80_to_sm89INS1_16FlashAttnBwdSm80INS1_25CollectiveMainloopBwdSm80ILi2ELi2EN4cute5tupleIJNS5_1CILi64EEENS7_ILi128EEES8_EEENS_10bfloat16_tEfNS_4arch4Sm80ELb1ELb0ELb1ELb1ELb0ELb0ELb0ELb0ELi2ELi2ELi4ELi2ELb1EEENS1_24CollectiveEpilogueBwdGQAISA_fSD_Li256ELb1ELb0EEENS1_25SingleTileBwdLPTSchedulerILb1ELi128ELb0EEEEEEEEEvNT_6ParamsE) ;  /* 0xffff852008007950 */ /* 0x000fea0003c3ffff */
        .type           $_ZN7cutlass13device_kernelIN5flash19enable_sm80_to_sm89INS1_16FlashAttnBwdSm80INS1_25CollectiveMainloopBwdSm80ILi2ELi2EN4cute5tupleIJNS5_1CILi64EEENS7_ILi128EEES8_EEENS_10bfloat16_tEfNS_4arch4Sm80ELb1ELb0ELb1ELb1ELb0ELb0ELb0ELb0ELi2ELi2ELi4ELi2ELb1EEENS1_24CollectiveEpilogueBwdGQAISA_fSD_Li256ELb1ELb0EEENS1_25SingleTileBwdLPTSchedulerILb1ELi128ELb0EEEEEEEEEvNT_6ParamsE$_ZN4cute8gmem_ptrIPKN7cutlass10bfloat16_tEECI1NS_12iter_adaptorIS4_S5_EEES4_,@function
        .size           $_ZN7cutlass13device_kernelIN5flash19enable_sm80_to_sm89INS1_16FlashAttnBwdSm80INS1_25CollectiveMainloopBwdSm80ILi2ELi2EN4cute5tupleIJNS5_1CILi64EEENS7_ILi128EEES8_EEENS_10bfloat16_tEfNS_4arch4Sm80ELb1ELb0ELb1ELb1ELb0ELb0ELb0ELb0ELi2ELi2ELi4ELi2ELb1EEENS1_24CollectiveEpilogueBwdGQAISA_fSD_Li256ELb1ELb0EEENS1_25SingleTileBwdLPTSchedulerILb1ELi128ELb0EEEEEEEEEvNT_6ParamsE$_ZN4cute8gmem_ptrIPKN7cutlass10bfloat16_tEECI1NS_12iter_adaptorIS4_S5_EEES4_,($_ZN7cutlass13device_kernelIN5flash19enable_sm80_to_sm89INS1_16FlashAttnBwdSm80INS1_25CollectiveMainloopBwdSm80ILi2ELi2EN4cute5tupleIJNS5_1CILi64EEENS7_ILi128EEES8_EEENS_10bfloat16_tEfNS_4arch4Sm80ELb1ELb0ELb1ELb1ELb0ELb0ELb0ELb0ELi2ELi2ELi4ELi2ELb1EEENS1_24CollectiveEpilogueBwdGQAISA_fSD_Li256ELb1ELb0EEENS1_25SingleTileBwdLPTSchedulerILb1ELi128ELb0EEEEEEEEEvNT_6ParamsE$_ZN4cute8gmem_ptrIPKN7cutlass9uint128_tEECI1NS_12iter_adaptorIS4_S5_EEES4_ - $_ZN7cutlass13device_kernelIN5flash19enable_sm80_to_sm89INS1_16FlashAttnBwdSm80INS1_25CollectiveMainloopBwdSm80ILi2ELi2EN4cute5tupleIJNS5_1CILi64EEENS7_ILi128EEES8_EEENS_10bfloat16_tEfNS_4arch4Sm80ELb1ELb0ELb1ELb1ELb0ELb0ELb0ELb0ELi2ELi2ELi4ELi2ELb1EEENS1_24CollectiveEpilogueBwdGQAISA_fSD_Li256ELb1ELb0EEENS1_25SingleTileBwdLPTSchedulerILb1ELi128ELb0EEEEEEEEEvNT_6ParamsE$_ZN4cute8gmem_ptrIPKN7cutlass10bfloat16_tEECI1NS_12iter_adaptorIS4_S5_EEES4_)
$_ZN7cutlass13device_kernelIN5flash19enable_sm80_to_sm89INS1_16FlashAttnBwdSm80INS1_25CollectiveMainloopBwdSm80ILi2ELi2EN4cute5tupleIJNS5_1CILi64EEENS7_ILi128EEES8_EEENS_10bfloat16_tEfNS_4arch4Sm80ELb1ELb0ELb1ELb1ELb0ELb0ELb0ELb0ELi2ELi2ELi4ELi2ELb1EEENS1_24CollectiveEpilogueBwdGQAISA_fSD_Li256ELb1ELb0EEENS1_25SingleTileBwdLPTSchedulerILb1ELi128ELb0EEEEEEEEEvNT_6ParamsE$_ZN4cute8gmem_ptrIPKN7cutlass10bfloat16_tEECI1NS_12iter_adaptorIS4_S5_EEES4_:
[----:B------:R-:W-:Y:S02]  /*7ae0*/  MOV R18, 0x7b00 ;  /* 0x00007b0000127802 */ /* 0x000fe40000000f00 */
[----:B------:R-:W-:Y:S05]  /*7af0*/  CALL.REL.NOINC `($_ZN7cutlass13device_kernelIN5flash19enable_sm80_to_sm89INS1_16FlashAttnBwdSm80INS1_25CollectiveMainloopBwdSm80ILi2ELi2EN4cute5tupleIJNS5_1CILi64EEENS7_ILi128EEES8_EEENS_10bfloat16_tEfNS_4arch4Sm80ELb1ELb0ELb1ELb1ELb0ELb0ELb0ELb0ELi2ELi2ELi4ELi2ELb1EEENS1_24CollectiveEpilogueBwdGQAISA_fSD_Li256ELb1ELb0EEENS1_25SingleTileBwdLPTSchedulerILb1ELi128ELb0EEEEEEEEEvNT_6ParamsE$_ZN4cute12iter_adaptorIPKN7cutlass10bfloat16_tENS_8gmem_ptrIS4_EEEC2ES4_) ;  /* 0xffffece000007944 */ /* 0x000fea0003c3ffff */
[----:B------:R-:W-:Y:S02]  /*7b00*/  MOV R10, R16 ;  /* 0x00000010000a7202 */ /* 0x000fe40000000f00 */
[----:B-1----:R-:W-:-:S04]  /*7b10*/  MOV R11, 0x0 ;  /* 0x00000000000b7802 */ /* 0x002fc80000000f00 */
[----:B------:R-:W-:Y:S05]  /*7b20*/  RET.REL.NODEC R10 `(_ZN7cutlass13device_kernelIN5flash19enable_sm80_to_sm89INS1_16FlashAttnBwdSm80INS1_25CollectiveMainloopBwdSm80ILi2ELi2EN4cute5tupleIJNS5_1CILi64EEENS7_ILi128EEES8_EEENS_10bfloat16_tEfNS_4arch4Sm80ELb1ELb0ELb1ELb1ELb0ELb0ELb0ELb0ELi2ELi2ELi4ELi2ELb1EEENS1_24CollectiveEpilogueBwdGQAISA_fSD_Li256ELb1ELb0EEENS1_25SingleTileBwdLPTSchedulerILb1ELi128ELb0EEEEEEEEEvNT_6ParamsE) ;  /* 0xffff84d00a007950 */ /* 0x000fea0003c3ffff */
        .type           $_ZN7cutlass13device_kernelIN5flash19enable_sm80_to_sm89INS1_16FlashAttnBwdSm80INS1_25CollectiveMainloopBwdSm80ILi2ELi2EN4cute5tupleIJNS5_1CILi64EEENS7_ILi128EEES8_EEENS_10bfloat16_tEfNS_4arch4Sm80ELb1ELb0ELb1ELb1ELb0ELb0ELb0ELb0ELi2ELi2ELi4ELi2ELb1EEENS1_24CollectiveEpilogueBwdGQAISA_fSD_Li256ELb1ELb0EEENS1_25SingleTileBwdLPTSchedulerILb1ELi128ELb0EEEEEEEEEvNT_6ParamsE$_ZN4cute8gmem_ptrIPKN7cutlass9uint128_tEECI1NS_12iter_adaptorIS4_S5_EEES4_,@function
        .size           $_ZN7cutlass13device_kernelIN5flash19enable_sm80_to_sm89INS1_16FlashAttnBwdSm80INS1_25CollectiveMainloopBwdSm80ILi2ELi2EN4cute5tupleIJNS5_1CILi64EEENS7_ILi128EEES8_EEENS_10bfloat16_tEfNS_4arch4Sm80ELb1ELb0ELb1ELb1ELb0ELb0ELb0ELb0ELi2ELi2ELi4ELi2ELb1EEENS1_24CollectiveEpilogueBwdGQAISA_fSD_Li256ELb1ELb0EEENS1_25SingleTileBwdLPTSchedulerILb1ELi128ELb0EEEEEEEEEvNT_6ParamsE$_ZN4cute8gmem_ptrIPKN7cutlass9uint128_tEECI1NS_12iter_adaptorIS4_S5_EEES4_,($_ZN7cutlass13device_kernelIN5flash19enable_sm80_to_sm89INS1_16FlashAttnBwdSm80INS1_25CollectiveMainloopBwdSm80ILi2ELi2EN4cute5tupleIJNS5_1CILi64EEENS7_ILi128EEES8_EEENS_10bfloat16_tEfNS_4arch4Sm80ELb1ELb0ELb1ELb1ELb0ELb0ELb0ELb0ELi2ELi2ELi4ELi2ELb1EEENS1_24CollectiveEpilogueBwdGQAISA_fSD_Li256ELb1ELb0EEENS1_25SingleTileBwdLPTSchedulerILb1ELi128ELb0EEEEEEEEEvNT_6ParamsE$_ZN4cute8gmem_ptrIPKfECI1NS_12iter_adaptorIS2_S3_EEES2_ - $_ZN7cutlass13device_kernelIN5flash19enable_sm80_to_sm89INS1_16FlashAttnBwdSm80INS1_25CollectiveMainloopBwdSm80ILi2ELi2EN4cute5tupleIJNS5_1CILi64EEENS7_ILi128EEES8_EEENS_10bfloat16_tEfNS_4arch4Sm80ELb1ELb0ELb1ELb1ELb0ELb0ELb0ELb0ELi2ELi2ELi4ELi2ELb1EEENS1_24CollectiveEpilogueBwdGQAISA_fSD_Li256ELb1ELb0EEENS1_25SingleTileBwdLPTSchedulerILb1ELi128ELb0EEEEEEEEEvNT_6ParamsE$_ZN4cute8gmem_ptrIPKN7cutlass9uint128_tEECI1NS_12iter_adaptorIS4_S5_EEES4_)
$_ZN7cutlass13device_kernelIN5flash19enable_sm80_to_sm89INS1_16FlashAttnBwdSm80INS1_25CollectiveMainloopBwdSm80ILi2ELi2EN4cute5tupleIJNS5_1CILi64EEENS7_ILi128EEES8_EEENS_10bfloat16_tEfNS_4arch4Sm80ELb1ELb0ELb1ELb1ELb0ELb0ELb0ELb0ELi2ELi2ELi4ELi2ELb1EEENS1_24CollectiveEpilogueBwdGQAISA_fSD_Li256ELb1ELb0EEENS1_25SingleTileBwdLPTSchedulerILb1ELi128ELb0EEEEEEEEEvNT_6ParamsE$_ZN4cute8gmem_ptrIPKN7cutlass9uint128_tEECI1NS_12iter_adaptorIS4_S5_EEES4_:
[----:B------:R-:W-:Y:S02]  /*7b30*/  MOV R18, 0x7b50 ;  /* 0x00007b5000127802 */ /* 0x000fe40000000f00 */
[----:B------:R-:W-:Y:S05]  /*7b40*/  CALL.REL.NOINC `($_ZN7cutlass13device_kernelIN5flash19enable_sm80_to_sm89INS1_16FlashAttnBwdSm80INS1_25CollectiveMainloopBwdSm80ILi2ELi2EN4cute5tupleIJNS5_1CILi64EEENS7_ILi128EEES8_EEENS_10bfloat16_tEfNS_4arch4Sm80ELb1ELb0ELb1ELb1ELb0ELb0ELb0ELb0ELi2ELi2ELi4ELi2ELb1EEENS1_24CollectiveEpilogueBwdGQAISA_fSD_Li256ELb1ELb0EEENS1_25SingleTileBwdLPTSchedulerILb1ELi128ELb0EEEEEEEEEvNT_6ParamsE$_ZN4cute12iter_adaptorIPKN7cutlass9uint128_tENS_8gmem_ptrIS4_EEEC2ES4_) ;  /* 0xffffed0000007944 */ /* 0x000fea0003c3ffff */
[----:B-1----:R-:W-:Y:S02]  /*7b50*/  MOV R6, R16 ;  /* 0x0000001000067202 */ /* 0x002fe40000000f00 */
[----:B------:R-:W-:-:S04]  /*7b60*/  MOV R7, 0x0 ;  /* 0x0000000000077802 */ /* 0x000fc80000000f00 */
[----:B------:R-:W-:Y:S05]  /*7b70*/  RET.REL.NODEC R6 `(_ZN7cutlass13device_kernelIN5flash19enable_sm80_to_sm89INS1_16FlashAttnBwdSm80INS1_25CollectiveMainloopBwdSm80ILi2ELi2EN4cute5tupleIJNS5_1CILi64EEENS7_ILi128EEES8_EEENS_10bfloat16_tEfNS_4arch4Sm80ELb1ELb0ELb1ELb1ELb0ELb0ELb0ELb0ELi2ELi2ELi4ELi2ELb1EEENS1_24CollectiveEpilogueBwdGQAISA_fSD_Li256ELb1ELb0EEENS1_25SingleTileBwdLPTSchedulerILb1ELi128ELb0EEEEEEEEEvNT_6ParamsE) ;  /* 0xffff848006007950 */ /* 0x000fea0003c3ffff */
        .type           $_ZN7cutlass13device_kernelIN5flash19enable_sm80_to_sm89INS1_16FlashAttnBwdSm80INS1_25CollectiveMainloopBwdSm80ILi2ELi2EN4cute5tupleIJNS5_1CILi64EEENS7_ILi128EEES8_EEENS_10bfloat16_tEfNS_4arch4Sm80ELb1ELb0ELb1ELb1ELb0ELb0ELb0ELb0ELi2ELi2ELi4ELi2ELb1EEENS1_24CollectiveEpilogueBwdGQAISA_fSD_Li256ELb1ELb0EEENS1_25SingleTileBwdLPTSchedulerILb1ELi128ELb0EEEEEEEEEvNT_6ParamsE$_ZN4cute8gmem_ptrIPKfECI1NS_12iter_adaptorIS2_S3_EEES2_,@function
        .size           $_ZN7cutlass13device_kernelIN5flash19enable_sm80_to_sm89INS1_16FlashAttnBwdSm80INS1_25CollectiveMainloopBwdSm80ILi2ELi2EN4cute5tupleIJNS5_1CILi64EEENS7_ILi128EEES8_EEENS_10bfloat16_tEfNS_4arch4Sm80ELb1ELb0ELb1ELb1ELb0ELb0ELb0ELb0ELi2ELi2ELi4ELi2ELb1EEENS1_24CollectiveEpilogueBwdGQAISA_fSD_Li256ELb1ELb0EEENS1_25SingleTileBwdLPTSchedulerILb1ELi128ELb0EEEEEEEEEvNT_6ParamsE$_ZN4cute8gmem_ptrIPKfECI1NS_12iter_adaptorIS2_S3_EEES2_,($_ZN7cutlass13device_kernelIN5flash19enable_sm80_to_sm89INS1_16FlashAttnBwdSm80INS1_25CollectiveMainloopBwdSm80ILi2ELi2EN4cute5tupleIJNS5_1CILi64EEENS7_ILi128EEES8_EEENS_10bfloat16_tEfNS_4arch4Sm80ELb1ELb0ELb1ELb1ELb0ELb0ELb0ELb0ELi2ELi2ELi4ELi2ELb1EEENS1_24CollectiveEpilogueBwdGQAISA_fSD_Li256ELb1ELb0EEENS1_25SingleTileBwdLPTSchedulerILb1ELi128ELb0EEEEEEEEEvNT_6ParamsE$_ZN4cute8smem_ptrIPN7cutlass10bfloat16_tEECI1NS_12iter_adaptorIS3_S4_EEES3_ - $_ZN7cutlass13device_kernelIN5flash19enable_sm80_to_sm89INS1_16FlashAttnBwdSm80INS1_25CollectiveMainloopBwdSm80ILi2ELi2EN4cute5tupleIJNS5_1CILi64EEENS7_ILi128EEES8_EEENS_10bfloat16_tEfNS_4arch4Sm80ELb1ELb0ELb1ELb1ELb0ELb0ELb0ELb0ELi2ELi2ELi4ELi2ELb1EEENS1_24CollectiveEpilogueBwdGQAISA_fSD_Li256ELb1ELb0EEENS1_25SingleTileBwdLPTSchedulerILb1ELi128ELb0EEEEEEEEEvNT_6ParamsE$_ZN4cute8gmem_ptrIPKfECI1NS_12iter_adaptorIS2_S3_EEES2_)
$_ZN7cutlass13device_kernelIN5flash19enable_sm80_to_sm89INS1_16FlashAttnBwdSm80INS1_25CollectiveMainloopBwdSm80ILi2ELi2EN4cute5tupleIJNS5_1CILi64EEENS7_ILi128EEES8_EEENS_10bfloat16_tEfNS_4arch4Sm80ELb1ELb0ELb1ELb1ELb0ELb0ELb0ELb0ELi2ELi2ELi4ELi2ELb1EEENS1_24CollectiveEpilogueBwdGQAISA_fSD_Li256ELb1ELb0EEENS1_25SingleTileBwdLPTSchedulerILb1ELi128ELb0EEEEEEEEEvNT_6ParamsE$_ZN4cute8gmem_ptrIPKfECI1NS_12iter_adaptorIS2_S3_EEES2_:
[----:B------:R-:W-:Y:S02]  /*7b80*/  MOV R18, 0x7ba0 ;  /* 0x00007ba000127802 */ /* 0x000fe40000000f00 */
[----:B------:R-:W-:Y:S05]  /*7b90*/  CALL.REL.NOINC `($_ZN7cutlass13device_kernelIN5flash19enable_sm80_to_sm89INS1_16FlashAttnBwdSm80INS1_25CollectiveMainloopBwdSm80ILi2ELi2EN4cute5tupleIJNS5_1CILi64EEENS7_ILi128EEES8_EEENS_10bfloat16_tEfNS_4arch4Sm80ELb1ELb0ELb1ELb1ELb0ELb0ELb0ELb0ELi2ELi2ELi4ELi2ELb1EEENS1_24CollectiveEpilogueBwdGQAISA_fSD_Li256ELb1ELb0EEENS1_25SingleTileBwdLPTSchedulerILb1ELi128ELb0EEEEEEEEEvNT_6ParamsE$_ZN4cute12iter_adaptorIPKfNS_8gmem_ptrIS2_EEEC2ES2_) ;  /* 0xffffed0000007944 */ /* 0x000fea0003c3ffff */
[----:B------:R-:W-:-:S04]  /*7ba0*/  MOV R17, 0x0 ;  /* 0x0000000000117802 */ /* 0x000fc80000000f00 */
[----:B------:R-:W-:Y:S05]  /*7bb0*/  RET.REL.NODEC R16 `(_ZN7cutlass13device_kernelIN5flash19enable_sm80_to_sm89INS1_16FlashAttnBwdSm80INS1_25CollectiveMainloopBwdSm80ILi2ELi2EN4cute5tupleIJNS5_1CILi64EEENS7_ILi128EEES8_EEENS_10bfloat16_tEfNS_4arch4Sm80ELb1ELb0ELb1ELb1ELb0ELb0ELb0ELb0ELi2ELi2ELi4ELi2ELb1EEENS1_24CollectiveEpilogueBwdGQAISA_fSD_Li256ELb1ELb0EEENS1_25SingleTileBwdLPTSchedulerILb1ELi128ELb0EEEEEEEEEvNT_6ParamsE) ;  /* 0xffff844010007950 */ /* 0x000fea0003c3ffff */
        .type           $_ZN7cutlass13device_kernelIN5flash19enable_sm80_to_sm89INS1_16FlashAttnBwdSm80INS1_25CollectiveMainloopBwdSm80ILi2ELi2EN4cute5tupleIJNS5_1CILi64EEENS7_ILi128EEES8_EEENS_10bfloat16_tEfNS_4arch4Sm80ELb1ELb0ELb1ELb1ELb0ELb0ELb0ELb0ELi2ELi2ELi4ELi2ELb1EEENS1_24CollectiveEpilogueBwdGQAISA_fSD_Li256ELb1ELb0EEENS1_25SingleTileBwdLPTSchedulerILb1ELi128ELb0EEEEEEEEEvNT_6ParamsE$_ZN4cute8smem_ptrIPN7cutlass10bfloat16_tEECI1NS_12iter_adaptorIS3_S4_EEES3_,@function
        .size           $_ZN7cutlass13device_kernelIN5flash19enable_sm80_to_sm89INS1_16FlashAttnBwdSm80INS1_25CollectiveMainloopBwdSm80ILi2ELi2EN4cute5tupleIJNS5_1CILi64EEENS7_ILi128EEES8_EEENS_10bfloat16_tEfNS_4arch4Sm80ELb1ELb0ELb1ELb1ELb0ELb0ELb0ELb0ELi2ELi2ELi4ELi2ELb1EEENS1_24CollectiveEpilogueBwdGQAISA_fSD_Li256ELb1ELb0EEENS1_25SingleTileBwdLPTSchedulerILb1ELi128ELb0EEEEEEEEEvNT_6ParamsE$_ZN4cute8smem_ptrIPN7cutlass10bfloat16_tEECI1NS_12iter_adaptorIS3_S4_EEES3_,($_ZN7cutlass13device_kernelIN5flash19enable_sm80_to_sm89INS1_16FlashAttnBwdSm80INS1_25CollectiveMainloopBwdSm80ILi2ELi2EN4cute5tupleIJNS5_1CILi64EEENS7_ILi128EEES8_EEENS_10bfloat16_tEfNS_4arch4Sm80ELb1ELb0ELb1ELb1ELb0ELb0ELb0ELb0ELi2ELi2ELi4ELi2ELb1EEENS1_24CollectiveEpilogueBwdGQAISA_fSD_Li256ELb1ELb0EEENS1_25SingleTileBwdLPTSchedulerILb1ELi128ELb0EEEEEEEEEvNT_6ParamsE$_ZN4cute8smem_ptrIPN7cutlass9uint128_tEECI1NS_12iter_adaptorIS3_S4_EEES3_ - $_ZN7cutlass13device_kernelIN5flash19enable_sm80_to_sm89INS1_16FlashAttnBwdSm80INS1_25CollectiveMainloopBwdSm80ILi2ELi2EN4cute5tupleIJNS5_1CILi64EEENS7_ILi128EEES8_EEENS_10bfloat16_tEfNS_4arch4Sm80ELb1ELb0ELb1ELb1ELb0ELb0ELb0ELb0ELi2ELi2ELi4ELi2ELb1EEENS1_24CollectiveEpilogueBwdGQAISA_fSD_Li256ELb1ELb0EEENS1_25SingleTileBwdLPTSchedulerILb1ELi128ELb0EEEEEEEEEvNT_6ParamsE$_ZN4cute8smem_ptrIPN7cutlass10bfloat16_tEECI1NS_12iter_adaptorIS3_S4_EEES3_)
$_ZN7cutlass13device_kernelIN5flash19enable_sm80_to_sm89INS1_16FlashAttnBwdSm80INS1_25CollectiveMainloopBwdSm80ILi2ELi2EN4cute5tupleIJNS5_1CILi64EEENS7_ILi128EEES8_EEENS_10bfloat16_tEfNS_4arch4Sm80ELb1ELb0ELb1ELb1ELb0ELb0ELb0ELb0ELi2ELi2ELi4ELi2ELb1EEENS1_24CollectiveEpilogueBwdGQAISA_fSD_Li256ELb1ELb0EEENS1_25SingleTileBwdLPTSchedulerILb1ELi128ELb0EEEEEEEEEvNT_6ParamsE$_ZN4cute8smem_ptrIPN7cutlass10bfloat16_tEECI1NS_12iter_adaptorIS3_S4_EEES3_:
[----:B------:R-:W-:Y:S02]  /*7bc0*/  MOV R18, 0x7be0 ;  /* 0x00007be000127802 */ /* 0x000fe40000000f00 */
[----:B------:R-:W-:Y:S05]  /*7bd0*/  CALL.REL.NOINC `($_ZN7cutlass13device_kernelIN5flash19enable_sm80_to_sm89INS1_16FlashAttnBwdSm80INS1_25CollectiveMainloopBwdSm80ILi2ELi2EN4cute5tupleIJNS5_1CILi64EEENS7_ILi128EEES8_EEENS_10bfloat16_tEfNS_4arch4Sm80ELb1ELb0ELb1ELb1ELb0ELb0ELb0ELb0ELi2ELi2ELi4ELi2ELb1EEENS1_24CollectiveEpilogueBwdGQAISA_fSD_Li256ELb1ELb0EEENS1_25SingleTileBwdLPTSchedulerILb1ELi128ELb0EEEEEEEEEvNT_6ParamsE$_ZN4cute12iter_adaptorIPN7cutlass10bfloat16_tENS_8smem_ptrIS3_EEEC2ES3_) ;  /* 0xffffed0000007944 */ /* 0x000fea0003c3ffff */
[----:B-1----:R-:W-:Y:S02]  /*7be0*/  MOV R6, R16 ;  /* 0x0000001000067202 */ /* 0x002fe40000000f00 */
[----:B------:R-:W-:-:S04]  /*7bf0*/  MOV R7, 0x0 ;  /* 0x0000000000077802 */ /* 0x000fc80000000f00 */
[----:B------:R-:W-:Y:S05]  /*7c00*/  RET.REL.NODEC R6 `(_ZN7cutlass13device_kernelIN5flash19enable_sm80_to_sm89INS1_16FlashAttnBwdSm80INS1_25CollectiveMainloopBwdSm80ILi2ELi2EN4cute5tupleIJNS5_1CILi64EEENS7_ILi128EEES8_EEENS_10bfloat16_tEfNS_4arch4Sm80ELb1ELb0ELb1ELb1ELb0ELb0ELb0ELb0ELi2ELi2ELi4ELi2ELb1EEENS1_24CollectiveEpilogueBwdGQAISA_fSD_Li256ELb1ELb0EEENS1_25SingleTileBwdLPTSchedulerILb1ELi128ELb0EEEEEEEEEvNT_6ParamsE) ;  /* 0xffff83f006007950 */ /* 0x000fea0003c3ffff */
        .type           $_ZN7cutlass13device_kernelIN5flash19enable_sm80_to_sm89INS1_16FlashAttnBwdSm80INS1_25CollectiveMainloopBwdSm80ILi2ELi2EN4cute5tupleIJNS5_1CILi64EEENS7_ILi128EEES8_EEENS_10bfloat16_tEfNS_4arch4Sm80ELb1ELb0ELb1ELb1ELb0ELb0ELb0ELb0ELi2ELi2ELi4ELi2ELb1EEENS1_24CollectiveEpilogueBwdGQAISA_fSD_Li256ELb1ELb0EEENS1_25SingleTileBwdLPTSchedulerILb1ELi128ELb0EEEEEEEEEvNT_6ParamsE$_ZN4cute8smem_ptrIPN7cutlass9uint128_tEECI1NS_12iter_adaptorIS3_S4_EEES3_,@function
        .size           $_ZN7cutlass13device_kernelIN5flash19enable_sm80_to_sm89INS1_16FlashAttnBwdSm80INS1_25CollectiveMainloopBwdSm80ILi2ELi2EN4cute5tupleIJNS5_1CILi64EEENS7_ILi128EEES8_EEENS_10bfloat16_tEfNS_4arch4Sm80ELb1ELb0ELb1ELb1ELb0ELb0ELb0ELb0ELi2ELi2ELi4ELi2ELb1EEENS1_24CollectiveEpilogueBwdGQAISA_fSD_Li256ELb1ELb0EEENS1_25SingleTileBwdLPTSchedulerILb1ELi128ELb0EEEEEEEEEvNT_6ParamsE$_ZN4cute8smem_ptrIPN7cutlass9uint128_tEECI1NS_12iter_adaptorIS3_S4_EEES3_,($_ZN7cutlass13device_kernelIN5flash19enable_sm80_to_sm89INS1_16FlashAttnBwdSm80INS1_25CollectiveMainloopBwdSm80ILi2ELi2EN4cute5tupleIJNS5_1CILi64EEENS7_ILi128EEES8_EEENS_10bfloat16_tEfNS_4arch4Sm80ELb1ELb0ELb1ELb1ELb0ELb0ELb0ELb0ELi2ELi2ELi4ELi2ELb1EEENS1_24CollectiveEpilogueBwdGQAISA_fSD_Li256ELb1ELb0EEENS1_25SingleTileBwdLPTSchedulerILb1ELi128ELb0EEEEEEEEEvNT_6ParamsE$_ZN4cute8smem_ptrIPfECI1NS_12iter_adaptorIS1_S2_EEES1_ - $_ZN7cutlass13device_kernelIN5flash19enable_sm80_to_sm89INS1_16FlashAttnBwdSm80INS1_25CollectiveMainloopBwdSm80ILi2ELi2EN4cute5tupleIJNS5_1CILi64EEENS7_ILi128EEES8_EEENS_10bfloat16_tEfNS_4arch4Sm80ELb1ELb0ELb1ELb1ELb0ELb0ELb0ELb0ELi2ELi2ELi4ELi2ELb1EEENS1_24CollectiveEpilogueBwdGQAISA_fSD_Li256ELb1ELb0EEENS1_25SingleTileBwdLPTSchedulerILb1ELi128ELb0EEEEEEEEEvNT_6ParamsE$_ZN4cute8smem_ptrIPN7cutlass9uint128_tEECI1NS_12iter_adaptorIS3_S4_EEES3_)
$_ZN7cutlass13device_kernelIN5flash19enable_sm80_to_sm89INS1_16FlashAttnBwdSm80INS1_25CollectiveMainloopBwdSm80ILi2ELi2EN4cute5tupleIJNS5_1CILi64EEENS7_ILi128EEES8_EEENS_10bfloat16_tEfNS_4arch4Sm80ELb1ELb0ELb1ELb1ELb0ELb0ELb0ELb0ELi2ELi2ELi4ELi2ELb1EEENS1_24CollectiveEpilogueBwdGQAISA_fSD_Li256ELb1ELb0EEENS1_25SingleTileBwdLPTSchedulerILb1ELi128ELb0EEEEEEEEEvNT_6ParamsE$_ZN4cute8smem_ptrIPN7cutlass9uint128_tEECI1NS_12iter_adaptorIS3_S4_EEES3_:
[----:B------:R-:W-:Y:S02]  /*7c10*/  MOV R16, 0x7c30 ;  /* 0x00007c3000107802 */ /* 0x000fe40000000f00 */
[----:B------:R-:W-:Y:S05]  /*7c20*/  CALL.REL.NOINC `($_ZN7cutlass13device_kernelIN5flash19enable_sm80_to_sm89INS1_16FlashAttnBwdSm80INS1_25CollectiveMainloopBwdSm80ILi2ELi2EN4cute5tupleIJNS5_1CILi64EEENS7_ILi128EEES8_EEENS_10bfloat16_tEfNS_4arch4Sm80ELb1ELb0ELb1ELb1ELb0ELb0ELb0ELb0ELi2ELi2ELi4ELi2ELb1EEENS1_24CollectiveEpilogueBwdGQAISA_fSD_Li256ELb1ELb0EEENS1_25SingleTileBwdLPTSchedulerILb1ELi128ELb0EEEEEEEEEvNT_6ParamsE$_ZN4cute12iter_adaptorIPN7cutlass9uint128_tENS_8smem_ptrIS3_EEEC2ES3_) ;  /* 0xffffed0000007944 */ /* 0x000fea0003c3ffff */
[----:B------:R-:W-:-:S04]  /*7c30*/  MOV R11, 0x0 ;  /* 0x00000000000b7802 */ /* 0x000fc80000000f00 */
[----:B------:R-:W-:Y:S05]  /*7c40*/  RET.REL.NODEC R10 `(_ZN7cutlass13device_kernelIN5flash19enable_sm80_to_sm89INS1_16FlashAttnBwdSm80INS1_25CollectiveMainloopBwdSm80ILi2ELi2EN4cute5tupleIJNS5_1CILi64EEENS7_ILi128EEES8_EEENS_10bfloat16_tEfNS_4arch4Sm80ELb1ELb0ELb1ELb1ELb0ELb0ELb0ELb0ELi2ELi2ELi4ELi2ELb1EEENS1_24CollectiveEpilogueBwdGQAISA_fSD_Li256ELb1ELb0EEENS1_25SingleTileBwdLPTSchedulerILb1ELi128ELb0EEEEEEEEEvNT_6ParamsE) ;  /* 0xffff83b00a007950 */ /* 0x000fea0003c3ffff */
        .type           $_ZN7cutlass13device_kernelIN5flash19enable_sm80_to_sm89INS1_16FlashAttnBwdSm80INS1_25CollectiveMainloopBwdSm80ILi2ELi2EN4cute5tupleIJNS5_1CILi64EEENS7_ILi128EEES8_EEENS_10bfloat16_tEfNS_4arch4Sm80ELb1ELb0ELb1ELb1ELb0ELb0ELb0ELb0ELi2ELi2ELi4ELi2ELb1EEENS1_24CollectiveEpilogueBwdGQAISA_fSD_Li256ELb1ELb0EEENS1_25SingleTileBwdLPTSchedulerILb1ELi128ELb0EEEEEEEEEvNT_6ParamsE$_ZN4cute8smem_ptrIPfECI1NS_12iter_adaptorIS1_S2_EEES1_,@function
        .size           $_ZN7cutlass13device_kernelIN5flash19enable_sm80_to_sm89INS1_16FlashAttnBwdSm80INS1_25CollectiveMainloopBwdSm80ILi2ELi2EN4cute5tupleIJNS5_1CILi64EEENS7_ILi128EEES8_EEENS_10bfloat16_tEfNS_4arch4Sm80ELb1ELb0ELb1ELb1ELb0ELb0ELb0ELb0ELi2ELi2ELi4ELi2ELb1EEENS1_24CollectiveEpilogueBwdGQAISA_fSD_Li256ELb1ELb0EEENS1_25SingleTileBwdLPTSchedulerILb1ELi128ELb0EEEEEEEEEvNT_6ParamsE$_ZN4cute8smem_ptrIPfECI1NS_12iter_adaptorIS1_S2_EEES1_,($_ZN7cutlass13device_kernelIN5flash19enable_sm80_to_sm89INS1_16FlashAttnBwdSm80INS1_25CollectiveMainloopBwdSm80ILi2ELi2EN4cute5tupleIJNS5_1CILi64EEENS7_ILi128EEES8_EEENS_10bfloat16_tEfNS_4arch4Sm80ELb1ELb0ELb1ELb1ELb0ELb0ELb0ELb0ELi2ELi2ELi4ELi2ELb1EEENS1_24CollectiveEpilogueBwdGQAISA_fSD_Li256ELb1ELb0EEENS1_25SingleTileBwdLPTSchedulerILb1ELi128ELb0EEEEEEEEEvNT_6ParamsE$_ZN73_INTERNAL_24fd9406_37_flash_bwd_hdim64_bf16_softcap_sm80_cu_3fbc093a_291824__cvta_generic_to_sharedEPKv - $_ZN7cutlass13device_kernelIN5flash19enable_sm80_to_sm89INS1_16FlashAttnBwdSm80INS1_25CollectiveMainloopBwdSm80ILi2ELi2EN4cute5tupleIJNS5_1CILi64EEENS7_ILi128EEES8_EEENS_10bfloat16_tEfNS_4arch4Sm80ELb1ELb0ELb1ELb1ELb0ELb0ELb0ELb0ELi2ELi2ELi4ELi2ELb1EEENS1_24CollectiveEpilogueBwdGQAISA_fSD_Li256ELb1ELb0EEENS1_25SingleTileBwdLPTSchedulerILb1ELi128ELb0EEEEEEEEEvNT_6ParamsE$_ZN4cute8smem_ptrIPfECI1NS_12iter_adaptorIS1_S2_EEES1_)
$_ZN7cutlass13device_kernelIN5flash19enable_sm80_to_sm89INS1_16FlashAttnBwdSm80INS1_25CollectiveMainloopBwdSm80ILi2ELi2EN4cute5tupleIJNS5_1CILi64EEENS7_ILi128EEES8_EEENS_10bfloat16_tEfNS_4arch4Sm80ELb1ELb0ELb1ELb1ELb0ELb0ELb0ELb0ELi2ELi2ELi4ELi2ELb1EEENS1_24CollectiveEpilogueBwdGQAISA_fSD_Li256ELb1ELb0EEENS1_25SingleTileBwdLPTSchedulerILb1ELi128ELb0EEEEEEEEEvNT_6ParamsE$_ZN4cute8smem_ptrIPfECI1NS_12iter_adaptorIS1_S2_EEES1_:
[----:B------:R-:W-:Y:S02]  /*7c50*/  MOV R18, 0x7c70 ;  /* 0x00007c7000127802 */ /* 0x000fe40000000f00 */
[----:B------:R-:W-:Y:S05]  /*7c60*/  CALL.REL.NOINC `($_ZN7cutlass13device_kernelIN5flash19enable_sm80_to_sm89INS1_16FlashAttnBwdSm80INS1_25CollectiveMainloopBwdSm80ILi2ELi2EN4cute5tupleIJNS5_1CILi64EEENS7_ILi128EEES8_EEENS_10bfloat16_tEfNS_4arch4Sm80ELb1ELb0ELb1ELb1ELb0ELb0ELb0ELb0ELi2ELi2ELi4ELi2ELb1EEENS1_24CollectiveEpilogueBwdGQAISA_fSD_Li256ELb1ELb0EEENS1_25SingleTileBwdLPTSchedulerILb1ELi128ELb0EEEEEEEEEvNT_6ParamsE$_ZN4cute12iter_adaptorIPfNS_8smem_ptrIS1_EEEC2ES1_) ;  /* 0xffffed1000007944 */ /* 0x000fea0003c3ffff */
[----:B------:R-:W-:-:S04]  /*7c70*/  MOV R17, 0x0 ;  /* 0x0000000000117802 */ /* 0x000fc80000000f00 */
[----:B------:R-:W-:Y:S05]  /*7c80*/  RET.REL.NODEC R16 `(_ZN7cutlass13device_kernelIN5flash19enable_sm80_to_sm89INS1_16FlashAttnBwdSm80INS1_25CollectiveMainloopBwdSm80ILi2ELi2EN4cute5tupleIJNS5_1CILi64EEENS7_ILi128EEES8_EEENS_10bfloat16_tEfNS_4arch4Sm80ELb1ELb0ELb1ELb1ELb0ELb0ELb0ELb0ELi2ELi2ELi4ELi2ELb1EEENS1_24CollectiveEpilogueBwdGQAISA_fSD_Li256ELb1ELb0EEENS1_25SingleTileBwdLPTSchedulerILb1ELi128ELb0EEEEEEEEEvNT_6ParamsE) ;  /* 0xffff837010007950 */ /* 0x000fea0003c3ffff */
        .type           $_ZN7cutlass13device_kernelIN5flash19enable_sm80_to_sm89INS1_16FlashAttnBwdSm80INS1_25CollectiveMainloopBwdSm80ILi2ELi2EN4cute5tupleIJNS5_1CILi64EEENS7_ILi128EEES8_EEENS_10bfloat16_tEfNS_4arch4Sm80ELb1ELb0ELb1ELb1ELb0ELb0ELb0ELb0ELi2ELi2ELi4ELi2ELb1EEENS1_24CollectiveEpilogueBwdGQAISA_fSD_Li256ELb1ELb0EEENS1_25SingleTileBwdLPTSchedulerILb1ELi128ELb0EEEEEEEEEvNT_6ParamsE$_ZN73_INTERNAL_24fd9406_37_flash_bwd_hdim64_bf16_softcap_sm80_cu_3fbc093a_291824__cvta_generic_to_sharedEPKv,@function
        .size           $_ZN7cutlass13device_kernelIN5flash19enable_sm80_to_sm89INS1_16FlashAttnBwdSm80INS1_25CollectiveMainloopBwdSm80ILi2ELi2EN4cute5tupleIJNS5_1CILi64EEENS7_ILi128EEES8_EEENS_10bfloat16_tEfNS_4arch4Sm80ELb1ELb0ELb1ELb1ELb0ELb0ELb0ELb0ELi2ELi2ELi4ELi2ELb1EEENS1_24CollectiveEpilogueBwdGQAISA_fSD_Li256ELb1ELb0EEENS1_25SingleTileBwdLPTSchedulerILb1ELi128ELb0EEEEEEEEEvNT_6ParamsE$_ZN73_INTERNAL_24fd9406_37_flash_bwd_hdim64_bf16_softcap_sm80_cu_3fbc093a_291824__cvta_generic_to_sharedEPKv,($_ZN7cutlass13device_kernelIN5flash19enable_sm80_to_sm89INS1_16FlashAttnBwdSm80INS1_25CollectiveMainloopBwdSm80ILi2ELi2EN4cute5tupleIJNS5_1CILi64EEENS7_ILi128EEES8_EEENS_10bfloat16_tEfNS_4arch4Sm80ELb1ELb0ELb1ELb1ELb0ELb0ELb0ELb0ELi2ELi2ELi4ELi2ELb1EEENS1_24CollectiveEpilogueBwdGQAISA_fSD_Li256ELb1ELb0EEENS1_25SingleTileBwdLPTSchedulerILb1ELi128ELb0EEEEEEEEEvNT_6ParamsE$_ZZN4cute12filter_tupleINS_5tupleIJNS_10UnderscoreES2_S2_iEEENS1_IJNS1_IJNS_1CILi1EEENS4_ILi0EEEEEElS6_lEEEZNS_5sliceIS3_S8_EEDaRKT_RKT0_EUlRKT_RKT0_E_EEDaSC_SF_OT1_ENKUlDpSI_E_clIJNS1_IJS7_EEENS1_IJlEEENS1_IJS6_EEENS1_IJEEEEEEDaSP_ - $_ZN7cutlass13device_kernelIN5flash19enable_sm80_to_sm89INS1_16FlashAttnBwdSm80INS1_25CollectiveMainloopBwdSm80ILi2ELi2EN4cute5tupleIJNS5_1CILi64EEENS7_ILi128EEES8_EEENS_10bfloat16_tEfNS_4arch4Sm80ELb1ELb0ELb1ELb1ELb0ELb0ELb0ELb0ELi2ELi2ELi4ELi2ELb1EEENS1_24CollectiveEpilogueBwdGQAISA_fSD_Li256ELb1ELb0EEENS1_25SingleTileBwdLPTSchedulerILb1ELi128ELb0EEEEEEEEEvNT_6ParamsE$_ZN73_INTERNAL_24fd9406_37_flash_bwd_hdim64_bf16_softcap_sm80_cu_3fbc093a_291824__cvta_generic_to_sharedEPKv)
$_ZN7cutlass13device_kernelIN5flash19enable_sm80_to_sm89INS1_16FlashAttnBwdSm80INS1_25CollectiveMainloopBwdSm80ILi2ELi2EN4cute5tupleIJNS5_1CILi64EEENS7_ILi128EEES8_EEENS_10bfloat16_tEfNS_4arch4Sm80ELb1ELb0ELb1ELb1ELb0ELb0ELb0ELb0ELi2ELi2ELi4ELi2ELb1EEENS1_24CollectiveEpilogueBwdGQAISA_fSD_Li256ELb1ELb0EEENS1_25SingleTileBwdLPTSchedulerILb1ELi128ELb0EEEEEEEEEvNT_6ParamsE$_ZN73_INTERNAL_24fd9406_37_flash_bwd_hdim64_bf16_softcap_sm80_cu_3fbc093a_291824__cvta_generic_to_sharedEPKv:
[----:B------:R-:W-:Y:S02]  /*7c90*/  MOV R9, 0x0 ;  /* 0x0000000000097802 */ /* 0x000fe40000000f00 */
[----:B------:R-:W-:Y:S02]  /*7ca0*/  IADD3 R6, R6, -c[0x0][0x18], RZ ;  /* 0x8000060006067a10 */ /* 0x000fe40007ffe0ff */
[----:B------:R-:W-:Y:S05]  /*7cb0*/  RET.REL.NODEC R8 `(_ZN7cutlass13device_kernelIN5flash19enable_sm80_to_sm89INS1_16FlashAttnBwdSm80INS1_25CollectiveMainloopBwdSm80ILi2ELi2EN4cute5tupleIJNS5_1CILi64EEENS7_ILi128EEES8_EEENS_10bfloat16_tEfNS_4arch4Sm80ELb1ELb0ELb1ELb1ELb0ELb0ELb0ELb0ELi2ELi2ELi4ELi2ELb1EEENS1_24CollectiveEpilogueBwdGQAISA_fSD_Li256ELb1ELb0EEENS1_25SingleTileBwdLPTSchedulerILb1ELi128ELb0EEEEEEEEEvNT_6ParamsE) ;  /* 0xffff834008007950 */ /* 0x000fea0003c3ffff */
        .type           $_ZN7cutlass13device_kernelIN5flash19enable_sm80_to_sm89INS1_16FlashAttnBwdSm80INS1_25CollectiveMainloopBwdSm80ILi2ELi2EN4cute5tupleIJNS5_1CILi64EEENS7_ILi128EEES8_EEENS_10bfloat16_tEfNS_4arch4Sm80ELb1ELb0ELb1ELb1ELb0ELb0ELb0ELb0ELi2ELi2ELi4ELi2ELb1EEENS1_24CollectiveEpilogueBwdGQAISA_fSD_Li256ELb1ELb0EEENS1_25SingleTileBwdLPTSchedulerILb1ELi128ELb0EEEEEEEEEvNT_6ParamsE$_ZZN4cute12filter_tupleINS_5tupleIJNS_10UnderscoreES2_S2_iEEENS1_IJNS1_IJNS_1CILi1EEENS4_ILi0EEEEEElS6_lEEEZNS_5sliceIS3_S8_EEDaRKT_RKT0_EUlRKT_RKT0_E_EEDaSC_SF_OT1_ENKUlDpSI_E_clIJNS1_IJS7_EEENS1_IJlEEENS1_IJS6_EEENS1_IJEEEEEEDaSP_,@function
        .size           $_ZN7cutlass13device_kernelIN5flash19enable_sm80_to_sm89INS1_16FlashAttnBwdSm80INS1_25CollectiveMainloopBwdSm80ILi2ELi2EN4cute5tupleIJNS5_1CILi64EEENS7_ILi128EEES8_EEENS_10bfloat16_tEfNS_4arch4Sm80ELb1ELb0ELb1ELb1ELb0ELb0ELb0ELb0ELi2ELi2ELi4ELi2ELb1EEENS1_24CollectiveEpilogueBwdGQAISA_fSD_Li256ELb1ELb0EEENS1_25SingleTileBwdLPTSchedulerILb1ELi128ELb0EEEEEEEEEvNT_6ParamsE$_ZZN4cute12filter_tupleINS_5tupleIJNS_10UnderscoreES2_S2_iEEENS1_IJNS1_IJNS_1CILi1EEENS4_ILi0EEEEEElS6_lEEEZNS_5sliceIS3_S8_EEDaRKT_RKT0_EUlRKT_RKT0_E_EEDaSC_SF_OT1_ENKUlDpSI_E_clIJNS1_IJS7_EEENS1_IJlEEENS1_IJS6_EEENS1_IJEEEEEEDaSP_,($_ZN7cutlass13device_kernelIN5flash19enable_sm80_to_sm89INS1_16FlashAttnBwdSm80INS1_25CollectiveMainloopBwdSm80ILi2ELi2EN4cute5tupleIJNS5_1CILi64EEENS7_ILi128EEES8_EEENS_10bfloat16_tEfNS_4arch4Sm80ELb1ELb0ELb1ELb1ELb0ELb0ELb0ELb0ELi2ELi2ELi4ELi2ELb1EEENS1_24CollectiveEpilogueBwdGQAISA_fSD_Li256ELb1ELb0EEENS1_25SingleTileBwdLPTSchedulerILb1ELi128ELb0EEEEEEEEEvNT_6ParamsE$_ZZN4cute14transform_leafINS_15ArithmeticTupleIJNS1_IJiiEEEiiiEEENS_8identityEEEDaRKT_OT0_ENKUlRKT_E_clIS2_EEDaSC_ - $_ZN7cutlass13device_kernelIN5flash19enable_sm80_to_sm89INS1_16FlashAttnBwdSm80INS1_25CollectiveMainloopBwdSm80ILi2ELi2EN4cute5tupleIJNS5_1CILi64EEENS7_ILi128EEES8_EEENS_10bfloat16_tEfNS_4arch4Sm80ELb1ELb0ELb1ELb1ELb0ELb0ELb0ELb0ELi2ELi2ELi4ELi2ELb1EEENS1_24CollectiveEpilogueBwdGQAISA_fSD_Li256ELb1ELb0EEENS1_25SingleTileBwdLPTSchedulerILb1ELi128ELb0EEEEEEEEEvNT_6ParamsE$_ZZN4cute12filter_tupleINS_5tupleIJNS_10UnderscoreES2_S2_iEEENS1_IJNS1_IJNS_1CILi1EEENS4_ILi0EEEEEElS6_lEEEZNS_5sliceIS3_S8_EEDaRKT_RKT0_EUlRKT_RKT0_E_EEDaSC_SF_OT1_ENKUlDpSI_E_clIJNS1_IJS7_EEENS1_IJlEEENS1_IJS6_EEENS1_IJEEEEEEDaSP_)
$_ZN7cutlass13device_kernelIN5flash19enable_sm80_to_sm89INS1_16FlashAttnBwdSm80INS1_25CollectiveMainloopBwdSm80ILi2ELi2EN4cute5tupleIJNS5_1CILi64EEENS7_ILi128EEES8_EEENS_10bfloat16_tEfNS_4arch4Sm80ELb1ELb0ELb1ELb1ELb0ELb0ELb0ELb0ELi2ELi2ELi4ELi2ELb1EEENS1_24CollectiveEpilogueBwdGQAISA_fSD_Li256ELb1ELb0EEENS1_25SingleTileBwdLPTSchedulerILb1ELi128ELb0EEEEEEEEEvNT_6ParamsE$_ZZN4cute12filter_tupleINS_5tupleIJNS_10UnderscoreES2_S2_iEEENS1_IJNS1_IJNS_1CILi1EEENS4_ILi0EEEEEElS6_lEEEZNS_5sliceIS3_S8_EEDaRKT_RKT0_EUlRKT_RKT0_E_EEDaSC_SF_OT1_ENKUlDpSI_E_clIJNS1_IJS7_EEENS1_IJlEEENS1_IJS6_EEENS1_IJEEEEEEDaSP_:
[----:B------:R-:W-:Y:S02]  /*7cc0*/  IADD3 R7, R1, 0x188, RZ ;  /* 0x0000018801077810 */ /* 0x000fe40007ffe0ff */
[----:B------:R-:W-:Y:S02]  /*7cd0*/  MOV R10, 0x7d00 ;  /* 0x00007d00000a7802 */ /* 0x000fe40000000f00 */
[----:B------:R-:W-:Y:S02]  /*7ce0*/  IADD3 R7, R7, c[0x0][0x20], RZ ;  /* 0x0000080007077a10 */ /* 0x000fe40007ffe0ff */
[----:B------:R-:W-:Y:S05]  /*7cf0*/  CALL.REL.NOINC `($_ZN7cutlass13device_kernelIN5flash19enable_sm80_to_sm89INS1_16FlashAttnBwdSm80INS1_25CollectiveMainloopBwdSm80ILi2ELi2EN4cute5tupleIJNS5_1CILi64EEENS7_ILi128EEES8_EEENS_10bfloat16_tEfNS_4arch4Sm80ELb1ELb0ELb1ELb1ELb0ELb0ELb0ELb0ELi2ELi2ELi4ELi2ELb1EEENS1_24CollectiveEpilogueBwdGQAISA_fSD_Li256ELb1ELb0EEENS1_25SingleTileBwdLPTSchedulerILb1ELi128ELb0EEEEEEEEEvNT_6ParamsE$_ZN4cute3eso3ESOILb1ELb0EJNS_5tupleIJNS_1CILi1EEENS3_ILi0EEEEEElS5_EEC2ERKS6_RKlRKS5_) ;  /* 0xfffff66000007944 */ /* 0x000fea0003c3ffff */
[----:B-1----:R1:W5:Y:S01]  /*7d00*/  LDL.64 R6, [R1+0x188] ;  /* 0x0001880001067983 */ /* 0x0023620000100a00 */
[----:B------:R-:W-:-:S04]  /*7d10*/  MOV R9, 0x0 ;  /* 0x0000000000097802 */ /* 0x000fc80000000f00 */
[----:B------:R-:W-:Y:S05]  /*7d20*/  RET.REL.NODEC R8 `(_ZN7cutlass13device_kernelIN5flash19enable_sm80_to_sm89INS1_16FlashAttnBwdSm80INS1_25CollectiveMainloopBwdSm80ILi2ELi2EN4cute5tupleIJNS5_1CILi64EEENS7_ILi128EEES8_EEENS_10bfloat16_tEfNS_4arch4Sm80ELb1ELb0ELb1ELb1ELb0ELb0ELb0ELb0ELi2ELi2ELi4ELi2ELb1EEENS1_24CollectiveEpilogueBwdGQAISA_fSD_Li256ELb1ELb0EEENS1_25SingleTileBwdLPTSchedulerILb1ELi128ELb0EEEEEEEEEvNT_6ParamsE) ;  /* 0xffff82d008007950 */ /* 0x000fea0003c3ffff */
        .type           $_ZN7cutlass13device_kernelIN5flash19enable_sm80_to_sm89INS1_16FlashAttnBwdSm80INS1_25CollectiveMainloopBwdSm80ILi2ELi2EN4cute5tupleIJNS5_1CILi64EEENS7_ILi128EEES8_EEENS_10bfloat16_tEfNS_4arch4Sm80ELb1ELb0ELb1ELb1ELb0ELb0ELb0ELb0ELi2ELi2ELi4ELi2ELb1EEENS1_24CollectiveEpilogueBwdGQAISA_fSD_Li256ELb1ELb0EEENS1_25SingleTileBwdLPTSchedulerILb1ELi128ELb0EEEEEEEEEvNT_6ParamsE$_ZZN4cute14transform_leafINS_15ArithmeticTupleIJNS1_IJiiEEEiiiEEENS_8identityEEEDaRKT_OT0_ENKUlRKT_E_clIS2_EEDaSC_,@function
        .size           $_ZN7cutlass13device_kernelIN5flash19enable_sm80_to_sm89INS1_16FlashAttnBwdSm80INS1_25CollectiveMainloopBwdSm80ILi2ELi2EN4cute5tupleIJNS5_1CILi64EEENS7_ILi128EEES8_EEENS_10bfloat16_tEfNS_4arch4Sm80ELb1ELb0ELb1ELb1ELb0ELb0ELb0ELb0ELi2ELi2ELi4ELi2ELb1EEENS1_24CollectiveEpilogueBwdGQAISA_fSD_Li256ELb1ELb0EEENS1_25SingleTileBwdLPTSchedulerILb1ELi128ELb0EEEEEEEEEvNT_6ParamsE$_ZZN4cute14transform_leafINS_15ArithmeticTupleIJNS1_IJiiEEEiiiEEENS_8identityEEEDaRKT_OT0_ENKUlRKT_E_clIS2_EEDaSC_,($_ZN7cutlass13device_kernelIN5flash19enable_sm80_to_sm89INS1_16FlashAttnBwdSm80INS1_25CollectiveMainloopBwdSm80ILi2ELi2EN4cute5tupleIJNS5_1CILi64EEENS7_ILi128EEES8_EEENS_10bfloat16_tEfNS_4arch4Sm80ELb1ELb0ELb1ELb1ELb0ELb0ELb0ELb0ELi2ELi2ELi4ELi2ELb1EEENS1_24CollectiveEpilogueBwdGQAISA_fSD_Li256ELb1ELb0EEENS1_25SingleTileBwdLPTSchedulerILb1ELi128ELb0EEEEEEEEEvNT_6ParamsE$_ZZN4cute14transform_leafINS_15ArithmeticTupleIJNS1_IJiiEEEiiiEEENS_8identityEEEDaRKT_OT0_ENKUlRKT_E_clIiEEDaSC_ - $_ZN7cutlass13device_kernelIN5flash19enable_sm80_to_sm89INS1_16FlashAttnBwdSm80INS1_25CollectiveMainloopBwdSm80ILi2ELi2EN4cute5tupleIJNS5_1CILi64EEENS7_ILi128EEES8_EEENS_10bfloat16_tEfNS_4arch4Sm80ELb1ELb0ELb1ELb1ELb0ELb0ELb0ELb0ELi2ELi2ELi4ELi2ELb1EEENS1_24CollectiveEpilogueBwdGQAISA_fSD_Li256ELb1ELb0EEENS1_25SingleTileBwdLPTSchedulerILb1ELi128ELb0EEEEEEEEEvNT_6ParamsE$_ZZN4cute14transform_leafINS_15ArithmeticTupleIJNS1_IJiiEEEiiiEEENS_8identityEEEDaRKT_OT0_ENKUlRKT_E_clIS2_EEDaSC_)
$_ZN7cutlass13device_kernelIN5flash19enable_sm80_to_sm89INS1_16FlashAttnBwdSm80INS1_25CollectiveMainloopBwdSm80ILi2ELi2EN4cute5tupleIJNS5_1CILi64EEENS7_ILi128EEES8_EEENS_10bfloat16_tEfNS_4arch4Sm80ELb1ELb0ELb1ELb1ELb0ELb0ELb0ELb0ELi2ELi2ELi4ELi2ELb1EEENS1_24CollectiveEpilogueBwdGQAISA_fSD_Li256ELb1ELb0EEENS1_25SingleTileBwdLPTSchedulerILb1ELi128ELb0EEEEEEEEEvNT_6ParamsE$_ZZN4cute14transform_leafINS_15ArithmeticTupleIJNS1_IJiiEEEiiiEEENS_8identityEEEDaRKT_OT0_ENKUlRKT_E_clIS2_EEDaSC_:
[----:B------:R-:W-:-:S05]  /*7d30*/  IADD3 R9, R13, -c[0x0][0x20], RZ ;  /* 0x800008000d097a10 */ /* 0x000fca0007ffe0ff */
[----:B------:R1:W5:Y:S01]  /*7d40*/  LDL R7, [R9] ;  /* 0x0000000009077983 */ /* 0x0003620000100800 */
[----:B------:R-:W-:-:S03]  /*7d50*/  MOV R8, 0x7d70 ;  /* 0x00007d7000087802 */ /* 0x000fc60000000f00 */
[----:B-1---5:R-:W-:Y:S05]  /*7d60*/  CALL.REL.NOINC `($_ZN7cutlass13device_kernelIN5flash19enable_sm80_to_sm89INS1_16FlashAttnBwdSm80INS1_25CollectiveMainloopBwdSm80ILi2ELi2EN4cute5tupleIJNS5_1CILi64EEENS7_ILi128EEES8_EEENS_10bfloat16_tEfNS_4arch4Sm80ELb1ELb0ELb1ELb1ELb0ELb0ELb0ELb0ELi2ELi2ELi4ELi2ELb1EEENS1_24CollectiveEpilogueBwdGQAISA_fSD_Li256ELb1ELb0EEENS1_25SingleTileBwdLPTSchedulerILb1ELi128ELb0EEEEEEEEEvNT_6ParamsE$_ZZN4cute14transform_leafINS_15ArithmeticTupleIJiiEEERNS_8identityEEEDaRKT_OT0_ENKUlRKT_E_clIiEEDaSC_) ;  /* 0x000000f000007944 */ /* 0x022fea0003c00000 */
[----:B------:R1:W5:Y:S01]  /*7d70*/  LDL R7, [R9+0x4] ;  /* 0x0000040009077983 */ /* 0x0003620000100800 */
[----:B------:R-:W-:Y:S01]  /*7d80*/  IADD3 R6, R1, 0x19c, RZ ;  /* 0x0000019c01067810 */ /* 0x000fe20007ffe0ff */
[----:B------:R-:W-:Y:S01]  /*7d90*/  IMAD.MOV.U32 R16, RZ, RZ, R10 ;  /* 0x000000ffff107224 */ /* 0x000fe200078e000a */
[----:B------:R-:W-:Y:S02]  /*7da0*/  MOV R8, 0x7dd0 ;  /* 0x00007dd000087802 */ /* 0x000fe40000000f00 */
[----:B------:R-:W-:Y:S02]  /*7db0*/  IADD3 R6, R6, c[0x0][0x20], RZ ;  /* 0x0000080006067a10 */ /* 0x000fe40007ffe0ff */
[----:B-1---5:R-:W-:Y:S05]  /*7dc0*/  CALL.REL.NOINC `($_ZN7cutlass13device_kernelIN5flash19enable_sm80_to_sm89INS1_16FlashAttnBwdSm80INS1_25CollectiveMainloopBwdSm80ILi2ELi2EN4cute5tupleIJNS5_1CILi64EEENS7_ILi128EEES8_EEENS_10bfloat16_tEfNS_4arch4Sm80ELb1ELb0ELb1ELb1ELb0ELb0ELb0ELb0ELi2ELi2ELi4ELi2ELb1EEENS1_24CollectiveEpilogueBwdGQAISA_fSD_Li256ELb1ELb0EEENS1_25SingleTileBwdLPTSchedulerILb1ELi128ELb0EEEEEEEEEvNT_6ParamsE$_ZZN4cute14transform_leafINS_15ArithmeticTupleIJiiEEERNS_8identityEEEDaRKT_OT0_ENKUlRKT_E_clIiEEDaSC_) ;  /* 0x0000009000007944 */ /* 0x022fea0003c00000 */
[----:B------:R1:W-:Y:S01]  /*7dd0*/  STL [R1+0x19c], R10 ;  /* 0x00019c0a01007387 */ /* 0x0003e20000100800 */
[----:B------:R-:W-:-:S03]  /*7de0*/  MOV R8, 0x7e00 ;  /* 0x00007e0000087802 */ /* 0x000fc60000000f00 */
[----:B-1----:R-:W-:Y:S05]  /*7df0*/  CALL.REL.NOINC `($_ZN7cutlass13device_kernelIN5flash19enable_sm80_to_sm89INS1_16FlashAttnBwdSm80INS1_25CollectiveMainloopBwdSm80ILi2ELi2EN4cute5tupleIJNS5_1CILi64EEENS7_ILi128EEES8_EEENS_10bfloat16_tEfNS_4arch4Sm80ELb1ELb0ELb1ELb1ELb0ELb0ELb0ELb0ELi2ELi2ELi4ELi2ELb1EEENS1_24CollectiveEpilogueBwdGQAISA_fSD_Li256ELb1ELb0EEENS1_25SingleTileBwdLPTSchedulerILb1ELi128ELb0EEEEEEEEEvNT_6ParamsE$_ZZN4cute9transformINS_15ArithmeticTupleIJiiEEEZNS_14transform_leafIS2_RNS_8identityEEEDaRKT_OT0_EUlRKT_E_EEDaS8_SA_ENKUlDpSD_E_clIJiiEEEDaSF_) ;  /* 0x00001d7000007944 */ /* 0x002fea0003c00000 */
[----:B------:R-:W-:Y:S02]  /*7e00*/  MOV R8, R18 ;  /* 0x0000001200087202 */ /* 0x000fe40000000f00 */
[----:B------:R-:W-:-:S04]  /*7e10*/  MOV R9, 0x0 ;  /* 0x0000000000097802 */ /* 0x000fc80000000f00 */
[----:B------:R-:W-:Y:S05]  /*7e20*/  RET.REL.NODEC R8 `(_ZN7cutlass13device_kernelIN5flash19enable_sm80_to_sm89INS1_16FlashAttnBwdSm80INS1_25CollectiveMainloopBwdSm80ILi2ELi2EN4cute5tupleIJNS5_1CILi64EEENS7_ILi128EEES8_EEENS_10bfloat16_tEfNS_4arch4Sm80ELb1ELb0ELb1ELb1ELb0ELb0ELb0ELb0ELi2ELi2ELi4ELi2ELb1EEENS1_24CollectiveEpilogueBwdGQAISA_fSD_Li256ELb1ELb0EEENS1_25SingleTileBwdLPTSchedulerILb1ELi128ELb0EEEEEEEEEvNT_6ParamsE) ;  /* 0xffff81d008007950 */ /* 0x000fea0003c3ffff */
        .type           $_ZN7cutlass13device_kernelIN5flash19enable_sm80_to_sm89INS1_16FlashAttnBwdSm80INS1_25CollectiveMainloopBwdSm80ILi2ELi2EN4cute5tupleIJNS5_1CILi64EEENS7_ILi128EEES8_EEENS_10bfloat16_tEfNS_4arch4Sm80ELb1ELb0ELb1ELb1ELb0ELb0ELb0ELb0ELi2ELi2ELi4ELi2ELb1EEENS1_24CollectiveEpilogueBwdGQAISA_fSD_Li256ELb1ELb0EEENS1_25SingleTileBwdLPTSchedulerILb1ELi128ELb0EEEEEEEEEvNT_6ParamsE$_ZZN4cute14transform_leafINS_15ArithmeticTupleIJNS1_IJiiEEEiiiEEENS_8identityEEEDaRKT_OT0_ENKUlRKT_E_clIiEEDaSC_,@function
        .size           $_ZN7cutlass13device_kernelIN5flash19enable_sm80_to_sm89INS1_16FlashAttnBwdSm80INS1_25CollectiveMainloopBwdSm80ILi2ELi2EN4cute5tupleIJNS5_1CILi64EEENS7_ILi128EEES8_EEENS_10bfloat16_tEfNS_4arch4Sm80ELb1ELb0ELb1ELb1ELb0ELb0ELb0ELb0ELi2ELi2ELi4ELi2ELb1EEENS1_24CollectiveEpilogueBwdGQAISA_fSD_Li256ELb1ELb0EEENS1_25SingleTileBwdLPTSchedulerILb1ELi128ELb0EEEEEEEEEvNT_6ParamsE$_ZZN4cute14transform_leafINS_15ArithmeticTupleIJNS1_IJiiEEEiiiEEENS_8identityEEEDaRKT_OT0_ENKUlRKT_E_clIiEEDaSC_,($_ZN7cutlass13device_kernelIN5flash19enable_sm80_to_sm89INS1_16FlashAttnBwdSm80INS1_25CollectiveMainloopBwdSm80ILi2ELi2EN4cute5tupleIJNS5_1CILi64EEENS7_ILi128EEES8_EEENS_10bfloat16_tEfNS_4arch4Sm80ELb1ELb0ELb1ELb1ELb0ELb0ELb0ELb0ELi2ELi2ELi4ELi2ELb1EEENS1_24CollectiveEpilogueBwdGQAISA_fSD_Li256ELb1ELb0EEENS1_25SingleTileBwdLPTSchedulerILb1ELi128ELb0EEEEEEEEEvNT_6ParamsE$_ZZN4cute14transform_leafINS_15ArithmeticTupleIJiiEEERNS_8identityEEEDaRKT_OT0_ENKUlRKT_E_clIiEEDaSC_ - $_ZN7cutlass13device_kernelIN5flash19enable_sm80_to_sm89INS1_16FlashAttnBwdSm80INS1_25CollectiveMainloopBwdSm80ILi2ELi2EN4cute5tupleIJNS5_1CILi64EEENS7_ILi128EEES8_EEENS_10bfloat16_tEfNS_4arch4Sm80ELb1ELb0ELb1ELb1ELb0ELb0ELb0ELb0ELi2ELi2ELi4ELi2ELb1EEENS1_24CollectiveEpilogueBwdGQAISA_fSD_Li256ELb1ELb0EEENS1_25SingleTileBwdLPTSchedulerILb1ELi128ELb0EEEEEEEEEvNT_6ParamsE$_ZZN4cute14transform_leafINS_15ArithmeticTupleIJNS1_IJiiEEEiiiEEENS_8identityEEEDaRKT_OT0_ENKUlRKT_E_clIiEEDaSC_)
$_ZN7cutlass13device_kernelIN5flash19enable_sm80_to_sm89INS1_16FlashAttnBwdSm80INS1_25CollectiveMainloopBwdSm80ILi2ELi2EN4cute5tupleIJNS5_1CILi64EEENS7_ILi128EEES8_EEENS_10bfloat16_tEfNS_4arch4Sm80ELb1ELb0ELb1ELb1ELb0ELb0ELb0ELb0ELi2ELi2ELi4ELi2ELb1EEENS1_24CollectiveEpilogueBwdGQAISA_fSD_Li256ELb1ELb0EEENS1_25SingleTileBwdLPTSchedulerILb1ELi128ELb0EEEEEEEEEvNT_6ParamsE$_ZZN4cute14transform_leafINS_15ArithmeticTupleIJNS1_IJiiEEEiiiEEENS_8identityEEEDaRKT_OT0_ENKUlRKT_E_clIiEEDaSC_:
[----:B------:R-:W-:Y:S02]  /*7e30*/  MOV R10, R9 ;  /* 0x00000009000a7202 */ /* 0x000fe40000000f00 */
[----:B------:R-:W-:-:S04]  /*7e40*/  MOV R9, 0x0 ;  /* 0x0000000000097802 */ /* 0x000fc80000000f00 */
[----:B------:R-:W-:Y:S05]  /*7e50*/  RET.REL.NODEC R8 `(_ZN7cutlass13device_kernelIN5flash19enable_sm80_to_sm89INS1_16FlashAttnBwdSm80INS1_25CollectiveMainloopBwdSm80ILi2ELi2EN4cute5tupleIJNS5_1CILi64EEENS7_ILi128EEES8_EEENS_10bfloat16_tEfNS_4arch4Sm80ELb1ELb0ELb1ELb1ELb0ELb0ELb0ELb0ELi2ELi2ELi4ELi2ELb1EEENS1_24CollectiveEpilogueBwdGQAISA_fSD_Li256ELb1ELb0EEENS1_25SingleTileBwdLPTSchedulerILb1ELi128ELb0EEEEEEEEEvNT_6ParamsE) ;  /* 0xffff81a008007950 */ /* 0x000fea0003c3ffff */
        .type           $_ZN7cutlass13device_kernelIN5flash19enable_sm80_to_sm89INS1_16FlashAttnBwdSm80INS1_25CollectiveMainloopBwdSm80ILi2ELi2EN4cute5tupleIJNS5_1CILi64EEENS7_ILi128EEES8_EEENS_10bfloat16_tEfNS_4arch4Sm80ELb1ELb0ELb1ELb1ELb0ELb0ELb0ELb0ELi2ELi2ELi4ELi2ELb1EEENS1_24CollectiveEpilogueBwdGQAISA_fSD_Li256ELb1ELb0EEENS1_25SingleTileBwdLPTSchedulerILb1ELi128ELb0EEEEEEEEEvNT_6ParamsE$_ZZN4cute14transform_leafINS_15ArithmeticTupleIJiiEEERNS_8identityEEEDaRKT_OT0_ENKUlRKT_E_clIiEEDaSC_,@function
        .size           $_ZN7cutlass13device_kernelIN5flash19enable_sm80_to_sm89INS1_16FlashAttnBwdSm80INS1_25CollectiveMainloopBwdSm80ILi2ELi2EN4cute5tupleIJNS5_1CILi64EEENS7_ILi128EEES8_EEENS_10bfloat16_tEfNS_4arch4Sm80ELb1ELb0ELb1ELb1ELb0ELb0ELb0ELb0ELi2ELi2ELi4ELi2ELb1EEENS1_24CollectiveEpilogueBwdGQAISA_fSD_Li256ELb1ELb0EEENS1_25SingleTileBwdLPTSchedulerILb1ELi128ELb0EEEEEEEEEvNT_6ParamsE$_ZZN4cute14transform_leafINS_15ArithmeticTupleIJiiEEERNS_8identityEEEDaRKT_OT0_ENKUlRKT_E_clIiEEDaSC_,($_ZN7cutlass13device_kernelIN5flash19enable_sm80_to_sm89INS1_16FlashAttnBwdSm80INS1_25CollectiveMainloopBwdSm80ILi2ELi2EN4cute5tupleIJNS5_1CILi64EEENS7_ILi128EEES8_EEENS_10bfloat16_tEfNS_4arch4Sm80ELb1ELb0ELb1ELb1ELb0ELb0ELb0ELb0ELi2ELi2ELi4ELi2ELb1EEENS1_24CollectiveEpilogueBwdGQAISA_fSD_Li256ELb1ELb0EEENS1_25SingleTileBwdLPTSchedulerILb1ELi128ELb0EEEEEEEEEvNT_6ParamsE$_ZZN4cute19as_arithmetic_tupleINS_15ArithmeticTupleIJNS1_IJiiEEEiiiEEEEEDaRKT_ENKUlDpRKT_E_clIJS2_iiiEEEDaSA_ - $_ZN7cutlass13device_kernelIN5flash19enable_sm80_to_sm89INS1_16FlashAttnBwdSm80INS1_25CollectiveMainloopBwdSm80ILi2ELi2EN4cute5tupleIJNS5_1CILi64EEENS7_ILi128EEES8_EEENS_10bfloat16_tEfNS_4arch4Sm80ELb1ELb0ELb1ELb1ELb0ELb0ELb0ELb0ELi2ELi2ELi4ELi2ELb1EEENS1_24CollectiveEpilogueBwdGQAISA_fSD_Li256ELb1ELb0EEENS1_25SingleTileBwdLPTSchedulerILb1ELi128ELb0EEEEEEEEEvNT_6ParamsE$_ZZN4cute14transform_leafINS_15ArithmeticTupleIJiiEEERNS_8identityEEEDaRKT_OT0_ENKUlRKT_E_clIiEEDaSC_)
$_ZN7cutlass13device_kernelIN5flash19enable_sm80_to_sm89INS1_16FlashAttnBwdSm80INS1_25CollectiveMainloopBwdSm80ILi2ELi2EN4cute5tupleIJNS5_1CILi64EEENS7_ILi128EEES8_EEENS_10bfloat16_tEfNS_4arch4Sm80ELb1ELb0ELb1ELb1ELb0ELb0ELb0ELb0ELi2ELi2ELi4ELi2ELb1EEENS1_24CollectiveEpilogueBwdGQAISA_fSD_Li256ELb1ELb0EEENS1_25SingleTileBwdLPTSchedulerILb1ELi128ELb0EEEEEEEEEvNT_6ParamsE$_ZZN4cute14transform_leafINS_15ArithmeticTupleIJiiEEERNS_8identityEEEDaRKT_OT0_ENKUlRKT_E_clIiEEDaSC_:
[----:B------:R-:W-:Y:S02]  /*7e60*/  MOV R78, R8 ;  /* 0x00000008004e7202 */ /* 0x000fe40000000f00 */
[----:B------:R-:W-:Y:S02]  /*7e70*/  MOV R79, 0x0 ;  /* 0x00000000004f7802 */ /* 0x000fe40000000f00 */
[----:B------:R-:W-:Y:S02]  /*7e80*/  MOV R10, R7 ;  /* 0x00000007000a7202 */ /* 0x000fe40000000f00 */
[----:B------:R-:W-:Y:S05]  /*7e90*/  RET.REL.NODEC R78 `(_ZN7cutlass13device_kernelIN5flash19enable_sm80_to_sm89INS1_16FlashAttnBwdSm80INS1_25CollectiveMainloopBwdSm80ILi2ELi2EN4cute5tupleIJNS5_1CILi64EEENS7_ILi128EEES8_EEENS_10bfloat16_tEfNS_4arch4Sm80ELb1ELb0ELb1ELb1ELb0ELb0ELb0ELb0ELi2ELi2ELi4ELi2ELb1EEENS1_24CollectiveEpilogueBwdGQAISA_fSD_Li256ELb1ELb0EEENS1_25SingleTileBwdLPTSchedulerILb1ELi128ELb0EEEEEEEEEvNT_6ParamsE) ;  /* 0xffff81604e007950 */ /* 0x000fea0003c3ffff */
        .type           $_ZN7cutlass13device_kernelIN5flash19enable_sm80_to_sm89INS1_16FlashAttnBwdSm80INS1_25CollectiveMainloopBwdSm80ILi2ELi2EN4cute5tupleIJNS5_1CILi64EEENS7_ILi128EEES8_EEENS_10bfloat16_tEfNS_4arch4Sm80ELb1ELb0ELb1ELb1ELb0ELb0ELb0ELb0ELi2ELi2ELi4ELi2ELb1EEENS1_24CollectiveEpilogueBwdGQAISA_fSD_Li256ELb1ELb0EEENS1_25SingleTileBwdLPTSchedulerILb1ELi128ELb0EEEEEEEEEvNT_6ParamsE$_ZZN4cute19as_arithmetic_tupleINS_15ArithmeticTupleIJNS1_IJiiEEEiiiEEEEEDaRKT_ENKUlDpRKT_E_clIJS2_iiiEEEDaSA_,@function
        .size           $_ZN7cutlass13device_kernelIN5flash19enable_sm80_to_sm89INS1_16FlashAttnBwdSm80INS1_25CollectiveMainloopBwdSm80ILi2ELi2EN4cute5tupleIJNS5_1CILi64EEENS7_ILi128EEES8_EEENS_10bfloat16_tEfNS_4arch4Sm80ELb1ELb0ELb1ELb1ELb0ELb0ELb0ELb0ELi2ELi2ELi4ELi2ELb1EEENS1_24CollectiveEpilogueBwdGQAISA_fSD_Li256ELb1ELb0EEENS1_25SingleTileBwdLPTSchedulerILb1ELi128ELb0EEEEEEEEEvNT_6ParamsE$_ZZN4cute19as_arithmetic_tupleINS_15ArithmeticTupleIJNS1_IJiiEEEiiiEEEEEDaRKT_ENKUlDpRKT_E_clIJS2_iiiEEEDaSA_,($_ZN7cutlass13device_kernelIN5flash19enable_sm80_to_sm89INS1_16FlashAttnBwdSm80INS1_25CollectiveMainloopBwdSm80ILi2ELi2EN4cute5tupleIJNS5_1CILi64EEENS7_ILi128EEES8_EEENS_10bfloat16_tEfNS_4arch4Sm80ELb1ELb0ELb1ELb1ELb0ELb0ELb0ELb0ELi2ELi2ELi4ELi2ELb1EEENS1_24CollectiveEpilogueBwdGQAISA_fSD_Li256ELb1ELb0EEENS1_25SingleTileBwdLPTSchedulerILb1ELi128ELb0EEEEEEEEEvNT_6ParamsE$_ZZN4cute19as_arithmetic_tupleINS_15ArithmeticTupleIJNS1_IJiiEEEiiiEEEEEDaRKT_ENKUlRKT_E_clIS2_EEDaS9_ - $_ZN7cutlass13device_kernelIN5flash19enable_sm80_to_sm89INS1_16FlashAttnBwdSm80INS1_25CollectiveMainloopBwdSm80ILi2ELi2EN4cute5tupleIJNS5_1CILi64EEENS7_ILi128EEES8_EEENS_10bfloat16_tEfNS_4arch4Sm80ELb1ELb0ELb1ELb1ELb0ELb0ELb0ELb0ELi2ELi2ELi4ELi2ELb1EEENS1_24CollectiveEpilogueBwdGQAISA_fSD_Li256ELb1ELb0EEENS1_25SingleTileBwdLPTSchedulerILb1ELi128ELb0EEEEEEEEEvNT_6ParamsE$_ZZN4cute19as_arithmetic_tupleINS_15ArithmeticTupleIJNS1_IJiiEEEiiiEEEEEDaRKT_ENKUlDpRKT_E_clIJS2_iiiEEEDaSA_)
$_ZN7cutlass13device_kernelIN5flash19enable_sm80_to_sm89INS1_16FlashAttnBwdSm80INS1_25CollectiveMainloopBwdSm80ILi2ELi2EN4cute5tupleIJNS5_1CILi64EEENS7_ILi128EEES8_EEENS_10bfloat16_tEfNS_4arch4Sm80ELb1ELb0ELb1ELb1ELb0ELb0ELb0ELb0ELi2ELi2ELi4ELi2ELb1EEENS1_24CollectiveEpilogueBwdGQAISA_fSD_Li256ELb1ELb0EEENS1_25SingleTileBwdLPTSchedulerILb1ELi128ELb0EEEEEEEEEvNT_6ParamsE$_ZZN4cute19as_arithmetic_tupleINS_15ArithmeticTupleIJNS1_IJiiEEEiiiEEEEEDaRKT_ENKUlDpRKT_E_clIJS2_iiiEEEDaSA_:
[----:B------:R-:W-:Y:S02]  /*7ea0*/  IADD3 R7, R1, 0x19c, RZ ;  /* 0x0000019c01077810 */ /* 0x000fe40007ffe0ff */
[----:B------:R-:W-:Y:S02]  /*7eb0*/  MOV R78, 0x7ee0 ;  /* 0x00007ee0004e7802 */ /* 0x000fe40000000f00 */
[----:B------:R-:W-:-:S02]  /*7ec0*/  IADD3 R7, R7, c[0x0][0x20], RZ ;  /* 0x0000080007077a10 */ /* 0x000fc40007ffe0ff */
[----:B------:R-:W-:Y:S05]  /*7ed0*/  CALL.REL.NOINC `($_ZN7cutlass13device_kernelIN5flash19enable_sm80_to_sm89INS1_16FlashAttnBwdSm80INS1_25CollectiveMainloopBwdSm80ILi2ELi2EN4cute5tupleIJNS5_1CILi64EEENS7_ILi128EEES8_EEENS_10bfloat16_tEfNS_4arch4Sm80ELb1ELb0ELb1ELb1ELb0ELb0ELb0ELb0ELi2ELi2ELi4ELi2ELb1EEENS1_24CollectiveEpilogueBwdGQAISA_fSD_Li256ELb1ELb0EEENS1_25SingleTileBwdLPTSchedulerILb1ELi128ELb0EEEEEEEEEvNT_6ParamsE$_ZN4cute5tupleIJNS_15ArithmeticTupleIJiiEEEiiiEEC2ERKS2_RKiS7_S7_) ;  /* 0xfffff96000007944 */ /* 0x000fea0003c3ffff */
[----:B------:R2:W5:Y:S04]  /*7ee0*/  LDL R10, [R1+0x19c] ;  /* 0x00019c00010a7983 */ /* 0x0005680000100800 */
[----:B-1----:R2:W5:Y:S04]  /*7ef0*/  LDL.64 R8, [R1+0x1a8] ;  /* 0x0001a80001087983 */ /* 0x0025680000100a00 */
[----:B------:R2:W5:Y:S01]  /*7f00*/  LDL.64 R6, [R1+0x1a0] ;  /* 0x0001a00001067983 */ /* 0x0005620000100a00 */
[----:B------:R-:W-:-:S04]  /*7f10*/  MOV R17, 0x0 ;  /* 0x0000000000117802 */ /* 0x000fc80000000f00 */
[----:B------:R-:W-:Y:S05]  /*7f20*/  RET.REL.NODEC R16 `(_ZN7cutlass13device_kernelIN5flash19enable_sm80_to_sm89INS1_16FlashAttnBwdSm80INS1_25CollectiveMainloopBwdSm80ILi2ELi2EN4cute5tupleIJNS5_1CILi64EEENS7_ILi128EEES8_EEENS_10bfloat16_tEfNS_4arch4Sm80ELb1ELb0ELb1ELb1ELb0ELb0ELb0ELb0ELi2ELi2ELi4ELi2ELb1EEENS1_24CollectiveEpilogueBwdGQAISA_fSD_Li256ELb1ELb0EEENS1_25SingleTileBwdLPTSchedulerILb1ELi128ELb0EEEEEEEEEvNT_6ParamsE) ;  /* 0xffff80d010007950 */ /* 0x000fea0003c3ffff */
        .type           $_ZN7cutlass13device_kernelIN5flash19enable_sm80_to_sm89INS1_16FlashAttnBwdSm80INS1_25CollectiveMainloopBwdSm80ILi2ELi2EN4cute5tupleIJNS5_1CILi64EEENS7_ILi128EEES8_EEENS_10bfloat16_tEfNS_4arch4Sm80ELb1ELb0ELb1ELb1ELb0ELb0ELb0ELb0ELi2ELi2ELi4ELi2ELb1EEENS1_24CollectiveEpilogueBwdGQAISA_fSD_Li256ELb1ELb0EEENS1_25SingleTileBwdLPTSchedulerILb1ELi128ELb0EEEEEEEEEvNT_6ParamsE$_ZZN4cute19as_arithmetic_tupleINS_15ArithmeticTupleIJNS1_IJiiEEEiiiEEEEEDaRKT_ENKUlRKT_E_clIS2_EEDaS9_,@function
        .size           $_ZN7cutlass13device_kernelIN5flash19enable_sm80_to_sm89INS1_16FlashAttnBwdSm80INS1_25CollectiveMainloopBwdSm80ILi2ELi2EN4cute5tupleIJNS5_1CILi64EEENS7_ILi128EEES8_EEENS_10bfloat16_tEfNS_4arch4Sm80ELb1ELb0ELb1ELb1ELb0ELb0ELb0ELb0ELi2ELi2ELi4ELi2ELb1EEENS1_24CollectiveEpilogueBwdGQAISA_fSD_Li256ELb1ELb0EEENS1_25SingleTileBwdLPTSchedulerILb1ELi128ELb0EEEEEEEEEvNT_6ParamsE$_ZZN4cute19as_arithmetic_tupleINS_15ArithmeticTupleIJNS1_IJiiEEEiiiEEEEEDaRKT_ENKUlRKT_E_clIS2_EEDaS9_,($_ZN7cutlass13device_kernelIN5flash19enable_sm80_to_sm89INS1_16FlashAttnBwdSm80INS1_25CollectiveMainloopBwdSm80ILi2ELi2EN4cute5tupleIJNS5_1CILi64EEENS7_ILi128EEES8_EEENS_10bfloat16_tEfNS_4arch4Sm80ELb1ELb0ELb1ELb1ELb0ELb0ELb0ELb0ELi2ELi2ELi4ELi2ELb1EEENS1_24CollectiveEpilogueBwdGQAISA_fSD_Li256ELb1ELb0EEENS1_25SingleTileBwdLPTSchedulerILb1ELi128ELb0EEEEEEEEEvNT_6ParamsE$_ZZN4cute19as_arithmetic_tupleINS_15ArithmeticTupleIJNS1_IJiiEEEiiiEEEEEDaRKT_ENKUlRKT_E_clIiEEDaS9_ - $_ZN7cutlass13device_kernelIN5flash19enable_sm80_to_sm89INS1_16FlashAttnBwdSm80INS1_25CollectiveMainloopBwdSm80ILi2ELi2EN4cute5tupleIJNS5_1CILi64EEENS7_ILi128EEES8_EEENS_10bfloat16_tEfNS_4arch4Sm80ELb1ELb0ELb1ELb1ELb0ELb0ELb0ELb0ELi2ELi2ELi4ELi2ELb1EEENS1_24CollectiveEpilogueBwdGQAISA_fSD_Li256ELb1ELb0EEENS1_25SingleTileBwdLPTSchedulerILb1ELi128ELb0EEEEEEEEEvNT_6ParamsE$_ZZN4cute19as_arithmetic_tupleINS_15ArithmeticTupleIJNS1_IJiiEEEiiiEEEEEDaRKT_ENKUlRKT_E_clIS2_EEDaS9_)
$_ZN7cutlass13device_kernelIN5flash19enable_sm80_to_sm89INS1_16FlashAttnBwdSm80INS1_25CollectiveMainloopBwdSm80ILi2ELi2EN4cute5tupleIJNS5_1CILi64EEENS7_ILi128EEES8_EEENS_10bfloat16_tEfNS_4arch4Sm80ELb1ELb0ELb1ELb1ELb0ELb0ELb0ELb0ELi2ELi2ELi4ELi2ELb1EEENS1_24CollectiveEpilogueBwdGQAISA_fSD_Li256ELb1ELb0EEENS1_25SingleTileBwdLPTSchedulerILb1ELi128ELb0EEEEEEEEEvNT_6ParamsE$_ZZN4cute19as_arithmetic_tupleINS_15ArithmeticTupleIJNS1_IJiiEEEiiiEEEEEDaRKT_ENKUlRKT_E_clIS2_EEDaS9_:
[----:B------:R-:W-:-:S05]  /*7f30*/  IADD3 R9, R13, -c[0x0][0x20], RZ ;  /* 0x800008000d097a10 */ /* 0x000fca0007ffe0ff */
[----:B------:R1:W5:Y:S01]  /*7f40*/  LDL R7, [R9] ;  /* 0x0000000009077983 */ /* 0x0003620000100800 */
[----:B------:R-:W-:-:S03]  /*7f50*/  MOV R8, 0x7f70 ;  /* 0x00007f7000087802 */ /* 0x000fc60000000f00 */
[----:B-1---5:R-:W-:Y:S05]  /*7f60*/  CALL.REL.NOINC `($_ZN7cutlass13device_kernelIN5flash19enable_sm80_to_sm89INS1_16FlashAttnBwdSm80INS1_25CollectiveMainloopBwdSm80ILi2ELi2EN4cute5tupleIJNS5_1CILi64EEENS7_ILi128EEES8_EEENS_10bfloat16_tEfNS_4arch4Sm80ELb1ELb0ELb1ELb1ELb0ELb0ELb0ELb0ELi2ELi2ELi4ELi2ELb1EEENS1_24CollectiveEpilogueBwdGQAISA_fSD_Li256ELb1ELb0EEENS1_25SingleTileBwdLPTSchedulerILb1ELi128ELb0EEEEEEEEEvNT_6ParamsE$_ZZN4cute19as_arithmetic_tupleINS_15ArithmeticTupleIJiiEEEEEDaRKT_ENKUlRKT_E_clIiEEDaS8_) ;  /* 0x0000018000007944 */ /* 0x022fea0003c00000 */
[----:B------:R1:W5:Y:S01]  /*7f70*/  LDL R7, [R9+0x4] ;  /* 0x0000040009077983 */ /* 0x0003620000100800 */
[----:B------:R-:W-:Y:S01]  /*7f80*/  IADD3 R6, R1, 0x19c, RZ ;  /* 0x0000019c01067810 */ /* 0x000fe20007ffe0ff */
[----:B------:R-:W-:Y:S01]  /*7f90*/  IMAD.MOV.U32 R16, RZ, RZ, R10 ;  /* 0x000000ffff107224 */ /* 0x000fe200078e000a */
[----:B------:R-:W-:Y:S02]  /*7fa0*/  MOV R8, 0x7fd0 ;  /* 0x00007fd000087802 */ /* 0x000fe40000000f00 */
[----:B------:R-:W-:Y:S02]  /*7fb0*/  IADD3 R6, R6, c[0x0][0x20], RZ ;  /* 0x0000080006067a10 */ /* 0x000fe40007ffe0ff */
[----:B-1---5:R-:W-:Y:S05]  /*7fc0*/  CALL.REL.NOINC `($_ZN7cutlass13device_kernelIN5flash19enable_sm80_to_sm89INS1_16FlashAttnBwdSm80INS1_25CollectiveMainloopBwdSm80ILi2ELi2EN4cute5tupleIJNS5_1CILi64EEENS7_ILi128EEES8_EEENS_10bfloat16_tEfNS_4arch4Sm80ELb1ELb0ELb1ELb1ELb0ELb0ELb0ELb0ELi2ELi2ELi4ELi2ELb1EEENS1_24CollectiveEpilogueBwdGQAISA_fSD_Li256ELb1ELb0EEENS1_25SingleTileBwdLPTSchedulerILb1ELi128ELb0EEEEEEEEEvNT_6ParamsE$_ZZN4cute19as_arithmetic_tupleINS_15ArithmeticTupleIJiiEEEEEDaRKT_ENKUlRKT_E_clIiEEDaS8_) ;  /* 0x0000012000007944 */ /* 0x022fea0003c00000 */
[----:B------:R1:W-:Y:S01]  /*7fd0*/  STL [R1+0x19c], R10 ;  /* 0x00019c0a01007387 */ /* 0x0003e20000100800 */
[----:B------:R-:W-:-:S03]  /*7fe0*/  MOV R18, 0x8000 ;  /* 0x0000800000127802 */ /* 0x000fc60000000f00 */
[----:B-1----:R-:W-:Y:S05]  /*7ff0*/  CALL.REL.NOINC `($_ZN7cutlass13device_kernelIN5flash19enable_sm80_to_sm89INS1_16FlashAttnBwdSm80INS1_25CollectiveMainloopBwdSm80ILi2ELi2EN4cute5tupleIJNS5_1CILi64EEENS7_ILi128EEES8_EEENS_10bfloat16_tEfNS_4arch4Sm80ELb1ELb0ELb1ELb1ELb0ELb0ELb0ELb0ELi2ELi2ELi4ELi2ELb1EEENS1_24CollectiveEpilogueBwdGQAISA_fSD_Li256ELb1ELb0EEENS1_25SingleTileBwdLPTSchedulerILb1ELi128ELb0EEEEEEEEEvNT_6ParamsE$_ZZN4cute19as_arithmetic_tupleINS_15ArithmeticTupleIJiiEEEEEDaRKT_ENKUlDpRKT_E_clIJiiEEEDaS9_) ;  /* 0x0000007000007944 */ /* 0x002fea0003c00000 */
[----:B------:R-:W-:Y:S02]  /*8000*/  MOV R79, 0x0 ;  /* 0x00000000004f7802 */ /* 0x000fe40000000f00 */
[----:B-----5:R-:W-:Y:S02]  /*8010*/  MOV R8, R6 ;  /* 0x0000000600087202 */ /* 0x020fe40000000f00 */
[----:B------:R-:W-:Y:S01]  /*8020*/  MOV R80, R7 ;  /* 0x0000000700507202 */ /* 0x000fe20000000f00 */
[----:B------:R-:W-:Y:S06]  /*8030*/  RET.REL.NODEC R78 `(_ZN7cutlass13device_kernelIN5flash19enable_sm80_to_sm89INS1_16FlashAttnBwdSm80INS1_25CollectiveMainloopBwdSm80ILi2ELi2EN4cute5tupleIJNS5_1CILi64EEENS7_ILi128EEES8_EEENS_10bfloat16_tEfNS_4arch4Sm80ELb1ELb0ELb1ELb1ELb0ELb0ELb0ELb0ELi2ELi2ELi4ELi2ELb1EEENS1_24CollectiveEpilogueBwdGQAISA_fSD_Li256ELb1ELb0EEENS1_25SingleTileBwdLPTSchedulerILb1ELi128ELb0EEEEEEEEEvNT_6ParamsE) ;  /* 0xffff7fc04e007950 */ /* 0x000fec0003c3ffff */
        .type           $_ZN7cutlass13device_kernelIN5flash19enable_sm80_to_sm89INS1_16FlashAttnBwdSm80INS1_25CollectiveMainloopBwdSm80ILi2ELi2EN4cute5tupleIJNS5_1CILi64EEENS7_ILi128EEES8_EEENS_10bfloat16_tEfNS_4arch4Sm80ELb1ELb0ELb1ELb1ELb0ELb0ELb0ELb0ELi2ELi2ELi4ELi2ELb1EEENS1_24CollectiveEpilogueBwdGQAISA_fSD_Li256ELb1ELb0EEENS1_25SingleTileBwdLPTSchedulerILb1ELi128ELb0EEEEEEEEEvNT_6ParamsE$_ZZN4cute19as_arithmetic_tupleINS_15ArithmeticTupleIJNS1_IJiiEEEiiiEEEEEDaRKT_ENKUlRKT_E_clIiEEDaS9_,@function
        .size           $_ZN7cutlass13device_kernelIN5flash19enable_sm80_to_sm89INS1_16FlashAttnBwdSm80INS1_25CollectiveMainloopBwdSm80ILi2ELi2EN4cute5tupleIJNS5_1CILi64EEENS7_ILi128EEES8_EEENS_10bfloat16_tEfNS_4arch4Sm80ELb1ELb0ELb1ELb1ELb0ELb0ELb0ELb0ELi2ELi2ELi4ELi2ELb1EEENS1_24CollectiveEpilogueBwdGQAISA_fSD_Li256ELb1ELb0EEENS1_25SingleTileBwdLPTSchedulerILb1ELi128ELb0EEEEEEEEEvNT_6ParamsE$_ZZN4cute19as_arithmetic_tupleINS_15ArithmeticTupleIJNS1_IJiiEEEiiiEEEEEDaRKT_ENKUlRKT_E_clIiEEDaS9_,($_ZN7cutlass13device_kernelIN5flash19enable_sm80_to_sm89INS1_16FlashAttnBwdSm80INS1_25CollectiveMainloopBwdSm80ILi2ELi2EN4cute5tupleIJNS5_1CILi64EEENS7_ILi128EEES8_EEENS_10bfloat16_tEfNS_4arch4Sm80ELb1ELb0ELb1ELb1ELb0ELb0ELb0ELb0ELi2ELi2ELi4ELi2ELb1EEENS1_24CollectiveEpilogueBwdGQAISA_fSD_Li256ELb1ELb0EEENS1_25SingleTileBwdLPTSchedulerILb1ELi128ELb0EEEEEEEEEvNT_6ParamsE$_ZZN4cute19as_arithmetic_tupleINS_15ArithmeticTupleIJiiEEEEEDaRKT_ENKUlDpRKT_E_clIJiiEEEDaS9_ - $_ZN7cutlass13device_kernelIN5flash19enable_sm80_to_sm89INS1_16FlashAttnBwdSm80INS1_25CollectiveMainloopBwdSm80ILi2ELi2EN4cute5tupleIJNS5_1CILi64EEENS7_ILi128EEES8_EEENS_10bfloat16_tEfNS_4arch4Sm80ELb1ELb0ELb1ELb1ELb0ELb0ELb0ELb0ELi2ELi2ELi4ELi2ELb1EEENS1_24CollectiveEpilogueBwdGQAISA_fSD_Li256ELb1ELb0EEENS1_25SingleTileBwdLPTSchedulerILb1ELi128ELb0EEEEEEEEEvNT_6ParamsE$_ZZN4cute19as_arithmetic_tupleINS_15ArithmeticTupleIJNS1_IJiiEEEiiiEEEEEDaRKT_ENKUlRKT_E_clIiEEDaS9_)
$_ZN7cutlass13device_kernelIN5flash19enable_sm80_to_sm89INS1_16FlashAttnBwdSm80INS1_25CollectiveMainloopBwdSm80ILi2ELi2EN4cute5tupleIJNS5_1CILi64EEENS7_ILi128EEES8_EEENS_10bfloat16_tEfNS_4arch4Sm80ELb1ELb0ELb1ELb1ELb0ELb0ELb0ELb0ELi2ELi2ELi4ELi2ELb1EEENS1_24CollectiveEpilogueBwdGQAISA_fSD_Li256ELb1ELb0EEENS1_25SingleTileBwdLPTSchedulerILb1ELi128ELb0EEEEEEEEEvNT_6ParamsE$_ZZN4cute19as_arithmetic_tupleINS_15ArithmeticTupleIJNS1_IJiiEEEiiiEEEEEDaRKT_ENKUlRKT_E_clIiEEDaS9_:
[----:B------:R-:W-:Y:S02]  /*8040*/  MOV R10, R7 ;  /* 0x00000007000a7202 */ /* 0x000fe40000000f00 */
[----:B------:R-:W-:-:S04]  /*8050*/  MOV R7, 0x0 ;  /* 0x0000000000077802 */ /* 0x000fc80000000f00 */
[----:B------:R-:W-:Y:S05]  /*8060*/  RET.REL.NODEC R6 `(_ZN7cutlass13device_kernelIN5flash19enable_sm80_to_sm89INS1_16FlashAttnBwdSm80INS1_25CollectiveMainloopBwdSm80ILi2ELi2EN4cute5tupleIJNS5_1CILi64EEENS7_ILi128EEES8_EEENS_10bfloat16_tEfNS_4arch4Sm80ELb1ELb0ELb1ELb1ELb0ELb0ELb0ELb0ELi2ELi2ELi4ELi2ELb1EEENS1_24CollectiveEpilogueBwdGQAISA_fSD_Li256ELb1ELb0EEENS1_25SingleTileBwdLPTSchedulerILb1ELi128ELb0EEEEEEEEEvNT_6ParamsE) ;  /* 0xffff7f9006007950 */ /* 0x000fea0003c3ffff */
        .type           $_ZN7cutlass13device_kernelIN5flash19enable_sm80_to_sm89INS1_16FlashAttnBwdSm80INS1_25CollectiveMainloopBwdSm80ILi2ELi2EN4cute5tupleIJNS5_1CILi64EEENS7_ILi128EEES8_EEENS_10bfloat16_tEfNS_4arch4Sm80ELb1ELb0ELb1ELb1ELb0ELb0ELb0ELb0ELi2ELi2ELi4ELi2ELb1EEENS1_24CollectiveEpilogueBwdGQAISA_fSD_Li256ELb1ELb0EEENS1_25SingleTileBwdLPTSchedulerILb1ELi128ELb0EEEEEEEEEvNT_6ParamsE$_ZZN4cute19as_arithmetic_tupleINS_15ArithmeticTupleIJiiEEEEEDaRKT_ENKUlDpRKT_E_clIJiiEEEDaS9_,@function
        .size           $_ZN7cutlass13device_kernelIN5flash19enable_sm80_to_sm89INS1_16FlashAttnBwdSm80INS1_25CollectiveMainloopBwdSm80ILi2ELi2EN4cute5tupleIJNS5_1CILi64EEENS7_ILi128EEES8_EEENS_10bfloat16_tEfNS_4arch4Sm80ELb1ELb0ELb1ELb1ELb0ELb0ELb0ELb0ELi2ELi2ELi4ELi2ELb1EEENS1_24CollectiveEpilogueBwdGQAISA_fSD_Li256ELb1ELb0EEENS1_25SingleTileBwdLPTSchedulerILb1ELi128ELb0EEEEEEEEEvNT_6ParamsE$_ZZN4cute19as_arithmetic_tupleINS_15ArithmeticTupleIJiiEEEEEDaRKT_ENKUlDpRKT_E_clIJiiEEEDaS9_,($_ZN7cutlass13device_kernelIN5flash19enable_sm80_to_sm89INS1_16FlashAttnBwdSm80INS1_25CollectiveMainloopBwdSm80ILi2ELi2EN4cute5tupleIJNS5_1CILi64EEENS7_ILi128EEES8_EEENS_10bfloat16_tEfNS_4arch4Sm80ELb1ELb0ELb1ELb1ELb0ELb0ELb0ELb0ELi2ELi2ELi4ELi2ELb1EEENS1_24CollectiveEpilogueBwdGQAISA_fSD_Li256ELb1ELb0EEENS1_25SingleTileBwdLPTSchedulerILb1ELi128ELb0EEEEEEEEEvNT_6ParamsE$_ZZN4cute19as_arithmetic_tupleINS_15ArithmeticTupleIJiiEEEEEDaRKT_ENKUlRKT_E_clIiEEDaS8_ - $_ZN7cutlass13device_kernelIN5flash19enable_sm80_to_sm89INS1_16FlashAttnBwdSm80INS1_25CollectiveMainloopBwdSm80ILi2ELi2EN4cute5tupleIJNS5_1CILi64EEENS7_ILi128EEES8_EEENS_10bfloat16_tEfNS_4arch4Sm80ELb1ELb0ELb1ELb1ELb0ELb0ELb0ELb0ELi2ELi2ELi4ELi2ELb1EEENS1_24CollectiveEpilogueBwdGQAISA_fSD_Li256ELb1ELb0EEENS1_25SingleTileBwdLPTSchedulerILb1ELi128ELb0EEEEEEEEEvNT_6ParamsE$_ZZN4cute19as_arithmetic_tupleINS_15ArithmeticTupleIJiiEEEEEDaRKT_ENKUlDpRKT_E_clIJiiEEEDaS9_)
$_ZN7cutlass13device_kernelIN5flash19enable_sm80_to_sm89INS1_16FlashAttnBwdSm80INS1_25CollectiveMainloopBwdSm80ILi2ELi2EN4cute5tupleIJNS5_1CILi64EEENS7_ILi128EEES8_EEENS_10bfloat16_tEfNS_4arch4Sm80ELb1ELb0ELb1ELb1ELb0ELb0ELb0ELb0ELi2ELi2ELi4ELi2ELb1EEENS1_24CollectiveEpilogueBwdGQAISA_fSD_Li256ELb1ELb0EEENS1_25SingleTileBwdLPTSchedulerILb1ELi128ELb0EEEEEEEEEvNT_6ParamsE$_ZZN4cute19as_arithmetic_tupleINS_15ArithmeticTupleIJiiEEEEEDaRKT_ENKUlDpRKT_E_clIJiiEEEDaS9_:
[----:B------:R-:W-:Y:S02]  /*8070*/  IADD3 R7, R1, 0x1a0, RZ ;  /* 0x000001a001077810 */ /* 0x000fe40007ffe0ff */
[----:B------:R-:W-:Y:S02]  /*8080*/  MOV R8, 0x80b0 ;  /* 0x000080b000087802 */ /* 0x000fe40000000f00 */
[----:B------:R-:W-:Y:S02]  /*8090*/  IADD3 R7, R7, c[0x0][0x20], RZ ;  /* 0x0000080007077a10 */ /* 0x000fe40007ffe0ff */
[----:B------:R-:W-:Y:S05]  /*80a0*/  CALL.REL.NOINC `($_ZN7cutlass13device_kernelIN5flash19enable_sm80_to_sm89INS1_16FlashAttnBwdSm80INS1_25CollectiveMainloopBwdSm80ILi2ELi2EN4cute5tupleIJNS5_1CILi64EEENS7_ILi128EEES8_EEENS_10bfloat16_tEfNS_4arch4Sm80ELb1ELb0ELb1ELb1ELb0ELb0ELb0ELb0ELi2ELi2ELi4ELi2ELb1EEENS1_24CollectiveEpilogueBwdGQAISA_fSD_Li256ELb1ELb0EEENS1_25SingleTileBwdLPTSchedulerILb1ELi128ELb0EEEEEEEEEvNT_6ParamsE$_ZN4cute5tupleIJiiEEC2ERKiS3_) ;  /* 0xfffff9f000007944 */ /* 0x000fea0003c3ffff */
[----:B-1----:R1:W5:Y:S01]  /*80b0*/  LDL.64 R6, [R1+0x1a0] ;  /* 0x0001a00001067983 */ /* 0x0023620000100a00 */
[----:B------:R-:W-:Y:S02]  /*80c0*/  MOV R8, R18 ;  /* 0x0000001200087202 */ /* 0x000fe40000000f00 */
[----:B------:R-:W-:-:S04]  /*80d0*/  MOV R9, 0x0 ;  /* 0x0000000000097802 */ /* 0x000fc80000000f00 */
[----:B------:R-:W-:Y:S05]  /*80e0*/  RET.REL.NODEC R8 `(_ZN7cutlass13device_kernelIN5flash19enable_sm80_to_sm89INS1_16FlashAttnBwdSm80INS1_25CollectiveMainloopBwdSm80ILi2ELi2EN4cute5tupleIJNS5_1CILi64EEENS7_ILi128EEES8_EEENS_10bfloat16_tEfNS_4arch4Sm80ELb1ELb0ELb1ELb1ELb0ELb0ELb0ELb0ELi2ELi2ELi4ELi2ELb1EEENS1_24CollectiveEpilogueBwdGQAISA_fSD_Li256ELb1ELb0EEENS1_25SingleTileBwdLPTSchedulerILb1ELi128ELb0EEEEEEEEEvNT_6ParamsE) ;  /* 0xffff7f1008007950 */ /* 0x000fea0003c3ffff */
        .type           $_ZN7cutlass13device_kernelIN5flash19enable_sm80_to_sm89INS1_16FlashAttnBwdSm80INS1_25CollectiveMainloopBwdSm80ILi2ELi2EN4cute5tupleIJNS5_1CILi64EEENS7_ILi128EEES8_EEENS_10bfloat16_tEfNS_4arch4Sm80ELb1ELb0ELb1ELb1ELb0ELb0ELb0ELb0ELi2ELi2ELi4ELi2ELb1EEENS1_24CollectiveEpilogueBwdGQAISA_fSD_Li256ELb1ELb0EEENS1_25SingleTileBwdLPTSchedulerILb1ELi128ELb0EEEEEEEEEvNT_6ParamsE$_ZZN4cute19as_arithmetic_tupleINS_15ArithmeticTupleIJiiEEEEEDaRKT_ENKUlRKT_E_clIiEEDaS8_,@function
        .size           $_ZN7cutlass13device_kernelIN5flash19enable_sm80_to_sm89INS1_16FlashAttnBwdSm80INS1_25CollectiveMainloopBwdSm80ILi2ELi2EN4cute5tupleIJNS5_1CILi64EEENS7_ILi128EEES8_EEENS_10bfloat16_tEfNS_4arch4Sm80ELb1ELb0ELb1ELb1ELb0ELb0ELb0ELb0ELi2ELi2ELi4ELi2ELb1EEENS1_24CollectiveEpilogueBwdGQAISA_fSD_Li256ELb1ELb0EEENS1_25SingleTileBwdLPTSchedulerILb1ELi128ELb0EEEEEEEEEvNT_6ParamsE$_ZZN4cute19as_arithmetic_tupleINS_15ArithmeticTupleIJiiEEEEEDaRKT_ENKUlRKT_E_clIiEEDaS8_,($_ZN7cutlass13device_kernelIN5flash19enable_sm80_to_sm89INS1_16FlashAttnBwdSm80INS1_25CollectiveMainloopBwdSm80ILi2ELi2EN4cute5tupleIJNS5_1CILi64EEENS7_ILi128EEES8_EEENS_10bfloat16_tEfNS_4arch4Sm80ELb1ELb0ELb1ELb1ELb0ELb0ELb0ELb0ELi2ELi2ELi4ELi2ELb1EEENS1_24CollectiveEpilogueBwdGQAISA_fSD_Li256ELb1ELb0EEENS1_25SingleTileBwdLPTSchedulerILb1ELi128ELb0EEEEEEEEEvNT_6ParamsE$_ZZN4cute5sliceINS_5tupleIJNS_10UnderscoreES2_S2_iEEENS1_IJNS1_IJNS_1CILi1EEENS4_ILi0EEEEEElS6_lEEEEEDaRKT_RKT0_ENKUlRKT_RKT0_E_clIS2_lEEDaSH_SK_ - $_ZN7cutlass13device_kernelIN5flash19enable_sm80_to_sm89INS1_16FlashAttnBwdSm80INS1_25CollectiveMainloopBwdSm80ILi2ELi2EN4cute5tupleIJNS5_1CILi64EEENS7_ILi128EEES8_EEENS_10bfloat16_tEfNS_4arch4Sm80ELb1ELb0ELb1ELb1ELb0ELb0ELb0ELb0ELi2ELi2ELi4ELi2ELb1EEENS1_24CollectiveEpilogueBwdGQAISA_fSD_Li256ELb1ELb0EEENS1_25SingleTileBwdLPTSchedulerILb1ELi128ELb0EEEEEEEEEvNT_6ParamsE$_ZZN4cute19as_arithmetic_tupleINS_15ArithmeticTupleIJiiEEEEEDaRKT_ENKUlRKT_E_clIiEEDaS8_)
$_ZN7cutlass13device_kernelIN5flash19enable_sm80_to_sm89INS1_16FlashAttnBwdSm80INS1_25CollectiveMainloopBwdSm80ILi2ELi2EN4cute5tupleIJNS5_1CILi64EEENS7_ILi128EEES8_EEENS_10bfloat16_tEfNS_4arch4Sm80ELb1ELb0ELb1ELb1ELb0ELb0ELb0ELb0ELi2ELi2ELi4ELi2ELb1EEENS1_24CollectiveEpilogueBwdGQAISA_fSD_Li256ELb1ELb0EEENS1_25SingleTileBwdLPTSchedulerILb1ELi128ELb0EEEEEEEEEvNT_6ParamsE$_ZZN4cute19as_arithmetic_tupleINS_15ArithmeticTupleIJiiEEEEEDaRKT_ENKUlRKT_E_clIiEEDaS8_:
[----:B------:R-:W-:Y:S02]  /*80f0*/  MOV R80, R8 ;  /* 0x0000000800507202 */ /* 0x000fe40000000f00 */
[----:B------:R-:W-:Y:S02]  /*8100*/  MOV R81, 0x0 ;  /* 0x0000000000517802 */ /* 0x000fe40000000f00 */
[----:B------:R-:W-:Y:S02]  /*8110*/  MOV R10, R7 ;  /* 0x00000007000a7202 */ /* 0x000fe40000000f00 */
[----:B------:R-:W-:Y:S05]  /*8120*/  RET.REL.NODEC R80 `(_ZN7cutlass13device_kernelIN5flash19enable_sm80_to_sm89INS1_16FlashAttnBwdSm80INS1_25CollectiveMainloopBwdSm80ILi2ELi2EN4cute5tupleIJNS5_1CILi64EEENS7_ILi128EEES8_EEENS_10bfloat16_tEfNS_4arch4Sm80ELb1ELb0ELb1ELb1ELb0ELb0ELb0ELb0ELi2ELi2ELi4ELi2ELb1EEENS1_24CollectiveEpilogueBwdGQAISA_fSD_Li256ELb1ELb0EEENS1_25SingleTileBwdLPTSchedulerILb1ELi128ELb0EEEEEEEEEvNT_6ParamsE) ;  /* 0xffff7ed050007950 */ /* 0x000fea0003c3ffff */
        .type           $_ZN7cutlass13device_kernelIN5flash19enable_sm80_to_sm89INS1_16FlashAttnBwdSm80INS1_25CollectiveMainloopBwdSm80ILi2ELi2EN4cute5tupleIJNS5_1CILi64EEENS7_ILi128EEES8_EEENS_10bfloat16_tEfNS_4arch4Sm80ELb1ELb0ELb1ELb1ELb0ELb0ELb0ELb0ELi2ELi2ELi4ELi2ELb1EEENS1_24CollectiveEpilogueBwdGQAISA_fSD_Li256ELb1ELb0EEENS1_25SingleTileBwdLPTSchedulerILb1ELi128ELb0EEEEEEEEEvNT_6ParamsE$_ZZN4cute5sliceINS_5tupleIJNS_10UnderscoreES2_S2_iEEENS1_IJNS1_IJNS_1CILi1EEENS4_ILi0EEEEEElS6_lEEEEEDaRKT_RKT0_ENKUlRKT_RKT0_E_clIS2_lEEDaSH_SK_,@function
        .size           $_ZN7cutlass13device_kernelIN5flash19enable_sm80_to_sm89INS1_16FlashAttnBwdSm80INS1_25CollectiveMainloopBwdSm80ILi2ELi2EN4cute5tupleIJNS5_1CILi64EEENS7_ILi128EEES8_EEENS_10bfloat16_tEfNS_4arch4Sm80ELb1ELb0ELb1ELb1ELb0ELb0ELb0ELb0ELi2ELi2ELi4ELi2ELb1EEENS1_24CollectiveEpilogueBwdGQAISA_fSD_Li256ELb1ELb0EEENS1_25SingleTileBwdLPTSchedulerILb1ELi128ELb0EEEEEEEEEvNT_6ParamsE$_ZZN4cute5sliceINS_5tupleIJNS_10UnderscoreES2_S2_iEEENS1_IJNS1_IJNS_1CILi1EEENS4_ILi0EEEEEElS6_lEEEEEDaRKT_RKT0_ENKUlRKT_RKT0_E_clIS2_lEEDaSH_SK_,($_ZN7cutlass13device_kernelIN5flash19enable_sm80_to_sm89INS1_16FlashAttnBwdSm80INS1_25CollectiveMainloopBwdSm80ILi2ELi2EN4cute5tupleIJNS5_1CILi64EEENS7_ILi128EEES8_EEENS_10bfloat16_tEfNS_4arch4Sm80ELb1ELb0ELb1ELb1ELb0ELb0ELb0ELb0ELi2ELi2ELi4ELi2ELb1EEENS1_24CollectiveEpilogueBwdGQAISA_fSD_Li256ELb1ELb0EEENS1_25SingleTileBwdLPTSchedulerILb1ELi128ELb0EEEEEEEEEvNT_6ParamsE$_ZZN4cute7idx2crdINS_5tupleIJiEEENS1_IJNS1_IJNS1_IJNS_1CILi8EEENS3_ILi2EEEEEES5_NS3_ILi4EEES5_EEEEEEEEDaRKT_RKT0_ENKUlRKT_RKT0_E_clIiS8_EEDaSI_SL_ - $_ZN7cutlass13device_kernelIN5flash19enable_sm80_to_sm89INS1_16FlashAttnBwdSm80INS1_25CollectiveMainloopBwdSm80ILi2ELi2EN4cute5tupleIJNS5_1CILi64EEENS7_ILi128EEES8_EEENS_10bfloat16_tEfNS_4arch4Sm80ELb1ELb0ELb1ELb1ELb0ELb0ELb0ELb0ELi2ELi2ELi4ELi2ELb1EEENS1_24CollectiveEpilogueBwdGQAISA_fSD_Li256ELb1ELb0EEENS1_25SingleTileBwdLPTSchedulerILb1ELi128ELb0EEEEEEEEEvNT_6ParamsE$_ZZN4cute5sliceINS_5tupleIJNS_10UnderscoreES2_S2_iEEENS1_IJNS1_IJNS_1CILi1EEENS4_ILi0EEEEEElS6_lEEEEEDaRKT_RKT0_ENKUlRKT_RKT0_E_clIS2_lEEDaSH_SK_)
$_ZN7cutlass13device_kernelIN5flash19enable_sm80_to_sm89INS1_16FlashAttnBwdSm80INS1_25CollectiveMainloopBwdSm80ILi2ELi2EN4cute5tupleIJNS5_1CILi64EEENS7_ILi128EEES8_EEENS_10bfloat16_tEfNS_4arch4Sm80ELb1ELb0ELb1ELb1ELb0ELb0ELb0ELb0ELi2ELi2ELi4ELi2ELb1EEENS1_24CollectiveEpilogueBwdGQAISA_fSD_Li256ELb1ELb0EEENS1_25SingleTileBwdLPTSchedulerILb1ELi128ELb0EEEEEEEEEvNT_6ParamsE$_ZZN4cute5sliceINS_5tupleIJNS_10UnderscoreES2_S2_iEEENS1_IJNS1_IJNS_1CILi1EEENS4_ILi0EEEEEElS6_lEEEEEDaRKT_RKT0_ENKUlRKT_RKT0_E_clIS2_lEEDaSH_SK_:
[----:B------:R-:W-:Y:S02]  /*8130*/  IADD3 R9, R1, 0x188, RZ ;  /* 0x0000018801097810 */ /* 0x000fe40007ffe0ff */
[----:B------:R-:W-:Y:S02]  /*8140*/  MOV R10, 0x8170 ;  /* 0x00008170000a7802 */ /* 0x000fe40000000f00 */
[----:B------:R-:W-:-:S02]  /*8150*/  IADD3 R9, R9, c[0x0][0x20], RZ ;  /* 0x0000080009097a10 */ /* 0x000fc40007ffe0ff */
[----:B------:R-:W-:Y:S05]  /*8160*/  CALL.REL.NOINC `($_ZN7cutlass13device_kernelIN5flash19enable_sm80_to_sm89INS1_16FlashAttnBwdSm80INS1_25CollectiveMainloopBwdSm80ILi2ELi2EN4cute5tupleIJNS5_1CILi64EEENS7_ILi128EEES8_EEENS_10bfloat16_tEfNS_4arch4Sm80ELb1ELb0ELb1ELb1ELb0ELb0ELb0ELb0ELi2ELi2ELi4ELi2ELb1EEENS1_24CollectiveEpilogueBwdGQAISA_fSD_Li256ELb1ELb0EEENS1_25SingleTileBwdLPTSchedulerILb1ELi128ELb0EEEEEEEEEvNT_6ParamsE$_ZN4cute3eso3ESOILb0ELb1EJlEEC2ERKl) ;  /* 0xffffed5000007944 */ /* 0x000fea0003c3ffff */
[----:B-1----:R1:W5:Y:S01]  /*8170*/  LDL.64 R6, [R1+0x188] ;  /* 0x0001880001067983 */ /* 0x0023620000100a00 */
[----:B------:R-:W-:-:S04]  /*8180*/  MOV R9, 0x0 ;  /* 0x0000000000097802 */ /* 0x000fc80000000f00 */
[----:B------:R-:W-:Y:S05]  /*8190*/  RET.REL.NODEC R8 `(_ZN7cutlass13device_kernelIN5flash19enable_sm80_to_sm89INS1_16FlashAttnBwdSm80INS1_25CollectiveMainloopBwdSm80ILi2ELi2EN4cute5tupleIJNS5_1CILi64EEENS7_ILi128EEES8_EEENS_10bfloat16_tEfNS_4arch4Sm80ELb1ELb0ELb1ELb1ELb0ELb0ELb0ELb0ELi2ELi2ELi4ELi2ELb1EEENS1_24CollectiveEpilogueBwdGQAISA_fSD_Li256ELb1ELb0EEENS1_25SingleTileBwdLPTSchedulerILb1ELi128ELb0EEEEEEEEEvNT_6ParamsE) ;  /* 0xffff7e6008007950 */ /* 0x000fea0003c3ffff */
        .type           $_ZN7cutlass13device_kernelIN5flash19enable_sm80_to_sm89INS1_16FlashAttnBwdSm80INS1_25CollectiveMainloopBwdSm80ILi2ELi2EN4cute5tupleIJNS5_1CILi64EEENS7_ILi128EEES8_EEENS_10bfloat16_tEfNS_4arch4Sm80ELb1ELb0ELb1ELb1ELb0ELb0ELb0ELb0ELi2ELi2ELi4ELi2ELb1EEENS1_24CollectiveEpilogueBwdGQAISA_fSD_Li256ELb1ELb0EEENS1_25SingleTileBwdLPTSchedulerILb1ELi128ELb0EEEEEEEEEvNT_6ParamsE$_ZZN4cute7idx2crdINS_5tupleIJiEEENS1_IJNS1_IJNS1_IJNS_1CILi8EEENS3_ILi2EEEEEES5_NS3_ILi4EEES5_EEEEEEEEDaRKT_RKT0_ENKUlRKT_RKT0_E_clIiS8_EEDaSI_SL_,@function
        .size           $_ZN7cutlass13device_kernelIN5flash19enable_sm80_to_sm89INS1_16FlashAttnBwdSm80INS1_25CollectiveMainloopBwdSm80ILi2ELi2EN4cute5tupleIJNS5_1CILi64EEENS7_ILi128EEES8_EEENS_10bfloat16_tEfNS_4arch4Sm80ELb1ELb0ELb1ELb1ELb0ELb0ELb0ELb0ELi2ELi2ELi4ELi2ELb1EEENS1_24CollectiveEpilogueBwdGQAISA_fSD_Li256ELb1ELb0EEENS1_25SingleTileBwdLPTSchedulerILb1ELi128ELb0EEEEEEEEEvNT_6ParamsE$_ZZN4cute7idx2crdINS_5tupleIJiEEENS1_IJNS1_IJNS1_IJNS_1CILi8EEENS3_ILi2EEEEEES5_NS3_ILi4EEES5_EEEEEEEEDaRKT_RKT0_ENKUlRKT_RKT0_E_clIiS8_EEDaSI_SL_,($_ZN7cutlass13device_kernelIN5flash19enable_sm80_to_sm89INS1_16FlashAttnBwdSm80INS1_25CollectiveMainloopBwdSm80ILi2ELi2EN4cute5tupleIJNS5_1CILi64EEENS7_ILi128EEES8_EEENS_10bfloat16_tEfNS_4arch4Sm80ELb1ELb0ELb1ELb1ELb0ELb0ELb0ELb0ELi2ELi2ELi4ELi2ELb1EEENS1_24CollectiveEpilogueBwdGQAISA_fSD_Li256ELb1ELb0EEENS1_25SingleTileBwdLPTSchedulerILb1ELi128ELb0EEEEEEEEEvNT_6ParamsE$_ZZN4cute7idx2crdINS_5tupleIJiEEENS1_IJNS1_IJNS1_IJNS_1CILi8EEENS3_ILi2EEEEEES5_S5_NS3_ILi4EEEEEEEEEEEDaRKT_RKT0_ENKUlRKT_RKT0_E_clIiS8_EEDaSI_SL_ - $_ZN7cutlass13device_kernelIN5flash19enable_sm80_to_sm89INS1_16FlashAttnBwdSm80INS1_25CollectiveMainloopBwdSm80ILi2ELi2EN4cute5tupleIJNS5_1CILi64EEENS7_ILi128EEES8_EEENS_10bfloat16_tEfNS_4arch4Sm80ELb1ELb0ELb1ELb1ELb0ELb0ELb0ELb0ELi2ELi2ELi4ELi2ELb1EEENS1_24CollectiveEpilogueBwdGQAISA_fSD_Li256ELb1ELb0EEENS1_25SingleTileBwdLPTSchedulerILb1ELi128ELb0EEEEEEEEEvNT_6ParamsE$_ZZN4cute7idx2crdINS_5tupleIJiEEENS1_IJNS1_IJNS1_IJNS_1CILi8EEENS3_ILi2EEEEEES5_NS3_ILi4EEES5_EEEEEEEEDaRKT_RKT0_ENKUlRKT_RKT0_E_clIiS8_EEDaSI_SL_)
$_ZN7cutlass13device_kernelIN5flash19enable_sm80_to_sm89INS1_16FlashAttnBwdSm80INS1_25CollectiveMainloopBwdSm80ILi2ELi2EN4cute5tupleIJNS5_1CILi64EEENS7_ILi128EEES8_EEENS_10bfloat16_tEfNS_4arch4Sm80ELb1ELb0ELb1ELb1ELb0ELb0ELb0ELb0ELi2ELi2ELi4ELi2ELb1EEENS1_24CollectiveEpilogueBwdGQAISA_fSD_Li256ELb1ELb0EEENS1_25SingleTileBwdLPTSchedulerILb1ELi128ELb0EEEEEEEEEvNT_6ParamsE$_ZZN4cute7idx2crdINS_5tupleIJiEEENS1_IJNS1_IJNS1_IJNS_1CILi8EEENS3_ILi2EEEEEES5_NS3_ILi4EEES5_EEEEEEEEDaRKT_RKT0_ENKUlRKT_RKT0_E_clIiS8_EEDaSI_SL_:
        /* <DEDUP_REMOVED lines=15> */
[----:B-1----:R-:W-:Y:S05]  /*8290*/  CALL.REL.NOINC `($_ZN7cutlass13device_kernelIN5flash19enable_sm80_to_sm89INS1_16FlashAttnBwdSm80INS1_25CollectiveMainloopBwdSm80ILi2ELi2EN4cute5tupleIJNS5_1CILi64EEENS7_ILi128EEES8_EEENS_10bfloat16_tEfNS_4arch4Sm80ELb1ELb0ELb1ELb1ELb0ELb0ELb0ELb0ELi2ELi2ELi4ELi2ELb1EEENS1_24CollectiveEpilogueBwdGQAISA_fSD_Li256ELb1ELb0EEENS1_25SingleTileBwdLPTSchedulerILb1ELi128ELb0EEEEEEEEEvNT_6ParamsE$_ZN4cute5tupleIJiEEC2ERKi) ;  /* 0xfffff76000007944 */ /* 0x002fea0003c3ffff */
[----:B------:R1:W5:Y:S01]  /*82a0*/  LDL R8, [R1+0x168] ;  /* 0x0001680001087983 */ /* 0x0003620000100800 */
[----:B------:R-:W-:Y:S01]  /*82b0*/  IADD3 R25, R1, 0x160, RZ ;  /* 0x0000016001197810 */ /* 0x000fe20007ffe0ff */
[----:B------:R-:W-:Y:S01]  /*82c0*/  IMAD.MOV.U32 R7, RZ, RZ, R9 ;  /* 0x000000ffff077224 */ /* 0x000fe200078e0009 */
[----:B------:R-:W-:Y:S01]  /*82d0*/  MOV R16, 0x8320 ;  /* 0x0000832000107802 */ /* 0x000fe20000000f00 */
[----:B------:R-:W-:Y:S01]  /*82e0*/  IMAD.MOV.U32 R6, RZ, RZ, R27 ;  /* 0x000000ffff067224 */ /* 0x000fe200078e001b */
[----:B------:R-:W-:-:S04]  /*82f0*/  IADD3 R25, R25, c[0x0][0x20], RZ ;  /* 0x0000080019197a10 */ /* 0x000fc80007ffe0ff */
[----:B------:R-:W-:Y:S02]  /*8300*/  IADD3 R26, R25, 0x4, RZ ;  /* 0x00000004191a7810 */ /* 0x000fe40007ffe0ff */
[----:B-1---5:R-:W-:Y:S05]  /*8310*/  CALL.REL.NOINC `($_ZN7cutlass13device_kernelIN5flash19enable_sm80_to_sm89INS1_16FlashAttnBwdSm80INS1_25CollectiveMainloopBwdSm80ILi2ELi2EN4cute5tupleIJNS5_1CILi64EEENS7_ILi128EEES8_EEENS_10bfloat16_tEfNS_4arch4Sm80ELb1ELb0ELb1ELb1ELb0ELb0ELb0ELb0ELi2ELi2ELi4ELi2ELb1EEENS1_24CollectiveEpilogueBwdGQAISA_fSD_Li256ELb1ELb0EEENS1_25SingleTileBwdLPTSchedulerILb1ELi128ELb0EEEEEEEEEvNT_6ParamsE$_ZN4cute5tupleIJiEEC2ERKi) ;  /* 0xfffff6e000007944 */ /* 0x022fea0003c3ffff */
[----:B------:R1:W5:Y:S01]  /*8320*/  LDL R9, [R1+0x168] ;  /* 0x0001680001097983 */ /* 0x0003620000100800 */
[----:B------:R-:W-:Y:S01]  /*8330*/  IMAD.MOV.U32 R7, RZ, RZ, R8 ;  /* 0x000000ffff077224 */ /* 0x000fe200078e0008 */
[----:B------:R-:W-:Y:S02]  /*8340*/  MOV R6, R26 ;  /* 0x0000001a00067202 */ /* 0x000fe40000000f00 */
[----:B------:R-:W-:Y:S02]  /*8350*/  MOV R16, 0x8370 ;  /* 0x0000837000107802 */ /* 0x000fe40000000f00 */
[----:B-1---5:R-:W-:Y:S05]  /*8360*/  CALL.REL.NOINC `($_ZN7cutlass13device_kernelIN5flash19enable_sm80_to_sm89INS1_16FlashAttnBwdSm80INS1_25CollectiveMainloopBwdSm80ILi2ELi2EN4cute5tupleIJNS5_1CILi64EEENS7_ILi128EEES8_EEENS_10bfloat16_tEfNS_4arch4Sm80ELb1ELb0ELb1ELb1ELb0ELb0ELb0ELb0ELi2ELi2ELi4ELi2ELb1EEENS1_24CollectiveEpilogueBwdGQAISA_fSD_Li256ELb1ELb0EEENS1_25SingleTileBwdLPTSchedulerILb1ELi128ELb0EEEEEEEEEvNT_6ParamsE$_ZN4cute5tupleIJiEEC2ERKi) ;  /* 0xfffff69000007944 */ /* 0x022fea0003c3ffff */
[----:B------:R1:W5:Y:S01]  /*8370*/  LDL R7, [R1+0x164] ;  /* 0x0001640001077983 */ /* 0x0003620000100800 */
[----:B------:R-:W-:Y:S02]  /*8380*/  MOV R6, R25 ;  /* 0x0000001900067202 */ /* 0x000fe40000000f00 */
[----:B------:R-:W-:Y:S02]  /*8390*/  MOV R16, 0x83b0 ;  /* 0x000083b000107802 */ /* 0x000fe40000000f00 */
[----:B-1---5:R-:W-:Y:S05]  /*83a0*/  CALL.REL.NOINC `($_ZN7cutlass13device_kernelIN5flash19enable_sm80_to_sm89INS1_16FlashAttnBwdSm80INS1_25CollectiveMainloopBwdSm80ILi2ELi2EN4cute5tupleIJNS5_1CILi64EEENS7_ILi128EEES8_EEENS_10bfloat16_tEfNS_4arch4Sm80ELb1ELb0ELb1ELb1ELb0ELb0ELb0ELb0ELi2ELi2ELi4ELi2ELb1EEENS1_24CollectiveEpilogueBwdGQAISA_fSD_Li256ELb1ELb0EEENS1_25SingleTileBwdLPTSchedulerILb1ELi128ELb0EEEEEEEEEvNT_6ParamsE$_ZN4cute5tupleIJiEEC2ERKi) ;  /* 0xfffff65000007944 */ /* 0x022fea0003c3ffff */
[----:B------:R1:W5:Y:S01]  /*83b0*/  LDL R7, [R1+0x160] ;  /* 0x0001600001077983 */ /* 0x0003620000100800 */
[----:B------:R-:W-:Y:S02]  /*83c0*/  MOV R6, R27 ;  /* 0x0000001b00067202 */ /* 0x000fe40000000f00 */
[----:B------:R-:W-:-:S02]  /*83d0*/  MOV R16, 0x83f0 ;  /* 0x000083f000107802 */ /* 0x000fc40000000f00 */
[----:B-1---5:R-:W-:Y:S05]  /*83e0*/  CALL.REL.NOINC `($_ZN7cutlass13device_kernelIN5flash19enable_sm80_to_sm89INS1_16FlashAttnBwdSm80INS1_25CollectiveMainloopBwdSm80ILi2ELi2EN4cute5tupleIJNS5_1CILi64EEENS7_ILi128EEES8_EEENS_10bfloat16_tEfNS_4arch4Sm80ELb1ELb0ELb1ELb1ELb0ELb0ELb0ELb0ELi2ELi2ELi4ELi2ELb1EEENS1_24CollectiveEpilogueBwdGQAISA_fSD_Li256ELb1ELb0EEENS1_25SingleTileBwdLPTSchedulerILb1ELi128ELb0EEEEEEEEEvNT_6ParamsE$_ZN4cute5tupleIJiEEC2ERKi) ;  /* 0xfffff61000007944 */ /* 0x022fea0003c3ffff */
[----:B------:R1:W5:Y:S01]  /*83f0*/  LDL R7, [R1+0x168] ;  /* 0x0001680001077983 */ /* 0x0003620000100800 */
[----:B------:R-:W-:-:S02]  /*8400*/  MOV R6, R27 ;  /* 0x0000001b00067202 */ /* 0x000fc40000000f00 */
[----:B------:R-:W-:Y:S02]  /*8410*/  MOV R10, 0x8430 ;  /* 0x00008430000a7802 */ /* 0x000fe40000000f00 */
[----:B-1---5:R-:W-:Y:S05]  /*8420*/  CALL.REL.NOINC `($_ZN7cutlass13device_kernelIN5flash19enable_sm80_to_sm89INS1_16FlashAttnBwdSm80INS1_25CollectiveMainloopBwdSm80ILi2ELi2EN4cute5tupleIJNS5_1CILi64EEENS7_ILi128EEES8_EEENS_10bfloat16_tEfNS_4arch4Sm80ELb1ELb0ELb1ELb1ELb0ELb0ELb0ELb0ELi2ELi2ELi4ELi2ELb1EEENS1_24CollectiveEpilogueBwdGQAISA_fSD_Li256ELb1ELb0EEENS1_25SingleTileBwdLPTSchedulerILb1ELi128ELb0EEEEEEEEEvNT_6ParamsE$_ZN4cute5tupleIJNS_15ArithmeticTupleIJiEEEEEC2ERKS2_) ;  /* 0xfffff39000007944 */ /* 0x022fea0003c3ffff */
[----:B------:R2:W5:Y:S01]  /*8430*/  LDL R8, [R1+0x168] ;  /* 0x0001680001087983 */ /* 0x0005620000100800 */
[----:B-1----:R-:W-:Y:S01]  /*8440*/  IMAD.MOV.U32 R7, RZ, RZ, R9 ;  /* 0x000000ffff077224 */ /* 0x002fe200078e0009 */
[----:B------:R-:W-:Y:S02]  /*8450*/  MOV R6, R26 ;  /* 0x0000001a00067202 */ /* 0x000fe40000000f00 */
[----:B------:R-:W-:Y:S02]  /*8460*/  MOV R16, 0x8480 ;  /* 0x0000848000107802 */ /* 0x000fe40000000f00 */
[----:B--2--5:R-:W-:Y:S05]  /*8470*/  CALL.REL.NOINC `($_ZN7cutlass13device_kernelIN5flash19enable_sm80_to_sm89INS1_16FlashAttnBwdSm80INS1_25CollectiveMainloopBwdSm80ILi2ELi2EN4cute5tupleIJNS5_1CILi64EEENS7_ILi128EEES8_EEENS_10bfloat16_tEfNS_4arch4Sm80ELb1ELb0ELb1ELb1ELb0ELb0ELb0ELb0ELi2ELi2ELi4ELi2ELb1EEENS1_24CollectiveEpilogueBwdGQAISA_fSD_Li256ELb1ELb0EEENS1_25SingleTileBwdLPTSchedulerILb1ELi128ELb0EEEEEEEEEvNT_6ParamsE$_ZN4cute5tupleIJiEEC2ERKi) ;  /* 0xfffff58000007944 */ /* 0x024fea0003c3ffff */
[----:B------:R1:W5:Y:S01]  /*8480*/  LDL R7, [R1+0x164] ;  /* 0x0001640001077983 */ /* 0x0003620000100800 */
[----:B------:R-:W-:Y:S02]  /*8490*/  MOV R6, R25 ;  /* 0x0000001900067202 */ /* 0x000fe40000000f00 */
[----:B------:R-:W-:Y:S02]  /*84a0*/  MOV R16, 0x84c0 ;  /* 0x000084c000107802 */ /* 0x000fe40000000f00 */
[----:B-1---5:R-:W-:Y:S05]  /*84b0*/  CALL.REL.NOINC `($_ZN7cutlass13device_kernelIN5flash19enable_sm80_to_sm89INS1_16FlashAttnBwdSm80INS1_25CollectiveMainloopBwdSm80ILi2ELi2EN4cute5tupleIJNS5_1CILi64EEENS7_ILi128EEES8_EEENS_10bfloat16_tEfNS_4arch4Sm80ELb1ELb0ELb1ELb1ELb0ELb0ELb0ELb0ELi2ELi2ELi4ELi2ELb1EEENS1_24CollectiveEpilogueBwdGQAISA_fSD_Li256ELb1ELb0EEENS1_25SingleTileBwdLPTSchedulerILb1ELi128ELb0EEEEEEEEEvNT_6ParamsE$_ZN4cute5tupleIJiEEC2ERKi) ;  /* 0xfffff54000007944 */ /* 0x022fea0003c3ffff */
[----:B------:R1:W5:Y:S01]  /*84c0*/  LDL R7, [R1+0x160] ;  /* 0x0001600001077983 */ /* 0x0003620000100800 */
[----:B------:R-:W-:Y:S02]  /*84d0*/  MOV R13, R27 ;  /* 0x0000001b000d7202 */ /* 0x000fe40000000f00 */
[----:B------:R-:W-:-:S02]  /*84e0*/  MOV R18, 0x8500 ;  /* 0x0000850000127802 */ /* 0x000fc40000000f00 */
[----:B-1---5:R-:W-:Y:S05]  /*84f0*/  CALL.REL.NOINC `($_ZN7cutlass13device_kernelIN5flash19enable_sm80_to_sm89INS1_16FlashAttnBwdSm80INS1_25CollectiveMainloopBwdSm80ILi2ELi2EN4cute5tupleIJNS5_1CILi64EEENS7_ILi128EEES8_EEENS_10bfloat16_tEfNS_4arch4Sm80ELb1ELb0ELb1ELb1ELb0ELb0ELb0ELb0ELi2ELi2ELi4ELi2ELb1EEENS1_24CollectiveEpilogueBwdGQAISA_fSD_Li256ELb1ELb0EEENS1_25SingleTileBwdLPTSchedulerILb1ELi128ELb0EEEEEEEEEvNT_6ParamsE$_ZN4cute5tupleIJNS_1CILi0EEEiEEC2ERKS2_RKi) ;  /* 0xfffff46000007944 */ /* 0x022fea0003c3ffff */
[----:B------:R1:W5:Y:S01]  /*8500*/  LDL R7, [R1+0x168] ;  /* 0x0001680001077983 */ /* 0x0003620000100800 */
[----:B------:R-:W-:-:S02]  /*8510*/  MOV R6, R27 ;  /* 0x0000001b00067202 */ /* 0x000fc40000000f00 */
[----:B------:R-:W-:Y:S02]  /*8520*/  MOV R16, 0x8540 ;  /* 0x0000854000107802 */ /* 0x000fe40000000f00 */
[----:B-1---5:R-:W-:Y:S05]  /*8530*/  CALL.REL.NOINC `($_ZN7cutlass13device_kernelIN5flash19enable_sm80_to_sm89INS1_16FlashAttnBwdSm80INS1_25CollectiveMainloopBwdSm80ILi2ELi2EN4cute5tupleIJNS5_1CILi64EEENS7_ILi128EEES8_EEENS_10bfloat16_tEfNS_4arch4Sm80ELb1ELb0ELb1ELb1ELb0ELb0ELb0ELb0ELi2ELi2ELi4ELi2ELb1EEENS1_24CollectiveEpilogueBwdGQAISA_fSD_Li256ELb1ELb0EEENS1_25SingleTileBwdLPTSchedulerILb1ELi128ELb0EEEEEEEEEvNT_6ParamsE$_ZN4cute5tupleIJNS_15ArithmeticTupleIJNS_1CILi0EEEiEEEEEC2ERKS4_) ;  /* 0xfffff24000007944 */ /* 0x022fea0003c3ffff */
[----:B------:R2:W5:Y:S01]  /*8540*/  LDL R10, [R1+0x168] ;  /* 0x00016800010a7983 */ /* 0x0005620000100800 */
[----:B-1----:R-:W-:Y:S01]  /*8550*/  IMAD.MOV.U32 R7, RZ, RZ, R8 ;  /* 0x000000ffff077224 */ /* 0x002fe200078e0008 */
[----:B------:R-:W-:Y:S02]  /*8560*/  MOV R6, R27 ;  /* 0x0000001b00067202 */ /* 0x000fe40000000f00 */
[----:B------:R-:W-:Y:S02]  /*8570*/  MOV R8, 0x8590 ;  /* 0x0000859000087802 */ /* 0x000fe40000000f00 */
[----:B--2--5:R-:W-:Y:S05]  /*8580*/  CALL.REL.NOINC `($_ZN7cutlass13device_kernelIN5flash19enable_sm80_to_sm89INS1_16FlashAttnBwdSm80INS1_25CollectiveMainloopBwdSm80ILi2ELi2EN4cute5tupleIJNS5_1CILi64EEENS7_ILi128EEES8_EEENS_10bfloat16_tEfNS_4arch4Sm80ELb1ELb0ELb1ELb1ELb0ELb0ELb0ELb0ELi2ELi2ELi4ELi2ELb1EEENS1_24CollectiveEpilogueBwdGQAISA_fSD_Li256ELb1ELb0EEENS1_25SingleTileBwdLPTSchedulerILb1ELi128ELb0EEEEEEEEEvNT_6ParamsE$_ZN4cute3eso3ESOILb0ELb1EJiNS_1CILi0EEEEEC2ERKiRKS3_) ;  /* 0xffffe8f000007944 */ /* 0x024fea0003c3ffff */
[----:B------:R2:W5:Y:S01]  /*8590*/  LDL R16, [R1+0x168] ;  /* 0x0001680001107983 */ /* 0x0005620000100800 */
[----:B-1----:R-:W-:Y:S02]  /*85a0*/  MOV R6, R27 ;  /* 0x0000001b00067202 */ /* 0x002fe40000000f00 */
[----:B------:R-:W-:Y:S01]  /*85b0*/  MOV R18, 0x85e0 ;  /* 0x000085e000127802 */ /* 0x000fe20000000f00 */
[----:B------:R2:W-:Y:S04]  /*85c0*/  STL [R1+0x168], R10 ;  /* 0x0001680a01007387 */ /* 0x0005e80000100800 */
[----:B--2--5:R-:W-:Y:S05]  /*85d0*/  CALL.REL.NOINC `($_ZN7cutlass13device_kernelIN5flash19enable_sm80_to_sm89INS1_16FlashAttnBwdSm80INS1_25CollectiveMainloopBwdSm80ILi2ELi2EN4cute5tupleIJNS5_1CILi64EEENS7_ILi128EEES8_EEENS_10bfloat16_tEfNS_4arch4Sm80ELb1ELb0ELb1ELb1ELb0ELb0ELb0ELb0ELi2ELi2ELi4ELi2ELb1EEENS1_24CollectiveEpilogueBwdGQAISA_fSD_Li256ELb1ELb0EEENS1_25SingleTileBwdLPTSchedulerILb1ELi128ELb0EEEEEEEEEvNT_6ParamsE$_ZZN4cuteplIJiEJNS_1CILi0EEEiEEEDaRKNS_15ArithmeticTupleIJDpT_EEERKNS3_IJDpT0_EEEENKUlDpRKT_E_clIJiiEEEDaSH_) ;  /* 0x000019b000007944 */ /* 0x024fea0003c00000 */
[----:B-----5:R-:W-:Y:S02]  /*85e0*/  MOV R18, R6 ;  /* 0x0000000600127202 */ /* 0x020fe40000000f00 */
[----:B------:R-:W-:-:S02]  /*85f0*/  MOV R6, 0x8610 ;  /* 0x0000861000067802 */ /* 0x000fc40000000f00 */
[----:B-1----:R-:W-:Y:S05]  /*8600*/  CALL.REL.NOINC `($_ZN7cutlass13device_kernelIN5flash19enable_sm80_to_sm89INS1_16FlashAttnBwdSm80INS1_25CollectiveMainloopBwdSm80ILi2ELi2EN4cute5tupleIJNS5_1CILi64EEENS7_ILi128EEES8_EEENS_10bfloat16_tEfNS_4arch4Sm80ELb1ELb0ELb1ELb1ELb0ELb0ELb0ELb0ELi2ELi2ELi4ELi2ELb1EEENS1_24CollectiveEpilogueBwdGQAISA_fSD_Li256ELb1ELb0EEENS1_25SingleTileBwdLPTSchedulerILb1ELi128ELb0EEEEEEEEEvNT_6ParamsE$_ZZN4cuteplIJNS_15ArithmeticTupleIJiEEEEJNS1_IJNS_1CILi0EEEiEEEEEEDaRKNS1_IJDpT_EEERKNS1_IJDpT0_EEEENKUlDpRKT_E_clIJNS1_IJiiEEEEEEDaSJ_) ;  /* 0x000015d000007944 */ /* 0x002fea0003c00000 */
        /* <DEDUP_REMOVED lines=8> */
[----:B--2--5:R-:W-:Y:S05]  /*8690*/  CALL.REL.NOINC `($_ZN7cutlass13device_kernelIN5flash19enable_sm80_to_sm89INS1_16FlashAttnBwdSm80INS1_25CollectiveMainloopBwdSm80ILi2ELi2EN4cute5tupleIJNS5_1CILi64EEENS7_ILi128EEES8_EEENS_10bfloat16_tEfNS_4arch4Sm80ELb1ELb0ELb1ELb1ELb0ELb0ELb0ELb0ELi2ELi2ELi4ELi2ELb1EEENS1_24CollectiveEpilogueBwdGQAISA_fSD_Li256ELb1ELb0EEENS1_25SingleTileBwdLPTSchedulerILb1ELi128ELb0EEEEEEEEEvNT_6ParamsE$_ZN4cute5tupleIJiEEC2ERKi) ;  /* 0xfffff36000007944 */ /* 0x024fea0003c3ffff */
        /* <DEDUP_REMOVED lines=9> */
[----:B-1---5:R-:W-:Y:S05]  /*8730*/  CALL.REL.NOINC `($_ZN7cutlass13device_kernelIN5flash19enable_sm80_to_sm89INS1_16FlashAttnBwdSm80INS1_25CollectiveMainloopBwdSm80ILi2ELi2EN4cute5tupleIJNS5_1CILi64EEENS7_ILi128EEES8_EEENS_10bfloat16_tEfNS_4arch4Sm80ELb1ELb0ELb1ELb1ELb0ELb0ELb0ELb0ELi2ELi2ELi4ELi2ELb1EEENS1_24CollectiveEpilogueBwdGQAISA_fSD_Li256ELb1ELb0EEENS1_25SingleTileBwdLPTSchedulerILb1ELi128ELb0EEEEEEEEEvNT_6ParamsE$_ZN4cute5tupleIJiEEC2ERKi) ;  /* 0xfffff2c000007944 */ /* 0x022fea0003c3ffff */
[----:B------:R1:W5:Y:S01]  /*8740*/  LDL R13, [R1+0x168] ;  /* 0x00016800010d7983 */ /* 0x0003620000100800 */
[----:B------:R-:W-:Y:S01]  /*8750*/  IMAD.MOV.U32 R7, RZ, RZ, R10 ;  /* 0x000000ffff077224 */ /* 0x000fe200078e000a */
[----:B------:R-:W-:Y:S02]  /*8760*/  MOV R6, R27 ;  /* 0x0000001b00067202 */ /* 0x000fe40000000f00 */
[----:B------:R-:W-:Y:S02]  /*8770*/  MOV R16, 0x8790 ;  /* 0x0000879000107802 */ /* 0x000fe40000000f00 */
[----:B-1---5:R-:W-:Y:S05]  /*8780*/  CALL.REL.NOINC `($_ZN7cutlass13device_kernelIN5flash19enable_sm80_to_sm89INS1_16FlashAttnBwdSm80INS1_25CollectiveMainloopBwdSm80ILi2ELi2EN4cute5tupleIJNS5_1CILi64EEENS7_ILi128EEES8_EEENS_10bfloat16_tEfNS_4arch4Sm80ELb1ELb0ELb1ELb1ELb0ELb0ELb0ELb0ELi2ELi2ELi4ELi2ELb1EEENS1_24CollectiveEpilogueBwdGQAISA_fSD_Li256ELb1ELb0EEENS1_25SingleTileBwdLPTSchedulerILb1ELi128ELb0EEEEEEEEEvNT_6ParamsE$_ZN4cute5tupleIJiEEC2ERKi) ;  /* 0xfffff27000007944 */ /* 0x022fea0003c3ffff */
[----:B------:R1:W5:Y:S01]  /*8790*/  LDL R10, [R1+0x168] ;  /* 0x00016800010a7983 */ /* 0x0003620000100800 */
[----:B------:R-:W-:Y:S01]  /*87a0*/  IMAD.MOV.U32 R7, RZ, RZ, R13 ;  /* 0x000000ffff077224 */ /* 0x000fe200078e000d */
[----:B------:R-:W-:Y:S02]  /*87b0*/  MOV R6, R25 ;  /* 0x0000001900067202 */ /* 0x000fe40000000f00 */
[----:B------:R-:W-:Y:S02]  /*87c0*/  MOV R16, 0x87e0 ;  /* 0x000087e000107802 */ /* 0x000fe40000000f00 */
[----:B-1---5:R-:W-:Y:S05]  /*87d0*/  CALL.REL.NOINC `($_ZN7cutlass13device_kernelIN5flash19enable_sm80_to_sm89INS1_16FlashAttnBwdSm80INS1_25CollectiveMainloopBwdSm80ILi2ELi2EN4cute5tupleIJNS5_1CILi64EEENS7_ILi128EEES8_EEENS_10bfloat16_tEfNS_4arch4Sm80ELb1ELb0ELb1ELb1ELb0ELb0ELb0ELb0ELi2ELi2ELi4ELi2ELb1EEENS1_24CollectiveEpilogueBwdGQAISA_fSD_Li256ELb1ELb0EEENS1_25SingleTileBwdLPTSchedulerILb1ELi128ELb0EEEEEEEEEvNT_6ParamsE$_ZN4cute5tupleIJiEEC2ERKi) ;  /* 0xfffff22000007944 */ /* 0x022fea0003c3ffff */
[----:B------:R1:W5:Y:S01]  /*87e0*/  LDL R7, [R1+0x160] ;  /* 0x0001600001077983 */ /* 0x0003620000100800 */
[----:B------:R-:W-:-:S03]  /*87f0*/  MOV R18, 0x8810 ;  /* 0x0000881000127802 */ /* 0x000fc60000000f00 */
[----:B-1---5:R-:W-:Y:S05]  /*8800*/  CALL.REL.NOINC `($_ZN7cutlass13device_kernelIN5flash19enable_sm80_to_sm89INS1_16FlashAttnBwdSm80INS1_25CollectiveMainloopBwdSm80ILi2ELi2EN4cute5tupleIJNS5_1CILi64EEENS7_ILi128EEES8_EEENS_10bfloat16_tEfNS_4arch4Sm80ELb1ELb0ELb1ELb1ELb0ELb0ELb0ELb0ELi2ELi2ELi4ELi2ELb1EEENS1_24CollectiveEpilogueBwdGQAISA_fSD_Li256ELb1ELb0EEENS1_25SingleTileBwdLPTSchedulerILb1ELi128ELb0EEEEEEEEEvNT_6ParamsE$_ZN4cute5tupleIJNS_1CILi0EEES2_iEEC2ERKS2_S5_RKi) ;  /* 0xfffff0b000007944 */ /* 0x022fea0003c3ffff */
[----:B------:R1:W5:Y:S01]  /*8810*/  LDL R13, [R1+0x168] ;  /* 0x00016800010d7983 */ /* 0x0003620000100800 */
[----:B------:R-:W-:Y:S01]  /*8820*/  IMAD.MOV.U32 R7, RZ, RZ, R10 ;  /* 0x000000ffff077224 */ /* 0x000fe200078e000a */
[----:B------:R-:W-:-:S02]  /*8830*/  MOV R6, R25 ;  /* 0x0000001900067202 */ /* 0x000fc40000000f00 */
[----:B------:R-:W-:Y:S02]  /*8840*/  MOV R16, 0x8860 ;  /* 0x0000886000107802 */ /* 0x000fe40000000f00 */
[----:B-1---5:R-:W-:Y:S05]  /*8850*/  CALL.REL.NOINC `($_ZN7cutlass13device_kernelIN5flash19enable_sm80_to_sm89INS1_16FlashAttnBwdSm80INS1_25CollectiveMainloopBwdSm80ILi2ELi2EN4cute5tupleIJNS5_1CILi64EEENS7_ILi128EEES8_EEENS_10bfloat16_tEfNS_4arch4Sm80ELb1ELb0ELb1ELb1ELb0ELb0ELb0ELb0ELi2ELi2ELi4ELi2ELb1EEENS1_24CollectiveEpilogueBwdGQAISA_fSD_Li256ELb1ELb0EEENS1_25SingleTileBwdLPTSchedulerILb1ELi128ELb0EEEEEEEEEvNT_6ParamsE$_ZN4cute5tupleIJiEEC2ERKi) ;  /* 0xfffff1a000007944 */ /* 0x022fea0003c3ffff */
[----:B------:R1:W5:Y:S01]  /*8860*/  LDL R7, [R1+0x160] ;  /* 0x0001600001077983 */ /* 0x0003620000100800 */
[----:B------:R-:W-:-:S03]  /*8870*/  MOV R16, 0x8890 ;  /* 0x0000889000107802 */ /* 0x000fc60000000f00 */
[----:B-1---5:R-:W-:Y:S05]  /*8880*/  CALL.REL.NOINC `($_ZN7cutlass13device_kernelIN5flash19enable_sm80_to_sm89INS1_16FlashAttnBwdSm80INS1_25CollectiveMainloopBwdSm80ILi2ELi2EN4cute5tupleIJNS5_1CILi64EEENS7_ILi128EEES8_EEENS_10bfloat16_tEfNS_4arch4Sm80ELb1ELb0ELb1ELb1ELb0ELb0ELb0ELb0ELi2ELi2ELi4ELi2ELb1EEENS1_24CollectiveEpilogueBwdGQAISA_fSD_Li256ELb1ELb0EEENS1_25SingleTileBwdLPTSchedulerILb1ELi128ELb0EEEEEEEEEvNT_6ParamsE$_ZN4cute5tupleIJNS_1CILi0EEES2_S2_iEEC2ERKS2_S5_S5_RKi) ;  /* 0xffffeff000007944 */ /* 0x022fea0003c3ffff */
[----:B------:R2:W5:Y:S01]  /*8890*/  LDL R16, [R1+0x168] ;  /* 0x0001680001107983 */ /* 0x0005620000100800 */
[----:B------:R-:W-:-:S03]  /*88a0*/  MOV R10, 0x88c0 ;  /* 0x000088c0000a7802 */ /* 0x000fc60000000f00 */
[----:B-12--5:R-:W-:Y:S05]  /*88b0*/  CALL.REL.NOINC `($_ZN7cutlass13device_kernelIN5flash19enable_sm80_to_sm89INS1_16FlashAttnBwdSm80INS1_25CollectiveMainloopBwdSm80ILi2ELi2EN4cute5tupleIJNS5_1CILi64EEENS7_ILi128EEES8_EEENS_10bfloat16_tEfNS_4arch4Sm80ELb1ELb0ELb1ELb1ELb0ELb0ELb0ELb0ELi2ELi2ELi4ELi2ELb1EEENS1_24CollectiveEpilogueBwdGQAISA_fSD_Li256ELb1ELb0EEENS1_25SingleTileBwdLPTSchedulerILb1ELi128ELb0EEEEEEEEEvNT_6ParamsE$_ZN4cute3eso3ESOILb1ELb0EJNS_1CILi0EEES3_iS3_EEC2ERKS3_S6_RKiS6_) ;  /* 0xffffe81000007944 */ /* 0x026fea0003c3ffff */
[----:B-1----:R1:W5:Y:S01]  /*88c0*/  LDL R13, [R1+0x168] ;  /* 0x00016800010d7983 */ /* 0x0023620000100800 */
[----:B------:R-:W-:Y:S02]  /*88d0*/  MOV R7, R27 ;  /* 0x0000001b00077202 */ /* 0x000fe40000000f00 */
[----:B------:R-:W-:Y:S01]  /*88e0*/  MOV R6, 0x8910 ;  /* 0x0000891000067802 */ /* 0x000fe20000000f00 */
[----:B------:R1:W-:Y:S04]  /*88f0*/  STL [R1+0x168], R16 ;  /* 0x0001681001007387 */ /* 0x0003e80000100800 */
[----:B-1---5:R-:W-:Y:S05]  /*8900*/  CALL.REL.NOINC `($_ZN7cutlass13device_kernelIN5flash19enable_sm80_to_sm89INS1_16FlashAttnBwdSm80INS1_25CollectiveMainloopBwdSm80ILi2ELi2EN4cute5tupleIJNS5_1CILi64EEENS7_ILi128EEES8_EEENS_10bfloat16_tEfNS_4arch4Sm80ELb1ELb0ELb1ELb1ELb0ELb0ELb0ELb0ELi2ELi2ELi4ELi2ELb1EEENS1_24CollectiveEpilogueBwdGQAISA_fSD_Li256ELb1ELb0EEENS1_25SingleTileBwdLPTSchedulerILb1ELi128ELb0EEEEEEEEEvNT_6ParamsE$_ZZN4cuteplIJNS_1CILi0EEES2_iEJS2_S2_S2_iEEEDaRKNS_15ArithmeticTupleIJDpT_EEERKNS3_IJDpT0_EEEENKUlDpRKT_E_clIJS2_S2_iiEEEDaSH_) ;  /* 0x000014f000007944 */ /* 0x022fea0003c00000 */
[----:B------:R-:W-:Y:S01]  /*8910*/  IMAD.MOV.U32 R7, RZ, RZ, R11 ;  /* 0x000000ffff077224 */ /* 0x000fe200078e000b */
[----:B------:R-:W-:Y:S02]  /*8920*/  MOV R6, R25 ;  /* 0x0000001900067202 */ /* 0x000fe40000000f00 */
[----:B------:R-:W-:Y:S02]  /*8930*/  MOV R16, 0x8950 ;  /* 0x0000895000107802 */ /* 0x000fe40000000f00 */
[----:B--2--5:R-:W-:Y:S05]  /*8940*/  CALL.REL.NOINC `($_ZN7cutlass13device_kernelIN5flash19enable_sm80_to_sm89INS1_16FlashAttnBwdSm80INS1_25CollectiveMainloopBwdSm80ILi2ELi2EN4cute5tupleIJNS5_1CILi64EEENS7_ILi128EEES8_EEENS_10bfloat16_tEfNS_4arch4Sm80ELb1ELb0ELb1ELb1ELb0ELb0ELb0ELb0ELi2ELi2ELi4ELi2ELb1EEENS1_24CollectiveEpilogueBwdGQAISA_fSD_Li256ELb1ELb0EEENS1_25SingleTileBwdLPTSchedulerILb1ELi128ELb0EEEEEEEEEvNT_6ParamsE$_ZN4cute5tupleIJiEEC2ERKi) ;  /* 0xfffff0b000007944 */ /* 0x024fea0003c3ffff */
[----:B------:R1:W5:Y:S01]  /*8950*/  LDL R7, [R1+0x160] ;  /* 0x0001600001077983 */ /* 0x0003620000100800 */
[----:B------:R-:W-:-:S02]  /*8960*/  MOV R13, R27 ;  /* 0x0000001b000d7202 */ /* 0x000fc40000000f00 */
[----:B------:R-:W-:Y:S02]  /*8970*/  MOV R18, 0x8990 ;  /* 0x0000899000127802 */ /* 0x000fe40000000f00 */
[----:B-1---5:R-:W-:Y:S05]  /*8980*/  CALL.REL.NOINC `($_ZN7cutlass13device_kernelIN5flash19enable_sm80_to_sm89INS1_16FlashAttnBwdSm80INS1_25CollectiveMainloopBwdSm80ILi2ELi2EN4cute5tupleIJNS5_1CILi64EEENS7_ILi128EEES8_EEENS_10bfloat16_tEfNS_4arch4Sm80ELb1ELb0ELb1ELb1ELb0ELb0ELb0ELb0ELi2ELi2ELi4ELi2ELb1EEENS1_24CollectiveEpilogueBwdGQAISA_fSD_Li256ELb1ELb0EEENS1_25SingleTileBwdLPTSchedulerILb1ELi128ELb0EEEEEEEEEvNT_6ParamsE$_ZN4cute5tupleIJNS_1CILi0EEEiEEC2ERKS2_RKi) ;  /* 0xffffefd000007944 */ /* 0x022fea0003c3ffff */
[----:B------:R1:W5:Y:S01]  /*8990*/  LDL R7, [R1+0x168] ;  /* 0x0001680001077983 */ /* 0x0003620000100800 */
[----:B------:R-:W-:-:S03]  /*89a0*/  MOV R16, 0x89c0 ;  /* 0x000089c000107802 */ /* 0x000fc60000000f00 */
[----:B-1---5:R-:W-:Y:S05]  /*89b0*/  CALL.REL.NOINC `($_ZN7cutlass13device_kernelIN5flash19enable_sm80_to_sm89INS1_16FlashAttnBwdSm80INS1_25CollectiveMainloopBwdSm80ILi2ELi2EN4cute5tupleIJNS5_1CILi64EEENS7_ILi128EEES8_EEENS_10bfloat16_tEfNS_4arch4Sm80ELb1ELb0ELb1ELb1ELb0ELb0ELb0ELb0ELi2ELi2ELi4ELi2ELb1EEENS1_24CollectiveEpilogueBwdGQAISA_fSD_Li256ELb1ELb0EEENS1_25SingleTileBwdLPTSchedulerILb1ELi128ELb0EEEEEEEEEvNT_6ParamsE$_ZN4cute3eso3ESOILb1ELb0EJNS_1CILi0EEEiS3_S3_EEC2ERKS3_RKiS6_S6_) ;  /* 0xffffe85000007944 */ /* 0x022fea0003c3ffff */
[----:B------:R-:W-:Y:S01]  /*89c0*/  STL [R1+0x160], R78 ;  /* 0x0001604e01007387 */ /* 0x000fe20000100800 */
[----:B------:R-:W-:-:S03]  /*89d0*/  MOV R11, R25 ;  /* 0x00000019000b7202 */ /* 0x000fc60000000f00 */
[----:B-1----:R1:W5:Y:S04]  /*89e0*/  LDL R6, [R1+0x168] ;  /* 0x0001680001067983 */ /* 0x0023680000100800 */
[----:B------:R2:W-:Y:S02]  /*89f0*/  STL [R1+0x168], R10 ;  /* 0x0001680a01007387 */ /* 0x0005e40000100800 */
[----:B--2---:R-:W-:Y:S02]  /*8a00*/  MOV R10, 0x8a20 ;  /* 0x00008a20000a7802 */ /* 0x004fe40000000f00 */
[----:B-1---5:R-:W-:Y:S05]  /*8a10*/  CALL.REL.NOINC `($_ZN7cutlass13device_kernelIN5flash19enable_sm80_to_sm89INS1_16FlashAttnBwdSm80INS1_25CollectiveMainloopBwdSm80ILi2ELi2EN4cute5tupleIJNS5_1CILi64EEENS7_ILi128EEES8_EEENS_10bfloat16_tEfNS_4arch4Sm80ELb1ELb0ELb1ELb1ELb0ELb0ELb0ELb0ELi2ELi2ELi4ELi2ELb1EEENS1_24CollectiveEpilogueBwdGQAISA_fSD_Li256ELb1ELb0EEENS1_25SingleTileBwdLPTSchedulerILb1ELi128ELb0EEEEEEEEEvNT_6ParamsE$_ZZN4cuteplIJNS_1CILi0EEEiEJS2_S2_iiEEEDaRKNS_15ArithmeticTupleIJDpT_EEERKNS3_IJDpT0_EEEENKUlDpRKT_E_clIJS2_iiiEEEDaSH_) ;  /* 0x0000146000007944 */ /* 0x022fea0003c00000 */
[----:B------:R-:W-:Y:S02]  /*8a20*/  MOV R16, R9 ;  /* 0x0000000900107202 */ /* 0x000fe40000000f00 */
[----:B------:R-:W-:Y:S02]  /*8a30*/  MOV R10, 0x8a50 ;  /* 0x00008a50000a7802 */ /* 0x000fe40000000f00 */
[----:B-1---5:R-:W-:Y:S05]  /*8a40*/  CALL.REL.NOINC `($_ZN7cutlass13device_kernelIN5flash19enable_sm80_to_sm89INS1_16FlashAttnBwdSm80INS1_25CollectiveMainloopBwdSm80ILi2ELi2EN4cute5tupleIJNS5_1CILi64EEENS7_ILi128EEES8_EEENS_10bfloat16_tEfNS_4arch4Sm80ELb1ELb0ELb1ELb1ELb0ELb0ELb0ELb0ELi2ELi2ELi4ELi2ELb1EEENS1_24CollectiveEpilogueBwdGQAISA_fSD_Li256ELb1ELb0EEENS1_25SingleTileBwdLPTSchedulerILb1ELi128ELb0EEEEEEEEEvNT_6ParamsE$_ZN4cute3eso3ESOILb0ELb1EJNS_15ArithmeticTupleIJiiEEENS_1CILi0EEES5_S5_EEC2ERKS3_RKS5_SA_SA_) ;  /* 0xffffe39000007944 */ /* 0x022fea0003c3ffff */
[----:B-1----:R1:W5:Y:S01]  /*8a50*/  LDL.64 R8, [R1+0x168] ;  /* 0x0001680001087983 */ /* 0x0023620000100a00 */
[----:B------:R-:W-:Y:S01]  /*8a60*/  IMAD.MOV.U32 R11, RZ, RZ, R25 ;  /* 0x000000ffff0b7224 */ /* 0x000fe200078e0019 */
[----:B------:R-:W-:Y:S01]  /*8a70*/  IADD3 R13, R25, 0x24, RZ ;  /* 0x00000024190d7810 */ /* 0x000fe20007ffe0ff */
[----:B------:R-:W-:Y:S01]  /*8a80*/  IMAD.MOV.U32 R16, RZ, RZ, R26 ;  /* 0x000000ffff107224 */ /* 0x000fe200078e001a */
[----:B------:R1:W-:Y:S01]  /*8a90*/  STL.64 [R1+0x160], R6 ;  /* 0x0001600601007387 */ /* 0x0003e20000100a00 */
[----:B------:R-:W-:-:S03]  /*8aa0*/  MOV R10, 0x8ad0 ;  /* 0x00008ad0000a7802 */ /* 0x000fc60000000f00 */
[----:B------:R1:W-:Y:S04]  /*8ab0*/  STL [R1+0x168], R18 ;  /* 0x0001681201007387 */ /* 0x0003e80000100800 */
[----:B-1---5:R-:W-:Y:S05]  /*8ac0*/  CALL.REL.NOINC `($_ZN7cutlass13device_kernelIN5flash19enable_sm80_to_sm89INS1_16FlashAttnBwdSm80INS1_25CollectiveMainloopBwdSm80ILi2ELi2EN4cute5tupleIJNS5_1CILi64EEENS7_ILi128EEES8_EEENS_10bfloat16_tEfNS_4arch4Sm80ELb1ELb0ELb1ELb1ELb0ELb0ELb0ELb0ELi2ELi2ELi4ELi2ELb1EEENS1_24CollectiveEpilogueBwdGQAISA_fSD_Li256ELb1ELb0EEENS1_25SingleTileBwdLPTSchedulerILb1ELi128ELb0EEEEEEEEEvNT_6ParamsE$_ZZN4cuteplIJNS_15ArithmeticTupleIJiiEEEEJNS_1CILi0EEEiiiEEEDaRKNS1_IJDpT_EEERKNS1_IJDpT0_EEEENKUlDpRKT_E_clIJS2_iiiEEEDaSI_) ;  /* 0x0000119000007944 */ /* 0x022fea0003c00000 */
[----:B-----5:R1:W-:Y:S01]  /*8ad0*/  STL.64 [R1+0x188], R6 ;  /* 0x0001880601007387 */ /* 0x0203e20000100a00 */
[----:B------:R-:W-:-:S03]  /*8ae0*/  MOV R78, 0x8b20 ;  /* 0x00008b20004e7802 */ /* 0x000fc60000000f00 */
[----:B------:R1:W-:Y:S04]  /*8af0*/  STL.64 [R1+0x190], R8 ;  /* 0x0001900801007387 */ /* 0x0003e80000100a00 */
[----:B------:R1:W-:Y:S02]  /*8b00*/  STL [R1+0x184], R16 ;  /* 0x0001841001007387 */ /* 0x0003e40000100800 */
[----:B-12---:R-:W-:Y:S05]  /*8b10*/  CALL.REL.NOINC `($_ZN7cutlass13device_kernelIN5flash19enable_sm80_to_sm89INS1_16FlashAttnBwdSm80INS1_25CollectiveMainloopBwdSm80ILi2ELi2EN4cute5tupleIJNS5_1CILi64EEENS7_ILi128EEES8_EEENS_10bfloat16_tEfNS_4arch4Sm80ELb1ELb0ELb1ELb1ELb0ELb0ELb0ELb0ELi2ELi2ELi4ELi2ELb1EEENS1_24CollectiveEpilogueBwdGQAISA_fSD_Li256ELb1ELb0EEENS1_25SingleTileBwdLPTSchedulerILb1ELi128ELb0EEEEEEEEEvNT_6ParamsE$_ZZN4cute19as_arithmetic_tupleINS_15ArithmeticTupleIJNS1_IJiiEEEiiiEEEEEDaRKT_ENKUlRKT_E_clIS2_EEDaS9_) ;  /* 0xfffff41000007944 */ /* 0x006fea0003c3ffff */
[----:B------:R2:W5:Y:S01]  /*8b20*/  LDL R7, [R1+0x18c] ;  /* 0x00018c0001077983 */ /* 0x0005620000100800 */
[----:B------:R-:W-:-:S03]  /*8b30*/  MOV R6, 0x8b50 ;  /* 0x00008b5000067802 */ /* 0x000fc60000000f00 */
[----:B-12--5:R-:W-:Y:S05]  /*8b40*/  CALL.REL.NOINC `($_ZN7cutlass13device_kernelIN5flash19enable_sm80_to_sm89INS1_16FlashAttnBwdSm80INS1_25CollectiveMainloopBwdSm80ILi2ELi2EN4cute5tupleIJNS5_1CILi64EEENS7_ILi128EEES8_EEENS_10bfloat16_tEfNS_4arch4Sm80ELb1ELb0ELb1ELb1ELb0ELb0ELb0ELb0ELi2ELi2ELi4ELi2ELb1EEENS1_24CollectiveEpilogueBwdGQAISA_fSD_Li256ELb1ELb0EEENS1_25SingleTileBwdLPTSchedulerILb1ELi128ELb0EEEEEEEEEvNT_6ParamsE$_ZZN4cute19as_arithmetic_tupleINS_15ArithmeticTupleIJNS1_IJiiEEEiiiEEEEEDaRKT_ENKUlRKT_E_clIiEEDaS9_) ;  /* 0xfffff4f000007944 */ /* 0x026fea0003c3ffff */
[----:B------:R1:W5:Y:S01]  /*8b50*/  LDL R7, [R1+0x190] ;  /* 0x0001900001077983 */ /* 0x0003620000100800 */
[----:B------:R-:W-:-:S03]  /*8b60*/  MOV R6, 0x8b90 ;  /* 0x00008b9000067802 */ /* 0x000fc60000000f00 */
[----:B------:R1:W-:Y:S04]  /*8b70*/  STL [R1+0x168], R10 ;  /* 0x0001680a01007387 */ /* 0x0003e80000100800 */
[----:B-1---5:R-:W-:Y:S05]  /*8b80*/  CALL.REL.NOINC `($_ZN7cutlass13device_kernelIN5flash19enable_sm80_to_sm89INS1_16FlashAttnBwdSm80INS1_25CollectiveMainloopBwdSm80ILi2ELi2EN4cute5tupleIJNS5_1CILi64EEENS7_ILi128EEES8_EEENS_10bfloat16_tEfNS_4arch4Sm80ELb1ELb0ELb1ELb1ELb0ELb0ELb0ELb0ELi2ELi2ELi4ELi2ELb1EEENS1_24CollectiveEpilogueBwdGQAISA_fSD_Li256ELb1ELb0EEENS1_25SingleTileBwdLPTSchedulerILb1ELi128ELb0EEEEEEEEEvNT_6ParamsE$_ZZN4cute19as_arithmetic_tupleINS_15ArithmeticTupleIJNS1_IJiiEEEiiiEEEEEDaRKT_ENKUlRKT_E_clIiEEDaS9_) ;  /* 0xfffff4b000007944 */ /* 0x022fea0003c3ffff */
[----:B------:R1:W5:Y:S01]  /*8b90*/  LDL R7, [R1+0x194] ;  /* 0x0001940001077983 */ /* 0x0003620000100800 */
[----:B------:R-:W-:-:S03]  /*8ba0*/  MOV R6, 0x8bd0 ;  /* 0x00008bd000067802 */ /* 0x000fc60000000f00 */
[----:B------:R1:W-:Y:S04]  /*8bb0*/  STL [R1+0x160], R10 ;  /* 0x0001600a01007387 */ /* 0x0003e80000100800 */
[----:B-1---5:R-:W-:Y:S05]  /*8bc0*/  CALL.REL.NOINC `($_ZN7cutlass13device_kernelIN5flash19enable_sm80_to_sm89INS1_16FlashAttnBwdSm80INS1_25CollectiveMainloopBwdSm80ILi2ELi2EN4cute5tupleIJNS5_1CILi64EEENS7_ILi128EEES8_EEENS_10bfloat16_tEfNS_4arch4Sm80ELb1ELb0ELb1ELb1ELb0ELb0ELb0ELb0ELi2ELi2ELi4ELi2ELb1EEENS1_24CollectiveEpilogueBwdGQAISA_fSD_Li256ELb1ELb0EEENS1_25SingleTileBwdLPTSchedulerILb1ELi128ELb0EEEEEEEEEvNT_6ParamsE$_ZZN4cute19as_arithmetic_tupleINS_15ArithmeticTupleIJNS1_IJiiEEEiiiEEEEEDaRKT_ENKUlRKT_E_clIiEEDaS9_) ;  /* 0xfffff47000007944 */ /* 0x022fea0003c3ffff */
[----:B------:R1:W-:Y:S01]  /*8bd0*/  STL [R1+0x164], R10 ;  /* 0x0001640a01007387 */ /* 0x0003e20000100800 */
[----:B------:R-:W-:Y:S01]  /*8be0*/  IMAD.MOV.U32 R6, RZ, RZ, R27 ;  /* 0x000000ffff067224 */ /* 0x000fe200078e001b */
[----:B------:R-:W-:Y:S01]  /*8bf0*/  MOV R11, R25 ;  /* 0x00000019000b7202 */ /* 0x000fe20000000f00 */
[----:B------:R-:W-:Y:S01]  /*8c00*/  IMAD.MOV.U32 R9, RZ, RZ, R26 ;  /* 0x000000ffff097224 */ /* 0x000fe200078e001a */
[----:B------:R-:W-:Y:S02]  /*8c10*/  IADD3 R13, R25, 0x10, RZ ;  /* 0x00000010190d7810 */ /* 0x000fe40007ffe0ff */
[----:B------:R-:W-:Y:S02]  /*8c20*/  MOV R16, 0x8c40 ;  /* 0x00008c4000107802 */ /* 0x000fe40000000f00 */
[----:B-1----:R-:W-:Y:S05]  /*8c30*/  CALL.REL.NOINC `($_ZN7cutlass13device_kernelIN5flash19enable_sm80_to_sm89INS1_16FlashAttnBwdSm80INS1_25CollectiveMainloopBwdSm80ILi2ELi2EN4cute5tupleIJNS5_1CILi64EEENS7_ILi128EEES8_EEENS_10bfloat16_tEfNS_4arch4Sm80ELb1ELb0ELb1ELb1ELb0ELb0ELb0ELb0ELi2ELi2ELi4ELi2ELb1EEENS1_24CollectiveEpilogueBwdGQAISA_fSD_Li256ELb1ELb0EEENS1_25SingleTileBwdLPTSchedulerILb1ELi128ELb0EEEEEEEEEvNT_6ParamsE$_ZZN4cute19as_arithmetic_tupleINS_15ArithmeticTupleIJNS1_IJiiEEEiiiEEEEEDaRKT_ENKUlDpRKT_E_clIJS2_iiiEEEDaSA_) ;  /* 0xfffff26000007944 */ /* 0x002fea0003c3ffff */
[----:B-----5:R-:W-:Y:S01]  /*8c40*/  IMAD.MOV.U32 R11, RZ, RZ, R6 ;  /* 0x000000ffff0b7224 */ /* 0x020fe200078e0006 */
[----:B------:R-:W-:Y:S01]  /*8c50*/  MOV R6, R7 ;  /* 0x0000000700067202 */ /* 0x000fe20000000f00 */
[----:B------:R-:W-:Y:S01]  /*8c60*/  IMAD.MOV.U32 R7, RZ, RZ, R8 ;  /* 0x000000ffff077224 */ /* 0x000fe200078e0008 */
[----:B------:R1:W-:Y:S01]  /*8c70*/  STL [R1+0x180], R9 ;  /* 0x0001800901007387 */ /* 0x0003e20000100800 */
[----:B------:R-:W-:-:S03]  /*8c80*/  MOV R18, 0x8cc0 ;  /* 0x00008cc000127802 */ /* 0x000fc60000000f00 */
[----:B------:R1:W-:Y:S04]  /*8c90*/  STL.64 [R1+0x170], R10 ;  /* 0x0001700a01007387 */ /* 0x0003e80000100a00 */
[----:B------:R1:W-:Y:S02]  /*8ca0*/  STL.64 [R1+0x178], R6 ;  /* 0x0001780601007387 */ /* 0x0003e40000100a00 */
[----:B-12---:R-:W-:Y:S05]  /*8cb0*/  CALL.REL.NOINC `($_ZN7cutlass13device_kernelIN5flash19enable_sm80_to_sm89INS1_16FlashAttnBwdSm80INS1_25CollectiveMainloopBwdSm80ILi2ELi2EN4cute5tupleIJNS5_1CILi64EEENS7_ILi128EEES8_EEENS_10bfloat16_tEfNS_4arch4Sm80ELb1ELb0ELb1ELb1ELb0ELb0ELb0ELb0ELi2ELi2ELi4ELi2ELb1EEENS1_24CollectiveEpilogueBwdGQAISA_fSD_Li256ELb1ELb0EEENS1_25SingleTileBwdLPTSchedulerILb1ELi128ELb0EEEEEEEEEvNT_6ParamsE$_ZZN4cute14transform_leafINS_15ArithmeticTupleIJNS1_IJiiEEEiiiEEENS_8identityEEEDaRKT_OT0_ENKUlRKT_E_clIS2_EEDaSC_) ;  /* 0xfffff07000007944 */ /* 0x006fea0003c3ffff */
[----:B------:R2:W5:Y:S01]  /*8cc0*/  LDL R9, [R1+0x178] ;  /* 0x0001780001097983 */ /* 0x0005620000100800 */
[----:B------:R-:W-:-:S03]  /*8cd0*/  MOV R8, 0x8cf0 ;  /* 0x00008cf000087802 */ /* 0x000fc60000000f00 */
[----:B-12--5:R-:W-:Y:S05]  /*8ce0*/  CALL.REL.NOINC `($_ZN7cutlass13device_kernelIN5flash19enable_sm80_to_sm89INS1_16FlashAttnBwdSm80INS1_25CollectiveMainloopBwdSm80ILi2ELi2EN4cute5tupleIJNS5_1CILi64EEENS7_ILi128EEES8_EEENS_10bfloat16_tEfNS_4arch4Sm80ELb1ELb0ELb1ELb1ELb0ELb0ELb0ELb0ELi2ELi2ELi4ELi2ELb1EEENS1_24CollectiveEpilogueBwdGQAISA_fSD_Li256ELb1ELb0EEENS1_25SingleTileBwdLPTSchedulerILb1ELi128ELb0EEEEEEEEEvNT_6ParamsE$_ZZN4cute14transform_leafINS_15ArithmeticTupleIJNS1_IJiiEEEiiiEEENS_8identityEEEDaRKT_OT0_ENKUlRKT_E_clIiEEDaSC_) ;  /* 0xfffff14000007944 */ /* 0x026fea0003c3ffff */
[----:B------:R1:W5:Y:S01]  /*8cf0*/  LDL R9, [R1+0x17c] ;  /* 0x00017c0001097983 */ /* 0x0003620000100800 */
[----:B------:R-:W-:-:S03]  /*8d00*/  MOV R8, 0x8d30 ;  /* 0x00008d3000087802 */ /* 0x000fc60000000f00 */
[----:B------:R1:W-:Y:S04]  /*8d10*/  STL [R1+0x168], R10 ;  /* 0x0001680a01007387 */ /* 0x0003e80000100800 */
[----:B-1---5:R-:W-:Y:S05]  /*8d20*/  CALL.REL.NOINC `($_ZN7cutlass13device_kernelIN5flash19enable_sm80_to_sm89INS1_16FlashAttnBwdSm80INS1_25CollectiveMainloopBwdSm80ILi2ELi2EN4cute5tupleIJNS5_1CILi64EEENS7_ILi128EEES8_EEENS_10bfloat16_tEfNS_4arch4Sm80ELb1ELb0ELb1ELb1ELb0ELb0ELb0ELb0ELi2ELi2ELi4ELi2ELb1EEENS1_24CollectiveEpilogueBwdGQAISA_fSD_Li256ELb1ELb0EEENS1_25SingleTileBwdLPTSchedulerILb1ELi128ELb0EEEEEEEEEvNT_6ParamsE$_ZZN4cute14transform_leafINS_15ArithmeticTupleIJNS1_IJiiEEEiiiEEENS_8identityEEEDaRKT_OT0_ENKUlRKT_E_clIiEEDaSC_) ;  /* 0xfffff10000007944 */ /* 0x022fea0003c3ffff */
[----:B------:R1:W5:Y:S01]  /*8d30*/  LDL R9, [R1+0x180] ;  /* 0x0001800001097983 */ /* 0x0003620000100800 */
[----:B------:R-:W-:-:S03]  /*8d40*/  MOV R8, 0x8d70 ;  /* 0x00008d7000087802 */ /* 0x000fc60000000f00 */
[----:B------:R1:W-:Y:S04]  /*8d50*/  STL [R1+0x160], R10 ;  /* 0x0001600a01007387 */ /* 0x0003e80000100800 */
[----:B-1---5:R-:W-:Y:S05]  /*8d60*/  CALL.REL.NOINC `($_ZN7cutlass13device_kernelIN5flash19enable_sm80_to_sm89INS1_16FlashAttnBwdSm80INS1_25CollectiveMainloopBwdSm80ILi2ELi2EN4cute5tupleIJNS5_1CILi64EEENS7_ILi128EEES8_EEENS_10bfloat16_tEfNS_4arch4Sm80ELb1ELb0ELb1ELb1ELb0ELb0ELb0ELb0ELi2ELi2ELi4ELi2ELb1EEENS1_24CollectiveEpilogueBwdGQAISA_fSD_Li256ELb1ELb0EEENS1_25SingleTileBwdLPTSchedulerILb1ELi128ELb0EEEEEEEEEvNT_6ParamsE$_ZZN4cute14transform_leafINS_15ArithmeticTupleIJNS1_IJiiEEEiiiEEENS_8identityEEEDaRKT_OT0_ENKUlRKT_E_clIiEEDaSC_) ;  /* 0xfffff0c000007944 */ /* 0x022fea0003c3ffff */
[----:B------:R1:W-:Y:S01]  /*8d70*/  STL [R1+0x164], R10 ;  /* 0x0001640a01007387 */ /* 0x0003e20000100800 */
[----:B------:R-:W-:Y:S01]  /*8d80*/  IMAD.MOV.U32 R8, RZ, RZ, R25 ;  /* 0x000000ffff087224 */ /* 0x000fe200078e0019 */
[----:B------:R-:W-:Y:S02]  /*8d90*/  MOV R25, R26 ;  /* 0x0000001a00197202 */ /* 0x000fe40000000f00 */
[----:B------:R-:W-:Y:S02]  /*8da0*/  MOV R16, 0x8dc0 ;  /* 0x00008dc000107802 */ /* 0x000fe40000000f00 */
[----:B-1----:R-:W-:Y:S05]  /*8db0*/  CALL.REL.NOINC `($_ZN7cutlass13device_kernelIN5flash19enable_sm80_to_sm89INS1_16FlashAttnBwdSm80INS1_25CollectiveMainloopBwdSm80ILi2ELi2EN4cute5tupleIJNS5_1CILi64EEENS7_ILi128EEES8_EEENS_10bfloat16_tEfNS_4arch4Sm80ELb1ELb0ELb1ELb1ELb0ELb0ELb0ELb0ELi2ELi2ELi4ELi2ELb1EEENS1_24CollectiveEpilogueBwdGQAISA_fSD_Li256ELb1ELb0EEENS1_25SingleTileBwdLPTSchedulerILb1ELi128ELb0EEEEEEEEEvNT_6ParamsE$_ZZN4cute9transformINS_15ArithmeticTupleIJNS1_IJiiEEEiiiEEEZNS_14transform_leafIS3_NS_8identityEEEDaRKT_OT0_EUlRKT_E_EEDaS8_SA_ENKUlDpSD_E_clIJNS_5tupleIJiiEEEiiiEEEDaSF_) ;  /* 0x00000d2000007944 */ /* 0x002fea0003c00000 */
[----:B------:R-:W-:Y:S01]  /*8dc0*/  MOV R25, 0x0 ;  /* 0x0000000000197802 */ /* 0x000fe20000000f00 */
[----:B-----5:R-:W-:Y:S01]  /*8dd0*/  IMAD.MOV.U32 R47, RZ, RZ, R6 ;  /* 0x000000ffff2f7224 */ /* 0x020fe200078e0006 */
[----:B------:R-:W-:Y:S01]  /*8de0*/  MOV R45, R8 ;  /* 0x00000008002d7202 */ /* 0x000fe20000000f00 */
[----:B------:R-:W-:Y:S01]  /*8df0*/  IMAD.MOV.U32 R46, RZ, RZ, R7 ;  /* 0x000000ffff2e7224 */ /* 0x000fe200078e0007 */
[----:B------:R-:W-:Y:S06]  /*8e00*/  RET.REL.NODEC R24 `(_ZN7cutlass13device_kernelIN5flash19enable_sm80_to_sm89INS1_16FlashAttnBwdSm80INS1_25CollectiveMainloopBwdSm80ILi2ELi2EN4cute5tupleIJNS5_1CILi64EEENS7_ILi128EEES8_EEENS_10bfloat16_tEfNS_4arch4Sm80ELb1ELb0ELb1ELb1ELb0ELb0ELb0ELb0ELi2ELi2ELi4ELi2ELb1EEENS1_24CollectiveEpilogueBwdGQAISA_fSD_Li256ELb1ELb0EEENS1_25SingleTileBwdLPTSchedulerILb1ELi128ELb0EEEEEEEEEvNT_6ParamsE) ;  /* 0xffff71f018007950 */ /* 0x000fec0003c3ffff */
        .type           $_ZN7cutlass13device_kernelIN5flash19enable_sm80_to_sm89INS1_16FlashAttnBwdSm80INS1_25CollectiveMainloopBwdSm80ILi2ELi2EN4cute5tupleIJNS5_1CILi64EEENS7_ILi128EEES8_EEENS_10bfloat16_tEfNS_4arch4Sm80ELb1ELb0ELb1ELb1ELb0ELb0ELb0ELb0ELi2ELi2ELi4ELi2ELb1EEENS1_24CollectiveEpilogueBwdGQAISA_fSD_Li256ELb1ELb0EEENS1_25SingleTileBwdLPTSchedulerILb1ELi128ELb0EEEEEEEEEvNT_6ParamsE$_ZZN4cute7idx2crdINS_5tupleIJiEEENS1_IJNS1_IJNS1_IJNS_1CILi8EEENS3_ILi2EEEEEES5_S5_NS3_ILi4EEEEEEEEEEEDaRKT_RKT0_ENKUlRKT_RKT0_E_clIiS8_EEDaSI_SL_,@function
        .size           $_ZN7cutlass13device_kernelIN5flash19enable_sm80_to_sm89INS1_16FlashAttnBwdSm80INS1_25CollectiveMainloopBwdSm80ILi2ELi2EN4cute5tupleIJNS5_1CILi64EEENS7_ILi128EEES8_EEENS_10bfloat16_tEfNS_4arch4Sm80ELb1ELb0ELb1ELb1ELb0ELb0ELb0ELb0ELi2ELi2ELi4ELi2ELb1EEENS1_24CollectiveEpilogueBwdGQAISA_fSD_Li256ELb1ELb0EEENS1_25SingleTileBwdLPTSchedulerILb1ELi128ELb0EEEEEEEEEvNT_6ParamsE$_ZZN4cute7idx2crdINS_5tupleIJiEEENS1_IJNS1_IJNS1_IJNS_1CILi8EEENS3_ILi2EEEEEES5_S5_NS3_ILi4EEEEEEEEEEEDaRKT_RKT0_ENKUlRKT_RKT0_E_clIiS8_EEDaSI_SL_,($_ZN7cutlass13device_kernelIN5flash19enable_sm80_to_sm89INS1_16FlashAttnBwdSm80INS1_25CollectiveMainloopBwdSm80ILi2ELi2EN4cute5tupleIJNS5_1CILi64EEENS7_ILi128EEES8_EEENS_10bfloat16_tEfNS_4arch4Sm80ELb1ELb0ELb1ELb1ELb0ELb0ELb0ELb0ELi2ELi2ELi4ELi2ELb1EEENS1_24CollectiveEpilogueBwdGQAISA_fSD_Li256ELb1ELb0EEENS1_25SingleTileBwdLPTSchedulerILb1ELi128ELb0EEEEEEEEEvNT_6ParamsE$_ZZN4cute9transformINS_15ArithmeticTupleIJNS1_IJiiEEEiiiEEEZNS_14transform_leafIS3_NS_8identityEEEDaRKT_OT0_EUlRKT_E_EEDaS8_SA_ENKUlDpSD_E_clIJNS_5tupleIJiiEEEiiiEEEDaSF_ - $_ZN7cutlass13device_kernelIN5flash19enable_sm80_to_sm89INS1_16FlashAttnBwdSm80INS1_25CollectiveMainloopBwdSm80ILi2ELi2EN4cute5tupleIJNS5_1CILi64EEENS7_ILi128EEES8_EEENS_10bfloat16_tEfNS_4arch4Sm80ELb1ELb0ELb1ELb1ELb0ELb0ELb0ELb0ELi2ELi2ELi4ELi2ELb1EEENS1_24CollectiveEpilogueBwdGQAISA_fSD_Li256ELb1ELb0EEENS1_25SingleTileBwdLPTSchedulerILb1ELi128ELb0EEEEEEEEEvNT_6ParamsE$_ZZN4cute7idx2crdINS_5tupleIJiEEENS1_IJNS1_IJNS1_IJNS_1CILi8EEENS3_ILi2EEEEEES5_S5_NS3_ILi4EEEEEEEEEEEDaRKT_RKT0_ENKUlRKT_RKT0_E_clIiS8_EEDaSI_SL_)
$_ZN7cutlass13device_kernelIN5flash19enable_sm80_to_sm89INS1_16FlashAttnBwdSm80INS1_25CollectiveMainloopBwdSm80ILi2ELi2EN4cute5tupleIJNS5_1CILi64EEENS7_ILi128EEES8_EEENS_10bfloat16_tEfNS_4arch4Sm80ELb1ELb0ELb1ELb1ELb0ELb0ELb0ELb0ELi2ELi2ELi4ELi2ELb1EEENS1_24CollectiveEpilogueBwdGQAISA_fSD_Li256ELb1ELb0EEENS1_25SingleTileBwdLPTSchedulerILb1ELi128ELb0EEEEEEEEEvNT_6ParamsE$_ZZN4cute7idx2crdINS_5tupleIJiEEENS1_IJNS1_IJNS1_IJNS_1CILi8EEENS3_ILi2EEEEEES5_S5_NS3_ILi4EEEEEEEEEEEDaRKT_RKT0_ENKUlRKT_RKT0_E_clIiS8_EEDaSI_SL_:
        /* <DEDUP_REMOVED lines=73> */
[----:B------:R-:W-:-:S02]  /*92a0*/  MOV R16, 0x92f0 ;  /* 0x000092f000107802 */ /* 0x000fc40000000f00 */
[----:B------:R-:W-:-:S04]  /*92b0*/  LEA.HI R7, R43, R10, RZ, 0x1 ;  /* 0x0000000a2b077211 */ /* 0x000fc800078f08ff */
[----:B------:R-:W-:-:S05]  /*92c0*/  LOP3.LUT R7, R7, 0xfffffffe, RZ, 0xc0, !PT ;  /* 0xfffffffe07077812 */ /* 0x000fca00078ec0ff */
[----:B------:R-:W-:Y:S02]  /*92d0*/  IMAD.IADD R7, R10, 0x1, -R7 ;  /* 0x000000010a077824 */ /* 0x000fe400078e0a07 */
[----:B--2--5:R-:W-:Y:S05]  /*92e0*/  CALL.REL.NOINC `($_ZN7cutlass13device_kernelIN5flash19enable_sm80_to_sm89INS1_16FlashAttnBwdSm80INS1_25CollectiveMainloopBwdSm80ILi2ELi2EN4cute5tupleIJNS5_1CILi64EEENS7_ILi128EEES8_EEENS_10bfloat16_tEfNS_4arch4Sm80ELb1ELb0ELb1ELb1ELb0ELb0ELb0ELb0ELi2ELi2ELi4ELi2ELb1EEENS1_24CollectiveEpilogueBwdGQAISA_fSD_Li256ELb1ELb0EEENS1_25SingleTileBwdLPTSchedulerILb1ELi128ELb0EEEEEEEEEvNT_6ParamsE$_ZN4cute5tupleIJiEEC2ERKi) ;  /* 0xffffe71000007944 */ /* 0x024fea0003c3ffff */
        /* <DEDUP_REMOVED lines=19> */
[----:B------:R-:W-:-:S02]  /*9420*/  MOV R16, 0x9440 ;  /* 0x0000944000107802 */ /* 0x000fc40000000f00 */
[----:B-1---5:R-:W-:Y:S05]  /*9430*/  CALL.REL.NOINC `($_ZN7cutlass13device_kernelIN5flash19enable_sm80_to_sm89INS1_16FlashAttnBwdSm80INS1_25CollectiveMainloopBwdSm80ILi2ELi2EN4cute5tupleIJNS5_1CILi64EEENS7_ILi128EEES8_EEENS_10bfloat16_tEfNS_4arch4Sm80ELb1ELb0ELb1ELb1ELb0ELb0ELb0ELb0ELi2ELi2ELi4ELi2ELb1EEENS1_24CollectiveEpilogueBwdGQAISA_fSD_Li256ELb1ELb0EEENS1_25SingleTileBwdLPTSchedulerILb1ELi128ELb0EEEEEEEEEvNT_6ParamsE$_ZN4cute5tupleIJiEEC2ERKi) ;  /* 0xffffe5c000007944 */ /* 0x022fea0003c3ffff */
[----:B------:R1:W5:Y:S01]  /*9440*/  LDL R7, [R1+0x160] ;  /* 0x0001600001077983 */ /* 0x0003620000100800 */
[----:B------:R-:W-:-:S02]  /*9450*/  MOV R27, R26 ;  /* 0x0000001a001b7202 */ /* 0x000fc40000000f00 */
[----:B------:R-:W-:Y:S02]  /*9460*/  MOV R18, 0x9480 ;  /* 0x0000948000127802 */ /* 0x000fe40000000f00 */
[----:B-1---5:R-:W-:Y:S05]  /*9470*/  CALL.REL.NOINC `($_ZN7cutlass13device_kernelIN5flash19enable_sm80_to_sm89INS1_16FlashAttnBwdSm80INS1_25CollectiveMainloopBwdSm80ILi2ELi2EN4cute5tupleIJNS5_1CILi64EEENS7_ILi128EEES8_EEENS_10bfloat16_tEfNS_4arch4Sm80ELb1ELb0ELb1ELb1ELb0ELb0ELb0ELb0ELi2ELi2ELi4ELi2ELb1EEENS1_24CollectiveEpilogueBwdGQAISA_fSD_Li256ELb1ELb0EEENS1_25SingleTileBwdLPTSchedulerILb1ELi128ELb0EEEEEEEEEvNT_6ParamsE$_ZN4cute5tupleIJNS_1CILi0EEES2_iEEC2ERKS2_S5_RKi) ;  /* 0xffffe44000007944 */ /* 0x022fea0003c3ffff */
        /* <DEDUP_REMOVED lines=8> */
[----:B-1---5:R-:W-:Y:S05]  /*9500*/  CALL.REL.NOINC `($_ZN7cutlass13device_kernelIN5flash19enable_sm80_to_sm89INS1_16FlashAttnBwdSm80INS1_25CollectiveMainloopBwdSm80ILi2ELi2EN4cute5tupleIJNS5_1CILi64EEENS7_ILi128EEES8_EEENS_10bfloat16_tEfNS_4arch4Sm80ELb1ELb0ELb1ELb1ELb0ELb0ELb0ELb0ELi2ELi2ELi4ELi2ELb1EEENS1_24CollectiveEpilogueBwdGQAISA_fSD_Li256ELb1ELb0EEENS1_25SingleTileBwdLPTSchedulerILb1ELi128ELb0EEEEEEEEEvNT_6ParamsE$_ZN4cute5tupleIJNS_1CILi0EEES2_S2_iEEC2ERKS2_S5_S5_RKi) ;  /* 0xffffe37000007944 */ /* 0x022fea0003c3ffff */
[----:B------:R2:W5:Y:S01]  /*9510*/  LDL R16, [R1+0x168] ;  /* 0x0001680001107983 */ /* 0x0005620000100800 */
[----:B------:R-:W-:Y:S02]  /*9520*/  MOV R27, R26 ;  /* 0x0000001a001b7202 */ /* 0x000fe40000000f00 */
[----:B------:R-:W-:-:S02]  /*9530*/  MOV R10, 0x9550 ;  /* 0x00009550000a7802 */ /* 0x000fc40000000f00 */
[----:B-12--5:R-:W-:Y:S05]  /*9540*/  CALL.REL.NOINC `($_ZN7cutlass13device_kernelIN5flash19enable_sm80_to_sm89INS1_16FlashAttnBwdSm80INS1_25CollectiveMainloopBwdSm80ILi2ELi2EN4cute5tupleIJNS5_1CILi64EEENS7_ILi128EEES8_EEENS_10bfloat16_tEfNS_4arch4Sm80ELb1ELb0ELb1ELb1ELb0ELb0ELb0ELb0ELi2ELi2ELi4ELi2ELb1EEENS1_24CollectiveEpilogueBwdGQAISA_fSD_Li256ELb1ELb0EEENS1_25SingleTileBwdLPTSchedulerILb1ELi128ELb0EEEEEEEEEvNT_6ParamsE$_ZN4cute3eso3ESOILb1ELb0EJNS_1CILi0EEES3_iS3_EEC2ERKS3_S6_RKiS6_) ;  /* 0xffffdb8000007944 */ /* 0x026fea0003c3ffff */
[----:B-1----:R1:W5:Y:S01]  /*9550*/  LDL R13, [R1+0x168] ;  /* 0x00016800010d7983 */ /* 0x0023620000100800 */
[----:B------:R-:W-:-:S02]  /*9560*/  MOV R7, R26 ;  /* 0x0000001a00077202 */ /* 0x000fc40000000f00 */
        /* <DEDUP_REMOVED lines=8> */
[----:B------:R-:W-:Y:S02]  /*95f0*/  MOV R13, R26 ;  /* 0x0000001a000d7202 */ /* 0x000fe40000000f00 */
[----:B------:R-:W-:Y:S02]  /*9600*/  MOV R18, 0x9620 ;  /* 0x0000962000127802 */ /* 0x000fe40000000f00 */
[----:B-1---5:R-:W-:Y:S05]  /*9610*/  CALL.REL.NOINC `($_ZN7cutlass13device_kernelIN5flash19enable_sm80_to_sm89INS1_16FlashAttnBwdSm80INS1_25CollectiveMainloopBwdSm80ILi2ELi2EN4cute5tupleIJNS5_1CILi64EEENS7_ILi128EEES8_EEENS_10bfloat16_tEfNS_4arch4Sm80ELb1ELb0ELb1ELb1ELb0ELb0ELb0ELb0ELi2ELi2ELi4ELi2ELb1EEENS1_24CollectiveEpilogueBwdGQAISA_fSD_Li256ELb1ELb0EEENS1_25SingleTileBwdLPTSchedulerILb1ELi128ELb0EEEEEEEEEvNT_6ParamsE$_ZN4cute5tupleIJNS_1CILi0EEEiEEC2ERKS2_RKi) ;  /* 0xffffe34000007944 */ /* 0x022fea0003c3ffff */
[----:B------:R1:W5:Y:S01]  /*9620*/  LDL R7, [R1+0x168] ;  /* 0x0001680001077983 */ /* 0x0003620000100800 */
[----:B------:R-:W-:Y:S02]  /*9630*/  MOV R27, R26 ;  /* 0x0000001a001b7202 */ /* 0x000fe40000000f00 */
[----:B------:R-:W-:-:S02]  /*9640*/  MOV R16, 0x9660 ;  /* 0x0000966000107802 */ /* 0x000fc40000000f00 */
[----:B-1---5:R-:W-:Y:S05]  /*9650*/  CALL.REL.NOINC `($_ZN7cutlass13device_kernelIN5flash19enable_sm80_to_sm89INS1_16FlashAttnBwdSm80INS1_25CollectiveMainloopBwdSm80ILi2ELi2EN4cute5tupleIJNS5_1CILi64EEENS7_ILi128EEES8_EEENS_10bfloat16_tEfNS_4arch4Sm80ELb1ELb0ELb1ELb1ELb0ELb0ELb0ELb0ELi2ELi2ELi4ELi2ELb1EEENS1_24CollectiveEpilogueBwdGQAISA_fSD_Li256ELb1ELb0EEENS1_25SingleTileBwdLPTSchedulerILb1ELi128ELb0EEEEEEEEEvNT_6ParamsE$_ZN4cute3eso3ESOILb1ELb0EJNS_1CILi0EEEiS3_S3_EEC2ERKS3_RKiS6_S6_) ;  /* 0xffffdbb000007944 */ /* 0x022fea0003c3ffff */
[----:B------:R-:W-:Y:S01]  /*9660*/  STL [R1+0x160], R78 ;  /* 0x0001604e01007387 */ /* 0x000fe20000100800 */
[----:B------:R-:W-:Y:S01]  /*9670*/  IMAD.MOV.U32 R27, RZ, RZ, R26 ;  /* 0x000000ffff1b7224 */ /* 0x000fe200078e001a */
[----:B------:R-:W-:-:S02]  /*9680*/  MOV R11, R0 ;  /* 0x00000000000b7202 */ /* 0x000fc40000000f00 */
[----:B-1----:R1:W5:Y:S04]  /*9690*/  LDL R6, [R1+0x168] ;  /* 0x0001680001067983 */ /* 0x0023680000100800 */
[----:B------:R2:W-:Y:S02]  /*96a0*/  STL [R1+0x168], R10 ;  /* 0x0001680a01007387 */ /* 0x0005e40000100800 */
[----:B--2---:R-:W-:Y:S02]  /*96b0*/  MOV R10, 0x96d0 ;  /* 0x000096d0000a7802 */ /* 0x004fe40000000f00 */
[----:B-1---5:R-:W-:Y:S05]  /*96c0*/  CALL.REL.NOINC `($_ZN7cutlass13device_kernelIN5flash19enable_sm80_to_sm89INS1_16FlashAttnBwdSm80INS1_25CollectiveMainloopBwdSm80ILi2ELi2EN4cute5tupleIJNS5_1CILi64EEENS7_ILi128EEES8_EEENS_10bfloat16_tEfNS_4arch4Sm80ELb1ELb0ELb1ELb1ELb0ELb0ELb0ELb0ELi2ELi2ELi4ELi2ELb1EEENS1_24CollectiveEpilogueBwdGQAISA_fSD_Li256ELb1ELb0EEENS1_25SingleTileBwdLPTSchedulerILb1ELi128ELb0EEEEEEEEEvNT_6ParamsE$_ZZN4cuteplIJNS_1CILi0EEEiEJS2_S2_iiEEEDaRKNS_15ArithmeticTupleIJDpT_EEERKNS3_IJDpT0_EEEENKUlDpRKT_E_clIJS2_iiiEEEDaSH_) ;  /* 0x000007b000007944 */ /* 0x022fea0003c00000 */
[----:B------:R-:W-:Y:S01]  /*96d0*/  IMAD.MOV.U32 R16, RZ, RZ, R9 ;  /* 0x000000ffff107224 */ /* 0x000fe200078e0009 */
[----:B------:R-:W-:Y:S02]  /*96e0*/  MOV R27, R26 ;  /* 0x0000001a001b7202 */ /* 0x000fe40000000f00 */
[----:B------:R-:W-:Y:S02]  /*96f0*/  MOV R10, 0x9710 ;  /* 0x00009710000a7802 */ /* 0x000fe40000000f00 */
[----:B-1---5:R-:W-:Y:S05]  /*9700*/  CALL.REL.NOINC `($_ZN7cutlass13device_kernelIN5flash19enable_sm80_to_sm89INS1_16FlashAttnBwdSm80INS1_25CollectiveMainloopBwdSm80ILi2ELi2EN4cute5tupleIJNS5_1CILi64EEENS7_ILi128EEES8_EEENS_10bfloat16_tEfNS_4arch4Sm80ELb1ELb0ELb1ELb1ELb0ELb0ELb0ELb0ELi2ELi2ELi4ELi2ELb1EEENS1_24CollectiveEpilogueBwdGQAISA_fSD_Li256ELb1ELb0EEENS1_25SingleTileBwdLPTSchedulerILb1ELi128ELb0EEEEEEEEEvNT_6ParamsE$_ZN4cute3eso3ESOILb0ELb1EJNS_15ArithmeticTupleIJiiEEENS_1CILi0EEES5_S5_EEC2ERKS3_RKS5_SA_SA_) ;  /* 0xffffd6d000007944 */ /* 0x022fea0003c3ffff */
        /* <DEDUP_REMOVED lines=61> */
        .type           $_ZN7cutlass13device_kernelIN5flash19enable_sm80_to_sm89INS1_16FlashAttnBwdSm80INS1_25CollectiveMainloopBwdSm80ILi2ELi2EN4cute5tupleIJNS5_1CILi64EEENS7_ILi128EEES8_EEENS_10bfloat16_tEfNS_4arch4Sm80ELb1ELb0ELb1ELb1ELb0ELb0ELb0ELb0ELi2ELi2ELi4ELi2ELb1EEENS1_24CollectiveEpilogueBwdGQAISA_fSD_Li256ELb1ELb0EEENS1_25SingleTileBwdLPTSchedulerILb1ELi128ELb0EEEEEEEEEvNT_6ParamsE$_ZZN4cute9transformINS_15ArithmeticTupleIJNS1_IJiiEEEiiiEEEZNS_14transform_leafIS3_NS_8identityEEEDaRKT_OT0_EUlRKT_E_EEDaS8_SA_ENKUlDpSD_E_clIJNS_5tupleIJiiEEEiiiEEEDaSF_,@function
        .size           $_ZN7cutlass13device_kernelIN5flash19enable_sm80_to_sm89INS1_16FlashAttnBwdSm80INS1_25CollectiveMainloopBwdSm80ILi2ELi2EN4cute5tupleIJNS5_1CILi64EEENS7_ILi128EEES8_EEENS_10bfloat16_tEfNS_4arch4Sm80ELb1ELb0ELb1ELb1ELb0ELb0ELb0ELb0ELi2ELi2ELi4ELi2ELb1EEENS1_24CollectiveEpilogueBwdGQAISA_fSD_Li256ELb1ELb0EEENS1_25SingleTileBwdLPTSchedulerILb1ELi128ELb0EEEEEEEEEvNT_6ParamsE$_ZZN4cute9transformINS_15ArithmeticTupleIJNS1_IJiiEEEiiiEEEZNS_14transform_leafIS3_NS_8identityEEEDaRKT_OT0_EUlRKT_E_EEDaS8_SA_ENKUlDpSD_E_clIJNS_5tupleIJiiEEEiiiEEEDaSF_,($_ZN7cutlass13device_kernelIN5flash19enable_sm80_to_sm89INS1_16FlashAttnBwdSm80INS1_25CollectiveMainloopBwdSm80ILi2ELi2EN4cute5tupleIJNS5_1CILi64EEENS7_ILi128EEES8_EEENS_10bfloat16_tEfNS_4arch4Sm80ELb1ELb0ELb1ELb1ELb0ELb0ELb0ELb0ELi2ELi2ELi4ELi2ELb1EEENS1_24CollectiveEpilogueBwdGQAISA_fSD_Li256ELb1ELb0EEENS1_25SingleTileBwdLPTSchedulerILb1ELi128ELb0EEEEEEEEEvNT_6ParamsE$_ZZN4cute9transformINS_15ArithmeticTupleIJiiEEEZNS_14transform_leafIS2_RNS_8identityEEEDaRKT_OT0_EUlRKT_E_EEDaS8_SA_ENKUlDpSD_E_clIJiiEEEDaSF_ - $_ZN7cutlass13device_kernelIN5flash19enable_sm80_to_sm89INS1_16FlashAttnBwdSm80INS1_25CollectiveMainloopBwdSm80ILi2ELi2EN4cute5tupleIJNS5_1CILi64EEENS7_ILi128EEES8_EEENS_10bfloat16_tEfNS_4arch4Sm80ELb1ELb0ELb1ELb1ELb0ELb0ELb0ELb0ELi2ELi2ELi4ELi2ELb1EEENS1_24CollectiveEpilogueBwdGQAISA_fSD_Li256ELb1ELb0EEENS1_25SingleTileBwdLPTSchedulerILb1ELi128ELb0EEEEEEEEEvNT_6ParamsE$_ZZN4cute9transformINS_15ArithmeticTupleIJNS1_IJiiEEEiiiEEEZNS_14transform_leafIS3_NS_8identityEEEDaRKT_OT0_EUlRKT_E_EEDaS8_SA_ENKUlDpSD_E_clIJNS_5tupleIJiiEEEiiiEEEDaSF_)
$_ZN7cutlass13device_kernelIN5flash19enable_sm80_to_sm89INS1_16FlashAttnBwdSm80INS1_25CollectiveMainloopBwdSm80ILi2ELi2EN4cute5tupleIJNS5_1CILi64EEENS7_ILi128EEES8_EEENS_10bfloat16_tEfNS_4arch4Sm80ELb1ELb0ELb1ELb1ELb0ELb0ELb0ELb0ELi2ELi2ELi4ELi2ELb1EEENS1_24CollectiveEpilogueBwdGQAISA_fSD_Li256ELb1ELb0EEENS1_25SingleTileBwdLPTSchedulerILb1ELi128ELb0EEEEEEEEEvNT_6ParamsE$_ZZN4cute9transformINS_15ArithmeticTupleIJNS1_IJiiEEEiiiEEEZNS_14transform_leafIS3_NS_8identityEEEDaRKT_OT0_EUlRKT_E_EEDaS8_SA_ENKUlDpSD_E_clIJNS_5tupleIJiiEEEiiiEEEDaSF_:
[----:B------:R-:W-:Y:S02]  /*9ae0*/  IADD3 R9, R1, 0x19c, RZ ;  /* 0x0000019c01097810 */ /* 0x000fe40007ffe0ff */
[----:B------:R-:W-:-:S02]  /*9af0*/  MOV R10, 0x9b20 ;  /* 0x00009b20000a7802 */ /* 0x000fc40000000f00 */
[----:B------:R-:W-:Y:S02]  /*9b00*/  IADD3 R9, R9, c[0x0][0x20], RZ ;  /* 0x0000080009097a10 */ /* 0x000fe40007ffe0ff */
[----:B------:R-:W-:Y:S05]  /*9b10*/  CALL.REL.NOINC `($_ZN7cutlass13device_kernelIN5flash19enable_sm80_to_sm89INS1_16FlashAttnBwdSm80INS1_25CollectiveMainloopBwdSm80ILi2ELi2EN4cute5tupleIJNS5_1CILi64EEENS7_ILi128EEES8_EEENS_10bfloat16_tEfNS_4arch4Sm80ELb1ELb0ELb1ELb1ELb0ELb0ELb0ELb0ELi2ELi2ELi4ELi2ELb1EEENS1_24CollectiveEpilogueBwdGQAISA_fSD_Li256ELb1ELb0EEENS1_25SingleTileBwdLPTSchedulerILb1ELi128ELb0EEEEEEEEEvNT_6ParamsE$_ZN4cute3eso3ESOILb0ELb0EJNS_5tupleIJiiEEEiiiEEC2ERKS3_RKiS8_S8_) ;  /* 0xffffcf9000007944 */ /* 0x000fea0003c3ffff */
[----:B-1----:R1:W5:Y:S04]  /*9b20*/  LDL R8, [R1+0x1ac] ;  /* 0x0001ac0001087983 */ /* 0x0023680000100800 */
[----:B------:R1:W5:Y:S04]  /*9b30*/  LDL R7, [R1+0x1a4] ;  /* 0x0001a40001077983 */ /* 0x0003680000100800 */
[----:B------:R1:W5:Y:S01]  /*9b40*/  LDL R6, [R1+0x19c] ;  /* 0x00019c0001067983 */ /* 0x0003620000100800 */
[----:B------:R-:W-:-:S04]  /*9b50*/  MOV R17, 0x0 ;  /* 0x0000000000117802 */ /* 0x000fc80000000f00 */
[----:B------:R-:W-:Y:S05]  /*9b60*/  RET.REL.NODEC R16 `(_ZN7cutlass13device_kernelIN5flash19enable_sm80_to_sm89INS1_16FlashAttnBwdSm80INS1_25CollectiveMainloopBwdSm80ILi2ELi2EN4cute5tupleIJNS5_1CILi64EEENS7_ILi128EEES8_EEENS_10bfloat16_tEfNS_4arch4Sm80ELb1ELb0ELb1ELb1ELb0ELb0ELb0ELb0ELi2ELi2ELi4ELi2ELb1EEENS1_24CollectiveEpilogueBwdGQAISA_fSD_Li256ELb1ELb0EEENS1_25SingleTileBwdLPTSchedulerILb1ELi128ELb0EEEEEEEEEvNT_6ParamsE) ;  /* 0xffff649010007950 */ /* 0x000fea0003c3ffff */
        .type           $_ZN7cutlass13device_kernelIN5flash19enable_sm80_to_sm89INS1_16FlashAttnBwdSm80INS1_25CollectiveMainloopBwdSm80ILi2ELi2EN4cute5tupleIJNS5_1CILi64EEENS7_ILi128EEES8_EEENS_10bfloat16_tEfNS_4arch4Sm80ELb1ELb0ELb1ELb1ELb0ELb0ELb0ELb0ELi2ELi2ELi4ELi2ELb1EEENS1_24CollectiveEpilogueBwdGQAISA_fSD_Li256ELb1ELb0EEENS1_25SingleTileBwdLPTSchedulerILb1ELi128ELb0EEEEEEEEEvNT_6ParamsE$_ZZN4cute9transformINS_15ArithmeticTupleIJiiEEEZNS_14transform_leafIS2_RNS_8identityEEEDaRKT_OT0_EUlRKT_E_EEDaS8_SA_ENKUlDpSD_E_clIJiiEEEDaSF_,@function
        .size           $_ZN7cutlass13device_kernelIN5flash19enable_sm80_to_sm89INS1_16FlashAttnBwdSm80INS1_25CollectiveMainloopBwdSm80ILi2ELi2EN4cute5tupleIJNS5_1CILi64EEENS7_ILi128EEES8_EEENS_10bfloat16_tEfNS_4arch4Sm80ELb1ELb0ELb1ELb1ELb0ELb0ELb0ELb0ELi2ELi2ELi4ELi2ELb1EEENS1_24CollectiveEpilogueBwdGQAISA_fSD_Li256ELb1ELb0EEENS1_25SingleTileBwdLPTSchedulerILb1ELi128ELb0EEEEEEEEEvNT_6ParamsE$_ZZN4cute9transformINS_15ArithmeticTupleIJiiEEEZNS_14transform_leafIS2_RNS_8identityEEEDaRKT_OT0_EUlRKT_E_EEDaS8_SA_ENKUlDpSD_E_clIJiiEEEDaSF_,($_ZN7cutlass13device_kernelIN5flash19enable_sm80_to_sm89INS1_16FlashAttnBwdSm80INS1_25CollectiveMainloopBwdSm80ILi2ELi2EN4cute5tupleIJNS5_1CILi64EEENS7_ILi128EEES8_EEENS_10bfloat16_tEfNS_4arch4Sm80ELb1ELb0ELb1ELb1ELb0ELb0ELb0ELb0ELi2ELi2ELi4ELi2ELb1EEENS1_24CollectiveEpilogueBwdGQAISA_fSD_Li256ELb1ELb0EEENS1_25SingleTileBwdLPTSchedulerILb1ELi128ELb0EEEEEEEEEvNT_6ParamsE$_ZZN4cuteplIJNS_15ArithmeticTupleIJiEEEEJNS1_IJNS_1CILi0EEEiEEEEEEDaRKNS1_IJDpT_EEERKNS1_IJDpT0_EEEENKUlDpRKT_E_clIJNS1_IJiiEEEEEEDaSJ_ - $_ZN7cutlass13device_kernelIN5flash19enable_sm80_to_sm89INS1_16FlashAttnBwdSm80INS1_25CollectiveMainloopBwdSm80ILi2ELi2EN4cute5tupleIJNS5_1CILi64EEENS7_ILi128EEES8_EEENS_10bfloat16_tEfNS_4arch4Sm80ELb1ELb0ELb1ELb1ELb0ELb0ELb0ELb0ELi2ELi2ELi4ELi2ELb1EEENS1_24CollectiveEpilogueBwdGQAISA_fSD_Li256ELb1ELb0EEENS1_25SingleTileBwdLPTSchedulerILb1ELi128ELb0EEEEEEEEEvNT_6ParamsE$_ZZN4cute9transformINS_15ArithmeticTupleIJiiEEEZNS_14transform_leafIS2_RNS_8identityEEEDaRKT_OT0_EUlRKT_E_EEDaS8_SA_ENKUlDpSD_E_clIJiiEEEDaSF_)
$_ZN7cutlass13device_kernelIN5flash19enable_sm80_to_sm89INS1_16FlashAttnBwdSm80INS1_25CollectiveMainloopBwdSm80ILi2ELi2EN4cute5tupleIJNS5_1CILi64EEENS7_ILi128EEES8_EEENS_10bfloat16_tEfNS_4arch4Sm80ELb1ELb0ELb1ELb1ELb0ELb0ELb0ELb0ELi2ELi2ELi4ELi2ELb1EEENS1_24CollectiveEpilogueBwdGQAISA_fSD_Li256ELb1ELb0EEENS1_25SingleTileBwdLPTSchedulerILb1ELi128ELb0EEEEEEEEEvNT_6ParamsE$_ZZN4cute9transformINS_15ArithmeticTupleIJiiEEEZNS_14transform_leafIS2_RNS_8identityEEEDaRKT_OT0_EUlRKT_E_EEDaS8_SA_ENKUlDpSD_E_clIJiiEEEDaSF_:
[----:B------:R-:W-:Y:S02]  /*9b70*/  IADD3 R7, R1, 0x1a0, RZ ;  /* 0x000001a001077810 */ /* 0x000fe40007ffe0ff */
[----:B------:R-:W-:Y:S02]  /*9b80*/  MOV R10, 0x9bb0 ;  /* 0x00009bb0000a7802 */ /* 0x000fe40000000f00 */
[----:B------:R-:W-:Y:S02]  /*9b90*/  IADD3 R7, R7, c[0x0][0x20], RZ ;  /* 0x0000080007077a10 */ /* 0x000fe40007ffe0ff */
[----:B------:R-:W-:Y:S05]  /*9ba0*/  CALL.REL.NOINC `($_ZN7cutlass13device_kernelIN5flash19enable_sm80_to_sm89INS1_16FlashAttnBwdSm80INS1_25CollectiveMainloopBwdSm80ILi2ELi2EN4cute5tupleIJNS5_1CILi64EEENS7_ILi128EEES8_EEENS_10bfloat16_tEfNS_4arch4Sm80ELb1ELb0ELb1ELb1ELb0ELb0ELb0ELb0ELi2ELi2ELi4ELi2ELb1EEENS1_24CollectiveEpilogueBwdGQAISA_fSD_Li256ELb1ELb0EEENS1_25SingleTileBwdLPTSchedulerILb1ELi128ELb0EEEEEEEEEvNT_6ParamsE$_ZN4cute3eso3ESOILb0ELb0EJiiEEC2ERKiS4_) ;  /* 0xffffd0e000007944 */ /* 0x000fea0003c3ffff */
[----:B-1----:R1:W5:Y:S01]  /*9bb0*/  LDL.64 R6, [R1+0x1a0] ;  /* 0x0001a00001067983 */ /* 0x0023620000100a00 */
[----:B------:R-:W-:-:S04]  /*9bc0*/  MOV R9, 0x0 ;  /* 0x0000000000097802 */ /* 0x000fc80000000f00 */
[----:B------:R-:W-:Y:S05]  /*9bd0*/  RET.REL.NODEC R8 `(_ZN7cutlass13device_kernelIN5flash19enable_sm80_to_sm89INS1_16FlashAttnBwdSm80INS1_25CollectiveMainloopBwdSm80ILi2ELi2EN4cute5tupleIJNS5_1CILi64EEENS7_ILi128EEES8_EEENS_10bfloat16_tEfNS_4arch4Sm80ELb1ELb0ELb1ELb1ELb0ELb0ELb0ELb0ELi2ELi2ELi4ELi2ELb1EEENS1_24CollectiveEpilogueBwdGQAISA_fSD_Li256ELb1ELb0EEENS1_25SingleTileBwdLPTSchedulerILb1ELi128ELb0EEEEEEEEEvNT_6ParamsE) ;  /* 0xffff642008007950 */ /* 0x000fea0003c3ffff */
        .type           $_ZN7cutlass13device_kernelIN5flash19enable_sm80_to_sm89INS1_16FlashAttnBwdSm80INS1_25CollectiveMainloopBwdSm80ILi2ELi2EN4cute5tupleIJNS5_1CILi64EEENS7_ILi128EEES8_EEENS_10bfloat16_tEfNS_4arch4Sm80ELb1ELb0ELb1ELb1ELb0ELb0ELb0ELb0ELi2ELi2ELi4ELi2ELb1EEENS1_24CollectiveEpilogueBwdGQAISA_fSD_Li256ELb1ELb0EEENS1_25SingleTileBwdLPTSchedulerILb1ELi128ELb0EEEEEEEEEvNT_6ParamsE$_ZZN4cuteplIJNS_15ArithmeticTupleIJiEEEEJNS1_IJNS_1CILi0EEEiEEEEEEDaRKNS1_IJDpT_EEERKNS1_IJDpT0_EEEENKUlDpRKT_E_clIJNS1_IJiiEEEEEEDaSJ_,@function
        .size           $_ZN7cutlass13device_kernelIN5flash19enable_sm80_to_sm89INS1_16FlashAttnBwdSm80INS1_25CollectiveMainloopBwdSm80ILi2ELi2EN4cute5tupleIJNS5_1CILi64EEENS7_ILi128EEES8_EEENS_10bfloat16_tEfNS_4arch4Sm80ELb1ELb0ELb1ELb1ELb0ELb0ELb0ELb0ELi2ELi2ELi4ELi2ELb1EEENS1_24CollectiveEpilogueBwdGQAISA_fSD_Li256ELb1ELb0EEENS1_25SingleTileBwdLPTSchedulerILb1ELi128ELb0EEEEEEEEEvNT_6ParamsE$_ZZN4cuteplIJNS_15ArithmeticTupleIJiEEEEJNS1_IJNS_1CILi0EEEiEEEEEEDaRKNS1_IJDpT_EEERKNS1_IJDpT0_EEEENKUlDpRKT_E_clIJNS1_IJiiEEEEEEDaSJ_,($_ZN7cutlass13device_kernelIN5flash19enable_sm80_to_sm89INS1_16FlashAttnBwdSm80INS1_25CollectiveMainloopBwdSm80ILi2ELi2EN4cute5tupleIJNS5_1CILi64EEENS7_ILi128EEES8_EEENS_10bfloat16_tEfNS_4arch4Sm80ELb1ELb0ELb1ELb1ELb0ELb0ELb0ELb0ELi2ELi2ELi4ELi2ELb1EEENS1_24CollectiveEpilogueBwdGQAISA_fSD_Li256ELb1ELb0EEENS1_25SingleTileBwdLPTSchedulerILb1ELi128ELb0EEEEEEEEEvNT_6ParamsE$_ZZN4cuteplIJNS_15ArithmeticTupleIJiiEEEEJNS_1CILi0EEEiiiEEEDaRKNS1_IJDpT_EEERKNS1_IJDpT0_EEEENKUlDpRKT_E_clIJS2_iiiEEEDaSI_ - $_ZN7cutlass13device_kernelIN5flash19enable_sm80_to_sm89INS1_16FlashAttnBwdSm80INS1_25CollectiveMainloopBwdSm80ILi2ELi2EN4cute5tupleIJNS5_1CILi64EEENS7_ILi128EEES8_EEENS_10bfloat16_tEfNS_4arch4Sm80ELb1ELb0ELb1ELb1ELb0ELb0ELb0ELb0ELi2ELi2ELi4ELi2ELb1EEENS1_24CollectiveEpilogueBwdGQAISA_fSD_Li256ELb1ELb0EEENS1_25SingleTileBwdLPTSchedulerILb1ELi128ELb0EEEEEEEEEvNT_6ParamsE$_ZZN4cuteplIJNS_15ArithmeticTupleIJiEEEEJNS1_IJNS_1CILi0EEEiEEEEEEDaRKNS1_IJDpT_EEERKNS1_IJDpT0_EEEENKUlDpRKT_E_clIJNS1_IJiiEEEEEEDaSJ_)
$_ZN7cutlass13device_kernelIN5flash19enable_sm80_to_sm89INS1_16FlashAttnBwdSm80INS1_25CollectiveMainloopBwdSm80ILi2ELi2EN4cute5tupleIJNS5_1CILi64EEENS7_ILi128EEES8_EEENS_10bfloat16_tEfNS_4arch4Sm80ELb1ELb0ELb1ELb1ELb0ELb0ELb0ELb0ELi2ELi2ELi4ELi2ELb1EEENS1_24CollectiveEpilogueBwdGQAISA_fSD_Li256ELb1ELb0EEENS1_25SingleTileBwdLPTSchedulerILb1ELi128ELb0EEEEEEEEEvNT_6ParamsE$_ZZN4cuteplIJNS_15ArithmeticTupleIJiEEEEJNS1_IJNS_1CILi0EEEiEEEEEEDaRKNS1_IJDpT_EEERKNS1_IJDpT0_EEEENKUlDpRKT_E_clIJNS1_IJiiEEEEEEDaSJ_:
[----:B------:R-:W-:Y:S02]  /*9be0*/  IADD3 R7, R1, 0x19c, RZ ;  /* 0x0000019c01077810 */ /* 0x000fe40007ffe0ff */
[----:B------:R-:W-:Y:S02]  /*9bf0*/  MOV R10, 0x9c20 ;  /* 0x00009c20000a7802 */ /* 0x000fe40000000f00 */
[----:B------:R-:W-:Y:S02]  /*9c00*/  IADD3 R7, R7, c[0x0][0x20], RZ ;  /* 0x0000080007077a10 */ /* 0x000fe40007ffe0ff */
[----:B------:R-:W-:Y:S05]  /*9c10*/  CALL.REL.NOINC `($_ZN7cutlass13device_kernelIN5flash19enable_sm80_to_sm89INS1_16FlashAttnBwdSm80INS1_25CollectiveMainloopBwdSm80ILi2ELi2EN4cute5tupleIJNS5_1CILi64EEENS7_ILi128EEES8_EEENS_10bfloat16_tEfNS_4arch4Sm80ELb1ELb0ELb1ELb1ELb0ELb0ELb0ELb0ELi2ELi2ELi4ELi2ELb1EEENS1_24CollectiveEpilogueBwdGQAISA_fSD_Li256ELb1ELb0EEENS1_25SingleTileBwdLPTSchedulerILb1ELi128ELb0EEEEEEEEEvNT_6ParamsE$_ZN4cute5tupleIJNS_15ArithmeticTupleIJiiEEEEEC2ERKS2_) ;  /* 0xffffdbe000007944 */ /* 0x000fea0003c3ffff */
[----:B------:R2:W5:Y:S04]  /*9c20*/  LDL R9, [R1+0x1a0] ;  /* 0x0001a00001097983 */ /* 0x0005680000100800 */
[----:B------:R2:W5:Y:S01]  /*9c30*/  LDL R8, [R1+0x19c] ;  /* 0x00019c0001087983 */ /* 0x0005620000100800 */
[----:B-1----:R-:W-:-:S04]  /*9c40*/  MOV R7, 0x0 ;  /* 0x0000000000077802 */ /* 0x002fc80000000f00 */
[----:B------:R-:W-:Y:S05]  /*9c50*/  RET.REL.NODEC R6 `(_ZN7cutlass13device_kernelIN5flash19enable_sm80_to_sm89INS1_16FlashAttnBwdSm80INS1_25CollectiveMainloopBwdSm80ILi2ELi2EN4cute5tupleIJNS5_1CILi64EEENS7_ILi128EEES8_EEENS_10bfloat16_tEfNS_4arch4Sm80ELb1ELb0ELb1ELb1ELb0ELb0ELb0ELb0ELi2ELi2ELi4ELi2ELb1EEENS1_24CollectiveEpilogueBwdGQAISA_fSD_Li256ELb1ELb0EEENS1_25SingleTileBwdLPTSchedulerILb1ELi128ELb0EEEEEEEEEvNT_6ParamsE) ;  /* 0xffff63a006007950 */ /* 0x000fea0003c3ffff */
        .type           $_ZN7cutlass13device_kernelIN5flash19enable_sm80_to_sm89INS1_16FlashAttnBwdSm80INS1_25CollectiveMainloopBwdSm80ILi2ELi2EN4cute5tupleIJNS5_1CILi64EEENS7_ILi128EEES8_EEENS_10bfloat16_tEfNS_4arch4Sm80ELb1ELb0ELb1ELb1ELb0ELb0ELb0ELb0ELi2ELi2ELi4ELi2ELb1EEENS1_24CollectiveEpilogueBwdGQAISA_fSD_Li256ELb1ELb0EEENS1_25SingleTileBwdLPTSchedulerILb1ELi128ELb0EEEEEEEEEvNT_6ParamsE$_ZZN4cuteplIJNS_15ArithmeticTupleIJiiEEEEJNS_1CILi0EEEiiiEEEDaRKNS1_IJDpT_EEERKNS1_IJDpT0_EEEENKUlDpRKT_E_clIJS2_iiiEEEDaSI_,@function
        .size           $_ZN7cutlass13device_kernelIN5flash19enable_sm80_to_sm89INS1_16FlashAttnBwdSm80INS1_25CollectiveMainloopBwdSm80ILi2ELi2EN4cute5tupleIJNS5_1CILi64EEENS7_ILi128EEES8_EEENS_10bfloat16_tEfNS_4arch4Sm80ELb1ELb0ELb1ELb1ELb0ELb0ELb0ELb0ELi2ELi2ELi4ELi2ELb1EEENS1_24CollectiveEpilogueBwdGQAISA_fSD_Li256ELb1ELb0EEENS1_25SingleTileBwdLPTSchedulerILb1ELi128ELb0EEEEEEEEEvNT_6ParamsE$_ZZN4cuteplIJNS_15ArithmeticTupleIJiiEEEEJNS_1CILi0EEEiiiEEEDaRKNS1_IJDpT_EEERKNS1_IJDpT0_EEEENKUlDpRKT_E_clIJS2_iiiEEEDaSI_,($_ZN7cutlass13device_kernelIN5flash19enable_sm80_to_sm89INS1_16FlashAttnBwdSm80INS1_25CollectiveMainloopBwdSm80ILi2ELi2EN4cute5tupleIJNS5_1CILi64EEENS7_ILi128EEES8_EEENS_10bfloat16_tEfNS_4arch4Sm80ELb1ELb0ELb1ELb1ELb0ELb0ELb0ELb0ELi2ELi2ELi4ELi2ELb1EEENS1_24CollectiveEpilogueBwdGQAISA_fSD_Li256ELb1ELb0EEENS1_25SingleTileBwdLPTSchedulerILb1ELi128ELb0EEEEEEEEEvNT_6ParamsE$_ZZN4cuteplIJNS_1CILi0EEES2_EJiEEEDaRKNS_15ArithmeticTupleIJDpT_EEERKNS3_IJDpT0_EEEENKUlDpRKT_E_clIJiS2_EEEDaSH_ - $_ZN7cutlass13device_kernelIN5flash19enable_sm80_to_sm89INS1_16FlashAttnBwdSm80INS1_25CollectiveMainloopBwdSm80ILi2ELi2EN4cute5tupleIJNS5_1CILi64EEENS7_ILi128EEES8_EEENS_10bfloat16_tEfNS_4arch4Sm80ELb1ELb0ELb1ELb1ELb0ELb0ELb0ELb0ELi2ELi2ELi4ELi2ELb1EEENS1_24CollectiveEpilogueBwdGQAISA_fSD_Li256ELb1ELb0EEENS1_25SingleTileBwdLPTSchedulerILb1ELi128ELb0EEEEEEEEEvNT_6ParamsE$_ZZN4cuteplIJNS_15ArithmeticTupleIJiiEEEEJNS_1CILi0EEEiiiEEEDaRKNS1_IJDpT_EEERKNS1_IJDpT0_EEEENKUlDpRKT_E_clIJS2_iiiEEEDaSI_)
$_ZN7cutlass13device_kernelIN5flash19enable_sm80_to_sm89INS1_16FlashAttnBwdSm80INS1_25CollectiveMainloopBwdSm80ILi2ELi2EN4cute5tupleIJNS5_1CILi64EEENS7_ILi128EEES8_EEENS_10bfloat16_tEfNS_4arch4Sm80ELb1ELb0ELb1ELb1ELb0ELb0ELb0ELb0ELi2ELi2ELi4ELi2ELb1EEENS1_24CollectiveEpilogueBwdGQAISA_fSD_Li256ELb1ELb0EEENS1_25SingleTileBwdLPTSchedulerILb1ELi128ELb0EEEEEEEEEvNT_6ParamsE$_ZZN4cuteplIJNS_15ArithmeticTupleIJiiEEEEJNS_1CILi0EEEiiiEEEDaRKNS1_IJDpT_EEERKNS1_IJDpT0_EEEENKUlDpRKT_E_clIJS2_iiiEEEDaSI_:
[----:B------:R-:W-:Y:S01]  /*9c60*/  IADD3 R7, R1, 0x19c, RZ ;  /* 0x0000019c01077810 */ /* 0x000fe20007ffe0ff */
[----:B------:R-:W-:Y:S01]  /*9c70*/  IMAD.MOV.U32 R80, RZ, RZ, R9 ;  /* 0x000000ffff507224 */ /* 0x000fe200078e0009 */
[----:B------:R-:W-:Y:S01]  /*9c80*/  MOV R78, 0x9cd0 ;  /* 0x00009cd0004e7802 */ /* 0x000fe20000000f00 */
[----:B------:R-:W-:Y:S01]  /*9c90*/  IMAD.MOV.U32 R6, RZ, RZ, R27 ;  /* 0x000000ffff067224 */ /* 0x000fe200078e001b */
[----:B------:R-:W-:Y:S01]  /*9ca0*/  IADD3 R7, R7, c[0x0][0x20], RZ ;  /* 0x0000080007077a10 */ /* 0x000fe20007ffe0ff */
[----:B------:R-:W-:Y:S02]  /*9cb0*/  IMAD.MOV.U32 R9, RZ, RZ, R16 ;  /* 0x000000ffff097224 */ /* 0x000fe400078e0010 */
[----:B------:R-:W-:Y:S05]  /*9cc0*/  CALL.REL.NOINC `($_ZN7cutlass13device_kernelIN5flash19enable_sm80_to_sm89INS1_16FlashAttnBwdSm80INS1_25CollectiveMainloopBwdSm80ILi2ELi2EN4cute5tupleIJNS5_1CILi64EEENS7_ILi128EEES8_EEENS_10bfloat16_tEfNS_4arch4Sm80ELb1ELb0ELb1ELb1ELb0ELb0ELb0ELb0ELi2ELi2ELi4ELi2ELb1EEENS1_24CollectiveEpilogueBwdGQAISA_fSD_Li256ELb1ELb0EEENS1_25SingleTileBwdLPTSchedulerILb1ELi128ELb0EEEEEEEEEvNT_6ParamsE$_ZN4cute5tupleIJNS_15ArithmeticTupleIJiiEEEiiiEEC2ERKS2_RKiS7_S7_) ;  /* 0xffffdb7000007944 */ /* 0x000fea0003c3ffff */
[----:B------:R2:W5:Y:S04]  /*9cd0*/  LDL R16, [R1+0x19c] ;  /* 0x00019c0001107983 */ /* 0x0005680000100800 */
[----:B-1----:R2:W5:Y:S04]  /*9ce0*/  LDL.64 R8, [R1+0x1a8] ;  /* 0x0001a80001087983 */ /* 0x0025680000100a00 */
[----:B------:R2:W5:Y:S01]  /*9cf0*/  LDL.64 R6, [R1+0x1a0] ;  /* 0x0001a00001067983 */ /* 0x0005620000100a00 */
[----:B------:R-:W-:-:S04]  /*9d00*/  MOV R11, 0x0 ;  /* 0x00000000000b7802 */ /* 0x000fc80000000f00 */
[----:B------:R-:W-:Y:S05]  /*9d10*/  RET.REL.NODEC R10 `(_ZN7cutlass13device_kernelIN5flash19enable_sm80_to_sm89INS1_16FlashAttnBwdSm80INS1_25CollectiveMainloopBwdSm80ILi2ELi2EN4cute5tupleIJNS5_1CILi64EEENS7_ILi128EEES8_EEENS_10bfloat16_tEfNS_4arch4Sm80ELb1ELb0ELb1ELb1ELb0ELb0ELb0ELb0ELi2ELi2ELi4ELi2ELb1EEENS1_24CollectiveEpilogueBwdGQAISA_fSD_Li256ELb1ELb0EEENS1_25SingleTileBwdLPTSchedulerILb1ELi128ELb0EEEEEEEEEvNT_6ParamsE) ;  /* 0xffff62e00a007950 */ /* 0x000fea0003c3ffff */
        .type           $_ZN7cutlass13device_kernelIN5flash19enable_sm80_to_sm89INS1_16FlashAttnBwdSm80INS1_25CollectiveMainloopBwdSm80ILi2ELi2EN4cute5tupleIJNS5_1CILi64EEENS7_ILi128EEES8_EEENS_10bfloat16_tEfNS_4arch4Sm80ELb1ELb0ELb1ELb1ELb0ELb0ELb0ELb0ELi2ELi2ELi4ELi2ELb1EEENS1_24CollectiveEpilogueBwdGQAISA_fSD_Li256ELb1ELb0EEENS1_25SingleTileBwdLPTSchedulerILb1ELi128ELb0EEEEEEEEEvNT_6ParamsE$_ZZN4cuteplIJNS_1CILi0EEES2_EJiEEEDaRKNS_15ArithmeticTupleIJDpT_EEERKNS3_IJDpT0_EEEENKUlDpRKT_E_clIJiS2_EEEDaSH_,@function
        .size           $_ZN7cutlass13device_kernelIN5flash19enable_sm80_to_sm89INS1_16FlashAttnBwdSm80INS1_25CollectiveMainloopBwdSm80ILi2ELi2EN4cute5tupleIJNS5_1CILi64EEENS7_ILi128EEES8_EEENS_10bfloat16_tEfNS_4arch4Sm80ELb1ELb0ELb1ELb1ELb0ELb0ELb0ELb0ELi2ELi2ELi4ELi2ELb1EEENS1_24CollectiveEpilogueBwdGQAISA_fSD_Li256ELb1ELb0EEENS1_25SingleTileBwdLPTSchedulerILb1ELi128ELb0EEEEEEEEEvNT_6ParamsE$_ZZN4cuteplIJNS_1CILi0EEES2_EJiEEEDaRKNS_15ArithmeticTupleIJDpT_EEERKNS3_IJDpT0_EEEENKUlDpRKT_E_clIJiS2_EEEDaSH_,($_ZN7cutlass13device_kernelIN5flash19enable_sm80_to_sm89INS1_16FlashAttnBwdSm80INS1_25CollectiveMainloopBwdSm80ILi2ELi2EN4cute5tupleIJNS5_1CILi64EEENS7_ILi128EEES8_EEENS_10bfloat16_tEfNS_4arch4Sm80ELb1ELb0ELb1ELb1ELb0ELb0ELb0ELb0ELi2ELi2ELi4ELi2ELb1EEENS1_24CollectiveEpilogueBwdGQAISA_fSD_Li256ELb1ELb0EEENS1_25SingleTileBwdLPTSchedulerILb1ELi128ELb0EEEEEEEEEvNT_6ParamsE$_ZZN4cuteplIJNS_1CILi0EEES2_EJiS2_EEEDaRKNS_15ArithmeticTupleIJDpT_EEERKNS3_IJDpT0_EEEENKUlDpRKT_E_clIJiS2_EEEDaSH_ - $_ZN7cutlass13device_kernelIN5flash19enable_sm80_to_sm89INS1_16FlashAttnBwdSm80INS1_25CollectiveMainloopBwdSm80ILi2ELi2EN4cute5tupleIJNS5_1CILi64EEENS7_ILi128EEES8_EEENS_10bfloat16_tEfNS_4arch4Sm80ELb1ELb0ELb1ELb1ELb0ELb0ELb0ELb0ELi2ELi2ELi4ELi2ELb1EEENS1_24CollectiveEpilogueBwdGQAISA_fSD_Li256ELb1ELb0EEENS1_25SingleTileBwdLPTSchedulerILb1ELi128ELb0EEEEEEEEEvNT_6ParamsE$_ZZN4cuteplIJNS_1CILi0EEES2_EJiEEEDaRKNS_15ArithmeticTupleIJDpT_EEERKNS3_IJDpT0_EEEENKUlDpRKT_E_clIJiS2_EEEDaSH_)
$_ZN7cutlass13device_kernelIN5flash19enable_sm80_to_sm89INS1_16FlashAttnBwdSm80INS1_25CollectiveMainloopBwdSm80ILi2ELi2EN4cute5tupleIJNS5_1CILi64EEENS7_ILi128EEES8_EEENS_10bfloat16_tEfNS_4arch4Sm80ELb1ELb0ELb1ELb1ELb0ELb0ELb0ELb0ELi2ELi2ELi4ELi2ELb1EEENS1_24CollectiveEpilogueBwdGQAISA_fSD_Li256ELb1ELb0EEENS1_25SingleTileBwdLPTSchedulerILb1ELi128ELb0EEEEEEEEEvNT_6ParamsE$_ZZN4cuteplIJNS_1CILi0EEES2_EJiEEEDaRKNS_15ArithmeticTupleIJDpT_EEERKNS3_IJDpT0_EEEENKUlDpRKT_E_clIJiS2_EEEDaSH_:
[----:B------:R-:W-:Y:S02]  /*9d20*/  IADD3 R6, R1, 0x188, RZ ;  /* 0x0000018801067810 */ /* 0x000fe40007ffe0ff */
[----:B------:R-:W-:Y:S02]  /*9d30*/  MOV R16, 0x9d60 ;  /* 0x00009d6000107802 */ /* 0x000fe40000000f00 */
[----:B------:R-:W-:Y:S02]  /*9d40*/  IADD3 R6, R6, c[0x0][0x20], RZ ;  /* 0x0000080006067a10 */ /* 0x000fe40007ffe0ff */
[----:B------:R-:W-:Y:S05]  /*9d50*/  CALL.REL.NOINC `($_ZN7cutlass13device_kernelIN5flash19enable_sm80_to_sm89INS1_16FlashAttnBwdSm80INS1_25CollectiveMainloopBwdSm80ILi2ELi2EN4cute5tupleIJNS5_1CILi64EEENS7_ILi128EEES8_EEENS_10bfloat16_tEfNS_4arch4Sm80ELb1ELb0ELb1ELb1ELb0ELb0ELb0ELb0ELi2ELi2ELi4ELi2ELb1EEENS1_24CollectiveEpilogueBwdGQAISA_fSD_Li256ELb1ELb0EEENS1_25SingleTileBwdLPTSchedulerILb1ELi128ELb0EEEEEEEEEvNT_6ParamsE$_ZN4cute5tupleIJiNS_1CILi0EEEEEC2ERKiRKS2_) ;  /* 0xffffdcf000007944 */ /* 0x000fea0003c3ffff */
[----:B------:R1:W5:Y:S01]  /*9d60*/  LDL R7, [R1+0x188] ;  /* 0x0001880001077983 */ /* 0x0003620000100800 */
[----:B------:R-:W-:-:S04]  /*9d70*/  MOV R11, 0x0 ;  /* 0x00000000000b7802 */ /* 0x000fc80000000f00 */
[----:B------:R-:W-:Y:S05]  /*9d80*/  RET.REL.NODEC R10 `(_ZN7cutlass13device_kernelIN5flash19enable_sm80_to_sm89INS1_16FlashAttnBwdSm80INS1_25CollectiveMainloopBwdSm80ILi2ELi2EN4cute5tupleIJNS5_1CILi64EEENS7_ILi128EEES8_EEENS_10bfloat16_tEfNS_4arch4Sm80ELb1ELb0ELb1ELb1ELb0ELb0ELb0ELb0ELi2ELi2ELi4ELi2ELb1EEENS1_24CollectiveEpilogueBwdGQAISA_fSD_Li256ELb1ELb0EEENS1_25SingleTileBwdLPTSchedulerILb1ELi128ELb0EEEEEEEEEvNT_6ParamsE) ;  /* 0xffff62700a007950 */ /* 0x000fea0003c3ffff */
        .type           $_ZN7cutlass13device_kernelIN5flash19enable_sm80_to_sm89INS1_16FlashAttnBwdSm80INS1_25CollectiveMainloopBwdSm80ILi2ELi2EN4cute5tupleIJNS5_1CILi64EEENS7_ILi128EEES8_EEENS_10bfloat16_tEfNS_4arch4Sm80ELb1ELb0ELb1ELb1ELb0ELb0ELb0ELb0ELi2ELi2ELi4ELi2ELb1EEENS1_24CollectiveEpilogueBwdGQAISA_fSD_Li256ELb1ELb0EEENS1_25SingleTileBwdLPTSchedulerILb1ELi128ELb0EEEEEEEEEvNT_6ParamsE$_ZZN4cuteplIJNS_1CILi0EEES2_EJiS2_EEEDaRKNS_15ArithmeticTupleIJDpT_EEERKNS3_IJDpT0_EEEENKUlDpRKT_E_clIJiS2_EEEDaSH_,@function
        .size           $_ZN7cutlass13device_kernelIN5flash19enable_sm80_to_sm89INS1_16FlashAttnBwdSm80INS1_25CollectiveMainloopBwdSm80ILi2ELi2EN4cute5tupleIJNS5_1CILi64EEENS7_ILi128EEES8_EEENS_10bfloat16_tEfNS_4arch4Sm80ELb1ELb0ELb1ELb1ELb0ELb0ELb0ELb0ELi2ELi2ELi4ELi2ELb1EEENS1_24CollectiveEpilogueBwdGQAISA_fSD_Li256ELb1ELb0EEENS1_25SingleTileBwdLPTSchedulerILb1ELi128ELb0EEEEEEEEEvNT_6ParamsE$_ZZN4cuteplIJNS_1CILi0EEES2_EJiS2_EEEDaRKNS_15ArithmeticTupleIJDpT_EEERKNS3_IJDpT0_EEEENKUlDpRKT_E_clIJiS2_EEEDaSH_,($_ZN7cutlass13device_kernelIN5flash19enable_sm80_to_sm89INS1_16FlashAttnBwdSm80INS1_25CollectiveMainloopBwdSm80ILi2ELi2EN4cute5tupleIJNS5_1CILi64EEENS7_ILi128EEES8_EEENS_10bfloat16_tEfNS_4arch4Sm80ELb1ELb0ELb1ELb1ELb0ELb0ELb0ELb0ELi2ELi2ELi4ELi2ELb1EEENS1_24CollectiveEpilogueBwdGQAISA_fSD_Li256ELb1ELb0EEENS1_25SingleTileBwdLPTSchedulerILb1ELi128ELb0EEEEEEEEEvNT_6ParamsE$_ZZN4cuteplIJNS_1CILi0EEES2_iEJS2_S2_S2_iEEEDaRKNS_15ArithmeticTupleIJDpT_EEERKNS3_IJDpT0_EEEENKUlDpRKT_E_clIJS2_S2_iiEEEDaSH_ - $_ZN7cutlass13device_kernelIN5flash19enable_sm80_to_sm89INS1_16FlashAttnBwdSm80INS1_25CollectiveMainloopBwdSm80ILi2ELi2EN4cute5tupleIJNS5_1CILi64EEENS7_ILi128EEES8_EEENS_10bfloat16_tEfNS_4arch4Sm80ELb1ELb0ELb1ELb1ELb0ELb0ELb0ELb0ELi2ELi2ELi4ELi2ELb1EEENS1_24CollectiveEpilogueBwdGQAISA_fSD_Li256ELb1ELb0EEENS1_25SingleTileBwdLPTSchedulerILb1ELi128ELb0EEEEEEEEEvNT_6ParamsE$_ZZN4cuteplIJNS_1CILi0EEES2_EJiS2_EEEDaRKNS_15ArithmeticTupleIJDpT_EEERKNS3_IJDpT0_EEEENKUlDpRKT_E_clIJiS2_EEEDaSH_)
$_ZN7cutlass13device_kernelIN5flash19enable_sm80_to_sm89INS1_16FlashAttnBwdSm80INS1_25CollectiveMainloopBwdSm80ILi2ELi2EN4cute5tupleIJNS5_1CILi64EEENS7_ILi128EEES8_EEENS_10bfloat16_tEfNS_4arch4Sm80ELb1ELb0ELb1ELb1ELb0ELb0ELb0ELb0ELi2ELi2ELi4ELi2ELb1EEENS1_24CollectiveEpilogueBwdGQAISA_fSD_Li256ELb1ELb0EEENS1_25SingleTileBwdLPTSchedulerILb1ELi128ELb0EEEEEEEEEvNT_6ParamsE$_ZZN4cuteplIJNS_1CILi0EEES2_EJiS2_EEEDaRKNS_15ArithmeticTupleIJDpT_EEERKNS3_IJDpT0_EEEENKUlDpRKT_E_clIJiS2_EEEDaSH_:
[----:B------:R-:W-:Y:S02]  /*9d90*/  IADD3 R6, R1, 0x188, RZ ;  /* 0x0000018801067810 */ /* 0x000fe40007ffe0ff */
[----:B------:R-:W-:Y:S02]  /*9da0*/  MOV R16, 0x9dd0 ;  /* 0x00009dd000107802 */ /* 0x000fe40000000f00 */
[----:B------:R-:W-:Y:S02]  /*9db0*/  IADD3 R6, R6, c[0x0][0x20], RZ ;  /* 0x0000080006067a10 */ /* 0x000fe40007ffe0ff */
[----:B------:R-:W-:Y:S05]  /*9dc0*/  CALL.REL.NOINC `($_ZN7cutlass13device_kernelIN5flash19enable_sm80_to_sm89INS1_16FlashAttnBwdSm80INS1_25CollectiveMainloopBwdSm80ILi2ELi2EN4cute5tupleIJNS5_1CILi64EEENS7_ILi128EEES8_EEENS_10bfloat16_tEfNS_4arch4Sm80ELb1ELb0ELb1ELb1ELb0ELb0ELb0ELb0ELi2ELi2ELi4ELi2ELb1EEENS1_24CollectiveEpilogueBwdGQAISA_fSD_Li256ELb1ELb0EEENS1_25SingleTileBwdLPTSchedulerILb1ELi128ELb0EEEEEEEEEvNT_6ParamsE$_ZN4cute5tupleIJiNS_1CILi0EEEEEC2ERKiRKS2_) ;  /* 0xffffdc8000007944 */ /* 0x000fea0003c3ffff */
[----:B------:R1:W5:Y:S01]  /*9dd0*/  LDL R200, [R1+0x188] ;  /* 0x0001880001c87983 */ /* 0x0003620000100800 */
[----:B------:R-:W-:-:S04]  /*9de0*/  MOV R11, 0x0 ;  /* 0x00000000000b7802 */ /* 0x000fc80000000f00 */
[----:B------:R-:W-:Y:S05]  /*9df0*/  RET.REL.NODEC R10 `(_ZN7cutlass13device_kernelIN5flash19enable_sm80_to_sm89INS1_16FlashAttnBwdSm80INS1_25CollectiveMainloopBwdSm80ILi2ELi2EN4cute5tupleIJNS5_1CILi64EEENS7_ILi128EEES8_EEENS_10bfloat16_tEfNS_4arch4Sm80ELb1ELb0ELb1ELb1ELb0ELb0ELb0ELb0ELi2ELi2ELi4ELi2ELb1EEENS1_24CollectiveEpilogueBwdGQAISA_fSD_Li256ELb1ELb0EEENS1_25SingleTileBwdLPTSchedulerILb1ELi128ELb0EEEEEEEEEvNT_6ParamsE) ;  /* 0xffff62000a007950 */ /* 0x000fea0003c3ffff */
        .type           $_ZN7cutlass13device_kernelIN5flash19enable_sm80_to_sm89INS1_16FlashAttnBwdSm80INS1_25CollectiveMainloopBwdSm80ILi2ELi2EN4cute5tupleIJNS5_1CILi64EEENS7_ILi128EEES8_EEENS_10bfloat16_tEfNS_4arch4Sm80ELb1ELb0ELb1ELb1ELb0ELb0ELb0ELb0ELi2ELi2ELi4ELi2ELb1EEENS1_24CollectiveEpilogueBwdGQAISA_fSD_Li256ELb1ELb0EEENS1_25SingleTileBwdLPTSchedulerILb1ELi128ELb0EEEEEEEEEvNT_6ParamsE$_ZZN4cuteplIJNS_1CILi0EEES2_iEJS2_S2_S2_iEEEDaRKNS_15ArithmeticTupleIJDpT_EEERKNS3_IJDpT0_EEEENKUlDpRKT_E_clIJS2_S2_iiEEEDaSH_,@function
        .size           $_ZN7cutlass13device_kernelIN5flash19enable_sm80_to_sm89INS1_16FlashAttnBwdSm80INS1_25CollectiveMainloopBwdSm80ILi2ELi2EN4cute5tupleIJNS5_1CILi64EEENS7_ILi128EEES8_EEENS_10bfloat16_tEfNS_4arch4Sm80ELb1ELb0ELb1ELb1ELb0ELb0ELb0ELb0ELi2ELi2ELi4ELi2ELb1EEENS1_24CollectiveEpilogueBwdGQAISA_fSD_Li256ELb1ELb0EEENS1_25SingleTileBwdLPTSchedulerILb1ELi128ELb0EEEEEEEEEvNT_6ParamsE$_ZZN4cuteplIJNS_1CILi0EEES2_iEJS2_S2_S2_iEEEDaRKNS_15ArithmeticTupleIJDpT_EEERKNS3_IJDpT0_EEEENKUlDpRKT_E_clIJS2_S2_iiEEEDaSH_,($_ZN7cutlass13device_kernelIN5flash19enable_sm80_to_sm89INS1_16FlashAttnBwdSm80INS1_25CollectiveMainloopBwdSm80ILi2ELi2EN4cute5tupleIJNS5_1CILi64EEENS7_ILi128EEES8_EEENS_10bfloat16_tEfNS_4arch4Sm80ELb1ELb0ELb1ELb1ELb0ELb0ELb0ELb0ELi2ELi2ELi4ELi2ELb1EEENS1_24CollectiveEpilogueBwdGQAISA_fSD_Li256ELb1ELb0EEENS1_25SingleTileBwdLPTSchedulerILb1ELi128ELb0EEEEEEEEEvNT_6ParamsE$_ZZN4cuteplIJNS_1CILi0EEEiEJS2_S2_iiEEEDaRKNS_15ArithmeticTupleIJDpT_EEERKNS3_IJDpT0_EEEENKUlDpRKT_E_clIJS2_iiiEEEDaSH_ - $_ZN7cutlass13device_kernelIN5flash19enable_sm80_to_sm89INS1_16FlashAttnBwdSm80INS1_25CollectiveMainloopBwdSm80ILi2ELi2EN4cute5tupleIJNS5_1CILi64EEENS7_ILi128EEES8_EEENS_10bfloat16_tEfNS_4arch4Sm80ELb1ELb0ELb1ELb1ELb0ELb0ELb0ELb0ELi2ELi2ELi4ELi2ELb1EEENS1_24CollectiveEpilogueBwdGQAISA_fSD_Li256ELb1ELb0EEENS1_25SingleTileBwdLPTSchedulerILb1ELi128ELb0EEEEEEEEEvNT_6ParamsE$_ZZN4cuteplIJNS_1CILi0EEES2_iEJS2_S2_S2_iEEEDaRKNS_15ArithmeticTupleIJDpT_EEERKNS3_IJDpT0_EEEENKUlDpRKT_E_clIJS2_S2_iiEEEDaSH_)
$_ZN7cutlass13device_kernelIN5flash19enable_sm80_to_sm89INS1_16FlashAttnBwdSm80INS1_25CollectiveMainloopBwdSm80ILi2ELi2EN4cute5tupleIJNS5_1CILi64EEENS7_ILi128EEES8_EEENS_10bfloat16_tEfNS_4arch4Sm80ELb1ELb0ELb1ELb1ELb0ELb0ELb0ELb0ELi2ELi2ELi4ELi2ELb1EEENS1_24CollectiveEpilogueBwdGQAISA_fSD_Li256ELb1ELb0EEENS1_25SingleTileBwdLPTSchedulerILb1ELi128ELb0EEEEEEEEEvNT_6ParamsE$_ZZN4cuteplIJNS_1CILi0EEES2_iEJS2_S2_S2_iEEEDaRKNS_15ArithmeticTupleIJDpT_EEERKNS3_IJDpT0_EEEENKUlDpRKT_E_clIJS2_S2_iiEEEDaSH_:
[----:B------:R-:W-:Y:S02]  /*9e00*/  IADD3 R10, R1, 0x19c, RZ ;  /* 0x0000019c010a7810 */ /* 0x000fe40007ffe0ff */
[----:B------:R-:W-:Y:S02]  /*9e10*/  MOV R18, 0x9e40 ;  /* 0x00009e4000127802 */ /* 0x000fe40000000f00 */
[----:B------:R-:W-:Y:S02]  /*9e20*/  IADD3 R10, R10, c[0x0][0x20], RZ ;  /* 0x000008000a0a7a10 */ /* 0x000fe40007ffe0ff */
[----:B------:R-:W-:Y:S05]  /*9e30*/  CALL.REL.NOINC `($_ZN7cutlass13device_kernelIN5flash19enable_sm80_to_sm89INS1_16FlashAttnBwdSm80INS1_25CollectiveMainloopBwdSm80ILi2ELi2EN4cute5tupleIJNS5_1CILi64EEENS7_ILi128EEES8_EEENS_10bfloat16_tEfNS_4arch4Sm80ELb1ELb0ELb1ELb1ELb0ELb0ELb0ELb0ELi2ELi2ELi4ELi2ELb1EEENS1_24CollectiveEpilogueBwdGQAISA_fSD_Li256ELb1ELb0EEENS1_25SingleTileBwdLPTSchedulerILb1ELi128ELb0EEEEEEEEEvNT_6ParamsE$_ZN4cute5tupleIJNS_1CILi0EEES2_iiEEC2ERKS2_S5_RKiS7_) ;  /* 0xffffdad000007944 */ /* 0x000fea0003c3ffff */
[----:B------:R2:W5:Y:S04]  /*9e40*/  LDL R78, [R1+0x1a0] ;  /* 0x0001a000014e7983 */ /* 0x0005680000100800 */
[----:B-1----:R2:W5:Y:S01]  /*9e50*/  LDL R10, [R1+0x19c] ;  /* 0x00019c00010a7983 */ /* 0x0025620000100800 */
[----:B------:R-:W-:-:S04]  /*9e60*/  MOV R7, 0x0 ;  /* 0x0000000000077802 */ /* 0x000fc80000000f00 */
[----:B------:R-:W-:Y:S05]  /*9e70*/  RET.REL.NODEC R6 `(_ZN7cutlass13device_kernelIN5flash19enable_sm80_to_sm89INS1_16FlashAttnBwdSm80INS1_25CollectiveMainloopBwdSm80ILi2ELi2EN4cute5tupleIJNS5_1CILi64EEENS7_ILi128EEES8_EEENS_10bfloat16_tEfNS_4arch4Sm80ELb1ELb0ELb1ELb1ELb0ELb0ELb0ELb0ELi2ELi2ELi4ELi2ELb1EEENS1_24CollectiveEpilogueBwdGQAISA_fSD_Li256ELb1ELb0EEENS1_25SingleTileBwdLPTSchedulerILb1ELi128ELb0EEEEEEEEEvNT_6ParamsE) ;  /* 0xffff618006007950 */ /* 0x000fea0003c3ffff */
        .type           $_ZN7cutlass13device_kernelIN5flash19enable_sm80_to_sm89INS1_16FlashAttnBwdSm80INS1_25CollectiveMainloopBwdSm80ILi2ELi2EN4cute5tupleIJNS5_1CILi64EEENS7_ILi128EEES8_EEENS_10bfloat16_tEfNS_4arch4Sm80ELb1ELb0ELb1ELb1ELb0ELb0ELb0ELb0ELi2ELi2ELi4ELi2ELb1EEENS1_24CollectiveEpilogueBwdGQAISA_fSD_Li256ELb1ELb0EEENS1_25SingleTileBwdLPTSchedulerILb1ELi128ELb0EEEEEEEEEvNT_6ParamsE$_ZZN4cuteplIJNS_1CILi0EEEiEJS2_S2_iiEEEDaRKNS_15ArithmeticTupleIJDpT_EEERKNS3_IJDpT0_EEEENKUlDpRKT_E_clIJS2_iiiEEEDaSH_,@function
        .size           $_ZN7cutlass13device_kernelIN5flash19enable_sm80_to_sm89INS1_16FlashAttnBwdSm80INS1_25CollectiveMainloopBwdSm80ILi2ELi2EN4cute5tupleIJNS5_1CILi64EEENS7_ILi128EEES8_EEENS_10bfloat16_tEfNS_4arch4Sm80ELb1ELb0ELb1ELb1ELb0ELb0ELb0ELb0ELi2ELi2ELi4ELi2ELb1EEENS1_24CollectiveEpilogueBwdGQAISA_fSD_Li256ELb1ELb0EEENS1_25SingleTileBwdLPTSchedulerILb1ELi128ELb0EEEEEEEEEvNT_6ParamsE$_ZZN4cuteplIJNS_1CILi0EEEiEJS2_S2_iiEEEDaRKNS_15ArithmeticTupleIJDpT_EEERKNS3_IJDpT0_EEEENKUlDpRKT_E_clIJS2_iiiEEEDaSH_,($_ZN7cutlass13device_kernelIN5flash19enable_sm80_to_sm89INS1_16FlashAttnBwdSm80INS1_25CollectiveMainloopBwdSm80ILi2ELi2EN4cute5tupleIJNS5_1CILi64EEENS7_ILi128EEES8_EEENS_10bfloat16_tEfNS_4arch4Sm80ELb1ELb0ELb1ELb1ELb0ELb0ELb0ELb0ELi2ELi2ELi4ELi2ELb1EEENS1_24CollectiveEpilogueBwdGQAISA_fSD_Li256ELb1ELb0EEENS1_25SingleTileBwdLPTSchedulerILb1ELi128ELb0EEEEEEEEEvNT_6ParamsE$_ZZN4cuteplIJiEJNS_1CILi0EEEEEEDaRKNS_15ArithmeticTupleIJDpT_EEERKNS3_IJDpT0_EEEENKUlDpRKT_E_clIJiEEEDaSH_ - $_ZN7cutlass13device_kernelIN5flash19enable_sm80_to_sm89INS1_16FlashAttnBwdSm80INS1_25CollectiveMainloopBwdSm80ILi2ELi2EN4cute5tupleIJNS5_1CILi64EEENS7_ILi128EEES8_EEENS_10bfloat16_tEfNS_4arch4Sm80ELb1ELb0ELb1ELb1ELb0ELb0ELb0ELb0ELi2ELi2ELi4ELi2ELb1EEENS1_24CollectiveEpilogueBwdGQAISA_fSD_Li256ELb1ELb0EEENS1_25SingleTileBwdLPTSchedulerILb1ELi128ELb0EEEEEEEEEvNT_6ParamsE$_ZZN4cuteplIJNS_1CILi0EEEiEJS2_S2_iiEEEDaRKNS_15ArithmeticTupleIJDpT_EEERKNS3_IJDpT0_EEEENKUlDpRKT_E_clIJS2_iiiEEEDaSH_)
$_ZN7cutlass13device_kernelIN5flash19enable_sm80_to_sm89INS1_16FlashAttnBwdSm80INS1_25CollectiveMainloopBwdSm80ILi2ELi2EN4cute5tupleIJNS5_1CILi64EEENS7_ILi128EEES8_EEENS_10bfloat16_tEfNS_4arch4Sm80ELb1ELb0ELb1ELb1ELb0ELb0ELb0ELb0ELi2ELi2ELi4ELi2ELb1EEENS1_24CollectiveEpilogueBwdGQAISA_fSD_Li256ELb1ELb0EEENS1_25SingleTileBwdLPTSchedulerILb1ELi128ELb0EEEEEEEEEvNT_6ParamsE$_ZZN4cuteplIJNS_1CILi0EEEiEJS2_S2_iiEEEDaRKNS_15ArithmeticTupleIJDpT_EEERKNS3_IJDpT0_EEEENKUlDpRKT_E_clIJS2_iiiEEEDaSH_:
[----:B------:R-:W-:Y:S01]  /*9e80*/  IADD3 R7, R1, 0x19c, RZ ;  /* 0x0000019c01077810 */ /* 0x000fe20007ffe0ff */
[----:B------:R-:W-:Y:S01]  /*9e90*/  IMAD.MOV.U32 R78, RZ, RZ, R6 ;  /* 0x000000ffff4e7224 */ /* 0x000fe200078e0006 */
[----:B------:R-:W-:Y:S01]  /*9ea0*/  MOV R18, 0x9ee0 ;  /* 0x00009ee000127802 */ /* 0x000fe20000000f00 */
[----:B------:R-:W-:Y:S01]  /*9eb0*/  IMAD.MOV.U32 R6, RZ, RZ, R27 ;  /* 0x000000ffff067224 */ /* 0x000fe200078e001b */
[----:B------:R-:W-:Y:S02]  /*9ec0*/  IADD3 R7, R7, c[0x0][0x20], RZ ;  /* 0x0000080007077a10 */ /* 0x000fe40007ffe0ff */
[----:B------:R-:W-:Y:S05]  /*9ed0*/  CALL.REL.NOINC `($_ZN7cutlass13device_kernelIN5flash19enable_sm80_to_sm89INS1_16FlashAttnBwdSm80INS1_25CollectiveMainloopBwdSm80ILi2ELi2EN4cute5tupleIJNS5_1CILi64EEENS7_ILi128EEES8_EEENS_10bfloat16_tEfNS_4arch4Sm80ELb1ELb0ELb1ELb1ELb0ELb0ELb0ELb0ELi2ELi2ELi4ELi2ELb1EEENS1_24CollectiveEpilogueBwdGQAISA_fSD_Li256ELb1ELb0EEENS1_25SingleTileBwdLPTSchedulerILb1ELi128ELb0EEEEEEEEEvNT_6ParamsE$_ZN4cute5tupleIJNS_1CILi0EEEiiiEEC2ERKS2_RKiS7_S7_) ;  /* 0xffffdad000007944 */ /* 0x000fea0003c3ffff */
[----:B------:R1:W5:Y:S04]  /*9ee0*/  LDL R18, [R1+0x19c] ;  /* 0x00019c0001127983 */ /* 0x0003680000100800 */
[----:B------:R1:W5:Y:S01]  /*9ef0*/  LDL.64 R6, [R1+0x1a0] ;  /* 0x0001a00001067983 */ /* 0x0003620000100a00 */
[----:B------:R-:W-:-:S04]  /*9f00*/  MOV R11, 0x0 ;  /* 0x00000000000b7802 */ /* 0x000fc80000000f00 */
[----:B------:R-:W-:Y:S05]  /*9f10*/  RET.REL.NODEC R10 `(_ZN7cutlass13device_kernelIN5flash19enable_sm80_to_sm89INS1_16FlashAttnBwdSm80INS1_25CollectiveMainloopBwdSm80ILi2ELi2EN4cute5tupleIJNS5_1CILi64EEENS7_ILi128EEES8_EEENS_10bfloat16_tEfNS_4arch4Sm80ELb1ELb0ELb1ELb1ELb0ELb0ELb0ELb0ELi2ELi2ELi4ELi2ELb1EEENS1_24CollectiveEpilogueBwdGQAISA_fSD_Li256ELb1ELb0EEENS1_25SingleTileBwdLPTSchedulerILb1ELi128ELb0EEEEEEEEEvNT_6ParamsE) ;  /* 0xffff60e00a007950 */ /* 0x000fea0003c3ffff */
        .type           $_ZN7cutlass13device_kernelIN5flash19enable_sm80_to_sm89INS1_16FlashAttnBwdSm80INS1_25CollectiveMainloopBwdSm80ILi2ELi2EN4cute5tupleIJNS5_1CILi64EEENS7_ILi128EEES8_EEENS_10bfloat16_tEfNS_4arch4Sm80ELb1ELb0ELb1ELb1ELb0ELb0ELb0ELb0ELi2ELi2ELi4ELi2ELb1EEENS1_24CollectiveEpilogueBwdGQAISA_fSD_Li256ELb1ELb0EEENS1_25SingleTileBwdLPTSchedulerILb1ELi128ELb0EEEEEEEEEvNT_6ParamsE$_ZZN4cuteplIJiEJNS_1CILi0EEEEEEDaRKNS_15ArithmeticTupleIJDpT_EEERKNS3_IJDpT0_EEEENKUlDpRKT_E_clIJiEEEDaSH_,@function
        .size           $_ZN7cutlass13device_kernelIN5flash19enable_sm80_to_sm89INS1_16FlashAttnBwdSm80INS1_25CollectiveMainloopBwdSm80ILi2ELi2EN4cute5tupleIJNS5_1CILi64EEENS7_ILi128EEES8_EEENS_10bfloat16_tEfNS_4arch4Sm80ELb1ELb0ELb1ELb1ELb0ELb0ELb0ELb0ELi2ELi2ELi4ELi2ELb1EEENS1_24CollectiveEpilogueBwdGQAISA_fSD_Li256ELb1ELb0EEENS1_25SingleTileBwdLPTSchedulerILb1ELi128ELb0EEEEEEEEEvNT_6ParamsE$_ZZN4cuteplIJiEJNS_1CILi0EEEEEEDaRKNS_15ArithmeticTupleIJDpT_EEERKNS3_IJDpT0_EEEENKUlDpRKT_E_clIJiEEEDaSH_,($_ZN7cutlass13device_kernelIN5flash19enable_sm80_to_sm89INS1_16FlashAttnBwdSm80INS1_25CollectiveMainloopBwdSm80ILi2ELi2EN4cute5tupleIJNS5_1CILi64EEENS7_ILi128EEES8_EEENS_10bfloat16_tEfNS_4arch4Sm80ELb1ELb0ELb1ELb1ELb0ELb0ELb0ELb0ELi2ELi2ELi4ELi2ELb1EEENS1_24CollectiveEpilogueBwdGQAISA_fSD_Li256ELb1ELb0EEENS1_25SingleTileBwdLPTSchedulerILb1ELi128ELb0EEEEEEEEEvNT_6ParamsE$_ZZN4cuteplIJiEJNS_1CILi0EEEiEEEDaRKNS_15ArithmeticTupleIJDpT_EEERKNS3_IJDpT0_EEEENKUlDpRKT_E_clIJiiEEEDaSH_ - $_ZN7cutlass13device_kernelIN5flash19enable_sm80_to_sm89INS1_16FlashAttnBwdSm80INS1_25CollectiveMainloopBwdSm80ILi2ELi2EN4cute5tupleIJNS5_1CILi64EEENS7_ILi128EEES8_EEENS_10bfloat16_tEfNS_4arch4Sm80ELb1ELb0ELb1ELb1ELb0ELb0ELb0ELb0ELi2ELi2ELi4ELi2ELb1EEENS1_24CollectiveEpilogueBwdGQAISA_fSD_Li256ELb1ELb0EEENS1_25SingleTileBwdLPTSchedulerILb1ELi128ELb0EEEEEEEEEvNT_6ParamsE$_ZZN4cuteplIJiEJNS_1CILi0EEEEEEDaRKNS_15ArithmeticTupleIJDpT_EEERKNS3_IJDpT0_EEEENKUlDpRKT_E_clIJiEEEDaSH_)
$_ZN7cutlass13device_kernelIN5flash19enable_sm80_to_sm89INS1_16FlashAttnBwdSm80INS1_25CollectiveMainloopBwdSm80ILi2ELi2EN4cute5tupleIJNS5_1CILi64EEENS7_ILi128EEES8_EEENS_10bfloat16_tEfNS_4arch4Sm80ELb1ELb0ELb1ELb1ELb0ELb0ELb0ELb0ELi2ELi2ELi4ELi2ELb1EEENS1_24CollectiveEpilogueBwdGQAISA_fSD_Li256ELb1ELb0EEENS1_25SingleTileBwdLPTSchedulerILb1ELi128ELb0EEEEEEEEEvNT_6ParamsE$_ZZN4cuteplIJiEJNS_1CILi0EEEEEEDaRKNS_15ArithmeticTupleIJDpT_EEERKNS3_IJDpT0_EEEENKUlDpRKT_E_clIJiEEEDaSH_:
[----:B------:R-:W-:Y:S02]  /*9f20*/  IADD3 R6, R1, 0x188, RZ ;  /* 0x0000018801067810 */ /* 0x000fe40007ffe0ff */
[----:B------:R-:W-:Y:S02]  /*9f30*/  MOV R16, 0x9f60 ;  /* 0x00009f6000107802 */ /* 0x000fe40000000f00 */
[----:B------:R-:W-:Y:S02]  /*9f40*/  IADD3 R6, R6, c[0x0][0x20], RZ ;  /* 0x0000080006067a10 */ /* 0x000fe40007ffe0ff */
[----:B------:R-:W-:Y:S05]  /*9f50*/  CALL.REL.NOINC `($_ZN7cutlass13device_kernelIN5flash19enable_sm80_to_sm89INS1_16FlashAttnBwdSm80INS1_25CollectiveMainloopBwdSm80ILi2ELi2EN4cute5tupleIJNS5_1CILi64EEENS7_ILi128EEES8_EEENS_10bfloat16_tEfNS_4arch4Sm80ELb1ELb0ELb1ELb1ELb0ELb0ELb0ELb0ELi2ELi2ELi4ELi2ELb1EEENS1_24CollectiveEpilogueBwdGQAISA_fSD_Li256ELb1ELb0EEENS1_25SingleTileBwdLPTSchedulerILb1ELi128ELb0EEEEEEEEEvNT_6ParamsE$_ZN4cute5tupleIJiEEC2ERKi) ;  /* 0xffffdaa000007944 */ /* 0x000fea0003c3ffff */
[----:B------:R1:W5:Y:S01]  /*9f60*/  LDL R6, [R1+0x188] ;  /* 0x0001880001067983 */ /* 0x0003620000100800 */
[----:B------:R-:W-:-:S04]  /*9f70*/  MOV R21, 0x0 ;  /* 0x0000000000157802 */ /* 0x000fc80000000f00 */
[----:B------:R-:W-:Y:S05]  /*9f80*/  RET.REL.NODEC R20 `(_ZN7cutlass13device_kernelIN5flash19enable_sm80_to_sm89INS1_16FlashAttnBwdSm80INS1_25CollectiveMainloopBwdSm80ILi2ELi2EN4cute5tupleIJNS5_1CILi64EEENS7_ILi128EEES8_EEENS_10bfloat16_tEfNS_4arch4Sm80ELb1ELb0ELb1ELb1ELb0ELb0ELb0ELb0ELi2ELi2ELi4ELi2ELb1EEENS1_24CollectiveEpilogueBwdGQAISA_fSD_Li256ELb1ELb0EEENS1_25SingleTileBwdLPTSchedulerILb1ELi128ELb0EEEEEEEEEvNT_6ParamsE) ;  /* 0xffff607014007950 */ /* 0x000fea0003c3ffff */
        .type           $_ZN7cutlass13device_kernelIN5flash19enable_sm80_to_sm89INS1_16FlashAttnBwdSm80INS1_25CollectiveMainloopBwdSm80ILi2ELi2EN4cute5tupleIJNS5_1CILi64EEENS7_ILi128EEES8_EEENS_10bfloat16_tEfNS_4arch4Sm80ELb1ELb0ELb1ELb1ELb0ELb0ELb0ELb0ELi2ELi2ELi4ELi2ELb1EEENS1_24CollectiveEpilogueBwdGQAISA_fSD_Li256ELb1ELb0EEENS1_25SingleTileBwdLPTSchedulerILb1ELi128ELb0EEEEEEEEEvNT_6ParamsE$_ZZN4cuteplIJiEJNS_1CILi0EEEiEEEDaRKNS_15ArithmeticTupleIJDpT_EEERKNS3_IJDpT0_EEEENKUlDpRKT_E_clIJiiEEEDaSH_,@function
        .size           $_ZN7cutlass13device_kernelIN5flash19enable_sm80_to_sm89INS1_16FlashAttnBwdSm80INS1_25CollectiveMainloopBwdSm80ILi2ELi2EN4cute5tupleIJNS5_1CILi64EEENS7_ILi128EEES8_EEENS_10bfloat16_tEfNS_4arch4Sm80ELb1ELb0ELb1ELb1ELb0ELb0ELb0ELb0ELi2ELi2ELi4ELi2ELb1EEENS1_24CollectiveEpilogueBwdGQAISA_fSD_Li256ELb1ELb0EEENS1_25SingleTileBwdLPTSchedulerILb1ELi128ELb0EEEEEEEEEvNT_6ParamsE$_ZZN4cuteplIJiEJNS_1CILi0EEEiEEEDaRKNS_15ArithmeticTupleIJDpT_EEERKNS3_IJDpT0_EEEENKUlDpRKT_E_clIJiiEEEDaSH_,($_ZN7cutlass13device_kernelIN5flash19enable_sm80_to_sm89INS1_16FlashAttnBwdSm80INS1_25CollectiveMainloopBwdSm80ILi2ELi2EN4cute5tupleIJNS5_1CILi64EEENS7_ILi128EEES8_EEENS_10bfloat16_tEfNS_4arch4Sm80ELb1ELb0ELb1ELb1ELb0ELb0ELb0ELb0ELi2ELi2ELi4ELi2ELb1EEENS1_24CollectiveEpilogueBwdGQAISA_fSD_Li256ELb1ELb0EEENS1_25SingleTileBwdLPTSchedulerILb1ELi128ELb0EEEEEEEEEvNT_6ParamsE$_ZZN4cuteplIJiiEJNS_1CILi0EEES2_EEEDaRKNS_15ArithmeticTupleIJDpT_EEERKNS3_IJDpT0_EEEENKUlDpRKT_E_clIJiiEEEDaSH_ - $_ZN7cutlass13device_kernelIN5flash19enable_sm80_to_sm89INS1_16FlashAttnBwdSm80INS1_25CollectiveMainloopBwdSm80ILi2ELi2EN4cute5tupleIJNS5_1CILi64EEENS7_ILi128EEES8_EEENS_10bfloat16_tEfNS_4arch4Sm80ELb1ELb0ELb1ELb1ELb0ELb0ELb0ELb0ELi2ELi2ELi4ELi2ELb1EEENS1_24CollectiveEpilogueBwdGQAISA_fSD_Li256ELb1ELb0EEENS1_25SingleTileBwdLPTSchedulerILb1ELi128ELb0EEEEEEEEEvNT_6ParamsE$_ZZN4cuteplIJiEJNS_1CILi0EEEiEEEDaRKNS_15ArithmeticTupleIJDpT_EEERKNS3_IJDpT0_EEEENKUlDpRKT_E_clIJiiEEEDaSH_)
$_ZN7cutlass13device_kernelIN5flash19enable_sm80_to_sm89INS1_16FlashAttnBwdSm80INS1_25CollectiveMainloopBwdSm80ILi2ELi2EN4cute5tupleIJNS5_1CILi64EEENS7_ILi128EEES8_EEENS_10bfloat16_tEfNS_4arch4Sm80ELb1ELb0ELb1ELb1ELb0ELb0ELb0ELb0ELi2ELi2ELi4ELi2ELb1EEENS1_24CollectiveEpilogueBwdGQAISA_fSD_Li256ELb1ELb0EEENS1_25SingleTileBwdLPTSchedulerILb1ELi128ELb0EEEEEEEEEvNT_6ParamsE$_ZZN4cuteplIJiEJNS_1CILi0EEEiEEEDaRKNS_15ArithmeticTupleIJDpT_EEERKNS3_IJDpT0_EEEENKUlDpRKT_E_clIJiiEEEDaSH_:
[----:B------:R-:W-:Y:S02]  /*9f90*/  IADD3 R7, R1, 0x19c, RZ ;  /* 0x0000019c01077810 */ /* 0x000fe40007ffe0ff */
[----:B------:R-:W-:Y:S02]  /*9fa0*/  MOV R8, 0x9fd0 ;  /* 0x00009fd000087802 */ /* 0x000fe40000000f00 */
[----:B------:R-:W-:Y:S02]  /*9fb0*/  IADD3 R7, R7, c[0x0][0x20], RZ ;  /* 0x0000080007077a10 */ /* 0x000fe40007ffe0ff */
[----:B------:R-:W-:Y:S05]  /*9fc0*/  CALL.REL.NOINC `($_ZN7cutlass13device_kernelIN5flash19enable_sm80_to_sm89INS1_16FlashAttnBwdSm80INS1_25CollectiveMainloopBwdSm80ILi2ELi2EN4cute5tupleIJNS5_1CILi64EEENS7_ILi128EEES8_EEENS_10bfloat16_tEfNS_4arch4Sm80ELb1ELb0ELb1ELb1ELb0ELb0ELb0ELb0ELi2ELi2ELi4ELi2ELb1EEENS1_24CollectiveEpilogueBwdGQAISA_fSD_Li256ELb1ELb0EEENS1_25SingleTileBwdLPTSchedulerILb1ELi128ELb0EEEEEEEEEvNT_6ParamsE$_ZN4cute5tupleIJiiEEC2ERKiS3_) ;  /* 0xffffdad000007944 */ /* 0x000fea0003c3ffff */
[----:B-1----:R1:W5:Y:S04]  /*9fd0*/  LDL R16, [R1+0x1a0] ;  /* 0x0001a00001107983 */ /* 0x0023680000100800 */
[----:B------:R1:W5:Y:S01]  /*9fe0*/  LDL R6, [R1+0x19c] ;  /* 0x00019c0001067983 */ /* 0x0003620000100800 */
[----:B------:R-:W-:Y:S02]  /*9ff0*/  MOV R8, R18 ;  /* 0x0000001200087202 */ /* 0x000fe40000000f00 */
[----:B------:R-:W-:-:S04]  /*a000*/  MOV R9, 0x0 ;  /* 0x0000000000097802 */ /* 0x000fc80000000f00 */
[----:B------:R-:W-:Y:S05]  /*a010*/  RET.REL.NODEC R8 `(_ZN7cutlass13device_kernelIN5flash19enable_sm80_to_sm89INS1_16FlashAttnBwdSm80INS1_25CollectiveMainloopBwdSm80ILi2ELi2EN4cute5tupleIJNS5_1CILi64EEENS7_ILi128EEES8_EEENS_10bfloat16_tEfNS_4arch4Sm80ELb1ELb0ELb1ELb1ELb0ELb0ELb0ELb0ELi2ELi2ELi4ELi2ELb1EEENS1_24CollectiveEpilogueBwdGQAISA_fSD_Li256ELb1ELb0EEENS1_25SingleTileBwdLPTSchedulerILb1ELi128ELb0EEEEEEEEEvNT_6ParamsE) ;  /* 0xffff5fe008007950 */ /* 0x000fea0003c3ffff */
        .type           $_ZN7cutlass13device_kernelIN5flash19enable_sm80_to_sm89INS1_16FlashAttnBwdSm80INS1_25CollectiveMainloopBwdSm80ILi2ELi2EN4cute5tupleIJNS5_1CILi64EEENS7_ILi128EEES8_EEENS_10bfloat16_tEfNS_4arch4Sm80ELb1ELb0ELb1ELb1ELb0ELb0ELb0ELb0ELi2ELi2ELi4ELi2ELb1EEENS1_24CollectiveEpilogueBwdGQAISA_fSD_Li256ELb1ELb0EEENS1_25SingleTileBwdLPTSchedulerILb1ELi128ELb0EEEEEEEEEvNT_6ParamsE$_ZZN4cuteplIJiiEJNS_1CILi0EEES2_EEEDaRKNS_15ArithmeticTupleIJDpT_EEERKNS3_IJDpT0_EEEENKUlDpRKT_E_clIJiiEEEDaSH_,@function
        .size           $_ZN7cutlass13device_kernelIN5flash19enable_sm80_to_sm89INS1_16FlashAttnBwdSm80INS1_25CollectiveMainloopBwdSm80ILi2ELi2EN4cute5tupleIJNS5_1CILi64EEENS7_ILi128EEES8_EEENS_10bfloat16_tEfNS_4arch4Sm80ELb1ELb0ELb1ELb1ELb0ELb0ELb0ELb0ELi2ELi2ELi4ELi2ELb1EEENS1_24CollectiveEpilogueBwdGQAISA_fSD_Li256ELb1ELb0EEENS1_25SingleTileBwdLPTSchedulerILb1ELi128ELb0EEEEEEEEEvNT_6ParamsE$_ZZN4cuteplIJiiEJNS_1CILi0EEES2_EEEDaRKNS_15ArithmeticTupleIJDpT_EEERKNS3_IJDpT0_EEEENKUlDpRKT_E_clIJiiEEEDaSH_,($_ZN7cutlass13device_kernelIN5flash19enable_sm80_to_sm89INS1_16FlashAttnBwdSm80INS1_25CollectiveMainloopBwdSm80ILi2ELi2EN4cute5tupleIJNS5_1CILi64EEENS7_ILi128EEES8_EEENS_10bfloat16_tEfNS_4arch4Sm80ELb1ELb0ELb1ELb1ELb0ELb0ELb0ELb0ELi2ELi2ELi4ELi2ELb1EEENS1_24CollectiveEpilogueBwdGQAISA_fSD_Li256ELb1ELb0EEENS1_25SingleTileBwdLPTSchedulerILb1ELi128ELb0EEEEEEEEEvNT_6ParamsE$_ZZN5flash25CollectiveMainloopBwdSm80ILi2ELi2EN4cute5tupleIJNS1_1CILi64EEENS3_ILi128EEES4_EEEN7cutlass10bfloat16_tEfNS7_4arch4Sm80ELb1ELb0ELb1ELb1ELb0ELb0ELb0ELb0ELi2ELi2ELi4ELi2ELb1EE3mmaINS_16FlashAttnBwdSm80ISB_NS_24CollectiveEpilogueBwdGQAIS6_fSA_Li256ELb1ELb0EEENS_25SingleTileBwdLPTSchedulerILb1ELi128ELb0EEEE13SharedStorageENS1_6TensorINS1_11ArrayEngineIfLm32EEENS1_6LayoutINS2_IJNS2_IJNS3_ILi2EEESO_EEESO_NS3_ILi4EEEEEENS2_IJNS2_IJNS3_ILi1EEESO_EEESQ_NS3_ILi8EEEEEEEEEEEEbRKNSB_6ParamsERT0_S12_iNS2_IJiiiEEERT_ENKUliiE0_clEii - $_ZN7cutlass13device_kernelIN5flash19enable_sm80_to_sm89INS1_16FlashAttnBwdSm80INS1_25CollectiveMainloopBwdSm80ILi2ELi2EN4cute5tupleIJNS5_1CILi64EEENS7_ILi128EEES8_EEENS_10bfloat16_tEfNS_4arch4Sm80ELb1ELb0ELb1ELb1ELb0ELb0ELb0ELb0ELi2ELi2ELi4ELi2ELb1EEENS1_24CollectiveEpilogueBwdGQAISA_fSD_Li256ELb1ELb0EEENS1_25SingleTileBwdLPTSchedulerILb1ELi128ELb0EEEEEEEEEvNT_6ParamsE$_ZZN4cuteplIJiiEJNS_1CILi0EEES2_EEEDaRKNS_15ArithmeticTupleIJDpT_EEERKNS3_IJDpT0_EEEENKUlDpRKT_E_clIJiiEEEDaSH_)
$_ZN7cutlass13device_kernelIN5flash19enable_sm80_to_sm89INS1_16FlashAttnBwdSm80INS1_25CollectiveMainloopBwdSm80ILi2ELi2EN4cute5tupleIJNS5_1CILi64EEENS7_ILi128EEES8_EEENS_10bfloat16_tEfNS_4arch4Sm80ELb1ELb0ELb1ELb1ELb0ELb0ELb0ELb0ELi2ELi2ELi4ELi2ELb1EEENS1_24CollectiveEpilogueBwdGQAISA_fSD_Li256ELb1ELb0EEENS1_25SingleTileBwdLPTSchedulerILb1ELi128ELb0EEEEEEEEEvNT_6ParamsE$_ZZN4cuteplIJiiEJNS_1CILi0EEES2_EEEDaRKNS_15ArithmeticTupleIJDpT_EEERKNS3_IJDpT0_EEEENKUlDpRKT_E_clIJiiEEEDaSH_:
[----:B------:R-:W-:Y:S01]  /*a020*/  IADD3 R7, R1, 0x188, RZ ;  /* 0x0000018801077810 */ /* 0x000fe20007ffe0ff */
[----:B------:R-:W-:Y:S01]  /*a030*/  IMAD.MOV.U32 R6, RZ, RZ, R4 ;  /* 0x000000ffff067224 */ /* 0x000fe200078e0004 */
[----:B------:R-:W-:Y:S02]  /*a040*/  MOV R8, 0xa070 ;  /* 0x0000a07000087802 */ /* 0x000fe40000000f00 */
[----:B------:R-:W-:Y:S02]  /*a050*/  IADD3 R7, R7, c[0x0][0x20], RZ ;  /* 0x0000080007077a10 */ /* 0x000fe40007ffe0ff */
[----:B------:R-:W-:Y:S05]  /*a060*/  CALL.REL.NOINC `($_ZN7cutlass13device_kernelIN5flash19enable_sm80_to_sm89INS1_16FlashAttnBwdSm80INS1_25CollectiveMainloopBwdSm80ILi2ELi2EN4cute5tupleIJNS5_1CILi64EEENS7_ILi128EEES8_EEENS_10bfloat16_tEfNS_4arch4Sm80ELb1ELb0ELb1ELb1ELb0ELb0ELb0ELb0ELi2ELi2ELi4ELi2ELb1EEENS1_24CollectiveEpilogueBwdGQAISA_fSD_Li256ELb1ELb0EEENS1_25SingleTileBwdLPTSchedulerILb1ELi128ELb0EEEEEEEEEvNT_6ParamsE$_ZN4cute5tupleIJiiEEC2ERKiS3_) ;  /* 0xffffda3000007944 */ /* 0x000fea0003c3ffff */
[----:B------:R2:W5:Y:S01]  /*a070*/  LDL R21, [R1+0x188] ;  /* 0x0001880001157983 */ /* 0x0005620000100800 */
[----:B-1----:R-:W-:Y:S02]  /*a080*/  MOV R6, R18 ;  /* 0x0000001200067202 */ /* 0x002fe40000000f00 */
[----:B------:R-:W-:-:S04]  /*a090*/  MOV R7, 0x0 ;  /* 0x0000000000077802 */ /* 0x000fc80000000f00 */
[----:B------:R-:W-:Y:S05]  /*a0a0*/  RET.REL.NODEC R6 `(_ZN7cutlass13device_kernelIN5flash19enable_sm80_to_sm89INS1_16FlashAttnBwdSm80INS1_25CollectiveMainloopBwdSm80ILi2ELi2EN4cute5tupleIJNS5_1CILi64EEENS7_ILi128EEES8_EEENS_10bfloat16_tEfNS_4arch4Sm80ELb1ELb0ELb1ELb1ELb0ELb0ELb0ELb0ELi2ELi2ELi4ELi2ELb1EEENS1_24CollectiveEpilogueBwdGQAISA_fSD_Li256ELb1ELb0EEENS1_25SingleTileBwdLPTSchedulerILb1ELi128ELb0EEEEEEEEEvNT_6ParamsE) ;  /* 0xffff5f5006007950 */ /* 0x000fea0003c3ffff */
        .type           $_ZN7cutlass13device_kernelIN5flash19enable_sm80_to_sm89INS1_16FlashAttnBwdSm80INS1_25CollectiveMainloopBwdSm80ILi2ELi2EN4cute5tupleIJNS5_1CILi64EEENS7_ILi128EEES8_EEENS_10bfloat16_tEfNS_4arch4Sm80ELb1ELb0ELb1ELb1ELb0ELb0ELb0ELb0ELi2ELi2ELi4ELi2ELb1EEENS1_24CollectiveEpilogueBwdGQAISA_fSD_Li256ELb1ELb0EEENS1_25SingleTileBwdLPTSchedulerILb1ELi128ELb0EEEEEEEEEvNT_6ParamsE$_ZZN5flash25CollectiveMainloopBwdSm80ILi2ELi2EN4cute5tupleIJNS1_1CILi64EEENS3_ILi128EEES4_EEEN7cutlass10bfloat16_tEfNS7_4arch4Sm80ELb1ELb0ELb1ELb1ELb0ELb0ELb0ELb0ELi2ELi2ELi4ELi2ELb1EE3mmaINS_16FlashAttnBwdSm80ISB_NS_24CollectiveEpilogueBwdGQAIS6_fSA_Li256ELb1ELb0EEENS_25SingleTileBwdLPTSchedulerILb1ELi128ELb0EEEE13SharedStorageENS1_6TensorINS1_11ArrayEngineIfLm32EEENS1_6LayoutINS2_IJNS2_IJNS3_ILi2EEESO_EEESO_NS3_ILi4EEEEEENS2_IJNS2_IJNS3_ILi1EEESO_EEESQ_NS3_ILi8EEEEEEEEEEEEbRKNSB_6ParamsERT0_S12_iNS2_IJiiiEEERT_ENKUliiE0_clEii,@function
        .size           $_ZN7cutlass13device_kernelIN5flash19enable_sm80_to_sm89INS1_16FlashAttnBwdSm80INS1_25CollectiveMainloopBwdSm80ILi2ELi2EN4cute5tupleIJNS5_1CILi64EEENS7_ILi128EEES8_EEENS_10bfloat16_tEfNS_4arch4Sm80ELb1ELb0ELb1ELb1ELb0ELb0ELb0ELb0ELi2ELi2ELi4ELi2ELb1EEENS1_24CollectiveEpilogueBwdGQAISA_fSD_Li256ELb1ELb0EEENS1_25SingleTileBwdLPTSchedulerILb1ELi128ELb0EEEEEEEEEvNT_6ParamsE$_ZZN5flash25CollectiveMainloopBwdSm80ILi2ELi2EN4cute5tupleIJNS1_1CILi64EEENS3_ILi128EEES4_EEEN7cutlass10bfloat16_tEfNS7_4arch4Sm80ELb1ELb0ELb1ELb1ELb0ELb0ELb0ELb0ELi2ELi2ELi4ELi2ELb1EE3mmaINS_16FlashAttnBwdSm80ISB_NS_24CollectiveEpilogueBwdGQAIS6_fSA_Li256ELb1ELb0EEENS_25SingleTileBwdLPTSchedulerILb1ELi128ELb0EEEE13SharedStorageENS1_6TensorINS1_11ArrayEngineIfLm32EEENS1_6LayoutINS2_IJNS2_IJNS3_ILi2EEESO_EEESO_NS3_ILi4EEEEEENS2_IJNS2_IJNS3_ILi1EEESO_EEESQ_NS3_ILi8EEEEEEEEEEEEbRKNSB_6ParamsERT0_S12_iNS2_IJiiiEEERT_ENKUliiE0_clEii,($_ZN7cutlass13device_kernelIN5flash19enable_sm80_to_sm89INS1_16FlashAttnBwdSm80INS1_25CollectiveMainloopBwdSm80ILi2ELi2EN4cute5tupleIJNS5_1CILi64EEENS7_ILi128EEES8_EEENS_10bfloat16_tEfNS_4arch4Sm80ELb1ELb0ELb1ELb1ELb0ELb0ELb0ELb0ELi2ELi2ELi4ELi2ELb1EEENS1_24CollectiveEpilogueBwdGQAISA_fSD_Li256ELb1ELb0EEENS1_25SingleTileBwdLPTSchedulerILb1ELi128ELb0EEEEEEEEEvNT_6ParamsE$_ZZN5flash25CollectiveMainloopBwdSm80ILi2ELi2EN4cute5tupleIJNS1_1CILi64EEENS3_ILi128EEES4_EEEN7cutlass10bfloat16_tEfNS7_4arch4Sm80ELb1ELb0ELb1ELb1ELb0ELb0ELb0ELb0ELi2ELi2ELi4ELi2ELb1EE3mmaINS_16FlashAttnBwdSm80ISB_NS_24CollectiveEpilogueBwdGQAIS6_fSA_Li256ELb1ELb0EEENS_25SingleTileBwdLPTSchedulerILb1ELi128ELb0EEEE13SharedStorageENS1_6TensorINS1_11ArrayEngineIfLm32EEENS1_6LayoutINS2_IJNS2_IJNS3_ILi2EEESO_EEESO_NS3_ILi4EEEEEENS2_IJNS2_IJNS3_ILi1EEESO_EEESQ_NS3_ILi8EEEEEEEEEEEEbRKNSB_6ParamsERT0_S12_iNS2_IJiiiEEERT_ENKUliiE_clEii - $_ZN7cutlass13device_kernelIN5flash19enable_sm80_to_sm89INS1_16FlashAttnBwdSm80INS1_25CollectiveMainloopBwdSm80ILi2ELi2EN4cute5tupleIJNS5_1CILi64EEENS7_ILi128EEES8_EEENS_10bfloat16_tEfNS_4arch4Sm80ELb1ELb0ELb1ELb1ELb0ELb0ELb0ELb0ELi2ELi2ELi4ELi2ELb1EEENS1_24CollectiveEpilogueBwdGQAISA_fSD_Li256ELb1ELb0EEENS1_25SingleTileBwdLPTSchedulerILb1ELi128ELb0EEEEEEEEEvNT_6ParamsE$_ZZN5flash25CollectiveMainloopBwdSm80ILi2ELi2EN4cute5tupleIJNS1_1CILi64EEENS3_ILi128EEES4_EEEN7cutlass10bfloat16_tEfNS7_4arch4Sm80ELb1ELb0ELb1ELb1ELb0ELb0ELb0ELb0ELi2ELi2ELi4ELi2ELb1EE3mmaINS_16FlashAttnBwdSm80ISB_NS_24CollectiveEpilogueBwdGQAIS6_fSA_Li256ELb1ELb0EEENS_25SingleTileBwdLPTSchedulerILb1ELi128ELb0EEEE13SharedStorageENS1_6TensorINS1_11ArrayEngineIfLm32EEENS1_6LayoutINS2_IJNS2_IJNS3_ILi2EEESO_EEESO_NS3_ILi4EEEEEENS2_IJNS2_IJNS3_ILi1EEESO_EEESQ_NS3_ILi8EEEEEEEEEEEEbRKNSB_6ParamsERT0_S12_iNS2_IJiiiEEERT_ENKUliiE0_clEii)
$_ZN7cutlass13device_kernelIN5flash19enable_sm80_to_sm89INS1_16FlashAttnBwdSm80INS1_25CollectiveMainloopBwdSm80ILi2ELi2EN4cute5tupleIJNS5_1CILi64EEENS7_ILi128EEES8_EEENS_10bfloat16_tEfNS_4arch4Sm80ELb1ELb0ELb1ELb1ELb0ELb0ELb0ELb0ELi2ELi2ELi4ELi2ELb1EEENS1_24CollectiveEpilogueBwdGQAISA_fSD_Li256ELb1ELb0EEENS1_25SingleTileBwdLPTSchedulerILb1ELi128ELb0EEEEEEEEEvNT_6ParamsE$_ZZN5flash25CollectiveMainloopBwdSm80ILi2ELi2EN4cute5tupleIJNS1_1CILi64EEENS3_ILi128EEES4_EEEN7cutlass10bfloat16_tEfNS7_4arch4Sm80ELb1ELb0ELb1ELb1ELb0ELb0ELb0ELb0ELi2ELi2ELi4ELi2ELb1EE3mmaINS_16FlashAttnBwdSm80ISB_NS_24CollectiveEpilogueBwdGQAIS6_fSA_Li256ELb1ELb0EEENS_25SingleTileBwdLPTSchedulerILb1ELi128ELb0EEEE13SharedStorageENS1_6TensorINS1_11ArrayEngineIfLm32EEENS1_6LayoutINS2_IJNS2_IJNS3_ILi2EEESO_EEESO_NS3_ILi4EEEEEENS2_IJNS2_IJNS3_ILi1EEESO_EEESQ_NS3_ILi8EEEEEEEEEEEEbRKNSB_6ParamsERT0_S12_iNS2_IJiiiEEERT_ENKUliiE0_clEii:
        /* <DEDUP_REMOVED lines=10> */
[----:B-1---5:R-:W-:Y:S05]  /*a150*/  CALL.REL.NOINC `($_ZN7cutlass13device_kernelIN5flash19enable_sm80_to_sm89INS1_16FlashAttnBwdSm80INS1_25CollectiveMainloopBwdSm80ILi2ELi2EN4cute5tupleIJNS5_1CILi64EEENS7_ILi128EEES8_EEENS_10bfloat16_tEfNS_4arch4Sm80ELb1ELb0ELb1ELb1ELb0ELb0ELb0ELb0ELi2ELi2ELi4ELi2ELb1EEENS1_24CollectiveEpilogueBwdGQAISA_fSD_Li256ELb1ELb0EEENS1_25SingleTileBwdLPTSchedulerILb1ELi128ELb0EEEEEEEEEvNT_6ParamsE$_ZN4cute3eso3ESOILb1ELb0EJNS_10UnderscoreES2_S2_iEEC2ERKS2_S5_S5_RKi) ;  /* 0xffffcdb000007944 */ /* 0x022fea0003c3ffff */
[----:B-1----:R-:W2:Y:S01]  /*a160*/  LDL R7, [R1+0x168] ;  /* 0x0001680001077983 */ /* 0x002ea20000100800 */
[----:B------:R-:W-:Y:S02]  /*a170*/  MOV R8, 0xa1a0 ;  /* 0x0000a1a000087802 */ /* 0x000fe40000000f00 */
[----:B--2---:R-:W-:Y:S02]  /*a180*/  SHF.L.U32 R7, R7, 0xc, RZ ;  /* 0x0000000c07077819 */ /* 0x004fe400000006ff */
[----:B------:R-:W-:Y:S05]  /*a190*/  CALL.REL.NOINC `($_ZN7cutlass13device_kernelIN5flash19enable_sm80_to_sm89INS1_16FlashAttnBwdSm80INS1_25CollectiveMainloopBwdSm80ILi2ELi2EN4cute5tupleIJNS5_1CILi64EEENS7_ILi128EEES8_EEENS_10bfloat16_tEfNS_4arch4Sm80ELb1ELb0ELb1ELb1ELb0ELb0ELb0ELb0ELi2ELi2ELi4ELi2ELb1EEENS1_24CollectiveEpilogueBwdGQAISA_fSD_Li256ELb1ELb0EEENS1_25SingleTileBwdLPTSchedulerILb1ELi128ELb0EEEEEEEEEvNT_6ParamsE$_ZN4cute3eso3ESOILb1ELb0EJNS_6LayoutINS_5tupleIJNS3_IJNS_1CILi8EEENS4_ILi1EEEEEENS4_ILi2EEES6_EEENS3_IJNS3_IJS6_NS4_ILi0EEEEEENS4_ILi2048EEESA_EEEEEiEEC2ERKSE_RKi) ;  /* 0xffffd56000007944 */ /* 0x000fea0003c3ffff */
[----:B------:R-:W2:Y:S04]  /*a1a0*/  LD.E.64 R10, [R10.64] ;  /* 0x000000040a0a7980 */ /* 0x000ea8000c101b00 */
[----:B------:R-:W2:Y:S01]  /*a1b0*/  LDL R8, [R1+0x168] ;  /* 0x0001680001087983 */ /* 0x000ea20000100800 */
[----:B------:R-:W-:Y:S01]  /*a1c0*/  MOV R16, 0xa1f0 ;  /* 0x0000a1f000107802 */ /* 0x000fe20000000f00 */
[----:B--2---:R-:W-:-:S04]  /*a1d0*/  IMAD.WIDE R8, R8, 0x2, R10 ;  /* 0x0000000208087825 */ /* 0x004fc800078e020a */
[----:B-1----:R-:W-:Y:S05]  /*a1e0*/  CALL.REL.NOINC `($_ZN7cutlass13device_kernelIN5flash19enable_sm80_to_sm89INS1_16FlashAttnBwdSm80INS1_25CollectiveMainloopBwdSm80ILi2ELi2EN4cute5tupleIJNS5_1CILi64EEENS7_ILi128EEES8_EEENS_10bfloat16_tEfNS_4arch4Sm80ELb1ELb0ELb1ELb1ELb0ELb0ELb0ELb0ELi2ELi2ELi4ELi2ELb1EEENS1_24CollectiveEpilogueBwdGQAISA_fSD_Li256ELb1ELb0EEENS1_25SingleTileBwdLPTSchedulerILb1ELi128ELb0EEEEEEEEEvNT_6ParamsE$_ZN4cute8smem_ptrIPN7cutlass10bfloat16_tEECI1NS_12iter_adaptorIS3_S4_EEES3_) ;  /* 0xffffd9d000007944 */ /* 0x002fea0003c3ffff */
[----:B------:R1:W5:Y:S01]  /*a1f0*/  LDL.64 R6, [R1+0x168] ;  /* 0x0001680001067983 */ /* 0x0003620000100a00 */
[----:B------:R-:W-:-:S03]  /*a200*/  MOV R10, 0xa220 ;  /* 0x0000a220000a7802 */ /* 0x000fc60000000f00 */
[----:B-1---5:R-:W-:Y:S05]  /*a210*/  CALL.REL.NOINC `($_ZN7cutlass13device_kernelIN5flash19enable_sm80_to_sm89INS1_16FlashAttnBwdSm80INS1_25CollectiveMainloopBwdSm80ILi2ELi2EN4cute5tupleIJNS5_1CILi64EEENS7_ILi128EEES8_EEENS_10bfloat16_tEfNS_4arch4Sm80ELb1ELb0ELb1ELb1ELb0ELb0ELb0ELb0ELi2ELi2ELi4ELi2ELb1EEENS1_24CollectiveEpilogueBwdGQAISA_fSD_Li256ELb1ELb0EEENS1_25SingleTileBwdLPTSchedulerILb1ELi128ELb0EEEEEEEEEvNT_6ParamsE$_ZN4cute3eso3ESOILb1ELb0EJNS_6LayoutINS_5tupleIJNS3_IJNS_1CILi8EEENS4_ILi1EEEEEENS4_ILi2EEES6_EEENS3_IJNS3_IJS6_NS4_ILi0EEEEEENS4_ILi2048EEESA_EEEEENS_10ViewEngineINS_8smem_ptrIPN7cutlass10bfloat16_tEEEEEEEC2ERKSE_RKSL_) ;  /* 0xffffd4a000007944 */ /* 0x022fea0003c3ffff */
[----:B------:R2:W5:Y:S04]  /*a220*/  LDL.64 R22, [R1+0x168] ;  /* 0x0001680001167983 */ /* 0x0005680000100a00 */
[----:B------:R2:W5:Y:S01]  /*a230*/  LDL.64 R104, [R14+0x8] ;  /* 0x000008000e687983 */ /* 0x0005620000100a00 */
[----:B-1----:R-:W-:-:S02]  /*a240*/  MOV R7, R17 ;  /* 0x0000001100077202 */ /* 0x002fc40000000f00 */
[----:B------:R-:W-:Y:S02]  /*a250*/  MOV R8, 0xa270 ;  /* 0x0000a27000087802 */ /* 0x000fe40000000f00 */
[----:B--2--5:R-:W-:Y:S05]  /*a260*/  CALL.REL.NOINC `($_ZN7cutlass13device_kernelIN5flash19enable_sm80_to_sm89INS1_16FlashAttnBwdSm80INS1_25CollectiveMainloopBwdSm80ILi2ELi2EN4cute5tupleIJNS5_1CILi64EEENS7_ILi128EEES8_EEENS_10bfloat16_tEfNS_4arch4Sm80ELb1ELb0ELb1ELb1ELb0ELb0ELb0ELb0ELi2ELi2ELi4ELi2ELb1EEENS1_24CollectiveEpilogueBwdGQAISA_fSD_Li256ELb1ELb0EEENS1_25SingleTileBwdLPTSchedulerILb1ELi128ELb0EEEEEEEEEvNT_6ParamsE$_ZN4cute3eso3ESOILb1ELb0EJNS_10UnderscoreES2_S2_iEEC2ERKS2_S5_S5_RKi) ;  /* 0xffffcca000007944 */ /* 0x024fea0003c3ffff */
[----:B------:R-:W2:Y:S04]  /*a270*/  LDL R15, [R1+0x168] ;  /* 0x00016800010f7983 */ /* 0x000ea80000100800 */
[----:B-1----:R1:W5:Y:S01]  /*a280*/  LD.E.64 R6, [R104.64+0x8] ;  /* 0x0000080468067980 */ /* 0x002362000c101b00 */
[----:B------:R-:W-:Y:S02]  /*a290*/  MOV R8, 0xa2c0 ;  /* 0x0000a2c000087802 */ /* 0x000fe40000000f00 */
[----:B--2---:R-:W-:Y:S02]  /*a2a0*/  SHF.R.S32.HI R11, RZ, 0x1f, R15 ;  /* 0x0000001fff0b7819 */ /* 0x004fe4000001140f */
[----:B-1---5:R-:W-:Y:S05]  /*a2b0*/  CALL.REL.NOINC `($_ZN7cutlass13device_kernelIN5flash19enable_sm80_to_sm89INS1_16FlashAttnBwdSm80INS1_25CollectiveMainloopBwdSm80ILi2ELi2EN4cute5tupleIJNS5_1CILi64EEENS7_ILi128EEES8_EEENS_10bfloat16_tEfNS_4arch4Sm80ELb1ELb0ELb1ELb1ELb0ELb0ELb0ELb0ELi2ELi2ELi4ELi2ELb1EEENS1_24CollectiveEpilogueBwdGQAISA_fSD_Li256ELb1ELb0EEENS1_25SingleTileBwdLPTSchedulerILb1ELi128ELb0EEEEEEEEEvNT_6ParamsE$_ZZN4cute5sliceINS_5tupleIJNS_10UnderscoreES2_S2_iEEENS1_IJNS1_IJNS_1CILi1EEENS4_ILi0EEEEEElS6_lEEEEEDaRKT_RKT0_ENKUlRKT_RKT0_E_clIS2_lEEDaSH_SK_) ;  /* 0xffffde7000007944 */ /* 0x022fea0003c3ffff */
[----:B-----5:R-:W-:Y:S02]  /*a2c0*/  MOV R9, R7 ;  /* 0x0000000700097202 */ /* 0x020fe40000000f00 */
[----:B------:R-:W-:Y:S02]  /*a2d0*/  MOV R8, 0xa2f0 ;  /* 0x0000a2f000087802 */ /* 0x000fe40000000f00 */
[----:B-1----:R-:W-:Y:S05]  /*a2e0*/  CALL.REL.NOINC `($_ZN7cutlass13device_kernelIN5flash19enable_sm80_to_sm89INS1_16FlashAttnBwdSm80INS1_25CollectiveMainloopBwdSm80ILi2ELi2EN4cute5tupleIJNS5_1CILi64EEENS7_ILi128EEES8_EEENS_10bfloat16_tEfNS_4arch4Sm80ELb1ELb0ELb1ELb1ELb0ELb0ELb0ELb0ELi2ELi2ELi4ELi2ELb1EEENS1_24CollectiveEpilogueBwdGQAISA_fSD_Li256ELb1ELb0EEENS1_25SingleTileBwdLPTSchedulerILb1ELi128ELb0EEEEEEEEEvNT_6ParamsE$_ZZN4cute12filter_tupleINS_5tupleIJNS_10UnderscoreES2_S2_iEEENS1_IJNS1_IJNS_1CILi1EEENS4_ILi0EEEEEElS6_lEEEZNS_5sliceIS3_S8_EEDaRKT_RKT0_EUlRKT_RKT0_E_EEDaSC_SF_OT1_ENKUlDpSI_E_clIJNS1_IJS7_EEENS1_IJlEEENS1_IJS6_EEENS1_IJEEEEEEDaSP_) ;  /* 0xffffd9d000007944 */ /* 0x002fea0003c3ffff */
[----:B-----5:R-:W-:Y:S02]  /*a2f0*/  MOV R9, R7 ;  /* 0x0000000700097202 */ /* 0x020fe40000000f00 */
[----:B------:R-:W-:-:S02]  /*a300*/  MOV R8, 0xa320 ;  /* 0x0000a32000087802 */ /* 0x000fc40000000f00 */
[----:B-1----:R-:W-:Y:S05]  /*a310*/  CALL.REL.NOINC `($_ZN7cutlass13device_kernelIN5flash19enable_sm80_to_sm89INS1_16FlashAttnBwdSm80INS1_25CollectiveMainloopBwdSm80ILi2ELi2EN4cute5tupleIJNS5_1CILi64EEENS7_ILi128EEES8_EEENS_10bfloat16_tEfNS_4arch4Sm80ELb1ELb0ELb1ELb1ELb0ELb0ELb0ELb0ELi2ELi2ELi4ELi2ELb1EEENS1_24CollectiveEpilogueBwdGQAISA_fSD_Li256ELb1ELb0EEENS1_25SingleTileBwdLPTSchedulerILb1ELi128ELb0EEEEEEEEEvNT_6ParamsE$_ZN4cute5tupleIJNS0_IJNS0_IJNS_1CILi8EEENS1_ILi1EEEEEENS1_ILi2EEES3_EEENS0_IJNS0_IJS3_NS1_ILi0EEEEEElS7_EEEEEC2ERKS6_RKS9_) ;  /* 0xffffd42000007944 */ /* 0x002fea0003c3ffff */
        /* <DEDUP_REMOVED lines=8> */
[----:B-1---5:R-:W-:Y:S05]  /*a3a0*/  CALL.REL.NOINC `($_ZN7cutlass13device_kernelIN5flash19enable_sm80_to_sm89INS1_16FlashAttnBwdSm80INS1_25CollectiveMainloopBwdSm80ILi2ELi2EN4cute5tupleIJNS5_1CILi64EEENS7_ILi128EEES8_EEENS_10bfloat16_tEfNS_4arch4Sm80ELb1ELb0ELb1ELb1ELb0ELb0ELb0ELb0ELi2ELi2ELi4ELi2ELb1EEENS1_24CollectiveEpilogueBwdGQAISA_fSD_Li256ELb1ELb0EEENS1_25SingleTileBwdLPTSchedulerILb1ELi128ELb0EEEEEEEEEvNT_6ParamsE$_ZN4cute3eso3ESOILb0ELb0EJNS_6LayoutINS_5tupleIJNS3_IJNS_1CILi8EEENS4_ILi1EEEEEENS4_ILi2EEES6_EEENS3_IJNS3_IJS6_NS4_ILi0EEEEEElSA_EEEEElEEC2ERKSD_RKl) ;  /* 0xffffc87000007944 */ /* 0x022fea0003c3ffff */
[----:B------:R-:W2:Y:S04]  /*a3b0*/  LD.E.64 R104, [R104.64+0x18] ;  /* 0x0000180468687980 */ /* 0x000ea8000c101b00 */
[----:B-1----:R-:W2:Y:S04]  /*a3c0*/  LDL.64 R8, [R1+0x170] ;  /* 0x0001700001087983 */ /* 0x002ea80000100a00 */
[----:B------:R1:W5:Y:S01]  /*a3d0*/  LDL.64 R6, [R1+0x168] ;  /* 0x0001680001067983 */ /* 0x0003620000100a00 */
[----:B------:R-:W-:Y:S02]  /*a3e0*/  MOV R16, 0xa420 ;  /* 0x0000a42000107802 */ /* 0x000fe40000000f00 */
[----:B--2---:R-:W-:-:S04]  /*a3f0*/  LEA R10, P0, R8, R104, 0x1 ;  /* 0x00000068080a7211 */ /* 0x004fc800078008ff */
[----:B------:R-:W-:-:S04]  /*a400*/  LEA.HI.X R15, R8, R105, R9, 0x1, P0 ;  /* 0x00000069080f7211 */ /* 0x000fc800000f0c09 */
[----:B-1---5:R-:W-:Y:S05]  /*a410*/  CALL.REL.NOINC `($_ZN7cutlass13device_kernelIN5flash19enable_sm80_to_sm89INS1_16FlashAttnBwdSm80INS1_25CollectiveMainloopBwdSm80ILi2ELi2EN4cute5tupleIJNS5_1CILi64EEENS7_ILi128EEES8_EEENS_10bfloat16_tEfNS_4arch4Sm80ELb1ELb0ELb1ELb1ELb0ELb0ELb0ELb0ELi2ELi2ELi4ELi2ELb1EEENS1_24CollectiveEpilogueBwdGQAISA_fSD_Li256ELb1ELb0EEENS1_25SingleTileBwdLPTSchedulerILb1ELi128ELb0EEEEEEEEEvNT_6ParamsE$_ZN4cute8gmem_ptrIPKN7cutlass10bfloat16_tEECI1NS_12iter_adaptorIS4_S5_EEES4_) ;  /* 0xffffd6c000007944 */ /* 0x022fea0003c3ffff */
[----:B------:R-:W2:Y:S01]  /*a420*/  LDL.64 R10, [R1+0x168] ;  /* 0x00016800010a7983 */ /* 0x000ea20000100a00 */
[----:B------:R-:W-:-:S03]  /*a430*/  MOV R9, R7 ;  /* 0x0000000700097202 */ /* 0x000fc60000000f00 */
[----:B--2---:R1:W-:Y:S02]  /*a440*/  STL.64 [R1+0x178], R10 ;  /* 0x0001780a01007387 */ /* 0x0043e40000100a00 */
[----:B-1----:R-:W-:Y:S02]  /*a450*/  MOV R10, 0xa470 ;  /* 0x0000a470000a7802 */ /* 0x002fe40000000f00 */
[----:B------:R-:W-:Y:S05]  /*a460*/  CALL.REL.NOINC `($_ZN7cutlass13device_kernelIN5flash19enable_sm80_to_sm89INS1_16FlashAttnBwdSm80INS1_25CollectiveMainloopBwdSm80ILi2ELi2EN4cute5tupleIJNS5_1CILi64EEENS7_ILi128EEES8_EEENS_10bfloat16_tEfNS_4arch4Sm80ELb1ELb0ELb1ELb1ELb0ELb0ELb0ELb0ELi2ELi2ELi4ELi2ELb1EEENS1_24CollectiveEpilogueBwdGQAISA_fSD_Li256ELb1ELb0EEENS1_25SingleTileBwdLPTSchedulerILb1ELi128ELb0EEEEEEEEEvNT_6ParamsE$_ZN4cute3eso3ESOILb0ELb0EJNS_6LayoutINS_5tupleIJNS3_IJNS_1CILi8EEENS4_ILi1EEEEEENS4_ILi2EEES6_EEENS3_IJNS3_IJS6_NS4_ILi0EEEEEElSA_EEEEENS_10ViewEngineINS_8gmem_ptrIPKN7cutlass10bfloat16_tEEEEEEEC2ERKSD_RKSL_) ;  /* 0xffffc72000007944 */ /* 0x000fea0003c3ffff */
        /* <DEDUP_REMOVED lines=10> */
[----:B-1---5:R-:W-:Y:S05]  /*a510*/  CALL.REL.NOINC `($_ZN7cutlass13device_kernelIN5flash19enable_sm80_to_sm89INS1_16FlashAttnBwdSm80INS1_25CollectiveMainloopBwdSm80ILi2ELi2EN4cute5tupleIJNS5_1CILi64EEENS7_ILi128EEES8_EEENS_10bfloat16_tEfNS_4arch4Sm80ELb1ELb0ELb1ELb1ELb0ELb0ELb0ELb0ELi2ELi2ELi4ELi2ELb1EEENS1_24CollectiveEpilogueBwdGQAISA_fSD_Li256ELb1ELb0EEENS1_25SingleTileBwdLPTSchedulerILb1ELi128ELb0EEEEEEEEEvNT_6ParamsE$_ZZN4cuteplIJiiEJNS_1CILi0EEES2_EEEDaRKNS_15ArithmeticTupleIJDpT_EEERKNS3_IJDpT0_EEEENKUlDpRKT_E_clIJiiEEEDaSH_) ;  /* 0xfffffb0000007944 */ /* 0x022fea0003c3ffff */
[----:B-----5:R-:W-:Y:S01]  /*a520*/  IMAD.IADD R21, R108, 0x1, -R21 ;  /* 0x000000016c157824 */ /* 0x020fe200078e0a15 */
[----:B------:R-:W-:Y:S02]  /*a530*/  MOV R7, RZ ;  /* 0x000000ff00077202 */ /* 0x000fe40000000f00 */
[----:B------:R-:W-:Y:S02]  /*a540*/  MOV R8, 0xa560 ;  /* 0x0000a56000087802 */ /* 0x000fe40000000f00 */
[----:B--2---:R-:W-:Y:S05]  /*a550*/  CALL.REL.NOINC `($_ZN7cutlass13device_kernelIN5flash19enable_sm80_to_sm89INS1_16FlashAttnBwdSm80INS1_25CollectiveMainloopBwdSm80ILi2ELi2EN4cute5tupleIJNS5_1CILi64EEENS7_ILi128EEES8_EEENS_10bfloat16_tEfNS_4arch4Sm80ELb1ELb0ELb1ELb1ELb0ELb0ELb0ELb0ELi2ELi2ELi4ELi2ELb1EEENS1_24CollectiveEpilogueBwdGQAISA_fSD_Li256ELb1ELb0EEENS1_25SingleTileBwdLPTSchedulerILb1ELi128ELb0EEEEEEEEEvNT_6ParamsE$_ZN4cute3eso3ESOILb1ELb0EJNS_1CILi0EEEiS3_EEC2ERKS3_RKiS6_) ;  /* 0xffffcc7000007944 */ /* 0x004fea0003c3ffff */
[----:B-1----:R-:W2:Y:S01]  /*a560*/  LDL R7, [R1+0x168] ;  /* 0x0001680001077983 */ /* 0x002ea20000100800 */
[----:B------:R-:W-:Y:S01]  /*a570*/  IMAD.MOV.U32 R6, RZ, RZ, R4 ;  /* 0x000000ffff067224 */ /* 0x000fe200078e0004 */
[----:B------:R-:W-:Y:S02]  /*a580*/  MOV R16, 0xa5b0 ;  /* 0x0000a5b000107802 */ /* 0x000fe40000000f00 */
[----:B--2---:R-:W-:Y:S02]  /*a590*/  SHF.L.U32 R7, R7, 0x5, RZ ;  /* 0x0000000507077819 */ /* 0x004fe400000006ff */
[----:B------:R-:W-:Y:S05]  /*a5a0*/  CALL.REL.NOINC `($_ZN7cutlass13device_kernelIN5flash19enable_sm80_to_sm89INS1_16FlashAttnBwdSm80INS1_25CollectiveMainloopBwdSm80ILi2ELi2EN4cute5tupleIJNS5_1CILi64EEENS7_ILi128EEES8_EEENS_10bfloat16_tEfNS_4arch4Sm80ELb1ELb0ELb1ELb1ELb0ELb0ELb0ELb0ELi2ELi2ELi4ELi2ELb1EEENS1_24CollectiveEpilogueBwdGQAISA_fSD_Li256ELb1ELb0EEENS1_25SingleTileBwdLPTSchedulerILb1ELi128ELb0EEEEEEEEEvNT_6ParamsE$_ZN4cute5tupleIJiEEC2ERKi) ;  /* 0xffffd45000007944 */ /* 0x000fea0003c3ffff */
[----:B------:R1:W5:Y:S01]  /*a5b0*/  LDL R7, [R1+0x168] ;  /* 0x0001680001077983 */ /* 0x0003620000100800 */
[----:B------:R-:W-:Y:S02]  /*a5c0*/  MOV R6, R20 ;  /* 0x0000001400067202 */ /* 0x000fe40000000f00 */
[----:B------:R-:W-:-:S02]  /*a5d0*/  MOV R16, 0xa5f0 ;  /* 0x0000a5f000107802 */ /* 0x000fc40000000f00 */
[----:B-1---5:R-:W-:Y:S05]  /*a5e0*/  CALL.REL.NOINC `($_ZN7cutlass13device_kernelIN5flash19enable_sm80_to_sm89INS1_16FlashAttnBwdSm80INS1_25CollectiveMainloopBwdSm80ILi2ELi2EN4cute5tupleIJNS5_1CILi64EEENS7_ILi128EEES8_EEENS_10bfloat16_tEfNS_4arch4Sm80ELb1ELb0ELb1ELb1ELb0ELb0ELb0ELb0ELi2ELi2ELi4ELi2ELb1EEENS1_24CollectiveEpilogueBwdGQAISA_fSD_Li256ELb1ELb0EEENS1_25SingleTileBwdLPTSchedulerILb1ELi128ELb0EEEEEEEEEvNT_6ParamsE$_ZN4cute5tupleIJiEEC2ERKi) ;  /* 0xffffd41000007944 */ /* 0x022fea0003c3ffff */
[----:B------:R1:W5:Y:S01]  /*a5f0*/  LDL R7, [R1+0x178] ;  /* 0x0001780001077983 */ /* 0x0003620000100800 */
[----:B------:R-:W-:-:S02]  /*a600*/  MOV R6, R4 ;  /* 0x0000000400067202 */ /* 0x000fc40000000f00 */
[----:B------:R-:W-:Y:S02]  /*a610*/  MOV R16, 0xa630 ;  /* 0x0000a63000107802 */ /* 0x000fe40000000f00 */
[----:B-1---5:R-:W-:Y:S05]  /*a620*/  CALL.REL.NOINC `($_ZN7cutlass13device_kernelIN5flash19enable_sm80_to_sm89INS1_16FlashAttnBwdSm80INS1_25CollectiveMainloopBwdSm80ILi2ELi2EN4cute5tupleIJNS5_1CILi64EEENS7_ILi128EEES8_EEENS_10bfloat16_tEfNS_4arch4Sm80ELb1ELb0ELb1ELb1ELb0ELb0ELb0ELb0ELi2ELi2ELi4ELi2ELb1EEENS1_24CollectiveEpilogueBwdGQAISA_fSD_Li256ELb1ELb0EEENS1_25SingleTileBwdLPTSchedulerILb1ELi128ELb0EEEEEEEEEvNT_6ParamsE$_ZN4cute5tupleIJiEEC2ERKi) ;  /* 0xffffd3d000007944 */ /* 0x022fea0003c3ffff */
[----:B------:R1:W5:Y:S01]  /*a630*/  LDL R7, [R1+0x168] ;  /* 0x0001680001077983 */ /* 0x0003620000100800 */
[----:B------:R-:W-:Y:S02]  /*a640*/  MOV R6, R4 ;  /* 0x0000000400067202 */ /* 0x000fe40000000f00 */
[----:B------:R-:W-:Y:S02]  /*a650*/  MOV R8, 0xa670 ;  /* 0x0000a67000087802 */ /* 0x000fe40000000f00 */
[----:B-1---5:R-:W-:Y:S05]  /*a660*/  CALL.REL.NOINC `($_ZN7cutlass13device_kernelIN5flash19enable_sm80_to_sm89INS1_16FlashAttnBwdSm80INS1_25CollectiveMainloopBwdSm80ILi2ELi2EN4cute5tupleIJNS5_1CILi64EEENS7_ILi128EEES8_EEENS_10bfloat16_tEfNS_4arch4Sm80ELb1ELb0ELb1ELb1ELb0ELb0ELb0ELb0ELi2ELi2ELi4ELi2ELb1EEENS1_24CollectiveEpilogueBwdGQAISA_fSD_Li256ELb1ELb0EEENS1_25SingleTileBwdLPTSchedulerILb1ELi128ELb0EEEEEEEEEvNT_6ParamsE$_ZN4cute3eso3ESOILb0ELb1EJiNS_1CILi0EEEEEC2ERKiRKS3_) ;  /* 0xffffc81000007944 */ /* 0x022fea0003c3ffff */
[----:B-1----:R1:W5:Y:S01]  /*a670*/  LDL R7, [R1+0x168] ;  /* 0x0001680001077983 */ /* 0x0023620000100800 */
[----:B------:R-:W-:-:S03]  /*a680*/  MOV R10, 0xa6a0 ;  /* 0x0000a6a0000a7802 */ /* 0x000fc60000000f00 */
[----:B-1---5:R-:W-:Y:S05]  /*a690*/  CALL.REL.NOINC `($_ZN7cutlass13device_kernelIN5flash19enable_sm80_to_sm89INS1_16FlashAttnBwdSm80INS1_25CollectiveMainloopBwdSm80ILi2ELi2EN4cute5tupleIJNS5_1CILi64EEENS7_ILi128EEES8_EEENS_10bfloat16_tEfNS_4arch4Sm80ELb1ELb0ELb1ELb1ELb0ELb0ELb0ELb0ELi2ELi2ELi4ELi2ELb1EEENS1_24CollectiveEpilogueBwdGQAISA_fSD_Li256ELb1ELb0EEENS1_25SingleTileBwdLPTSchedulerILb1ELi128ELb0EEEEEEEEEvNT_6ParamsE$_ZZN4cuteplIJNS_1CILi0EEES2_EJiEEEDaRKNS_15ArithmeticTupleIJDpT_EEERKNS3_IJDpT0_EEEENKUlDpRKT_E_clIJiS2_EEEDaSH_) ;  /* 0xfffff68000007944 */ /* 0x022fea0003c3ffff */
[----:B------:R-:W-:Y:S02]  /*a6a0*/  MOV R10, 0xa6c0 ;  /* 0x0000a6c0000a7802 */ /* 0x000fe40000000f00 */
[----:B-1---5:R-:W-:Y:S05]  /*a6b0*/  CALL.REL.NOINC `($_ZN7cutlass13device_kernelIN5flash19enable_sm80_to_sm89INS1_16FlashAttnBwdSm80INS1_25CollectiveMainloopBwdSm80ILi2ELi2EN4cute5tupleIJNS5_1CILi64EEENS7_ILi128EEES8_EEENS_10bfloat16_tEfNS_4arch4Sm80ELb1ELb0ELb1ELb1ELb0ELb0ELb0ELb0ELi2ELi2ELi4ELi2ELb1EEENS1_24CollectiveEpilogueBwdGQAISA_fSD_Li256ELb1ELb0EEENS1_25SingleTileBwdLPTSchedulerILb1ELi128ELb0EEEEEEEEEvNT_6ParamsE$_ZZN4cuteplIJNS_1CILi0EEES2_EJiS2_EEEDaRKNS_15ArithmeticTupleIJDpT_EEERKNS3_IJDpT0_EEEENKUlDpRKT_E_clIJiS2_EEEDaSH_) ;  /* 0xfffff6d000007944 */ /* 0x022fea0003c3ffff */
[----:B------:R2:W-:Y:S04]  /*a6c0*/  STL [R1+0x180], RZ ;  /* 0x000180ff01007387 */ /* 0x0005e80000100800 */
[----:B------:R-:W3:Y:S04]  /*a6d0*/  LDL.64 R8, [R14+0x30] ;  /* 0x000030000e087983 */ /* 0x000ee80000100a00 */
[----:B---3--:R3:W4:Y:S01]  /*a6e0*/  LD.E.U8 R6, [R8.64] ;  /* 0x0000000408067980 */ /* 0x008722000c101100 */
[----:B------:R-:W-:Y:S01]  /*a6f0*/  IMAD.MOV.U32 R16, RZ, RZ, RZ ;  /* 0x000000ffff107224 */ /* 0x000fe200078e00ff */
[----:B---3--:R-:W-:-:S02]  /*a700*/  MOV R8, 0xa740 ;  /* 0x0000a74000087802 */ /* 0x008fc40000000f00 */
[----:B----4-:R-:W-:-:S04]  /*a710*/  LOP3.LUT R6, R6, 0x1, RZ, 0xc0, !PT ;  /* 0x0000000106067812 */ /* 0x010fc800078ec0ff */
[----:B------:R-:W-:-:S08]  /*a720*/  ISETP.NE.U32.AND P0, PT, R6, 0x1, PT ;  /* 0x000000010600780c */ /* 0x000fd00003f05070 */
[----:B-12--5:R-:W-:Y:S05]  /*a730*/  CALL.REL.NOINC `($_ZN7cutlass13device_kernelIN5flash19enable_sm80_to_sm89INS1_16FlashAttnBwdSm80INS1_25CollectiveMainloopBwdSm80ILi2ELi2EN4cute5tupleIJNS5_1CILi64EEENS7_ILi128EEES8_EEENS_10bfloat16_tEfNS_4arch4Sm80ELb1ELb0ELb1ELb1ELb0ELb0ELb0ELb0ELi2ELi2ELi4ELi2ELb1EEENS1_24CollectiveEpilogueBwdGQAISA_fSD_Li256ELb1ELb0EEENS1_25SingleTileBwdLPTSchedulerILb1ELi128ELb0EEEEEEEEEvNT_6ParamsE$_ZN4cute3eso3ESOILb1ELb0EJNS_10UnderscoreEiiEEC2ERKS2_RKiS7_) ;  /* 0xffffc89000007944 */ /* 0x026fea0003c3ffff */
[----:B------:R-:W2:Y:S01]  /*a740*/  LDL R9, [R1+0x168] ;  /* 0x0001680001097983 */ /* 0x000ea20000100800 */
[----:B------:R-:W-:Y:S02]  /*a750*/  MOV R8, 0xa7c0 ;  /* 0x0000a7c000087802 */ /* 0x000fe40000000f00 */
[----:B-12---:R-:W-:Y:S01]  /*a760*/  SHF.R.S32.HI R6, RZ, 0x1f, R9 ;  /* 0x0000001fff067819 */ /* 0x006fe20000011409 */
[-C--:B------:R-:W-:Y:S02]  /*a770*/  IMAD R7, R107, R9.reuse, RZ ;  /* 0x000000096b077224 */ /* 0x080fe400078e02ff */
[----:B------:R-:W-:-:S04]  /*a780*/  IMAD.WIDE.U32 R10, R106, R9, RZ ;  /* 0x000000096a0a7225 */ /* 0x000fc800078e00ff */
[----:B------:R-:W-:-:S05]  /*a790*/  IMAD R7, R106, R6, R7 ;  /* 0x000000066a077224 */ /* 0x000fca00078e0207 */
[----:B------:R-:W-:Y:S02]  /*a7a0*/  IADD3 R7, R11, R7, RZ ;  /* 0x000000070b077210 */ /* 0x000fe40007ffe0ff */
[----:B------:R-:W-:Y:S05]  /*a7b0*/  CALL.REL.NOINC `($_ZN7cutlass13device_kernelIN5flash19enable_sm80_to_sm89INS1_16FlashAttnBwdSm80INS1_25CollectiveMainloopBwdSm80ILi2ELi2EN4cute5tupleIJNS5_1CILi64EEENS7_ILi128EEES8_EEENS_10bfloat16_tEfNS_4arch4Sm80ELb1ELb0ELb1ELb1ELb0ELb0ELb0ELb0ELi2ELi2ELi4ELi2ELb1EEENS1_24CollectiveEpilogueBwdGQAISA_fSD_Li256ELb1ELb0EEENS1_25SingleTileBwdLPTSchedulerILb1ELi128ELb0EEEEEEEEEvNT_6ParamsE$_ZN4cute3eso3ESOILb1ELb0EJNS_6LayoutINS_5tupleIJNS3_IJNS_1CILi8EEENS4_ILi1EEEEEEEEENS3_IJNS3_IJS6_NS4_ILi0EEEEEEEEEEElEEC2ERKSC_RKl) ;  /* 0xffffceb000007944 */ /* 0x000fea0003c3ffff */
[----:B-1----:R-:W2:Y:S01]  /*a7c0*/  LDL.64 R6, [R1+0x168] ;  /* 0x0001680001067983 */ /* 0x002ea20000100a00 */
[----:B------:R-:W-:Y:S02]  /*a7d0*/  MOV R16, 0xa810 ;  /* 0x0000a81000107802 */ /* 0x000fe40000000f00 */
[----:B--2---:R-:W-:-:S04]  /*a7e0*/  LEA R10, P1, R6, R104, 0x1 ;  /* 0x00000068060a7211 */ /* 0x004fc800078208ff */
[----:B------:R-:W-:-:S04]  /*a7f0*/  LEA.HI.X R15, R6, R105, R7, 0x1, P1 ;  /* 0x00000069060f7211 */ /* 0x000fc800008f0c07 */
[----:B------:R-:W-:Y:S05]  /*a800*/  CALL.REL.NOINC `($_ZN7cutlass13device_kernelIN5flash19enable_sm80_to_sm89INS1_16FlashAttnBwdSm80INS1_25CollectiveMainloopBwdSm80ILi2ELi2EN4cute5tupleIJNS5_1CILi64EEENS7_ILi128EEES8_EEENS_10bfloat16_tEfNS_4arch4Sm80ELb1ELb0ELb1ELb1ELb0ELb0ELb0ELb0ELi2ELi2ELi4ELi2ELb1EEENS1_24CollectiveEpilogueBwdGQAISA_fSD_Li256ELb1ELb0EEENS1_25SingleTileBwdLPTSchedulerILb1ELi128ELb0EEEEEEEEEvNT_6ParamsE$_ZN4cute8gmem_ptrIPKN7cutlass10bfloat16_tEECI1NS_12iter_adaptorIS4_S5_EEES4_) ;  /* 0xffffd2d000007944 */ /* 0x000fea0003c3ffff */
[----:B------:R1:W5:Y:S01]  /*a810*/  LDL.64 R6, [R1+0x168] ;  /* 0x0001680001067983 */ /* 0x0003620000100a00 */
[----:B------:R-:W-:-:S03]  /*a820*/  MOV R10, 0xa840 ;  /* 0x0000a840000a7802 */ /* 0x000fc60000000f00 */
[----:B-1---5:R-:W-:Y:S05]  /*a830*/  CALL.REL.NOINC `($_ZN7cutlass13device_kernelIN5flash19enable_sm80_to_sm89INS1_16FlashAttnBwdSm80INS1_25CollectiveMainloopBwdSm80ILi2ELi2EN4cute5tupleIJNS5_1CILi64EEENS7_ILi128EEES8_EEENS_10bfloat16_tEfNS_4arch4Sm80ELb1ELb0ELb1ELb1ELb0ELb0ELb0ELb0ELi2ELi2ELi4ELi2ELb1EEENS1_24CollectiveEpilogueBwdGQAISA_fSD_Li256ELb1ELb0EEENS1_25SingleTileBwdLPTSchedulerILb1ELi128ELb0EEEEEEEEEvNT_6ParamsE$_ZN4cute3eso3ESOILb1ELb0EJNS_6LayoutINS_5tupleIJNS3_IJNS_1CILi8EEENS4_ILi1EEEEEEEEENS3_IJNS3_IJS6_NS4_ILi0EEEEEEEEEEENS_10ViewEngineINS_8gmem_ptrIPKN7cutlass10bfloat16_tEEEEEEEC2ERKSC_RKSK_) ;  /* 0xffffcd6000007944 */ /* 0x022fea0003c3ffff */
[----:B------:R2:W5:Y:S01]  /*a840*/  LDL.64 R10, [R1+0x168] ;  /* 0x00016800010a7983 */ /* 0x0005620000100a00 */
[----:B------:R-:W-:Y:S02]  /*a850*/  MOV R16, RZ ;  /* 0x000000ff00107202 */ /* 0x000fe40000000f00 */
[----:B-1----:R-:W-:Y:S02]  /*a860*/  MOV R8, 0xa880 ;  /* 0x0000a88000087802 */ /* 0x002fe40000000f00 */
[----:B--2--5:R-:W-:Y:S05]  /*a870*/  CALL.REL.NOINC `($_ZN7cutlass13device_kernelIN5flash19enable_sm80_to_sm89INS1_16FlashAttnBwdSm80INS1_25CollectiveMainloopBwdSm80ILi2ELi2EN4cute5tupleIJNS5_1CILi64EEENS7_ILi128EEES8_EEENS_10bfloat16_tEfNS_4arch4Sm80ELb1ELb0ELb1ELb1ELb0ELb0ELb0ELb0ELi2ELi2ELi4ELi2ELb1EEENS1_24CollectiveEpilogueBwdGQAISA_fSD_Li256ELb1ELb0EEENS1_25SingleTileBwdLPTSchedulerILb1ELi128ELb0EEEEEEEEEvNT_6ParamsE$_ZN4cute3eso3ESOILb1ELb0EJNS_10UnderscoreEiiEEC2ERKS2_RKiS7_) ;  /* 0xffffc75000007944 */ /* 0x024fea0003c3ffff */
[----:B-1----:R-:W2:Y:S01]  /*a880*/  LDL R7, [R1+0x168] ;  /* 0x0001680001077983 */ /* 0x002ea20000100800 */
[----:B------:R-:W-:Y:S02]  /*a890*/  MOV R8, 0xa8c0 ;  /* 0x0000a8c000087802 */ /* 0x000fe40000000f00 */
[----:B--2---:R-:W-:Y:S02]  /*a8a0*/  SHF.L.U32 R7, R7, 0xb, RZ ;  /* 0x0000000b07077819 */ /* 0x004fe400000006ff */
[----:B------:R-:W-:Y:S05]  /*a8b0*/  CALL.REL.NOINC `($_ZN7cutlass13device_kernelIN5flash19enable_sm80_to_sm89INS1_16FlashAttnBwdSm80INS1_25CollectiveMainloopBwdSm80ILi2ELi2EN4cute5tupleIJNS5_1CILi64EEENS7_ILi128EEES8_EEENS_10bfloat16_tEfNS_4arch4Sm80ELb1ELb0ELb1ELb1ELb0ELb0ELb0ELb0ELi2ELi2ELi4ELi2ELb1EEENS1_24CollectiveEpilogueBwdGQAISA_fSD_Li256ELb1ELb0EEENS1_25SingleTileBwdLPTSchedulerILb1ELi128ELb0EEEEEEEEEvNT_6ParamsE$_ZN4cute3eso3ESOILb1ELb0EJNS_6LayoutINS_5tupleIJNS3_IJNS_1CILi8EEENS4_ILi1EEEEEEEEENS3_IJNS3_IJS6_NS4_ILi0EEEEEEEEEEEiEEC2ERKSC_RKi) ;  /* 0xffffcd7000007944 */ /* 0x000fea0003c3ffff */
[----:B-1----:R-:W2:Y:S01]  /*a8c0*/  LDL R7, [R1+0x168] ;  /* 0x0001680001077983 */ /* 0x002ea20000100800 */
[----:B------:R-:W-:Y:S01]  /*a8d0*/  MOV R16, 0xa900 ;  /* 0x0000a90000107802 */ /* 0x000fe20000000f00 */
[----:B--2---:R-:W-:-:S04]  /*a8e0*/  IMAD.WIDE R8, R7, 0x2, R22 ;  /* 0x0000000207087825 */ /* 0x004fc800078e0216 */
[----:B------:R-:W-:Y:S05]  /*a8f0*/  CALL.REL.NOINC `($_ZN7cutlass13device_kernelIN5flash19enable_sm80_to_sm89INS1_16FlashAttnBwdSm80INS1_25CollectiveMainloopBwdSm80ILi2ELi2EN4cute5tupleIJNS5_1CILi64EEENS7_ILi128EEES8_EEENS_10bfloat16_tEfNS_4arch4Sm80ELb1ELb0ELb1ELb1ELb0ELb0ELb0ELb0ELi2ELi2ELi4ELi2ELb1EEENS1_24CollectiveEpilogueBwdGQAISA_fSD_Li256ELb1ELb0EEENS1_25SingleTileBwdLPTSchedulerILb1ELi128ELb0EEEEEEEEEvNT_6ParamsE$_ZN4cute8smem_ptrIPN7cutlass10bfloat16_tEECI1NS_12iter_adaptorIS3_S4_EEES3_) ;  /* 0xffffd2c000007944 */ /* 0x000fea0003c3ffff */
[----:B------:R1:W5:Y:S01]  /*a900*/  LDL.64 R6, [R1+0x168] ;  /* 0x0001680001067983 */ /* 0x0003620000100a00 */
[----:B------:R-:W-:-:S03]  /*a910*/  MOV R16, 0xa930 ;  /* 0x0000a93000107802 */ /* 0x000fc60000000f00 */
[----:B-1---5:R-:W-:Y:S05]  /*a920*/  CALL.REL.NOINC `($_ZN7cutlass13device_kernelIN5flash19enable_sm80_to_sm89INS1_16FlashAttnBwdSm80INS1_25CollectiveMainloopBwdSm80ILi2ELi2EN4cute5tupleIJNS5_1CILi64EEENS7_ILi128EEES8_EEENS_10bfloat16_tEfNS_4arch4Sm80ELb1ELb0ELb1ELb1ELb0ELb0ELb0ELb0ELi2ELi2ELi4ELi2ELb1EEENS1_24CollectiveEpilogueBwdGQAISA_fSD_Li256ELb1ELb0EEENS1_25SingleTileBwdLPTSchedulerILb1ELi128ELb0EEEEEEEEEvNT_6ParamsE$_ZN4cute3eso3ESOILb1ELb0EJNS_6LayoutINS_5tupleIJNS3_IJNS_1CILi8EEENS4_ILi1EEEEEEEEENS3_IJNS3_IJS6_NS4_ILi0EEEEEEEEEEENS_10ViewEngineINS_8smem_ptrIPN7cutlass10bfloat16_tEEEEEEEC2ERKSC_RKSJ_) ;  /* 0xffffccb000007944 */ /* 0x022fea0003c3ffff */
[----:B-1----:R1:W5:Y:S01]  /*a930*/  LDL.64 R8, [R1+0x168] ;  /* 0x0001680001087983 */ /* 0x0023620000100a00 */
[----:B------:R-:W-:-:S02]  /*a940*/  MOV R15, R11 ;  /* 0x0000000b000f7202 */ /* 0x000fc40000000f00 */
[----:B------:R-:W-:Y:S02]  /*a950*/  MOV R16, 0xa970 ;  /* 0x0000a97000107802 */ /* 0x000fe40000000f00 */
[----:B-1---5:R-:W-:Y:S05]  /*a960*/  CALL.REL.NOINC `($_ZN7cutlass13device_kernelIN5flash19enable_sm80_to_sm89INS1_16FlashAttnBwdSm80INS1_25CollectiveMainloopBwdSm80ILi2ELi2EN4cute5tupleIJNS5_1CILi64EEENS7_ILi128EEES8_EEENS_10bfloat16_tEfNS_4arch4Sm80ELb1ELb0ELb1ELb1ELb0ELb0ELb0ELb0ELi2ELi2ELi4ELi2ELb1EEENS1_24CollectiveEpilogueBwdGQAISA_fSD_Li256ELb1ELb0EEENS1_25SingleTileBwdLPTSchedulerILb1ELi128ELb0EEEEEEEEEvNT_6ParamsE$_ZN4cute8gmem_ptrIPKN7cutlass10bfloat16_tEECI1NS_12iter_adaptorIS4_S5_EEES4_) ;  /* 0xffffd17000007944 */ /* 0x022fea0003c3ffff */
[----:B------:R1:W5:Y:S01]  /*a970*/  LDL.64 R6, [R1+0x168] ;  /* 0x0001680001067983 */ /* 0x0003620000100a00 */
[----:B------:R-:W-:-:S03]  /*a980*/  MOV R16, 0xa9a0 ;  /* 0x0000a9a000107802 */ /* 0x000fc60000000f00 */
[----:B-1---5:R-:W-:Y:S05]  /*a990*/  CALL.REL.NOINC `($_ZN7cutlass13device_kernelIN5flash19enable_sm80_to_sm89INS1_16FlashAttnBwdSm80INS1_25CollectiveMainloopBwdSm80ILi2ELi2EN4cute5tupleIJNS5_1CILi64EEENS7_ILi128EEES8_EEENS_10bfloat16_tEfNS_4arch4Sm80ELb1ELb0ELb1ELb1ELb0ELb0ELb0ELb0ELi2ELi2ELi4ELi2ELb1EEENS1_24CollectiveEpilogueBwdGQAISA_fSD_Li256ELb1ELb0EEENS1_25SingleTileBwdLPTSchedulerILb1ELi128ELb0EEEEEEEEEvNT_6ParamsE$_ZN4cute8gmem_ptrIPKN7cutlass9uint128_tEECI1NS_12iter_adaptorIS4_S5_EEES4_) ;  /* 0xffffd19000007944 */ /* 0x022fea0003c3ffff */
[----:B------:R1:W5:Y:S01]  /*a9a0*/  LDL.64 R6, [R1+0x168] ;  /* 0x0001680001067983 */ /* 0x0003620000100a00 */
[----:B------:R-:W-:-:S03]  /*a9b0*/  MOV R16, 0xa9d0 ;  /* 0x0000a9d000107802 */ /* 0x000fc60000000f00 */
[----:B-1---5:R-:W-:Y:S05]  /*a9c0*/  CALL.REL.NOINC `($_ZN7cutlass13device_kernelIN5flash19enable_sm80_to_sm89INS1_16FlashAttnBwdSm80INS1_25CollectiveMainloopBwdSm80ILi2ELi2EN4cute5tupleIJNS5_1CILi64EEENS7_ILi128EEES8_EEENS_10bfloat16_tEfNS_4arch4Sm80ELb1ELb0ELb1ELb1ELb0ELb0ELb0ELb0ELi2ELi2ELi4ELi2ELb1EEENS1_24CollectiveEpilogueBwdGQAISA_fSD_Li256ELb1ELb0EEENS1_25SingleTileBwdLPTSchedulerILb1ELi128ELb0EEEEEEEEEvNT_6ParamsE$_ZN4cute3eso3ESOILb1ELb0EJNS_6LayoutINS_5tupleIJNS3_IJNS_1CILi1EEES5_EEEEEENS3_IJNS3_IJS5_NS4_ILi0EEEEEEEEEEENS_10ViewEngineINS_8gmem_ptrIPKN7cutlass9uint128_tEEEEEEEC2ERKSB_RKSJ_) ;  /* 0xffffca0000007944 */ /* 0x022fea0003c3ffff */
[----:B------:R2:W5:Y:S01]  /*a9d0*/  LDL.64 R108, [R1+0x168] ;  /* 0x00016800016c7983 */ /* 0x0005620000100a00 */
[----:B------:R-:W-:-:S03]  /*a9e0*/  MOV R16, 0xaa00 ;  /* 0x0000aa0000107802 */ /* 0x000fc60000000f00 */
[----:B-12--5:R-:W-:Y:S05]  /*a9f0*/  CALL.REL.NOINC `($_ZN7cutlass13device_kernelIN5flash19enable_sm80_to_sm89INS1_16FlashAttnBwdSm80INS1_25CollectiveMainloopBwdSm80ILi2ELi2EN4cute5tupleIJNS5_1CILi64EEENS7_ILi128EEES8_EEENS_10bfloat16_tEfNS_4arch4Sm80ELb1ELb0ELb1ELb1ELb0ELb0ELb0ELb0ELi2ELi2ELi4ELi2ELb1EEENS1_24CollectiveEpilogueBwdGQAISA_fSD_Li256ELb1ELb0EEENS1_25SingleTileBwdLPTSchedulerILb1ELi128ELb0EEEEEEEEEvNT_6ParamsE$_ZN4cute8smem_ptrIPN7cutlass10bfloat16_tEECI1NS_12iter_adaptorIS3_S4_EEES3_) ;  /* 0xffffd1c000007944 */ /* 0x026fea0003c3ffff */
[----:B------:R1:W5:Y:S01]  /*aa00*/  LDL.64 R6, [R1+0x168] ;  /* 0x0001680001067983 */ /* 0x0003620000100a00 */
[----:B------:R-:W-:-:S03]  /*aa10*/  MOV R10, 0xaa30 ;  /* 0x0000aa30000a7802 */ /* 0x000fc60000000f00 */
[----:B-1---5:R-:W-:Y:S05]  /*aa20*/  CALL.REL.NOINC `($_ZN7cutlass13device_kernelIN5flash19enable_sm80_to_sm89INS1_16FlashAttnBwdSm80INS1_25CollectiveMainloopBwdSm80ILi2ELi2EN4cute5tupleIJNS5_1CILi64EEENS7_ILi128EEES8_EEENS_10bfloat16_tEfNS_4arch4Sm80ELb1ELb0ELb1ELb1ELb0ELb0ELb0ELb0ELi2ELi2ELi4ELi2ELb1EEENS1_24CollectiveEpilogueBwdGQAISA_fSD_Li256ELb1ELb0EEENS1_25SingleTileBwdLPTSchedulerILb1ELi128ELb0EEEEEEEEEvNT_6ParamsE$_ZN4cute8smem_ptrIPN7cutlass9uint128_tEECI1NS_12iter_adaptorIS3_S4_EEES3_) ;  /* 0xffffd1e000007944 */ /* 0x022fea0003c3ffff */
[----:B-1----:R1:W5:Y:S01]  /*aa30*/  LDL.64 R6, [R1+0x168] ;  /* 0x0001680001067983 */ /* 0x0023620000100a00 */
[----:B------:R-:W-:-:S03]  /*aa40*/  MOV R10, 0xaa60 ;  /* 0x0000aa60000a7802 */ /* 0x000fc60000000f00 */
[----:B-1---5:R-:W-:Y:S05]  /*aa50*/  CALL.REL.NOINC `($_ZN7cutlass13device_kernelIN5flash19enable_sm80_to_sm89INS1_16FlashAttnBwdSm80INS1_25CollectiveMainloopBwdSm80ILi2ELi2EN4cute5tupleIJNS5_1CILi64EEENS7_ILi128EEES8_EEENS_10bfloat16_tEfNS_4arch4Sm80ELb1ELb0ELb1ELb1ELb0ELb0ELb0ELb0ELi2ELi2ELi4ELi2ELb1EEENS1_24CollectiveEpilogueBwdGQAISA_fSD_Li256ELb1ELb0EEENS1_25SingleTileBwdLPTSchedulerILb1ELi128ELb0EEEEEEEEEvNT_6ParamsE$_ZN4cute3eso3ESOILb1ELb0EJNS_6LayoutINS_5tupleIJNS3_IJNS_1CILi1EEES5_EEEEEENS3_IJNS3_IJS5_NS4_ILi0EEEEEEEEEEENS_10ViewEngineINS_8smem_ptrIPN7cutlass9uint128_tEEEEEEEC2ERKSB_RKSI_) ;  /* 0xffffc9c000007944 */ /* 0x022fea0003c3ffff */
[----:B-1----:R1:W5:Y:S01]  /*aa60*/  LDL R6, [R1+0x168] ;  /* 0x0001680001067983 */ /* 0x0023620000100800 */
[----:B------:R-:W-:-:S03]  /*aa70*/  MOV R8, 0xaa90 ;  /* 0x0000aa9000087802 */ /* 0x000fc60000000f00 */
[----:B-1---5:R-:W-:Y:S05]  /*aa80*/  CALL.REL.NOINC `($_ZN7cutlass13device_kernelIN5flash19enable_sm80_to_sm89INS1_16FlashAttnBwdSm80INS1_25CollectiveMainloopBwdSm80ILi2ELi2EN4cute5tupleIJNS5_1CILi64EEENS7_ILi128EEES8_EEENS_10bfloat16_tEfNS_4arch4Sm80ELb1ELb0ELb1ELb1ELb0ELb0ELb0ELb0ELi2ELi2ELi4ELi2ELb1EEENS1_24CollectiveEpilogueBwdGQAISA_fSD_Li256ELb1ELb0EEENS1_25SingleTileBwdLPTSchedulerILb1ELi128ELb0EEEEEEEEEvNT_6ParamsE$_ZN73_INTERNAL_24fd9406_37_flash_bwd_hdim64_bf16_softcap_sm80_cu_3fbc093a_291824__cvta_generic_to_sharedEPKv) ;  /* 0xffffd20000007944 */ /* 0x022fea0003c3ffff */
        /* <DEDUP_REMOVED lines=9> */
[----:B--2---:R-:W-:Y:S05]  /*ab20*/  CALL.REL.NOINC `($_ZN7cutlass13device_kernelIN5flash19enable_sm80_to_sm89INS1_16FlashAttnBwdSm80INS1_25CollectiveMainloopBwdSm80ILi2ELi2EN4cute5tupleIJNS5_1CILi64EEENS7_ILi128EEES8_EEENS_10bfloat16_tEfNS_4arch4Sm80ELb1ELb0ELb1ELb1ELb0ELb0ELb0ELb0ELi2ELi2ELi4ELi2ELb1EEENS1_24CollectiveEpilogueBwdGQAISA_fSD_Li256ELb1ELb0EEENS1_25SingleTileBwdLPTSchedulerILb1ELi128ELb0EEEEEEEEEvNT_6ParamsE$_ZN4cute3eso3ESOILb1ELb0EJNS_1CILi0EEEiS3_EEC2ERKS3_RKiS6_) ;  /* 0xffffc6a000007944 */ /* 0x004fea0003c3ffff */
[----:B-1----:R-:W2:Y:S01]  /*ab30*/  LDL R7, [R1+0x168] ;  /* 0x0001680001077983 */ /* 0x002ea20000100800 */
[----:B------:R-:W-:Y:S01]  /*ab40*/  IMAD.MOV.U32 R6, RZ, RZ, R4 ;  /* 0x000000ffff067224 */ /* 0x000fe200078e0004 */
[----:B------:R-:W-:-:S02]  /*ab50*/  MOV R16, 0xab80 ;  /* 0x0000ab8000107802 */ /* 0x000fc40000000f00 */
[----:B--2---:R-:W-:Y:S02]  /*ab60*/  SHF.L.U32 R7, R7, 0x5, RZ ;  /* 0x0000000507077819 */ /* 0x004fe400000006ff */
[----:B------:R-:W-:Y:S05]  /*ab70*/  CALL.REL.NOINC `($_ZN7cutlass13device_kernelIN5flash19enable_sm80_to_sm89INS1_16FlashAttnBwdSm80INS1_25CollectiveMainloopBwdSm80ILi2ELi2EN4cute5tupleIJNS5_1CILi64EEENS7_ILi128EEES8_EEENS_10bfloat16_tEfNS_4arch4Sm80ELb1ELb0ELb1ELb1ELb0ELb0ELb0ELb0ELi2ELi2ELi4ELi2ELb1EEENS1_24CollectiveEpilogueBwdGQAISA_fSD_Li256ELb1ELb0EEENS1_25SingleTileBwdLPTSchedulerILb1ELi128ELb0EEEEEEEEEvNT_6ParamsE$_ZN4cute5tupleIJiEEC2ERKi) ;  /* 0xffffce8000007944 */ /* 0x000fea0003c3ffff */
[----:B------:R1:W5:Y:S01]  /*ab80*/  LDL R7, [R1+0x168] ;  /* 0x0001680001077983 */ /* 0x0003620000100800 */
        /* <DEDUP_REMOVED lines=19> */
[----:B------:R-:W-:Y:S01]  /*acc0*/  IMAD.MOV.U32 R16, RZ, RZ, 0x1 ;  /* 0x00000001ff107424 */ /* 0x000fe200078e00ff */
        /* <DEDUP_REMOVED lines=21> */
[----:B------:R-:W-:Y:S02]  /*ae20*/  MOV R16, 0x1 ;  /* 0x0000000100107802 */ /* 0x000fe40000000f00 */
        /* <DEDUP_REMOVED lines=44> */
[----:B--2--5:R-:W-:Y:S05]  /*b0f0*/  CALL.REL.NOINC `($_ZN7cutlass13device_kernelIN5flash19enable_sm80_to_sm89INS1_16FlashAttnBwdSm80INS1_25CollectiveMainloopBwdSm80ILi2ELi2EN4cute5tupleIJNS5_1CILi64EEENS7_ILi128EEES8_EEENS_10bfloat16_tEfNS_4arch4Sm80ELb1ELb0ELb1ELb1ELb0ELb0ELb0ELb0ELi2ELi2ELi4ELi2ELb1EEENS1_24CollectiveEpilogueBwdGQAISA_fSD_Li256ELb1ELb0EEENS1_25SingleTileBwdLPTSchedulerILb1ELi128ELb0EEEEEEEEEvNT_6ParamsE$_ZN4cute3eso3ESOILb1ELb0EJNS_10UnderscoreES2_iEEC2ERKS2_S5_RKi) ;  /* 0xffffbe5000007944 */ /* 0x024fea0003c3ffff */
[----:B------:R-:W2:Y:S01]  /*b100*/  LDL R7, [R1+0x168] ;  /* 0x0001680001077983 */ /* 0x000ea20000100800 */
[----:B------:R-:W-:Y:S02]  /*b110*/  MOV R8, 0xb140 ;  /* 0x0000b14000087802 */ /* 0x000fe40000000f00 */
[----:B--2---:R-:W-:Y:S02]  /*b120*/  SHF.L.U32 R7, R7, 0x6, RZ ;  /* 0x0000000607077819 */ /* 0x004fe400000006ff */
[----:B-1----:R-:W-:Y:S05]  /*b130*/  CALL.REL.NOINC `($_ZN7cutlass13device_kernelIN5flash19enable_sm80_to_sm89INS1_16FlashAttnBwdSm80INS1_25CollectiveMainloopBwdSm80ILi2ELi2EN4cute5tupleIJNS5_1CILi64EEENS7_ILi128EEES8_EEENS_10bfloat16_tEfNS_4arch4Sm80ELb1ELb0ELb1ELb1ELb0ELb0ELb0ELb0ELi2ELi2ELi4ELi2ELb1EEENS1_24CollectiveEpilogueBwdGQAISA_fSD_Li256ELb1ELb0EEENS1_25SingleTileBwdLPTSchedulerILb1ELi128ELb0EEEEEEEEEvNT_6ParamsE$_ZN4cute3eso3ESOILb1ELb0EJNS_6LayoutINS_5tupleIJNS3_IJNS_1CILi4EEENS4_ILi1EEEEEES6_EEENS3_IJNS3_IJS6_NS4_ILi0EEEEEES9_EEEEEiEEC2ERKSC_RKi) ;  /* 0xffffc42000007944 */ /* 0x002fea0003c3ffff */
[----:B------:R-:W2:Y:S04]  /*b140*/  LD.E.64 R18, [R18.64+0x8] ;  /* 0x0000080412127980 */ /* 0x000ea8000c101b00 */
[----:B------:R-:W2:Y:S01]  /*b150*/  LDL R10, [R1+0x168] ;  /* 0x00016800010a7983 */ /* 0x000ea20000100800 */
[----:B-1----:R-:W-:Y:S02]  /*b160*/  MOV R6, R4 ;  /* 0x0000000400067202 */ /* 0x002fe40000000f00 */
[----:B------:R-:W-:Y:S01]  /*b170*/  MOV R16, 0xb1a0 ;  /* 0x0000b1a000107802 */ /* 0x000fe20000000f00 */
[----:B--2---:R-:W-:-:S04]  /*b180*/  IMAD.WIDE R10, R10, 0x4, R18 ;  /* 0x000000040a0a7825 */ /* 0x004fc800078e0212 */
[----:B------:R-:W-:Y:S05]  /*b190*/  CALL.REL.NOINC `($_ZN7cutlass13device_kernelIN5flash19enable_sm80_to_sm89INS1_16FlashAttnBwdSm80INS1_25CollectiveMainloopBwdSm80ILi2ELi2EN4cute5tupleIJNS5_1CILi64EEENS7_ILi128EEES8_EEENS_10bfloat16_tEfNS_4arch4Sm80ELb1ELb0ELb1ELb1ELb0ELb0ELb0ELb0ELi2ELi2ELi4ELi2ELb1EEENS1_24CollectiveEpilogueBwdGQAISA_fSD_Li256ELb1ELb0EEENS1_25SingleTileBwdLPTSchedulerILb1ELi128ELb0EEEEEEEEEvNT_6ParamsE$_ZN4cute8gmem_ptrIPKfECI1NS_12iter_adaptorIS2_S3_EEES2_) ;  /* 0xffffc9e000007944 */ /* 0x000fea0003c3ffff */
[----:B-1----:R1:W5:Y:S01]  /*b1a0*/  LDL.64 R6, [R1+0x168] ;  /* 0x0001680001067983 */ /* 0x0023620000100a00 */
[----:B------:R-:W-:-:S03]  /*b1b0*/  MOV R10, 0xb1d0 ;  /* 0x0000b1d0000a7802 */ /* 0x000fc60000000f00 */
[----:B-1---5:R-:W-:Y:S05]  /*b1c0*/  CALL.REL.NOINC `($_ZN7cutlass13device_kernelIN5flash19enable_sm80_to_sm89INS1_16FlashAttnBwdSm80INS1_25CollectiveMainloopBwdSm80ILi2ELi2EN4cute5tupleIJNS5_1CILi64EEENS7_ILi128EEES8_EEENS_10bfloat16_tEfNS_4arch4Sm80ELb1ELb0ELb1ELb1ELb0ELb0ELb0ELb0ELi2ELi2ELi4ELi2ELb1EEENS1_24CollectiveEpilogueBwdGQAISA_fSD_Li256ELb1ELb0EEENS1_25SingleTileBwdLPTSchedulerILb1ELi128ELb0EEEEEEEEEvNT_6ParamsE$_ZN4cute3eso3ESOILb1ELb0EJNS_6LayoutINS_5tupleIJNS3_IJNS_1CILi4EEENS4_ILi1EEEEEES6_EEENS3_IJNS3_IJS6_NS4_ILi0EEEEEES9_EEEEENS_10ViewEngineINS_8gmem_ptrIPKfEEEEEEC2ERKSC_RKSI_) ;  /* 0xffffc31000007944 */ /* 0x022fea0003c3ffff */
[----:B------:R2:W5:Y:S04]  /*b1d0*/  LDL.64 R18, [R14+0x40] ;  /* 0x000040000e127983 */ /* 0x0005680000100a00 */
[----:B------:R2:W5:Y:S01]  /*b1e0*/  LDL.64 R10, [R1+0x168] ;  /* 0x00016800010a7983 */ /* 0x0005620000100a00 */
[----:B------:R-:W-:-:S02]  /*b1f0*/  MOV R17, UR7 ;  /* 0x0000000700117c02 */ /* 0x000fc40008000f00 */
[----:B-1----:R-:W-:Y:S02]  /*b200*/  MOV R8, 0xb220 ;  /* 0x0000b22000087802 */ /* 0x002fe40000000f00 */
[----:B--2--5:R-:W-:Y:S05]  /*b210*/  CALL.REL.NOINC `($_ZN7cutlass13device_kernelIN5flash19enable_sm80_to_sm89INS1_16FlashAttnBwdSm80INS1_25CollectiveMainloopBwdSm80ILi2ELi2EN4cute5tupleIJNS5_1CILi64EEENS7_ILi128EEES8_EEENS_10bfloat16_tEfNS_4arch4Sm80ELb1ELb0ELb1ELb1ELb0ELb0ELb0ELb0ELi2ELi2ELi4ELi2ELb1EEENS1_24CollectiveEpilogueBwdGQAISA_fSD_Li256ELb1ELb0EEENS1_25SingleTileBwdLPTSchedulerILb1ELi128ELb0EEEEEEEEEvNT_6ParamsE$_ZN4cute3eso3ESOILb1ELb0EJNS_10UnderscoreES2_iEEC2ERKS2_S5_RKi) ;  /* 0xffffbd3000007944 */ /* 0x024fea0003c3ffff */
[----:B------:R-:W2:Y:S01]  /*b220*/  LDL R7, [R1+0x168] ;  /* 0x0001680001077983 */ /* 0x000ea20000100800 */
[----:B------:R-:W-:Y:S02]  /*b230*/  MOV R8, 0xb260 ;  /* 0x0000b26000087802 */ /* 0x000fe40000000f00 */
[----:B--2---:R-:W-:Y:S02]  /*b240*/  SHF.L.U32 R7, R7, 0x6, RZ ;  /* 0x0000000607077819 */ /* 0x004fe400000006ff */
[----:B-1----:R-:W-:Y:S05]  /*b250*/  CALL.REL.NOINC `($_ZN7cutlass13device_kernelIN5flash19enable_sm80_to_sm89INS1_16FlashAttnBwdSm80INS1_25CollectiveMainloopBwdSm80ILi2ELi2EN4cute5tupleIJNS5_1CILi64EEENS7_ILi128EEES8_EEENS_10bfloat16_tEfNS_4arch4Sm80ELb1ELb0ELb1ELb1ELb0ELb0ELb0ELb0ELi2ELi2ELi4ELi2ELb1EEENS1_24CollectiveEpilogueBwdGQAISA_fSD_Li256ELb1ELb0EEENS1_25SingleTileBwdLPTSchedulerILb1ELi128ELb0EEEEEEEEEvNT_6ParamsE$_ZN4cute3eso3ESOILb1ELb0EJNS_6LayoutINS_5tupleIJNS3_IJNS_1CILi4EEENS4_ILi1EEEEEES6_EEENS3_IJNS3_IJS6_NS4_ILi0EEEEEES9_EEEEEiEEC2ERKSC_RKi) ;  /* 0xffffc30000007944 */ /* 0x002fea0003c3ffff */
[----:B------:R-:W2:Y:S04]  /*b260*/  LD.E.64 R18, [R18.64] ;  /* 0x0000000412127980 */ /* 0x000ea8000c101b00 */
[----:B------:R-:W2:Y:S01]  /*b270*/  LDL R8, [R1+0x168] ;  /* 0x0001680001087983 */ /* 0x000ea20000100800 */
[----:B-1----:R-:W-:Y:S02]  /*b280*/  MOV R6, R4 ;  /* 0x0000000400067202 */ /* 0x002fe40000000f00 */
[----:B------:R-:W-:Y:S01]  /*b290*/  MOV R16, 0xb2c0 ;  /* 0x0000b2c000107802 */ /* 0x000fe20000000f00 */
[----:B--2---:R-:W-:-:S04]  /*b2a0*/  IMAD.WIDE R8, R8, 0x4, R18 ;  /* 0x0000000408087825 */ /* 0x004fc800078e0212 */
[----:B------:R-:W-:Y:S05]  /*b2b0*/  CALL.REL.NOINC `($_ZN7cutlass13device_kernelIN5flash19enable_sm80_to_sm89INS1_16FlashAttnBwdSm80INS1_25CollectiveMainloopBwdSm80ILi2ELi2EN4cute5tupleIJNS5_1CILi64EEENS7_ILi128EEES8_EEENS_10bfloat16_tEfNS_4arch4Sm80ELb1ELb0ELb1ELb1ELb0ELb0ELb0ELb0ELi2ELi2ELi4ELi2ELb1EEENS1_24CollectiveEpilogueBwdGQAISA_fSD_Li256ELb1ELb0EEENS1_25SingleTileBwdLPTSchedulerILb1ELi128ELb0EEEEEEEEEvNT_6ParamsE$_ZN4cute8smem_ptrIPfECI1NS_12iter_adaptorIS1_S2_EEES1_) ;  /* 0xffffc99000007944 */ /* 0x000fea0003c3ffff */
[----:B-1----:R1:W5:Y:S01]  /*b2c0*/  LDL.64 R6, [R1+0x168] ;  /* 0x0001680001067983 */ /* 0x0023620000100a00 */
[----:B------:R-:W-:-:S03]  /*b2d0*/  MOV R16, 0xb2f0 ;  /* 0x0000b2f000107802 */ /* 0x000fc60000000f00 */
[----:B-1---5:R-:W-:Y:S05]  /*b2e0*/  CALL.REL.NOINC `($_ZN7cutlass13device_kernelIN5flash19enable_sm80_to_sm89INS1_16FlashAttnBwdSm80INS1_25CollectiveMainloopBwdSm80ILi2ELi2EN4cute5tupleIJNS5_1CILi64EEENS7_ILi128EEES8_EEENS_10bfloat16_tEfNS_4arch4Sm80ELb1ELb0ELb1ELb1ELb0ELb0ELb0ELb0ELi2ELi2ELi4ELi2ELb1EEENS1_24CollectiveEpilogueBwdGQAISA_fSD_Li256ELb1ELb0EEENS1_25SingleTileBwdLPTSchedulerILb1ELi128ELb0EEEEEEEEEvNT_6ParamsE$_ZN4cute3eso3ESOILb1ELb0EJNS_6LayoutINS_5tupleIJNS3_IJNS_1CILi4EEENS4_ILi1EEEEEES6_EEENS3_IJNS3_IJS6_NS4_ILi0EEEEEES9_EEEEENS_10ViewEngineINS_8smem_ptrIPfEEEEEEC2ERKSC_RKSH_) ;  /* 0xffffc23000007944 */ /* 0x022fea0003c3ffff */
[----:B------:R2:W5:Y:S04]  /*b2f0*/  LDL.64 R18, [R14+0x48] ;  /* 0x000048000e127983 */ /* 0x0005680000100a00 */
[----:B-1----:R2:W5:Y:S01]  /*b300*/  LDL.64 R8, [R1+0x168] ;  /* 0x0001680001087983 */ /* 0x0025620000100a00 */
[----:B------:R-:W-:-:S02]  /*b310*/  MOV R7, RZ ;  /* 0x000000ff00077202 */ /* 0x000fc40000000f00 */
[----:B------:R-:W-:Y:S02]  /*b320*/  MOV R16, 0xb340 ;  /* 0x0000b34000107802 */ /* 0x000fe40000000f00 */
[----:B--2--5:R-:W-:Y:S05]  /*b330*/  CALL.REL.NOINC `($_ZN7cutlass13device_kernelIN5flash19enable_sm80_to_sm89INS1_16FlashAttnBwdSm80INS1_25CollectiveMainloopBwdSm80ILi2ELi2EN4cute5tupleIJNS5_1CILi64EEENS7_ILi128EEES8_EEENS_10bfloat16_tEfNS_4arch4Sm80ELb1ELb0ELb1ELb1ELb0ELb0ELb0ELb0ELi2ELi2ELi4ELi2ELb1EEENS1_24CollectiveEpilogueBwdGQAISA_fSD_Li256ELb1ELb0EEENS1_25SingleTileBwdLPTSchedulerILb1ELi128ELb0EEEEEEEEEvNT_6ParamsE$_ZN4cute3eso3ESOILb1ELb0EJNS_1CILi0EEEiEEC2ERKS3_RKi) ;  /* 0xffffbe5000007944 */ /* 0x024fea0003c3ffff */
[----:B-1----:R1:W5:Y:S01]  /*b340*/  LD.E R7, [R18.64] ;  /* 0x0000000412077980 */ /* 0x002362000c101900 */
[----:B------:R-:W-:-:S03]  /*b350*/  MOV R20, 0xb370 ;  /* 0x0000b37000147802 */ /* 0x000fc60000000f00 */
[----:B-1---5:R-:W-:Y:S05]  /*b360*/  CALL.REL.NOINC `($_ZN7cutlass13device_kernelIN5flash19enable_sm80_to_sm89INS1_16FlashAttnBwdSm80INS1_25CollectiveMainloopBwdSm80ILi2ELi2EN4cute5tupleIJNS5_1CILi64EEENS7_ILi128EEES8_EEENS_10bfloat16_tEfNS_4arch4Sm80ELb1ELb0ELb1ELb1ELb0ELb0ELb0ELb0ELi2ELi2ELi4ELi2ELb1EEENS1_24CollectiveEpilogueBwdGQAISA_fSD_Li256ELb1ELb0EEENS1_25SingleTileBwdLPTSchedulerILb1ELi128ELb0EEEEEEEEEvNT_6ParamsE$_ZZN4cuteplIJiEJNS_1CILi0EEEEEEDaRKNS_15ArithmeticTupleIJDpT_EEERKNS3_IJDpT0_EEEENKUlDpRKT_E_clIJiEEEDaSH_) ;  /* 0xffffebb000007944 */ /* 0x022fea0003c3ffff */
[----:B-----5:R-:W-:Y:S01]  /*b370*/  ISETP.GT.AND P0, PT, R6, 0x3f, PT ;  /* 0x0000003f0600780c */ /* 0x020fe20003f04270 */
[----:B------:R-:W-:Y:S01]  /*b380*/  IMAD.MOV.U32 R6, RZ, RZ, R12 ;  /* 0x000000ffff067224 */ /* 0x000fe200078e000c */
[----:B------:R-:W-:-:S11]  /*b390*/  MOV R7, 0x0 ;  /* 0x0000000000077802 */ /* 0x000fd60000000f00 */
[----:B------:R-:W-:Y:S05]  /*b3a0*/  @P0 RET.REL.NODEC R6 `(_ZN7cutlass13device_kernelIN5flash19enable_sm80_to_sm89INS1_16FlashAttnBwdSm80INS1_25CollectiveMainloopBwdSm80ILi2ELi2EN4cute5tupleIJNS5_1CILi64EEENS7_ILi128EEES8_EEENS_10bfloat16_tEfNS_4arch4Sm80ELb1ELb0ELb1ELb1ELb0ELb0ELb0ELb0ELi2ELi2ELi4ELi2ELb1EEENS1_24CollectiveEpilogueBwdGQAISA_fSD_Li256ELb1ELb0EEENS1_25SingleTileBwdLPTSchedulerILb1ELi128ELb0EEEEEEEEEvNT_6ParamsE) ;  /* 0xffff4c5006000950 */ /* 0x000fea0003c3ffff */
[----:B------:R-:W5:Y:S01]  /*b3b0*/  LDL.64 R14, [R14+0x50] ;  /* 0x000050000e0e7983 */ /* 0x000f620000100a00 */
[----:B------:R-:W-:Y:S02]  /*b3c0*/  MOV R7, RZ ;  /* 0x000000ff00077202 */ /* 0x000fe40000000f00 */
[----:B------:R-:W-:Y:S02]  /*b3d0*/  MOV R16, 0xb3f0 ;  /* 0x0000b3f000107802 */ /* 0x000fe40000000f00 */
[----:B-1---5:R-:W-:Y:S05]  /*b3e0*/  CALL.REL.NOINC `($_ZN7cutlass13device_kernelIN5flash19enable_sm80_to_sm89INS1_16FlashAttnBwdSm80INS1_25CollectiveMainloopBwdSm80ILi2ELi2EN4cute5tupleIJNS5_1CILi64EEENS7_ILi128EEES8_EEENS_10bfloat16_tEfNS_4arch4Sm80ELb1ELb0ELb1ELb1ELb0ELb0ELb0ELb0ELi2ELi2ELi4ELi2ELb1EEENS1_24CollectiveEpilogueBwdGQAISA_fSD_Li256ELb1ELb0EEENS1_25SingleTileBwdLPTSchedulerILb1ELi128ELb0EEEEEEEEEvNT_6ParamsE$_ZN4cute3eso3ESOILb1ELb0EJNS_10UnderscoreEiEEC2ERKS2_RKi) ;  /* 0xffffbba000007944 */ /* 0x022fea0003c3ffff */
[----:B-1----:R-:W-:Y:S02]  /*b3f0*/  MOV R6, R13 ;  /* 0x0000000d00067202 */ /* 0x002fe40000000f00 */
[----:B------:R-:W-:Y:S02]  /*b400*/  MOV R16, 0xb420 ;  /* 0x0000b42000107802 */ /* 0x000fe40000000f00 */
[----:B------:R-:W-:Y:S05]  /*b410*/  CALL.REL.NOINC `($_ZN7cutlass13device_kernelIN5flash19enable_sm80_to_sm89INS1_16FlashAttnBwdSm80INS1_25CollectiveMainloopBwdSm80ILi2ELi2EN4cute5tupleIJNS5_1CILi64EEENS7_ILi128EEES8_EEENS_10bfloat16_tEfNS_4arch4Sm80ELb1ELb0ELb1ELb1ELb0ELb0ELb0ELb0ELi2ELi2ELi4ELi2ELb1EEENS1_24CollectiveEpilogueBwdGQAISA_fSD_Li256ELb1ELb0EEENS1_25SingleTileBwdLPTSchedulerILb1ELi128ELb0EEEEEEEEEvNT_6ParamsE$_ZN4cute8gmem_ptrIPKfECI1NS_12iter_adaptorIS2_S3_EEES2_) ;  /* 0xffffc76000007944 */ /* 0x000fea0003c3ffff */
[----:B-1----:R1:W5:Y:S01]  /*b420*/  LDL.64 R6, [R1+0x160] ;  /* 0x0001600001067983 */ /* 0x0023620000100a00 */
[----:B------:R-:W-:-:S03]  /*b430*/  MOV R16, 0xb450 ;  /* 0x0000b45000107802 */ /* 0x000fc60000000f00 */
[----:B-1---5:R-:W-:Y:S05]  /*b440*/  CALL.REL.NOINC `($_ZN7cutlass13device_kernelIN5flash19enable_sm80_to_sm89INS1_16FlashAttnBwdSm80INS1_25CollectiveMainloopBwdSm80ILi2ELi2EN4cute5tupleIJNS5_1CILi64EEENS7_ILi128EEES8_EEENS_10bfloat16_tEfNS_4arch4Sm80ELb1ELb0ELb1ELb1ELb0ELb0ELb0ELb0ELi2ELi2ELi4ELi2ELb1EEENS1_24CollectiveEpilogueBwdGQAISA_fSD_Li256ELb1ELb0EEENS1_25SingleTileBwdLPTSchedulerILb1ELi128ELb0EEEEEEEEEvNT_6ParamsE$_ZN4cute3eso3ESOILb1ELb0EJNS_6LayoutINS_5tupleIJNS3_IJNS_1CILi4EEENS4_ILi1EEEEEEEEENS3_IJNS3_IJS6_NS4_ILi0EEEEEEEEEEENS_10ViewEngineINS_8gmem_ptrIPKfEEEEEEC2ERKSC_RKSI_) ;  /* 0xffffc01000007944 */ /* 0x022fea0003c3ffff */
[----:B-1----:R1:W5:Y:S01]  /*b450*/  LDL.64 R10, [R1+0x160] ;  /* 0x00016000010a7983 */ /* 0x0023620000100a00 */
[----:B------:R-:W-:Y:S02]  /*b460*/  MOV R7, RZ ;  /* 0x000000ff00077202 */ /* 0x000fe40000000f00 */
[----:B------:R-:W-:Y:S02]  /*b470*/  MOV R16, 0xb490 ;  /* 0x0000b49000107802 */ /* 0x000fe40000000f00 */
[----:B-1---5:R-:W-:Y:S05]  /*b480*/  CALL.REL.NOINC `($_ZN7cutlass13device_kernelIN5flash19enable_sm80_to_sm89INS1_16FlashAttnBwdSm80INS1_25CollectiveMainloopBwdSm80ILi2ELi2EN4cute5tupleIJNS5_1CILi64EEENS7_ILi128EEES8_EEENS_10bfloat16_tEfNS_4arch4Sm80ELb1ELb0ELb1ELb1ELb0ELb0ELb0ELb0ELi2ELi2ELi4ELi2ELb1EEENS1_24CollectiveEpilogueBwdGQAISA_fSD_Li256ELb1ELb0EEENS1_25SingleTileBwdLPTSchedulerILb1ELi128ELb0EEEEEEEEEvNT_6ParamsE$_ZN4cute3eso3ESOILb1ELb0EJNS_10UnderscoreEiEEC2ERKS2_RKi) ;  /* 0xffffbb0000007944 */ /* 0x022fea0003c3ffff */
[----:B-1----:R-:W-:Y:S02]  /*b490*/  MOV R6, R13 ;  /* 0x0000000d00067202 */ /* 0x002fe40000000f00 */
[----:B------:R-:W-:-:S02]  /*b4a0*/  MOV R16, 0xb4c0 ;  /* 0x0000b4c000107802 */ /* 0x000fc40000000f00 */
[----:B------:R-:W-:Y:S05]  /*b4b0*/  CALL.REL.NOINC `($_ZN7cutlass13device_kernelIN5flash19enable_sm80_to_sm89INS1_16FlashAttnBwdSm80INS1_25CollectiveMainloopBwdSm80ILi2ELi2EN4cute5tupleIJNS5_1CILi64EEENS7_ILi128EEES8_EEENS_10bfloat16_tEfNS_4arch4Sm80ELb1ELb0ELb1ELb1ELb0ELb0ELb0ELb0ELi2ELi2ELi4ELi2ELb1EEENS1_24CollectiveEpilogueBwdGQAISA_fSD_Li256ELb1ELb0EEENS1_25SingleTileBwdLPTSchedulerILb1ELi128ELb0EEEEEEEEEvNT_6ParamsE$_ZN4cute8smem_ptrIPfECI1NS_12iter_adaptorIS1_S2_EEES1_) ;  /* 0xffffc79000007944 */ /* 0x000fea0003c3ffff */
[----:B-1----:R1:W5:Y:S01]  /*b4c0*/  LDL.64 R6, [R1+0x160] ;  /* 0x0001600001067983 */ /* 0x0023620000100a00 */
[----:B------:R-:W-:-:S03]  /*b4d0*/  MOV R16, 0xb4f0 ;  /* 0x0000b4f000107802 */ /* 0x000fc60000000f00 */
[----:B-1---5:R-:W-:Y:S05]  /*b4e0*/  CALL.REL.NOINC `($_ZN7cutlass13device_kernelIN5flash19enable_sm80_to_sm89INS1_16FlashAttnBwdSm80INS1_25CollectiveMainloopBwdSm80ILi2ELi2EN4cute5tupleIJNS5_1CILi64EEENS7_ILi128EEES8_EEENS_10bfloat16_tEfNS_4arch4Sm80ELb1ELb0ELb1ELb1ELb0ELb0ELb0ELb0ELi2ELi2ELi4ELi2ELb1EEENS1_24CollectiveEpilogueBwdGQAISA_fSD_Li256ELb1ELb0EEENS1_25SingleTileBwdLPTSchedulerILb1ELi128ELb0EEEEEEEEEvNT_6ParamsE$_ZN4cute3eso3ESOILb1ELb0EJNS_6LayoutINS_5tupleIJNS3_IJNS_1CILi4EEENS4_ILi1EEEEEEEEENS3_IJNS3_IJS6_NS4_ILi0EEEEEEEEEEENS_10ViewEngineINS_8smem_ptrIPfEEEEEEC2ERKSC_RKSH_) ;  /* 0xffffbfb000007944 */ /* 0x022fea0003c3ffff */
[----:B-1----:R1:W5:Y:S01]  /*b4f0*/  LDL.64 R8, [R1+0x160] ;  /* 0x0001600001087983 */ /* 0x0023620000100a00 */
[----:B------:R-:W-:-:S02]  /*b500*/  MOV R6, R4 ;  /* 0x0000000400067202 */ /* 0x000fc40000000f00 */
[----:B------:R-:W-:Y:S02]  /*b510*/  MOV R16, 0xb530 ;  /* 0x0000b53000107802 */ /* 0x000fe40000000f00 */
[----:B-1---5:R-:W-:Y:S05]  /*b520*/  CALL.REL.NOINC `($_ZN7cutlass13device_kernelIN5flash19enable_sm80_to_sm89INS1_16FlashAttnBwdSm80INS1_25CollectiveMainloopBwdSm80ILi2ELi2EN4cute5tupleIJNS5_1CILi64EEENS7_ILi128EEES8_EEENS_10bfloat16_tEfNS_4arch4Sm80ELb1ELb0ELb1ELb1ELb0ELb0ELb0ELb0ELi2ELi2ELi4ELi2ELb1EEENS1_24CollectiveEpilogueBwdGQAISA_fSD_Li256ELb1ELb0EEENS1_25SingleTileBwdLPTSchedulerILb1ELi128ELb0EEEEEEEEEvNT_6ParamsE$_ZN4cute8gmem_ptrIPKfECI1NS_12iter_adaptorIS2_S3_EEES2_) ;  /* 0xffffc65000007944 */ /* 0x022fea0003c3ffff */
[----:B-1----:R1:W5:Y:S01]  /*b530*/  LDL.64 R6, [R1+0x168] ;  /* 0x0001680001067983 */ /* 0x0023620000100a00 */
[----:B------:R-:W-:-:S03]  /*b540*/  MOV R16, 0xb560 ;  /* 0x0000b56000107802 */ /* 0x000fc60000000f00 */
[----:B-1---5:R-:W-:Y:S05]  /*b550*/  CALL.REL.NOINC `($_ZN7cutlass13device_kernelIN5flash19enable_sm80_to_sm89INS1_16FlashAttnBwdSm80INS1_25CollectiveMainloopBwdSm80ILi2ELi2EN4cute5tupleIJNS5_1CILi64EEENS7_ILi128EEES8_EEENS_10bfloat16_tEfNS_4arch4Sm80ELb1ELb0ELb1ELb1ELb0ELb0ELb0ELb0ELi2ELi2ELi4ELi2ELb1EEENS1_24CollectiveEpilogueBwdGQAISA_fSD_Li256ELb1ELb0EEENS1_25SingleTileBwdLPTSchedulerILb1ELi128ELb0EEEEEEEEEvNT_6ParamsE$_ZN4cute8gmem_ptrIPKN7cutlass9uint128_tEECI1NS_12iter_adaptorIS4_S5_EEES4_) ;  /* 0xffffc5d000007944 */ /* 0x022fea0003c3ffff */
[----:B------:R1:W5:Y:S01]  /*b560*/  LDL.64 R6, [R1+0x168] ;  /* 0x0001680001067983 */ /* 0x0003620000100a00 */
[----:B------:R-:W-:-:S03]  /*b570*/  MOV R16, 0xb590 ;  /* 0x0000b59000107802 */ /* 0x000fc60000000f00 */
[----:B-1---5:R-:W-:Y:S05]  /*b580*/  CALL.REL.NOINC `($_ZN7cutlass13device_kernelIN5flash19enable_sm80_to_sm89INS1_16FlashAttnBwdSm80INS1_25CollectiveMainloopBwdSm80ILi2ELi2EN4cute5tupleIJNS5_1CILi64EEENS7_ILi128EEES8_EEENS_10bfloat16_tEfNS_4arch4Sm80ELb1ELb0ELb1ELb1ELb0ELb0ELb0ELb0ELi2ELi2ELi4ELi2ELb1EEENS1_24CollectiveEpilogueBwdGQAISA_fSD_Li256ELb1ELb0EEENS1_25SingleTileBwdLPTSchedulerILb1ELi128ELb0EEEEEEEEEvNT_6ParamsE$_ZN4cute3eso3ESOILb1ELb0EJNS_6LayoutINS_5tupleIJNS3_IJNS_1CILi1EEES5_EEEEEENS3_IJNS3_IJS5_NS4_ILi0EEEEEEEEEEENS_10ViewEngineINS_8gmem_ptrIPKN7cutlass9uint128_tEEEEEEEC2ERKSB_RKSJ_) ;  /* 0xffffbe4000007944 */ /* 0x022fea0003c3ffff */
[----:B------:R2:W5:Y:S01]  /*b590*/  LDL.64 R20, [R1+0x168] ;  /* 0x0001680001147983 */ /* 0x0005620000100a00 */
[----:B-1----:R-:W-:Y:S02]  /*b5a0*/  MOV R6, R4 ;  /* 0x0000000400067202 */ /* 0x002fe40000000f00 */
[----:B------:R-:W-:Y:S02]  /*b5b0*/  MOV R16, 0xb5d0 ;  /* 0x0000b5d000107802 */ /* 0x000fe40000000f00 */
[----:B--2--5:R-:W-:Y:S05]  /*b5c0*/  CALL.REL.NOINC `($_ZN7cutlass13device_kernelIN5flash19enable_sm80_to_sm89INS1_16FlashAttnBwdSm80INS1_25CollectiveMainloopBwdSm80ILi2ELi2EN4cute5tupleIJNS5_1CILi64EEENS7_ILi128EEES8_EEENS_10bfloat16_tEfNS_4arch4Sm80ELb1ELb0ELb1ELb1ELb0ELb0ELb0ELb0ELi2ELi2ELi4ELi2ELb1EEENS1_24CollectiveEpilogueBwdGQAISA_fSD_Li256ELb1ELb0EEENS1_25SingleTileBwdLPTSchedulerILb1ELi128ELb0EEEEEEEEEvNT_6ParamsE$_ZN4cute8smem_ptrIPfECI1NS_12iter_adaptorIS1_S2_EEES1_) ;  /* 0xffffc68000007944 */ /* 0x024fea0003c3ffff */
[----:B-1----:R1:W5:Y:S01]  /*b5d0*/  LDL.64 R6, [R1+0x168] ;  /* 0x0001680001067983 */ /* 0x0023620000100a00 */
        /* <DEDUP_REMOVED lines=8> */
[----:B------:R-:W2:Y:S01]  /*b660*/  LD.E.U8 R14, [R14.64] ;  /* 0x000000040e0e7980 */ /* 0x000ea2000c101100 */
[----:B------:R-:W-:Y:S02]  /*b670*/  MOV R13, 0x0 ;  /* 0x00000000000d7802 */ /* 0x000fe40000000f00 */
[----:B--2---:R-:W-:-:S13]  /*b680*/  ISETP.NE.AND P0, PT, R14, RZ, PT ;  /* 0x000000ff0e00720c */ /* 0x004fda0003f05270 */
[----:B------:R-:W-:Y:S01]  /*b690*/  @!PT LDS RZ, [RZ] ;  /* 0x00000000fffff984 */ /* 0x000fe20000000800 */
[----:B------:R-:W-:Y:S01]  /*b6a0*/  @!PT LDS RZ, [RZ] ;  /* 0x00000000fffff984 */ /* 0x000fe20000000800 */
[----:B------:R-:W-:Y:S01]  /*b6b0*/  @!PT LDS RZ, [RZ] ;  /* 0x00000000fffff984 */ /* 0x000fe20000000800 */
[----:B------:R1:W-:Y:S01]  /*b6c0*/  LDGSTS.E.BYPASS.LTC128B.128 [R6], [R20.64], P0 ;  /* 0x0000000014067fae */ /* 0x0003e20008101d44 */
[----:B------:R-:W-:Y:S05]  /*b6d0*/  RET.REL.NODEC R12 `(_ZN7cutlass13device_kernelIN5flash19enable_sm80_to_sm89INS1_16FlashAttnBwdSm80INS1_25CollectiveMainloopBwdSm80ILi2ELi2EN4cute5tupleIJNS5_1CILi64EEENS7_ILi128EEES8_EEENS_10bfloat16_tEfNS_4arch4Sm80ELb1ELb0ELb1ELb1ELb0ELb0ELb0ELb0ELi2ELi2ELi4ELi2ELb1EEENS1_24CollectiveEpilogueBwdGQAISA_fSD_Li256ELb1ELb0EEENS1_25SingleTileBwdLPTSchedulerILb1ELi128ELb0EEEEEEEEEvNT_6ParamsE) ;  /* 0xffff49200c007950 */ /* 0x000fea0003c3ffff */
        .type           $_ZN7cutlass13device_kernelIN5flash19enable_sm80_to_sm89INS1_16FlashAttnBwdSm80INS1_25CollectiveMainloopBwdSm80ILi2ELi2EN4cute5tupleIJNS5_1CILi64EEENS7_ILi128EEES8_EEENS_10bfloat16_tEfNS_4arch4Sm80ELb1ELb0ELb1ELb1ELb0ELb0ELb0ELb0ELi2ELi2ELi4ELi2ELb1EEENS1_24CollectiveEpilogueBwdGQAISA_fSD_Li256ELb1ELb0EEENS1_25SingleTileBwdLPTSchedulerILb1ELi128ELb0EEEEEEEEEvNT_6ParamsE$_ZZN5flash25CollectiveMainloopBwdSm80ILi2ELi2EN4cute5tupleIJNS1_1CILi64EEENS3_ILi128EEES4_EEEN7cutlass10bfloat16_tEfNS7_4arch4Sm80ELb1ELb0ELb1ELb1ELb0ELb0ELb0ELb0ELi2ELi2ELi4ELi2ELb1EE3mmaINS_16FlashAttnBwdSm80ISB_NS_24CollectiveEpilogueBwdGQAIS6_fSA_Li256ELb1ELb0EEENS_25SingleTileBwdLPTSchedulerILb1ELi128ELb0EEEE13SharedStorageENS1_6TensorINS1_11ArrayEngineIfLm32EEENS1_6LayoutINS2_IJNS2_IJNS3_ILi2EEESO_EEESO_NS3_ILi4EEEEEENS2_IJNS2_IJNS3_ILi1EEESO_EEESQ_NS3_ILi8EEEEEEEEEEEEbRKNSB_6ParamsERT0_S12_iNS2_IJiiiEEERT_ENKUliiE_clEii,@function
        .size           $_ZN7cutlass13device_kernelIN5flash19enable_sm80_to_sm89INS1_16FlashAttnBwdSm80INS1_25CollectiveMainloopBwdSm80ILi2ELi2EN4cute5tupleIJNS5_1CILi64EEENS7_ILi128EEES8_EEENS_10bfloat16_tEfNS_4arch4Sm80ELb1ELb0ELb1ELb1ELb0ELb0ELb0ELb0ELi2ELi2ELi4ELi2ELb1EEENS1_24CollectiveEpilogueBwdGQAISA_fSD_Li256ELb1ELb0EEENS1_25SingleTileBwdLPTSchedulerILb1ELi128ELb0EEEEEEEEEvNT_6ParamsE$_ZZN5flash25CollectiveMainloopBwdSm80ILi2ELi2EN4cute5tupleIJNS1_1CILi64EEENS3_ILi128EEES4_EEEN7cutlass10bfloat16_tEfNS7_4arch4Sm80ELb1ELb0ELb1ELb1ELb0ELb0ELb0ELb0ELi2ELi2ELi4ELi2ELb1EE3mmaINS_16FlashAttnBwdSm80ISB_NS_24CollectiveEpilogueBwdGQAIS6_fSA_Li256ELb1ELb0EEENS_25SingleTileBwdLPTSchedulerILb1ELi128ELb0EEEE13SharedStorageENS1_6TensorINS1_11ArrayEngineIfLm32EEENS1_6LayoutINS2_IJNS2_IJNS3_ILi2EEESO_EEESO_NS3_ILi4EEEEEENS2_IJNS2_IJNS3_ILi1EEESO_EEESQ_NS3_ILi8EEEEEEEEEEEEbRKNSB_6ParamsERT0_S12_iNS2_IJiiiEEERT_ENKUliiE_clEii,(.L_x_5098 - $_ZN7cutlass13device_kernelIN5flash19enable_sm80_to_sm89INS1_16FlashAttnBwdSm80INS1_25CollectiveMainloopBwdSm80ILi2ELi2EN4cute5tupleIJNS5_1CILi64EEENS7_ILi128EEES8_EEENS_10bfloat16_tEfNS_4arch4Sm80ELb1ELb0ELb1ELb1ELb0ELb0ELb0ELb0ELi2ELi2ELi4ELi2ELb1EEENS1_24CollectiveEpilogueBwdGQAISA_fSD_Li256ELb1ELb0EEENS1_25SingleTileBwdLPTSchedulerILb1ELi128ELb0EEEEEEEEEvNT_6ParamsE$_ZZN5flash25CollectiveMainloopBwdSm80ILi2ELi2EN4cute5tupleIJNS1_1CILi64EEENS3_ILi128EEES4_EEEN7cutlass10bfloat16_tEfNS7_4arch4Sm80ELb1ELb0ELb1ELb1ELb0ELb0ELb0ELb0ELi2ELi2ELi4ELi2ELb1EE3mmaINS_16FlashAttnBwdSm80ISB_NS_24CollectiveEpilogueBwdGQAIS6_fSA_Li256ELb1ELb0EEENS_25SingleTileBwdLPTSchedulerILb1ELi128ELb0EEEE13SharedStorageENS1_6TensorINS1_11ArrayEngineIfLm32EEENS1_6LayoutINS2_IJNS2_IJNS3_ILi2EEESO_EEESO_NS3_ILi4EEEEEENS2_IJNS2_IJNS3_ILi1EEESO_EEESQ_NS3_ILi8EEEEEEEEEEEEbRKNSB_6ParamsERT0_S12_iNS2_IJiiiEEERT_ENKUliiE_clEii)
$_ZN7cutlass13device_kernelIN5flash19enable_sm80_to_sm89INS1_16FlashAttnBwdSm80INS1_25CollectiveMainloopBwdSm80ILi2ELi2EN4cute5tupleIJNS5_1CILi64EEENS7_ILi128EEES8_EEENS_10bfloat16_tEfNS_4arch4Sm80ELb1ELb0ELb1ELb1ELb0ELb0ELb0ELb0ELi2ELi2ELi4ELi2ELb1EEENS1_24CollectiveEpilogueBwdGQAISA_fSD_Li256ELb1ELb0EEENS1_25SingleTileBwdLPTSchedulerILb1ELi128ELb0EEEEEEEEEvNT_6ParamsE$_ZZN5flash25CollectiveMainloopBwdSm80ILi2ELi2EN4cute5tupleIJNS1_1CILi64EEENS3_ILi128EEES4_EEEN7cutlass10bfloat16_tEfNS7_4arch4Sm80ELb1ELb0ELb1ELb1ELb0ELb0ELb0ELb0ELi2ELi2ELi4ELi2ELb1EE3mmaINS_16FlashAttnBwdSm80ISB_NS_24CollectiveEpilogueBwdGQAIS6_fSA_Li256ELb1ELb0EEENS_25SingleTileBwdLPTSchedulerILb1ELi128ELb0EEEE13SharedStorageENS1_6TensorINS1_11ArrayEngineIfLm32EEENS1_6LayoutINS2_IJNS2_IJNS3_ILi2EEESO_EEESO_NS3_ILi4EEEEEENS2_IJNS2_IJNS3_ILi1EEESO_EEESQ_NS3_ILi8EEEEEEEEEEEEbRKNSB_6ParamsERT0_S12_iNS2_IJiiiEEERT_ENKUliiE_clEii:
        /* <DEDUP_REMOVED lines=355> */
.L_x_875:
        /* <DEDUP_REMOVED lines=15> */
.L_x_5098:


//--------------------- .text._ZN7cutlass13device_kernelIN5flash32FlashAttnBwdPostprocessConvertdQIN4cute5tupleIJNS3_1CILi64EEES6_EEENS_10bfloat16_tEfNS_4arch4Sm80ELi256ENS3_8TiledMMAINS3_8MMA_AtomIJNS3_30SM80_16x8x16_F32BF16BF16F32_TNEEEENS3_6LayoutINS4_IJNS5_ILi2EEENS5_ILi4EEENS5_ILi1EEEEEENS4_IJSI_SG_NS5_ILi0EEEEEEEENS4_IJNS5_ILi32EEES6_NS5_ILi16EEEEEEEELb0EEEEEvNT_6ParamsE --------------------------
	.section	.text._ZN7cutlass13device_kernelIN5flash32FlashAttnBwdPostprocessConvertdQIN4cute5tupleIJNS3_1CILi64EEES6_EEENS_10bfloat16_tEfNS_4arch4Sm80ELi256ENS3_8TiledMMAINS3_8MMA_AtomIJNS3_30SM80_16x8x16_F32BF16BF16F32_TNEEEENS3_6LayoutINS4_IJNS5_ILi2EEENS5_ILi4EEENS5_ILi1EEEEEENS4_IJSI_SG_NS5_ILi0EEEEEEEENS4_IJNS5_ILi32EEES6_NS5_ILi16EEEEEEEELb0EEEEEvNT_6ParamsE,"ax",@progbits
	.sectioninfo	@"SHI_REGISTERS=40"
	.align	128
.text._ZN7cutlass13device_kernelIN5flash32FlashAttnBwdPostprocessConvertdQIN4cute5tupleIJNS3_1CILi64EEES6_EEENS_10bfloat16_tEfNS_4arch4Sm80ELi256ENS3_8TiledMMAINS3_8MMA_AtomIJNS3_30SM80_16x8x16_F32BF16BF16F32_TNEEEENS3_6LayoutINS4_IJNS5_ILi2EEENS5_ILi4EEENS5_ILi1EEEEEENS4_IJSI_SG_NS5_ILi0EEEEEEEENS4_IJNS5_ILi32EEES6_NS5_ILi16EEEEEEEELb0EEEEEvNT_6ParamsE:
        .type           _ZN7cutlass13device_kernelIN5flash32FlashAttnBwdPostprocessConvertdQIN4cute5tupleIJNS3_1CILi64EEES6_EEENS_10bfloat16_tEfNS_4arch4Sm80ELi256ENS3_8TiledMMAINS3_8MMA_AtomIJNS3_30SM80_16x8x16_F32BF16BF16F32_TNEEEENS3_6LayoutINS4_IJNS5_ILi2EEENS5_ILi4EEENS5_ILi1EEEEEENS4_IJSI_SG_NS5_ILi0EEEEEEEENS4_IJNS5_ILi32EEES6_NS5_ILi16EEEEEEEELb0EEEEEvNT_6ParamsE,@function
        .size           _ZN7cutlass13device_kernelIN5flash32FlashAttnBwdPostprocessConvertdQIN4cute5tupleIJNS3_1CILi64EEES6_EEENS_10bfloat16_tEfNS_4arch4Sm80ELi256ENS3_8TiledMMAINS3_8MMA_AtomIJNS3_30SM80_16x8x16_F32BF16BF16F32_TNEEEENS3_6LayoutINS4_IJNS5_ILi2EEENS5_ILi4EEENS5_ILi1EEEEEENS4_IJSI_SG_NS5_ILi0EEEEEEEENS4_IJNS5_ILi32EEES6_NS5_ILi16EEEEEEEELb0EEEEEvNT_6ParamsE,(.L_x_5189 - _ZN7cutlass13device_kernelIN5flash32FlashAttnBwdPostprocessConvertdQIN4cute5tupleIJNS3_1CILi64EEES6_EEENS_10bfloat16_tEfNS_4arch4Sm80ELi256ENS3_8TiledMMAINS3_8MMA_AtomIJNS3_30SM80_16x8x16_F32BF16BF16F32_TNEEEENS3_6LayoutINS4_IJNS5_ILi2EEENS5_ILi4EEENS5_ILi1EEEEEENS4_IJSI_SG_NS5_ILi0EEEEEEEENS4_IJNS5_ILi32EEES6_NS5_ILi16EEEEEEEELb0EEEEEvNT_6ParamsE)
        .other          _ZN7cutlass13device_kernelIN5flash32FlashAttnBwdPostprocessConvertdQIN4cute5tupleIJNS3_1CILi64EEES6_EEENS_10bfloat16_tEfNS_4arch4Sm80ELi256ENS3_8TiledMMAINS3_8MMA_AtomIJNS3_30SM80_16x8x16_F32BF16BF16F32_TNEEEENS3_6LayoutINS4_IJNS5_ILi2EEENS5_ILi4EEENS5_ILi1EEEEEENS4_IJSI_SG_NS5_ILi0EEEEEEEENS4_IJNS5_ILi32EEES6_NS5_ILi16EEEEEEEELb0EEEEEvNT_6ParamsE,@"STO_CUDA_ENTRY STV_DEFAULT"
_ZN7cutlass13device_kernelIN5flash32FlashAttnBwdPostprocessConvertdQIN4cute5tupleIJNS3_1CILi64EEES6_EEENS_10bfloat16_tEfNS_4arch4Sm80ELi256ENS3_8TiledMMAINS3_8MMA_AtomIJNS3_30SM80_16x8x16_F32BF16BF16F32_TNEEEENS3_6LayoutINS4_IJNS5_ILi2EEENS5_ILi4EEENS5_ILi1EEEEEENS4_IJSI_SG_NS5_ILi0EEEEEEEENS4_IJNS5_ILi32EEES6_NS5_ILi16EEEEEEEELb0EEEEEvNT_6ParamsE:
[----:B------:R-:W-:Y:S02]  /*0000*/  IMAD.MOV.U32 R1, RZ, RZ, c[0x0][0x28] ;  /* 0x00000a00ff017624 */ /* 0x000fe400078e00ff */
[----:B------:R-:W0:Y:S01]  /*0010*/  S2R R9, SR_CTAID.Z ;  /* 0x0000000000097919 */ /* 0x000e220000002700 */
[----:B------:R-:W-:Y:S01]  /*0020*/  ISETP.NE.U32.AND P1, PT, RZ, c[0x0][0x1c8], PT ;  /* 0x00007200ff007a0c */ /* 0x000fe20003f25070 */
[----:B------:R-:W-:Y:S01]  /*0030*/  IMAD.MOV.U32 R6, RZ, RZ, 0x4 ;  /* 0x00000004ff067424 */ /* 0x000fe200078e00ff */
[----:B------:R-:W-:Y:S01]  /*0040*/  ISETP.NE.U32.AND P0, PT, RZ, c[0x0][0x1c0], PT ;  /* 0x00007000ff007a0c */ /* 0x000fe20003f05070 */
[----:B------:R-:W-:Y:S01]  /*0050*/  ULDC.64 UR4, c[0x0][0x118] ;  /* 0x0000460000047ab9 */ /* 0x000fe20000000a00 */
[----:B------:R-:W-:Y:S02]  /*0060*/  ISETP.NE.AND.EX P1, PT, RZ, c[0x0][0x1cc], PT, P1 ;  /* 0x00007300ff007a0c */ /* 0x000fe40003f25310 */
[----:B------:R-:W-:Y:S01]  /*0070*/  ISETP.NE.AND.EX P0, PT, RZ, c[0x0][0x1c4], PT, P0 ;  /* 0x00007100ff007a0c */ /* 0x000fe20003f05300 */
[----:B------:R-:W-:Y:S02]  /*0080*/  IMAD.MOV.U32 R21, RZ, RZ, c[0x0][0x190] ;  /* 0x00006400ff157624 */ /* 0x000fe400078e00ff */
[----:B0-----:R-:W-:-:S08]  /*0090*/  IMAD.WIDE R4, R9, R6, c[0x0][0x1c0] ;  /* 0x0000700009047625 */ /* 0x001fd000078e0206 */
[----:B------:R-:W-:Y:S02]  /*00a0*/  @P1 IMAD.WIDE R6, R9, R6, c[0x0][0x1c8] ;  /* 0x0000720009061625 */ /* 0x000fe400078e0206 */
[----:B------:R0:W5:Y:S01]  /*00b0*/  @P0 LDG.E R24, [R4.64] ;  /* 0x0000000404180981 */ /* 0x000162000c1e1900 */
[----:B------:R-:W-:-:S03]  /*00c0*/  ISETP.NE.U32.AND P2, PT, RZ, c[0x0][0x1c0], PT ;  /* 0x00007000ff007a0c */ /* 0x000fc60003f45070 */
[----:B------:R0:W5:Y:S04]  /*00d0*/  @P1 LDG.E R21, [R6.64] ;  /* 0x0000000406151981 */ /* 0x000168000c1e1900 */
[----:B------:R-:W1:Y:S02]  /*00e0*/  S2R R20, SR_CTAID.X ;  /* 0x0000000000147919 */ /* 0x000e640000002500 */
[----:B-1----:R-:W-:Y:S01]  /*00f0*/  IMAD.SHL.U32 R2, R20, 0x40, RZ ;  /* 0x0000004014027824 */ /* 0x002fe200078e00ff */
[----:B------:R-:W-:Y:S05]  /*0100*/  @P1 BRA `(.L_x_876) ;  /* 0x0000004000001947 */ /* 0x000fea0003800000 */
[----:B0-----:R-:W-:Y:S05]  /*0110*/  @!P0 BRA `(.L_x_876) ;  /* 0x0000003000008947 */ /* 0x001fea0003800000 */
[----:B------:R-:W2:Y:S04]  /*0120*/  LDG.E R0, [R4.64] ;  /* 0x0000000404007981 */ /* 0x000ea8000c1e1900 */
[----:B-----5:R-:W2:Y:S02]  /*0130*/  LDG.E R21, [R4.64+0x4] ;  /* 0x0000040404157981 */ /* 0x020ea4000c1e1900 */
[----:B--2---:R-:W-:-:S03]  /*0140*/  IMAD.IADD R21, R21, 0x1, -R0 ;  /* 0x0000000115157824 */ /* 0x004fc600078e0a00 */
.L_x_876:
[----:B0-----:R-:W-:Y:S01]  /*0150*/  ISETP.NE.AND.EX P1, PT, RZ, c[0x0][0x1c4], PT, P2 ;  /* 0x00007100ff007a0c */ /* 0x001fe20003f25320 */
[----:B-----5:R-:W-:Y:S01]  /*0160*/  @P0 IMAD R0, R9, 0x40, R24 ;  /* 0x0000004009000824 */ /* 0x020fe200078e0218 */
[----:B------:R-:W-:-:S13]  /*0170*/  ISETP.LE.AND P2, PT, R21, R2, PT ;  /* 0x000000021500720c */ /* 0x000fda0003f43270 */
[----:B------:R-:W-:Y:S05]  /*0180*/  @P1 EXIT P2 ;  /* 0x000000000000194d */ /* 0x000fea0001000000 */
[----:B------:R-:W0:Y:S01]  /*0190*/  S2R R29, SR_TID.X ;  /* 0x00000000001d7919 */ /* 0x000e220000002100 */
[----:B------:R-:W-:Y:S01]  /*01a0*/  @P0 SHF.R.S32.HI R3, RZ, 0x1f, R0 ;  /* 0x0000001fff030819 */ /* 0x000fe20000011400 */
[----:B------:R-:W-:Y:S01]  /*01b0*/  CS2R R4, SRZ ;  /* 0x0000000000047805 */ /* 0x000fe2000001ff00 */
[----:B------:R-:W-:Y:S01]  /*01c0*/  IMAD.SHL.U32 R7, R20, 0x1000, RZ ;  /* 0x0000100014077824 */ /* 0x000fe200078e00ff */
[----:B------:R-:W1:Y:S01]  /*01d0*/  S2R R25, SR_CTAID.Y ;  /* 0x0000000000197919 */ /* 0x000e620000002600 */
[----:B------:R-:W-:Y:S02]  /*01e0*/  @P0 LEA.HI R3, R3, R0, RZ, 0x6 ;  /* 0x0000000003030211 */ /* 0x000fe400078f30ff */
[----:B------:R-:W-:Y:S02]  /*01f0*/  SEL R22, R9, RZ, !P1 ;  /* 0x000000ff09167207 */ /* 0x000fe40004800000 */
[----:B------:R-:W-:Y:S01]  /*0200*/  SHF.R.S32.HI R11, RZ, 0x1f, R7 ;  /* 0x0000001fff0b7819 */ /* 0x000fe20000011407 */
[----:B------:R-:W-:-:S05]  /*0210*/  @P0 IMAD.SHL.U32 R3, R3, 0x40, RZ ;  /* 0x0000004003030824 */ /* 0x000fca00078e00ff */
[----:B------:R-:W-:-:S04]  /*0220*/  @P0 LOP3.LUT R3, R3, 0xfffff000, RZ, 0xc0, !PT ;  /* 0xfffff00003030812 */ /* 0x000fc800078ec0ff */
[--C-:B------:R-:W-:Y:S01]  /*0230*/  @P0 SHF.R.S32.HI R5, RZ, 0x1f, R3.reuse ;  /* 0x0000001fff050819 */ /* 0x100fe20000011403 */
[----:B------:R-:W-:Y:S01]  /*0240*/  @P0 IMAD.MOV.U32 R4, RZ, RZ, R3 ;  /* 0x000000ffff040224 */ /* 0x000fe200078e0003 */
[----:B------:R-:W-:Y:S01]  /*0250*/  SHF.R.S32.HI R3, RZ, 0x1f, R9 ;  /* 0x0000001fff037819 */ /* 0x000fe20000011409 */
[----:B0-----:R-:W-:-:S03]  /*0260*/  IMAD.SHL.U32 R6, R29, 0x4, RZ ;  /* 0x000000041d067824 */ /* 0x001fc600078e00ff */
[----:B------:R-:W-:Y:S02]  /*0270*/  SEL R3, R3, RZ, !P1 ;  /* 0x000000ff03037207 */ /* 0x000fe40004800000 */
[----:B-1----:R-:W-:Y:S02]  /*0280*/  SHF.R.S32.HI R0, RZ, 0x1f, R25 ;  /* 0x0000001fff007819 */ /* 0x002fe40000011419 */
[----:B------:R-:W-:Y:S01]  /*0290*/  IADD3 R4, P2, P3, R4, R6, R7 ;  /* 0x0000000604047210 */ /* 0x000fe20007b5e007 */
[----:B------:R-:W-:Y:S01]  /*02a0*/  IMAD R9, R3, c[0x0][0x180], RZ ;  /* 0x0000600003097a24 */ /* 0x000fe200078e02ff */
[----:B------:R-:W-:Y:S01]  /*02b0*/  SHF.R.S32.HI R6, RZ, 0x1f, R6 ;  /* 0x0000001fff067819 */ /* 0x000fe20000011406 */
[----:B------:R-:W-:Y:S02]  /*02c0*/  IMAD R8, R0, c[0x0][0x178], RZ ;  /* 0x00005e0000087a24 */ /* 0x000fe400078e02ff */
[----:B------:R-:W-:Y:S01]  /*02d0*/  IMAD R9, R22, c[0x0][0x184], R9 ;  /* 0x0000610016097a24 */ /* 0x000fe200078e0209 */
[----:B------:R-:W-:Y:S01]  /*02e0*/  IADD3.X R5, R5, R6, R11, P2, P3 ;  /* 0x0000000605057210 */ /* 0x000fe200017e640b */
[----:B------:R-:W-:-:S04]  /*02f0*/  IMAD R7, R25, c[0x0][0x17c], R8 ;  /* 0x00005f0019077a24 */ /* 0x000fc800078e0208 */
[----:B------:R-:W-:-:S04]  /*0300*/  IMAD.WIDE.U32 R4, R25, c[0x0][0x178], R4 ;  /* 0x00005e0019047a25 */ /* 0x000fc800078e0004 */
[----:B------:R-:W-:-:S04]  /*0310*/  IMAD.IADD R5, R5, 0x1, R7 ;  /* 0x0000000105057824 */ /* 0x000fc800078e0207 */
[----:B------:R-:W-:-:S04]  /*0320*/  IMAD.WIDE.U32 R4, R22, c[0x0][0x180], R4 ;  /* 0x0000600016047a25 */ /* 0x000fc800078e0004 */
[----:B------:R-:W-:Y:S01]  /*0330*/  IMAD.IADD R5, R5, 0x1, R9 ;  /* 0x0000000105057824 */ /* 0x000fe200078e0209 */
[----:B------:R-:W-:-:S04]  /*0340*/  LEA R32, P1, R4, c[0x0][0x160], 0x2 ;  /* 0x0000580004207a11 */ /* 0x000fc800078210ff */
[----:B------:R-:W-:-:S05]  /*0350*/  LEA.HI.X R33, R4, c[0x0][0x164], R5, 0x2, P1 ;  /* 0x0000590004217a11 */ /* 0x000fca00008f1405 */
[----:B------:R0:W2:Y:S04]  /*0360*/  LDG.E.128 R4, [R32.64] ;  /* 0x0000000420047981 */ /* 0x0000a8000c1e1d00 */
[----:B------:R0:W3:Y:S04]  /*0370*/  LDG.E.128 R8, [R32.64+0x1000] ;  /* 0x0010000420087981 */ /* 0x0000e8000c1e1d00 */
[----:B------:R0:W4:Y:S04]  /*0380*/  LDG.E.128 R12, [R32.64+0x2000] ;  /* 0x00200004200c7981 */ /* 0x000128000c1e1d00 */
[----:B------:R0:W5:Y:S01]  /*0390*/  LDG.E.128 R16, [R32.64+0x3000] ;  /* 0x0030000420107981 */ /* 0x000162000c1e1d00 */
[----:B------:R-:W-:Y:S01]  /*03a0*/  SHF.R.S32.HI R30, RZ, 0x1f, R29 ;  /* 0x0000001fff1e7819 */ /* 0x000fe2000001141d */
[----:B------:R-:W-:Y:S01]  /*03b0*/  IMAD R0, R0, c[0x0][0x1a8], RZ ;  /* 0x00006a0000007a24 */ /* 0x000fe200078e02ff */
[----:B------:R-:W-:Y:S01]  /*03c0*/  IADD3 R2, -R2, R21, RZ ;  /* 0x0000001502027210 */ /* 0x000fe20007ffe1ff */
[----:B------:R-:W-:Y:S01]  /*03d0*/  BSSY B0, `(.L_x_877) ;  /* 0x000008c000007945 */ /* 0x000fe20003800000 */
[----:B------:R-:W-:-:S02]  /*03e0*/  LEA.HI R23, R30, R29, RZ, 0x2 ;  /* 0x0000001d1e177211 */ /* 0x000fc400078f10ff */
[CC--:B------:R-:W-:Y:S02]  /*03f0*/  LEA.HI R27, R30.reuse, R29.reuse, RZ, 0x7 ;  /* 0x0000001d1e1b7211 */ /* 0x0c0fe400078f38ff */
[----:B------:R-:W-:Y:S02]  /*0400*/  LOP3.LUT R34, R23, 0x7ffffffc, RZ, 0xc0, !PT ;  /* 0x7ffffffc17227812 */ /* 0x000fe400078ec0ff */
[CC--:B------:R-:W-:Y:S01]  /*0410*/  LEA.HI R31, R30.reuse, R29.reuse, RZ, 0x3 ;  /* 0x0000001d1e1f7211 */ /* 0x0c0fe200078f18ff */
[----:B------:R-:W-:Y:S01]  /*0420*/  IMAD.SHL.U32 R37, R27, 0x8, RZ ;  /* 0x000000081b257824 */ /* 0x000fe200078e00ff */
[----:B------:R-:W-:Y:S01]  /*0430*/  LEA.HI R28, R30, R29, RZ, 0x5 ;  /* 0x0000001d1e1c7211 */ /* 0x000fe200078f28ff */
[----:B0-----:R-:W-:Y:S01]  /*0440*/  IMAD.IADD R32, R29, 0x1, -R34 ;  /* 0x000000011d207824 */ /* 0x001fe200078e0a22 */
[--C-:B------:R-:W-:Y:S02]  /*0450*/  SHF.R.S32.HI R26, RZ, 0x2, R23.reuse ;  /* 0x00000002ff1a7819 */ /* 0x100fe40000011417 */
[----:B------:R-:W-:-:S02]  /*0460*/  SHF.R.S32.HI R35, RZ, 0x1f, R23 ;  /* 0x0000001fff237819 */ /* 0x000fc40000011417 */
[--C-:B------:R-:W-:Y:S02]  /*0470*/  SHF.R.S32.HI R23, RZ, 0x3, R31.reuse ;  /* 0x00000003ff177819 */ /* 0x100fe4000001141f */
[----:B------:R-:W-:Y:S02]  /*0480*/  SHF.R.S32.HI R34, RZ, 0x1f, R31 ;  /* 0x0000001fff227819 */ /* 0x000fe4000001141f */
[----:B------:R-:W-:Y:S02]  /*0490*/  SHF.R.S32.HI R27, RZ, 0x5, R28 ;  /* 0x00000005ff1b7819 */ /* 0x000fe4000001141c */
[----:B------:R-:W-:Y:S02]  /*04a0*/  LOP3.LUT R37, R37, 0x7ffffc00, RZ, 0xc0, !PT ;  /* 0x7ffffc0025257812 */ /* 0x000fe400078ec0ff */
[----:B------:R-:W-:Y:S02]  /*04b0*/  LEA.HI R34, R34, R23, RZ, 0x2 ;  /* 0x0000001722227211 */ /* 0x000fe400078f10ff */
[----:B------:R-:W-:Y:S01]  /*04c0*/  LEA.HI R36, R28, R27, RZ, 0x1 ;  /* 0x0000001b1c247211 */ /* 0x000fe200078f08ff */
[----:B------:R-:W-:Y:S01]  /*04d0*/  IMAD R28, R32, 0x2, R37 ;  /* 0x00000002201c7824 */ /* 0x000fe200078e0225 */
[----:B------:R-:W-:-:S02]  /*04e0*/  LEA.HI R30, R30, R29, RZ, 0x6 ;  /* 0x0000001d1e1e7211 */ /* 0x000fc400078f30ff */
[----:B------:R-:W-:Y:S02]  /*04f0*/  LOP3.LUT R32, R34, 0xffffffc, RZ, 0xc0, !PT ;  /* 0x0ffffffc22207812 */ /* 0x000fe400078ec0ff */
[----:B------:R-:W-:Y:S02]  /*0500*/  SHF.R.S32.HI R34, RZ, 0x6, R30 ;  /* 0x00000006ff227819 */ /* 0x000fe4000001141e */
[----:B------:R-:W-:Y:S01]  /*0510*/  LOP3.LUT R30, R31, 0xfffffff8, RZ, 0xc0, !PT ;  /* 0xfffffff81f1e7812 */ /* 0x000fe200078ec0ff */
[----:B------:R-:W-:Y:S01]  /*0520*/  IMAD.IADD R31, R23, 0x1, -R32 ;  /* 0x00000001171f7824 */ /* 0x000fe200078e0a20 */
[----:B------:R-:W-:Y:S02]  /*0530*/  LEA.HI R35, R35, R26, RZ, 0x3 ;  /* 0x0000001a23237211 */ /* 0x000fe400078f18ff */
[----:B------:R-:W-:Y:S01]  /*0540*/  LOP3.LUT R36, R36, 0xfffffffe, RZ, 0xc0, !PT ;  /* 0xfffffffe24247812 */ /* 0x000fe200078ec0ff */
[----:B------:R-:W-:Y:S01]  /*0550*/  IMAD.IADD R33, R29, 0x1, -R30 ;  /* 0x000000011d217824 */ /* 0x000fe200078e0a1e */
[----:B------:R-:W-:Y:S01]  /*0560*/  LOP3.LUT R35, R35, 0xfffffff8, RZ, 0xc0, !PT ;  /* 0xfffffff823237812 */ /* 0x000fe200078ec0ff */
[----:B------:R-:W-:-:S02]  /*0570*/  IMAD R32, R34, 0x8, R31 ;  /* 0x0000000822207824 */ /* 0x000fc400078e021f */
[----:B------:R-:W-:Y:S02]  /*0580*/  IMAD.IADD R27, R27, 0x1, -R36 ;  /* 0x000000011b1b7824 */ /* 0x000fe400078e0a24 */
[----:B------:R-:W-:-:S03]  /*0590*/  IMAD.IADD R26, R26, 0x1, -R35 ;  /* 0x000000011a1a7824 */ /* 0x000fc600078e0a23 */
[C---:B------:R-:W-:Y:S01]  /*05a0*/  LEA R28, R27.reuse, R28, 0x8 ;  /* 0x0000001c1b1c7211 */ /* 0x040fe200078e40ff */
[----:B------:R-:W-:Y:S01]  /*05b0*/  IMAD.SHL.U32 R27, R27, 0x40, RZ ;  /* 0x000000401b1b7824 */ /* 0x000fe200078e00ff */
[----:B------:R-:W-:-:S04]  /*05c0*/  SHF.R.S32.HI R35, RZ, 0x1f, R26 ;  /* 0x0000001fff237819 */ /* 0x000fc8000001141a */
[----:B------:R-:W-:Y:S01]  /*05d0*/  LOP3.LUT R27, R27, 0x40, RZ, 0xc0, !PT ;  /* 0x000000401b1b7812 */ /* 0x000fe200078ec0ff */
[----:B--2---:R-:W-:Y:S04]  /*05e0*/  STS.128 [R29.X16], R4 ;  /* 0x000000041d007388 */ /* 0x004fe8000000cc00 */
[----:B---3--:R0:W-:Y:S04]  /*05f0*/  STS.128 [R29.X16+0x1000], R8 ;  /* 0x001000081d007388 */ /* 0x0081e8000000cc00 */
[----:B----4-:R-:W-:Y:S04]  /*0600*/  STS.128 [R29.X16+0x2000], R12 ;  /* 0x0020000c1d007388 */ /* 0x010fe8000000cc00 */
[----:B-----5:R-:W-:Y:S04]  /*0610*/  STS.128 [R29.X16+0x3000], R16 ;  /* 0x003000101d007388 */ /* 0x020fe8000000cc00 */
[----:B------:R-:W-:Y:S01]  /*0620*/  BAR.SYNC.DEFER_BLOCKING 0x0 ;  /* 0x0000000000007b1d */ /* 0x000fe20000010000 */
[----:B0-----:R-:W-:Y:S01]  /*0630*/  LEA.HI R8, R33, R33, RZ, 0x1 ;  /* 0x0000002121087211 */ /* 0x001fe200078f08ff */
[----:B------:R-:W-:Y:S01]  /*0640*/  IMAD.SHL.U32 R11, R34, 0x8, RZ ;  /* 0x00000008220b7824 */ /* 0x000fe200078e00ff */
[----:B------:R-:W-:-:S03]  /*0650*/  LEA.HI R34, R35, R26, RZ, 0x2 ;  /* 0x0000001a23227211 */ /* 0x000fc600078f10ff */
[----:B------:R-:W-:Y:S02]  /*0660*/  IMAD.SHL.U32 R36, R8, 0x200, RZ ;  /* 0x0000020008247824 */ /* 0x000fe400078e00ff */
[----:B------:R-:W-:Y:S01]  /*0670*/  IMAD.SHL.U32 R8, R33, 0x8, RZ ;  /* 0x0000000821087824 */ /* 0x000fe200078e00ff */
[----:B------:R-:W-:Y:S02]  /*0680*/  LOP3.LUT R33, R34, 0x7fffffc, RZ, 0xc0, !PT ;  /* 0x07fffffc22217812 */ /* 0x000fe400078ec0ff */
[----:B------:R-:W-:Y:S01]  /*0690*/  LOP3.LUT R35, R36, 0x7ffffc00, RZ, 0xc0, !PT ;  /* 0x7ffffc0024237812 */ /* 0x000fe200078ec0ff */
[----:B------:R-:W-:Y:S01]  /*06a0*/  IMAD.SHL.U32 R36, R34, 0x10, RZ ;  /* 0x0000001022247824 */ /* 0x000fe200078e00ff */
[----:B------:R-:W-:Y:S01]  /*06b0*/  LOP3.LUT R34, R27, 0x8, R8, 0xf8, !PT ;  /* 0x000000081b227812 */ /* 0x000fe200078ef808 */
[----:B------:R-:W-:Y:S01]  /*06c0*/  IMAD.IADD R33, R26, 0x1, -R33 ;  /* 0x000000011a217824 */ /* 0x000fe200078e0a21 */
[----:B------:R-:W-:Y:S01]  /*06d0*/  SHF.R.U32.HI R27, RZ, 0x3, R27 ;  /* 0x00000003ff1b7819 */ /* 0x000fe2000001161b */
[----:B------:R-:W-:Y:S01]  /*06e0*/  IMAD.U32 R32, R32, 0x10, R35 ;  /* 0x0000001020207824 */ /* 0x000fe200078e0023 */
[----:B------:R-:W-:Y:S01]  /*06f0*/  LOP3.LUT R36, R36, 0x40, RZ, 0xc0, !PT ;  /* 0x0000004024247812 */ /* 0x000fe200078ec0ff */
[----:B------:R-:W-:Y:S01]  /*0700*/  IMAD R28, R33, 0x10, R28 ;  /* 0x00000010211c7824 */ /* 0x000fe200078e021c */
[----:B------:R-:W-:Y:S01]  /*0710*/  ISETP.GE.AND P1, PT, R8, c[0x0][0x194], PT ;  /* 0x0000650008007a0c */ /* 0x000fe20003f26270 */
[----:B------:R-:W0:Y:S04]  /*0720*/  LDS R5, [R29.X4+0x800] ;  /* 0x000800001d057984 */ /* 0x000e280000004800 */
[----:B------:R-:W1:Y:S04]  /*0730*/  LDS R10, [R29.X4+0xc00] ;  /* 0x000c00001d0a7984 */ /* 0x000e680000004800 */
[----:B------:R-:W2:Y:S04]  /*0740*/  LDS R4, [R29.X4+0x1000] ;  /* 0x001000001d047984 */ /* 0x000ea80000004800 */
[----:B------:R-:W-:Y:S04]  /*0750*/  LDS R9, [R29.X4+0x1400] ;  /* 0x001400001d097984 */ /* 0x000fe80000004800 */
[----:B------:R-:W3:Y:S04]  /*0760*/  LDS R31, [R29.X4] ;  /* 0x000000001d1f7984 */ /* 0x000ee80000004800 */
[----:B------:R-:W4:Y:S04]  /*0770*/  LDS R30, [R29.X4+0x400] ;  /* 0x000400001d1e7984 */ /* 0x000f280000004800 */
[----:B------:R-:W5:Y:S04]  /*0780*/  LDS R6, [R29.X4+0x1800] ;  /* 0x001800001d067984 */ /* 0x000f680000004800 */
[----:B------:R-:W5:Y:S04]  /*0790*/  LDS R7, [R29.X4+0x1c00] ;  /* 0x001c00001d077984 */ /* 0x000f680000004800 */
[----:B------:R-:W5:Y:S04]  /*07a0*/  LDS R12, [R29.X4+0x2000] ;  /* 0x002000001d0c7984 */ /* 0x000f680000004800 */
[----:B------:R-:W5:Y:S04]  /*07b0*/  LDS R18, [R29.X4+0x2400] ;  /* 0x002400001d127984 */ /* 0x000f680000004800 */
[----:B------:R-:W5:Y:S01]  /*07c0*/  LDS R13, [R29.X4+0x2800] ;  /* 0x002800001d0d7984 */ /* 0x000f620000004800 */
[----:B0-----:R-:W-:-:S03]  /*07d0*/  FMUL.FTZ R5, R5, c[0x0][0x1b8] ;  /* 0x00006e0005057a20 */ /* 0x001fc60000410000 */
[----:B------:R-:W0:Y:S01]  /*07e0*/  LDS R17, [R29.X4+0x2c00] ;  /* 0x002c00001d117984 */ /* 0x000e220000004800 */
[----:B-1----:R-:W-:-:S03]  /*07f0*/  FMUL.FTZ R10, R10, c[0x0][0x1b8] ;  /* 0x00006e000a0a7a20 */ /* 0x002fc60000410000 */
[----:B------:R-:W1:Y:S01]  /*0800*/  LDS R15, [R29.X4+0x3000] ;  /* 0x003000001d0f7984 */ /* 0x000e620000004800 */
[----:B--2---:R-:W-:-:S03]  /*0810*/  FMUL.FTZ R4, R4, c[0x0][0x1b8] ;  /* 0x00006e0004047a20 */ /* 0x004fc60000410000 */
[----:B------:R-:W2:Y:S04]  /*0820*/  LDS R16, [R29.X4+0x3400] ;  /* 0x003400001d107984 */ /* 0x000ea80000004800 */
[----:B------:R-:W2:Y:S01]  /*0830*/  LDS R14, [R29.X4+0x3800] ;  /* 0x003800001d0e7984 */ /* 0x000ea20000004800 */
[----:B---3--:R-:W-:-:S03]  /*0840*/  FMUL.FTZ R31, R31, c[0x0][0x1b8] ;  /* 0x00006e001f1f7a20 */ /* 0x008fc60000410000 */
[----:B------:R3:W2:Y:S01]  /*0850*/  LDS R19, [R29.X4+0x3c00] ;  /* 0x003c00001d137984 */ /* 0x0006a20000004800 */
[----:B----4-:R-:W-:Y:S02]  /*0860*/  FMUL.FTZ R30, R30, c[0x0][0x1b8] ;  /* 0x00006e001e1e7a20 */ /* 0x010fe40000410000 */
[----:B-----5:R-:W-:-:S03]  /*0870*/  FMUL.FTZ R6, R6, c[0x0][0x1b8] ;  /* 0x00006e0006067a20 */ /* 0x020fc60000410000 */
[----:B------:R-:W-:Y:S02]  /*0880*/  F2FP.BF16.PACK_AB R31, R30, R31 ;  /* 0x0000001f1e1f723e */ /* 0x000fe400000010ff */
[----:B---3--:R-:W-:Y:S01]  /*0890*/  LOP3.LUT R29, R34, R27, RZ, 0x3c, !PT ;  /* 0x0000001b221d7212 */ /* 0x008fe200078e3cff */
[----:B------:R-:W-:Y:S01]  /*08a0*/  FMUL.FTZ R7, R7, c[0x0][0x1b8] ;  /* 0x00006e0007077a20 */ /* 0x000fe20000410000 */
[----:B------:R-:W-:Y:S02]  /*08b0*/  LOP3.LUT R27, R36, 0x8, R11, 0xf8, !PT ;  /* 0x00000008241b7812 */ /* 0x000fe400078ef80b */
[----:B------:R-:W-:Y:S01]  /*08c0*/  SHF.R.U32.HI R36, RZ, 0x3, R36 ;  /* 0x00000003ff247819 */ /* 0x000fe20000011624 */
[----:B------:R-:W-:Y:S01]  /*08d0*/  IMAD.IADD R11, R32, 0x1, R29 ;  /* 0x00000001200b7824 */ /* 0x000fe200078e021d */
[----:B------:R-:W-:Y:S01]  /*08e0*/  F2FP.BF16.PACK_AB R26, R7, R6 ;  /* 0x00000006071a723e */ /* 0x000fe200000010ff */
[----:B------:R-:W-:Y:S01]  /*08f0*/  FMUL.FTZ R29, R9, c[0x0][0x1b8] ;  /* 0x00006e00091d7a20 */ /* 0x000fe20000410000 */
[----:B------:R-:W-:Y:S01]  /*0900*/  LOP3.LUT R27, R27, R36, RZ, 0x3c, !PT ;  /* 0x000000241b1b7212 */ /* 0x000fe200078e3cff */
[----:B------:R-:W-:Y:S01]  /*0910*/  FMUL.FTZ R12, R12, c[0x0][0x1b8] ;  /* 0x00006e000c0c7a20 */ /* 0x000fe20000410000 */
[----:B------:R-:W-:Y:S01]  /*0920*/  F2FP.BF16.PACK_AB R9, R10, R5 ;  /* 0x000000050a09723e */ /* 0x000fe200000010ff */
[----:B------:R-:W-:Y:S01]  /*0930*/  FMUL.FTZ R5, R18, c[0x0][0x1b8] ;  /* 0x00006e0012057a20 */ /* 0x000fe20000410000 */
[----:B------:R-:W-:Y:S01]  /*0940*/  F2FP.BF16.PACK_AB R10, R29, R4 ;  /* 0x000000041d0a723e */ /* 0x000fe200000010ff */
[----:B------:R-:W-:-:S02]  /*0950*/  FMUL.FTZ R13, R13, c[0x0][0x1b8] ;  /* 0x00006e000d0d7a20 */ /* 0x000fc40000410000 */
[----:B------:R-:W-:Y:S01]  /*0960*/  IMAD.IADD R27, R27, 0x1, R28 ;  /* 0x000000011b1b7824 */ /* 0x000fe200078e021c */
[----:B------:R-:W-:Y:S01]  /*0970*/  F2FP.BF16.PACK_AB R12, R5, R12 ;  /* 0x0000000c050c723e */ /* 0x000fe200000010ff */
[----:B0-----:R-:W-:Y:S02]  /*0980*/  FMUL.FTZ R4, R17, c[0x0][0x1b8] ;  /* 0x00006e0011047a20 */ /* 0x001fe40000410000 */
[----:B------:R-:W-:Y:S02]  /*0990*/  IMAD.SHL.U32 R27, R27, 0x2, RZ ;  /* 0x000000021b1b7824 */ /* 0x000fe400078e00ff */
[----:B-1----:R-:W-:Y:S01]  /*09a0*/  FMUL.FTZ R15, R15, c[0x0][0x1b8] ;  /* 0x00006e000f0f7a20 */ /* 0x002fe20000410000 */
[----:B------:R-:W-:Y:S01]  /*09b0*/  F2FP.BF16.PACK_AB R13, R4, R13 ;  /* 0x0000000d040d723e */ /* 0x000fe200000010ff */
[C---:B------:R-:W-:Y:S01]  /*09c0*/  IMAD.SHL.U32 R4, R11.reuse, 0x2, RZ ;  /* 0x000000020b047824 */ /* 0x040fe200078e00ff */
[----:B------:R-:W-:Y:S01]  /*09d0*/  STS [R27+0x4000], R31 ;  /* 0x0040001f1b007388 */ /* 0x000fe20000000800 */
[----:B--2---:R-:W-:Y:S01]  /*09e0*/  FMUL.FTZ R16, R16, c[0x0][0x1b8] ;  /* 0x00006e0010107a20 */ /* 0x004fe20000410000 */
[----:B------:R-:W-:Y:S01]  /*09f0*/  LEA R11, R11, 0x4000, 0x1 ;  /* 0x000040000b0b7811 */ /* 0x000fe200078e08ff */
[----:B------:R-:W-:Y:S01]  /*0a00*/  IMAD R17, R25, c[0x0][0x1ac], R0 ;  /* 0x00006b0019117a24 */ /* 0x000fe200078e0200 */
[----:B------:R0:W-:Y:S01]  /*0a10*/  STS [R27+0x4100], R9 ;  /* 0x004100091b007388 */ /* 0x0001e20000000800 */
[----:B------:R-:W-:Y:S01]  /*0a20*/  FMUL.FTZ R14, R14, c[0x0][0x1b8] ;  /* 0x00006e000e0e7a20 */ /* 0x000fe20000410000 */
[----:B------:R-:W-:Y:S01]  /*0a30*/  F2FP.BF16.PACK_AB R15, R16, R15 ;  /* 0x0000000f100f723e */ /* 0x000fe200000010ff */
[----:B------:R-:W-:Y:S01]  /*0a40*/  FMUL.FTZ R19, R19, c[0x0][0x1b8] ;  /* 0x00006e0013137a20 */ /* 0x000fe20000410000 */
[----:B------:R-:W-:Y:S01]  /*0a50*/  STS [R27+0x5000], R12 ;  /* 0x0050000c1b007388 */ /* 0x000fe20000000800 */
[----:B------:R-:W-:-:S03]  /*0a60*/  IADD3 R0, R23, 0x20, RZ ;  /* 0x0000002017007810 */ /* 0x000fc60007ffe0ff */
[----:B------:R-:W-:Y:S01]  /*0a70*/  F2FP.BF16.PACK_AB R14, R19, R14 ;  /* 0x0000000e130e723e */ /* 0x000fe200000010ff */
[----:B------:R1:W-:Y:S01]  /*0a80*/  STS [R27+0x5100], R13 ;  /* 0x0051000d1b007388 */ /* 0x0003e20000000800 */
[----:B0-----:R-:W-:-:S03]  /*0a90*/  SHF.R.S32.HI R9, RZ, 0x1f, R8 ;  /* 0x0000001fff097819 */ /* 0x001fc60000011408 */
[----:B------:R0:W-:Y:S04]  /*0aa0*/  STS [R27+0x4400], R10 ;  /* 0x0044000a1b007388 */ /* 0x0001e80000000800 */
[----:B------:R-:W-:Y:S01]  /*0ab0*/  STS [R27+0x4500], R26 ;  /* 0x0045001a1b007388 */ /* 0x000fe20000000800 */
[----:B-1----:R-:W-:-:S03]  /*0ac0*/  IMAD.WIDE.U32 R12, R25, c[0x0][0x1a8], R8 ;  /* 0x00006a00190c7a25 */ /* 0x002fc600078e0008 */
[----:B------:R1:W-:Y:S01]  /*0ad0*/  STS [R27+0x5400], R15 ;  /* 0x0054000f1b007388 */ /* 0x0003e20000000800 */
[----:B------:R-:W-:Y:S01]  /*0ae0*/  CS2R R8, SRZ ;  /* 0x0000000000087805 */ /* 0x000fe2000001ff00 */
[----:B0-----:R-:W-:Y:S01]  /*0af0*/  IMNMX R10, R2, 0x40, PT ;  /* 0x00000040020a7817 */ /* 0x001fe20003800200 */
[--C-:B------:R-:W-:Y:S01]  /*0b00*/  @P0 IMAD.MOV.U32 R8, RZ, RZ, R24.reuse ;  /* 0x000000ffff080224 */ /* 0x100fe200078e0018 */
[----:B------:R0:W-:Y:S01]  /*0b10*/  STS [R27+0x5500], R14 ;  /* 0x0055000e1b007388 */ /* 0x0001e20000000800 */
[----:B------:R-:W-:Y:S01]  /*0b20*/  @P0 SHF.R.S32.HI R9, RZ, 0x1f, R24 ;  /* 0x0000001fff090819 */ /* 0x000fe20000011418 */
[----:B------:R-:W-:Y:S02]  /*0b30*/  IMAD.IADD R13, R13, 0x1, R17 ;  /* 0x000000010d0d7824 */ /* 0x000fe400078e0211 */
[----:B------:R-:W-:Y:S01]  /*0b40*/  BAR.SYNC.DEFER_BLOCKING 0x0 ;  /* 0x0000000000007b1d */ /* 0x000fe20000010000 */
[-C--:B------:R-:W-:Y:S01]  /*0b50*/  ISETP.GE.OR P2, PT, R0, R10.reuse, P1 ;  /* 0x0000000a0000720c */ /* 0x080fe20000f46670 */
[----:B-1----:R-:W-:Y:S01]  /*0b60*/  IMAD R15, R3, c[0x0][0x1b0], RZ ;  /* 0x00006c00030f7a24 */ /* 0x002fe200078e02ff */
[----:B------:R-:W-:-:S02]  /*0b70*/  ISETP.GE.OR P1, PT, R23, R10, P1 ;  /* 0x0000000a1700720c */ /* 0x000fc40000f26670 */
[----:B------:R-:W-:Y:S01]  /*0b80*/  IADD3 R2, P0, R23, R8, RZ ;  /* 0x0000000817027210 */ /* 0x000fe20007f1e0ff */
[----:B------:R-:W-:-:S03]  /*0b90*/  IMAD R15, R22, c[0x0][0x1b4], R15 ;  /* 0x00006d00160f7a24 */ /* 0x000fc600078e020f */
[----:B------:R-:W-:Y:S01]  /*0ba0*/  LEA.HI.X.SX32 R3, R23, R9, 0x1, P0 ;  /* 0x0000000917037211 */ /* 0x000fe200000f0eff */
[----:B------:R-:W-:-:S04]  /*0bb0*/  IMAD.WIDE.U32 R22, R22, c[0x0][0x1b0], R12 ;  /* 0x00006c0016167a25 */ /* 0x000fc800078e000c */
[----:B------:R-:W-:-:S04]  /*0bc0*/  IMAD.WIDE R20, R20, 0x40, R2 ;  /* 0x0000004014147825 */ /* 0x000fc800078e0202 */
[----:B------:R-:W-:Y:S01]  /*0bd0*/  IMAD.IADD R13, R23, 0x1, R15 ;  /* 0x00000001170d7824 */ /* 0x000fe200078e020f */
[----:B------:R-:W1:Y:S01]  /*0be0*/  LDS.128 R4, [R4+0x4400] ;  /* 0x0044000004047984 */ /* 0x000e620000000c00 */
[----:B------:R-:W-:Y:S05]  /*0bf0*/  @P1 BRA `(.L_x_878) ;  /* 0x0000009000001947 */ /* 0x000fea0003800000 */
[----:B0-----:R-:W0:Y:S01]  /*0c00*/  LDS.128 R8, [R11] ;  /* 0x000000000b087984 */ /* 0x001e220000000c00 */
[----:B------:R-:W-:Y:S02]  /*0c10*/  IMAD R15, R21, c[0x0][0x1a0], RZ ;  /* 0x00006800150f7a24 */ /* 0x000fe400078e02ff */
[----:B------:R-:W-:Y:S02]  /*0c20*/  IMAD.MOV.U32 R12, RZ, RZ, R22 ;  /* 0x000000ffff0c7224 */ /* 0x000fe400078e0016 */
[C---:B------:R-:W-:Y:S02]  /*0c30*/  IMAD R15, R20.reuse, c[0x0][0x1a4], R15 ;  /* 0x00006900140f7a24 */ /* 0x040fe400078e020f */
[----:B------:R-:W-:-:S04]  /*0c40*/  IMAD.WIDE.U32 R2, R20, c[0x0][0x1a0], R12 ;  /* 0x0000680014027a25 */ /* 0x000fc800078e000c */
[----:B------:R-:W-:Y:S01]  /*0c50*/  IMAD.IADD R3, R3, 0x1, R15 ;  /* 0x0000000103037824 */ /* 0x000fe200078e020f */
[----:B------:R-:W-:-:S04]  /*0c60*/  LEA R14, P0, R2, c[0x0][0x188], 0x1 ;  /* 0x00006200020e7a11 */ /* 0x000fc800078008ff */
[----:B------:R-:W-:-:S05]  /*0c70*/  LEA.HI.X R15, R2, c[0x0][0x18c], R3, 0x1, P0 ;  /* 0x00006300020f7a11 */ /* 0x000fca00000f0c03 */
[----:B0-----:R0:W-:Y:S04]  /*0c80*/  STG.E.128 [R14.64], R8 ;  /* 0x000000080e007986 */ /* 0x0011e8000c101d04 */
.L_x_878:
[----:B0-----:R-:W-:Y:S05]  /*0c90*/  BSYNC B0 ;  /* 0x0000000000007941 */ /* 0x001fea0003800000 */
.L_x_877:
[----:B------:R-:W-:Y:S05]  /*0ca0*/  @P2 EXIT ;  /* 0x000000000000294d */ /* 0x000fea0003800000 */
[----:B------:R-:W-:Y:S01]  /*0cb0*/  IADD3 R9, P0, R20, 0x20, RZ ;  /* 0x0000002014097810 */ /* 0x000fe20007f1e0ff */
[----:B------:R-:W-:Y:S02]  /*0cc0*/  IMAD.MOV.U32 R2, RZ, RZ, R22 ;  /* 0x000000ffff027224 */ /* 0x000fe400078e0016 */
[----:B------:R-:W-:Y:S02]  /*0cd0*/  IMAD.MOV.U32 R3, RZ, RZ, R13 ;  /* 0x000000ffff037224 */ /* 0x000fe400078e000d */
[----:B------:R-:W-:Y:S02]  /*0ce0*/  IMAD.X R20, RZ, RZ, R21, P0 ;  /* 0x000000ffff147224 */ /* 0x000fe400000e0615 */
[----:B------:R-:W-:-:S04]  /*0cf0*/  IMAD.WIDE.U32 R2, R9, c[0x0][0x1a0], R2 ;  /* 0x0000680009027a25 */ /* 0x000fc800078e0002 */
[----:B------:R-:W-:Y:S01]  /*0d00*/  IMAD R20, R20, c[0x0][0x1a0], RZ ;  /* 0x0000680014147a24 */ /* 0x000fe200078e02ff */
[----:B------:R-:W-:-:S03]  /*0d10*/  LEA R8, P0, R2, c[0x0][0x188], 0x1 ;  /* 0x0000620002087a11 */ /* 0x000fc600078008ff */
[----:B------:R-:W-:-:S04]  /*0d20*/  IMAD R9, R9, c[0x0][0x1a4], R20 ;  /* 0x0000690009097a24 */ /* 0x000fc800078e0214 */
[----:B------:R-:W-:-:S05]  /*0d30*/  IMAD.IADD R3, R3, 0x1, R9 ;  /* 0x0000000103037824 */ /* 0x000fca00078e0209 */
[----:B------:R-:W-:-:S05]  /*0d40*/  LEA.HI.X R9, R2, c[0x0][0x18c], R3, 0x1, P0 ;  /* 0x0000630002097a11 */ /* 0x000fca00000f0c03 */
[----:B-1----:R-:W-:Y:S01]  /*0d50*/  STG.E.128 [R8.64], R4 ;  /* 0x0000000408007986 */ /* 0x002fe2000c101d04 */
[----:B------:R-:W-:Y:S05]  /*0d60*/  EXIT ;  /* 0x000000000000794d */ /* 0x000fea0003800000 */
.L_x_879:
        /* <DEDUP_REMOVED lines=9> */
.L_x_5189:


//--------------------- .text._ZN7cutlass13device_kernelIN5flash19enable_sm80_to_sm89INS1_16FlashAttnBwdSm80INS1_25CollectiveMainloopBwdSm80ILi2ELi2EN4cute5tupleIJNS5_1CILi64EEENS7_ILi128EEES8_EEENS_10bfloat16_tEfNS_4arch4Sm80ELb1ELb0ELb1ELb1ELb1ELb0ELb0ELb0ELi2ELi2ELi4ELi2ELb1EEENS1_24CollectiveEpilogueBwdGQAISA_fSD_Li256ELb1ELb1EEENS1_25SingleTileBwdLPTSchedulerILb1ELi128ELb1EEEEEEEEEvNT_6ParamsE --------------------------
	.section	.text._ZN7cutlass13device_kernelIN5flash19enable_sm80_to_sm89INS1_16FlashAttnBwdSm80INS1_25CollectiveMainloopBwdSm80ILi2ELi2EN4cute5tupleIJNS5_1CILi64EEENS7_ILi128EEES8_EEENS_10bfloat16_tEfNS_4arch4Sm80ELb1ELb0ELb1ELb1ELb1ELb0ELb0ELb0ELi2ELi2ELi4ELi2ELb1EEENS1_24CollectiveEpilogueBwdGQAISA_fSD_Li256ELb1ELb1EEENS1_25SingleTileBwdLPTSchedulerILb1ELi128ELb1EEEEEEEEEvNT_6ParamsE,"ax",@progbits
	.sectioninfo	@"SHI_REGISTERS=250"
	.align	128
.text._ZN7cutlass13device_kernelIN5flash19enable_sm80_to_sm89INS1_16FlashAttnBwdSm80INS1_25CollectiveMainloopBwdSm80ILi2ELi2EN4cute5tupleIJNS5_1CILi64EEENS7_ILi128EEES8_EEENS_10bfloat16_tEfNS_4arch4Sm80ELb1ELb0ELb1ELb1ELb1ELb0ELb0ELb0ELi2ELi2ELi4ELi2ELb1EEENS1_24CollectiveEpilogueBwdGQAISA_fSD_Li256ELb1ELb1EEENS1_25SingleTileBwdLPTSchedulerILb1ELi128ELb1EEEEEEEEEvNT_6ParamsE:
        .type           _ZN7cutlass13device_kernelIN5flash19enable_sm80_to_sm89INS1_16FlashAttnBwdSm80INS1_25CollectiveMainloopBwdSm80ILi2ELi2EN4cute5tupleIJNS5_1CILi64EEENS7_ILi128EEES8_EEENS_10bfloat16_tEfNS_4arch4Sm80ELb1ELb0ELb1ELb1ELb1ELb0ELb0ELb0ELi2ELi2ELi4ELi2ELb1EEENS1_24CollectiveEpilogueBwdGQAISA_fSD_Li256ELb1ELb1EEENS1_25SingleTileBwdLPTSchedulerILb1ELi128ELb1EEEEEEEEEvNT_6ParamsE,@function
        .size           _ZN7cutlass13device_kernelIN5flash19enable_sm80_to_sm89INS1_16FlashAttnBwdSm80INS1_25CollectiveMainloopBwdSm80ILi2ELi2EN4cute5tupleIJNS5_1CILi64EEENS7_ILi128EEES8_EEENS_10bfloat16_tEfNS_4arch4Sm80ELb1ELb0ELb1ELb1ELb1ELb0ELb0ELb0ELi2ELi2ELi4ELi2ELb1EEENS1_24CollectiveEpilogueBwdGQAISA_fSD_Li256ELb1ELb1EEENS1_25SingleTileBwdLPTSchedulerILb1ELi128ELb1EEEEEEEEEvNT_6ParamsE,(.L_x_5190 - _ZN7cutlass13device_kernelIN5flash19enable_sm80_to_sm89INS1_16FlashAttnBwdSm80INS1_25CollectiveMainloopBwdSm80ILi2ELi2EN4cute5tupleIJNS5_1CILi64EEENS7_ILi128EEES8_EEENS_10bfloat16_tEfNS_4arch4Sm80ELb1ELb0ELb1ELb1ELb1ELb0ELb0ELb0ELi2ELi2ELi4ELi2ELb1EEENS1_24CollectiveEpilogueBwdGQAISA_fSD_Li256ELb1ELb1EEENS1_25SingleTileBwdLPTSchedulerILb1ELi128ELb1EEEEEEEEEvNT_6ParamsE)
        .other          _ZN7cutlass13device_kernelIN5flash19enable_sm80_to_sm89INS1_16FlashAttnBwdSm80INS1_25CollectiveMainloopBwdSm80ILi2ELi2EN4cute5tupleIJNS5_1CILi64EEENS7_ILi128EEES8_EEENS_10bfloat16_tEfNS_4arch4Sm80ELb1ELb0ELb1ELb1ELb1ELb0ELb0ELb0ELi2ELi2ELi4ELi2ELb1EEENS1_24CollectiveEpilogueBwdGQAISA_fSD_Li256ELb1ELb1EEENS1_25SingleTileBwdLPTSchedulerILb1ELi128ELb1EEEEEEEEEvNT_6ParamsE,@"STO_CUDA_ENTRY STV_DEFAULT"
_ZN7cutlass13device_kernelIN5flash19enable_sm80_to_sm89INS1_16FlashAttnBwdSm80INS1_25CollectiveMainloopBwdSm80ILi2ELi2EN4cute5tupleIJNS5_1CILi64EEENS7_ILi128EEES8_EEENS_10bfloat16_tEfNS_4arch4Sm80ELb1ELb0ELb1ELb1ELb1ELb0ELb0ELb0ELi2ELi2ELi4ELi2ELb1EEENS1_24CollectiveEpilogueBwdGQAISA_fSD_Li256ELb1ELb1EEENS1_25SingleTileBwdLPTSchedulerILb1ELi128ELb1EEEEEEEEEvNT_6ParamsE:
        /* <DEDUP_REMOVED lines=27> */
.L_x_881:
[----:B------:R-:W-:-:S04]  /*01b0*/  MOV R2, c[0x0][0x3b4] ;  /* 0x0000ed0000027a02 */ /* 0x000fc80000000f00 */
[----:B------:R-:W-:Y:S02]  /*01c0*/  ISETP.NE.AND P0, PT, R2, 0x1, PT ;  /* 0x000000010200780c */ /* 0x000fe40003f05270 */
[----:B------:R-:W-:-:S11]  /*01d0*/  MOV R2, R0 ;  /* 0x0000000000027202 */ /* 0x000fd60000000f00 */
[----:B------:R-:W-:-:S05]  /*01e0*/  @P0 IMAD.HI.U32 R3, R0, c[0x0][0x3b8], RZ ;  /* 0x0000ee0000030a27 */ /* 0x000fca00078e00ff */
[----:B------:R-:W-:-:S05]  /*01f0*/  @P0 SHF.R.U32.HI R2, RZ, c[0x0][0x3bc], R3 ;  /* 0x0000ef00ff020a19 */ /* 0x000fca0000011603 */
[----:B------:R-:W-:Y:S02]  /*0200*/  IMAD R5, R2, c[0x0][0x3b4], RZ ;  /* 0x0000ed0002057a24 */ /* 0x000fe400078e02ff */
.L_x_882:
        /* <DEDUP_REMOVED lines=16> */
.L_x_883:
        /* <DEDUP_REMOVED lines=9> */
.L_x_885:
[----:B------:R-:W-:-:S04]  /*03a0*/  MOV R3, c[0x0][0x3dc] ;  /* 0x0000f70000037a02 */ /* 0x000fc80000000f00 */
.L_x_884:
        /* <DEDUP_REMOVED lines=9> */
.L_x_880:
        /* <DEDUP_REMOVED lines=16> */
.L_x_887:
[----:B------:R-:W-:Y:S02]  /*0540*/  MOV R0, c[0x0][0x3b4] ;  /* 0x0000ed0000007a02 */ /* 0x000fe40000000f00 */
[----:B------:R-:W-:Y:S02]  /*0550*/  MOV R2, R3 ;  /* 0x0000000300027202 */ /* 0x000fe40000000f00 */
[----:B------:R-:W-:-:S13]  /*0560*/  ISETP.NE.AND P0, PT, R0, 0x1, PT ;  /* 0x000000010000780c */ /* 0x000fda0003f05270 */
[----:B------:R-:W-:-:S05]  /*0570*/  @P0 IMAD.HI.U32 R0, R3, c[0x0][0x3b8], RZ ;  /* 0x0000ee0003000a27 */ /* 0x000fca00078e00ff */
[----:B------:R-:W-:-:S05]  /*0580*/  @P0 SHF.R.U32.HI R2, RZ, c[0x0][0x3bc], R0 ;  /* 0x0000ef00ff020a19 */ /* 0x000fca0000011600 */
[----:B------:R-:W-:Y:S02]  /*0590*/  IMAD R4, R2, c[0x0][0x3b4], RZ ;  /* 0x0000ed0002047a24 */ /* 0x000fe400078e02ff */
.L_x_888:
        /* <DEDUP_REMOVED lines=16> */
.L_x_889:
        /* <DEDUP_REMOVED lines=9> */
.L_x_891:
[----:B------:R-:W-:-:S04]  /*0730*/  MOV R3, c[0x0][0x3dc] ;  /* 0x0000f70000037a02 */ /* 0x000fc80000000f00 */
.L_x_890:
        /* <DEDUP_REMOVED lines=8> */
.L_x_886:
        /* <DEDUP_REMOVED lines=33> */
.L_x_892:
[----:B-----5:R2:W-:Y:S01]  /*09d0*/  STL [R1+0xc], R30 ;  /* 0x00000c1e01007387 */ /* 0x0205e20000100800 */
[----:B------:R-:W-:-:S04]  /*09e0*/  ISETP.NE.U32.AND P0, PT, RZ, c[0x0][0x2e0], PT ;  /* 0x0000b800ff007a0c */ /* 0x000fc80003f05070 */
[----:B------:R-:W-:-:S13]  /*09f0*/  ISETP.NE.AND.EX P0, PT, RZ, c[0x0][0x2e4], PT, P0 ;  /* 0x0000b900ff007a0c */ /* 0x000fda0003f05300 */
[----:B------:R-:W-:Y:S05]  /*0a00*/  @!P0 BRA `(.L_x_893) ;  /* 0x0000003000008947 */ /* 0x000fea0003800000 */
[----:B------:R-:W-:-:S05]  /*0a10*/  IMAD.WIDE R6, R195, R2, c[0x0][0x2e0] ;  /* 0x0000b800c3067625 */ /* 0x000fca00078e0202 */
[----:B------:R3:W5:Y:S01]  /*0a20*/  LDG.E R29, [R6.64] ;  /* 0x0000000a061d7981 */ /* 0x000762000c1e1900 */
[----:B------:R-:W-:Y:S05]  /*0a30*/  BRA `(.L_x_894) ;  /* 0x0000004000007947 */ /* 0x000fea0003800000 */
.L_x_893:
[----:B------:R-:W-:Y:S05]  /*0a40*/  @!P4 BRA `(.L_x_894) ;  /* 0x000000300000c947 */ /* 0x000fea0003800000 */
[----:B------:R-:W3:Y:S04]  /*0a50*/  LDG.E R29, [R6.64] ;  /* 0x0000000a061d7981 */ /* 0x000ee8000c1e1900 */
[----:B------:R-:W3:Y:S02]  /*0a60*/  LDG.E R8, [R6.64+0x4] ;  /* 0x0000040a06087981 */ /* 0x000ee4000c1e1900 */
[----:B---3--:R-:W-:-:S05]  /*0a70*/  IADD3 R29, -R29, R8, RZ ;  /* 0x000000081d1d7210 */ /* 0x008fca0007ffe1ff */
.L_x_894:
[----:B-----5:R-:W-:Y:S01]  /*0a80*/  IMAD R3, R196, 0x80, -R29 ;  /* 0x00000080c4037824 */ /* 0x020fe200078e0a1d */
[C---:B---3--:R-:W-:Y:S01]  /*0a90*/  IADD3 R6, R30.reuse, 0x3f, RZ ;  /* 0x0000003f1e067810 */ /* 0x048fe20007ffe0ff */
        /* <DEDUP_REMOVED lines=44> */
[----:B---3--:R-:W-:Y:S01]  /*0d60*/  IMAD.SHL.U32 R54, R34, 0x4, RZ ;  /* 0x0000000422367824 */ /* 0x008fe200078e00ff */
[----:B------:R-:W-:Y:S01]  /*0d70*/  UMOV UR7, 0x6 ;  /* 0x0000000600077882 */ /* 0x000fe20000000000 */
[----:B------:R-:W-:Y:S01]  /*0d80*/  IMAD.MOV.U32 R5, RZ, RZ, c[0x0][0x248] ;  /* 0x00009200ff057624 */ /* 0x000fe200078e00ff */
[----:B------:R-:W-:Y:S01]  /*0d90*/  ULDC.64 UR4, c[0x0][0x178] ;  /* 0x00005e0000047ab9 */ /* 0x000fe20000000a00 */
[----:B------:R-:W-:Y:S01]  /*0da0*/  IMAD.WIDE R6, R54, R2, c[0x0][0x18] ;  /* 0x0000060036067625 */ /* 0x000fe200078e0202 */
[----:B------:R-:W-:Y:S01]  /*0db0*/  UMOV UR6, 0x5 ;  /* 0x0000000500067882 */ /* 0x000fe20000000000 */
[----:B------:R-:W-:Y:S01]  /*0dc0*/  SHF.R.S32.HI R42, RZ, 0x1f, R197 ;  /* 0x0000001fff2a7819 */ /* 0x000fe200000114c5 */
[----:B------:R-:W-:Y:S01]  /*0dd0*/  USHF.L.U64.HI UR8, UR4, UR7, UR5 ;  /* 0x0000000704087299 */ /* 0x000fe20008010205 */
[----:B------:R-:W-:Y:S01]  /*0de0*/  IMAD.MOV.U32 R3, RZ, RZ, 0x1 ;  /* 0x00000001ff037424 */ /* 0x000fe200078e00ff */
[C---:B------:R-:W-:Y:S01]  /*0df0*/  IADD3 R2, P0, R6.reuse, 0xc280, RZ ;  /* 0x0000c28006027810 */ /* 0x040fe20007f1e0ff */
[----:B------:R-:W-:Y:S01]  /*0e00*/  IMAD.MOV.U32 R9, RZ, RZ, c[0x0][0x168] ;  /* 0x00005a00ff097624 */ /* 0x000fe200078e00ff */
        /* <DEDUP_REMOVED lines=35> */
[----:B---3--:R-:W-:Y:S01]  /*1040*/  IMAD.X R3, RZ, RZ, R7, P0 ;  /* 0x000000ffff037224 */ /* 0x008fe200000e0607 */
        /* <DEDUP_REMOVED lines=14> */
[----:B----4-:R-:W-:Y:S01]  /*1130*/  IMAD.WIDE.U32 R12, R197, c[0x0][0x288], R54 ;  /* 0x0000a200c50c7a25 */ /* 0x010fe200078e0036 */
        /* <DEDUP_REMOVED lines=10> */
[----:B-----5:R-:W-:Y:S01]  /*11e0*/  LEA.HI R33, R53, R34, RZ, 0x6 ;  /* 0x0000002235217211 */ /* 0x020fe200078f30ff */
[----:B------:R5:W-:Y:S01]  /*11f0*/  STL [R1+0x40], R6 ;  /* 0x0000400601007387 */ /* 0x000be20000100800 */
[----:B------:R-:W-:Y:S01]  /*1200*/  IMAD.U32 R24, RZ, RZ, UR4 ;  /* 0x00000004ff187e24 */ /* 0x000fe2000f8e00ff */
[----:B------:R-:W-:Y:S01]  /*1210*/  SEL R5, R5, RZ, !P4 ;  /* 0x000000ff05057207 */ /* 0x000fe20006000000 */
[----:B---3--:R-:W-:Y:S01]  /*1220*/  IMAD R10, R38, c[0x0][0x278], RZ ;  /* 0x00009e00260a7a24 */ /* 0x008fe200078e02ff */
[----:B------:R-:W-:Y:S01]  /*1230*/  SHF.R.S32.HI R33, RZ, 0x6, R33 ;  /* 0x00000006ff217819 */ /* 0x000fe20000011421 */
[----:B------:R-:W-:Y:S02]  /*1240*/  STL [R1+0x68], R22 ;  /* 0x0000681601007387 */ /* 0x000fe40000100800 */
[----:B------:R-:W-:Y:S01]  /*1250*/  IMAD R10, R39, c[0x0][0x27c], R10 ;  /* 0x00009f00270a7a24 */ /* 0x000fe200078e020a */
[----:B-1----:R-:W-:Y:S01]  /*1260*/  SHF.R.S32.HI R2, RZ, 0x3, R41 ;  /* 0x00000003ff027819 */ /* 0x002fe20000011429 */
        /* <DEDUP_REMOVED lines=8> */
[----:B----4-:R-:W-:Y:S01]  /*12f0*/  IMAD R18, R42, c[0x0][0x180], RZ ;  /* 0x000060002a127a24 */ /* 0x010fe200078e02ff */
[----:B------:R4:W-:Y:S02]  /*1300*/  STL.64 [R1+0x50], R24 ;  /* 0x0000501801007387 */ /* 0x0009e40000100a00 */
[----:B------:R-:W-:Y:S01]  /*1310*/  LOP3.LUT R20, R12, 0x38, R3, 0xf8, !PT ;  /* 0x000000380c147812 */ /* 0x000fe200078ef803 */
[----:B------:R-:W-:Y:S01]  /*1320*/  IMAD R18, R197, c[0x0][0x184], R18 ;  /* 0x00006100c5127a24 */ /* 0x000fe200078e0212 */
[----:B------:R-:W-:Y:S01]  /*1330*/  SHF.R.U32.HI R7, RZ, 0x3, R12 ;  /* 0x00000003ff077819 */ /* 0x000fe2000001160c */
[----:B-----5:R-:W-:-:S02]  /*1340*/  IMAD R6, R38, c[0x0][0x290], RZ ;  /* 0x0000a40026067a24 */ /* 0x020fc400078e02ff */
        /* <DEDUP_REMOVED lines=13> */
[----:B---3--:R-:W-:Y:S01]  /*1420*/  IMAD.WIDE.U32 R26, R197, c[0x0][0x180], R72 ;  /* 0x00006000c51a7a25 */ /* 0x008fe200078e0048 */
[----:B------:R-:W-:Y:S01]  /*1430*/  IADD3 R17, R23, R16, RZ ;  /* 0x0000001017117210 */ /* 0x000fe20007ffe0ff */
[----:B------:R1:W-:Y:S01]  /*1440*/  STL.64 [R1+0x70], R12 ;  /* 0x0000700c01007387 */ /* 0x0003e20000100a00 */
[----:B------:R-:W-:Y:S01]  /*1450*/  LEA.HI.X R11, R9, c[0x0][0x284], R6, 0x2, P0 ;  /* 0x0000a100090b7a11 */ /* 0x000fe200000f1406 */
[----:B------:R-:W-:Y:S01]  /*1460*/  IMAD R8, R38, c[0x0][0x188], RZ ;  /* 0x0000620026087a24 */ /* 0x000fe200078e02ff */
[----:B------:R-:W-:Y:S01]  /*1470*/  SHF.R.S32.HI R23, RZ, 0x1f, R2 ;  /* 0x0000001fff177819 */ /* 0x000fe20000011402 */
[----:B----4-:R-:W-:Y:S02]  /*1480*/  IMAD.WIDE.U32 R24, R20, R7, c[0x0][0x18] ;  /* 0x0000060014187625 */ /* 0x010fe400078e0007 */
        /* <DEDUP_REMOVED lines=40> */
[----:B--23--:R-:W-:Y:S05]  /*1710*/  CALL.REL.NOINC `($_ZN7cutlass13device_kernelIN5flash19enable_sm80_to_sm89INS1_16FlashAttnBwdSm80INS1_25CollectiveMainloopBwdSm80ILi2ELi2EN4cute5tupleIJNS5_1CILi64EEENS7_ILi128EEES8_EEENS_10bfloat16_tEfNS_4arch4Sm80ELb1ELb0ELb1ELb1ELb1ELb0ELb0ELb0ELi2ELi2ELi4ELi2ELb1EEENS1_24CollectiveEpilogueBwdGQAISA_fSD_Li256ELb1ELb1EEENS1_25SingleTileBwdLPTSchedulerILb1ELi128ELb1EEEEEEEEEvNT_6ParamsE$_ZZN4cute7idx2crdINS_5tupleIJiEEENS1_IJNS1_IJNS1_IJNS_1CILi8EEENS3_ILi2EEEEEES5_S5_NS3_ILi4EEEEEEEEEEEDaRKT_RKT0_ENKUlRKT_RKT0_E_clIiS8_EEDaSI_SL_) ;  /* 0x00007bd000007944 */ /* 0x00cfea0003c00000 */
[----:B------:R-:W-:Y:S01]  /*1720*/  IMAD.MOV.U32 R188, RZ, RZ, R0 ;  /* 0x000000ffffbc7224 */ /* 0x000fe200078e0000 */
[----:B------:R-:W-:Y:S01]  /*1730*/  MOV R32, R44 ;  /* 0x0000002c00207202 */ /* 0x000fe20000000f00 */
[----:B------:R-:W-:Y:S01]  /*1740*/  IMAD.MOV.U32 R27, RZ, RZ, R34 ;  /* 0x000000ffff1b7224 */ /* 0x000fe200078e0022 */
[----:B------:R-:W-:-:S02]  /*1750*/  MOV R24, 0x1770 ;  /* 0x0000177000187802 */ /* 0x000fc40000000f00 */
[----:B-1----:R-:W-:Y:S05]  /*1760*/  CALL.REL.NOINC `($_ZN7cutlass13device_kernelIN5flash19enable_sm80_to_sm89INS1_16FlashAttnBwdSm80INS1_25CollectiveMainloopBwdSm80ILi2ELi2EN4cute5tupleIJNS5_1CILi64EEENS7_ILi128EEES8_EEENS_10bfloat16_tEfNS_4arch4Sm80ELb1ELb0ELb1ELb1ELb1ELb0ELb0ELb0ELi2ELi2ELi4ELi2ELb1EEENS1_24CollectiveEpilogueBwdGQAISA_fSD_Li256ELb1ELb1EEENS1_25SingleTileBwdLPTSchedulerILb1ELi128ELb1EEEEEEEEEvNT_6ParamsE$_ZZN4cute7idx2crdINS_5tupleIJiEEENS1_IJNS1_IJNS1_IJNS_1CILi8EEENS3_ILi2EEEEEES5_S5_NS3_ILi4EEEEEEEEEEEDaRKT_RKT0_ENKUlRKT_RKT0_E_clIiS8_EEDaSI_SL_) ;  /* 0x00007b8000007944 */ /* 0x002fea0003c00000 */
        /* <DEDUP_REMOVED lines=16> */
[----:B-1----:R-:W-:Y:S05]  /*1870*/  CALL.REL.NOINC `($_ZN7cutlass13device_kernelIN5flash19enable_sm80_to_sm89INS1_16FlashAttnBwdSm80INS1_25CollectiveMainloopBwdSm80ILi2ELi2EN4cute5tupleIJNS5_1CILi64EEENS7_ILi128EEES8_EEENS_10bfloat16_tEfNS_4arch4Sm80ELb1ELb0ELb1ELb1ELb1ELb0ELb0ELb0ELi2ELi2ELi4ELi2ELb1EEENS1_24CollectiveEpilogueBwdGQAISA_fSD_Li256ELb1ELb1EEENS1_25SingleTileBwdLPTSchedulerILb1ELi128ELb1EEEEEEEEEvNT_6ParamsE$_ZZN4cute7idx2crdINS_5tupleIJiEEENS1_IJNS1_IJNS1_IJNS_1CILi8EEENS3_ILi2EEEEEES5_NS3_ILi4EEES5_EEEEEEEEDaRKT_RKT0_ENKUlRKT_RKT0_E_clIiS8_EEDaSI_SL_) ;  /* 0x00006e0000007944 */ /* 0x002fea0003c00000 */
[----:B------:R-:W-:Y:S01]  /*1880*/  IMAD.MOV.U32 R50, RZ, RZ, R47 ;  /* 0x000000ffff327224 */ /* 0x000fe200078e002f */
[----:B------:R-:W-:Y:S01]  /*1890*/  MOV R48, R45 ;  /* 0x0000002d00307202 */ /* 0x000fe20000000f00 */
[----:B------:R-:W-:Y:S01]  /*18a0*/  IMAD.MOV.U32 R49, RZ, RZ, R46 ;  /* 0x000000ffff317224 */ /* 0x000fe200078e002e */
[----:B------:R-:W-:Y:S02]  /*18b0*/  MOV R36, R34 ;  /* 0x0000002200247202 */ /* 0x000fe40000000f00 */
[----:B------:R-:W-:Y:S02]  /*18c0*/  MOV R24, 0x18e0 ;  /* 0x000018e000187802 */ /* 0x000fe40000000f00 */
[----:B-1----:R-:W-:Y:S05]  /*18d0*/  CALL.REL.NOINC `($_ZN7cutlass13device_kernelIN5flash19enable_sm80_to_sm89INS1_16FlashAttnBwdSm80INS1_25CollectiveMainloopBwdSm80ILi2ELi2EN4cute5tupleIJNS5_1CILi64EEENS7_ILi128EEES8_EEENS_10bfloat16_tEfNS_4arch4Sm80ELb1ELb0ELb1ELb1ELb1ELb0ELb0ELb0ELi2ELi2ELi4ELi2ELb1EEENS1_24CollectiveEpilogueBwdGQAISA_fSD_Li256ELb1ELb1EEENS1_25SingleTileBwdLPTSchedulerILb1ELi128ELb1EEEEEEEEEvNT_6ParamsE$_ZZN4cute7idx2crdINS_5tupleIJiEEENS1_IJNS1_IJNS1_IJNS_1CILi8EEENS3_ILi2EEEEEES5_NS3_ILi4EEES5_EEEEEEEEDaRKT_RKT0_ENKUlRKT_RKT0_E_clIiS8_EEDaSI_SL_) ;  /* 0x00006da000007944 */ /* 0x002fea0003c00000 */
[----:B------:R-:W-:Y:S02]  /*18e0*/  MOV R27, R34 ;  /* 0x00000022001b7202 */ /* 0x000fe40000000f00 */
[----:B------:R-:W-:-:S02]  /*18f0*/  MOV R24, 0x1910 ;  /* 0x0000191000187802 */ /* 0x000fc40000000f00 */
[----:B-1----:R-:W-:Y:S05]  /*1900*/  CALL.REL.NOINC `($_ZN7cutlass13device_kernelIN5flash19enable_sm80_to_sm89INS1_16FlashAttnBwdSm80INS1_25CollectiveMainloopBwdSm80ILi2ELi2EN4cute5tupleIJNS5_1CILi64EEENS7_ILi128EEES8_EEENS_10bfloat16_tEfNS_4arch4Sm80ELb1ELb0ELb1ELb1ELb1ELb0ELb0ELb0ELi2ELi2ELi4ELi2ELb1EEENS1_24CollectiveEpilogueBwdGQAISA_fSD_Li256ELb1ELb1EEENS1_25SingleTileBwdLPTSchedulerILb1ELi128ELb1EEEEEEEEEvNT_6ParamsE$_ZZN4cute7idx2crdINS_5tupleIJiEEENS1_IJNS1_IJNS1_IJNS_1CILi8EEENS3_ILi2EEEEEES5_S5_NS3_ILi4EEEEEEEEEEEDaRKT_RKT0_ENKUlRKT_RKT0_E_clIiS8_EEDaSI_SL_) ;  /* 0x000079e000007944 */ /* 0x002fea0003c00000 */
        /* <DEDUP_REMOVED lines=24> */
[----:B-1----:R-:W-:Y:S05]  /*1a90*/  CALL.REL.NOINC `($_ZN7cutlass13device_kernelIN5flash19enable_sm80_to_sm89INS1_16FlashAttnBwdSm80INS1_25CollectiveMainloopBwdSm80ILi2ELi2EN4cute5tupleIJNS5_1CILi64EEENS7_ILi128EEES8_EEENS_10bfloat16_tEfNS_4arch4Sm80ELb1ELb0ELb1ELb1ELb1ELb0ELb0ELb0ELi2ELi2ELi4ELi2ELb1EEENS1_24CollectiveEpilogueBwdGQAISA_fSD_Li256ELb1ELb1EEENS1_25SingleTileBwdLPTSchedulerILb1ELi128ELb1EEEEEEEEEvNT_6ParamsE$_ZZN4cute7idx2crdINS_5tupleIJiEEENS1_IJNS1_IJNS1_IJNS_1CILi8EEENS3_ILi2EEEEEES5_S5_NS3_ILi4EEEEEEEEEEEDaRKT_RKT0_ENKUlRKT_RKT0_E_clIiS8_EEDaSI_SL_) ;  /* 0x0000785000007944 */ /* 0x002fea0003c00000 */
        /* <DEDUP_REMOVED lines=98> */
[----:B-1----:R-:W-:-:S03]  /*20c0*/  IADD3 R6, P0, R8, UR7, RZ ;  /* 0x0000000708067c10 */ /* 0x002fc6000ff1e0ff */
        /* <DEDUP_REMOVED lines=10> */
[C---:B----4-:R-:W-:Y:S02]  /*2170*/  IADD3 R8, P2, R14.reuse, 0xa1, RZ ;  /* 0x000000a10e087810 */ /* 0x050fe40007f5e0ff */
[----:B------:R-:W-:Y:S01]  /*2180*/  SEL R5, R5, 0xffffffe0, !P1 ;  /* 0xffffffe005057807 */ /* 0x000fe20004800000 */
[----:B------:R-:W0:Y:S01]  /*2190*/  LDGDEPBAR ;  /* 0x00000000000079af */ /* 0x000e220000000000 */
[--C-:B------:R-:W-:Y:S01]  /*21a0*/  IMAD.X R13, RZ, RZ, R15.reuse, P0 ;  /* 0x000000ffff0d7224 */ /* 0x100fe200000e060f */
[----:B------:R-:W-:Y:S01]  /*21b0*/  IADD3 R18, P1, R14, 0xa8, RZ ;  /* 0x000000a80e127810 */ /* 0x000fe20007f3e0ff */
[--C-:B------:R-:W-:Y:S01]  /*21c0*/  IMAD.X R9, RZ, RZ, R15.reuse, P2 ;  /* 0x000000ffff097224 */ /* 0x100fe200010e060f */
[----:B------:R3:W-:Y:S03]  /*21d0*/  STL.U8 [R1+0xa1], R4 ;  /* 0x0000a10401007387 */ /* 0x0007e60000100000 */
[----:B------:R-:W-:Y:S01]  /*21e0*/  IMAD.X R19, RZ, RZ, R15, P1 ;  /* 0x000000ffff137224 */ /* 0x000fe200008e060f */
[----:B------:R-:W-:Y:S04]  /*21f0*/  STL.64 [R1+0x118], R14 ;  /* 0x0001180e01007387 */ /* 0x000fe80000100a00 */
[----:B------:R-:W-:Y:S04]  /*2200*/  STL.64 [R1+0x140], R58 ;  /* 0x0001403a01007387 */ /* 0x000fe80000100a00 */
[----:B------:R-:W-:Y:S01]  /*2210*/  STL.64 [R1+0x148], R56 ;  /* 0x0001483801007387 */ /* 0x000fe20000100a00 */
[----:B-1----:R-:W-:-:S03]  /*2220*/  IMAD.IADD R6, R186, 0x1, R5 ;  /* 0x00000001ba067824 */ /* 0x002fc600078e0205 */
[----:B------:R-:W-:Y:S01]  /*2230*/  STL.64 [R1+0xe0], R8 ;  /* 0x0000e00801007387 */ /* 0x000fe20000100a00 */
[----:B--2---:R-:W-:Y:S01]  /*2240*/  IADD3 R10, P0, R14, 0xa0, RZ ;  /* 0x000000a00e0a7810 */ /* 0x004fe20007f1e0ff */
[----:B------:R-:W-:-:S04]  /*2250*/  DEPBAR.LE SB0, 0x1 ;  /* 0x000080400000791a */ /* 0x000fc80000000000 */
[----:B------:R-:W-:Y:S01]  /*2260*/  BAR.SYNC.DEFER_BLOCKING 0x0 ;  /* 0x0000000000007b1d */ /* 0x000fe20000010000 */
[----:B---3--:R-:W-:Y:S01]  /*2270*/  IMAD.IADD R4, R186, 0x1, R3 ;  /* 0x00000001ba047824 */ /* 0x008fe200078e0203 */
[----:B-----5:R-:W-:Y:S01]  /*2280*/  IADD3 R20, P2, R14, 0xa4, RZ ;  /* 0x000000a40e147810 */ /* 0x020fe20007f5e0ff */
[--C-:B------:R-:W-:Y:S02]  /*2290*/  IMAD.X R11, RZ, RZ, R15.reuse, P0 ;  /* 0x000000ffff0b7224 */ /* 0x100fe400000e060f */
[----:B------:R-:W-:Y:S01]  /*22a0*/  IMAD.IADD R2, R5, 0x1, R4 ;  /* 0x0000000105027824 */ /* 0x000fe200078e0204 */
[----:B------:R-:W-:Y:S01]  /*22b0*/  STL.64 [R1+0x138], R18 ;  /* 0x0001381201007387 */ /* 0x000fe20000100a00 */
[----:B------:R-:W-:-:S03]  /*22c0*/  IMAD.X R21, RZ, RZ, R15, P2 ;  /* 0x000000ffff157224 */ /* 0x000fc600010e060f */
        /* <DEDUP_REMOVED lines=12> */
[----:B------:R-:W-:Y:S04]  /*2390*/  STL.64 [R1+0xc8], R12 ;  /* 0x0000c80c01007387 */ /* 0x000fe80000100a00 */
[----:B------:R5:W-:Y:S02]  /*23a0*/  STL.64 [R1+0x120], R12 ;  /* 0x0001200c01007387 */ /* 0x000be40000100a00 */
[----:B-----5:R-:W-:-:S02]  /*23b0*/  MOV R12, 0x23e0 ;  /* 0x000023e0000c7802 */ /* 0x020fc40000000f00 */
[----:B------:R-:W-:Y:S06]  /*23c0*/  BAR.SYNC.DEFER_BLOCKING 0x0 ;  /* 0x0000000000007b1d */ /* 0x000fec0000010000 */
[----:B-1234-:R-:W-:Y:S05]  /*23d0*/  CALL.REL.NOINC `($_ZN7cutlass13device_kernelIN5flash19enable_sm80_to_sm89INS1_16FlashAttnBwdSm80INS1_25CollectiveMainloopBwdSm80ILi2ELi2EN4cute5tupleIJNS5_1CILi64EEENS7_ILi128EEES8_EEENS_10bfloat16_tEfNS_4arch4Sm80ELb1ELb0ELb1ELb1ELb1ELb0ELb0ELb0ELi2ELi2ELi4ELi2ELb1EEENS1_24CollectiveEpilogueBwdGQAISA_fSD_Li256ELb1ELb1EEENS1_25SingleTileBwdLPTSchedulerILb1ELi128ELb1EEEEEEEEEvNT_6ParamsE$_ZZN5flash25CollectiveMainloopBwdSm80ILi2ELi2EN4cute5tupleIJNS1_1CILi64EEENS3_ILi128EEES4_EEEN7cutlass10bfloat16_tEfNS7_4arch4Sm80ELb1ELb0ELb1ELb1ELb1ELb0ELb0ELb0ELi2ELi2ELi4ELi2ELb1EE3mmaINS_16FlashAttnBwdSm80ISB_NS_24CollectiveEpilogueBwdGQAIS6_fSA_Li256ELb1ELb1EEENS_25SingleTileBwdLPTSchedulerILb1ELi128ELb1EEEE13SharedStorageENS1_6TensorINS1_11ArrayEngineIfLm32EEENS1_6LayoutINS2_IJNS2_IJNS3_ILi2EEESO_EEESO_NS3_ILi4EEEEEENS2_IJNS2_IJNS3_ILi1EEESO_EEESQ_NS3_ILi8EEEEEEEEEEEEbRKNSB_6ParamsERT0_S12_iNS2_IJiiiEEERT_ENKUliiE_clEii) ;  /* 0x000097e000007944 */ /* 0x01efea0003c00000 */
[----:B------:R-:W-:Y:S05]  /*23e0*/  BSYNC B0 ;  /* 0x0000000000007941 */ /* 0x000fea0003800000 */
.L_x_896:
[----:B------:R-:W0:Y:S01]  /*23f0*/  LDGDEPBAR ;  /* 0x00000000000079af */ /* 0x000e220000000000 */
[----:B------:R-:W-:Y:S01]  /*2400*/  BSSY B0, `(.L_x_897) ;  /* 0x0000005000007945 */ /* 0x000fe20003800000 */
[----:B------:R-:W-:Y:S01]  /*2410*/  MOV R17, R194 ;  /* 0x000000c200117202 */ /* 0x000fe20000000f00 */
[----:B------:R-:W-:Y:S01]  /*2420*/  UMOV UR7, URZ ;  /* 0x0000003f00077c82 */ /* 0x000fe20008000000 */
[----:B------:R-:W-:Y:S02]  /*2430*/  MOV R12, 0x2450 ;  /* 0x00002450000c7802 */ /* 0x000fe40000000f00 */
[----:B-1----:R-:W-:Y:S05]  /*2440*/  CALL.REL.NOINC `($_ZN7cutlass13device_kernelIN5flash19enable_sm80_to_sm89INS1_16FlashAttnBwdSm80INS1_25CollectiveMainloopBwdSm80ILi2ELi2EN4cute5tupleIJNS5_1CILi64EEENS7_ILi128EEES8_EEENS_10bfloat16_tEfNS_4arch4Sm80ELb1ELb0ELb1ELb1ELb1ELb0ELb0ELb0ELi2ELi2ELi4ELi2ELb1EEENS1_24CollectiveEpilogueBwdGQAISA_fSD_Li256ELb1ELb1EEENS1_25SingleTileBwdLPTSchedulerILb1ELi128ELb1EEEEEEEEEvNT_6ParamsE$_ZZN5flash25CollectiveMainloopBwdSm80ILi2ELi2EN4cute5tupleIJNS1_1CILi64EEENS3_ILi128EEES4_EEEN7cutlass10bfloat16_tEfNS7_4arch4Sm80ELb1ELb0ELb1ELb1ELb1ELb0ELb0ELb0ELi2ELi2ELi4ELi2ELb1EE3mmaINS_16FlashAttnBwdSm80ISB_NS_24CollectiveEpilogueBwdGQAIS6_fSA_Li256ELb1ELb1EEENS_25SingleTileBwdLPTSchedulerILb1ELi128ELb1EEEE13SharedStorageENS1_6TensorINS1_11ArrayEngineIfLm32EEENS1_6LayoutINS2_IJNS2_IJNS3_ILi2EEESO_EEESO_NS3_ILi4EEEEEENS2_IJNS2_IJNS3_ILi1EEESO_EEESQ_NS3_ILi8EEEEEEEEEEEEbRKNSB_6ParamsERT0_S12_iNS2_IJiiiEEERT_ENKUliiE0_clEii) ;  /* 0x0000814000007944 */ /* 0x002fea0003c00000 */
[----:B------:R-:W-:Y:S05]  /*2450*/  BSYNC B0 ;  /* 0x0000000000007941 */ /* 0x000fea0003800000 */
.L_x_897:
        /* <DEDUP_REMOVED lines=45> */
.L_x_898:
        /* <DEDUP_REMOVED lines=31> */
[----:B------:R-:W-:Y:S01]  /*2920*/  IMAD.IADD R6, R34, 0x1, -R15 ;  /* 0x0000000122067824 */ /* 0x000fe200078e0a0f */
[----:B------:R-:W-:Y:S01]  /*2930*/  LOP3.LUT R203, R7, 0xfffffffe, RZ, 0xc0, !PT ;  /* 0xfffffffe07cb7812 */ /* 0x000fe200078ec0ff */
[----:B------:R-:W-:Y:S01]  /*2940*/  IMAD R42, R197, c[0x0][0x23c], R42 ;  /* 0x00008f00c52a7a24 */ /* 0x000fe200078e022a */
[----:B------:R-:W-:Y:S01]  /*2950*/  SHF.R.S32.HI R35, RZ, 0x1f, R34 ;  /* 0x0000001fff237819 */ /* 0x000fe20000011422 */
[----:B------:R-:W-:Y:S01]  /*2960*/  IMAD R38, R38, c[0x0][0x240], RZ ;  /* 0x0000900026267a24 */ /* 0x000fe200078e02ff */
[----:B------:R-:W-:Y:S01]  /*2970*/  SHF.R.U32.HI R182, RZ, 0x3, R0 ;  /* 0x00000003ffb67819 */ /* 0x000fe20000011600 */
        /* <DEDUP_REMOVED lines=19> */
[----:B------:R-:W-:Y:S01]  /*2ab0*/  LOP3.LUT R182, R0, R9, R182, 0xf6, !PT ;  /* 0x0000000900b67212 */ /* 0x000fe200078ef6b6 */
[----:B------:R-:W-:Y:S01]  /*2ac0*/  IMAD.SHL.U32 R9, R203, 0x400, RZ ;  /* 0x00000400cb097824 */ /* 0x000fe200078e00ff */
[----:B------:R-:W-:Y:S01]  /*2ad0*/  LOP3.LUT R13, R13, 0xfffffff8, RZ, 0xc0, !PT ;  /* 0xfffffff80d0d7812 */ /* 0x000fe200078ec0ff */
[----:B------:R-:W-:Y:S01]  /*2ae0*/  IMAD.SHL.U32 R32, R32, 0x8, RZ ;  /* 0x0000000820207824 */ /* 0x000fe200078e00ff */
        /* <DEDUP_REMOVED lines=9> */
[----:B------:R-:W-:Y:S01]  /*2b80*/  IMAD.MOV.U32 R172, RZ, RZ, 0x40 ;  /* 0x00000040ffac7424 */ /* 0x000fe200078e00ff */
[C---:B------:R-:W-:Y:S01]  /*2b90*/  LOP3.LUT P3, RZ, R37.reuse, 0x2, RZ, 0xc0, !PT ;  /* 0x0000000225ff7812 */ /* 0x040fe2000786c0ff */
[----:B------:R-:W-:Y:S01]  /*2ba0*/  IMAD.SHL.U32 R37, R37, 0x40, RZ ;  /* 0x0000004025257824 */ /* 0x000fe200078e00ff */
[----:B------:R-:W-:Y:S01]  /*2bb0*/  SHF.R.S32.HI R2, RZ, 0x1f, R33 ;  /* 0x0000001fff027819 */ /* 0x000fe20000011421 */
[----:B------:R-:W-:Y:S01]  /*2bc0*/  IMAD.MOV.U32 R183, RZ, RZ, RZ ;  /* 0x000000ffffb77224 */ /* 0x000fe200078e00ff */
        /* <DEDUP_REMOVED lines=50> */
[----:B------:R-:W-:Y:S01]  /*2ef0*/  IADD3 R204, -R30, R204, R29 ;  /* 0x000000cc1ecc7210 */ /* 0x000fe20007ffe11d */
[----:B------:R-:W-:Y:S01]  /*2f00*/  IMAD.IADD R179, R181, 0x1, R178 ;  /* 0x00000001b5b37824 */ /* 0x000fe200078e02b2 */
[----:B------:R-:W-:Y:S01]  /*2f10*/  LOP3.LUT P1, RZ, R50, 0x4, RZ, 0xc0, !PT ;  /* 0x0000000432ff7812 */ /* 0x000fe2000782c0ff */
[----:B------:R-:W-:Y:S01]  /*2f20*/  CS2R R68, SRZ ;  /* 0x0000000000447805 */ /* 0x000fe2000001ff00 */
[----:B------:R-:W-:Y:S01]  /*2f30*/  SHF.R.S32.HI R12, RZ, 0x2, R12 ;  /* 0x00000002ff0c7819 */ /* 0x000fe2000001140c */
[----:B------:R-:W-:Y:S01]  /*2f40*/  IMAD.IADD R204, R204, 0x1, -R6 ;  /* 0x00000001cccc7824 */ /* 0x000fe200078e0a06 */
        /* <DEDUP_REMOVED lines=36> */
.L_x_901:
        /* <DEDUP_REMOVED lines=148> */
[----:B-1----:R-:W-:Y:S05]  /*3ad0*/  CALL.REL.NOINC `($_ZN7cutlass13device_kernelIN5flash19enable_sm80_to_sm89INS1_16FlashAttnBwdSm80INS1_25CollectiveMainloopBwdSm80ILi2ELi2EN4cute5tupleIJNS5_1CILi64EEENS7_ILi128EEES8_EEENS_10bfloat16_tEfNS_4arch4Sm80ELb1ELb0ELb1ELb1ELb1ELb0ELb0ELb0ELi2ELi2ELi4ELi2ELb1EEENS1_24CollectiveEpilogueBwdGQAISA_fSD_Li256ELb1ELb1EEENS1_25SingleTileBwdLPTSchedulerILb1ELi128ELb1EEEEEEEEEvNT_6ParamsE$_ZZN5flash25CollectiveMainloopBwdSm80ILi2ELi2EN4cute5tupleIJNS1_1CILi64EEENS3_ILi128EEES4_EEEN7cutlass10bfloat16_tEfNS7_4arch4Sm80ELb1ELb0ELb1ELb1ELb1ELb0ELb0ELb0ELi2ELi2ELi4ELi2ELb1EE3mmaINS_16FlashAttnBwdSm80ISB_NS_24CollectiveEpilogueBwdGQAIS6_fSA_Li256ELb1ELb1EEENS_25SingleTileBwdLPTSchedulerILb1ELi128ELb1EEEE13SharedStorageENS1_6TensorINS1_11ArrayEngineIfLm32EEENS1_6LayoutINS2_IJNS2_IJNS3_ILi2EEESO_EEESO_NS3_ILi4EEEEEENS2_IJNS2_IJNS3_ILi1EEESO_EEESQ_NS3_ILi8EEEEEEEEEEEEbRKNSB_6ParamsERT0_S12_iNS2_IJiiiEEERT_ENKUliiE_clEii) ;  /* 0x000080e000007944 */ /* 0x002fea0003c00000 */
[----:B------:R-:W-:Y:S05]  /*3ae0*/  BSYNC B0 ;  /* 0x0000000000007941 */ /* 0x000fea0003800000 */
.L_x_899:
        /* <DEDUP_REMOVED lines=440> */
[----:B------:R-:W-:Y:S05]  /*5670*/  CALL.REL.NOINC `($_ZN7cutlass13device_kernelIN5flash19enable_sm80_to_sm89INS1_16FlashAttnBwdSm80INS1_25CollectiveMainloopBwdSm80ILi2ELi2EN4cute5tupleIJNS5_1CILi64EEENS7_ILi128EEES8_EEENS_10bfloat16_tEfNS_4arch4Sm80ELb1ELb0ELb1ELb1ELb1ELb0ELb0ELb0ELi2ELi2ELi4ELi2ELb1EEENS1_24CollectiveEpilogueBwdGQAISA_fSD_Li256ELb1ELb1EEENS1_25SingleTileBwdLPTSchedulerILb1ELi128ELb1EEEEEEEEEvNT_6ParamsE$_ZZN5flash25CollectiveMainloopBwdSm80ILi2ELi2EN4cute5tupleIJNS1_1CILi64EEENS3_ILi128EEES4_EEEN7cutlass10bfloat16_tEfNS7_4arch4Sm80ELb1ELb0ELb1ELb1ELb1ELb0ELb0ELb0ELi2ELi2ELi4ELi2ELb1EE3mmaINS_16FlashAttnBwdSm80ISB_NS_24CollectiveEpilogueBwdGQAIS6_fSA_Li256ELb1ELb1EEENS_25SingleTileBwdLPTSchedulerILb1ELi128ELb1EEEE13SharedStorageENS1_6TensorINS1_11ArrayEngineIfLm32EEENS1_6LayoutINS2_IJNS2_IJNS3_ILi2EEESO_EEESO_NS3_ILi4EEEEEENS2_IJNS2_IJNS3_ILi1EEESO_EEESQ_NS3_ILi8EEEEEEEEEEEEbRKNSB_6ParamsERT0_S12_iNS2_IJiiiEEERT_ENKUliiE0_clEii) ;  /* 0x00004f1000007944 */ /* 0x000fea0003c00000 */
[----:B------:R-:W-:Y:S05]  /*5680*/  BSYNC B0 ;  /* 0x0000000000007941 */ /* 0x000fea0003800000 */
.L_x_900:
        /* <DEDUP_REMOVED lines=168> */
.L_x_895:
[----:B---3--:R-:W-:Y:S05]  /*6110*/  @P1 EXIT ;  /* 0x000000000000194d */ /* 0x008fea0003800000 */
[----:B------:R-:W-:-:S04]  /*6120*/  ISETP.NE.U32.AND P1, PT, RZ, c[0x0][0x360], PT ;  /* 0x0000d800ff007a0c */ /* 0x000fc80003f25070 */
[----:B------:R-:W-:-:S13]  /*6130*/  ISETP.NE.AND.EX P1, PT, RZ, c[0x0][0x364], PT, P1 ;  /* 0x0000d900ff007a0c */ /* 0x000fda0003f25310 */
[----:B-1----:R-:W-:-:S04]  /*6140*/  @P1 IMAD.MOV.U32 R0, RZ, RZ, 0x4 ;  /* 0x00000004ff001424 */ /* 0x002fc800078e00ff */
[----:B------:R-:W-:-:S05]  /*6150*/  @P1 IMAD.WIDE R10, R195, R0, c[0x0][0x360] ;  /* 0x0000d800c30a1625 */ /* 0x000fca00078e0200 */
[----:B------:R-:W3:Y:S01]  /*6160*/  @P1 LDG.E R0, [R10.64] ;  /* 0x0000000a0a001981 */ /* 0x000ee2000c1e1900 */
[----:B------:R-:W-:Y:S01]  /*6170*/  IMAD.MOV.U32 R2, RZ, RZ, 0x1 ;  /* 0x00000001ff027424 */ /* 0x000fe200078e00ff */
[----:B------:R-:W-:Y:S01]  /*6180*/  BSSY B0, `(.L_x_902) ;  /* 0x0000026000007945 */ /* 0x000fe20003800000 */
[----:B------:R-:W-:Y:S02]  /*6190*/  IMAD R4, R196, c[0x0][0x358], RZ ;  /* 0x0000d600c4047a24 */ /* 0x000fe400078e02ff */
[----:B------:R-:W-:Y:S01]  /*61a0*/  IMAD R3, R195, c[0x0][0x2f4], RZ ;  /* 0x0000bd00c3037a24 */ /* 0x000fe200078e02ff */
[----:B------:R-:W-:Y:S01]  /*61b0*/  BAR.SYNC.DEFER_BLOCKING 0x1, 0x100 ;  /* 0x0044000000007b1d */ /* 0x000fe20000010000 */
[----:B------:R-:W-:Y:S01]  /*61c0*/  ISETP.NE.AND P0, PT, R2, c[0x0][0x338], PT ;  /* 0x0000ce0002007a0c */ /* 0x000fe20003f05270 */
[----:B------:R-:W-:Y:S02]  /*61d0*/  IMAD.MOV.U32 R7, RZ, RZ, R197 ;  /* 0x000000ffff077224 */ /* 0x000fe400078e00c5 */
[----:B------:R-:W-:-:S02]  /*61e0*/  IMAD R4, R4, c[0x0][0x2f4], RZ ;  /* 0x0000bd0004047a24 */ /* 0x000fc400078e02ff */
[----:B------:R-:W1:Y:S08]  /*61f0*/  S2R R2, SR_TID.X ;  /* 0x0000000000027919 */ /* 0x000e700000002100 */
[----:B------:R-:W-:-:S05]  /*6200*/  @P0 IMAD.HI.U32 R5, R197, c[0x0][0x33c], RZ ;  /* 0x0000cf00c5050a27 */ /* 0x000fca00078e00ff */
[----:B------:R-:W-:-:S04]  /*6210*/  @P0 SHF.R.U32.HI R7, RZ, c[0x0][0x340], R5 ;  /* 0x0000d000ff070a19 */ /* 0x000fc80000011605 */
[--C-:B------:R-:W-:Y:S01]  /*6220*/  SHF.R.S32.HI R5, RZ, 0x1f, R7.reuse ;  /* 0x0000001fff057819 */ /* 0x100fe20000011407 */
[----:B------:R-:W-:-:S04]  /*6230*/  IMAD.MOV R6, RZ, RZ, -R7 ;  /* 0x000000ffff067224 */ /* 0x000fc800078e0a07 */
[----:B------:R-:W-:Y:S02]  /*6240*/  IMAD R6, R6, c[0x0][0x338], R197 ;  /* 0x0000ce0006067a24 */ /* 0x000fe400078e02c5 */
[----:B---3--:R-:W-:Y:S01]  /*6250*/  @P1 IMAD R9, R195, 0x80, R0 ;  /* 0x00000080c3091824 */ /* 0x008fe200078e0200 */
[----:B------:R-:W-:Y:S02]  /*6260*/  SHF.R.S32.HI R0, RZ, 0x1f, R3 ;  /* 0x0000001fff007819 */ /* 0x000fe40000011403 */
[----:B------:R-:W-:Y:S02]  /*6270*/  IADD3 R3, P2, P0, R4, R3, R7 ;  /* 0x0000000304037210 */ /* 0x000fe4000785e007 */
[----:B------:R-:W-:Y:S02]  /*6280*/  SHF.R.S32.HI R4, RZ, 0x1f, R4 ;  /* 0x0000001fff047819 */ /* 0x000fe40000011404 */
[----:B------:R-:W-:Y:S02]  /*6290*/  @P1 SHF.R.S32.HI R8, RZ, 0x1f, R9 ;  /* 0x0000001fff081819 */ /* 0x000fe40000011409 */
[----:B------:R-:W-:-:S02]  /*62a0*/  IADD3.X R4, R4, R0, R5, P2, P0 ;  /* 0x0000000004047210 */ /* 0x000fc400017e0405 */
[----:B------:R-:W-:Y:S02]  /*62b0*/  @P1 LEA.HI R8, R8, R9, RZ, 0x7 ;  /* 0x0000000908081211 */ /* 0x000fe400078f38ff */
[----:B-1----:R-:W-:Y:S02]  /*62c0*/  ISETP.NE.AND P2, PT, R2, RZ, PT ;  /* 0x000000ff0200720c */ /* 0x002fe40003f45270 */
[C---:B------:R-:W-:Y:S01]  /*62d0*/  SHF.L.U64.HI R4, R3.reuse, 0x2, R4 ;  /* 0x0000000203047819 */ /* 0x040fe20000010204 */
[----:B------:R-:W-:Y:S01]  /*62e0*/  @P1 IMAD.SHL.U32 R8, R8, 0x40, RZ ;  /* 0x0000004008081824 */ /* 0x000fe200078e00ff */
[----:B------:R-:W-:Y:S01]  /*62f0*/  SHF.R.S32.HI R0, RZ, 0x1f, R195 ;  /* 0x0000001fff007819 */ /* 0x000fe200000114c3 */
[----:B------:R-:W-:Y:S01]  /*6300*/  IMAD.SHL.U32 R3, R3, 0x4, RZ ;  /* 0x0000000403037824 */ /* 0x000fe200078e00ff */
[----:B------:R-:W-:Y:S02]  /*6310*/  SEL R195, R195, RZ, !P1 ;  /* 0x000000ffc3c37207 */ /* 0x000fe40004800000 */
[----:B------:R-:W-:-:S02]  /*6320*/  @P1 LOP3.LUT R8, R8, 0xffffe000, RZ, 0xc0, !PT ;  /* 0xffffe00008081812 */ /* 0x000fc400078ec0ff */
[----:B------:R-:W-:Y:S02]  /*6330*/  IADD3 R10, P0, R3, c[0x0][0x350], RZ ;  /* 0x0000d400030a7a10 */ /* 0x000fe40007f1e0ff */
[----:B------:R-:W-:Y:S02]  /*6340*/  @P1 SHF.R.S32.HI R9, RZ, 0x1f, R8 ;  /* 0x0000001fff091819 */ /* 0x000fe40000011408 */
[----:B------:R-:W-:Y:S01]  /*6350*/  SEL R0, R0, RZ, !P1 ;  /* 0x000000ff00007207 */ /* 0x000fe20004800000 */
[----:B------:R-:W-:Y:S01]  /*6360*/  @!P1 CS2R R8, SRZ ;  /* 0x0000000000089805 */ /* 0x000fe2000001ff00 */
[----:B------:R-:W-:Y:S01]  /*6370*/  IADD3.X R11, R4, c[0x0][0x354], RZ, P0, !PT ;  /* 0x0000d500040b7a10 */ /* 0x000fe200007fe4ff */
[----:B------:R-:W-:Y:S05]  /*6380*/  @P2 BRA `(.L_x_903) ;  /* 0x0000005000002947 */ /* 0x000fea0003800000 */
.L_x_904:
[----:B------:R-:W3:Y:S01]  /*6390*/  LDG.E.STRONG.GPU R13, [R10.64] ;  /* 0x0000000a0a0d7981 */ /* 0x000ee2000c1ef900 */
[----:B------:R-:W-:Y:S01]  /*63a0*/  YIELD ;  /* 0x0000000000007946 */ /* 0x000fe20003800000 */
[----:B---3--:R-:W-:Y:S01]  /*63b0*/  ISETP.NE.AND P0, PT, R13, R6, PT ;  /* 0x000000060d00720c */ /* 0x008fe20003f05270 */
[----:B------:R-:W-:-:S12]  /*63c0*/  CCTL.IVALL ;  /* 0x00000000ff00798f */ /* 0x000fd80002000000 */
[----:B------:R-:W-:Y:S05]  /*63d0*/  @P0 BRA `(.L_x_904) ;  /* 0xffffffb000000947 */ /* 0x000fea000383ffff */
.L_x_903:
[----:B------:R-:W-:Y:S05]  /*63e0*/  BSYNC B0 ;  /* 0x0000000000007941 */ /* 0x000fea0003800000 */
.L_x_902:
[----:B------:R-:W-:Y:S01]  /*63f0*/  MOV R12, 0xffffffff ;  /* 0xffffffff000c7802 */ /* 0x000fe20000000f00 */
[----:B------:R-:W-:Y:S05]  /*6400*/  BRA.CONV ~URZ, `(.L_x_905) ;  /* 0x000000237f007947 */ /* 0x000fea000b800000 */
[----:B------:R-:W-:Y:S02]  /*6410*/  MOV R14, 0x6430 ;  /* 0x00006430000e7802 */ /* 0x000fe40000000f00 */
[----:B--2---:R-:W-:Y:S05]  /*6420*/  CALL.REL.NOINC `($__internal_5_$__cuda_sm70_warpsync) ;  /* 0x00006dc000007944 */ /* 0x004fea0003c00000 */
.L_x_905:
[----:B------:R-:W-:Y:S01]  /*6430*/  SHF.L.U32 R15, R196, 0xd, RZ ;  /* 0x0000000dc40f7819 */ /* 0x000fe200000006ff */
[----:B------:R-:W-:-:S06]  /*6440*/  NOP ;  /* 0x0000000000007918 */ /* 0x000fcc0000000000 */
[--C-:B------:R-:W-:Y:S02]  /*6450*/  IADD3 R16, P1, P0, R8, R15, R2.reuse ;  /* 0x0000000f08107210 */ /* 0x100fe4000783e002 */
[----:B------:R-:W-:Y:S01]  /*6460*/  SHF.R.S32.HI R13, RZ, 0x1f, R2 ;  /* 0x0000001fff0d7819 */ /* 0x000fe20000011402 */
[----:B------:R-:W-:Y:S01]  /*6470*/  IMAD R2, R5, c[0x0][0x328], RZ ;  /* 0x0000ca0005027a24 */ /* 0x000fe200078e02ff */
[----:B------:R-:W-:-:S04]  /*6480*/  SHF.R.S32.HI R8, RZ, 0x1f, R15 ;  /* 0x0000001fff087819 */ /* 0x000fc8000001140f */
[----:B------:R-:W-:Y:S01]  /*6490*/  IADD3.X R17, R9, R8, R13, P1, P0 ;  /* 0x0000000809117210 */ /* 0x000fe20000fe040d */
[C---:B------:R-:W-:Y:S02]  /*64a0*/  IMAD R8, R7.reuse, c[0x0][0x32c], R2 ;  /* 0x0000cb0007087a24 */ /* 0x040fe400078e0202 */
        /* <DEDUP_REMOVED lines=42> */
[----:B-12---:R-:W-:Y:S05]  /*6750*/  CALL.REL.NOINC `($__internal_5_$__cuda_sm70_warpsync) ;  /* 0x00006a9000007944 */ /* 0x006fea0003c00000 */
.L_x_906:
        /* <DEDUP_REMOVED lines=12> */
.L_x_908:
[----:B------:R-:W-:Y:S05]  /*6820*/  BSYNC B0 ;  /* 0x0000000000007941 */ /* 0x000fea0003800000 */
.L_x_907:
[----:B------:R-:W-:Y:S01]  /*6830*/  IADD3 R2, P0, R3, c[0x0][0x348], RZ ;  /* 0x0000d20003027a10 */ /* 0x000fe20007f1e0ff */
[----:B------:R-:W-:Y:S03]  /*6840*/  BSSY B0, `(.L_x_909) ;  /* 0x0000008000007945 */ /* 0x000fe60003800000 */
[----:B------:R-:W-:Y:S01]  /*6850*/  IADD3.X R3, R4, c[0x0][0x34c], RZ, P0, !PT ;  /* 0x0000d30004037a10 */ /* 0x000fe200007fe4ff */
[----:B------:R-:W-:Y:S05]  /*6860*/  @P2 BRA `(.L_x_910) ;  /* 0x0000005000002947 */ /* 0x000fea0003800000 */
.L_x_911:
[----:B-1----:R-:W3:Y:S01]  /*6870*/  LDG.E.STRONG.GPU R9, [R2.64] ;  /* 0x0000000a02097981 */ /* 0x002ee2000c1ef900 */
[----:B------:R-:W-:Y:S01]  /*6880*/  YIELD ;  /* 0x0000000000007946 */ /* 0x000fe20003800000 */
[----:B---3--:R-:W-:Y:S01]  /*6890*/  ISETP.NE.AND P0, PT, R9, R6, PT ;  /* 0x000000060900720c */ /* 0x008fe20003f05270 */
[----:B------:R-:W-:-:S12]  /*68a0*/  CCTL.IVALL ;  /* 0x00000000ff00798f */ /* 0x000fd80002000000 */
[----:B------:R-:W-:Y:S05]  /*68b0*/  @P0 BRA `(.L_x_911) ;  /* 0xffffffb000000947 */ /* 0x000fea000383ffff */
.L_x_910:
[----:B------:R-:W-:Y:S05]  /*68c0*/  BSYNC B0 ;  /* 0x0000000000007941 */ /* 0x000fea0003800000 */
.L_x_909:
[----:B------:R-:W-:Y:S05]  /*68d0*/  BRA.CONV ~URZ, `(.L_x_912) ;  /* 0x000000237f007947 */ /* 0x000fea000b800000 */
[----:B------:R-:W-:Y:S02]  /*68e0*/  MOV R14, 0x6900 ;  /* 0x00006900000e7802 */ /* 0x000fe40000000f00 */
[----:B-12---:R-:W-:Y:S05]  /*68f0*/  CALL.REL.NOINC `($__internal_5_$__cuda_sm70_warpsync) ;  /* 0x000068f000007944 */ /* 0x006fea0003c00000 */
.L_x_912:
        /* <DEDUP_REMOVED lines=48> */
.L_x_913:
[----:B------:R-:W-:-:S06]  /*6c00*/  NOP ;  /* 0x0000000000007918 */ /* 0x000fcc0000000000 */
[----:B------:R-:W-:Y:S05]  /*6c10*/  @P2 EXIT ;  /* 0x000000000000294d */ /* 0x000fea0003800000 */
        /* <DEDUP_REMOVED lines=8> */
[----:B------:R-:W-:Y:S01]  /*6ca0*/  RED.E.ADD.S32.STRONG.GPU [R2.64], R5 ;  /* 0x000000050200798e */ /* 0x000fe2000c10e38a */
[----:B------:R-:W-:Y:S05]  /*6cb0*/  EXIT ;  /* 0x000000000000794d */ /* 0x000fea0003800000 */
        .type           $_ZN7cutlass13device_kernelIN5flash19enable_sm80_to_sm89INS1_16FlashAttnBwdSm80INS1_25CollectiveMainloopBwdSm80ILi2ELi2EN4cute5tupleIJNS5_1CILi64EEENS7_ILi128EEES8_EEENS_10bfloat16_tEfNS_4arch4Sm80ELb1ELb0ELb1ELb1ELb1ELb0ELb0ELb0ELi2ELi2ELi4ELi2ELb1EEENS1_24CollectiveEpilogueBwdGQAISA_fSD_Li256ELb1ELb1EEENS1_25SingleTileBwdLPTSchedulerILb1ELi128ELb1EEEEEEEEEvNT_6ParamsE$_ZN4cute12iter_adaptorIPKN7cutlass10bfloat16_tENS_8gmem_ptrIS4_EEEC2ES4_,@function
        .size           $_ZN7cutlass13device_kernelIN5flash19enable_sm80_to_sm89INS1_16FlashAttnBwdSm80INS1_25CollectiveMainloopBwdSm80ILi2ELi2EN4cute5tupleIJNS5_1CILi64EEENS7_ILi128EEES8_EEENS_10bfloat16_tEfNS_4arch4Sm80ELb1ELb0ELb1ELb1ELb1ELb0ELb0ELb0ELi2ELi2ELi4ELi2ELb1EEENS1_24CollectiveEpilogueBwdGQAISA_fSD_Li256ELb1ELb1EEENS1_25SingleTileBwdLPTSchedulerILb1ELi128ELb1EEEEEEEEEvNT_6ParamsE$_ZN4cute12iter_adaptorIPKN7cutlass10bfloat16_tENS_8gmem_ptrIS4_EEEC2ES4_,($_ZN7cutlass13device_kernelIN5flash19enable_sm80_to_sm89INS1_16FlashAttnBwdSm80INS1_25CollectiveMainloopBwdSm80ILi2ELi2EN4cute5tupleIJNS5_1CILi64EEENS7_ILi128EEES8_EEENS_10bfloat16_tEfNS_4arch4Sm80ELb1ELb0ELb1ELb1ELb1ELb0ELb0ELb0ELi2ELi2ELi4ELi2ELb1EEENS1_24CollectiveEpilogueBwdGQAISA_fSD_Li256ELb1ELb1EEENS1_25SingleTileBwdLPTSchedulerILb1ELi128ELb1EEEEEEEEEvNT_6ParamsE$_ZN4cute12iter_adaptorIPKN7cutlass9uint128_tENS_8gmem_ptrIS4_EEEC2ES4_ - $_ZN7cutlass13device_kernelIN5flash19enable_sm80_to_sm89INS1_16FlashAttnBwdSm80INS1_25CollectiveMainloopBwdSm80ILi2ELi2EN4cute5tupleIJNS5_1CILi64EEENS7_ILi128EEES8_EEENS_10bfloat16_tEfNS_4arch4Sm80ELb1ELb0ELb1ELb1ELb1ELb0ELb0ELb0ELi2ELi2ELi4ELi2ELb1EEENS1_24CollectiveEpilogueBwdGQAISA_fSD_Li256ELb1ELb1EEENS1_25SingleTileBwdLPTSchedulerILb1ELi128ELb1EEEEEEEEEvNT_6ParamsE$_ZN4cute12iter_adaptorIPKN7cutlass10bfloat16_tENS_8gmem_ptrIS4_EEEC2ES4_)
$_ZN7cutlass13device_kernelIN5flash19enable_sm80_to_sm89INS1_16FlashAttnBwdSm80INS1_25CollectiveMainloopBwdSm80ILi2ELi2EN4cute5tupleIJNS5_1CILi64EEENS7_ILi128EEES8_EEENS_10bfloat16_tEfNS_4arch4Sm80ELb1ELb0ELb1ELb1ELb1ELb0ELb0ELb0ELi2ELi2ELi4ELi2ELb1EEENS1_24CollectiveEpilogueBwdGQAISA_fSD_Li256ELb1ELb1EEENS1_25SingleTileBwdLPTSchedulerILb1ELi128ELb1EEEEEEEEEvNT_6ParamsE$_ZN4cute12iter_adaptorIPKN7cutlass10bfloat16_tENS_8gmem_ptrIS4_EEEC2ES4_:
[----:B------:R-:W-:Y:S01]  /*6cc0*/  IADD3 R11, R4, -c[0x0][0x20], RZ ;  /* 0x80000800040b7a10 */ /* 0x000fe20007ffe0ff */
[----:B------:R-:W-:Y:S01]  /*6cd0*/  IMAD.MOV.U32 R128, RZ, RZ, R10 ;  /* 0x000000ffff807224 */ /* 0x000fe200078e000a */
[----:B------:R-:W-:Y:S01]  /*6ce0*/  MOV R130, R18 ;  /* 0x0000001200827202 */ /* 0x000fe20000000f00 */
[----:B------:R-:W-:Y:S01]  /*6cf0*/  IMAD.MOV.U32 R129, RZ, RZ, R15 ;  /* 0x000000ffff817224 */ /* 0x000fe200078e000f */
[----:B------:R-:W-:-:S04]  /*6d00*/  MOV R131, 0x0 ;  /* 0x0000000000837802 */ /* 0x000fc80000000f00 */
[----:B------:R1:W-:Y:S01]  /*6d10*/  STL.64 [R11], R128 ;  /* 0x000000800b007387 */ /* 0x0003e20000100a00 */
[----:B------:R-:W-:Y:S05]  /*6d20*/  RET.REL.NODEC R130 `(_ZN7cutlass13device_kernelIN5flash19enable_sm80_to_sm89INS1_16FlashAttnBwdSm80INS1_25CollectiveMainloopBwdSm80ILi2ELi2EN4cute5tupleIJNS5_1CILi64EEENS7_ILi128EEES8_EEENS_10bfloat16_tEfNS_4arch4Sm80ELb1ELb0ELb1ELb1ELb1ELb0ELb0ELb0ELi2ELi2ELi4ELi2ELb1EEENS1_24CollectiveEpilogueBwdGQAISA_fSD_Li256ELb1ELb1EEENS1_25SingleTileBwdLPTSchedulerILb1ELi128ELb1EEEEEEEEEvNT_6ParamsE) ;  /* 0xffff92d082007950 */ /* 0x000fea0003c3ffff */
        .type           $_ZN7cutlass13device_kernelIN5flash19enable_sm80_to_sm89INS1_16FlashAttnBwdSm80INS1_25CollectiveMainloopBwdSm80ILi2ELi2EN4cute5tupleIJNS5_1CILi64EEENS7_ILi128EEES8_EEENS_10bfloat16_tEfNS_4arch4Sm80ELb1ELb0ELb1ELb1ELb1ELb0ELb0ELb0ELi2ELi2ELi4ELi2ELb1EEENS1_24CollectiveEpilogueBwdGQAISA_fSD_Li256ELb1ELb1EEENS1_25SingleTileBwdLPTSchedulerILb1ELi128ELb1EEEEEEEEEvNT_6ParamsE$_ZN4cute12iter_adaptorIPKN7cutlass9uint128_tENS_8gmem_ptrIS4_EEEC2ES4_,@function
        .size           $_ZN7cutlass13device_kernelIN5flash19enable_sm80_to_sm89INS1_16FlashAttnBwdSm80INS1_25CollectiveMainloopBwdSm80ILi2ELi2EN4cute5tupleIJNS5_1CILi64EEENS7_ILi128EEES8_EEENS_10bfloat16_tEfNS_4arch4Sm80ELb1ELb0ELb1ELb1ELb1ELb0ELb0ELb0ELi2ELi2ELi4ELi2ELb1EEENS1_24CollectiveEpilogueBwdGQAISA_fSD_Li256ELb1ELb1EEENS1_25SingleTileBwdLPTSchedulerILb1ELi128ELb1EEEEEEEEEvNT_6ParamsE$_ZN4cute12iter_adaptorIPKN7cutlass9uint128_tENS_8gmem_ptrIS4_EEEC2ES4_,($_ZN7cutlass13device_kernelIN5flash19enable_sm80_to_sm89INS1_16FlashAttnBwdSm80INS1_25CollectiveMainloopBwdSm80ILi2ELi2EN4cute5tupleIJNS5_1CILi64EEENS7_ILi128EEES8_EEENS_10bfloat16_tEfNS_4arch4Sm80ELb1ELb0ELb1ELb1ELb1ELb0ELb0ELb0ELi2ELi2ELi4ELi2ELb1EEENS1_24CollectiveEpilogueBwdGQAISA_fSD_Li256ELb1ELb1EEENS1_25SingleTileBwdLPTSchedulerILb1ELi128ELb1EEEEEEEEEvNT_6ParamsE$_ZN4cute12iter_adaptorIPKfNS_8gmem_ptrIS2_EEEC2ES2_ - $_ZN7cutlass13device_kernelIN5flash19enable_sm80_to_sm89INS1_16FlashAttnBwdSm80INS1_25CollectiveMainloopBwdSm80ILi2ELi2EN4cute5tupleIJNS5_1CILi64EEENS7_ILi128EEES8_EEENS_10bfloat16_tEfNS_4arch4Sm80ELb1ELb0ELb1ELb1ELb1ELb0ELb0ELb0ELi2ELi2ELi4ELi2ELb1EEENS1_24CollectiveEpilogueBwdGQAISA_fSD_Li256ELb1ELb1EEENS1_25SingleTileBwdLPTSchedulerILb1ELi128ELb1EEEEEEEEEvNT_6ParamsE$_ZN4cute12iter_adaptorIPKN7cutlass9uint128_tENS_8gmem_ptrIS4_EEEC2ES4_)
$_ZN7cutlass13device_kernelIN5flash19enable_sm80_to_sm89INS1_16FlashAttnBwdSm80INS1_25CollectiveMainloopBwdSm80ILi2ELi2EN4cute5tupleIJNS5_1CILi64EEENS7_ILi128EEES8_EEENS_10bfloat16_tEfNS_4arch4Sm80ELb1ELb0ELb1ELb1ELb1ELb0ELb0ELb0ELi2ELi2ELi4ELi2ELb1EEENS1_24CollectiveEpilogueBwdGQAISA_fSD_Li256ELb1ELb1EEENS1_25SingleTileBwdLPTSchedulerILb1ELi128ELb1EEEEEEEEEvNT_6ParamsE$_ZN4cute12iter_adaptorIPKN7cutlass9uint128_tENS_8gmem_ptrIS4_EEEC2ES4_:
[----:B------:R-:W-:Y:S01]  /*6d30*/  IADD3 R10, R4, -c[0x0][0x20], RZ ;  /* 0x80000800040a7a10 */ /* 0x000fe20007ffe0ff */
[----:B------:R-:W-:Y:S01]  /*6d40*/  IMAD.MOV.U32 R128, RZ, RZ, R18 ;  /* 0x000000ffff807224 */ /* 0x000fe200078e0012 */
[----:B------:R-:W-:-:S03]  /*6d50*/  MOV R129, 0x0 ;  /* 0x0000000000817802 */ /* 0x000fc60000000f00 */
[----:B------:R1:W-:Y:S01]  /*6d60*/  STL.64 [R10], R6 ;  /* 0x000000060a007387 */ /* 0x0003e20000100a00 */
[----:B------:R-:W-:Y:S05]  /*6d70*/  RET.REL.NODEC R128 `(_ZN7cutlass13device_kernelIN5flash19enable_sm80_to_sm89INS1_16FlashAttnBwdSm80INS1_25CollectiveMainloopBwdSm80ILi2ELi2EN4cute5tupleIJNS5_1CILi64EEENS7_ILi128EEES8_EEENS_10bfloat16_tEfNS_4arch4Sm80ELb1ELb0ELb1ELb1ELb1ELb0ELb0ELb0ELi2ELi2ELi4ELi2ELb1EEENS1_24CollectiveEpilogueBwdGQAISA_fSD_Li256ELb1ELb1EEENS1_25SingleTileBwdLPTSchedulerILb1ELi128ELb1EEEEEEEEEvNT_6ParamsE) ;  /* 0xffff928080007950 */ /* 0x000fea0003c3ffff */
        .type           $_ZN7cutlass13device_kernelIN5flash19enable_sm80_to_sm89INS1_16FlashAttnBwdSm80INS1_25CollectiveMainloopBwdSm80ILi2ELi2EN4cute5tupleIJNS5_1CILi64EEENS7_ILi128EEES8_EEENS_10bfloat16_tEfNS_4arch4Sm80ELb1ELb0ELb1ELb1ELb1ELb0ELb0ELb0ELi2ELi2ELi4ELi2ELb1EEENS1_24CollectiveEpilogueBwdGQAISA_fSD_Li256ELb1ELb1EEENS1_25SingleTileBwdLPTSchedulerILb1ELi128ELb1EEEEEEEEEvNT_6ParamsE$_ZN4cute12iter_adaptorIPKfNS_8gmem_ptrIS2_EEEC2ES2_,@function
        .size           $_ZN7cutlass13device_kernelIN5flash19enable_sm80_to_sm89INS1_16FlashAttnBwdSm80INS1_25CollectiveMainloopBwdSm80ILi2ELi2EN4cute5tupleIJNS5_1CILi64EEENS7_ILi128EEES8_EEENS_10bfloat16_tEfNS_4arch4Sm80ELb1ELb0ELb1ELb1ELb1ELb0ELb0ELb0ELi2ELi2ELi4ELi2ELb1EEENS1_24CollectiveEpilogueBwdGQAISA_fSD_Li256ELb1ELb1EEENS1_25SingleTileBwdLPTSchedulerILb1ELi128ELb1EEEEEEEEEvNT_6ParamsE$_ZN4cute12iter_adaptorIPKfNS_8gmem_ptrIS2_EEEC2ES2_,($_ZN7cutlass13device_kernelIN5flash19enable_sm80_to_sm89INS1_16FlashAttnBwdSm80INS1_25CollectiveMainloopBwdSm80ILi2ELi2EN4cute5tupleIJNS5_1CILi64EEENS7_ILi128EEES8_EEENS_10bfloat16_tEfNS_4arch4Sm80ELb1ELb0ELb1ELb1ELb1ELb0ELb0ELb0ELi2ELi2ELi4ELi2ELb1EEENS1_24CollectiveEpilogueBwdGQAISA_fSD_Li256ELb1ELb1EEENS1_25SingleTileBwdLPTSchedulerILb1ELi128ELb1EEEEEEEEEvNT_6ParamsE$_ZN4cute12iter_adaptorIPN7cutlass10bfloat16_tENS_8smem_ptrIS3_EEEC2ES3_ - $_ZN7cutlass13device_kernelIN5flash19enable_sm80_to_sm89INS1_16FlashAttnBwdSm80INS1_25CollectiveMainloopBwdSm80ILi2ELi2EN4cute5tupleIJNS5_1CILi64EEENS7_ILi128EEES8_EEENS_10bfloat16_tEfNS_4arch4Sm80ELb1ELb0ELb1ELb1ELb1ELb0ELb0ELb0ELi2ELi2ELi4ELi2ELb1EEENS1_24CollectiveEpilogueBwdGQAISA_fSD_Li256ELb1ELb1EEENS1_25SingleTileBwdLPTSchedulerILb1ELi128ELb1EEEEEEEEEvNT_6ParamsE$_ZN4cute12iter_adaptorIPKfNS_8gmem_ptrIS2_EEEC2ES2_)
$_ZN7cutlass13device_kernelIN5flash19enable_sm80_to_sm89INS1_16FlashAttnBwdSm80INS1_25CollectiveMainloopBwdSm80ILi2ELi2EN4cute5tupleIJNS5_1CILi64EEENS7_ILi128EEES8_EEENS_10bfloat16_tEfNS_4arch4Sm80ELb1ELb0ELb1ELb1ELb1ELb0ELb0ELb0ELi2ELi2ELi4ELi2ELb1EEENS1_24CollectiveEpilogueBwdGQAISA_fSD_Li256ELb1ELb1EEENS1_25SingleTileBwdLPTSchedulerILb1ELi128ELb1EEEEEEEEEvNT_6ParamsE$_ZN4cute12iter_adaptorIPKfNS_8gmem_ptrIS2_EEEC2ES2_:
[----:B------:R-:W-:Y:S02]  /*6d80*/  IADD3 R6, R6, -c[0x0][0x20], RZ ;  /* 0x8000080006067a10 */ /* 0x000fe40007ffe0ff */
[----:B------:R-:W-:-:S03]  /*6d90*/  MOV R19, 0x0 ;  /* 0x0000000000137802 */ /* 0x000fc60000000f00 */
[----:B------:R1:W-:Y:S01]  /*6da0*/  STL.64 [R6], R10 ;  /* 0x0000000a06007387 */ /* 0x0003e20000100a00 */
[----:B------:R-:W-:Y:S05]  /*6db0*/  RET.REL.NODEC R18 `(_ZN7cutlass13device_kernelIN5flash19enable_sm80_to_sm89INS1_16FlashAttnBwdSm80INS1_25CollectiveMainloopBwdSm80ILi2ELi2EN4cute5tupleIJNS5_1CILi64EEENS7_ILi128EEES8_EEENS_10bfloat16_tEfNS_4arch4Sm80ELb1ELb0ELb1ELb1ELb1ELb0ELb0ELb0ELi2ELi2ELi4ELi2ELb1EEENS1_24CollectiveEpilogueBwdGQAISA_fSD_Li256ELb1ELb1EEENS1_25SingleTileBwdLPTSchedulerILb1ELi128ELb1EEEEEEEEEvNT_6ParamsE) ;  /* 0xffff924012007950 */ /* 0x000fea0003c3ffff */
        .type           $_ZN7cutlass13device_kernelIN5flash19enable_sm80_to_sm89INS1_16FlashAttnBwdSm80INS1_25CollectiveMainloopBwdSm80ILi2ELi2EN4cute5tupleIJNS5_1CILi64EEENS7_ILi128EEES8_EEENS_10bfloat16_tEfNS_4arch4Sm80ELb1ELb0ELb1ELb1ELb1ELb0ELb0ELb0ELi2ELi2ELi4ELi2ELb1EEENS1_24CollectiveEpilogueBwdGQAISA_fSD_Li256ELb1ELb1EEENS1_25SingleTileBwdLPTSchedulerILb1ELi128ELb1EEEEEEEEEvNT_6ParamsE$_ZN4cute12iter_adaptorIPN7cutlass10bfloat16_tENS_8smem_ptrIS3_EEEC2ES3_,@function
        .size           $_ZN7cutlass13device_kernelIN5flash19enable_sm80_to_sm89INS1_16FlashAttnBwdSm80INS1_25CollectiveMainloopBwdSm80ILi2ELi2EN4cute5tupleIJNS5_1CILi64EEENS7_ILi128EEES8_EEENS_10bfloat16_tEfNS_4arch4Sm80ELb1ELb0ELb1ELb1ELb1ELb0ELb0ELb0ELi2ELi2ELi4ELi2ELb1EEENS1_24CollectiveEpilogueBwdGQAISA_fSD_Li256ELb1ELb1EEENS1_25SingleTileBwdLPTSchedulerILb1ELi128ELb1EEEEEEEEEvNT_6ParamsE$_ZN4cute12iter_adaptorIPN7cutlass10bfloat16_tENS_8smem_ptrIS3_EEEC2ES3_,($_ZN7cutlass13device_kernelIN5flash19enable_sm80_to_sm89INS1_16FlashAttnBwdSm80INS1_25CollectiveMainloopBwdSm80ILi2ELi2EN4cute5tupleIJNS5_1CILi64EEENS7_ILi128EEES8_EEENS_10bfloat16_tEfNS_4arch4Sm80ELb1ELb0ELb1ELb1ELb1ELb0ELb0ELb0ELi2ELi2ELi4ELi2ELb1EEENS1_24CollectiveEpilogueBwdGQAISA_fSD_Li256ELb1ELb1EEENS1_25SingleTileBwdLPTSchedulerILb1ELi128ELb1EEEEEEEEEvNT_6ParamsE$_ZN4cute12iter_adaptorIPN7cutlass9uint128_tENS_8smem_ptrIS3_EEEC2ES3_ - $_ZN7cutlass13device_kernelIN5flash19enable_sm80_to_sm89INS1_16FlashAttnBwdSm80INS1_25CollectiveMainloopBwdSm80ILi2ELi2EN4cute5tupleIJNS5_1CILi64EEENS7_ILi128EEES8_EEENS_10bfloat16_tEfNS_4arch4Sm80ELb1ELb0ELb1ELb1ELb1ELb0ELb0ELb0ELi2ELi2ELi4ELi2ELb1EEENS1_24CollectiveEpilogueBwdGQAISA_fSD_Li256ELb1ELb1EEENS1_25SingleTileBwdLPTSchedulerILb1ELi128ELb1EEEEEEEEEvNT_6ParamsE$_ZN4cute12iter_adaptorIPN7cutlass10bfloat16_tENS_8smem_ptrIS3_EEEC2ES3_)
$_ZN7cutlass13device_kernelIN5flash19enable_sm80_to_sm89INS1_16FlashAttnBwdSm80INS1_25CollectiveMainloopBwdSm80ILi2ELi2EN4cute5tupleIJNS5_1CILi64EEENS7_ILi128EEES8_EEENS_10bfloat16_tEfNS_4arch4Sm80ELb1ELb0ELb1ELb1ELb1ELb0ELb0ELb0ELi2ELi2ELi4ELi2ELb1EEENS1_24CollectiveEpilogueBwdGQAISA_fSD_Li256ELb1ELb1EEENS1_25SingleTileBwdLPTSchedulerILb1ELi128ELb1EEEEEEEEEvNT_6ParamsE$_ZN4cute12iter_adaptorIPN7cutlass10bfloat16_tENS_8smem_ptrIS3_EEEC2ES3_:
[----:B------:R-:W-:Y:S01]  /*6dc0*/  IADD3 R6, R4, -c[0x0][0x20], RZ ;  /* 0x8000080004067a10 */ /* 0x000fe20007ffe0ff */
[----:B------:R-:W-:Y:S01]  /*6dd0*/  IMAD.MOV.U32 R128, RZ, RZ, R18 ;  /* 0x000000ffff807224 */ /* 0x000fe200078e0012 */
[----:B------:R-:W-:-:S03]  /*6de0*/  MOV R129, 0x0 ;  /* 0x0000000000817802 */ /* 0x000fc60000000f00 */
[----:B------:R1:W-:Y:S01]  /*6df0*/  STL.64 [R6], R8 ;  /* 0x0000000806007387 */ /* 0x0003e20000100a00 */
[----:B------:R-:W-:Y:S05]  /*6e00*/  RET.REL.NODEC R128 `(_ZN7cutlass13device_kernelIN5flash19enable_sm80_to_sm89INS1_16FlashAttnBwdSm80INS1_25CollectiveMainloopBwdSm80ILi2ELi2EN4cute5tupleIJNS5_1CILi64EEENS7_ILi128EEES8_EEENS_10bfloat16_tEfNS_4arch4Sm80ELb1ELb0ELb1ELb1ELb1ELb0ELb0ELb0ELi2ELi2ELi4ELi2ELb1EEENS1_24CollectiveEpilogueBwdGQAISA_fSD_Li256ELb1ELb1EEENS1_25SingleTileBwdLPTSchedulerILb1ELi128ELb1EEEEEEEEEvNT_6ParamsE) ;  /* 0xffff91f080007950 */ /* 0x000fea0003c3ffff */
        .type           $_ZN7cutlass13device_kernelIN5flash19enable_sm80_to_sm89INS1_16FlashAttnBwdSm80INS1_25CollectiveMainloopBwdSm80ILi2ELi2EN4cute5tupleIJNS5_1CILi64EEENS7_ILi128EEES8_EEENS_10bfloat16_tEfNS_4arch4Sm80ELb1ELb0ELb1ELb1ELb1ELb0ELb0ELb0ELi2ELi2ELi4ELi2ELb1EEENS1_24CollectiveEpilogueBwdGQAISA_fSD_Li256ELb1ELb1EEENS1_25SingleTileBwdLPTSchedulerILb1ELi128ELb1EEEEEEEEEvNT_6ParamsE$_ZN4cute12iter_adaptorIPN7cutlass9uint128_tENS_8smem_ptrIS3_EEEC2ES3_,@function
        .size           $_ZN7cutlass13device_kernelIN5flash19enable_sm80_to_sm89INS1_16FlashAttnBwdSm80INS1_25CollectiveMainloopBwdSm80ILi2ELi2EN4cute5tupleIJNS5_1CILi64EEENS7_ILi128EEES8_EEENS_10bfloat16_tEfNS_4arch4Sm80ELb1ELb0ELb1ELb1ELb1ELb0ELb0ELb0ELi2ELi2ELi4ELi2ELb1EEENS1_24CollectiveEpilogueBwdGQAISA_fSD_Li256ELb1ELb1EEENS1_25SingleTileBwdLPTSchedulerILb1ELi128ELb1EEEEEEEEEvNT_6ParamsE$_ZN4cute12iter_adaptorIPN7cutlass9uint128_tENS_8smem_ptrIS3_EEEC2ES3_,($_ZN7cutlass13device_kernelIN5flash19enable_sm80_to_sm89INS1_16FlashAttnBwdSm80INS1_25CollectiveMainloopBwdSm80ILi2ELi2EN4cute5tupleIJNS5_1CILi64EEENS7_ILi128EEES8_EEENS_10bfloat16_tEfNS_4arch4Sm80ELb1ELb0ELb1ELb1ELb1ELb0ELb0ELb0ELi2ELi2ELi4ELi2ELb1EEENS1_24CollectiveEpilogueBwdGQAISA_fSD_Li256ELb1ELb1EEENS1_25SingleTileBwdLPTSchedulerILb1ELi128ELb1EEEEEEEEEvNT_6ParamsE$_ZN4cute12iter_adaptorIPfNS_8smem_ptrIS1_EEEC2ES1_ - $_ZN7cutlass13device_kernelIN5flash19enable_sm80_to_sm89INS1_16FlashAttnBwdSm80INS1_25CollectiveMainloopBwdSm80ILi2ELi2EN4cute5tupleIJNS5_1CILi64EEENS7_ILi128EEES8_EEENS_10bfloat16_tEfNS_4arch4Sm80ELb1ELb0ELb1ELb1ELb1ELb0ELb0ELb0ELi2ELi2ELi4ELi2ELb1EEENS1_24CollectiveEpilogueBwdGQAISA_fSD_Li256ELb1ELb1EEENS1_25SingleTileBwdLPTSchedulerILb1ELi128ELb1EEEEEEEEEvNT_6ParamsE$_ZN4cute12iter_adaptorIPN7cutlass9uint128_tENS_8smem_ptrIS3_EEEC2ES3_)
$_ZN7cutlass13device_kernelIN5flash19enable_sm80_to_sm89INS1_16FlashAttnBwdSm80INS1_25CollectiveMainloopBwdSm80ILi2ELi2EN4cute5tupleIJNS5_1CILi64EEENS7_ILi128EEES8_EEENS_10bfloat16_tEfNS_4arch4Sm80ELb1ELb0ELb1ELb1ELb1ELb0ELb0ELb0ELi2ELi2ELi4ELi2ELb1EEENS1_24CollectiveEpilogueBwdGQAISA_fSD_Li256ELb1ELb1EEENS1_25SingleTileBwdLPTSchedulerILb1ELi128ELb1EEEEEEEEEvNT_6ParamsE$_ZN4cute12iter_adaptorIPN7cutlass9uint128_tENS_8smem_ptrIS3_EEEC2ES3_:
[----:B------:R-:W-:Y:S01]  /*6e10*/  IADD3 R8, R4, -c[0x0][0x20], RZ ;  /* 0x8000080004087a10 */ /* 0x000fe20007ffe0ff */
[----:B------:R-:W-:Y:S01]  /*6e20*/  IMAD.MOV.U32 R128, RZ, RZ, R16 ;  /* 0x000000ffff807224 */ /* 0x000fe200078e0010 */
[----:B------:R-:W-:-:S03]  /*6e30*/  MOV R129, 0x0 ;  /* 0x0000000000817802 */ /* 0x000fc60000000f00 */
[----:B------:R1:W-:Y:S01]  /*6e40*/  STL.64 [R8], R6 ;  /* 0x0000000608007387 */ /* 0x0003e20000100a00 */
[----:B------:R-:W-:Y:S05]  /*6e50*/  RET.REL.NODEC R128 `(_ZN7cutlass13device_kernelIN5flash19enable_sm80_to_sm89INS1_16FlashAttnBwdSm80INS1_25CollectiveMainloopBwdSm80ILi2ELi2EN4cute5tupleIJNS5_1CILi64EEENS7_ILi128EEES8_EEENS_10bfloat16_tEfNS_4arch4Sm80ELb1ELb0ELb1ELb1ELb1ELb0ELb0ELb0ELi2ELi2ELi4ELi2ELb1EEENS1_24CollectiveEpilogueBwdGQAISA_fSD_Li256ELb1ELb1EEENS1_25SingleTileBwdLPTSchedulerILb1ELi128ELb1EEEEEEEEEvNT_6ParamsE) ;  /* 0xffff91a080007950 */ /* 0x000fea0003c3ffff */
        .type           $_ZN7cutlass13device_kernelIN5flash19enable_sm80_to_sm89INS1_16FlashAttnBwdSm80INS1_25CollectiveMainloopBwdSm80ILi2ELi2EN4cute5tupleIJNS5_1CILi64EEENS7_ILi128EEES8_EEENS_10bfloat16_tEfNS_4arch4Sm80ELb1ELb0ELb1ELb1ELb1ELb0ELb0ELb0ELi2ELi2ELi4ELi2ELb1EEENS1_24CollectiveEpilogueBwdGQAISA_fSD_Li256ELb1ELb1EEENS1_25SingleTileBwdLPTSchedulerILb1ELi128ELb1EEEEEEEEEvNT_6ParamsE$_ZN4cute12iter_adaptorIPfNS_8smem_ptrIS1_EEEC2ES1_,@function
        .size           $_ZN7cutlass13device_kernelIN5flash19enable_sm80_to_sm89INS1_16FlashAttnBwdSm80INS1_25CollectiveMainloopBwdSm80ILi2ELi2EN4cute5tupleIJNS5_1CILi64EEENS7_ILi128EEES8_EEENS_10bfloat16_tEfNS_4arch4Sm80ELb1ELb0ELb1ELb1ELb1ELb0ELb0ELb0ELi2ELi2ELi4ELi2ELb1EEENS1_24CollectiveEpilogueBwdGQAISA_fSD_Li256ELb1ELb1EEENS1_25SingleTileBwdLPTSchedulerILb1ELi128ELb1EEEEEEEEEvNT_6ParamsE$_ZN4cute12iter_adaptorIPfNS_8smem_ptrIS1_EEEC2ES1_,($_ZN7cutlass13device_kernelIN5flash19enable_sm80_to_sm89INS1_16FlashAttnBwdSm80INS1_25CollectiveMainloopBwdSm80ILi2ELi2EN4cute5tupleIJNS5_1CILi64EEENS7_ILi128EEES8_EEENS_10bfloat16_tEfNS_4arch4Sm80ELb1ELb0ELb1ELb1ELb1ELb0ELb0ELb0ELi2ELi2ELi4ELi2ELb1EEENS1_24CollectiveEpilogueBwdGQAISA_fSD_Li256ELb1ELb1EEENS1_25SingleTileBwdLPTSchedulerILb1ELi128ELb1EEEEEEEEEvNT_6ParamsE$_ZN4cute3eso3ESOILb0ELb0EJNS_15ArithmeticTupleIJiiEEEiiiEEC2ERKS3_RKiS8_S8_ - $_ZN7cutlass13device_kernelIN5flash19enable_sm80_to_sm89INS1_16FlashAttnBwdSm80INS1_25CollectiveMainloopBwdSm80ILi2ELi2EN4cute5tupleIJNS5_1CILi64EEENS7_ILi128EEES8_EEENS_10bfloat16_tEfNS_4arch4Sm80ELb1ELb0ELb1ELb1ELb1ELb0ELb0ELb0ELi2ELi2ELi4ELi2ELb1EEENS1_24CollectiveEpilogueBwdGQAISA_fSD_Li256ELb1ELb1EEENS1_25SingleTileBwdLPTSchedulerILb1ELi128ELb1EEEEEEEEEvNT_6ParamsE$_ZN4cute12iter_adaptorIPfNS_8smem_ptrIS1_EEEC2ES1_)
$_ZN7cutlass13device_kernelIN5flash19enable_sm80_to_sm89INS1_16FlashAttnBwdSm80INS1_25CollectiveMainloopBwdSm80ILi2ELi2EN4cute5tupleIJNS5_1CILi64EEENS7_ILi128EEES8_EEENS_10bfloat16_tEfNS_4arch4Sm80ELb1ELb0ELb1ELb1ELb1ELb0ELb0ELb0ELi2ELi2ELi4ELi2ELb1EEENS1_24CollectiveEpilogueBwdGQAISA_fSD_Li256ELb1ELb1EEENS1_25SingleTileBwdLPTSchedulerILb1ELi128ELb1EEEEEEEEEvNT_6ParamsE$_ZN4cute12iter_adaptorIPfNS_8smem_ptrIS1_EEEC2ES1_:
[----:B------:R-:W-:Y:S02]  /*6e60*/  IADD3 R6, R6, -c[0x0][0x20], RZ ;  /* 0x8000080006067a10 */ /* 0x000fe40007ffe0ff */
[----:B------:R-:W-:-:S03]  /*6e70*/  MOV R19, 0x0 ;  /* 0x0000000000137802 */ /* 0x000fc60000000f00 */
[----:B------:R1:W-:Y:S01]  /*6e80*/  STL.64 [R6], R8 ;  /* 0x0000000806007387 */ /* 0x0003e20000100a00 */
[----:B------:R-:W-:Y:S05]  /*6e90*/  RET.REL.NODEC R18 `(_ZN7cutlass13device_kernelIN5flash19enable_sm80_to_sm89INS1_16FlashAttnBwdSm80INS1_25CollectiveMainloopBwdSm80ILi2ELi2EN4cute5tupleIJNS5_1CILi64EEENS7_ILi128EEES8_EEENS_10bfloat16_tEfNS_4arch4Sm80ELb1ELb0ELb1ELb1ELb1ELb0ELb0ELb0ELi2ELi2ELi4ELi2ELb1EEENS1_24CollectiveEpilogueBwdGQAISA_fSD_Li256ELb1ELb1EEENS1_25SingleTileBwdLPTSchedulerILb1ELi128ELb1EEEEEEEEEvNT_6ParamsE) ;  /* 0xffff916012007950 */ /* 0x000fea0003c3ffff */
        .type           $_ZN7cutlass13device_kernelIN5flash19enable_sm80_to_sm89INS1_16FlashAttnBwdSm80INS1_25CollectiveMainloopBwdSm80ILi2ELi2EN4cute5tupleIJNS5_1CILi64EEENS7_ILi128EEES8_EEENS_10bfloat16_tEfNS_4arch4Sm80ELb1ELb0ELb1ELb1ELb1ELb0ELb0ELb0ELi2ELi2ELi4ELi2ELb1EEENS1_24CollectiveEpilogueBwdGQAISA_fSD_Li256ELb1ELb1EEENS1_25SingleTileBwdLPTSchedulerILb1ELi128ELb1EEEEEEEEEvNT_6ParamsE$_ZN4cute3eso3ESOILb0ELb0EJNS_15ArithmeticTupleIJiiEEEiiiEEC2ERKS3_RKiS8_S8_,@function
        .size           $_ZN7cutlass13device_kernelIN5flash19enable_sm80_to_sm89INS1_16FlashAttnBwdSm80INS1_25CollectiveMainloopBwdSm80ILi2ELi2EN4cute5tupleIJNS5_1CILi64EEENS7_ILi128EEES8_EEENS_10bfloat16_tEfNS_4arch4Sm80ELb1ELb0ELb1ELb1ELb1ELb0ELb0ELb0ELi2ELi2ELi4ELi2ELb1EEENS1_24CollectiveEpilogueBwdGQAISA_fSD_Li256ELb1ELb1EEENS1_25SingleTileBwdLPTSchedulerILb1ELi128ELb1EEEEEEEEEvNT_6ParamsE$_ZN4cute3eso3ESOILb0ELb0EJNS_15ArithmeticTupleIJiiEEEiiiEEC2ERKS3_RKiS8_S8_,($_ZN7cutlass13device_kernelIN5flash19enable_sm80_to_sm89INS1_16FlashAttnBwdSm80INS1_25CollectiveMainloopBwdSm80ILi2ELi2EN4cute5tupleIJNS5_1CILi64EEENS7_ILi128EEES8_EEENS_10bfloat16_tEfNS_4arch4Sm80ELb1ELb0ELb1ELb1ELb1ELb0ELb0ELb0ELi2ELi2ELi4ELi2ELb1EEENS1_24CollectiveEpilogueBwdGQAISA_fSD_Li256ELb1ELb1EEENS1_25SingleTileBwdLPTSchedulerILb1ELi128ELb1EEEEEEEEEvNT_6ParamsE$_ZN4cute3eso3ESOILb0ELb0EJNS_5tupleIJiiEEEiiiEEC2ERKS3_RKiS8_S8_ - $_ZN7cutlass13device_kernelIN5flash19enable_sm80_to_sm89INS1_16FlashAttnBwdSm80INS1_25CollectiveMainloopBwdSm80ILi2ELi2EN4cute5tupleIJNS5_1CILi64EEENS7_ILi128EEES8_EEENS_10bfloat16_tEfNS_4arch4Sm80ELb1ELb0ELb1ELb1ELb1ELb0ELb0ELb0ELi2ELi2ELi4ELi2ELb1EEENS1_24CollectiveEpilogueBwdGQAISA_fSD_Li256ELb1ELb1EEENS1_25SingleTileBwdLPTSchedulerILb1ELi128ELb1EEEEEEEEEvNT_6ParamsE$_ZN4cute3eso3ESOILb0ELb0EJNS_15ArithmeticTupleIJiiEEEiiiEEC2ERKS3_RKiS8_S8_)
$_ZN7cutlass13device_kernelIN5flash19enable_sm80_to_sm89INS1_16FlashAttnBwdSm80INS1_25CollectiveMainloopBwdSm80ILi2ELi2EN4cute5tupleIJNS5_1CILi64EEENS7_ILi128EEES8_EEENS_10bfloat16_tEfNS_4arch4Sm80ELb1ELb0ELb1ELb1ELb1ELb0ELb0ELb0ELi2ELi2ELi4ELi2ELb1EEENS1_24CollectiveEpilogueBwdGQAISA_fSD_Li256ELb1ELb1EEENS1_25SingleTileBwdLPTSchedulerILb1ELi128ELb1EEEEEEEEEvNT_6ParamsE$_ZN4cute3eso3ESOILb0ELb0EJNS_15ArithmeticTupleIJiiEEEiiiEEC2ERKS3_RKiS8_S8_:
        /* <DEDUP_REMOVED lines=14> */
[----:B------:R-:W-:Y:S05]  /*6f80*/  RET.REL.NODEC R86 `(_ZN7cutlass13device_kernelIN5flash19enable_sm80_to_sm89INS1_16FlashAttnBwdSm80INS1_25CollectiveMainloopBwdSm80ILi2ELi2EN4cute5tupleIJNS5_1CILi64EEENS7_ILi128EEES8_EEENS_10bfloat16_tEfNS_4arch4Sm80ELb1ELb0ELb1ELb1ELb1ELb0ELb0ELb0ELi2ELi2ELi4ELi2ELb1EEENS1_24CollectiveEpilogueBwdGQAISA_fSD_Li256ELb1ELb1EEENS1_25SingleTileBwdLPTSchedulerILb1ELi128ELb1EEEEEEEEEvNT_6ParamsE) ;  /* 0xffff907056007950 */ /* 0x000fea0003c3ffff */
        .type           $_ZN7cutlass13device_kernelIN5flash19enable_sm80_to_sm89INS1_16FlashAttnBwdSm80INS1_25CollectiveMainloopBwdSm80ILi2ELi2EN4cute5tupleIJNS5_1CILi64EEENS7_ILi128EEES8_EEENS_10bfloat16_tEfNS_4arch4Sm80ELb1ELb0ELb1ELb1ELb1ELb0ELb0ELb0ELi2ELi2ELi4ELi2ELb1EEENS1_24CollectiveEpilogueBwdGQAISA_fSD_Li256ELb1ELb1EEENS1_25SingleTileBwdLPTSchedulerILb1ELi128ELb1EEEEEEEEEvNT_6ParamsE$_ZN4cute3eso3ESOILb0ELb0EJNS_5tupleIJiiEEEiiiEEC2ERKS3_RKiS8_S8_,@function
        .size           $_ZN7cutlass13device_kernelIN5flash19enable_sm80_to_sm89INS1_16FlashAttnBwdSm80INS1_25CollectiveMainloopBwdSm80ILi2ELi2EN4cute5tupleIJNS5_1CILi64EEENS7_ILi128EEES8_EEENS_10bfloat16_tEfNS_4arch4Sm80ELb1ELb0ELb1ELb1ELb1ELb0ELb0ELb0ELi2ELi2ELi4ELi2ELb1EEENS1_24CollectiveEpilogueBwdGQAISA_fSD_Li256ELb1ELb1EEENS1_25SingleTileBwdLPTSchedulerILb1ELi128ELb1EEEEEEEEEvNT_6ParamsE$_ZN4cute3eso3ESOILb0ELb0EJNS_5tupleIJiiEEEiiiEEC2ERKS3_RKiS8_S8_,($_ZN7cutlass13device_kernelIN5flash19enable_sm80_to_sm89INS1_16FlashAttnBwdSm80INS1_25CollectiveMainloopBwdSm80ILi2ELi2EN4cute5tupleIJNS5_1CILi64EEENS7_ILi128EEES8_EEENS_10bfloat16_tEfNS_4arch4Sm80ELb1ELb0ELb1ELb1ELb1ELb0ELb0ELb0ELi2ELi2ELi4ELi2ELb1EEENS1_24CollectiveEpilogueBwdGQAISA_fSD_Li256ELb1ELb1EEENS1_25SingleTileBwdLPTSchedulerILb1ELi128ELb1EEEEEEEEEvNT_6ParamsE$_ZN4cute3eso3ESOILb0ELb0EJNS_6LayoutINS_5tupleIJNS3_IJNS_1CILi8EEENS4_ILi1EEEEEENS4_ILi2EEES6_EEENS3_IJNS3_IJS6_NS4_ILi0EEEEEElSA_EEEEENS_10ViewEngineINS_8gmem_ptrIPKN7cutlass10bfloat16_tEEEEEEEC2ERKSD_RKSL_ - $_ZN7cutlass13device_kernelIN5flash19enable_sm80_to_sm89INS1_16FlashAttnBwdSm80INS1_25CollectiveMainloopBwdSm80ILi2ELi2EN4cute5tupleIJNS5_1CILi64EEENS7_ILi128EEES8_EEENS_10bfloat16_tEfNS_4arch4Sm80ELb1ELb0ELb1ELb1ELb1ELb0ELb0ELb0ELi2ELi2ELi4ELi2ELb1EEENS1_24CollectiveEpilogueBwdGQAISA_fSD_Li256ELb1ELb1EEENS1_25SingleTileBwdLPTSchedulerILb1ELi128ELb1EEEEEEEEEvNT_6ParamsE$_ZN4cute3eso3ESOILb0ELb0EJNS_5tupleIJiiEEEiiiEEC2ERKS3_RKiS8_S8_)
$_ZN7cutlass13device_kernelIN5flash19enable_sm80_to_sm89INS1_16FlashAttnBwdSm80INS1_25CollectiveMainloopBwdSm80ILi2ELi2EN4cute5tupleIJNS5_1CILi64EEENS7_ILi128EEES8_EEENS_10bfloat16_tEfNS_4arch4Sm80ELb1ELb0ELb1ELb1ELb1ELb0ELb0ELb0ELi2ELi2ELi4ELi2ELb1EEENS1_24CollectiveEpilogueBwdGQAISA_fSD_Li256ELb1ELb1EEENS1_25SingleTileBwdLPTSchedulerILb1ELi128ELb1EEEEEEEEEvNT_6ParamsE$_ZN4cute3eso3ESOILb0ELb0EJNS_5tupleIJiiEEEiiiEEC2ERKS3_RKiS8_S8_:
        /* <DEDUP_REMOVED lines=13> */
[----:B------:R-:W-:Y:S05]  /*7060*/  RET.REL.NODEC R10 `(_ZN7cutlass13device_kernelIN5flash19enable_sm80_to_sm89INS1_16FlashAttnBwdSm80INS1_25CollectiveMainloopBwdSm80ILi2ELi2EN4cute5tupleIJNS5_1CILi64EEENS7_ILi128EEES8_EEENS_10bfloat16_tEfNS_4arch4Sm80ELb1ELb0ELb1ELb1ELb1ELb0ELb0ELb0ELi2ELi2ELi4ELi2ELb1EEENS1_24CollectiveEpilogueBwdGQAISA_fSD_Li256ELb1ELb1EEENS1_25SingleTileBwdLPTSchedulerILb1ELi128ELb1EEEEEEEEEvNT_6ParamsE) ;  /* 0xffff8f900a007950 */ /* 0x000fea0003c3ffff */
        .type           $_ZN7cutlass13device_kernelIN5flash19enable_sm80_to_sm89INS1_16FlashAttnBwdSm80INS1_25CollectiveMainloopBwdSm80ILi2ELi2EN4cute5tupleIJNS5_1CILi64EEENS7_ILi128EEES8_EEENS_10bfloat16_tEfNS_4arch4Sm80ELb1ELb0ELb1ELb1ELb1ELb0ELb0ELb0ELi2ELi2ELi4ELi2ELb1EEENS1_24CollectiveEpilogueBwdGQAISA_fSD_Li256ELb1ELb1EEENS1_25SingleTileBwdLPTSchedulerILb1ELi128ELb1EEEEEEEEEvNT_6ParamsE$_ZN4cute3eso3ESOILb0ELb0EJNS_6LayoutINS_5tupleIJNS3_IJNS_1CILi8EEENS4_ILi1EEEEEENS4_ILi2EEES6_EEENS3_IJNS3_IJS6_NS4_ILi0EEEEEElSA_EEEEENS_10ViewEngineINS_8gmem_ptrIPKN7cutlass10bfloat16_tEEEEEEEC2ERKSD_RKSL_,@function
        .size           $_ZN7cutlass13device_kernelIN5flash19enable_sm80_to_sm89INS1_16FlashAttnBwdSm80INS1_25CollectiveMainloopBwdSm80ILi2ELi2EN4cute5tupleIJNS5_1CILi64EEENS7_ILi128EEES8_EEENS_10bfloat16_tEfNS_4arch4Sm80ELb1ELb0ELb1ELb1ELb1ELb0ELb0ELb0ELi2ELi2ELi4ELi2ELb1EEENS1_24CollectiveEpilogueBwdGQAISA_fSD_Li256ELb1ELb1EEENS1_25SingleTileBwdLPTSchedulerILb1ELi128ELb1EEEEEEEEEvNT_6ParamsE$_ZN4cute3eso3ESOILb0ELb0EJNS_6LayoutINS_5tupleIJNS3_IJNS_1CILi8EEENS4_ILi1EEEEEENS4_ILi2EEES6_EEENS3_IJNS3_IJS6_NS4_ILi0EEEEEElSA_EEEEENS_10ViewEngineINS_8gmem_ptrIPKN7cutlass10bfloat16_tEEEEEEEC2ERKSD_RKSL_,($_ZN7cutlass13device_kernelIN5flash19enable_sm80_to_sm89INS1_16FlashAttnBwdSm80INS1_25CollectiveMainloopBwdSm80ILi2ELi2EN4cute5tupleIJNS5_1CILi64EEENS7_ILi128EEES8_EEENS_10bfloat16_tEfNS_4arch4Sm80ELb1ELb0ELb1ELb1ELb1ELb0ELb0ELb0ELi2ELi2ELi4ELi2ELb1EEENS1_24CollectiveEpilogueBwdGQAISA_fSD_Li256ELb1ELb1EEENS1_25SingleTileBwdLPTSchedulerILb1ELi128ELb1EEEEEEEEEvNT_6ParamsE$_ZN4cute3eso3ESOILb0ELb0EJNS_6LayoutINS_5tupleIJNS3_IJNS_1CILi8EEENS4_ILi1EEEEEENS4_ILi2EEES6_EEENS3_IJNS3_IJS6_NS4_ILi0EEEEEElSA_EEEEElEEC2ERKSD_RKl - $_ZN7cutlass13device_kernelIN5flash19enable_sm80_to_sm89INS1_16FlashAttnBwdSm80INS1_25CollectiveMainloopBwdSm80ILi2ELi2EN4cute5tupleIJNS5_1CILi64EEENS7_ILi128EEES8_EEENS_10bfloat16_tEfNS_4arch4Sm80ELb1ELb0ELb1ELb1ELb1ELb0ELb0ELb0ELi2ELi2ELi4ELi2ELb1EEENS1_24CollectiveEpilogueBwdGQAISA_fSD_Li256ELb1ELb1EEENS1_25SingleTileBwdLPTSchedulerILb1ELi128ELb1EEEEEEEEEvNT_6ParamsE$_ZN4cute3eso3ESOILb0ELb0EJNS_6LayoutINS_5tupleIJNS3_IJNS_1CILi8EEENS4_ILi1EEEEEENS4_ILi2EEES6_EEENS3_IJNS3_IJS6_NS4_ILi0EEEEEElSA_EEEEENS_10ViewEngineINS_8gmem_ptrIPKN7cutlass10bfloat16_tEEEEEEEC2ERKSD_RKSL_)
$_ZN7cutlass13device_kernelIN5flash19enable_sm80_to_sm89INS1_16FlashAttnBwdSm80INS1_25CollectiveMainloopBwdSm80ILi2ELi2EN4cute5tupleIJNS5_1CILi64EEENS7_ILi128EEES8_EEENS_10bfloat16_tEfNS_4arch4Sm80ELb1ELb0ELb1ELb1ELb1ELb0ELb0ELb0ELi2ELi2ELi4ELi2ELb1EEENS1_24CollectiveEpilogueBwdGQAISA_fSD_Li256ELb1ELb1EEENS1_25SingleTileBwdLPTSchedulerILb1ELi128ELb1EEEEEEEEEvNT_6ParamsE$_ZN4cute3eso3ESOILb0ELb0EJNS_6LayoutINS_5tupleIJNS3_IJNS_1CILi8EEENS4_ILi1EEEEEENS4_ILi2EEES6_EEENS3_IJNS3_IJS6_NS4_ILi0EEEEEElSA_EEEEENS_10ViewEngineINS_8gmem_ptrIPKN7cutlass10bfloat16_tEEEEEEEC2ERKSD_RKSL_:
        /* <DEDUP_REMOVED lines=8> */
[----:B------:R-:W-:Y:S05]  /*70f0*/  RET.REL.NODEC R10 `(_ZN7cutlass13device_kernelIN5flash19enable_sm80_to_sm89INS1_16FlashAttnBwdSm80INS1_25CollectiveMainloopBwdSm80ILi2ELi2EN4cute5tupleIJNS5_1CILi64EEENS7_ILi128EEES8_EEENS_10bfloat16_tEfNS_4arch4Sm80ELb1ELb0ELb1ELb1ELb1ELb0ELb0ELb0ELi2ELi2ELi4ELi2ELb1EEENS1_24CollectiveEpilogueBwdGQAISA_fSD_Li256ELb1ELb1EEENS1_25SingleTileBwdLPTSchedulerILb1ELi128ELb1EEEEEEEEEvNT_6ParamsE) ;  /* 0xffff8f000a007950 */ /* 0x000fea0003c3ffff */
        .type           $_ZN7cutlass13device_kernelIN5flash19enable_sm80_to_sm89INS1_16FlashAttnBwdSm80INS1_25CollectiveMainloopBwdSm80ILi2ELi2EN4cute5tupleIJNS5_1CILi64EEENS7_ILi128EEES8_EEENS_10bfloat16_tEfNS_4arch4Sm80ELb1ELb0ELb1ELb1ELb1ELb0ELb0ELb0ELi2ELi2ELi4ELi2ELb1EEENS1_24CollectiveEpilogueBwdGQAISA_fSD_Li256ELb1ELb1EEENS1_25SingleTileBwdLPTSchedulerILb1ELi128ELb1EEEEEEEEEvNT_6ParamsE$_ZN4cute3eso3ESOILb0ELb0EJNS_6LayoutINS_5tupleIJNS3_IJNS_1CILi8EEENS4_ILi1EEEEEENS4_ILi2EEES6_EEENS3_IJNS3_IJS6_NS4_ILi0EEEEEElSA_EEEEElEEC2ERKSD_RKl,@function
        .size           $_ZN7cutlass13device_kernelIN5flash19enable_sm80_to_sm89INS1_16FlashAttnBwdSm80INS1_25CollectiveMainloopBwdSm80ILi2ELi2EN4cute5tupleIJNS5_1CILi64EEENS7_ILi128EEES8_EEENS_10bfloat16_tEfNS_4arch4Sm80ELb1ELb0ELb1ELb1ELb1ELb0ELb0ELb0ELi2ELi2ELi4ELi2ELb1EEENS1_24CollectiveEpilogueBwdGQAISA_fSD_Li256ELb1ELb1EEENS1_25SingleTileBwdLPTSchedulerILb1ELi128ELb1EEEEEEEEEvNT_6ParamsE$_ZN4cute3eso3ESOILb0ELb0EJNS_6LayoutINS_5tupleIJNS3_IJNS_1CILi8EEENS4_ILi1EEEEEENS4_ILi2EEES6_EEENS3_IJNS3_IJS6_NS4_ILi0EEEEEElSA_EEEEElEEC2ERKSD_RKl,($_ZN7cutlass13device_kernelIN5flash19enable_sm80_to_sm89INS1_16FlashAttnBwdSm80INS1_25CollectiveMainloopBwdSm80ILi2ELi2EN4cute5tupleIJNS5_1CILi64EEENS7_ILi128EEES8_EEENS_10bfloat16_tEfNS_4arch4Sm80ELb1ELb0ELb1ELb1ELb1ELb0ELb0ELb0ELi2ELi2ELi4ELi2ELb1EEENS1_24CollectiveEpilogueBwdGQAISA_fSD_Li256ELb1ELb1EEENS1_25SingleTileBwdLPTSchedulerILb1ELi128ELb1EEEEEEEEEvNT_6ParamsE$_ZN4cute3eso3ESOILb0ELb0EJiiEEC2ERKiS4_ - $_ZN7cutlass13device_kernelIN5flash19enable_sm80_to_sm89INS1_16FlashAttnBwdSm80INS1_25CollectiveMainloopBwdSm80ILi2ELi2EN4cute5tupleIJNS5_1CILi64EEENS7_ILi128EEES8_EEENS_10bfloat16_tEfNS_4arch4Sm80ELb1ELb0ELb1ELb1ELb1ELb0ELb0ELb0ELi2ELi2ELi4ELi2ELb1EEENS1_24CollectiveEpilogueBwdGQAISA_fSD_Li256ELb1ELb1EEENS1_25SingleTileBwdLPTSchedulerILb1ELi128ELb1EEEEEEEEEvNT_6ParamsE$_ZN4cute3eso3ESOILb0ELb0EJNS_6LayoutINS_5tupleIJNS3_IJNS_1CILi8EEENS4_ILi1EEEEEENS4_ILi2EEES6_EEENS3_IJNS3_IJS6_NS4_ILi0EEEEEElSA_EEEEElEEC2ERKSD_RKl)
$_ZN7cutlass13device_kernelIN5flash19enable_sm80_to_sm89INS1_16FlashAttnBwdSm80INS1_25CollectiveMainloopBwdSm80ILi2ELi2EN4cute5tupleIJNS5_1CILi64EEENS7_ILi128EEES8_EEENS_10bfloat16_tEfNS_4arch4Sm80ELb1ELb0ELb1ELb1ELb1ELb0ELb0ELb0ELi2ELi2ELi4ELi2ELb1EEENS1_24CollectiveEpilogueBwdGQAISA_fSD_Li256ELb1ELb1EEENS1_25SingleTileBwdLPTSchedulerILb1ELi128ELb1EEEEEEEEEvNT_6ParamsE$_ZN4cute3eso3ESOILb0ELb0EJNS_6LayoutINS_5tupleIJNS3_IJNS_1CILi8EEENS4_ILi1EEEEEENS4_ILi2EEES6_EEENS3_IJNS3_IJS6_NS4_ILi0EEEEEElSA_EEEEElEEC2ERKSD_RKl:
[----:B------:R-:W-:Y:S02]  /*7100*/  IADD3 R9, R4, -c[0x0][0x20], RZ ;  /* 0x8000080004097a10 */ /* 0x000fe40007ffe0ff */
[----:B------:R-:W-:-:S03]  /*7110*/  IADD3 R8, R20, -c[0x0][0x20], RZ ;  /* 0x8000080014087a10 */ /* 0x000fc60007ffe0ff */
[----:B------:R1:W-:Y:S04]  /*7120*/  STL.64 [R9], R6 ;  /* 0x0000000609007387 */ /* 0x0003e80000100a00 */
[----:B------:R-:W2:Y:S01]  /*7130*/  LDL.64 R128, [R8] ;  /* 0x0000000008807983 */ /* 0x000ea20000100a00 */
[----:B------:R-:W-:-:S03]  /*7140*/  IMAD.MOV.U32 R11, RZ, RZ, 0x0 ;  /* 0x00000000ff0b7424 */ /* 0x000fc600078e00ff */
[----:B--2---:R1:W-:Y:S01]  /*7150*/  STL.64 [R9+0x8], R128 ;  /* 0x0000088009007387 */ /* 0x0043e20000100a00 */
[----:B------:R-:W-:Y:S05]  /*7160*/  RET.REL.NODEC R10 `(_ZN7cutlass13device_kernelIN5flash19enable_sm80_to_sm89INS1_16FlashAttnBwdSm80INS1_25CollectiveMainloopBwdSm80ILi2ELi2EN4cute5tupleIJNS5_1CILi64EEENS7_ILi128EEES8_EEENS_10bfloat16_tEfNS_4arch4Sm80ELb1ELb0ELb1ELb1ELb1ELb0ELb0ELb0ELi2ELi2ELi4ELi2ELb1EEENS1_24CollectiveEpilogueBwdGQAISA_fSD_Li256ELb1ELb1EEENS1_25SingleTileBwdLPTSchedulerILb1ELi128ELb1EEEEEEEEEvNT_6ParamsE) ;  /* 0xffff8e900a007950 */ /* 0x000fea0003c3ffff */
        .type           $_ZN7cutlass13device_kernelIN5flash19enable_sm80_to_sm89INS1_16FlashAttnBwdSm80INS1_25CollectiveMainloopBwdSm80ILi2ELi2EN4cute5tupleIJNS5_1CILi64EEENS7_ILi128EEES8_EEENS_10bfloat16_tEfNS_4arch4Sm80ELb1ELb0ELb1ELb1ELb1ELb0ELb0ELb0ELi2ELi2ELi4ELi2ELb1EEENS1_24CollectiveEpilogueBwdGQAISA_fSD_Li256ELb1ELb1EEENS1_25SingleTileBwdLPTSchedulerILb1ELi128ELb1EEEEEEEEEvNT_6ParamsE$_ZN4cute3eso3ESOILb0ELb0EJiiEEC2ERKiS4_,@function
        .size           $_ZN7cutlass13device_kernelIN5flash19enable_sm80_to_sm89INS1_16FlashAttnBwdSm80INS1_25CollectiveMainloopBwdSm80ILi2ELi2EN4cute5tupleIJNS5_1CILi64EEENS7_ILi128EEES8_EEENS_10bfloat16_tEfNS_4arch4Sm80ELb1ELb0ELb1ELb1ELb1ELb0ELb0ELb0ELi2ELi2ELi4ELi2ELb1EEENS1_24CollectiveEpilogueBwdGQAISA_fSD_Li256ELb1ELb1EEENS1_25SingleTileBwdLPTSchedulerILb1ELi128ELb1EEEEEEEEEvNT_6ParamsE$_ZN4cute3eso3ESOILb0ELb0EJiiEEC2ERKiS4_,($_ZN7cutlass13device_kernelIN5flash19enable_sm80_to_sm89INS1_16FlashAttnBwdSm80INS1_25CollectiveMainloopBwdSm80ILi2ELi2EN4cute5tupleIJNS5_1CILi64EEENS7_ILi128EEES8_EEENS_10bfloat16_tEfNS_4arch4Sm80ELb1ELb0ELb1ELb1ELb1ELb0ELb0ELb0ELi2ELi2ELi4ELi2ELb1EEENS1_24CollectiveEpilogueBwdGQAISA_fSD_Li256ELb1ELb1EEENS1_25SingleTileBwdLPTSchedulerILb1ELi128ELb1EEEEEEEEEvNT_6ParamsE$_ZN4cute3eso3ESOILb0ELb1EJNS_15ArithmeticTupleIJNS_1CILi0EEEiEEEEEC2ERKS5_ - $_ZN7cutlass13device_kernelIN5flash19enable_sm80_to_sm89INS1_16FlashAttnBwdSm80INS1_25CollectiveMainloopBwdSm80ILi2ELi2EN4cute5tupleIJNS5_1CILi64EEENS7_ILi128EEES8_EEENS_10bfloat16_tEfNS_4arch4Sm80ELb1ELb0ELb1ELb1ELb1ELb0ELb0ELb0ELi2ELi2ELi4ELi2ELb1EEENS1_24CollectiveEpilogueBwdGQAISA_fSD_Li256ELb1ELb1EEENS1_25SingleTileBwdLPTSchedulerILb1ELi128ELb1EEEEEEEEEvNT_6ParamsE$_ZN4cute3eso3ESOILb0ELb0EJiiEEC2ERKiS4_)
$_ZN7cutlass13device_kernelIN5flash19enable_sm80_to_sm89INS1_16FlashAttnBwdSm80INS1_25CollectiveMainloopBwdSm80ILi2ELi2EN4cute5tupleIJNS5_1CILi64EEENS7_ILi128EEES8_EEENS_10bfloat16_tEfNS_4arch4Sm80ELb1ELb0ELb1ELb1ELb1ELb0ELb0ELb0ELi2ELi2ELi4ELi2ELb1EEENS1_24CollectiveEpilogueBwdGQAISA_fSD_Li256ELb1ELb1EEENS1_25SingleTileBwdLPTSchedulerILb1ELi128ELb1EEEEEEEEEvNT_6ParamsE$_ZN4cute3eso3ESOILb0ELb0EJiiEEC2ERKiS4_:
[----:B------:R-:W-:Y:S02]  /*7170*/  IADD3 R7, R7, -c[0x0][0x20], RZ ;  /* 0x8000080007077a10 */ /* 0x000fe40007ffe0ff */
[----:B------:R-:W-:-:S03]  /*7180*/  IADD3 R6, R6, -c[0x0][0x20], RZ ;  /* 0x8000080006067a10 */ /* 0x000fc60007ffe0ff */
[----:B------:R1:W-:Y:S04]  /*7190*/  STL [R7], R16 ;  /* 0x0000001007007387 */ /* 0x0003e80000100800 */
[----:B------:R-:W2:Y:S01]  /*71a0*/  LDL R6, [R6] ;  /* 0x0000000006067983 */ /* 0x000ea20000100800 */
[----:B------:R-:W-:-:S03]  /*71b0*/  IMAD.MOV.U32 R11, RZ, RZ, 0x0 ;  /* 0x00000000ff0b7424 */ /* 0x000fc600078e00ff */
[----:B--2---:R1:W-:Y:S01]  /*71c0*/  STL [R7+0x4], R6 ;  /* 0x0000040607007387 */ /* 0x0043e20000100800 */
[----:B------:R-:W-:Y:S05]  /*71d0*/  RET.REL.NODEC R10 `(_ZN7cutlass13device_kernelIN5flash19enable_sm80_to_sm89INS1_16FlashAttnBwdSm80INS1_25CollectiveMainloopBwdSm80ILi2ELi2EN4cute5tupleIJNS5_1CILi64EEENS7_ILi128EEES8_EEENS_10bfloat16_tEfNS_4arch4Sm80ELb1ELb0ELb1ELb1ELb1ELb0ELb0ELb0ELi2ELi2ELi4ELi2ELb1EEENS1_24CollectiveEpilogueBwdGQAISA_fSD_Li256ELb1ELb1EEENS1_25SingleTileBwdLPTSchedulerILb1ELi128ELb1EEEEEEEEEvNT_6ParamsE) ;  /* 0xffff8e200a007950 */ /* 0x000fea0003c3ffff */
        .type           $_ZN7cutlass13device_kernelIN5flash19enable_sm80_to_sm89INS1_16FlashAttnBwdSm80INS1_25CollectiveMainloopBwdSm80ILi2ELi2EN4cute5tupleIJNS5_1CILi64EEENS7_ILi128EEES8_EEENS_10bfloat16_tEfNS_4arch4Sm80ELb1ELb0ELb1ELb1ELb1ELb0ELb0ELb0ELi2ELi2ELi4ELi2ELb1EEENS1_24CollectiveEpilogueBwdGQAISA_fSD_Li256ELb1ELb1EEENS1_25SingleTileBwdLPTSchedulerILb1ELi128ELb1EEEEEEEEEvNT_6ParamsE$_ZN4cute3eso3ESOILb0ELb1EJNS_15ArithmeticTupleIJNS_1CILi0EEEiEEEEEC2ERKS5_,@function
        .size           $_ZN7cutlass13device_kernelIN5flash19enable_sm80_to_sm89INS1_16FlashAttnBwdSm80INS1_25CollectiveMainloopBwdSm80ILi2ELi2EN4cute5tupleIJNS5_1CILi64EEENS7_ILi128EEES8_EEENS_10bfloat16_tEfNS_4arch4Sm80ELb1ELb0ELb1ELb1ELb1ELb0ELb0ELb0ELi2ELi2ELi4ELi2ELb1EEENS1_24CollectiveEpilogueBwdGQAISA_fSD_Li256ELb1ELb1EEENS1_25SingleTileBwdLPTSchedulerILb1ELi128ELb1EEEEEEEEEvNT_6ParamsE$_ZN4cute3eso3ESOILb0ELb1EJNS_15ArithmeticTupleIJNS_1CILi0EEEiEEEEEC2ERKS5_,($_ZN7cutlass13device_kernelIN5flash19enable_sm80_to_sm89INS1_16FlashAttnBwdSm80INS1_25CollectiveMainloopBwdSm80ILi2ELi2EN4cute5tupleIJNS5_1CILi64EEENS7_ILi128EEES8_EEENS_10bfloat16_tEfNS_4arch4Sm80ELb1ELb0ELb1ELb1ELb1ELb0ELb0ELb0ELi2ELi2ELi4ELi2ELb1EEENS1_24CollectiveEpilogueBwdGQAISA_fSD_Li256ELb1ELb1EEENS1_25SingleTileBwdLPTSchedulerILb1ELi128ELb1EEEEEEEEEvNT_6ParamsE$_ZN4cute3eso3ESOILb0ELb1EJNS_15ArithmeticTupleIJiEEEEEC2ERKS3_ - $_ZN7cutlass13device_kernelIN5flash19enable_sm80_to_sm89INS1_16FlashAttnBwdSm80INS1_25CollectiveMainloopBwdSm80ILi2ELi2EN4cute5tupleIJNS5_1CILi64EEENS7_ILi128EEES8_EEENS_10bfloat16_tEfNS_4arch4Sm80ELb1ELb0ELb1ELb1ELb1ELb0ELb0ELb0ELi2ELi2ELi4ELi2ELb1EEENS1_24CollectiveEpilogueBwdGQAISA_fSD_Li256ELb1ELb1EEENS1_25SingleTileBwdLPTSchedulerILb1ELi128ELb1EEEEEEEEEvNT_6ParamsE$_ZN4cute3eso3ESOILb0ELb1EJNS_15ArithmeticTupleIJNS_1CILi0EEEiEEEEEC2ERKS5_)
$_ZN7cutlass13device_kernelIN5flash19enable_sm80_to_sm89INS1_16FlashAttnBwdSm80INS1_25CollectiveMainloopBwdSm80ILi2ELi2EN4cute5tupleIJNS5_1CILi64EEENS7_ILi128EEES8_EEENS_10bfloat16_tEfNS_4arch4Sm80ELb1ELb0ELb1ELb1ELb1ELb0ELb0ELb0ELi2ELi2ELi4ELi2ELb1EEENS1_24CollectiveEpilogueBwdGQAISA_fSD_Li256ELb1ELb1EEENS1_25SingleTileBwdLPTSchedulerILb1ELi128ELb1EEEEEEEEEvNT_6ParamsE$_ZN4cute3eso3ESOILb0ELb1EJNS_15ArithmeticTupleIJNS_1CILi0EEEiEEEEEC2ERKS5_:
[----:B------:R-:W-:Y:S02]  /*71e0*/  IADD3 R6, R6, -c[0x0][0x20], RZ ;  /* 0x8000080006067a10 */ /* 0x000fe40007ffe0ff */
[----:B------:R-:W-:-:S03]  /*71f0*/  MOV R11, 0x0 ;  /* 0x00000000000b7802 */ /* 0x000fc60000000f00 */
[----:B------:R1:W-:Y:S01]  /*7200*/  STL [R6], R7 ;  /* 0x0000000706007387 */ /* 0x0003e20000100800 */
[----:B------:R-:W-:Y:S05]  /*7210*/  RET.REL.NODEC R10 `(_ZN7cutlass13device_kernelIN5flash19enable_sm80_to_sm89INS1_16FlashAttnBwdSm80INS1_25CollectiveMainloopBwdSm80ILi2ELi2EN4cute5tupleIJNS5_1CILi64EEENS7_ILi128EEES8_EEENS_10bfloat16_tEfNS_4arch4Sm80ELb1ELb0ELb1ELb1ELb1ELb0ELb0ELb0ELi2ELi2ELi4ELi2ELb1EEENS1_24CollectiveEpilogueBwdGQAISA_fSD_Li256ELb1ELb1EEENS1_25SingleTileBwdLPTSchedulerILb1ELi128ELb1EEEEEEEEEvNT_6ParamsE) ;  /* 0xffff8de00a007950 */ /* 0x000fea0003c3ffff */
        .type           $_ZN7cutlass13device_kernelIN5flash19enable_sm80_to_sm89INS1_16FlashAttnBwdSm80INS1_25CollectiveMainloopBwdSm80ILi2ELi2EN4cute5tupleIJNS5_1CILi64EEENS7_ILi128EEES8_EEENS_10bfloat16_tEfNS_4arch4Sm80ELb1ELb0ELb1ELb1ELb1ELb0ELb0ELb0ELi2ELi2ELi4ELi2ELb1EEENS1_24CollectiveEpilogueBwdGQAISA_fSD_Li256ELb1ELb1EEENS1_25SingleTileBwdLPTSchedulerILb1ELi128ELb1EEEEEEEEEvNT_6ParamsE$_ZN4cute3eso3ESOILb0ELb1EJNS_15ArithmeticTupleIJiEEEEEC2ERKS3_,@function
        .size           $_ZN7cutlass13device_kernelIN5flash19enable_sm80_to_sm89INS1_16FlashAttnBwdSm80INS1_25CollectiveMainloopBwdSm80ILi2ELi2EN4cute5tupleIJNS5_1CILi64EEENS7_ILi128EEES8_EEENS_10bfloat16_tEfNS_4arch4Sm80ELb1ELb0ELb1ELb1ELb1ELb0ELb0ELb0ELi2ELi2ELi4ELi2ELb1EEENS1_24CollectiveEpilogueBwdGQAISA_fSD_Li256ELb1ELb1EEENS1_25SingleTileBwdLPTSchedulerILb1ELi128ELb1EEEEEEEEEvNT_6ParamsE$_ZN4cute3eso3ESOILb0ELb1EJNS_15ArithmeticTupleIJiEEEEEC2ERKS3_,($_ZN7cutlass13device_kernelIN5flash19enable_sm80_to_sm89INS1_16FlashAttnBwdSm80INS1_25CollectiveMainloopBwdSm80ILi2ELi2EN4cute5tupleIJNS5_1CILi64EEENS7_ILi128EEES8_EEENS_10bfloat16_tEfNS_4arch4Sm80ELb1ELb0ELb1ELb1ELb1ELb0ELb0ELb0ELi2ELi2ELi4ELi2ELb1EEENS1_24CollectiveEpilogueBwdGQAISA_fSD_Li256ELb1ELb1EEENS1_25SingleTileBwdLPTSchedulerILb1ELi128ELb1EEEEEEEEEvNT_6ParamsE$_ZN4cute3eso3ESOILb0ELb1EJNS_15ArithmeticTupleIJiiEEEEEC2ERKS3_ - $_ZN7cutlass13device_kernelIN5flash19enable_sm80_to_sm89INS1_16FlashAttnBwdSm80INS1_25CollectiveMainloopBwdSm80ILi2ELi2EN4cute5tupleIJNS5_1CILi64EEENS7_ILi128EEES8_EEENS_10bfloat16_tEfNS_4arch4Sm80ELb1ELb0ELb1ELb1ELb1ELb0ELb0ELb0ELi2ELi2ELi4ELi2ELb1EEENS1_24CollectiveEpilogueBwdGQAISA_fSD_Li256ELb1ELb1EEENS1_25SingleTileBwdLPTSchedulerILb1ELi128ELb1EEEEEEEEEvNT_6ParamsE$_ZN4cute3eso3ESOILb0ELb1EJNS_15ArithmeticTupleIJiEEEEEC2ERKS3_)
$_ZN7cutlass13device_kernelIN5flash19enable_sm80_to_sm89INS1_16FlashAttnBwdSm80INS1_25CollectiveMainloopBwdSm80ILi2ELi2EN4cute5tupleIJNS5_1CILi64EEENS7_ILi128EEES8_EEENS_10bfloat16_tEfNS_4arch4Sm80ELb1ELb0ELb1ELb1ELb1ELb0ELb0ELb0ELi2ELi2ELi4ELi2ELb1EEENS1_24CollectiveEpilogueBwdGQAISA_fSD_Li256ELb1ELb1EEENS1_25SingleTileBwdLPTSchedulerILb1ELi128ELb1EEEEEEEEEvNT_6ParamsE$_ZN4cute3eso3ESOILb0ELb1EJNS_15ArithmeticTupleIJiEEEEEC2ERKS3_:
[----:B------:R-:W-:Y:S01]  /*7220*/  IADD3 R6, R6, -c[0x0][0x20], RZ ;  /* 0x8000080006067a10 */ /* 0x000fe20007ffe0ff */
[----:B------:R-:W-:Y:S01]  /*7230*/  IMAD.MOV.U32 R16, RZ, RZ, R8 ;  /* 0x000000ffff107224 */ /* 0x000fe200078e0008 */
[----:B------:R-:W-:-:S03]  /*7240*/  MOV R17, 0x0 ;  /* 0x0000000000117802 */ /* 0x000fc60000000f00 */
[----:B------:R1:W-:Y:S01]  /*7250*/  STL [R6], R7 ;  /* 0x0000000706007387 */ /* 0x0003e20000100800 */
[----:B------:R-:W-:Y:S05]  /*7260*/  RET.REL.NODEC R16 `(_ZN7cutlass13device_kernelIN5flash19enable_sm80_to_sm89INS1_16FlashAttnBwdSm80INS1_25CollectiveMainloopBwdSm80ILi2ELi2EN4cute5tupleIJNS5_1CILi64EEENS7_ILi128EEES8_EEENS_10bfloat16_tEfNS_4arch4Sm80ELb1ELb0ELb1ELb1ELb1ELb0ELb0ELb0ELi2ELi2ELi4ELi2ELb1EEENS1_24CollectiveEpilogueBwdGQAISA_fSD_Li256ELb1ELb1EEENS1_25SingleTileBwdLPTSchedulerILb1ELi128ELb1EEEEEEEEEvNT_6ParamsE) ;  /* 0xffff8d9010007950 */ /* 0x000fea0003c3ffff */
        .type           $_ZN7cutlass13device_kernelIN5flash19enable_sm80_to_sm89INS1_16FlashAttnBwdSm80INS1_25CollectiveMainloopBwdSm80ILi2ELi2EN4cute5tupleIJNS5_1CILi64EEENS7_ILi128EEES8_EEENS_10bfloat16_tEfNS_4arch4Sm80ELb1ELb0ELb1ELb1ELb1ELb0ELb0ELb0ELi2ELi2ELi4ELi2ELb1EEENS1_24CollectiveEpilogueBwdGQAISA_fSD_Li256ELb1ELb1EEENS1_25SingleTileBwdLPTSchedulerILb1ELi128ELb1EEEEEEEEEvNT_6ParamsE$_ZN4cute3eso3ESOILb0ELb1EJNS_15ArithmeticTupleIJiiEEEEEC2ERKS3_,@function
        .size           $_ZN7cutlass13device_kernelIN5flash19enable_sm80_to_sm89INS1_16FlashAttnBwdSm80INS1_25CollectiveMainloopBwdSm80ILi2ELi2EN4cute5tupleIJNS5_1CILi64EEENS7_ILi128EEES8_EEENS_10bfloat16_tEfNS_4arch4Sm80ELb1ELb0ELb1ELb1ELb1ELb0ELb0ELb0ELi2ELi2ELi4ELi2ELb1EEENS1_24CollectiveEpilogueBwdGQAISA_fSD_Li256ELb1ELb1EEENS1_25SingleTileBwdLPTSchedulerILb1ELi128ELb1EEEEEEEEEvNT_6ParamsE$_ZN4cute3eso3ESOILb0ELb1EJNS_15ArithmeticTupleIJiiEEEEEC2ERKS3_,($_ZN7cutlass13device_kernelIN5flash19enable_sm80_to_sm89INS1_16FlashAttnBwdSm80INS1_25CollectiveMainloopBwdSm80ILi2ELi2EN4cute5tupleIJNS5_1CILi64EEENS7_ILi128EEES8_EEENS_10bfloat16_tEfNS_4arch4Sm80ELb1ELb0ELb1ELb1ELb1ELb0ELb0ELb0ELi2ELi2ELi4ELi2ELb1EEENS1_24CollectiveEpilogueBwdGQAISA_fSD_Li256ELb1ELb1EEENS1_25SingleTileBwdLPTSchedulerILb1ELi128ELb1EEEEEEEEEvNT_6ParamsE$_ZN4cute3eso3ESOILb0ELb1EJNS_15ArithmeticTupleIJiiEEENS_1CILi0EEES5_S5_EEC2ERKS3_RKS5_SA_SA_ - $_ZN7cutlass13device_kernelIN5flash19enable_sm80_to_sm89INS1_16FlashAttnBwdSm80INS1_25CollectiveMainloopBwdSm80ILi2ELi2EN4cute5tupleIJNS5_1CILi64EEENS7_ILi128EEES8_EEENS_10bfloat16_tEfNS_4arch4Sm80ELb1ELb0ELb1ELb1ELb1ELb0ELb0ELb0ELi2ELi2ELi4ELi2ELb1EEENS1_24CollectiveEpilogueBwdGQAISA_fSD_Li256ELb1ELb1EEENS1_25SingleTileBwdLPTSchedulerILb1ELi128ELb1EEEEEEEEEvNT_6ParamsE$_ZN4cute3eso3ESOILb0ELb1EJNS_15ArithmeticTupleIJiiEEEEEC2ERKS3_)
$_ZN7cutlass13device_kernelIN5flash19enable_sm80_to_sm89INS1_16FlashAttnBwdSm80INS1_25CollectiveMainloopBwdSm80ILi2ELi2EN4cute5tupleIJNS5_1CILi64EEENS7_ILi128EEES8_EEENS_10bfloat16_tEfNS_4arch4Sm80ELb1ELb0ELb1ELb1ELb1ELb0ELb0ELb0ELi2ELi2ELi4ELi2ELb1EEENS1_24CollectiveEpilogueBwdGQAISA_fSD_Li256ELb1ELb1EEENS1_25SingleTileBwdLPTSchedulerILb1ELi128ELb1EEEEEEEEEvNT_6ParamsE$_ZN4cute3eso3ESOILb0ELb1EJNS_15ArithmeticTupleIJiiEEEEEC2ERKS3_:
[----:B------:R-:W-:Y:S02]  /*7270*/  IADD3 R7, R7, -c[0x0][0x20], RZ ;  /* 0x8000080007077a10 */ /* 0x000fe40007ffe0ff */
[----:B------:R-:W-:-:S03]  /*7280*/  MOV R9, 0x0 ;  /* 0x0000000000097802 */ /* 0x000fc60000000f00 */
[----:B------:R1:W-:Y:S04]  /*7290*/  STL [R7], R18 ;  /* 0x0000001207007387 */ /* 0x0003e80000100800 */
[----:B------:R1:W-:Y:S01]  /*72a0*/  STL [R7+0x4], R16 ;  /* 0x0000041007007387 */ /* 0x0003e20000100800 */
[----:B------:R-:W-:Y:S05]  /*72b0*/  RET.REL.NODEC R8 `(_ZN7cutlass13device_kernelIN5flash19enable_sm80_to_sm89INS1_16FlashAttnBwdSm80INS1_25CollectiveMainloopBwdSm80ILi2ELi2EN4cute5tupleIJNS5_1CILi64EEENS7_ILi128EEES8_EEENS_10bfloat16_tEfNS_4arch4Sm80ELb1ELb0ELb1ELb1ELb1ELb0ELb0ELb0ELi2ELi2ELi4ELi2ELb1EEENS1_24CollectiveEpilogueBwdGQAISA_fSD_Li256ELb1ELb1EEENS1_25SingleTileBwdLPTSchedulerILb1ELi128ELb1EEEEEEEEEvNT_6ParamsE) ;  /* 0xffff8d4008007950 */ /* 0x000fea0003c3ffff */
        .type           $_ZN7cutlass13device_kernelIN5flash19enable_sm80_to_sm89INS1_16FlashAttnBwdSm80INS1_25CollectiveMainloopBwdSm80ILi2ELi2EN4cute5tupleIJNS5_1CILi64EEENS7_ILi128EEES8_EEENS_10bfloat16_tEfNS_4arch4Sm80ELb1ELb0ELb1ELb1ELb1ELb0ELb0ELb0ELi2ELi2ELi4ELi2ELb1EEENS1_24CollectiveEpilogueBwdGQAISA_fSD_Li256ELb1ELb1EEENS1_25SingleTileBwdLPTSchedulerILb1ELi128ELb1EEEEEEEEEvNT_6ParamsE$_ZN4cute3eso3ESOILb0ELb1EJNS_15ArithmeticTupleIJiiEEENS_1CILi0EEES5_S5_EEC2ERKS3_RKS5_SA_SA_,@function
        .size           $_ZN7cutlass13device_kernelIN5flash19enable_sm80_to_sm89INS1_16FlashAttnBwdSm80INS1_25CollectiveMainloopBwdSm80ILi2ELi2EN4cute5tupleIJNS5_1CILi64EEENS7_ILi128EEES8_EEENS_10bfloat16_tEfNS_4arch4Sm80ELb1ELb0ELb1ELb1ELb1ELb0ELb0ELb0ELi2ELi2ELi4ELi2ELb1EEENS1_24CollectiveEpilogueBwdGQAISA_fSD_Li256ELb1ELb1EEENS1_25SingleTileBwdLPTSchedulerILb1ELi128ELb1EEEEEEEEEvNT_6ParamsE$_ZN4cute3eso3ESOILb0ELb1EJNS_15ArithmeticTupleIJiiEEENS_1CILi0EEES5_S5_EEC2ERKS3_RKS5_SA_SA_,($_ZN7cutlass13device_kernelIN5flash19enable_sm80_to_sm89INS1_16FlashAttnBwdSm80INS1_25CollectiveMainloopBwdSm80ILi2ELi2EN4cute5tupleIJNS5_1CILi64EEENS7_ILi128EEES8_EEENS_10bfloat16_tEfNS_4arch4Sm80ELb1ELb0ELb1ELb1ELb1ELb0ELb0ELb0ELi2ELi2ELi4ELi2ELb1EEENS1_24CollectiveEpilogueBwdGQAISA_fSD_Li256ELb1ELb1EEENS1_25SingleTileBwdLPTSchedulerILb1ELi128ELb1EEEEEEEEEvNT_6ParamsE$_ZN4cute3eso3ESOILb0ELb1EJiEEC2ERKi - $_ZN7cutlass13device_kernelIN5flash19enable_sm80_to_sm89INS1_16FlashAttnBwdSm80INS1_25CollectiveMainloopBwdSm80ILi2ELi2EN4cute5tupleIJNS5_1CILi64EEENS7_ILi128EEES8_EEENS_10bfloat16_tEfNS_4arch4Sm80ELb1ELb0ELb1ELb1ELb1ELb0ELb0ELb0ELi2ELi2ELi4ELi2ELb1EEENS1_24CollectiveEpilogueBwdGQAISA_fSD_Li256ELb1ELb1EEENS1_25SingleTileBwdLPTSchedulerILb1ELi128ELb1EEEEEEEEEvNT_6ParamsE$_ZN4cute3eso3ESOILb0ELb1EJNS_15ArithmeticTupleIJiiEEENS_1CILi0EEES5_S5_EEC2ERKS3_RKS5_SA_SA_)
$_ZN7cutlass13device_kernelIN5flash19enable_sm80_to_sm89INS1_16FlashAttnBwdSm80INS1_25CollectiveMainloopBwdSm80ILi2ELi2EN4cute5tupleIJNS5_1CILi64EEENS7_ILi128EEES8_EEENS_10bfloat16_tEfNS_4arch4Sm80ELb1ELb0ELb1ELb1ELb1ELb0ELb0ELb0ELi2ELi2ELi4ELi2ELb1EEENS1_24CollectiveEpilogueBwdGQAISA_fSD_Li256ELb1ELb1EEENS1_25SingleTileBwdLPTSchedulerILb1ELi128ELb1EEEEEEEEEvNT_6ParamsE$_ZN4cute3eso3ESOILb0ELb1EJNS_15ArithmeticTupleIJiiEEENS_1CILi0EEES5_S5_EEC2ERKS3_RKS5_SA_SA_:
[----:B------:R-:W-:Y:S02]  /*72c0*/  IADD3 R9, R27, -c[0x0][0x20], RZ ;  /* 0x800008001b097a10 */ /* 0x000fe40007ffe0ff */
[----:B------:R-:W-:-:S03]  /*72d0*/  MOV R11, 0x0 ;  /* 0x00000000000b7802 */ /* 0x000fc60000000f00 */
[----:B------:R1:W-:Y:S04]  /*72e0*/  STL [R9], R8 ;  /* 0x0000000809007387 */ /* 0x0003e80000100800 */
[----:B------:R1:W-:Y:S01]  /*72f0*/  STL [R9+0x4], R16 ;  /* 0x0000041009007387 */ /* 0x0003e20000100800 */
[----:B------:R-:W-:Y:S05]  /*7300*/  RET.REL.NODEC R10 `(_ZN7cutlass13device_kernelIN5flash19enable_sm80_to_sm89INS1_16FlashAttnBwdSm80INS1_25CollectiveMainloopBwdSm80ILi2ELi2EN4cute5tupleIJNS5_1CILi64EEENS7_ILi128EEES8_EEENS_10bfloat16_tEfNS_4arch4Sm80ELb1ELb0ELb1ELb1ELb1ELb0ELb0ELb0ELi2ELi2ELi4ELi2ELb1EEENS1_24CollectiveEpilogueBwdGQAISA_fSD_Li256ELb1ELb1EEENS1_25SingleTileBwdLPTSchedulerILb1ELi128ELb1EEEEEEEEEvNT_6ParamsE) ;  /* 0xffff8cf00a007950 */ /* 0x000fea0003c3ffff */
        .type           $_ZN7cutlass13device_kernelIN5flash19enable_sm80_to_sm89INS1_16FlashAttnBwdSm80INS1_25CollectiveMainloopBwdSm80ILi2ELi2EN4cute5tupleIJNS5_1CILi64EEENS7_ILi128EEES8_EEENS_10bfloat16_tEfNS_4arch4Sm80ELb1ELb0ELb1ELb1ELb1ELb0ELb0ELb0ELi2ELi2ELi4ELi2ELb1EEENS1_24CollectiveEpilogueBwdGQAISA_fSD_Li256ELb1ELb1EEENS1_25SingleTileBwdLPTSchedulerILb1ELi128ELb1EEEEEEEEEvNT_6ParamsE$_ZN4cute3eso3ESOILb0ELb1EJiEEC2ERKi,@function
        .size           $_ZN7cutlass13device_kernelIN5flash19enable_sm80_to_sm89INS1_16FlashAttnBwdSm80INS1_25CollectiveMainloopBwdSm80ILi2ELi2EN4cute5tupleIJNS5_1CILi64EEENS7_ILi128EEES8_EEENS_10bfloat16_tEfNS_4arch4Sm80ELb1ELb0ELb1ELb1ELb1ELb0ELb0ELb0ELi2ELi2ELi4ELi2ELb1EEENS1_24CollectiveEpilogueBwdGQAISA_fSD_Li256ELb1ELb1EEENS1_25SingleTileBwdLPTSchedulerILb1ELi128ELb1EEEEEEEEEvNT_6ParamsE$_ZN4cute3eso3ESOILb0ELb1EJiEEC2ERKi,($_ZN7cutlass13device_kernelIN5flash19enable_sm80_to_sm89INS1_16FlashAttnBwdSm80INS1_25CollectiveMainloopBwdSm80ILi2ELi2EN4cute5tupleIJNS5_1CILi64EEENS7_ILi128EEES8_EEENS_10bfloat16_tEfNS_4arch4Sm80ELb1ELb0ELb1ELb1ELb1ELb0ELb0ELb0ELi2ELi2ELi4ELi2ELb1EEENS1_24CollectiveEpilogueBwdGQAISA_fSD_Li256ELb1ELb1EEENS1_25SingleTileBwdLPTSchedulerILb1ELi128ELb1EEEEEEEEEvNT_6ParamsE$_ZN4cute3eso3ESOILb0ELb1EJiNS_1CILi0EEEEEC2ERKiRKS3_ - $_ZN7cutlass13device_kernelIN5flash19enable_sm80_to_sm89INS1_16FlashAttnBwdSm80INS1_25CollectiveMainloopBwdSm80ILi2ELi2EN4cute5tupleIJNS5_1CILi64EEENS7_ILi128EEES8_EEENS_10bfloat16_tEfNS_4arch4Sm80ELb1ELb0ELb1ELb1ELb1ELb0ELb0ELb0ELi2ELi2ELi4ELi2ELb1EEENS1_24CollectiveEpilogueBwdGQAISA_fSD_Li256ELb1ELb1EEENS1_25SingleTileBwdLPTSchedulerILb1ELi128ELb1EEEEEEEEEvNT_6ParamsE$_ZN4cute3eso3ESOILb0ELb1EJiEEC2ERKi)
$_ZN7cutlass13device_kernelIN5flash19enable_sm80_to_sm89INS1_16FlashAttnBwdSm80INS1_25CollectiveMainloopBwdSm80ILi2ELi2EN4cute5tupleIJNS5_1CILi64EEENS7_ILi128EEES8_EEENS_10bfloat16_tEfNS_4arch4Sm80ELb1ELb0ELb1ELb1ELb1ELb0ELb0ELb0ELi2ELi2ELi4ELi2ELb1EEENS1_24CollectiveEpilogueBwdGQAISA_fSD_Li256ELb1ELb1EEENS1_25SingleTileBwdLPTSchedulerILb1ELi128ELb1EEEEEEEEEvNT_6ParamsE$_ZN4cute3eso3ESOILb0ELb1EJiEEC2ERKi:
[----:B------:R-:W-:Y:S01]  /*7310*/  IADD3 R6, R6, -c[0x0][0x20], RZ ;  /* 0x8000080006067a10 */ /* 0x000fe20007ffe0ff */
[----:B------:R-:W-:Y:S01]  /*7320*/  IMAD.MOV.U32 R128, RZ, RZ, R18 ;  /* 0x000000ffff807224 */ /* 0x000fe200078e0012 */
[----:B------:R-:W-:-:S03]  /*7330*/  MOV R129, 0x0 ;  /* 0x0000000000817802 */ /* 0x000fc60000000f00 */
[----:B------:R1:W-:Y:S01]  /*7340*/  STL [R6], R7 ;  /* 0x0000000706007387 */ /* 0x0003e20000100800 */
[----:B------:R-:W-:Y:S05]  /*7350*/  RET.REL.NODEC R128 `(_ZN7cutlass13device_kernelIN5flash19enable_sm80_to_sm89INS1_16FlashAttnBwdSm80INS1_25CollectiveMainloopBwdSm80ILi2ELi2EN4cute5tupleIJNS5_1CILi64EEENS7_ILi128EEES8_EEENS_10bfloat16_tEfNS_4arch4Sm80ELb1ELb0ELb1ELb1ELb1ELb0ELb0ELb0ELi2ELi2ELi4ELi2ELb1EEENS1_24CollectiveEpilogueBwdGQAISA_fSD_Li256ELb1ELb1EEENS1_25SingleTileBwdLPTSchedulerILb1ELi128ELb1EEEEEEEEEvNT_6ParamsE) ;  /* 0xffff8ca080007950 */ /* 0x000fea0003c3ffff */
        .type           $_ZN7cutlass13device_kernelIN5flash19enable_sm80_to_sm89INS1_16FlashAttnBwdSm80INS1_25CollectiveMainloopBwdSm80ILi2ELi2EN4cute5tupleIJNS5_1CILi64EEENS7_ILi128EEES8_EEENS_10bfloat16_tEfNS_4arch4Sm80ELb1ELb0ELb1ELb1ELb1ELb0ELb0ELb0ELi2ELi2ELi4ELi2ELb1EEENS1_24CollectiveEpilogueBwdGQAISA_fSD_Li256ELb1ELb1EEENS1_25SingleTileBwdLPTSchedulerILb1ELi128ELb1EEEEEEEEEvNT_6ParamsE$_ZN4cute3eso3ESOILb0ELb1EJiNS_1CILi0EEEEEC2ERKiRKS3_,@function
        .size           $_ZN7cutlass13device_kernelIN5flash19enable_sm80_to_sm89INS1_16FlashAttnBwdSm80INS1_25CollectiveMainloopBwdSm80ILi2ELi2EN4cute5tupleIJNS5_1CILi64EEENS7_ILi128EEES8_EEENS_10bfloat16_tEfNS_4arch4Sm80ELb1ELb0ELb1ELb1ELb1ELb0ELb0ELb0ELi2ELi2ELi4ELi2ELb1EEENS1_24CollectiveEpilogueBwdGQAISA_fSD_Li256ELb1ELb1EEENS1_25SingleTileBwdLPTSchedulerILb1ELi128ELb1EEEEEEEEEvNT_6ParamsE$_ZN4cute3eso3ESOILb0ELb1EJiNS_1CILi0EEEEEC2ERKiRKS3_,($_ZN7cutlass13device_kernelIN5flash19enable_sm80_to_sm89INS1_16FlashAttnBwdSm80INS1_25CollectiveMainloopBwdSm80ILi2ELi2EN4cute5tupleIJNS5_1CILi64EEENS7_ILi128EEES8_EEENS_10bfloat16_tEfNS_4arch4Sm80ELb1ELb0ELb1ELb1ELb1ELb0ELb0ELb0ELi2ELi2ELi4ELi2ELb1EEENS1_24CollectiveEpilogueBwdGQAISA_fSD_Li256ELb1ELb1EEENS1_25SingleTileBwdLPTSchedulerILb1ELi128ELb1EEEEEEEEEvNT_6ParamsE$_ZN4cute3eso3ESOILb0ELb1EJlEEC2ERKl - $_ZN7cutlass13device_kernelIN5flash19enable_sm80_to_sm89INS1_16FlashAttnBwdSm80INS1_25CollectiveMainloopBwdSm80ILi2ELi2EN4cute5tupleIJNS5_1CILi64EEENS7_ILi128EEES8_EEENS_10bfloat16_tEfNS_4arch4Sm80ELb1ELb0ELb1ELb1ELb1ELb0ELb0ELb0ELi2ELi2ELi4ELi2ELb1EEENS1_24CollectiveEpilogueBwdGQAISA_fSD_Li256ELb1ELb1EEENS1_25SingleTileBwdLPTSchedulerILb1ELi128ELb1EEEEEEEEEvNT_6ParamsE$_ZN4cute3eso3ESOILb0ELb1EJiNS_1CILi0EEEEEC2ERKiRKS3_)
$_ZN7cutlass13device_kernelIN5flash19enable_sm80_to_sm89INS1_16FlashAttnBwdSm80INS1_25CollectiveMainloopBwdSm80ILi2ELi2EN4cute5tupleIJNS5_1CILi64EEENS7_ILi128EEES8_EEENS_10bfloat16_tEfNS_4arch4Sm80ELb1ELb0ELb1ELb1ELb1ELb0ELb0ELb0ELi2ELi2ELi4ELi2ELb1EEENS1_24CollectiveEpilogueBwdGQAISA_fSD_Li256ELb1ELb1EEENS1_25SingleTileBwdLPTSchedulerILb1ELi128ELb1EEEEEEEEEvNT_6ParamsE$_ZN4cute3eso3ESOILb0ELb1EJiNS_1CILi0EEEEEC2ERKiRKS3_:
[----:B------:R-:W-:Y:S02]  /*7360*/  IADD3 R6, R6, -c[0x0][0x20], RZ ;  /* 0x8000080006067a10 */ /* 0x000fe40007ffe0ff */
[----:B------:R-:W-:-:S03]  /*7370*/  MOV R9, 0x0 ;  /* 0x0000000000097802 */ /* 0x000fc60000000f00 */
[----:B------:R1:W-:Y:S01]  /*7380*/  STL [R6], R7 ;  /* 0x0000000706007387 */ /* 0x0003e20000100800 */
[----:B------:R-:W-:Y:S05]  /*7390*/  RET.REL.NODEC R8 `(_ZN7cutlass13device_kernelIN5flash19enable_sm80_to_sm89INS1_16FlashAttnBwdSm80INS1_25CollectiveMainloopBwdSm80ILi2ELi2EN4cute5tupleIJNS5_1CILi64EEENS7_ILi128EEES8_EEENS_10bfloat16_tEfNS_4arch4Sm80ELb1ELb0ELb1ELb1ELb1ELb0ELb0ELb0ELi2ELi2ELi4ELi2ELb1EEENS1_24CollectiveEpilogueBwdGQAISA_fSD_Li256ELb1ELb1EEENS1_25SingleTileBwdLPTSchedulerILb1ELi128ELb1EEEEEEEEEvNT_6ParamsE) ;  /* 0xffff8c6008007950 */ /* 0x000fea0003c3ffff */
        .type           $_ZN7cutlass13device_kernelIN5flash19enable_sm80_to_sm89INS1_16FlashAttnBwdSm80INS1_25CollectiveMainloopBwdSm80ILi2ELi2EN4cute5tupleIJNS5_1CILi64EEENS7_ILi128EEES8_EEENS_10bfloat16_tEfNS_4arch4Sm80ELb1ELb0ELb1ELb1ELb1ELb0ELb0ELb0ELi2ELi2ELi4ELi2ELb1EEENS1_24CollectiveEpilogueBwdGQAISA_fSD_Li256ELb1ELb1EEENS1_25SingleTileBwdLPTSchedulerILb1ELi128ELb1EEEEEEEEEvNT_6ParamsE$_ZN4cute3eso3ESOILb0ELb1EJlEEC2ERKl,@function
        .size           $_ZN7cutlass13device_kernelIN5flash19enable_sm80_to_sm89INS1_16FlashAttnBwdSm80INS1_25CollectiveMainloopBwdSm80ILi2ELi2EN4cute5tupleIJNS5_1CILi64EEENS7_ILi128EEES8_EEENS_10bfloat16_tEfNS_4arch4Sm80ELb1ELb0ELb1ELb1ELb1ELb0ELb0ELb0ELi2ELi2ELi4ELi2ELb1EEENS1_24CollectiveEpilogueBwdGQAISA_fSD_Li256ELb1ELb1EEENS1_25SingleTileBwdLPTSchedulerILb1ELi128ELb1EEEEEEEEEvNT_6ParamsE$_ZN4cute3eso3ESOILb0ELb1EJlEEC2ERKl,($_ZN7cutlass13device_kernelIN5flash19enable_sm80_to_sm89INS1_16FlashAttnBwdSm80INS1_25CollectiveMainloopBwdSm80ILi2ELi2EN4cute5tupleIJNS5_1CILi64EEENS7_ILi128EEES8_EEENS_10bfloat16_tEfNS_4arch4Sm80ELb1ELb0ELb1ELb1ELb1ELb0ELb0ELb0ELi2ELi2ELi4ELi2ELb1EEENS1_24CollectiveEpilogueBwdGQAISA_fSD_Li256ELb1ELb1EEENS1_25SingleTileBwdLPTSchedulerILb1ELi128ELb1EEEEEEEEEvNT_6ParamsE$_ZN4cute3eso3ESOILb1ELb0EJNS_10UnderscoreES2_S2_iEEC2ERKS2_S5_S5_RKi - $_ZN7cutlass13device_kernelIN5flash19enable_sm80_to_sm89INS1_16FlashAttnBwdSm80INS1_25CollectiveMainloopBwdSm80ILi2ELi2EN4cute5tupleIJNS5_1CILi64EEENS7_ILi128EEES8_EEENS_10bfloat16_tEfNS_4arch4Sm80ELb1ELb0ELb1ELb1ELb1ELb0ELb0ELb0ELi2ELi2ELi4ELi2ELb1EEENS1_24CollectiveEpilogueBwdGQAISA_fSD_Li256ELb1ELb1EEENS1_25SingleTileBwdLPTSchedulerILb1ELi128ELb1EEEEEEEEEvNT_6ParamsE$_ZN4cute3eso3ESOILb0ELb1EJlEEC2ERKl)
$_ZN7cutlass13device_kernelIN5flash19enable_sm80_to_sm89INS1_16FlashAttnBwdSm80INS1_25CollectiveMainloopBwdSm80ILi2ELi2EN4cute5tupleIJNS5_1CILi64EEENS7_ILi128EEES8_EEENS_10bfloat16_tEfNS_4arch4Sm80ELb1ELb0ELb1ELb1ELb1ELb0ELb0ELb0ELi2ELi2ELi4ELi2ELb1EEENS1_24CollectiveEpilogueBwdGQAISA_fSD_Li256ELb1ELb1EEENS1_25SingleTileBwdLPTSchedulerILb1ELi128ELb1EEEEEEEEEvNT_6ParamsE$_ZN4cute3eso3ESOILb0ELb1EJlEEC2ERKl:
[----:B------:R-:W-:Y:S01]  /*73a0*/  IADD3 R9, R9, -c[0x0][0x20], RZ ;  /* 0x8000080009097a10 */ /* 0x000fe20007ffe0ff */
[----:B------:R-:W-:Y:S01]  /*73b0*/  IMAD.MOV.U32 R128, RZ, RZ, R10 ;  /* 0x000000ffff807224 */ /* 0x000fe200078e000a */
[----:B------:R-:W-:-:S03]  /*73c0*/  MOV R129, 0x0 ;  /* 0x0000000000817802 */ /* 0x000fc60000000f00 */
[----:B------:R1:W-:Y:S01]  /*73d0*/  STL.64 [R9], R6 ;  /* 0x0000000609007387 */ /* 0x0003e20000100a00 */
[----:B------:R-:W-:Y:S05]  /*73e0*/  RET.REL.NODEC R128 `(_ZN7cutlass13device_kernelIN5flash19enable_sm80_to_sm89INS1_16FlashAttnBwdSm80INS1_25CollectiveMainloopBwdSm80ILi2ELi2EN4cute5tupleIJNS5_1CILi64EEENS7_ILi128EEES8_EEENS_10bfloat16_tEfNS_4arch4Sm80ELb1ELb0ELb1ELb1ELb1ELb0ELb0ELb0ELi2ELi2ELi4ELi2ELb1EEENS1_24CollectiveEpilogueBwdGQAISA_fSD_Li256ELb1ELb1EEENS1_25SingleTileBwdLPTSchedulerILb1ELi128ELb1EEEEEEEEEvNT_6ParamsE) ;  /* 0xffff8c1080007950 */ /* 0x000fea0003c3ffff */
        .type           $_ZN7cutlass13device_kernelIN5flash19enable_sm80_to_sm89INS1_16FlashAttnBwdSm80INS1_25CollectiveMainloopBwdSm80ILi2ELi2EN4cute5tupleIJNS5_1CILi64EEENS7_ILi128EEES8_EEENS_10bfloat16_tEfNS_4arch4Sm80ELb1ELb0ELb1ELb1ELb1ELb0ELb0ELb0ELi2ELi2ELi4ELi2ELb1EEENS1_24CollectiveEpilogueBwdGQAISA_fSD_Li256ELb1ELb1EEENS1_25SingleTileBwdLPTSchedulerILb1ELi128ELb1EEEEEEEEEvNT_6ParamsE$_ZN4cute3eso3ESOILb1ELb0EJNS_10UnderscoreES2_S2_iEEC2ERKS2_S5_S5_RKi,@function
        .size           $_ZN7cutlass13device_kernelIN5flash19enable_sm80_to_sm89INS1_16FlashAttnBwdSm80INS1_25CollectiveMainloopBwdSm80ILi2ELi2EN4cute5tupleIJNS5_1CILi64EEENS7_ILi128EEES8_EEENS_10bfloat16_tEfNS_4arch4Sm80ELb1ELb0ELb1ELb1ELb1ELb0ELb0ELb0ELi2ELi2ELi4ELi2ELb1EEENS1_24CollectiveEpilogueBwdGQAISA_fSD_Li256ELb1ELb1EEENS1_25SingleTileBwdLPTSchedulerILb1ELi128ELb1EEEEEEEEEvNT_6ParamsE$_ZN4cute3eso3ESOILb1ELb0EJNS_10UnderscoreES2_S2_iEEC2ERKS2_S5_S5_RKi,($_ZN7cutlass13device_kernelIN5flash19enable_sm80_to_sm89INS1_16FlashAttnBwdSm80INS1_25CollectiveMainloopBwdSm80ILi2ELi2EN4cute5tupleIJNS5_1CILi64EEENS7_ILi128EEES8_EEENS_10bfloat16_tEfNS_4arch4Sm80ELb1ELb0ELb1ELb1ELb1ELb0ELb0ELb0ELi2ELi2ELi4ELi2ELb1EEENS1_24CollectiveEpilogueBwdGQAISA_fSD_Li256ELb1ELb1EEENS1_25SingleTileBwdLPTSchedulerILb1ELi128ELb1EEEEEEEEEvNT_6ParamsE$_ZN4cute3eso3ESOILb1ELb0EJNS_10UnderscoreES2_iEEC2ERKS2_S5_RKi - $_ZN7cutlass13device_kernelIN5flash19enable_sm80_to_sm89INS1_16FlashAttnBwdSm80INS1_25CollectiveMainloopBwdSm80ILi2ELi2EN4cute5tupleIJNS5_1CILi64EEENS7_ILi128EEES8_EEENS_10bfloat16_tEfNS_4arch4Sm80ELb1ELb0ELb1ELb1ELb1ELb0ELb0ELb0ELi2ELi2ELi4ELi2ELb1EEENS1_24CollectiveEpilogueBwdGQAISA_fSD_Li256ELb1ELb1EEENS1_25SingleTileBwdLPTSchedulerILb1ELi128ELb1EEEEEEEEEvNT_6ParamsE$_ZN4cute3eso3ESOILb1ELb0EJNS_10UnderscoreES2_S2_iEEC2ERKS2_S5_S5_RKi)
$_ZN7cutlass13device_kernelIN5flash19enable_sm80_to_sm89INS1_16FlashAttnBwdSm80INS1_25CollectiveMainloopBwdSm80ILi2ELi2EN4cute5tupleIJNS5_1CILi64EEENS7_ILi128EEES8_EEENS_10bfloat16_tEfNS_4arch4Sm80ELb1ELb0ELb1ELb1ELb1ELb0ELb0ELb0ELi2ELi2ELi4ELi2ELb1EEENS1_24CollectiveEpilogueBwdGQAISA_fSD_Li256ELb1ELb1EEENS1_25SingleTileBwdLPTSchedulerILb1ELi128ELb1EEEEEEEEEvNT_6ParamsE$_ZN4cute3eso3ESOILb1ELb0EJNS_10UnderscoreES2_S2_iEEC2ERKS2_S5_S5_RKi:
[----:B------:R-:W-:Y:S02]  /*73f0*/  IADD3 R6, R4, -c[0x0][0x20], RZ ;  /* 0x8000080004067a10 */ /* 0x000fe40007ffe0ff */
[----:B------:R-:W-:-:S03]  /*7400*/  MOV R9, 0x0 ;  /* 0x0000000000097802 */ /* 0x000fc60000000f00 */
[----:B------:R1:W-:Y:S01]  /*7410*/  STL [R6], R7 ;  /* 0x0000000706007387 */ /* 0x0003e20000100800 */
[----:B------:R-:W-:Y:S05]  /*7420*/  RET.REL.NODEC R8 `(_ZN7cutlass13device_kernelIN5flash19enable_sm80_to_sm89INS1_16FlashAttnBwdSm80INS1_25CollectiveMainloopBwdSm80ILi2ELi2EN4cute5tupleIJNS5_1CILi64EEENS7_ILi128EEES8_EEENS_10bfloat16_tEfNS_4arch4Sm80ELb1ELb0ELb1ELb1ELb1ELb0ELb0ELb0ELi2ELi2ELi4ELi2ELb1EEENS1_24CollectiveEpilogueBwdGQAISA_fSD_Li256ELb1ELb1EEENS1_25SingleTileBwdLPTSchedulerILb1ELi128ELb1EEEEEEEEEvNT_6ParamsE) ;  /* 0xffff8bd008007950 */ /* 0x000fea0003c3ffff */
        .type           $_ZN7cutlass13device_kernelIN5flash19enable_sm80_to_sm89INS1_16FlashAttnBwdSm80INS1_25CollectiveMainloopBwdSm80ILi2ELi2EN4cute5tupleIJNS5_1CILi64EEENS7_ILi128EEES8_EEENS_10bfloat16_tEfNS_4arch4Sm80ELb1ELb0ELb1ELb1ELb1ELb0ELb0ELb0ELi2ELi2ELi4ELi2ELb1EEENS1_24CollectiveEpilogueBwdGQAISA_fSD_Li256ELb1ELb1EEENS1_25SingleTileBwdLPTSchedulerILb1ELi128ELb1EEEEEEEEEvNT_6ParamsE$_ZN4cute3eso3ESOILb1ELb0EJNS_10UnderscoreES2_iEEC2ERKS2_S5_RKi,@function
        .size           $_ZN7cutlass13device_kernelIN5flash19enable_sm80_to_sm89INS1_16FlashAttnBwdSm80INS1_25CollectiveMainloopBwdSm80ILi2ELi2EN4cute5tupleIJNS5_1CILi64EEENS7_ILi128EEES8_EEENS_10bfloat16_tEfNS_4arch4Sm80ELb1ELb0ELb1ELb1ELb1ELb0ELb0ELb0ELi2ELi2ELi4ELi2ELb1EEENS1_24CollectiveEpilogueBwdGQAISA_fSD_Li256ELb1ELb1EEENS1_25SingleTileBwdLPTSchedulerILb1ELi128ELb1EEEEEEEEEvNT_6ParamsE$_ZN4cute3eso3ESOILb1ELb0EJNS_10UnderscoreES2_iEEC2ERKS2_S5_RKi,($_ZN7cutlass13device_kernelIN5flash19enable_sm80_to_sm89INS1_16FlashAttnBwdSm80INS1_25CollectiveMainloopBwdSm80ILi2ELi2EN4cute5tupleIJNS5_1CILi64EEENS7_ILi128EEES8_EEENS_10bfloat16_tEfNS_4arch4Sm80ELb1ELb0ELb1ELb1ELb1ELb0ELb0ELb0ELi2ELi2ELi4ELi2ELb1EEENS1_24CollectiveEpilogueBwdGQAISA_fSD_Li256ELb1ELb1EEENS1_25SingleTileBwdLPTSchedulerILb1ELi128ELb1EEEEEEEEEvNT_6ParamsE$_ZN4cute3eso3ESOILb1ELb0EJNS_10UnderscoreEiEEC2ERKS2_RKi - $_ZN7cutlass13device_kernelIN5flash19enable_sm80_to_sm89INS1_16FlashAttnBwdSm80INS1_25CollectiveMainloopBwdSm80ILi2ELi2EN4cute5tupleIJNS5_1CILi64EEENS7_ILi128EEES8_EEENS_10bfloat16_tEfNS_4arch4Sm80ELb1ELb0ELb1ELb1ELb1ELb0ELb0ELb0ELi2ELi2ELi4ELi2ELb1EEENS1_24CollectiveEpilogueBwdGQAISA_fSD_Li256ELb1ELb1EEENS1_25SingleTileBwdLPTSchedulerILb1ELi128ELb1EEEEEEEEEvNT_6ParamsE$_ZN4cute3eso3ESOILb1ELb0EJNS_10UnderscoreES2_iEEC2ERKS2_S5_RKi)
$_ZN7cutlass13device_kernelIN5flash19enable_sm80_to_sm89INS1_16FlashAttnBwdSm80INS1_25CollectiveMainloopBwdSm80ILi2ELi2EN4cute5tupleIJNS5_1CILi64EEENS7_ILi128EEES8_EEENS_10bfloat16_tEfNS_4arch4Sm80ELb1ELb0ELb1ELb1ELb1ELb0ELb0ELb0ELi2ELi2ELi4ELi2ELb1EEENS1_24CollectiveEpilogueBwdGQAISA_fSD_Li256ELb1ELb1EEENS1_25SingleTileBwdLPTSchedulerILb1ELi128ELb1EEEEEEEEEvNT_6ParamsE$_ZN4cute3eso3ESOILb1ELb0EJNS_10UnderscoreES2_iEEC2ERKS2_S5_RKi:
[----:B------:R-:W-:Y:S02]  /*7430*/  IADD3 R6, R4, -c[0x0][0x20], RZ ;  /* 0x8000080004067a10 */ /* 0x000fe40007ffe0ff */
[----:B------:R-:W-:-:S03]  /*7440*/  MOV R9, 0x0 ;  /* 0x0000000000097802 */ /* 0x000fc60000000f00 */
[----:B------:R1:W-:Y:S01]  /*7450*/  STL [R6], R17 ;  /* 0x0000001106007387 */ /* 0x0003e20000100800 */
[----:B------:R-:W-:Y:S05]  /*7460*/  RET.REL.NODEC R8 `(_ZN7cutlass13device_kernelIN5flash19enable_sm80_to_sm89INS1_16FlashAttnBwdSm80INS1_25CollectiveMainloopBwdSm80ILi2ELi2EN4cute5tupleIJNS5_1CILi64EEENS7_ILi128EEES8_EEENS_10bfloat16_tEfNS_4arch4Sm80ELb1ELb0ELb1ELb1ELb1ELb0ELb0ELb0ELi2ELi2ELi4ELi2ELb1EEENS1_24CollectiveEpilogueBwdGQAISA_fSD_Li256ELb1ELb1EEENS1_25SingleTileBwdLPTSchedulerILb1ELi128ELb1EEEEEEEEEvNT_6ParamsE) ;  /* 0xffff8b9008007950 */ /* 0x000fea0003c3ffff */
        .type           $_ZN7cutlass13device_kernelIN5flash19enable_sm80_to_sm89INS1_16FlashAttnBwdSm80INS1_25CollectiveMainloopBwdSm80ILi2ELi2EN4cute5tupleIJNS5_1CILi64EEENS7_ILi128EEES8_EEENS_10bfloat16_tEfNS_4arch4Sm80ELb1ELb0ELb1ELb1ELb1ELb0ELb0ELb0ELi2ELi2ELi4ELi2ELb1EEENS1_24CollectiveEpilogueBwdGQAISA_fSD_Li256ELb1ELb1EEENS1_25SingleTileBwdLPTSchedulerILb1ELi128ELb1EEEEEEEEEvNT_6ParamsE$_ZN4cute3eso3ESOILb1ELb0EJNS_10UnderscoreEiEEC2ERKS2_RKi,@function
        .size           $_ZN7cutlass13device_kernelIN5flash19enable_sm80_to_sm89INS1_16FlashAttnBwdSm80INS1_25CollectiveMainloopBwdSm80ILi2ELi2EN4cute5tupleIJNS5_1CILi64EEENS7_ILi128EEES8_EEENS_10bfloat16_tEfNS_4arch4Sm80ELb1ELb0ELb1ELb1ELb1ELb0ELb0ELb0ELi2ELi2ELi4ELi2ELb1EEENS1_24CollectiveEpilogueBwdGQAISA_fSD_Li256ELb1ELb1EEENS1_25SingleTileBwdLPTSchedulerILb1ELi128ELb1EEEEEEEEEvNT_6ParamsE$_ZN4cute3eso3ESOILb1ELb0EJNS_10UnderscoreEiEEC2ERKS2_RKi,($_ZN7cutlass13device_kernelIN5flash19enable_sm80_to_sm89INS1_16FlashAttnBwdSm80INS1_25CollectiveMainloopBwdSm80ILi2ELi2EN4cute5tupleIJNS5_1CILi64EEENS7_ILi128EEES8_EEENS_10bfloat16_tEfNS_4arch4Sm80ELb1ELb0ELb1ELb1ELb1ELb0ELb0ELb0ELi2ELi2ELi4ELi2ELb1EEENS1_24CollectiveEpilogueBwdGQAISA_fSD_Li256ELb1ELb1EEENS1_25SingleTileBwdLPTSchedulerILb1ELi128ELb1EEEEEEEEEvNT_6ParamsE$_ZN4cute3eso3ESOILb1ELb0EJNS_10UnderscoreEiiEEC2ERKS2_RKiS7_ - $_ZN7cutlass13device_kernelIN5flash19enable_sm80_to_sm89INS1_16FlashAttnBwdSm80INS1_25CollectiveMainloopBwdSm80ILi2ELi2EN4cute5tupleIJNS5_1CILi64EEENS7_ILi128EEES8_EEENS_10bfloat16_tEfNS_4arch4Sm80ELb1ELb0ELb1ELb1ELb1ELb0ELb0ELb0ELi2ELi2ELi4ELi2ELb1EEENS1_24CollectiveEpilogueBwdGQAISA_fSD_Li256ELb1ELb1EEENS1_25SingleTileBwdLPTSchedulerILb1ELi128ELb1EEEEEEEEEvNT_6ParamsE$_ZN4cute3eso3ESOILb1ELb0EJNS_10UnderscoreEiEEC2ERKS2_RKi)
$_ZN7cutlass13device_kernelIN5flash19enable_sm80_to_sm89INS1_16FlashAttnBwdSm80INS1_25CollectiveMainloopBwdSm80ILi2ELi2EN4cute5tupleIJNS5_1CILi64EEENS7_ILi128EEES8_EEENS_10bfloat16_tEfNS_4arch4Sm80ELb1ELb0ELb1ELb1ELb1ELb0ELb0ELb0ELi2ELi2ELi4ELi2ELb1EEENS1_24CollectiveEpilogueBwdGQAISA_fSD_Li256ELb1ELb1EEENS1_25SingleTileBwdLPTSchedulerILb1ELi128ELb1EEEEEEEEEvNT_6ParamsE$_ZN4cute3eso3ESOILb1ELb0EJNS_10UnderscoreEiEEC2ERKS2_RKi:
[----:B------:R-:W-:Y:S02]  /*7470*/  IADD3 R6, R13, -c[0x0][0x20], RZ ;  /* 0x800008000d067a10 */ /* 0x000fe40007ffe0ff */
[----:B------:R-:W-:-:S03]  /*7480*/  MOV R17, 0x0 ;  /* 0x0000000000117802 */ /* 0x000fc60000000f00 */
[----:B------:R1:W-:Y:S01]  /*7490*/  STL [R6], R7 ;  /* 0x0000000706007387 */ /* 0x0003e20000100800 */
[----:B------:R-:W-:Y:S05]  /*74a0*/  RET.REL.NODEC R16 `(_ZN7cutlass13device_kernelIN5flash19enable_sm80_to_sm89INS1_16FlashAttnBwdSm80INS1_25CollectiveMainloopBwdSm80ILi2ELi2EN4cute5tupleIJNS5_1CILi64EEENS7_ILi128EEES8_EEENS_10bfloat16_tEfNS_4arch4Sm80ELb1ELb0ELb1ELb1ELb1ELb0ELb0ELb0ELi2ELi2ELi4ELi2ELb1EEENS1_24CollectiveEpilogueBwdGQAISA_fSD_Li256ELb1ELb1EEENS1_25SingleTileBwdLPTSchedulerILb1ELi128ELb1EEEEEEEEEvNT_6ParamsE) ;  /* 0xffff8b5010007950 */ /* 0x000fea0003c3ffff */
        .type           $_ZN7cutlass13device_kernelIN5flash19enable_sm80_to_sm89INS1_16FlashAttnBwdSm80INS1_25CollectiveMainloopBwdSm80ILi2ELi2EN4cute5tupleIJNS5_1CILi64EEENS7_ILi128EEES8_EEENS_10bfloat16_tEfNS_4arch4Sm80ELb1ELb0ELb1ELb1ELb1ELb0ELb0ELb0ELi2ELi2ELi4ELi2ELb1EEENS1_24CollectiveEpilogueBwdGQAISA_fSD_Li256ELb1ELb1EEENS1_25SingleTileBwdLPTSchedulerILb1ELi128ELb1EEEEEEEEEvNT_6ParamsE$_ZN4cute3eso3ESOILb1ELb0EJNS_10UnderscoreEiiEEC2ERKS2_RKiS7_,@function
        .size           $_ZN7cutlass13device_kernelIN5flash19enable_sm80_to_sm89INS1_16FlashAttnBwdSm80INS1_25CollectiveMainloopBwdSm80ILi2ELi2EN4cute5tupleIJNS5_1CILi64EEENS7_ILi128EEES8_EEENS_10bfloat16_tEfNS_4arch4Sm80ELb1ELb0ELb1ELb1ELb1ELb0ELb0ELb0ELi2ELi2ELi4ELi2ELb1EEENS1_24CollectiveEpilogueBwdGQAISA_fSD_Li256ELb1ELb1EEENS1_25SingleTileBwdLPTSchedulerILb1ELi128ELb1EEEEEEEEEvNT_6ParamsE$_ZN4cute3eso3ESOILb1ELb0EJNS_10UnderscoreEiiEEC2ERKS2_RKiS7_,($_ZN7cutlass13device_kernelIN5flash19enable_sm80_to_sm89INS1_16FlashAttnBwdSm80INS1_25CollectiveMainloopBwdSm80ILi2ELi2EN4cute5tupleIJNS5_1CILi64EEENS7_ILi128EEES8_EEENS_10bfloat16_tEfNS_4arch4Sm80ELb1ELb0ELb1ELb1ELb1ELb0ELb0ELb0ELi2ELi2ELi4ELi2ELb1EEENS1_24CollectiveEpilogueBwdGQAISA_fSD_Li256ELb1ELb1EEENS1_25SingleTileBwdLPTSchedulerILb1ELi128ELb1EEEEEEEEEvNT_6ParamsE$_ZN4cute3eso3ESOILb1ELb0EJNS_1CILi0EEES3_S3_iEEC2ERKS3_S6_S6_RKi - $_ZN7cutlass13device_kernelIN5flash19enable_sm80_to_sm89INS1_16FlashAttnBwdSm80INS1_25CollectiveMainloopBwdSm80ILi2ELi2EN4cute5tupleIJNS5_1CILi64EEENS7_ILi128EEES8_EEENS_10bfloat16_tEfNS_4arch4Sm80ELb1ELb0ELb1ELb1ELb1ELb0ELb0ELb0ELi2ELi2ELi4ELi2ELb1EEENS1_24CollectiveEpilogueBwdGQAISA_fSD_Li256ELb1ELb1EEENS1_25SingleTileBwdLPTSchedulerILb1ELi128ELb1EEEEEEEEEvNT_6ParamsE$_ZN4cute3eso3ESOILb1ELb0EJNS_10UnderscoreEiiEEC2ERKS2_RKiS7_)
$_ZN7cutlass13device_kernelIN5flash19enable_sm80_to_sm89INS1_16FlashAttnBwdSm80INS1_25CollectiveMainloopBwdSm80ILi2ELi2EN4cute5tupleIJNS5_1CILi64EEENS7_ILi128EEES8_EEENS_10bfloat16_tEfNS_4arch4Sm80ELb1ELb0ELb1ELb1ELb1ELb0ELb0ELb0ELi2ELi2ELi4ELi2ELb1EEENS1_24CollectiveEpilogueBwdGQAISA_fSD_Li256ELb1ELb1EEENS1_25SingleTileBwdLPTSchedulerILb1ELi128ELb1EEEEEEEEEvNT_6ParamsE$_ZN4cute3eso3ESOILb1ELb0EJNS_10UnderscoreEiiEEC2ERKS2_RKiS7_:
[----:B------:R-:W-:Y:S02]  /*74b0*/  IADD3 R7, R4, -c[0x0][0x20], RZ ;  /* 0x8000080004077a10 */ /* 0x000fe40007ffe0ff */
[----:B------:R-:W-:-:S03]  /*74c0*/  IADD3 R6, R19, -c[0x0][0x20], RZ ;  /* 0x8000080013067a10 */ /* 0x000fc60007ffe0ff */
[----:B------:R1:W-:Y:S04]  /*74d0*/  STL [R7], R16 ;  /* 0x0000001007007387 */ /* 0x0003e80000100800 */
[----:B------:R-:W2:Y:S01]  /*74e0*/  LDL R6, [R6] ;  /* 0x0000000006067983 */ /* 0x000ea20000100800 */
[----:B------:R-:W-:-:S03]  /*74f0*/  IMAD.MOV.U32 R9, RZ, RZ, 0x0 ;  /* 0x00000000ff097424 */ /* 0x000fc600078e00ff */
[----:B--2---:R1:W-:Y:S01]  /*7500*/  STL [R7+0x4], R6 ;  /* 0x0000040607007387 */ /* 0x0043e20000100800 */
[----:B------:R-:W-:Y:S05]  /*7510*/  RET.REL.NODEC R8 `(_ZN7cutlass13device_kernelIN5flash19enable_sm80_to_sm89INS1_16FlashAttnBwdSm80INS1_25CollectiveMainloopBwdSm80ILi2ELi2EN4cute5tupleIJNS5_1CILi64EEENS7_ILi128EEES8_EEENS_10bfloat16_tEfNS_4arch4Sm80ELb1ELb0ELb1ELb1ELb1ELb0ELb0ELb0ELi2ELi2ELi4ELi2ELb1EEENS1_24CollectiveEpilogueBwdGQAISA_fSD_Li256ELb1ELb1EEENS1_25SingleTileBwdLPTSchedulerILb1ELi128ELb1EEEEEEEEEvNT_6ParamsE) ;  /* 0xffff8ae008007950 */ /* 0x000fea0003c3ffff */
        .type           $_ZN7cutlass13device_kernelIN5flash19enable_sm80_to_sm89INS1_16FlashAttnBwdSm80INS1_25CollectiveMainloopBwdSm80ILi2ELi2EN4cute5tupleIJNS5_1CILi64EEENS7_ILi128EEES8_EEENS_10bfloat16_tEfNS_4arch4Sm80ELb1ELb0ELb1ELb1ELb1ELb0ELb0ELb0ELi2ELi2ELi4ELi2ELb1EEENS1_24CollectiveEpilogueBwdGQAISA_fSD_Li256ELb1ELb1EEENS1_25SingleTileBwdLPTSchedulerILb1ELi128ELb1EEEEEEEEEvNT_6ParamsE$_ZN4cute3eso3ESOILb1ELb0EJNS_1CILi0EEES3_S3_iEEC2ERKS3_S6_S6_RKi,@function
        .size           $_ZN7cutlass13device_kernelIN5flash19enable_sm80_to_sm89INS1_16FlashAttnBwdSm80INS1_25CollectiveMainloopBwdSm80ILi2ELi2EN4cute5tupleIJNS5_1CILi64EEENS7_ILi128EEES8_EEENS_10bfloat16_tEfNS_4arch4Sm80ELb1ELb0ELb1ELb1ELb1ELb0ELb0ELb0ELi2ELi2ELi4ELi2ELb1EEENS1_24CollectiveEpilogueBwdGQAISA_fSD_Li256ELb1ELb1EEENS1_25SingleTileBwdLPTSchedulerILb1ELi128ELb1EEEEEEEEEvNT_6ParamsE$_ZN4cute3eso3ESOILb1ELb0EJNS_1CILi0EEES3_S3_iEEC2ERKS3_S6_S6_RKi,($_ZN7cutlass13device_kernelIN5flash19enable_sm80_to_sm89INS1_16FlashAttnBwdSm80INS1_25CollectiveMainloopBwdSm80ILi2ELi2EN4cute5tupleIJNS5_1CILi64EEENS7_ILi128EEES8_EEENS_10bfloat16_tEfNS_4arch4Sm80ELb1ELb0ELb1ELb1ELb1ELb0ELb0ELb0ELi2ELi2ELi4ELi2ELb1EEENS1_24CollectiveEpilogueBwdGQAISA_fSD_Li256ELb1ELb1EEENS1_25SingleTileBwdLPTSchedulerILb1ELi128ELb1EEEEEEEEEvNT_6ParamsE$_ZN4cute3eso3ESOILb1ELb0EJNS_1CILi0EEES3_iEEC2ERKS3_S6_RKi - $_ZN7cutlass13device_kernelIN5flash19enable_sm80_to_sm89INS1_16FlashAttnBwdSm80INS1_25CollectiveMainloopBwdSm80ILi2ELi2EN4cute5tupleIJNS5_1CILi64EEENS7_ILi128EEES8_EEENS_10bfloat16_tEfNS_4arch4Sm80ELb1ELb0ELb1ELb1ELb1ELb0ELb0ELb0ELi2ELi2ELi4ELi2ELb1EEENS1_24CollectiveEpilogueBwdGQAISA_fSD_Li256ELb1ELb1EEENS1_25SingleTileBwdLPTSchedulerILb1ELi128ELb1EEEEEEEEEvNT_6ParamsE$_ZN4cute3eso3ESOILb1ELb0EJNS_1CILi0EEES3_S3_iEEC2ERKS3_S6_S6_RKi)
$_ZN7cutlass13device_kernelIN5flash19enable_sm80_to_sm89INS1_16FlashAttnBwdSm80INS1_25CollectiveMainloopBwdSm80ILi2ELi2EN4cute5tupleIJNS5_1CILi64EEENS7_ILi128EEES8_EEENS_10bfloat16_tEfNS_4arch4Sm80ELb1ELb0ELb1ELb1ELb1ELb0ELb0ELb0ELi2ELi2ELi4ELi2ELb1EEENS1_24CollectiveEpilogueBwdGQAISA_fSD_Li256ELb1ELb1EEENS1_25SingleTileBwdLPTSchedulerILb1ELi128ELb1EEEEEEEEEvNT_6ParamsE$_ZN4cute3eso3ESOILb1ELb0EJNS_1CILi0EEES3_S3_iEEC2ERKS3_S6_S6_RKi:
[----:B------:R-:W-:Y:S01]  /*7520*/  IADD3 R6, R27, -c[0x0][0x20], RZ ;  /* 0x800008001b067a10 */ /* 0x000fe20007ffe0ff */
[----:B------:R-:W-:Y:S01]  /*7530*/  IMAD.MOV.U32 R78, RZ, RZ, R10 ;  /* 0x000000ffff4e7224 */ /* 0x000fe200078e000a */
[----:B------:R-:W-:-:S03]  /*7540*/  MOV R79, 0x0 ;  /* 0x00000000004f7802 */ /* 0x000fc60000000f00 */
[----:B------:R1:W-:Y:S01]  /*7550*/  STL [R6], R7 ;  /* 0x0000000706007387 */ /* 0x0003e20000100800 */
[----:B------:R-:W-:Y:S05]  /*7560*/  RET.REL.NODEC R78 `(_ZN7cutlass13device_kernelIN5flash19enable_sm80_to_sm89INS1_16FlashAttnBwdSm80INS1_25CollectiveMainloopBwdSm80ILi2ELi2EN4cute5tupleIJNS5_1CILi64EEENS7_ILi128EEES8_EEENS_10bfloat16_tEfNS_4arch4Sm80ELb1ELb0ELb1ELb1ELb1ELb0ELb0ELb0ELi2ELi2ELi4ELi2ELb1EEENS1_24CollectiveEpilogueBwdGQAISA_fSD_Li256ELb1ELb1EEENS1_25SingleTileBwdLPTSchedulerILb1ELi128ELb1EEEEEEEEEvNT_6ParamsE) ;  /* 0xffff8a904e007950 */ /* 0x000fea0003c3ffff */
        .type           $_ZN7cutlass13device_kernelIN5flash19enable_sm80_to_sm89INS1_16FlashAttnBwdSm80INS1_25CollectiveMainloopBwdSm80ILi2ELi2EN4cute5tupleIJNS5_1CILi64EEENS7_ILi128EEES8_EEENS_10bfloat16_tEfNS_4arch4Sm80ELb1ELb0ELb1ELb1ELb1ELb0ELb0ELb0ELi2ELi2ELi4ELi2ELb1EEENS1_24CollectiveEpilogueBwdGQAISA_fSD_Li256ELb1ELb1EEENS1_25SingleTileBwdLPTSchedulerILb1ELi128ELb1EEEEEEEEEvNT_6ParamsE$_ZN4cute3eso3ESOILb1ELb0EJNS_1CILi0EEES3_iEEC2ERKS3_S6_RKi,@function
        .size           $_ZN7cutlass13device_kernelIN5flash19enable_sm80_to_sm89INS1_16FlashAttnBwdSm80INS1_25CollectiveMainloopBwdSm80ILi2ELi2EN4cute5tupleIJNS5_1CILi64EEENS7_ILi128EEES8_EEENS_10bfloat16_tEfNS_4arch4Sm80ELb1ELb0ELb1ELb1ELb1ELb0ELb0ELb0ELi2ELi2ELi4ELi2ELb1EEENS1_24CollectiveEpilogueBwdGQAISA_fSD_Li256ELb1ELb1EEENS1_25SingleTileBwdLPTSchedulerILb1ELi128ELb1EEEEEEEEEvNT_6ParamsE$_ZN4cute3eso3ESOILb1ELb0EJNS_1CILi0EEES3_iEEC2ERKS3_S6_RKi,($_ZN7cutlass13device_kernelIN5flash19enable_sm80_to_sm89INS1_16FlashAttnBwdSm80INS1_25CollectiveMainloopBwdSm80ILi2ELi2EN4cute5tupleIJNS5_1CILi64EEENS7_ILi128EEES8_EEENS_10bfloat16_tEfNS_4arch4Sm80ELb1ELb0ELb1ELb1ELb1ELb0ELb0ELb0ELi2ELi2ELi4ELi2ELb1EEENS1_24CollectiveEpilogueBwdGQAISA_fSD_Li256ELb1ELb1EEENS1_25SingleTileBwdLPTSchedulerILb1ELi128ELb1EEEEEEEEEvNT_6ParamsE$_ZN4cute3eso3ESOILb1ELb0EJNS_1CILi0EEES3_iS3_EEC2ERKS3_S6_RKiS6_ - $_ZN7cutlass13device_kernelIN5flash19enable_sm80_to_sm89INS1_16FlashAttnBwdSm80INS1_25CollectiveMainloopBwdSm80ILi2ELi2EN4cute5tupleIJNS5_1CILi64EEENS7_ILi128EEES8_EEENS_10bfloat16_tEfNS_4arch4Sm80ELb1ELb0ELb1ELb1ELb1ELb0ELb0ELb0ELi2ELi2ELi4ELi2ELb1EEENS1_24CollectiveEpilogueBwdGQAISA_fSD_Li256ELb1ELb1EEENS1_25SingleTileBwdLPTSchedulerILb1ELi128ELb1EEEEEEEEEvNT_6ParamsE$_ZN4cute3eso3ESOILb1ELb0EJNS_1CILi0EEES3_iEEC2ERKS3_S6_RKi)
$_ZN7cutlass13device_kernelIN5flash19enable_sm80_to_sm89INS1_16FlashAttnBwdSm80INS1_25CollectiveMainloopBwdSm80ILi2ELi2EN4cute5tupleIJNS5_1CILi64EEENS7_ILi128EEES8_EEENS_10bfloat16_tEfNS_4arch4Sm80ELb1ELb0ELb1ELb1ELb1ELb0ELb0ELb0ELi2ELi2ELi4ELi2ELb1EEENS1_24CollectiveEpilogueBwdGQAISA_fSD_Li256ELb1ELb1EEENS1_25SingleTileBwdLPTSchedulerILb1ELi128ELb1EEEEEEEEEvNT_6ParamsE$_ZN4cute3eso3ESOILb1ELb0EJNS_1CILi0EEES3_iEEC2ERKS3_S6_RKi:
[----:B------:R-:W-:Y:S02]  /*7570*/  IADD3 R6, R27, -c[0x0][0x20], RZ ;  /* 0x800008001b067a10 */ /* 0x000fe40007ffe0ff */
[----:B------:R-:W-:-:S03]  /*7580*/  MOV R17, 0x0 ;  /* 0x0000000000117802 */ /* 0x000fc60000000f00 */
[----:B------:R1:W-:Y:S01]  /*7590*/  STL [R6], R7 ;  /* 0x0000000706007387 */ /* 0x0003e20000100800 */
[----:B------:R-:W-:Y:S05]  /*75a0*/  RET.REL.NODEC R16 `(_ZN7cutlass13device_kernelIN5flash19enable_sm80_to_sm89INS1_16FlashAttnBwdSm80INS1_25CollectiveMainloopBwdSm80ILi2ELi2EN4cute5tupleIJNS5_1CILi64EEENS7_ILi128EEES8_EEENS_10bfloat16_tEfNS_4arch4Sm80ELb1ELb0ELb1ELb1ELb1ELb0ELb0ELb0ELi2ELi2ELi4ELi2ELb1EEENS1_24CollectiveEpilogueBwdGQAISA_fSD_Li256ELb1ELb1EEENS1_25SingleTileBwdLPTSchedulerILb1ELi128ELb1EEEEEEEEEvNT_6ParamsE) ;  /* 0xffff8a5010007950 */ /* 0x000fea0003c3ffff */
        .type           $_ZN7cutlass13device_kernelIN5flash19enable_sm80_to_sm89INS1_16FlashAttnBwdSm80INS1_25CollectiveMainloopBwdSm80ILi2ELi2EN4cute5tupleIJNS5_1CILi64EEENS7_ILi128EEES8_EEENS_10bfloat16_tEfNS_4arch4Sm80ELb1ELb0ELb1ELb1ELb1ELb0ELb0ELb0ELi2ELi2ELi4ELi2ELb1EEENS1_24CollectiveEpilogueBwdGQAISA_fSD_Li256ELb1ELb1EEENS1_25SingleTileBwdLPTSchedulerILb1ELi128ELb1EEEEEEEEEvNT_6ParamsE$_ZN4cute3eso3ESOILb1ELb0EJNS_1CILi0EEES3_iS3_EEC2ERKS3_S6_RKiS6_,@function
        .size           $_ZN7cutlass13device_kernelIN5flash19enable_sm80_to_sm89INS1_16FlashAttnBwdSm80INS1_25CollectiveMainloopBwdSm80ILi2ELi2EN4cute5tupleIJNS5_1CILi64EEENS7_ILi128EEES8_EEENS_10bfloat16_tEfNS_4arch4Sm80ELb1ELb0ELb1ELb1ELb1ELb0ELb0ELb0ELi2ELi2ELi4ELi2ELb1EEENS1_24CollectiveEpilogueBwdGQAISA_fSD_Li256ELb1ELb1EEENS1_25SingleTileBwdLPTSchedulerILb1ELi128ELb1EEEEEEEEEvNT_6ParamsE$_ZN4cute3eso3ESOILb1ELb0EJNS_1CILi0EEES3_iS3_EEC2ERKS3_S6_RKiS6_,($_ZN7cutlass13device_kernelIN5flash19enable_sm80_to_sm89INS1_16FlashAttnBwdSm80INS1_25CollectiveMainloopBwdSm80ILi2ELi2EN4cute5tupleIJNS5_1CILi64EEENS7_ILi128EEES8_EEENS_10bfloat16_tEfNS_4arch4Sm80ELb1ELb0ELb1ELb1ELb1ELb0ELb0ELb0ELi2ELi2ELi4ELi2ELb1EEENS1_24CollectiveEpilogueBwdGQAISA_fSD_Li256ELb1ELb1EEENS1_25SingleTileBwdLPTSchedulerILb1ELi128ELb1EEEEEEEEEvNT_6ParamsE$_ZN4cute3eso3ESOILb1ELb0EJNS_1CILi0EEES3_iiEEC2ERKS3_S6_RKiS8_ - $_ZN7cutlass13device_kernelIN5flash19enable_sm80_to_sm89INS1_16FlashAttnBwdSm80INS1_25CollectiveMainloopBwdSm80ILi2ELi2EN4cute5tupleIJNS5_1CILi64EEENS7_ILi128EEES8_EEENS_10bfloat16_tEfNS_4arch4Sm80ELb1ELb0ELb1ELb1ELb1ELb0ELb0ELb0ELi2ELi2ELi4ELi2ELb1EEENS1_24CollectiveEpilogueBwdGQAISA_fSD_Li256ELb1ELb1EEENS1_25SingleTileBwdLPTSchedulerILb1ELi128ELb1EEEEEEEEEvNT_6ParamsE$_ZN4cute3eso3ESOILb1ELb0EJNS_1CILi0EEES3_iS3_EEC2ERKS3_S6_RKiS6_)
$_ZN7cutlass13device_kernelIN5flash19enable_sm80_to_sm89INS1_16FlashAttnBwdSm80INS1_25CollectiveMainloopBwdSm80ILi2ELi2EN4cute5tupleIJNS5_1CILi64EEENS7_ILi128EEES8_EEENS_10bfloat16_tEfNS_4arch4Sm80ELb1ELb0ELb1ELb1ELb1ELb0ELb0ELb0ELi2ELi2ELi4ELi2ELb1EEENS1_24CollectiveEpilogueBwdGQAISA_fSD_Li256ELb1ELb1EEENS1_25SingleTileBwdLPTSchedulerILb1ELi128ELb1EEEEEEEEEvNT_6ParamsE$_ZN4cute3eso3ESOILb1ELb0EJNS_1CILi0EEES3_iS3_EEC2ERKS3_S6_RKiS6_:
[----:B------:R-:W-:Y:S01]  /*75b0*/  IADD3 R6, R27, -c[0x0][0x20], RZ ;  /* 0x800008001b067a10 */ /* 0x000fe20007ffe0ff */
[----:B------:R-:W-:Y:S01]  /*75c0*/  IMAD.MOV.U32 R78, RZ, RZ, R10 ;  /* 0x000000ffff4e7224 */ /* 0x000fe200078e000a */
[----:B------:R-:W-:-:S03]  /*75d0*/  MOV R79, 0x0 ;  /* 0x00000000004f7802 */ /* 0x000fc60000000f00 */
[----:B------:R1:W-:Y:S01]  /*75e0*/  STL [R6], R13 ;  /* 0x0000000d06007387 */ /* 0x0003e20000100800 */
[----:B------:R-:W-:Y:S05]  /*75f0*/  RET.REL.NODEC R78 `(_ZN7cutlass13device_kernelIN5flash19enable_sm80_to_sm89INS1_16FlashAttnBwdSm80INS1_25CollectiveMainloopBwdSm80ILi2ELi2EN4cute5tupleIJNS5_1CILi64EEENS7_ILi128EEES8_EEENS_10bfloat16_tEfNS_4arch4Sm80ELb1ELb0ELb1ELb1ELb1ELb0ELb0ELb0ELi2ELi2ELi4ELi2ELb1EEENS1_24CollectiveEpilogueBwdGQAISA_fSD_Li256ELb1ELb1EEENS1_25SingleTileBwdLPTSchedulerILb1ELi128ELb1EEEEEEEEEvNT_6ParamsE) ;  /* 0xffff8a004e007950 */ /* 0x000fea0003c3ffff */
        .type           $_ZN7cutlass13device_kernelIN5flash19enable_sm80_to_sm89INS1_16FlashAttnBwdSm80INS1_25CollectiveMainloopBwdSm80ILi2ELi2EN4cute5tupleIJNS5_1CILi64EEENS7_ILi128EEES8_EEENS_10bfloat16_tEfNS_4arch4Sm80ELb1ELb0ELb1ELb1ELb1ELb0ELb0ELb0ELi2ELi2ELi4ELi2ELb1EEENS1_24CollectiveEpilogueBwdGQAISA_fSD_Li256ELb1ELb1EEENS1_25SingleTileBwdLPTSchedulerILb1ELi128ELb1EEEEEEEEEvNT_6ParamsE$_ZN4cute3eso3ESOILb1ELb0EJNS_1CILi0EEES3_iiEEC2ERKS3_S6_RKiS8_,@function
        .size           $_ZN7cutlass13device_kernelIN5flash19enable_sm80_to_sm89INS1_16FlashAttnBwdSm80INS1_25CollectiveMainloopBwdSm80ILi2ELi2EN4cute5tupleIJNS5_1CILi64EEENS7_ILi128EEES8_EEENS_10bfloat16_tEfNS_4arch4Sm80ELb1ELb0ELb1ELb1ELb1ELb0ELb0ELb0ELi2ELi2ELi4ELi2ELb1EEENS1_24CollectiveEpilogueBwdGQAISA_fSD_Li256ELb1ELb1EEENS1_25SingleTileBwdLPTSchedulerILb1ELi128ELb1EEEEEEEEEvNT_6ParamsE$_ZN4cute3eso3ESOILb1ELb0EJNS_1CILi0EEES3_iiEEC2ERKS3_S6_RKiS8_,($_ZN7cutlass13device_kernelIN5flash19enable_sm80_to_sm89INS1_16FlashAttnBwdSm80INS1_25CollectiveMainloopBwdSm80ILi2ELi2EN4cute5tupleIJNS5_1CILi64EEENS7_ILi128EEES8_EEENS_10bfloat16_tEfNS_4arch4Sm80ELb1ELb0ELb1ELb1ELb1ELb0ELb0ELb0ELi2ELi2ELi4ELi2ELb1EEENS1_24CollectiveEpilogueBwdGQAISA_fSD_Li256ELb1ELb1EEENS1_25SingleTileBwdLPTSchedulerILb1ELi128ELb1EEEEEEEEEvNT_6ParamsE$_ZN4cute3eso3ESOILb1ELb0EJNS_1CILi0EEEiEEC2ERKS3_RKi - $_ZN7cutlass13device_kernelIN5flash19enable_sm80_to_sm89INS1_16FlashAttnBwdSm80INS1_25CollectiveMainloopBwdSm80ILi2ELi2EN4cute5tupleIJNS5_1CILi64EEENS7_ILi128EEES8_EEENS_10bfloat16_tEfNS_4arch4Sm80ELb1ELb0ELb1ELb1ELb1ELb0ELb0ELb0ELi2ELi2ELi4ELi2ELb1EEENS1_24CollectiveEpilogueBwdGQAISA_fSD_Li256ELb1ELb1EEENS1_25SingleTileBwdLPTSchedulerILb1ELi128ELb1EEEEEEEEEvNT_6ParamsE$_ZN4cute3eso3ESOILb1ELb0EJNS_1CILi0EEES3_iiEEC2ERKS3_S6_RKiS8_)
$_ZN7cutlass13device_kernelIN5flash19enable_sm80_to_sm89INS1_16FlashAttnBwdSm80INS1_25CollectiveMainloopBwdSm80ILi2ELi2EN4cute5tupleIJNS5_1CILi64EEENS7_ILi128EEES8_EEENS_10bfloat16_tEfNS_4arch4Sm80ELb1ELb0ELb1ELb1ELb1ELb0ELb0ELb0ELi2ELi2ELi4ELi2ELb1EEENS1_24CollectiveEpilogueBwdGQAISA_fSD_Li256ELb1ELb1EEENS1_25SingleTileBwdLPTSchedulerILb1ELi128ELb1EEEEEEEEEvNT_6ParamsE$_ZN4cute3eso3ESOILb1ELb0EJNS_1CILi0EEES3_iiEEC2ERKS3_S6_RKiS8_:
[----:B------:R-:W-:Y:S02]  /*7600*/  IADD3 R10, R10, -c[0x0][0x20], RZ ;  /* 0x800008000a0a7a10 */ /* 0x000fe40007ffe0ff */
[----:B------:R-:W-:-:S03]  /*7610*/  IADD3 R7, R7, -c[0x0][0x20], RZ ;  /* 0x8000080007077a10 */ /* 0x000fc60007ffe0ff */
[----:B------:R1:W-:Y:S04]  /*7620*/  STL [R10], R13 ;  /* 0x0000000d0a007387 */ /* 0x0003e80000100800 */
[----:B------:R-:W2:Y:S01]  /*7630*/  LDL R7, [R7] ;  /* 0x0000000007077983 */ /* 0x000ea20000100800 */
[----:B------:R-:W-:-:S03]  /*7640*/  IMAD.MOV.U32 R17, RZ, RZ, 0x0 ;  /* 0x00000000ff117424 */ /* 0x000fc600078e00ff */
[----:B--2---:R1:W-:Y:S01]  /*7650*/  STL [R10+0x4], R7 ;  /* 0x000004070a007387 */ /* 0x0043e20000100800 */
[----:B------:R-:W-:Y:S05]  /*7660*/  RET.REL.NODEC R16 `(_ZN7cutlass13device_kernelIN5flash19enable_sm80_to_sm89INS1_16FlashAttnBwdSm80INS1_25CollectiveMainloopBwdSm80ILi2ELi2EN4cute5tupleIJNS5_1CILi64EEENS7_ILi128EEES8_EEENS_10bfloat16_tEfNS_4arch4Sm80ELb1ELb0ELb1ELb1ELb1ELb0ELb0ELb0ELi2ELi2ELi4ELi2ELb1EEENS1_24CollectiveEpilogueBwdGQAISA_fSD_Li256ELb1ELb1EEENS1_25SingleTileBwdLPTSchedulerILb1ELi128ELb1EEEEEEEEEvNT_6ParamsE) ;  /* 0xffff899010007950 */ /* 0x000fea0003c3ffff */
        .type           $_ZN7cutlass13device_kernelIN5flash19enable_sm80_to_sm89INS1_16FlashAttnBwdSm80INS1_25CollectiveMainloopBwdSm80ILi2ELi2EN4cute5tupleIJNS5_1CILi64EEENS7_ILi128EEES8_EEENS_10bfloat16_tEfNS_4arch4Sm80ELb1ELb0ELb1ELb1ELb1ELb0ELb0ELb0ELi2ELi2ELi4ELi2ELb1EEENS1_24CollectiveEpilogueBwdGQAISA_fSD_Li256ELb1ELb1EEENS1_25SingleTileBwdLPTSchedulerILb1ELi128ELb1EEEEEEEEEvNT_6ParamsE$_ZN4cute3eso3ESOILb1ELb0EJNS_1CILi0EEEiEEC2ERKS3_RKi,@function
        .size           $_ZN7cutlass13device_kernelIN5flash19enable_sm80_to_sm89INS1_16FlashAttnBwdSm80INS1_25CollectiveMainloopBwdSm80ILi2ELi2EN4cute5tupleIJNS5_1CILi64EEENS7_ILi128EEES8_EEENS_10bfloat16_tEfNS_4arch4Sm80ELb1ELb0ELb1ELb1ELb1ELb0ELb0ELb0ELi2ELi2ELi4ELi2ELb1EEENS1_24CollectiveEpilogueBwdGQAISA_fSD_Li256ELb1ELb1EEENS1_25SingleTileBwdLPTSchedulerILb1ELi128ELb1EEEEEEEEEvNT_6ParamsE$_ZN4cute3eso3ESOILb1ELb0EJNS_1CILi0EEEiEEC2ERKS3_RKi,($_ZN7cutlass13device_kernelIN5flash19enable_sm80_to_sm89INS1_16FlashAttnBwdSm80INS1_25CollectiveMainloopBwdSm80ILi2ELi2EN4cute5tupleIJNS5_1CILi64EEENS7_ILi128EEES8_EEENS_10bfloat16_tEfNS_4arch4Sm80ELb1ELb0ELb1ELb1ELb1ELb0ELb0ELb0ELi2ELi2ELi4ELi2ELb1EEENS1_24CollectiveEpilogueBwdGQAISA_fSD_Li256ELb1ELb1EEENS1_25SingleTileBwdLPTSchedulerILb1ELi128ELb1EEEEEEEEEvNT_6ParamsE$_ZN4cute3eso3ESOILb1ELb0EJNS_1CILi0EEEiS3_EEC2ERKS3_RKiS6_ - $_ZN7cutlass13device_kernelIN5flash19enable_sm80_to_sm89INS1_16FlashAttnBwdSm80INS1_25CollectiveMainloopBwdSm80ILi2ELi2EN4cute5tupleIJNS5_1CILi64EEENS7_ILi128EEES8_EEENS_10bfloat16_tEfNS_4arch4Sm80ELb1ELb0ELb1ELb1ELb1ELb0ELb0ELb0ELi2ELi2ELi4ELi2ELb1EEENS1_24CollectiveEpilogueBwdGQAISA_fSD_Li256ELb1ELb1EEENS1_25SingleTileBwdLPTSchedulerILb1ELi128ELb1EEEEEEEEEvNT_6ParamsE$_ZN4cute3eso3ESOILb1ELb0EJNS_1CILi0EEEiEEC2ERKS3_RKi)
$_ZN7cutlass13device_kernelIN5flash19enable_sm80_to_sm89INS1_16FlashAttnBwdSm80INS1_25CollectiveMainloopBwdSm80ILi2ELi2EN4cute5tupleIJNS5_1CILi64EEENS7_ILi128EEES8_EEENS_10bfloat16_tEfNS_4arch4Sm80ELb1ELb0ELb1ELb1ELb1ELb0ELb0ELb0ELi2ELi2ELi4ELi2ELb1EEENS1_24CollectiveEpilogueBwdGQAISA_fSD_Li256ELb1ELb1EEENS1_25SingleTileBwdLPTSchedulerILb1ELi128ELb1EEEEEEEEEvNT_6ParamsE$_ZN4cute3eso3ESOILb1ELb0EJNS_1CILi0EEEiEEC2ERKS3_RKi:
[----:B------:R-:W-:Y:S02]  /*7670*/  IADD3 R6, R13, -c[0x0][0x20], RZ ;  /* 0x800008000d067a10 */ /* 0x000fe40007ffe0ff */
[----:B------:R-:W-:-:S03]  /*7680*/  MOV R17, 0x0 ;  /* 0x0000000000117802 */ /* 0x000fc60000000f00 */
[----:B------:R1:W-:Y:S01]  /*7690*/  STL [R6], R7 ;  /* 0x0000000706007387 */ /* 0x0003e20000100800 */
[----:B------:R-:W-:Y:S05]  /*76a0*/  RET.REL.NODEC R16 `(_ZN7cutlass13device_kernelIN5flash19enable_sm80_to_sm89INS1_16FlashAttnBwdSm80INS1_25CollectiveMainloopBwdSm80ILi2ELi2EN4cute5tupleIJNS5_1CILi64EEENS7_ILi128EEES8_EEENS_10bfloat16_tEfNS_4arch4Sm80ELb1ELb0ELb1ELb1ELb1ELb0ELb0ELb0ELi2ELi2ELi4ELi2ELb1EEENS1_24CollectiveEpilogueBwdGQAISA_fSD_Li256ELb1ELb1EEENS1_25SingleTileBwdLPTSchedulerILb1ELi128ELb1EEEEEEEEEvNT_6ParamsE) ;  /* 0xffff895010007950 */ /* 0x000fea0003c3ffff */
        .type           $_ZN7cutlass13device_kernelIN5flash19enable_sm80_to_sm89INS1_16FlashAttnBwdSm80INS1_25CollectiveMainloopBwdSm80ILi2ELi2EN4cute5tupleIJNS5_1CILi64EEENS7_ILi128EEES8_EEENS_10bfloat16_tEfNS_4arch4Sm80ELb1ELb0ELb1ELb1ELb1ELb0ELb0ELb0ELi2ELi2ELi4ELi2ELb1EEENS1_24CollectiveEpilogueBwdGQAISA_fSD_Li256ELb1ELb1EEENS1_25SingleTileBwdLPTSchedulerILb1ELi128ELb1EEEEEEEEEvNT_6ParamsE$_ZN4cute3eso3ESOILb1ELb0EJNS_1CILi0EEEiS3_EEC2ERKS3_RKiS6_,@function
        .size           $_ZN7cutlass13device_kernelIN5flash19enable_sm80_to_sm89INS1_16FlashAttnBwdSm80INS1_25CollectiveMainloopBwdSm80ILi2ELi2EN4cute5tupleIJNS5_1CILi64EEENS7_ILi128EEES8_EEENS_10bfloat16_tEfNS_4arch4Sm80ELb1ELb0ELb1ELb1ELb1ELb0ELb0ELb0ELi2ELi2ELi4ELi2ELb1EEENS1_24CollectiveEpilogueBwdGQAISA_fSD_Li256ELb1ELb1EEENS1_25SingleTileBwdLPTSchedulerILb1ELi128ELb1EEEEEEEEEvNT_6ParamsE$_ZN4cute3eso3ESOILb1ELb0EJNS_1CILi0EEEiS3_EEC2ERKS3_RKiS6_,($_ZN7cutlass13device_kernelIN5flash19enable_sm80_to_sm89INS1_16FlashAttnBwdSm80INS1_25CollectiveMainloopBwdSm80ILi2ELi2EN4cute5tupleIJNS5_1CILi64EEENS7_ILi128EEES8_EEENS_10bfloat16_tEfNS_4arch4Sm80ELb1ELb0ELb1ELb1ELb1ELb0ELb0ELb0ELi2ELi2ELi4ELi2ELb1EEENS1_24CollectiveEpilogueBwdGQAISA_fSD_Li256ELb1ELb1EEENS1_25SingleTileBwdLPTSchedulerILb1ELi128ELb1EEEEEEEEEvNT_6ParamsE$_ZN4cute3eso3ESOILb1ELb0EJNS_1CILi0EEEiS3_S3_EEC2ERKS3_RKiS6_S6_ - $_ZN7cutlass13device_kernelIN5flash19enable_sm80_to_sm89INS1_16FlashAttnBwdSm80INS1_25CollectiveMainloopBwdSm80ILi2ELi2EN4cute5tupleIJNS5_1CILi64EEENS7_ILi128EEES8_EEENS_10bfloat16_tEfNS_4arch4Sm80ELb1ELb0ELb1ELb1ELb1ELb0ELb0ELb0ELi2ELi2ELi4ELi2ELb1EEENS1_24CollectiveEpilogueBwdGQAISA_fSD_Li256ELb1ELb1EEENS1_25SingleTileBwdLPTSchedulerILb1ELi128ELb1EEEEEEEEEvNT_6ParamsE$_ZN4cute3eso3ESOILb1ELb0EJNS_1CILi0EEEiS3_EEC2ERKS3_RKiS6_)
$_ZN7cutlass13device_kernelIN5flash19enable_sm80_to_sm89INS1_16FlashAttnBwdSm80INS1_25CollectiveMainloopBwdSm80ILi2ELi2EN4cute5tupleIJNS5_1CILi64EEENS7_ILi128EEES8_EEENS_10bfloat16_tEfNS_4arch4Sm80ELb1ELb0ELb1ELb1ELb1ELb0ELb0ELb0ELi2ELi2ELi4ELi2ELb1EEENS1_24CollectiveEpilogueBwdGQAISA_fSD_Li256ELb1ELb1EEENS1_25SingleTileBwdLPTSchedulerILb1ELi128ELb1EEEEEEEEEvNT_6ParamsE$_ZN4cute3eso3ESOILb1ELb0EJNS_1CILi0EEEiS3_EEC2ERKS3_RKiS6_:
[----:B------:R-:W-:Y:S02]  /*76b0*/  IADD3 R6, R4, -c[0x0][0x20], RZ ;  /* 0x8000080004067a10 */ /* 0x000fe40007ffe0ff */
[----:B------:R-:W-:-:S03]  /*76c0*/  MOV R9, 0x0 ;  /* 0x0000000000097802 */ /* 0x000fc60000000f00 */
[----:B------:R1:W-:Y:S01]  /*76d0*/  STL [R6], R7 ;  /* 0x0000000706007387 */ /* 0x0003e20000100800 */
[----:B------:R-:W-:Y:S05]  /*76e0*/  RET.REL.NODEC R8 `(_ZN7cutlass13device_kernelIN5flash19enable_sm80_to_sm89INS1_16FlashAttnBwdSm80INS1_25CollectiveMainloopBwdSm80ILi2ELi2EN4cute5tupleIJNS5_1CILi64EEENS7_ILi128EEES8_EEENS_10bfloat16_tEfNS_4arch4Sm80ELb1ELb0ELb1ELb1ELb1ELb0ELb0ELb0ELi2ELi2ELi4ELi2ELb1EEENS1_24CollectiveEpilogueBwdGQAISA_fSD_Li256ELb1ELb1EEENS1_25SingleTileBwdLPTSchedulerILb1ELi128ELb1EEEEEEEEEvNT_6ParamsE) ;  /* 0xffff891008007950 */ /* 0x000fea0003c3ffff */
        .type           $_ZN7cutlass13device_kernelIN5flash19enable_sm80_to_sm89INS1_16FlashAttnBwdSm80INS1_25CollectiveMainloopBwdSm80ILi2ELi2EN4cute5tupleIJNS5_1CILi64EEENS7_ILi128EEES8_EEENS_10bfloat16_tEfNS_4arch4Sm80ELb1ELb0ELb1ELb1ELb1ELb0ELb0ELb0ELi2ELi2ELi4ELi2ELb1EEENS1_24CollectiveEpilogueBwdGQAISA_fSD_Li256ELb1ELb1EEENS1_25SingleTileBwdLPTSchedulerILb1ELi128ELb1EEEEEEEEEvNT_6ParamsE$_ZN4cute3eso3ESOILb1ELb0EJNS_1CILi0EEEiS3_S3_EEC2ERKS3_RKiS6_S6_,@function
        .size           $_ZN7cutlass13device_kernelIN5flash19enable_sm80_to_sm89INS1_16FlashAttnBwdSm80INS1_25CollectiveMainloopBwdSm80ILi2ELi2EN4cute5tupleIJNS5_1CILi64EEENS7_ILi128EEES8_EEENS_10bfloat16_tEfNS_4arch4Sm80ELb1ELb0ELb1ELb1ELb1ELb0ELb0ELb0ELi2ELi2ELi4ELi2ELb1EEENS1_24CollectiveEpilogueBwdGQAISA_fSD_Li256ELb1ELb1EEENS1_25SingleTileBwdLPTSchedulerILb1ELi128ELb1EEEEEEEEEvNT_6ParamsE$_ZN4cute3eso3ESOILb1ELb0EJNS_1CILi0EEEiS3_S3_EEC2ERKS3_RKiS6_S6_,($_ZN7cutlass13device_kernelIN5flash19enable_sm80_to_sm89INS1_16FlashAttnBwdSm80INS1_25CollectiveMainloopBwdSm80ILi2ELi2EN4cute5tupleIJNS5_1CILi64EEENS7_ILi128EEES8_EEENS_10bfloat16_tEfNS_4arch4Sm80ELb1ELb0ELb1ELb1ELb1ELb0ELb0ELb0ELi2ELi2ELi4ELi2ELb1EEENS1_24CollectiveEpilogueBwdGQAISA_fSD_Li256ELb1ELb1EEENS1_25SingleTileBwdLPTSchedulerILb1ELi128ELb1EEEEEEEEEvNT_6ParamsE$_ZN4cute3eso3ESOILb1ELb0EJNS_1CILi0EEEiiiEEC2ERKS3_RKiS8_S8_ - $_ZN7cutlass13device_kernelIN5flash19enable_sm80_to_sm89INS1_16FlashAttnBwdSm80INS1_25CollectiveMainloopBwdSm80ILi2ELi2EN4cute5tupleIJNS5_1CILi64EEENS7_ILi128EEES8_EEENS_10bfloat16_tEfNS_4arch4Sm80ELb1ELb0ELb1ELb1ELb1ELb0ELb0ELb0ELi2ELi2ELi4ELi2ELb1EEENS1_24CollectiveEpilogueBwdGQAISA_fSD_Li256ELb1ELb1EEENS1_25SingleTileBwdLPTSchedulerILb1ELi128ELb1EEEEEEEEEvNT_6ParamsE$_ZN4cute3eso3ESOILb1ELb0EJNS_1CILi0EEEiS3_S3_EEC2ERKS3_RKiS6_S6_)
$_ZN7cutlass13device_kernelIN5flash19enable_sm80_to_sm89INS1_16FlashAttnBwdSm80INS1_25CollectiveMainloopBwdSm80ILi2ELi2EN4cute5tupleIJNS5_1CILi64EEENS7_ILi128EEES8_EEENS_10bfloat16_tEfNS_4arch4Sm80ELb1ELb0ELb1ELb1ELb1ELb0ELb0ELb0ELi2ELi2ELi4ELi2ELb1EEENS1_24CollectiveEpilogueBwdGQAISA_fSD_Li256ELb1ELb1EEENS1_25SingleTileBwdLPTSchedulerILb1ELi128ELb1EEEEEEEEEvNT_6ParamsE$_ZN4cute3eso3ESOILb1ELb0EJNS_1CILi0EEEiS3_S3_EEC2ERKS3_RKiS6_S6_:
[----:B------:R-:W-:Y:S02]  /*76f0*/  IADD3 R6, R27, -c[0x0][0x20], RZ ;  /* 0x800008001b067a10 */ /* 0x000fe40007ffe0ff */
[----:B------:R-:W-:-:S03]  /*7700*/  MOV R17, 0x0 ;  /* 0x0000000000117802 */ /* 0x000fc60000000f00 */
[----:B------:R1:W-:Y:S01]  /*7710*/  STL [R6], R7 ;  /* 0x0000000706007387 */ /* 0x0003e20000100800 */
[----:B------:R-:W-:Y:S05]  /*7720*/  RET.REL.NODEC R16 `(_ZN7cutlass13device_kernelIN5flash19enable_sm80_to_sm89INS1_16FlashAttnBwdSm80INS1_25CollectiveMainloopBwdSm80ILi2ELi2EN4cute5tupleIJNS5_1CILi64EEENS7_ILi128EEES8_EEENS_10bfloat16_tEfNS_4arch4Sm80ELb1ELb0ELb1ELb1ELb1ELb0ELb0ELb0ELi2ELi2ELi4ELi2ELb1EEENS1_24CollectiveEpilogueBwdGQAISA_fSD_Li256ELb1ELb1EEENS1_25SingleTileBwdLPTSchedulerILb1ELi128ELb1EEEEEEEEEvNT_6ParamsE) ;  /* 0xffff88d010007950 */ /* 0x000fea0003c3ffff */
        .type           $_ZN7cutlass13device_kernelIN5flash19enable_sm80_to_sm89INS1_16FlashAttnBwdSm80INS1_25CollectiveMainloopBwdSm80ILi2ELi2EN4cute5tupleIJNS5_1CILi64EEENS7_ILi128EEES8_EEENS_10bfloat16_tEfNS_4arch4Sm80ELb1ELb0ELb1ELb1ELb1ELb0ELb0ELb0ELi2ELi2ELi4ELi2ELb1EEENS1_24CollectiveEpilogueBwdGQAISA_fSD_Li256ELb1ELb1EEENS1_25SingleTileBwdLPTSchedulerILb1ELi128ELb1EEEEEEEEEvNT_6ParamsE$_ZN4cute3eso3ESOILb1ELb0EJNS_1CILi0EEEiiiEEC2ERKS3_RKiS8_S8_,@function
        .size           $_ZN7cutlass13device_kernelIN5flash19enable_sm80_to_sm89INS1_16FlashAttnBwdSm80INS1_25CollectiveMainloopBwdSm80ILi2ELi2EN4cute5tupleIJNS5_1CILi64EEENS7_ILi128EEES8_EEENS_10bfloat16_tEfNS_4arch4Sm80ELb1ELb0ELb1ELb1ELb1ELb0ELb0ELb0ELi2ELi2ELi4ELi2ELb1EEENS1_24CollectiveEpilogueBwdGQAISA_fSD_Li256ELb1ELb1EEENS1_25SingleTileBwdLPTSchedulerILb1ELi128ELb1EEEEEEEEEvNT_6ParamsE$_ZN4cute3eso3ESOILb1ELb0EJNS_1CILi0EEEiiiEEC2ERKS3_RKiS8_S8_,($_ZN7cutlass13device_kernelIN5flash19enable_sm80_to_sm89INS1_16FlashAttnBwdSm80INS1_25CollectiveMainloopBwdSm80ILi2ELi2EN4cute5tupleIJNS5_1CILi64EEENS7_ILi128EEES8_EEENS_10bfloat16_tEfNS_4arch4Sm80ELb1ELb0ELb1ELb1ELb1ELb0ELb0ELb0ELi2ELi2ELi4ELi2ELb1EEENS1_24CollectiveEpilogueBwdGQAISA_fSD_Li256ELb1ELb1EEENS1_25SingleTileBwdLPTSchedulerILb1ELi128ELb1EEEEEEEEEvNT_6ParamsE$_ZN4cute3eso3ESOILb1ELb0EJNS_5tupleIJNS2_IJNS_1CILi8EEENS3_ILi1EEEEEENS3_ILi2EEES5_EEENS2_IJNS2_IJS5_NS3_ILi0EEEEEElS9_EEEEEC2ERKS8_RKSB_ - $_ZN7cutlass13device_kernelIN5flash19enable_sm80_to_sm89INS1_16FlashAttnBwdSm80INS1_25CollectiveMainloopBwdSm80ILi2ELi2EN4cute5tupleIJNS5_1CILi64EEENS7_ILi128EEES8_EEENS_10bfloat16_tEfNS_4arch4Sm80ELb1ELb0ELb1ELb1ELb1ELb0ELb0ELb0ELi2ELi2ELi4ELi2ELb1EEENS1_24CollectiveEpilogueBwdGQAISA_fSD_Li256ELb1ELb1EEENS1_25SingleTileBwdLPTSchedulerILb1ELi128ELb1EEEEEEEEEvNT_6ParamsE$_ZN4cute3eso3ESOILb1ELb0EJNS_1CILi0EEEiiiEEC2ERKS3_RKiS8_S8_)
$_ZN7cutlass13device_kernelIN5flash19enable_sm80_to_sm89INS1_16FlashAttnBwdSm80INS1_25CollectiveMainloopBwdSm80ILi2ELi2EN4cute5tupleIJNS5_1CILi64EEENS7_ILi128EEES8_EEENS_10bfloat16_tEfNS_4arch4Sm80ELb1ELb0ELb1ELb1ELb1ELb0ELb0ELb0ELi2ELi2ELi4ELi2ELb1EEENS1_24CollectiveEpilogueBwdGQAISA_fSD_Li256ELb1ELb1EEENS1_25SingleTileBwdLPTSchedulerILb1ELi128ELb1EEEEEEEEEvNT_6ParamsE$_ZN4cute3eso3ESOILb1ELb0EJNS_1CILi0EEEiiiEEC2ERKS3_RKiS8_S8_:
        /* <DEDUP_REMOVED lines=9> */
[----:B------:R-:W-:Y:S05]  /*77c0*/  RET.REL.NODEC R10 `(_ZN7cutlass13device_kernelIN5flash19enable_sm80_to_sm89INS1_16FlashAttnBwdSm80INS1_25CollectiveMainloopBwdSm80ILi2ELi2EN4cute5tupleIJNS5_1CILi64EEENS7_ILi128EEES8_EEENS_10bfloat16_tEfNS_4arch4Sm80ELb1ELb0ELb1ELb1ELb1ELb0ELb0ELb0ELi2ELi2ELi4ELi2ELb1EEENS1_24CollectiveEpilogueBwdGQAISA_fSD_Li256ELb1ELb1EEENS1_25SingleTileBwdLPTSchedulerILb1ELi128ELb1EEEEEEEEEvNT_6ParamsE) ;  /* 0xffff88300a007950 */ /* 0x000fea0003c3ffff */
        .type           $_ZN7cutlass13device_kernelIN5flash19enable_sm80_to_sm89INS1_16FlashAttnBwdSm80INS1_25CollectiveMainloopBwdSm80ILi2ELi2EN4cute5tupleIJNS5_1CILi64EEENS7_ILi128EEES8_EEENS_10bfloat16_tEfNS_4arch4Sm80ELb1ELb0ELb1ELb1ELb1ELb0ELb0ELb0ELi2ELi2ELi4ELi2ELb1EEENS1_24CollectiveEpilogueBwdGQAISA_fSD_Li256ELb1ELb1EEENS1_25SingleTileBwdLPTSchedulerILb1ELi128ELb1EEEEEEEEEvNT_6ParamsE$_ZN4cute3eso3ESOILb1ELb0EJNS_5tupleIJNS2_IJNS_1CILi8EEENS3_ILi1EEEEEENS3_ILi2EEES5_EEENS2_IJNS2_IJS5_NS3_ILi0EEEEEElS9_EEEEEC2ERKS8_RKSB_,@function
        .size           $_ZN7cutlass13device_kernelIN5flash19enable_sm80_to_sm89INS1_16FlashAttnBwdSm80INS1_25CollectiveMainloopBwdSm80ILi2ELi2EN4cute5tupleIJNS5_1CILi64EEENS7_ILi128EEES8_EEENS_10bfloat16_tEfNS_4arch4Sm80ELb1ELb0ELb1ELb1ELb1ELb0ELb0ELb0ELi2ELi2ELi4ELi2ELb1EEENS1_24CollectiveEpilogueBwdGQAISA_fSD_Li256ELb1ELb1EEENS1_25SingleTileBwdLPTSchedulerILb1ELi128ELb1EEEEEEEEEvNT_6ParamsE$_ZN4cute3eso3ESOILb1ELb0EJNS_5tupleIJNS2_IJNS_1CILi8EEENS3_ILi1EEEEEENS3_ILi2EEES5_EEENS2_IJNS2_IJS5_NS3_ILi0EEEEEElS9_EEEEEC2ERKS8_RKSB_,($_ZN7cutlass13device_kernelIN5flash19enable_sm80_to_sm89INS1_16FlashAttnBwdSm80INS1_25CollectiveMainloopBwdSm80ILi2ELi2EN4cute5tupleIJNS5_1CILi64EEENS7_ILi128EEES8_EEENS_10bfloat16_tEfNS_4arch4Sm80ELb1ELb0ELb1ELb1ELb1ELb0ELb0ELb0ELi2ELi2ELi4ELi2ELb1EEENS1_24CollectiveEpilogueBwdGQAISA_fSD_Li256ELb1ELb1EEENS1_25SingleTileBwdLPTSchedulerILb1ELi128ELb1EEEEEEEEEvNT_6ParamsE$_ZN4cute3eso3ESOILb1ELb0EJNS_5tupleIJNS_1CILi1EEENS3_ILi0EEEEEElS5_EEC2ERKS6_RKlRKS5_ - $_ZN7cutlass13device_kernelIN5flash19enable_sm80_to_sm89INS1_16FlashAttnBwdSm80INS1_25CollectiveMainloopBwdSm80ILi2ELi2EN4cute5tupleIJNS5_1CILi64EEENS7_ILi128EEES8_EEENS_10bfloat16_tEfNS_4arch4Sm80ELb1ELb0ELb1ELb1ELb1ELb0ELb0ELb0ELi2ELi2ELi4ELi2ELb1EEENS1_24CollectiveEpilogueBwdGQAISA_fSD_Li256ELb1ELb1EEENS1_25SingleTileBwdLPTSchedulerILb1ELi128ELb1EEEEEEEEEvNT_6ParamsE$_ZN4cute3eso3ESOILb1ELb0EJNS_5tupleIJNS2_IJNS_1CILi8EEENS3_ILi1EEEEEENS3_ILi2EEES5_EEENS2_IJNS2_IJS5_NS3_ILi0EEEEEElS9_EEEEEC2ERKS8_RKSB_)
$_ZN7cutlass13device_kernelIN5flash19enable_sm80_to_sm89INS1_16FlashAttnBwdSm80INS1_25CollectiveMainloopBwdSm80ILi2ELi2EN4cute5tupleIJNS5_1CILi64EEENS7_ILi128EEES8_EEENS_10bfloat16_tEfNS_4arch4Sm80ELb1ELb0ELb1ELb1ELb1ELb0ELb0ELb0ELi2ELi2ELi4ELi2ELb1EEENS1_24CollectiveEpilogueBwdGQAISA_fSD_Li256ELb1ELb1EEENS1_25SingleTileBwdLPTSchedulerILb1ELi128ELb1EEEEEEEEEvNT_6ParamsE$_ZN4cute3eso3ESOILb1ELb0EJNS_5tupleIJNS2_IJNS_1CILi8EEENS3_ILi1EEEEEENS3_ILi2EEES5_EEENS2_IJNS2_IJS5_NS3_ILi0EEEEEElS9_EEEEEC2ERKS8_RKSB_:
[----:B------:R-:W-:Y:S01]  /*77d0*/  IADD3 R7, R4, -c[0x0][0x20], RZ ;  /* 0x8000080004077a10 */ /* 0x000fe20007ffe0ff */
[----:B------:R-:W-:Y:S01]  /*77e0*/  IMAD.MOV.U32 R128, RZ, RZ, R6 ;  /* 0x000000ffff807224 */ /* 0x000fe200078e0006 */
[----:B------:R-:W-:Y:S01]  /*77f0*/  MOV R130, R10 ;  /* 0x0000000a00827202 */ /* 0x000fe20000000f00 */
[----:B------:R-:W-:Y:S01]  /*7800*/  IMAD.MOV.U32 R129, RZ, RZ, R9 ;  /* 0x000000ffff817224 */ /* 0x000fe200078e0009 */
[----:B------:R-:W-:-:S04]  /*7810*/  MOV R131, 0x0 ;  /* 0x0000000000837802 */ /* 0x000fc80000000f00 */
[----:B------:R1:W-:Y:S01]  /*7820*/  STL.64 [R7], R128 ;  /* 0x0000008007007387 */ /* 0x0003e20000100a00 */
[----:B------:R-:W-:Y:S05]  /*7830*/  RET.REL.NODEC R130 `(_ZN7cutlass13device_kernelIN5flash19enable_sm80_to_sm89INS1_16FlashAttnBwdSm80INS1_25CollectiveMainloopBwdSm80ILi2ELi2EN4cute5tupleIJNS5_1CILi64EEENS7_ILi128EEES8_EEENS_10bfloat16_tEfNS_4arch4Sm80ELb1ELb0ELb1ELb1ELb1ELb0ELb0ELb0ELi2ELi2ELi4ELi2ELb1EEENS1_24CollectiveEpilogueBwdGQAISA_fSD_Li256ELb1ELb1EEENS1_25SingleTileBwdLPTSchedulerILb1ELi128ELb1EEEEEEEEEvNT_6ParamsE) ;  /* 0xffff87c082007950 */ /* 0x000fea0003c3ffff */
        .type           $_ZN7cutlass13device_kernelIN5flash19enable_sm80_to_sm89INS1_16FlashAttnBwdSm80INS1_25CollectiveMainloopBwdSm80ILi2ELi2EN4cute5tupleIJNS5_1CILi64EEENS7_ILi128EEES8_EEENS_10bfloat16_tEfNS_4arch4Sm80ELb1ELb0ELb1ELb1ELb1ELb0ELb0ELb0ELi2ELi2ELi4ELi2ELb1EEENS1_24CollectiveEpilogueBwdGQAISA_fSD_Li256ELb1ELb1EEENS1_25SingleTileBwdLPTSchedulerILb1ELi128ELb1EEEEEEEEEvNT_6ParamsE$_ZN4cute3eso3ESOILb1ELb0EJNS_5tupleIJNS_1CILi1EEENS3_ILi0EEEEEElS5_EEC2ERKS6_RKlRKS5_,@function
        .size           $_ZN7cutlass13device_kernelIN5flash19enable_sm80_to_sm89INS1_16FlashAttnBwdSm80INS1_25CollectiveMainloopBwdSm80ILi2ELi2EN4cute5tupleIJNS5_1CILi64EEENS7_ILi128EEES8_EEENS_10bfloat16_tEfNS_4arch4Sm80ELb1ELb0ELb1ELb1ELb1ELb0ELb0ELb0ELi2ELi2ELi4ELi2ELb1EEENS1_24CollectiveEpilogueBwdGQAISA_fSD_Li256ELb1ELb1EEENS1_25SingleTileBwdLPTSchedulerILb1ELi128ELb1EEEEEEEEEvNT_6ParamsE$_ZN4cute3eso3ESOILb1ELb0EJNS_5tupleIJNS_1CILi1EEENS3_ILi0EEEEEElS5_EEC2ERKS6_RKlRKS5_,($_ZN7cutlass13device_kernelIN5flash19enable_sm80_to_sm89INS1_16FlashAttnBwdSm80INS1_25CollectiveMainloopBwdSm80ILi2ELi2EN4cute5tupleIJNS5_1CILi64EEENS7_ILi128EEES8_EEENS_10bfloat16_tEfNS_4arch4Sm80ELb1ELb0ELb1ELb1ELb1ELb0ELb0ELb0ELi2ELi2ELi4ELi2ELb1EEENS1_24CollectiveEpilogueBwdGQAISA_fSD_Li256ELb1ELb1EEENS1_25SingleTileBwdLPTSchedulerILb1ELi128ELb1EEEEEEEEEvNT_6ParamsE$_ZN4cute3eso3ESOILb1ELb0EJNS_6LayoutINS_5tupleIJNS3_IJNS_1CILi1EEES5_EEEEEENS3_IJNS3_IJS5_NS4_ILi0EEEEEEEEEEENS_10ViewEngineINS_8gmem_ptrIPKN7cutlass9uint128_tEEEEEEEC2ERKSB_RKSJ_ - $_ZN7cutlass13device_kernelIN5flash19enable_sm80_to_sm89INS1_16FlashAttnBwdSm80INS1_25CollectiveMainloopBwdSm80ILi2ELi2EN4cute5tupleIJNS5_1CILi64EEENS7_ILi128EEES8_EEENS_10bfloat16_tEfNS_4arch4Sm80ELb1ELb0ELb1ELb1ELb1ELb0ELb0ELb0ELi2ELi2ELi4ELi2ELb1EEENS1_24CollectiveEpilogueBwdGQAISA_fSD_Li256ELb1ELb1EEENS1_25SingleTileBwdLPTSchedulerILb1ELi128ELb1EEEEEEEEEvNT_6ParamsE$_ZN4cute3eso3ESOILb1ELb0EJNS_5tupleIJNS_1CILi1EEENS3_ILi0EEEEEElS5_EEC2ERKS6_RKlRKS5_)
$_ZN7cutlass13device_kernelIN5flash19enable_sm80_to_sm89INS1_16FlashAttnBwdSm80INS1_25CollectiveMainloopBwdSm80ILi2ELi2EN4cute5tupleIJNS5_1CILi64EEENS7_ILi128EEES8_EEENS_10bfloat16_tEfNS_4arch4Sm80ELb1ELb0ELb1ELb1ELb1ELb0ELb0ELb0ELi2ELi2ELi4ELi2ELb1EEENS1_24CollectiveEpilogueBwdGQAISA_fSD_Li256ELb1ELb1EEENS1_25SingleTileBwdLPTSchedulerILb1ELi128ELb1EEEEEEEEEvNT_6ParamsE$_ZN4cute3eso3ESOILb1ELb0EJNS_5tupleIJNS_1CILi1EEENS3_ILi0EEEEEElS5_EEC2ERKS6_RKlRKS5_:
[----:B------:R-:W-:Y:S01]  /*7840*/  IADD3 R7, R7, -c[0x0][0x20], RZ ;  /* 0x8000080007077a10 */ /* 0x000fe20007ffe0ff */
[----:B------:R-:W-:Y:S01]  /*7850*/  IMAD.MOV.U32 R128, RZ, RZ, R6 ;  /* 0x000000ffff807224 */ /* 0x000fe200078e0006 */
[----:B------:R-:W-:Y:S01]  /*7860*/  MOV R130, R10 ;  /* 0x0000000a00827202 */ /* 0x000fe20000000f00 */
[----:B------:R-:W-:Y:S01]  /*7870*/  IMAD.MOV.U32 R129, RZ, RZ, R9 ;  /* 0x000000ffff817224 */ /* 0x000fe200078e0009 */
[----:B------:R-:W-:-:S04]  /*7880*/  MOV R131, 0x0 ;  /* 0x0000000000837802 */ /* 0x000fc80000000f00 */
[----:B------:R1:W-:Y:S01]  /*7890*/  STL.64 [R7], R128 ;  /* 0x0000008007007387 */ /* 0x0003e20000100a00 */
[----:B------:R-:W-:Y:S05]  /*78a0*/  RET.REL.NODEC R130 `(_ZN7cutlass13device_kernelIN5flash19enable_sm80_to_sm89INS1_16FlashAttnBwdSm80INS1_25CollectiveMainloopBwdSm80ILi2ELi2EN4cute5tupleIJNS5_1CILi64EEENS7_ILi128EEES8_EEENS_10bfloat16_tEfNS_4arch4Sm80ELb1ELb0ELb1ELb1ELb1ELb0ELb0ELb0ELi2ELi2ELi4ELi2ELb1EEENS1_24CollectiveEpilogueBwdGQAISA_fSD_Li256ELb1ELb1EEENS1_25SingleTileBwdLPTSchedulerILb1ELi128ELb1EEEEEEEEEvNT_6ParamsE) ;  /* 0xffff875082007950 */ /* 0x000fea0003c3ffff */
        .type           $_ZN7cutlass13device_kernelIN5flash19enable_sm80_to_sm89INS1_16FlashAttnBwdSm80INS1_25CollectiveMainloopBwdSm80ILi2ELi2EN4cute5tupleIJNS5_1CILi64EEENS7_ILi128EEES8_EEENS_10bfloat16_tEfNS_4arch4Sm80ELb1ELb0ELb1ELb1ELb1ELb0ELb0ELb0ELi2ELi2ELi4ELi2ELb1EEENS1_24CollectiveEpilogueBwdGQAISA_fSD_Li256ELb1ELb1EEENS1_25SingleTileBwdLPTSchedulerILb1ELi128ELb1EEEEEEEEEvNT_6ParamsE$_ZN4cute3eso3ESOILb1ELb0EJNS_6LayoutINS_5tupleIJNS3_IJNS_1CILi1EEES5_EEEEEENS3_IJNS3_IJS5_NS4_ILi0EEEEEEEEEEENS_10ViewEngineINS_8gmem_ptrIPKN7cutlass9uint128_tEEEEEEEC2ERKSB_RKSJ_,@function
        .size           $_ZN7cutlass13device_kernelIN5flash19enable_sm80_to_sm89INS1_16FlashAttnBwdSm80INS1_25CollectiveMainloopBwdSm80ILi2ELi2EN4cute5tupleIJNS5_1CILi64EEENS7_ILi128EEES8_EEENS_10bfloat16_tEfNS_4arch4Sm80ELb1ELb0ELb1ELb1ELb1ELb0ELb0ELb0ELi2ELi2ELi4ELi2ELb1EEENS1_24CollectiveEpilogueBwdGQAISA_fSD_Li256ELb1ELb1EEENS1_25SingleTileBwdLPTSchedulerILb1ELi128ELb1EEEEEEEEEvNT_6ParamsE$_ZN4cute3eso3ESOILb1ELb0EJNS_6LayoutINS_5tupleIJNS3_IJNS_1CILi1EEES5_EEEEEENS3_IJNS3_IJS5_NS4_ILi0EEEEEEEEEEENS_10ViewEngineINS_8gmem_ptrIPKN7cutlass9uint128_tEEEEEEEC2ERKSB_RKSJ_,($_ZN7cutlass13device_kernelIN5flash19enable_sm80_to_sm89INS1_16FlashAttnBwdSm80INS1_25CollectiveMainloopBwdSm80ILi2ELi2EN4cute5tupleIJNS5_1CILi64EEENS7_ILi128EEES8_EEENS_10bfloat16_tEfNS_4arch4Sm80ELb1ELb0ELb1ELb1ELb1ELb0ELb0ELb0ELi2ELi2ELi4ELi2ELb1EEENS1_24CollectiveEpilogueBwdGQAISA_fSD_Li256ELb1ELb1EEENS1_25SingleTileBwdLPTSchedulerILb1ELi128ELb1EEEEEEEEEvNT_6ParamsE$_ZN4cute3eso3ESOILb1ELb0EJNS_6LayoutINS_5tupleIJNS3_IJNS_1CILi1EEES5_EEEEEENS3_IJNS3_IJS5_NS4_ILi0EEEEEEEEEEENS_10ViewEngineINS_8smem_ptrIPN7cutlass9uint128_tEEEEEEEC2ERKSB_RKSI_ - $_ZN7cutlass13device_kernelIN5flash19enable_sm80_to_sm89INS1_16FlashAttnBwdSm80INS1_25CollectiveMainloopBwdSm80ILi2ELi2EN4cute5tupleIJNS5_1CILi64EEENS7_ILi128EEES8_EEENS_10bfloat16_tEfNS_4arch4Sm80ELb1ELb0ELb1ELb1ELb1ELb0ELb0ELb0ELi2ELi2ELi4ELi2ELb1EEENS1_24CollectiveEpilogueBwdGQAISA_fSD_Li256ELb1ELb1EEENS1_25SingleTileBwdLPTSchedulerILb1ELi128ELb1EEEEEEEEEvNT_6ParamsE$_ZN4cute3eso3ESOILb1ELb0EJNS_6LayoutINS_5tupleIJNS3_IJNS_1CILi1EEES5_EEEEEENS3_IJNS3_IJS5_NS4_ILi0EEEEEEEEEEENS_10ViewEngineINS_8gmem_ptrIPKN7cutlass9uint128_tEEEEEEEC2ERKSB_RKSJ_)
$_ZN7cutlass13device_kernelIN5flash19enable_sm80_to_sm89INS1_16FlashAttnBwdSm80INS1_25CollectiveMainloopBwdSm80ILi2ELi2EN4cute5tupleIJNS5_1CILi64EEENS7_ILi128EEES8_EEENS_10bfloat16_tEfNS_4arch4Sm80ELb1ELb0ELb1ELb1ELb1ELb0ELb0ELb0ELi2ELi2ELi4ELi2ELb1EEENS1_24CollectiveEpilogueBwdGQAISA_fSD_Li256ELb1ELb1EEENS1_25SingleTileBwdLPTSchedulerILb1ELi128ELb1EEEEEEEEEvNT_6ParamsE$_ZN4cute3eso3ESOILb1ELb0EJNS_6LayoutINS_5tupleIJNS3_IJNS_1CILi1EEES5_EEEEEENS3_IJNS3_IJS5_NS4_ILi0EEEEEEEEEEENS_10ViewEngineINS_8gmem_ptrIPKN7cutlass9uint128_tEEEEEEEC2ERKSB_RKSJ_:
[----:B------:R-:W-:Y:S01]  /*78b0*/  IADD3 R10, R4, -c[0x0][0x20], RZ ;  /* 0x80000800040a7a10 */ /* 0x000fe20007ffe0ff */
[----:B------:R-:W-:Y:S01]  /*78c0*/  IMAD.MOV.U32 R128, RZ, RZ, R16 ;  /* 0x000000ffff807224 */ /* 0x000fe200078e0010 */
[----:B------:R-:W-:-:S03]  /*78d0*/  MOV R129, 0x0 ;  /* 0x0000000000817802 */ /* 0x000fc60000000f00 */
[----:B------:R1:W-:Y:S01]  /*78e0*/  STL.64 [R10], R6 ;  /* 0x000000060a007387 */ /* 0x0003e20000100a00 */
[----:B------:R-:W-:Y:S05]  /*78f0*/  RET.REL.NODEC R128 `(_ZN7cutlass13device_kernelIN5flash19enable_sm80_to_sm89INS1_16FlashAttnBwdSm80INS1_25CollectiveMainloopBwdSm80ILi2ELi2EN4cute5tupleIJNS5_1CILi64EEENS7_ILi128EEES8_EEENS_10bfloat16_tEfNS_4arch4Sm80ELb1ELb0ELb1ELb1ELb1ELb0ELb0ELb0ELi2ELi2ELi4ELi2ELb1EEENS1_24CollectiveEpilogueBwdGQAISA_fSD_Li256ELb1ELb1EEENS1_25SingleTileBwdLPTSchedulerILb1ELi128ELb1EEEEEEEEEvNT_6ParamsE) ;  /* 0xffff870080007950 */ /* 0x000fea0003c3ffff */
        .type           $_ZN7cutlass13device_kernelIN5flash19enable_sm80_to_sm89INS1_16FlashAttnBwdSm80INS1_25CollectiveMainloopBwdSm80ILi2ELi2EN4cute5tupleIJNS5_1CILi64EEENS7_ILi128EEES8_EEENS_10bfloat16_tEfNS_4arch4Sm80ELb1ELb0ELb1ELb1ELb1ELb0ELb0ELb0ELi2ELi2ELi4ELi2ELb1EEENS1_24CollectiveEpilogueBwdGQAISA_fSD_Li256ELb1ELb1EEENS1_25SingleTileBwdLPTSchedulerILb1ELi128ELb1EEEEEEEEEvNT_6ParamsE$_ZN4cute3eso3ESOILb1ELb0EJNS_6LayoutINS_5tupleIJNS3_IJNS_1CILi1EEES5_EEEEEENS3_IJNS3_IJS5_NS4_ILi0EEEEEEEEEEENS_10ViewEngineINS_8smem_ptrIPN7cutlass9uint128_tEEEEEEEC2ERKSB_RKSI_,@function
        .size           $_ZN7cutlass13device_kernelIN5flash19enable_sm80_to_sm89INS1_16FlashAttnBwdSm80INS1_25CollectiveMainloopBwdSm80ILi2ELi2EN4cute5tupleIJNS5_1CILi64EEENS7_ILi128EEES8_EEENS_10bfloat16_tEfNS_4arch4Sm80ELb1ELb0ELb1ELb1ELb1ELb0ELb0ELb0ELi2ELi2ELi4ELi2ELb1EEENS1_24CollectiveEpilogueBwdGQAISA_fSD_Li256ELb1ELb1EEENS1_25SingleTileBwdLPTSchedulerILb1ELi128ELb1EEEEEEEEEvNT_6ParamsE$_ZN4cute3eso3ESOILb1ELb0EJNS_6LayoutINS_5tupleIJNS3_IJNS_1CILi1EEES5_EEEEEENS3_IJNS3_IJS5_NS4_ILi0EEEEEEEEEEENS_10ViewEngineINS_8smem_ptrIPN7cutlass9uint128_tEEEEEEEC2ERKSB_RKSI_,($_ZN7cutlass13device_kernelIN5flash19enable_sm80_to_sm89INS1_16FlashAttnBwdSm80INS1_25CollectiveMainloopBwdSm80ILi2ELi2EN4cute5tupleIJNS5_1CILi64EEENS7_ILi128EEES8_EEENS_10bfloat16_tEfNS_4arch4Sm80ELb1ELb0ELb1ELb1ELb1ELb0ELb0ELb0ELi2ELi2ELi4ELi2ELb1EEENS1_24CollectiveEpilogueBwdGQAISA_fSD_Li256ELb1ELb1EEENS1_25SingleTileBwdLPTSchedulerILb1ELi128ELb1EEEEEEEEEvNT_6ParamsE$_ZN4cute3eso3ESOILb1ELb0EJNS_6LayoutINS_5tupleIJNS3_IJNS_1CILi4EEENS4_ILi1EEEEEEEEENS3_IJNS3_IJS6_NS4_ILi0EEEEEEEEEEENS_10ViewEngineINS_8gmem_ptrIPKfEEEEEEC2ERKSC_RKSI_ - $_ZN7cutlass13device_kernelIN5flash19enable_sm80_to_sm89INS1_16FlashAttnBwdSm80INS1_25CollectiveMainloopBwdSm80ILi2ELi2EN4cute5tupleIJNS5_1CILi64EEENS7_ILi128EEES8_EEENS_10bfloat16_tEfNS_4arch4Sm80ELb1ELb0ELb1ELb1ELb1ELb0ELb0ELb0ELi2ELi2ELi4ELi2ELb1EEENS1_24CollectiveEpilogueBwdGQAISA_fSD_Li256ELb1ELb1EEENS1_25SingleTileBwdLPTSchedulerILb1ELi128ELb1EEEEEEEEEvNT_6ParamsE$_ZN4cute3eso3ESOILb1ELb0EJNS_6LayoutINS_5tupleIJNS3_IJNS_1CILi1EEES5_EEEEEENS3_IJNS3_IJS5_NS4_ILi0EEEEEEEEEEENS_10ViewEngineINS_8smem_ptrIPN7cutlass9uint128_tEEEEEEEC2ERKSB_RKSI_)
$_ZN7cutlass13device_kernelIN5flash19enable_sm80_to_sm89INS1_16FlashAttnBwdSm80INS1_25CollectiveMainloopBwdSm80ILi2ELi2EN4cute5tupleIJNS5_1CILi64EEENS7_ILi128EEES8_EEENS_10bfloat16_tEfNS_4arch4Sm80ELb1ELb0ELb1ELb1ELb1ELb0ELb0ELb0ELi2ELi2ELi4ELi2ELb1EEENS1_24CollectiveEpilogueBwdGQAISA_fSD_Li256ELb1ELb1EEENS1_25SingleTileBwdLPTSchedulerILb1ELi128ELb1EEEEEEEEEvNT_6ParamsE$_ZN4cute3eso3ESOILb1ELb0EJNS_6LayoutINS_5tupleIJNS3_IJNS_1CILi1EEES5_EEEEEENS3_IJNS3_IJS5_NS4_ILi0EEEEEEEEEEENS_10ViewEngineINS_8smem_ptrIPN7cutlass9uint128_tEEEEEEEC2ERKSB_RKSI_:
[----:B------:R-:W-:Y:S02]  /*7900*/  IADD3 R8, R4, -c[0x0][0x20], RZ ;  /* 0x8000080004087a10 */ /* 0x000fe40007ffe0ff */
[----:B------:R-:W-:-:S03]  /*7910*/  MOV R11, 0x0 ;  /* 0x00000000000b7802 */ /* 0x000fc60000000f00 */
[----:B------:R1:W-:Y:S01]  /*7920*/  STL.64 [R8], R6 ;  /* 0x0000000608007387 */ /* 0x0003e20000100a00 */
[----:B------:R-:W-:Y:S05]  /*7930*/  RET.REL.NODEC R10 `(_ZN7cutlass13device_kernelIN5flash19enable_sm80_to_sm89INS1_16FlashAttnBwdSm80INS1_25CollectiveMainloopBwdSm80ILi2ELi2EN4cute5tupleIJNS5_1CILi64EEENS7_ILi128EEES8_EEENS_10bfloat16_tEfNS_4arch4Sm80ELb1ELb0ELb1ELb1ELb1ELb0ELb0ELb0ELi2ELi2ELi4ELi2ELb1EEENS1_24CollectiveEpilogueBwdGQAISA_fSD_Li256ELb1ELb1EEENS1_25SingleTileBwdLPTSchedulerILb1ELi128ELb1EEEEEEEEEvNT_6ParamsE) ;  /* 0xffff86c00a007950 */ /* 0x000fea0003c3ffff */
        .type           $_ZN7cutlass13device_kernelIN5flash19enable_sm80_to_sm89INS1_16FlashAttnBwdSm80INS1_25CollectiveMainloopBwdSm80ILi2ELi2EN4cute5tupleIJNS5_1CILi64EEENS7_ILi128EEES8_EEENS_10bfloat16_tEfNS_4arch4Sm80ELb1ELb0ELb1ELb1ELb1ELb0ELb0ELb0ELi2ELi2ELi4ELi2ELb1EEENS1_24CollectiveEpilogueBwdGQAISA_fSD_Li256ELb1ELb1EEENS1_25SingleTileBwdLPTSchedulerILb1ELi128ELb1EEEEEEEEEvNT_6ParamsE$_ZN4cute3eso3ESOILb1ELb0EJNS_6LayoutINS_5tupleIJNS3_IJNS_1CILi4EEENS4_ILi1EEEEEEEEENS3_IJNS3_IJS6_NS4_ILi0EEEEEEEEEEENS_10ViewEngineINS_8gmem_ptrIPKfEEEEEEC2ERKSC_RKSI_,@function
        .size           $_ZN7cutlass13device_kernelIN5flash19enable_sm80_to_sm89INS1_16FlashAttnBwdSm80INS1_25CollectiveMainloopBwdSm80ILi2ELi2EN4cute5tupleIJNS5_1CILi64EEENS7_ILi128EEES8_EEENS_10bfloat16_tEfNS_4arch4Sm80ELb1ELb0ELb1ELb1ELb1ELb0ELb0ELb0ELi2ELi2ELi4ELi2ELb1EEENS1_24CollectiveEpilogueBwdGQAISA_fSD_Li256ELb1ELb1EEENS1_25SingleTileBwdLPTSchedulerILb1ELi128ELb1EEEEEEEEEvNT_6ParamsE$_ZN4cute3eso3ESOILb1ELb0EJNS_6LayoutINS_5tupleIJNS3_IJNS_1CILi4EEENS4_ILi1EEEEEEEEENS3_IJNS3_IJS6_NS4_ILi0EEEEEEEEEEENS_10ViewEngineINS_8gmem_ptrIPKfEEEEEEC2ERKSC_RKSI_,($_ZN7cutlass13device_kernelIN5flash19enable_sm80_to_sm89INS1_16FlashAttnBwdSm80INS1_25CollectiveMainloopBwdSm80ILi2ELi2EN4cute5tupleIJNS5_1CILi64EEENS7_ILi128EEES8_EEENS_10bfloat16_tEfNS_4arch4Sm80ELb1ELb0ELb1ELb1ELb1ELb0ELb0ELb0ELi2ELi2ELi4ELi2ELb1EEENS1_24CollectiveEpilogueBwdGQAISA_fSD_Li256ELb1ELb1EEENS1_25SingleTileBwdLPTSchedulerILb1ELi128ELb1EEEEEEEEEvNT_6ParamsE$_ZN4cute3eso3ESOILb1ELb0EJNS_6LayoutINS_5tupleIJNS3_IJNS_1CILi4EEENS4_ILi1EEEEEEEEENS3_IJNS3_IJS6_NS4_ILi0EEEEEEEEEEENS_10ViewEngineINS_8smem_ptrIPfEEEEEEC2ERKSC_RKSH_ - $_ZN7cutlass13device_kernelIN5flash19enable_sm80_to_sm89INS1_16FlashAttnBwdSm80INS1_25CollectiveMainloopBwdSm80ILi2ELi2EN4cute5tupleIJNS5_1CILi64EEENS7_ILi128EEES8_EEENS_10bfloat16_tEfNS_4arch4Sm80ELb1ELb0ELb1ELb1ELb1ELb0ELb0ELb0ELi2ELi2ELi4ELi2ELb1EEENS1_24CollectiveEpilogueBwdGQAISA_fSD_Li256ELb1ELb1EEENS1_25SingleTileBwdLPTSchedulerILb1ELi128ELb1EEEEEEEEEvNT_6ParamsE$_ZN4cute3eso3ESOILb1ELb0EJNS_6LayoutINS_5tupleIJNS3_IJNS_1CILi4EEENS4_ILi1EEEEEEEEENS3_IJNS3_IJS6_NS4_ILi0EEEEEEEEEEENS_10ViewEngineINS_8gmem_ptrIPKfEEEEEEC2ERKSC_RKSI_)
$_ZN7cutlass13device_kernelIN5flash19enable_sm80_to_sm89INS1_16FlashAttnBwdSm80INS1_25CollectiveMainloopBwdSm80ILi2ELi2EN4cute5tupleIJNS5_1CILi64EEENS7_ILi128EEES8_EEENS_10bfloat16_tEfNS_4arch4Sm80ELb1ELb0ELb1ELb1ELb1ELb0ELb0ELb0ELi2ELi2ELi4ELi2ELb1EEENS1_24CollectiveEpilogueBwdGQAISA_fSD_Li256ELb1ELb1EEENS1_25SingleTileBwdLPTSchedulerILb1ELi128ELb1EEEEEEEEEvNT_6ParamsE$_ZN4cute3eso3ESOILb1ELb0EJNS_6LayoutINS_5tupleIJNS3_IJNS_1CILi4EEENS4_ILi1EEEEEEEEENS3_IJNS3_IJS6_NS4_ILi0EEEEEEEEEEENS_10ViewEngineINS_8gmem_ptrIPKfEEEEEEC2ERKSC_RKSI_:
[----:B------:R-:W-:Y:S02]  /*7940*/  IADD3 R10, R13, -c[0x0][0x20], RZ ;  /* 0x800008000d0a7a10 */ /* 0x000fe40007ffe0ff */
[----:B------:R-:W-:-:S03]  /*7950*/  MOV R17, 0x0 ;  /* 0x0000000000117802 */ /* 0x000fc60000000f00 */
[----:B------:R1:W-:Y:S01]  /*7960*/  STL.64 [R10], R6 ;  /* 0x000000060a007387 */ /* 0x0003e20000100a00 */
[----:B------:R-:W-:Y:S05]  /*7970*/  RET.REL.NODEC R16 `(_ZN7cutlass13device_kernelIN5flash19enable_sm80_to_sm89INS1_16FlashAttnBwdSm80INS1_25CollectiveMainloopBwdSm80ILi2ELi2EN4cute5tupleIJNS5_1CILi64EEENS7_ILi128EEES8_EEENS_10bfloat16_tEfNS_4arch4Sm80ELb1ELb0ELb1ELb1ELb1ELb0ELb0ELb0ELi2ELi2ELi4ELi2ELb1EEENS1_24CollectiveEpilogueBwdGQAISA_fSD_Li256ELb1ELb1EEENS1_25SingleTileBwdLPTSchedulerILb1ELi128ELb1EEEEEEEEEvNT_6ParamsE) ;  /* 0xffff868010007950 */ /* 0x000fea0003c3ffff */
        .type           $_ZN7cutlass13device_kernelIN5flash19enable_sm80_to_sm89INS1_16FlashAttnBwdSm80INS1_25CollectiveMainloopBwdSm80ILi2ELi2EN4cute5tupleIJNS5_1CILi64EEENS7_ILi128EEES8_EEENS_10bfloat16_tEfNS_4arch4Sm80ELb1ELb0ELb1ELb1ELb1ELb0ELb0ELb0ELi2ELi2ELi4ELi2ELb1EEENS1_24CollectiveEpilogueBwdGQAISA_fSD_Li256ELb1ELb1EEENS1_25SingleTileBwdLPTSchedulerILb1ELi128ELb1EEEEEEEEEvNT_6ParamsE$_ZN4cute3eso3ESOILb1ELb0EJNS_6LayoutINS_5tupleIJNS3_IJNS_1CILi4EEENS4_ILi1EEEEEEEEENS3_IJNS3_IJS6_NS4_ILi0EEEEEEEEEEENS_10ViewEngineINS_8smem_ptrIPfEEEEEEC2ERKSC_RKSH_,@function
        .size           $_ZN7cutlass13device_kernelIN5flash19enable_sm80_to_sm89INS1_16FlashAttnBwdSm80INS1_25CollectiveMainloopBwdSm80ILi2ELi2EN4cute5tupleIJNS5_1CILi64EEENS7_ILi128EEES8_EEENS_10bfloat16_tEfNS_4arch4Sm80ELb1ELb0ELb1ELb1ELb1ELb0ELb0ELb0ELi2ELi2ELi4ELi2ELb1EEENS1_24CollectiveEpilogueBwdGQAISA_fSD_Li256ELb1ELb1EEENS1_25SingleTileBwdLPTSchedulerILb1ELi128ELb1EEEEEEEEEvNT_6ParamsE$_ZN4cute3eso3ESOILb1ELb0EJNS_6LayoutINS_5tupleIJNS3_IJNS_1CILi4EEENS4_ILi1EEEEEEEEENS3_IJNS3_IJS6_NS4_ILi0EEEEEEEEEEENS_10ViewEngineINS_8smem_ptrIPfEEEEEEC2ERKSC_RKSH_,($_ZN7cutlass13device_kernelIN5flash19enable_sm80_to_sm89INS1_16FlashAttnBwdSm80INS1_25CollectiveMainloopBwdSm80ILi2ELi2EN4cute5tupleIJNS5_1CILi64EEENS7_ILi128EEES8_EEENS_10bfloat16_tEfNS_4arch4Sm80ELb1ELb0ELb1ELb1ELb1ELb0ELb0ELb0ELi2ELi2ELi4ELi2ELb1EEENS1_24CollectiveEpilogueBwdGQAISA_fSD_Li256ELb1ELb1EEENS1_25SingleTileBwdLPTSchedulerILb1ELi128ELb1EEEEEEEEEvNT_6ParamsE$_ZN4cute3eso3ESOILb1ELb0EJNS_6LayoutINS_5tupleIJNS3_IJNS_1CILi4EEENS4_ILi1EEEEEES6_EEENS3_IJNS3_IJS6_NS4_ILi0EEEEEES9_EEEEENS_10ViewEngineINS_8gmem_ptrIPKfEEEEEEC2ERKSC_RKSI_ - $_ZN7cutlass13device_kernelIN5flash19enable_sm80_to_sm89INS1_16FlashAttnBwdSm80INS1_25CollectiveMainloopBwdSm80ILi2ELi2EN4cute5tupleIJNS5_1CILi64EEENS7_ILi128EEES8_EEENS_10bfloat16_tEfNS_4arch4Sm80ELb1ELb0ELb1ELb1ELb1ELb0ELb0ELb0ELi2ELi2ELi4ELi2ELb1EEENS1_24CollectiveEpilogueBwdGQAISA_fSD_Li256ELb1ELb1EEENS1_25SingleTileBwdLPTSchedulerILb1ELi128ELb1EEEEEEEEEvNT_6ParamsE$_ZN4cute3eso3ESOILb1ELb0EJNS_6LayoutINS_5tupleIJNS3_IJNS_1CILi4EEENS4_ILi1EEEEEEEEENS3_IJNS3_IJS6_NS4_ILi0EEEEEEEEEEENS_10ViewEngineINS_8smem_ptrIPfEEEEEEC2ERKSC_RKSH_)
$_ZN7cutlass13device_kernelIN5flash19enable_sm80_to_sm89INS1_16FlashAttnBwdSm80INS1_25CollectiveMainloopBwdSm80ILi2ELi2EN4cute5tupleIJNS5_1CILi64EEENS7_ILi128EEES8_EEENS_10bfloat16_tEfNS_4arch4Sm80ELb1ELb0ELb1ELb1ELb1ELb0ELb0ELb0ELi2ELi2ELi4ELi2ELb1EEENS1_24CollectiveEpilogueBwdGQAISA_fSD_Li256ELb1ELb1EEENS1_25SingleTileBwdLPTSchedulerILb1ELi128ELb1EEEEEEEEEvNT_6ParamsE$_ZN4cute3eso3ESOILb1ELb0EJNS_6LayoutINS_5tupleIJNS3_IJNS_1CILi4EEENS4_ILi1EEEEEEEEENS3_IJNS3_IJS6_NS4_ILi0EEEEEEEEEEENS_10ViewEngineINS_8smem_ptrIPfEEEEEEC2ERKSC_RKSH_:
[----:B------:R-:W-:Y:S02]  /*7980*/  IADD3 R8, R13, -c[0x0][0x20], RZ ;  /* 0x800008000d087a10 */ /* 0x000fe40007ffe0ff */
[----:B------:R-:W-:-:S03]  /*7990*/  MOV R17, 0x0 ;  /* 0x0000000000117802 */ /* 0x000fc60000000f00 */
[----:B------:R1:W-:Y:S01]  /*79a0*/  STL.64 [R8], R6 ;  /* 0x0000000608007387 */ /* 0x0003e20000100a00 */
[----:B------:R-:W-:Y:S05]  /*79b0*/  RET.REL.NODEC R16 `(_ZN7cutlass13device_kernelIN5flash19enable_sm80_to_sm89INS1_16FlashAttnBwdSm80INS1_25CollectiveMainloopBwdSm80ILi2ELi2EN4cute5tupleIJNS5_1CILi64EEENS7_ILi128EEES8_EEENS_10bfloat16_tEfNS_4arch4Sm80ELb1ELb0ELb1ELb1ELb1ELb0ELb0ELb0ELi2ELi2ELi4ELi2ELb1EEENS1_24CollectiveEpilogueBwdGQAISA_fSD_Li256ELb1ELb1EEENS1_25SingleTileBwdLPTSchedulerILb1ELi128ELb1EEEEEEEEEvNT_6ParamsE) ;  /* 0xffff864010007950 */ /* 0x000fea0003c3ffff */
        .type           $_ZN7cutlass13device_kernelIN5flash19enable_sm80_to_sm89INS1_16FlashAttnBwdSm80INS1_25CollectiveMainloopBwdSm80ILi2ELi2EN4cute5tupleIJNS5_1CILi64EEENS7_ILi128EEES8_EEENS_10bfloat16_tEfNS_4arch4Sm80ELb1ELb0ELb1ELb1ELb1ELb0ELb0ELb0ELi2ELi2ELi4ELi2ELb1EEENS1_24CollectiveEpilogueBwdGQAISA_fSD_Li256ELb1ELb1EEENS1_25SingleTileBwdLPTSchedulerILb1ELi128ELb1EEEEEEEEEvNT_6ParamsE$_ZN4cute3eso3ESOILb1ELb0EJNS_6LayoutINS_5tupleIJNS3_IJNS_1CILi4EEENS4_ILi1EEEEEES6_EEENS3_IJNS3_IJS6_NS4_ILi0EEEEEES9_EEEEENS_10ViewEngineINS_8gmem_ptrIPKfEEEEEEC2ERKSC_RKSI_,@function
        .size           $_ZN7cutlass13device_kernelIN5flash19enable_sm80_to_sm89INS1_16FlashAttnBwdSm80INS1_25CollectiveMainloopBwdSm80ILi2ELi2EN4cute5tupleIJNS5_1CILi64EEENS7_ILi128EEES8_EEENS_10bfloat16_tEfNS_4arch4Sm80ELb1ELb0ELb1ELb1ELb1ELb0ELb0ELb0ELi2ELi2ELi4ELi2ELb1EEENS1_24CollectiveEpilogueBwdGQAISA_fSD_Li256ELb1ELb1EEENS1_25SingleTileBwdLPTSchedulerILb1ELi128ELb1EEEEEEEEEvNT_6ParamsE$_ZN4cute3eso3ESOILb1ELb0EJNS_6LayoutINS_5tupleIJNS3_IJNS_1CILi4EEENS4_ILi1EEEEEES6_EEENS3_IJNS3_IJS6_NS4_ILi0EEEEEES9_EEEEENS_10ViewEngineINS_8gmem_ptrIPKfEEEEEEC2ERKSC_RKSI_,($_ZN7cutlass13device_kernelIN5flash19enable_sm80_to_sm89INS1_16FlashAttnBwdSm80INS1_25CollectiveMainloopBwdSm80ILi2ELi2EN4cute5tupleIJNS5_1CILi64EEENS7_ILi128EEES8_EEENS_10bfloat16_tEfNS_4arch4Sm80ELb1ELb0ELb1ELb1ELb1ELb0ELb0ELb0ELi2ELi2ELi4ELi2ELb1EEENS1_24CollectiveEpilogueBwdGQAISA_fSD_Li256ELb1ELb1EEENS1_25SingleTileBwdLPTSchedulerILb1ELi128ELb1EEEEEEEEEvNT_6ParamsE$_ZN4cute3eso3ESOILb1ELb0EJNS_6LayoutINS_5tupleIJNS3_IJNS_1CILi4EEENS4_ILi1EEEEEES6_EEENS3_IJNS3_IJS6_NS4_ILi0EEEEEES9_EEEEENS_10ViewEngineINS_8smem_ptrIPfEEEEEEC2ERKSC_RKSH_ - $_ZN7cutlass13device_kernelIN5flash19enable_sm80_to_sm89INS1_16FlashAttnBwdSm80INS1_25CollectiveMainloopBwdSm80ILi2ELi2EN4cute5tupleIJNS5_1CILi64EEENS7_ILi128EEES8_EEENS_10bfloat16_tEfNS_4arch4Sm80ELb1ELb0ELb1ELb1ELb1ELb0ELb0ELb0ELi2ELi2ELi4ELi2ELb1EEENS1_24CollectiveEpilogueBwdGQAISA_fSD_Li256ELb1ELb1EEENS1_25SingleTileBwdLPTSchedulerILb1ELi128ELb1EEEEEEEEEvNT_6ParamsE$_ZN4cute3eso3ESOILb1ELb0EJNS_6LayoutINS_5tupleIJNS3_IJNS_1CILi4EEENS4_ILi1EEEEEES6_EEENS3_IJNS3_IJS6_NS4_ILi0EEEEEES9_EEEEENS_10ViewEngineINS_8gmem_ptrIPKfEEEEEEC2ERKSC_RKSI_)
$_ZN7cutlass13device_kernelIN5flash19enable_sm80_to_sm89INS1_16FlashAttnBwdSm80INS1_25CollectiveMainloopBwdSm80ILi2ELi2EN4cute5tupleIJNS5_1CILi64EEENS7_ILi128EEES8_EEENS_10bfloat16_tEfNS_4arch4Sm80ELb1ELb0ELb1ELb1ELb1ELb0ELb0ELb0ELi2ELi2ELi4ELi2ELb1EEENS1_24CollectiveEpilogueBwdGQAISA_fSD_Li256ELb1ELb1EEENS1_25SingleTileBwdLPTSchedulerILb1ELi128ELb1EEEEEEEEEvNT_6ParamsE$_ZN4cute3eso3ESOILb1ELb0EJNS_6LayoutINS_5tupleIJNS3_IJNS_1CILi4EEENS4_ILi1EEEEEES6_EEENS3_IJNS3_IJS6_NS4_ILi0EEEEEES9_EEEEENS_10ViewEngineINS_8gmem_ptrIPKfEEEEEEC2ERKSC_RKSI_:
[----:B------:R-:W-:Y:S02]  /*79c0*/  IADD3 R8, R4, -c[0x0][0x20], RZ ;  /* 0x8000080004087a10 */ /* 0x000fe40007ffe0ff */
[----:B------:R-:W-:-:S03]  /*79d0*/  MOV R11, 0x0 ;  /* 0x00000000000b7802 */ /* 0x000fc60000000f00 */
[----:B------:R1:W-:Y:S01]  /*79e0*/  STL.64 [R8], R6 ;  /* 0x0000000608007387 */ /* 0x0003e20000100a00 */
[----:B------:R-:W-:Y:S05]  /*79f0*/  RET.REL.NODEC R10 `(_ZN7cutlass13device_kernelIN5flash19enable_sm80_to_sm89INS1_16FlashAttnBwdSm80INS1_25CollectiveMainloopBwdSm80ILi2ELi2EN4cute5tupleIJNS5_1CILi64EEENS7_ILi128EEES8_EEENS_10bfloat16_tEfNS_4arch4Sm80ELb1ELb0ELb1ELb1ELb1ELb0ELb0ELb0ELi2ELi2ELi4ELi2ELb1EEENS1_24CollectiveEpilogueBwdGQAISA_fSD_Li256ELb1ELb1EEENS1_25SingleTileBwdLPTSchedulerILb1ELi128ELb1EEEEEEEEEvNT_6ParamsE) ;  /* 0xffff86000a007950 */ /* 0x000fea0003c3ffff */
        .type           $_ZN7cutlass13device_kernelIN5flash19enable_sm80_to_sm89INS1_16FlashAttnBwdSm80INS1_25CollectiveMainloopBwdSm80ILi2ELi2EN4cute5tupleIJNS5_1CILi64EEENS7_ILi128EEES8_EEENS_10bfloat16_tEfNS_4arch4Sm80ELb1ELb0ELb1ELb1ELb1ELb0ELb0ELb0ELi2ELi2ELi4ELi2ELb1EEENS1_24CollectiveEpilogueBwdGQAISA_fSD_Li256ELb1ELb1EEENS1_25SingleTileBwdLPTSchedulerILb1ELi128ELb1EEEEEEEEEvNT_6ParamsE$_ZN4cute3eso3ESOILb1ELb0EJNS_6LayoutINS_5tupleIJNS3_IJNS_1CILi4EEENS4_ILi1EEEEEES6_EEENS3_IJNS3_IJS6_NS4_ILi0EEEEEES9_EEEEENS_10ViewEngineINS_8smem_ptrIPfEEEEEEC2ERKSC_RKSH_,@function
        .size           $_ZN7cutlass13device_kernelIN5flash19enable_sm80_to_sm89INS1_16FlashAttnBwdSm80INS1_25CollectiveMainloopBwdSm80ILi2ELi2EN4cute5tupleIJNS5_1CILi64EEENS7_ILi128EEES8_EEENS_10bfloat16_tEfNS_4arch4Sm80ELb1ELb0ELb1ELb1ELb1ELb0ELb0ELb0ELi2ELi2ELi4ELi2ELb1EEENS1_24CollectiveEpilogueBwdGQAISA_fSD_Li256ELb1ELb1EEENS1_25SingleTileBwdLPTSchedulerILb1ELi128ELb1EEEEEEEEEvNT_6ParamsE$_ZN4cute3eso3ESOILb1ELb0EJNS_6LayoutINS_5tupleIJNS3_IJNS_1CILi4EEENS4_ILi1EEEEEES6_EEENS3_IJNS3_IJS6_NS4_ILi0EEEEEES9_EEEEENS_10ViewEngineINS_8smem_ptrIPfEEEEEEC2ERKSC_RKSH_,($_ZN7cutlass13device_kernelIN5flash19enable_sm80_to_sm89INS1_16FlashAttnBwdSm80INS1_25CollectiveMainloopBwdSm80ILi2ELi2EN4cute5tupleIJNS5_1CILi64EEENS7_ILi128EEES8_EEENS_10bfloat16_tEfNS_4arch4Sm80ELb1ELb0ELb1ELb1ELb1ELb0ELb0ELb0ELi2ELi2ELi4ELi2ELb1EEENS1_24CollectiveEpilogueBwdGQAISA_fSD_Li256ELb1ELb1EEENS1_25SingleTileBwdLPTSchedulerILb1ELi128ELb1EEEEEEEEEvNT_6ParamsE$_ZN4cute3eso3ESOILb1ELb0EJNS_6LayoutINS_5tupleIJNS3_IJNS_1CILi4EEENS4_ILi1EEEEEES6_EEENS3_IJNS3_IJS6_NS4_ILi0EEEEEES9_EEEEEiEEC2ERKSC_RKi - $_ZN7cutlass13device_kernelIN5flash19enable_sm80_to_sm89INS1_16FlashAttnBwdSm80INS1_25CollectiveMainloopBwdSm80ILi2ELi2EN4cute5tupleIJNS5_1CILi64EEENS7_ILi128EEES8_EEENS_10bfloat16_tEfNS_4arch4Sm80ELb1ELb0ELb1ELb1ELb1ELb0ELb0ELb0ELi2ELi2ELi4ELi2ELb1EEENS1_24CollectiveEpilogueBwdGQAISA_fSD_Li256ELb1ELb1EEENS1_25SingleTileBwdLPTSchedulerILb1ELi128ELb1EEEEEEEEEvNT_6ParamsE$_ZN4cute3eso3ESOILb1ELb0EJNS_6LayoutINS_5tupleIJNS3_IJNS_1CILi4EEENS4_ILi1EEEEEES6_EEENS3_IJNS3_IJS6_NS4_ILi0EEEEEES9_EEEEENS_10ViewEngineINS_8smem_ptrIPfEEEEEEC2ERKSC_RKSH_)
$_ZN7cutlass13device_kernelIN5flash19enable_sm80_to_sm89INS1_16FlashAttnBwdSm80INS1_25CollectiveMainloopBwdSm80ILi2ELi2EN4cute5tupleIJNS5_1CILi64EEENS7_ILi128EEES8_EEENS_10bfloat16_tEfNS_4arch4Sm80ELb1ELb0ELb1ELb1ELb1ELb0ELb0ELb0ELi2ELi2ELi4ELi2ELb1EEENS1_24CollectiveEpilogueBwdGQAISA_fSD_Li256ELb1ELb1EEENS1_25SingleTileBwdLPTSchedulerILb1ELi128ELb1EEEEEEEEEvNT_6ParamsE$_ZN4cute3eso3ESOILb1ELb0EJNS_6LayoutINS_5tupleIJNS3_IJNS_1CILi4EEENS4_ILi1EEEEEES6_EEENS3_IJNS3_IJS6_NS4_ILi0EEEEEES9_EEEEENS_10ViewEngineINS_8smem_ptrIPfEEEEEEC2ERKSC_RKSH_:
[----:B------:R-:W-:Y:S02]  /*7a00*/  IADD3 R8, R4, -c[0x0][0x20], RZ ;  /* 0x8000080004087a10 */ /* 0x000fe40007ffe0ff */
[----:B------:R-:W-:-:S03]  /*7a10*/  MOV R17, 0x0 ;  /* 0x0000000000117802 */ /* 0x000fc60000000f00 */
[----:B------:R1:W-:Y:S01]  /*7a20*/  STL.64 [R8], R6 ;  /* 0x0000000608007387 */ /* 0x0003e20000100a00 */
[----:B------:R-:W-:Y:S05]  /*7a30*/  RET.REL.NODEC R16 `(_ZN7cutlass13device_kernelIN5flash19enable_sm80_to_sm89INS1_16FlashAttnBwdSm80INS1_25CollectiveMainloopBwdSm80ILi2ELi2EN4cute5tupleIJNS5_1CILi64EEENS7_ILi128EEES8_EEENS_10bfloat16_tEfNS_4arch4Sm80ELb1ELb0ELb1ELb1ELb1ELb0ELb0ELb0ELi2ELi2ELi4ELi2ELb1EEENS1_24CollectiveEpilogueBwdGQAISA_fSD_Li256ELb1ELb1EEENS1_25SingleTileBwdLPTSchedulerILb1ELi128ELb1EEEEEEEEEvNT_6ParamsE) ;  /* 0xffff85c010007950 */ /* 0x000fea0003c3ffff */
        .type           $_ZN7cutlass13device_kernelIN5flash19enable_sm80_to_sm89INS1_16FlashAttnBwdSm80INS1_25CollectiveMainloopBwdSm80ILi2ELi2EN4cute5tupleIJNS5_1CILi64EEENS7_ILi128EEES8_EEENS_10bfloat16_tEfNS_4arch4Sm80ELb1ELb0ELb1ELb1ELb1ELb0ELb0ELb0ELi2ELi2ELi4ELi2ELb1EEENS1_24CollectiveEpilogueBwdGQAISA_fSD_Li256ELb1ELb1EEENS1_25SingleTileBwdLPTSchedulerILb1ELi128ELb1EEEEEEEEEvNT_6ParamsE$_ZN4cute3eso3ESOILb1ELb0EJNS_6LayoutINS_5tupleIJNS3_IJNS_1CILi4EEENS4_ILi1EEEEEES6_EEENS3_IJNS3_IJS6_NS4_ILi0EEEEEES9_EEEEEiEEC2ERKSC_RKi,@function
        .size           $_ZN7cutlass13device_kernelIN5flash19enable_sm80_to_sm89INS1_16FlashAttnBwdSm80INS1_25CollectiveMainloopBwdSm80ILi2ELi2EN4cute5tupleIJNS5_1CILi64EEENS7_ILi128EEES8_EEENS_10bfloat16_tEfNS_4arch4Sm80ELb1ELb0ELb1ELb1ELb1ELb0ELb0ELb0ELi2ELi2ELi4ELi2ELb1EEENS1_24CollectiveEpilogueBwdGQAISA_fSD_Li256ELb1ELb1EEENS1_25SingleTileBwdLPTSchedulerILb1ELi128ELb1EEEEEEEEEvNT_6ParamsE$_ZN4cute3eso3ESOILb1ELb0EJNS_6LayoutINS_5tupleIJNS3_IJNS_1CILi4EEENS4_ILi1EEEEEES6_EEENS3_IJNS3_IJS6_NS4_ILi0EEEEEES9_EEEEEiEEC2ERKSC_RKi,($_ZN7cutlass13device_kernelIN5flash19enable_sm80_to_sm89INS1_16FlashAttnBwdSm80INS1_25CollectiveMainloopBwdSm80ILi2ELi2EN4cute5tupleIJNS5_1CILi64EEENS7_ILi128EEES8_EEENS_10bfloat16_tEfNS_4arch4Sm80ELb1ELb0ELb1ELb1ELb1ELb0ELb0ELb0ELi2ELi2ELi4ELi2ELb1EEENS1_24CollectiveEpilogueBwdGQAISA_fSD_Li256ELb1ELb1EEENS1_25SingleTileBwdLPTSchedulerILb1ELi128ELb1EEEEEEEEEvNT_6ParamsE$_ZN4cute3eso3ESOILb1ELb0EJNS_6LayoutINS_5tupleIJNS3_IJNS_1CILi8EEENS4_ILi1EEEEEEEEENS3_IJNS3_IJS6_NS4_ILi0EEEEEEEEEEENS_10ViewEngineINS_8gmem_ptrIPKN7cutlass10bfloat16_tEEEEEEEC2ERKSC_RKSK_ - $_ZN7cutlass13device_kernelIN5flash19enable_sm80_to_sm89INS1_16FlashAttnBwdSm80INS1_25CollectiveMainloopBwdSm80ILi2ELi2EN4cute5tupleIJNS5_1CILi64EEENS7_ILi128EEES8_EEENS_10bfloat16_tEfNS_4arch4Sm80ELb1ELb0ELb1ELb1ELb1ELb0ELb0ELb0ELi2ELi2ELi4ELi2ELb1EEENS1_24CollectiveEpilogueBwdGQAISA_fSD_Li256ELb1ELb1EEENS1_25SingleTileBwdLPTSchedulerILb1ELi128ELb1EEEEEEEEEvNT_6ParamsE$_ZN4cute3eso3ESOILb1ELb0EJNS_6LayoutINS_5tupleIJNS3_IJNS_1CILi4EEENS4_ILi1EEEEEES6_EEENS3_IJNS3_IJS6_NS4_ILi0EEEEEES9_EEEEEiEEC2ERKSC_RKi)
$_ZN7cutlass13device_kernelIN5flash19enable_sm80_to_sm89INS1_16FlashAttnBwdSm80INS1_25CollectiveMainloopBwdSm80ILi2ELi2EN4cute5tupleIJNS5_1CILi64EEENS7_ILi128EEES8_EEENS_10bfloat16_tEfNS_4arch4Sm80ELb1ELb0ELb1ELb1ELb1ELb0ELb0ELb0ELi2ELi2ELi4ELi2ELb1EEENS1_24CollectiveEpilogueBwdGQAISA_fSD_Li256ELb1ELb1EEENS1_25SingleTileBwdLPTSchedulerILb1ELi128ELb1EEEEEEEEEvNT_6ParamsE$_ZN4cute3eso3ESOILb1ELb0EJNS_6LayoutINS_5tupleIJNS3_IJNS_1CILi4EEENS4_ILi1EEEEEES6_EEENS3_IJNS3_IJS6_NS4_ILi0EEEEEES9_EEEEEiEEC2ERKSC_RKi:
[----:B------:R-:W-:Y:S02]  /*7a40*/  IADD3 R6, R4, -c[0x0][0x20], RZ ;  /* 0x8000080004067a10 */ /* 0x000fe40007ffe0ff */
[----:B------:R-:W-:-:S03]  /*7a50*/  MOV R9, 0x0 ;  /* 0x0000000000097802 */ /* 0x000fc60000000f00 */
[----:B------:R1:W-:Y:S01]  /*7a60*/  STL [R6], R7 ;  /* 0x0000000706007387 */ /* 0x0003e20000100800 */
[----:B------:R-:W-:Y:S05]  /*7a70*/  RET.REL.NODEC R8 `(_ZN7cutlass13device_kernelIN5flash19enable_sm80_to_sm89INS1_16FlashAttnBwdSm80INS1_25CollectiveMainloopBwdSm80ILi2ELi2EN4cute5tupleIJNS5_1CILi64EEENS7_ILi128EEES8_EEENS_10bfloat16_tEfNS_4arch4Sm80ELb1ELb0ELb1ELb1ELb1ELb0ELb0ELb0ELi2ELi2ELi4ELi2ELb1EEENS1_24CollectiveEpilogueBwdGQAISA_fSD_Li256ELb1ELb1EEENS1_25SingleTileBwdLPTSchedulerILb1ELi128ELb1EEEEEEEEEvNT_6ParamsE) ;  /* 0xffff858008007950 */ /* 0x000fea0003c3ffff */
        .type           $_ZN7cutlass13device_kernelIN5flash19enable_sm80_to_sm89INS1_16FlashAttnBwdSm80INS1_25CollectiveMainloopBwdSm80ILi2ELi2EN4cute5tupleIJNS5_1CILi64EEENS7_ILi128EEES8_EEENS_10bfloat16_tEfNS_4arch4Sm80ELb1ELb0ELb1ELb1ELb1ELb0ELb0ELb0ELi2ELi2ELi4ELi2ELb1EEENS1_24CollectiveEpilogueBwdGQAISA_fSD_Li256ELb1ELb1EEENS1_25SingleTileBwdLPTSchedulerILb1ELi128ELb1EEEEEEEEEvNT_6ParamsE$_ZN4cute3eso3ESOILb1ELb0EJNS_6LayoutINS_5tupleIJNS3_IJNS_1CILi8EEENS4_ILi1EEEEEEEEENS3_IJNS3_IJS6_NS4_ILi0EEEEEEEEEEENS_10ViewEngineINS_8gmem_ptrIPKN7cutlass10bfloat16_tEEEEEEEC2ERKSC_RKSK_,@function
        .size           $_ZN7cutlass13device_kernelIN5flash19enable_sm80_to_sm89INS1_16FlashAttnBwdSm80INS1_25CollectiveMainloopBwdSm80ILi2ELi2EN4cute5tupleIJNS5_1CILi64EEENS7_ILi128EEES8_EEENS_10bfloat16_tEfNS_4arch4Sm80ELb1ELb0ELb1ELb1ELb1ELb0ELb0ELb0ELi2ELi2ELi4ELi2ELb1EEENS1_24CollectiveEpilogueBwdGQAISA_fSD_Li256ELb1ELb1EEENS1_25SingleTileBwdLPTSchedulerILb1ELi128ELb1EEEEEEEEEvNT_6ParamsE$_ZN4cute3eso3ESOILb1ELb0EJNS_6LayoutINS_5tupleIJNS3_IJNS_1CILi8EEENS4_ILi1EEEEEEEEENS3_IJNS3_IJS6_NS4_ILi0EEEEEEEEEEENS_10ViewEngineINS_8gmem_ptrIPKN7cutlass10bfloat16_tEEEEEEEC2ERKSC_RKSK_,($_ZN7cutlass13device_kernelIN5flash19enable_sm80_to_sm89INS1_16FlashAttnBwdSm80INS1_25CollectiveMainloopBwdSm80ILi2ELi2EN4cute5tupleIJNS5_1CILi64EEENS7_ILi128EEES8_EEENS_10bfloat16_tEfNS_4arch4Sm80ELb1ELb0ELb1ELb1ELb1ELb0ELb0ELb0ELi2ELi2ELi4ELi2ELb1EEENS1_24CollectiveEpilogueBwdGQAISA_fSD_Li256ELb1ELb1EEENS1_25SingleTileBwdLPTSchedulerILb1ELi128ELb1EEEEEEEEEvNT_6ParamsE$_ZN4cute3eso3ESOILb1ELb0EJNS_6LayoutINS_5tupleIJNS3_IJNS_1CILi8EEENS4_ILi1EEEEEEEEENS3_IJNS3_IJS6_NS4_ILi0EEEEEEEEEEENS_10ViewEngineINS_8smem_ptrIPN7cutlass10bfloat16_tEEEEEEEC2ERKSC_RKSJ_ - $_ZN7cutlass13device_kernelIN5flash19enable_sm80_to_sm89INS1_16FlashAttnBwdSm80INS1_25CollectiveMainloopBwdSm80ILi2ELi2EN4cute5tupleIJNS5_1CILi64EEENS7_ILi128EEES8_EEENS_10bfloat16_tEfNS_4arch4Sm80ELb1ELb0ELb1ELb1ELb1ELb0ELb0ELb0ELi2ELi2ELi4ELi2ELb1EEENS1_24CollectiveEpilogueBwdGQAISA_fSD_Li256ELb1ELb1EEENS1_25SingleTileBwdLPTSchedulerILb1ELi128ELb1EEEEEEEEEvNT_6ParamsE$_ZN4cute3eso3ESOILb1ELb0EJNS_6LayoutINS_5tupleIJNS3_IJNS_1CILi8EEENS4_ILi1EEEEEEEEENS3_IJNS3_IJS6_NS4_ILi0EEEEEEEEEEENS_10ViewEngineINS_8gmem_ptrIPKN7cutlass10bfloat16_tEEEEEEEC2ERKSC_RKSK_)
$_ZN7cutlass13device_kernelIN5flash19enable_sm80_to_sm89INS1_16FlashAttnBwdSm80INS1_25CollectiveMainloopBwdSm80ILi2ELi2EN4cute5tupleIJNS5_1CILi64EEENS7_ILi128EEES8_EEENS_10bfloat16_tEfNS_4arch4Sm80ELb1ELb0ELb1ELb1ELb1ELb0ELb0ELb0ELi2ELi2ELi4ELi2ELb1EEENS1_24CollectiveEpilogueBwdGQAISA_fSD_Li256ELb1ELb1EEENS1_25SingleTileBwdLPTSchedulerILb1ELi128ELb1EEEEEEEEEvNT_6ParamsE$_ZN4cute3eso3ESOILb1ELb0EJNS_6LayoutINS_5tupleIJNS3_IJNS_1CILi8EEENS4_ILi1EEEEEEEEENS3_IJNS3_IJS6_NS4_ILi0EEEEEEEEEEENS_10ViewEngineINS_8gmem_ptrIPKN7cutlass10bfloat16_tEEEEEEEC2ERKSC_RKSK_:
[----:B------:R-:W-:Y:S02]  /*7a80*/  IADD3 R8, R4, -c[0x0][0x20], RZ ;  /* 0x8000080004087a10 */ /* 0x000fe40007ffe0ff */
[----:B------:R-:W-:-:S03]  /*7a90*/  MOV R11, 0x0 ;  /* 0x00000000000b7802 */ /* 0x000fc60000000f00 */
[----:B------:R1:W-:Y:S01]  /*7aa0*/  STL.64 [R8], R6 ;  /* 0x0000000608007387 */ /* 0x0003e20000100a00 */
[----:B------:R-:W-:Y:S05]  /*7ab0*/  RET.REL.NODEC R10 `(_ZN7cutlass13device_kernelIN5flash19enable_sm80_to_sm89INS1_16FlashAttnBwdSm80INS1_25CollectiveMainloopBwdSm80ILi2ELi2EN4cute5tupleIJNS5_1CILi64EEENS7_ILi128EEES8_EEENS_10bfloat16_tEfNS_4arch4Sm80ELb1ELb0ELb1ELb1ELb1ELb0ELb0ELb0ELi2ELi2ELi4ELi2ELb1EEENS1_24CollectiveEpilogueBwdGQAISA_fSD_Li256ELb1ELb1EEENS1_25SingleTileBwdLPTSchedulerILb1ELi128ELb1EEEEEEEEEvNT_6ParamsE) ;  /* 0xffff85400a007950 */ /* 0x000fea0003c3ffff */
        .type           $_ZN7cutlass13device_kernelIN5flash19enable_sm80_to_sm89INS1_16FlashAttnBwdSm80INS1_25CollectiveMainloopBwdSm80ILi2ELi2EN4cute5tupleIJNS5_1CILi64EEENS7_ILi128EEES8_EEENS_10bfloat16_tEfNS_4arch4Sm80ELb1ELb0ELb1ELb1ELb1ELb0ELb0ELb0ELi2ELi2ELi4ELi2ELb1EEENS1_24CollectiveEpilogueBwdGQAISA_fSD_Li256ELb1ELb1EEENS1_25SingleTileBwdLPTSchedulerILb1ELi128ELb1EEEEEEEEEvNT_6ParamsE$_ZN4cute3eso3ESOILb1ELb0EJNS_6LayoutINS_5tupleIJNS3_IJNS_1CILi8EEENS4_ILi1EEEEEEEEENS3_IJNS3_IJS6_NS4_ILi0EEEEEEEEEEENS_10ViewEngineINS_8smem_ptrIPN7cutlass10bfloat16_tEEEEEEEC2ERKSC_RKSJ_,@function
        .size           $_ZN7cutlass13device_kernelIN5flash19enable_sm80_to_sm89INS1_16FlashAttnBwdSm80INS1_25CollectiveMainloopBwdSm80ILi2ELi2EN4cute5tupleIJNS5_1CILi64EEENS7_ILi128EEES8_EEENS_10bfloat16_tEfNS_4arch4Sm80ELb1ELb0ELb1ELb1ELb1ELb0ELb0ELb0ELi2ELi2ELi4ELi2ELb1EEENS1_24CollectiveEpilogueBwdGQAISA_fSD_Li256ELb1ELb1EEENS1_25SingleTileBwdLPTSchedulerILb1ELi128ELb1EEEEEEEEEvNT_6ParamsE$_ZN4cute3eso3ESOILb1ELb0EJNS_6LayoutINS_5tupleIJNS3_IJNS_1CILi8EEENS4_ILi1EEEEEEEEENS3_IJNS3_IJS6_NS4_ILi0EEEEEEEEEEENS_10ViewEngineINS_8smem_ptrIPN7cutlass10bfloat16_tEEEEEEEC2ERKSC_RKSJ_,($_ZN7cutlass13device_kernelIN5flash19enable_sm80_to_sm89INS1_16FlashAttnBwdSm80INS1_25CollectiveMainloopBwdSm80ILi2ELi2EN4cute5tupleIJNS5_1CILi64EEENS7_ILi128EEES8_EEENS_10bfloat16_tEfNS_4arch4Sm80ELb1ELb0ELb1ELb1ELb1ELb0ELb0ELb0ELi2ELi2ELi4ELi2ELb1EEENS1_24CollectiveEpilogueBwdGQAISA_fSD_Li256ELb1ELb1EEENS1_25SingleTileBwdLPTSchedulerILb1ELi128ELb1EEEEEEEEEvNT_6ParamsE$_ZN4cute3eso3ESOILb1ELb0EJNS_6LayoutINS_5tupleIJNS3_IJNS_1CILi8EEENS4_ILi1EEEEEEEEENS3_IJNS3_IJS6_NS4_ILi0EEEEEEEEEEEiEEC2ERKSC_RKi - $_ZN7cutlass13device_kernelIN5flash19enable_sm80_to_sm89INS1_16FlashAttnBwdSm80INS1_25CollectiveMainloopBwdSm80ILi2ELi2EN4cute5tupleIJNS5_1CILi64EEENS7_ILi128EEES8_EEENS_10bfloat16_tEfNS_4arch4Sm80ELb1ELb0ELb1ELb1ELb1ELb0ELb0ELb0ELi2ELi2ELi4ELi2ELb1EEENS1_24CollectiveEpilogueBwdGQAISA_fSD_Li256ELb1ELb1EEENS1_25SingleTileBwdLPTSchedulerILb1ELi128ELb1EEEEEEEEEvNT_6ParamsE$_ZN4cute3eso3ESOILb1ELb0EJNS_6LayoutINS_5tupleIJNS3_IJNS_1CILi8EEENS4_ILi1EEEEEEEEENS3_IJNS3_IJS6_NS4_ILi0EEEEEEEEEEENS_10ViewEngineINS_8smem_ptrIPN7cutlass10bfloat16_tEEEEEEEC2ERKSC_RKSJ_)
$_ZN7cutlass13device_kernelIN5flash19enable_sm80_to_sm89INS1_16FlashAttnBwdSm80INS1_25CollectiveMainloopBwdSm80ILi2ELi2EN4cute5tupleIJNS5_1CILi64EEENS7_ILi128EEES8_EEENS_10bfloat16_tEfNS_4arch4Sm80ELb1ELb0ELb1ELb1ELb1ELb0ELb0ELb0ELi2ELi2ELi4ELi2ELb1EEENS1_24CollectiveEpilogueBwdGQAISA_fSD_Li256ELb1ELb1EEENS1_25SingleTileBwdLPTSchedulerILb1ELi128ELb1EEEEEEEEEvNT_6ParamsE$_ZN4cute3eso3ESOILb1ELb0EJNS_6LayoutINS_5tupleIJNS3_IJNS_1CILi8EEENS4_ILi1EEEEEEEEENS3_IJNS3_IJS6_NS4_ILi0EEEEEEEEEEENS_10ViewEngineINS_8smem_ptrIPN7cutlass10bfloat16_tEEEEEEEC2ERKSC_RKSJ_:
[----:B------:R-:W-:Y:S01]  /*7ac0*/  IADD3 R8, R4, -c[0x0][0x20], RZ ;  /* 0x8000080004087a10 */ /* 0x000fe20007ffe0ff */
[----:B------:R-:W-:Y:S01]  /*7ad0*/  IMAD.MOV.U32 R128, RZ, RZ, R16 ;  /* 0x000000ffff807224 */ /* 0x000fe200078e0010 */
[----:B------:R-:W-:-:S03]  /*7ae0*/  MOV R129, 0x0 ;  /* 0x0000000000817802 */ /* 0x000fc60000000f00 */
[----:B------:R1:W-:Y:S01]  /*7af0*/  STL.64 [R8], R6 ;  /* 0x0000000608007387 */ /* 0x0003e20000100a00 */
[----:B------:R-:W-:Y:S05]  /*7b00*/  RET.REL.NODEC R128 `(_ZN7cutlass13device_kernelIN5flash19enable_sm80_to_sm89INS1_16FlashAttnBwdSm80INS1_25CollectiveMainloopBwdSm80ILi2ELi2EN4cute5tupleIJNS5_1CILi64EEENS7_ILi128EEES8_EEENS_10bfloat16_tEfNS_4arch4Sm80ELb1ELb0ELb1ELb1ELb1ELb0ELb0ELb0ELi2ELi2ELi4ELi2ELb1EEENS1_24CollectiveEpilogueBwdGQAISA_fSD_Li256ELb1ELb1EEENS1_25SingleTileBwdLPTSchedulerILb1ELi128ELb1EEEEEEEEEvNT_6ParamsE) ;  /* 0xffff84f080007950 */ /* 0x000fea0003c3ffff */
        .type           $_ZN7cutlass13device_kernelIN5flash19enable_sm80_to_sm89INS1_16FlashAttnBwdSm80INS1_25CollectiveMainloopBwdSm80ILi2ELi2EN4cute5tupleIJNS5_1CILi64EEENS7_ILi128EEES8_EEENS_10bfloat16_tEfNS_4arch4Sm80ELb1ELb0ELb1ELb1ELb1ELb0ELb0ELb0ELi2ELi2ELi4ELi2ELb1EEENS1_24CollectiveEpilogueBwdGQAISA_fSD_Li256ELb1ELb1EEENS1_25SingleTileBwdLPTSchedulerILb1ELi128ELb1EEEEEEEEEvNT_6ParamsE$_ZN4cute3eso3ESOILb1ELb0EJNS_6LayoutINS_5tupleIJNS3_IJNS_1CILi8EEENS4_ILi1EEEEEEEEENS3_IJNS3_IJS6_NS4_ILi0EEEEEEEEEEEiEEC2ERKSC_RKi,@function
        .size           $_ZN7cutlass13device_kernelIN5flash19enable_sm80_to_sm89INS1_16FlashAttnBwdSm80INS1_25CollectiveMainloopBwdSm80ILi2ELi2EN4cute5tupleIJNS5_1CILi64EEENS7_ILi128EEES8_EEENS_10bfloat16_tEfNS_4arch4Sm80ELb1ELb0ELb1ELb1ELb1ELb0ELb0ELb0ELi2ELi2ELi4ELi2ELb1EEENS1_24CollectiveEpilogueBwdGQAISA_fSD_Li256ELb1ELb1EEENS1_25SingleTileBwdLPTSchedulerILb1ELi128ELb1EEEEEEEEEvNT_6ParamsE$_ZN4cute3eso3ESOILb1ELb0EJNS_6LayoutINS_5tupleIJNS3_IJNS_1CILi8EEENS4_ILi1EEEEEEEEENS3_IJNS3_IJS6_NS4_ILi0EEEEEEEEEEEiEEC2ERKSC_RKi,($_ZN7cutlass13device_kernelIN5flash19enable_sm80_to_sm89INS1_16FlashAttnBwdSm80INS1_25CollectiveMainloopBwdSm80ILi2ELi2EN4cute5tupleIJNS5_1CILi64EEENS7_ILi128EEES8_EEENS_10bfloat16_tEfNS_4arch4Sm80ELb1ELb0ELb1ELb1ELb1ELb0ELb0ELb0ELi2ELi2ELi4ELi2ELb1EEENS1_24CollectiveEpilogueBwdGQAISA_fSD_Li256ELb1ELb1EEENS1_25SingleTileBwdLPTSchedulerILb1ELi128ELb1EEEEEEEEEvNT_6ParamsE$_ZN4cute3eso3ESOILb1ELb0EJNS_6LayoutINS_5tupleIJNS3_IJNS_1CILi8EEENS4_ILi1EEEEEEEEENS3_IJNS3_IJS6_NS4_ILi0EEEEEEEEEEElEEC2ERKSC_RKl - $_ZN7cutlass13device_kernelIN5flash19enable_sm80_to_sm89INS1_16FlashAttnBwdSm80INS1_25CollectiveMainloopBwdSm80ILi2ELi2EN4cute5tupleIJNS5_1CILi64EEENS7_ILi128EEES8_EEENS_10bfloat16_tEfNS_4arch4Sm80ELb1ELb0ELb1ELb1ELb1ELb0ELb0ELb0ELi2ELi2ELi4ELi2ELb1EEENS1_24CollectiveEpilogueBwdGQAISA_fSD_Li256ELb1ELb1EEENS1_25SingleTileBwdLPTSchedulerILb1ELi128ELb1EEEEEEEEEvNT_6ParamsE$_ZN4cute3eso3ESOILb1ELb0EJNS_6LayoutINS_5tupleIJNS3_IJNS_1CILi8EEENS4_ILi1EEEEEEEEENS3_IJNS3_IJS6_NS4_ILi0EEEEEEEEEEEiEEC2ERKSC_RKi)
$_ZN7cutlass13device_kernelIN5flash19enable_sm80_to_sm89INS1_16FlashAttnBwdSm80INS1_25CollectiveMainloopBwdSm80ILi2ELi2EN4cute5tupleIJNS5_1CILi64EEENS7_ILi128EEES8_EEENS_10bfloat16_tEfNS_4arch4Sm80ELb1ELb0ELb1ELb1ELb1ELb0ELb0ELb0ELi2ELi2ELi4ELi2ELb1EEENS1_24CollectiveEpilogueBwdGQAISA_fSD_Li256ELb1ELb1EEENS1_25SingleTileBwdLPTSchedulerILb1ELi128ELb1EEEEEEEEEvNT_6ParamsE$_ZN4cute3eso3ESOILb1ELb0EJNS_6LayoutINS_5tupleIJNS3_IJNS_1CILi8EEENS4_ILi1EEEEEEEEENS3_IJNS3_IJS6_NS4_ILi0EEEEEEEEEEEiEEC2ERKSC_RKi:
[----:B------:R-:W-:Y:S02]  /*7b10*/  IADD3 R6, R4, -c[0x0][0x20], RZ ;  /* 0x8000080004067a10 */ /* 0x000fe40007ffe0ff */
[----:B------:R-:W-:-:S03]  /*7b20*/  MOV R9, 0x0 ;  /* 0x0000000000097802 */ /* 0x000fc60000000f00 */
[----:B------:R1:W-:Y:S01]  /*7b30*/  STL [R6], R7 ;  /* 0x0000000706007387 */ /* 0x0003e20000100800 */
[----:B------:R-:W-:Y:S05]  /*7b40*/  RET.REL.NODEC R8 `(_ZN7cutlass13device_kernelIN5flash19enable_sm80_to_sm89INS1_16FlashAttnBwdSm80INS1_25CollectiveMainloopBwdSm80ILi2ELi2EN4cute5tupleIJNS5_1CILi64EEENS7_ILi128EEES8_EEENS_10bfloat16_tEfNS_4arch4Sm80ELb1ELb0ELb1ELb1ELb1ELb0ELb0ELb0ELi2ELi2ELi4ELi2ELb1EEENS1_24CollectiveEpilogueBwdGQAISA_fSD_Li256ELb1ELb1EEENS1_25SingleTileBwdLPTSchedulerILb1ELi128ELb1EEEEEEEEEvNT_6ParamsE) ;  /* 0xffff84b008007950 */ /* 0x000fea0003c3ffff */
        .type           $_ZN7cutlass13device_kernelIN5flash19enable_sm80_to_sm89INS1_16FlashAttnBwdSm80INS1_25CollectiveMainloopBwdSm80ILi2ELi2EN4cute5tupleIJNS5_1CILi64EEENS7_ILi128EEES8_EEENS_10bfloat16_tEfNS_4arch4Sm80ELb1ELb0ELb1ELb1ELb1ELb0ELb0ELb0ELi2ELi2ELi4ELi2ELb1EEENS1_24CollectiveEpilogueBwdGQAISA_fSD_Li256ELb1ELb1EEENS1_25SingleTileBwdLPTSchedulerILb1ELi128ELb1EEEEEEEEEvNT_6ParamsE$_ZN4cute3eso3ESOILb1ELb0EJNS_6LayoutINS_5tupleIJNS3_IJNS_1CILi8EEENS4_ILi1EEEEEEEEENS3_IJNS3_IJS6_NS4_ILi0EEEEEEEEEEElEEC2ERKSC_RKl,@function
        .size           $_ZN7cutlass13device_kernelIN5flash19enable_sm80_to_sm89INS1_16FlashAttnBwdSm80INS1_25CollectiveMainloopBwdSm80ILi2ELi2EN4cute5tupleIJNS5_1CILi64EEENS7_ILi128EEES8_EEENS_10bfloat16_tEfNS_4arch4Sm80ELb1ELb0ELb1ELb1ELb1ELb0ELb0ELb0ELi2ELi2ELi4ELi2ELb1EEENS1_24CollectiveEpilogueBwdGQAISA_fSD_Li256ELb1ELb1EEENS1_25SingleTileBwdLPTSchedulerILb1ELi128ELb1EEEEEEEEEvNT_6ParamsE$_ZN4cute3eso3ESOILb1ELb0EJNS_6LayoutINS_5tupleIJNS3_IJNS_1CILi8EEENS4_ILi1EEEEEEEEENS3_IJNS3_IJS6_NS4_ILi0EEEEEEEEEEElEEC2ERKSC_RKl,($_ZN7cutlass13device_kernelIN5flash19enable_sm80_to_sm89INS1_16FlashAttnBwdSm80INS1_25CollectiveMainloopBwdSm80ILi2ELi2EN4cute5tupleIJNS5_1CILi64EEENS7_ILi128EEES8_EEENS_10bfloat16_tEfNS_4arch4Sm80ELb1ELb0ELb1ELb1ELb1ELb0ELb0ELb0ELi2ELi2ELi4ELi2ELb1EEENS1_24CollectiveEpilogueBwdGQAISA_fSD_Li256ELb1ELb1EEENS1_25SingleTileBwdLPTSchedulerILb1ELi128ELb1EEEEEEEEEvNT_6ParamsE$_ZN4cute3eso3ESOILb1ELb0EJNS_6LayoutINS_5tupleIJNS3_IJNS_1CILi8EEENS4_ILi1EEEEEENS4_ILi2EEES6_EEENS3_IJNS3_IJS6_NS4_ILi0EEEEEENS4_ILi2048EEESA_EEEEENS_10ViewEngineINS_8smem_ptrIPN7cutlass10bfloat16_tEEEEEEEC2ERKSE_RKSL_ - $_ZN7cutlass13device_kernelIN5flash19enable_sm80_to_sm89INS1_16FlashAttnBwdSm80INS1_25CollectiveMainloopBwdSm80ILi2ELi2EN4cute5tupleIJNS5_1CILi64EEENS7_ILi128EEES8_EEENS_10bfloat16_tEfNS_4arch4Sm80ELb1ELb0ELb1ELb1ELb1ELb0ELb0ELb0ELi2ELi2ELi4ELi2ELb1EEENS1_24CollectiveEpilogueBwdGQAISA_fSD_Li256ELb1ELb1EEENS1_25SingleTileBwdLPTSchedulerILb1ELi128ELb1EEEEEEEEEvNT_6ParamsE$_ZN4cute3eso3ESOILb1ELb0EJNS_6LayoutINS_5tupleIJNS3_IJNS_1CILi8EEENS4_ILi1EEEEEEEEENS3_IJNS3_IJS6_NS4_ILi0EEEEEEEEEEElEEC2ERKSC_RKl)
$_ZN7cutlass13device_kernelIN5flash19enable_sm80_to_sm89INS1_16FlashAttnBwdSm80INS1_25CollectiveMainloopBwdSm80ILi2ELi2EN4cute5tupleIJNS5_1CILi64EEENS7_ILi128EEES8_EEENS_10bfloat16_tEfNS_4arch4Sm80ELb1ELb0ELb1ELb1ELb1ELb0ELb0ELb0ELi2ELi2ELi4ELi2ELb1EEENS1_24CollectiveEpilogueBwdGQAISA_fSD_Li256ELb1ELb1EEENS1_25SingleTileBwdLPTSchedulerILb1ELi128ELb1EEEEEEEEEvNT_6ParamsE$_ZN4cute3eso3ESOILb1ELb0EJNS_6LayoutINS_5tupleIJNS3_IJNS_1CILi8EEENS4_ILi1EEEEEEEEENS3_IJNS3_IJS6_NS4_ILi0EEEEEEEEEEElEEC2ERKSC_RKl:
[----:B------:R-:W-:Y:S01]  /*7b50*/  IADD3 R6, R4, -c[0x0][0x20], RZ ;  /* 0x8000080004067a10 */ /* 0x000fe20007ffe0ff */
[----:B------:R-:W-:Y:S01]  /*7b60*/  IMAD.MOV.U32 R11, RZ, RZ, R7 ;  /* 0x000000ffff0b7224 */ /* 0x000fe200078e0007 */
[----:B------:R-:W-:-:S04]  /*7b70*/  MOV R9, 0x0 ;  /* 0x0000000000097802 */ /* 0x000fc80000000f00 */
[----:B------:R1:W-:Y:S01]  /*7b80*/  STL.64 [R6], R10 ;  /* 0x0000000a06007387 */ /* 0x0003e20000100a00 */
[----:B------:R-:W-:Y:S05]  /*7b90*/  RET.REL.NODEC R8 `(_ZN7cutlass13device_kernelIN5flash19enable_sm80_to_sm89INS1_16FlashAttnBwdSm80INS1_25CollectiveMainloopBwdSm80ILi2ELi2EN4cute5tupleIJNS5_1CILi64EEENS7_ILi128EEES8_EEENS_10bfloat16_tEfNS_4arch4Sm80ELb1ELb0ELb1ELb1ELb1ELb0ELb0ELb0ELi2ELi2ELi4ELi2ELb1EEENS1_24CollectiveEpilogueBwdGQAISA_fSD_Li256ELb1ELb1EEENS1_25SingleTileBwdLPTSchedulerILb1ELi128ELb1EEEEEEEEEvNT_6ParamsE) ;  /* 0xffff846008007950 */ /* 0x000fea0003c3ffff */
        .type           $_ZN7cutlass13device_kernelIN5flash19enable_sm80_to_sm89INS1_16FlashAttnBwdSm80INS1_25CollectiveMainloopBwdSm80ILi2ELi2EN4cute5tupleIJNS5_1CILi64EEENS7_ILi128EEES8_EEENS_10bfloat16_tEfNS_4arch4Sm80ELb1ELb0ELb1ELb1ELb1ELb0ELb0ELb0ELi2ELi2ELi4ELi2ELb1EEENS1_24CollectiveEpilogueBwdGQAISA_fSD_Li256ELb1ELb1EEENS1_25SingleTileBwdLPTSchedulerILb1ELi128ELb1EEEEEEEEEvNT_6ParamsE$_ZN4cute3eso3ESOILb1ELb0EJNS_6LayoutINS_5tupleIJNS3_IJNS_1CILi8EEENS4_ILi1EEEEEENS4_ILi2EEES6_EEENS3_IJNS3_IJS6_NS4_ILi0EEEEEENS4_ILi2048EEESA_EEEEENS_10ViewEngineINS_8smem_ptrIPN7cutlass10bfloat16_tEEEEEEEC2ERKSE_RKSL_,@function
        .size           $_ZN7cutlass13device_kernelIN5flash19enable_sm80_to_sm89INS1_16FlashAttnBwdSm80INS1_25CollectiveMainloopBwdSm80ILi2ELi2EN4cute5tupleIJNS5_1CILi64EEENS7_ILi128EEES8_EEENS_10bfloat16_tEfNS_4arch4Sm80ELb1ELb0ELb1ELb1ELb1ELb0ELb0ELb0ELi2ELi2ELi4ELi2ELb1EEENS1_24CollectiveEpilogueBwdGQAISA_fSD_Li256ELb1ELb1EEENS1_25SingleTileBwdLPTSchedulerILb1ELi128ELb1EEEEEEEEEvNT_6ParamsE$_ZN4cute3eso3ESOILb1ELb0EJNS_6LayoutINS_5tupleIJNS3_IJNS_1CILi8EEENS4_ILi1EEEEEENS4_ILi2EEES6_EEENS3_IJNS3_IJS6_NS4_ILi0EEEEEENS4_ILi2048EEESA_EEEEENS_10ViewEngineINS_8smem_ptrIPN7cutlass10bfloat16_tEEEEEEEC2ERKSE_RKSL_,($_ZN7cutlass13device_kernelIN5flash19enable_sm80_to_sm89INS1_16FlashAttnBwdSm80INS1_25CollectiveMainloopBwdSm80ILi2ELi2EN4cute5tupleIJNS5_1CILi64EEENS7_ILi128EEES8_EEENS_10bfloat16_tEfNS_4arch4Sm80ELb1ELb0ELb1ELb1ELb1ELb0ELb0ELb0ELi2ELi2ELi4ELi2ELb1EEENS1_24CollectiveEpilogueBwdGQAISA_fSD_Li256ELb1ELb1EEENS1_25SingleTileBwdLPTSchedulerILb1ELi128ELb1EEEEEEEEEvNT_6ParamsE$_ZN4cute3eso3ESOILb1ELb0EJNS_6LayoutINS_5tupleIJNS3_IJNS_1CILi8EEENS4_ILi1EEEEEENS4_ILi2EEES6_EEENS3_IJNS3_IJS6_NS4_ILi0EEEEEENS4_ILi2048EEESA_EEEEEiEEC2ERKSE_RKi - $_ZN7cutlass13device_kernelIN5flash19enable_sm80_to_sm89INS1_16FlashAttnBwdSm80INS1_25CollectiveMainloopBwdSm80ILi2ELi2EN4cute5tupleIJNS5_1CILi64EEENS7_ILi128EEES8_EEENS_10bfloat16_tEfNS_4arch4Sm80ELb1ELb0ELb1ELb1ELb1ELb0ELb0ELb0ELi2ELi2ELi4ELi2ELb1EEENS1_24CollectiveEpilogueBwdGQAISA_fSD_Li256ELb1ELb1EEENS1_25SingleTileBwdLPTSchedulerILb1ELi128ELb1EEEEEEEEEvNT_6ParamsE$_ZN4cute3eso3ESOILb1ELb0EJNS_6LayoutINS_5tupleIJNS3_IJNS_1CILi8EEENS4_ILi1EEEEEENS4_ILi2EEES6_EEENS3_IJNS3_IJS6_NS4_ILi0EEEEEENS4_ILi2048EEESA_EEEEENS_10ViewEngineINS_8smem_ptrIPN7cutlass10bfloat16_tEEEEEEEC2ERKSE_RKSL_)
$_ZN7cutlass13device_kernelIN5flash19enable_sm80_to_sm89INS1_16FlashAttnBwdSm80INS1_25CollectiveMainloopBwdSm80ILi2ELi2EN4cute5tupleIJNS5_1CILi64EEENS7_ILi128EEES8_EEENS_10bfloat16_tEfNS_4arch4Sm80ELb1ELb0ELb1ELb1ELb1ELb0ELb0ELb0ELi2ELi2ELi4ELi2ELb1EEENS1_24CollectiveEpilogueBwdGQAISA_fSD_Li256ELb1ELb1EEENS1_25SingleTileBwdLPTSchedulerILb1ELi128ELb1EEEEEEEEEvNT_6ParamsE$_ZN4cute3eso3ESOILb1ELb0EJNS_6LayoutINS_5tupleIJNS3_IJNS_1CILi8EEENS4_ILi1EEEEEENS4_ILi2EEES6_EEENS3_IJNS3_IJS6_NS4_ILi0EEEEEENS4_ILi2048EEESA_EEEEENS_10ViewEngineINS_8smem_ptrIPN7cutlass10bfloat16_tEEEEEEEC2ERKSE_RKSL_:
[----:B------:R-:W-:Y:S02]  /*7ba0*/  IADD3 R8, R4, -c[0x0][0x20], RZ ;  /* 0x8000080004087a10 */ /* 0x000fe40007ffe0ff */
[----:B------:R-:W-:-:S03]  /*7bb0*/  MOV R11, 0x0 ;  /* 0x00000000000b7802 */ /* 0x000fc60000000f00 */
[----:B------:R1:W-:Y:S01]  /*7bc0*/  STL.64 [R8], R6 ;  /* 0x0000000608007387 */ /* 0x0003e20000100a00 */
[----:B------:R-:W-:Y:S05]  /*7bd0*/  RET.REL.NODEC R10 `(_ZN7cutlass13device_kernelIN5flash19enable_sm80_to_sm89INS1_16FlashAttnBwdSm80INS1_25CollectiveMainloopBwdSm80ILi2ELi2EN4cute5tupleIJNS5_1CILi64EEENS7_ILi128EEES8_EEENS_10bfloat16_tEfNS_4arch4Sm80ELb1ELb0ELb1ELb1ELb1ELb0ELb0ELb0ELi2ELi2ELi4ELi2ELb1EEENS1_24CollectiveEpilogueBwdGQAISA_fSD_Li256ELb1ELb1EEENS1_25SingleTileBwdLPTSchedulerILb1ELi128ELb1EEEEEEEEEvNT_6ParamsE) ;  /* 0xffff84200a007950 */ /* 0x000fea0003c3ffff */
        .type           $_ZN7cutlass13device_kernelIN5flash19enable_sm80_to_sm89INS1_16FlashAttnBwdSm80INS1_25CollectiveMainloopBwdSm80ILi2ELi2EN4cute5tupleIJNS5_1CILi64EEENS7_ILi128EEES8_EEENS_10bfloat16_tEfNS_4arch4Sm80ELb1ELb0ELb1ELb1ELb1ELb0ELb0ELb0ELi2ELi2ELi4ELi2ELb1EEENS1_24CollectiveEpilogueBwdGQAISA_fSD_Li256ELb1ELb1EEENS1_25SingleTileBwdLPTSchedulerILb1ELi128ELb1EEEEEEEEEvNT_6ParamsE$_ZN4cute3eso3ESOILb1ELb0EJNS_6LayoutINS_5tupleIJNS3_IJNS_1CILi8EEENS4_ILi1EEEEEENS4_ILi2EEES6_EEENS3_IJNS3_IJS6_NS4_ILi0EEEEEENS4_ILi2048EEESA_EEEEEiEEC2ERKSE_RKi,@function
        .size           $_ZN7cutlass13device_kernelIN5flash19enable_sm80_to_sm89INS1_16FlashAttnBwdSm80INS1_25CollectiveMainloopBwdSm80ILi2ELi2EN4cute5tupleIJNS5_1CILi64EEENS7_ILi128EEES8_EEENS_10bfloat16_tEfNS_4arch4Sm80ELb1ELb0ELb1ELb1ELb1ELb0ELb0ELb0ELi2ELi2ELi4ELi2ELb1EEENS1_24CollectiveEpilogueBwdGQAISA_fSD_Li256ELb1ELb1EEENS1_25SingleTileBwdLPTSchedulerILb1ELi128ELb1EEEEEEEEEvNT_6ParamsE$_ZN4cute3eso3ESOILb1ELb0EJNS_6LayoutINS_5tupleIJNS3_IJNS_1CILi8EEENS4_ILi1EEEEEENS4_ILi2EEES6_EEENS3_IJNS3_IJS6_NS4_ILi0EEEEEENS4_ILi2048EEESA_EEEEEiEEC2ERKSE_RKi,($_ZN7cutlass13device_kernelIN5flash19enable_sm80_to_sm89INS1_16FlashAttnBwdSm80INS1_25CollectiveMainloopBwdSm80ILi2ELi2EN4cute5tupleIJNS5_1CILi64EEENS7_ILi128EEES8_EEENS_10bfloat16_tEfNS_4arch4Sm80ELb1ELb0ELb1ELb1ELb1ELb0ELb0ELb0ELi2ELi2ELi4ELi2ELb1EEENS1_24CollectiveEpilogueBwdGQAISA_fSD_Li256ELb1ELb1EEENS1_25SingleTileBwdLPTSchedulerILb1ELi128ELb1EEEEEEEEEvNT_6ParamsE$_ZN4cute5tupleIJNS0_IJNS0_IJNS_1CILi8EEENS1_ILi1EEEEEENS1_ILi2EEES3_EEENS0_IJNS0_IJS3_NS1_ILi0EEEEEElS7_EEEEEC2ERKS6_RKS9_ - $_ZN7cutlass13device_kernelIN5flash19enable_sm80_to_sm89INS1_16FlashAttnBwdSm80INS1_25CollectiveMainloopBwdSm80ILi2ELi2EN4cute5tupleIJNS5_1CILi64EEENS7_ILi128EEES8_EEENS_10bfloat16_tEfNS_4arch4Sm80ELb1ELb0ELb1ELb1ELb1ELb0ELb0ELb0ELi2ELi2ELi4ELi2ELb1EEENS1_24CollectiveEpilogueBwdGQAISA_fSD_Li256ELb1ELb1EEENS1_25SingleTileBwdLPTSchedulerILb1ELi128ELb1EEEEEEEEEvNT_6ParamsE$_ZN4cute3eso3ESOILb1ELb0EJNS_6LayoutINS_5tupleIJNS3_IJNS_1CILi8EEENS4_ILi1EEEEEENS4_ILi2EEES6_EEENS3_IJNS3_IJS6_NS4_ILi0EEEEEENS4_ILi2048EEESA_EEEEEiEEC2ERKSE_RKi)
$_ZN7cutlass13device_kernelIN5flash19enable_sm80_to_sm89INS1_16FlashAttnBwdSm80INS1_25CollectiveMainloopBwdSm80ILi2ELi2EN4cute5tupleIJNS5_1CILi64EEENS7_ILi128EEES8_EEENS_10bfloat16_tEfNS_4arch4Sm80ELb1ELb0ELb1ELb1ELb1ELb0ELb0ELb0ELi2ELi2ELi4ELi2ELb1EEENS1_24CollectiveEpilogueBwdGQAISA_fSD_Li256ELb1ELb1EEENS1_25SingleTileBwdLPTSchedulerILb1ELi128ELb1EEEEEEEEEvNT_6ParamsE$_ZN4cute3eso3ESOILb1ELb0EJNS_6LayoutINS_5tupleIJNS3_IJNS_1CILi8EEENS4_ILi1EEEEEENS4_ILi2EEES6_EEENS3_IJNS3_IJS6_NS4_ILi0EEEEEENS4_ILi2048EEESA_EEEEEiEEC2ERKSE_RKi:
[----:B------:R-:W-:Y:S02]  /*7be0*/  IADD3 R6, R4, -c[0x0][0x20], RZ ;  /* 0x8000080004067a10 */ /* 0x000fe40007ffe0ff */
[----:B------:R-:W-:-:S03]  /*7bf0*/  MOV R9, 0x0 ;  /* 0x0000000000097802 */ /* 0x000fc60000000f00 */
[----:B------:R1:W-:Y:S01]  /*7c00*/  STL [R6], R7 ;  /* 0x0000000706007387 */ /* 0x0003e20000100800 */
[----:B------:R-:W-:Y:S05]  /*7c10*/  RET.REL.NODEC R8 `(_ZN7cutlass13device_kernelIN5flash19enable_sm80_to_sm89INS1_16FlashAttnBwdSm80INS1_25CollectiveMainloopBwdSm80ILi2ELi2EN4cute5tupleIJNS5_1CILi64EEENS7_ILi128EEES8_EEENS_10bfloat16_tEfNS_4arch4Sm80ELb1ELb0ELb1ELb1ELb1ELb0ELb0ELb0ELi2ELi2ELi4ELi2ELb1EEENS1_24CollectiveEpilogueBwdGQAISA_fSD_Li256ELb1ELb1EEENS1_25SingleTileBwdLPTSchedulerILb1ELi128ELb1EEEEEEEEEvNT_6ParamsE) ;  /* 0xffff83e008007950 */ /* 0x000fea0003c3ffff */
        .type           $_ZN7cutlass13device_kernelIN5flash19enable_sm80_to_sm89INS1_16FlashAttnBwdSm80INS1_25CollectiveMainloopBwdSm80ILi2ELi2EN4cute5tupleIJNS5_1CILi64EEENS7_ILi128EEES8_EEENS_10bfloat16_tEfNS_4arch4Sm80ELb1ELb0ELb1ELb1ELb1ELb0ELb0ELb0ELi2ELi2ELi4ELi2ELb1EEENS1_24CollectiveEpilogueBwdGQAISA_fSD_Li256ELb1ELb1EEENS1_25SingleTileBwdLPTSchedulerILb1ELi128ELb1EEEEEEEEEvNT_6ParamsE$_ZN4cute5tupleIJNS0_IJNS0_IJNS_1CILi8EEENS1_ILi1EEEEEENS1_ILi2EEES3_EEENS0_IJNS0_IJS3_NS1_ILi0EEEEEElS7_EEEEEC2ERKS6_RKS9_,@function
        .size           $_ZN7cutlass13device_kernelIN5flash19enable_sm80_to_sm89INS1_16FlashAttnBwdSm80INS1_25CollectiveMainloopBwdSm80ILi2ELi2EN4cute5tupleIJNS5_1CILi64EEENS7_ILi128EEES8_EEENS_10bfloat16_tEfNS_4arch4Sm80ELb1ELb0ELb1ELb1ELb1ELb0ELb0ELb0ELi2ELi2ELi4ELi2ELb1EEENS1_24CollectiveEpilogueBwdGQAISA_fSD_Li256ELb1ELb1EEENS1_25SingleTileBwdLPTSchedulerILb1ELi128ELb1EEEEEEEEEvNT_6ParamsE$_ZN4cute5tupleIJNS0_IJNS0_IJNS_1CILi8EEENS1_ILi1EEEEEENS1_ILi2EEES3_EEENS0_IJNS0_IJS3_NS1_ILi0EEEEEElS7_EEEEEC2ERKS6_RKS9_,($_ZN7cutlass13device_kernelIN5flash19enable_sm80_to_sm89INS1_16FlashAttnBwdSm80INS1_25CollectiveMainloopBwdSm80ILi2ELi2EN4cute5tupleIJNS5_1CILi64EEENS7_ILi128EEES8_EEENS_10bfloat16_tEfNS_4arch4Sm80ELb1ELb0ELb1ELb1ELb1ELb0ELb0ELb0ELi2ELi2ELi4ELi2ELb1EEENS1_24CollectiveEpilogueBwdGQAISA_fSD_Li256ELb1ELb1EEENS1_25SingleTileBwdLPTSchedulerILb1ELi128ELb1EEEEEEEEEvNT_6ParamsE$_ZN4cute5tupleIJNS_15ArithmeticTupleIJNS_1CILi0EEEiEEEEEC2ERKS4_ - $_ZN7cutlass13device_kernelIN5flash19enable_sm80_to_sm89INS1_16FlashAttnBwdSm80INS1_25CollectiveMainloopBwdSm80ILi2ELi2EN4cute5tupleIJNS5_1CILi64EEENS7_ILi128EEES8_EEENS_10bfloat16_tEfNS_4arch4Sm80ELb1ELb0ELb1ELb1ELb1ELb0ELb0ELb0ELi2ELi2ELi4ELi2ELb1EEENS1_24CollectiveEpilogueBwdGQAISA_fSD_Li256ELb1ELb1EEENS1_25SingleTileBwdLPTSchedulerILb1ELi128ELb1EEEEEEEEEvNT_6ParamsE$_ZN4cute5tupleIJNS0_IJNS0_IJNS_1CILi8EEENS1_ILi1EEEEEENS1_ILi2EEES3_EEENS0_IJNS0_IJS3_NS1_ILi0EEEEEElS7_EEEEEC2ERKS6_RKS9_)
$_ZN7cutlass13device_kernelIN5flash19enable_sm80_to_sm89INS1_16FlashAttnBwdSm80INS1_25CollectiveMainloopBwdSm80ILi2ELi2EN4cute5tupleIJNS5_1CILi64EEENS7_ILi128EEES8_EEENS_10bfloat16_tEfNS_4arch4Sm80ELb1ELb0ELb1ELb1ELb1ELb0ELb0ELb0ELi2ELi2ELi4ELi2ELb1EEENS1_24CollectiveEpilogueBwdGQAISA_fSD_Li256ELb1ELb1EEENS1_25SingleTileBwdLPTSchedulerILb1ELi128ELb1EEEEEEEEEvNT_6ParamsE$_ZN4cute5tupleIJNS0_IJNS0_IJNS_1CILi8EEENS1_ILi1EEEEEENS1_ILi2EEES3_EEENS0_IJNS0_IJS3_NS1_ILi0EEEEEElS7_EEEEEC2ERKS6_RKS9_:
[----:B------:R-:W-:Y:S02]  /*7c20*/  MOV R10, 0x7c40 ;  /* 0x00007c40000a7802 */ /* 0x000fe40000000f00 */
[----:B------:R-:W-:Y:S05]  /*7c30*/  CALL.REL.NOINC `($_ZN7cutlass13device_kernelIN5flash19enable_sm80_to_sm89INS1_16FlashAttnBwdSm80INS1_25CollectiveMainloopBwdSm80ILi2ELi2EN4cute5tupleIJNS5_1CILi64EEENS7_ILi128EEES8_EEENS_10bfloat16_tEfNS_4arch4Sm80ELb1ELb0ELb1ELb1ELb1ELb0ELb0ELb0ELi2ELi2ELi4ELi2ELb1EEENS1_24CollectiveEpilogueBwdGQAISA_fSD_Li256ELb1ELb1EEENS1_25SingleTileBwdLPTSchedulerILb1ELi128ELb1EEEEEEEEEvNT_6ParamsE$_ZN4cute3eso3ESOILb1ELb0EJNS_5tupleIJNS2_IJNS_1CILi8EEENS3_ILi1EEEEEENS3_ILi2EEES5_EEENS2_IJNS2_IJS5_NS3_ILi0EEEEEElS9_EEEEEC2ERKS8_RKSB_) ;  /* 0xfffffb9000007944 */ /* 0x000fea0003c3ffff */
[----:B------:R-:W-:-:S04]  /*7c40*/  MOV R9, 0x0 ;  /* 0x0000000000097802 */ /* 0x000fc80000000f00 */
[----:B------:R-:W-:Y:S05]  /*7c50*/  RET.REL.NODEC R8 `(_ZN7cutlass13device_kernelIN5flash19enable_sm80_to_sm89INS1_16FlashAttnBwdSm80INS1_25CollectiveMainloopBwdSm80ILi2ELi2EN4cute5tupleIJNS5_1CILi64EEENS7_ILi128EEES8_EEENS_10bfloat16_tEfNS_4arch4Sm80ELb1ELb0ELb1ELb1ELb1ELb0ELb0ELb0ELi2ELi2ELi4ELi2ELb1EEENS1_24CollectiveEpilogueBwdGQAISA_fSD_Li256ELb1ELb1EEENS1_25SingleTileBwdLPTSchedulerILb1ELi128ELb1EEEEEEEEEvNT_6ParamsE) ;  /* 0xffff83a008007950 */ /* 0x000fea0003c3ffff */
        .type           $_ZN7cutlass13device_kernelIN5flash19enable_sm80_to_sm89INS1_16FlashAttnBwdSm80INS1_25CollectiveMainloopBwdSm80ILi2ELi2EN4cute5tupleIJNS5_1CILi64EEENS7_ILi128EEES8_EEENS_10bfloat16_tEfNS_4arch4Sm80ELb1ELb0ELb1ELb1ELb1ELb0ELb0ELb0ELi2ELi2ELi4ELi2ELb1EEENS1_24CollectiveEpilogueBwdGQAISA_fSD_Li256ELb1ELb1EEENS1_25SingleTileBwdLPTSchedulerILb1ELi128ELb1EEEEEEEEEvNT_6ParamsE$_ZN4cute5tupleIJNS_15ArithmeticTupleIJNS_1CILi0EEEiEEEEEC2ERKS4_,@function
        .size           $_ZN7cutlass13device_kernelIN5flash19enable_sm80_to_sm89INS1_16FlashAttnBwdSm80INS1_25CollectiveMainloopBwdSm80ILi2ELi2EN4cute5tupleIJNS5_1CILi64EEENS7_ILi128EEES8_EEENS_10bfloat16_tEfNS_4arch4Sm80ELb1ELb0ELb1ELb1ELb1ELb0ELb0ELb0ELi2ELi2ELi4ELi2ELb1EEENS1_24CollectiveEpilogueBwdGQAISA_fSD_Li256ELb1ELb1EEENS1_25SingleTileBwdLPTSchedulerILb1ELi128ELb1EEEEEEEEEvNT_6ParamsE$_ZN4cute5tupleIJNS_15ArithmeticTupleIJNS_1CILi0EEEiEEEEEC2ERKS4_,($_ZN7cutlass13device_kernelIN5flash19enable_sm80_to_sm89INS1_16FlashAttnBwdSm80INS1_25CollectiveMainloopBwdSm80ILi2ELi2EN4cute5tupleIJNS5_1CILi64EEENS7_ILi128EEES8_EEENS_10bfloat16_tEfNS_4arch4Sm80ELb1ELb0ELb1ELb1ELb1ELb0ELb0ELb0ELi2ELi2ELi4ELi2ELb1EEENS1_24CollectiveEpilogueBwdGQAISA_fSD_Li256ELb1ELb1EEENS1_25SingleTileBwdLPTSchedulerILb1ELi128ELb1EEEEEEEEEvNT_6ParamsE$_ZN4cute5tupleIJNS_15ArithmeticTupleIJiEEEEEC2ERKS2_ - $_ZN7cutlass13device_kernelIN5flash19enable_sm80_to_sm89INS1_16FlashAttnBwdSm80INS1_25CollectiveMainloopBwdSm80ILi2ELi2EN4cute5tupleIJNS5_1CILi64EEENS7_ILi128EEES8_EEENS_10bfloat16_tEfNS_4arch4Sm80ELb1ELb0ELb1ELb1ELb1ELb0ELb0ELb0ELi2ELi2ELi4ELi2ELb1EEENS1_24CollectiveEpilogueBwdGQAISA_fSD_Li256ELb1ELb1EEENS1_25SingleTileBwdLPTSchedulerILb1ELi128ELb1EEEEEEEEEvNT_6ParamsE$_ZN4cute5tupleIJNS_15ArithmeticTupleIJNS_1CILi0EEEiEEEEEC2ERKS4_)
$_ZN7cutlass13device_kernelIN5flash19enable_sm80_to_sm89INS1_16FlashAttnBwdSm80INS1_25CollectiveMainloopBwdSm80ILi2ELi2EN4cute5tupleIJNS5_1CILi64EEENS7_ILi128EEES8_EEENS_10bfloat16_tEfNS_4arch4Sm80ELb1ELb0ELb1ELb1ELb1ELb0ELb0ELb0ELi2ELi2ELi4ELi2ELb1EEENS1_24CollectiveEpilogueBwdGQAISA_fSD_Li256ELb1ELb1EEENS1_25SingleTileBwdLPTSchedulerILb1ELi128ELb1EEEEEEEEEvNT_6ParamsE$_ZN4cute5tupleIJNS_15ArithmeticTupleIJNS_1CILi0EEEiEEEEEC2ERKS4_:
[----:B------:R-:W-:Y:S02]  /*7c60*/  MOV R10, 0x7c80 ;  /* 0x00007c80000a7802 */ /* 0x000fe40000000f00 */
[----:B------:R-:W-:Y:S05]  /*7c70*/  CALL.REL.NOINC `($_ZN7cutlass13device_kernelIN5flash19enable_sm80_to_sm89INS1_16FlashAttnBwdSm80INS1_25CollectiveMainloopBwdSm80ILi2ELi2EN4cute5tupleIJNS5_1CILi64EEENS7_ILi128EEES8_EEENS_10bfloat16_tEfNS_4arch4Sm80ELb1ELb0ELb1ELb1ELb1ELb0ELb0ELb0ELi2ELi2ELi4ELi2ELb1EEENS1_24CollectiveEpilogueBwdGQAISA_fSD_Li256ELb1ELb1EEENS1_25SingleTileBwdLPTSchedulerILb1ELi128ELb1EEEEEEEEEvNT_6ParamsE$_ZN4cute3eso3ESOILb0ELb1EJNS_15ArithmeticTupleIJNS_1CILi0EEEiEEEEEC2ERKS5_) ;  /* 0xfffff56000007944 */ /* 0x000fea0003c3ffff */
[----:B------:R-:W-:-:S04]  /*7c80*/  MOV R17, 0x0 ;  /* 0x0000000000117802 */ /* 0x000fc80000000f00 */
[----:B------:R-:W-:Y:S05]  /*7c90*/  RET.REL.NODEC R16 `(_ZN7cutlass13device_kernelIN5flash19enable_sm80_to_sm89INS1_16FlashAttnBwdSm80INS1_25CollectiveMainloopBwdSm80ILi2ELi2EN4cute5tupleIJNS5_1CILi64EEENS7_ILi128EEES8_EEENS_10bfloat16_tEfNS_4arch4Sm80ELb1ELb0ELb1ELb1ELb1ELb0ELb0ELb0ELi2ELi2ELi4ELi2ELb1EEENS1_24CollectiveEpilogueBwdGQAISA_fSD_Li256ELb1ELb1EEENS1_25SingleTileBwdLPTSchedulerILb1ELi128ELb1EEEEEEEEEvNT_6ParamsE) ;  /* 0xffff836010007950 */ /* 0x000fea0003c3ffff */
        .type           $_ZN7cutlass13device_kernelIN5flash19enable_sm80_to_sm89INS1_16FlashAttnBwdSm80INS1_25CollectiveMainloopBwdSm80ILi2ELi2EN4cute5tupleIJNS5_1CILi64EEENS7_ILi128EEES8_EEENS_10bfloat16_tEfNS_4arch4Sm80ELb1ELb0ELb1ELb1ELb1ELb0ELb0ELb0ELi2ELi2ELi4ELi2ELb1EEENS1_24CollectiveEpilogueBwdGQAISA_fSD_Li256ELb1ELb1EEENS1_25SingleTileBwdLPTSchedulerILb1ELi128ELb1EEEEEEEEEvNT_6ParamsE$_ZN4cute5tupleIJNS_15ArithmeticTupleIJiEEEEEC2ERKS2_,@function
        .size           $_ZN7cutlass13device_kernelIN5flash19enable_sm80_to_sm89INS1_16FlashAttnBwdSm80INS1_25CollectiveMainloopBwdSm80ILi2ELi2EN4cute5tupleIJNS5_1CILi64EEENS7_ILi128EEES8_EEENS_10bfloat16_tEfNS_4arch4Sm80ELb1ELb0ELb1ELb1ELb1ELb0ELb0ELb0ELi2ELi2ELi4ELi2ELb1EEENS1_24CollectiveEpilogueBwdGQAISA_fSD_Li256ELb1ELb1EEENS1_25SingleTileBwdLPTSchedulerILb1ELi128ELb1EEEEEEEEEvNT_6ParamsE$_ZN4cute5tupleIJNS_15ArithmeticTupleIJiEEEEEC2ERKS2_,($_ZN7cutlass13device_kernelIN5flash19enable_sm80_to_sm89INS1_16FlashAttnBwdSm80INS1_25CollectiveMainloopBwdSm80ILi2ELi2EN4cute5tupleIJNS5_1CILi64EEENS7_ILi128EEES8_EEENS_10bfloat16_tEfNS_4arch4Sm80ELb1ELb0ELb1ELb1ELb1ELb0ELb0ELb0ELi2ELi2ELi4ELi2ELb1EEENS1_24CollectiveEpilogueBwdGQAISA_fSD_Li256ELb1ELb1EEENS1_25SingleTileBwdLPTSchedulerILb1ELi128ELb1EEEEEEEEEvNT_6ParamsE$_ZN4cute5tupleIJNS_15ArithmeticTupleIJiiEEEEEC2ERKS2_ - $_ZN7cutlass13device_kernelIN5flash19enable_sm80_to_sm89INS1_16FlashAttnBwdSm80INS1_25CollectiveMainloopBwdSm80ILi2ELi2EN4cute5tupleIJNS5_1CILi64EEENS7_ILi128EEES8_EEENS_10bfloat16_tEfNS_4arch4Sm80ELb1ELb0ELb1ELb1ELb1ELb0ELb0ELb0ELi2ELi2ELi4ELi2ELb1EEENS1_24CollectiveEpilogueBwdGQAISA_fSD_Li256ELb1ELb1EEENS1_25SingleTileBwdLPTSchedulerILb1ELi128ELb1EEEEEEEEEvNT_6ParamsE$_ZN4cute5tupleIJNS_15ArithmeticTupleIJiEEEEEC2ERKS2_)
$_ZN7cutlass13device_kernelIN5flash19enable_sm80_to_sm89INS1_16FlashAttnBwdSm80INS1_25CollectiveMainloopBwdSm80ILi2ELi2EN4cute5tupleIJNS5_1CILi64EEENS7_ILi128EEES8_EEENS_10bfloat16_tEfNS_4arch4Sm80ELb1ELb0ELb1ELb1ELb1ELb0ELb0ELb0ELi2ELi2ELi4ELi2ELb1EEENS1_24CollectiveEpilogueBwdGQAISA_fSD_Li256ELb1ELb1EEENS1_25SingleTileBwdLPTSchedulerILb1ELi128ELb1EEEEEEEEEvNT_6ParamsE$_ZN4cute5tupleIJNS_15ArithmeticTupleIJiEEEEEC2ERKS2_:
[----:B------:R-:W-:Y:S02]  /*7ca0*/  MOV R8, 0x7cc0 ;  /* 0x00007cc000087802 */ /* 0x000fe40000000f00 */
[----:B------:R-:W-:Y:S05]  /*7cb0*/  CALL.REL.NOINC `($_ZN7cutlass13device_kernelIN5flash19enable_sm80_to_sm89INS1_16FlashAttnBwdSm80INS1_25CollectiveMainloopBwdSm80ILi2ELi2EN4cute5tupleIJNS5_1CILi64EEENS7_ILi128EEES8_EEENS_10bfloat16_tEfNS_4arch4Sm80ELb1ELb0ELb1ELb1ELb1ELb0ELb0ELb0ELi2ELi2ELi4ELi2ELb1EEENS1_24CollectiveEpilogueBwdGQAISA_fSD_Li256ELb1ELb1EEENS1_25SingleTileBwdLPTSchedulerILb1ELi128ELb1EEEEEEEEEvNT_6ParamsE$_ZN4cute3eso3ESOILb0ELb1EJNS_15ArithmeticTupleIJiEEEEEC2ERKS3_) ;  /* 0xfffff56000007944 */ /* 0x000fea0003c3ffff */
[----:B------:R-:W-:-:S04]  /*7cc0*/  MOV R11, 0x0 ;  /* 0x00000000000b7802 */ /* 0x000fc80000000f00 */
[----:B------:R-:W-:Y:S05]  /*7cd0*/  RET.REL.NODEC R10 `(_ZN7cutlass13device_kernelIN5flash19enable_sm80_to_sm89INS1_16FlashAttnBwdSm80INS1_25CollectiveMainloopBwdSm80ILi2ELi2EN4cute5tupleIJNS5_1CILi64EEENS7_ILi128EEES8_EEENS_10bfloat16_tEfNS_4arch4Sm80ELb1ELb0ELb1ELb1ELb1ELb0ELb0ELb0ELi2ELi2ELi4ELi2ELb1EEENS1_24CollectiveEpilogueBwdGQAISA_fSD_Li256ELb1ELb1EEENS1_25SingleTileBwdLPTSchedulerILb1ELi128ELb1EEEEEEEEEvNT_6ParamsE) ;  /* 0xffff83200a007950 */ /* 0x000fea0003c3ffff */
        .type           $_ZN7cutlass13device_kernelIN5flash19enable_sm80_to_sm89INS1_16FlashAttnBwdSm80INS1_25CollectiveMainloopBwdSm80ILi2ELi2EN4cute5tupleIJNS5_1CILi64EEENS7_ILi128EEES8_EEENS_10bfloat16_tEfNS_4arch4Sm80ELb1ELb0ELb1ELb1ELb1ELb0ELb0ELb0ELi2ELi2ELi4ELi2ELb1EEENS1_24CollectiveEpilogueBwdGQAISA_fSD_Li256ELb1ELb1EEENS1_25SingleTileBwdLPTSchedulerILb1ELi128ELb1EEEEEEEEEvNT_6ParamsE$_ZN4cute5tupleIJNS_15ArithmeticTupleIJiiEEEEEC2ERKS2_,@function
        .size           $_ZN7cutlass13device_kernelIN5flash19enable_sm80_to_sm89INS1_16FlashAttnBwdSm80INS1_25CollectiveMainloopBwdSm80ILi2ELi2EN4cute5tupleIJNS5_1CILi64EEENS7_ILi128EEES8_EEENS_10bfloat16_tEfNS_4arch4Sm80ELb1ELb0ELb1ELb1ELb1ELb0ELb0ELb0ELi2ELi2ELi4ELi2ELb1EEENS1_24CollectiveEpilogueBwdGQAISA_fSD_Li256ELb1ELb1EEENS1_25SingleTileBwdLPTSchedulerILb1ELi128ELb1EEEEEEEEEvNT_6ParamsE$_ZN4cute5tupleIJNS_15ArithmeticTupleIJiiEEEEEC2ERKS2_,($_ZN7cutlass13device_kernelIN5flash19enable_sm80_to_sm89INS1_16FlashAttnBwdSm80INS1_25CollectiveMainloopBwdSm80ILi2ELi2EN4cute5tupleIJNS5_1CILi64EEENS7_ILi128EEES8_EEENS_10bfloat16_tEfNS_4arch4Sm80ELb1ELb0ELb1ELb1ELb1ELb0ELb0ELb0ELi2ELi2ELi4ELi2ELb1EEENS1_24CollectiveEpilogueBwdGQAISA_fSD_Li256ELb1ELb1EEENS1_25SingleTileBwdLPTSchedulerILb1ELi128ELb1EEEEEEEEEvNT_6ParamsE$_ZN4cute5tupleIJNS_15ArithmeticTupleIJiiEEEiiiEEC2ERKS2_RKiS7_S7_ - $_ZN7cutlass13device_kernelIN5flash19enable_sm80_to_sm89INS1_16FlashAttnBwdSm80INS1_25CollectiveMainloopBwdSm80ILi2ELi2EN4cute5tupleIJNS5_1CILi64EEENS7_ILi128EEES8_EEENS_10bfloat16_tEfNS_4arch4Sm80ELb1ELb0ELb1ELb1ELb1ELb0ELb0ELb0ELi2ELi2ELi4ELi2ELb1EEENS1_24CollectiveEpilogueBwdGQAISA_fSD_Li256ELb1ELb1EEENS1_25SingleTileBwdLPTSchedulerILb1ELi128ELb1EEEEEEEEEvNT_6ParamsE$_ZN4cute5tupleIJNS_15ArithmeticTupleIJiiEEEEEC2ERKS2_)
$_ZN7cutlass13device_kernelIN5flash19enable_sm80_to_sm89INS1_16FlashAttnBwdSm80INS1_25CollectiveMainloopBwdSm80ILi2ELi2EN4cute5tupleIJNS5_1CILi64EEENS7_ILi128EEES8_EEENS_10bfloat16_tEfNS_4arch4Sm80ELb1ELb0ELb1ELb1ELb1ELb0ELb0ELb0ELi2ELi2ELi4ELi2ELb1EEENS1_24CollectiveEpilogueBwdGQAISA_fSD_Li256ELb1ELb1EEENS1_25SingleTileBwdLPTSchedulerILb1ELi128ELb1EEEEEEEEEvNT_6ParamsE$_ZN4cute5tupleIJNS_15ArithmeticTupleIJiiEEEEEC2ERKS2_:
[----:B------:R-:W-:Y:S02]  /*7ce0*/  MOV R8, 0x7d00 ;  /* 0x00007d0000087802 */ /* 0x000fe40000000f00 */
[----:B------:R-:W-:Y:S05]  /*7cf0*/  CALL.REL.NOINC `($_ZN7cutlass13device_kernelIN5flash19enable_sm80_to_sm89INS1_16FlashAttnBwdSm80INS1_25CollectiveMainloopBwdSm80ILi2ELi2EN4cute5tupleIJNS5_1CILi64EEENS7_ILi128EEES8_EEENS_10bfloat16_tEfNS_4arch4Sm80ELb1ELb0ELb1ELb1ELb1ELb0ELb0ELb0ELi2ELi2ELi4ELi2ELb1EEENS1_24CollectiveEpilogueBwdGQAISA_fSD_Li256ELb1ELb1EEENS1_25SingleTileBwdLPTSchedulerILb1ELi128ELb1EEEEEEEEEvNT_6ParamsE$_ZN4cute3eso3ESOILb0ELb1EJNS_15ArithmeticTupleIJiiEEEEEC2ERKS3_) ;  /* 0xfffff57000007944 */ /* 0x000fea0003c3ffff */
[----:B------:R-:W-:-:S04]  /*7d00*/  MOV R11, 0x0 ;  /* 0x00000000000b7802 */ /* 0x000fc80000000f00 */
[----:B------:R-:W-:Y:S05]  /*7d10*/  RET.REL.NODEC R10 `(_ZN7cutlass13device_kernelIN5flash19enable_sm80_to_sm89INS1_16FlashAttnBwdSm80INS1_25CollectiveMainloopBwdSm80ILi2ELi2EN4cute5tupleIJNS5_1CILi64EEENS7_ILi128EEES8_EEENS_10bfloat16_tEfNS_4arch4Sm80ELb1ELb0ELb1ELb1ELb1ELb0ELb0ELb0ELi2ELi2ELi4ELi2ELb1EEENS1_24CollectiveEpilogueBwdGQAISA_fSD_Li256ELb1ELb1EEENS1_25SingleTileBwdLPTSchedulerILb1ELi128ELb1EEEEEEEEEvNT_6ParamsE) ;  /* 0xffff82e00a007950 */ /* 0x000fea0003c3ffff */
        .type           $_ZN7cutlass13device_kernelIN5flash19enable_sm80_to_sm89INS1_16FlashAttnBwdSm80INS1_25CollectiveMainloopBwdSm80ILi2ELi2EN4cute5tupleIJNS5_1CILi64EEENS7_ILi128EEES8_EEENS_10bfloat16_tEfNS_4arch4Sm80ELb1ELb0ELb1ELb1ELb1ELb0ELb0ELb0ELi2ELi2ELi4ELi2ELb1EEENS1_24CollectiveEpilogueBwdGQAISA_fSD_Li256ELb1ELb1EEENS1_25SingleTileBwdLPTSchedulerILb1ELi128ELb1EEEEEEEEEvNT_6ParamsE$_ZN4cute5tupleIJNS_15ArithmeticTupleIJiiEEEiiiEEC2ERKS2_RKiS7_S7_,@function
        .size           $_ZN7cutlass13device_kernelIN5flash19enable_sm80_to_sm89INS1_16FlashAttnBwdSm80INS1_25CollectiveMainloopBwdSm80ILi2ELi2EN4cute5tupleIJNS5_1CILi64EEENS7_ILi128EEES8_EEENS_10bfloat16_tEfNS_4arch4Sm80ELb1ELb0ELb1ELb1ELb1ELb0ELb0ELb0ELi2ELi2ELi4ELi2ELb1EEENS1_24CollectiveEpilogueBwdGQAISA_fSD_Li256ELb1ELb1EEENS1_25SingleTileBwdLPTSchedulerILb1ELi128ELb1EEEEEEEEEvNT_6ParamsE$_ZN4cute5tupleIJNS_15ArithmeticTupleIJiiEEEiiiEEC2ERKS2_RKiS7_S7_,($_ZN7cutlass13device_kernelIN5flash19enable_sm80_to_sm89INS1_16FlashAttnBwdSm80INS1_25CollectiveMainloopBwdSm80ILi2ELi2EN4cute5tupleIJNS5_1CILi64EEENS7_ILi128EEES8_EEENS_10bfloat16_tEfNS_4arch4Sm80ELb1ELb0ELb1ELb1ELb1ELb0ELb0ELb0ELi2ELi2ELi4ELi2ELb1EEENS1_24CollectiveEpilogueBwdGQAISA_fSD_Li256ELb1ELb1EEENS1_25SingleTileBwdLPTSchedulerILb1ELi128ELb1EEEEEEEEEvNT_6ParamsE$_ZN4cute5tupleIJNS_1CILi0EEES2_S2_iEEC2ERKS2_S5_S5_RKi - $_ZN7cutlass13device_kernelIN5flash19enable_sm80_to_sm89INS1_16FlashAttnBwdSm80INS1_25CollectiveMainloopBwdSm80ILi2ELi2EN4cute5tupleIJNS5_1CILi64EEENS7_ILi128EEES8_EEENS_10bfloat16_tEfNS_4arch4Sm80ELb1ELb0ELb1ELb1ELb1ELb0ELb0ELb0ELi2ELi2ELi4ELi2ELb1EEENS1_24CollectiveEpilogueBwdGQAISA_fSD_Li256ELb1ELb1EEENS1_25SingleTileBwdLPTSchedulerILb1ELi128ELb1EEEEEEEEEvNT_6ParamsE$_ZN4cute5tupleIJNS_15ArithmeticTupleIJiiEEEiiiEEC2ERKS2_RKiS7_S7_)
$_ZN7cutlass13device_kernelIN5flash19enable_sm80_to_sm89INS1_16FlashAttnBwdSm80INS1_25CollectiveMainloopBwdSm80ILi2ELi2EN4cute5tupleIJNS5_1CILi64EEENS7_ILi128EEES8_EEENS_10bfloat16_tEfNS_4arch4Sm80ELb1ELb0ELb1ELb1ELb1ELb0ELb0ELb0ELi2ELi2ELi4ELi2ELb1EEENS1_24CollectiveEpilogueBwdGQAISA_fSD_Li256ELb1ELb1EEENS1_25SingleTileBwdLPTSchedulerILb1ELi128ELb1EEEEEEEEEvNT_6ParamsE$_ZN4cute5tupleIJNS_15ArithmeticTupleIJiiEEEiiiEEC2ERKS2_RKiS7_S7_:
[----:B------:R-:W-:Y:S02]  /*7d20*/  MOV R18, 0x7d40 ;  /* 0x00007d4000127802 */ /* 0x000fe40000000f00 */
[----:B------:R-:W-:Y:S05]  /*7d30*/  CALL.REL.NOINC `($_ZN7cutlass13device_kernelIN5flash19enable_sm80_to_sm89INS1_16FlashAttnBwdSm80INS1_25CollectiveMainloopBwdSm80ILi2ELi2EN4cute5tupleIJNS5_1CILi64EEENS7_ILi128EEES8_EEENS_10bfloat16_tEfNS_4arch4Sm80ELb1ELb0ELb1ELb1ELb1ELb0ELb0ELb0ELi2ELi2ELi4ELi2ELb1EEENS1_24CollectiveEpilogueBwdGQAISA_fSD_Li256ELb1ELb1EEENS1_25SingleTileBwdLPTSchedulerILb1ELi128ELb1EEEEEEEEEvNT_6ParamsE$_ZN4cute3eso3ESOILb0ELb0EJNS_15ArithmeticTupleIJiiEEEiiiEEC2ERKS3_RKiS8_S8_) ;  /* 0xfffff16000007944 */ /* 0x000fea0003c3ffff */
[----:B------:R-:W-:-:S04]  /*7d40*/  MOV R79, 0x0 ;  /* 0x00000000004f7802 */ /* 0x000fc80000000f00 */
[----:B------:R-:W-:Y:S05]  /*7d50*/  RET.REL.NODEC R78 `(_ZN7cutlass13device_kernelIN5flash19enable_sm80_to_sm89INS1_16FlashAttnBwdSm80INS1_25CollectiveMainloopBwdSm80ILi2ELi2EN4cute5tupleIJNS5_1CILi64EEENS7_ILi128EEES8_EEENS_10bfloat16_tEfNS_4arch4Sm80ELb1ELb0ELb1ELb1ELb1ELb0ELb0ELb0ELi2ELi2ELi4ELi2ELb1EEENS1_24CollectiveEpilogueBwdGQAISA_fSD_Li256ELb1ELb1EEENS1_25SingleTileBwdLPTSchedulerILb1ELi128ELb1EEEEEEEEEvNT_6ParamsE) ;  /* 0xffff82a04e007950 */ /* 0x000fea0003c3ffff */
        .type           $_ZN7cutlass13device_kernelIN5flash19enable_sm80_to_sm89INS1_16FlashAttnBwdSm80INS1_25CollectiveMainloopBwdSm80ILi2ELi2EN4cute5tupleIJNS5_1CILi64EEENS7_ILi128EEES8_EEENS_10bfloat16_tEfNS_4arch4Sm80ELb1ELb0ELb1ELb1ELb1ELb0ELb0ELb0ELi2ELi2ELi4ELi2ELb1EEENS1_24CollectiveEpilogueBwdGQAISA_fSD_Li256ELb1ELb1EEENS1_25SingleTileBwdLPTSchedulerILb1ELi128ELb1EEEEEEEEEvNT_6ParamsE$_ZN4cute5tupleIJNS_1CILi0EEES2_S2_iEEC2ERKS2_S5_S5_RKi,@function
        .size           $_ZN7cutlass13device_kernelIN5flash19enable_sm80_to_sm89INS1_16FlashAttnBwdSm80INS1_25CollectiveMainloopBwdSm80ILi2ELi2EN4cute5tupleIJNS5_1CILi64EEENS7_ILi128EEES8_EEENS_10bfloat16_tEfNS_4arch4Sm80ELb1ELb0ELb1ELb1ELb1ELb0ELb0ELb0ELi2ELi2ELi4ELi2ELb1EEENS1_24CollectiveEpilogueBwdGQAISA_fSD_Li256ELb1ELb1EEENS1_25SingleTileBwdLPTSchedulerILb1ELi128ELb1EEEEEEEEEvNT_6ParamsE$_ZN4cute5tupleIJNS_1CILi0EEES2_S2_iEEC2ERKS2_S5_S5_RKi,($_ZN7cutlass13device_kernelIN5flash19enable_sm80_to_sm89INS1_16FlashAttnBwdSm80INS1_25CollectiveMainloopBwdSm80ILi2ELi2EN4cute5tupleIJNS5_1CILi64EEENS7_ILi128EEES8_EEENS_10bfloat16_tEfNS_4arch4Sm80ELb1ELb0ELb1ELb1ELb1ELb0ELb0ELb0ELi2ELi2ELi4ELi2ELb1EEENS1_24CollectiveEpilogueBwdGQAISA_fSD_Li256ELb1ELb1EEENS1_25SingleTileBwdLPTSchedulerILb1ELi128ELb1EEEEEEEEEvNT_6ParamsE$_ZN4cute5tupleIJNS_1CILi0EEES2_iEEC2ERKS2_S5_RKi - $_ZN7cutlass13device_kernelIN5flash19enable_sm80_to_sm89INS1_16FlashAttnBwdSm80INS1_25CollectiveMainloopBwdSm80ILi2ELi2EN4cute5tupleIJNS5_1CILi64EEENS7_ILi128EEES8_EEENS_10bfloat16_tEfNS_4arch4Sm80ELb1ELb0ELb1ELb1ELb1ELb0ELb0ELb0ELi2ELi2ELi4ELi2ELb1EEENS1_24CollectiveEpilogueBwdGQAISA_fSD_Li256ELb1ELb1EEENS1_25SingleTileBwdLPTSchedulerILb1ELi128ELb1EEEEEEEEEvNT_6ParamsE$_ZN4cute5tupleIJNS_1CILi0EEES2_S2_iEEC2ERKS2_S5_S5_RKi)
$_ZN7cutlass13device_kernelIN5flash19enable_sm80_to_sm89INS1_16FlashAttnBwdSm80INS1_25CollectiveMainloopBwdSm80ILi2ELi2EN4cute5tupleIJNS5_1CILi64EEENS7_ILi128EEES8_EEENS_10bfloat16_tEfNS_4arch4Sm80ELb1ELb0ELb1ELb1ELb1ELb0ELb0ELb0ELi2ELi2ELi4ELi2ELb1EEENS1_24CollectiveEpilogueBwdGQAISA_fSD_Li256ELb1ELb1EEENS1_25SingleTileBwdLPTSchedulerILb1ELi128ELb1EEEEEEEEEvNT_6ParamsE$_ZN4cute5tupleIJNS_1CILi0EEES2_S2_iEEC2ERKS2_S5_S5_RKi:
[----:B------:R-:W-:Y:S02]  /*7d60*/  MOV R10, 0x7d80 ;  /* 0x00007d80000a7802 */ /* 0x000fe40000000f00 */
[----:B------:R-:W-:Y:S05]  /*7d70*/  CALL.REL.NOINC `($_ZN7cutlass13device_kernelIN5flash19enable_sm80_to_sm89INS1_16FlashAttnBwdSm80INS1_25CollectiveMainloopBwdSm80ILi2ELi2EN4cute5tupleIJNS5_1CILi64EEENS7_ILi128EEES8_EEENS_10bfloat16_tEfNS_4arch4Sm80ELb1ELb0ELb1ELb1ELb1ELb0ELb0ELb0ELi2ELi2ELi4ELi2ELb1EEENS1_24CollectiveEpilogueBwdGQAISA_fSD_Li256ELb1ELb1EEENS1_25SingleTileBwdLPTSchedulerILb1ELi128ELb1EEEEEEEEEvNT_6ParamsE$_ZN4cute3eso3ESOILb1ELb0EJNS_1CILi0EEES3_S3_iEEC2ERKS3_S6_S6_RKi) ;  /* 0xfffff7a000007944 */ /* 0x000fea0003c3ffff */
[----:B------:R-:W-:-:S04]  /*7d80*/  MOV R17, 0x0 ;  /* 0x0000000000117802 */ /* 0x000fc80000000f00 */
[----:B------:R-:W-:Y:S05]  /*7d90*/  RET.REL.NODEC R16 `(_ZN7cutlass13device_kernelIN5flash19enable_sm80_to_sm89INS1_16FlashAttnBwdSm80INS1_25CollectiveMainloopBwdSm80ILi2ELi2EN4cute5tupleIJNS5_1CILi64EEENS7_ILi128EEES8_EEENS_10bfloat16_tEfNS_4arch4Sm80ELb1ELb0ELb1ELb1ELb1ELb0ELb0ELb0ELi2ELi2ELi4ELi2ELb1EEENS1_24CollectiveEpilogueBwdGQAISA_fSD_Li256ELb1ELb1EEENS1_25SingleTileBwdLPTSchedulerILb1ELi128ELb1EEEEEEEEEvNT_6ParamsE) ;  /* 0xffff826010007950 */ /* 0x000fea0003c3ffff */
        .type           $_ZN7cutlass13device_kernelIN5flash19enable_sm80_to_sm89INS1_16FlashAttnBwdSm80INS1_25CollectiveMainloopBwdSm80ILi2ELi2EN4cute5tupleIJNS5_1CILi64EEENS7_ILi128EEES8_EEENS_10bfloat16_tEfNS_4arch4Sm80ELb1ELb0ELb1ELb1ELb1ELb0ELb0ELb0ELi2ELi2ELi4ELi2ELb1EEENS1_24CollectiveEpilogueBwdGQAISA_fSD_Li256ELb1ELb1EEENS1_25SingleTileBwdLPTSchedulerILb1ELi128ELb1EEEEEEEEEvNT_6ParamsE$_ZN4cute5tupleIJNS_1CILi0EEES2_iEEC2ERKS2_S5_RKi,@function
        .size           $_ZN7cutlass13device_kernelIN5flash19enable_sm80_to_sm89INS1_16FlashAttnBwdSm80INS1_25CollectiveMainloopBwdSm80ILi2ELi2EN4cute5tupleIJNS5_1CILi64EEENS7_ILi128EEES8_EEENS_10bfloat16_tEfNS_4arch4Sm80ELb1ELb0ELb1ELb1ELb1ELb0ELb0ELb0ELi2ELi2ELi4ELi2ELb1EEENS1_24CollectiveEpilogueBwdGQAISA_fSD_Li256ELb1ELb1EEENS1_25SingleTileBwdLPTSchedulerILb1ELi128ELb1EEEEEEEEEvNT_6ParamsE$_ZN4cute5tupleIJNS_1CILi0EEES2_iEEC2ERKS2_S5_RKi,($_ZN7cutlass13device_kernelIN5flash19enable_sm80_to_sm89INS1_16FlashAttnBwdSm80INS1_25CollectiveMainloopBwdSm80ILi2ELi2EN4cute5tupleIJNS5_1CILi64EEENS7_ILi128EEES8_EEENS_10bfloat16_tEfNS_4arch4Sm80ELb1ELb0ELb1ELb1ELb1ELb0ELb0ELb0ELi2ELi2ELi4ELi2ELb1EEENS1_24CollectiveEpilogueBwdGQAISA_fSD_Li256ELb1ELb1EEENS1_25SingleTileBwdLPTSchedulerILb1ELi128ELb1EEEEEEEEEvNT_6ParamsE$_ZN4cute5tupleIJNS_1CILi0EEES2_iiEEC2ERKS2_S5_RKiS7_ - $_ZN7cutlass13device_kernelIN5flash19enable_sm80_to_sm89INS1_16FlashAttnBwdSm80INS1_25CollectiveMainloopBwdSm80ILi2ELi2EN4cute5tupleIJNS5_1CILi64EEENS7_ILi128EEES8_EEENS_10bfloat16_tEfNS_4arch4Sm80ELb1ELb0ELb1ELb1ELb1ELb0ELb0ELb0ELi2ELi2ELi4ELi2ELb1EEENS1_24CollectiveEpilogueBwdGQAISA_fSD_Li256ELb1ELb1EEENS1_25SingleTileBwdLPTSchedulerILb1ELi128ELb1EEEEEEEEEvNT_6ParamsE$_ZN4cute5tupleIJNS_1CILi0EEES2_iEEC2ERKS2_S5_RKi)
$_ZN7cutlass13device_kernelIN5flash19enable_sm80_to_sm89INS1_16FlashAttnBwdSm80INS1_25CollectiveMainloopBwdSm80ILi2ELi2EN4cute5tupleIJNS5_1CILi64EEENS7_ILi128EEES8_EEENS_10bfloat16_tEfNS_4arch4Sm80ELb1ELb0ELb1ELb1ELb1ELb0ELb0ELb0ELi2ELi2ELi4ELi2ELb1EEENS1_24CollectiveEpilogueBwdGQAISA_fSD_Li256ELb1ELb1EEENS1_25SingleTileBwdLPTSchedulerILb1ELi128ELb1EEEEEEEEEvNT_6ParamsE$_ZN4cute5tupleIJNS_1CILi0EEES2_iEEC2ERKS2_S5_RKi:
[----:B------:R-:W-:Y:S02]  /*7da0*/  MOV R16, 0x7dc0 ;  /* 0x00007dc000107802 */ /* 0x000fe40000000f00 */
[----:B------:R-:W-:Y:S05]  /*7db0*/  CALL.REL.NOINC `($_ZN7cutlass13device_kernelIN5flash19enable_sm80_to_sm89INS1_16FlashAttnBwdSm80INS1_25CollectiveMainloopBwdSm80ILi2ELi2EN4cute5tupleIJNS5_1CILi64EEENS7_ILi128EEES8_EEENS_10bfloat16_tEfNS_4arch4Sm80ELb1ELb0ELb1ELb1ELb1ELb0ELb0ELb0ELi2ELi2ELi4ELi2ELb1EEENS1_24CollectiveEpilogueBwdGQAISA_fSD_Li256ELb1ELb1EEENS1_25SingleTileBwdLPTSchedulerILb1ELi128ELb1EEEEEEEEEvNT_6ParamsE$_ZN4cute3eso3ESOILb1ELb0EJNS_1CILi0EEES3_iEEC2ERKS3_S6_RKi) ;  /* 0xfffff7b000007944 */ /* 0x000fea0003c3ffff */
[----:B-1----:R-:W-:Y:S02]  /*7dc0*/  MOV R6, R18 ;  /* 0x0000001200067202 */ /* 0x002fe40000000f00 */
[----:B------:R-:W-:-:S04]  /*7dd0*/  MOV R7, 0x0 ;  /* 0x0000000000077802 */ /* 0x000fc80000000f00 */
[----:B------:R-:W-:Y:S05]  /*7de0*/  RET.REL.NODEC R6 `(_ZN7cutlass13device_kernelIN5flash19enable_sm80_to_sm89INS1_16FlashAttnBwdSm80INS1_25CollectiveMainloopBwdSm80ILi2ELi2EN4cute5tupleIJNS5_1CILi64EEENS7_ILi128EEES8_EEENS_10bfloat16_tEfNS_4arch4Sm80ELb1ELb0ELb1ELb1ELb1ELb0ELb0ELb0ELi2ELi2ELi4ELi2ELb1EEENS1_24CollectiveEpilogueBwdGQAISA_fSD_Li256ELb1ELb1EEENS1_25SingleTileBwdLPTSchedulerILb1ELi128ELb1EEEEEEEEEvNT_6ParamsE) ;  /* 0xffff821006007950 */ /* 0x000fea0003c3ffff */
        .type           $_ZN7cutlass13device_kernelIN5flash19enable_sm80_to_sm89INS1_16FlashAttnBwdSm80INS1_25CollectiveMainloopBwdSm80ILi2ELi2EN4cute5tupleIJNS5_1CILi64EEENS7_ILi128EEES8_EEENS_10bfloat16_tEfNS_4arch4Sm80ELb1ELb0ELb1ELb1ELb1ELb0ELb0ELb0ELi2ELi2ELi4ELi2ELb1EEENS1_24CollectiveEpilogueBwdGQAISA_fSD_Li256ELb1ELb1EEENS1_25SingleTileBwdLPTSchedulerILb1ELi128ELb1EEEEEEEEEvNT_6ParamsE$_ZN4cute5tupleIJNS_1CILi0EEES2_iiEEC2ERKS2_S5_RKiS7_,@function
        .size           $_ZN7cutlass13device_kernelIN5flash19enable_sm80_to_sm89INS1_16FlashAttnBwdSm80INS1_25CollectiveMainloopBwdSm80ILi2ELi2EN4cute5tupleIJNS5_1CILi64EEENS7_ILi128EEES8_EEENS_10bfloat16_tEfNS_4arch4Sm80ELb1ELb0ELb1ELb1ELb1ELb0ELb0ELb0ELi2ELi2ELi4ELi2ELb1EEENS1_24CollectiveEpilogueBwdGQAISA_fSD_Li256ELb1ELb1EEENS1_25SingleTileBwdLPTSchedulerILb1ELi128ELb1EEEEEEEEEvNT_6ParamsE$_ZN4cute5tupleIJNS_1CILi0EEES2_iiEEC2ERKS2_S5_RKiS7_,($_ZN7cutlass13device_kernelIN5flash19enable_sm80_to_sm89INS1_16FlashAttnBwdSm80INS1_25CollectiveMainloopBwdSm80ILi2ELi2EN4cute5tupleIJNS5_1CILi64EEENS7_ILi128EEES8_EEENS_10bfloat16_tEfNS_4arch4Sm80ELb1ELb0ELb1ELb1ELb1ELb0ELb0ELb0ELi2ELi2ELi4ELi2ELb1EEENS1_24CollectiveEpilogueBwdGQAISA_fSD_Li256ELb1ELb1EEENS1_25SingleTileBwdLPTSchedulerILb1ELi128ELb1EEEEEEEEEvNT_6ParamsE$_ZN4cute5tupleIJNS_1CILi0EEEiEEC2ERKS2_RKi - $_ZN7cutlass13device_kernelIN5flash19enable_sm80_to_sm89INS1_16FlashAttnBwdSm80INS1_25CollectiveMainloopBwdSm80ILi2ELi2EN4cute5tupleIJNS5_1CILi64EEENS7_ILi128EEES8_EEENS_10bfloat16_tEfNS_4arch4Sm80ELb1ELb0ELb1ELb1ELb1ELb0ELb0ELb0ELi2ELi2ELi4ELi2ELb1EEENS1_24CollectiveEpilogueBwdGQAISA_fSD_Li256ELb1ELb1EEENS1_25SingleTileBwdLPTSchedulerILb1ELi128ELb1EEEEEEEEEvNT_6ParamsE$_ZN4cute5tupleIJNS_1CILi0EEES2_iiEEC2ERKS2_S5_RKiS7_)
$_ZN7cutlass13device_kernelIN5flash19enable_sm80_to_sm89INS1_16FlashAttnBwdSm80INS1_25CollectiveMainloopBwdSm80ILi2ELi2EN4cute5tupleIJNS5_1CILi64EEENS7_ILi128EEES8_EEENS_10bfloat16_tEfNS_4arch4Sm80ELb1ELb0ELb1ELb1ELb1ELb0ELb0ELb0ELi2ELi2ELi4ELi2ELb1EEENS1_24CollectiveEpilogueBwdGQAISA_fSD_Li256ELb1ELb1EEENS1_25SingleTileBwdLPTSchedulerILb1ELi128ELb1EEEEEEEEEvNT_6ParamsE$_ZN4cute5tupleIJNS_1CILi0EEES2_iiEEC2ERKS2_S5_RKiS7_:
[----:B------:R-:W-:Y:S02]  /*7df0*/  MOV R16, 0x7e10 ;  /* 0x00007e1000107802 */ /* 0x000fe40000000f00 */
[----:B------:R-:W-:Y:S05]  /*7e00*/  CALL.REL.NOINC `($_ZN7cutlass13device_kernelIN5flash19enable_sm80_to_sm89INS1_16FlashAttnBwdSm80INS1_25CollectiveMainloopBwdSm80ILi2ELi2EN4cute5tupleIJNS5_1CILi64EEENS7_ILi128EEES8_EEENS_10bfloat16_tEfNS_4arch4Sm80ELb1ELb0ELb1ELb1ELb1ELb0ELb0ELb0ELi2ELi2ELi4ELi2ELb1EEENS1_24CollectiveEpilogueBwdGQAISA_fSD_Li256ELb1ELb1EEENS1_25SingleTileBwdLPTSchedulerILb1ELi128ELb1EEEEEEEEEvNT_6ParamsE$_ZN4cute3eso3ESOILb1ELb0EJNS_1CILi0EEES3_iiEEC2ERKS3_S6_RKiS8_) ;  /* 0xfffff7f000007944 */ /* 0x000fea0003c3ffff */
[----:B------:R-:W-:Y:S02]  /*7e10*/  MOV R16, R18 ;  /* 0x0000001200107202 */ /* 0x000fe40000000f00 */
[----:B------:R-:W-:-:S04]  /*7e20*/  MOV R17, 0x0 ;  /* 0x0000000000117802 */ /* 0x000fc80000000f00 */
[----:B------:R-:W-:Y:S05]  /*7e30*/  RET.REL.NODEC R16 `(_ZN7cutlass13device_kernelIN5flash19enable_sm80_to_sm89INS1_16FlashAttnBwdSm80INS1_25CollectiveMainloopBwdSm80ILi2ELi2EN4cute5tupleIJNS5_1CILi64EEENS7_ILi128EEES8_EEENS_10bfloat16_tEfNS_4arch4Sm80ELb1ELb0ELb1ELb1ELb1ELb0ELb0ELb0ELi2ELi2ELi4ELi2ELb1EEENS1_24CollectiveEpilogueBwdGQAISA_fSD_Li256ELb1ELb1EEENS1_25SingleTileBwdLPTSchedulerILb1ELi128ELb1EEEEEEEEEvNT_6ParamsE) ;  /* 0xffff81c010007950 */ /* 0x000fea0003c3ffff */
        .type           $_ZN7cutlass13device_kernelIN5flash19enable_sm80_to_sm89INS1_16FlashAttnBwdSm80INS1_25CollectiveMainloopBwdSm80ILi2ELi2EN4cute5tupleIJNS5_1CILi64EEENS7_ILi128EEES8_EEENS_10bfloat16_tEfNS_4arch4Sm80ELb1ELb0ELb1ELb1ELb1ELb0ELb0ELb0ELi2ELi2ELi4ELi2ELb1EEENS1_24CollectiveEpilogueBwdGQAISA_fSD_Li256ELb1ELb1EEENS1_25SingleTileBwdLPTSchedulerILb1ELi128ELb1EEEEEEEEEvNT_6ParamsE$_ZN4cute5tupleIJNS_1CILi0EEEiEEC2ERKS2_RKi,@function
        .size           $_ZN7cutlass13device_kernelIN5flash19enable_sm80_to_sm89INS1_16FlashAttnBwdSm80INS1_25CollectiveMainloopBwdSm80ILi2ELi2EN4cute5tupleIJNS5_1CILi64EEENS7_ILi128EEES8_EEENS_10bfloat16_tEfNS_4arch4Sm80ELb1ELb0ELb1ELb1ELb1ELb0ELb0ELb0ELi2ELi2ELi4ELi2ELb1EEENS1_24CollectiveEpilogueBwdGQAISA_fSD_Li256ELb1ELb1EEENS1_25SingleTileBwdLPTSchedulerILb1ELi128ELb1EEEEEEEEEvNT_6ParamsE$_ZN4cute5tupleIJNS_1CILi0EEEiEEC2ERKS2_RKi,($_ZN7cutlass13device_kernelIN5flash19enable_sm80_to_sm89INS1_16FlashAttnBwdSm80INS1_25CollectiveMainloopBwdSm80ILi2ELi2EN4cute5tupleIJNS5_1CILi64EEENS7_ILi128EEES8_EEENS_10bfloat16_tEfNS_4arch4Sm80ELb1ELb0ELb1ELb1ELb1ELb0ELb0ELb0ELi2ELi2ELi4ELi2ELb1EEENS1_24CollectiveEpilogueBwdGQAISA_fSD_Li256ELb1ELb1EEENS1_25SingleTileBwdLPTSchedulerILb1ELi128ELb1EEEEEEEEEvNT_6ParamsE$_ZN4cute5tupleIJNS_1CILi0EEEiiiEEC2ERKS2_RKiS7_S7_ - $_ZN7cutlass13device_kernelIN5flash19enable_sm80_to_sm89INS1_16FlashAttnBwdSm80INS1_25CollectiveMainloopBwdSm80ILi2ELi2EN4cute5tupleIJNS5_1CILi64EEENS7_ILi128EEES8_EEENS_10bfloat16_tEfNS_4arch4Sm80ELb1ELb0ELb1ELb1ELb1ELb0ELb0ELb0ELi2ELi2ELi4ELi2ELb1EEENS1_24CollectiveEpilogueBwdGQAISA_fSD_Li256ELb1ELb1EEENS1_25SingleTileBwdLPTSchedulerILb1ELi128ELb1EEEEEEEEEvNT_6ParamsE$_ZN4cute5tupleIJNS_1CILi0EEEiEEC2ERKS2_RKi)
$_ZN7cutlass13device_kernelIN5flash19enable_sm80_to_sm89INS1_16FlashAttnBwdSm80INS1_25CollectiveMainloopBwdSm80ILi2ELi2EN4cute5tupleIJNS5_1CILi64EEENS7_ILi128EEES8_EEENS_10bfloat16_tEfNS_4arch4Sm80ELb1ELb0ELb1ELb1ELb1ELb0ELb0ELb0ELi2ELi2ELi4ELi2ELb1EEENS1_24CollectiveEpilogueBwdGQAISA_fSD_Li256ELb1ELb1EEENS1_25SingleTileBwdLPTSchedulerILb1ELi128ELb1EEEEEEEEEvNT_6ParamsE$_ZN4cute5tupleIJNS_1CILi0EEEiEEC2ERKS2_RKi:
[----:B------:R-:W-:Y:S02]  /*7e40*/  MOV R16, 0x7e60 ;  /* 0x00007e6000107802 */ /* 0x000fe40000000f00 */
[----:B------:R-:W-:Y:S05]  /*7e50*/  CALL.REL.NOINC `($_ZN7cutlass13device_kernelIN5flash19enable_sm80_to_sm89INS1_16FlashAttnBwdSm80INS1_25CollectiveMainloopBwdSm80ILi2ELi2EN4cute5tupleIJNS5_1CILi64EEENS7_ILi128EEES8_EEENS_10bfloat16_tEfNS_4arch4Sm80ELb1ELb0ELb1ELb1ELb1ELb0ELb0ELb0ELi2ELi2ELi4ELi2ELb1EEENS1_24CollectiveEpilogueBwdGQAISA_fSD_Li256ELb1ELb1EEENS1_25SingleTileBwdLPTSchedulerILb1ELi128ELb1EEEEEEEEEvNT_6ParamsE$_ZN4cute3eso3ESOILb1ELb0EJNS_1CILi0EEEiEEC2ERKS3_RKi) ;  /* 0xfffff81000007944 */ /* 0x000fea0003c3ffff */
[----:B-1----:R-:W-:Y:S02]  /*7e60*/  MOV R6, R18 ;  /* 0x0000001200067202 */ /* 0x002fe40000000f00 */
[----:B------:R-:W-:-:S04]  /*7e70*/  MOV R7, 0x0 ;  /* 0x0000000000077802 */ /* 0x000fc80000000f00 */
[----:B------:R-:W-:Y:S05]  /*7e80*/  RET.REL.NODEC R6 `(_ZN7cutlass13device_kernelIN5flash19enable_sm80_to_sm89INS1_16FlashAttnBwdSm80INS1_25CollectiveMainloopBwdSm80ILi2ELi2EN4cute5tupleIJNS5_1CILi64EEENS7_ILi128EEES8_EEENS_10bfloat16_tEfNS_4arch4Sm80ELb1ELb0ELb1ELb1ELb1ELb0ELb0ELb0ELi2ELi2ELi4ELi2ELb1EEENS1_24CollectiveEpilogueBwdGQAISA_fSD_Li256ELb1ELb1EEENS1_25SingleTileBwdLPTSchedulerILb1ELi128ELb1EEEEEEEEEvNT_6ParamsE) ;  /* 0xffff817006007950 */ /* 0x000fea0003c3ffff */
        .type           $_ZN7cutlass13device_kernelIN5flash19enable_sm80_to_sm89INS1_16FlashAttnBwdSm80INS1_25CollectiveMainloopBwdSm80ILi2ELi2EN4cute5tupleIJNS5_1CILi64EEENS7_ILi128EEES8_EEENS_10bfloat16_tEfNS_4arch4Sm80ELb1ELb0ELb1ELb1ELb1ELb0ELb0ELb0ELi2ELi2ELi4ELi2ELb1EEENS1_24CollectiveEpilogueBwdGQAISA_fSD_Li256ELb1ELb1EEENS1_25SingleTileBwdLPTSchedulerILb1ELi128ELb1EEEEEEEEEvNT_6ParamsE$_ZN4cute5tupleIJNS_1CILi0EEEiiiEEC2ERKS2_RKiS7_S7_,@function
        .size           $_ZN7cutlass13device_kernelIN5flash19enable_sm80_to_sm89INS1_16FlashAttnBwdSm80INS1_25CollectiveMainloopBwdSm80ILi2ELi2EN4cute5tupleIJNS5_1CILi64EEENS7_ILi128EEES8_EEENS_10bfloat16_tEfNS_4arch4Sm80ELb1ELb0ELb1ELb1ELb1ELb0ELb0ELb0ELi2ELi2ELi4ELi2ELb1EEENS1_24CollectiveEpilogueBwdGQAISA_fSD_Li256ELb1ELb1EEENS1_25SingleTileBwdLPTSchedulerILb1ELi128ELb1EEEEEEEEEvNT_6ParamsE$_ZN4cute5tupleIJNS_1CILi0EEEiiiEEC2ERKS2_RKiS7_S7_,($_ZN7cutlass13device_kernelIN5flash19enable_sm80_to_sm89INS1_16FlashAttnBwdSm80INS1_25CollectiveMainloopBwdSm80ILi2ELi2EN4cute5tupleIJNS5_1CILi64EEENS7_ILi128EEES8_EEENS_10bfloat16_tEfNS_4arch4Sm80ELb1ELb0ELb1ELb1ELb1ELb0ELb0ELb0ELi2ELi2ELi4ELi2ELb1EEENS1_24CollectiveEpilogueBwdGQAISA_fSD_Li256ELb1ELb1EEENS1_25SingleTileBwdLPTSchedulerILb1ELi128ELb1EEEEEEEEEvNT_6ParamsE$_ZN4cute5tupleIJiEEC2ERKi - $_ZN7cutlass13device_kernelIN5flash19enable_sm80_to_sm89INS1_16FlashAttnBwdSm80INS1_25CollectiveMainloopBwdSm80ILi2ELi2EN4cute5tupleIJNS5_1CILi64EEENS7_ILi128EEES8_EEENS_10bfloat16_tEfNS_4arch4Sm80ELb1ELb0ELb1ELb1ELb1ELb0ELb0ELb0ELi2ELi2ELi4ELi2ELb1EEENS1_24CollectiveEpilogueBwdGQAISA_fSD_Li256ELb1ELb1EEENS1_25SingleTileBwdLPTSchedulerILb1ELi128ELb1EEEEEEEEEvNT_6ParamsE$_ZN4cute5tupleIJNS_1CILi0EEEiiiEEC2ERKS2_RKiS7_S7_)
$_ZN7cutlass13device_kernelIN5flash19enable_sm80_to_sm89INS1_16FlashAttnBwdSm80INS1_25CollectiveMainloopBwdSm80ILi2ELi2EN4cute5tupleIJNS5_1CILi64EEENS7_ILi128EEES8_EEENS_10bfloat16_tEfNS_4arch4Sm80ELb1ELb0ELb1ELb1ELb1ELb0ELb0ELb0ELi2ELi2ELi4ELi2ELb1EEENS1_24CollectiveEpilogueBwdGQAISA_fSD_Li256ELb1ELb1EEENS1_25SingleTileBwdLPTSchedulerILb1ELi128ELb1EEEEEEEEEvNT_6ParamsE$_ZN4cute5tupleIJNS_1CILi0EEEiiiEEC2ERKS2_RKiS7_S7_:
[----:B------:R-:W-:Y:S02]  /*7e90*/  MOV R10, 0x7eb0 ;  /* 0x00007eb0000a7802 */ /* 0x000fe40000000f00 */
[----:B------:R-:W-:Y:S05]  /*7ea0*/  CALL.REL.NOINC `($_ZN7cutlass13device_kernelIN5flash19enable_sm80_to_sm89INS1_16FlashAttnBwdSm80INS1_25CollectiveMainloopBwdSm80ILi2ELi2EN4cute5tupleIJNS5_1CILi64EEENS7_ILi128EEES8_EEENS_10bfloat16_tEfNS_4arch4Sm80ELb1ELb0ELb1ELb1ELb1ELb0ELb0ELb0ELi2ELi2ELi4ELi2ELb1EEENS1_24CollectiveEpilogueBwdGQAISA_fSD_Li256ELb1ELb1EEENS1_25SingleTileBwdLPTSchedulerILb1ELi128ELb1EEEEEEEEEvNT_6ParamsE$_ZN4cute3eso3ESOILb1ELb0EJNS_1CILi0EEEiiiEEC2ERKS3_RKiS8_S8_) ;  /* 0xfffff88000007944 */ /* 0x000fea0003c3ffff */
[----:B-1----:R-:W-:Y:S02]  /*7eb0*/  MOV R6, R18 ;  /* 0x0000001200067202 */ /* 0x002fe40000000f00 */
[----:B------:R-:W-:-:S04]  /*7ec0*/  MOV R7, 0x0 ;  /* 0x0000000000077802 */ /* 0x000fc80000000f00 */
[----:B------:R-:W-:Y:S05]  /*7ed0*/  RET.REL.NODEC R6 `(_ZN7cutlass13device_kernelIN5flash19enable_sm80_to_sm89INS1_16FlashAttnBwdSm80INS1_25CollectiveMainloopBwdSm80ILi2ELi2EN4cute5tupleIJNS5_1CILi64EEENS7_ILi128EEES8_EEENS_10bfloat16_tEfNS_4arch4Sm80ELb1ELb0ELb1ELb1ELb1ELb0ELb0ELb0ELi2ELi2ELi4ELi2ELb1EEENS1_24CollectiveEpilogueBwdGQAISA_fSD_Li256ELb1ELb1EEENS1_25SingleTileBwdLPTSchedulerILb1ELi128ELb1EEEEEEEEEvNT_6ParamsE) ;  /* 0xffff812006007950 */ /* 0x000fea0003c3ffff */
        .type           $_ZN7cutlass13device_kernelIN5flash19enable_sm80_to_sm89INS1_16FlashAttnBwdSm80INS1_25CollectiveMainloopBwdSm80ILi2ELi2EN4cute5tupleIJNS5_1CILi64EEENS7_ILi128EEES8_EEENS_10bfloat16_tEfNS_4arch4Sm80ELb1ELb0ELb1ELb1ELb1ELb0ELb0ELb0ELi2ELi2ELi4ELi2ELb1EEENS1_24CollectiveEpilogueBwdGQAISA_fSD_Li256ELb1ELb1EEENS1_25SingleTileBwdLPTSchedulerILb1ELi128ELb1EEEEEEEEEvNT_6ParamsE$_ZN4cute5tupleIJiEEC2ERKi,@function
        .size           $_ZN7cutlass13device_kernelIN5flash19enable_sm80_to_sm89INS1_16FlashAttnBwdSm80INS1_25CollectiveMainloopBwdSm80ILi2ELi2EN4cute5tupleIJNS5_1CILi64EEENS7_ILi128EEES8_EEENS_10bfloat16_tEfNS_4arch4Sm80ELb1ELb0ELb1ELb1ELb1ELb0ELb0ELb0ELi2ELi2ELi4ELi2ELb1EEENS1_24CollectiveEpilogueBwdGQAISA_fSD_Li256ELb1ELb1EEENS1_25SingleTileBwdLPTSchedulerILb1ELi128ELb1EEEEEEEEEvNT_6ParamsE$_ZN4cute5tupleIJiEEC2ERKi,($_ZN7cutlass13device_kernelIN5flash19enable_sm80_to_sm89INS1_16FlashAttnBwdSm80INS1_25CollectiveMainloopBwdSm80ILi2ELi2EN4cute5tupleIJNS5_1CILi64EEENS7_ILi128EEES8_EEENS_10bfloat16_tEfNS_4arch4Sm80ELb1ELb0ELb1ELb1ELb1ELb0ELb0ELb0ELi2ELi2ELi4ELi2ELb1EEENS1_24CollectiveEpilogueBwdGQAISA_fSD_Li256ELb1ELb1EEENS1_25SingleTileBwdLPTSchedulerILb1ELi128ELb1EEEEEEEEEvNT_6ParamsE$_ZN4cute5tupleIJiNS_1CILi0EEEEEC2ERKiRKS2_ - $_ZN7cutlass13device_kernelIN5flash19enable_sm80_to_sm89INS1_16FlashAttnBwdSm80INS1_25CollectiveMainloopBwdSm80ILi2ELi2EN4cute5tupleIJNS5_1CILi64EEENS7_ILi128EEES8_EEENS_10bfloat16_tEfNS_4arch4Sm80ELb1ELb0ELb1ELb1ELb1ELb0ELb0ELb0ELi2ELi2ELi4ELi2ELb1EEENS1_24CollectiveEpilogueBwdGQAISA_fSD_Li256ELb1ELb1EEENS1_25SingleTileBwdLPTSchedulerILb1ELi128ELb1EEEEEEEEEvNT_6ParamsE$_ZN4cute5tupleIJiEEC2ERKi)
$_ZN7cutlass13device_kernelIN5flash19enable_sm80_to_sm89INS1_16FlashAttnBwdSm80INS1_25CollectiveMainloopBwdSm80ILi2ELi2EN4cute5tupleIJNS5_1CILi64EEENS7_ILi128EEES8_EEENS_10bfloat16_tEfNS_4arch4Sm80ELb1ELb0ELb1ELb1ELb1ELb0ELb0ELb0ELi2ELi2ELi4ELi2ELb1EEENS1_24CollectiveEpilogueBwdGQAISA_fSD_Li256ELb1ELb1EEENS1_25SingleTileBwdLPTSchedulerILb1ELi128ELb1EEEEEEEEEvNT_6ParamsE$_ZN4cute5tupleIJiEEC2ERKi:
[----:B------:R-:W-:Y:S02]  /*7ee0*/  MOV R18, 0x7f00 ;  /* 0x00007f0000127802 */ /* 0x000fe40000000f00 */
[----:B------:R-:W-:Y:S05]  /*7ef0*/  CALL.REL.NOINC `($_ZN7cutlass13device_kernelIN5flash19enable_sm80_to_sm89INS1_16FlashAttnBwdSm80INS1_25CollectiveMainloopBwdSm80ILi2ELi2EN4cute5tupleIJNS5_1CILi64EEENS7_ILi128EEES8_EEENS_10bfloat16_tEfNS_4arch4Sm80ELb1ELb0ELb1ELb1ELb1ELb0ELb0ELb0ELi2ELi2ELi4ELi2ELb1EEENS1_24CollectiveEpilogueBwdGQAISA_fSD_Li256ELb1ELb1EEENS1_25SingleTileBwdLPTSchedulerILb1ELi128ELb1EEEEEEEEEvNT_6ParamsE$_ZN4cute3eso3ESOILb0ELb1EJiEEC2ERKi) ;  /* 0xfffff41000007944 */ /* 0x000fea0003c3ffff */
[----:B-1----:R-:W-:Y:S02]  /*7f00*/  MOV R6, R16 ;  /* 0x0000001000067202 */ /* 0x002fe40000000f00 */
[----:B------:R-:W-:-:S04]  /*7f10*/  MOV R7, 0x0 ;  /* 0x0000000000077802 */ /* 0x000fc80000000f00 */
[----:B------:R-:W-:Y:S05]  /*7f20*/  RET.REL.NODEC R6 `(_ZN7cutlass13device_kernelIN5flash19enable_sm80_to_sm89INS1_16FlashAttnBwdSm80INS1_25CollectiveMainloopBwdSm80ILi2ELi2EN4cute5tupleIJNS5_1CILi64EEENS7_ILi128EEES8_EEENS_10bfloat16_tEfNS_4arch4Sm80ELb1ELb0ELb1ELb1ELb1ELb0ELb0ELb0ELi2ELi2ELi4ELi2ELb1EEENS1_24CollectiveEpilogueBwdGQAISA_fSD_Li256ELb1ELb1EEENS1_25SingleTileBwdLPTSchedulerILb1ELi128ELb1EEEEEEEEEvNT_6ParamsE) ;  /* 0xffff80d006007950 */ /* 0x000fea0003c3ffff */
        .type           $_ZN7cutlass13device_kernelIN5flash19enable_sm80_to_sm89INS1_16FlashAttnBwdSm80INS1_25CollectiveMainloopBwdSm80ILi2ELi2EN4cute5tupleIJNS5_1CILi64EEENS7_ILi128EEES8_EEENS_10bfloat16_tEfNS_4arch4Sm80ELb1ELb0ELb1ELb1ELb1ELb0ELb0ELb0ELi2ELi2ELi4ELi2ELb1EEENS1_24CollectiveEpilogueBwdGQAISA_fSD_Li256ELb1ELb1EEENS1_25SingleTileBwdLPTSchedulerILb1ELi128ELb1EEEEEEEEEvNT_6ParamsE$_ZN4cute5tupleIJiNS_1CILi0EEEEEC2ERKiRKS2_,@function
        .size           $_ZN7cutlass13device_kernelIN5flash19enable_sm80_to_sm89INS1_16FlashAttnBwdSm80INS1_25CollectiveMainloopBwdSm80ILi2ELi2EN4cute5tupleIJNS5_1CILi64EEENS7_ILi128EEES8_EEENS_10bfloat16_tEfNS_4arch4Sm80ELb1ELb0ELb1ELb1ELb1ELb0ELb0ELb0ELi2ELi2ELi4ELi2ELb1EEENS1_24CollectiveEpilogueBwdGQAISA_fSD_Li256ELb1ELb1EEENS1_25SingleTileBwdLPTSchedulerILb1ELi128ELb1EEEEEEEEEvNT_6ParamsE$_ZN4cute5tupleIJiNS_1CILi0EEEEEC2ERKiRKS2_,($_ZN7cutlass13device_kernelIN5flash19enable_sm80_to_sm89INS1_16FlashAttnBwdSm80INS1_25CollectiveMainloopBwdSm80ILi2ELi2EN4cute5tupleIJNS5_1CILi64EEENS7_ILi128EEES8_EEENS_10bfloat16_tEfNS_4arch4Sm80ELb1ELb0ELb1ELb1ELb1ELb0ELb0ELb0ELi2ELi2ELi4ELi2ELb1EEENS1_24CollectiveEpilogueBwdGQAISA_fSD_Li256ELb1ELb1EEENS1_25SingleTileBwdLPTSchedulerILb1ELi128ELb1EEEEEEEEEvNT_6ParamsE$_ZN4cute5tupleIJiiEEC2ERKiS3_ - $_ZN7cutlass13device_kernelIN5flash19enable_sm80_to_sm89INS1_16FlashAttnBwdSm80INS1_25CollectiveMainloopBwdSm80ILi2ELi2EN4cute5tupleIJNS5_1CILi64EEENS7_ILi128EEES8_EEENS_10bfloat16_tEfNS_4arch4Sm80ELb1ELb0ELb1ELb1ELb1ELb0ELb0ELb0ELi2ELi2ELi4ELi2ELb1EEENS1_24CollectiveEpilogueBwdGQAISA_fSD_Li256ELb1ELb1EEENS1_25SingleTileBwdLPTSchedulerILb1ELi128ELb1EEEEEEEEEvNT_6ParamsE$_ZN4cute5tupleIJiNS_1CILi0EEEEEC2ERKiRKS2_)
$_ZN7cutlass13device_kernelIN5flash19enable_sm80_to_sm89INS1_16FlashAttnBwdSm80INS1_25CollectiveMainloopBwdSm80ILi2ELi2EN4cute5tupleIJNS5_1CILi64EEENS7_ILi128EEES8_EEENS_10bfloat16_tEfNS_4arch4Sm80ELb1ELb0ELb1ELb1ELb1ELb0ELb0ELb0ELi2ELi2ELi4ELi2ELb1EEENS1_24CollectiveEpilogueBwdGQAISA_fSD_Li256ELb1ELb1EEENS1_25SingleTileBwdLPTSchedulerILb1ELi128ELb1EEEEEEEEEvNT_6ParamsE$_ZN4cute5tupleIJiNS_1CILi0EEEEEC2ERKiRKS2_:
[----:B------:R-:W-:Y:S02]  /*7f30*/  MOV R8, 0x7f50 ;  /* 0x00007f5000087802 */ /* 0x000fe40000000f00 */
[----:B------:R-:W-:Y:S05]  /*7f40*/  CALL.REL.NOINC `($_ZN7cutlass13device_kernelIN5flash19enable_sm80_to_sm89INS1_16FlashAttnBwdSm80INS1_25CollectiveMainloopBwdSm80ILi2ELi2EN4cute5tupleIJNS5_1CILi64EEENS7_ILi128EEES8_EEENS_10bfloat16_tEfNS_4arch4Sm80ELb1ELb0ELb1ELb1ELb1ELb0ELb0ELb0ELi2ELi2ELi4ELi2ELb1EEENS1_24CollectiveEpilogueBwdGQAISA_fSD_Li256ELb1ELb1EEENS1_25SingleTileBwdLPTSchedulerILb1ELi128ELb1EEEEEEEEEvNT_6ParamsE$_ZN4cute3eso3ESOILb0ELb1EJiNS_1CILi0EEEEEC2ERKiRKS3_) ;  /* 0xfffff41000007944 */ /* 0x000fea0003c3ffff */
[----:B-1----:R-:W-:Y:S02]  /*7f50*/  MOV R6, R16 ;  /* 0x0000001000067202 */ /* 0x002fe40000000f00 */
[----:B------:R-:W-:-:S04]  /*7f60*/  MOV R7, 0x0 ;  /* 0x0000000000077802 */ /* 0x000fc80000000f00 */
[----:B------:R-:W-:Y:S05]  /*7f70*/  RET.REL.NODEC R6 `(_ZN7cutlass13device_kernelIN5flash19enable_sm80_to_sm89INS1_16FlashAttnBwdSm80INS1_25CollectiveMainloopBwdSm80ILi2ELi2EN4cute5tupleIJNS5_1CILi64EEENS7_ILi128EEES8_EEENS_10bfloat16_tEfNS_4arch4Sm80ELb1ELb0ELb1ELb1ELb1ELb0ELb0ELb0ELi2ELi2ELi4ELi2ELb1EEENS1_24CollectiveEpilogueBwdGQAISA_fSD_Li256ELb1ELb1EEENS1_25SingleTileBwdLPTSchedulerILb1ELi128ELb1EEEEEEEEEvNT_6ParamsE) ;  /* 0xffff808006007950 */ /* 0x000fea0003c3ffff */
        .type           $_ZN7cutlass13device_kernelIN5flash19enable_sm80_to_sm89INS1_16FlashAttnBwdSm80INS1_25CollectiveMainloopBwdSm80ILi2ELi2EN4cute5tupleIJNS5_1CILi64EEENS7_ILi128EEES8_EEENS_10bfloat16_tEfNS_4arch4Sm80ELb1ELb0ELb1ELb1ELb1ELb0ELb0ELb0ELi2ELi2ELi4ELi2ELb1EEENS1_24CollectiveEpilogueBwdGQAISA_fSD_Li256ELb1ELb1EEENS1_25SingleTileBwdLPTSchedulerILb1ELi128ELb1EEEEEEEEEvNT_6ParamsE$_ZN4cute5tupleIJiiEEC2ERKiS3_,@function
        .size           $_ZN7cutlass13device_kernelIN5flash19enable_sm80_to_sm89INS1_16FlashAttnBwdSm80INS1_25CollectiveMainloopBwdSm80ILi2ELi2EN4cute5tupleIJNS5_1CILi64EEENS7_ILi128EEES8_EEENS_10bfloat16_tEfNS_4arch4Sm80ELb1ELb0ELb1ELb1ELb1ELb0ELb0ELb0ELi2ELi2ELi4ELi2ELb1EEENS1_24CollectiveEpilogueBwdGQAISA_fSD_Li256ELb1ELb1EEENS1_25SingleTileBwdLPTSchedulerILb1ELi128ELb1EEEEEEEEEvNT_6ParamsE$_ZN4cute5tupleIJiiEEC2ERKiS3_,($_ZN7cutlass13device_kernelIN5flash19enable_sm80_to_sm89INS1_16FlashAttnBwdSm80INS1_25CollectiveMainloopBwdSm80ILi2ELi2EN4cute5tupleIJNS5_1CILi64EEENS7_ILi128EEES8_EEENS_10bfloat16_tEfNS_4arch4Sm80ELb1ELb0ELb1ELb1ELb1ELb0ELb0ELb0ELi2ELi2ELi4ELi2ELb1EEENS1_24CollectiveEpilogueBwdGQAISA_fSD_Li256ELb1ELb1EEENS1_25SingleTileBwdLPTSchedulerILb1ELi128ELb1EEEEEEEEEvNT_6ParamsE$_ZN4cute8gmem_ptrIPKN7cutlass10bfloat16_tEECI1NS_12iter_adaptorIS4_S5_EEES4_ - $_ZN7cutlass13device_kernelIN5flash19enable_sm80_to_sm89INS1_16FlashAttnBwdSm80INS1_25CollectiveMainloopBwdSm80ILi2ELi2EN4cute5tupleIJNS5_1CILi64EEENS7_ILi128EEES8_EEENS_10bfloat16_tEfNS_4arch4Sm80ELb1ELb0ELb1ELb1ELb1ELb0ELb0ELb0ELi2ELi2ELi4ELi2ELb1EEENS1_24CollectiveEpilogueBwdGQAISA_fSD_Li256ELb1ELb1EEENS1_25SingleTileBwdLPTSchedulerILb1ELi128ELb1EEEEEEEEEvNT_6ParamsE$_ZN4cute5tupleIJiiEEC2ERKiS3_)
$_ZN7cutlass13device_kernelIN5flash19enable_sm80_to_sm89INS1_16FlashAttnBwdSm80INS1_25CollectiveMainloopBwdSm80ILi2ELi2EN4cute5tupleIJNS5_1CILi64EEENS7_ILi128EEES8_EEENS_10bfloat16_tEfNS_4arch4Sm80ELb1ELb0ELb1ELb1ELb1ELb0ELb0ELb0ELi2ELi2ELi4ELi2ELb1EEENS1_24CollectiveEpilogueBwdGQAISA_fSD_Li256ELb1ELb1EEENS1_25SingleTileBwdLPTSchedulerILb1ELi128ELb1EEEEEEEEEvNT_6ParamsE$_ZN4cute5tupleIJiiEEC2ERKiS3_:
[----:B------:R-:W-:Y:S02]  /*7f80*/  MOV R10, 0x7fa0 ;  /* 0x00007fa0000a7802 */ /* 0x000fe40000000f00 */
[----:B------:R-:W-:Y:S05]  /*7f90*/  CALL.REL.NOINC `($_ZN7cutlass13device_kernelIN5flash19enable_sm80_to_sm89INS1_16FlashAttnBwdSm80INS1_25CollectiveMainloopBwdSm80ILi2ELi2EN4cute5tupleIJNS5_1CILi64EEENS7_ILi128EEES8_EEENS_10bfloat16_tEfNS_4arch4Sm80ELb1ELb0ELb1ELb1ELb1ELb0ELb0ELb0ELi2ELi2ELi4ELi2ELb1EEENS1_24CollectiveEpilogueBwdGQAISA_fSD_Li256ELb1ELb1EEENS1_25SingleTileBwdLPTSchedulerILb1ELi128ELb1EEEEEEEEEvNT_6ParamsE$_ZN4cute3eso3ESOILb0ELb0EJiiEEC2ERKiS4_) ;  /* 0xfffff1d000007944 */ /* 0x000fea0003c3ffff */
[----:B------:R-:W-:-:S04]  /*7fa0*/  MOV R9, 0x0 ;  /* 0x0000000000097802 */ /* 0x000fc80000000f00 */
[----:B------:R-:W-:Y:S05]  /*7fb0*/  RET.REL.NODEC R8 `(_ZN7cutlass13device_kernelIN5flash19enable_sm80_to_sm89INS1_16FlashAttnBwdSm80INS1_25CollectiveMainloopBwdSm80ILi2ELi2EN4cute5tupleIJNS5_1CILi64EEENS7_ILi128EEES8_EEENS_10bfloat16_tEfNS_4arch4Sm80ELb1ELb0ELb1ELb1ELb1ELb0ELb0ELb0ELi2ELi2ELi4ELi2ELb1EEENS1_24CollectiveEpilogueBwdGQAISA_fSD_Li256ELb1ELb1EEENS1_25SingleTileBwdLPTSchedulerILb1ELi128ELb1EEEEEEEEEvNT_6ParamsE) ;  /* 0xffff804008007950 */ /* 0x000fea0003c3ffff */
        .type           $_ZN7cutlass13device_kernelIN5flash19enable_sm80_to_sm89INS1_16FlashAttnBwdSm80INS1_25CollectiveMainloopBwdSm80ILi2ELi2EN4cute5tupleIJNS5_1CILi64EEENS7_ILi128EEES8_EEENS_10bfloat16_tEfNS_4arch4Sm80ELb1ELb0ELb1ELb1ELb1ELb0ELb0ELb0ELi2ELi2ELi4ELi2ELb1EEENS1_24CollectiveEpilogueBwdGQAISA_fSD_Li256ELb1ELb1EEENS1_25SingleTileBwdLPTSchedulerILb1ELi128ELb1EEEEEEEEEvNT_6ParamsE$_ZN4cute8gmem_ptrIPKN7cutlass10bfloat16_tEECI1NS_12iter_adaptorIS4_S5_EEES4_,@function
        .size           $_ZN7cutlass13device_kernelIN5flash19enable_sm80_to_sm89INS1_16FlashAttnBwdSm80INS1_25CollectiveMainloopBwdSm80ILi2ELi2EN4cute5tupleIJNS5_1CILi64EEENS7_ILi128EEES8_EEENS_10bfloat16_tEfNS_4arch4Sm80ELb1ELb0ELb1ELb1ELb1ELb0ELb0ELb0ELi2ELi2ELi4ELi2ELb1EEENS1_24CollectiveEpilogueBwdGQAISA_fSD_Li256ELb1ELb1EEENS1_25SingleTileBwdLPTSchedulerILb1ELi128ELb1EEEEEEEEEvNT_6ParamsE$_ZN4cute8gmem_ptrIPKN7cutlass10bfloat16_tEECI1NS_12iter_adaptorIS4_S5_EEES4_,($_ZN7cutlass13device_kernelIN5flash19enable_sm80_to_sm89INS1_16FlashAttnBwdSm80INS1_25CollectiveMainloopBwdSm80ILi2ELi2EN4cute5tupleIJNS5_1CILi64EEENS7_ILi128EEES8_EEENS_10bfloat16_tEfNS_4arch4Sm80ELb1ELb0ELb1ELb1ELb1ELb0ELb0ELb0ELi2ELi2ELi4ELi2ELb1EEENS1_24CollectiveEpilogueBwdGQAISA_fSD_Li256ELb1ELb1EEENS1_25SingleTileBwdLPTSchedulerILb1ELi128ELb1EEEEEEEEEvNT_6ParamsE$_ZN4cute8gmem_ptrIPKN7cutlass9uint128_tEECI1NS_12iter_adaptorIS4_S5_EEES4_ - $_ZN7cutlass13device_kernelIN5flash19enable_sm80_to_sm89INS1_16FlashAttnBwdSm80INS1_25CollectiveMainloopBwdSm80ILi2ELi2EN4cute5tupleIJNS5_1CILi64EEENS7_ILi128EEES8_EEENS_10bfloat16_tEfNS_4arch4Sm80ELb1ELb0ELb1ELb1ELb1ELb0ELb0ELb0ELi2ELi2ELi4ELi2ELb1EEENS1_24CollectiveEpilogueBwdGQAISA_fSD_Li256ELb1ELb1EEENS1_25SingleTileBwdLPTSchedulerILb1ELi128ELb1EEEEEEEEEvNT_6ParamsE$_ZN4cute8gmem_ptrIPKN7cutlass10bfloat16_tEECI1NS_12iter_adaptorIS4_S5_EEES4_)
$_ZN7cutlass13device_kernelIN5flash19enable_sm80_to_sm89INS1_16FlashAttnBwdSm80INS1_25CollectiveMainloopBwdSm80ILi2ELi2EN4cute5tupleIJNS5_1CILi64EEENS7_ILi128EEES8_EEENS_10bfloat16_tEfNS_4arch4Sm80ELb1ELb0ELb1ELb1ELb1ELb0ELb0ELb0ELi2ELi2ELi4ELi2ELb1EEENS1_24CollectiveEpilogueBwdGQAISA_fSD_Li256ELb1ELb1EEENS1_25SingleTileBwdLPTSchedulerILb1ELi128ELb1EEEEEEEEEvNT_6ParamsE$_ZN4cute8gmem_ptrIPKN7cutlass10bfloat16_tEECI1NS_12iter_adaptorIS4_S5_EEES4_:
[----:B------:R-:W-:Y:S02]  /*7fc0*/  MOV R18, 0x7fe0 ;  /* 0x00007fe000127802 */ /* 0x000fe40000000f00 */
[----:B------:R-:W-:Y:S05]  /*7fd0*/  CALL.REL.NOINC `($_ZN7cutlass13device_kernelIN5flash19enable_sm80_to_sm89INS1_16FlashAttnBwdSm80INS1_25CollectiveMainloopBwdSm80ILi2ELi2EN4cute5tupleIJNS5_1CILi64EEENS7_ILi128EEES8_EEENS_10bfloat16_tEfNS_4arch4Sm80ELb1ELb0ELb1ELb1ELb1ELb0ELb0ELb0ELi2ELi2ELi4ELi2ELb1EEENS1_24CollectiveEpilogueBwdGQAISA_fSD_Li256ELb1ELb1EEENS1_25SingleTileBwdLPTSchedulerILb1ELi128ELb1EEEEEEEEEvNT_6ParamsE$_ZN4cute12iter_adaptorIPKN7cutlass10bfloat16_tENS_8gmem_ptrIS4_EEEC2ES4_) ;  /* 0xffffece000007944 */ /* 0x000fea0003c3ffff */
[----:B------:R-:W-:Y:S02]  /*7fe0*/  MOV R10, R16 ;  /* 0x00000010000a7202 */ /* 0x000fe40000000f00 */
[----:B-1----:R-:W-:-:S04]  /*7ff0*/  MOV R11, 0x0 ;  /* 0x00000000000b7802 */ /* 0x002fc80000000f00 */
[----:B------:R-:W-:Y:S05]  /*8000*/  RET.REL.NODEC R10 `(_ZN7cutlass13device_kernelIN5flash19enable_sm80_to_sm89INS1_16FlashAttnBwdSm80INS1_25CollectiveMainloopBwdSm80ILi2ELi2EN4cute5tupleIJNS5_1CILi64EEENS7_ILi128EEES8_EEENS_10bfloat16_tEfNS_4arch4Sm80ELb1ELb0ELb1ELb1ELb1ELb0ELb0ELb0ELi2ELi2ELi4ELi2ELb1EEENS1_24CollectiveEpilogueBwdGQAISA_fSD_Li256ELb1ELb1EEENS1_25SingleTileBwdLPTSchedulerILb1ELi128ELb1EEEEEEEEEvNT_6ParamsE) ;  /* 0xffff7ff00a007950 */ /* 0x000fea0003c3ffff */
        .type           $_ZN7cutlass13device_kernelIN5flash19enable_sm80_to_sm89INS1_16FlashAttnBwdSm80INS1_25CollectiveMainloopBwdSm80ILi2ELi2EN4cute5tupleIJNS5_1CILi64EEENS7_ILi128EEES8_EEENS_10bfloat16_tEfNS_4arch4Sm80ELb1ELb0ELb1ELb1ELb1ELb0ELb0ELb0ELi2ELi2ELi4ELi2ELb1EEENS1_24CollectiveEpilogueBwdGQAISA_fSD_Li256ELb1ELb1EEENS1_25SingleTileBwdLPTSchedulerILb1ELi128ELb1EEEEEEEEEvNT_6ParamsE$_ZN4cute8gmem_ptrIPKN7cutlass9uint128_tEECI1NS_12iter_adaptorIS4_S5_EEES4_,@function
        .size           $_ZN7cutlass13device_kernelIN5flash19enable_sm80_to_sm89INS1_16FlashAttnBwdSm80INS1_25CollectiveMainloopBwdSm80ILi2ELi2EN4cute5tupleIJNS5_1CILi64EEENS7_ILi128EEES8_EEENS_10bfloat16_tEfNS_4arch4Sm80ELb1ELb0ELb1ELb1ELb1ELb0ELb0ELb0ELi2ELi2ELi4ELi2ELb1EEENS1_24CollectiveEpilogueBwdGQAISA_fSD_Li256ELb1ELb1EEENS1_25SingleTileBwdLPTSchedulerILb1ELi128ELb1EEEEEEEEEvNT_6ParamsE$_ZN4cute8gmem_ptrIPKN7cutlass9uint128_tEECI1NS_12iter_adaptorIS4_S5_EEES4_,($_ZN7cutlass13device_kernelIN5flash19enable_sm80_to_sm89INS1_16FlashAttnBwdSm80INS1_25CollectiveMainloopBwdSm80ILi2ELi2EN4cute5tupleIJNS5_1CILi64EEENS7_ILi128EEES8_EEENS_10bfloat16_tEfNS_4arch4Sm80ELb1ELb0ELb1ELb1ELb1ELb0ELb0ELb0ELi2ELi2ELi4ELi2ELb1EEENS1_24CollectiveEpilogueBwdGQAISA_fSD_Li256ELb1ELb1EEENS1_25SingleTileBwdLPTSchedulerILb1ELi128ELb1EEEEEEEEEvNT_6ParamsE$_ZN4cute8gmem_ptrIPKfECI1NS_12iter_adaptorIS2_S3_EEES2_ - $_ZN7cutlass13device_kernelIN5flash19enable_sm80_to_sm89INS1_16FlashAttnBwdSm80INS1_25CollectiveMainloopBwdSm80ILi2ELi2EN4cute5tupleIJNS5_1CILi64EEENS7_ILi128EEES8_EEENS_10bfloat16_tEfNS_4arch4Sm80ELb1ELb0ELb1ELb1ELb1ELb0ELb0ELb0ELi2ELi2ELi4ELi2ELb1EEENS1_24CollectiveEpilogueBwdGQAISA_fSD_Li256ELb1ELb1EEENS1_25SingleTileBwdLPTSchedulerILb1ELi128ELb1EEEEEEEEEvNT_6ParamsE$_ZN4cute8gmem_ptrIPKN7cutlass9uint128_tEECI1NS_12iter_adaptorIS4_S5_EEES4_)
$_ZN7cutlass13device_kernelIN5flash19enable_sm80_to_sm89INS1_16FlashAttnBwdSm80INS1_25CollectiveMainloopBwdSm80ILi2ELi2EN4cute5tupleIJNS5_1CILi64EEENS7_ILi128EEES8_EEENS_10bfloat16_tEfNS_4arch4Sm80ELb1ELb0ELb1ELb1ELb1ELb0ELb0ELb0ELi2ELi2ELi4ELi2ELb1EEENS1_24CollectiveEpilogueBwdGQAISA_fSD_Li256ELb1ELb1EEENS1_25SingleTileBwdLPTSchedulerILb1ELi128ELb1EEEEEEEEEvNT_6ParamsE$_ZN4cute8gmem_ptrIPKN7cutlass9uint128_tEECI1NS_12iter_adaptorIS4_S5_EEES4_:
[----:B------:R-:W-:Y:S02]  /*8010*/  MOV R18, 0x8030 ;  /* 0x0000803000127802 */ /* 0x000fe40000000f00 */
[----:B------:R-:W-:Y:S05]  /*8020*/  CALL.REL.NOINC `($_ZN7cutlass13device_kernelIN5flash19enable_sm80_to_sm89INS1_16FlashAttnBwdSm80INS1_25CollectiveMainloopBwdSm80ILi2ELi2EN4cute5tupleIJNS5_1CILi64EEENS7_ILi128EEES8_EEENS_10bfloat16_tEfNS_4arch4Sm80ELb1ELb0ELb1ELb1ELb1ELb0ELb0ELb0ELi2ELi2ELi4ELi2ELb1EEENS1_24CollectiveEpilogueBwdGQAISA_fSD_Li256ELb1ELb1EEENS1_25SingleTileBwdLPTSchedulerILb1ELi128ELb1EEEEEEEEEvNT_6ParamsE$_ZN4cute12iter_adaptorIPKN7cutlass9uint128_tENS_8gmem_ptrIS4_EEEC2ES4_) ;  /* 0xffffed0000007944 */ /* 0x000fea0003c3ffff */
[----:B-1----:R-:W-:Y:S02]  /*8030*/  MOV R6, R16 ;  /* 0x0000001000067202 */ /* 0x002fe40000000f00 */
[----:B------:R-:W-:-:S04]  /*8040*/  MOV R7, 0x0 ;  /* 0x0000000000077802 */ /* 0x000fc80000000f00 */
[----:B------:R-:W-:Y:S05]  /*8050*/  RET.REL.NODEC R6 `(_ZN7cutlass13device_kernelIN5flash19enable_sm80_to_sm89INS1_16FlashAttnBwdSm80INS1_25CollectiveMainloopBwdSm80ILi2ELi2EN4cute5tupleIJNS5_1CILi64EEENS7_ILi128EEES8_EEENS_10bfloat16_tEfNS_4arch4Sm80ELb1ELb0ELb1ELb1ELb1ELb0ELb0ELb0ELi2ELi2ELi4ELi2ELb1EEENS1_24CollectiveEpilogueBwdGQAISA_fSD_Li256ELb1ELb1EEENS1_25SingleTileBwdLPTSchedulerILb1ELi128ELb1EEEEEEEEEvNT_6ParamsE) ;  /* 0xffff7fa006007950 */ /* 0x000fea0003c3ffff */
        .type           $_ZN7cutlass13device_kernelIN5flash19enable_sm80_to_sm89INS1_16FlashAttnBwdSm80INS1_25CollectiveMainloopBwdSm80ILi2ELi2EN4cute5tupleIJNS5_1CILi64EEENS7_ILi128EEES8_EEENS_10bfloat16_tEfNS_4arch4Sm80ELb1ELb0ELb1ELb1ELb1ELb0ELb0ELb0ELi2ELi2ELi4ELi2ELb1EEENS1_24CollectiveEpilogueBwdGQAISA_fSD_Li256ELb1ELb1EEENS1_25SingleTileBwdLPTSchedulerILb1ELi128ELb1EEEEEEEEEvNT_6ParamsE$_ZN4cute8gmem_ptrIPKfECI1NS_12iter_adaptorIS2_S3_EEES2_,@function
        .size           $_ZN7cutlass13device_kernelIN5flash19enable_sm80_to_sm89INS1_16FlashAttnBwdSm80INS1_25CollectiveMainloopBwdSm80ILi2ELi2EN4cute5tupleIJNS5_1CILi64EEENS7_ILi128EEES8_EEENS_10bfloat16_tEfNS_4arch4Sm80ELb1ELb0ELb1ELb1ELb1ELb0ELb0ELb0ELi2ELi2ELi4ELi2ELb1EEENS1_24CollectiveEpilogueBwdGQAISA_fSD_Li256ELb1ELb1EEENS1_25SingleTileBwdLPTSchedulerILb1ELi128ELb1EEEEEEEEEvNT_6ParamsE$_ZN4cute8gmem_ptrIPKfECI1NS_12iter_adaptorIS2_S3_EEES2_,($_ZN7cutlass13device_kernelIN5flash19enable_sm80_to_sm89INS1_16FlashAttnBwdSm80INS1_25CollectiveMainloopBwdSm80ILi2ELi2EN4cute5tupleIJNS5_1CILi64EEENS7_ILi128EEES8_EEENS_10bfloat16_tEfNS_4arch4Sm80ELb1ELb0ELb1ELb1ELb1ELb0ELb0ELb0ELi2ELi2ELi4ELi2ELb1EEENS1_24CollectiveEpilogueBwdGQAISA_fSD_Li256ELb1ELb1EEENS1_25SingleTileBwdLPTSchedulerILb1ELi128ELb1EEEEEEEEEvNT_6ParamsE$_ZN4cute8smem_ptrIPN7cutlass10bfloat16_tEECI1NS_12iter_adaptorIS3_S4_EEES3_ - $_ZN7cutlass13device_kernelIN5flash19enable_sm80_to_sm89INS1_16FlashAttnBwdSm80INS1_25CollectiveMainloopBwdSm80ILi2ELi2EN4cute5tupleIJNS5_1CILi64EEENS7_ILi128EEES8_EEENS_10bfloat16_tEfNS_4arch4Sm80ELb1ELb0ELb1ELb1ELb1ELb0ELb0ELb0ELi2ELi2ELi4ELi2ELb1EEENS1_24CollectiveEpilogueBwdGQAISA_fSD_Li256ELb1ELb1EEENS1_25SingleTileBwdLPTSchedulerILb1ELi128ELb1EEEEEEEEEvNT_6ParamsE$_ZN4cute8gmem_ptrIPKfECI1NS_12iter_adaptorIS2_S3_EEES2_)
$_ZN7cutlass13device_kernelIN5flash19enable_sm80_to_sm89INS1_16FlashAttnBwdSm80INS1_25CollectiveMainloopBwdSm80ILi2ELi2EN4cute5tupleIJNS5_1CILi64EEENS7_ILi128EEES8_EEENS_10bfloat16_tEfNS_4arch4Sm80ELb1ELb0ELb1ELb1ELb1ELb0ELb0ELb0ELi2ELi2ELi4ELi2ELb1EEENS1_24CollectiveEpilogueBwdGQAISA_fSD_Li256ELb1ELb1EEENS1_25SingleTileBwdLPTSchedulerILb1ELi128ELb1EEEEEEEEEvNT_6ParamsE$_ZN4cute8gmem_ptrIPKfECI1NS_12iter_adaptorIS2_S3_EEES2_:
[----:B------:R-:W-:Y:S02]  /*8060*/  MOV R18, 0x8080 ;  /* 0x0000808000127802 */ /* 0x000fe40000000f00 */
[----:B------:R-:W-:Y:S05]  /*8070*/  CALL.REL.NOINC `($_ZN7cutlass13device_kernelIN5flash19enable_sm80_to_sm89INS1_16FlashAttnBwdSm80INS1_25CollectiveMainloopBwdSm80ILi2ELi2EN4cute5tupleIJNS5_1CILi64EEENS7_ILi128EEES8_EEENS_10bfloat16_tEfNS_4arch4Sm80ELb1ELb0ELb1ELb1ELb1ELb0ELb0ELb0ELi2ELi2ELi4ELi2ELb1EEENS1_24CollectiveEpilogueBwdGQAISA_fSD_Li256ELb1ELb1EEENS1_25SingleTileBwdLPTSchedulerILb1ELi128ELb1EEEEEEEEEvNT_6ParamsE$_ZN4cute12iter_adaptorIPKfNS_8gmem_ptrIS2_EEEC2ES2_) ;  /* 0xffffed0000007944 */ /* 0x000fea0003c3ffff */
[----:B------:R-:W-:-:S04]  /*8080*/  MOV R17, 0x0 ;  /* 0x0000000000117802 */ /* 0x000fc80000000f00 */
[----:B------:R-:W-:Y:S05]  /*8090*/  RET.REL.NODEC R16 `(_ZN7cutlass13device_kernelIN5flash19enable_sm80_to_sm89INS1_16FlashAttnBwdSm80INS1_25CollectiveMainloopBwdSm80ILi2ELi2EN4cute5tupleIJNS5_1CILi64EEENS7_ILi128EEES8_EEENS_10bfloat16_tEfNS_4arch4Sm80ELb1ELb0ELb1ELb1ELb1ELb0ELb0ELb0ELi2ELi2ELi4ELi2ELb1EEENS1_24CollectiveEpilogueBwdGQAISA_fSD_Li256ELb1ELb1EEENS1_25SingleTileBwdLPTSchedulerILb1ELi128ELb1EEEEEEEEEvNT_6ParamsE) ;  /* 0xffff7f6010007950 */ /* 0x000fea0003c3ffff */
        .type           $_ZN7cutlass13device_kernelIN5flash19enable_sm80_to_sm89INS1_16FlashAttnBwdSm80INS1_25CollectiveMainloopBwdSm80ILi2ELi2EN4cute5tupleIJNS5_1CILi64EEENS7_ILi128EEES8_EEENS_10bfloat16_tEfNS_4arch4Sm80ELb1ELb0ELb1ELb1ELb1ELb0ELb0ELb0ELi2ELi2ELi4ELi2ELb1EEENS1_24CollectiveEpilogueBwdGQAISA_fSD_Li256ELb1ELb1EEENS1_25SingleTileBwdLPTSchedulerILb1ELi128ELb1EEEEEEEEEvNT_6ParamsE$_ZN4cute8smem_ptrIPN7cutlass10bfloat16_tEECI1NS_12iter_adaptorIS3_S4_EEES3_,@function
        .size           $_ZN7cutlass13device_kernelIN5flash19enable_sm80_to_sm89INS1_16FlashAttnBwdSm80INS1_25CollectiveMainloopBwdSm80ILi2ELi2EN4cute5tupleIJNS5_1CILi64EEENS7_ILi128EEES8_EEENS_10bfloat16_tEfNS_4arch4Sm80ELb1ELb0ELb1ELb1ELb1ELb0ELb0ELb0ELi2ELi2ELi4ELi2ELb1EEENS1_24CollectiveEpilogueBwdGQAISA_fSD_Li256ELb1ELb1EEENS1_25SingleTileBwdLPTSchedulerILb1ELi128ELb1EEEEEEEEEvNT_6ParamsE$_ZN4cute8smem_ptrIPN7cutlass10bfloat16_tEECI1NS_12iter_adaptorIS3_S4_EEES3_,($_ZN7cutlass13device_kernelIN5flash19enable_sm80_to_sm89INS1_16FlashAttnBwdSm80INS1_25CollectiveMainloopBwdSm80ILi2ELi2EN4cute5tupleIJNS5_1CILi64EEENS7_ILi128EEES8_EEENS_10bfloat16_tEfNS_4arch4Sm80ELb1ELb0ELb1ELb1ELb1ELb0ELb0ELb0ELi2ELi2ELi4ELi2ELb1EEENS1_24CollectiveEpilogueBwdGQAISA_fSD_Li256ELb1ELb1EEENS1_25SingleTileBwdLPTSchedulerILb1ELi128ELb1EEEEEEEEEvNT_6ParamsE$_ZN4cute8smem_ptrIPN7cutlass9uint128_tEECI1NS_12iter_adaptorIS3_S4_EEES3_ - $_ZN7cutlass13device_kernelIN5flash19enable_sm80_to_sm89INS1_16FlashAttnBwdSm80INS1_25CollectiveMainloopBwdSm80ILi2ELi2EN4cute5tupleIJNS5_1CILi64EEENS7_ILi128EEES8_EEENS_10bfloat16_tEfNS_4arch4Sm80ELb1ELb0ELb1ELb1ELb1ELb0ELb0ELb0ELi2ELi2ELi4ELi2ELb1EEENS1_24CollectiveEpilogueBwdGQAISA_fSD_Li256ELb1ELb1EEENS1_25SingleTileBwdLPTSchedulerILb1ELi128ELb1EEEEEEEEEvNT_6ParamsE$_ZN4cute8smem_ptrIPN7cutlass10bfloat16_tEECI1NS_12iter_adaptorIS3_S4_EEES3_)
$_ZN7cutlass13device_kernelIN5flash19enable_sm80_to_sm89INS1_16FlashAttnBwdSm80INS1_25CollectiveMainloopBwdSm80ILi2ELi2EN4cute5tupleIJNS5_1CILi64EEENS7_ILi128EEES8_EEENS_10bfloat16_tEfNS_4arch4Sm80ELb1ELb0ELb1ELb1ELb1ELb0ELb0ELb0ELi2ELi2ELi4ELi2ELb1EEENS1_24CollectiveEpilogueBwdGQAISA_fSD_Li256ELb1ELb1EEENS1_25SingleTileBwdLPTSchedulerILb1ELi128ELb1EEEEEEEEEvNT_6ParamsE$_ZN4cute8smem_ptrIPN7cutlass10bfloat16_tEECI1NS_12iter_adaptorIS3_S4_EEES3_:
[----:B------:R-:W-:Y:S02]  /*80a0*/  MOV R18, 0x80c0 ;  /* 0x000080c000127802 */ /* 0x000fe40000000f00 */
[----:B------:R-:W-:Y:S05]  /*80b0*/  CALL.REL.NOINC `($_ZN7cutlass13device_kernelIN5flash19enable_sm80_to_sm89INS1_16FlashAttnBwdSm80INS1_25CollectiveMainloopBwdSm80ILi2ELi2EN4cute5tupleIJNS5_1CILi64EEENS7_ILi128EEES8_EEENS_10bfloat16_tEfNS_4arch4Sm80ELb1ELb0ELb1ELb1ELb1ELb0ELb0ELb0ELi2ELi2ELi4ELi2ELb1EEENS1_24CollectiveEpilogueBwdGQAISA_fSD_Li256ELb1ELb1EEENS1_25SingleTileBwdLPTSchedulerILb1ELi128ELb1EEEEEEEEEvNT_6ParamsE$_ZN4cute12iter_adaptorIPN7cutlass10bfloat16_tENS_8smem_ptrIS3_EEEC2ES3_) ;  /* 0xffffed0000007944 */ /* 0x000fea0003c3ffff */
[----:B-1----:R-:W-:Y:S02]  /*80c0*/  MOV R6, R16 ;  /* 0x0000001000067202 */ /* 0x002fe40000000f00 */
[----:B------:R-:W-:-:S04]  /*80d0*/  MOV R7, 0x0 ;  /* 0x0000000000077802 */ /* 0x000fc80000000f00 */
[----:B------:R-:W-:Y:S05]  /*80e0*/  RET.REL.NODEC R6 `(_ZN7cutlass13device_kernelIN5flash19enable_sm80_to_sm89INS1_16FlashAttnBwdSm80INS1_25CollectiveMainloopBwdSm80ILi2ELi2EN4cute5tupleIJNS5_1CILi64EEENS7_ILi128EEES8_EEENS_10bfloat16_tEfNS_4arch4Sm80ELb1ELb0ELb1ELb1ELb1ELb0ELb0ELb0ELi2ELi2ELi4ELi2ELb1EEENS1_24CollectiveEpilogueBwdGQAISA_fSD_Li256ELb1ELb1EEENS1_25SingleTileBwdLPTSchedulerILb1ELi128ELb1EEEEEEEEEvNT_6ParamsE) ;  /* 0xffff7f1006007950 */ /* 0x000fea0003c3ffff */
        .type           $_ZN7cutlass13device_kernelIN5flash19enable_sm80_to_sm89INS1_16FlashAttnBwdSm80INS1_25CollectiveMainloopBwdSm80ILi2ELi2EN4cute5tupleIJNS5_1CILi64EEENS7_ILi128EEES8_EEENS_10bfloat16_tEfNS_4arch4Sm80ELb1ELb0ELb1ELb1ELb1ELb0ELb0ELb0ELi2ELi2ELi4ELi2ELb1EEENS1_24CollectiveEpilogueBwdGQAISA_fSD_Li256ELb1ELb1EEENS1_25SingleTileBwdLPTSchedulerILb1ELi128ELb1EEEEEEEEEvNT_6ParamsE$_ZN4cute8smem_ptrIPN7cutlass9uint128_tEECI1NS_12iter_adaptorIS3_S4_EEES3_,@function
        .size           $_ZN7cutlass13device_kernelIN5flash19enable_sm80_to_sm89INS1_16FlashAttnBwdSm80INS1_25CollectiveMainloopBwdSm80ILi2ELi2EN4cute5tupleIJNS5_1CILi64EEENS7_ILi128EEES8_EEENS_10bfloat16_tEfNS_4arch4Sm80ELb1ELb0ELb1ELb1ELb1ELb0ELb0ELb0ELi2ELi2ELi4ELi2ELb1EEENS1_24CollectiveEpilogueBwdGQAISA_fSD_Li256ELb1ELb1EEENS1_25SingleTileBwdLPTSchedulerILb1ELi128ELb1EEEEEEEEEvNT_6ParamsE$_ZN4cute8smem_ptrIPN7cutlass9uint128_tEECI1NS_12iter_adaptorIS3_S4_EEES3_,($_ZN7cutlass13device_kernelIN5flash19enable_sm80_to_sm89INS1_16FlashAttnBwdSm80INS1_25CollectiveMainloopBwdSm80ILi2ELi2EN4cute5tupleIJNS5_1CILi64EEENS7_ILi128EEES8_EEENS_10bfloat16_tEfNS_4arch4Sm80ELb1ELb0ELb1ELb1ELb1ELb0ELb0ELb0ELi2ELi2ELi4ELi2ELb1EEENS1_24CollectiveEpilogueBwdGQAISA_fSD_Li256ELb1ELb1EEENS1_25SingleTileBwdLPTSchedulerILb1ELi128ELb1EEEEEEEEEvNT_6ParamsE$_ZN4cute8smem_ptrIPfECI1NS_12iter_adaptorIS1_S2_EEES1_ - $_ZN7cutlass13device_kernelIN5flash19enable_sm80_to_sm89INS1_16FlashAttnBwdSm80INS1_25CollectiveMainloopBwdSm80ILi2ELi2EN4cute5tupleIJNS5_1CILi64EEENS7_ILi128EEES8_EEENS_10bfloat16_tEfNS_4arch4Sm80ELb1ELb0ELb1ELb1ELb1ELb0ELb0ELb0ELi2ELi2ELi4ELi2ELb1EEENS1_24CollectiveEpilogueBwdGQAISA_fSD_Li256ELb1ELb1EEENS1_25SingleTileBwdLPTSchedulerILb1ELi128ELb1EEEEEEEEEvNT_6ParamsE$_ZN4cute8smem_ptrIPN7cutlass9uint128_tEECI1NS_12iter_adaptorIS3_S4_EEES3_)
$_ZN7cutlass13device_kernelIN5flash19enable_sm80_to_sm89INS1_16FlashAttnBwdSm80INS1_25CollectiveMainloopBwdSm80ILi2ELi2EN4cute5tupleIJNS5_1CILi64EEENS7_ILi128EEES8_EEENS_10bfloat16_tEfNS_4arch4Sm80ELb1ELb0ELb1ELb1ELb1ELb0ELb0ELb0ELi2ELi2ELi4ELi2ELb1EEENS1_24CollectiveEpilogueBwdGQAISA_fSD_Li256ELb1ELb1EEENS1_25SingleTileBwdLPTSchedulerILb1ELi128ELb1EEEEEEEEEvNT_6ParamsE$_ZN4cute8smem_ptrIPN7cutlass9uint128_tEECI1NS_12iter_adaptorIS3_S4_EEES3_:
[----:B------:R-:W-:Y:S02]  /*80f0*/  MOV R16, 0x8110 ;  /* 0x0000811000107802 */ /* 0x000fe40000000f00 */
[----:B------:R-:W-:Y:S05]  /*8100*/  CALL.REL.NOINC `($_ZN7cutlass13device_kernelIN5flash19enable_sm80_to_sm89INS1_16FlashAttnBwdSm80INS1_25CollectiveMainloopBwdSm80ILi2ELi2EN4cute5tupleIJNS5_1CILi64EEENS7_ILi128EEES8_EEENS_10bfloat16_tEfNS_4arch4Sm80ELb1ELb0ELb1ELb1ELb1ELb0ELb0ELb0ELi2ELi2ELi4ELi2ELb1EEENS1_24CollectiveEpilogueBwdGQAISA_fSD_Li256ELb1ELb1EEENS1_25SingleTileBwdLPTSchedulerILb1ELi128ELb1EEEEEEEEEvNT_6ParamsE$_ZN4cute12iter_adaptorIPN7cutlass9uint128_tENS_8smem_ptrIS3_EEEC2ES3_) ;  /* 0xffffed0000007944 */ /* 0x000fea0003c3ffff */
[----:B------:R-:W-:-:S04]  /*8110*/  MOV R11, 0x0 ;  /* 0x00000000000b7802 */ /* 0x000fc80000000f00 */
[----:B------:R-:W-:Y:S05]  /*8120*/  RET.REL.NODEC R10 `(_ZN7cutlass13device_kernelIN5flash19enable_sm80_to_sm89INS1_16FlashAttnBwdSm80INS1_25CollectiveMainloopBwdSm80ILi2ELi2EN4cute5tupleIJNS5_1CILi64EEENS7_ILi128EEES8_EEENS_10bfloat16_tEfNS_4arch4Sm80ELb1ELb0ELb1ELb1ELb1ELb0ELb0ELb0ELi2ELi2ELi4ELi2ELb1EEENS1_24CollectiveEpilogueBwdGQAISA_fSD_Li256ELb1ELb1EEENS1_25SingleTileBwdLPTSchedulerILb1ELi128ELb1EEEEEEEEEvNT_6ParamsE) ;  /* 0xffff7ed00a007950 */ /* 0x000fea0003c3ffff */
        .type           $_ZN7cutlass13device_kernelIN5flash19enable_sm80_to_sm89INS1_16FlashAttnBwdSm80INS1_25CollectiveMainloopBwdSm80ILi2ELi2EN4cute5tupleIJNS5_1CILi64EEENS7_ILi128EEES8_EEENS_10bfloat16_tEfNS_4arch4Sm80ELb1ELb0ELb1ELb1ELb1ELb0ELb0ELb0ELi2ELi2ELi4ELi2ELb1EEENS1_24CollectiveEpilogueBwdGQAISA_fSD_Li256ELb1ELb1EEENS1_25SingleTileBwdLPTSchedulerILb1ELi128ELb1EEEEEEEEEvNT_6ParamsE$_ZN4cute8smem_ptrIPfECI1NS_12iter_adaptorIS1_S2_EEES1_,@function
        .size           $_ZN7cutlass13device_kernelIN5flash19enable_sm80_to_sm89INS1_16FlashAttnBwdSm80INS1_25CollectiveMainloopBwdSm80ILi2ELi2EN4cute5tupleIJNS5_1CILi64EEENS7_ILi128EEES8_EEENS_10bfloat16_tEfNS_4arch4Sm80ELb1ELb0ELb1ELb1ELb1ELb0ELb0ELb0ELi2ELi2ELi4ELi2ELb1EEENS1_24CollectiveEpilogueBwdGQAISA_fSD_Li256ELb1ELb1EEENS1_25SingleTileBwdLPTSchedulerILb1ELi128ELb1EEEEEEEEEvNT_6ParamsE$_ZN4cute8smem_ptrIPfECI1NS_12iter_adaptorIS1_S2_EEES1_,($_ZN7cutlass13device_kernelIN5flash19enable_sm80_to_sm89INS1_16FlashAttnBwdSm80INS1_25CollectiveMainloopBwdSm80ILi2ELi2EN4cute5tupleIJNS5_1CILi64EEENS7_ILi128EEES8_EEENS_10bfloat16_tEfNS_4arch4Sm80ELb1ELb0ELb1ELb1ELb1ELb0ELb0ELb0ELi2ELi2ELi4ELi2ELb1EEENS1_24CollectiveEpilogueBwdGQAISA_fSD_Li256ELb1ELb1EEENS1_25SingleTileBwdLPTSchedulerILb1ELi128ELb1EEEEEEEEEvNT_6ParamsE$_ZN73_INTERNAL_24fd9406_37_flash_bwd_hdim64_bf16_softcap_sm80_cu_3fbc093a_291824__cvta_generic_to_sharedEPKv - $_ZN7cutlass13device_kernelIN5flash19enable_sm80_to_sm89INS1_16FlashAttnBwdSm80INS1_25CollectiveMainloopBwdSm80ILi2ELi2EN4cute5tupleIJNS5_1CILi64EEENS7_ILi128EEES8_EEENS_10bfloat16_tEfNS_4arch4Sm80ELb1ELb0ELb1ELb1ELb1ELb0ELb0ELb0ELi2ELi2ELi4ELi2ELb1EEENS1_24CollectiveEpilogueBwdGQAISA_fSD_Li256ELb1ELb1EEENS1_25SingleTileBwdLPTSchedulerILb1ELi128ELb1EEEEEEEEEvNT_6ParamsE$_ZN4cute8smem_ptrIPfECI1NS_12iter_adaptorIS1_S2_EEES1_)
$_ZN7cutlass13device_kernelIN5flash19enable_sm80_to_sm89INS1_16FlashAttnBwdSm80INS1_25CollectiveMainloopBwdSm80ILi2ELi2EN4cute5tupleIJNS5_1CILi64EEENS7_ILi128EEES8_EEENS_10bfloat16_tEfNS_4arch4Sm80ELb1ELb0ELb1ELb1ELb1ELb0ELb0ELb0ELi2ELi2ELi4ELi2ELb1EEENS1_24CollectiveEpilogueBwdGQAISA_fSD_Li256ELb1ELb1EEENS1_25SingleTileBwdLPTSchedulerILb1ELi128ELb1EEEEEEEEEvNT_6ParamsE$_ZN4cute8smem_ptrIPfECI1NS_12iter_adaptorIS1_S2_EEES1_:
[----:B------:R-:W-:Y:S02]  /*8130*/  MOV R18, 0x8150 ;  /* 0x0000815000127802 */ /* 0x000fe40000000f00 */
[----:B------:R-:W-:Y:S05]  /*8140*/  CALL.REL.NOINC `($_ZN7cutlass13device_kernelIN5flash19enable_sm80_to_sm89INS1_16FlashAttnBwdSm80INS1_25CollectiveMainloopBwdSm80ILi2ELi2EN4cute5tupleIJNS5_1CILi64EEENS7_ILi128EEES8_EEENS_10bfloat16_tEfNS_4arch4Sm80ELb1ELb0ELb1ELb1ELb1ELb0ELb0ELb0ELi2ELi2ELi4ELi2ELb1EEENS1_24CollectiveEpilogueBwdGQAISA_fSD_Li256ELb1ELb1EEENS1_25SingleTileBwdLPTSchedulerILb1ELi128ELb1EEEEEEEEEvNT_6ParamsE$_ZN4cute12iter_adaptorIPfNS_8smem_ptrIS1_EEEC2ES1_) ;  /* 0xffffed1000007944 */ /* 0x000fea0003c3ffff */
[----:B------:R-:W-:-:S04]  /*8150*/  MOV R17, 0x0 ;  /* 0x0000000000117802 */ /* 0x000fc80000000f00 */
[----:B------:R-:W-:Y:S05]  /*8160*/  RET.REL.NODEC R16 `(_ZN7cutlass13device_kernelIN5flash19enable_sm80_to_sm89INS1_16FlashAttnBwdSm80INS1_25CollectiveMainloopBwdSm80ILi2ELi2EN4cute5tupleIJNS5_1CILi64EEENS7_ILi128EEES8_EEENS_10bfloat16_tEfNS_4arch4Sm80ELb1ELb0ELb1ELb1ELb1ELb0ELb0ELb0ELi2ELi2ELi4ELi2ELb1EEENS1_24CollectiveEpilogueBwdGQAISA_fSD_Li256ELb1ELb1EEENS1_25SingleTileBwdLPTSchedulerILb1ELi128ELb1EEEEEEEEEvNT_6ParamsE) ;  /* 0xffff7e9010007950 */ /* 0x000fea0003c3ffff */
        .type           $_ZN7cutlass13device_kernelIN5flash19enable_sm80_to_sm89INS1_16FlashAttnBwdSm80INS1_25CollectiveMainloopBwdSm80ILi2ELi2EN4cute5tupleIJNS5_1CILi64EEENS7_ILi128EEES8_EEENS_10bfloat16_tEfNS_4arch4Sm80ELb1ELb0ELb1ELb1ELb1ELb0ELb0ELb0ELi2ELi2ELi4ELi2ELb1EEENS1_24CollectiveEpilogueBwdGQAISA_fSD_Li256ELb1ELb1EEENS1_25SingleTileBwdLPTSchedulerILb1ELi128ELb1EEEEEEEEEvNT_6ParamsE$_ZN73_INTERNAL_24fd9406_37_flash_bwd_hdim64_bf16_softcap_sm80_cu_3fbc093a_291824__cvta_generic_to_sharedEPKv,@function
        .size           $_ZN7cutlass13device_kernelIN5flash19enable_sm80_to_sm89INS1_16FlashAttnBwdSm80INS1_25CollectiveMainloopBwdSm80ILi2ELi2EN4cute5tupleIJNS5_1CILi64EEENS7_ILi128EEES8_EEENS_10bfloat16_tEfNS_4arch4Sm80ELb1ELb0ELb1ELb1ELb1ELb0ELb0ELb0ELi2ELi2ELi4ELi2ELb1EEENS1_24CollectiveEpilogueBwdGQAISA_fSD_Li256ELb1ELb1EEENS1_25SingleTileBwdLPTSchedulerILb1ELi128ELb1EEEEEEEEEvNT_6ParamsE$_ZN73_INTERNAL_24fd9406_37_flash_bwd_hdim64_bf16_softcap_sm80_cu_3fbc093a_291824__cvta_generic_to_sharedEPKv,($_ZN7cutlass13device_kernelIN5flash19enable_sm80_to_sm89INS1_16FlashAttnBwdSm80INS1_25CollectiveMainloopBwdSm80ILi2ELi2EN4cute5tupleIJNS5_1CILi64EEENS7_ILi128EEES8_EEENS_10bfloat16_tEfNS_4arch4Sm80ELb1ELb0ELb1ELb1ELb1ELb0ELb0ELb0ELi2ELi2ELi4ELi2ELb1EEENS1_24CollectiveEpilogueBwdGQAISA_fSD_Li256ELb1ELb1EEENS1_25SingleTileBwdLPTSchedulerILb1ELi128ELb1EEEEEEEEEvNT_6ParamsE$_ZZN4cute12filter_tupleINS_5tupleIJNS_10UnderscoreES2_S2_iEEENS1_IJNS1_IJNS_1CILi1EEENS4_ILi0EEEEEElS6_lEEEZNS_5sliceIS3_S8_EEDaRKT_RKT0_EUlRKT_RKT0_E_EEDaSC_SF_OT1_ENKUlDpSI_E_clIJNS1_IJS7_EEENS1_IJlEEENS1_IJS6_EEENS1_IJEEEEEEDaSP_ - $_ZN7cutlass13device_kernelIN5flash19enable_sm80_to_sm89INS1_16FlashAttnBwdSm80INS1_25CollectiveMainloopBwdSm80ILi2ELi2EN4cute5tupleIJNS5_1CILi64EEENS7_ILi128EEES8_EEENS_10bfloat16_tEfNS_4arch4Sm80ELb1ELb0ELb1ELb1ELb1ELb0ELb0ELb0ELi2ELi2ELi4ELi2ELb1EEENS1_24CollectiveEpilogueBwdGQAISA_fSD_Li256ELb1ELb1EEENS1_25SingleTileBwdLPTSchedulerILb1ELi128ELb1EEEEEEEEEvNT_6ParamsE$_ZN73_INTERNAL_24fd9406_37_flash_bwd_hdim64_bf16_softcap_sm80_cu_3fbc093a_291824__cvta_generic_to_sharedEPKv)
$_ZN7cutlass13device_kernelIN5flash19enable_sm80_to_sm89INS1_16FlashAttnBwdSm80INS1_25CollectiveMainloopBwdSm80ILi2ELi2EN4cute5tupleIJNS5_1CILi64EEENS7_ILi128EEES8_EEENS_10bfloat16_tEfNS_4arch4Sm80ELb1ELb0ELb1ELb1ELb1ELb0ELb0ELb0ELi2ELi2ELi4ELi2ELb1EEENS1_24CollectiveEpilogueBwdGQAISA_fSD_Li256ELb1ELb1EEENS1_25SingleTileBwdLPTSchedulerILb1ELi128ELb1EEEEEEEEEvNT_6ParamsE$_ZN73_INTERNAL_24fd9406_37_flash_bwd_hdim64_bf16_softcap_sm80_cu_3fbc093a_291824__cvta_generic_to_sharedEPKv:
[----:B------:R-:W-:Y:S02]  /*8170*/  MOV R9, 0x0 ;  /* 0x0000000000097802 */ /* 0x000fe40000000f00 */
[----:B------:R-:W-:Y:S02]  /*8180*/  IADD3 R6, R6, -c[0x0][0x18], RZ ;  /* 0x8000060006067a10 */ /* 0x000fe40007ffe0ff */
[----:B------:R-:W-:Y:S05]  /*8190*/  RET.REL.NODEC R8 `(_ZN7cutlass13device_kernelIN5flash19enable_sm80_to_sm89INS1_16FlashAttnBwdSm80INS1_25CollectiveMainloopBwdSm80ILi2ELi2EN4cute5tupleIJNS5_1CILi64EEENS7_ILi128EEES8_EEENS_10bfloat16_tEfNS_4arch4Sm80ELb1ELb0ELb1ELb1ELb1ELb0ELb0ELb0ELi2ELi2ELi4ELi2ELb1EEENS1_24CollectiveEpilogueBwdGQAISA_fSD_Li256ELb1ELb1EEENS1_25SingleTileBwdLPTSchedulerILb1ELi128ELb1EEEEEEEEEvNT_6ParamsE) ;  /* 0xffff7e6008007950 */ /* 0x000fea0003c3ffff */
        .type           $_ZN7cutlass13device_kernelIN5flash19enable_sm80_to_sm89INS1_16FlashAttnBwdSm80INS1_25CollectiveMainloopBwdSm80ILi2ELi2EN4cute5tupleIJNS5_1CILi64EEENS7_ILi128EEES8_EEENS_10bfloat16_tEfNS_4arch4Sm80ELb1ELb0ELb1ELb1ELb1ELb0ELb0ELb0ELi2ELi2ELi4ELi2ELb1EEENS1_24CollectiveEpilogueBwdGQAISA_fSD_Li256ELb1ELb1EEENS1_25SingleTileBwdLPTSchedulerILb1ELi128ELb1EEEEEEEEEvNT_6ParamsE$_ZZN4cute12filter_tupleINS_5tupleIJNS_10UnderscoreES2_S2_iEEENS1_IJNS1_IJNS_1CILi1EEENS4_ILi0EEEEEElS6_lEEEZNS_5sliceIS3_S8_EEDaRKT_RKT0_EUlRKT_RKT0_E_EEDaSC_SF_OT1_ENKUlDpSI_E_clIJNS1_IJS7_EEENS1_IJlEEENS1_IJS6_EEENS1_IJEEEEEEDaSP_,@function
        .size           $_ZN7cutlass13device_kernelIN5flash19enable_sm80_to_sm89INS1_16FlashAttnBwdSm80INS1_25CollectiveMainloopBwdSm80ILi2ELi2EN4cute5tupleIJNS5_1CILi64EEENS7_ILi128EEES8_EEENS_10bfloat16_tEfNS_4arch4Sm80ELb1ELb0ELb1ELb1ELb1ELb0ELb0ELb0ELi2ELi2ELi4ELi2ELb1EEENS1_24CollectiveEpilogueBwdGQAISA_fSD_Li256ELb1ELb1EEENS1_25SingleTileBwdLPTSchedulerILb1ELi128ELb1EEEEEEEEEvNT_6ParamsE$_ZZN4cute12filter_tupleINS_5tupleIJNS_10UnderscoreES2_S2_iEEENS1_IJNS1_IJNS_1CILi1EEENS4_ILi0EEEEEElS6_lEEEZNS_5sliceIS3_S8_EEDaRKT_RKT0_EUlRKT_RKT0_E_EEDaSC_SF_OT1_ENKUlDpSI_E_clIJNS1_IJS7_EEENS1_IJlEEENS1_IJS6_EEENS1_IJEEEEEEDaSP_,($_ZN7cutlass13device_kernelIN5flash19enable_sm80_to_sm89INS1_16FlashAttnBwdSm80INS1_25CollectiveMainloopBwdSm80ILi2ELi2EN4cute5tupleIJNS5_1CILi64EEENS7_ILi128EEES8_EEENS_10bfloat16_tEfNS_4arch4Sm80ELb1ELb0ELb1ELb1ELb1ELb0ELb0ELb0ELi2ELi2ELi4ELi2ELb1EEENS1_24CollectiveEpilogueBwdGQAISA_fSD_Li256ELb1ELb1EEENS1_25SingleTileBwdLPTSchedulerILb1ELi128ELb1EEEEEEEEEvNT_6ParamsE$_ZZN4cute14transform_leafINS_15ArithmeticTupleIJNS1_IJiiEEEiiiEEENS_8identityEEEDaRKT_OT0_ENKUlRKT_E_clIS2_EEDaSC_ - $_ZN7cutlass13device_kernelIN5flash19enable_sm80_to_sm89INS1_16FlashAttnBwdSm80INS1_25CollectiveMainloopBwdSm80ILi2ELi2EN4cute5tupleIJNS5_1CILi64EEENS7_ILi128EEES8_EEENS_10bfloat16_tEfNS_4arch4Sm80ELb1ELb0ELb1ELb1ELb1ELb0ELb0ELb0ELi2ELi2ELi4ELi2ELb1EEENS1_24CollectiveEpilogueBwdGQAISA_fSD_Li256ELb1ELb1EEENS1_25SingleTileBwdLPTSchedulerILb1ELi128ELb1EEEEEEEEEvNT_6ParamsE$_ZZN4cute12filter_tupleINS_5tupleIJNS_10UnderscoreES2_S2_iEEENS1_IJNS1_IJNS_1CILi1EEENS4_ILi0EEEEEElS6_lEEEZNS_5sliceIS3_S8_EEDaRKT_RKT0_EUlRKT_RKT0_E_EEDaSC_SF_OT1_ENKUlDpSI_E_clIJNS1_IJS7_EEENS1_IJlEEENS1_IJS6_EEENS1_IJEEEEEEDaSP_)
$_ZN7cutlass13device_kernelIN5flash19enable_sm80_to_sm89INS1_16FlashAttnBwdSm80INS1_25CollectiveMainloopBwdSm80ILi2ELi2EN4cute5tupleIJNS5_1CILi64EEENS7_ILi128EEES8_EEENS_10bfloat16_tEfNS_4arch4Sm80ELb1ELb0ELb1ELb1ELb1ELb0ELb0ELb0ELi2ELi2ELi4ELi2ELb1EEENS1_24CollectiveEpilogueBwdGQAISA_fSD_Li256ELb1ELb1EEENS1_25SingleTileBwdLPTSchedulerILb1ELi128ELb1EEEEEEEEEvNT_6ParamsE$_ZZN4cute12filter_tupleINS_5tupleIJNS_10UnderscoreES2_S2_iEEENS1_IJNS1_IJNS_1CILi1EEENS4_ILi0EEEEEElS6_lEEEZNS_5sliceIS3_S8_EEDaRKT_RKT0_EUlRKT_RKT0_E_EEDaSC_SF_OT1_ENKUlDpSI_E_clIJNS1_IJS7_EEENS1_IJlEEENS1_IJS6_EEENS1_IJEEEEEEDaSP_:
[----:B------:R-:W-:Y:S02]  /*81a0*/  IADD3 R7, R1, 0x188, RZ ;  /* 0x0000018801077810 */ /* 0x000fe40007ffe0ff */
[----:B------:R-:W-:Y:S02]  /*81b0*/  MOV R10, 0x81e0 ;  /* 0x000081e0000a7802 */ /* 0x000fe40000000f00 */
[----:B------:R-:W-:Y:S02]  /*81c0*/  IADD3 R7, R7, c[0x0][0x20], RZ ;  /* 0x0000080007077a10 */ /* 0x000fe40007ffe0ff */
[----:B------:R-:W-:Y:S05]  /*81d0*/  CALL.REL.NOINC `($_ZN7cutlass13device_kernelIN5flash19enable_sm80_to_sm89INS1_16FlashAttnBwdSm80INS1_25CollectiveMainloopBwdSm80ILi2ELi2EN4cute5tupleIJNS5_1CILi64EEENS7_ILi128EEES8_EEENS_10bfloat16_tEfNS_4arch4Sm80ELb1ELb0ELb1ELb1ELb1ELb0ELb0ELb0ELi2ELi2ELi4ELi2ELb1EEENS1_24CollectiveEpilogueBwdGQAISA_fSD_Li256ELb1ELb1EEENS1_25SingleTileBwdLPTSchedulerILb1ELi128ELb1EEEEEEEEEvNT_6ParamsE$_ZN4cute3eso3ESOILb1ELb0EJNS_5tupleIJNS_1CILi1EEENS3_ILi0EEEEEElS5_EEC2ERKS6_RKlRKS5_) ;  /* 0xfffff66000007944 */ /* 0x000fea0003c3ffff */
[----:B-1----:R1:W5:Y:S01]  /*81e0*/  LDL.64 R6, [R1+0x188] ;  /* 0x0001880001067983 */ /* 0x0023620000100a00 */
[----:B------:R-:W-:-:S04]  /*81f0*/  MOV R9, 0x0 ;  /* 0x0000000000097802 */ /* 0x000fc80000000f00 */
[----:B------:R-:W-:Y:S05]  /*8200*/  RET.REL.NODEC R8 `(_ZN7cutlass13device_kernelIN5flash19enable_sm80_to_sm89INS1_16FlashAttnBwdSm80INS1_25CollectiveMainloopBwdSm80ILi2ELi2EN4cute5tupleIJNS5_1CILi64EEENS7_ILi128EEES8_EEENS_10bfloat16_tEfNS_4arch4Sm80ELb1ELb0ELb1ELb1ELb1ELb0ELb0ELb0ELi2ELi2ELi4ELi2ELb1EEENS1_24CollectiveEpilogueBwdGQAISA_fSD_Li256ELb1ELb1EEENS1_25SingleTileBwdLPTSchedulerILb1ELi128ELb1EEEEEEEEEvNT_6ParamsE) ;  /* 0xffff7df008007950 */ /* 0x000fea0003c3ffff */
        .type           $_ZN7cutlass13device_kernelIN5flash19enable_sm80_to_sm89INS1_16FlashAttnBwdSm80INS1_25CollectiveMainloopBwdSm80ILi2ELi2EN4cute5tupleIJNS5_1CILi64EEENS7_ILi128EEES8_EEENS_10bfloat16_tEfNS_4arch4Sm80ELb1ELb0ELb1ELb1ELb1ELb0ELb0ELb0ELi2ELi2ELi4ELi2ELb1EEENS1_24CollectiveEpilogueBwdGQAISA_fSD_Li256ELb1ELb1EEENS1_25SingleTileBwdLPTSchedulerILb1ELi128ELb1EEEEEEEEEvNT_6ParamsE$_ZZN4cute14transform_leafINS_15ArithmeticTupleIJNS1_IJiiEEEiiiEEENS_8identityEEEDaRKT_OT0_ENKUlRKT_E_clIS2_EEDaSC_,@function
        .size           $_ZN7cutlass13device_kernelIN5flash19enable_sm80_to_sm89INS1_16FlashAttnBwdSm80INS1_25CollectiveMainloopBwdSm80ILi2ELi2EN4cute5tupleIJNS5_1CILi64EEENS7_ILi128EEES8_EEENS_10bfloat16_tEfNS_4arch4Sm80ELb1ELb0ELb1ELb1ELb1ELb0ELb0ELb0ELi2ELi2ELi4ELi2ELb1EEENS1_24CollectiveEpilogueBwdGQAISA_fSD_Li256ELb1ELb1EEENS1_25SingleTileBwdLPTSchedulerILb1ELi128ELb1EEEEEEEEEvNT_6ParamsE$_ZZN4cute14transform_leafINS_15ArithmeticTupleIJNS1_IJiiEEEiiiEEENS_8identityEEEDaRKT_OT0_ENKUlRKT_E_clIS2_EEDaSC_,($_ZN7cutlass13device_kernelIN5flash19enable_sm80_to_sm89INS1_16FlashAttnBwdSm80INS1_25CollectiveMainloopBwdSm80ILi2ELi2EN4cute5tupleIJNS5_1CILi64EEENS7_ILi128EEES8_EEENS_10bfloat16_tEfNS_4arch4Sm80ELb1ELb0ELb1ELb1ELb1ELb0ELb0ELb0ELi2ELi2ELi4ELi2ELb1EEENS1_24CollectiveEpilogueBwdGQAISA_fSD_Li256ELb1ELb1EEENS1_25SingleTileBwdLPTSchedulerILb1ELi128ELb1EEEEEEEEEvNT_6ParamsE$_ZZN4cute14transform_leafINS_15ArithmeticTupleIJNS1_IJiiEEEiiiEEENS_8identityEEEDaRKT_OT0_ENKUlRKT_E_clIiEEDaSC_ - $_ZN7cutlass13device_kernelIN5flash19enable_sm80_to_sm89INS1_16FlashAttnBwdSm80INS1_25CollectiveMainloopBwdSm80ILi2ELi2EN4cute5tupleIJNS5_1CILi64EEENS7_ILi128EEES8_EEENS_10bfloat16_tEfNS_4arch4Sm80ELb1ELb0ELb1ELb1ELb1ELb0ELb0ELb0ELi2ELi2ELi4ELi2ELb1EEENS1_24CollectiveEpilogueBwdGQAISA_fSD_Li256ELb1ELb1EEENS1_25SingleTileBwdLPTSchedulerILb1ELi128ELb1EEEEEEEEEvNT_6ParamsE$_ZZN4cute14transform_leafINS_15ArithmeticTupleIJNS1_IJiiEEEiiiEEENS_8identityEEEDaRKT_OT0_ENKUlRKT_E_clIS2_EEDaSC_)
$_ZN7cutlass13device_kernelIN5flash19enable_sm80_to_sm89INS1_16FlashAttnBwdSm80INS1_25CollectiveMainloopBwdSm80ILi2ELi2EN4cute5tupleIJNS5_1CILi64EEENS7_ILi128EEES8_EEENS_10bfloat16_tEfNS_4arch4Sm80ELb1ELb0ELb1ELb1ELb1ELb0ELb0ELb0ELi2ELi2ELi4ELi2ELb1EEENS1_24CollectiveEpilogueBwdGQAISA_fSD_Li256ELb1ELb1EEENS1_25SingleTileBwdLPTSchedulerILb1ELi128ELb1EEEEEEEEEvNT_6ParamsE$_ZZN4cute14transform_leafINS_15ArithmeticTupleIJNS1_IJiiEEEiiiEEENS_8identityEEEDaRKT_OT0_ENKUlRKT_E_clIS2_EEDaSC_:
[----:B------:R-:W-:-:S05]  /*8210*/  IADD3 R9, R13, -c[0x0][0x20], RZ ;  /* 0x800008000d097a10 */ /* 0x000fca0007ffe0ff */
[----:B------:R1:W5:Y:S01]  /*8220*/  LDL R7, [R9] ;  /* 0x0000000009077983 */ /* 0x0003620000100800 */
[----:B------:R-:W-:-:S03]  /*8230*/  MOV R8, 0x8250 ;  /* 0x0000825000087802 */ /* 0x000fc60000000f00 */
[----:B-1---5:R-:W-:Y:S05]  /*8240*/  CALL.REL.NOINC `($_ZN7cutlass13device_kernelIN5flash19enable_sm80_to_sm89INS1_16FlashAttnBwdSm80INS1_25CollectiveMainloopBwdSm80ILi2ELi2EN4cute5tupleIJNS5_1CILi64EEENS7_ILi128EEES8_EEENS_10bfloat16_tEfNS_4arch4Sm80ELb1ELb0ELb1ELb1ELb1ELb0ELb0ELb0ELi2ELi2ELi4ELi2ELb1EEENS1_24CollectiveEpilogueBwdGQAISA_fSD_Li256ELb1ELb1EEENS1_25SingleTileBwdLPTSchedulerILb1ELi128ELb1EEEEEEEEEvNT_6ParamsE$_ZZN4cute14transform_leafINS_15ArithmeticTupleIJiiEEERNS_8identityEEEDaRKT_OT0_ENKUlRKT_E_clIiEEDaSC_) ;  /* 0x000000f000007944 */ /* 0x022fea0003c00000 */
[----:B------:R1:W5:Y:S01]  /*8250*/  LDL R7, [R9+0x4] ;  /* 0x0000040009077983 */ /* 0x0003620000100800 */
[----:B------:R-:W-:Y:S01]  /*8260*/  IADD3 R6, R1, 0x19c, RZ ;  /* 0x0000019c01067810 */ /* 0x000fe20007ffe0ff */
[----:B------:R-:W-:Y:S01]  /*8270*/  IMAD.MOV.U32 R16, RZ, RZ, R10 ;  /* 0x000000ffff107224 */ /* 0x000fe200078e000a */
[----:B------:R-:W-:Y:S02]  /*8280*/  MOV R8, 0x82b0 ;  /* 0x000082b000087802 */ /* 0x000fe40000000f00 */
[----:B------:R-:W-:Y:S02]  /*8290*/  IADD3 R6, R6, c[0x0][0x20], RZ ;  /* 0x0000080006067a10 */ /* 0x000fe40007ffe0ff */
[----:B-1---5:R-:W-:Y:S05]  /*82a0*/  CALL.REL.NOINC `($_ZN7cutlass13device_kernelIN5flash19enable_sm80_to_sm89INS1_16FlashAttnBwdSm80INS1_25CollectiveMainloopBwdSm80ILi2ELi2EN4cute5tupleIJNS5_1CILi64EEENS7_ILi128EEES8_EEENS_10bfloat16_tEfNS_4arch4Sm80ELb1ELb0ELb1ELb1ELb1ELb0ELb0ELb0ELi2ELi2ELi4ELi2ELb1EEENS1_24CollectiveEpilogueBwdGQAISA_fSD_Li256ELb1ELb1EEENS1_25SingleTileBwdLPTSchedulerILb1ELi128ELb1EEEEEEEEEvNT_6ParamsE$_ZZN4cute14transform_leafINS_15ArithmeticTupleIJiiEEERNS_8identityEEEDaRKT_OT0_ENKUlRKT_E_clIiEEDaSC_) ;  /* 0x0000009000007944 */ /* 0x022fea0003c00000 */
[----:B------:R1:W-:Y:S01]  /*82b0*/  STL [R1+0x19c], R10 ;  /* 0x00019c0a01007387 */ /* 0x0003e20000100800 */
[----:B------:R-:W-:-:S03]  /*82c0*/  MOV R8, 0x82e0 ;  /* 0x000082e000087802 */ /* 0x000fc60000000f00 */
[----:B-1----:R-:W-:Y:S05]  /*82d0*/  CALL.REL.NOINC `($_ZN7cutlass13device_kernelIN5flash19enable_sm80_to_sm89INS1_16FlashAttnBwdSm80INS1_25CollectiveMainloopBwdSm80ILi2ELi2EN4cute5tupleIJNS5_1CILi64EEENS7_ILi128EEES8_EEENS_10bfloat16_tEfNS_4arch4Sm80ELb1ELb0ELb1ELb1ELb1ELb0ELb0ELb0ELi2ELi2ELi4ELi2ELb1EEENS1_24CollectiveEpilogueBwdGQAISA_fSD_Li256ELb1ELb1EEENS1_25SingleTileBwdLPTSchedulerILb1ELi128ELb1EEEEEEEEEvNT_6ParamsE$_ZZN4cute9transformINS_15ArithmeticTupleIJiiEEEZNS_14transform_leafIS2_RNS_8identityEEEDaRKT_OT0_EUlRKT_E_EEDaS8_SA_ENKUlDpSD_E_clIJiiEEEDaSF_) ;  /* 0x00001d7000007944 */ /* 0x002fea0003c00000 */
[----:B------:R-:W-:Y:S02]  /*82e0*/  MOV R8, R18 ;  /* 0x0000001200087202 */ /* 0x000fe40000000f00 */
[----:B------:R-:W-:-:S04]  /*82f0*/  MOV R9, 0x0 ;  /* 0x0000000000097802 */ /* 0x000fc80000000f00 */
[----:B------:R-:W-:Y:S05]  /*8300*/  RET.REL.NODEC R8 `(_ZN7cutlass13device_kernelIN5flash19enable_sm80_to_sm89INS1_16FlashAttnBwdSm80INS1_25CollectiveMainloopBwdSm80ILi2ELi2EN4cute5tupleIJNS5_1CILi64EEENS7_ILi128EEES8_EEENS_10bfloat16_tEfNS_4arch4Sm80ELb1ELb0ELb1ELb1ELb1ELb0ELb0ELb0ELi2ELi2ELi4ELi2ELb1EEENS1_24CollectiveEpilogueBwdGQAISA_fSD_Li256ELb1ELb1EEENS1_25SingleTileBwdLPTSchedulerILb1ELi128ELb1EEEEEEEEEvNT_6ParamsE) ;  /* 0xffff7cf008007950 */ /* 0x000fea0003c3ffff */
        .type           $_ZN7cutlass13device_kernelIN5flash19enable_sm80_to_sm89INS1_16FlashAttnBwdSm80INS1_25CollectiveMainloopBwdSm80ILi2ELi2EN4cute5tupleIJNS5_1CILi64EEENS7_ILi128EEES8_EEENS_10bfloat16_tEfNS_4arch4Sm80ELb1ELb0ELb1ELb1ELb1ELb0ELb0ELb0ELi2ELi2ELi4ELi2ELb1EEENS1_24CollectiveEpilogueBwdGQAISA_fSD_Li256ELb1ELb1EEENS1_25SingleTileBwdLPTSchedulerILb1ELi128ELb1EEEEEEEEEvNT_6ParamsE$_ZZN4cute14transform_leafINS_15ArithmeticTupleIJNS1_IJiiEEEiiiEEENS_8identityEEEDaRKT_OT0_ENKUlRKT_E_clIiEEDaSC_,@function
        .size           $_ZN7cutlass13device_kernelIN5flash19enable_sm80_to_sm89INS1_16FlashAttnBwdSm80INS1_25CollectiveMainloopBwdSm80ILi2ELi2EN4cute5tupleIJNS5_1CILi64EEENS7_ILi128EEES8_EEENS_10bfloat16_tEfNS_4arch4Sm80ELb1ELb0ELb1ELb1ELb1ELb0ELb0ELb0ELi2ELi2ELi4ELi2ELb1EEENS1_24CollectiveEpilogueBwdGQAISA_fSD_Li256ELb1ELb1EEENS1_25SingleTileBwdLPTSchedulerILb1ELi128ELb1EEEEEEEEEvNT_6ParamsE$_ZZN4cute14transform_leafINS_15ArithmeticTupleIJNS1_IJiiEEEiiiEEENS_8identityEEEDaRKT_OT0_ENKUlRKT_E_clIiEEDaSC_,($_ZN7cutlass13device_kernelIN5flash19enable_sm80_to_sm89INS1_16FlashAttnBwdSm80INS1_25CollectiveMainloopBwdSm80ILi2ELi2EN4cute5tupleIJNS5_1CILi64EEENS7_ILi128EEES8_EEENS_10bfloat16_tEfNS_4arch4Sm80ELb1ELb0ELb1ELb1ELb1ELb0ELb0ELb0ELi2ELi2ELi4ELi2ELb1EEENS1_24CollectiveEpilogueBwdGQAISA_fSD_Li256ELb1ELb1EEENS1_25SingleTileBwdLPTSchedulerILb1ELi128ELb1EEEEEEEEEvNT_6ParamsE$_ZZN4cute14transform_leafINS_15ArithmeticTupleIJiiEEERNS_8identityEEEDaRKT_OT0_ENKUlRKT_E_clIiEEDaSC_ - $_ZN7cutlass13device_kernelIN5flash19enable_sm80_to_sm89INS1_16FlashAttnBwdSm80INS1_25CollectiveMainloopBwdSm80ILi2ELi2EN4cute5tupleIJNS5_1CILi64EEENS7_ILi128EEES8_EEENS_10bfloat16_tEfNS_4arch4Sm80ELb1ELb0ELb1ELb1ELb1ELb0ELb0ELb0ELi2ELi2ELi4ELi2ELb1EEENS1_24CollectiveEpilogueBwdGQAISA_fSD_Li256ELb1ELb1EEENS1_25SingleTileBwdLPTSchedulerILb1ELi128ELb1EEEEEEEEEvNT_6ParamsE$_ZZN4cute14transform_leafINS_15ArithmeticTupleIJNS1_IJiiEEEiiiEEENS_8identityEEEDaRKT_OT0_ENKUlRKT_E_clIiEEDaSC_)
$_ZN7cutlass13device_kernelIN5flash19enable_sm80_to_sm89INS1_16FlashAttnBwdSm80INS1_25CollectiveMainloopBwdSm80ILi2ELi2EN4cute5tupleIJNS5_1CILi64EEENS7_ILi128EEES8_EEENS_10bfloat16_tEfNS_4arch4Sm80ELb1ELb0ELb1ELb1ELb1ELb0ELb0ELb0ELi2ELi2ELi4ELi2ELb1EEENS1_24CollectiveEpilogueBwdGQAISA_fSD_Li256ELb1ELb1EEENS1_25SingleTileBwdLPTSchedulerILb1ELi128ELb1EEEEEEEEEvNT_6ParamsE$_ZZN4cute14transform_leafINS_15ArithmeticTupleIJNS1_IJiiEEEiiiEEENS_8identityEEEDaRKT_OT0_ENKUlRKT_E_clIiEEDaSC_:
[----:B------:R-:W-:Y:S02]  /*8310*/  MOV R10, R9 ;  /* 0x00000009000a7202 */ /* 0x000fe40000000f00 */
[----:B------:R-:W-:-:S04]  /*8320*/  MOV R9, 0x0 ;  /* 0x0000000000097802 */ /* 0x000fc80000000f00 */
[----:B------:R-:W-:Y:S05]  /*8330*/  RET.REL.NODEC R8 `(_ZN7cutlass13device_kernelIN5flash19enable_sm80_to_sm89INS1_16FlashAttnBwdSm80INS1_25CollectiveMainloopBwdSm80ILi2ELi2EN4cute5tupleIJNS5_1CILi64EEENS7_ILi128EEES8_EEENS_10bfloat16_tEfNS_4arch4Sm80ELb1ELb0ELb1ELb1ELb1ELb0ELb0ELb0ELi2ELi2ELi4ELi2ELb1EEENS1_24CollectiveEpilogueBwdGQAISA_fSD_Li256ELb1ELb1EEENS1_25SingleTileBwdLPTSchedulerILb1ELi128ELb1EEEEEEEEEvNT_6ParamsE) ;  /* 0xffff7cc008007950 */ /* 0x000fea0003c3ffff */
        .type           $_ZN7cutlass13device_kernelIN5flash19enable_sm80_to_sm89INS1_16FlashAttnBwdSm80INS1_25CollectiveMainloopBwdSm80ILi2ELi2EN4cute5tupleIJNS5_1CILi64EEENS7_ILi128EEES8_EEENS_10bfloat16_tEfNS_4arch4Sm80ELb1ELb0ELb1ELb1ELb1ELb0ELb0ELb0ELi2ELi2ELi4ELi2ELb1EEENS1_24CollectiveEpilogueBwdGQAISA_fSD_Li256ELb1ELb1EEENS1_25SingleTileBwdLPTSchedulerILb1ELi128ELb1EEEEEEEEEvNT_6ParamsE$_ZZN4cute14transform_leafINS_15ArithmeticTupleIJiiEEERNS_8identityEEEDaRKT_OT0_ENKUlRKT_E_clIiEEDaSC_,@function
        .size           $_ZN7cutlass13device_kernelIN5flash19enable_sm80_to_sm89INS1_16FlashAttnBwdSm80INS1_25CollectiveMainloopBwdSm80ILi2ELi2EN4cute5tupleIJNS5_1CILi64EEENS7_ILi128EEES8_EEENS_10bfloat16_tEfNS_4arch4Sm80ELb1ELb0ELb1ELb1ELb1ELb0ELb0ELb0ELi2ELi2ELi4ELi2ELb1EEENS1_24CollectiveEpilogueBwdGQAISA_fSD_Li256ELb1ELb1EEENS1_25SingleTileBwdLPTSchedulerILb1ELi128ELb1EEEEEEEEEvNT_6ParamsE$_ZZN4cute14transform_leafINS_15ArithmeticTupleIJiiEEERNS_8identityEEEDaRKT_OT0_ENKUlRKT_E_clIiEEDaSC_,($_ZN7cutlass13device_kernelIN5flash19enable_sm80_to_sm89INS1_16FlashAttnBwdSm80INS1_25CollectiveMainloopBwdSm80ILi2ELi2EN4cute5tupleIJNS5_1CILi64EEENS7_ILi128EEES8_EEENS_10bfloat16_tEfNS_4arch4Sm80ELb1ELb0ELb1ELb1ELb1ELb0ELb0ELb0ELi2ELi2ELi4ELi2ELb1EEENS1_24CollectiveEpilogueBwdGQAISA_fSD_Li256ELb1ELb1EEENS1_25SingleTileBwdLPTSchedulerILb1ELi128ELb1EEEEEEEEEvNT_6ParamsE$_ZZN4cute19as_arithmetic_tupleINS_15ArithmeticTupleIJNS1_IJiiEEEiiiEEEEEDaRKT_ENKUlDpRKT_E_clIJS2_iiiEEEDaSA_ - $_ZN7cutlass13device_kernelIN5flash19enable_sm80_to_sm89INS1_16FlashAttnBwdSm80INS1_25CollectiveMainloopBwdSm80ILi2ELi2EN4cute5tupleIJNS5_1CILi64EEENS7_ILi128EEES8_EEENS_10bfloat16_tEfNS_4arch4Sm80ELb1ELb0ELb1ELb1ELb1ELb0ELb0ELb0ELi2ELi2ELi4ELi2ELb1EEENS1_24CollectiveEpilogueBwdGQAISA_fSD_Li256ELb1ELb1EEENS1_25SingleTileBwdLPTSchedulerILb1ELi128ELb1EEEEEEEEEvNT_6ParamsE$_ZZN4cute14transform_leafINS_15ArithmeticTupleIJiiEEERNS_8identityEEEDaRKT_OT0_ENKUlRKT_E_clIiEEDaSC_)
$_ZN7cutlass13device_kernelIN5flash19enable_sm80_to_sm89INS1_16FlashAttnBwdSm80INS1_25CollectiveMainloopBwdSm80ILi2ELi2EN4cute5tupleIJNS5_1CILi64EEENS7_ILi128EEES8_EEENS_10bfloat16_tEfNS_4arch4Sm80ELb1ELb0ELb1ELb1ELb1ELb0ELb0ELb0ELi2ELi2ELi4ELi2ELb1EEENS1_24CollectiveEpilogueBwdGQAISA_fSD_Li256ELb1ELb1EEENS1_25SingleTileBwdLPTSchedulerILb1ELi128ELb1EEEEEEEEEvNT_6ParamsE$_ZZN4cute14transform_leafINS_15ArithmeticTupleIJiiEEERNS_8identityEEEDaRKT_OT0_ENKUlRKT_E_clIiEEDaSC_:
[----:B------:R-:W-:Y:S02]  /*8340*/  MOV R78, R8 ;  /* 0x00000008004e7202 */ /* 0x000fe40000000f00 */
[----:B------:R-:W-:Y:S02]  /*8350*/  MOV R79, 0x0 ;  /* 0x00000000004f7802 */ /* 0x000fe40000000f00 */
[----:B------:R-:W-:Y:S02]  /*8360*/  MOV R10, R7 ;  /* 0x00000007000a7202 */ /* 0x000fe40000000f00 */
[----:B------:R-:W-:Y:S05]  /*8370*/  RET.REL.NODEC R78 `(_ZN7cutlass13device_kernelIN5flash19enable_sm80_to_sm89INS1_16FlashAttnBwdSm80INS1_25CollectiveMainloopBwdSm80ILi2ELi2EN4cute5tupleIJNS5_1CILi64EEENS7_ILi128EEES8_EEENS_10bfloat16_tEfNS_4arch4Sm80ELb1ELb0ELb1ELb1ELb1ELb0ELb0ELb0ELi2ELi2ELi4ELi2ELb1EEENS1_24CollectiveEpilogueBwdGQAISA_fSD_Li256ELb1ELb1EEENS1_25SingleTileBwdLPTSchedulerILb1ELi128ELb1EEEEEEEEEvNT_6ParamsE) ;  /* 0xffff7c804e007950 */ /* 0x000fea0003c3ffff */
        .type           $_ZN7cutlass13device_kernelIN5flash19enable_sm80_to_sm89INS1_16FlashAttnBwdSm80INS1_25CollectiveMainloopBwdSm80ILi2ELi2EN4cute5tupleIJNS5_1CILi64EEENS7_ILi128EEES8_EEENS_10bfloat16_tEfNS_4arch4Sm80ELb1ELb0ELb1ELb1ELb1ELb0ELb0ELb0ELi2ELi2ELi4ELi2ELb1EEENS1_24CollectiveEpilogueBwdGQAISA_fSD_Li256ELb1ELb1EEENS1_25SingleTileBwdLPTSchedulerILb1ELi128ELb1EEEEEEEEEvNT_6ParamsE$_ZZN4cute19as_arithmetic_tupleINS_15ArithmeticTupleIJNS1_IJiiEEEiiiEEEEEDaRKT_ENKUlDpRKT_E_clIJS2_iiiEEEDaSA_,@function
        .size           $_ZN7cutlass13device_kernelIN5flash19enable_sm80_to_sm89INS1_16FlashAttnBwdSm80INS1_25CollectiveMainloopBwdSm80ILi2ELi2EN4cute5tupleIJNS5_1CILi64EEENS7_ILi128EEES8_EEENS_10bfloat16_tEfNS_4arch4Sm80ELb1ELb0ELb1ELb1ELb1ELb0ELb0ELb0ELi2ELi2ELi4ELi2ELb1EEENS1_24CollectiveEpilogueBwdGQAISA_fSD_Li256ELb1ELb1EEENS1_25SingleTileBwdLPTSchedulerILb1ELi128ELb1EEEEEEEEEvNT_6ParamsE$_ZZN4cute19as_arithmetic_tupleINS_15ArithmeticTupleIJNS1_IJiiEEEiiiEEEEEDaRKT_ENKUlDpRKT_E_clIJS2_iiiEEEDaSA_,($_ZN7cutlass13device_kernelIN5flash19enable_sm80_to_sm89INS1_16FlashAttnBwdSm80INS1_25CollectiveMainloopBwdSm80ILi2ELi2EN4cute5tupleIJNS5_1CILi64EEENS7_ILi128EEES8_EEENS_10bfloat16_tEfNS_4arch4Sm80ELb1ELb0ELb1ELb1ELb1ELb0ELb0ELb0ELi2ELi2ELi4ELi2ELb1EEENS1_24CollectiveEpilogueBwdGQAISA_fSD_Li256ELb1ELb1EEENS1_25SingleTileBwdLPTSchedulerILb1ELi128ELb1EEEEEEEEEvNT_6ParamsE$_ZZN4cute19as_arithmetic_tupleINS_15ArithmeticTupleIJNS1_IJiiEEEiiiEEEEEDaRKT_ENKUlRKT_E_clIS2_EEDaS9_ - $_ZN7cutlass13device_kernelIN5flash19enable_sm80_to_sm89INS1_16FlashAttnBwdSm80INS1_25CollectiveMainloopBwdSm80ILi2ELi2EN4cute5tupleIJNS5_1CILi64EEENS7_ILi128EEES8_EEENS_10bfloat16_tEfNS_4arch4Sm80ELb1ELb0ELb1ELb1ELb1ELb0ELb0ELb0ELi2ELi2ELi4ELi2ELb1EEENS1_24CollectiveEpilogueBwdGQAISA_fSD_Li256ELb1ELb1EEENS1_25SingleTileBwdLPTSchedulerILb1ELi128ELb1EEEEEEEEEvNT_6ParamsE$_ZZN4cute19as_arithmetic_tupleINS_15ArithmeticTupleIJNS1_IJiiEEEiiiEEEEEDaRKT_ENKUlDpRKT_E_clIJS2_iiiEEEDaSA_)
$_ZN7cutlass13device_kernelIN5flash19enable_sm80_to_sm89INS1_16FlashAttnBwdSm80INS1_25CollectiveMainloopBwdSm80ILi2ELi2EN4cute5tupleIJNS5_1CILi64EEENS7_ILi128EEES8_EEENS_10bfloat16_tEfNS_4arch4Sm80ELb1ELb0ELb1ELb1ELb1ELb0ELb0ELb0ELi2ELi2ELi4ELi2ELb1EEENS1_24CollectiveEpilogueBwdGQAISA_fSD_Li256ELb1ELb1EEENS1_25SingleTileBwdLPTSchedulerILb1ELi128ELb1EEEEEEEEEvNT_6ParamsE$_ZZN4cute19as_arithmetic_tupleINS_15ArithmeticTupleIJNS1_IJiiEEEiiiEEEEEDaRKT_ENKUlDpRKT_E_clIJS2_iiiEEEDaSA_:
[----:B------:R-:W-:Y:S02]  /*8380*/  IADD3 R7, R1, 0x19c, RZ ;  /* 0x0000019c01077810 */ /* 0x000fe40007ffe0ff */
[----:B------:R-:W-:Y:S02]  /*8390*/  MOV R78, 0x83c0 ;  /* 0x000083c0004e7802 */ /* 0x000fe40000000f00 */
[----:B------:R-:W-:-:S02]  /*83a0*/  IADD3 R7, R7, c[0x0][0x20], RZ ;  /* 0x0000080007077a10 */ /* 0x000fc40007ffe0ff */
[----:B------:R-:W-:Y:S05]  /*83b0*/  CALL.REL.NOINC `($_ZN7cutlass13device_kernelIN5flash19enable_sm80_to_sm89INS1_16FlashAttnBwdSm80INS1_25CollectiveMainloopBwdSm80ILi2ELi2EN4cute5tupleIJNS5_1CILi64EEENS7_ILi128EEES8_EEENS_10bfloat16_tEfNS_4arch4Sm80ELb1ELb0ELb1ELb1ELb1ELb0ELb0ELb0ELi2ELi2ELi4ELi2ELb1EEENS1_24CollectiveEpilogueBwdGQAISA_fSD_Li256ELb1ELb1EEENS1_25SingleTileBwdLPTSchedulerILb1ELi128ELb1EEEEEEEEEvNT_6ParamsE$_ZN4cute5tupleIJNS_15ArithmeticTupleIJiiEEEiiiEEC2ERKS2_RKiS7_S7_) ;  /* 0xfffff96000007944 */ /* 0x000fea0003c3ffff */
[----:B------:R2:W5:Y:S04]  /*83c0*/  LDL R10, [R1+0x19c] ;  /* 0x00019c00010a7983 */ /* 0x0005680000100800 */
[----:B-1----:R2:W5:Y:S04]  /*83d0*/  LDL.64 R8, [R1+0x1a8] ;  /* 0x0001a80001087983 */ /* 0x0025680000100a00 */
[----:B------:R2:W5:Y:S01]  /*83e0*/  LDL.64 R6, [R1+0x1a0] ;  /* 0x0001a00001067983 */ /* 0x0005620000100a00 */
[----:B------:R-:W-:-:S04]  /*83f0*/  MOV R17, 0x0 ;  /* 0x0000000000117802 */ /* 0x000fc80000000f00 */
[----:B------:R-:W-:Y:S05]  /*8400*/  RET.REL.NODEC R16 `(_ZN7cutlass13device_kernelIN5flash19enable_sm80_to_sm89INS1_16FlashAttnBwdSm80INS1_25CollectiveMainloopBwdSm80ILi2ELi2EN4cute5tupleIJNS5_1CILi64EEENS7_ILi128EEES8_EEENS_10bfloat16_tEfNS_4arch4Sm80ELb1ELb0ELb1ELb1ELb1ELb0ELb0ELb0ELi2ELi2ELi4ELi2ELb1EEENS1_24CollectiveEpilogueBwdGQAISA_fSD_Li256ELb1ELb1EEENS1_25SingleTileBwdLPTSchedulerILb1ELi128ELb1EEEEEEEEEvNT_6ParamsE) ;  /* 0xffff7bf010007950 */ /* 0x000fea0003c3ffff */
        .type           $_ZN7cutlass13device_kernelIN5flash19enable_sm80_to_sm89INS1_16FlashAttnBwdSm80INS1_25CollectiveMainloopBwdSm80ILi2ELi2EN4cute5tupleIJNS5_1CILi64EEENS7_ILi128EEES8_EEENS_10bfloat16_tEfNS_4arch4Sm80ELb1ELb0ELb1ELb1ELb1ELb0ELb0ELb0ELi2ELi2ELi4ELi2ELb1EEENS1_24CollectiveEpilogueBwdGQAISA_fSD_Li256ELb1ELb1EEENS1_25SingleTileBwdLPTSchedulerILb1ELi128ELb1EEEEEEEEEvNT_6ParamsE$_ZZN4cute19as_arithmetic_tupleINS_15ArithmeticTupleIJNS1_IJiiEEEiiiEEEEEDaRKT_ENKUlRKT_E_clIS2_EEDaS9_,@function
        .size           $_ZN7cutlass13device_kernelIN5flash19enable_sm80_to_sm89INS1_16FlashAttnBwdSm80INS1_25CollectiveMainloopBwdSm80ILi2ELi2EN4cute5tupleIJNS5_1CILi64EEENS7_ILi128EEES8_EEENS_10bfloat16_tEfNS_4arch4Sm80ELb1ELb0ELb1ELb1ELb1ELb0ELb0ELb0ELi2ELi2ELi4ELi2ELb1EEENS1_24CollectiveEpilogueBwdGQAISA_fSD_Li256ELb1ELb1EEENS1_25SingleTileBwdLPTSchedulerILb1ELi128ELb1EEEEEEEEEvNT_6ParamsE$_ZZN4cute19as_arithmetic_tupleINS_15ArithmeticTupleIJNS1_IJiiEEEiiiEEEEEDaRKT_ENKUlRKT_E_clIS2_EEDaS9_,($_ZN7cutlass13device_kernelIN5flash19enable_sm80_to_sm89INS1_16FlashAttnBwdSm80INS1_25CollectiveMainloopBwdSm80ILi2ELi2EN4cute5tupleIJNS5_1CILi64EEENS7_ILi128EEES8_EEENS_10bfloat16_tEfNS_4arch4Sm80ELb1ELb0ELb1ELb1ELb1ELb0ELb0ELb0ELi2ELi2ELi4ELi2ELb1EEENS1_24CollectiveEpilogueBwdGQAISA_fSD_Li256ELb1ELb1EEENS1_25SingleTileBwdLPTSchedulerILb1ELi128ELb1EEEEEEEEEvNT_6ParamsE$_ZZN4cute19as_arithmetic_tupleINS_15ArithmeticTupleIJNS1_IJiiEEEiiiEEEEEDaRKT_ENKUlRKT_E_clIiEEDaS9_ - $_ZN7cutlass13device_kernelIN5flash19enable_sm80_to_sm89INS1_16FlashAttnBwdSm80INS1_25CollectiveMainloopBwdSm80ILi2ELi2EN4cute5tupleIJNS5_1CILi64EEENS7_ILi128EEES8_EEENS_10bfloat16_tEfNS_4arch4Sm80ELb1ELb0ELb1ELb1ELb1ELb0ELb0ELb0ELi2ELi2ELi4ELi2ELb1EEENS1_24CollectiveEpilogueBwdGQAISA_fSD_Li256ELb1ELb1EEENS1_25SingleTileBwdLPTSchedulerILb1ELi128ELb1EEEEEEEEEvNT_6ParamsE$_ZZN4cute19as_arithmetic_tupleINS_15ArithmeticTupleIJNS1_IJiiEEEiiiEEEEEDaRKT_ENKUlRKT_E_clIS2_EEDaS9_)
$_ZN7cutlass13device_kernelIN5flash19enable_sm80_to_sm89INS1_16FlashAttnBwdSm80INS1_25CollectiveMainloopBwdSm80ILi2ELi2EN4cute5tupleIJNS5_1CILi64EEENS7_ILi128EEES8_EEENS_10bfloat16_tEfNS_4arch4Sm80ELb1ELb0ELb1ELb1ELb1ELb0ELb0ELb0ELi2ELi2ELi4ELi2ELb1EEENS1_24CollectiveEpilogueBwdGQAISA_fSD_Li256ELb1ELb1EEENS1_25SingleTileBwdLPTSchedulerILb1ELi128ELb1EEEEEEEEEvNT_6ParamsE$_ZZN4cute19as_arithmetic_tupleINS_15ArithmeticTupleIJNS1_IJiiEEEiiiEEEEEDaRKT_ENKUlRKT_E_clIS2_EEDaS9_:
[----:B------:R-:W-:-:S05]  /*8410*/  IADD3 R9, R13, -c[0x0][0x20], RZ ;  /* 0x800008000d097a10 */ /* 0x000fca0007ffe0ff */
[----:B------:R1:W5:Y:S01]  /*8420*/  LDL R7, [R9] ;  /* 0x0000000009077983 */ /* 0x0003620000100800 */
[----:B------:R-:W-:-:S03]  /*8430*/  MOV R8, 0x8450 ;  /* 0x0000845000087802 */ /* 0x000fc60000000f00 */
[----:B-1---5:R-:W-:Y:S05]  /*8440*/  CALL.REL.NOINC `($_ZN7cutlass13device_kernelIN5flash19enable_sm80_to_sm89INS1_16FlashAttnBwdSm80INS1_25CollectiveMainloopBwdSm80ILi2ELi2EN4cute5tupleIJNS5_1CILi64EEENS7_ILi128EEES8_EEENS_10bfloat16_tEfNS_4arch4Sm80ELb1ELb0ELb1ELb1ELb1ELb0ELb0ELb0ELi2ELi2ELi4ELi2ELb1EEENS1_24CollectiveEpilogueBwdGQAISA_fSD_Li256ELb1ELb1EEENS1_25SingleTileBwdLPTSchedulerILb1ELi128ELb1EEEEEEEEEvNT_6ParamsE$_ZZN4cute19as_arithmetic_tupleINS_15ArithmeticTupleIJiiEEEEEDaRKT_ENKUlRKT_E_clIiEEDaS8_) ;  /* 0x0000018000007944 */ /* 0x022fea0003c00000 */
[----:B------:R1:W5:Y:S01]  /*8450*/  LDL R7, [R9+0x4] ;  /* 0x0000040009077983 */ /* 0x0003620000100800 */
[----:B------:R-:W-:Y:S01]  /*8460*/  IADD3 R6, R1, 0x19c, RZ ;  /* 0x0000019c01067810 */ /* 0x000fe20007ffe0ff */
[----:B------:R-:W-:Y:S01]  /*8470*/  IMAD.MOV.U32 R16, RZ, RZ, R10 ;  /* 0x000000ffff107224 */ /* 0x000fe200078e000a */
[----:B------:R-:W-:Y:S02]  /*8480*/  MOV R8, 0x84b0 ;  /* 0x000084b000087802 */ /* 0x000fe40000000f00 */
[----:B------:R-:W-:Y:S02]  /*8490*/  IADD3 R6, R6, c[0x0][0x20], RZ ;  /* 0x0000080006067a10 */ /* 0x000fe40007ffe0ff */
[----:B-1---5:R-:W-:Y:S05]  /*84a0*/  CALL.REL.NOINC `($_ZN7cutlass13device_kernelIN5flash19enable_sm80_to_sm89INS1_16FlashAttnBwdSm80INS1_25CollectiveMainloopBwdSm80ILi2ELi2EN4cute5tupleIJNS5_1CILi64EEENS7_ILi128EEES8_EEENS_10bfloat16_tEfNS_4arch4Sm80ELb1ELb0ELb1ELb1ELb1ELb0ELb0ELb0ELi2ELi2ELi4ELi2ELb1EEENS1_24CollectiveEpilogueBwdGQAISA_fSD_Li256ELb1ELb1EEENS1_25SingleTileBwdLPTSchedulerILb1ELi128ELb1EEEEEEEEEvNT_6ParamsE$_ZZN4cute19as_arithmetic_tupleINS_15ArithmeticTupleIJiiEEEEEDaRKT_ENKUlRKT_E_clIiEEDaS8_) ;  /* 0x0000012000007944 */ /* 0x022fea0003c00000 */
[----:B------:R1:W-:Y:S01]  /*84b0*/  STL [R1+0x19c], R10 ;  /* 0x00019c0a01007387 */ /* 0x0003e20000100800 */
[----:B------:R-:W-:-:S03]  /*84c0*/  MOV R18, 0x84e0 ;  /* 0x000084e000127802 */ /* 0x000fc60000000f00 */
[----:B-1----:R-:W-:Y:S05]  /*84d0*/  CALL.REL.NOINC `($_ZN7cutlass13device_kernelIN5flash19enable_sm80_to_sm89INS1_16FlashAttnBwdSm80INS1_25CollectiveMainloopBwdSm80ILi2ELi2EN4cute5tupleIJNS5_1CILi64EEENS7_ILi128EEES8_EEENS_10bfloat16_tEfNS_4arch4Sm80ELb1ELb0ELb1ELb1ELb1ELb0ELb0ELb0ELi2ELi2ELi4ELi2ELb1EEENS1_24CollectiveEpilogueBwdGQAISA_fSD_Li256ELb1ELb1EEENS1_25SingleTileBwdLPTSchedulerILb1ELi128ELb1EEEEEEEEEvNT_6ParamsE$_ZZN4cute19as_arithmetic_tupleINS_15ArithmeticTupleIJiiEEEEEDaRKT_ENKUlDpRKT_E_clIJiiEEEDaS9_) ;  /* 0x0000007000007944 */ /* 0x002fea0003c00000 */
[----:B------:R-:W-:Y:S02]  /*84e0*/  MOV R79, 0x0 ;  /* 0x00000000004f7802 */ /* 0x000fe40000000f00 */
[----:B-----5:R-:W-:Y:S02]  /*84f0*/  MOV R8, R6 ;  /* 0x0000000600087202 */ /* 0x020fe40000000f00 */
[----:B------:R-:W-:Y:S01]  /*8500*/  MOV R80, R7 ;  /* 0x0000000700507202 */ /* 0x000fe20000000f00 */
[----:B------:R-:W-:Y:S06]  /*8510*/  RET.REL.NODEC R78 `(_ZN7cutlass13device_kernelIN5flash19enable_sm80_to_sm89INS1_16FlashAttnBwdSm80INS1_25CollectiveMainloopBwdSm80ILi2ELi2EN4cute5tupleIJNS5_1CILi64EEENS7_ILi128EEES8_EEENS_10bfloat16_tEfNS_4arch4Sm80ELb1ELb0ELb1ELb1ELb1ELb0ELb0ELb0ELi2ELi2ELi4ELi2ELb1EEENS1_24CollectiveEpilogueBwdGQAISA_fSD_Li256ELb1ELb1EEENS1_25SingleTileBwdLPTSchedulerILb1ELi128ELb1EEEEEEEEEvNT_6ParamsE) ;  /* 0xffff7ae04e007950 */ /* 0x000fec0003c3ffff */
        .type           $_ZN7cutlass13device_kernelIN5flash19enable_sm80_to_sm89INS1_16FlashAttnBwdSm80INS1_25CollectiveMainloopBwdSm80ILi2ELi2EN4cute5tupleIJNS5_1CILi64EEENS7_ILi128EEES8_EEENS_10bfloat16_tEfNS_4arch4Sm80ELb1ELb0ELb1ELb1ELb1ELb0ELb0ELb0ELi2ELi2ELi4ELi2ELb1EEENS1_24CollectiveEpilogueBwdGQAISA_fSD_Li256ELb1ELb1EEENS1_25SingleTileBwdLPTSchedulerILb1ELi128ELb1EEEEEEEEEvNT_6ParamsE$_ZZN4cute19as_arithmetic_tupleINS_15ArithmeticTupleIJNS1_IJiiEEEiiiEEEEEDaRKT_ENKUlRKT_E_clIiEEDaS9_,@function
        .size           $_ZN7cutlass13device_kernelIN5flash19enable_sm80_to_sm89INS1_16FlashAttnBwdSm80INS1_25CollectiveMainloopBwdSm80ILi2ELi2EN4cute5tupleIJNS5_1CILi64EEENS7_ILi128EEES8_EEENS_10bfloat16_tEfNS_4arch4Sm80ELb1ELb0ELb1ELb1ELb1ELb0ELb0ELb0ELi2ELi2ELi4ELi2ELb1EEENS1_24CollectiveEpilogueBwdGQAISA_fSD_Li256ELb1ELb1EEENS1_25SingleTileBwdLPTSchedulerILb1ELi128ELb1EEEEEEEEEvNT_6ParamsE$_ZZN4cute19as_arithmetic_tupleINS_15ArithmeticTupleIJNS1_IJiiEEEiiiEEEEEDaRKT_ENKUlRKT_E_clIiEEDaS9_,($_ZN7cutlass13device_kernelIN5flash19enable_sm80_to_sm89INS1_16FlashAttnBwdSm80INS1_25CollectiveMainloopBwdSm80ILi2ELi2EN4cute5tupleIJNS5_1CILi64EEENS7_ILi128EEES8_EEENS_10bfloat16_tEfNS_4arch4Sm80ELb1ELb0ELb1ELb1ELb1ELb0ELb0ELb0ELi2ELi2ELi4ELi2ELb1EEENS1_24CollectiveEpilogueBwdGQAISA_fSD_Li256ELb1ELb1EEENS1_25SingleTileBwdLPTSchedulerILb1ELi128ELb1EEEEEEEEEvNT_6ParamsE$_ZZN4cute19as_arithmetic_tupleINS_15ArithmeticTupleIJiiEEEEEDaRKT_ENKUlDpRKT_E_clIJiiEEEDaS9_ - $_ZN7cutlass13device_kernelIN5flash19enable_sm80_to_sm89INS1_16FlashAttnBwdSm80INS1_25CollectiveMainloopBwdSm80ILi2ELi2EN4cute5tupleIJNS5_1CILi64EEENS7_ILi128EEES8_EEENS_10bfloat16_tEfNS_4arch4Sm80ELb1ELb0ELb1ELb1ELb1ELb0ELb0ELb0ELi2ELi2ELi4ELi2ELb1EEENS1_24CollectiveEpilogueBwdGQAISA_fSD_Li256ELb1ELb1EEENS1_25SingleTileBwdLPTSchedulerILb1ELi128ELb1EEEEEEEEEvNT_6ParamsE$_ZZN4cute19as_arithmetic_tupleINS_15ArithmeticTupleIJNS1_IJiiEEEiiiEEEEEDaRKT_ENKUlRKT_E_clIiEEDaS9_)
$_ZN7cutlass13device_kernelIN5flash19enable_sm80_to_sm89INS1_16FlashAttnBwdSm80INS1_25CollectiveMainloopBwdSm80ILi2ELi2EN4cute5tupleIJNS5_1CILi64EEENS7_ILi128EEES8_EEENS_10bfloat16_tEfNS_4arch4Sm80ELb1ELb0ELb1ELb1ELb1ELb0ELb0ELb0ELi2ELi2ELi4ELi2ELb1EEENS1_24CollectiveEpilogueBwdGQAISA_fSD_Li256ELb1ELb1EEENS1_25SingleTileBwdLPTSchedulerILb1ELi128ELb1EEEEEEEEEvNT_6ParamsE$_ZZN4cute19as_arithmetic_tupleINS_15ArithmeticTupleIJNS1_IJiiEEEiiiEEEEEDaRKT_ENKUlRKT_E_clIiEEDaS9_:
[----:B------:R-:W-:Y:S02]  /*8520*/  MOV R10, R7 ;  /* 0x00000007000a7202 */ /* 0x000fe40000000f00 */
[----:B------:R-:W-:-:S04]  /*8530*/  MOV R7, 0x0 ;  /* 0x0000000000077802 */ /* 0x000fc80000000f00 */
[----:B------:R-:W-:Y:S05]  /*8540*/  RET.REL.NODEC R6 `(_ZN7cutlass13device_kernelIN5flash19enable_sm80_to_sm89INS1_16FlashAttnBwdSm80INS1_25CollectiveMainloopBwdSm80ILi2ELi2EN4cute5tupleIJNS5_1CILi64EEENS7_ILi128EEES8_EEENS_10bfloat16_tEfNS_4arch4Sm80ELb1ELb0ELb1ELb1ELb1ELb0ELb0ELb0ELi2ELi2ELi4ELi2ELb1EEENS1_24CollectiveEpilogueBwdGQAISA_fSD_Li256ELb1ELb1EEENS1_25SingleTileBwdLPTSchedulerILb1ELi128ELb1EEEEEEEEEvNT_6ParamsE) ;  /* 0xffff7ab006007950 */ /* 0x000fea0003c3ffff */
        .type           $_ZN7cutlass13device_kernelIN5flash19enable_sm80_to_sm89INS1_16FlashAttnBwdSm80INS1_25CollectiveMainloopBwdSm80ILi2ELi2EN4cute5tupleIJNS5_1CILi64EEENS7_ILi128EEES8_EEENS_10bfloat16_tEfNS_4arch4Sm80ELb1ELb0ELb1ELb1ELb1ELb0ELb0ELb0ELi2ELi2ELi4ELi2ELb1EEENS1_24CollectiveEpilogueBwdGQAISA_fSD_Li256ELb1ELb1EEENS1_25SingleTileBwdLPTSchedulerILb1ELi128ELb1EEEEEEEEEvNT_6ParamsE$_ZZN4cute19as_arithmetic_tupleINS_15ArithmeticTupleIJiiEEEEEDaRKT_ENKUlDpRKT_E_clIJiiEEEDaS9_,@function
        .size           $_ZN7cutlass13device_kernelIN5flash19enable_sm80_to_sm89INS1_16FlashAttnBwdSm80INS1_25CollectiveMainloopBwdSm80ILi2ELi2EN4cute5tupleIJNS5_1CILi64EEENS7_ILi128EEES8_EEENS_10bfloat16_tEfNS_4arch4Sm80ELb1ELb0ELb1ELb1ELb1ELb0ELb0ELb0ELi2ELi2ELi4ELi2ELb1EEENS1_24CollectiveEpilogueBwdGQAISA_fSD_Li256ELb1ELb1EEENS1_25SingleTileBwdLPTSchedulerILb1ELi128ELb1EEEEEEEEEvNT_6ParamsE$_ZZN4cute19as_arithmetic_tupleINS_15ArithmeticTupleIJiiEEEEEDaRKT_ENKUlDpRKT_E_clIJiiEEEDaS9_,($_ZN7cutlass13device_kernelIN5flash19enable_sm80_to_sm89INS1_16FlashAttnBwdSm80INS1_25CollectiveMainloopBwdSm80ILi2ELi2EN4cute5tupleIJNS5_1CILi64EEENS7_ILi128EEES8_EEENS_10bfloat16_tEfNS_4arch4Sm80ELb1ELb0ELb1ELb1ELb1ELb0ELb0ELb0ELi2ELi2ELi4ELi2ELb1EEENS1_24CollectiveEpilogueBwdGQAISA_fSD_Li256ELb1ELb1EEENS1_25SingleTileBwdLPTSchedulerILb1ELi128ELb1EEEEEEEEEvNT_6ParamsE$_ZZN4cute19as_arithmetic_tupleINS_15ArithmeticTupleIJiiEEEEEDaRKT_ENKUlRKT_E_clIiEEDaS8_ - $_ZN7cutlass13device_kernelIN5flash19enable_sm80_to_sm89INS1_16FlashAttnBwdSm80INS1_25CollectiveMainloopBwdSm80ILi2ELi2EN4cute5tupleIJNS5_1CILi64EEENS7_ILi128EEES8_EEENS_10bfloat16_tEfNS_4arch4Sm80ELb1ELb0ELb1ELb1ELb1ELb0ELb0ELb0ELi2ELi2ELi4ELi2ELb1EEENS1_24CollectiveEpilogueBwdGQAISA_fSD_Li256ELb1ELb1EEENS1_25SingleTileBwdLPTSchedulerILb1ELi128ELb1EEEEEEEEEvNT_6ParamsE$_ZZN4cute19as_arithmetic_tupleINS_15ArithmeticTupleIJiiEEEEEDaRKT_ENKUlDpRKT_E_clIJiiEEEDaS9_)
$_ZN7cutlass13device_kernelIN5flash19enable_sm80_to_sm89INS1_16FlashAttnBwdSm80INS1_25CollectiveMainloopBwdSm80ILi2ELi2EN4cute5tupleIJNS5_1CILi64EEENS7_ILi128EEES8_EEENS_10bfloat16_tEfNS_4arch4Sm80ELb1ELb0ELb1ELb1ELb1ELb0ELb0ELb0ELi2ELi2ELi4ELi2ELb1EEENS1_24CollectiveEpilogueBwdGQAISA_fSD_Li256ELb1ELb1EEENS1_25SingleTileBwdLPTSchedulerILb1ELi128ELb1EEEEEEEEEvNT_6ParamsE$_ZZN4cute19as_arithmetic_tupleINS_15ArithmeticTupleIJiiEEEEEDaRKT_ENKUlDpRKT_E_clIJiiEEEDaS9_:
[----:B------:R-:W-:Y:S02]  /*8550*/  IADD3 R7, R1, 0x1a0, RZ ;  /* 0x000001a001077810 */ /* 0x000fe40007ffe0ff */
[----:B------:R-:W-:Y:S02]  /*8560*/  MOV R8, 0x8590 ;  /* 0x0000859000087802 */ /* 0x000fe40000000f00 */
[----:B------:R-:W-:Y:S02]  /*8570*/  IADD3 R7, R7, c[0x0][0x20], RZ ;  /* 0x0000080007077a10 */ /* 0x000fe40007ffe0ff */
[----:B------:R-:W-:Y:S05]  /*8580*/  CALL.REL.NOINC `($_ZN7cutlass13device_kernelIN5flash19enable_sm80_to_sm89INS1_16FlashAttnBwdSm80INS1_25CollectiveMainloopBwdSm80ILi2ELi2EN4cute5tupleIJNS5_1CILi64EEENS7_ILi128EEES8_EEENS_10bfloat16_tEfNS_4arch4Sm80ELb1ELb0ELb1ELb1ELb1ELb0ELb0ELb0ELi2ELi2ELi4ELi2ELb1EEENS1_24CollectiveEpilogueBwdGQAISA_fSD_Li256ELb1ELb1EEENS1_25SingleTileBwdLPTSchedulerILb1ELi128ELb1EEEEEEEEEvNT_6ParamsE$_ZN4cute5tupleIJiiEEC2ERKiS3_) ;  /* 0xfffff9f000007944 */ /* 0x000fea0003c3ffff */
[----:B-1----:R1:W5:Y:S01]  /*8590*/  LDL.64 R6, [R1+0x1a0] ;  /* 0x0001a00001067983 */ /* 0x0023620000100a00 */
[----:B------:R-:W-:Y:S02]  /*85a0*/  MOV R8, R18 ;  /* 0x0000001200087202 */ /* 0x000fe40000000f00 */
[----:B------:R-:W-:-:S04]  /*85b0*/  MOV R9, 0x0 ;  /* 0x0000000000097802 */ /* 0x000fc80000000f00 */
[----:B------:R-:W-:Y:S05]  /*85c0*/  RET.REL.NODEC R8 `(_ZN7cutlass13device_kernelIN5flash19enable_sm80_to_sm89INS1_16FlashAttnBwdSm80INS1_25CollectiveMainloopBwdSm80ILi2ELi2EN4cute5tupleIJNS5_1CILi64EEENS7_ILi128EEES8_EEENS_10bfloat16_tEfNS_4arch4Sm80ELb1ELb0ELb1ELb1ELb1ELb0ELb0ELb0ELi2ELi2ELi4ELi2ELb1EEENS1_24CollectiveEpilogueBwdGQAISA_fSD_Li256ELb1ELb1EEENS1_25SingleTileBwdLPTSchedulerILb1ELi128ELb1EEEEEEEEEvNT_6ParamsE) ;  /* 0xffff7a3008007950 */ /* 0x000fea0003c3ffff */
        .type           $_ZN7cutlass13device_kernelIN5flash19enable_sm80_to_sm89INS1_16FlashAttnBwdSm80INS1_25CollectiveMainloopBwdSm80ILi2ELi2EN4cute5tupleIJNS5_1CILi64EEENS7_ILi128EEES8_EEENS_10bfloat16_tEfNS_4arch4Sm80ELb1ELb0ELb1ELb1ELb1ELb0ELb0ELb0ELi2ELi2ELi4ELi2ELb1EEENS1_24CollectiveEpilogueBwdGQAISA_fSD_Li256ELb1ELb1EEENS1_25SingleTileBwdLPTSchedulerILb1ELi128ELb1EEEEEEEEEvNT_6ParamsE$_ZZN4cute19as_arithmetic_tupleINS_15ArithmeticTupleIJiiEEEEEDaRKT_ENKUlRKT_E_clIiEEDaS8_,@function
        .size           $_ZN7cutlass13device_kernelIN5flash19enable_sm80_to_sm89INS1_16FlashAttnBwdSm80INS1_25CollectiveMainloopBwdSm80ILi2ELi2EN4cute5tupleIJNS5_1CILi64EEENS7_ILi128EEES8_EEENS_10bfloat16_tEfNS_4arch4Sm80ELb1ELb0ELb1ELb1ELb1ELb0ELb0ELb0ELi2ELi2ELi4ELi2ELb1EEENS1_24CollectiveEpilogueBwdGQAISA_fSD_Li256ELb1ELb1EEENS1_25SingleTileBwdLPTSchedulerILb1ELi128ELb1EEEEEEEEEvNT_6ParamsE$_ZZN4cute19as_arithmetic_tupleINS_15ArithmeticTupleIJiiEEEEEDaRKT_ENKUlRKT_E_clIiEEDaS8_,($_ZN7cutlass13device_kernelIN5flash19enable_sm80_to_sm89INS1_16FlashAttnBwdSm80INS1_25CollectiveMainloopBwdSm80ILi2ELi2EN4cute5tupleIJNS5_1CILi64EEENS7_ILi128EEES8_EEENS_10bfloat16_tEfNS_4arch4Sm80ELb1ELb0ELb1ELb1ELb1ELb0ELb0ELb0ELi2ELi2ELi4ELi2ELb1EEENS1_24CollectiveEpilogueBwdGQAISA_fSD_Li256ELb1ELb1EEENS1_25SingleTileBwdLPTSchedulerILb1ELi128ELb1EEEEEEEEEvNT_6ParamsE$_ZZN4cute5sliceINS_5tupleIJNS_10UnderscoreES2_S2_iEEENS1_IJNS1_IJNS_1CILi1EEENS4_ILi0EEEEEElS6_lEEEEEDaRKT_RKT0_ENKUlRKT_RKT0_E_clIS2_lEEDaSH_SK_ - $_ZN7cutlass13device_kernelIN5flash19enable_sm80_to_sm89INS1_16FlashAttnBwdSm80INS1_25CollectiveMainloopBwdSm80ILi2ELi2EN4cute5tupleIJNS5_1CILi64EEENS7_ILi128EEES8_EEENS_10bfloat16_tEfNS_4arch4Sm80ELb1ELb0ELb1ELb1ELb1ELb0ELb0ELb0ELi2ELi2ELi4ELi2ELb1EEENS1_24CollectiveEpilogueBwdGQAISA_fSD_Li256ELb1ELb1EEENS1_25SingleTileBwdLPTSchedulerILb1ELi128ELb1EEEEEEEEEvNT_6ParamsE$_ZZN4cute19as_arithmetic_tupleINS_15ArithmeticTupleIJiiEEEEEDaRKT_ENKUlRKT_E_clIiEEDaS8_)
$_ZN7cutlass13device_kernelIN5flash19enable_sm80_to_sm89INS1_16FlashAttnBwdSm80INS1_25CollectiveMainloopBwdSm80ILi2ELi2EN4cute5tupleIJNS5_1CILi64EEENS7_ILi128EEES8_EEENS_10bfloat16_tEfNS_4arch4Sm80ELb1ELb0ELb1ELb1ELb1ELb0ELb0ELb0ELi2ELi2ELi4ELi2ELb1EEENS1_24CollectiveEpilogueBwdGQAISA_fSD_Li256ELb1ELb1EEENS1_25SingleTileBwdLPTSchedulerILb1ELi128ELb1EEEEEEEEEvNT_6ParamsE$_ZZN4cute19as_arithmetic_tupleINS_15ArithmeticTupleIJiiEEEEEDaRKT_ENKUlRKT_E_clIiEEDaS8_:
[----:B------:R-:W-:Y:S02]  /*85d0*/  MOV R80, R8 ;  /* 0x0000000800507202 */ /* 0x000fe40000000f00 */
[----:B------:R-:W-:Y:S02]  /*85e0*/  MOV R81, 0x0 ;  /* 0x0000000000517802 */ /* 0x000fe40000000f00 */
[----:B------:R-:W-:Y:S02]  /*85f0*/  MOV R10, R7 ;  /* 0x00000007000a7202 */ /* 0x000fe40000000f00 */
[----:B------:R-:W-:Y:S05]  /*8600*/  RET.REL.NODEC R80 `(_ZN7cutlass13device_kernelIN5flash19enable_sm80_to_sm89INS1_16FlashAttnBwdSm80INS1_25CollectiveMainloopBwdSm80ILi2ELi2EN4cute5tupleIJNS5_1CILi64EEENS7_ILi128EEES8_EEENS_10bfloat16_tEfNS_4arch4Sm80ELb1ELb0ELb1ELb1ELb1ELb0ELb0ELb0ELi2ELi2ELi4ELi2ELb1EEENS1_24CollectiveEpilogueBwdGQAISA_fSD_Li256ELb1ELb1EEENS1_25SingleTileBwdLPTSchedulerILb1ELi128ELb1EEEEEEEEEvNT_6ParamsE) ;  /* 0xffff79f050007950 */ /* 0x000fea0003c3ffff */
        .type           $_ZN7cutlass13device_kernelIN5flash19enable_sm80_to_sm89INS1_16FlashAttnBwdSm80INS1_25CollectiveMainloopBwdSm80ILi2ELi2EN4cute5tupleIJNS5_1CILi64EEENS7_ILi128EEES8_EEENS_10bfloat16_tEfNS_4arch4Sm80ELb1ELb0ELb1ELb1ELb1ELb0ELb0ELb0ELi2ELi2ELi4ELi2ELb1EEENS1_24CollectiveEpilogueBwdGQAISA_fSD_Li256ELb1ELb1EEENS1_25SingleTileBwdLPTSchedulerILb1ELi128ELb1EEEEEEEEEvNT_6ParamsE$_ZZN4cute5sliceINS_5tupleIJNS_10UnderscoreES2_S2_iEEENS1_IJNS1_IJNS_1CILi1EEENS4_ILi0EEEEEElS6_lEEEEEDaRKT_RKT0_ENKUlRKT_RKT0_E_clIS2_lEEDaSH_SK_,@function
        .size           $_ZN7cutlass13device_kernelIN5flash19enable_sm80_to_sm89INS1_16FlashAttnBwdSm80INS1_25CollectiveMainloopBwdSm80ILi2ELi2EN4cute5tupleIJNS5_1CILi64EEENS7_ILi128EEES8_EEENS_10bfloat16_tEfNS_4arch4Sm80ELb1ELb0ELb1ELb1ELb1ELb0ELb0ELb0ELi2ELi2ELi4ELi2ELb1EEENS1_24CollectiveEpilogueBwdGQAISA_fSD_Li256ELb1ELb1EEENS1_25SingleTileBwdLPTSchedulerILb1ELi128ELb1EEEEEEEEEvNT_6ParamsE$_ZZN4cute5sliceINS_5tupleIJNS_10UnderscoreES2_S2_iEEENS1_IJNS1_IJNS_1CILi1EEENS4_ILi0EEEEEElS6_lEEEEEDaRKT_RKT0_ENKUlRKT_RKT0_E_clIS2_lEEDaSH_SK_,($_ZN7cutlass13device_kernelIN5flash19enable_sm80_to_sm89INS1_16FlashAttnBwdSm80INS1_25CollectiveMainloopBwdSm80ILi2ELi2EN4cute5tupleIJNS5_1CILi64EEENS7_ILi128EEES8_EEENS_10bfloat16_tEfNS_4arch4Sm80ELb1ELb0ELb1ELb1ELb1ELb0ELb0ELb0ELi2ELi2ELi4ELi2ELb1EEENS1_24CollectiveEpilogueBwdGQAISA_fSD_Li256ELb1ELb1EEENS1_25SingleTileBwdLPTSchedulerILb1ELi128ELb1EEEEEEEEEvNT_6ParamsE$_ZZN4cute7idx2crdINS_5tupleIJiEEENS1_IJNS1_IJNS1_IJNS_1CILi8EEENS3_ILi2EEEEEES5_NS3_ILi4EEES5_EEEEEEEEDaRKT_RKT0_ENKUlRKT_RKT0_E_clIiS8_EEDaSI_SL_ - $_ZN7cutlass13device_kernelIN5flash19enable_sm80_to_sm89INS1_16FlashAttnBwdSm80INS1_25CollectiveMainloopBwdSm80ILi2ELi2EN4cute5tupleIJNS5_1CILi64EEENS7_ILi128EEES8_EEENS_10bfloat16_tEfNS_4arch4Sm80ELb1ELb0ELb1ELb1ELb1ELb0ELb0ELb0ELi2ELi2ELi4ELi2ELb1EEENS1_24CollectiveEpilogueBwdGQAISA_fSD_Li256ELb1ELb1EEENS1_25SingleTileBwdLPTSchedulerILb1ELi128ELb1EEEEEEEEEvNT_6ParamsE$_ZZN4cute5sliceINS_5tupleIJNS_10UnderscoreES2_S2_iEEENS1_IJNS1_IJNS_1CILi1EEENS4_ILi0EEEEEElS6_lEEEEEDaRKT_RKT0_ENKUlRKT_RKT0_E_clIS2_lEEDaSH_SK_)
$_ZN7cutlass13device_kernelIN5flash19enable_sm80_to_sm89INS1_16FlashAttnBwdSm80INS1_25CollectiveMainloopBwdSm80ILi2ELi2EN4cute5tupleIJNS5_1CILi64EEENS7_ILi128EEES8_EEENS_10bfloat16_tEfNS_4arch4Sm80ELb1ELb0ELb1ELb1ELb1ELb0ELb0ELb0ELi2ELi2ELi4ELi2ELb1EEENS1_24CollectiveEpilogueBwdGQAISA_fSD_Li256ELb1ELb1EEENS1_25SingleTileBwdLPTSchedulerILb1ELi128ELb1EEEEEEEEEvNT_6ParamsE$_ZZN4cute5sliceINS_5tupleIJNS_10UnderscoreES2_S2_iEEENS1_IJNS1_IJNS_1CILi1EEENS4_ILi0EEEEEElS6_lEEEEEDaRKT_RKT0_ENKUlRKT_RKT0_E_clIS2_lEEDaSH_SK_:
[----:B------:R-:W-:Y:S02]  /*8610*/  IADD3 R9, R1, 0x188, RZ ;  /* 0x0000018801097810 */ /* 0x000fe40007ffe0ff */
[----:B------:R-:W-:Y:S02]  /*8620*/  MOV R10, 0x8650 ;  /* 0x00008650000a7802 */ /* 0x000fe40000000f00 */
[----:B------:R-:W-:-:S02]  /*8630*/  IADD3 R9, R9, c[0x0][0x20], RZ ;  /* 0x0000080009097a10 */ /* 0x000fc40007ffe0ff */
[----:B------:R-:W-:Y:S05]  /*8640*/  CALL.REL.NOINC `($_ZN7cutlass13device_kernelIN5flash19enable_sm80_to_sm89INS1_16FlashAttnBwdSm80INS1_25CollectiveMainloopBwdSm80ILi2ELi2EN4cute5tupleIJNS5_1CILi64EEENS7_ILi128EEES8_EEENS_10bfloat16_tEfNS_4arch4Sm80ELb1ELb0ELb1ELb1ELb1ELb0ELb0ELb0ELi2ELi2ELi4ELi2ELb1EEENS1_24CollectiveEpilogueBwdGQAISA_fSD_Li256ELb1ELb1EEENS1_25SingleTileBwdLPTSchedulerILb1ELi128ELb1EEEEEEEEEvNT_6ParamsE$_ZN4cute3eso3ESOILb0ELb1EJlEEC2ERKl) ;  /* 0xffffed5000007944 */ /* 0x000fea0003c3ffff */
[----:B-1----:R1:W5:Y:S01]  /*8650*/  LDL.64 R6, [R1+0x188] ;  /* 0x0001880001067983 */ /* 0x0023620000100a00 */
[----:B------:R-:W-:-:S04]  /*8660*/  MOV R9, 0x0 ;  /* 0x0000000000097802 */ /* 0x000fc80000000f00 */
[----:B------:R-:W-:Y:S05]  /*8670*/  RET.REL.NODEC R8 `(_ZN7cutlass13device_kernelIN5flash19enable_sm80_to_sm89INS1_16FlashAttnBwdSm80INS1_25CollectiveMainloopBwdSm80ILi2ELi2EN4cute5tupleIJNS5_1CILi64EEENS7_ILi128EEES8_EEENS_10bfloat16_tEfNS_4arch4Sm80ELb1ELb0ELb1ELb1ELb1ELb0ELb0ELb0ELi2ELi2ELi4ELi2ELb1EEENS1_24CollectiveEpilogueBwdGQAISA_fSD_Li256ELb1ELb1EEENS1_25SingleTileBwdLPTSchedulerILb1ELi128ELb1EEEEEEEEEvNT_6ParamsE) ;  /* 0xffff798008007950 */ /* 0x000fea0003c3ffff */
        .type           $_ZN7cutlass13device_kernelIN5flash19enable_sm80_to_sm89INS1_16FlashAttnBwdSm80INS1_25CollectiveMainloopBwdSm80ILi2ELi2EN4cute5tupleIJNS5_1CILi64EEENS7_ILi128EEES8_EEENS_10bfloat16_tEfNS_4arch4Sm80ELb1ELb0ELb1ELb1ELb1ELb0ELb0ELb0ELi2ELi2ELi4ELi2ELb1EEENS1_24CollectiveEpilogueBwdGQAISA_fSD_Li256ELb1ELb1EEENS1_25SingleTileBwdLPTSchedulerILb1ELi128ELb1EEEEEEEEEvNT_6ParamsE$_ZZN4cute7idx2crdINS_5tupleIJiEEENS1_IJNS1_IJNS1_IJNS_1CILi8EEENS3_ILi2EEEEEES5_NS3_ILi4EEES5_EEEEEEEEDaRKT_RKT0_ENKUlRKT_RKT0_E_clIiS8_EEDaSI_SL_,@function
        .size           $_ZN7cutlass13device_kernelIN5flash19enable_sm80_to_sm89INS1_16FlashAttnBwdSm80INS1_25CollectiveMainloopBwdSm80ILi2ELi2EN4cute5tupleIJNS5_1CILi64EEENS7_ILi128EEES8_EEENS_10bfloat16_tEfNS_4arch4Sm80ELb1ELb0ELb1ELb1ELb1ELb0ELb0ELb0ELi2ELi2ELi4ELi2ELb1EEENS1_24CollectiveEpilogueBwdGQAISA_fSD_Li256ELb1ELb1EEENS1_25SingleTileBwdLPTSchedulerILb1ELi128ELb1EEEEEEEEEvNT_6ParamsE$_ZZN4cute7idx2crdINS_5tupleIJiEEENS1_IJNS1_IJNS1_IJNS_1CILi8EEENS3_ILi2EEEEEES5_NS3_ILi4EEES5_EEEEEEEEDaRKT_RKT0_ENKUlRKT_RKT0_E_clIiS8_EEDaSI_SL_,($_ZN7cutlass13device_kernelIN5flash19enable_sm80_to_sm89INS1_16FlashAttnBwdSm80INS1_25CollectiveMainloopBwdSm80ILi2ELi2EN4cute5tupleIJNS5_1CILi64EEENS7_ILi128EEES8_EEENS_10bfloat16_tEfNS_4arch4Sm80ELb1ELb0ELb1ELb1ELb1ELb0ELb0ELb0ELi2ELi2ELi4ELi2ELb1EEENS1_24CollectiveEpilogueBwdGQAISA_fSD_Li256ELb1ELb1EEENS1_25SingleTileBwdLPTSchedulerILb1ELi128ELb1EEEEEEEEEvNT_6ParamsE$_ZZN4cute7idx2crdINS_5tupleIJiEEENS1_IJNS1_IJNS1_IJNS_1CILi8EEENS3_ILi2EEEEEES5_S5_NS3_ILi4EEEEEEEEEEEDaRKT_RKT0_ENKUlRKT_RKT0_E_clIiS8_EEDaSI_SL_ - $_ZN7cutlass13device_kernelIN5flash19enable_sm80_to_sm89INS1_16FlashAttnBwdSm80INS1_25CollectiveMainloopBwdSm80ILi2ELi2EN4cute5tupleIJNS5_1CILi64EEENS7_ILi128EEES8_EEENS_10bfloat16_tEfNS_4arch4Sm80ELb1ELb0ELb1ELb1ELb1ELb0ELb0ELb0ELi2ELi2ELi4ELi2ELb1EEENS1_24CollectiveEpilogueBwdGQAISA_fSD_Li256ELb1ELb1EEENS1_25SingleTileBwdLPTSchedulerILb1ELi128ELb1EEEEEEEEEvNT_6ParamsE$_ZZN4cute7idx2crdINS_5tupleIJiEEENS1_IJNS1_IJNS1_IJNS_1CILi8EEENS3_ILi2EEEEEES5_NS3_ILi4EEES5_EEEEEEEEDaRKT_RKT0_ENKUlRKT_RKT0_E_clIiS8_EEDaSI_SL_)
$_ZN7cutlass13device_kernelIN5flash19enable_sm80_to_sm89INS1_16FlashAttnBwdSm80INS1_25CollectiveMainloopBwdSm80ILi2ELi2EN4cute5tupleIJNS5_1CILi64EEENS7_ILi128EEES8_EEENS_10bfloat16_tEfNS_4arch4Sm80ELb1ELb0ELb1ELb1ELb1ELb0ELb0ELb0ELi2ELi2ELi4ELi2ELb1EEENS1_24CollectiveEpilogueBwdGQAISA_fSD_Li256ELb1ELb1EEENS1_25SingleTileBwdLPTSchedulerILb1ELi128ELb1EEEEEEEEEvNT_6ParamsE$_ZZN4cute7idx2crdINS_5tupleIJiEEENS1_IJNS1_IJNS1_IJNS_1CILi8EEENS3_ILi2EEEEEES5_NS3_ILi4EEES5_EEEEEEEEDaRKT_RKT0_ENKUlRKT_RKT0_E_clIiS8_EEDaSI_SL_:
        /* <DEDUP_REMOVED lines=15> */
[----:B-1----:R-:W-:Y:S05]  /*8770*/  CALL.REL.NOINC `($_ZN7cutlass13device_kernelIN5flash19enable_sm80_to_sm89INS1_16FlashAttnBwdSm80INS1_25CollectiveMainloopBwdSm80ILi2ELi2EN4cute5tupleIJNS5_1CILi64EEENS7_ILi128EEES8_EEENS_10bfloat16_tEfNS_4arch4Sm80ELb1ELb0ELb1ELb1ELb1ELb0ELb0ELb0ELi2ELi2ELi4ELi2ELb1EEENS1_24CollectiveEpilogueBwdGQAISA_fSD_Li256ELb1ELb1EEENS1_25SingleTileBwdLPTSchedulerILb1ELi128ELb1EEEEEEEEEvNT_6ParamsE$_ZN4cute5tupleIJiEEC2ERKi) ;  /* 0xfffff76000007944 */ /* 0x002fea0003c3ffff */
[----:B------:R1:W5:Y:S01]  /*8780*/  LDL R8, [R1+0x168] ;  /* 0x0001680001087983 */ /* 0x0003620000100800 */
[----:B------:R-:W-:Y:S01]  /*8790*/  IADD3 R25, R1, 0x160, RZ ;  /* 0x0000016001197810 */ /* 0x000fe20007ffe0ff */
[----:B------:R-:W-:Y:S01]  /*87a0*/  IMAD.MOV.U32 R7, RZ, RZ, R9 ;  /* 0x000000ffff077224 */ /* 0x000fe200078e0009 */
[----:B------:R-:W-:Y:S01]  /*87b0*/  MOV R16, 0x8800 ;  /* 0x0000880000107802 */ /* 0x000fe20000000f00 */
[----:B------:R-:W-:Y:S01]  /*87c0*/  IMAD.MOV.U32 R6, RZ, RZ, R27 ;  /* 0x000000ffff067224 */ /* 0x000fe200078e001b */
[----:B------:R-:W-:-:S04]  /*87d0*/  IADD3 R25, R25, c[0x0][0x20], RZ ;  /* 0x0000080019197a10 */ /* 0x000fc80007ffe0ff */
[----:B------:R-:W-:Y:S02]  /*87e0*/  IADD3 R26, R25, 0x4, RZ ;  /* 0x00000004191a7810 */ /* 0x000fe40007ffe0ff */
[----:B-1---5:R-:W-:Y:S05]  /*87f0*/  CALL.REL.NOINC `($_ZN7cutlass13device_kernelIN5flash19enable_sm80_to_sm89INS1_16FlashAttnBwdSm80INS1_25CollectiveMainloopBwdSm80ILi2ELi2EN4cute5tupleIJNS5_1CILi64EEENS7_ILi128EEES8_EEENS_10bfloat16_tEfNS_4arch4Sm80ELb1ELb0ELb1ELb1ELb1ELb0ELb0ELb0ELi2ELi2ELi4ELi2ELb1EEENS1_24CollectiveEpilogueBwdGQAISA_fSD_Li256ELb1ELb1EEENS1_25SingleTileBwdLPTSchedulerILb1ELi128ELb1EEEEEEEEEvNT_6ParamsE$_ZN4cute5tupleIJiEEC2ERKi) ;  /* 0xfffff6e000007944 */ /* 0x022fea0003c3ffff */
[----:B------:R1:W5:Y:S01]  /*8800*/  LDL R9, [R1+0x168] ;  /* 0x0001680001097983 */ /* 0x0003620000100800 */
[----:B------:R-:W-:Y:S01]  /*8810*/  IMAD.MOV.U32 R7, RZ, RZ, R8 ;  /* 0x000000ffff077224 */ /* 0x000fe200078e0008 */
[----:B------:R-:W-:Y:S02]  /*8820*/  MOV R6, R26 ;  /* 0x0000001a00067202 */ /* 0x000fe40000000f00 */
[----:B------:R-:W-:Y:S02]  /*8830*/  MOV R16, 0x8850 ;  /* 0x0000885000107802 */ /* 0x000fe40000000f00 */
[----:B-1---5:R-:W-:Y:S05]  /*8840*/  CALL.REL.NOINC `($_ZN7cutlass13device_kernelIN5flash19enable_sm80_to_sm89INS1_16FlashAttnBwdSm80INS1_25CollectiveMainloopBwdSm80ILi2ELi2EN4cute5tupleIJNS5_1CILi64EEENS7_ILi128EEES8_EEENS_10bfloat16_tEfNS_4arch4Sm80ELb1ELb0ELb1ELb1ELb1ELb0ELb0ELb0ELi2ELi2ELi4ELi2ELb1EEENS1_24CollectiveEpilogueBwdGQAISA_fSD_Li256ELb1ELb1EEENS1_25SingleTileBwdLPTSchedulerILb1ELi128ELb1EEEEEEEEEvNT_6ParamsE$_ZN4cute5tupleIJiEEC2ERKi) ;  /* 0xfffff69000007944 */ /* 0x022fea0003c3ffff */
[----:B------:R1:W5:Y:S01]  /*8850*/  LDL R7, [R1+0x164] ;  /* 0x0001640001077983 */ /* 0x0003620000100800 */
[----:B------:R-:W-:Y:S02]  /*8860*/  MOV R6, R25 ;  /* 0x0000001900067202 */ /* 0x000fe40000000f00 */
[----:B------:R-:W-:Y:S02]  /*8870*/  MOV R16, 0x8890 ;  /* 0x0000889000107802 */ /* 0x000fe40000000f00 */
[----:B-1---5:R-:W-:Y:S05]  /*8880*/  CALL.REL.NOINC `($_ZN7cutlass13device_kernelIN5flash19enable_sm80_to_sm89INS1_16FlashAttnBwdSm80INS1_25CollectiveMainloopBwdSm80ILi2ELi2EN4cute5tupleIJNS5_1CILi64EEENS7_ILi128EEES8_EEENS_10bfloat16_tEfNS_4arch4Sm80ELb1ELb0ELb1ELb1ELb1ELb0ELb0ELb0ELi2ELi2ELi4ELi2ELb1EEENS1_24CollectiveEpilogueBwdGQAISA_fSD_Li256ELb1ELb1EEENS1_25SingleTileBwdLPTSchedulerILb1ELi128ELb1EEEEEEEEEvNT_6ParamsE$_ZN4cute5tupleIJiEEC2ERKi) ;  /* 0xfffff65000007944 */ /* 0x022fea0003c3ffff */
[----:B------:R1:W5:Y:S01]  /*8890*/  LDL R7, [R1+0x160] ;  /* 0x0001600001077983 */ /* 0x0003620000100800 */
[----:B------:R-:W-:Y:S02]  /*88a0*/  MOV R6, R27 ;  /* 0x0000001b00067202 */ /* 0x000fe40000000f00 */
[----:B------:R-:W-:-:S02]  /*88b0*/  MOV R16, 0x88d0 ;  /* 0x000088d000107802 */ /* 0x000fc40000000f00 */
[----:B-1---5:R-:W-:Y:S05]  /*88c0*/  CALL.REL.NOINC `($_ZN7cutlass13device_kernelIN5flash19enable_sm80_to_sm89INS1_16FlashAttnBwdSm80INS1_25CollectiveMainloopBwdSm80ILi2ELi2EN4cute5tupleIJNS5_1CILi64EEENS7_ILi128EEES8_EEENS_10bfloat16_tEfNS_4arch4Sm80ELb1ELb0ELb1ELb1ELb1ELb0ELb0ELb0ELi2ELi2ELi4ELi2ELb1EEENS1_24CollectiveEpilogueBwdGQAISA_fSD_Li256ELb1ELb1EEENS1_25SingleTileBwdLPTSchedulerILb1ELi128ELb1EEEEEEEEEvNT_6ParamsE$_ZN4cute5tupleIJiEEC2ERKi) ;  /* 0xfffff61000007944 */ /* 0x022fea0003c3ffff */
[----:B------:R1:W5:Y:S01]  /*88d0*/  LDL R7, [R1+0x168] ;  /* 0x0001680001077983 */ /* 0x0003620000100800 */
[----:B------:R-:W-:-:S02]  /*88e0*/  MOV R6, R27 ;  /* 0x0000001b00067202 */ /* 0x000fc40000000f00 */
[----:B------:R-:W-:Y:S02]  /*88f0*/  MOV R10, 0x8910 ;  /* 0x00008910000a7802 */ /* 0x000fe40000000f00 */
[----:B-1---5:R-:W-:Y:S05]  /*8900*/  CALL.REL.NOINC `($_ZN7cutlass13device_kernelIN5flash19enable_sm80_to_sm89INS1_16FlashAttnBwdSm80INS1_25CollectiveMainloopBwdSm80ILi2ELi2EN4cute5tupleIJNS5_1CILi64EEENS7_ILi128EEES8_EEENS_10bfloat16_tEfNS_4arch4Sm80ELb1ELb0ELb1ELb1ELb1ELb0ELb0ELb0ELi2ELi2ELi4ELi2ELb1EEENS1_24CollectiveEpilogueBwdGQAISA_fSD_Li256ELb1ELb1EEENS1_25SingleTileBwdLPTSchedulerILb1ELi128ELb1EEEEEEEEEvNT_6ParamsE$_ZN4cute5tupleIJNS_15ArithmeticTupleIJiEEEEEC2ERKS2_) ;  /* 0xfffff39000007944 */ /* 0x022fea0003c3ffff */
[----:B------:R2:W5:Y:S01]  /*8910*/  LDL R8, [R1+0x168] ;  /* 0x0001680001087983 */ /* 0x0005620000100800 */
[----:B-1----:R-:W-:Y:S01]  /*8920*/  IMAD.MOV.U32 R7, RZ, RZ, R9 ;  /* 0x000000ffff077224 */ /* 0x002fe200078e0009 */
[----:B------:R-:W-:Y:S02]  /*8930*/  MOV R6, R26 ;  /* 0x0000001a00067202 */ /* 0x000fe40000000f00 */
[----:B------:R-:W-:Y:S02]  /*8940*/  MOV R16, 0x8960 ;  /* 0x0000896000107802 */ /* 0x000fe40000000f00 */
[----:B--2--5:R-:W-:Y:S05]  /*8950*/  CALL.REL.NOINC `($_ZN7cutlass13device_kernelIN5flash19enable_sm80_to_sm89INS1_16FlashAttnBwdSm80INS1_25CollectiveMainloopBwdSm80ILi2ELi2EN4cute5tupleIJNS5_1CILi64EEENS7_ILi128EEES8_EEENS_10bfloat16_tEfNS_4arch4Sm80ELb1ELb0ELb1ELb1ELb1ELb0ELb0ELb0ELi2ELi2ELi4ELi2ELb1EEENS1_24CollectiveEpilogueBwdGQAISA_fSD_Li256ELb1ELb1EEENS1_25SingleTileBwdLPTSchedulerILb1ELi128ELb1EEEEEEEEEvNT_6ParamsE$_ZN4cute5tupleIJiEEC2ERKi) ;  /* 0xfffff58000007944 */ /* 0x024fea0003c3ffff */
[----:B------:R1:W5:Y:S01]  /*8960*/  LDL R7, [R1+0x164] ;  /* 0x0001640001077983 */ /* 0x0003620000100800 */
[----:B------:R-:W-:Y:S02]  /*8970*/  MOV R6, R25 ;  /* 0x0000001900067202 */ /* 0x000fe40000000f00 */
[----:B------:R-:W-:Y:S02]  /*8980*/  MOV R16, 0x89a0 ;  /* 0x000089a000107802 */ /* 0x000fe40000000f00 */
[----:B-1---5:R-:W-:Y:S05]  /*8990*/  CALL.REL.NOINC `($_ZN7cutlass13device_kernelIN5flash19enable_sm80_to_sm89INS1_16FlashAttnBwdSm80INS1_25CollectiveMainloopBwdSm80ILi2ELi2EN4cute5tupleIJNS5_1CILi64EEENS7_ILi128EEES8_EEENS_10bfloat16_tEfNS_4arch4Sm80ELb1ELb0ELb1ELb1ELb1ELb0ELb0ELb0ELi2ELi2ELi4ELi2ELb1EEENS1_24CollectiveEpilogueBwdGQAISA_fSD_Li256ELb1ELb1EEENS1_25SingleTileBwdLPTSchedulerILb1ELi128ELb1EEEEEEEEEvNT_6ParamsE$_ZN4cute5tupleIJiEEC2ERKi) ;  /* 0xfffff54000007944 */ /* 0x022fea0003c3ffff */
[----:B------:R1:W5:Y:S01]  /*89a0*/  LDL R7, [R1+0x160] ;  /* 0x0001600001077983 */ /* 0x0003620000100800 */
[----:B------:R-:W-:Y:S02]  /*89b0*/  MOV R13, R27 ;  /* 0x0000001b000d7202 */ /* 0x000fe40000000f00 */
[----:B------:R-:W-:-:S02]  /*89c0*/  MOV R18, 0x89e0 ;  /* 0x000089e000127802 */ /* 0x000fc40000000f00 */
[----:B-1---5:R-:W-:Y:S05]  /*89d0*/  CALL.REL.NOINC `($_ZN7cutlass13device_kernelIN5flash19enable_sm80_to_sm89INS1_16FlashAttnBwdSm80INS1_25CollectiveMainloopBwdSm80ILi2ELi2EN4cute5tupleIJNS5_1CILi64EEENS7_ILi128EEES8_EEENS_10bfloat16_tEfNS_4arch4Sm80ELb1ELb0ELb1ELb1ELb1ELb0ELb0ELb0ELi2ELi2ELi4ELi2ELb1EEENS1_24CollectiveEpilogueBwdGQAISA_fSD_Li256ELb1ELb1EEENS1_25SingleTileBwdLPTSchedulerILb1ELi128ELb1EEEEEEEEEvNT_6ParamsE$_ZN4cute5tupleIJNS_1CILi0EEEiEEC2ERKS2_RKi) ;  /* 0xfffff46000007944 */ /* 0x022fea0003c3ffff */
[----:B------:R1:W5:Y:S01]  /*89e0*/  LDL R7, [R1+0x168] ;  /* 0x0001680001077983 */ /* 0x0003620000100800 */
[----:B------:R-:W-:-:S02]  /*89f0*/  MOV R6, R27 ;  /* 0x0000001b00067202 */ /* 0x000fc40000000f00 */
[----:B------:R-:W-:Y:S02]  /*8a00*/  MOV R16, 0x8a20 ;  /* 0x00008a2000107802 */ /* 0x000fe40000000f00 */
[----:B-1---5:R-:W-:Y:S05]  /*8a10*/  CALL.REL.NOINC `($_ZN7cutlass13device_kernelIN5flash19enable_sm80_to_sm89INS1_16FlashAttnBwdSm80INS1_25CollectiveMainloopBwdSm80ILi2ELi2EN4cute5tupleIJNS5_1CILi64EEENS7_ILi128EEES8_EEENS_10bfloat16_tEfNS_4arch4Sm80ELb1ELb0ELb1ELb1ELb1ELb0ELb0ELb0ELi2ELi2ELi4ELi2ELb1EEENS1_24CollectiveEpilogueBwdGQAISA_fSD_Li256ELb1ELb1EEENS1_25SingleTileBwdLPTSchedulerILb1ELi128ELb1EEEEEEEEEvNT_6ParamsE$_ZN4cute5tupleIJNS_15ArithmeticTupleIJNS_1CILi0EEEiEEEEEC2ERKS4_) ;  /* 0xfffff24000007944 */ /* 0x022fea0003c3ffff */
[----:B------:R2:W5:Y:S01]  /*8a20*/  LDL R10, [R1+0x168] ;  /* 0x00016800010a7983 */ /* 0x0005620000100800 */
[----:B-1----:R-:W-:Y:S01]  /*8a30*/  IMAD.MOV.U32 R7, RZ, RZ, R8 ;  /* 0x000000ffff077224 */ /* 0x002fe200078e0008 */
[----:B------:R-:W-:Y:S02]  /*8a40*/  MOV R6, R27 ;  /* 0x0000001b00067202 */ /* 0x000fe40000000f00 */
[----:B------:R-:W-:Y:S02]  /*8a50*/  MOV R8, 0x8a70 ;  /* 0x00008a7000087802 */ /* 0x000fe40000000f00 */
[----:B--2--5:R-:W-:Y:S05]  /*8a60*/  CALL.REL.NOINC `($_ZN7cutlass13device_kernelIN5flash19enable_sm80_to_sm89INS1_16FlashAttnBwdSm80INS1_25CollectiveMainloopBwdSm80ILi2ELi2EN4cute5tupleIJNS5_1CILi64EEENS7_ILi128EEES8_EEENS_10bfloat16_tEfNS_4arch4Sm80ELb1ELb0ELb1ELb1ELb1ELb0ELb0ELb0ELi2ELi2ELi4ELi2ELb1EEENS1_24CollectiveEpilogueBwdGQAISA_fSD_Li256ELb1ELb1EEENS1_25SingleTileBwdLPTSchedulerILb1ELi128ELb1EEEEEEEEEvNT_6ParamsE$_ZN4cute3eso3ESOILb0ELb1EJiNS_1CILi0EEEEEC2ERKiRKS3_) ;  /* 0xffffe8f000007944 */ /* 0x024fea0003c3ffff */
[----:B------:R2:W5:Y:S01]  /*8a70*/  LDL R16, [R1+0x168] ;  /* 0x0001680001107983 */ /* 0x0005620000100800 */
[----:B-1----:R-:W-:Y:S02]  /*8a80*/  MOV R6, R27 ;  /* 0x0000001b00067202 */ /* 0x002fe40000000f00 */
[----:B------:R-:W-:Y:S01]  /*8a90*/  MOV R18, 0x8ac0 ;  /* 0x00008ac000127802 */ /* 0x000fe20000000f00 */
[----:B------:R2:W-:Y:S04]  /*8aa0*/  STL [R1+0x168], R10 ;  /* 0x0001680a01007387 */ /* 0x0005e80000100800 */
[----:B--2--5:R-:W-:Y:S05]  /*8ab0*/  CALL.REL.NOINC `($_ZN7cutlass13device_kernelIN5flash19enable_sm80_to_sm89INS1_16FlashAttnBwdSm80INS1_25CollectiveMainloopBwdSm80ILi2ELi2EN4cute5tupleIJNS5_1CILi64EEENS7_ILi128EEES8_EEENS_10bfloat16_tEfNS_4arch4Sm80ELb1ELb0ELb1ELb1ELb1ELb0ELb0ELb0ELi2ELi2ELi4ELi2ELb1EEENS1_24CollectiveEpilogueBwdGQAISA_fSD_Li256ELb1ELb1EEENS1_25SingleTileBwdLPTSchedulerILb1ELi128ELb1EEEEEEEEEvNT_6ParamsE$_ZZN4cuteplIJiEJNS_1CILi0EEEiEEEDaRKNS_15ArithmeticTupleIJDpT_EEERKNS3_IJDpT0_EEEENKUlDpRKT_E_clIJiiEEEDaSH_) ;  /* 0x000019b000007944 */ /* 0x024fea0003c00000 */
[----:B-----5:R-:W-:Y:S02]  /*8ac0*/  MOV R18, R6 ;  /* 0x0000000600127202 */ /* 0x020fe40000000f00 */
[----:B------:R-:W-:-:S02]  /*8ad0*/  MOV R6, 0x8af0 ;  /* 0x00008af000067802 */ /* 0x000fc40000000f00 */
[----:B-1----:R-:W-:Y:S05]  /*8ae0*/  CALL.REL.NOINC `($_ZN7cutlass13device_kernelIN5flash19enable_sm80_to_sm89INS1_16FlashAttnBwdSm80INS1_25CollectiveMainloopBwdSm80ILi2ELi2EN4cute5tupleIJNS5_1CILi64EEENS7_ILi128EEES8_EEENS_10bfloat16_tEfNS_4arch4Sm80ELb1ELb0ELb1ELb1ELb1ELb0ELb0ELb0ELi2ELi2ELi4ELi2ELb1EEENS1_24CollectiveEpilogueBwdGQAISA_fSD_Li256ELb1ELb1EEENS1_25SingleTileBwdLPTSchedulerILb1ELi128ELb1EEEEEEEEEvNT_6ParamsE$_ZZN4cuteplIJNS_15ArithmeticTupleIJiEEEEJNS1_IJNS_1CILi0EEEiEEEEEEDaRKNS1_IJDpT_EEERKNS1_IJDpT0_EEEENKUlDpRKT_E_clIJNS1_IJiiEEEEEEDaSJ_) ;  /* 0x000015d000007944 */ /* 0x002fea0003c00000 */
        /* <DEDUP_REMOVED lines=8> */
[----:B--2--5:R-:W-:Y:S05]  /*8b70*/  CALL.REL.NOINC `($_ZN7cutlass13device_kernelIN5flash19enable_sm80_to_sm89INS1_16FlashAttnBwdSm80INS1_25CollectiveMainloopBwdSm80ILi2ELi2EN4cute5tupleIJNS5_1CILi64EEENS7_ILi128EEES8_EEENS_10bfloat16_tEfNS_4arch4Sm80ELb1ELb0ELb1ELb1ELb1ELb0ELb0ELb0ELi2ELi2ELi4ELi2ELb1EEENS1_24CollectiveEpilogueBwdGQAISA_fSD_Li256ELb1ELb1EEENS1_25SingleTileBwdLPTSchedulerILb1ELi128ELb1EEEEEEEEEvNT_6ParamsE$_ZN4cute5tupleIJiEEC2ERKi) ;  /* 0xfffff36000007944 */ /* 0x024fea0003c3ffff */
        /* <DEDUP_REMOVED lines=9> */
[----:B-1---5:R-:W-:Y:S05]  /*8c10*/  CALL.REL.NOINC `($_ZN7cutlass13device_kernelIN5flash19enable_sm80_to_sm89INS1_16FlashAttnBwdSm80INS1_25CollectiveMainloopBwdSm80ILi2ELi2EN4cute5tupleIJNS5_1CILi64EEENS7_ILi128EEES8_EEENS_10bfloat16_tEfNS_4arch4Sm80ELb1ELb0ELb1ELb1ELb1ELb0ELb0ELb0ELi2ELi2ELi4ELi2ELb1EEENS1_24CollectiveEpilogueBwdGQAISA_fSD_Li256ELb1ELb1EEENS1_25SingleTileBwdLPTSchedulerILb1ELi128ELb1EEEEEEEEEvNT_6ParamsE$_ZN4cute5tupleIJiEEC2ERKi) ;  /* 0xfffff2c000007944 */ /* 0x022fea0003c3ffff */
[----:B------:R1:W5:Y:S01]  /*8c20*/  LDL R13, [R1+0x168] ;  /* 0x00016800010d7983 */ /* 0x0003620000100800 */
[----:B------:R-:W-:Y:S01]  /*8c30*/  IMAD.MOV.U32 R7, RZ, RZ, R10 ;  /* 0x000000ffff077224 */ /* 0x000fe200078e000a */
[----:B------:R-:W-:Y:S02]  /*8c40*/  MOV R6, R27 ;  /* 0x0000001b00067202 */ /* 0x000fe40000000f00 */
[----:B------:R-:W-:Y:S02]  /*8c50*/  MOV R16, 0x8c70 ;  /* 0x00008c7000107802 */ /* 0x000fe40000000f00 */
[----:B-1---5:R-:W-:Y:S05]  /*8c60*/  CALL.REL.NOINC `($_ZN7cutlass13device_kernelIN5flash19enable_sm80_to_sm89INS1_16FlashAttnBwdSm80INS1_25CollectiveMainloopBwdSm80ILi2ELi2EN4cute5tupleIJNS5_1CILi64EEENS7_ILi128EEES8_EEENS_10bfloat16_tEfNS_4arch4Sm80ELb1ELb0ELb1ELb1ELb1ELb0ELb0ELb0ELi2ELi2ELi4ELi2ELb1EEENS1_24CollectiveEpilogueBwdGQAISA_fSD_Li256ELb1ELb1EEENS1_25SingleTileBwdLPTSchedulerILb1ELi128ELb1EEEEEEEEEvNT_6ParamsE$_ZN4cute5tupleIJiEEC2ERKi) ;  /* 0xfffff27000007944 */ /* 0x022fea0003c3ffff */
[----:B------:R1:W5:Y:S01]  /*8c70*/  LDL R10, [R1+0x168] ;  /* 0x00016800010a7983 */ /* 0x0003620000100800 */
[----:B------:R-:W-:Y:S01]  /*8c80*/  IMAD.MOV.U32 R7, RZ, RZ, R13 ;  /* 0x000000ffff077224 */ /* 0x000fe200078e000d */
[----:B------:R-:W-:Y:S02]  /*8c90*/  MOV R6, R25 ;  /* 0x0000001900067202 */ /* 0x000fe40000000f00 */
[----:B------:R-:W-:Y:S02]  /*8ca0*/  MOV R16, 0x8cc0 ;  /* 0x00008cc000107802 */ /* 0x000fe40000000f00 */
[----:B-1---5:R-:W-:Y:S05]  /*8cb0*/  CALL.REL.NOINC `($_ZN7cutlass13device_kernelIN5flash19enable_sm80_to_sm89INS1_16FlashAttnBwdSm80INS1_25CollectiveMainloopBwdSm80ILi2ELi2EN4cute5tupleIJNS5_1CILi64EEENS7_ILi128EEES8_EEENS_10bfloat16_tEfNS_4arch4Sm80ELb1ELb0ELb1ELb1ELb1ELb0ELb0ELb0ELi2ELi2ELi4ELi2ELb1EEENS1_24CollectiveEpilogueBwdGQAISA_fSD_Li256ELb1ELb1EEENS1_25SingleTileBwdLPTSchedulerILb1ELi128ELb1EEEEEEEEEvNT_6ParamsE$_ZN4cute5tupleIJiEEC2ERKi) ;  /* 0xfffff22000007944 */ /* 0x022fea0003c3ffff */
[----:B------:R1:W5:Y:S01]  /*8cc0*/  LDL R7, [R1+0x160] ;  /* 0x0001600001077983 */ /* 0x0003620000100800 */
[----:B------:R-:W-:-:S03]  /*8cd0*/  MOV R18, 0x8cf0 ;  /* 0x00008cf000127802 */ /* 0x000fc60000000f00 */
[----:B-1---5:R-:W-:Y:S05]  /*8ce0*/  CALL.REL.NOINC `($_ZN7cutlass13device_kernelIN5flash19enable_sm80_to_sm89INS1_16FlashAttnBwdSm80INS1_25CollectiveMainloopBwdSm80ILi2ELi2EN4cute5tupleIJNS5_1CILi64EEENS7_ILi128EEES8_EEENS_10bfloat16_tEfNS_4arch4Sm80ELb1ELb0ELb1ELb1ELb1ELb0ELb0ELb0ELi2ELi2ELi4ELi2ELb1EEENS1_24CollectiveEpilogueBwdGQAISA_fSD_Li256ELb1ELb1EEENS1_25SingleTileBwdLPTSchedulerILb1ELi128ELb1EEEEEEEEEvNT_6ParamsE$_ZN4cute5tupleIJNS_1CILi0EEES2_iEEC2ERKS2_S5_RKi) ;  /* 0xfffff0b000007944 */ /* 0x022fea0003c3ffff */
[----:B------:R1:W5:Y:S01]  /*8cf0*/  LDL R13, [R1+0x168] ;  /* 0x00016800010d7983 */ /* 0x0003620000100800 */
[----:B------:R-:W-:Y:S01]  /*8d00*/  IMAD.MOV.U32 R7, RZ, RZ, R10 ;  /* 0x000000ffff077224 */ /* 0x000fe200078e000a */
[----:B------:R-:W-:-:S02]  /*8d10*/  MOV R6, R25 ;  /* 0x0000001900067202 */ /* 0x000fc40000000f00 */
[----:B------:R-:W-:Y:S02]  /*8d20*/  MOV R16, 0x8d40 ;  /* 0x00008d4000107802 */ /* 0x000fe40000000f00 */
[----:B-1---5:R-:W-:Y:S05]  /*8d30*/  CALL.REL.NOINC `($_ZN7cutlass13device_kernelIN5flash19enable_sm80_to_sm89INS1_16FlashAttnBwdSm80INS1_25CollectiveMainloopBwdSm80ILi2ELi2EN4cute5tupleIJNS5_1CILi64EEENS7_ILi128EEES8_EEENS_10bfloat16_tEfNS_4arch4Sm80ELb1ELb0ELb1ELb1ELb1ELb0ELb0ELb0ELi2ELi2ELi4ELi2ELb1EEENS1_24CollectiveEpilogueBwdGQAISA_fSD_Li256ELb1ELb1EEENS1_25SingleTileBwdLPTSchedulerILb1ELi128ELb1EEEEEEEEEvNT_6ParamsE$_ZN4cute5tupleIJiEEC2ERKi) ;  /* 0xfffff1a000007944 */ /* 0x022fea0003c3ffff */
[----:B------:R1:W5:Y:S01]  /*8d40*/  LDL R7, [R1+0x160] ;  /* 0x0001600001077983 */ /* 0x0003620000100800 */
[----:B------:R-:W-:-:S03]  /*8d50*/  MOV R16, 0x8d70 ;  /* 0x00008d7000107802 */ /* 0x000fc60000000f00 */
[----:B-1---5:R-:W-:Y:S05]  /*8d60*/  CALL.REL.NOINC `($_ZN7cutlass13device_kernelIN5flash19enable_sm80_to_sm89INS1_16FlashAttnBwdSm80INS1_25CollectiveMainloopBwdSm80ILi2ELi2EN4cute5tupleIJNS5_1CILi64EEENS7_ILi128EEES8_EEENS_10bfloat16_tEfNS_4arch4Sm80ELb1ELb0ELb1ELb1ELb1ELb0ELb0ELb0ELi2ELi2ELi4ELi2ELb1EEENS1_24CollectiveEpilogueBwdGQAISA_fSD_Li256ELb1ELb1EEENS1_25SingleTileBwdLPTSchedulerILb1ELi128ELb1EEEEEEEEEvNT_6ParamsE$_ZN4cute5tupleIJNS_1CILi0EEES2_S2_iEEC2ERKS2_S5_S5_RKi) ;  /* 0xffffeff000007944 */ /* 0x022fea0003c3ffff */
[----:B------:R2:W5:Y:S01]  /*8d70*/  LDL R16, [R1+0x168] ;  /* 0x0001680001107983 */ /* 0x0005620000100800 */
[----:B------:R-:W-:-:S03]  /*8d80*/  MOV R10, 0x8da0 ;  /* 0x00008da0000a7802 */ /* 0x000fc60000000f00 */
[----:B-12--5:R-:W-:Y:S05]  /*8d90*/  CALL.REL.NOINC `($_ZN7cutlass13device_kernelIN5flash19enable_sm80_to_sm89INS1_16FlashAttnBwdSm80INS1_25CollectiveMainloopBwdSm80ILi2ELi2EN4cute5tupleIJNS5_1CILi64EEENS7_ILi128EEES8_EEENS_10bfloat16_tEfNS_4arch4Sm80ELb1ELb0ELb1ELb1ELb1ELb0ELb0ELb0ELi2ELi2ELi4ELi2ELb1EEENS1_24CollectiveEpilogueBwdGQAISA_fSD_Li256ELb1ELb1EEENS1_25SingleTileBwdLPTSchedulerILb1ELi128ELb1EEEEEEEEEvNT_6ParamsE$_ZN4cute3eso3ESOILb1ELb0EJNS_1CILi0EEES3_iS3_EEC2ERKS3_S6_RKiS6_) ;  /* 0xffffe81000007944 */ /* 0x026fea0003c3ffff */
[----:B-1----:R1:W5:Y:S01]  /*8da0*/  LDL R13, [R1+0x168] ;  /* 0x00016800010d7983 */ /* 0x0023620000100800 */
[----:B------:R-:W-:Y:S02]  /*8db0*/  MOV R7, R27 ;  /* 0x0000001b00077202 */ /* 0x000fe40000000f00 */
[----:B------:R-:W-:Y:S01]  /*8dc0*/  MOV R6, 0x8df0 ;  /* 0x00008df000067802 */ /* 0x000fe20000000f00 */
[----:B------:R1:W-:Y:S04]  /*8dd0*/  STL [R1+0x168], R16 ;  /* 0x0001681001007387 */ /* 0x0003e80000100800 */
[----:B-1---5:R-:W-:Y:S05]  /*8de0*/  CALL.REL.NOINC `($_ZN7cutlass13device_kernelIN5flash19enable_sm80_to_sm89INS1_16FlashAttnBwdSm80INS1_25CollectiveMainloopBwdSm80ILi2ELi2EN4cute5tupleIJNS5_1CILi64EEENS7_ILi128EEES8_EEENS_10bfloat16_tEfNS_4arch4Sm80ELb1ELb0ELb1ELb1ELb1ELb0ELb0ELb0ELi2ELi2ELi4ELi2ELb1EEENS1_24CollectiveEpilogueBwdGQAISA_fSD_Li256ELb1ELb1EEENS1_25SingleTileBwdLPTSchedulerILb1ELi128ELb1EEEEEEEEEvNT_6ParamsE$_ZZN4cuteplIJNS_1CILi0EEES2_iEJS2_S2_S2_iEEEDaRKNS_15ArithmeticTupleIJDpT_EEERKNS3_IJDpT0_EEEENKUlDpRKT_E_clIJS2_S2_iiEEEDaSH_) ;  /* 0x000014f000007944 */ /* 0x022fea0003c00000 */
[----:B------:R-:W-:Y:S01]  /*8df0*/  IMAD.MOV.U32 R7, RZ, RZ, R11 ;  /* 0x000000ffff077224 */ /* 0x000fe200078e000b */
[----:B------:R-:W-:Y:S02]  /*8e00*/  MOV R6, R25 ;  /* 0x0000001900067202 */ /* 0x000fe40000000f00 */
[----:B------:R-:W-:Y:S02]  /*8e10*/  MOV R16, 0x8e30 ;  /* 0x00008e3000107802 */ /* 0x000fe40000000f00 */
[----:B--2--5:R-:W-:Y:S05]  /*8e20*/  CALL.REL.NOINC `($_ZN7cutlass13device_kernelIN5flash19enable_sm80_to_sm89INS1_16FlashAttnBwdSm80INS1_25CollectiveMainloopBwdSm80ILi2ELi2EN4cute5tupleIJNS5_1CILi64EEENS7_ILi128EEES8_EEENS_10bfloat16_tEfNS_4arch4Sm80ELb1ELb0ELb1ELb1ELb1ELb0ELb0ELb0ELi2ELi2ELi4ELi2ELb1EEENS1_24CollectiveEpilogueBwdGQAISA_fSD_Li256ELb1ELb1EEENS1_25SingleTileBwdLPTSchedulerILb1ELi128ELb1EEEEEEEEEvNT_6ParamsE$_ZN4cute5tupleIJiEEC2ERKi) ;  /* 0xfffff0b000007944 */ /* 0x024fea0003c3ffff */
[----:B------:R1:W5:Y:S01]  /*8e30*/  LDL R7, [R1+0x160] ;  /* 0x0001600001077983 */ /* 0x0003620000100800 */
[----:B------:R-:W-:-:S02]  /*8e40*/  MOV R13, R27 ;  /* 0x0000001b000d7202 */ /* 0x000fc40000000f00 */
[----:B------:R-:W-:Y:S02]  /*8e50*/  MOV R18, 0x8e70 ;  /* 0x00008e7000127802 */ /* 0x000fe40000000f00 */
[----:B-1---5:R-:W-:Y:S05]  /*8e60*/  CALL.REL.NOINC `($_ZN7cutlass13device_kernelIN5flash19enable_sm80_to_sm89INS1_16FlashAttnBwdSm80INS1_25CollectiveMainloopBwdSm80ILi2ELi2EN4cute5tupleIJNS5_1CILi64EEENS7_ILi128EEES8_EEENS_10bfloat16_tEfNS_4arch4Sm80ELb1ELb0ELb1ELb1ELb1ELb0ELb0ELb0ELi2ELi2ELi4ELi2ELb1EEENS1_24CollectiveEpilogueBwdGQAISA_fSD_Li256ELb1ELb1EEENS1_25SingleTileBwdLPTSchedulerILb1ELi128ELb1EEEEEEEEEvNT_6ParamsE$_ZN4cute5tupleIJNS_1CILi0EEEiEEC2ERKS2_RKi) ;  /* 0xffffefd000007944 */ /* 0x022fea0003c3ffff */
[----:B------:R1:W5:Y:S01]  /*8e70*/  LDL R7, [R1+0x168] ;  /* 0x0001680001077983 */ /* 0x0003620000100800 */
[----:B------:R-:W-:-:S03]  /*8e80*/  MOV R16, 0x8ea0 ;  /* 0x00008ea000107802 */ /* 0x000fc60000000f00 */
[----:B-1---5:R-:W-:Y:S05]  /*8e90*/  CALL.REL.NOINC `($_ZN7cutlass13device_kernelIN5flash19enable_sm80_to_sm89INS1_16FlashAttnBwdSm80INS1_25CollectiveMainloopBwdSm80ILi2ELi2EN4cute5tupleIJNS5_1CILi64EEENS7_ILi128EEES8_EEENS_10bfloat16_tEfNS_4arch4Sm80ELb1ELb0ELb1ELb1ELb1ELb0ELb0ELb0ELi2ELi2ELi4ELi2ELb1EEENS1_24CollectiveEpilogueBwdGQAISA_fSD_Li256ELb1ELb1EEENS1_25SingleTileBwdLPTSchedulerILb1ELi128ELb1EEEEEEEEEvNT_6ParamsE$_ZN4cute3eso3ESOILb1ELb0EJNS_1CILi0EEEiS3_S3_EEC2ERKS3_RKiS6_S6_) ;  /* 0xffffe85000007944 */ /* 0x022fea0003c3ffff */
[----:B-1----:R1:W5:Y:S01]  /*8ea0*/  LDL R6, [R1+0x168] ;  /* 0x0001680001067983 */ /* 0x0023620000100800 */
[----:B------:R-:W-:Y:S02]  /*8eb0*/  MOV R11, R25 ;  /* 0x00000019000b7202 */ /* 0x000fe40000000f00 */
[----:B------:R-:W-:Y:S01]  /*8ec0*/  MOV R16, 0x8f00 ;  /* 0x00008f0000107802 */ /* 0x000fe20000000f00 */
[----:B------:R1:W-:Y:S04]  /*8ed0*/  STL [R1+0x160], R78 ;  /* 0x0001604e01007387 */ /* 0x0003e80000100800 */
[----:B------:R1:W-:Y:S02]  /*8ee0*/  STL [R1+0x168], R10 ;  /* 0x0001680a01007387 */ /* 0x0003e40000100800 */
[----:B-1---5:R-:W-:Y:S05]  /*8ef0*/  CALL.REL.NOINC `($_ZN7cutlass13device_kernelIN5flash19enable_sm80_to_sm89INS1_16FlashAttnBwdSm80INS1_25CollectiveMainloopBwdSm80ILi2ELi2EN4cute5tupleIJNS5_1CILi64EEENS7_ILi128EEES8_EEENS_10bfloat16_tEfNS_4arch4Sm80ELb1ELb0ELb1ELb1ELb1ELb0ELb0ELb0ELi2ELi2ELi4ELi2ELb1EEENS1_24CollectiveEpilogueBwdGQAISA_fSD_Li256ELb1ELb1EEENS1_25SingleTileBwdLPTSchedulerILb1ELi128ELb1EEEEEEEEEvNT_6ParamsE$_ZZN4cuteplIJNS_1CILi0EEEiEJS2_S2_iiEEEDaRKNS_15ArithmeticTupleIJDpT_EEERKNS3_IJDpT0_EEEENKUlDpRKT_E_clIJS2_iiiEEEDaSH_) ;  /* 0x0000146000007944 */ /* 0x022fea0003c00000 */
[----:B------:R-:W-:Y:S02]  /*8f00*/  MOV R16, R9 ;  /* 0x0000000900107202 */ /* 0x000fe40000000f00 */
[----:B------:R-:W-:-:S02]  /*8f10*/  MOV R10, 0x8f30 ;  /* 0x00008f30000a7802 */ /* 0x000fc40000000f00 */
[----:B-1---5:R-:W-:Y:S05]  /*8f20*/  CALL.REL.NOINC `($_ZN7cutlass13device_kernelIN5flash19enable_sm80_to_sm89INS1_16FlashAttnBwdSm80INS1_25CollectiveMainloopBwdSm80ILi2ELi2EN4cute5tupleIJNS5_1CILi64EEENS7_ILi128EEES8_EEENS_10bfloat16_tEfNS_4arch4Sm80ELb1ELb0ELb1ELb1ELb1ELb0ELb0ELb0ELi2ELi2ELi4ELi2ELb1EEENS1_24CollectiveEpilogueBwdGQAISA_fSD_Li256ELb1ELb1EEENS1_25SingleTileBwdLPTSchedulerILb1ELi128ELb1EEEEEEEEEvNT_6ParamsE$_ZN4cute3eso3ESOILb0ELb1EJNS_15ArithmeticTupleIJiiEEENS_1CILi0EEES5_S5_EEC2ERKS3_RKS5_SA_SA_) ;  /* 0xffffe39000007944 */ /* 0x022fea0003c3ffff */
[----:B-1----:R1:W5:Y:S01]  /*8f30*/  LDL.64 R8, [R1+0x168] ;  /* 0x0001680001087983 */ /* 0x0023620000100a00 */
[----:B------:R-:W-:Y:S01]  /*8f40*/  IMAD.MOV.U32 R11, RZ, RZ, R25 ;  /* 0x000000ffff0b7224 */ /* 0x000fe200078e0019 */
[----:B------:R-:W-:Y:S01]  /*8f50*/  IADD3 R13, R25, 0x24, RZ ;  /* 0x00000024190d7810 */ /* 0x000fe20007ffe0ff */
[----:B------:R-:W-:Y:S01]  /*8f60*/  IMAD.MOV.U32 R16, RZ, RZ, R26 ;  /* 0x000000ffff107224 */ /* 0x000fe200078e001a */
[----:B------:R1:W-:Y:S01]  /*8f70*/  STL.64 [R1+0x160], R6 ;  /* 0x0001600601007387 */ /* 0x0003e20000100a00 */
[----:B------:R-:W-:-:S03]  /*8f80*/  MOV R10, 0x8fb0 ;  /* 0x00008fb0000a7802 */ /* 0x000fc60000000f00 */
[----:B------:R1:W-:Y:S04]  /*8f90*/  STL [R1+0x168], R18 ;  /* 0x0001681201007387 */ /* 0x0003e80000100800 */
[----:B-1---5:R-:W-:Y:S05]  /*8fa0*/  CALL.REL.NOINC `($_ZN7cutlass13device_kernelIN5flash19enable_sm80_to_sm89INS1_16FlashAttnBwdSm80INS1_25CollectiveMainloopBwdSm80ILi2ELi2EN4cute5tupleIJNS5_1CILi64EEENS7_ILi128EEES8_EEENS_10bfloat16_tEfNS_4arch4Sm80ELb1ELb0ELb1ELb1ELb1ELb0ELb0ELb0ELi2ELi2ELi4ELi2ELb1EEENS1_24CollectiveEpilogueBwdGQAISA_fSD_Li256ELb1ELb1EEENS1_25SingleTileBwdLPTSchedulerILb1ELi128ELb1EEEEEEEEEvNT_6ParamsE$_ZZN4cuteplIJNS_15ArithmeticTupleIJiiEEEEJNS_1CILi0EEEiiiEEEDaRKNS1_IJDpT_EEERKNS1_IJDpT0_EEEENKUlDpRKT_E_clIJS2_iiiEEEDaSI_) ;  /* 0x0000119000007944 */ /* 0x022fea0003c00000 */
[----:B-----5:R1:W-:Y:S01]  /*8fb0*/  STL.64 [R1+0x188], R6 ;  /* 0x0001880601007387 */ /* 0x0203e20000100a00 */
[----:B------:R-:W-:-:S03]  /*8fc0*/  MOV R78, 0x9000 ;  /* 0x00009000004e7802 */ /* 0x000fc60000000f00 */
[----:B------:R1:W-:Y:S04]  /*8fd0*/  STL.64 [R1+0x190], R8 ;  /* 0x0001900801007387 */ /* 0x0003e80000100a00 */
[----:B------:R1:W-:Y:S02]  /*8fe0*/  STL [R1+0x184], R16 ;  /* 0x0001841001007387 */ /* 0x0003e40000100800 */
[----:B-12---:R-:W-:Y:S05]  /*8ff0*/  CALL.REL.NOINC `($_ZN7cutlass13device_kernelIN5flash19enable_sm80_to_sm89INS1_16FlashAttnBwdSm80INS1_25CollectiveMainloopBwdSm80ILi2ELi2EN4cute5tupleIJNS5_1CILi64EEENS7_ILi128EEES8_EEENS_10bfloat16_tEfNS_4arch4Sm80ELb1ELb0ELb1ELb1ELb1ELb0ELb0ELb0ELi2ELi2ELi4ELi2ELb1EEENS1_24CollectiveEpilogueBwdGQAISA_fSD_Li256ELb1ELb1EEENS1_25SingleTileBwdLPTSchedulerILb1ELi128ELb1EEEEEEEEEvNT_6ParamsE$_ZZN4cute19as_arithmetic_tupleINS_15ArithmeticTupleIJNS1_IJiiEEEiiiEEEEEDaRKT_ENKUlRKT_E_clIS2_EEDaS9_) ;  /* 0xfffff41000007944 */ /* 0x006fea0003c3ffff */
[----:B------:R2:W5:Y:S01]  /*9000*/  LDL R7, [R1+0x18c] ;  /* 0x00018c0001077983 */ /* 0x0005620000100800 */
[----:B------:R-:W-:-:S03]  /*9010*/  MOV R6, 0x9030 ;  /* 0x0000903000067802 */ /* 0x000fc60000000f00 */
[----:B-12--5:R-:W-:Y:S05]  /*9020*/  CALL.REL.NOINC `($_ZN7cutlass13device_kernelIN5flash19enable_sm80_to_sm89INS1_16FlashAttnBwdSm80INS1_25CollectiveMainloopBwdSm80ILi2ELi2EN4cute5tupleIJNS5_1CILi64EEENS7_ILi128EEES8_EEENS_10bfloat16_tEfNS_4arch4Sm80ELb1ELb0ELb1ELb1ELb1ELb0ELb0ELb0ELi2ELi2ELi4ELi2ELb1EEENS1_24CollectiveEpilogueBwdGQAISA_fSD_Li256ELb1ELb1EEENS1_25SingleTileBwdLPTSchedulerILb1ELi128ELb1EEEEEEEEEvNT_6ParamsE$_ZZN4cute19as_arithmetic_tupleINS_15ArithmeticTupleIJNS1_IJiiEEEiiiEEEEEDaRKT_ENKUlRKT_E_clIiEEDaS9_) ;  /* 0xfffff4f000007944 */ /* 0x026fea0003c3ffff */
[----:B------:R1:W5:Y:S01]  /*9030*/  LDL R7, [R1+0x190] ;  /* 0x0001900001077983 */ /* 0x0003620000100800 */
[----:B------:R-:W-:-:S03]  /*9040*/  MOV R6, 0x9070 ;  /* 0x0000907000067802 */ /* 0x000fc60000000f00 */
[----:B------:R1:W-:Y:S04]  /*9050*/  STL [R1+0x168], R10 ;  /* 0x0001680a01007387 */ /* 0x0003e80000100800 */
[----:B-1---5:R-:W-:Y:S05]  /*9060*/  CALL.REL.NOINC `($_ZN7cutlass13device_kernelIN5flash19enable_sm80_to_sm89INS1_16FlashAttnBwdSm80INS1_25CollectiveMainloopBwdSm80ILi2ELi2EN4cute5tupleIJNS5_1CILi64EEENS7_ILi128EEES8_EEENS_10bfloat16_tEfNS_4arch4Sm80ELb1ELb0ELb1ELb1ELb1ELb0ELb0ELb0ELi2ELi2ELi4ELi2ELb1EEENS1_24CollectiveEpilogueBwdGQAISA_fSD_Li256ELb1ELb1EEENS1_25SingleTileBwdLPTSchedulerILb1ELi128ELb1EEEEEEEEEvNT_6ParamsE$_ZZN4cute19as_arithmetic_tupleINS_15ArithmeticTupleIJNS1_IJiiEEEiiiEEEEEDaRKT_ENKUlRKT_E_clIiEEDaS9_) ;  /* 0xfffff4b000007944 */ /* 0x022fea0003c3ffff */
[----:B------:R1:W5:Y:S01]  /*9070*/  LDL R7, [R1+0x194] ;  /* 0x0001940001077983 */ /* 0x0003620000100800 */
[----:B------:R-:W-:-:S03]  /*9080*/  MOV R6, 0x90b0 ;  /* 0x000090b000067802 */ /* 0x000fc60000000f00 */
[----:B------:R1:W-:Y:S04]  /*9090*/  STL [R1+0x160], R10 ;  /* 0x0001600a01007387 */ /* 0x0003e80000100800 */
[----:B-1---5:R-:W-:Y:S05]  /*90a0*/  CALL.REL.NOINC `($_ZN7cutlass13device_kernelIN5flash19enable_sm80_to_sm89INS1_16FlashAttnBwdSm80INS1_25CollectiveMainloopBwdSm80ILi2ELi2EN4cute5tupleIJNS5_1CILi64EEENS7_ILi128EEES8_EEENS_10bfloat16_tEfNS_4arch4Sm80ELb1ELb0ELb1ELb1ELb1ELb0ELb0ELb0ELi2ELi2ELi4ELi2ELb1EEENS1_24CollectiveEpilogueBwdGQAISA_fSD_Li256ELb1ELb1EEENS1_25SingleTileBwdLPTSchedulerILb1ELi128ELb1EEEEEEEEEvNT_6ParamsE$_ZZN4cute19as_arithmetic_tupleINS_15ArithmeticTupleIJNS1_IJiiEEEiiiEEEEEDaRKT_ENKUlRKT_E_clIiEEDaS9_) ;  /* 0xfffff47000007944 */ /* 0x022fea0003c3ffff */
[----:B------:R1:W-:Y:S01]  /*90b0*/  STL [R1+0x164], R10 ;  /* 0x0001640a01007387 */ /* 0x0003e20000100800 */
[----:B------:R-:W-:Y:S01]  /*90c0*/  IMAD.MOV.U32 R6, RZ, RZ, R27 ;  /* 0x000000ffff067224 */ /* 0x000fe200078e001b */
[----:B------:R-:W-:Y:S01]  /*90d0*/  MOV R11, R25 ;  /* 0x00000019000b7202 */ /* 0x000fe20000000f00 */
[----:B------:R-:W-:Y:S01]  /*90e0*/  IMAD.MOV.U32 R9, RZ, RZ, R26 ;  /* 0x000000ffff097224 */ /* 0x000fe200078e001a */
[----:B------:R-:W-:Y:S02]  /*90f0*/  IADD3 R13, R25, 0x10, RZ ;  /* 0x00000010190d7810 */ /* 0x000fe40007ffe0ff */
[----:B------:R-:W-:Y:S02]  /*9100*/  MOV R16, 0x9120 ;  /* 0x0000912000107802 */ /* 0x000fe40000000f00 */
[----:B-1----:R-:W-:Y:S05]  /*9110*/  CALL.REL.NOINC `($_ZN7cutlass13device_kernelIN5flash19enable_sm80_to_sm89INS1_16FlashAttnBwdSm80INS1_25CollectiveMainloopBwdSm80ILi2ELi2EN4cute5tupleIJNS5_1CILi64EEENS7_ILi128EEES8_EEENS_10bfloat16_tEfNS_4arch4Sm80ELb1ELb0ELb1ELb1ELb1ELb0ELb0ELb0ELi2ELi2ELi4ELi2ELb1EEENS1_24CollectiveEpilogueBwdGQAISA_fSD_Li256ELb1ELb1EEENS1_25SingleTileBwdLPTSchedulerILb1ELi128ELb1EEEEEEEEEvNT_6ParamsE$_ZZN4cute19as_arithmetic_tupleINS_15ArithmeticTupleIJNS1_IJiiEEEiiiEEEEEDaRKT_ENKUlDpRKT_E_clIJS2_iiiEEEDaSA_) ;  /* 0xfffff26000007944 */ /* 0x002fea0003c3ffff */
[----:B-----5:R-:W-:Y:S01]  /*9120*/  IMAD.MOV.U32 R11, RZ, RZ, R6 ;  /* 0x000000ffff0b7224 */ /* 0x020fe200078e0006 */
[----:B------:R-:W-:Y:S01]  /*9130*/  MOV R6, R7 ;  /* 0x0000000700067202 */ /* 0x000fe20000000f00 */
[----:B------:R-:W-:Y:S01]  /*9140*/  IMAD.MOV.U32 R7, RZ, RZ, R8 ;  /* 0x000000ffff077224 */ /* 0x000fe200078e0008 */
[----:B------:R1:W-:Y:S01]  /*9150*/  STL [R1+0x180], R9 ;  /* 0x0001800901007387 */ /* 0x0003e20000100800 */
[----:B------:R-:W-:-:S03]  /*9160*/  MOV R18, 0x91a0 ;  /* 0x000091a000127802 */ /* 0x000fc60000000f00 */
[----:B------:R1:W-:Y:S04]  /*9170*/  STL.64 [R1+0x170], R10 ;  /* 0x0001700a01007387 */ /* 0x0003e80000100a00 */
[----:B------:R1:W-:Y:S02]  /*9180*/  STL.64 [R1+0x178], R6 ;  /* 0x0001780601007387 */ /* 0x0003e40000100a00 */
[----:B-12---:R-:W-:Y:S05]  /*9190*/  CALL.REL.NOINC `($_ZN7cutlass13device_kernelIN5flash19enable_sm80_to_sm89INS1_16FlashAttnBwdSm80INS1_25CollectiveMainloopBwdSm80ILi2ELi2EN4cute5tupleIJNS5_1CILi64EEENS7_ILi128EEES8_EEENS_10bfloat16_tEfNS_4arch4Sm80ELb1ELb0ELb1ELb1ELb1ELb0ELb0ELb0ELi2ELi2ELi4ELi2ELb1EEENS1_24CollectiveEpilogueBwdGQAISA_fSD_Li256ELb1ELb1EEENS1_25SingleTileBwdLPTSchedulerILb1ELi128ELb1EEEEEEEEEvNT_6ParamsE$_ZZN4cute14transform_leafINS_15ArithmeticTupleIJNS1_IJiiEEEiiiEEENS_8identityEEEDaRKT_OT0_ENKUlRKT_E_clIS2_EEDaSC_) ;  /* 0xfffff07000007944 */ /* 0x006fea0003c3ffff */
[----:B------:R2:W5:Y:S01]  /*91a0*/  LDL R9, [R1+0x178] ;  /* 0x0001780001097983 */ /* 0x0005620000100800 */
[----:B------:R-:W-:-:S03]  /*91b0*/  MOV R8, 0x91d0 ;  /* 0x000091d000087802 */ /* 0x000fc60000000f00 */
[----:B-12--5:R-:W-:Y:S05]  /*91c0*/  CALL.REL.NOINC `($_ZN7cutlass13device_kernelIN5flash19enable_sm80_to_sm89INS1_16FlashAttnBwdSm80INS1_25CollectiveMainloopBwdSm80ILi2ELi2EN4cute5tupleIJNS5_1CILi64EEENS7_ILi128EEES8_EEENS_10bfloat16_tEfNS_4arch4Sm80ELb1ELb0ELb1ELb1ELb1ELb0ELb0ELb0ELi2ELi2ELi4ELi2ELb1EEENS1_24CollectiveEpilogueBwdGQAISA_fSD_Li256ELb1ELb1EEENS1_25SingleTileBwdLPTSchedulerILb1ELi128ELb1EEEEEEEEEvNT_6ParamsE$_ZZN4cute14transform_leafINS_15ArithmeticTupleIJNS1_IJiiEEEiiiEEENS_8identityEEEDaRKT_OT0_ENKUlRKT_E_clIiEEDaSC_) ;  /* 0xfffff14000007944 */ /* 0x026fea0003c3ffff */
[----:B------:R1:W5:Y:S01]  /*91d0*/  LDL R9, [R1+0x17c] ;  /* 0x00017c0001097983 */ /* 0x0003620000100800 */
[----:B------:R-:W-:-:S03]  /*91e0*/  MOV R8, 0x9210 ;  /* 0x0000921000087802 */ /* 0x000fc60000000f00 */
[----:B------:R1:W-:Y:S04]  /*91f0*/  STL [R1+0x168], R10 ;  /* 0x0001680a01007387 */ /* 0x0003e80000100800 */
[----:B-1---5:R-:W-:Y:S05]  /*9200*/  CALL.REL.NOINC `($_ZN7cutlass13device_kernelIN5flash19enable_sm80_to_sm89INS1_16FlashAttnBwdSm80INS1_25CollectiveMainloopBwdSm80ILi2ELi2EN4cute5tupleIJNS5_1CILi64EEENS7_ILi128EEES8_EEENS_10bfloat16_tEfNS_4arch4Sm80ELb1ELb0ELb1ELb1ELb1ELb0ELb0ELb0ELi2ELi2ELi4ELi2ELb1EEENS1_24CollectiveEpilogueBwdGQAISA_fSD_Li256ELb1ELb1EEENS1_25SingleTileBwdLPTSchedulerILb1ELi128ELb1EEEEEEEEEvNT_6ParamsE$_ZZN4cute14transform_leafINS_15ArithmeticTupleIJNS1_IJiiEEEiiiEEENS_8identityEEEDaRKT_OT0_ENKUlRKT_E_clIiEEDaSC_) ;  /* 0xfffff10000007944 */ /* 0x022fea0003c3ffff */
[----:B------:R1:W5:Y:S01]  /*9210*/  LDL R9, [R1+0x180] ;  /* 0x0001800001097983 */ /* 0x0003620000100800 */
[----:B------:R-:W-:-:S03]  /*9220*/  MOV R8, 0x9250 ;  /* 0x0000925000087802 */ /* 0x000fc60000000f00 */
[----:B------:R1:W-:Y:S04]  /*9230*/  STL [R1+0x160], R10 ;  /* 0x0001600a01007387 */ /* 0x0003e80000100800 */
[----:B-1---5:R-:W-:Y:S05]  /*9240*/  CALL.REL.NOINC `($_ZN7cutlass13device_kernelIN5flash19enable_sm80_to_sm89INS1_16FlashAttnBwdSm80INS1_25CollectiveMainloopBwdSm80ILi2ELi2EN4cute5tupleIJNS5_1CILi64EEENS7_ILi128EEES8_EEENS_10bfloat16_tEfNS_4arch4Sm80ELb1ELb0ELb1ELb1ELb1ELb0ELb0ELb0ELi2ELi2ELi4ELi2ELb1EEENS1_24CollectiveEpilogueBwdGQAISA_fSD_Li256ELb1ELb1EEENS1_25SingleTileBwdLPTSchedulerILb1ELi128ELb1EEEEEEEEEvNT_6ParamsE$_ZZN4cute14transform_leafINS_15ArithmeticTupleIJNS1_IJiiEEEiiiEEENS_8identityEEEDaRKT_OT0_ENKUlRKT_E_clIiEEDaSC_) ;  /* 0xfffff0c000007944 */ /* 0x022fea0003c3ffff */
[----:B------:R1:W-:Y:S01]  /*9250*/  STL [R1+0x164], R10 ;  /* 0x0001640a01007387 */ /* 0x0003e20000100800 */
[----:B------:R-:W-:Y:S01]  /*9260*/  IMAD.MOV.U32 R8, RZ, RZ, R25 ;  /* 0x000000ffff087224 */ /* 0x000fe200078e0019 */
[----:B------:R-:W-:Y:S02]  /*9270*/  MOV R25, R26 ;  /* 0x0000001a00197202 */ /* 0x000fe40000000f00 */
[----:B------:R-:W-:Y:S02]  /*9280*/  MOV R16, 0x92a0 ;  /* 0x000092a000107802 */ /* 0x000fe40000000f00 */
[----:B-1----:R-:W-:Y:S05]  /*9290*/  CALL.REL.NOINC `($_ZN7cutlass13device_kernelIN5flash19enable_sm80_to_sm89INS1_16FlashAttnBwdSm80INS1_25CollectiveMainloopBwdSm80ILi2ELi2EN4cute5tupleIJNS5_1CILi64EEENS7_ILi128EEES8_EEENS_10bfloat16_tEfNS_4arch4Sm80ELb1ELb0ELb1ELb1ELb1ELb0ELb0ELb0ELi2ELi2ELi4ELi2ELb1EEENS1_24CollectiveEpilogueBwdGQAISA_fSD_Li256ELb1ELb1EEENS1_25SingleTileBwdLPTSchedulerILb1ELi128ELb1EEEEEEEEEvNT_6ParamsE$_ZZN4cute9transformINS_15ArithmeticTupleIJNS1_IJiiEEEiiiEEEZNS_14transform_leafIS3_NS_8identityEEEDaRKT_OT0_EUlRKT_E_EEDaS8_SA_ENKUlDpSD_E_clIJNS_5tupleIJiiEEEiiiEEEDaSF_) ;  /* 0x00000d2000007944 */ /* 0x002fea0003c00000 */
[----:B------:R-:W-:Y:S01]  /*92a0*/  MOV R25, 0x0 ;  /* 0x0000000000197802 */ /* 0x000fe20000000f00 */
[----:B-----5:R-:W-:Y:S01]  /*92b0*/  IMAD.MOV.U32 R47, RZ, RZ, R6 ;  /* 0x000000ffff2f7224 */ /* 0x020fe200078e0006 */
[----:B------:R-:W-:Y:S01]  /*92c0*/  MOV R45, R8 ;  /* 0x00000008002d7202 */ /* 0x000fe20000000f00 */
[----:B------:R-:W-:Y:S01]  /*92d0*/  IMAD.MOV.U32 R46, RZ, RZ, R7 ;  /* 0x000000ffff2e7224 */ /* 0x000fe200078e0007 */
[----:B------:R-:W-:Y:S06]  /*92e0*/  RET.REL.NODEC R24 `(_ZN7cutlass13device_kernelIN5flash19enable_sm80_to_sm89INS1_16FlashAttnBwdSm80INS1_25CollectiveMainloopBwdSm80ILi2ELi2EN4cute5tupleIJNS5_1CILi64EEENS7_ILi128EEES8_EEENS_10bfloat16_tEfNS_4arch4Sm80ELb1ELb0ELb1ELb1ELb1ELb0ELb0ELb0ELi2ELi2ELi4ELi2ELb1EEENS1_24CollectiveEpilogueBwdGQAISA_fSD_Li256ELb1ELb1EEENS1_25SingleTileBwdLPTSchedulerILb1ELi128ELb1EEEEEEEEEvNT_6ParamsE) ;  /* 0xffff6d1018007950 */ /* 0x000fec0003c3ffff */
        .type           $_ZN7cutlass13device_kernelIN5flash19enable_sm80_to_sm89INS1_16FlashAttnBwdSm80INS1_25CollectiveMainloopBwdSm80ILi2ELi2EN4cute5tupleIJNS5_1CILi64EEENS7_ILi128EEES8_EEENS_10bfloat16_tEfNS_4arch4Sm80ELb1ELb0ELb1ELb1ELb1ELb0ELb0ELb0ELi2ELi2ELi4ELi2ELb1EEENS1_24CollectiveEpilogueBwdGQAISA_fSD_Li256ELb1ELb1EEENS1_25SingleTileBwdLPTSchedulerILb1ELi128ELb1EEEEEEEEEvNT_6ParamsE$_ZZN4cute7idx2crdINS_5tupleIJiEEENS1_IJNS1_IJNS1_IJNS_1CILi8EEENS3_ILi2EEEEEES5_S5_NS3_ILi4EEEEEEEEEEEDaRKT_RKT0_ENKUlRKT_RKT0_E_clIiS8_EEDaSI_SL_,@function
        .size           $_ZN7cutlass13device_kernelIN5flash19enable_sm80_to_sm89INS1_16FlashAttnBwdSm80INS1_25CollectiveMainloopBwdSm80ILi2ELi2EN4cute5tupleIJNS5_1CILi64EEENS7_ILi128EEES8_EEENS_10bfloat16_tEfNS_4arch4Sm80ELb1ELb0ELb1ELb1ELb1ELb0ELb0ELb0ELi2ELi2ELi4ELi2ELb1EEENS1_24CollectiveEpilogueBwdGQAISA_fSD_Li256ELb1ELb1EEENS1_25SingleTileBwdLPTSchedulerILb1ELi128ELb1EEEEEEEEEvNT_6ParamsE$_ZZN4cute7idx2crdINS_5tupleIJiEEENS1_IJNS1_IJNS1_IJNS_1CILi8EEENS3_ILi2EEEEEES5_S5_NS3_ILi4EEEEEEEEEEEDaRKT_RKT0_ENKUlRKT_RKT0_E_clIiS8_EEDaSI_SL_,($_ZN7cutlass13device_kernelIN5flash19enable_sm80_to_sm89INS1_16FlashAttnBwdSm80INS1_25CollectiveMainloopBwdSm80ILi2ELi2EN4cute5tupleIJNS5_1CILi64EEENS7_ILi128EEES8_EEENS_10bfloat16_tEfNS_4arch4Sm80ELb1ELb0ELb1ELb1ELb1ELb0ELb0ELb0ELi2ELi2ELi4ELi2ELb1EEENS1_24CollectiveEpilogueBwdGQAISA_fSD_Li256ELb1ELb1EEENS1_25SingleTileBwdLPTSchedulerILb1ELi128ELb1EEEEEEEEEvNT_6ParamsE$_ZZN4cute9transformINS_15ArithmeticTupleIJNS1_IJiiEEEiiiEEEZNS_14transform_leafIS3_NS_8identityEEEDaRKT_OT0_EUlRKT_E_EEDaS8_SA_ENKUlDpSD_E_clIJNS_5tupleIJiiEEEiiiEEEDaSF_ - $_ZN7cutlass13device_kernelIN5flash19enable_sm80_to_sm89INS1_16FlashAttnBwdSm80INS1_25CollectiveMainloopBwdSm80ILi2ELi2EN4cute5tupleIJNS5_1CILi64EEENS7_ILi128EEES8_EEENS_10bfloat16_tEfNS_4arch4Sm80ELb1ELb0ELb1ELb1ELb1ELb0ELb0ELb0ELi2ELi2ELi4ELi2ELb1EEENS1_24CollectiveEpilogueBwdGQAISA_fSD_Li256ELb1ELb1EEENS1_25SingleTileBwdLPTSchedulerILb1ELi128ELb1EEEEEEEEEvNT_6ParamsE$_ZZN4cute7idx2crdINS_5tupleIJiEEENS1_IJNS1_IJNS1_IJNS_1CILi8EEENS3_ILi2EEEEEES5_S5_NS3_ILi4EEEEEEEEEEEDaRKT_RKT0_ENKUlRKT_RKT0_E_clIiS8_EEDaSI_SL_)
$_ZN7cutlass13device_kernelIN5flash19enable_sm80_to_sm89INS1_16FlashAttnBwdSm80INS1_25CollectiveMainloopBwdSm80ILi2ELi2EN4cute5tupleIJNS5_1CILi64EEENS7_ILi128EEES8_EEENS_10bfloat16_tEfNS_4arch4Sm80ELb1ELb0ELb1ELb1ELb1ELb0ELb0ELb0ELi2ELi2ELi4ELi2ELb1EEENS1_24CollectiveEpilogueBwdGQAISA_fSD_Li256ELb1ELb1EEENS1_25SingleTileBwdLPTSchedulerILb1ELi128ELb1EEEEEEEEEvNT_6ParamsE$_ZZN4cute7idx2crdINS_5tupleIJiEEENS1_IJNS1_IJNS1_IJNS_1CILi8EEENS3_ILi2EEEEEES5_S5_NS3_ILi4EEEEEEEEEEEDaRKT_RKT0_ENKUlRKT_RKT0_E_clIiS8_EEDaSI_SL_:
        /* <DEDUP_REMOVED lines=73> */
[----:B------:R-:W-:-:S02]  /*9780*/  MOV R16, 0x97d0 ;  /* 0x000097d000107802 */ /* 0x000fc40000000f00 */
[----:B------:R-:W-:-:S04]  /*9790*/  LEA.HI R7, R43, R10, RZ, 0x1 ;  /* 0x0000000a2b077211 */ /* 0x000fc800078f08ff */
[----:B------:R-:W-:-:S05]  /*97a0*/  LOP3.LUT R7, R7, 0xfffffffe, RZ, 0xc0, !PT ;  /* 0xfffffffe07077812 */ /* 0x000fca00078ec0ff */
[----:B------:R-:W-:Y:S02]  /*97b0*/  IMAD.IADD R7, R10, 0x1, -R7 ;  /* 0x000000010a077824 */ /* 0x000fe400078e0a07 */
[----:B--2--5:R-:W-:Y:S05]  /*97c0*/  CALL.REL.NOINC `($_ZN7cutlass13device_kernelIN5flash19enable_sm80_to_sm89INS1_16FlashAttnBwdSm80INS1_25CollectiveMainloopBwdSm80ILi2ELi2EN4cute5tupleIJNS5_1CILi64EEENS7_ILi128EEES8_EEENS_10bfloat16_tEfNS_4arch4Sm80ELb1ELb0ELb1ELb1ELb1ELb0ELb0ELb0ELi2ELi2ELi4ELi2ELb1EEENS1_24CollectiveEpilogueBwdGQAISA_fSD_Li256ELb1ELb1EEENS1_25SingleTileBwdLPTSchedulerILb1ELi128ELb1EEEEEEEEEvNT_6ParamsE$_ZN4cute5tupleIJiEEC2ERKi) ;  /* 0xffffe71000007944 */ /* 0x024fea0003c3ffff */
        /* <DEDUP_REMOVED lines=19> */
[----:B------:R-:W-:-:S02]  /*9900*/  MOV R16, 0x9920 ;  /* 0x0000992000107802 */ /* 0x000fc40000000f00 */
[----:B-1---5:R-:W-:Y:S05]  /*9910*/  CALL.REL.NOINC `($_ZN7cutlass13device_kernelIN5flash19enable_sm80_to_sm89INS1_16FlashAttnBwdSm80INS1_25CollectiveMainloopBwdSm80ILi2ELi2EN4cute5tupleIJNS5_1CILi64EEENS7_ILi128EEES8_EEENS_10bfloat16_tEfNS_4arch4Sm80ELb1ELb0ELb1ELb1ELb1ELb0ELb0ELb0ELi2ELi2ELi4ELi2ELb1EEENS1_24CollectiveEpilogueBwdGQAISA_fSD_Li256ELb1ELb1EEENS1_25SingleTileBwdLPTSchedulerILb1ELi128ELb1EEEEEEEEEvNT_6ParamsE$_ZN4cute5tupleIJiEEC2ERKi) ;  /* 0xffffe5c000007944 */ /* 0x022fea0003c3ffff */
[----:B------:R1:W5:Y:S01]  /*9920*/  LDL R7, [R1+0x160] ;  /* 0x0001600001077983 */ /* 0x0003620000100800 */
[----:B------:R-:W-:-:S02]  /*9930*/  MOV R27, R26 ;  /* 0x0000001a001b7202 */ /* 0x000fc40000000f00 */
[----:B------:R-:W-:Y:S02]  /*9940*/  MOV R18, 0x9960 ;  /* 0x0000996000127802 */ /* 0x000fe40000000f00 */
[----:B-1---5:R-:W-:Y:S05]  /*9950*/  CALL.REL.NOINC `($_ZN7cutlass13device_kernelIN5flash19enable_sm80_to_sm89INS1_16FlashAttnBwdSm80INS1_25CollectiveMainloopBwdSm80ILi2ELi2EN4cute5tupleIJNS5_1CILi64EEENS7_ILi128EEES8_EEENS_10bfloat16_tEfNS_4arch4Sm80ELb1ELb0ELb1ELb1ELb1ELb0ELb0ELb0ELi2ELi2ELi4ELi2ELb1EEENS1_24CollectiveEpilogueBwdGQAISA_fSD_Li256ELb1ELb1EEENS1_25SingleTileBwdLPTSchedulerILb1ELi128ELb1EEEEEEEEEvNT_6ParamsE$_ZN4cute5tupleIJNS_1CILi0EEES2_iEEC2ERKS2_S5_RKi) ;  /* 0xffffe44000007944 */ /* 0x022fea0003c3ffff */
        /* <DEDUP_REMOVED lines=8> */
[----:B-1---5:R-:W-:Y:S05]  /*99e0*/  CALL.REL.NOINC `($_ZN7cutlass13device_kernelIN5flash19enable_sm80_to_sm89INS1_16FlashAttnBwdSm80INS1_25CollectiveMainloopBwdSm80ILi2ELi2EN4cute5tupleIJNS5_1CILi64EEENS7_ILi128EEES8_EEENS_10bfloat16_tEfNS_4arch4Sm80ELb1ELb0ELb1ELb1ELb1ELb0ELb0ELb0ELi2ELi2ELi4ELi2ELb1EEENS1_24CollectiveEpilogueBwdGQAISA_fSD_Li256ELb1ELb1EEENS1_25SingleTileBwdLPTSchedulerILb1ELi128ELb1EEEEEEEEEvNT_6ParamsE$_ZN4cute5tupleIJNS_1CILi0EEES2_S2_iEEC2ERKS2_S5_S5_RKi) ;  /* 0xffffe37000007944 */ /* 0x022fea0003c3ffff */
[----:B------:R2:W5:Y:S01]  /*99f0*/  LDL R16, [R1+0x168] ;  /* 0x0001680001107983 */ /* 0x0005620000100800 */
[----:B------:R-:W-:Y:S02]  /*9a00*/  MOV R27, R26 ;  /* 0x0000001a001b7202 */ /* 0x000fe40000000f00 */
[----:B------:R-:W-:-:S02]  /*9a10*/  MOV R10, 0x9a30 ;  /* 0x00009a30000a7802 */ /* 0x000fc40000000f00 */
[----:B-12--5:R-:W-:Y:S05]  /*9a20*/  CALL.REL.NOINC `($_ZN7cutlass13device_kernelIN5flash19enable_sm80_to_sm89INS1_16FlashAttnBwdSm80INS1_25CollectiveMainloopBwdSm80ILi2ELi2EN4cute5tupleIJNS5_1CILi64EEENS7_ILi128EEES8_EEENS_10bfloat16_tEfNS_4arch4Sm80ELb1ELb0ELb1ELb1ELb1ELb0ELb0ELb0ELi2ELi2ELi4ELi2ELb1EEENS1_24CollectiveEpilogueBwdGQAISA_fSD_Li256ELb1ELb1EEENS1_25SingleTileBwdLPTSchedulerILb1ELi128ELb1EEEEEEEEEvNT_6ParamsE$_ZN4cute3eso3ESOILb1ELb0EJNS_1CILi0EEES3_iS3_EEC2ERKS3_S6_RKiS6_) ;  /* 0xffffdb8000007944 */ /* 0x026fea0003c3ffff */
[----:B-1----:R1:W5:Y:S01]  /*9a30*/  LDL R13, [R1+0x168] ;  /* 0x00016800010d7983 */ /* 0x0023620000100800 */
[----:B------:R-:W-:-:S02]  /*9a40*/  MOV R7, R26 ;  /* 0x0000001a00077202 */ /* 0x000fc40000000f00 */
        /* <DEDUP_REMOVED lines=8> */
[----:B------:R-:W-:Y:S02]  /*9ad0*/  MOV R13, R26 ;  /* 0x0000001a000d7202 */ /* 0x000fe40000000f00 */
[----:B------:R-:W-:Y:S02]  /*9ae0*/  MOV R18, 0x9b00 ;  /* 0x00009b0000127802 */ /* 0x000fe40000000f00 */
[----:B-1---5:R-:W-:Y:S05]  /*9af0*/  CALL.REL.NOINC `($_ZN7cutlass13device_kernelIN5flash19enable_sm80_to_sm89INS1_16FlashAttnBwdSm80INS1_25CollectiveMainloopBwdSm80ILi2ELi2EN4cute5tupleIJNS5_1CILi64EEENS7_ILi128EEES8_EEENS_10bfloat16_tEfNS_4arch4Sm80ELb1ELb0ELb1ELb1ELb1ELb0ELb0ELb0ELi2ELi2ELi4ELi2ELb1EEENS1_24CollectiveEpilogueBwdGQAISA_fSD_Li256ELb1ELb1EEENS1_25SingleTileBwdLPTSchedulerILb1ELi128ELb1EEEEEEEEEvNT_6ParamsE$_ZN4cute5tupleIJNS_1CILi0EEEiEEC2ERKS2_RKi) ;  /* 0xffffe34000007944 */ /* 0x022fea0003c3ffff */
[----:B------:R1:W5:Y:S01]  /*9b00*/  LDL R7, [R1+0x168] ;  /* 0x0001680001077983 */ /* 0x0003620000100800 */
[----:B------:R-:W-:Y:S02]  /*9b10*/  MOV R27, R26 ;  /* 0x0000001a001b7202 */ /* 0x000fe40000000f00 */
[----:B------:R-:W-:-:S02]  /*9b20*/  MOV R16, 0x9b40 ;  /* 0x00009b4000107802 */ /* 0x000fc40000000f00 */
[----:B-1---5:R-:W-:Y:S05]  /*9b30*/  CALL.REL.NOINC `($_ZN7cutlass13device_kernelIN5flash19enable_sm80_to_sm89INS1_16FlashAttnBwdSm80INS1_25CollectiveMainloopBwdSm80ILi2ELi2EN4cute5tupleIJNS5_1CILi64EEENS7_ILi128EEES8_EEENS_10bfloat16_tEfNS_4arch4Sm80ELb1ELb0ELb1ELb1ELb1ELb0ELb0ELb0ELi2ELi2ELi4ELi2ELb1EEENS1_24CollectiveEpilogueBwdGQAISA_fSD_Li256ELb1ELb1EEENS1_25SingleTileBwdLPTSchedulerILb1ELi128ELb1EEEEEEEEEvNT_6ParamsE$_ZN4cute3eso3ESOILb1ELb0EJNS_1CILi0EEEiS3_S3_EEC2ERKS3_RKiS6_S6_) ;  /* 0xffffdbb000007944 */ /* 0x022fea0003c3ffff */
[----:B-1----:R1:W5:Y:S01]  /*9b40*/  LDL R6, [R1+0x168] ;  /* 0x0001680001067983 */ /* 0x0023620000100800 */
[----:B------:R-:W-:Y:S01]  /*9b50*/  IMAD.MOV.U32 R27, RZ, RZ, R26 ;  /* 0x000000ffff1b7224 */ /* 0x000fe200078e001a */
[----:B------:R-:W-:-:S02]  /*9b60*/  MOV R11, R0 ;  /* 0x00000000000b7202 */ /* 0x000fc40000000f00 */
[----:B------:R1:W-:Y:S01]  /*9b70*/  STL [R1+0x160], R78 ;  /* 0x0001604e01007387 */ /* 0x0003e20000100800 */
[----:B------:R-:W-:-:S03]  /*9b80*/  MOV R16, 0x9bb0 ;  /* 0x00009bb000107802 */ /* 0x000fc60000000f00 */
[----:B------:R1:W-:Y:S04]  /*9b90*/  STL [R1+0x168], R10 ;  /* 0x0001680a01007387 */ /* 0x0003e80000100800 */
[----:B-1---5:R-:W-:Y:S05]  /*9ba0*/  CALL.REL.NOINC `($_ZN7cutlass13device_kernelIN5flash19enable_sm80_to_sm89INS1_16FlashAttnBwdSm80INS1_25CollectiveMainloopBwdSm80ILi2ELi2EN4cute5tupleIJNS5_1CILi64EEENS7_ILi128EEES8_EEENS_10bfloat16_tEfNS_4arch4Sm80ELb1ELb0ELb1ELb1ELb1ELb0ELb0ELb0ELi2ELi2ELi4ELi2ELb1EEENS1_24CollectiveEpilogueBwdGQAISA_fSD_Li256ELb1ELb1EEENS1_25SingleTileBwdLPTSchedulerILb1ELi128ELb1EEEEEEEEEvNT_6ParamsE$_ZZN4cuteplIJNS_1CILi0EEEiEJS2_S2_iiEEEDaRKNS_15ArithmeticTupleIJDpT_EEERKNS3_IJDpT0_EEEENKUlDpRKT_E_clIJS2_iiiEEEDaSH_) ;  /* 0x000007b000007944 */ /* 0x022fea0003c00000 */
[----:B------:R-:W-:Y:S01]  /*9bb0*/  IMAD.MOV.U32 R16, RZ, RZ, R9 ;  /* 0x000000ffff107224 */ /* 0x000fe200078e0009 */
[----:B------:R-:W-:Y:S02]  /*9bc0*/  MOV R27, R26 ;  /* 0x0000001a001b7202 */ /* 0x000fe40000000f00 */
[----:B------:R-:W-:Y:S02]  /*9bd0*/  MOV R10, 0x9bf0 ;  /* 0x00009bf0000a7802 */ /* 0x000fe40000000f00 */
[----:B-1---5:R-:W-:Y:S05]  /*9be0*/  CALL.REL.NOINC `($_ZN7cutlass13device_kernelIN5flash19enable_sm80_to_sm89INS1_16FlashAttnBwdSm80INS1_25CollectiveMainloopBwdSm80ILi2ELi2EN4cute5tupleIJNS5_1CILi64EEENS7_ILi128EEES8_EEENS_10bfloat16_tEfNS_4arch4Sm80ELb1ELb0ELb1ELb1ELb1ELb0ELb0ELb0ELi2ELi2ELi4ELi2ELb1EEENS1_24CollectiveEpilogueBwdGQAISA_fSD_Li256ELb1ELb1EEENS1_25SingleTileBwdLPTSchedulerILb1ELi128ELb1EEEEEEEEEvNT_6ParamsE$_ZN4cute3eso3ESOILb0ELb1EJNS_15ArithmeticTupleIJiiEEENS_1CILi0EEES5_S5_EEC2ERKS3_RKS5_SA_SA_) ;  /* 0xffffd6d000007944 */ /* 0x022fea0003c3ffff */
        /* <DEDUP_REMOVED lines=61> */
        .type           $_ZN7cutlass13device_kernelIN5flash19enable_sm80_to_sm89INS1_16FlashAttnBwdSm80INS1_25CollectiveMainloopBwdSm80ILi2ELi2EN4cute5tupleIJNS5_1CILi64EEENS7_ILi128EEES8_EEENS_10bfloat16_tEfNS_4arch4Sm80ELb1ELb0ELb1ELb1ELb1ELb0ELb0ELb0ELi2ELi2ELi4ELi2ELb1EEENS1_24CollectiveEpilogueBwdGQAISA_fSD_Li256ELb1ELb1EEENS1_25SingleTileBwdLPTSchedulerILb1ELi128ELb1EEEEEEEEEvNT_6ParamsE$_ZZN4cute9transformINS_15ArithmeticTupleIJNS1_IJiiEEEiiiEEEZNS_14transform_leafIS3_NS_8identityEEEDaRKT_OT0_EUlRKT_E_EEDaS8_SA_ENKUlDpSD_E_clIJNS_5tupleIJiiEEEiiiEEEDaSF_,@function
        .size           $_ZN7cutlass13device_kernelIN5flash19enable_sm80_to_sm89INS1_16FlashAttnBwdSm80INS1_25CollectiveMainloopBwdSm80ILi2ELi2EN4cute5tupleIJNS5_1CILi64EEENS7_ILi128EEES8_EEENS_10bfloat16_tEfNS_4arch4Sm80ELb1ELb0ELb1ELb1ELb1ELb0ELb0ELb0ELi2ELi2ELi4ELi2ELb1EEENS1_24CollectiveEpilogueBwdGQAISA_fSD_Li256ELb1ELb1EEENS1_25SingleTileBwdLPTSchedulerILb1ELi128ELb1EEEEEEEEEvNT_6ParamsE$_ZZN4cute9transformINS_15ArithmeticTupleIJNS1_IJiiEEEiiiEEEZNS_14transform_leafIS3_NS_8identityEEEDaRKT_OT0_EUlRKT_E_EEDaS8_SA_ENKUlDpSD_E_clIJNS_5tupleIJiiEEEiiiEEEDaSF_,($_ZN7cutlass13device_kernelIN5flash19enable_sm80_to_sm89INS1_16FlashAttnBwdSm80INS1_25CollectiveMainloopBwdSm80ILi2ELi2EN4cute5tupleIJNS5_1CILi64EEENS7_ILi128EEES8_EEENS_10bfloat16_tEfNS_4arch4Sm80ELb1ELb0ELb1ELb1ELb1ELb0ELb0ELb0ELi2ELi2ELi4ELi2ELb1EEENS1_24CollectiveEpilogueBwdGQAISA_fSD_Li256ELb1ELb1EEENS1_25SingleTileBwdLPTSchedulerILb1ELi128ELb1EEEEEEEEEvNT_6ParamsE$_ZZN4cute9transformINS_15ArithmeticTupleIJiiEEEZNS_14transform_leafIS2_RNS_8identityEEEDaRKT_OT0_EUlRKT_E_EEDaS8_SA_ENKUlDpSD_E_clIJiiEEEDaSF_ - $_ZN7cutlass13device_kernelIN5flash19enable_sm80_to_sm89INS1_16FlashAttnBwdSm80INS1_25CollectiveMainloopBwdSm80ILi2ELi2EN4cute5tupleIJNS5_1CILi64EEENS7_ILi128EEES8_EEENS_10bfloat16_tEfNS_4arch4Sm80ELb1ELb0ELb1ELb1ELb1ELb0ELb0ELb0ELi2ELi2ELi4ELi2ELb1EEENS1_24CollectiveEpilogueBwdGQAISA_fSD_Li256ELb1ELb1EEENS1_25SingleTileBwdLPTSchedulerILb1ELi128ELb1EEEEEEEEEvNT_6ParamsE$_ZZN4cute9transformINS_15ArithmeticTupleIJNS1_IJiiEEEiiiEEEZNS_14transform_leafIS3_NS_8identityEEEDaRKT_OT0_EUlRKT_E_EEDaS8_SA_ENKUlDpSD_E_clIJNS_5tupleIJiiEEEiiiEEEDaSF_)
$_ZN7cutlass13device_kernelIN5flash19enable_sm80_to_sm89INS1_16FlashAttnBwdSm80INS1_25CollectiveMainloopBwdSm80ILi2ELi2EN4cute5tupleIJNS5_1CILi64EEENS7_ILi128EEES8_EEENS_10bfloat16_tEfNS_4arch4Sm80ELb1ELb0ELb1ELb1ELb1ELb0ELb0ELb0ELi2ELi2ELi4ELi2ELb1EEENS1_24CollectiveEpilogueBwdGQAISA_fSD_Li256ELb1ELb1EEENS1_25SingleTileBwdLPTSchedulerILb1ELi128ELb1EEEEEEEEEvNT_6ParamsE$_ZZN4cute9transformINS_15ArithmeticTupleIJNS1_IJiiEEEiiiEEEZNS_14transform_leafIS3_NS_8identityEEEDaRKT_OT0_EUlRKT_E_EEDaS8_SA_ENKUlDpSD_E_clIJNS_5tupleIJiiEEEiiiEEEDaSF_:
[----:B------:R-:W-:Y:S02]  /*9fc0*/  IADD3 R9, R1, 0x19c, RZ ;  /* 0x0000019c01097810 */ /* 0x000fe40007ffe0ff */
[----:B------:R-:W-:-:S02]  /*9fd0*/  MOV R10, 0xa000 ;  /* 0x0000a000000a7802 */ /* 0x000fc40000000f00 */
[----:B------:R-:W-:Y:S02]  /*9fe0*/  IADD3 R9, R9, c[0x0][0x20], RZ ;  /* 0x0000080009097a10 */ /* 0x000fe40007ffe0ff */
[----:B------:R-:W-:Y:S05]  /*9ff0*/  CALL.REL.NOINC `($_ZN7cutlass13device_kernelIN5flash19enable_sm80_to_sm89INS1_16FlashAttnBwdSm80INS1_25CollectiveMainloopBwdSm80ILi2ELi2EN4cute5tupleIJNS5_1CILi64EEENS7_ILi128EEES8_EEENS_10bfloat16_tEfNS_4arch4Sm80ELb1ELb0ELb1ELb1ELb1ELb0ELb0ELb0ELi2ELi2ELi4ELi2ELb1EEENS1_24CollectiveEpilogueBwdGQAISA_fSD_Li256ELb1ELb1EEENS1_25SingleTileBwdLPTSchedulerILb1ELi128ELb1EEEEEEEEEvNT_6ParamsE$_ZN4cute3eso3ESOILb0ELb0EJNS_5tupleIJiiEEEiiiEEC2ERKS3_RKiS8_S8_) ;  /* 0xffffcf9000007944 */ /* 0x000fea0003c3ffff */
[----:B-1----:R1:W5:Y:S04]  /*a000*/  LDL R8, [R1+0x1ac] ;  /* 0x0001ac0001087983 */ /* 0x0023680000100800 */
[----:B------:R1:W5:Y:S04]  /*a010*/  LDL R7, [R1+0x1a4] ;  /* 0x0001a40001077983 */ /* 0x0003680000100800 */
[----:B------:R1:W5:Y:S01]  /*a020*/  LDL R6, [R1+0x19c] ;  /* 0x00019c0001067983 */ /* 0x0003620000100800 */
[----:B------:R-:W-:-:S04]  /*a030*/  MOV R17, 0x0 ;  /* 0x0000000000117802 */ /* 0x000fc80000000f00 */
[----:B------:R-:W-:Y:S05]  /*a040*/  RET.REL.NODEC R16 `(_ZN7cutlass13device_kernelIN5flash19enable_sm80_to_sm89INS1_16FlashAttnBwdSm80INS1_25CollectiveMainloopBwdSm80ILi2ELi2EN4cute5tupleIJNS5_1CILi64EEENS7_ILi128EEES8_EEENS_10bfloat16_tEfNS_4arch4Sm80ELb1ELb0ELb1ELb1ELb1ELb0ELb0ELb0ELi2ELi2ELi4ELi2ELb1EEENS1_24CollectiveEpilogueBwdGQAISA_fSD_Li256ELb1ELb1EEENS1_25SingleTileBwdLPTSchedulerILb1ELi128ELb1EEEEEEEEEvNT_6ParamsE) ;  /* 0xffff5fb010007950 */ /* 0x000fea0003c3ffff */
        .type           $_ZN7cutlass13device_kernelIN5flash19enable_sm80_to_sm89INS1_16FlashAttnBwdSm80INS1_25CollectiveMainloopBwdSm80ILi2ELi2EN4cute5tupleIJNS5_1CILi64EEENS7_ILi128EEES8_EEENS_10bfloat16_tEfNS_4arch4Sm80ELb1ELb0ELb1ELb1ELb1ELb0ELb0ELb0ELi2ELi2ELi4ELi2ELb1EEENS1_24CollectiveEpilogueBwdGQAISA_fSD_Li256ELb1ELb1EEENS1_25SingleTileBwdLPTSchedulerILb1ELi128ELb1EEEEEEEEEvNT_6ParamsE$_ZZN4cute9transformINS_15ArithmeticTupleIJiiEEEZNS_14transform_leafIS2_RNS_8identityEEEDaRKT_OT0_EUlRKT_E_EEDaS8_SA_ENKUlDpSD_E_clIJiiEEEDaSF_,@function
        .size           $_ZN7cutlass13device_kernelIN5flash19enable_sm80_to_sm89INS1_16FlashAttnBwdSm80INS1_25CollectiveMainloopBwdSm80ILi2ELi2EN4cute5tupleIJNS5_1CILi64EEENS7_ILi128EEES8_EEENS_10bfloat16_tEfNS_4arch4Sm80ELb1ELb0ELb1ELb1ELb1ELb0ELb0ELb0ELi2ELi2ELi4ELi2ELb1EEENS1_24CollectiveEpilogueBwdGQAISA_fSD_Li256ELb1ELb1EEENS1_25SingleTileBwdLPTSchedulerILb1ELi128ELb1EEEEEEEEEvNT_6ParamsE$_ZZN4cute9transformINS_15ArithmeticTupleIJiiEEEZNS_14transform_leafIS2_RNS_8identityEEEDaRKT_OT0_EUlRKT_E_EEDaS8_SA_ENKUlDpSD_E_clIJiiEEEDaSF_,($_ZN7cutlass13device_kernelIN5flash19enable_sm80_to_sm89INS1_16FlashAttnBwdSm80INS1_25CollectiveMainloopBwdSm80ILi2ELi2EN4cute5tupleIJNS5_1CILi64EEENS7_ILi128EEES8_EEENS_10bfloat16_tEfNS_4arch4Sm80ELb1ELb0ELb1ELb1ELb1ELb0ELb0ELb0ELi2ELi2ELi4ELi2ELb1EEENS1_24CollectiveEpilogueBwdGQAISA_fSD_Li256ELb1ELb1EEENS1_25SingleTileBwdLPTSchedulerILb1ELi128ELb1EEEEEEEEEvNT_6ParamsE$_ZZN4cuteplIJNS_15ArithmeticTupleIJiEEEEJNS1_IJNS_1CILi0EEEiEEEEEEDaRKNS1_IJDpT_EEERKNS1_IJDpT0_EEEENKUlDpRKT_E_clIJNS1_IJiiEEEEEEDaSJ_ - $_ZN7cutlass13device_kernelIN5flash19enable_sm80_to_sm89INS1_16FlashAttnBwdSm80INS1_25CollectiveMainloopBwdSm80ILi2ELi2EN4cute5tupleIJNS5_1CILi64EEENS7_ILi128EEES8_EEENS_10bfloat16_tEfNS_4arch4Sm80ELb1ELb0ELb1ELb1ELb1ELb0ELb0ELb0ELi2ELi2ELi4ELi2ELb1EEENS1_24CollectiveEpilogueBwdGQAISA_fSD_Li256ELb1ELb1EEENS1_25SingleTileBwdLPTSchedulerILb1ELi128ELb1EEEEEEEEEvNT_6ParamsE$_ZZN4cute9transformINS_15ArithmeticTupleIJiiEEEZNS_14transform_leafIS2_RNS_8identityEEEDaRKT_OT0_EUlRKT_E_EEDaS8_SA_ENKUlDpSD_E_clIJiiEEEDaSF_)
$_ZN7cutlass13device_kernelIN5flash19enable_sm80_to_sm89INS1_16FlashAttnBwdSm80INS1_25CollectiveMainloopBwdSm80ILi2ELi2EN4cute5tupleIJNS5_1CILi64EEENS7_ILi128EEES8_EEENS_10bfloat16_tEfNS_4arch4Sm80ELb1ELb0ELb1ELb1ELb1ELb0ELb0ELb0ELi2ELi2ELi4ELi2ELb1EEENS1_24CollectiveEpilogueBwdGQAISA_fSD_Li256ELb1ELb1EEENS1_25SingleTileBwdLPTSchedulerILb1ELi128ELb1EEEEEEEEEvNT_6ParamsE$_ZZN4cute9transformINS_15ArithmeticTupleIJiiEEEZNS_14transform_leafIS2_RNS_8identityEEEDaRKT_OT0_EUlRKT_E_EEDaS8_SA_ENKUlDpSD_E_clIJiiEEEDaSF_:
[----:B------:R-:W-:Y:S02]  /*a050*/  IADD3 R7, R1, 0x1a0, RZ ;  /* 0x000001a001077810 */ /* 0x000fe40007ffe0ff */
[----:B------:R-:W-:Y:S02]  /*a060*/  MOV R10, 0xa090 ;  /* 0x0000a090000a7802 */ /* 0x000fe40000000f00 */
[----:B------:R-:W-:Y:S02]  /*a070*/  IADD3 R7, R7, c[0x0][0x20], RZ ;  /* 0x0000080007077a10 */ /* 0x000fe40007ffe0ff */
[----:B------:R-:W-:Y:S05]  /*a080*/  CALL.REL.NOINC `($_ZN7cutlass13device_kernelIN5flash19enable_sm80_to_sm89INS1_16FlashAttnBwdSm80INS1_25CollectiveMainloopBwdSm80ILi2ELi2EN4cute5tupleIJNS5_1CILi64EEENS7_ILi128EEES8_EEENS_10bfloat16_tEfNS_4arch4Sm80ELb1ELb0ELb1ELb1ELb1ELb0ELb0ELb0ELi2ELi2ELi4ELi2ELb1EEENS1_24CollectiveEpilogueBwdGQAISA_fSD_Li256ELb1ELb1EEENS1_25SingleTileBwdLPTSchedulerILb1ELi128ELb1EEEEEEEEEvNT_6ParamsE$_ZN4cute3eso3ESOILb0ELb0EJiiEEC2ERKiS4_) ;  /* 0xffffd0e000007944 */ /* 0x000fea0003c3ffff */
[----:B-1----:R1:W5:Y:S01]  /*a090*/  LDL.64 R6, [R1+0x1a0] ;  /* 0x0001a00001067983 */ /* 0x0023620000100a00 */
[----:B------:R-:W-:-:S04]  /*a0a0*/  MOV R9, 0x0 ;  /* 0x0000000000097802 */ /* 0x000fc80000000f00 */
[----:B------:R-:W-:Y:S05]  /*a0b0*/  RET.REL.NODEC R8 `(_ZN7cutlass13device_kernelIN5flash19enable_sm80_to_sm89INS1_16FlashAttnBwdSm80INS1_25CollectiveMainloopBwdSm80ILi2ELi2EN4cute5tupleIJNS5_1CILi64EEENS7_ILi128EEES8_EEENS_10bfloat16_tEfNS_4arch4Sm80ELb1ELb0ELb1ELb1ELb1ELb0ELb0ELb0ELi2ELi2ELi4ELi2ELb1EEENS1_24CollectiveEpilogueBwdGQAISA_fSD_Li256ELb1ELb1EEENS1_25SingleTileBwdLPTSchedulerILb1ELi128ELb1EEEEEEEEEvNT_6ParamsE) ;  /* 0xffff5f4008007950 */ /* 0x000fea0003c3ffff */
        .type           $_ZN7cutlass13device_kernelIN5flash19enable_sm80_to_sm89INS1_16FlashAttnBwdSm80INS1_25CollectiveMainloopBwdSm80ILi2ELi2EN4cute5tupleIJNS5_1CILi64EEENS7_ILi128EEES8_EEENS_10bfloat16_tEfNS_4arch4Sm80ELb1ELb0ELb1ELb1ELb1ELb0ELb0ELb0ELi2ELi2ELi4ELi2ELb1EEENS1_24CollectiveEpilogueBwdGQAISA_fSD_Li256ELb1ELb1EEENS1_25SingleTileBwdLPTSchedulerILb1ELi128ELb1EEEEEEEEEvNT_6ParamsE$_ZZN4cuteplIJNS_15ArithmeticTupleIJiEEEEJNS1_IJNS_1CILi0EEEiEEEEEEDaRKNS1_IJDpT_EEERKNS1_IJDpT0_EEEENKUlDpRKT_E_clIJNS1_IJiiEEEEEEDaSJ_,@function
        .size           $_ZN7cutlass13device_kernelIN5flash19enable_sm80_to_sm89INS1_16FlashAttnBwdSm80INS1_25CollectiveMainloopBwdSm80ILi2ELi2EN4cute5tupleIJNS5_1CILi64EEENS7_ILi128EEES8_EEENS_10bfloat16_tEfNS_4arch4Sm80ELb1ELb0ELb1ELb1ELb1ELb0ELb0ELb0ELi2ELi2ELi4ELi2ELb1EEENS1_24CollectiveEpilogueBwdGQAISA_fSD_Li256ELb1ELb1EEENS1_25SingleTileBwdLPTSchedulerILb1ELi128ELb1EEEEEEEEEvNT_6ParamsE$_ZZN4cuteplIJNS_15ArithmeticTupleIJiEEEEJNS1_IJNS_1CILi0EEEiEEEEEEDaRKNS1_IJDpT_EEERKNS1_IJDpT0_EEEENKUlDpRKT_E_clIJNS1_IJiiEEEEEEDaSJ_,($_ZN7cutlass13device_kernelIN5flash19enable_sm80_to_sm89INS1_16FlashAttnBwdSm80INS1_25CollectiveMainloopBwdSm80ILi2ELi2EN4cute5tupleIJNS5_1CILi64EEENS7_ILi128EEES8_EEENS_10bfloat16_tEfNS_4arch4Sm80ELb1ELb0ELb1ELb1ELb1ELb0ELb0ELb0ELi2ELi2ELi4ELi2ELb1EEENS1_24CollectiveEpilogueBwdGQAISA_fSD_Li256ELb1ELb1EEENS1_25SingleTileBwdLPTSchedulerILb1ELi128ELb1EEEEEEEEEvNT_6ParamsE$_ZZN4cuteplIJNS_15ArithmeticTupleIJiiEEEEJNS_1CILi0EEEiiiEEEDaRKNS1_IJDpT_EEERKNS1_IJDpT0_EEEENKUlDpRKT_E_clIJS2_iiiEEEDaSI_ - $_ZN7cutlass13device_kernelIN5flash19enable_sm80_to_sm89INS1_16FlashAttnBwdSm80INS1_25CollectiveMainloopBwdSm80ILi2ELi2EN4cute5tupleIJNS5_1CILi64EEENS7_ILi128EEES8_EEENS_10bfloat16_tEfNS_4arch4Sm80ELb1ELb0ELb1ELb1ELb1ELb0ELb0ELb0ELi2ELi2ELi4ELi2ELb1EEENS1_24CollectiveEpilogueBwdGQAISA_fSD_Li256ELb1ELb1EEENS1_25SingleTileBwdLPTSchedulerILb1ELi128ELb1EEEEEEEEEvNT_6ParamsE$_ZZN4cuteplIJNS_15ArithmeticTupleIJiEEEEJNS1_IJNS_1CILi0EEEiEEEEEEDaRKNS1_IJDpT_EEERKNS1_IJDpT0_EEEENKUlDpRKT_E_clIJNS1_IJiiEEEEEEDaSJ_)
$_ZN7cutlass13device_kernelIN5flash19enable_sm80_to_sm89INS1_16FlashAttnBwdSm80INS1_25CollectiveMainloopBwdSm80ILi2ELi2EN4cute5tupleIJNS5_1CILi64EEENS7_ILi128EEES8_EEENS_10bfloat16_tEfNS_4arch4Sm80ELb1ELb0ELb1ELb1ELb1ELb0ELb0ELb0ELi2ELi2ELi4ELi2ELb1EEENS1_24CollectiveEpilogueBwdGQAISA_fSD_Li256ELb1ELb1EEENS1_25SingleTileBwdLPTSchedulerILb1ELi128ELb1EEEEEEEEEvNT_6ParamsE$_ZZN4cuteplIJNS_15ArithmeticTupleIJiEEEEJNS1_IJNS_1CILi0EEEiEEEEEEDaRKNS1_IJDpT_EEERKNS1_IJDpT0_EEEENKUlDpRKT_E_clIJNS1_IJiiEEEEEEDaSJ_:
[----:B------:R-:W-:Y:S02]  /*a0c0*/  IADD3 R7, R1, 0x19c, RZ ;  /* 0x0000019c01077810 */ /* 0x000fe40007ffe0ff */
[----:B------:R-:W-:Y:S02]  /*a0d0*/  MOV R10, 0xa100 ;  /* 0x0000a100000a7802 */ /* 0x000fe40000000f00 */
[----:B------:R-:W-:Y:S02]  /*a0e0*/  IADD3 R7, R7, c[0x0][0x20], RZ ;  /* 0x0000080007077a10 */ /* 0x000fe40007ffe0ff */
[----:B------:R-:W-:Y:S05]  /*a0f0*/  CALL.REL.NOINC `($_ZN7cutlass13device_kernelIN5flash19enable_sm80_to_sm89INS1_16FlashAttnBwdSm80INS1_25CollectiveMainloopBwdSm80ILi2ELi2EN4cute5tupleIJNS5_1CILi64EEENS7_ILi128EEES8_EEENS_10bfloat16_tEfNS_4arch4Sm80ELb1ELb0ELb1ELb1ELb1ELb0ELb0ELb0ELi2ELi2ELi4ELi2ELb1EEENS1_24CollectiveEpilogueBwdGQAISA_fSD_Li256ELb1ELb1EEENS1_25SingleTileBwdLPTSchedulerILb1ELi128ELb1EEEEEEEEEvNT_6ParamsE$_ZN4cute5tupleIJNS_15ArithmeticTupleIJiiEEEEEC2ERKS2_) ;  /* 0xffffdbe000007944 */ /* 0x000fea0003c3ffff */
[----:B------:R2:W5:Y:S04]  /*a100*/  LDL R9, [R1+0x1a0] ;  /* 0x0001a00001097983 */ /* 0x0005680000100800 */
[----:B------:R2:W5:Y:S01]  /*a110*/  LDL R8, [R1+0x19c] ;  /* 0x00019c0001087983 */ /* 0x0005620000100800 */
[----:B-1----:R-:W-:-:S04]  /*a120*/  MOV R7, 0x0 ;  /* 0x0000000000077802 */ /* 0x002fc80000000f00 */
[----:B------:R-:W-:Y:S05]  /*a130*/  RET.REL.NODEC R6 `(_ZN7cutlass13device_kernelIN5flash19enable_sm80_to_sm89INS1_16FlashAttnBwdSm80INS1_25CollectiveMainloopBwdSm80ILi2ELi2EN4cute5tupleIJNS5_1CILi64EEENS7_ILi128EEES8_EEENS_10bfloat16_tEfNS_4arch4Sm80ELb1ELb0ELb1ELb1ELb1ELb0ELb0ELb0ELi2ELi2ELi4ELi2ELb1EEENS1_24CollectiveEpilogueBwdGQAISA_fSD_Li256ELb1ELb1EEENS1_25SingleTileBwdLPTSchedulerILb1ELi128ELb1EEEEEEEEEvNT_6ParamsE) ;  /* 0xffff5ec006007950 */ /* 0x000fea0003c3ffff */
        .type           $_ZN7cutlass13device_kernelIN5flash19enable_sm80_to_sm89INS1_16FlashAttnBwdSm80INS1_25CollectiveMainloopBwdSm80ILi2ELi2EN4cute5tupleIJNS5_1CILi64EEENS7_ILi128EEES8_EEENS_10bfloat16_tEfNS_4arch4Sm80ELb1ELb0ELb1ELb1ELb1ELb0ELb0ELb0ELi2ELi2ELi4ELi2ELb1EEENS1_24CollectiveEpilogueBwdGQAISA_fSD_Li256ELb1ELb1EEENS1_25SingleTileBwdLPTSchedulerILb1ELi128ELb1EEEEEEEEEvNT_6ParamsE$_ZZN4cuteplIJNS_15ArithmeticTupleIJiiEEEEJNS_1CILi0EEEiiiEEEDaRKNS1_IJDpT_EEERKNS1_IJDpT0_EEEENKUlDpRKT_E_clIJS2_iiiEEEDaSI_,@function
        .size           $_ZN7cutlass13device_kernelIN5flash19enable_sm80_to_sm89INS1_16FlashAttnBwdSm80INS1_25CollectiveMainloopBwdSm80ILi2ELi2EN4cute5tupleIJNS5_1CILi64EEENS7_ILi128EEES8_EEENS_10bfloat16_tEfNS_4arch4Sm80ELb1ELb0ELb1ELb1ELb1ELb0ELb0ELb0ELi2ELi2ELi4ELi2ELb1EEENS1_24CollectiveEpilogueBwdGQAISA_fSD_Li256ELb1ELb1EEENS1_25SingleTileBwdLPTSchedulerILb1ELi128ELb1EEEEEEEEEvNT_6ParamsE$_ZZN4cuteplIJNS_15ArithmeticTupleIJiiEEEEJNS_1CILi0EEEiiiEEEDaRKNS1_IJDpT_EEERKNS1_IJDpT0_EEEENKUlDpRKT_E_clIJS2_iiiEEEDaSI_,($_ZN7cutlass13device_kernelIN5flash19enable_sm80_to_sm89INS1_16FlashAttnBwdSm80INS1_25CollectiveMainloopBwdSm80ILi2ELi2EN4cute5tupleIJNS5_1CILi64EEENS7_ILi128EEES8_EEENS_10bfloat16_tEfNS_4arch4Sm80ELb1ELb0ELb1ELb1ELb1ELb0ELb0ELb0ELi2ELi2ELi4ELi2ELb1EEENS1_24CollectiveEpilogueBwdGQAISA_fSD_Li256ELb1ELb1EEENS1_25SingleTileBwdLPTSchedulerILb1ELi128ELb1EEEEEEEEEvNT_6ParamsE$_ZZN4cuteplIJNS_1CILi0EEES2_EJiEEEDaRKNS_15ArithmeticTupleIJDpT_EEERKNS3_IJDpT0_EEEENKUlDpRKT_E_clIJiS2_EEEDaSH_ - $_ZN7cutlass13device_kernelIN5flash19enable_sm80_to_sm89INS1_16FlashAttnBwdSm80INS1_25CollectiveMainloopBwdSm80ILi2ELi2EN4cute5tupleIJNS5_1CILi64EEENS7_ILi128EEES8_EEENS_10bfloat16_tEfNS_4arch4Sm80ELb1ELb0ELb1ELb1ELb1ELb0ELb0ELb0ELi2ELi2ELi4ELi2ELb1EEENS1_24CollectiveEpilogueBwdGQAISA_fSD_Li256ELb1ELb1EEENS1_25SingleTileBwdLPTSchedulerILb1ELi128ELb1EEEEEEEEEvNT_6ParamsE$_ZZN4cuteplIJNS_15ArithmeticTupleIJiiEEEEJNS_1CILi0EEEiiiEEEDaRKNS1_IJDpT_EEERKNS1_IJDpT0_EEEENKUlDpRKT_E_clIJS2_iiiEEEDaSI_)
$_ZN7cutlass13device_kernelIN5flash19enable_sm80_to_sm89INS1_16FlashAttnBwdSm80INS1_25CollectiveMainloopBwdSm80ILi2ELi2EN4cute5tupleIJNS5_1CILi64EEENS7_ILi128EEES8_EEENS_10bfloat16_tEfNS_4arch4Sm80ELb1ELb0ELb1ELb1ELb1ELb0ELb0ELb0ELi2ELi2ELi4ELi2ELb1EEENS1_24CollectiveEpilogueBwdGQAISA_fSD_Li256ELb1ELb1EEENS1_25SingleTileBwdLPTSchedulerILb1ELi128ELb1EEEEEEEEEvNT_6ParamsE$_ZZN4cuteplIJNS_15ArithmeticTupleIJiiEEEEJNS_1CILi0EEEiiiEEEDaRKNS1_IJDpT_EEERKNS1_IJDpT0_EEEENKUlDpRKT_E_clIJS2_iiiEEEDaSI_:
[----:B------:R-:W-:Y:S01]  /*a140*/  IADD3 R7, R1, 0x19c, RZ ;  /* 0x0000019c01077810 */ /* 0x000fe20007ffe0ff */
[----:B------:R-:W-:Y:S01]  /*a150*/  IMAD.MOV.U32 R80, RZ, RZ, R9 ;  /* 0x000000ffff507224 */ /* 0x000fe200078e0009 */
[----:B------:R-:W-:Y:S01]  /*a160*/  MOV R78, 0xa1b0 ;  /* 0x0000a1b0004e7802 */ /* 0x000fe20000000f00 */
[----:B------:R-:W-:Y:S01]  /*a170*/  IMAD.MOV.U32 R6, RZ, RZ, R27 ;  /* 0x000000ffff067224 */ /* 0x000fe200078e001b */
[----:B------:R-:W-:Y:S01]  /*a180*/  IADD3 R7, R7, c[0x0][0x20], RZ ;  /* 0x0000080007077a10 */ /* 0x000fe20007ffe0ff */
[----:B------:R-:W-:Y:S02]  /*a190*/  IMAD.MOV.U32 R9, RZ, RZ, R16 ;  /* 0x000000ffff097224 */ /* 0x000fe400078e0010 */
[----:B------:R-:W-:Y:S05]  /*a1a0*/  CALL.REL.NOINC `($_ZN7cutlass13device_kernelIN5flash19enable_sm80_to_sm89INS1_16FlashAttnBwdSm80INS1_25CollectiveMainloopBwdSm80ILi2ELi2EN4cute5tupleIJNS5_1CILi64EEENS7_ILi128EEES8_EEENS_10bfloat16_tEfNS_4arch4Sm80ELb1ELb0ELb1ELb1ELb1ELb0ELb0ELb0ELi2ELi2ELi4ELi2ELb1EEENS1_24CollectiveEpilogueBwdGQAISA_fSD_Li256ELb1ELb1EEENS1_25SingleTileBwdLPTSchedulerILb1ELi128ELb1EEEEEEEEEvNT_6ParamsE$_ZN4cute5tupleIJNS_15ArithmeticTupleIJiiEEEiiiEEC2ERKS2_RKiS7_S7_) ;  /* 0xffffdb7000007944 */ /* 0x000fea0003c3ffff */
[----:B------:R2:W5:Y:S04]  /*a1b0*/  LDL R16, [R1+0x19c] ;  /* 0x00019c0001107983 */ /* 0x0005680000100800 */
[----:B-1----:R2:W5:Y:S04]  /*a1c0*/  LDL.64 R8, [R1+0x1a8] ;  /* 0x0001a80001087983 */ /* 0x0025680000100a00 */
[----:B------:R2:W5:Y:S01]  /*a1d0*/  LDL.64 R6, [R1+0x1a0] ;  /* 0x0001a00001067983 */ /* 0x0005620000100a00 */
[----:B------:R-:W-:-:S04]  /*a1e0*/  MOV R11, 0x0 ;  /* 0x00000000000b7802 */ /* 0x000fc80000000f00 */
[----:B------:R-:W-:Y:S05]  /*a1f0*/  RET.REL.NODEC R10 `(_ZN7cutlass13device_kernelIN5flash19enable_sm80_to_sm89INS1_16FlashAttnBwdSm80INS1_25CollectiveMainloopBwdSm80ILi2ELi2EN4cute5tupleIJNS5_1CILi64EEENS7_ILi128EEES8_EEENS_10bfloat16_tEfNS_4arch4Sm80ELb1ELb0ELb1ELb1ELb1ELb0ELb0ELb0ELi2ELi2ELi4ELi2ELb1EEENS1_24CollectiveEpilogueBwdGQAISA_fSD_Li256ELb1ELb1EEENS1_25SingleTileBwdLPTSchedulerILb1ELi128ELb1EEEEEEEEEvNT_6ParamsE) ;  /* 0xffff5e000a007950 */ /* 0x000fea0003c3ffff */
        .type           $_ZN7cutlass13device_kernelIN5flash19enable_sm80_to_sm89INS1_16FlashAttnBwdSm80INS1_25CollectiveMainloopBwdSm80ILi2ELi2EN4cute5tupleIJNS5_1CILi64EEENS7_ILi128EEES8_EEENS_10bfloat16_tEfNS_4arch4Sm80ELb1ELb0ELb1ELb1ELb1ELb0ELb0ELb0ELi2ELi2ELi4ELi2ELb1EEENS1_24CollectiveEpilogueBwdGQAISA_fSD_Li256ELb1ELb1EEENS1_25SingleTileBwdLPTSchedulerILb1ELi128ELb1EEEEEEEEEvNT_6ParamsE$_ZZN4cuteplIJNS_1CILi0EEES2_EJiEEEDaRKNS_15ArithmeticTupleIJDpT_EEERKNS3_IJDpT0_EEEENKUlDpRKT_E_clIJiS2_EEEDaSH_,@function
        .size           $_ZN7cutlass13device_kernelIN5flash19enable_sm80_to_sm89INS1_16FlashAttnBwdSm80INS1_25CollectiveMainloopBwdSm80ILi2ELi2EN4cute5tupleIJNS5_1CILi64EEENS7_ILi128EEES8_EEENS_10bfloat16_tEfNS_4arch4Sm80ELb1ELb0ELb1ELb1ELb1ELb0ELb0ELb0ELi2ELi2ELi4ELi2ELb1EEENS1_24CollectiveEpilogueBwdGQAISA_fSD_Li256ELb1ELb1EEENS1_25SingleTileBwdLPTSchedulerILb1ELi128ELb1EEEEEEEEEvNT_6ParamsE$_ZZN4cuteplIJNS_1CILi0EEES2_EJiEEEDaRKNS_15ArithmeticTupleIJDpT_EEERKNS3_IJDpT0_EEEENKUlDpRKT_E_clIJiS2_EEEDaSH_,($_ZN7cutlass13device_kernelIN5flash19enable_sm80_to_sm89INS1_16FlashAttnBwdSm80INS1_25CollectiveMainloopBwdSm80ILi2ELi2EN4cute5tupleIJNS5_1CILi64EEENS7_ILi128EEES8_EEENS_10bfloat16_tEfNS_4arch4Sm80ELb1ELb0ELb1ELb1ELb1ELb0ELb0ELb0ELi2ELi2ELi4ELi2ELb1EEENS1_24CollectiveEpilogueBwdGQAISA_fSD_Li256ELb1ELb1EEENS1_25SingleTileBwdLPTSchedulerILb1ELi128ELb1EEEEEEEEEvNT_6ParamsE$_ZZN4cuteplIJNS_1CILi0EEES2_EJiS2_EEEDaRKNS_15ArithmeticTupleIJDpT_EEERKNS3_IJDpT0_EEEENKUlDpRKT_E_clIJiS2_EEEDaSH_ - $_ZN7cutlass13device_kernelIN5flash19enable_sm80_to_sm89INS1_16FlashAttnBwdSm80INS1_25CollectiveMainloopBwdSm80ILi2ELi2EN4cute5tupleIJNS5_1CILi64EEENS7_ILi128EEES8_EEENS_10bfloat16_tEfNS_4arch4Sm80ELb1ELb0ELb1ELb1ELb1ELb0ELb0ELb0ELi2ELi2ELi4ELi2ELb1EEENS1_24CollectiveEpilogueBwdGQAISA_fSD_Li256ELb1ELb1EEENS1_25SingleTileBwdLPTSchedulerILb1ELi128ELb1EEEEEEEEEvNT_6ParamsE$_ZZN4cuteplIJNS_1CILi0EEES2_EJiEEEDaRKNS_15ArithmeticTupleIJDpT_EEERKNS3_IJDpT0_EEEENKUlDpRKT_E_clIJiS2_EEEDaSH_)
$_ZN7cutlass13device_kernelIN5flash19enable_sm80_to_sm89INS1_16FlashAttnBwdSm80INS1_25CollectiveMainloopBwdSm80ILi2ELi2EN4cute5tupleIJNS5_1CILi64EEENS7_ILi128EEES8_EEENS_10bfloat16_tEfNS_4arch4Sm80ELb1ELb0ELb1ELb1ELb1ELb0ELb0ELb0ELi2ELi2ELi4ELi2ELb1EEENS1_24CollectiveEpilogueBwdGQAISA_fSD_Li256ELb1ELb1EEENS1_25SingleTileBwdLPTSchedulerILb1ELi128ELb1EEEEEEEEEvNT_6ParamsE$_ZZN4cuteplIJNS_1CILi0EEES2_EJiEEEDaRKNS_15ArithmeticTupleIJDpT_EEERKNS3_IJDpT0_EEEENKUlDpRKT_E_clIJiS2_EEEDaSH_:
[----:B------:R-:W-:Y:S02]  /*a200*/  IADD3 R6, R1, 0x188, RZ ;  /* 0x0000018801067810 */ /* 0x000fe40007ffe0ff */
[----:B------:R-:W-:Y:S02]  /*a210*/  MOV R16, 0xa240 ;  /* 0x0000a24000107802 */ /* 0x000fe40000000f00 */
[----:B------:R-:W-:Y:S02]  /*a220*/  IADD3 R6, R6, c[0x0][0x20], RZ ;  /* 0x0000080006067a10 */ /* 0x000fe40007ffe0ff */
[----:B------:R-:W-:Y:S05]  /*a230*/  CALL.REL.NOINC `($_ZN7cutlass13device_kernelIN5flash19enable_sm80_to_sm89INS1_16FlashAttnBwdSm80INS1_25CollectiveMainloopBwdSm80ILi2ELi2EN4cute5tupleIJNS5_1CILi64EEENS7_ILi128EEES8_EEENS_10bfloat16_tEfNS_4arch4Sm80ELb1ELb0ELb1ELb1ELb1ELb0ELb0ELb0ELi2ELi2ELi4ELi2ELb1EEENS1_24CollectiveEpilogueBwdGQAISA_fSD_Li256ELb1ELb1EEENS1_25SingleTileBwdLPTSchedulerILb1ELi128ELb1EEEEEEEEEvNT_6ParamsE$_ZN4cute5tupleIJiNS_1CILi0EEEEEC2ERKiRKS2_) ;  /* 0xffffdcf000007944 */ /* 0x000fea0003c3ffff */
[----:B------:R1:W5:Y:S01]  /*a240*/  LDL R7, [R1+0x188] ;  /* 0x0001880001077983 */ /* 0x0003620000100800 */
[----:B------:R-:W-:-:S04]  /*a250*/  MOV R11, 0x0 ;  /* 0x00000000000b7802 */ /* 0x000fc80000000f00 */
[----:B------:R-:W-:Y:S05]  /*a260*/  RET.REL.NODEC R10 `(_ZN7cutlass13device_kernelIN5flash19enable_sm80_to_sm89INS1_16FlashAttnBwdSm80INS1_25CollectiveMainloopBwdSm80ILi2ELi2EN4cute5tupleIJNS5_1CILi64EEENS7_ILi128EEES8_EEENS_10bfloat16_tEfNS_4arch4Sm80ELb1ELb0ELb1ELb1ELb1ELb0ELb0ELb0ELi2ELi2ELi4ELi2ELb1EEENS1_24CollectiveEpilogueBwdGQAISA_fSD_Li256ELb1ELb1EEENS1_25SingleTileBwdLPTSchedulerILb1ELi128ELb1EEEEEEEEEvNT_6ParamsE) ;  /* 0xffff5d900a007950 */ /* 0x000fea0003c3ffff */
        .type           $_ZN7cutlass13device_kernelIN5flash19enable_sm80_to_sm89INS1_16FlashAttnBwdSm80INS1_25CollectiveMainloopBwdSm80ILi2ELi2EN4cute5tupleIJNS5_1CILi64EEENS7_ILi128EEES8_EEENS_10bfloat16_tEfNS_4arch4Sm80ELb1ELb0ELb1ELb1ELb1ELb0ELb0ELb0ELi2ELi2ELi4ELi2ELb1EEENS1_24CollectiveEpilogueBwdGQAISA_fSD_Li256ELb1ELb1EEENS1_25SingleTileBwdLPTSchedulerILb1ELi128ELb1EEEEEEEEEvNT_6ParamsE$_ZZN4cuteplIJNS_1CILi0EEES2_EJiS2_EEEDaRKNS_15ArithmeticTupleIJDpT_EEERKNS3_IJDpT0_EEEENKUlDpRKT_E_clIJiS2_EEEDaSH_,@function
        .size           $_ZN7cutlass13device_kernelIN5flash19enable_sm80_to_sm89INS1_16FlashAttnBwdSm80INS1_25CollectiveMainloopBwdSm80ILi2ELi2EN4cute5tupleIJNS5_1CILi64EEENS7_ILi128EEES8_EEENS_10bfloat16_tEfNS_4arch4Sm80ELb1ELb0ELb1ELb1ELb1ELb0ELb0ELb0ELi2ELi2ELi4ELi2ELb1EEENS1_24CollectiveEpilogueBwdGQAISA_fSD_Li256ELb1ELb1EEENS1_25SingleTileBwdLPTSchedulerILb1ELi128ELb1EEEEEEEEEvNT_6ParamsE$_ZZN4cuteplIJNS_1CILi0EEES2_EJiS2_EEEDaRKNS_15ArithmeticTupleIJDpT_EEERKNS3_IJDpT0_EEEENKUlDpRKT_E_clIJiS2_EEEDaSH_,($_ZN7cutlass13device_kernelIN5flash19enable_sm80_to_sm89INS1_16FlashAttnBwdSm80INS1_25CollectiveMainloopBwdSm80ILi2ELi2EN4cute5tupleIJNS5_1CILi64EEENS7_ILi128EEES8_EEENS_10bfloat16_tEfNS_4arch4Sm80ELb1ELb0ELb1ELb1ELb1ELb0ELb0ELb0ELi2ELi2ELi4ELi2ELb1EEENS1_24CollectiveEpilogueBwdGQAISA_fSD_Li256ELb1ELb1EEENS1_25SingleTileBwdLPTSchedulerILb1ELi128ELb1EEEEEEEEEvNT_6ParamsE$_ZZN4cuteplIJNS_1CILi0EEES2_iEJS2_S2_S2_iEEEDaRKNS_15ArithmeticTupleIJDpT_EEERKNS3_IJDpT0_EEEENKUlDpRKT_E_clIJS2_S2_iiEEEDaSH_ - $_ZN7cutlass13device_kernelIN5flash19enable_sm80_to_sm89INS1_16FlashAttnBwdSm80INS1_25CollectiveMainloopBwdSm80ILi2ELi2EN4cute5tupleIJNS5_1CILi64EEENS7_ILi128EEES8_EEENS_10bfloat16_tEfNS_4arch4Sm80ELb1ELb0ELb1ELb1ELb1ELb0ELb0ELb0ELi2ELi2ELi4ELi2ELb1EEENS1_24CollectiveEpilogueBwdGQAISA_fSD_Li256ELb1ELb1EEENS1_25SingleTileBwdLPTSchedulerILb1ELi128ELb1EEEEEEEEEvNT_6ParamsE$_ZZN4cuteplIJNS_1CILi0EEES2_EJiS2_EEEDaRKNS_15ArithmeticTupleIJDpT_EEERKNS3_IJDpT0_EEEENKUlDpRKT_E_clIJiS2_EEEDaSH_)
$_ZN7cutlass13device_kernelIN5flash19enable_sm80_to_sm89INS1_16FlashAttnBwdSm80INS1_25CollectiveMainloopBwdSm80ILi2ELi2EN4cute5tupleIJNS5_1CILi64EEENS7_ILi128EEES8_EEENS_10bfloat16_tEfNS_4arch4Sm80ELb1ELb0ELb1ELb1ELb1ELb0ELb0ELb0ELi2ELi2ELi4ELi2ELb1EEENS1_24CollectiveEpilogueBwdGQAISA_fSD_Li256ELb1ELb1EEENS1_25SingleTileBwdLPTSchedulerILb1ELi128ELb1EEEEEEEEEvNT_6ParamsE$_ZZN4cuteplIJNS_1CILi0EEES2_EJiS2_EEEDaRKNS_15ArithmeticTupleIJDpT_EEERKNS3_IJDpT0_EEEENKUlDpRKT_E_clIJiS2_EEEDaSH_:
[----:B------:R-:W-:Y:S02]  /*a270*/  IADD3 R6, R1, 0x188, RZ ;  /* 0x0000018801067810 */ /* 0x000fe40007ffe0ff */
[----:B------:R-:W-:Y:S02]  /*a280*/  MOV R16, 0xa2b0 ;  /* 0x0000a2b000107802 */ /* 0x000fe40000000f00 */
[----:B------:R-:W-:Y:S02]  /*a290*/  IADD3 R6, R6, c[0x0][0x20], RZ ;  /* 0x0000080006067a10 */ /* 0x000fe40007ffe0ff */
[----:B------:R-:W-:Y:S05]  /*a2a0*/  CALL.REL.NOINC `($_ZN7cutlass13device_kernelIN5flash19enable_sm80_to_sm89INS1_16FlashAttnBwdSm80INS1_25CollectiveMainloopBwdSm80ILi2ELi2EN4cute5tupleIJNS5_1CILi64EEENS7_ILi128EEES8_EEENS_10bfloat16_tEfNS_4arch4Sm80ELb1ELb0ELb1ELb1ELb1ELb0ELb0ELb0ELi2ELi2ELi4ELi2ELb1EEENS1_24CollectiveEpilogueBwdGQAISA_fSD_Li256ELb1ELb1EEENS1_25SingleTileBwdLPTSchedulerILb1ELi128ELb1EEEEEEEEEvNT_6ParamsE$_ZN4cute5tupleIJiNS_1CILi0EEEEEC2ERKiRKS2_) ;  /* 0xffffdc8000007944 */ /* 0x000fea0003c3ffff */
[----:B------:R1:W5:Y:S01]  /*a2b0*/  LDL R200, [R1+0x188] ;  /* 0x0001880001c87983 */ /* 0x0003620000100800 */
[----:B------:R-:W-:-:S04]  /*a2c0*/  MOV R11, 0x0 ;  /* 0x00000000000b7802 */ /* 0x000fc80000000f00 */
[----:B------:R-:W-:Y:S05]  /*a2d0*/  RET.REL.NODEC R10 `(_ZN7cutlass13device_kernelIN5flash19enable_sm80_to_sm89INS1_16FlashAttnBwdSm80INS1_25CollectiveMainloopBwdSm80ILi2ELi2EN4cute5tupleIJNS5_1CILi64EEENS7_ILi128EEES8_EEENS_10bfloat16_tEfNS_4arch4Sm80ELb1ELb0ELb1ELb1ELb1ELb0ELb0ELb0ELi2ELi2ELi4ELi2ELb1EEENS1_24CollectiveEpilogueBwdGQAISA_fSD_Li256ELb1ELb1EEENS1_25SingleTileBwdLPTSchedulerILb1ELi128ELb1EEEEEEEEEvNT_6ParamsE) ;  /* 0xffff5d200a007950 */ /* 0x000fea0003c3ffff */
        .type           $_ZN7cutlass13device_kernelIN5flash19enable_sm80_to_sm89INS1_16FlashAttnBwdSm80INS1_25CollectiveMainloopBwdSm80ILi2ELi2EN4cute5tupleIJNS5_1CILi64EEENS7_ILi128EEES8_EEENS_10bfloat16_tEfNS_4arch4Sm80ELb1ELb0ELb1ELb1ELb1ELb0ELb0ELb0ELi2ELi2ELi4ELi2ELb1EEENS1_24CollectiveEpilogueBwdGQAISA_fSD_Li256ELb1ELb1EEENS1_25SingleTileBwdLPTSchedulerILb1ELi128ELb1EEEEEEEEEvNT_6ParamsE$_ZZN4cuteplIJNS_1CILi0EEES2_iEJS2_S2_S2_iEEEDaRKNS_15ArithmeticTupleIJDpT_EEERKNS3_IJDpT0_EEEENKUlDpRKT_E_clIJS2_S2_iiEEEDaSH_,@function
        .size           $_ZN7cutlass13device_kernelIN5flash19enable_sm80_to_sm89INS1_16FlashAttnBwdSm80INS1_25CollectiveMainloopBwdSm80ILi2ELi2EN4cute5tupleIJNS5_1CILi64EEENS7_ILi128EEES8_EEENS_10bfloat16_tEfNS_4arch4Sm80ELb1ELb0ELb1ELb1ELb1ELb0ELb0ELb0ELi2ELi2ELi4ELi2ELb1EEENS1_24CollectiveEpilogueBwdGQAISA_fSD_Li256ELb1ELb1EEENS1_25SingleTileBwdLPTSchedulerILb1ELi128ELb1EEEEEEEEEvNT_6ParamsE$_ZZN4cuteplIJNS_1CILi0EEES2_iEJS2_S2_S2_iEEEDaRKNS_15ArithmeticTupleIJDpT_EEERKNS3_IJDpT0_EEEENKUlDpRKT_E_clIJS2_S2_iiEEEDaSH_,($_ZN7cutlass13device_kernelIN5flash19enable_sm80_to_sm89INS1_16FlashAttnBwdSm80INS1_25CollectiveMainloopBwdSm80ILi2ELi2EN4cute5tupleIJNS5_1CILi64EEENS7_ILi128EEES8_EEENS_10bfloat16_tEfNS_4arch4Sm80ELb1ELb0ELb1ELb1ELb1ELb0ELb0ELb0ELi2ELi2ELi4ELi2ELb1EEENS1_24CollectiveEpilogueBwdGQAISA_fSD_Li256ELb1ELb1EEENS1_25SingleTileBwdLPTSchedulerILb1ELi128ELb1EEEEEEEEEvNT_6ParamsE$_ZZN4cuteplIJNS_1CILi0EEEiEJS2_S2_iiEEEDaRKNS_15ArithmeticTupleIJDpT_EEERKNS3_IJDpT0_EEEENKUlDpRKT_E_clIJS2_iiiEEEDaSH_ - $_ZN7cutlass13device_kernelIN5flash19enable_sm80_to_sm89INS1_16FlashAttnBwdSm80INS1_25CollectiveMainloopBwdSm80ILi2ELi2EN4cute5tupleIJNS5_1CILi64EEENS7_ILi128EEES8_EEENS_10bfloat16_tEfNS_4arch4Sm80ELb1ELb0ELb1ELb1ELb1ELb0ELb0ELb0ELi2ELi2ELi4ELi2ELb1EEENS1_24CollectiveEpilogueBwdGQAISA_fSD_Li256ELb1ELb1EEENS1_25SingleTileBwdLPTSchedulerILb1ELi128ELb1EEEEEEEEEvNT_6ParamsE$_ZZN4cuteplIJNS_1CILi0EEES2_iEJS2_S2_S2_iEEEDaRKNS_15ArithmeticTupleIJDpT_EEERKNS3_IJDpT0_EEEENKUlDpRKT_E_clIJS2_S2_iiEEEDaSH_)
$_ZN7cutlass13device_kernelIN5flash19enable_sm80_to_sm89INS1_16FlashAttnBwdSm80INS1_25CollectiveMainloopBwdSm80ILi2ELi2EN4cute5tupleIJNS5_1CILi64EEENS7_ILi128EEES8_EEENS_10bfloat16_tEfNS_4arch4Sm80ELb1ELb0ELb1ELb1ELb1ELb0ELb0ELb0ELi2ELi2ELi4ELi2ELb1EEENS1_24CollectiveEpilogueBwdGQAISA_fSD_Li256ELb1ELb1EEENS1_25SingleTileBwdLPTSchedulerILb1ELi128ELb1EEEEEEEEEvNT_6ParamsE$_ZZN4cuteplIJNS_1CILi0EEES2_iEJS2_S2_S2_iEEEDaRKNS_15ArithmeticTupleIJDpT_EEERKNS3_IJDpT0_EEEENKUlDpRKT_E_clIJS2_S2_iiEEEDaSH_:
[----:B------:R-:W-:Y:S02]  /*a2e0*/  IADD3 R10, R1, 0x19c, RZ ;  /* 0x0000019c010a7810 */ /* 0x000fe40007ffe0ff */
[----:B------:R-:W-:Y:S02]  /*a2f0*/  MOV R18, 0xa320 ;  /* 0x0000a32000127802 */ /* 0x000fe40000000f00 */
[----:B------:R-:W-:Y:S02]  /*a300*/  IADD3 R10, R10, c[0x0][0x20], RZ ;  /* 0x000008000a0a7a10 */ /* 0x000fe40007ffe0ff */
[----:B------:R-:W-:Y:S05]  /*a310*/  CALL.REL.NOINC `($_ZN7cutlass13device_kernelIN5flash19enable_sm80_to_sm89INS1_16FlashAttnBwdSm80INS1_25CollectiveMainloopBwdSm80ILi2ELi2EN4cute5tupleIJNS5_1CILi64EEENS7_ILi128EEES8_EEENS_10bfloat16_tEfNS_4arch4Sm80ELb1ELb0ELb1ELb1ELb1ELb0ELb0ELb0ELi2ELi2ELi4ELi2ELb1EEENS1_24CollectiveEpilogueBwdGQAISA_fSD_Li256ELb1ELb1EEENS1_25SingleTileBwdLPTSchedulerILb1ELi128ELb1EEEEEEEEEvNT_6ParamsE$_ZN4cute5tupleIJNS_1CILi0EEES2_iiEEC2ERKS2_S5_RKiS7_) ;  /* 0xffffdad000007944 */ /* 0x000fea0003c3ffff */
[----:B------:R2:W5:Y:S04]  /*a320*/  LDL R78, [R1+0x1a0] ;  /* 0x0001a000014e7983 */ /* 0x0005680000100800 */
[----:B-1----:R2:W5:Y:S01]  /*a330*/  LDL R10, [R1+0x19c] ;  /* 0x00019c00010a7983 */ /* 0x0025620000100800 */
[----:B------:R-:W-:-:S04]  /*a340*/  MOV R7, 0x0 ;  /* 0x0000000000077802 */ /* 0x000fc80000000f00 */
[----:B------:R-:W-:Y:S05]  /*a350*/  RET.REL.NODEC R6 `(_ZN7cutlass13device_kernelIN5flash19enable_sm80_to_sm89INS1_16FlashAttnBwdSm80INS1_25CollectiveMainloopBwdSm80ILi2ELi2EN4cute5tupleIJNS5_1CILi64EEENS7_ILi128EEES8_EEENS_10bfloat16_tEfNS_4arch4Sm80ELb1ELb0ELb1ELb1ELb1ELb0ELb0ELb0ELi2ELi2ELi4ELi2ELb1EEENS1_24CollectiveEpilogueBwdGQAISA_fSD_Li256ELb1ELb1EEENS1_25SingleTileBwdLPTSchedulerILb1ELi128ELb1EEEEEEEEEvNT_6ParamsE) ;  /* 0xffff5ca006007950 */ /* 0x000fea0003c3ffff */
        .type           $_ZN7cutlass13device_kernelIN5flash19enable_sm80_to_sm89INS1_16FlashAttnBwdSm80INS1_25CollectiveMainloopBwdSm80ILi2ELi2EN4cute5tupleIJNS5_1CILi64EEENS7_ILi128EEES8_EEENS_10bfloat16_tEfNS_4arch4Sm80ELb1ELb0ELb1ELb1ELb1ELb0ELb0ELb0ELi2ELi2ELi4ELi2ELb1EEENS1_24CollectiveEpilogueBwdGQAISA_fSD_Li256ELb1ELb1EEENS1_25SingleTileBwdLPTSchedulerILb1ELi128ELb1EEEEEEEEEvNT_6ParamsE$_ZZN4cuteplIJNS_1CILi0EEEiEJS2_S2_iiEEEDaRKNS_15ArithmeticTupleIJDpT_EEERKNS3_IJDpT0_EEEENKUlDpRKT_E_clIJS2_iiiEEEDaSH_,@function
        .size           $_ZN7cutlass13device_kernelIN5flash19enable_sm80_to_sm89INS1_16FlashAttnBwdSm80INS1_25CollectiveMainloopBwdSm80ILi2ELi2EN4cute5tupleIJNS5_1CILi64EEENS7_ILi128EEES8_EEENS_10bfloat16_tEfNS_4arch4Sm80ELb1ELb0ELb1ELb1ELb1ELb0ELb0ELb0ELi2ELi2ELi4ELi2ELb1EEENS1_24CollectiveEpilogueBwdGQAISA_fSD_Li256ELb1ELb1EEENS1_25SingleTileBwdLPTSchedulerILb1ELi128ELb1EEEEEEEEEvNT_6ParamsE$_ZZN4cuteplIJNS_1CILi0EEEiEJS2_S2_iiEEEDaRKNS_15ArithmeticTupleIJDpT_EEERKNS3_IJDpT0_EEEENKUlDpRKT_E_clIJS2_iiiEEEDaSH_,($_ZN7cutlass13device_kernelIN5flash19enable_sm80_to_sm89INS1_16FlashAttnBwdSm80INS1_25CollectiveMainloopBwdSm80ILi2ELi2EN4cute5tupleIJNS5_1CILi64EEENS7_ILi128EEES8_EEENS_10bfloat16_tEfNS_4arch4Sm80ELb1ELb0ELb1ELb1ELb1ELb0ELb0ELb0ELi2ELi2ELi4ELi2ELb1EEENS1_24CollectiveEpilogueBwdGQAISA_fSD_Li256ELb1ELb1EEENS1_25SingleTileBwdLPTSchedulerILb1ELi128ELb1EEEEEEEEEvNT_6ParamsE$_ZZN4cuteplIJiEJNS_1CILi0EEEEEEDaRKNS_15ArithmeticTupleIJDpT_EEERKNS3_IJDpT0_EEEENKUlDpRKT_E_clIJiEEEDaSH_ - $_ZN7cutlass13device_kernelIN5flash19enable_sm80_to_sm89INS1_16FlashAttnBwdSm80INS1_25CollectiveMainloopBwdSm80ILi2ELi2EN4cute5tupleIJNS5_1CILi64EEENS7_ILi128EEES8_EEENS_10bfloat16_tEfNS_4arch4Sm80ELb1ELb0ELb1ELb1ELb1ELb0ELb0ELb0ELi2ELi2ELi4ELi2ELb1EEENS1_24CollectiveEpilogueBwdGQAISA_fSD_Li256ELb1ELb1EEENS1_25SingleTileBwdLPTSchedulerILb1ELi128ELb1EEEEEEEEEvNT_6ParamsE$_ZZN4cuteplIJNS_1CILi0EEEiEJS2_S2_iiEEEDaRKNS_15ArithmeticTupleIJDpT_EEERKNS3_IJDpT0_EEEENKUlDpRKT_E_clIJS2_iiiEEEDaSH_)
$_ZN7cutlass13device_kernelIN5flash19enable_sm80_to_sm89INS1_16FlashAttnBwdSm80INS1_25CollectiveMainloopBwdSm80ILi2ELi2EN4cute5tupleIJNS5_1CILi64EEENS7_ILi128EEES8_EEENS_10bfloat16_tEfNS_4arch4Sm80ELb1ELb0ELb1ELb1ELb1ELb0ELb0ELb0ELi2ELi2ELi4ELi2ELb1EEENS1_24CollectiveEpilogueBwdGQAISA_fSD_Li256ELb1ELb1EEENS1_25SingleTileBwdLPTSchedulerILb1ELi128ELb1EEEEEEEEEvNT_6ParamsE$_ZZN4cuteplIJNS_1CILi0EEEiEJS2_S2_iiEEEDaRKNS_15ArithmeticTupleIJDpT_EEERKNS3_IJDpT0_EEEENKUlDpRKT_E_clIJS2_iiiEEEDaSH_:
[----:B------:R-:W-:Y:S01]  /*a360*/  IADD3 R7, R1, 0x19c, RZ ;  /* 0x0000019c01077810 */ /* 0x000fe20007ffe0ff */
[----:B------:R-:W-:Y:S01]  /*a370*/  IMAD.MOV.U32 R78, RZ, RZ, R6 ;  /* 0x000000ffff4e7224 */ /* 0x000fe200078e0006 */
[----:B------:R-:W-:Y:S01]  /*a380*/  MOV R18, 0xa3c0 ;  /* 0x0000a3c000127802 */ /* 0x000fe20000000f00 */
[----:B------:R-:W-:Y:S01]  /*a390*/  IMAD.MOV.U32 R6, RZ, RZ, R27 ;  /* 0x000000ffff067224 */ /* 0x000fe200078e001b */
[----:B------:R-:W-:Y:S02]  /*a3a0*/  IADD3 R7, R7, c[0x0][0x20], RZ ;  /* 0x0000080007077a10 */ /* 0x000fe40007ffe0ff */
[----:B------:R-:W-:Y:S05]  /*a3b0*/  CALL.REL.NOINC `($_ZN7cutlass13device_kernelIN5flash19enable_sm80_to_sm89INS1_16FlashAttnBwdSm80INS1_25CollectiveMainloopBwdSm80ILi2ELi2EN4cute5tupleIJNS5_1CILi64EEENS7_ILi128EEES8_EEENS_10bfloat16_tEfNS_4arch4Sm80ELb1ELb0ELb1ELb1ELb1ELb0ELb0ELb0ELi2ELi2ELi4ELi2ELb1EEENS1_24CollectiveEpilogueBwdGQAISA_fSD_Li256ELb1ELb1EEENS1_25SingleTileBwdLPTSchedulerILb1ELi128ELb1EEEEEEEEEvNT_6ParamsE$_ZN4cute5tupleIJNS_1CILi0EEEiiiEEC2ERKS2_RKiS7_S7_) ;  /* 0xffffdad000007944 */ /* 0x000fea0003c3ffff */
[----:B------:R1:W5:Y:S04]  /*a3c0*/  LDL R18, [R1+0x19c] ;  /* 0x00019c0001127983 */ /* 0x0003680000100800 */
[----:B------:R1:W5:Y:S01]  /*a3d0*/  LDL.64 R6, [R1+0x1a0] ;  /* 0x0001a00001067983 */ /* 0x0003620000100a00 */
[----:B------:R-:W-:-:S04]  /*a3e0*/  MOV R17, 0x0 ;  /* 0x0000000000117802 */ /* 0x000fc80000000f00 */
[----:B------:R-:W-:Y:S05]  /*a3f0*/  RET.REL.NODEC R16 `(_ZN7cutlass13device_kernelIN5flash19enable_sm80_to_sm89INS1_16FlashAttnBwdSm80INS1_25CollectiveMainloopBwdSm80ILi2ELi2EN4cute5tupleIJNS5_1CILi64EEENS7_ILi128EEES8_EEENS_10bfloat16_tEfNS_4arch4Sm80ELb1ELb0ELb1ELb1ELb1ELb0ELb0ELb0ELi2ELi2ELi4ELi2ELb1EEENS1_24CollectiveEpilogueBwdGQAISA_fSD_Li256ELb1ELb1EEENS1_25SingleTileBwdLPTSchedulerILb1ELi128ELb1EEEEEEEEEvNT_6ParamsE) ;  /* 0xffff5c0010007950 */ /* 0x000fea0003c3ffff */
        .type           $_ZN7cutlass13device_kernelIN5flash19enable_sm80_to_sm89INS1_16FlashAttnBwdSm80INS1_25CollectiveMainloopBwdSm80ILi2ELi2EN4cute5tupleIJNS5_1CILi64EEENS7_ILi128EEES8_EEENS_10bfloat16_tEfNS_4arch4Sm80ELb1ELb0ELb1ELb1ELb1ELb0ELb0ELb0ELi2ELi2ELi4ELi2ELb1EEENS1_24CollectiveEpilogueBwdGQAISA_fSD_Li256ELb1ELb1EEENS1_25SingleTileBwdLPTSchedulerILb1ELi128ELb1EEEEEEEEEvNT_6ParamsE$_ZZN4cuteplIJiEJNS_1CILi0EEEEEEDaRKNS_15ArithmeticTupleIJDpT_EEERKNS3_IJDpT0_EEEENKUlDpRKT_E_clIJiEEEDaSH_,@function
        .size           $_ZN7cutlass13device_kernelIN5flash19enable_sm80_to_sm89INS1_16FlashAttnBwdSm80INS1_25CollectiveMainloopBwdSm80ILi2ELi2EN4cute5tupleIJNS5_1CILi64EEENS7_ILi128EEES8_EEENS_10bfloat16_tEfNS_4arch4Sm80ELb1ELb0ELb1ELb1ELb1ELb0ELb0ELb0ELi2ELi2ELi4ELi2ELb1EEENS1_24CollectiveEpilogueBwdGQAISA_fSD_Li256ELb1ELb1EEENS1_25SingleTileBwdLPTSchedulerILb1ELi128ELb1EEEEEEEEEvNT_6ParamsE$_ZZN4cuteplIJiEJNS_1CILi0EEEEEEDaRKNS_15ArithmeticTupleIJDpT_EEERKNS3_IJDpT0_EEEENKUlDpRKT_E_clIJiEEEDaSH_,($_ZN7cutlass13device_kernelIN5flash19enable_sm80_to_sm89INS1_16FlashAttnBwdSm80INS1_25CollectiveMainloopBwdSm80ILi2ELi2EN4cute5tupleIJNS5_1CILi64EEENS7_ILi128EEES8_EEENS_10bfloat16_tEfNS_4arch4Sm80ELb1ELb0ELb1ELb1ELb1ELb0ELb0ELb0ELi2ELi2ELi4ELi2ELb1EEENS1_24CollectiveEpilogueBwdGQAISA_fSD_Li256ELb1ELb1EEENS1_25SingleTileBwdLPTSchedulerILb1ELi128ELb1EEEEEEEEEvNT_6ParamsE$_ZZN4cuteplIJiEJNS_1CILi0EEEiEEEDaRKNS_15ArithmeticTupleIJDpT_EEERKNS3_IJDpT0_EEEENKUlDpRKT_E_clIJiiEEEDaSH_ - $_ZN7cutlass13device_kernelIN5flash19enable_sm80_to_sm89INS1_16FlashAttnBwdSm80INS1_25CollectiveMainloopBwdSm80ILi2ELi2EN4cute5tupleIJNS5_1CILi64EEENS7_ILi128EEES8_EEENS_10bfloat16_tEfNS_4arch4Sm80ELb1ELb0ELb1ELb1ELb1ELb0ELb0ELb0ELi2ELi2ELi4ELi2ELb1EEENS1_24CollectiveEpilogueBwdGQAISA_fSD_Li256ELb1ELb1EEENS1_25SingleTileBwdLPTSchedulerILb1ELi128ELb1EEEEEEEEEvNT_6ParamsE$_ZZN4cuteplIJiEJNS_1CILi0EEEEEEDaRKNS_15ArithmeticTupleIJDpT_EEERKNS3_IJDpT0_EEEENKUlDpRKT_E_clIJiEEEDaSH_)
$_ZN7cutlass13device_kernelIN5flash19enable_sm80_to_sm89INS1_16FlashAttnBwdSm80INS1_25CollectiveMainloopBwdSm80ILi2ELi2EN4cute5tupleIJNS5_1CILi64EEENS7_ILi128EEES8_EEENS_10bfloat16_tEfNS_4arch4Sm80ELb1ELb0ELb1ELb1ELb1ELb0ELb0ELb0ELi2ELi2ELi4ELi2ELb1EEENS1_24CollectiveEpilogueBwdGQAISA_fSD_Li256ELb1ELb1EEENS1_25SingleTileBwdLPTSchedulerILb1ELi128ELb1EEEEEEEEEvNT_6ParamsE$_ZZN4cuteplIJiEJNS_1CILi0EEEEEEDaRKNS_15ArithmeticTupleIJDpT_EEERKNS3_IJDpT0_EEEENKUlDpRKT_E_clIJiEEEDaSH_:
[----:B------:R-:W-:Y:S02]  /*a400*/  IADD3 R6, R1, 0x188, RZ ;  /* 0x0000018801067810 */ /* 0x000fe40007ffe0ff */
[----:B------:R-:W-:Y:S02]  /*a410*/  MOV R16, 0xa440 ;  /* 0x0000a44000107802 */ /* 0x000fe40000000f00 */
[----:B------:R-:W-:Y:S02]  /*a420*/  IADD3 R6, R6, c[0x0][0x20], RZ ;  /* 0x0000080006067a10 */ /* 0x000fe40007ffe0ff */
[----:B------:R-:W-:Y:S05]  /*a430*/  CALL.REL.NOINC `($_ZN7cutlass13device_kernelIN5flash19enable_sm80_to_sm89INS1_16FlashAttnBwdSm80INS1_25CollectiveMainloopBwdSm80ILi2ELi2EN4cute5tupleIJNS5_1CILi64EEENS7_ILi128EEES8_EEENS_10bfloat16_tEfNS_4arch4Sm80ELb1ELb0ELb1ELb1ELb1ELb0ELb0ELb0ELi2ELi2ELi4ELi2ELb1EEENS1_24CollectiveEpilogueBwdGQAISA_fSD_Li256ELb1ELb1EEENS1_25SingleTileBwdLPTSchedulerILb1ELi128ELb1EEEEEEEEEvNT_6ParamsE$_ZN4cute5tupleIJiEEC2ERKi) ;  /* 0xffffdaa000007944 */ /* 0x000fea0003c3ffff */
[----:B------:R1:W5:Y:S01]  /*a440*/  LDL R6, [R1+0x188] ;  /* 0x0001880001067983 */ /* 0x0003620000100800 */
[----:B------:R-:W-:-:S04]  /*a450*/  MOV R21, 0x0 ;  /* 0x0000000000157802 */ /* 0x000fc80000000f00 */
[----:B------:R-:W-:Y:S05]  /*a460*/  RET.REL.NODEC R20 `(_ZN7cutlass13device_kernelIN5flash19enable_sm80_to_sm89INS1_16FlashAttnBwdSm80INS1_25CollectiveMainloopBwdSm80ILi2ELi2EN4cute5tupleIJNS5_1CILi64EEENS7_ILi128EEES8_EEENS_10bfloat16_tEfNS_4arch4Sm80ELb1ELb0ELb1ELb1ELb1ELb0ELb0ELb0ELi2ELi2ELi4ELi2ELb1EEENS1_24CollectiveEpilogueBwdGQAISA_fSD_Li256ELb1ELb1EEENS1_25SingleTileBwdLPTSchedulerILb1ELi128ELb1EEEEEEEEEvNT_6ParamsE) ;  /* 0xffff5b9014007950 */ /* 0x000fea0003c3ffff */
        .type           $_ZN7cutlass13device_kernelIN5flash19enable_sm80_to_sm89INS1_16FlashAttnBwdSm80INS1_25CollectiveMainloopBwdSm80ILi2ELi2EN4cute5tupleIJNS5_1CILi64EEENS7_ILi128EEES8_EEENS_10bfloat16_tEfNS_4arch4Sm80ELb1ELb0ELb1ELb1ELb1ELb0ELb0ELb0ELi2ELi2ELi4ELi2ELb1EEENS1_24CollectiveEpilogueBwdGQAISA_fSD_Li256ELb1ELb1EEENS1_25SingleTileBwdLPTSchedulerILb1ELi128ELb1EEEEEEEEEvNT_6ParamsE$_ZZN4cuteplIJiEJNS_1CILi0EEEiEEEDaRKNS_15ArithmeticTupleIJDpT_EEERKNS3_IJDpT0_EEEENKUlDpRKT_E_clIJiiEEEDaSH_,@function
        .size           $_ZN7cutlass13device_kernelIN5flash19enable_sm80_to_sm89INS1_16FlashAttnBwdSm80INS1_25CollectiveMainloopBwdSm80ILi2ELi2EN4cute5tupleIJNS5_1CILi64EEENS7_ILi128EEES8_EEENS_10bfloat16_tEfNS_4arch4Sm80ELb1ELb0ELb1ELb1ELb1ELb0ELb0ELb0ELi2ELi2ELi4ELi2ELb1EEENS1_24CollectiveEpilogueBwdGQAISA_fSD_Li256ELb1ELb1EEENS1_25SingleTileBwdLPTSchedulerILb1ELi128ELb1EEEEEEEEEvNT_6ParamsE$_ZZN4cuteplIJiEJNS_1CILi0EEEiEEEDaRKNS_15ArithmeticTupleIJDpT_EEERKNS3_IJDpT0_EEEENKUlDpRKT_E_clIJiiEEEDaSH_,($_ZN7cutlass13device_kernelIN5flash19enable_sm80_to_sm89INS1_16FlashAttnBwdSm80INS1_25CollectiveMainloopBwdSm80ILi2ELi2EN4cute5tupleIJNS5_1CILi64EEENS7_ILi128EEES8_EEENS_10bfloat16_tEfNS_4arch4Sm80ELb1ELb0ELb1ELb1ELb1ELb0ELb0ELb0ELi2ELi2ELi4ELi2ELb1EEENS1_24CollectiveEpilogueBwdGQAISA_fSD_Li256ELb1ELb1EEENS1_25SingleTileBwdLPTSchedulerILb1ELi128ELb1EEEEEEEEEvNT_6ParamsE$_ZZN4cuteplIJiiEJNS_1CILi0EEES2_EEEDaRKNS_15ArithmeticTupleIJDpT_EEERKNS3_IJDpT0_EEEENKUlDpRKT_E_clIJiiEEEDaSH_ - $_ZN7cutlass13device_kernelIN5flash19enable_sm80_to_sm89INS1_16FlashAttnBwdSm80INS1_25CollectiveMainloopBwdSm80ILi2ELi2EN4cute5tupleIJNS5_1CILi64EEENS7_ILi128EEES8_EEENS_10bfloat16_tEfNS_4arch4Sm80ELb1ELb0ELb1ELb1ELb1ELb0ELb0ELb0ELi2ELi2ELi4ELi2ELb1EEENS1_24CollectiveEpilogueBwdGQAISA_fSD_Li256ELb1ELb1EEENS1_25SingleTileBwdLPTSchedulerILb1ELi128ELb1EEEEEEEEEvNT_6ParamsE$_ZZN4cuteplIJiEJNS_1CILi0EEEiEEEDaRKNS_15ArithmeticTupleIJDpT_EEERKNS3_IJDpT0_EEEENKUlDpRKT_E_clIJiiEEEDaSH_)
$_ZN7cutlass13device_kernelIN5flash19enable_sm80_to_sm89INS1_16FlashAttnBwdSm80INS1_25CollectiveMainloopBwdSm80ILi2ELi2EN4cute5tupleIJNS5_1CILi64EEENS7_ILi128EEES8_EEENS_10bfloat16_tEfNS_4arch4Sm80ELb1ELb0ELb1ELb1ELb1ELb0ELb0ELb0ELi2ELi2ELi4ELi2ELb1EEENS1_24CollectiveEpilogueBwdGQAISA_fSD_Li256ELb1ELb1EEENS1_25SingleTileBwdLPTSchedulerILb1ELi128ELb1EEEEEEEEEvNT_6ParamsE$_ZZN4cuteplIJiEJNS_1CILi0EEEiEEEDaRKNS_15ArithmeticTupleIJDpT_EEERKNS3_IJDpT0_EEEENKUlDpRKT_E_clIJiiEEEDaSH_:
[----:B------:R-:W-:Y:S02]  /*a470*/  IADD3 R7, R1, 0x19c, RZ ;  /* 0x0000019c01077810 */ /* 0x000fe40007ffe0ff */
[----:B------:R-:W-:Y:S02]  /*a480*/  MOV R8, 0xa4b0 ;  /* 0x0000a4b000087802 */ /* 0x000fe40000000f00 */
[----:B------:R-:W-:Y:S02]  /*a490*/  IADD3 R7, R7, c[0x0][0x20], RZ ;  /* 0x0000080007077a10 */ /* 0x000fe40007ffe0ff */
[----:B------:R-:W-:Y:S05]  /*a4a0*/  CALL.REL.NOINC `($_ZN7cutlass13device_kernelIN5flash19enable_sm80_to_sm89INS1_16FlashAttnBwdSm80INS1_25CollectiveMainloopBwdSm80ILi2ELi2EN4cute5tupleIJNS5_1CILi64EEENS7_ILi128EEES8_EEENS_10bfloat16_tEfNS_4arch4Sm80ELb1ELb0ELb1ELb1ELb1ELb0ELb0ELb0ELi2ELi2ELi4ELi2ELb1EEENS1_24CollectiveEpilogueBwdGQAISA_fSD_Li256ELb1ELb1EEENS1_25SingleTileBwdLPTSchedulerILb1ELi128ELb1EEEEEEEEEvNT_6ParamsE$_ZN4cute5tupleIJiiEEC2ERKiS3_) ;  /* 0xffffdad000007944 */ /* 0x000fea0003c3ffff */
[----:B-1----:R1:W5:Y:S04]  /*a4b0*/  LDL R16, [R1+0x1a0] ;  /* 0x0001a00001107983 */ /* 0x0023680000100800 */
[----:B------:R1:W5:Y:S01]  /*a4c0*/  LDL R6, [R1+0x19c] ;  /* 0x00019c0001067983 */ /* 0x0003620000100800 */
[----:B------:R-:W-:Y:S02]  /*a4d0*/  MOV R8, R18 ;  /* 0x0000001200087202 */ /* 0x000fe40000000f00 */
[----:B------:R-:W-:-:S04]  /*a4e0*/  MOV R9, 0x0 ;  /* 0x0000000000097802 */ /* 0x000fc80000000f00 */
[----:B------:R-:W-:Y:S05]  /*a4f0*/  RET.REL.NODEC R8 `(_ZN7cutlass13device_kernelIN5flash19enable_sm80_to_sm89INS1_16FlashAttnBwdSm80INS1_25CollectiveMainloopBwdSm80ILi2ELi2EN4cute5tupleIJNS5_1CILi64EEENS7_ILi128EEES8_EEENS_10bfloat16_tEfNS_4arch4Sm80ELb1ELb0ELb1ELb1ELb1ELb0ELb0ELb0ELi2ELi2ELi4ELi2ELb1EEENS1_24CollectiveEpilogueBwdGQAISA_fSD_Li256ELb1ELb1EEENS1_25SingleTileBwdLPTSchedulerILb1ELi128ELb1EEEEEEEEEvNT_6ParamsE) ;  /* 0xffff5b0008007950 */ /* 0x000fea0003c3ffff */
        .type           $_ZN7cutlass13device_kernelIN5flash19enable_sm80_to_sm89INS1_16FlashAttnBwdSm80INS1_25CollectiveMainloopBwdSm80ILi2ELi2EN4cute5tupleIJNS5_1CILi64EEENS7_ILi128EEES8_EEENS_10bfloat16_tEfNS_4arch4Sm80ELb1ELb0ELb1ELb1ELb1ELb0ELb0ELb0ELi2ELi2ELi4ELi2ELb1EEENS1_24CollectiveEpilogueBwdGQAISA_fSD_Li256ELb1ELb1EEENS1_25SingleTileBwdLPTSchedulerILb1ELi128ELb1EEEEEEEEEvNT_6ParamsE$_ZZN4cuteplIJiiEJNS_1CILi0EEES2_EEEDaRKNS_15ArithmeticTupleIJDpT_EEERKNS3_IJDpT0_EEEENKUlDpRKT_E_clIJiiEEEDaSH_,@function
        .size           $_ZN7cutlass13device_kernelIN5flash19enable_sm80_to_sm89INS1_16FlashAttnBwdSm80INS1_25CollectiveMainloopBwdSm80ILi2ELi2EN4cute5tupleIJNS5_1CILi64EEENS7_ILi128EEES8_EEENS_10bfloat16_tEfNS_4arch4Sm80ELb1ELb0ELb1ELb1ELb1ELb0ELb0ELb0ELi2ELi2ELi4ELi2ELb1EEENS1_24CollectiveEpilogueBwdGQAISA_fSD_Li256ELb1ELb1EEENS1_25SingleTileBwdLPTSchedulerILb1ELi128ELb1EEEEEEEEEvNT_6ParamsE$_ZZN4cuteplIJiiEJNS_1CILi0EEES2_EEEDaRKNS_15ArithmeticTupleIJDpT_EEERKNS3_IJDpT0_EEEENKUlDpRKT_E_clIJiiEEEDaSH_,($_ZN7cutlass13device_kernelIN5flash19enable_sm80_to_sm89INS1_16FlashAttnBwdSm80INS1_25CollectiveMainloopBwdSm80ILi2ELi2EN4cute5tupleIJNS5_1CILi64EEENS7_ILi128EEES8_EEENS_10bfloat16_tEfNS_4arch4Sm80ELb1ELb0ELb1ELb1ELb1ELb0ELb0ELb0ELi2ELi2ELi4ELi2ELb1EEENS1_24CollectiveEpilogueBwdGQAISA_fSD_Li256ELb1ELb1EEENS1_25SingleTileBwdLPTSchedulerILb1ELi128ELb1EEEEEEEEEvNT_6ParamsE$_ZZN5flash25CollectiveMainloopBwdSm80ILi2ELi2EN4cute5tupleIJNS1_1CILi64EEENS3_ILi128EEES4_EEEN7cutlass10bfloat16_tEfNS7_4arch4Sm80ELb1ELb0ELb1ELb1ELb1ELb0ELb0ELb0ELi2ELi2ELi4ELi2ELb1EE3mmaINS_16FlashAttnBwdSm80ISB_NS_24CollectiveEpilogueBwdGQAIS6_fSA_Li256ELb1ELb1EEENS_25SingleTileBwdLPTSchedulerILb1ELi128ELb1EEEE13SharedStorageENS1_6TensorINS1_11ArrayEngineIfLm32EEENS1_6LayoutINS2_IJNS2_IJNS3_ILi2EEESO_EEESO_NS3_ILi4EEEEEENS2_IJNS2_IJNS3_ILi1EEESO_EEESQ_NS3_ILi8EEEEEEEEEEEEbRKNSB_6ParamsERT0_S12_iNS2_IJiiiEEERT_ENKUliiE0_clEii - $_ZN7cutlass13device_kernelIN5flash19enable_sm80_to_sm89INS1_16FlashAttnBwdSm80INS1_25CollectiveMainloopBwdSm80ILi2ELi2EN4cute5tupleIJNS5_1CILi64EEENS7_ILi128EEES8_EEENS_10bfloat16_tEfNS_4arch4Sm80ELb1ELb0ELb1ELb1ELb1ELb0ELb0ELb0ELi2ELi2ELi4ELi2ELb1EEENS1_24CollectiveEpilogueBwdGQAISA_fSD_Li256ELb1ELb1EEENS1_25SingleTileBwdLPTSchedulerILb1ELi128ELb1EEEEEEEEEvNT_6ParamsE$_ZZN4cuteplIJiiEJNS_1CILi0EEES2_EEEDaRKNS_15ArithmeticTupleIJDpT_EEERKNS3_IJDpT0_EEEENKUlDpRKT_E_clIJiiEEEDaSH_)
$_ZN7cutlass13device_kernelIN5flash19enable_sm80_to_sm89INS1_16FlashAttnBwdSm80INS1_25CollectiveMainloopBwdSm80ILi2ELi2EN4cute5tupleIJNS5_1CILi64EEENS7_ILi128EEES8_EEENS_10bfloat16_tEfNS_4arch4Sm80ELb1ELb0ELb1ELb1ELb1ELb0ELb0ELb0ELi2ELi2ELi4ELi2ELb1EEENS1_24CollectiveEpilogueBwdGQAISA_fSD_Li256ELb1ELb1EEENS1_25SingleTileBwdLPTSchedulerILb1ELi128ELb1EEEEEEEEEvNT_6ParamsE$_ZZN4cuteplIJiiEJNS_1CILi0EEES2_EEEDaRKNS_15ArithmeticTupleIJDpT_EEERKNS3_IJDpT0_EEEENKUlDpRKT_E_clIJiiEEEDaSH_:
[----:B------:R-:W-:Y:S01]  /*a500*/  IADD3 R7, R1, 0x188, RZ ;  /* 0x0000018801077810 */ /* 0x000fe20007ffe0ff */
[----:B------:R-:W-:Y:S01]  /*a510*/  IMAD.MOV.U32 R6, RZ, RZ, R4 ;  /* 0x000000ffff067224 */ /* 0x000fe200078e0004 */
[----:B------:R-:W-:Y:S02]  /*a520*/  MOV R8, 0xa550 ;  /* 0x0000a55000087802 */ /* 0x000fe40000000f00 */
[----:B------:R-:W-:Y:S02]  /*a530*/  IADD3 R7, R7, c[0x0][0x20], RZ ;  /* 0x0000080007077a10 */ /* 0x000fe40007ffe0ff */
[----:B------:R-:W-:Y:S05]  /*a540*/  CALL.REL.NOINC `($_ZN7cutlass13device_kernelIN5flash19enable_sm80_to_sm89INS1_16FlashAttnBwdSm80INS1_25CollectiveMainloopBwdSm80ILi2ELi2EN4cute5tupleIJNS5_1CILi64EEENS7_ILi128EEES8_EEENS_10bfloat16_tEfNS_4arch4Sm80ELb1ELb0ELb1ELb1ELb1ELb0ELb0ELb0ELi2ELi2ELi4ELi2ELb1EEENS1_24CollectiveEpilogueBwdGQAISA_fSD_Li256ELb1ELb1EEENS1_25SingleTileBwdLPTSchedulerILb1ELi128ELb1EEEEEEEEEvNT_6ParamsE$_ZN4cute5tupleIJiiEEC2ERKiS3_) ;  /* 0xffffda3000007944 */ /* 0x000fea0003c3ffff */
[----:B------:R2:W5:Y:S01]  /*a550*/  LDL R21, [R1+0x188] ;  /* 0x0001880001157983 */ /* 0x0005620000100800 */
[----:B-1----:R-:W-:Y:S02]  /*a560*/  MOV R6, R18 ;  /* 0x0000001200067202 */ /* 0x002fe40000000f00 */
[----:B------:R-:W-:-:S04]  /*a570*/  MOV R7, 0x0 ;  /* 0x0000000000077802 */ /* 0x000fc80000000f00 */
[----:B------:R-:W-:Y:S05]  /*a580*/  RET.REL.NODEC R6 `(_ZN7cutlass13device_kernelIN5flash19enable_sm80_to_sm89INS1_16FlashAttnBwdSm80INS1_25CollectiveMainloopBwdSm80ILi2ELi2EN4cute5tupleIJNS5_1CILi64EEENS7_ILi128EEES8_EEENS_10bfloat16_tEfNS_4arch4Sm80ELb1ELb0ELb1ELb1ELb1ELb0ELb0ELb0ELi2ELi2ELi4ELi2ELb1EEENS1_24CollectiveEpilogueBwdGQAISA_fSD_Li256ELb1ELb1EEENS1_25SingleTileBwdLPTSchedulerILb1ELi128ELb1EEEEEEEEEvNT_6ParamsE) ;  /* 0xffff5a7006007950 */ /* 0x000fea0003c3ffff */
        .type           $_ZN7cutlass13device_kernelIN5flash19enable_sm80_to_sm89INS1_16FlashAttnBwdSm80INS1_25CollectiveMainloopBwdSm80ILi2ELi2EN4cute5tupleIJNS5_1CILi64EEENS7_ILi128EEES8_EEENS_10bfloat16_tEfNS_4arch4Sm80ELb1ELb0ELb1ELb1ELb1ELb0ELb0ELb0ELi2ELi2ELi4ELi2ELb1EEENS1_24CollectiveEpilogueBwdGQAISA_fSD_Li256ELb1ELb1EEENS1_25SingleTileBwdLPTSchedulerILb1ELi128ELb1EEEEEEEEEvNT_6ParamsE$_ZZN5flash25CollectiveMainloopBwdSm80ILi2ELi2EN4cute5tupleIJNS1_1CILi64EEENS3_ILi128EEES4_EEEN7cutlass10bfloat16_tEfNS7_4arch4Sm80ELb1ELb0ELb1ELb1ELb1ELb0ELb0ELb0ELi2ELi2ELi4ELi2ELb1EE3mmaINS_16FlashAttnBwdSm80ISB_NS_24CollectiveEpilogueBwdGQAIS6_fSA_Li256ELb1ELb1EEENS_25SingleTileBwdLPTSchedulerILb1ELi128ELb1EEEE13SharedStorageENS1_6TensorINS1_11ArrayEngineIfLm32EEENS1_6LayoutINS2_IJNS2_IJNS3_ILi2EEESO_EEESO_NS3_ILi4EEEEEENS2_IJNS2_IJNS3_ILi1EEESO_EEESQ_NS3_ILi8EEEEEEEEEEEEbRKNSB_6ParamsERT0_S12_iNS2_IJiiiEEERT_ENKUliiE0_clEii,@function
        .size           $_ZN7cutlass13device_kernelIN5flash19enable_sm80_to_sm89INS1_16FlashAttnBwdSm80INS1_25CollectiveMainloopBwdSm80ILi2ELi2EN4cute5tupleIJNS5_1CILi64EEENS7_ILi128EEES8_EEENS_10bfloat16_tEfNS_4arch4Sm80ELb1ELb0ELb1ELb1ELb1ELb0ELb0ELb0ELi2ELi2ELi4ELi2ELb1EEENS1_24CollectiveEpilogueBwdGQAISA_fSD_Li256ELb1ELb1EEENS1_25SingleTileBwdLPTSchedulerILb1ELi128ELb1EEEEEEEEEvNT_6ParamsE$_ZZN5flash25CollectiveMainloopBwdSm80ILi2ELi2EN4cute5tupleIJNS1_1CILi64EEENS3_ILi128EEES4_EEEN7cutlass10bfloat16_tEfNS7_4arch4Sm80ELb1ELb0ELb1ELb1ELb1ELb0ELb0ELb0ELi2ELi2ELi4ELi2ELb1EE3mmaINS_16FlashAttnBwdSm80ISB_NS_24CollectiveEpilogueBwdGQAIS6_fSA_Li256ELb1ELb1EEENS_25SingleTileBwdLPTSchedulerILb1ELi128ELb1EEEE13SharedStorageENS1_6TensorINS1_11ArrayEngineIfLm32EEENS1_6LayoutINS2_IJNS2_IJNS3_ILi2EEESO_EEESO_NS3_ILi4EEEEEENS2_IJNS2_IJNS3_ILi1EEESO_EEESQ_NS3_ILi8EEEEEEEEEEEEbRKNSB_6ParamsERT0_S12_iNS2_IJiiiEEERT_ENKUliiE0_clEii,($_ZN7cutlass13device_kernelIN5flash19enable_sm80_to_sm89INS1_16FlashAttnBwdSm80INS1_25CollectiveMainloopBwdSm80ILi2ELi2EN4cute5tupleIJNS5_1CILi64EEENS7_ILi128EEES8_EEENS_10bfloat16_tEfNS_4arch4Sm80ELb1ELb0ELb1ELb1ELb1ELb0ELb0ELb0ELi2ELi2ELi4ELi2ELb1EEENS1_24CollectiveEpilogueBwdGQAISA_fSD_Li256ELb1ELb1EEENS1_25SingleTileBwdLPTSchedulerILb1ELi128ELb1EEEEEEEEEvNT_6ParamsE$_ZZN5flash25CollectiveMainloopBwdSm80ILi2ELi2EN4cute5tupleIJNS1_1CILi64EEENS3_ILi128EEES4_EEEN7cutlass10bfloat16_tEfNS7_4arch4Sm80ELb1ELb0ELb1ELb1ELb1ELb0ELb0ELb0ELi2ELi2ELi4ELi2ELb1EE3mmaINS_16FlashAttnBwdSm80ISB_NS_24CollectiveEpilogueBwdGQAIS6_fSA_Li256ELb1ELb1EEENS_25SingleTileBwdLPTSchedulerILb1ELi128ELb1EEEE13SharedStorageENS1_6TensorINS1_11ArrayEngineIfLm32EEENS1_6LayoutINS2_IJNS2_IJNS3_ILi2EEESO_EEESO_NS3_ILi4EEEEEENS2_IJNS2_IJNS3_ILi1EEESO_EEESQ_NS3_ILi8EEEEEEEEEEEEbRKNSB_6ParamsERT0_S12_iNS2_IJiiiEEERT_ENKUliiE_clEii - $_ZN7cutlass13device_kernelIN5flash19enable_sm80_to_sm89INS1_16FlashAttnBwdSm80INS1_25CollectiveMainloopBwdSm80ILi2ELi2EN4cute5tupleIJNS5_1CILi64EEENS7_ILi128EEES8_EEENS_10bfloat16_tEfNS_4arch4Sm80ELb1ELb0ELb1ELb1ELb1ELb0ELb0ELb0ELi2ELi2ELi4ELi2ELb1EEENS1_24CollectiveEpilogueBwdGQAISA_fSD_Li256ELb1ELb1EEENS1_25SingleTileBwdLPTSchedulerILb1ELi128ELb1EEEEEEEEEvNT_6ParamsE$_ZZN5flash25CollectiveMainloopBwdSm80ILi2ELi2EN4cute5tupleIJNS1_1CILi64EEENS3_ILi128EEES4_EEEN7cutlass10bfloat16_tEfNS7_4arch4Sm80ELb1ELb0ELb1ELb1ELb1ELb0ELb0ELb0ELi2ELi2ELi4ELi2ELb1EE3mmaINS_16FlashAttnBwdSm80ISB_NS_24CollectiveEpilogueBwdGQAIS6_fSA_Li256ELb1ELb1EEENS_25SingleTileBwdLPTSchedulerILb1ELi128ELb1EEEE13SharedStorageENS1_6TensorINS1_11ArrayEngineIfLm32EEENS1_6LayoutINS2_IJNS2_IJNS3_ILi2EEESO_EEESO_NS3_ILi4EEEEEENS2_IJNS2_IJNS3_ILi1EEESO_EEESQ_NS3_ILi8EEEEEEEEEEEEbRKNSB_6ParamsERT0_S12_iNS2_IJiiiEEERT_ENKUliiE0_clEii)
$_ZN7cutlass13device_kernelIN5flash19enable_sm80_to_sm89INS1_16FlashAttnBwdSm80INS1_25CollectiveMainloopBwdSm80ILi2ELi2EN4cute5tupleIJNS5_1CILi64EEENS7_ILi128EEES8_EEENS_10bfloat16_tEfNS_4arch4Sm80ELb1ELb0ELb1ELb1ELb1ELb0ELb0ELb0ELi2ELi2ELi4ELi2ELb1EEENS1_24CollectiveEpilogueBwdGQAISA_fSD_Li256ELb1ELb1EEENS1_25SingleTileBwdLPTSchedulerILb1ELi128ELb1EEEEEEEEEvNT_6ParamsE$_ZZN5flash25CollectiveMainloopBwdSm80ILi2ELi2EN4cute5tupleIJNS1_1CILi64EEENS3_ILi128EEES4_EEEN7cutlass10bfloat16_tEfNS7_4arch4Sm80ELb1ELb0ELb1ELb1ELb1ELb0ELb0ELb0ELi2ELi2ELi4ELi2ELb1EE3mmaINS_16FlashAttnBwdSm80ISB_NS_24CollectiveEpilogueBwdGQAIS6_fSA_Li256ELb1ELb1EEENS_25SingleTileBwdLPTSchedulerILb1ELi128ELb1EEEE13SharedStorageENS1_6TensorINS1_11ArrayEngineIfLm32EEENS1_6LayoutINS2_IJNS2_IJNS3_ILi2EEESO_EEESO_NS3_ILi4EEEEEENS2_IJNS2_IJNS3_ILi1EEESO_EEESQ_NS3_ILi8EEEEEEEEEEEEbRKNSB_6ParamsERT0_S12_iNS2_IJiiiEEERT_ENKUliiE0_clEii:
        /* <DEDUP_REMOVED lines=10> */
[----:B-1---5:R-:W-:Y:S05]  /*a630*/  CALL.REL.NOINC `($_ZN7cutlass13device_kernelIN5flash19enable_sm80_to_sm89INS1_16FlashAttnBwdSm80INS1_25CollectiveMainloopBwdSm80ILi2ELi2EN4cute5tupleIJNS5_1CILi64EEENS7_ILi128EEES8_EEENS_10bfloat16_tEfNS_4arch4Sm80ELb1ELb0ELb1ELb1ELb1ELb0ELb0ELb0ELi2ELi2ELi4ELi2ELb1EEENS1_24CollectiveEpilogueBwdGQAISA_fSD_Li256ELb1ELb1EEENS1_25SingleTileBwdLPTSchedulerILb1ELi128ELb1EEEEEEEEEvNT_6ParamsE$_ZN4cute3eso3ESOILb1ELb0EJNS_10UnderscoreES2_S2_iEEC2ERKS2_S5_S5_RKi) ;  /* 0xffffcdb000007944 */ /* 0x022fea0003c3ffff */
[----:B-1----:R-:W2:Y:S01]  /*a640*/  LDL R7, [R1+0x168] ;  /* 0x0001680001077983 */ /* 0x002ea20000100800 */
[----:B------:R-:W-:Y:S02]  /*a650*/  MOV R8, 0xa680 ;  /* 0x0000a68000087802 */ /* 0x000fe40000000f00 */
[----:B--2---:R-:W-:Y:S02]  /*a660*/  SHF.L.U32 R7, R7, 0xc, RZ ;  /* 0x0000000c07077819 */ /* 0x004fe400000006ff */
[----:B------:R-:W-:Y:S05]  /*a670*/  CALL.REL.NOINC `($_ZN7cutlass13device_kernelIN5flash19enable_sm80_to_sm89INS1_16FlashAttnBwdSm80INS1_25CollectiveMainloopBwdSm80ILi2ELi2EN4cute5tupleIJNS5_1CILi64EEENS7_ILi128EEES8_EEENS_10bfloat16_tEfNS_4arch4Sm80ELb1ELb0ELb1ELb1ELb1ELb0ELb0ELb0ELi2ELi2ELi4ELi2ELb1EEENS1_24CollectiveEpilogueBwdGQAISA_fSD_Li256ELb1ELb1EEENS1_25SingleTileBwdLPTSchedulerILb1ELi128ELb1EEEEEEEEEvNT_6ParamsE$_ZN4cute3eso3ESOILb1ELb0EJNS_6LayoutINS_5tupleIJNS3_IJNS_1CILi8EEENS4_ILi1EEEEEENS4_ILi2EEES6_EEENS3_IJNS3_IJS6_NS4_ILi0EEEEEENS4_ILi2048EEESA_EEEEEiEEC2ERKSE_RKi) ;  /* 0xffffd56000007944 */ /* 0x000fea0003c3ffff */
[----:B------:R-:W2:Y:S04]  /*a680*/  LD.E.64 R10, [R10.64] ;  /* 0x000000040a0a7980 */ /* 0x000ea8000c101b00 */
[----:B------:R-:W2:Y:S01]  /*a690*/  LDL R8, [R1+0x168] ;  /* 0x0001680001087983 */ /* 0x000ea20000100800 */
[----:B------:R-:W-:Y:S01]  /*a6a0*/  MOV R16, 0xa6d0 ;  /* 0x0000a6d000107802 */ /* 0x000fe20000000f00 */
[----:B--2---:R-:W-:-:S04]  /*a6b0*/  IMAD.WIDE R8, R8, 0x2, R10 ;  /* 0x0000000208087825 */ /* 0x004fc800078e020a */
[----:B-1----:R-:W-:Y:S05]  /*a6c0*/  CALL.REL.NOINC `($_ZN7cutlass13device_kernelIN5flash19enable_sm80_to_sm89INS1_16FlashAttnBwdSm80INS1_25CollectiveMainloopBwdSm80ILi2ELi2EN4cute5tupleIJNS5_1CILi64EEENS7_ILi128EEES8_EEENS_10bfloat16_tEfNS_4arch4Sm80ELb1ELb0ELb1ELb1ELb1ELb0ELb0ELb0ELi2ELi2ELi4ELi2ELb1EEENS1_24CollectiveEpilogueBwdGQAISA_fSD_Li256ELb1ELb1EEENS1_25SingleTileBwdLPTSchedulerILb1ELi128ELb1EEEEEEEEEvNT_6ParamsE$_ZN4cute8smem_ptrIPN7cutlass10bfloat16_tEECI1NS_12iter_adaptorIS3_S4_EEES3_) ;  /* 0xffffd9d000007944 */ /* 0x002fea0003c3ffff */
[----:B------:R1:W5:Y:S01]  /*a6d0*/  LDL.64 R6, [R1+0x168] ;  /* 0x0001680001067983 */ /* 0x0003620000100a00 */
[----:B------:R-:W-:-:S03]  /*a6e0*/  MOV R10, 0xa700 ;  /* 0x0000a700000a7802 */ /* 0x000fc60000000f00 */
[----:B-1---5:R-:W-:Y:S05]  /*a6f0*/  CALL.REL.NOINC `($_ZN7cutlass13device_kernelIN5flash19enable_sm80_to_sm89INS1_16FlashAttnBwdSm80INS1_25CollectiveMainloopBwdSm80ILi2ELi2EN4cute5tupleIJNS5_1CILi64EEENS7_ILi128EEES8_EEENS_10bfloat16_tEfNS_4arch4Sm80ELb1ELb0ELb1ELb1ELb1ELb0ELb0ELb0ELi2ELi2ELi4ELi2ELb1EEENS1_24CollectiveEpilogueBwdGQAISA_fSD_Li256ELb1ELb1EEENS1_25SingleTileBwdLPTSchedulerILb1ELi128ELb1EEEEEEEEEvNT_6ParamsE$_ZN4cute3eso3ESOILb1ELb0EJNS_6LayoutINS_5tupleIJNS3_IJNS_1CILi8EEENS4_ILi1EEEEEENS4_ILi2EEES6_EEENS3_IJNS3_IJS6_NS4_ILi0EEEEEENS4_ILi2048EEESA_EEEEENS_10ViewEngineINS_8smem_ptrIPN7cutlass10bfloat16_tEEEEEEEC2ERKSE_RKSL_) ;  /* 0xffffd4a000007944 */ /* 0x022fea0003c3ffff */
[----:B------:R2:W5:Y:S04]  /*a700*/  LDL.64 R22, [R1+0x168] ;  /* 0x0001680001167983 */ /* 0x0005680000100a00 */
[----:B------:R2:W5:Y:S01]  /*a710*/  LDL.64 R104, [R14+0x8] ;  /* 0x000008000e687983 */ /* 0x0005620000100a00 */
[----:B-1----:R-:W-:-:S02]  /*a720*/  MOV R7, R17 ;  /* 0x0000001100077202 */ /* 0x002fc40000000f00 */
[----:B------:R-:W-:Y:S02]  /*a730*/  MOV R8, 0xa750 ;  /* 0x0000a75000087802 */ /* 0x000fe40000000f00 */
[----:B--2--5:R-:W-:Y:S05]  /*a740*/  CALL.REL.NOINC `($_ZN7cutlass13device_kernelIN5flash19enable_sm80_to_sm89INS1_16FlashAttnBwdSm80INS1_25CollectiveMainloopBwdSm80ILi2ELi2EN4cute5tupleIJNS5_1CILi64EEENS7_ILi128EEES8_EEENS_10bfloat16_tEfNS_4arch4Sm80ELb1ELb0ELb1ELb1ELb1ELb0ELb0ELb0ELi2ELi2ELi4ELi2ELb1EEENS1_24CollectiveEpilogueBwdGQAISA_fSD_Li256ELb1ELb1EEENS1_25SingleTileBwdLPTSchedulerILb1ELi128ELb1EEEEEEEEEvNT_6ParamsE$_ZN4cute3eso3ESOILb1ELb0EJNS_10UnderscoreES2_S2_iEEC2ERKS2_S5_S5_RKi) ;  /* 0xffffcca000007944 */ /* 0x024fea0003c3ffff */
[----:B------:R-:W2:Y:S04]  /*a750*/  LDL R15, [R1+0x168] ;  /* 0x00016800010f7983 */ /* 0x000ea80000100800 */
[----:B-1----:R1:W5:Y:S01]  /*a760*/  LD.E.64 R6, [R104.64+0x8] ;  /* 0x0000080468067980 */ /* 0x002362000c101b00 */
[----:B------:R-:W-:Y:S02]  /*a770*/  MOV R8, 0xa7a0 ;  /* 0x0000a7a000087802 */ /* 0x000fe40000000f00 */
[----:B--2---:R-:W-:Y:S02]  /*a780*/  SHF.R.S32.HI R11, RZ, 0x1f, R15 ;  /* 0x0000001fff0b7819 */ /* 0x004fe4000001140f */
[----:B-1---5:R-:W-:Y:S05]  /*a790*/  CALL.REL.NOINC `($_ZN7cutlass13device_kernelIN5flash19enable_sm80_to_sm89INS1_16FlashAttnBwdSm80INS1_25CollectiveMainloopBwdSm80ILi2ELi2EN4cute5tupleIJNS5_1CILi64EEENS7_ILi128EEES8_EEENS_10bfloat16_tEfNS_4arch4Sm80ELb1ELb0ELb1ELb1ELb1ELb0ELb0ELb0ELi2ELi2ELi4ELi2ELb1EEENS1_24CollectiveEpilogueBwdGQAISA_fSD_Li256ELb1ELb1EEENS1_25SingleTileBwdLPTSchedulerILb1ELi128ELb1EEEEEEEEEvNT_6ParamsE$_ZZN4cute5sliceINS_5tupleIJNS_10UnderscoreES2_S2_iEEENS1_IJNS1_IJNS_1CILi1EEENS4_ILi0EEEEEElS6_lEEEEEDaRKT_RKT0_ENKUlRKT_RKT0_E_clIS2_lEEDaSH_SK_) ;  /* 0xffffde7000007944 */ /* 0x022fea0003c3ffff */
[----:B-----5:R-:W-:Y:S02]  /*a7a0*/  MOV R9, R7 ;  /* 0x0000000700097202 */ /* 0x020fe40000000f00 */
[----:B------:R-:W-:Y:S02]  /*a7b0*/  MOV R8, 0xa7d0 ;  /* 0x0000a7d000087802 */ /* 0x000fe40000000f00 */
[----:B-1----:R-:W-:Y:S05]  /*a7c0*/  CALL.REL.NOINC `($_ZN7cutlass13device_kernelIN5flash19enable_sm80_to_sm89INS1_16FlashAttnBwdSm80INS1_25CollectiveMainloopBwdSm80ILi2ELi2EN4cute5tupleIJNS5_1CILi64EEENS7_ILi128EEES8_EEENS_10bfloat16_tEfNS_4arch4Sm80ELb1ELb0ELb1ELb1ELb1ELb0ELb0ELb0ELi2ELi2ELi4ELi2ELb1EEENS1_24CollectiveEpilogueBwdGQAISA_fSD_Li256ELb1ELb1EEENS1_25SingleTileBwdLPTSchedulerILb1ELi128ELb1EEEEEEEEEvNT_6ParamsE$_ZZN4cute12filter_tupleINS_5tupleIJNS_10UnderscoreES2_S2_iEEENS1_IJNS1_IJNS_1CILi1EEENS4_ILi0EEEEEElS6_lEEEZNS_5sliceIS3_S8_EEDaRKT_RKT0_EUlRKT_RKT0_E_EEDaSC_SF_OT1_ENKUlDpSI_E_clIJNS1_IJS7_EEENS1_IJlEEENS1_IJS6_EEENS1_IJEEEEEEDaSP_) ;  /* 0xffffd9d000007944 */ /* 0x002fea0003c3ffff */
[----:B-----5:R-:W-:Y:S02]  /*a7d0*/  MOV R9, R7 ;  /* 0x0000000700097202 */ /* 0x020fe40000000f00 */
[----:B------:R-:W-:-:S02]  /*a7e0*/  MOV R8, 0xa800 ;  /* 0x0000a80000087802 */ /* 0x000fc40000000f00 */
[----:B-1----:R-:W-:Y:S05]  /*a7f0*/  CALL.REL.NOINC `($_ZN7cutlass13device_kernelIN5flash19enable_sm80_to_sm89INS1_16FlashAttnBwdSm80INS1_25CollectiveMainloopBwdSm80ILi2ELi2EN4cute5tupleIJNS5_1CILi64EEENS7_ILi128EEES8_EEENS_10bfloat16_tEfNS_4arch4Sm80ELb1ELb0ELb1ELb1ELb1ELb0ELb0ELb0ELi2ELi2ELi4ELi2ELb1EEENS1_24CollectiveEpilogueBwdGQAISA_fSD_Li256ELb1ELb1EEENS1_25SingleTileBwdLPTSchedulerILb1ELi128ELb1EEEEEEEEEvNT_6ParamsE$_ZN4cute5tupleIJNS0_IJNS0_IJNS_1CILi8EEENS1_ILi1EEEEEENS1_ILi2EEES3_EEENS0_IJNS0_IJS3_NS1_ILi0EEEEEElS7_EEEEEC2ERKS6_RKS9_) ;  /* 0xffffd42000007944 */ /* 0x002fea0003c3ffff */
        /* <DEDUP_REMOVED lines=8> */
[----:B-1---5:R-:W-:Y:S05]  /*a880*/  CALL.REL.NOINC `($_ZN7cutlass13device_kernelIN5flash19enable_sm80_to_sm89INS1_16FlashAttnBwdSm80INS1_25CollectiveMainloopBwdSm80ILi2ELi2EN4cute5tupleIJNS5_1CILi64EEENS7_ILi128EEES8_EEENS_10bfloat16_tEfNS_4arch4Sm80ELb1ELb0ELb1ELb1ELb1ELb0ELb0ELb0ELi2ELi2ELi4ELi2ELb1EEENS1_24CollectiveEpilogueBwdGQAISA_fSD_Li256ELb1ELb1EEENS1_25SingleTileBwdLPTSchedulerILb1ELi128ELb1EEEEEEEEEvNT_6ParamsE$_ZN4cute3eso3ESOILb0ELb0EJNS_6LayoutINS_5tupleIJNS3_IJNS_1CILi8EEENS4_ILi1EEEEEENS4_ILi2EEES6_EEENS3_IJNS3_IJS6_NS4_ILi0EEEEEElSA_EEEEElEEC2ERKSD_RKl) ;  /* 0xffffc87000007944 */ /* 0x022fea0003c3ffff */
[----:B------:R-:W2:Y:S04]  /*a890*/  LD.E.64 R104, [R104.64+0x18] ;  /* 0x0000180468687980 */ /* 0x000ea8000c101b00 */
[----:B-1----:R-:W2:Y:S04]  /*a8a0*/  LDL.64 R8, [R1+0x170] ;  /* 0x0001700001087983 */ /* 0x002ea80000100a00 */
[----:B------:R1:W5:Y:S01]  /*a8b0*/  LDL.64 R6, [R1+0x168] ;  /* 0x0001680001067983 */ /* 0x0003620000100a00 */
[----:B------:R-:W-:Y:S02]  /*a8c0*/  MOV R16, 0xa900 ;  /* 0x0000a90000107802 */ /* 0x000fe40000000f00 */
[----:B--2---:R-:W-:-:S04]  /*a8d0*/  LEA R10, P0, R8, R104, 0x1 ;  /* 0x00000068080a7211 */ /* 0x004fc800078008ff */
[----:B------:R-:W-:-:S04]  /*a8e0*/  LEA.HI.X R15, R8, R105, R9, 0x1, P0 ;  /* 0x00000069080f7211 */ /* 0x000fc800000f0c09 */
[----:B-1---5:R-:W-:Y:S05]  /*a8f0*/  CALL.REL.NOINC `($_ZN7cutlass13device_kernelIN5flash19enable_sm80_to_sm89INS1_16FlashAttnBwdSm80INS1_25CollectiveMainloopBwdSm80ILi2ELi2EN4cute5tupleIJNS5_1CILi64EEENS7_ILi128EEES8_EEENS_10bfloat16_tEfNS_4arch4Sm80ELb1ELb0ELb1ELb1ELb1ELb0ELb0ELb0ELi2ELi2ELi4ELi2ELb1EEENS1_24CollectiveEpilogueBwdGQAISA_fSD_Li256ELb1ELb1EEENS1_25SingleTileBwdLPTSchedulerILb1ELi128ELb1EEEEEEEEEvNT_6ParamsE$_ZN4cute8gmem_ptrIPKN7cutlass10bfloat16_tEECI1NS_12iter_adaptorIS4_S5_EEES4_) ;  /* 0xffffd6c000007944 */ /* 0x022fea0003c3ffff */
[----:B------:R-:W2:Y:S01]  /*a900*/  LDL.64 R104, [R1+0x168] ;  /* 0x0001680001687983 */ /* 0x000ea20000100a00 */
[----:B------:R-:W-:Y:S02]  /*a910*/  MOV R9, R7 ;  /* 0x0000000700097202 */ /* 0x000fe40000000f00 */
[----:B------:R-:W-:Y:S01]  /*a920*/  MOV R10, 0xa950 ;  /* 0x0000a950000a7802 */ /* 0x000fe20000000f00 */
[----:B--2---:R1:W-:Y:S04]  /*a930*/  STL.64 [R1+0x178], R104 ;  /* 0x0001786801007387 */ /* 0x0043e80000100a00 */
[----:B-1----:R-:W-:Y:S05]  /*a940*/  CALL.REL.NOINC `($_ZN7cutlass13device_kernelIN5flash19enable_sm80_to_sm89INS1_16FlashAttnBwdSm80INS1_25CollectiveMainloopBwdSm80ILi2ELi2EN4cute5tupleIJNS5_1CILi64EEENS7_ILi128EEES8_EEENS_10bfloat16_tEfNS_4arch4Sm80ELb1ELb0ELb1ELb1ELb1ELb0ELb0ELb0ELi2ELi2ELi4ELi2ELb1EEENS1_24CollectiveEpilogueBwdGQAISA_fSD_Li256ELb1ELb1EEENS1_25SingleTileBwdLPTSchedulerILb1ELi128ELb1EEEEEEEEEvNT_6ParamsE$_ZN4cute3eso3ESOILb0ELb0EJNS_6LayoutINS_5tupleIJNS3_IJNS_1CILi8EEENS4_ILi1EEEEEENS4_ILi2EEES6_EEENS3_IJNS3_IJS6_NS4_ILi0EEEEEElSA_EEEEENS_10ViewEngineINS_8gmem_ptrIPKN7cutlass10bfloat16_tEEEEEEEC2ERKSD_RKSL_) ;  /* 0xffffc72000007944 */ /* 0x002fea0003c3ffff */
        /* <DEDUP_REMOVED lines=10> */
[----:B-1---5:R-:W-:Y:S05]  /*a9f0*/  CALL.REL.NOINC `($_ZN7cutlass13device_kernelIN5flash19enable_sm80_to_sm89INS1_16FlashAttnBwdSm80INS1_25CollectiveMainloopBwdSm80ILi2ELi2EN4cute5tupleIJNS5_1CILi64EEENS7_ILi128EEES8_EEENS_10bfloat16_tEfNS_4arch4Sm80ELb1ELb0ELb1ELb1ELb1ELb0ELb0ELb0ELi2ELi2ELi4ELi2ELb1EEENS1_24CollectiveEpilogueBwdGQAISA_fSD_Li256ELb1ELb1EEENS1_25SingleTileBwdLPTSchedulerILb1ELi128ELb1EEEEEEEEEvNT_6ParamsE$_ZZN4cuteplIJiiEJNS_1CILi0EEES2_EEEDaRKNS_15ArithmeticTupleIJDpT_EEERKNS3_IJDpT0_EEEENKUlDpRKT_E_clIJiiEEEDaSH_) ;  /* 0xfffffb0000007944 */ /* 0x022fea0003c3ffff */
[----:B-----5:R-:W-:Y:S01]  /*aa00*/  IMAD.IADD R21, R108, 0x1, -R21 ;  /* 0x000000016c157824 */ /* 0x020fe200078e0a15 */
[----:B------:R-:W-:Y:S02]  /*aa10*/  MOV R7, RZ ;  /* 0x000000ff00077202 */ /* 0x000fe40000000f00 */
[----:B------:R-:W-:Y:S02]  /*aa20*/  MOV R8, 0xaa40 ;  /* 0x0000aa4000087802 */ /* 0x000fe40000000f00 */
[----:B--2---:R-:W-:Y:S05]  /*aa30*/  CALL.REL.NOINC `($_ZN7cutlass13device_kernelIN5flash19enable_sm80_to_sm89INS1_16FlashAttnBwdSm80INS1_25CollectiveMainloopBwdSm80ILi2ELi2EN4cute5tupleIJNS5_1CILi64EEENS7_ILi128EEES8_EEENS_10bfloat16_tEfNS_4arch4Sm80ELb1ELb0ELb1ELb1ELb1ELb0ELb0ELb0ELi2ELi2ELi4ELi2ELb1EEENS1_24CollectiveEpilogueBwdGQAISA_fSD_Li256ELb1ELb1EEENS1_25SingleTileBwdLPTSchedulerILb1ELi128ELb1EEEEEEEEEvNT_6ParamsE$_ZN4cute3eso3ESOILb1ELb0EJNS_1CILi0EEEiS3_EEC2ERKS3_RKiS6_) ;  /* 0xffffcc7000007944 */ /* 0x004fea0003c3ffff */
[----:B-1----:R-:W2:Y:S01]  /*aa40*/  LDL R7, [R1+0x168] ;  /* 0x0001680001077983 */ /* 0x002ea20000100800 */
[----:B------:R-:W-:Y:S01]  /*aa50*/  IMAD.MOV.U32 R6, RZ, RZ, R4 ;  /* 0x000000ffff067224 */ /* 0x000fe200078e0004 */
[----:B------:R-:W-:Y:S02]  /*aa60*/  MOV R16, 0xaa90 ;  /* 0x0000aa9000107802 */ /* 0x000fe40000000f00 */
[----:B--2---:R-:W-:Y:S02]  /*aa70*/  SHF.L.U32 R7, R7, 0x5, RZ ;  /* 0x0000000507077819 */ /* 0x004fe400000006ff */
[----:B------:R-:W-:Y:S05]  /*aa80*/  CALL.REL.NOINC `($_ZN7cutlass13device_kernelIN5flash19enable_sm80_to_sm89INS1_16FlashAttnBwdSm80INS1_25CollectiveMainloopBwdSm80ILi2ELi2EN4cute5tupleIJNS5_1CILi64EEENS7_ILi128EEES8_EEENS_10bfloat16_tEfNS_4arch4Sm80ELb1ELb0ELb1ELb1ELb1ELb0ELb0ELb0ELi2ELi2ELi4ELi2ELb1EEENS1_24CollectiveEpilogueBwdGQAISA_fSD_Li256ELb1ELb1EEENS1_25SingleTileBwdLPTSchedulerILb1ELi128ELb1EEEEEEEEEvNT_6ParamsE$_ZN4cute5tupleIJiEEC2ERKi) ;  /* 0xffffd45000007944 */ /* 0x000fea0003c3ffff */
[----:B------:R1:W5:Y:S01]  /*aa90*/  LDL R7, [R1+0x168] ;  /* 0x0001680001077983 */ /* 0x0003620000100800 */
[----:B------:R-:W-:Y:S02]  /*aaa0*/  MOV R6, R20 ;  /* 0x0000001400067202 */ /* 0x000fe40000000f00 */
[----:B------:R-:W-:-:S02]  /*aab0*/  MOV R16, 0xaad0 ;  /* 0x0000aad000107802 */ /* 0x000fc40000000f00 */
[----:B-1---5:R-:W-:Y:S05]  /*aac0*/  CALL.REL.NOINC `($_ZN7cutlass13device_kernelIN5flash19enable_sm80_to_sm89INS1_16FlashAttnBwdSm80INS1_25CollectiveMainloopBwdSm80ILi2ELi2EN4cute5tupleIJNS5_1CILi64EEENS7_ILi128EEES8_EEENS_10bfloat16_tEfNS_4arch4Sm80ELb1ELb0ELb1ELb1ELb1ELb0ELb0ELb0ELi2ELi2ELi4ELi2ELb1EEENS1_24CollectiveEpilogueBwdGQAISA_fSD_Li256ELb1ELb1EEENS1_25SingleTileBwdLPTSchedulerILb1ELi128ELb1EEEEEEEEEvNT_6ParamsE$_ZN4cute5tupleIJiEEC2ERKi) ;  /* 0xffffd41000007944 */ /* 0x022fea0003c3ffff */
[----:B------:R1:W5:Y:S01]  /*aad0*/  LDL R7, [R1+0x178] ;  /* 0x0001780001077983 */ /* 0x0003620000100800 */
[----:B------:R-:W-:-:S02]  /*aae0*/  MOV R6, R4 ;  /* 0x0000000400067202 */ /* 0x000fc40000000f00 */
[----:B------:R-:W-:Y:S02]  /*aaf0*/  MOV R16, 0xab10 ;  /* 0x0000ab1000107802 */ /* 0x000fe40000000f00 */
[----:B-1---5:R-:W-:Y:S05]  /*ab00*/  CALL.REL.NOINC `($_ZN7cutlass13device_kernelIN5flash19enable_sm80_to_sm89INS1_16FlashAttnBwdSm80INS1_25CollectiveMainloopBwdSm80ILi2ELi2EN4cute5tupleIJNS5_1CILi64EEENS7_ILi128EEES8_EEENS_10bfloat16_tEfNS_4arch4Sm80ELb1ELb0ELb1ELb1ELb1ELb0ELb0ELb0ELi2ELi2ELi4ELi2ELb1EEENS1_24CollectiveEpilogueBwdGQAISA_fSD_Li256ELb1ELb1EEENS1_25SingleTileBwdLPTSchedulerILb1ELi128ELb1EEEEEEEEEvNT_6ParamsE$_ZN4cute5tupleIJiEEC2ERKi) ;  /* 0xffffd3d000007944 */ /* 0x022fea0003c3ffff */
[----:B------:R1:W5:Y:S01]  /*ab10*/  LDL R7, [R1+0x168] ;  /* 0x0001680001077983 */ /* 0x0003620000100800 */
[----:B------:R-:W-:Y:S02]  /*ab20*/  MOV R6, R4 ;  /* 0x0000000400067202 */ /* 0x000fe40000000f00 */
[----:B------:R-:W-:Y:S02]  /*ab30*/  MOV R8, 0xab50 ;  /* 0x0000ab5000087802 */ /* 0x000fe40000000f00 */
[----:B-1---5:R-:W-:Y:S05]  /*ab40*/  CALL.REL.NOINC `($_ZN7cutlass13device_kernelIN5flash19enable_sm80_to_sm89INS1_16FlashAttnBwdSm80INS1_25CollectiveMainloopBwdSm80ILi2ELi2EN4cute5tupleIJNS5_1CILi64EEENS7_ILi128EEES8_EEENS_10bfloat16_tEfNS_4arch4Sm80ELb1ELb0ELb1ELb1ELb1ELb0ELb0ELb0ELi2ELi2ELi4ELi2ELb1EEENS1_24CollectiveEpilogueBwdGQAISA_fSD_Li256ELb1ELb1EEENS1_25SingleTileBwdLPTSchedulerILb1ELi128ELb1EEEEEEEEEvNT_6ParamsE$_ZN4cute3eso3ESOILb0ELb1EJiNS_1CILi0EEEEEC2ERKiRKS3_) ;  /* 0xffffc81000007944 */ /* 0x022fea0003c3ffff */
[----:B-1----:R1:W5:Y:S01]  /*ab50*/  LDL R7, [R1+0x168] ;  /* 0x0001680001077983 */ /* 0x0023620000100800 */
[----:B------:R-:W-:-:S03]  /*ab60*/  MOV R10, 0xab80 ;  /* 0x0000ab80000a7802 */ /* 0x000fc60000000f00 */
[----:B-1---5:R-:W-:Y:S05]  /*ab70*/  CALL.REL.NOINC `($_ZN7cutlass13device_kernelIN5flash19enable_sm80_to_sm89INS1_16FlashAttnBwdSm80INS1_25CollectiveMainloopBwdSm80ILi2ELi2EN4cute5tupleIJNS5_1CILi64EEENS7_ILi128EEES8_EEENS_10bfloat16_tEfNS_4arch4Sm80ELb1ELb0ELb1ELb1ELb1ELb0ELb0ELb0ELi2ELi2ELi4ELi2ELb1EEENS1_24CollectiveEpilogueBwdGQAISA_fSD_Li256ELb1ELb1EEENS1_25SingleTileBwdLPTSchedulerILb1ELi128ELb1EEEEEEEEEvNT_6ParamsE$_ZZN4cuteplIJNS_1CILi0EEES2_EJiEEEDaRKNS_15ArithmeticTupleIJDpT_EEERKNS3_IJDpT0_EEEENKUlDpRKT_E_clIJiS2_EEEDaSH_) ;  /* 0xfffff68000007944 */ /* 0x022fea0003c3ffff */
[----:B------:R-:W-:Y:S02]  /*ab80*/  MOV R10, 0xaba0 ;  /* 0x0000aba0000a7802 */ /* 0x000fe40000000f00 */
[----:B-1---5:R-:W-:Y:S05]  /*ab90*/  CALL.REL.NOINC `($_ZN7cutlass13device_kernelIN5flash19enable_sm80_to_sm89INS1_16FlashAttnBwdSm80INS1_25CollectiveMainloopBwdSm80ILi2ELi2EN4cute5tupleIJNS5_1CILi64EEENS7_ILi128EEES8_EEENS_10bfloat16_tEfNS_4arch4Sm80ELb1ELb0ELb1ELb1ELb1ELb0ELb0ELb0ELi2ELi2ELi4ELi2ELb1EEENS1_24CollectiveEpilogueBwdGQAISA_fSD_Li256ELb1ELb1EEENS1_25SingleTileBwdLPTSchedulerILb1ELi128ELb1EEEEEEEEEvNT_6ParamsE$_ZZN4cuteplIJNS_1CILi0EEES2_EJiS2_EEEDaRKNS_15ArithmeticTupleIJDpT_EEERKNS3_IJDpT0_EEEENKUlDpRKT_E_clIJiS2_EEEDaSH_) ;  /* 0xfffff6d000007944 */ /* 0x022fea0003c3ffff */
[----:B------:R2:W-:Y:S04]  /*aba0*/  STL [R1+0x180], RZ ;  /* 0x000180ff01007387 */ /* 0x0005e80000100800 */
[----:B------:R-:W3:Y:S04]  /*abb0*/  LDL.64 R10, [R14+0x30] ;  /* 0x000030000e0a7983 */ /* 0x000ee80000100a00 */
[----:B---3--:R-:W3:Y:S01]  /*abc0*/  LD.E.U8 R6, [R10.64] ;  /* 0x000000040a067980 */ /* 0x008ee2000c101100 */
[----:B------:R-:W-:Y:S01]  /*abd0*/  IMAD.MOV.U32 R16, RZ, RZ, RZ ;  /* 0x000000ffff107224 */ /* 0x000fe200078e00ff */
[----:B------:R-:W-:-:S02]  /*abe0*/  MOV R8, 0xac20 ;  /* 0x0000ac2000087802 */ /* 0x000fc40000000f00 */
[----:B---3--:R-:W-:-:S04]  /*abf0*/  LOP3.LUT R6, R6, 0x1, RZ, 0xc0, !PT ;  /* 0x0000000106067812 */ /* 0x008fc800078ec0ff */
[----:B------:R-:W-:-:S08]  /*ac00*/  ISETP.NE.U32.AND P0, PT, R6, 0x1, PT ;  /* 0x000000010600780c */ /* 0x000fd00003f05070 */
[----:B-12--5:R-:W-:Y:S05]  /*ac10*/  CALL.REL.NOINC `($_ZN7cutlass13device_kernelIN5flash19enable_sm80_to_sm89INS1_16FlashAttnBwdSm80INS1_25CollectiveMainloopBwdSm80ILi2ELi2EN4cute5tupleIJNS5_1CILi64EEENS7_ILi128EEES8_EEENS_10bfloat16_tEfNS_4arch4Sm80ELb1ELb0ELb1ELb1ELb1ELb0ELb0ELb0ELi2ELi2ELi4ELi2ELb1EEENS1_24CollectiveEpilogueBwdGQAISA_fSD_Li256ELb1ELb1EEENS1_25SingleTileBwdLPTSchedulerILb1ELi128ELb1EEEEEEEEEvNT_6ParamsE$_ZN4cute3eso3ESOILb1ELb0EJNS_10UnderscoreEiiEEC2ERKS2_RKiS7_) ;  /* 0xffffc89000007944 */ /* 0x026fea0003c3ffff */
[----:B------:R-:W2:Y:S01]  /*ac20*/  LDL R9, [R1+0x168] ;  /* 0x0001680001097983 */ /* 0x000ea20000100800 */
[----:B------:R-:W-:Y:S02]  /*ac30*/  MOV R8, 0xaca0 ;  /* 0x0000aca000087802 */ /* 0x000fe40000000f00 */
[----:B-12---:R-:W-:Y:S01]  /*ac40*/  SHF.R.S32.HI R6, RZ, 0x1f, R9 ;  /* 0x0000001fff067819 */ /* 0x006fe20000011409 */
[-C--:B------:R-:W-:Y:S02]  /*ac50*/  IMAD R7, R107, R9.reuse, RZ ;  /* 0x000000096b077224 */ /* 0x080fe400078e02ff */
[----:B------:R-:W-:-:S04]  /*ac60*/  IMAD.WIDE.U32 R10, R106, R9, RZ ;  /* 0x000000096a0a7225 */ /* 0x000fc800078e00ff */
[----:B------:R-:W-:-:S05]  /*ac70*/  IMAD R7, R106, R6, R7 ;  /* 0x000000066a077224 */ /* 0x000fca00078e0207 */
[----:B------:R-:W-:Y:S02]  /*ac80*/  IADD3 R7, R11, R7, RZ ;  /* 0x000000070b077210 */ /* 0x000fe40007ffe0ff */
[----:B------:R-:W-:Y:S05]  /*ac90*/  CALL.REL.NOINC `($_ZN7cutlass13device_kernelIN5flash19enable_sm80_to_sm89INS1_16FlashAttnBwdSm80INS1_25CollectiveMainloopBwdSm80ILi2ELi2EN4cute5tupleIJNS5_1CILi64EEENS7_ILi128EEES8_EEENS_10bfloat16_tEfNS_4arch4Sm80ELb1ELb0ELb1ELb1ELb1ELb0ELb0ELb0ELi2ELi2ELi4ELi2ELb1EEENS1_24CollectiveEpilogueBwdGQAISA_fSD_Li256ELb1ELb1EEENS1_25SingleTileBwdLPTSchedulerILb1ELi128ELb1EEEEEEEEEvNT_6ParamsE$_ZN4cute3eso3ESOILb1ELb0EJNS_6LayoutINS_5tupleIJNS3_IJNS_1CILi8EEENS4_ILi1EEEEEEEEENS3_IJNS3_IJS6_NS4_ILi0EEEEEEEEEEElEEC2ERKSC_RKl) ;  /* 0xffffceb000007944 */ /* 0x000fea0003c3ffff */
[----:B-1----:R-:W2:Y:S01]  /*aca0*/  LDL.64 R6, [R1+0x168] ;  /* 0x0001680001067983 */ /* 0x002ea20000100a00 */
[----:B------:R-:W-:Y:S02]  /*acb0*/  MOV R16, 0xacf0 ;  /* 0x0000acf000107802 */ /* 0x000fe40000000f00 */
[----:B--2---:R-:W-:-:S04]  /*acc0*/  LEA R10, P1, R6, R104, 0x1 ;  /* 0x00000068060a7211 */ /* 0x004fc800078208ff */
[----:B------:R-:W-:-:S04]  /*acd0*/  LEA.HI.X R15, R6, R105, R7, 0x1, P1 ;  /* 0x00000069060f7211 */ /* 0x000fc800008f0c07 */
[----:B------:R-:W-:Y:S05]  /*ace0*/  CALL.REL.NOINC `($_ZN7cutlass13device_kernelIN5flash19enable_sm80_to_sm89INS1_16FlashAttnBwdSm80INS1_25CollectiveMainloopBwdSm80ILi2ELi2EN4cute5tupleIJNS5_1CILi64EEENS7_ILi128EEES8_EEENS_10bfloat16_tEfNS_4arch4Sm80ELb1ELb0ELb1ELb1ELb1ELb0ELb0ELb0ELi2ELi2ELi4ELi2ELb1EEENS1_24CollectiveEpilogueBwdGQAISA_fSD_Li256ELb1ELb1EEENS1_25SingleTileBwdLPTSchedulerILb1ELi128ELb1EEEEEEEEEvNT_6ParamsE$_ZN4cute8gmem_ptrIPKN7cutlass10bfloat16_tEECI1NS_12iter_adaptorIS4_S5_EEES4_) ;  /* 0xffffd2d000007944 */ /* 0x000fea0003c3ffff */
[----:B------:R1:W5:Y:S01]  /*acf0*/  LDL.64 R6, [R1+0x168] ;  /* 0x0001680001067983 */ /* 0x0003620000100a00 */
[----:B------:R-:W-:-:S03]  /*ad00*/  MOV R10, 0xad20 ;  /* 0x0000ad20000a7802 */ /* 0x000fc60000000f00 */
[----:B-1---5:R-:W-:Y:S05]  /*ad10*/  CALL.REL.NOINC `($_ZN7cutlass13device_kernelIN5flash19enable_sm80_to_sm89INS1_16FlashAttnBwdSm80INS1_25CollectiveMainloopBwdSm80ILi2ELi2EN4cute5tupleIJNS5_1CILi64EEENS7_ILi128EEES8_EEENS_10bfloat16_tEfNS_4arch4Sm80ELb1ELb0ELb1ELb1ELb1ELb0ELb0ELb0ELi2ELi2ELi4ELi2ELb1EEENS1_24CollectiveEpilogueBwdGQAISA_fSD_Li256ELb1ELb1EEENS1_25SingleTileBwdLPTSchedulerILb1ELi128ELb1EEEEEEEEEvNT_6ParamsE$_ZN4cute3eso3ESOILb1ELb0EJNS_6LayoutINS_5tupleIJNS3_IJNS_1CILi8EEENS4_ILi1EEEEEEEEENS3_IJNS3_IJS6_NS4_ILi0EEEEEEEEEEENS_10ViewEngineINS_8gmem_ptrIPKN7cutlass10bfloat16_tEEEEEEEC2ERKSC_RKSK_) ;  /* 0xffffcd6000007944 */ /* 0x022fea0003c3ffff */
[----:B------:R2:W5:Y:S01]  /*ad20*/  LDL.64 R10, [R1+0x168] ;  /* 0x00016800010a7983 */ /* 0x0005620000100a00 */
[----:B------:R-:W-:Y:S02]  /*ad30*/  MOV R16, RZ ;  /* 0x000000ff00107202 */ /* 0x000fe40000000f00 */
[----:B-1----:R-:W-:Y:S02]  /*ad40*/  MOV R8, 0xad60 ;  /* 0x0000ad6000087802 */ /* 0x002fe40000000f00 */
[----:B--2--5:R-:W-:Y:S05]  /*ad50*/  CALL.REL.NOINC `($_ZN7cutlass13device_kernelIN5flash19enable_sm80_to_sm89INS1_16FlashAttnBwdSm80INS1_25CollectiveMainloopBwdSm80ILi2ELi2EN4cute5tupleIJNS5_1CILi64EEENS7_ILi128EEES8_EEENS_10bfloat16_tEfNS_4arch4Sm80ELb1ELb0ELb1ELb1ELb1ELb0ELb0ELb0ELi2ELi2ELi4ELi2ELb1EEENS1_24CollectiveEpilogueBwdGQAISA_fSD_Li256ELb1ELb1EEENS1_25SingleTileBwdLPTSchedulerILb1ELi128ELb1EEEEEEEEEvNT_6ParamsE$_ZN4cute3eso3ESOILb1ELb0EJNS_10UnderscoreEiiEEC2ERKS2_RKiS7_) ;  /* 0xffffc75000007944 */ /* 0x024fea0003c3ffff */
[----:B-1----:R-:W2:Y:S01]  /*ad60*/  LDL R7, [R1+0x168] ;  /* 0x0001680001077983 */ /* 0x002ea20000100800 */
[----:B------:R-:W-:Y:S02]  /*ad70*/  MOV R8, 0xada0 ;  /* 0x0000ada000087802 */ /* 0x000fe40000000f00 */
[----:B--2---:R-:W-:Y:S02]  /*ad80*/  SHF.L.U32 R7, R7, 0xb, RZ ;  /* 0x0000000b07077819 */ /* 0x004fe400000006ff */
[----:B------:R-:W-:Y:S05]  /*ad90*/  CALL.REL.NOINC `($_ZN7cutlass13device_kernelIN5flash19enable_sm80_to_sm89INS1_16FlashAttnBwdSm80INS1_25CollectiveMainloopBwdSm80ILi2ELi2EN4cute5tupleIJNS5_1CILi64EEENS7_ILi128EEES8_EEENS_10bfloat16_tEfNS_4arch4Sm80ELb1ELb0ELb1ELb1ELb1ELb0ELb0ELb0ELi2ELi2ELi4ELi2ELb1EEENS1_24CollectiveEpilogueBwdGQAISA_fSD_Li256ELb1ELb1EEENS1_25SingleTileBwdLPTSchedulerILb1ELi128ELb1EEEEEEEEEvNT_6ParamsE$_ZN4cute3eso3ESOILb1ELb0EJNS_6LayoutINS_5tupleIJNS3_IJNS_1CILi8EEENS4_ILi1EEEEEEEEENS3_IJNS3_IJS6_NS4_ILi0EEEEEEEEEEEiEEC2ERKSC_RKi) ;  /* 0xffffcd7000007944 */ /* 0x000fea0003c3ffff */
[----:B-1----:R-:W2:Y:S01]  /*ada0*/  LDL R7, [R1+0x168] ;  /* 0x0001680001077983 */ /* 0x002ea20000100800 */
[----:B------:R-:W-:Y:S01]  /*adb0*/  MOV R16, 0xade0 ;  /* 0x0000ade000107802 */ /* 0x000fe20000000f00 */
[----:B--2---:R-:W-:-:S04]  /*adc0*/  IMAD.WIDE R8, R7, 0x2, R22 ;  /* 0x0000000207087825 */ /* 0x004fc800078e0216 */
[----:B------:R-:W-:Y:S05]  /*add0*/  CALL.REL.NOINC `($_ZN7cutlass13device_kernelIN5flash19enable_sm80_to_sm89INS1_16FlashAttnBwdSm80INS1_25CollectiveMainloopBwdSm80ILi2ELi2EN4cute5tupleIJNS5_1CILi64EEENS7_ILi128EEES8_EEENS_10bfloat16_tEfNS_4arch4Sm80ELb1ELb0ELb1ELb1ELb1ELb0ELb0ELb0ELi2ELi2ELi4ELi2ELb1EEENS1_24CollectiveEpilogueBwdGQAISA_fSD_Li256ELb1ELb1EEENS1_25SingleTileBwdLPTSchedulerILb1ELi128ELb1EEEEEEEEEvNT_6ParamsE$_ZN4cute8smem_ptrIPN7cutlass10bfloat16_tEECI1NS_12iter_adaptorIS3_S4_EEES3_) ;  /* 0xffffd2c000007944 */ /* 0x000fea0003c3ffff */
[----:B------:R1:W5:Y:S01]  /*ade0*/  LDL.64 R6, [R1+0x168] ;  /* 0x0001680001067983 */ /* 0x0003620000100a00 */
[----:B------:R-:W-:-:S03]  /*adf0*/  MOV R16, 0xae10 ;  /* 0x0000ae1000107802 */ /* 0x000fc60000000f00 */
[----:B-1---5:R-:W-:Y:S05]  /*ae00*/  CALL.REL.NOINC `($_ZN7cutlass13device_kernelIN5flash19enable_sm80_to_sm89INS1_16FlashAttnBwdSm80INS1_25CollectiveMainloopBwdSm80ILi2ELi2EN4cute5tupleIJNS5_1CILi64EEENS7_ILi128EEES8_EEENS_10bfloat16_tEfNS_4arch4Sm80ELb1ELb0ELb1ELb1ELb1ELb0ELb0ELb0ELi2ELi2ELi4ELi2ELb1EEENS1_24CollectiveEpilogueBwdGQAISA_fSD_Li256ELb1ELb1EEENS1_25SingleTileBwdLPTSchedulerILb1ELi128ELb1EEEEEEEEEvNT_6ParamsE$_ZN4cute3eso3ESOILb1ELb0EJNS_6LayoutINS_5tupleIJNS3_IJNS_1CILi8EEENS4_ILi1EEEEEEEEENS3_IJNS3_IJS6_NS4_ILi0EEEEEEEEEEENS_10ViewEngineINS_8smem_ptrIPN7cutlass10bfloat16_tEEEEEEEC2ERKSC_RKSJ_) ;  /* 0xffffccb000007944 */ /* 0x022fea0003c3ffff */
[----:B-1----:R1:W5:Y:S01]  /*ae10*/  LDL.64 R8, [R1+0x168] ;  /* 0x0001680001087983 */ /* 0x0023620000100a00 */
[----:B------:R-:W-:-:S02]  /*ae20*/  MOV R15, R11 ;  /* 0x0000000b000f7202 */ /* 0x000fc40000000f00 */
[----:B------:R-:W-:Y:S02]  /*ae30*/  MOV R16, 0xae50 ;  /* 0x0000ae5000107802 */ /* 0x000fe40000000f00 */
[----:B-1---5:R-:W-:Y:S05]  /*ae40*/  CALL.REL.NOINC `($_ZN7cutlass13device_kernelIN5flash19enable_sm80_to_sm89INS1_16FlashAttnBwdSm80INS1_25CollectiveMainloopBwdSm80ILi2ELi2EN4cute5tupleIJNS5_1CILi64EEENS7_ILi128EEES8_EEENS_10bfloat16_tEfNS_4arch4Sm80ELb1ELb0ELb1ELb1ELb1ELb0ELb0ELb0ELi2ELi2ELi4ELi2ELb1EEENS1_24CollectiveEpilogueBwdGQAISA_fSD_Li256ELb1ELb1EEENS1_25SingleTileBwdLPTSchedulerILb1ELi128ELb1EEEEEEEEEvNT_6ParamsE$_ZN4cute8gmem_ptrIPKN7cutlass10bfloat16_tEECI1NS_12iter_adaptorIS4_S5_EEES4_) ;  /* 0xffffd17000007944 */ /* 0x022fea0003c3ffff */
[----:B------:R1:W5:Y:S01]  /*ae50*/  LDL.64 R6, [R1+0x168] ;  /* 0x0001680001067983 */ /* 0x0003620000100a00 */
[----:B------:R-:W-:-:S03]  /*ae60*/  MOV R16, 0xae80 ;  /* 0x0000ae8000107802 */ /* 0x000fc60000000f00 */
[----:B-1---5:R-:W-:Y:S05]  /*ae70*/  CALL.REL.NOINC `($_ZN7cutlass13device_kernelIN5flash19enable_sm80_to_sm89INS1_16FlashAttnBwdSm80INS1_25CollectiveMainloopBwdSm80ILi2ELi2EN4cute5tupleIJNS5_1CILi64EEENS7_ILi128EEES8_EEENS_10bfloat16_tEfNS_4arch4Sm80ELb1ELb0ELb1ELb1ELb1ELb0ELb0ELb0ELi2ELi2ELi4ELi2ELb1EEENS1_24CollectiveEpilogueBwdGQAISA_fSD_Li256ELb1ELb1EEENS1_25SingleTileBwdLPTSchedulerILb1ELi128ELb1EEEEEEEEEvNT_6ParamsE$_ZN4cute8gmem_ptrIPKN7cutlass9uint128_tEECI1NS_12iter_adaptorIS4_S5_EEES4_) ;  /* 0xffffd19000007944 */ /* 0x022fea0003c3ffff */
[----:B------:R1:W5:Y:S01]  /*ae80*/  LDL.64 R6, [R1+0x168] ;  /* 0x0001680001067983 */ /* 0x0003620000100a00 */
[----:B------:R-:W-:-:S03]  /*ae90*/  MOV R16, 0xaeb0 ;  /* 0x0000aeb000107802 */ /* 0x000fc60000000f00 */
[----:B-1---5:R-:W-:Y:S05]  /*aea0*/  CALL.REL.NOINC `($_ZN7cutlass13device_kernelIN5flash19enable_sm80_to_sm89INS1_16FlashAttnBwdSm80INS1_25CollectiveMainloopBwdSm80ILi2ELi2EN4cute5tupleIJNS5_1CILi64EEENS7_ILi128EEES8_EEENS_10bfloat16_tEfNS_4arch4Sm80ELb1ELb0ELb1ELb1ELb1ELb0ELb0ELb0ELi2ELi2ELi4ELi2ELb1EEENS1_24CollectiveEpilogueBwdGQAISA_fSD_Li256ELb1ELb1EEENS1_25SingleTileBwdLPTSchedulerILb1ELi128ELb1EEEEEEEEEvNT_6ParamsE$_ZN4cute3eso3ESOILb1ELb0EJNS_6LayoutINS_5tupleIJNS3_IJNS_1CILi1EEES5_EEEEEENS3_IJNS3_IJS5_NS4_ILi0EEEEEEEEEEENS_10ViewEngineINS_8gmem_ptrIPKN7cutlass9uint128_tEEEEEEEC2ERKSB_RKSJ_) ;  /* 0xffffca0000007944 */ /* 0x022fea0003c3ffff */
[----:B------:R2:W5:Y:S01]  /*aeb0*/  LDL.64 R108, [R1+0x168] ;  /* 0x00016800016c7983 */ /* 0x0005620000100a00 */
[----:B------:R-:W-:-:S03]  /*aec0*/  MOV R16, 0xaee0 ;  /* 0x0000aee000107802 */ /* 0x000fc60000000f00 */
[----:B-12--5:R-:W-:Y:S05]  /*aed0*/  CALL.REL.NOINC `($_ZN7cutlass13device_kernelIN5flash19enable_sm80_to_sm89INS1_16FlashAttnBwdSm80INS1_25CollectiveMainloopBwdSm80ILi2ELi2EN4cute5tupleIJNS5_1CILi64EEENS7_ILi128EEES8_EEENS_10bfloat16_tEfNS_4arch4Sm80ELb1ELb0ELb1ELb1ELb1ELb0ELb0ELb0ELi2ELi2ELi4ELi2ELb1EEENS1_24CollectiveEpilogueBwdGQAISA_fSD_Li256ELb1ELb1EEENS1_25SingleTileBwdLPTSchedulerILb1ELi128ELb1EEEEEEEEEvNT_6ParamsE$_ZN4cute8smem_ptrIPN7cutlass10bfloat16_tEECI1NS_12iter_adaptorIS3_S4_EEES3_) ;  /* 0xffffd1c000007944 */ /* 0x026fea0003c3ffff */
[----:B------:R1:W5:Y:S01]  /*aee0*/  LDL.64 R6, [R1+0x168] ;  /* 0x0001680001067983 */ /* 0x0003620000100a00 */
[----:B------:R-:W-:-:S03]  /*aef0*/  MOV R10, 0xaf10 ;  /* 0x0000af10000a7802 */ /* 0x000fc60000000f00 */
[----:B-1---5:R-:W-:Y:S05]  /*af00*/  CALL.REL.NOINC `($_ZN7cutlass13device_kernelIN5flash19enable_sm80_to_sm89INS1_16FlashAttnBwdSm80INS1_25CollectiveMainloopBwdSm80ILi2ELi2EN4cute5tupleIJNS5_1CILi64EEENS7_ILi128EEES8_EEENS_10bfloat16_tEfNS_4arch4Sm80ELb1ELb0ELb1ELb1ELb1ELb0ELb0ELb0ELi2ELi2ELi4ELi2ELb1EEENS1_24CollectiveEpilogueBwdGQAISA_fSD_Li256ELb1ELb1EEENS1_25SingleTileBwdLPTSchedulerILb1ELi128ELb1EEEEEEEEEvNT_6ParamsE$_ZN4cute8smem_ptrIPN7cutlass9uint128_tEECI1NS_12iter_adaptorIS3_S4_EEES3_) ;  /* 0xffffd1e000007944 */ /* 0x022fea0003c3ffff */
[----:B-1----:R1:W5:Y:S01]  /*af10*/  LDL.64 R6, [R1+0x168] ;  /* 0x0001680001067983 */ /* 0x0023620000100a00 */
[----:B------:R-:W-:-:S03]  /*af20*/  MOV R10, 0xaf40 ;  /* 0x0000af40000a7802 */ /* 0x000fc60000000f00 */
[----:B-1---5:R-:W-:Y:S05]  /*af30*/  CALL.REL.NOINC `($_ZN7cutlass13device_kernelIN5flash19enable_sm80_to_sm89INS1_16FlashAttnBwdSm80INS1_25CollectiveMainloopBwdSm80ILi2ELi2EN4cute5tupleIJNS5_1CILi64EEENS7_ILi128EEES8_EEENS_10bfloat16_tEfNS_4arch4Sm80ELb1ELb0ELb1ELb1ELb1ELb0ELb0ELb0ELi2ELi2ELi4ELi2ELb1EEENS1_24CollectiveEpilogueBwdGQAISA_fSD_Li256ELb1ELb1EEENS1_25SingleTileBwdLPTSchedulerILb1ELi128ELb1EEEEEEEEEvNT_6ParamsE$_ZN4cute3eso3ESOILb1ELb0EJNS_6LayoutINS_5tupleIJNS3_IJNS_1CILi1EEES5_EEEEEENS3_IJNS3_IJS5_NS4_ILi0EEEEEEEEEEENS_10ViewEngineINS_8smem_ptrIPN7cutlass9uint128_tEEEEEEEC2ERKSB_RKSI_) ;  /* 0xffffc9c000007944 */ /* 0x022fea0003c3ffff */
[----:B-1----:R1:W5:Y:S01]  /*af40*/  LDL R6, [R1+0x168] ;  /* 0x0001680001067983 */ /* 0x0023620000100800 */
[----:B------:R-:W-:-:S03]  /*af50*/  MOV R8, 0xaf70 ;  /* 0x0000af7000087802 */ /* 0x000fc60000000f00 */
[----:B-1---5:R-:W-:Y:S05]  /*af60*/  CALL.REL.NOINC `($_ZN7cutlass13device_kernelIN5flash19enable_sm80_to_sm89INS1_16FlashAttnBwdSm80INS1_25CollectiveMainloopBwdSm80ILi2ELi2EN4cute5tupleIJNS5_1CILi64EEENS7_ILi128EEES8_EEENS_10bfloat16_tEfNS_4arch4Sm80ELb1ELb0ELb1ELb1ELb1ELb0ELb0ELb0ELi2ELi2ELi4ELi2ELb1EEENS1_24CollectiveEpilogueBwdGQAISA_fSD_Li256ELb1ELb1EEENS1_25SingleTileBwdLPTSchedulerILb1ELi128ELb1EEEEEEEEEvNT_6ParamsE$_ZN73_INTERNAL_24fd9406_37_flash_bwd_hdim64_bf16_softcap_sm80_cu_3fbc093a_291824__cvta_generic_to_sharedEPKv) ;  /* 0xffffd20000007944 */ /* 0x022fea0003c3ffff */
        /* <DEDUP_REMOVED lines=9> */
[----:B-1----:R-:W-:Y:S05]  /*b000*/  CALL.REL.NOINC `($_ZN7cutlass13device_kernelIN5flash19enable_sm80_to_sm89INS1_16FlashAttnBwdSm80INS1_25CollectiveMainloopBwdSm80ILi2ELi2EN4cute5tupleIJNS5_1CILi64EEENS7_ILi128EEES8_EEENS_10bfloat16_tEfNS_4arch4Sm80ELb1ELb0ELb1ELb1ELb1ELb0ELb0ELb0ELi2ELi2ELi4ELi2ELb1EEENS1_24CollectiveEpilogueBwdGQAISA_fSD_Li256ELb1ELb1EEENS1_25SingleTileBwdLPTSchedulerILb1ELi128ELb1EEEEEEEEEvNT_6ParamsE$_ZN4cute3eso3ESOILb1ELb0EJNS_1CILi0EEEiS3_EEC2ERKS3_RKiS6_) ;  /* 0xffffc6a000007944 */ /* 0x002fea0003c3ffff */
[----:B-1----:R-:W2:Y:S01]  /*b010*/  LDL R7, [R1+0x168] ;  /* 0x0001680001077983 */ /* 0x002ea20000100800 */
[----:B------:R-:W-:Y:S01]  /*b020*/  IMAD.MOV.U32 R6, RZ, RZ, R4 ;  /* 0x000000ffff067224 */ /* 0x000fe200078e0004 */
[----:B------:R-:W-:Y:S02]  /*b030*/  MOV R16, 0xb060 ;  /* 0x0000b06000107802 */ /* 0x000fe40000000f00 */
[----:B--2---:R-:W-:-:S02]  /*b040*/  SHF.L.U32 R7, R7, 0x5, RZ ;  /* 0x0000000507077819 */ /* 0x004fc400000006ff */
[----:B------:R-:W-:Y:S05]  /*b050*/  CALL.REL.NOINC `($_ZN7cutlass13device_kernelIN5flash19enable_sm80_to_sm89INS1_16FlashAttnBwdSm80INS1_25CollectiveMainloopBwdSm80ILi2ELi2EN4cute5tupleIJNS5_1CILi64EEENS7_ILi128EEES8_EEENS_10bfloat16_tEfNS_4arch4Sm80ELb1ELb0ELb1ELb1ELb1ELb0ELb0ELb0ELi2ELi2ELi4ELi2ELb1EEENS1_24CollectiveEpilogueBwdGQAISA_fSD_Li256ELb1ELb1EEENS1_25SingleTileBwdLPTSchedulerILb1ELi128ELb1EEEEEEEEEvNT_6ParamsE$_ZN4cute5tupleIJiEEC2ERKi) ;  /* 0xffffce8000007944 */ /* 0x000fea0003c3ffff */
[----:B------:R1:W5:Y:S01]  /*b060*/  LDL R7, [R1+0x168] ;  /* 0x0001680001077983 */ /* 0x0003620000100800 */
[----:B------:R-:W-:-:S02]  /*b070*/  MOV R6, R20 ;  /* 0x0000001400067202 */ /* 0x000fc40000000f00 */
        /* <DEDUP_REMOVED lines=18> */
[----:B------:R-:W-:Y:S01]  /*b1a0*/  IMAD.MOV.U32 R16, RZ, RZ, 0x1 ;  /* 0x00000001ff107424 */ /* 0x000fe200078e00ff */
        /* <DEDUP_REMOVED lines=21> */
[----:B------:R-:W-:Y:S02]  /*b300*/  MOV R16, 0x1 ;  /* 0x0000000100107802 */ /* 0x000fe40000000f00 */
        /* <DEDUP_REMOVED lines=44> */
[----:B-1---5:R-:W-:Y:S05]  /*b5d0*/  CALL.REL.NOINC `($_ZN7cutlass13device_kernelIN5flash19enable_sm80_to_sm89INS1_16FlashAttnBwdSm80INS1_25CollectiveMainloopBwdSm80ILi2ELi2EN4cute5tupleIJNS5_1CILi64EEENS7_ILi128EEES8_EEENS_10bfloat16_tEfNS_4arch4Sm80ELb1ELb0ELb1ELb1ELb1ELb0ELb0ELb0ELi2ELi2ELi4ELi2ELb1EEENS1_24CollectiveEpilogueBwdGQAISA_fSD_Li256ELb1ELb1EEENS1_25SingleTileBwdLPTSchedulerILb1ELi128ELb1EEEEEEEEEvNT_6ParamsE$_ZN4cute3eso3ESOILb1ELb0EJNS_10UnderscoreES2_iEEC2ERKS2_S5_RKi) ;  /* 0xffffbe5000007944 */ /* 0x022fea0003c3ffff */
[----:B------:R-:W2:Y:S01]  /*b5e0*/  LDL R7, [R1+0x168] ;  /* 0x0001680001077983 */ /* 0x000ea20000100800 */
[----:B------:R-:W-:Y:S02]  /*b5f0*/  MOV R8, 0xb620 ;  /* 0x0000b62000087802 */ /* 0x000fe40000000f00 */
[----:B--2---:R-:W-:Y:S02]  /*b600*/  SHF.L.U32 R7, R7, 0x6, RZ ;  /* 0x0000000607077819 */ /* 0x004fe400000006ff */
[----:B-1----:R-:W-:Y:S05]  /*b610*/  CALL.REL.NOINC `($_ZN7cutlass13device_kernelIN5flash19enable_sm80_to_sm89INS1_16FlashAttnBwdSm80INS1_25CollectiveMainloopBwdSm80ILi2ELi2EN4cute5tupleIJNS5_1CILi64EEENS7_ILi128EEES8_EEENS_10bfloat16_tEfNS_4arch4Sm80ELb1ELb0ELb1ELb1ELb1ELb0ELb0ELb0ELi2ELi2ELi4ELi2ELb1EEENS1_24CollectiveEpilogueBwdGQAISA_fSD_Li256ELb1ELb1EEENS1_25SingleTileBwdLPTSchedulerILb1ELi128ELb1EEEEEEEEEvNT_6ParamsE$_ZN4cute3eso3ESOILb1ELb0EJNS_6LayoutINS_5tupleIJNS3_IJNS_1CILi4EEENS4_ILi1EEEEEES6_EEENS3_IJNS3_IJS6_NS4_ILi0EEEEEES9_EEEEEiEEC2ERKSC_RKi) ;  /* 0xffffc42000007944 */ /* 0x002fea0003c3ffff */
[----:B------:R-:W2:Y:S04]  /*b620*/  LD.E.64 R18, [R18.64+0x8] ;  /* 0x0000080412127980 */ /* 0x000ea8000c101b00 */
[----:B------:R-:W2:Y:S01]  /*b630*/  LDL R10, [R1+0x168] ;  /* 0x00016800010a7983 */ /* 0x000ea20000100800 */
[----:B-1----:R-:W-:Y:S02]  /*b640*/  MOV R6, R4 ;  /* 0x0000000400067202 */ /* 0x002fe40000000f00 */
[----:B------:R-:W-:Y:S01]  /*b650*/  MOV R16, 0xb680 ;  /* 0x0000b68000107802 */ /* 0x000fe20000000f00 */
[----:B--2---:R-:W-:-:S04]  /*b660*/  IMAD.WIDE R10, R10, 0x4, R18 ;  /* 0x000000040a0a7825 */ /* 0x004fc800078e0212 */
[----:B------:R-:W-:Y:S05]  /*b670*/  CALL.REL.NOINC `($_ZN7cutlass13device_kernelIN5flash19enable_sm80_to_sm89INS1_16FlashAttnBwdSm80INS1_25CollectiveMainloopBwdSm80ILi2ELi2EN4cute5tupleIJNS5_1CILi64EEENS7_ILi128EEES8_EEENS_10bfloat16_tEfNS_4arch4Sm80ELb1ELb0ELb1ELb1ELb1ELb0ELb0ELb0ELi2ELi2ELi4ELi2ELb1EEENS1_24CollectiveEpilogueBwdGQAISA_fSD_Li256ELb1ELb1EEENS1_25SingleTileBwdLPTSchedulerILb1ELi128ELb1EEEEEEEEEvNT_6ParamsE$_ZN4cute8gmem_ptrIPKfECI1NS_12iter_adaptorIS2_S3_EEES2_) ;  /* 0xffffc9e000007944 */ /* 0x000fea0003c3ffff */
[----:B-1----:R1:W5:Y:S01]  /*b680*/  LDL.64 R6, [R1+0x168] ;  /* 0x0001680001067983 */ /* 0x0023620000100a00 */
[----:B------:R-:W-:-:S03]  /*b690*/  MOV R10, 0xb6b0 ;  /* 0x0000b6b0000a7802 */ /* 0x000fc60000000f00 */
[----:B-1---5:R-:W-:Y:S05]  /*b6a0*/  CALL.REL.NOINC `($_ZN7cutlass13device_kernelIN5flash19enable_sm80_to_sm89INS1_16FlashAttnBwdSm80INS1_25CollectiveMainloopBwdSm80ILi2ELi2EN4cute5tupleIJNS5_1CILi64EEENS7_ILi128EEES8_EEENS_10bfloat16_tEfNS_4arch4Sm80ELb1ELb0ELb1ELb1ELb1ELb0ELb0ELb0ELi2ELi2ELi4ELi2ELb1EEENS1_24CollectiveEpilogueBwdGQAISA_fSD_Li256ELb1ELb1EEENS1_25SingleTileBwdLPTSchedulerILb1ELi128ELb1EEEEEEEEEvNT_6ParamsE$_ZN4cute3eso3ESOILb1ELb0EJNS_6LayoutINS_5tupleIJNS3_IJNS_1CILi4EEENS4_ILi1EEEEEES6_EEENS3_IJNS3_IJS6_NS4_ILi0EEEEEES9_EEEEENS_10ViewEngineINS_8gmem_ptrIPKfEEEEEEC2ERKSC_RKSI_) ;  /* 0xffffc31000007944 */ /* 0x022fea0003c3ffff */
[----:B------:R2:W5:Y:S04]  /*b6b0*/  LDL.64 R18, [R14+0x40] ;  /* 0x000040000e127983 */ /* 0x0005680000100a00 */
[----:B------:R2:W5:Y:S01]  /*b6c0*/  LDL.64 R10, [R1+0x168] ;  /* 0x00016800010a7983 */ /* 0x0005620000100a00 */
[----:B------:R-:W-:-:S02]  /*b6d0*/  MOV R17, UR7 ;  /* 0x0000000700117c02 */ /* 0x000fc40008000f00 */
[----:B-1----:R-:W-:Y:S02]  /*b6e0*/  MOV R8, 0xb700 ;  /* 0x0000b70000087802 */ /* 0x002fe40000000f00 */
[----:B--2--5:R-:W-:Y:S05]  /*b6f0*/  CALL.REL.NOINC `($_ZN7cutlass13device_kernelIN5flash19enable_sm80_to_sm89INS1_16FlashAttnBwdSm80INS1_25CollectiveMainloopBwdSm80ILi2ELi2EN4cute5tupleIJNS5_1CILi64EEENS7_ILi128EEES8_EEENS_10bfloat16_tEfNS_4arch4Sm80ELb1ELb0ELb1ELb1ELb1ELb0ELb0ELb0ELi2ELi2ELi4ELi2ELb1EEENS1_24CollectiveEpilogueBwdGQAISA_fSD_Li256ELb1ELb1EEENS1_25SingleTileBwdLPTSchedulerILb1ELi128ELb1EEEEEEEEEvNT_6ParamsE$_ZN4cute3eso3ESOILb1ELb0EJNS_10UnderscoreES2_iEEC2ERKS2_S5_RKi) ;  /* 0xffffbd3000007944 */ /* 0x024fea0003c3ffff */
[----:B------:R-:W2:Y:S01]  /*b700*/  LDL R7, [R1+0x168] ;  /* 0x0001680001077983 */ /* 0x000ea20000100800 */
[----:B------:R-:W-:Y:S02]  /*b710*/  MOV R8, 0xb740 ;  /* 0x0000b74000087802 */ /* 0x000fe40000000f00 */
[----:B--2---:R-:W-:Y:S02]  /*b720*/  SHF.L.U32 R7, R7, 0x6, RZ ;  /* 0x0000000607077819 */ /* 0x004fe400000006ff */
[----:B-1----:R-:W-:Y:S05]  /*b730*/  CALL.REL.NOINC `($_ZN7cutlass13device_kernelIN5flash19enable_sm80_to_sm89INS1_16FlashAttnBwdSm80INS1_25CollectiveMainloopBwdSm80ILi2ELi2EN4cute5tupleIJNS5_1CILi64EEENS7_ILi128EEES8_EEENS_10bfloat16_tEfNS_4arch4Sm80ELb1ELb0ELb1ELb1ELb1ELb0ELb0ELb0ELi2ELi2ELi4ELi2ELb1EEENS1_24CollectiveEpilogueBwdGQAISA_fSD_Li256ELb1ELb1EEENS1_25SingleTileBwdLPTSchedulerILb1ELi128ELb1EEEEEEEEEvNT_6ParamsE$_ZN4cute3eso3ESOILb1ELb0EJNS_6LayoutINS_5tupleIJNS3_IJNS_1CILi4EEENS4_ILi1EEEEEES6_EEENS3_IJNS3_IJS6_NS4_ILi0EEEEEES9_EEEEEiEEC2ERKSC_RKi) ;  /* 0xffffc30000007944 */ /* 0x002fea0003c3ffff */
[----:B------:R-:W2:Y:S04]  /*b740*/  LD.E.64 R18, [R18.64] ;  /* 0x0000000412127980 */ /* 0x000ea8000c101b00 */
[----:B------:R-:W2:Y:S01]  /*b750*/  LDL R8, [R1+0x168] ;  /* 0x0001680001087983 */ /* 0x000ea20000100800 */
[----:B-1----:R-:W-:Y:S02]  /*b760*/  MOV R6, R4 ;  /* 0x0000000400067202 */ /* 0x002fe40000000f00 */
[----:B------:R-:W-:Y:S01]  /*b770*/  MOV R16, 0xb7a0 ;  /* 0x0000b7a000107802 */ /* 0x000fe20000000f00 */
[----:B--2---:R-:W-:-:S04]  /*b780*/  IMAD.WIDE R8, R8, 0x4, R18 ;  /* 0x0000000408087825 */ /* 0x004fc800078e0212 */
[----:B------:R-:W-:Y:S05]  /*b790*/  CALL.REL.NOINC `($_ZN7cutlass13device_kernelIN5flash19enable_sm80_to_sm89INS1_16FlashAttnBwdSm80INS1_25CollectiveMainloopBwdSm80ILi2ELi2EN4cute5tupleIJNS5_1CILi64EEENS7_ILi128EEES8_EEENS_10bfloat16_tEfNS_4arch4Sm80ELb1ELb0ELb1ELb1ELb1ELb0ELb0ELb0ELi2ELi2ELi4ELi2ELb1EEENS1_24CollectiveEpilogueBwdGQAISA_fSD_Li256ELb1ELb1EEENS1_25SingleTileBwdLPTSchedulerILb1ELi128ELb1EEEEEEEEEvNT_6ParamsE$_ZN4cute8smem_ptrIPfECI1NS_12iter_adaptorIS1_S2_EEES1_) ;  /* 0xffffc99000007944 */ /* 0x000fea0003c3ffff */
[----:B-1----:R1:W5:Y:S01]  /*b7a0*/  LDL.64 R6, [R1+0x168] ;  /* 0x0001680001067983 */ /* 0x0023620000100a00 */
[----:B------:R-:W-:-:S03]  /*b7b0*/  MOV R16, 0xb7d0 ;  /* 0x0000b7d000107802 */ /* 0x000fc60000000f00 */
[----:B-1---5:R-:W-:Y:S05]  /*b7c0*/  CALL.REL.NOINC `($_ZN7cutlass13device_kernelIN5flash19enable_sm80_to_sm89INS1_16FlashAttnBwdSm80INS1_25CollectiveMainloopBwdSm80ILi2ELi2EN4cute5tupleIJNS5_1CILi64EEENS7_ILi128EEES8_EEENS_10bfloat16_tEfNS_4arch4Sm80ELb1ELb0ELb1ELb1ELb1ELb0ELb0ELb0ELi2ELi2ELi4ELi2ELb1EEENS1_24CollectiveEpilogueBwdGQAISA_fSD_Li256ELb1ELb1EEENS1_25SingleTileBwdLPTSchedulerILb1ELi128ELb1EEEEEEEEEvNT_6ParamsE$_ZN4cute3eso3ESOILb1ELb0EJNS_6LayoutINS_5tupleIJNS3_IJNS_1CILi4EEENS4_ILi1EEEEEES6_EEENS3_IJNS3_IJS6_NS4_ILi0EEEEEES9_EEEEENS_10ViewEngineINS_8smem_ptrIPfEEEEEEC2ERKSC_RKSH_) ;  /* 0xffffc23000007944 */ /* 0x022fea0003c3ffff */
[----:B------:R2:W5:Y:S04]  /*b7d0*/  LDL.64 R18, [R14+0x48] ;  /* 0x000048000e127983 */ /* 0x0005680000100a00 */
[----:B-1----:R2:W5:Y:S01]  /*b7e0*/  LDL.64 R8, [R1+0x168] ;  /* 0x0001680001087983 */ /* 0x0025620000100a00 */
[----:B------:R-:W-:-:S02]  /*b7f0*/  MOV R7, RZ ;  /* 0x000000ff00077202 */ /* 0x000fc40000000f00 */
[----:B------:R-:W-:Y:S02]  /*b800*/  MOV R16, 0xb820 ;  /* 0x0000b82000107802 */ /* 0x000fe40000000f00 */
[----:B--2--5:R-:W-:Y:S05]  /*b810*/  CALL.REL.NOINC `($_ZN7cutlass13device_kernelIN5flash19enable_sm80_to_sm89INS1_16FlashAttnBwdSm80INS1_25CollectiveMainloopBwdSm80ILi2ELi2EN4cute5tupleIJNS5_1CILi64EEENS7_ILi128EEES8_EEENS_10bfloat16_tEfNS_4arch4Sm80ELb1ELb0ELb1ELb1ELb1ELb0ELb0ELb0ELi2ELi2ELi4ELi2ELb1EEENS1_24CollectiveEpilogueBwdGQAISA_fSD_Li256ELb1ELb1EEENS1_25SingleTileBwdLPTSchedulerILb1ELi128ELb1EEEEEEEEEvNT_6ParamsE$_ZN4cute3eso3ESOILb1ELb0EJNS_1CILi0EEEiEEC2ERKS3_RKi) ;  /* 0xffffbe5000007944 */ /* 0x024fea0003c3ffff */
[----:B-1----:R1:W5:Y:S01]  /*b820*/  LD.E R7, [R18.64] ;  /* 0x0000000412077980 */ /* 0x002362000c101900 */
[----:B------:R-:W-:-:S03]  /*b830*/  MOV R20, 0xb850 ;  /* 0x0000b85000147802 */ /* 0x000fc60000000f00 */
[----:B-1---5:R-:W-:Y:S05]  /*b840*/  CALL.REL.NOINC `($_ZN7cutlass13device_kernelIN5flash19enable_sm80_to_sm89INS1_16FlashAttnBwdSm80INS1_25CollectiveMainloopBwdSm80ILi2ELi2EN4cute5tupleIJNS5_1CILi64EEENS7_ILi128EEES8_EEENS_10bfloat16_tEfNS_4arch4Sm80ELb1ELb0ELb1ELb1ELb1ELb0ELb0ELb0ELi2ELi2ELi4ELi2ELb1EEENS1_24CollectiveEpilogueBwdGQAISA_fSD_Li256ELb1ELb1EEENS1_25SingleTileBwdLPTSchedulerILb1ELi128ELb1EEEEEEEEEvNT_6ParamsE$_ZZN4cuteplIJiEJNS_1CILi0EEEEEEDaRKNS_15ArithmeticTupleIJDpT_EEERKNS3_IJDpT0_EEEENKUlDpRKT_E_clIJiEEEDaSH_) ;  /* 0xffffebb000007944 */ /* 0x022fea0003c3ffff */
[----:B-----5:R-:W-:Y:S01]  /*b850*/  ISETP.GT.AND P0, PT, R6, 0x3f, PT ;  /* 0x0000003f0600780c */ /* 0x020fe20003f04270 */
[----:B------:R-:W-:Y:S01]  /*b860*/  IMAD.MOV.U32 R6, RZ, RZ, R12 ;  /* 0x000000ffff067224 */ /* 0x000fe200078e000c */
[----:B------:R-:W-:-:S11]  /*b870*/  MOV R7, 0x0 ;  /* 0x0000000000077802 */ /* 0x000fd60000000f00 */
[----:B------:R-:W-:Y:S05]  /*b880*/  @P0 RET.REL.NODEC R6 `(_ZN7cutlass13device_kernelIN5flash19enable_sm80_to_sm89INS1_16FlashAttnBwdSm80INS1_25CollectiveMainloopBwdSm80ILi2ELi2EN4cute5tupleIJNS5_1CILi64EEENS7_ILi128EEES8_EEENS_10bfloat16_tEfNS_4arch4Sm80ELb1ELb0ELb1ELb1ELb1ELb0ELb0ELb0ELi2ELi2ELi4ELi2ELb1EEENS1_24CollectiveEpilogueBwdGQAISA_fSD_Li256ELb1ELb1EEENS1_25SingleTileBwdLPTSchedulerILb1ELi128ELb1EEEEEEEEEvNT_6ParamsE) ;  /* 0xffff477006000950 */ /* 0x000fea0003c3ffff */
[----:B------:R-:W5:Y:S01]  /*b890*/  LDL.64 R14, [R14+0x50] ;  /* 0x000050000e0e7983 */ /* 0x000f620000100a00 */
[----:B------:R-:W-:Y:S02]  /*b8a0*/  MOV R7, RZ ;  /* 0x000000ff00077202 */ /* 0x000fe40000000f00 */
[----:B------:R-:W-:Y:S02]  /*b8b0*/  MOV R16, 0xb8d0 ;  /* 0x0000b8d000107802 */ /* 0x000fe40000000f00 */
[----:B-1---5:R-:W-:Y:S05]  /*b8c0*/  CALL.REL.NOINC `($_ZN7cutlass13device_kernelIN5flash19enable_sm80_to_sm89INS1_16FlashAttnBwdSm80INS1_25CollectiveMainloopBwdSm80ILi2ELi2EN4cute5tupleIJNS5_1CILi64EEENS7_ILi128EEES8_EEENS_10bfloat16_tEfNS_4arch4Sm80ELb1ELb0ELb1ELb1ELb1ELb0ELb0ELb0ELi2ELi2ELi4ELi2ELb1EEENS1_24CollectiveEpilogueBwdGQAISA_fSD_Li256ELb1ELb1EEENS1_25SingleTileBwdLPTSchedulerILb1ELi128ELb1EEEEEEEEEvNT_6ParamsE$_ZN4cute3eso3ESOILb1ELb0EJNS_10UnderscoreEiEEC2ERKS2_RKi) ;  /* 0xffffbba000007944 */ /* 0x022fea0003c3ffff */
[----:B-1----:R-:W-:Y:S02]  /*b8d0*/  MOV R6, R13 ;  /* 0x0000000d00067202 */ /* 0x002fe40000000f00 */
[----:B------:R-:W-:Y:S02]  /*b8e0*/  MOV R16, 0xb900 ;  /* 0x0000b90000107802 */ /* 0x000fe40000000f00 */
[----:B------:R-:W-:Y:S05]  /*b8f0*/  CALL.REL.NOINC `($_ZN7cutlass13device_kernelIN5flash19enable_sm80_to_sm89INS1_16FlashAttnBwdSm80INS1_25CollectiveMainloopBwdSm80ILi2ELi2EN4cute5tupleIJNS5_1CILi64EEENS7_ILi128EEES8_EEENS_10bfloat16_tEfNS_4arch4Sm80ELb1ELb0ELb1ELb1ELb1ELb0ELb0ELb0ELi2ELi2ELi4ELi2ELb1EEENS1_24CollectiveEpilogueBwdGQAISA_fSD_Li256ELb1ELb1EEENS1_25SingleTileBwdLPTSchedulerILb1ELi128ELb1EEEEEEEEEvNT_6ParamsE$_ZN4cute8gmem_ptrIPKfECI1NS_12iter_adaptorIS2_S3_EEES2_) ;  /* 0xffffc76000007944 */ /* 0x000fea0003c3ffff */
[----:B-1----:R1:W5:Y:S01]  /*b900*/  LDL.64 R6, [R1+0x160] ;  /* 0x0001600001067983 */ /* 0x0023620000100a00 */
[----:B------:R-:W-:-:S03]  /*b910*/  MOV R16, 0xb930 ;  /* 0x0000b93000107802 */ /* 0x000fc60000000f00 */
[----:B-1---5:R-:W-:Y:S05]  /*b920*/  CALL.REL.NOINC `($_ZN7cutlass13device_kernelIN5flash19enable_sm80_to_sm89INS1_16FlashAttnBwdSm80INS1_25CollectiveMainloopBwdSm80ILi2ELi2EN4cute5tupleIJNS5_1CILi64EEENS7_ILi128EEES8_EEENS_10bfloat16_tEfNS_4arch4Sm80ELb1ELb0ELb1ELb1ELb1ELb0ELb0ELb0ELi2ELi2ELi4ELi2ELb1EEENS1_24CollectiveEpilogueBwdGQAISA_fSD_Li256ELb1ELb1EEENS1_25SingleTileBwdLPTSchedulerILb1ELi128ELb1EEEEEEEEEvNT_6ParamsE$_ZN4cute3eso3ESOILb1ELb0EJNS_6LayoutINS_5tupleIJNS3_IJNS_1CILi4EEENS4_ILi1EEEEEEEEENS3_IJNS3_IJS6_NS4_ILi0EEEEEEEEEEENS_10ViewEngineINS_8gmem_ptrIPKfEEEEEEC2ERKSC_RKSI_) ;  /* 0xffffc01000007944 */ /* 0x022fea0003c3ffff */
[----:B-1----:R1:W5:Y:S01]  /*b930*/  LDL.64 R10, [R1+0x160] ;  /* 0x00016000010a7983 */ /* 0x0023620000100a00 */
[----:B------:R-:W-:Y:S02]  /*b940*/  MOV R7, RZ ;  /* 0x000000ff00077202 */ /* 0x000fe40000000f00 */
[----:B------:R-:W-:Y:S02]  /*b950*/  MOV R16, 0xb970 ;  /* 0x0000b97000107802 */ /* 0x000fe40000000f00 */
[----:B-1---5:R-:W-:Y:S05]  /*b960*/  CALL.REL.NOINC `($_ZN7cutlass13device_kernelIN5flash19enable_sm80_to_sm89INS1_16FlashAttnBwdSm80INS1_25CollectiveMainloopBwdSm80ILi2ELi2EN4cute5tupleIJNS5_1CILi64EEENS7_ILi128EEES8_EEENS_10bfloat16_tEfNS_4arch4Sm80ELb1ELb0ELb1ELb1ELb1ELb0ELb0ELb0ELi2ELi2ELi4ELi2ELb1EEENS1_24CollectiveEpilogueBwdGQAISA_fSD_Li256ELb1ELb1EEENS1_25SingleTileBwdLPTSchedulerILb1ELi128ELb1EEEEEEEEEvNT_6ParamsE$_ZN4cute3eso3ESOILb1ELb0EJNS_10UnderscoreEiEEC2ERKS2_RKi) ;  /* 0xffffbb0000007944 */ /* 0x022fea0003c3ffff */
[----:B-1----:R-:W-:Y:S02]  /*b970*/  MOV R6, R13 ;  /* 0x0000000d00067202 */ /* 0x002fe40000000f00 */
[----:B------:R-:W-:-:S02]  /*b980*/  MOV R16, 0xb9a0 ;  /* 0x0000b9a000107802 */ /* 0x000fc40000000f00 */
[----:B------:R-:W-:Y:S05]  /*b990*/  CALL.REL.NOINC `($_ZN7cutlass13device_kernelIN5flash19enable_sm80_to_sm89INS1_16FlashAttnBwdSm80INS1_25CollectiveMainloopBwdSm80ILi2ELi2EN4cute5tupleIJNS5_1CILi64EEENS7_ILi128EEES8_EEENS_10bfloat16_tEfNS_4arch4Sm80ELb1ELb0ELb1ELb1ELb1ELb0ELb0ELb0ELi2ELi2ELi4ELi2ELb1EEENS1_24CollectiveEpilogueBwdGQAISA_fSD_Li256ELb1ELb1EEENS1_25SingleTileBwdLPTSchedulerILb1ELi128ELb1EEEEEEEEEvNT_6ParamsE$_ZN4cute8smem_ptrIPfECI1NS_12iter_adaptorIS1_S2_EEES1_) ;  /* 0xffffc79000007944 */ /* 0x000fea0003c3ffff */
[----:B-1----:R1:W5:Y:S01]  /*b9a0*/  LDL.64 R6, [R1+0x160] ;  /* 0x0001600001067983 */ /* 0x0023620000100a00 */
[----:B------:R-:W-:-:S03]  /*b9b0*/  MOV R16, 0xb9d0 ;  /* 0x0000b9d000107802 */ /* 0x000fc60000000f00 */
[----:B-1---5:R-:W-:Y:S05]  /*b9c0*/  CALL.REL.NOINC `($_ZN7cutlass13device_kernelIN5flash19enable_sm80_to_sm89INS1_16FlashAttnBwdSm80INS1_25CollectiveMainloopBwdSm80ILi2ELi2EN4cute5tupleIJNS5_1CILi64EEENS7_ILi128EEES8_EEENS_10bfloat16_tEfNS_4arch4Sm80ELb1ELb0ELb1ELb1ELb1ELb0ELb0ELb0ELi2ELi2ELi4ELi2ELb1EEENS1_24CollectiveEpilogueBwdGQAISA_fSD_Li256ELb1ELb1EEENS1_25SingleTileBwdLPTSchedulerILb1ELi128ELb1EEEEEEEEEvNT_6ParamsE$_ZN4cute3eso3ESOILb1ELb0EJNS_6LayoutINS_5tupleIJNS3_IJNS_1CILi4EEENS4_ILi1EEEEEEEEENS3_IJNS3_IJS6_NS4_ILi0EEEEEEEEEEENS_10ViewEngineINS_8smem_ptrIPfEEEEEEC2ERKSC_RKSH_) ;  /* 0xffffbfb000007944 */ /* 0x022fea0003c3ffff */
[----:B-1----:R1:W5:Y:S01]  /*b9d0*/  LDL.64 R8, [R1+0x160] ;  /* 0x0001600001087983 */ /* 0x0023620000100a00 */
[----:B------:R-:W-:-:S02]  /*b9e0*/  MOV R6, R4 ;  /* 0x0000000400067202 */ /* 0x000fc40000000f00 */
[----:B------:R-:W-:Y:S02]  /*b9f0*/  MOV R16, 0xba10 ;  /* 0x0000ba1000107802 */ /* 0x000fe40000000f00 */
[----:B-1---5:R-:W-:Y:S05]  /*ba00*/  CALL.REL.NOINC `($_ZN7cutlass13device_kernelIN5flash19enable_sm80_to_sm89INS1_16FlashAttnBwdSm80INS1_25CollectiveMainloopBwdSm80ILi2ELi2EN4cute5tupleIJNS5_1CILi64EEENS7_ILi128EEES8_EEENS_10bfloat16_tEfNS_4arch4Sm80ELb1ELb0ELb1ELb1ELb1ELb0ELb0ELb0ELi2ELi2ELi4ELi2ELb1EEENS1_24CollectiveEpilogueBwdGQAISA_fSD_Li256ELb1ELb1EEENS1_25SingleTileBwdLPTSchedulerILb1ELi128ELb1EEEEEEEEEvNT_6ParamsE$_ZN4cute8gmem_ptrIPKfECI1NS_12iter_adaptorIS2_S3_EEES2_) ;  /* 0xffffc65000007944 */ /* 0x022fea0003c3ffff */
[----:B-1----:R1:W5:Y:S01]  /*ba10*/  LDL.64 R6, [R1+0x168] ;  /* 0x0001680001067983 */ /* 0x0023620000100a00 */
[----:B------:R-:W-:-:S03]  /*ba20*/  MOV R16, 0xba40 ;  /* 0x0000ba4000107802 */ /* 0x000fc60000000f00 */
[----:B-1---5:R-:W-:Y:S05]  /*ba30*/  CALL.REL.NOINC `($_ZN7cutlass13device_kernelIN5flash19enable_sm80_to_sm89INS1_16FlashAttnBwdSm80INS1_25CollectiveMainloopBwdSm80ILi2ELi2EN4cute5tupleIJNS5_1CILi64EEENS7_ILi128EEES8_EEENS_10bfloat16_tEfNS_4arch4Sm80ELb1ELb0ELb1ELb1ELb1ELb0ELb0ELb0ELi2ELi2ELi4ELi2ELb1EEENS1_24CollectiveEpilogueBwdGQAISA_fSD_Li256ELb1ELb1EEENS1_25SingleTileBwdLPTSchedulerILb1ELi128ELb1EEEEEEEEEvNT_6ParamsE$_ZN4cute8gmem_ptrIPKN7cutlass9uint128_tEECI1NS_12iter_adaptorIS4_S5_EEES4_) ;  /* 0xffffc5d000007944 */ /* 0x022fea0003c3ffff */
[----:B------:R1:W5:Y:S01]  /*ba40*/  LDL.64 R6, [R1+0x168] ;  /* 0x0001680001067983 */ /* 0x0003620000100a00 */
[----:B------:R-:W-:-:S03]  /*ba50*/  MOV R16, 0xba70 ;  /* 0x0000ba7000107802 */ /* 0x000fc60000000f00 */
[----:B-1---5:R-:W-:Y:S05]  /*ba60*/  CALL.REL.NOINC `($_ZN7cutlass13device_kernelIN5flash19enable_sm80_to_sm89INS1_16FlashAttnBwdSm80INS1_25CollectiveMainloopBwdSm80ILi2ELi2EN4cute5tupleIJNS5_1CILi64EEENS7_ILi128EEES8_EEENS_10bfloat16_tEfNS_4arch4Sm80ELb1ELb0ELb1ELb1ELb1ELb0ELb0ELb0ELi2ELi2ELi4ELi2ELb1EEENS1_24CollectiveEpilogueBwdGQAISA_fSD_Li256ELb1ELb1EEENS1_25SingleTileBwdLPTSchedulerILb1ELi128ELb1EEEEEEEEEvNT_6ParamsE$_ZN4cute3eso3ESOILb1ELb0EJNS_6LayoutINS_5tupleIJNS3_IJNS_1CILi1EEES5_EEEEEENS3_IJNS3_IJS5_NS4_ILi0EEEEEEEEEEENS_10ViewEngineINS_8gmem_ptrIPKN7cutlass9uint128_tEEEEEEEC2ERKSB_RKSJ_) ;  /* 0xffffbe4000007944 */ /* 0x022fea0003c3ffff */
[----:B------:R2:W5:Y:S01]  /*ba70*/  LDL.64 R20, [R1+0x168] ;  /* 0x0001680001147983 */ /* 0x0005620000100a00 */
[----:B-1----:R-:W-:Y:S02]  /*ba80*/  MOV R6, R4 ;  /* 0x0000000400067202 */ /* 0x002fe40000000f00 */
[----:B------:R-:W-:Y:S02]  /*ba90*/  MOV R16, 0xbab0 ;  /* 0x0000bab000107802 */ /* 0x000fe40000000f00 */
[----:B--2--5:R-:W-:Y:S05]  /*baa0*/  CALL.REL.NOINC `($_ZN7cutlass13device_kernelIN5flash19enable_sm80_to_sm89INS1_16FlashAttnBwdSm80INS1_25CollectiveMainloopBwdSm80ILi2ELi2EN4cute5tupleIJNS5_1CILi64EEENS7_ILi128EEES8_EEENS_10bfloat16_tEfNS_4arch4Sm80ELb1ELb0ELb1ELb1ELb1ELb0ELb0ELb0ELi2ELi2ELi4ELi2ELb1EEENS1_24CollectiveEpilogueBwdGQAISA_fSD_Li256ELb1ELb1EEENS1_25SingleTileBwdLPTSchedulerILb1ELi128ELb1EEEEEEEEEvNT_6ParamsE$_ZN4cute8smem_ptrIPfECI1NS_12iter_adaptorIS1_S2_EEES1_) ;  /* 0xffffc68000007944 */ /* 0x024fea0003c3ffff */
[----:B-1----:R1:W5:Y:S01]  /*bab0*/  LDL.64 R6, [R1+0x168] ;  /* 0x0001680001067983 */ /* 0x0023620000100a00 */
        /* <DEDUP_REMOVED lines=8> */
[----:B------:R-:W2:Y:S01]  /*bb40*/  LD.E.U8 R14, [R14.64] ;  /* 0x000000040e0e7980 */ /* 0x000ea2000c101100 */
[----:B------:R-:W-:Y:S02]  /*bb50*/  MOV R13, 0x0 ;  /* 0x00000000000d7802 */ /* 0x000fe40000000f00 */
[----:B--2---:R-:W-:-:S13]  /*bb60*/  ISETP.NE.AND P0, PT, R14, RZ, PT ;  /* 0x000000ff0e00720c */ /* 0x004fda0003f05270 */
[----:B------:R-:W-:Y:S01]  /*bb70*/  @!PT LDS RZ, [RZ] ;  /* 0x00000000fffff984 */ /* 0x000fe20000000800 */
[----:B------:R-:W-:Y:S01]  /*bb80*/  @!PT LDS RZ, [RZ] ;  /* 0x00000000fffff984 */ /* 0x000fe20000000800 */
[----:B------:R-:W-:Y:S01]  /*bb90*/  @!PT LDS RZ, [RZ] ;  /* 0x00000000fffff984 */ /* 0x000fe20000000800 */
[----:B------:R1:W-:Y:S01]  /*bba0*/  LDGSTS.E.BYPASS.LTC128B.128 [R6], [R20.64], P0 ;  /* 0x0000000014067fae */ /* 0x0003e20008101d44 */
[----:B------:R-:W-:Y:S05]  /*bbb0*/  RET.REL.NODEC R12 `(_ZN7cutlass13device_kernelIN5flash19enable_sm80_to_sm89INS1_16FlashAttnBwdSm80INS1_25CollectiveMainloopBwdSm80ILi2ELi2EN4cute5tupleIJNS5_1CILi64EEENS7_ILi128EEES8_EEENS_10bfloat16_tEfNS_4arch4Sm80ELb1ELb0ELb1ELb1ELb1ELb0ELb0ELb0ELi2ELi2ELi4ELi2ELb1EEENS1_24CollectiveEpilogueBwdGQAISA_fSD_Li256ELb1ELb1EEENS1_25SingleTileBwdLPTSchedulerILb1ELi128ELb1EEEEEEEEEvNT_6ParamsE) ;  /* 0xffff44400c007950 */ /* 0x000fea0003c3ffff */
        .type           $_ZN7cutlass13device_kernelIN5flash19enable_sm80_to_sm89INS1_16FlashAttnBwdSm80INS1_25CollectiveMainloopBwdSm80ILi2ELi2EN4cute5tupleIJNS5_1CILi64EEENS7_ILi128EEES8_EEENS_10bfloat16_tEfNS_4arch4Sm80ELb1ELb0ELb1ELb1ELb1ELb0ELb0ELb0ELi2ELi2ELi4ELi2ELb1EEENS1_24CollectiveEpilogueBwdGQAISA_fSD_Li256ELb1ELb1EEENS1_25SingleTileBwdLPTSchedulerILb1ELi128ELb1EEEEEEEEEvNT_6ParamsE$_ZZN5flash25CollectiveMainloopBwdSm80ILi2ELi2EN4cute5tupleIJNS1_1CILi64EEENS3_ILi128EEES4_EEEN7cutlass10bfloat16_tEfNS7_4arch4Sm80ELb1ELb0ELb1ELb1ELb1ELb0ELb0ELb0ELi2ELi2ELi4ELi2ELb1EE3mmaINS_16FlashAttnBwdSm80ISB_NS_24CollectiveEpilogueBwdGQAIS6_fSA_Li256ELb1ELb1EEENS_25SingleTileBwdLPTSchedulerILb1ELi128ELb1EEEE13SharedStorageENS1_6TensorINS1_11ArrayEngineIfLm32EEENS1_6LayoutINS2_IJNS2_IJNS3_ILi2EEESO_EEESO_NS3_ILi4EEEEEENS2_IJNS2_IJNS3_ILi1EEESO_EEESQ_NS3_ILi8EEEEEEEEEEEEbRKNSB_6ParamsERT0_S12_iNS2_IJiiiEEERT_ENKUliiE_clEii,@function
        .size           $_ZN7cutlass13device_kernelIN5flash19enable_sm80_to_sm89INS1_16FlashAttnBwdSm80INS1_25CollectiveMainloopBwdSm80ILi2ELi2EN4cute5tupleIJNS5_1CILi64EEENS7_ILi128EEES8_EEENS_10bfloat16_tEfNS_4arch4Sm80ELb1ELb0ELb1ELb1ELb1ELb0ELb0ELb0ELi2ELi2ELi4ELi2ELb1EEENS1_24CollectiveEpilogueBwdGQAISA_fSD_Li256ELb1ELb1EEENS1_25SingleTileBwdLPTSchedulerILb1ELi128ELb1EEEEEEEEEvNT_6ParamsE$_ZZN5flash25CollectiveMainloopBwdSm80ILi2ELi2EN4cute5tupleIJNS1_1CILi64EEENS3_ILi128EEES4_EEEN7cutlass10bfloat16_tEfNS7_4arch4Sm80ELb1ELb0ELb1ELb1ELb1ELb0ELb0ELb0ELi2ELi2ELi4ELi2ELb1EE3mmaINS_16FlashAttnBwdSm80ISB_NS_24CollectiveEpilogueBwdGQAIS6_fSA_Li256ELb1ELb1EEENS_25SingleTileBwdLPTSchedulerILb1ELi128ELb1EEEE13SharedStorageENS1_6TensorINS1_11ArrayEngineIfLm32EEENS1_6LayoutINS2_IJNS2_IJNS3_ILi2EEESO_EEESO_NS3_ILi4EEEEEENS2_IJNS2_IJNS3_ILi1EEESO_EEESQ_NS3_ILi8EEEEEEEEEEEEbRKNSB_6ParamsERT0_S12_iNS2_IJiiiEEERT_ENKUliiE_clEii,($__internal_5_$__cuda_sm70_warpsync - $_ZN7cutlass13device_kernelIN5flash19enable_sm80_to_sm89INS1_16FlashAttnBwdSm80INS1_25CollectiveMainloopBwdSm80ILi2ELi2EN4cute5tupleIJNS5_1CILi64EEENS7_ILi128EEES8_EEENS_10bfloat16_tEfNS_4arch4Sm80ELb1ELb0ELb1ELb1ELb1ELb0ELb0ELb0ELi2ELi2ELi4ELi2ELb1EEENS1_24CollectiveEpilogueBwdGQAISA_fSD_Li256ELb1ELb1EEENS1_25SingleTileBwdLPTSchedulerILb1ELi128ELb1EEEEEEEEEvNT_6ParamsE$_ZZN5flash25CollectiveMainloopBwdSm80ILi2ELi2EN4cute5tupleIJNS1_1CILi64EEENS3_ILi128EEES4_EEEN7cutlass10bfloat16_tEfNS7_4arch4Sm80ELb1ELb0ELb1ELb1ELb1ELb0ELb0ELb0ELi2ELi2ELi4ELi2ELb1EE3mmaINS_16FlashAttnBwdSm80ISB_NS_24CollectiveEpilogueBwdGQAIS6_fSA_Li256ELb1ELb1EEENS_25SingleTileBwdLPTSchedulerILb1ELi128ELb1EEEE13SharedStorageENS1_6TensorINS1_11ArrayEngineIfLm32EEENS1_6LayoutINS2_IJNS2_IJNS3_ILi2EEESO_EEESO_NS3_ILi4EEEEEENS2_IJNS2_IJNS3_ILi1EEESO_EEESQ_NS3_ILi8EEEEEEEEEEEEbRKNSB_6ParamsERT0_S12_iNS2_IJiiiEEERT_ENKUliiE_clEii)
$_ZN7cutlass13device_kernelIN5flash19enable_sm80_to_sm89INS1_16FlashAttnBwdSm80INS1_25CollectiveMainloopBwdSm80ILi2ELi2EN4cute5tupleIJNS5_1CILi64EEENS7_ILi128EEES8_EEENS_10bfloat16_tEfNS_4arch4Sm80ELb1ELb0ELb1ELb1ELb1ELb0ELb0ELb0ELi2ELi2ELi4ELi2ELb1EEENS1_24CollectiveEpilogueBwdGQAISA_fSD_Li256ELb1ELb1EEENS1_25SingleTileBwdLPTSchedulerILb1ELi128ELb1EEEEEEEEEvNT_6ParamsE$_ZZN5flash25CollectiveMainloopBwdSm80ILi2ELi2EN4cute5tupleIJNS1_1CILi64EEENS3_ILi128EEES4_EEEN7cutlass10bfloat16_tEfNS7_4arch4Sm80ELb1ELb0ELb1ELb1ELb1ELb0ELb0ELb0ELi2ELi2ELi4ELi2ELb1EE3mmaINS_16FlashAttnBwdSm80ISB_NS_24CollectiveEpilogueBwdGQAIS6_fSA_Li256ELb1ELb1EEENS_25SingleTileBwdLPTSchedulerILb1ELi128ELb1EEEE13SharedStorageENS1_6TensorINS1_11ArrayEngineIfLm32EEENS1_6LayoutINS2_IJNS2_IJNS3_ILi2EEESO_EEESO_NS3_ILi4EEEEEENS2_IJNS2_IJNS3_ILi1EEESO_EEESQ_NS3_ILi8EEEEEEEEEEEEbRKNSB_6ParamsERT0_S12_iNS2_IJiiiEEERT_ENKUliiE_clEii:
        /* <DEDUP_REMOVED lines=355> */
        .weak           $__internal_5_$__cuda_sm70_warpsync
        .type           $__internal_5_$__cuda_sm70_warpsync,@function
        .size           $__internal_5_$__cuda_sm70_warpsync,(.L_x_5190 - $__internal_5_$__cuda_sm70_warpsync)
$__internal_5_$__cuda_sm70_warpsync:
[----:B------:R-:W-:Y:S01]  /*d1f0*/  MOV R15, 0x0 ;  /* 0x00000000000f7802 */ /* 0x000fe20000000f00 */
[----:B------:R-:W-:Y:S04]  /*d200*/  WARPSYNC R12 ;  /* 0x0000000c00007348 */ /* 0x000fe80003800000 */
[----:B------:R-:W-:Y:S05]  /*d210*/  RET.REL.NODEC R14 `(_ZN7cutlass13device_kernelIN5flash19enable_sm80_to_sm89INS1_16FlashAttnBwdSm80INS1_25CollectiveMainloopBwdSm80ILi2ELi2EN4cute5tupleIJNS5_1CILi64EEENS7_ILi128EEES8_EEENS_10bfloat16_tEfNS_4arch4Sm80ELb1ELb0ELb1ELb1ELb1ELb0ELb0ELb0ELi2ELi2ELi4ELi2ELb1EEENS1_24CollectiveEpilogueBwdGQAISA_fSD_Li256ELb1ELb1EEENS1_25SingleTileBwdLPTSchedulerILb1ELi128ELb1EEEEEEEEEvNT_6ParamsE) ;  /* 0xffff2de00e007950 */ /* 0x000fea0003c3ffff */
.L_x_914:
        /* <DEDUP_REMOVED lines=14> */
.L_x_5190:


//--------------------- .text._ZN7cutlass13device_kernelIN5flash22FlashAttnBwdPreprocessIN4cute5tupleIJNS3_1CILi64EEES6_EEENS_10bfloat16_tEfNS_4arch4Sm80ELb1ELb1EEEEEvNT_6ParamsE --------------------------
	.section	.text._ZN7cutlass13device_kernelIN5flash22FlashAttnBwdPreprocessIN4cute5tupleIJNS3_1CILi64EEES6_EEENS_10bfloat16_tEfNS_4arch4Sm80ELb1ELb1EEEEEvNT_6ParamsE,"ax",@progbits
	.sectioninfo	@"SHI_REGISTERS=45"
	.align	128
.text._ZN7cutlass13device_kernelIN5flash22FlashAttnBwdPreprocessIN4cute5tupleIJNS3_1CILi64EEES6_EEENS_10bfloat16_tEfNS_4arch4Sm80ELb1ELb1EEEEEvNT_6ParamsE:
        .type           _ZN7cutlass13device_kernelIN5flash22FlashAttnBwdPreprocessIN4cute5tupleIJNS3_1CILi64EEES6_EEENS_10bfloat16_tEfNS_4arch4Sm80ELb1ELb1EEEEEvNT_6ParamsE,@function
        .size           _ZN7cutlass13device_kernelIN5flash22FlashAttnBwdPreprocessIN4cute5tupleIJNS3_1CILi64EEES6_EEENS_10bfloat16_tEfNS_4arch4Sm80ELb1ELb1EEEEEvNT_6ParamsE,(.L_x_5282 - _ZN7cutlass13device_kernelIN5flash22FlashAttnBwdPreprocessIN4cute5tupleIJNS3_1CILi64EEES6_EEENS_10bfloat16_tEfNS_4arch4Sm80ELb1ELb1EEEEEvNT_6ParamsE)
        .other          _ZN7cutlass13device_kernelIN5flash22FlashAttnBwdPreprocessIN4cute5tupleIJNS3_1CILi64EEES6_EEENS_10bfloat16_tEfNS_4arch4Sm80ELb1ELb1EEEEEvNT_6ParamsE,@"STO_CUDA_ENTRY STV_DEFAULT"
_ZN7cutlass13device_kernelIN5flash22FlashAttnBwdPreprocessIN4cute5tupleIJNS3_1CILi64EEES6_EEENS_10bfloat16_tEfNS_4arch4Sm80ELb1ELb1EEEEEvNT_6ParamsE:
[----:B------:R-:W-:Y:S02]  /*0000*/  IMAD.MOV.U32 R1, RZ, RZ, c[0x0][0x28] ;  /* 0x00000a00ff017624 */ /* 0x000fe400078e00ff */
[----:B------:R-:W0:Y:S01]  /*0010*/  S2R R0, SR_CTAID.Z ;  /* 0x0000000000007919 */ /* 0x000e220000002700 */
[----:B------:R-:W-:Y:S01]  /*0020*/  ISETP.NE.U32.AND P1, PT, RZ, c[0x0][0x248], PT ;  /* 0x00009200ff007a0c */ /* 0x000fe20003f25070 */
[----:B------:R-:W-:Y:S01]  /*0030*/  IMAD.MOV.U32 R3, RZ, RZ, 0x4 ;  /* 0x00000004ff037424 */ /* 0x000fe200078e00ff */
[----:B------:R-:W-:Y:S01]  /*0040*/  ISETP.NE.U32.AND P0, PT, RZ, c[0x0][0x240], PT ;  /* 0x00009000ff007a0c */ /* 0x000fe20003f05070 */
[----:B------:R-:W-:Y:S01]  /*0050*/  ULDC.64 UR4, c[0x0][0x118] ;  /* 0x0000460000047ab9 */ /* 0x000fe20000000a00 */
[----:B------:R-:W-:Y:S02]  /*0060*/  ISETP.NE.AND.EX P1, PT, RZ, c[0x0][0x24c], PT, P1 ;  /* 0x00009300ff007a0c */ /* 0x000fe40003f25310 */
[----:B------:R-:W-:Y:S02]  /*0070*/  ISETP.NE.AND.EX P0, PT, RZ, c[0x0][0x244], PT, P0 ;  /* 0x00009100ff007a0c */ /* 0x000fe40003f05300 */
[----:B------:R-:W-:Y:S01]  /*0080*/  MOV R2, c[0x0][0x168] ;  /* 0x00005a0000027a02 */ /* 0x000fe20000000f00 */
        /* <DEDUP_REMOVED lines=11> */
[----:B--2---:R-:W-:-:S02]  /*0140*/  IMAD.IADD R2, R2, 0x1, -R11 ;  /* 0x0000000102027824 */ /* 0x004fc400078e0a0b */
.L_x_915:
[----:B0-----:R-:W0:Y:S01]  /*0150*/  S2R R4, SR_TID.X ;  /* 0x0000000000047919 */ /* 0x001e220000002100 */
[----:B------:R-:W-:-:S02]  /*0160*/  ISETP.NE.AND.EX P1, PT, RZ, c[0x0][0x244], PT, P2 ;  /* 0x00009100ff007a0c */ /* 0x000fc40003f25320 */
[----:B-----5:R-:W-:-:S13]  /*0170*/  ISETP.LE.AND P2, PT, R2, R7, PT ;  /* 0x000000070200720c */ /* 0x020fda0003f43270 */
[----:B------:R-:W-:Y:S05]  /*0180*/  @P1 EXIT P2 ;  /* 0x000000000000194d */ /* 0x000fea0001000000 */
[----:B------:R-:W1:Y:S01]  /*0190*/  S2R R6, SR_CTAID.Y ;  /* 0x0000000000067919 */ /* 0x000e620000002600 */
[----:B0-----:R-:W-:Y:S01]  /*01a0*/  SHF.R.S32.HI R9, RZ, 0x1f, R4 ;  /* 0x0000001fff097819 */ /* 0x001fe20000011404 */
[----:B------:R-:W-:Y:S01]  /*01b0*/  CS2R R28, SRZ ;  /* 0x00000000001c7805 */ /* 0x000fe2000001ff00 */
[----:B------:R-:W-:Y:S01]  /*01c0*/  IADD3 R41, -R7, R2, RZ ;  /* 0x0000000207297210 */ /* 0x000fe20007ffe1ff */
[--C-:B------:R-:W-:Y:S01]  /*01d0*/  @P0 IMAD.MOV.U32 R28, RZ, RZ, R35.reuse ;  /* 0x000000ffff1c0224 */ /* 0x100fe200078e0023 */
[----:B------:R-:W-:Y:S02]  /*01e0*/  LEA.HI R9, R9, R4, RZ, 0x3 ;  /* 0x0000000409097211 */ /* 0x000fe400078f18ff */
[----:B------:R-:W-:Y:S02]  /*01f0*/  @P0 SHF.R.S32.HI R29, RZ, 0x1f, R35 ;  /* 0x0000001fff1d0819 */ /* 0x000fe40000011423 */
[----:B------:R-:W-:Y:S02]  /*0200*/  SHF.R.S32.HI R24, RZ, 0x3, R9 ;  /* 0x00000003ff187819 */ /* 0x000fe40000011409 */
[----:B------:R-:W-:-:S02]  /*0210*/  LOP3.LUT R9, R9, 0xfffffff8, RZ, 0xc0, !PT ;  /* 0xfffffff809097812 */ /* 0x000fc400078ec0ff */
[----:B------:R-:W-:Y:S02]  /*0220*/  IADD3 R8, R24, 0x20, RZ ;  /* 0x0000002018087810 */ /* 0x000fe40007ffe0ff */
[----:B------:R-:W-:Y:S01]  /*0230*/  SHF.R.S32.HI R26, RZ, 0x1f, R24 ;  /* 0x0000001fff1a7819 */ /* 0x000fe20000011418 */
[----:B------:R-:W-:Y:S01]  /*0240*/  IMAD.IADD R40, R4, 0x1, -R9 ;  /* 0x0000000104287824 */ /* 0x000fe200078e0a09 */
[----:B------:R-:W-:Y:S02]  /*0250*/  ISETP.GE.AND P2, PT, R8, R41, PT ;  /* 0x000000290800720c */ /* 0x000fe40003f46270 */
[----:B------:R-:W-:Y:S02]  /*0260*/  IADD3 R16, P5, R24, R28, RZ ;  /* 0x0000001c18107210 */ /* 0x000fe40007fbe0ff */
[----:B------:R-:W-:Y:S02]  /*0270*/  SHF.L.U32 R10, R40, 0x3, RZ ;  /* 0x00000003280a7819 */ /* 0x000fe400000006ff */
[----:B------:R-:W-:Y:S01]  /*0280*/  SHF.R.S32.HI R27, RZ, 0x1f, R0 ;  /* 0x0000001fff1b7819 */ /* 0x000fe20000011400 */
[----:B------:R-:W-:Y:S01]  /*0290*/  IMAD.X R17, R26, 0x1, R29, P5 ;  /* 0x000000011a117824 */ /* 0x000fe200028e061d */
[----:B-1----:R-:W-:-:S02]  /*02a0*/  SHF.R.S32.HI R25, RZ, 0x1f, R6 ;  /* 0x0000001fff197819 */ /* 0x002fc40000011406 */
[----:B------:R-:W-:Y:S01]  /*02b0*/  ISETP.LT.AND P4, PT, R10, c[0x0][0x16c], !P2 ;  /* 0x00005b000a007a0c */ /* 0x000fe20005781270 */
[----:B------:R-:W-:Y:S01]  /*02c0*/  IMAD.WIDE R16, R5, 0x40, R16 ;  /* 0x0000004005107825 */ /* 0x000fe200078e0210 */
[----:B------:R-:W-:Y:S02]  /*02d0*/  SHF.R.S32.HI R11, RZ, 0x1f, R10 ;  /* 0x0000001fff0b7819 */ /* 0x000fe4000001140a */
[----:B------:R-:W-:Y:S01]  /*02e0*/  SEL R27, R27, RZ, !P1 ;  /* 0x000000ff1b1b7207 */ /* 0x000fe20004800000 */
[C---:B------:R-:W-:Y:S01]  /*02f0*/  IMAD R13, R25.reuse, c[0x0][0x1a0], RZ ;  /* 0x00006800190d7a24 */ /* 0x040fe200078e02ff */
[----:B------:R-:W-:Y:S01]  /*0300*/  ISETP.GE.AND P3, PT, R24, R41, PT ;  /* 0x000000291800720c */ /* 0x000fe20003f66270 */
[----:B------:R-:W-:Y:S01]  /*0310*/  IMAD R9, R25, c[0x0][0x180], RZ ;  /* 0x0000600019097a24 */ /* 0x000fe200078e02ff */
[----:B------:R-:W-:Y:S01]  /*0320*/  SEL R34, R0, RZ, !P1 ;  /* 0x000000ff00227207 */ /* 0x000fe20004800000 */
[----:B------:R-:W-:Y:S01]  /*0330*/  IMAD R19, R6, c[0x0][0x1a4], R13 ;  /* 0x0000690006137a24 */ /* 0x000fe200078e020d */
[----:B------:R-:W-:Y:S01]  /*0340*/  ISETP.LT.AND P5, PT, R10, c[0x0][0x16c], !P3 ;  /* 0x00005b000a007a0c */ /* 0x000fe20005fa1270 */
[----:B------:R-:W-:-:S02]  /*0350*/  IMAD R15, R6, c[0x0][0x184], R9 ;  /* 0x00006100060f7a24 */ /* 0x000fc400078e0209 */
[----:B------:R-:W-:-:S04]  /*0360*/  IMAD.WIDE.U32 R12, R6, c[0x0][0x1a0], R10 ;  /* 0x00006800060c7a25 */ /* 0x000fc800078e000a */
[----:B------:R-:W-:Y:S01]  /*0370*/  IMAD.WIDE.U32 R8, R6, c[0x0][0x180], R10 ;  /* 0x0000600006087a25 */ /* 0x000fe200078e000a */
[----:B------:R-:W-:Y:S02]  /*0380*/  IADD3 R13, R13, R19, RZ ;  /* 0x000000130d0d7210 */ /* 0x000fe40007ffe0ff */
[C---:B------:R-:W-:Y:S01]  /*0390*/  @P4 IADD3 R11, P6, R16.reuse, 0x20, RZ ;  /* 0x00000020100b4810 */ /* 0x040fe20007fde0ff */
[----:B------:R-:W-:Y:S01]  /*03a0*/  IMAD.IADD R9, R9, 0x1, R15 ;  /* 0x0000000109097824 */ /* 0x000fe200078e020f */
[----:B------:R-:W-:Y:S01]  /*03b0*/  @P4 IADD3 R15, P1, R16, 0x20, RZ ;  /* 0x00000020100f4810 */ /* 0x000fe20007f3e0ff */
[----:B------:R-:W-:Y:S02]  /*03c0*/  IMAD R19, R27, c[0x0][0x188], RZ ;  /* 0x000062001b137a24 */ /* 0x000fe400078e02ff */
[----:B------:R-:W-:-:S04]  /*03d0*/  IMAD.WIDE.U32 R8, R34, c[0x0][0x188], R8 ;  /* 0x0000620022087a25 */ /* 0x000fc800078e0008 */
[----:B------:R-:W-:Y:S02]  /*03e0*/  IMAD R19, R34, c[0x0][0x18c], R19 ;  /* 0x0000630022137a24 */ /* 0x000fe400078e0213 */
[----:B------:R-:W-:Y:S02]  /*03f0*/  @P4 IMAD.X R10, RZ, RZ, R17, P1 ;  /* 0x000000ffff0a4224 */ /* 0x000fe400008e0611 */
[----:B------:R-:W-:Y:S01]  /*0400*/  IMAD R21, R27, c[0x0][0x1a8], RZ ;  /* 0x00006a001b157a24 */ /* 0x000fe200078e02ff */
[----:B------:R-:W-:Y:S01]  /*0410*/  IADD3 R9, R9, R19, RZ ;  /* 0x0000001309097210 */ /* 0x000fe20007ffe0ff */
[----:B------:R-:W-:Y:S02]  /*0420*/  @P4 IMAD R10, R10, c[0x0][0x178], RZ ;  /* 0x00005e000a0a4a24 */ /* 0x000fe400078e02ff */
[----:B------:R-:W-:Y:S02]  /*0430*/  IMAD R23, R34, c[0x0][0x1ac], R21 ;  /* 0x00006b0022177a24 */ /* 0x000fe400078e0215 */
[----:B------:R-:W-:-:S02]  /*0440*/  @P4 IMAD R21, R15, c[0x0][0x17c], R10 ;  /* 0x00005f000f154a24 */ /* 0x000fc400078e020a */
[----:B------:R-:W-:-:S04]  /*0450*/  @P4 IMAD.WIDE.U32 R14, R15, c[0x0][0x178], R8 ;  /* 0x00005e000f0e4a25 */ /* 0x000fc800078e0008 */
[----:B------:R-:W-:Y:S01]  /*0460*/  @P4 IMAD.X R18, RZ, RZ, R17, P6 ;  /* 0x000000ffff124224 */ /* 0x000fe200030e0611 */
[----:B------:R-:W-:Y:S01]  /*0470*/  @P4 LEA R36, P1, R14, c[0x0][0x160], 0x1 ;  /* 0x000058000e244a11 */ /* 0x000fe200078208ff */
[----:B------:R-:W-:Y:S02]  /*0480*/  @P5 IMAD R19, R17, c[0x0][0x178], RZ ;  /* 0x00005e0011135a24 */ /* 0x000fe400078e02ff */
[----:B------:R-:W-:-:S04]  /*0490*/  IMAD.WIDE.U32 R12, R34, c[0x0][0x1a8], R12 ;  /* 0x00006a00220c7a25 */ /* 0x000fc800078e000c */
[----:B------:R-:W-:Y:S02]  /*04a0*/  @P4 IMAD.IADD R15, R15, 0x1, R21 ;  /* 0x000000010f0f4824 */ /* 0x000fe400078e0215 */
[----:B------:R-:W-:Y:S02]  /*04b0*/  @P4 IMAD R18, R18, c[0x0][0x198], RZ ;  /* 0x0000660012124a24 */ /* 0x000fe400078e02ff */
[----:B------:R-:W-:Y:S01]  /*04c0*/  @P5 IMAD R19, R16, c[0x0][0x17c], R19 ;  /* 0x00005f0010135a24 */ /* 0x000fe200078e0213 */
[----:B------:R-:W-:Y:S01]  /*04d0*/  @P4 LEA.HI.X R37, R14, c[0x0][0x164], R15, 0x1, P1 ;  /* 0x000059000e254a11 */ /* 0x000fe200008f0c0f */
[----:B------:R-:W-:-:S04]  /*04e0*/  @P5 IMAD.WIDE.U32 R8, R16, c[0x0][0x178], R8 ;  /* 0x00005e0010085a25 */ /* 0x000fc800078e0008 */
[----:B------:R-:W-:Y:S01]  /*04f0*/  IMAD.IADD R13, R13, 0x1, R23 ;  /* 0x000000010d0d7824 */ /* 0x000fe200078e0217 */
[----:B------:R-:W-:Y:S01]  /*0500*/  @P5 IADD3 R15, R9, R19, RZ ;  /* 0x00000013090f5210 */ /* 0x000fe20007ffe0ff */
[----:B------:R-:W-:Y:S01]  /*0510*/  @P5 IMAD R17, R17, c[0x0][0x198], RZ ;  /* 0x0000660011115a24 */ /* 0x000fe200078e02ff */
[C---:B------:R-:W-:Y:S01]  /*0520*/  @P5 LEA R30, P1, R8.reuse, c[0x0][0x160], 0x1 ;  /* 0x00005800081e5a11 */ /* 0x040fe200078208ff */
[C---:B------:R-:W-:Y:S02]  /*0530*/  @P4 IMAD R23, R11.reuse, c[0x0][0x19c], R18 ;  /* 0x000067000b174a24 */ /* 0x040fe400078e0212 */
[----:B------:R-:W-:Y:S01]  /*0540*/  @P4 IMAD.WIDE.U32 R10, R11, c[0x0][0x198], R12 ;  /* 0x000066000b0a4a25 */ /* 0x000fe200078e000c */
[----:B------:R-:W-:Y:S02]  /*0550*/  @P5 LEA.HI.X R31, R8, c[0x0][0x164], R15, 0x1, P1 ;  /* 0x00005900081f5a11 */ /* 0x000fe400008f0c0f */
[----:B------:R-:W-:Y:S01]  /*0560*/  CS2R R14, SRZ ;  /* 0x00000000000e7805 */ /* 0x000fe2000001ff00 */
[----:B------:R-:W-:Y:S01]  /*0570*/  @P5 IMAD R19, R16, c[0x0][0x19c], R17 ;  /* 0x0000670010135a24 */ /* 0x000fe200078e0211 */
[----:B------:R-:W-:Y:S01]  /*0580*/  @P4 LEA R38, P6, R10, c[0x0][0x190], 0x1 ;  /* 0x000064000a264a11 */ /* 0x000fe200078c08ff */
[----:B------:R-:W-:-:S02]  /*0590*/  @P5 IMAD.WIDE.U32 R16, R16, c[0x0][0x198], R12 ;  /* 0x0000660010105a25 */ /* 0x000fc400078e000c */
[----:B------:R-:W-:Y:S02]  /*05a0*/  CS2R R12, SRZ ;  /* 0x00000000000c7805 */ /* 0x000fe4000001ff00 */
[----:B------:R-:W-:Y:S01]  /*05b0*/  @P4 IMAD.IADD R9, R11, 0x1, R23 ;  /* 0x000000010b094824 */ /* 0x000fe200078e0217 */
[----:B------:R-:W-:Y:S01]  /*05c0*/  @P5 LEA R32, P1, R16, c[0x0][0x190], 0x1 ;  /* 0x0000640010205a11 */ /* 0x000fe200078208ff */
[----:B------:R-:W-:-:S03]  /*05d0*/  @P5 IMAD.IADD R17, R17, 0x1, R19 ;  /* 0x0000000111115824 */ /* 0x000fc600078e0213 */
[----:B------:R-:W-:Y:S02]  /*05e0*/  @P4 LEA.HI.X R39, R10, c[0x0][0x194], R9, 0x1, P6 ;  /* 0x000065000a274a11 */ /* 0x000fe400030f0c09 */
[----:B------:R-:W-:Y:S01]  /*05f0*/  CS2R R8, SRZ ;  /* 0x0000000000087805 */ /* 0x000fe2000001ff00 */
[----:B------:R-:W-:Y:S01]  /*0600*/  CS2R R10, SRZ ;  /* 0x00000000000a7805 */ /* 0x000fe2000001ff00 */
[----:B------:R-:W-:Y:S01]  /*0610*/  @P5 LEA.HI.X R33, R16, c[0x0][0x194], R17, 0x1, P1 ;  /* 0x0000650010215a11 */ /* 0x000fe200008f0c11 */
[----:B------:R-:W-:Y:S01]  /*0620*/  CS2R R18, SRZ ;  /* 0x0000000000127805 */ /* 0x000fe2000001ff00 */
[----:B------:R-:W-:Y:S01]  /*0630*/  CS2R R16, SRZ ;  /* 0x0000000000107805 */ /* 0x000fe2000001ff00 */
[----:B------:R-:W-:Y:S01]  /*0640*/  CS2R R20, SRZ ;  /* 0x0000000000147805 */ /* 0x000fe2000001ff00 */
[----:B------:R-:W-:Y:S01]  /*0650*/  CS2R R22, SRZ ;  /* 0x0000000000167805 */ /* 0x000fe2000001ff00 */
[----:B------:R0:W2:Y:S04]  /*0660*/  @P4 LDG.E.128 R8, [R36.64] ;  /* 0x0000000424084981 */ /* 0x0000a8000c1e1d00 */
[----:B------:R-:W3:Y:S04]  /*0670*/  @P4 LDG.E.128 R12, [R38.64] ;  /* 0x00000004260c4981 */ /* 0x000ee8000c1e1d00 */
[----:B------:R1:W4:Y:S04]  /*0680*/  @P5 LDG.E.128 R16, [R30.64] ;  /* 0x000000041e105981 */ /* 0x000328000c1e1d00 */
[----:B------:R2:W4:Y:S01]  /*0690*/  @P5 LDG.E.128 R20, [R32.64] ;  /* 0x0000000420145981 */ /* 0x000522000c1e1d00 */
[----:B------:R-:W-:-:S04]  /*06a0*/  ISETP.GT.AND P1, PT, R4, 0x3f, PT ;  /* 0x0000003f0400780c */ /* 0x000fc80003f24270 */
[----:B------:R-:W-:-:S13]  /*06b0*/  ISETP.GE.OR P4, PT, R4, R41, P1 ;  /* 0x000000290400720c */ /* 0x000fda0000f86670 */
[----:B0-----:R-:W-:Y:S02]  /*06c0*/  @!P4 SHF.R.S32.HI R37, RZ, 0x1f, R7 ;  /* 0x0000001fff25c819 */ /* 0x001fe40000011407 */
[--C-:B------:R-:W-:Y:S02]  /*06d0*/  @!P4 SHF.R.S32.HI R36, RZ, 0x1f, R4.reuse ;  /* 0x0000001fff24c819 */ /* 0x100fe40000011404 */
[----:B------:R-:W-:-:S04]  /*06e0*/  @!P4 IADD3 R28, P5, P6, R28, R7, R4 ;  /* 0x000000071c1cc210 */ /* 0x000fc80007ebe004 */
[----:B------:R-:W-:Y:S01]  /*06f0*/  @!P4 IADD3.X R29, R29, R37, R36, P5, P6 ;  /* 0x000000251d1dc210 */ /* 0x000fe20002fec424 */
[----:B------:R-:W-:Y:S01]  /*0700*/  @!P4 IMAD R37, R25, c[0x0][0x1e0], RZ ;  /* 0x000078001925ca24 */ /* 0x000fe200078e02ff */
[----:B------:R-:W-:-:S03]  /*0710*/  MOV R36, 0x7f800000 ;  /* 0x7f80000000247802 */ /* 0x000fc60000000f00 */
[C---:B------:R-:W-:Y:S02]  /*0720*/  @!P4 IMAD R37, R6.reuse, c[0x0][0x1e4], R37 ;  /* 0x000079000625ca24 */ /* 0x040fe400078e0225 */
[----:B------:R-:W-:-:S04]  /*0730*/  @!P4 IMAD.WIDE.U32 R28, R6, c[0x0][0x1e0], R28 ;  /* 0x00007800061cca25 */ /* 0x000fc800078e001c */
[----:B-1----:R-:W-:Y:S01]  /*0740*/  @!P4 IMAD.MOV.U32 R30, RZ, RZ, R28 ;  /* 0x000000ffff1ec224 */ /* 0x002fe200078e001c */
[----:B------:R-:W-:Y:S01]  /*0750*/  @!P4 IADD3 R31, R29, R37, RZ ;  /* 0x000000251d1fc210 */ /* 0x000fe20007ffe0ff */
[----:B------:R-:W-:-:S04]  /*0760*/  @!P4 IMAD R29, R27, c[0x0][0x1e8], RZ ;  /* 0x00007a001b1dca24 */ /* 0x000fc800078e02ff */
[C---:B------:R-:W-:Y:S02]  /*0770*/  @!P4 IMAD R29, R34.reuse, c[0x0][0x1ec], R29 ;  /* 0x00007b00221dca24 */ /* 0x040fe400078e021d */
[----:B------:R-:W-:-:S04]  /*0780*/  @!P4 IMAD.WIDE.U32 R30, R34, c[0x0][0x1e8], R30 ;  /* 0x00007a00221eca25 */ /* 0x000fc800078e001e */
[----:B------:R-:W-:Y:S01]  /*0790*/  @!P4 IMAD.IADD R29, R31, 0x1, R29 ;  /* 0x000000011f1dc824 */ /* 0x000fe200078e021d */
[----:B------:R-:W-:-:S04]  /*07a0*/  @!P4 LEA R28, P5, R30, c[0x0][0x1d8], 0x2 ;  /* 0x000076001e1cca11 */ /* 0x000fc800078a10ff */
[----:B------:R-:W-:-:S05]  /*07b0*/  @!P4 LEA.HI.X R29, R30, c[0x0][0x1dc], R29, 0x2, P5 ;  /* 0x000077001e1dca11 */ /* 0x000fca00028f141d */
[----:B------:R0:W5:Y:S01]  /*07c0*/  @!P4 LDG.E R36, [R28.64] ;  /* 0x000000041c24c981 */ /* 0x000162000c1e1900 */
[----:B------:R-:W-:Y:S01]  /*07d0*/  @P0 IMAD R35, R0, 0x40, R35 ;  /* 0x0000004000230824 */ /* 0x000fe200078e0223 */
[----:B------:R-:W-:Y:S01]  /*07e0*/  BSSY B0, `(.L_x_916) ;  /* 0x0000060000007945 */ /* 0x000fe20003800000 */
[C---:B--2---:R-:W-:Y:S01]  /*07f0*/  LOP3.LUT R32, R8.reuse, 0xffff0000, RZ, 0xc0, !PT ;  /* 0xffff000008207812 */ /* 0x044fe200078ec0ff */
[----:B------:R-:W-:Y:S01]  /*0800*/  IMAD.U32 R30, R8, 0x10000, RZ ;  /* 0x00010000081e7824 */ /* 0x000fe200078e00ff */
[C---:B------:R-:W-:Y:S01]  /*0810*/  LOP3.LUT R31, R9.reuse, 0xffff0000, RZ, 0xc0, !PT ;  /* 0xffff0000091f7812 */ /* 0x040fe200078ec0ff */
[----:B------:R-:W-:Y:S01]  /*0820*/  IMAD.U32 R8, R9, 0x10000, RZ ;  /* 0x0001000009087824 */ /* 0x000fe200078e00ff */
[C---:B---3--:R-:W-:Y:S01]  /*0830*/  LOP3.LUT R41, R12.reuse, 0xffff0000, RZ, 0xc0, !PT ;  /* 0xffff00000c297812 */ /* 0x048fe200078ec0ff */
[----:B------:R-:W-:Y:S01]  /*0840*/  IMAD.U32 R37, R12, 0x10000, RZ ;  /* 0x000100000c257824 */ /* 0x000fe200078e00ff */
[----:B0-----:R-:W-:Y:S01]  /*0850*/  SHF.L.U32 R29, R13, 0x10, RZ ;  /* 0x000000100d1d7819 */ /* 0x001fe200000006ff */
[----:B------:R-:W-:Y:S01]  /*0860*/  IMAD.U32 R28, R14, 0x10000, RZ ;  /* 0x000100000e1c7824 */ /* 0x000fe200078e00ff */
[----:B----4-:R-:W-:Y:S01]  /*0870*/  LOP3.LUT R39, R16, 0xffff0000, RZ, 0xc0, !PT ;  /* 0xffff000010277812 */ /* 0x010fe200078ec0ff */
[----:B------:R-:W-:Y:S01]  /*0880*/  FMUL.FTZ R32, R32, R41 ;  /* 0x0000002920207220 */ /* 0x000fe20000410000 */
[----:B------:R-:W-:-:S02]  /*0890*/  SHF.L.U32 R16, R16, 0x10, RZ ;  /* 0x0000001010107819 */ /* 0x000fc400000006ff */
[C---:B------:R-:W-:Y:S01]  /*08a0*/  LOP3.LUT R42, R20.reuse, 0xffff0000, RZ, 0xc0, !PT ;  /* 0xffff0000142a7812 */ /* 0x040fe200078ec0ff */
[----:B------:R-:W-:Y:S01]  /*08b0*/  IMAD.U32 R41, R20, 0x10000, RZ ;  /* 0x0001000014297824 */ /* 0x000fe200078e00ff */
[----:B------:R-:W-:Y:S01]  /*08c0*/  LOP3.LUT R38, R13, 0xffff0000, RZ, 0xc0, !PT ;  /* 0xffff00000d267812 */ /* 0x000fe200078ec0ff */
[----:B------:R-:W-:Y:S01]  /*08d0*/  FFMA.FTZ R30, R30, R37, R32 ;  /* 0x000000251e1e7223 */ /* 0x000fe20000010020 */
[----:B------:R-:W-:Y:S01]  /*08e0*/  LOP3.LUT R12, R15, 0xffff0000, RZ, 0xc0, !PT ;  /* 0xffff00000f0c7812 */ /* 0x000fe200078ec0ff */
[----:B------:R-:W-:Y:S01]  /*08f0*/  FMUL.FTZ R39, R39, R42 ;  /* 0x0000002a27277220 */ /* 0x000fe20000410000 */
[----:B------:R-:W-:Y:S01]  /*0900*/  SHF.L.U32 R20, R21, 0x10, RZ ;  /* 0x0000001015147819 */ /* 0x000fe200000006ff */
[----:B------:R-:W-:Y:S01]  /*0910*/  IMAD.U32 R13, R15, 0x10000, RZ ;  /* 0x000100000f0d7824 */ /* 0x000fe200078e00ff */
[----:B------:R-:W-:Y:S01]  /*0920*/  SHF.L.U32 R9, R10, 0x10, RZ ;  /* 0x000000100a097819 */ /* 0x000fe200000006ff */
[C---:B------:R-:W-:Y:S01]  /*0930*/  IMAD.U32 R15, R17.reuse, 0x10000, RZ ;  /* 0x00010000110f7824 */ /* 0x040fe200078e00ff */
[----:B------:R-:W-:Y:S01]  /*0940*/  LOP3.LUT R17, R17, 0xffff0000, RZ, 0xc0, !PT ;  /* 0xffff000011117812 */ /* 0x000fe200078ec0ff */
[----:B------:R-:W-:Y:S01]  /*0950*/  FFMA.FTZ R39, R16, R41, R39 ;  /* 0x0000002910277223 */ /* 0x000fe20000010027 */
[----:B------:R-:W-:Y:S01]  /*0960*/  LOP3.LUT R16, R21, 0xffff0000, RZ, 0xc0, !PT ;  /* 0xffff000015107812 */ /* 0x000fe200078ec0ff */
[----:B------:R-:W-:Y:S01]  /*0970*/  FFMA.FTZ R8, R8, R29, R30 ;  /* 0x0000001d08087223 */ /* 0x000fe2000001001e */
[----:B------:R-:W-:Y:S01]  /*0980*/  LOP3.LUT R33, R10, 0xffff0000, RZ, 0xc0, !PT ;  /* 0xffff00000a217812 */ /* 0x000fe200078ec0ff */
[----:B------:R-:W-:Y:S01]  /*0990*/  FFMA.FTZ R20, R15, R20, R39 ;  /* 0x000000140f147223 */ /* 0x000fe20000010027 */
[----:B------:R-:W-:Y:S01]  /*09a0*/  LOP3.LUT R14, R14, 0xffff0000, RZ, 0xc0, !PT ;  /* 0xffff00000e0e7812 */ /* 0x000fe200078ec0ff */
[----:B------:R-:W-:-:S02]  /*09b0*/  FFMA.FTZ R31, R31, R38, R8 ;  /* 0x000000261f1f7223 */ /* 0x000fc40000010008 */
[C---:B------:R-:W-:Y:S01]  /*09c0*/  IMAD.U32 R8, R18.reuse, 0x10000, RZ ;  /* 0x0001000012087824 */ /* 0x040fe200078e00ff */
[----:B------:R-:W-:Y:S01]  /*09d0*/  LOP3.LUT R18, R18, 0xffff0000, RZ, 0xc0, !PT ;  /* 0xffff000012127812 */ /* 0x000fe200078ec0ff */
[C---:B------:R-:W-:Y:S02]  /*09e0*/  IMAD.U32 R15, R22.reuse, 0x10000, RZ ;  /* 0x00010000160f7824 */ /* 0x040fe400078e00ff */
[----:B------:R-:W-:Y:S02]  /*09f0*/  FFMA.FTZ R16, R17, R16, R20 ;  /* 0x0000001011107223 */ /* 0x000fe40000010014 */
[----:B------:R-:W-:Y:S01]  /*0a00*/  FFMA.FTZ R28, R9, R28, R31 ;  /* 0x0000001c091c7223 */ /* 0x000fe2000001001f */
[----:B------:R-:W-:Y:S01]  /*0a10*/  LOP3.LUT R9, R22, 0xffff0000, RZ, 0xc0, !PT ;  /* 0xffff000016097812 */ /* 0x000fe200078ec0ff */
[----:B------:R-:W-:Y:S01]  /*0a20*/  FFMA.FTZ R16, R8, R15, R16 ;  /* 0x0000000f08107223 */ /* 0x000fe20000010010 */
[----:B------:R-:W-:Y:S01]  /*0a30*/  SHF.L.U32 R8, R19, 0x10, RZ ;  /* 0x0000001013087819 */ /* 0x000fe200000006ff */
[C---:B------:R-:W-:Y:S01]  /*0a40*/  IMAD.U32 R10, R11.reuse, 0x10000, RZ ;  /* 0x000100000b0a7824 */ /* 0x040fe200078e00ff */
[----:B------:R-:W-:Y:S01]  /*0a50*/  LOP3.LUT R11, R11, 0xffff0000, RZ, 0xc0, !PT ;  /* 0xffff00000b0b7812 */ /* 0x000fe200078ec0ff */
[----:B------:R-:W-:Y:S01]  /*0a60*/  FFMA.FTZ R14, R33, R14, R28 ;  /* 0x0000000e210e7223 */ /* 0x000fe2000001001c */
[----:B------:R-:W-:Y:S01]  /*0a70*/  LOP3.LUT R19, R19, 0xffff0000, RZ, 0xc0, !PT ;  /* 0xffff000013137812 */ /* 0x000fe200078ec0ff */
[----:B------:R-:W-:-:S02]  /*0a80*/  IMAD.U32 R15, R23, 0x10000, RZ ;  /* 0x00010000170f7824 */ /* 0x000fc400078e00ff */
[----:B------:R-:W-:Y:S02]  /*0a90*/  FFMA.FTZ R9, R18, R9, R16 ;  /* 0x0000000912097223 */ /* 0x000fe40000010010 */
[----:B------:R-:W-:Y:S01]  /*0aa0*/  FFMA.FTZ R13, R10, R13, R14 ;  /* 0x0000000d0a0d7223 */ /* 0x000fe2000001000e */
[----:B------:R-:W-:Y:S01]  /*0ab0*/  LOP3.LUT R10, R23, 0xffff0000, RZ, 0xc0, !PT ;  /* 0xffff0000170a7812 */ /* 0x000fe200078ec0ff */
[----:B------:R-:W-:Y:S02]  /*0ac0*/  FFMA.FTZ R8, R8, R15, R9 ;  /* 0x0000000f08087223 */ /* 0x000fe40000010009 */
[----:B------:R-:W-:Y:S02]  /*0ad0*/  FFMA.FTZ R12, R11, R12, R13 ;  /* 0x0000000c0b0c7223 */ /* 0x000fe4000001000d */
[----:B------:R-:W-:-:S03]  /*0ae0*/  FFMA.FTZ R19, R19, R10, R8 ;  /* 0x0000000a13137223 */ /* 0x000fc60000010008 */
[----:B------:R-:W0:Y:S04]  /*0af0*/  SHFL.BFLY PT, R9, R12, 0x4, 0x1f ;  /* 0x0c801f000c097f89 */ /* 0x000e2800000e0000 */
[----:B------:R-:W1:Y:S01]  /*0b00*/  SHFL.BFLY PT, R8, R19, 0x4, 0x1f ;  /* 0x0c801f0013087f89 */ /* 0x000e6200000e0000 */
[----:B0-----:R-:W-:Y:S02]  /*0b10*/  FADD.FTZ R13, R12, R9 ;  /* 0x000000090c0d7221 */ /* 0x001fe40000010000 */
[----:B-1----:R-:W-:-:S03]  /*0b20*/  FADD.FTZ R9, R19, R8 ;  /* 0x0000000813097221 */ /* 0x002fc60000010000 */
[----:B------:R-:W0:Y:S01]  /*0b30*/  SHFL.BFLY PT, R14, R13, 0x2, 0x1f ;  /* 0x0c401f000d0e7f89 */ /* 0x000e2200000e0000 */
[----:B------:R-:W-:-:S03]  /*0b40*/  @P0 SHF.R.S32.HI R8, RZ, 0x1f, R35 ;  /* 0x0000001fff080819 */ /* 0x000fc60000011423 */
[----:B------:R-:W1:Y:S01]  /*0b50*/  SHFL.BFLY PT, R10, R9, 0x2, 0x1f ;  /* 0x0c401f00090a7f89 */ /* 0x000e6200000e0000 */
[----:B------:R-:W-:Y:S01]  /*0b60*/  @P0 LEA.HI R8, R8, R35, RZ, 0x6 ;  /* 0x0000002308080211 */ /* 0x000fe200078f30ff */
[----:B0-----:R-:W-:Y:S01]  /*0b70*/  FADD.FTZ R14, R13, R14 ;  /* 0x0000000e0d0e7221 */ /* 0x001fe20000010000 */
[----:B------:R-:W-:Y:S01]  /*0b80*/  SHF.L.U32 R13, R4, 0x2, RZ ;  /* 0x00000002040d7819 */ /* 0x000fe200000006ff */
[----:B-1----:R-:W-:Y:S01]  /*0b90*/  FADD.FTZ R11, R9, R10 ;  /* 0x0000000a090b7221 */ /* 0x002fe20000010000 */
[----:B------:R-:W-:Y:S01]  /*0ba0*/  HFMA2.MMA R10, -RZ, RZ, 0, 0 ;  /* 0x00000000ff0a7435 */ /* 0x000fe200000001ff */
[----:B------:R-:W-:Y:S01]  /*0bb0*/  IMAD.SHL.U32 R9, R5, 0x1000, RZ ;  /* 0x0000100005097824 */ /* 0x000fe200078e00ff */
[----:B------:R-:W0:Y:S04]  /*0bc0*/  SHFL.BFLY PT, R15, R14, 0x1, 0x1f ;  /* 0x0c201f000e0f7f89 */ /* 0x000e2800000e0000 */
[----:B------:R-:W-:Y:S01]  /*0bd0*/  @P0 LOP3.LUT R10, R8, 0xffffffc0, RZ, 0xc0, !PT ;  /* 0xffffffc0080a0812 */ /* 0x000fe200078ec0ff */
[----:B------:R-:W1:Y:S04]  /*0be0*/  SHFL.BFLY PT, R12, R11, 0x1, 0x1f ;  /* 0x0c201f000b0c7f89 */ /* 0x000e6800000e0000 */
[----:B------:R-:W-:-:S05]  /*0bf0*/  IMAD.SHL.U32 R8, R10, 0x40, RZ ;  /* 0x000000400a087824 */ /* 0x000fca00078e00ff */
[----:B------:R-:W-:Y:S02]  /*0c00*/  SHF.R.S32.HI R16, RZ, 0x1f, R8 ;  /* 0x0000001fff107819 */ /* 0x000fe40000011408 */
[--C-:B------:R-:W-:Y:S02]  /*0c10*/  IADD3 R8, P0, P4, R8, R13, R9.reuse ;  /* 0x0000000d08087210 */ /* 0x100fe40007c1e009 */
[----:B------:R-:W-:Y:S02]  /*0c20*/  SHF.R.S32.HI R9, RZ, 0x1f, R9 ;  /* 0x0000001fff097819 */ /* 0x000fe40000011409 */
[----:B------:R-:W-:-:S04]  /*0c30*/  SHF.R.S32.HI R13, RZ, 0x1f, R13 ;  /* 0x0000001fff0d7819 */ /* 0x000fc8000001140d */
[----:B------:R-:W-:Y:S01]  /*0c40*/  IADD3.X R9, R16, R13, R9, P0, P4 ;  /* 0x0000000d10097210 */ /* 0x000fe200007e8409 */
[----:B------:R-:W-:Y:S01]  /*0c50*/  IMAD R13, R25, c[0x0][0x220], RZ ;  /* 0x00008800190d7a24 */ /* 0x000fe200078e02ff */
[----:B------:R-:W-:Y:S01]  /*0c60*/  ISETP.NE.AND P0, PT, R40, RZ, PT ;  /* 0x000000ff2800720c */ /* 0x000fe20003f05270 */
[----:B0-----:R-:W-:Y:S02]  /*0c70*/  FADD.FTZ R16, R14, R15 ;  /* 0x0000000f0e107221 */ /* 0x001fe40000010000 */
[C---:B------:R-:W-:Y:S02]  /*0c80*/  IMAD R17, R6.reuse, c[0x0][0x224], R13 ;  /* 0x0000890006117a24 */ /* 0x040fe400078e020d */
[----:B------:R-:W-:-:S04]  /*0c90*/  IMAD.WIDE.U32 R8, R6, c[0x0][0x220], R8 ;  /* 0x0000880006087a25 */ /* 0x000fc800078e0008 */
[----:B-1----:R-:W-:-:S04]  /*0ca0*/  FADD.FTZ R15, R11, R12 ;  /* 0x0000000c0b0f7221 */ /* 0x002fc80000010000 */
[----:B------:R-:W-:Y:S05]  /*0cb0*/  @P0 BRA `(.L_x_917) ;  /* 0x0000012000000947 */ /* 0x000fea0003800000 */
[----:B------:R-:W-:Y:S01]  /*0cc0*/  SHF.R.S32.HI R14, RZ, 0x1f, R10 ;  /* 0x0000001fff0e7819 */ /* 0x000fe2000001140a */
[----:B------:R-:W-:Y:S01]  /*0cd0*/  IMAD R11, R25, c[0x0][0x1c8], RZ ;  /* 0x00007200190b7a24 */ /* 0x000fe200078e02ff */
[----:B------:R-:W-:-:S03]  /*0ce0*/  IADD3 R12, P0, R7, R10, RZ ;  /* 0x0000000a070c7210 */ /* 0x000fc60007f1e0ff */
[----:B------:R-:W-:Y:S01]  /*0cf0*/  IMAD R11, R6, c[0x0][0x1cc], R11 ;  /* 0x00007300060b7a24 */ /* 0x000fe200078e020b */
[----:B------:R-:W-:-:S05]  /*0d00*/  LEA.HI.X.SX32 R13, R7, R14, 0x1, P0 ;  /* 0x0000000e070d7211 */ /* 0x000fca00000f0eff */
[----:B------:R-:W-:-:S04]  /*0d10*/  IMAD.WIDE.U32 R12, R6, c[0x0][0x1c8], R12 ;  /* 0x00007200060c7a25 */ /* 0x000fc800078e000c */
[----:B------:R-:W-:Y:S02]  /*0d20*/  IMAD.IADD R13, R13, 0x1, R11 ;  /* 0x000000010d0d7824 */ /* 0x000fe400078e020b */
[----:B------:R-:W-:Y:S02]  /*0d30*/  IMAD R11, R27, c[0x0][0x1d0], RZ ;  /* 0x000074001b0b7a24 */ /* 0x000fe400078e02ff */
[----:B------:R-:W-:-:S04]  /*0d40*/  IMAD.WIDE.U32 R12, R34, c[0x0][0x1d0], R12 ;  /* 0x00007400220c7a25 */ /* 0x000fc800078e000c */
[----:B------:R-:W-:Y:S01]  /*0d50*/  IMAD R11, R34, c[0x0][0x1d4], R11 ;  /* 0x00007500220b7a24 */ /* 0x000fe200078e020b */
[----:B------:R-:W-:-:S04]  /*0d60*/  IADD3 R24, P0, R24, R12, RZ ;  /* 0x0000000c18187210 */ /* 0x000fc80007f1e0ff */
[----:B------:R-:W-:Y:S02]  /*0d70*/  IADD3.X R13, R26, R13, R11, P0, !PT ;  /* 0x0000000d1a0d7210 */ /* 0x000fe400007fe40b */
[C---:B------:R-:W-:Y:S02]  /*0d80*/  LEA R12, P0, R24.reuse, c[0x0][0x1b0], 0x2 ;  /* 0x00006c00180c7a11 */ /* 0x040fe400078010ff */
[----:B------:R-:W-:Y:S02]  /*0d90*/  FSEL R11, R15, RZ, !P3 ;  /* 0x000000ff0f0b7208 */ /* 0x000fe40005800000 */
[----:B------:R-:W-:Y:S02]  /*0da0*/  LEA.HI.X R13, R24, c[0x0][0x1b4], R13, 0x2, P0 ;  /* 0x00006d00180d7a11 */ /* 0x000fe400000f140d */
[----:B------:R-:W-:-:S03]  /*0db0*/  FSEL R15, R16, RZ, !P2 ;  /* 0x000000ff100f7208 */ /* 0x000fc60005000000 */
[----:B------:R0:W-:Y:S04]  /*0dc0*/  STG.E [R12.64], R11 ;  /* 0x0000000b0c007986 */ /* 0x0001e8000c101904 */
[----:B------:R0:W-:Y:S02]  /*0dd0*/  STG.E [R12.64+0x80], R15 ;  /* 0x0000800f0c007986 */ /* 0x0001e4000c101904 */
.L_x_917:
[----:B------:R-:W-:Y:S05]  /*0de0*/  BSYNC B0 ;  /* 0x0000000000007941 */ /* 0x000fea0003800000 */
.L_x_916:
[----:B------:R-:W-:Y:S01]  /*0df0*/  IADD3 R2, R2, 0x3f, RZ ;  /* 0x0000003f02027810 */ /* 0x000fe20007ffe0ff */
[----:B0-----:R-:W-:Y:S01]  /*0e00*/  IMAD R13, R27, c[0x0][0x228], RZ ;  /* 0x00008a001b0d7a24 */ /* 0x001fe200078e02ff */
[----:B------:R-:W-:Y:S01]  /*0e10*/  IADD3 R9, R9, R17, RZ ;  /* 0x0000001109097210 */ /* 0x000fe20007ffe0ff */
[----:B------:R-:W-:Y:S01]  /*0e20*/  BSSY B0, `(.L_x_918) ;  /* 0x0000022000007945 */ /* 0x000fe20003800000 */
[----:B------:R-:W-:Y:S01]  /*0e30*/  SHF.R.S32.HI R11, RZ, 0x1f, R2 ;  /* 0x0000001fff0b7819 */ /* 0x000fe20000011402 */
[C---:B------:R-:W-:Y:S01]  /*0e40*/  IMAD R13, R34.reuse, c[0x0][0x22c], R13 ;  /* 0x00008b00220d7a24 */ /* 0x040fe200078e020d */
[----:B------:R-:W-:Y:S01]  /*0e50*/  ISETP.NE.U32.AND P0, PT, RZ, c[0x0][0x238], PT ;  /* 0x00008e00ff007a0c */ /* 0x000fe20003f05070 */
[----:B------:R-:W-:Y:S01]  /*0e60*/  IMAD.WIDE.U32 R8, R34, c[0x0][0x228], R8 ;  /* 0x00008a0022087a25 */ /* 0x000fe200078e0008 */
[----:B------:R-:W-:-:S02]  /*0e70*/  LEA.HI R11, R11, R2, RZ, 0x6 ;  /* 0x000000020b0b7211 */ /* 0x000fc400078f30ff */
[----:B------:R-:W-:Y:S02]  /*0e80*/  ISETP.NE.AND.EX P0, PT, RZ, c[0x0][0x23c], PT, P0 ;  /* 0x00008f00ff007a0c */ /* 0x000fe40003f05300 */
[----:B------:R-:W-:Y:S02]  /*0e90*/  LOP3.LUT R2, R11, 0xffffffc0, RZ, 0xc0, !PT ;  /* 0xffffffc00b027812 */ /* 0x000fe400078ec0ff */
[----:B------:R-:W-:Y:S02]  /*0ea0*/  IADD3 R9, R9, R13, RZ ;  /* 0x0000000d09097210 */ /* 0x000fe40007ffe0ff */
[----:B------:R-:W-:Y:S01]  /*0eb0*/  LEA R12, P2, R8, c[0x0][0x208], 0x2 ;  /* 0x00008200080c7a11 */ /* 0x000fe200078410ff */
[----:B------:R-:W-:Y:S01]  /*0ec0*/  IMAD.IADD R11, R2, 0x1, -R7 ;  /* 0x00000001020b7824 */ /* 0x000fe200078e0a07 */
[----:B------:R-:W-:Y:S02]  /*0ed0*/  ISETP.NE.OR P0, PT, R4, RZ, !P0 ;  /* 0x000000ff0400720c */ /* 0x000fe40004705670 */
[----:B------:R-:W-:-:S02]  /*0ee0*/  LEA.HI.X R13, R8, c[0x0][0x20c], R9, 0x2, P2 ;  /* 0x00008300080d7a11 */ /* 0x000fc400010f1409 */
[----:B------:R-:W-:-:S13]  /*0ef0*/  ISETP.GE.OR P1, PT, R4, R11, P1 ;  /* 0x0000000b0400720c */ /* 0x000fda0000f26670 */
[----:B------:R-:W-:Y:S05]  /*0f00*/  @P1 BRA `(.L_x_919) ;  /* 0x0000013000001947 */ /* 0x000fea0003800000 */
[----:B------:R-:W-:Y:S01]  /*0f10*/  SHF.R.S32.HI R2, RZ, 0x1f, R7 ;  /* 0x0000001fff027819 */ /* 0x000fe20000011407 */
[----:B------:R-:W-:Y:S01]  /*0f20*/  IMAD R25, R25, c[0x0][0x1f8], RZ ;  /* 0x00007e0019197a24 */ /* 0x000fe200078e02ff */
[--C-:B------:R-:W-:Y:S01]  /*0f30*/  IADD3 R8, P1, P2, R10, R7, R4.reuse ;  /* 0x000000070a087210 */ /* 0x100fe20007a3e004 */
[----:B------:R-:W-:Y:S01]  /*0f40*/  IMAD R27, R27, c[0x0][0x200], RZ ;  /* 0x000080001b1b7a24 */ /* 0x000fe200078e02ff */
[----:B------:R-:W-:Y:S01]  /*0f50*/  SHF.R.S32.HI R7, RZ, 0x1f, R4 ;  /* 0x0000001fff077819 */ /* 0x000fe20000011404 */
[----:B------:R-:W-:Y:S01]  /*0f60*/  IMAD R25, R6, c[0x0][0x1fc], R25 ;  /* 0x00007f0006197a24 */ /* 0x000fe200078e0219 */
[----:B------:R-:W-:-:S04]  /*0f70*/  SHF.R.S32.HI R10, RZ, 0x1f, R10 ;  /* 0x0000001fff0a7819 */ /* 0x000fc8000001140a */
[----:B------:R-:W-:Y:S01]  /*0f80*/  IADD3.X R9, R10, R2, R7, P1, P2 ;  /* 0x000000020a097210 */ /* 0x000fe20000fe4407 */
[----:B------:R-:W-:Y:S01]  /*0f90*/  IMAD R7, R34, c[0x0][0x204], R27 ;  /* 0x0000810022077a24 */ /* 0x000fe200078e021b */
[C---:B-----5:R-:W-:Y:S01]  /*0fa0*/  FSETP.NEU.FTZ.AND P1, PT, R36.reuse, -INF , PT ;  /* 0xff8000002400780b */ /* 0x060fe20003f3d000 */
[----:B------:R-:W-:Y:S02]  /*0fb0*/  FMUL.FTZ R2, R36, 1.4426950216293334961 ;  /* 0x3fb8aa3b24027820 */ /* 0x000fe40000410000 */
[----:B------:R-:W-:-:S04]  /*0fc0*/  IMAD.WIDE.U32 R8, R6, c[0x0][0x1f8], R8 ;  /* 0x00007e0006087a25 */ /* 0x000fc800078e0008 */
[----:B------:R-:W-:-:S04]  /*0fd0*/  IMAD.IADD R9, R9, 0x1, R25 ;  /* 0x0000000109097824 */ /* 0x000fc800078e0219 */
[----:B------:R-:W-:-:S05]  /*0fe0*/  IMAD.WIDE.U32 R34, R34, c[0x0][0x200], R8 ;  /* 0x0000800022227a25 */ /* 0x000fca00078e0008 */
[----:B------:R-:W-:Y:S02]  /*0ff0*/  IADD3 R7, R35, R7, RZ ;  /* 0x0000000723077210 */ /* 0x000fe40007ffe0ff */
[----:B------:R-:W-:-:S04]  /*1000*/  LEA R8, P2, R34, c[0x0][0x1f0], 0x2 ;  /* 0x00007c0022087a11 */ /* 0x000fc800078410ff */
[----:B------:R-:W-:Y:S02]  /*1010*/  LEA.HI.X R9, R34, c[0x0][0x1f4], R7, 0x2, P2 ;  /* 0x00007d0022097a11 */ /* 0x000fe400010f1407 */
[----:B------:R-:W-:-:S05]  /*1020*/  FSEL R7, R2, RZ, P1 ;  /* 0x000000ff02077208 */ /* 0x000fca0000800000 */
[----:B------:R0:W-:Y:S02]  /*1030*/  STG.E [R8.64], R7 ;  /* 0x0000000708007986 */ /* 0x0001e4000c101904 */
.L_x_919:
[----:B------:R-:W-:Y:S05]  /*1040*/  BSYNC B0 ;  /* 0x0000000000007941 */ /* 0x000fea0003800000 */
.L_x_918:
[----:B------:R1:W-:Y:S04]  /*1050*/  STG.E.128 [R12.64], RZ ;  /* 0x000000ff0c007986 */ /* 0x0003e8000c101d04 */
[----:B------:R1:W-:Y:S04]  /*1060*/  STG.E.128 [R12.64+0x1000], RZ ;  /* 0x001000ff0c007986 */ /* 0x0003e8000c101d04 */
[----:B------:R1:W-:Y:S04]  /*1070*/  STG.E.128 [R12.64+0x2000], RZ ;  /* 0x002000ff0c007986 */ /* 0x0003e8000c101d04 */
[----:B------:R1:W-:Y:S01]  /*1080*/  STG.E.128 [R12.64+0x3000], RZ ;  /* 0x003000ff0c007986 */ /* 0x0003e2000c101d04 */
[----:B------:R-:W-:Y:S05]  /*1090*/  @P0 EXIT ;  /* 0x000000000000094d */ /* 0x000fea0003800000 */
[----:B------:R-:W-:-:S04]  /*10a0*/  IMAD R5, R5, c[0x0][0x230], R0 ;  /* 0x00008c0005057a24 */ /* 0x000fc800078e0200 */
[----:B------:R-:W-:-:S04]  /*10b0*/  IMAD R2, R5, c[0x0][0x170], R6 ;  /* 0x00005c0005027a24 */ /* 0x000fc800078e0206 */
[----:B------:R-:W-:-:S05]  /*10c0*/  IMAD.WIDE R2, R2, R3, c[0x0][0x238] ;  /* 0x00008e0002027625 */ /* 0x000fca00078e0203 */
[----:B------:R-:W-:Y:S01]  /*10d0*/  STG.E [R2.64], RZ ;  /* 0x000000ff02007986 */ /* 0x000fe2000c101904 */
[----:B------:R-:W-:Y:S05]  /*10e0*/  EXIT ;  /* 0x000000000000794d */ /* 0x000fea0003800000 */
.L_x_920:
        /* <DEDUP_REMOVED lines=9> */
.L_x_5282:


//--------------------- .text._ZN7cutlass13device_kernelIN5flash19enable_sm80_to_sm89INS1_16FlashAttnBwdSm80INS1_25CollectiveMainloopBwdSm80ILi2ELi2EN4cute5tupleIJNS5_1CILi128EEES8_NS7_ILi64EEEEEENS_10bfloat16_tEfNS_4arch4Sm80ELb0ELb0ELb1ELb0ELb0ELb0ELb0ELb0ELi2ELi4ELi4ELi4ELb0EEENS1_21CollectiveEpilogueBwdISA_SB_SD_Li256ELb0ELb0ELi2EEENS1_19SingleTileSchedulerILb0ELb0ELb0ELi128EEEEEEEEEvNT_6ParamsE --------------------------
	.section	.text._ZN7cutlass13device_kernelIN5flash19enable_sm80_to_sm89INS1_16FlashAttnBwdSm80INS1_25CollectiveMainloopBwdSm80ILi2ELi2EN4cute5tupleIJNS5_1CILi128EEES8_NS7_ILi64EEEEEENS_10bfloat16_tEfNS_4arch4Sm80ELb0ELb0ELb1ELb0ELb0ELb0ELb0ELb0ELi2ELi4ELi4ELi4ELb0EEENS1_21CollectiveEpilogueBwdISA_SB_SD_Li256ELb0ELb0ELi2EEENS1_19SingleTileSchedulerILb0ELb0ELb0ELi128EEEEEEEEEvNT_6ParamsE,"ax",@progbits
	.sectioninfo	@"SHI_REGISTERS=127"
	.align	128
.text._ZN7cutlass13device_kernelIN5flash19enable_sm80_to_sm89INS1_16FlashAttnBwdSm80INS1_25CollectiveMainloopBwdSm80ILi2ELi2EN4cute5tupleIJNS5_1CILi128EEES8_NS7_ILi64EEEEEENS_10bfloat16_tEfNS_4arch4Sm80ELb0ELb0ELb1ELb0ELb0ELb0ELb0ELb0ELi2ELi4ELi4ELi4ELb0EEENS1_21CollectiveEpilogueBwdISA_SB_SD_Li256ELb0ELb0ELi2EEENS1_19SingleTileSchedulerILb0ELb0ELb0ELi128EEEEEEEEEvNT_6ParamsE:
        .type           _ZN7cutlass13device_kernelIN5flash19enable_sm80_to_sm89INS1_16FlashAttnBwdSm80INS1_25CollectiveMainloopBwdSm80ILi2ELi2EN4cute5tupleIJNS5_1CILi128EEES8_NS7_ILi64EEEEEENS_10bfloat16_tEfNS_4arch4Sm80ELb0ELb0ELb1ELb0ELb0ELb0ELb0ELb0ELi2ELi4ELi4ELi4ELb0EEENS1_21CollectiveEpilogueBwdISA_SB_SD_Li256ELb0ELb0ELi2EEENS1_19SingleTileSchedulerILb0ELb0ELb0ELi128EEEEEEEEEvNT_6ParamsE,@function
        .size           _ZN7cutlass13device_kernelIN5flash19enable_sm80_to_sm89INS1_16FlashAttnBwdSm80INS1_25CollectiveMainloopBwdSm80ILi2ELi2EN4cute5tupleIJNS5_1CILi128EEES8_NS7_ILi64EEEEEENS_10bfloat16_tEfNS_4arch4Sm80ELb0ELb0ELb1ELb0ELb0ELb0ELb0ELb0ELi2ELi4ELi4ELi4ELb0EEENS1_21CollectiveEpilogueBwdISA_SB_SD_Li256ELb0ELb0ELi2EEENS1_19SingleTileSchedulerILb0ELb0ELb0ELi128EEEEEEEEEvNT_6ParamsE,(.L_x_5283 - _ZN7cutlass13device_kernelIN5flash19enable_sm80_to_sm89INS1_16FlashAttnBwdSm80INS1_25CollectiveMainloopBwdSm80ILi2ELi2EN4cute5tupleIJNS5_1CILi128EEES8_NS7_ILi64EEEEEENS_10bfloat16_tEfNS_4arch4Sm80ELb0ELb0ELb1ELb0ELb0ELb0ELb0ELb0ELi2ELi4ELi4ELi4ELb0EEENS1_21CollectiveEpilogueBwdISA_SB_SD_Li256ELb0ELb0ELi2EEENS1_19SingleTileSchedulerILb0ELb0ELb0ELi128EEEEEEEEEvNT_6ParamsE)
        .other          _ZN7cutlass13device_kernelIN5flash19enable_sm80_to_sm89INS1_16FlashAttnBwdSm80INS1_25CollectiveMainloopBwdSm80ILi2ELi2EN4cute5tupleIJNS5_1CILi128EEES8_NS7_ILi64EEEEEENS_10bfloat16_tEfNS_4arch4Sm80ELb0ELb0ELb1ELb0ELb0ELb0ELb0ELb0ELi2ELi4ELi4ELi4ELb0EEENS1_21CollectiveEpilogueBwdISA_SB_SD_Li256ELb0ELb0ELi2EEENS1_19SingleTileSchedulerILb0ELb0ELb0ELi128EEEEEEEEEvNT_6ParamsE,@"STO_CUDA_ENTRY STV_DEFAULT"
_ZN7cutlass13device_kernelIN5flash19enable_sm80_to_sm89INS1_16FlashAttnBwdSm80INS1_25CollectiveMainloopBwdSm80ILi2ELi2EN4cute5tupleIJNS5_1CILi128EEES8_NS7_ILi64EEEEEENS_10bfloat16_tEfNS_4arch4Sm80ELb0ELb0ELb1ELb0ELb0ELb0ELb0ELb0ELi2ELi4ELi4ELi4ELb0EEENS1_21CollectiveEpilogueBwdISA_SB_SD_Li256ELb0ELb0ELi2EEENS1_19SingleTileSchedulerILb0ELb0ELb0ELi128EEEEEEEEEvNT_6ParamsE:
[----:B------:R-:W-:-:S03]  /*0000*/  MOV R1, c[0x0][0x28] ;  /* 0x00000a0000017a02 */ /* 0x000fc60000000f00 */
[----:B------:R-:W1:Y:S01]  /*0010*/  S2R R33, SR_CTAID.Z ;  /* 0x0000000000217919 */ /* 0x000e620000002700 */
[----:B------:R-:W-:-:S04]  /*0020*/  IADD3 R1, R1, -0x16e0, RZ ;  /* 0xffffe92001017810 */ /* 0x000fc80007ffe0ff */
[----:B------:R-:W-:-:S05]  /*0030*/  IADD3 R22, P0, R1, c[0x0][0x20], RZ ;  /* 0x0000080001167a10 */ /* 0x000fca0007f1e0ff */
[----:B------:R-:W-:Y:S01]  /*0040*/  IMAD.X R23, RZ, RZ, c[0x0][0x24], P0 ;  /* 0x00000900ff177624 */ /* 0x000fe200000e06ff */
[----:B-1----:R-:W-:-:S13]  /*0050*/  ISETP.GE.AND P1, PT, R33, RZ, PT ;  /* 0x000000ff2100720c */ /* 0x002fda0003f26270 */
[----:B------:R-:W-:Y:S05]  /*0060*/  @!P1 EXIT ;  /* 0x000000000000994d */ /* 0x000fea0003800000 */
[----:B------:R-:W-:Y:S01]  /*0070*/  IMAD.MOV.U32 R8, RZ, RZ, c[0x0][0x168] ;  /* 0x00005a00ff087624 */ /* 0x000fe200078e00ff */
[----:B------:R-:W1:Y:S01]  /*0080*/  S2R R34, SR_CTAID.X ;  /* 0x0000000000227919 */ /* 0x000e620000002500 */
[----:B------:R-:W-:Y:S01]  /*0090*/  IADD3 R48, P5, R22, 0x4, RZ ;  /* 0x0000000416307810 */ /* 0x000fe20007fbe0ff */
[----:B------:R-:W-:Y:S01]  /*00a0*/  UMOV UR11, 0x7 ;  /* 0x00000007000b7882 */ /* 0x000fe20000000000 */
[----:B------:R-:W-:Y:S01]  /*00b0*/  IMAD.MOV.U32 R9, RZ, RZ, c[0x0][0x198] ;  /* 0x00006600ff097624 */ /* 0x000fe200078e00ff */
[----:B------:R-:W-:Y:S01]  /*00c0*/  IADD3 R5, R8, 0x7f, RZ ;  /* 0x0000007f08057810 */ /* 0x000fe20007ffe0ff */
[----:B------:R-:W2:Y:S01]  /*00d0*/  S2R R28, SR_TID.X ;  /* 0x00000000001c7919 */ /* 0x000ea20000002100 */
[----:B------:R-:W-:Y:S01]  /*00e0*/  UMOV UR10, 0x5 ;  /* 0x00000005000a7882 */ /* 0x000fe20000000000 */
[----:B------:R-:W-:Y:S01]  /*00f0*/  IADD3 R4, R48, -c[0x0][0x20], RZ ;  /* 0x8000080030047a10 */ /* 0x000fe20007ffe0ff */
[----:B------:R-:W-:Y:S01]  /*0100*/  ULDC.64 UR4, c[0x0][0x178] ;  /* 0x00005e0000047ab9 */ /* 0x000fe20000000a00 */
[----:B------:R-:W-:Y:S01]  /*0110*/  SHF.R.S32.HI R0, RZ, 0x1f, R5 ;  /* 0x0000001fff007819 */ /* 0x000fe20000011405 */
[----:B------:R-:W-:Y:S01]  /*0120*/  USHF.L.U64.HI UR8, UR4, UR11, UR5 ;  /* 0x0000000b04087299 */ /* 0x000fe20008010205 */
[----:B------:R-:W-:Y:S01]  /*0130*/  STL.128 [R1+0x650], RZ ;  /* 0x000650ff01007387 */ /* 0x000fe20000100c00 */
[----:B------:R-:W-:Y:S01]  /*0140*/  USHF.L.U32 UR9, UR4, 0x7, URZ ;  /* 0x0000000704097899 */ /* 0x000fe2000800063f */
[----:B------:R-:W-:Y:S01]  /*0150*/  LEA.HI R0, R0, R5, RZ, 0x7 ;  /* 0x0000000500007211 */ /* 0x000fe200078f38ff */
[----:B------:R-:W-:Y:S01]  /*0160*/  IMAD.MOV.U32 R5, RZ, RZ, c[0x0][0x260] ;  /* 0x00009800ff057624 */ /* 0x000fe200078e00ff */
[----:B------:R-:W-:Y:S01]  /*0170*/  USHF.L.U64.HI UR14, UR4, UR10, UR5 ;  /* 0x0000000a040e7299 */ /* 0x000fe20008010205 */
[----:B------:R-:W-:Y:S01]  /*0180*/  STL.128 [R1+0x660], RZ ;  /* 0x000660ff01007387 */ /* 0x000fe20000100c00 */
[----:B------:R-:W-:Y:S01]  /*0190*/  USHF.L.U32 UR15, UR4, 0x5, URZ ;  /* 0x00000005040f7899 */ /* 0x000fe2000800063f */
[----:B------:R-:W-:Y:S01]  /*01a0*/  IMAD.U32 R6, RZ, RZ, UR9 ;  /* 0x00000009ff067e24 */ /* 0x000fe2000f8e00ff */
[----:B------:R-:W-:Y:S01]  /*01b0*/  IADD3 R5, R5, 0x7f, RZ ;  /* 0x0000007f05057810 */ /* 0x000fe20007ffe0ff */
[----:B------:R-:W-:Y:S01]  /*01c0*/  STL.128 [R1+0x670], RZ ;  /* 0x000670ff01007387 */ /* 0x000fe20000100c00 */
[----:B------:R-:W-:Y:S01]  /*01d0*/  IMAD.U32 R7, RZ, RZ, UR8 ;  /* 0x00000008ff077e24 */ /* 0x000fe2000f8e00ff */
[----:B------:R-:W-:Y:S01]  /*01e0*/  ULDC.64 UR6, c[0x0][0x18] ;  /* 0x0000060000067ab9 */ /* 0x000fe20000000a00 */
[----:B------:R-:W-:Y:S01]  /*01f0*/  SHF.R.S32.HI R36, RZ, 0x1f, R5 ;  /* 0x0000001fff247819 */ /* 0x000fe20000011405 */
[----:B------:R-:W-:Y:S01]  /*0200*/  STL.128 [R1+0x680], RZ ;  /* 0x000680ff01007387 */ /* 0x000fe20000100c00 */
[----:B------:R-:W-:Y:S01]  /*0210*/  UIADD3 UR12, UP1, UR6, 0x80, URZ ;  /* 0x00000080060c7890 */ /* 0x000fe2000ff3e03f */
[----:B------:R-:W-:Y:S01]  /*0220*/  IMAD.MOV.U32 R10, RZ, RZ, 0x1 ;  /* 0x00000001ff0a7424 */ /* 0x000fe200078e00ff */
[----:B------:R-:W-:Y:S01]  /*0230*/  LEA.HI R36, R36, R5, RZ, 0x7 ;  /* 0x0000000524247211 */ /* 0x000fe200078f38ff */
[----:B------:R-:W-:Y:S01]  /*0240*/  STL.128 [R1+0x690], RZ ;  /* 0x000690ff01007387 */ /* 0x000fe20000100c00 */
[----:B------:R-:W-:Y:S01]  /*0250*/  MOV R5, UR14 ;  /* 0x0000000e00057c02 */ /* 0x000fe20008000f00 */
[----:B------:R-:W-:Y:S01]  /*0260*/  UIADD3.X UR5, URZ, UR7, URZ, UP1, !UPT ;  /* 0x000000073f057290 */ /* 0x000fe20008ffe43f */
[----:B------:R-:W-:Y:S01]  /*0270*/  IMAD.U32 R24, RZ, RZ, UR12 ;  /* 0x0000000cff187e24 */ /* 0x000fe2000f8e00ff */
[----:B------:R-:W-:Y:S01]  /*0280*/  STL.128 [R1+0x6a0], RZ ;  /* 0x0006a0ff01007387 */ /* 0x000fe20000100c00 */
[----:B------:R-:W-:Y:S01]  /*0290*/  UIADD3 UR12, UP1, UR6, 0x18880, URZ ;  /* 0x00018880060c7890 */ /* 0x000fe2000ff3e03f */
[----:B------:R-:W-:Y:S01]  /*02a0*/  SHF.R.S32.HI R0, RZ, 0x7, R0 ;  /* 0x00000007ff007819 */ /* 0x000fe20000011400 */
[----:B------:R-:W-:Y:S01]  /*02b0*/  IMAD.MOV.U32 R52, RZ, RZ, R24 ;  /* 0x000000ffff347224 */ /* 0x000fe200078e0018 */
[----:B------:R-:W-:Y:S01]  /*02c0*/  STL.128 [R1+0x6b0], RZ ;  /* 0x0006b0ff01007387 */ /* 0x000fe20000100c00 */
[----:B------:R-:W-:Y:S01]  /*02d0*/  UIADD3.X UR9, URZ, UR7, URZ, UP1, !UPT ;  /* 0x000000073f097290 */ /* 0x000fe20008ffe43f */
[----:B------:R-:W-:Y:S01]  /*02e0*/  IMAD.U32 R25, RZ, RZ, UR5 ;  /* 0x00000005ff197e24 */ /* 0x000fe2000f8e00ff */
[----:B------:R-:W-:Y:S01]  /*02f0*/  UIADD3 UR13, UP0, UR6, 0x4080, URZ ;  /* 0x00004080060d7890 */ /* 0x000fe2000ff1e03f */
[----:B------:R-:W-:Y:S01]  /*0300*/  STL.128 [R1+0x6c0], RZ ;  /* 0x0006c0ff01007387 */ /* 0x000fe20000100c00 */
[----:B------:R-:W-:Y:S01]  /*0310*/  IMAD.U32 R54, RZ, RZ, UR12 ;  /* 0x0000000cff367e24 */ /* 0x000fe2000f8e00ff */
[----:B------:R-:W-:Y:S01]  /*0320*/  SHF.R.S32.HI R29, RZ, 0x1f, R33 ;  /* 0x0000001fff1d7819 */ /* 0x000fe20000011421 */
[----:B------:R-:W-:Y:S01]  /*0330*/  IMAD.MOV.U32 R53, RZ, RZ, R25 ;  /* 0x000000ffff357224 */ /* 0x000fe200078e0019 */
[----:B------:R-:W-:Y:S01]  /*0340*/  STL.128 [R1+0x6d0], RZ ;  /* 0x0006d0ff01007387 */ /* 0x000fe20000100c00 */
[----:B------:R-:W-:Y:S01]  /*0350*/  MOV R55, UR9 ;  /* 0x0000000900377c02 */ /* 0x000fe20008000f00 */
[----:B------:R-:W-:Y:S01]  /*0360*/  UIADD3.X UR8, URZ, UR7, URZ, UP0, !UPT ;  /* 0x000000073f087290 */ /* 0x000fe200087fe43f */
[----:B------:R-:W-:Y:S01]  /*0370*/  IMAD.U32 R26, RZ, RZ, UR13 ;  /* 0x0000000dff1a7e24 */ /* 0x000fe2000f8e00ff */
[----:B------:R-:W-:Y:S01]  /*0380*/  STL.128 [R1+0x6e0], RZ ;  /* 0x0006e0ff01007387 */ /* 0x000fe20000100c00 */
[----:B------:R-:W-:-:S02]  /*0390*/  IMAD.MOV.U32 R3, RZ, RZ, c[0x0][0x1f8] ;  /* 0x00007e00ff037624 */ /* 0x000fc400078e00ff */
[----:B------:R-:W-:Y:S01]  /*03a0*/  IMAD.MOV.U32 R2, RZ, RZ, c[0x0][0x228] ;  /* 0x00008a00ff027624 */ /* 0x000fe200078e00ff */
[----:B------:R-:W-:Y:S01]  /*03b0*/  STL.128 [R1+0x6f0], RZ ;  /* 0x0006f0ff01007387 */ /* 0x000fe20000100c00 */
[----:B------:R-:W-:Y:S01]  /*03c0*/  IMAD.U32 R27, RZ, RZ, UR8 ;  /* 0x00000008ff1b7e24 */ /* 0x000fe2000f8e00ff */
[----:B------:R-:W-:Y:S01]  /*03d0*/  UIADD3 UR8, UP0, UR6, 0x20880, URZ ;  /* 0x0002088006087890 */ /* 0x000fe2000ff1e03f */
[----:B------:R-:W-:Y:S01]  /*03e0*/  IADD3 R3, R3, 0x7f, RZ ;  /* 0x0000007f03037810 */ /* 0x000fe20007ffe0ff */
[----:B------:R-:W-:Y:S01]  /*03f0*/  STL.128 [R1+0x700], RZ ;  /* 0x000700ff01007387 */ /* 0x000fe20000100c00 */
[----:B------:R-:W-:Y:S01]  /*0400*/  IADD3 R2, R2, 0x1fff, RZ ;  /* 0x00001fff02027810 */ /* 0x000fe20007ffe0ff */
[----:B------:R-:W-:Y:S01]  /*0410*/  UIADD3.X UR5, URZ, UR7, URZ, UP0, !UPT ;  /* 0x000000073f057290 */ /* 0x000fe200087fe43f */
[----:B------:R-:W-:Y:S01]  /*0420*/  SHF.R.S32.HI R38, RZ, 0x1f, R3 ;  /* 0x0000001fff267819 */ /* 0x000fe20000011403 */
[----:B------:R-:W-:Y:S01]  /*0430*/  STL.128 [R1+0x710], RZ ;  /* 0x000710ff01007387 */ /* 0x000fe20000100c00 */
[----:B------:R-:W-:Y:S01]  /*0440*/  IMAD.U32 R56, RZ, RZ, UR8 ;  /* 0x00000008ff387e24 */ /* 0x000fe2000f8e00ff */
[----:B------:R-:W-:Y:S01]  /*0450*/  ULDC.64 UR8, c[0x0][0x208] ;  /* 0x0000820000087ab9 */ /* 0x000fe20000000a00 */
[----:B------:R-:W-:Y:S01]  /*0460*/  LEA.HI R38, R38, R3, RZ, 0x7 ;  /* 0x0000000326267211 */ /* 0x000fe200078f38ff */
[----:B------:R-:W-:Y:S01]  /*0470*/  STL.128 [R1+0x720], RZ ;  /* 0x000720ff01007387 */ /* 0x000fe20000100c00 */
[----:B------:R-:W-:Y:S01]  /*0480*/  IMAD.U32 R57, RZ, RZ, UR5 ;  /* 0x00000005ff397e24 */ /* 0x000fe2000f8e00ff */
[----:B------:R-:W-:Y:S01]  /*0490*/  SHF.R.S32.HI R3, RZ, 0x1f, R2 ;  /* 0x0000001fff037819 */ /* 0x000fe20000011402 */
[----:B------:R-:W-:Y:S01]  /*04a0*/  IMAD.MOV.U32 R58, RZ, RZ, R56 ;  /* 0x000000ffff3a7224 */ /* 0x000fe200078e0038 */
[----:B------:R-:W-:Y:S01]  /*04b0*/  STL.128 [R1+0x730], RZ ;  /* 0x000730ff01007387 */ /* 0x000fe20000100c00 */
[----:B------:R-:W-:Y:S01]  /*04c0*/  IMAD.MOV.U32 R59, RZ, RZ, R57 ;  /* 0x000000ffff3b7224 */ /* 0x000fe200078e0039 */
[----:B------:R-:W-:Y:S01]  /*04d0*/  LEA.HI R3, R3, R2, RZ, 0xd ;  /* 0x0000000203037211 */ /* 0x000fe200078f68ff */
[----:B------:R-:W-:Y:S01]  /*04e0*/  IMAD.MOV.U32 R2, RZ, RZ, c[0x0][0x248] ;  /* 0x00009200ff027624 */ /* 0x000fe200078e00ff */
[----:B------:R-:W-:Y:S01]  /*04f0*/  STL.128 [R1+0x740], RZ ;  /* 0x000740ff01007387 */ /* 0x000fe20000100c00 */
[----:B------:R-:W-:-:S02]  /*0500*/  UIADD3 UR5, UP0, UR6, 0x8080, URZ ;  /* 0x0000808006057890 */ /* 0x000fc4000ff1e03f */
[----:B------:R-:W-:Y:S01]  /*0510*/  USHF.L.U64.HI UR12, UR8, UR11, UR9 ;  /* 0x0000000b080c7299 */ /* 0x000fe20008010209 */
[----:B-1----:R-:W-:Y:S01]  /*0520*/  STL [R1], R34 ;  /* 0x0000002201007387 */ /* 0x002fe20000100800 */
[----:B------:R-:W-:Y:S01]  /*0530*/  ISETP.NE.AND P6, PT, R2, 0x1, PT ;  /* 0x000000010200780c */ /* 0x000fe20003fc5270 */
[----:B------:R-:W-:Y:S02]  /*0540*/  UIADD3.X UR11, URZ, UR7, URZ, UP0, !UPT ;  /* 0x000000073f0b7290 */ /* 0x000fe400087fe43f */
[----:B------:R-:W-:Y:S01]  /*0550*/  STL [R4], RZ ;  /* 0x000000ff04007387 */ /* 0x000fe20000100800 */
[----:B------:R-:W-:Y:S01]  /*0560*/  USHF.L.U64.HI UR9, UR8, UR10, UR9 ;  /* 0x0000000a08097299 */ /* 0x000fe20008010209 */
[----:B------:R-:W-:Y:S01]  /*0570*/  MOV R71, UR12 ;  /* 0x0000000c00477c02 */ /* 0x000fe20008000f00 */
[----:B------:R-:W-:Y:S01]  /*0580*/  USHF.L.U32 UR13, UR8, 0x7, URZ ;  /* 0x00000007080d7899 */ /* 0x000fe2000800063f */
[----:B------:R-:W-:Y:S01]  /*0590*/  STL [R4+0x4], RZ ;  /* 0x000004ff04007387 */ /* 0x000fe20000100800 */
[----:B------:R-:W-:-:S02]  /*05a0*/  USHF.L.U32 UR10, UR8, 0x5, URZ ;  /* 0x00000005080a7899 */ /* 0x000fc4000800063f */
[----:B------:R-:W-:Y:S01]  /*05b0*/  UIADD3 UR8, UP0, UR6, 0x10080, URZ ;  /* 0x0001008006087890 */ /* 0x000fe2000ff1e03f */
[----:B------:R-:W-:Y:S01]  /*05c0*/  STL [R4+0x8], RZ ;  /* 0x000008ff04007387 */ /* 0x000fe20000100800 */
[----:B------:R-:W-:Y:S02]  /*05d0*/  IMAD.U32 R69, RZ, RZ, UR9 ;  /* 0x00000009ff457e24 */ /* 0x000fe4000f8e00ff */
[----:B------:R-:W-:Y:S01]  /*05e0*/  IMAD.U32 R68, RZ, RZ, UR10 ;  /* 0x0000000aff447e24 */ /* 0x000fe2000f8e00ff */
[----:B------:R-:W-:Y:S01]  /*05f0*/  STL [R4+0xc], R8 ;  /* 0x00000c0804007387 */ /* 0x000fe20000100800 */
[----:B------:R-:W-:-:S03]  /*0600*/  IMAD.U32 R70, RZ, RZ, UR13 ;  /* 0x0000000dff467e24 */ /* 0x000fc6000f8e00ff */
[----:B------:R1:W-:Y:S04]  /*0610*/  STL [R4+0x10], R9 ;  /* 0x0000100904007387 */ /* 0x0003e80000100800 */
[----:B------:R-:W3:Y:S04]  /*0620*/  S2R R31, SR_CTAID.Y ;  /* 0x00000000001f7919 */ /* 0x000ee80000002600 */
[----:B------:R-:W-:Y:S04]  /*0630*/  STL.U8 [R1+0x70], R10 ;  /* 0x0000700a01007387 */ /* 0x000fe80000100000 */
[----:B------:R-:W-:Y:S04]  /*0640*/  STL.U8 [R1+0x71], R10 ;  /* 0x0000710a01007387 */ /* 0x000fe80000100000 */
[----:B------:R-:W-:Y:S04]  /*0650*/  STL [R1+0x18], R0 ;  /* 0x0000180001007387 */ /* 0x000fe80000100800 */
[----:B------:R-:W-:Y:S04]  /*0660*/  STL [R1+0x78], R0 ;  /* 0x0000780001007387 */ /* 0x000fe80000100800 */
[----:B------:R4:W-:Y:S01]  /*0670*/  STL.128 [R1+0x50], R52 ;  /* 0x0000503401007387 */ /* 0x0009e20000100c00 */
[----:B-1----:R-:W-:Y:S01]  /*0680*/  IMAD.U32 R4, RZ, RZ, UR15 ;  /* 0x0000000fff047e24 */ /* 0x002fe2000f8e00ff */
[----:B---3--:R-:W-:-:S02]  /*0690*/  SHF.R.S32.HI R30, RZ, 0x1f, R31 ;  /* 0x0000001fff1e7819 */ /* 0x008fc4000001141f */
[----:B------:R1:W-:Y:S01]  /*06a0*/  STL.128 [R1+0x30], R24 ;  /* 0x0000301801007387 */ /* 0x0003e20000100c00 */
[----:B------:R-:W-:-:S03]  /*06b0*/  @P6 IMAD.HI.U32 R32, R31, c[0x0][0x24c], RZ ;  /* 0x000093001f206a27 */ /* 0x000fc600078e00ff */
[----:B------:R3:W-:Y:S01]  /*06c0*/  STL.128 [R1+0x80], R4 ;  /* 0x0000800401007387 */ /* 0x0007e20000100c00 */
[C---:B------:R-:W-:Y:S02]  /*06d0*/  IMAD R16, R30.reuse, c[0x0][0x270], RZ ;  /* 0x00009c001e107a24 */ /* 0x040fe400078e02ff */
[C---:B------:R-:W-:Y:S01]  /*06e0*/  IMAD R60, R30.reuse, c[0x0][0x288], RZ ;  /* 0x0000a2001e3c7a24 */ /* 0x040fe200078e02ff */
[----:B------:R5:W-:Y:S01]  /*06f0*/  STL.128 [R1+0x60], R56 ;  /* 0x0000603801007387 */ /* 0x000be20000100c00 */
[C---:B------:R-:W-:Y:S02]  /*0700*/  IMAD R16, R31.reuse, c[0x0][0x274], R16 ;  /* 0x00009d001f107a24 */ /* 0x040fe400078e0210 */
[----:B------:R-:W-:Y:S01]  /*0710*/  IMAD R60, R31, c[0x0][0x28c], R60 ;  /* 0x0000a3001f3c7a24 */ /* 0x000fe200078e023c */
[----:B--2---:R-:W-:Y:S01]  /*0720*/  STL [R1+0x74], R28 ;  /* 0x0000741c01007387 */ /* 0x004fe20000100800 */
[----:B------:R-:W-:-:S04]  /*0730*/  IMAD R62, R30, c[0x0][0x180], RZ ;  /* 0x000060001e3e7a24 */ /* 0x000fc800078e02ff */
[----:B------:R-:W-:Y:S02]  /*0740*/  IMAD R62, R31, c[0x0][0x184], R62 ;  /* 0x000061001f3e7a24 */ /* 0x000fe400078e023e */
[----:B----4-:R-:W-:-:S05]  /*0750*/  IMAD.SHL.U32 R52, R28, 0x4, RZ ;  /* 0x000000041c347824 */ /* 0x010fca00078e00ff */
[----:B------:R-:W-:Y:S01]  /*0760*/  SHF.R.S32.HI R53, RZ, 0x1f, R52 ;  /* 0x0000001fff357819 */ /* 0x000fe20000011434 */
[----:B-1----:R-:W-:Y:S01]  /*0770*/  IMAD.WIDE.U32 R26, R31, c[0x0][0x238], RZ ;  /* 0x00008e001f1a7a25 */ /* 0x002fe200078e00ff */
[----:B---3--:R-:W-:-:S03]  /*0780*/  SHF.R.S32.HI R5, RZ, 0x1f, R28 ;  /* 0x0000001fff057819 */ /* 0x008fc6000001141c */
[----:B------:R-:W-:Y:S01]  /*0790*/  IMAD.WIDE.U32 R18, R31, c[0x0][0x288], R52 ;  /* 0x0000a2001f127a25 */ /* 0x000fe200078e0034 */
[----:B------:R-:W-:-:S03]  /*07a0*/  LEA.HI R7, R5, R28, RZ, 0x4 ;  /* 0x0000001c05077211 */ /* 0x000fc600078f20ff */
[----:B------:R-:W-:Y:S01]  /*07b0*/  IMAD.IADD R61, R19, 0x1, R60 ;  /* 0x00000001133d7824 */ /* 0x000fe200078e023c */
[----:B------:R-:W-:Y:S02]  /*07c0*/  LEA.HI R39, R5, R28, RZ, 0x3 ;  /* 0x0000001c05277211 */ /* 0x000fe400078f18ff */
[----:B------:R-:W-:Y:S02]  /*07d0*/  SHF.R.S32.HI R42, RZ, 0x4, R7 ;  /* 0x00000004ff2a7819 */ /* 0x000fe40000011407 */
[----:B------:R-:W-:Y:S02]  /*07e0*/  LOP3.LUT R15, R39, 0xfffffff8, RZ, 0xc0, !PT ;  /* 0xfffffff8270f7812 */ /* 0x000fe400078ec0ff */
[----:B------:R-:W-:Y:S02]  /*07f0*/  SHF.R.S32.HI R20, RZ, 0x3, R39 ;  /* 0x00000003ff147819 */ /* 0x000fe40000011427 */
[----:B------:R-:W-:Y:S01]  /*0800*/  LEA.HI R13, R7, R42, RZ, 0x1 ;  /* 0x0000002a070d7211 */ /* 0x000fe200078f08ff */
[----:B------:R-:W-:Y:S01]  /*0810*/  IMAD.IADD R15, R28, 0x1, -R15 ;  /* 0x000000011c0f7824 */ /* 0x000fe200078e0a0f */
[----:B------:R-:W-:Y:S01]  /*0820*/  LEA.HI R11, R5, R28, RZ, 0x2 ;  /* 0x0000001c050b7211 */ /* 0x000fe200078f10ff */
[----:B------:R-:W-:Y:S01]  /*0830*/  IMAD.SHL.U32 R4, R20, 0x40, RZ ;  /* 0x0000004014047824 */ /* 0x000fe200078e00ff */
[----:B------:R-:W-:Y:S01]  /*0840*/  LOP3.LUT R13, R13, 0xfffffffe, RZ, 0xc0, !PT ;  /* 0xfffffffe0d0d7812 */ /* 0x000fe200078ec0ff */
[----:B------:R-:W-:Y:S01]  /*0850*/  IMAD.SHL.U32 R21, R15, 0x8, RZ ;  /* 0x000000080f157824 */ /* 0x000fe200078e00ff */
[----:B------:R-:W-:-:S02]  /*0860*/  LOP3.LUT R7, R7, 0xfffffff0, RZ, 0xc0, !PT ;  /* 0xfffffff007077812 */ /* 0x000fc400078ec0ff */
[----:B------:R-:W-:Y:S01]  /*0870*/  LOP3.LUT R4, R4, 0x1c0, RZ, 0xc0, !PT ;  /* 0x000001c004047812 */ /* 0x000fe200078ec0ff */
[----:B------:R-:W-:Y:S01]  /*0880*/  IMAD.MOV.U32 R46, RZ, RZ, R21 ;  /* 0x000000ffff2e7224 */ /* 0x000fe200078e0015 */
[----:B------:R-:W-:Y:S02]  /*0890*/  IADD3 R42, R42, -R13, RZ ;  /* 0x8000000d2a2a7210 */ /* 0x000fe40007ffe0ff */
[--C-:B------:R-:W-:Y:S02]  /*08a0*/  SHF.R.S32.HI R13, RZ, 0x2, R11.reuse ;  /* 0x00000002ff0d7819 */ /* 0x100fe4000001140b */
[----:B------:R-:W-:Y:S01]  /*08b0*/  SHF.R.S32.HI R10, RZ, 0x1f, R11 ;  /* 0x0000001fff0a7819 */ /* 0x000fe2000001140b */
[----:B-----5:R-:W-:Y:S01]  /*08c0*/  IMAD.SHL.U32 R58, R42, 0x10, RZ ;  /* 0x000000102a3a7824 */ /* 0x020fe200078e00ff */
[----:B------:R-:W-:Y:S02]  /*08d0*/  LOP3.LUT R0, R4, 0x38, R21, 0xf8, !PT ;  /* 0x0000003804007812 */ /* 0x000fe400078ef815 */
[----:B------:R-:W-:Y:S01]  /*08e0*/  SHF.R.U32.HI R35, RZ, 0x3, R4 ;  /* 0x00000003ff237819 */ /* 0x000fe20000011604 */
[----:B------:R-:W-:Y:S01]  /*08f0*/  IMAD.IADD R4, R28, 0x1, -R7 ;  /* 0x000000011c047824 */ /* 0x000fe200078e0a07 */
[----:B------:R-:W-:-:S02]  /*0900*/  LEA.HI R6, R5, R28, RZ, 0x6 ;  /* 0x0000001c05067211 */ /* 0x000fc400078f30ff */
[----:B------:R-:W-:Y:S02]  /*0910*/  LEA.HI R10, R10, R13, RZ, 0x3 ;  /* 0x0000000d0a0a7211 */ /* 0x000fe400078f18ff */
[----:B------:R-:W-:Y:S01]  /*0920*/  LOP3.LUT R35, R0, R35, RZ, 0x3c, !PT ;  /* 0x0000002300237212 */ /* 0x000fe200078e3cff */
[----:B------:R-:W-:Y:S01]  /*0930*/  IMAD.SHL.U32 R6, R6, 0x8, RZ ;  /* 0x0000000806067824 */ /* 0x000fe200078e00ff */
[----:B------:R-:W-:Y:S02]  /*0940*/  LOP3.LUT R10, R10, 0xfffffff8, RZ, 0xc0, !PT ;  /* 0xfffffff80a0a7812 */ /* 0x000fe400078ec0ff */
[----:B------:R-:W-:Y:S02]  /*0950*/  SHF.R.S32.HI R7, RZ, 0x1f, R4 ;  /* 0x0000001fff077819 */ /* 0x000fe40000011404 */
[----:B------:R-:W-:Y:S01]  /*0960*/  LOP3.LUT R35, R35, 0xfffffe00, R6, 0xf8, !PT ;  /* 0xfffffe0023237812 */ /* 0x000fe200078ef806 */
[----:B------:R-:W-:Y:S01]  /*0970*/  IMAD.IADD R10, R13, 0x1, -R10 ;  /* 0x000000010d0a7824 */ /* 0x000fe200078e0a0a */
[----:B------:R-:W-:Y:S01]  /*0980*/  LEA.HI R0, R7, R4, RZ, 0x3 ;  /* 0x0000000407007211 */ /* 0x000fe200078f18ff */
[----:B------:R-:W-:Y:S01]  /*0990*/  IMAD.WIDE.U32 R6, R31, c[0x0][0x270], R52 ;  /* 0x00009c001f067a25 */ /* 0x000fe200078e0034 */
[----:B------:R-:W-:-:S02]  /*09a0*/  LEA.HI R13, R5, R28, RZ, 0x5 ;  /* 0x0000001c050d7211 */ /* 0x000fc400078f28ff */
[----:B------:R-:W-:Y:S01]  /*09b0*/  LOP3.LUT R51, R0, 0xfffffff8, RZ, 0xc0, !PT ;  /* 0xfffffff800337812 */ /* 0x000fe200078ec0ff */
[----:B------:R-:W-:Y:S01]  /*09c0*/  IMAD.IADD R17, R7, 0x1, R16 ;  /* 0x0000000107117824 */ /* 0x000fe200078e0210 */
[--C-:B------:R-:W-:Y:S01]  /*09d0*/  SHF.R.S32.HI R12, RZ, 0x5, R13.reuse ;  /* 0x00000005ff0c7819 */ /* 0x100fe2000001140d */
[----:B------:R-:W-:Y:S01]  /*09e0*/  IMAD.MOV.U32 R16, RZ, RZ, R6 ;  /* 0x000000ffff107224 */ /* 0x000fe200078e0006 */
[----:B------:R-:W-:Y:S01]  /*09f0*/  SHF.R.S32.HI R7, RZ, 0x1f, R13 ;  /* 0x0000001fff077819 */ /* 0x000fe2000001140d */
[----:B------:R-:W-:Y:S01]  /*0a00*/  IMAD.IADD R51, R4, 0x1, -R51 ;  /* 0x0000000104337824 */ /* 0x000fe200078e0a33 */
[----:B------:R-:W-:Y:S01]  /*0a10*/  LOP3.LUT R13, R13, 0xffffffe0, RZ, 0xc0, !PT ;  /* 0xffffffe00d0d7812 */ /* 0x000fe200078ec0ff */
[----:B------:R-:W-:Y:S01]  /*0a20*/  IMAD.SHL.U32 R4, R15, 0x40, RZ ;  /* 0x000000400f047824 */ /* 0x000fe200078e00ff */
[----:B------:R-:W-:Y:S01]  /*0a30*/  LEA.HI R7, R7, R12, RZ, 0x2 ;  /* 0x0000000c07077211 */ /* 0x000fe200078f10ff */
[----:B------:R-:W-:Y:S01]  /*0a40*/  IMAD.WIDE.U32 R16, R33, c[0x0][0x278], R16 ;  /* 0x00009e0021107a25 */ /* 0x000fe200078e0010 */
[----:B------:R-:W-:-:S02]  /*0a50*/  LEA.HI R50, R5, R28, RZ, 0x7 ;  /* 0x0000001c05327211 */ /* 0x000fc400078f38ff */
[----:B------:R-:W-:Y:S01]  /*0a60*/  LOP3.LUT R7, R7, 0xfffffffc, RZ, 0xc0, !PT ;  /* 0xfffffffc07077812 */ /* 0x000fe200078ec0ff */
[----:B------:R-:W-:Y:S01]  /*0a70*/  IMAD.IADD R6, R28, 0x1, -R13 ;  /* 0x000000011c067824 */ /* 0x000fe200078e0a0d */
[----:B------:R-:W-:Y:S01]  /*0a80*/  SHF.R.S32.HI R5, RZ, 0x7, R50 ;  /* 0x00000007ff057819 */ /* 0x000fe20000011432 */
[----:B------:R-:W-:Y:S01]  /*0a90*/  IMAD.SHL.U32 R0, R0, 0x40, RZ ;  /* 0x0000004000007824 */ /* 0x000fe200078e00ff */
[----:B------:R-:W-:Y:S01]  /*0aa0*/  LOP3.LUT R4, R4, 0x1c0, RZ, 0xc0, !PT ;  /* 0x000001c004047812 */ /* 0x000fe200078ec0ff */
[----:B------:R-:W-:Y:S01]  /*0ab0*/  IMAD.IADD R7, R12, 0x1, -R7 ;  /* 0x000000010c077824 */ /* 0x000fe200078e0a07 */
[----:B------:R-:W-:Y:S01]  /*0ac0*/  LEA.HI R50, R50, R5, RZ, 0x1 ;  /* 0x0000000532327211 */ /* 0x000fe200078f08ff */
[----:B------:R-:W-:Y:S01]  /*0ad0*/  IMAD R37, R42, 0x2, R5 ;  /* 0x000000022a257824 */ /* 0x000fe200078e0205 */
[----:B------:R-:W-:Y:S01]  /*0ae0*/  SHF.R.S32.HI R13, RZ, 0x1f, R6 ;  /* 0x0000001fff0d7819 */ /* 0x000fe20000011406 */
[----:B------:R-:W-:Y:S01]  /*0af0*/  IMAD.SHL.U32 R19, R7, 0x10, RZ ;  /* 0x0000001007137824 */ /* 0x000fe200078e00ff */
[----:B------:R-:W-:-:S02]  /*0b00*/  LOP3.LUT R50, R50, 0xfffffffe, RZ, 0xc0, !PT ;  /* 0xfffffffe32327812 */ /* 0x000fc400078ec0ff */
[----:B------:R-:W-:Y:S02]  /*0b10*/  LEA.HI R12, R13, R6, RZ, 0x2 ;  /* 0x000000060d0c7211 */ /* 0x000fe400078f10ff */
[C---:B------:R-:W-:Y:S01]  /*0b20*/  LOP3.LUT P3, RZ, R10.reuse, 0x2, RZ, 0xc0, !PT ;  /* 0x000000020aff7812 */ /* 0x040fe2000786c0ff */
[C---:B------:R-:W-:Y:S01]  /*0b30*/  IMAD.IADD R50, R5.reuse, 0x1, -R50 ;  /* 0x0000000105327824 */ /* 0x040fe200078e0a32 */
[C---:B------:R-:W-:Y:S01]  /*0b40*/  LOP3.LUT P0, RZ, R10.reuse, 0x4, RZ, 0xc0, !PT ;  /* 0x000000040aff7812 */ /* 0x040fe2000780c0ff */
[----:B------:R-:W-:Y:S01]  /*0b50*/  IMAD.SHL.U32 R10, R10, 0x40, RZ ;  /* 0x000000400a0a7824 */ /* 0x000fe200078e00ff */
[C---:B------:R-:W-:Y:S01]  /*0b60*/  LOP3.LUT R13, R4.reuse, 0x8, R39, 0xf8, !PT ;  /* 0x00000008040d7812 */ /* 0x040fe200078ef827 */
[----:B------:R-:W-:Y:S01]  /*0b70*/  IMAD.SHL.U32 R5, R5, 0x8, RZ ;  /* 0x0000000805057824 */ /* 0x000fe200078e00ff */
[----:B------:R-:W-:Y:S02]  /*0b80*/  LOP3.LUT R14, R4, 0x30, R19, 0xf8, !PT ;  /* 0x00000030040e7812 */ /* 0x000fe400078ef813 */
[----:B------:R-:W-:-:S02]  /*0b90*/  SHF.R.U32.HI R4, RZ, 0x3, R4 ;  /* 0x00000003ff047819 */ /* 0x000fc40000011604 */
[----:B------:R-:W-:Y:S01]  /*0ba0*/  MOV R60, R18 ;  /* 0x00000012003c7202 */ /* 0x000fe20000000f00 */
[----:B------:R-:W-:Y:S01]  /*0bb0*/  IMAD R18, R30, c[0x0][0x238], RZ ;  /* 0x00008e001e127a24 */ /* 0x000fe200078e02ff */
[----:B------:R-:W-:Y:S02]  /*0bc0*/  LEA.HI.SX32 R49, R12, R19, 0x1e ;  /* 0x000000130c317211 */ /* 0x000fe400078ff2ff */
[----:B------:R-:W-:Y:S01]  /*0bd0*/  LOP3.LUT R12, R13, R4, RZ, 0x3c, !PT ;  /* 0x000000040d0c7212 */ /* 0x000fe200078e3cff */
[----:B------:R-:W-:Y:S01]  /*0be0*/  IMAD R18, R31, c[0x0][0x23c], R18 ;  /* 0x00008f001f127a24 */ /* 0x000fe200078e0212 */
[----:B------:R-:W-:Y:S01]  /*0bf0*/  LOP3.LUT R10, R10, 0x1c0, RZ, 0xc0, !PT ;  /* 0x000001c00a0a7812 */ /* 0x000fe200078ec0ff */
[----:B------:R-:W-:Y:S01]  /*0c00*/  IMAD.WIDE.U32 R60, R33, c[0x0][0x290], R60 ;  /* 0x0000a400213c7a25 */ /* 0x000fe200078e003c */
[----:B------:R-:W-:Y:S02]  /*0c10*/  LOP3.LUT R5, R5, 0x8, RZ, 0xc0, !PT ;  /* 0x0000000805057812 */ /* 0x000fe400078ec0ff */
[----:B------:R-:W-:Y:S01]  /*0c20*/  SHF.R.S32.HI R47, RZ, 0x1f, R21 ;  /* 0x0000001fff2f7819 */ /* 0x000fe20000011415 */
[----:B------:R-:W-:Y:S01]  /*0c30*/  IMAD.U32 R37, R37, 0x200, R12 ;  /* 0x0000020025257824 */ /* 0x000fe200078e000c */
[----:B------:R-:W-:Y:S01]  /*0c40*/  SHF.R.U32.HI R44, RZ, 0x3, R10 ;  /* 0x00000003ff2c7819 */ /* 0x000fe2000001160a */
[----:B------:R-:W-:Y:S01]  /*0c50*/  IMAD R12, R30, c[0x0][0x210], RZ ;  /* 0x000084001e0c7a24 */ /* 0x000fe200078e02ff */
[----:B------:R-:W-:Y:S01]  /*0c60*/  LOP3.LUT R11, R11, 0x7ffffffc, RZ, 0xc0, !PT ;  /* 0x7ffffffc0b0b7812 */ /* 0x000fe200078ec0ff */
[----:B------:R-:W-:Y:S01]  /*0c70*/  IMAD.IADD R19, R27, 0x1, R18 ;  /* 0x000000011b137824 */ /* 0x000fe200078e0212 */
[----:B------:R-:W-:Y:S01]  /*0c80*/  LOP3.LUT R39, R14, 0x8, R39, 0xf8, !PT ;  /* 0x000000080e277812 */ /* 0x000fe200078ef827 */
[----:B------:R-:W-:Y:S01]  /*0c90*/  IMAD.WIDE.U32 R40, R31, c[0x0][0x180], R46 ;  /* 0x000060001f287a25 */ /* 0x000fe200078e002e */
[----:B------:R-:W-:-:S02]  /*0ca0*/  LOP3.LUT R44, R44, R10, R5, 0x1e, !PT ;  /* 0x0000000a2c2c7212 */ /* 0x000fc400078e1e05 */
[----:B------:R-:W-:Y:S01]  /*0cb0*/  MOV R18, R26 ;  /* 0x0000001a00127202 */ /* 0x000fe20000000f00 */
[----:B------:R-:W-:Y:S01]  /*0cc0*/  IMAD R10, R29, c[0x0][0x188], RZ ;  /* 0x000062001d0a7a24 */ /* 0x000fe200078e02ff */
[----:B------:R-:W-:Y:S01]  /*0cd0*/  SHF.L.U32 R14, R7, 0xa, RZ ;  /* 0x0000000a070e7819 */ /* 0x000fe200000006ff */
[----:B------:R-:W-:Y:S01]  /*0ce0*/  IMAD R12, R31, c[0x0][0x214], R12 ;  /* 0x000085001f0c7a24 */ /* 0x000fe200078e020c */
[----:B------:R-:W-:Y:S01]  /*0cf0*/  LOP3.LUT R58, R5, 0x10, R58, 0xf8, !PT ;  /* 0x00000010053a7812 */ /* 0x000fe200078ef83a */
[----:B------:R-:W-:Y:S01]  /*0d00*/  IMAD.WIDE.U32 R26, R31, c[0x0][0x210], R46 ;  /* 0x000084001f1a7a25 */ /* 0x000fe200078e002e */
[----:B------:R-:W-:Y:S02]  /*0d10*/  LOP3.LUT R39, R39, R4, RZ, 0x3c, !PT ;  /* 0x0000000427277212 */ /* 0x000fe400078e3cff */
[----:B------:R-:W-:Y:S01]  /*0d20*/  SHF.R.S32.HI R59, RZ, 0x1f, R20 ;  /* 0x0000001fff3b7819 */ /* 0x000fe20000011414 */
[----:B------:R-:W-:Y:S01]  /*0d30*/  IMAD.IADD R11, R28, 0x1, -R11 ;  /* 0x000000011c0b7824 */ /* 0x000fe200078e0a0b */
[----:B------:R-:W-:Y:S01]  /*0d40*/  LOP3.LUT R0, R0, 0xfffffe00, RZ, 0xc0, !PT ;  /* 0xfffffe0000007812 */ /* 0x000fe200078ec0ff */
[----:B------:R-:W-:-:S02]  /*0d50*/  IMAD.IADD R63, R41, 0x1, R62 ;  /* 0x00000001293f7824 */ /* 0x000fc400078e023e */
[----:B------:R-:W-:Y:S02]  /*0d60*/  IMAD R5, R33, c[0x0][0x18c], R10 ;  /* 0x0000630021057a24 */ /* 0x000fe400078e020a */
[----:B------:R-:W-:Y:S02]  /*0d70*/  IMAD.IADD R13, R27, 0x1, R12 ;  /* 0x000000011b0d7824 */ /* 0x000fe400078e020c */
[----:B------:R-:W-:Y:S01]  /*0d80*/  IMAD.MOV.U32 R62, RZ, RZ, R40 ;  /* 0x000000ffff3e7224 */ /* 0x000fe200078e0028 */
[----:B------:R-:W-:Y:S01]  /*0d90*/  LEA R40, P1, R16, c[0x0][0x258], 0x2 ;  /* 0x0000960010287a11 */ /* 0x000fe200078210ff */
[----:B------:R-:W-:Y:S02]  /*0da0*/  IMAD R11, R11, 0x2, R14 ;  /* 0x000000020b0b7824 */ /* 0x000fe400078e020e */
[----:B------:R-:W-:Y:S02]  /*0db0*/  IMAD R10, R29, c[0x0][0x278], RZ ;  /* 0x00009e001d0a7a24 */ /* 0x000fe400078e02ff */
[----:B------:R-:W-:-:S02]  /*0dc0*/  IMAD.MOV.U32 R12, RZ, RZ, R26 ;  /* 0x000000ffff0c7224 */ /* 0x000fc400078e001a */
[----:B------:R-:W-:Y:S02]  /*0dd0*/  IMAD R4, R29, c[0x0][0x218], RZ ;  /* 0x000086001d047a24 */ /* 0x000fe400078e02ff */
[----:B------:R-:W-:-:S04]  /*0de0*/  IMAD.WIDE.U32 R62, R33, c[0x0][0x188], R62 ;  /* 0x00006200213e7a25 */ /* 0x000fc800078e003e */
[----:B------:R-:W-:Y:S02]  /*0df0*/  IMAD.IADD R44, R11, 0x1, R44 ;  /* 0x000000010b2c7824 */ /* 0x000fe400078e022c */
[C---:B------:R-:W-:Y:S02]  /*0e00*/  IMAD R41, R33.reuse, c[0x0][0x27c], R10 ;  /* 0x00009f0021297a24 */ /* 0x040fe400078e020a */
[C---:B------:R-:W-:Y:S02]  /*0e10*/  IMAD R4, R33.reuse, c[0x0][0x21c], R4 ;  /* 0x0000870021047a24 */ /* 0x040fe400078e0204 */
[----:B------:R-:W-:-:S04]  /*0e20*/  IMAD.WIDE.U32 R10, R33, c[0x0][0x218], R12 ;  /* 0x00008600210a7a25 */ /* 0x000fc800078e000c */
[----:B------:R-:W-:Y:S02]  /*0e30*/  IMAD.IADD R63, R63, 0x1, R5 ;  /* 0x000000013f3f7824 */ /* 0x000fe400078e0205 */
[C---:B------:R-:W-:Y:S02]  /*0e40*/  IMAD R13, R59.reuse, c[0x0][0x178], RZ ;  /* 0x00005e003b0d7a24 */ /* 0x040fe400078e02ff */
[----:B------:R-:W-:Y:S02]  /*0e50*/  IMAD R5, R59, c[0x0][0x208], RZ ;  /* 0x000082003b057a24 */ /* 0x000fe400078e02ff */
[----:B------:R-:W-:Y:S02]  /*0e60*/  IMAD.IADD R11, R11, 0x1, R4 ;  /* 0x000000010b0b7824 */ /* 0x000fe400078e0204 */
[----:B------:R-:W-:Y:S02]  /*0e70*/  IMAD.IADD R41, R17, 0x1, R41 ;  /* 0x0000000111297824 */ /* 0x000fe400078e0229 */
[----:B------:R-:W-:-:S02]  /*0e80*/  IMAD R13, R20, c[0x0][0x17c], R13 ;  /* 0x00005f00140d7a24 */ /* 0x000fc400078e020d */
[----:B------:R-:W-:Y:S01]  /*0e90*/  IMAD.WIDE.U32 R62, R20, c[0x0][0x178], R62 ;  /* 0x00005e00143e7a25 */ /* 0x000fe200078e003e */
[----:B------:R-:W-:-:S03]  /*0ea0*/  LEA.HI.X R41, R16, c[0x0][0x25c], R41, 0x2, P1 ;  /* 0x0000970010297a11 */ /* 0x000fc600008f1429 */
[----:B------:R-:W-:Y:S01]  /*0eb0*/  IMAD R4, R20, c[0x0][0x20c], R5 ;  /* 0x0000830014047a24 */ /* 0x000fe200078e0205 */
[----:B------:R-:W-:Y:S01]  /*0ec0*/  LEA R12, P2, R62, c[0x0][0x160], 0x1 ;  /* 0x000058003e0c7a11 */ /* 0x000fe200078408ff */
[----:B------:R-:W-:-:S04]  /*0ed0*/  IMAD.WIDE.U32 R10, R20, c[0x0][0x208], R10 ;  /* 0x00008200140a7a25 */ /* 0x000fc800078e000a */
[----:B------:R-:W-:Y:S01]  /*0ee0*/  IMAD R16, R29, c[0x0][0x290], RZ ;  /* 0x0000a4001d107a24 */ /* 0x000fe200078e02ff */
[----:B------:R-:W-:Y:S01]  /*0ef0*/  LEA R26, P1, R10, c[0x0][0x1f0], 0x1 ;  /* 0x00007c000a1a7a11 */ /* 0x000fe200078208ff */
[----:B------:R-:W-:Y:S02]  /*0f00*/  IMAD.IADD R13, R63, 0x1, R13 ;  /* 0x000000013f0d7824 */ /* 0x000fe400078e020d */
[----:B------:R-:W-:Y:S01]  /*0f10*/  IMAD.IADD R4, R11, 0x1, R4 ;  /* 0x000000010b047824 */ /* 0x000fe200078e0204 */
[----:B------:R-:W-:Y:S01]  /*0f20*/  MOV R11, 0x20 ;  /* 0x00000020000b7802 */ /* 0x000fe20000000f00 */
[C---:B------:R-:W-:Y:S01]  /*0f30*/  IMAD R16, R33.reuse, c[0x0][0x294], R16 ;  /* 0x0000a50021107a24 */ /* 0x040fe200078e0210 */
[----:B------:R-:W-:Y:S01]  /*0f40*/  LEA.HI.X R13, R62, c[0x0][0x164], R13, 0x1, P2 ;  /* 0x000059003e0d7a11 */ /* 0x000fe200010f0c0d */
[----:B------:R-:W-:Y:S01]  /*0f50*/  IMAD.WIDE.U32 R18, R33, c[0x0][0x240], R18 ;  /* 0x0000900021127a25 */ /* 0x000fe200078e0012 */
[----:B------:R-:W-:Y:S02]  /*0f60*/  LEA.HI.X R27, R10, c[0x0][0x1f4], R4, 0x1, P1 ;  /* 0x00007d000a1b7a11 */ /* 0x000fe400008f0c04 */
[----:B------:R-:W-:Y:S01]  /*0f70*/  R2P PR, R51, 0x6 ;  /* 0x0000000633007804 */ /* 0x000fe20000000000 */
[----:B------:R-:W-:Y:S01]  /*0f80*/  IMAD.IADD R16, R61, 0x1, R16 ;  /* 0x000000013d107824 */ /* 0x000fe200078e0210 */
[----:B------:R-:W-:Y:S01]  /*0f90*/  LEA R64, P4, R60, c[0x0][0x280], 0x2 ;  /* 0x0000a0003c407a11 */ /* 0x000fe200078810ff */
[----:B------:R-:W-:-:S02]  /*0fa0*/  IMAD.MOV.U32 R10, RZ, RZ, 0x10 ;  /* 0x00000010ff0a7424 */ /* 0x000fc400078e00ff */
[----:B------:R-:W-:Y:S01]  /*0fb0*/  SEL R5, R11, 0xffffffe0, !P2 ;  /* 0xffffffe00b057807 */ /* 0x000fe20005000000 */
[----:B------:R-:W-:Y:S01]  /*0fc0*/  IMAD.SHL.U32 R51, R51, 0x40, RZ ;  /* 0x0000004033337824 */ /* 0x000fe200078e00ff */
[----:B------:R-:W-:Y:S01]  /*0fd0*/  LEA.HI.X R65, R60, c[0x0][0x284], R16, 0x2, P4 ;  /* 0x0000a1003c417a11 */ /* 0x000fe200020f1410 */
[----:B------:R-:W-:Y:S01]  /*0fe0*/  IMAD R16, R29, c[0x0][0x240], RZ ;  /* 0x000090001d107a24 */ /* 0x000fe200078e02ff */
[----:B------:R-:W-:Y:S01]  /*0ff0*/  SEL R4, R10, 0xfffffff0, !P1 ;  /* 0xfffffff00a047807 */ /* 0x000fe20004800000 */
[C---:B------:R-:W-:Y:S01]  /*1000*/  IMAD R39, R42.reuse, 0x200, R39 ;  /* 0x000002002a277824 */ /* 0x040fe200078e0227 */
[----:B------:R-:W-:Y:S01]  /*1010*/  R2P PR, R15, 0x6 ;  /* 0x000000060f007804 */ /* 0x000fe20000000000 */
[----:B------:R-:W-:Y:S01]  /*1020*/  IMAD R15, R33, c[0x0][0x244], R16 ;  /* 0x00009100210f7a24 */ /* 0x000fe200078e0210 */
[----:B------:R-:W-:Y:S01]  /*1030*/  SHF.R.S32.HI R60, RZ, 0x1f, R28 ;  /* 0x0000001fff3c7819 */ /* 0x000fe2000001141c */
[----:B------:R-:W-:Y:S01]  /*1040*/  IMAD.SHL.U32 R42, R42, 0x8, RZ ;  /* 0x000000082a2a7824 */ /* 0x000fe200078e00ff */
[----:B------:R-:W-:Y:S01]  /*1050*/  IADD3 R16, P4, R28, R18, RZ ;  /* 0x000000121c107210 */ /* 0x000fe20007f9e0ff */
[----:B------:R-:W-:Y:S01]  /*1060*/  IMAD.MOV.U32 R18, RZ, RZ, 0x2 ;  /* 0x00000002ff127424 */ /* 0x000fe200078e00ff */
[----:B------:R-:W-:Y:S01]  /*1070*/  LOP3.LUT R51, R51, 0x1c0, RZ, 0xc0, !PT ;  /* 0x000001c033337812 */ /* 0x000fe200078ec0ff */
[----:B------:R-:W-:Y:S01]  /*1080*/  IMAD.U32 R17, RZ, RZ, UR11 ;  /* 0x0000000bff117e24 */ /* 0x000fe2000f8e00ff */
[----:B------:R-:W-:Y:S01]  /*1090*/  IADD3.X R15, R60, R19, R15, P4, !PT ;  /* 0x000000133c0f7210 */ /* 0x000fe200027fe40f */
[----:B------:R-:W-:Y:S01]  /*10a0*/  IMAD.WIDE.U32 R18, R37, R18, c[0x0][0x18] ;  /* 0x0000060025127625 */ /* 0x000fe200078e0012 */
[----:B------:R-:W-:Y:S01]  /*10b0*/  LEA R62, P4, R16, c[0x0][0x220], 0x2 ;  /* 0x00008800103e7a11 */ /* 0x000fe200078810ff */
[----:B------:R-:W-:Y:S01]  /*10c0*/  UIADD3.X UR11, URZ, UR7, URZ, UP0, !UPT ;  /* 0x000000073f0b7290 */ /* 0x000fe200087fe43f */
[----:B------:R-:W-:Y:S01]  /*10d0*/  SHF.R.U32.HI R53, RZ, 0x3, R51 ;  /* 0x00000003ff357819 */ /* 0x000fe20000011633 */
[----:B------:R-:W-:Y:S01]  /*10e0*/  UIADD3 UR7, UP0, UR6, 0x18080, URZ ;  /* 0x0001808006077890 */ /* 0x000fe2000ff1e03f */
[----:B------:R-:W-:-:S02]  /*10f0*/  LOP3.LUT R42, R51, 0x8, R42, 0xf8, !PT ;  /* 0x00000008332a7812 */ /* 0x000fc400078ef82a */
[----:B------:R-:W-:Y:S01]  /*1100*/  LEA.HI.X R63, R16, c[0x0][0x224], R15, 0x2, P4 ;  /* 0x00008900103f7a11 */ /* 0x000fe200020f140f */
[----:B------:R-:W-:Y:S01]  /*1110*/  IMAD.U32 R16, RZ, RZ, UR5 ;  /* 0x00000005ff107e24 */ /* 0x000fe2000f8e00ff */
[----:B------:R-:W-:Y:S01]  /*1120*/  IADD3 R60, P4, R18, 0x4080, RZ ;  /* 0x00004080123c7810 */ /* 0x000fe20007f9e0ff */
[----:B------:R-:W-:Y:S01]  /*1130*/  ULDC UR5, c[0x0][0x1c] ;  /* 0x0000070000057ab9 */ /* 0x000fe20000000800 */
[----:B------:R-:W-:Y:S01]  /*1140*/  LOP3.LUT R51, R53, R58, R51, 0x1e, !PT ;  /* 0x0000003a35337212 */ /* 0x000fe200078e1e33 */
[----:B------:R-:W-:Y:S01]  /*1150*/  IMAD.U32 R18, RZ, RZ, UR8 ;  /* 0x00000008ff127e24 */ /* 0x000fe2000f8e00ff */
[----:B------:R-:W-:Y:S01]  /*1160*/  LOP3.LUT R53, R42, R53, RZ, 0x3c, !PT ;  /* 0x000000352a357212 */ /* 0x000fe200078e3cff */
[----:B------:R-:W-:Y:S01]  /*1170*/  UIADD3.X UR8, URZ, UR5, URZ, UP0, !UPT ;  /* 0x000000053f087290 */ /* 0x000fe200087fe43f */
[----:B------:R-:W-:Y:S01]  /*1180*/  IADD3.X R61, RZ, R19, RZ, P4, !PT ;  /* 0x00000013ff3d7210 */ /* 0x000fe200027fe4ff */
[----:B------:R-:W-:Y:S01]  /*1190*/  IMAD.U32 R19, RZ, RZ, UR11 ;  /* 0x0000000bff137e24 */ /* 0x000fe2000f8e00ff */
[-C--:B------:R-:W-:Y:S01]  /*11a0*/  IADD3 R53, R53, R0.reuse, R14 ;  /* 0x0000000035357210 */ /* 0x080fe20007ffe00e */
[----:B------:R-:W-:Y:S01]  /*11b0*/  IMAD.U32 R66, RZ, RZ, UR7 ;  /* 0x00000007ff427e24 */ /* 0x000fe2000f8e00ff */
[----:B------:R-:W-:Y:S01]  /*11c0*/  LOP3.LUT R51, R51, R0, RZ, 0xfc, !PT ;  /* 0x0000000033337212 */ /* 0x000fe200078efcff */
[----:B------:R-:W-:Y:S01]  /*11d0*/  IMAD.U32 R67, RZ, RZ, UR8 ;  /* 0x00000008ff437e24 */ /* 0x000fe2000f8e00ff */
[----:B------:R-:W-:Y:S01]  /*11e0*/  IADD3 R0, P4, R22, 0xa0, RZ ;  /* 0x000000a016007810 */ /* 0x000fe20007f9e0ff */
[C---:B------:R-:W-:Y:S01]  /*11f0*/  IMAD.WIDE.U32 R14, R35.reuse, 0x2, R16 ;  /* 0x00000002230e7825 */ /* 0x040fe200078e0010 */
[----:B------:R-:W-:Y:S01]  /*1200*/  SHF.R.S32.HI R58, RZ, 0x7, R38 ;  /* 0x00000007ff3a7819 */ /* 0x000fe20000011426 */
[----:B------:R-:W-:Y:S01]  /*1210*/  STL.128 [R1+0x20], R16 ;  /* 0x0000201001007387 */ /* 0x000fe20000100c00 */
[----:B------:R-:W-:Y:S01]  /*1220*/  IADD3 R45, R0, -c[0x0][0x20], RZ ;  /* 0x80000800002d7a10 */ /* 0x000fe20007ffe0ff */
[----:B------:R-:W-:Y:S01]  /*1230*/  IMAD.WIDE.U32 R72, R35, 0x2, R18 ;  /* 0x0000000223487825 */ /* 0x000fe200078e0012 */
[----:B------:R-:W-:Y:S01]  /*1240*/  UIADD3 UR6, UP0, UR6, 0x18480, URZ ;  /* 0x0001848006067890 */ /* 0x000fe2000ff1e03f */
[----:B------:R1:W-:Y:S02]  /*1250*/  STL.128 [R1+0x90], R12 ;  /* 0x0000900c01007387 */ /* 0x0003e40000100c00 */
[----:B------:R-:W-:Y:S01]  /*1260*/  IMAD.WIDE R42, R52, 0x4, R66 ;  /* 0x00000004342a7825 */ /* 0x000fe200078e0242 */
[----:B------:R-:W-:Y:S01]  /*1270*/  UIADD3.X UR5, URZ, UR5, URZ, UP0, !UPT ;  /* 0x000000053f057290 */ /* 0x000fe200087fe43f */
[----:B------:R-:W-:Y:S04]  /*1280*/  STL.128 [R1+0x40], R16 ;  /* 0x0000401001007387 */ /* 0x000fe80000100c00 */
[----:B------:R2:W-:Y:S04]  /*1290*/  STL.64 [R45+0x18], R26 ;  /* 0x0000181a2d007387 */ /* 0x0005e80000100a00 */
[----:B------:R-:W-:Y:S04]  /*12a0*/  STL.64 [R45+0x8], R68 ;  /* 0x000008442d007387 */ /* 0x000fe80000100a00 */
[----:B------:R-:W-:Y:S04]  /*12b0*/  STL.64 [R45+0x10], R70 ;  /* 0x000010462d007387 */ /* 0x000fe80000100a00 */
[----:B------:R-:W-:Y:S04]  /*12c0*/  STL.64 [R45+0x20], R72 ;  /* 0x000020482d007387 */ /* 0x000fe80000100a00 */
[----:B------:R-:W-:Y:S04]  /*12d0*/  STL [R45], R58 ;  /* 0x0000003a2d007387 */ /* 0x000fe80000100800 */
[----:B------:R3:W-:Y:S01]  /*12e0*/  STL.128 [R1+0xd0], R40 ;  /* 0x0000d02801007387 */ /* 0x0007e20000100c00 */
[----:B-1----:R-:W-:-:S02]  /*12f0*/  SHF.R.S32.HI R14, RZ, 0x7, R36 ;  /* 0x00000007ff0e7819 */ /* 0x002fc40000011424 */
[----:B------:R-:W-:Y:S01]  /*1300*/  SEL R15, R11, 0xffffffe0, !P2 ;  /* 0xffffffe00b0f7807 */ /* 0x000fe20005000000 */
[----:B--2---:R-:W-:Y:S02]  /*1310*/  IMAD.WIDE R26, R49, 0x4, R66 ;  /* 0x00000004311a7825 */ /* 0x004fe400078e0242 */
[----:B------:R-:W-:Y:S01]  /*1320*/  STL [R1+0xc8], R14 ;  /* 0x0000c80e01007387 */ /* 0x000fe20000100800 */
[----:B------:R-:W-:Y:S01]  /*1330*/  ISETP.GE.AND P2, PT, R21, c[0x0][0x16c], PT ;  /* 0x00005b0015007a0c */ /* 0x000fe20003f46270 */
[--C-:B------:R-:W-:Y:S02]  /*1340*/  IMAD.WIDE.U32 R66, R37, 0x2, R24.reuse ;  /* 0x0000000225427825 */ /* 0x100fe400078e0018 */
[----:B------:R1:W-:Y:S01]  /*1350*/  STL [R45+0x40], R14 ;  /* 0x0000400e2d007387 */ /* 0x0003e20000100800 */
[----:B------:R-:W-:Y:S01]  /*1360*/  SEL R11, R11, 0xffffffe0, !P0 ;  /* 0xffffffe00b0b7807 */ /* 0x000fe20004000000 */
[----:B------:R-:W-:Y:S02]  /*1370*/  IMAD.WIDE.U32 R24, R51, 0x2, R24 ;  /* 0x0000000233187825 */ /* 0x000fe400078e0018 */
[----:B------:R-:W-:Y:S02]  /*1380*/  STL.64 [R45+0x48], R64 ;  /* 0x000048402d007387 */ /* 0x000fe40000100a00 */
[----:B------:R-:W-:-:S02]  /*1390*/  IMAD.WIDE.U32 R36, R39, 0x2, R54 ;  /* 0x0000000227247825 */ /* 0x000fc400078e0036 */
[----:B------:R-:W-:Y:S02]  /*13a0*/  STL.64 [R1+0x110], R6 ;  /* 0x0001100601007387 */ /* 0x000fe40000100a00 */
[----:B------:R-:W-:Y:S02]  /*13b0*/  IMAD.WIDE.U32 R38, R39, 0x2, R56 ;  /* 0x0000000227267825 */ /* 0x000fe400078e0038 */
[----:B------:R-:W-:Y:S02]  /*13c0*/  STL.64 [R1+0x120], R6 ;  /* 0x0001200601007387 */ /* 0x000fe40000100a00 */
[----:B------:R-:W-:Y:S02]  /*13d0*/  IMAD.WIDE.U32 R54, R44, 0x2, R54 ;  /* 0x000000022c367825 */ /* 0x000fe400078e0036 */
[----:B------:R2:W-:Y:S02]  /*13e0*/  STL.64 [R1+0x130], R6 ;  /* 0x0001300601007387 */ /* 0x0005e40000100a00 */
[----:B---3--:R-:W-:-:S02]  /*13f0*/  IMAD.WIDE.U32 R40, R53, 0x2, R18 ;  /* 0x0000000235287825 */ /* 0x008fc400078e0012 */
[----:B------:R3:W-:Y:S02]  /*1400*/  STL.128 [R1+0x320], R24 ;  /* 0x0003201801007387 */ /* 0x0007e40000100c00 */
[----:B------:R-:W-:Y:S02]  /*1410*/  IMAD.WIDE.U32 R18, R51, 0x2, R18 ;  /* 0x0000000233127825 */ /* 0x000fe400078e0012 */
[----:B------:R-:W-:Y:S01]  /*1420*/  STL.128 [R1+0x2c0], R36 ;  /* 0x0002c02401007387 */ /* 0x000fe20000100c00 */
[C---:B-1----:R-:W-:Y:S02]  /*1430*/  SEL R14, R10.reuse, 0xfffffff0, !P1 ;  /* 0xfffffff00a0e7807 */ /* 0x042fe40004800000 */
[----:B------:R-:W-:Y:S01]  /*1440*/  ISETP.GE.AND P1, PT, R21, c[0x0][0x1fc], PT ;  /* 0x00007f0015007a0c */ /* 0x000fe20003f26270 */
[----:B------:R1:W-:Y:S01]  /*1450*/  STL.64 [R1+0x2e0], R18 ;  /* 0x0002e01201007387 */ /* 0x0003e20000100a00 */
[----:B------:R-:W-:-:S03]  /*1460*/  SEL R10, R10, 0xfffffff0, !P3 ;  /* 0xfffffff00a0a7807 */ /* 0x000fc60005800000 */
[----:B------:R-:W-:Y:S04]  /*1470*/  STL.64 [R1+0x270], R14 ;  /* 0x0002700e01007387 */ /* 0x000fe80000100a00 */
[----:B------:R4:W-:Y:S04]  /*1480*/  STL.64 [R1+0x280], R14 ;  /* 0x0002800e01007387 */ /* 0x0009e80000100a00 */
[----:B------:R-:W-:Y:S01]  /*1490*/  STL.64 [R1+0x100], R62 ;  /* 0x0001003e01007387 */ /* 0x000fe20000100a00 */
[----:B--2---:R-:W-:-:S03]  /*14a0*/  IMAD.WIDE.U32 R6, R51, 0x2, R16 ;  /* 0x0000000233067825 */ /* 0x004fc600078e0010 */
[----:B------:R-:W-:Y:S01]  /*14b0*/  STL.64 [R1+0x260], R40 ;  /* 0x0002602801007387 */ /* 0x000fe20000100a00 */
[----:B------:R-:W-:-:S03]  /*14c0*/  IMAD.WIDE.U32 R16, R53, 0x2, R16 ;  /* 0x0000000235107825 */ /* 0x000fc600078e0010 */
[----:B------:R2:W-:Y:S01]  /*14d0*/  STL.64 [R1+0x2f0], R6 ;  /* 0x0002f00601007387 */ /* 0x0005e20000100a00 */
[----:B---3--:R-:W-:-:S03]  /*14e0*/  IMAD.WIDE.U32 R24, R53, 0x2, R56 ;  /* 0x0000000235187825 */ /* 0x008fc600078e0038 */
[----:B------:R3:W-:Y:S01]  /*14f0*/  STL.64 [R1+0x250], R16 ;  /* 0x0002501001007387 */ /* 0x0007e20000100a00 */
[----:B-1----:R-:W-:-:S03]  /*1500*/  IMAD.U32 R18, RZ, RZ, UR6 ;  /* 0x00000006ff127e24 */ /* 0x002fc6000f8e00ff */
[----:B------:R-:W-:Y:S01]  /*1510*/  STL.64 [R1+0x278], R66 ;  /* 0x0002784201007387 */ /* 0x000fe20000100a00 */
[----:B------:R-:W-:Y:S01]  /*1520*/  IMAD.U32 R19, RZ, RZ, UR5 ;  /* 0x00000005ff137e24 */ /* 0x000fe2000f8e00ff */
[----:B------:R-:W-:Y:S01]  /*1530*/  ULDC.64 UR6, c[0x0][0x1d8] ;  /* 0x0000760000067ab9 */ /* 0x000fe20000000a00 */
[----:B------:R-:W-:Y:S01]  /*1540*/  IMAD.WIDE.U32 R56, R44, 0x2, R56 ;  /* 0x000000022c387825 */ /* 0x000fe200078e0038 */
[----:B------:R-:W-:Y:S03]  /*1550*/  STL.64 [R1+0x288], R60 ;  /* 0x0002883c01007387 */ /* 0x000fe60000100a00 */
[--C-:B----4-:R-:W-:Y:S01]  /*1560*/  IMAD.WIDE R14, R49, 0x4, R18.reuse ;  /* 0x00000004310e7825 */ /* 0x110fe200078e0212 */
[----:B------:R-:W-:Y:S03]  /*1570*/  STL.64 [R1+0x298], R10 ;  /* 0x0002980a01007387 */ /* 0x000fe60000100a00 */
[----:B------:R-:W-:Y:S01]  /*1580*/  IMAD.WIDE R18, R52, 0x4, R18 ;  /* 0x0000000434127825 */ /* 0x000fe200078e0212 */
[----:B------:R1:W-:Y:S03]  /*1590*/  STL.64 [R1+0x330], R14 ;  /* 0x0003300e01007387 */ /* 0x0003e60000100a00 */
[----:B------:R-:W-:Y:S01]  /*15a0*/  IMAD.X R49, RZ, RZ, R23, P5 ;  /* 0x000000ffff317224 */ /* 0x000fe200028e0617 */
[----:B------:R4:W-:Y:S01]  /*15b0*/  STL.64 [R1+0xf0], R18 ;  /* 0x0000f01201007387 */ /* 0x0009e20000100a00 */
[----:B------:R-:W-:-:S02]  /*15c0*/  IADD3 R36, P5, R22, 0x71, RZ ;  /* 0x0000007116247810 */ /* 0x000fc40007fbe0ff */
[----:B--2---:R-:W-:Y:S01]  /*15d0*/  SHF.R.S32.HI R6, RZ, 0xd, R3 ;  /* 0x0000000dff067819 */ /* 0x004fe20000011403 */
[----:B------:R2:W-:Y:S01]  /*15e0*/  STL.64 [R1+0x2a8], R10 ;  /* 0x0002a80a01007387 */ /* 0x0005e20000100a00 */
[----:B------:R-:W-:Y:S01]  /*15f0*/  IMAD.MOV.U32 R7, RZ, RZ, c[0x0][0x2b0] ;  /* 0x0000ac00ff077624 */ /* 0x000fe200078e00ff */
[----:B------:R-:W-:Y:S02]  /*1600*/  IADD3.X R37, RZ, R23, RZ, P5, !PT ;  /* 0x00000017ff257210 */ /* 0x000fe40002ffe4ff */
[----:B---3--:R-:W-:Y:S01]  /*1610*/  SEL R16, RZ, 0x1, P2 ;  /* 0x00000001ff107807 */ /* 0x008fe20001000000 */
[----:B------:R-:W-:Y:S04]  /*1620*/  STL.64 [R1+0x2a0], R54 ;  /* 0x0002a03601007387 */ /* 0x000fe80000100a00 */
[----:B------:R-:W-:Y:S04]  /*1630*/  STL.64 [R1+0x2b0], R56 ;  /* 0x0002b03801007387 */ /* 0x000fe80000100a00 */
[----:B------:R3:W-:Y:S04]  /*1640*/  STL.64 [R1+0x308], R24 ;  /* 0x0003081801007387 */ /* 0x0007e80000100a00 */
[----:B------:R-:W-:Y:S01]  /*1650*/  STL [R1+0x118], R50 ;  /* 0x0001183201007387 */ /* 0x000fe20000100800 */
[----:B-1----:R-:W-:-:S03]  /*1660*/  IADD3 R15, P2, R22, 0x78, RZ ;  /* 0x00000078160f7810 */ /* 0x002fc60007f5e0ff */
[----:B------:R-:W-:Y:S01]  /*1670*/  STL [R1+0x128], R50 ;  /* 0x0001283201007387 */ /* 0x000fe20000100800 */
[----:B----4-:R-:W-:Y:S02]  /*1680*/  SEL R18, RZ, 0x1, P1 ;  /* 0x00000001ff127807 */ /* 0x010fe40000800000 */
[----:B------:R-:W-:Y:S01]  /*1690*/  IADD3 R14, P1, R22, 0x98, RZ ;  /* 0x00000098160e7810 */ /* 0x000fe20007f3e0ff */
[----:B------:R-:W-:Y:S01]  /*16a0*/  STL [R1+0x138], R50 ;  /* 0x0001383201007387 */ /* 0x000fe20000100800 */
[----:B--2---:R-:W-:Y:S02]  /*16b0*/  IMAD.MOV.U32 R10, RZ, RZ, c[0x0][0x2a0] ;  /* 0x0000a800ff0a7624 */ /* 0x004fe400078e00ff */
[----:B------:R-:W-:Y:S01]  /*16c0*/  IMAD.MOV.U32 R11, RZ, RZ, c[0x0][0x2a4] ;  /* 0x0000a900ff0b7624 */ /* 0x000fe200078e00ff */
[----:B------:R-:W-:Y:S01]  /*16d0*/  STL.64 [R1+0x248], R4 ;  /* 0x0002480401007387 */ /* 0x000fe20000100a00 */
[----:B------:R-:W-:-:S03]  /*16e0*/  IMAD.X R17, RZ, RZ, R23, P1 ;  /* 0x000000ffff117224 */ /* 0x000fc600008e0617 */
[----:B------:R-:W-:Y:S04]  /*16f0*/  STL.64 [R1+0x258], R4 ;  /* 0x0002580401007387 */ /* 0x000fe80000100a00 */
[----:B------:R1:W-:Y:S01]  /*1700*/  STL.64 [R1+0x300], R4 ;  /* 0x0003000401007387 */ /* 0x0003e20000100a00 */
[----:B---3--:R-:W-:Y:S01]  /*1710*/  IMAD.X R24, RZ, RZ, R23, P2 ;  /* 0x000000ffff187224 */ /* 0x008fe200010e0617 */
[----:B------:R-:W-:Y:S02]  /*1720*/  IADD3 R3, P2, R22, 0xc8, RZ ;  /* 0x000000c816037810 */ /* 0x000fe40007f5e0ff */
[----:B------:R-:W-:Y:S04]  /*1730*/  STL [R1+0x2d8], R5 ;  /* 0x0002d80501007387 */ /* 0x000fe80000100800 */
[----:B------:R-:W-:Y:S04]  /*1740*/  STL [R1+0x2e8], R5 ;  /* 0x0002e80501007387 */ /* 0x000fe80000100800 */
[----:B------:R2:W-:Y:S04]  /*1750*/  STL [R1+0x318], R5 ;  /* 0x0003180501007387 */ /* 0x0005e80000100800 */
[----:B------:R3:W-:Y:S04]  /*1760*/  STL [R1+0xf8], R6 ;  /* 0x0000f80601007387 */ /* 0x0007e80000100800 */
[----:B------:R-:W-:Y:S04]  /*1770*/  STL.U8 [R1+0x108], RZ ;  /* 0x000108ff01007387 */ /* 0x000fe80000100000 */
[----:B------:R-:W-:Y:S01]  /*1780*/  STL.U8 [R1+0x109], RZ ;  /* 0x000109ff01007387 */ /* 0x000fe20000100000 */
[----:B-1----:R-:W-:-:S03]  /*1790*/  IMAD.MOV.U32 R4, RZ, RZ, RZ ;  /* 0x000000ffff047224 */ /* 0x002fc600078e00ff */
[----:B------:R-:W-:Y:S04]  /*17a0*/  STL.U8 [R1+0x10a], RZ ;  /* 0x00010aff01007387 */ /* 0x000fe80000100000 */
[----:B------:R-:W-:Y:S04]  /*17b0*/  STL.U8 [R1+0x10c], RZ ;  /* 0x00010cff01007387 */ /* 0x000fe80000100000 */
[----:B------:R-:W-:Y:S01]  /*17c0*/  STL.U8 [R1+0x11c], RZ ;  /* 0x00011cff01007387 */ /* 0x000fe20000100000 */
[----:B--2---:R-:W-:-:S03]  /*17d0*/  IMAD.MOV.U32 R5, RZ, RZ, c[0x0][0x2a8] ;  /* 0x0000aa00ff057624 */ /* 0x004fc600078e00ff */
[----:B------:R-:W-:Y:S01]  /*17e0*/  STL.U8 [R1+0x12c], RZ ;  /* 0x00012cff01007387 */ /* 0x000fe20000100000 */
[----:B---3--:R-:W-:-:S03]  /*17f0*/  MOV R6, c[0x0][0x2ac] ;  /* 0x0000ab0000067a02 */ /* 0x008fc60000000f00 */
[----:B------:R-:W-:Y:S04]  /*1800*/  STL.128 [R1+0x140], RZ ;  /* 0x000140ff01007387 */ /* 0x000fe80000100c00 */
        /* <DEDUP_REMOVED lines=15> */
[----:B------:R-:W-:Y:S04]  /*1900*/  STL.U8 [R1+0x240], RZ ;  /* 0x000240ff01007387 */ /* 0x000fe80000100000 */
[----:B------:R-:W-:Y:S04]  /*1910*/  STL [R1+0x244], R28 ;  /* 0x0002441c01007387 */ /* 0x000fe80000100800 */
[----:B------:R-:W-:Y:S04]  /*1920*/  STL.U8 [R1+0x268], RZ ;  /* 0x000268ff01007387 */ /* 0x000fe80000100000 */
[----:B------:R-:W-:Y:S04]  /*1930*/  STL [R1+0x26c], R28 ;  /* 0x00026c1c01007387 */ /* 0x000fe80000100800 */
[----:B------:R-:W-:Y:S04]  /*1940*/  STL [R1+0x294], R28 ;  /* 0x0002941c01007387 */ /* 0x000fe80000100800 */
[----:B------:R-:W-:Y:S04]  /*1950*/  STL.U8 [R1+0x2b8], RZ ;  /* 0x0002b8ff01007387 */ /* 0x000fe80000100000 */
[----:B------:R-:W-:Y:S04]  /*1960*/  STL [R1+0x2bc], R28 ;  /* 0x0002bc1c01007387 */ /* 0x000fe80000100800 */
[----:B------:R-:W-:Y:S04]  /*1970*/  STL.U8 [R1+0x2d0], RZ ;  /* 0x0002d0ff01007387 */ /* 0x000fe80000100000 */
[----:B------:R-:W-:Y:S04]  /*1980*/  STL [R1+0x2d4], R28 ;  /* 0x0002d41c01007387 */ /* 0x000fe80000100800 */
[----:B------:R-:W-:Y:S04]  /*1990*/  STL.U8 [R1+0x2f8], RZ ;  /* 0x0002f8ff01007387 */ /* 0x000fe80000100000 */
[----:B------:R-:W-:Y:S04]  /*19a0*/  STL [R1+0x2fc], R28 ;  /* 0x0002fc1c01007387 */ /* 0x000fe80000100800 */
[----:B------:R-:W-:Y:S04]  /*19b0*/  STL.U8 [R1+0x310], RZ ;  /* 0x000310ff01007387 */ /* 0x000fe80000100000 */
[----:B------:R-:W-:Y:S04]  /*19c0*/  STL [R1+0x314], R28 ;  /* 0x0003141c01007387 */ /* 0x000fe80000100800 */
[----:B------:R-:W-:Y:S04]  /*19d0*/  STL.64 [R45+0x298], R20 ;  /* 0x000298142d007387 */ /* 0x000fe80000100a00 */
[----:B------:R1:W-:Y:S04]  /*19e0*/  STL.U8 [R1+0x341], R16 ;  /* 0x0003411001007387 */ /* 0x0003e80000100000 */
[----:B------:R-:W-:Y:S04]  /*19f0*/  STL [R45+0x2a4], R52 ;  /* 0x0002a4342d007387 */ /* 0x000fe80000100800 */
[----:B------:R-:W-:Y:S04]  /*1a00*/  STL.U8 [R45+0x2a8], R18 ;  /* 0x0002a8122d007387 */ /* 0x000fe80000100000 */
[----:B------:R2:W-:Y:S04]  /*1a10*/  STL.128 [R1+0x360], R4 ;  /* 0x0003600401007387 */ /* 0x0005e80000100c00 */
[----:B------:R3:W-:Y:S04]  /*1a20*/  STL.128 [R1+0x350], R8 ;  /* 0x0003500801007387 */ /* 0x0007e80000100c00 */
[----:B------:R-:W-:Y:S04]  /*1a30*/  STL [R1+0x34c], R28 ;  /* 0x00034c1c01007387 */ /* 0x000fe80000100800 */
[----:B------:R-:W-:Y:S01]  /*1a40*/  STL [R1+0x430], RZ ;  /* 0x000430ff01007387 */ /* 0x000fe20000100800 */
[----:B-1----:R-:W-:Y:S01]  /*1a50*/  IADD3 R16, P1, R22, 0x341, RZ ;  /* 0x0000034116107810 */ /* 0x002fe20007f3e0ff */
[----:B--2---:R-:W-:Y:S01]  /*1a60*/  IMAD.MOV.U32 R5, RZ, RZ, R17 ;  /* 0x000000ffff057224 */ /* 0x004fe200078e0011 */
[----:B------:R-:W-:-:S03]  /*1a70*/  MOV R4, R14 ;  /* 0x0000000e00047202 */ /* 0x000fc60000000f00 */
[----:B------:R-:W-:Y:S01]  /*1a80*/  IMAD.X R17, RZ, RZ, R23, P1 ;  /* 0x000000ffff117224 */ /* 0x000fe200008e0617 */
[C---:B------:R-:W-:Y:S01]  /*1a90*/  IADD3 R40, P1, R22.reuse, 0x340, RZ ;  /* 0x0000034016287810 */ /* 0x040fe20007f3e0ff */
[----:B------:R-:W-:Y:S02]  /*1aa0*/  IMAD.MOV.U32 R6, RZ, RZ, R15 ;  /* 0x000000ffff067224 */ /* 0x000fe400078e000f */
[----:B------:R-:W-:Y:S02]  /*1ab0*/  IMAD.MOV.U32 R7, RZ, RZ, R24 ;  /* 0x000000ffff077224 */ /* 0x000fe400078e0018 */
[--C-:B---3--:R-:W-:Y:S01]  /*1ac0*/  IMAD.X R11, RZ, RZ, R23.reuse, P2 ;  /* 0x000000ffff0b7224 */ /* 0x108fe200010e0617 */
[C---:B------:R-:W-:Y:S01]  /*1ad0*/  IADD3 R26, P2, R22.reuse, 0x344, RZ ;  /* 0x00000344161a7810 */ /* 0x040fe20007f5e0ff */
[----:B------:R-:W-:Y:S01]  /*1ae0*/  IMAD.X R41, RZ, RZ, R23, P1 ;  /* 0x000000ffff297224 */ /* 0x000fe200008e0617 */
[----:B------:R1:W-:Y:S01]  /*1af0*/  STL.128 [R1+0x380], R4 ;  /* 0x0003800401007387 */ /* 0x0003e20000100c00 */
[----:B------:R-:W-:Y:S01]  /*1b00*/  IMAD.MOV.U32 R8, RZ, RZ, R16 ;  /* 0x000000ffff087224 */ /* 0x000fe200078e0010 */
[----:B------:R-:W-:Y:S01]  /*1b10*/  IADD3 R38, P1, R22, 0xc0, RZ ;  /* 0x000000c016267810 */ /* 0x000fe20007f3e0ff */
[----:B------:R-:W-:-:S02]  /*1b20*/  IMAD.MOV.U32 R9, RZ, RZ, R17 ;  /* 0x000000ffff097224 */ /* 0x000fc400078e0011 */
[----:B------:R-:W-:Y:S02]  /*1b30*/  IMAD.MOV.U32 R10, RZ, RZ, R3 ;  /* 0x000000ffff0a7224 */ /* 0x000fe400078e0003 */
[--C-:B------:R-:W-:Y:S02]  /*1b40*/  IMAD.X R15, RZ, RZ, R23.reuse, P4 ;  /* 0x000000ffff0f7224 */ /* 0x100fe400020e0617 */
[----:B------:R-:W-:Y:S01]  /*1b50*/  IMAD.X R27, RZ, RZ, R23, P2 ;  /* 0x000000ffff1b7224 */ /* 0x000fe200010e0617 */
[----:B------:R2:W-:Y:S01]  /*1b60*/  STL.128 [R1+0x3b0], R8 ;  /* 0x0003b00801007387 */ /* 0x0005e20000100c00 */
[----:B------:R-:W-:Y:S01]  /*1b70*/  IMAD.MOV.U32 R16, RZ, RZ, R0 ;  /* 0x000000ffff107224 */ /* 0x000fe200078e0000 */
[C---:B------:R-:W-:Y:S01]  /*1b80*/  IADD3 R42, P2, R22.reuse, 0x70, RZ ;  /* 0x00000070162a7810 */ /* 0x040fe20007f5e0ff */
[----:B------:R-:W-:Y:S02]  /*1b90*/  IMAD.MOV.U32 R17, RZ, RZ, R15 ;  /* 0x000000ffff117224 */ /* 0x000fe400078e000f */
[----:B------:R-:W-:Y:S01]  /*1ba0*/  IMAD.X R39, RZ, RZ, R23, P1 ;  /* 0x000000ffff277224 */ /* 0x000fe200008e0617 */
[----:B------:R-:W-:Y:S01]  /*1bb0*/  IADD3 R14, P1, R22, 0x348, RZ ;  /* 0x00000348160e7810 */ /* 0x000fe20007f3e0ff */
[----:B------:R-:W-:-:S02]  /*1bc0*/  IMAD.MOV.U32 R3, RZ, RZ, c[0x0][0x24c] ;  /* 0x00009300ff037624 */ /* 0x000fc400078e00ff */
[----:B------:R-:W-:Y:S01]  /*1bd0*/  IMAD.X R43, RZ, RZ, R23, P2 ;  /* 0x000000ffff2b7224 */ /* 0x000fe200010e0617 */
[----:B------:R-:W-:Y:S04]  /*1be0*/  STL.128 [R1+0x3d0], R36 ;  /* 0x0003d02401007387 */ /* 0x000fe80000100c00 */
[----:B------:R3:W-:Y:S04]  /*1bf0*/  STL.64 [R1+0x370], R2 ;  /* 0x0003700201007387 */ /* 0x0007e80000100a00 */
[----:B------:R-:W-:Y:S01]  /*1c00*/  STL.128 [R1+0x3a0], R40 ;  /* 0x0003a02801007387 */ /* 0x000fe20000100c00 */
[----:B-1----:R-:W-:Y:S01]  /*1c10*/  IMAD.MOV.U32 R5, RZ, RZ, R49 ;  /* 0x000000ffff057224 */ /* 0x002fe200078e0031 */
[----:B------:R-:W-:Y:S01]  /*1c20*/  IADD3 R6, P4, R22, 0x338, RZ ;  /* 0x0000033816067810 */ /* 0x000fe20007f9e0ff */
[----:B------:R-:W-:-:S02]  /*1c30*/  IMAD.MOV.U32 R4, RZ, RZ, R48 ;  /* 0x000000ffff047224 */ /* 0x000fc400078e0030 */
[--C-:B------:R-:W-:Y:S01]  /*1c40*/  IMAD.X R49, RZ, RZ, R23.reuse, P1 ;  /* 0x000000ffff317224 */ /* 0x100fe200008e0617 */
[----:B------:R-:W-:Y:S01]  /*1c50*/  MOV R19, R5 ;  /* 0x0000000500137202 */ /* 0x000fe20000000f00 */
[----:B------:R-:W-:Y:S02]  /*1c60*/  IMAD.MOV.U32 R18, RZ, RZ, R4 ;  /* 0x000000ffff127224 */ /* 0x000fe400078e0004 */
[----:B------:R-:W-:Y:S01]  /*1c70*/  IMAD.X R7, RZ, RZ, R23, P4 ;  /* 0x000000ffff077224 */ /* 0x000fe200020e0617 */
[----:B------:R-:W-:Y:S01]  /*1c80*/  IADD3 R24, P4, R22, 0xd8, RZ ;  /* 0x000000d816187810 */ /* 0x000fe20007f9e0ff */
[----:B--2---:R-:W-:Y:S01]  /*1c90*/  IMAD.MOV.U32 R10, RZ, RZ, R36 ;  /* 0x000000ffff0a7224 */ /* 0x004fe200078e0024 */
[----:B------:R-:W-:Y:S01]  /*1ca0*/  MOV R8, R26 ;  /* 0x0000001a00087202 */ /* 0x000fe20000000f00 */
[----:B------:R-:W-:Y:S01]  /*1cb0*/  IMAD.MOV.U32 R11, RZ, RZ, R37 ;  /* 0x000000ffff0b7224 */ /* 0x000fe200078e0025 */
[----:B------:R1:W-:Y:S01]  /*1cc0*/  STL.128 [R1+0x3e0], R16 ;  /* 0x0003e01001007387 */ /* 0x0003e20000100c00 */
[----:B------:R-:W-:Y:S01]  /*1cd0*/  IMAD.MOV.U32 R9, RZ, RZ, R27 ;  /* 0x000000ffff097224 */ /* 0x000fe200078e001b */
[----:B------:R-:W-:-:S02]  /*1ce0*/  IADD3.X R25, RZ, R23, RZ, P4, !PT ;  /* 0x00000017ff197210 */ /* 0x000fc400027fe4ff */
[----:B------:R-:W-:Y:S01]  /*1cf0*/  STL.128 [R1+0x390], R4 ;  /* 0x0003900401007387 */ /* 0x000fe20000100c00 */
[----:B---3--:R-:W-:-:S03]  /*1d00*/  IMAD.MOV.U32 R2, RZ, RZ, c[0x0][0x250] ;  /* 0x00009400ff027624 */ /* 0x008fc600078e00ff */
[----:B------:R2:W-:Y:S04]  /*1d10*/  STL.128 [R1+0x420], R8 ;  /* 0x0004200801007387 */ /* 0x0005e80000100c00 */
[----:B------:R-:W-:Y:S04]  /*1d20*/  STL.128 [R1+0x3c0], R24 ;  /* 0x0003c01801007387 */ /* 0x000fe80000100c00 */
[----:B------:R-:W-:Y:S01]  /*1d30*/  STL [R1+0x378], R2 ;  /* 0x0003780201007387 */ /* 0x000fe20000100800 */
[----:B-1----:R-:W-:Y:S02]  /*1d40*/  IMAD.MOV.U32 R18, RZ, RZ, R40 ;  /* 0x000000ffff127224 */ /* 0x002fe400078e0028 */
[----:B------:R-:W-:-:S02]  /*1d50*/  IMAD.MOV.U32 R19, RZ, RZ, R41 ;  /* 0x000000ffff137224 */ /* 0x000fc400078e0029 */
[----:B------:R-:W-:Y:S02]  /*1d60*/  IMAD.MOV.U32 R16, RZ, RZ, R6 ;  /* 0x000000ffff107224 */ /* 0x000fe400078e0006 */
[----:B------:R-:W-:Y:S01]  /*1d70*/  IMAD.MOV.U32 R17, RZ, RZ, R7 ;  /* 0x000000ffff117224 */ /* 0x000fe200078e0007 */
[C---:B--2---:R-:W-:Y:S02]  /*1d80*/  IADD3 R8, P2, R22.reuse, 0xe0, RZ ;  /* 0x000000e016087810 */ /* 0x044fe40007f5e0ff */
[----:B------:R-:W-:Y:S02]  /*1d90*/  IADD3 R10, P1, R22, 0xf0, RZ ;  /* 0x000000f0160a7810 */ /* 0x000fe40007f3e0ff */
[----:B------:R1:W-:Y:S01]  /*1da0*/  STL.128 [R1+0x3f0], R16 ;  /* 0x0003f01001007387 */ /* 0x0003e20000100c00 */
[--C-:B------:R-:W-:Y:S02]  /*1db0*/  IMAD.X R9, RZ, RZ, R23.reuse, P2 ;  /* 0x000000ffff097224 */ /* 0x100fe400010e0617 */
[----:B------:R-:W-:-:S05]  /*1dc0*/  IMAD.X R11, RZ, RZ, R23, P1 ;  /* 0x000000ffff0b7224 */ /* 0x000fca00008e0617 */
[----:B------:R2:W-:Y:S01]  /*1dd0*/  STL.128 [R1+0x410], R8 ;  /* 0x0004100801007387 */ /* 0x0005e20000100c00 */
[----:B-1----:R-:W-:Y:S02]  /*1de0*/  IMAD.MOV.U32 R16, RZ, RZ, R42 ;  /* 0x000000ffff107224 */ /* 0x002fe400078e002a */
[----:B------:R-:W-:Y:S02]  /*1df0*/  IMAD.MOV.U32 R17, RZ, RZ, R43 ;  /* 0x000000ffff117224 */ /* 0x000fe400078e002b */
[----:B------:R-:W-:Y:S02]  /*1e00*/  IMAD.MOV.U32 R18, RZ, RZ, R14 ;  /* 0x000000ffff127224 */ /* 0x000fe400078e000e */
[----:B------:R-:W-:Y:S01]  /*1e10*/  IMAD.MOV.U32 R19, RZ, RZ, R49 ;  /* 0x000000ffff137224 */ /* 0x000fe200078e0031 */
[----:B--2---:R-:W-:Y:S01]  /*1e20*/  MOV R11, 0xffffff80 ;  /* 0xffffff80000b7802 */ /* 0x004fe20000000f00 */
[----:B------:R-:W-:-:S03]  /*1e30*/  IMAD R2, R29, c[0x0][0x1e8], RZ ;  /* 0x00007a001d027a24 */ /* 0x000fc600078e02ff */
[----:B------:R1:W-:Y:S04]  /*1e40*/  STL.128 [R1+0x400], R16 ;  /* 0x0004001001007387 */ /* 0x0003e80000100c00 */
[----:B------:R-:W2:Y:S01]  /*1e50*/  LDL R45, [R45+0x2a4] ;  /* 0x0002a4002d2d7983 */ /* 0x000ea20000100800 */
[C---:B------:R-:W-:Y:S01]  /*1e60*/  IMAD R11, R34.reuse, R11, c[0x0][0x198] ;  /* 0x00006600220b7624 */ /* 0x040fe200078e020b */
[----:B------:R-:W-:Y:S01]  /*1e70*/  USHF.L.U32 UR8, UR6, 0x6, URZ ;  /* 0x0000000606087899 */ /* 0x000fe2000800063f */
[----:B------:R-:W-:Y:S01]  /*1e80*/  IMAD.MOV.U32 R58, RZ, RZ, R20 ;  /* 0x000000ffff3a7224 */ /* 0x000fe200078e0014 */
[----:B------:R-:W-:Y:S01]  /*1e90*/  UMOV UR5, 0x6 ;  /* 0x0000000600057882 */ /* 0x000fe20000000000 */
[----:B------:R-:W-:Y:S01]  /*1ea0*/  IMAD R2, R33, c[0x0][0x1ec], R2 ;  /* 0x00007b0021027a24 */ /* 0x000fe200078e0202 */
[----:B------:R-:W-:Y:S01]  /*1eb0*/  USHF.L.U64.HI UR9, UR6, UR5, UR7 ;  /* 0x0000000506097299 */ /* 0x000fe20008010207 */
[----:B------:R-:W-:Y:S01]  /*1ec0*/  IMAD.WIDE R48, R34, 0x80, R58 ;  /* 0x0000008022307825 */ /* 0x000fe200078e023a */
[----:B------:R-:W3:Y:S01]  /*1ed0*/  LDL.U8 R10, [R1+0x341] ;  /* 0x00034100010a7983 */ /* 0x000ee20000100000 */
[----:B------:R-:W-:-:S02]  /*1ee0*/  ULDC.64 UR6, c[0x0][0x118] ;  /* 0x0000460000067ab9 */ /* 0x000fc40000000a00 */
[----:B------:R-:W-:Y:S02]  /*1ef0*/  IMAD.IADD R11, R11, 0x1, -R20 ;  /* 0x000000010b0b7824 */ /* 0x000fe400078e0a14 */
[----:B------:R-:W-:-:S03]  /*1f00*/  IMAD.SHL.U32 R43, R35, 0x2, RZ ;  /* 0x00000002232b7824 */ /* 0x000fc600078e00ff */
[C---:B------:R-:W-:Y:S02]  /*1f10*/  ISETP.GE.AND P1, PT, R11.reuse, 0x1, PT ;  /* 0x000000010b00780c */ /* 0x040fe40003f26270 */
[----:B------:R-:W-:Y:S02]  /*1f20*/  ISETP.GE.AND P5, PT, R11, 0x21, PT ;  /* 0x000000210b00780c */ /* 0x000fe40003fa6270 */
[C---:B------:R-:W-:Y:S02]  /*1f30*/  ISETP.GE.OR P2, PT, R21.reuse, c[0x0][0x1cc], !P1 ;  /* 0x0000730015007a0c */ /* 0x040fe40004f46670 */
[----:B-1----:R-:W-:Y:S01]  /*1f40*/  @P6 SHF.R.U32.HI R17, RZ, c[0x0][0x250], R32 ;  /* 0x00009400ff116a19 */ /* 0x002fe20000011620 */
[----:B------:R-:W-:Y:S01]  /*1f50*/  @!P6 IMAD.MOV.U32 R17, RZ, RZ, R31 ;  /* 0x000000ffff11e224 */ /* 0x000fe200078e001f */
[----:B------:R-:W-:-:S03]  /*1f60*/  ISETP.GE.OR P6, PT, R21, c[0x0][0x1cc], !P5 ;  /* 0x0000730015007a0c */ /* 0x000fc60006fc6670 */
[----:B------:R-:W-:Y:S01]  /*1f70*/  IMAD.WIDE.U32 R24, R17, c[0x0][0x1e0], R46 ;  /* 0x0000780011187a25 */ /* 0x000fe200078e002e */
[----:B------:R-:W-:-:S03]  /*1f80*/  SHF.R.S32.HI R3, RZ, 0x1f, R17 ;  /* 0x0000001fff037819 */ /* 0x000fc60000011411 */
[----:B------:R-:W-:-:S04]  /*1f90*/  IMAD.WIDE.U32 R40, R17, c[0x0][0x1b0], R46 ;  /* 0x00006c0011287a25 */ /* 0x000fc800078e002e */
[----:B------:R-:W-:-:S04]  /*1fa0*/  IMAD R14, R3, c[0x0][0x1e0], RZ ;  /* 0x00007800030e7a24 */ /* 0x000fc800078e02ff */
[----:B------:R-:W-:-:S04]  /*1fb0*/  IMAD R14, R17, c[0x0][0x1e4], R14 ;  /* 0x00007900110e7a24 */ /* 0x000fc800078e020e */
[----:B------:R-:W-:-:S04]  /*1fc0*/  IMAD.IADD R25, R25, 0x1, R14 ;  /* 0x0000000119197824 */ /* 0x000fc800078e020e */
[----:B------:R-:W-:-:S04]  /*1fd0*/  IMAD.WIDE.U32 R24, R33, c[0x0][0x1e8], R24 ;  /* 0x00007a0021187a25 */ /* 0x000fc800078e0018 */
[----:B------:R-:W-:Y:S02]  /*1fe0*/  IMAD.IADD R37, R25, 0x1, R2 ;  /* 0x0000000119257824 */ /* 0x000fe400078e0202 */
[----:B------:R-:W-:Y:S02]  /*1ff0*/  IMAD R25, R49, c[0x0][0x1d8], RZ ;  /* 0x0000760031197a24 */ /* 0x000fe400078e02ff */
[----:B------:R-:W-:Y:S02]  /*2000*/  IMAD.MOV.U32 R36, RZ, RZ, R24 ;  /* 0x000000ffff247224 */ /* 0x000fe400078e0018 */
[C---:B------:R-:W-:Y:S02]  /*2010*/  IMAD R2, R48.reuse, c[0x0][0x1dc], R25 ;  /* 0x0000770030027a24 */ /* 0x040fe400078e0219 */
[----:B------:R-:W-:-:S04]  /*2020*/  IMAD.WIDE.U32 R36, R48, c[0x0][0x1d8], R36 ;  /* 0x0000760030247a25 */ /* 0x000fc800078e0024 */
[----:B------:R-:W-:Y:S01]  /*2030*/  IMAD.IADD R2, R37, 0x1, R2 ;  /* 0x0000000125027824 */ /* 0x000fe200078e0202 */
[----:B------:R-:W-:-:S04]  /*2040*/  LEA R24, P4, R36, c[0x0][0x1c0], 0x1 ;  /* 0x0000700024187a11 */ /* 0x000fc800078808ff */
[----:B------:R-:W-:Y:S01]  /*2050*/  LEA.HI.X R25, R36, c[0x0][0x1c4], R2, 0x1, P4 ;  /* 0x0000710024197a11 */ /* 0x000fe200020f0c02 */
[----:B------:R-:W-:Y:S01]  /*2060*/  IMAD R2, R3, c[0x0][0x1b0], RZ ;  /* 0x00006c0003027a24 */ /* 0x000fe200078e02ff */
[----:B------:R-:W-:Y:S01]  /*2070*/  IADD3 R36, P4, R24, UR8, RZ ;  /* 0x0000000818247c10 */ /* 0x000fe2000ff9e0ff */
[----:B------:R-:W-:Y:S02]  /*2080*/  IMAD R3, R49, c[0x0][0x1a8], RZ ;  /* 0x00006a0031037a24 */ /* 0x000fe400078e02ff */
[----:B------:R1:W-:Y:S01]  /*2090*/  LDGSTS.E.BYPASS.LTC128B.128 [R43+0x4080], [R24.64], !P2 ;  /* 0x04080000182b7fae */ /* 0x0003e2000d101d46 */
[----:B------:R-:W-:Y:S01]  /*20a0*/  ISETP.GE.AND P2, PT, R11, 0x41, PT ;  /* 0x000000410b00780c */ /* 0x000fe20003f46270 */
[----:B------:R-:W-:Y:S01]  /*20b0*/  IMAD R2, R17, c[0x0][0x1b4], R2 ;  /* 0x00006d0011027a24 */ /* 0x000fe200078e0202 */
[----:B------:R-:W-:Y:S02]  /*20c0*/  IADD3.X R37, R25, UR9, RZ, P4, !PT ;  /* 0x0000000919257c10 */ /* 0x000fe4000a7fe4ff */
[----:B------:R-:W-:Y:S01]  /*20d0*/  ISETP.GE.OR P4, PT, R21, c[0x0][0x1cc], !P2 ;  /* 0x0000730015007a0c */ /* 0x000fe20005786670 */
[----:B------:R-:W-:-:S02]  /*20e0*/  IMAD.IADD R41, R41, 0x1, R2 ;  /* 0x0000000129297824 */ /* 0x000fc400078e0202 */
[----:B------:R4:W-:Y:S01]  /*20f0*/  LDGSTS.E.BYPASS.LTC128B.128 [R43+0x5080], [R36.64], !P6 ;  /* 0x05080000242b7fae */ /* 0x0009e2000f101d46 */
[----:B------:R-:W-:Y:S01]  /*2100*/  IADD3 R50, P6, R36, UR8, RZ ;  /* 0x0000000824327c10 */ /* 0x000fe2000ffde0ff */
[----:B------:R-:W-:Y:S02]  /*2110*/  IMAD R2, R29, c[0x0][0x1b8], RZ ;  /* 0x00006e001d027a24 */ /* 0x000fe400078e02ff */
[----:B------:R-:W-:Y:S01]  /*2120*/  IMAD.WIDE.U32 R40, R33, c[0x0][0x1b8], R40 ;  /* 0x00006e0021287a25 */ /* 0x000fe200078e0028 */
[----:B------:R-:W-:Y:S02]  /*2130*/  IADD3.X R51, R37, UR9, RZ, P6, !PT ;  /* 0x0000000925337c10 */ /* 0x000fe4000b7fe4ff */
[----:B------:R-:W-:Y:S01]  /*2140*/  ISETP.GE.AND P6, PT, R11, 0x61, PT ;  /* 0x000000610b00780c */ /* 0x000fe20003fc6270 */
[----:B------:R-:W-:Y:S01]  /*2150*/  IMAD R2, R33, c[0x0][0x1bc], R2 ;  /* 0x00006f0021027a24 */ /* 0x000fe200078e0202 */
[----:B------:R-:W5:Y:S04]  /*2160*/  LDL.U8 R11, [R1+0x341] ;  /* 0x00034100010b7983 */ /* 0x000f680000100000 */
[----:B------:R2:W-:Y:S01]  /*2170*/  LDGSTS.E.BYPASS.LTC128B.128 [R43+0x6080], [R50.64], !P4 ;  /* 0x06080000322b7fae */ /* 0x0005e2000e101d46 */
[----:B------:R-:W-:-:S02]  /*2180*/  IADD3 R16, P4, R50, UR8, RZ ;  /* 0x0000000832107c10 */ /* 0x000fc4000ff9e0ff */
[----:B------:R-:W-:Y:S02]  /*2190*/  IADD3 R41, R41, R2, RZ ;  /* 0x0000000229297210 */ /* 0x000fe40007ffe0ff */
[----:B------:R-:W-:Y:S01]  /*21a0*/  IADD3.X R17, R51, UR9, RZ, P4, !PT ;  /* 0x0000000933117c10 */ /* 0x000fe2000a7fe4ff */
[C---:B------:R-:W-:Y:S01]  /*21b0*/  IMAD R2, R48.reuse, c[0x0][0x1ac], R3 ;  /* 0x00006b0030027a24 */ /* 0x040fe200078e0203 */
[C---:B------:R-:W-:Y:S01]  /*21c0*/  ISETP.GE.OR P4, PT, R21.reuse, c[0x0][0x1cc], !P6 ;  /* 0x0000730015007a0c */ /* 0x040fe20007786670 */
[----:B------:R-:W5:Y:S01]  /*21d0*/  LDL.U8 R3, [R1+0x341] ;  /* 0x0003410001037983 */ /* 0x000f620000100000 */
[----:B------:R-:W-:Y:S01]  /*21e0*/  ISETP.GE.OR P1, PT, R21, c[0x0][0x19c], !P1 ;  /* 0x0000670015007a0c */ /* 0x000fe20004f26670 */
[----:B------:R-:W-:Y:S01]  /*21f0*/  ULDC.64 UR8, c[0x0][0x1a8] ;  /* 0x00006a0000087ab9 */ /* 0x000fe20000000a00 */
[----:B----4-:R-:W-:-:S04]  /*2200*/  IMAD.WIDE.U32 R36, R48, c[0x0][0x1a8], R40 ;  /* 0x00006a0030247a25 */ /* 0x010fc800078e0028 */
[----:B------:R-:W-:-:S05]  /*2210*/  IMAD.IADD R2, R37, 0x1, R2 ;  /* 0x0000000125027824 */ /* 0x000fca00078e0202 */
[----:B------:R4:W-:Y:S01]  /*2220*/  LDGSTS.E.BYPASS.LTC128B.128 [R43+0x7080], [R16.64], !P4 ;  /* 0x07080000102b7fae */ /* 0x0009e2000e101d46 */
[----:B-1----:R-:W-:-:S04]  /*2230*/  LEA R24, P4, R36, c[0x0][0x190], 0x1 ;  /* 0x0000640024187a11 */ /* 0x002fc800078808ff */
[----:B------:R-:W-:Y:S01]  /*2240*/  LEA.HI.X R25, R36, c[0x0][0x194], R2, 0x1, P4 ;  /* 0x0000650024197a11 */ /* 0x000fe200020f0c02 */
[----:B------:R-:W-:Y:S01]  /*2250*/  USHF.L.U32 UR10, UR8, 0x6, URZ ;  /* 0x00000006080a7899 */ /* 0x000fe2000800063f */
[----:B------:R-:W-:Y:S01]  /*2260*/  ISETP.GE.OR P5, PT, R21, c[0x0][0x19c], !P5 ;  /* 0x0000670015007a0c */ /* 0x000fe20006fa6670 */
[----:B------:R-:W-:Y:S02]  /*2270*/  USHF.L.U64.HI UR9, UR8, UR5, UR9 ;  /* 0x0000000508097299 */ /* 0x000fe40008010209 */
[----:B------:R1:W-:Y:S01]  /*2280*/  LDGSTS.E.BYPASS.LTC128B.128 [R43+0x80], [R24.64], !P1 ;  /* 0x00080000182b7fae */ /* 0x0003e2000c901d46 */
[----:B--2---:R-:W-:-:S13]  /*2290*/  ISETP.GT.AND P4, PT, R45, 0x7f, PT ;  /* 0x0000007f2d00780c */ /* 0x004fda0003f84270 */
[----:B------:R-:W2:Y:S04]  /*22a0*/  @!P4 LDL.U8 R2, [R1+0x71] ;  /* 0x000071000102c983 */ /* 0x000ea80000100000 */
[----:B------:R-:W2:Y:S04]  /*22b0*/  @!P4 LDL.128 R56, [R1+0xd0] ;  /* 0x0000d0000138c983 */ /* 0x000ea80000100c00 */
[----:B------:R-:W2:Y:S04]  /*22c0*/  @!P4 LDL.128 R52, [R1+0x3e0] ;  /* 0x0003e0000134c983 */ /* 0x000ea80000100c00 */
[----:B------:R-:W2:Y:S04]  /*22d0*/  @!P4 LDL.64 R18, [R1+0x408] ;  /* 0x000408000112c983 */ /* 0x000ea80000100a00 */
[----:B------:R-:W2:Y:S04]  /*22e0*/  @!P4 LDL.64 R6, [R1+0x3f0] ;  /* 0x0003f0000106c983 */ /* 0x000ea80000100a00 */
[----:B------:R-:W2:Y:S01]  /*22f0*/  @!P4 LDL.64 R38, [R1+0x3d8] ;  /* 0x0003d8000126c983 */ /* 0x000ea20000100a00 */
[----:B------:R-:W-:-:S02]  /*2300*/  IADD3 R36, P1, R24, UR10, RZ ;  /* 0x0000000a18247c10 */ /* 0x000fc4000ff3e0ff */
[C---:B------:R-:W-:Y:S02]  /*2310*/  ISETP.GE.OR P2, PT, R21.reuse, c[0x0][0x19c], !P2 ;  /* 0x0000670015007a0c */ /* 0x040fe40005746670 */
[----:B------:R-:W-:Y:S02]  /*2320*/  IADD3 R14, -R20, c[0x0][0x168], RZ ;  /* 0x00005a00140e7a10 */ /* 0x000fe40007ffe1ff */
[----:B------:R-:W-:Y:S01]  /*2330*/  ISETP.GE.OR P6, PT, R21, c[0x0][0x19c], !P6 ;  /* 0x0000670015007a0c */ /* 0x000fe200077c6670 */
[----:B------:R-:W-:Y:S01]  /*2340*/  ULDC UR8, c[0x0][0x17c] ;  /* 0x00005f0000087ab9 */ /* 0x000fe20000000800 */
[----:B------:R-:W-:Y:S01]  /*2350*/  IADD3.X R37, R25, UR9, RZ, P1, !PT ;  /* 0x0000000919257c10 */ /* 0x000fe20008ffe4ff */
[----:B------:R-:W2:Y:S01]  /*2360*/  @!P4 LDL.64 R26, [R1+0x420] ;  /* 0x00042000011ac983 */ /* 0x000ea20000100a00 */
[----:B----4-:R-:W-:-:S03]  /*2370*/  IADD3 R16, P1, R36, UR10, RZ ;  /* 0x0000000a24107c10 */ /* 0x010fc6000ff3e0ff */
[----:B------:R4:W-:Y:S01]  /*2380*/  LDGSTS.E.BYPASS.LTC128B.128 [R43+0x1080], [R36.64], !P5 ;  /* 0x01080000242b7fae */ /* 0x0009e2000e901d46 */
[----:B------:R-:W-:Y:S02]  /*2390*/  IADD3.X R17, R37, UR9, RZ, P1, !PT ;  /* 0x0000000925117c10 */ /* 0x000fe40008ffe4ff */
[----:B------:R-:W-:Y:S01]  /*23a0*/  ISETP.GE.AND P5, PT, R21, c[0x0][0x16c], PT ;  /* 0x00005b0015007a0c */ /* 0x000fe20003fa6270 */
[----:B------:R-:W4:Y:S01]  /*23b0*/  @!P4 LDL.64 R8, [R1+0x410] ;  /* 0x000410000108c983 */ /* 0x000f220000100a00 */
[----:B-1----:R-:W-:Y:S02]  /*23c0*/  IADD3 R24, P1, R16, UR10, RZ ;  /* 0x0000000a10187c10 */ /* 0x002fe4000ff3e0ff */
[----:B------:R-:W-:Y:S01]  /*23d0*/  ISETP.LT.OR P5, PT, R14, 0x1, P5 ;  /* 0x000000010e00780c */ /* 0x000fe20002fa1670 */
[----:B------:R1:W-:Y:S01]  /*23e0*/  LDGSTS.E.BYPASS.LTC128B.128 [R43+0x2080], [R16.64], !P2 ;  /* 0x02080000102b7fae */ /* 0x0003e2000d101d46 */
[----:B------:R-:W-:Y:S01]  /*23f0*/  USHF.L.U32 UR10, UR4, 0x6, URZ ;  /* 0x00000006040a7899 */ /* 0x000fe2000800063f */
[----:B------:R-:W-:Y:S01]  /*2400*/  IADD3.X R25, R17, UR9, RZ, P1, !PT ;  /* 0x0000000911197c10 */ /* 0x000fe20008ffe4ff */
[----:B------:R-:W-:Y:S01]  /*2410*/  USHF.L.U64.HI UR8, UR4, UR5, UR8 ;  /* 0x0000000504087299 */ /* 0x000fe20008010208 */
[----:B---3--:R-:W-:-:S03]  /*2420*/  LOP3.LUT R10, R10, 0x1, RZ, 0xc0, !PT ;  /* 0x000000010a0a7812 */ /* 0x008fc600078ec0ff */
[----:B------:R3:W-:Y:S01]  /*2430*/  LDGSTS.E.BYPASS.LTC128B.128 [R43+0x3080], [R24.64], !P6 ;  /* 0x03080000182b7fae */ /* 0x0007e2000f101d46 */
[----:B------:R-:W-:-:S03]  /*2440*/  ISETP.NE.U32.AND P6, PT, R10, 0x1, PT ;  /* 0x000000010a00780c */ /* 0x000fc60003fc5070 */
[----:B------:R-:W0:Y:S04]  /*2450*/  LDGDEPBAR ;  /* 0x00000000000079af */ /* 0x000e280000000000 */
[----:B------:R2:W-:Y:S01]  /*2460*/  LDGSTS.E.BYPASS.LTC128B.128 [R43+0x8080], [R12.64], !P5 ;  /* 0x080800000c2b7fae */ /* 0x0005e2000e901d46 */
[----:B------:R-:W-:Y:S02]  /*2470*/  ISETP.LT.OR P6, PT, R14, 0x41, P6 ;  /* 0x000000410e00780c */ /* 0x000fe400037c1670 */
[----:B-1----:R-:W-:Y:S02]  /*2480*/  IADD3 R16, P1, R12, UR10, RZ ;  /* 0x0000000a0c107c10 */ /* 0x002fe4000ff3e0ff */
[----:B-----5:R-:W-:-:S04]  /*2490*/  LOP3.LUT R11, R11, 0x1, RZ, 0xc0, !PT ;  /* 0x000000010b0b7812 */ /* 0x020fc800078ec0ff */
[----:B------:R-:W-:-:S04]  /*24a0*/  ISETP.NE.U32.AND P2, PT, R11, 0x1, PT ;  /* 0x000000010b00780c */ /* 0x000fc80003f45070 */
[----:B------:R-:W-:Y:S02]  /*24b0*/  ISETP.LT.OR P2, PT, R14, 0x21, P2 ;  /* 0x000000210e00780c */ /* 0x000fe40001741670 */
[----:B------:R-:W-:Y:S02]  /*24c0*/  LOP3.LUT R3, R3, 0x1, RZ, 0xc0, !PT ;  /* 0x0000000103037812 */ /* 0x000fe400078ec0ff */
[----:B------:R-:W-:Y:S02]  /*24d0*/  IADD3.X R17, R13, UR8, RZ, P1, !PT ;  /* 0x000000080d117c10 */ /* 0x000fe40008ffe4ff */
[----:B------:R-:W-:Y:S02]  /*24e0*/  ISETP.NE.U32.AND P5, PT, R3, 0x1, PT ;  /* 0x000000010300780c */ /* 0x000fe40003fa5070 */
[----:B------:R-:W-:Y:S02]  /*24f0*/  IADD3 R10, P1, R16, UR10, RZ ;  /* 0x0000000a100a7c10 */ /* 0x000fe4000ff3e0ff */
[----:B------:R-:W-:-:S03]  /*2500*/  ISETP.LT.OR P5, PT, R14, 0x61, P5 ;  /* 0x000000610e00780c */ /* 0x000fc60002fa1670 */
[----:B------:R1:W-:Y:S01]  /*2510*/  LDGSTS.E.BYPASS.LTC128B.128 [R43+0x9080], [R16.64], !P2 ;  /* 0x09080000102b7fae */ /* 0x0003e2000d101d46 */
[----:B------:R-:W-:Y:S02]  /*2520*/  IADD3.X R11, R17, UR8, RZ, P1, !PT ;  /* 0x00000008110b7c10 */ /* 0x000fe40008ffe4ff */
[----:B---3--:R-:W-:-:S03]  /*2530*/  IADD3 R24, P1, R10, UR10, RZ ;  /* 0x0000000a0a187c10 */ /* 0x008fc6000ff3e0ff */
[----:B------:R3:W-:Y:S01]  /*2540*/  LDGSTS.E.BYPASS.LTC128B.128 [R43+0xa080], [R10.64], !P6 ;  /* 0x0a0800000a2b7fae */ /* 0x0007e2000f101d46 */
[----:B------:R-:W-:-:S05]  /*2550*/  IADD3.X R25, R11, UR8, RZ, P1, !PT ;  /* 0x000000080b197c10 */ /* 0x000fca0008ffe4ff */
[----:B------:R5:W-:Y:S01]  /*2560*/  LDGSTS.E.BYPASS.LTC128B.128 [R43+0xb080], [R24.64], !P5 ;  /* 0x0b080000182b7fae */ /* 0x000be2000e901d46 */
[----:B--2---:R-:W-:Y:S01]  /*2570*/  @!P4 ISETP.NE.AND P2, PT, R2, RZ, PT ;  /* 0x000000ff0200c20c */ /* 0x004fe20003f45270 */
[----:B------:R-:W-:Y:S01]  /*2580*/  IMAD.MOV.U32 R2, RZ, RZ, RZ ;  /* 0x000000ffff027224 */ /* 0x000fe200078e00ff */
[----:B------:R-:W-:-:S05]  /*2590*/  @!P4 IADD3 R59, R58, -c[0x0][0x18], RZ ;  /* 0x800006003a3bca10 */ /* 0x000fca0007ffe0ff */
[----:B------:R-:W2:Y:S01]  /*25a0*/  @!P4 LDL R2, [R1+0x430] ;  /* 0x000430000102c983 */ /* 0x000ea20000100800 */
[----:B------:R-:W-:Y:S02]  /*25b0*/  @!P4 IMAD.MOV.U32 R0, RZ, RZ, R52 ;  /* 0x000000ffff00c224 */ /* 0x000fe400078e0034 */
[----:B------:R-:W-:Y:S02]  /*25c0*/  @!P4 IMAD.MOV.U32 R15, RZ, RZ, R53 ;  /* 0x000000ffff0fc224 */ /* 0x000fe400078e0035 */
[----:B------:R-:W-:Y:S01]  /*25d0*/  @!P4 IMAD.MOV.U32 R5, RZ, RZ, R55 ;  /* 0x000000ffff05c224 */ /* 0x000fe200078e0037 */
[----:B------:R2:W-:Y:S01]  /*25e0*/  @!P4 LDGSTS.E.BYPASS.LTC128B.128 [R59], [R56.64], P2 ;  /* 0x00000000383bcfae */ /* 0x0005e20009101d46 */
[----:B------:R-:W-:Y:S02]  /*25f0*/  IMAD.MOV.U32 R14, RZ, RZ, R0 ;  /* 0x000000ffff0e7224 */ /* 0x000fe400078e0000 */
[----:B------:R-:W-:Y:S01]  /*2600*/  @!P4 IMAD.MOV.U32 R4, RZ, RZ, R54 ;  /* 0x000000ffff04c224 */ /* 0x000fe200078e0036 */
[----:B------:R-:W4:Y:S04]  /*2610*/  LD.E.U8 R3, [R18.64] ;  /* 0x0000000612037980 */ /* 0x000f28000c101100 */
[----:B------:R3:W5:Y:S04]  /*2620*/  LD.E.64 R12, [R14.64+0x10] ;  /* 0x000010060e0c7980 */ /* 0x000768000c101b00 */
[----:B------:R-:W5:Y:S04]  /*2630*/  LD.E R6, [R6.64] ;  /* 0x0000000606067980 */ /* 0x000f68000c101900 */
[----:B------:R-:W5:Y:S04]  /*2640*/  LD.E R5, [R4.64+0xc] ;  /* 0x00000c0604057980 */ /* 0x000f68000c101900 */
[----:B-1----:R3:W5:Y:S04]  /*2650*/  LD.E.64 R16, [R14.64+0x18] ;  /* 0x000018060e107980 */ /* 0x002768000c101b00 */
[----:B------:R-:W5:Y:S04]  /*2660*/  LD.E R38, [R38.64] ;  /* 0x0000000626267980 */ /* 0x000f68000c101900 */
[----:B------:R-:W0:Y:S04]  /*2670*/  LDGDEPBAR ;  /* 0x00000000000079af */ /* 0x000e280000000000 */
[----:B---3--:R-:W3:Y:S01]  /*2680*/  LD.E.64 R14, [R14.64+0x8] ;  /* 0x000008060e0e7980 */ /* 0x008ee2000c101b00 */
[----:B--2---:R-:W-:-:S02]  /*2690*/  SHF.L.U32 R0, R2, 0x7, RZ ;  /* 0x0000000702007819 */ /* 0x004fc400000006ff */
[----:B------:R-:W-:Y:S02]  /*26a0*/  SHF.R.S32.HI R10, RZ, 0x1f, R2 ;  /* 0x0000001fff0a7819 */ /* 0x000fe40000011402 */
[----:B----4-:R-:W-:Y:S01]  /*26b0*/  LOP3.LUT R11, R3, 0x1, RZ, 0xc0, !PT ;  /* 0x00000001030b7812 */ /* 0x010fe200078ec0ff */
[----:B-----5:R-:W-:-:S03]  /*26c0*/  IMAD R3, R13, R2, RZ ;  /* 0x000000020d037224 */ /* 0x020fc600078e02ff */
[----:B------:R-:W-:Y:S01]  /*26d0*/  ISETP.NE.U32.AND P2, PT, R11, 0x1, PT ;  /* 0x000000010b00780c */ /* 0x000fe20003f45070 */
[----:B------:R-:W-:Y:S01]  /*26e0*/  IMAD.WIDE.U32 R24, R12, R2, RZ ;  /* 0x000000020c187225 */ /* 0x000fe200078e00ff */
[----:B------:R-:W-:-:S03]  /*26f0*/  IADD3 R6, -R6, R5, -R0 ;  /* 0x0000000506067210 */ /* 0x000fc60007ffe900 */
[----:B------:R-:W-:Y:S01]  /*2700*/  IMAD R3, R12, R10, R3 ;  /* 0x0000000a0c037224 */ /* 0x000fe200078e0203 */
[----:B------:R-:W-:-:S03]  /*2710*/  ISETP.LT.OR P2, PT, R6, 0x1, P2 ;  /* 0x000000010600780c */ /* 0x000fc60001741670 */
[----:B------:R-:W-:Y:S01]  /*2720*/  IMAD.IADD R3, R25, 0x1, R3 ;  /* 0x0000000119037824 */ /* 0x000fe200078e0203 */
[----:B------:R-:W-:Y:S02]  /*2730*/  LEA R10, P1, R24, R16, 0x1 ;  /* 0x00000010180a7211 */ /* 0x000fe400078208ff */
[----:B------:R-:W-:Y:S02]  /*2740*/  IADD3 R38, R38, -c[0x0][0x18], RZ ;  /* 0x8000060026267a10 */ /* 0x000fe40007ffe0ff */
[----:B------:R-:W-:-:S05]  /*2750*/  LEA.HI.X R11, R24, R17, R3, 0x1, P1 ;  /* 0x00000011180b7211 */ /* 0x000fca00008f0c03 */
[----:B------:R-:W-:Y:S01]  /*2760*/  @!PT LDS RZ, [RZ] ;  /* 0x00000000fffff984 */ /* 0x000fe20000000800 */
[----:B------:R-:W-:Y:S01]  /*2770*/  @!PT LDS RZ, [RZ] ;  /* 0x00000000fffff984 */ /* 0x000fe20000000800 */
[----:B------:R-:W-:Y:S01]  /*2780*/  @!PT LDS RZ, [RZ] ;  /* 0x00000000fffff984 */ /* 0x000fe20000000800 */
[----:B------:R1:W-:Y:S04]  /*2790*/  LDGSTS.E.BYPASS.LTC128B.128 [R38], [R10.64], !P2 ;  /* 0x000000000a267fae */ /* 0x0003e8000d101d46 */
[----:B------:R-:W2:Y:S01]  /*27a0*/  LD.E.U8 R3, [R18.64] ;  /* 0x0000000612037980 */ /* 0x000ea2000c101100 */
[----:B---3--:R-:W-:-:S05]  /*27b0*/  IMAD.SHL.U32 R4, R14, 0x2, RZ ;  /* 0x000000020e047824 */ /* 0x008fca00078e00ff */
[----:B------:R-:W-:Y:S02]  /*27c0*/  IADD3 R12, P1, R4, R10, RZ ;  /* 0x0000000a040c7210 */ /* 0x000fe40007f3e0ff */
[----:B--2---:R-:W-:-:S04]  /*27d0*/  LOP3.LUT R3, R3, 0x1, RZ, 0xc0, !PT ;  /* 0x0000000103037812 */ /* 0x004fc800078ec0ff */
[----:B------:R-:W-:-:S04]  /*27e0*/  ISETP.NE.U32.AND P2, PT, R3, 0x1, PT ;  /* 0x000000010300780c */ /* 0x000fc80003f45070 */
[----:B------:R-:W-:Y:S02]  /*27f0*/  ISETP.LT.OR P2, PT, R6, 0x21, P2 ;  /* 0x000000210600780c */ /* 0x000fe40001741670 */
[----:B------:R-:W-:-:S05]  /*2800*/  SHF.L.U64.HI R3, R14, 0x1, R15 ;  /* 0x000000010e037819 */ /* 0x000fca000001020f */
[----:B------:R-:W-:-:S06]  /*2810*/  IMAD.X R13, R3, 0x1, R11, P1 ;  /* 0x00000001030d7824 */ /* 0x000fcc00008e060b */
[----:B------:R-:W-:Y:S01]  /*2820*/  @!PT LDS RZ, [RZ] ;  /* 0x00000000fffff984 */ /* 0x000fe20000000800 */
[----:B------:R-:W-:Y:S01]  /*2830*/  @!PT LDS RZ, [RZ] ;  /* 0x00000000fffff984 */ /* 0x000fe20000000800 */
[----:B------:R-:W-:Y:S01]  /*2840*/  @!PT LDS RZ, [RZ] ;  /* 0x00000000fffff984 */ /* 0x000fe20000000800 */
[----:B------:R2:W-:Y:S04]  /*2850*/  LDGSTS.E.BYPASS.LTC128B.128 [R38+0x1000], [R12.64], !P2 ;  /* 0x010000000c267fae */ /* 0x0005e8000d101d46 */
[----:B------:R-:W3:Y:S01]  /*2860*/  LD.E.U8 R5, [R18.64] ;  /* 0x0000000612057980 */ /* 0x000ee2000c101100 */
[----:B-1----:R-:W-:-:S05]  /*2870*/  IADD3 R10, P1, R12, R4, RZ ;  /* 0x000000040c0a7210 */ /* 0x002fca0007f3e0ff */
[----:B------:R-:W-:Y:S01]  /*2880*/  IMAD.X R11, R13, 0x1, R3, P1 ;  /* 0x000000010d0b7824 */ /* 0x000fe200008e0603 */
[----:B---3--:R-:W-:-:S04]  /*2890*/  LOP3.LUT R5, R5, 0x1, RZ, 0xc0, !PT ;  /* 0x0000000105057812 */ /* 0x008fc800078ec0ff */
[----:B------:R-:W-:-:S04]  /*28a0*/  ISETP.NE.U32.AND P2, PT, R5, 0x1, PT ;  /* 0x000000010500780c */ /* 0x000fc80003f45070 */
[----:B------:R-:W-:-:S13]  /*28b0*/  ISETP.LT.OR P2, PT, R6, 0x41, P2 ;  /* 0x000000410600780c */ /* 0x000fda0001741670 */
[----:B------:R-:W-:Y:S01]  /*28c0*/  @!PT LDS RZ, [RZ] ;  /* 0x00000000fffff984 */ /* 0x000fe20000000800 */
[----:B------:R-:W-:Y:S01]  /*28d0*/  @!PT LDS RZ, [RZ] ;  /* 0x00000000fffff984 */ /* 0x000fe20000000800 */
[----:B------:R-:W-:Y:S01]  /*28e0*/  @!PT LDS RZ, [RZ] ;  /* 0x00000000fffff984 */ /* 0x000fe20000000800 */
[----:B------:R1:W-:Y:S04]  /*28f0*/  LDGSTS.E.BYPASS.LTC128B.128 [R38+0x2000], [R10.64], !P2 ;  /* 0x020000000a267fae */ /* 0x0003e8000d101d46 */
[----:B------:R-:W3:Y:S01]  /*2900*/  LD.E.U8 R5, [R18.64] ;  /* 0x0000000612057980 */ /* 0x000ee2000c101100 */
[----:B------:R-:W-:Y:S02]  /*2910*/  IADD3 R4, P1, R10, R4, RZ ;  /* 0x000000040a047210 */ /* 0x000fe40007f3e0ff */
[----:B---3--:R-:W-:-:S04]  /*2920*/  LOP3.LUT R5, R5, 0x1, RZ, 0xc0, !PT ;  /* 0x0000000105057812 */ /* 0x008fc800078ec0ff */
[----:B------:R-:W-:-:S04]  /*2930*/  ISETP.NE.U32.AND P2, PT, R5, 0x1, PT ;  /* 0x000000010500780c */ /* 0x000fc80003f45070 */
[----:B------:R-:W-:Y:S01]  /*2940*/  ISETP.LT.OR P2, PT, R6, 0x61, P2 ;  /* 0x000000610600780c */ /* 0x000fe20001741670 */
[----:B------:R-:W-:Y:S01]  /*2950*/  IMAD.X R5, R11, 0x1, R3, P1 ;  /* 0x000000010b057824 */ /* 0x000fe200008e0603 */
[----:B------:R-:W3:Y:S11]  /*2960*/  LDL R6, [R1+0x18] ;  /* 0x0000180001067983 */ /* 0x000ef60000100800 */
[----:B------:R-:W-:Y:S01]  /*2970*/  @!PT LDS RZ, [RZ] ;  /* 0x00000000fffff984 */ /* 0x000fe20000000800 */
[----:B------:R-:W-:Y:S01]  /*2980*/  @!PT LDS RZ, [RZ] ;  /* 0x00000000fffff984 */ /* 0x000fe20000000800 */
[----:B------:R-:W-:Y:S01]  /*2990*/  @!PT LDS RZ, [RZ] ;  /* 0x00000000fffff984 */ /* 0x000fe20000000800 */
[----:B------:R4:W-:Y:S04]  /*29a0*/  LDGSTS.E.BYPASS.LTC128B.128 [R38+0x3000], [R4.64], !P2 ;  /* 0x0300000004267fae */ /* 0x0009e8000d101d46 */
[----:B------:R-:W5:Y:S04]  /*29b0*/  LD.E R26, [R26.64] ;  /* 0x000000061a1a7980 */ /* 0x000f68000c101900 */
[----:B------:R-:W2:Y:S01]  /*29c0*/  LD.E.64 R8, [R8.64+0x8] ;  /* 0x0000080608087980 */ /* 0x000ea2000c101b00 */
[----:B-----5:R-:W-:-:S13]  /*29d0*/  ISETP.GT.AND P1, PT, R26, 0x7f, PT ;  /* 0x0000007f1a00780c */ /* 0x020fda0003f24270 */
[----:B------:R-:W5:Y:S04]  /*29e0*/  @!P1 LDL.64 R14, [R1+0x428] ;  /* 0x00042800010e9983 */ /* 0x000f680000100a00 */
[----:B-1----:R-:W2:Y:S04]  /*29f0*/  @!P1 LDL.64 R10, [R1+0x418] ;  /* 0x00041800010a9983 */ /* 0x002ea80000100a00 */
[----:B------:R-:W3:Y:S04]  /*2a00*/  @!P1 LDL R2, [R1+0x430] ;  /* 0x0004300001029983 */ /* 0x000ee80000100800 */
[----:B-----5:R-:W5:Y:S04]  /*2a10*/  @!P1 LD.E.U8 R3, [R14.64] ;  /* 0x000000060e039980 */ /* 0x020f68000c101100 */
[----:B--2---:R-:W2:Y:S01]  /*2a20*/  @!P1 LD.E R7, [R10.64] ;  /* 0x000000060a079980 */ /* 0x004ea2000c101900 */
[----:B------:R-:W-:Y:S01]  /*2a30*/  IMAD.WIDE R12, R0, 0x4, R8 ;  /* 0x00000004000c7825 */ /* 0x000fe200078e0208 */
[----:B------:R-:W-:Y:S03]  /*2a40*/  BSSY B0, `(.L_x_921) ;  /* 0x000005a000007945 */ /* 0x000fe60003800000 */
[----:B----4-:R-:W-:Y:S01]  /*2a50*/  IMAD.MOV.U32 R5, RZ, RZ, 0x1 ;  /* 0x00000001ff057424 */ /* 0x010fe200078e00ff */
[----:B-----5:R-:W-:-:S02]  /*2a60*/  @!P1 ISETP.NE.AND P2, PT, R3, RZ, PT ;  /* 0x000000ff0300920c */ /* 0x020fc40003f45270 */
[----:B---3--:R-:W-:Y:S02]  /*2a70*/  IADD3 R3, R2, 0x1, RZ ;  /* 0x0000000102037810 */ /* 0x008fe40007ffe0ff */
[----:B--2---:R-:W-:-:S09]  /*2a80*/  @!P1 IADD3 R7, R7, -c[0x0][0x18], RZ ;  /* 0x8000060007079a10 */ /* 0x004fd20007ffe0ff */
[----:B------:R-:W-:Y:S01]  /*2a90*/  @!PT LDS RZ, [RZ] ;  /* 0x00000000fffff984 */ /* 0x000fe20000000800 */
[----:B------:R-:W-:Y:S01]  /*2aa0*/  @!PT LDS RZ, [RZ] ;  /* 0x00000000fffff984 */ /* 0x000fe20000000800 */
[----:B------:R-:W-:Y:S01]  /*2ab0*/  @!PT LDS RZ, [RZ] ;  /* 0x00000000fffff984 */ /* 0x000fe20000000800 */
[----:B------:R1:W-:Y:S01]  /*2ac0*/  @!P1 LDGSTS.E.BYPASS.LTC128B.128 [R7], [R12.64], P2 ;  /* 0x000000000c079fae */ /* 0x0003e20009101d46 */
[----:B------:R-:W-:-:S03]  /*2ad0*/  ISETP.GE.AND P1, PT, R3, R6, PT ;  /* 0x000000060300720c */ /* 0x000fc60003f26270 */
[----:B------:R-:W0:Y:S04]  /*2ae0*/  LDGDEPBAR ;  /* 0x00000000000079af */ /* 0x000e280000000000 */
[----:B------:R-:W0:Y:S06]  /*2af0*/  LDGDEPBAR ;  /* 0x00000000000079af */ /* 0x000e2c0000000000 */
[----:B------:R-:W-:Y:S05]  /*2b00*/  @P1 BRA `(.L_x_922) ;  /* 0x000004d000001947 */ /* 0x000fea0003800000 */
[----:B------:R-:W2:Y:S04]  /*2b10*/  LDL.64 R36, [R1+0x408] ;  /* 0x0004080001247983 */ /* 0x000ea80000100a00 */
[----:B------:R-:W3:Y:S04]  /*2b20*/  LDL.128 R8, [R1+0x3e0] ;  /* 0x0003e00001087983 */ /* 0x000ee80000100c00 */
[----:B------:R-:W4:Y:S04]  /*2b30*/  LDL.64 R26, [R1+0x3f0] ;  /* 0x0003f000011a7983 */ /* 0x000f280000100a00 */
[----:B------:R-:W5:Y:S04]  /*2b40*/  LDL.64 R24, [R1+0x3d8] ;  /* 0x0003d80001187983 */ /* 0x000f680000100a00 */
[----:B------:R-:W5:Y:S04]  /*2b50*/  LDL.64 R14, [R1+0x408] ;  /* 0x00040800010e7983 */ /* 0x000f680000100a00 */
[----:B--2---:R-:W2:Y:S04]  /*2b60*/  LD.E.U8 R6, [R36.64] ;  /* 0x0000000624067980 */ /* 0x004ea8000c101100 */
[----:B---3--:R3:W2:Y:S04]  /*2b70*/  LD.E.64 R18, [R8.64+0x10] ;  /* 0x0000100608127980 */ /* 0x0086a8000c101b00 */
[----:B------:R1:W2:Y:S04]  /*2b80*/  LD.E R2, [R10.64+0xc] ;  /* 0x00000c060a027980 */ /* 0x0002a8000c101900 */
[----:B-1--4-:R-:W4:Y:S04]  /*2b90*/  LD.E R13, [R26.64] ;  /* 0x000000061a0d7980 */ /* 0x012f28000c101900 */
[----:B------:R3:W4:Y:S04]  /*2ba0*/  LD.E.64 R16, [R8.64+0x18] ;  /* 0x0000180608107980 */ /* 0x000728000c101b00 */
[----:B-----5:R1:W5:Y:S01]  /*2bb0*/  LD.E R12, [R24.64] ;  /* 0x00000006180c7980 */ /* 0x020362000c101900 */
[----:B------:R-:W-:Y:S01]  /*2bc0*/  IMAD.SHL.U32 R0, R3, 0x80, RZ ;  /* 0x0000008003007824 */ /* 0x000fe200078e00ff */
[----:B------:R-:W-:-:S02]  /*2bd0*/  SHF.R.S32.HI R7, RZ, 0x1f, R3 ;  /* 0x0000001fff077819 */ /* 0x000fc40000011403 */
[----:B---3--:R-:W3:Y:S04]  /*2be0*/  LD.E.64 R8, [R8.64+0x8] ;  /* 0x0000080608087980 */ /* 0x008ee8000c101b00 */
[----:B-1----:R-:W3:Y:S01]  /*2bf0*/  LDL.64 R24, [R1+0x408] ;  /* 0x0004080001187983 */ /* 0x002ee20000100a00 */
[----:B--2---:R-:W-:Y:S01]  /*2c00*/  LOP3.LUT R6, R6, 0x1, RZ, 0xc0, !PT ;  /* 0x0000000106067812 */ /* 0x004fe200078ec0ff */
[----:B------:R-:W-:-:S03]  /*2c10*/  IMAD R4, R19, R3, RZ ;  /* 0x0000000313047224 */ /* 0x000fc600078e02ff */
[----:B------:R-:W-:Y:S01]  /*2c20*/  ISETP.NE.U32.AND P2, PT, R6, 0x1, PT ;  /* 0x000000010600780c */ /* 0x000fe20003f45070 */
[----:B------:R-:W-:-:S04]  /*2c30*/  IMAD.WIDE.U32 R10, R18, R3, RZ ;  /* 0x00000003120a7225 */ /* 0x000fc800078e00ff */
[----:B------:R-:W-:Y:S01]  /*2c40*/  IMAD R4, R18, R7, R4 ;  /* 0x0000000712047224 */ /* 0x000fe200078e0204 */
[----:B----4-:R-:W-:Y:S01]  /*2c50*/  IADD3 R2, -R13, R2, -R0 ;  /* 0x000000020d027210 */ /* 0x010fe20007ffe900 */
[----:B------:R-:W2:Y:S02]  /*2c60*/  LDL.64 R18, [R1+0x408] ;  /* 0x0004080001127983 */ /* 0x000ea40000100a00 */
[----:B------:R-:W-:Y:S01]  /*2c70*/  IMAD.IADD R3, R11, 0x1, R4 ;  /* 0x000000010b037824 */ /* 0x000fe200078e0204 */
[----:B------:R-:W-:Y:S02]  /*2c80*/  ISETP.LT.OR P2, PT, R2, 0x1, P2 ;  /* 0x000000010200780c */ /* 0x000fe40001741670 */
[----:B------:R-:W-:-:S04]  /*2c90*/  LEA R16, P1, R10, R16, 0x1 ;  /* 0x000000100a107211 */ /* 0x000fc800078208ff */
[----:B------:R-:W-:Y:S02]  /*2ca0*/  LEA.HI.X R17, R10, R17, R3, 0x1, P1 ;  /* 0x000000110a117211 */ /* 0x000fe400008f0c03 */
[----:B-----5:R-:W-:-:S05]  /*2cb0*/  IADD3 R3, R12, -c[0x0][0x18], RZ ;  /* 0x800006000c037a10 */ /* 0x020fca0007ffe0ff */
[----:B------:R-:W-:Y:S01]  /*2cc0*/  @!PT LDS RZ, [RZ] ;  /* 0x00000000fffff984 */ /* 0x000fe20000000800 */
[----:B------:R-:W-:Y:S01]  /*2cd0*/  @!PT LDS RZ, [RZ] ;  /* 0x00000000fffff984 */ /* 0x000fe20000000800 */
[----:B------:R-:W-:Y:S01]  /*2ce0*/  @!PT LDS RZ, [RZ] ;  /* 0x00000000fffff984 */ /* 0x000fe20000000800 */
[----:B------:R1:W-:Y:S04]  /*2cf0*/  LDGSTS.E.BYPASS.LTC128B.128 [R3+0x4000], [R16.64], !P2 ;  /* 0x0400000010037fae */ /* 0x0003e8000d101d46 */
[----:B------:R-:W4:Y:S01]  /*2d00*/  LD.E.U8 R4, [R14.64] ;  /* 0x000000060e047980 */ /* 0x000f22000c101100 */
[----:B---3--:R-:W-:-:S05]  /*2d10*/  IMAD.SHL.U32 R6, R8, 0x2, RZ ;  /* 0x0000000208067824 */ /* 0x008fca00078e00ff */
[----:B------:R-:W-:Y:S02]  /*2d20*/  IADD3 R12, P1, R6, R16, RZ ;  /* 0x00000010060c7210 */ /* 0x000fe40007f3e0ff */
[----:B----4-:R-:W-:-:S04]  /*2d30*/  LOP3.LUT R4, R4, 0x1, RZ, 0xc0, !PT ;  /* 0x0000000104047812 */ /* 0x010fc800078ec0ff */
[----:B------:R-:W-:-:S04]  /*2d40*/  ISETP.NE.U32.AND P2, PT, R4, 0x1, PT ;  /* 0x000000010400780c */ /* 0x000fc80003f45070 */
[----:B------:R-:W-:Y:S02]  /*2d50*/  ISETP.LT.OR P2, PT, R2, 0x21, P2 ;  /* 0x000000210200780c */ /* 0x000fe40001741670 */
[----:B------:R-:W-:Y:S02]  /*2d60*/  SHF.L.U64.HI R4, R8, 0x1, R9 ;  /* 0x0000000108047819 */ /* 0x000fe40000010209 */
[----:B------:R-:W3:Y:S03]  /*2d70*/  LDL.128 R8, [R1+0x420] ;  /* 0x0004200001087983 */ /* 0x000ee60000100c00 */
[----:B------:R-:W-:-:S06]  /*2d80*/  IMAD.X R13, R4, 0x1, R17, P1 ;  /* 0x00000001040d7824 */ /* 0x000fcc00008e0611 */
[----:B------:R-:W-:Y:S01]  /*2d90*/  @!PT LDS RZ, [RZ] ;  /* 0x00000000fffff984 */ /* 0x000fe20000000800 */
[----:B------:R-:W-:Y:S01]  /*2da0*/  @!PT LDS RZ, [RZ] ;  /* 0x00000000fffff984 */ /* 0x000fe20000000800 */
[----:B------:R-:W-:Y:S01]  /*2db0*/  @!PT LDS RZ, [RZ] ;  /* 0x00000000fffff984 */ /* 0x000fe20000000800 */
[----:B------:R4:W-:Y:S04]  /*2dc0*/  LDGSTS.E.BYPASS.LTC128B.128 [R3+0x5000], [R12.64], !P2 ;  /* 0x050000000c037fae */ /* 0x0009e8000d101d46 */
[----:B------:R-:W5:Y:S01]  /*2dd0*/  LD.E.U8 R7, [R24.64] ;  /* 0x0000000618077980 */ /* 0x000f62000c101100 */
[----:B-1----:R-:W-:-:S05]  /*2de0*/  IADD3 R16, P1, R12, R6, RZ ;  /* 0x000000060c107210 */ /* 0x002fca0007f3e0ff */
[----:B------:R-:W-:Y:S01]  /*2df0*/  IMAD.X R17, R13, 0x1, R4, P1 ;  /* 0x000000010d117824 */ /* 0x000fe200008e0604 */
[----:B-----5:R-:W-:Y:S01]  /*2e00*/  LOP3.LUT R7, R7, 0x1, RZ, 0xc0, !PT ;  /* 0x0000000107077812 */ /* 0x020fe200078ec0ff */
[----:B----4-:R-:W4:Y:S03]  /*2e10*/  LDL.128 R12, [R1+0x410] ;  /* 0x00041000010c7983 */ /* 0x010f260000100c00 */
[----:B------:R-:W-:-:S04]  /*2e20*/  ISETP.NE.U32.AND P2, PT, R7, 0x1, PT ;  /* 0x000000010700780c */ /* 0x000fc80003f45070 */
[----:B------:R-:W-:-:S13]  /*2e30*/  ISETP.LT.OR P2, PT, R2, 0x41, P2 ;  /* 0x000000410200780c */ /* 0x000fda0001741670 */
[----:B------:R-:W-:Y:S01]  /*2e40*/  @!PT LDS RZ, [RZ] ;  /* 0x00000000fffff984 */ /* 0x000fe20000000800 */
[----:B------:R-:W-:Y:S01]  /*2e50*/  @!PT LDS RZ, [RZ] ;  /* 0x00000000fffff984 */ /* 0x000fe20000000800 */
[----:B------:R-:W-:Y:S01]  /*2e60*/  @!PT LDS RZ, [RZ] ;  /* 0x00000000fffff984 */ /* 0x000fe20000000800 */
[----:B------:R1:W-:Y:S04]  /*2e70*/  LDGSTS.E.BYPASS.LTC128B.128 [R3+0x6000], [R16.64], !P2 ;  /* 0x0600000010037fae */ /* 0x0003e8000d101d46 */
[----:B--2---:R-:W2:Y:S01]  /*2e80*/  LD.E.U8 R7, [R18.64] ;  /* 0x0000000612077980 */ /* 0x004ea2000c101100 */
[----:B------:R-:W-:Y:S02]  /*2e90*/  IADD3 R6, P1, R16, R6, RZ ;  /* 0x0000000610067210 */ /* 0x000fe40007f3e0ff */
[----:B--2---:R-:W-:-:S04]  /*2ea0*/  LOP3.LUT R7, R7, 0x1, RZ, 0xc0, !PT ;  /* 0x0000000107077812 */ /* 0x004fc800078ec0ff */
[----:B------:R-:W-:-:S04]  /*2eb0*/  ISETP.NE.U32.AND P2, PT, R7, 0x1, PT ;  /* 0x000000010700780c */ /* 0x000fc80003f45070 */
[----:B------:R-:W-:Y:S01]  /*2ec0*/  ISETP.LT.OR P2, PT, R2, 0x61, P2 ;  /* 0x000000610200780c */ /* 0x000fe20001741670 */
[----:B------:R-:W-:-:S12]  /*2ed0*/  IMAD.X R7, R17, 0x1, R4, P1 ;  /* 0x0000000111077824 */ /* 0x000fd800008e0604 */
[----:B------:R-:W-:Y:S01]  /*2ee0*/  @!PT LDS RZ, [RZ] ;  /* 0x00000000fffff984 */ /* 0x000fe20000000800 */
[----:B------:R-:W-:Y:S01]  /*2ef0*/  @!PT LDS RZ, [RZ] ;  /* 0x00000000fffff984 */ /* 0x000fe20000000800 */
[----:B------:R-:W-:Y:S01]  /*2f00*/  @!PT LDS RZ, [RZ] ;  /* 0x00000000fffff984 */ /* 0x000fe20000000800 */
[----:B------:R2:W-:Y:S04]  /*2f10*/  LDGSTS.E.BYPASS.LTC128B.128 [R3+0x7000], [R6.64], !P2 ;  /* 0x0700000006037fae */ /* 0x0005e8000d101d46 */
[----:B---3--:R-:W3:Y:S04]  /*2f20*/  LD.E R8, [R8.64] ;  /* 0x0000000608087980 */ /* 0x008ee8000c101900 */
[----:B----4-:R-:W1:Y:S01]  /*2f30*/  LD.E.64 R12, [R12.64+0x8] ;  /* 0x000008060c0c7980 */ /* 0x010e62000c101b00 */
[----:B---3--:R-:W-:-:S13]  /*2f40*/  ISETP.GT.AND P2, PT, R8, 0x7f, PT ;  /* 0x0000007f0800780c */ /* 0x008fda0003f44270 */
[----:B------:R-:W3:Y:S04]  /*2f50*/  @!P2 LD.E.U8 R10, [R10.64] ;  /* 0x000000060a0aa980 */ /* 0x000ee8000c101100 */
[----:B------:R-:W4:Y:S01]  /*2f60*/  @!P2 LD.E R14, [R14.64] ;  /* 0x000000060e0ea980 */ /* 0x000f22000c101900 */
[----:B-1----:R-:W-:Y:S01]  /*2f70*/  IMAD.WIDE R16, R0, 0x4, R12 ;  /* 0x0000000400107825 */ /* 0x002fe200078e020c */
[----:B---3--:R-:W-:Y:S02]  /*2f80*/  @!P2 ISETP.NE.AND P1, PT, R10, RZ, PT ;  /* 0x000000ff0a00a20c */ /* 0x008fe40003f25270 */
[----:B----4-:R-:W-:-:S11]  /*2f90*/  @!P2 IADD3 R0, R14, -c[0x0][0x18], RZ ;  /* 0x800006000e00aa10 */ /* 0x010fd60007ffe0ff */
[----:B------:R-:W-:Y:S01]  /*2fa0*/  @!PT LDS RZ, [RZ] ;  /* 0x00000000fffff984 */ /* 0x000fe20000000800 */
[----:B------:R-:W-:Y:S01]  /*2fb0*/  @!PT LDS RZ, [RZ] ;  /* 0x00000000fffff984 */ /* 0x000fe20000000800 */
[----:B------:R-:W-:Y:S01]  /*2fc0*/  @!PT LDS RZ, [RZ] ;  /* 0x00000000fffff984 */ /* 0x000fe20000000800 */
[----:B------:R2:W-:Y:S02]  /*2fd0*/  @!P2 LDGSTS.E.BYPASS.LTC128B.128 [R0+0x200], [R16.64], P1 ;  /* 0x002000001000afae */ /* 0x0005e40008901d46 */
.L_x_922:
[----:B------:R-:W-:Y:S05]  /*2fe0*/  BSYNC B0 ;  /* 0x0000000000007941 */ /* 0x000fea0003800000 */
.L_x_921:
[----:B------:R-:W3:Y:S01]  /*2ff0*/  LDL R2, [R1+0x430] ;  /* 0x0004300001027983 */ /* 0x000ee20000100800 */
[C---:B--2---:R-:W-:Y:S02]  /*3000*/  IADD3 R3, P1, R22.reuse, 0x10c, RZ ;  /* 0x0000010c16037810 */ /* 0x044fe40007f3e0ff */
[C---:B------:R-:W-:Y:S01]  /*3010*/  IADD3 R6, P2, R22.reuse, 0x20, RZ ;  /* 0x0000002016067810 */ /* 0x040fe20007f5e0ff */
[----:B------:R-:W3:Y:S01]  /*3020*/  LDL R42, [R1+0x18] ;  /* 0x00001800012a7983 */ /* 0x000ee20000100800 */
[----:B------:R-:W-:Y:S01]  /*3030*/  IMAD.MOV.U32 R4, RZ, RZ, RZ ;  /* 0x000000ffff047224 */ /* 0x000fe200078e00ff */
[C---:B------:R-:W-:Y:S01]  /*3040*/  IADD3 R15, P4, R22.reuse, 0x248, RZ ;  /* 0x00000248160f7810 */ /* 0x040fe20007f9e0ff */
[--C-:B------:R-:W-:Y:S01]  /*3050*/  IMAD.X R0, RZ, RZ, R23.reuse, P1 ;  /* 0x000000ffff007224 */ /* 0x100fe200008e0617 */
[C---:B-1----:R-:W-:Y:S01]  /*3060*/  IADD3 R13, P5, R22.reuse, 0x270, RZ ;  /* 0x00000270160d7810 */ /* 0x042fe20007fbe0ff */
[--C-:B------:R-:W-:Y:S01]  /*3070*/  IMAD.X R7, RZ, RZ, R23.reuse, P2 ;  /* 0x000000ffff077224 */ /* 0x100fe200010e0617 */
[C---:B------:R-:W-:Y:S01]  /*3080*/  IADD3 R10, P2, R22.reuse, 0x30, RZ ;  /* 0x00000030160a7810 */ /* 0x040fe20007f5e0ff */
[----:B------:R1:W-:Y:S01]  /*3090*/  STL.64 [R1+0x438], R4 ;  /* 0x0004380401007387 */ /* 0x0003e20000100a00 */
[C---:B------:R-:W-:Y:S01]  /*30a0*/  IADD3 R11, P1, R22.reuse, 0x434, RZ ;  /* 0x00000434160b7810 */ /* 0x040fe20007f3e0ff */
[--C-:B------:R-:W-:Y:S01]  /*30b0*/  IMAD.X R14, RZ, RZ, R23.reuse, P4 ;  /* 0x000000ffff0e7224 */ /* 0x100fe200020e0617 */
[----:B------:R-:W-:Y:S01]  /*30c0*/  IADD3.X R9, RZ, R23, RZ, P2, !PT ;  /* 0x00000017ff097210 */ /* 0x000fe200017fe4ff */
[--C-:B------:R-:W-:Y:S01]  /*30d0*/  IMAD.X R12, RZ, RZ, R23.reuse, P5 ;  /* 0x000000ffff0c7224 */ /* 0x100fe200028e0617 */
[----:B------:R-:W-:Y:S01]  /*30e0*/  ULDC.64 UR4, c[0x0][0x40] ;  /* 0x0000100000047ab9 */ /* 0x000fe20000000a00 */
[----:B------:R-:W-:Y:S01]  /*30f0*/  IMAD.X R8, RZ, RZ, R23, P1 ;  /* 0x000000ffff087224 */ /* 0x000fe200008e0617 */
[----:B------:R-:W0:Y:S01]  /*3100*/  LDGDEPBAR ;  /* 0x00000000000079af */ /* 0x000e220000000000 */
[----:B-1----:R-:W-:Y:S01]  /*3110*/  MOV R4, R3 ;  /* 0x0000000300047202 */ /* 0x002fe20000000f00 */
[----:B------:R-:W-:Y:S01]  /*3120*/  IMAD.MOV.U32 R5, RZ, RZ, R0 ;  /* 0x000000ffff057224 */ /* 0x000fe200078e0000 */
[----:B------:R-:W-:-:S04]  /*3130*/  IADD3 R3, P6, R22, 0x268, RZ ;  /* 0x0000026816037810 */ /* 0x000fc80007fde0ff */
[----:B------:R1:W-:Y:S01]  /*3140*/  STL.128 [R1+0x490], R4 ;  /* 0x0004900401007387 */ /* 0x0003e20000100c00 */
[----:B------:R-:W-:Y:S02]  /*3150*/  IADD3 R0, P2, R22, 0x240, RZ ;  /* 0x0000024016007810 */ /* 0x000fe40007f5e0ff */
[----:B-1----:R-:W-:Y:S01]  /*3160*/  MOV R6, R15 ;  /* 0x0000000f00067202 */ /* 0x002fe20000000f00 */
[----:B------:R-:W-:Y:S01]  /*3170*/  IMAD.MOV.U32 R7, RZ, RZ, R14 ;  /* 0x000000ffff077224 */ /* 0x000fe200078e000e */
[----:B------:R-:W-:Y:S01]  /*3180*/  MOV R5, R9 ;  /* 0x0000000900057202 */ /* 0x000fe20000000f00 */
[----:B------:R-:W-:Y:S02]  /*3190*/  IMAD.MOV.U32 R4, RZ, RZ, R10 ;  /* 0x000000ffff047224 */ /* 0x000fe400078e000a */
[----:B------:R-:W-:-:S03]  /*31a0*/  IMAD.X R10, RZ, RZ, R23, P6 ;  /* 0x000000ffff0a7224 */ /* 0x000fc600030e0617 */
[----:B------:R1:W-:Y:S01]  /*31b0*/  STL.128 [R1+0x4a0], R4 ;  /* 0x0004a00401007387 */ /* 0x0003e20000100c00 */
[----:B------:R-:W-:Y:S01]  /*31c0*/  IMAD.X R9, RZ, RZ, R23, P2 ;  /* 0x000000ffff097224 */ /* 0x000fe200010e0617 */
[----:B------:R-:W-:-:S05]  /*31d0*/  IADD3 R15, P5, R22, 0x26c, RZ ;  /* 0x0000026c160f7810 */ /* 0x000fca0007fbe0ff */
[----:B------:R-:W-:Y:S01]  /*31e0*/  IMAD.X R14, RZ, RZ, R23, P5 ;  /* 0x000000ffff0e7224 */ /* 0x000fe200028e0617 */
[----:B-1----:R-:W-:Y:S01]  /*31f0*/  MOV R6, R13 ;  /* 0x0000000d00067202 */ /* 0x002fe20000000f00 */
[----:B------:R-:W-:Y:S01]  /*3200*/  IMAD.MOV.U32 R7, RZ, RZ, R12 ;  /* 0x000000ffff077224 */ /* 0x000fe200078e000c */
[----:B------:R-:W-:Y:S01]  /*3210*/  MOV R5, R8 ;  /* 0x0000000800057202 */ /* 0x000fe20000000f00 */
[----:B------:R-:W-:-:S05]  /*3220*/  IMAD.MOV.U32 R4, RZ, RZ, R11 ;  /* 0x000000ffff047224 */ /* 0x000fca00078e000b */
[----:B------:R1:W-:Y:S01]  /*3230*/  STL.128 [R1+0x4b0], R4 ;  /* 0x0004b00401007387 */ /* 0x0003e20000100c00 */
[C---:B------:R-:W-:Y:S02]  /*3240*/  IADD3 R11, P1, R22.reuse, 0x448, RZ ;  /* 0x00000448160b7810 */ /* 0x040fe40007f3e0ff */
[----:B------:R-:W-:-:S03]  /*3250*/  IADD3 R13, P2, R22, 0x438, RZ ;  /* 0x00000438160d7810 */ /* 0x000fc60007f5e0ff */
[--C-:B------:R-:W-:Y:S02]  /*3260*/  IMAD.X R8, RZ, RZ, R23.reuse, P1 ;  /* 0x000000ffff087224 */ /* 0x100fe400008e0617 */
[----:B------:R-:W-:Y:S02]  /*3270*/  IMAD.X R12, RZ, RZ, R23, P2 ;  /* 0x000000ffff0c7224 */ /* 0x000fe400010e0617 */
[----:B-1----:R-:W-:Y:S01]  /*3280*/  IMAD.MOV.U32 R7, RZ, RZ, R10 ;  /* 0x000000ffff077224 */ /* 0x002fe200078e000a */
[----:B------:R-:W-:Y:S01]  /*3290*/  IADD3 R10, P4, R22, 0x244, RZ ;  /* 0x00000244160a7810 */ /* 0x000fe20007f9e0ff */
[----:B------:R-:W-:Y:S01]  /*32a0*/  IMAD.MOV.U32 R6, RZ, RZ, R3 ;  /* 0x000000ffff067224 */ /* 0x000fe200078e0003 */
[----:B------:R-:W-:Y:S01]  /*32b0*/  MOV R4, R0 ;  /* 0x0000000000047202 */ /* 0x000fe20000000f00 */
[----:B------:R-:W-:Y:S01]  /*32c0*/  IMAD.MOV.U32 R5, RZ, RZ, R9 ;  /* 0x000000ffff057224 */ /* 0x000fe200078e0009 */
[----:B------:R-:W-:-:S04]  /*32d0*/  IADD3.X R9, RZ, R23, RZ, P4, !PT ;  /* 0x00000017ff097210 */ /* 0x000fc800027fe4ff */
[----:B------:R1:W-:Y:S01]  /*32e0*/  STL.128 [R1+0x4c0], R4 ;  /* 0x0004c00401007387 */ /* 0x0003e20000100c00 */
[C---:B------:R-:W-:Y:S02]  /*32f0*/  IADD3 R3, P6, R22.reuse, 0x140, RZ ;  /* 0x0000014016037810 */ /* 0x040fe40007fde0ff */
[C---:B------:R-:W-:Y:S02]  /*3300*/  IADD3 R0, P4, R22.reuse, 0x28, RZ ;  /* 0x0000002816007810 */ /* 0x040fe40007f9e0ff */
[----:B-1----:R-:W-:Y:S01]  /*3310*/  MOV R6, R15 ;  /* 0x0000000f00067202 */ /* 0x002fe20000000f00 */
[----:B------:R-:W-:Y:S01]  /*3320*/  IMAD.MOV.U32 R7, RZ, RZ, R14 ;  /* 0x000000ffff077224 */ /* 0x000fe200078e000e */
[----:B------:R-:W-:Y:S01]  /*3330*/  MOV R5, R9 ;  /* 0x0000000900057202 */ /* 0x000fe20000000f00 */
[----:B------:R-:W-:Y:S01]  /*3340*/  IMAD.MOV.U32 R4, RZ, RZ, R10 ;  /* 0x000000ffff047224 */ /* 0x000fe200078e000a */
[----:B------:R-:W-:Y:S01]  /*3350*/  IADD3 R15, P2, R22, 0x258, RZ ;  /* 0x00000258160f7810 */ /* 0x000fe20007f5e0ff */
[----:B------:R-:W-:-:S03]  /*3360*/  IMAD.X R10, RZ, RZ, R23, P6 ;  /* 0x000000ffff0a7224 */ /* 0x000fc600030e0617 */
[----:B------:R1:W-:Y:S01]  /*3370*/  STL.128 [R1+0x4d0], R4 ;  /* 0x0004d00401007387 */ /* 0x0003e20000100c00 */
[--C-:B------:R-:W-:Y:S02]  /*3380*/  IMAD.X R9, RZ, RZ, R23.reuse, P4 ;  /* 0x000000ffff097224 */ /* 0x100fe400020e0617 */
[----:B------:R-:W-:Y:S01]  /*3390*/  IMAD.X R14, RZ, RZ, R23, P2 ;  /* 0x000000ffff0e7224 */ /* 0x000fe200010e0617 */
[----:B-1----:R-:W-:Y:S01]  /*33a0*/  MOV R4, R13 ;  /* 0x0000000d00047202 */ /* 0x002fe20000000f00 */
[----:B------:R-:W-:Y:S01]  /*33b0*/  IMAD.MOV.U32 R5, RZ, RZ, R12 ;  /* 0x000000ffff057224 */ /* 0x000fe200078e000c */
[----:B------:R-:W-:Y:S01]  /*33c0*/  MOV R7, R8 ;  /* 0x0000000800077202 */ /* 0x000fe20000000f00 */
[----:B------:R-:W-:Y:S01]  /*33d0*/  IMAD.MOV.U32 R6, RZ, RZ, R11 ;  /* 0x000000ffff067224 */ /* 0x000fe200078e000b */
[----:B------:R-:W-:-:S04]  /*33e0*/  IADD3 R11, P1, R22, 0x38, RZ ;  /* 0x00000038160b7810 */ /* 0x000fc80007f3e0ff */
[----:B------:R1:W-:Y:S01]  /*33f0*/  STL.128 [R1+0x4f0], R4 ;  /* 0x0004f00401007387 */ /* 0x0003e20000100c00 */
[----:B------:R-:W-:-:S05]  /*3400*/  IADD3 R13, P5, R22, 0x330, RZ ;  /* 0x00000330160d7810 */ /* 0x000fca0007fbe0ff */
[----:B------:R-:W-:Y:S02]  /*3410*/  IMAD.X R12, RZ, RZ, R23, P5 ;  /* 0x000000ffff0c7224 */ /* 0x000fe400028e0617 */
[----:B-1----:R-:W-:Y:S01]  /*3420*/  IMAD.MOV.U32 R6, RZ, RZ, R3 ;  /* 0x000000ffff067224 */ /* 0x002fe200078e0003 */
[----:B------:R-:W-:Y:S01]  /*3430*/  MOV R4, R0 ;  /* 0x0000000000047202 */ /* 0x000fe20000000f00 */
[----:B------:R-:W-:Y:S02]  /*3440*/  IMAD.MOV.U32 R7, RZ, RZ, R10 ;  /* 0x000000ffff077224 */ /* 0x000fe400078e000a */
[----:B------:R-:W-:Y:S01]  /*3450*/  IMAD.MOV.U32 R5, RZ, RZ, R9 ;  /* 0x000000ffff057224 */ /* 0x000fe200078e0009 */
[C---:B------:R-:W-:Y:S02]  /*3460*/  IADD3 R9, P4, R22.reuse, 0x280, RZ ;  /* 0x0000028016097810 */ /* 0x040fe40007f9e0ff */
[----:B------:R-:W-:Y:S02]  /*3470*/  IADD3.X R10, RZ, R23, RZ, P1, !PT ;  /* 0x00000017ff0a7210 */ /* 0x000fe40000ffe4ff */
[----:B------:R1:W-:Y:S01]  /*3480*/  STL.128 [R1+0x500], R4 ;  /* 0x0005000401007387 */ /* 0x0003e20000100c00 */
[----:B------:R-:W-:Y:S01]  /*3490*/  IMAD.X R8, RZ, RZ, R23, P4 ;  /* 0x000000ffff087224 */ /* 0x000fe200020e0617 */
[----:B------:R-:W-:-:S02]  /*34a0*/  IADD3 R3, P6, R22, 0x294, RZ ;  /* 0x0000029416037810 */ /* 0x000fc40007fde0ff */
        /* <DEDUP_REMOVED lines=15> */
[----:B------:R-:W-:-:S05]  /*35a0*/  IADD3 R13, P5, R22, 0x48, RZ ;  /* 0x00000048160d7810 */ /* 0x000fca0007fbe0ff */
[----:B------:R-:W-:Y:S02]  /*35b0*/  IMAD.X R12, RZ, RZ, R23, P5 ;  /* 0x000000ffff0c7224 */ /* 0x000fe400028e0617 */
[----:B-1----:R-:W-:Y:S01]  /*35c0*/  IMAD.MOV.U32 R5, RZ, RZ, R10 ;  /* 0x000000ffff057224 */ /* 0x002fe200078e000a */
[C---:B------:R-:W-:Y:S01]  /*35d0*/  IADD3 R10, P1, R22.reuse, 0x298, RZ ;  /* 0x00000298160a7810 */ /* 0x040fe20007f3e0ff */
[----:B------:R-:W-:Y:S01]  /*35e0*/  IMAD.MOV.U32 R4, RZ, RZ, R3 ;  /* 0x000000ffff047224 */ /* 0x000fe200078e0003 */
[----:B------:R-:W-:Y:S01]  /*35f0*/  MOV R6, R0 ;  /* 0x0000000000067202 */ /* 0x000fe20000000f00 */
        /* <DEDUP_REMOVED lines=114> */
[----:B------:R-:W-:Y:S01]  /*3d20*/  IADD3 R0, P1, R22, 0x68, RZ ;  /* 0x0000006816007810 */ /* 0x000fe20007f3e0ff */
[----:B------:R-:W-:Y:S01]  /*3d30*/  UIADD3 UR4, UP0, UR4, 0x160, URZ ;  /* 0x0000016004047890 */ /* 0x000fe2000ff1e03f */
[----:B------:R-:W-:Y:S01]  /*3d40*/  STL [R1+0x434], RZ ;  /* 0x000434ff01007387 */ /* 0x000fe20000100800 */
[----:B-1----:R-:W-:Y:S01]  /*3d50*/  MOV R4, R15 ;  /* 0x0000000f00047202 */ /* 0x002fe20000000f00 */
[----:B------:R-:W-:Y:S01]  /*3d60*/  IMAD.MOV.U32 R5, RZ, RZ, R14 ;  /* 0x000000ffff057224 */ /* 0x000fe200078e000e */
[----:B------:R-:W-:Y:S01]  /*3d70*/  MOV R7, R9 ;  /* 0x0000000900077202 */ /* 0x000fe20000000f00 */
[----:B------:R-:W-:-:S05]  /*3d80*/  IMAD.MOV.U32 R6, RZ, RZ, R10 ;  /* 0x000000ffff067224 */ /* 0x000fca00078e000a */
[----:B------:R1:W-:Y:S01]  /*3d90*/  STL.128 [R1+0x600], R4 ;  /* 0x0006000401007387 */ /* 0x0003e20000100c00 */
[--C-:B------:R-:W-:Y:S02]  /*3da0*/  IMAD.X R10, RZ, RZ, R23.reuse, P6 ;  /* 0x000000ffff0a7224 */ /* 0x100fe400030e0617 */
[----:B------:R-:W-:Y:S01]  /*3db0*/  IMAD.X R9, RZ, RZ, R23, P1 ;  /* 0x000000ffff097224 */ /* 0x000fe200008e0617 */
[----:B------:R-:W-:Y:S04]  /*3dc0*/  STL [R1+0x440], RZ ;  /* 0x000440ff01007387 */ /* 0x000fe80000100800 */
[----:B------:R-:W-:Y:S04]  /*3dd0*/  STL.128 [R1+0x650], RZ ;  /* 0x000650ff01007387 */ /* 0x000fe80000100c00 */
[----:B------:R-:W-:Y:S01]  /*3de0*/  STL.128 [R1+0x660], RZ ;  /* 0x000660ff01007387 */ /* 0x000fe20000100c00 */
[----:B-1----:R-:W-:Y:S01]  /*3df0*/  MOV R6, R13 ;  /* 0x0000000d00067202 */ /* 0x002fe20000000f00 */
[----:B------:R-:W-:Y:S01]  /*3e00*/  IMAD.MOV.U32 R7, RZ, RZ, R12 ;  /* 0x000000ffff077224 */ /* 0x000fe200078e000c */
[----:B------:R-:W-:Y:S01]  /*3e10*/  MOV R5, R8 ;  /* 0x0000000800057202 */ /* 0x000fe20000000f00 */
[----:B------:R-:W-:Y:S01]  /*3e20*/  IMAD.MOV.U32 R4, RZ, RZ, R11 ;  /* 0x000000ffff047224 */ /* 0x000fe200078e000b */
[----:B------:R-:W-:-:S04]  /*3e30*/  IADD3 R13, P5, R22, 0x380, RZ ;  /* 0x00000380160d7810 */ /* 0x000fc80007fbe0ff */
[----:B------:R1:W-:Y:S01]  /*3e40*/  STL.128 [R1+0x610], R4 ;  /* 0x0006100401007387 */ /* 0x0003e20000100c00 */
[----:B------:R-:W-:Y:S01]  /*3e50*/  IMAD.X R12, RZ, RZ, R23, P5 ;  /* 0x000000ffff0c7224 */ /* 0x000fe200028e0617 */
[C---:B------:R-:W-:Y:S02]  /*3e60*/  IADD3 R8, P1, R22.reuse, 0x43c, RZ ;  /* 0x0000043c16087810 */ /* 0x040fe40007f3e0ff */
[----:B------:R-:W-:Y:S04]  /*3e70*/  STL.128 [R1+0x670], RZ ;  /* 0x000670ff01007387 */ /* 0x000fe80000100c00 */
[----:B------:R-:W-:Y:S04]  /*3e80*/  STL.128 [R1+0x680], RZ ;  /* 0x000680ff01007387 */ /* 0x000fe80000100c00 */
[----:B------:R-:W-:Y:S04]  /*3e90*/  STL.128 [R1+0x690], RZ ;  /* 0x000690ff01007387 */ /* 0x000fe80000100c00 */
[----:B------:R-:W-:Y:S04]  /*3ea0*/  STL.128 [R1+0x6a0], RZ ;  /* 0x0006a0ff01007387 */ /* 0x000fe80000100c00 */
[----:B------:R-:W-:Y:S01]  /*3eb0*/  STL.128 [R1+0x6b0], RZ ;  /* 0x0006b0ff01007387 */ /* 0x000fe20000100c00 */
[----:B-1----:R-:W-:Y:S01]  /*3ec0*/  IMAD.MOV.U32 R6, RZ, RZ, R3 ;  /* 0x000000ffff067224 */ /* 0x002fe200078e0003 */
[C---:B------:R-:W-:Y:S01]  /*3ed0*/  IADD3 R3, P4, R22.reuse, 0x18, RZ ;  /* 0x0000001816037810 */ /* 0x040fe20007f9e0ff */
[----:B------:R-:W-:Y:S01]  /*3ee0*/  IMAD.MOV.U32 R7, RZ, RZ, R10 ;  /* 0x000000ffff077224 */ /* 0x000fe200078e000a */
[----:B------:R-:W-:Y:S01]  /*3ef0*/  MOV R4, R0 ;  /* 0x0000000000047202 */ /* 0x000fe20000000f00 */
[----:B------:R-:W-:Y:S01]  /*3f00*/  IMAD.MOV.U32 R5, RZ, RZ, R9 ;  /* 0x000000ffff057224 */ /* 0x000fe200078e0009 */
[----:B------:R-:W-:-:S02]  /*3f10*/  IADD3 R10, P2, R22, 0x430, RZ ;  /* 0x00000430160a7810 */ /* 0x000fc40007f5e0ff */
[----:B------:R-:W-:Y:S02]  /*3f20*/  IADD3.X R0, RZ, R23, RZ, P4, !PT ;  /* 0x00000017ff007210 */ /* 0x000fe400027fe4ff */
[----:B------:R1:W-:Y:S01]  /*3f30*/  STL.128 [R1+0x620], R4 ;  /* 0x0006200401007387 */ /* 0x0003e20000100c00 */
[--C-:B------:R-:W-:Y:S01]  /*3f40*/  IMAD.X R11, RZ, RZ, R23.reuse, P2 ;  /* 0x000000ffff0b7224 */ /* 0x100fe200010e0617 */
[----:B------:R-:W-:Y:S02]  /*3f50*/  IADD3 R18, P4, R22, 0x440, RZ ;  /* 0x0000044016127810 */ /* 0x000fe40007f9e0ff */
[----:B------:R-:W-:Y:S01]  /*3f60*/  STL.128 [R1+0x6c0], RZ ;  /* 0x0006c0ff01007387 */ /* 0x000fe20000100c00 */
[----:B------:R-:W-:-:S03]  /*3f70*/  IMAD.X R9, RZ, RZ, R23, P1 ;  /* 0x000000ffff097224 */ /* 0x000fc600008e0617 */
[----:B------:R-:W-:Y:S04]  /*3f80*/  STL.128 [R1+0x6d0], RZ ;  /* 0x0006d0ff01007387 */ /* 0x000fe80000100c00 */
[----:B------:R-:W-:Y:S04]  /*3f90*/  STL.128 [R1+0x6e0], RZ ;  /* 0x0006e0ff01007387 */ /* 0x000fe80000100c00 */
[----:B------:R-:W-:Y:S04]  /*3fa0*/  STL.128 [R1+0x6f0], RZ ;  /* 0x0006f0ff01007387 */ /* 0x000fe80000100c00 */
[----:B------:R-:W-:Y:S04]  /*3fb0*/  STL.128 [R1+0x700], RZ ;  /* 0x000700ff01007387 */ /* 0x000fe80000100c00 */
[----:B------:R-:W-:Y:S04]  /*3fc0*/  STL.128 [R1+0x710], RZ ;  /* 0x000710ff01007387 */ /* 0x000fe80000100c00 */
[----:B------:R-:W-:Y:S01]  /*3fd0*/  STL.128 [R1+0x720], RZ ;  /* 0x000720ff01007387 */ /* 0x000fe20000100c00 */
[----:B-1----:R-:W-:Y:S01]  /*3fe0*/  MOV R6, R13 ;  /* 0x0000000d00067202 */ /* 0x002fe20000000f00 */
[----:B------:R-:W-:Y:S01]  /*3ff0*/  IMAD.MOV.U32 R7, RZ, RZ, R12 ;  /* 0x000000ffff077224 */ /* 0x000fe200078e000c */
[----:B------:R-:W-:Y:S01]  /*4000*/  MOV R5, R0 ;  /* 0x0000000000057202 */ /* 0x000fe20000000f00 */
[----:B------:R-:W-:Y:S01]  /*4010*/  IMAD.MOV.U32 R4, RZ, RZ, R3 ;  /* 0x000000ffff047224 */ /* 0x000fe200078e0003 */
[C---:B------:R-:W-:Y:S01]  /*4020*/  IADD3 R12, P2, R22.reuse, 0x328, RZ ;  /* 0x00000328160c7810 */ /* 0x040fe20007f5e0ff */
[----:B------:R-:W-:Y:S04]  /*4030*/  STL.128 [R1+0x730], RZ ;  /* 0x000730ff01007387 */ /* 0x000fe80000100c00 */
[----:B------:R-:W-:Y:S01]  /*4040*/  STL.128 [R1+0x740], RZ ;  /* 0x000740ff01007387 */ /* 0x000fe20000100c00 */
[--C-:B------:R-:W-:Y:S01]  /*4050*/  IMAD.X R19, RZ, RZ, R23.reuse, P4 ;  /* 0x000000ffff137224 */ /* 0x100fe200020e0617 */
[----:B------:R-:W-:Y:S01]  /*4060*/  UIADD3.X UR5, URZ, UR5, URZ, UP0, !UPT ;  /* 0x000000053f057290 */ /* 0x000fe200087fe43f */
[----:B------:R-:W-:Y:S01]  /*4070*/  IMAD.X R3, RZ, RZ, R23, P2 ;  /* 0x000000ffff037224 */ /* 0x000fe200010e0617 */
[----:B------:R1:W-:Y:S01]  /*4080*/  STL.128 [R1+0x450], R4 ;  /* 0x0004500401007387 */ /* 0x0003e20000100c00 */
[----:B------:R-:W-:-:S02]  /*4090*/  IADD3 R15, P4, R22, 0x2c8, RZ ;  /* 0x000002c8160f7810 */ /* 0x000fc40007f9e0ff */
[----:B---3--:R-:W-:Y:S02]  /*40a0*/  ISETP.GE.AND P2, PT, R2, R42, PT ;  /* 0x0000002a0200720c */ /* 0x008fe40003f46270 */
[----:B------:R-:W-:Y:S01]  /*40b0*/  IADD3 R16, P6, R22, 0x108, RZ ;  /* 0x0000010816107810 */ /* 0x000fe20007fde0ff */
[--C-:B------:R-:W-:Y:S01]  /*40c0*/  IMAD.X R14, RZ, RZ, R23.reuse, P4 ;  /* 0x000000ffff0e7224 */ /* 0x100fe200020e0617 */
[----:B------:R-:W-:Y:S02]  /*40d0*/  MOV R0, UR4 ;  /* 0x0000000400007c02 */ /* 0x000fe40008000f00 */
[----:B------:R-:W-:Y:S01]  /*40e0*/  MOV R13, UR5 ;  /* 0x00000005000d7c02 */ /* 0x000fe20008000f00 */
[----:B------:R-:W-:Y:S01]  /*40f0*/  STL.64 [R1+0x448], R10 ;  /* 0x0004480a01007387 */ /* 0x000fe20000100a00 */
[----:B------:R-:W-:-:S03]  /*4100*/  IMAD.X R17, RZ, RZ, R23, P6 ;  /* 0x000000ffff117224 */ /* 0x000fc600030e0617 */
[----:B------:R2:W-:Y:S01]  /*4110*/  STL.128 [R1+0x460], R8 ;  /* 0x0004600801007387 */ /* 0x0005e20000100c00 */
[----:B------:R-:W-:Y:S01]  /*4120*/  BSSY B2, `(.L_x_923) ;  /* 0x000004f000027945 */ /* 0x000fe20003800000 */
[----:B-1----:R-:W-:-:S04]  /*4130*/  IADD3 R6, P1, R22, 0x3d8, RZ ;  /* 0x000003d816067810 */ /* 0x002fc80007f3e0ff */
[----:B------:R-:W-:Y:S02]  /*4140*/  IADD3.X R7, RZ, R23, RZ, P1, !PT ;  /* 0x00000017ff077210 */ /* 0x000fe40000ffe4ff */
[----:B------:R-:W-:-:S03]  /*4150*/  IADD3 R28, P1, R22, 0x34c, RZ ;  /* 0x0000034c161c7810 */ /* 0x000fc60007f3e0ff */
[----:B------:R1:W-:Y:S01]  /*4160*/  STL.128 [R1+0x470], R4 ;  /* 0x0004700401007387 */ /* 0x0003e20000100c00 */
[----:B--2---:R-:W-:Y:S02]  /*4170*/  IMAD.MOV.U32 R10, RZ, RZ, R8 ;  /* 0x000000ffff0a7224 */ /* 0x004fe400078e0008 */
[----:B------:R-:W-:Y:S02]  /*4180*/  IMAD.MOV.U32 R11, RZ, RZ, R9 ;  /* 0x000000ffff0b7224 */ /* 0x000fe400078e0009 */
[----:B------:R-:W-:Y:S02]  /*4190*/  IMAD.MOV.U32 R8, RZ, RZ, R15 ;  /* 0x000000ffff087224 */ /* 0x000fe400078e000f */
[----:B------:R-:W-:Y:S01]  /*41a0*/  IMAD.MOV.U32 R9, RZ, RZ, R14 ;  /* 0x000000ffff097224 */ /* 0x000fe200078e000e */
[----:B------:R-:W-:Y:S01]  /*41b0*/  STL.64 [R1+0x488], R16 ;  /* 0x0004881001007387 */ /* 0x000fe20000100a00 */
[----:B------:R-:W-:Y:S01]  /*41c0*/  CS2R R94, SRZ ;  /* 0x00000000005e7805 */ /* 0x000fe2000001ff00 */
[----:B------:R-:W-:Y:S01]  /*41d0*/  CS2R R92, SRZ ;  /* 0x00000000005c7805 */ /* 0x000fe2000001ff00 */
[----:B------:R-:W-:Y:S01]  /*41e0*/  CS2R R90, SRZ ;  /* 0x00000000005a7805 */ /* 0x000fe2000001ff00 */
[----:B------:R-:W-:Y:S01]  /*41f0*/  STL.64 [R1+0x480], R18 ;  /* 0x0004801201007387 */ /* 0x000fe20000100a00 */
[----:B------:R-:W-:Y:S01]  /*4200*/  CS2R R88, SRZ ;  /* 0x0000000000587805 */ /* 0x000fe2000001ff00 */
[----:B------:R-:W-:Y:S01]  /*4210*/  CS2R R86, SRZ ;  /* 0x0000000000567805 */ /* 0x000fe2000001ff00 */
[----:B------:R-:W-:Y:S01]  /*4220*/  CS2R R84, SRZ ;  /* 0x0000000000547805 */ /* 0x000fe2000001ff00 */
[----:B------:R2:W-:Y:S01]  /*4230*/  STL.64 [R1+0x640], R18 ;  /* 0x0006401201007387 */ /* 0x0005e20000100a00 */
[----:B------:R-:W-:Y:S01]  /*4240*/  CS2R R82, SRZ ;  /* 0x0000000000527805 */ /* 0x000fe2000001ff00 */
[----:B------:R-:W-:Y:S01]  /*4250*/  CS2R R80, SRZ ;  /* 0x0000000000507805 */ /* 0x000fe2000001ff00 */
[----:B------:R-:W-:Y:S01]  /*4260*/  CS2R R78, SRZ ;  /* 0x00000000004e7805 */ /* 0x000fe2000001ff00 */
[----:B------:R3:W-:Y:S01]  /*4270*/  STL.128 [R1+0x630], R8 ;  /* 0x0006300801007387 */ /* 0x0007e20000100c00 */
[----:B------:R-:W-:Y:S01]  /*4280*/  CS2R R76, SRZ ;  /* 0x00000000004c7805 */ /* 0x000fe2000001ff00 */
[----:B-1----:R-:W-:Y:S01]  /*4290*/  MOV R4, R12 ;  /* 0x0000000c00047202 */ /* 0x002fe20000000f00 */
[----:B------:R-:W-:Y:S01]  /*42a0*/  IMAD.MOV.U32 R5, RZ, RZ, R3 ;  /* 0x000000ffff057224 */ /* 0x000fe200078e0003 */
[----:B------:R-:W-:Y:S01]  /*42b0*/  MOV R7, R13 ;  /* 0x0000000d00077202 */ /* 0x000fe20000000f00 */
[----:B------:R-:W-:Y:S01]  /*42c0*/  IMAD.MOV.U32 R6, RZ, RZ, R0 ;  /* 0x000000ffff067224 */ /* 0x000fe200078e0000 */
[----:B------:R-:W-:Y:S01]  /*42d0*/  IADD3 R0, R22, 0x488, RZ ;  /* 0x0000048816007810 */ /* 0x000fe20007ffe0ff */
[----:B------:R-:W-:Y:S01]  /*42e0*/  CS2R R74, SRZ ;  /* 0x00000000004a7805 */ /* 0x000fe2000001ff00 */
[----:B------:R-:W-:Y:S01]  /*42f0*/  CS2R R72, SRZ ;  /* 0x0000000000487805 */ /* 0x000fe2000001ff00 */
[----:B------:R-:W-:Y:S01]  /*4300*/  CS2R R70, SRZ ;  /* 0x0000000000467805 */ /* 0x000fe2000001ff00 */
[----:B------:R1:W-:Y:S01]  /*4310*/  STL.128 [R1+0x4e0], R4 ;  /* 0x0004e00401007387 */ /* 0x0003e20000100c00 */
        /* <DEDUP_REMOVED lines=11> */
[----:B--2---:R-:W-:Y:S01]  /*43d0*/  CS2R R18, SRZ ;  /* 0x0000000000127805 */ /* 0x004fe2000001ff00 */
[----:B------:R-:W-:Y:S01]  /*43e0*/  CS2R R16, SRZ ;  /* 0x0000000000107805 */ /* 0x000fe2000001ff00 */
[----:B------:R-:W-:Y:S01]  /*43f0*/  CS2R R14, SRZ ;  /* 0x00000000000e7805 */ /* 0x000fe2000001ff00 */
[----:B------:R-:W-:Y:S01]  /*4400*/  CS2R R12, SRZ ;  /* 0x00000000000c7805 */ /* 0x000fe2000001ff00 */
[----:B---3--:R-:W-:Y:S01]  /*4410*/  CS2R R10, SRZ ;  /* 0x00000000000a7805 */ /* 0x008fe2000001ff00 */
[----:B------:R-:W-:Y:S01]  /*4420*/  CS2R R8, SRZ ;  /* 0x0000000000087805 */ /* 0x000fe2000001ff00 */
[----:B------:R-:W-:Y:S01]  /*4430*/  IADD3.X R27, RZ, R23, RZ, P1, !PT ;  /* 0x00000017ff1b7210 */ /* 0x000fe20000ffe4ff */
[----:B-1----:R-:W-:Y:S01]  /*4440*/  CS2R R6, SRZ ;  /* 0x0000000000067805 */ /* 0x002fe2000001ff00 */
[----:B------:R-:W-:-:S02]  /*4450*/  IMAD.MOV.U32 R5, RZ, RZ, RZ ;  /* 0x000000ffff057224 */ /* 0x000fc400078e00ff */
[----:B------:R-:W-:Y:S01]  /*4460*/  IMAD.MOV.U32 R4, RZ, RZ, RZ ;  /* 0x000000ffff047224 */ /* 0x000fe200078e00ff */
[----:B------:R-:W-:Y:S05]  /*4470*/  @P2 BRA `(.L_x_924) ;  /* 0x0000019000002947 */ /* 0x000fea0003800000 */
[----:B------:R-:W-:Y:S02]  /*4480*/  BSSY B1, `(.L_x_925) ;  /* 0x0000008000017945 */ /* 0x000fe40003800000 */
.L_x_926:
[----:B-1----:R-:W-:Y:S02]  /*4490*/  MOV R32, 0x44b0 ;  /* 0x000044b000207802 */ /* 0x002fe40000000f00 */
[----:B------:R-:W-:Y:S05]  /*44a0*/  CALL.REL.NOINC `($_ZN7cutlass13device_kernelIN5flash19enable_sm80_to_sm89INS1_16FlashAttnBwdSm80INS1_25CollectiveMainloopBwdSm80ILi2ELi2EN4cute5tupleIJNS5_1CILi128EEES8_NS7_ILi64EEEEEENS_10bfloat16_tEfNS_4arch4Sm80ELb0ELb0ELb1ELb0ELb0ELb0ELb0ELb0ELi2ELi4ELi4ELi4ELb0EEENS1_21CollectiveEpilogueBwdISA_SB_SD_Li256ELb0ELb0ELi2EEENS1_19SingleTileSchedulerILb0ELb0ELb0ELi128EEEEEEEEEvNT_6ParamsE$_ZZN5flash25CollectiveMainloopBwdSm80ILi2ELi2EN4cute5tupleIJNS1_1CILi128EEES4_NS3_ILi64EEEEEEN7cutlass10bfloat16_tEfNS7_4arch4Sm80ELb0ELb0ELb1ELb0ELb0ELb0ELb0ELb0ELi2ELi4ELi4ELi4ELb0EE3mmaINS_16FlashAttnBwdSm80ISB_NS_21CollectiveEpilogueBwdIS6_S8_SA_Li256ELb0ELb0ELi2EEENS_19SingleTileSchedulerILb0ELb0ELb0ELi128EEEE13SharedStorageENS1_6TensorINS1_11ArrayEngineIfLm32EEENS1_6LayoutINS2_IJNS2_IJNS3_ILi2EEESO_EEESO_NS3_ILi4EEEEEENS2_IJNS2_IJNS3_ILi1EEESO_EEESQ_NS3_ILi8EEEEEEEEEEEEbRKNSB_6ParamsERT0_S12_iNS2_IJiiiEEERT_ENKUliT_E_clIZSC_ISJ_SX_EbS10_S12_S12_iS13_S15_EUlRS16_iE_EEDaiS16_) ;  /* 0x0000cf9000007944 */ /* 0x000fea0003c00000 */
[----:B---3--:R-:W2:Y:S02]  /*44b0*/  LDL R2, [R1+0x430] ;  /* 0x0004300001027983 */ /* 0x008ea40000100800 */
[----:B--2---:R-:W-:-:S04]  /*44c0*/  IADD3 R2, R2, 0x1, RZ ;  /* 0x0000000102027810 */ /* 0x004fc80007ffe0ff */
[----:B------:R-:W-:Y:S01]  /*44d0*/  ISETP.GE.AND P1, PT, R2, R42, PT ;  /* 0x0000002a0200720c */ /* 0x000fe20003f26270 */
[----:B------:R1:W-:-:S12]  /*44e0*/  STL [R1+0x430], R2 ;  /* 0x0004300201007387 */ /* 0x0003d80000100800 */
[----:B------:R-:W-:Y:S05]  /*44f0*/  @!P1 BRA `(.L_x_926) ;  /* 0xffffff9000009947 */ /* 0x000fea000383ffff */
[----:B------:R-:W-:Y:S05]  /*4500*/  BSYNC B1 ;  /* 0x0000000000017941 */ /* 0x000fea0003800000 */
.L_x_925:
[----:B------:R2:W5:Y:S04]  /*4510*/  LDL.128 R4, [R1+0x650] ;  /* 0x0006500001047983 */ /* 0x0005680000100c00 */
        /* <DEDUP_REMOVED lines=14> */
[----:B------:R2:W5:Y:S02]  /*4600*/  LDL.128 R92, [R1+0x740] ;  /* 0x00074000015c7983 */ /* 0x0005640000100c00 */
.L_x_924:
[----:B------:R-:W-:Y:S05]  /*4610*/  BSYNC B2 ;  /* 0x0000000000027941 */ /* 0x000fea0003800000 */
.L_x_923:
[----:B-----5:R-:W-:Y:S01]  /*4620*/  FMUL.FTZ R59, R59, c[0x0][0x298] ;  /* 0x0000a6003b3b7a20 */ /* 0x020fe20000410000 */
[----:B------:R-:W-:Y:S01]  /*4630*/  WARPSYNC 0xffffffff ;  /* 0xffffffff00007948 */ /* 0x000fe20003800000 */
[----:B------:R-:W-:Y:S01]  /*4640*/  FMUL.FTZ R58, R58, c[0x0][0x298] ;  /* 0x0000a6003a3a7a20 */ /* 0x000fe20000410000 */
[----:B------:R-:W-:Y:S01]  /*4650*/  F2FP.BF16.PACK_AB R64, R65, R64 ;  /* 0x000000404140723e */ /* 0x000fe200000010ff */
[----:B------:R-:W-:Y:S01]  /*4660*/  FMUL.FTZ R57, R57, c[0x0][0x298] ;  /* 0x0000a60039397a20 */ /* 0x000fe20000410000 */
[----:B------:R-:W-:Y:S01]  /*4670*/  F2FP.BF16.PACK_AB R66, R67, R66 ;  /* 0x000000424342723e */ /* 0x000fe200000010ff */
[----:B------:R-:W-:Y:S01]  /*4680*/  FMUL.FTZ R56, R56, c[0x0][0x298] ;  /* 0x0000a60038387a20 */ /* 0x000fe20000410000 */
[----:B------:R-:W-:Y:S01]  /*4690*/  F2FP.BF16.PACK_AB R68, R69, R68 ;  /* 0x000000444544723e */ /* 0x000fe200000010ff */
[----:B------:R-:W-:Y:S01]  /*46a0*/  FMUL.FTZ R63, R63, c[0x0][0x298] ;  /* 0x0000a6003f3f7a20 */ /* 0x000fe20000410000 */
[----:B------:R-:W-:Y:S01]  /*46b0*/  F2FP.BF16.PACK_AB R70, R71, R70 ;  /* 0x000000464746723e */ /* 0x000fe200000010ff */
[----:B------:R-:W-:Y:S01]  /*46c0*/  FMUL.FTZ R62, R62, c[0x0][0x298] ;  /* 0x0000a6003e3e7a20 */ /* 0x000fe20000410000 */
[----:B------:R-:W-:Y:S01]  /*46d0*/  STL.128 [R1+0x6b0], R56 ;  /* 0x0006b03801007387 */ /* 0x000fe20000100c00 */
        /* <DEDUP_REMOVED lines=11> */
[----:B-1----:R-:W-:Y:S01]  /*4790*/  F2FP.BF16.PACK_AB R2, R7, R6 ;  /* 0x000000060702723e */ /* 0x002fe200000010ff */
[----:B------:R-:W-:Y:S01]  /*47a0*/  FMUL.FTZ R11, R11, c[0x0][0x298] ;  /* 0x0000a6000b0b7a20 */ /* 0x000fe20000410000 */
[----:B------:R-:W-:Y:S01]  /*47b0*/  F2FP.BF16.PACK_AB R80, R81, R80 ;  /* 0x000000505150723e */ /* 0x000fe200000010ff */
[----:B------:R-:W-:Y:S01]  /*47c0*/  FMUL.FTZ R10, R10, c[0x0][0x298] ;  /* 0x0000a6000a0a7a20 */ /* 0x000fe20000410000 */
[----:B------:R1:W-:Y:S01]  /*47d0*/  STL.128 [R1+0x650], R4 ;  /* 0x0006500401007387 */ /* 0x0003e20000100c00 */
[----:B------:R-:W-:Y:S01]  /*47e0*/  FMUL.FTZ R9, R9, c[0x0][0x298] ;  /* 0x0000a60009097a20 */ /* 0x000fe20000410000 */
[----:B------:R-:W-:Y:S01]  /*47f0*/  F2FP.BF16.PACK_AB R0, R5, R4 ;  /* 0x000000040500723e */ /* 0x000fe200000010ff */
[----:B------:R-:W-:Y:S01]  /*4800*/  FMUL.FTZ R8, R8, c[0x0][0x298] ;  /* 0x0000a60008087a20 */ /* 0x000fe20000410000 */
[----:B------:R-:W-:Y:S01]  /*4810*/  F2FP.BF16.PACK_AB R82, R83, R82 ;  /* 0x000000525352723e */ /* 0x000fe200000010ff */
        /* <DEDUP_REMOVED lines=24> */
[----:B------:R-:W-:-:S02]  /*49a0*/  FMUL.FTZ R55, R55, c[0x0][0x298] ;  /* 0x0000a60037377a20 */ /* 0x000fc40000410000 */
[----:B------:R-:W-:Y:S01]  /*49b0*/  FMUL.FTZ R54, R54, c[0x0][0x298] ;  /* 0x0000a60036367a20 */ /* 0x000fe20000410000 */
[----:B------:R2:W-:Y:S01]  /*49c0*/  STL.128 [R1+0x690], R36 ;  /* 0x0006902401007387 */ /* 0x0005e20000100c00 */
[----:B------:R-:W-:Y:S01]  /*49d0*/  FMUL.FTZ R53, R53, c[0x0][0x298] ;  /* 0x0000a60035357a20 */ /* 0x000fe20000410000 */
[----:B-1----:R-:W-:Y:S01]  /*49e0*/  F2FP.BF16.PACK_AB R4, R11, R10 ;  /* 0x0000000a0b04723e */ /* 0x002fe200000010ff */
[----:B------:R-:W-:Y:S01]  /*49f0*/  FMUL.FTZ R52, R52, c[0x0][0x298] ;  /* 0x0000a60034347a20 */ /* 0x000fe20000410000 */
[----:B------:R-:W-:Y:S02]  /*4a00*/  F2FP.BF16.PACK_AB R5, R13, R12 ;  /* 0x0000000c0d05723e */ /* 0x000fe400000010ff */
[----:B------:R-:W-:Y:S02]  /*4a10*/  F2FP.BF16.PACK_AB R6, R57, R56 ;  /* 0x000000383906723e */ /* 0x000fe400000010ff */
[----:B------:R1:W-:Y:S01]  /*4a20*/  STL.128 [R1+0x6a0], R52 ;  /* 0x0006a03401007387 */ /* 0x0003e20000100c00 */
[----:B------:R-:W-:-:S02]  /*4a30*/  F2FP.BF16.PACK_AB R7, R59, R58 ;  /* 0x0000003a3b07723e */ /* 0x000fc400000010ff */
[----:B---3--:R-:W-:Y:S02]  /*4a40*/  SHF.L.U32 R11, R44, 0x1, RZ ;  /* 0x000000012c0b7819 */ /* 0x008fe400000006ff */
[----:B----4-:R-:W-:Y:S02]  /*4a50*/  F2FP.BF16.PACK_AB R14, R15, R14 ;  /* 0x0000000e0f0e723e */ /* 0x010fe400000010ff */
[----:B--2---:R-:W-:Y:S02]  /*4a60*/  F2FP.BF16.PACK_AB R16, R17, R16 ;  /* 0x000000101110723e */ /* 0x004fe400000010ff */
[----:B------:R-:W-:Y:S02]  /*4a70*/  F2FP.BF16.PACK_AB R18, R19, R18 ;  /* 0x000000121312723e */ /* 0x000fe400000010ff */
[----:B------:R-:W-:Y:S02]  /*4a80*/  F2FP.BF16.PACK_AB R36, R37, R36 ;  /* 0x000000242524723e */ /* 0x000fe400000010ff */
[----:B------:R-:W-:-:S02]  /*4a90*/  F2FP.BF16.PACK_AB R38, R39, R38 ;  /* 0x000000262726723e */ /* 0x000fc400000010ff */
[----:B-1----:R-:W-:Y:S02]  /*4aa0*/  F2FP.BF16.PACK_AB R52, R53, R52 ;  /* 0x000000343534723e */ /* 0x002fe400000010ff */
[----:B------:R-:W-:Y:S02]  /*4ab0*/  F2FP.BF16.PACK_AB R54, R55, R54 ;  /* 0x000000363736723e */ /* 0x000fe400000010ff */
[----:B------:R-:W-:Y:S01]  /*4ac0*/  BAR.SYNC.DEFER_BLOCKING 0x1, 0x100 ;  /* 0x0044000000007b1d */ /* 0x000fe20000010000 */
[----:B------:R-:W-:Y:S02]  /*4ad0*/  MOV R8, 0x20 ;  /* 0x0000002000087802 */ /* 0x000fe40000000f00 */
[C---:B------:R-:W-:Y:S02]  /*4ae0*/  IADD3 R35, R11.reuse, 0x40, RZ ;  /* 0x000000400b237810 */ /* 0x040fe40007ffe0ff */
[----:B------:R-:W-:Y:S01]  /*4af0*/  SEL R8, R8, 0xffffffe0, !P3 ;  /* 0xffffffe008087807 */ /* 0x000fe20005800000 */
[----:B------:R-:W-:Y:S01]  /*4b00*/  BSSY B0, `(.L_x_927) ;  /* 0x0000045000007945 */ /* 0x000fe20003800000 */
[----:B------:R-:W-:-:S03]  /*4b10*/  @P0 IADD3 R35, R11, -0x40, RZ ;  /* 0xffffffc00b230810 */ /* 0x000fc60007ffe0ff */
[----:B------:R-:W-:Y:S01]  /*4b20*/  IMAD.IADD R9, R11, 0x1, R8 ;  /* 0x000000010b097824 */ /* 0x000fe200078e0208 */
[----:B------:R-:W-:Y:S01]  /*4b30*/  IADD3 R37, R8, R35, RZ ;  /* 0x0000002308257210 */ /* 0x000fe20007ffe0ff */
        /* <DEDUP_REMOVED lines=18> */
[----:B------:R-:W-:Y:S04]  /*4c60*/  STS [R9+0x80], R5 ;  /* 0x0000800509007388 */ /* 0x000fe80000000800 */
[----:B------:R-:W-:Y:S04]  /*4c70*/  STS [R9+0x480], R14 ;  /* 0x0004800e09007388 */ /* 0x000fe80000000800 */
[----:B------:R2:W-:Y:S04]  /*4c80*/  STS [R11+0x2080], R3 ;  /* 0x002080030b007388 */ /* 0x0005e80000000800 */
[----:B------:R-:W-:Y:S04]  /*4c90*/  STS [R11+0x2480], R4 ;  /* 0x002480040b007388 */ /* 0x000fe80000000800 */
[----:B------:R-:W-:Y:S01]  /*4ca0*/  STS [R9+0x2080], R16 ;  /* 0x0020801009007388 */ /* 0x000fe20000000800 */
[----:B-1----:R-:W-:-:S03]  /*4cb0*/  IMAD R0, R30, c[0x0][0x338], RZ ;  /* 0x0000ce001e007a24 */ /* 0x002fc600078e02ff */
[----:B------:R-:W-:Y:S01]  /*4cc0*/  STS [R9+0x2480], R18 ;  /* 0x0024801209007388 */ /* 0x000fe20000000800 */
[----:B------:R-:W-:-:S03]  /*4cd0*/  IMAD R0, R31, c[0x0][0x33c], R0 ;  /* 0x0000cf001f007a24 */ /* 0x000fc600078e0200 */
[----:B------:R-:W-:Y:S04]  /*4ce0*/  STS [R35+0x80], R36 ;  /* 0x0000802423007388 */ /* 0x000fe80000000800 */
[----:B------:R-:W-:Y:S04]  /*4cf0*/  STS [R35+0x480], R38 ;  /* 0x0004802623007388 */ /* 0x000fe80000000800 */
[----:B------:R-:W-:Y:S01]  /*4d00*/  STS [R37+0x80], R6 ;  /* 0x0000800625007388 */ /* 0x000fe20000000800 */
[----:B--2---:R-:W-:-:S03]  /*4d10*/  IMAD.MOV.U32 R3, RZ, RZ, -0x80 ;  /* 0xffffff80ff037424 */ /* 0x004fc600078e00ff */
[----:B------:R-:W-:Y:S01]  /*4d20*/  STS [R37+0x480], R7 ;  /* 0x0004800725007388 */ /* 0x000fe20000000800 */
[----:B------:R-:W-:Y:S01]  /*4d30*/  IMAD R3, R34, R3, c[0x0][0x2f0] ;  /* 0x0000bc0022037624 */ /* 0x000fe200078e0203 */
[----:B------:R-:W-:Y:S02]  /*4d40*/  MOV R34, R21 ;  /* 0x0000001500227202 */ /* 0x000fe40000000f00 */
[----:B------:R-:W-:Y:S02]  /*4d50*/  STS [R35+0x2080], R52 ;  /* 0x0020803423007388 */ /* 0x000fe40000000800 */
[----:B------:R-:W-:Y:S02]  /*4d60*/  IMNMX R3, R3, 0x80, PT ;  /* 0x0000008003037817 */ /* 0x000fe40003800200 */
[----:B------:R1:W-:Y:S02]  /*4d70*/  STS [R35+0x2480], R54 ;  /* 0x0024803623007388 */ /* 0x0003e40000000800 */
[----:B------:R-:W-:-:S02]  /*4d80*/  ISETP.GE.AND P4, PT, R20, R3, PT ;  /* 0x000000031400720c */ /* 0x000fc40003f86270 */
[----:B------:R-:W-:Y:S02]  /*4d90*/  STS [R37+0x2080], R22 ;  /* 0x0020801625007388 */ /* 0x000fe40000000800 */
[----:B------:R-:W-:Y:S02]  /*4da0*/  ISETP.GE.OR P0, PT, R21, c[0x0][0x324], P4 ;  /* 0x0000c90015007a0c */ /* 0x000fe40002706670 */
[----:B------:R2:W-:Y:S04]  /*4db0*/  STS [R37+0x2480], R23 ;  /* 0x0024801725007388 */ /* 0x0005e80000000800 */
[----:B------:R-:W-:Y:S01]  /*4dc0*/  BAR.SYNC.DEFER_BLOCKING 0x1, 0x100 ;  /* 0x0044000000007b1d */ /* 0x000fe20000010000 */
[----:B-1----:R-:W-:-:S04]  /*4dd0*/  IMAD.MOV.U32 R35, RZ, RZ, R47 ;  /* 0x000000ffff237224 */ /* 0x002fc800078e002f */
[----:B--2---:R-:W-:Y:S01]  /*4de0*/  IMAD.WIDE.U32 R22, R31, c[0x0][0x338], R34 ;  /* 0x0000ce001f167a25 */ /* 0x004fe200078e0022 */
[----:B------:R1:W2:Y:S04]  /*4df0*/  LDS.128 R60, [R43+0x5080] ;  /* 0x005080002b3c7984 */ /* 0x0002a80000000c00 */
[----:B------:R-:W-:Y:S01]  /*4e00*/  IADD3 R23, R23, R0, RZ ;  /* 0x0000000017177210 */ /* 0x000fe20007ffe0ff */
[----:B------:R-:W-:Y:S01]  /*4e10*/  IMAD R0, R29, c[0x0][0x340], RZ ;  /* 0x0000d0001d007a24 */ /* 0x000fe200078e02ff */
[----:B------:R1:W3:Y:S03]  /*4e20*/  LDS.128 R56, [R43+0x6080] ;  /* 0x006080002b387984 */ /* 0x0002e60000000c00 */
[C---:B------:R-:W-:Y:S01]  /*4e30*/  IMAD R0, R33.reuse, c[0x0][0x344], R0 ;  /* 0x0000d10021007a24 */ /* 0x040fe200078e0200 */
[----:B------:R1:W4:Y:S01]  /*4e40*/  LDS.128 R24, [R43+0x7080] ;  /* 0x007080002b187984 */ /* 0x0003220000000c00 */
[----:B------:R-:W-:-:S03]  /*4e50*/  IMAD.WIDE.U32 R40, R33, c[0x0][0x340], R22 ;  /* 0x0000d00021287a25 */ /* 0x000fc600078e0016 */
[----:B------:R1:W1:Y:S02]  /*4e60*/  LDS.128 R16, [R43+0x80] ;  /* 0x000080002b107984 */ /* 0x0002640000000c00 */
[----:B------:R-:W-:Y:S02]  /*4e70*/  IADD3 R45, R41, R0, RZ ;  /* 0x00000000292d7210 */ /* 0x000fe40007ffe0ff */
[----:B------:R1:W1:Y:S04]  /*4e80*/  LDS.128 R12, [R43+0x1080] ;  /* 0x001080002b0c7984 */ /* 0x0002680000000c00 */
[----:B------:R1:W1:Y:S04]  /*4e90*/  LDS.128 R8, [R43+0x2080] ;  /* 0x002080002b087984 */ /* 0x0002680000000c00 */
[----:B------:R1:W1:Y:S01]  /*4ea0*/  LDS.128 R4, [R43+0x3080] ;  /* 0x003080002b047984 */ /* 0x0002620000000c00 */
[----:B------:R-:W-:Y:S05]  /*4eb0*/  @P0 BRA `(.L_x_928) ;  /* 0x0000009000000947 */ /* 0x000fea0003800000 */
[----:B------:R-:W5:Y:S01]  /*4ec0*/  LDS.128 R36, [R43+0x4080] ;  /* 0x004080002b247984 */ /* 0x000f620000000c00 */
[----:B------:R-:W-:Y:S01]  /*4ed0*/  MOV R44, R40 ;  /* 0x00000028002c7202 */ /* 0x000fe20000000f00 */
[----:B------:R-:W-:-:S04]  /*4ee0*/  IMAD R23, R49, c[0x0][0x330], RZ ;  /* 0x0000cc0031177a24 */ /* 0x000fc800078e02ff */
[----:B------:R-:W-:-:S04]  /*4ef0*/  IMAD.WIDE.U32 R46, R48, c[0x0][0x330], R44 ;  /* 0x0000cc00302e7a25 */ /* 0x000fc800078e002c */
[----:B------:R-:W-:Y:S01]  /*4f00*/  IMAD R0, R48, c[0x0][0x334], R23 ;  /* 0x0000cd0030007a24 */ /* 0x000fe200078e0217 */
[----:B------:R-:W-:-:S04]  /*4f10*/  LEA R22, P0, R46, c[0x0][0x318], 0x1 ;  /* 0x0000c6002e167a11 */ /* 0x000fc800078008ff */
[----:B------:R-:W-:-:S04]  /*4f20*/  IADD3 R0, R47, R0, RZ ;  /* 0x000000002f007210 */ /* 0x000fc80007ffe0ff */
[----:B------:R-:W-:-:S05]  /*4f30*/  LEA.HI.X R23, R46, c[0x0][0x31c], R0, 0x1, P0 ;  /* 0x0000c7002e177a11 */ /* 0x000fca00000f0c00 */
[----:B-----5:R4:W-:Y:S02]  /*4f40*/  STG.E.128 [R22.64], R36 ;  /* 0x0000002416007986 */ /* 0x0209e4000c101d06 */
.L_x_928:
[----:B------:R-:W-:Y:S05]  /*4f50*/  BSYNC B0 ;  /* 0x0000000000007941 */ /* 0x000fea0003800000 */
.L_x_927:
[----:B------:R-:W-:Y:S01]  /*4f60*/  IADD3 R0, R20, 0x20, RZ ;  /* 0x0000002014007810 */ /* 0x000fe20007ffe0ff */
[----:B------:R-:W-:Y:S03]  /*4f70*/  BSSY B0, `(.L_x_929) ;  /* 0x000000f000007945 */ /* 0x000fe60003800000 */
[----:B------:R-:W-:-:S04]  /*4f80*/  ISETP.GE.AND P3, PT, R0, R3, PT ;  /* 0x000000030000720c */ /* 0x000fc80003f66270 */
[----:B------:R-:W-:-:S13]  /*4f90*/  ISETP.GE.OR P0, PT, R21, c[0x0][0x324], P3 ;  /* 0x0000c90015007a0c */ /* 0x000fda0001f06670 */
[----:B------:R-:W-:Y:S05]  /*4fa0*/  @P0 BRA `(.L_x_930) ;  /* 0x000000b000000947 */ /* 0x000fea0003800000 */
[----:B----4-:R-:W-:Y:S01]  /*4fb0*/  IADD3 R23, P0, R48, 0x20, RZ ;  /* 0x0000002030177810 */ /* 0x010fe20007f1e0ff */
        /* <DEDUP_REMOVED lines=10> */
.L_x_930:
[----:B------:R-:W-:Y:S05]  /*5060*/  BSYNC B0 ;  /* 0x0000000000007941 */ /* 0x000fea0003800000 */
.L_x_929:
[----:B------:R-:W-:Y:S01]  /*5070*/  IADD3 R0, R20, 0x40, RZ ;  /* 0x0000004014007810 */ /* 0x000fe20007ffe0ff */
[----:B------:R-:W-:Y:S03]  /*5080*/  BSSY B0, `(.L_x_931) ;  /* 0x000000f000007945 */ /* 0x000fe60003800000 */
[----:B------:R-:W-:-:S04]  /*5090*/  ISETP.GE.AND P2, PT, R0, R3, PT ;  /* 0x000000030000720c */ /* 0x000fc80003f46270 */
[----:B------:R-:W-:-:S13]  /*50a0*/  ISETP.GE.OR P0, PT, R21, c[0x0][0x324], P2 ;  /* 0x0000c90015007a0c */ /* 0x000fda0001706670 */
[----:B------:R-:W-:Y:S05]  /*50b0*/  @P0 BRA `(.L_x_932) ;  /* 0x000000b000000947 */ /* 0x000fea0003800000 */
[----:B--2-4-:R-:W-:Y:S01]  /*50c0*/  IADD3 R23, P0, R48, 0x40, RZ ;  /* 0x0000004030177810 */ /* 0x014fe20007f1e0ff */
        /* <DEDUP_REMOVED lines=10> */
.L_x_932:
[----:B------:R-:W-:Y:S05]  /*5170*/  BSYNC B0 ;  /* 0x0000000000007941 */ /* 0x000fea0003800000 */
.L_x_931:
[----:B------:R-:W-:Y:S01]  /*5180*/  IADD3 R20, R20, 0x60, RZ ;  /* 0x0000006014147810 */ /* 0x000fe20007ffe0ff */
[----:B------:R-:W-:Y:S03]  /*5190*/  BSSY B0, `(.L_x_933) ;  /* 0x000000f000007945 */ /* 0x000fe60003800000 */
[----:B------:R-:W-:-:S04]  /*51a0*/  ISETP.GE.AND P1, PT, R20, R3, PT ;  /* 0x000000031400720c */ /* 0x000fc80003f26270 */
[----:B------:R-:W-:-:S13]  /*51b0*/  ISETP.GE.OR P0, PT, R21, c[0x0][0x324], P1 ;  /* 0x0000c90015007a0c */ /* 0x000fda0000f06670 */
[----:B------:R-:W-:Y:S05]  /*51c0*/  @P0 BRA `(.L_x_934) ;  /* 0x000000b000000947 */ /* 0x000fea0003800000 */
[----:B------:R-:W-:Y:S01]  /*51d0*/  IADD3 R3, P0, R48, 0x60, RZ ;  /* 0x0000006030037810 */ /* 0x000fe20007f1e0ff */
[----:B--2-4-:R-:W-:Y:S01]  /*51e0*/  IMAD.MOV.U32 R22, RZ, RZ, R40 ;  /* 0x000000ffff167224 */ /* 0x014fe200078e0028 */
        /* <DEDUP_REMOVED lines=8> */
[----:B------:R2:W-:Y:S02]  /*5270*/  STG.E.128 [R2.64], R24 ;  /* 0x0000001802007986 */ /* 0x0005e4000c101d06 */
.L_x_934:
[----:B------:R-:W-:Y:S05]  /*5280*/  BSYNC B0 ;  /* 0x0000000000007941 */ /* 0x000fea0003800000 */
.L_x_933:
        /* <DEDUP_REMOVED lines=8> */
[----:B----4-:R-:W-:-:S05]  /*5310*/  IMAD.WIDE.U32 R22, R33, c[0x0][0x310], R2 ;  /* 0x0000c40021167a25 */ /* 0x010fca00078e0002 */
        /* <DEDUP_REMOVED lines=10> */
.L_x_936:
[----:B------:R-:W-:Y:S05]  /*53c0*/  BSYNC B0 ;  /* 0x0000000000007941 */ /* 0x000fea0003800000 */
.L_x_935:
        /* <DEDUP_REMOVED lines=14> */
.L_x_938:
[----:B------:R-:W-:Y:S05]  /*54b0*/  BSYNC B0 ;  /* 0x0000000000007941 */ /* 0x000fea0003800000 */
.L_x_937:
        /* <DEDUP_REMOVED lines=14> */
.L_x_940:
[----:B------:R-:W-:Y:S05]  /*55a0*/  BSYNC B0 ;  /* 0x0000000000007941 */ /* 0x000fea0003800000 */
.L_x_939:
        /* <DEDUP_REMOVED lines=14> */
        .type           $_ZN7cutlass13device_kernelIN5flash19enable_sm80_to_sm89INS1_16FlashAttnBwdSm80INS1_25CollectiveMainloopBwdSm80ILi2ELi2EN4cute5tupleIJNS5_1CILi128EEES8_NS7_ILi64EEEEEENS_10bfloat16_tEfNS_4arch4Sm80ELb0ELb0ELb1ELb0ELb0ELb0ELb0ELb0ELi2ELi4ELi4ELi4ELb0EEENS1_21CollectiveEpilogueBwdISA_SB_SD_Li256ELb0ELb0ELi2EEENS1_19SingleTileSchedulerILb0ELb0ELb0ELi128EEEEEEEEEvNT_6ParamsE$_ZN4cute12iter_adaptorIPKN7cutlass10bfloat16_tENS_8gmem_ptrIS4_EEEC2ES4_,@function
        .size           $_ZN7cutlass13device_kernelIN5flash19enable_sm80_to_sm89INS1_16FlashAttnBwdSm80INS1_25CollectiveMainloopBwdSm80ILi2ELi2EN4cute5tupleIJNS5_1CILi128EEES8_NS7_ILi64EEEEEENS_10bfloat16_tEfNS_4arch4Sm80ELb0ELb0ELb1ELb0ELb0ELb0ELb0ELb0ELi2ELi4ELi4ELi4ELb0EEENS1_21CollectiveEpilogueBwdISA_SB_SD_Li256ELb0ELb0ELi2EEENS1_19SingleTileSchedulerILb0ELb0ELb0ELi128EEEEEEEEEvNT_6ParamsE$_ZN4cute12iter_adaptorIPKN7cutlass10bfloat16_tENS_8gmem_ptrIS4_EEEC2ES4_,($_ZN7cutlass13device_kernelIN5flash19enable_sm80_to_sm89INS1_16FlashAttnBwdSm80INS1_25CollectiveMainloopBwdSm80ILi2ELi2EN4cute5tupleIJNS5_1CILi128EEES8_NS7_ILi64EEEEEENS_10bfloat16_tEfNS_4arch4Sm80ELb0ELb0ELb1ELb0ELb0ELb0ELb0ELb0ELi2ELi4ELi4ELi4ELb0EEENS1_21CollectiveEpilogueBwdISA_SB_SD_Li256ELb0ELb0ELi2EEENS1_19SingleTileSchedulerILb0ELb0ELb0ELi128EEEEEEEEEvNT_6ParamsE$_ZN4cute12iter_adaptorIPKN7cutlass9uint128_tENS_8gmem_ptrIS4_EEEC2ES4_ - $_ZN7cutlass13device_kernelIN5flash19enable_sm80_to_sm89INS1_16FlashAttnBwdSm80INS1_25CollectiveMainloopBwdSm80ILi2ELi2EN4cute5tupleIJNS5_1CILi128EEES8_NS7_ILi64EEEEEENS_10bfloat16_tEfNS_4arch4Sm80ELb0ELb0ELb1ELb0ELb0ELb0ELb0ELb0ELi2ELi4ELi4ELi4ELb0EEENS1_21CollectiveEpilogueBwdISA_SB_SD_Li256ELb0ELb0ELi2EEENS1_19SingleTileSchedulerILb0ELb0ELb0ELi128EEEEEEEEEvNT_6ParamsE$_ZN4cute12iter_adaptorIPKN7cutlass10bfloat16_tENS_8gmem_ptrIS4_EEEC2ES4_)
$_ZN7cutlass13device_kernelIN5flash19enable_sm80_to_sm89INS1_16FlashAttnBwdSm80INS1_25CollectiveMainloopBwdSm80ILi2ELi2EN4cute5tupleIJNS5_1CILi128EEES8_NS7_ILi64EEEEEENS_10bfloat16_tEfNS_4arch4Sm80ELb0ELb0ELb1ELb0ELb0ELb0ELb0ELb0ELi2ELi4ELi4ELi4ELb0EEENS1_21CollectiveEpilogueBwdISA_SB_SD_Li256ELb0ELb0ELi2EEENS1_19SingleTileSchedulerILb0ELb0ELb0ELi128EEEEEEEEEvNT_6ParamsE$_ZN4cute12iter_adaptorIPKN7cutlass10bfloat16_tENS_8gmem_ptrIS4_EEEC2ES4_:
[----:B------:R-:W-:Y:S01]  /*5690*/  IADD3 R5, R15, -c[0x0][0x20], RZ ;  /* 0x800008000f057a10 */ /* 0x000fe20007ffe0ff */
[----:B------:R-:W-:Y:S01]  /*56a0*/  IMAD.MOV.U32 R88, RZ, RZ, R4 ;  /* 0x000000ffff587224 */ /* 0x000fe200078e0004 */
[----:B------:R-:W-:Y:S01]  /*56b0*/  MOV R89, R11 ;  /* 0x0000000b00597202 */ /* 0x000fe20000000f00 */
[----:B------:R-:W-:-:S04]  /*56c0*/  IMAD.MOV.U32 R11, RZ, RZ, 0x0 ;  /* 0x00000000ff0b7424 */ /* 0x000fc800078e00ff */
[----:B------:R1:W-:Y:S01]  /*56d0*/  STL.64 [R5], R88 ;  /* 0x0000005805007387 */ /* 0x0003e20000100a00 */
[----:B------:R-:W-:Y:S05]  /*56e0*/  RET.REL.NODEC R10 `(_ZN7cutlass13device_kernelIN5flash19enable_sm80_to_sm89INS1_16FlashAttnBwdSm80INS1_25CollectiveMainloopBwdSm80ILi2ELi2EN4cute5tupleIJNS5_1CILi128EEES8_NS7_ILi64EEEEEENS_10bfloat16_tEfNS_4arch4Sm80ELb0ELb0ELb1ELb0ELb0ELb0ELb0ELb0ELi2ELi4ELi4ELi4ELb0EEENS1_21CollectiveEpilogueBwdISA_SB_SD_Li256ELb0ELb0ELi2EEENS1_19SingleTileSchedulerILb0ELb0ELb0ELi128EEEEEEEEEvNT_6ParamsE) ;  /* 0xffffa9100a007950 */ /* 0x000fea0003c3ffff */
        .type           $_ZN7cutlass13device_kernelIN5flash19enable_sm80_to_sm89INS1_16FlashAttnBwdSm80INS1_25CollectiveMainloopBwdSm80ILi2ELi2EN4cute5tupleIJNS5_1CILi128EEES8_NS7_ILi64EEEEEENS_10bfloat16_tEfNS_4arch4Sm80ELb0ELb0ELb1ELb0ELb0ELb0ELb0ELb0ELi2ELi4ELi4ELi4ELb0EEENS1_21CollectiveEpilogueBwdISA_SB_SD_Li256ELb0ELb0ELi2EEENS1_19SingleTileSchedulerILb0ELb0ELb0ELi128EEEEEEEEEvNT_6ParamsE$_ZN4cute12iter_adaptorIPKN7cutlass9uint128_tENS_8gmem_ptrIS4_EEEC2ES4_,@function
        .size           $_ZN7cutlass13device_kernelIN5flash19enable_sm80_to_sm89INS1_16FlashAttnBwdSm80INS1_25CollectiveMainloopBwdSm80ILi2ELi2EN4cute5tupleIJNS5_1CILi128EEES8_NS7_ILi64EEEEEENS_10bfloat16_tEfNS_4arch4Sm80ELb0ELb0ELb1ELb0ELb0ELb0ELb0ELb0ELi2ELi4ELi4ELi4ELb0EEENS1_21CollectiveEpilogueBwdISA_SB_SD_Li256ELb0ELb0ELi2EEENS1_19SingleTileSchedulerILb0ELb0ELb0ELi128EEEEEEEEEvNT_6ParamsE$_ZN4cute12iter_adaptorIPKN7cutlass9uint128_tENS_8gmem_ptrIS4_EEEC2ES4_,($_ZN7cutlass13device_kernelIN5flash19enable_sm80_to_sm89INS1_16FlashAttnBwdSm80INS1_25CollectiveMainloopBwdSm80ILi2ELi2EN4cute5tupleIJNS5_1CILi128EEES8_NS7_ILi64EEEEEENS_10bfloat16_tEfNS_4arch4Sm80ELb0ELb0ELb1ELb0ELb0ELb0ELb0ELb0ELi2ELi4ELi4ELi4ELb0EEENS1_21CollectiveEpilogueBwdISA_SB_SD_Li256ELb0ELb0ELi2EEENS1_19SingleTileSchedulerILb0ELb0ELb0ELi128EEEEEEEEEvNT_6ParamsE$_ZN4cute12iter_adaptorIPKfNS_8gmem_ptrIS2_EEEC2ES2_ - $_ZN7cutlass13device_kernelIN5flash19enable_sm80_to_sm89INS1_16FlashAttnBwdSm80INS1_25CollectiveMainloopBwdSm80ILi2ELi2EN4cute5tupleIJNS5_1CILi128EEES8_NS7_ILi64EEEEEENS_10bfloat16_tEfNS_4arch4Sm80ELb0ELb0ELb1ELb0ELb0ELb0ELb0ELb0ELi2ELi4ELi4ELi4ELb0EEENS1_21CollectiveEpilogueBwdISA_SB_SD_Li256ELb0ELb0ELi2EEENS1_19SingleTileSchedulerILb0ELb0ELb0ELi128EEEEEEEEEvNT_6ParamsE$_ZN4cute12iter_adaptorIPKN7cutlass9uint128_tENS_8gmem_ptrIS4_EEEC2ES4_)
$_ZN7cutlass13device_kernelIN5flash19enable_sm80_to_sm89INS1_16FlashAttnBwdSm80INS1_25CollectiveMainloopBwdSm80ILi2ELi2EN4cute5tupleIJNS5_1CILi128EEES8_NS7_ILi64EEEEEENS_10bfloat16_tEfNS_4arch4Sm80ELb0ELb0ELb1ELb0ELb0ELb0ELb0ELb0ELi2ELi4ELi4ELi4ELb0EEENS1_21CollectiveEpilogueBwdISA_SB_SD_Li256ELb0ELb0ELi2EEENS1_19SingleTileSchedulerILb0ELb0ELb0ELi128EEEEEEEEEvNT_6ParamsE$_ZN4cute12iter_adaptorIPKN7cutlass9uint128_tENS_8gmem_ptrIS4_EEEC2ES4_:
[----:B------:R-:W-:Y:S02]  /*56f0*/  IADD3 R4, R15, -c[0x0][0x20], RZ ;  /* 0x800008000f047a10 */ /* 0x000fe40007ffe0ff */
[----:B------:R-:W-:-:S03]  /*5700*/  MOV R89, 0x0 ;  /* 0x0000000000597802 */ /* 0x000fc60000000f00 */
[----:B------:R1:W-:Y:S01]  /*5710*/  STL.64 [R4], R2 ;  /* 0x0000000204007387 */ /* 0x0003e20000100a00 */
[----:B------:R-:W-:Y:S05]  /*5720*/  RET.REL.NODEC R88 `(_ZN7cutlass13device_kernelIN5flash19enable_sm80_to_sm89INS1_16FlashAttnBwdSm80INS1_25CollectiveMainloopBwdSm80ILi2ELi2EN4cute5tupleIJNS5_1CILi128EEES8_NS7_ILi64EEEEEENS_10bfloat16_tEfNS_4arch4Sm80ELb0ELb0ELb1ELb0ELb0ELb0ELb0ELb0ELi2ELi4ELi4ELi4ELb0EEENS1_21CollectiveEpilogueBwdISA_SB_SD_Li256ELb0ELb0ELi2EEENS1_19SingleTileSchedulerILb0ELb0ELb0ELi128EEEEEEEEEvNT_6ParamsE) ;  /* 0xffffa8d058007950 */ /* 0x000fea0003c3ffff */
        .type           $_ZN7cutlass13device_kernelIN5flash19enable_sm80_to_sm89INS1_16FlashAttnBwdSm80INS1_25CollectiveMainloopBwdSm80ILi2ELi2EN4cute5tupleIJNS5_1CILi128EEES8_NS7_ILi64EEEEEENS_10bfloat16_tEfNS_4arch4Sm80ELb0ELb0ELb1ELb0ELb0ELb0ELb0ELb0ELi2ELi4ELi4ELi4ELb0EEENS1_21CollectiveEpilogueBwdISA_SB_SD_Li256ELb0ELb0ELi2EEENS1_19SingleTileSchedulerILb0ELb0ELb0ELi128EEEEEEEEEvNT_6ParamsE$_ZN4cute12iter_adaptorIPKfNS_8gmem_ptrIS2_EEEC2ES2_,@function
        .size           $_ZN7cutlass13device_kernelIN5flash19enable_sm80_to_sm89INS1_16FlashAttnBwdSm80INS1_25CollectiveMainloopBwdSm80ILi2ELi2EN4cute5tupleIJNS5_1CILi128EEES8_NS7_ILi64EEEEEENS_10bfloat16_tEfNS_4arch4Sm80ELb0ELb0ELb1ELb0ELb0ELb0ELb0ELb0ELi2ELi4ELi4ELi4ELb0EEENS1_21CollectiveEpilogueBwdISA_SB_SD_Li256ELb0ELb0ELi2EEENS1_19SingleTileSchedulerILb0ELb0ELb0ELi128EEEEEEEEEvNT_6ParamsE$_ZN4cute12iter_adaptorIPKfNS_8gmem_ptrIS2_EEEC2ES2_,($_ZN7cutlass13device_kernelIN5flash19enable_sm80_to_sm89INS1_16FlashAttnBwdSm80INS1_25CollectiveMainloopBwdSm80ILi2ELi2EN4cute5tupleIJNS5_1CILi128EEES8_NS7_ILi64EEEEEENS_10bfloat16_tEfNS_4arch4Sm80ELb0ELb0ELb1ELb0ELb0ELb0ELb0ELb0ELi2ELi4ELi4ELi4ELb0EEENS1_21CollectiveEpilogueBwdISA_SB_SD_Li256ELb0ELb0ELi2EEENS1_19SingleTileSchedulerILb0ELb0ELb0ELi128EEEEEEEEEvNT_6ParamsE$_ZN4cute12iter_adaptorIPN7cutlass10bfloat16_tENS_8smem_ptrIS3_EEEC2ES3_ - $_ZN7cutlass13device_kernelIN5flash19enable_sm80_to_sm89INS1_16FlashAttnBwdSm80INS1_25CollectiveMainloopBwdSm80ILi2ELi2EN4cute5tupleIJNS5_1CILi128EEES8_NS7_ILi64EEEEEENS_10bfloat16_tEfNS_4arch4Sm80ELb0ELb0ELb1ELb0ELb0ELb0ELb0ELb0ELi2ELi4ELi4ELi4ELb0EEENS1_21CollectiveEpilogueBwdISA_SB_SD_Li256ELb0ELb0ELi2EEENS1_19SingleTileSchedulerILb0ELb0ELb0ELi128EEEEEEEEEvNT_6ParamsE$_ZN4cute12iter_adaptorIPKfNS_8gmem_ptrIS2_EEEC2ES2_)
$_ZN7cutlass13device_kernelIN5flash19enable_sm80_to_sm89INS1_16FlashAttnBwdSm80INS1_25CollectiveMainloopBwdSm80ILi2ELi2EN4cute5tupleIJNS5_1CILi128EEES8_NS7_ILi64EEEEEENS_10bfloat16_tEfNS_4arch4Sm80ELb0ELb0ELb1ELb0ELb0ELb0ELb0ELb0ELi2ELi4ELi4ELi4ELb0EEENS1_21CollectiveEpilogueBwdISA_SB_SD_Li256ELb0ELb0ELi2EEENS1_19SingleTileSchedulerILb0ELb0ELb0ELi128EEEEEEEEEvNT_6ParamsE$_ZN4cute12iter_adaptorIPKfNS_8gmem_ptrIS2_EEEC2ES2_:
[----:B------:R-:W-:Y:S02]  /*5730*/  IADD3 R2, R2, -c[0x0][0x20], RZ ;  /* 0x8000080002027a10 */ /* 0x000fe40007ffe0ff */
[----:B------:R-:W-:-:S03]  /*5740*/  MOV R11, 0x0 ;  /* 0x00000000000b7802 */ /* 0x000fc60000000f00 */
[----:B------:R1:W-:Y:S01]  /*5750*/  STL.64 [R2], R4 ;  /* 0x0000000402007387 */ /* 0x0003e20000100a00 */
[----:B------:R-:W-:Y:S05]  /*5760*/  RET.REL.NODEC R10 `(_ZN7cutlass13device_kernelIN5flash19enable_sm80_to_sm89INS1_16FlashAttnBwdSm80INS1_25CollectiveMainloopBwdSm80ILi2ELi2EN4cute5tupleIJNS5_1CILi128EEES8_NS7_ILi64EEEEEENS_10bfloat16_tEfNS_4arch4Sm80ELb0ELb0ELb1ELb0ELb0ELb0ELb0ELb0ELi2ELi4ELi4ELi4ELb0EEENS1_21CollectiveEpilogueBwdISA_SB_SD_Li256ELb0ELb0ELi2EEENS1_19SingleTileSchedulerILb0ELb0ELb0ELi128EEEEEEEEEvNT_6ParamsE) ;  /* 0xffffa8900a007950 */ /* 0x000fea0003c3ffff */
        .type           $_ZN7cutlass13device_kernelIN5flash19enable_sm80_to_sm89INS1_16FlashAttnBwdSm80INS1_25CollectiveMainloopBwdSm80ILi2ELi2EN4cute5tupleIJNS5_1CILi128EEES8_NS7_ILi64EEEEEENS_10bfloat16_tEfNS_4arch4Sm80ELb0ELb0ELb1ELb0ELb0ELb0ELb0ELb0ELi2ELi4ELi4ELi4ELb0EEENS1_21CollectiveEpilogueBwdISA_SB_SD_Li256ELb0ELb0ELi2EEENS1_19SingleTileSchedulerILb0ELb0ELb0ELi128EEEEEEEEEvNT_6ParamsE$_ZN4cute12iter_adaptorIPN7cutlass10bfloat16_tENS_8smem_ptrIS3_EEEC2ES3_,@function
        .size           $_ZN7cutlass13device_kernelIN5flash19enable_sm80_to_sm89INS1_16FlashAttnBwdSm80INS1_25CollectiveMainloopBwdSm80ILi2ELi2EN4cute5tupleIJNS5_1CILi128EEES8_NS7_ILi64EEEEEENS_10bfloat16_tEfNS_4arch4Sm80ELb0ELb0ELb1ELb0ELb0ELb0ELb0ELb0ELi2ELi4ELi4ELi4ELb0EEENS1_21CollectiveEpilogueBwdISA_SB_SD_Li256ELb0ELb0ELi2EEENS1_19SingleTileSchedulerILb0ELb0ELb0ELi128EEEEEEEEEvNT_6ParamsE$_ZN4cute12iter_adaptorIPN7cutlass10bfloat16_tENS_8smem_ptrIS3_EEEC2ES3_,($_ZN7cutlass13device_kernelIN5flash19enable_sm80_to_sm89INS1_16FlashAttnBwdSm80INS1_25CollectiveMainloopBwdSm80ILi2ELi2EN4cute5tupleIJNS5_1CILi128EEES8_NS7_ILi64EEEEEENS_10bfloat16_tEfNS_4arch4Sm80ELb0ELb0ELb1ELb0ELb0ELb0ELb0ELb0ELi2ELi4ELi4ELi4ELb0EEENS1_21CollectiveEpilogueBwdISA_SB_SD_Li256ELb0ELb0ELi2EEENS1_19SingleTileSchedulerILb0ELb0ELb0ELi128EEEEEEEEEvNT_6ParamsE$_ZN4cute12iter_adaptorIPN7cutlass9uint128_tENS_8smem_ptrIS3_EEEC2ES3_ - $_ZN7cutlass13device_kernelIN5flash19enable_sm80_to_sm89INS1_16FlashAttnBwdSm80INS1_25CollectiveMainloopBwdSm80ILi2ELi2EN4cute5tupleIJNS5_1CILi128EEES8_NS7_ILi64EEEEEENS_10bfloat16_tEfNS_4arch4Sm80ELb0ELb0ELb1ELb0ELb0ELb0ELb0ELb0ELi2ELi4ELi4ELi4ELb0EEENS1_21CollectiveEpilogueBwdISA_SB_SD_Li256ELb0ELb0ELi2EEENS1_19SingleTileSchedulerILb0ELb0ELb0ELi128EEEEEEEEEvNT_6ParamsE$_ZN4cute12iter_adaptorIPN7cutlass10bfloat16_tENS_8smem_ptrIS3_EEEC2ES3_)
$_ZN7cutlass13device_kernelIN5flash19enable_sm80_to_sm89INS1_16FlashAttnBwdSm80INS1_25CollectiveMainloopBwdSm80ILi2ELi2EN4cute5tupleIJNS5_1CILi128EEES8_NS7_ILi64EEEEEENS_10bfloat16_tEfNS_4arch4Sm80ELb0ELb0ELb1ELb0ELb0ELb0ELb0ELb0ELi2ELi4ELi4ELi4ELb0EEENS1_21CollectiveEpilogueBwdISA_SB_SD_Li256ELb0ELb0ELi2EEENS1_19SingleTileSchedulerILb0ELb0ELb0ELi128EEEEEEEEEvNT_6ParamsE$_ZN4cute12iter_adaptorIPN7cutlass10bfloat16_tENS_8smem_ptrIS3_EEEC2ES3_:
[----:B------:R-:W-:Y:S02]  /*5770*/  IADD3 R6, R9, -c[0x0][0x20], RZ ;  /* 0x8000080009067a10 */ /* 0x000fe40007ffe0ff */
[----:B------:R-:W-:-:S03]  /*5780*/  MOV R11, 0x0 ;  /* 0x00000000000b7802 */ /* 0x000fc60000000f00 */
[----:B------:R1:W-:Y:S01]  /*5790*/  STL.64 [R6], R2 ;  /* 0x0000000206007387 */ /* 0x0003e20000100a00 */
[----:B------:R-:W-:Y:S05]  /*57a0*/  RET.REL.NODEC R10 `(_ZN7cutlass13device_kernelIN5flash19enable_sm80_to_sm89INS1_16FlashAttnBwdSm80INS1_25CollectiveMainloopBwdSm80ILi2ELi2EN4cute5tupleIJNS5_1CILi128EEES8_NS7_ILi64EEEEEENS_10bfloat16_tEfNS_4arch4Sm80ELb0ELb0ELb1ELb0ELb0ELb0ELb0ELb0ELi2ELi4ELi4ELi4ELb0EEENS1_21CollectiveEpilogueBwdISA_SB_SD_Li256ELb0ELb0ELi2EEENS1_19SingleTileSchedulerILb0ELb0ELb0ELi128EEEEEEEEEvNT_6ParamsE) ;  /* 0xffffa8500a007950 */ /* 0x000fea0003c3ffff */
        .type           $_ZN7cutlass13device_kernelIN5flash19enable_sm80_to_sm89INS1_16FlashAttnBwdSm80INS1_25CollectiveMainloopBwdSm80ILi2ELi2EN4cute5tupleIJNS5_1CILi128EEES8_NS7_ILi64EEEEEENS_10bfloat16_tEfNS_4arch4Sm80ELb0ELb0ELb1ELb0ELb0ELb0ELb0ELb0ELi2ELi4ELi4ELi4ELb0EEENS1_21CollectiveEpilogueBwdISA_SB_SD_Li256ELb0ELb0ELi2EEENS1_19SingleTileSchedulerILb0ELb0ELb0ELi128EEEEEEEEEvNT_6ParamsE$_ZN4cute12iter_adaptorIPN7cutlass9uint128_tENS_8smem_ptrIS3_EEEC2ES3_,@function
        .size           $_ZN7cutlass13device_kernelIN5flash19enable_sm80_to_sm89INS1_16FlashAttnBwdSm80INS1_25CollectiveMainloopBwdSm80ILi2ELi2EN4cute5tupleIJNS5_1CILi128EEES8_NS7_ILi64EEEEEENS_10bfloat16_tEfNS_4arch4Sm80ELb0ELb0ELb1ELb0ELb0ELb0ELb0ELb0ELi2ELi4ELi4ELi4ELb0EEENS1_21CollectiveEpilogueBwdISA_SB_SD_Li256ELb0ELb0ELi2EEENS1_19SingleTileSchedulerILb0ELb0ELb0ELi128EEEEEEEEEvNT_6ParamsE$_ZN4cute12iter_adaptorIPN7cutlass9uint128_tENS_8smem_ptrIS3_EEEC2ES3_,($_ZN7cutlass13device_kernelIN5flash19enable_sm80_to_sm89INS1_16FlashAttnBwdSm80INS1_25CollectiveMainloopBwdSm80ILi2ELi2EN4cute5tupleIJNS5_1CILi128EEES8_NS7_ILi64EEEEEENS_10bfloat16_tEfNS_4arch4Sm80ELb0ELb0ELb1ELb0ELb0ELb0ELb0ELb0ELi2ELi4ELi4ELi4ELb0EEENS1_21CollectiveEpilogueBwdISA_SB_SD_Li256ELb0ELb0ELi2EEENS1_19SingleTileSchedulerILb0ELb0ELb0ELi128EEEEEEEEEvNT_6ParamsE$_ZN4cute12iter_adaptorIPfNS_8gmem_ptrIS1_EEEC2ES1_ - $_ZN7cutlass13device_kernelIN5flash19enable_sm80_to_sm89INS1_16FlashAttnBwdSm80INS1_25CollectiveMainloopBwdSm80ILi2ELi2EN4cute5tupleIJNS5_1CILi128EEES8_NS7_ILi64EEEEEENS_10bfloat16_tEfNS_4arch4Sm80ELb0ELb0ELb1ELb0ELb0ELb0ELb0ELb0ELi2ELi4ELi4ELi4ELb0EEENS1_21CollectiveEpilogueBwdISA_SB_SD_Li256ELb0ELb0ELi2EEENS1_19SingleTileSchedulerILb0ELb0ELb0ELi128EEEEEEEEEvNT_6ParamsE$_ZN4cute12iter_adaptorIPN7cutlass9uint128_tENS_8smem_ptrIS3_EEEC2ES3_)
$_ZN7cutlass13device_kernelIN5flash19enable_sm80_to_sm89INS1_16FlashAttnBwdSm80INS1_25CollectiveMainloopBwdSm80ILi2ELi2EN4cute5tupleIJNS5_1CILi128EEES8_NS7_ILi64EEEEEENS_10bfloat16_tEfNS_4arch4Sm80ELb0ELb0ELb1ELb0ELb0ELb0ELb0ELb0ELi2ELi4ELi4ELi4ELb0EEENS1_21CollectiveEpilogueBwdISA_SB_SD_Li256ELb0ELb0ELi2EEENS1_19SingleTileSchedulerILb0ELb0ELb0ELi128EEEEEEEEEvNT_6ParamsE$_ZN4cute12iter_adaptorIPN7cutlass9uint128_tENS_8smem_ptrIS3_EEEC2ES3_:
[----:B------:R-:W-:Y:S02]  /*57b0*/  IADD3 R6, R6, -c[0x0][0x20], RZ ;  /* 0x8000080006067a10 */ /* 0x000fe40007ffe0ff */
[----:B------:R-:W-:-:S03]  /*57c0*/  MOV R11, 0x0 ;  /* 0x00000000000b7802 */ /* 0x000fc60000000f00 */
[----:B------:R1:W-:Y:S01]  /*57d0*/  STL.64 [R6], R2 ;  /* 0x0000000206007387 */ /* 0x0003e20000100a00 */
[----:B------:R-:W-:Y:S05]  /*57e0*/  RET.REL.NODEC R10 `(_ZN7cutlass13device_kernelIN5flash19enable_sm80_to_sm89INS1_16FlashAttnBwdSm80INS1_25CollectiveMainloopBwdSm80ILi2ELi2EN4cute5tupleIJNS5_1CILi128EEES8_NS7_ILi64EEEEEENS_10bfloat16_tEfNS_4arch4Sm80ELb0ELb0ELb1ELb0ELb0ELb0ELb0ELb0ELi2ELi4ELi4ELi4ELb0EEENS1_21CollectiveEpilogueBwdISA_SB_SD_Li256ELb0ELb0ELi2EEENS1_19SingleTileSchedulerILb0ELb0ELb0ELi128EEEEEEEEEvNT_6ParamsE) ;  /* 0xffffa8100a007950 */ /* 0x000fea0003c3ffff */
        .type           $_ZN7cutlass13device_kernelIN5flash19enable_sm80_to_sm89INS1_16FlashAttnBwdSm80INS1_25CollectiveMainloopBwdSm80ILi2ELi2EN4cute5tupleIJNS5_1CILi128EEES8_NS7_ILi64EEEEEENS_10bfloat16_tEfNS_4arch4Sm80ELb0ELb0ELb1ELb0ELb0ELb0ELb0ELb0ELi2ELi4ELi4ELi4ELb0EEENS1_21CollectiveEpilogueBwdISA_SB_SD_Li256ELb0ELb0ELi2EEENS1_19SingleTileSchedulerILb0ELb0ELb0ELi128EEEEEEEEEvNT_6ParamsE$_ZN4cute12iter_adaptorIPfNS_8gmem_ptrIS1_EEEC2ES1_,@function
        .size           $_ZN7cutlass13device_kernelIN5flash19enable_sm80_to_sm89INS1_16FlashAttnBwdSm80INS1_25CollectiveMainloopBwdSm80ILi2ELi2EN4cute5tupleIJNS5_1CILi128EEES8_NS7_ILi64EEEEEENS_10bfloat16_tEfNS_4arch4Sm80ELb0ELb0ELb1ELb0ELb0ELb0ELb0ELb0ELi2ELi4ELi4ELi4ELb0EEENS1_21CollectiveEpilogueBwdISA_SB_SD_Li256ELb0ELb0ELi2EEENS1_19SingleTileSchedulerILb0ELb0ELb0ELi128EEEEEEEEEvNT_6ParamsE$_ZN4cute12iter_adaptorIPfNS_8gmem_ptrIS1_EEEC2ES1_,($_ZN7cutlass13device_kernelIN5flash19enable_sm80_to_sm89INS1_16FlashAttnBwdSm80INS1_25CollectiveMainloopBwdSm80ILi2ELi2EN4cute5tupleIJNS5_1CILi128EEES8_NS7_ILi64EEEEEENS_10bfloat16_tEfNS_4arch4Sm80ELb0ELb0ELb1ELb0ELb0ELb0ELb0ELb0ELi2ELi4ELi4ELi4ELb0EEENS1_21CollectiveEpilogueBwdISA_SB_SD_Li256ELb0ELb0ELi2EEENS1_19SingleTileSchedulerILb0ELb0ELb0ELi128EEEEEEEEEvNT_6ParamsE$_ZN4cute12iter_adaptorIPfNS_8smem_ptrIS1_EEEC2ES1_ - $_ZN7cutlass13device_kernelIN5flash19enable_sm80_to_sm89INS1_16FlashAttnBwdSm80INS1_25CollectiveMainloopBwdSm80ILi2ELi2EN4cute5tupleIJNS5_1CILi128EEES8_NS7_ILi64EEEEEENS_10bfloat16_tEfNS_4arch4Sm80ELb0ELb0ELb1ELb0ELb0ELb0ELb0ELb0ELi2ELi4ELi4ELi4ELb0EEENS1_21CollectiveEpilogueBwdISA_SB_SD_Li256ELb0ELb0ELi2EEENS1_19SingleTileSchedulerILb0ELb0ELb0ELi128EEEEEEEEEvNT_6ParamsE$_ZN4cute12iter_adaptorIPfNS_8gmem_ptrIS1_EEEC2ES1_)
$_ZN7cutlass13device_kernelIN5flash19enable_sm80_to_sm89INS1_16FlashAttnBwdSm80INS1_25CollectiveMainloopBwdSm80ILi2ELi2EN4cute5tupleIJNS5_1CILi128EEES8_NS7_ILi64EEEEEENS_10bfloat16_tEfNS_4arch4Sm80ELb0ELb0ELb1ELb0ELb0ELb0ELb0ELb0ELi2ELi4ELi4ELi4ELb0EEENS1_21CollectiveEpilogueBwdISA_SB_SD_Li256ELb0ELb0ELi2EEENS1_19SingleTileSchedulerILb0ELb0ELb0ELi128EEEEEEEEEvNT_6ParamsE$_ZN4cute12iter_adaptorIPfNS_8gmem_ptrIS1_EEEC2ES1_:
[----:B------:R-:W-:Y:S02]  /*57f0*/  IADD3 R2, R69, -c[0x0][0x20], RZ ;  /* 0x8000080045027a10 */ /* 0x000fe40007ffe0ff */
[----:B------:R-:W-:-:S03]  /*5800*/  MOV R5, 0x0 ;  /* 0x0000000000057802 */ /* 0x000fc60000000f00 */
[----:B------:R1:W-:Y:S01]  /*5810*/  STL.64 [R2], R10 ;  /* 0x0000000a02007387 */ /* 0x0003e20000100a00 */
[----:B------:R-:W-:Y:S05]  /*5820*/  RET.REL.NODEC R4 `(_ZN7cutlass13device_kernelIN5flash19enable_sm80_to_sm89INS1_16FlashAttnBwdSm80INS1_25CollectiveMainloopBwdSm80ILi2ELi2EN4cute5tupleIJNS5_1CILi128EEES8_NS7_ILi64EEEEEENS_10bfloat16_tEfNS_4arch4Sm80ELb0ELb0ELb1ELb0ELb0ELb0ELb0ELb0ELi2ELi4ELi4ELi4ELb0EEENS1_21CollectiveEpilogueBwdISA_SB_SD_Li256ELb0ELb0ELi2EEENS1_19SingleTileSchedulerILb0ELb0ELb0ELi128EEEEEEEEEvNT_6ParamsE) ;  /* 0xffffa7d004007950 */ /* 0x000fea0003c3ffff */
        .type           $_ZN7cutlass13device_kernelIN5flash19enable_sm80_to_sm89INS1_16FlashAttnBwdSm80INS1_25CollectiveMainloopBwdSm80ILi2ELi2EN4cute5tupleIJNS5_1CILi128EEES8_NS7_ILi64EEEEEENS_10bfloat16_tEfNS_4arch4Sm80ELb0ELb0ELb1ELb0ELb0ELb0ELb0ELb0ELi2ELi4ELi4ELi4ELb0EEENS1_21CollectiveEpilogueBwdISA_SB_SD_Li256ELb0ELb0ELi2EEENS1_19SingleTileSchedulerILb0ELb0ELb0ELi128EEEEEEEEEvNT_6ParamsE$_ZN4cute12iter_adaptorIPfNS_8smem_ptrIS1_EEEC2ES1_,@function
        .size           $_ZN7cutlass13device_kernelIN5flash19enable_sm80_to_sm89INS1_16FlashAttnBwdSm80INS1_25CollectiveMainloopBwdSm80ILi2ELi2EN4cute5tupleIJNS5_1CILi128EEES8_NS7_ILi64EEEEEENS_10bfloat16_tEfNS_4arch4Sm80ELb0ELb0ELb1ELb0ELb0ELb0ELb0ELb0ELi2ELi4ELi4ELi4ELb0EEENS1_21CollectiveEpilogueBwdISA_SB_SD_Li256ELb0ELb0ELi2EEENS1_19SingleTileSchedulerILb0ELb0ELb0ELi128EEEEEEEEEvNT_6ParamsE$_ZN4cute12iter_adaptorIPfNS_8smem_ptrIS1_EEEC2ES1_,($_ZN7cutlass13device_kernelIN5flash19enable_sm80_to_sm89INS1_16FlashAttnBwdSm80INS1_25CollectiveMainloopBwdSm80ILi2ELi2EN4cute5tupleIJNS5_1CILi128EEES8_NS7_ILi64EEEEEENS_10bfloat16_tEfNS_4arch4Sm80ELb0ELb0ELb1ELb0ELb0ELb0ELb0ELb0ELi2ELi4ELi4ELi4ELb0EEENS1_21CollectiveEpilogueBwdISA_SB_SD_Li256ELb0ELb0ELi2EEENS1_19SingleTileSchedulerILb0ELb0ELb0ELi128EEEEEEEEEvNT_6ParamsE$_ZN4cute12iter_adaptorIPjNS_8smem_ptrIS1_EEEC2ES1_ - $_ZN7cutlass13device_kernelIN5flash19enable_sm80_to_sm89INS1_16FlashAttnBwdSm80INS1_25CollectiveMainloopBwdSm80ILi2ELi2EN4cute5tupleIJNS5_1CILi128EEES8_NS7_ILi64EEEEEENS_10bfloat16_tEfNS_4arch4Sm80ELb0ELb0ELb1ELb0ELb0ELb0ELb0ELb0ELi2ELi4ELi4ELi4ELb0EEENS1_21CollectiveEpilogueBwdISA_SB_SD_Li256ELb0ELb0ELi2EEENS1_19SingleTileSchedulerILb0ELb0ELb0ELi128EEEEEEEEEvNT_6ParamsE$_ZN4cute12iter_adaptorIPfNS_8smem_ptrIS1_EEEC2ES1_)
$_ZN7cutlass13device_kernelIN5flash19enable_sm80_to_sm89INS1_16FlashAttnBwdSm80INS1_25CollectiveMainloopBwdSm80ILi2ELi2EN4cute5tupleIJNS5_1CILi128EEES8_NS7_ILi64EEEEEENS_10bfloat16_tEfNS_4arch4Sm80ELb0ELb0ELb1ELb0ELb0ELb0ELb0ELb0ELi2ELi4ELi4ELi4ELb0EEENS1_21CollectiveEpilogueBwdISA_SB_SD_Li256ELb0ELb0ELi2EEENS1_19SingleTileSchedulerILb0ELb0ELb0ELi128EEEEEEEEEvNT_6ParamsE$_ZN4cute12iter_adaptorIPfNS_8smem_ptrIS1_EEEC2ES1_:
[----:B------:R-:W-:Y:S02]  /*5830*/  IADD3 R6, R6, -c[0x0][0x20], RZ ;  /* 0x8000080006067a10 */ /* 0x000fe40007ffe0ff */
[----:B------:R-:W-:-:S03]  /*5840*/  MOV R11, 0x0 ;  /* 0x00000000000b7802 */ /* 0x000fc60000000f00 */
[----:B------:R1:W-:Y:S01]  /*5850*/  STL.64 [R6], R2 ;  /* 0x0000000206007387 */ /* 0x0003e20000100a00 */
[----:B------:R-:W-:Y:S05]  /*5860*/  RET.REL.NODEC R10 `(_ZN7cutlass13device_kernelIN5flash19enable_sm80_to_sm89INS1_16FlashAttnBwdSm80INS1_25CollectiveMainloopBwdSm80ILi2ELi2EN4cute5tupleIJNS5_1CILi128EEES8_NS7_ILi64EEEEEENS_10bfloat16_tEfNS_4arch4Sm80ELb0ELb0ELb1ELb0ELb0ELb0ELb0ELb0ELi2ELi4ELi4ELi4ELb0EEENS1_21CollectiveEpilogueBwdISA_SB_SD_Li256ELb0ELb0ELi2EEENS1_19SingleTileSchedulerILb0ELb0ELb0ELi128EEEEEEEEEvNT_6ParamsE) ;  /* 0xffffa7900a007950 */ /* 0x000fea0003c3ffff */
        .type           $_ZN7cutlass13device_kernelIN5flash19enable_sm80_to_sm89INS1_16FlashAttnBwdSm80INS1_25CollectiveMainloopBwdSm80ILi2ELi2EN4cute5tupleIJNS5_1CILi128EEES8_NS7_ILi64EEEEEENS_10bfloat16_tEfNS_4arch4Sm80ELb0ELb0ELb1ELb0ELb0ELb0ELb0ELb0ELi2ELi4ELi4ELi4ELb0EEENS1_21CollectiveEpilogueBwdISA_SB_SD_Li256ELb0ELb0ELi2EEENS1_19SingleTileSchedulerILb0ELb0ELb0ELi128EEEEEEEEEvNT_6ParamsE$_ZN4cute12iter_adaptorIPjNS_8smem_ptrIS1_EEEC2ES1_,@function
        .size           $_ZN7cutlass13device_kernelIN5flash19enable_sm80_to_sm89INS1_16FlashAttnBwdSm80INS1_25CollectiveMainloopBwdSm80ILi2ELi2EN4cute5tupleIJNS5_1CILi128EEES8_NS7_ILi64EEEEEENS_10bfloat16_tEfNS_4arch4Sm80ELb0ELb0ELb1ELb0ELb0ELb0ELb0ELb0ELi2ELi4ELi4ELi4ELb0EEENS1_21CollectiveEpilogueBwdISA_SB_SD_Li256ELb0ELb0ELi2EEENS1_19SingleTileSchedulerILb0ELb0ELb0ELi128EEEEEEEEEvNT_6ParamsE$_ZN4cute12iter_adaptorIPjNS_8smem_ptrIS1_EEEC2ES1_,($_ZN7cutlass13device_kernelIN5flash19enable_sm80_to_sm89INS1_16FlashAttnBwdSm80INS1_25CollectiveMainloopBwdSm80ILi2ELi2EN4cute5tupleIJNS5_1CILi128EEES8_NS7_ILi64EEEEEENS_10bfloat16_tEfNS_4arch4Sm80ELb0ELb0ELb1ELb0ELb0ELb0ELb0ELb0ELi2ELi4ELi4ELi4ELb0EEENS1_21CollectiveEpilogueBwdISA_SB_SD_Li256ELb0ELb0ELi2EEENS1_19SingleTileSchedulerILb0ELb0ELb0ELi128EEEEEEEEEvNT_6ParamsE$_ZN4cute3eso3ESOILb0ELb0EJNS_14ComposedLayoutINS_7SwizzleILi3ELi3ELi3EEENS_9MixedBitsILj0ELj432EEENS_6LayoutINS_5tupleIJNS8_IJNS_1CILi2EEESA_SA_EEESA_NS9_ILi8EEEEEENS8_IJNS8_IJNS9_ILi64EEESC_NS9_ILi512EEEEEENS9_ILi8192EEENS9_ILi1024EEEEEEEEEENS_10ViewEngineINS_8smem_ptrIPN7cutlass10bfloat16_tEEEEEEEC2ERKSL_RKSS_ - $_ZN7cutlass13device_kernelIN5flash19enable_sm80_to_sm89INS1_16FlashAttnBwdSm80INS1_25CollectiveMainloopBwdSm80ILi2ELi2EN4cute5tupleIJNS5_1CILi128EEES8_NS7_ILi64EEEEEENS_10bfloat16_tEfNS_4arch4Sm80ELb0ELb0ELb1ELb0ELb0ELb0ELb0ELb0ELi2ELi4ELi4ELi4ELb0EEENS1_21CollectiveEpilogueBwdISA_SB_SD_Li256ELb0ELb0ELi2EEENS1_19SingleTileSchedulerILb0ELb0ELb0ELi128EEEEEEEEEvNT_6ParamsE$_ZN4cute12iter_adaptorIPjNS_8smem_ptrIS1_EEEC2ES1_)
$_ZN7cutlass13device_kernelIN5flash19enable_sm80_to_sm89INS1_16FlashAttnBwdSm80INS1_25CollectiveMainloopBwdSm80ILi2ELi2EN4cute5tupleIJNS5_1CILi128EEES8_NS7_ILi64EEEEEENS_10bfloat16_tEfNS_4arch4Sm80ELb0ELb0ELb1ELb0ELb0ELb0ELb0ELb0ELi2ELi4ELi4ELi4ELb0EEENS1_21CollectiveEpilogueBwdISA_SB_SD_Li256ELb0ELb0ELi2EEENS1_19SingleTileSchedulerILb0ELb0ELb0ELi128EEEEEEEEEvNT_6ParamsE$_ZN4cute12iter_adaptorIPjNS_8smem_ptrIS1_EEEC2ES1_:
[----:B------:R-:W-:Y:S02]  /*5870*/  IADD3 R6, R68, -c[0x0][0x20], RZ ;  /* 0x8000080044067a10 */ /* 0x000fe40007ffe0ff */
[----:B------:R-:W-:-:S03]  /*5880*/  MOV R11, 0x0 ;  /* 0x00000000000b7802 */ /* 0x000fc60000000f00 */
[----:B------:R1:W-:Y:S01]  /*5890*/  STL.64 [R6], R2 ;  /* 0x0000000206007387 */ /* 0x0003e20000100a00 */
[----:B------:R-:W-:Y:S05]  /*58a0*/  RET.REL.NODEC R10 `(_ZN7cutlass13device_kernelIN5flash19enable_sm80_to_sm89INS1_16FlashAttnBwdSm80INS1_25CollectiveMainloopBwdSm80ILi2ELi2EN4cute5tupleIJNS5_1CILi128EEES8_NS7_ILi64EEEEEENS_10bfloat16_tEfNS_4arch4Sm80ELb0ELb0ELb1ELb0ELb0ELb0ELb0ELb0ELi2ELi4ELi4ELi4ELb0EEENS1_21CollectiveEpilogueBwdISA_SB_SD_Li256ELb0ELb0ELi2EEENS1_19SingleTileSchedulerILb0ELb0ELb0ELi128EEEEEEEEEvNT_6ParamsE) ;  /* 0xffffa7500a007950 */ /* 0x000fea0003c3ffff */
        .type           $_ZN7cutlass13device_kernelIN5flash19enable_sm80_to_sm89INS1_16FlashAttnBwdSm80INS1_25CollectiveMainloopBwdSm80ILi2ELi2EN4cute5tupleIJNS5_1CILi128EEES8_NS7_ILi64EEEEEENS_10bfloat16_tEfNS_4arch4Sm80ELb0ELb0ELb1ELb0ELb0ELb0ELb0ELb0ELi2ELi4ELi4ELi4ELb0EEENS1_21CollectiveEpilogueBwdISA_SB_SD_Li256ELb0ELb0ELi2EEENS1_19SingleTileSchedulerILb0ELb0ELb0ELi128EEEEEEEEEvNT_6ParamsE$_ZN4cute3eso3ESOILb0ELb0EJNS_14ComposedLayoutINS_7SwizzleILi3ELi3ELi3EEENS_9MixedBitsILj0ELj432EEENS_6LayoutINS_5tupleIJNS8_IJNS_1CILi2EEESA_SA_EEESA_NS9_ILi8EEEEEENS8_IJNS8_IJNS9_ILi64EEESC_NS9_ILi512EEEEEENS9_ILi8192EEENS9_ILi1024EEEEEEEEEENS_10ViewEngineINS_8smem_ptrIPN7cutlass10bfloat16_tEEEEEEEC2ERKSL_RKSS_,@function
        .size           $_ZN7cutlass13device_kernelIN5flash19enable_sm80_to_sm89INS1_16FlashAttnBwdSm80INS1_25CollectiveMainloopBwdSm80ILi2ELi2EN4cute5tupleIJNS5_1CILi128EEES8_NS7_ILi64EEEEEENS_10bfloat16_tEfNS_4arch4Sm80ELb0ELb0ELb1ELb0ELb0ELb0ELb0ELb0ELi2ELi4ELi4ELi4ELb0EEENS1_21CollectiveEpilogueBwdISA_SB_SD_Li256ELb0ELb0ELi2EEENS1_19SingleTileSchedulerILb0ELb0ELb0ELi128EEEEEEEEEvNT_6ParamsE$_ZN4cute3eso3ESOILb0ELb0EJNS_14ComposedLayoutINS_7SwizzleILi3ELi3ELi3EEENS_9MixedBitsILj0ELj432EEENS_6LayoutINS_5tupleIJNS8_IJNS_1CILi2EEESA_SA_EEESA_NS9_ILi8EEEEEENS8_IJNS8_IJNS9_ILi64EEESC_NS9_ILi512EEEEEENS9_ILi8192EEENS9_ILi1024EEEEEEEEEENS_10ViewEngineINS_8smem_ptrIPN7cutlass10bfloat16_tEEEEEEEC2ERKSL_RKSS_,($_ZN7cutlass13device_kernelIN5flash19enable_sm80_to_sm89INS1_16FlashAttnBwdSm80INS1_25CollectiveMainloopBwdSm80ILi2ELi2EN4cute5tupleIJNS5_1CILi128EEES8_NS7_ILi64EEEEEENS_10bfloat16_tEfNS_4arch4Sm80ELb0ELb0ELb1ELb0ELb0ELb0ELb0ELb0ELi2ELi4ELi4ELi4ELb0EEENS1_21CollectiveEpilogueBwdISA_SB_SD_Li256ELb0ELb0ELi2EEENS1_19SingleTileSchedulerILb0ELb0ELb0ELi128EEEEEEEEEvNT_6ParamsE$_ZN4cute3eso3ESOILb0ELb0EJNS_14ComposedLayoutINS_7SwizzleILi3ELi3ELi3EEENS_9MixedBitsILj0ELj432EEENS_6LayoutINS_5tupleIJNS8_IJNS_1CILi2EEESA_SA_EEESA_NS9_ILi8EEEEEENS8_IJNS8_IJNS9_ILi64EEESC_NS9_ILi512EEEEEENS9_ILi8192EEENS9_ILi1024EEEEEEEEEEiEEC2ERKSL_RKi - $_ZN7cutlass13device_kernelIN5flash19enable_sm80_to_sm89INS1_16FlashAttnBwdSm80INS1_25CollectiveMainloopBwdSm80ILi2ELi2EN4cute5tupleIJNS5_1CILi128EEES8_NS7_ILi64EEEEEENS_10bfloat16_tEfNS_4arch4Sm80ELb0ELb0ELb1ELb0ELb0ELb0ELb0ELb0ELi2ELi4ELi4ELi4ELb0EEENS1_21CollectiveEpilogueBwdISA_SB_SD_Li256ELb0ELb0ELi2EEENS1_19SingleTileSchedulerILb0ELb0ELb0ELi128EEEEEEEEEvNT_6ParamsE$_ZN4cute3eso3ESOILb0ELb0EJNS_14ComposedLayoutINS_7SwizzleILi3ELi3ELi3EEENS_9MixedBitsILj0ELj432EEENS_6LayoutINS_5tupleIJNS8_IJNS_1CILi2EEESA_SA_EEESA_NS9_ILi8EEEEEENS8_IJNS8_IJNS9_ILi64EEESC_NS9_ILi512EEEEEENS9_ILi8192EEENS9_ILi1024EEEEEEEEEENS_10ViewEngineINS_8smem_ptrIPN7cutlass10bfloat16_tEEEEEEEC2ERKSL_RKSS_)
$_ZN7cutlass13device_kernelIN5flash19enable_sm80_to_sm89INS1_16FlashAttnBwdSm80INS1_25CollectiveMainloopBwdSm80ILi2ELi2EN4cute5tupleIJNS5_1CILi128EEES8_NS7_ILi64EEEEEENS_10bfloat16_tEfNS_4arch4Sm80ELb0ELb0ELb1ELb0ELb0ELb0ELb0ELb0ELi2ELi4ELi4ELi4ELb0EEENS1_21CollectiveEpilogueBwdISA_SB_SD_Li256ELb0ELb0ELi2EEENS1_19SingleTileSchedulerILb0ELb0ELb0ELi128EEEEEEEEEvNT_6ParamsE$_ZN4cute3eso3ESOILb0ELb0EJNS_14ComposedLayoutINS_7SwizzleILi3ELi3ELi3EEENS_9MixedBitsILj0ELj432EEENS_6LayoutINS_5tupleIJNS8_IJNS_1CILi2EEESA_SA_EEESA_NS9_ILi8EEEEEENS8_IJNS8_IJNS9_ILi64EEESC_NS9_ILi512EEEEEENS9_ILi8192EEENS9_ILi1024EEEEEEEEEENS_10ViewEngineINS_8smem_ptrIPN7cutlass10bfloat16_tEEEEEEEC2ERKSL_RKSS_:
[----:B------:R-:W-:Y:S02]  /*58b0*/  IADD3 R3, R25, -c[0x0][0x20], RZ ;  /* 0x8000080019037a10 */ /* 0x000fe40007ffe0ff */
[----:B------:R-:W-:-:S03]  /*58c0*/  IADD3 R2, R24, -c[0x0][0x20], RZ ;  /* 0x8000080018027a10 */ /* 0x000fc60007ffe0ff */
[----:B------:R1:W-:Y:S04]  /*58d0*/  STL [R3], R6 ;  /* 0x0000000603007387 */ /* 0x0003e80000100800 */
[----:B------:R-:W2:Y:S01]  /*58e0*/  LDL.64 R8, [R2] ;  /* 0x0000000002087983 */ /* 0x000ea20000100a00 */
[----:B------:R-:W-:-:S03]  /*58f0*/  IMAD.MOV.U32 R5, RZ, RZ, 0x0 ;  /* 0x00000000ff057424 */ /* 0x000fc600078e00ff */
[----:B--2---:R1:W-:Y:S01]  /*5900*/  STL.64 [R3+0x8], R8 ;  /* 0x0000080803007387 */ /* 0x0043e20000100a00 */
[----:B------:R-:W-:Y:S05]  /*5910*/  RET.REL.NODEC R4 `(_ZN7cutlass13device_kernelIN5flash19enable_sm80_to_sm89INS1_16FlashAttnBwdSm80INS1_25CollectiveMainloopBwdSm80ILi2ELi2EN4cute5tupleIJNS5_1CILi128EEES8_NS7_ILi64EEEEEENS_10bfloat16_tEfNS_4arch4Sm80ELb0ELb0ELb1ELb0ELb0ELb0ELb0ELb0ELi2ELi4ELi4ELi4ELb0EEENS1_21CollectiveEpilogueBwdISA_SB_SD_Li256ELb0ELb0ELi2EEENS1_19SingleTileSchedulerILb0ELb0ELb0ELi128EEEEEEEEEvNT_6ParamsE) ;  /* 0xffffa6e004007950 */ /* 0x000fea0003c3ffff */
        .type           $_ZN7cutlass13device_kernelIN5flash19enable_sm80_to_sm89INS1_16FlashAttnBwdSm80INS1_25CollectiveMainloopBwdSm80ILi2ELi2EN4cute5tupleIJNS5_1CILi128EEES8_NS7_ILi64EEEEEENS_10bfloat16_tEfNS_4arch4Sm80ELb0ELb0ELb1ELb0ELb0ELb0ELb0ELb0ELi2ELi4ELi4ELi4ELb0EEENS1_21CollectiveEpilogueBwdISA_SB_SD_Li256ELb0ELb0ELi2EEENS1_19SingleTileSchedulerILb0ELb0ELb0ELi128EEEEEEEEEvNT_6ParamsE$_ZN4cute3eso3ESOILb0ELb0EJNS_14ComposedLayoutINS_7SwizzleILi3ELi3ELi3EEENS_9MixedBitsILj0ELj432EEENS_6LayoutINS_5tupleIJNS8_IJNS_1CILi2EEESA_SA_EEESA_NS9_ILi8EEEEEENS8_IJNS8_IJNS9_ILi64EEESC_NS9_ILi512EEEEEENS9_ILi8192EEENS9_ILi1024EEEEEEEEEEiEEC2ERKSL_RKi,@function
        .size           $_ZN7cutlass13device_kernelIN5flash19enable_sm80_to_sm89INS1_16FlashAttnBwdSm80INS1_25CollectiveMainloopBwdSm80ILi2ELi2EN4cute5tupleIJNS5_1CILi128EEES8_NS7_ILi64EEEEEENS_10bfloat16_tEfNS_4arch4Sm80ELb0ELb0ELb1ELb0ELb0ELb0ELb0ELb0ELi2ELi4ELi4ELi4ELb0EEENS1_21CollectiveEpilogueBwdISA_SB_SD_Li256ELb0ELb0ELi2EEENS1_19SingleTileSchedulerILb0ELb0ELb0ELi128EEEEEEEEEvNT_6ParamsE$_ZN4cute3eso3ESOILb0ELb0EJNS_14ComposedLayoutINS_7SwizzleILi3ELi3ELi3EEENS_9MixedBitsILj0ELj432EEENS_6LayoutINS_5tupleIJNS8_IJNS_1CILi2EEESA_SA_EEESA_NS9_ILi8EEEEEENS8_IJNS8_IJNS9_ILi64EEESC_NS9_ILi512EEEEEENS9_ILi8192EEENS9_ILi1024EEEEEEEEEEiEEC2ERKSL_RKi,($_ZN7cutlass13device_kernelIN5flash19enable_sm80_to_sm89INS1_16FlashAttnBwdSm80INS1_25CollectiveMainloopBwdSm80ILi2ELi2EN4cute5tupleIJNS5_1CILi128EEES8_NS7_ILi64EEEEEENS_10bfloat16_tEfNS_4arch4Sm80ELb0ELb0ELb1ELb0ELb0ELb0ELb0ELb0ELi2ELi4ELi4ELi4ELb0EEENS1_21CollectiveEpilogueBwdISA_SB_SD_Li256ELb0ELb0ELi2EEENS1_19SingleTileSchedulerILb0ELb0ELb0ELi128EEEEEEEEEvNT_6ParamsE$_ZN4cute3eso3ESOILb0ELb0EJNS_5tupleIJNS_1CILi0EEENS2_IJNS3_ILi1EEENS3_ILi256EEEiEEEEEENS3_ILi2048EEENS2_IJiNS3_ILi4096EEEEEEEEC2ERKS8_RKS9_RKSB_ - $_ZN7cutlass13device_kernelIN5flash19enable_sm80_to_sm89INS1_16FlashAttnBwdSm80INS1_25CollectiveMainloopBwdSm80ILi2ELi2EN4cute5tupleIJNS5_1CILi128EEES8_NS7_ILi64EEEEEENS_10bfloat16_tEfNS_4arch4Sm80ELb0ELb0ELb1ELb0ELb0ELb0ELb0ELb0ELi2ELi4ELi4ELi4ELb0EEENS1_21CollectiveEpilogueBwdISA_SB_SD_Li256ELb0ELb0ELi2EEENS1_19SingleTileSchedulerILb0ELb0ELb0ELi128EEEEEEEEEvNT_6ParamsE$_ZN4cute3eso3ESOILb0ELb0EJNS_14ComposedLayoutINS_7SwizzleILi3ELi3ELi3EEENS_9MixedBitsILj0ELj432EEENS_6LayoutINS_5tupleIJNS8_IJNS_1CILi2EEESA_SA_EEESA_NS9_ILi8EEEEEENS8_IJNS8_IJNS9_ILi64EEESC_NS9_ILi512EEEEEENS9_ILi8192EEENS9_ILi1024EEEEEEEEEEiEEC2ERKSL_RKi)
$_ZN7cutlass13device_kernelIN5flash19enable_sm80_to_sm89INS1_16FlashAttnBwdSm80INS1_25CollectiveMainloopBwdSm80ILi2ELi2EN4cute5tupleIJNS5_1CILi128EEES8_NS7_ILi64EEEEEENS_10bfloat16_tEfNS_4arch4Sm80ELb0ELb0ELb1ELb0ELb0ELb0ELb0ELb0ELi2ELi4ELi4ELi4ELb0EEENS1_21CollectiveEpilogueBwdISA_SB_SD_Li256ELb0ELb0ELi2EEENS1_19SingleTileSchedulerILb0ELb0ELb0ELi128EEEEEEEEEvNT_6ParamsE$_ZN4cute3eso3ESOILb0ELb0EJNS_14ComposedLayoutINS_7SwizzleILi3ELi3ELi3EEENS_9MixedBitsILj0ELj432EEENS_6LayoutINS_5tupleIJNS8_IJNS_1CILi2EEESA_SA_EEESA_NS9_ILi8EEEEEENS8_IJNS8_IJNS9_ILi64EEESC_NS9_ILi512EEEEEENS9_ILi8192EEENS9_ILi1024EEEEEEEEEEiEEC2ERKSL_RKi:
[----:B------:R-:W-:Y:S02]  /*5920*/  IADD3 R5, R25, -c[0x0][0x20], RZ ;  /* 0x8000080019057a10 */ /* 0x000fe40007ffe0ff */
[----:B------:R-:W-:-:S03]  /*5930*/  IADD3 R3, R7, -c[0x0][0x20], RZ ;  /* 0x8000080007037a10 */ /* 0x000fc60007ffe0ff */
[----:B------:R1:W-:Y:S04]  /*5940*/  STL [R5], R2 ;  /* 0x0000000205007387 */ /* 0x0003e80000100800 */
[----:B------:R-:W2:Y:S01]  /*5950*/  LDL R6, [R3] ;  /* 0x0000000003067983 */ /* 0x000ea20000100800 */
[----:B------:R-:W-:Y:S02]  /*5960*/  IMAD.MOV.U32 R8, RZ, RZ, R4 ;  /* 0x000000ffff087224 */ /* 0x000fe400078e0004 */
[----:B------:R-:W-:Y:S01]  /*5970*/  IMAD.MOV.U32 R9, RZ, RZ, 0x0 ;  /* 0x00000000ff097424 */ /* 0x000fe200078e00ff */
[----:B--2---:R1:W-:Y:S03]  /*5980*/  STL [R5+0x4], R6 ;  /* 0x0000040605007387 */ /* 0x0043e60000100800 */
[----:B------:R-:W-:Y:S05]  /*5990*/  RET.REL.NODEC R8 `(_ZN7cutlass13device_kernelIN5flash19enable_sm80_to_sm89INS1_16FlashAttnBwdSm80INS1_25CollectiveMainloopBwdSm80ILi2ELi2EN4cute5tupleIJNS5_1CILi128EEES8_NS7_ILi64EEEEEENS_10bfloat16_tEfNS_4arch4Sm80ELb0ELb0ELb1ELb0ELb0ELb0ELb0ELb0ELi2ELi4ELi4ELi4ELb0EEENS1_21CollectiveEpilogueBwdISA_SB_SD_Li256ELb0ELb0ELi2EEENS1_19SingleTileSchedulerILb0ELb0ELb0ELi128EEEEEEEEEvNT_6ParamsE) ;  /* 0xffffa66008007950 */ /* 0x000fea0003c3ffff */
        .type           $_ZN7cutlass13device_kernelIN5flash19enable_sm80_to_sm89INS1_16FlashAttnBwdSm80INS1_25CollectiveMainloopBwdSm80ILi2ELi2EN4cute5tupleIJNS5_1CILi128EEES8_NS7_ILi64EEEEEENS_10bfloat16_tEfNS_4arch4Sm80ELb0ELb0ELb1ELb0ELb0ELb0ELb0ELb0ELi2ELi4ELi4ELi4ELb0EEENS1_21CollectiveEpilogueBwdISA_SB_SD_Li256ELb0ELb0ELi2EEENS1_19SingleTileSchedulerILb0ELb0ELb0ELi128EEEEEEEEEvNT_6ParamsE$_ZN4cute3eso3ESOILb0ELb0EJNS_5tupleIJNS_1CILi0EEENS2_IJNS3_ILi1EEENS3_ILi256EEEiEEEEEENS3_ILi2048EEENS2_IJiNS3_ILi4096EEEEEEEEC2ERKS8_RKS9_RKSB_,@function
        .size           $_ZN7cutlass13device_kernelIN5flash19enable_sm80_to_sm89INS1_16FlashAttnBwdSm80INS1_25CollectiveMainloopBwdSm80ILi2ELi2EN4cute5tupleIJNS5_1CILi128EEES8_NS7_ILi64EEEEEENS_10bfloat16_tEfNS_4arch4Sm80ELb0ELb0ELb1ELb0ELb0ELb0ELb0ELb0ELi2ELi4ELi4ELi4ELb0EEENS1_21CollectiveEpilogueBwdISA_SB_SD_Li256ELb0ELb0ELi2EEENS1_19SingleTileSchedulerILb0ELb0ELb0ELi128EEEEEEEEEvNT_6ParamsE$_ZN4cute3eso3ESOILb0ELb0EJNS_5tupleIJNS_1CILi0EEENS2_IJNS3_ILi1EEENS3_ILi256EEEiEEEEEENS3_ILi2048EEENS2_IJiNS3_ILi4096EEEEEEEEC2ERKS8_RKS9_RKSB_,($_ZN7cutlass13device_kernelIN5flash19enable_sm80_to_sm89INS1_16FlashAttnBwdSm80INS1_25CollectiveMainloopBwdSm80ILi2ELi2EN4cute5tupleIJNS5_1CILi128EEES8_NS7_ILi64EEEEEENS_10bfloat16_tEfNS_4arch4Sm80ELb0ELb0ELb1ELb0ELb0ELb0ELb0ELb0ELi2ELi4ELi4ELi4ELb0EEENS1_21CollectiveEpilogueBwdISA_SB_SD_Li256ELb0ELb0ELi2EEENS1_19SingleTileSchedulerILb0ELb0ELb0ELi128EEEEEEEEEvNT_6ParamsE$_ZN4cute3eso3ESOILb0ELb0EJNS_5tupleIJNS_1CILi1EEENS3_ILi512EEEiEEENS3_ILi4096EEENS2_IJNS2_IJiiEEENS3_ILi8192EEEEEEEEC2ERKS6_RKS7_RKSA_ - $_ZN7cutlass13device_kernelIN5flash19enable_sm80_to_sm89INS1_16FlashAttnBwdSm80INS1_25CollectiveMainloopBwdSm80ILi2ELi2EN4cute5tupleIJNS5_1CILi128EEES8_NS7_ILi64EEEEEENS_10bfloat16_tEfNS_4arch4Sm80ELb0ELb0ELb1ELb0ELb0ELb0ELb0ELb0ELi2ELi4ELi4ELi4ELb0EEENS1_21CollectiveEpilogueBwdISA_SB_SD_Li256ELb0ELb0ELi2EEENS1_19SingleTileSchedulerILb0ELb0ELb0ELi128EEEEEEEEEvNT_6ParamsE$_ZN4cute3eso3ESOILb0ELb0EJNS_5tupleIJNS_1CILi0EEENS2_IJNS3_ILi1EEENS3_ILi256EEEiEEEEEENS3_ILi2048EEENS2_IJiNS3_ILi4096EEEEEEEEC2ERKS8_RKS9_RKSB_)
$_ZN7cutlass13device_kernelIN5flash19enable_sm80_to_sm89INS1_16FlashAttnBwdSm80INS1_25CollectiveMainloopBwdSm80ILi2ELi2EN4cute5tupleIJNS5_1CILi128EEES8_NS7_ILi64EEEEEENS_10bfloat16_tEfNS_4arch4Sm80ELb0ELb0ELb1ELb0ELb0ELb0ELb0ELb0ELi2ELi4ELi4ELi4ELb0EEENS1_21CollectiveEpilogueBwdISA_SB_SD_Li256ELb0ELb0ELi2EEENS1_19SingleTileSchedulerILb0ELb0ELb0ELi128EEEEEEEEEvNT_6ParamsE$_ZN4cute3eso3ESOILb0ELb0EJNS_5tupleIJNS_1CILi0EEENS2_IJNS3_ILi1EEENS3_ILi256EEEiEEEEEENS3_ILi2048EEENS2_IJiNS3_ILi4096EEEEEEEEC2ERKS8_RKS9_RKSB_:
[----:B------:R-:W-:Y:S02]  /*59a0*/  IADD3 R3, R68, -c[0x0][0x20], RZ ;  /* 0x8000080044037a10 */ /* 0x000fe40007ffe0ff */
[----:B------:R-:W-:-:S03]  /*59b0*/  IADD3 R2, R50, -c[0x0][0x20], RZ ;  /* 0x8000080032027a10 */ /* 0x000fc60007ffe0ff */
[----:B------:R1:W-:Y:S04]  /*59c0*/  STL [R3], R38 ;  /* 0x0000002603007387 */ /* 0x0003e80000100800 */
[----:B------:R-:W2:Y:S01]  /*59d0*/  LDL R2, [R2] ;  /* 0x0000000002027983 */ /* 0x000ea20000100800 */
[----:B------:R-:W-:-:S03]  /*59e0*/  IMAD.MOV.U32 R5, RZ, RZ, 0x0 ;  /* 0x00000000ff057424 */ /* 0x000fc600078e00ff */
[----:B--2---:R1:W-:Y:S01]  /*59f0*/  STL [R3+0x4], R2 ;  /* 0x0000040203007387 */ /* 0x0043e20000100800 */
[----:B------:R-:W-:Y:S05]  /*5a00*/  RET.REL.NODEC R4 `(_ZN7cutlass13device_kernelIN5flash19enable_sm80_to_sm89INS1_16FlashAttnBwdSm80INS1_25CollectiveMainloopBwdSm80ILi2ELi2EN4cute5tupleIJNS5_1CILi128EEES8_NS7_ILi64EEEEEENS_10bfloat16_tEfNS_4arch4Sm80ELb0ELb0ELb1ELb0ELb0ELb0ELb0ELb0ELi2ELi4ELi4ELi4ELb0EEENS1_21CollectiveEpilogueBwdISA_SB_SD_Li256ELb0ELb0ELi2EEENS1_19SingleTileSchedulerILb0ELb0ELb0ELi128EEEEEEEEEvNT_6ParamsE) ;  /* 0xffffa5f004007950 */ /* 0x000fea0003c3ffff */
        .type           $_ZN7cutlass13device_kernelIN5flash19enable_sm80_to_sm89INS1_16FlashAttnBwdSm80INS1_25CollectiveMainloopBwdSm80ILi2ELi2EN4cute5tupleIJNS5_1CILi128EEES8_NS7_ILi64EEEEEENS_10bfloat16_tEfNS_4arch4Sm80ELb0ELb0ELb1ELb0ELb0ELb0ELb0ELb0ELi2ELi4ELi4ELi4ELb0EEENS1_21CollectiveEpilogueBwdISA_SB_SD_Li256ELb0ELb0ELi2EEENS1_19SingleTileSchedulerILb0ELb0ELb0ELi128EEEEEEEEEvNT_6ParamsE$_ZN4cute3eso3ESOILb0ELb0EJNS_5tupleIJNS_1CILi1EEENS3_ILi512EEEiEEENS3_ILi4096EEENS2_IJNS2_IJiiEEENS3_ILi8192EEEEEEEEC2ERKS6_RKS7_RKSA_,@function
        .size           $_ZN7cutlass13device_kernelIN5flash19enable_sm80_to_sm89INS1_16FlashAttnBwdSm80INS1_25CollectiveMainloopBwdSm80ILi2ELi2EN4cute5tupleIJNS5_1CILi128EEES8_NS7_ILi64EEEEEENS_10bfloat16_tEfNS_4arch4Sm80ELb0ELb0ELb1ELb0ELb0ELb0ELb0ELb0ELi2ELi4ELi4ELi4ELb0EEENS1_21CollectiveEpilogueBwdISA_SB_SD_Li256ELb0ELb0ELi2EEENS1_19SingleTileSchedulerILb0ELb0ELb0ELi128EEEEEEEEEvNT_6ParamsE$_ZN4cute3eso3ESOILb0ELb0EJNS_5tupleIJNS_1CILi1EEENS3_ILi512EEEiEEENS3_ILi4096EEENS2_IJNS2_IJiiEEENS3_ILi8192EEEEEEEEC2ERKS6_RKS7_RKSA_,($_ZN7cutlass13device_kernelIN5flash19enable_sm80_to_sm89INS1_16FlashAttnBwdSm80INS1_25CollectiveMainloopBwdSm80ILi2ELi2EN4cute5tupleIJNS5_1CILi128EEES8_NS7_ILi64EEEEEENS_10bfloat16_tEfNS_4arch4Sm80ELb0ELb0ELb1ELb0ELb0ELb0ELb0ELb0ELi2ELi4ELi4ELi4ELb0EEENS1_21CollectiveEpilogueBwdISA_SB_SD_Li256ELb0ELb0ELi2EEENS1_19SingleTileSchedulerILb0ELb0ELb0ELi128EEEEEEEEEvNT_6ParamsE$_ZN4cute3eso3ESOILb0ELb0EJNS_5tupleIJNS_1CILi1EEENS3_ILi512EEEiEEENS3_ILi4096EEENS2_IJiiEEEEEC2ERKS6_RKS7_RKS8_ - $_ZN7cutlass13device_kernelIN5flash19enable_sm80_to_sm89INS1_16FlashAttnBwdSm80INS1_25CollectiveMainloopBwdSm80ILi2ELi2EN4cute5tupleIJNS5_1CILi128EEES8_NS7_ILi64EEEEEENS_10bfloat16_tEfNS_4arch4Sm80ELb0ELb0ELb1ELb0ELb0ELb0ELb0ELb0ELi2ELi4ELi4ELi4ELb0EEENS1_21CollectiveEpilogueBwdISA_SB_SD_Li256ELb0ELb0ELi2EEENS1_19SingleTileSchedulerILb0ELb0ELb0ELi128EEEEEEEEEvNT_6ParamsE$_ZN4cute3eso3ESOILb0ELb0EJNS_5tupleIJNS_1CILi1EEENS3_ILi512EEEiEEENS3_ILi4096EEENS2_IJNS2_IJiiEEENS3_ILi8192EEEEEEEEC2ERKS6_RKS7_RKSA_)
$_ZN7cutlass13device_kernelIN5flash19enable_sm80_to_sm89INS1_16FlashAttnBwdSm80INS1_25CollectiveMainloopBwdSm80ILi2ELi2EN4cute5tupleIJNS5_1CILi128EEES8_NS7_ILi64EEEEEENS_10bfloat16_tEfNS_4arch4Sm80ELb0ELb0ELb1ELb0ELb0ELb0ELb0ELb0ELi2ELi4ELi4ELi4ELb0EEENS1_21CollectiveEpilogueBwdISA_SB_SD_Li256ELb0ELb0ELi2EEENS1_19SingleTileSchedulerILb0ELb0ELb0ELi128EEEEEEEEEvNT_6ParamsE$_ZN4cute3eso3ESOILb0ELb0EJNS_5tupleIJNS_1CILi1EEENS3_ILi512EEEiEEENS3_ILi4096EEENS2_IJNS2_IJiiEEENS3_ILi8192EEEEEEEEC2ERKS6_RKS7_RKSA_:
[----:B------:R-:W-:Y:S02]  /*5a10*/  IADD3 R4, R69, -c[0x0][0x20], RZ ;  /* 0x8000080045047a10 */ /* 0x000fe40007ffe0ff */
[----:B------:R-:W-:-:S03]  /*5a20*/  IADD3 R2, R76, -c[0x0][0x20], RZ ;  /* 0x800008004c027a10 */ /* 0x000fc60007ffe0ff */
[----:B------:R1:W-:Y:S04]  /*5a30*/  STL [R4], R93 ;  /* 0x0000005d04007387 */ /* 0x0003e80000100800 */
[----:B------:R-:W2:Y:S04]  /*5a40*/  LDL R3, [R2] ;  /* 0x0000000002037983 */ /* 0x000ea80000100800 */
[----:B------:R-:W3:Y:S01]  /*5a50*/  LDL R5, [R2+0x4] ;  /* 0x0000040002057983 */ /* 0x000ee20000100800 */
[----:B------:R-:W-:Y:S02]  /*5a60*/  IMAD.MOV.U32 R8, RZ, RZ, R6 ;  /* 0x000000ffff087224 */ /* 0x000fe400078e0006 */
[----:B------:R-:W-:Y:S01]  /*5a70*/  IMAD.MOV.U32 R9, RZ, RZ, 0x0 ;  /* 0x00000000ff097424 */ /* 0x000fe200078e00ff */
[----:B--2---:R1:W-:Y:S04]  /*5a80*/  STL [R4+0x4], R3 ;  /* 0x0000040304007387 */ /* 0x0043e80000100800 */
[----:B---3--:R1:W-:Y:S01]  /*5a90*/  STL [R4+0x8], R5 ;  /* 0x0000080504007387 */ /* 0x0083e20000100800 */
[----:B------:R-:W-:Y:S05]  /*5aa0*/  RET.REL.NODEC R8 `(_ZN7cutlass13device_kernelIN5flash19enable_sm80_to_sm89INS1_16FlashAttnBwdSm80INS1_25CollectiveMainloopBwdSm80ILi2ELi2EN4cute5tupleIJNS5_1CILi128EEES8_NS7_ILi64EEEEEENS_10bfloat16_tEfNS_4arch4Sm80ELb0ELb0ELb1ELb0ELb0ELb0ELb0ELb0ELi2ELi4ELi4ELi4ELb0EEENS1_21CollectiveEpilogueBwdISA_SB_SD_Li256ELb0ELb0ELi2EEENS1_19SingleTileSchedulerILb0ELb0ELb0ELi128EEEEEEEEEvNT_6ParamsE) ;  /* 0xffffa55008007950 */ /* 0x000fea0003c3ffff */
        .type           $_ZN7cutlass13device_kernelIN5flash19enable_sm80_to_sm89INS1_16FlashAttnBwdSm80INS1_25CollectiveMainloopBwdSm80ILi2ELi2EN4cute5tupleIJNS5_1CILi128EEES8_NS7_ILi64EEEEEENS_10bfloat16_tEfNS_4arch4Sm80ELb0ELb0ELb1ELb0ELb0ELb0ELb0ELb0ELi2ELi4ELi4ELi4ELb0EEENS1_21CollectiveEpilogueBwdISA_SB_SD_Li256ELb0ELb0ELi2EEENS1_19SingleTileSchedulerILb0ELb0ELb0ELi128EEEEEEEEEvNT_6ParamsE$_ZN4cute3eso3ESOILb0ELb0EJNS_5tupleIJNS_1CILi1EEENS3_ILi512EEEiEEENS3_ILi4096EEENS2_IJiiEEEEEC2ERKS6_RKS7_RKS8_,@function
        .size           $_ZN7cutlass13device_kernelIN5flash19enable_sm80_to_sm89INS1_16FlashAttnBwdSm80INS1_25CollectiveMainloopBwdSm80ILi2ELi2EN4cute5tupleIJNS5_1CILi128EEES8_NS7_ILi64EEEEEENS_10bfloat16_tEfNS_4arch4Sm80ELb0ELb0ELb1ELb0ELb0ELb0ELb0ELb0ELi2ELi4ELi4ELi4ELb0EEENS1_21CollectiveEpilogueBwdISA_SB_SD_Li256ELb0ELb0ELi2EEENS1_19SingleTileSchedulerILb0ELb0ELb0ELi128EEEEEEEEEvNT_6ParamsE$_ZN4cute3eso3ESOILb0ELb0EJNS_5tupleIJNS_1CILi1EEENS3_ILi512EEEiEEENS3_ILi4096EEENS2_IJiiEEEEEC2ERKS6_RKS7_RKS8_,($_ZN7cutlass13device_kernelIN5flash19enable_sm80_to_sm89INS1_16FlashAttnBwdSm80INS1_25CollectiveMainloopBwdSm80ILi2ELi2EN4cute5tupleIJNS5_1CILi128EEES8_NS7_ILi64EEEEEENS_10bfloat16_tEfNS_4arch4Sm80ELb0ELb0ELb1ELb0ELb0ELb0ELb0ELb0ELi2ELi4ELi4ELi4ELb0EEENS1_21CollectiveEpilogueBwdISA_SB_SD_Li256ELb0ELb0ELi2EEENS1_19SingleTileSchedulerILb0ELb0ELb0ELi128EEEEEEEEEvNT_6ParamsE$_ZN4cute3eso3ESOILb0ELb0EJNS_5tupleIJNS_1CILi1EEEiEEENS3_ILi1024EEENS2_IJiiEEEEEC2ERKS5_RKS6_RKS7_ - $_ZN7cutlass13device_kernelIN5flash19enable_sm80_to_sm89INS1_16FlashAttnBwdSm80INS1_25CollectiveMainloopBwdSm80ILi2ELi2EN4cute5tupleIJNS5_1CILi128EEES8_NS7_ILi64EEEEEENS_10bfloat16_tEfNS_4arch4Sm80ELb0ELb0ELb1ELb0ELb0ELb0ELb0ELb0ELi2ELi4ELi4ELi4ELb0EEENS1_21CollectiveEpilogueBwdISA_SB_SD_Li256ELb0ELb0ELi2EEENS1_19SingleTileSchedulerILb0ELb0ELb0ELi128EEEEEEEEEvNT_6ParamsE$_ZN4cute3eso3ESOILb0ELb0EJNS_5tupleIJNS_1CILi1EEENS3_ILi512EEEiEEENS3_ILi4096EEENS2_IJiiEEEEEC2ERKS6_RKS7_RKS8_)
$_ZN7cutlass13device_kernelIN5flash19enable_sm80_to_sm89INS1_16FlashAttnBwdSm80INS1_25CollectiveMainloopBwdSm80ILi2ELi2EN4cute5tupleIJNS5_1CILi128EEES8_NS7_ILi64EEEEEENS_10bfloat16_tEfNS_4arch4Sm80ELb0ELb0ELb1ELb0ELb0ELb0ELb0ELb0ELi2ELi4ELi4ELi4ELb0EEENS1_21CollectiveEpilogueBwdISA_SB_SD_Li256ELb0ELb0ELi2EEENS1_19SingleTileSchedulerILb0ELb0ELb0ELi128EEEEEEEEEvNT_6ParamsE$_ZN4cute3eso3ESOILb0ELb0EJNS_5tupleIJNS_1CILi1EEENS3_ILi512EEEiEEENS3_ILi4096EEENS2_IJiiEEEEEC2ERKS6_RKS7_RKS8_:
[----:B------:R-:W-:Y:S02]  /*5ab0*/  IADD3 R3, R25, -c[0x0][0x20], RZ ;  /* 0x8000080019037a10 */ /* 0x000fe40007ffe0ff */
[----:B------:R-:W-:-:S03]  /*5ac0*/  IADD3 R2, R24, -c[0x0][0x20], RZ ;  /* 0x8000080018027a10 */ /* 0x000fc60007ffe0ff */
[----:B------:R1:W-:Y:S04]  /*5ad0*/  STL [R3], R39 ;  /* 0x0000002703007387 */ /* 0x0003e80000100800 */
[----:B------:R-:W2:Y:S04]  /*5ae0*/  LDL R6, [R2] ;  /* 0x0000000002067983 */ /* 0x000ea80000100800 */
[----:B------:R-:W3:Y:S01]  /*5af0*/  LDL R8, [R2+0x4] ;  /* 0x0000040002087983 */ /* 0x000ee20000100800 */
[----:B------:R-:W-:-:S03]  /*5b00*/  IMAD.MOV.U32 R5, RZ, RZ, 0x0 ;  /* 0x00000000ff057424 */ /* 0x000fc600078e00ff */
[----:B--2---:R1:W-:Y:S04]  /*5b10*/  STL [R3+0x4], R6 ;  /* 0x0000040603007387 */ /* 0x0043e80000100800 */
[----:B---3--:R1:W-:Y:S01]  /*5b20*/  STL [R3+0x8], R8 ;  /* 0x0000080803007387 */ /* 0x0083e20000100800 */
[----:B------:R-:W-:Y:S05]  /*5b30*/  RET.REL.NODEC R4 `(_ZN7cutlass13device_kernelIN5flash19enable_sm80_to_sm89INS1_16FlashAttnBwdSm80INS1_25CollectiveMainloopBwdSm80ILi2ELi2EN4cute5tupleIJNS5_1CILi128EEES8_NS7_ILi64EEEEEENS_10bfloat16_tEfNS_4arch4Sm80ELb0ELb0ELb1ELb0ELb0ELb0ELb0ELb0ELi2ELi4ELi4ELi4ELb0EEENS1_21CollectiveEpilogueBwdISA_SB_SD_Li256ELb0ELb0ELi2EEENS1_19SingleTileSchedulerILb0ELb0ELb0ELi128EEEEEEEEEvNT_6ParamsE) ;  /* 0xffffa4c004007950 */ /* 0x000fea0003c3ffff */
        .type           $_ZN7cutlass13device_kernelIN5flash19enable_sm80_to_sm89INS1_16FlashAttnBwdSm80INS1_25CollectiveMainloopBwdSm80ILi2ELi2EN4cute5tupleIJNS5_1CILi128EEES8_NS7_ILi64EEEEEENS_10bfloat16_tEfNS_4arch4Sm80ELb0ELb0ELb1ELb0ELb0ELb0ELb0ELb0ELi2ELi4ELi4ELi4ELb0EEENS1_21CollectiveEpilogueBwdISA_SB_SD_Li256ELb0ELb0ELi2EEENS1_19SingleTileSchedulerILb0ELb0ELb0ELi128EEEEEEEEEvNT_6ParamsE$_ZN4cute3eso3ESOILb0ELb0EJNS_5tupleIJNS_1CILi1EEEiEEENS3_ILi1024EEENS2_IJiiEEEEEC2ERKS5_RKS6_RKS7_,@function
        .size           $_ZN7cutlass13device_kernelIN5flash19enable_sm80_to_sm89INS1_16FlashAttnBwdSm80INS1_25CollectiveMainloopBwdSm80ILi2ELi2EN4cute5tupleIJNS5_1CILi128EEES8_NS7_ILi64EEEEEENS_10bfloat16_tEfNS_4arch4Sm80ELb0ELb0ELb1ELb0ELb0ELb0ELb0ELb0ELi2ELi4ELi4ELi4ELb0EEENS1_21CollectiveEpilogueBwdISA_SB_SD_Li256ELb0ELb0ELi2EEENS1_19SingleTileSchedulerILb0ELb0ELb0ELi128EEEEEEEEEvNT_6ParamsE$_ZN4cute3eso3ESOILb0ELb0EJNS_5tupleIJNS_1CILi1EEEiEEENS3_ILi1024EEENS2_IJiiEEEEEC2ERKS5_RKS6_RKS7_,($_ZN7cutlass13device_kernelIN5flash19enable_sm80_to_sm89INS1_16FlashAttnBwdSm80INS1_25CollectiveMainloopBwdSm80ILi2ELi2EN4cute5tupleIJNS5_1CILi128EEES8_NS7_ILi64EEEEEENS_10bfloat16_tEfNS_4arch4Sm80ELb0ELb0ELb1ELb0ELb0ELb0ELb0ELb0ELi2ELi4ELi4ELi4ELb0EEENS1_21CollectiveEpilogueBwdISA_SB_SD_Li256ELb0ELb0ELi2EEENS1_19SingleTileSchedulerILb0ELb0ELb0ELi128EEEEEEEEEvNT_6ParamsE$_ZN4cute3eso3ESOILb0ELb0EJNS_5tupleIJiNS_1CILi512EEEEEENS2_IJiiEEENS3_ILi1024EEEEEC2ERKS5_RKS6_RKS7_ - $_ZN7cutlass13device_kernelIN5flash19enable_sm80_to_sm89INS1_16FlashAttnBwdSm80INS1_25CollectiveMainloopBwdSm80ILi2ELi2EN4cute5tupleIJNS5_1CILi128EEES8_NS7_ILi64EEEEEENS_10bfloat16_tEfNS_4arch4Sm80ELb0ELb0ELb1ELb0ELb0ELb0ELb0ELb0ELi2ELi4ELi4ELi4ELb0EEENS1_21CollectiveEpilogueBwdISA_SB_SD_Li256ELb0ELb0ELi2EEENS1_19SingleTileSchedulerILb0ELb0ELb0ELi128EEEEEEEEEvNT_6ParamsE$_ZN4cute3eso3ESOILb0ELb0EJNS_5tupleIJNS_1CILi1EEEiEEENS3_ILi1024EEENS2_IJiiEEEEEC2ERKS5_RKS6_RKS7_)
$_ZN7cutlass13device_kernelIN5flash19enable_sm80_to_sm89INS1_16FlashAttnBwdSm80INS1_25CollectiveMainloopBwdSm80ILi2ELi2EN4cute5tupleIJNS5_1CILi128EEES8_NS7_ILi64EEEEEENS_10bfloat16_tEfNS_4arch4Sm80ELb0ELb0ELb1ELb0ELb0ELb0ELb0ELb0ELi2ELi4ELi4ELi4ELb0EEENS1_21CollectiveEpilogueBwdISA_SB_SD_Li256ELb0ELb0ELi2EEENS1_19SingleTileSchedulerILb0ELb0ELb0ELi128EEEEEEEEEvNT_6ParamsE$_ZN4cute3eso3ESOILb0ELb0EJNS_5tupleIJNS_1CILi1EEEiEEENS3_ILi1024EEENS2_IJiiEEEEEC2ERKS5_RKS6_RKS7_:
        /* <DEDUP_REMOVED lines=9> */
        .type           $_ZN7cutlass13device_kernelIN5flash19enable_sm80_to_sm89INS1_16FlashAttnBwdSm80INS1_25CollectiveMainloopBwdSm80ILi2ELi2EN4cute5tupleIJNS5_1CILi128EEES8_NS7_ILi64EEEEEENS_10bfloat16_tEfNS_4arch4Sm80ELb0ELb0ELb1ELb0ELb0ELb0ELb0ELb0ELi2ELi4ELi4ELi4ELb0EEENS1_21CollectiveEpilogueBwdISA_SB_SD_Li256ELb0ELb0ELi2EEENS1_19SingleTileSchedulerILb0ELb0ELb0ELi128EEEEEEEEEvNT_6ParamsE$_ZN4cute3eso3ESOILb0ELb0EJNS_5tupleIJiNS_1CILi512EEEEEENS2_IJiiEEENS3_ILi1024EEEEEC2ERKS5_RKS6_RKS7_,@function
        .size           $_ZN7cutlass13device_kernelIN5flash19enable_sm80_to_sm89INS1_16FlashAttnBwdSm80INS1_25CollectiveMainloopBwdSm80ILi2ELi2EN4cute5tupleIJNS5_1CILi128EEES8_NS7_ILi64EEEEEENS_10bfloat16_tEfNS_4arch4Sm80ELb0ELb0ELb1ELb0ELb0ELb0ELb0ELb0ELi2ELi4ELi4ELi4ELb0EEENS1_21CollectiveEpilogueBwdISA_SB_SD_Li256ELb0ELb0ELi2EEENS1_19SingleTileSchedulerILb0ELb0ELb0ELi128EEEEEEEEEvNT_6ParamsE$_ZN4cute3eso3ESOILb0ELb0EJNS_5tupleIJiNS_1CILi512EEEEEENS2_IJiiEEENS3_ILi1024EEEEEC2ERKS5_RKS6_RKS7_,($_ZN7cutlass13device_kernelIN5flash19enable_sm80_to_sm89INS1_16FlashAttnBwdSm80INS1_25CollectiveMainloopBwdSm80ILi2ELi2EN4cute5tupleIJNS5_1CILi128EEES8_NS7_ILi64EEEEEENS_10bfloat16_tEfNS_4arch4Sm80ELb0ELb0ELb1ELb0ELb0ELb0ELb0ELb0ELi2ELi4ELi4ELi4ELb0EEENS1_21CollectiveEpilogueBwdISA_SB_SD_Li256ELb0ELb0ELi2EEENS1_19SingleTileSchedulerILb0ELb0ELb0ELi128EEEEEEEEEvNT_6ParamsE$_ZN4cute3eso3ESOILb0ELb0EJNS_5tupleIJiiEEEiNS_1CILi0EEEEEC2ERKS3_RKiRKS5_ - $_ZN7cutlass13device_kernelIN5flash19enable_sm80_to_sm89INS1_16FlashAttnBwdSm80INS1_25CollectiveMainloopBwdSm80ILi2ELi2EN4cute5tupleIJNS5_1CILi128EEES8_NS7_ILi64EEEEEENS_10bfloat16_tEfNS_4arch4Sm80ELb0ELb0ELb1ELb0ELb0ELb0ELb0ELb0ELi2ELi4ELi4ELi4ELb0EEENS1_21CollectiveEpilogueBwdISA_SB_SD_Li256ELb0ELb0ELi2EEENS1_19SingleTileSchedulerILb0ELb0ELb0ELi128EEEEEEEEEvNT_6ParamsE$_ZN4cute3eso3ESOILb0ELb0EJNS_5tupleIJiNS_1CILi512EEEEEENS2_IJiiEEENS3_ILi1024EEEEEC2ERKS5_RKS6_RKS7_)
$_ZN7cutlass13device_kernelIN5flash19enable_sm80_to_sm89INS1_16FlashAttnBwdSm80INS1_25CollectiveMainloopBwdSm80ILi2ELi2EN4cute5tupleIJNS5_1CILi128EEES8_NS7_ILi64EEEEEENS_10bfloat16_tEfNS_4arch4Sm80ELb0ELb0ELb1ELb0ELb0ELb0ELb0ELb0ELi2ELi4ELi4ELi4ELb0EEENS1_21CollectiveEpilogueBwdISA_SB_SD_Li256ELb0ELb0ELi2EEENS1_19SingleTileSchedulerILb0ELb0ELb0ELi128EEEEEEEEEvNT_6ParamsE$_ZN4cute3eso3ESOILb0ELb0EJNS_5tupleIJiNS_1CILi512EEEEEENS2_IJiiEEENS3_ILi1024EEEEEC2ERKS5_RKS6_RKS7_:
        /* <DEDUP_REMOVED lines=9> */
        .type           $_ZN7cutlass13device_kernelIN5flash19enable_sm80_to_sm89INS1_16FlashAttnBwdSm80INS1_25CollectiveMainloopBwdSm80ILi2ELi2EN4cute5tupleIJNS5_1CILi128EEES8_NS7_ILi64EEEEEENS_10bfloat16_tEfNS_4arch4Sm80ELb0ELb0ELb1ELb0ELb0ELb0ELb0ELb0ELi2ELi4ELi4ELi4ELb0EEENS1_21CollectiveEpilogueBwdISA_SB_SD_Li256ELb0ELb0ELi2EEENS1_19SingleTileSchedulerILb0ELb0ELb0ELi128EEEEEEEEEvNT_6ParamsE$_ZN4cute3eso3ESOILb0ELb0EJNS_5tupleIJiiEEEiNS_1CILi0EEEEEC2ERKS3_RKiRKS5_,@function
        .size           $_ZN7cutlass13device_kernelIN5flash19enable_sm80_to_sm89INS1_16FlashAttnBwdSm80INS1_25CollectiveMainloopBwdSm80ILi2ELi2EN4cute5tupleIJNS5_1CILi128EEES8_NS7_ILi64EEEEEENS_10bfloat16_tEfNS_4arch4Sm80ELb0ELb0ELb1ELb0ELb0ELb0ELb0ELb0ELi2ELi4ELi4ELi4ELb0EEENS1_21CollectiveEpilogueBwdISA_SB_SD_Li256ELb0ELb0ELi2EEENS1_19SingleTileSchedulerILb0ELb0ELb0ELi128EEEEEEEEEvNT_6ParamsE$_ZN4cute3eso3ESOILb0ELb0EJNS_5tupleIJiiEEEiNS_1CILi0EEEEEC2ERKS3_RKiRKS5_,($_ZN7cutlass13device_kernelIN5flash19enable_sm80_to_sm89INS1_16FlashAttnBwdSm80INS1_25CollectiveMainloopBwdSm80ILi2ELi2EN4cute5tupleIJNS5_1CILi128EEES8_NS7_ILi64EEEEEENS_10bfloat16_tEfNS_4arch4Sm80ELb0ELb0ELb1ELb0ELb0ELb0ELb0ELb0ELi2ELi4ELi4ELi4ELb0EEENS1_21CollectiveEpilogueBwdISA_SB_SD_Li256ELb0ELb0ELi2EEENS1_19SingleTileSchedulerILb0ELb0ELb0ELi128EEEEEEEEEvNT_6ParamsE$_ZN4cute3eso3ESOILb0ELb0EJNS_6LayoutINS_5tupleIJNS3_IJNS3_IJNS_1CILi8EEENS4_ILi1EEEEEES6_EEENS3_IJNS3_IJS6_S6_EEENS4_ILi2EEEEEEEEENS3_IJNS3_IJNS3_IJS6_NS4_ILi0EEEEEESD_EEENS3_IJNS3_IJSD_SD_EEEiEEEEEEEENS_10ViewEngineINS_8smem_ptrIPN7cutlass10bfloat16_tEEEEEEEC2ERKSJ_RKSQ_ - $_ZN7cutlass13device_kernelIN5flash19enable_sm80_to_sm89INS1_16FlashAttnBwdSm80INS1_25CollectiveMainloopBwdSm80ILi2ELi2EN4cute5tupleIJNS5_1CILi128EEES8_NS7_ILi64EEEEEENS_10bfloat16_tEfNS_4arch4Sm80ELb0ELb0ELb1ELb0ELb0ELb0ELb0ELb0ELi2ELi4ELi4ELi4ELb0EEENS1_21CollectiveEpilogueBwdISA_SB_SD_Li256ELb0ELb0ELi2EEENS1_19SingleTileSchedulerILb0ELb0ELb0ELi128EEEEEEEEEvNT_6ParamsE$_ZN4cute3eso3ESOILb0ELb0EJNS_5tupleIJiiEEEiNS_1CILi0EEEEEC2ERKS3_RKiRKS5_)
$_ZN7cutlass13device_kernelIN5flash19enable_sm80_to_sm89INS1_16FlashAttnBwdSm80INS1_25CollectiveMainloopBwdSm80ILi2ELi2EN4cute5tupleIJNS5_1CILi128EEES8_NS7_ILi64EEEEEENS_10bfloat16_tEfNS_4arch4Sm80ELb0ELb0ELb1ELb0ELb0ELb0ELb0ELb0ELi2ELi4ELi4ELi4ELb0EEENS1_21CollectiveEpilogueBwdISA_SB_SD_Li256ELb0ELb0ELi2EEENS1_19SingleTileSchedulerILb0ELb0ELb0ELi128EEEEEEEEEvNT_6ParamsE$_ZN4cute3eso3ESOILb0ELb0EJNS_5tupleIJiiEEEiNS_1CILi0EEEEEC2ERKS3_RKiRKS5_:
[----:B------:R-:W-:Y:S02]  /*5c60*/  IADD3 R3, R3, -c[0x0][0x20], RZ ;  /* 0x8000080003037a10 */ /* 0x000fe40007ffe0ff */
[----:B------:R-:W-:-:S03]  /*5c70*/  IADD3 R2, R2, -c[0x0][0x20], RZ ;  /* 0x8000080002027a10 */ /* 0x000fc60007ffe0ff */
[----:B------:R1:W-:Y:S04]  /*5c80*/  STL [R3], R10 ;  /* 0x0000000a03007387 */ /* 0x0003e80000100800 */
[----:B------:R1:W-:Y:S04]  /*5c90*/  STL [R3+0x4], R8 ;  /* 0x0000040803007387 */ /* 0x0003e80000100800 */
[----:B------:R-:W2:Y:S01]  /*5ca0*/  LDL R2, [R2] ;  /* 0x0000000002027983 */ /* 0x000ea20000100800 */
[----:B------:R-:W-:Y:S02]  /*5cb0*/  IMAD.MOV.U32 R94, RZ, RZ, R6 ;  /* 0x000000ffff5e7224 */ /* 0x000fe400078e0006 */
[----:B------:R-:W-:Y:S01]  /*5cc0*/  IMAD.MOV.U32 R95, RZ, RZ, 0x0 ;  /* 0x00000000ff5f7424 */ /* 0x000fe200078e00ff */
[----:B--2---:R1:W-:Y:S03]  /*5cd0*/  STL [R3+0x8], R2 ;  /* 0x0000080203007387 */ /* 0x0043e60000100800 */
[----:B------:R-:W-:Y:S05]  /*5ce0*/  RET.REL.NODEC R94 `(_ZN7cutlass13device_kernelIN5flash19enable_sm80_to_sm89INS1_16FlashAttnBwdSm80INS1_25CollectiveMainloopBwdSm80ILi2ELi2EN4cute5tupleIJNS5_1CILi128EEES8_NS7_ILi64EEEEEENS_10bfloat16_tEfNS_4arch4Sm80ELb0ELb0ELb1ELb0ELb0ELb0ELb0ELb0ELi2ELi4ELi4ELi4ELb0EEENS1_21CollectiveEpilogueBwdISA_SB_SD_Li256ELb0ELb0ELi2EEENS1_19SingleTileSchedulerILb0ELb0ELb0ELi128EEEEEEEEEvNT_6ParamsE) ;  /* 0xffffa3105e007950 */ /* 0x000fea0003c3ffff */
        .type           $_ZN7cutlass13device_kernelIN5flash19enable_sm80_to_sm89INS1_16FlashAttnBwdSm80INS1_25CollectiveMainloopBwdSm80ILi2ELi2EN4cute5tupleIJNS5_1CILi128EEES8_NS7_ILi64EEEEEENS_10bfloat16_tEfNS_4arch4Sm80ELb0ELb0ELb1ELb0ELb0ELb0ELb0ELb0ELi2ELi4ELi4ELi4ELb0EEENS1_21CollectiveEpilogueBwdISA_SB_SD_Li256ELb0ELb0ELi2EEENS1_19SingleTileSchedulerILb0ELb0ELb0ELi128EEEEEEEEEvNT_6ParamsE$_ZN4cute3eso3ESOILb0ELb0EJNS_6LayoutINS_5tupleIJNS3_IJNS3_IJNS_1CILi8EEENS4_ILi1EEEEEES6_EEENS3_IJNS3_IJS6_S6_EEENS4_ILi2EEEEEEEEENS3_IJNS3_IJNS3_IJS6_NS4_ILi0EEEEEESD_EEENS3_IJNS3_IJSD_SD_EEEiEEEEEEEENS_10ViewEngineINS_8smem_ptrIPN7cutlass10bfloat16_tEEEEEEEC2ERKSJ_RKSQ_,@function
        .size           $_ZN7cutlass13device_kernelIN5flash19enable_sm80_to_sm89INS1_16FlashAttnBwdSm80INS1_25CollectiveMainloopBwdSm80ILi2ELi2EN4cute5tupleIJNS5_1CILi128EEES8_NS7_ILi64EEEEEENS_10bfloat16_tEfNS_4arch4Sm80ELb0ELb0ELb1ELb0ELb0ELb0ELb0ELb0ELi2ELi4ELi4ELi4ELb0EEENS1_21CollectiveEpilogueBwdISA_SB_SD_Li256ELb0ELb0ELi2EEENS1_19SingleTileSchedulerILb0ELb0ELb0ELi128EEEEEEEEEvNT_6ParamsE$_ZN4cute3eso3ESOILb0ELb0EJNS_6LayoutINS_5tupleIJNS3_IJNS3_IJNS_1CILi8EEENS4_ILi1EEEEEES6_EEENS3_IJNS3_IJS6_S6_EEENS4_ILi2EEEEEEEEENS3_IJNS3_IJNS3_IJS6_NS4_ILi0EEEEEESD_EEENS3_IJNS3_IJSD_SD_EEEiEEEEEEEENS_10ViewEngineINS_8smem_ptrIPN7cutlass10bfloat16_tEEEEEEEC2ERKSJ_RKSQ_,($_ZN7cutlass13device_kernelIN5flash19enable_sm80_to_sm89INS1_16FlashAttnBwdSm80INS1_25CollectiveMainloopBwdSm80ILi2ELi2EN4cute5tupleIJNS5_1CILi128EEES8_NS7_ILi64EEEEEENS_10bfloat16_tEfNS_4arch4Sm80ELb0ELb0ELb1ELb0ELb0ELb0ELb0ELb0ELi2ELi4ELi4ELi4ELb0EEENS1_21CollectiveEpilogueBwdISA_SB_SD_Li256ELb0ELb0ELi2EEENS1_19SingleTileSchedulerILb0ELb0ELb0ELi128EEEEEEEEEvNT_6ParamsE$_ZN4cute3eso3ESOILb0ELb0EJNS_6LayoutINS_5tupleIJNS3_IJNS_1CILi1EEENS3_IJS5_NS4_ILi2EEES6_EEEEEES6_NS3_IJS6_S6_EEEEEENS3_IJNS3_IJNS4_ILi0EEENS3_IJS5_NS4_ILi256EEEiEEEEEENS4_ILi2048EEENS3_IJiNS4_ILi4096EEEEEEEEEEENS_10ViewEngineINS_8smem_ptrIPjEEEEEEC2ERKSJ_RKSO_ - $_ZN7cutlass13device_kernelIN5flash19enable_sm80_to_sm89INS1_16FlashAttnBwdSm80INS1_25CollectiveMainloopBwdSm80ILi2ELi2EN4cute5tupleIJNS5_1CILi128EEES8_NS7_ILi64EEEEEENS_10bfloat16_tEfNS_4arch4Sm80ELb0ELb0ELb1ELb0ELb0ELb0ELb0ELb0ELi2ELi4ELi4ELi4ELb0EEENS1_21CollectiveEpilogueBwdISA_SB_SD_Li256ELb0ELb0ELi2EEENS1_19SingleTileSchedulerILb0ELb0ELb0ELi128EEEEEEEEEvNT_6ParamsE$_ZN4cute3eso3ESOILb0ELb0EJNS_6LayoutINS_5tupleIJNS3_IJNS3_IJNS_1CILi8EEENS4_ILi1EEEEEES6_EEENS3_IJNS3_IJS6_S6_EEENS4_ILi2EEEEEEEEENS3_IJNS3_IJNS3_IJS6_NS4_ILi0EEEEEESD_EEENS3_IJNS3_IJSD_SD_EEEiEEEEEEEENS_10ViewEngineINS_8smem_ptrIPN7cutlass10bfloat16_tEEEEEEEC2ERKSJ_RKSQ_)
$_ZN7cutlass13device_kernelIN5flash19enable_sm80_to_sm89INS1_16FlashAttnBwdSm80INS1_25CollectiveMainloopBwdSm80ILi2ELi2EN4cute5tupleIJNS5_1CILi128EEES8_NS7_ILi64EEEEEENS_10bfloat16_tEfNS_4arch4Sm80ELb0ELb0ELb1ELb0ELb0ELb0ELb0ELb0ELi2ELi4ELi4ELi4ELb0EEENS1_21CollectiveEpilogueBwdISA_SB_SD_Li256ELb0ELb0ELi2EEENS1_19SingleTileSchedulerILb0ELb0ELb0ELi128EEEEEEEEEvNT_6ParamsE$_ZN4cute3eso3ESOILb0ELb0EJNS_6LayoutINS_5tupleIJNS3_IJNS3_IJNS_1CILi8EEENS4_ILi1EEEEEES6_EEENS3_IJNS3_IJS6_S6_EEENS4_ILi2EEEEEEEEENS3_IJNS3_IJNS3_IJS6_NS4_ILi0EEEEEESD_EEENS3_IJNS3_IJSD_SD_EEEiEEEEEEEENS_10ViewEngineINS_8smem_ptrIPN7cutlass10bfloat16_tEEEEEEEC2ERKSJ_RKSQ_:
[----:B------:R-:W-:Y:S02]  /*5cf0*/  IADD3 R3, R76, -c[0x0][0x20], RZ ;  /* 0x800008004c037a10 */ /* 0x000fe40007ffe0ff */
[----:B------:R-:W-:-:S03]  /*5d00*/  IADD3 R2, R68, -c[0x0][0x20], RZ ;  /* 0x8000080044027a10 */ /* 0x000fc60007ffe0ff */
[----:B------:R1:W-:Y:S04]  /*5d10*/  STL [R3], R6 ;  /* 0x0000000603007387 */ /* 0x0003e80000100800 */
[----:B------:R-:W2:Y:S01]  /*5d20*/  LDL.64 R8, [R2] ;  /* 0x0000000002087983 */ /* 0x000ea20000100a00 */
[----:B------:R-:W-:-:S03]  /*5d30*/  IMAD.MOV.U32 R5, RZ, RZ, 0x0 ;  /* 0x00000000ff057424 */ /* 0x000fc600078e00ff */
[----:B--2---:R1:W-:Y:S01]  /*5d40*/  STL.64 [R3+0x8], R8 ;  /* 0x0000080803007387 */ /* 0x0043e20000100a00 */
[----:B------:R-:W-:Y:S05]  /*5d50*/  RET.REL.NODEC R4 `(_ZN7cutlass13device_kernelIN5flash19enable_sm80_to_sm89INS1_16FlashAttnBwdSm80INS1_25CollectiveMainloopBwdSm80ILi2ELi2EN4cute5tupleIJNS5_1CILi128EEES8_NS7_ILi64EEEEEENS_10bfloat16_tEfNS_4arch4Sm80ELb0ELb0ELb1ELb0ELb0ELb0ELb0ELb0ELi2ELi4ELi4ELi4ELb0EEENS1_21CollectiveEpilogueBwdISA_SB_SD_Li256ELb0ELb0ELi2EEENS1_19SingleTileSchedulerILb0ELb0ELb0ELi128EEEEEEEEEvNT_6ParamsE) ;  /* 0xffffa2a004007950 */ /* 0x000fea0003c3ffff */
        .type           $_ZN7cutlass13device_kernelIN5flash19enable_sm80_to_sm89INS1_16FlashAttnBwdSm80INS1_25CollectiveMainloopBwdSm80ILi2ELi2EN4cute5tupleIJNS5_1CILi128EEES8_NS7_ILi64EEEEEENS_10bfloat16_tEfNS_4arch4Sm80ELb0ELb0ELb1ELb0ELb0ELb0ELb0ELb0ELi2ELi4ELi4ELi4ELb0EEENS1_21CollectiveEpilogueBwdISA_SB_SD_Li256ELb0ELb0ELi2EEENS1_19SingleTileSchedulerILb0ELb0ELb0ELi128EEEEEEEEEvNT_6ParamsE$_ZN4cute3eso3ESOILb0ELb0EJNS_6LayoutINS_5tupleIJNS3_IJNS_1CILi1EEENS3_IJS5_NS4_ILi2EEES6_EEEEEES6_NS3_IJS6_S6_EEEEEENS3_IJNS3_IJNS4_ILi0EEENS3_IJS5_NS4_ILi256EEEiEEEEEENS4_ILi2048EEENS3_IJiNS4_ILi4096EEEEEEEEEEENS_10ViewEngineINS_8smem_ptrIPjEEEEEEC2ERKSJ_RKSO_,@function
        .size           $_ZN7cutlass13device_kernelIN5flash19enable_sm80_to_sm89INS1_16FlashAttnBwdSm80INS1_25CollectiveMainloopBwdSm80ILi2ELi2EN4cute5tupleIJNS5_1CILi128EEES8_NS7_ILi64EEEEEENS_10bfloat16_tEfNS_4arch4Sm80ELb0ELb0ELb1ELb0ELb0ELb0ELb0ELb0ELi2ELi4ELi4ELi4ELb0EEENS1_21CollectiveEpilogueBwdISA_SB_SD_Li256ELb0ELb0ELi2EEENS1_19SingleTileSchedulerILb0ELb0ELb0ELi128EEEEEEEEEvNT_6ParamsE$_ZN4cute3eso3ESOILb0ELb0EJNS_6LayoutINS_5tupleIJNS3_IJNS_1CILi1EEENS3_IJS5_NS4_ILi2EEES6_EEEEEES6_NS3_IJS6_S6_EEEEEENS3_IJNS3_IJNS4_ILi0EEENS3_IJS5_NS4_ILi256EEEiEEEEEENS4_ILi2048EEENS3_IJiNS4_ILi4096EEEEEEEEEEENS_10ViewEngineINS_8smem_ptrIPjEEEEEEC2ERKSJ_RKSO_,($_ZN7cutlass13device_kernelIN5flash19enable_sm80_to_sm89INS1_16FlashAttnBwdSm80INS1_25CollectiveMainloopBwdSm80ILi2ELi2EN4cute5tupleIJNS5_1CILi128EEES8_NS7_ILi64EEEEEENS_10bfloat16_tEfNS_4arch4Sm80ELb0ELb0ELb1ELb0ELb0ELb0ELb0ELb0ELi2ELi4ELi4ELi4ELb0EEENS1_21CollectiveEpilogueBwdISA_SB_SD_Li256ELb0ELb0ELi2EEENS1_19SingleTileSchedulerILb0ELb0ELb0ELi128EEEEEEEEEvNT_6ParamsE$_ZN4cute3eso3ESOILb0ELb0EJNS_6LayoutINS_5tupleIJNS3_IJNS_1CILi2EEES5_EEENS4_ILi8EEES6_EEENS3_IJNS3_IJNS4_ILi1EEEiEEENS4_ILi1024EEENS3_IJiiEEEEEEEENS_10ViewEngineINS_8smem_ptrIPN7cutlass10bfloat16_tEEEEEEEC2ERKSE_RKSL_ - $_ZN7cutlass13device_kernelIN5flash19enable_sm80_to_sm89INS1_16FlashAttnBwdSm80INS1_25CollectiveMainloopBwdSm80ILi2ELi2EN4cute5tupleIJNS5_1CILi128EEES8_NS7_ILi64EEEEEENS_10bfloat16_tEfNS_4arch4Sm80ELb0ELb0ELb1ELb0ELb0ELb0ELb0ELb0ELi2ELi4ELi4ELi4ELb0EEENS1_21CollectiveEpilogueBwdISA_SB_SD_Li256ELb0ELb0ELi2EEENS1_19SingleTileSchedulerILb0ELb0ELb0ELi128EEEEEEEEEvNT_6ParamsE$_ZN4cute3eso3ESOILb0ELb0EJNS_6LayoutINS_5tupleIJNS3_IJNS_1CILi1EEENS3_IJS5_NS4_ILi2EEES6_EEEEEES6_NS3_IJS6_S6_EEEEEENS3_IJNS3_IJNS4_ILi0EEENS3_IJS5_NS4_ILi256EEEiEEEEEENS4_ILi2048EEENS3_IJiNS4_ILi4096EEEEEEEEEEENS_10ViewEngineINS_8smem_ptrIPjEEEEEEC2ERKSJ_RKSO_)
$_ZN7cutlass13device_kernelIN5flash19enable_sm80_to_sm89INS1_16FlashAttnBwdSm80INS1_25CollectiveMainloopBwdSm80ILi2ELi2EN4cute5tupleIJNS5_1CILi128EEES8_NS7_ILi64EEEEEENS_10bfloat16_tEfNS_4arch4Sm80ELb0ELb0ELb1ELb0ELb0ELb0ELb0ELb0ELi2ELi4ELi4ELi4ELb0EEENS1_21CollectiveEpilogueBwdISA_SB_SD_Li256ELb0ELb0ELi2EEENS1_19SingleTileSchedulerILb0ELb0ELb0ELi128EEEEEEEEEvNT_6ParamsE$_ZN4cute3eso3ESOILb0ELb0EJNS_6LayoutINS_5tupleIJNS3_IJNS_1CILi1EEENS3_IJS5_NS4_ILi2EEES6_EEEEEES6_NS3_IJS6_S6_EEEEEENS3_IJNS3_IJNS4_ILi0EEENS3_IJS5_NS4_ILi256EEEiEEEEEENS4_ILi2048EEENS3_IJiNS4_ILi4096EEEEEEEEEEENS_10ViewEngineINS_8smem_ptrIPjEEEEEEC2ERKSJ_RKSO_:
[----:B------:R-:W-:Y:S02]  /*5d60*/  IADD3 R5, R68, -c[0x0][0x20], RZ ;  /* 0x8000080044057a10 */ /* 0x000fe40007ffe0ff */
[----:B------:R-:W-:-:S03]  /*5d70*/  IADD3 R6, R50, -c[0x0][0x20], RZ ;  /* 0x8000080032067a10 */ /* 0x000fc60007ffe0ff */
[----:B------:R1:W-:Y:S04]  /*5d80*/  STL.64 [R5], R2 ;  /* 0x0000000205007387 */ /* 0x0003e80000100a00 */
[----:B------:R-:W2:Y:S01]  /*5d90*/  LDL.64 R8, [R6] ;  /* 0x0000000006087983 */ /* 0x000ea20000100a00 */
[----:B------:R-:W-:Y:S02]  /*5da0*/  IMAD.MOV.U32 R10, RZ, RZ, R4 ;  /* 0x000000ffff0a7224 */ /* 0x000fe400078e0004 */
[----:B------:R-:W-:Y:S01]  /*5db0*/  IMAD.MOV.U32 R11, RZ, RZ, 0x0 ;  /* 0x00000000ff0b7424 */ /* 0x000fe200078e00ff */
[----:B--2---:R1:W-:Y:S03]  /*5dc0*/  STL.64 [R5+0x8], R8 ;  /* 0x0000080805007387 */ /* 0x0043e60000100a00 */
[----:B------:R-:W-:Y:S05]  /*5dd0*/  RET.REL.NODEC R10 `(_ZN7cutlass13device_kernelIN5flash19enable_sm80_to_sm89INS1_16FlashAttnBwdSm80INS1_25CollectiveMainloopBwdSm80ILi2ELi2EN4cute5tupleIJNS5_1CILi128EEES8_NS7_ILi64EEEEEENS_10bfloat16_tEfNS_4arch4Sm80ELb0ELb0ELb1ELb0ELb0ELb0ELb0ELb0ELi2ELi4ELi4ELi4ELb0EEENS1_21CollectiveEpilogueBwdISA_SB_SD_Li256ELb0ELb0ELi2EEENS1_19SingleTileSchedulerILb0ELb0ELb0ELi128EEEEEEEEEvNT_6ParamsE) ;  /* 0xffffa2200a007950 */ /* 0x000fea0003c3ffff */
        .type           $_ZN7cutlass13device_kernelIN5flash19enable_sm80_to_sm89INS1_16FlashAttnBwdSm80INS1_25CollectiveMainloopBwdSm80ILi2ELi2EN4cute5tupleIJNS5_1CILi128EEES8_NS7_ILi64EEEEEENS_10bfloat16_tEfNS_4arch4Sm80ELb0ELb0ELb1ELb0ELb0ELb0ELb0ELb0ELi2ELi4ELi4ELi4ELb0EEENS1_21CollectiveEpilogueBwdISA_SB_SD_Li256ELb0ELb0ELi2EEENS1_19SingleTileSchedulerILb0ELb0ELb0ELi128EEEEEEEEEvNT_6ParamsE$_ZN4cute3eso3ESOILb0ELb0EJNS_6LayoutINS_5tupleIJNS3_IJNS_1CILi2EEES5_EEENS4_ILi8EEES6_EEENS3_IJNS3_IJNS4_ILi1EEEiEEENS4_ILi1024EEENS3_IJiiEEEEEEEENS_10ViewEngineINS_8smem_ptrIPN7cutlass10bfloat16_tEEEEEEEC2ERKSE_RKSL_,@function
        .size           $_ZN7cutlass13device_kernelIN5flash19enable_sm80_to_sm89INS1_16FlashAttnBwdSm80INS1_25CollectiveMainloopBwdSm80ILi2ELi2EN4cute5tupleIJNS5_1CILi128EEES8_NS7_ILi64EEEEEENS_10bfloat16_tEfNS_4arch4Sm80ELb0ELb0ELb1ELb0ELb0ELb0ELb0ELb0ELi2ELi4ELi4ELi4ELb0EEENS1_21CollectiveEpilogueBwdISA_SB_SD_Li256ELb0ELb0ELi2EEENS1_19SingleTileSchedulerILb0ELb0ELb0ELi128EEEEEEEEEvNT_6ParamsE$_ZN4cute3eso3ESOILb0ELb0EJNS_6LayoutINS_5tupleIJNS3_IJNS_1CILi2EEES5_EEENS4_ILi8EEES6_EEENS3_IJNS3_IJNS4_ILi1EEEiEEENS4_ILi1024EEENS3_IJiiEEEEEEEENS_10ViewEngineINS_8smem_ptrIPN7cutlass10bfloat16_tEEEEEEEC2ERKSE_RKSL_,($_ZN7cutlass13device_kernelIN5flash19enable_sm80_to_sm89INS1_16FlashAttnBwdSm80INS1_25CollectiveMainloopBwdSm80ILi2ELi2EN4cute5tupleIJNS5_1CILi128EEES8_NS7_ILi64EEEEEENS_10bfloat16_tEfNS_4arch4Sm80ELb0ELb0ELb1ELb0ELb0ELb0ELb0ELb0ELi2ELi4ELi4ELi4ELb0EEENS1_21CollectiveEpilogueBwdISA_SB_SD_Li256ELb0ELb0ELi2EEENS1_19SingleTileSchedulerILb0ELb0ELb0ELi128EEEEEEEEEvNT_6ParamsE$_ZN4cute3eso3ESOILb0ELb0EJNS_6LayoutINS_5tupleIJNS3_IJNS_1CILi2EEES5_EEENS4_ILi8EEES6_EEENS3_IJNS3_IJNS4_ILi1EEEiEEENS4_ILi1024EEENS3_IJiiEEEEEEEEjEEC2ERKSE_RKj - $_ZN7cutlass13device_kernelIN5flash19enable_sm80_to_sm89INS1_16FlashAttnBwdSm80INS1_25CollectiveMainloopBwdSm80ILi2ELi2EN4cute5tupleIJNS5_1CILi128EEES8_NS7_ILi64EEEEEENS_10bfloat16_tEfNS_4arch4Sm80ELb0ELb0ELb1ELb0ELb0ELb0ELb0ELb0ELi2ELi4ELi4ELi4ELb0EEENS1_21CollectiveEpilogueBwdISA_SB_SD_Li256ELb0ELb0ELi2EEENS1_19SingleTileSchedulerILb0ELb0ELb0ELi128EEEEEEEEEvNT_6ParamsE$_ZN4cute3eso3ESOILb0ELb0EJNS_6LayoutINS_5tupleIJNS3_IJNS_1CILi2EEES5_EEENS4_ILi8EEES6_EEENS3_IJNS3_IJNS4_ILi1EEEiEEENS4_ILi1024EEENS3_IJiiEEEEEEEENS_10ViewEngineINS_8smem_ptrIPN7cutlass10bfloat16_tEEEEEEEC2ERKSE_RKSL_)
$_ZN7cutlass13device_kernelIN5flash19enable_sm80_to_sm89INS1_16FlashAttnBwdSm80INS1_25CollectiveMainloopBwdSm80ILi2ELi2EN4cute5tupleIJNS5_1CILi128EEES8_NS7_ILi64EEEEEENS_10bfloat16_tEfNS_4arch4Sm80ELb0ELb0ELb1ELb0ELb0ELb0ELb0ELb0ELi2ELi4ELi4ELi4ELb0EEENS1_21CollectiveEpilogueBwdISA_SB_SD_Li256ELb0ELb0ELi2EEENS1_19SingleTileSchedulerILb0ELb0ELb0ELi128EEEEEEEEEvNT_6ParamsE$_ZN4cute3eso3ESOILb0ELb0EJNS_6LayoutINS_5tupleIJNS3_IJNS_1CILi2EEES5_EEENS4_ILi8EEES6_EEENS3_IJNS3_IJNS4_ILi1EEEiEEENS4_ILi1024EEENS3_IJiiEEEEEEEENS_10ViewEngineINS_8smem_ptrIPN7cutlass10bfloat16_tEEEEEEEC2ERKSE_RKSL_:
[----:B------:R-:W-:Y:S02]  /*5de0*/  IADD3 R3, R25, -c[0x0][0x20], RZ ;  /* 0x8000080019037a10 */ /* 0x000fe40007ffe0ff */
[----:B------:R-:W-:-:S03]  /*5df0*/  IADD3 R2, R24, -c[0x0][0x20], RZ ;  /* 0x8000080018027a10 */ /* 0x000fc60007ffe0ff */
[----:B------:R1:W-:Y:S04]  /*5e00*/  STL.64 [R3], R4 ;  /* 0x0000000403007387 */ /* 0x0003e80000100a00 */
[----:B------:R1:W-:Y:S04]  /*5e10*/  STL [R3+0x8], R14 ;  /* 0x0000080e03007387 */ /* 0x0003e80000100800 */
[----:B------:R-:W2:Y:S01]  /*5e20*/  LDL.64 R8, [R2] ;  /* 0x0000000002087983 */ /* 0x000ea20000100a00 */
[----:B------:R-:W-:-:S03]  /*5e30*/  IMAD.MOV.U32 R7, RZ, RZ, 0x0 ;  /* 0x00000000ff077424 */ /* 0x000fc600078e00ff */
[----:B--2---:R1:W-:Y:S01]  /*5e40*/  STL.64 [R3+0x10], R8 ;  /* 0x0000100803007387 */ /* 0x0043e20000100a00 */
[----:B------:R-:W-:Y:S05]  /*5e50*/  RET.REL.NODEC R6 `(_ZN7cutlass13device_kernelIN5flash19enable_sm80_to_sm89INS1_16FlashAttnBwdSm80INS1_25CollectiveMainloopBwdSm80ILi2ELi2EN4cute5tupleIJNS5_1CILi128EEES8_NS7_ILi64EEEEEENS_10bfloat16_tEfNS_4arch4Sm80ELb0ELb0ELb1ELb0ELb0ELb0ELb0ELb0ELi2ELi4ELi4ELi4ELb0EEENS1_21CollectiveEpilogueBwdISA_SB_SD_Li256ELb0ELb0ELi2EEENS1_19SingleTileSchedulerILb0ELb0ELb0ELi128EEEEEEEEEvNT_6ParamsE) ;  /* 0xffffa1a006007950 */ /* 0x000fea0003c3ffff */
        .type           $_ZN7cutlass13device_kernelIN5flash19enable_sm80_to_sm89INS1_16FlashAttnBwdSm80INS1_25CollectiveMainloopBwdSm80ILi2ELi2EN4cute5tupleIJNS5_1CILi128EEES8_NS7_ILi64EEEEEENS_10bfloat16_tEfNS_4arch4Sm80ELb0ELb0ELb1ELb0ELb0ELb0ELb0ELb0ELi2ELi4ELi4ELi4ELb0EEENS1_21CollectiveEpilogueBwdISA_SB_SD_Li256ELb0ELb0ELi2EEENS1_19SingleTileSchedulerILb0ELb0ELb0ELi128EEEEEEEEEvNT_6ParamsE$_ZN4cute3eso3ESOILb0ELb0EJNS_6LayoutINS_5tupleIJNS3_IJNS_1CILi2EEES5_EEENS4_ILi8EEES6_EEENS3_IJNS3_IJNS4_ILi1EEEiEEENS4_ILi1024EEENS3_IJiiEEEEEEEEjEEC2ERKSE_RKj,@function
        .size           $_ZN7cutlass13device_kernelIN5flash19enable_sm80_to_sm89INS1_16FlashAttnBwdSm80INS1_25CollectiveMainloopBwdSm80ILi2ELi2EN4cute5tupleIJNS5_1CILi128EEES8_NS7_ILi64EEEEEENS_10bfloat16_tEfNS_4arch4Sm80ELb0ELb0ELb1ELb0ELb0ELb0ELb0ELb0ELi2ELi4ELi4ELi4ELb0EEENS1_21CollectiveEpilogueBwdISA_SB_SD_Li256ELb0ELb0ELi2EEENS1_19SingleTileSchedulerILb0ELb0ELb0ELi128EEEEEEEEEvNT_6ParamsE$_ZN4cute3eso3ESOILb0ELb0EJNS_6LayoutINS_5tupleIJNS3_IJNS_1CILi2EEES5_EEENS4_ILi8EEES6_EEENS3_IJNS3_IJNS4_ILi1EEEiEEENS4_ILi1024EEENS3_IJiiEEEEEEEEjEEC2ERKSE_RKj,($_ZN7cutlass13device_kernelIN5flash19enable_sm80_to_sm89INS1_16FlashAttnBwdSm80INS1_25CollectiveMainloopBwdSm80ILi2ELi2EN4cute5tupleIJNS5_1CILi128EEES8_NS7_ILi64EEEEEENS_10bfloat16_tEfNS_4arch4Sm80ELb0ELb0ELb1ELb0ELb0ELb0ELb0ELb0ELi2ELi4ELi4ELi4ELb0EEENS1_21CollectiveEpilogueBwdISA_SB_SD_Li256ELb0ELb0ELi2EEENS1_19SingleTileSchedulerILb0ELb0ELb0ELi128EEEEEEEEEvNT_6ParamsE$_ZN4cute3eso3ESOILb0ELb0EJNS_6LayoutINS_5tupleIJNS3_IJNS_1CILi2EEES5_EEES6_NS4_ILi8EEEEEENS3_IJNS3_IJiNS4_ILi512EEEEEENS3_IJiiEEENS4_ILi1024EEEEEEEENS_10ViewEngineINS_8smem_ptrIPN7cutlass10bfloat16_tEEEEEEEC2ERKSE_RKSL_ - $_ZN7cutlass13device_kernelIN5flash19enable_sm80_to_sm89INS1_16FlashAttnBwdSm80INS1_25CollectiveMainloopBwdSm80ILi2ELi2EN4cute5tupleIJNS5_1CILi128EEES8_NS7_ILi64EEEEEENS_10bfloat16_tEfNS_4arch4Sm80ELb0ELb0ELb1ELb0ELb0ELb0ELb0ELb0ELi2ELi4ELi4ELi4ELb0EEENS1_21CollectiveEpilogueBwdISA_SB_SD_Li256ELb0ELb0ELi2EEENS1_19SingleTileSchedulerILb0ELb0ELb0ELi128EEEEEEEEEvNT_6ParamsE$_ZN4cute3eso3ESOILb0ELb0EJNS_6LayoutINS_5tupleIJNS3_IJNS_1CILi2EEES5_EEENS4_ILi8EEES6_EEENS3_IJNS3_IJNS4_ILi1EEEiEEENS4_ILi1024EEENS3_IJiiEEEEEEEEjEEC2ERKSE_RKj)
$_ZN7cutlass13device_kernelIN5flash19enable_sm80_to_sm89INS1_16FlashAttnBwdSm80INS1_25CollectiveMainloopBwdSm80ILi2ELi2EN4cute5tupleIJNS5_1CILi128EEES8_NS7_ILi64EEEEEENS_10bfloat16_tEfNS_4arch4Sm80ELb0ELb0ELb1ELb0ELb0ELb0ELb0ELb0ELi2ELi4ELi4ELi4ELb0EEENS1_21CollectiveEpilogueBwdISA_SB_SD_Li256ELb0ELb0ELi2EEENS1_19SingleTileSchedulerILb0ELb0ELb0ELi128EEEEEEEEEvNT_6ParamsE$_ZN4cute3eso3ESOILb0ELb0EJNS_6LayoutINS_5tupleIJNS3_IJNS_1CILi2EEES5_EEENS4_ILi8EEES6_EEENS3_IJNS3_IJNS4_ILi1EEEiEEENS4_ILi1024EEENS3_IJiiEEEEEEEEjEEC2ERKSE_RKj:
[----:B------:R-:W-:Y:S02]  /*5e60*/  IADD3 R7, R25, -c[0x0][0x20], RZ ;  /* 0x8000080019077a10 */ /* 0x000fe40007ffe0ff */
[----:B------:R-:W-:-:S03]  /*5e70*/  IADD3 R5, R53, -c[0x0][0x20], RZ ;  /* 0x8000080035057a10 */ /* 0x000fc60007ffe0ff */
[----:B------:R1:W-:Y:S04]  /*5e80*/  STL [R7], R2 ;  /* 0x0000000207007387 */ /* 0x0003e80000100800 */
[----:B------:R1:W-:Y:S04]  /*5e90*/  STL [R7+0x4], R3 ;  /* 0x0000040307007387 */ /* 0x0003e80000100800 */
[----:B------:R1:W-:Y:S04]  /*5ea0*/  STL [R7+0x8], R4 ;  /* 0x0000080407007387 */ /* 0x0003e80000100800 */
[----:B------:R-:W2:Y:S01]  /*5eb0*/  LDL R8, [R5] ;  /* 0x0000000005087983 */ /* 0x000ea20000100800 */
[----:B------:R-:W-:-:S02]  /*5ec0*/  IMAD.MOV.U32 R10, RZ, RZ, R6 ;  /* 0x000000ffff0a7224 */ /* 0x000fc400078e0006 */
[----:B------:R-:W-:Y:S01]  /*5ed0*/  IMAD.MOV.U32 R11, RZ, RZ, 0x0 ;  /* 0x00000000ff0b7424 */ /* 0x000fe200078e00ff */
[----:B--2---:R1:W-:Y:S03]  /*5ee0*/  STL [R7+0xc], R8 ;  /* 0x00000c0807007387 */ /* 0x0043e60000100800 */
[----:B------:R-:W-:Y:S05]  /*5ef0*/  RET.REL.NODEC R10 `(_ZN7cutlass13device_kernelIN5flash19enable_sm80_to_sm89INS1_16FlashAttnBwdSm80INS1_25CollectiveMainloopBwdSm80ILi2ELi2EN4cute5tupleIJNS5_1CILi128EEES8_NS7_ILi64EEEEEENS_10bfloat16_tEfNS_4arch4Sm80ELb0ELb0ELb1ELb0ELb0ELb0ELb0ELb0ELi2ELi4ELi4ELi4ELb0EEENS1_21CollectiveEpilogueBwdISA_SB_SD_Li256ELb0ELb0ELi2EEENS1_19SingleTileSchedulerILb0ELb0ELb0ELi128EEEEEEEEEvNT_6ParamsE) ;  /* 0xffffa1000a007950 */ /* 0x000fea0003c3ffff */
        .type           $_ZN7cutlass13device_kernelIN5flash19enable_sm80_to_sm89INS1_16FlashAttnBwdSm80INS1_25CollectiveMainloopBwdSm80ILi2ELi2EN4cute5tupleIJNS5_1CILi128EEES8_NS7_ILi64EEEEEENS_10bfloat16_tEfNS_4arch4Sm80ELb0ELb0ELb1ELb0ELb0ELb0ELb0ELb0ELi2ELi4ELi4ELi4ELb0EEENS1_21CollectiveEpilogueBwdISA_SB_SD_Li256ELb0ELb0ELi2EEENS1_19SingleTileSchedulerILb0ELb0ELb0ELi128EEEEEEEEEvNT_6ParamsE$_ZN4cute3eso3ESOILb0ELb0EJNS_6LayoutINS_5tupleIJNS3_IJNS_1CILi2EEES5_EEES6_NS4_ILi8EEEEEENS3_IJNS3_IJiNS4_ILi512EEEEEENS3_IJiiEEENS4_ILi1024EEEEEEEENS_10ViewEngineINS_8smem_ptrIPN7cutlass10bfloat16_tEEEEEEEC2ERKSE_RKSL_,@function
        .size           $_ZN7cutlass13device_kernelIN5flash19enable_sm80_to_sm89INS1_16FlashAttnBwdSm80INS1_25CollectiveMainloopBwdSm80ILi2ELi2EN4cute5tupleIJNS5_1CILi128EEES8_NS7_ILi64EEEEEENS_10bfloat16_tEfNS_4arch4Sm80ELb0ELb0ELb1ELb0ELb0ELb0ELb0ELb0ELi2ELi4ELi4ELi4ELb0EEENS1_21CollectiveEpilogueBwdISA_SB_SD_Li256ELb0ELb0ELi2EEENS1_19SingleTileSchedulerILb0ELb0ELb0ELi128EEEEEEEEEvNT_6ParamsE$_ZN4cute3eso3ESOILb0ELb0EJNS_6LayoutINS_5tupleIJNS3_IJNS_1CILi2EEES5_EEES6_NS4_ILi8EEEEEENS3_IJNS3_IJiNS4_ILi512EEEEEENS3_IJiiEEENS4_ILi1024EEEEEEEENS_10ViewEngineINS_8smem_ptrIPN7cutlass10bfloat16_tEEEEEEEC2ERKSE_RKSL_,($_ZN7cutlass13device_kernelIN5flash19enable_sm80_to_sm89INS1_16FlashAttnBwdSm80INS1_25CollectiveMainloopBwdSm80ILi2ELi2EN4cute5tupleIJNS5_1CILi128EEES8_NS7_ILi64EEEEEENS_10bfloat16_tEfNS_4arch4Sm80ELb0ELb0ELb1ELb0ELb0ELb0ELb0ELb0ELi2ELi4ELi4ELi4ELb0EEENS1_21CollectiveEpilogueBwdISA_SB_SD_Li256ELb0ELb0ELi2EEENS1_19SingleTileSchedulerILb0ELb0ELb0ELi128EEEEEEEEEvNT_6ParamsE$_ZN4cute3eso3ESOILb0ELb0EJNS_6LayoutINS_5tupleIJNS3_IJNS_1CILi2EEES5_EEES6_NS4_ILi8EEEEEENS3_IJNS3_IJiNS4_ILi512EEEEEENS3_IJiiEEENS4_ILi1024EEEEEEEEjEEC2ERKSE_RKj - $_ZN7cutlass13device_kernelIN5flash19enable_sm80_to_sm89INS1_16FlashAttnBwdSm80INS1_25CollectiveMainloopBwdSm80ILi2ELi2EN4cute5tupleIJNS5_1CILi128EEES8_NS7_ILi64EEEEEENS_10bfloat16_tEfNS_4arch4Sm80ELb0ELb0ELb1ELb0ELb0ELb0ELb0ELb0ELi2ELi4ELi4ELi4ELb0EEENS1_21CollectiveEpilogueBwdISA_SB_SD_Li256ELb0ELb0ELi2EEENS1_19SingleTileSchedulerILb0ELb0ELb0ELi128EEEEEEEEEvNT_6ParamsE$_ZN4cute3eso3ESOILb0ELb0EJNS_6LayoutINS_5tupleIJNS3_IJNS_1CILi2EEES5_EEES6_NS4_ILi8EEEEEENS3_IJNS3_IJiNS4_ILi512EEEEEENS3_IJiiEEENS4_ILi1024EEEEEEEENS_10ViewEngineINS_8smem_ptrIPN7cutlass10bfloat16_tEEEEEEEC2ERKSE_RKSL_)
$_ZN7cutlass13device_kernelIN5flash19enable_sm80_to_sm89INS1_16FlashAttnBwdSm80INS1_25CollectiveMainloopBwdSm80ILi2ELi2EN4cute5tupleIJNS5_1CILi128EEES8_NS7_ILi64EEEEEENS_10bfloat16_tEfNS_4arch4Sm80ELb0ELb0ELb1ELb0ELb0ELb0ELb0ELb0ELi2ELi4ELi4ELi4ELb0EEENS1_21CollectiveEpilogueBwdISA_SB_SD_Li256ELb0ELb0ELi2EEENS1_19SingleTileSchedulerILb0ELb0ELb0ELi128EEEEEEEEEvNT_6ParamsE$_ZN4cute3eso3ESOILb0ELb0EJNS_6LayoutINS_5tupleIJNS3_IJNS_1CILi2EEES5_EEES6_NS4_ILi8EEEEEENS3_IJNS3_IJiNS4_ILi512EEEEEENS3_IJiiEEENS4_ILi1024EEEEEEEENS_10ViewEngineINS_8smem_ptrIPN7cutlass10bfloat16_tEEEEEEEC2ERKSE_RKSL_:
[----:B------:R-:W-:Y:S02]  /*5f00*/  IADD3 R3, R69, -c[0x0][0x20], RZ ;  /* 0x8000080045037a10 */ /* 0x000fe40007ffe0ff */
[----:B------:R-:W-:-:S03]  /*5f10*/  IADD3 R2, R76, -c[0x0][0x20], RZ ;  /* 0x800008004c027a10 */ /* 0x000fc60007ffe0ff */
[----:B------:R1:W-:Y:S04]  /*5f20*/  STL.64 [R3], R4 ;  /* 0x0000000403007387 */ /* 0x0003e80000100a00 */
[----:B------:R1:W-:Y:S04]  /*5f30*/  STL [R3+0x8], R16 ;  /* 0x0000081003007387 */ /* 0x0003e80000100800 */
[----:B------:R-:W2:Y:S01]  /*5f40*/  LDL.64 R8, [R2] ;  /* 0x0000000002087983 */ /* 0x000ea20000100a00 */
[----:B------:R-:W-:Y:S02]  /*5f50*/  IMAD.MOV.U32 R10, RZ, RZ, R6 ;  /* 0x000000ffff0a7224 */ /* 0x000fe400078e0006 */
[----:B------:R-:W-:Y:S01]  /*5f60*/  IMAD.MOV.U32 R11, RZ, RZ, 0x0 ;  /* 0x00000000ff0b7424 */ /* 0x000fe200078e00ff */
[----:B--2---:R1:W-:Y:S03]  /*5f70*/  STL.64 [R3+0x10], R8 ;  /* 0x0000100803007387 */ /* 0x0043e60000100a00 */
[----:B------:R-:W-:Y:S05]  /*5f80*/  RET.REL.NODEC R10 `(_ZN7cutlass13device_kernelIN5flash19enable_sm80_to_sm89INS1_16FlashAttnBwdSm80INS1_25CollectiveMainloopBwdSm80ILi2ELi2EN4cute5tupleIJNS5_1CILi128EEES8_NS7_ILi64EEEEEENS_10bfloat16_tEfNS_4arch4Sm80ELb0ELb0ELb1ELb0ELb0ELb0ELb0ELb0ELi2ELi4ELi4ELi4ELb0EEENS1_21CollectiveEpilogueBwdISA_SB_SD_Li256ELb0ELb0ELi2EEENS1_19SingleTileSchedulerILb0ELb0ELb0ELi128EEEEEEEEEvNT_6ParamsE) ;  /* 0xffffa0700a007950 */ /* 0x000fea0003c3ffff */
        .type           $_ZN7cutlass13device_kernelIN5flash19enable_sm80_to_sm89INS1_16FlashAttnBwdSm80INS1_25CollectiveMainloopBwdSm80ILi2ELi2EN4cute5tupleIJNS5_1CILi128EEES8_NS7_ILi64EEEEEENS_10bfloat16_tEfNS_4arch4Sm80ELb0ELb0ELb1ELb0ELb0ELb0ELb0ELb0ELi2ELi4ELi4ELi4ELb0EEENS1_21CollectiveEpilogueBwdISA_SB_SD_Li256ELb0ELb0ELi2EEENS1_19SingleTileSchedulerILb0ELb0ELb0ELi128EEEEEEEEEvNT_6ParamsE$_ZN4cute3eso3ESOILb0ELb0EJNS_6LayoutINS_5tupleIJNS3_IJNS_1CILi2EEES5_EEES6_NS4_ILi8EEEEEENS3_IJNS3_IJiNS4_ILi512EEEEEENS3_IJiiEEENS4_ILi1024EEEEEEEEjEEC2ERKSE_RKj,@function
        .size           $_ZN7cutlass13device_kernelIN5flash19enable_sm80_to_sm89INS1_16FlashAttnBwdSm80INS1_25CollectiveMainloopBwdSm80ILi2ELi2EN4cute5tupleIJNS5_1CILi128EEES8_NS7_ILi64EEEEEENS_10bfloat16_tEfNS_4arch4Sm80ELb0ELb0ELb1ELb0ELb0ELb0ELb0ELb0ELi2ELi4ELi4ELi4ELb0EEENS1_21CollectiveEpilogueBwdISA_SB_SD_Li256ELb0ELb0ELi2EEENS1_19SingleTileSchedulerILb0ELb0ELb0ELi128EEEEEEEEEvNT_6ParamsE$_ZN4cute3eso3ESOILb0ELb0EJNS_6LayoutINS_5tupleIJNS3_IJNS_1CILi2EEES5_EEES6_NS4_ILi8EEEEEENS3_IJNS3_IJiNS4_ILi512EEEEEENS3_IJiiEEENS4_ILi1024EEEEEEEEjEEC2ERKSE_RKj,($_ZN7cutlass13device_kernelIN5flash19enable_sm80_to_sm89INS1_16FlashAttnBwdSm80INS1_25CollectiveMainloopBwdSm80ILi2ELi2EN4cute5tupleIJNS5_1CILi128EEES8_NS7_ILi64EEEEEENS_10bfloat16_tEfNS_4arch4Sm80ELb0ELb0ELb1ELb0ELb0ELb0ELb0ELb0ELi2ELi4ELi4ELi4ELb0EEENS1_21CollectiveEpilogueBwdISA_SB_SD_Li256ELb0ELb0ELi2EEENS1_19SingleTileSchedulerILb0ELb0ELb0ELi128EEEEEEEEEvNT_6ParamsE$_ZN4cute3eso3ESOILb0ELb0EJNS_6LayoutINS_5tupleIJNS3_IJNS_1CILi2EEES5_S5_EEES5_NS3_IJNS3_IJS5_S5_EEES5_EEEEEENS3_IJNS3_IJNS4_ILi1EEENS4_ILi512EEEiEEENS4_ILi4096EEENS3_IJNS3_IJiiEEENS4_ILi8192EEEEEEEEEEENS_10ViewEngineINS_8smem_ptrIPN7cutlass10bfloat16_tEEEEEEEC2ERKSI_RKSP_ - $_ZN7cutlass13device_kernelIN5flash19enable_sm80_to_sm89INS1_16FlashAttnBwdSm80INS1_25CollectiveMainloopBwdSm80ILi2ELi2EN4cute5tupleIJNS5_1CILi128EEES8_NS7_ILi64EEEEEENS_10bfloat16_tEfNS_4arch4Sm80ELb0ELb0ELb1ELb0ELb0ELb0ELb0ELb0ELi2ELi4ELi4ELi4ELb0EEENS1_21CollectiveEpilogueBwdISA_SB_SD_Li256ELb0ELb0ELi2EEENS1_19SingleTileSchedulerILb0ELb0ELb0ELi128EEEEEEEEEvNT_6ParamsE$_ZN4cute3eso3ESOILb0ELb0EJNS_6LayoutINS_5tupleIJNS3_IJNS_1CILi2EEES5_EEES6_NS4_ILi8EEEEEENS3_IJNS3_IJiNS4_ILi512EEEEEENS3_IJiiEEENS4_ILi1024EEEEEEEEjEEC2ERKSE_RKj)
$_ZN7cutlass13device_kernelIN5flash19enable_sm80_to_sm89INS1_16FlashAttnBwdSm80INS1_25CollectiveMainloopBwdSm80ILi2ELi2EN4cute5tupleIJNS5_1CILi128EEES8_NS7_ILi64EEEEEENS_10bfloat16_tEfNS_4arch4Sm80ELb0ELb0ELb1ELb0ELb0ELb0ELb0ELb0ELi2ELi4ELi4ELi4ELb0EEENS1_21CollectiveEpilogueBwdISA_SB_SD_Li256ELb0ELb0ELi2EEENS1_19SingleTileSchedulerILb0ELb0ELb0ELi128EEEEEEEEEvNT_6ParamsE$_ZN4cute3eso3ESOILb0ELb0EJNS_6LayoutINS_5tupleIJNS3_IJNS_1CILi2EEES5_EEES6_NS4_ILi8EEEEEENS3_IJNS3_IJiNS4_ILi512EEEEEENS3_IJiiEEENS4_ILi1024EEEEEEEEjEEC2ERKSE_RKj:
        /* <DEDUP_REMOVED lines=10> */
        .type           $_ZN7cutlass13device_kernelIN5flash19enable_sm80_to_sm89INS1_16FlashAttnBwdSm80INS1_25CollectiveMainloopBwdSm80ILi2ELi2EN4cute5tupleIJNS5_1CILi128EEES8_NS7_ILi64EEEEEENS_10bfloat16_tEfNS_4arch4Sm80ELb0ELb0ELb1ELb0ELb0ELb0ELb0ELb0ELi2ELi4ELi4ELi4ELb0EEENS1_21CollectiveEpilogueBwdISA_SB_SD_Li256ELb0ELb0ELi2EEENS1_19SingleTileSchedulerILb0ELb0ELb0ELi128EEEEEEEEEvNT_6ParamsE$_ZN4cute3eso3ESOILb0ELb0EJNS_6LayoutINS_5tupleIJNS3_IJNS_1CILi2EEES5_S5_EEES5_NS3_IJNS3_IJS5_S5_EEES5_EEEEEENS3_IJNS3_IJNS4_ILi1EEENS4_ILi512EEEiEEENS4_ILi4096EEENS3_IJNS3_IJiiEEENS4_ILi8192EEEEEEEEEEENS_10ViewEngineINS_8smem_ptrIPN7cutlass10bfloat16_tEEEEEEEC2ERKSI_RKSP_,@function
        .size           $_ZN7cutlass13device_kernelIN5flash19enable_sm80_to_sm89INS1_16FlashAttnBwdSm80INS1_25CollectiveMainloopBwdSm80ILi2ELi2EN4cute5tupleIJNS5_1CILi128EEES8_NS7_ILi64EEEEEENS_10bfloat16_tEfNS_4arch4Sm80ELb0ELb0ELb1ELb0ELb0ELb0ELb0ELb0ELi2ELi4ELi4ELi4ELb0EEENS1_21CollectiveEpilogueBwdISA_SB_SD_Li256ELb0ELb0ELi2EEENS1_19SingleTileSchedulerILb0ELb0ELb0ELi128EEEEEEEEEvNT_6ParamsE$_ZN4cute3eso3ESOILb0ELb0EJNS_6LayoutINS_5tupleIJNS3_IJNS_1CILi2EEES5_S5_EEES5_NS3_IJNS3_IJS5_S5_EEES5_EEEEEENS3_IJNS3_IJNS4_ILi1EEENS4_ILi512EEEiEEENS4_ILi4096EEENS3_IJNS3_IJiiEEENS4_ILi8192EEEEEEEEEEENS_10ViewEngineINS_8smem_ptrIPN7cutlass10bfloat16_tEEEEEEEC2ERKSI_RKSP_,($_ZN7cutlass13device_kernelIN5flash19enable_sm80_to_sm89INS1_16FlashAttnBwdSm80INS1_25CollectiveMainloopBwdSm80ILi2ELi2EN4cute5tupleIJNS5_1CILi128EEES8_NS7_ILi64EEEEEENS_10bfloat16_tEfNS_4arch4Sm80ELb0ELb0ELb1ELb0ELb0ELb0ELb0ELb0ELi2ELi4ELi4ELi4ELb0EEENS1_21CollectiveEpilogueBwdISA_SB_SD_Li256ELb0ELb0ELi2EEENS1_19SingleTileSchedulerILb0ELb0ELb0ELi128EEEEEEEEEvNT_6ParamsE$_ZN4cute3eso3ESOILb0ELb0EJNS_6LayoutINS_5tupleIJNS3_IJNS_1CILi2EEES5_S5_EEES5_NS3_IJNS3_IJS5_S5_EEES5_EEEEEENS3_IJNS3_IJNS4_ILi1EEENS4_ILi512EEEiEEENS4_ILi4096EEENS3_IJNS3_IJiiEEENS4_ILi8192EEEEEEEEEEEjEEC2ERKSI_RKj - $_ZN7cutlass13device_kernelIN5flash19enable_sm80_to_sm89INS1_16FlashAttnBwdSm80INS1_25CollectiveMainloopBwdSm80ILi2ELi2EN4cute5tupleIJNS5_1CILi128EEES8_NS7_ILi64EEEEEENS_10bfloat16_tEfNS_4arch4Sm80ELb0ELb0ELb1ELb0ELb0ELb0ELb0ELb0ELi2ELi4ELi4ELi4ELb0EEENS1_21CollectiveEpilogueBwdISA_SB_SD_Li256ELb0ELb0ELi2EEENS1_19SingleTileSchedulerILb0ELb0ELb0ELi128EEEEEEEEEvNT_6ParamsE$_ZN4cute3eso3ESOILb0ELb0EJNS_6LayoutINS_5tupleIJNS3_IJNS_1CILi2EEES5_S5_EEES5_NS3_IJNS3_IJS5_S5_EEES5_EEEEEENS3_IJNS3_IJNS4_ILi1EEENS4_ILi512EEEiEEENS4_ILi4096EEENS3_IJNS3_IJiiEEENS4_ILi8192EEEEEEEEEEENS_10ViewEngineINS_8smem_ptrIPN7cutlass10bfloat16_tEEEEEEEC2ERKSI_RKSP_)
$_ZN7cutlass13device_kernelIN5flash19enable_sm80_to_sm89INS1_16FlashAttnBwdSm80INS1_25CollectiveMainloopBwdSm80ILi2ELi2EN4cute5tupleIJNS5_1CILi128EEES8_NS7_ILi64EEEEEENS_10bfloat16_tEfNS_4arch4Sm80ELb0ELb0ELb1ELb0ELb0ELb0ELb0ELb0ELi2ELi4ELi4ELi4ELb0EEENS1_21CollectiveEpilogueBwdISA_SB_SD_Li256ELb0ELb0ELi2EEENS1_19SingleTileSchedulerILb0ELb0ELb0ELi128EEEEEEEEEvNT_6ParamsE$_ZN4cute3eso3ESOILb0ELb0EJNS_6LayoutINS_5tupleIJNS3_IJNS_1CILi2EEES5_S5_EEES5_NS3_IJNS3_IJS5_S5_EEES5_EEEEEENS3_IJNS3_IJNS4_ILi1EEENS4_ILi512EEEiEEENS4_ILi4096EEENS3_IJNS3_IJiiEEENS4_ILi8192EEEEEEEEEEENS_10ViewEngineINS_8smem_ptrIPN7cutlass10bfloat16_tEEEEEEEC2ERKSI_RKSP_:
        /* <DEDUP_REMOVED lines=9> */
        .type           $_ZN7cutlass13device_kernelIN5flash19enable_sm80_to_sm89INS1_16FlashAttnBwdSm80INS1_25CollectiveMainloopBwdSm80ILi2ELi2EN4cute5tupleIJNS5_1CILi128EEES8_NS7_ILi64EEEEEENS_10bfloat16_tEfNS_4arch4Sm80ELb0ELb0ELb1ELb0ELb0ELb0ELb0ELb0ELi2ELi4ELi4ELi4ELb0EEENS1_21CollectiveEpilogueBwdISA_SB_SD_Li256ELb0ELb0ELi2EEENS1_19SingleTileSchedulerILb0ELb0ELb0ELi128EEEEEEEEEvNT_6ParamsE$_ZN4cute3eso3ESOILb0ELb0EJNS_6LayoutINS_5tupleIJNS3_IJNS_1CILi2EEES5_S5_EEES5_NS3_IJNS3_IJS5_S5_EEES5_EEEEEENS3_IJNS3_IJNS4_ILi1EEENS4_ILi512EEEiEEENS4_ILi4096EEENS3_IJNS3_IJiiEEENS4_ILi8192EEEEEEEEEEEjEEC2ERKSI_RKj,@function
        .size           $_ZN7cutlass13device_kernelIN5flash19enable_sm80_to_sm89INS1_16FlashAttnBwdSm80INS1_25CollectiveMainloopBwdSm80ILi2ELi2EN4cute5tupleIJNS5_1CILi128EEES8_NS7_ILi64EEEEEENS_10bfloat16_tEfNS_4arch4Sm80ELb0ELb0ELb1ELb0ELb0ELb0ELb0ELb0ELi2ELi4ELi4ELi4ELb0EEENS1_21CollectiveEpilogueBwdISA_SB_SD_Li256ELb0ELb0ELi2EEENS1_19SingleTileSchedulerILb0ELb0ELb0ELi128EEEEEEEEEvNT_6ParamsE$_ZN4cute3eso3ESOILb0ELb0EJNS_6LayoutINS_5tupleIJNS3_IJNS_1CILi2EEES5_S5_EEES5_NS3_IJNS3_IJS5_S5_EEES5_EEEEEENS3_IJNS3_IJNS4_ILi1EEENS4_ILi512EEEiEEENS4_ILi4096EEENS3_IJNS3_IJiiEEENS4_ILi8192EEEEEEEEEEEjEEC2ERKSI_RKj,($_ZN7cutlass13device_kernelIN5flash19enable_sm80_to_sm89INS1_16FlashAttnBwdSm80INS1_25CollectiveMainloopBwdSm80ILi2ELi2EN4cute5tupleIJNS5_1CILi128EEES8_NS7_ILi64EEEEEENS_10bfloat16_tEfNS_4arch4Sm80ELb0ELb0ELb1ELb0ELb0ELb0ELb0ELb0ELi2ELi4ELi4ELi4ELb0EEENS1_21CollectiveEpilogueBwdISA_SB_SD_Li256ELb0ELb0ELi2EEENS1_19SingleTileSchedulerILb0ELb0ELb0ELi128EEEEEEEEEvNT_6ParamsE$_ZN4cute3eso3ESOILb0ELb0EJNS_6LayoutINS_5tupleIJNS3_IJNS_1CILi2EEES5_S5_EEES5_NS3_IJS5_S5_EEEEEENS3_IJNS3_IJNS4_ILi1EEENS4_ILi512EEEiEEENS4_ILi4096EEENS3_IJiiEEEEEEEENS_10ViewEngineINS_8smem_ptrIPN7cutlass10bfloat16_tEEEEEEEC2ERKSF_RKSM_ - $_ZN7cutlass13device_kernelIN5flash19enable_sm80_to_sm89INS1_16FlashAttnBwdSm80INS1_25CollectiveMainloopBwdSm80ILi2ELi2EN4cute5tupleIJNS5_1CILi128EEES8_NS7_ILi64EEEEEENS_10bfloat16_tEfNS_4arch4Sm80ELb0ELb0ELb1ELb0ELb0ELb0ELb0ELb0ELi2ELi4ELi4ELi4ELb0EEENS1_21CollectiveEpilogueBwdISA_SB_SD_Li256ELb0ELb0ELi2EEENS1_19SingleTileSchedulerILb0ELb0ELb0ELi128EEEEEEEEEvNT_6ParamsE$_ZN4cute3eso3ESOILb0ELb0EJNS_6LayoutINS_5tupleIJNS3_IJNS_1CILi2EEES5_S5_EEES5_NS3_IJNS3_IJS5_S5_EEES5_EEEEEENS3_IJNS3_IJNS4_ILi1EEENS4_ILi512EEEiEEENS4_ILi4096EEENS3_IJNS3_IJiiEEENS4_ILi8192EEEEEEEEEEEjEEC2ERKSI_RKj)
$_ZN7cutlass13device_kernelIN5flash19enable_sm80_to_sm89INS1_16FlashAttnBwdSm80INS1_25CollectiveMainloopBwdSm80ILi2ELi2EN4cute5tupleIJNS5_1CILi128EEES8_NS7_ILi64EEEEEENS_10bfloat16_tEfNS_4arch4Sm80ELb0ELb0ELb1ELb0ELb0ELb0ELb0ELb0ELi2ELi4ELi4ELi4ELb0EEENS1_21CollectiveEpilogueBwdISA_SB_SD_Li256ELb0ELb0ELi2EEENS1_19SingleTileSchedulerILb0ELb0ELb0ELi128EEEEEEEEEvNT_6ParamsE$_ZN4cute3eso3ESOILb0ELb0EJNS_6LayoutINS_5tupleIJNS3_IJNS_1CILi2EEES5_S5_EEES5_NS3_IJNS3_IJS5_S5_EEES5_EEEEEENS3_IJNS3_IJNS4_ILi1EEENS4_ILi512EEEiEEENS4_ILi4096EEENS3_IJNS3_IJiiEEENS4_ILi8192EEEEEEEEEEEjEEC2ERKSI_RKj:
        /* <DEDUP_REMOVED lines=10> */
        .type           $_ZN7cutlass13device_kernelIN5flash19enable_sm80_to_sm89INS1_16FlashAttnBwdSm80INS1_25CollectiveMainloopBwdSm80ILi2ELi2EN4cute5tupleIJNS5_1CILi128EEES8_NS7_ILi64EEEEEENS_10bfloat16_tEfNS_4arch4Sm80ELb0ELb0ELb1ELb0ELb0ELb0ELb0ELb0ELi2ELi4ELi4ELi4ELb0EEENS1_21CollectiveEpilogueBwdISA_SB_SD_Li256ELb0ELb0ELi2EEENS1_19SingleTileSchedulerILb0ELb0ELb0ELi128EEEEEEEEEvNT_6ParamsE$_ZN4cute3eso3ESOILb0ELb0EJNS_6LayoutINS_5tupleIJNS3_IJNS_1CILi2EEES5_S5_EEES5_NS3_IJS5_S5_EEEEEENS3_IJNS3_IJNS4_ILi1EEENS4_ILi512EEEiEEENS4_ILi4096EEENS3_IJiiEEEEEEEENS_10ViewEngineINS_8smem_ptrIPN7cutlass10bfloat16_tEEEEEEEC2ERKSF_RKSM_,@function
        .size           $_ZN7cutlass13device_kernelIN5flash19enable_sm80_to_sm89INS1_16FlashAttnBwdSm80INS1_25CollectiveMainloopBwdSm80ILi2ELi2EN4cute5tupleIJNS5_1CILi128EEES8_NS7_ILi64EEEEEENS_10bfloat16_tEfNS_4arch4Sm80ELb0ELb0ELb1ELb0ELb0ELb0ELb0ELb0ELi2ELi4ELi4ELi4ELb0EEENS1_21CollectiveEpilogueBwdISA_SB_SD_Li256ELb0ELb0ELi2EEENS1_19SingleTileSchedulerILb0ELb0ELb0ELi128EEEEEEEEEvNT_6ParamsE$_ZN4cute3eso3ESOILb0ELb0EJNS_6LayoutINS_5tupleIJNS3_IJNS_1CILi2EEES5_S5_EEES5_NS3_IJS5_S5_EEEEEENS3_IJNS3_IJNS4_ILi1EEENS4_ILi512EEEiEEENS4_ILi4096EEENS3_IJiiEEEEEEEENS_10ViewEngineINS_8smem_ptrIPN7cutlass10bfloat16_tEEEEEEEC2ERKSF_RKSM_,($_ZN7cutlass13device_kernelIN5flash19enable_sm80_to_sm89INS1_16FlashAttnBwdSm80INS1_25CollectiveMainloopBwdSm80ILi2ELi2EN4cute5tupleIJNS5_1CILi128EEES8_NS7_ILi64EEEEEENS_10bfloat16_tEfNS_4arch4Sm80ELb0ELb0ELb1ELb0ELb0ELb0ELb0ELb0ELi2ELi4ELi4ELi4ELb0EEENS1_21CollectiveEpilogueBwdISA_SB_SD_Li256ELb0ELb0ELi2EEENS1_19SingleTileSchedulerILb0ELb0ELb0ELi128EEEEEEEEEvNT_6ParamsE$_ZN4cute3eso3ESOILb0ELb0EJNS_6LayoutINS_5tupleIJNS3_IJNS_1CILi2EEES5_S5_EEES5_NS3_IJS5_S5_EEEEEENS3_IJNS3_IJNS4_ILi1EEENS4_ILi512EEEiEEENS4_ILi4096EEENS3_IJiiEEEEEEEEjEEC2ERKSF_RKj - $_ZN7cutlass13device_kernelIN5flash19enable_sm80_to_sm89INS1_16FlashAttnBwdSm80INS1_25CollectiveMainloopBwdSm80ILi2ELi2EN4cute5tupleIJNS5_1CILi128EEES8_NS7_ILi64EEEEEENS_10bfloat16_tEfNS_4arch4Sm80ELb0ELb0ELb1ELb0ELb0ELb0ELb0ELb0ELi2ELi4ELi4ELi4ELb0EEENS1_21CollectiveEpilogueBwdISA_SB_SD_Li256ELb0ELb0ELi2EEENS1_19SingleTileSchedulerILb0ELb0ELb0ELi128EEEEEEEEEvNT_6ParamsE$_ZN4cute3eso3ESOILb0ELb0EJNS_6LayoutINS_5tupleIJNS3_IJNS_1CILi2EEES5_S5_EEES5_NS3_IJS5_S5_EEEEEENS3_IJNS3_IJNS4_ILi1EEENS4_ILi512EEEiEEENS4_ILi4096EEENS3_IJiiEEEEEEEENS_10ViewEngineINS_8smem_ptrIPN7cutlass10bfloat16_tEEEEEEEC2ERKSF_RKSM_)
$_ZN7cutlass13device_kernelIN5flash19enable_sm80_to_sm89INS1_16FlashAttnBwdSm80INS1_25CollectiveMainloopBwdSm80ILi2ELi2EN4cute5tupleIJNS5_1CILi128EEES8_NS7_ILi64EEEEEENS_10bfloat16_tEfNS_4arch4Sm80ELb0ELb0ELb1ELb0ELb0ELb0ELb0ELb0ELi2ELi4ELi4ELi4ELb0EEENS1_21CollectiveEpilogueBwdISA_SB_SD_Li256ELb0ELb0ELi2EEENS1_19SingleTileSchedulerILb0ELb0ELb0ELi128EEEEEEEEEvNT_6ParamsE$_ZN4cute3eso3ESOILb0ELb0EJNS_6LayoutINS_5tupleIJNS3_IJNS_1CILi2EEES5_S5_EEES5_NS3_IJS5_S5_EEEEEENS3_IJNS3_IJNS4_ILi1EEENS4_ILi512EEEiEEENS4_ILi4096EEENS3_IJiiEEEEEEEENS_10ViewEngineINS_8smem_ptrIPN7cutlass10bfloat16_tEEEEEEEC2ERKSF_RKSM_:
        /* <DEDUP_REMOVED lines=9> */
        .type           $_ZN7cutlass13device_kernelIN5flash19enable_sm80_to_sm89INS1_16FlashAttnBwdSm80INS1_25CollectiveMainloopBwdSm80ILi2ELi2EN4cute5tupleIJNS5_1CILi128EEES8_NS7_ILi64EEEEEENS_10bfloat16_tEfNS_4arch4Sm80ELb0ELb0ELb1ELb0ELb0ELb0ELb0ELb0ELi2ELi4ELi4ELi4ELb0EEENS1_21CollectiveEpilogueBwdISA_SB_SD_Li256ELb0ELb0ELi2EEENS1_19SingleTileSchedulerILb0ELb0ELb0ELi128EEEEEEEEEvNT_6ParamsE$_ZN4cute3eso3ESOILb0ELb0EJNS_6LayoutINS_5tupleIJNS3_IJNS_1CILi2EEES5_S5_EEES5_NS3_IJS5_S5_EEEEEENS3_IJNS3_IJNS4_ILi1EEENS4_ILi512EEEiEEENS4_ILi4096EEENS3_IJiiEEEEEEEEjEEC2ERKSF_RKj,@function
        .size           $_ZN7cutlass13device_kernelIN5flash19enable_sm80_to_sm89INS1_16FlashAttnBwdSm80INS1_25CollectiveMainloopBwdSm80ILi2ELi2EN4cute5tupleIJNS5_1CILi128EEES8_NS7_ILi64EEEEEENS_10bfloat16_tEfNS_4arch4Sm80ELb0ELb0ELb1ELb0ELb0ELb0ELb0ELb0ELi2ELi4ELi4ELi4ELb0EEENS1_21CollectiveEpilogueBwdISA_SB_SD_Li256ELb0ELb0ELi2EEENS1_19SingleTileSchedulerILb0ELb0ELb0ELi128EEEEEEEEEvNT_6ParamsE$_ZN4cute3eso3ESOILb0ELb0EJNS_6LayoutINS_5tupleIJNS3_IJNS_1CILi2EEES5_S5_EEES5_NS3_IJS5_S5_EEEEEENS3_IJNS3_IJNS4_ILi1EEENS4_ILi512EEEiEEENS4_ILi4096EEENS3_IJiiEEEEEEEEjEEC2ERKSF_RKj,($_ZN7cutlass13device_kernelIN5flash19enable_sm80_to_sm89INS1_16FlashAttnBwdSm80INS1_25CollectiveMainloopBwdSm80ILi2ELi2EN4cute5tupleIJNS5_1CILi128EEES8_NS7_ILi64EEEEEENS_10bfloat16_tEfNS_4arch4Sm80ELb0ELb0ELb1ELb0ELb0ELb0ELb0ELb0ELi2ELi4ELi4ELi4ELb0EEENS1_21CollectiveEpilogueBwdISA_SB_SD_Li256ELb0ELb0ELi2EEENS1_19SingleTileSchedulerILb0ELb0ELb0ELi128EEEEEEEEEvNT_6ParamsE$_ZN4cute3eso3ESOILb0ELb0EJNS_6LayoutINS_5tupleIJNS3_IJNS_1CILi8EEENS4_ILi1EEEEEENS3_IJNS4_ILi2EEEEEEEEENS3_IJNS3_IJS6_NS4_ILi0EEEEEENS3_IJiEEEEEEEENS_10ViewEngineINS_8smem_ptrIPN7cutlass10bfloat16_tEEEEEEEC2ERKSF_RKSM_ - $_ZN7cutlass13device_kernelIN5flash19enable_sm80_to_sm89INS1_16FlashAttnBwdSm80INS1_25CollectiveMainloopBwdSm80ILi2ELi2EN4cute5tupleIJNS5_1CILi128EEES8_NS7_ILi64EEEEEENS_10bfloat16_tEfNS_4arch4Sm80ELb0ELb0ELb1ELb0ELb0ELb0ELb0ELb0ELi2ELi4ELi4ELi4ELb0EEENS1_21CollectiveEpilogueBwdISA_SB_SD_Li256ELb0ELb0ELi2EEENS1_19SingleTileSchedulerILb0ELb0ELb0ELi128EEEEEEEEEvNT_6ParamsE$_ZN4cute3eso3ESOILb0ELb0EJNS_6LayoutINS_5tupleIJNS3_IJNS_1CILi2EEES5_S5_EEES5_NS3_IJS5_S5_EEEEEENS3_IJNS3_IJNS4_ILi1EEENS4_ILi512EEEiEEENS4_ILi4096EEENS3_IJiiEEEEEEEEjEEC2ERKSF_RKj)
$_ZN7cutlass13device_kernelIN5flash19enable_sm80_to_sm89INS1_16FlashAttnBwdSm80INS1_25CollectiveMainloopBwdSm80ILi2ELi2EN4cute5tupleIJNS5_1CILi128EEES8_NS7_ILi64EEEEEENS_10bfloat16_tEfNS_4arch4Sm80ELb0ELb0ELb1ELb0ELb0ELb0ELb0ELb0ELi2ELi4ELi4ELi4ELb0EEENS1_21CollectiveEpilogueBwdISA_SB_SD_Li256ELb0ELb0ELi2EEENS1_19SingleTileSchedulerILb0ELb0ELb0ELi128EEEEEEEEEvNT_6ParamsE$_ZN4cute3eso3ESOILb0ELb0EJNS_6LayoutINS_5tupleIJNS3_IJNS_1CILi2EEES5_S5_EEES5_NS3_IJS5_S5_EEEEEENS3_IJNS3_IJNS4_ILi1EEENS4_ILi512EEEiEEENS4_ILi4096EEENS3_IJiiEEEEEEEEjEEC2ERKSF_RKj:
        /* <DEDUP_REMOVED lines=10> */
        .type           $_ZN7cutlass13device_kernelIN5flash19enable_sm80_to_sm89INS1_16FlashAttnBwdSm80INS1_25CollectiveMainloopBwdSm80ILi2ELi2EN4cute5tupleIJNS5_1CILi128EEES8_NS7_ILi64EEEEEENS_10bfloat16_tEfNS_4arch4Sm80ELb0ELb0ELb1ELb0ELb0ELb0ELb0ELb0ELi2ELi4ELi4ELi4ELb0EEENS1_21CollectiveEpilogueBwdISA_SB_SD_Li256ELb0ELb0ELi2EEENS1_19SingleTileSchedulerILb0ELb0ELb0ELi128EEEEEEEEEvNT_6ParamsE$_ZN4cute3eso3ESOILb0ELb0EJNS_6LayoutINS_5tupleIJNS3_IJNS_1CILi8EEENS4_ILi1EEEEEENS3_IJNS4_ILi2EEEEEEEEENS3_IJNS3_IJS6_NS4_ILi0EEEEEENS3_IJiEEEEEEEENS_10ViewEngineINS_8smem_ptrIPN7cutlass10bfloat16_tEEEEEEEC2ERKSF_RKSM_,@function
        .size           $_ZN7cutlass13device_kernelIN5flash19enable_sm80_to_sm89INS1_16FlashAttnBwdSm80INS1_25CollectiveMainloopBwdSm80ILi2ELi2EN4cute5tupleIJNS5_1CILi128EEES8_NS7_ILi64EEEEEENS_10bfloat16_tEfNS_4arch4Sm80ELb0ELb0ELb1ELb0ELb0ELb0ELb0ELb0ELi2ELi4ELi4ELi4ELb0EEENS1_21CollectiveEpilogueBwdISA_SB_SD_Li256ELb0ELb0ELi2EEENS1_19SingleTileSchedulerILb0ELb0ELb0ELi128EEEEEEEEEvNT_6ParamsE$_ZN4cute3eso3ESOILb0ELb0EJNS_6LayoutINS_5tupleIJNS3_IJNS_1CILi8EEENS4_ILi1EEEEEENS3_IJNS4_ILi2EEEEEEEEENS3_IJNS3_IJS6_NS4_ILi0EEEEEENS3_IJiEEEEEEEENS_10ViewEngineINS_8smem_ptrIPN7cutlass10bfloat16_tEEEEEEEC2ERKSF_RKSM_,($_ZN7cutlass13device_kernelIN5flash19enable_sm80_to_sm89INS1_16FlashAttnBwdSm80INS1_25CollectiveMainloopBwdSm80ILi2ELi2EN4cute5tupleIJNS5_1CILi128EEES8_NS7_ILi64EEEEEENS_10bfloat16_tEfNS_4arch4Sm80ELb0ELb0ELb1ELb0ELb0ELb0ELb0ELb0ELi2ELi4ELi4ELi4ELb0EEENS1_21CollectiveEpilogueBwdISA_SB_SD_Li256ELb0ELb0ELi2EEENS1_19SingleTileSchedulerILb0ELb0ELb0ELi128EEEEEEEEEvNT_6ParamsE$_ZN4cute3eso3ESOILb0ELb0EJNS_6LayoutINS_5tupleIJNS3_IJNS_1CILi8EEENS4_ILi1EEEEEENS4_ILi2EEEEEENS3_IJNS3_IJS6_NS4_ILi0EEEEEEiEEEEENS_10ViewEngineINS_8smem_ptrIPN7cutlass10bfloat16_tEEEEEEEC2ERKSD_RKSK_ - $_ZN7cutlass13device_kernelIN5flash19enable_sm80_to_sm89INS1_16FlashAttnBwdSm80INS1_25CollectiveMainloopBwdSm80ILi2ELi2EN4cute5tupleIJNS5_1CILi128EEES8_NS7_ILi64EEEEEENS_10bfloat16_tEfNS_4arch4Sm80ELb0ELb0ELb1ELb0ELb0ELb0ELb0ELb0ELi2ELi4ELi4ELi4ELb0EEENS1_21CollectiveEpilogueBwdISA_SB_SD_Li256ELb0ELb0ELi2EEENS1_19SingleTileSchedulerILb0ELb0ELb0ELi128EEEEEEEEEvNT_6ParamsE$_ZN4cute3eso3ESOILb0ELb0EJNS_6LayoutINS_5tupleIJNS3_IJNS_1CILi8EEENS4_ILi1EEEEEENS3_IJNS4_ILi2EEEEEEEEENS3_IJNS3_IJS6_NS4_ILi0EEEEEENS3_IJiEEEEEEEENS_10ViewEngineINS_8smem_ptrIPN7cutlass10bfloat16_tEEEEEEEC2ERKSF_RKSM_)
$_ZN7cutlass13device_kernelIN5flash19enable_sm80_to_sm89INS1_16FlashAttnBwdSm80INS1_25CollectiveMainloopBwdSm80ILi2ELi2EN4cute5tupleIJNS5_1CILi128EEES8_NS7_ILi64EEEEEENS_10bfloat16_tEfNS_4arch4Sm80ELb0ELb0ELb1ELb0ELb0ELb0ELb0ELb0ELi2ELi4ELi4ELi4ELb0EEENS1_21CollectiveEpilogueBwdISA_SB_SD_Li256ELb0ELb0ELi2EEENS1_19SingleTileSchedulerILb0ELb0ELb0ELi128EEEEEEEEEvNT_6ParamsE$_ZN4cute3eso3ESOILb0ELb0EJNS_6LayoutINS_5tupleIJNS3_IJNS_1CILi8EEENS4_ILi1EEEEEENS3_IJNS4_ILi2EEEEEEEEENS3_IJNS3_IJS6_NS4_ILi0EEEEEENS3_IJiEEEEEEEENS_10ViewEngineINS_8smem_ptrIPN7cutlass10bfloat16_tEEEEEEEC2ERKSF_RKSM_:
[----:B------:R-:W-:Y:S02]  /*6290*/  IADD3 R3, R76, -c[0x0][0x20], RZ ;  /* 0x800008004c037a10 */ /* 0x000fe40007ffe0ff */
[----:B------:R-:W-:-:S03]  /*62a0*/  IADD3 R2, R2, -c[0x0][0x20], RZ ;  /* 0x8000080002027a10 */ /* 0x000fc60007ffe0ff */
[----:B------:R1:W-:Y:S04]  /*62b0*/  STL [R3], R8 ;  /* 0x0000000803007387 */ /* 0x0003e80000100800 */
[----:B------:R-:W2:Y:S01]  /*62c0*/  LDL.64 R10, [R2] ;  /* 0x00000000020a7983 */ /* 0x000ea20000100a00 */
[----:B------:R-:W-:-:S03]  /*62d0*/  IMAD.MOV.U32 R7, RZ, RZ, 0x0 ;  /* 0x00000000ff077424 */ /* 0x000fc600078e00ff */
[----:B--2---:R1:W-:Y:S01]  /*62e0*/  STL.64 [R3+0x8], R10 ;  /* 0x0000080a03007387 */ /* 0x0043e20000100a00 */
[----:B------:R-:W-:Y:S05]  /*62f0*/  RET.REL.NODEC R6 `(_ZN7cutlass13device_kernelIN5flash19enable_sm80_to_sm89INS1_16FlashAttnBwdSm80INS1_25CollectiveMainloopBwdSm80ILi2ELi2EN4cute5tupleIJNS5_1CILi128EEES8_NS7_ILi64EEEEEENS_10bfloat16_tEfNS_4arch4Sm80ELb0ELb0ELb1ELb0ELb0ELb0ELb0ELb0ELi2ELi4ELi4ELi4ELb0EEENS1_21CollectiveEpilogueBwdISA_SB_SD_Li256ELb0ELb0ELi2EEENS1_19SingleTileSchedulerILb0ELb0ELb0ELi128EEEEEEEEEvNT_6ParamsE) ;  /* 0xffff9d0006007950 */ /* 0x000fea0003c3ffff */
        .type           $_ZN7cutlass13device_kernelIN5flash19enable_sm80_to_sm89INS1_16FlashAttnBwdSm80INS1_25CollectiveMainloopBwdSm80ILi2ELi2EN4cute5tupleIJNS5_1CILi128EEES8_NS7_ILi64EEEEEENS_10bfloat16_tEfNS_4arch4Sm80ELb0ELb0ELb1ELb0ELb0ELb0ELb0ELb0ELi2ELi4ELi4ELi4ELb0EEENS1_21CollectiveEpilogueBwdISA_SB_SD_Li256ELb0ELb0ELi2EEENS1_19SingleTileSchedulerILb0ELb0ELb0ELi128EEEEEEEEEvNT_6ParamsE$_ZN4cute3eso3ESOILb0ELb0EJNS_6LayoutINS_5tupleIJNS3_IJNS_1CILi8EEENS4_ILi1EEEEEENS4_ILi2EEEEEENS3_IJNS3_IJS6_NS4_ILi0EEEEEEiEEEEENS_10ViewEngineINS_8smem_ptrIPN7cutlass10bfloat16_tEEEEEEEC2ERKSD_RKSK_,@function
        .size           $_ZN7cutlass13device_kernelIN5flash19enable_sm80_to_sm89INS1_16FlashAttnBwdSm80INS1_25CollectiveMainloopBwdSm80ILi2ELi2EN4cute5tupleIJNS5_1CILi128EEES8_NS7_ILi64EEEEEENS_10bfloat16_tEfNS_4arch4Sm80ELb0ELb0ELb1ELb0ELb0ELb0ELb0ELb0ELi2ELi4ELi4ELi4ELb0EEENS1_21CollectiveEpilogueBwdISA_SB_SD_Li256ELb0ELb0ELi2EEENS1_19SingleTileSchedulerILb0ELb0ELb0ELi128EEEEEEEEEvNT_6ParamsE$_ZN4cute3eso3ESOILb0ELb0EJNS_6LayoutINS_5tupleIJNS3_IJNS_1CILi8EEENS4_ILi1EEEEEENS4_ILi2EEEEEENS3_IJNS3_IJS6_NS4_ILi0EEEEEEiEEEEENS_10ViewEngineINS_8smem_ptrIPN7cutlass10bfloat16_tEEEEEEEC2ERKSD_RKSK_,($_ZN7cutlass13device_kernelIN5flash19enable_sm80_to_sm89INS1_16FlashAttnBwdSm80INS1_25CollectiveMainloopBwdSm80ILi2ELi2EN4cute5tupleIJNS5_1CILi128EEES8_NS7_ILi64EEEEEENS_10bfloat16_tEfNS_4arch4Sm80ELb0ELb0ELb1ELb0ELb0ELb0ELb0ELb0ELi2ELi4ELi4ELi4ELb0EEENS1_21CollectiveEpilogueBwdISA_SB_SD_Li256ELb0ELb0ELi2EEENS1_19SingleTileSchedulerILb0ELb0ELb0ELi128EEEEEEEEEvNT_6ParamsE$_ZN4cute3eso3ESOILb0ELb0EJNS_6LayoutINS_5tupleIJNS3_IJNS_1CILi8EEENS4_ILi1EEEEEENS4_ILi2EEEEEENS3_IJNS3_IJS6_NS4_ILi0EEEEEEiEEEEEiEEC2ERKSD_RKi - $_ZN7cutlass13device_kernelIN5flash19enable_sm80_to_sm89INS1_16FlashAttnBwdSm80INS1_25CollectiveMainloopBwdSm80ILi2ELi2EN4cute5tupleIJNS5_1CILi128EEES8_NS7_ILi64EEEEEENS_10bfloat16_tEfNS_4arch4Sm80ELb0ELb0ELb1ELb0ELb0ELb0ELb0ELb0ELi2ELi4ELi4ELi4ELb0EEENS1_21CollectiveEpilogueBwdISA_SB_SD_Li256ELb0ELb0ELi2EEENS1_19SingleTileSchedulerILb0ELb0ELb0ELi128EEEEEEEEEvNT_6ParamsE$_ZN4cute3eso3ESOILb0ELb0EJNS_6LayoutINS_5tupleIJNS3_IJNS_1CILi8EEENS4_ILi1EEEEEENS4_ILi2EEEEEENS3_IJNS3_IJS6_NS4_ILi0EEEEEEiEEEEENS_10ViewEngineINS_8smem_ptrIPN7cutlass10bfloat16_tEEEEEEEC2ERKSD_RKSK_)
$_ZN7cutlass13device_kernelIN5flash19enable_sm80_to_sm89INS1_16FlashAttnBwdSm80INS1_25CollectiveMainloopBwdSm80ILi2ELi2EN4cute5tupleIJNS5_1CILi128EEES8_NS7_ILi64EEEEEENS_10bfloat16_tEfNS_4arch4Sm80ELb0ELb0ELb1ELb0ELb0ELb0ELb0ELb0ELi2ELi4ELi4ELi4ELb0EEENS1_21CollectiveEpilogueBwdISA_SB_SD_Li256ELb0ELb0ELi2EEENS1_19SingleTileSchedulerILb0ELb0ELb0ELi128EEEEEEEEEvNT_6ParamsE$_ZN4cute3eso3ESOILb0ELb0EJNS_6LayoutINS_5tupleIJNS3_IJNS_1CILi8EEENS4_ILi1EEEEEENS4_ILi2EEEEEENS3_IJNS3_IJS6_NS4_ILi0EEEEEEiEEEEENS_10ViewEngineINS_8smem_ptrIPN7cutlass10bfloat16_tEEEEEEEC2ERKSD_RKSK_:
[----:B------:R-:W-:Y:S02]  /*6300*/  IADD3 R3, R76, -c[0x0][0x20], RZ ;  /* 0x800008004c037a10 */ /* 0x000fe40007ffe0ff */
[----:B------:R-:W-:-:S03]  /*6310*/  IADD3 R2, R2, -c[0x0][0x20], RZ ;  /* 0x8000080002027a10 */ /* 0x000fc60007ffe0ff */
[----:B------:R1:W-:Y:S04]  /*6320*/  STL [R3], R6 ;  /* 0x0000000603007387 */ /* 0x0003e80000100800 */
[----:B------:R-:W2:Y:S01]  /*6330*/  LDL.64 R8, [R2] ;  /* 0x0000000002087983 */ /* 0x000ea20000100a00 */
[----:B------:R-:W-:-:S03]  /*6340*/  IMAD.MOV.U32 R5, RZ, RZ, 0x0 ;  /* 0x00000000ff057424 */ /* 0x000fc600078e00ff */
[----:B--2---:R1:W-:Y:S01]  /*6350*/  STL.64 [R3+0x8], R8 ;  /* 0x0000080803007387 */ /* 0x0043e20000100a00 */
[----:B------:R-:W-:Y:S05]  /*6360*/  RET.REL.NODEC R4 `(_ZN7cutlass13device_kernelIN5flash19enable_sm80_to_sm89INS1_16FlashAttnBwdSm80INS1_25CollectiveMainloopBwdSm80ILi2ELi2EN4cute5tupleIJNS5_1CILi128EEES8_NS7_ILi64EEEEEENS_10bfloat16_tEfNS_4arch4Sm80ELb0ELb0ELb1ELb0ELb0ELb0ELb0ELb0ELi2ELi4ELi4ELi4ELb0EEENS1_21CollectiveEpilogueBwdISA_SB_SD_Li256ELb0ELb0ELi2EEENS1_19SingleTileSchedulerILb0ELb0ELb0ELi128EEEEEEEEEvNT_6ParamsE) ;  /* 0xffff9c9004007950 */ /* 0x000fea0003c3ffff */
        .type           $_ZN7cutlass13device_kernelIN5flash19enable_sm80_to_sm89INS1_16FlashAttnBwdSm80INS1_25CollectiveMainloopBwdSm80ILi2ELi2EN4cute5tupleIJNS5_1CILi128EEES8_NS7_ILi64EEEEEENS_10bfloat16_tEfNS_4arch4Sm80ELb0ELb0ELb1ELb0ELb0ELb0ELb0ELb0ELi2ELi4ELi4ELi4ELb0EEENS1_21CollectiveEpilogueBwdISA_SB_SD_Li256ELb0ELb0ELi2EEENS1_19SingleTileSchedulerILb0ELb0ELb0ELi128EEEEEEEEEvNT_6ParamsE$_ZN4cute3eso3ESOILb0ELb0EJNS_6LayoutINS_5tupleIJNS3_IJNS_1CILi8EEENS4_ILi1EEEEEENS4_ILi2EEEEEENS3_IJNS3_IJS6_NS4_ILi0EEEEEEiEEEEEiEEC2ERKSD_RKi,@function
        .size           $_ZN7cutlass13device_kernelIN5flash19enable_sm80_to_sm89INS1_16FlashAttnBwdSm80INS1_25CollectiveMainloopBwdSm80ILi2ELi2EN4cute5tupleIJNS5_1CILi128EEES8_NS7_ILi64EEEEEENS_10bfloat16_tEfNS_4arch4Sm80ELb0ELb0ELb1ELb0ELb0ELb0ELb0ELb0ELi2ELi4ELi4ELi4ELb0EEENS1_21CollectiveEpilogueBwdISA_SB_SD_Li256ELb0ELb0ELi2EEENS1_19SingleTileSchedulerILb0ELb0ELb0ELi128EEEEEEEEEvNT_6ParamsE$_ZN4cute3eso3ESOILb0ELb0EJNS_6LayoutINS_5tupleIJNS3_IJNS_1CILi8EEENS4_ILi1EEEEEENS4_ILi2EEEEEENS3_IJNS3_IJS6_NS4_ILi0EEEEEEiEEEEEiEEC2ERKSD_RKi,($_ZN7cutlass13device_kernelIN5flash19enable_sm80_to_sm89INS1_16FlashAttnBwdSm80INS1_25CollectiveMainloopBwdSm80ILi2ELi2EN4cute5tupleIJNS5_1CILi128EEES8_NS7_ILi64EEEEEENS_10bfloat16_tEfNS_4arch4Sm80ELb0ELb0ELb1ELb0ELb0ELb0ELb0ELb0ELi2ELi4ELi4ELi4ELb0EEENS1_21CollectiveEpilogueBwdISA_SB_SD_Li256ELb0ELb0ELi2EEENS1_19SingleTileSchedulerILb0ELb0ELb0ELi128EEEEEEEEEvNT_6ParamsE$_ZN4cute3eso3ESOILb0ELb0EJNS_6LayoutINS_5tupleIJNS3_IJNS_1CILi8EEENS4_ILi1EEEEEENS4_ILi2EEENS3_IJS8_S8_EEEEEENS3_IJNS3_IJS6_NS4_ILi0EEEEEENS4_ILi4096EEENS3_IJiiEEEEEEEENS_10ViewEngineINS_8smem_ptrIPN7cutlass10bfloat16_tEEEEEEEC2ERKSG_RKSN_ - $_ZN7cutlass13device_kernelIN5flash19enable_sm80_to_sm89INS1_16FlashAttnBwdSm80INS1_25CollectiveMainloopBwdSm80ILi2ELi2EN4cute5tupleIJNS5_1CILi128EEES8_NS7_ILi64EEEEEENS_10bfloat16_tEfNS_4arch4Sm80ELb0ELb0ELb1ELb0ELb0ELb0ELb0ELb0ELi2ELi4ELi4ELi4ELb0EEENS1_21CollectiveEpilogueBwdISA_SB_SD_Li256ELb0ELb0ELi2EEENS1_19SingleTileSchedulerILb0ELb0ELb0ELi128EEEEEEEEEvNT_6ParamsE$_ZN4cute3eso3ESOILb0ELb0EJNS_6LayoutINS_5tupleIJNS3_IJNS_1CILi8EEENS4_ILi1EEEEEENS4_ILi2EEEEEENS3_IJNS3_IJS6_NS4_ILi0EEEEEEiEEEEEiEEC2ERKSD_RKi)
$_ZN7cutlass13device_kernelIN5flash19enable_sm80_to_sm89INS1_16FlashAttnBwdSm80INS1_25CollectiveMainloopBwdSm80ILi2ELi2EN4cute5tupleIJNS5_1CILi128EEES8_NS7_ILi64EEEEEENS_10bfloat16_tEfNS_4arch4Sm80ELb0ELb0ELb1ELb0ELb0ELb0ELb0ELb0ELi2ELi4ELi4ELi4ELb0EEENS1_21CollectiveEpilogueBwdISA_SB_SD_Li256ELb0ELb0ELi2EEENS1_19SingleTileSchedulerILb0ELb0ELb0ELi128EEEEEEEEEvNT_6ParamsE$_ZN4cute3eso3ESOILb0ELb0EJNS_6LayoutINS_5tupleIJNS3_IJNS_1CILi8EEENS4_ILi1EEEEEENS4_ILi2EEEEEENS3_IJNS3_IJS6_NS4_ILi0EEEEEEiEEEEEiEEC2ERKSD_RKi:
[----:B------:R-:W-:Y:S02]  /*6370*/  IADD3 R3, R2, -c[0x0][0x20], RZ ;  /* 0x8000080002037a10 */ /* 0x000fe40007ffe0ff */
[----:B------:R-:W-:-:S03]  /*6380*/  IADD3 R2, R70, -c[0x0][0x20], RZ ;  /* 0x8000080046027a10 */ /* 0x000fc60007ffe0ff */
[----:B------:R1:W-:Y:S04]  /*6390*/  STL [R3], R6 ;  /* 0x0000000603007387 */ /* 0x0003e80000100800 */
[----:B------:R-:W2:Y:S01]  /*63a0*/  LDL R2, [R2] ;  /* 0x0000000002027983 */ /* 0x000ea20000100800 */
[----:B------:R-:W-:-:S03]  /*63b0*/  IMAD.MOV.U32 R5, RZ, RZ, 0x0 ;  /* 0x00000000ff057424 */ /* 0x000fc600078e00ff */
[----:B--2---:R1:W-:Y:S01]  /*63c0*/  STL [R3+0x4], R2 ;  /* 0x0000040203007387 */ /* 0x0043e20000100800 */
[----:B------:R-:W-:Y:S05]  /*63d0*/  RET.REL.NODEC R4 `(_ZN7cutlass13device_kernelIN5flash19enable_sm80_to_sm89INS1_16FlashAttnBwdSm80INS1_25CollectiveMainloopBwdSm80ILi2ELi2EN4cute5tupleIJNS5_1CILi128EEES8_NS7_ILi64EEEEEENS_10bfloat16_tEfNS_4arch4Sm80ELb0ELb0ELb1ELb0ELb0ELb0ELb0ELb0ELi2ELi4ELi4ELi4ELb0EEENS1_21CollectiveEpilogueBwdISA_SB_SD_Li256ELb0ELb0ELi2EEENS1_19SingleTileSchedulerILb0ELb0ELb0ELi128EEEEEEEEEvNT_6ParamsE) ;  /* 0xffff9c2004007950 */ /* 0x000fea0003c3ffff */
        .type           $_ZN7cutlass13device_kernelIN5flash19enable_sm80_to_sm89INS1_16FlashAttnBwdSm80INS1_25CollectiveMainloopBwdSm80ILi2ELi2EN4cute5tupleIJNS5_1CILi128EEES8_NS7_ILi64EEEEEENS_10bfloat16_tEfNS_4arch4Sm80ELb0ELb0ELb1ELb0ELb0ELb0ELb0ELb0ELi2ELi4ELi4ELi4ELb0EEENS1_21CollectiveEpilogueBwdISA_SB_SD_Li256ELb0ELb0ELi2EEENS1_19SingleTileSchedulerILb0ELb0ELb0ELi128EEEEEEEEEvNT_6ParamsE$_ZN4cute3eso3ESOILb0ELb0EJNS_6LayoutINS_5tupleIJNS3_IJNS_1CILi8EEENS4_ILi1EEEEEENS4_ILi2EEENS3_IJS8_S8_EEEEEENS3_IJNS3_IJS6_NS4_ILi0EEEEEENS4_ILi4096EEENS3_IJiiEEEEEEEENS_10ViewEngineINS_8smem_ptrIPN7cutlass10bfloat16_tEEEEEEEC2ERKSG_RKSN_,@function
        .size           $_ZN7cutlass13device_kernelIN5flash19enable_sm80_to_sm89INS1_16FlashAttnBwdSm80INS1_25CollectiveMainloopBwdSm80ILi2ELi2EN4cute5tupleIJNS5_1CILi128EEES8_NS7_ILi64EEEEEENS_10bfloat16_tEfNS_4arch4Sm80ELb0ELb0ELb1ELb0ELb0ELb0ELb0ELb0ELi2ELi4ELi4ELi4ELb0EEENS1_21CollectiveEpilogueBwdISA_SB_SD_Li256ELb0ELb0ELi2EEENS1_19SingleTileSchedulerILb0ELb0ELb0ELi128EEEEEEEEEvNT_6ParamsE$_ZN4cute3eso3ESOILb0ELb0EJNS_6LayoutINS_5tupleIJNS3_IJNS_1CILi8EEENS4_ILi1EEEEEENS4_ILi2EEENS3_IJS8_S8_EEEEEENS3_IJNS3_IJS6_NS4_ILi0EEEEEENS4_ILi4096EEENS3_IJiiEEEEEEEENS_10ViewEngineINS_8smem_ptrIPN7cutlass10bfloat16_tEEEEEEEC2ERKSG_RKSN_,($_ZN7cutlass13device_kernelIN5flash19enable_sm80_to_sm89INS1_16FlashAttnBwdSm80INS1_25CollectiveMainloopBwdSm80ILi2ELi2EN4cute5tupleIJNS5_1CILi128EEES8_NS7_ILi64EEEEEENS_10bfloat16_tEfNS_4arch4Sm80ELb0ELb0ELb1ELb0ELb0ELb0ELb0ELb0ELi2ELi4ELi4ELi4ELb0EEENS1_21CollectiveEpilogueBwdISA_SB_SD_Li256ELb0ELb0ELi2EEENS1_19SingleTileSchedulerILb0ELb0ELb0ELi128EEEEEEEEEvNT_6ParamsE$_ZN4cute3eso3ESOILb0ELb0EJNS_6LayoutINS_5tupleIJNS3_IJNS_1CILi8EEENS4_ILi1EEEEEENS4_ILi2EEENS3_IJS8_S8_EEEEEENS3_IJNS3_IJS6_NS4_ILi0EEEEEENS4_ILi4096EEENS3_IJiiEEEEEEEEiEEC2ERKSG_RKi - $_ZN7cutlass13device_kernelIN5flash19enable_sm80_to_sm89INS1_16FlashAttnBwdSm80INS1_25CollectiveMainloopBwdSm80ILi2ELi2EN4cute5tupleIJNS5_1CILi128EEES8_NS7_ILi64EEEEEENS_10bfloat16_tEfNS_4arch4Sm80ELb0ELb0ELb1ELb0ELb0ELb0ELb0ELb0ELi2ELi4ELi4ELi4ELb0EEENS1_21CollectiveEpilogueBwdISA_SB_SD_Li256ELb0ELb0ELi2EEENS1_19SingleTileSchedulerILb0ELb0ELb0ELi128EEEEEEEEEvNT_6ParamsE$_ZN4cute3eso3ESOILb0ELb0EJNS_6LayoutINS_5tupleIJNS3_IJNS_1CILi8EEENS4_ILi1EEEEEENS4_ILi2EEENS3_IJS8_S8_EEEEEENS3_IJNS3_IJS6_NS4_ILi0EEEEEENS4_ILi4096EEENS3_IJiiEEEEEEEENS_10ViewEngineINS_8smem_ptrIPN7cutlass10bfloat16_tEEEEEEEC2ERKSG_RKSN_)
$_ZN7cutlass13device_kernelIN5flash19enable_sm80_to_sm89INS1_16FlashAttnBwdSm80INS1_25CollectiveMainloopBwdSm80ILi2ELi2EN4cute5tupleIJNS5_1CILi128EEES8_NS7_ILi64EEEEEENS_10bfloat16_tEfNS_4arch4Sm80ELb0ELb0ELb1ELb0ELb0ELb0ELb0ELb0ELi2ELi4ELi4ELi4ELb0EEENS1_21CollectiveEpilogueBwdISA_SB_SD_Li256ELb0ELb0ELi2EEENS1_19SingleTileSchedulerILb0ELb0ELb0ELi128EEEEEEEEEvNT_6ParamsE$_ZN4cute3eso3ESOILb0ELb0EJNS_6LayoutINS_5tupleIJNS3_IJNS_1CILi8EEENS4_ILi1EEEEEENS4_ILi2EEENS3_IJS8_S8_EEEEEENS3_IJNS3_IJS6_NS4_ILi0EEEEEENS4_ILi4096EEENS3_IJiiEEEEEEEENS_10ViewEngineINS_8smem_ptrIPN7cutlass10bfloat16_tEEEEEEEC2ERKSG_RKSN_:
[----:B------:R-:W-:Y:S02]  /*63e0*/  IADD3 R3, R25, -c[0x0][0x20], RZ ;  /* 0x8000080019037a10 */ /* 0x000fe40007ffe0ff */
[----:B------:R-:W-:-:S03]  /*63f0*/  IADD3 R2, R24, -c[0x0][0x20], RZ ;  /* 0x8000080018027a10 */ /* 0x000fc60007ffe0ff */
[----:B------:R1:W-:Y:S04]  /*6400*/  STL.64 [R3], R4 ;  /* 0x0000000403007387 */ /* 0x0003e80000100a00 */
[----:B------:R-:W2:Y:S01]  /*6410*/  LDL.64 R8, [R2] ;  /* 0x0000000002087983 */ /* 0x000ea20000100a00 */
[----:B------:R-:W-:-:S03]  /*6420*/  IMAD.MOV.U32 R7, RZ, RZ, 0x0 ;  /* 0x00000000ff077424 */ /* 0x000fc600078e00ff */
[----:B--2---:R1:W-:Y:S01]  /*6430*/  STL.64 [R3+0x8], R8 ;  /* 0x0000080803007387 */ /* 0x0043e20000100a00 */
[----:B------:R-:W-:Y:S05]  /*6440*/  RET.REL.NODEC R6 `(_ZN7cutlass13device_kernelIN5flash19enable_sm80_to_sm89INS1_16FlashAttnBwdSm80INS1_25CollectiveMainloopBwdSm80ILi2ELi2EN4cute5tupleIJNS5_1CILi128EEES8_NS7_ILi64EEEEEENS_10bfloat16_tEfNS_4arch4Sm80ELb0ELb0ELb1ELb0ELb0ELb0ELb0ELb0ELi2ELi4ELi4ELi4ELb0EEENS1_21CollectiveEpilogueBwdISA_SB_SD_Li256ELb0ELb0ELi2EEENS1_19SingleTileSchedulerILb0ELb0ELb0ELi128EEEEEEEEEvNT_6ParamsE) ;  /* 0xffff9bb006007950 */ /* 0x000fea0003c3ffff */
        .type           $_ZN7cutlass13device_kernelIN5flash19enable_sm80_to_sm89INS1_16FlashAttnBwdSm80INS1_25CollectiveMainloopBwdSm80ILi2ELi2EN4cute5tupleIJNS5_1CILi128EEES8_NS7_ILi64EEEEEENS_10bfloat16_tEfNS_4arch4Sm80ELb0ELb0ELb1ELb0ELb0ELb0ELb0ELb0ELi2ELi4ELi4ELi4ELb0EEENS1_21CollectiveEpilogueBwdISA_SB_SD_Li256ELb0ELb0ELi2EEENS1_19SingleTileSchedulerILb0ELb0ELb0ELi128EEEEEEEEEvNT_6ParamsE$_ZN4cute3eso3ESOILb0ELb0EJNS_6LayoutINS_5tupleIJNS3_IJNS_1CILi8EEENS4_ILi1EEEEEENS4_ILi2EEENS3_IJS8_S8_EEEEEENS3_IJNS3_IJS6_NS4_ILi0EEEEEENS4_ILi4096EEENS3_IJiiEEEEEEEEiEEC2ERKSG_RKi,@function
        .size           $_ZN7cutlass13device_kernelIN5flash19enable_sm80_to_sm89INS1_16FlashAttnBwdSm80INS1_25CollectiveMainloopBwdSm80ILi2ELi2EN4cute5tupleIJNS5_1CILi128EEES8_NS7_ILi64EEEEEENS_10bfloat16_tEfNS_4arch4Sm80ELb0ELb0ELb1ELb0ELb0ELb0ELb0ELb0ELi2ELi4ELi4ELi4ELb0EEENS1_21CollectiveEpilogueBwdISA_SB_SD_Li256ELb0ELb0ELi2EEENS1_19SingleTileSchedulerILb0ELb0ELb0ELi128EEEEEEEEEvNT_6ParamsE$_ZN4cute3eso3ESOILb0ELb0EJNS_6LayoutINS_5tupleIJNS3_IJNS_1CILi8EEENS4_ILi1EEEEEENS4_ILi2EEENS3_IJS8_S8_EEEEEENS3_IJNS3_IJS6_NS4_ILi0EEEEEENS4_ILi4096EEENS3_IJiiEEEEEEEEiEEC2ERKSG_RKi,($_ZN7cutlass13device_kernelIN5flash19enable_sm80_to_sm89INS1_16FlashAttnBwdSm80INS1_25CollectiveMainloopBwdSm80ILi2ELi2EN4cute5tupleIJNS5_1CILi128EEES8_NS7_ILi64EEEEEENS_10bfloat16_tEfNS_4arch4Sm80ELb0ELb0ELb1ELb0ELb0ELb0ELb0ELb0ELi2ELi4ELi4ELi4ELb0EEENS1_21CollectiveEpilogueBwdISA_SB_SD_Li256ELb0ELb0ELi2EEENS1_19SingleTileSchedulerILb0ELb0ELb0ELi128EEEEEEEEEvNT_6ParamsE$_ZN4cute3eso3ESOILb0ELb0EJNS_6LayoutINS_5tupleIJNS3_IJNS_1CILi8EEENS4_ILi1EEEEEENS4_ILi2EEES5_EEENS3_IJNS3_IJS6_NS4_ILi0EEEEEEiNS4_ILi1024EEEEEEEENS_10ViewEngineINS_8smem_ptrIPN7cutlass10bfloat16_tEEEEEEEC2ERKSE_RKSL_ - $_ZN7cutlass13device_kernelIN5flash19enable_sm80_to_sm89INS1_16FlashAttnBwdSm80INS1_25CollectiveMainloopBwdSm80ILi2ELi2EN4cute5tupleIJNS5_1CILi128EEES8_NS7_ILi64EEEEEENS_10bfloat16_tEfNS_4arch4Sm80ELb0ELb0ELb1ELb0ELb0ELb0ELb0ELb0ELi2ELi4ELi4ELi4ELb0EEENS1_21CollectiveEpilogueBwdISA_SB_SD_Li256ELb0ELb0ELi2EEENS1_19SingleTileSchedulerILb0ELb0ELb0ELi128EEEEEEEEEvNT_6ParamsE$_ZN4cute3eso3ESOILb0ELb0EJNS_6LayoutINS_5tupleIJNS3_IJNS_1CILi8EEENS4_ILi1EEEEEENS4_ILi2EEENS3_IJS8_S8_EEEEEENS3_IJNS3_IJS6_NS4_ILi0EEEEEENS4_ILi4096EEENS3_IJiiEEEEEEEEiEEC2ERKSG_RKi)
$_ZN7cutlass13device_kernelIN5flash19enable_sm80_to_sm89INS1_16FlashAttnBwdSm80INS1_25CollectiveMainloopBwdSm80ILi2ELi2EN4cute5tupleIJNS5_1CILi128EEES8_NS7_ILi64EEEEEENS_10bfloat16_tEfNS_4arch4Sm80ELb0ELb0ELb1ELb0ELb0ELb0ELb0ELb0ELi2ELi4ELi4ELi4ELb0EEENS1_21CollectiveEpilogueBwdISA_SB_SD_Li256ELb0ELb0ELi2EEENS1_19SingleTileSchedulerILb0ELb0ELb0ELi128EEEEEEEEEvNT_6ParamsE$_ZN4cute3eso3ESOILb0ELb0EJNS_6LayoutINS_5tupleIJNS3_IJNS_1CILi8EEENS4_ILi1EEEEEENS4_ILi2EEENS3_IJS8_S8_EEEEEENS3_IJNS3_IJS6_NS4_ILi0EEEEEENS4_ILi4096EEENS3_IJiiEEEEEEEEiEEC2ERKSG_RKi:
[----:B------:R-:W-:Y:S02]  /*6450*/  IADD3 R5, R25, -c[0x0][0x20], RZ ;  /* 0x8000080019057a10 */ /* 0x000fe40007ffe0ff */
[----:B------:R-:W-:-:S03]  /*6460*/  IADD3 R4, R24, -c[0x0][0x20], RZ ;  /* 0x8000080018047a10 */ /* 0x000fc60007ffe0ff */
[----:B------:R1:W-:Y:S04]  /*6470*/  STL [R5], R2 ;  /* 0x0000000205007387 */ /* 0x0003e80000100800 */
[----:B------:R1:W-:Y:S04]  /*6480*/  STL [R5+0x4], R3 ;  /* 0x0000040305007387 */ /* 0x0003e80000100800 */
[----:B------:R-:W2:Y:S01]  /*6490*/  LDL R4, [R4] ;  /* 0x0000000004047983 */ /* 0x000ea20000100800 */
[----:B------:R-:W-:-:S03]  /*64a0*/  IMAD.MOV.U32 R7, RZ, RZ, 0x0 ;  /* 0x00000000ff077424 */ /* 0x000fc600078e00ff */
[----:B--2---:R1:W-:Y:S01]  /*64b0*/  STL [R5+0x8], R4 ;  /* 0x0000080405007387 */ /* 0x0043e20000100800 */
[----:B------:R-:W-:Y:S05]  /*64c0*/  RET.REL.NODEC R6 `(_ZN7cutlass13device_kernelIN5flash19enable_sm80_to_sm89INS1_16FlashAttnBwdSm80INS1_25CollectiveMainloopBwdSm80ILi2ELi2EN4cute5tupleIJNS5_1CILi128EEES8_NS7_ILi64EEEEEENS_10bfloat16_tEfNS_4arch4Sm80ELb0ELb0ELb1ELb0ELb0ELb0ELb0ELb0ELi2ELi4ELi4ELi4ELb0EEENS1_21CollectiveEpilogueBwdISA_SB_SD_Li256ELb0ELb0ELi2EEENS1_19SingleTileSchedulerILb0ELb0ELb0ELi128EEEEEEEEEvNT_6ParamsE) ;  /* 0xffff9b3006007950 */ /* 0x000fea0003c3ffff */
        .type           $_ZN7cutlass13device_kernelIN5flash19enable_sm80_to_sm89INS1_16FlashAttnBwdSm80INS1_25CollectiveMainloopBwdSm80ILi2ELi2EN4cute5tupleIJNS5_1CILi128EEES8_NS7_ILi64EEEEEENS_10bfloat16_tEfNS_4arch4Sm80ELb0ELb0ELb1ELb0ELb0ELb0ELb0ELb0ELi2ELi4ELi4ELi4ELb0EEENS1_21CollectiveEpilogueBwdISA_SB_SD_Li256ELb0ELb0ELi2EEENS1_19SingleTileSchedulerILb0ELb0ELb0ELi128EEEEEEEEEvNT_6ParamsE$_ZN4cute3eso3ESOILb0ELb0EJNS_6LayoutINS_5tupleIJNS3_IJNS_1CILi8EEENS4_ILi1EEEEEENS4_ILi2EEES5_EEENS3_IJNS3_IJS6_NS4_ILi0EEEEEEiNS4_ILi1024EEEEEEEENS_10ViewEngineINS_8smem_ptrIPN7cutlass10bfloat16_tEEEEEEEC2ERKSE_RKSL_,@function
        .size           $_ZN7cutlass13device_kernelIN5flash19enable_sm80_to_sm89INS1_16FlashAttnBwdSm80INS1_25CollectiveMainloopBwdSm80ILi2ELi2EN4cute5tupleIJNS5_1CILi128EEES8_NS7_ILi64EEEEEENS_10bfloat16_tEfNS_4arch4Sm80ELb0ELb0ELb1ELb0ELb0ELb0ELb0ELb0ELi2ELi4ELi4ELi4ELb0EEENS1_21CollectiveEpilogueBwdISA_SB_SD_Li256ELb0ELb0ELi2EEENS1_19SingleTileSchedulerILb0ELb0ELb0ELi128EEEEEEEEEvNT_6ParamsE$_ZN4cute3eso3ESOILb0ELb0EJNS_6LayoutINS_5tupleIJNS3_IJNS_1CILi8EEENS4_ILi1EEEEEENS4_ILi2EEES5_EEENS3_IJNS3_IJS6_NS4_ILi0EEEEEEiNS4_ILi1024EEEEEEEENS_10ViewEngineINS_8smem_ptrIPN7cutlass10bfloat16_tEEEEEEEC2ERKSE_RKSL_,($_ZN7cutlass13device_kernelIN5flash19enable_sm80_to_sm89INS1_16FlashAttnBwdSm80INS1_25CollectiveMainloopBwdSm80ILi2ELi2EN4cute5tupleIJNS5_1CILi128EEES8_NS7_ILi64EEEEEENS_10bfloat16_tEfNS_4arch4Sm80ELb0ELb0ELb1ELb0ELb0ELb0ELb0ELb0ELi2ELi4ELi4ELi4ELb0EEENS1_21CollectiveEpilogueBwdISA_SB_SD_Li256ELb0ELb0ELi2EEENS1_19SingleTileSchedulerILb0ELb0ELb0ELi128EEEEEEEEEvNT_6ParamsE$_ZN4cute3eso3ESOILb0ELb0EJNS_6LayoutINS_5tupleIJNS3_IJNS_1CILi8EEENS4_ILi1EEEEEENS4_ILi2EEES5_EEENS3_IJNS3_IJS6_NS4_ILi0EEEEEEiNS4_ILi1024EEEEEEEEiEEC2ERKSE_RKi - $_ZN7cutlass13device_kernelIN5flash19enable_sm80_to_sm89INS1_16FlashAttnBwdSm80INS1_25CollectiveMainloopBwdSm80ILi2ELi2EN4cute5tupleIJNS5_1CILi128EEES8_NS7_ILi64EEEEEENS_10bfloat16_tEfNS_4arch4Sm80ELb0ELb0ELb1ELb0ELb0ELb0ELb0ELb0ELi2ELi4ELi4ELi4ELb0EEENS1_21CollectiveEpilogueBwdISA_SB_SD_Li256ELb0ELb0ELi2EEENS1_19SingleTileSchedulerILb0ELb0ELb0ELi128EEEEEEEEEvNT_6ParamsE$_ZN4cute3eso3ESOILb0ELb0EJNS_6LayoutINS_5tupleIJNS3_IJNS_1CILi8EEENS4_ILi1EEEEEENS4_ILi2EEES5_EEENS3_IJNS3_IJS6_NS4_ILi0EEEEEEiNS4_ILi1024EEEEEEEENS_10ViewEngineINS_8smem_ptrIPN7cutlass10bfloat16_tEEEEEEEC2ERKSE_RKSL_)
$_ZN7cutlass13device_kernelIN5flash19enable_sm80_to_sm89INS1_16FlashAttnBwdSm80INS1_25CollectiveMainloopBwdSm80ILi2ELi2EN4cute5tupleIJNS5_1CILi128EEES8_NS7_ILi64EEEEEENS_10bfloat16_tEfNS_4arch4Sm80ELb0ELb0ELb1ELb0ELb0ELb0ELb0ELb0ELi2ELi4ELi4ELi4ELb0EEENS1_21CollectiveEpilogueBwdISA_SB_SD_Li256ELb0ELb0ELi2EEENS1_19SingleTileSchedulerILb0ELb0ELb0ELi128EEEEEEEEEvNT_6ParamsE$_ZN4cute3eso3ESOILb0ELb0EJNS_6LayoutINS_5tupleIJNS3_IJNS_1CILi8EEENS4_ILi1EEEEEENS4_ILi2EEES5_EEENS3_IJNS3_IJS6_NS4_ILi0EEEEEEiNS4_ILi1024EEEEEEEENS_10ViewEngineINS_8smem_ptrIPN7cutlass10bfloat16_tEEEEEEEC2ERKSE_RKSL_:
[----:B------:R-:W-:Y:S02]  /*64d0*/  IADD3 R3, R25, -c[0x0][0x20], RZ ;  /* 0x8000080019037a10 */ /* 0x000fe40007ffe0ff */
[----:B------:R-:W-:-:S03]  /*64e0*/  IADD3 R2, R24, -c[0x0][0x20], RZ ;  /* 0x8000080018027a10 */ /* 0x000fc60007ffe0ff */
[----:B------:R1:W-:Y:S04]  /*64f0*/  STL [R3], R6 ;  /* 0x0000000603007387 */ /* 0x0003e80000100800 */
[----:B------:R-:W2:Y:S01]  /*6500*/  LDL.64 R8, [R2] ;  /* 0x0000000002087983 */ /* 0x000ea20000100a00 */
[----:B------:R-:W-:-:S03]  /*6510*/  IMAD.MOV.U32 R5, RZ, RZ, 0x0 ;  /* 0x00000000ff057424 */ /* 0x000fc600078e00ff */
[----:B--2---:R1:W-:Y:S01]  /*6520*/  STL.64 [R3+0x8], R8 ;  /* 0x0000080803007387 */ /* 0x0043e20000100a00 */
[----:B------:R-:W-:Y:S05]  /*6530*/  RET.REL.NODEC R4 `(_ZN7cutlass13device_kernelIN5flash19enable_sm80_to_sm89INS1_16FlashAttnBwdSm80INS1_25CollectiveMainloopBwdSm80ILi2ELi2EN4cute5tupleIJNS5_1CILi128EEES8_NS7_ILi64EEEEEENS_10bfloat16_tEfNS_4arch4Sm80ELb0ELb0ELb1ELb0ELb0ELb0ELb0ELb0ELi2ELi4ELi4ELi4ELb0EEENS1_21CollectiveEpilogueBwdISA_SB_SD_Li256ELb0ELb0ELi2EEENS1_19SingleTileSchedulerILb0ELb0ELb0ELi128EEEEEEEEEvNT_6ParamsE) ;  /* 0xffff9ac004007950 */ /* 0x000fea0003c3ffff */
        .type           $_ZN7cutlass13device_kernelIN5flash19enable_sm80_to_sm89INS1_16FlashAttnBwdSm80INS1_25CollectiveMainloopBwdSm80ILi2ELi2EN4cute5tupleIJNS5_1CILi128EEES8_NS7_ILi64EEEEEENS_10bfloat16_tEfNS_4arch4Sm80ELb0ELb0ELb1ELb0ELb0ELb0ELb0ELb0ELi2ELi4ELi4ELi4ELb0EEENS1_21CollectiveEpilogueBwdISA_SB_SD_Li256ELb0ELb0ELi2EEENS1_19SingleTileSchedulerILb0ELb0ELb0ELi128EEEEEEEEEvNT_6ParamsE$_ZN4cute3eso3ESOILb0ELb0EJNS_6LayoutINS_5tupleIJNS3_IJNS_1CILi8EEENS4_ILi1EEEEEENS4_ILi2EEES5_EEENS3_IJNS3_IJS6_NS4_ILi0EEEEEEiNS4_ILi1024EEEEEEEEiEEC2ERKSE_RKi,@function
        .size           $_ZN7cutlass13device_kernelIN5flash19enable_sm80_to_sm89INS1_16FlashAttnBwdSm80INS1_25CollectiveMainloopBwdSm80ILi2ELi2EN4cute5tupleIJNS5_1CILi128EEES8_NS7_ILi64EEEEEENS_10bfloat16_tEfNS_4arch4Sm80ELb0ELb0ELb1ELb0ELb0ELb0ELb0ELb0ELi2ELi4ELi4ELi4ELb0EEENS1_21CollectiveEpilogueBwdISA_SB_SD_Li256ELb0ELb0ELi2EEENS1_19SingleTileSchedulerILb0ELb0ELb0ELi128EEEEEEEEEvNT_6ParamsE$_ZN4cute3eso3ESOILb0ELb0EJNS_6LayoutINS_5tupleIJNS3_IJNS_1CILi8EEENS4_ILi1EEEEEENS4_ILi2EEES5_EEENS3_IJNS3_IJS6_NS4_ILi0EEEEEEiNS4_ILi1024EEEEEEEEiEEC2ERKSE_RKi,($_ZN7cutlass13device_kernelIN5flash19enable_sm80_to_sm89INS1_16FlashAttnBwdSm80INS1_25CollectiveMainloopBwdSm80ILi2ELi2EN4cute5tupleIJNS5_1CILi128EEES8_NS7_ILi64EEEEEENS_10bfloat16_tEfNS_4arch4Sm80ELb0ELb0ELb1ELb0ELb0ELb0ELb0ELb0ELi2ELi4ELi4ELi4ELb0EEENS1_21CollectiveEpilogueBwdISA_SB_SD_Li256ELb0ELb0ELi2EEENS1_19SingleTileSchedulerILb0ELb0ELb0ELi128EEEEEEEEEvNT_6ParamsE$_ZN4cute3eso3ESOILb0ELb0EJNS_6LayoutINS_5tupleIJNS3_IJNS_1CILi8EEENS4_ILi1EEEEEENS4_ILi4EEES6_EEENS3_IJNS3_IJS6_NS4_ILi0EEEEEElSA_EEEEENS_10ViewEngineINS_8gmem_ptrIPKN7cutlass10bfloat16_tEEEEEEEC2ERKSD_RKSL_ - $_ZN7cutlass13device_kernelIN5flash19enable_sm80_to_sm89INS1_16FlashAttnBwdSm80INS1_25CollectiveMainloopBwdSm80ILi2ELi2EN4cute5tupleIJNS5_1CILi128EEES8_NS7_ILi64EEEEEENS_10bfloat16_tEfNS_4arch4Sm80ELb0ELb0ELb1ELb0ELb0ELb0ELb0ELb0ELi2ELi4ELi4ELi4ELb0EEENS1_21CollectiveEpilogueBwdISA_SB_SD_Li256ELb0ELb0ELi2EEENS1_19SingleTileSchedulerILb0ELb0ELb0ELi128EEEEEEEEEvNT_6ParamsE$_ZN4cute3eso3ESOILb0ELb0EJNS_6LayoutINS_5tupleIJNS3_IJNS_1CILi8EEENS4_ILi1EEEEEENS4_ILi2EEES5_EEENS3_IJNS3_IJS6_NS4_ILi0EEEEEEiNS4_ILi1024EEEEEEEEiEEC2ERKSE_RKi)
$_ZN7cutlass13device_kernelIN5flash19enable_sm80_to_sm89INS1_16FlashAttnBwdSm80INS1_25CollectiveMainloopBwdSm80ILi2ELi2EN4cute5tupleIJNS5_1CILi128EEES8_NS7_ILi64EEEEEENS_10bfloat16_tEfNS_4arch4Sm80ELb0ELb0ELb1ELb0ELb0ELb0ELb0ELb0ELi2ELi4ELi4ELi4ELb0EEENS1_21CollectiveEpilogueBwdISA_SB_SD_Li256ELb0ELb0ELi2EEENS1_19SingleTileSchedulerILb0ELb0ELb0ELi128EEEEEEEEEvNT_6ParamsE$_ZN4cute3eso3ESOILb0ELb0EJNS_6LayoutINS_5tupleIJNS3_IJNS_1CILi8EEENS4_ILi1EEEEEENS4_ILi2EEES5_EEENS3_IJNS3_IJS6_NS4_ILi0EEEEEEiNS4_ILi1024EEEEEEEEiEEC2ERKSE_RKi:
        /* <DEDUP_REMOVED lines=8> */
        .type           $_ZN7cutlass13device_kernelIN5flash19enable_sm80_to_sm89INS1_16FlashAttnBwdSm80INS1_25CollectiveMainloopBwdSm80ILi2ELi2EN4cute5tupleIJNS5_1CILi128EEES8_NS7_ILi64EEEEEENS_10bfloat16_tEfNS_4arch4Sm80ELb0ELb0ELb1ELb0ELb0ELb0ELb0ELb0ELi2ELi4ELi4ELi4ELb0EEENS1_21CollectiveEpilogueBwdISA_SB_SD_Li256ELb0ELb0ELi2EEENS1_19SingleTileSchedulerILb0ELb0ELb0ELi128EEEEEEEEEvNT_6ParamsE$_ZN4cute3eso3ESOILb0ELb0EJNS_6LayoutINS_5tupleIJNS3_IJNS_1CILi8EEENS4_ILi1EEEEEENS4_ILi4EEES6_EEENS3_IJNS3_IJS6_NS4_ILi0EEEEEElSA_EEEEENS_10ViewEngineINS_8gmem_ptrIPKN7cutlass10bfloat16_tEEEEEEEC2ERKSD_RKSL_,@function
        .size           $_ZN7cutlass13device_kernelIN5flash19enable_sm80_to_sm89INS1_16FlashAttnBwdSm80INS1_25CollectiveMainloopBwdSm80ILi2ELi2EN4cute5tupleIJNS5_1CILi128EEES8_NS7_ILi64EEEEEENS_10bfloat16_tEfNS_4arch4Sm80ELb0ELb0ELb1ELb0ELb0ELb0ELb0ELb0ELi2ELi4ELi4ELi4ELb0EEENS1_21CollectiveEpilogueBwdISA_SB_SD_Li256ELb0ELb0ELi2EEENS1_19SingleTileSchedulerILb0ELb0ELb0ELi128EEEEEEEEEvNT_6ParamsE$_ZN4cute3eso3ESOILb0ELb0EJNS_6LayoutINS_5tupleIJNS3_IJNS_1CILi8EEENS4_ILi1EEEEEENS4_ILi4EEES6_EEENS3_IJNS3_IJS6_NS4_ILi0EEEEEElSA_EEEEENS_10ViewEngineINS_8gmem_ptrIPKN7cutlass10bfloat16_tEEEEEEEC2ERKSD_RKSL_,($_ZN7cutlass13device_kernelIN5flash19enable_sm80_to_sm89INS1_16FlashAttnBwdSm80INS1_25CollectiveMainloopBwdSm80ILi2ELi2EN4cute5tupleIJNS5_1CILi128EEES8_NS7_ILi64EEEEEENS_10bfloat16_tEfNS_4arch4Sm80ELb0ELb0ELb1ELb0ELb0ELb0ELb0ELb0ELi2ELi4ELi4ELi4ELb0EEENS1_21CollectiveEpilogueBwdISA_SB_SD_Li256ELb0ELb0ELi2EEENS1_19SingleTileSchedulerILb0ELb0ELb0ELi128EEEEEEEEEvNT_6ParamsE$_ZN4cute3eso3ESOILb0ELb0EJNS_6LayoutINS_5tupleIJNS3_IJNS_1CILi8EEENS4_ILi1EEEEEENS4_ILi4EEES6_EEENS3_IJNS3_IJS6_NS4_ILi0EEEEEElSA_EEEEElEEC2ERKSD_RKl - $_ZN7cutlass13device_kernelIN5flash19enable_sm80_to_sm89INS1_16FlashAttnBwdSm80INS1_25CollectiveMainloopBwdSm80ILi2ELi2EN4cute5tupleIJNS5_1CILi128EEES8_NS7_ILi64EEEEEENS_10bfloat16_tEfNS_4arch4Sm80ELb0ELb0ELb1ELb0ELb0ELb0ELb0ELb0ELi2ELi4ELi4ELi4ELb0EEENS1_21CollectiveEpilogueBwdISA_SB_SD_Li256ELb0ELb0ELi2EEENS1_19SingleTileSchedulerILb0ELb0ELb0ELi128EEEEEEEEEvNT_6ParamsE$_ZN4cute3eso3ESOILb0ELb0EJNS_6LayoutINS_5tupleIJNS3_IJNS_1CILi8EEENS4_ILi1EEEEEENS4_ILi4EEES6_EEENS3_IJNS3_IJS6_NS4_ILi0EEEEEElSA_EEEEENS_10ViewEngineINS_8gmem_ptrIPKN7cutlass10bfloat16_tEEEEEEEC2ERKSD_RKSL_)
$_ZN7cutlass13device_kernelIN5flash19enable_sm80_to_sm89INS1_16FlashAttnBwdSm80INS1_25CollectiveMainloopBwdSm80ILi2ELi2EN4cute5tupleIJNS5_1CILi128EEES8_NS7_ILi64EEEEEENS_10bfloat16_tEfNS_4arch4Sm80ELb0ELb0ELb1ELb0ELb0ELb0ELb0ELb0ELi2ELi4ELi4ELi4ELb0EEENS1_21CollectiveEpilogueBwdISA_SB_SD_Li256ELb0ELb0ELi2EEENS1_19SingleTileSchedulerILb0ELb0ELb0ELi128EEEEEEEEEvNT_6ParamsE$_ZN4cute3eso3ESOILb0ELb0EJNS_6LayoutINS_5tupleIJNS3_IJNS_1CILi8EEENS4_ILi1EEEEEENS4_ILi4EEES6_EEENS3_IJNS3_IJS6_NS4_ILi0EEEEEElSA_EEEEENS_10ViewEngineINS_8gmem_ptrIPKN7cutlass10bfloat16_tEEEEEEEC2ERKSD_RKSL_:
[----:B------:R-:W-:Y:S01]  /*65c0*/  IADD3 R4, R15, -c[0x0][0x20], RZ ;  /* 0x800008000f047a10 */ /* 0x000fe20007ffe0ff */
[----:B------:R-:W-:Y:S01]  /*65d0*/  IMAD.MOV.U32 R8, RZ, RZ, R2 ;  /* 0x000000ffff087224 */ /* 0x000fe200078e0002 */
[----:B------:R-:W-:Y:S01]  /*65e0*/  IADD3 R3, R17, -c[0x0][0x20], RZ ;  /* 0x8000080011037a10 */ /* 0x000fe20007ffe0ff */
[----:B------:R-:W-:-:S05]  /*65f0*/  IMAD.MOV.U32 R9, RZ, RZ, R5 ;  /* 0x000000ffff097224 */ /* 0x000fca00078e0005 */
[----:B------:R1:W-:Y:S04]  /*6600*/  STL.64 [R4], R8 ;  /* 0x0000000804007387 */ /* 0x0003e80000100a00 */
[----:B------:R-:W2:Y:S01]  /*6610*/  LDL.64 R2, [R3] ;  /* 0x0000000003027983 */ /* 0x000ea20000100a00 */
[----:B------:R-:W-:Y:S01]  /*6620*/  MOV R10, R6 ;  /* 0x00000006000a7202 */ /* 0x000fe20000000f00 */
[----:B------:R-:W-:Y:S02]  /*6630*/  IMAD.MOV.U32 R11, RZ, RZ, 0x0 ;  /* 0x00000000ff0b7424 */ /* 0x000fe400078e00ff */
[----:B--2---:R1:W-:Y:S02]  /*6640*/  STL.64 [R4+0x8], R2 ;  /* 0x0000080204007387 */ /* 0x0043e40000100a00 */
[----:B------:R-:W-:Y:S05]  /*6650*/  RET.REL.NODEC R10 `(_ZN7cutlass13device_kernelIN5flash19enable_sm80_to_sm89INS1_16FlashAttnBwdSm80INS1_25CollectiveMainloopBwdSm80ILi2ELi2EN4cute5tupleIJNS5_1CILi128EEES8_NS7_ILi64EEEEEENS_10bfloat16_tEfNS_4arch4Sm80ELb0ELb0ELb1ELb0ELb0ELb0ELb0ELb0ELi2ELi4ELi4ELi4ELb0EEENS1_21CollectiveEpilogueBwdISA_SB_SD_Li256ELb0ELb0ELi2EEENS1_19SingleTileSchedulerILb0ELb0ELb0ELi128EEEEEEEEEvNT_6ParamsE) ;  /* 0xffff99a00a007950 */ /* 0x000fea0003c3ffff */
        .type           $_ZN7cutlass13device_kernelIN5flash19enable_sm80_to_sm89INS1_16FlashAttnBwdSm80INS1_25CollectiveMainloopBwdSm80ILi2ELi2EN4cute5tupleIJNS5_1CILi128EEES8_NS7_ILi64EEEEEENS_10bfloat16_tEfNS_4arch4Sm80ELb0ELb0ELb1ELb0ELb0ELb0ELb0ELb0ELi2ELi4ELi4ELi4ELb0EEENS1_21CollectiveEpilogueBwdISA_SB_SD_Li256ELb0ELb0ELi2EEENS1_19SingleTileSchedulerILb0ELb0ELb0ELi128EEEEEEEEEvNT_6ParamsE$_ZN4cute3eso3ESOILb0ELb0EJNS_6LayoutINS_5tupleIJNS3_IJNS_1CILi8EEENS4_ILi1EEEEEENS4_ILi4EEES6_EEENS3_IJNS3_IJS6_NS4_ILi0EEEEEElSA_EEEEElEEC2ERKSD_RKl,@function
        .size           $_ZN7cutlass13device_kernelIN5flash19enable_sm80_to_sm89INS1_16FlashAttnBwdSm80INS1_25CollectiveMainloopBwdSm80ILi2ELi2EN4cute5tupleIJNS5_1CILi128EEES8_NS7_ILi64EEEEEENS_10bfloat16_tEfNS_4arch4Sm80ELb0ELb0ELb1ELb0ELb0ELb0ELb0ELb0ELi2ELi4ELi4ELi4ELb0EEENS1_21CollectiveEpilogueBwdISA_SB_SD_Li256ELb0ELb0ELi2EEENS1_19SingleTileSchedulerILb0ELb0ELb0ELi128EEEEEEEEEvNT_6ParamsE$_ZN4cute3eso3ESOILb0ELb0EJNS_6LayoutINS_5tupleIJNS3_IJNS_1CILi8EEENS4_ILi1EEEEEENS4_ILi4EEES6_EEENS3_IJNS3_IJS6_NS4_ILi0EEEEEElSA_EEEEElEEC2ERKSD_RKl,($_ZN7cutlass13device_kernelIN5flash19enable_sm80_to_sm89INS1_16FlashAttnBwdSm80INS1_25CollectiveMainloopBwdSm80ILi2ELi2EN4cute5tupleIJNS5_1CILi128EEES8_NS7_ILi64EEEEEENS_10bfloat16_tEfNS_4arch4Sm80ELb0ELb0ELb1ELb0ELb0ELb0ELb0ELb0ELi2ELi4ELi4ELi4ELb0EEENS1_21CollectiveEpilogueBwdISA_SB_SD_Li256ELb0ELb0ELi2EEENS1_19SingleTileSchedulerILb0ELb0ELb0ELi128EEEEEEEEEvNT_6ParamsE$_ZN4cute3eso3ESOILb0ELb0EJiNS_5tupleIJiNS_1CILi0EEEEEEEEC2ERKiRKS5_ - $_ZN7cutlass13device_kernelIN5flash19enable_sm80_to_sm89INS1_16FlashAttnBwdSm80INS1_25CollectiveMainloopBwdSm80ILi2ELi2EN4cute5tupleIJNS5_1CILi128EEES8_NS7_ILi64EEEEEENS_10bfloat16_tEfNS_4arch4Sm80ELb0ELb0ELb1ELb0ELb0ELb0ELb0ELb0ELi2ELi4ELi4ELi4ELb0EEENS1_21CollectiveEpilogueBwdISA_SB_SD_Li256ELb0ELb0ELi2EEENS1_19SingleTileSchedulerILb0ELb0ELb0ELi128EEEEEEEEEvNT_6ParamsE$_ZN4cute3eso3ESOILb0ELb0EJNS_6LayoutINS_5tupleIJNS3_IJNS_1CILi8EEENS4_ILi1EEEEEENS4_ILi4EEES6_EEENS3_IJNS3_IJS6_NS4_ILi0EEEEEElSA_EEEEElEEC2ERKSD_RKl)
$_ZN7cutlass13device_kernelIN5flash19enable_sm80_to_sm89INS1_16FlashAttnBwdSm80INS1_25CollectiveMainloopBwdSm80ILi2ELi2EN4cute5tupleIJNS5_1CILi128EEES8_NS7_ILi64EEEEEENS_10bfloat16_tEfNS_4arch4Sm80ELb0ELb0ELb1ELb0ELb0ELb0ELb0ELb0ELi2ELi4ELi4ELi4ELb0EEENS1_21CollectiveEpilogueBwdISA_SB_SD_Li256ELb0ELb0ELi2EEENS1_19SingleTileSchedulerILb0ELb0ELb0ELi128EEEEEEEEEvNT_6ParamsE$_ZN4cute3eso3ESOILb0ELb0EJNS_6LayoutINS_5tupleIJNS3_IJNS_1CILi8EEENS4_ILi1EEEEEENS4_ILi4EEES6_EEENS3_IJNS3_IJS6_NS4_ILi0EEEEEElSA_EEEEElEEC2ERKSD_RKl:
        /* <DEDUP_REMOVED lines=8> */
        .type           $_ZN7cutlass13device_kernelIN5flash19enable_sm80_to_sm89INS1_16FlashAttnBwdSm80INS1_25CollectiveMainloopBwdSm80ILi2ELi2EN4cute5tupleIJNS5_1CILi128EEES8_NS7_ILi64EEEEEENS_10bfloat16_tEfNS_4arch4Sm80ELb0ELb0ELb1ELb0ELb0ELb0ELb0ELb0ELi2ELi4ELi4ELi4ELb0EEENS1_21CollectiveEpilogueBwdISA_SB_SD_Li256ELb0ELb0ELi2EEENS1_19SingleTileSchedulerILb0ELb0ELb0ELi128EEEEEEEEEvNT_6ParamsE$_ZN4cute3eso3ESOILb0ELb0EJiNS_5tupleIJiNS_1CILi0EEEEEEEEC2ERKiRKS5_,@function
        .size           $_ZN7cutlass13device_kernelIN5flash19enable_sm80_to_sm89INS1_16FlashAttnBwdSm80INS1_25CollectiveMainloopBwdSm80ILi2ELi2EN4cute5tupleIJNS5_1CILi128EEES8_NS7_ILi64EEEEEENS_10bfloat16_tEfNS_4arch4Sm80ELb0ELb0ELb1ELb0ELb0ELb0ELb0ELb0ELi2ELi4ELi4ELi4ELb0EEENS1_21CollectiveEpilogueBwdISA_SB_SD_Li256ELb0ELb0ELi2EEENS1_19SingleTileSchedulerILb0ELb0ELb0ELi128EEEEEEEEEvNT_6ParamsE$_ZN4cute3eso3ESOILb0ELb0EJiNS_5tupleIJiNS_1CILi0EEEEEEEEC2ERKiRKS5_,($_ZN7cutlass13device_kernelIN5flash19enable_sm80_to_sm89INS1_16FlashAttnBwdSm80INS1_25CollectiveMainloopBwdSm80ILi2ELi2EN4cute5tupleIJNS5_1CILi128EEES8_NS7_ILi64EEEEEENS_10bfloat16_tEfNS_4arch4Sm80ELb0ELb0ELb1ELb0ELb0ELb0ELb0ELb0ELi2ELi4ELi4ELi4ELb0EEENS1_21CollectiveEpilogueBwdISA_SB_SD_Li256ELb0ELb0ELi2EEENS1_19SingleTileSchedulerILb0ELb0ELb0ELi128EEEEEEEEEvNT_6ParamsE$_ZN4cute3eso3ESOILb0ELb0EJiNS_5tupleIJiiEEEEEC2ERKiRKS3_ - $_ZN7cutlass13device_kernelIN5flash19enable_sm80_to_sm89INS1_16FlashAttnBwdSm80INS1_25CollectiveMainloopBwdSm80ILi2ELi2EN4cute5tupleIJNS5_1CILi128EEES8_NS7_ILi64EEEEEENS_10bfloat16_tEfNS_4arch4Sm80ELb0ELb0ELb1ELb0ELb0ELb0ELb0ELb0ELi2ELi4ELi4ELi4ELb0EEENS1_21CollectiveEpilogueBwdISA_SB_SD_Li256ELb0ELb0ELi2EEENS1_19SingleTileSchedulerILb0ELb0ELb0ELi128EEEEEEEEEvNT_6ParamsE$_ZN4cute3eso3ESOILb0ELb0EJiNS_5tupleIJiNS_1CILi0EEEEEEEEC2ERKiRKS5_)
$_ZN7cutlass13device_kernelIN5flash19enable_sm80_to_sm89INS1_16FlashAttnBwdSm80INS1_25CollectiveMainloopBwdSm80ILi2ELi2EN4cute5tupleIJNS5_1CILi128EEES8_NS7_ILi64EEEEEENS_10bfloat16_tEfNS_4arch4Sm80ELb0ELb0ELb1ELb0ELb0ELb0ELb0ELb0ELi2ELi4ELi4ELi4ELb0EEENS1_21CollectiveEpilogueBwdISA_SB_SD_Li256ELb0ELb0ELi2EEENS1_19SingleTileSchedulerILb0ELb0ELb0ELi128EEEEEEEEEvNT_6ParamsE$_ZN4cute3eso3ESOILb0ELb0EJiNS_5tupleIJiNS_1CILi0EEEEEEEEC2ERKiRKS5_:
[----:B------:R-:W-:Y:S02]  /*66e0*/  IADD3 R3, R69, -c[0x0][0x20], RZ ;  /* 0x8000080045037a10 */ /* 0x000fe40007ffe0ff */
[----:B------:R-:W-:-:S03]  /*66f0*/  IADD3 R2, R2, -c[0x0][0x20], RZ ;  /* 0x8000080002027a10 */ /* 0x000fc60007ffe0ff */
[----:B------:R1:W-:Y:S04]  /*6700*/  STL [R3], R6 ;  /* 0x0000000603007387 */ /* 0x0003e80000100800 */
[----:B------:R-:W2:Y:S01]  /*6710*/  LDL R2, [R2] ;  /* 0x0000000002027983 */ /* 0x000ea20000100800 */
[----:B------:R-:W-:-:S03]  /*6720*/  IMAD.MOV.U32 R5, RZ, RZ, 0x0 ;  /* 0x00000000ff057424 */ /* 0x000fc600078e00ff */
[----:B--2---:R1:W-:Y:S01]  /*6730*/  STL [R3+0x4], R2 ;  /* 0x0000040203007387 */ /* 0x0043e20000100800 */
[----:B------:R-:W-:Y:S05]  /*6740*/  RET.REL.NODEC R4 `(_ZN7cutlass13device_kernelIN5flash19enable_sm80_to_sm89INS1_16FlashAttnBwdSm80INS1_25CollectiveMainloopBwdSm80ILi2ELi2EN4cute5tupleIJNS5_1CILi128EEES8_NS7_ILi64EEEEEENS_10bfloat16_tEfNS_4arch4Sm80ELb0ELb0ELb1ELb0ELb0ELb0ELb0ELb0ELi2ELi4ELi4ELi4ELb0EEENS1_21CollectiveEpilogueBwdISA_SB_SD_Li256ELb0ELb0ELi2EEENS1_19SingleTileSchedulerILb0ELb0ELb0ELi128EEEEEEEEEvNT_6ParamsE) ;  /* 0xffff98b004007950 */ /* 0x000fea0003c3ffff */
        .type           $_ZN7cutlass13device_kernelIN5flash19enable_sm80_to_sm89INS1_16FlashAttnBwdSm80INS1_25CollectiveMainloopBwdSm80ILi2ELi2EN4cute5tupleIJNS5_1CILi128EEES8_NS7_ILi64EEEEEENS_10bfloat16_tEfNS_4arch4Sm80ELb0ELb0ELb1ELb0ELb0ELb0ELb0ELb0ELi2ELi4ELi4ELi4ELb0EEENS1_21CollectiveEpilogueBwdISA_SB_SD_Li256ELb0ELb0ELi2EEENS1_19SingleTileSchedulerILb0ELb0ELb0ELi128EEEEEEEEEvNT_6ParamsE$_ZN4cute3eso3ESOILb0ELb0EJiNS_5tupleIJiiEEEEEC2ERKiRKS3_,@function
        .size           $_ZN7cutlass13device_kernelIN5flash19enable_sm80_to_sm89INS1_16FlashAttnBwdSm80INS1_25CollectiveMainloopBwdSm80ILi2ELi2EN4cute5tupleIJNS5_1CILi128EEES8_NS7_ILi64EEEEEENS_10bfloat16_tEfNS_4arch4Sm80ELb0ELb0ELb1ELb0ELb0ELb0ELb0ELb0ELi2ELi4ELi4ELi4ELb0EEENS1_21CollectiveEpilogueBwdISA_SB_SD_Li256ELb0ELb0ELi2EEENS1_19SingleTileSchedulerILb0ELb0ELb0ELi128EEEEEEEEEvNT_6ParamsE$_ZN4cute3eso3ESOILb0ELb0EJiNS_5tupleIJiiEEEEEC2ERKiRKS3_,($_ZN7cutlass13device_kernelIN5flash19enable_sm80_to_sm89INS1_16FlashAttnBwdSm80INS1_25CollectiveMainloopBwdSm80ILi2ELi2EN4cute5tupleIJNS5_1CILi128EEES8_NS7_ILi64EEEEEENS_10bfloat16_tEfNS_4arch4Sm80ELb0ELb0ELb1ELb0ELb0ELb0ELb0ELb0ELi2ELi4ELi4ELi4ELb0EEENS1_21CollectiveEpilogueBwdISA_SB_SD_Li256ELb0ELb0ELi2EEENS1_19SingleTileSchedulerILb0ELb0ELb0ELi128EEEEEEEEEvNT_6ParamsE$_ZN4cute3eso3ESOILb0ELb0EJiiEEC2ERKiS4_ - $_ZN7cutlass13device_kernelIN5flash19enable_sm80_to_sm89INS1_16FlashAttnBwdSm80INS1_25CollectiveMainloopBwdSm80ILi2ELi2EN4cute5tupleIJNS5_1CILi128EEES8_NS7_ILi64EEEEEENS_10bfloat16_tEfNS_4arch4Sm80ELb0ELb0ELb1ELb0ELb0ELb0ELb0ELb0ELi2ELi4ELi4ELi4ELb0EEENS1_21CollectiveEpilogueBwdISA_SB_SD_Li256ELb0ELb0ELi2EEENS1_19SingleTileSchedulerILb0ELb0ELb0ELi128EEEEEEEEEvNT_6ParamsE$_ZN4cute3eso3ESOILb0ELb0EJiNS_5tupleIJiiEEEEEC2ERKiRKS3_)
$_ZN7cutlass13device_kernelIN5flash19enable_sm80_to_sm89INS1_16FlashAttnBwdSm80INS1_25CollectiveMainloopBwdSm80ILi2ELi2EN4cute5tupleIJNS5_1CILi128EEES8_NS7_ILi64EEEEEENS_10bfloat16_tEfNS_4arch4Sm80ELb0ELb0ELb1ELb0ELb0ELb0ELb0ELb0ELi2ELi4ELi4ELi4ELb0EEENS1_21CollectiveEpilogueBwdISA_SB_SD_Li256ELb0ELb0ELi2EEENS1_19SingleTileSchedulerILb0ELb0ELb0ELi128EEEEEEEEEvNT_6ParamsE$_ZN4cute3eso3ESOILb0ELb0EJiNS_5tupleIJiiEEEEEC2ERKiRKS3_:
        /* <DEDUP_REMOVED lines=10> */
        .type           $_ZN7cutlass13device_kernelIN5flash19enable_sm80_to_sm89INS1_16FlashAttnBwdSm80INS1_25CollectiveMainloopBwdSm80ILi2ELi2EN4cute5tupleIJNS5_1CILi128EEES8_NS7_ILi64EEEEEENS_10bfloat16_tEfNS_4arch4Sm80ELb0ELb0ELb1ELb0ELb0ELb0ELb0ELb0ELi2ELi4ELi4ELi4ELb0EEENS1_21CollectiveEpilogueBwdISA_SB_SD_Li256ELb0ELb0ELi2EEENS1_19SingleTileSchedulerILb0ELb0ELb0ELi128EEEEEEEEEvNT_6ParamsE$_ZN4cute3eso3ESOILb0ELb0EJiiEEC2ERKiS4_,@function
        .size           $_ZN7cutlass13device_kernelIN5flash19enable_sm80_to_sm89INS1_16FlashAttnBwdSm80INS1_25CollectiveMainloopBwdSm80ILi2ELi2EN4cute5tupleIJNS5_1CILi128EEES8_NS7_ILi64EEEEEENS_10bfloat16_tEfNS_4arch4Sm80ELb0ELb0ELb1ELb0ELb0ELb0ELb0ELb0ELi2ELi4ELi4ELi4ELb0EEENS1_21CollectiveEpilogueBwdISA_SB_SD_Li256ELb0ELb0ELi2EEENS1_19SingleTileSchedulerILb0ELb0ELb0ELi128EEEEEEEEEvNT_6ParamsE$_ZN4cute3eso3ESOILb0ELb0EJiiEEC2ERKiS4_,($_ZN7cutlass13device_kernelIN5flash19enable_sm80_to_sm89INS1_16FlashAttnBwdSm80INS1_25CollectiveMainloopBwdSm80ILi2ELi2EN4cute5tupleIJNS5_1CILi128EEES8_NS7_ILi64EEEEEENS_10bfloat16_tEfNS_4arch4Sm80ELb0ELb0ELb1ELb0ELb0ELb0ELb0ELb0ELi2ELi4ELi4ELi4ELb0EEENS1_21CollectiveEpilogueBwdISA_SB_SD_Li256ELb0ELb0ELi2EEENS1_19SingleTileSchedulerILb0ELb0ELb0ELi128EEEEEEEEEvNT_6ParamsE$_ZN4cute3eso3ESOILb0ELb0EJiiNS_1CILi0EEEEEC2ERKiS6_RKS3_ - $_ZN7cutlass13device_kernelIN5flash19enable_sm80_to_sm89INS1_16FlashAttnBwdSm80INS1_25CollectiveMainloopBwdSm80ILi2ELi2EN4cute5tupleIJNS5_1CILi128EEES8_NS7_ILi64EEEEEENS_10bfloat16_tEfNS_4arch4Sm80ELb0ELb0ELb1ELb0ELb0ELb0ELb0ELb0ELi2ELi4ELi4ELi4ELb0EEENS1_21CollectiveEpilogueBwdISA_SB_SD_Li256ELb0ELb0ELi2EEENS1_19SingleTileSchedulerILb0ELb0ELb0ELi128EEEEEEEEEvNT_6ParamsE$_ZN4cute3eso3ESOILb0ELb0EJiiEEC2ERKiS4_)
$_ZN7cutlass13device_kernelIN5flash19enable_sm80_to_sm89INS1_16FlashAttnBwdSm80INS1_25CollectiveMainloopBwdSm80ILi2ELi2EN4cute5tupleIJNS5_1CILi128EEES8_NS7_ILi64EEEEEENS_10bfloat16_tEfNS_4arch4Sm80ELb0ELb0ELb1ELb0ELb0ELb0ELb0ELb0ELi2ELi4ELi4ELi4ELb0EEENS1_21CollectiveEpilogueBwdISA_SB_SD_Li256ELb0ELb0ELi2EEENS1_19SingleTileSchedulerILb0ELb0ELb0ELi128EEEEEEEEEvNT_6ParamsE$_ZN4cute3eso3ESOILb0ELb0EJiiEEC2ERKiS4_:
[----:B------:R-:W-:Y:S02]  /*67f0*/  IADD3 R3, R3, -c[0x0][0x20], RZ ;  /* 0x8000080003037a10 */ /* 0x000fe40007ffe0ff */
[----:B------:R-:W-:-:S03]  /*6800*/  IADD3 R2, R2, -c[0x0][0x20], RZ ;  /* 0x8000080002027a10 */ /* 0x000fc60007ffe0ff */
[----:B------:R1:W-:Y:S04]  /*6810*/  STL [R3], R10 ;  /* 0x0000000a03007387 */ /* 0x0003e80000100800 */
[----:B------:R-:W2:Y:S01]  /*6820*/  LDL R2, [R2] ;  /* 0x0000000002027983 */ /* 0x000ea20000100800 */
[----:B------:R-:W-:-:S03]  /*6830*/  IMAD.MOV.U32 R9, RZ, RZ, 0x0 ;  /* 0x00000000ff097424 */ /* 0x000fc600078e00ff */
[----:B--2---:R1:W-:Y:S01]  /*6840*/  STL [R3+0x4], R2 ;  /* 0x0000040203007387 */ /* 0x0043e20000100800 */
[----:B------:R-:W-:Y:S05]  /*6850*/  RET.REL.NODEC R8 `(_ZN7cutlass13device_kernelIN5flash19enable_sm80_to_sm89INS1_16FlashAttnBwdSm80INS1_25CollectiveMainloopBwdSm80ILi2ELi2EN4cute5tupleIJNS5_1CILi128EEES8_NS7_ILi64EEEEEENS_10bfloat16_tEfNS_4arch4Sm80ELb0ELb0ELb1ELb0ELb0ELb0ELb0ELb0ELi2ELi4ELi4ELi4ELb0EEENS1_21CollectiveEpilogueBwdISA_SB_SD_Li256ELb0ELb0ELi2EEENS1_19SingleTileSchedulerILb0ELb0ELb0ELi128EEEEEEEEEvNT_6ParamsE) ;  /* 0xffff97a008007950 */ /* 0x000fea0003c3ffff */
        .type           $_ZN7cutlass13device_kernelIN5flash19enable_sm80_to_sm89INS1_16FlashAttnBwdSm80INS1_25CollectiveMainloopBwdSm80ILi2ELi2EN4cute5tupleIJNS5_1CILi128EEES8_NS7_ILi64EEEEEENS_10bfloat16_tEfNS_4arch4Sm80ELb0ELb0ELb1ELb0ELb0ELb0ELb0ELb0ELi2ELi4ELi4ELi4ELb0EEENS1_21CollectiveEpilogueBwdISA_SB_SD_Li256ELb0ELb0ELi2EEENS1_19SingleTileSchedulerILb0ELb0ELb0ELi128EEEEEEEEEvNT_6ParamsE$_ZN4cute3eso3ESOILb0ELb0EJiiNS_1CILi0EEEEEC2ERKiS6_RKS3_,@function
        .size           $_ZN7cutlass13device_kernelIN5flash19enable_sm80_to_sm89INS1_16FlashAttnBwdSm80INS1_25CollectiveMainloopBwdSm80ILi2ELi2EN4cute5tupleIJNS5_1CILi128EEES8_NS7_ILi64EEEEEENS_10bfloat16_tEfNS_4arch4Sm80ELb0ELb0ELb1ELb0ELb0ELb0ELb0ELb0ELi2ELi4ELi4ELi4ELb0EEENS1_21CollectiveEpilogueBwdISA_SB_SD_Li256ELb0ELb0ELi2EEENS1_19SingleTileSchedulerILb0ELb0ELb0ELi128EEEEEEEEEvNT_6ParamsE$_ZN4cute3eso3ESOILb0ELb0EJiiNS_1CILi0EEEEEC2ERKiS6_RKS3_,($_ZN7cutlass13device_kernelIN5flash19enable_sm80_to_sm89INS1_16FlashAttnBwdSm80INS1_25CollectiveMainloopBwdSm80ILi2ELi2EN4cute5tupleIJNS5_1CILi128EEES8_NS7_ILi64EEEEEENS_10bfloat16_tEfNS_4arch4Sm80ELb0ELb0ELb1ELb0ELb0ELb0ELb0ELb0ELi2ELi4ELi4ELi4ELb0EEENS1_21CollectiveEpilogueBwdISA_SB_SD_Li256ELb0ELb0ELi2EEENS1_19SingleTileSchedulerILb0ELb0ELb0ELi128EEEEEEEEEvNT_6ParamsE$_ZN4cute3eso3ESOILb0ELb0EJiiNS_1CILi1024EEEEEC2ERKiS6_RKS3_ - $_ZN7cutlass13device_kernelIN5flash19enable_sm80_to_sm89INS1_16FlashAttnBwdSm80INS1_25CollectiveMainloopBwdSm80ILi2ELi2EN4cute5tupleIJNS5_1CILi128EEES8_NS7_ILi64EEEEEENS_10bfloat16_tEfNS_4arch4Sm80ELb0ELb0ELb1ELb0ELb0ELb0ELb0ELb0ELi2ELi4ELi4ELi4ELb0EEENS1_21CollectiveEpilogueBwdISA_SB_SD_Li256ELb0ELb0ELi2EEENS1_19SingleTileSchedulerILb0ELb0ELb0ELi128EEEEEEEEEvNT_6ParamsE$_ZN4cute3eso3ESOILb0ELb0EJiiNS_1CILi0EEEEEC2ERKiS6_RKS3_)
$_ZN7cutlass13device_kernelIN5flash19enable_sm80_to_sm89INS1_16FlashAttnBwdSm80INS1_25CollectiveMainloopBwdSm80ILi2ELi2EN4cute5tupleIJNS5_1CILi128EEES8_NS7_ILi64EEEEEENS_10bfloat16_tEfNS_4arch4Sm80ELb0ELb0ELb1ELb0ELb0ELb0ELb0ELb0ELi2ELi4ELi4ELi4ELb0EEENS1_21CollectiveEpilogueBwdISA_SB_SD_Li256ELb0ELb0ELi2EEENS1_19SingleTileSchedulerILb0ELb0ELb0ELi128EEEEEEEEEvNT_6ParamsE$_ZN4cute3eso3ESOILb0ELb0EJiiNS_1CILi0EEEEEC2ERKiS6_RKS3_:
        /* <DEDUP_REMOVED lines=8> */
        .type           $_ZN7cutlass13device_kernelIN5flash19enable_sm80_to_sm89INS1_16FlashAttnBwdSm80INS1_25CollectiveMainloopBwdSm80ILi2ELi2EN4cute5tupleIJNS5_1CILi128EEES8_NS7_ILi64EEEEEENS_10bfloat16_tEfNS_4arch4Sm80ELb0ELb0ELb1ELb0ELb0ELb0ELb0ELb0ELi2ELi4ELi4ELi4ELb0EEENS1_21CollectiveEpilogueBwdISA_SB_SD_Li256ELb0ELb0ELi2EEENS1_19SingleTileSchedulerILb0ELb0ELb0ELi128EEEEEEEEEvNT_6ParamsE$_ZN4cute3eso3ESOILb0ELb0EJiiNS_1CILi1024EEEEEC2ERKiS6_RKS3_,@function
        .size           $_ZN7cutlass13device_kernelIN5flash19enable_sm80_to_sm89INS1_16FlashAttnBwdSm80INS1_25CollectiveMainloopBwdSm80ILi2ELi2EN4cute5tupleIJNS5_1CILi128EEES8_NS7_ILi64EEEEEENS_10bfloat16_tEfNS_4arch4Sm80ELb0ELb0ELb1ELb0ELb0ELb0ELb0ELb0ELi2ELi4ELi4ELi4ELb0EEENS1_21CollectiveEpilogueBwdISA_SB_SD_Li256ELb0ELb0ELi2EEENS1_19SingleTileSchedulerILb0ELb0ELb0ELi128EEEEEEEEEvNT_6ParamsE$_ZN4cute3eso3ESOILb0ELb0EJiiNS_1CILi1024EEEEEC2ERKiS6_RKS3_,($_ZN7cutlass13device_kernelIN5flash19enable_sm80_to_sm89INS1_16FlashAttnBwdSm80INS1_25CollectiveMainloopBwdSm80ILi2ELi2EN4cute5tupleIJNS5_1CILi128EEES8_NS7_ILi64EEEEEENS_10bfloat16_tEfNS_4arch4Sm80ELb0ELb0ELb1ELb0ELb0ELb0ELb0ELb0ELi2ELi4ELi4ELi4ELb0EEENS1_21CollectiveEpilogueBwdISA_SB_SD_Li256ELb0ELb0ELi2EEENS1_19SingleTileSchedulerILb0ELb0ELb0ELi128EEEEEEEEEvNT_6ParamsE$_ZN4cute3eso3ESOILb0ELb0EJiiNS_1CILi144EEENS2_ILi512EEEEEC2ERKiS7_RKS3_RKS4_ - $_ZN7cutlass13device_kernelIN5flash19enable_sm80_to_sm89INS1_16FlashAttnBwdSm80INS1_25CollectiveMainloopBwdSm80ILi2ELi2EN4cute5tupleIJNS5_1CILi128EEES8_NS7_ILi64EEEEEENS_10bfloat16_tEfNS_4arch4Sm80ELb0ELb0ELb1ELb0ELb0ELb0ELb0ELb0ELi2ELi4ELi4ELi4ELb0EEENS1_21CollectiveEpilogueBwdISA_SB_SD_Li256ELb0ELb0ELi2EEENS1_19SingleTileSchedulerILb0ELb0ELb0ELi128EEEEEEEEEvNT_6ParamsE$_ZN4cute3eso3ESOILb0ELb0EJiiNS_1CILi1024EEEEEC2ERKiS6_RKS3_)
$_ZN7cutlass13device_kernelIN5flash19enable_sm80_to_sm89INS1_16FlashAttnBwdSm80INS1_25CollectiveMainloopBwdSm80ILi2ELi2EN4cute5tupleIJNS5_1CILi128EEES8_NS7_ILi64EEEEEENS_10bfloat16_tEfNS_4arch4Sm80ELb0ELb0ELb1ELb0ELb0ELb0ELb0ELb0ELi2ELi4ELi4ELi4ELb0EEENS1_21CollectiveEpilogueBwdISA_SB_SD_Li256ELb0ELb0ELi2EEENS1_19SingleTileSchedulerILb0ELb0ELb0ELi128EEEEEEEEEvNT_6ParamsE$_ZN4cute3eso3ESOILb0ELb0EJiiNS_1CILi1024EEEEEC2ERKiS6_RKS3_:
        /* <DEDUP_REMOVED lines=8> */
        .type           $_ZN7cutlass13device_kernelIN5flash19enable_sm80_to_sm89INS1_16FlashAttnBwdSm80INS1_25CollectiveMainloopBwdSm80ILi2ELi2EN4cute5tupleIJNS5_1CILi128EEES8_NS7_ILi64EEEEEENS_10bfloat16_tEfNS_4arch4Sm80ELb0ELb0ELb1ELb0ELb0ELb0ELb0ELb0ELi2ELi4ELi4ELi4ELb0EEENS1_21CollectiveEpilogueBwdISA_SB_SD_Li256ELb0ELb0ELi2EEENS1_19SingleTileSchedulerILb0ELb0ELb0ELi128EEEEEEEEEvNT_6ParamsE$_ZN4cute3eso3ESOILb0ELb0EJiiNS_1CILi144EEENS2_ILi512EEEEEC2ERKiS7_RKS3_RKS4_,@function
        .size           $_ZN7cutlass13device_kernelIN5flash19enable_sm80_to_sm89INS1_16FlashAttnBwdSm80INS1_25CollectiveMainloopBwdSm80ILi2ELi2EN4cute5tupleIJNS5_1CILi128EEES8_NS7_ILi64EEEEEENS_10bfloat16_tEfNS_4arch4Sm80ELb0ELb0ELb1ELb0ELb0ELb0ELb0ELb0ELi2ELi4ELi4ELi4ELb0EEENS1_21CollectiveEpilogueBwdISA_SB_SD_Li256ELb0ELb0ELi2EEENS1_19SingleTileSchedulerILb0ELb0ELb0ELi128EEEEEEEEEvNT_6ParamsE$_ZN4cute3eso3ESOILb0ELb0EJiiNS_1CILi144EEENS2_ILi512EEEEEC2ERKiS7_RKS3_RKS4_,($_ZN7cutlass13device_kernelIN5flash19enable_sm80_to_sm89INS1_16FlashAttnBwdSm80INS1_25CollectiveMainloopBwdSm80ILi2ELi2EN4cute5tupleIJNS5_1CILi128EEES8_NS7_ILi64EEEEEENS_10bfloat16_tEfNS_4arch4Sm80ELb0ELb0ELb1ELb0ELb0ELb0ELb0ELb0ELi2ELi4ELi4ELi4ELb0EEENS1_21CollectiveEpilogueBwdISA_SB_SD_Li256ELb0ELb0ELi2EEENS1_19SingleTileSchedulerILb0ELb0ELb0ELi128EEEEEEEEEvNT_6ParamsE$_ZN4cute3eso3ESOILb0ELb0EJiiNS_1CILi72EEENS2_ILi512EEEEEC2ERKiS7_RKS3_RKS4_ - $_ZN7cutlass13device_kernelIN5flash19enable_sm80_to_sm89INS1_16FlashAttnBwdSm80INS1_25CollectiveMainloopBwdSm80ILi2ELi2EN4cute5tupleIJNS5_1CILi128EEES8_NS7_ILi64EEEEEENS_10bfloat16_tEfNS_4arch4Sm80ELb0ELb0ELb1ELb0ELb0ELb0ELb0ELb0ELi2ELi4ELi4ELi4ELb0EEENS1_21CollectiveEpilogueBwdISA_SB_SD_Li256ELb0ELb0ELi2EEENS1_19SingleTileSchedulerILb0ELb0ELb0ELi128EEEEEEEEEvNT_6ParamsE$_ZN4cute3eso3ESOILb0ELb0EJiiNS_1CILi144EEENS2_ILi512EEEEEC2ERKiS7_RKS3_RKS4_)
$_ZN7cutlass13device_kernelIN5flash19enable_sm80_to_sm89INS1_16FlashAttnBwdSm80INS1_25CollectiveMainloopBwdSm80ILi2ELi2EN4cute5tupleIJNS5_1CILi128EEES8_NS7_ILi64EEEEEENS_10bfloat16_tEfNS_4arch4Sm80ELb0ELb0ELb1ELb0ELb0ELb0ELb0ELb0ELi2ELi4ELi4ELi4ELb0EEENS1_21CollectiveEpilogueBwdISA_SB_SD_Li256ELb0ELb0ELi2EEENS1_19SingleTileSchedulerILb0ELb0ELb0ELi128EEEEEEEEEvNT_6ParamsE$_ZN4cute3eso3ESOILb0ELb0EJiiNS_1CILi144EEENS2_ILi512EEEEEC2ERKiS7_RKS3_RKS4_:
[----:B------:R-:W-:Y:S02]  /*6960*/  IADD3 R6, R69, -c[0x0][0x20], RZ ;  /* 0x8000080045067a10 */ /* 0x000fe40007ffe0ff */
[----:B------:R-:W-:-:S03]  /*6970*/  IADD3 R4, R4, -c[0x0][0x20], RZ ;  /* 0x8000080004047a10 */ /* 0x000fc60007ffe0ff */
[----:B------:R1:W-:Y:S04]  /*6980*/  STL [R6], R3 ;  /* 0x0000000306007387 */ /* 0x0003e80000100800 */
[----:B------:R-:W2:Y:S01]  /*6990*/  LDL R5, [R4] ;  /* 0x0000000004057983 */ /* 0x000ea20000100800 */
[----:B------:R-:W-:-:S03]  /*69a0*/  IMAD.MOV.U32 R9, RZ, RZ, 0x0 ;  /* 0x00000000ff097424 */ /* 0x000fc600078e00ff */
[----:B--2---:R1:W-:Y:S01]  /*69b0*/  STL [R6+0x4], R5 ;  /* 0x0000040506007387 */ /* 0x0043e20000100800 */
[----:B------:R-:W-:Y:S05]  /*69c0*/  RET.REL.NODEC R8 `(_ZN7cutlass13device_kernelIN5flash19enable_sm80_to_sm89INS1_16FlashAttnBwdSm80INS1_25CollectiveMainloopBwdSm80ILi2ELi2EN4cute5tupleIJNS5_1CILi128EEES8_NS7_ILi64EEEEEENS_10bfloat16_tEfNS_4arch4Sm80ELb0ELb0ELb1ELb0ELb0ELb0ELb0ELb0ELi2ELi4ELi4ELi4ELb0EEENS1_21CollectiveEpilogueBwdISA_SB_SD_Li256ELb0ELb0ELi2EEENS1_19SingleTileSchedulerILb0ELb0ELb0ELi128EEEEEEEEEvNT_6ParamsE) ;  /* 0xffff963008007950 */ /* 0x000fea0003c3ffff */
        .type           $_ZN7cutlass13device_kernelIN5flash19enable_sm80_to_sm89INS1_16FlashAttnBwdSm80INS1_25CollectiveMainloopBwdSm80ILi2ELi2EN4cute5tupleIJNS5_1CILi128EEES8_NS7_ILi64EEEEEENS_10bfloat16_tEfNS_4arch4Sm80ELb0ELb0ELb1ELb0ELb0ELb0ELb0ELb0ELi2ELi4ELi4ELi4ELb0EEENS1_21CollectiveEpilogueBwdISA_SB_SD_Li256ELb0ELb0ELi2EEENS1_19SingleTileSchedulerILb0ELb0ELb0ELi128EEEEEEEEEvNT_6ParamsE$_ZN4cute3eso3ESOILb0ELb0EJiiNS_1CILi72EEENS2_ILi512EEEEEC2ERKiS7_RKS3_RKS4_,@function
        .size           $_ZN7cutlass13device_kernelIN5flash19enable_sm80_to_sm89INS1_16FlashAttnBwdSm80INS1_25CollectiveMainloopBwdSm80ILi2ELi2EN4cute5tupleIJNS5_1CILi128EEES8_NS7_ILi64EEEEEENS_10bfloat16_tEfNS_4arch4Sm80ELb0ELb0ELb1ELb0ELb0ELb0ELb0ELb0ELi2ELi4ELi4ELi4ELb0EEENS1_21CollectiveEpilogueBwdISA_SB_SD_Li256ELb0ELb0ELi2EEENS1_19SingleTileSchedulerILb0ELb0ELb0ELi128EEEEEEEEEvNT_6ParamsE$_ZN4cute3eso3ESOILb0ELb0EJiiNS_1CILi72EEENS2_ILi512EEEEEC2ERKiS7_RKS3_RKS4_,($_ZN7cutlass13device_kernelIN5flash19enable_sm80_to_sm89INS1_16FlashAttnBwdSm80INS1_25CollectiveMainloopBwdSm80ILi2ELi2EN4cute5tupleIJNS5_1CILi128EEES8_NS7_ILi64EEEEEENS_10bfloat16_tEfNS_4arch4Sm80ELb0ELb0ELb1ELb0ELb0ELb0ELb0ELb0ELi2ELi4ELi4ELi4ELb0EEENS1_21CollectiveEpilogueBwdISA_SB_SD_Li256ELb0ELb0ELi2EEENS1_19SingleTileSchedulerILb0ELb0ELb0ELi128EEEEEEEEEvNT_6ParamsE$_ZN4cute3eso3ESOILb0ELb0EJiiNS_1CILi8192EEEEEC2ERKiS6_RKS3_ - $_ZN7cutlass13device_kernelIN5flash19enable_sm80_to_sm89INS1_16FlashAttnBwdSm80INS1_25CollectiveMainloopBwdSm80ILi2ELi2EN4cute5tupleIJNS5_1CILi128EEES8_NS7_ILi64EEEEEENS_10bfloat16_tEfNS_4arch4Sm80ELb0ELb0ELb1ELb0ELb0ELb0ELb0ELb0ELi2ELi4ELi4ELi4ELb0EEENS1_21CollectiveEpilogueBwdISA_SB_SD_Li256ELb0ELb0ELi2EEENS1_19SingleTileSchedulerILb0ELb0ELb0ELi128EEEEEEEEEvNT_6ParamsE$_ZN4cute3eso3ESOILb0ELb0EJiiNS_1CILi72EEENS2_ILi512EEEEEC2ERKiS7_RKS3_RKS4_)
$_ZN7cutlass13device_kernelIN5flash19enable_sm80_to_sm89INS1_16FlashAttnBwdSm80INS1_25CollectiveMainloopBwdSm80ILi2ELi2EN4cute5tupleIJNS5_1CILi128EEES8_NS7_ILi64EEEEEENS_10bfloat16_tEfNS_4arch4Sm80ELb0ELb0ELb1ELb0ELb0ELb0ELb0ELb0ELi2ELi4ELi4ELi4ELb0EEENS1_21CollectiveEpilogueBwdISA_SB_SD_Li256ELb0ELb0ELi2EEENS1_19SingleTileSchedulerILb0ELb0ELb0ELi128EEEEEEEEEvNT_6ParamsE$_ZN4cute3eso3ESOILb0ELb0EJiiNS_1CILi72EEENS2_ILi512EEEEEC2ERKiS7_RKS3_RKS4_:
        /* <DEDUP_REMOVED lines=8> */
        .type           $_ZN7cutlass13device_kernelIN5flash19enable_sm80_to_sm89INS1_16FlashAttnBwdSm80INS1_25CollectiveMainloopBwdSm80ILi2ELi2EN4cute5tupleIJNS5_1CILi128EEES8_NS7_ILi64EEEEEENS_10bfloat16_tEfNS_4arch4Sm80ELb0ELb0ELb1ELb0ELb0ELb0ELb0ELb0ELi2ELi4ELi4ELi4ELb0EEENS1_21CollectiveEpilogueBwdISA_SB_SD_Li256ELb0ELb0ELi2EEENS1_19SingleTileSchedulerILb0ELb0ELb0ELi128EEEEEEEEEvNT_6ParamsE$_ZN4cute3eso3ESOILb0ELb0EJiiNS_1CILi8192EEEEEC2ERKiS6_RKS3_,@function
        .size           $_ZN7cutlass13device_kernelIN5flash19enable_sm80_to_sm89INS1_16FlashAttnBwdSm80INS1_25CollectiveMainloopBwdSm80ILi2ELi2EN4cute5tupleIJNS5_1CILi128EEES8_NS7_ILi64EEEEEENS_10bfloat16_tEfNS_4arch4Sm80ELb0ELb0ELb1ELb0ELb0ELb0ELb0ELb0ELi2ELi4ELi4ELi4ELb0EEENS1_21CollectiveEpilogueBwdISA_SB_SD_Li256ELb0ELb0ELi2EEENS1_19SingleTileSchedulerILb0ELb0ELb0ELi128EEEEEEEEEvNT_6ParamsE$_ZN4cute3eso3ESOILb0ELb0EJiiNS_1CILi8192EEEEEC2ERKiS6_RKS3_,($_ZN7cutlass13device_kernelIN5flash19enable_sm80_to_sm89INS1_16FlashAttnBwdSm80INS1_25CollectiveMainloopBwdSm80ILi2ELi2EN4cute5tupleIJNS5_1CILi128EEES8_NS7_ILi64EEEEEENS_10bfloat16_tEfNS_4arch4Sm80ELb0ELb0ELb1ELb0ELb0ELb0ELb0ELb0ELi2ELi4ELi4ELi4ELb0EEENS1_21CollectiveEpilogueBwdISA_SB_SD_Li256ELb0ELb0ELi2EEENS1_19SingleTileSchedulerILb0ELb0ELb0ELi128EEEEEEEEEvNT_6ParamsE$_ZN4cute3eso3ESOILb0ELb0EJiiiEEC2ERKiS4_S4_ - $_ZN7cutlass13device_kernelIN5flash19enable_sm80_to_sm89INS1_16FlashAttnBwdSm80INS1_25CollectiveMainloopBwdSm80ILi2ELi2EN4cute5tupleIJNS5_1CILi128EEES8_NS7_ILi64EEEEEENS_10bfloat16_tEfNS_4arch4Sm80ELb0ELb0ELb1ELb0ELb0ELb0ELb0ELb0ELi2ELi4ELi4ELi4ELb0EEENS1_21CollectiveEpilogueBwdISA_SB_SD_Li256ELb0ELb0ELi2EEENS1_19SingleTileSchedulerILb0ELb0ELb0ELi128EEEEEEEEEvNT_6ParamsE$_ZN4cute3eso3ESOILb0ELb0EJiiNS_1CILi8192EEEEEC2ERKiS6_RKS3_)
$_ZN7cutlass13device_kernelIN5flash19enable_sm80_to_sm89INS1_16FlashAttnBwdSm80INS1_25CollectiveMainloopBwdSm80ILi2ELi2EN4cute5tupleIJNS5_1CILi128EEES8_NS7_ILi64EEEEEENS_10bfloat16_tEfNS_4arch4Sm80ELb0ELb0ELb1ELb0ELb0ELb0ELb0ELb0ELi2ELi4ELi4ELi4ELb0EEENS1_21CollectiveEpilogueBwdISA_SB_SD_Li256ELb0ELb0ELi2EEENS1_19SingleTileSchedulerILb0ELb0ELb0ELi128EEEEEEEEEvNT_6ParamsE$_ZN4cute3eso3ESOILb0ELb0EJiiNS_1CILi8192EEEEEC2ERKiS6_RKS3_:
[----:B------:R-:W-:Y:S02]  /*6a50*/  IADD3 R3, R3, -c[0x0][0x20], RZ ;  /* 0x8000080003037a10 */ /* 0x000fe40007ffe0ff */
[----:B------:R-:W-:-:S03]  /*6a60*/  IADD3 R2, R2, -c[0x0][0x20], RZ ;  /* 0x8000080002027a10 */ /* 0x000fc60007ffe0ff */
[----:B------:R1:W-:Y:S04]  /*6a70*/  STL [R3], R10 ;  /* 0x0000000a03007387 */ /* 0x0003e80000100800 */
[----:B------:R-:W2:Y:S01]  /*6a80*/  LDL R2, [R2] ;  /* 0x0000000002027983 */ /* 0x000ea20000100800 */
[----:B------:R-:W-:-:S03]  /*6a90*/  IMAD.MOV.U32 R9, RZ, RZ, 0x0 ;  /* 0x00000000ff097424 */ /* 0x000fc600078e00ff */
[----:B--2---:R1:W-:Y:S01]  /*6aa0*/  STL [R3+0x4], R2 ;  /* 0x0000040203007387 */ /* 0x0043e20000100800 */
[----:B------:R-:W-:Y:S05]  /*6ab0*/  RET.REL.NODEC R8 `(_ZN7cutlass13device_kernelIN5flash19enable_sm80_to_sm89INS1_16FlashAttnBwdSm80INS1_25CollectiveMainloopBwdSm80ILi2ELi2EN4cute5tupleIJNS5_1CILi128EEES8_NS7_ILi64EEEEEENS_10bfloat16_tEfNS_4arch4Sm80ELb0ELb0ELb1ELb0ELb0ELb0ELb0ELb0ELi2ELi4ELi4ELi4ELb0EEENS1_21CollectiveEpilogueBwdISA_SB_SD_Li256ELb0ELb0ELi2EEENS1_19SingleTileSchedulerILb0ELb0ELb0ELi128EEEEEEEEEvNT_6ParamsE) ;  /* 0xffff954008007950 */ /* 0x000fea0003c3ffff */
        .type           $_ZN7cutlass13device_kernelIN5flash19enable_sm80_to_sm89INS1_16FlashAttnBwdSm80INS1_25CollectiveMainloopBwdSm80ILi2ELi2EN4cute5tupleIJNS5_1CILi128EEES8_NS7_ILi64EEEEEENS_10bfloat16_tEfNS_4arch4Sm80ELb0ELb0ELb1ELb0ELb0ELb0ELb0ELb0ELi2ELi4ELi4ELi4ELb0EEENS1_21CollectiveEpilogueBwdISA_SB_SD_Li256ELb0ELb0ELi2EEENS1_19SingleTileSchedulerILb0ELb0ELb0ELi128EEEEEEEEEvNT_6ParamsE$_ZN4cute3eso3ESOILb0ELb0EJiiiEEC2ERKiS4_S4_,@function
        .size           $_ZN7cutlass13device_kernelIN5flash19enable_sm80_to_sm89INS1_16FlashAttnBwdSm80INS1_25CollectiveMainloopBwdSm80ILi2ELi2EN4cute5tupleIJNS5_1CILi128EEES8_NS7_ILi64EEEEEENS_10bfloat16_tEfNS_4arch4Sm80ELb0ELb0ELb1ELb0ELb0ELb0ELb0ELb0ELi2ELi4ELi4ELi4ELb0EEENS1_21CollectiveEpilogueBwdISA_SB_SD_Li256ELb0ELb0ELi2EEENS1_19SingleTileSchedulerILb0ELb0ELb0ELi128EEEEEEEEEvNT_6ParamsE$_ZN4cute3eso3ESOILb0ELb0EJiiiEEC2ERKiS4_S4_,($_ZN7cutlass13device_kernelIN5flash19enable_sm80_to_sm89INS1_16FlashAttnBwdSm80INS1_25CollectiveMainloopBwdSm80ILi2ELi2EN4cute5tupleIJNS5_1CILi128EEES8_NS7_ILi64EEEEEENS_10bfloat16_tEfNS_4arch4Sm80ELb0ELb0ELb1ELb0ELb0ELb0ELb0ELb0ELi2ELi4ELi4ELi4ELb0EEENS1_21CollectiveEpilogueBwdISA_SB_SD_Li256ELb0ELb0ELi2EEENS1_19SingleTileSchedulerILb0ELb0ELb0ELi128EEEEEEEEEvNT_6ParamsE$_ZN4cute3eso3ESOILb0ELb0EJiiiNS_1CILi0EEEEEC2ERKiS6_S6_RKS3_ - $_ZN7cutlass13device_kernelIN5flash19enable_sm80_to_sm89INS1_16FlashAttnBwdSm80INS1_25CollectiveMainloopBwdSm80ILi2ELi2EN4cute5tupleIJNS5_1CILi128EEES8_NS7_ILi64EEEEEENS_10bfloat16_tEfNS_4arch4Sm80ELb0ELb0ELb1ELb0ELb0ELb0ELb0ELb0ELi2ELi4ELi4ELi4ELb0EEENS1_21CollectiveEpilogueBwdISA_SB_SD_Li256ELb0ELb0ELi2EEENS1_19SingleTileSchedulerILb0ELb0ELb0ELi128EEEEEEEEEvNT_6ParamsE$_ZN4cute3eso3ESOILb0ELb0EJiiiEEC2ERKiS4_S4_)
$_ZN7cutlass13device_kernelIN5flash19enable_sm80_to_sm89INS1_16FlashAttnBwdSm80INS1_25CollectiveMainloopBwdSm80ILi2ELi2EN4cute5tupleIJNS5_1CILi128EEES8_NS7_ILi64EEEEEENS_10bfloat16_tEfNS_4arch4Sm80ELb0ELb0ELb1ELb0ELb0ELb0ELb0ELb0ELi2ELi4ELi4ELi4ELb0EEENS1_21CollectiveEpilogueBwdISA_SB_SD_Li256ELb0ELb0ELi2EEENS1_19SingleTileSchedulerILb0ELb0ELb0ELi128EEEEEEEEEvNT_6ParamsE$_ZN4cute3eso3ESOILb0ELb0EJiiiEEC2ERKiS4_S4_:
        /* <DEDUP_REMOVED lines=9> */
[----:B------:R-:W-:Y:S05]  /*6b50*/  RET.REL.NODEC R4 `(_ZN7cutlass13device_kernelIN5flash19enable_sm80_to_sm89INS1_16FlashAttnBwdSm80INS1_25CollectiveMainloopBwdSm80ILi2ELi2EN4cute5tupleIJNS5_1CILi128EEES8_NS7_ILi64EEEEEENS_10bfloat16_tEfNS_4arch4Sm80ELb0ELb0ELb1ELb0ELb0ELb0ELb0ELb0ELi2ELi4ELi4ELi4ELb0EEENS1_21CollectiveEpilogueBwdISA_SB_SD_Li256ELb0ELb0ELi2EEENS1_19SingleTileSchedulerILb0ELb0ELb0ELi128EEEEEEEEEvNT_6ParamsE) ;  /* 0xffff94a004007950 */ /* 0x000fea0003c3ffff */
        .type           $_ZN7cutlass13device_kernelIN5flash19enable_sm80_to_sm89INS1_16FlashAttnBwdSm80INS1_25CollectiveMainloopBwdSm80ILi2ELi2EN4cute5tupleIJNS5_1CILi128EEES8_NS7_ILi64EEEEEENS_10bfloat16_tEfNS_4arch4Sm80ELb0ELb0ELb1ELb0ELb0ELb0ELb0ELb0ELi2ELi4ELi4ELi4ELb0EEENS1_21CollectiveEpilogueBwdISA_SB_SD_Li256ELb0ELb0ELi2EEENS1_19SingleTileSchedulerILb0ELb0ELb0ELi128EEEEEEEEEvNT_6ParamsE$_ZN4cute3eso3ESOILb0ELb0EJiiiNS_1CILi0EEEEEC2ERKiS6_S6_RKS3_,@function
        .size           $_ZN7cutlass13device_kernelIN5flash19enable_sm80_to_sm89INS1_16FlashAttnBwdSm80INS1_25CollectiveMainloopBwdSm80ILi2ELi2EN4cute5tupleIJNS5_1CILi128EEES8_NS7_ILi64EEEEEENS_10bfloat16_tEfNS_4arch4Sm80ELb0ELb0ELb1ELb0ELb0ELb0ELb0ELb0ELi2ELi4ELi4ELi4ELb0EEENS1_21CollectiveEpilogueBwdISA_SB_SD_Li256ELb0ELb0ELi2EEENS1_19SingleTileSchedulerILb0ELb0ELb0ELi128EEEEEEEEEvNT_6ParamsE$_ZN4cute3eso3ESOILb0ELb0EJiiiNS_1CILi0EEEEEC2ERKiS6_S6_RKS3_,($_ZN7cutlass13device_kernelIN5flash19enable_sm80_to_sm89INS1_16FlashAttnBwdSm80INS1_25CollectiveMainloopBwdSm80ILi2ELi2EN4cute5tupleIJNS5_1CILi128EEES8_NS7_ILi64EEEEEENS_10bfloat16_tEfNS_4arch4Sm80ELb0ELb0ELb1ELb0ELb0ELb0ELb0ELb0ELi2ELi4ELi4ELi4ELb0EEENS1_21CollectiveEpilogueBwdISA_SB_SD_Li256ELb0ELb0ELi2EEENS1_19SingleTileSchedulerILb0ELb0ELb0ELi128EEEEEEEEEvNT_6ParamsE$_ZN4cute3eso3ESOILb0ELb0EJiiiNS_1CILi144EEENS2_ILi512EEEEEC2ERKiS7_S7_RKS3_RKS4_ - $_ZN7cutlass13device_kernelIN5flash19enable_sm80_to_sm89INS1_16FlashAttnBwdSm80INS1_25CollectiveMainloopBwdSm80ILi2ELi2EN4cute5tupleIJNS5_1CILi128EEES8_NS7_ILi64EEEEEENS_10bfloat16_tEfNS_4arch4Sm80ELb0ELb0ELb1ELb0ELb0ELb0ELb0ELb0ELi2ELi4ELi4ELi4ELb0EEENS1_21CollectiveEpilogueBwdISA_SB_SD_Li256ELb0ELb0ELi2EEENS1_19SingleTileSchedulerILb0ELb0ELb0ELi128EEEEEEEEEvNT_6ParamsE$_ZN4cute3eso3ESOILb0ELb0EJiiiNS_1CILi0EEEEEC2ERKiS6_S6_RKS3_)
$_ZN7cutlass13device_kernelIN5flash19enable_sm80_to_sm89INS1_16FlashAttnBwdSm80INS1_25CollectiveMainloopBwdSm80ILi2ELi2EN4cute5tupleIJNS5_1CILi128EEES8_NS7_ILi64EEEEEENS_10bfloat16_tEfNS_4arch4Sm80ELb0ELb0ELb1ELb0ELb0ELb0ELb0ELb0ELi2ELi4ELi4ELi4ELb0EEENS1_21CollectiveEpilogueBwdISA_SB_SD_Li256ELb0ELb0ELi2EEENS1_19SingleTileSchedulerILb0ELb0ELb0ELi128EEEEEEEEEvNT_6ParamsE$_ZN4cute3eso3ESOILb0ELb0EJiiiNS_1CILi0EEEEEC2ERKiS6_S6_RKS3_:
        /* <DEDUP_REMOVED lines=9> */
[----:B------:R-:W-:Y:S05]  /*6bf0*/  RET.REL.NODEC R8 `(_ZN7cutlass13device_kernelIN5flash19enable_sm80_to_sm89INS1_16FlashAttnBwdSm80INS1_25CollectiveMainloopBwdSm80ILi2ELi2EN4cute5tupleIJNS5_1CILi128EEES8_NS7_ILi64EEEEEENS_10bfloat16_tEfNS_4arch4Sm80ELb0ELb0ELb1ELb0ELb0ELb0ELb0ELb0ELi2ELi4ELi4ELi4ELb0EEENS1_21CollectiveEpilogueBwdISA_SB_SD_Li256ELb0ELb0ELi2EEENS1_19SingleTileSchedulerILb0ELb0ELb0ELi128EEEEEEEEEvNT_6ParamsE) ;  /* 0xffff940008007950 */ /* 0x000fea0003c3ffff */
        .type           $_ZN7cutlass13device_kernelIN5flash19enable_sm80_to_sm89INS1_16FlashAttnBwdSm80INS1_25CollectiveMainloopBwdSm80ILi2ELi2EN4cute5tupleIJNS5_1CILi128EEES8_NS7_ILi64EEEEEENS_10bfloat16_tEfNS_4arch4Sm80ELb0ELb0ELb1ELb0ELb0ELb0ELb0ELb0ELi2ELi4ELi4ELi4ELb0EEENS1_21CollectiveEpilogueBwdISA_SB_SD_Li256ELb0ELb0ELi2EEENS1_19SingleTileSchedulerILb0ELb0ELb0ELi128EEEEEEEEEvNT_6ParamsE$_ZN4cute3eso3ESOILb0ELb0EJiiiNS_1CILi144EEENS2_ILi512EEEEEC2ERKiS7_S7_RKS3_RKS4_,@function
        .size           $_ZN7cutlass13device_kernelIN5flash19enable_sm80_to_sm89INS1_16FlashAttnBwdSm80INS1_25CollectiveMainloopBwdSm80ILi2ELi2EN4cute5tupleIJNS5_1CILi128EEES8_NS7_ILi64EEEEEENS_10bfloat16_tEfNS_4arch4Sm80ELb0ELb0ELb1ELb0ELb0ELb0ELb0ELb0ELi2ELi4ELi4ELi4ELb0EEENS1_21CollectiveEpilogueBwdISA_SB_SD_Li256ELb0ELb0ELi2EEENS1_19SingleTileSchedulerILb0ELb0ELb0ELi128EEEEEEEEEvNT_6ParamsE$_ZN4cute3eso3ESOILb0ELb0EJiiiNS_1CILi144EEENS2_ILi512EEEEEC2ERKiS7_S7_RKS3_RKS4_,($_ZN7cutlass13device_kernelIN5flash19enable_sm80_to_sm89INS1_16FlashAttnBwdSm80INS1_25CollectiveMainloopBwdSm80ILi2ELi2EN4cute5tupleIJNS5_1CILi128EEES8_NS7_ILi64EEEEEENS_10bfloat16_tEfNS_4arch4Sm80ELb0ELb0ELb1ELb0ELb0ELb0ELb0ELb0ELi2ELi4ELi4ELi4ELb0EEENS1_21CollectiveEpilogueBwdISA_SB_SD_Li256ELb0ELb0ELi2EEENS1_19SingleTileSchedulerILb0ELb0ELb0ELi128EEEEEEEEEvNT_6ParamsE$_ZN4cute3eso3ESOILb0ELb0EJiiiNS_1CILi72EEENS2_ILi512EEEEEC2ERKiS7_S7_RKS3_RKS4_ - $_ZN7cutlass13device_kernelIN5flash19enable_sm80_to_sm89INS1_16FlashAttnBwdSm80INS1_25CollectiveMainloopBwdSm80ILi2ELi2EN4cute5tupleIJNS5_1CILi128EEES8_NS7_ILi64EEEEEENS_10bfloat16_tEfNS_4arch4Sm80ELb0ELb0ELb1ELb0ELb0ELb0ELb0ELb0ELi2ELi4ELi4ELi4ELb0EEENS1_21CollectiveEpilogueBwdISA_SB_SD_Li256ELb0ELb0ELi2EEENS1_19SingleTileSchedulerILb0ELb0ELb0ELi128EEEEEEEEEvNT_6ParamsE$_ZN4cute3eso3ESOILb0ELb0EJiiiNS_1CILi144EEENS2_ILi512EEEEEC2ERKiS7_S7_RKS3_RKS4_)
$_ZN7cutlass13device_kernelIN5flash19enable_sm80_to_sm89INS1_16FlashAttnBwdSm80INS1_25CollectiveMainloopBwdSm80ILi2ELi2EN4cute5tupleIJNS5_1CILi128EEES8_NS7_ILi64EEEEEENS_10bfloat16_tEfNS_4arch4Sm80ELb0ELb0ELb1ELb0ELb0ELb0ELb0ELb0ELi2ELi4ELi4ELi4ELb0EEENS1_21CollectiveEpilogueBwdISA_SB_SD_Li256ELb0ELb0ELi2EEENS1_19SingleTileSchedulerILb0ELb0ELb0ELi128EEEEEEEEEvNT_6ParamsE$_ZN4cute3eso3ESOILb0ELb0EJiiiNS_1CILi144EEENS2_ILi512EEEEEC2ERKiS7_S7_RKS3_RKS4_:
[----:B------:R-:W-:Y:S02]  /*6c00*/  IADD3 R5, R76, -c[0x0][0x20], RZ ;  /* 0x800008004c057a10 */ /* 0x000fe40007ffe0ff */
[----:B------:R-:W-:-:S03]  /*6c10*/  IADD3 R3, R3, -c[0x0][0x20], RZ ;  /* 0x8000080003037a10 */ /* 0x000fc60007ffe0ff */
[----:B------:R1:W-:Y:S04]  /*6c20*/  STL [R5], R2 ;  /* 0x0000000205007387 */ /* 0x0003e80000100800 */
[----:B------:R-:W2:Y:S01]  /*6c30*/  LDL R4, [R3] ;  /* 0x0000000003047983 */ /* 0x000ea20000100800 */
[----:B------:R-:W-:Y:S01]  /*6c40*/  IADD3 R8, R8, -c[0x0][0x20], RZ ;  /* 0x8000080008087a10 */ /* 0x000fe20007ffe0ff */
[----:B------:R-:W-:Y:S02]  /*6c50*/  IMAD.MOV.U32 R94, RZ, RZ, R6 ;  /* 0x000000ffff5e7224 */ /* 0x000fe400078e0006 */
[----:B--2---:R1:W-:Y:S04]  /*6c60*/  STL [R5+0x4], R4 ;  /* 0x0000040405007387 */ /* 0x0043e80000100800 */
[----:B------:R-:W2:Y:S01]  /*6c70*/  LDL R8, [R8] ;  /* 0x0000000008087983 */ /* 0x000ea20000100800 */
[----:B------:R-:W-:-:S03]  /*6c80*/  IMAD.MOV.U32 R95, RZ, RZ, 0x0 ;  /* 0x00000000ff5f7424 */ /* 0x000fc600078e00ff */
[----:B--2---:R1:W-:Y:S01]  /*6c90*/  STL [R5+0x8], R8 ;  /* 0x0000080805007387 */ /* 0x0043e20000100800 */
[----:B------:R-:W-:Y:S05]  /*6ca0*/  RET.REL.NODEC R94 `(_ZN7cutlass13device_kernelIN5flash19enable_sm80_to_sm89INS1_16FlashAttnBwdSm80INS1_25CollectiveMainloopBwdSm80ILi2ELi2EN4cute5tupleIJNS5_1CILi128EEES8_NS7_ILi64EEEEEENS_10bfloat16_tEfNS_4arch4Sm80ELb0ELb0ELb1ELb0ELb0ELb0ELb0ELb0ELi2ELi4ELi4ELi4ELb0EEENS1_21CollectiveEpilogueBwdISA_SB_SD_Li256ELb0ELb0ELi2EEENS1_19SingleTileSchedulerILb0ELb0ELb0ELi128EEEEEEEEEvNT_6ParamsE) ;  /* 0xffff93505e007950 */ /* 0x000fea0003c3ffff */
        .type           $_ZN7cutlass13device_kernelIN5flash19enable_sm80_to_sm89INS1_16FlashAttnBwdSm80INS1_25CollectiveMainloopBwdSm80ILi2ELi2EN4cute5tupleIJNS5_1CILi128EEES8_NS7_ILi64EEEEEENS_10bfloat16_tEfNS_4arch4Sm80ELb0ELb0ELb1ELb0ELb0ELb0ELb0ELb0ELi2ELi4ELi4ELi4ELb0EEENS1_21CollectiveEpilogueBwdISA_SB_SD_Li256ELb0ELb0ELi2EEENS1_19SingleTileSchedulerILb0ELb0ELb0ELi128EEEEEEEEEvNT_6ParamsE$_ZN4cute3eso3ESOILb0ELb0EJiiiNS_1CILi72EEENS2_ILi512EEEEEC2ERKiS7_S7_RKS3_RKS4_,@function
        .size           $_ZN7cutlass13device_kernelIN5flash19enable_sm80_to_sm89INS1_16FlashAttnBwdSm80INS1_25CollectiveMainloopBwdSm80ILi2ELi2EN4cute5tupleIJNS5_1CILi128EEES8_NS7_ILi64EEEEEENS_10bfloat16_tEfNS_4arch4Sm80ELb0ELb0ELb1ELb0ELb0ELb0ELb0ELb0ELi2ELi4ELi4ELi4ELb0EEENS1_21CollectiveEpilogueBwdISA_SB_SD_Li256ELb0ELb0ELi2EEENS1_19SingleTileSchedulerILb0ELb0ELb0ELi128EEEEEEEEEvNT_6ParamsE$_ZN4cute3eso3ESOILb0ELb0EJiiiNS_1CILi72EEENS2_ILi512EEEEEC2ERKiS7_S7_RKS3_RKS4_,($_ZN7cutlass13device_kernelIN5flash19enable_sm80_to_sm89INS1_16FlashAttnBwdSm80INS1_25CollectiveMainloopBwdSm80ILi2ELi2EN4cute5tupleIJNS5_1CILi128EEES8_NS7_ILi64EEEEEENS_10bfloat16_tEfNS_4arch4Sm80ELb0ELb0ELb1ELb0ELb0ELb0ELb0ELb0ELi2ELi4ELi4ELi4ELb0EEENS1_21CollectiveEpilogueBwdISA_SB_SD_Li256ELb0ELb0ELi2EEENS1_19SingleTileSchedulerILb0ELb0ELb0ELi128EEEEEEEEEvNT_6ParamsE$_ZN4cute3eso3ESOILb0ELb1EJNS_5tupleIJiNS2_IJiNS_1CILi0EEEEEEEEENS2_IJNS_10UnderscoreENS2_IJS7_S7_EEEEEEEEC2ERKS6_RKS9_ - $_ZN7cutlass13device_kernelIN5flash19enable_sm80_to_sm89INS1_16FlashAttnBwdSm80INS1_25CollectiveMainloopBwdSm80ILi2ELi2EN4cute5tupleIJNS5_1CILi128EEES8_NS7_ILi64EEEEEENS_10bfloat16_tEfNS_4arch4Sm80ELb0ELb0ELb1ELb0ELb0ELb0ELb0ELb0ELi2ELi4ELi4ELi4ELb0EEENS1_21CollectiveEpilogueBwdISA_SB_SD_Li256ELb0ELb0ELi2EEENS1_19SingleTileSchedulerILb0ELb0ELb0ELi128EEEEEEEEEvNT_6ParamsE$_ZN4cute3eso3ESOILb0ELb0EJiiiNS_1CILi72EEENS2_ILi512EEEEEC2ERKiS7_S7_RKS3_RKS4_)
$_ZN7cutlass13device_kernelIN5flash19enable_sm80_to_sm89INS1_16FlashAttnBwdSm80INS1_25CollectiveMainloopBwdSm80ILi2ELi2EN4cute5tupleIJNS5_1CILi128EEES8_NS7_ILi64EEEEEENS_10bfloat16_tEfNS_4arch4Sm80ELb0ELb0ELb1ELb0ELb0ELb0ELb0ELb0ELi2ELi4ELi4ELi4ELb0EEENS1_21CollectiveEpilogueBwdISA_SB_SD_Li256ELb0ELb0ELi2EEENS1_19SingleTileSchedulerILb0ELb0ELb0ELi128EEEEEEEEEvNT_6ParamsE$_ZN4cute3eso3ESOILb0ELb0EJiiiNS_1CILi72EEENS2_ILi512EEEEEC2ERKiS7_S7_RKS3_RKS4_:
        /* <DEDUP_REMOVED lines=11> */
        .type           $_ZN7cutlass13device_kernelIN5flash19enable_sm80_to_sm89INS1_16FlashAttnBwdSm80INS1_25CollectiveMainloopBwdSm80ILi2ELi2EN4cute5tupleIJNS5_1CILi128EEES8_NS7_ILi64EEEEEENS_10bfloat16_tEfNS_4arch4Sm80ELb0ELb0ELb1ELb0ELb0ELb0ELb0ELb0ELi2ELi4ELi4ELi4ELb0EEENS1_21CollectiveEpilogueBwdISA_SB_SD_Li256ELb0ELb0ELi2EEENS1_19SingleTileSchedulerILb0ELb0ELb0ELi128EEEEEEEEEvNT_6ParamsE$_ZN4cute3eso3ESOILb0ELb1EJNS_5tupleIJiNS2_IJiNS_1CILi0EEEEEEEEENS2_IJNS_10UnderscoreENS2_IJS7_S7_EEEEEEEEC2ERKS6_RKS9_,@function
        .size           $_ZN7cutlass13device_kernelIN5flash19enable_sm80_to_sm89INS1_16FlashAttnBwdSm80INS1_25CollectiveMainloopBwdSm80ILi2ELi2EN4cute5tupleIJNS5_1CILi128EEES8_NS7_ILi64EEEEEENS_10bfloat16_tEfNS_4arch4Sm80ELb0ELb0ELb1ELb0ELb0ELb0ELb0ELb0ELi2ELi4ELi4ELi4ELb0EEENS1_21CollectiveEpilogueBwdISA_SB_SD_Li256ELb0ELb0ELi2EEENS1_19SingleTileSchedulerILb0ELb0ELb0ELi128EEEEEEEEEvNT_6ParamsE$_ZN4cute3eso3ESOILb0ELb1EJNS_5tupleIJiNS2_IJiNS_1CILi0EEEEEEEEENS2_IJNS_10UnderscoreENS2_IJS7_S7_EEEEEEEEC2ERKS6_RKS9_,($_ZN7cutlass13device_kernelIN5flash19enable_sm80_to_sm89INS1_16FlashAttnBwdSm80INS1_25CollectiveMainloopBwdSm80ILi2ELi2EN4cute5tupleIJNS5_1CILi128EEES8_NS7_ILi64EEEEEENS_10bfloat16_tEfNS_4arch4Sm80ELb0ELb0ELb1ELb0ELb0ELb0ELb0ELb0ELi2ELi4ELi4ELi4ELb0EEENS1_21CollectiveEpilogueBwdISA_SB_SD_Li256ELb0ELb0ELi2EEENS1_19SingleTileSchedulerILb0ELb0ELb0ELi128EEEEEEEEEvNT_6ParamsE$_ZN4cute3eso3ESOILb0ELb1EJNS_5tupleIJiNS2_IJiiEEEEEENS2_IJNS_10UnderscoreENS2_IJS5_S5_EEEEEEEEC2ERKS4_RKS7_ - $_ZN7cutlass13device_kernelIN5flash19enable_sm80_to_sm89INS1_16FlashAttnBwdSm80INS1_25CollectiveMainloopBwdSm80ILi2ELi2EN4cute5tupleIJNS5_1CILi128EEES8_NS7_ILi64EEEEEENS_10bfloat16_tEfNS_4arch4Sm80ELb0ELb0ELb1ELb0ELb0ELb0ELb0ELb0ELi2ELi4ELi4ELi4ELb0EEENS1_21CollectiveEpilogueBwdISA_SB_SD_Li256ELb0ELb0ELi2EEENS1_19SingleTileSchedulerILb0ELb0ELb0ELi128EEEEEEEEEvNT_6ParamsE$_ZN4cute3eso3ESOILb0ELb1EJNS_5tupleIJiNS2_IJiNS_1CILi0EEEEEEEEENS2_IJNS_10UnderscoreENS2_IJS7_S7_EEEEEEEEC2ERKS6_RKS9_)
$_ZN7cutlass13device_kernelIN5flash19enable_sm80_to_sm89INS1_16FlashAttnBwdSm80INS1_25CollectiveMainloopBwdSm80ILi2ELi2EN4cute5tupleIJNS5_1CILi128EEES8_NS7_ILi64EEEEEENS_10bfloat16_tEfNS_4arch4Sm80ELb0ELb0ELb1ELb0ELb0ELb0ELb0ELb0ELi2ELi4ELi4ELi4ELb0EEENS1_21CollectiveEpilogueBwdISA_SB_SD_Li256ELb0ELb0ELi2EEENS1_19SingleTileSchedulerILb0ELb0ELb0ELi128EEEEEEEEEvNT_6ParamsE$_ZN4cute3eso3ESOILb0ELb1EJNS_5tupleIJiNS2_IJiNS_1CILi0EEEEEEEEENS2_IJNS_10UnderscoreENS2_IJS7_S7_EEEEEEEEC2ERKS6_RKS9_:
[----:B------:R-:W-:Y:S01]  /*6d60*/  IADD3 R4, R69, -c[0x0][0x20], RZ ;  /* 0x8000080045047a10 */ /* 0x000fe20007ffe0ff */
[----:B------:R-:W-:Y:S01]  /*6d70*/  IMAD.MOV.U32 R8, RZ, RZ, R6 ;  /* 0x000000ffff087224 */ /* 0x000fe200078e0006 */
[----:B------:R-:W-:-:S03]  /*6d80*/  MOV R9, 0x0 ;  /* 0x0000000000097802 */ /* 0x000fc60000000f00 */
[----:B------:R1:W-:Y:S04]  /*6d90*/  STL [R4], R2 ;  /* 0x0000000204007387 */ /* 0x0003e80000100800 */
[----:B------:R1:W-:Y:S01]  /*6da0*/  STL [R4+0x4], R3 ;  /* 0x0000040304007387 */ /* 0x0003e20000100800 */
[----:B------:R-:W-:Y:S05]  /*6db0*/  RET.REL.NODEC R8 `(_ZN7cutlass13device_kernelIN5flash19enable_sm80_to_sm89INS1_16FlashAttnBwdSm80INS1_25CollectiveMainloopBwdSm80ILi2ELi2EN4cute5tupleIJNS5_1CILi128EEES8_NS7_ILi64EEEEEENS_10bfloat16_tEfNS_4arch4Sm80ELb0ELb0ELb1ELb0ELb0ELb0ELb0ELb0ELi2ELi4ELi4ELi4ELb0EEENS1_21CollectiveEpilogueBwdISA_SB_SD_Li256ELb0ELb0ELi2EEENS1_19SingleTileSchedulerILb0ELb0ELb0ELi128EEEEEEEEEvNT_6ParamsE) ;  /* 0xffff924008007950 */ /* 0x000fea0003c3ffff */
        .type           $_ZN7cutlass13device_kernelIN5flash19enable_sm80_to_sm89INS1_16FlashAttnBwdSm80INS1_25CollectiveMainloopBwdSm80ILi2ELi2EN4cute5tupleIJNS5_1CILi128EEES8_NS7_ILi64EEEEEENS_10bfloat16_tEfNS_4arch4Sm80ELb0ELb0ELb1ELb0ELb0ELb0ELb0ELb0ELi2ELi4ELi4ELi4ELb0EEENS1_21CollectiveEpilogueBwdISA_SB_SD_Li256ELb0ELb0ELi2EEENS1_19SingleTileSchedulerILb0ELb0ELb0ELi128EEEEEEEEEvNT_6ParamsE$_ZN4cute3eso3ESOILb0ELb1EJNS_5tupleIJiNS2_IJiiEEEEEENS2_IJNS_10UnderscoreENS2_IJS5_S5_EEEEEEEEC2ERKS4_RKS7_,@function
        .size           $_ZN7cutlass13device_kernelIN5flash19enable_sm80_to_sm89INS1_16FlashAttnBwdSm80INS1_25CollectiveMainloopBwdSm80ILi2ELi2EN4cute5tupleIJNS5_1CILi128EEES8_NS7_ILi64EEEEEENS_10bfloat16_tEfNS_4arch4Sm80ELb0ELb0ELb1ELb0ELb0ELb0ELb0ELb0ELi2ELi4ELi4ELi4ELb0EEENS1_21CollectiveEpilogueBwdISA_SB_SD_Li256ELb0ELb0ELi2EEENS1_19SingleTileSchedulerILb0ELb0ELb0ELi128EEEEEEEEEvNT_6ParamsE$_ZN4cute3eso3ESOILb0ELb1EJNS_5tupleIJiNS2_IJiiEEEEEENS2_IJNS_10UnderscoreENS2_IJS5_S5_EEEEEEEEC2ERKS4_RKS7_,($_ZN7cutlass13device_kernelIN5flash19enable_sm80_to_sm89INS1_16FlashAttnBwdSm80INS1_25CollectiveMainloopBwdSm80ILi2ELi2EN4cute5tupleIJNS5_1CILi128EEES8_NS7_ILi64EEEEEENS_10bfloat16_tEfNS_4arch4Sm80ELb0ELb0ELb1ELb0ELb0ELb0ELb0ELb0ELi2ELi4ELi4ELi4ELb0EEENS1_21CollectiveEpilogueBwdISA_SB_SD_Li256ELb0ELb0ELi2EEENS1_19SingleTileSchedulerILb0ELb0ELb0ELi128EEEEEEEEEvNT_6ParamsE$_ZN4cute3eso3ESOILb0ELb1EJNS_5tupleIJiiEEEEEC2ERKS3_ - $_ZN7cutlass13device_kernelIN5flash19enable_sm80_to_sm89INS1_16FlashAttnBwdSm80INS1_25CollectiveMainloopBwdSm80ILi2ELi2EN4cute5tupleIJNS5_1CILi128EEES8_NS7_ILi64EEEEEENS_10bfloat16_tEfNS_4arch4Sm80ELb0ELb0ELb1ELb0ELb0ELb0ELb0ELb0ELi2ELi4ELi4ELi4ELb0EEENS1_21CollectiveEpilogueBwdISA_SB_SD_Li256ELb0ELb0ELi2EEENS1_19SingleTileSchedulerILb0ELb0ELb0ELi128EEEEEEEEEvNT_6ParamsE$_ZN4cute3eso3ESOILb0ELb1EJNS_5tupleIJiNS2_IJiiEEEEEENS2_IJNS_10UnderscoreENS2_IJS5_S5_EEEEEEEEC2ERKS4_RKS7_)
$_ZN7cutlass13device_kernelIN5flash19enable_sm80_to_sm89INS1_16FlashAttnBwdSm80INS1_25CollectiveMainloopBwdSm80ILi2ELi2EN4cute5tupleIJNS5_1CILi128EEES8_NS7_ILi64EEEEEENS_10bfloat16_tEfNS_4arch4Sm80ELb0ELb0ELb1ELb0ELb0ELb0ELb0ELb0ELi2ELi4ELi4ELi4ELb0EEENS1_21CollectiveEpilogueBwdISA_SB_SD_Li256ELb0ELb0ELi2EEENS1_19SingleTileSchedulerILb0ELb0ELb0ELi128EEEEEEEEEvNT_6ParamsE$_ZN4cute3eso3ESOILb0ELb1EJNS_5tupleIJiNS2_IJiiEEEEEENS2_IJNS_10UnderscoreENS2_IJS5_S5_EEEEEEEEC2ERKS4_RKS7_:
[----:B------:R-:W-:Y:S01]  /*6dc0*/  IADD3 R4, R15, -c[0x0][0x20], RZ ;  /* 0x800008000f047a10 */ /* 0x000fe20007ffe0ff */
[----:B------:R-:W-:Y:S01]  /*6dd0*/  IMAD.MOV.U32 R8, RZ, RZ, R6 ;  /* 0x000000ffff087224 */ /* 0x000fe200078e0006 */
[----:B------:R-:W-:-:S03]  /*6de0*/  MOV R9, 0x0 ;  /* 0x0000000000097802 */ /* 0x000fc60000000f00 */
[----:B------:R1:W-:Y:S04]  /*6df0*/  STL [R4], R2 ;  /* 0x0000000204007387 */ /* 0x0003e80000100800 */
[----:B------:R1:W-:Y:S04]  /*6e00*/  STL [R4+0x4], R3 ;  /* 0x0000040304007387 */ /* 0x0003e80000100800 */
[----:B------:R1:W-:Y:S01]  /*6e10*/  STL [R4+0x8], R5 ;  /* 0x0000080504007387 */ /* 0x0003e20000100800 */
[----:B------:R-:W-:Y:S05]  /*6e20*/  RET.REL.NODEC R8 `(_ZN7cutlass13device_kernelIN5flash19enable_sm80_to_sm89INS1_16FlashAttnBwdSm80INS1_25CollectiveMainloopBwdSm80ILi2ELi2EN4cute5tupleIJNS5_1CILi128EEES8_NS7_ILi64EEEEEENS_10bfloat16_tEfNS_4arch4Sm80ELb0ELb0ELb1ELb0ELb0ELb0ELb0ELb0ELi2ELi4ELi4ELi4ELb0EEENS1_21CollectiveEpilogueBwdISA_SB_SD_Li256ELb0ELb0ELi2EEENS1_19SingleTileSchedulerILb0ELb0ELb0ELi128EEEEEEEEEvNT_6ParamsE) ;  /* 0xffff91d008007950 */ /* 0x000fea0003c3ffff */
        .type           $_ZN7cutlass13device_kernelIN5flash19enable_sm80_to_sm89INS1_16FlashAttnBwdSm80INS1_25CollectiveMainloopBwdSm80ILi2ELi2EN4cute5tupleIJNS5_1CILi128EEES8_NS7_ILi64EEEEEENS_10bfloat16_tEfNS_4arch4Sm80ELb0ELb0ELb1ELb0ELb0ELb0ELb0ELb0ELi2ELi4ELi4ELi4ELb0EEENS1_21CollectiveEpilogueBwdISA_SB_SD_Li256ELb0ELb0ELi2EEENS1_19SingleTileSchedulerILb0ELb0ELb0ELi128EEEEEEEEEvNT_6ParamsE$_ZN4cute3eso3ESOILb0ELb1EJNS_5tupleIJiiEEEEEC2ERKS3_,@function
        .size           $_ZN7cutlass13device_kernelIN5flash19enable_sm80_to_sm89INS1_16FlashAttnBwdSm80INS1_25CollectiveMainloopBwdSm80ILi2ELi2EN4cute5tupleIJNS5_1CILi128EEES8_NS7_ILi64EEEEEENS_10bfloat16_tEfNS_4arch4Sm80ELb0ELb0ELb1ELb0ELb0ELb0ELb0ELb0ELi2ELi4ELi4ELi4ELb0EEENS1_21CollectiveEpilogueBwdISA_SB_SD_Li256ELb0ELb0ELi2EEENS1_19SingleTileSchedulerILb0ELb0ELb0ELi128EEEEEEEEEvNT_6ParamsE$_ZN4cute3eso3ESOILb0ELb1EJNS_5tupleIJiiEEEEEC2ERKS3_,($_ZN7cutlass13device_kernelIN5flash19enable_sm80_to_sm89INS1_16FlashAttnBwdSm80INS1_25CollectiveMainloopBwdSm80ILi2ELi2EN4cute5tupleIJNS5_1CILi128EEES8_NS7_ILi64EEEEEENS_10bfloat16_tEfNS_4arch4Sm80ELb0ELb0ELb1ELb0ELb0ELb0ELb0ELb0ELi2ELi4ELi4ELi4ELb0EEENS1_21CollectiveEpilogueBwdISA_SB_SD_Li256ELb0ELb0ELi2EEENS1_19SingleTileSchedulerILb0ELb0ELb0ELi128EEEEEEEEEvNT_6ParamsE$_ZN4cute3eso3ESOILb0ELb1EJNS_5tupleIJiiEEENS_1CILi1024EEEEEC2ERKS3_RKS5_ - $_ZN7cutlass13device_kernelIN5flash19enable_sm80_to_sm89INS1_16FlashAttnBwdSm80INS1_25CollectiveMainloopBwdSm80ILi2ELi2EN4cute5tupleIJNS5_1CILi128EEES8_NS7_ILi64EEEEEENS_10bfloat16_tEfNS_4arch4Sm80ELb0ELb0ELb1ELb0ELb0ELb0ELb0ELb0ELi2ELi4ELi4ELi4ELb0EEENS1_21CollectiveEpilogueBwdISA_SB_SD_Li256ELb0ELb0ELi2EEENS1_19SingleTileSchedulerILb0ELb0ELb0ELi128EEEEEEEEEvNT_6ParamsE$_ZN4cute3eso3ESOILb0ELb1EJNS_5tupleIJiiEEEEEC2ERKS3_)
$_ZN7cutlass13device_kernelIN5flash19enable_sm80_to_sm89INS1_16FlashAttnBwdSm80INS1_25CollectiveMainloopBwdSm80ILi2ELi2EN4cute5tupleIJNS5_1CILi128EEES8_NS7_ILi64EEEEEENS_10bfloat16_tEfNS_4arch4Sm80ELb0ELb0ELb1ELb0ELb0ELb0ELb0ELb0ELi2ELi4ELi4ELi4ELb0EEENS1_21CollectiveEpilogueBwdISA_SB_SD_Li256ELb0ELb0ELi2EEENS1_19SingleTileSchedulerILb0ELb0ELb0ELi128EEEEEEEEEvNT_6ParamsE$_ZN4cute3eso3ESOILb0ELb1EJNS_5tupleIJiiEEEEEC2ERKS3_:
[----:B------:R-:W-:Y:S01]  /*6e30*/  IADD3 R2, R2, -c[0x0][0x20], RZ ;  /* 0x8000080002027a10 */ /* 0x000fe20007ffe0ff */
[----:B------:R-:W-:Y:S01]  /*6e40*/  IMAD.MOV.U32 R8, RZ, RZ, R6 ;  /* 0x000000ffff087224 */ /* 0x000fe200078e0006 */
[----:B------:R-:W-:-:S03]  /*6e50*/  MOV R9, 0x0 ;  /* 0x0000000000097802 */ /* 0x000fc60000000f00 */
[----:B------:R1:W-:Y:S04]  /*6e60*/  STL [R2], R5 ;  /* 0x0000000502007387 */ /* 0x0003e80000100800 */
[----:B------:R1:W-:Y:S01]  /*6e70*/  STL [R2+0x4], R3 ;  /* 0x0000040302007387 */ /* 0x0003e20000100800 */
[----:B------:R-:W-:Y:S05]  /*6e80*/  RET.REL.NODEC R8 `(_ZN7cutlass13device_kernelIN5flash19enable_sm80_to_sm89INS1_16FlashAttnBwdSm80INS1_25CollectiveMainloopBwdSm80ILi2ELi2EN4cute5tupleIJNS5_1CILi128EEES8_NS7_ILi64EEEEEENS_10bfloat16_tEfNS_4arch4Sm80ELb0ELb0ELb1ELb0ELb0ELb0ELb0ELb0ELi2ELi4ELi4ELi4ELb0EEENS1_21CollectiveEpilogueBwdISA_SB_SD_Li256ELb0ELb0ELi2EEENS1_19SingleTileSchedulerILb0ELb0ELb0ELi128EEEEEEEEEvNT_6ParamsE) ;  /* 0xffff917008007950 */ /* 0x000fea0003c3ffff */
        .type           $_ZN7cutlass13device_kernelIN5flash19enable_sm80_to_sm89INS1_16FlashAttnBwdSm80INS1_25CollectiveMainloopBwdSm80ILi2ELi2EN4cute5tupleIJNS5_1CILi128EEES8_NS7_ILi64EEEEEENS_10bfloat16_tEfNS_4arch4Sm80ELb0ELb0ELb1ELb0ELb0ELb0ELb0ELb0ELi2ELi4ELi4ELi4ELb0EEENS1_21CollectiveEpilogueBwdISA_SB_SD_Li256ELb0ELb0ELi2EEENS1_19SingleTileSchedulerILb0ELb0ELb0ELi128EEEEEEEEEvNT_6ParamsE$_ZN4cute3eso3ESOILb0ELb1EJNS_5tupleIJiiEEENS_1CILi1024EEEEEC2ERKS3_RKS5_,@function
        .size           $_ZN7cutlass13device_kernelIN5flash19enable_sm80_to_sm89INS1_16FlashAttnBwdSm80INS1_25CollectiveMainloopBwdSm80ILi2ELi2EN4cute5tupleIJNS5_1CILi128EEES8_NS7_ILi64EEEEEENS_10bfloat16_tEfNS_4arch4Sm80ELb0ELb0ELb1ELb0ELb0ELb0ELb0ELb0ELi2ELi4ELi4ELi4ELb0EEENS1_21CollectiveEpilogueBwdISA_SB_SD_Li256ELb0ELb0ELi2EEENS1_19SingleTileSchedulerILb0ELb0ELb0ELi128EEEEEEEEEvNT_6ParamsE$_ZN4cute3eso3ESOILb0ELb1EJNS_5tupleIJiiEEENS_1CILi1024EEEEEC2ERKS3_RKS5_,($_ZN7cutlass13device_kernelIN5flash19enable_sm80_to_sm89INS1_16FlashAttnBwdSm80INS1_25CollectiveMainloopBwdSm80ILi2ELi2EN4cute5tupleIJNS5_1CILi128EEES8_NS7_ILi64EEEEEENS_10bfloat16_tEfNS_4arch4Sm80ELb0ELb0ELb1ELb0ELb0ELb0ELb0ELb0ELi2ELi4ELi4ELi4ELb0EEENS1_21CollectiveEpilogueBwdISA_SB_SD_Li256ELb0ELb0ELi2EEENS1_19SingleTileSchedulerILb0ELb0ELb0ELi128EEEEEEEEEvNT_6ParamsE$_ZN4cute3eso3ESOILb0ELb1EJNS_5tupleIJiiEEENS_1CILi8192EEEEEC2ERKS3_RKS5_ - $_ZN7cutlass13device_kernelIN5flash19enable_sm80_to_sm89INS1_16FlashAttnBwdSm80INS1_25CollectiveMainloopBwdSm80ILi2ELi2EN4cute5tupleIJNS5_1CILi128EEES8_NS7_ILi64EEEEEENS_10bfloat16_tEfNS_4arch4Sm80ELb0ELb0ELb1ELb0ELb0ELb0ELb0ELb0ELi2ELi4ELi4ELi4ELb0EEENS1_21CollectiveEpilogueBwdISA_SB_SD_Li256ELb0ELb0ELi2EEENS1_19SingleTileSchedulerILb0ELb0ELb0ELi128EEEEEEEEEvNT_6ParamsE$_ZN4cute3eso3ESOILb0ELb1EJNS_5tupleIJiiEEENS_1CILi1024EEEEEC2ERKS3_RKS5_)
$_ZN7cutlass13device_kernelIN5flash19enable_sm80_to_sm89INS1_16FlashAttnBwdSm80INS1_25CollectiveMainloopBwdSm80ILi2ELi2EN4cute5tupleIJNS5_1CILi128EEES8_NS7_ILi64EEEEEENS_10bfloat16_tEfNS_4arch4Sm80ELb0ELb0ELb1ELb0ELb0ELb0ELb0ELb0ELi2ELi4ELi4ELi4ELb0EEENS1_21CollectiveEpilogueBwdISA_SB_SD_Li256ELb0ELb0ELi2EEENS1_19SingleTileSchedulerILb0ELb0ELb0ELi128EEEEEEEEEvNT_6ParamsE$_ZN4cute3eso3ESOILb0ELb1EJNS_5tupleIJiiEEENS_1CILi1024EEEEEC2ERKS3_RKS5_:
[----:B------:R-:W-:Y:S01]  /*6e90*/  IADD3 R2, R2, -c[0x0][0x20], RZ ;  /* 0x8000080002027a10 */ /* 0x000fe20007ffe0ff */
[----:B------:R-:W-:Y:S01]  /*6ea0*/  IMAD.MOV.U32 R8, RZ, RZ, R6 ;  /* 0x000000ffff087224 */ /* 0x000fe200078e0006 */
[----:B------:R-:W-:-:S03]  /*6eb0*/  MOV R9, 0x0 ;  /* 0x0000000000097802 */ /* 0x000fc60000000f00 */
[----:B------:R1:W-:Y:S04]  /*6ec0*/  STL [R2], R5 ;  /* 0x0000000502007387 */ /* 0x0003e80000100800 */
[----:B------:R1:W-:Y:S01]  /*6ed0*/  STL [R2+0x4], R3 ;  /* 0x0000040302007387 */ /* 0x0003e20000100800 */
[----:B------:R-:W-:Y:S05]  /*6ee0*/  RET.REL.NODEC R8 `(_ZN7cutlass13device_kernelIN5flash19enable_sm80_to_sm89INS1_16FlashAttnBwdSm80INS1_25CollectiveMainloopBwdSm80ILi2ELi2EN4cute5tupleIJNS5_1CILi128EEES8_NS7_ILi64EEEEEENS_10bfloat16_tEfNS_4arch4Sm80ELb0ELb0ELb1ELb0ELb0ELb0ELb0ELb0ELi2ELi4ELi4ELi4ELb0EEENS1_21CollectiveEpilogueBwdISA_SB_SD_Li256ELb0ELb0ELi2EEENS1_19SingleTileSchedulerILb0ELb0ELb0ELi128EEEEEEEEEvNT_6ParamsE) ;  /* 0xffff911008007950 */ /* 0x000fea0003c3ffff */
        .type           $_ZN7cutlass13device_kernelIN5flash19enable_sm80_to_sm89INS1_16FlashAttnBwdSm80INS1_25CollectiveMainloopBwdSm80ILi2ELi2EN4cute5tupleIJNS5_1CILi128EEES8_NS7_ILi64EEEEEENS_10bfloat16_tEfNS_4arch4Sm80ELb0ELb0ELb1ELb0ELb0ELb0ELb0ELb0ELi2ELi4ELi4ELi4ELb0EEENS1_21CollectiveEpilogueBwdISA_SB_SD_Li256ELb0ELb0ELi2EEENS1_19SingleTileSchedulerILb0ELb0ELb0ELi128EEEEEEEEEvNT_6ParamsE$_ZN4cute3eso3ESOILb0ELb1EJNS_5tupleIJiiEEENS_1CILi8192EEEEEC2ERKS3_RKS5_,@function
        .size           $_ZN7cutlass13device_kernelIN5flash19enable_sm80_to_sm89INS1_16FlashAttnBwdSm80INS1_25CollectiveMainloopBwdSm80ILi2ELi2EN4cute5tupleIJNS5_1CILi128EEES8_NS7_ILi64EEEEEENS_10bfloat16_tEfNS_4arch4Sm80ELb0ELb0ELb1ELb0ELb0ELb0ELb0ELb0ELi2ELi4ELi4ELi4ELb0EEENS1_21CollectiveEpilogueBwdISA_SB_SD_Li256ELb0ELb0ELi2EEENS1_19SingleTileSchedulerILb0ELb0ELb0ELi128EEEEEEEEEvNT_6ParamsE$_ZN4cute3eso3ESOILb0ELb1EJNS_5tupleIJiiEEENS_1CILi8192EEEEEC2ERKS3_RKS5_,($_ZN7cutlass13device_kernelIN5flash19enable_sm80_to_sm89INS1_16FlashAttnBwdSm80INS1_25CollectiveMainloopBwdSm80ILi2ELi2EN4cute5tupleIJNS5_1CILi128EEES8_NS7_ILi64EEEEEENS_10bfloat16_tEfNS_4arch4Sm80ELb0ELb0ELb1ELb0ELb0ELb0ELb0ELb0ELi2ELi4ELi4ELi4ELb0EEENS1_21CollectiveEpilogueBwdISA_SB_SD_Li256ELb0ELb0ELi2EEENS1_19SingleTileSchedulerILb0ELb0ELb0ELi128EEEEEEEEEvNT_6ParamsE$_ZN4cute3eso3ESOILb0ELb1EJNS_6LayoutINS_5tupleIJNS3_IJNS_1CILi8EEENS4_ILi1EEEEEENS4_ILi2EEEEEENS3_IJNS3_IJS6_NS4_ILi0EEEEEEiEEEEESA_EEC2ERKSD_RKSA_ - $_ZN7cutlass13device_kernelIN5flash19enable_sm80_to_sm89INS1_16FlashAttnBwdSm80INS1_25CollectiveMainloopBwdSm80ILi2ELi2EN4cute5tupleIJNS5_1CILi128EEES8_NS7_ILi64EEEEEENS_10bfloat16_tEfNS_4arch4Sm80ELb0ELb0ELb1ELb0ELb0ELb0ELb0ELb0ELi2ELi4ELi4ELi4ELb0EEENS1_21CollectiveEpilogueBwdISA_SB_SD_Li256ELb0ELb0ELi2EEENS1_19SingleTileSchedulerILb0ELb0ELb0ELi128EEEEEEEEEvNT_6ParamsE$_ZN4cute3eso3ESOILb0ELb1EJNS_5tupleIJiiEEENS_1CILi8192EEEEEC2ERKS3_RKS5_)
$_ZN7cutlass13device_kernelIN5flash19enable_sm80_to_sm89INS1_16FlashAttnBwdSm80INS1_25CollectiveMainloopBwdSm80ILi2ELi2EN4cute5tupleIJNS5_1CILi128EEES8_NS7_ILi64EEEEEENS_10bfloat16_tEfNS_4arch4Sm80ELb0ELb0ELb1ELb0ELb0ELb0ELb0ELb0ELi2ELi4ELi4ELi4ELb0EEENS1_21CollectiveEpilogueBwdISA_SB_SD_Li256ELb0ELb0ELi2EEENS1_19SingleTileSchedulerILb0ELb0ELb0ELi128EEEEEEEEEvNT_6ParamsE$_ZN4cute3eso3ESOILb0ELb1EJNS_5tupleIJiiEEENS_1CILi8192EEEEEC2ERKS3_RKS5_:
[----:B------:R-:W-:Y:S01]  /*6ef0*/  IADD3 R4, R12, -c[0x0][0x20], RZ ;  /* 0x800008000c047a10 */ /* 0x000fe20007ffe0ff */
[----:B------:R-:W-:Y:S01]  /*6f00*/  IMAD.MOV.U32 R8, RZ, RZ, R6 ;  /* 0x000000ffff087224 */ /* 0x000fe200078e0006 */
[----:B------:R-:W-:-:S03]  /*6f10*/  MOV R9, 0x0 ;  /* 0x0000000000097802 */ /* 0x000fc60000000f00 */
[----:B------:R1:W-:Y:S04]  /*6f20*/  STL [R4], R2 ;  /* 0x0000000204007387 */ /* 0x0003e80000100800 */
[----:B------:R1:W-:Y:S01]  /*6f30*/  STL [R4+0x4], R3 ;  /* 0x0000040304007387 */ /* 0x0003e20000100800 */
[----:B------:R-:W-:Y:S05]  /*6f40*/  RET.REL.NODEC R8 `(_ZN7cutlass13device_kernelIN5flash19enable_sm80_to_sm89INS1_16FlashAttnBwdSm80INS1_25CollectiveMainloopBwdSm80ILi2ELi2EN4cute5tupleIJNS5_1CILi128EEES8_NS7_ILi64EEEEEENS_10bfloat16_tEfNS_4arch4Sm80ELb0ELb0ELb1ELb0ELb0ELb0ELb0ELb0ELi2ELi4ELi4ELi4ELb0EEENS1_21CollectiveEpilogueBwdISA_SB_SD_Li256ELb0ELb0ELi2EEENS1_19SingleTileSchedulerILb0ELb0ELb0ELi128EEEEEEEEEvNT_6ParamsE) ;  /* 0xffff90b008007950 */ /* 0x000fea0003c3ffff */
        .type           $_ZN7cutlass13device_kernelIN5flash19enable_sm80_to_sm89INS1_16FlashAttnBwdSm80INS1_25CollectiveMainloopBwdSm80ILi2ELi2EN4cute5tupleIJNS5_1CILi128EEES8_NS7_ILi64EEEEEENS_10bfloat16_tEfNS_4arch4Sm80ELb0ELb0ELb1ELb0ELb0ELb0ELb0ELb0ELi2ELi4ELi4ELi4ELb0EEENS1_21CollectiveEpilogueBwdISA_SB_SD_Li256ELb0ELb0ELi2EEENS1_19SingleTileSchedulerILb0ELb0ELb0ELi128EEEEEEEEEvNT_6ParamsE$_ZN4cute3eso3ESOILb0ELb1EJNS_6LayoutINS_5tupleIJNS3_IJNS_1CILi8EEENS4_ILi1EEEEEENS4_ILi2EEEEEENS3_IJNS3_IJS6_NS4_ILi0EEEEEEiEEEEESA_EEC2ERKSD_RKSA_,@function
        .size           $_ZN7cutlass13device_kernelIN5flash19enable_sm80_to_sm89INS1_16FlashAttnBwdSm80INS1_25CollectiveMainloopBwdSm80ILi2ELi2EN4cute5tupleIJNS5_1CILi128EEES8_NS7_ILi64EEEEEENS_10bfloat16_tEfNS_4arch4Sm80ELb0ELb0ELb1ELb0ELb0ELb0ELb0ELb0ELi2ELi4ELi4ELi4ELb0EEENS1_21CollectiveEpilogueBwdISA_SB_SD_Li256ELb0ELb0ELi2EEENS1_19SingleTileSchedulerILb0ELb0ELb0ELi128EEEEEEEEEvNT_6ParamsE$_ZN4cute3eso3ESOILb0ELb1EJNS_6LayoutINS_5tupleIJNS3_IJNS_1CILi8EEENS4_ILi1EEEEEENS4_ILi2EEEEEENS3_IJNS3_IJS6_NS4_ILi0EEEEEEiEEEEESA_EEC2ERKSD_RKSA_,($_ZN7cutlass13device_kernelIN5flash19enable_sm80_to_sm89INS1_16FlashAttnBwdSm80INS1_25CollectiveMainloopBwdSm80ILi2ELi2EN4cute5tupleIJNS5_1CILi128EEES8_NS7_ILi64EEEEEENS_10bfloat16_tEfNS_4arch4Sm80ELb0ELb0ELb1ELb0ELb0ELb0ELb0ELb0ELi2ELi4ELi4ELi4ELb0EEENS1_21CollectiveEpilogueBwdISA_SB_SD_Li256ELb0ELb0ELi2EEENS1_19SingleTileSchedulerILb0ELb0ELb0ELi128EEEEEEEEEvNT_6ParamsE$_ZN4cute3eso3ESOILb0ELb1EJiEEC2ERKi - $_ZN7cutlass13device_kernelIN5flash19enable_sm80_to_sm89INS1_16FlashAttnBwdSm80INS1_25CollectiveMainloopBwdSm80ILi2ELi2EN4cute5tupleIJNS5_1CILi128EEES8_NS7_ILi64EEEEEENS_10bfloat16_tEfNS_4arch4Sm80ELb0ELb0ELb1ELb0ELb0ELb0ELb0ELb0ELi2ELi4ELi4ELi4ELb0EEENS1_21CollectiveEpilogueBwdISA_SB_SD_Li256ELb0ELb0ELi2EEENS1_19SingleTileSchedulerILb0ELb0ELb0ELi128EEEEEEEEEvNT_6ParamsE$_ZN4cute3eso3ESOILb0ELb1EJNS_6LayoutINS_5tupleIJNS3_IJNS_1CILi8EEENS4_ILi1EEEEEENS4_ILi2EEEEEENS3_IJNS3_IJS6_NS4_ILi0EEEEEEiEEEEESA_EEC2ERKSD_RKSA_)
$_ZN7cutlass13device_kernelIN5flash19enable_sm80_to_sm89INS1_16FlashAttnBwdSm80INS1_25CollectiveMainloopBwdSm80ILi2ELi2EN4cute5tupleIJNS5_1CILi128EEES8_NS7_ILi64EEEEEENS_10bfloat16_tEfNS_4arch4Sm80ELb0ELb0ELb1ELb0ELb0ELb0ELb0ELb0ELi2ELi4ELi4ELi4ELb0EEENS1_21CollectiveEpilogueBwdISA_SB_SD_Li256ELb0ELb0ELi2EEENS1_19SingleTileSchedulerILb0ELb0ELb0ELi128EEEEEEEEEvNT_6ParamsE$_ZN4cute3eso3ESOILb0ELb1EJNS_6LayoutINS_5tupleIJNS3_IJNS_1CILi8EEENS4_ILi1EEEEEENS4_ILi2EEEEEENS3_IJNS3_IJS6_NS4_ILi0EEEEEEiEEEEESA_EEC2ERKSD_RKSA_:
[----:B------:R-:W-:Y:S02]  /*6f50*/  IADD3 R2, R76, -c[0x0][0x20], RZ ;  /* 0x800008004c027a10 */ /* 0x000fe40007ffe0ff */
[----:B------:R-:W-:-:S03]  /*6f60*/  MOV R7, 0x0 ;  /* 0x0000000000077802 */ /* 0x000fc60000000f00 */
[----:B------:R1:W-:Y:S01]  /*6f70*/  STL [R2], R3 ;  /* 0x0000000302007387 */ /* 0x0003e20000100800 */
[----:B------:R-:W-:Y:S05]  /*6f80*/  RET.REL.NODEC R6 `(_ZN7cutlass13device_kernelIN5flash19enable_sm80_to_sm89INS1_16FlashAttnBwdSm80INS1_25CollectiveMainloopBwdSm80ILi2ELi2EN4cute5tupleIJNS5_1CILi128EEES8_NS7_ILi64EEEEEENS_10bfloat16_tEfNS_4arch4Sm80ELb0ELb0ELb1ELb0ELb0ELb0ELb0ELb0ELi2ELi4ELi4ELi4ELb0EEENS1_21CollectiveEpilogueBwdISA_SB_SD_Li256ELb0ELb0ELi2EEENS1_19SingleTileSchedulerILb0ELb0ELb0ELi128EEEEEEEEEvNT_6ParamsE) ;  /* 0xffff907006007950 */ /* 0x000fea0003c3ffff */
        .type           $_ZN7cutlass13device_kernelIN5flash19enable_sm80_to_sm89INS1_16FlashAttnBwdSm80INS1_25CollectiveMainloopBwdSm80ILi2ELi2EN4cute5tupleIJNS5_1CILi128EEES8_NS7_ILi64EEEEEENS_10bfloat16_tEfNS_4arch4Sm80ELb0ELb0ELb1ELb0ELb0ELb0ELb0ELb0ELi2ELi4ELi4ELi4ELb0EEENS1_21CollectiveEpilogueBwdISA_SB_SD_Li256ELb0ELb0ELi2EEENS1_19SingleTileSchedulerILb0ELb0ELb0ELi128EEEEEEEEEvNT_6ParamsE$_ZN4cute3eso3ESOILb0ELb1EJiEEC2ERKi,@function
        .size           $_ZN7cutlass13device_kernelIN5flash19enable_sm80_to_sm89INS1_16FlashAttnBwdSm80INS1_25CollectiveMainloopBwdSm80ILi2ELi2EN4cute5tupleIJNS5_1CILi128EEES8_NS7_ILi64EEEEEENS_10bfloat16_tEfNS_4arch4Sm80ELb0ELb0ELb1ELb0ELb0ELb0ELb0ELb0ELi2ELi4ELi4ELi4ELb0EEENS1_21CollectiveEpilogueBwdISA_SB_SD_Li256ELb0ELb0ELi2EEENS1_19SingleTileSchedulerILb0ELb0ELb0ELi128EEEEEEEEEvNT_6ParamsE$_ZN4cute3eso3ESOILb0ELb1EJiEEC2ERKi,($_ZN7cutlass13device_kernelIN5flash19enable_sm80_to_sm89INS1_16FlashAttnBwdSm80INS1_25CollectiveMainloopBwdSm80ILi2ELi2EN4cute5tupleIJNS5_1CILi128EEES8_NS7_ILi64EEEEEENS_10bfloat16_tEfNS_4arch4Sm80ELb0ELb0ELb1ELb0ELb0ELb0ELb0ELb0ELi2ELi4ELi4ELi4ELb0EEENS1_21CollectiveEpilogueBwdISA_SB_SD_Li256ELb0ELb0ELi2EEENS1_19SingleTileSchedulerILb0ELb0ELb0ELi128EEEEEEEEEvNT_6ParamsE$_ZN4cute3eso3ESOILb0ELb1EJiNS_1CILi0EEEEEC2ERKiRKS3_ - $_ZN7cutlass13device_kernelIN5flash19enable_sm80_to_sm89INS1_16FlashAttnBwdSm80INS1_25CollectiveMainloopBwdSm80ILi2ELi2EN4cute5tupleIJNS5_1CILi128EEES8_NS7_ILi64EEEEEENS_10bfloat16_tEfNS_4arch4Sm80ELb0ELb0ELb1ELb0ELb0ELb0ELb0ELb0ELi2ELi4ELi4ELi4ELb0EEENS1_21CollectiveEpilogueBwdISA_SB_SD_Li256ELb0ELb0ELi2EEENS1_19SingleTileSchedulerILb0ELb0ELb0ELi128EEEEEEEEEvNT_6ParamsE$_ZN4cute3eso3ESOILb0ELb1EJiEEC2ERKi)
$_ZN7cutlass13device_kernelIN5flash19enable_sm80_to_sm89INS1_16FlashAttnBwdSm80INS1_25CollectiveMainloopBwdSm80ILi2ELi2EN4cute5tupleIJNS5_1CILi128EEES8_NS7_ILi64EEEEEENS_10bfloat16_tEfNS_4arch4Sm80ELb0ELb0ELb1ELb0ELb0ELb0ELb0ELb0ELi2ELi4ELi4ELi4ELb0EEENS1_21CollectiveEpilogueBwdISA_SB_SD_Li256ELb0ELb0ELi2EEENS1_19SingleTileSchedulerILb0ELb0ELb0ELi128EEEEEEEEEvNT_6ParamsE$_ZN4cute3eso3ESOILb0ELb1EJiEEC2ERKi:
[----:B------:R-:W-:Y:S02]  /*6f90*/  IADD3 R2, R2, -c[0x0][0x20], RZ ;  /* 0x8000080002027a10 */ /* 0x000fe40007ffe0ff */
[----:B------:R-:W-:-:S03]  /*6fa0*/  MOV R9, 0x0 ;  /* 0x0000000000097802 */ /* 0x000fc60000000f00 */
[----:B------:R1:W-:Y:S01]  /*6fb0*/  STL [R2], R3 ;  /* 0x0000000302007387 */ /* 0x0003e20000100800 */
[----:B------:R-:W-:Y:S05]  /*6fc0*/  RET.REL.NODEC R8 `(_ZN7cutlass13device_kernelIN5flash19enable_sm80_to_sm89INS1_16FlashAttnBwdSm80INS1_25CollectiveMainloopBwdSm80ILi2ELi2EN4cute5tupleIJNS5_1CILi128EEES8_NS7_ILi64EEEEEENS_10bfloat16_tEfNS_4arch4Sm80ELb0ELb0ELb1ELb0ELb0ELb0ELb0ELb0ELi2ELi4ELi4ELi4ELb0EEENS1_21CollectiveEpilogueBwdISA_SB_SD_Li256ELb0ELb0ELi2EEENS1_19SingleTileSchedulerILb0ELb0ELb0ELi128EEEEEEEEEvNT_6ParamsE) ;  /* 0xffff903008007950 */ /* 0x000fea0003c3ffff */
        .type           $_ZN7cutlass13device_kernelIN5flash19enable_sm80_to_sm89INS1_16FlashAttnBwdSm80INS1_25CollectiveMainloopBwdSm80ILi2ELi2EN4cute5tupleIJNS5_1CILi128EEES8_NS7_ILi64EEEEEENS_10bfloat16_tEfNS_4arch4Sm80ELb0ELb0ELb1ELb0ELb0ELb0ELb0ELb0ELi2ELi4ELi4ELi4ELb0EEENS1_21CollectiveEpilogueBwdISA_SB_SD_Li256ELb0ELb0ELi2EEENS1_19SingleTileSchedulerILb0ELb0ELb0ELi128EEEEEEEEEvNT_6ParamsE$_ZN4cute3eso3ESOILb0ELb1EJiNS_1CILi0EEEEEC2ERKiRKS3_,@function
        .size           $_ZN7cutlass13device_kernelIN5flash19enable_sm80_to_sm89INS1_16FlashAttnBwdSm80INS1_25CollectiveMainloopBwdSm80ILi2ELi2EN4cute5tupleIJNS5_1CILi128EEES8_NS7_ILi64EEEEEENS_10bfloat16_tEfNS_4arch4Sm80ELb0ELb0ELb1ELb0ELb0ELb0ELb0ELb0ELi2ELi4ELi4ELi4ELb0EEENS1_21CollectiveEpilogueBwdISA_SB_SD_Li256ELb0ELb0ELi2EEENS1_19SingleTileSchedulerILb0ELb0ELb0ELi128EEEEEEEEEvNT_6ParamsE$_ZN4cute3eso3ESOILb0ELb1EJiNS_1CILi0EEEEEC2ERKiRKS3_,($_ZN7cutlass13device_kernelIN5flash19enable_sm80_to_sm89INS1_16FlashAttnBwdSm80INS1_25CollectiveMainloopBwdSm80ILi2ELi2EN4cute5tupleIJNS5_1CILi128EEES8_NS7_ILi64EEEEEENS_10bfloat16_tEfNS_4arch4Sm80ELb0ELb0ELb1ELb0ELb0ELb0ELb0ELb0ELi2ELi4ELi4ELi4ELb0EEENS1_21CollectiveEpilogueBwdISA_SB_SD_Li256ELb0ELb0ELi2EEENS1_19SingleTileSchedulerILb0ELb0ELb0ELi128EEEEEEEEEvNT_6ParamsE$_ZN4cute3eso3ESOILb0ELb1EJiNS_1CILi144EEENS2_ILi288EEEEEC2ERKiRKS3_RKS4_ - $_ZN7cutlass13device_kernelIN5flash19enable_sm80_to_sm89INS1_16FlashAttnBwdSm80INS1_25CollectiveMainloopBwdSm80ILi2ELi2EN4cute5tupleIJNS5_1CILi128EEES8_NS7_ILi64EEEEEENS_10bfloat16_tEfNS_4arch4Sm80ELb0ELb0ELb1ELb0ELb0ELb0ELb0ELb0ELi2ELi4ELi4ELi4ELb0EEENS1_21CollectiveEpilogueBwdISA_SB_SD_Li256ELb0ELb0ELi2EEENS1_19SingleTileSchedulerILb0ELb0ELb0ELi128EEEEEEEEEvNT_6ParamsE$_ZN4cute3eso3ESOILb0ELb1EJiNS_1CILi0EEEEEC2ERKiRKS3_)
$_ZN7cutlass13device_kernelIN5flash19enable_sm80_to_sm89INS1_16FlashAttnBwdSm80INS1_25CollectiveMainloopBwdSm80ILi2ELi2EN4cute5tupleIJNS5_1CILi128EEES8_NS7_ILi64EEEEEENS_10bfloat16_tEfNS_4arch4Sm80ELb0ELb0ELb1ELb0ELb0ELb0ELb0ELb0ELi2ELi4ELi4ELi4ELb0EEENS1_21CollectiveEpilogueBwdISA_SB_SD_Li256ELb0ELb0ELi2EEENS1_19SingleTileSchedulerILb0ELb0ELb0ELi128EEEEEEEEEvNT_6ParamsE$_ZN4cute3eso3ESOILb0ELb1EJiNS_1CILi0EEEEEC2ERKiRKS3_:
[----:B------:R-:W-:Y:S01]  /*6fd0*/  IADD3 R2, R2, -c[0x0][0x20], RZ ;  /* 0x8000080002027a10 */ /* 0x000fe20007ffe0ff */
[----:B------:R-:W-:Y:S01]  /*6fe0*/  IMAD.MOV.U32 R8, RZ, RZ, R6 ;  /* 0x000000ffff087224 */ /* 0x000fe200078e0006 */
[----:B------:R-:W-:-:S03]  /*6ff0*/  MOV R9, 0x0 ;  /* 0x0000000000097802 */ /* 0x000fc60000000f00 */
[----:B------:R1:W-:Y:S01]  /*7000*/  STL [R2], R3 ;  /* 0x0000000302007387 */ /* 0x0003e20000100800 */
[----:B------:R-:W-:Y:S05]  /*7010*/  RET.REL.NODEC R8 `(_ZN7cutlass13device_kernelIN5flash19enable_sm80_to_sm89INS1_16FlashAttnBwdSm80INS1_25CollectiveMainloopBwdSm80ILi2ELi2EN4cute5tupleIJNS5_1CILi128EEES8_NS7_ILi64EEEEEENS_10bfloat16_tEfNS_4arch4Sm80ELb0ELb0ELb1ELb0ELb0ELb0ELb0ELb0ELi2ELi4ELi4ELi4ELb0EEENS1_21CollectiveEpilogueBwdISA_SB_SD_Li256ELb0ELb0ELi2EEENS1_19SingleTileSchedulerILb0ELb0ELb0ELi128EEEEEEEEEvNT_6ParamsE) ;  /* 0xffff8fe008007950 */ /* 0x000fea0003c3ffff */
        .type           $_ZN7cutlass13device_kernelIN5flash19enable_sm80_to_sm89INS1_16FlashAttnBwdSm80INS1_25CollectiveMainloopBwdSm80ILi2ELi2EN4cute5tupleIJNS5_1CILi128EEES8_NS7_ILi64EEEEEENS_10bfloat16_tEfNS_4arch4Sm80ELb0ELb0ELb1ELb0ELb0ELb0ELb0ELb0ELi2ELi4ELi4ELi4ELb0EEENS1_21CollectiveEpilogueBwdISA_SB_SD_Li256ELb0ELb0ELi2EEENS1_19SingleTileSchedulerILb0ELb0ELb0ELi128EEEEEEEEEvNT_6ParamsE$_ZN4cute3eso3ESOILb0ELb1EJiNS_1CILi144EEENS2_ILi288EEEEEC2ERKiRKS3_RKS4_,@function
        .size           $_ZN7cutlass13device_kernelIN5flash19enable_sm80_to_sm89INS1_16FlashAttnBwdSm80INS1_25CollectiveMainloopBwdSm80ILi2ELi2EN4cute5tupleIJNS5_1CILi128EEES8_NS7_ILi64EEEEEENS_10bfloat16_tEfNS_4arch4Sm80ELb0ELb0ELb1ELb0ELb0ELb0ELb0ELb0ELi2ELi4ELi4ELi4ELb0EEENS1_21CollectiveEpilogueBwdISA_SB_SD_Li256ELb0ELb0ELi2EEENS1_19SingleTileSchedulerILb0ELb0ELb0ELi128EEEEEEEEEvNT_6ParamsE$_ZN4cute3eso3ESOILb0ELb1EJiNS_1CILi144EEENS2_ILi288EEEEEC2ERKiRKS3_RKS4_,($_ZN7cutlass13device_kernelIN5flash19enable_sm80_to_sm89INS1_16FlashAttnBwdSm80INS1_25CollectiveMainloopBwdSm80ILi2ELi2EN4cute5tupleIJNS5_1CILi128EEES8_NS7_ILi64EEEEEENS_10bfloat16_tEfNS_4arch4Sm80ELb0ELb0ELb1ELb0ELb0ELb0ELb0ELb0ELi2ELi4ELi4ELi4ELb0EEENS1_21CollectiveEpilogueBwdISA_SB_SD_Li256ELb0ELb0ELi2EEENS1_19SingleTileSchedulerILb0ELb0ELb0ELi128EEEEEEEEEvNT_6ParamsE$_ZN4cute3eso3ESOILb0ELb1EJiNS_1CILi144EEENS2_ILi512EEEEEC2ERKiRKS3_RKS4_ - $_ZN7cutlass13device_kernelIN5flash19enable_sm80_to_sm89INS1_16FlashAttnBwdSm80INS1_25CollectiveMainloopBwdSm80ILi2ELi2EN4cute5tupleIJNS5_1CILi128EEES8_NS7_ILi64EEEEEENS_10bfloat16_tEfNS_4arch4Sm80ELb0ELb0ELb1ELb0ELb0ELb0ELb0ELb0ELi2ELi4ELi4ELi4ELb0EEENS1_21CollectiveEpilogueBwdISA_SB_SD_Li256ELb0ELb0ELi2EEENS1_19SingleTileSchedulerILb0ELb0ELb0ELi128EEEEEEEEEvNT_6ParamsE$_ZN4cute3eso3ESOILb0ELb1EJiNS_1CILi144EEENS2_ILi288EEEEEC2ERKiRKS3_RKS4_)
$_ZN7cutlass13device_kernelIN5flash19enable_sm80_to_sm89INS1_16FlashAttnBwdSm80INS1_25CollectiveMainloopBwdSm80ILi2ELi2EN4cute5tupleIJNS5_1CILi128EEES8_NS7_ILi64EEEEEENS_10bfloat16_tEfNS_4arch4Sm80ELb0ELb0ELb1ELb0ELb0ELb0ELb0ELb0ELi2ELi4ELi4ELi4ELb0EEENS1_21CollectiveEpilogueBwdISA_SB_SD_Li256ELb0ELb0ELi2EEENS1_19SingleTileSchedulerILb0ELb0ELb0ELi128EEEEEEEEEvNT_6ParamsE$_ZN4cute3eso3ESOILb0ELb1EJiNS_1CILi144EEENS2_ILi288EEEEEC2ERKiRKS3_RKS4_:
[----:B------:R-:W-:Y:S01]  /*7020*/  IADD3 R4, R69, -c[0x0][0x20], RZ ;  /* 0x8000080045047a10 */ /* 0x000fe20007ffe0ff */
[----:B------:R-:W-:Y:S01]  /*7030*/  IMAD.MOV.U32 R8, RZ, RZ, R6 ;  /* 0x000000ffff087224 */ /* 0x000fe200078e0006 */
[----:B------:R-:W-:-:S03]  /*7040*/  MOV R9, 0x0 ;  /* 0x0000000000097802 */ /* 0x000fc60000000f00 */
[----:B------:R1:W-:Y:S01]  /*7050*/  STL [R4], R5 ;  /* 0x0000000504007387 */ /* 0x0003e20000100800 */
[----:B------:R-:W-:Y:S05]  /*7060*/  RET.REL.NODEC R8 `(_ZN7cutlass13device_kernelIN5flash19enable_sm80_to_sm89INS1_16FlashAttnBwdSm80INS1_25CollectiveMainloopBwdSm80ILi2ELi2EN4cute5tupleIJNS5_1CILi128EEES8_NS7_ILi64EEEEEENS_10bfloat16_tEfNS_4arch4Sm80ELb0ELb0ELb1ELb0ELb0ELb0ELb0ELb0ELi2ELi4ELi4ELi4ELb0EEENS1_21CollectiveEpilogueBwdISA_SB_SD_Li256ELb0ELb0ELi2EEENS1_19SingleTileSchedulerILb0ELb0ELb0ELi128EEEEEEEEEvNT_6ParamsE) ;  /* 0xffff8f9008007950 */ /* 0x000fea0003c3ffff */
        .type           $_ZN7cutlass13device_kernelIN5flash19enable_sm80_to_sm89INS1_16FlashAttnBwdSm80INS1_25CollectiveMainloopBwdSm80ILi2ELi2EN4cute5tupleIJNS5_1CILi128EEES8_NS7_ILi64EEEEEENS_10bfloat16_tEfNS_4arch4Sm80ELb0ELb0ELb1ELb0ELb0ELb0ELb0ELb0ELi2ELi4ELi4ELi4ELb0EEENS1_21CollectiveEpilogueBwdISA_SB_SD_Li256ELb0ELb0ELi2EEENS1_19SingleTileSchedulerILb0ELb0ELb0ELi128EEEEEEEEEvNT_6ParamsE$_ZN4cute3eso3ESOILb0ELb1EJiNS_1CILi144EEENS2_ILi512EEEEEC2ERKiRKS3_RKS4_,@function
        .size           $_ZN7cutlass13device_kernelIN5flash19enable_sm80_to_sm89INS1_16FlashAttnBwdSm80INS1_25CollectiveMainloopBwdSm80ILi2ELi2EN4cute5tupleIJNS5_1CILi128EEES8_NS7_ILi64EEEEEENS_10bfloat16_tEfNS_4arch4Sm80ELb0ELb0ELb1ELb0ELb0ELb0ELb0ELb0ELi2ELi4ELi4ELi4ELb0EEENS1_21CollectiveEpilogueBwdISA_SB_SD_Li256ELb0ELb0ELi2EEENS1_19SingleTileSchedulerILb0ELb0ELb0ELi128EEEEEEEEEvNT_6ParamsE$_ZN4cute3eso3ESOILb0ELb1EJiNS_1CILi144EEENS2_ILi512EEEEEC2ERKiRKS3_RKS4_,($_ZN7cutlass13device_kernelIN5flash19enable_sm80_to_sm89INS1_16FlashAttnBwdSm80INS1_25CollectiveMainloopBwdSm80ILi2ELi2EN4cute5tupleIJNS5_1CILi128EEES8_NS7_ILi64EEEEEENS_10bfloat16_tEfNS_4arch4Sm80ELb0ELb0ELb1ELb0ELb0ELb0ELb0ELb0ELi2ELi4ELi4ELi4ELb0EEENS1_21CollectiveEpilogueBwdISA_SB_SD_Li256ELb0ELb0ELi2EEENS1_19SingleTileSchedulerILb0ELb0ELb0ELi128EEEEEEEEEvNT_6ParamsE$_ZN4cute3eso3ESOILb0ELb1EJiNS_1CILi4096EEEEEC2ERKiRKS3_ - $_ZN7cutlass13device_kernelIN5flash19enable_sm80_to_sm89INS1_16FlashAttnBwdSm80INS1_25CollectiveMainloopBwdSm80ILi2ELi2EN4cute5tupleIJNS5_1CILi128EEES8_NS7_ILi64EEEEEENS_10bfloat16_tEfNS_4arch4Sm80ELb0ELb0ELb1ELb0ELb0ELb0ELb0ELb0ELi2ELi4ELi4ELi4ELb0EEENS1_21CollectiveEpilogueBwdISA_SB_SD_Li256ELb0ELb0ELi2EEENS1_19SingleTileSchedulerILb0ELb0ELb0ELi128EEEEEEEEEvNT_6ParamsE$_ZN4cute3eso3ESOILb0ELb1EJiNS_1CILi144EEENS2_ILi512EEEEEC2ERKiRKS3_RKS4_)
$_ZN7cutlass13device_kernelIN5flash19enable_sm80_to_sm89INS1_16FlashAttnBwdSm80INS1_25CollectiveMainloopBwdSm80ILi2ELi2EN4cute5tupleIJNS5_1CILi128EEES8_NS7_ILi64EEEEEENS_10bfloat16_tEfNS_4arch4Sm80ELb0ELb0ELb1ELb0ELb0ELb0ELb0ELb0ELi2ELi4ELi4ELi4ELb0EEENS1_21CollectiveEpilogueBwdISA_SB_SD_Li256ELb0ELb0ELi2EEENS1_19SingleTileSchedulerILb0ELb0ELb0ELi128EEEEEEEEEvNT_6ParamsE$_ZN4cute3eso3ESOILb0ELb1EJiNS_1CILi144EEENS2_ILi512EEEEEC2ERKiRKS3_RKS4_:
[----:B------:R-:W-:Y:S01]  /*7070*/  IADD3 R4, R69, -c[0x0][0x20], RZ ;  /* 0x8000080045047a10 */ /* 0x000fe20007ffe0ff */
[----:B------:R-:W-:Y:S01]  /*7080*/  IMAD.MOV.U32 R8, RZ, RZ, R6 ;  /* 0x000000ffff087224 */ /* 0x000fe200078e0006 */
[----:B------:R-:W-:-:S03]  /*7090*/  MOV R9, 0x0 ;  /* 0x0000000000097802 */ /* 0x000fc60000000f00 */
[----:B------:R1:W-:Y:S01]  /*70a0*/  STL [R4], R5 ;  /* 0x0000000504007387 */ /* 0x0003e20000100800 */
[----:B------:R-:W-:Y:S05]  /*70b0*/  RET.REL.NODEC R8 `(_ZN7cutlass13device_kernelIN5flash19enable_sm80_to_sm89INS1_16FlashAttnBwdSm80INS1_25CollectiveMainloopBwdSm80ILi2ELi2EN4cute5tupleIJNS5_1CILi128EEES8_NS7_ILi64EEEEEENS_10bfloat16_tEfNS_4arch4Sm80ELb0ELb0ELb1ELb0ELb0ELb0ELb0ELb0ELi2ELi4ELi4ELi4ELb0EEENS1_21CollectiveEpilogueBwdISA_SB_SD_Li256ELb0ELb0ELi2EEENS1_19SingleTileSchedulerILb0ELb0ELb0ELi128EEEEEEEEEvNT_6ParamsE) ;  /* 0xffff8f4008007950 */ /* 0x000fea0003c3ffff */
        .type           $_ZN7cutlass13device_kernelIN5flash19enable_sm80_to_sm89INS1_16FlashAttnBwdSm80INS1_25CollectiveMainloopBwdSm80ILi2ELi2EN4cute5tupleIJNS5_1CILi128EEES8_NS7_ILi64EEEEEENS_10bfloat16_tEfNS_4arch4Sm80ELb0ELb0ELb1ELb0ELb0ELb0ELb0ELb0ELi2ELi4ELi4ELi4ELb0EEENS1_21CollectiveEpilogueBwdISA_SB_SD_Li256ELb0ELb0ELi2EEENS1_19SingleTileSchedulerILb0ELb0ELb0ELi128EEEEEEEEEvNT_6ParamsE$_ZN4cute3eso3ESOILb0ELb1EJiNS_1CILi4096EEEEEC2ERKiRKS3_,@function
        .size           $_ZN7cutlass13device_kernelIN5flash19enable_sm80_to_sm89INS1_16FlashAttnBwdSm80INS1_25CollectiveMainloopBwdSm80ILi2ELi2EN4cute5tupleIJNS5_1CILi128EEES8_NS7_ILi64EEEEEENS_10bfloat16_tEfNS_4arch4Sm80ELb0ELb0ELb1ELb0ELb0ELb0ELb0ELb0ELi2ELi4ELi4ELi4ELb0EEENS1_21CollectiveEpilogueBwdISA_SB_SD_Li256ELb0ELb0ELi2EEENS1_19SingleTileSchedulerILb0ELb0ELb0ELi128EEEEEEEEEvNT_6ParamsE$_ZN4cute3eso3ESOILb0ELb1EJiNS_1CILi4096EEEEEC2ERKiRKS3_,($_ZN7cutlass13device_kernelIN5flash19enable_sm80_to_sm89INS1_16FlashAttnBwdSm80INS1_25CollectiveMainloopBwdSm80ILi2ELi2EN4cute5tupleIJNS5_1CILi128EEES8_NS7_ILi64EEEEEENS_10bfloat16_tEfNS_4arch4Sm80ELb0ELb0ELb1ELb0ELb0ELb0ELb0ELb0ELi2ELi4ELi4ELi4ELb0EEENS1_21CollectiveEpilogueBwdISA_SB_SD_Li256ELb0ELb0ELi2EEENS1_19SingleTileSchedulerILb0ELb0ELb0ELi128EEEEEEEEEvNT_6ParamsE$_ZN4cute3eso3ESOILb0ELb1EJiNS_1CILi512EEEEEC2ERKiRKS3_ - $_ZN7cutlass13device_kernelIN5flash19enable_sm80_to_sm89INS1_16FlashAttnBwdSm80INS1_25CollectiveMainloopBwdSm80ILi2ELi2EN4cute5tupleIJNS5_1CILi128EEES8_NS7_ILi64EEEEEENS_10bfloat16_tEfNS_4arch4Sm80ELb0ELb0ELb1ELb0ELb0ELb0ELb0ELb0ELi2ELi4ELi4ELi4ELb0EEENS1_21CollectiveEpilogueBwdISA_SB_SD_Li256ELb0ELb0ELi2EEENS1_19SingleTileSchedulerILb0ELb0ELb0ELi128EEEEEEEEEvNT_6ParamsE$_ZN4cute3eso3ESOILb0ELb1EJiNS_1CILi4096EEEEEC2ERKiRKS3_)
$_ZN7cutlass13device_kernelIN5flash19enable_sm80_to_sm89INS1_16FlashAttnBwdSm80INS1_25CollectiveMainloopBwdSm80ILi2ELi2EN4cute5tupleIJNS5_1CILi128EEES8_NS7_ILi64EEEEEENS_10bfloat16_tEfNS_4arch4Sm80ELb0ELb0ELb1ELb0ELb0ELb0ELb0ELb0ELi2ELi4ELi4ELi4ELb0EEENS1_21CollectiveEpilogueBwdISA_SB_SD_Li256ELb0ELb0ELi2EEENS1_19SingleTileSchedulerILb0ELb0ELb0ELi128EEEEEEEEEvNT_6ParamsE$_ZN4cute3eso3ESOILb0ELb1EJiNS_1CILi4096EEEEEC2ERKiRKS3_:
[----:B------:R-:W-:Y:S02]  /*70c0*/  IADD3 R9, R9, -c[0x0][0x20], RZ ;  /* 0x8000080009097a10 */ /* 0x000fe40007ffe0ff */
[----:B------:R-:W-:-:S03]  /*70d0*/  MOV R5, 0x0 ;  /* 0x0000000000057802 */ /* 0x000fc60000000f00 */
[----:B------:R1:W-:Y:S01]  /*70e0*/  STL [R9], R2 ;  /* 0x0000000209007387 */ /* 0x0003e20000100800 */
[----:B------:R-:W-:Y:S05]  /*70f0*/  RET.REL.NODEC R4 `(_ZN7cutlass13device_kernelIN5flash19enable_sm80_to_sm89INS1_16FlashAttnBwdSm80INS1_25CollectiveMainloopBwdSm80ILi2ELi2EN4cute5tupleIJNS5_1CILi128EEES8_NS7_ILi64EEEEEENS_10bfloat16_tEfNS_4arch4Sm80ELb0ELb0ELb1ELb0ELb0ELb0ELb0ELb0ELi2ELi4ELi4ELi4ELb0EEENS1_21CollectiveEpilogueBwdISA_SB_SD_Li256ELb0ELb0ELi2EEENS1_19SingleTileSchedulerILb0ELb0ELb0ELi128EEEEEEEEEvNT_6ParamsE) ;  /* 0xffff8f0004007950 */ /* 0x000fea0003c3ffff */
        .type           $_ZN7cutlass13device_kernelIN5flash19enable_sm80_to_sm89INS1_16FlashAttnBwdSm80INS1_25CollectiveMainloopBwdSm80ILi2ELi2EN4cute5tupleIJNS5_1CILi128EEES8_NS7_ILi64EEEEEENS_10bfloat16_tEfNS_4arch4Sm80ELb0ELb0ELb1ELb0ELb0ELb0ELb0ELb0ELi2ELi4ELi4ELi4ELb0EEENS1_21CollectiveEpilogueBwdISA_SB_SD_Li256ELb0ELb0ELi2EEENS1_19SingleTileSchedulerILb0ELb0ELb0ELi128EEEEEEEEEvNT_6ParamsE$_ZN4cute3eso3ESOILb0ELb1EJiNS_1CILi512EEEEEC2ERKiRKS3_,@function
        .size           $_ZN7cutlass13device_kernelIN5flash19enable_sm80_to_sm89INS1_16FlashAttnBwdSm80INS1_25CollectiveMainloopBwdSm80ILi2ELi2EN4cute5tupleIJNS5_1CILi128EEES8_NS7_ILi64EEEEEENS_10bfloat16_tEfNS_4arch4Sm80ELb0ELb0ELb1ELb0ELb0ELb0ELb0ELb0ELi2ELi4ELi4ELi4ELb0EEENS1_21CollectiveEpilogueBwdISA_SB_SD_Li256ELb0ELb0ELi2EEENS1_19SingleTileSchedulerILb0ELb0ELb0ELi128EEEEEEEEEvNT_6ParamsE$_ZN4cute3eso3ESOILb0ELb1EJiNS_1CILi512EEEEEC2ERKiRKS3_,($_ZN7cutlass13device_kernelIN5flash19enable_sm80_to_sm89INS1_16FlashAttnBwdSm80INS1_25CollectiveMainloopBwdSm80ILi2ELi2EN4cute5tupleIJNS5_1CILi128EEES8_NS7_ILi64EEEEEENS_10bfloat16_tEfNS_4arch4Sm80ELb0ELb0ELb1ELb0ELb0ELb0ELb0ELb0ELi2ELi4ELi4ELi4ELb0EEENS1_21CollectiveEpilogueBwdISA_SB_SD_Li256ELb0ELb0ELi2EEENS1_19SingleTileSchedulerILb0ELb0ELb0ELi128EEEEEEEEEvNT_6ParamsE$_ZN4cute3eso3ESOILb0ELb1EJiNS_1CILi72EEENS2_ILi512EEEEEC2ERKiRKS3_RKS4_ - $_ZN7cutlass13device_kernelIN5flash19enable_sm80_to_sm89INS1_16FlashAttnBwdSm80INS1_25CollectiveMainloopBwdSm80ILi2ELi2EN4cute5tupleIJNS5_1CILi128EEES8_NS7_ILi64EEEEEENS_10bfloat16_tEfNS_4arch4Sm80ELb0ELb0ELb1ELb0ELb0ELb0ELb0ELb0ELi2ELi4ELi4ELi4ELb0EEENS1_21CollectiveEpilogueBwdISA_SB_SD_Li256ELb0ELb0ELi2EEENS1_19SingleTileSchedulerILb0ELb0ELb0ELi128EEEEEEEEEvNT_6ParamsE$_ZN4cute3eso3ESOILb0ELb1EJiNS_1CILi512EEEEEC2ERKiRKS3_)
$_ZN7cutlass13device_kernelIN5flash19enable_sm80_to_sm89INS1_16FlashAttnBwdSm80INS1_25CollectiveMainloopBwdSm80ILi2ELi2EN4cute5tupleIJNS5_1CILi128EEES8_NS7_ILi64EEEEEENS_10bfloat16_tEfNS_4arch4Sm80ELb0ELb0ELb1ELb0ELb0ELb0ELb0ELb0ELi2ELi4ELi4ELi4ELb0EEENS1_21CollectiveEpilogueBwdISA_SB_SD_Li256ELb0ELb0ELi2EEENS1_19SingleTileSchedulerILb0ELb0ELb0ELi128EEEEEEEEEvNT_6ParamsE$_ZN4cute3eso3ESOILb0ELb1EJiNS_1CILi512EEEEEC2ERKiRKS3_:
[----:B------:R-:W-:Y:S02]  /*7100*/  IADD3 R3, R84, -c[0x0][0x20], RZ ;  /* 0x8000080054037a10 */ /* 0x000fe40007ffe0ff */
[----:B------:R-:W-:-:S03]  /*7110*/  MOV R5, 0x0 ;  /* 0x0000000000057802 */ /* 0x000fc60000000f00 */
[----:B------:R1:W-:Y:S01]  /*7120*/  STL [R3], R2 ;  /* 0x0000000203007387 */ /* 0x0003e20000100800 */
[----:B------:R-:W-:Y:S05]  /*7130*/  RET.REL.NODEC R4 `(_ZN7cutlass13device_kernelIN5flash19enable_sm80_to_sm89INS1_16FlashAttnBwdSm80INS1_25CollectiveMainloopBwdSm80ILi2ELi2EN4cute5tupleIJNS5_1CILi128EEES8_NS7_ILi64EEEEEENS_10bfloat16_tEfNS_4arch4Sm80ELb0ELb0ELb1ELb0ELb0ELb0ELb0ELb0ELi2ELi4ELi4ELi4ELb0EEENS1_21CollectiveEpilogueBwdISA_SB_SD_Li256ELb0ELb0ELi2EEENS1_19SingleTileSchedulerILb0ELb0ELb0ELi128EEEEEEEEEvNT_6ParamsE) ;  /* 0xffff8ec004007950 */ /* 0x000fea0003c3ffff */
        .type           $_ZN7cutlass13device_kernelIN5flash19enable_sm80_to_sm89INS1_16FlashAttnBwdSm80INS1_25CollectiveMainloopBwdSm80ILi2ELi2EN4cute5tupleIJNS5_1CILi128EEES8_NS7_ILi64EEEEEENS_10bfloat16_tEfNS_4arch4Sm80ELb0ELb0ELb1ELb0ELb0ELb0ELb0ELb0ELi2ELi4ELi4ELi4ELb0EEENS1_21CollectiveEpilogueBwdISA_SB_SD_Li256ELb0ELb0ELi2EEENS1_19SingleTileSchedulerILb0ELb0ELb0ELi128EEEEEEEEEvNT_6ParamsE$_ZN4cute3eso3ESOILb0ELb1EJiNS_1CILi72EEENS2_ILi512EEEEEC2ERKiRKS3_RKS4_,@function
        .size           $_ZN7cutlass13device_kernelIN5flash19enable_sm80_to_sm89INS1_16FlashAttnBwdSm80INS1_25CollectiveMainloopBwdSm80ILi2ELi2EN4cute5tupleIJNS5_1CILi128EEES8_NS7_ILi64EEEEEENS_10bfloat16_tEfNS_4arch4Sm80ELb0ELb0ELb1ELb0ELb0ELb0ELb0ELb0ELi2ELi4ELi4ELi4ELb0EEENS1_21CollectiveEpilogueBwdISA_SB_SD_Li256ELb0ELb0ELi2EEENS1_19SingleTileSchedulerILb0ELb0ELb0ELi128EEEEEEEEEvNT_6ParamsE$_ZN4cute3eso3ESOILb0ELb1EJiNS_1CILi72EEENS2_ILi512EEEEEC2ERKiRKS3_RKS4_,($_ZN7cutlass13device_kernelIN5flash19enable_sm80_to_sm89INS1_16FlashAttnBwdSm80INS1_25CollectiveMainloopBwdSm80ILi2ELi2EN4cute5tupleIJNS5_1CILi128EEES8_NS7_ILi64EEEEEENS_10bfloat16_tEfNS_4arch4Sm80ELb0ELb0ELb1ELb0ELb0ELb0ELb0ELb0ELi2ELi4ELi4ELi4ELb0EEENS1_21CollectiveEpilogueBwdISA_SB_SD_Li256ELb0ELb0ELi2EEENS1_19SingleTileSchedulerILb0ELb0ELb0ELi128EEEEEEEEEvNT_6ParamsE$_ZN4cute3eso3ESOILb0ELb1EJlEEC2ERKl - $_ZN7cutlass13device_kernelIN5flash19enable_sm80_to_sm89INS1_16FlashAttnBwdSm80INS1_25CollectiveMainloopBwdSm80ILi2ELi2EN4cute5tupleIJNS5_1CILi128EEES8_NS7_ILi64EEEEEENS_10bfloat16_tEfNS_4arch4Sm80ELb0ELb0ELb1ELb0ELb0ELb0ELb0ELb0ELi2ELi4ELi4ELi4ELb0EEENS1_21CollectiveEpilogueBwdISA_SB_SD_Li256ELb0ELb0ELi2EEENS1_19SingleTileSchedulerILb0ELb0ELb0ELi128EEEEEEEEEvNT_6ParamsE$_ZN4cute3eso3ESOILb0ELb1EJiNS_1CILi72EEENS2_ILi512EEEEEC2ERKiRKS3_RKS4_)
$_ZN7cutlass13device_kernelIN5flash19enable_sm80_to_sm89INS1_16FlashAttnBwdSm80INS1_25CollectiveMainloopBwdSm80ILi2ELi2EN4cute5tupleIJNS5_1CILi128EEES8_NS7_ILi64EEEEEENS_10bfloat16_tEfNS_4arch4Sm80ELb0ELb0ELb1ELb0ELb0ELb0ELb0ELb0ELi2ELi4ELi4ELi4ELb0EEENS1_21CollectiveEpilogueBwdISA_SB_SD_Li256ELb0ELb0ELi2EEENS1_19SingleTileSchedulerILb0ELb0ELb0ELi128EEEEEEEEEvNT_6ParamsE$_ZN4cute3eso3ESOILb0ELb1EJiNS_1CILi72EEENS2_ILi512EEEEEC2ERKiRKS3_RKS4_:
[----:B------:R-:W-:Y:S01]  /*7140*/  IADD3 R4, R69, -c[0x0][0x20], RZ ;  /* 0x8000080045047a10 */ /* 0x000fe20007ffe0ff */
[----:B------:R-:W-:Y:S01]  /*7150*/  IMAD.MOV.U32 R8, RZ, RZ, R6 ;  /* 0x000000ffff087224 */ /* 0x000fe200078e0006 */
[----:B------:R-:W-:-:S03]  /*7160*/  MOV R9, 0x0 ;  /* 0x0000000000097802 */ /* 0x000fc60000000f00 */
[----:B------:R1:W-:Y:S01]  /*7170*/  STL [R4], R5 ;  /* 0x0000000504007387 */ /* 0x0003e20000100800 */
[----:B------:R-:W-:Y:S05]  /*7180*/  RET.REL.NODEC R8 `(_ZN7cutlass13device_kernelIN5flash19enable_sm80_to_sm89INS1_16FlashAttnBwdSm80INS1_25CollectiveMainloopBwdSm80ILi2ELi2EN4cute5tupleIJNS5_1CILi128EEES8_NS7_ILi64EEEEEENS_10bfloat16_tEfNS_4arch4Sm80ELb0ELb0ELb1ELb0ELb0ELb0ELb0ELb0ELi2ELi4ELi4ELi4ELb0EEENS1_21CollectiveEpilogueBwdISA_SB_SD_Li256ELb0ELb0ELi2EEENS1_19SingleTileSchedulerILb0ELb0ELb0ELi128EEEEEEEEEvNT_6ParamsE) ;  /* 0xffff8e7008007950 */ /* 0x000fea0003c3ffff */
        .type           $_ZN7cutlass13device_kernelIN5flash19enable_sm80_to_sm89INS1_16FlashAttnBwdSm80INS1_25CollectiveMainloopBwdSm80ILi2ELi2EN4cute5tupleIJNS5_1CILi128EEES8_NS7_ILi64EEEEEENS_10bfloat16_tEfNS_4arch4Sm80ELb0ELb0ELb1ELb0ELb0ELb0ELb0ELb0ELi2ELi4ELi4ELi4ELb0EEENS1_21CollectiveEpilogueBwdISA_SB_SD_Li256ELb0ELb0ELi2EEENS1_19SingleTileSchedulerILb0ELb0ELb0ELi128EEEEEEEEEvNT_6ParamsE$_ZN4cute3eso3ESOILb0ELb1EJlEEC2ERKl,@function
        .size           $_ZN7cutlass13device_kernelIN5flash19enable_sm80_to_sm89INS1_16FlashAttnBwdSm80INS1_25CollectiveMainloopBwdSm80ILi2ELi2EN4cute5tupleIJNS5_1CILi128EEES8_NS7_ILi64EEEEEENS_10bfloat16_tEfNS_4arch4Sm80ELb0ELb0ELb1ELb0ELb0ELb0ELb0ELb0ELi2ELi4ELi4ELi4ELb0EEENS1_21CollectiveEpilogueBwdISA_SB_SD_Li256ELb0ELb0ELi2EEENS1_19SingleTileSchedulerILb0ELb0ELb0ELi128EEEEEEEEEvNT_6ParamsE$_ZN4cute3eso3ESOILb0ELb1EJlEEC2ERKl,($_ZN7cutlass13device_kernelIN5flash19enable_sm80_to_sm89INS1_16FlashAttnBwdSm80INS1_25CollectiveMainloopBwdSm80ILi2ELi2EN4cute5tupleIJNS5_1CILi128EEES8_NS7_ILi64EEEEEENS_10bfloat16_tEfNS_4arch4Sm80ELb0ELb0ELb1ELb0ELb0ELb0ELb0ELb0ELi2ELi4ELi4ELi4ELb0EEENS1_21CollectiveEpilogueBwdISA_SB_SD_Li256ELb0ELb0ELi2EEENS1_19SingleTileSchedulerILb0ELb0ELb0ELi128EEEEEEEEEvNT_6ParamsE$_ZN4cute3eso3ESOILb1ELb0EJNS_10UnderscoreES2_S2_iEEC2ERKS2_S5_S5_RKi - $_ZN7cutlass13device_kernelIN5flash19enable_sm80_to_sm89INS1_16FlashAttnBwdSm80INS1_25CollectiveMainloopBwdSm80ILi2ELi2EN4cute5tupleIJNS5_1CILi128EEES8_NS7_ILi64EEEEEENS_10bfloat16_tEfNS_4arch4Sm80ELb0ELb0ELb1ELb0ELb0ELb0ELb0ELb0ELi2ELi4ELi4ELi4ELb0EEENS1_21CollectiveEpilogueBwdISA_SB_SD_Li256ELb0ELb0ELi2EEENS1_19SingleTileSchedulerILb0ELb0ELb0ELi128EEEEEEEEEvNT_6ParamsE$_ZN4cute3eso3ESOILb0ELb1EJlEEC2ERKl)
$_ZN7cutlass13device_kernelIN5flash19enable_sm80_to_sm89INS1_16FlashAttnBwdSm80INS1_25CollectiveMainloopBwdSm80ILi2ELi2EN4cute5tupleIJNS5_1CILi128EEES8_NS7_ILi64EEEEEENS_10bfloat16_tEfNS_4arch4Sm80ELb0ELb0ELb1ELb0ELb0ELb0ELb0ELb0ELi2ELi4ELi4ELi4ELb0EEENS1_21CollectiveEpilogueBwdISA_SB_SD_Li256ELb0ELb0ELi2EEENS1_19SingleTileSchedulerILb0ELb0ELb0ELi128EEEEEEEEEvNT_6ParamsE$_ZN4cute3eso3ESOILb0ELb1EJlEEC2ERKl:
[----:B------:R-:W-:Y:S01]  /*7190*/  IADD3 R5, R5, -c[0x0][0x20], RZ ;  /* 0x8000080005057a10 */ /* 0x000fe20007ffe0ff */
[----:B------:R-:W-:Y:S01]  /*71a0*/  IMAD.MOV.U32 R88, RZ, RZ, R6 ;  /* 0x000000ffff587224 */ /* 0x000fe200078e0006 */
[----:B------:R-:W-:-:S03]  /*71b0*/  MOV R89, 0x0 ;  /* 0x0000000000597802 */ /* 0x000fc60000000f00 */
[----:B------:R1:W-:Y:S01]  /*71c0*/  STL.64 [R5], R2 ;  /* 0x0000000205007387 */ /* 0x0003e20000100a00 */
[----:B------:R-:W-:Y:S05]  /*71d0*/  RET.REL.NODEC R88 `(_ZN7cutlass13device_kernelIN5flash19enable_sm80_to_sm89INS1_16FlashAttnBwdSm80INS1_25CollectiveMainloopBwdSm80ILi2ELi2EN4cute5tupleIJNS5_1CILi128EEES8_NS7_ILi64EEEEEENS_10bfloat16_tEfNS_4arch4Sm80ELb0ELb0ELb1ELb0ELb0ELb0ELb0ELb0ELi2ELi4ELi4ELi4ELb0EEENS1_21CollectiveEpilogueBwdISA_SB_SD_Li256ELb0ELb0ELi2EEENS1_19SingleTileSchedulerILb0ELb0ELb0ELi128EEEEEEEEEvNT_6ParamsE) ;  /* 0xffff8e2058007950 */ /* 0x000fea0003c3ffff */
        .type           $_ZN7cutlass13device_kernelIN5flash19enable_sm80_to_sm89INS1_16FlashAttnBwdSm80INS1_25CollectiveMainloopBwdSm80ILi2ELi2EN4cute5tupleIJNS5_1CILi128EEES8_NS7_ILi64EEEEEENS_10bfloat16_tEfNS_4arch4Sm80ELb0ELb0ELb1ELb0ELb0ELb0ELb0ELb0ELi2ELi4ELi4ELi4ELb0EEENS1_21CollectiveEpilogueBwdISA_SB_SD_Li256ELb0ELb0ELi2EEENS1_19SingleTileSchedulerILb0ELb0ELb0ELi128EEEEEEEEEvNT_6ParamsE$_ZN4cute3eso3ESOILb1ELb0EJNS_10UnderscoreES2_S2_iEEC2ERKS2_S5_S5_RKi,@function
        .size           $_ZN7cutlass13device_kernelIN5flash19enable_sm80_to_sm89INS1_16FlashAttnBwdSm80INS1_25CollectiveMainloopBwdSm80ILi2ELi2EN4cute5tupleIJNS5_1CILi128EEES8_NS7_ILi64EEEEEENS_10bfloat16_tEfNS_4arch4Sm80ELb0ELb0ELb1ELb0ELb0ELb0ELb0ELb0ELi2ELi4ELi4ELi4ELb0EEENS1_21CollectiveEpilogueBwdISA_SB_SD_Li256ELb0ELb0ELi2EEENS1_19SingleTileSchedulerILb0ELb0ELb0ELi128EEEEEEEEEvNT_6ParamsE$_ZN4cute3eso3ESOILb1ELb0EJNS_10UnderscoreES2_S2_iEEC2ERKS2_S5_S5_RKi,($_ZN7cutlass13device_kernelIN5flash19enable_sm80_to_sm89INS1_16FlashAttnBwdSm80INS1_25CollectiveMainloopBwdSm80ILi2ELi2EN4cute5tupleIJNS5_1CILi128EEES8_NS7_ILi64EEEEEENS_10bfloat16_tEfNS_4arch4Sm80ELb0ELb0ELb1ELb0ELb0ELb0ELb0ELb0ELi2ELi4ELi4ELi4ELb0EEENS1_21CollectiveEpilogueBwdISA_SB_SD_Li256ELb0ELb0ELi2EEENS1_19SingleTileSchedulerILb0ELb0ELb0ELi128EEEEEEEEEvNT_6ParamsE$_ZN4cute3eso3ESOILb1ELb0EJNS_10UnderscoreES2_iEEC2ERKS2_S5_RKi - $_ZN7cutlass13device_kernelIN5flash19enable_sm80_to_sm89INS1_16FlashAttnBwdSm80INS1_25CollectiveMainloopBwdSm80ILi2ELi2EN4cute5tupleIJNS5_1CILi128EEES8_NS7_ILi64EEEEEENS_10bfloat16_tEfNS_4arch4Sm80ELb0ELb0ELb1ELb0ELb0ELb0ELb0ELb0ELi2ELi4ELi4ELi4ELb0EEENS1_21CollectiveEpilogueBwdISA_SB_SD_Li256ELb0ELb0ELi2EEENS1_19SingleTileSchedulerILb0ELb0ELb0ELi128EEEEEEEEEvNT_6ParamsE$_ZN4cute3eso3ESOILb1ELb0EJNS_10UnderscoreES2_S2_iEEC2ERKS2_S5_S5_RKi)
$_ZN7cutlass13device_kernelIN5flash19enable_sm80_to_sm89INS1_16FlashAttnBwdSm80INS1_25CollectiveMainloopBwdSm80ILi2ELi2EN4cute5tupleIJNS5_1CILi128EEES8_NS7_ILi64EEEEEENS_10bfloat16_tEfNS_4arch4Sm80ELb0ELb0ELb1ELb0ELb0ELb0ELb0ELb0ELi2ELi4ELi4ELi4ELb0EEENS1_21CollectiveEpilogueBwdISA_SB_SD_Li256ELb0ELb0ELi2EEENS1_19SingleTileSchedulerILb0ELb0ELb0ELi128EEEEEEEEEvNT_6ParamsE$_ZN4cute3eso3ESOILb1ELb0EJNS_10UnderscoreES2_S2_iEEC2ERKS2_S5_S5_RKi:
[----:B------:R-:W-:Y:S02]  /*71e0*/  IADD3 R2, R15, -c[0x0][0x20], RZ ;  /* 0x800008000f027a10 */ /* 0x000fe40007ffe0ff */
[----:B------:R-:W-:-:S03]  /*71f0*/  MOV R5, 0x0 ;  /* 0x0000000000057802 */ /* 0x000fc60000000f00 */
[----:B------:R1:W-:Y:S01]  /*7200*/  STL [R2], R3 ;  /* 0x0000000302007387 */ /* 0x0003e20000100800 */
[----:B------:R-:W-:Y:S05]  /*7210*/  RET.REL.NODEC R4 `(_ZN7cutlass13device_kernelIN5flash19enable_sm80_to_sm89INS1_16FlashAttnBwdSm80INS1_25CollectiveMainloopBwdSm80ILi2ELi2EN4cute5tupleIJNS5_1CILi128EEES8_NS7_ILi64EEEEEENS_10bfloat16_tEfNS_4arch4Sm80ELb0ELb0ELb1ELb0ELb0ELb0ELb0ELb0ELi2ELi4ELi4ELi4ELb0EEENS1_21CollectiveEpilogueBwdISA_SB_SD_Li256ELb0ELb0ELi2EEENS1_19SingleTileSchedulerILb0ELb0ELb0ELi128EEEEEEEEEvNT_6ParamsE) ;  /* 0xffff8de004007950 */ /* 0x000fea0003c3ffff */
        .type           $_ZN7cutlass13device_kernelIN5flash19enable_sm80_to_sm89INS1_16FlashAttnBwdSm80INS1_25CollectiveMainloopBwdSm80ILi2ELi2EN4cute5tupleIJNS5_1CILi128EEES8_NS7_ILi64EEEEEENS_10bfloat16_tEfNS_4arch4Sm80ELb0ELb0ELb1ELb0ELb0ELb0ELb0ELb0ELi2ELi4ELi4ELi4ELb0EEENS1_21CollectiveEpilogueBwdISA_SB_SD_Li256ELb0ELb0ELi2EEENS1_19SingleTileSchedulerILb0ELb0ELb0ELi128EEEEEEEEEvNT_6ParamsE$_ZN4cute3eso3ESOILb1ELb0EJNS_10UnderscoreES2_iEEC2ERKS2_S5_RKi,@function
        .size           $_ZN7cutlass13device_kernelIN5flash19enable_sm80_to_sm89INS1_16FlashAttnBwdSm80INS1_25CollectiveMainloopBwdSm80ILi2ELi2EN4cute5tupleIJNS5_1CILi128EEES8_NS7_ILi64EEEEEENS_10bfloat16_tEfNS_4arch4Sm80ELb0ELb0ELb1ELb0ELb0ELb0ELb0ELb0ELi2ELi4ELi4ELi4ELb0EEENS1_21CollectiveEpilogueBwdISA_SB_SD_Li256ELb0ELb0ELi2EEENS1_19SingleTileSchedulerILb0ELb0ELb0ELi128EEEEEEEEEvNT_6ParamsE$_ZN4cute3eso3ESOILb1ELb0EJNS_10UnderscoreES2_iEEC2ERKS2_S5_RKi,($_ZN7cutlass13device_kernelIN5flash19enable_sm80_to_sm89INS1_16FlashAttnBwdSm80INS1_25CollectiveMainloopBwdSm80ILi2ELi2EN4cute5tupleIJNS5_1CILi128EEES8_NS7_ILi64EEEEEENS_10bfloat16_tEfNS_4arch4Sm80ELb0ELb0ELb1ELb0ELb0ELb0ELb0ELb0ELi2ELi4ELi4ELi4ELb0EEENS1_21CollectiveEpilogueBwdISA_SB_SD_Li256ELb0ELb0ELi2EEENS1_19SingleTileSchedulerILb0ELb0ELb0ELi128EEEEEEEEEvNT_6ParamsE$_ZN4cute3eso3ESOILb1ELb0EJNS_10UnderscoreEiEEC2ERKS2_RKi - $_ZN7cutlass13device_kernelIN5flash19enable_sm80_to_sm89INS1_16FlashAttnBwdSm80INS1_25CollectiveMainloopBwdSm80ILi2ELi2EN4cute5tupleIJNS5_1CILi128EEES8_NS7_ILi64EEEEEENS_10bfloat16_tEfNS_4arch4Sm80ELb0ELb0ELb1ELb0ELb0ELb0ELb0ELb0ELi2ELi4ELi4ELi4ELb0EEENS1_21CollectiveEpilogueBwdISA_SB_SD_Li256ELb0ELb0ELi2EEENS1_19SingleTileSchedulerILb0ELb0ELb0ELi128EEEEEEEEEvNT_6ParamsE$_ZN4cute3eso3ESOILb1ELb0EJNS_10UnderscoreES2_iEEC2ERKS2_S5_RKi)
$_ZN7cutlass13device_kernelIN5flash19enable_sm80_to_sm89INS1_16FlashAttnBwdSm80INS1_25CollectiveMainloopBwdSm80ILi2ELi2EN4cute5tupleIJNS5_1CILi128EEES8_NS7_ILi64EEEEEENS_10bfloat16_tEfNS_4arch4Sm80ELb0ELb0ELb1ELb0ELb0ELb0ELb0ELb0ELi2ELi4ELi4ELi4ELb0EEENS1_21CollectiveEpilogueBwdISA_SB_SD_Li256ELb0ELb0ELi2EEENS1_19SingleTileSchedulerILb0ELb0ELb0ELi128EEEEEEEEEvNT_6ParamsE$_ZN4cute3eso3ESOILb1ELb0EJNS_10UnderscoreES2_iEEC2ERKS2_S5_RKi:
[----:B------:R-:W-:Y:S02]  /*7220*/  IADD3 R2, R15, -c[0x0][0x20], RZ ;  /* 0x800008000f027a10 */ /* 0x000fe40007ffe0ff */
[----:B------:R-:W-:-:S03]  /*7230*/  MOV R9, 0x0 ;  /* 0x0000000000097802 */ /* 0x000fc60000000f00 */
[----:B------:R1:W-:Y:S01]  /*7240*/  STL [R2], R3 ;  /* 0x0000000302007387 */ /* 0x0003e20000100800 */
[----:B------:R-:W-:Y:S05]  /*7250*/  RET.REL.NODEC R8 `(_ZN7cutlass13device_kernelIN5flash19enable_sm80_to_sm89INS1_16FlashAttnBwdSm80INS1_25CollectiveMainloopBwdSm80ILi2ELi2EN4cute5tupleIJNS5_1CILi128EEES8_NS7_ILi64EEEEEENS_10bfloat16_tEfNS_4arch4Sm80ELb0ELb0ELb1ELb0ELb0ELb0ELb0ELb0ELi2ELi4ELi4ELi4ELb0EEENS1_21CollectiveEpilogueBwdISA_SB_SD_Li256ELb0ELb0ELi2EEENS1_19SingleTileSchedulerILb0ELb0ELb0ELi128EEEEEEEEEvNT_6ParamsE) ;  /* 0xffff8da008007950 */ /* 0x000fea0003c3ffff */
        .type           $_ZN7cutlass13device_kernelIN5flash19enable_sm80_to_sm89INS1_16FlashAttnBwdSm80INS1_25CollectiveMainloopBwdSm80ILi2ELi2EN4cute5tupleIJNS5_1CILi128EEES8_NS7_ILi64EEEEEENS_10bfloat16_tEfNS_4arch4Sm80ELb0ELb0ELb1ELb0ELb0ELb0ELb0ELb0ELi2ELi4ELi4ELi4ELb0EEENS1_21CollectiveEpilogueBwdISA_SB_SD_Li256ELb0ELb0ELi2EEENS1_19SingleTileSchedulerILb0ELb0ELb0ELi128EEEEEEEEEvNT_6ParamsE$_ZN4cute3eso3ESOILb1ELb0EJNS_10UnderscoreEiEEC2ERKS2_RKi,@function
        .size           $_ZN7cutlass13device_kernelIN5flash19enable_sm80_to_sm89INS1_16FlashAttnBwdSm80INS1_25CollectiveMainloopBwdSm80ILi2ELi2EN4cute5tupleIJNS5_1CILi128EEES8_NS7_ILi64EEEEEENS_10bfloat16_tEfNS_4arch4Sm80ELb0ELb0ELb1ELb0ELb0ELb0ELb0ELb0ELi2ELi4ELi4ELi4ELb0EEENS1_21CollectiveEpilogueBwdISA_SB_SD_Li256ELb0ELb0ELi2EEENS1_19SingleTileSchedulerILb0ELb0ELb0ELi128EEEEEEEEEvNT_6ParamsE$_ZN4cute3eso3ESOILb1ELb0EJNS_10UnderscoreEiEEC2ERKS2_RKi,($_ZN7cutlass13device_kernelIN5flash19enable_sm80_to_sm89INS1_16FlashAttnBwdSm80INS1_25CollectiveMainloopBwdSm80ILi2ELi2EN4cute5tupleIJNS5_1CILi128EEES8_NS7_ILi64EEEEEENS_10bfloat16_tEfNS_4arch4Sm80ELb0ELb0ELb1ELb0ELb0ELb0ELb0ELb0ELi2ELi4ELi4ELi4ELb0EEENS1_21CollectiveEpilogueBwdISA_SB_SD_Li256ELb0ELb0ELi2EEENS1_19SingleTileSchedulerILb0ELb0ELb0ELi128EEEEEEEEEvNT_6ParamsE$_ZN4cute3eso3ESOILb1ELb0EJNS_10UnderscoreEiiEEC2ERKS2_RKiS7_ - $_ZN7cutlass13device_kernelIN5flash19enable_sm80_to_sm89INS1_16FlashAttnBwdSm80INS1_25CollectiveMainloopBwdSm80ILi2ELi2EN4cute5tupleIJNS5_1CILi128EEES8_NS7_ILi64EEEEEENS_10bfloat16_tEfNS_4arch4Sm80ELb0ELb0ELb1ELb0ELb0ELb0ELb0ELb0ELi2ELi4ELi4ELi4ELb0EEENS1_21CollectiveEpilogueBwdISA_SB_SD_Li256ELb0ELb0ELi2EEENS1_19SingleTileSchedulerILb0ELb0ELb0ELi128EEEEEEEEEvNT_6ParamsE$_ZN4cute3eso3ESOILb1ELb0EJNS_10UnderscoreEiEEC2ERKS2_RKi)
$_ZN7cutlass13device_kernelIN5flash19enable_sm80_to_sm89INS1_16FlashAttnBwdSm80INS1_25CollectiveMainloopBwdSm80ILi2ELi2EN4cute5tupleIJNS5_1CILi128EEES8_NS7_ILi64EEEEEENS_10bfloat16_tEfNS_4arch4Sm80ELb0ELb0ELb1ELb0ELb0ELb0ELb0ELb0ELi2ELi4ELi4ELi4ELb0EEENS1_21CollectiveEpilogueBwdISA_SB_SD_Li256ELb0ELb0ELi2EEENS1_19SingleTileSchedulerILb0ELb0ELb0ELi128EEEEEEEEEvNT_6ParamsE$_ZN4cute3eso3ESOILb1ELb0EJNS_10UnderscoreEiEEC2ERKS2_RKi:
[----:B------:R-:W-:Y:S02]  /*7260*/  IADD3 R2, R2, -c[0x0][0x20], RZ ;  /* 0x8000080002027a10 */ /* 0x000fe40007ffe0ff */
[----:B------:R-:W-:-:S03]  /*7270*/  MOV R11, 0x0 ;  /* 0x00000000000b7802 */ /* 0x000fc60000000f00 */
[----:B------:R1:W-:Y:S01]  /*7280*/  STL [R2], R3 ;  /* 0x0000000302007387 */ /* 0x0003e20000100800 */
[----:B------:R-:W-:Y:S05]  /*7290*/  RET.REL.NODEC R10 `(_ZN7cutlass13device_kernelIN5flash19enable_sm80_to_sm89INS1_16FlashAttnBwdSm80INS1_25CollectiveMainloopBwdSm80ILi2ELi2EN4cute5tupleIJNS5_1CILi128EEES8_NS7_ILi64EEEEEENS_10bfloat16_tEfNS_4arch4Sm80ELb0ELb0ELb1ELb0ELb0ELb0ELb0ELb0ELi2ELi4ELi4ELi4ELb0EEENS1_21CollectiveEpilogueBwdISA_SB_SD_Li256ELb0ELb0ELi2EEENS1_19SingleTileSchedulerILb0ELb0ELb0ELi128EEEEEEEEEvNT_6ParamsE) ;  /* 0xffff8d600a007950 */ /* 0x000fea0003c3ffff */
        .type           $_ZN7cutlass13device_kernelIN5flash19enable_sm80_to_sm89INS1_16FlashAttnBwdSm80INS1_25CollectiveMainloopBwdSm80ILi2ELi2EN4cute5tupleIJNS5_1CILi128EEES8_NS7_ILi64EEEEEENS_10bfloat16_tEfNS_4arch4Sm80ELb0ELb0ELb1ELb0ELb0ELb0ELb0ELb0ELi2ELi4ELi4ELi4ELb0EEENS1_21CollectiveEpilogueBwdISA_SB_SD_Li256ELb0ELb0ELi2EEENS1_19SingleTileSchedulerILb0ELb0ELb0ELi128EEEEEEEEEvNT_6ParamsE$_ZN4cute3eso3ESOILb1ELb0EJNS_10UnderscoreEiiEEC2ERKS2_RKiS7_,@function
        .size           $_ZN7cutlass13device_kernelIN5flash19enable_sm80_to_sm89INS1_16FlashAttnBwdSm80INS1_25CollectiveMainloopBwdSm80ILi2ELi2EN4cute5tupleIJNS5_1CILi128EEES8_NS7_ILi64EEEEEENS_10bfloat16_tEfNS_4arch4Sm80ELb0ELb0ELb1ELb0ELb0ELb0ELb0ELb0ELi2ELi4ELi4ELi4ELb0EEENS1_21CollectiveEpilogueBwdISA_SB_SD_Li256ELb0ELb0ELi2EEENS1_19SingleTileSchedulerILb0ELb0ELb0ELi128EEEEEEEEEvNT_6ParamsE$_ZN4cute3eso3ESOILb1ELb0EJNS_10UnderscoreEiiEEC2ERKS2_RKiS7_,($_ZN7cutlass13device_kernelIN5flash19enable_sm80_to_sm89INS1_16FlashAttnBwdSm80INS1_25CollectiveMainloopBwdSm80ILi2ELi2EN4cute5tupleIJNS5_1CILi128EEES8_NS7_ILi64EEEEEENS_10bfloat16_tEfNS_4arch4Sm80ELb0ELb0ELb1ELb0ELb0ELb0ELb0ELb0ELi2ELi4ELi4ELi4ELb0EEENS1_21CollectiveEpilogueBwdISA_SB_SD_Li256ELb0ELb0ELi2EEENS1_19SingleTileSchedulerILb0ELb0ELb0ELi128EEEEEEEEEvNT_6ParamsE$_ZN4cute3eso3ESOILb1ELb0EJNS_14ComposedLayoutINS_7SwizzleILi3ELi3ELi3EEENS_1CILi0EEENS_6LayoutINS_5tupleIJNS8_IJNS8_IJNS5_ILi4EEENS5_ILi8EEEEEENS8_IJNS5_ILi2EEENS5_ILi1EEEEEEEEENS8_IJNS8_IJSC_SC_EEENS8_IJSA_S9_EEEEEEEEENS8_IJNS8_IJNS8_IJSC_NS5_ILi64EEEEEENS8_IJNS5_ILi512EEES6_EEEEEENS8_IJNS8_IJSD_SA_EEENS8_IJNS5_ILi1024EEENS5_ILi16EEEEEEEEEEEEEEEENS_10ViewEngineINS_8smem_ptrIPN7cutlass10bfloat16_tEEEEEEEC2ERKSW_RKS13_ - $_ZN7cutlass13device_kernelIN5flash19enable_sm80_to_sm89INS1_16FlashAttnBwdSm80INS1_25CollectiveMainloopBwdSm80ILi2ELi2EN4cute5tupleIJNS5_1CILi128EEES8_NS7_ILi64EEEEEENS_10bfloat16_tEfNS_4arch4Sm80ELb0ELb0ELb1ELb0ELb0ELb0ELb0ELb0ELi2ELi4ELi4ELi4ELb0EEENS1_21CollectiveEpilogueBwdISA_SB_SD_Li256ELb0ELb0ELi2EEENS1_19SingleTileSchedulerILb0ELb0ELb0ELi128EEEEEEEEEvNT_6ParamsE$_ZN4cute3eso3ESOILb1ELb0EJNS_10UnderscoreEiiEEC2ERKS2_RKiS7_)
$_ZN7cutlass13device_kernelIN5flash19enable_sm80_to_sm89INS1_16FlashAttnBwdSm80INS1_25CollectiveMainloopBwdSm80ILi2ELi2EN4cute5tupleIJNS5_1CILi128EEES8_NS7_ILi64EEEEEENS_10bfloat16_tEfNS_4arch4Sm80ELb0ELb0ELb1ELb0ELb0ELb0ELb0ELb0ELi2ELi4ELi4ELi4ELb0EEENS1_21CollectiveEpilogueBwdISA_SB_SD_Li256ELb0ELb0ELi2EEENS1_19SingleTileSchedulerILb0ELb0ELb0ELi128EEEEEEEEEvNT_6ParamsE$_ZN4cute3eso3ESOILb1ELb0EJNS_10UnderscoreEiiEEC2ERKS2_RKiS7_:
[----:B------:R-:W-:Y:S02]  /*72a0*/  IADD3 R3, R89, -c[0x0][0x20], RZ ;  /* 0x8000080059037a10 */ /* 0x000fe40007ffe0ff */
[----:B------:R-:W-:-:S03]  /*72b0*/  IADD3 R2, R77, -c[0x0][0x20], RZ ;  /* 0x800008004d027a10 */ /* 0x000fc60007ffe0ff */
[----:B------:R1:W-:Y:S04]  /*72c0*/  STL [R3], R90 ;  /* 0x0000005a03007387 */ /* 0x0003e80000100800 */
[----:B------:R-:W2:Y:S01]  /*72d0*/  LDL R2, [R2] ;  /* 0x0000000002027983 */ /* 0x000ea20000100800 */
[----:B------:R-:W-:-:S03]  /*72e0*/  IMAD.MOV.U32 R89, RZ, RZ, 0x0 ;  /* 0x00000000ff597424 */ /* 0x000fc600078e00ff */
[----:B--2---:R1:W-:Y:S01]  /*72f0*/  STL [R3+0x4], R2 ;  /* 0x0000040203007387 */ /* 0x0043e20000100800 */
[----:B------:R-:W-:Y:S05]  /*7300*/  RET.REL.NODEC R88 `(_ZN7cutlass13device_kernelIN5flash19enable_sm80_to_sm89INS1_16FlashAttnBwdSm80INS1_25CollectiveMainloopBwdSm80ILi2ELi2EN4cute5tupleIJNS5_1CILi128EEES8_NS7_ILi64EEEEEENS_10bfloat16_tEfNS_4arch4Sm80ELb0ELb0ELb1ELb0ELb0ELb0ELb0ELb0ELi2ELi4ELi4ELi4ELb0EEENS1_21CollectiveEpilogueBwdISA_SB_SD_Li256ELb0ELb0ELi2EEENS1_19SingleTileSchedulerILb0ELb0ELb0ELi128EEEEEEEEEvNT_6ParamsE) ;  /* 0xffff8cf058007950 */ /* 0x000fea0003c3ffff */
        .type           $_ZN7cutlass13device_kernelIN5flash19enable_sm80_to_sm89INS1_16FlashAttnBwdSm80INS1_25CollectiveMainloopBwdSm80ILi2ELi2EN4cute5tupleIJNS5_1CILi128EEES8_NS7_ILi64EEEEEENS_10bfloat16_tEfNS_4arch4Sm80ELb0ELb0ELb1ELb0ELb0ELb0ELb0ELb0ELi2ELi4ELi4ELi4ELb0EEENS1_21CollectiveEpilogueBwdISA_SB_SD_Li256ELb0ELb0ELi2EEENS1_19SingleTileSchedulerILb0ELb0ELb0ELi128EEEEEEEEEvNT_6ParamsE$_ZN4cute3eso3ESOILb1ELb0EJNS_14ComposedLayoutINS_7SwizzleILi3ELi3ELi3EEENS_1CILi0EEENS_6LayoutINS_5tupleIJNS8_IJNS8_IJNS5_ILi4EEENS5_ILi8EEEEEENS8_IJNS5_ILi2EEENS5_ILi1EEEEEEEEENS8_IJNS8_IJSC_SC_EEENS8_IJSA_S9_EEEEEEEEENS8_IJNS8_IJNS8_IJSC_NS5_ILi64EEEEEENS8_IJNS5_ILi512EEES6_EEEEEENS8_IJNS8_IJSD_SA_EEENS8_IJNS5_ILi1024EEENS5_ILi16EEEEEEEEEEEEEEEENS_10ViewEngineINS_8smem_ptrIPN7cutlass10bfloat16_tEEEEEEEC2ERKSW_RKS13_,@function
        .size           $_ZN7cutlass13device_kernelIN5flash19enable_sm80_to_sm89INS1_16FlashAttnBwdSm80INS1_25CollectiveMainloopBwdSm80ILi2ELi2EN4cute5tupleIJNS5_1CILi128EEES8_NS7_ILi64EEEEEENS_10bfloat16_tEfNS_4arch4Sm80ELb0ELb0ELb1ELb0ELb0ELb0ELb0ELb0ELi2ELi4ELi4ELi4ELb0EEENS1_21CollectiveEpilogueBwdISA_SB_SD_Li256ELb0ELb0ELi2EEENS1_19SingleTileSchedulerILb0ELb0ELb0ELi128EEEEEEEEEvNT_6ParamsE$_ZN4cute3eso3ESOILb1ELb0EJNS_14ComposedLayoutINS_7SwizzleILi3ELi3ELi3EEENS_1CILi0EEENS_6LayoutINS_5tupleIJNS8_IJNS8_IJNS5_ILi4EEENS5_ILi8EEEEEENS8_IJNS5_ILi2EEENS5_ILi1EEEEEEEEENS8_IJNS8_IJSC_SC_EEENS8_IJSA_S9_EEEEEEEEENS8_IJNS8_IJNS8_IJSC_NS5_ILi64EEEEEENS8_IJNS5_ILi512EEES6_EEEEEENS8_IJNS8_IJSD_SA_EEENS8_IJNS5_ILi1024EEENS5_ILi16EEEEEEEEEEEEEEEENS_10ViewEngineINS_8smem_ptrIPN7cutlass10bfloat16_tEEEEEEEC2ERKSW_RKS13_,($_ZN7cutlass13device_kernelIN5flash19enable_sm80_to_sm89INS1_16FlashAttnBwdSm80INS1_25CollectiveMainloopBwdSm80ILi2ELi2EN4cute5tupleIJNS5_1CILi128EEES8_NS7_ILi64EEEEEENS_10bfloat16_tEfNS_4arch4Sm80ELb0ELb0ELb1ELb0ELb0ELb0ELb0ELb0ELi2ELi4ELi4ELi4ELb0EEENS1_21CollectiveEpilogueBwdISA_SB_SD_Li256ELb0ELb0ELi2EEENS1_19SingleTileSchedulerILb0ELb0ELb0ELi128EEEEEEEEEvNT_6ParamsE$_ZN4cute3eso3ESOILb1ELb0EJNS_14ComposedLayoutINS_7SwizzleILi3ELi3ELi3EEENS_1CILi0EEENS_6LayoutINS_5tupleIJNS8_IJNS8_IJNS5_ILi4EEENS5_ILi8EEEEEENS8_IJNS5_ILi2EEENS5_ILi1EEEEEEEEENS8_IJNS8_IJSC_SC_EEESB_EEEEEENS8_IJNS8_IJNS8_IJNS5_ILi128EEESD_EEENS8_IJSA_S6_EEEEEENS8_IJNS8_IJNS5_ILi64EEENS5_ILi512EEEEEENS8_IJNS5_ILi16EEENS5_ILi1024EEEEEEEEEEEEEEEENS_10ViewEngineINS_8smem_ptrIPN7cutlass10bfloat16_tEEEEEEEC2ERKSW_RKS13_ - $_ZN7cutlass13device_kernelIN5flash19enable_sm80_to_sm89INS1_16FlashAttnBwdSm80INS1_25CollectiveMainloopBwdSm80ILi2ELi2EN4cute5tupleIJNS5_1CILi128EEES8_NS7_ILi64EEEEEENS_10bfloat16_tEfNS_4arch4Sm80ELb0ELb0ELb1ELb0ELb0ELb0ELb0ELb0ELi2ELi4ELi4ELi4ELb0EEENS1_21CollectiveEpilogueBwdISA_SB_SD_Li256ELb0ELb0ELi2EEENS1_19SingleTileSchedulerILb0ELb0ELb0ELi128EEEEEEEEEvNT_6ParamsE$_ZN4cute3eso3ESOILb1ELb0EJNS_14ComposedLayoutINS_7SwizzleILi3ELi3ELi3EEENS_1CILi0EEENS_6LayoutINS_5tupleIJNS8_IJNS8_IJNS5_ILi4EEENS5_ILi8EEEEEENS8_IJNS5_ILi2EEENS5_ILi1EEEEEEEEENS8_IJNS8_IJSC_SC_EEENS8_IJSA_S9_EEEEEEEEENS8_IJNS8_IJNS8_IJSC_NS5_ILi64EEEEEENS8_IJNS5_ILi512EEES6_EEEEEENS8_IJNS8_IJSD_SA_EEENS8_IJNS5_ILi1024EEENS5_ILi16EEEEEEEEEEEEEEEENS_10ViewEngineINS_8smem_ptrIPN7cutlass10bfloat16_tEEEEEEEC2ERKSW_RKS13_)
$_ZN7cutlass13device_kernelIN5flash19enable_sm80_to_sm89INS1_16FlashAttnBwdSm80INS1_25CollectiveMainloopBwdSm80ILi2ELi2EN4cute5tupleIJNS5_1CILi128EEES8_NS7_ILi64EEEEEENS_10bfloat16_tEfNS_4arch4Sm80ELb0ELb0ELb1ELb0ELb0ELb0ELb0ELb0ELi2ELi4ELi4ELi4ELb0EEENS1_21CollectiveEpilogueBwdISA_SB_SD_Li256ELb0ELb0ELi2EEENS1_19SingleTileSchedulerILb0ELb0ELb0ELi128EEEEEEEEEvNT_6ParamsE$_ZN4cute3eso3ESOILb1ELb0EJNS_14ComposedLayoutINS_7SwizzleILi3ELi3ELi3EEENS_1CILi0EEENS_6LayoutINS_5tupleIJNS8_IJNS8_IJNS5_ILi4EEENS5_ILi8EEEEEENS8_IJNS5_ILi2EEENS5_ILi1EEEEEEEEENS8_IJNS8_IJSC_SC_EEENS8_IJSA_S9_EEEEEEEEENS8_IJNS8_IJNS8_IJSC_NS5_ILi64EEEEEENS8_IJNS5_ILi512EEES6_EEEEEENS8_IJNS8_IJSD_SA_EEENS8_IJNS5_ILi1024EEENS5_ILi16EEEEEEEEEEEEEEEENS_10ViewEngineINS_8smem_ptrIPN7cutlass10bfloat16_tEEEEEEEC2ERKSW_RKS13_:
[----:B------:R-:W-:Y:S01]  /*7310*/  IADD3 R4, R25, -c[0x0][0x20], RZ ;  /* 0x8000080019047a10 */ /* 0x000fe20007ffe0ff */
[----:B------:R-:W-:Y:S01]  /*7320*/  IMAD.MOV.U32 R8, RZ, RZ, R6 ;  /* 0x000000ffff087224 */ /* 0x000fe200078e0006 */
[----:B------:R-:W-:-:S03]  /*7330*/  MOV R9, 0x0 ;  /* 0x0000000000097802 */ /* 0x000fc60000000f00 */
[----:B------:R1:W-:Y:S01]  /*7340*/  STL.64 [R4], R2 ;  /* 0x0000000204007387 */ /* 0x0003e20000100a00 */
[----:B------:R-:W-:Y:S05]  /*7350*/  RET.REL.NODEC R8 `(_ZN7cutlass13device_kernelIN5flash19enable_sm80_to_sm89INS1_16FlashAttnBwdSm80INS1_25CollectiveMainloopBwdSm80ILi2ELi2EN4cute5tupleIJNS5_1CILi128EEES8_NS7_ILi64EEEEEENS_10bfloat16_tEfNS_4arch4Sm80ELb0ELb0ELb1ELb0ELb0ELb0ELb0ELb0ELi2ELi4ELi4ELi4ELb0EEENS1_21CollectiveEpilogueBwdISA_SB_SD_Li256ELb0ELb0ELi2EEENS1_19SingleTileSchedulerILb0ELb0ELb0ELi128EEEEEEEEEvNT_6ParamsE) ;  /* 0xffff8ca008007950 */ /* 0x000fea0003c3ffff */
        .type           $_ZN7cutlass13device_kernelIN5flash19enable_sm80_to_sm89INS1_16FlashAttnBwdSm80INS1_25CollectiveMainloopBwdSm80ILi2ELi2EN4cute5tupleIJNS5_1CILi128EEES8_NS7_ILi64EEEEEENS_10bfloat16_tEfNS_4arch4Sm80ELb0ELb0ELb1ELb0ELb0ELb0ELb0ELb0ELi2ELi4ELi4ELi4ELb0EEENS1_21CollectiveEpilogueBwdISA_SB_SD_Li256ELb0ELb0ELi2EEENS1_19SingleTileSchedulerILb0ELb0ELb0ELi128EEEEEEEEEvNT_6ParamsE$_ZN4cute3eso3ESOILb1ELb0EJNS_14ComposedLayoutINS_7SwizzleILi3ELi3ELi3EEENS_1CILi0EEENS_6LayoutINS_5tupleIJNS8_IJNS8_IJNS5_ILi4EEENS5_ILi8EEEEEENS8_IJNS5_ILi2EEENS5_ILi1EEEEEEEEENS8_IJNS8_IJSC_SC_EEESB_EEEEEENS8_IJNS8_IJNS8_IJNS5_ILi128EEESD_EEENS8_IJSA_S6_EEEEEENS8_IJNS8_IJNS5_ILi64EEENS5_ILi512EEEEEENS8_IJNS5_ILi16EEENS5_ILi1024EEEEEEEEEEEEEEEENS_10ViewEngineINS_8smem_ptrIPN7cutlass10bfloat16_tEEEEEEEC2ERKSW_RKS13_,@function
        .size           $_ZN7cutlass13device_kernelIN5flash19enable_sm80_to_sm89INS1_16FlashAttnBwdSm80INS1_25CollectiveMainloopBwdSm80ILi2ELi2EN4cute5tupleIJNS5_1CILi128EEES8_NS7_ILi64EEEEEENS_10bfloat16_tEfNS_4arch4Sm80ELb0ELb0ELb1ELb0ELb0ELb0ELb0ELb0ELi2ELi4ELi4ELi4ELb0EEENS1_21CollectiveEpilogueBwdISA_SB_SD_Li256ELb0ELb0ELi2EEENS1_19SingleTileSchedulerILb0ELb0ELb0ELi128EEEEEEEEEvNT_6ParamsE$_ZN4cute3eso3ESOILb1ELb0EJNS_14ComposedLayoutINS_7SwizzleILi3ELi3ELi3EEENS_1CILi0EEENS_6LayoutINS_5tupleIJNS8_IJNS8_IJNS5_ILi4EEENS5_ILi8EEEEEENS8_IJNS5_ILi2EEENS5_ILi1EEEEEEEEENS8_IJNS8_IJSC_SC_EEESB_EEEEEENS8_IJNS8_IJNS8_IJNS5_ILi128EEESD_EEENS8_IJSA_S6_EEEEEENS8_IJNS8_IJNS5_ILi64EEENS5_ILi512EEEEEENS8_IJNS5_ILi16EEENS5_ILi1024EEEEEEEEEEEEEEEENS_10ViewEngineINS_8smem_ptrIPN7cutlass10bfloat16_tEEEEEEEC2ERKSW_RKS13_,($_ZN7cutlass13device_kernelIN5flash19enable_sm80_to_sm89INS1_16FlashAttnBwdSm80INS1_25CollectiveMainloopBwdSm80ILi2ELi2EN4cute5tupleIJNS5_1CILi128EEES8_NS7_ILi64EEEEEENS_10bfloat16_tEfNS_4arch4Sm80ELb0ELb0ELb1ELb0ELb0ELb0ELb0ELb0ELi2ELi4ELi4ELi4ELb0EEENS1_21CollectiveEpilogueBwdISA_SB_SD_Li256ELb0ELb0ELi2EEENS1_19SingleTileSchedulerILb0ELb0ELb0ELi128EEEEEEEEEvNT_6ParamsE$_ZN4cute3eso3ESOILb1ELb0EJNS_14ComposedLayoutINS_7SwizzleILi3ELi3ELi3EEENS_1CILi0EEENS_6LayoutINS_5tupleIJNS8_IJNS8_IJNS5_ILi4EEENS5_ILi8EEEEEENS8_IJS9_NS5_ILi1EEEEEEEEENS8_IJNS8_IJNS5_ILi2EEESF_SF_EEENS8_IJSF_NS8_IJS9_SF_EEEEEEEEEEEENS8_IJNS8_IJNS8_IJSF_NS5_ILi64EEEEEENS8_IJNS5_ILi1024EEES6_EEEEEENS8_IJNS8_IJSC_NS5_ILi512EEESA_EEENS8_IJNS5_ILi4096EEENS8_IJNS5_ILi16EEENS5_ILi8192EEEEEEEEEEEEEEEEEEENS_10ViewEngineINS_8smem_ptrIPN7cutlass10bfloat16_tEEEEEEEC2ERKS10_RKS17_ - $_ZN7cutlass13device_kernelIN5flash19enable_sm80_to_sm89INS1_16FlashAttnBwdSm80INS1_25CollectiveMainloopBwdSm80ILi2ELi2EN4cute5tupleIJNS5_1CILi128EEES8_NS7_ILi64EEEEEENS_10bfloat16_tEfNS_4arch4Sm80ELb0ELb0ELb1ELb0ELb0ELb0ELb0ELb0ELi2ELi4ELi4ELi4ELb0EEENS1_21CollectiveEpilogueBwdISA_SB_SD_Li256ELb0ELb0ELi2EEENS1_19SingleTileSchedulerILb0ELb0ELb0ELi128EEEEEEEEEvNT_6ParamsE$_ZN4cute3eso3ESOILb1ELb0EJNS_14ComposedLayoutINS_7SwizzleILi3ELi3ELi3EEENS_1CILi0EEENS_6LayoutINS_5tupleIJNS8_IJNS8_IJNS5_ILi4EEENS5_ILi8EEEEEENS8_IJNS5_ILi2EEENS5_ILi1EEEEEEEEENS8_IJNS8_IJSC_SC_EEESB_EEEEEENS8_IJNS8_IJNS8_IJNS5_ILi128EEESD_EEENS8_IJSA_S6_EEEEEENS8_IJNS8_IJNS5_ILi64EEENS5_ILi512EEEEEENS8_IJNS5_ILi16EEENS5_ILi1024EEEEEEEEEEEEEEEENS_10ViewEngineINS_8smem_ptrIPN7cutlass10bfloat16_tEEEEEEEC2ERKSW_RKS13_)
$_ZN7cutlass13device_kernelIN5flash19enable_sm80_to_sm89INS1_16FlashAttnBwdSm80INS1_25CollectiveMainloopBwdSm80ILi2ELi2EN4cute5tupleIJNS5_1CILi128EEES8_NS7_ILi64EEEEEENS_10bfloat16_tEfNS_4arch4Sm80ELb0ELb0ELb1ELb0ELb0ELb0ELb0ELb0ELi2ELi4ELi4ELi4ELb0EEENS1_21CollectiveEpilogueBwdISA_SB_SD_Li256ELb0ELb0ELi2EEENS1_19SingleTileSchedulerILb0ELb0ELb0ELi128EEEEEEEEEvNT_6ParamsE$_ZN4cute3eso3ESOILb1ELb0EJNS_14ComposedLayoutINS_7SwizzleILi3ELi3ELi3EEENS_1CILi0EEENS_6LayoutINS_5tupleIJNS8_IJNS8_IJNS5_ILi4EEENS5_ILi8EEEEEENS8_IJNS5_ILi2EEENS5_ILi1EEEEEEEEENS8_IJNS8_IJSC_SC_EEESB_EEEEEENS8_IJNS8_IJNS8_IJNS5_ILi128EEESD_EEENS8_IJSA_S6_EEEEEENS8_IJNS8_IJNS5_ILi64EEENS5_ILi512EEEEEENS8_IJNS5_ILi16EEENS5_ILi1024EEEEEEEEEEEEEEEENS_10ViewEngineINS_8smem_ptrIPN7cutlass10bfloat16_tEEEEEEEC2ERKSW_RKS13_:
[----:B------:R-:W-:Y:S01]  /*7360*/  IADD3 R4, R69, -c[0x0][0x20], RZ ;  /* 0x8000080045047a10 */ /* 0x000fe20007ffe0ff */
[----:B------:R-:W-:Y:S01]  /*7370*/  IMAD.MOV.U32 R8, RZ, RZ, R6 ;  /* 0x000000ffff087224 */ /* 0x000fe200078e0006 */
[----:B------:R-:W-:-:S03]  /*7380*/  MOV R9, 0x0 ;  /* 0x0000000000097802 */ /* 0x000fc60000000f00 */
[----:B------:R1:W-:Y:S01]  /*7390*/  STL.64 [R4], R2 ;  /* 0x0000000204007387 */ /* 0x0003e20000100a00 */
[----:B------:R-:W-:Y:S05]  /*73a0*/  RET.REL.NODEC R8 `(_ZN7cutlass13device_kernelIN5flash19enable_sm80_to_sm89INS1_16FlashAttnBwdSm80INS1_25CollectiveMainloopBwdSm80ILi2ELi2EN4cute5tupleIJNS5_1CILi128EEES8_NS7_ILi64EEEEEENS_10bfloat16_tEfNS_4arch4Sm80ELb0ELb0ELb1ELb0ELb0ELb0ELb0ELb0ELi2ELi4ELi4ELi4ELb0EEENS1_21CollectiveEpilogueBwdISA_SB_SD_Li256ELb0ELb0ELi2EEENS1_19SingleTileSchedulerILb0ELb0ELb0ELi128EEEEEEEEEvNT_6ParamsE) ;  /* 0xffff8c5008007950 */ /* 0x000fea0003c3ffff */
        .type           $_ZN7cutlass13device_kernelIN5flash19enable_sm80_to_sm89INS1_16FlashAttnBwdSm80INS1_25CollectiveMainloopBwdSm80ILi2ELi2EN4cute5tupleIJNS5_1CILi128EEES8_NS7_ILi64EEEEEENS_10bfloat16_tEfNS_4arch4Sm80ELb0ELb0ELb1ELb0ELb0ELb0ELb0ELb0ELi2ELi4ELi4ELi4ELb0EEENS1_21CollectiveEpilogueBwdISA_SB_SD_Li256ELb0ELb0ELi2EEENS1_19SingleTileSchedulerILb0ELb0ELb0ELi128EEEEEEEEEvNT_6ParamsE$_ZN4cute3eso3ESOILb1ELb0EJNS_14ComposedLayoutINS_7SwizzleILi3ELi3ELi3EEENS_1CILi0EEENS_6LayoutINS_5tupleIJNS8_IJNS8_IJNS5_ILi4EEENS5_ILi8EEEEEENS8_IJS9_NS5_ILi1EEEEEEEEENS8_IJNS8_IJNS5_ILi2EEESF_SF_EEENS8_IJSF_NS8_IJS9_SF_EEEEEEEEEEEENS8_IJNS8_IJNS8_IJSF_NS5_ILi64EEEEEENS8_IJNS5_ILi1024EEES6_EEEEEENS8_IJNS8_IJSC_NS5_ILi512EEESA_EEENS8_IJNS5_ILi4096EEENS8_IJNS5_ILi16EEENS5_ILi8192EEEEEEEEEEEEEEEEEEENS_10ViewEngineINS_8smem_ptrIPN7cutlass10bfloat16_tEEEEEEEC2ERKS10_RKS17_,@function
        .size           $_ZN7cutlass13device_kernelIN5flash19enable_sm80_to_sm89INS1_16FlashAttnBwdSm80INS1_25CollectiveMainloopBwdSm80ILi2ELi2EN4cute5tupleIJNS5_1CILi128EEES8_NS7_ILi64EEEEEENS_10bfloat16_tEfNS_4arch4Sm80ELb0ELb0ELb1ELb0ELb0ELb0ELb0ELb0ELi2ELi4ELi4ELi4ELb0EEENS1_21CollectiveEpilogueBwdISA_SB_SD_Li256ELb0ELb0ELi2EEENS1_19SingleTileSchedulerILb0ELb0ELb0ELi128EEEEEEEEEvNT_6ParamsE$_ZN4cute3eso3ESOILb1ELb0EJNS_14ComposedLayoutINS_7SwizzleILi3ELi3ELi3EEENS_1CILi0EEENS_6LayoutINS_5tupleIJNS8_IJNS8_IJNS5_ILi4EEENS5_ILi8EEEEEENS8_IJS9_NS5_ILi1EEEEEEEEENS8_IJNS8_IJNS5_ILi2EEESF_SF_EEENS8_IJSF_NS8_IJS9_SF_EEEEEEEEEEEENS8_IJNS8_IJNS8_IJSF_NS5_ILi64EEEEEENS8_IJNS5_ILi1024EEES6_EEEEEENS8_IJNS8_IJSC_NS5_ILi512EEESA_EEENS8_IJNS5_ILi4096EEENS8_IJNS5_ILi16EEENS5_ILi8192EEEEEEEEEEEEEEEEEEENS_10ViewEngineINS_8smem_ptrIPN7cutlass10bfloat16_tEEEEEEEC2ERKS10_RKS17_,($_ZN7cutlass13device_kernelIN5flash19enable_sm80_to_sm89INS1_16FlashAttnBwdSm80INS1_25CollectiveMainloopBwdSm80ILi2ELi2EN4cute5tupleIJNS5_1CILi128EEES8_NS7_ILi64EEEEEENS_10bfloat16_tEfNS_4arch4Sm80ELb0ELb0ELb1ELb0ELb0ELb0ELb0ELb0ELi2ELi4ELi4ELi4ELb0EEENS1_21CollectiveEpilogueBwdISA_SB_SD_Li256ELb0ELb0ELi2EEENS1_19SingleTileSchedulerILb0ELb0ELb0ELi128EEEEEEEEEvNT_6ParamsE$_ZN4cute3eso3ESOILb1ELb0EJNS_14ComposedLayoutINS_7SwizzleILi3ELi3ELi3EEENS_1CILi0EEENS_6LayoutINS_5tupleIJNS8_IJNS8_IJNS5_ILi4EEENS5_ILi8EEEEEENS8_IJS9_NS5_ILi1EEEEEEEEENS8_IJNS8_IJNS5_ILi2EEESF_SF_EEENS8_IJSF_SA_EEEEEEEEENS8_IJNS8_IJNS8_IJNS5_ILi128EEESC_EEENS8_IJNS5_ILi16EEES6_EEEEEENS8_IJNS8_IJNS5_ILi64EEESA_NS5_ILi512EEEEEENS8_IJNS5_ILi8192EEENS5_ILi1024EEEEEEEEEEEEEEEENS_10ViewEngineINS_8smem_ptrIPN7cutlass10bfloat16_tEEEEEEEC2ERKSY_RKS15_ - $_ZN7cutlass13device_kernelIN5flash19enable_sm80_to_sm89INS1_16FlashAttnBwdSm80INS1_25CollectiveMainloopBwdSm80ILi2ELi2EN4cute5tupleIJNS5_1CILi128EEES8_NS7_ILi64EEEEEENS_10bfloat16_tEfNS_4arch4Sm80ELb0ELb0ELb1ELb0ELb0ELb0ELb0ELb0ELi2ELi4ELi4ELi4ELb0EEENS1_21CollectiveEpilogueBwdISA_SB_SD_Li256ELb0ELb0ELi2EEENS1_19SingleTileSchedulerILb0ELb0ELb0ELi128EEEEEEEEEvNT_6ParamsE$_ZN4cute3eso3ESOILb1ELb0EJNS_14ComposedLayoutINS_7SwizzleILi3ELi3ELi3EEENS_1CILi0EEENS_6LayoutINS_5tupleIJNS8_IJNS8_IJNS5_ILi4EEENS5_ILi8EEEEEENS8_IJS9_NS5_ILi1EEEEEEEEENS8_IJNS8_IJNS5_ILi2EEESF_SF_EEENS8_IJSF_NS8_IJS9_SF_EEEEEEEEEEEENS8_IJNS8_IJNS8_IJSF_NS5_ILi64EEEEEENS8_IJNS5_ILi1024EEES6_EEEEEENS8_IJNS8_IJSC_NS5_ILi512EEESA_EEENS8_IJNS5_ILi4096EEENS8_IJNS5_ILi16EEENS5_ILi8192EEEEEEEEEEEEEEEEEEENS_10ViewEngineINS_8smem_ptrIPN7cutlass10bfloat16_tEEEEEEEC2ERKS10_RKS17_)
$_ZN7cutlass13device_kernelIN5flash19enable_sm80_to_sm89INS1_16FlashAttnBwdSm80INS1_25CollectiveMainloopBwdSm80ILi2ELi2EN4cute5tupleIJNS5_1CILi128EEES8_NS7_ILi64EEEEEENS_10bfloat16_tEfNS_4arch4Sm80ELb0ELb0ELb1ELb0ELb0ELb0ELb0ELb0ELi2ELi4ELi4ELi4ELb0EEENS1_21CollectiveEpilogueBwdISA_SB_SD_Li256ELb0ELb0ELi2EEENS1_19SingleTileSchedulerILb0ELb0ELb0ELi128EEEEEEEEEvNT_6ParamsE$_ZN4cute3eso3ESOILb1ELb0EJNS_14ComposedLayoutINS_7SwizzleILi3ELi3ELi3EEENS_1CILi0EEENS_6LayoutINS_5tupleIJNS8_IJNS8_IJNS5_ILi4EEENS5_ILi8EEEEEENS8_IJS9_NS5_ILi1EEEEEEEEENS8_IJNS8_IJNS5_ILi2EEESF_SF_EEENS8_IJSF_NS8_IJS9_SF_EEEEEEEEEEEENS8_IJNS8_IJNS8_IJSF_NS5_ILi64EEEEEENS8_IJNS5_ILi1024EEES6_EEEEEENS8_IJNS8_IJSC_NS5_ILi512EEESA_EEENS8_IJNS5_ILi4096EEENS8_IJNS5_ILi16EEENS5_ILi8192EEEEEEEEEEEEEEEEEEENS_10ViewEngineINS_8smem_ptrIPN7cutlass10bfloat16_tEEEEEEEC2ERKS10_RKS17_:
[----:B------:R-:W-:Y:S01]  /*73b0*/  IADD3 R4, R69, -c[0x0][0x20], RZ ;  /* 0x8000080045047a10 */ /* 0x000fe20007ffe0ff */
[----:B------:R-:W-:Y:S01]  /*73c0*/  IMAD.MOV.U32 R8, RZ, RZ, R6 ;  /* 0x000000ffff087224 */ /* 0x000fe200078e0006 */
[----:B------:R-:W-:-:S03]  /*73d0*/  MOV R9, 0x0 ;  /* 0x0000000000097802 */ /* 0x000fc60000000f00 */
[----:B------:R1:W-:Y:S01]  /*73e0*/  STL.64 [R4], R2 ;  /* 0x0000000204007387 */ /* 0x0003e20000100a00 */
[----:B------:R-:W-:Y:S05]  /*73f0*/  RET.REL.NODEC R8 `(_ZN7cutlass13device_kernelIN5flash19enable_sm80_to_sm89INS1_16FlashAttnBwdSm80INS1_25CollectiveMainloopBwdSm80ILi2ELi2EN4cute5tupleIJNS5_1CILi128EEES8_NS7_ILi64EEEEEENS_10bfloat16_tEfNS_4arch4Sm80ELb0ELb0ELb1ELb0ELb0ELb0ELb0ELb0ELi2ELi4ELi4ELi4ELb0EEENS1_21CollectiveEpilogueBwdISA_SB_SD_Li256ELb0ELb0ELi2EEENS1_19SingleTileSchedulerILb0ELb0ELb0ELi128EEEEEEEEEvNT_6ParamsE) ;  /* 0xffff8c0008007950 */ /* 0x000fea0003c3ffff */
        .type           $_ZN7cutlass13device_kernelIN5flash19enable_sm80_to_sm89INS1_16FlashAttnBwdSm80INS1_25CollectiveMainloopBwdSm80ILi2ELi2EN4cute5tupleIJNS5_1CILi128EEES8_NS7_ILi64EEEEEENS_10bfloat16_tEfNS_4arch4Sm80ELb0ELb0ELb1ELb0ELb0ELb0ELb0ELb0ELi2ELi4ELi4ELi4ELb0EEENS1_21CollectiveEpilogueBwdISA_SB_SD_Li256ELb0ELb0ELi2EEENS1_19SingleTileSchedulerILb0ELb0ELb0ELi128EEEEEEEEEvNT_6ParamsE$_ZN4cute3eso3ESOILb1ELb0EJNS_14ComposedLayoutINS_7SwizzleILi3ELi3ELi3EEENS_1CILi0EEENS_6LayoutINS_5tupleIJNS8_IJNS8_IJNS5_ILi4EEENS5_ILi8EEEEEENS8_IJS9_NS5_ILi1EEEEEEEEENS8_IJNS8_IJNS5_ILi2EEESF_SF_EEENS8_IJSF_SA_EEEEEEEEENS8_IJNS8_IJNS8_IJNS5_ILi128EEESC_EEENS8_IJNS5_ILi16EEES6_EEEEEENS8_IJNS8_IJNS5_ILi64EEESA_NS5_ILi512EEEEEENS8_IJNS5_ILi8192EEENS5_ILi1024EEEEEEEEEEEEEEEENS_10ViewEngineINS_8smem_ptrIPN7cutlass10bfloat16_tEEEEEEEC2ERKSY_RKS15_,@function
        .size           $_ZN7cutlass13device_kernelIN5flash19enable_sm80_to_sm89INS1_16FlashAttnBwdSm80INS1_25CollectiveMainloopBwdSm80ILi2ELi2EN4cute5tupleIJNS5_1CILi128EEES8_NS7_ILi64EEEEEENS_10bfloat16_tEfNS_4arch4Sm80ELb0ELb0ELb1ELb0ELb0ELb0ELb0ELb0ELi2ELi4ELi4ELi4ELb0EEENS1_21CollectiveEpilogueBwdISA_SB_SD_Li256ELb0ELb0ELi2EEENS1_19SingleTileSchedulerILb0ELb0ELb0ELi128EEEEEEEEEvNT_6ParamsE$_ZN4cute3eso3ESOILb1ELb0EJNS_14ComposedLayoutINS_7SwizzleILi3ELi3ELi3EEENS_1CILi0EEENS_6LayoutINS_5tupleIJNS8_IJNS8_IJNS5_ILi4EEENS5_ILi8EEEEEENS8_IJS9_NS5_ILi1EEEEEEEEENS8_IJNS8_IJNS5_ILi2EEESF_SF_EEENS8_IJSF_SA_EEEEEEEEENS8_IJNS8_IJNS8_IJNS5_ILi128EEESC_EEENS8_IJNS5_ILi16EEES6_EEEEEENS8_IJNS8_IJNS5_ILi64EEESA_NS5_ILi512EEEEEENS8_IJNS5_ILi8192EEENS5_ILi1024EEEEEEEEEEEEEEEENS_10ViewEngineINS_8smem_ptrIPN7cutlass10bfloat16_tEEEEEEEC2ERKSY_RKS15_,($_ZN7cutlass13device_kernelIN5flash19enable_sm80_to_sm89INS1_16FlashAttnBwdSm80INS1_25CollectiveMainloopBwdSm80ILi2ELi2EN4cute5tupleIJNS5_1CILi128EEES8_NS7_ILi64EEEEEENS_10bfloat16_tEfNS_4arch4Sm80ELb0ELb0ELb1ELb0ELb0ELb0ELb0ELb0ELi2ELi4ELi4ELi4ELb0EEENS1_21CollectiveEpilogueBwdISA_SB_SD_Li256ELb0ELb0ELi2EEENS1_19SingleTileSchedulerILb0ELb0ELb0ELi128EEEEEEEEEvNT_6ParamsE$_ZN4cute3eso3ESOILb1ELb0EJNS_14ComposedLayoutINS_7SwizzleILi3ELi3ELi3EEENS_1CILj0EEENS_6LayoutINS_5tupleIJNS5_ILi64EEENS5_ILi128EEEEEENS8_IJNS5_ILi1EEES9_EEEEEEENS_10ViewEngineINS_8smem_ptrIPN7cutlass10bfloat16_tEEEEEEEC2ERKSF_RKSM_ - $_ZN7cutlass13device_kernelIN5flash19enable_sm80_to_sm89INS1_16FlashAttnBwdSm80INS1_25CollectiveMainloopBwdSm80ILi2ELi2EN4cute5tupleIJNS5_1CILi128EEES8_NS7_ILi64EEEEEENS_10bfloat16_tEfNS_4arch4Sm80ELb0ELb0ELb1ELb0ELb0ELb0ELb0ELb0ELi2ELi4ELi4ELi4ELb0EEENS1_21CollectiveEpilogueBwdISA_SB_SD_Li256ELb0ELb0ELi2EEENS1_19SingleTileSchedulerILb0ELb0ELb0ELi128EEEEEEEEEvNT_6ParamsE$_ZN4cute3eso3ESOILb1ELb0EJNS_14ComposedLayoutINS_7SwizzleILi3ELi3ELi3EEENS_1CILi0EEENS_6LayoutINS_5tupleIJNS8_IJNS8_IJNS5_ILi4EEENS5_ILi8EEEEEENS8_IJS9_NS5_ILi1EEEEEEEEENS8_IJNS8_IJNS5_ILi2EEESF_SF_EEENS8_IJSF_SA_EEEEEEEEENS8_IJNS8_IJNS8_IJNS5_ILi128EEESC_EEENS8_IJNS5_ILi16EEES6_EEEEEENS8_IJNS8_IJNS5_ILi64EEESA_NS5_ILi512EEEEEENS8_IJNS5_ILi8192EEENS5_ILi1024EEEEEEEEEEEEEEEENS_10ViewEngineINS_8smem_ptrIPN7cutlass10bfloat16_tEEEEEEEC2ERKSY_RKS15_)
$_ZN7cutlass13device_kernelIN5flash19enable_sm80_to_sm89INS1_16FlashAttnBwdSm80INS1_25CollectiveMainloopBwdSm80ILi2ELi2EN4cute5tupleIJNS5_1CILi128EEES8_NS7_ILi64EEEEEENS_10bfloat16_tEfNS_4arch4Sm80ELb0ELb0ELb1ELb0ELb0ELb0ELb0ELb0ELi2ELi4ELi4ELi4ELb0EEENS1_21CollectiveEpilogueBwdISA_SB_SD_Li256ELb0ELb0ELi2EEENS1_19SingleTileSchedulerILb0ELb0ELb0ELi128EEEEEEEEEvNT_6ParamsE$_ZN4cute3eso3ESOILb1ELb0EJNS_14ComposedLayoutINS_7SwizzleILi3ELi3ELi3EEENS_1CILi0EEENS_6LayoutINS_5tupleIJNS8_IJNS8_IJNS5_ILi4EEENS5_ILi8EEEEEENS8_IJS9_NS5_ILi1EEEEEEEEENS8_IJNS8_IJNS5_ILi2EEESF_SF_EEENS8_IJSF_SA_EEEEEEEEENS8_IJNS8_IJNS8_IJNS5_ILi128EEESC_EEENS8_IJNS5_ILi16EEES6_EEEEEENS8_IJNS8_IJNS5_ILi64EEESA_NS5_ILi512EEEEEENS8_IJNS5_ILi8192EEENS5_ILi1024EEEEEEEEEEEEEEEENS_10ViewEngineINS_8smem_ptrIPN7cutlass10bfloat16_tEEEEEEEC2ERKSY_RKS15_:
[----:B------:R-:W-:Y:S01]  /*7400*/  IADD3 R4, R25, -c[0x0][0x20], RZ ;  /* 0x8000080019047a10 */ /* 0x000fe20007ffe0ff */
[----:B------:R-:W-:Y:S01]  /*7410*/  IMAD.MOV.U32 R8, RZ, RZ, R6 ;  /* 0x000000ffff087224 */ /* 0x000fe200078e0006 */
[----:B------:R-:W-:-:S03]  /*7420*/  MOV R9, 0x0 ;  /* 0x0000000000097802 */ /* 0x000fc60000000f00 */
[----:B------:R1:W-:Y:S01]  /*7430*/  STL.64 [R4], R2 ;  /* 0x0000000204007387 */ /* 0x0003e20000100a00 */
[----:B------:R-:W-:Y:S05]  /*7440*/  RET.REL.NODEC R8 `(_ZN7cutlass13device_kernelIN5flash19enable_sm80_to_sm89INS1_16FlashAttnBwdSm80INS1_25CollectiveMainloopBwdSm80ILi2ELi2EN4cute5tupleIJNS5_1CILi128EEES8_NS7_ILi64EEEEEENS_10bfloat16_tEfNS_4arch4Sm80ELb0ELb0ELb1ELb0ELb0ELb0ELb0ELb0ELi2ELi4ELi4ELi4ELb0EEENS1_21CollectiveEpilogueBwdISA_SB_SD_Li256ELb0ELb0ELi2EEENS1_19SingleTileSchedulerILb0ELb0ELb0ELi128EEEEEEEEEvNT_6ParamsE) ;  /* 0xffff8bb008007950 */ /* 0x000fea0003c3ffff */
        .type           $_ZN7cutlass13device_kernelIN5flash19enable_sm80_to_sm89INS1_16FlashAttnBwdSm80INS1_25CollectiveMainloopBwdSm80ILi2ELi2EN4cute5tupleIJNS5_1CILi128EEES8_NS7_ILi64EEEEEENS_10bfloat16_tEfNS_4arch4Sm80ELb0ELb0ELb1ELb0ELb0ELb0ELb0ELb0ELi2ELi4ELi4ELi4ELb0EEENS1_21CollectiveEpilogueBwdISA_SB_SD_Li256ELb0ELb0ELi2EEENS1_19SingleTileSchedulerILb0ELb0ELb0ELi128EEEEEEEEEvNT_6ParamsE$_ZN4cute3eso3ESOILb1ELb0EJNS_14ComposedLayoutINS_7SwizzleILi3ELi3ELi3EEENS_1CILj0EEENS_6LayoutINS_5tupleIJNS5_ILi64EEENS5_ILi128EEEEEENS8_IJNS5_ILi1EEES9_EEEEEEENS_10ViewEngineINS_8smem_ptrIPN7cutlass10bfloat16_tEEEEEEEC2ERKSF_RKSM_,@function
        .size           $_ZN7cutlass13device_kernelIN5flash19enable_sm80_to_sm89INS1_16FlashAttnBwdSm80INS1_25CollectiveMainloopBwdSm80ILi2ELi2EN4cute5tupleIJNS5_1CILi128EEES8_NS7_ILi64EEEEEENS_10bfloat16_tEfNS_4arch4Sm80ELb0ELb0ELb1ELb0ELb0ELb0ELb0ELb0ELi2ELi4ELi4ELi4ELb0EEENS1_21CollectiveEpilogueBwdISA_SB_SD_Li256ELb0ELb0ELi2EEENS1_19SingleTileSchedulerILb0ELb0ELb0ELi128EEEEEEEEEvNT_6ParamsE$_ZN4cute3eso3ESOILb1ELb0EJNS_14ComposedLayoutINS_7SwizzleILi3ELi3ELi3EEENS_1CILj0EEENS_6LayoutINS_5tupleIJNS5_ILi64EEENS5_ILi128EEEEEENS8_IJNS5_ILi1EEES9_EEEEEEENS_10ViewEngineINS_8smem_ptrIPN7cutlass10bfloat16_tEEEEEEEC2ERKSF_RKSM_,($_ZN7cutlass13device_kernelIN5flash19enable_sm80_to_sm89INS1_16FlashAttnBwdSm80INS1_25CollectiveMainloopBwdSm80ILi2ELi2EN4cute5tupleIJNS5_1CILi128EEES8_NS7_ILi64EEEEEENS_10bfloat16_tEfNS_4arch4Sm80ELb0ELb0ELb1ELb0ELb0ELb0ELb0ELb0ELi2ELi4ELi4ELi4ELb0EEENS1_21CollectiveEpilogueBwdISA_SB_SD_Li256ELb0ELb0ELi2EEENS1_19SingleTileSchedulerILb0ELb0ELb0ELi128EEEEEEEEEvNT_6ParamsE$_ZN4cute3eso3ESOILb1ELb0EJNS_14ComposedLayoutINS_7SwizzleILi3ELi3ELi3EEENS_1CILj0EEENS_6LayoutINS_5tupleIJNS8_IJNS5_ILi8EEENS5_ILi16EEEEEENS8_IJNS5_ILi64EEENS5_ILi1EEEEEEEEENS8_IJNS8_IJSC_NS5_ILi512EEEEEENS8_IJSD_NS5_ILi0EEEEEEEEEEEEENS_10ViewEngineINS_8smem_ptrIPN7cutlass10bfloat16_tEEEEEEEC2ERKSM_RKST_ - $_ZN7cutlass13device_kernelIN5flash19enable_sm80_to_sm89INS1_16FlashAttnBwdSm80INS1_25CollectiveMainloopBwdSm80ILi2ELi2EN4cute5tupleIJNS5_1CILi128EEES8_NS7_ILi64EEEEEENS_10bfloat16_tEfNS_4arch4Sm80ELb0ELb0ELb1ELb0ELb0ELb0ELb0ELb0ELi2ELi4ELi4ELi4ELb0EEENS1_21CollectiveEpilogueBwdISA_SB_SD_Li256ELb0ELb0ELi2EEENS1_19SingleTileSchedulerILb0ELb0ELb0ELi128EEEEEEEEEvNT_6ParamsE$_ZN4cute3eso3ESOILb1ELb0EJNS_14ComposedLayoutINS_7SwizzleILi3ELi3ELi3EEENS_1CILj0EEENS_6LayoutINS_5tupleIJNS5_ILi64EEENS5_ILi128EEEEEENS8_IJNS5_ILi1EEES9_EEEEEEENS_10ViewEngineINS_8smem_ptrIPN7cutlass10bfloat16_tEEEEEEEC2ERKSF_RKSM_)
$_ZN7cutlass13device_kernelIN5flash19enable_sm80_to_sm89INS1_16FlashAttnBwdSm80INS1_25CollectiveMainloopBwdSm80ILi2ELi2EN4cute5tupleIJNS5_1CILi128EEES8_NS7_ILi64EEEEEENS_10bfloat16_tEfNS_4arch4Sm80ELb0ELb0ELb1ELb0ELb0ELb0ELb0ELb0ELi2ELi4ELi4ELi4ELb0EEENS1_21CollectiveEpilogueBwdISA_SB_SD_Li256ELb0ELb0ELi2EEENS1_19SingleTileSchedulerILb0ELb0ELb0ELi128EEEEEEEEEvNT_6ParamsE$_ZN4cute3eso3ESOILb1ELb0EJNS_14ComposedLayoutINS_7SwizzleILi3ELi3ELi3EEENS_1CILj0EEENS_6LayoutINS_5tupleIJNS5_ILi64EEENS5_ILi128EEEEEENS8_IJNS5_ILi1EEES9_EEEEEEENS_10ViewEngineINS_8smem_ptrIPN7cutlass10bfloat16_tEEEEEEEC2ERKSF_RKSM_:
[----:B------:R-:W-:Y:S01]  /*7450*/  IADD3 R4, R25, -c[0x0][0x20], RZ ;  /* 0x8000080019047a10 */ /* 0x000fe20007ffe0ff */
[----:B------:R-:W-:Y:S01]  /*7460*/  IMAD.MOV.U32 R8, RZ, RZ, R6 ;  /* 0x000000ffff087224 */ /* 0x000fe200078e0006 */
[----:B------:R-:W-:-:S03]  /*7470*/  MOV R9, 0x0 ;  /* 0x0000000000097802 */ /* 0x000fc60000000f00 */
[----:B------:R1:W-:Y:S01]  /*7480*/  STL.64 [R4], R2 ;  /* 0x0000000204007387 */ /* 0x0003e20000100a00 */
[----:B------:R-:W-:Y:S05]  /*7490*/  RET.REL.NODEC R8 `(_ZN7cutlass13device_kernelIN5flash19enable_sm80_to_sm89INS1_16FlashAttnBwdSm80INS1_25CollectiveMainloopBwdSm80ILi2ELi2EN4cute5tupleIJNS5_1CILi128EEES8_NS7_ILi64EEEEEENS_10bfloat16_tEfNS_4arch4Sm80ELb0ELb0ELb1ELb0ELb0ELb0ELb0ELb0ELi2ELi4ELi4ELi4ELb0EEENS1_21CollectiveEpilogueBwdISA_SB_SD_Li256ELb0ELb0ELi2EEENS1_19SingleTileSchedulerILb0ELb0ELb0ELi128EEEEEEEEEvNT_6ParamsE) ;  /* 0xffff8b6008007950 */ /* 0x000fea0003c3ffff */
        .type           $_ZN7cutlass13device_kernelIN5flash19enable_sm80_to_sm89INS1_16FlashAttnBwdSm80INS1_25CollectiveMainloopBwdSm80ILi2ELi2EN4cute5tupleIJNS5_1CILi128EEES8_NS7_ILi64EEEEEENS_10bfloat16_tEfNS_4arch4Sm80ELb0ELb0ELb1ELb0ELb0ELb0ELb0ELb0ELi2ELi4ELi4ELi4ELb0EEENS1_21CollectiveEpilogueBwdISA_SB_SD_Li256ELb0ELb0ELi2EEENS1_19SingleTileSchedulerILb0ELb0ELb0ELi128EEEEEEEEEvNT_6ParamsE$_ZN4cute3eso3ESOILb1ELb0EJNS_14ComposedLayoutINS_7SwizzleILi3ELi3ELi3EEENS_1CILj0EEENS_6LayoutINS_5tupleIJNS8_IJNS5_ILi8EEENS5_ILi16EEEEEENS8_IJNS5_ILi64EEENS5_ILi1EEEEEEEEENS8_IJNS8_IJSC_NS5_ILi512EEEEEENS8_IJSD_NS5_ILi0EEEEEEEEEEEEENS_10ViewEngineINS_8smem_ptrIPN7cutlass10bfloat16_tEEEEEEEC2ERKSM_RKST_,@function
        .size           $_ZN7cutlass13device_kernelIN5flash19enable_sm80_to_sm89INS1_16FlashAttnBwdSm80INS1_25CollectiveMainloopBwdSm80ILi2ELi2EN4cute5tupleIJNS5_1CILi128EEES8_NS7_ILi64EEEEEENS_10bfloat16_tEfNS_4arch4Sm80ELb0ELb0ELb1ELb0ELb0ELb0ELb0ELb0ELi2ELi4ELi4ELi4ELb0EEENS1_21CollectiveEpilogueBwdISA_SB_SD_Li256ELb0ELb0ELi2EEENS1_19SingleTileSchedulerILb0ELb0ELb0ELi128EEEEEEEEEvNT_6ParamsE$_ZN4cute3eso3ESOILb1ELb0EJNS_14ComposedLayoutINS_7SwizzleILi3ELi3ELi3EEENS_1CILj0EEENS_6LayoutINS_5tupleIJNS8_IJNS5_ILi8EEENS5_ILi16EEEEEENS8_IJNS5_ILi64EEENS5_ILi1EEEEEEEEENS8_IJNS8_IJSC_NS5_ILi512EEEEEENS8_IJSD_NS5_ILi0EEEEEEEEEEEEENS_10ViewEngineINS_8smem_ptrIPN7cutlass10bfloat16_tEEEEEEEC2ERKSM_RKST_,($_ZN7cutlass13device_kernelIN5flash19enable_sm80_to_sm89INS1_16FlashAttnBwdSm80INS1_25CollectiveMainloopBwdSm80ILi2ELi2EN4cute5tupleIJNS5_1CILi128EEES8_NS7_ILi64EEEEEENS_10bfloat16_tEfNS_4arch4Sm80ELb0ELb0ELb1ELb0ELb0ELb0ELb0ELb0ELi2ELi4ELi4ELi4ELb0EEENS1_21CollectiveEpilogueBwdISA_SB_SD_Li256ELb0ELb0ELi2EEENS1_19SingleTileSchedulerILb0ELb0ELb0ELi128EEEEEEEEEvNT_6ParamsE$_ZN4cute3eso3ESOILb1ELb0EJNS_14ComposedLayoutINS_7SwizzleILi3ELi3ELi3EEENS_1CILj0EEENS_6LayoutINS_5tupleIJNS8_IJNS8_IJNS5_ILi4EEENS5_ILi8EEEEEENS8_IJNS5_ILi2EEENS5_ILi1EEEEEEEEENS8_IJNS8_IJSC_SC_EEESB_EEEEEENS8_IJNS8_IJNS8_IJNS5_ILi128EEESD_EEENS8_IJSA_NS5_ILi0EEEEEEEEENS8_IJNS8_IJNS5_ILi64EEENS5_ILi512EEEEEENS8_IJNS5_ILi16EEENS5_ILi1024EEEEEEEEEEEEEEEENS_10ViewEngineINS_8smem_ptrIPN7cutlass10bfloat16_tEEEEEEEC2ERKSX_RKS14_ - $_ZN7cutlass13device_kernelIN5flash19enable_sm80_to_sm89INS1_16FlashAttnBwdSm80INS1_25CollectiveMainloopBwdSm80ILi2ELi2EN4cute5tupleIJNS5_1CILi128EEES8_NS7_ILi64EEEEEENS_10bfloat16_tEfNS_4arch4Sm80ELb0ELb0ELb1ELb0ELb0ELb0ELb0ELb0ELi2ELi4ELi4ELi4ELb0EEENS1_21CollectiveEpilogueBwdISA_SB_SD_Li256ELb0ELb0ELi2EEENS1_19SingleTileSchedulerILb0ELb0ELb0ELi128EEEEEEEEEvNT_6ParamsE$_ZN4cute3eso3ESOILb1ELb0EJNS_14ComposedLayoutINS_7SwizzleILi3ELi3ELi3EEENS_1CILj0EEENS_6LayoutINS_5tupleIJNS8_IJNS5_ILi8EEENS5_ILi16EEEEEENS8_IJNS5_ILi64EEENS5_ILi1EEEEEEEEENS8_IJNS8_IJSC_NS5_ILi512EEEEEENS8_IJSD_NS5_ILi0EEEEEEEEEEEEENS_10ViewEngineINS_8smem_ptrIPN7cutlass10bfloat16_tEEEEEEEC2ERKSM_RKST_)
$_ZN7cutlass13device_kernelIN5flash19enable_sm80_to_sm89INS1_16FlashAttnBwdSm80INS1_25CollectiveMainloopBwdSm80ILi2ELi2EN4cute5tupleIJNS5_1CILi128EEES8_NS7_ILi64EEEEEENS_10bfloat16_tEfNS_4arch4Sm80ELb0ELb0ELb1ELb0ELb0ELb0ELb0ELb0ELi2ELi4ELi4ELi4ELb0EEENS1_21CollectiveEpilogueBwdISA_SB_SD_Li256ELb0ELb0ELi2EEENS1_19SingleTileSchedulerILb0ELb0ELb0ELi128EEEEEEEEEvNT_6ParamsE$_ZN4cute3eso3ESOILb1ELb0EJNS_14ComposedLayoutINS_7SwizzleILi3ELi3ELi3EEENS_1CILj0EEENS_6LayoutINS_5tupleIJNS8_IJNS5_ILi8EEENS5_ILi16EEEEEENS8_IJNS5_ILi64EEENS5_ILi1EEEEEEEEENS8_IJNS8_IJSC_NS5_ILi512EEEEEENS8_IJSD_NS5_ILi0EEEEEEEEEEEEENS_10ViewEngineINS_8smem_ptrIPN7cutlass10bfloat16_tEEEEEEEC2ERKSM_RKST_:
[----:B------:R-:W-:Y:S01]  /*74a0*/  IADD3 R4, R25, -c[0x0][0x20], RZ ;  /* 0x8000080019047a10 */ /* 0x000fe20007ffe0ff */
[----:B------:R-:W-:Y:S01]  /*74b0*/  IMAD.MOV.U32 R8, RZ, RZ, R6 ;  /* 0x000000ffff087224 */ /* 0x000fe200078e0006 */
[----:B------:R-:W-:-:S03]  /*74c0*/  MOV R9, 0x0 ;  /* 0x0000000000097802 */ /* 0x000fc60000000f00 */
[----:B------:R1:W-:Y:S01]  /*74d0*/  STL.64 [R4], R2 ;  /* 0x0000000204007387 */ /* 0x0003e20000100a00 */
[----:B------:R-:W-:Y:S05]  /*74e0*/  RET.REL.NODEC R8 `(_ZN7cutlass13device_kernelIN5flash19enable_sm80_to_sm89INS1_16FlashAttnBwdSm80INS1_25CollectiveMainloopBwdSm80ILi2ELi2EN4cute5tupleIJNS5_1CILi128EEES8_NS7_ILi64EEEEEENS_10bfloat16_tEfNS_4arch4Sm80ELb0ELb0ELb1ELb0ELb0ELb0ELb0ELb0ELi2ELi4ELi4ELi4ELb0EEENS1_21CollectiveEpilogueBwdISA_SB_SD_Li256ELb0ELb0ELi2EEENS1_19SingleTileSchedulerILb0ELb0ELb0ELi128EEEEEEEEEvNT_6ParamsE) ;  /* 0xffff8b1008007950 */ /* 0x000fea0003c3ffff */
        .type           $_ZN7cutlass13device_kernelIN5flash19enable_sm80_to_sm89INS1_16FlashAttnBwdSm80INS1_25CollectiveMainloopBwdSm80ILi2ELi2EN4cute5tupleIJNS5_1CILi128EEES8_NS7_ILi64EEEEEENS_10bfloat16_tEfNS_4arch4Sm80ELb0ELb0ELb1ELb0ELb0ELb0ELb0ELb0ELi2ELi4ELi4ELi4ELb0EEENS1_21CollectiveEpilogueBwdISA_SB_SD_Li256ELb0ELb0ELi2EEENS1_19SingleTileSchedulerILb0ELb0ELb0ELi128EEEEEEEEEvNT_6ParamsE$_ZN4cute3eso3ESOILb1ELb0EJNS_14ComposedLayoutINS_7SwizzleILi3ELi3ELi3EEENS_1CILj0EEENS_6LayoutINS_5tupleIJNS8_IJNS8_IJNS5_ILi4EEENS5_ILi8EEEEEENS8_IJNS5_ILi2EEENS5_ILi1EEEEEEEEENS8_IJNS8_IJSC_SC_EEESB_EEEEEENS8_IJNS8_IJNS8_IJNS5_ILi128EEESD_EEENS8_IJSA_NS5_ILi0EEEEEEEEENS8_IJNS8_IJNS5_ILi64EEENS5_ILi512EEEEEENS8_IJNS5_ILi16EEENS5_ILi1024EEEEEEEEEEEEEEEENS_10ViewEngineINS_8smem_ptrIPN7cutlass10bfloat16_tEEEEEEEC2ERKSX_RKS14_,@function
        .size           $_ZN7cutlass13device_kernelIN5flash19enable_sm80_to_sm89INS1_16FlashAttnBwdSm80INS1_25CollectiveMainloopBwdSm80ILi2ELi2EN4cute5tupleIJNS5_1CILi128EEES8_NS7_ILi64EEEEEENS_10bfloat16_tEfNS_4arch4Sm80ELb0ELb0ELb1ELb0ELb0ELb0ELb0ELb0ELi2ELi4ELi4ELi4ELb0EEENS1_21CollectiveEpilogueBwdISA_SB_SD_Li256ELb0ELb0ELi2EEENS1_19SingleTileSchedulerILb0ELb0ELb0ELi128EEEEEEEEEvNT_6ParamsE$_ZN4cute3eso3ESOILb1ELb0EJNS_14ComposedLayoutINS_7SwizzleILi3ELi3ELi3EEENS_1CILj0EEENS_6LayoutINS_5tupleIJNS8_IJNS8_IJNS5_ILi4EEENS5_ILi8EEEEEENS8_IJNS5_ILi2EEENS5_ILi1EEEEEEEEENS8_IJNS8_IJSC_SC_EEESB_EEEEEENS8_IJNS8_IJNS8_IJNS5_ILi128EEESD_EEENS8_IJSA_NS5_ILi0EEEEEEEEENS8_IJNS8_IJNS5_ILi64EEENS5_ILi512EEEEEENS8_IJNS5_ILi16EEENS5_ILi1024EEEEEEEEEEEEEEEENS_10ViewEngineINS_8smem_ptrIPN7cutlass10bfloat16_tEEEEEEEC2ERKSX_RKS14_,($_ZN7cutlass13device_kernelIN5flash19enable_sm80_to_sm89INS1_16FlashAttnBwdSm80INS1_25CollectiveMainloopBwdSm80ILi2ELi2EN4cute5tupleIJNS5_1CILi128EEES8_NS7_ILi64EEEEEENS_10bfloat16_tEfNS_4arch4Sm80ELb0ELb0ELb1ELb0ELb0ELb0ELb0ELb0ELi2ELi4ELi4ELi4ELb0EEENS1_21CollectiveEpilogueBwdISA_SB_SD_Li256ELb0ELb0ELi2EEENS1_19SingleTileSchedulerILb0ELb0ELb0ELi128EEEEEEEEEvNT_6ParamsE$_ZN4cute3eso3ESOILb1ELb0EJNS_14ComposedLayoutINS_7SwizzleILi3ELi3ELi3EEENS_1CILj0EEENS_6LayoutINS_5tupleIJNS8_IJNS8_IJNS5_ILi4EEENS5_ILi8EEEEEENS8_IJS9_NS5_ILi1EEEEEEEEENS8_IJNS8_IJNS5_ILi2EEESF_SF_EEENS8_IJSF_S9_EEEEEEEEENS8_IJNS8_IJNS8_IJSF_NS5_ILi64EEEEEENS8_IJNS5_ILi1024EEENS5_ILi0EEEEEEEEENS8_IJNS8_IJSC_NS5_ILi512EEESA_EEENS8_IJNS5_ILi4096EEENS5_ILi16EEEEEEEEEEEEEEEENS_10ViewEngineINS_8smem_ptrIPN7cutlass10bfloat16_tEEEEEEEC2ERKSY_RKS15_ - $_ZN7cutlass13device_kernelIN5flash19enable_sm80_to_sm89INS1_16FlashAttnBwdSm80INS1_25CollectiveMainloopBwdSm80ILi2ELi2EN4cute5tupleIJNS5_1CILi128EEES8_NS7_ILi64EEEEEENS_10bfloat16_tEfNS_4arch4Sm80ELb0ELb0ELb1ELb0ELb0ELb0ELb0ELb0ELi2ELi4ELi4ELi4ELb0EEENS1_21CollectiveEpilogueBwdISA_SB_SD_Li256ELb0ELb0ELi2EEENS1_19SingleTileSchedulerILb0ELb0ELb0ELi128EEEEEEEEEvNT_6ParamsE$_ZN4cute3eso3ESOILb1ELb0EJNS_14ComposedLayoutINS_7SwizzleILi3ELi3ELi3EEENS_1CILj0EEENS_6LayoutINS_5tupleIJNS8_IJNS8_IJNS5_ILi4EEENS5_ILi8EEEEEENS8_IJNS5_ILi2EEENS5_ILi1EEEEEEEEENS8_IJNS8_IJSC_SC_EEESB_EEEEEENS8_IJNS8_IJNS8_IJNS5_ILi128EEESD_EEENS8_IJSA_NS5_ILi0EEEEEEEEENS8_IJNS8_IJNS5_ILi64EEENS5_ILi512EEEEEENS8_IJNS5_ILi16EEENS5_ILi1024EEEEEEEEEEEEEEEENS_10ViewEngineINS_8smem_ptrIPN7cutlass10bfloat16_tEEEEEEEC2ERKSX_RKS14_)
$_ZN7cutlass13device_kernelIN5flash19enable_sm80_to_sm89INS1_16FlashAttnBwdSm80INS1_25CollectiveMainloopBwdSm80ILi2ELi2EN4cute5tupleIJNS5_1CILi128EEES8_NS7_ILi64EEEEEENS_10bfloat16_tEfNS_4arch4Sm80ELb0ELb0ELb1ELb0ELb0ELb0ELb0ELb0ELi2ELi4ELi4ELi4ELb0EEENS1_21CollectiveEpilogueBwdISA_SB_SD_Li256ELb0ELb0ELi2EEENS1_19SingleTileSchedulerILb0ELb0ELb0ELi128EEEEEEEEEvNT_6ParamsE$_ZN4cute3eso3ESOILb1ELb0EJNS_14ComposedLayoutINS_7SwizzleILi3ELi3ELi3EEENS_1CILj0EEENS_6LayoutINS_5tupleIJNS8_IJNS8_IJNS5_ILi4EEENS5_ILi8EEEEEENS8_IJNS5_ILi2EEENS5_ILi1EEEEEEEEENS8_IJNS8_IJSC_SC_EEESB_EEEEEENS8_IJNS8_IJNS8_IJNS5_ILi128EEESD_EEENS8_IJSA_NS5_ILi0EEEEEEEEENS8_IJNS8_IJNS5_ILi64EEENS5_ILi512EEEEEENS8_IJNS5_ILi16EEENS5_ILi1024EEEEEEEEEEEEEEEENS_10ViewEngineINS_8smem_ptrIPN7cutlass10bfloat16_tEEEEEEEC2ERKSX_RKS14_:
[----:B------:R-:W-:Y:S01]  /*74f0*/  IADD3 R4, R25, -c[0x0][0x20], RZ ;  /* 0x8000080019047a10 */ /* 0x000fe20007ffe0ff */
[----:B------:R-:W-:Y:S01]  /*7500*/  IMAD.MOV.U32 R8, RZ, RZ, R6 ;  /* 0x000000ffff087224 */ /* 0x000fe200078e0006 */
[----:B------:R-:W-:-:S03]  /*7510*/  MOV R9, 0x0 ;  /* 0x0000000000097802 */ /* 0x000fc60000000f00 */
[----:B------:R1:W-:Y:S01]  /*7520*/  STL.64 [R4], R2 ;  /* 0x0000000204007387 */ /* 0x0003e20000100a00 */
[----:B------:R-:W-:Y:S05]  /*7530*/  RET.REL.NODEC R8 `(_ZN7cutlass13device_kernelIN5flash19enable_sm80_to_sm89INS1_16FlashAttnBwdSm80INS1_25CollectiveMainloopBwdSm80ILi2ELi2EN4cute5tupleIJNS5_1CILi128EEES8_NS7_ILi64EEEEEENS_10bfloat16_tEfNS_4arch4Sm80ELb0ELb0ELb1ELb0ELb0ELb0ELb0ELb0ELi2ELi4ELi4ELi4ELb0EEENS1_21CollectiveEpilogueBwdISA_SB_SD_Li256ELb0ELb0ELi2EEENS1_19SingleTileSchedulerILb0ELb0ELb0ELi128EEEEEEEEEvNT_6ParamsE) ;  /* 0xffff8ac008007950 */ /* 0x000fea0003c3ffff */
        .type           $_ZN7cutlass13device_kernelIN5flash19enable_sm80_to_sm89INS1_16FlashAttnBwdSm80INS1_25CollectiveMainloopBwdSm80ILi2ELi2EN4cute5tupleIJNS5_1CILi128EEES8_NS7_ILi64EEEEEENS_10bfloat16_tEfNS_4arch4Sm80ELb0ELb0ELb1ELb0ELb0ELb0ELb0ELb0ELi2ELi4ELi4ELi4ELb0EEENS1_21CollectiveEpilogueBwdISA_SB_SD_Li256ELb0ELb0ELi2EEENS1_19SingleTileSchedulerILb0ELb0ELb0ELi128EEEEEEEEEvNT_6ParamsE$_ZN4cute3eso3ESOILb1ELb0EJNS_14ComposedLayoutINS_7SwizzleILi3ELi3ELi3EEENS_1CILj0EEENS_6LayoutINS_5tupleIJNS8_IJNS8_IJNS5_ILi4EEENS5_ILi8EEEEEENS8_IJS9_NS5_ILi1EEEEEEEEENS8_IJNS8_IJNS5_ILi2EEESF_SF_EEENS8_IJSF_S9_EEEEEEEEENS8_IJNS8_IJNS8_IJSF_NS5_ILi64EEEEEENS8_IJNS5_ILi1024EEENS5_ILi0EEEEEEEEENS8_IJNS8_IJSC_NS5_ILi512EEESA_EEENS8_IJNS5_ILi4096EEENS5_ILi16EEEEEEEEEEEEEEEENS_10ViewEngineINS_8smem_ptrIPN7cutlass10bfloat16_tEEEEEEEC2ERKSY_RKS15_,@function
        .size           $_ZN7cutlass13device_kernelIN5flash19enable_sm80_to_sm89INS1_16FlashAttnBwdSm80INS1_25CollectiveMainloopBwdSm80ILi2ELi2EN4cute5tupleIJNS5_1CILi128EEES8_NS7_ILi64EEEEEENS_10bfloat16_tEfNS_4arch4Sm80ELb0ELb0ELb1ELb0ELb0ELb0ELb0ELb0ELi2ELi4ELi4ELi4ELb0EEENS1_21CollectiveEpilogueBwdISA_SB_SD_Li256ELb0ELb0ELi2EEENS1_19SingleTileSchedulerILb0ELb0ELb0ELi128EEEEEEEEEvNT_6ParamsE$_ZN4cute3eso3ESOILb1ELb0EJNS_14ComposedLayoutINS_7SwizzleILi3ELi3ELi3EEENS_1CILj0EEENS_6LayoutINS_5tupleIJNS8_IJNS8_IJNS5_ILi4EEENS5_ILi8EEEEEENS8_IJS9_NS5_ILi1EEEEEEEEENS8_IJNS8_IJNS5_ILi2EEESF_SF_EEENS8_IJSF_S9_EEEEEEEEENS8_IJNS8_IJNS8_IJSF_NS5_ILi64EEEEEENS8_IJNS5_ILi1024EEENS5_ILi0EEEEEEEEENS8_IJNS8_IJSC_NS5_ILi512EEESA_EEENS8_IJNS5_ILi4096EEENS5_ILi16EEEEEEEEEEEEEEEENS_10ViewEngineINS_8smem_ptrIPN7cutlass10bfloat16_tEEEEEEEC2ERKSY_RKS15_,($_ZN7cutlass13device_kernelIN5flash19enable_sm80_to_sm89INS1_16FlashAttnBwdSm80INS1_25CollectiveMainloopBwdSm80ILi2ELi2EN4cute5tupleIJNS5_1CILi128EEES8_NS7_ILi64EEEEEENS_10bfloat16_tEfNS_4arch4Sm80ELb0ELb0ELb1ELb0ELb0ELb0ELb0ELb0ELi2ELi4ELi4ELi4ELb0EEENS1_21CollectiveEpilogueBwdISA_SB_SD_Li256ELb0ELb0ELi2EEENS1_19SingleTileSchedulerILb0ELb0ELb0ELi128EEEEEEEEEvNT_6ParamsE$_ZN4cute3eso3ESOILb1ELb0EJNS_1CILi0EEENS2_ILi1EEENS2_ILi512EEEiEEC2ERKS3_RKS4_RKS5_RKi - $_ZN7cutlass13device_kernelIN5flash19enable_sm80_to_sm89INS1_16FlashAttnBwdSm80INS1_25CollectiveMainloopBwdSm80ILi2ELi2EN4cute5tupleIJNS5_1CILi128EEES8_NS7_ILi64EEEEEENS_10bfloat16_tEfNS_4arch4Sm80ELb0ELb0ELb1ELb0ELb0ELb0ELb0ELb0ELi2ELi4ELi4ELi4ELb0EEENS1_21CollectiveEpilogueBwdISA_SB_SD_Li256ELb0ELb0ELi2EEENS1_19SingleTileSchedulerILb0ELb0ELb0ELi128EEEEEEEEEvNT_6ParamsE$_ZN4cute3eso3ESOILb1ELb0EJNS_14ComposedLayoutINS_7SwizzleILi3ELi3ELi3EEENS_1CILj0EEENS_6LayoutINS_5tupleIJNS8_IJNS8_IJNS5_ILi4EEENS5_ILi8EEEEEENS8_IJS9_NS5_ILi1EEEEEEEEENS8_IJNS8_IJNS5_ILi2EEESF_SF_EEENS8_IJSF_S9_EEEEEEEEENS8_IJNS8_IJNS8_IJSF_NS5_ILi64EEEEEENS8_IJNS5_ILi1024EEENS5_ILi0EEEEEEEEENS8_IJNS8_IJSC_NS5_ILi512EEESA_EEENS8_IJNS5_ILi4096EEENS5_ILi16EEEEEEEEEEEEEEEENS_10ViewEngineINS_8smem_ptrIPN7cutlass10bfloat16_tEEEEEEEC2ERKSY_RKS15_)
$_ZN7cutlass13device_kernelIN5flash19enable_sm80_to_sm89INS1_16FlashAttnBwdSm80INS1_25CollectiveMainloopBwdSm80ILi2ELi2EN4cute5tupleIJNS5_1CILi128EEES8_NS7_ILi64EEEEEENS_10bfloat16_tEfNS_4arch4Sm80ELb0ELb0ELb1ELb0ELb0ELb0ELb0ELb0ELi2ELi4ELi4ELi4ELb0EEENS1_21CollectiveEpilogueBwdISA_SB_SD_Li256ELb0ELb0ELi2EEENS1_19SingleTileSchedulerILb0ELb0ELb0ELi128EEEEEEEEEvNT_6ParamsE$_ZN4cute3eso3ESOILb1ELb0EJNS_14ComposedLayoutINS_7SwizzleILi3ELi3ELi3EEENS_1CILj0EEENS_6LayoutINS_5tupleIJNS8_IJNS8_IJNS5_ILi4EEENS5_ILi8EEEEEENS8_IJS9_NS5_ILi1EEEEEEEEENS8_IJNS8_IJNS5_ILi2EEESF_SF_EEENS8_IJSF_S9_EEEEEEEEENS8_IJNS8_IJNS8_IJSF_NS5_ILi64EEEEEENS8_IJNS5_ILi1024EEENS5_ILi0EEEEEEEEENS8_IJNS8_IJSC_NS5_ILi512EEESA_EEENS8_IJNS5_ILi4096EEENS5_ILi16EEEEEEEEEEEEEEEENS_10ViewEngineINS_8smem_ptrIPN7cutlass10bfloat16_tEEEEEEEC2ERKSY_RKS15_:
[----:B------:R-:W-:Y:S01]  /*7540*/  IADD3 R4, R25, -c[0x0][0x20], RZ ;  /* 0x8000080019047a10 */ /* 0x000fe20007ffe0ff */
[----:B------:R-:W-:Y:S01]  /*7550*/  IMAD.MOV.U32 R8, RZ, RZ, R6 ;  /* 0x000000ffff087224 */ /* 0x000fe200078e0006 */
[----:B------:R-:W-:-:S03]  /*7560*/  MOV R9, 0x0 ;  /* 0x0000000000097802 */ /* 0x000fc60000000f00 */
[----:B------:R1:W-:Y:S01]  /*7570*/  STL.64 [R4], R2 ;  /* 0x0000000204007387 */ /* 0x0003e20000100a00 */
[----:B------:R-:W-:Y:S05]  /*7580*/  RET.REL.NODEC R8 `(_ZN7cutlass13device_kernelIN5flash19enable_sm80_to_sm89INS1_16FlashAttnBwdSm80INS1_25CollectiveMainloopBwdSm80ILi2ELi2EN4cute5tupleIJNS5_1CILi128EEES8_NS7_ILi64EEEEEENS_10bfloat16_tEfNS_4arch4Sm80ELb0ELb0ELb1ELb0ELb0ELb0ELb0ELb0ELi2ELi4ELi4ELi4ELb0EEENS1_21CollectiveEpilogueBwdISA_SB_SD_Li256ELb0ELb0ELi2EEENS1_19SingleTileSchedulerILb0ELb0ELb0ELi128EEEEEEEEEvNT_6ParamsE) ;  /* 0xffff8a7008007950 */ /* 0x000fea0003c3ffff */
        .type           $_ZN7cutlass13device_kernelIN5flash19enable_sm80_to_sm89INS1_16FlashAttnBwdSm80INS1_25CollectiveMainloopBwdSm80ILi2ELi2EN4cute5tupleIJNS5_1CILi128EEES8_NS7_ILi64EEEEEENS_10bfloat16_tEfNS_4arch4Sm80ELb0ELb0ELb1ELb0ELb0ELb0ELb0ELb0ELi2ELi4ELi4ELi4ELb0EEENS1_21CollectiveEpilogueBwdISA_SB_SD_Li256ELb0ELb0ELi2EEENS1_19SingleTileSchedulerILb0ELb0ELb0ELi128EEEEEEEEEvNT_6ParamsE$_ZN4cute3eso3ESOILb1ELb0EJNS_1CILi0EEENS2_ILi1EEENS2_ILi512EEEiEEC2ERKS3_RKS4_RKS5_RKi,@function
        .size           $_ZN7cutlass13device_kernelIN5flash19enable_sm80_to_sm89INS1_16FlashAttnBwdSm80INS1_25CollectiveMainloopBwdSm80ILi2ELi2EN4cute5tupleIJNS5_1CILi128EEES8_NS7_ILi64EEEEEENS_10bfloat16_tEfNS_4arch4Sm80ELb0ELb0ELb1ELb0ELb0ELb0ELb0ELb0ELi2ELi4ELi4ELi4ELb0EEENS1_21CollectiveEpilogueBwdISA_SB_SD_Li256ELb0ELb0ELi2EEENS1_19SingleTileSchedulerILb0ELb0ELb0ELi128EEEEEEEEEvNT_6ParamsE$_ZN4cute3eso3ESOILb1ELb0EJNS_1CILi0EEENS2_ILi1EEENS2_ILi512EEEiEEC2ERKS3_RKS4_RKS5_RKi,($_ZN7cutlass13device_kernelIN5flash19enable_sm80_to_sm89INS1_16FlashAttnBwdSm80INS1_25CollectiveMainloopBwdSm80ILi2ELi2EN4cute5tupleIJNS5_1CILi128EEES8_NS7_ILi64EEEEEENS_10bfloat16_tEfNS_4arch4Sm80ELb0ELb0ELb1ELb0ELb0ELb0ELb0ELb0ELi2ELi4ELi4ELi4ELb0EEENS1_21CollectiveEpilogueBwdISA_SB_SD_Li256ELb0ELb0ELi2EEENS1_19SingleTileSchedulerILb0ELb0ELb0ELi128EEEEEEEEEvNT_6ParamsE$_ZN4cute3eso3ESOILb1ELb0EJNS_1CILi0EEENS2_ILi1EEENS2_ILi512EEEiNS2_ILi4096EEEiNS2_ILi8192EEEEEC2ERKS3_RKS4_RKS5_RKiRKS6_SG_RKS7_ - $_ZN7cutlass13device_kernelIN5flash19enable_sm80_to_sm89INS1_16FlashAttnBwdSm80INS1_25CollectiveMainloopBwdSm80ILi2ELi2EN4cute5tupleIJNS5_1CILi128EEES8_NS7_ILi64EEEEEENS_10bfloat16_tEfNS_4arch4Sm80ELb0ELb0ELb1ELb0ELb0ELb0ELb0ELb0ELi2ELi4ELi4ELi4ELb0EEENS1_21CollectiveEpilogueBwdISA_SB_SD_Li256ELb0ELb0ELi2EEENS1_19SingleTileSchedulerILb0ELb0ELb0ELi128EEEEEEEEEvNT_6ParamsE$_ZN4cute3eso3ESOILb1ELb0EJNS_1CILi0EEENS2_ILi1EEENS2_ILi512EEEiEEC2ERKS3_RKS4_RKS5_RKi)
$_ZN7cutlass13device_kernelIN5flash19enable_sm80_to_sm89INS1_16FlashAttnBwdSm80INS1_25CollectiveMainloopBwdSm80ILi2ELi2EN4cute5tupleIJNS5_1CILi128EEES8_NS7_ILi64EEEEEENS_10bfloat16_tEfNS_4arch4Sm80ELb0ELb0ELb1ELb0ELb0ELb0ELb0ELb0ELi2ELi4ELi4ELi4ELb0EEENS1_21CollectiveEpilogueBwdISA_SB_SD_Li256ELb0ELb0ELi2EEENS1_19SingleTileSchedulerILb0ELb0ELb0ELi128EEEEEEEEEvNT_6ParamsE$_ZN4cute3eso3ESOILb1ELb0EJNS_1CILi0EEENS2_ILi1EEENS2_ILi512EEEiEEC2ERKS3_RKS4_RKS5_RKi:
[----:B------:R-:W-:Y:S02]  /*7590*/  IADD3 R2, R2, -c[0x0][0x20], RZ ;  /* 0x8000080002027a10 */ /* 0x000fe40007ffe0ff */
[----:B------:R-:W-:-:S03]  /*75a0*/  MOV R9, 0x0 ;  /* 0x0000000000097802 */ /* 0x000fc60000000f00 */
[----:B------:R1:W-:Y:S01]  /*75b0*/  STL [R2], R3 ;  /* 0x0000000302007387 */ /* 0x0003e20000100800 */
[----:B------:R-:W-:Y:S05]  /*75c0*/  RET.REL.NODEC R8 `(_ZN7cutlass13device_kernelIN5flash19enable_sm80_to_sm89INS1_16FlashAttnBwdSm80INS1_25CollectiveMainloopBwdSm80ILi2ELi2EN4cute5tupleIJNS5_1CILi128EEES8_NS7_ILi64EEEEEENS_10bfloat16_tEfNS_4arch4Sm80ELb0ELb0ELb1ELb0ELb0ELb0ELb0ELb0ELi2ELi4ELi4ELi4ELb0EEENS1_21CollectiveEpilogueBwdISA_SB_SD_Li256ELb0ELb0ELi2EEENS1_19SingleTileSchedulerILb0ELb0ELb0ELi128EEEEEEEEEvNT_6ParamsE) ;  /* 0xffff8a3008007950 */ /* 0x000fea0003c3ffff */
        .type           $_ZN7cutlass13device_kernelIN5flash19enable_sm80_to_sm89INS1_16FlashAttnBwdSm80INS1_25CollectiveMainloopBwdSm80ILi2ELi2EN4cute5tupleIJNS5_1CILi128EEES8_NS7_ILi64EEEEEENS_10bfloat16_tEfNS_4arch4Sm80ELb0ELb0ELb1ELb0ELb0ELb0ELb0ELb0ELi2ELi4ELi4ELi4ELb0EEENS1_21CollectiveEpilogueBwdISA_SB_SD_Li256ELb0ELb0ELi2EEENS1_19SingleTileSchedulerILb0ELb0ELb0ELi128EEEEEEEEEvNT_6ParamsE$_ZN4cute3eso3ESOILb1ELb0EJNS_1CILi0EEENS2_ILi1EEENS2_ILi512EEEiNS2_ILi4096EEEiNS2_ILi8192EEEEEC2ERKS3_RKS4_RKS5_RKiRKS6_SG_RKS7_,@function
        .size           $_ZN7cutlass13device_kernelIN5flash19enable_sm80_to_sm89INS1_16FlashAttnBwdSm80INS1_25CollectiveMainloopBwdSm80ILi2ELi2EN4cute5tupleIJNS5_1CILi128EEES8_NS7_ILi64EEEEEENS_10bfloat16_tEfNS_4arch4Sm80ELb0ELb0ELb1ELb0ELb0ELb0ELb0ELb0ELi2ELi4ELi4ELi4ELb0EEENS1_21CollectiveEpilogueBwdISA_SB_SD_Li256ELb0ELb0ELi2EEENS1_19SingleTileSchedulerILb0ELb0ELb0ELi128EEEEEEEEEvNT_6ParamsE$_ZN4cute3eso3ESOILb1ELb0EJNS_1CILi0EEENS2_ILi1EEENS2_ILi512EEEiNS2_ILi4096EEEiNS2_ILi8192EEEEEC2ERKS3_RKS4_RKS5_RKiRKS6_SG_RKS7_,($_ZN7cutlass13device_kernelIN5flash19enable_sm80_to_sm89INS1_16FlashAttnBwdSm80INS1_25CollectiveMainloopBwdSm80ILi2ELi2EN4cute5tupleIJNS5_1CILi128EEES8_NS7_ILi64EEEEEENS_10bfloat16_tEfNS_4arch4Sm80ELb0ELb0ELb1ELb0ELb0ELb0ELb0ELb0ELi2ELi4ELi4ELi4ELb0EEENS1_21CollectiveEpilogueBwdISA_SB_SD_Li256ELb0ELb0ELi2EEENS1_19SingleTileSchedulerILb0ELb0ELb0ELi128EEEEEEEEEvNT_6ParamsE$_ZN4cute3eso3ESOILb1ELb0EJNS_1CILi0EEENS_5tupleIJNS2_ILi1EEENS2_ILi256EEEiEEEEEC2ERKS3_RKS7_ - $_ZN7cutlass13device_kernelIN5flash19enable_sm80_to_sm89INS1_16FlashAttnBwdSm80INS1_25CollectiveMainloopBwdSm80ILi2ELi2EN4cute5tupleIJNS5_1CILi128EEES8_NS7_ILi64EEEEEENS_10bfloat16_tEfNS_4arch4Sm80ELb0ELb0ELb1ELb0ELb0ELb0ELb0ELb0ELi2ELi4ELi4ELi4ELb0EEENS1_21CollectiveEpilogueBwdISA_SB_SD_Li256ELb0ELb0ELi2EEENS1_19SingleTileSchedulerILb0ELb0ELb0ELi128EEEEEEEEEvNT_6ParamsE$_ZN4cute3eso3ESOILb1ELb0EJNS_1CILi0EEENS2_ILi1EEENS2_ILi512EEEiNS2_ILi4096EEEiNS2_ILi8192EEEEEC2ERKS3_RKS4_RKS5_RKiRKS6_SG_RKS7_)
$_ZN7cutlass13device_kernelIN5flash19enable_sm80_to_sm89INS1_16FlashAttnBwdSm80INS1_25CollectiveMainloopBwdSm80ILi2ELi2EN4cute5tupleIJNS5_1CILi128EEES8_NS7_ILi64EEEEEENS_10bfloat16_tEfNS_4arch4Sm80ELb0ELb0ELb1ELb0ELb0ELb0ELb0ELb0ELi2ELi4ELi4ELi4ELb0EEENS1_21CollectiveEpilogueBwdISA_SB_SD_Li256ELb0ELb0ELi2EEENS1_19SingleTileSchedulerILb0ELb0ELb0ELi128EEEEEEEEEvNT_6ParamsE$_ZN4cute3eso3ESOILb1ELb0EJNS_1CILi0EEENS2_ILi1EEENS2_ILi512EEEiNS2_ILi4096EEEiNS2_ILi8192EEEEEC2ERKS3_RKS4_RKS5_RKiRKS6_SG_RKS7_:
[----:B------:R-:W-:Y:S02]  /*75d0*/  IADD3 R3, R3, -c[0x0][0x20], RZ ;  /* 0x8000080003037a10 */ /* 0x000fe40007ffe0ff */
[----:B------:R-:W-:-:S03]  /*75e0*/  IADD3 R2, R68, -c[0x0][0x20], RZ ;  /* 0x8000080044027a10 */ /* 0x000fc60007ffe0ff */
[----:B------:R1:W-:Y:S04]  /*75f0*/  STL [R3], R10 ;  /* 0x0000000a03007387 */ /* 0x0003e80000100800 */
[----:B------:R-:W2:Y:S01]  /*7600*/  LDL R2, [R2] ;  /* 0x0000000002027983 */ /* 0x000ea20000100800 */
[----:B------:R-:W-:-:S03]  /*7610*/  IMAD.MOV.U32 R9, RZ, RZ, 0x0 ;  /* 0x00000000ff097424 */ /* 0x000fc600078e00ff */
[----:B--2---:R1:W-:Y:S01]  /*7620*/  STL [R3+0x4], R2 ;  /* 0x0000040203007387 */ /* 0x0043e20000100800 */
[----:B------:R-:W-:Y:S05]  /*7630*/  RET.REL.NODEC R8 `(_ZN7cutlass13device_kernelIN5flash19enable_sm80_to_sm89INS1_16FlashAttnBwdSm80INS1_25CollectiveMainloopBwdSm80ILi2ELi2EN4cute5tupleIJNS5_1CILi128EEES8_NS7_ILi64EEEEEENS_10bfloat16_tEfNS_4arch4Sm80ELb0ELb0ELb1ELb0ELb0ELb0ELb0ELb0ELi2ELi4ELi4ELi4ELb0EEENS1_21CollectiveEpilogueBwdISA_SB_SD_Li256ELb0ELb0ELi2EEENS1_19SingleTileSchedulerILb0ELb0ELb0ELi128EEEEEEEEEvNT_6ParamsE) ;  /* 0xffff89c008007950 */ /* 0x000fea0003c3ffff */
        .type           $_ZN7cutlass13device_kernelIN5flash19enable_sm80_to_sm89INS1_16FlashAttnBwdSm80INS1_25CollectiveMainloopBwdSm80ILi2ELi2EN4cute5tupleIJNS5_1CILi128EEES8_NS7_ILi64EEEEEENS_10bfloat16_tEfNS_4arch4Sm80ELb0ELb0ELb1ELb0ELb0ELb0ELb0ELb0ELi2ELi4ELi4ELi4ELb0EEENS1_21CollectiveEpilogueBwdISA_SB_SD_Li256ELb0ELb0ELi2EEENS1_19SingleTileSchedulerILb0ELb0ELb0ELi128EEEEEEEEEvNT_6ParamsE$_ZN4cute3eso3ESOILb1ELb0EJNS_1CILi0EEENS_5tupleIJNS2_ILi1EEENS2_ILi256EEEiEEEEEC2ERKS3_RKS7_,@function
        .size           $_ZN7cutlass13device_kernelIN5flash19enable_sm80_to_sm89INS1_16FlashAttnBwdSm80INS1_25CollectiveMainloopBwdSm80ILi2ELi2EN4cute5tupleIJNS5_1CILi128EEES8_NS7_ILi64EEEEEENS_10bfloat16_tEfNS_4arch4Sm80ELb0ELb0ELb1ELb0ELb0ELb0ELb0ELb0ELi2ELi4ELi4ELi4ELb0EEENS1_21CollectiveEpilogueBwdISA_SB_SD_Li256ELb0ELb0ELi2EEENS1_19SingleTileSchedulerILb0ELb0ELb0ELi128EEEEEEEEEvNT_6ParamsE$_ZN4cute3eso3ESOILb1ELb0EJNS_1CILi0EEENS_5tupleIJNS2_ILi1EEENS2_ILi256EEEiEEEEEC2ERKS3_RKS7_,($_ZN7cutlass13device_kernelIN5flash19enable_sm80_to_sm89INS1_16FlashAttnBwdSm80INS1_25CollectiveMainloopBwdSm80ILi2ELi2EN4cute5tupleIJNS5_1CILi128EEES8_NS7_ILi64EEEEEENS_10bfloat16_tEfNS_4arch4Sm80ELb0ELb0ELb1ELb0ELb0ELb0ELb0ELb0ELi2ELi4ELi4ELi4ELb0EEENS1_21CollectiveEpilogueBwdISA_SB_SD_Li256ELb0ELb0ELi2EEENS1_19SingleTileSchedulerILb0ELb0ELb0ELi128EEEEEEEEEvNT_6ParamsE$_ZN4cute3eso3ESOILb1ELb0EJNS_1CILi0EEEiEEC2ERKS3_RKi - $_ZN7cutlass13device_kernelIN5flash19enable_sm80_to_sm89INS1_16FlashAttnBwdSm80INS1_25CollectiveMainloopBwdSm80ILi2ELi2EN4cute5tupleIJNS5_1CILi128EEES8_NS7_ILi64EEEEEENS_10bfloat16_tEfNS_4arch4Sm80ELb0ELb0ELb1ELb0ELb0ELb0ELb0ELb0ELi2ELi4ELi4ELi4ELb0EEENS1_21CollectiveEpilogueBwdISA_SB_SD_Li256ELb0ELb0ELi2EEENS1_19SingleTileSchedulerILb0ELb0ELb0ELi128EEEEEEEEEvNT_6ParamsE$_ZN4cute3eso3ESOILb1ELb0EJNS_1CILi0EEENS_5tupleIJNS2_ILi1EEENS2_ILi256EEEiEEEEEC2ERKS3_RKS7_)
$_ZN7cutlass13device_kernelIN5flash19enable_sm80_to_sm89INS1_16FlashAttnBwdSm80INS1_25CollectiveMainloopBwdSm80ILi2ELi2EN4cute5tupleIJNS5_1CILi128EEES8_NS7_ILi64EEEEEENS_10bfloat16_tEfNS_4arch4Sm80ELb0ELb0ELb1ELb0ELb0ELb0ELb0ELb0ELi2ELi4ELi4ELi4ELb0EEENS1_21CollectiveEpilogueBwdISA_SB_SD_Li256ELb0ELb0ELi2EEENS1_19SingleTileSchedulerILb0ELb0ELb0ELi128EEEEEEEEEvNT_6ParamsE$_ZN4cute3eso3ESOILb1ELb0EJNS_1CILi0EEENS_5tupleIJNS2_ILi1EEENS2_ILi256EEEiEEEEEC2ERKS3_RKS7_:
[----:B------:R-:W-:Y:S02]  /*7640*/  IADD3 R3, R10, -c[0x0][0x20], RZ ;  /* 0x800008000a037a10 */ /* 0x000fe40007ffe0ff */
[----:B------:R-:W-:-:S03]  /*7650*/  MOV R5, 0x0 ;  /* 0x0000000000057802 */ /* 0x000fc60000000f00 */
[----:B------:R1:W-:Y:S01]  /*7660*/  STL [R3], R2 ;  /* 0x0000000203007387 */ /* 0x0003e20000100800 */
[----:B------:R-:W-:Y:S05]  /*7670*/  RET.REL.NODEC R4 `(_ZN7cutlass13device_kernelIN5flash19enable_sm80_to_sm89INS1_16FlashAttnBwdSm80INS1_25CollectiveMainloopBwdSm80ILi2ELi2EN4cute5tupleIJNS5_1CILi128EEES8_NS7_ILi64EEEEEENS_10bfloat16_tEfNS_4arch4Sm80ELb0ELb0ELb1ELb0ELb0ELb0ELb0ELb0ELi2ELi4ELi4ELi4ELb0EEENS1_21CollectiveEpilogueBwdISA_SB_SD_Li256ELb0ELb0ELi2EEENS1_19SingleTileSchedulerILb0ELb0ELb0ELi128EEEEEEEEEvNT_6ParamsE) ;  /* 0xffff898004007950 */ /* 0x000fea0003c3ffff */
        .type           $_ZN7cutlass13device_kernelIN5flash19enable_sm80_to_sm89INS1_16FlashAttnBwdSm80INS1_25CollectiveMainloopBwdSm80ILi2ELi2EN4cute5tupleIJNS5_1CILi128EEES8_NS7_ILi64EEEEEENS_10bfloat16_tEfNS_4arch4Sm80ELb0ELb0ELb1ELb0ELb0ELb0ELb0ELb0ELi2ELi4ELi4ELi4ELb0EEENS1_21CollectiveEpilogueBwdISA_SB_SD_Li256ELb0ELb0ELi2EEENS1_19SingleTileSchedulerILb0ELb0ELb0ELi128EEEEEEEEEvNT_6ParamsE$_ZN4cute3eso3ESOILb1ELb0EJNS_1CILi0EEEiEEC2ERKS3_RKi,@function
        .size           $_ZN7cutlass13device_kernelIN5flash19enable_sm80_to_sm89INS1_16FlashAttnBwdSm80INS1_25CollectiveMainloopBwdSm80ILi2ELi2EN4cute5tupleIJNS5_1CILi128EEES8_NS7_ILi64EEEEEENS_10bfloat16_tEfNS_4arch4Sm80ELb0ELb0ELb1ELb0ELb0ELb0ELb0ELb0ELi2ELi4ELi4ELi4ELb0EEENS1_21CollectiveEpilogueBwdISA_SB_SD_Li256ELb0ELb0ELi2EEENS1_19SingleTileSchedulerILb0ELb0ELb0ELi128EEEEEEEEEvNT_6ParamsE$_ZN4cute3eso3ESOILb1ELb0EJNS_1CILi0EEEiEEC2ERKS3_RKi,($_ZN7cutlass13device_kernelIN5flash19enable_sm80_to_sm89INS1_16FlashAttnBwdSm80INS1_25CollectiveMainloopBwdSm80ILi2ELi2EN4cute5tupleIJNS5_1CILi128EEES8_NS7_ILi64EEEEEENS_10bfloat16_tEfNS_4arch4Sm80ELb0ELb0ELb1ELb0ELb0ELb0ELb0ELb0ELi2ELi4ELi4ELi4ELb0EEENS1_21CollectiveEpilogueBwdISA_SB_SD_Li256ELb0ELb0ELi2EEENS1_19SingleTileSchedulerILb0ELb0ELb0ELi128EEEEEEEEEvNT_6ParamsE$_ZN4cute3eso3ESOILb1ELb0EJNS_1CILi0EEEiS3_EEC2ERKS3_RKiS6_ - $_ZN7cutlass13device_kernelIN5flash19enable_sm80_to_sm89INS1_16FlashAttnBwdSm80INS1_25CollectiveMainloopBwdSm80ILi2ELi2EN4cute5tupleIJNS5_1CILi128EEES8_NS7_ILi64EEEEEENS_10bfloat16_tEfNS_4arch4Sm80ELb0ELb0ELb1ELb0ELb0ELb0ELb0ELb0ELi2ELi4ELi4ELi4ELb0EEENS1_21CollectiveEpilogueBwdISA_SB_SD_Li256ELb0ELb0ELi2EEENS1_19SingleTileSchedulerILb0ELb0ELb0ELi128EEEEEEEEEvNT_6ParamsE$_ZN4cute3eso3ESOILb1ELb0EJNS_1CILi0EEEiEEC2ERKS3_RKi)
$_ZN7cutlass13device_kernelIN5flash19enable_sm80_to_sm89INS1_16FlashAttnBwdSm80INS1_25CollectiveMainloopBwdSm80ILi2ELi2EN4cute5tupleIJNS5_1CILi128EEES8_NS7_ILi64EEEEEENS_10bfloat16_tEfNS_4arch4Sm80ELb0ELb0ELb1ELb0ELb0ELb0ELb0ELb0ELi2ELi4ELi4ELi4ELb0EEENS1_21CollectiveEpilogueBwdISA_SB_SD_Li256ELb0ELb0ELi2EEENS1_19SingleTileSchedulerILb0ELb0ELb0ELi128EEEEEEEEEvNT_6ParamsE$_ZN4cute3eso3ESOILb1ELb0EJNS_1CILi0EEEiEEC2ERKS3_RKi:
[----:B------:R-:W-:Y:S02]  /*7680*/  IADD3 R2, R2, -c[0x0][0x20], RZ ;  /* 0x8000080002027a10 */ /* 0x000fe40007ffe0ff */
[----:B------:R-:W-:-:S03]  /*7690*/  MOV R9, 0x0 ;  /* 0x0000000000097802 */ /* 0x000fc60000000f00 */
[----:B------:R1:W-:Y:S01]  /*76a0*/  STL [R2], R3 ;  /* 0x0000000302007387 */ /* 0x0003e20000100800 */
[----:B------:R-:W-:Y:S05]  /*76b0*/  RET.REL.NODEC R8 `(_ZN7cutlass13device_kernelIN5flash19enable_sm80_to_sm89INS1_16FlashAttnBwdSm80INS1_25CollectiveMainloopBwdSm80ILi2ELi2EN4cute5tupleIJNS5_1CILi128EEES8_NS7_ILi64EEEEEENS_10bfloat16_tEfNS_4arch4Sm80ELb0ELb0ELb1ELb0ELb0ELb0ELb0ELb0ELi2ELi4ELi4ELi4ELb0EEENS1_21CollectiveEpilogueBwdISA_SB_SD_Li256ELb0ELb0ELi2EEENS1_19SingleTileSchedulerILb0ELb0ELb0ELi128EEEEEEEEEvNT_6ParamsE) ;  /* 0xffff894008007950 */ /* 0x000fea0003c3ffff */
        .type           $_ZN7cutlass13device_kernelIN5flash19enable_sm80_to_sm89INS1_16FlashAttnBwdSm80INS1_25CollectiveMainloopBwdSm80ILi2ELi2EN4cute5tupleIJNS5_1CILi128EEES8_NS7_ILi64EEEEEENS_10bfloat16_tEfNS_4arch4Sm80ELb0ELb0ELb1ELb0ELb0ELb0ELb0ELb0ELi2ELi4ELi4ELi4ELb0EEENS1_21CollectiveEpilogueBwdISA_SB_SD_Li256ELb0ELb0ELi2EEENS1_19SingleTileSchedulerILb0ELb0ELb0ELi128EEEEEEEEEvNT_6ParamsE$_ZN4cute3eso3ESOILb1ELb0EJNS_1CILi0EEEiS3_EEC2ERKS3_RKiS6_,@function
        .size           $_ZN7cutlass13device_kernelIN5flash19enable_sm80_to_sm89INS1_16FlashAttnBwdSm80INS1_25CollectiveMainloopBwdSm80ILi2ELi2EN4cute5tupleIJNS5_1CILi128EEES8_NS7_ILi64EEEEEENS_10bfloat16_tEfNS_4arch4Sm80ELb0ELb0ELb1ELb0ELb0ELb0ELb0ELb0ELi2ELi4ELi4ELi4ELb0EEENS1_21CollectiveEpilogueBwdISA_SB_SD_Li256ELb0ELb0ELi2EEENS1_19SingleTileSchedulerILb0ELb0ELb0ELi128EEEEEEEEEvNT_6ParamsE$_ZN4cute3eso3ESOILb1ELb0EJNS_1CILi0EEEiS3_EEC2ERKS3_RKiS6_,($_ZN7cutlass13device_kernelIN5flash19enable_sm80_to_sm89INS1_16FlashAttnBwdSm80INS1_25CollectiveMainloopBwdSm80ILi2ELi2EN4cute5tupleIJNS5_1CILi128EEES8_NS7_ILi64EEEEEENS_10bfloat16_tEfNS_4arch4Sm80ELb0ELb0ELb1ELb0ELb0ELb0ELb0ELb0ELi2ELi4ELi4ELi4ELb0EEENS1_21CollectiveEpilogueBwdISA_SB_SD_Li256ELb0ELb0ELi2EEENS1_19SingleTileSchedulerILb0ELb0ELb0ELi128EEEEEEEEEvNT_6ParamsE$_ZN4cute3eso3ESOILb1ELb0EJNS_1CILi1024EEENS_5tupleIJiiEEEEEC2ERKS3_RKS5_ - $_ZN7cutlass13device_kernelIN5flash19enable_sm80_to_sm89INS1_16FlashAttnBwdSm80INS1_25CollectiveMainloopBwdSm80ILi2ELi2EN4cute5tupleIJNS5_1CILi128EEES8_NS7_ILi64EEEEEENS_10bfloat16_tEfNS_4arch4Sm80ELb0ELb0ELb1ELb0ELb0ELb0ELb0ELb0ELi2ELi4ELi4ELi4ELb0EEENS1_21CollectiveEpilogueBwdISA_SB_SD_Li256ELb0ELb0ELi2EEENS1_19SingleTileSchedulerILb0ELb0ELb0ELi128EEEEEEEEEvNT_6ParamsE$_ZN4cute3eso3ESOILb1ELb0EJNS_1CILi0EEEiS3_EEC2ERKS3_RKiS6_)
$_ZN7cutlass13device_kernelIN5flash19enable_sm80_to_sm89INS1_16FlashAttnBwdSm80INS1_25CollectiveMainloopBwdSm80ILi2ELi2EN4cute5tupleIJNS5_1CILi128EEES8_NS7_ILi64EEEEEENS_10bfloat16_tEfNS_4arch4Sm80ELb0ELb0ELb1ELb0ELb0ELb0ELb0ELb0ELi2ELi4ELi4ELi4ELb0EEENS1_21CollectiveEpilogueBwdISA_SB_SD_Li256ELb0ELb0ELi2EEENS1_19SingleTileSchedulerILb0ELb0ELb0ELi128EEEEEEEEEvNT_6ParamsE$_ZN4cute3eso3ESOILb1ELb0EJNS_1CILi0EEEiS3_EEC2ERKS3_RKiS6_:
[----:B------:R-:W-:Y:S01]  /*76c0*/  IADD3 R2, R15, -c[0x0][0x20], RZ ;  /* 0x800008000f027a10 */ /* 0x000fe20007ffe0ff */
[----:B------:R-:W-:Y:S01]  /*76d0*/  IMAD.MOV.U32 R4, RZ, RZ, R6 ;  /* 0x000000ffff047224 */ /* 0x000fe200078e0006 */
[----:B------:R-:W-:-:S03]  /*76e0*/  MOV R5, 0x0 ;  /* 0x0000000000057802 */ /* 0x000fc60000000f00 */
[----:B------:R1:W-:Y:S01]  /*76f0*/  STL [R2], R3 ;  /* 0x0000000302007387 */ /* 0x0003e20000100800 */
[----:B------:R-:W-:Y:S05]  /*7700*/  RET.REL.NODEC R4 `(_ZN7cutlass13device_kernelIN5flash19enable_sm80_to_sm89INS1_16FlashAttnBwdSm80INS1_25CollectiveMainloopBwdSm80ILi2ELi2EN4cute5tupleIJNS5_1CILi128EEES8_NS7_ILi64EEEEEENS_10bfloat16_tEfNS_4arch4Sm80ELb0ELb0ELb1ELb0ELb0ELb0ELb0ELb0ELi2ELi4ELi4ELi4ELb0EEENS1_21CollectiveEpilogueBwdISA_SB_SD_Li256ELb0ELb0ELi2EEENS1_19SingleTileSchedulerILb0ELb0ELb0ELi128EEEEEEEEEvNT_6ParamsE) ;  /* 0xffff88f004007950 */ /* 0x000fea0003c3ffff */
        .type           $_ZN7cutlass13device_kernelIN5flash19enable_sm80_to_sm89INS1_16FlashAttnBwdSm80INS1_25CollectiveMainloopBwdSm80ILi2ELi2EN4cute5tupleIJNS5_1CILi128EEES8_NS7_ILi64EEEEEENS_10bfloat16_tEfNS_4arch4Sm80ELb0ELb0ELb1ELb0ELb0ELb0ELb0ELb0ELi2ELi4ELi4ELi4ELb0EEENS1_21CollectiveEpilogueBwdISA_SB_SD_Li256ELb0ELb0ELi2EEENS1_19SingleTileSchedulerILb0ELb0ELb0ELi128EEEEEEEEEvNT_6ParamsE$_ZN4cute3eso3ESOILb1ELb0EJNS_1CILi1024EEENS_5tupleIJiiEEEEEC2ERKS3_RKS5_,@function
        .size           $_ZN7cutlass13device_kernelIN5flash19enable_sm80_to_sm89INS1_16FlashAttnBwdSm80INS1_25CollectiveMainloopBwdSm80ILi2ELi2EN4cute5tupleIJNS5_1CILi128EEES8_NS7_ILi64EEEEEENS_10bfloat16_tEfNS_4arch4Sm80ELb0ELb0ELb1ELb0ELb0ELb0ELb0ELb0ELi2ELi4ELi4ELi4ELb0EEENS1_21CollectiveEpilogueBwdISA_SB_SD_Li256ELb0ELb0ELi2EEENS1_19SingleTileSchedulerILb0ELb0ELb0ELi128EEEEEEEEEvNT_6ParamsE$_ZN4cute3eso3ESOILb1ELb0EJNS_1CILi1024EEENS_5tupleIJiiEEEEEC2ERKS3_RKS5_,($_ZN7cutlass13device_kernelIN5flash19enable_sm80_to_sm89INS1_16FlashAttnBwdSm80INS1_25CollectiveMainloopBwdSm80ILi2ELi2EN4cute5tupleIJNS5_1CILi128EEES8_NS7_ILi64EEEEEENS_10bfloat16_tEfNS_4arch4Sm80ELb0ELb0ELb1ELb0ELb0ELb0ELb0ELb0ELi2ELi4ELi4ELi4ELb0EEENS1_21CollectiveEpilogueBwdISA_SB_SD_Li256ELb0ELb0ELi2EEENS1_19SingleTileSchedulerILb0ELb0ELb0ELi128EEEEEEEEEvNT_6ParamsE$_ZN4cute3eso3ESOILb1ELb0EJNS_1CILi1024EEEiiEEC2ERKS3_RKiS8_ - $_ZN7cutlass13device_kernelIN5flash19enable_sm80_to_sm89INS1_16FlashAttnBwdSm80INS1_25CollectiveMainloopBwdSm80ILi2ELi2EN4cute5tupleIJNS5_1CILi128EEES8_NS7_ILi64EEEEEENS_10bfloat16_tEfNS_4arch4Sm80ELb0ELb0ELb1ELb0ELb0ELb0ELb0ELb0ELi2ELi4ELi4ELi4ELb0EEENS1_21CollectiveEpilogueBwdISA_SB_SD_Li256ELb0ELb0ELi2EEENS1_19SingleTileSchedulerILb0ELb0ELb0ELi128EEEEEEEEEvNT_6ParamsE$_ZN4cute3eso3ESOILb1ELb0EJNS_1CILi1024EEENS_5tupleIJiiEEEEEC2ERKS3_RKS5_)
$_ZN7cutlass13device_kernelIN5flash19enable_sm80_to_sm89INS1_16FlashAttnBwdSm80INS1_25CollectiveMainloopBwdSm80ILi2ELi2EN4cute5tupleIJNS5_1CILi128EEES8_NS7_ILi64EEEEEENS_10bfloat16_tEfNS_4arch4Sm80ELb0ELb0ELb1ELb0ELb0ELb0ELb0ELb0ELi2ELi4ELi4ELi4ELb0EEENS1_21CollectiveEpilogueBwdISA_SB_SD_Li256ELb0ELb0ELi2EEENS1_19SingleTileSchedulerILb0ELb0ELb0ELi128EEEEEEEEEvNT_6ParamsE$_ZN4cute3eso3ESOILb1ELb0EJNS_1CILi1024EEENS_5tupleIJiiEEEEEC2ERKS3_RKS5_:
[----:B------:R-:W-:Y:S02]  /*7710*/  IADD3 R2, R2, -c[0x0][0x20], RZ ;  /* 0x8000080002027a10 */ /* 0x000fe40007ffe0ff */
[----:B------:R-:W-:-:S03]  /*7720*/  MOV R7, 0x0 ;  /* 0x0000000000077802 */ /* 0x000fc60000000f00 */
[----:B------:R1:W-:Y:S04]  /*7730*/  STL [R2], R5 ;  /* 0x0000000502007387 */ /* 0x0003e80000100800 */
[----:B------:R1:W-:Y:S01]  /*7740*/  STL [R2+0x4], R3 ;  /* 0x0000040302007387 */ /* 0x0003e20000100800 */
[----:B------:R-:W-:Y:S05]  /*7750*/  RET.REL.NODEC R6 `(_ZN7cutlass13device_kernelIN5flash19enable_sm80_to_sm89INS1_16FlashAttnBwdSm80INS1_25CollectiveMainloopBwdSm80ILi2ELi2EN4cute5tupleIJNS5_1CILi128EEES8_NS7_ILi64EEEEEENS_10bfloat16_tEfNS_4arch4Sm80ELb0ELb0ELb1ELb0ELb0ELb0ELb0ELb0ELi2ELi4ELi4ELi4ELb0EEENS1_21CollectiveEpilogueBwdISA_SB_SD_Li256ELb0ELb0ELi2EEENS1_19SingleTileSchedulerILb0ELb0ELb0ELi128EEEEEEEEEvNT_6ParamsE) ;  /* 0xffff88a006007950 */ /* 0x000fea0003c3ffff */
        .type           $_ZN7cutlass13device_kernelIN5flash19enable_sm80_to_sm89INS1_16FlashAttnBwdSm80INS1_25CollectiveMainloopBwdSm80ILi2ELi2EN4cute5tupleIJNS5_1CILi128EEES8_NS7_ILi64EEEEEENS_10bfloat16_tEfNS_4arch4Sm80ELb0ELb0ELb1ELb0ELb0ELb0ELb0ELb0ELi2ELi4ELi4ELi4ELb0EEENS1_21CollectiveEpilogueBwdISA_SB_SD_Li256ELb0ELb0ELi2EEENS1_19SingleTileSchedulerILb0ELb0ELb0ELi128EEEEEEEEEvNT_6ParamsE$_ZN4cute3eso3ESOILb1ELb0EJNS_1CILi1024EEEiiEEC2ERKS3_RKiS8_,@function
        .size           $_ZN7cutlass13device_kernelIN5flash19enable_sm80_to_sm89INS1_16FlashAttnBwdSm80INS1_25CollectiveMainloopBwdSm80ILi2ELi2EN4cute5tupleIJNS5_1CILi128EEES8_NS7_ILi64EEEEEENS_10bfloat16_tEfNS_4arch4Sm80ELb0ELb0ELb1ELb0ELb0ELb0ELb0ELb0ELi2ELi4ELi4ELi4ELb0EEENS1_21CollectiveEpilogueBwdISA_SB_SD_Li256ELb0ELb0ELi2EEENS1_19SingleTileSchedulerILb0ELb0ELb0ELi128EEEEEEEEEvNT_6ParamsE$_ZN4cute3eso3ESOILb1ELb0EJNS_1CILi1024EEEiiEEC2ERKS3_RKiS8_,($_ZN7cutlass13device_kernelIN5flash19enable_sm80_to_sm89INS1_16FlashAttnBwdSm80INS1_25CollectiveMainloopBwdSm80ILi2ELi2EN4cute5tupleIJNS5_1CILi128EEES8_NS7_ILi64EEEEEENS_10bfloat16_tEfNS_4arch4Sm80ELb0ELb0ELb1ELb0ELb0ELb0ELb0ELb0ELi2ELi4ELi4ELi4ELb0EEENS1_21CollectiveEpilogueBwdISA_SB_SD_Li256ELb0ELb0ELi2EEENS1_19SingleTileSchedulerILb0ELb0ELb0ELi128EEEEEEEEEvNT_6ParamsE$_ZN4cute3eso3ESOILb1ELb0EJNS_1CILi1EEENS2_ILi256EEEiEEC2ERKS3_RKS4_RKi - $_ZN7cutlass13device_kernelIN5flash19enable_sm80_to_sm89INS1_16FlashAttnBwdSm80INS1_25CollectiveMainloopBwdSm80ILi2ELi2EN4cute5tupleIJNS5_1CILi128EEES8_NS7_ILi64EEEEEENS_10bfloat16_tEfNS_4arch4Sm80ELb0ELb0ELb1ELb0ELb0ELb0ELb0ELb0ELi2ELi4ELi4ELi4ELb0EEENS1_21CollectiveEpilogueBwdISA_SB_SD_Li256ELb0ELb0ELi2EEENS1_19SingleTileSchedulerILb0ELb0ELb0ELi128EEEEEEEEEvNT_6ParamsE$_ZN4cute3eso3ESOILb1ELb0EJNS_1CILi1024EEEiiEEC2ERKS3_RKiS8_)
$_ZN7cutlass13device_kernelIN5flash19enable_sm80_to_sm89INS1_16FlashAttnBwdSm80INS1_25CollectiveMainloopBwdSm80ILi2ELi2EN4cute5tupleIJNS5_1CILi128EEES8_NS7_ILi64EEEEEENS_10bfloat16_tEfNS_4arch4Sm80ELb0ELb0ELb1ELb0ELb0ELb0ELb0ELb0ELi2ELi4ELi4ELi4ELb0EEENS1_21CollectiveEpilogueBwdISA_SB_SD_Li256ELb0ELb0ELi2EEENS1_19SingleTileSchedulerILb0ELb0ELb0ELi128EEEEEEEEEvNT_6ParamsE$_ZN4cute3eso3ESOILb1ELb0EJNS_1CILi1024EEEiiEEC2ERKS3_RKiS8_:
[----:B------:R-:W-:Y:S02]  /*7760*/  IADD3 R3, R3, -c[0x0][0x20], RZ ;  /* 0x8000080003037a10 */ /* 0x000fe40007ffe0ff */
[----:B------:R-:W-:-:S03]  /*7770*/  IADD3 R2, R2, -c[0x0][0x20], RZ ;  /* 0x8000080002027a10 */ /* 0x000fc60007ffe0ff */
[----:B------:R1:W-:Y:S04]  /*7780*/  STL [R3], R8 ;  /* 0x0000000803007387 */ /* 0x0003e80000100800 */
[----:B------:R-:W2:Y:S01]  /*7790*/  LDL R2, [R2] ;  /* 0x0000000002027983 */ /* 0x000ea20000100800 */
[----:B------:R-:W-:-:S03]  /*77a0*/  IMAD.MOV.U32 R7, RZ, RZ, 0x0 ;  /* 0x00000000ff077424 */ /* 0x000fc600078e00ff */
[----:B--2---:R1:W-:Y:S01]  /*77b0*/  STL [R3+0x4], R2 ;  /* 0x0000040203007387 */ /* 0x0043e20000100800 */
[----:B------:R-:W-:Y:S05]  /*77c0*/  RET.REL.NODEC R6 `(_ZN7cutlass13device_kernelIN5flash19enable_sm80_to_sm89INS1_16FlashAttnBwdSm80INS1_25CollectiveMainloopBwdSm80ILi2ELi2EN4cute5tupleIJNS5_1CILi128EEES8_NS7_ILi64EEEEEENS_10bfloat16_tEfNS_4arch4Sm80ELb0ELb0ELb1ELb0ELb0ELb0ELb0ELb0ELi2ELi4ELi4ELi4ELb0EEENS1_21CollectiveEpilogueBwdISA_SB_SD_Li256ELb0ELb0ELi2EEENS1_19SingleTileSchedulerILb0ELb0ELb0ELi128EEEEEEEEEvNT_6ParamsE) ;  /* 0xffff883006007950 */ /* 0x000fea0003c3ffff */
        .type           $_ZN7cutlass13device_kernelIN5flash19enable_sm80_to_sm89INS1_16FlashAttnBwdSm80INS1_25CollectiveMainloopBwdSm80ILi2ELi2EN4cute5tupleIJNS5_1CILi128EEES8_NS7_ILi64EEEEEENS_10bfloat16_tEfNS_4arch4Sm80ELb0ELb0ELb1ELb0ELb0ELb0ELb0ELb0ELi2ELi4ELi4ELi4ELb0EEENS1_21CollectiveEpilogueBwdISA_SB_SD_Li256ELb0ELb0ELi2EEENS1_19SingleTileSchedulerILb0ELb0ELb0ELi128EEEEEEEEEvNT_6ParamsE$_ZN4cute3eso3ESOILb1ELb0EJNS_1CILi1EEENS2_ILi256EEEiEEC2ERKS3_RKS4_RKi,@function
        .size           $_ZN7cutlass13device_kernelIN5flash19enable_sm80_to_sm89INS1_16FlashAttnBwdSm80INS1_25CollectiveMainloopBwdSm80ILi2ELi2EN4cute5tupleIJNS5_1CILi128EEES8_NS7_ILi64EEEEEENS_10bfloat16_tEfNS_4arch4Sm80ELb0ELb0ELb1ELb0ELb0ELb0ELb0ELb0ELi2ELi4ELi4ELi4ELb0EEENS1_21CollectiveEpilogueBwdISA_SB_SD_Li256ELb0ELb0ELi2EEENS1_19SingleTileSchedulerILb0ELb0ELb0ELi128EEEEEEEEEvNT_6ParamsE$_ZN4cute3eso3ESOILb1ELb0EJNS_1CILi1EEENS2_ILi256EEEiEEC2ERKS3_RKS4_RKi,($_ZN7cutlass13device_kernelIN5flash19enable_sm80_to_sm89INS1_16FlashAttnBwdSm80INS1_25CollectiveMainloopBwdSm80ILi2ELi2EN4cute5tupleIJNS5_1CILi128EEES8_NS7_ILi64EEEEEENS_10bfloat16_tEfNS_4arch4Sm80ELb0ELb0ELb1ELb0ELb0ELb0ELb0ELb0ELi2ELi4ELi4ELi4ELb0EEENS1_21CollectiveEpilogueBwdISA_SB_SD_Li256ELb0ELb0ELi2EEENS1_19SingleTileSchedulerILb0ELb0ELb0ELi128EEEEEEEEEvNT_6ParamsE$_ZN4cute3eso3ESOILb1ELb0EJNS_1CILi1EEENS2_ILi512EEEiEEC2ERKS3_RKS4_RKi - $_ZN7cutlass13device_kernelIN5flash19enable_sm80_to_sm89INS1_16FlashAttnBwdSm80INS1_25CollectiveMainloopBwdSm80ILi2ELi2EN4cute5tupleIJNS5_1CILi128EEES8_NS7_ILi64EEEEEENS_10bfloat16_tEfNS_4arch4Sm80ELb0ELb0ELb1ELb0ELb0ELb0ELb0ELb0ELi2ELi4ELi4ELi4ELb0EEENS1_21CollectiveEpilogueBwdISA_SB_SD_Li256ELb0ELb0ELi2EEENS1_19SingleTileSchedulerILb0ELb0ELb0ELi128EEEEEEEEEvNT_6ParamsE$_ZN4cute3eso3ESOILb1ELb0EJNS_1CILi1EEENS2_ILi256EEEiEEC2ERKS3_RKS4_RKi)
$_ZN7cutlass13device_kernelIN5flash19enable_sm80_to_sm89INS1_16FlashAttnBwdSm80INS1_25CollectiveMainloopBwdSm80ILi2ELi2EN4cute5tupleIJNS5_1CILi128EEES8_NS7_ILi64EEEEEENS_10bfloat16_tEfNS_4arch4Sm80ELb0ELb0ELb1ELb0ELb0ELb0ELb0ELb0ELi2ELi4ELi4ELi4ELb0EEENS1_21CollectiveEpilogueBwdISA_SB_SD_Li256ELb0ELb0ELi2EEENS1_19SingleTileSchedulerILb0ELb0ELb0ELi128EEEEEEEEEvNT_6ParamsE$_ZN4cute3eso3ESOILb1ELb0EJNS_1CILi1EEENS2_ILi256EEEiEEC2ERKS3_RKS4_RKi:
[----:B------:R-:W-:Y:S02]  /*77d0*/  IADD3 R3, R38, -c[0x0][0x20], RZ ;  /* 0x8000080026037a10 */ /* 0x000fe40007ffe0ff */
[----:B------:R-:W-:-:S03]  /*77e0*/  MOV R5, 0x0 ;  /* 0x0000000000057802 */ /* 0x000fc60000000f00 */
[----:B------:R1:W-:Y:S01]  /*77f0*/  STL [R3], R2 ;  /* 0x0000000203007387 */ /* 0x0003e20000100800 */
[----:B------:R-:W-:Y:S05]  /*7800*/  RET.REL.NODEC R4 `(_ZN7cutlass13device_kernelIN5flash19enable_sm80_to_sm89INS1_16FlashAttnBwdSm80INS1_25CollectiveMainloopBwdSm80ILi2ELi2EN4cute5tupleIJNS5_1CILi128EEES8_NS7_ILi64EEEEEENS_10bfloat16_tEfNS_4arch4Sm80ELb0ELb0ELb1ELb0ELb0ELb0ELb0ELb0ELi2ELi4ELi4ELi4ELb0EEENS1_21CollectiveEpilogueBwdISA_SB_SD_Li256ELb0ELb0ELi2EEENS1_19SingleTileSchedulerILb0ELb0ELb0ELi128EEEEEEEEEvNT_6ParamsE) ;  /* 0xffff87f004007950 */ /* 0x000fea0003c3ffff */
        .type           $_ZN7cutlass13device_kernelIN5flash19enable_sm80_to_sm89INS1_16FlashAttnBwdSm80INS1_25CollectiveMainloopBwdSm80ILi2ELi2EN4cute5tupleIJNS5_1CILi128EEES8_NS7_ILi64EEEEEENS_10bfloat16_tEfNS_4arch4Sm80ELb0ELb0ELb1ELb0ELb0ELb0ELb0ELb0ELi2ELi4ELi4ELi4ELb0EEENS1_21CollectiveEpilogueBwdISA_SB_SD_Li256ELb0ELb0ELi2EEENS1_19SingleTileSchedulerILb0ELb0ELb0ELi128EEEEEEEEEvNT_6ParamsE$_ZN4cute3eso3ESOILb1ELb0EJNS_1CILi1EEENS2_ILi512EEEiEEC2ERKS3_RKS4_RKi,@function
        .size           $_ZN7cutlass13device_kernelIN5flash19enable_sm80_to_sm89INS1_16FlashAttnBwdSm80INS1_25CollectiveMainloopBwdSm80ILi2ELi2EN4cute5tupleIJNS5_1CILi128EEES8_NS7_ILi64EEEEEENS_10bfloat16_tEfNS_4arch4Sm80ELb0ELb0ELb1ELb0ELb0ELb0ELb0ELb0ELi2ELi4ELi4ELi4ELb0EEENS1_21CollectiveEpilogueBwdISA_SB_SD_Li256ELb0ELb0ELi2EEENS1_19SingleTileSchedulerILb0ELb0ELb0ELi128EEEEEEEEEvNT_6ParamsE$_ZN4cute3eso3ESOILb1ELb0EJNS_1CILi1EEENS2_ILi512EEEiEEC2ERKS3_RKS4_RKi,($_ZN7cutlass13device_kernelIN5flash19enable_sm80_to_sm89INS1_16FlashAttnBwdSm80INS1_25CollectiveMainloopBwdSm80ILi2ELi2EN4cute5tupleIJNS5_1CILi128EEES8_NS7_ILi64EEEEEENS_10bfloat16_tEfNS_4arch4Sm80ELb0ELb0ELb1ELb0ELb0ELb0ELb0ELb0ELi2ELi4ELi4ELi4ELb0EEENS1_21CollectiveEpilogueBwdISA_SB_SD_Li256ELb0ELb0ELi2EEENS1_19SingleTileSchedulerILb0ELb0ELb0ELi128EEEEEEEEEvNT_6ParamsE$_ZN4cute3eso3ESOILb1ELb0EJNS_1CILi1EEENS2_ILi8EEEiiNS2_ILi64EEEiNS2_ILi144EEENS2_ILi288EEENS2_ILi512EEEEEC2ERKS3_RKS4_RKiSF_RKS5_SF_RKS6_RKS7_RKS8_ - $_ZN7cutlass13device_kernelIN5flash19enable_sm80_to_sm89INS1_16FlashAttnBwdSm80INS1_25CollectiveMainloopBwdSm80ILi2ELi2EN4cute5tupleIJNS5_1CILi128EEES8_NS7_ILi64EEEEEENS_10bfloat16_tEfNS_4arch4Sm80ELb0ELb0ELb1ELb0ELb0ELb0ELb0ELb0ELi2ELi4ELi4ELi4ELb0EEENS1_21CollectiveEpilogueBwdISA_SB_SD_Li256ELb0ELb0ELi2EEENS1_19SingleTileSchedulerILb0ELb0ELb0ELi128EEEEEEEEEvNT_6ParamsE$_ZN4cute3eso3ESOILb1ELb0EJNS_1CILi1EEENS2_ILi512EEEiEEC2ERKS3_RKS4_RKi)
$_ZN7cutlass13device_kernelIN5flash19enable_sm80_to_sm89INS1_16FlashAttnBwdSm80INS1_25CollectiveMainloopBwdSm80ILi2ELi2EN4cute5tupleIJNS5_1CILi128EEES8_NS7_ILi64EEEEEENS_10bfloat16_tEfNS_4arch4Sm80ELb0ELb0ELb1ELb0ELb0ELb0ELb0ELb0ELi2ELi4ELi4ELi4ELb0EEENS1_21CollectiveEpilogueBwdISA_SB_SD_Li256ELb0ELb0ELi2EEENS1_19SingleTileSchedulerILb0ELb0ELb0ELi128EEEEEEEEEvNT_6ParamsE$_ZN4cute3eso3ESOILb1ELb0EJNS_1CILi1EEENS2_ILi512EEEiEEC2ERKS3_RKS4_RKi:
[----:B------:R-:W-:Y:S01]  /*7810*/  IADD3 R4, R95, -c[0x0][0x20], RZ ;  /* 0x800008005f047a10 */ /* 0x000fe20007ffe0ff */
[----:B------:R-:W-:Y:S01]  /*7820*/  IMAD.MOV.U32 R8, RZ, RZ, R2 ;  /* 0x000000ffff087224 */ /* 0x000fe200078e0002 */
[----:B------:R-:W-:-:S03]  /*7830*/  MOV R9, 0x0 ;  /* 0x0000000000097802 */ /* 0x000fc60000000f00 */
[----:B------:R1:W-:Y:S01]  /*7840*/  STL [R4], R3 ;  /* 0x0000000304007387 */ /* 0x0003e20000100800 */
[----:B------:R-:W-:Y:S05]  /*7850*/  RET.REL.NODEC R8 `(_ZN7cutlass13device_kernelIN5flash19enable_sm80_to_sm89INS1_16FlashAttnBwdSm80INS1_25CollectiveMainloopBwdSm80ILi2ELi2EN4cute5tupleIJNS5_1CILi128EEES8_NS7_ILi64EEEEEENS_10bfloat16_tEfNS_4arch4Sm80ELb0ELb0ELb1ELb0ELb0ELb0ELb0ELb0ELi2ELi4ELi4ELi4ELb0EEENS1_21CollectiveEpilogueBwdISA_SB_SD_Li256ELb0ELb0ELi2EEENS1_19SingleTileSchedulerILb0ELb0ELb0ELi128EEEEEEEEEvNT_6ParamsE) ;  /* 0xffff87a008007950 */ /* 0x000fea0003c3ffff */
        .type           $_ZN7cutlass13device_kernelIN5flash19enable_sm80_to_sm89INS1_16FlashAttnBwdSm80INS1_25CollectiveMainloopBwdSm80ILi2ELi2EN4cute5tupleIJNS5_1CILi128EEES8_NS7_ILi64EEEEEENS_10bfloat16_tEfNS_4arch4Sm80ELb0ELb0ELb1ELb0ELb0ELb0ELb0ELb0ELi2ELi4ELi4ELi4ELb0EEENS1_21CollectiveEpilogueBwdISA_SB_SD_Li256ELb0ELb0ELi2EEENS1_19SingleTileSchedulerILb0ELb0ELb0ELi128EEEEEEEEEvNT_6ParamsE$_ZN4cute3eso3ESOILb1ELb0EJNS_1CILi1EEENS2_ILi8EEEiiNS2_ILi64EEEiNS2_ILi144EEENS2_ILi288EEENS2_ILi512EEEEEC2ERKS3_RKS4_RKiSF_RKS5_SF_RKS6_RKS7_RKS8_,@function
        .size           $_ZN7cutlass13device_kernelIN5flash19enable_sm80_to_sm89INS1_16FlashAttnBwdSm80INS1_25CollectiveMainloopBwdSm80ILi2ELi2EN4cute5tupleIJNS5_1CILi128EEES8_NS7_ILi64EEEEEENS_10bfloat16_tEfNS_4arch4Sm80ELb0ELb0ELb1ELb0ELb0ELb0ELb0ELb0ELi2ELi4ELi4ELi4ELb0EEENS1_21CollectiveEpilogueBwdISA_SB_SD_Li256ELb0ELb0ELi2EEENS1_19SingleTileSchedulerILb0ELb0ELb0ELi128EEEEEEEEEvNT_6ParamsE$_ZN4cute3eso3ESOILb1ELb0EJNS_1CILi1EEENS2_ILi8EEEiiNS2_ILi64EEEiNS2_ILi144EEENS2_ILi288EEENS2_ILi512EEEEEC2ERKS3_RKS4_RKiSF_RKS5_SF_RKS6_RKS7_RKS8_,($_ZN7cutlass13device_kernelIN5flash19enable_sm80_to_sm89INS1_16FlashAttnBwdSm80INS1_25CollectiveMainloopBwdSm80ILi2ELi2EN4cute5tupleIJNS5_1CILi128EEES8_NS7_ILi64EEEEEENS_10bfloat16_tEfNS_4arch4Sm80ELb0ELb0ELb1ELb0ELb0ELb0ELb0ELb0ELi2ELi4ELi4ELi4ELb0EEENS1_21CollectiveEpilogueBwdISA_SB_SD_Li256ELb0ELb0ELi2EEENS1_19SingleTileSchedulerILb0ELb0ELb0ELi128EEEEEEEEEvNT_6ParamsE$_ZN4cute3eso3ESOILb1ELb0EJNS_1CILi1EEENS_5tupleIJNS2_ILi8EEEiiEEENS2_ILi64EEENS4_IJiNS2_ILi144EEENS2_ILi288EEEEEENS2_ILi512EEEEEC2ERKS3_RKS6_RKS7_RKSA_RKSB_ - $_ZN7cutlass13device_kernelIN5flash19enable_sm80_to_sm89INS1_16FlashAttnBwdSm80INS1_25CollectiveMainloopBwdSm80ILi2ELi2EN4cute5tupleIJNS5_1CILi128EEES8_NS7_ILi64EEEEEENS_10bfloat16_tEfNS_4arch4Sm80ELb0ELb0ELb1ELb0ELb0ELb0ELb0ELb0ELi2ELi4ELi4ELi4ELb0EEENS1_21CollectiveEpilogueBwdISA_SB_SD_Li256ELb0ELb0ELi2EEENS1_19SingleTileSchedulerILb0ELb0ELb0ELi128EEEEEEEEEvNT_6ParamsE$_ZN4cute3eso3ESOILb1ELb0EJNS_1CILi1EEENS2_ILi8EEEiiNS2_ILi64EEEiNS2_ILi144EEENS2_ILi288EEENS2_ILi512EEEEEC2ERKS3_RKS4_RKiSF_RKS5_SF_RKS6_RKS7_RKS8_)
$_ZN7cutlass13device_kernelIN5flash19enable_sm80_to_sm89INS1_16FlashAttnBwdSm80INS1_25CollectiveMainloopBwdSm80ILi2ELi2EN4cute5tupleIJNS5_1CILi128EEES8_NS7_ILi64EEEEEENS_10bfloat16_tEfNS_4arch4Sm80ELb0ELb0ELb1ELb0ELb0ELb0ELb0ELb0ELi2ELi4ELi4ELi4ELb0EEENS1_21CollectiveEpilogueBwdISA_SB_SD_Li256ELb0ELb0ELi2EEENS1_19SingleTileSchedulerILb0ELb0ELb0ELi128EEEEEEEEEvNT_6ParamsE$_ZN4cute3eso3ESOILb1ELb0EJNS_1CILi1EEENS2_ILi8EEEiiNS2_ILi64EEEiNS2_ILi144EEENS2_ILi288EEENS2_ILi512EEEEEC2ERKS3_RKS4_RKiSF_RKS5_SF_RKS6_RKS7_RKS8_:
        /* <DEDUP_REMOVED lines=11> */
        .type           $_ZN7cutlass13device_kernelIN5flash19enable_sm80_to_sm89INS1_16FlashAttnBwdSm80INS1_25CollectiveMainloopBwdSm80ILi2ELi2EN4cute5tupleIJNS5_1CILi128EEES8_NS7_ILi64EEEEEENS_10bfloat16_tEfNS_4arch4Sm80ELb0ELb0ELb1ELb0ELb0ELb0ELb0ELb0ELi2ELi4ELi4ELi4ELb0EEENS1_21CollectiveEpilogueBwdISA_SB_SD_Li256ELb0ELb0ELi2EEENS1_19SingleTileSchedulerILb0ELb0ELb0ELi128EEEEEEEEEvNT_6ParamsE$_ZN4cute3eso3ESOILb1ELb0EJNS_1CILi1EEENS_5tupleIJNS2_ILi8EEEiiEEENS2_ILi64EEENS4_IJiNS2_ILi144EEENS2_ILi288EEEEEENS2_ILi512EEEEEC2ERKS3_RKS6_RKS7_RKSA_RKSB_,@function
        .size           $_ZN7cutlass13device_kernelIN5flash19enable_sm80_to_sm89INS1_16FlashAttnBwdSm80INS1_25CollectiveMainloopBwdSm80ILi2ELi2EN4cute5tupleIJNS5_1CILi128EEES8_NS7_ILi64EEEEEENS_10bfloat16_tEfNS_4arch4Sm80ELb0ELb0ELb1ELb0ELb0ELb0ELb0ELb0ELi2ELi4ELi4ELi4ELb0EEENS1_21CollectiveEpilogueBwdISA_SB_SD_Li256ELb0ELb0ELi2EEENS1_19SingleTileSchedulerILb0ELb0ELb0ELi128EEEEEEEEEvNT_6ParamsE$_ZN4cute3eso3ESOILb1ELb0EJNS_1CILi1EEENS_5tupleIJNS2_ILi8EEEiiEEENS2_ILi64EEENS4_IJiNS2_ILi144EEENS2_ILi288EEEEEENS2_ILi512EEEEEC2ERKS3_RKS6_RKS7_RKSA_RKSB_,($_ZN7cutlass13device_kernelIN5flash19enable_sm80_to_sm89INS1_16FlashAttnBwdSm80INS1_25CollectiveMainloopBwdSm80ILi2ELi2EN4cute5tupleIJNS5_1CILi128EEES8_NS7_ILi64EEEEEENS_10bfloat16_tEfNS_4arch4Sm80ELb0ELb0ELb1ELb0ELb0ELb0ELb0ELb0ELi2ELi4ELi4ELi4ELb0EEENS1_21CollectiveEpilogueBwdISA_SB_SD_Li256ELb0ELb0ELi2EEENS1_19SingleTileSchedulerILb0ELb0ELb0ELi128EEEEEEEEEvNT_6ParamsE$_ZN4cute3eso3ESOILb1ELb0EJNS_1CILi1EEENS_5tupleIJiiiEEENS2_ILi64EEENS4_IJNS2_ILi72EEENS2_ILi144EEENS2_ILi288EEEEEENS2_ILi512EEEEEC2ERKS3_RKS5_RKS6_RKSA_RKSB_ - $_ZN7cutlass13device_kernelIN5flash19enable_sm80_to_sm89INS1_16FlashAttnBwdSm80INS1_25CollectiveMainloopBwdSm80ILi2ELi2EN4cute5tupleIJNS5_1CILi128EEES8_NS7_ILi64EEEEEENS_10bfloat16_tEfNS_4arch4Sm80ELb0ELb0ELb1ELb0ELb0ELb0ELb0ELb0ELi2ELi4ELi4ELi4ELb0EEENS1_21CollectiveEpilogueBwdISA_SB_SD_Li256ELb0ELb0ELi2EEENS1_19SingleTileSchedulerILb0ELb0ELb0ELi128EEEEEEEEEvNT_6ParamsE$_ZN4cute3eso3ESOILb1ELb0EJNS_1CILi1EEENS_5tupleIJNS2_ILi8EEEiiEEENS2_ILi64EEENS4_IJiNS2_ILi144EEENS2_ILi288EEEEEENS2_ILi512EEEEEC2ERKS3_RKS6_RKS7_RKSA_RKSB_)
$_ZN7cutlass13device_kernelIN5flash19enable_sm80_to_sm89INS1_16FlashAttnBwdSm80INS1_25CollectiveMainloopBwdSm80ILi2ELi2EN4cute5tupleIJNS5_1CILi128EEES8_NS7_ILi64EEEEEENS_10bfloat16_tEfNS_4arch4Sm80ELb0ELb0ELb1ELb0ELb0ELb0ELb0ELb0ELi2ELi4ELi4ELi4ELb0EEENS1_21CollectiveEpilogueBwdISA_SB_SD_Li256ELb0ELb0ELi2EEENS1_19SingleTileSchedulerILb0ELb0ELb0ELi128EEEEEEEEEvNT_6ParamsE$_ZN4cute3eso3ESOILb1ELb0EJNS_1CILi1EEENS_5tupleIJNS2_ILi8EEEiiEEENS2_ILi64EEENS4_IJiNS2_ILi144EEENS2_ILi288EEEEEENS2_ILi512EEEEEC2ERKS3_RKS6_RKS7_RKSA_RKSB_:
        /* <DEDUP_REMOVED lines=9> */
        .type           $_ZN7cutlass13device_kernelIN5flash19enable_sm80_to_sm89INS1_16FlashAttnBwdSm80INS1_25CollectiveMainloopBwdSm80ILi2ELi2EN4cute5tupleIJNS5_1CILi128EEES8_NS7_ILi64EEEEEENS_10bfloat16_tEfNS_4arch4Sm80ELb0ELb0ELb1ELb0ELb0ELb0ELb0ELb0ELi2ELi4ELi4ELi4ELb0EEENS1_21CollectiveEpilogueBwdISA_SB_SD_Li256ELb0ELb0ELi2EEENS1_19SingleTileSchedulerILb0ELb0ELb0ELi128EEEEEEEEEvNT_6ParamsE$_ZN4cute3eso3ESOILb1ELb0EJNS_1CILi1EEENS_5tupleIJiiiEEENS2_ILi64EEENS4_IJNS2_ILi72EEENS2_ILi144EEENS2_ILi288EEEEEENS2_ILi512EEEEEC2ERKS3_RKS5_RKS6_RKSA_RKSB_,@function
        .size           $_ZN7cutlass13device_kernelIN5flash19enable_sm80_to_sm89INS1_16FlashAttnBwdSm80INS1_25CollectiveMainloopBwdSm80ILi2ELi2EN4cute5tupleIJNS5_1CILi128EEES8_NS7_ILi64EEEEEENS_10bfloat16_tEfNS_4arch4Sm80ELb0ELb0ELb1ELb0ELb0ELb0ELb0ELb0ELi2ELi4ELi4ELi4ELb0EEENS1_21CollectiveEpilogueBwdISA_SB_SD_Li256ELb0ELb0ELi2EEENS1_19SingleTileSchedulerILb0ELb0ELb0ELi128EEEEEEEEEvNT_6ParamsE$_ZN4cute3eso3ESOILb1ELb0EJNS_1CILi1EEENS_5tupleIJiiiEEENS2_ILi64EEENS4_IJNS2_ILi72EEENS2_ILi144EEENS2_ILi288EEEEEENS2_ILi512EEEEEC2ERKS3_RKS5_RKS6_RKSA_RKSB_,($_ZN7cutlass13device_kernelIN5flash19enable_sm80_to_sm89INS1_16FlashAttnBwdSm80INS1_25CollectiveMainloopBwdSm80ILi2ELi2EN4cute5tupleIJNS5_1CILi128EEES8_NS7_ILi64EEEEEENS_10bfloat16_tEfNS_4arch4Sm80ELb0ELb0ELb1ELb0ELb0ELb0ELb0ELb0ELi2ELi4ELi4ELi4ELb0EEENS1_21CollectiveEpilogueBwdISA_SB_SD_Li256ELb0ELb0ELi2EEENS1_19SingleTileSchedulerILb0ELb0ELb0ELi128EEEEEEEEEvNT_6ParamsE$_ZN4cute3eso3ESOILb1ELb0EJNS_1CILi1EEEiEEC2ERKS3_RKi - $_ZN7cutlass13device_kernelIN5flash19enable_sm80_to_sm89INS1_16FlashAttnBwdSm80INS1_25CollectiveMainloopBwdSm80ILi2ELi2EN4cute5tupleIJNS5_1CILi128EEES8_NS7_ILi64EEEEEENS_10bfloat16_tEfNS_4arch4Sm80ELb0ELb0ELb1ELb0ELb0ELb0ELb0ELb0ELi2ELi4ELi4ELi4ELb0EEENS1_21CollectiveEpilogueBwdISA_SB_SD_Li256ELb0ELb0ELi2EEENS1_19SingleTileSchedulerILb0ELb0ELb0ELi128EEEEEEEEEvNT_6ParamsE$_ZN4cute3eso3ESOILb1ELb0EJNS_1CILi1EEENS_5tupleIJiiiEEENS2_ILi64EEENS4_IJNS2_ILi72EEENS2_ILi144EEENS2_ILi288EEEEEENS2_ILi512EEEEEC2ERKS3_RKS5_RKS6_RKSA_RKSB_)
$_ZN7cutlass13device_kernelIN5flash19enable_sm80_to_sm89INS1_16FlashAttnBwdSm80INS1_25CollectiveMainloopBwdSm80ILi2ELi2EN4cute5tupleIJNS5_1CILi128EEES8_NS7_ILi64EEEEEENS_10bfloat16_tEfNS_4arch4Sm80ELb0ELb0ELb1ELb0ELb0ELb0ELb0ELb0ELi2ELi4ELi4ELi4ELb0EEENS1_21CollectiveEpilogueBwdISA_SB_SD_Li256ELb0ELb0ELi2EEENS1_19SingleTileSchedulerILb0ELb0ELb0ELi128EEEEEEEEEvNT_6ParamsE$_ZN4cute3eso3ESOILb1ELb0EJNS_1CILi1EEENS_5tupleIJiiiEEENS2_ILi64EEENS4_IJNS2_ILi72EEENS2_ILi144EEENS2_ILi288EEEEEENS2_ILi512EEEEEC2ERKS3_RKS5_RKS6_RKSA_RKSB_:
[----:B------:R-:W-:Y:S01]  /*79a0*/  IADD3 R4, R69, -c[0x0][0x20], RZ ;  /* 0x8000080045047a10 */ /* 0x000fe20007ffe0ff */
[----:B------:R-:W-:Y:S01]  /*79b0*/  IMAD.MOV.U32 R8, RZ, RZ, R6 ;  /* 0x000000ffff087224 */ /* 0x000fe200078e0006 */
[----:B------:R-:W-:-:S03]  /*79c0*/  MOV R9, 0x0 ;  /* 0x0000000000097802 */ /* 0x000fc60000000f00 */
[----:B------:R1:W-:Y:S04]  /*79d0*/  STL [R4], R2 ;  /* 0x0000000204007387 */ /* 0x0003e80000100800 */
[----:B------:R1:W-:Y:S04]  /*79e0*/  STL [R4+0x4], R3 ;  /* 0x0000040304007387 */ /* 0x0003e80000100800 */
[----:B------:R1:W-:Y:S01]  /*79f0*/  STL [R4+0x8], R5 ;  /* 0x0000080504007387 */ /* 0x0003e20000100800 */
[----:B------:R-:W-:Y:S05]  /*7a00*/  RET.REL.NODEC R8 `(_ZN7cutlass13device_kernelIN5flash19enable_sm80_to_sm89INS1_16FlashAttnBwdSm80INS1_25CollectiveMainloopBwdSm80ILi2ELi2EN4cute5tupleIJNS5_1CILi128EEES8_NS7_ILi64EEEEEENS_10bfloat16_tEfNS_4arch4Sm80ELb0ELb0ELb1ELb0ELb0ELb0ELb0ELb0ELi2ELi4ELi4ELi4ELb0EEENS1_21CollectiveEpilogueBwdISA_SB_SD_Li256ELb0ELb0ELi2EEENS1_19SingleTileSchedulerILb0ELb0ELb0ELi128EEEEEEEEEvNT_6ParamsE) ;  /* 0xffff85f008007950 */ /* 0x000fea0003c3ffff */
        .type           $_ZN7cutlass13device_kernelIN5flash19enable_sm80_to_sm89INS1_16FlashAttnBwdSm80INS1_25CollectiveMainloopBwdSm80ILi2ELi2EN4cute5tupleIJNS5_1CILi128EEES8_NS7_ILi64EEEEEENS_10bfloat16_tEfNS_4arch4Sm80ELb0ELb0ELb1ELb0ELb0ELb0ELb0ELb0ELi2ELi4ELi4ELi4ELb0EEENS1_21CollectiveEpilogueBwdISA_SB_SD_Li256ELb0ELb0ELi2EEENS1_19SingleTileSchedulerILb0ELb0ELb0ELi128EEEEEEEEEvNT_6ParamsE$_ZN4cute3eso3ESOILb1ELb0EJNS_1CILi1EEEiEEC2ERKS3_RKi,@function
        .size           $_ZN7cutlass13device_kernelIN5flash19enable_sm80_to_sm89INS1_16FlashAttnBwdSm80INS1_25CollectiveMainloopBwdSm80ILi2ELi2EN4cute5tupleIJNS5_1CILi128EEES8_NS7_ILi64EEEEEENS_10bfloat16_tEfNS_4arch4Sm80ELb0ELb0ELb1ELb0ELb0ELb0ELb0ELb0ELi2ELi4ELi4ELi4ELb0EEENS1_21CollectiveEpilogueBwdISA_SB_SD_Li256ELb0ELb0ELi2EEENS1_19SingleTileSchedulerILb0ELb0ELb0ELi128EEEEEEEEEvNT_6ParamsE$_ZN4cute3eso3ESOILb1ELb0EJNS_1CILi1EEEiEEC2ERKS3_RKi,($_ZN7cutlass13device_kernelIN5flash19enable_sm80_to_sm89INS1_16FlashAttnBwdSm80INS1_25CollectiveMainloopBwdSm80ILi2ELi2EN4cute5tupleIJNS5_1CILi128EEES8_NS7_ILi64EEEEEENS_10bfloat16_tEfNS_4arch4Sm80ELb0ELb0ELb1ELb0ELb0ELb0ELb0ELb0ELi2ELi4ELi4ELi4ELb0EEENS1_21CollectiveEpilogueBwdISA_SB_SD_Li256ELb0ELb0ELi2EEENS1_19SingleTileSchedulerILb0ELb0ELb0ELi128EEEEEEEEEvNT_6ParamsE$_ZN4cute3eso3ESOILb1ELb0EJNS_1CILi1EEEiiiNS2_ILi144EEENS2_ILi512EEEEEC2ERKS3_RKiSA_SA_RKS4_RKS5_ - $_ZN7cutlass13device_kernelIN5flash19enable_sm80_to_sm89INS1_16FlashAttnBwdSm80INS1_25CollectiveMainloopBwdSm80ILi2ELi2EN4cute5tupleIJNS5_1CILi128EEES8_NS7_ILi64EEEEEENS_10bfloat16_tEfNS_4arch4Sm80ELb0ELb0ELb1ELb0ELb0ELb0ELb0ELb0ELi2ELi4ELi4ELi4ELb0EEENS1_21CollectiveEpilogueBwdISA_SB_SD_Li256ELb0ELb0ELi2EEENS1_19SingleTileSchedulerILb0ELb0ELb0ELi128EEEEEEEEEvNT_6ParamsE$_ZN4cute3eso3ESOILb1ELb0EJNS_1CILi1EEEiEEC2ERKS3_RKi)
$_ZN7cutlass13device_kernelIN5flash19enable_sm80_to_sm89INS1_16FlashAttnBwdSm80INS1_25CollectiveMainloopBwdSm80ILi2ELi2EN4cute5tupleIJNS5_1CILi128EEES8_NS7_ILi64EEEEEENS_10bfloat16_tEfNS_4arch4Sm80ELb0ELb0ELb1ELb0ELb0ELb0ELb0ELb0ELi2ELi4ELi4ELi4ELb0EEENS1_21CollectiveEpilogueBwdISA_SB_SD_Li256ELb0ELb0ELi2EEENS1_19SingleTileSchedulerILb0ELb0ELb0ELi128EEEEEEEEEvNT_6ParamsE$_ZN4cute3eso3ESOILb1ELb0EJNS_1CILi1EEEiEEC2ERKS3_RKi:
[----:B------:R-:W-:Y:S02]  /*7a10*/  IADD3 R69, R69, -c[0x0][0x20], RZ ;  /* 0x8000080045457a10 */ /* 0x000fe40007ffe0ff */
[----:B------:R-:W-:-:S03]  /*7a20*/  MOV R5, 0x0 ;  /* 0x0000000000057802 */ /* 0x000fc60000000f00 */
[----:B------:R1:W-:Y:S01]  /*7a30*/  STL [R69], R2 ;  /* 0x0000000245007387 */ /* 0x0003e20000100800 */
[----:B------:R-:W-:Y:S05]  /*7a40*/  RET.REL.NODEC R4 `(_ZN7cutlass13device_kernelIN5flash19enable_sm80_to_sm89INS1_16FlashAttnBwdSm80INS1_25CollectiveMainloopBwdSm80ILi2ELi2EN4cute5tupleIJNS5_1CILi128EEES8_NS7_ILi64EEEEEENS_10bfloat16_tEfNS_4arch4Sm80ELb0ELb0ELb1ELb0ELb0ELb0ELb0ELb0ELi2ELi4ELi4ELi4ELb0EEENS1_21CollectiveEpilogueBwdISA_SB_SD_Li256ELb0ELb0ELi2EEENS1_19SingleTileSchedulerILb0ELb0ELb0ELi128EEEEEEEEEvNT_6ParamsE) ;  /* 0xffff85b004007950 */ /* 0x000fea0003c3ffff */
        .type           $_ZN7cutlass13device_kernelIN5flash19enable_sm80_to_sm89INS1_16FlashAttnBwdSm80INS1_25CollectiveMainloopBwdSm80ILi2ELi2EN4cute5tupleIJNS5_1CILi128EEES8_NS7_ILi64EEEEEENS_10bfloat16_tEfNS_4arch4Sm80ELb0ELb0ELb1ELb0ELb0ELb0ELb0ELb0ELi2ELi4ELi4ELi4ELb0EEENS1_21CollectiveEpilogueBwdISA_SB_SD_Li256ELb0ELb0ELi2EEENS1_19SingleTileSchedulerILb0ELb0ELb0ELi128EEEEEEEEEvNT_6ParamsE$_ZN4cute3eso3ESOILb1ELb0EJNS_1CILi1EEEiiiNS2_ILi144EEENS2_ILi512EEEEEC2ERKS3_RKiSA_SA_RKS4_RKS5_,@function
        .size           $_ZN7cutlass13device_kernelIN5flash19enable_sm80_to_sm89INS1_16FlashAttnBwdSm80INS1_25CollectiveMainloopBwdSm80ILi2ELi2EN4cute5tupleIJNS5_1CILi128EEES8_NS7_ILi64EEEEEENS_10bfloat16_tEfNS_4arch4Sm80ELb0ELb0ELb1ELb0ELb0ELb0ELb0ELb0ELi2ELi4ELi4ELi4ELb0EEENS1_21CollectiveEpilogueBwdISA_SB_SD_Li256ELb0ELb0ELi2EEENS1_19SingleTileSchedulerILb0ELb0ELb0ELi128EEEEEEEEEvNT_6ParamsE$_ZN4cute3eso3ESOILb1ELb0EJNS_1CILi1EEEiiiNS2_ILi144EEENS2_ILi512EEEEEC2ERKS3_RKiSA_SA_RKS4_RKS5_,($_ZN7cutlass13device_kernelIN5flash19enable_sm80_to_sm89INS1_16FlashAttnBwdSm80INS1_25CollectiveMainloopBwdSm80ILi2ELi2EN4cute5tupleIJNS5_1CILi128EEES8_NS7_ILi64EEEEEENS_10bfloat16_tEfNS_4arch4Sm80ELb0ELb0ELb1ELb0ELb0ELb0ELb0ELb0ELi2ELi4ELi4ELi4ELb0EEENS1_21CollectiveEpilogueBwdISA_SB_SD_Li256ELb0ELb0ELi2EEENS1_19SingleTileSchedulerILb0ELb0ELb0ELi128EEEEEEEEEvNT_6ParamsE$_ZN4cute3eso3ESOILb1ELb0EJNS_1CILi1EEEiiiNS2_ILi64EEENS2_ILi72EEENS2_ILi144EEENS2_ILi288EEENS2_ILi512EEEEEC2ERKS3_RKiSD_SD_RKS4_RKS5_RKS6_RKS7_RKS8_ - $_ZN7cutlass13device_kernelIN5flash19enable_sm80_to_sm89INS1_16FlashAttnBwdSm80INS1_25CollectiveMainloopBwdSm80ILi2ELi2EN4cute5tupleIJNS5_1CILi128EEES8_NS7_ILi64EEEEEENS_10bfloat16_tEfNS_4arch4Sm80ELb0ELb0ELb1ELb0ELb0ELb0ELb0ELb0ELi2ELi4ELi4ELi4ELb0EEENS1_21CollectiveEpilogueBwdISA_SB_SD_Li256ELb0ELb0ELi2EEENS1_19SingleTileSchedulerILb0ELb0ELb0ELi128EEEEEEEEEvNT_6ParamsE$_ZN4cute3eso3ESOILb1ELb0EJNS_1CILi1EEEiiiNS2_ILi144EEENS2_ILi512EEEEEC2ERKS3_RKiSA_SA_RKS4_RKS5_)
$_ZN7cutlass13device_kernelIN5flash19enable_sm80_to_sm89INS1_16FlashAttnBwdSm80INS1_25CollectiveMainloopBwdSm80ILi2ELi2EN4cute5tupleIJNS5_1CILi128EEES8_NS7_ILi64EEEEEENS_10bfloat16_tEfNS_4arch4Sm80ELb0ELb0ELb1ELb0ELb0ELb0ELb0ELb0ELi2ELi4ELi4ELi4ELb0EEENS1_21CollectiveEpilogueBwdISA_SB_SD_Li256ELb0ELb0ELi2EEENS1_19SingleTileSchedulerILb0ELb0ELb0ELi128EEEEEEEEEvNT_6ParamsE$_ZN4cute3eso3ESOILb1ELb0EJNS_1CILi1EEEiiiNS2_ILi144EEENS2_ILi512EEEEEC2ERKS3_RKiSA_SA_RKS4_RKS5_:
        /* <DEDUP_REMOVED lines=11> */
        .type           $_ZN7cutlass13device_kernelIN5flash19enable_sm80_to_sm89INS1_16FlashAttnBwdSm80INS1_25CollectiveMainloopBwdSm80ILi2ELi2EN4cute5tupleIJNS5_1CILi128EEES8_NS7_ILi64EEEEEENS_10bfloat16_tEfNS_4arch4Sm80ELb0ELb0ELb1ELb0ELb0ELb0ELb0ELb0ELi2ELi4ELi4ELi4ELb0EEENS1_21CollectiveEpilogueBwdISA_SB_SD_Li256ELb0ELb0ELi2EEENS1_19SingleTileSchedulerILb0ELb0ELb0ELi128EEEEEEEEEvNT_6ParamsE$_ZN4cute3eso3ESOILb1ELb0EJNS_1CILi1EEEiiiNS2_ILi64EEENS2_ILi72EEENS2_ILi144EEENS2_ILi288EEENS2_ILi512EEEEEC2ERKS3_RKiSD_SD_RKS4_RKS5_RKS6_RKS7_RKS8_,@function
        .size           $_ZN7cutlass13device_kernelIN5flash19enable_sm80_to_sm89INS1_16FlashAttnBwdSm80INS1_25CollectiveMainloopBwdSm80ILi2ELi2EN4cute5tupleIJNS5_1CILi128EEES8_NS7_ILi64EEEEEENS_10bfloat16_tEfNS_4arch4Sm80ELb0ELb0ELb1ELb0ELb0ELb0ELb0ELb0ELi2ELi4ELi4ELi4ELb0EEENS1_21CollectiveEpilogueBwdISA_SB_SD_Li256ELb0ELb0ELi2EEENS1_19SingleTileSchedulerILb0ELb0ELb0ELi128EEEEEEEEEvNT_6ParamsE$_ZN4cute3eso3ESOILb1ELb0EJNS_1CILi1EEEiiiNS2_ILi64EEENS2_ILi72EEENS2_ILi144EEENS2_ILi288EEENS2_ILi512EEEEEC2ERKS3_RKiSD_SD_RKS4_RKS5_RKS6_RKS7_RKS8_,($_ZN7cutlass13device_kernelIN5flash19enable_sm80_to_sm89INS1_16FlashAttnBwdSm80INS1_25CollectiveMainloopBwdSm80ILi2ELi2EN4cute5tupleIJNS5_1CILi128EEES8_NS7_ILi64EEEEEENS_10bfloat16_tEfNS_4arch4Sm80ELb0ELb0ELb1ELb0ELb0ELb0ELb0ELb0ELi2ELi4ELi4ELi4ELb0EEENS1_21CollectiveEpilogueBwdISA_SB_SD_Li256ELb0ELb0ELi2EEENS1_19SingleTileSchedulerILb0ELb0ELb0ELi128EEEEEEEEEvNT_6ParamsE$_ZN4cute3eso3ESOILb1ELb0EJNS_1CILi1EEEiiiNS2_ILi72EEENS2_ILi512EEEEEC2ERKS3_RKiSA_SA_RKS4_RKS5_ - $_ZN7cutlass13device_kernelIN5flash19enable_sm80_to_sm89INS1_16FlashAttnBwdSm80INS1_25CollectiveMainloopBwdSm80ILi2ELi2EN4cute5tupleIJNS5_1CILi128EEES8_NS7_ILi64EEEEEENS_10bfloat16_tEfNS_4arch4Sm80ELb0ELb0ELb1ELb0ELb0ELb0ELb0ELb0ELi2ELi4ELi4ELi4ELb0EEENS1_21CollectiveEpilogueBwdISA_SB_SD_Li256ELb0ELb0ELi2EEENS1_19SingleTileSchedulerILb0ELb0ELb0ELi128EEEEEEEEEvNT_6ParamsE$_ZN4cute3eso3ESOILb1ELb0EJNS_1CILi1EEEiiiNS2_ILi64EEENS2_ILi72EEENS2_ILi144EEENS2_ILi288EEENS2_ILi512EEEEEC2ERKS3_RKiSD_SD_RKS4_RKS5_RKS6_RKS7_RKS8_)
$_ZN7cutlass13device_kernelIN5flash19enable_sm80_to_sm89INS1_16FlashAttnBwdSm80INS1_25CollectiveMainloopBwdSm80ILi2ELi2EN4cute5tupleIJNS5_1CILi128EEES8_NS7_ILi64EEEEEENS_10bfloat16_tEfNS_4arch4Sm80ELb0ELb0ELb1ELb0ELb0ELb0ELb0ELb0ELi2ELi4ELi4ELi4ELb0EEENS1_21CollectiveEpilogueBwdISA_SB_SD_Li256ELb0ELb0ELi2EEENS1_19SingleTileSchedulerILb0ELb0ELb0ELi128EEEEEEEEEvNT_6ParamsE$_ZN4cute3eso3ESOILb1ELb0EJNS_1CILi1EEEiiiNS2_ILi64EEENS2_ILi72EEENS2_ILi144EEENS2_ILi288EEENS2_ILi512EEEEEC2ERKS3_RKiSD_SD_RKS4_RKS5_RKS6_RKS7_RKS8_:
        /* <DEDUP_REMOVED lines=11> */
        .type           $_ZN7cutlass13device_kernelIN5flash19enable_sm80_to_sm89INS1_16FlashAttnBwdSm80INS1_25CollectiveMainloopBwdSm80ILi2ELi2EN4cute5tupleIJNS5_1CILi128EEES8_NS7_ILi64EEEEEENS_10bfloat16_tEfNS_4arch4Sm80ELb0ELb0ELb1ELb0ELb0ELb0ELb0ELb0ELi2ELi4ELi4ELi4ELb0EEENS1_21CollectiveEpilogueBwdISA_SB_SD_Li256ELb0ELb0ELi2EEENS1_19SingleTileSchedulerILb0ELb0ELb0ELi128EEEEEEEEEvNT_6ParamsE$_ZN4cute3eso3ESOILb1ELb0EJNS_1CILi1EEEiiiNS2_ILi72EEENS2_ILi512EEEEEC2ERKS3_RKiSA_SA_RKS4_RKS5_,@function
        .size           $_ZN7cutlass13device_kernelIN5flash19enable_sm80_to_sm89INS1_16FlashAttnBwdSm80INS1_25CollectiveMainloopBwdSm80ILi2ELi2EN4cute5tupleIJNS5_1CILi128EEES8_NS7_ILi64EEEEEENS_10bfloat16_tEfNS_4arch4Sm80ELb0ELb0ELb1ELb0ELb0ELb0ELb0ELb0ELi2ELi4ELi4ELi4ELb0EEENS1_21CollectiveEpilogueBwdISA_SB_SD_Li256ELb0ELb0ELi2EEENS1_19SingleTileSchedulerILb0ELb0ELb0ELi128EEEEEEEEEvNT_6ParamsE$_ZN4cute3eso3ESOILb1ELb0EJNS_1CILi1EEEiiiNS2_ILi72EEENS2_ILi512EEEEEC2ERKS3_RKiSA_SA_RKS4_RKS5_,($_ZN7cutlass13device_kernelIN5flash19enable_sm80_to_sm89INS1_16FlashAttnBwdSm80INS1_25CollectiveMainloopBwdSm80ILi2ELi2EN4cute5tupleIJNS5_1CILi128EEES8_NS7_ILi64EEEEEENS_10bfloat16_tEfNS_4arch4Sm80ELb0ELb0ELb1ELb0ELb0ELb0ELb0ELb0ELi2ELi4ELi4ELi4ELb0EEENS1_21CollectiveEpilogueBwdISA_SB_SD_Li256ELb0ELb0ELi2EEENS1_19SingleTileSchedulerILb0ELb0ELb0ELi128EEEEEEEEEvNT_6ParamsE$_ZN4cute3eso3ESOILb1ELb0EJNS_1CILi2EEEiEEC2ERKS3_RKi - $_ZN7cutlass13device_kernelIN5flash19enable_sm80_to_sm89INS1_16FlashAttnBwdSm80INS1_25CollectiveMainloopBwdSm80ILi2ELi2EN4cute5tupleIJNS5_1CILi128EEES8_NS7_ILi64EEEEEENS_10bfloat16_tEfNS_4arch4Sm80ELb0ELb0ELb1ELb0ELb0ELb0ELb0ELb0ELi2ELi4ELi4ELi4ELb0EEENS1_21CollectiveEpilogueBwdISA_SB_SD_Li256ELb0ELb0ELi2EEENS1_19SingleTileSchedulerILb0ELb0ELb0ELi128EEEEEEEEEvNT_6ParamsE$_ZN4cute3eso3ESOILb1ELb0EJNS_1CILi1EEEiiiNS2_ILi72EEENS2_ILi512EEEEEC2ERKS3_RKiSA_SA_RKS4_RKS5_)
$_ZN7cutlass13device_kernelIN5flash19enable_sm80_to_sm89INS1_16FlashAttnBwdSm80INS1_25CollectiveMainloopBwdSm80ILi2ELi2EN4cute5tupleIJNS5_1CILi128EEES8_NS7_ILi64EEEEEENS_10bfloat16_tEfNS_4arch4Sm80ELb0ELb0ELb1ELb0ELb0ELb0ELb0ELb0ELi2ELi4ELi4ELi4ELb0EEENS1_21CollectiveEpilogueBwdISA_SB_SD_Li256ELb0ELb0ELi2EEENS1_19SingleTileSchedulerILb0ELb0ELb0ELi128EEEEEEEEEvNT_6ParamsE$_ZN4cute3eso3ESOILb1ELb0EJNS_1CILi1EEEiiiNS2_ILi72EEENS2_ILi512EEEEEC2ERKS3_RKiSA_SA_RKS4_RKS5_:
        /* <DEDUP_REMOVED lines=11> */
        .type           $_ZN7cutlass13device_kernelIN5flash19enable_sm80_to_sm89INS1_16FlashAttnBwdSm80INS1_25CollectiveMainloopBwdSm80ILi2ELi2EN4cute5tupleIJNS5_1CILi128EEES8_NS7_ILi64EEEEEENS_10bfloat16_tEfNS_4arch4Sm80ELb0ELb0ELb1ELb0ELb0ELb0ELb0ELb0ELi2ELi4ELi4ELi4ELb0EEENS1_21CollectiveEpilogueBwdISA_SB_SD_Li256ELb0ELb0ELi2EEENS1_19SingleTileSchedulerILb0ELb0ELb0ELi128EEEEEEEEEvNT_6ParamsE$_ZN4cute3eso3ESOILb1ELb0EJNS_1CILi2EEEiEEC2ERKS3_RKi,@function
        .size           $_ZN7cutlass13device_kernelIN5flash19enable_sm80_to_sm89INS1_16FlashAttnBwdSm80INS1_25CollectiveMainloopBwdSm80ILi2ELi2EN4cute5tupleIJNS5_1CILi128EEES8_NS7_ILi64EEEEEENS_10bfloat16_tEfNS_4arch4Sm80ELb0ELb0ELb1ELb0ELb0ELb0ELb0ELb0ELi2ELi4ELi4ELi4ELb0EEENS1_21CollectiveEpilogueBwdISA_SB_SD_Li256ELb0ELb0ELi2EEENS1_19SingleTileSchedulerILb0ELb0ELb0ELi128EEEEEEEEEvNT_6ParamsE$_ZN4cute3eso3ESOILb1ELb0EJNS_1CILi2EEEiEEC2ERKS3_RKi,($_ZN7cutlass13device_kernelIN5flash19enable_sm80_to_sm89INS1_16FlashAttnBwdSm80INS1_25CollectiveMainloopBwdSm80ILi2ELi2EN4cute5tupleIJNS5_1CILi128EEES8_NS7_ILi64EEEEEENS_10bfloat16_tEfNS_4arch4Sm80ELb0ELb0ELb1ELb0ELb0ELb0ELb0ELb0ELi2ELi4ELi4ELi4ELb0EEENS1_21CollectiveEpilogueBwdISA_SB_SD_Li256ELb0ELb0ELi2EEENS1_19SingleTileSchedulerILb0ELb0ELb0ELi128EEEEEEEEEvNT_6ParamsE$_ZN4cute3eso3ESOILb1ELb0EJNS_1CILi4096EEENS_5tupleIJNS4_IJiiEEENS2_ILi8192EEEEEEEEC2ERKS3_RKS7_ - $_ZN7cutlass13device_kernelIN5flash19enable_sm80_to_sm89INS1_16FlashAttnBwdSm80INS1_25CollectiveMainloopBwdSm80ILi2ELi2EN4cute5tupleIJNS5_1CILi128EEES8_NS7_ILi64EEEEEENS_10bfloat16_tEfNS_4arch4Sm80ELb0ELb0ELb1ELb0ELb0ELb0ELb0ELb0ELi2ELi4ELi4ELi4ELb0EEENS1_21CollectiveEpilogueBwdISA_SB_SD_Li256ELb0ELb0ELi2EEENS1_19SingleTileSchedulerILb0ELb0ELb0ELi128EEEEEEEEEvNT_6ParamsE$_ZN4cute3eso3ESOILb1ELb0EJNS_1CILi2EEEiEEC2ERKS3_RKi)
$_ZN7cutlass13device_kernelIN5flash19enable_sm80_to_sm89INS1_16FlashAttnBwdSm80INS1_25CollectiveMainloopBwdSm80ILi2ELi2EN4cute5tupleIJNS5_1CILi128EEES8_NS7_ILi64EEEEEENS_10bfloat16_tEfNS_4arch4Sm80ELb0ELb0ELb1ELb0ELb0ELb0ELb0ELb0ELi2ELi4ELi4ELi4ELb0EEENS1_21CollectiveEpilogueBwdISA_SB_SD_Li256ELb0ELb0ELi2EEENS1_19SingleTileSchedulerILb0ELb0ELb0ELi128EEEEEEEEEvNT_6ParamsE$_ZN4cute3eso3ESOILb1ELb0EJNS_1CILi2EEEiEEC2ERKS3_RKi:
[----:B------:R-:W-:Y:S02]  /*7c60*/  IADD3 R2, R2, -c[0x0][0x20], RZ ;  /* 0x8000080002027a10 */ /* 0x000fe40007ffe0ff */
[----:B------:R-:W-:-:S03]  /*7c70*/  MOV R5, 0x0 ;  /* 0x0000000000057802 */ /* 0x000fc60000000f00 */
[----:B------:R1:W-:Y:S01]  /*7c80*/  STL [R2], R3 ;  /* 0x0000000302007387 */ /* 0x0003e20000100800 */
[----:B------:R-:W-:Y:S05]  /*7c90*/  RET.REL.NODEC R4 `(_ZN7cutlass13device_kernelIN5flash19enable_sm80_to_sm89INS1_16FlashAttnBwdSm80INS1_25CollectiveMainloopBwdSm80ILi2ELi2EN4cute5tupleIJNS5_1CILi128EEES8_NS7_ILi64EEEEEENS_10bfloat16_tEfNS_4arch4Sm80ELb0ELb0ELb1ELb0ELb0ELb0ELb0ELb0ELi2ELi4ELi4ELi4ELb0EEENS1_21CollectiveEpilogueBwdISA_SB_SD_Li256ELb0ELb0ELi2EEENS1_19SingleTileSchedulerILb0ELb0ELb0ELi128EEEEEEEEEvNT_6ParamsE) ;  /* 0xffff836004007950 */ /* 0x000fea0003c3ffff */
        .type           $_ZN7cutlass13device_kernelIN5flash19enable_sm80_to_sm89INS1_16FlashAttnBwdSm80INS1_25CollectiveMainloopBwdSm80ILi2ELi2EN4cute5tupleIJNS5_1CILi128EEES8_NS7_ILi64EEEEEENS_10bfloat16_tEfNS_4arch4Sm80ELb0ELb0ELb1ELb0ELb0ELb0ELb0ELb0ELi2ELi4ELi4ELi4ELb0EEENS1_21CollectiveEpilogueBwdISA_SB_SD_Li256ELb0ELb0ELi2EEENS1_19SingleTileSchedulerILb0ELb0ELb0ELi128EEEEEEEEEvNT_6ParamsE$_ZN4cute3eso3ESOILb1ELb0EJNS_1CILi4096EEENS_5tupleIJNS4_IJiiEEENS2_ILi8192EEEEEEEEC2ERKS3_RKS7_,@function
        .size           $_ZN7cutlass13device_kernelIN5flash19enable_sm80_to_sm89INS1_16FlashAttnBwdSm80INS1_25CollectiveMainloopBwdSm80ILi2ELi2EN4cute5tupleIJNS5_1CILi128EEES8_NS7_ILi64EEEEEENS_10bfloat16_tEfNS_4arch4Sm80ELb0ELb0ELb1ELb0ELb0ELb0ELb0ELb0ELi2ELi4ELi4ELi4ELb0EEENS1_21CollectiveEpilogueBwdISA_SB_SD_Li256ELb0ELb0ELi2EEENS1_19SingleTileSchedulerILb0ELb0ELb0ELi128EEEEEEEEEvNT_6ParamsE$_ZN4cute3eso3ESOILb1ELb0EJNS_1CILi4096EEENS_5tupleIJNS4_IJiiEEENS2_ILi8192EEEEEEEEC2ERKS3_RKS7_,($_ZN7cutlass13device_kernelIN5flash19enable_sm80_to_sm89INS1_16FlashAttnBwdSm80INS1_25CollectiveMainloopBwdSm80ILi2ELi2EN4cute5tupleIJNS5_1CILi128EEES8_NS7_ILi64EEEEEENS_10bfloat16_tEfNS_4arch4Sm80ELb0ELb0ELb1ELb0ELb0ELb0ELb0ELb0ELi2ELi4ELi4ELi4ELb0EEENS1_21CollectiveEpilogueBwdISA_SB_SD_Li256ELb0ELb0ELi2EEENS1_19SingleTileSchedulerILb0ELb0ELb0ELi128EEEEEEEEEvNT_6ParamsE$_ZN4cute3eso3ESOILb1ELb0EJNS_1CILi4096EEENS_5tupleIJiiEEEEEC2ERKS3_RKS5_ - $_ZN7cutlass13device_kernelIN5flash19enable_sm80_to_sm89INS1_16FlashAttnBwdSm80INS1_25CollectiveMainloopBwdSm80ILi2ELi2EN4cute5tupleIJNS5_1CILi128EEES8_NS7_ILi64EEEEEENS_10bfloat16_tEfNS_4arch4Sm80ELb0ELb0ELb1ELb0ELb0ELb0ELb0ELb0ELi2ELi4ELi4ELi4ELb0EEENS1_21CollectiveEpilogueBwdISA_SB_SD_Li256ELb0ELb0ELi2EEENS1_19SingleTileSchedulerILb0ELb0ELb0ELi128EEEEEEEEEvNT_6ParamsE$_ZN4cute3eso3ESOILb1ELb0EJNS_1CILi4096EEENS_5tupleIJNS4_IJiiEEENS2_ILi8192EEEEEEEEC2ERKS3_RKS7_)
$_ZN7cutlass13device_kernelIN5flash19enable_sm80_to_sm89INS1_16FlashAttnBwdSm80INS1_25CollectiveMainloopBwdSm80ILi2ELi2EN4cute5tupleIJNS5_1CILi128EEES8_NS7_ILi64EEEEEENS_10bfloat16_tEfNS_4arch4Sm80ELb0ELb0ELb1ELb0ELb0ELb0ELb0ELb0ELi2ELi4ELi4ELi4ELb0EEENS1_21CollectiveEpilogueBwdISA_SB_SD_Li256ELb0ELb0ELi2EEENS1_19SingleTileSchedulerILb0ELb0ELb0ELi128EEEEEEEEEvNT_6ParamsE$_ZN4cute3eso3ESOILb1ELb0EJNS_1CILi4096EEENS_5tupleIJNS4_IJiiEEENS2_ILi8192EEEEEEEEC2ERKS3_RKS7_:
[----:B------:R-:W-:Y:S01]  /*7ca0*/  IADD3 R2, R2, -c[0x0][0x20], RZ ;  /* 0x8000080002027a10 */ /* 0x000fe20007ffe0ff */
[----:B------:R-:W-:Y:S01]  /*7cb0*/  IMAD.MOV.U32 R8, RZ, RZ, R6 ;  /* 0x000000ffff087224 */ /* 0x000fe200078e0006 */
[----:B------:R-:W-:-:S03]  /*7cc0*/  MOV R9, 0x0 ;  /* 0x0000000000097802 */ /* 0x000fc60000000f00 */
[----:B------:R1:W-:Y:S04]  /*7cd0*/  STL [R2], R5 ;  /* 0x0000000502007387 */ /* 0x0003e80000100800 */
[----:B------:R1:W-:Y:S01]  /*7ce0*/  STL [R2+0x4], R3 ;  /* 0x0000040302007387 */ /* 0x0003e20000100800 */
[----:B------:R-:W-:Y:S05]  /*7cf0*/  RET.REL.NODEC R8 `(_ZN7cutlass13device_kernelIN5flash19enable_sm80_to_sm89INS1_16FlashAttnBwdSm80INS1_25CollectiveMainloopBwdSm80ILi2ELi2EN4cute5tupleIJNS5_1CILi128EEES8_NS7_ILi64EEEEEENS_10bfloat16_tEfNS_4arch4Sm80ELb0ELb0ELb1ELb0ELb0ELb0ELb0ELb0ELi2ELi4ELi4ELi4ELb0EEENS1_21CollectiveEpilogueBwdISA_SB_SD_Li256ELb0ELb0ELi2EEENS1_19SingleTileSchedulerILb0ELb0ELb0ELi128EEEEEEEEEvNT_6ParamsE) ;  /* 0xffff830008007950 */ /* 0x000fea0003c3ffff */
        .type           $_ZN7cutlass13device_kernelIN5flash19enable_sm80_to_sm89INS1_16FlashAttnBwdSm80INS1_25CollectiveMainloopBwdSm80ILi2ELi2EN4cute5tupleIJNS5_1CILi128EEES8_NS7_ILi64EEEEEENS_10bfloat16_tEfNS_4arch4Sm80ELb0ELb0ELb1ELb0ELb0ELb0ELb0ELb0ELi2ELi4ELi4ELi4ELb0EEENS1_21CollectiveEpilogueBwdISA_SB_SD_Li256ELb0ELb0ELi2EEENS1_19SingleTileSchedulerILb0ELb0ELb0ELi128EEEEEEEEEvNT_6ParamsE$_ZN4cute3eso3ESOILb1ELb0EJNS_1CILi4096EEENS_5tupleIJiiEEEEEC2ERKS3_RKS5_,@function
        .size           $_ZN7cutlass13device_kernelIN5flash19enable_sm80_to_sm89INS1_16FlashAttnBwdSm80INS1_25CollectiveMainloopBwdSm80ILi2ELi2EN4cute5tupleIJNS5_1CILi128EEES8_NS7_ILi64EEEEEENS_10bfloat16_tEfNS_4arch4Sm80ELb0ELb0ELb1ELb0ELb0ELb0ELb0ELb0ELi2ELi4ELi4ELi4ELb0EEENS1_21CollectiveEpilogueBwdISA_SB_SD_Li256ELb0ELb0ELi2EEENS1_19SingleTileSchedulerILb0ELb0ELb0ELi128EEEEEEEEEvNT_6ParamsE$_ZN4cute3eso3ESOILb1ELb0EJNS_1CILi4096EEENS_5tupleIJiiEEEEEC2ERKS3_RKS5_,($_ZN7cutlass13device_kernelIN5flash19enable_sm80_to_sm89INS1_16FlashAttnBwdSm80INS1_25CollectiveMainloopBwdSm80ILi2ELi2EN4cute5tupleIJNS5_1CILi128EEES8_NS7_ILi64EEEEEENS_10bfloat16_tEfNS_4arch4Sm80ELb0ELb0ELb1ELb0ELb0ELb0ELb0ELb0ELi2ELi4ELi4ELi4ELb0EEENS1_21CollectiveEpilogueBwdISA_SB_SD_Li256ELb0ELb0ELi2EEENS1_19SingleTileSchedulerILb0ELb0ELb0ELi128EEEEEEEEEvNT_6ParamsE$_ZN4cute3eso3ESOILb1ELb0EJNS_1CILi4096EEEiiEEC2ERKS3_RKiS8_ - $_ZN7cutlass13device_kernelIN5flash19enable_sm80_to_sm89INS1_16FlashAttnBwdSm80INS1_25CollectiveMainloopBwdSm80ILi2ELi2EN4cute5tupleIJNS5_1CILi128EEES8_NS7_ILi64EEEEEENS_10bfloat16_tEfNS_4arch4Sm80ELb0ELb0ELb1ELb0ELb0ELb0ELb0ELb0ELi2ELi4ELi4ELi4ELb0EEENS1_21CollectiveEpilogueBwdISA_SB_SD_Li256ELb0ELb0ELi2EEENS1_19SingleTileSchedulerILb0ELb0ELb0ELi128EEEEEEEEEvNT_6ParamsE$_ZN4cute3eso3ESOILb1ELb0EJNS_1CILi4096EEENS_5tupleIJiiEEEEEC2ERKS3_RKS5_)
$_ZN7cutlass13device_kernelIN5flash19enable_sm80_to_sm89INS1_16FlashAttnBwdSm80INS1_25CollectiveMainloopBwdSm80ILi2ELi2EN4cute5tupleIJNS5_1CILi128EEES8_NS7_ILi64EEEEEENS_10bfloat16_tEfNS_4arch4Sm80ELb0ELb0ELb1ELb0ELb0ELb0ELb0ELb0ELi2ELi4ELi4ELi4ELb0EEENS1_21CollectiveEpilogueBwdISA_SB_SD_Li256ELb0ELb0ELi2EEENS1_19SingleTileSchedulerILb0ELb0ELb0ELi128EEEEEEEEEvNT_6ParamsE$_ZN4cute3eso3ESOILb1ELb0EJNS_1CILi4096EEENS_5tupleIJiiEEEEEC2ERKS3_RKS5_:
[----:B------:R-:W-:Y:S01]  /*7d00*/  IADD3 R2, R2, -c[0x0][0x20], RZ ;  /* 0x8000080002027a10 */ /* 0x000fe20007ffe0ff */
[----:B------:R-:W-:Y:S01]  /*7d10*/  IMAD.MOV.U32 R8, RZ, RZ, R6 ;  /* 0x000000ffff087224 */ /* 0x000fe200078e0006 */
[----:B------:R-:W-:-:S03]  /*7d20*/  MOV R9, 0x0 ;  /* 0x0000000000097802 */ /* 0x000fc60000000f00 */
[----:B------:R1:W-:Y:S04]  /*7d30*/  STL [R2], R5 ;  /* 0x0000000502007387 */ /* 0x0003e80000100800 */
[----:B------:R1:W-:Y:S01]  /*7d40*/  STL [R2+0x4], R3 ;  /* 0x0000040302007387 */ /* 0x0003e20000100800 */
[----:B------:R-:W-:Y:S05]  /*7d50*/  RET.REL.NODEC R8 `(_ZN7cutlass13device_kernelIN5flash19enable_sm80_to_sm89INS1_16FlashAttnBwdSm80INS1_25CollectiveMainloopBwdSm80ILi2ELi2EN4cute5tupleIJNS5_1CILi128EEES8_NS7_ILi64EEEEEENS_10bfloat16_tEfNS_4arch4Sm80ELb0ELb0ELb1ELb0ELb0ELb0ELb0ELb0ELi2ELi4ELi4ELi4ELb0EEENS1_21CollectiveEpilogueBwdISA_SB_SD_Li256ELb0ELb0ELi2EEENS1_19SingleTileSchedulerILb0ELb0ELb0ELi128EEEEEEEEEvNT_6ParamsE) ;  /* 0xffff82a008007950 */ /* 0x000fea0003c3ffff */
        .type           $_ZN7cutlass13device_kernelIN5flash19enable_sm80_to_sm89INS1_16FlashAttnBwdSm80INS1_25CollectiveMainloopBwdSm80ILi2ELi2EN4cute5tupleIJNS5_1CILi128EEES8_NS7_ILi64EEEEEENS_10bfloat16_tEfNS_4arch4Sm80ELb0ELb0ELb1ELb0ELb0ELb0ELb0ELb0ELi2ELi4ELi4ELi4ELb0EEENS1_21CollectiveEpilogueBwdISA_SB_SD_Li256ELb0ELb0ELi2EEENS1_19SingleTileSchedulerILb0ELb0ELb0ELi128EEEEEEEEEvNT_6ParamsE$_ZN4cute3eso3ESOILb1ELb0EJNS_1CILi4096EEEiiEEC2ERKS3_RKiS8_,@function
        .size           $_ZN7cutlass13device_kernelIN5flash19enable_sm80_to_sm89INS1_16FlashAttnBwdSm80INS1_25CollectiveMainloopBwdSm80ILi2ELi2EN4cute5tupleIJNS5_1CILi128EEES8_NS7_ILi64EEEEEENS_10bfloat16_tEfNS_4arch4Sm80ELb0ELb0ELb1ELb0ELb0ELb0ELb0ELb0ELi2ELi4ELi4ELi4ELb0EEENS1_21CollectiveEpilogueBwdISA_SB_SD_Li256ELb0ELb0ELi2EEENS1_19SingleTileSchedulerILb0ELb0ELb0ELi128EEEEEEEEEvNT_6ParamsE$_ZN4cute3eso3ESOILb1ELb0EJNS_1CILi4096EEEiiEEC2ERKS3_RKiS8_,($_ZN7cutlass13device_kernelIN5flash19enable_sm80_to_sm89INS1_16FlashAttnBwdSm80INS1_25CollectiveMainloopBwdSm80ILi2ELi2EN4cute5tupleIJNS5_1CILi128EEES8_NS7_ILi64EEEEEENS_10bfloat16_tEfNS_4arch4Sm80ELb0ELb0ELb1ELb0ELb0ELb0ELb0ELb0ELi2ELi4ELi4ELi4ELb0EEENS1_21CollectiveEpilogueBwdISA_SB_SD_Li256ELb0ELb0ELi2EEENS1_19SingleTileSchedulerILb0ELb0ELb0ELi128EEEEEEEEEvNT_6ParamsE$_ZN4cute3eso3ESOILb1ELb0EJNS_1CILi4096EEEiiNS2_ILi8192EEEEEC2ERKS3_RKiS9_RKS4_ - $_ZN7cutlass13device_kernelIN5flash19enable_sm80_to_sm89INS1_16FlashAttnBwdSm80INS1_25CollectiveMainloopBwdSm80ILi2ELi2EN4cute5tupleIJNS5_1CILi128EEES8_NS7_ILi64EEEEEENS_10bfloat16_tEfNS_4arch4Sm80ELb0ELb0ELb1ELb0ELb0ELb0ELb0ELb0ELi2ELi4ELi4ELi4ELb0EEENS1_21CollectiveEpilogueBwdISA_SB_SD_Li256ELb0ELb0ELi2EEENS1_19SingleTileSchedulerILb0ELb0ELb0ELi128EEEEEEEEEvNT_6ParamsE$_ZN4cute3eso3ESOILb1ELb0EJNS_1CILi4096EEEiiEEC2ERKS3_RKiS8_)
$_ZN7cutlass13device_kernelIN5flash19enable_sm80_to_sm89INS1_16FlashAttnBwdSm80INS1_25CollectiveMainloopBwdSm80ILi2ELi2EN4cute5tupleIJNS5_1CILi128EEES8_NS7_ILi64EEEEEENS_10bfloat16_tEfNS_4arch4Sm80ELb0ELb0ELb1ELb0ELb0ELb0ELb0ELb0ELi2ELi4ELi4ELi4ELb0EEENS1_21CollectiveEpilogueBwdISA_SB_SD_Li256ELb0ELb0ELi2EEENS1_19SingleTileSchedulerILb0ELb0ELb0ELi128EEEEEEEEEvNT_6ParamsE$_ZN4cute3eso3ESOILb1ELb0EJNS_1CILi4096EEEiiEEC2ERKS3_RKiS8_:
        /* <DEDUP_REMOVED lines=8> */
        .type           $_ZN7cutlass13device_kernelIN5flash19enable_sm80_to_sm89INS1_16FlashAttnBwdSm80INS1_25CollectiveMainloopBwdSm80ILi2ELi2EN4cute5tupleIJNS5_1CILi128EEES8_NS7_ILi64EEEEEENS_10bfloat16_tEfNS_4arch4Sm80ELb0ELb0ELb1ELb0ELb0ELb0ELb0ELb0ELi2ELi4ELi4ELi4ELb0EEENS1_21CollectiveEpilogueBwdISA_SB_SD_Li256ELb0ELb0ELi2EEENS1_19SingleTileSchedulerILb0ELb0ELb0ELi128EEEEEEEEEvNT_6ParamsE$_ZN4cute3eso3ESOILb1ELb0EJNS_1CILi4096EEEiiNS2_ILi8192EEEEEC2ERKS3_RKiS9_RKS4_,@function
        .size           $_ZN7cutlass13device_kernelIN5flash19enable_sm80_to_sm89INS1_16FlashAttnBwdSm80INS1_25CollectiveMainloopBwdSm80ILi2ELi2EN4cute5tupleIJNS5_1CILi128EEES8_NS7_ILi64EEEEEENS_10bfloat16_tEfNS_4arch4Sm80ELb0ELb0ELb1ELb0ELb0ELb0ELb0ELb0ELi2ELi4ELi4ELi4ELb0EEENS1_21CollectiveEpilogueBwdISA_SB_SD_Li256ELb0ELb0ELi2EEENS1_19SingleTileSchedulerILb0ELb0ELb0ELi128EEEEEEEEEvNT_6ParamsE$_ZN4cute3eso3ESOILb1ELb0EJNS_1CILi4096EEEiiNS2_ILi8192EEEEEC2ERKS3_RKiS9_RKS4_,($_ZN7cutlass13device_kernelIN5flash19enable_sm80_to_sm89INS1_16FlashAttnBwdSm80INS1_25CollectiveMainloopBwdSm80ILi2ELi2EN4cute5tupleIJNS5_1CILi128EEES8_NS7_ILi64EEEEEENS_10bfloat16_tEfNS_4arch4Sm80ELb0ELb0ELb1ELb0ELb0ELb0ELb0ELb0ELi2ELi4ELi4ELi4ELb0EEENS1_21CollectiveEpilogueBwdISA_SB_SD_Li256ELb0ELb0ELi2EEENS1_19SingleTileSchedulerILb0ELb0ELb0ELi128EEEEEEEEEvNT_6ParamsE$_ZN4cute3eso3ESOILb1ELb0EJNS_1CILi8EEEiiEEC2ERKS3_RKiS8_ - $_ZN7cutlass13device_kernelIN5flash19enable_sm80_to_sm89INS1_16FlashAttnBwdSm80INS1_25CollectiveMainloopBwdSm80ILi2ELi2EN4cute5tupleIJNS5_1CILi128EEES8_NS7_ILi64EEEEEENS_10bfloat16_tEfNS_4arch4Sm80ELb0ELb0ELb1ELb0ELb0ELb0ELb0ELb0ELi2ELi4ELi4ELi4ELb0EEENS1_21CollectiveEpilogueBwdISA_SB_SD_Li256ELb0ELb0ELi2EEENS1_19SingleTileSchedulerILb0ELb0ELb0ELi128EEEEEEEEEvNT_6ParamsE$_ZN4cute3eso3ESOILb1ELb0EJNS_1CILi4096EEEiiNS2_ILi8192EEEEEC2ERKS3_RKiS9_RKS4_)
$_ZN7cutlass13device_kernelIN5flash19enable_sm80_to_sm89INS1_16FlashAttnBwdSm80INS1_25CollectiveMainloopBwdSm80ILi2ELi2EN4cute5tupleIJNS5_1CILi128EEES8_NS7_ILi64EEEEEENS_10bfloat16_tEfNS_4arch4Sm80ELb0ELb0ELb1ELb0ELb0ELb0ELb0ELb0ELi2ELi4ELi4ELi4ELb0EEENS1_21CollectiveEpilogueBwdISA_SB_SD_Li256ELb0ELb0ELi2EEENS1_19SingleTileSchedulerILb0ELb0ELb0ELi128EEEEEEEEEvNT_6ParamsE$_ZN4cute3eso3ESOILb1ELb0EJNS_1CILi4096EEEiiNS2_ILi8192EEEEEC2ERKS3_RKiS9_RKS4_:
        /* <DEDUP_REMOVED lines=8> */
        .type           $_ZN7cutlass13device_kernelIN5flash19enable_sm80_to_sm89INS1_16FlashAttnBwdSm80INS1_25CollectiveMainloopBwdSm80ILi2ELi2EN4cute5tupleIJNS5_1CILi128EEES8_NS7_ILi64EEEEEENS_10bfloat16_tEfNS_4arch4Sm80ELb0ELb0ELb1ELb0ELb0ELb0ELb0ELb0ELi2ELi4ELi4ELi4ELb0EEENS1_21CollectiveEpilogueBwdISA_SB_SD_Li256ELb0ELb0ELi2EEENS1_19SingleTileSchedulerILb0ELb0ELb0ELi128EEEEEEEEEvNT_6ParamsE$_ZN4cute3eso3ESOILb1ELb0EJNS_1CILi8EEEiiEEC2ERKS3_RKiS8_,@function
        .size           $_ZN7cutlass13device_kernelIN5flash19enable_sm80_to_sm89INS1_16FlashAttnBwdSm80INS1_25CollectiveMainloopBwdSm80ILi2ELi2EN4cute5tupleIJNS5_1CILi128EEES8_NS7_ILi64EEEEEENS_10bfloat16_tEfNS_4arch4Sm80ELb0ELb0ELb1ELb0ELb0ELb0ELb0ELb0ELi2ELi4ELi4ELi4ELb0EEENS1_21CollectiveEpilogueBwdISA_SB_SD_Li256ELb0ELb0ELi2EEENS1_19SingleTileSchedulerILb0ELb0ELb0ELi128EEEEEEEEEvNT_6ParamsE$_ZN4cute3eso3ESOILb1ELb0EJNS_1CILi8EEEiiEEC2ERKS3_RKiS8_,($_ZN7cutlass13device_kernelIN5flash19enable_sm80_to_sm89INS1_16FlashAttnBwdSm80INS1_25CollectiveMainloopBwdSm80ILi2ELi2EN4cute5tupleIJNS5_1CILi128EEES8_NS7_ILi64EEEEEENS_10bfloat16_tEfNS_4arch4Sm80ELb0ELb0ELb1ELb0ELb0ELb0ELb0ELb0ELi2ELi4ELi4ELi4ELb0EEENS1_21CollectiveEpilogueBwdISA_SB_SD_Li256ELb0ELb0ELi2EEENS1_19SingleTileSchedulerILb0ELb0ELb0ELi128EEEEEEEEEvNT_6ParamsE$_ZN4cute3eso3ESOILb1ELb0EJNS_1CILi8EEEiiiNS2_ILi144EEENS2_ILi512EEEEEC2ERKS3_RKiSA_SA_RKS4_RKS5_ - $_ZN7cutlass13device_kernelIN5flash19enable_sm80_to_sm89INS1_16FlashAttnBwdSm80INS1_25CollectiveMainloopBwdSm80ILi2ELi2EN4cute5tupleIJNS5_1CILi128EEES8_NS7_ILi64EEEEEENS_10bfloat16_tEfNS_4arch4Sm80ELb0ELb0ELb1ELb0ELb0ELb0ELb0ELb0ELi2ELi4ELi4ELi4ELb0EEENS1_21CollectiveEpilogueBwdISA_SB_SD_Li256ELb0ELb0ELi2EEENS1_19SingleTileSchedulerILb0ELb0ELb0ELi128EEEEEEEEEvNT_6ParamsE$_ZN4cute3eso3ESOILb1ELb0EJNS_1CILi8EEEiiEEC2ERKS3_RKiS8_)
$_ZN7cutlass13device_kernelIN5flash19enable_sm80_to_sm89INS1_16FlashAttnBwdSm80INS1_25CollectiveMainloopBwdSm80ILi2ELi2EN4cute5tupleIJNS5_1CILi128EEES8_NS7_ILi64EEEEEENS_10bfloat16_tEfNS_4arch4Sm80ELb0ELb0ELb1ELb0ELb0ELb0ELb0ELb0ELi2ELi4ELi4ELi4ELb0EEENS1_21CollectiveEpilogueBwdISA_SB_SD_Li256ELb0ELb0ELi2EEENS1_19SingleTileSchedulerILb0ELb0ELb0ELi128EEEEEEEEEvNT_6ParamsE$_ZN4cute3eso3ESOILb1ELb0EJNS_1CILi8EEEiiEEC2ERKS3_RKiS8_:
[----:B------:R-:W-:Y:S02]  /*7e60*/  IADD3 R3, R69, -c[0x0][0x20], RZ ;  /* 0x8000080045037a10 */ /* 0x000fe40007ffe0ff */
[----:B------:R-:W-:-:S03]  /*7e70*/  IADD3 R2, R2, -c[0x0][0x20], RZ ;  /* 0x8000080002027a10 */ /* 0x000fc60007ffe0ff */
[----:B------:R1:W-:Y:S04]  /*7e80*/  STL [R3], R6 ;  /* 0x0000000603007387 */ /* 0x0003e80000100800 */
[----:B------:R-:W2:Y:S01]  /*7e90*/  LDL R2, [R2] ;  /* 0x0000000002027983 */ /* 0x000ea20000100800 */
[----:B------:R-:W-:-:S03]  /*7ea0*/  IMAD.MOV.U32 R5, RZ, RZ, 0x0 ;  /* 0x00000000ff057424 */ /* 0x000fc600078e00ff */
[----:B--2---:R1:W-:Y:S01]  /*7eb0*/  STL [R3+0x4], R2 ;  /* 0x0000040203007387 */ /* 0x0043e20000100800 */
[----:B------:R-:W-:Y:S05]  /*7ec0*/  RET.REL.NODEC R4 `(_ZN7cutlass13device_kernelIN5flash19enable_sm80_to_sm89INS1_16FlashAttnBwdSm80INS1_25CollectiveMainloopBwdSm80ILi2ELi2EN4cute5tupleIJNS5_1CILi128EEES8_NS7_ILi64EEEEEENS_10bfloat16_tEfNS_4arch4Sm80ELb0ELb0ELb1ELb0ELb0ELb0ELb0ELb0ELi2ELi4ELi4ELi4ELb0EEENS1_21CollectiveEpilogueBwdISA_SB_SD_Li256ELb0ELb0ELi2EEENS1_19SingleTileSchedulerILb0ELb0ELb0ELi128EEEEEEEEEvNT_6ParamsE) ;  /* 0xffff813004007950 */ /* 0x000fea0003c3ffff */
        .type           $_ZN7cutlass13device_kernelIN5flash19enable_sm80_to_sm89INS1_16FlashAttnBwdSm80INS1_25CollectiveMainloopBwdSm80ILi2ELi2EN4cute5tupleIJNS5_1CILi128EEES8_NS7_ILi64EEEEEENS_10bfloat16_tEfNS_4arch4Sm80ELb0ELb0ELb1ELb0ELb0ELb0ELb0ELb0ELi2ELi4ELi4ELi4ELb0EEENS1_21CollectiveEpilogueBwdISA_SB_SD_Li256ELb0ELb0ELi2EEENS1_19SingleTileSchedulerILb0ELb0ELb0ELi128EEEEEEEEEvNT_6ParamsE$_ZN4cute3eso3ESOILb1ELb0EJNS_1CILi8EEEiiiNS2_ILi144EEENS2_ILi512EEEEEC2ERKS3_RKiSA_SA_RKS4_RKS5_,@function
        .size           $_ZN7cutlass13device_kernelIN5flash19enable_sm80_to_sm89INS1_16FlashAttnBwdSm80INS1_25CollectiveMainloopBwdSm80ILi2ELi2EN4cute5tupleIJNS5_1CILi128EEES8_NS7_ILi64EEEEEENS_10bfloat16_tEfNS_4arch4Sm80ELb0ELb0ELb1ELb0ELb0ELb0ELb0ELb0ELi2ELi4ELi4ELi4ELb0EEENS1_21CollectiveEpilogueBwdISA_SB_SD_Li256ELb0ELb0ELi2EEENS1_19SingleTileSchedulerILb0ELb0ELb0ELi128EEEEEEEEEvNT_6ParamsE$_ZN4cute3eso3ESOILb1ELb0EJNS_1CILi8EEEiiiNS2_ILi144EEENS2_ILi512EEEEEC2ERKS3_RKiSA_SA_RKS4_RKS5_,($_ZN7cutlass13device_kernelIN5flash19enable_sm80_to_sm89INS1_16FlashAttnBwdSm80INS1_25CollectiveMainloopBwdSm80ILi2ELi2EN4cute5tupleIJNS5_1CILi128EEES8_NS7_ILi64EEEEEENS_10bfloat16_tEfNS_4arch4Sm80ELb0ELb0ELb1ELb0ELb0ELb0ELb0ELb0ELi2ELi4ELi4ELi4ELb0EEENS1_21CollectiveEpilogueBwdISA_SB_SD_Li256ELb0ELb0ELi2EEENS1_19SingleTileSchedulerILb0ELb0ELb0ELi128EEEEEEEEEvNT_6ParamsE$_ZN4cute3eso3ESOILb1ELb0EJNS_5tupleIJNS2_IJNS2_IJNS_1CILi8EEENS3_ILi1EEEEEENS2_IJS5_S5_EEEEEENS2_IJS5_NS3_ILi2EEEEEEEEENS2_IJNS2_IJNS2_IJS5_NS3_ILi0EEEEEENS2_IJSC_SC_EEEEEENS2_IJSC_iEEEEEEEEC2ERKSB_RKSH_ - $_ZN7cutlass13device_kernelIN5flash19enable_sm80_to_sm89INS1_16FlashAttnBwdSm80INS1_25CollectiveMainloopBwdSm80ILi2ELi2EN4cute5tupleIJNS5_1CILi128EEES8_NS7_ILi64EEEEEENS_10bfloat16_tEfNS_4arch4Sm80ELb0ELb0ELb1ELb0ELb0ELb0ELb0ELb0ELi2ELi4ELi4ELi4ELb0EEENS1_21CollectiveEpilogueBwdISA_SB_SD_Li256ELb0ELb0ELi2EEENS1_19SingleTileSchedulerILb0ELb0ELb0ELi128EEEEEEEEEvNT_6ParamsE$_ZN4cute3eso3ESOILb1ELb0EJNS_1CILi8EEEiiiNS2_ILi144EEENS2_ILi512EEEEEC2ERKS3_RKiSA_SA_RKS4_RKS5_)
$_ZN7cutlass13device_kernelIN5flash19enable_sm80_to_sm89INS1_16FlashAttnBwdSm80INS1_25CollectiveMainloopBwdSm80ILi2ELi2EN4cute5tupleIJNS5_1CILi128EEES8_NS7_ILi64EEEEEENS_10bfloat16_tEfNS_4arch4Sm80ELb0ELb0ELb1ELb0ELb0ELb0ELb0ELb0ELi2ELi4ELi4ELi4ELb0EEENS1_21CollectiveEpilogueBwdISA_SB_SD_Li256ELb0ELb0ELi2EEENS1_19SingleTileSchedulerILb0ELb0ELb0ELi128EEEEEEEEEvNT_6ParamsE$_ZN4cute3eso3ESOILb1ELb0EJNS_1CILi8EEEiiiNS2_ILi144EEENS2_ILi512EEEEEC2ERKS3_RKiSA_SA_RKS4_RKS5_:
        /* <DEDUP_REMOVED lines=11> */
        .type           $_ZN7cutlass13device_kernelIN5flash19enable_sm80_to_sm89INS1_16FlashAttnBwdSm80INS1_25CollectiveMainloopBwdSm80ILi2ELi2EN4cute5tupleIJNS5_1CILi128EEES8_NS7_ILi64EEEEEENS_10bfloat16_tEfNS_4arch4Sm80ELb0ELb0ELb1ELb0ELb0ELb0ELb0ELb0ELi2ELi4ELi4ELi4ELb0EEENS1_21CollectiveEpilogueBwdISA_SB_SD_Li256ELb0ELb0ELi2EEENS1_19SingleTileSchedulerILb0ELb0ELb0ELi128EEEEEEEEEvNT_6ParamsE$_ZN4cute3eso3ESOILb1ELb0EJNS_5tupleIJNS2_IJNS2_IJNS_1CILi8EEENS3_ILi1EEEEEENS2_IJS5_S5_EEEEEENS2_IJS5_NS3_ILi2EEEEEEEEENS2_IJNS2_IJNS2_IJS5_NS3_ILi0EEEEEENS2_IJSC_SC_EEEEEENS2_IJSC_iEEEEEEEEC2ERKSB_RKSH_,@function
        .size           $_ZN7cutlass13device_kernelIN5flash19enable_sm80_to_sm89INS1_16FlashAttnBwdSm80INS1_25CollectiveMainloopBwdSm80ILi2ELi2EN4cute5tupleIJNS5_1CILi128EEES8_NS7_ILi64EEEEEENS_10bfloat16_tEfNS_4arch4Sm80ELb0ELb0ELb1ELb0ELb0ELb0ELb0ELb0ELi2ELi4ELi4ELi4ELb0EEENS1_21CollectiveEpilogueBwdISA_SB_SD_Li256ELb0ELb0ELi2EEENS1_19SingleTileSchedulerILb0ELb0ELb0ELi128EEEEEEEEEvNT_6ParamsE$_ZN4cute3eso3ESOILb1ELb0EJNS_5tupleIJNS2_IJNS2_IJNS_1CILi8EEENS3_ILi1EEEEEENS2_IJS5_S5_EEEEEENS2_IJS5_NS3_ILi2EEEEEEEEENS2_IJNS2_IJNS2_IJS5_NS3_ILi0EEEEEENS2_IJSC_SC_EEEEEENS2_IJSC_iEEEEEEEEC2ERKSB_RKSH_,($_ZN7cutlass13device_kernelIN5flash19enable_sm80_to_sm89INS1_16FlashAttnBwdSm80INS1_25CollectiveMainloopBwdSm80ILi2ELi2EN4cute5tupleIJNS5_1CILi128EEES8_NS7_ILi64EEEEEENS_10bfloat16_tEfNS_4arch4Sm80ELb0ELb0ELb1ELb0ELb0ELb0ELb0ELb0ELi2ELi4ELi4ELi4ELb0EEENS1_21CollectiveEpilogueBwdISA_SB_SD_Li256ELb0ELb0ELi2EEENS1_19SingleTileSchedulerILb0ELb0ELb0ELi128EEEEEEEEEvNT_6ParamsE$_ZN4cute3eso3ESOILb1ELb0EJNS_5tupleIJNS2_IJNS2_IJNS_1CILi8EEENS3_ILi1EEEEEES5_EEENS2_IJNS2_IJS5_S5_EEENS3_ILi2EEEEEEEEENS2_IJNS2_IJNS2_IJS5_NS3_ILi0EEEEEESC_EEENS2_IJNS2_IJSC_SC_EEEiEEEEEEEEC2ERKSB_RKSH_ - $_ZN7cutlass13device_kernelIN5flash19enable_sm80_to_sm89INS1_16FlashAttnBwdSm80INS1_25CollectiveMainloopBwdSm80ILi2ELi2EN4cute5tupleIJNS5_1CILi128EEES8_NS7_ILi64EEEEEENS_10bfloat16_tEfNS_4arch4Sm80ELb0ELb0ELb1ELb0ELb0ELb0ELb0ELb0ELi2ELi4ELi4ELi4ELb0EEENS1_21CollectiveEpilogueBwdISA_SB_SD_Li256ELb0ELb0ELi2EEENS1_19SingleTileSchedulerILb0ELb0ELb0ELi128EEEEEEEEEvNT_6ParamsE$_ZN4cute3eso3ESOILb1ELb0EJNS_5tupleIJNS2_IJNS2_IJNS_1CILi8EEENS3_ILi1EEEEEENS2_IJS5_S5_EEEEEENS2_IJS5_NS3_ILi2EEEEEEEEENS2_IJNS2_IJNS2_IJS5_NS3_ILi0EEEEEENS2_IJSC_SC_EEEEEENS2_IJSC_iEEEEEEEEC2ERKSB_RKSH_)
$_ZN7cutlass13device_kernelIN5flash19enable_sm80_to_sm89INS1_16FlashAttnBwdSm80INS1_25CollectiveMainloopBwdSm80ILi2ELi2EN4cute5tupleIJNS5_1CILi128EEES8_NS7_ILi64EEEEEENS_10bfloat16_tEfNS_4arch4Sm80ELb0ELb0ELb1ELb0ELb0ELb0ELb0ELb0ELi2ELi4ELi4ELi4ELb0EEENS1_21CollectiveEpilogueBwdISA_SB_SD_Li256ELb0ELb0ELi2EEENS1_19SingleTileSchedulerILb0ELb0ELb0ELi128EEEEEEEEEvNT_6ParamsE$_ZN4cute3eso3ESOILb1ELb0EJNS_5tupleIJNS2_IJNS2_IJNS_1CILi8EEENS3_ILi1EEEEEENS2_IJS5_S5_EEEEEENS2_IJS5_NS3_ILi2EEEEEEEEENS2_IJNS2_IJNS2_IJS5_NS3_ILi0EEEEEENS2_IJSC_SC_EEEEEENS2_IJSC_iEEEEEEEEC2ERKSB_RKSH_:
[----:B------:R-:W-:Y:S02]  /*7f80*/  IADD3 R2, R76, -c[0x0][0x20], RZ ;  /* 0x800008004c027a10 */ /* 0x000fe40007ffe0ff */
[----:B------:R-:W-:-:S03]  /*7f90*/  MOV R7, 0x0 ;  /* 0x0000000000077802 */ /* 0x000fc60000000f00 */
[----:B------:R1:W-:Y:S01]  /*7fa0*/  STL [R2], R3 ;  /* 0x0000000302007387 */ /* 0x0003e20000100800 */
[----:B------:R-:W-:Y:S05]  /*7fb0*/  RET.REL.NODEC R6 `(_ZN7cutlass13device_kernelIN5flash19enable_sm80_to_sm89INS1_16FlashAttnBwdSm80INS1_25CollectiveMainloopBwdSm80ILi2ELi2EN4cute5tupleIJNS5_1CILi128EEES8_NS7_ILi64EEEEEENS_10bfloat16_tEfNS_4arch4Sm80ELb0ELb0ELb1ELb0ELb0ELb0ELb0ELb0ELi2ELi4ELi4ELi4ELb0EEENS1_21CollectiveEpilogueBwdISA_SB_SD_Li256ELb0ELb0ELi2EEENS1_19SingleTileSchedulerILb0ELb0ELb0ELi128EEEEEEEEEvNT_6ParamsE) ;  /* 0xffff804006007950 */ /* 0x000fea0003c3ffff */
        .type           $_ZN7cutlass13device_kernelIN5flash19enable_sm80_to_sm89INS1_16FlashAttnBwdSm80INS1_25CollectiveMainloopBwdSm80ILi2ELi2EN4cute5tupleIJNS5_1CILi128EEES8_NS7_ILi64EEEEEENS_10bfloat16_tEfNS_4arch4Sm80ELb0ELb0ELb1ELb0ELb0ELb0ELb0ELb0ELi2ELi4ELi4ELi4ELb0EEENS1_21CollectiveEpilogueBwdISA_SB_SD_Li256ELb0ELb0ELi2EEENS1_19SingleTileSchedulerILb0ELb0ELb0ELi128EEEEEEEEEvNT_6ParamsE$_ZN4cute3eso3ESOILb1ELb0EJNS_5tupleIJNS2_IJNS2_IJNS_1CILi8EEENS3_ILi1EEEEEES5_EEENS2_IJNS2_IJS5_S5_EEENS3_ILi2EEEEEEEEENS2_IJNS2_IJNS2_IJS5_NS3_ILi0EEEEEESC_EEENS2_IJNS2_IJSC_SC_EEEiEEEEEEEEC2ERKSB_RKSH_,@function
        .size           $_ZN7cutlass13device_kernelIN5flash19enable_sm80_to_sm89INS1_16FlashAttnBwdSm80INS1_25CollectiveMainloopBwdSm80ILi2ELi2EN4cute5tupleIJNS5_1CILi128EEES8_NS7_ILi64EEEEEENS_10bfloat16_tEfNS_4arch4Sm80ELb0ELb0ELb1ELb0ELb0ELb0ELb0ELb0ELi2ELi4ELi4ELi4ELb0EEENS1_21CollectiveEpilogueBwdISA_SB_SD_Li256ELb0ELb0ELi2EEENS1_19SingleTileSchedulerILb0ELb0ELb0ELi128EEEEEEEEEvNT_6ParamsE$_ZN4cute3eso3ESOILb1ELb0EJNS_5tupleIJNS2_IJNS2_IJNS_1CILi8EEENS3_ILi1EEEEEES5_EEENS2_IJNS2_IJS5_S5_EEENS3_ILi2EEEEEEEEENS2_IJNS2_IJNS2_IJS5_NS3_ILi0EEEEEESC_EEENS2_IJNS2_IJSC_SC_EEEiEEEEEEEEC2ERKSB_RKSH_,($_ZN7cutlass13device_kernelIN5flash19enable_sm80_to_sm89INS1_16FlashAttnBwdSm80INS1_25CollectiveMainloopBwdSm80ILi2ELi2EN4cute5tupleIJNS5_1CILi128EEES8_NS7_ILi64EEEEEENS_10bfloat16_tEfNS_4arch4Sm80ELb0ELb0ELb1ELb0ELb0ELb0ELb0ELb0ELi2ELi4ELi4ELi4ELb0EEENS1_21CollectiveEpilogueBwdISA_SB_SD_Li256ELb0ELb0ELi2EEENS1_19SingleTileSchedulerILb0ELb0ELb0ELi128EEEEEEEEEvNT_6ParamsE$_ZN4cute3eso3ESOILb1ELb0EJNS_5tupleIJNS2_IJNS_1CILi1EEENS2_IJS4_NS3_ILi2EEES5_EEEEEES5_NS2_IJS5_S5_EEEEEENS2_IJNS2_IJNS3_ILi0EEENS2_IJS4_NS3_ILi256EEEiEEEEEENS3_ILi2048EEENS2_IJiNS3_ILi4096EEEEEEEEEEEC2ERKS9_RKSH_ - $_ZN7cutlass13device_kernelIN5flash19enable_sm80_to_sm89INS1_16FlashAttnBwdSm80INS1_25CollectiveMainloopBwdSm80ILi2ELi2EN4cute5tupleIJNS5_1CILi128EEES8_NS7_ILi64EEEEEENS_10bfloat16_tEfNS_4arch4Sm80ELb0ELb0ELb1ELb0ELb0ELb0ELb0ELb0ELi2ELi4ELi4ELi4ELb0EEENS1_21CollectiveEpilogueBwdISA_SB_SD_Li256ELb0ELb0ELi2EEENS1_19SingleTileSchedulerILb0ELb0ELb0ELi128EEEEEEEEEvNT_6ParamsE$_ZN4cute3eso3ESOILb1ELb0EJNS_5tupleIJNS2_IJNS2_IJNS_1CILi8EEENS3_ILi1EEEEEES5_EEENS2_IJNS2_IJS5_S5_EEENS3_ILi2EEEEEEEEENS2_IJNS2_IJNS2_IJS5_NS3_ILi0EEEEEESC_EEENS2_IJNS2_IJSC_SC_EEEiEEEEEEEEC2ERKSB_RKSH_)
$_ZN7cutlass13device_kernelIN5flash19enable_sm80_to_sm89INS1_16FlashAttnBwdSm80INS1_25CollectiveMainloopBwdSm80ILi2ELi2EN4cute5tupleIJNS5_1CILi128EEES8_NS7_ILi64EEEEEENS_10bfloat16_tEfNS_4arch4Sm80ELb0ELb0ELb1ELb0ELb0ELb0ELb0ELb0ELi2ELi4ELi4ELi4ELb0EEENS1_21CollectiveEpilogueBwdISA_SB_SD_Li256ELb0ELb0ELi2EEENS1_19SingleTileSchedulerILb0ELb0ELb0ELi128EEEEEEEEEvNT_6ParamsE$_ZN4cute3eso3ESOILb1ELb0EJNS_5tupleIJNS2_IJNS2_IJNS_1CILi8EEENS3_ILi1EEEEEES5_EEENS2_IJNS2_IJS5_S5_EEENS3_ILi2EEEEEEEEENS2_IJNS2_IJNS2_IJS5_NS3_ILi0EEEEEESC_EEENS2_IJNS2_IJSC_SC_EEEiEEEEEEEEC2ERKSB_RKSH_:
[----:B------:R-:W-:Y:S02]  /*7fc0*/  IADD3 R2, R76, -c[0x0][0x20], RZ ;  /* 0x800008004c027a10 */ /* 0x000fe40007ffe0ff */
[----:B------:R-:W-:-:S03]  /*7fd0*/  MOV R7, 0x0 ;  /* 0x0000000000077802 */ /* 0x000fc60000000f00 */
[----:B------:R1:W-:Y:S01]  /*7fe0*/  STL [R2], R3 ;  /* 0x0000000302007387 */ /* 0x0003e20000100800 */
[----:B------:R-:W-:Y:S05]  /*7ff0*/  RET.REL.NODEC R6 `(_ZN7cutlass13device_kernelIN5flash19enable_sm80_to_sm89INS1_16FlashAttnBwdSm80INS1_25CollectiveMainloopBwdSm80ILi2ELi2EN4cute5tupleIJNS5_1CILi128EEES8_NS7_ILi64EEEEEENS_10bfloat16_tEfNS_4arch4Sm80ELb0ELb0ELb1ELb0ELb0ELb0ELb0ELb0ELi2ELi4ELi4ELi4ELb0EEENS1_21CollectiveEpilogueBwdISA_SB_SD_Li256ELb0ELb0ELi2EEENS1_19SingleTileSchedulerILb0ELb0ELb0ELi128EEEEEEEEEvNT_6ParamsE) ;  /* 0xffff800006007950 */ /* 0x000fea0003c3ffff */
        .type           $_ZN7cutlass13device_kernelIN5flash19enable_sm80_to_sm89INS1_16FlashAttnBwdSm80INS1_25CollectiveMainloopBwdSm80ILi2ELi2EN4cute5tupleIJNS5_1CILi128EEES8_NS7_ILi64EEEEEENS_10bfloat16_tEfNS_4arch4Sm80ELb0ELb0ELb1ELb0ELb0ELb0ELb0ELb0ELi2ELi4ELi4ELi4ELb0EEENS1_21CollectiveEpilogueBwdISA_SB_SD_Li256ELb0ELb0ELi2EEENS1_19SingleTileSchedulerILb0ELb0ELb0ELi128EEEEEEEEEvNT_6ParamsE$_ZN4cute3eso3ESOILb1ELb0EJNS_5tupleIJNS2_IJNS_1CILi1EEENS2_IJS4_NS3_ILi2EEES5_EEEEEES5_NS2_IJS5_S5_EEEEEENS2_IJNS2_IJNS3_ILi0EEENS2_IJS4_NS3_ILi256EEEiEEEEEENS3_ILi2048EEENS2_IJiNS3_ILi4096EEEEEEEEEEEC2ERKS9_RKSH_,@function
        .size           $_ZN7cutlass13device_kernelIN5flash19enable_sm80_to_sm89INS1_16FlashAttnBwdSm80INS1_25CollectiveMainloopBwdSm80ILi2ELi2EN4cute5tupleIJNS5_1CILi128EEES8_NS7_ILi64EEEEEENS_10bfloat16_tEfNS_4arch4Sm80ELb0ELb0ELb1ELb0ELb0ELb0ELb0ELb0ELi2ELi4ELi4ELi4ELb0EEENS1_21CollectiveEpilogueBwdISA_SB_SD_Li256ELb0ELb0ELi2EEENS1_19SingleTileSchedulerILb0ELb0ELb0ELi128EEEEEEEEEvNT_6ParamsE$_ZN4cute3eso3ESOILb1ELb0EJNS_5tupleIJNS2_IJNS_1CILi1EEENS2_IJS4_NS3_ILi2EEES5_EEEEEES5_NS2_IJS5_S5_EEEEEENS2_IJNS2_IJNS3_ILi0EEENS2_IJS4_NS3_ILi256EEEiEEEEEENS3_ILi2048EEENS2_IJiNS3_ILi4096EEEEEEEEEEEC2ERKS9_RKSH_,($_ZN7cutlass13device_kernelIN5flash19enable_sm80_to_sm89INS1_16FlashAttnBwdSm80INS1_25CollectiveMainloopBwdSm80ILi2ELi2EN4cute5tupleIJNS5_1CILi128EEES8_NS7_ILi64EEEEEENS_10bfloat16_tEfNS_4arch4Sm80ELb0ELb0ELb1ELb0ELb0ELb0ELb0ELb0ELi2ELi4ELi4ELi4ELb0EEENS1_21CollectiveEpilogueBwdISA_SB_SD_Li256ELb0ELb0ELi2EEENS1_19SingleTileSchedulerILb0ELb0ELb0ELi128EEEEEEEEEvNT_6ParamsE$_ZN4cute3eso3ESOILb1ELb0EJNS_5tupleIJNS2_IJNS_1CILi1EEENS3_ILi0EEEEEENS2_IJS5_S5_EEEEEENS2_IJS5_iEEEEEC2ERKS8_RKS9_ - $_ZN7cutlass13device_kernelIN5flash19enable_sm80_to_sm89INS1_16FlashAttnBwdSm80INS1_25CollectiveMainloopBwdSm80ILi2ELi2EN4cute5tupleIJNS5_1CILi128EEES8_NS7_ILi64EEEEEENS_10bfloat16_tEfNS_4arch4Sm80ELb0ELb0ELb1ELb0ELb0ELb0ELb0ELb0ELi2ELi4ELi4ELi4ELb0EEENS1_21CollectiveEpilogueBwdISA_SB_SD_Li256ELb0ELb0ELi2EEENS1_19SingleTileSchedulerILb0ELb0ELb0ELi128EEEEEEEEEvNT_6ParamsE$_ZN4cute3eso3ESOILb1ELb0EJNS_5tupleIJNS2_IJNS_1CILi1EEENS2_IJS4_NS3_ILi2EEES5_EEEEEES5_NS2_IJS5_S5_EEEEEENS2_IJNS2_IJNS3_ILi0EEENS2_IJS4_NS3_ILi256EEEiEEEEEENS3_ILi2048EEENS2_IJiNS3_ILi4096EEEEEEEEEEEC2ERKS9_RKSH_)
$_ZN7cutlass13device_kernelIN5flash19enable_sm80_to_sm89INS1_16FlashAttnBwdSm80INS1_25CollectiveMainloopBwdSm80ILi2ELi2EN4cute5tupleIJNS5_1CILi128EEES8_NS7_ILi64EEEEEENS_10bfloat16_tEfNS_4arch4Sm80ELb0ELb0ELb1ELb0ELb0ELb0ELb0ELb0ELi2ELi4ELi4ELi4ELb0EEENS1_21CollectiveEpilogueBwdISA_SB_SD_Li256ELb0ELb0ELi2EEENS1_19SingleTileSchedulerILb0ELb0ELb0ELi128EEEEEEEEEvNT_6ParamsE$_ZN4cute3eso3ESOILb1ELb0EJNS_5tupleIJNS2_IJNS_1CILi1EEENS2_IJS4_NS3_ILi2EEES5_EEEEEES5_NS2_IJS5_S5_EEEEEENS2_IJNS2_IJNS3_ILi0EEENS2_IJS4_NS3_ILi256EEEiEEEEEENS3_ILi2048EEENS2_IJiNS3_ILi4096EEEEEEEEEEEC2ERKS9_RKSH_:
[----:B------:R-:W-:Y:S01]  /*8000*/  IADD3 R2, R68, -c[0x0][0x20], RZ ;  /* 0x8000080044027a10 */ /* 0x000fe20007ffe0ff */
[----:B------:R-:W-:Y:S01]  /*8010*/  IMAD.MOV.U32 R8, RZ, RZ, R6 ;  /* 0x000000ffff087224 */ /* 0x000fe200078e0006 */
[----:B------:R-:W-:-:S03]  /*8020*/  MOV R9, 0x0 ;  /* 0x0000000000097802 */ /* 0x000fc60000000f00 */
[----:B------:R1:W-:Y:S04]  /*8030*/  STL [R2], R5 ;  /* 0x0000000502007387 */ /* 0x0003e80000100800 */
[----:B------:R1:W-:Y:S01]  /*8040*/  STL [R2+0x4], R3 ;  /* 0x0000040302007387 */ /* 0x0003e20000100800 */
[----:B------:R-:W-:Y:S05]  /*8050*/  RET.REL.NODEC R8 `(_ZN7cutlass13device_kernelIN5flash19enable_sm80_to_sm89INS1_16FlashAttnBwdSm80INS1_25CollectiveMainloopBwdSm80ILi2ELi2EN4cute5tupleIJNS5_1CILi128EEES8_NS7_ILi64EEEEEENS_10bfloat16_tEfNS_4arch4Sm80ELb0ELb0ELb1ELb0ELb0ELb0ELb0ELb0ELi2ELi4ELi4ELi4ELb0EEENS1_21CollectiveEpilogueBwdISA_SB_SD_Li256ELb0ELb0ELi2EEENS1_19SingleTileSchedulerILb0ELb0ELb0ELi128EEEEEEEEEvNT_6ParamsE) ;  /* 0xffff7fa008007950 */ /* 0x000fea0003c3ffff */
        .type           $_ZN7cutlass13device_kernelIN5flash19enable_sm80_to_sm89INS1_16FlashAttnBwdSm80INS1_25CollectiveMainloopBwdSm80ILi2ELi2EN4cute5tupleIJNS5_1CILi128EEES8_NS7_ILi64EEEEEENS_10bfloat16_tEfNS_4arch4Sm80ELb0ELb0ELb1ELb0ELb0ELb0ELb0ELb0ELi2ELi4ELi4ELi4ELb0EEENS1_21CollectiveEpilogueBwdISA_SB_SD_Li256ELb0ELb0ELi2EEENS1_19SingleTileSchedulerILb0ELb0ELb0ELi128EEEEEEEEEvNT_6ParamsE$_ZN4cute3eso3ESOILb1ELb0EJNS_5tupleIJNS2_IJNS_1CILi1EEENS3_ILi0EEEEEENS2_IJS5_S5_EEEEEENS2_IJS5_iEEEEEC2ERKS8_RKS9_,@function
        .size           $_ZN7cutlass13device_kernelIN5flash19enable_sm80_to_sm89INS1_16FlashAttnBwdSm80INS1_25CollectiveMainloopBwdSm80ILi2ELi2EN4cute5tupleIJNS5_1CILi128EEES8_NS7_ILi64EEEEEENS_10bfloat16_tEfNS_4arch4Sm80ELb0ELb0ELb1ELb0ELb0ELb0ELb0ELb0ELi2ELi4ELi4ELi4ELb0EEENS1_21CollectiveEpilogueBwdISA_SB_SD_Li256ELb0ELb0ELi2EEENS1_19SingleTileSchedulerILb0ELb0ELb0ELi128EEEEEEEEEvNT_6ParamsE$_ZN4cute3eso3ESOILb1ELb0EJNS_5tupleIJNS2_IJNS_1CILi1EEENS3_ILi0EEEEEENS2_IJS5_S5_EEEEEENS2_IJS5_iEEEEEC2ERKS8_RKS9_,($_ZN7cutlass13device_kernelIN5flash19enable_sm80_to_sm89INS1_16FlashAttnBwdSm80INS1_25CollectiveMainloopBwdSm80ILi2ELi2EN4cute5tupleIJNS5_1CILi128EEES8_NS7_ILi64EEEEEENS_10bfloat16_tEfNS_4arch4Sm80ELb0ELb0ELb1ELb0ELb0ELb0ELb0ELb0ELi2ELi4ELi4ELi4ELb0EEENS1_21CollectiveEpilogueBwdISA_SB_SD_Li256ELb0ELb0ELi2EEENS1_19SingleTileSchedulerILb0ELb0ELb0ELi128EEEEEEEEEvNT_6ParamsE$_ZN4cute3eso3ESOILb1ELb0EJNS_5tupleIJNS2_IJNS_1CILi1EEENS3_ILi0EEEEEES5_EEENS2_IJNS2_IJS5_S5_EEEiEEEEEC2ERKS7_RKS9_ - $_ZN7cutlass13device_kernelIN5flash19enable_sm80_to_sm89INS1_16FlashAttnBwdSm80INS1_25CollectiveMainloopBwdSm80ILi2ELi2EN4cute5tupleIJNS5_1CILi128EEES8_NS7_ILi64EEEEEENS_10bfloat16_tEfNS_4arch4Sm80ELb0ELb0ELb1ELb0ELb0ELb0ELb0ELb0ELi2ELi4ELi4ELi4ELb0EEENS1_21CollectiveEpilogueBwdISA_SB_SD_Li256ELb0ELb0ELi2EEENS1_19SingleTileSchedulerILb0ELb0ELb0ELi128EEEEEEEEEvNT_6ParamsE$_ZN4cute3eso3ESOILb1ELb0EJNS_5tupleIJNS2_IJNS_1CILi1EEENS3_ILi0EEEEEENS2_IJS5_S5_EEEEEENS2_IJS5_iEEEEEC2ERKS8_RKS9_)
$_ZN7cutlass13device_kernelIN5flash19enable_sm80_to_sm89INS1_16FlashAttnBwdSm80INS1_25CollectiveMainloopBwdSm80ILi2ELi2EN4cute5tupleIJNS5_1CILi128EEES8_NS7_ILi64EEEEEENS_10bfloat16_tEfNS_4arch4Sm80ELb0ELb0ELb1ELb0ELb0ELb0ELb0ELb0ELi2ELi4ELi4ELi4ELb0EEENS1_21CollectiveEpilogueBwdISA_SB_SD_Li256ELb0ELb0ELi2EEENS1_19SingleTileSchedulerILb0ELb0ELb0ELi128EEEEEEEEEvNT_6ParamsE$_ZN4cute3eso3ESOILb1ELb0EJNS_5tupleIJNS2_IJNS_1CILi1EEENS3_ILi0EEEEEENS2_IJS5_S5_EEEEEENS2_IJS5_iEEEEEC2ERKS8_RKS9_:
[----:B------:R-:W-:Y:S02]  /*8060*/  IADD3 R2, R76, -c[0x0][0x20], RZ ;  /* 0x800008004c027a10 */ /* 0x000fe40007ffe0ff */
[----:B------:R-:W-:-:S03]  /*8070*/  MOV R5, 0x0 ;  /* 0x0000000000057802 */ /* 0x000fc60000000f00 */
[----:B------:R1:W-:Y:S01]  /*8080*/  STL [R2], R3 ;  /* 0x0000000302007387 */ /* 0x0003e20000100800 */
[----:B------:R-:W-:Y:S05]  /*8090*/  RET.REL.NODEC R4 `(_ZN7cutlass13device_kernelIN5flash19enable_sm80_to_sm89INS1_16FlashAttnBwdSm80INS1_25CollectiveMainloopBwdSm80ILi2ELi2EN4cute5tupleIJNS5_1CILi128EEES8_NS7_ILi64EEEEEENS_10bfloat16_tEfNS_4arch4Sm80ELb0ELb0ELb1ELb0ELb0ELb0ELb0ELb0ELi2ELi4ELi4ELi4ELb0EEENS1_21CollectiveEpilogueBwdISA_SB_SD_Li256ELb0ELb0ELi2EEENS1_19SingleTileSchedulerILb0ELb0ELb0ELi128EEEEEEEEEvNT_6ParamsE) ;  /* 0xffff7f6004007950 */ /* 0x000fea0003c3ffff */
        .type           $_ZN7cutlass13device_kernelIN5flash19enable_sm80_to_sm89INS1_16FlashAttnBwdSm80INS1_25CollectiveMainloopBwdSm80ILi2ELi2EN4cute5tupleIJNS5_1CILi128EEES8_NS7_ILi64EEEEEENS_10bfloat16_tEfNS_4arch4Sm80ELb0ELb0ELb1ELb0ELb0ELb0ELb0ELb0ELi2ELi4ELi4ELi4ELb0EEENS1_21CollectiveEpilogueBwdISA_SB_SD_Li256ELb0ELb0ELi2EEENS1_19SingleTileSchedulerILb0ELb0ELb0ELi128EEEEEEEEEvNT_6ParamsE$_ZN4cute3eso3ESOILb1ELb0EJNS_5tupleIJNS2_IJNS_1CILi1EEENS3_ILi0EEEEEES5_EEENS2_IJNS2_IJS5_S5_EEEiEEEEEC2ERKS7_RKS9_,@function
        .size           $_ZN7cutlass13device_kernelIN5flash19enable_sm80_to_sm89INS1_16FlashAttnBwdSm80INS1_25CollectiveMainloopBwdSm80ILi2ELi2EN4cute5tupleIJNS5_1CILi128EEES8_NS7_ILi64EEEEEENS_10bfloat16_tEfNS_4arch4Sm80ELb0ELb0ELb1ELb0ELb0ELb0ELb0ELb0ELi2ELi4ELi4ELi4ELb0EEENS1_21CollectiveEpilogueBwdISA_SB_SD_Li256ELb0ELb0ELi2EEENS1_19SingleTileSchedulerILb0ELb0ELb0ELi128EEEEEEEEEvNT_6ParamsE$_ZN4cute3eso3ESOILb1ELb0EJNS_5tupleIJNS2_IJNS_1CILi1EEENS3_ILi0EEEEEES5_EEENS2_IJNS2_IJS5_S5_EEEiEEEEEC2ERKS7_RKS9_,($_ZN7cutlass13device_kernelIN5flash19enable_sm80_to_sm89INS1_16FlashAttnBwdSm80INS1_25CollectiveMainloopBwdSm80ILi2ELi2EN4cute5tupleIJNS5_1CILi128EEES8_NS7_ILi64EEEEEENS_10bfloat16_tEfNS_4arch4Sm80ELb0ELb0ELb1ELb0ELb0ELb0ELb0ELb0ELi2ELi4ELi4ELi4ELb0EEENS1_21CollectiveEpilogueBwdISA_SB_SD_Li256ELb0ELb0ELi2EEENS1_19SingleTileSchedulerILb0ELb0ELb0ELi128EEEEEEEEEvNT_6ParamsE$_ZN4cute3eso3ESOILb1ELb0EJNS_5tupleIJNS2_IJNS_1CILi2EEES4_EEENS3_ILi8EEES5_EEENS2_IJNS2_IJNS3_ILi1EEEiEEENS3_ILi1024EEENS2_IJiiEEEEEEEEC2ERKS7_RKSC_ - $_ZN7cutlass13device_kernelIN5flash19enable_sm80_to_sm89INS1_16FlashAttnBwdSm80INS1_25CollectiveMainloopBwdSm80ILi2ELi2EN4cute5tupleIJNS5_1CILi128EEES8_NS7_ILi64EEEEEENS_10bfloat16_tEfNS_4arch4Sm80ELb0ELb0ELb1ELb0ELb0ELb0ELb0ELb0ELi2ELi4ELi4ELi4ELb0EEENS1_21CollectiveEpilogueBwdISA_SB_SD_Li256ELb0ELb0ELi2EEENS1_19SingleTileSchedulerILb0ELb0ELb0ELi128EEEEEEEEEvNT_6ParamsE$_ZN4cute3eso3ESOILb1ELb0EJNS_5tupleIJNS2_IJNS_1CILi1EEENS3_ILi0EEEEEES5_EEENS2_IJNS2_IJS5_S5_EEEiEEEEEC2ERKS7_RKS9_)
$_ZN7cutlass13device_kernelIN5flash19enable_sm80_to_sm89INS1_16FlashAttnBwdSm80INS1_25CollectiveMainloopBwdSm80ILi2ELi2EN4cute5tupleIJNS5_1CILi128EEES8_NS7_ILi64EEEEEENS_10bfloat16_tEfNS_4arch4Sm80ELb0ELb0ELb1ELb0ELb0ELb0ELb0ELb0ELi2ELi4ELi4ELi4ELb0EEENS1_21CollectiveEpilogueBwdISA_SB_SD_Li256ELb0ELb0ELi2EEENS1_19SingleTileSchedulerILb0ELb0ELb0ELi128EEEEEEEEEvNT_6ParamsE$_ZN4cute3eso3ESOILb1ELb0EJNS_5tupleIJNS2_IJNS_1CILi1EEENS3_ILi0EEEEEES5_EEENS2_IJNS2_IJS5_S5_EEEiEEEEEC2ERKS7_RKS9_:
[----:B------:R-:W-:Y:S02]  /*80a0*/  IADD3 R2, R76, -c[0x0][0x20], RZ ;  /* 0x800008004c027a10 */ /* 0x000fe40007ffe0ff */
[----:B------:R-:W-:-:S03]  /*80b0*/  MOV R5, 0x0 ;  /* 0x0000000000057802 */ /* 0x000fc60000000f00 */
[----:B------:R1:W-:Y:S01]  /*80c0*/  STL [R2], R3 ;  /* 0x0000000302007387 */ /* 0x0003e20000100800 */
[----:B------:R-:W-:Y:S05]  /*80d0*/  RET.REL.NODEC R4 `(_ZN7cutlass13device_kernelIN5flash19enable_sm80_to_sm89INS1_16FlashAttnBwdSm80INS1_25CollectiveMainloopBwdSm80ILi2ELi2EN4cute5tupleIJNS5_1CILi128EEES8_NS7_ILi64EEEEEENS_10bfloat16_tEfNS_4arch4Sm80ELb0ELb0ELb1ELb0ELb0ELb0ELb0ELb0ELi2ELi4ELi4ELi4ELb0EEENS1_21CollectiveEpilogueBwdISA_SB_SD_Li256ELb0ELb0ELi2EEENS1_19SingleTileSchedulerILb0ELb0ELb0ELi128EEEEEEEEEvNT_6ParamsE) ;  /* 0xffff7f2004007950 */ /* 0x000fea0003c3ffff */
        .type           $_ZN7cutlass13device_kernelIN5flash19enable_sm80_to_sm89INS1_16FlashAttnBwdSm80INS1_25CollectiveMainloopBwdSm80ILi2ELi2EN4cute5tupleIJNS5_1CILi128EEES8_NS7_ILi64EEEEEENS_10bfloat16_tEfNS_4arch4Sm80ELb0ELb0ELb1ELb0ELb0ELb0ELb0ELb0ELi2ELi4ELi4ELi4ELb0EEENS1_21CollectiveEpilogueBwdISA_SB_SD_Li256ELb0ELb0ELi2EEENS1_19SingleTileSchedulerILb0ELb0ELb0ELi128EEEEEEEEEvNT_6ParamsE$_ZN4cute3eso3ESOILb1ELb0EJNS_5tupleIJNS2_IJNS_1CILi2EEES4_EEENS3_ILi8EEES5_EEENS2_IJNS2_IJNS3_ILi1EEEiEEENS3_ILi1024EEENS2_IJiiEEEEEEEEC2ERKS7_RKSC_,@function
        .size           $_ZN7cutlass13device_kernelIN5flash19enable_sm80_to_sm89INS1_16FlashAttnBwdSm80INS1_25CollectiveMainloopBwdSm80ILi2ELi2EN4cute5tupleIJNS5_1CILi128EEES8_NS7_ILi64EEEEEENS_10bfloat16_tEfNS_4arch4Sm80ELb0ELb0ELb1ELb0ELb0ELb0ELb0ELb0ELi2ELi4ELi4ELi4ELb0EEENS1_21CollectiveEpilogueBwdISA_SB_SD_Li256ELb0ELb0ELi2EEENS1_19SingleTileSchedulerILb0ELb0ELb0ELi128EEEEEEEEEvNT_6ParamsE$_ZN4cute3eso3ESOILb1ELb0EJNS_5tupleIJNS2_IJNS_1CILi2EEES4_EEENS3_ILi8EEES5_EEENS2_IJNS2_IJNS3_ILi1EEEiEEENS3_ILi1024EEENS2_IJiiEEEEEEEEC2ERKS7_RKSC_,($_ZN7cutlass13device_kernelIN5flash19enable_sm80_to_sm89INS1_16FlashAttnBwdSm80INS1_25CollectiveMainloopBwdSm80ILi2ELi2EN4cute5tupleIJNS5_1CILi128EEES8_NS7_ILi64EEEEEENS_10bfloat16_tEfNS_4arch4Sm80ELb0ELb0ELb1ELb0ELb0ELb0ELb0ELb0ELi2ELi4ELi4ELi4ELb0EEENS1_21CollectiveEpilogueBwdISA_SB_SD_Li256ELb0ELb0ELi2EEENS1_19SingleTileSchedulerILb0ELb0ELb0ELi128EEEEEEEEEvNT_6ParamsE$_ZN4cute3eso3ESOILb1ELb0EJNS_5tupleIJNS2_IJNS_1CILi2EEES4_EEES4_EEENS2_IJNS2_IJiiEEENS3_ILi8192EEEEEEEEC2ERKS6_RKS9_ - $_ZN7cutlass13device_kernelIN5flash19enable_sm80_to_sm89INS1_16FlashAttnBwdSm80INS1_25CollectiveMainloopBwdSm80ILi2ELi2EN4cute5tupleIJNS5_1CILi128EEES8_NS7_ILi64EEEEEENS_10bfloat16_tEfNS_4arch4Sm80ELb0ELb0ELb1ELb0ELb0ELb0ELb0ELb0ELi2ELi4ELi4ELi4ELb0EEENS1_21CollectiveEpilogueBwdISA_SB_SD_Li256ELb0ELb0ELi2EEENS1_19SingleTileSchedulerILb0ELb0ELb0ELi128EEEEEEEEEvNT_6ParamsE$_ZN4cute3eso3ESOILb1ELb0EJNS_5tupleIJNS2_IJNS_1CILi2EEES4_EEENS3_ILi8EEES5_EEENS2_IJNS2_IJNS3_ILi1EEEiEEENS3_ILi1024EEENS2_IJiiEEEEEEEEC2ERKS7_RKSC_)
$_ZN7cutlass13device_kernelIN5flash19enable_sm80_to_sm89INS1_16FlashAttnBwdSm80INS1_25CollectiveMainloopBwdSm80ILi2ELi2EN4cute5tupleIJNS5_1CILi128EEES8_NS7_ILi64EEEEEENS_10bfloat16_tEfNS_4arch4Sm80ELb0ELb0ELb1ELb0ELb0ELb0ELb0ELb0ELi2ELi4ELi4ELi4ELb0EEENS1_21CollectiveEpilogueBwdISA_SB_SD_Li256ELb0ELb0ELi2EEENS1_19SingleTileSchedulerILb0ELb0ELb0ELi128EEEEEEEEEvNT_6ParamsE$_ZN4cute3eso3ESOILb1ELb0EJNS_5tupleIJNS2_IJNS_1CILi2EEES4_EEENS3_ILi8EEES5_EEENS2_IJNS2_IJNS3_ILi1EEEiEEENS3_ILi1024EEENS2_IJiiEEEEEEEEC2ERKS7_RKSC_:
[----:B------:R-:W-:Y:S02]  /*80e0*/  IADD3 R4, R25, -c[0x0][0x20], RZ ;  /* 0x8000080019047a10 */ /* 0x000fe40007ffe0ff */
[----:B------:R-:W-:-:S03]  /*80f0*/  MOV R9, 0x0 ;  /* 0x0000000000097802 */ /* 0x000fc60000000f00 */
[----:B------:R1:W-:Y:S04]  /*8100*/  STL [R4], R2 ;  /* 0x0000000204007387 */ /* 0x0003e80000100800 */
[----:B------:R1:W-:Y:S04]  /*8110*/  STL [R4+0x4], R3 ;  /* 0x0000040304007387 */ /* 0x0003e80000100800 */
[----:B------:R1:W-:Y:S01]  /*8120*/  STL [R4+0x8], R5 ;  /* 0x0000080504007387 */ /* 0x0003e20000100800 */
[----:B------:R-:W-:Y:S05]  /*8130*/  RET.REL.NODEC R8 `(_ZN7cutlass13device_kernelIN5flash19enable_sm80_to_sm89INS1_16FlashAttnBwdSm80INS1_25CollectiveMainloopBwdSm80ILi2ELi2EN4cute5tupleIJNS5_1CILi128EEES8_NS7_ILi64EEEEEENS_10bfloat16_tEfNS_4arch4Sm80ELb0ELb0ELb1ELb0ELb0ELb0ELb0ELb0ELi2ELi4ELi4ELi4ELb0EEENS1_21CollectiveEpilogueBwdISA_SB_SD_Li256ELb0ELb0ELi2EEENS1_19SingleTileSchedulerILb0ELb0ELb0ELi128EEEEEEEEEvNT_6ParamsE) ;  /* 0xffff7ec008007950 */ /* 0x000fea0003c3ffff */
        .type           $_ZN7cutlass13device_kernelIN5flash19enable_sm80_to_sm89INS1_16FlashAttnBwdSm80INS1_25CollectiveMainloopBwdSm80ILi2ELi2EN4cute5tupleIJNS5_1CILi128EEES8_NS7_ILi64EEEEEENS_10bfloat16_tEfNS_4arch4Sm80ELb0ELb0ELb1ELb0ELb0ELb0ELb0ELb0ELi2ELi4ELi4ELi4ELb0EEENS1_21CollectiveEpilogueBwdISA_SB_SD_Li256ELb0ELb0ELi2EEENS1_19SingleTileSchedulerILb0ELb0ELb0ELi128EEEEEEEEEvNT_6ParamsE$_ZN4cute3eso3ESOILb1ELb0EJNS_5tupleIJNS2_IJNS_1CILi2EEES4_EEES4_EEENS2_IJNS2_IJiiEEENS3_ILi8192EEEEEEEEC2ERKS6_RKS9_,@function
        .size           $_ZN7cutlass13device_kernelIN5flash19enable_sm80_to_sm89INS1_16FlashAttnBwdSm80INS1_25CollectiveMainloopBwdSm80ILi2ELi2EN4cute5tupleIJNS5_1CILi128EEES8_NS7_ILi64EEEEEENS_10bfloat16_tEfNS_4arch4Sm80ELb0ELb0ELb1ELb0ELb0ELb0ELb0ELb0ELi2ELi4ELi4ELi4ELb0EEENS1_21CollectiveEpilogueBwdISA_SB_SD_Li256ELb0ELb0ELi2EEENS1_19SingleTileSchedulerILb0ELb0ELb0ELi128EEEEEEEEEvNT_6ParamsE$_ZN4cute3eso3ESOILb1ELb0EJNS_5tupleIJNS2_IJNS_1CILi2EEES4_EEES4_EEENS2_IJNS2_IJiiEEENS3_ILi8192EEEEEEEEC2ERKS6_RKS9_,($_ZN7cutlass13device_kernelIN5flash19enable_sm80_to_sm89INS1_16FlashAttnBwdSm80INS1_25CollectiveMainloopBwdSm80ILi2ELi2EN4cute5tupleIJNS5_1CILi128EEES8_NS7_ILi64EEEEEENS_10bfloat16_tEfNS_4arch4Sm80ELb0ELb0ELb1ELb0ELb0ELb0ELb0ELb0ELi2ELi4ELi4ELi4ELb0EEENS1_21CollectiveEpilogueBwdISA_SB_SD_Li256ELb0ELb0ELi2EEENS1_19SingleTileSchedulerILb0ELb0ELb0ELi128EEEEEEEEEvNT_6ParamsE$_ZN4cute3eso3ESOILb1ELb0EJNS_5tupleIJNS2_IJNS_1CILi2EEES4_EEES5_NS3_ILi8EEEEEENS2_IJNS2_IJiNS3_ILi512EEEEEENS2_IJiiEEENS3_ILi1024EEEEEEEEC2ERKS7_RKSC_ - $_ZN7cutlass13device_kernelIN5flash19enable_sm80_to_sm89INS1_16FlashAttnBwdSm80INS1_25CollectiveMainloopBwdSm80ILi2ELi2EN4cute5tupleIJNS5_1CILi128EEES8_NS7_ILi64EEEEEENS_10bfloat16_tEfNS_4arch4Sm80ELb0ELb0ELb1ELb0ELb0ELb0ELb0ELb0ELi2ELi4ELi4ELi4ELb0EEENS1_21CollectiveEpilogueBwdISA_SB_SD_Li256ELb0ELb0ELi2EEENS1_19SingleTileSchedulerILb0ELb0ELb0ELi128EEEEEEEEEvNT_6ParamsE$_ZN4cute3eso3ESOILb1ELb0EJNS_5tupleIJNS2_IJNS_1CILi2EEES4_EEES4_EEENS2_IJNS2_IJiiEEENS3_ILi8192EEEEEEEEC2ERKS6_RKS9_)
$_ZN7cutlass13device_kernelIN5flash19enable_sm80_to_sm89INS1_16FlashAttnBwdSm80INS1_25CollectiveMainloopBwdSm80ILi2ELi2EN4cute5tupleIJNS5_1CILi128EEES8_NS7_ILi64EEEEEENS_10bfloat16_tEfNS_4arch4Sm80ELb0ELb0ELb1ELb0ELb0ELb0ELb0ELb0ELi2ELi4ELi4ELi4ELb0EEENS1_21CollectiveEpilogueBwdISA_SB_SD_Li256ELb0ELb0ELi2EEENS1_19SingleTileSchedulerILb0ELb0ELb0ELi128EEEEEEEEEvNT_6ParamsE$_ZN4cute3eso3ESOILb1ELb0EJNS_5tupleIJNS2_IJNS_1CILi2EEES4_EEES4_EEENS2_IJNS2_IJiiEEENS3_ILi8192EEEEEEEEC2ERKS6_RKS9_:
[----:B------:R-:W-:Y:S01]  /*8140*/  IADD3 R4, R12, -c[0x0][0x20], RZ ;  /* 0x800008000c047a10 */ /* 0x000fe20007ffe0ff */
[----:B------:R-:W-:Y:S01]  /*8150*/  IMAD.MOV.U32 R12, RZ, RZ, R6 ;  /* 0x000000ffff0c7224 */ /* 0x000fe200078e0006 */
[----:B------:R-:W-:-:S03]  /*8160*/  MOV R13, 0x0 ;  /* 0x00000000000d7802 */ /* 0x000fc60000000f00 */
[----:B------:R1:W-:Y:S04]  /*8170*/  STL [R4], R2 ;  /* 0x0000000204007387 */ /* 0x0003e80000100800 */
[----:B------:R1:W-:Y:S01]  /*8180*/  STL [R4+0x4], R3 ;  /* 0x0000040304007387 */ /* 0x0003e20000100800 */
[----:B------:R-:W-:Y:S05]  /*8190*/  RET.REL.NODEC R12 `(_ZN7cutlass13device_kernelIN5flash19enable_sm80_to_sm89INS1_16FlashAttnBwdSm80INS1_25CollectiveMainloopBwdSm80ILi2ELi2EN4cute5tupleIJNS5_1CILi128EEES8_NS7_ILi64EEEEEENS_10bfloat16_tEfNS_4arch4Sm80ELb0ELb0ELb1ELb0ELb0ELb0ELb0ELb0ELi2ELi4ELi4ELi4ELb0EEENS1_21CollectiveEpilogueBwdISA_SB_SD_Li256ELb0ELb0ELi2EEENS1_19SingleTileSchedulerILb0ELb0ELb0ELi128EEEEEEEEEvNT_6ParamsE) ;  /* 0xffff7e600c007950 */ /* 0x000fea0003c3ffff */
        .type           $_ZN7cutlass13device_kernelIN5flash19enable_sm80_to_sm89INS1_16FlashAttnBwdSm80INS1_25CollectiveMainloopBwdSm80ILi2ELi2EN4cute5tupleIJNS5_1CILi128EEES8_NS7_ILi64EEEEEENS_10bfloat16_tEfNS_4arch4Sm80ELb0ELb0ELb1ELb0ELb0ELb0ELb0ELb0ELi2ELi4ELi4ELi4ELb0EEENS1_21CollectiveEpilogueBwdISA_SB_SD_Li256ELb0ELb0ELi2EEENS1_19SingleTileSchedulerILb0ELb0ELb0ELi128EEEEEEEEEvNT_6ParamsE$_ZN4cute3eso3ESOILb1ELb0EJNS_5tupleIJNS2_IJNS_1CILi2EEES4_EEES5_NS3_ILi8EEEEEENS2_IJNS2_IJiNS3_ILi512EEEEEENS2_IJiiEEENS3_ILi1024EEEEEEEEC2ERKS7_RKSC_,@function
        .size           $_ZN7cutlass13device_kernelIN5flash19enable_sm80_to_sm89INS1_16FlashAttnBwdSm80INS1_25CollectiveMainloopBwdSm80ILi2ELi2EN4cute5tupleIJNS5_1CILi128EEES8_NS7_ILi64EEEEEENS_10bfloat16_tEfNS_4arch4Sm80ELb0ELb0ELb1ELb0ELb0ELb0ELb0ELb0ELi2ELi4ELi4ELi4ELb0EEENS1_21CollectiveEpilogueBwdISA_SB_SD_Li256ELb0ELb0ELi2EEENS1_19SingleTileSchedulerILb0ELb0ELb0ELi128EEEEEEEEEvNT_6ParamsE$_ZN4cute3eso3ESOILb1ELb0EJNS_5tupleIJNS2_IJNS_1CILi2EEES4_EEES5_NS3_ILi8EEEEEENS2_IJNS2_IJiNS3_ILi512EEEEEENS2_IJiiEEENS3_ILi1024EEEEEEEEC2ERKS7_RKSC_,($_ZN7cutlass13device_kernelIN5flash19enable_sm80_to_sm89INS1_16FlashAttnBwdSm80INS1_25CollectiveMainloopBwdSm80ILi2ELi2EN4cute5tupleIJNS5_1CILi128EEES8_NS7_ILi64EEEEEENS_10bfloat16_tEfNS_4arch4Sm80ELb0ELb0ELb1ELb0ELb0ELb0ELb0ELb0ELi2ELi4ELi4ELi4ELb0EEENS1_21CollectiveEpilogueBwdISA_SB_SD_Li256ELb0ELb0ELi2EEENS1_19SingleTileSchedulerILb0ELb0ELb0ELi128EEEEEEEEEvNT_6ParamsE$_ZN4cute3eso3ESOILb1ELb0EJNS_5tupleIJNS2_IJNS_1CILi2EEES4_S4_EEES4_NS2_IJNS2_IJS4_S4_EEES4_EEEEEENS2_IJNS2_IJNS3_ILi1EEENS3_ILi512EEEiEEENS3_ILi4096EEENS2_IJNS2_IJiiEEENS3_ILi8192EEEEEEEEEEEC2ERKS8_RKSG_ - $_ZN7cutlass13device_kernelIN5flash19enable_sm80_to_sm89INS1_16FlashAttnBwdSm80INS1_25CollectiveMainloopBwdSm80ILi2ELi2EN4cute5tupleIJNS5_1CILi128EEES8_NS7_ILi64EEEEEENS_10bfloat16_tEfNS_4arch4Sm80ELb0ELb0ELb1ELb0ELb0ELb0ELb0ELb0ELi2ELi4ELi4ELi4ELb0EEENS1_21CollectiveEpilogueBwdISA_SB_SD_Li256ELb0ELb0ELi2EEENS1_19SingleTileSchedulerILb0ELb0ELb0ELi128EEEEEEEEEvNT_6ParamsE$_ZN4cute3eso3ESOILb1ELb0EJNS_5tupleIJNS2_IJNS_1CILi2EEES4_EEES5_NS3_ILi8EEEEEENS2_IJNS2_IJiNS3_ILi512EEEEEENS2_IJiiEEENS3_ILi1024EEEEEEEEC2ERKS7_RKSC_)
$_ZN7cutlass13device_kernelIN5flash19enable_sm80_to_sm89INS1_16FlashAttnBwdSm80INS1_25CollectiveMainloopBwdSm80ILi2ELi2EN4cute5tupleIJNS5_1CILi128EEES8_NS7_ILi64EEEEEENS_10bfloat16_tEfNS_4arch4Sm80ELb0ELb0ELb1ELb0ELb0ELb0ELb0ELb0ELi2ELi4ELi4ELi4ELb0EEENS1_21CollectiveEpilogueBwdISA_SB_SD_Li256ELb0ELb0ELi2EEENS1_19SingleTileSchedulerILb0ELb0ELb0ELi128EEEEEEEEEvNT_6ParamsE$_ZN4cute3eso3ESOILb1ELb0EJNS_5tupleIJNS2_IJNS_1CILi2EEES4_EEES5_NS3_ILi8EEEEEENS2_IJNS2_IJiNS3_ILi512EEEEEENS2_IJiiEEENS3_ILi1024EEEEEEEEC2ERKS7_RKSC_:
[----:B------:R-:W-:Y:S02]  /*81a0*/  IADD3 R4, R69, -c[0x0][0x20], RZ ;  /* 0x8000080045047a10 */ /* 0x000fe40007ffe0ff */
[----:B------:R-:W-:-:S03]  /*81b0*/  MOV R9, 0x0 ;  /* 0x0000000000097802 */ /* 0x000fc60000000f00 */
[----:B------:R1:W-:Y:S04]  /*81c0*/  STL [R4], R2 ;  /* 0x0000000204007387 */ /* 0x0003e80000100800 */
[----:B------:R1:W-:Y:S04]  /*81d0*/  STL [R4+0x4], R3 ;  /* 0x0000040304007387 */ /* 0x0003e80000100800 */
[----:B------:R1:W-:Y:S01]  /*81e0*/  STL [R4+0x8], R5 ;  /* 0x0000080504007387 */ /* 0x0003e20000100800 */
[----:B------:R-:W-:Y:S05]  /*81f0*/  RET.REL.NODEC R8 `(_ZN7cutlass13device_kernelIN5flash19enable_sm80_to_sm89INS1_16FlashAttnBwdSm80INS1_25CollectiveMainloopBwdSm80ILi2ELi2EN4cute5tupleIJNS5_1CILi128EEES8_NS7_ILi64EEEEEENS_10bfloat16_tEfNS_4arch4Sm80ELb0ELb0ELb1ELb0ELb0ELb0ELb0ELb0ELi2ELi4ELi4ELi4ELb0EEENS1_21CollectiveEpilogueBwdISA_SB_SD_Li256ELb0ELb0ELi2EEENS1_19SingleTileSchedulerILb0ELb0ELb0ELi128EEEEEEEEEvNT_6ParamsE) ;  /* 0xffff7e0008007950 */ /* 0x000fea0003c3ffff */
        .type           $_ZN7cutlass13device_kernelIN5flash19enable_sm80_to_sm89INS1_16FlashAttnBwdSm80INS1_25CollectiveMainloopBwdSm80ILi2ELi2EN4cute5tupleIJNS5_1CILi128EEES8_NS7_ILi64EEEEEENS_10bfloat16_tEfNS_4arch4Sm80ELb0ELb0ELb1ELb0ELb0ELb0ELb0ELb0ELi2ELi4ELi4ELi4ELb0EEENS1_21CollectiveEpilogueBwdISA_SB_SD_Li256ELb0ELb0ELi2EEENS1_19SingleTileSchedulerILb0ELb0ELb0ELi128EEEEEEEEEvNT_6ParamsE$_ZN4cute3eso3ESOILb1ELb0EJNS_5tupleIJNS2_IJNS_1CILi2EEES4_S4_EEES4_NS2_IJNS2_IJS4_S4_EEES4_EEEEEENS2_IJNS2_IJNS3_ILi1EEENS3_ILi512EEEiEEENS3_ILi4096EEENS2_IJNS2_IJiiEEENS3_ILi8192EEEEEEEEEEEC2ERKS8_RKSG_,@function
        .size           $_ZN7cutlass13device_kernelIN5flash19enable_sm80_to_sm89INS1_16FlashAttnBwdSm80INS1_25CollectiveMainloopBwdSm80ILi2ELi2EN4cute5tupleIJNS5_1CILi128EEES8_NS7_ILi64EEEEEENS_10bfloat16_tEfNS_4arch4Sm80ELb0ELb0ELb1ELb0ELb0ELb0ELb0ELb0ELi2ELi4ELi4ELi4ELb0EEENS1_21CollectiveEpilogueBwdISA_SB_SD_Li256ELb0ELb0ELi2EEENS1_19SingleTileSchedulerILb0ELb0ELb0ELi128EEEEEEEEEvNT_6ParamsE$_ZN4cute3eso3ESOILb1ELb0EJNS_5tupleIJNS2_IJNS_1CILi2EEES4_S4_EEES4_NS2_IJNS2_IJS4_S4_EEES4_EEEEEENS2_IJNS2_IJNS3_ILi1EEENS3_ILi512EEEiEEENS3_ILi4096EEENS2_IJNS2_IJiiEEENS3_ILi8192EEEEEEEEEEEC2ERKS8_RKSG_,($_ZN7cutlass13device_kernelIN5flash19enable_sm80_to_sm89INS1_16FlashAttnBwdSm80INS1_25CollectiveMainloopBwdSm80ILi2ELi2EN4cute5tupleIJNS5_1CILi128EEES8_NS7_ILi64EEEEEENS_10bfloat16_tEfNS_4arch4Sm80ELb0ELb0ELb1ELb0ELb0ELb0ELb0ELb0ELi2ELi4ELi4ELi4ELb0EEENS1_21CollectiveEpilogueBwdISA_SB_SD_Li256ELb0ELb0ELi2EEENS1_19SingleTileSchedulerILb0ELb0ELb0ELi128EEEEEEEEEvNT_6ParamsE$_ZN4cute3eso3ESOILb1ELb0EJNS_5tupleIJNS2_IJNS_1CILi2EEES4_S4_EEES4_NS2_IJS4_S4_EEEEEENS2_IJNS2_IJNS3_ILi1EEENS3_ILi512EEEiEEENS3_ILi4096EEENS2_IJiiEEEEEEEEC2ERKS7_RKSD_ - $_ZN7cutlass13device_kernelIN5flash19enable_sm80_to_sm89INS1_16FlashAttnBwdSm80INS1_25CollectiveMainloopBwdSm80ILi2ELi2EN4cute5tupleIJNS5_1CILi128EEES8_NS7_ILi64EEEEEENS_10bfloat16_tEfNS_4arch4Sm80ELb0ELb0ELb1ELb0ELb0ELb0ELb0ELb0ELi2ELi4ELi4ELi4ELb0EEENS1_21CollectiveEpilogueBwdISA_SB_SD_Li256ELb0ELb0ELi2EEENS1_19SingleTileSchedulerILb0ELb0ELb0ELi128EEEEEEEEEvNT_6ParamsE$_ZN4cute3eso3ESOILb1ELb0EJNS_5tupleIJNS2_IJNS_1CILi2EEES4_S4_EEES4_NS2_IJNS2_IJS4_S4_EEES4_EEEEEENS2_IJNS2_IJNS3_ILi1EEENS3_ILi512EEEiEEENS3_ILi4096EEENS2_IJNS2_IJiiEEENS3_ILi8192EEEEEEEEEEEC2ERKS8_RKSG_)
$_ZN7cutlass13device_kernelIN5flash19enable_sm80_to_sm89INS1_16FlashAttnBwdSm80INS1_25CollectiveMainloopBwdSm80ILi2ELi2EN4cute5tupleIJNS5_1CILi128EEES8_NS7_ILi64EEEEEENS_10bfloat16_tEfNS_4arch4Sm80ELb0ELb0ELb1ELb0ELb0ELb0ELb0ELb0ELi2ELi4ELi4ELi4ELb0EEENS1_21CollectiveEpilogueBwdISA_SB_SD_Li256ELb0ELb0ELi2EEENS1_19SingleTileSchedulerILb0ELb0ELb0ELi128EEEEEEEEEvNT_6ParamsE$_ZN4cute3eso3ESOILb1ELb0EJNS_5tupleIJNS2_IJNS_1CILi2EEES4_S4_EEES4_NS2_IJNS2_IJS4_S4_EEES4_EEEEEENS2_IJNS2_IJNS3_ILi1EEENS3_ILi512EEEiEEENS3_ILi4096EEENS2_IJNS2_IJiiEEENS3_ILi8192EEEEEEEEEEEC2ERKS8_RKSG_:
[----:B------:R-:W-:Y:S02]  /*8200*/  IADD3 R4, R69, -c[0x0][0x20], RZ ;  /* 0x8000080045047a10 */ /* 0x000fe40007ffe0ff */
[----:B------:R-:W-:-:S03]  /*8210*/  MOV R9, 0x0 ;  /* 0x0000000000097802 */ /* 0x000fc60000000f00 */
[----:B------:R1:W-:Y:S04]  /*8220*/  STL [R4], R2 ;  /* 0x0000000204007387 */ /* 0x0003e80000100800 */
[----:B------:R1:W-:Y:S04]  /*8230*/  STL [R4+0x4], R3 ;  /* 0x0000040304007387 */ /* 0x0003e80000100800 */
[----:B------:R1:W-:Y:S01]  /*8240*/  STL [R4+0x8], R5 ;  /* 0x0000080504007387 */ /* 0x0003e20000100800 */
[----:B------:R-:W-:Y:S05]  /*8250*/  RET.REL.NODEC R8 `(_ZN7cutlass13device_kernelIN5flash19enable_sm80_to_sm89INS1_16FlashAttnBwdSm80INS1_25CollectiveMainloopBwdSm80ILi2ELi2EN4cute5tupleIJNS5_1CILi128EEES8_NS7_ILi64EEEEEENS_10bfloat16_tEfNS_4arch4Sm80ELb0ELb0ELb1ELb0ELb0ELb0ELb0ELb0ELi2ELi4ELi4ELi4ELb0EEENS1_21CollectiveEpilogueBwdISA_SB_SD_Li256ELb0ELb0ELi2EEENS1_19SingleTileSchedulerILb0ELb0ELb0ELi128EEEEEEEEEvNT_6ParamsE) ;  /* 0xffff7da008007950 */ /* 0x000fea0003c3ffff */
        .type           $_ZN7cutlass13device_kernelIN5flash19enable_sm80_to_sm89INS1_16FlashAttnBwdSm80INS1_25CollectiveMainloopBwdSm80ILi2ELi2EN4cute5tupleIJNS5_1CILi128EEES8_NS7_ILi64EEEEEENS_10bfloat16_tEfNS_4arch4Sm80ELb0ELb0ELb1ELb0ELb0ELb0ELb0ELb0ELi2ELi4ELi4ELi4ELb0EEENS1_21CollectiveEpilogueBwdISA_SB_SD_Li256ELb0ELb0ELi2EEENS1_19SingleTileSchedulerILb0ELb0ELb0ELi128EEEEEEEEEvNT_6ParamsE$_ZN4cute3eso3ESOILb1ELb0EJNS_5tupleIJNS2_IJNS_1CILi2EEES4_S4_EEES4_NS2_IJS4_S4_EEEEEENS2_IJNS2_IJNS3_ILi1EEENS3_ILi512EEEiEEENS3_ILi4096EEENS2_IJiiEEEEEEEEC2ERKS7_RKSD_,@function
        .size           $_ZN7cutlass13device_kernelIN5flash19enable_sm80_to_sm89INS1_16FlashAttnBwdSm80INS1_25CollectiveMainloopBwdSm80ILi2ELi2EN4cute5tupleIJNS5_1CILi128EEES8_NS7_ILi64EEEEEENS_10bfloat16_tEfNS_4arch4Sm80ELb0ELb0ELb1ELb0ELb0ELb0ELb0ELb0ELi2ELi4ELi4ELi4ELb0EEENS1_21CollectiveEpilogueBwdISA_SB_SD_Li256ELb0ELb0ELi2EEENS1_19SingleTileSchedulerILb0ELb0ELb0ELi128EEEEEEEEEvNT_6ParamsE$_ZN4cute3eso3ESOILb1ELb0EJNS_5tupleIJNS2_IJNS_1CILi2EEES4_S4_EEES4_NS2_IJS4_S4_EEEEEENS2_IJNS2_IJNS3_ILi1EEENS3_ILi512EEEiEEENS3_ILi4096EEENS2_IJiiEEEEEEEEC2ERKS7_RKSD_,($_ZN7cutlass13device_kernelIN5flash19enable_sm80_to_sm89INS1_16FlashAttnBwdSm80INS1_25CollectiveMainloopBwdSm80ILi2ELi2EN4cute5tupleIJNS5_1CILi128EEES8_NS7_ILi64EEEEEENS_10bfloat16_tEfNS_4arch4Sm80ELb0ELb0ELb1ELb0ELb0ELb0ELb0ELb0ELi2ELi4ELi4ELi4ELb0EEENS1_21CollectiveEpilogueBwdISA_SB_SD_Li256ELb0ELb0ELi2EEENS1_19SingleTileSchedulerILb0ELb0ELb0ELi128EEEEEEEEEvNT_6ParamsE$_ZN4cute3eso3ESOILb1ELb0EJNS_5tupleIJNS2_IJNS_1CILi8EEENS3_ILi1EEEEEENS2_IJNS3_ILi2EEEEEEEEENS2_IJNS2_IJS5_NS3_ILi0EEEEEENS2_IJiEEEEEEEEC2ERKS9_RKSD_ - $_ZN7cutlass13device_kernelIN5flash19enable_sm80_to_sm89INS1_16FlashAttnBwdSm80INS1_25CollectiveMainloopBwdSm80ILi2ELi2EN4cute5tupleIJNS5_1CILi128EEES8_NS7_ILi64EEEEEENS_10bfloat16_tEfNS_4arch4Sm80ELb0ELb0ELb1ELb0ELb0ELb0ELb0ELb0ELi2ELi4ELi4ELi4ELb0EEENS1_21CollectiveEpilogueBwdISA_SB_SD_Li256ELb0ELb0ELi2EEENS1_19SingleTileSchedulerILb0ELb0ELb0ELi128EEEEEEEEEvNT_6ParamsE$_ZN4cute3eso3ESOILb1ELb0EJNS_5tupleIJNS2_IJNS_1CILi2EEES4_S4_EEES4_NS2_IJS4_S4_EEEEEENS2_IJNS2_IJNS3_ILi1EEENS3_ILi512EEEiEEENS3_ILi4096EEENS2_IJiiEEEEEEEEC2ERKS7_RKSD_)
$_ZN7cutlass13device_kernelIN5flash19enable_sm80_to_sm89INS1_16FlashAttnBwdSm80INS1_25CollectiveMainloopBwdSm80ILi2ELi2EN4cute5tupleIJNS5_1CILi128EEES8_NS7_ILi64EEEEEENS_10bfloat16_tEfNS_4arch4Sm80ELb0ELb0ELb1ELb0ELb0ELb0ELb0ELb0ELi2ELi4ELi4ELi4ELb0EEENS1_21CollectiveEpilogueBwdISA_SB_SD_Li256ELb0ELb0ELi2EEENS1_19SingleTileSchedulerILb0ELb0ELb0ELi128EEEEEEEEEvNT_6ParamsE$_ZN4cute3eso3ESOILb1ELb0EJNS_5tupleIJNS2_IJNS_1CILi2EEES4_S4_EEES4_NS2_IJS4_S4_EEEEEENS2_IJNS2_IJNS3_ILi1EEENS3_ILi512EEEiEEENS3_ILi4096EEENS2_IJiiEEEEEEEEC2ERKS7_RKSD_:
[----:B------:R-:W-:Y:S02]  /*8260*/  IADD3 R4, R25, -c[0x0][0x20], RZ ;  /* 0x8000080019047a10 */ /* 0x000fe40007ffe0ff */
[----:B------:R-:W-:-:S03]  /*8270*/  MOV R9, 0x0 ;  /* 0x0000000000097802 */ /* 0x000fc60000000f00 */
[----:B------:R1:W-:Y:S04]  /*8280*/  STL [R4], R2 ;  /* 0x0000000204007387 */ /* 0x0003e80000100800 */
[----:B------:R1:W-:Y:S04]  /*8290*/  STL [R4+0x4], R3 ;  /* 0x0000040304007387 */ /* 0x0003e80000100800 */
[----:B------:R1:W-:Y:S01]  /*82a0*/  STL [R4+0x8], R5 ;  /* 0x0000080504007387 */ /* 0x0003e20000100800 */
[----:B------:R-:W-:Y:S05]  /*82b0*/  RET.REL.NODEC R8 `(_ZN7cutlass13device_kernelIN5flash19enable_sm80_to_sm89INS1_16FlashAttnBwdSm80INS1_25CollectiveMainloopBwdSm80ILi2ELi2EN4cute5tupleIJNS5_1CILi128EEES8_NS7_ILi64EEEEEENS_10bfloat16_tEfNS_4arch4Sm80ELb0ELb0ELb1ELb0ELb0ELb0ELb0ELb0ELi2ELi4ELi4ELi4ELb0EEENS1_21CollectiveEpilogueBwdISA_SB_SD_Li256ELb0ELb0ELi2EEENS1_19SingleTileSchedulerILb0ELb0ELb0ELi128EEEEEEEEEvNT_6ParamsE) ;  /* 0xffff7d4008007950 */ /* 0x000fea0003c3ffff */
        .type           $_ZN7cutlass13device_kernelIN5flash19enable_sm80_to_sm89INS1_16FlashAttnBwdSm80INS1_25CollectiveMainloopBwdSm80ILi2ELi2EN4cute5tupleIJNS5_1CILi128EEES8_NS7_ILi64EEEEEENS_10bfloat16_tEfNS_4arch4Sm80ELb0ELb0ELb1ELb0ELb0ELb0ELb0ELb0ELi2ELi4ELi4ELi4ELb0EEENS1_21CollectiveEpilogueBwdISA_SB_SD_Li256ELb0ELb0ELi2EEENS1_19SingleTileSchedulerILb0ELb0ELb0ELi128EEEEEEEEEvNT_6ParamsE$_ZN4cute3eso3ESOILb1ELb0EJNS_5tupleIJNS2_IJNS_1CILi8EEENS3_ILi1EEEEEENS2_IJNS3_ILi2EEEEEEEEENS2_IJNS2_IJS5_NS3_ILi0EEEEEENS2_IJiEEEEEEEEC2ERKS9_RKSD_,@function
        .size           $_ZN7cutlass13device_kernelIN5flash19enable_sm80_to_sm89INS1_16FlashAttnBwdSm80INS1_25CollectiveMainloopBwdSm80ILi2ELi2EN4cute5tupleIJNS5_1CILi128EEES8_NS7_ILi64EEEEEENS_10bfloat16_tEfNS_4arch4Sm80ELb0ELb0ELb1ELb0ELb0ELb0ELb0ELb0ELi2ELi4ELi4ELi4ELb0EEENS1_21CollectiveEpilogueBwdISA_SB_SD_Li256ELb0ELb0ELi2EEENS1_19SingleTileSchedulerILb0ELb0ELb0ELi128EEEEEEEEEvNT_6ParamsE$_ZN4cute3eso3ESOILb1ELb0EJNS_5tupleIJNS2_IJNS_1CILi8EEENS3_ILi1EEEEEENS2_IJNS3_ILi2EEEEEEEEENS2_IJNS2_IJS5_NS3_ILi0EEEEEENS2_IJiEEEEEEEEC2ERKS9_RKSD_,($_ZN7cutlass13device_kernelIN5flash19enable_sm80_to_sm89INS1_16FlashAttnBwdSm80INS1_25CollectiveMainloopBwdSm80ILi2ELi2EN4cute5tupleIJNS5_1CILi128EEES8_NS7_ILi64EEEEEENS_10bfloat16_tEfNS_4arch4Sm80ELb0ELb0ELb1ELb0ELb0ELb0ELb0ELb0ELi2ELi4ELi4ELi4ELb0EEENS1_21CollectiveEpilogueBwdISA_SB_SD_Li256ELb0ELb0ELi2EEENS1_19SingleTileSchedulerILb0ELb0ELb0ELi128EEEEEEEEEvNT_6ParamsE$_ZN4cute3eso3ESOILb1ELb0EJNS_5tupleIJNS2_IJNS_1CILi8EEENS3_ILi1EEEEEENS3_ILi2EEEEEENS2_IJNS2_IJS5_NS3_ILi0EEEEEEiEEEEEC2ERKS8_RKSB_ - $_ZN7cutlass13device_kernelIN5flash19enable_sm80_to_sm89INS1_16FlashAttnBwdSm80INS1_25CollectiveMainloopBwdSm80ILi2ELi2EN4cute5tupleIJNS5_1CILi128EEES8_NS7_ILi64EEEEEENS_10bfloat16_tEfNS_4arch4Sm80ELb0ELb0ELb1ELb0ELb0ELb0ELb0ELb0ELi2ELi4ELi4ELi4ELb0EEENS1_21CollectiveEpilogueBwdISA_SB_SD_Li256ELb0ELb0ELi2EEENS1_19SingleTileSchedulerILb0ELb0ELb0ELi128EEEEEEEEEvNT_6ParamsE$_ZN4cute3eso3ESOILb1ELb0EJNS_5tupleIJNS2_IJNS_1CILi8EEENS3_ILi1EEEEEENS2_IJNS3_ILi2EEEEEEEEENS2_IJNS2_IJS5_NS3_ILi0EEEEEENS2_IJiEEEEEEEEC2ERKS9_RKSD_)
$_ZN7cutlass13device_kernelIN5flash19enable_sm80_to_sm89INS1_16FlashAttnBwdSm80INS1_25CollectiveMainloopBwdSm80ILi2ELi2EN4cute5tupleIJNS5_1CILi128EEES8_NS7_ILi64EEEEEENS_10bfloat16_tEfNS_4arch4Sm80ELb0ELb0ELb1ELb0ELb0ELb0ELb0ELb0ELi2ELi4ELi4ELi4ELb0EEENS1_21CollectiveEpilogueBwdISA_SB_SD_Li256ELb0ELb0ELi2EEENS1_19SingleTileSchedulerILb0ELb0ELb0ELi128EEEEEEEEEvNT_6ParamsE$_ZN4cute3eso3ESOILb1ELb0EJNS_5tupleIJNS2_IJNS_1CILi8EEENS3_ILi1EEEEEENS2_IJNS3_ILi2EEEEEEEEENS2_IJNS2_IJS5_NS3_ILi0EEEEEENS2_IJiEEEEEEEEC2ERKS9_RKSD_:
[----:B------:R-:W-:Y:S02]  /*82c0*/  IADD3 R2, R76, -c[0x0][0x20], RZ ;  /* 0x800008004c027a10 */ /* 0x000fe40007ffe0ff */
[----:B------:R-:W-:-:S03]  /*82d0*/  MOV R9, 0x0 ;  /* 0x0000000000097802 */ /* 0x000fc60000000f00 */
[----:B------:R1:W-:Y:S01]  /*82e0*/  STL [R2], R3 ;  /* 0x0000000302007387 */ /* 0x0003e20000100800 */
[----:B------:R-:W-:Y:S05]  /*82f0*/  RET.REL.NODEC R8 `(_ZN7cutlass13device_kernelIN5flash19enable_sm80_to_sm89INS1_16FlashAttnBwdSm80INS1_25CollectiveMainloopBwdSm80ILi2ELi2EN4cute5tupleIJNS5_1CILi128EEES8_NS7_ILi64EEEEEENS_10bfloat16_tEfNS_4arch4Sm80ELb0ELb0ELb1ELb0ELb0ELb0ELb0ELb0ELi2ELi4ELi4ELi4ELb0EEENS1_21CollectiveEpilogueBwdISA_SB_SD_Li256ELb0ELb0ELi2EEENS1_19SingleTileSchedulerILb0ELb0ELb0ELi128EEEEEEEEEvNT_6ParamsE) ;  /* 0xffff7d0008007950 */ /* 0x000fea0003c3ffff */
        .type           $_ZN7cutlass13device_kernelIN5flash19enable_sm80_to_sm89INS1_16FlashAttnBwdSm80INS1_25CollectiveMainloopBwdSm80ILi2ELi2EN4cute5tupleIJNS5_1CILi128EEES8_NS7_ILi64EEEEEENS_10bfloat16_tEfNS_4arch4Sm80ELb0ELb0ELb1ELb0ELb0ELb0ELb0ELb0ELi2ELi4ELi4ELi4ELb0EEENS1_21CollectiveEpilogueBwdISA_SB_SD_Li256ELb0ELb0ELi2EEENS1_19SingleTileSchedulerILb0ELb0ELb0ELi128EEEEEEEEEvNT_6ParamsE$_ZN4cute3eso3ESOILb1ELb0EJNS_5tupleIJNS2_IJNS_1CILi8EEENS3_ILi1EEEEEENS3_ILi2EEEEEENS2_IJNS2_IJS5_NS3_ILi0EEEEEEiEEEEEC2ERKS8_RKSB_,@function
        .size           $_ZN7cutlass13device_kernelIN5flash19enable_sm80_to_sm89INS1_16FlashAttnBwdSm80INS1_25CollectiveMainloopBwdSm80ILi2ELi2EN4cute5tupleIJNS5_1CILi128EEES8_NS7_ILi64EEEEEENS_10bfloat16_tEfNS_4arch4Sm80ELb0ELb0ELb1ELb0ELb0ELb0ELb0ELb0ELi2ELi4ELi4ELi4ELb0EEENS1_21CollectiveEpilogueBwdISA_SB_SD_Li256ELb0ELb0ELi2EEENS1_19SingleTileSchedulerILb0ELb0ELb0ELi128EEEEEEEEEvNT_6ParamsE$_ZN4cute3eso3ESOILb1ELb0EJNS_5tupleIJNS2_IJNS_1CILi8EEENS3_ILi1EEEEEENS3_ILi2EEEEEENS2_IJNS2_IJS5_NS3_ILi0EEEEEEiEEEEEC2ERKS8_RKSB_,($_ZN7cutlass13device_kernelIN5flash19enable_sm80_to_sm89INS1_16FlashAttnBwdSm80INS1_25CollectiveMainloopBwdSm80ILi2ELi2EN4cute5tupleIJNS5_1CILi128EEES8_NS7_ILi64EEEEEENS_10bfloat16_tEfNS_4arch4Sm80ELb0ELb0ELb1ELb0ELb0ELb0ELb0ELb0ELi2ELi4ELi4ELi4ELb0EEENS1_21CollectiveEpilogueBwdISA_SB_SD_Li256ELb0ELb0ELi2EEENS1_19SingleTileSchedulerILb0ELb0ELb0ELi128EEEEEEEEEvNT_6ParamsE$_ZN4cute3eso3ESOILb1ELb0EJNS_5tupleIJNS2_IJNS_1CILi8EEENS3_ILi1EEEEEENS3_ILi2EEENS2_IJS7_S7_EEEEEENS2_IJNS2_IJS5_NS3_ILi0EEEEEENS3_ILi4096EEENS2_IJiiEEEEEEEEC2ERKS9_RKSE_ - $_ZN7cutlass13device_kernelIN5flash19enable_sm80_to_sm89INS1_16FlashAttnBwdSm80INS1_25CollectiveMainloopBwdSm80ILi2ELi2EN4cute5tupleIJNS5_1CILi128EEES8_NS7_ILi64EEEEEENS_10bfloat16_tEfNS_4arch4Sm80ELb0ELb0ELb1ELb0ELb0ELb0ELb0ELb0ELi2ELi4ELi4ELi4ELb0EEENS1_21CollectiveEpilogueBwdISA_SB_SD_Li256ELb0ELb0ELi2EEENS1_19SingleTileSchedulerILb0ELb0ELb0ELi128EEEEEEEEEvNT_6ParamsE$_ZN4cute3eso3ESOILb1ELb0EJNS_5tupleIJNS2_IJNS_1CILi8EEENS3_ILi1EEEEEENS3_ILi2EEEEEENS2_IJNS2_IJS5_NS3_ILi0EEEEEEiEEEEEC2ERKS8_RKSB_)
$_ZN7cutlass13device_kernelIN5flash19enable_sm80_to_sm89INS1_16FlashAttnBwdSm80INS1_25CollectiveMainloopBwdSm80ILi2ELi2EN4cute5tupleIJNS5_1CILi128EEES8_NS7_ILi64EEEEEENS_10bfloat16_tEfNS_4arch4Sm80ELb0ELb0ELb1ELb0ELb0ELb0ELb0ELb0ELi2ELi4ELi4ELi4ELb0EEENS1_21CollectiveEpilogueBwdISA_SB_SD_Li256ELb0ELb0ELi2EEENS1_19SingleTileSchedulerILb0ELb0ELb0ELi128EEEEEEEEEvNT_6ParamsE$_ZN4cute3eso3ESOILb1ELb0EJNS_5tupleIJNS2_IJNS_1CILi8EEENS3_ILi1EEEEEENS3_ILi2EEEEEENS2_IJNS2_IJS5_NS3_ILi0EEEEEEiEEEEEC2ERKS8_RKSB_:
[----:B------:R-:W-:Y:S02]  /*8300*/  IADD3 R2, R76, -c[0x0][0x20], RZ ;  /* 0x800008004c027a10 */ /* 0x000fe40007ffe0ff */
[----:B------:R-:W-:-:S03]  /*8310*/  MOV R9, 0x0 ;  /* 0x0000000000097802 */ /* 0x000fc60000000f00 */
[----:B------:R1:W-:Y:S01]  /*8320*/  STL [R2], R3 ;  /* 0x0000000302007387 */ /* 0x0003e20000100800 */
[----:B------:R-:W-:Y:S05]  /*8330*/  RET.REL.NODEC R8 `(_ZN7cutlass13device_kernelIN5flash19enable_sm80_to_sm89INS1_16FlashAttnBwdSm80INS1_25CollectiveMainloopBwdSm80ILi2ELi2EN4cute5tupleIJNS5_1CILi128EEES8_NS7_ILi64EEEEEENS_10bfloat16_tEfNS_4arch4Sm80ELb0ELb0ELb1ELb0ELb0ELb0ELb0ELb0ELi2ELi4ELi4ELi4ELb0EEENS1_21CollectiveEpilogueBwdISA_SB_SD_Li256ELb0ELb0ELi2EEENS1_19SingleTileSchedulerILb0ELb0ELb0ELi128EEEEEEEEEvNT_6ParamsE) ;  /* 0xffff7cc008007950 */ /* 0x000fea0003c3ffff */
        .type           $_ZN7cutlass13device_kernelIN5flash19enable_sm80_to_sm89INS1_16FlashAttnBwdSm80INS1_25CollectiveMainloopBwdSm80ILi2ELi2EN4cute5tupleIJNS5_1CILi128EEES8_NS7_ILi64EEEEEENS_10bfloat16_tEfNS_4arch4Sm80ELb0ELb0ELb1ELb0ELb0ELb0ELb0ELb0ELi2ELi4ELi4ELi4ELb0EEENS1_21CollectiveEpilogueBwdISA_SB_SD_Li256ELb0ELb0ELi2EEENS1_19SingleTileSchedulerILb0ELb0ELb0ELi128EEEEEEEEEvNT_6ParamsE$_ZN4cute3eso3ESOILb1ELb0EJNS_5tupleIJNS2_IJNS_1CILi8EEENS3_ILi1EEEEEENS3_ILi2EEENS2_IJS7_S7_EEEEEENS2_IJNS2_IJS5_NS3_ILi0EEEEEENS3_ILi4096EEENS2_IJiiEEEEEEEEC2ERKS9_RKSE_,@function
        .size           $_ZN7cutlass13device_kernelIN5flash19enable_sm80_to_sm89INS1_16FlashAttnBwdSm80INS1_25CollectiveMainloopBwdSm80ILi2ELi2EN4cute5tupleIJNS5_1CILi128EEES8_NS7_ILi64EEEEEENS_10bfloat16_tEfNS_4arch4Sm80ELb0ELb0ELb1ELb0ELb0ELb0ELb0ELb0ELi2ELi4ELi4ELi4ELb0EEENS1_21CollectiveEpilogueBwdISA_SB_SD_Li256ELb0ELb0ELi2EEENS1_19SingleTileSchedulerILb0ELb0ELb0ELi128EEEEEEEEEvNT_6ParamsE$_ZN4cute3eso3ESOILb1ELb0EJNS_5tupleIJNS2_IJNS_1CILi8EEENS3_ILi1EEEEEENS3_ILi2EEENS2_IJS7_S7_EEEEEENS2_IJNS2_IJS5_NS3_ILi0EEEEEENS3_ILi4096EEENS2_IJiiEEEEEEEEC2ERKS9_RKSE_,($_ZN7cutlass13device_kernelIN5flash19enable_sm80_to_sm89INS1_16FlashAttnBwdSm80INS1_25CollectiveMainloopBwdSm80ILi2ELi2EN4cute5tupleIJNS5_1CILi128EEES8_NS7_ILi64EEEEEENS_10bfloat16_tEfNS_4arch4Sm80ELb0ELb0ELb1ELb0ELb0ELb0ELb0ELb0ELi2ELi4ELi4ELi4ELb0EEENS1_21CollectiveEpilogueBwdISA_SB_SD_Li256ELb0ELb0ELi2EEENS1_19SingleTileSchedulerILb0ELb0ELb0ELi128EEEEEEEEEvNT_6ParamsE$_ZN4cute3eso3ESOILb1ELb0EJNS_5tupleIJNS2_IJNS_1CILi8EEENS3_ILi1EEEEEENS3_ILi2EEES4_EEENS2_IJNS2_IJS5_NS3_ILi0EEEEEEiNS3_ILi1024EEEEEEEEC2ERKS8_RKSC_ - $_ZN7cutlass13device_kernelIN5flash19enable_sm80_to_sm89INS1_16FlashAttnBwdSm80INS1_25CollectiveMainloopBwdSm80ILi2ELi2EN4cute5tupleIJNS5_1CILi128EEES8_NS7_ILi64EEEEEENS_10bfloat16_tEfNS_4arch4Sm80ELb0ELb0ELb1ELb0ELb0ELb0ELb0ELb0ELi2ELi4ELi4ELi4ELb0EEENS1_21CollectiveEpilogueBwdISA_SB_SD_Li256ELb0ELb0ELi2EEENS1_19SingleTileSchedulerILb0ELb0ELb0ELi128EEEEEEEEEvNT_6ParamsE$_ZN4cute3eso3ESOILb1ELb0EJNS_5tupleIJNS2_IJNS_1CILi8EEENS3_ILi1EEEEEENS3_ILi2EEENS2_IJS7_S7_EEEEEENS2_IJNS2_IJS5_NS3_ILi0EEEEEENS3_ILi4096EEENS2_IJiiEEEEEEEEC2ERKS9_RKSE_)
$_ZN7cutlass13device_kernelIN5flash19enable_sm80_to_sm89INS1_16FlashAttnBwdSm80INS1_25CollectiveMainloopBwdSm80ILi2ELi2EN4cute5tupleIJNS5_1CILi128EEES8_NS7_ILi64EEEEEENS_10bfloat16_tEfNS_4arch4Sm80ELb0ELb0ELb1ELb0ELb0ELb0ELb0ELb0ELi2ELi4ELi4ELi4ELb0EEENS1_21CollectiveEpilogueBwdISA_SB_SD_Li256ELb0ELb0ELi2EEENS1_19SingleTileSchedulerILb0ELb0ELb0ELi128EEEEEEEEEvNT_6ParamsE$_ZN4cute3eso3ESOILb1ELb0EJNS_5tupleIJNS2_IJNS_1CILi8EEENS3_ILi1EEEEEENS3_ILi2EEENS2_IJS7_S7_EEEEEENS2_IJNS2_IJS5_NS3_ILi0EEEEEENS3_ILi4096EEENS2_IJiiEEEEEEEEC2ERKS9_RKSE_:
[----:B------:R-:W-:Y:S01]  /*8340*/  IADD3 R3, R25, -c[0x0][0x20], RZ ;  /* 0x8000080019037a10 */ /* 0x000fe20007ffe0ff */
[----:B------:R-:W-:Y:S01]  /*8350*/  IMAD.MOV.U32 R14, RZ, RZ, R6 ;  /* 0x000000ffff0e7224 */ /* 0x000fe200078e0006 */
[----:B------:R-:W-:-:S03]  /*8360*/  MOV R15, 0x0 ;  /* 0x00000000000f7802 */ /* 0x000fc60000000f00 */
[----:B------:R1:W-:Y:S04]  /*8370*/  STL [R3], R2 ;  /* 0x0000000203007387 */ /* 0x0003e80000100800 */
[----:B------:R1:W-:Y:S01]  /*8380*/  STL [R3+0x4], R8 ;  /* 0x0000040803007387 */ /* 0x0003e20000100800 */
[----:B------:R-:W-:Y:S05]  /*8390*/  RET.REL.NODEC R14 `(_ZN7cutlass13device_kernelIN5flash19enable_sm80_to_sm89INS1_16FlashAttnBwdSm80INS1_25CollectiveMainloopBwdSm80ILi2ELi2EN4cute5tupleIJNS5_1CILi128EEES8_NS7_ILi64EEEEEENS_10bfloat16_tEfNS_4arch4Sm80ELb0ELb0ELb1ELb0ELb0ELb0ELb0ELb0ELi2ELi4ELi4ELi4ELb0EEENS1_21CollectiveEpilogueBwdISA_SB_SD_Li256ELb0ELb0ELi2EEENS1_19SingleTileSchedulerILb0ELb0ELb0ELi128EEEEEEEEEvNT_6ParamsE) ;  /* 0xffff7c600e007950 */ /* 0x000fea0003c3ffff */
        .type           $_ZN7cutlass13device_kernelIN5flash19enable_sm80_to_sm89INS1_16FlashAttnBwdSm80INS1_25CollectiveMainloopBwdSm80ILi2ELi2EN4cute5tupleIJNS5_1CILi128EEES8_NS7_ILi64EEEEEENS_10bfloat16_tEfNS_4arch4Sm80ELb0ELb0ELb1ELb0ELb0ELb0ELb0ELb0ELi2ELi4ELi4ELi4ELb0EEENS1_21CollectiveEpilogueBwdISA_SB_SD_Li256ELb0ELb0ELi2EEENS1_19SingleTileSchedulerILb0ELb0ELb0ELi128EEEEEEEEEvNT_6ParamsE$_ZN4cute3eso3ESOILb1ELb0EJNS_5tupleIJNS2_IJNS_1CILi8EEENS3_ILi1EEEEEENS3_ILi2EEES4_EEENS2_IJNS2_IJS5_NS3_ILi0EEEEEEiNS3_ILi1024EEEEEEEEC2ERKS8_RKSC_,@function
        .size           $_ZN7cutlass13device_kernelIN5flash19enable_sm80_to_sm89INS1_16FlashAttnBwdSm80INS1_25CollectiveMainloopBwdSm80ILi2ELi2EN4cute5tupleIJNS5_1CILi128EEES8_NS7_ILi64EEEEEENS_10bfloat16_tEfNS_4arch4Sm80ELb0ELb0ELb1ELb0ELb0ELb0ELb0ELb0ELi2ELi4ELi4ELi4ELb0EEENS1_21CollectiveEpilogueBwdISA_SB_SD_Li256ELb0ELb0ELi2EEENS1_19SingleTileSchedulerILb0ELb0ELb0ELi128EEEEEEEEEvNT_6ParamsE$_ZN4cute3eso3ESOILb1ELb0EJNS_5tupleIJNS2_IJNS_1CILi8EEENS3_ILi1EEEEEENS3_ILi2EEES4_EEENS2_IJNS2_IJS5_NS3_ILi0EEEEEEiNS3_ILi1024EEEEEEEEC2ERKS8_RKSC_,($_ZN7cutlass13device_kernelIN5flash19enable_sm80_to_sm89INS1_16FlashAttnBwdSm80INS1_25CollectiveMainloopBwdSm80ILi2ELi2EN4cute5tupleIJNS5_1CILi128EEES8_NS7_ILi64EEEEEENS_10bfloat16_tEfNS_4arch4Sm80ELb0ELb0ELb1ELb0ELb0ELb0ELb0ELb0ELi2ELi4ELi4ELi4ELb0EEENS1_21CollectiveEpilogueBwdISA_SB_SD_Li256ELb0ELb0ELi2EEENS1_19SingleTileSchedulerILb0ELb0ELb0ELi128EEEEEEEEEvNT_6ParamsE$_ZN4cute3eso3ESOILb1ELb0EJNS_5tupleIJNS2_IJNS_1CILi8EEENS3_ILi1EEEEEENS3_ILi4EEES5_EEENS2_IJNS2_IJS5_NS3_ILi0EEEEEElS9_EEEEEC2ERKS8_RKSB_ - $_ZN7cutlass13device_kernelIN5flash19enable_sm80_to_sm89INS1_16FlashAttnBwdSm80INS1_25CollectiveMainloopBwdSm80ILi2ELi2EN4cute5tupleIJNS5_1CILi128EEES8_NS7_ILi64EEEEEENS_10bfloat16_tEfNS_4arch4Sm80ELb0ELb0ELb1ELb0ELb0ELb0ELb0ELb0ELi2ELi4ELi4ELi4ELb0EEENS1_21CollectiveEpilogueBwdISA_SB_SD_Li256ELb0ELb0ELi2EEENS1_19SingleTileSchedulerILb0ELb0ELb0ELi128EEEEEEEEEvNT_6ParamsE$_ZN4cute3eso3ESOILb1ELb0EJNS_5tupleIJNS2_IJNS_1CILi8EEENS3_ILi1EEEEEENS3_ILi2EEES4_EEENS2_IJNS2_IJS5_NS3_ILi0EEEEEEiNS3_ILi1024EEEEEEEEC2ERKS8_RKSC_)
$_ZN7cutlass13device_kernelIN5flash19enable_sm80_to_sm89INS1_16FlashAttnBwdSm80INS1_25CollectiveMainloopBwdSm80ILi2ELi2EN4cute5tupleIJNS5_1CILi128EEES8_NS7_ILi64EEEEEENS_10bfloat16_tEfNS_4arch4Sm80ELb0ELb0ELb1ELb0ELb0ELb0ELb0ELb0ELi2ELi4ELi4ELi4ELb0EEENS1_21CollectiveEpilogueBwdISA_SB_SD_Li256ELb0ELb0ELi2EEENS1_19SingleTileSchedulerILb0ELb0ELb0ELi128EEEEEEEEEvNT_6ParamsE$_ZN4cute3eso3ESOILb1ELb0EJNS_5tupleIJNS2_IJNS_1CILi8EEENS3_ILi1EEEEEENS3_ILi2EEES4_EEENS2_IJNS2_IJS5_NS3_ILi0EEEEEEiNS3_ILi1024EEEEEEEEC2ERKS8_RKSC_:
[----:B------:R-:W-:Y:S02]  /*83a0*/  IADD3 R2, R25, -c[0x0][0x20], RZ ;  /* 0x8000080019027a10 */ /* 0x000fe40007ffe0ff */
[----:B------:R-:W-:-:S03]  /*83b0*/  MOV R9, 0x0 ;  /* 0x0000000000097802 */ /* 0x000fc60000000f00 */
[----:B------:R1:W-:Y:S01]  /*83c0*/  STL [R2], R3 ;  /* 0x0000000302007387 */ /* 0x0003e20000100800 */
[----:B------:R-:W-:Y:S05]  /*83d0*/  RET.REL.NODEC R8 `(_ZN7cutlass13device_kernelIN5flash19enable_sm80_to_sm89INS1_16FlashAttnBwdSm80INS1_25CollectiveMainloopBwdSm80ILi2ELi2EN4cute5tupleIJNS5_1CILi128EEES8_NS7_ILi64EEEEEENS_10bfloat16_tEfNS_4arch4Sm80ELb0ELb0ELb1ELb0ELb0ELb0ELb0ELb0ELi2ELi4ELi4ELi4ELb0EEENS1_21CollectiveEpilogueBwdISA_SB_SD_Li256ELb0ELb0ELi2EEENS1_19SingleTileSchedulerILb0ELb0ELb0ELi128EEEEEEEEEvNT_6ParamsE) ;  /* 0xffff7c2008007950 */ /* 0x000fea0003c3ffff */
        .type           $_ZN7cutlass13device_kernelIN5flash19enable_sm80_to_sm89INS1_16FlashAttnBwdSm80INS1_25CollectiveMainloopBwdSm80ILi2ELi2EN4cute5tupleIJNS5_1CILi128EEES8_NS7_ILi64EEEEEENS_10bfloat16_tEfNS_4arch4Sm80ELb0ELb0ELb1ELb0ELb0ELb0ELb0ELb0ELi2ELi4ELi4ELi4ELb0EEENS1_21CollectiveEpilogueBwdISA_SB_SD_Li256ELb0ELb0ELi2EEENS1_19SingleTileSchedulerILb0ELb0ELb0ELi128EEEEEEEEEvNT_6ParamsE$_ZN4cute3eso3ESOILb1ELb0EJNS_5tupleIJNS2_IJNS_1CILi8EEENS3_ILi1EEEEEENS3_ILi4EEES5_EEENS2_IJNS2_IJS5_NS3_ILi0EEEEEElS9_EEEEEC2ERKS8_RKSB_,@function
        .size           $_ZN7cutlass13device_kernelIN5flash19enable_sm80_to_sm89INS1_16FlashAttnBwdSm80INS1_25CollectiveMainloopBwdSm80ILi2ELi2EN4cute5tupleIJNS5_1CILi128EEES8_NS7_ILi64EEEEEENS_10bfloat16_tEfNS_4arch4Sm80ELb0ELb0ELb1ELb0ELb0ELb0ELb0ELb0ELi2ELi4ELi4ELi4ELb0EEENS1_21CollectiveEpilogueBwdISA_SB_SD_Li256ELb0ELb0ELi2EEENS1_19SingleTileSchedulerILb0ELb0ELb0ELi128EEEEEEEEEvNT_6ParamsE$_ZN4cute3eso3ESOILb1ELb0EJNS_5tupleIJNS2_IJNS_1CILi8EEENS3_ILi1EEEEEENS3_ILi4EEES5_EEENS2_IJNS2_IJS5_NS3_ILi0EEEEEElS9_EEEEEC2ERKS8_RKSB_,($_ZN7cutlass13device_kernelIN5flash19enable_sm80_to_sm89INS1_16FlashAttnBwdSm80INS1_25CollectiveMainloopBwdSm80ILi2ELi2EN4cute5tupleIJNS5_1CILi128EEES8_NS7_ILi64EEEEEENS_10bfloat16_tEfNS_4arch4Sm80ELb0ELb0ELb1ELb0ELb0ELb0ELb0ELb0ELi2ELi4ELi4ELi4ELb0EEENS1_21CollectiveEpilogueBwdISA_SB_SD_Li256ELb0ELb0ELi2EEENS1_19SingleTileSchedulerILb0ELb0ELb0ELi128EEEEEEEEEvNT_6ParamsE$_ZN4cute3eso3ESOILb1ELb0EJNS_5tupleIJNS_1CILi0EEES4_EEEiEEC2ERKS5_RKi - $_ZN7cutlass13device_kernelIN5flash19enable_sm80_to_sm89INS1_16FlashAttnBwdSm80INS1_25CollectiveMainloopBwdSm80ILi2ELi2EN4cute5tupleIJNS5_1CILi128EEES8_NS7_ILi64EEEEEENS_10bfloat16_tEfNS_4arch4Sm80ELb0ELb0ELb1ELb0ELb0ELb0ELb0ELb0ELi2ELi4ELi4ELi4ELb0EEENS1_21CollectiveEpilogueBwdISA_SB_SD_Li256ELb0ELb0ELi2EEENS1_19SingleTileSchedulerILb0ELb0ELb0ELi128EEEEEEEEEvNT_6ParamsE$_ZN4cute3eso3ESOILb1ELb0EJNS_5tupleIJNS2_IJNS_1CILi8EEENS3_ILi1EEEEEENS3_ILi4EEES5_EEENS2_IJNS2_IJS5_NS3_ILi0EEEEEElS9_EEEEEC2ERKS8_RKSB_)
$_ZN7cutlass13device_kernelIN5flash19enable_sm80_to_sm89INS1_16FlashAttnBwdSm80INS1_25CollectiveMainloopBwdSm80ILi2ELi2EN4cute5tupleIJNS5_1CILi128EEES8_NS7_ILi64EEEEEENS_10bfloat16_tEfNS_4arch4Sm80ELb0ELb0ELb1ELb0ELb0ELb0ELb0ELb0ELi2ELi4ELi4ELi4ELb0EEENS1_21CollectiveEpilogueBwdISA_SB_SD_Li256ELb0ELb0ELi2EEENS1_19SingleTileSchedulerILb0ELb0ELb0ELi128EEEEEEEEEvNT_6ParamsE$_ZN4cute3eso3ESOILb1ELb0EJNS_5tupleIJNS2_IJNS_1CILi8EEENS3_ILi1EEEEEENS3_ILi4EEES5_EEENS2_IJNS2_IJS5_NS3_ILi0EEEEEElS9_EEEEEC2ERKS8_RKSB_:
[----:B------:R-:W-:Y:S01]  /*83e0*/  IADD3 R3, R15, -c[0x0][0x20], RZ ;  /* 0x800008000f037a10 */ /* 0x000fe20007ffe0ff */
[----:B------:R-:W-:Y:S01]  /*83f0*/  IMAD.MOV.U32 R88, RZ, RZ, R2 ;  /* 0x000000ffff587224 */ /* 0x000fe200078e0002 */
[----:B------:R-:W-:Y:S01]  /*8400*/  MOV R90, R6 ;  /* 0x00000006005a7202 */ /* 0x000fe20000000f00 */
[----:B------:R-:W-:Y:S01]  /*8410*/  IMAD.MOV.U32 R89, RZ, RZ, R5 ;  /* 0x000000ffff597224 */ /* 0x000fe200078e0005 */
[----:B------:R-:W-:-:S04]  /*8420*/  MOV R91, 0x0 ;  /* 0x00000000005b7802 */ /* 0x000fc80000000f00 */
[----:B------:R1:W-:Y:S01]  /*8430*/  STL.64 [R3], R88 ;  /* 0x0000005803007387 */ /* 0x0003e20000100a00 */
[----:B------:R-:W-:Y:S05]  /*8440*/  RET.REL.NODEC R90 `(_ZN7cutlass13device_kernelIN5flash19enable_sm80_to_sm89INS1_16FlashAttnBwdSm80INS1_25CollectiveMainloopBwdSm80ILi2ELi2EN4cute5tupleIJNS5_1CILi128EEES8_NS7_ILi64EEEEEENS_10bfloat16_tEfNS_4arch4Sm80ELb0ELb0ELb1ELb0ELb0ELb0ELb0ELb0ELi2ELi4ELi4ELi4ELb0EEENS1_21CollectiveEpilogueBwdISA_SB_SD_Li256ELb0ELb0ELi2EEENS1_19SingleTileSchedulerILb0ELb0ELb0ELi128EEEEEEEEEvNT_6ParamsE) ;  /* 0xffff7bb05a007950 */ /* 0x000fea0003c3ffff */
        .type           $_ZN7cutlass13device_kernelIN5flash19enable_sm80_to_sm89INS1_16FlashAttnBwdSm80INS1_25CollectiveMainloopBwdSm80ILi2ELi2EN4cute5tupleIJNS5_1CILi128EEES8_NS7_ILi64EEEEEENS_10bfloat16_tEfNS_4arch4Sm80ELb0ELb0ELb1ELb0ELb0ELb0ELb0ELb0ELi2ELi4ELi4ELi4ELb0EEENS1_21CollectiveEpilogueBwdISA_SB_SD_Li256ELb0ELb0ELi2EEENS1_19SingleTileSchedulerILb0ELb0ELb0ELi128EEEEEEEEEvNT_6ParamsE$_ZN4cute3eso3ESOILb1ELb0EJNS_5tupleIJNS_1CILi0EEES4_EEEiEEC2ERKS5_RKi,@function
        .size           $_ZN7cutlass13device_kernelIN5flash19enable_sm80_to_sm89INS1_16FlashAttnBwdSm80INS1_25CollectiveMainloopBwdSm80ILi2ELi2EN4cute5tupleIJNS5_1CILi128EEES8_NS7_ILi64EEEEEENS_10bfloat16_tEfNS_4arch4Sm80ELb0ELb0ELb1ELb0ELb0ELb0ELb0ELb0ELi2ELi4ELi4ELi4ELb0EEENS1_21CollectiveEpilogueBwdISA_SB_SD_Li256ELb0ELb0ELi2EEENS1_19SingleTileSchedulerILb0ELb0ELb0ELi128EEEEEEEEEvNT_6ParamsE$_ZN4cute3eso3ESOILb1ELb0EJNS_5tupleIJNS_1CILi0EEES4_EEEiEEC2ERKS5_RKi,($_ZN7cutlass13device_kernelIN5flash19enable_sm80_to_sm89INS1_16FlashAttnBwdSm80INS1_25CollectiveMainloopBwdSm80ILi2ELi2EN4cute5tupleIJNS5_1CILi128EEES8_NS7_ILi64EEEEEENS_10bfloat16_tEfNS_4arch4Sm80ELb0ELb0ELb1ELb0ELb0ELb0ELb0ELb0ELi2ELi4ELi4ELi4ELb0EEENS1_21CollectiveEpilogueBwdISA_SB_SD_Li256ELb0ELb0ELi2EEENS1_19SingleTileSchedulerILb0ELb0ELb0ELi128EEEEEEEEEvNT_6ParamsE$_ZN4cute3eso3ESOILb1ELb0EJNS_5tupleIJNS_1CILi16EEENS3_ILi2EEES5_S5_NS3_ILi4EEES5_EEENS2_IJNS3_ILi1EEEiiiNS3_ILi144EEENS3_ILi512EEEEEEEEC2ERKS7_RKSB_ - $_ZN7cutlass13device_kernelIN5flash19enable_sm80_to_sm89INS1_16FlashAttnBwdSm80INS1_25CollectiveMainloopBwdSm80ILi2ELi2EN4cute5tupleIJNS5_1CILi128EEES8_NS7_ILi64EEEEEENS_10bfloat16_tEfNS_4arch4Sm80ELb0ELb0ELb1ELb0ELb0ELb0ELb0ELb0ELi2ELi4ELi4ELi4ELb0EEENS1_21CollectiveEpilogueBwdISA_SB_SD_Li256ELb0ELb0ELi2EEENS1_19SingleTileSchedulerILb0ELb0ELb0ELi128EEEEEEEEEvNT_6ParamsE$_ZN4cute3eso3ESOILb1ELb0EJNS_5tupleIJNS_1CILi0EEES4_EEEiEEC2ERKS5_RKi)
$_ZN7cutlass13device_kernelIN5flash19enable_sm80_to_sm89INS1_16FlashAttnBwdSm80INS1_25CollectiveMainloopBwdSm80ILi2ELi2EN4cute5tupleIJNS5_1CILi128EEES8_NS7_ILi64EEEEEENS_10bfloat16_tEfNS_4arch4Sm80ELb0ELb0ELb1ELb0ELb0ELb0ELb0ELb0ELi2ELi4ELi4ELi4ELb0EEENS1_21CollectiveEpilogueBwdISA_SB_SD_Li256ELb0ELb0ELi2EEENS1_19SingleTileSchedulerILb0ELb0ELb0ELi128EEEEEEEEEvNT_6ParamsE$_ZN4cute3eso3ESOILb1ELb0EJNS_5tupleIJNS_1CILi0EEES4_EEEiEEC2ERKS5_RKi:
[----:B------:R-:W-:Y:S02]  /*8450*/  IADD3 R2, R76, -c[0x0][0x20], RZ ;  /* 0x800008004c027a10 */ /* 0x000fe40007ffe0ff */
[----:B------:R-:W-:-:S03]  /*8460*/  MOV R5, 0x0 ;  /* 0x0000000000057802 */ /* 0x000fc60000000f00 */
[----:B------:R1:W-:Y:S01]  /*8470*/  STL [R2], R3 ;  /* 0x0000000302007387 */ /* 0x0003e20000100800 */
[----:B------:R-:W-:Y:S05]  /*8480*/  RET.REL.NODEC R4 `(_ZN7cutlass13device_kernelIN5flash19enable_sm80_to_sm89INS1_16FlashAttnBwdSm80INS1_25CollectiveMainloopBwdSm80ILi2ELi2EN4cute5tupleIJNS5_1CILi128EEES8_NS7_ILi64EEEEEENS_10bfloat16_tEfNS_4arch4Sm80ELb0ELb0ELb1ELb0ELb0ELb0ELb0ELb0ELi2ELi4ELi4ELi4ELb0EEENS1_21CollectiveEpilogueBwdISA_SB_SD_Li256ELb0ELb0ELi2EEENS1_19SingleTileSchedulerILb0ELb0ELb0ELi128EEEEEEEEEvNT_6ParamsE) ;  /* 0xffff7b7004007950 */ /* 0x000fea0003c3ffff */
        .type           $_ZN7cutlass13device_kernelIN5flash19enable_sm80_to_sm89INS1_16FlashAttnBwdSm80INS1_25CollectiveMainloopBwdSm80ILi2ELi2EN4cute5tupleIJNS5_1CILi128EEES8_NS7_ILi64EEEEEENS_10bfloat16_tEfNS_4arch4Sm80ELb0ELb0ELb1ELb0ELb0ELb0ELb0ELb0ELi2ELi4ELi4ELi4ELb0EEENS1_21CollectiveEpilogueBwdISA_SB_SD_Li256ELb0ELb0ELi2EEENS1_19SingleTileSchedulerILb0ELb0ELb0ELi128EEEEEEEEEvNT_6ParamsE$_ZN4cute3eso3ESOILb1ELb0EJNS_5tupleIJNS_1CILi16EEENS3_ILi2EEES5_S5_NS3_ILi4EEES5_EEENS2_IJNS3_ILi1EEEiiiNS3_ILi144EEENS3_ILi512EEEEEEEEC2ERKS7_RKSB_,@function
        .size           $_ZN7cutlass13device_kernelIN5flash19enable_sm80_to_sm89INS1_16FlashAttnBwdSm80INS1_25CollectiveMainloopBwdSm80ILi2ELi2EN4cute5tupleIJNS5_1CILi128EEES8_NS7_ILi64EEEEEENS_10bfloat16_tEfNS_4arch4Sm80ELb0ELb0ELb1ELb0ELb0ELb0ELb0ELb0ELi2ELi4ELi4ELi4ELb0EEENS1_21CollectiveEpilogueBwdISA_SB_SD_Li256ELb0ELb0ELi2EEENS1_19SingleTileSchedulerILb0ELb0ELb0ELi128EEEEEEEEEvNT_6ParamsE$_ZN4cute3eso3ESOILb1ELb0EJNS_5tupleIJNS_1CILi16EEENS3_ILi2EEES5_S5_NS3_ILi4EEES5_EEENS2_IJNS3_ILi1EEEiiiNS3_ILi144EEENS3_ILi512EEEEEEEEC2ERKS7_RKSB_,($_ZN7cutlass13device_kernelIN5flash19enable_sm80_to_sm89INS1_16FlashAttnBwdSm80INS1_25CollectiveMainloopBwdSm80ILi2ELi2EN4cute5tupleIJNS5_1CILi128EEES8_NS7_ILi64EEEEEENS_10bfloat16_tEfNS_4arch4Sm80ELb0ELb0ELb1ELb0ELb0ELb0ELb0ELb0ELi2ELi4ELi4ELi4ELb0EEENS1_21CollectiveEpilogueBwdISA_SB_SD_Li256ELb0ELb0ELi2EEENS1_19SingleTileSchedulerILb0ELb0ELb0ELi128EEEEEEEEEvNT_6ParamsE$_ZN4cute3eso3ESOILb1ELb0EJNS_5tupleIJNS_1CILi1EEENS2_IJS4_NS3_ILi2EEES5_EEEEEENS2_IJNS3_ILi0EEENS2_IJS4_NS3_ILi256EEEiEEEEEEEEC2ERKS7_RKSB_ - $_ZN7cutlass13device_kernelIN5flash19enable_sm80_to_sm89INS1_16FlashAttnBwdSm80INS1_25CollectiveMainloopBwdSm80ILi2ELi2EN4cute5tupleIJNS5_1CILi128EEES8_NS7_ILi64EEEEEENS_10bfloat16_tEfNS_4arch4Sm80ELb0ELb0ELb1ELb0ELb0ELb0ELb0ELb0ELi2ELi4ELi4ELi4ELb0EEENS1_21CollectiveEpilogueBwdISA_SB_SD_Li256ELb0ELb0ELi2EEENS1_19SingleTileSchedulerILb0ELb0ELb0ELi128EEEEEEEEEvNT_6ParamsE$_ZN4cute3eso3ESOILb1ELb0EJNS_5tupleIJNS_1CILi16EEENS3_ILi2EEES5_S5_NS3_ILi4EEES5_EEENS2_IJNS3_ILi1EEEiiiNS3_ILi144EEENS3_ILi512EEEEEEEEC2ERKS7_RKSB_)
$_ZN7cutlass13device_kernelIN5flash19enable_sm80_to_sm89INS1_16FlashAttnBwdSm80INS1_25CollectiveMainloopBwdSm80ILi2ELi2EN4cute5tupleIJNS5_1CILi128EEES8_NS7_ILi64EEEEEENS_10bfloat16_tEfNS_4arch4Sm80ELb0ELb0ELb1ELb0ELb0ELb0ELb0ELb0ELi2ELi4ELi4ELi4ELb0EEENS1_21CollectiveEpilogueBwdISA_SB_SD_Li256ELb0ELb0ELi2EEENS1_19SingleTileSchedulerILb0ELb0ELb0ELi128EEEEEEEEEvNT_6ParamsE$_ZN4cute3eso3ESOILb1ELb0EJNS_5tupleIJNS_1CILi16EEENS3_ILi2EEES5_S5_NS3_ILi4EEES5_EEENS2_IJNS3_ILi1EEEiiiNS3_ILi144EEENS3_ILi512EEEEEEEEC2ERKS7_RKSB_:
[----:B------:R-:W-:Y:S02]  /*8490*/  IADD3 R4, R4, -c[0x0][0x20], RZ ;  /* 0x8000080004047a10 */ /* 0x000fe40007ffe0ff */
[----:B------:R-:W-:-:S03]  /*84a0*/  MOV R9, 0x0 ;  /* 0x0000000000097802 */ /* 0x000fc60000000f00 */
[----:B------:R1:W-:Y:S04]  /*84b0*/  STL [R4], R2 ;  /* 0x0000000204007387 */ /* 0x0003e80000100800 */
[----:B------:R1:W-:Y:S04]  /*84c0*/  STL [R4+0x4], R3 ;  /* 0x0000040304007387 */ /* 0x0003e80000100800 */
[----:B------:R1:W-:Y:S01]  /*84d0*/  STL [R4+0x8], R5 ;  /* 0x0000080504007387 */ /* 0x0003e20000100800 */
[----:B------:R-:W-:Y:S05]  /*84e0*/  RET.REL.NODEC R8 `(_ZN7cutlass13device_kernelIN5flash19enable_sm80_to_sm89INS1_16FlashAttnBwdSm80INS1_25CollectiveMainloopBwdSm80ILi2ELi2EN4cute5tupleIJNS5_1CILi128EEES8_NS7_ILi64EEEEEENS_10bfloat16_tEfNS_4arch4Sm80ELb0ELb0ELb1ELb0ELb0ELb0ELb0ELb0ELi2ELi4ELi4ELi4ELb0EEENS1_21CollectiveEpilogueBwdISA_SB_SD_Li256ELb0ELb0ELi2EEENS1_19SingleTileSchedulerILb0ELb0ELb0ELi128EEEEEEEEEvNT_6ParamsE) ;  /* 0xffff7b1008007950 */ /* 0x000fea0003c3ffff */
        .type           $_ZN7cutlass13device_kernelIN5flash19enable_sm80_to_sm89INS1_16FlashAttnBwdSm80INS1_25CollectiveMainloopBwdSm80ILi2ELi2EN4cute5tupleIJNS5_1CILi128EEES8_NS7_ILi64EEEEEENS_10bfloat16_tEfNS_4arch4Sm80ELb0ELb0ELb1ELb0ELb0ELb0ELb0ELb0ELi2ELi4ELi4ELi4ELb0EEENS1_21CollectiveEpilogueBwdISA_SB_SD_Li256ELb0ELb0ELi2EEENS1_19SingleTileSchedulerILb0ELb0ELb0ELi128EEEEEEEEEvNT_6ParamsE$_ZN4cute3eso3ESOILb1ELb0EJNS_5tupleIJNS_1CILi1EEENS2_IJS4_NS3_ILi2EEES5_EEEEEENS2_IJNS3_ILi0EEENS2_IJS4_NS3_ILi256EEEiEEEEEEEEC2ERKS7_RKSB_,@function
        .size           $_ZN7cutlass13device_kernelIN5flash19enable_sm80_to_sm89INS1_16FlashAttnBwdSm80INS1_25CollectiveMainloopBwdSm80ILi2ELi2EN4cute5tupleIJNS5_1CILi128EEES8_NS7_ILi64EEEEEENS_10bfloat16_tEfNS_4arch4Sm80ELb0ELb0ELb1ELb0ELb0ELb0ELb0ELb0ELi2ELi4ELi4ELi4ELb0EEENS1_21CollectiveEpilogueBwdISA_SB_SD_Li256ELb0ELb0ELi2EEENS1_19SingleTileSchedulerILb0ELb0ELb0ELi128EEEEEEEEEvNT_6ParamsE$_ZN4cute3eso3ESOILb1ELb0EJNS_5tupleIJNS_1CILi1EEENS2_IJS4_NS3_ILi2EEES5_EEEEEENS2_IJNS3_ILi0EEENS2_IJS4_NS3_ILi256EEEiEEEEEEEEC2ERKS7_RKSB_,($_ZN7cutlass13device_kernelIN5flash19enable_sm80_to_sm89INS1_16FlashAttnBwdSm80INS1_25CollectiveMainloopBwdSm80ILi2ELi2EN4cute5tupleIJNS5_1CILi128EEES8_NS7_ILi64EEEEEENS_10bfloat16_tEfNS_4arch4Sm80ELb0ELb0ELb1ELb0ELb0ELb0ELb0ELb0ELi2ELi4ELi4ELi4ELb0EEENS1_21CollectiveEpilogueBwdISA_SB_SD_Li256ELb0ELb0ELi2EEENS1_19SingleTileSchedulerILb0ELb0ELb0ELi128EEEEEEEEEvNT_6ParamsE$_ZN4cute3eso3ESOILb1ELb0EJNS_5tupleIJNS_1CILi1EEENS3_ILi0EEEEEENS2_IJiEEEEEC2ERKS6_RKS7_ - $_ZN7cutlass13device_kernelIN5flash19enable_sm80_to_sm89INS1_16FlashAttnBwdSm80INS1_25CollectiveMainloopBwdSm80ILi2ELi2EN4cute5tupleIJNS5_1CILi128EEES8_NS7_ILi64EEEEEENS_10bfloat16_tEfNS_4arch4Sm80ELb0ELb0ELb1ELb0ELb0ELb0ELb0ELb0ELi2ELi4ELi4ELi4ELb0EEENS1_21CollectiveEpilogueBwdISA_SB_SD_Li256ELb0ELb0ELi2EEENS1_19SingleTileSchedulerILb0ELb0ELb0ELi128EEEEEEEEEvNT_6ParamsE$_ZN4cute3eso3ESOILb1ELb0EJNS_5tupleIJNS_1CILi1EEENS2_IJS4_NS3_ILi2EEES5_EEEEEENS2_IJNS3_ILi0EEENS2_IJS4_NS3_ILi256EEEiEEEEEEEEC2ERKS7_RKSB_)
$_ZN7cutlass13device_kernelIN5flash19enable_sm80_to_sm89INS1_16FlashAttnBwdSm80INS1_25CollectiveMainloopBwdSm80ILi2ELi2EN4cute5tupleIJNS5_1CILi128EEES8_NS7_ILi64EEEEEENS_10bfloat16_tEfNS_4arch4Sm80ELb0ELb0ELb1ELb0ELb0ELb0ELb0ELb0ELi2ELi4ELi4ELi4ELb0EEENS1_21CollectiveEpilogueBwdISA_SB_SD_Li256ELb0ELb0ELi2EEENS1_19SingleTileSchedulerILb0ELb0ELb0ELi128EEEEEEEEEvNT_6ParamsE$_ZN4cute3eso3ESOILb1ELb0EJNS_5tupleIJNS_1CILi1EEENS2_IJS4_NS3_ILi2EEES5_EEEEEENS2_IJNS3_ILi0EEENS2_IJS4_NS3_ILi256EEEiEEEEEEEEC2ERKS7_RKSB_:
[----:B------:R-:W-:Y:S02]  /*84f0*/  IADD3 R3, R9, -c[0x0][0x20], RZ ;  /* 0x8000080009037a10 */ /* 0x000fe40007ffe0ff */
[----:B------:R-:W-:-:S03]  /*8500*/  MOV R5, 0x0 ;  /* 0x0000000000057802 */ /* 0x000fc60000000f00 */
[----:B------:R1:W-:Y:S01]  /*8510*/  STL [R3], R2 ;  /* 0x0000000203007387 */ /* 0x0003e20000100800 */
[----:B------:R-:W-:Y:S05]  /*8520*/  RET.REL.NODEC R4 `(_ZN7cutlass13device_kernelIN5flash19enable_sm80_to_sm89INS1_16FlashAttnBwdSm80INS1_25CollectiveMainloopBwdSm80ILi2ELi2EN4cute5tupleIJNS5_1CILi128EEES8_NS7_ILi64EEEEEENS_10bfloat16_tEfNS_4arch4Sm80ELb0ELb0ELb1ELb0ELb0ELb0ELb0ELb0ELi2ELi4ELi4ELi4ELb0EEENS1_21CollectiveEpilogueBwdISA_SB_SD_Li256ELb0ELb0ELi2EEENS1_19SingleTileSchedulerILb0ELb0ELb0ELi128EEEEEEEEEvNT_6ParamsE) ;  /* 0xffff7ad004007950 */ /* 0x000fea0003c3ffff */
        .type           $_ZN7cutlass13device_kernelIN5flash19enable_sm80_to_sm89INS1_16FlashAttnBwdSm80INS1_25CollectiveMainloopBwdSm80ILi2ELi2EN4cute5tupleIJNS5_1CILi128EEES8_NS7_ILi64EEEEEENS_10bfloat16_tEfNS_4arch4Sm80ELb0ELb0ELb1ELb0ELb0ELb0ELb0ELb0ELi2ELi4ELi4ELi4ELb0EEENS1_21CollectiveEpilogueBwdISA_SB_SD_Li256ELb0ELb0ELi2EEENS1_19SingleTileSchedulerILb0ELb0ELb0ELi128EEEEEEEEEvNT_6ParamsE$_ZN4cute3eso3ESOILb1ELb0EJNS_5tupleIJNS_1CILi1EEENS3_ILi0EEEEEENS2_IJiEEEEEC2ERKS6_RKS7_,@function
        .size           $_ZN7cutlass13device_kernelIN5flash19enable_sm80_to_sm89INS1_16FlashAttnBwdSm80INS1_25CollectiveMainloopBwdSm80ILi2ELi2EN4cute5tupleIJNS5_1CILi128EEES8_NS7_ILi64EEEEEENS_10bfloat16_tEfNS_4arch4Sm80ELb0ELb0ELb1ELb0ELb0ELb0ELb0ELb0ELi2ELi4ELi4ELi4ELb0EEENS1_21CollectiveEpilogueBwdISA_SB_SD_Li256ELb0ELb0ELi2EEENS1_19SingleTileSchedulerILb0ELb0ELb0ELi128EEEEEEEEEvNT_6ParamsE$_ZN4cute3eso3ESOILb1ELb0EJNS_5tupleIJNS_1CILi1EEENS3_ILi0EEEEEENS2_IJiEEEEEC2ERKS6_RKS7_,($_ZN7cutlass13device_kernelIN5flash19enable_sm80_to_sm89INS1_16FlashAttnBwdSm80INS1_25CollectiveMainloopBwdSm80ILi2ELi2EN4cute5tupleIJNS5_1CILi128EEES8_NS7_ILi64EEEEEENS_10bfloat16_tEfNS_4arch4Sm80ELb0ELb0ELb1ELb0ELb0ELb0ELb0ELb0ELi2ELi4ELi4ELi4ELb0EEENS1_21CollectiveEpilogueBwdISA_SB_SD_Li256ELb0ELb0ELi2EEENS1_19SingleTileSchedulerILb0ELb0ELb0ELi128EEEEEEEEEvNT_6ParamsE$_ZN4cute3eso3ESOILb1ELb0EJNS_5tupleIJNS_1CILi1EEENS3_ILi0EEEEEENS3_ILi4096EEENS2_IJiiEEEEEC2ERKS6_RKS7_RKS8_ - $_ZN7cutlass13device_kernelIN5flash19enable_sm80_to_sm89INS1_16FlashAttnBwdSm80INS1_25CollectiveMainloopBwdSm80ILi2ELi2EN4cute5tupleIJNS5_1CILi128EEES8_NS7_ILi64EEEEEENS_10bfloat16_tEfNS_4arch4Sm80ELb0ELb0ELb1ELb0ELb0ELb0ELb0ELb0ELi2ELi4ELi4ELi4ELb0EEENS1_21CollectiveEpilogueBwdISA_SB_SD_Li256ELb0ELb0ELi2EEENS1_19SingleTileSchedulerILb0ELb0ELb0ELi128EEEEEEEEEvNT_6ParamsE$_ZN4cute3eso3ESOILb1ELb0EJNS_5tupleIJNS_1CILi1EEENS3_ILi0EEEEEENS2_IJiEEEEEC2ERKS6_RKS7_)
$_ZN7cutlass13device_kernelIN5flash19enable_sm80_to_sm89INS1_16FlashAttnBwdSm80INS1_25CollectiveMainloopBwdSm80ILi2ELi2EN4cute5tupleIJNS5_1CILi128EEES8_NS7_ILi64EEEEEENS_10bfloat16_tEfNS_4arch4Sm80ELb0ELb0ELb1ELb0ELb0ELb0ELb0ELb0ELi2ELi4ELi4ELi4ELb0EEENS1_21CollectiveEpilogueBwdISA_SB_SD_Li256ELb0ELb0ELi2EEENS1_19SingleTileSchedulerILb0ELb0ELb0ELi128EEEEEEEEEvNT_6ParamsE$_ZN4cute3eso3ESOILb1ELb0EJNS_5tupleIJNS_1CILi1EEENS3_ILi0EEEEEENS2_IJiEEEEEC2ERKS6_RKS7_:
[----:B------:R-:W-:Y:S02]  /*8530*/  IADD3 R2, R76, -c[0x0][0x20], RZ ;  /* 0x800008004c027a10 */ /* 0x000fe40007ffe0ff */
[----:B------:R-:W-:-:S03]  /*8540*/  MOV R7, 0x0 ;  /* 0x0000000000077802 */ /* 0x000fc60000000f00 */
[----:B------:R1:W-:Y:S01]  /*8550*/  STL [R2], R3 ;  /* 0x0000000302007387 */ /* 0x0003e20000100800 */
[----:B------:R-:W-:Y:S05]  /*8560*/  RET.REL.NODEC R6 `(_ZN7cutlass13device_kernelIN5flash19enable_sm80_to_sm89INS1_16FlashAttnBwdSm80INS1_25CollectiveMainloopBwdSm80ILi2ELi2EN4cute5tupleIJNS5_1CILi128EEES8_NS7_ILi64EEEEEENS_10bfloat16_tEfNS_4arch4Sm80ELb0ELb0ELb1ELb0ELb0ELb0ELb0ELb0ELi2ELi4ELi4ELi4ELb0EEENS1_21CollectiveEpilogueBwdISA_SB_SD_Li256ELb0ELb0ELi2EEENS1_19SingleTileSchedulerILb0ELb0ELb0ELi128EEEEEEEEEvNT_6ParamsE) ;  /* 0xffff7a9006007950 */ /* 0x000fea0003c3ffff */
        .type           $_ZN7cutlass13device_kernelIN5flash19enable_sm80_to_sm89INS1_16FlashAttnBwdSm80INS1_25CollectiveMainloopBwdSm80ILi2ELi2EN4cute5tupleIJNS5_1CILi128EEES8_NS7_ILi64EEEEEENS_10bfloat16_tEfNS_4arch4Sm80ELb0ELb0ELb1ELb0ELb0ELb0ELb0ELb0ELi2ELi4ELi4ELi4ELb0EEENS1_21CollectiveEpilogueBwdISA_SB_SD_Li256ELb0ELb0ELi2EEENS1_19SingleTileSchedulerILb0ELb0ELb0ELi128EEEEEEEEEvNT_6ParamsE$_ZN4cute3eso3ESOILb1ELb0EJNS_5tupleIJNS_1CILi1EEENS3_ILi0EEEEEENS3_ILi4096EEENS2_IJiiEEEEEC2ERKS6_RKS7_RKS8_,@function
        .size           $_ZN7cutlass13device_kernelIN5flash19enable_sm80_to_sm89INS1_16FlashAttnBwdSm80INS1_25CollectiveMainloopBwdSm80ILi2ELi2EN4cute5tupleIJNS5_1CILi128EEES8_NS7_ILi64EEEEEENS_10bfloat16_tEfNS_4arch4Sm80ELb0ELb0ELb1ELb0ELb0ELb0ELb0ELb0ELi2ELi4ELi4ELi4ELb0EEENS1_21CollectiveEpilogueBwdISA_SB_SD_Li256ELb0ELb0ELi2EEENS1_19SingleTileSchedulerILb0ELb0ELb0ELi128EEEEEEEEEvNT_6ParamsE$_ZN4cute3eso3ESOILb1ELb0EJNS_5tupleIJNS_1CILi1EEENS3_ILi0EEEEEENS3_ILi4096EEENS2_IJiiEEEEEC2ERKS6_RKS7_RKS8_,($_ZN7cutlass13device_kernelIN5flash19enable_sm80_to_sm89INS1_16FlashAttnBwdSm80INS1_25CollectiveMainloopBwdSm80ILi2ELi2EN4cute5tupleIJNS5_1CILi128EEES8_NS7_ILi64EEEEEENS_10bfloat16_tEfNS_4arch4Sm80ELb0ELb0ELb1ELb0ELb0ELb0ELb0ELb0ELi2ELi4ELi4ELi4ELb0EEENS1_21CollectiveEpilogueBwdISA_SB_SD_Li256ELb0ELb0ELi2EEENS1_19SingleTileSchedulerILb0ELb0ELb0ELi128EEEEEEEEEvNT_6ParamsE$_ZN4cute3eso3ESOILb1ELb0EJNS_5tupleIJNS_1CILi1EEENS3_ILi0EEEEEEiEEC2ERKS6_RKi - $_ZN7cutlass13device_kernelIN5flash19enable_sm80_to_sm89INS1_16FlashAttnBwdSm80INS1_25CollectiveMainloopBwdSm80ILi2ELi2EN4cute5tupleIJNS5_1CILi128EEES8_NS7_ILi64EEEEEENS_10bfloat16_tEfNS_4arch4Sm80ELb0ELb0ELb1ELb0ELb0ELb0ELb0ELb0ELi2ELi4ELi4ELi4ELb0EEENS1_21CollectiveEpilogueBwdISA_SB_SD_Li256ELb0ELb0ELi2EEENS1_19SingleTileSchedulerILb0ELb0ELb0ELi128EEEEEEEEEvNT_6ParamsE$_ZN4cute3eso3ESOILb1ELb0EJNS_5tupleIJNS_1CILi1EEENS3_ILi0EEEEEENS3_ILi4096EEENS2_IJiiEEEEEC2ERKS6_RKS7_RKS8_)
$_ZN7cutlass13device_kernelIN5flash19enable_sm80_to_sm89INS1_16FlashAttnBwdSm80INS1_25CollectiveMainloopBwdSm80ILi2ELi2EN4cute5tupleIJNS5_1CILi128EEES8_NS7_ILi64EEEEEENS_10bfloat16_tEfNS_4arch4Sm80ELb0ELb0ELb1ELb0ELb0ELb0ELb0ELb0ELi2ELi4ELi4ELi4ELb0EEENS1_21CollectiveEpilogueBwdISA_SB_SD_Li256ELb0ELb0ELi2EEENS1_19SingleTileSchedulerILb0ELb0ELb0ELi128EEEEEEEEEvNT_6ParamsE$_ZN4cute3eso3ESOILb1ELb0EJNS_5tupleIJNS_1CILi1EEENS3_ILi0EEEEEENS3_ILi4096EEENS2_IJiiEEEEEC2ERKS6_RKS7_RKS8_:
[----:B------:R-:W-:Y:S01]  /*8570*/  IADD3 R2, R2, -c[0x0][0x20], RZ ;  /* 0x8000080002027a10 */ /* 0x000fe20007ffe0ff */
[----:B------:R-:W-:Y:S01]  /*8580*/  IMAD.MOV.U32 R8, RZ, RZ, R6 ;  /* 0x000000ffff087224 */ /* 0x000fe200078e0006 */
[----:B------:R-:W-:-:S03]  /*8590*/  MOV R9, 0x0 ;  /* 0x0000000000097802 */ /* 0x000fc60000000f00 */
[----:B------:R1:W-:Y:S04]  /*85a0*/  STL [R2], R5 ;  /* 0x0000000502007387 */ /* 0x0003e80000100800 */
[----:B------:R1:W-:Y:S01]  /*85b0*/  STL [R2+0x4], R3 ;  /* 0x0000040302007387 */ /* 0x0003e20000100800 */
[----:B------:R-:W-:Y:S05]  /*85c0*/  RET.REL.NODEC R8 `(_ZN7cutlass13device_kernelIN5flash19enable_sm80_to_sm89INS1_16FlashAttnBwdSm80INS1_25CollectiveMainloopBwdSm80ILi2ELi2EN4cute5tupleIJNS5_1CILi128EEES8_NS7_ILi64EEEEEENS_10bfloat16_tEfNS_4arch4Sm80ELb0ELb0ELb1ELb0ELb0ELb0ELb0ELb0ELi2ELi4ELi4ELi4ELb0EEENS1_21CollectiveEpilogueBwdISA_SB_SD_Li256ELb0ELb0ELi2EEENS1_19SingleTileSchedulerILb0ELb0ELb0ELi128EEEEEEEEEvNT_6ParamsE) ;  /* 0xffff7a3008007950 */ /* 0x000fea0003c3ffff */
        .type           $_ZN7cutlass13device_kernelIN5flash19enable_sm80_to_sm89INS1_16FlashAttnBwdSm80INS1_25CollectiveMainloopBwdSm80ILi2ELi2EN4cute5tupleIJNS5_1CILi128EEES8_NS7_ILi64EEEEEENS_10bfloat16_tEfNS_4arch4Sm80ELb0ELb0ELb1ELb0ELb0ELb0ELb0ELb0ELi2ELi4ELi4ELi4ELb0EEENS1_21CollectiveEpilogueBwdISA_SB_SD_Li256ELb0ELb0ELi2EEENS1_19SingleTileSchedulerILb0ELb0ELb0ELi128EEEEEEEEEvNT_6ParamsE$_ZN4cute3eso3ESOILb1ELb0EJNS_5tupleIJNS_1CILi1EEENS3_ILi0EEEEEEiEEC2ERKS6_RKi,@function
        .size           $_ZN7cutlass13device_kernelIN5flash19enable_sm80_to_sm89INS1_16FlashAttnBwdSm80INS1_25CollectiveMainloopBwdSm80ILi2ELi2EN4cute5tupleIJNS5_1CILi128EEES8_NS7_ILi64EEEEEENS_10bfloat16_tEfNS_4arch4Sm80ELb0ELb0ELb1ELb0ELb0ELb0ELb0ELb0ELi2ELi4ELi4ELi4ELb0EEENS1_21CollectiveEpilogueBwdISA_SB_SD_Li256ELb0ELb0ELi2EEENS1_19SingleTileSchedulerILb0ELb0ELb0ELi128EEEEEEEEEvNT_6ParamsE$_ZN4cute3eso3ESOILb1ELb0EJNS_5tupleIJNS_1CILi1EEENS3_ILi0EEEEEEiEEC2ERKS6_RKi,($_ZN7cutlass13device_kernelIN5flash19enable_sm80_to_sm89INS1_16FlashAttnBwdSm80INS1_25CollectiveMainloopBwdSm80ILi2ELi2EN4cute5tupleIJNS5_1CILi128EEES8_NS7_ILi64EEEEEENS_10bfloat16_tEfNS_4arch4Sm80ELb0ELb0ELb1ELb0ELb0ELb0ELb0ELb0ELi2ELi4ELi4ELi4ELb0EEENS1_21CollectiveEpilogueBwdISA_SB_SD_Li256ELb0ELb0ELi2EEENS1_19SingleTileSchedulerILb0ELb0ELb0ELi128EEEEEEEEEvNT_6ParamsE$_ZN4cute3eso3ESOILb1ELb0EJNS_5tupleIJNS_1CILi1EEENS3_ILi0EEEEEEiNS3_ILi1024EEEEEC2ERKS6_RKiRKS7_ - $_ZN7cutlass13device_kernelIN5flash19enable_sm80_to_sm89INS1_16FlashAttnBwdSm80INS1_25CollectiveMainloopBwdSm80ILi2ELi2EN4cute5tupleIJNS5_1CILi128EEES8_NS7_ILi64EEEEEENS_10bfloat16_tEfNS_4arch4Sm80ELb0ELb0ELb1ELb0ELb0ELb0ELb0ELb0ELi2ELi4ELi4ELi4ELb0EEENS1_21CollectiveEpilogueBwdISA_SB_SD_Li256ELb0ELb0ELi2EEENS1_19SingleTileSchedulerILb0ELb0ELb0ELi128EEEEEEEEEvNT_6ParamsE$_ZN4cute3eso3ESOILb1ELb0EJNS_5tupleIJNS_1CILi1EEENS3_ILi0EEEEEEiEEC2ERKS6_RKi)
$_ZN7cutlass13device_kernelIN5flash19enable_sm80_to_sm89INS1_16FlashAttnBwdSm80INS1_25CollectiveMainloopBwdSm80ILi2ELi2EN4cute5tupleIJNS5_1CILi128EEES8_NS7_ILi64EEEEEENS_10bfloat16_tEfNS_4arch4Sm80ELb0ELb0ELb1ELb0ELb0ELb0ELb0ELb0ELi2ELi4ELi4ELi4ELb0EEENS1_21CollectiveEpilogueBwdISA_SB_SD_Li256ELb0ELb0ELi2EEENS1_19SingleTileSchedulerILb0ELb0ELb0ELi128EEEEEEEEEvNT_6ParamsE$_ZN4cute3eso3ESOILb1ELb0EJNS_5tupleIJNS_1CILi1EEENS3_ILi0EEEEEEiEEC2ERKS6_RKi:
[----:B------:R-:W-:Y:S02]  /*85d0*/  IADD3 R2, R2, -c[0x0][0x20], RZ ;  /* 0x8000080002027a10 */ /* 0x000fe40007ffe0ff */
[----:B------:R-:W-:-:S03]  /*85e0*/  MOV R7, 0x0 ;  /* 0x0000000000077802 */ /* 0x000fc60000000f00 */
[----:B------:R1:W-:Y:S01]  /*85f0*/  STL [R2], R3 ;  /* 0x0000000302007387 */ /* 0x0003e20000100800 */
[----:B------:R-:W-:Y:S05]  /*8600*/  RET.REL.NODEC R6 `(_ZN7cutlass13device_kernelIN5flash19enable_sm80_to_sm89INS1_16FlashAttnBwdSm80INS1_25CollectiveMainloopBwdSm80ILi2ELi2EN4cute5tupleIJNS5_1CILi128EEES8_NS7_ILi64EEEEEENS_10bfloat16_tEfNS_4arch4Sm80ELb0ELb0ELb1ELb0ELb0ELb0ELb0ELb0ELi2ELi4ELi4ELi4ELb0EEENS1_21CollectiveEpilogueBwdISA_SB_SD_Li256ELb0ELb0ELi2EEENS1_19SingleTileSchedulerILb0ELb0ELb0ELi128EEEEEEEEEvNT_6ParamsE) ;  /* 0xffff79f006007950 */ /* 0x000fea0003c3ffff */
        .type           $_ZN7cutlass13device_kernelIN5flash19enable_sm80_to_sm89INS1_16FlashAttnBwdSm80INS1_25CollectiveMainloopBwdSm80ILi2ELi2EN4cute5tupleIJNS5_1CILi128EEES8_NS7_ILi64EEEEEENS_10bfloat16_tEfNS_4arch4Sm80ELb0ELb0ELb1ELb0ELb0ELb0ELb0ELb0ELi2ELi4ELi4ELi4ELb0EEENS1_21CollectiveEpilogueBwdISA_SB_SD_Li256ELb0ELb0ELi2EEENS1_19SingleTileSchedulerILb0ELb0ELb0ELi128EEEEEEEEEvNT_6ParamsE$_ZN4cute3eso3ESOILb1ELb0EJNS_5tupleIJNS_1CILi1EEENS3_ILi0EEEEEEiNS3_ILi1024EEEEEC2ERKS6_RKiRKS7_,@function
        .size           $_ZN7cutlass13device_kernelIN5flash19enable_sm80_to_sm89INS1_16FlashAttnBwdSm80INS1_25CollectiveMainloopBwdSm80ILi2ELi2EN4cute5tupleIJNS5_1CILi128EEES8_NS7_ILi64EEEEEENS_10bfloat16_tEfNS_4arch4Sm80ELb0ELb0ELb1ELb0ELb0ELb0ELb0ELb0ELi2ELi4ELi4ELi4ELb0EEENS1_21CollectiveEpilogueBwdISA_SB_SD_Li256ELb0ELb0ELi2EEENS1_19SingleTileSchedulerILb0ELb0ELb0ELi128EEEEEEEEEvNT_6ParamsE$_ZN4cute3eso3ESOILb1ELb0EJNS_5tupleIJNS_1CILi1EEENS3_ILi0EEEEEEiNS3_ILi1024EEEEEC2ERKS6_RKiRKS7_,($_ZN7cutlass13device_kernelIN5flash19enable_sm80_to_sm89INS1_16FlashAttnBwdSm80INS1_25CollectiveMainloopBwdSm80ILi2ELi2EN4cute5tupleIJNS5_1CILi128EEES8_NS7_ILi64EEEEEENS_10bfloat16_tEfNS_4arch4Sm80ELb0ELb0ELb1ELb0ELb0ELb0ELb0ELb0ELi2ELi4ELi4ELi4ELb0EEENS1_21CollectiveEpilogueBwdISA_SB_SD_Li256ELb0ELb0ELi2EEENS1_19SingleTileSchedulerILb0ELb0ELb0ELi128EEEEEEEEEvNT_6ParamsE$_ZN4cute3eso3ESOILb1ELb0EJNS_5tupleIJNS_1CILi1EEENS3_ILi0EEEEEElS5_EEC2ERKS6_RKlRKS5_ - $_ZN7cutlass13device_kernelIN5flash19enable_sm80_to_sm89INS1_16FlashAttnBwdSm80INS1_25CollectiveMainloopBwdSm80ILi2ELi2EN4cute5tupleIJNS5_1CILi128EEES8_NS7_ILi64EEEEEENS_10bfloat16_tEfNS_4arch4Sm80ELb0ELb0ELb1ELb0ELb0ELb0ELb0ELb0ELi2ELi4ELi4ELi4ELb0EEENS1_21CollectiveEpilogueBwdISA_SB_SD_Li256ELb0ELb0ELi2EEENS1_19SingleTileSchedulerILb0ELb0ELb0ELi128EEEEEEEEEvNT_6ParamsE$_ZN4cute3eso3ESOILb1ELb0EJNS_5tupleIJNS_1CILi1EEENS3_ILi0EEEEEEiNS3_ILi1024EEEEEC2ERKS6_RKiRKS7_)
$_ZN7cutlass13device_kernelIN5flash19enable_sm80_to_sm89INS1_16FlashAttnBwdSm80INS1_25CollectiveMainloopBwdSm80ILi2ELi2EN4cute5tupleIJNS5_1CILi128EEES8_NS7_ILi64EEEEEENS_10bfloat16_tEfNS_4arch4Sm80ELb0ELb0ELb1ELb0ELb0ELb0ELb0ELb0ELi2ELi4ELi4ELi4ELb0EEENS1_21CollectiveEpilogueBwdISA_SB_SD_Li256ELb0ELb0ELi2EEENS1_19SingleTileSchedulerILb0ELb0ELb0ELi128EEEEEEEEEvNT_6ParamsE$_ZN4cute3eso3ESOILb1ELb0EJNS_5tupleIJNS_1CILi1EEENS3_ILi0EEEEEEiNS3_ILi1024EEEEEC2ERKS6_RKiRKS7_:
[----:B------:R-:W-:Y:S02]  /*8610*/  IADD3 R2, R2, -c[0x0][0x20], RZ ;  /* 0x8000080002027a10 */ /* 0x000fe40007ffe0ff */
[----:B------:R-:W-:-:S03]  /*8620*/  MOV R9, 0x0 ;  /* 0x0000000000097802 */ /* 0x000fc60000000f00 */
[----:B------:R1:W-:Y:S01]  /*8630*/  STL [R2], R3 ;  /* 0x0000000302007387 */ /* 0x0003e20000100800 */
[----:B------:R-:W-:Y:S05]  /*8640*/  RET.REL.NODEC R8 `(_ZN7cutlass13device_kernelIN5flash19enable_sm80_to_sm89INS1_16FlashAttnBwdSm80INS1_25CollectiveMainloopBwdSm80ILi2ELi2EN4cute5tupleIJNS5_1CILi128EEES8_NS7_ILi64EEEEEENS_10bfloat16_tEfNS_4arch4Sm80ELb0ELb0ELb1ELb0ELb0ELb0ELb0ELb0ELi2ELi4ELi4ELi4ELb0EEENS1_21CollectiveEpilogueBwdISA_SB_SD_Li256ELb0ELb0ELi2EEENS1_19SingleTileSchedulerILb0ELb0ELb0ELi128EEEEEEEEEvNT_6ParamsE) ;  /* 0xffff79b008007950 */ /* 0x000fea0003c3ffff */
        .type           $_ZN7cutlass13device_kernelIN5flash19enable_sm80_to_sm89INS1_16FlashAttnBwdSm80INS1_25CollectiveMainloopBwdSm80ILi2ELi2EN4cute5tupleIJNS5_1CILi128EEES8_NS7_ILi64EEEEEENS_10bfloat16_tEfNS_4arch4Sm80ELb0ELb0ELb1ELb0ELb0ELb0ELb0ELb0ELi2ELi4ELi4ELi4ELb0EEENS1_21CollectiveEpilogueBwdISA_SB_SD_Li256ELb0ELb0ELi2EEENS1_19SingleTileSchedulerILb0ELb0ELb0ELi128EEEEEEEEEvNT_6ParamsE$_ZN4cute3eso3ESOILb1ELb0EJNS_5tupleIJNS_1CILi1EEENS3_ILi0EEEEEElS5_EEC2ERKS6_RKlRKS5_,@function
        .size           $_ZN7cutlass13device_kernelIN5flash19enable_sm80_to_sm89INS1_16FlashAttnBwdSm80INS1_25CollectiveMainloopBwdSm80ILi2ELi2EN4cute5tupleIJNS5_1CILi128EEES8_NS7_ILi64EEEEEENS_10bfloat16_tEfNS_4arch4Sm80ELb0ELb0ELb1ELb0ELb0ELb0ELb0ELb0ELi2ELi4ELi4ELi4ELb0EEENS1_21CollectiveEpilogueBwdISA_SB_SD_Li256ELb0ELb0ELi2EEENS1_19SingleTileSchedulerILb0ELb0ELb0ELi128EEEEEEEEEvNT_6ParamsE$_ZN4cute3eso3ESOILb1ELb0EJNS_5tupleIJNS_1CILi1EEENS3_ILi0EEEEEElS5_EEC2ERKS6_RKlRKS5_,($_ZN7cutlass13device_kernelIN5flash19enable_sm80_to_sm89INS1_16FlashAttnBwdSm80INS1_25CollectiveMainloopBwdSm80ILi2ELi2EN4cute5tupleIJNS5_1CILi128EEES8_NS7_ILi64EEEEEENS_10bfloat16_tEfNS_4arch4Sm80ELb0ELb0ELb1ELb0ELb0ELb0ELb0ELb0ELi2ELi4ELi4ELi4ELb0EEENS1_21CollectiveEpilogueBwdISA_SB_SD_Li256ELb0ELb0ELi2EEENS1_19SingleTileSchedulerILb0ELb0ELb0ELi128EEEEEEEEEvNT_6ParamsE$_ZN4cute3eso3ESOILb1ELb0EJNS_5tupleIJNS_1CILi1EEENS3_ILi2EEEEEENS2_IJNS3_ILi0EEEiEEEEEC2ERKS6_RKS8_ - $_ZN7cutlass13device_kernelIN5flash19enable_sm80_to_sm89INS1_16FlashAttnBwdSm80INS1_25CollectiveMainloopBwdSm80ILi2ELi2EN4cute5tupleIJNS5_1CILi128EEES8_NS7_ILi64EEEEEENS_10bfloat16_tEfNS_4arch4Sm80ELb0ELb0ELb1ELb0ELb0ELb0ELb0ELb0ELi2ELi4ELi4ELi4ELb0EEENS1_21CollectiveEpilogueBwdISA_SB_SD_Li256ELb0ELb0ELi2EEENS1_19SingleTileSchedulerILb0ELb0ELb0ELi128EEEEEEEEEvNT_6ParamsE$_ZN4cute3eso3ESOILb1ELb0EJNS_5tupleIJNS_1CILi1EEENS3_ILi0EEEEEElS5_EEC2ERKS6_RKlRKS5_)
$_ZN7cutlass13device_kernelIN5flash19enable_sm80_to_sm89INS1_16FlashAttnBwdSm80INS1_25CollectiveMainloopBwdSm80ILi2ELi2EN4cute5tupleIJNS5_1CILi128EEES8_NS7_ILi64EEEEEENS_10bfloat16_tEfNS_4arch4Sm80ELb0ELb0ELb1ELb0ELb0ELb0ELb0ELb0ELi2ELi4ELi4ELi4ELb0EEENS1_21CollectiveEpilogueBwdISA_SB_SD_Li256ELb0ELb0ELi2EEENS1_19SingleTileSchedulerILb0ELb0ELb0ELi128EEEEEEEEEvNT_6ParamsE$_ZN4cute3eso3ESOILb1ELb0EJNS_5tupleIJNS_1CILi1EEENS3_ILi0EEEEEElS5_EEC2ERKS6_RKlRKS5_:
[----:B------:R-:W-:Y:S01]  /*8650*/  IADD3 R3, R3, -c[0x0][0x20], RZ ;  /* 0x8000080003037a10 */ /* 0x000fe20007ffe0ff */
[----:B------:R-:W-:Y:S01]  /*8660*/  IMAD.MOV.U32 R88, RZ, RZ, R2 ;  /* 0x000000ffff587224 */ /* 0x000fe200078e0002 */
[----:B------:R-:W-:Y:S01]  /*8670*/  MOV R90, R6 ;  /* 0x00000006005a7202 */ /* 0x000fe20000000f00 */
[----:B------:R-:W-:Y:S01]  /*8680*/  IMAD.MOV.U32 R89, RZ, RZ, R5 ;  /* 0x000000ffff597224 */ /* 0x000fe200078e0005 */
[----:B------:R-:W-:-:S04]  /*8690*/  MOV R91, 0x0 ;  /* 0x00000000005b7802 */ /* 0x000fc80000000f00 */
[----:B------:R1:W-:Y:S01]  /*86a0*/  STL.64 [R3], R88 ;  /* 0x0000005803007387 */ /* 0x0003e20000100a00 */
[----:B------:R-:W-:Y:S05]  /*86b0*/  RET.REL.NODEC R90 `(_ZN7cutlass13device_kernelIN5flash19enable_sm80_to_sm89INS1_16FlashAttnBwdSm80INS1_25CollectiveMainloopBwdSm80ILi2ELi2EN4cute5tupleIJNS5_1CILi128EEES8_NS7_ILi64EEEEEENS_10bfloat16_tEfNS_4arch4Sm80ELb0ELb0ELb1ELb0ELb0ELb0ELb0ELb0ELi2ELi4ELi4ELi4ELb0EEENS1_21CollectiveEpilogueBwdISA_SB_SD_Li256ELb0ELb0ELi2EEENS1_19SingleTileSchedulerILb0ELb0ELb0ELi128EEEEEEEEEvNT_6ParamsE) ;  /* 0xffff79405a007950 */ /* 0x000fea0003c3ffff */
        .type           $_ZN7cutlass13device_kernelIN5flash19enable_sm80_to_sm89INS1_16FlashAttnBwdSm80INS1_25CollectiveMainloopBwdSm80ILi2ELi2EN4cute5tupleIJNS5_1CILi128EEES8_NS7_ILi64EEEEEENS_10bfloat16_tEfNS_4arch4Sm80ELb0ELb0ELb1ELb0ELb0ELb0ELb0ELb0ELi2ELi4ELi4ELi4ELb0EEENS1_21CollectiveEpilogueBwdISA_SB_SD_Li256ELb0ELb0ELi2EEENS1_19SingleTileSchedulerILb0ELb0ELb0ELi128EEEEEEEEEvNT_6ParamsE$_ZN4cute3eso3ESOILb1ELb0EJNS_5tupleIJNS_1CILi1EEENS3_ILi2EEEEEENS2_IJNS3_ILi0EEEiEEEEEC2ERKS6_RKS8_,@function
        .size           $_ZN7cutlass13device_kernelIN5flash19enable_sm80_to_sm89INS1_16FlashAttnBwdSm80INS1_25CollectiveMainloopBwdSm80ILi2ELi2EN4cute5tupleIJNS5_1CILi128EEES8_NS7_ILi64EEEEEENS_10bfloat16_tEfNS_4arch4Sm80ELb0ELb0ELb1ELb0ELb0ELb0ELb0ELb0ELi2ELi4ELi4ELi4ELb0EEENS1_21CollectiveEpilogueBwdISA_SB_SD_Li256ELb0ELb0ELi2EEENS1_19SingleTileSchedulerILb0ELb0ELb0ELi128EEEEEEEEEvNT_6ParamsE$_ZN4cute3eso3ESOILb1ELb0EJNS_5tupleIJNS_1CILi1EEENS3_ILi2EEEEEENS2_IJNS3_ILi0EEEiEEEEEC2ERKS6_RKS8_,($_ZN7cutlass13device_kernelIN5flash19enable_sm80_to_sm89INS1_16FlashAttnBwdSm80INS1_25CollectiveMainloopBwdSm80ILi2ELi2EN4cute5tupleIJNS5_1CILi128EEES8_NS7_ILi64EEEEEENS_10bfloat16_tEfNS_4arch4Sm80ELb0ELb0ELb1ELb0ELb0ELb0ELb0ELb0ELi2ELi4ELi4ELi4ELb0EEENS1_21CollectiveEpilogueBwdISA_SB_SD_Li256ELb0ELb0ELi2EEENS1_19SingleTileSchedulerILb0ELb0ELb0ELi128EEEEEEEEEvNT_6ParamsE$_ZN4cute3eso3ESOILb1ELb0EJNS_5tupleIJNS_1CILi1EEENS3_ILi2EEES5_EEENS2_IJS4_NS3_ILi256EEEiEEEEEC2ERKS6_RKS8_ - $_ZN7cutlass13device_kernelIN5flash19enable_sm80_to_sm89INS1_16FlashAttnBwdSm80INS1_25CollectiveMainloopBwdSm80ILi2ELi2EN4cute5tupleIJNS5_1CILi128EEES8_NS7_ILi64EEEEEENS_10bfloat16_tEfNS_4arch4Sm80ELb0ELb0ELb1ELb0ELb0ELb0ELb0ELb0ELi2ELi4ELi4ELi4ELb0EEENS1_21CollectiveEpilogueBwdISA_SB_SD_Li256ELb0ELb0ELi2EEENS1_19SingleTileSchedulerILb0ELb0ELb0ELi128EEEEEEEEEvNT_6ParamsE$_ZN4cute3eso3ESOILb1ELb0EJNS_5tupleIJNS_1CILi1EEENS3_ILi2EEEEEENS2_IJNS3_ILi0EEEiEEEEEC2ERKS6_RKS8_)
$_ZN7cutlass13device_kernelIN5flash19enable_sm80_to_sm89INS1_16FlashAttnBwdSm80INS1_25CollectiveMainloopBwdSm80ILi2ELi2EN4cute5tupleIJNS5_1CILi128EEES8_NS7_ILi64EEEEEENS_10bfloat16_tEfNS_4arch4Sm80ELb0ELb0ELb1ELb0ELb0ELb0ELb0ELb0ELi2ELi4ELi4ELi4ELb0EEENS1_21CollectiveEpilogueBwdISA_SB_SD_Li256ELb0ELb0ELi2EEENS1_19SingleTileSchedulerILb0ELb0ELb0ELi128EEEEEEEEEvNT_6ParamsE$_ZN4cute3eso3ESOILb1ELb0EJNS_5tupleIJNS_1CILi1EEENS3_ILi2EEEEEENS2_IJNS3_ILi0EEEiEEEEEC2ERKS6_RKS8_:
[----:B------:R-:W-:Y:S02]  /*86c0*/  IADD3 R3, R7, -c[0x0][0x20], RZ ;  /* 0x8000080007037a10 */ /* 0x000fe40007ffe0ff */
[----:B------:R-:W-:-:S03]  /*86d0*/  MOV R5, 0x0 ;  /* 0x0000000000057802 */ /* 0x000fc60000000f00 */
[----:B------:R1:W-:Y:S01]  /*86e0*/  STL [R3], R2 ;  /* 0x0000000203007387 */ /* 0x0003e20000100800 */
[----:B------:R-:W-:Y:S05]  /*86f0*/  RET.REL.NODEC R4 `(_ZN7cutlass13device_kernelIN5flash19enable_sm80_to_sm89INS1_16FlashAttnBwdSm80INS1_25CollectiveMainloopBwdSm80ILi2ELi2EN4cute5tupleIJNS5_1CILi128EEES8_NS7_ILi64EEEEEENS_10bfloat16_tEfNS_4arch4Sm80ELb0ELb0ELb1ELb0ELb0ELb0ELb0ELb0ELi2ELi4ELi4ELi4ELb0EEENS1_21CollectiveEpilogueBwdISA_SB_SD_Li256ELb0ELb0ELi2EEENS1_19SingleTileSchedulerILb0ELb0ELb0ELi128EEEEEEEEEvNT_6ParamsE) ;  /* 0xffff790004007950 */ /* 0x000fea0003c3ffff */
        .type           $_ZN7cutlass13device_kernelIN5flash19enable_sm80_to_sm89INS1_16FlashAttnBwdSm80INS1_25CollectiveMainloopBwdSm80ILi2ELi2EN4cute5tupleIJNS5_1CILi128EEES8_NS7_ILi64EEEEEENS_10bfloat16_tEfNS_4arch4Sm80ELb0ELb0ELb1ELb0ELb0ELb0ELb0ELb0ELi2ELi4ELi4ELi4ELb0EEENS1_21CollectiveEpilogueBwdISA_SB_SD_Li256ELb0ELb0ELi2EEENS1_19SingleTileSchedulerILb0ELb0ELb0ELi128EEEEEEEEEvNT_6ParamsE$_ZN4cute3eso3ESOILb1ELb0EJNS_5tupleIJNS_1CILi1EEENS3_ILi2EEES5_EEENS2_IJS4_NS3_ILi256EEEiEEEEEC2ERKS6_RKS8_,@function
        .size           $_ZN7cutlass13device_kernelIN5flash19enable_sm80_to_sm89INS1_16FlashAttnBwdSm80INS1_25CollectiveMainloopBwdSm80ILi2ELi2EN4cute5tupleIJNS5_1CILi128EEES8_NS7_ILi64EEEEEENS_10bfloat16_tEfNS_4arch4Sm80ELb0ELb0ELb1ELb0ELb0ELb0ELb0ELb0ELi2ELi4ELi4ELi4ELb0EEENS1_21CollectiveEpilogueBwdISA_SB_SD_Li256ELb0ELb0ELi2EEENS1_19SingleTileSchedulerILb0ELb0ELb0ELi128EEEEEEEEEvNT_6ParamsE$_ZN4cute3eso3ESOILb1ELb0EJNS_5tupleIJNS_1CILi1EEENS3_ILi2EEES5_EEENS2_IJS4_NS3_ILi256EEEiEEEEEC2ERKS6_RKS8_,($_ZN7cutlass13device_kernelIN5flash19enable_sm80_to_sm89INS1_16FlashAttnBwdSm80INS1_25CollectiveMainloopBwdSm80ILi2ELi2EN4cute5tupleIJNS5_1CILi128EEES8_NS7_ILi64EEEEEENS_10bfloat16_tEfNS_4arch4Sm80ELb0ELb0ELb1ELb0ELb0ELb0ELb0ELb0ELi2ELi4ELi4ELi4ELb0EEENS1_21CollectiveEpilogueBwdISA_SB_SD_Li256ELb0ELb0ELi2EEENS1_19SingleTileSchedulerILb0ELb0ELb0ELi128EEEEEEEEEvNT_6ParamsE$_ZN4cute3eso3ESOILb1ELb0EJNS_5tupleIJNS_1CILi2EEEEEENS2_IJiEEEEEC2ERKS5_RKS6_ - $_ZN7cutlass13device_kernelIN5flash19enable_sm80_to_sm89INS1_16FlashAttnBwdSm80INS1_25CollectiveMainloopBwdSm80ILi2ELi2EN4cute5tupleIJNS5_1CILi128EEES8_NS7_ILi64EEEEEENS_10bfloat16_tEfNS_4arch4Sm80ELb0ELb0ELb1ELb0ELb0ELb0ELb0ELb0ELi2ELi4ELi4ELi4ELb0EEENS1_21CollectiveEpilogueBwdISA_SB_SD_Li256ELb0ELb0ELi2EEENS1_19SingleTileSchedulerILb0ELb0ELb0ELi128EEEEEEEEEvNT_6ParamsE$_ZN4cute3eso3ESOILb1ELb0EJNS_5tupleIJNS_1CILi1EEENS3_ILi2EEES5_EEENS2_IJS4_NS3_ILi256EEEiEEEEEC2ERKS6_RKS8_)
$_ZN7cutlass13device_kernelIN5flash19enable_sm80_to_sm89INS1_16FlashAttnBwdSm80INS1_25CollectiveMainloopBwdSm80ILi2ELi2EN4cute5tupleIJNS5_1CILi128EEES8_NS7_ILi64EEEEEENS_10bfloat16_tEfNS_4arch4Sm80ELb0ELb0ELb1ELb0ELb0ELb0ELb0ELb0ELi2ELi4ELi4ELi4ELb0EEENS1_21CollectiveEpilogueBwdISA_SB_SD_Li256ELb0ELb0ELi2EEENS1_19SingleTileSchedulerILb0ELb0ELb0ELi128EEEEEEEEEvNT_6ParamsE$_ZN4cute3eso3ESOILb1ELb0EJNS_5tupleIJNS_1CILi1EEENS3_ILi2EEES5_EEENS2_IJS4_NS3_ILi256EEEiEEEEEC2ERKS6_RKS8_:
[----:B------:R-:W-:Y:S02]  /*8700*/  IADD3 R3, R11, -c[0x0][0x20], RZ ;  /* 0x800008000b037a10 */ /* 0x000fe40007ffe0ff */
[----:B------:R-:W-:-:S03]  /*8710*/  MOV R5, 0x0 ;  /* 0x0000000000057802 */ /* 0x000fc60000000f00 */
[----:B------:R1:W-:Y:S01]  /*8720*/  STL [R3], R2 ;  /* 0x0000000203007387 */ /* 0x0003e20000100800 */
[----:B------:R-:W-:Y:S05]  /*8730*/  RET.REL.NODEC R4 `(_ZN7cutlass13device_kernelIN5flash19enable_sm80_to_sm89INS1_16FlashAttnBwdSm80INS1_25CollectiveMainloopBwdSm80ILi2ELi2EN4cute5tupleIJNS5_1CILi128EEES8_NS7_ILi64EEEEEENS_10bfloat16_tEfNS_4arch4Sm80ELb0ELb0ELb1ELb0ELb0ELb0ELb0ELb0ELi2ELi4ELi4ELi4ELb0EEENS1_21CollectiveEpilogueBwdISA_SB_SD_Li256ELb0ELb0ELi2EEENS1_19SingleTileSchedulerILb0ELb0ELb0ELi128EEEEEEEEEvNT_6ParamsE) ;  /* 0xffff78c004007950 */ /* 0x000fea0003c3ffff */
        .type           $_ZN7cutlass13device_kernelIN5flash19enable_sm80_to_sm89INS1_16FlashAttnBwdSm80INS1_25CollectiveMainloopBwdSm80ILi2ELi2EN4cute5tupleIJNS5_1CILi128EEES8_NS7_ILi64EEEEEENS_10bfloat16_tEfNS_4arch4Sm80ELb0ELb0ELb1ELb0ELb0ELb0ELb0ELb0ELi2ELi4ELi4ELi4ELb0EEENS1_21CollectiveEpilogueBwdISA_SB_SD_Li256ELb0ELb0ELi2EEENS1_19SingleTileSchedulerILb0ELb0ELb0ELi128EEEEEEEEEvNT_6ParamsE$_ZN4cute3eso3ESOILb1ELb0EJNS_5tupleIJNS_1CILi2EEEEEENS2_IJiEEEEEC2ERKS5_RKS6_,@function
        .size           $_ZN7cutlass13device_kernelIN5flash19enable_sm80_to_sm89INS1_16FlashAttnBwdSm80INS1_25CollectiveMainloopBwdSm80ILi2ELi2EN4cute5tupleIJNS5_1CILi128EEES8_NS7_ILi64EEEEEENS_10bfloat16_tEfNS_4arch4Sm80ELb0ELb0ELb1ELb0ELb0ELb0ELb0ELb0ELi2ELi4ELi4ELi4ELb0EEENS1_21CollectiveEpilogueBwdISA_SB_SD_Li256ELb0ELb0ELi2EEENS1_19SingleTileSchedulerILb0ELb0ELb0ELi128EEEEEEEEEvNT_6ParamsE$_ZN4cute3eso3ESOILb1ELb0EJNS_5tupleIJNS_1CILi2EEEEEENS2_IJiEEEEEC2ERKS5_RKS6_,($_ZN7cutlass13device_kernelIN5flash19enable_sm80_to_sm89INS1_16FlashAttnBwdSm80INS1_25CollectiveMainloopBwdSm80ILi2ELi2EN4cute5tupleIJNS5_1CILi128EEES8_NS7_ILi64EEEEEENS_10bfloat16_tEfNS_4arch4Sm80ELb0ELb0ELb1ELb0ELb0ELb0ELb0ELb0ELi2ELi4ELi4ELi4ELb0EEENS1_21CollectiveEpilogueBwdISA_SB_SD_Li256ELb0ELb0ELi2EEENS1_19SingleTileSchedulerILb0ELb0ELb0ELi128EEEEEEEEEvNT_6ParamsE$_ZN4cute3eso3ESOILb1ELb0EJNS_5tupleIJNS_1CILi2EEEEEENS2_IJiEEENS3_ILi1EEES7_EEC2ERKS5_RKS6_RKS7_SE_ - $_ZN7cutlass13device_kernelIN5flash19enable_sm80_to_sm89INS1_16FlashAttnBwdSm80INS1_25CollectiveMainloopBwdSm80ILi2ELi2EN4cute5tupleIJNS5_1CILi128EEES8_NS7_ILi64EEEEEENS_10bfloat16_tEfNS_4arch4Sm80ELb0ELb0ELb1ELb0ELb0ELb0ELb0ELb0ELi2ELi4ELi4ELi4ELb0EEENS1_21CollectiveEpilogueBwdISA_SB_SD_Li256ELb0ELb0ELi2EEENS1_19SingleTileSchedulerILb0ELb0ELb0ELi128EEEEEEEEEvNT_6ParamsE$_ZN4cute3eso3ESOILb1ELb0EJNS_5tupleIJNS_1CILi2EEEEEENS2_IJiEEEEEC2ERKS5_RKS6_)
$_ZN7cutlass13device_kernelIN5flash19enable_sm80_to_sm89INS1_16FlashAttnBwdSm80INS1_25CollectiveMainloopBwdSm80ILi2ELi2EN4cute5tupleIJNS5_1CILi128EEES8_NS7_ILi64EEEEEENS_10bfloat16_tEfNS_4arch4Sm80ELb0ELb0ELb1ELb0ELb0ELb0ELb0ELb0ELi2ELi4ELi4ELi4ELb0EEENS1_21CollectiveEpilogueBwdISA_SB_SD_Li256ELb0ELb0ELi2EEENS1_19SingleTileSchedulerILb0ELb0ELb0ELi128EEEEEEEEEvNT_6ParamsE$_ZN4cute3eso3ESOILb1ELb0EJNS_5tupleIJNS_1CILi2EEEEEENS2_IJiEEEEEC2ERKS5_RKS6_:
[----:B------:R-:W-:Y:S02]  /*8740*/  IADD3 R2, R76, -c[0x0][0x20], RZ ;  /* 0x800008004c027a10 */ /* 0x000fe40007ffe0ff */
[----:B------:R-:W-:-:S03]  /*8750*/  MOV R7, 0x0 ;  /* 0x0000000000077802 */ /* 0x000fc60000000f00 */
[----:B------:R1:W-:Y:S01]  /*8760*/  STL [R2], R3 ;  /* 0x0000000302007387 */ /* 0x0003e20000100800 */
[----:B------:R-:W-:Y:S05]  /*8770*/  RET.REL.NODEC R6 `(_ZN7cutlass13device_kernelIN5flash19enable_sm80_to_sm89INS1_16FlashAttnBwdSm80INS1_25CollectiveMainloopBwdSm80ILi2ELi2EN4cute5tupleIJNS5_1CILi128EEES8_NS7_ILi64EEEEEENS_10bfloat16_tEfNS_4arch4Sm80ELb0ELb0ELb1ELb0ELb0ELb0ELb0ELb0ELi2ELi4ELi4ELi4ELb0EEENS1_21CollectiveEpilogueBwdISA_SB_SD_Li256ELb0ELb0ELi2EEENS1_19SingleTileSchedulerILb0ELb0ELb0ELi128EEEEEEEEEvNT_6ParamsE) ;  /* 0xffff788006007950 */ /* 0x000fea0003c3ffff */
        .type           $_ZN7cutlass13device_kernelIN5flash19enable_sm80_to_sm89INS1_16FlashAttnBwdSm80INS1_25CollectiveMainloopBwdSm80ILi2ELi2EN4cute5tupleIJNS5_1CILi128EEES8_NS7_ILi64EEEEEENS_10bfloat16_tEfNS_4arch4Sm80ELb0ELb0ELb1ELb0ELb0ELb0ELb0ELb0ELi2ELi4ELi4ELi4ELb0EEENS1_21CollectiveEpilogueBwdISA_SB_SD_Li256ELb0ELb0ELi2EEENS1_19SingleTileSchedulerILb0ELb0ELb0ELi128EEEEEEEEEvNT_6ParamsE$_ZN4cute3eso3ESOILb1ELb0EJNS_5tupleIJNS_1CILi2EEEEEENS2_IJiEEENS3_ILi1EEES7_EEC2ERKS5_RKS6_RKS7_SE_,@function
        .size           $_ZN7cutlass13device_kernelIN5flash19enable_sm80_to_sm89INS1_16FlashAttnBwdSm80INS1_25CollectiveMainloopBwdSm80ILi2ELi2EN4cute5tupleIJNS5_1CILi128EEES8_NS7_ILi64EEEEEENS_10bfloat16_tEfNS_4arch4Sm80ELb0ELb0ELb1ELb0ELb0ELb0ELb0ELb0ELi2ELi4ELi4ELi4ELb0EEENS1_21CollectiveEpilogueBwdISA_SB_SD_Li256ELb0ELb0ELi2EEENS1_19SingleTileSchedulerILb0ELb0ELb0ELi128EEEEEEEEEvNT_6ParamsE$_ZN4cute3eso3ESOILb1ELb0EJNS_5tupleIJNS_1CILi2EEEEEENS2_IJiEEENS3_ILi1EEES7_EEC2ERKS5_RKS6_RKS7_SE_,($_ZN7cutlass13device_kernelIN5flash19enable_sm80_to_sm89INS1_16FlashAttnBwdSm80INS1_25CollectiveMainloopBwdSm80ILi2ELi2EN4cute5tupleIJNS5_1CILi128EEES8_NS7_ILi64EEEEEENS_10bfloat16_tEfNS_4arch4Sm80ELb0ELb0ELb1ELb0ELb0ELb0ELb0ELb0ELi2ELi4ELi4ELi4ELb0EEENS1_21CollectiveEpilogueBwdISA_SB_SD_Li256ELb0ELb0ELi2EEENS1_19SingleTileSchedulerILb0ELb0ELb0ELi128EEEEEEEEEvNT_6ParamsE$_ZN4cute3eso3ESOILb1ELb0EJNS_5tupleIJNS_1CILi2EEEEEENS2_IJiEEES4_NS3_ILi1EEEEEC2ERKS5_RKS6_RKS4_RKS7_ - $_ZN7cutlass13device_kernelIN5flash19enable_sm80_to_sm89INS1_16FlashAttnBwdSm80INS1_25CollectiveMainloopBwdSm80ILi2ELi2EN4cute5tupleIJNS5_1CILi128EEES8_NS7_ILi64EEEEEENS_10bfloat16_tEfNS_4arch4Sm80ELb0ELb0ELb1ELb0ELb0ELb0ELb0ELb0ELi2ELi4ELi4ELi4ELb0EEENS1_21CollectiveEpilogueBwdISA_SB_SD_Li256ELb0ELb0ELi2EEENS1_19SingleTileSchedulerILb0ELb0ELb0ELi128EEEEEEEEEvNT_6ParamsE$_ZN4cute3eso3ESOILb1ELb0EJNS_5tupleIJNS_1CILi2EEEEEENS2_IJiEEENS3_ILi1EEES7_EEC2ERKS5_RKS6_RKS7_SE_)
$_ZN7cutlass13device_kernelIN5flash19enable_sm80_to_sm89INS1_16FlashAttnBwdSm80INS1_25CollectiveMainloopBwdSm80ILi2ELi2EN4cute5tupleIJNS5_1CILi128EEES8_NS7_ILi64EEEEEENS_10bfloat16_tEfNS_4arch4Sm80ELb0ELb0ELb1ELb0ELb0ELb0ELb0ELb0ELi2ELi4ELi4ELi4ELb0EEENS1_21CollectiveEpilogueBwdISA_SB_SD_Li256ELb0ELb0ELi2EEENS1_19SingleTileSchedulerILb0ELb0ELb0ELi128EEEEEEEEEvNT_6ParamsE$_ZN4cute3eso3ESOILb1ELb0EJNS_5tupleIJNS_1CILi2EEEEEENS2_IJiEEENS3_ILi1EEES7_EEC2ERKS5_RKS6_RKS7_SE_:
[----:B------:R-:W-:Y:S01]  /*8780*/  IADD3 R2, R2, -c[0x0][0x20], RZ ;  /* 0x8000080002027a10 */ /* 0x000fe20007ffe0ff */
[----:B------:R-:W-:Y:S01]  /*8790*/  IMAD.MOV.U32 R8, RZ, RZ, R4 ;  /* 0x000000ffff087224 */ /* 0x000fe200078e0004 */
[----:B------:R-:W-:-:S03]  /*87a0*/  MOV R9, 0x0 ;  /* 0x0000000000097802 */ /* 0x000fc60000000f00 */
[----:B------:R1:W-:Y:S01]  /*87b0*/  STL [R2], R3 ;  /* 0x0000000302007387 */ /* 0x0003e20000100800 */
[----:B------:R-:W-:Y:S05]  /*87c0*/  RET.REL.NODEC R8 `(_ZN7cutlass13device_kernelIN5flash19enable_sm80_to_sm89INS1_16FlashAttnBwdSm80INS1_25CollectiveMainloopBwdSm80ILi2ELi2EN4cute5tupleIJNS5_1CILi128EEES8_NS7_ILi64EEEEEENS_10bfloat16_tEfNS_4arch4Sm80ELb0ELb0ELb1ELb0ELb0ELb0ELb0ELb0ELi2ELi4ELi4ELi4ELb0EEENS1_21CollectiveEpilogueBwdISA_SB_SD_Li256ELb0ELb0ELi2EEENS1_19SingleTileSchedulerILb0ELb0ELb0ELi128EEEEEEEEEvNT_6ParamsE) ;  /* 0xffff783008007950 */ /* 0x000fea0003c3ffff */
        .type           $_ZN7cutlass13device_kernelIN5flash19enable_sm80_to_sm89INS1_16FlashAttnBwdSm80INS1_25CollectiveMainloopBwdSm80ILi2ELi2EN4cute5tupleIJNS5_1CILi128EEES8_NS7_ILi64EEEEEENS_10bfloat16_tEfNS_4arch4Sm80ELb0ELb0ELb1ELb0ELb0ELb0ELb0ELb0ELi2ELi4ELi4ELi4ELb0EEENS1_21CollectiveEpilogueBwdISA_SB_SD_Li256ELb0ELb0ELi2EEENS1_19SingleTileSchedulerILb0ELb0ELb0ELi128EEEEEEEEEvNT_6ParamsE$_ZN4cute3eso3ESOILb1ELb0EJNS_5tupleIJNS_1CILi2EEEEEENS2_IJiEEES4_NS3_ILi1EEEEEC2ERKS5_RKS6_RKS4_RKS7_,@function
        .size           $_ZN7cutlass13device_kernelIN5flash19enable_sm80_to_sm89INS1_16FlashAttnBwdSm80INS1_25CollectiveMainloopBwdSm80ILi2ELi2EN4cute5tupleIJNS5_1CILi128EEES8_NS7_ILi64EEEEEENS_10bfloat16_tEfNS_4arch4Sm80ELb0ELb0ELb1ELb0ELb0ELb0ELb0ELb0ELi2ELi4ELi4ELi4ELb0EEENS1_21CollectiveEpilogueBwdISA_SB_SD_Li256ELb0ELb0ELi2EEENS1_19SingleTileSchedulerILb0ELb0ELb0ELi128EEEEEEEEEvNT_6ParamsE$_ZN4cute3eso3ESOILb1ELb0EJNS_5tupleIJNS_1CILi2EEEEEENS2_IJiEEES4_NS3_ILi1EEEEEC2ERKS5_RKS6_RKS4_RKS7_,($_ZN7cutlass13device_kernelIN5flash19enable_sm80_to_sm89INS1_16FlashAttnBwdSm80INS1_25CollectiveMainloopBwdSm80ILi2ELi2EN4cute5tupleIJNS5_1CILi128EEES8_NS7_ILi64EEEEEENS_10bfloat16_tEfNS_4arch4Sm80ELb0ELb0ELb1ELb0ELb0ELb0ELb0ELb0ELi2ELi4ELi4ELi4ELb0EEENS1_21CollectiveEpilogueBwdISA_SB_SD_Li256ELb0ELb0ELi2EEENS1_19SingleTileSchedulerILb0ELb0ELb0ELi128EEEEEEEEEvNT_6ParamsE$_ZN4cute3eso3ESOILb1ELb0EJNS_5tupleIJNS_1CILi2EEES4_EEENS2_IJNS3_ILi1EEEiEEEEEC2ERKS5_RKS7_ - $_ZN7cutlass13device_kernelIN5flash19enable_sm80_to_sm89INS1_16FlashAttnBwdSm80INS1_25CollectiveMainloopBwdSm80ILi2ELi2EN4cute5tupleIJNS5_1CILi128EEES8_NS7_ILi64EEEEEENS_10bfloat16_tEfNS_4arch4Sm80ELb0ELb0ELb1ELb0ELb0ELb0ELb0ELb0ELi2ELi4ELi4ELi4ELb0EEENS1_21CollectiveEpilogueBwdISA_SB_SD_Li256ELb0ELb0ELi2EEENS1_19SingleTileSchedulerILb0ELb0ELb0ELi128EEEEEEEEEvNT_6ParamsE$_ZN4cute3eso3ESOILb1ELb0EJNS_5tupleIJNS_1CILi2EEEEEENS2_IJiEEES4_NS3_ILi1EEEEEC2ERKS5_RKS6_RKS4_RKS7_)
$_ZN7cutlass13device_kernelIN5flash19enable_sm80_to_sm89INS1_16FlashAttnBwdSm80INS1_25CollectiveMainloopBwdSm80ILi2ELi2EN4cute5tupleIJNS5_1CILi128EEES8_NS7_ILi64EEEEEENS_10bfloat16_tEfNS_4arch4Sm80ELb0ELb0ELb1ELb0ELb0ELb0ELb0ELb0ELi2ELi4ELi4ELi4ELb0EEENS1_21CollectiveEpilogueBwdISA_SB_SD_Li256ELb0ELb0ELi2EEENS1_19SingleTileSchedulerILb0ELb0ELb0ELi128EEEEEEEEEvNT_6ParamsE$_ZN4cute3eso3ESOILb1ELb0EJNS_5tupleIJNS_1CILi2EEEEEENS2_IJiEEES4_NS3_ILi1EEEEEC2ERKS5_RKS6_RKS4_RKS7_:
[----:B------:R-:W-:Y:S02]  /*87d0*/  IADD3 R2, R2, -c[0x0][0x20], RZ ;  /* 0x8000080002027a10 */ /* 0x000fe40007ffe0ff */
[----:B------:R-:W-:-:S03]  /*87e0*/  MOV R5, 0x0 ;  /* 0x0000000000057802 */ /* 0x000fc60000000f00 */
[----:B------:R1:W-:Y:S01]  /*87f0*/  STL [R2], R3 ;  /* 0x0000000302007387 */ /* 0x0003e20000100800 */
[----:B------:R-:W-:Y:S05]  /*8800*/  RET.REL.NODEC R4 `(_ZN7cutlass13device_kernelIN5flash19enable_sm80_to_sm89INS1_16FlashAttnBwdSm80INS1_25CollectiveMainloopBwdSm80ILi2ELi2EN4cute5tupleIJNS5_1CILi128EEES8_NS7_ILi64EEEEEENS_10bfloat16_tEfNS_4arch4Sm80ELb0ELb0ELb1ELb0ELb0ELb0ELb0ELb0ELi2ELi4ELi4ELi4ELb0EEENS1_21CollectiveEpilogueBwdISA_SB_SD_Li256ELb0ELb0ELi2EEENS1_19SingleTileSchedulerILb0ELb0ELb0ELi128EEEEEEEEEvNT_6ParamsE) ;  /* 0xffff77f004007950 */ /* 0x000fea0003c3ffff */
        .type           $_ZN7cutlass13device_kernelIN5flash19enable_sm80_to_sm89INS1_16FlashAttnBwdSm80INS1_25CollectiveMainloopBwdSm80ILi2ELi2EN4cute5tupleIJNS5_1CILi128EEES8_NS7_ILi64EEEEEENS_10bfloat16_tEfNS_4arch4Sm80ELb0ELb0ELb1ELb0ELb0ELb0ELb0ELb0ELi2ELi4ELi4ELi4ELb0EEENS1_21CollectiveEpilogueBwdISA_SB_SD_Li256ELb0ELb0ELi2EEENS1_19SingleTileSchedulerILb0ELb0ELb0ELi128EEEEEEEEEvNT_6ParamsE$_ZN4cute3eso3ESOILb1ELb0EJNS_5tupleIJNS_1CILi2EEES4_EEENS2_IJNS3_ILi1EEEiEEEEEC2ERKS5_RKS7_,@function
        .size           $_ZN7cutlass13device_kernelIN5flash19enable_sm80_to_sm89INS1_16FlashAttnBwdSm80INS1_25CollectiveMainloopBwdSm80ILi2ELi2EN4cute5tupleIJNS5_1CILi128EEES8_NS7_ILi64EEEEEENS_10bfloat16_tEfNS_4arch4Sm80ELb0ELb0ELb1ELb0ELb0ELb0ELb0ELb0ELi2ELi4ELi4ELi4ELb0EEENS1_21CollectiveEpilogueBwdISA_SB_SD_Li256ELb0ELb0ELi2EEENS1_19SingleTileSchedulerILb0ELb0ELb0ELi128EEEEEEEEEvNT_6ParamsE$_ZN4cute3eso3ESOILb1ELb0EJNS_5tupleIJNS_1CILi2EEES4_EEENS2_IJNS3_ILi1EEEiEEEEEC2ERKS5_RKS7_,($_ZN7cutlass13device_kernelIN5flash19enable_sm80_to_sm89INS1_16FlashAttnBwdSm80INS1_25CollectiveMainloopBwdSm80ILi2ELi2EN4cute5tupleIJNS5_1CILi128EEES8_NS7_ILi64EEEEEENS_10bfloat16_tEfNS_4arch4Sm80ELb0ELb0ELb1ELb0ELb0ELb0ELb0ELb0ELi2ELi4ELi4ELi4ELb0EEENS1_21CollectiveEpilogueBwdISA_SB_SD_Li256ELb0ELb0ELi2EEENS1_19SingleTileSchedulerILb0ELb0ELb0ELi128EEEEEEEEEvNT_6ParamsE$_ZN4cute3eso3ESOILb1ELb0EJNS_5tupleIJNS_1CILi2EEES4_EEENS2_IJiNS3_ILi4096EEEEEEEEC2ERKS5_RKS7_ - $_ZN7cutlass13device_kernelIN5flash19enable_sm80_to_sm89INS1_16FlashAttnBwdSm80INS1_25CollectiveMainloopBwdSm80ILi2ELi2EN4cute5tupleIJNS5_1CILi128EEES8_NS7_ILi64EEEEEENS_10bfloat16_tEfNS_4arch4Sm80ELb0ELb0ELb1ELb0ELb0ELb0ELb0ELb0ELi2ELi4ELi4ELi4ELb0EEENS1_21CollectiveEpilogueBwdISA_SB_SD_Li256ELb0ELb0ELi2EEENS1_19SingleTileSchedulerILb0ELb0ELb0ELi128EEEEEEEEEvNT_6ParamsE$_ZN4cute3eso3ESOILb1ELb0EJNS_5tupleIJNS_1CILi2EEES4_EEENS2_IJNS3_ILi1EEEiEEEEEC2ERKS5_RKS7_)
$_ZN7cutlass13device_kernelIN5flash19enable_sm80_to_sm89INS1_16FlashAttnBwdSm80INS1_25CollectiveMainloopBwdSm80ILi2ELi2EN4cute5tupleIJNS5_1CILi128EEES8_NS7_ILi64EEEEEENS_10bfloat16_tEfNS_4arch4Sm80ELb0ELb0ELb1ELb0ELb0ELb0ELb0ELb0ELi2ELi4ELi4ELi4ELb0EEENS1_21CollectiveEpilogueBwdISA_SB_SD_Li256ELb0ELb0ELi2EEENS1_19SingleTileSchedulerILb0ELb0ELb0ELi128EEEEEEEEEvNT_6ParamsE$_ZN4cute3eso3ESOILb1ELb0EJNS_5tupleIJNS_1CILi2EEES4_EEENS2_IJNS3_ILi1EEEiEEEEEC2ERKS5_RKS7_:
[----:B------:R-:W-:Y:S02]  /*8810*/  IADD3 R3, R40, -c[0x0][0x20], RZ ;  /* 0x8000080028037a10 */ /* 0x000fe40007ffe0ff */
[----:B------:R-:W-:-:S03]  /*8820*/  MOV R5, 0x0 ;  /* 0x0000000000057802 */ /* 0x000fc60000000f00 */
[----:B------:R1:W-:Y:S01]  /*8830*/  STL [R3], R2 ;  /* 0x0000000203007387 */ /* 0x0003e20000100800 */
[----:B------:R-:W-:Y:S05]  /*8840*/  RET.REL.NODEC R4 `(_ZN7cutlass13device_kernelIN5flash19enable_sm80_to_sm89INS1_16FlashAttnBwdSm80INS1_25CollectiveMainloopBwdSm80ILi2ELi2EN4cute5tupleIJNS5_1CILi128EEES8_NS7_ILi64EEEEEENS_10bfloat16_tEfNS_4arch4Sm80ELb0ELb0ELb1ELb0ELb0ELb0ELb0ELb0ELi2ELi4ELi4ELi4ELb0EEENS1_21CollectiveEpilogueBwdISA_SB_SD_Li256ELb0ELb0ELi2EEENS1_19SingleTileSchedulerILb0ELb0ELb0ELi128EEEEEEEEEvNT_6ParamsE) ;  /* 0xffff77b004007950 */ /* 0x000fea0003c3ffff */
        .type           $_ZN7cutlass13device_kernelIN5flash19enable_sm80_to_sm89INS1_16FlashAttnBwdSm80INS1_25CollectiveMainloopBwdSm80ILi2ELi2EN4cute5tupleIJNS5_1CILi128EEES8_NS7_ILi64EEEEEENS_10bfloat16_tEfNS_4arch4Sm80ELb0ELb0ELb1ELb0ELb0ELb0ELb0ELb0ELi2ELi4ELi4ELi4ELb0EEENS1_21CollectiveEpilogueBwdISA_SB_SD_Li256ELb0ELb0ELi2EEENS1_19SingleTileSchedulerILb0ELb0ELb0ELi128EEEEEEEEEvNT_6ParamsE$_ZN4cute3eso3ESOILb1ELb0EJNS_5tupleIJNS_1CILi2EEES4_EEENS2_IJiNS3_ILi4096EEEEEEEEC2ERKS5_RKS7_,@function
        .size           $_ZN7cutlass13device_kernelIN5flash19enable_sm80_to_sm89INS1_16FlashAttnBwdSm80INS1_25CollectiveMainloopBwdSm80ILi2ELi2EN4cute5tupleIJNS5_1CILi128EEES8_NS7_ILi64EEEEEENS_10bfloat16_tEfNS_4arch4Sm80ELb0ELb0ELb1ELb0ELb0ELb0ELb0ELb0ELi2ELi4ELi4ELi4ELb0EEENS1_21CollectiveEpilogueBwdISA_SB_SD_Li256ELb0ELb0ELi2EEENS1_19SingleTileSchedulerILb0ELb0ELb0ELi128EEEEEEEEEvNT_6ParamsE$_ZN4cute3eso3ESOILb1ELb0EJNS_5tupleIJNS_1CILi2EEES4_EEENS2_IJiNS3_ILi4096EEEEEEEEC2ERKS5_RKS7_,($_ZN7cutlass13device_kernelIN5flash19enable_sm80_to_sm89INS1_16FlashAttnBwdSm80INS1_25CollectiveMainloopBwdSm80ILi2ELi2EN4cute5tupleIJNS5_1CILi128EEES8_NS7_ILi64EEEEEENS_10bfloat16_tEfNS_4arch4Sm80ELb0ELb0ELb1ELb0ELb0ELb0ELb0ELb0ELi2ELi4ELi4ELi4ELb0EEENS1_21CollectiveEpilogueBwdISA_SB_SD_Li256ELb0ELb0ELi2EEENS1_19SingleTileSchedulerILb0ELb0ELb0ELi128EEEEEEEEEvNT_6ParamsE$_ZN4cute3eso3ESOILb1ELb0EJNS_5tupleIJNS_1CILi2EEES4_EEENS2_IJiNS3_ILi512EEEEEEEEC2ERKS5_RKS7_ - $_ZN7cutlass13device_kernelIN5flash19enable_sm80_to_sm89INS1_16FlashAttnBwdSm80INS1_25CollectiveMainloopBwdSm80ILi2ELi2EN4cute5tupleIJNS5_1CILi128EEES8_NS7_ILi64EEEEEENS_10bfloat16_tEfNS_4arch4Sm80ELb0ELb0ELb1ELb0ELb0ELb0ELb0ELb0ELi2ELi4ELi4ELi4ELb0EEENS1_21CollectiveEpilogueBwdISA_SB_SD_Li256ELb0ELb0ELi2EEENS1_19SingleTileSchedulerILb0ELb0ELb0ELi128EEEEEEEEEvNT_6ParamsE$_ZN4cute3eso3ESOILb1ELb0EJNS_5tupleIJNS_1CILi2EEES4_EEENS2_IJiNS3_ILi4096EEEEEEEEC2ERKS5_RKS7_)
$_ZN7cutlass13device_kernelIN5flash19enable_sm80_to_sm89INS1_16FlashAttnBwdSm80INS1_25CollectiveMainloopBwdSm80ILi2ELi2EN4cute5tupleIJNS5_1CILi128EEES8_NS7_ILi64EEEEEENS_10bfloat16_tEfNS_4arch4Sm80ELb0ELb0ELb1ELb0ELb0ELb0ELb0ELb0ELi2ELi4ELi4ELi4ELb0EEENS1_21CollectiveEpilogueBwdISA_SB_SD_Li256ELb0ELb0ELi2EEENS1_19SingleTileSchedulerILb0ELb0ELb0ELi128EEEEEEEEEvNT_6ParamsE$_ZN4cute3eso3ESOILb1ELb0EJNS_5tupleIJNS_1CILi2EEES4_EEENS2_IJiNS3_ILi4096EEEEEEEEC2ERKS5_RKS7_:
[----:B------:R-:W-:Y:S02]  /*8850*/  IADD3 R3, R8, -c[0x0][0x20], RZ ;  /* 0x8000080008037a10 */ /* 0x000fe40007ffe0ff */
[----:B------:R-:W-:-:S03]  /*8860*/  MOV R5, 0x0 ;  /* 0x0000000000057802 */ /* 0x000fc60000000f00 */
[----:B------:R1:W-:Y:S01]  /*8870*/  STL [R3], R2 ;  /* 0x0000000203007387 */ /* 0x0003e20000100800 */
[----:B------:R-:W-:Y:S05]  /*8880*/  RET.REL.NODEC R4 `(_ZN7cutlass13device_kernelIN5flash19enable_sm80_to_sm89INS1_16FlashAttnBwdSm80INS1_25CollectiveMainloopBwdSm80ILi2ELi2EN4cute5tupleIJNS5_1CILi128EEES8_NS7_ILi64EEEEEENS_10bfloat16_tEfNS_4arch4Sm80ELb0ELb0ELb1ELb0ELb0ELb0ELb0ELb0ELi2ELi4ELi4ELi4ELb0EEENS1_21CollectiveEpilogueBwdISA_SB_SD_Li256ELb0ELb0ELi2EEENS1_19SingleTileSchedulerILb0ELb0ELb0ELi128EEEEEEEEEvNT_6ParamsE) ;  /* 0xffff777004007950 */ /* 0x000fea0003c3ffff */
        .type           $_ZN7cutlass13device_kernelIN5flash19enable_sm80_to_sm89INS1_16FlashAttnBwdSm80INS1_25CollectiveMainloopBwdSm80ILi2ELi2EN4cute5tupleIJNS5_1CILi128EEES8_NS7_ILi64EEEEEENS_10bfloat16_tEfNS_4arch4Sm80ELb0ELb0ELb1ELb0ELb0ELb0ELb0ELb0ELi2ELi4ELi4ELi4ELb0EEENS1_21CollectiveEpilogueBwdISA_SB_SD_Li256ELb0ELb0ELi2EEENS1_19SingleTileSchedulerILb0ELb0ELb0ELi128EEEEEEEEEvNT_6ParamsE$_ZN4cute3eso3ESOILb1ELb0EJNS_5tupleIJNS_1CILi2EEES4_EEENS2_IJiNS3_ILi512EEEEEEEEC2ERKS5_RKS7_,@function
        .size           $_ZN7cutlass13device_kernelIN5flash19enable_sm80_to_sm89INS1_16FlashAttnBwdSm80INS1_25CollectiveMainloopBwdSm80ILi2ELi2EN4cute5tupleIJNS5_1CILi128EEES8_NS7_ILi64EEEEEENS_10bfloat16_tEfNS_4arch4Sm80ELb0ELb0ELb1ELb0ELb0ELb0ELb0ELb0ELi2ELi4ELi4ELi4ELb0EEENS1_21CollectiveEpilogueBwdISA_SB_SD_Li256ELb0ELb0ELi2EEENS1_19SingleTileSchedulerILb0ELb0ELb0ELi128EEEEEEEEEvNT_6ParamsE$_ZN4cute3eso3ESOILb1ELb0EJNS_5tupleIJNS_1CILi2EEES4_EEENS2_IJiNS3_ILi512EEEEEEEEC2ERKS5_RKS7_,($_ZN7cutlass13device_kernelIN5flash19enable_sm80_to_sm89INS1_16FlashAttnBwdSm80INS1_25CollectiveMainloopBwdSm80ILi2ELi2EN4cute5tupleIJNS5_1CILi128EEES8_NS7_ILi64EEEEEENS_10bfloat16_tEfNS_4arch4Sm80ELb0ELb0ELb1ELb0ELb0ELb0ELb0ELb0ELi2ELi4ELi4ELi4ELb0EEENS1_21CollectiveEpilogueBwdISA_SB_SD_Li256ELb0ELb0ELi2EEENS1_19SingleTileSchedulerILb0ELb0ELb0ELi128EEEEEEEEEvNT_6ParamsE$_ZN4cute3eso3ESOILb1ELb0EJNS_5tupleIJNS_1CILi2EEES4_EEENS2_IJiiEEEEEC2ERKS5_RKS6_ - $_ZN7cutlass13device_kernelIN5flash19enable_sm80_to_sm89INS1_16FlashAttnBwdSm80INS1_25CollectiveMainloopBwdSm80ILi2ELi2EN4cute5tupleIJNS5_1CILi128EEES8_NS7_ILi64EEEEEENS_10bfloat16_tEfNS_4arch4Sm80ELb0ELb0ELb1ELb0ELb0ELb0ELb0ELb0ELi2ELi4ELi4ELi4ELb0EEENS1_21CollectiveEpilogueBwdISA_SB_SD_Li256ELb0ELb0ELi2EEENS1_19SingleTileSchedulerILb0ELb0ELb0ELi128EEEEEEEEEvNT_6ParamsE$_ZN4cute3eso3ESOILb1ELb0EJNS_5tupleIJNS_1CILi2EEES4_EEENS2_IJiNS3_ILi512EEEEEEEEC2ERKS5_RKS7_)
$_ZN7cutlass13device_kernelIN5flash19enable_sm80_to_sm89INS1_16FlashAttnBwdSm80INS1_25CollectiveMainloopBwdSm80ILi2ELi2EN4cute5tupleIJNS5_1CILi128EEES8_NS7_ILi64EEEEEENS_10bfloat16_tEfNS_4arch4Sm80ELb0ELb0ELb1ELb0ELb0ELb0ELb0ELb0ELi2ELi4ELi4ELi4ELb0EEENS1_21CollectiveEpilogueBwdISA_SB_SD_Li256ELb0ELb0ELi2EEENS1_19SingleTileSchedulerILb0ELb0ELb0ELi128EEEEEEEEEvNT_6ParamsE$_ZN4cute3eso3ESOILb1ELb0EJNS_5tupleIJNS_1CILi2EEES4_EEENS2_IJiNS3_ILi512EEEEEEEEC2ERKS5_RKS7_:
[----:B------:R-:W-:Y:S02]  /*8890*/  IADD3 R3, R41, -c[0x0][0x20], RZ ;  /* 0x8000080029037a10 */ /* 0x000fe40007ffe0ff */
[----:B------:R-:W-:-:S03]  /*88a0*/  MOV R5, 0x0 ;  /* 0x0000000000057802 */ /* 0x000fc60000000f00 */
[----:B------:R1:W-:Y:S01]  /*88b0*/  STL [R3], R2 ;  /* 0x0000000203007387 */ /* 0x0003e20000100800 */
[----:B------:R-:W-:Y:S05]  /*88c0*/  RET.REL.NODEC R4 `(_ZN7cutlass13device_kernelIN5flash19enable_sm80_to_sm89INS1_16FlashAttnBwdSm80INS1_25CollectiveMainloopBwdSm80ILi2ELi2EN4cute5tupleIJNS5_1CILi128EEES8_NS7_ILi64EEEEEENS_10bfloat16_tEfNS_4arch4Sm80ELb0ELb0ELb1ELb0ELb0ELb0ELb0ELb0ELi2ELi4ELi4ELi4ELb0EEENS1_21CollectiveEpilogueBwdISA_SB_SD_Li256ELb0ELb0ELi2EEENS1_19SingleTileSchedulerILb0ELb0ELb0ELi128EEEEEEEEEvNT_6ParamsE) ;  /* 0xffff773004007950 */ /* 0x000fea0003c3ffff */
        .type           $_ZN7cutlass13device_kernelIN5flash19enable_sm80_to_sm89INS1_16FlashAttnBwdSm80INS1_25CollectiveMainloopBwdSm80ILi2ELi2EN4cute5tupleIJNS5_1CILi128EEES8_NS7_ILi64EEEEEENS_10bfloat16_tEfNS_4arch4Sm80ELb0ELb0ELb1ELb0ELb0ELb0ELb0ELb0ELi2ELi4ELi4ELi4ELb0EEENS1_21CollectiveEpilogueBwdISA_SB_SD_Li256ELb0ELb0ELi2EEENS1_19SingleTileSchedulerILb0ELb0ELb0ELi128EEEEEEEEEvNT_6ParamsE$_ZN4cute3eso3ESOILb1ELb0EJNS_5tupleIJNS_1CILi2EEES4_EEENS2_IJiiEEEEEC2ERKS5_RKS6_,@function
        .size           $_ZN7cutlass13device_kernelIN5flash19enable_sm80_to_sm89INS1_16FlashAttnBwdSm80INS1_25CollectiveMainloopBwdSm80ILi2ELi2EN4cute5tupleIJNS5_1CILi128EEES8_NS7_ILi64EEEEEENS_10bfloat16_tEfNS_4arch4Sm80ELb0ELb0ELb1ELb0ELb0ELb0ELb0ELb0ELi2ELi4ELi4ELi4ELb0EEENS1_21CollectiveEpilogueBwdISA_SB_SD_Li256ELb0ELb0ELi2EEENS1_19SingleTileSchedulerILb0ELb0ELb0ELi128EEEEEEEEEvNT_6ParamsE$_ZN4cute3eso3ESOILb1ELb0EJNS_5tupleIJNS_1CILi2EEES4_EEENS2_IJiiEEEEEC2ERKS5_RKS6_,($_ZN7cutlass13device_kernelIN5flash19enable_sm80_to_sm89INS1_16FlashAttnBwdSm80INS1_25CollectiveMainloopBwdSm80ILi2ELi2EN4cute5tupleIJNS5_1CILi128EEES8_NS7_ILi64EEEEEENS_10bfloat16_tEfNS_4arch4Sm80ELb0ELb0ELb1ELb0ELb0ELb0ELb0ELb0ELi2ELi4ELi4ELi4ELb0EEENS1_21CollectiveEpilogueBwdISA_SB_SD_Li256ELb0ELb0ELi2EEENS1_19SingleTileSchedulerILb0ELb0ELb0ELi128EEEEEEEEEvNT_6ParamsE$_ZN4cute3eso3ESOILb1ELb0EJNS_5tupleIJNS_1CILi2EEES4_EEENS2_IJiiEEENS3_ILi1EEES7_EEC2ERKS5_RKS6_RKS7_SE_ - $_ZN7cutlass13device_kernelIN5flash19enable_sm80_to_sm89INS1_16FlashAttnBwdSm80INS1_25CollectiveMainloopBwdSm80ILi2ELi2EN4cute5tupleIJNS5_1CILi128EEES8_NS7_ILi64EEEEEENS_10bfloat16_tEfNS_4arch4Sm80ELb0ELb0ELb1ELb0ELb0ELb0ELb0ELb0ELi2ELi4ELi4ELi4ELb0EEENS1_21CollectiveEpilogueBwdISA_SB_SD_Li256ELb0ELb0ELi2EEENS1_19SingleTileSchedulerILb0ELb0ELb0ELi128EEEEEEEEEvNT_6ParamsE$_ZN4cute3eso3ESOILb1ELb0EJNS_5tupleIJNS_1CILi2EEES4_EEENS2_IJiiEEEEEC2ERKS5_RKS6_)
$_ZN7cutlass13device_kernelIN5flash19enable_sm80_to_sm89INS1_16FlashAttnBwdSm80INS1_25CollectiveMainloopBwdSm80ILi2ELi2EN4cute5tupleIJNS5_1CILi128EEES8_NS7_ILi64EEEEEENS_10bfloat16_tEfNS_4arch4Sm80ELb0ELb0ELb1ELb0ELb0ELb0ELb0ELb0ELi2ELi4ELi4ELi4ELb0EEENS1_21CollectiveEpilogueBwdISA_SB_SD_Li256ELb0ELb0ELi2EEENS1_19SingleTileSchedulerILb0ELb0ELb0ELi128EEEEEEEEEvNT_6ParamsE$_ZN4cute3eso3ESOILb1ELb0EJNS_5tupleIJNS_1CILi2EEES4_EEENS2_IJiiEEEEEC2ERKS5_RKS6_:
[----:B------:R-:W-:Y:S02]  /*88d0*/  IADD3 R3, R3, -c[0x0][0x20], RZ ;  /* 0x8000080003037a10 */ /* 0x000fe40007ffe0ff */
[----:B------:R-:W-:-:S03]  /*88e0*/  MOV R5, 0x0 ;  /* 0x0000000000057802 */ /* 0x000fc60000000f00 */
[----:B------:R1:W-:Y:S04]  /*88f0*/  STL [R3], R2 ;  /* 0x0000000203007387 */ /* 0x0003e80000100800 */
[----:B------:R1:W-:Y:S01]  /*8900*/  STL [R3+0x4], R8 ;  /* 0x0000040803007387 */ /* 0x0003e20000100800 */
[----:B------:R-:W-:Y:S05]  /*8910*/  RET.REL.NODEC R4 `(_ZN7cutlass13device_kernelIN5flash19enable_sm80_to_sm89INS1_16FlashAttnBwdSm80INS1_25CollectiveMainloopBwdSm80ILi2ELi2EN4cute5tupleIJNS5_1CILi128EEES8_NS7_ILi64EEEEEENS_10bfloat16_tEfNS_4arch4Sm80ELb0ELb0ELb1ELb0ELb0ELb0ELb0ELb0ELi2ELi4ELi4ELi4ELb0EEENS1_21CollectiveEpilogueBwdISA_SB_SD_Li256ELb0ELb0ELi2EEENS1_19SingleTileSchedulerILb0ELb0ELb0ELi128EEEEEEEEEvNT_6ParamsE) ;  /* 0xffff76e004007950 */ /* 0x000fea0003c3ffff */
        .type           $_ZN7cutlass13device_kernelIN5flash19enable_sm80_to_sm89INS1_16FlashAttnBwdSm80INS1_25CollectiveMainloopBwdSm80ILi2ELi2EN4cute5tupleIJNS5_1CILi128EEES8_NS7_ILi64EEEEEENS_10bfloat16_tEfNS_4arch4Sm80ELb0ELb0ELb1ELb0ELb0ELb0ELb0ELb0ELi2ELi4ELi4ELi4ELb0EEENS1_21CollectiveEpilogueBwdISA_SB_SD_Li256ELb0ELb0ELi2EEENS1_19SingleTileSchedulerILb0ELb0ELb0ELi128EEEEEEEEEvNT_6ParamsE$_ZN4cute3eso3ESOILb1ELb0EJNS_5tupleIJNS_1CILi2EEES4_EEENS2_IJiiEEENS3_ILi1EEES7_EEC2ERKS5_RKS6_RKS7_SE_,@function
        .size           $_ZN7cutlass13device_kernelIN5flash19enable_sm80_to_sm89INS1_16FlashAttnBwdSm80INS1_25CollectiveMainloopBwdSm80ILi2ELi2EN4cute5tupleIJNS5_1CILi128EEES8_NS7_ILi64EEEEEENS_10bfloat16_tEfNS_4arch4Sm80ELb0ELb0ELb1ELb0ELb0ELb0ELb0ELb0ELi2ELi4ELi4ELi4ELb0EEENS1_21CollectiveEpilogueBwdISA_SB_SD_Li256ELb0ELb0ELi2EEENS1_19SingleTileSchedulerILb0ELb0ELb0ELi128EEEEEEEEEvNT_6ParamsE$_ZN4cute3eso3ESOILb1ELb0EJNS_5tupleIJNS_1CILi2EEES4_EEENS2_IJiiEEENS3_ILi1EEES7_EEC2ERKS5_RKS6_RKS7_SE_,($_ZN7cutlass13device_kernelIN5flash19enable_sm80_to_sm89INS1_16FlashAttnBwdSm80INS1_25CollectiveMainloopBwdSm80ILi2ELi2EN4cute5tupleIJNS5_1CILi128EEES8_NS7_ILi64EEEEEENS_10bfloat16_tEfNS_4arch4Sm80ELb0ELb0ELb1ELb0ELb0ELb0ELb0ELb0ELi2ELi4ELi4ELi4ELb0EEENS1_21CollectiveEpilogueBwdISA_SB_SD_Li256ELb0ELb0ELi2EEENS1_19SingleTileSchedulerILb0ELb0ELb0ELi128EEEEEEEEEvNT_6ParamsE$_ZN4cute3eso3ESOILb1ELb0EJNS_5tupleIJNS_1CILi2EEES4_S4_EEENS2_IJNS3_ILi1EEENS3_ILi512EEEiEEEEEC2ERKS5_RKS8_ - $_ZN7cutlass13device_kernelIN5flash19enable_sm80_to_sm89INS1_16FlashAttnBwdSm80INS1_25CollectiveMainloopBwdSm80ILi2ELi2EN4cute5tupleIJNS5_1CILi128EEES8_NS7_ILi64EEEEEENS_10bfloat16_tEfNS_4arch4Sm80ELb0ELb0ELb1ELb0ELb0ELb0ELb0ELb0ELi2ELi4ELi4ELi4ELb0EEENS1_21CollectiveEpilogueBwdISA_SB_SD_Li256ELb0ELb0ELi2EEENS1_19SingleTileSchedulerILb0ELb0ELb0ELi128EEEEEEEEEvNT_6ParamsE$_ZN4cute3eso3ESOILb1ELb0EJNS_5tupleIJNS_1CILi2EEES4_EEENS2_IJiiEEENS3_ILi1EEES7_EEC2ERKS5_RKS6_RKS7_SE_)
$_ZN7cutlass13device_kernelIN5flash19enable_sm80_to_sm89INS1_16FlashAttnBwdSm80INS1_25CollectiveMainloopBwdSm80ILi2ELi2EN4cute5tupleIJNS5_1CILi128EEES8_NS7_ILi64EEEEEENS_10bfloat16_tEfNS_4arch4Sm80ELb0ELb0ELb1ELb0ELb0ELb0ELb0ELb0ELi2ELi4ELi4ELi4ELb0EEENS1_21CollectiveEpilogueBwdISA_SB_SD_Li256ELb0ELb0ELi2EEENS1_19SingleTileSchedulerILb0ELb0ELb0ELi128EEEEEEEEEvNT_6ParamsE$_ZN4cute3eso3ESOILb1ELb0EJNS_5tupleIJNS_1CILi2EEES4_EEENS2_IJiiEEENS3_ILi1EEES7_EEC2ERKS5_RKS6_RKS7_SE_:
[----:B------:R-:W-:Y:S01]  /*8920*/  IADD3 R4, R4, -c[0x0][0x20], RZ ;  /* 0x8000080004047a10 */ /* 0x000fe20007ffe0ff */
[----:B------:R-:W-:Y:S01]  /*8930*/  IMAD.MOV.U32 R100, RZ, RZ, R6 ;  /* 0x000000ffff647224 */ /* 0x000fe200078e0006 */
[----:B------:R-:W-:-:S03]  /*8940*/  MOV R101, 0x0 ;  /* 0x0000000000657802 */ /* 0x000fc60000000f00 */
[----:B------:R1:W-:Y:S04]  /*8950*/  STL [R4], R2 ;  /* 0x0000000204007387 */ /* 0x0003e80000100800 */
[----:B------:R1:W-:Y:S01]  /*8960*/  STL [R4+0x4], R3 ;  /* 0x0000040304007387 */ /* 0x0003e20000100800 */
[----:B------:R-:W-:Y:S05]  /*8970*/  RET.REL.NODEC R100 `(_ZN7cutlass13device_kernelIN5flash19enable_sm80_to_sm89INS1_16FlashAttnBwdSm80INS1_25CollectiveMainloopBwdSm80ILi2ELi2EN4cute5tupleIJNS5_1CILi128EEES8_NS7_ILi64EEEEEENS_10bfloat16_tEfNS_4arch4Sm80ELb0ELb0ELb1ELb0ELb0ELb0ELb0ELb0ELi2ELi4ELi4ELi4ELb0EEENS1_21CollectiveEpilogueBwdISA_SB_SD_Li256ELb0ELb0ELi2EEENS1_19SingleTileSchedulerILb0ELb0ELb0ELi128EEEEEEEEEvNT_6ParamsE) ;  /* 0xffff768064007950 */ /* 0x000fea0003c3ffff */
        .type           $_ZN7cutlass13device_kernelIN5flash19enable_sm80_to_sm89INS1_16FlashAttnBwdSm80INS1_25CollectiveMainloopBwdSm80ILi2ELi2EN4cute5tupleIJNS5_1CILi128EEES8_NS7_ILi64EEEEEENS_10bfloat16_tEfNS_4arch4Sm80ELb0ELb0ELb1ELb0ELb0ELb0ELb0ELb0ELi2ELi4ELi4ELi4ELb0EEENS1_21CollectiveEpilogueBwdISA_SB_SD_Li256ELb0ELb0ELi2EEENS1_19SingleTileSchedulerILb0ELb0ELb0ELi128EEEEEEEEEvNT_6ParamsE$_ZN4cute3eso3ESOILb1ELb0EJNS_5tupleIJNS_1CILi2EEES4_S4_EEENS2_IJNS3_ILi1EEENS3_ILi512EEEiEEEEEC2ERKS5_RKS8_,@function
        .size           $_ZN7cutlass13device_kernelIN5flash19enable_sm80_to_sm89INS1_16FlashAttnBwdSm80INS1_25CollectiveMainloopBwdSm80ILi2ELi2EN4cute5tupleIJNS5_1CILi128EEES8_NS7_ILi64EEEEEENS_10bfloat16_tEfNS_4arch4Sm80ELb0ELb0ELb1ELb0ELb0ELb0ELb0ELb0ELi2ELi4ELi4ELi4ELb0EEENS1_21CollectiveEpilogueBwdISA_SB_SD_Li256ELb0ELb0ELi2EEENS1_19SingleTileSchedulerILb0ELb0ELb0ELi128EEEEEEEEEvNT_6ParamsE$_ZN4cute3eso3ESOILb1ELb0EJNS_5tupleIJNS_1CILi2EEES4_S4_EEENS2_IJNS3_ILi1EEENS3_ILi512EEEiEEEEEC2ERKS5_RKS8_,($_ZN7cutlass13device_kernelIN5flash19enable_sm80_to_sm89INS1_16FlashAttnBwdSm80INS1_25CollectiveMainloopBwdSm80ILi2ELi2EN4cute5tupleIJNS5_1CILi128EEES8_NS7_ILi64EEEEEENS_10bfloat16_tEfNS_4arch4Sm80ELb0ELb0ELb1ELb0ELb0ELb0ELb0ELb0ELi2ELi4ELi4ELi4ELb0EEENS1_21CollectiveEpilogueBwdISA_SB_SD_Li256ELb0ELb0ELi2EEENS1_19SingleTileSchedulerILb0ELb0ELb0ELi128EEEEEEEEEvNT_6ParamsE$_ZN4cute3eso3ESOILb1ELb0EJNS_5tupleIJNS_1CILi8EEENS2_IJNS3_ILi2EEES5_S5_EEENS3_ILi1EEES6_S7_EEENS2_IJS7_NS2_IJS4_iiEEENS3_ILi64EEENS2_IJiNS3_ILi144EEENS3_ILi288EEEEEENS3_ILi512EEEEEEEEC2ERKS8_RKSF_ - $_ZN7cutlass13device_kernelIN5flash19enable_sm80_to_sm89INS1_16FlashAttnBwdSm80INS1_25CollectiveMainloopBwdSm80ILi2ELi2EN4cute5tupleIJNS5_1CILi128EEES8_NS7_ILi64EEEEEENS_10bfloat16_tEfNS_4arch4Sm80ELb0ELb0ELb1ELb0ELb0ELb0ELb0ELb0ELi2ELi4ELi4ELi4ELb0EEENS1_21CollectiveEpilogueBwdISA_SB_SD_Li256ELb0ELb0ELi2EEENS1_19SingleTileSchedulerILb0ELb0ELb0ELi128EEEEEEEEEvNT_6ParamsE$_ZN4cute3eso3ESOILb1ELb0EJNS_5tupleIJNS_1CILi2EEES4_S4_EEENS2_IJNS3_ILi1EEENS3_ILi512EEEiEEEEEC2ERKS5_RKS8_)
$_ZN7cutlass13device_kernelIN5flash19enable_sm80_to_sm89INS1_16FlashAttnBwdSm80INS1_25CollectiveMainloopBwdSm80ILi2ELi2EN4cute5tupleIJNS5_1CILi128EEES8_NS7_ILi64EEEEEENS_10bfloat16_tEfNS_4arch4Sm80ELb0ELb0ELb1ELb0ELb0ELb0ELb0ELb0ELi2ELi4ELi4ELi4ELb0EEENS1_21CollectiveEpilogueBwdISA_SB_SD_Li256ELb0ELb0ELi2EEENS1_19SingleTileSchedulerILb0ELb0ELb0ELi128EEEEEEEEEvNT_6ParamsE$_ZN4cute3eso3ESOILb1ELb0EJNS_5tupleIJNS_1CILi2EEES4_S4_EEENS2_IJNS3_ILi1EEENS3_ILi512EEEiEEEEEC2ERKS5_RKS8_:
[----:B------:R-:W-:Y:S02]  /*8980*/  IADD3 R3, R94, -c[0x0][0x20], RZ ;  /* 0x800008005e037a10 */ /* 0x000fe40007ffe0ff */
[----:B------:R-:W-:-:S03]  /*8990*/  MOV R5, 0x0 ;  /* 0x0000000000057802 */ /* 0x000fc60000000f00 */
[----:B------:R1:W-:Y:S01]  /*89a0*/  STL [R3], R2 ;  /* 0x0000000203007387 */ /* 0x0003e20000100800 */
[----:B------:R-:W-:Y:S05]  /*89b0*/  RET.REL.NODEC R4 `(_ZN7cutlass13device_kernelIN5flash19enable_sm80_to_sm89INS1_16FlashAttnBwdSm80INS1_25CollectiveMainloopBwdSm80ILi2ELi2EN4cute5tupleIJNS5_1CILi128EEES8_NS7_ILi64EEEEEENS_10bfloat16_tEfNS_4arch4Sm80ELb0ELb0ELb1ELb0ELb0ELb0ELb0ELb0ELi2ELi4ELi4ELi4ELb0EEENS1_21CollectiveEpilogueBwdISA_SB_SD_Li256ELb0ELb0ELi2EEENS1_19SingleTileSchedulerILb0ELb0ELb0ELi128EEEEEEEEEvNT_6ParamsE) ;  /* 0xffff764004007950 */ /* 0x000fea0003c3ffff */
        .type           $_ZN7cutlass13device_kernelIN5flash19enable_sm80_to_sm89INS1_16FlashAttnBwdSm80INS1_25CollectiveMainloopBwdSm80ILi2ELi2EN4cute5tupleIJNS5_1CILi128EEES8_NS7_ILi64EEEEEENS_10bfloat16_tEfNS_4arch4Sm80ELb0ELb0ELb1ELb0ELb0ELb0ELb0ELb0ELi2ELi4ELi4ELi4ELb0EEENS1_21CollectiveEpilogueBwdISA_SB_SD_Li256ELb0ELb0ELi2EEENS1_19SingleTileSchedulerILb0ELb0ELb0ELi128EEEEEEEEEvNT_6ParamsE$_ZN4cute3eso3ESOILb1ELb0EJNS_5tupleIJNS_1CILi8EEENS2_IJNS3_ILi2EEES5_S5_EEENS3_ILi1EEES6_S7_EEENS2_IJS7_NS2_IJS4_iiEEENS3_ILi64EEENS2_IJiNS3_ILi144EEENS3_ILi288EEEEEENS3_ILi512EEEEEEEEC2ERKS8_RKSF_,@function
        .size           $_ZN7cutlass13device_kernelIN5flash19enable_sm80_to_sm89INS1_16FlashAttnBwdSm80INS1_25CollectiveMainloopBwdSm80ILi2ELi2EN4cute5tupleIJNS5_1CILi128EEES8_NS7_ILi64EEEEEENS_10bfloat16_tEfNS_4arch4Sm80ELb0ELb0ELb1ELb0ELb0ELb0ELb0ELb0ELi2ELi4ELi4ELi4ELb0EEENS1_21CollectiveEpilogueBwdISA_SB_SD_Li256ELb0ELb0ELi2EEENS1_19SingleTileSchedulerILb0ELb0ELb0ELi128EEEEEEEEEvNT_6ParamsE$_ZN4cute3eso3ESOILb1ELb0EJNS_5tupleIJNS_1CILi8EEENS2_IJNS3_ILi2EEES5_S5_EEENS3_ILi1EEES6_S7_EEENS2_IJS7_NS2_IJS4_iiEEENS3_ILi64EEENS2_IJiNS3_ILi144EEENS3_ILi288EEEEEENS3_ILi512EEEEEEEEC2ERKS8_RKSF_,($_ZN7cutlass13device_kernelIN5flash19enable_sm80_to_sm89INS1_16FlashAttnBwdSm80INS1_25CollectiveMainloopBwdSm80ILi2ELi2EN4cute5tupleIJNS5_1CILi128EEES8_NS7_ILi64EEEEEENS_10bfloat16_tEfNS_4arch4Sm80ELb0ELb0ELb1ELb0ELb0ELb0ELb0ELb0ELi2ELi4ELi4ELi4ELb0EEENS1_21CollectiveEpilogueBwdISA_SB_SD_Li256ELb0ELb0ELi2EEENS1_19SingleTileSchedulerILb0ELb0ELb0ELi128EEEEEEEEEvNT_6ParamsE$_ZN4cute3eso3ESOILb1ELb0EJNS_5tupleIJNS_1CILi8EEENS2_IJNS3_ILi2EEES5_S5_EEENS3_ILi1EEES6_S7_EEENS2_IJS7_NS2_IJiiiEEENS3_ILi64EEENS2_IJNS3_ILi72EEENS3_ILi144EEENS3_ILi288EEEEEENS3_ILi512EEEEEEEEC2ERKS8_RKSG_ - $_ZN7cutlass13device_kernelIN5flash19enable_sm80_to_sm89INS1_16FlashAttnBwdSm80INS1_25CollectiveMainloopBwdSm80ILi2ELi2EN4cute5tupleIJNS5_1CILi128EEES8_NS7_ILi64EEEEEENS_10bfloat16_tEfNS_4arch4Sm80ELb0ELb0ELb1ELb0ELb0ELb0ELb0ELb0ELi2ELi4ELi4ELi4ELb0EEENS1_21CollectiveEpilogueBwdISA_SB_SD_Li256ELb0ELb0ELi2EEENS1_19SingleTileSchedulerILb0ELb0ELb0ELi128EEEEEEEEEvNT_6ParamsE$_ZN4cute3eso3ESOILb1ELb0EJNS_5tupleIJNS_1CILi8EEENS2_IJNS3_ILi2EEES5_S5_EEENS3_ILi1EEES6_S7_EEENS2_IJS7_NS2_IJS4_iiEEENS3_ILi64EEENS2_IJiNS3_ILi144EEENS3_ILi288EEEEEENS3_ILi512EEEEEEEEC2ERKS8_RKSF_)
$_ZN7cutlass13device_kernelIN5flash19enable_sm80_to_sm89INS1_16FlashAttnBwdSm80INS1_25CollectiveMainloopBwdSm80ILi2ELi2EN4cute5tupleIJNS5_1CILi128EEES8_NS7_ILi64EEEEEENS_10bfloat16_tEfNS_4arch4Sm80ELb0ELb0ELb1ELb0ELb0ELb0ELb0ELb0ELi2ELi4ELi4ELi4ELb0EEENS1_21CollectiveEpilogueBwdISA_SB_SD_Li256ELb0ELb0ELi2EEENS1_19SingleTileSchedulerILb0ELb0ELb0ELi128EEEEEEEEEvNT_6ParamsE$_ZN4cute3eso3ESOILb1ELb0EJNS_5tupleIJNS_1CILi8EEENS2_IJNS3_ILi2EEES5_S5_EEENS3_ILi1EEES6_S7_EEENS2_IJS7_NS2_IJS4_iiEEENS3_ILi64EEENS2_IJiNS3_ILi144EEENS3_ILi288EEEEEENS3_ILi512EEEEEEEEC2ERKS8_RKSF_:
[----:B------:R-:W-:Y:S02]  /*89c0*/  IADD3 R4, R69, -c[0x0][0x20], RZ ;  /* 0x8000080045047a10 */ /* 0x000fe40007ffe0ff */
[----:B------:R-:W-:-:S03]  /*89d0*/  MOV R9, 0x0 ;  /* 0x0000000000097802 */ /* 0x000fc60000000f00 */
[----:B------:R1:W-:Y:S04]  /*89e0*/  STL [R4], R2 ;  /* 0x0000000204007387 */ /* 0x0003e80000100800 */
[----:B------:R1:W-:Y:S04]  /*89f0*/  STL [R4+0x4], R3 ;  /* 0x0000040304007387 */ /* 0x0003e80000100800 */
[----:B------:R1:W-:Y:S01]  /*8a00*/  STL [R4+0x8], R5 ;  /* 0x0000080504007387 */ /* 0x0003e20000100800 */
[----:B------:R-:W-:Y:S05]  /*8a10*/  RET.REL.NODEC R8 `(_ZN7cutlass13device_kernelIN5flash19enable_sm80_to_sm89INS1_16FlashAttnBwdSm80INS1_25CollectiveMainloopBwdSm80ILi2ELi2EN4cute5tupleIJNS5_1CILi128EEES8_NS7_ILi64EEEEEENS_10bfloat16_tEfNS_4arch4Sm80ELb0ELb0ELb1ELb0ELb0ELb0ELb0ELb0ELi2ELi4ELi4ELi4ELb0EEENS1_21CollectiveEpilogueBwdISA_SB_SD_Li256ELb0ELb0ELi2EEENS1_19SingleTileSchedulerILb0ELb0ELb0ELi128EEEEEEEEEvNT_6ParamsE) ;  /* 0xffff75e008007950 */ /* 0x000fea0003c3ffff */
        .type           $_ZN7cutlass13device_kernelIN5flash19enable_sm80_to_sm89INS1_16FlashAttnBwdSm80INS1_25CollectiveMainloopBwdSm80ILi2ELi2EN4cute5tupleIJNS5_1CILi128EEES8_NS7_ILi64EEEEEENS_10bfloat16_tEfNS_4arch4Sm80ELb0ELb0ELb1ELb0ELb0ELb0ELb0ELb0ELi2ELi4ELi4ELi4ELb0EEENS1_21CollectiveEpilogueBwdISA_SB_SD_Li256ELb0ELb0ELi2EEENS1_19SingleTileSchedulerILb0ELb0ELb0ELi128EEEEEEEEEvNT_6ParamsE$_ZN4cute3eso3ESOILb1ELb0EJNS_5tupleIJNS_1CILi8EEENS2_IJNS3_ILi2EEES5_S5_EEENS3_ILi1EEES6_S7_EEENS2_IJS7_NS2_IJiiiEEENS3_ILi64EEENS2_IJNS3_ILi72EEENS3_ILi144EEENS3_ILi288EEEEEENS3_ILi512EEEEEEEEC2ERKS8_RKSG_,@function
        .size           $_ZN7cutlass13device_kernelIN5flash19enable_sm80_to_sm89INS1_16FlashAttnBwdSm80INS1_25CollectiveMainloopBwdSm80ILi2ELi2EN4cute5tupleIJNS5_1CILi128EEES8_NS7_ILi64EEEEEENS_10bfloat16_tEfNS_4arch4Sm80ELb0ELb0ELb1ELb0ELb0ELb0ELb0ELb0ELi2ELi4ELi4ELi4ELb0EEENS1_21CollectiveEpilogueBwdISA_SB_SD_Li256ELb0ELb0ELi2EEENS1_19SingleTileSchedulerILb0ELb0ELb0ELi128EEEEEEEEEvNT_6ParamsE$_ZN4cute3eso3ESOILb1ELb0EJNS_5tupleIJNS_1CILi8EEENS2_IJNS3_ILi2EEES5_S5_EEENS3_ILi1EEES6_S7_EEENS2_IJS7_NS2_IJiiiEEENS3_ILi64EEENS2_IJNS3_ILi72EEENS3_ILi144EEENS3_ILi288EEEEEENS3_ILi512EEEEEEEEC2ERKS8_RKSG_,($_ZN7cutlass13device_kernelIN5flash19enable_sm80_to_sm89INS1_16FlashAttnBwdSm80INS1_25CollectiveMainloopBwdSm80ILi2ELi2EN4cute5tupleIJNS5_1CILi128EEES8_NS7_ILi64EEEEEENS_10bfloat16_tEfNS_4arch4Sm80ELb0ELb0ELb1ELb0ELb0ELb0ELb0ELb0ELi2ELi4ELi4ELi4ELb0EEENS1_21CollectiveEpilogueBwdISA_SB_SD_Li256ELb0ELb0ELi2EEENS1_19SingleTileSchedulerILb0ELb0ELb0ELi128EEEEEEEEEvNT_6ParamsE$_ZN4cute3eso3ESOILb1ELb0EJNS_5tupleIJNS_1CILi8EEENS3_ILi2EEES5_S5_S4_S5_EEENS2_IJNS3_ILi1EEEiiiNS3_ILi72EEENS3_ILi512EEEEEEEEC2ERKS6_RKSA_ - $_ZN7cutlass13device_kernelIN5flash19enable_sm80_to_sm89INS1_16FlashAttnBwdSm80INS1_25CollectiveMainloopBwdSm80ILi2ELi2EN4cute5tupleIJNS5_1CILi128EEES8_NS7_ILi64EEEEEENS_10bfloat16_tEfNS_4arch4Sm80ELb0ELb0ELb1ELb0ELb0ELb0ELb0ELb0ELi2ELi4ELi4ELi4ELb0EEENS1_21CollectiveEpilogueBwdISA_SB_SD_Li256ELb0ELb0ELi2EEENS1_19SingleTileSchedulerILb0ELb0ELb0ELi128EEEEEEEEEvNT_6ParamsE$_ZN4cute3eso3ESOILb1ELb0EJNS_5tupleIJNS_1CILi8EEENS2_IJNS3_ILi2EEES5_S5_EEENS3_ILi1EEES6_S7_EEENS2_IJS7_NS2_IJiiiEEENS3_ILi64EEENS2_IJNS3_ILi72EEENS3_ILi144EEENS3_ILi288EEEEEENS3_ILi512EEEEEEEEC2ERKS8_RKSG_)
$_ZN7cutlass13device_kernelIN5flash19enable_sm80_to_sm89INS1_16FlashAttnBwdSm80INS1_25CollectiveMainloopBwdSm80ILi2ELi2EN4cute5tupleIJNS5_1CILi128EEES8_NS7_ILi64EEEEEENS_10bfloat16_tEfNS_4arch4Sm80ELb0ELb0ELb1ELb0ELb0ELb0ELb0ELb0ELi2ELi4ELi4ELi4ELb0EEENS1_21CollectiveEpilogueBwdISA_SB_SD_Li256ELb0ELb0ELi2EEENS1_19SingleTileSchedulerILb0ELb0ELb0ELi128EEEEEEEEEvNT_6ParamsE$_ZN4cute3eso3ESOILb1ELb0EJNS_5tupleIJNS_1CILi8EEENS2_IJNS3_ILi2EEES5_S5_EEENS3_ILi1EEES6_S7_EEENS2_IJS7_NS2_IJiiiEEENS3_ILi64EEENS2_IJNS3_ILi72EEENS3_ILi144EEENS3_ILi288EEEEEENS3_ILi512EEEEEEEEC2ERKS8_RKSG_:
[----:B------:R-:W-:Y:S02]  /*8a20*/  IADD3 R4, R69, -c[0x0][0x20], RZ ;  /* 0x8000080045047a10 */ /* 0x000fe40007ffe0ff */
[----:B------:R-:W-:-:S03]  /*8a30*/  MOV R9, 0x0 ;  /* 0x0000000000097802 */ /* 0x000fc60000000f00 */
[----:B------:R1:W-:Y:S04]  /*8a40*/  STL [R4], R2 ;  /* 0x0000000204007387 */ /* 0x0003e80000100800 */
[----:B------:R1:W-:Y:S04]  /*8a50*/  STL [R4+0x4], R3 ;  /* 0x0000040304007387 */ /* 0x0003e80000100800 */
[----:B------:R1:W-:Y:S01]  /*8a60*/  STL [R4+0x8], R5 ;  /* 0x0000080504007387 */ /* 0x0003e20000100800 */
[----:B------:R-:W-:Y:S05]  /*8a70*/  RET.REL.NODEC R8 `(_ZN7cutlass13device_kernelIN5flash19enable_sm80_to_sm89INS1_16FlashAttnBwdSm80INS1_25CollectiveMainloopBwdSm80ILi2ELi2EN4cute5tupleIJNS5_1CILi128EEES8_NS7_ILi64EEEEEENS_10bfloat16_tEfNS_4arch4Sm80ELb0ELb0ELb1ELb0ELb0ELb0ELb0ELb0ELi2ELi4ELi4ELi4ELb0EEENS1_21CollectiveEpilogueBwdISA_SB_SD_Li256ELb0ELb0ELi2EEENS1_19SingleTileSchedulerILb0ELb0ELb0ELi128EEEEEEEEEvNT_6ParamsE) ;  /* 0xffff758008007950 */ /* 0x000fea0003c3ffff */
        .type           $_ZN7cutlass13device_kernelIN5flash19enable_sm80_to_sm89INS1_16FlashAttnBwdSm80INS1_25CollectiveMainloopBwdSm80ILi2ELi2EN4cute5tupleIJNS5_1CILi128EEES8_NS7_ILi64EEEEEENS_10bfloat16_tEfNS_4arch4Sm80ELb0ELb0ELb1ELb0ELb0ELb0ELb0ELb0ELi2ELi4ELi4ELi4ELb0EEENS1_21CollectiveEpilogueBwdISA_SB_SD_Li256ELb0ELb0ELi2EEENS1_19SingleTileSchedulerILb0ELb0ELb0ELi128EEEEEEEEEvNT_6ParamsE$_ZN4cute3eso3ESOILb1ELb0EJNS_5tupleIJNS_1CILi8EEENS3_ILi2EEES5_S5_S4_S5_EEENS2_IJNS3_ILi1EEEiiiNS3_ILi72EEENS3_ILi512EEEEEEEEC2ERKS6_RKSA_,@function
        .size           $_ZN7cutlass13device_kernelIN5flash19enable_sm80_to_sm89INS1_16FlashAttnBwdSm80INS1_25CollectiveMainloopBwdSm80ILi2ELi2EN4cute5tupleIJNS5_1CILi128EEES8_NS7_ILi64EEEEEENS_10bfloat16_tEfNS_4arch4Sm80ELb0ELb0ELb1ELb0ELb0ELb0ELb0ELb0ELi2ELi4ELi4ELi4ELb0EEENS1_21CollectiveEpilogueBwdISA_SB_SD_Li256ELb0ELb0ELi2EEENS1_19SingleTileSchedulerILb0ELb0ELb0ELi128EEEEEEEEEvNT_6ParamsE$_ZN4cute3eso3ESOILb1ELb0EJNS_5tupleIJNS_1CILi8EEENS3_ILi2EEES5_S5_S4_S5_EEENS2_IJNS3_ILi1EEEiiiNS3_ILi72EEENS3_ILi512EEEEEEEEC2ERKS6_RKSA_,($_ZN7cutlass13device_kernelIN5flash19enable_sm80_to_sm89INS1_16FlashAttnBwdSm80INS1_25CollectiveMainloopBwdSm80ILi2ELi2EN4cute5tupleIJNS5_1CILi128EEES8_NS7_ILi64EEEEEENS_10bfloat16_tEfNS_4arch4Sm80ELb0ELb0ELb1ELb0ELb0ELb0ELb0ELb0ELi2ELi4ELi4ELi4ELb0EEENS1_21CollectiveEpilogueBwdISA_SB_SD_Li256ELb0ELb0ELi2EEENS1_19SingleTileSchedulerILb0ELb0ELb0ELi128EEEEEEEEEvNT_6ParamsE$_ZN4cute3eso3ESOILb1ELb0EJNS_6LayoutINS_5tupleIJNS3_IJNS3_IJNS3_IJNS_1CILi4EEENS4_ILi2EEEEEENS4_ILi1EEEEEES8_EEENS3_IJNS3_IJNS3_IJS8_S8_EEES8_EEES6_EEEEEENS3_IJNS3_IJNS3_IJNS3_IJS8_NS4_ILi32EEEEEENS4_ILi0EEEEEESH_EEENS3_IJNS3_IJNS3_IJSH_SH_EEESH_EEENS4_ILi64EEEEEEEEEEENS_10ViewEngineIPN7cutlass10bfloat16_tEEEEEC2ERKSP_RKSU_ - $_ZN7cutlass13device_kernelIN5flash19enable_sm80_to_sm89INS1_16FlashAttnBwdSm80INS1_25CollectiveMainloopBwdSm80ILi2ELi2EN4cute5tupleIJNS5_1CILi128EEES8_NS7_ILi64EEEEEENS_10bfloat16_tEfNS_4arch4Sm80ELb0ELb0ELb1ELb0ELb0ELb0ELb0ELb0ELi2ELi4ELi4ELi4ELb0EEENS1_21CollectiveEpilogueBwdISA_SB_SD_Li256ELb0ELb0ELi2EEENS1_19SingleTileSchedulerILb0ELb0ELb0ELi128EEEEEEEEEvNT_6ParamsE$_ZN4cute3eso3ESOILb1ELb0EJNS_5tupleIJNS_1CILi8EEENS3_ILi2EEES5_S5_S4_S5_EEENS2_IJNS3_ILi1EEEiiiNS3_ILi72EEENS3_ILi512EEEEEEEEC2ERKS6_RKSA_)
$_ZN7cutlass13device_kernelIN5flash19enable_sm80_to_sm89INS1_16FlashAttnBwdSm80INS1_25CollectiveMainloopBwdSm80ILi2ELi2EN4cute5tupleIJNS5_1CILi128EEES8_NS7_ILi64EEEEEENS_10bfloat16_tEfNS_4arch4Sm80ELb0ELb0ELb1ELb0ELb0ELb0ELb0ELb0ELi2ELi4ELi4ELi4ELb0EEENS1_21CollectiveEpilogueBwdISA_SB_SD_Li256ELb0ELb0ELi2EEENS1_19SingleTileSchedulerILb0ELb0ELb0ELi128EEEEEEEEEvNT_6ParamsE$_ZN4cute3eso3ESOILb1ELb0EJNS_5tupleIJNS_1CILi8EEENS3_ILi2EEES5_S5_S4_S5_EEENS2_IJNS3_ILi1EEEiiiNS3_ILi72EEENS3_ILi512EEEEEEEEC2ERKS6_RKSA_:
[----:B------:R-:W-:Y:S02]  /*8a80*/  IADD3 R4, R4, -c[0x0][0x20], RZ ;  /* 0x8000080004047a10 */ /* 0x000fe40007ffe0ff */
[----:B------:R-:W-:-:S03]  /*8a90*/  MOV R9, 0x0 ;  /* 0x0000000000097802 */ /* 0x000fc60000000f00 */
[----:B------:R1:W-:Y:S04]  /*8aa0*/  STL [R4], R2 ;  /* 0x0000000204007387 */ /* 0x0003e80000100800 */
[----:B------:R1:W-:Y:S04]  /*8ab0*/  STL [R4+0x4], R3 ;  /* 0x0000040304007387 */ /* 0x0003e80000100800 */
[----:B------:R1:W-:Y:S01]  /*8ac0*/  STL [R4+0x8], R5 ;  /* 0x0000080504007387 */ /* 0x0003e20000100800 */
[----:B------:R-:W-:Y:S05]  /*8ad0*/  RET.REL.NODEC R8 `(_ZN7cutlass13device_kernelIN5flash19enable_sm80_to_sm89INS1_16FlashAttnBwdSm80INS1_25CollectiveMainloopBwdSm80ILi2ELi2EN4cute5tupleIJNS5_1CILi128EEES8_NS7_ILi64EEEEEENS_10bfloat16_tEfNS_4arch4Sm80ELb0ELb0ELb1ELb0ELb0ELb0ELb0ELb0ELi2ELi4ELi4ELi4ELb0EEENS1_21CollectiveEpilogueBwdISA_SB_SD_Li256ELb0ELb0ELi2EEENS1_19SingleTileSchedulerILb0ELb0ELb0ELi128EEEEEEEEEvNT_6ParamsE) ;  /* 0xffff752008007950 */ /* 0x000fea0003c3ffff */
        .type           $_ZN7cutlass13device_kernelIN5flash19enable_sm80_to_sm89INS1_16FlashAttnBwdSm80INS1_25CollectiveMainloopBwdSm80ILi2ELi2EN4cute5tupleIJNS5_1CILi128EEES8_NS7_ILi64EEEEEENS_10bfloat16_tEfNS_4arch4Sm80ELb0ELb0ELb1ELb0ELb0ELb0ELb0ELb0ELi2ELi4ELi4ELi4ELb0EEENS1_21CollectiveEpilogueBwdISA_SB_SD_Li256ELb0ELb0ELi2EEENS1_19SingleTileSchedulerILb0ELb0ELb0ELi128EEEEEEEEEvNT_6ParamsE$_ZN4cute3eso3ESOILb1ELb0EJNS_6LayoutINS_5tupleIJNS3_IJNS3_IJNS3_IJNS_1CILi4EEENS4_ILi2EEEEEENS4_ILi1EEEEEES8_EEENS3_IJNS3_IJNS3_IJS8_S8_EEES8_EEES6_EEEEEENS3_IJNS3_IJNS3_IJNS3_IJS8_NS4_ILi32EEEEEENS4_ILi0EEEEEESH_EEENS3_IJNS3_IJNS3_IJSH_SH_EEESH_EEENS4_ILi64EEEEEEEEEEENS_10ViewEngineIPN7cutlass10bfloat16_tEEEEEC2ERKSP_RKSU_,@function
        .size           $_ZN7cutlass13device_kernelIN5flash19enable_sm80_to_sm89INS1_16FlashAttnBwdSm80INS1_25CollectiveMainloopBwdSm80ILi2ELi2EN4cute5tupleIJNS5_1CILi128EEES8_NS7_ILi64EEEEEENS_10bfloat16_tEfNS_4arch4Sm80ELb0ELb0ELb1ELb0ELb0ELb0ELb0ELb0ELi2ELi4ELi4ELi4ELb0EEENS1_21CollectiveEpilogueBwdISA_SB_SD_Li256ELb0ELb0ELi2EEENS1_19SingleTileSchedulerILb0ELb0ELb0ELi128EEEEEEEEEvNT_6ParamsE$_ZN4cute3eso3ESOILb1ELb0EJNS_6LayoutINS_5tupleIJNS3_IJNS3_IJNS3_IJNS_1CILi4EEENS4_ILi2EEEEEENS4_ILi1EEEEEES8_EEENS3_IJNS3_IJNS3_IJS8_S8_EEES8_EEES6_EEEEEENS3_IJNS3_IJNS3_IJNS3_IJS8_NS4_ILi32EEEEEENS4_ILi0EEEEEESH_EEENS3_IJNS3_IJNS3_IJSH_SH_EEESH_EEENS4_ILi64EEEEEEEEEEENS_10ViewEngineIPN7cutlass10bfloat16_tEEEEEC2ERKSP_RKSU_,($_ZN7cutlass13device_kernelIN5flash19enable_sm80_to_sm89INS1_16FlashAttnBwdSm80INS1_25CollectiveMainloopBwdSm80ILi2ELi2EN4cute5tupleIJNS5_1CILi128EEES8_NS7_ILi64EEEEEENS_10bfloat16_tEfNS_4arch4Sm80ELb0ELb0ELb1ELb0ELb0ELb0ELb0ELb0ELi2ELi4ELi4ELi4ELb0EEENS1_21CollectiveEpilogueBwdISA_SB_SD_Li256ELb0ELb0ELi2EEENS1_19SingleTileSchedulerILb0ELb0ELb0ELi128EEEEEEEEEvNT_6ParamsE$_ZN4cute3eso3ESOILb1ELb0EJNS_6LayoutINS_5tupleIJNS3_IJNS3_IJNS_1CILi2EEES5_EEENS4_ILi1EEEEEEEEENS3_IJNS3_IJNS3_IJS7_NS4_ILi16EEEEEENS4_ILi0EEEEEEEEEEENS_10ViewEngineIPjEEEEC2ERKSF_RKSI_ - $_ZN7cutlass13device_kernelIN5flash19enable_sm80_to_sm89INS1_16FlashAttnBwdSm80INS1_25CollectiveMainloopBwdSm80ILi2ELi2EN4cute5tupleIJNS5_1CILi128EEES8_NS7_ILi64EEEEEENS_10bfloat16_tEfNS_4arch4Sm80ELb0ELb0ELb1ELb0ELb0ELb0ELb0ELb0ELi2ELi4ELi4ELi4ELb0EEENS1_21CollectiveEpilogueBwdISA_SB_SD_Li256ELb0ELb0ELi2EEENS1_19SingleTileSchedulerILb0ELb0ELb0ELi128EEEEEEEEEvNT_6ParamsE$_ZN4cute3eso3ESOILb1ELb0EJNS_6LayoutINS_5tupleIJNS3_IJNS3_IJNS3_IJNS_1CILi4EEENS4_ILi2EEEEEENS4_ILi1EEEEEES8_EEENS3_IJNS3_IJNS3_IJS8_S8_EEES8_EEES6_EEEEEENS3_IJNS3_IJNS3_IJNS3_IJS8_NS4_ILi32EEEEEENS4_ILi0EEEEEESH_EEENS3_IJNS3_IJNS3_IJSH_SH_EEESH_EEENS4_ILi64EEEEEEEEEEENS_10ViewEngineIPN7cutlass10bfloat16_tEEEEEC2ERKSP_RKSU_)
$_ZN7cutlass13device_kernelIN5flash19enable_sm80_to_sm89INS1_16FlashAttnBwdSm80INS1_25CollectiveMainloopBwdSm80ILi2ELi2EN4cute5tupleIJNS5_1CILi128EEES8_NS7_ILi64EEEEEENS_10bfloat16_tEfNS_4arch4Sm80ELb0ELb0ELb1ELb0ELb0ELb0ELb0ELb0ELi2ELi4ELi4ELi4ELb0EEENS1_21CollectiveEpilogueBwdISA_SB_SD_Li256ELb0ELb0ELi2EEENS1_19SingleTileSchedulerILb0ELb0ELb0ELi128EEEEEEEEEvNT_6ParamsE$_ZN4cute3eso3ESOILb1ELb0EJNS_6LayoutINS_5tupleIJNS3_IJNS3_IJNS3_IJNS_1CILi4EEENS4_ILi2EEEEEENS4_ILi1EEEEEES8_EEENS3_IJNS3_IJNS3_IJS8_S8_EEES8_EEES6_EEEEEENS3_IJNS3_IJNS3_IJNS3_IJS8_NS4_ILi32EEEEEENS4_ILi0EEEEEESH_EEENS3_IJNS3_IJNS3_IJSH_SH_EEESH_EEENS4_ILi64EEEEEEEEEEENS_10ViewEngineIPN7cutlass10bfloat16_tEEEEEC2ERKSP_RKSU_:
[----:B------:R-:W-:Y:S02]  /*8ae0*/  IADD3 R4, R76, -c[0x0][0x20], RZ ;  /* 0x800008004c047a10 */ /* 0x000fe40007ffe0ff */
[----:B------:R-:W-:-:S03]  /*8af0*/  MOV R7, 0x0 ;  /* 0x0000000000077802 */ /* 0x000fc60000000f00 */
[----:B------:R1:W-:Y:S01]  /*8b00*/  STL.64 [R4], R2 ;  /* 0x0000000204007387 */ /* 0x0003e20000100a00 */
[----:B------:R-:W-:Y:S05]  /*8b10*/  RET.REL.NODEC R6 `(_ZN7cutlass13device_kernelIN5flash19enable_sm80_to_sm89INS1_16FlashAttnBwdSm80INS1_25CollectiveMainloopBwdSm80ILi2ELi2EN4cute5tupleIJNS5_1CILi128EEES8_NS7_ILi64EEEEEENS_10bfloat16_tEfNS_4arch4Sm80ELb0ELb0ELb1ELb0ELb0ELb0ELb0ELb0ELi2ELi4ELi4ELi4ELb0EEENS1_21CollectiveEpilogueBwdISA_SB_SD_Li256ELb0ELb0ELi2EEENS1_19SingleTileSchedulerILb0ELb0ELb0ELi128EEEEEEEEEvNT_6ParamsE) ;  /* 0xffff74e006007950 */ /* 0x000fea0003c3ffff */
        .type           $_ZN7cutlass13device_kernelIN5flash19enable_sm80_to_sm89INS1_16FlashAttnBwdSm80INS1_25CollectiveMainloopBwdSm80ILi2ELi2EN4cute5tupleIJNS5_1CILi128EEES8_NS7_ILi64EEEEEENS_10bfloat16_tEfNS_4arch4Sm80ELb0ELb0ELb1ELb0ELb0ELb0ELb0ELb0ELi2ELi4ELi4ELi4ELb0EEENS1_21CollectiveEpilogueBwdISA_SB_SD_Li256ELb0ELb0ELi2EEENS1_19SingleTileSchedulerILb0ELb0ELb0ELi128EEEEEEEEEvNT_6ParamsE$_ZN4cute3eso3ESOILb1ELb0EJNS_6LayoutINS_5tupleIJNS3_IJNS3_IJNS_1CILi2EEES5_EEENS4_ILi1EEEEEEEEENS3_IJNS3_IJNS3_IJS7_NS4_ILi16EEEEEENS4_ILi0EEEEEEEEEEENS_10ViewEngineIPjEEEEC2ERKSF_RKSI_,@function
        .size           $_ZN7cutlass13device_kernelIN5flash19enable_sm80_to_sm89INS1_16FlashAttnBwdSm80INS1_25CollectiveMainloopBwdSm80ILi2ELi2EN4cute5tupleIJNS5_1CILi128EEES8_NS7_ILi64EEEEEENS_10bfloat16_tEfNS_4arch4Sm80ELb0ELb0ELb1ELb0ELb0ELb0ELb0ELb0ELi2ELi4ELi4ELi4ELb0EEENS1_21CollectiveEpilogueBwdISA_SB_SD_Li256ELb0ELb0ELi2EEENS1_19SingleTileSchedulerILb0ELb0ELb0ELi128EEEEEEEEEvNT_6ParamsE$_ZN4cute3eso3ESOILb1ELb0EJNS_6LayoutINS_5tupleIJNS3_IJNS3_IJNS_1CILi2EEES5_EEENS4_ILi1EEEEEEEEENS3_IJNS3_IJNS3_IJS7_NS4_ILi16EEEEEENS4_ILi0EEEEEEEEEEENS_10ViewEngineIPjEEEEC2ERKSF_RKSI_,($_ZN7cutlass13device_kernelIN5flash19enable_sm80_to_sm89INS1_16FlashAttnBwdSm80INS1_25CollectiveMainloopBwdSm80ILi2ELi2EN4cute5tupleIJNS5_1CILi128EEES8_NS7_ILi64EEEEEENS_10bfloat16_tEfNS_4arch4Sm80ELb0ELb0ELb1ELb0ELb0ELb0ELb0ELb0ELi2ELi4ELi4ELi4ELb0EEENS1_21CollectiveEpilogueBwdISA_SB_SD_Li256ELb0ELb0ELi2EEENS1_19SingleTileSchedulerILb0ELb0ELb0ELi128EEEEEEEEEvNT_6ParamsE$_ZN4cute3eso3ESOILb1ELb0EJNS_6LayoutINS_5tupleIJNS3_IJNS3_IJNS_1CILi4EEENS4_ILi2EEEEEENS4_ILi1EEEEEEEEENS3_IJNS3_IJNS3_IJS8_NS4_ILi32EEEEEENS4_ILi0EEEEEEEEEEENS_10ViewEngineIPN7cutlass10bfloat16_tEEEEEC2ERKSG_RKSL_ - $_ZN7cutlass13device_kernelIN5flash19enable_sm80_to_sm89INS1_16FlashAttnBwdSm80INS1_25CollectiveMainloopBwdSm80ILi2ELi2EN4cute5tupleIJNS5_1CILi128EEES8_NS7_ILi64EEEEEENS_10bfloat16_tEfNS_4arch4Sm80ELb0ELb0ELb1ELb0ELb0ELb0ELb0ELb0ELi2ELi4ELi4ELi4ELb0EEENS1_21CollectiveEpilogueBwdISA_SB_SD_Li256ELb0ELb0ELi2EEENS1_19SingleTileSchedulerILb0ELb0ELb0ELi128EEEEEEEEEvNT_6ParamsE$_ZN4cute3eso3ESOILb1ELb0EJNS_6LayoutINS_5tupleIJNS3_IJNS3_IJNS_1CILi2EEES5_EEENS4_ILi1EEEEEEEEENS3_IJNS3_IJNS3_IJS7_NS4_ILi16EEEEEENS4_ILi0EEEEEEEEEEENS_10ViewEngineIPjEEEEC2ERKSF_RKSI_)
$_ZN7cutlass13device_kernelIN5flash19enable_sm80_to_sm89INS1_16FlashAttnBwdSm80INS1_25CollectiveMainloopBwdSm80ILi2ELi2EN4cute5tupleIJNS5_1CILi128EEES8_NS7_ILi64EEEEEENS_10bfloat16_tEfNS_4arch4Sm80ELb0ELb0ELb1ELb0ELb0ELb0ELb0ELb0ELi2ELi4ELi4ELi4ELb0EEENS1_21CollectiveEpilogueBwdISA_SB_SD_Li256ELb0ELb0ELi2EEENS1_19SingleTileSchedulerILb0ELb0ELb0ELi128EEEEEEEEEvNT_6ParamsE$_ZN4cute3eso3ESOILb1ELb0EJNS_6LayoutINS_5tupleIJNS3_IJNS3_IJNS_1CILi2EEES5_EEENS4_ILi1EEEEEEEEENS3_IJNS3_IJNS3_IJS7_NS4_ILi16EEEEEENS4_ILi0EEEEEEEEEEENS_10ViewEngineIPjEEEEC2ERKSF_RKSI_:
[----:B------:R-:W-:Y:S02]  /*8b20*/  IADD3 R2, R76, -c[0x0][0x20], RZ ;  /* 0x800008004c027a10 */ /* 0x000fe40007ffe0ff */
[----:B------:R-:W-:-:S03]  /*8b30*/  MOV R7, 0x0 ;  /* 0x0000000000077802 */ /* 0x000fc60000000f00 */
[----:B------:R1:W-:Y:S01]  /*8b40*/  STL.64 [R2], R4 ;  /* 0x0000000402007387 */ /* 0x0003e20000100a00 */
[----:B------:R-:W-:Y:S05]  /*8b50*/  RET.REL.NODEC R6 `(_ZN7cutlass13device_kernelIN5flash19enable_sm80_to_sm89INS1_16FlashAttnBwdSm80INS1_25CollectiveMainloopBwdSm80ILi2ELi2EN4cute5tupleIJNS5_1CILi128EEES8_NS7_ILi64EEEEEENS_10bfloat16_tEfNS_4arch4Sm80ELb0ELb0ELb1ELb0ELb0ELb0ELb0ELb0ELi2ELi4ELi4ELi4ELb0EEENS1_21CollectiveEpilogueBwdISA_SB_SD_Li256ELb0ELb0ELi2EEENS1_19SingleTileSchedulerILb0ELb0ELb0ELi128EEEEEEEEEvNT_6ParamsE) ;  /* 0xffff74a006007950 */ /* 0x000fea0003c3ffff */
        .type           $_ZN7cutlass13device_kernelIN5flash19enable_sm80_to_sm89INS1_16FlashAttnBwdSm80INS1_25CollectiveMainloopBwdSm80ILi2ELi2EN4cute5tupleIJNS5_1CILi128EEES8_NS7_ILi64EEEEEENS_10bfloat16_tEfNS_4arch4Sm80ELb0ELb0ELb1ELb0ELb0ELb0ELb0ELb0ELi2ELi4ELi4ELi4ELb0EEENS1_21CollectiveEpilogueBwdISA_SB_SD_Li256ELb0ELb0ELi2EEENS1_19SingleTileSchedulerILb0ELb0ELb0ELi128EEEEEEEEEvNT_6ParamsE$_ZN4cute3eso3ESOILb1ELb0EJNS_6LayoutINS_5tupleIJNS3_IJNS3_IJNS_1CILi4EEENS4_ILi2EEEEEENS4_ILi1EEEEEEEEENS3_IJNS3_IJNS3_IJS8_NS4_ILi32EEEEEENS4_ILi0EEEEEEEEEEENS_10ViewEngineIPN7cutlass10bfloat16_tEEEEEC2ERKSG_RKSL_,@function
        .size           $_ZN7cutlass13device_kernelIN5flash19enable_sm80_to_sm89INS1_16FlashAttnBwdSm80INS1_25CollectiveMainloopBwdSm80ILi2ELi2EN4cute5tupleIJNS5_1CILi128EEES8_NS7_ILi64EEEEEENS_10bfloat16_tEfNS_4arch4Sm80ELb0ELb0ELb1ELb0ELb0ELb0ELb0ELb0ELi2ELi4ELi4ELi4ELb0EEENS1_21CollectiveEpilogueBwdISA_SB_SD_Li256ELb0ELb0ELi2EEENS1_19SingleTileSchedulerILb0ELb0ELb0ELi128EEEEEEEEEvNT_6ParamsE$_ZN4cute3eso3ESOILb1ELb0EJNS_6LayoutINS_5tupleIJNS3_IJNS3_IJNS_1CILi4EEENS4_ILi2EEEEEENS4_ILi1EEEEEEEEENS3_IJNS3_IJNS3_IJS8_NS4_ILi32EEEEEENS4_ILi0EEEEEEEEEEENS_10ViewEngineIPN7cutlass10bfloat16_tEEEEEC2ERKSG_RKSL_,($_ZN7cutlass13device_kernelIN5flash19enable_sm80_to_sm89INS1_16FlashAttnBwdSm80INS1_25CollectiveMainloopBwdSm80ILi2ELi2EN4cute5tupleIJNS5_1CILi128EEES8_NS7_ILi64EEEEEENS_10bfloat16_tEfNS_4arch4Sm80ELb0ELb0ELb1ELb0ELb0ELb0ELb0ELb0ELi2ELi4ELi4ELi4ELb0EEENS1_21CollectiveEpilogueBwdISA_SB_SD_Li256ELb0ELb0ELi2EEENS1_19SingleTileSchedulerILb0ELb0ELb0ELi128EEEEEEEEEvNT_6ParamsE$_ZN4cute3eso3ESOILb1ELb0EJNS_6LayoutINS_5tupleIJNS3_IJNS3_IJNS_1CILi4EEENS4_ILi2EEEEEENS4_ILi1EEEEEEEEENS3_IJNS3_IJNS3_IJS8_NS4_ILi32EEEEEENS4_ILi0EEEEEEEEEEEiEEC2ERKSG_RKi - $_ZN7cutlass13device_kernelIN5flash19enable_sm80_to_sm89INS1_16FlashAttnBwdSm80INS1_25CollectiveMainloopBwdSm80ILi2ELi2EN4cute5tupleIJNS5_1CILi128EEES8_NS7_ILi64EEEEEENS_10bfloat16_tEfNS_4arch4Sm80ELb0ELb0ELb1ELb0ELb0ELb0ELb0ELb0ELi2ELi4ELi4ELi4ELb0EEENS1_21CollectiveEpilogueBwdISA_SB_SD_Li256ELb0ELb0ELi2EEENS1_19SingleTileSchedulerILb0ELb0ELb0ELi128EEEEEEEEEvNT_6ParamsE$_ZN4cute3eso3ESOILb1ELb0EJNS_6LayoutINS_5tupleIJNS3_IJNS3_IJNS_1CILi4EEENS4_ILi2EEEEEENS4_ILi1EEEEEEEEENS3_IJNS3_IJNS3_IJS8_NS4_ILi32EEEEEENS4_ILi0EEEEEEEEEEENS_10ViewEngineIPN7cutlass10bfloat16_tEEEEEC2ERKSG_RKSL_)
$_ZN7cutlass13device_kernelIN5flash19enable_sm80_to_sm89INS1_16FlashAttnBwdSm80INS1_25CollectiveMainloopBwdSm80ILi2ELi2EN4cute5tupleIJNS5_1CILi128EEES8_NS7_ILi64EEEEEENS_10bfloat16_tEfNS_4arch4Sm80ELb0ELb0ELb1ELb0ELb0ELb0ELb0ELb0ELi2ELi4ELi4ELi4ELb0EEENS1_21CollectiveEpilogueBwdISA_SB_SD_Li256ELb0ELb0ELi2EEENS1_19SingleTileSchedulerILb0ELb0ELb0ELi128EEEEEEEEEvNT_6ParamsE$_ZN4cute3eso3ESOILb1ELb0EJNS_6LayoutINS_5tupleIJNS3_IJNS3_IJNS_1CILi4EEENS4_ILi2EEEEEENS4_ILi1EEEEEEEEENS3_IJNS3_IJNS3_IJS8_NS4_ILi32EEEEEENS4_ILi0EEEEEEEEEEENS_10ViewEngineIPN7cutlass10bfloat16_tEEEEEC2ERKSG_RKSL_:
[----:B------:R-:W-:Y:S01]  /*8b60*/  IADD3 R2, R76, -c[0x0][0x20], RZ ;  /* 0x800008004c027a10 */ /* 0x000fe20007ffe0ff */
[----:B------:R-:W-:Y:S01]  /*8b70*/  IMAD.MOV.U32 R9, RZ, RZ, R3 ;  /* 0x000000ffff097224 */ /* 0x000fe200078e0003 */
[----:B------:R-:W-:-:S04]  /*8b80*/  MOV R5, 0x0 ;  /* 0x0000000000057802 */ /* 0x000fc80000000f00 */
[----:B------:R1:W-:Y:S01]  /*8b90*/  STL.64 [R2], R8 ;  /* 0x0000000802007387 */ /* 0x0003e20000100a00 */
[----:B------:R-:W-:Y:S05]  /*8ba0*/  RET.REL.NODEC R4 `(_ZN7cutlass13device_kernelIN5flash19enable_sm80_to_sm89INS1_16FlashAttnBwdSm80INS1_25CollectiveMainloopBwdSm80ILi2ELi2EN4cute5tupleIJNS5_1CILi128EEES8_NS7_ILi64EEEEEENS_10bfloat16_tEfNS_4arch4Sm80ELb0ELb0ELb1ELb0ELb0ELb0ELb0ELb0ELi2ELi4ELi4ELi4ELb0EEENS1_21CollectiveEpilogueBwdISA_SB_SD_Li256ELb0ELb0ELi2EEENS1_19SingleTileSchedulerILb0ELb0ELb0ELi128EEEEEEEEEvNT_6ParamsE) ;  /* 0xffff745004007950 */ /* 0x000fea0003c3ffff */
        .type           $_ZN7cutlass13device_kernelIN5flash19enable_sm80_to_sm89INS1_16FlashAttnBwdSm80INS1_25CollectiveMainloopBwdSm80ILi2ELi2EN4cute5tupleIJNS5_1CILi128EEES8_NS7_ILi64EEEEEENS_10bfloat16_tEfNS_4arch4Sm80ELb0ELb0ELb1ELb0ELb0ELb0ELb0ELb0ELi2ELi4ELi4ELi4ELb0EEENS1_21CollectiveEpilogueBwdISA_SB_SD_Li256ELb0ELb0ELi2EEENS1_19SingleTileSchedulerILb0ELb0ELb0ELi128EEEEEEEEEvNT_6ParamsE$_ZN4cute3eso3ESOILb1ELb0EJNS_6LayoutINS_5tupleIJNS3_IJNS3_IJNS_1CILi4EEENS4_ILi2EEEEEENS4_ILi1EEEEEEEEENS3_IJNS3_IJNS3_IJS8_NS4_ILi32EEEEEENS4_ILi0EEEEEEEEEEEiEEC2ERKSG_RKi,@function
        .size           $_ZN7cutlass13device_kernelIN5flash19enable_sm80_to_sm89INS1_16FlashAttnBwdSm80INS1_25CollectiveMainloopBwdSm80ILi2ELi2EN4cute5tupleIJNS5_1CILi128EEES8_NS7_ILi64EEEEEENS_10bfloat16_tEfNS_4arch4Sm80ELb0ELb0ELb1ELb0ELb0ELb0ELb0ELb0ELi2ELi4ELi4ELi4ELb0EEENS1_21CollectiveEpilogueBwdISA_SB_SD_Li256ELb0ELb0ELi2EEENS1_19SingleTileSchedulerILb0ELb0ELb0ELi128EEEEEEEEEvNT_6ParamsE$_ZN4cute3eso3ESOILb1ELb0EJNS_6LayoutINS_5tupleIJNS3_IJNS3_IJNS_1CILi4EEENS4_ILi2EEEEEENS4_ILi1EEEEEEEEENS3_IJNS3_IJNS3_IJS8_NS4_ILi32EEEEEENS4_ILi0EEEEEEEEEEEiEEC2ERKSG_RKi,($_ZN7cutlass13device_kernelIN5flash19enable_sm80_to_sm89INS1_16FlashAttnBwdSm80INS1_25CollectiveMainloopBwdSm80ILi2ELi2EN4cute5tupleIJNS5_1CILi128EEES8_NS7_ILi64EEEEEENS_10bfloat16_tEfNS_4arch4Sm80ELb0ELb0ELb1ELb0ELb0ELb0ELb0ELb0ELi2ELi4ELi4ELi4ELb0EEENS1_21CollectiveEpilogueBwdISA_SB_SD_Li256ELb0ELb0ELi2EEENS1_19SingleTileSchedulerILb0ELb0ELb0ELi128EEEEEEEEEvNT_6ParamsE$_ZN4cute3eso3ESOILb1ELb0EJNS_6LayoutINS_5tupleIJNS3_IJNS3_IJNS_1CILi4EEENS4_ILi2EEEEEENS4_ILi1EEEEEENS3_IJS6_EEEEEENS3_IJNS3_IJNS3_IJS8_NS4_ILi32EEEEEENS4_ILi0EEEEEENS3_IJNS4_ILi64EEEEEEEEEEENS_10ViewEngineIPN7cutlass10bfloat16_tEEEEEC2ERKSJ_RKSO_ - $_ZN7cutlass13device_kernelIN5flash19enable_sm80_to_sm89INS1_16FlashAttnBwdSm80INS1_25CollectiveMainloopBwdSm80ILi2ELi2EN4cute5tupleIJNS5_1CILi128EEES8_NS7_ILi64EEEEEENS_10bfloat16_tEfNS_4arch4Sm80ELb0ELb0ELb1ELb0ELb0ELb0ELb0ELb0ELi2ELi4ELi4ELi4ELb0EEENS1_21CollectiveEpilogueBwdISA_SB_SD_Li256ELb0ELb0ELi2EEENS1_19SingleTileSchedulerILb0ELb0ELb0ELi128EEEEEEEEEvNT_6ParamsE$_ZN4cute3eso3ESOILb1ELb0EJNS_6LayoutINS_5tupleIJNS3_IJNS3_IJNS_1CILi4EEENS4_ILi2EEEEEENS4_ILi1EEEEEEEEENS3_IJNS3_IJNS3_IJS8_NS4_ILi32EEEEEENS4_ILi0EEEEEEEEEEEiEEC2ERKSG_RKi)
$_ZN7cutlass13device_kernelIN5flash19enable_sm80_to_sm89INS1_16FlashAttnBwdSm80INS1_25CollectiveMainloopBwdSm80ILi2ELi2EN4cute5tupleIJNS5_1CILi128EEES8_NS7_ILi64EEEEEENS_10bfloat16_tEfNS_4arch4Sm80ELb0ELb0ELb1ELb0ELb0ELb0ELb0ELb0ELi2ELi4ELi4ELi4ELb0EEENS1_21CollectiveEpilogueBwdISA_SB_SD_Li256ELb0ELb0ELi2EEENS1_19SingleTileSchedulerILb0ELb0ELb0ELi128EEEEEEEEEvNT_6ParamsE$_ZN4cute3eso3ESOILb1ELb0EJNS_6LayoutINS_5tupleIJNS3_IJNS3_IJNS_1CILi4EEENS4_ILi2EEEEEENS4_ILi1EEEEEEEEENS3_IJNS3_IJNS3_IJS8_NS4_ILi32EEEEEENS4_ILi0EEEEEEEEEEEiEEC2ERKSG_RKi:
[----:B------:R-:W-:Y:S02]  /*8bb0*/  IADD3 R2, R76, -c[0x0][0x20], RZ ;  /* 0x800008004c027a10 */ /* 0x000fe40007ffe0ff */
[----:B------:R-:W-:-:S03]  /*8bc0*/  MOV R5, 0x0 ;  /* 0x0000000000057802 */ /* 0x000fc60000000f00 */
[----:B------:R1:W-:Y:S01]  /*8bd0*/  STL [R2], R3 ;  /* 0x0000000302007387 */ /* 0x0003e20000100800 */
[----:B------:R-:W-:Y:S05]  /*8be0*/  RET.REL.NODEC R4 `(_ZN7cutlass13device_kernelIN5flash19enable_sm80_to_sm89INS1_16FlashAttnBwdSm80INS1_25CollectiveMainloopBwdSm80ILi2ELi2EN4cute5tupleIJNS5_1CILi128EEES8_NS7_ILi64EEEEEENS_10bfloat16_tEfNS_4arch4Sm80ELb0ELb0ELb1ELb0ELb0ELb0ELb0ELb0ELi2ELi4ELi4ELi4ELb0EEENS1_21CollectiveEpilogueBwdISA_SB_SD_Li256ELb0ELb0ELi2EEENS1_19SingleTileSchedulerILb0ELb0ELb0ELi128EEEEEEEEEvNT_6ParamsE) ;  /* 0xffff741004007950 */ /* 0x000fea0003c3ffff */
        .type           $_ZN7cutlass13device_kernelIN5flash19enable_sm80_to_sm89INS1_16FlashAttnBwdSm80INS1_25CollectiveMainloopBwdSm80ILi2ELi2EN4cute5tupleIJNS5_1CILi128EEES8_NS7_ILi64EEEEEENS_10bfloat16_tEfNS_4arch4Sm80ELb0ELb0ELb1ELb0ELb0ELb0ELb0ELb0ELi2ELi4ELi4ELi4ELb0EEENS1_21CollectiveEpilogueBwdISA_SB_SD_Li256ELb0ELb0ELi2EEENS1_19SingleTileSchedulerILb0ELb0ELb0ELi128EEEEEEEEEvNT_6ParamsE$_ZN4cute3eso3ESOILb1ELb0EJNS_6LayoutINS_5tupleIJNS3_IJNS3_IJNS_1CILi4EEENS4_ILi2EEEEEENS4_ILi1EEEEEENS3_IJS6_EEEEEENS3_IJNS3_IJNS3_IJS8_NS4_ILi32EEEEEENS4_ILi0EEEEEENS3_IJNS4_ILi64EEEEEEEEEEENS_10ViewEngineIPN7cutlass10bfloat16_tEEEEEC2ERKSJ_RKSO_,@function
        .size           $_ZN7cutlass13device_kernelIN5flash19enable_sm80_to_sm89INS1_16FlashAttnBwdSm80INS1_25CollectiveMainloopBwdSm80ILi2ELi2EN4cute5tupleIJNS5_1CILi128EEES8_NS7_ILi64EEEEEENS_10bfloat16_tEfNS_4arch4Sm80ELb0ELb0ELb1ELb0ELb0ELb0ELb0ELb0ELi2ELi4ELi4ELi4ELb0EEENS1_21CollectiveEpilogueBwdISA_SB_SD_Li256ELb0ELb0ELi2EEENS1_19SingleTileSchedulerILb0ELb0ELb0ELi128EEEEEEEEEvNT_6ParamsE$_ZN4cute3eso3ESOILb1ELb0EJNS_6LayoutINS_5tupleIJNS3_IJNS3_IJNS_1CILi4EEENS4_ILi2EEEEEENS4_ILi1EEEEEENS3_IJS6_EEEEEENS3_IJNS3_IJNS3_IJS8_NS4_ILi32EEEEEENS4_ILi0EEEEEENS3_IJNS4_ILi64EEEEEEEEEEENS_10ViewEngineIPN7cutlass10bfloat16_tEEEEEC2ERKSJ_RKSO_,($_ZN7cutlass13device_kernelIN5flash19enable_sm80_to_sm89INS1_16FlashAttnBwdSm80INS1_25CollectiveMainloopBwdSm80ILi2ELi2EN4cute5tupleIJNS5_1CILi128EEES8_NS7_ILi64EEEEEENS_10bfloat16_tEfNS_4arch4Sm80ELb0ELb0ELb1ELb0ELb0ELb0ELb0ELb0ELi2ELi4ELi4ELi4ELb0EEENS1_21CollectiveEpilogueBwdISA_SB_SD_Li256ELb0ELb0ELi2EEENS1_19SingleTileSchedulerILb0ELb0ELb0ELi128EEEEEEEEEvNT_6ParamsE$_ZN4cute3eso3ESOILb1ELb0EJNS_6LayoutINS_5tupleIJNS3_IJNS3_IJNS_1CILi4EEENS4_ILi2EEEEEENS4_ILi1EEEEEES6_EEENS3_IJNS3_IJNS3_IJS8_NS4_ILi32EEEEEENS4_ILi0EEEEEENS4_ILi64EEEEEEEENS_10ViewEngineIPN7cutlass10bfloat16_tEEEEEC2ERKSH_RKSM_ - $_ZN7cutlass13device_kernelIN5flash19enable_sm80_to_sm89INS1_16FlashAttnBwdSm80INS1_25CollectiveMainloopBwdSm80ILi2ELi2EN4cute5tupleIJNS5_1CILi128EEES8_NS7_ILi64EEEEEENS_10bfloat16_tEfNS_4arch4Sm80ELb0ELb0ELb1ELb0ELb0ELb0ELb0ELb0ELi2ELi4ELi4ELi4ELb0EEENS1_21CollectiveEpilogueBwdISA_SB_SD_Li256ELb0ELb0ELi2EEENS1_19SingleTileSchedulerILb0ELb0ELb0ELi128EEEEEEEEEvNT_6ParamsE$_ZN4cute3eso3ESOILb1ELb0EJNS_6LayoutINS_5tupleIJNS3_IJNS3_IJNS_1CILi4EEENS4_ILi2EEEEEENS4_ILi1EEEEEENS3_IJS6_EEEEEENS3_IJNS3_IJNS3_IJS8_NS4_ILi32EEEEEENS4_ILi0EEEEEENS3_IJNS4_ILi64EEEEEEEEEEENS_10ViewEngineIPN7cutlass10bfloat16_tEEEEEC2ERKSJ_RKSO_)
$_ZN7cutlass13device_kernelIN5flash19enable_sm80_to_sm89INS1_16FlashAttnBwdSm80INS1_25CollectiveMainloopBwdSm80ILi2ELi2EN4cute5tupleIJNS5_1CILi128EEES8_NS7_ILi64EEEEEENS_10bfloat16_tEfNS_4arch4Sm80ELb0ELb0ELb1ELb0ELb0ELb0ELb0ELb0ELi2ELi4ELi4ELi4ELb0EEENS1_21CollectiveEpilogueBwdISA_SB_SD_Li256ELb0ELb0ELi2EEENS1_19SingleTileSchedulerILb0ELb0ELb0ELi128EEEEEEEEEvNT_6ParamsE$_ZN4cute3eso3ESOILb1ELb0EJNS_6LayoutINS_5tupleIJNS3_IJNS3_IJNS_1CILi4EEENS4_ILi2EEEEEENS4_ILi1EEEEEENS3_IJS6_EEEEEENS3_IJNS3_IJNS3_IJS8_NS4_ILi32EEEEEENS4_ILi0EEEEEENS3_IJNS4_ILi64EEEEEEEEEEENS_10ViewEngineIPN7cutlass10bfloat16_tEEEEEC2ERKSJ_RKSO_:
[----:B------:R-:W-:Y:S02]  /*8bf0*/  IADD3 R2, R76, -c[0x0][0x20], RZ ;  /* 0x800008004c027a10 */ /* 0x000fe40007ffe0ff */
[----:B------:R-:W-:-:S03]  /*8c00*/  MOV R7, 0x0 ;  /* 0x0000000000077802 */ /* 0x000fc60000000f00 */
[----:B------:R1:W-:Y:S01]  /*8c10*/  STL.64 [R2], R4 ;  /* 0x0000000402007387 */ /* 0x0003e20000100a00 */
[----:B------:R-:W-:Y:S05]  /*8c20*/  RET.REL.NODEC R6 `(_ZN7cutlass13device_kernelIN5flash19enable_sm80_to_sm89INS1_16FlashAttnBwdSm80INS1_25CollectiveMainloopBwdSm80ILi2ELi2EN4cute5tupleIJNS5_1CILi128EEES8_NS7_ILi64EEEEEENS_10bfloat16_tEfNS_4arch4Sm80ELb0ELb0ELb1ELb0ELb0ELb0ELb0ELb0ELi2ELi4ELi4ELi4ELb0EEENS1_21CollectiveEpilogueBwdISA_SB_SD_Li256ELb0ELb0ELi2EEENS1_19SingleTileSchedulerILb0ELb0ELb0ELi128EEEEEEEEEvNT_6ParamsE) ;  /* 0xffff73d006007950 */ /* 0x000fea0003c3ffff */
        .type           $_ZN7cutlass13device_kernelIN5flash19enable_sm80_to_sm89INS1_16FlashAttnBwdSm80INS1_25CollectiveMainloopBwdSm80ILi2ELi2EN4cute5tupleIJNS5_1CILi128EEES8_NS7_ILi64EEEEEENS_10bfloat16_tEfNS_4arch4Sm80ELb0ELb0ELb1ELb0ELb0ELb0ELb0ELb0ELi2ELi4ELi4ELi4ELb0EEENS1_21CollectiveEpilogueBwdISA_SB_SD_Li256ELb0ELb0ELi2EEENS1_19SingleTileSchedulerILb0ELb0ELb0ELi128EEEEEEEEEvNT_6ParamsE$_ZN4cute3eso3ESOILb1ELb0EJNS_6LayoutINS_5tupleIJNS3_IJNS3_IJNS_1CILi4EEENS4_ILi2EEEEEENS4_ILi1EEEEEES6_EEENS3_IJNS3_IJNS3_IJS8_NS4_ILi32EEEEEENS4_ILi0EEEEEENS4_ILi64EEEEEEEENS_10ViewEngineIPN7cutlass10bfloat16_tEEEEEC2ERKSH_RKSM_,@function
        .size           $_ZN7cutlass13device_kernelIN5flash19enable_sm80_to_sm89INS1_16FlashAttnBwdSm80INS1_25CollectiveMainloopBwdSm80ILi2ELi2EN4cute5tupleIJNS5_1CILi128EEES8_NS7_ILi64EEEEEENS_10bfloat16_tEfNS_4arch4Sm80ELb0ELb0ELb1ELb0ELb0ELb0ELb0ELb0ELi2ELi4ELi4ELi4ELb0EEENS1_21CollectiveEpilogueBwdISA_SB_SD_Li256ELb0ELb0ELi2EEENS1_19SingleTileSchedulerILb0ELb0ELb0ELi128EEEEEEEEEvNT_6ParamsE$_ZN4cute3eso3ESOILb1ELb0EJNS_6LayoutINS_5tupleIJNS3_IJNS3_IJNS_1CILi4EEENS4_ILi2EEEEEENS4_ILi1EEEEEES6_EEENS3_IJNS3_IJNS3_IJS8_NS4_ILi32EEEEEENS4_ILi0EEEEEENS4_ILi64EEEEEEEENS_10ViewEngineIPN7cutlass10bfloat16_tEEEEEC2ERKSH_RKSM_,($_ZN7cutlass13device_kernelIN5flash19enable_sm80_to_sm89INS1_16FlashAttnBwdSm80INS1_25CollectiveMainloopBwdSm80ILi2ELi2EN4cute5tupleIJNS5_1CILi128EEES8_NS7_ILi64EEEEEENS_10bfloat16_tEfNS_4arch4Sm80ELb0ELb0ELb1ELb0ELb0ELb0ELb0ELb0ELi2ELi4ELi4ELi4ELb0EEENS1_21CollectiveEpilogueBwdISA_SB_SD_Li256ELb0ELb0ELi2EEENS1_19SingleTileSchedulerILb0ELb0ELb0ELi128EEEEEEEEEvNT_6ParamsE$_ZN4cute3eso3ESOILb1ELb0EJNS_6LayoutINS_5tupleIJNS3_IJNS3_IJNS_1CILi4EEENS4_ILi2EEEEEENS4_ILi1EEEEEES6_EEENS3_IJNS3_IJNS3_IJS8_NS4_ILi32EEEEEENS4_ILi0EEEEEENS4_ILi64EEEEEEEEiEEC2ERKSH_RKi - $_ZN7cutlass13device_kernelIN5flash19enable_sm80_to_sm89INS1_16FlashAttnBwdSm80INS1_25CollectiveMainloopBwdSm80ILi2ELi2EN4cute5tupleIJNS5_1CILi128EEES8_NS7_ILi64EEEEEENS_10bfloat16_tEfNS_4arch4Sm80ELb0ELb0ELb1ELb0ELb0ELb0ELb0ELb0ELi2ELi4ELi4ELi4ELb0EEENS1_21CollectiveEpilogueBwdISA_SB_SD_Li256ELb0ELb0ELi2EEENS1_19SingleTileSchedulerILb0ELb0ELb0ELi128EEEEEEEEEvNT_6ParamsE$_ZN4cute3eso3ESOILb1ELb0EJNS_6LayoutINS_5tupleIJNS3_IJNS3_IJNS_1CILi4EEENS4_ILi2EEEEEENS4_ILi1EEEEEES6_EEENS3_IJNS3_IJNS3_IJS8_NS4_ILi32EEEEEENS4_ILi0EEEEEENS4_ILi64EEEEEEEENS_10ViewEngineIPN7cutlass10bfloat16_tEEEEEC2ERKSH_RKSM_)
$_ZN7cutlass13device_kernelIN5flash19enable_sm80_to_sm89INS1_16FlashAttnBwdSm80INS1_25CollectiveMainloopBwdSm80ILi2ELi2EN4cute5tupleIJNS5_1CILi128EEES8_NS7_ILi64EEEEEENS_10bfloat16_tEfNS_4arch4Sm80ELb0ELb0ELb1ELb0ELb0ELb0ELb0ELb0ELi2ELi4ELi4ELi4ELb0EEENS1_21CollectiveEpilogueBwdISA_SB_SD_Li256ELb0ELb0ELi2EEENS1_19SingleTileSchedulerILb0ELb0ELb0ELi128EEEEEEEEEvNT_6ParamsE$_ZN4cute3eso3ESOILb1ELb0EJNS_6LayoutINS_5tupleIJNS3_IJNS3_IJNS_1CILi4EEENS4_ILi2EEEEEENS4_ILi1EEEEEES6_EEENS3_IJNS3_IJNS3_IJS8_NS4_ILi32EEEEEENS4_ILi0EEEEEENS4_ILi64EEEEEEEENS_10ViewEngineIPN7cutlass10bfloat16_tEEEEEC2ERKSH_RKSM_:
[----:B------:R-:W-:Y:S02]  /*8c30*/  IADD3 R2, R76, -c[0x0][0x20], RZ ;  /* 0x800008004c027a10 */ /* 0x000fe40007ffe0ff */
[----:B------:R-:W-:-:S03]  /*8c40*/  MOV R7, 0x0 ;  /* 0x0000000000077802 */ /* 0x000fc60000000f00 */
[----:B------:R1:W-:Y:S01]  /*8c50*/  STL.64 [R2], R10 ;  /* 0x0000000a02007387 */ /* 0x0003e20000100a00 */
[----:B------:R-:W-:Y:S05]  /*8c60*/  RET.REL.NODEC R6 `(_ZN7cutlass13device_kernelIN5flash19enable_sm80_to_sm89INS1_16FlashAttnBwdSm80INS1_25CollectiveMainloopBwdSm80ILi2ELi2EN4cute5tupleIJNS5_1CILi128EEES8_NS7_ILi64EEEEEENS_10bfloat16_tEfNS_4arch4Sm80ELb0ELb0ELb1ELb0ELb0ELb0ELb0ELb0ELi2ELi4ELi4ELi4ELb0EEENS1_21CollectiveEpilogueBwdISA_SB_SD_Li256ELb0ELb0ELi2EEENS1_19SingleTileSchedulerILb0ELb0ELb0ELi128EEEEEEEEEvNT_6ParamsE) ;  /* 0xffff739006007950 */ /* 0x000fea0003c3ffff */
        .type           $_ZN7cutlass13device_kernelIN5flash19enable_sm80_to_sm89INS1_16FlashAttnBwdSm80INS1_25CollectiveMainloopBwdSm80ILi2ELi2EN4cute5tupleIJNS5_1CILi128EEES8_NS7_ILi64EEEEEENS_10bfloat16_tEfNS_4arch4Sm80ELb0ELb0ELb1ELb0ELb0ELb0ELb0ELb0ELi2ELi4ELi4ELi4ELb0EEENS1_21CollectiveEpilogueBwdISA_SB_SD_Li256ELb0ELb0ELi2EEENS1_19SingleTileSchedulerILb0ELb0ELb0ELi128EEEEEEEEEvNT_6ParamsE$_ZN4cute3eso3ESOILb1ELb0EJNS_6LayoutINS_5tupleIJNS3_IJNS3_IJNS_1CILi4EEENS4_ILi2EEEEEENS4_ILi1EEEEEES6_EEENS3_IJNS3_IJNS3_IJS8_NS4_ILi32EEEEEENS4_ILi0EEEEEENS4_ILi64EEEEEEEEiEEC2ERKSH_RKi,@function
        .size           $_ZN7cutlass13device_kernelIN5flash19enable_sm80_to_sm89INS1_16FlashAttnBwdSm80INS1_25CollectiveMainloopBwdSm80ILi2ELi2EN4cute5tupleIJNS5_1CILi128EEES8_NS7_ILi64EEEEEENS_10bfloat16_tEfNS_4arch4Sm80ELb0ELb0ELb1ELb0ELb0ELb0ELb0ELb0ELi2ELi4ELi4ELi4ELb0EEENS1_21CollectiveEpilogueBwdISA_SB_SD_Li256ELb0ELb0ELi2EEENS1_19SingleTileSchedulerILb0ELb0ELb0ELi128EEEEEEEEEvNT_6ParamsE$_ZN4cute3eso3ESOILb1ELb0EJNS_6LayoutINS_5tupleIJNS3_IJNS3_IJNS_1CILi4EEENS4_ILi2EEEEEENS4_ILi1EEEEEES6_EEENS3_IJNS3_IJNS3_IJS8_NS4_ILi32EEEEEENS4_ILi0EEEEEENS4_ILi64EEEEEEEEiEEC2ERKSH_RKi,($_ZN7cutlass13device_kernelIN5flash19enable_sm80_to_sm89INS1_16FlashAttnBwdSm80INS1_25CollectiveMainloopBwdSm80ILi2ELi2EN4cute5tupleIJNS5_1CILi128EEES8_NS7_ILi64EEEEEENS_10bfloat16_tEfNS_4arch4Sm80ELb0ELb0ELb1ELb0ELb0ELb0ELb0ELb0ELi2ELi4ELi4ELi4ELb0EEENS1_21CollectiveEpilogueBwdISA_SB_SD_Li256ELb0ELb0ELi2EEENS1_19SingleTileSchedulerILb0ELb0ELb0ELi128EEEEEEEEEvNT_6ParamsE$_ZN4cute3eso3ESOILb1ELb0EJNS_6LayoutINS_5tupleIJNS3_IJNS3_IJNS_1CILi4EEENS4_ILi2EEEEEENS4_ILi1EEEEEES6_NS4_ILi8EEEEEENS3_IJNS3_IJNS3_IJS8_NS4_ILi32EEEEEENS4_ILi0EEEEEENS4_ILi64EEES5_EEEEENS_10ViewEngineIPN7cutlass10bfloat16_tEEEEEC2ERKSI_RKSN_ - $_ZN7cutlass13device_kernelIN5flash19enable_sm80_to_sm89INS1_16FlashAttnBwdSm80INS1_25CollectiveMainloopBwdSm80ILi2ELi2EN4cute5tupleIJNS5_1CILi128EEES8_NS7_ILi64EEEEEENS_10bfloat16_tEfNS_4arch4Sm80ELb0ELb0ELb1ELb0ELb0ELb0ELb0ELb0ELi2ELi4ELi4ELi4ELb0EEENS1_21CollectiveEpilogueBwdISA_SB_SD_Li256ELb0ELb0ELi2EEENS1_19SingleTileSchedulerILb0ELb0ELb0ELi128EEEEEEEEEvNT_6ParamsE$_ZN4cute3eso3ESOILb1ELb0EJNS_6LayoutINS_5tupleIJNS3_IJNS3_IJNS_1CILi4EEENS4_ILi2EEEEEENS4_ILi1EEEEEES6_EEENS3_IJNS3_IJNS3_IJS8_NS4_ILi32EEEEEENS4_ILi0EEEEEENS4_ILi64EEEEEEEEiEEC2ERKSH_RKi)
$_ZN7cutlass13device_kernelIN5flash19enable_sm80_to_sm89INS1_16FlashAttnBwdSm80INS1_25CollectiveMainloopBwdSm80ILi2ELi2EN4cute5tupleIJNS5_1CILi128EEES8_NS7_ILi64EEEEEENS_10bfloat16_tEfNS_4arch4Sm80ELb0ELb0ELb1ELb0ELb0ELb0ELb0ELb0ELi2ELi4ELi4ELi4ELb0EEENS1_21CollectiveEpilogueBwdISA_SB_SD_Li256ELb0ELb0ELi2EEENS1_19SingleTileSchedulerILb0ELb0ELb0ELi128EEEEEEEEEvNT_6ParamsE$_ZN4cute3eso3ESOILb1ELb0EJNS_6LayoutINS_5tupleIJNS3_IJNS3_IJNS_1CILi4EEENS4_ILi2EEEEEENS4_ILi1EEEEEES6_EEENS3_IJNS3_IJNS3_IJS8_NS4_ILi32EEEEEENS4_ILi0EEEEEENS4_ILi64EEEEEEEEiEEC2ERKSH_RKi:
[----:B------:R-:W-:Y:S02]  /*8c70*/  IADD3 R2, R2, -c[0x0][0x20], RZ ;  /* 0x8000080002027a10 */ /* 0x000fe40007ffe0ff */
[----:B------:R-:W-:-:S03]  /*8c80*/  MOV R5, 0x0 ;  /* 0x0000000000057802 */ /* 0x000fc60000000f00 */
[----:B------:R1:W-:Y:S01]  /*8c90*/  STL [R2], R3 ;  /* 0x0000000302007387 */ /* 0x0003e20000100800 */
[----:B------:R-:W-:Y:S05]  /*8ca0*/  RET.REL.NODEC R4 `(_ZN7cutlass13device_kernelIN5flash19enable_sm80_to_sm89INS1_16FlashAttnBwdSm80INS1_25CollectiveMainloopBwdSm80ILi2ELi2EN4cute5tupleIJNS5_1CILi128EEES8_NS7_ILi64EEEEEENS_10bfloat16_tEfNS_4arch4Sm80ELb0ELb0ELb1ELb0ELb0ELb0ELb0ELb0ELi2ELi4ELi4ELi4ELb0EEENS1_21CollectiveEpilogueBwdISA_SB_SD_Li256ELb0ELb0ELi2EEENS1_19SingleTileSchedulerILb0ELb0ELb0ELi128EEEEEEEEEvNT_6ParamsE) ;  /* 0xffff735004007950 */ /* 0x000fea0003c3ffff */
        .type           $_ZN7cutlass13device_kernelIN5flash19enable_sm80_to_sm89INS1_16FlashAttnBwdSm80INS1_25CollectiveMainloopBwdSm80ILi2ELi2EN4cute5tupleIJNS5_1CILi128EEES8_NS7_ILi64EEEEEENS_10bfloat16_tEfNS_4arch4Sm80ELb0ELb0ELb1ELb0ELb0ELb0ELb0ELb0ELi2ELi4ELi4ELi4ELb0EEENS1_21CollectiveEpilogueBwdISA_SB_SD_Li256ELb0ELb0ELi2EEENS1_19SingleTileSchedulerILb0ELb0ELb0ELi128EEEEEEEEEvNT_6ParamsE$_ZN4cute3eso3ESOILb1ELb0EJNS_6LayoutINS_5tupleIJNS3_IJNS3_IJNS_1CILi4EEENS4_ILi2EEEEEENS4_ILi1EEEEEES6_NS4_ILi8EEEEEENS3_IJNS3_IJNS3_IJS8_NS4_ILi32EEEEEENS4_ILi0EEEEEENS4_ILi64EEES5_EEEEENS_10ViewEngineIPN7cutlass10bfloat16_tEEEEEC2ERKSI_RKSN_,@function
        .size           $_ZN7cutlass13device_kernelIN5flash19enable_sm80_to_sm89INS1_16FlashAttnBwdSm80INS1_25CollectiveMainloopBwdSm80ILi2ELi2EN4cute5tupleIJNS5_1CILi128EEES8_NS7_ILi64EEEEEENS_10bfloat16_tEfNS_4arch4Sm80ELb0ELb0ELb1ELb0ELb0ELb0ELb0ELb0ELi2ELi4ELi4ELi4ELb0EEENS1_21CollectiveEpilogueBwdISA_SB_SD_Li256ELb0ELb0ELi2EEENS1_19SingleTileSchedulerILb0ELb0ELb0ELi128EEEEEEEEEvNT_6ParamsE$_ZN4cute3eso3ESOILb1ELb0EJNS_6LayoutINS_5tupleIJNS3_IJNS3_IJNS_1CILi4EEENS4_ILi2EEEEEENS4_ILi1EEEEEES6_NS4_ILi8EEEEEENS3_IJNS3_IJNS3_IJS8_NS4_ILi32EEEEEENS4_ILi0EEEEEENS4_ILi64EEES5_EEEEENS_10ViewEngineIPN7cutlass10bfloat16_tEEEEEC2ERKSI_RKSN_,($_ZN7cutlass13device_kernelIN5flash19enable_sm80_to_sm89INS1_16FlashAttnBwdSm80INS1_25CollectiveMainloopBwdSm80ILi2ELi2EN4cute5tupleIJNS5_1CILi128EEES8_NS7_ILi64EEEEEENS_10bfloat16_tEfNS_4arch4Sm80ELb0ELb0ELb1ELb0ELb0ELb0ELb0ELb0ELi2ELi4ELi4ELi4ELb0EEENS1_21CollectiveEpilogueBwdISA_SB_SD_Li256ELb0ELb0ELi2EEENS1_19SingleTileSchedulerILb0ELb0ELb0ELi128EEEEEEEEEvNT_6ParamsE$_ZN4cute3eso3ESOILb1ELb0EJNS_6LayoutINS_5tupleIJNS3_IJNS3_IJNS_1CILi4EEENS4_ILi8EEEEEENS3_IJS5_NS4_ILi2EEEEEEEEENS3_IJNS3_IJS8_S8_EEENS3_IJS8_S6_EEEEEEEEENS3_IJNS3_IJNS3_IJNS_11ScaledBasisIS8_JLi1EEEENSF_INS4_ILi1EEEJLi0EEEEEEENS3_IJNSF_INS4_ILi16EEEJLi0EEEENSF_IS6_JLi1EEEEEEEEEENS3_IJNS3_IJNSF_ISH_JLi1EEEENSF_IS6_JLi0EEEEEEENS3_IJNSF_INS4_ILi64EEEJLi0EEEENSF_ISK_JLi1EEEEEEEEEEEEEEENS_10ViewEngineINS_23ArithmeticTupleIteratorINS_15ArithmeticTupleIJNS4_ILi0EEES12_EEEEEEEEEC2ERKSY_RKS15_ - $_ZN7cutlass13device_kernelIN5flash19enable_sm80_to_sm89INS1_16FlashAttnBwdSm80INS1_25CollectiveMainloopBwdSm80ILi2ELi2EN4cute5tupleIJNS5_1CILi128EEES8_NS7_ILi64EEEEEENS_10bfloat16_tEfNS_4arch4Sm80ELb0ELb0ELb1ELb0ELb0ELb0ELb0ELb0ELi2ELi4ELi4ELi4ELb0EEENS1_21CollectiveEpilogueBwdISA_SB_SD_Li256ELb0ELb0ELi2EEENS1_19SingleTileSchedulerILb0ELb0ELb0ELi128EEEEEEEEEvNT_6ParamsE$_ZN4cute3eso3ESOILb1ELb0EJNS_6LayoutINS_5tupleIJNS3_IJNS3_IJNS_1CILi4EEENS4_ILi2EEEEEENS4_ILi1EEEEEES6_NS4_ILi8EEEEEENS3_IJNS3_IJNS3_IJS8_NS4_ILi32EEEEEENS4_ILi0EEEEEENS4_ILi64EEES5_EEEEENS_10ViewEngineIPN7cutlass10bfloat16_tEEEEEC2ERKSI_RKSN_)
$_ZN7cutlass13device_kernelIN5flash19enable_sm80_to_sm89INS1_16FlashAttnBwdSm80INS1_25CollectiveMainloopBwdSm80ILi2ELi2EN4cute5tupleIJNS5_1CILi128EEES8_NS7_ILi64EEEEEENS_10bfloat16_tEfNS_4arch4Sm80ELb0ELb0ELb1ELb0ELb0ELb0ELb0ELb0ELi2ELi4ELi4ELi4ELb0EEENS1_21CollectiveEpilogueBwdISA_SB_SD_Li256ELb0ELb0ELi2EEENS1_19SingleTileSchedulerILb0ELb0ELb0ELi128EEEEEEEEEvNT_6ParamsE$_ZN4cute3eso3ESOILb1ELb0EJNS_6LayoutINS_5tupleIJNS3_IJNS3_IJNS_1CILi4EEENS4_ILi2EEEEEENS4_ILi1EEEEEES6_NS4_ILi8EEEEEENS3_IJNS3_IJNS3_IJS8_NS4_ILi32EEEEEENS4_ILi0EEEEEENS4_ILi64EEES5_EEEEENS_10ViewEngineIPN7cutlass10bfloat16_tEEEEEC2ERKSI_RKSN_:
[----:B------:R-:W-:Y:S01]  /*8cb0*/  IADD3 R2, R76, -c[0x0][0x20], RZ ;  /* 0x800008004c027a10 */ /* 0x000fe20007ffe0ff */
[----:B------:R-:W-:Y:S01]  /*8cc0*/  IMAD.MOV.U32 R7, RZ, RZ, R3 ;  /* 0x000000ffff077224 */ /* 0x000fe200078e0003 */
[----:B------:R-:W-:-:S04]  /*8cd0*/  MOV R5, 0x0 ;  /* 0x0000000000057802 */ /* 0x000fc80000000f00 */
[----:B------:R1:W-:Y:S01]  /*8ce0*/  STL.64 [R2], R6 ;  /* 0x0000000602007387 */ /* 0x0003e20000100a00 */
[----:B------:R-:W-:Y:S05]  /*8cf0*/  RET.REL.NODEC R4 `(_ZN7cutlass13device_kernelIN5flash19enable_sm80_to_sm89INS1_16FlashAttnBwdSm80INS1_25CollectiveMainloopBwdSm80ILi2ELi2EN4cute5tupleIJNS5_1CILi128EEES8_NS7_ILi64EEEEEENS_10bfloat16_tEfNS_4arch4Sm80ELb0ELb0ELb1ELb0ELb0ELb0ELb0ELb0ELi2ELi4ELi4ELi4ELb0EEENS1_21CollectiveEpilogueBwdISA_SB_SD_Li256ELb0ELb0ELi2EEENS1_19SingleTileSchedulerILb0ELb0ELb0ELi128EEEEEEEEEvNT_6ParamsE) ;  /* 0xffff730004007950 */ /* 0x000fea0003c3ffff */
        .type           $_ZN7cutlass13device_kernelIN5flash19enable_sm80_to_sm89INS1_16FlashAttnBwdSm80INS1_25CollectiveMainloopBwdSm80ILi2ELi2EN4cute5tupleIJNS5_1CILi128EEES8_NS7_ILi64EEEEEENS_10bfloat16_tEfNS_4arch4Sm80ELb0ELb0ELb1ELb0ELb0ELb0ELb0ELb0ELi2ELi4ELi4ELi4ELb0EEENS1_21CollectiveEpilogueBwdISA_SB_SD_Li256ELb0ELb0ELi2EEENS1_19SingleTileSchedulerILb0ELb0ELb0ELi128EEEEEEEEEvNT_6ParamsE$_ZN4cute3eso3ESOILb1ELb0EJNS_6LayoutINS_5tupleIJNS3_IJNS3_IJNS_1CILi4EEENS4_ILi8EEEEEENS3_IJS5_NS4_ILi2EEEEEEEEENS3_IJNS3_IJS8_S8_EEENS3_IJS8_S6_EEEEEEEEENS3_IJNS3_IJNS3_IJNS_11ScaledBasisIS8_JLi1EEEENSF_INS4_ILi1EEEJLi0EEEEEEENS3_IJNSF_INS4_ILi16EEEJLi0EEEENSF_IS6_JLi1EEEEEEEEEENS3_IJNS3_IJNSF_ISH_JLi1EEEENSF_IS6_JLi0EEEEEEENS3_IJNSF_INS4_ILi64EEEJLi0EEEENSF_ISK_JLi1EEEEEEEEEEEEEEENS_10ViewEngineINS_23ArithmeticTupleIteratorINS_15ArithmeticTupleIJNS4_ILi0EEES12_EEEEEEEEEC2ERKSY_RKS15_,@function
        .size           $_ZN7cutlass13device_kernelIN5flash19enable_sm80_to_sm89INS1_16FlashAttnBwdSm80INS1_25CollectiveMainloopBwdSm80ILi2ELi2EN4cute5tupleIJNS5_1CILi128EEES8_NS7_ILi64EEEEEENS_10bfloat16_tEfNS_4arch4Sm80ELb0ELb0ELb1ELb0ELb0ELb0ELb0ELb0ELi2ELi4ELi4ELi4ELb0EEENS1_21CollectiveEpilogueBwdISA_SB_SD_Li256ELb0ELb0ELi2EEENS1_19SingleTileSchedulerILb0ELb0ELb0ELi128EEEEEEEEEvNT_6ParamsE$_ZN4cute3eso3ESOILb1ELb0EJNS_6LayoutINS_5tupleIJNS3_IJNS3_IJNS_1CILi4EEENS4_ILi8EEEEEENS3_IJS5_NS4_ILi2EEEEEEEEENS3_IJNS3_IJS8_S8_EEENS3_IJS8_S6_EEEEEEEEENS3_IJNS3_IJNS3_IJNS_11ScaledBasisIS8_JLi1EEEENSF_INS4_ILi1EEEJLi0EEEEEEENS3_IJNSF_INS4_ILi16EEEJLi0EEEENSF_IS6_JLi1EEEEEEEEEENS3_IJNS3_IJNSF_ISH_JLi1EEEENSF_IS6_JLi0EEEEEEENS3_IJNSF_INS4_ILi64EEEJLi0EEEENSF_ISK_JLi1EEEEEEEEEEEEEEENS_10ViewEngineINS_23ArithmeticTupleIteratorINS_15ArithmeticTupleIJNS4_ILi0EEES12_EEEEEEEEEC2ERKSY_RKS15_,($_ZN7cutlass13device_kernelIN5flash19enable_sm80_to_sm89INS1_16FlashAttnBwdSm80INS1_25CollectiveMainloopBwdSm80ILi2ELi2EN4cute5tupleIJNS5_1CILi128EEES8_NS7_ILi64EEEEEENS_10bfloat16_tEfNS_4arch4Sm80ELb0ELb0ELb1ELb0ELb0ELb0ELb0ELb0ELi2ELi4ELi4ELi4ELb0EEENS1_21CollectiveEpilogueBwdISA_SB_SD_Li256ELb0ELb0ELi2EEENS1_19SingleTileSchedulerILb0ELb0ELb0ELi128EEEEEEEEEvNT_6ParamsE$_ZN4cute3eso3ESOILb1ELb0EJNS_6LayoutINS_5tupleIJNS3_IJNS3_IJNS_1CILi8EEENS4_ILi1EEEEEES6_EEENS3_IJNS3_IJS6_S6_EEENS4_ILi2EEEEEEEEENS3_IJNS3_IJNS3_IJS6_NS4_ILi0EEEEEESD_EEENS3_IJNS3_IJSD_SD_EEENS4_ILi4096EEEEEEEEEEENS_10ViewEngineINS_8smem_ptrIPN7cutlass10bfloat16_tEEEEEEEC2ERKSK_RKSR_ - $_ZN7cutlass13device_kernelIN5flash19enable_sm80_to_sm89INS1_16FlashAttnBwdSm80INS1_25CollectiveMainloopBwdSm80ILi2ELi2EN4cute5tupleIJNS5_1CILi128EEES8_NS7_ILi64EEEEEENS_10bfloat16_tEfNS_4arch4Sm80ELb0ELb0ELb1ELb0ELb0ELb0ELb0ELb0ELi2ELi4ELi4ELi4ELb0EEENS1_21CollectiveEpilogueBwdISA_SB_SD_Li256ELb0ELb0ELi2EEENS1_19SingleTileSchedulerILb0ELb0ELb0ELi128EEEEEEEEEvNT_6ParamsE$_ZN4cute3eso3ESOILb1ELb0EJNS_6LayoutINS_5tupleIJNS3_IJNS3_IJNS_1CILi4EEENS4_ILi8EEEEEENS3_IJS5_NS4_ILi2EEEEEEEEENS3_IJNS3_IJS8_S8_EEENS3_IJS8_S6_EEEEEEEEENS3_IJNS3_IJNS3_IJNS_11ScaledBasisIS8_JLi1EEEENSF_INS4_ILi1EEEJLi0EEEEEEENS3_IJNSF_INS4_ILi16EEEJLi0EEEENSF_IS6_JLi1EEEEEEEEEENS3_IJNS3_IJNSF_ISH_JLi1EEEENSF_IS6_JLi0EEEEEEENS3_IJNSF_INS4_ILi64EEEJLi0EEEENSF_ISK_JLi1EEEEEEEEEEEEEEENS_10ViewEngineINS_23ArithmeticTupleIteratorINS_15ArithmeticTupleIJNS4_ILi0EEES12_EEEEEEEEEC2ERKSY_RKS15_)
$_ZN7cutlass13device_kernelIN5flash19enable_sm80_to_sm89INS1_16FlashAttnBwdSm80INS1_25CollectiveMainloopBwdSm80ILi2ELi2EN4cute5tupleIJNS5_1CILi128EEES8_NS7_ILi64EEEEEENS_10bfloat16_tEfNS_4arch4Sm80ELb0ELb0ELb1ELb0ELb0ELb0ELb0ELb0ELi2ELi4ELi4ELi4ELb0EEENS1_21CollectiveEpilogueBwdISA_SB_SD_Li256ELb0ELb0ELi2EEENS1_19SingleTileSchedulerILb0ELb0ELb0ELi128EEEEEEEEEvNT_6ParamsE$_ZN4cute3eso3ESOILb1ELb0EJNS_6LayoutINS_5tupleIJNS3_IJNS3_IJNS_1CILi4EEENS4_ILi8EEEEEENS3_IJS5_NS4_ILi2EEEEEEEEENS3_IJNS3_IJS8_S8_EEENS3_IJS8_S6_EEEEEEEEENS3_IJNS3_IJNS3_IJNS_11ScaledBasisIS8_JLi1EEEENSF_INS4_ILi1EEEJLi0EEEEEEENS3_IJNSF_INS4_ILi16EEEJLi0EEEENSF_IS6_JLi1EEEEEEEEEENS3_IJNS3_IJNSF_ISH_JLi1EEEENSF_IS6_JLi0EEEEEEENS3_IJNSF_INS4_ILi64EEEJLi0EEEENSF_ISK_JLi1EEEEEEEEEEEEEEENS_10ViewEngineINS_23ArithmeticTupleIteratorINS_15ArithmeticTupleIJNS4_ILi0EEES12_EEEEEEEEEC2ERKSY_RKS15_:
[----:B------:R-:W-:Y:S01]  /*8d00*/  IADD3 R2, R14, -c[0x0][0x20], RZ ;  /* 0x800008000e027a10 */ /* 0x000fe20007ffe0ff */
[----:B------:R-:W-:Y:S01]  /*8d10*/  IMAD.MOV.U32 R60, RZ, RZ, R6 ;  /* 0x000000ffff3c7224 */ /* 0x000fe200078e0006 */
[----:B------:R-:W-:Y:S01]  /*8d20*/  PRMT R9, R17, 0x7770, RZ ;  /* 0x0000777011097816 */ /* 0x000fe200000000ff */
[----:B------:R-:W-:-:S04]  /*8d30*/  IMAD.MOV.U32 R61, RZ, RZ, 0x0 ;  /* 0x00000000ff3d7424 */ /* 0x000fc800078e00ff */
[----:B------:R1:W-:Y:S01]  /*8d40*/  STL.U8 [R2], R9 ;  /* 0x0000000902007387 */ /* 0x0003e20000100000 */
[----:B------:R-:W-:Y:S05]  /*8d50*/  RET.REL.NODEC R60 `(_ZN7cutlass13device_kernelIN5flash19enable_sm80_to_sm89INS1_16FlashAttnBwdSm80INS1_25CollectiveMainloopBwdSm80ILi2ELi2EN4cute5tupleIJNS5_1CILi128EEES8_NS7_ILi64EEEEEENS_10bfloat16_tEfNS_4arch4Sm80ELb0ELb0ELb1ELb0ELb0ELb0ELb0ELb0ELi2ELi4ELi4ELi4ELb0EEENS1_21CollectiveEpilogueBwdISA_SB_SD_Li256ELb0ELb0ELi2EEENS1_19SingleTileSchedulerILb0ELb0ELb0ELi128EEEEEEEEEvNT_6ParamsE) ;  /* 0xffff72a03c007950 */ /* 0x000fea0003c3ffff */
        .type           $_ZN7cutlass13device_kernelIN5flash19enable_sm80_to_sm89INS1_16FlashAttnBwdSm80INS1_25CollectiveMainloopBwdSm80ILi2ELi2EN4cute5tupleIJNS5_1CILi128EEES8_NS7_ILi64EEEEEENS_10bfloat16_tEfNS_4arch4Sm80ELb0ELb0ELb1ELb0ELb0ELb0ELb0ELb0ELi2ELi4ELi4ELi4ELb0EEENS1_21CollectiveEpilogueBwdISA_SB_SD_Li256ELb0ELb0ELi2EEENS1_19SingleTileSchedulerILb0ELb0ELb0ELi128EEEEEEEEEvNT_6ParamsE$_ZN4cute3eso3ESOILb1ELb0EJNS_6LayoutINS_5tupleIJNS3_IJNS3_IJNS_1CILi8EEENS4_ILi1EEEEEES6_EEENS3_IJNS3_IJS6_S6_EEENS4_ILi2EEEEEEEEENS3_IJNS3_IJNS3_IJS6_NS4_ILi0EEEEEESD_EEENS3_IJNS3_IJSD_SD_EEENS4_ILi4096EEEEEEEEEEENS_10ViewEngineINS_8smem_ptrIPN7cutlass10bfloat16_tEEEEEEEC2ERKSK_RKSR_,@function
        .size           $_ZN7cutlass13device_kernelIN5flash19enable_sm80_to_sm89INS1_16FlashAttnBwdSm80INS1_25CollectiveMainloopBwdSm80ILi2ELi2EN4cute5tupleIJNS5_1CILi128EEES8_NS7_ILi64EEEEEENS_10bfloat16_tEfNS_4arch4Sm80ELb0ELb0ELb1ELb0ELb0ELb0ELb0ELb0ELi2ELi4ELi4ELi4ELb0EEENS1_21CollectiveEpilogueBwdISA_SB_SD_Li256ELb0ELb0ELi2EEENS1_19SingleTileSchedulerILb0ELb0ELb0ELi128EEEEEEEEEvNT_6ParamsE$_ZN4cute3eso3ESOILb1ELb0EJNS_6LayoutINS_5tupleIJNS3_IJNS3_IJNS_1CILi8EEENS4_ILi1EEEEEES6_EEENS3_IJNS3_IJS6_S6_EEENS4_ILi2EEEEEEEEENS3_IJNS3_IJNS3_IJS6_NS4_ILi0EEEEEESD_EEENS3_IJNS3_IJSD_SD_EEENS4_ILi4096EEEEEEEEEEENS_10ViewEngineINS_8smem_ptrIPN7cutlass10bfloat16_tEEEEEEEC2ERKSK_RKSR_,($_ZN7cutlass13device_kernelIN5flash19enable_sm80_to_sm89INS1_16FlashAttnBwdSm80INS1_25CollectiveMainloopBwdSm80ILi2ELi2EN4cute5tupleIJNS5_1CILi128EEES8_NS7_ILi64EEEEEENS_10bfloat16_tEfNS_4arch4Sm80ELb0ELb0ELb1ELb0ELb0ELb0ELb0ELb0ELi2ELi4ELi4ELi4ELb0EEENS1_21CollectiveEpilogueBwdISA_SB_SD_Li256ELb0ELb0ELi2EEENS1_19SingleTileSchedulerILb0ELb0ELb0ELi128EEEEEEEEEvNT_6ParamsE$_ZN4cute3eso3ESOILb1ELb0EJNS_6LayoutINS_5tupleIJNS3_IJNS3_IJNS_1CILi8EEENS4_ILi1EEEEEES6_EEENS3_IJNS3_IJS6_S6_EEENS4_ILi2EEEEEEEEENS3_IJNS3_IJNS3_IJS6_NS4_ILi0EEEEEESD_EEENS3_IJNS3_IJSD_SD_EEENS4_ILi64EEEEEEEEEEENS_10ViewEngineIPN7cutlass10bfloat16_tEEEEEC2ERKSK_RKSP_ - $_ZN7cutlass13device_kernelIN5flash19enable_sm80_to_sm89INS1_16FlashAttnBwdSm80INS1_25CollectiveMainloopBwdSm80ILi2ELi2EN4cute5tupleIJNS5_1CILi128EEES8_NS7_ILi64EEEEEENS_10bfloat16_tEfNS_4arch4Sm80ELb0ELb0ELb1ELb0ELb0ELb0ELb0ELb0ELi2ELi4ELi4ELi4ELb0EEENS1_21CollectiveEpilogueBwdISA_SB_SD_Li256ELb0ELb0ELi2EEENS1_19SingleTileSchedulerILb0ELb0ELb0ELi128EEEEEEEEEvNT_6ParamsE$_ZN4cute3eso3ESOILb1ELb0EJNS_6LayoutINS_5tupleIJNS3_IJNS3_IJNS_1CILi8EEENS4_ILi1EEEEEES6_EEENS3_IJNS3_IJS6_S6_EEENS4_ILi2EEEEEEEEENS3_IJNS3_IJNS3_IJS6_NS4_ILi0EEEEEESD_EEENS3_IJNS3_IJSD_SD_EEENS4_ILi4096EEEEEEEEEEENS_10ViewEngineINS_8smem_ptrIPN7cutlass10bfloat16_tEEEEEEEC2ERKSK_RKSR_)
$_ZN7cutlass13device_kernelIN5flash19enable_sm80_to_sm89INS1_16FlashAttnBwdSm80INS1_25CollectiveMainloopBwdSm80ILi2ELi2EN4cute5tupleIJNS5_1CILi128EEES8_NS7_ILi64EEEEEENS_10bfloat16_tEfNS_4arch4Sm80ELb0ELb0ELb1ELb0ELb0ELb0ELb0ELb0ELi2ELi4ELi4ELi4ELb0EEENS1_21CollectiveEpilogueBwdISA_SB_SD_Li256ELb0ELb0ELi2EEENS1_19SingleTileSchedulerILb0ELb0ELb0ELi128EEEEEEEEEvNT_6ParamsE$_ZN4cute3eso3ESOILb1ELb0EJNS_6LayoutINS_5tupleIJNS3_IJNS3_IJNS_1CILi8EEENS4_ILi1EEEEEES6_EEENS3_IJNS3_IJS6_S6_EEENS4_ILi2EEEEEEEEENS3_IJNS3_IJNS3_IJS6_NS4_ILi0EEEEEESD_EEENS3_IJNS3_IJSD_SD_EEENS4_ILi4096EEEEEEEEEEENS_10ViewEngineINS_8smem_ptrIPN7cutlass10bfloat16_tEEEEEEEC2ERKSK_RKSR_:
[----:B------:R-:W-:Y:S01]  /*8d60*/  IADD3 R5, R76, -c[0x0][0x20], RZ ;  /* 0x800008004c057a10 */ /* 0x000fe20007ffe0ff */
[----:B------:R-:W-:Y:S01]  /*8d70*/  IMAD.MOV.U32 R8, RZ, RZ, R4 ;  /* 0x000000ffff087224 */ /* 0x000fe200078e0004 */
[----:B------:R-:W-:Y:S01]  /*8d80*/  MOV R9, R7 ;  /* 0x0000000700097202 */ /* 0x000fe20000000f00 */
[----:B------:R-:W-:-:S04]  /*8d90*/  IMAD.MOV.U32 R7, RZ, RZ, 0x0 ;  /* 0x00000000ff077424 */ /* 0x000fc800078e00ff */
[----:B------:R1:W-:Y:S01]  /*8da0*/  STL.64 [R5], R8 ;  /* 0x0000000805007387 */ /* 0x0003e20000100a00 */
[----:B------:R-:W-:Y:S05]  /*8db0*/  RET.REL.NODEC R6 `(_ZN7cutlass13device_kernelIN5flash19enable_sm80_to_sm89INS1_16FlashAttnBwdSm80INS1_25CollectiveMainloopBwdSm80ILi2ELi2EN4cute5tupleIJNS5_1CILi128EEES8_NS7_ILi64EEEEEENS_10bfloat16_tEfNS_4arch4Sm80ELb0ELb0ELb1ELb0ELb0ELb0ELb0ELb0ELi2ELi4ELi4ELi4ELb0EEENS1_21CollectiveEpilogueBwdISA_SB_SD_Li256ELb0ELb0ELi2EEENS1_19SingleTileSchedulerILb0ELb0ELb0ELi128EEEEEEEEEvNT_6ParamsE) ;  /* 0xffff724006007950 */ /* 0x000fea0003c3ffff */
        .type           $_ZN7cutlass13device_kernelIN5flash19enable_sm80_to_sm89INS1_16FlashAttnBwdSm80INS1_25CollectiveMainloopBwdSm80ILi2ELi2EN4cute5tupleIJNS5_1CILi128EEES8_NS7_ILi64EEEEEENS_10bfloat16_tEfNS_4arch4Sm80ELb0ELb0ELb1ELb0ELb0ELb0ELb0ELb0ELi2ELi4ELi4ELi4ELb0EEENS1_21CollectiveEpilogueBwdISA_SB_SD_Li256ELb0ELb0ELi2EEENS1_19SingleTileSchedulerILb0ELb0ELb0ELi128EEEEEEEEEvNT_6ParamsE$_ZN4cute3eso3ESOILb1ELb0EJNS_6LayoutINS_5tupleIJNS3_IJNS3_IJNS_1CILi8EEENS4_ILi1EEEEEES6_EEENS3_IJNS3_IJS6_S6_EEENS4_ILi2EEEEEEEEENS3_IJNS3_IJNS3_IJS6_NS4_ILi0EEEEEESD_EEENS3_IJNS3_IJSD_SD_EEENS4_ILi64EEEEEEEEEEENS_10ViewEngineIPN7cutlass10bfloat16_tEEEEEC2ERKSK_RKSP_,@function
        .size           $_ZN7cutlass13device_kernelIN5flash19enable_sm80_to_sm89INS1_16FlashAttnBwdSm80INS1_25CollectiveMainloopBwdSm80ILi2ELi2EN4cute5tupleIJNS5_1CILi128EEES8_NS7_ILi64EEEEEENS_10bfloat16_tEfNS_4arch4Sm80ELb0ELb0ELb1ELb0ELb0ELb0ELb0ELb0ELi2ELi4ELi4ELi4ELb0EEENS1_21CollectiveEpilogueBwdISA_SB_SD_Li256ELb0ELb0ELi2EEENS1_19SingleTileSchedulerILb0ELb0ELb0ELi128EEEEEEEEEvNT_6ParamsE$_ZN4cute3eso3ESOILb1ELb0EJNS_6LayoutINS_5tupleIJNS3_IJNS3_IJNS_1CILi8EEENS4_ILi1EEEEEES6_EEENS3_IJNS3_IJS6_S6_EEENS4_ILi2EEEEEEEEENS3_IJNS3_IJNS3_IJS6_NS4_ILi0EEEEEESD_EEENS3_IJNS3_IJSD_SD_EEENS4_ILi64EEEEEEEEEEENS_10ViewEngineIPN7cutlass10bfloat16_tEEEEEC2ERKSK_RKSP_,($_ZN7cutlass13device_kernelIN5flash19enable_sm80_to_sm89INS1_16FlashAttnBwdSm80INS1_25CollectiveMainloopBwdSm80ILi2ELi2EN4cute5tupleIJNS5_1CILi128EEES8_NS7_ILi64EEEEEENS_10bfloat16_tEfNS_4arch4Sm80ELb0ELb0ELb1ELb0ELb0ELb0ELb0ELb0ELi2ELi4ELi4ELi4ELb0EEENS1_21CollectiveEpilogueBwdISA_SB_SD_Li256ELb0ELb0ELi2EEENS1_19SingleTileSchedulerILb0ELb0ELb0ELi128EEEEEEEEEvNT_6ParamsE$_ZN4cute3eso3ESOILb1ELb0EJNS_6LayoutINS_5tupleIJNS3_IJNS3_IJNS_1CILi8EEENS4_ILi1EEEEEES6_EEENS3_IJNS3_IJS6_S6_EEENS4_ILi2EEEEEEEEENS3_IJNS3_IJNS3_IJS6_NS4_ILi0EEEEEESD_EEENS3_IJNS3_IJSD_SD_EEENS4_ILi8192EEEEEEEEEEENS_10ViewEngineINS_8smem_ptrIPN7cutlass10bfloat16_tEEEEEEEC2ERKSK_RKSR_ - $_ZN7cutlass13device_kernelIN5flash19enable_sm80_to_sm89INS1_16FlashAttnBwdSm80INS1_25CollectiveMainloopBwdSm80ILi2ELi2EN4cute5tupleIJNS5_1CILi128EEES8_NS7_ILi64EEEEEENS_10bfloat16_tEfNS_4arch4Sm80ELb0ELb0ELb1ELb0ELb0ELb0ELb0ELb0ELi2ELi4ELi4ELi4ELb0EEENS1_21CollectiveEpilogueBwdISA_SB_SD_Li256ELb0ELb0ELi2EEENS1_19SingleTileSchedulerILb0ELb0ELb0ELi128EEEEEEEEEvNT_6ParamsE$_ZN4cute3eso3ESOILb1ELb0EJNS_6LayoutINS_5tupleIJNS3_IJNS3_IJNS_1CILi8EEENS4_ILi1EEEEEES6_EEENS3_IJNS3_IJS6_S6_EEENS4_ILi2EEEEEEEEENS3_IJNS3_IJNS3_IJS6_NS4_ILi0EEEEEESD_EEENS3_IJNS3_IJSD_SD_EEENS4_ILi64EEEEEEEEEEENS_10ViewEngineIPN7cutlass10bfloat16_tEEEEEC2ERKSK_RKSP_)
$_ZN7cutlass13device_kernelIN5flash19enable_sm80_to_sm89INS1_16FlashAttnBwdSm80INS1_25CollectiveMainloopBwdSm80ILi2ELi2EN4cute5tupleIJNS5_1CILi128EEES8_NS7_ILi64EEEEEENS_10bfloat16_tEfNS_4arch4Sm80ELb0ELb0ELb1ELb0ELb0ELb0ELb0ELb0ELi2ELi4ELi4ELi4ELb0EEENS1_21CollectiveEpilogueBwdISA_SB_SD_Li256ELb0ELb0ELi2EEENS1_19SingleTileSchedulerILb0ELb0ELb0ELi128EEEEEEEEEvNT_6ParamsE$_ZN4cute3eso3ESOILb1ELb0EJNS_6LayoutINS_5tupleIJNS3_IJNS3_IJNS_1CILi8EEENS4_ILi1EEEEEES6_EEENS3_IJNS3_IJS6_S6_EEENS4_ILi2EEEEEEEEENS3_IJNS3_IJNS3_IJS6_NS4_ILi0EEEEEESD_EEENS3_IJNS3_IJSD_SD_EEENS4_ILi64EEEEEEEEEEENS_10ViewEngineIPN7cutlass10bfloat16_tEEEEEC2ERKSK_RKSP_:
[----:B------:R-:W-:Y:S02]  /*8dc0*/  IADD3 R6, R25, -c[0x0][0x20], RZ ;  /* 0x8000080019067a10 */ /* 0x000fe40007ffe0ff */
[----:B------:R-:W-:-:S03]  /*8dd0*/  MOV R9, 0x0 ;  /* 0x0000000000097802 */ /* 0x000fc60000000f00 */
[----:B------:R1:W-:Y:S01]  /*8de0*/  STL.64 [R6], R2 ;  /* 0x0000000206007387 */ /* 0x0003e20000100a00 */
[----:B------:R-:W-:Y:S05]  /*8df0*/  RET.REL.NODEC R8 `(_ZN7cutlass13device_kernelIN5flash19enable_sm80_to_sm89INS1_16FlashAttnBwdSm80INS1_25CollectiveMainloopBwdSm80ILi2ELi2EN4cute5tupleIJNS5_1CILi128EEES8_NS7_ILi64EEEEEENS_10bfloat16_tEfNS_4arch4Sm80ELb0ELb0ELb1ELb0ELb0ELb0ELb0ELb0ELi2ELi4ELi4ELi4ELb0EEENS1_21CollectiveEpilogueBwdISA_SB_SD_Li256ELb0ELb0ELi2EEENS1_19SingleTileSchedulerILb0ELb0ELb0ELi128EEEEEEEEEvNT_6ParamsE) ;  /* 0xffff720008007950 */ /* 0x000fea0003c3ffff */
        .type           $_ZN7cutlass13device_kernelIN5flash19enable_sm80_to_sm89INS1_16FlashAttnBwdSm80INS1_25CollectiveMainloopBwdSm80ILi2ELi2EN4cute5tupleIJNS5_1CILi128EEES8_NS7_ILi64EEEEEENS_10bfloat16_tEfNS_4arch4Sm80ELb0ELb0ELb1ELb0ELb0ELb0ELb0ELb0ELi2ELi4ELi4ELi4ELb0EEENS1_21CollectiveEpilogueBwdISA_SB_SD_Li256ELb0ELb0ELi2EEENS1_19SingleTileSchedulerILb0ELb0ELb0ELi128EEEEEEEEEvNT_6ParamsE$_ZN4cute3eso3ESOILb1ELb0EJNS_6LayoutINS_5tupleIJNS3_IJNS3_IJNS_1CILi8EEENS4_ILi1EEEEEES6_EEENS3_IJNS3_IJS6_S6_EEENS4_ILi2EEEEEEEEENS3_IJNS3_IJNS3_IJS6_NS4_ILi0EEEEEESD_EEENS3_IJNS3_IJSD_SD_EEENS4_ILi8192EEEEEEEEEEENS_10ViewEngineINS_8smem_ptrIPN7cutlass10bfloat16_tEEEEEEEC2ERKSK_RKSR_,@function
        .size           $_ZN7cutlass13device_kernelIN5flash19enable_sm80_to_sm89INS1_16FlashAttnBwdSm80INS1_25CollectiveMainloopBwdSm80ILi2ELi2EN4cute5tupleIJNS5_1CILi128EEES8_NS7_ILi64EEEEEENS_10bfloat16_tEfNS_4arch4Sm80ELb0ELb0ELb1ELb0ELb0ELb0ELb0ELb0ELi2ELi4ELi4ELi4ELb0EEENS1_21CollectiveEpilogueBwdISA_SB_SD_Li256ELb0ELb0ELi2EEENS1_19SingleTileSchedulerILb0ELb0ELb0ELi128EEEEEEEEEvNT_6ParamsE$_ZN4cute3eso3ESOILb1ELb0EJNS_6LayoutINS_5tupleIJNS3_IJNS3_IJNS_1CILi8EEENS4_ILi1EEEEEES6_EEENS3_IJNS3_IJS6_S6_EEENS4_ILi2EEEEEEEEENS3_IJNS3_IJNS3_IJS6_NS4_ILi0EEEEEESD_EEENS3_IJNS3_IJSD_SD_EEENS4_ILi8192EEEEEEEEEEENS_10ViewEngineINS_8smem_ptrIPN7cutlass10bfloat16_tEEEEEEEC2ERKSK_RKSR_,($_ZN7cutlass13device_kernelIN5flash19enable_sm80_to_sm89INS1_16FlashAttnBwdSm80INS1_25CollectiveMainloopBwdSm80ILi2ELi2EN4cute5tupleIJNS5_1CILi128EEES8_NS7_ILi64EEEEEENS_10bfloat16_tEfNS_4arch4Sm80ELb0ELb0ELb1ELb0ELb0ELb0ELb0ELb0ELi2ELi4ELi4ELi4ELb0EEENS1_21CollectiveEpilogueBwdISA_SB_SD_Li256ELb0ELb0ELi2EEENS1_19SingleTileSchedulerILb0ELb0ELb0ELi128EEEEEEEEEvNT_6ParamsE$_ZN4cute3eso3ESOILb1ELb0EJNS_6LayoutINS_5tupleIJNS3_IJNS3_IJNS_1CILi8EEENS4_ILi1EEEEEES6_EEENS3_IJNS3_IJS6_S6_EEENS4_ILi2EEEEEEEEENS3_IJNS3_IJNS3_IJS6_NS4_ILi0EEEEEESD_EEENS3_IJNS3_IJSD_SD_EEES5_EEEEEEEENS_10ViewEngineIPN7cutlass10bfloat16_tEEEEEC2ERKSJ_RKSO_ - $_ZN7cutlass13device_kernelIN5flash19enable_sm80_to_sm89INS1_16FlashAttnBwdSm80INS1_25CollectiveMainloopBwdSm80ILi2ELi2EN4cute5tupleIJNS5_1CILi128EEES8_NS7_ILi64EEEEEENS_10bfloat16_tEfNS_4arch4Sm80ELb0ELb0ELb1ELb0ELb0ELb0ELb0ELb0ELi2ELi4ELi4ELi4ELb0EEENS1_21CollectiveEpilogueBwdISA_SB_SD_Li256ELb0ELb0ELi2EEENS1_19SingleTileSchedulerILb0ELb0ELb0ELi128EEEEEEEEEvNT_6ParamsE$_ZN4cute3eso3ESOILb1ELb0EJNS_6LayoutINS_5tupleIJNS3_IJNS3_IJNS_1CILi8EEENS4_ILi1EEEEEES6_EEENS3_IJNS3_IJS6_S6_EEENS4_ILi2EEEEEEEEENS3_IJNS3_IJNS3_IJS6_NS4_ILi0EEEEEESD_EEENS3_IJNS3_IJSD_SD_EEENS4_ILi8192EEEEEEEEEEENS_10ViewEngineINS_8smem_ptrIPN7cutlass10bfloat16_tEEEEEEEC2ERKSK_RKSR_)
$_ZN7cutlass13device_kernelIN5flash19enable_sm80_to_sm89INS1_16FlashAttnBwdSm80INS1_25CollectiveMainloopBwdSm80ILi2ELi2EN4cute5tupleIJNS5_1CILi128EEES8_NS7_ILi64EEEEEENS_10bfloat16_tEfNS_4arch4Sm80ELb0ELb0ELb1ELb0ELb0ELb0ELb0ELb0ELi2ELi4ELi4ELi4ELb0EEENS1_21CollectiveEpilogueBwdISA_SB_SD_Li256ELb0ELb0ELi2EEENS1_19SingleTileSchedulerILb0ELb0ELb0ELi128EEEEEEEEEvNT_6ParamsE$_ZN4cute3eso3ESOILb1ELb0EJNS_6LayoutINS_5tupleIJNS3_IJNS3_IJNS_1CILi8EEENS4_ILi1EEEEEES6_EEENS3_IJNS3_IJS6_S6_EEENS4_ILi2EEEEEEEEENS3_IJNS3_IJNS3_IJS6_NS4_ILi0EEEEEESD_EEENS3_IJNS3_IJSD_SD_EEENS4_ILi8192EEEEEEEEEEENS_10ViewEngineINS_8smem_ptrIPN7cutlass10bfloat16_tEEEEEEEC2ERKSK_RKSR_:
[----:B------:R-:W-:Y:S02]  /*8e00*/  IADD3 R2, R25, -c[0x0][0x20], RZ ;  /* 0x8000080019027a10 */ /* 0x000fe40007ffe0ff */
[----:B------:R-:W-:-:S03]  /*8e10*/  MOV R9, 0x0 ;  /* 0x0000000000097802 */ /* 0x000fc60000000f00 */
[----:B------:R1:W-:Y:S01]  /*8e20*/  STL.64 [R2], R4 ;  /* 0x0000000402007387 */ /* 0x0003e20000100a00 */
[----:B------:R-:W-:Y:S05]  /*8e30*/  RET.REL.NODEC R8 `(_ZN7cutlass13device_kernelIN5flash19enable_sm80_to_sm89INS1_16FlashAttnBwdSm80INS1_25CollectiveMainloopBwdSm80ILi2ELi2EN4cute5tupleIJNS5_1CILi128EEES8_NS7_ILi64EEEEEENS_10bfloat16_tEfNS_4arch4Sm80ELb0ELb0ELb1ELb0ELb0ELb0ELb0ELb0ELi2ELi4ELi4ELi4ELb0EEENS1_21CollectiveEpilogueBwdISA_SB_SD_Li256ELb0ELb0ELi2EEENS1_19SingleTileSchedulerILb0ELb0ELb0ELi128EEEEEEEEEvNT_6ParamsE) ;  /* 0xffff71c008007950 */ /* 0x000fea0003c3ffff */
        .type           $_ZN7cutlass13device_kernelIN5flash19enable_sm80_to_sm89INS1_16FlashAttnBwdSm80INS1_25CollectiveMainloopBwdSm80ILi2ELi2EN4cute5tupleIJNS5_1CILi128EEES8_NS7_ILi64EEEEEENS_10bfloat16_tEfNS_4arch4Sm80ELb0ELb0ELb1ELb0ELb0ELb0ELb0ELb0ELi2ELi4ELi4ELi4ELb0EEENS1_21CollectiveEpilogueBwdISA_SB_SD_Li256ELb0ELb0ELi2EEENS1_19SingleTileSchedulerILb0ELb0ELb0ELi128EEEEEEEEEvNT_6ParamsE$_ZN4cute3eso3ESOILb1ELb0EJNS_6LayoutINS_5tupleIJNS3_IJNS3_IJNS_1CILi8EEENS4_ILi1EEEEEES6_EEENS3_IJNS3_IJS6_S6_EEENS4_ILi2EEEEEEEEENS3_IJNS3_IJNS3_IJS6_NS4_ILi0EEEEEESD_EEENS3_IJNS3_IJSD_SD_EEES5_EEEEEEEENS_10ViewEngineIPN7cutlass10bfloat16_tEEEEEC2ERKSJ_RKSO_,@function
        .size           $_ZN7cutlass13device_kernelIN5flash19enable_sm80_to_sm89INS1_16FlashAttnBwdSm80INS1_25CollectiveMainloopBwdSm80ILi2ELi2EN4cute5tupleIJNS5_1CILi128EEES8_NS7_ILi64EEEEEENS_10bfloat16_tEfNS_4arch4Sm80ELb0ELb0ELb1ELb0ELb0ELb0ELb0ELb0ELi2ELi4ELi4ELi4ELb0EEENS1_21CollectiveEpilogueBwdISA_SB_SD_Li256ELb0ELb0ELi2EEENS1_19SingleTileSchedulerILb0ELb0ELb0ELi128EEEEEEEEEvNT_6ParamsE$_ZN4cute3eso3ESOILb1ELb0EJNS_6LayoutINS_5tupleIJNS3_IJNS3_IJNS_1CILi8EEENS4_ILi1EEEEEES6_EEENS3_IJNS3_IJS6_S6_EEENS4_ILi2EEEEEEEEENS3_IJNS3_IJNS3_IJS6_NS4_ILi0EEEEEESD_EEENS3_IJNS3_IJSD_SD_EEES5_EEEEEEEENS_10ViewEngineIPN7cutlass10bfloat16_tEEEEEC2ERKSJ_RKSO_,($_ZN7cutlass13device_kernelIN5flash19enable_sm80_to_sm89INS1_16FlashAttnBwdSm80INS1_25CollectiveMainloopBwdSm80ILi2ELi2EN4cute5tupleIJNS5_1CILi128EEES8_NS7_ILi64EEEEEENS_10bfloat16_tEfNS_4arch4Sm80ELb0ELb0ELb1ELb0ELb0ELb0ELb0ELb0ELi2ELi4ELi4ELi4ELb0EEENS1_21CollectiveEpilogueBwdISA_SB_SD_Li256ELb0ELb0ELi2EEENS1_19SingleTileSchedulerILb0ELb0ELb0ELi128EEEEEEEEEvNT_6ParamsE$_ZN4cute3eso3ESOILb1ELb0EJNS_6LayoutINS_5tupleIJNS3_IJNS3_IJNS_1CILi8EEENS4_ILi1EEEEEES6_EEENS3_IJNS3_IJS6_S6_EEENS4_ILi4EEEEEEEEENS3_IJNS3_IJNS3_IJS6_NS4_ILi0EEEEEESD_EEENS3_IJNS3_IJSD_SD_EEENS4_ILi2048EEEEEEEEEEENS_10ViewEngineINS_8smem_ptrIPN7cutlass10bfloat16_tEEEEEEEC2ERKSK_RKSR_ - $_ZN7cutlass13device_kernelIN5flash19enable_sm80_to_sm89INS1_16FlashAttnBwdSm80INS1_25CollectiveMainloopBwdSm80ILi2ELi2EN4cute5tupleIJNS5_1CILi128EEES8_NS7_ILi64EEEEEENS_10bfloat16_tEfNS_4arch4Sm80ELb0ELb0ELb1ELb0ELb0ELb0ELb0ELb0ELi2ELi4ELi4ELi4ELb0EEENS1_21CollectiveEpilogueBwdISA_SB_SD_Li256ELb0ELb0ELi2EEENS1_19SingleTileSchedulerILb0ELb0ELb0ELi128EEEEEEEEEvNT_6ParamsE$_ZN4cute3eso3ESOILb1ELb0EJNS_6LayoutINS_5tupleIJNS3_IJNS3_IJNS_1CILi8EEENS4_ILi1EEEEEES6_EEENS3_IJNS3_IJS6_S6_EEENS4_ILi2EEEEEEEEENS3_IJNS3_IJNS3_IJS6_NS4_ILi0EEEEEESD_EEENS3_IJNS3_IJSD_SD_EEES5_EEEEEEEENS_10ViewEngineIPN7cutlass10bfloat16_tEEEEEC2ERKSJ_RKSO_)
$_ZN7cutlass13device_kernelIN5flash19enable_sm80_to_sm89INS1_16FlashAttnBwdSm80INS1_25CollectiveMainloopBwdSm80ILi2ELi2EN4cute5tupleIJNS5_1CILi128EEES8_NS7_ILi64EEEEEENS_10bfloat16_tEfNS_4arch4Sm80ELb0ELb0ELb1ELb0ELb0ELb0ELb0ELb0ELi2ELi4ELi4ELi4ELb0EEENS1_21CollectiveEpilogueBwdISA_SB_SD_Li256ELb0ELb0ELi2EEENS1_19SingleTileSchedulerILb0ELb0ELb0ELi128EEEEEEEEEvNT_6ParamsE$_ZN4cute3eso3ESOILb1ELb0EJNS_6LayoutINS_5tupleIJNS3_IJNS3_IJNS_1CILi8EEENS4_ILi1EEEEEES6_EEENS3_IJNS3_IJS6_S6_EEENS4_ILi2EEEEEEEEENS3_IJNS3_IJNS3_IJS6_NS4_ILi0EEEEEESD_EEENS3_IJNS3_IJSD_SD_EEES5_EEEEEEEENS_10ViewEngineIPN7cutlass10bfloat16_tEEEEEC2ERKSJ_RKSO_:
[----:B------:R-:W-:Y:S02]  /*8e40*/  IADD3 R6, R76, -c[0x0][0x20], RZ ;  /* 0x800008004c067a10 */ /* 0x000fe40007ffe0ff */
[----:B------:R-:W-:-:S03]  /*8e50*/  MOV R9, 0x0 ;  /* 0x0000000000097802 */ /* 0x000fc60000000f00 */
[----:B------:R1:W-:Y:S01]  /*8e60*/  STL.64 [R6], R2 ;  /* 0x0000000206007387 */ /* 0x0003e20000100a00 */
[----:B------:R-:W-:Y:S05]  /*8e70*/  RET.REL.NODEC R8 `(_ZN7cutlass13device_kernelIN5flash19enable_sm80_to_sm89INS1_16FlashAttnBwdSm80INS1_25CollectiveMainloopBwdSm80ILi2ELi2EN4cute5tupleIJNS5_1CILi128EEES8_NS7_ILi64EEEEEENS_10bfloat16_tEfNS_4arch4Sm80ELb0ELb0ELb1ELb0ELb0ELb0ELb0ELb0ELi2ELi4ELi4ELi4ELb0EEENS1_21CollectiveEpilogueBwdISA_SB_SD_Li256ELb0ELb0ELi2EEENS1_19SingleTileSchedulerILb0ELb0ELb0ELi128EEEEEEEEEvNT_6ParamsE) ;  /* 0xffff718008007950 */ /* 0x000fea0003c3ffff */
        .type           $_ZN7cutlass13device_kernelIN5flash19enable_sm80_to_sm89INS1_16FlashAttnBwdSm80INS1_25CollectiveMainloopBwdSm80ILi2ELi2EN4cute5tupleIJNS5_1CILi128EEES8_NS7_ILi64EEEEEENS_10bfloat16_tEfNS_4arch4Sm80ELb0ELb0ELb1ELb0ELb0ELb0ELb0ELb0ELi2ELi4ELi4ELi4ELb0EEENS1_21CollectiveEpilogueBwdISA_SB_SD_Li256ELb0ELb0ELi2EEENS1_19SingleTileSchedulerILb0ELb0ELb0ELi128EEEEEEEEEvNT_6ParamsE$_ZN4cute3eso3ESOILb1ELb0EJNS_6LayoutINS_5tupleIJNS3_IJNS3_IJNS_1CILi8EEENS4_ILi1EEEEEES6_EEENS3_IJNS3_IJS6_S6_EEENS4_ILi4EEEEEEEEENS3_IJNS3_IJNS3_IJS6_NS4_ILi0EEEEEESD_EEENS3_IJNS3_IJSD_SD_EEENS4_ILi2048EEEEEEEEEEENS_10ViewEngineINS_8smem_ptrIPN7cutlass10bfloat16_tEEEEEEEC2ERKSK_RKSR_,@function
        .size           $_ZN7cutlass13device_kernelIN5flash19enable_sm80_to_sm89INS1_16FlashAttnBwdSm80INS1_25CollectiveMainloopBwdSm80ILi2ELi2EN4cute5tupleIJNS5_1CILi128EEES8_NS7_ILi64EEEEEENS_10bfloat16_tEfNS_4arch4Sm80ELb0ELb0ELb1ELb0ELb0ELb0ELb0ELb0ELi2ELi4ELi4ELi4ELb0EEENS1_21CollectiveEpilogueBwdISA_SB_SD_Li256ELb0ELb0ELi2EEENS1_19SingleTileSchedulerILb0ELb0ELb0ELi128EEEEEEEEEvNT_6ParamsE$_ZN4cute3eso3ESOILb1ELb0EJNS_6LayoutINS_5tupleIJNS3_IJNS3_IJNS_1CILi8EEENS4_ILi1EEEEEES6_EEENS3_IJNS3_IJS6_S6_EEENS4_ILi4EEEEEEEEENS3_IJNS3_IJNS3_IJS6_NS4_ILi0EEEEEESD_EEENS3_IJNS3_IJSD_SD_EEENS4_ILi2048EEEEEEEEEEENS_10ViewEngineINS_8smem_ptrIPN7cutlass10bfloat16_tEEEEEEEC2ERKSK_RKSR_,($_ZN7cutlass13device_kernelIN5flash19enable_sm80_to_sm89INS1_16FlashAttnBwdSm80INS1_25CollectiveMainloopBwdSm80ILi2ELi2EN4cute5tupleIJNS5_1CILi128EEES8_NS7_ILi64EEEEEENS_10bfloat16_tEfNS_4arch4Sm80ELb0ELb0ELb1ELb0ELb0ELb0ELb0ELb0ELi2ELi4ELi4ELi4ELb0EEENS1_21CollectiveEpilogueBwdISA_SB_SD_Li256ELb0ELb0ELi2EEENS1_19SingleTileSchedulerILb0ELb0ELb0ELi128EEEEEEEEEvNT_6ParamsE$_ZN4cute3eso3ESOILb1ELb0EJNS_6LayoutINS_5tupleIJNS3_IJNS3_IJNS_1CILi8EEENS4_ILi1EEEEEES6_EEENS3_IJNS3_IJS6_S6_EEENS4_ILi4EEEEEEEEENS3_IJNS3_IJNS3_IJS6_NS4_ILi0EEEEEESD_EEENS3_IJNS3_IJSD_SD_EEES5_EEEEEEEENS_10ViewEngineIPN7cutlass10bfloat16_tEEEEEC2ERKSJ_RKSO_ - $_ZN7cutlass13device_kernelIN5flash19enable_sm80_to_sm89INS1_16FlashAttnBwdSm80INS1_25CollectiveMainloopBwdSm80ILi2ELi2EN4cute5tupleIJNS5_1CILi128EEES8_NS7_ILi64EEEEEENS_10bfloat16_tEfNS_4arch4Sm80ELb0ELb0ELb1ELb0ELb0ELb0ELb0ELb0ELi2ELi4ELi4ELi4ELb0EEENS1_21CollectiveEpilogueBwdISA_SB_SD_Li256ELb0ELb0ELi2EEENS1_19SingleTileSchedulerILb0ELb0ELb0ELi128EEEEEEEEEvNT_6ParamsE$_ZN4cute3eso3ESOILb1ELb0EJNS_6LayoutINS_5tupleIJNS3_IJNS3_IJNS_1CILi8EEENS4_ILi1EEEEEES6_EEENS3_IJNS3_IJS6_S6_EEENS4_ILi4EEEEEEEEENS3_IJNS3_IJNS3_IJS6_NS4_ILi0EEEEEESD_EEENS3_IJNS3_IJSD_SD_EEENS4_ILi2048EEEEEEEEEEENS_10ViewEngineINS_8smem_ptrIPN7cutlass10bfloat16_tEEEEEEEC2ERKSK_RKSR_)
$_ZN7cutlass13device_kernelIN5flash19enable_sm80_to_sm89INS1_16FlashAttnBwdSm80INS1_25CollectiveMainloopBwdSm80ILi2ELi2EN4cute5tupleIJNS5_1CILi128EEES8_NS7_ILi64EEEEEENS_10bfloat16_tEfNS_4arch4Sm80ELb0ELb0ELb1ELb0ELb0ELb0ELb0ELb0ELi2ELi4ELi4ELi4ELb0EEENS1_21CollectiveEpilogueBwdISA_SB_SD_Li256ELb0ELb0ELi2EEENS1_19SingleTileSchedulerILb0ELb0ELb0ELi128EEEEEEEEEvNT_6ParamsE$_ZN4cute3eso3ESOILb1ELb0EJNS_6LayoutINS_5tupleIJNS3_IJNS3_IJNS_1CILi8EEENS4_ILi1EEEEEES6_EEENS3_IJNS3_IJS6_S6_EEENS4_ILi4EEEEEEEEENS3_IJNS3_IJNS3_IJS6_NS4_ILi0EEEEEESD_EEENS3_IJNS3_IJSD_SD_EEENS4_ILi2048EEEEEEEEEEENS_10ViewEngineINS_8smem_ptrIPN7cutlass10bfloat16_tEEEEEEEC2ERKSK_RKSR_:
[----:B------:R-:W-:Y:S02]  /*8e80*/  IADD3 R2, R25, -c[0x0][0x20], RZ ;  /* 0x8000080019027a10 */ /* 0x000fe40007ffe0ff */
[----:B------:R-:W-:-:S03]  /*8e90*/  MOV R11, 0x0 ;  /* 0x00000000000b7802 */ /* 0x000fc60000000f00 */
[----:B------:R1:W-:Y:S01]  /*8ea0*/  STL.64 [R2], R6 ;  /* 0x0000000602007387 */ /* 0x0003e20000100a00 */
[----:B------:R-:W-:Y:S05]  /*8eb0*/  RET.REL.NODEC R10 `(_ZN7cutlass13device_kernelIN5flash19enable_sm80_to_sm89INS1_16FlashAttnBwdSm80INS1_25CollectiveMainloopBwdSm80ILi2ELi2EN4cute5tupleIJNS5_1CILi128EEES8_NS7_ILi64EEEEEENS_10bfloat16_tEfNS_4arch4Sm80ELb0ELb0ELb1ELb0ELb0ELb0ELb0ELb0ELi2ELi4ELi4ELi4ELb0EEENS1_21CollectiveEpilogueBwdISA_SB_SD_Li256ELb0ELb0ELi2EEENS1_19SingleTileSchedulerILb0ELb0ELb0ELi128EEEEEEEEEvNT_6ParamsE) ;  /* 0xffff71400a007950 */ /* 0x000fea0003c3ffff */
        .type           $_ZN7cutlass13device_kernelIN5flash19enable_sm80_to_sm89INS1_16FlashAttnBwdSm80INS1_25CollectiveMainloopBwdSm80ILi2ELi2EN4cute5tupleIJNS5_1CILi128EEES8_NS7_ILi64EEEEEENS_10bfloat16_tEfNS_4arch4Sm80ELb0ELb0ELb1ELb0ELb0ELb0ELb0ELb0ELi2ELi4ELi4ELi4ELb0EEENS1_21CollectiveEpilogueBwdISA_SB_SD_Li256ELb0ELb0ELi2EEENS1_19SingleTileSchedulerILb0ELb0ELb0ELi128EEEEEEEEEvNT_6ParamsE$_ZN4cute3eso3ESOILb1ELb0EJNS_6LayoutINS_5tupleIJNS3_IJNS3_IJNS_1CILi8EEENS4_ILi1EEEEEES6_EEENS3_IJNS3_IJS6_S6_EEENS4_ILi4EEEEEEEEENS3_IJNS3_IJNS3_IJS6_NS4_ILi0EEEEEESD_EEENS3_IJNS3_IJSD_SD_EEES5_EEEEEEEENS_10ViewEngineIPN7cutlass10bfloat16_tEEEEEC2ERKSJ_RKSO_,@function
        .size           $_ZN7cutlass13device_kernelIN5flash19enable_sm80_to_sm89INS1_16FlashAttnBwdSm80INS1_25CollectiveMainloopBwdSm80ILi2ELi2EN4cute5tupleIJNS5_1CILi128EEES8_NS7_ILi64EEEEEENS_10bfloat16_tEfNS_4arch4Sm80ELb0ELb0ELb1ELb0ELb0ELb0ELb0ELb0ELi2ELi4ELi4ELi4ELb0EEENS1_21CollectiveEpilogueBwdISA_SB_SD_Li256ELb0ELb0ELi2EEENS1_19SingleTileSchedulerILb0ELb0ELb0ELi128EEEEEEEEEvNT_6ParamsE$_ZN4cute3eso3ESOILb1ELb0EJNS_6LayoutINS_5tupleIJNS3_IJNS3_IJNS_1CILi8EEENS4_ILi1EEEEEES6_EEENS3_IJNS3_IJS6_S6_EEENS4_ILi4EEEEEEEEENS3_IJNS3_IJNS3_IJS6_NS4_ILi0EEEEEESD_EEENS3_IJNS3_IJSD_SD_EEES5_EEEEEEEENS_10ViewEngineIPN7cutlass10bfloat16_tEEEEEC2ERKSJ_RKSO_,($_ZN7cutlass13device_kernelIN5flash19enable_sm80_to_sm89INS1_16FlashAttnBwdSm80INS1_25CollectiveMainloopBwdSm80ILi2ELi2EN4cute5tupleIJNS5_1CILi128EEES8_NS7_ILi64EEEEEENS_10bfloat16_tEfNS_4arch4Sm80ELb0ELb0ELb1ELb0ELb0ELb0ELb0ELb0ELi2ELi4ELi4ELi4ELb0EEENS1_21CollectiveEpilogueBwdISA_SB_SD_Li256ELb0ELb0ELi2EEENS1_19SingleTileSchedulerILb0ELb0ELb0ELi128EEEEEEEEEvNT_6ParamsE$_ZN4cute3eso3ESOILb1ELb0EJNS_6LayoutINS_5tupleIJNS3_IJNS_1CILi1EEENS3_IJNS4_ILi2EEES6_EEEEEES6_NS4_ILi4EEEEEENS3_IJNS3_IJNS4_ILi0EEENS3_IJS5_S9_EEEEEES6_NS4_ILi8EEEEEEEENS_10ViewEngineIPjEEEEC2ERKSG_RKSJ_ - $_ZN7cutlass13device_kernelIN5flash19enable_sm80_to_sm89INS1_16FlashAttnBwdSm80INS1_25CollectiveMainloopBwdSm80ILi2ELi2EN4cute5tupleIJNS5_1CILi128EEES8_NS7_ILi64EEEEEENS_10bfloat16_tEfNS_4arch4Sm80ELb0ELb0ELb1ELb0ELb0ELb0ELb0ELb0ELi2ELi4ELi4ELi4ELb0EEENS1_21CollectiveEpilogueBwdISA_SB_SD_Li256ELb0ELb0ELi2EEENS1_19SingleTileSchedulerILb0ELb0ELb0ELi128EEEEEEEEEvNT_6ParamsE$_ZN4cute3eso3ESOILb1ELb0EJNS_6LayoutINS_5tupleIJNS3_IJNS3_IJNS_1CILi8EEENS4_ILi1EEEEEES6_EEENS3_IJNS3_IJS6_S6_EEENS4_ILi4EEEEEEEEENS3_IJNS3_IJNS3_IJS6_NS4_ILi0EEEEEESD_EEENS3_IJNS3_IJSD_SD_EEES5_EEEEEEEENS_10ViewEngineIPN7cutlass10bfloat16_tEEEEEC2ERKSJ_RKSO_)
$_ZN7cutlass13device_kernelIN5flash19enable_sm80_to_sm89INS1_16FlashAttnBwdSm80INS1_25CollectiveMainloopBwdSm80ILi2ELi2EN4cute5tupleIJNS5_1CILi128EEES8_NS7_ILi64EEEEEENS_10bfloat16_tEfNS_4arch4Sm80ELb0ELb0ELb1ELb0ELb0ELb0ELb0ELb0ELi2ELi4ELi4ELi4ELb0EEENS1_21CollectiveEpilogueBwdISA_SB_SD_Li256ELb0ELb0ELi2EEENS1_19SingleTileSchedulerILb0ELb0ELb0ELi128EEEEEEEEEvNT_6ParamsE$_ZN4cute3eso3ESOILb1ELb0EJNS_6LayoutINS_5tupleIJNS3_IJNS3_IJNS_1CILi8EEENS4_ILi1EEEEEES6_EEENS3_IJNS3_IJS6_S6_EEENS4_ILi4EEEEEEEEENS3_IJNS3_IJNS3_IJS6_NS4_ILi0EEEEEESD_EEENS3_IJNS3_IJSD_SD_EEES5_EEEEEEEENS_10ViewEngineIPN7cutlass10bfloat16_tEEEEEC2ERKSJ_RKSO_:
[----:B------:R-:W-:Y:S02]  /*8ec0*/  IADD3 R4, R25, -c[0x0][0x20], RZ ;  /* 0x8000080019047a10 */ /* 0x000fe40007ffe0ff */
[----:B------:R-:W-:-:S03]  /*8ed0*/  MOV R9, 0x0 ;  /* 0x0000000000097802 */ /* 0x000fc60000000f00 */
[----:B------:R1:W-:Y:S01]  /*8ee0*/  STL.64 [R4], R2 ;  /* 0x0000000204007387 */ /* 0x0003e20000100a00 */
[----:B------:R-:W-:Y:S05]  /*8ef0*/  RET.REL.NODEC R8 `(_ZN7cutlass13device_kernelIN5flash19enable_sm80_to_sm89INS1_16FlashAttnBwdSm80INS1_25CollectiveMainloopBwdSm80ILi2ELi2EN4cute5tupleIJNS5_1CILi128EEES8_NS7_ILi64EEEEEENS_10bfloat16_tEfNS_4arch4Sm80ELb0ELb0ELb1ELb0ELb0ELb0ELb0ELb0ELi2ELi4ELi4ELi4ELb0EEENS1_21CollectiveEpilogueBwdISA_SB_SD_Li256ELb0ELb0ELi2EEENS1_19SingleTileSchedulerILb0ELb0ELb0ELi128EEEEEEEEEvNT_6ParamsE) ;  /* 0xffff710008007950 */ /* 0x000fea0003c3ffff */
        .type           $_ZN7cutlass13device_kernelIN5flash19enable_sm80_to_sm89INS1_16FlashAttnBwdSm80INS1_25CollectiveMainloopBwdSm80ILi2ELi2EN4cute5tupleIJNS5_1CILi128EEES8_NS7_ILi64EEEEEENS_10bfloat16_tEfNS_4arch4Sm80ELb0ELb0ELb1ELb0ELb0ELb0ELb0ELb0ELi2ELi4ELi4ELi4ELb0EEENS1_21CollectiveEpilogueBwdISA_SB_SD_Li256ELb0ELb0ELi2EEENS1_19SingleTileSchedulerILb0ELb0ELb0ELi128EEEEEEEEEvNT_6ParamsE$_ZN4cute3eso3ESOILb1ELb0EJNS_6LayoutINS_5tupleIJNS3_IJNS_1CILi1EEENS3_IJNS4_ILi2EEES6_EEEEEES6_NS4_ILi4EEEEEENS3_IJNS3_IJNS4_ILi0EEENS3_IJS5_S9_EEEEEES6_NS4_ILi8EEEEEEEENS_10ViewEngineIPjEEEEC2ERKSG_RKSJ_,@function
        .size           $_ZN7cutlass13device_kernelIN5flash19enable_sm80_to_sm89INS1_16FlashAttnBwdSm80INS1_25CollectiveMainloopBwdSm80ILi2ELi2EN4cute5tupleIJNS5_1CILi128EEES8_NS7_ILi64EEEEEENS_10bfloat16_tEfNS_4arch4Sm80ELb0ELb0ELb1ELb0ELb0ELb0ELb0ELb0ELi2ELi4ELi4ELi4ELb0EEENS1_21CollectiveEpilogueBwdISA_SB_SD_Li256ELb0ELb0ELi2EEENS1_19SingleTileSchedulerILb0ELb0ELb0ELi128EEEEEEEEEvNT_6ParamsE$_ZN4cute3eso3ESOILb1ELb0EJNS_6LayoutINS_5tupleIJNS3_IJNS_1CILi1EEENS3_IJNS4_ILi2EEES6_EEEEEES6_NS4_ILi4EEEEEENS3_IJNS3_IJNS4_ILi0EEENS3_IJS5_S9_EEEEEES6_NS4_ILi8EEEEEEEENS_10ViewEngineIPjEEEEC2ERKSG_RKSJ_,($_ZN7cutlass13device_kernelIN5flash19enable_sm80_to_sm89INS1_16FlashAttnBwdSm80INS1_25CollectiveMainloopBwdSm80ILi2ELi2EN4cute5tupleIJNS5_1CILi128EEES8_NS7_ILi64EEEEEENS_10bfloat16_tEfNS_4arch4Sm80ELb0ELb0ELb1ELb0ELb0ELb0ELb0ELb0ELi2ELi4ELi4ELi4ELb0EEENS1_21CollectiveEpilogueBwdISA_SB_SD_Li256ELb0ELb0ELi2EEENS1_19SingleTileSchedulerILb0ELb0ELb0ELi128EEEEEEEEEvNT_6ParamsE$_ZN4cute3eso3ESOILb1ELb0EJNS_6LayoutINS_5tupleIJNS3_IJNS_1CILi1EEENS3_IJNS4_ILi4EEENS4_ILi2EEEEEEEEES7_S6_EEENS3_IJNS3_IJNS4_ILi0EEENS3_IJS5_NS4_ILi8EEEEEEEEES6_NS4_ILi16EEEEEEEENS_10ViewEngineIPN7cutlass10bfloat16_tEEEEEC2ERKSH_RKSM_ - $_ZN7cutlass13device_kernelIN5flash19enable_sm80_to_sm89INS1_16FlashAttnBwdSm80INS1_25CollectiveMainloopBwdSm80ILi2ELi2EN4cute5tupleIJNS5_1CILi128EEES8_NS7_ILi64EEEEEENS_10bfloat16_tEfNS_4arch4Sm80ELb0ELb0ELb1ELb0ELb0ELb0ELb0ELb0ELi2ELi4ELi4ELi4ELb0EEENS1_21CollectiveEpilogueBwdISA_SB_SD_Li256ELb0ELb0ELi2EEENS1_19SingleTileSchedulerILb0ELb0ELb0ELi128EEEEEEEEEvNT_6ParamsE$_ZN4cute3eso3ESOILb1ELb0EJNS_6LayoutINS_5tupleIJNS3_IJNS_1CILi1EEENS3_IJNS4_ILi2EEES6_EEEEEES6_NS4_ILi4EEEEEENS3_IJNS3_IJNS4_ILi0EEENS3_IJS5_S9_EEEEEES6_NS4_ILi8EEEEEEEENS_10ViewEngineIPjEEEEC2ERKSG_RKSJ_)
$_ZN7cutlass13device_kernelIN5flash19enable_sm80_to_sm89INS1_16FlashAttnBwdSm80INS1_25CollectiveMainloopBwdSm80ILi2ELi2EN4cute5tupleIJNS5_1CILi128EEES8_NS7_ILi64EEEEEENS_10bfloat16_tEfNS_4arch4Sm80ELb0ELb0ELb1ELb0ELb0ELb0ELb0ELb0ELi2ELi4ELi4ELi4ELb0EEENS1_21CollectiveEpilogueBwdISA_SB_SD_Li256ELb0ELb0ELi2EEENS1_19SingleTileSchedulerILb0ELb0ELb0ELi128EEEEEEEEEvNT_6ParamsE$_ZN4cute3eso3ESOILb1ELb0EJNS_6LayoutINS_5tupleIJNS3_IJNS_1CILi1EEENS3_IJNS4_ILi2EEES6_EEEEEES6_NS4_ILi4EEEEEENS3_IJNS3_IJNS4_ILi0EEENS3_IJS5_S9_EEEEEES6_NS4_ILi8EEEEEEEENS_10ViewEngineIPjEEEEC2ERKSG_RKSJ_:
[----:B------:R-:W-:Y:S01]  /*8f00*/  IADD3 R4, R68, -c[0x0][0x20], RZ ;  /* 0x8000080044047a10 */ /* 0x000fe20007ffe0ff */
[----:B------:R-:W-:Y:S01]  /*8f10*/  IMAD.MOV.U32 R8, RZ, RZ, R6 ;  /* 0x000000ffff087224 */ /* 0x000fe200078e0006 */
[----:B------:R-:W-:-:S03]  /*8f20*/  MOV R9, 0x0 ;  /* 0x0000000000097802 */ /* 0x000fc60000000f00 */
[----:B------:R1:W-:Y:S01]  /*8f30*/  STL.64 [R4], R2 ;  /* 0x0000000204007387 */ /* 0x0003e20000100a00 */
[----:B------:R-:W-:Y:S05]  /*8f40*/  RET.REL.NODEC R8 `(_ZN7cutlass13device_kernelIN5flash19enable_sm80_to_sm89INS1_16FlashAttnBwdSm80INS1_25CollectiveMainloopBwdSm80ILi2ELi2EN4cute5tupleIJNS5_1CILi128EEES8_NS7_ILi64EEEEEENS_10bfloat16_tEfNS_4arch4Sm80ELb0ELb0ELb1ELb0ELb0ELb0ELb0ELb0ELi2ELi4ELi4ELi4ELb0EEENS1_21CollectiveEpilogueBwdISA_SB_SD_Li256ELb0ELb0ELi2EEENS1_19SingleTileSchedulerILb0ELb0ELb0ELi128EEEEEEEEEvNT_6ParamsE) ;  /* 0xffff70b008007950 */ /* 0x000fea0003c3ffff */
        .type           $_ZN7cutlass13device_kernelIN5flash19enable_sm80_to_sm89INS1_16FlashAttnBwdSm80INS1_25CollectiveMainloopBwdSm80ILi2ELi2EN4cute5tupleIJNS5_1CILi128EEES8_NS7_ILi64EEEEEENS_10bfloat16_tEfNS_4arch4Sm80ELb0ELb0ELb1ELb0ELb0ELb0ELb0ELb0ELi2ELi4ELi4ELi4ELb0EEENS1_21CollectiveEpilogueBwdISA_SB_SD_Li256ELb0ELb0ELi2EEENS1_19SingleTileSchedulerILb0ELb0ELb0ELi128EEEEEEEEEvNT_6ParamsE$_ZN4cute3eso3ESOILb1ELb0EJNS_6LayoutINS_5tupleIJNS3_IJNS_1CILi1EEENS3_IJNS4_ILi4EEENS4_ILi2EEEEEEEEES7_S6_EEENS3_IJNS3_IJNS4_ILi0EEENS3_IJS5_NS4_ILi8EEEEEEEEES6_NS4_ILi16EEEEEEEENS_10ViewEngineIPN7cutlass10bfloat16_tEEEEEC2ERKSH_RKSM_,@function
        .size           $_ZN7cutlass13device_kernelIN5flash19enable_sm80_to_sm89INS1_16FlashAttnBwdSm80INS1_25CollectiveMainloopBwdSm80ILi2ELi2EN4cute5tupleIJNS5_1CILi128EEES8_NS7_ILi64EEEEEENS_10bfloat16_tEfNS_4arch4Sm80ELb0ELb0ELb1ELb0ELb0ELb0ELb0ELb0ELi2ELi4ELi4ELi4ELb0EEENS1_21CollectiveEpilogueBwdISA_SB_SD_Li256ELb0ELb0ELi2EEENS1_19SingleTileSchedulerILb0ELb0ELb0ELi128EEEEEEEEEvNT_6ParamsE$_ZN4cute3eso3ESOILb1ELb0EJNS_6LayoutINS_5tupleIJNS3_IJNS_1CILi1EEENS3_IJNS4_ILi4EEENS4_ILi2EEEEEEEEES7_S6_EEENS3_IJNS3_IJNS4_ILi0EEENS3_IJS5_NS4_ILi8EEEEEEEEES6_NS4_ILi16EEEEEEEENS_10ViewEngineIPN7cutlass10bfloat16_tEEEEEC2ERKSH_RKSM_,($_ZN7cutlass13device_kernelIN5flash19enable_sm80_to_sm89INS1_16FlashAttnBwdSm80INS1_25CollectiveMainloopBwdSm80ILi2ELi2EN4cute5tupleIJNS5_1CILi128EEES8_NS7_ILi64EEEEEENS_10bfloat16_tEfNS_4arch4Sm80ELb0ELb0ELb1ELb0ELb0ELb0ELb0ELb0ELi2ELi4ELi4ELi4ELb0EEENS1_21CollectiveEpilogueBwdISA_SB_SD_Li256ELb0ELb0ELi2EEENS1_19SingleTileSchedulerILb0ELb0ELb0ELi128EEEEEEEEEvNT_6ParamsE$_ZN4cute3eso3ESOILb1ELb0EJNS_6LayoutINS_5tupleIJNS3_IJNS_1CILi1EEENS4_ILi2EEEEEEEEENS3_IJNS3_IJS5_S5_EEEEEEEENS_10ViewEngineIPjEEEEC2ERKSB_RKSE_ - $_ZN7cutlass13device_kernelIN5flash19enable_sm80_to_sm89INS1_16FlashAttnBwdSm80INS1_25CollectiveMainloopBwdSm80ILi2ELi2EN4cute5tupleIJNS5_1CILi128EEES8_NS7_ILi64EEEEEENS_10bfloat16_tEfNS_4arch4Sm80ELb0ELb0ELb1ELb0ELb0ELb0ELb0ELb0ELi2ELi4ELi4ELi4ELb0EEENS1_21CollectiveEpilogueBwdISA_SB_SD_Li256ELb0ELb0ELi2EEENS1_19SingleTileSchedulerILb0ELb0ELb0ELi128EEEEEEEEEvNT_6ParamsE$_ZN4cute3eso3ESOILb1ELb0EJNS_6LayoutINS_5tupleIJNS3_IJNS_1CILi1EEENS3_IJNS4_ILi4EEENS4_ILi2EEEEEEEEES7_S6_EEENS3_IJNS3_IJNS4_ILi0EEENS3_IJS5_NS4_ILi8EEEEEEEEES6_NS4_ILi16EEEEEEEENS_10ViewEngineIPN7cutlass10bfloat16_tEEEEEC2ERKSH_RKSM_)
$_ZN7cutlass13device_kernelIN5flash19enable_sm80_to_sm89INS1_16FlashAttnBwdSm80INS1_25CollectiveMainloopBwdSm80ILi2ELi2EN4cute5tupleIJNS5_1CILi128EEES8_NS7_ILi64EEEEEENS_10bfloat16_tEfNS_4arch4Sm80ELb0ELb0ELb1ELb0ELb0ELb0ELb0ELb0ELi2ELi4ELi4ELi4ELb0EEENS1_21CollectiveEpilogueBwdISA_SB_SD_Li256ELb0ELb0ELi2EEENS1_19SingleTileSchedulerILb0ELb0ELb0ELi128EEEEEEEEEvNT_6ParamsE$_ZN4cute3eso3ESOILb1ELb0EJNS_6LayoutINS_5tupleIJNS3_IJNS_1CILi1EEENS3_IJNS4_ILi4EEENS4_ILi2EEEEEEEEES7_S6_EEENS3_IJNS3_IJNS4_ILi0EEENS3_IJS5_NS4_ILi8EEEEEEEEES6_NS4_ILi16EEEEEEEENS_10ViewEngineIPN7cutlass10bfloat16_tEEEEEC2ERKSH_RKSM_:
[----:B------:R-:W-:Y:S01]  /*8f50*/  IADD3 R3, R68, -c[0x0][0x20], RZ ;  /* 0x8000080044037a10 */ /* 0x000fe20007ffe0ff */
[----:B------:R-:W-:Y:S01]  /*8f60*/  IMAD.MOV.U32 R60, RZ, RZ, R2 ;  /* 0x000000ffff3c7224 */ /* 0x000fe200078e0002 */
[----:B------:R-:W-:-:S04]  /*8f70*/  MOV R5, 0x0 ;  /* 0x0000000000057802 */ /* 0x000fc80000000f00 */
[----:B------:R1:W-:Y:S01]  /*8f80*/  STL.64 [R3], R60 ;  /* 0x0000003c03007387 */ /* 0x0003e20000100a00 */
[----:B------:R-:W-:Y:S05]  /*8f90*/  RET.REL.NODEC R4 `(_ZN7cutlass13device_kernelIN5flash19enable_sm80_to_sm89INS1_16FlashAttnBwdSm80INS1_25CollectiveMainloopBwdSm80ILi2ELi2EN4cute5tupleIJNS5_1CILi128EEES8_NS7_ILi64EEEEEENS_10bfloat16_tEfNS_4arch4Sm80ELb0ELb0ELb1ELb0ELb0ELb0ELb0ELb0ELi2ELi4ELi4ELi4ELb0EEENS1_21CollectiveEpilogueBwdISA_SB_SD_Li256ELb0ELb0ELi2EEENS1_19SingleTileSchedulerILb0ELb0ELb0ELi128EEEEEEEEEvNT_6ParamsE) ;  /* 0xffff706004007950 */ /* 0x000fea0003c3ffff */
        .type           $_ZN7cutlass13device_kernelIN5flash19enable_sm80_to_sm89INS1_16FlashAttnBwdSm80INS1_25CollectiveMainloopBwdSm80ILi2ELi2EN4cute5tupleIJNS5_1CILi128EEES8_NS7_ILi64EEEEEENS_10bfloat16_tEfNS_4arch4Sm80ELb0ELb0ELb1ELb0ELb0ELb0ELb0ELb0ELi2ELi4ELi4ELi4ELb0EEENS1_21CollectiveEpilogueBwdISA_SB_SD_Li256ELb0ELb0ELi2EEENS1_19SingleTileSchedulerILb0ELb0ELb0ELi128EEEEEEEEEvNT_6ParamsE$_ZN4cute3eso3ESOILb1ELb0EJNS_6LayoutINS_5tupleIJNS3_IJNS_1CILi1EEENS4_ILi2EEEEEEEEENS3_IJNS3_IJS5_S5_EEEEEEEENS_10ViewEngineIPjEEEEC2ERKSB_RKSE_,@function
        .size           $_ZN7cutlass13device_kernelIN5flash19enable_sm80_to_sm89INS1_16FlashAttnBwdSm80INS1_25CollectiveMainloopBwdSm80ILi2ELi2EN4cute5tupleIJNS5_1CILi128EEES8_NS7_ILi64EEEEEENS_10bfloat16_tEfNS_4arch4Sm80ELb0ELb0ELb1ELb0ELb0ELb0ELb0ELb0ELi2ELi4ELi4ELi4ELb0EEENS1_21CollectiveEpilogueBwdISA_SB_SD_Li256ELb0ELb0ELi2EEENS1_19SingleTileSchedulerILb0ELb0ELb0ELi128EEEEEEEEEvNT_6ParamsE$_ZN4cute3eso3ESOILb1ELb0EJNS_6LayoutINS_5tupleIJNS3_IJNS_1CILi1EEENS4_ILi2EEEEEEEEENS3_IJNS3_IJS5_S5_EEEEEEEENS_10ViewEngineIPjEEEEC2ERKSB_RKSE_,($_ZN7cutlass13device_kernelIN5flash19enable_sm80_to_sm89INS1_16FlashAttnBwdSm80INS1_25CollectiveMainloopBwdSm80ILi2ELi2EN4cute5tupleIJNS5_1CILi128EEES8_NS7_ILi64EEEEEENS_10bfloat16_tEfNS_4arch4Sm80ELb0ELb0ELb1ELb0ELb0ELb0ELb0ELb0ELi2ELi4ELi4ELi4ELb0EEENS1_21CollectiveEpilogueBwdISA_SB_SD_Li256ELb0ELb0ELi2EEENS1_19SingleTileSchedulerILb0ELb0ELb0ELi128EEEEEEEEEvNT_6ParamsE$_ZN4cute3eso3ESOILb1ELb0EJNS_6LayoutINS_5tupleIJNS3_IJNS_1CILi1EEENS4_ILi2EEEEEES6_NS4_ILi8EEEEEENS3_IJNS3_IJS5_S5_EEES6_NS4_ILi4EEEEEEEENS_10ViewEngineIPKN7cutlass5ArrayIfLi2ELb1EEEEEEEC2ERKSD_RKSK_ - $_ZN7cutlass13device_kernelIN5flash19enable_sm80_to_sm89INS1_16FlashAttnBwdSm80INS1_25CollectiveMainloopBwdSm80ILi2ELi2EN4cute5tupleIJNS5_1CILi128EEES8_NS7_ILi64EEEEEENS_10bfloat16_tEfNS_4arch4Sm80ELb0ELb0ELb1ELb0ELb0ELb0ELb0ELb0ELi2ELi4ELi4ELi4ELb0EEENS1_21CollectiveEpilogueBwdISA_SB_SD_Li256ELb0ELb0ELi2EEENS1_19SingleTileSchedulerILb0ELb0ELb0ELi128EEEEEEEEEvNT_6ParamsE$_ZN4cute3eso3ESOILb1ELb0EJNS_6LayoutINS_5tupleIJNS3_IJNS_1CILi1EEENS4_ILi2EEEEEEEEENS3_IJNS3_IJS5_S5_EEEEEEEENS_10ViewEngineIPjEEEEC2ERKSB_RKSE_)
$_ZN7cutlass13device_kernelIN5flash19enable_sm80_to_sm89INS1_16FlashAttnBwdSm80INS1_25CollectiveMainloopBwdSm80ILi2ELi2EN4cute5tupleIJNS5_1CILi128EEES8_NS7_ILi64EEEEEENS_10bfloat16_tEfNS_4arch4Sm80ELb0ELb0ELb1ELb0ELb0ELb0ELb0ELb0ELi2ELi4ELi4ELi4ELb0EEENS1_21CollectiveEpilogueBwdISA_SB_SD_Li256ELb0ELb0ELi2EEENS1_19SingleTileSchedulerILb0ELb0ELb0ELi128EEEEEEEEEvNT_6ParamsE$_ZN4cute3eso3ESOILb1ELb0EJNS_6LayoutINS_5tupleIJNS3_IJNS_1CILi1EEENS4_ILi2EEEEEEEEENS3_IJNS3_IJS5_S5_EEEEEEEENS_10ViewEngineIPjEEEEC2ERKSB_RKSE_:
[----:B------:R-:W-:Y:S01]  /*8fa0*/  IADD3 R2, R2, -c[0x0][0x20], RZ ;  /* 0x8000080002027a10 */ /* 0x000fe20007ffe0ff */
[----:B------:R-:W-:Y:S01]  /*8fb0*/  IMAD.MOV.U32 R11, RZ, RZ, R3 ;  /* 0x000000ffff0b7224 */ /* 0x000fe200078e0003 */
[----:B------:R-:W-:-:S04]  /*8fc0*/  MOV R5, 0x0 ;  /* 0x0000000000057802 */ /* 0x000fc80000000f00 */
[----:B------:R1:W-:Y:S01]  /*8fd0*/  STL.64 [R2], R10 ;  /* 0x0000000a02007387 */ /* 0x0003e20000100a00 */
[----:B------:R-:W-:Y:S05]  /*8fe0*/  RET.REL.NODEC R4 `(_ZN7cutlass13device_kernelIN5flash19enable_sm80_to_sm89INS1_16FlashAttnBwdSm80INS1_25CollectiveMainloopBwdSm80ILi2ELi2EN4cute5tupleIJNS5_1CILi128EEES8_NS7_ILi64EEEEEENS_10bfloat16_tEfNS_4arch4Sm80ELb0ELb0ELb1ELb0ELb0ELb0ELb0ELb0ELi2ELi4ELi4ELi4ELb0EEENS1_21CollectiveEpilogueBwdISA_SB_SD_Li256ELb0ELb0ELi2EEENS1_19SingleTileSchedulerILb0ELb0ELb0ELi128EEEEEEEEEvNT_6ParamsE) ;  /* 0xffff701004007950 */ /* 0x000fea0003c3ffff */
        .type           $_ZN7cutlass13device_kernelIN5flash19enable_sm80_to_sm89INS1_16FlashAttnBwdSm80INS1_25CollectiveMainloopBwdSm80ILi2ELi2EN4cute5tupleIJNS5_1CILi128EEES8_NS7_ILi64EEEEEENS_10bfloat16_tEfNS_4arch4Sm80ELb0ELb0ELb1ELb0ELb0ELb0ELb0ELb0ELi2ELi4ELi4ELi4ELb0EEENS1_21CollectiveEpilogueBwdISA_SB_SD_Li256ELb0ELb0ELi2EEENS1_19SingleTileSchedulerILb0ELb0ELb0ELi128EEEEEEEEEvNT_6ParamsE$_ZN4cute3eso3ESOILb1ELb0EJNS_6LayoutINS_5tupleIJNS3_IJNS_1CILi1EEENS4_ILi2EEEEEES6_NS4_ILi8EEEEEENS3_IJNS3_IJS5_S5_EEES6_NS4_ILi4EEEEEEEENS_10ViewEngineIPKN7cutlass5ArrayIfLi2ELb1EEEEEEEC2ERKSD_RKSK_,@function
        .size           $_ZN7cutlass13device_kernelIN5flash19enable_sm80_to_sm89INS1_16FlashAttnBwdSm80INS1_25CollectiveMainloopBwdSm80ILi2ELi2EN4cute5tupleIJNS5_1CILi128EEES8_NS7_ILi64EEEEEENS_10bfloat16_tEfNS_4arch4Sm80ELb0ELb0ELb1ELb0ELb0ELb0ELb0ELb0ELi2ELi4ELi4ELi4ELb0EEENS1_21CollectiveEpilogueBwdISA_SB_SD_Li256ELb0ELb0ELi2EEENS1_19SingleTileSchedulerILb0ELb0ELb0ELi128EEEEEEEEEvNT_6ParamsE$_ZN4cute3eso3ESOILb1ELb0EJNS_6LayoutINS_5tupleIJNS3_IJNS_1CILi1EEENS4_ILi2EEEEEES6_NS4_ILi8EEEEEENS3_IJNS3_IJS5_S5_EEES6_NS4_ILi4EEEEEEEENS_10ViewEngineIPKN7cutlass5ArrayIfLi2ELb1EEEEEEEC2ERKSD_RKSK_,($_ZN7cutlass13device_kernelIN5flash19enable_sm80_to_sm89INS1_16FlashAttnBwdSm80INS1_25CollectiveMainloopBwdSm80ILi2ELi2EN4cute5tupleIJNS5_1CILi128EEES8_NS7_ILi64EEEEEENS_10bfloat16_tEfNS_4arch4Sm80ELb0ELb0ELb1ELb0ELb0ELb0ELb0ELb0ELi2ELi4ELi4ELi4ELb0EEENS1_21CollectiveEpilogueBwdISA_SB_SD_Li256ELb0ELb0ELi2EEENS1_19SingleTileSchedulerILb0ELb0ELb0ELi128EEEEEEEEEvNT_6ParamsE$_ZN4cute3eso3ESOILb1ELb0EJNS_6LayoutINS_5tupleIJNS3_IJNS_1CILi1EEENS4_ILi2EEEEEES6_NS4_ILi8EEEEEENS3_IJNS3_IJS5_S5_EEES6_NS4_ILi4EEEEEEEENS_10ViewEngineIPN7cutlass5ArrayINSF_10bfloat16_tELi2ELb0EEEEEEEC2ERKSD_RKSK_ - $_ZN7cutlass13device_kernelIN5flash19enable_sm80_to_sm89INS1_16FlashAttnBwdSm80INS1_25CollectiveMainloopBwdSm80ILi2ELi2EN4cute5tupleIJNS5_1CILi128EEES8_NS7_ILi64EEEEEENS_10bfloat16_tEfNS_4arch4Sm80ELb0ELb0ELb1ELb0ELb0ELb0ELb0ELb0ELi2ELi4ELi4ELi4ELb0EEENS1_21CollectiveEpilogueBwdISA_SB_SD_Li256ELb0ELb0ELi2EEENS1_19SingleTileSchedulerILb0ELb0ELb0ELi128EEEEEEEEEvNT_6ParamsE$_ZN4cute3eso3ESOILb1ELb0EJNS_6LayoutINS_5tupleIJNS3_IJNS_1CILi1EEENS4_ILi2EEEEEES6_NS4_ILi8EEEEEENS3_IJNS3_IJS5_S5_EEES6_NS4_ILi4EEEEEEEENS_10ViewEngineIPKN7cutlass5ArrayIfLi2ELb1EEEEEEEC2ERKSD_RKSK_)
$_ZN7cutlass13device_kernelIN5flash19enable_sm80_to_sm89INS1_16FlashAttnBwdSm80INS1_25CollectiveMainloopBwdSm80ILi2ELi2EN4cute5tupleIJNS5_1CILi128EEES8_NS7_ILi64EEEEEENS_10bfloat16_tEfNS_4arch4Sm80ELb0ELb0ELb1ELb0ELb0ELb0ELb0ELb0ELi2ELi4ELi4ELi4ELb0EEENS1_21CollectiveEpilogueBwdISA_SB_SD_Li256ELb0ELb0ELi2EEENS1_19SingleTileSchedulerILb0ELb0ELb0ELi128EEEEEEEEEvNT_6ParamsE$_ZN4cute3eso3ESOILb1ELb0EJNS_6LayoutINS_5tupleIJNS3_IJNS_1CILi1EEENS4_ILi2EEEEEES6_NS4_ILi8EEEEEENS3_IJNS3_IJS5_S5_EEES6_NS4_ILi4EEEEEEEENS_10ViewEngineIPKN7cutlass5ArrayIfLi2ELb1EEEEEEEC2ERKSD_RKSK_:
[----:B------:R-:W-:Y:S01]  /*8ff0*/  IADD3 R2, R68, -c[0x0][0x20], RZ ;  /* 0x8000080044027a10 */ /* 0x000fe20007ffe0ff */
[----:B------:R-:W-:Y:S01]  /*9000*/  IMAD.MOV.U32 R9, RZ, RZ, R5 ;  /* 0x000000ffff097224 */ /* 0x000fe200078e0005 */
[----:B------:R-:W-:Y:S01]  /*9010*/  MOV R10, R6 ;  /* 0x00000006000a7202 */ /* 0x000fe20000000f00 */
[----:B------:R-:W-:-:S03]  /*9020*/  IMAD.MOV.U32 R11, RZ, RZ, 0x0 ;  /* 0x00000000ff0b7424 */ /* 0x000fc600078e00ff */
[----:B------:R1:W-:Y:S01]  /*9030*/  STL.64 [R2], R8 ;  /* 0x0000000802007387 */ /* 0x0003e20000100a00 */
[----:B------:R-:W-:Y:S05]  /*9040*/  RET.REL.NODEC R10 `(_ZN7cutlass13device_kernelIN5flash19enable_sm80_to_sm89INS1_16FlashAttnBwdSm80INS1_25CollectiveMainloopBwdSm80ILi2ELi2EN4cute5tupleIJNS5_1CILi128EEES8_NS7_ILi64EEEEEENS_10bfloat16_tEfNS_4arch4Sm80ELb0ELb0ELb1ELb0ELb0ELb0ELb0ELb0ELi2ELi4ELi4ELi4ELb0EEENS1_21CollectiveEpilogueBwdISA_SB_SD_Li256ELb0ELb0ELi2EEENS1_19SingleTileSchedulerILb0ELb0ELb0ELi128EEEEEEEEEvNT_6ParamsE) ;  /* 0xffff6fb00a007950 */ /* 0x000fea0003c3ffff */
        .type           $_ZN7cutlass13device_kernelIN5flash19enable_sm80_to_sm89INS1_16FlashAttnBwdSm80INS1_25CollectiveMainloopBwdSm80ILi2ELi2EN4cute5tupleIJNS5_1CILi128EEES8_NS7_ILi64EEEEEENS_10bfloat16_tEfNS_4arch4Sm80ELb0ELb0ELb1ELb0ELb0ELb0ELb0ELb0ELi2ELi4ELi4ELi4ELb0EEENS1_21CollectiveEpilogueBwdISA_SB_SD_Li256ELb0ELb0ELi2EEENS1_19SingleTileSchedulerILb0ELb0ELb0ELi128EEEEEEEEEvNT_6ParamsE$_ZN4cute3eso3ESOILb1ELb0EJNS_6LayoutINS_5tupleIJNS3_IJNS_1CILi1EEENS4_ILi2EEEEEES6_NS4_ILi8EEEEEENS3_IJNS3_IJS5_S5_EEES6_NS4_ILi4EEEEEEEENS_10ViewEngineIPN7cutlass5ArrayINSF_10bfloat16_tELi2ELb0EEEEEEEC2ERKSD_RKSK_,@function
        .size           $_ZN7cutlass13device_kernelIN5flash19enable_sm80_to_sm89INS1_16FlashAttnBwdSm80INS1_25CollectiveMainloopBwdSm80ILi2ELi2EN4cute5tupleIJNS5_1CILi128EEES8_NS7_ILi64EEEEEENS_10bfloat16_tEfNS_4arch4Sm80ELb0ELb0ELb1ELb0ELb0ELb0ELb0ELb0ELi2ELi4ELi4ELi4ELb0EEENS1_21CollectiveEpilogueBwdISA_SB_SD_Li256ELb0ELb0ELi2EEENS1_19SingleTileSchedulerILb0ELb0ELb0ELi128EEEEEEEEEvNT_6ParamsE$_ZN4cute3eso3ESOILb1ELb0EJNS_6LayoutINS_5tupleIJNS3_IJNS_1CILi1EEENS4_ILi2EEEEEES6_NS4_ILi8EEEEEENS3_IJNS3_IJS5_S5_EEES6_NS4_ILi4EEEEEEEENS_10ViewEngineIPN7cutlass5ArrayINSF_10bfloat16_tELi2ELb0EEEEEEEC2ERKSD_RKSK_,($_ZN7cutlass13device_kernelIN5flash19enable_sm80_to_sm89INS1_16FlashAttnBwdSm80INS1_25CollectiveMainloopBwdSm80ILi2ELi2EN4cute5tupleIJNS5_1CILi128EEES8_NS7_ILi64EEEEEENS_10bfloat16_tEfNS_4arch4Sm80ELb0ELb0ELb1ELb0ELb0ELb0ELb0ELb0ELi2ELi4ELi4ELi4ELb0EEENS1_21CollectiveEpilogueBwdISA_SB_SD_Li256ELb0ELb0ELi2EEENS1_19SingleTileSchedulerILb0ELb0ELb0ELi128EEEEEEEEEvNT_6ParamsE$_ZN4cute3eso3ESOILb1ELb0EJNS_6LayoutINS_5tupleIJNS3_IJNS_1CILi1EEENS4_ILi2EEES6_EEEEEENS3_IJNS3_IJS5_S5_S6_EEEEEEEENS_10ViewEngineIPjEEEEC2ERKSB_RKSE_ - $_ZN7cutlass13device_kernelIN5flash19enable_sm80_to_sm89INS1_16FlashAttnBwdSm80INS1_25CollectiveMainloopBwdSm80ILi2ELi2EN4cute5tupleIJNS5_1CILi128EEES8_NS7_ILi64EEEEEENS_10bfloat16_tEfNS_4arch4Sm80ELb0ELb0ELb1ELb0ELb0ELb0ELb0ELb0ELi2ELi4ELi4ELi4ELb0EEENS1_21CollectiveEpilogueBwdISA_SB_SD_Li256ELb0ELb0ELi2EEENS1_19SingleTileSchedulerILb0ELb0ELb0ELi128EEEEEEEEEvNT_6ParamsE$_ZN4cute3eso3ESOILb1ELb0EJNS_6LayoutINS_5tupleIJNS3_IJNS_1CILi1EEENS4_ILi2EEEEEES6_NS4_ILi8EEEEEENS3_IJNS3_IJS5_S5_EEES6_NS4_ILi4EEEEEEEENS_10ViewEngineIPN7cutlass5ArrayINSF_10bfloat16_tELi2ELb0EEEEEEEC2ERKSD_RKSK_)
$_ZN7cutlass13device_kernelIN5flash19enable_sm80_to_sm89INS1_16FlashAttnBwdSm80INS1_25CollectiveMainloopBwdSm80ILi2ELi2EN4cute5tupleIJNS5_1CILi128EEES8_NS7_ILi64EEEEEENS_10bfloat16_tEfNS_4arch4Sm80ELb0ELb0ELb1ELb0ELb0ELb0ELb0ELb0ELi2ELi4ELi4ELi4ELb0EEENS1_21CollectiveEpilogueBwdISA_SB_SD_Li256ELb0ELb0ELi2EEENS1_19SingleTileSchedulerILb0ELb0ELb0ELi128EEEEEEEEEvNT_6ParamsE$_ZN4cute3eso3ESOILb1ELb0EJNS_6LayoutINS_5tupleIJNS3_IJNS_1CILi1EEENS4_ILi2EEEEEES6_NS4_ILi8EEEEEENS3_IJNS3_IJS5_S5_EEES6_NS4_ILi4EEEEEEEENS_10ViewEngineIPN7cutlass5ArrayINSF_10bfloat16_tELi2ELb0EEEEEEEC2ERKSD_RKSK_:
[----:B------:R-:W-:Y:S01]  /*9050*/  IADD3 R2, R68, -c[0x0][0x20], RZ ;  /* 0x8000080044027a10 */ /* 0x000fe20007ffe0ff */
[----:B------:R-:W-:Y:S01]  /*9060*/  IMAD.MOV.U32 R9, RZ, RZ, R5 ;  /* 0x000000ffff097224 */ /* 0x000fe200078e0005 */
[----:B------:R-:W-:Y:S01]  /*9070*/  MOV R60, R6 ;  /* 0x00000006003c7202 */ /* 0x000fe20000000f00 */
[----:B------:R-:W-:-:S03]  /*9080*/  IMAD.MOV.U32 R61, RZ, RZ, 0x0 ;  /* 0x00000000ff3d7424 */ /* 0x000fc600078e00ff */
[----:B------:R1:W-:Y:S01]  /*9090*/  STL.64 [R2], R8 ;  /* 0x0000000802007387 */ /* 0x0003e20000100a00 */
[----:B------:R-:W-:Y:S05]  /*90a0*/  RET.REL.NODEC R60 `(_ZN7cutlass13device_kernelIN5flash19enable_sm80_to_sm89INS1_16FlashAttnBwdSm80INS1_25CollectiveMainloopBwdSm80ILi2ELi2EN4cute5tupleIJNS5_1CILi128EEES8_NS7_ILi64EEEEEENS_10bfloat16_tEfNS_4arch4Sm80ELb0ELb0ELb1ELb0ELb0ELb0ELb0ELb0ELi2ELi4ELi4ELi4ELb0EEENS1_21CollectiveEpilogueBwdISA_SB_SD_Li256ELb0ELb0ELi2EEENS1_19SingleTileSchedulerILb0ELb0ELb0ELi128EEEEEEEEEvNT_6ParamsE) ;  /* 0xffff6f503c007950 */ /* 0x000fea0003c3ffff */
        .type           $_ZN7cutlass13device_kernelIN5flash19enable_sm80_to_sm89INS1_16FlashAttnBwdSm80INS1_25CollectiveMainloopBwdSm80ILi2ELi2EN4cute5tupleIJNS5_1CILi128EEES8_NS7_ILi64EEEEEENS_10bfloat16_tEfNS_4arch4Sm80ELb0ELb0ELb1ELb0ELb0ELb0ELb0ELb0ELi2ELi4ELi4ELi4ELb0EEENS1_21CollectiveEpilogueBwdISA_SB_SD_Li256ELb0ELb0ELi2EEENS1_19SingleTileSchedulerILb0ELb0ELb0ELi128EEEEEEEEEvNT_6ParamsE$_ZN4cute3eso3ESOILb1ELb0EJNS_6LayoutINS_5tupleIJNS3_IJNS_1CILi1EEENS4_ILi2EEES6_EEEEEENS3_IJNS3_IJS5_S5_S6_EEEEEEEENS_10ViewEngineIPjEEEEC2ERKSB_RKSE_,@function
        .size           $_ZN7cutlass13device_kernelIN5flash19enable_sm80_to_sm89INS1_16FlashAttnBwdSm80INS1_25CollectiveMainloopBwdSm80ILi2ELi2EN4cute5tupleIJNS5_1CILi128EEES8_NS7_ILi64EEEEEENS_10bfloat16_tEfNS_4arch4Sm80ELb0ELb0ELb1ELb0ELb0ELb0ELb0ELb0ELi2ELi4ELi4ELi4ELb0EEENS1_21CollectiveEpilogueBwdISA_SB_SD_Li256ELb0ELb0ELi2EEENS1_19SingleTileSchedulerILb0ELb0ELb0ELi128EEEEEEEEEvNT_6ParamsE$_ZN4cute3eso3ESOILb1ELb0EJNS_6LayoutINS_5tupleIJNS3_IJNS_1CILi1EEENS4_ILi2EEES6_EEEEEENS3_IJNS3_IJS5_S5_S6_EEEEEEEENS_10ViewEngineIPjEEEEC2ERKSB_RKSE_,($_ZN7cutlass13device_kernelIN5flash19enable_sm80_to_sm89INS1_16FlashAttnBwdSm80INS1_25CollectiveMainloopBwdSm80ILi2ELi2EN4cute5tupleIJNS5_1CILi128EEES8_NS7_ILi64EEEEEENS_10bfloat16_tEfNS_4arch4Sm80ELb0ELb0ELb1ELb0ELb0ELb0ELb0ELb0ELi2ELi4ELi4ELi4ELb0EEENS1_21CollectiveEpilogueBwdISA_SB_SD_Li256ELb0ELb0ELi2EEENS1_19SingleTileSchedulerILb0ELb0ELb0ELi128EEEEEEEEEvNT_6ParamsE$_ZN4cute3eso3ESOILb1ELb0EJNS_6LayoutINS_5tupleIJNS3_IJNS_1CILi1EEENS4_ILi4EEEEEENS4_ILi2EEES6_EEENS3_IJNS3_IJNS4_ILi0EEES5_EEES6_NS4_ILi8EEEEEEEENS_10ViewEngineIPfEEEEC2ERKSE_RKSH_ - $_ZN7cutlass13device_kernelIN5flash19enable_sm80_to_sm89INS1_16FlashAttnBwdSm80INS1_25CollectiveMainloopBwdSm80ILi2ELi2EN4cute5tupleIJNS5_1CILi128EEES8_NS7_ILi64EEEEEENS_10bfloat16_tEfNS_4arch4Sm80ELb0ELb0ELb1ELb0ELb0ELb0ELb0ELb0ELi2ELi4ELi4ELi4ELb0EEENS1_21CollectiveEpilogueBwdISA_SB_SD_Li256ELb0ELb0ELi2EEENS1_19SingleTileSchedulerILb0ELb0ELb0ELi128EEEEEEEEEvNT_6ParamsE$_ZN4cute3eso3ESOILb1ELb0EJNS_6LayoutINS_5tupleIJNS3_IJNS_1CILi1EEENS4_ILi2EEES6_EEEEEENS3_IJNS3_IJS5_S5_S6_EEEEEEEENS_10ViewEngineIPjEEEEC2ERKSB_RKSE_)
$_ZN7cutlass13device_kernelIN5flash19enable_sm80_to_sm89INS1_16FlashAttnBwdSm80INS1_25CollectiveMainloopBwdSm80ILi2ELi2EN4cute5tupleIJNS5_1CILi128EEES8_NS7_ILi64EEEEEENS_10bfloat16_tEfNS_4arch4Sm80ELb0ELb0ELb1ELb0ELb0ELb0ELb0ELb0ELi2ELi4ELi4ELi4ELb0EEENS1_21CollectiveEpilogueBwdISA_SB_SD_Li256ELb0ELb0ELi2EEENS1_19SingleTileSchedulerILb0ELb0ELb0ELi128EEEEEEEEEvNT_6ParamsE$_ZN4cute3eso3ESOILb1ELb0EJNS_6LayoutINS_5tupleIJNS3_IJNS_1CILi1EEENS4_ILi2EEES6_EEEEEENS3_IJNS3_IJS5_S5_S6_EEEEEEEENS_10ViewEngineIPjEEEEC2ERKSB_RKSE_:
[----:B------:R-:W-:Y:S02]  /*90b0*/  IADD3 R2, R76, -c[0x0][0x20], RZ ;  /* 0x800008004c027a10 */ /* 0x000fe40007ffe0ff */
[----:B------:R-:W-:-:S03]  /*90c0*/  MOV R5, 0x0 ;  /* 0x0000000000057802 */ /* 0x000fc60000000f00 */
[----:B------:R1:W-:Y:S01]  /*90d0*/  STL.64 [R2], R12 ;  /* 0x0000000c02007387 */ /* 0x0003e20000100a00 */
[----:B------:R-:W-:Y:S05]  /*90e0*/  RET.REL.NODEC R4 `(_ZN7cutlass13device_kernelIN5flash19enable_sm80_to_sm89INS1_16FlashAttnBwdSm80INS1_25CollectiveMainloopBwdSm80ILi2ELi2EN4cute5tupleIJNS5_1CILi128EEES8_NS7_ILi64EEEEEENS_10bfloat16_tEfNS_4arch4Sm80ELb0ELb0ELb1ELb0ELb0ELb0ELb0ELb0ELi2ELi4ELi4ELi4ELb0EEENS1_21CollectiveEpilogueBwdISA_SB_SD_Li256ELb0ELb0ELi2EEENS1_19SingleTileSchedulerILb0ELb0ELb0ELi128EEEEEEEEEvNT_6ParamsE) ;  /* 0xffff6f1004007950 */ /* 0x000fea0003c3ffff */
        .type           $_ZN7cutlass13device_kernelIN5flash19enable_sm80_to_sm89INS1_16FlashAttnBwdSm80INS1_25CollectiveMainloopBwdSm80ILi2ELi2EN4cute5tupleIJNS5_1CILi128EEES8_NS7_ILi64EEEEEENS_10bfloat16_tEfNS_4arch4Sm80ELb0ELb0ELb1ELb0ELb0ELb0ELb0ELb0ELi2ELi4ELi4ELi4ELb0EEENS1_21CollectiveEpilogueBwdISA_SB_SD_Li256ELb0ELb0ELi2EEENS1_19SingleTileSchedulerILb0ELb0ELb0ELi128EEEEEEEEEvNT_6ParamsE$_ZN4cute3eso3ESOILb1ELb0EJNS_6LayoutINS_5tupleIJNS3_IJNS_1CILi1EEENS4_ILi4EEEEEENS4_ILi2EEES6_EEENS3_IJNS3_IJNS4_ILi0EEES5_EEES6_NS4_ILi8EEEEEEEENS_10ViewEngineIPfEEEEC2ERKSE_RKSH_,@function
        .size           $_ZN7cutlass13device_kernelIN5flash19enable_sm80_to_sm89INS1_16FlashAttnBwdSm80INS1_25CollectiveMainloopBwdSm80ILi2ELi2EN4cute5tupleIJNS5_1CILi128EEES8_NS7_ILi64EEEEEENS_10bfloat16_tEfNS_4arch4Sm80ELb0ELb0ELb1ELb0ELb0ELb0ELb0ELb0ELi2ELi4ELi4ELi4ELb0EEENS1_21CollectiveEpilogueBwdISA_SB_SD_Li256ELb0ELb0ELi2EEENS1_19SingleTileSchedulerILb0ELb0ELb0ELi128EEEEEEEEEvNT_6ParamsE$_ZN4cute3eso3ESOILb1ELb0EJNS_6LayoutINS_5tupleIJNS3_IJNS_1CILi1EEENS4_ILi4EEEEEENS4_ILi2EEES6_EEENS3_IJNS3_IJNS4_ILi0EEES5_EEES6_NS4_ILi8EEEEEEEENS_10ViewEngineIPfEEEEC2ERKSE_RKSH_,($_ZN7cutlass13device_kernelIN5flash19enable_sm80_to_sm89INS1_16FlashAttnBwdSm80INS1_25CollectiveMainloopBwdSm80ILi2ELi2EN4cute5tupleIJNS5_1CILi128EEES8_NS7_ILi64EEEEEENS_10bfloat16_tEfNS_4arch4Sm80ELb0ELb0ELb1ELb0ELb0ELb0ELb0ELb0ELi2ELi4ELi4ELi4ELb0EEENS1_21CollectiveEpilogueBwdISA_SB_SD_Li256ELb0ELb0ELi2EEENS1_19SingleTileSchedulerILb0ELb0ELb0ELi128EEEEEEEEEvNT_6ParamsE$_ZN4cute3eso3ESOILb1ELb0EJNS_6LayoutINS_5tupleIJNS3_IJNS_1CILi1EEES5_EEEEEENS3_IJNS3_IJS5_NS4_ILi0EEEEEEEEEEENS_10ViewEngineINS_8gmem_ptrIPKN7cutlass9uint128_tEEEEEEEC2ERKSB_RKSJ_ - $_ZN7cutlass13device_kernelIN5flash19enable_sm80_to_sm89INS1_16FlashAttnBwdSm80INS1_25CollectiveMainloopBwdSm80ILi2ELi2EN4cute5tupleIJNS5_1CILi128EEES8_NS7_ILi64EEEEEENS_10bfloat16_tEfNS_4arch4Sm80ELb0ELb0ELb1ELb0ELb0ELb0ELb0ELb0ELi2ELi4ELi4ELi4ELb0EEENS1_21CollectiveEpilogueBwdISA_SB_SD_Li256ELb0ELb0ELi2EEENS1_19SingleTileSchedulerILb0ELb0ELb0ELi128EEEEEEEEEvNT_6ParamsE$_ZN4cute3eso3ESOILb1ELb0EJNS_6LayoutINS_5tupleIJNS3_IJNS_1CILi1EEENS4_ILi4EEEEEENS4_ILi2EEES6_EEENS3_IJNS3_IJNS4_ILi0EEES5_EEES6_NS4_ILi8EEEEEEEENS_10ViewEngineIPfEEEEC2ERKSE_RKSH_)
$_ZN7cutlass13device_kernelIN5flash19enable_sm80_to_sm89INS1_16FlashAttnBwdSm80INS1_25CollectiveMainloopBwdSm80ILi2ELi2EN4cute5tupleIJNS5_1CILi128EEES8_NS7_ILi64EEEEEENS_10bfloat16_tEfNS_4arch4Sm80ELb0ELb0ELb1ELb0ELb0ELb0ELb0ELb0ELi2ELi4ELi4ELi4ELb0EEENS1_21CollectiveEpilogueBwdISA_SB_SD_Li256ELb0ELb0ELi2EEENS1_19SingleTileSchedulerILb0ELb0ELb0ELi128EEEEEEEEEvNT_6ParamsE$_ZN4cute3eso3ESOILb1ELb0EJNS_6LayoutINS_5tupleIJNS3_IJNS_1CILi1EEENS4_ILi4EEEEEENS4_ILi2EEES6_EEENS3_IJNS3_IJNS4_ILi0EEES5_EEES6_NS4_ILi8EEEEEEEENS_10ViewEngineIPfEEEEC2ERKSE_RKSH_:
[----:B------:R-:W-:Y:S02]  /*90f0*/  IADD3 R2, R69, -c[0x0][0x20], RZ ;  /* 0x8000080045027a10 */ /* 0x000fe40007ffe0ff */
[----:B------:R-:W-:-:S03]  /*9100*/  MOV R5, 0x0 ;  /* 0x0000000000057802 */ /* 0x000fc60000000f00 */
[----:B------:R1:W-:Y:S01]  /*9110*/  STL.64 [R2], R64 ;  /* 0x0000004002007387 */ /* 0x0003e20000100a00 */
[----:B------:R-:W-:Y:S05]  /*9120*/  RET.REL.NODEC R4 `(_ZN7cutlass13device_kernelIN5flash19enable_sm80_to_sm89INS1_16FlashAttnBwdSm80INS1_25CollectiveMainloopBwdSm80ILi2ELi2EN4cute5tupleIJNS5_1CILi128EEES8_NS7_ILi64EEEEEENS_10bfloat16_tEfNS_4arch4Sm80ELb0ELb0ELb1ELb0ELb0ELb0ELb0ELb0ELi2ELi4ELi4ELi4ELb0EEENS1_21CollectiveEpilogueBwdISA_SB_SD_Li256ELb0ELb0ELi2EEENS1_19SingleTileSchedulerILb0ELb0ELb0ELi128EEEEEEEEEvNT_6ParamsE) ;  /* 0xffff6ed004007950 */ /* 0x000fea0003c3ffff */
        .type           $_ZN7cutlass13device_kernelIN5flash19enable_sm80_to_sm89INS1_16FlashAttnBwdSm80INS1_25CollectiveMainloopBwdSm80ILi2ELi2EN4cute5tupleIJNS5_1CILi128EEES8_NS7_ILi64EEEEEENS_10bfloat16_tEfNS_4arch4Sm80ELb0ELb0ELb1ELb0ELb0ELb0ELb0ELb0ELi2ELi4ELi4ELi4ELb0EEENS1_21CollectiveEpilogueBwdISA_SB_SD_Li256ELb0ELb0ELi2EEENS1_19SingleTileSchedulerILb0ELb0ELb0ELi128EEEEEEEEEvNT_6ParamsE$_ZN4cute3eso3ESOILb1ELb0EJNS_6LayoutINS_5tupleIJNS3_IJNS_1CILi1EEES5_EEEEEENS3_IJNS3_IJS5_NS4_ILi0EEEEEEEEEEENS_10ViewEngineINS_8gmem_ptrIPKN7cutlass9uint128_tEEEEEEEC2ERKSB_RKSJ_,@function
        .size           $_ZN7cutlass13device_kernelIN5flash19enable_sm80_to_sm89INS1_16FlashAttnBwdSm80INS1_25CollectiveMainloopBwdSm80ILi2ELi2EN4cute5tupleIJNS5_1CILi128EEES8_NS7_ILi64EEEEEENS_10bfloat16_tEfNS_4arch4Sm80ELb0ELb0ELb1ELb0ELb0ELb0ELb0ELb0ELi2ELi4ELi4ELi4ELb0EEENS1_21CollectiveEpilogueBwdISA_SB_SD_Li256ELb0ELb0ELi2EEENS1_19SingleTileSchedulerILb0ELb0ELb0ELi128EEEEEEEEEvNT_6ParamsE$_ZN4cute3eso3ESOILb1ELb0EJNS_6LayoutINS_5tupleIJNS3_IJNS_1CILi1EEES5_EEEEEENS3_IJNS3_IJS5_NS4_ILi0EEEEEEEEEEENS_10ViewEngineINS_8gmem_ptrIPKN7cutlass9uint128_tEEEEEEEC2ERKSB_RKSJ_,($_ZN7cutlass13device_kernelIN5flash19enable_sm80_to_sm89INS1_16FlashAttnBwdSm80INS1_25CollectiveMainloopBwdSm80ILi2ELi2EN4cute5tupleIJNS5_1CILi128EEES8_NS7_ILi64EEEEEENS_10bfloat16_tEfNS_4arch4Sm80ELb0ELb0ELb1ELb0ELb0ELb0ELb0ELb0ELi2ELi4ELi4ELi4ELb0EEENS1_21CollectiveEpilogueBwdISA_SB_SD_Li256ELb0ELb0ELi2EEENS1_19SingleTileSchedulerILb0ELb0ELb0ELi128EEEEEEEEEvNT_6ParamsE$_ZN4cute3eso3ESOILb1ELb0EJNS_6LayoutINS_5tupleIJNS3_IJNS_1CILi1EEES5_EEEEEENS3_IJNS3_IJS5_NS4_ILi0EEEEEEEEEEENS_10ViewEngineINS_8smem_ptrIPN7cutlass9uint128_tEEEEEEEC2ERKSB_RKSI_ - $_ZN7cutlass13device_kernelIN5flash19enable_sm80_to_sm89INS1_16FlashAttnBwdSm80INS1_25CollectiveMainloopBwdSm80ILi2ELi2EN4cute5tupleIJNS5_1CILi128EEES8_NS7_ILi64EEEEEENS_10bfloat16_tEfNS_4arch4Sm80ELb0ELb0ELb1ELb0ELb0ELb0ELb0ELb0ELi2ELi4ELi4ELi4ELb0EEENS1_21CollectiveEpilogueBwdISA_SB_SD_Li256ELb0ELb0ELi2EEENS1_19SingleTileSchedulerILb0ELb0ELb0ELi128EEEEEEEEEvNT_6ParamsE$_ZN4cute3eso3ESOILb1ELb0EJNS_6LayoutINS_5tupleIJNS3_IJNS_1CILi1EEES5_EEEEEENS3_IJNS3_IJS5_NS4_ILi0EEEEEEEEEEENS_10ViewEngineINS_8gmem_ptrIPKN7cutlass9uint128_tEEEEEEEC2ERKSB_RKSJ_)
$_ZN7cutlass13device_kernelIN5flash19enable_sm80_to_sm89INS1_16FlashAttnBwdSm80INS1_25CollectiveMainloopBwdSm80ILi2ELi2EN4cute5tupleIJNS5_1CILi128EEES8_NS7_ILi64EEEEEENS_10bfloat16_tEfNS_4arch4Sm80ELb0ELb0ELb1ELb0ELb0ELb0ELb0ELb0ELi2ELi4ELi4ELi4ELb0EEENS1_21CollectiveEpilogueBwdISA_SB_SD_Li256ELb0ELb0ELi2EEENS1_19SingleTileSchedulerILb0ELb0ELb0ELi128EEEEEEEEEvNT_6ParamsE$_ZN4cute3eso3ESOILb1ELb0EJNS_6LayoutINS_5tupleIJNS3_IJNS_1CILi1EEES5_EEEEEENS3_IJNS3_IJS5_NS4_ILi0EEEEEEEEEEENS_10ViewEngineINS_8gmem_ptrIPKN7cutlass9uint128_tEEEEEEEC2ERKSB_RKSJ_:
[----:B------:R-:W-:Y:S02]  /*9130*/  IADD3 R4, R15, -c[0x0][0x20], RZ ;  /* 0x800008000f047a10 */ /* 0x000fe40007ffe0ff */
[----:B------:R-:W-:-:S03]  /*9140*/  MOV R11, 0x0 ;  /* 0x00000000000b7802 */ /* 0x000fc60000000f00 */
[----:B------:R1:W-:Y:S01]  /*9150*/  STL.64 [R4], R2 ;  /* 0x0000000204007387 */ /* 0x0003e20000100a00 */
[----:B------:R-:W-:Y:S05]  /*9160*/  RET.REL.NODEC R10 `(_ZN7cutlass13device_kernelIN5flash19enable_sm80_to_sm89INS1_16FlashAttnBwdSm80INS1_25CollectiveMainloopBwdSm80ILi2ELi2EN4cute5tupleIJNS5_1CILi128EEES8_NS7_ILi64EEEEEENS_10bfloat16_tEfNS_4arch4Sm80ELb0ELb0ELb1ELb0ELb0ELb0ELb0ELb0ELi2ELi4ELi4ELi4ELb0EEENS1_21CollectiveEpilogueBwdISA_SB_SD_Li256ELb0ELb0ELi2EEENS1_19SingleTileSchedulerILb0ELb0ELb0ELi128EEEEEEEEEvNT_6ParamsE) ;  /* 0xffff6e900a007950 */ /* 0x000fea0003c3ffff */
        .type           $_ZN7cutlass13device_kernelIN5flash19enable_sm80_to_sm89INS1_16FlashAttnBwdSm80INS1_25CollectiveMainloopBwdSm80ILi2ELi2EN4cute5tupleIJNS5_1CILi128EEES8_NS7_ILi64EEEEEENS_10bfloat16_tEfNS_4arch4Sm80ELb0ELb0ELb1ELb0ELb0ELb0ELb0ELb0ELi2ELi4ELi4ELi4ELb0EEENS1_21CollectiveEpilogueBwdISA_SB_SD_Li256ELb0ELb0ELi2EEENS1_19SingleTileSchedulerILb0ELb0ELb0ELi128EEEEEEEEEvNT_6ParamsE$_ZN4cute3eso3ESOILb1ELb0EJNS_6LayoutINS_5tupleIJNS3_IJNS_1CILi1EEES5_EEEEEENS3_IJNS3_IJS5_NS4_ILi0EEEEEEEEEEENS_10ViewEngineINS_8smem_ptrIPN7cutlass9uint128_tEEEEEEEC2ERKSB_RKSI_,@function
        .size           $_ZN7cutlass13device_kernelIN5flash19enable_sm80_to_sm89INS1_16FlashAttnBwdSm80INS1_25CollectiveMainloopBwdSm80ILi2ELi2EN4cute5tupleIJNS5_1CILi128EEES8_NS7_ILi64EEEEEENS_10bfloat16_tEfNS_4arch4Sm80ELb0ELb0ELb1ELb0ELb0ELb0ELb0ELb0ELi2ELi4ELi4ELi4ELb0EEENS1_21CollectiveEpilogueBwdISA_SB_SD_Li256ELb0ELb0ELi2EEENS1_19SingleTileSchedulerILb0ELb0ELb0ELi128EEEEEEEEEvNT_6ParamsE$_ZN4cute3eso3ESOILb1ELb0EJNS_6LayoutINS_5tupleIJNS3_IJNS_1CILi1EEES5_EEEEEENS3_IJNS3_IJS5_NS4_ILi0EEEEEEEEEEENS_10ViewEngineINS_8smem_ptrIPN7cutlass9uint128_tEEEEEEEC2ERKSB_RKSI_,($_ZN7cutlass13device_kernelIN5flash19enable_sm80_to_sm89INS1_16FlashAttnBwdSm80INS1_25CollectiveMainloopBwdSm80ILi2ELi2EN4cute5tupleIJNS5_1CILi128EEES8_NS7_ILi64EEEEEENS_10bfloat16_tEfNS_4arch4Sm80ELb0ELb0ELb1ELb0ELb0ELb0ELb0ELb0ELi2ELi4ELi4ELi4ELb0EEENS1_21CollectiveEpilogueBwdISA_SB_SD_Li256ELb0ELb0ELi2EEENS1_19SingleTileSchedulerILb0ELb0ELb0ELi128EEEEEEEEEvNT_6ParamsE$_ZN4cute3eso3ESOILb1ELb0EJNS_6LayoutINS_5tupleIJNS3_IJNS_1CILi1EEES5_EEENS4_ILi32EEEEEENS3_IJNS3_IJNS4_ILi0EEES9_EEENS4_ILi256EEEEEEEENS_10ViewEngineINS_8gmem_ptrIPfEEEEEEC2ERKSD_RKSI_ - $_ZN7cutlass13device_kernelIN5flash19enable_sm80_to_sm89INS1_16FlashAttnBwdSm80INS1_25CollectiveMainloopBwdSm80ILi2ELi2EN4cute5tupleIJNS5_1CILi128EEES8_NS7_ILi64EEEEEENS_10bfloat16_tEfNS_4arch4Sm80ELb0ELb0ELb1ELb0ELb0ELb0ELb0ELb0ELi2ELi4ELi4ELi4ELb0EEENS1_21CollectiveEpilogueBwdISA_SB_SD_Li256ELb0ELb0ELi2EEENS1_19SingleTileSchedulerILb0ELb0ELb0ELi128EEEEEEEEEvNT_6ParamsE$_ZN4cute3eso3ESOILb1ELb0EJNS_6LayoutINS_5tupleIJNS3_IJNS_1CILi1EEES5_EEEEEENS3_IJNS3_IJS5_NS4_ILi0EEEEEEEEEEENS_10ViewEngineINS_8smem_ptrIPN7cutlass9uint128_tEEEEEEEC2ERKSB_RKSI_)
$_ZN7cutlass13device_kernelIN5flash19enable_sm80_to_sm89INS1_16FlashAttnBwdSm80INS1_25CollectiveMainloopBwdSm80ILi2ELi2EN4cute5tupleIJNS5_1CILi128EEES8_NS7_ILi64EEEEEENS_10bfloat16_tEfNS_4arch4Sm80ELb0ELb0ELb1ELb0ELb0ELb0ELb0ELb0ELi2ELi4ELi4ELi4ELb0EEENS1_21CollectiveEpilogueBwdISA_SB_SD_Li256ELb0ELb0ELi2EEENS1_19SingleTileSchedulerILb0ELb0ELb0ELi128EEEEEEEEEvNT_6ParamsE$_ZN4cute3eso3ESOILb1ELb0EJNS_6LayoutINS_5tupleIJNS3_IJNS_1CILi1EEES5_EEEEEENS3_IJNS3_IJS5_NS4_ILi0EEEEEEEEEEENS_10ViewEngineINS_8smem_ptrIPN7cutlass9uint128_tEEEEEEEC2ERKSB_RKSI_:
[----:B------:R-:W-:Y:S02]  /*9170*/  IADD3 R6, R6, -c[0x0][0x20], RZ ;  /* 0x8000080006067a10 */ /* 0x000fe40007ffe0ff */
[----:B------:R-:W-:-:S03]  /*9180*/  MOV R9, 0x0 ;  /* 0x0000000000097802 */ /* 0x000fc60000000f00 */
[----:B------:R1:W-:Y:S01]  /*9190*/  STL.64 [R6], R2 ;  /* 0x0000000206007387 */ /* 0x0003e20000100a00 */
[----:B------:R-:W-:Y:S05]  /*91a0*/  RET.REL.NODEC R8 `(_ZN7cutlass13device_kernelIN5flash19enable_sm80_to_sm89INS1_16FlashAttnBwdSm80INS1_25CollectiveMainloopBwdSm80ILi2ELi2EN4cute5tupleIJNS5_1CILi128EEES8_NS7_ILi64EEEEEENS_10bfloat16_tEfNS_4arch4Sm80ELb0ELb0ELb1ELb0ELb0ELb0ELb0ELb0ELi2ELi4ELi4ELi4ELb0EEENS1_21CollectiveEpilogueBwdISA_SB_SD_Li256ELb0ELb0ELi2EEENS1_19SingleTileSchedulerILb0ELb0ELb0ELi128EEEEEEEEEvNT_6ParamsE) ;  /* 0xffff6e5008007950 */ /* 0x000fea0003c3ffff */
        .type           $_ZN7cutlass13device_kernelIN5flash19enable_sm80_to_sm89INS1_16FlashAttnBwdSm80INS1_25CollectiveMainloopBwdSm80ILi2ELi2EN4cute5tupleIJNS5_1CILi128EEES8_NS7_ILi64EEEEEENS_10bfloat16_tEfNS_4arch4Sm80ELb0ELb0ELb1ELb0ELb0ELb0ELb0ELb0ELi2ELi4ELi4ELi4ELb0EEENS1_21CollectiveEpilogueBwdISA_SB_SD_Li256ELb0ELb0ELi2EEENS1_19SingleTileSchedulerILb0ELb0ELb0ELi128EEEEEEEEEvNT_6ParamsE$_ZN4cute3eso3ESOILb1ELb0EJNS_6LayoutINS_5tupleIJNS3_IJNS_1CILi1EEES5_EEENS4_ILi32EEEEEENS3_IJNS3_IJNS4_ILi0EEES9_EEENS4_ILi256EEEEEEEENS_10ViewEngineINS_8gmem_ptrIPfEEEEEEC2ERKSD_RKSI_,@function
        .size           $_ZN7cutlass13device_kernelIN5flash19enable_sm80_to_sm89INS1_16FlashAttnBwdSm80INS1_25CollectiveMainloopBwdSm80ILi2ELi2EN4cute5tupleIJNS5_1CILi128EEES8_NS7_ILi64EEEEEENS_10bfloat16_tEfNS_4arch4Sm80ELb0ELb0ELb1ELb0ELb0ELb0ELb0ELb0ELi2ELi4ELi4ELi4ELb0EEENS1_21CollectiveEpilogueBwdISA_SB_SD_Li256ELb0ELb0ELi2EEENS1_19SingleTileSchedulerILb0ELb0ELb0ELi128EEEEEEEEEvNT_6ParamsE$_ZN4cute3eso3ESOILb1ELb0EJNS_6LayoutINS_5tupleIJNS3_IJNS_1CILi1EEES5_EEENS4_ILi32EEEEEENS3_IJNS3_IJNS4_ILi0EEES9_EEENS4_ILi256EEEEEEEENS_10ViewEngineINS_8gmem_ptrIPfEEEEEEC2ERKSD_RKSI_,($_ZN7cutlass13device_kernelIN5flash19enable_sm80_to_sm89INS1_16FlashAttnBwdSm80INS1_25CollectiveMainloopBwdSm80ILi2ELi2EN4cute5tupleIJNS5_1CILi128EEES8_NS7_ILi64EEEEEENS_10bfloat16_tEfNS_4arch4Sm80ELb0ELb0ELb1ELb0ELb0ELb0ELb0ELb0ELi2ELi4ELi4ELi4ELb0EEENS1_21CollectiveEpilogueBwdISA_SB_SD_Li256ELb0ELb0ELi2EEENS1_19SingleTileSchedulerILb0ELb0ELb0ELi128EEEEEEEEEvNT_6ParamsE$_ZN4cute3eso3ESOILb1ELb0EJNS_6LayoutINS_5tupleIJNS3_IJNS_1CILi1EEES5_EEENS4_ILi32EEEEEENS3_IJNS3_IJNS4_ILi0EEES9_EEENS4_ILi256EEEEEEEEiEEC2ERKSD_RKi - $_ZN7cutlass13device_kernelIN5flash19enable_sm80_to_sm89INS1_16FlashAttnBwdSm80INS1_25CollectiveMainloopBwdSm80ILi2ELi2EN4cute5tupleIJNS5_1CILi128EEES8_NS7_ILi64EEEEEENS_10bfloat16_tEfNS_4arch4Sm80ELb0ELb0ELb1ELb0ELb0ELb0ELb0ELb0ELi2ELi4ELi4ELi4ELb0EEENS1_21CollectiveEpilogueBwdISA_SB_SD_Li256ELb0ELb0ELi2EEENS1_19SingleTileSchedulerILb0ELb0ELb0ELi128EEEEEEEEEvNT_6ParamsE$_ZN4cute3eso3ESOILb1ELb0EJNS_6LayoutINS_5tupleIJNS3_IJNS_1CILi1EEES5_EEENS4_ILi32EEEEEENS3_IJNS3_IJNS4_ILi0EEES9_EEENS4_ILi256EEEEEEEENS_10ViewEngineINS_8gmem_ptrIPfEEEEEEC2ERKSD_RKSI_)
$_ZN7cutlass13device_kernelIN5flash19enable_sm80_to_sm89INS1_16FlashAttnBwdSm80INS1_25CollectiveMainloopBwdSm80ILi2ELi2EN4cute5tupleIJNS5_1CILi128EEES8_NS7_ILi64EEEEEENS_10bfloat16_tEfNS_4arch4Sm80ELb0ELb0ELb1ELb0ELb0ELb0ELb0ELb0ELi2ELi4ELi4ELi4ELb0EEENS1_21CollectiveEpilogueBwdISA_SB_SD_Li256ELb0ELb0ELi2EEENS1_19SingleTileSchedulerILb0ELb0ELb0ELi128EEEEEEEEEvNT_6ParamsE$_ZN4cute3eso3ESOILb1ELb0EJNS_6LayoutINS_5tupleIJNS3_IJNS_1CILi1EEES5_EEENS4_ILi32EEEEEENS3_IJNS3_IJNS4_ILi0EEES9_EEENS4_ILi256EEEEEEEENS_10ViewEngineINS_8gmem_ptrIPfEEEEEEC2ERKSD_RKSI_:
[----:B------:R-:W-:Y:S02]  /*91b0*/  IADD3 R69, R69, -c[0x0][0x20], RZ ;  /* 0x8000080045457a10 */ /* 0x000fe40007ffe0ff */
[----:B------:R-:W-:-:S03]  /*91c0*/  MOV R5, 0x0 ;  /* 0x0000000000057802 */ /* 0x000fc60000000f00 */
[----:B------:R1:W-:Y:S01]  /*91d0*/  STL.64 [R69], R2 ;  /* 0x0000000245007387 */ /* 0x0003e20000100a00 */
[----:B------:R-:W-:Y:S05]  /*91e0*/  RET.REL.NODEC R4 `(_ZN7cutlass13device_kernelIN5flash19enable_sm80_to_sm89INS1_16FlashAttnBwdSm80INS1_25CollectiveMainloopBwdSm80ILi2ELi2EN4cute5tupleIJNS5_1CILi128EEES8_NS7_ILi64EEEEEENS_10bfloat16_tEfNS_4arch4Sm80ELb0ELb0ELb1ELb0ELb0ELb0ELb0ELb0ELi2ELi4ELi4ELi4ELb0EEENS1_21CollectiveEpilogueBwdISA_SB_SD_Li256ELb0ELb0ELi2EEENS1_19SingleTileSchedulerILb0ELb0ELb0ELi128EEEEEEEEEvNT_6ParamsE) ;  /* 0xffff6e1004007950 */ /* 0x000fea0003c3ffff */
        .type           $_ZN7cutlass13device_kernelIN5flash19enable_sm80_to_sm89INS1_16FlashAttnBwdSm80INS1_25CollectiveMainloopBwdSm80ILi2ELi2EN4cute5tupleIJNS5_1CILi128EEES8_NS7_ILi64EEEEEENS_10bfloat16_tEfNS_4arch4Sm80ELb0ELb0ELb1ELb0ELb0ELb0ELb0ELb0ELi2ELi4ELi4ELi4ELb0EEENS1_21CollectiveEpilogueBwdISA_SB_SD_Li256ELb0ELb0ELi2EEENS1_19SingleTileSchedulerILb0ELb0ELb0ELi128EEEEEEEEEvNT_6ParamsE$_ZN4cute3eso3ESOILb1ELb0EJNS_6LayoutINS_5tupleIJNS3_IJNS_1CILi1EEES5_EEENS4_ILi32EEEEEENS3_IJNS3_IJNS4_ILi0EEES9_EEENS4_ILi256EEEEEEEEiEEC2ERKSD_RKi,@function
        .size           $_ZN7cutlass13device_kernelIN5flash19enable_sm80_to_sm89INS1_16FlashAttnBwdSm80INS1_25CollectiveMainloopBwdSm80ILi2ELi2EN4cute5tupleIJNS5_1CILi128EEES8_NS7_ILi64EEEEEENS_10bfloat16_tEfNS_4arch4Sm80ELb0ELb0ELb1ELb0ELb0ELb0ELb0ELb0ELi2ELi4ELi4ELi4ELb0EEENS1_21CollectiveEpilogueBwdISA_SB_SD_Li256ELb0ELb0ELi2EEENS1_19SingleTileSchedulerILb0ELb0ELb0ELi128EEEEEEEEEvNT_6ParamsE$_ZN4cute3eso3ESOILb1ELb0EJNS_6LayoutINS_5tupleIJNS3_IJNS_1CILi1EEES5_EEENS4_ILi32EEEEEENS3_IJNS3_IJNS4_ILi0EEES9_EEENS4_ILi256EEEEEEEEiEEC2ERKSD_RKi,($_ZN7cutlass13device_kernelIN5flash19enable_sm80_to_sm89INS1_16FlashAttnBwdSm80INS1_25CollectiveMainloopBwdSm80ILi2ELi2EN4cute5tupleIJNS5_1CILi128EEES8_NS7_ILi64EEEEEENS_10bfloat16_tEfNS_4arch4Sm80ELb0ELb0ELb1ELb0ELb0ELb0ELb0ELb0ELi2ELi4ELi4ELi4ELb0EEENS1_21CollectiveEpilogueBwdISA_SB_SD_Li256ELb0ELb0ELi2EEENS1_19SingleTileSchedulerILb0ELb0ELb0ELi128EEEEEEEEEvNT_6ParamsE$_ZN4cute3eso3ESOILb1ELb0EJNS_6LayoutINS_5tupleIJNS3_IJNS_1CILi2EEES5_EEEEEENS3_IJNS3_IJNS4_ILi1EEES5_EEEEEEEENS_10ViewEngineIPKfEEEEC2ERKSB_RKSF_ - $_ZN7cutlass13device_kernelIN5flash19enable_sm80_to_sm89INS1_16FlashAttnBwdSm80INS1_25CollectiveMainloopBwdSm80ILi2ELi2EN4cute5tupleIJNS5_1CILi128EEES8_NS7_ILi64EEEEEENS_10bfloat16_tEfNS_4arch4Sm80ELb0ELb0ELb1ELb0ELb0ELb0ELb0ELb0ELi2ELi4ELi4ELi4ELb0EEENS1_21CollectiveEpilogueBwdISA_SB_SD_Li256ELb0ELb0ELi2EEENS1_19SingleTileSchedulerILb0ELb0ELb0ELi128EEEEEEEEEvNT_6ParamsE$_ZN4cute3eso3ESOILb1ELb0EJNS_6LayoutINS_5tupleIJNS3_IJNS_1CILi1EEES5_EEENS4_ILi32EEEEEENS3_IJNS3_IJNS4_ILi0EEES9_EEENS4_ILi256EEEEEEEEiEEC2ERKSD_RKi)
$_ZN7cutlass13device_kernelIN5flash19enable_sm80_to_sm89INS1_16FlashAttnBwdSm80INS1_25CollectiveMainloopBwdSm80ILi2ELi2EN4cute5tupleIJNS5_1CILi128EEES8_NS7_ILi64EEEEEENS_10bfloat16_tEfNS_4arch4Sm80ELb0ELb0ELb1ELb0ELb0ELb0ELb0ELb0ELi2ELi4ELi4ELi4ELb0EEENS1_21CollectiveEpilogueBwdISA_SB_SD_Li256ELb0ELb0ELi2EEENS1_19SingleTileSchedulerILb0ELb0ELb0ELi128EEEEEEEEEvNT_6ParamsE$_ZN4cute3eso3ESOILb1ELb0EJNS_6LayoutINS_5tupleIJNS3_IJNS_1CILi1EEES5_EEENS4_ILi32EEEEEENS3_IJNS3_IJNS4_ILi0EEES9_EEENS4_ILi256EEEEEEEEiEEC2ERKSD_RKi:
[----:B------:R-:W-:Y:S02]  /*91f0*/  IADD3 R2, R69, -c[0x0][0x20], RZ ;  /* 0x8000080045027a10 */ /* 0x000fe40007ffe0ff */
[----:B------:R-:W-:-:S03]  /*9200*/  MOV R9, 0x0 ;  /* 0x0000000000097802 */ /* 0x000fc60000000f00 */
[----:B------:R1:W-:Y:S01]  /*9210*/  STL [R2], R3 ;  /* 0x0000000302007387 */ /* 0x0003e20000100800 */
[----:B------:R-:W-:Y:S05]  /*9220*/  RET.REL.NODEC R8 `(_ZN7cutlass13device_kernelIN5flash19enable_sm80_to_sm89INS1_16FlashAttnBwdSm80INS1_25CollectiveMainloopBwdSm80ILi2ELi2EN4cute5tupleIJNS5_1CILi128EEES8_NS7_ILi64EEEEEENS_10bfloat16_tEfNS_4arch4Sm80ELb0ELb0ELb1ELb0ELb0ELb0ELb0ELb0ELi2ELi4ELi4ELi4ELb0EEENS1_21CollectiveEpilogueBwdISA_SB_SD_Li256ELb0ELb0ELi2EEENS1_19SingleTileSchedulerILb0ELb0ELb0ELi128EEEEEEEEEvNT_6ParamsE) ;  /* 0xffff6dd008007950 */ /* 0x000fea0003c3ffff */
        .type           $_ZN7cutlass13device_kernelIN5flash19enable_sm80_to_sm89INS1_16FlashAttnBwdSm80INS1_25CollectiveMainloopBwdSm80ILi2ELi2EN4cute5tupleIJNS5_1CILi128EEES8_NS7_ILi64EEEEEENS_10bfloat16_tEfNS_4arch4Sm80ELb0ELb0ELb1ELb0ELb0ELb0ELb0ELb0ELi2ELi4ELi4ELi4ELb0EEENS1_21CollectiveEpilogueBwdISA_SB_SD_Li256ELb0ELb0ELi2EEENS1_19SingleTileSchedulerILb0ELb0ELb0ELi128EEEEEEEEEvNT_6ParamsE$_ZN4cute3eso3ESOILb1ELb0EJNS_6LayoutINS_5tupleIJNS3_IJNS_1CILi2EEES5_EEEEEENS3_IJNS3_IJNS4_ILi1EEES5_EEEEEEEENS_10ViewEngineIPKfEEEEC2ERKSB_RKSF_,@function
        .size           $_ZN7cutlass13device_kernelIN5flash19enable_sm80_to_sm89INS1_16FlashAttnBwdSm80INS1_25CollectiveMainloopBwdSm80ILi2ELi2EN4cute5tupleIJNS5_1CILi128EEES8_NS7_ILi64EEEEEENS_10bfloat16_tEfNS_4arch4Sm80ELb0ELb0ELb1ELb0ELb0ELb0ELb0ELb0ELi2ELi4ELi4ELi4ELb0EEENS1_21CollectiveEpilogueBwdISA_SB_SD_Li256ELb0ELb0ELi2EEENS1_19SingleTileSchedulerILb0ELb0ELb0ELi128EEEEEEEEEvNT_6ParamsE$_ZN4cute3eso3ESOILb1ELb0EJNS_6LayoutINS_5tupleIJNS3_IJNS_1CILi2EEES5_EEEEEENS3_IJNS3_IJNS4_ILi1EEES5_EEEEEEEENS_10ViewEngineIPKfEEEEC2ERKSB_RKSF_,($_ZN7cutlass13device_kernelIN5flash19enable_sm80_to_sm89INS1_16FlashAttnBwdSm80INS1_25CollectiveMainloopBwdSm80ILi2ELi2EN4cute5tupleIJNS5_1CILi128EEES8_NS7_ILi64EEEEEENS_10bfloat16_tEfNS_4arch4Sm80ELb0ELb0ELb1ELb0ELb0ELb0ELb0ELb0ELi2ELi4ELi4ELi4ELb0EEENS1_21CollectiveEpilogueBwdISA_SB_SD_Li256ELb0ELb0ELi2EEENS1_19SingleTileSchedulerILb0ELb0ELb0ELi128EEEEEEEEEvNT_6ParamsE$_ZN4cute3eso3ESOILb1ELb0EJNS_6LayoutINS_5tupleIJNS3_IJNS_1CILi2EEES5_EEEEEENS3_IJNS3_IJNS4_ILi1EEES5_EEEEEEEENS_10ViewEngineIPN7cutlass10bfloat16_tEEEEEC2ERKSB_RKSG_ - $_ZN7cutlass13device_kernelIN5flash19enable_sm80_to_sm89INS1_16FlashAttnBwdSm80INS1_25CollectiveMainloopBwdSm80ILi2ELi2EN4cute5tupleIJNS5_1CILi128EEES8_NS7_ILi64EEEEEENS_10bfloat16_tEfNS_4arch4Sm80ELb0ELb0ELb1ELb0ELb0ELb0ELb0ELb0ELi2ELi4ELi4ELi4ELb0EEENS1_21CollectiveEpilogueBwdISA_SB_SD_Li256ELb0ELb0ELi2EEENS1_19SingleTileSchedulerILb0ELb0ELb0ELi128EEEEEEEEEvNT_6ParamsE$_ZN4cute3eso3ESOILb1ELb0EJNS_6LayoutINS_5tupleIJNS3_IJNS_1CILi2EEES5_EEEEEENS3_IJNS3_IJNS4_ILi1EEES5_EEEEEEEENS_10ViewEngineIPKfEEEEC2ERKSB_RKSF_)
$_ZN7cutlass13device_kernelIN5flash19enable_sm80_to_sm89INS1_16FlashAttnBwdSm80INS1_25CollectiveMainloopBwdSm80ILi2ELi2EN4cute5tupleIJNS5_1CILi128EEES8_NS7_ILi64EEEEEENS_10bfloat16_tEfNS_4arch4Sm80ELb0ELb0ELb1ELb0ELb0ELb0ELb0ELb0ELi2ELi4ELi4ELi4ELb0EEENS1_21CollectiveEpilogueBwdISA_SB_SD_Li256ELb0ELb0ELi2EEENS1_19SingleTileSchedulerILb0ELb0ELb0ELi128EEEEEEEEEvNT_6ParamsE$_ZN4cute3eso3ESOILb1ELb0EJNS_6LayoutINS_5tupleIJNS3_IJNS_1CILi2EEES5_EEEEEENS3_IJNS3_IJNS4_ILi1EEES5_EEEEEEEENS_10ViewEngineIPKfEEEEC2ERKSB_RKSF_:
[----:B------:R-:W-:Y:S01]  /*9230*/  IADD3 R2, R2, -c[0x0][0x20], RZ ;  /* 0x8000080002027a10 */ /* 0x000fe20007ffe0ff */
[----:B------:R-:W-:Y:S01]  /*9240*/  IMAD.MOV.U32 R7, RZ, RZ, R3 ;  /* 0x000000ffff077224 */ /* 0x000fe200078e0003 */
[----:B------:R-:W-:-:S04]  /*9250*/  MOV R5, 0x0 ;  /* 0x0000000000057802 */ /* 0x000fc80000000f00 */
[----:B------:R1:W-:Y:S01]  /*9260*/  STL.64 [R2], R6 ;  /* 0x0000000602007387 */ /* 0x0003e20000100a00 */
[----:B------:R-:W-:Y:S05]  /*9270*/  RET.REL.NODEC R4 `(_ZN7cutlass13device_kernelIN5flash19enable_sm80_to_sm89INS1_16FlashAttnBwdSm80INS1_25CollectiveMainloopBwdSm80ILi2ELi2EN4cute5tupleIJNS5_1CILi128EEES8_NS7_ILi64EEEEEENS_10bfloat16_tEfNS_4arch4Sm80ELb0ELb0ELb1ELb0ELb0ELb0ELb0ELb0ELi2ELi4ELi4ELi4ELb0EEENS1_21CollectiveEpilogueBwdISA_SB_SD_Li256ELb0ELb0ELi2EEENS1_19SingleTileSchedulerILb0ELb0ELb0ELi128EEEEEEEEEvNT_6ParamsE) ;  /* 0xffff6d8004007950 */ /* 0x000fea0003c3ffff */
        .type           $_ZN7cutlass13device_kernelIN5flash19enable_sm80_to_sm89INS1_16FlashAttnBwdSm80INS1_25CollectiveMainloopBwdSm80ILi2ELi2EN4cute5tupleIJNS5_1CILi128EEES8_NS7_ILi64EEEEEENS_10bfloat16_tEfNS_4arch4Sm80ELb0ELb0ELb1ELb0ELb0ELb0ELb0ELb0ELi2ELi4ELi4ELi4ELb0EEENS1_21CollectiveEpilogueBwdISA_SB_SD_Li256ELb0ELb0ELi2EEENS1_19SingleTileSchedulerILb0ELb0ELb0ELi128EEEEEEEEEvNT_6ParamsE$_ZN4cute3eso3ESOILb1ELb0EJNS_6LayoutINS_5tupleIJNS3_IJNS_1CILi2EEES5_EEEEEENS3_IJNS3_IJNS4_ILi1EEES5_EEEEEEEENS_10ViewEngineIPN7cutlass10bfloat16_tEEEEEC2ERKSB_RKSG_,@function
        .size           $_ZN7cutlass13device_kernelIN5flash19enable_sm80_to_sm89INS1_16FlashAttnBwdSm80INS1_25CollectiveMainloopBwdSm80ILi2ELi2EN4cute5tupleIJNS5_1CILi128EEES8_NS7_ILi64EEEEEENS_10bfloat16_tEfNS_4arch4Sm80ELb0ELb0ELb1ELb0ELb0ELb0ELb0ELb0ELi2ELi4ELi4ELi4ELb0EEENS1_21CollectiveEpilogueBwdISA_SB_SD_Li256ELb0ELb0ELi2EEENS1_19SingleTileSchedulerILb0ELb0ELb0ELi128EEEEEEEEEvNT_6ParamsE$_ZN4cute3eso3ESOILb1ELb0EJNS_6LayoutINS_5tupleIJNS3_IJNS_1CILi2EEES5_EEEEEENS3_IJNS3_IJNS4_ILi1EEES5_EEEEEEEENS_10ViewEngineIPN7cutlass10bfloat16_tEEEEEC2ERKSB_RKSG_,($_ZN7cutlass13device_kernelIN5flash19enable_sm80_to_sm89INS1_16FlashAttnBwdSm80INS1_25CollectiveMainloopBwdSm80ILi2ELi2EN4cute5tupleIJNS5_1CILi128EEES8_NS7_ILi64EEEEEENS_10bfloat16_tEfNS_4arch4Sm80ELb0ELb0ELb1ELb0ELb0ELb0ELb0ELb0ELi2ELi4ELi4ELi4ELb0EEENS1_21CollectiveEpilogueBwdISA_SB_SD_Li256ELb0ELb0ELi2EEENS1_19SingleTileSchedulerILb0ELb0ELb0ELi128EEEEEEEEEvNT_6ParamsE$_ZN4cute3eso3ESOILb1ELb0EJNS_6LayoutINS_5tupleIJNS3_IJNS_1CILi2EEES5_EEEEEENS3_IJNS3_IJNS4_ILi1EEES5_EEEEEEEENS_10ViewEngineIPfEEEEC2ERKSB_RKSE_ - $_ZN7cutlass13device_kernelIN5flash19enable_sm80_to_sm89INS1_16FlashAttnBwdSm80INS1_25CollectiveMainloopBwdSm80ILi2ELi2EN4cute5tupleIJNS5_1CILi128EEES8_NS7_ILi64EEEEEENS_10bfloat16_tEfNS_4arch4Sm80ELb0ELb0ELb1ELb0ELb0ELb0ELb0ELb0ELi2ELi4ELi4ELi4ELb0EEENS1_21CollectiveEpilogueBwdISA_SB_SD_Li256ELb0ELb0ELi2EEENS1_19SingleTileSchedulerILb0ELb0ELb0ELi128EEEEEEEEEvNT_6ParamsE$_ZN4cute3eso3ESOILb1ELb0EJNS_6LayoutINS_5tupleIJNS3_IJNS_1CILi2EEES5_EEEEEENS3_IJNS3_IJNS4_ILi1EEES5_EEEEEEEENS_10ViewEngineIPN7cutlass10bfloat16_tEEEEEC2ERKSB_RKSG_)
$_ZN7cutlass13device_kernelIN5flash19enable_sm80_to_sm89INS1_16FlashAttnBwdSm80INS1_25CollectiveMainloopBwdSm80ILi2ELi2EN4cute5tupleIJNS5_1CILi128EEES8_NS7_ILi64EEEEEENS_10bfloat16_tEfNS_4arch4Sm80ELb0ELb0ELb1ELb0ELb0ELb0ELb0ELb0ELi2ELi4ELi4ELi4ELb0EEENS1_21CollectiveEpilogueBwdISA_SB_SD_Li256ELb0ELb0ELi2EEENS1_19SingleTileSchedulerILb0ELb0ELb0ELi128EEEEEEEEEvNT_6ParamsE$_ZN4cute3eso3ESOILb1ELb0EJNS_6LayoutINS_5tupleIJNS3_IJNS_1CILi2EEES5_EEEEEENS3_IJNS3_IJNS4_ILi1EEES5_EEEEEEEENS_10ViewEngineIPN7cutlass10bfloat16_tEEEEEC2ERKSB_RKSG_:
[----:B------:R-:W-:Y:S01]  /*9280*/  IADD3 R2, R76, -c[0x0][0x20], RZ ;  /* 0x800008004c027a10 */ /* 0x000fe20007ffe0ff */
[----:B------:R-:W-:Y:S01]  /*9290*/  IMAD.MOV.U32 R7, RZ, RZ, R3 ;  /* 0x000000ffff077224 */ /* 0x000fe200078e0003 */
[----:B------:R-:W-:-:S04]  /*92a0*/  MOV R5, 0x0 ;  /* 0x0000000000057802 */ /* 0x000fc80000000f00 */
[----:B------:R1:W-:Y:S01]  /*92b0*/  STL.64 [R2], R6 ;  /* 0x0000000602007387 */ /* 0x0003e20000100a00 */
[----:B------:R-:W-:Y:S05]  /*92c0*/  RET.REL.NODEC R4 `(_ZN7cutlass13device_kernelIN5flash19enable_sm80_to_sm89INS1_16FlashAttnBwdSm80INS1_25CollectiveMainloopBwdSm80ILi2ELi2EN4cute5tupleIJNS5_1CILi128EEES8_NS7_ILi64EEEEEENS_10bfloat16_tEfNS_4arch4Sm80ELb0ELb0ELb1ELb0ELb0ELb0ELb0ELb0ELi2ELi4ELi4ELi4ELb0EEENS1_21CollectiveEpilogueBwdISA_SB_SD_Li256ELb0ELb0ELi2EEENS1_19SingleTileSchedulerILb0ELb0ELb0ELi128EEEEEEEEEvNT_6ParamsE) ;  /* 0xffff6d3004007950 */ /* 0x000fea0003c3ffff */
        .type           $_ZN7cutlass13device_kernelIN5flash19enable_sm80_to_sm89INS1_16FlashAttnBwdSm80INS1_25CollectiveMainloopBwdSm80ILi2ELi2EN4cute5tupleIJNS5_1CILi128EEES8_NS7_ILi64EEEEEENS_10bfloat16_tEfNS_4arch4Sm80ELb0ELb0ELb1ELb0ELb0ELb0ELb0ELb0ELi2ELi4ELi4ELi4ELb0EEENS1_21CollectiveEpilogueBwdISA_SB_SD_Li256ELb0ELb0ELi2EEENS1_19SingleTileSchedulerILb0ELb0ELb0ELi128EEEEEEEEEvNT_6ParamsE$_ZN4cute3eso3ESOILb1ELb0EJNS_6LayoutINS_5tupleIJNS3_IJNS_1CILi2EEES5_EEEEEENS3_IJNS3_IJNS4_ILi1EEES5_EEEEEEEENS_10ViewEngineIPfEEEEC2ERKSB_RKSE_,@function
        .size           $_ZN7cutlass13device_kernelIN5flash19enable_sm80_to_sm89INS1_16FlashAttnBwdSm80INS1_25CollectiveMainloopBwdSm80ILi2ELi2EN4cute5tupleIJNS5_1CILi128EEES8_NS7_ILi64EEEEEENS_10bfloat16_tEfNS_4arch4Sm80ELb0ELb0ELb1ELb0ELb0ELb0ELb0ELb0ELi2ELi4ELi4ELi4ELb0EEENS1_21CollectiveEpilogueBwdISA_SB_SD_Li256ELb0ELb0ELi2EEENS1_19SingleTileSchedulerILb0ELb0ELb0ELi128EEEEEEEEEvNT_6ParamsE$_ZN4cute3eso3ESOILb1ELb0EJNS_6LayoutINS_5tupleIJNS3_IJNS_1CILi2EEES5_EEEEEENS3_IJNS3_IJNS4_ILi1EEES5_EEEEEEEENS_10ViewEngineIPfEEEEC2ERKSB_RKSE_,($_ZN7cutlass13device_kernelIN5flash19enable_sm80_to_sm89INS1_16FlashAttnBwdSm80INS1_25CollectiveMainloopBwdSm80ILi2ELi2EN4cute5tupleIJNS5_1CILi128EEES8_NS7_ILi64EEEEEENS_10bfloat16_tEfNS_4arch4Sm80ELb0ELb0ELb1ELb0ELb0ELb0ELb0ELb0ELi2ELi4ELi4ELi4ELb0EEENS1_21CollectiveEpilogueBwdISA_SB_SD_Li256ELb0ELb0ELi2EEENS1_19SingleTileSchedulerILb0ELb0ELb0ELi128EEEEEEEEEvNT_6ParamsE$_ZN4cute3eso3ESOILb1ELb0EJNS_6LayoutINS_5tupleIJNS3_IJNS_1CILi2EEES5_EEEEEENS3_IJNS3_IJNS4_ILi1EEES5_EEEEEEEEiEEC2ERKSB_RKi - $_ZN7cutlass13device_kernelIN5flash19enable_sm80_to_sm89INS1_16FlashAttnBwdSm80INS1_25CollectiveMainloopBwdSm80ILi2ELi2EN4cute5tupleIJNS5_1CILi128EEES8_NS7_ILi64EEEEEENS_10bfloat16_tEfNS_4arch4Sm80ELb0ELb0ELb1ELb0ELb0ELb0ELb0ELb0ELi2ELi4ELi4ELi4ELb0EEENS1_21CollectiveEpilogueBwdISA_SB_SD_Li256ELb0ELb0ELi2EEENS1_19SingleTileSchedulerILb0ELb0ELb0ELi128EEEEEEEEEvNT_6ParamsE$_ZN4cute3eso3ESOILb1ELb0EJNS_6LayoutINS_5tupleIJNS3_IJNS_1CILi2EEES5_EEEEEENS3_IJNS3_IJNS4_ILi1EEES5_EEEEEEEENS_10ViewEngineIPfEEEEC2ERKSB_RKSE_)
$_ZN7cutlass13device_kernelIN5flash19enable_sm80_to_sm89INS1_16FlashAttnBwdSm80INS1_25CollectiveMainloopBwdSm80ILi2ELi2EN4cute5tupleIJNS5_1CILi128EEES8_NS7_ILi64EEEEEENS_10bfloat16_tEfNS_4arch4Sm80ELb0ELb0ELb1ELb0ELb0ELb0ELb0ELb0ELi2ELi4ELi4ELi4ELb0EEENS1_21CollectiveEpilogueBwdISA_SB_SD_Li256ELb0ELb0ELi2EEENS1_19SingleTileSchedulerILb0ELb0ELb0ELi128EEEEEEEEEvNT_6ParamsE$_ZN4cute3eso3ESOILb1ELb0EJNS_6LayoutINS_5tupleIJNS3_IJNS_1CILi2EEES5_EEEEEENS3_IJNS3_IJNS4_ILi1EEES5_EEEEEEEENS_10ViewEngineIPfEEEEC2ERKSB_RKSE_:
[----:B------:R-:W-:Y:S01]  /*92d0*/  IADD3 R2, R2, -c[0x0][0x20], RZ ;  /* 0x8000080002027a10 */ /* 0x000fe20007ffe0ff */
[----:B------:R-:W-:Y:S01]  /*92e0*/  IMAD.MOV.U32 R9, RZ, RZ, R3 ;  /* 0x000000ffff097224 */ /* 0x000fe200078e0003 */
[----:B------:R-:W-:-:S04]  /*92f0*/  MOV R5, 0x0 ;  /* 0x0000000000057802 */ /* 0x000fc80000000f00 */
[----:B------:R1:W-:Y:S01]  /*9300*/  STL.64 [R2], R8 ;  /* 0x0000000802007387 */ /* 0x0003e20000100a00 */
[----:B------:R-:W-:Y:S05]  /*9310*/  RET.REL.NODEC R4 `(_ZN7cutlass13device_kernelIN5flash19enable_sm80_to_sm89INS1_16FlashAttnBwdSm80INS1_25CollectiveMainloopBwdSm80ILi2ELi2EN4cute5tupleIJNS5_1CILi128EEES8_NS7_ILi64EEEEEENS_10bfloat16_tEfNS_4arch4Sm80ELb0ELb0ELb1ELb0ELb0ELb0ELb0ELb0ELi2ELi4ELi4ELi4ELb0EEENS1_21CollectiveEpilogueBwdISA_SB_SD_Li256ELb0ELb0ELi2EEENS1_19SingleTileSchedulerILb0ELb0ELb0ELi128EEEEEEEEEvNT_6ParamsE) ;  /* 0xffff6ce004007950 */ /* 0x000fea0003c3ffff */
        .type           $_ZN7cutlass13device_kernelIN5flash19enable_sm80_to_sm89INS1_16FlashAttnBwdSm80INS1_25CollectiveMainloopBwdSm80ILi2ELi2EN4cute5tupleIJNS5_1CILi128EEES8_NS7_ILi64EEEEEENS_10bfloat16_tEfNS_4arch4Sm80ELb0ELb0ELb1ELb0ELb0ELb0ELb0ELb0ELi2ELi4ELi4ELi4ELb0EEENS1_21CollectiveEpilogueBwdISA_SB_SD_Li256ELb0ELb0ELi2EEENS1_19SingleTileSchedulerILb0ELb0ELb0ELi128EEEEEEEEEvNT_6ParamsE$_ZN4cute3eso3ESOILb1ELb0EJNS_6LayoutINS_5tupleIJNS3_IJNS_1CILi2EEES5_EEEEEENS3_IJNS3_IJNS4_ILi1EEES5_EEEEEEEEiEEC2ERKSB_RKi,@function
        .size           $_ZN7cutlass13device_kernelIN5flash19enable_sm80_to_sm89INS1_16FlashAttnBwdSm80INS1_25CollectiveMainloopBwdSm80ILi2ELi2EN4cute5tupleIJNS5_1CILi128EEES8_NS7_ILi64EEEEEENS_10bfloat16_tEfNS_4arch4Sm80ELb0ELb0ELb1ELb0ELb0ELb0ELb0ELb0ELi2ELi4ELi4ELi4ELb0EEENS1_21CollectiveEpilogueBwdISA_SB_SD_Li256ELb0ELb0ELi2EEENS1_19SingleTileSchedulerILb0ELb0ELb0ELi128EEEEEEEEEvNT_6ParamsE$_ZN4cute3eso3ESOILb1ELb0EJNS_6LayoutINS_5tupleIJNS3_IJNS_1CILi2EEES5_EEEEEENS3_IJNS3_IJNS4_ILi1EEES5_EEEEEEEEiEEC2ERKSB_RKi,($_ZN7cutlass13device_kernelIN5flash19enable_sm80_to_sm89INS1_16FlashAttnBwdSm80INS1_25CollectiveMainloopBwdSm80ILi2ELi2EN4cute5tupleIJNS5_1CILi128EEES8_NS7_ILi64EEEEEENS_10bfloat16_tEfNS_4arch4Sm80ELb0ELb0ELb1ELb0ELb0ELb0ELb0ELb0ELi2ELi4ELi4ELi4ELb0EEENS1_21CollectiveEpilogueBwdISA_SB_SD_Li256ELb0ELb0ELi2EEENS1_19SingleTileSchedulerILb0ELb0ELb0ELi128EEEEEEEEEvNT_6ParamsE$_ZN4cute3eso3ESOILb1ELb0EJNS_6LayoutINS_5tupleIJNS3_IJNS_1CILi2EEES5_EEEEEENS3_IJNS3_IJNS4_ILi8EEENS4_ILi64EEEEEEEEEEENS_10ViewEngineINS_8smem_ptrIPfEEEEEEC2ERKSC_RKSH_ - $_ZN7cutlass13device_kernelIN5flash19enable_sm80_to_sm89INS1_16FlashAttnBwdSm80INS1_25CollectiveMainloopBwdSm80ILi2ELi2EN4cute5tupleIJNS5_1CILi128EEES8_NS7_ILi64EEEEEENS_10bfloat16_tEfNS_4arch4Sm80ELb0ELb0ELb1ELb0ELb0ELb0ELb0ELb0ELi2ELi4ELi4ELi4ELb0EEENS1_21CollectiveEpilogueBwdISA_SB_SD_Li256ELb0ELb0ELi2EEENS1_19SingleTileSchedulerILb0ELb0ELb0ELi128EEEEEEEEEvNT_6ParamsE$_ZN4cute3eso3ESOILb1ELb0EJNS_6LayoutINS_5tupleIJNS3_IJNS_1CILi2EEES5_EEEEEENS3_IJNS3_IJNS4_ILi1EEES5_EEEEEEEEiEEC2ERKSB_RKi)
$_ZN7cutlass13device_kernelIN5flash19enable_sm80_to_sm89INS1_16FlashAttnBwdSm80INS1_25CollectiveMainloopBwdSm80ILi2ELi2EN4cute5tupleIJNS5_1CILi128EEES8_NS7_ILi64EEEEEENS_10bfloat16_tEfNS_4arch4Sm80ELb0ELb0ELb1ELb0ELb0ELb0ELb0ELb0ELi2ELi4ELi4ELi4ELb0EEENS1_21CollectiveEpilogueBwdISA_SB_SD_Li256ELb0ELb0ELi2EEENS1_19SingleTileSchedulerILb0ELb0ELb0ELi128EEEEEEEEEvNT_6ParamsE$_ZN4cute3eso3ESOILb1ELb0EJNS_6LayoutINS_5tupleIJNS3_IJNS_1CILi2EEES5_EEEEEENS3_IJNS3_IJNS4_ILi1EEES5_EEEEEEEEiEEC2ERKSB_RKi:
[----:B------:R-:W-:Y:S02]  /*9320*/  IADD3 R2, R76, -c[0x0][0x20], RZ ;  /* 0x800008004c027a10 */ /* 0x000fe40007ffe0ff */
[----:B------:R-:W-:-:S03]  /*9330*/  MOV R5, 0x0 ;  /* 0x0000000000057802 */ /* 0x000fc60000000f00 */
[----:B------:R1:W-:Y:S01]  /*9340*/  STL [R2], R3 ;  /* 0x0000000302007387 */ /* 0x0003e20000100800 */
[----:B------:R-:W-:Y:S05]  /*9350*/  RET.REL.NODEC R4 `(_ZN7cutlass13device_kernelIN5flash19enable_sm80_to_sm89INS1_16FlashAttnBwdSm80INS1_25CollectiveMainloopBwdSm80ILi2ELi2EN4cute5tupleIJNS5_1CILi128EEES8_NS7_ILi64EEEEEENS_10bfloat16_tEfNS_4arch4Sm80ELb0ELb0ELb1ELb0ELb0ELb0ELb0ELb0ELi2ELi4ELi4ELi4ELb0EEENS1_21CollectiveEpilogueBwdISA_SB_SD_Li256ELb0ELb0ELi2EEENS1_19SingleTileSchedulerILb0ELb0ELb0ELi128EEEEEEEEEvNT_6ParamsE) ;  /* 0xffff6ca004007950 */ /* 0x000fea0003c3ffff */
        .type           $_ZN7cutlass13device_kernelIN5flash19enable_sm80_to_sm89INS1_16FlashAttnBwdSm80INS1_25CollectiveMainloopBwdSm80ILi2ELi2EN4cute5tupleIJNS5_1CILi128EEES8_NS7_ILi64EEEEEENS_10bfloat16_tEfNS_4arch4Sm80ELb0ELb0ELb1ELb0ELb0ELb0ELb0ELb0ELi2ELi4ELi4ELi4ELb0EEENS1_21CollectiveEpilogueBwdISA_SB_SD_Li256ELb0ELb0ELi2EEENS1_19SingleTileSchedulerILb0ELb0ELb0ELi128EEEEEEEEEvNT_6ParamsE$_ZN4cute3eso3ESOILb1ELb0EJNS_6LayoutINS_5tupleIJNS3_IJNS_1CILi2EEES5_EEEEEENS3_IJNS3_IJNS4_ILi8EEENS4_ILi64EEEEEEEEEEENS_10ViewEngineINS_8smem_ptrIPfEEEEEEC2ERKSC_RKSH_,@function
        .size           $_ZN7cutlass13device_kernelIN5flash19enable_sm80_to_sm89INS1_16FlashAttnBwdSm80INS1_25CollectiveMainloopBwdSm80ILi2ELi2EN4cute5tupleIJNS5_1CILi128EEES8_NS7_ILi64EEEEEENS_10bfloat16_tEfNS_4arch4Sm80ELb0ELb0ELb1ELb0ELb0ELb0ELb0ELb0ELi2ELi4ELi4ELi4ELb0EEENS1_21CollectiveEpilogueBwdISA_SB_SD_Li256ELb0ELb0ELi2EEENS1_19SingleTileSchedulerILb0ELb0ELb0ELi128EEEEEEEEEvNT_6ParamsE$_ZN4cute3eso3ESOILb1ELb0EJNS_6LayoutINS_5tupleIJNS3_IJNS_1CILi2EEES5_EEEEEENS3_IJNS3_IJNS4_ILi8EEENS4_ILi64EEEEEEEEEEENS_10ViewEngineINS_8smem_ptrIPfEEEEEEC2ERKSC_RKSH_,($_ZN7cutlass13device_kernelIN5flash19enable_sm80_to_sm89INS1_16FlashAttnBwdSm80INS1_25CollectiveMainloopBwdSm80ILi2ELi2EN4cute5tupleIJNS5_1CILi128EEES8_NS7_ILi64EEEEEENS_10bfloat16_tEfNS_4arch4Sm80ELb0ELb0ELb1ELb0ELb0ELb0ELb0ELb0ELi2ELi4ELi4ELi4ELb0EEENS1_21CollectiveEpilogueBwdISA_SB_SD_Li256ELb0ELb0ELi2EEENS1_19SingleTileSchedulerILb0ELb0ELb0ELi128EEEEEEEEEvNT_6ParamsE$_ZN4cute3eso3ESOILb1ELb0EJNS_6LayoutINS_5tupleIJNS3_IJNS_1CILi2EEES5_EEEEEENS3_IJNS3_IJNS4_ILi8EEENS4_ILi64EEEEEEEEEEEiEEC2ERKSC_RKi - $_ZN7cutlass13device_kernelIN5flash19enable_sm80_to_sm89INS1_16FlashAttnBwdSm80INS1_25CollectiveMainloopBwdSm80ILi2ELi2EN4cute5tupleIJNS5_1CILi128EEES8_NS7_ILi64EEEEEENS_10bfloat16_tEfNS_4arch4Sm80ELb0ELb0ELb1ELb0ELb0ELb0ELb0ELb0ELi2ELi4ELi4ELi4ELb0EEENS1_21CollectiveEpilogueBwdISA_SB_SD_Li256ELb0ELb0ELi2EEENS1_19SingleTileSchedulerILb0ELb0ELb0ELi128EEEEEEEEEvNT_6ParamsE$_ZN4cute3eso3ESOILb1ELb0EJNS_6LayoutINS_5tupleIJNS3_IJNS_1CILi2EEES5_EEEEEENS3_IJNS3_IJNS4_ILi8EEENS4_ILi64EEEEEEEEEEENS_10ViewEngineINS_8smem_ptrIPfEEEEEEC2ERKSC_RKSH_)
$_ZN7cutlass13device_kernelIN5flash19enable_sm80_to_sm89INS1_16FlashAttnBwdSm80INS1_25CollectiveMainloopBwdSm80ILi2ELi2EN4cute5tupleIJNS5_1CILi128EEES8_NS7_ILi64EEEEEENS_10bfloat16_tEfNS_4arch4Sm80ELb0ELb0ELb1ELb0ELb0ELb0ELb0ELb0ELi2ELi4ELi4ELi4ELb0EEENS1_21CollectiveEpilogueBwdISA_SB_SD_Li256ELb0ELb0ELi2EEENS1_19SingleTileSchedulerILb0ELb0ELb0ELi128EEEEEEEEEvNT_6ParamsE$_ZN4cute3eso3ESOILb1ELb0EJNS_6LayoutINS_5tupleIJNS3_IJNS_1CILi2EEES5_EEEEEENS3_IJNS3_IJNS4_ILi8EEENS4_ILi64EEEEEEEEEEENS_10ViewEngineINS_8smem_ptrIPfEEEEEEC2ERKSC_RKSH_:
[----:B------:R-:W-:Y:S02]  /*9360*/  IADD3 R6, R25, -c[0x0][0x20], RZ ;  /* 0x8000080019067a10 */ /* 0x000fe40007ffe0ff */
[----:B------:R-:W-:-:S03]  /*9370*/  MOV R9, 0x0 ;  /* 0x0000000000097802 */ /* 0x000fc60000000f00 */
[----:B------:R1:W-:Y:S01]  /*9380*/  STL.64 [R6], R2 ;  /* 0x0000000206007387 */ /* 0x0003e20000100a00 */
[----:B------:R-:W-:Y:S05]  /*9390*/  RET.REL.NODEC R8 `(_ZN7cutlass13device_kernelIN5flash19enable_sm80_to_sm89INS1_16FlashAttnBwdSm80INS1_25CollectiveMainloopBwdSm80ILi2ELi2EN4cute5tupleIJNS5_1CILi128EEES8_NS7_ILi64EEEEEENS_10bfloat16_tEfNS_4arch4Sm80ELb0ELb0ELb1ELb0ELb0ELb0ELb0ELb0ELi2ELi4ELi4ELi4ELb0EEENS1_21CollectiveEpilogueBwdISA_SB_SD_Li256ELb0ELb0ELi2EEENS1_19SingleTileSchedulerILb0ELb0ELb0ELi128EEEEEEEEEvNT_6ParamsE) ;  /* 0xffff6c6008007950 */ /* 0x000fea0003c3ffff */
        .type           $_ZN7cutlass13device_kernelIN5flash19enable_sm80_to_sm89INS1_16FlashAttnBwdSm80INS1_25CollectiveMainloopBwdSm80ILi2ELi2EN4cute5tupleIJNS5_1CILi128EEES8_NS7_ILi64EEEEEENS_10bfloat16_tEfNS_4arch4Sm80ELb0ELb0ELb1ELb0ELb0ELb0ELb0ELb0ELi2ELi4ELi4ELi4ELb0EEENS1_21CollectiveEpilogueBwdISA_SB_SD_Li256ELb0ELb0ELi2EEENS1_19SingleTileSchedulerILb0ELb0ELb0ELi128EEEEEEEEEvNT_6ParamsE$_ZN4cute3eso3ESOILb1ELb0EJNS_6LayoutINS_5tupleIJNS3_IJNS_1CILi2EEES5_EEEEEENS3_IJNS3_IJNS4_ILi8EEENS4_ILi64EEEEEEEEEEEiEEC2ERKSC_RKi,@function
        .size           $_ZN7cutlass13device_kernelIN5flash19enable_sm80_to_sm89INS1_16FlashAttnBwdSm80INS1_25CollectiveMainloopBwdSm80ILi2ELi2EN4cute5tupleIJNS5_1CILi128EEES8_NS7_ILi64EEEEEENS_10bfloat16_tEfNS_4arch4Sm80ELb0ELb0ELb1ELb0ELb0ELb0ELb0ELb0ELi2ELi4ELi4ELi4ELb0EEENS1_21CollectiveEpilogueBwdISA_SB_SD_Li256ELb0ELb0ELi2EEENS1_19SingleTileSchedulerILb0ELb0ELb0ELi128EEEEEEEEEvNT_6ParamsE$_ZN4cute3eso3ESOILb1ELb0EJNS_6LayoutINS_5tupleIJNS3_IJNS_1CILi2EEES5_EEEEEENS3_IJNS3_IJNS4_ILi8EEENS4_ILi64EEEEEEEEEEEiEEC2ERKSC_RKi,($_ZN7cutlass13device_kernelIN5flash19enable_sm80_to_sm89INS1_16FlashAttnBwdSm80INS1_25CollectiveMainloopBwdSm80ILi2ELi2EN4cute5tupleIJNS5_1CILi128EEES8_NS7_ILi64EEEEEENS_10bfloat16_tEfNS_4arch4Sm80ELb0ELb0ELb1ELb0ELb0ELb0ELb0ELb0ELi2ELi4ELi4ELi4ELb0EEENS1_21CollectiveEpilogueBwdISA_SB_SD_Li256ELb0ELb0ELi2EEENS1_19SingleTileSchedulerILb0ELb0ELb0ELi128EEEEEEEEEvNT_6ParamsE$_ZN4cute3eso3ESOILb1ELb0EJNS_6LayoutINS_5tupleIJNS3_IJNS_1CILi2EEES5_EEENS3_IJS5_NS4_ILi8EEEEEEEEENS3_IJNS3_IJNS_11ScaledBasisIS7_JLi0EEEENSA_INS4_ILi64EEEJLi0EEEEEEENS3_IJNSA_INS4_ILi1EEEJLi1EEEENSA_INS4_ILi16EEEJLi1EEEEEEEEEEEENS_10ViewEngineINS_23ArithmeticTupleIteratorINS_15ArithmeticTupleIJNS4_ILi0EEESP_EEEEEEEEEC2ERKSL_RKSS_ - $_ZN7cutlass13device_kernelIN5flash19enable_sm80_to_sm89INS1_16FlashAttnBwdSm80INS1_25CollectiveMainloopBwdSm80ILi2ELi2EN4cute5tupleIJNS5_1CILi128EEES8_NS7_ILi64EEEEEENS_10bfloat16_tEfNS_4arch4Sm80ELb0ELb0ELb1ELb0ELb0ELb0ELb0ELb0ELi2ELi4ELi4ELi4ELb0EEENS1_21CollectiveEpilogueBwdISA_SB_SD_Li256ELb0ELb0ELi2EEENS1_19SingleTileSchedulerILb0ELb0ELb0ELi128EEEEEEEEEvNT_6ParamsE$_ZN4cute3eso3ESOILb1ELb0EJNS_6LayoutINS_5tupleIJNS3_IJNS_1CILi2EEES5_EEEEEENS3_IJNS3_IJNS4_ILi8EEENS4_ILi64EEEEEEEEEEEiEEC2ERKSC_RKi)
$_ZN7cutlass13device_kernelIN5flash19enable_sm80_to_sm89INS1_16FlashAttnBwdSm80INS1_25CollectiveMainloopBwdSm80ILi2ELi2EN4cute5tupleIJNS5_1CILi128EEES8_NS7_ILi64EEEEEENS_10bfloat16_tEfNS_4arch4Sm80ELb0ELb0ELb1ELb0ELb0ELb0ELb0ELb0ELi2ELi4ELi4ELi4ELb0EEENS1_21CollectiveEpilogueBwdISA_SB_SD_Li256ELb0ELb0ELi2EEENS1_19SingleTileSchedulerILb0ELb0ELb0ELi128EEEEEEEEEvNT_6ParamsE$_ZN4cute3eso3ESOILb1ELb0EJNS_6LayoutINS_5tupleIJNS3_IJNS_1CILi2EEES5_EEEEEENS3_IJNS3_IJNS4_ILi8EEENS4_ILi64EEEEEEEEEEEiEEC2ERKSC_RKi:
[----:B------:R-:W-:Y:S01]  /*93a0*/  IADD3 R2, R25, -c[0x0][0x20], RZ ;  /* 0x8000080019027a10 */ /* 0x000fe20007ffe0ff */
[----:B------:R-:W-:Y:S01]  /*93b0*/  IMAD.MOV.U32 R8, RZ, RZ, R6 ;  /* 0x000000ffff087224 */ /* 0x000fe200078e0006 */
[----:B------:R-:W-:-:S03]  /*93c0*/  MOV R9, 0x0 ;  /* 0x0000000000097802 */ /* 0x000fc60000000f00 */
[----:B------:R1:W-:Y:S01]  /*93d0*/  STL [R2], R3 ;  /* 0x0000000302007387 */ /* 0x0003e20000100800 */
[----:B------:R-:W-:Y:S05]  /*93e0*/  RET.REL.NODEC R8 `(_ZN7cutlass13device_kernelIN5flash19enable_sm80_to_sm89INS1_16FlashAttnBwdSm80INS1_25CollectiveMainloopBwdSm80ILi2ELi2EN4cute5tupleIJNS5_1CILi128EEES8_NS7_ILi64EEEEEENS_10bfloat16_tEfNS_4arch4Sm80ELb0ELb0ELb1ELb0ELb0ELb0ELb0ELb0ELi2ELi4ELi4ELi4ELb0EEENS1_21CollectiveEpilogueBwdISA_SB_SD_Li256ELb0ELb0ELi2EEENS1_19SingleTileSchedulerILb0ELb0ELb0ELi128EEEEEEEEEvNT_6ParamsE) ;  /* 0xffff6c1008007950 */ /* 0x000fea0003c3ffff */
        .type           $_ZN7cutlass13device_kernelIN5flash19enable_sm80_to_sm89INS1_16FlashAttnBwdSm80INS1_25CollectiveMainloopBwdSm80ILi2ELi2EN4cute5tupleIJNS5_1CILi128EEES8_NS7_ILi64EEEEEENS_10bfloat16_tEfNS_4arch4Sm80ELb0ELb0ELb1ELb0ELb0ELb0ELb0ELb0ELi2ELi4ELi4ELi4ELb0EEENS1_21CollectiveEpilogueBwdISA_SB_SD_Li256ELb0ELb0ELi2EEENS1_19SingleTileSchedulerILb0ELb0ELb0ELi128EEEEEEEEEvNT_6ParamsE$_ZN4cute3eso3ESOILb1ELb0EJNS_6LayoutINS_5tupleIJNS3_IJNS_1CILi2EEES5_EEENS3_IJS5_NS4_ILi8EEEEEEEEENS3_IJNS3_IJNS_11ScaledBasisIS7_JLi0EEEENSA_INS4_ILi64EEEJLi0EEEEEEENS3_IJNSA_INS4_ILi1EEEJLi1EEEENSA_INS4_ILi16EEEJLi1EEEEEEEEEEEENS_10ViewEngineINS_23ArithmeticTupleIteratorINS_15ArithmeticTupleIJNS4_ILi0EEESP_EEEEEEEEEC2ERKSL_RKSS_,@function
        .size           $_ZN7cutlass13device_kernelIN5flash19enable_sm80_to_sm89INS1_16FlashAttnBwdSm80INS1_25CollectiveMainloopBwdSm80ILi2ELi2EN4cute5tupleIJNS5_1CILi128EEES8_NS7_ILi64EEEEEENS_10bfloat16_tEfNS_4arch4Sm80ELb0ELb0ELb1ELb0ELb0ELb0ELb0ELb0ELi2ELi4ELi4ELi4ELb0EEENS1_21CollectiveEpilogueBwdISA_SB_SD_Li256ELb0ELb0ELi2EEENS1_19SingleTileSchedulerILb0ELb0ELb0ELi128EEEEEEEEEvNT_6ParamsE$_ZN4cute3eso3ESOILb1ELb0EJNS_6LayoutINS_5tupleIJNS3_IJNS_1CILi2EEES5_EEENS3_IJS5_NS4_ILi8EEEEEEEEENS3_IJNS3_IJNS_11ScaledBasisIS7_JLi0EEEENSA_INS4_ILi64EEEJLi0EEEEEEENS3_IJNSA_INS4_ILi1EEEJLi1EEEENSA_INS4_ILi16EEEJLi1EEEEEEEEEEEENS_10ViewEngineINS_23ArithmeticTupleIteratorINS_15ArithmeticTupleIJNS4_ILi0EEESP_EEEEEEEEEC2ERKSL_RKSS_,($_ZN7cutlass13device_kernelIN5flash19enable_sm80_to_sm89INS1_16FlashAttnBwdSm80INS1_25CollectiveMainloopBwdSm80ILi2ELi2EN4cute5tupleIJNS5_1CILi128EEES8_NS7_ILi64EEEEEENS_10bfloat16_tEfNS_4arch4Sm80ELb0ELb0ELb1ELb0ELb0ELb0ELb0ELb0ELi2ELi4ELi4ELi4ELb0EEENS1_21CollectiveEpilogueBwdISA_SB_SD_Li256ELb0ELb0ELi2EEENS1_19SingleTileSchedulerILb0ELb0ELb0ELi128EEEEEEEEEvNT_6ParamsE$_ZN4cute3eso3ESOILb1ELb0EJNS_6LayoutINS_5tupleIJNS3_IJNS_1CILi2EEES5_EEENS3_IJS5_NS4_ILi8EEEEEEEEENS3_IJNS3_IJNS_11ScaledBasisIS7_JLi0EEEENSA_INS4_ILi64EEEJLi0EEEEEEENS3_IJNSA_INS4_ILi1EEEJLi1EEEENSA_INS4_ILi16EEEJLi1EEEEEEEEEEEENS_10ViewEngineINS_23ArithmeticTupleIteratorINS_15ArithmeticTupleIJiiEEEEEEEEEC2ERKSL_RKSR_ - $_ZN7cutlass13device_kernelIN5flash19enable_sm80_to_sm89INS1_16FlashAttnBwdSm80INS1_25CollectiveMainloopBwdSm80ILi2ELi2EN4cute5tupleIJNS5_1CILi128EEES8_NS7_ILi64EEEEEENS_10bfloat16_tEfNS_4arch4Sm80ELb0ELb0ELb1ELb0ELb0ELb0ELb0ELb0ELi2ELi4ELi4ELi4ELb0EEENS1_21CollectiveEpilogueBwdISA_SB_SD_Li256ELb0ELb0ELi2EEENS1_19SingleTileSchedulerILb0ELb0ELb0ELi128EEEEEEEEEvNT_6ParamsE$_ZN4cute3eso3ESOILb1ELb0EJNS_6LayoutINS_5tupleIJNS3_IJNS_1CILi2EEES5_EEENS3_IJS5_NS4_ILi8EEEEEEEEENS3_IJNS3_IJNS_11ScaledBasisIS7_JLi0EEEENSA_INS4_ILi64EEEJLi0EEEEEEENS3_IJNSA_INS4_ILi1EEEJLi1EEEENSA_INS4_ILi16EEEJLi1EEEEEEEEEEEENS_10ViewEngineINS_23ArithmeticTupleIteratorINS_15ArithmeticTupleIJNS4_ILi0EEESP_EEEEEEEEEC2ERKSL_RKSS_)
$_ZN7cutlass13device_kernelIN5flash19enable_sm80_to_sm89INS1_16FlashAttnBwdSm80INS1_25CollectiveMainloopBwdSm80ILi2ELi2EN4cute5tupleIJNS5_1CILi128EEES8_NS7_ILi64EEEEEENS_10bfloat16_tEfNS_4arch4Sm80ELb0ELb0ELb1ELb0ELb0ELb0ELb0ELb0ELi2ELi4ELi4ELi4ELb0EEENS1_21CollectiveEpilogueBwdISA_SB_SD_Li256ELb0ELb0ELi2EEENS1_19SingleTileSchedulerILb0ELb0ELb0ELi128EEEEEEEEEvNT_6ParamsE$_ZN4cute3eso3ESOILb1ELb0EJNS_6LayoutINS_5tupleIJNS3_IJNS_1CILi2EEES5_EEENS3_IJS5_NS4_ILi8EEEEEEEEENS3_IJNS3_IJNS_11ScaledBasisIS7_JLi0EEEENSA_INS4_ILi64EEEJLi0EEEEEEENS3_IJNSA_INS4_ILi1EEEJLi1EEEENSA_INS4_ILi16EEEJLi1EEEEEEEEEEEENS_10ViewEngineINS_23ArithmeticTupleIteratorINS_15ArithmeticTupleIJNS4_ILi0EEESP_EEEEEEEEEC2ERKSL_RKSS_:
[----:B------:R-:W-:Y:S01]  /*93f0*/  IADD3 R14, R14, -c[0x0][0x20], RZ ;  /* 0x800008000e0e7a10 */ /* 0x000fe20007ffe0ff */
[----:B------:R-:W-:Y:S01]  /*9400*/  IMAD.MOV.U32 R4, RZ, RZ, R2 ;  /* 0x000000ffff047224 */ /* 0x000fe200078e0002 */
[----:B------:R-:W-:Y:S01]  /*9410*/  PRMT R3, RZ, 0x7610, R3 ;  /* 0x00007610ff037816 */ /* 0x000fe20000000003 */
[----:B------:R-:W-:-:S04]  /*9420*/  IMAD.MOV.U32 R5, RZ, RZ, 0x0 ;  /* 0x00000000ff057424 */ /* 0x000fc800078e00ff */
[----:B------:R1:W-:Y:S01]  /*9430*/  STL.U8 [R14], R3 ;  /* 0x000000030e007387 */ /* 0x0003e20000100000 */
[----:B------:R-:W-:Y:S05]  /*9440*/  RET.REL.NODEC R4 `(_ZN7cutlass13device_kernelIN5flash19enable_sm80_to_sm89INS1_16FlashAttnBwdSm80INS1_25CollectiveMainloopBwdSm80ILi2ELi2EN4cute5tupleIJNS5_1CILi128EEES8_NS7_ILi64EEEEEENS_10bfloat16_tEfNS_4arch4Sm80ELb0ELb0ELb1ELb0ELb0ELb0ELb0ELb0ELi2ELi4ELi4ELi4ELb0EEENS1_21CollectiveEpilogueBwdISA_SB_SD_Li256ELb0ELb0ELi2EEENS1_19SingleTileSchedulerILb0ELb0ELb0ELi128EEEEEEEEEvNT_6ParamsE) ;  /* 0xffff6bb004007950 */ /* 0x000fea0003c3ffff */
        .type           $_ZN7cutlass13device_kernelIN5flash19enable_sm80_to_sm89INS1_16FlashAttnBwdSm80INS1_25CollectiveMainloopBwdSm80ILi2ELi2EN4cute5tupleIJNS5_1CILi128EEES8_NS7_ILi64EEEEEENS_10bfloat16_tEfNS_4arch4Sm80ELb0ELb0ELb1ELb0ELb0ELb0ELb0ELb0ELi2ELi4ELi4ELi4ELb0EEENS1_21CollectiveEpilogueBwdISA_SB_SD_Li256ELb0ELb0ELi2EEENS1_19SingleTileSchedulerILb0ELb0ELb0ELi128EEEEEEEEEvNT_6ParamsE$_ZN4cute3eso3ESOILb1ELb0EJNS_6LayoutINS_5tupleIJNS3_IJNS_1CILi2EEES5_EEENS3_IJS5_NS4_ILi8EEEEEEEEENS3_IJNS3_IJNS_11ScaledBasisIS7_JLi0EEEENSA_INS4_ILi64EEEJLi0EEEEEEENS3_IJNSA_INS4_ILi1EEEJLi1EEEENSA_INS4_ILi16EEEJLi1EEEEEEEEEEEENS_10ViewEngineINS_23ArithmeticTupleIteratorINS_15ArithmeticTupleIJiiEEEEEEEEEC2ERKSL_RKSR_,@function
        .size           $_ZN7cutlass13device_kernelIN5flash19enable_sm80_to_sm89INS1_16FlashAttnBwdSm80INS1_25CollectiveMainloopBwdSm80ILi2ELi2EN4cute5tupleIJNS5_1CILi128EEES8_NS7_ILi64EEEEEENS_10bfloat16_tEfNS_4arch4Sm80ELb0ELb0ELb1ELb0ELb0ELb0ELb0ELb0ELi2ELi4ELi4ELi4ELb0EEENS1_21CollectiveEpilogueBwdISA_SB_SD_Li256ELb0ELb0ELi2EEENS1_19SingleTileSchedulerILb0ELb0ELb0ELi128EEEEEEEEEvNT_6ParamsE$_ZN4cute3eso3ESOILb1ELb0EJNS_6LayoutINS_5tupleIJNS3_IJNS_1CILi2EEES5_EEENS3_IJS5_NS4_ILi8EEEEEEEEENS3_IJNS3_IJNS_11ScaledBasisIS7_JLi0EEEENSA_INS4_ILi64EEEJLi0EEEEEEENS3_IJNSA_INS4_ILi1EEEJLi1EEEENSA_INS4_ILi16EEEJLi1EEEEEEEEEEEENS_10ViewEngineINS_23ArithmeticTupleIteratorINS_15ArithmeticTupleIJiiEEEEEEEEEC2ERKSL_RKSR_,($_ZN7cutlass13device_kernelIN5flash19enable_sm80_to_sm89INS1_16FlashAttnBwdSm80INS1_25CollectiveMainloopBwdSm80ILi2ELi2EN4cute5tupleIJNS5_1CILi128EEES8_NS7_ILi64EEEEEENS_10bfloat16_tEfNS_4arch4Sm80ELb0ELb0ELb1ELb0ELb0ELb0ELb0ELb0ELi2ELi4ELi4ELi4ELb0EEENS1_21CollectiveEpilogueBwdISA_SB_SD_Li256ELb0ELb0ELi2EEENS1_19SingleTileSchedulerILb0ELb0ELb0ELi128EEEEEEEEEvNT_6ParamsE$_ZN4cute3eso3ESOILb1ELb0EJNS_6LayoutINS_5tupleIJNS3_IJNS_1CILi2EEES5_EEENS3_IJS5_NS4_ILi8EEEEEEEEENS3_IJNS3_IJS5_NS4_ILi4EEEEEENS3_IJNS4_ILi1EEES7_EEEEEEEENS_10ViewEngineIPfEEEEC2ERKSF_RKSI_ - $_ZN7cutlass13device_kernelIN5flash19enable_sm80_to_sm89INS1_16FlashAttnBwdSm80INS1_25CollectiveMainloopBwdSm80ILi2ELi2EN4cute5tupleIJNS5_1CILi128EEES8_NS7_ILi64EEEEEENS_10bfloat16_tEfNS_4arch4Sm80ELb0ELb0ELb1ELb0ELb0ELb0ELb0ELb0ELi2ELi4ELi4ELi4ELb0EEENS1_21CollectiveEpilogueBwdISA_SB_SD_Li256ELb0ELb0ELi2EEENS1_19SingleTileSchedulerILb0ELb0ELb0ELi128EEEEEEEEEvNT_6ParamsE$_ZN4cute3eso3ESOILb1ELb0EJNS_6LayoutINS_5tupleIJNS3_IJNS_1CILi2EEES5_EEENS3_IJS5_NS4_ILi8EEEEEEEEENS3_IJNS3_IJNS_11ScaledBasisIS7_JLi0EEEENSA_INS4_ILi64EEEJLi0EEEEEEENS3_IJNSA_INS4_ILi1EEEJLi1EEEENSA_INS4_ILi16EEEJLi1EEEEEEEEEEEENS_10ViewEngineINS_23ArithmeticTupleIteratorINS_15ArithmeticTupleIJiiEEEEEEEEEC2ERKSL_RKSR_)
$_ZN7cutlass13device_kernelIN5flash19enable_sm80_to_sm89INS1_16FlashAttnBwdSm80INS1_25CollectiveMainloopBwdSm80ILi2ELi2EN4cute5tupleIJNS5_1CILi128EEES8_NS7_ILi64EEEEEENS_10bfloat16_tEfNS_4arch4Sm80ELb0ELb0ELb1ELb0ELb0ELb0ELb0ELb0ELi2ELi4ELi4ELi4ELb0EEENS1_21CollectiveEpilogueBwdISA_SB_SD_Li256ELb0ELb0ELi2EEENS1_19SingleTileSchedulerILb0ELb0ELb0ELi128EEEEEEEEEvNT_6ParamsE$_ZN4cute3eso3ESOILb1ELb0EJNS_6LayoutINS_5tupleIJNS3_IJNS_1CILi2EEES5_EEENS3_IJS5_NS4_ILi8EEEEEEEEENS3_IJNS3_IJNS_11ScaledBasisIS7_JLi0EEEENSA_INS4_ILi64EEEJLi0EEEEEEENS3_IJNSA_INS4_ILi1EEEJLi1EEEENSA_INS4_ILi16EEEJLi1EEEEEEEEEEEENS_10ViewEngineINS_23ArithmeticTupleIteratorINS_15ArithmeticTupleIJiiEEEEEEEEEC2ERKSL_RKSR_:
[----:B------:R-:W-:Y:S01]  /*9450*/  IADD3 R4, R15, -c[0x0][0x20], RZ ;  /* 0x800008000f047a10 */ /* 0x000fe20007ffe0ff */
[----:B------:R-:W-:Y:S01]  /*9460*/  IMAD.MOV.U32 R8, RZ, RZ, R6 ;  /* 0x000000ffff087224 */ /* 0x000fe200078e0006 */
[----:B------:R-:W-:-:S03]  /*9470*/  MOV R9, 0x0 ;  /* 0x0000000000097802 */ /* 0x000fc60000000f00 */
[----:B------:R1:W-:Y:S04]  /*9480*/  STL [R4], R2 ;  /* 0x0000000204007387 */ /* 0x0003e80000100800 */
[----:B------:R1:W-:Y:S01]  /*9490*/  STL [R4+0x4], R3 ;  /* 0x0000040304007387 */ /* 0x0003e20000100800 */
[----:B------:R-:W-:Y:S05]  /*94a0*/  RET.REL.NODEC R8 `(_ZN7cutlass13device_kernelIN5flash19enable_sm80_to_sm89INS1_16FlashAttnBwdSm80INS1_25CollectiveMainloopBwdSm80ILi2ELi2EN4cute5tupleIJNS5_1CILi128EEES8_NS7_ILi64EEEEEENS_10bfloat16_tEfNS_4arch4Sm80ELb0ELb0ELb1ELb0ELb0ELb0ELb0ELb0ELi2ELi4ELi4ELi4ELb0EEENS1_21CollectiveEpilogueBwdISA_SB_SD_Li256ELb0ELb0ELi2EEENS1_19SingleTileSchedulerILb0ELb0ELb0ELi128EEEEEEEEEvNT_6ParamsE) ;  /* 0xffff6b5008007950 */ /* 0x000fea0003c3ffff */
        .type           $_ZN7cutlass13device_kernelIN5flash19enable_sm80_to_sm89INS1_16FlashAttnBwdSm80INS1_25CollectiveMainloopBwdSm80ILi2ELi2EN4cute5tupleIJNS5_1CILi128EEES8_NS7_ILi64EEEEEENS_10bfloat16_tEfNS_4arch4Sm80ELb0ELb0ELb1ELb0ELb0ELb0ELb0ELb0ELi2ELi4ELi4ELi4ELb0EEENS1_21CollectiveEpilogueBwdISA_SB_SD_Li256ELb0ELb0ELi2EEENS1_19SingleTileSchedulerILb0ELb0ELb0ELi128EEEEEEEEEvNT_6ParamsE$_ZN4cute3eso3ESOILb1ELb0EJNS_6LayoutINS_5tupleIJNS3_IJNS_1CILi2EEES5_EEENS3_IJS5_NS4_ILi8EEEEEEEEENS3_IJNS3_IJS5_NS4_ILi4EEEEEENS3_IJNS4_ILi1EEES7_EEEEEEEENS_10ViewEngineIPfEEEEC2ERKSF_RKSI_,@function
        .size           $_ZN7cutlass13device_kernelIN5flash19enable_sm80_to_sm89INS1_16FlashAttnBwdSm80INS1_25CollectiveMainloopBwdSm80ILi2ELi2EN4cute5tupleIJNS5_1CILi128EEES8_NS7_ILi64EEEEEENS_10bfloat16_tEfNS_4arch4Sm80ELb0ELb0ELb1ELb0ELb0ELb0ELb0ELb0ELi2ELi4ELi4ELi4ELb0EEENS1_21CollectiveEpilogueBwdISA_SB_SD_Li256ELb0ELb0ELi2EEENS1_19SingleTileSchedulerILb0ELb0ELb0ELi128EEEEEEEEEvNT_6ParamsE$_ZN4cute3eso3ESOILb1ELb0EJNS_6LayoutINS_5tupleIJNS3_IJNS_1CILi2EEES5_EEENS3_IJS5_NS4_ILi8EEEEEEEEENS3_IJNS3_IJS5_NS4_ILi4EEEEEENS3_IJNS4_ILi1EEES7_EEEEEEEENS_10ViewEngineIPfEEEEC2ERKSF_RKSI_,($_ZN7cutlass13device_kernelIN5flash19enable_sm80_to_sm89INS1_16FlashAttnBwdSm80INS1_25CollectiveMainloopBwdSm80ILi2ELi2EN4cute5tupleIJNS5_1CILi128EEES8_NS7_ILi64EEEEEENS_10bfloat16_tEfNS_4arch4Sm80ELb0ELb0ELb1ELb0ELb0ELb0ELb0ELb0ELi2ELi4ELi4ELi4ELb0EEENS1_21CollectiveEpilogueBwdISA_SB_SD_Li256ELb0ELb0ELi2EEENS1_19SingleTileSchedulerILb0ELb0ELb0ELi128EEEEEEEEEvNT_6ParamsE$_ZN4cute3eso3ESOILb1ELb0EJNS_6LayoutINS_5tupleIJNS3_IJNS_1CILi2EEES5_EEENS4_ILi8EEEEEENS3_IJNS3_IJNS4_ILi1EEES5_EEENS4_ILi4EEEEEEEENS_10ViewEngineIPN7cutlass10bfloat16_tEEEEEC2ERKSD_RKSI_ - $_ZN7cutlass13device_kernelIN5flash19enable_sm80_to_sm89INS1_16FlashAttnBwdSm80INS1_25CollectiveMainloopBwdSm80ILi2ELi2EN4cute5tupleIJNS5_1CILi128EEES8_NS7_ILi64EEEEEENS_10bfloat16_tEfNS_4arch4Sm80ELb0ELb0ELb1ELb0ELb0ELb0ELb0ELb0ELi2ELi4ELi4ELi4ELb0EEENS1_21CollectiveEpilogueBwdISA_SB_SD_Li256ELb0ELb0ELi2EEENS1_19SingleTileSchedulerILb0ELb0ELb0ELi128EEEEEEEEEvNT_6ParamsE$_ZN4cute3eso3ESOILb1ELb0EJNS_6LayoutINS_5tupleIJNS3_IJNS_1CILi2EEES5_EEENS3_IJS5_NS4_ILi8EEEEEEEEENS3_IJNS3_IJS5_NS4_ILi4EEEEEENS3_IJNS4_ILi1EEES7_EEEEEEEENS_10ViewEngineIPfEEEEC2ERKSF_RKSI_)
$_ZN7cutlass13device_kernelIN5flash19enable_sm80_to_sm89INS1_16FlashAttnBwdSm80INS1_25CollectiveMainloopBwdSm80ILi2ELi2EN4cute5tupleIJNS5_1CILi128EEES8_NS7_ILi64EEEEEENS_10bfloat16_tEfNS_4arch4Sm80ELb0ELb0ELb1ELb0ELb0ELb0ELb0ELb0ELi2ELi4ELi4ELi4ELb0EEENS1_21CollectiveEpilogueBwdISA_SB_SD_Li256ELb0ELb0ELi2EEENS1_19SingleTileSchedulerILb0ELb0ELb0ELi128EEEEEEEEEvNT_6ParamsE$_ZN4cute3eso3ESOILb1ELb0EJNS_6LayoutINS_5tupleIJNS3_IJNS_1CILi2EEES5_EEENS3_IJS5_NS4_ILi8EEEEEEEEENS3_IJNS3_IJS5_NS4_ILi4EEEEEENS3_IJNS4_ILi1EEES7_EEEEEEEENS_10ViewEngineIPfEEEEC2ERKSF_RKSI_:
[----:B------:R-:W-:Y:S01]  /*94b0*/  IADD3 R4, R15, -c[0x0][0x20], RZ ;  /* 0x800008000f047a10 */ /* 0x000fe20007ffe0ff */
[----:B------:R-:W-:Y:S01]  /*94c0*/  IMAD.MOV.U32 R8, RZ, RZ, R64 ;  /* 0x000000ffff087224 */ /* 0x000fe200078e0040 */
[----:B------:R-:W-:Y:S01]  /*94d0*/  MOV R9, R65 ;  /* 0x0000004100097202 */ /* 0x000fe20000000f00 */
[----:B------:R-:W-:-:S04]  /*94e0*/  IMAD.MOV.U32 R11, RZ, RZ, 0x0 ;  /* 0x00000000ff0b7424 */ /* 0x000fc800078e00ff */
[----:B------:R1:W-:Y:S01]  /*94f0*/  STL.64 [R4], R8 ;  /* 0x0000000804007387 */ /* 0x0003e20000100a00 */
[----:B------:R-:W-:Y:S05]  /*9500*/  RET.REL.NODEC R10 `(_ZN7cutlass13device_kernelIN5flash19enable_sm80_to_sm89INS1_16FlashAttnBwdSm80INS1_25CollectiveMainloopBwdSm80ILi2ELi2EN4cute5tupleIJNS5_1CILi128EEES8_NS7_ILi64EEEEEENS_10bfloat16_tEfNS_4arch4Sm80ELb0ELb0ELb1ELb0ELb0ELb0ELb0ELb0ELi2ELi4ELi4ELi4ELb0EEENS1_21CollectiveEpilogueBwdISA_SB_SD_Li256ELb0ELb0ELi2EEENS1_19SingleTileSchedulerILb0ELb0ELb0ELi128EEEEEEEEEvNT_6ParamsE) ;  /* 0xffff6af00a007950 */ /* 0x000fea0003c3ffff */
        .type           $_ZN7cutlass13device_kernelIN5flash19enable_sm80_to_sm89INS1_16FlashAttnBwdSm80INS1_25CollectiveMainloopBwdSm80ILi2ELi2EN4cute5tupleIJNS5_1CILi128EEES8_NS7_ILi64EEEEEENS_10bfloat16_tEfNS_4arch4Sm80ELb0ELb0ELb1ELb0ELb0ELb0ELb0ELb0ELi2ELi4ELi4ELi4ELb0EEENS1_21CollectiveEpilogueBwdISA_SB_SD_Li256ELb0ELb0ELi2EEENS1_19SingleTileSchedulerILb0ELb0ELb0ELi128EEEEEEEEEvNT_6ParamsE$_ZN4cute3eso3ESOILb1ELb0EJNS_6LayoutINS_5tupleIJNS3_IJNS_1CILi2EEES5_EEENS4_ILi8EEEEEENS3_IJNS3_IJNS4_ILi1EEES5_EEENS4_ILi4EEEEEEEENS_10ViewEngineIPN7cutlass10bfloat16_tEEEEEC2ERKSD_RKSI_,@function
        .size           $_ZN7cutlass13device_kernelIN5flash19enable_sm80_to_sm89INS1_16FlashAttnBwdSm80INS1_25CollectiveMainloopBwdSm80ILi2ELi2EN4cute5tupleIJNS5_1CILi128EEES8_NS7_ILi64EEEEEENS_10bfloat16_tEfNS_4arch4Sm80ELb0ELb0ELb1ELb0ELb0ELb0ELb0ELb0ELi2ELi4ELi4ELi4ELb0EEENS1_21CollectiveEpilogueBwdISA_SB_SD_Li256ELb0ELb0ELi2EEENS1_19SingleTileSchedulerILb0ELb0ELb0ELi128EEEEEEEEEvNT_6ParamsE$_ZN4cute3eso3ESOILb1ELb0EJNS_6LayoutINS_5tupleIJNS3_IJNS_1CILi2EEES5_EEENS4_ILi8EEEEEENS3_IJNS3_IJNS4_ILi1EEES5_EEENS4_ILi4EEEEEEEENS_10ViewEngineIPN7cutlass10bfloat16_tEEEEEC2ERKSD_RKSI_,($_ZN7cutlass13device_kernelIN5flash19enable_sm80_to_sm89INS1_16FlashAttnBwdSm80INS1_25CollectiveMainloopBwdSm80ILi2ELi2EN4cute5tupleIJNS5_1CILi128EEES8_NS7_ILi64EEEEEENS_10bfloat16_tEfNS_4arch4Sm80ELb0ELb0ELb1ELb0ELb0ELb0ELb0ELb0ELi2ELi4ELi4ELi4ELb0EEENS1_21CollectiveEpilogueBwdISA_SB_SD_Li256ELb0ELb0ELi2EEENS1_19SingleTileSchedulerILb0ELb0ELb0ELi128EEEEEEEEEvNT_6ParamsE$_ZN4cute3eso3ESOILb1ELb0EJNS_6LayoutINS_5tupleIJNS3_IJNS_1CILi2EEES5_EEENS4_ILi8EEEEEENS3_IJNS3_IJNS4_ILi1EEES5_EEENS4_ILi4EEEEEEEEiEEC2ERKSD_RKi - $_ZN7cutlass13device_kernelIN5flash19enable_sm80_to_sm89INS1_16FlashAttnBwdSm80INS1_25CollectiveMainloopBwdSm80ILi2ELi2EN4cute5tupleIJNS5_1CILi128EEES8_NS7_ILi64EEEEEENS_10bfloat16_tEfNS_4arch4Sm80ELb0ELb0ELb1ELb0ELb0ELb0ELb0ELb0ELi2ELi4ELi4ELi4ELb0EEENS1_21CollectiveEpilogueBwdISA_SB_SD_Li256ELb0ELb0ELi2EEENS1_19SingleTileSchedulerILb0ELb0ELb0ELi128EEEEEEEEEvNT_6ParamsE$_ZN4cute3eso3ESOILb1ELb0EJNS_6LayoutINS_5tupleIJNS3_IJNS_1CILi2EEES5_EEENS4_ILi8EEEEEENS3_IJNS3_IJNS4_ILi1EEES5_EEENS4_ILi4EEEEEEEENS_10ViewEngineIPN7cutlass10bfloat16_tEEEEEC2ERKSD_RKSI_)
$_ZN7cutlass13device_kernelIN5flash19enable_sm80_to_sm89INS1_16FlashAttnBwdSm80INS1_25CollectiveMainloopBwdSm80ILi2ELi2EN4cute5tupleIJNS5_1CILi128EEES8_NS7_ILi64EEEEEENS_10bfloat16_tEfNS_4arch4Sm80ELb0ELb0ELb1ELb0ELb0ELb0ELb0ELb0ELi2ELi4ELi4ELi4ELb0EEENS1_21CollectiveEpilogueBwdISA_SB_SD_Li256ELb0ELb0ELi2EEENS1_19SingleTileSchedulerILb0ELb0ELb0ELi128EEEEEEEEEvNT_6ParamsE$_ZN4cute3eso3ESOILb1ELb0EJNS_6LayoutINS_5tupleIJNS3_IJNS_1CILi2EEES5_EEENS4_ILi8EEEEEENS3_IJNS3_IJNS4_ILi1EEES5_EEENS4_ILi4EEEEEEEENS_10ViewEngineIPN7cutlass10bfloat16_tEEEEEC2ERKSD_RKSI_:
[----:B------:R-:W-:Y:S01]  /*9510*/  IADD3 R2, R25, -c[0x0][0x20], RZ ;  /* 0x8000080019027a10 */ /* 0x000fe20007ffe0ff */
[----:B------:R-:W-:Y:S01]  /*9520*/  IMAD.MOV.U32 R7, RZ, RZ, R3 ;  /* 0x000000ffff077224 */ /* 0x000fe200078e0003 */
[----:B------:R-:W-:-:S04]  /*9530*/  MOV R5, 0x0 ;  /* 0x0000000000057802 */ /* 0x000fc80000000f00 */
[----:B------:R1:W-:Y:S01]  /*9540*/  STL.64 [R2], R6 ;  /* 0x0000000602007387 */ /* 0x0003e20000100a00 */
[----:B------:R-:W-:Y:S05]  /*9550*/  RET.REL.NODEC R4 `(_ZN7cutlass13device_kernelIN5flash19enable_sm80_to_sm89INS1_16FlashAttnBwdSm80INS1_25CollectiveMainloopBwdSm80ILi2ELi2EN4cute5tupleIJNS5_1CILi128EEES8_NS7_ILi64EEEEEENS_10bfloat16_tEfNS_4arch4Sm80ELb0ELb0ELb1ELb0ELb0ELb0ELb0ELb0ELi2ELi4ELi4ELi4ELb0EEENS1_21CollectiveEpilogueBwdISA_SB_SD_Li256ELb0ELb0ELi2EEENS1_19SingleTileSchedulerILb0ELb0ELb0ELi128EEEEEEEEEvNT_6ParamsE) ;  /* 0xffff6aa004007950 */ /* 0x000fea0003c3ffff */
        .type           $_ZN7cutlass13device_kernelIN5flash19enable_sm80_to_sm89INS1_16FlashAttnBwdSm80INS1_25CollectiveMainloopBwdSm80ILi2ELi2EN4cute5tupleIJNS5_1CILi128EEES8_NS7_ILi64EEEEEENS_10bfloat16_tEfNS_4arch4Sm80ELb0ELb0ELb1ELb0ELb0ELb0ELb0ELb0ELi2ELi4ELi4ELi4ELb0EEENS1_21CollectiveEpilogueBwdISA_SB_SD_Li256ELb0ELb0ELi2EEENS1_19SingleTileSchedulerILb0ELb0ELb0ELi128EEEEEEEEEvNT_6ParamsE$_ZN4cute3eso3ESOILb1ELb0EJNS_6LayoutINS_5tupleIJNS3_IJNS_1CILi2EEES5_EEENS4_ILi8EEEEEENS3_IJNS3_IJNS4_ILi1EEES5_EEENS4_ILi4EEEEEEEEiEEC2ERKSD_RKi,@function
        .size           $_ZN7cutlass13device_kernelIN5flash19enable_sm80_to_sm89INS1_16FlashAttnBwdSm80INS1_25CollectiveMainloopBwdSm80ILi2ELi2EN4cute5tupleIJNS5_1CILi128EEES8_NS7_ILi64EEEEEENS_10bfloat16_tEfNS_4arch4Sm80ELb0ELb0ELb1ELb0ELb0ELb0ELb0ELb0ELi2ELi4ELi4ELi4ELb0EEENS1_21CollectiveEpilogueBwdISA_SB_SD_Li256ELb0ELb0ELi2EEENS1_19SingleTileSchedulerILb0ELb0ELb0ELi128EEEEEEEEEvNT_6ParamsE$_ZN4cute3eso3ESOILb1ELb0EJNS_6LayoutINS_5tupleIJNS3_IJNS_1CILi2EEES5_EEENS4_ILi8EEEEEENS3_IJNS3_IJNS4_ILi1EEES5_EEENS4_ILi4EEEEEEEEiEEC2ERKSD_RKi,($_ZN7cutlass13device_kernelIN5flash19enable_sm80_to_sm89INS1_16FlashAttnBwdSm80INS1_25CollectiveMainloopBwdSm80ILi2ELi2EN4cute5tupleIJNS5_1CILi128EEES8_NS7_ILi64EEEEEENS_10bfloat16_tEfNS_4arch4Sm80ELb0ELb0ELb1ELb0ELb0ELb0ELb0ELb0ELi2ELi4ELi4ELi4ELb0EEENS1_21CollectiveEpilogueBwdISA_SB_SD_Li256ELb0ELb0ELi2EEENS1_19SingleTileSchedulerILb0ELb0ELb0ELi128EEEEEEEEEvNT_6ParamsE$_ZN4cute3eso3ESOILb1ELb0EJNS_6LayoutINS_5tupleIJNS3_IJNS_1CILi2EEES5_EEES5_NS4_ILi8EEEEEENS3_IJNS3_IJNS_11ScaledBasisINS4_ILi1EEEJLi1EEEENS9_IS7_JLi0EEEEEEENS9_INS4_ILi64EEEJLi0EEEENS9_INS4_ILi16EEEJLi1EEEEEEEEENS_10ViewEngineINS_23ArithmeticTupleIteratorINS_15ArithmeticTupleIJiiEEEEEEEEEC2ERKSJ_RKSP_ - $_ZN7cutlass13device_kernelIN5flash19enable_sm80_to_sm89INS1_16FlashAttnBwdSm80INS1_25CollectiveMainloopBwdSm80ILi2ELi2EN4cute5tupleIJNS5_1CILi128EEES8_NS7_ILi64EEEEEENS_10bfloat16_tEfNS_4arch4Sm80ELb0ELb0ELb1ELb0ELb0ELb0ELb0ELb0ELi2ELi4ELi4ELi4ELb0EEENS1_21CollectiveEpilogueBwdISA_SB_SD_Li256ELb0ELb0ELi2EEENS1_19SingleTileSchedulerILb0ELb0ELb0ELi128EEEEEEEEEvNT_6ParamsE$_ZN4cute3eso3ESOILb1ELb0EJNS_6LayoutINS_5tupleIJNS3_IJNS_1CILi2EEES5_EEENS4_ILi8EEEEEENS3_IJNS3_IJNS4_ILi1EEES5_EEENS4_ILi4EEEEEEEEiEEC2ERKSD_RKi)
$_ZN7cutlass13device_kernelIN5flash19enable_sm80_to_sm89INS1_16FlashAttnBwdSm80INS1_25CollectiveMainloopBwdSm80ILi2ELi2EN4cute5tupleIJNS5_1CILi128EEES8_NS7_ILi64EEEEEENS_10bfloat16_tEfNS_4arch4Sm80ELb0ELb0ELb1ELb0ELb0ELb0ELb0ELb0ELi2ELi4ELi4ELi4ELb0EEENS1_21CollectiveEpilogueBwdISA_SB_SD_Li256ELb0ELb0ELi2EEENS1_19SingleTileSchedulerILb0ELb0ELb0ELi128EEEEEEEEEvNT_6ParamsE$_ZN4cute3eso3ESOILb1ELb0EJNS_6LayoutINS_5tupleIJNS3_IJNS_1CILi2EEES5_EEENS4_ILi8EEEEEENS3_IJNS3_IJNS4_ILi1EEES5_EEENS4_ILi4EEEEEEEEiEEC2ERKSD_RKi:
[----:B------:R-:W-:Y:S02]  /*9560*/  IADD3 R2, R25, -c[0x0][0x20], RZ ;  /* 0x8000080019027a10 */ /* 0x000fe40007ffe0ff */
[----:B------:R-:W-:-:S03]  /*9570*/  MOV R5, 0x0 ;  /* 0x0000000000057802 */ /* 0x000fc60000000f00 */
[----:B------:R1:W-:Y:S01]  /*9580*/  STL [R2], R3 ;  /* 0x0000000302007387 */ /* 0x0003e20000100800 */
[----:B------:R-:W-:Y:S05]  /*9590*/  RET.REL.NODEC R4 `(_ZN7cutlass13device_kernelIN5flash19enable_sm80_to_sm89INS1_16FlashAttnBwdSm80INS1_25CollectiveMainloopBwdSm80ILi2ELi2EN4cute5tupleIJNS5_1CILi128EEES8_NS7_ILi64EEEEEENS_10bfloat16_tEfNS_4arch4Sm80ELb0ELb0ELb1ELb0ELb0ELb0ELb0ELb0ELi2ELi4ELi4ELi4ELb0EEENS1_21CollectiveEpilogueBwdISA_SB_SD_Li256ELb0ELb0ELi2EEENS1_19SingleTileSchedulerILb0ELb0ELb0ELi128EEEEEEEEEvNT_6ParamsE) ;  /* 0xffff6a6004007950 */ /* 0x000fea0003c3ffff */
        .type           $_ZN7cutlass13device_kernelIN5flash19enable_sm80_to_sm89INS1_16FlashAttnBwdSm80INS1_25CollectiveMainloopBwdSm80ILi2ELi2EN4cute5tupleIJNS5_1CILi128EEES8_NS7_ILi64EEEEEENS_10bfloat16_tEfNS_4arch4Sm80ELb0ELb0ELb1ELb0ELb0ELb0ELb0ELb0ELi2ELi4ELi4ELi4ELb0EEENS1_21CollectiveEpilogueBwdISA_SB_SD_Li256ELb0ELb0ELi2EEENS1_19SingleTileSchedulerILb0ELb0ELb0ELi128EEEEEEEEEvNT_6ParamsE$_ZN4cute3eso3ESOILb1ELb0EJNS_6LayoutINS_5tupleIJNS3_IJNS_1CILi2EEES5_EEES5_NS4_ILi8EEEEEENS3_IJNS3_IJNS_11ScaledBasisINS4_ILi1EEEJLi1EEEENS9_IS7_JLi0EEEEEEENS9_INS4_ILi64EEEJLi0EEEENS9_INS4_ILi16EEEJLi1EEEEEEEEENS_10ViewEngineINS_23ArithmeticTupleIteratorINS_15ArithmeticTupleIJiiEEEEEEEEEC2ERKSJ_RKSP_,@function
        .size           $_ZN7cutlass13device_kernelIN5flash19enable_sm80_to_sm89INS1_16FlashAttnBwdSm80INS1_25CollectiveMainloopBwdSm80ILi2ELi2EN4cute5tupleIJNS5_1CILi128EEES8_NS7_ILi64EEEEEENS_10bfloat16_tEfNS_4arch4Sm80ELb0ELb0ELb1ELb0ELb0ELb0ELb0ELb0ELi2ELi4ELi4ELi4ELb0EEENS1_21CollectiveEpilogueBwdISA_SB_SD_Li256ELb0ELb0ELi2EEENS1_19SingleTileSchedulerILb0ELb0ELb0ELi128EEEEEEEEEvNT_6ParamsE$_ZN4cute3eso3ESOILb1ELb0EJNS_6LayoutINS_5tupleIJNS3_IJNS_1CILi2EEES5_EEES5_NS4_ILi8EEEEEENS3_IJNS3_IJNS_11ScaledBasisINS4_ILi1EEEJLi1EEEENS9_IS7_JLi0EEEEEEENS9_INS4_ILi64EEEJLi0EEEENS9_INS4_ILi16EEEJLi1EEEEEEEEENS_10ViewEngineINS_23ArithmeticTupleIteratorINS_15ArithmeticTupleIJiiEEEEEEEEEC2ERKSJ_RKSP_,($_ZN7cutlass13device_kernelIN5flash19enable_sm80_to_sm89INS1_16FlashAttnBwdSm80INS1_25CollectiveMainloopBwdSm80ILi2ELi2EN4cute5tupleIJNS5_1CILi128EEES8_NS7_ILi64EEEEEENS_10bfloat16_tEfNS_4arch4Sm80ELb0ELb0ELb1ELb0ELb0ELb0ELb0ELb0ELi2ELi4ELi4ELi4ELb0EEENS1_21CollectiveEpilogueBwdISA_SB_SD_Li256ELb0ELb0ELi2EEENS1_19SingleTileSchedulerILb0ELb0ELb0ELi128EEEEEEEEEvNT_6ParamsE$_ZN4cute3eso3ESOILb1ELb0EJNS_6LayoutINS_5tupleIJNS3_IJNS_1CILi2EEES5_EEES5_NS4_ILi8EEEEEENS3_IJNS3_IJNS_11ScaledBasisINS4_ILi1EEEJLi1EEEENS9_IS7_JLi0EEEEEEENS9_INS4_ILi64EEEJLi0EEEENS9_INS4_ILi16EEEJLi1EEEEEEEEENS_15ArithmeticTupleIJiiEEEEEC2ERKSJ_RKSL_ - $_ZN7cutlass13device_kernelIN5flash19enable_sm80_to_sm89INS1_16FlashAttnBwdSm80INS1_25CollectiveMainloopBwdSm80ILi2ELi2EN4cute5tupleIJNS5_1CILi128EEES8_NS7_ILi64EEEEEENS_10bfloat16_tEfNS_4arch4Sm80ELb0ELb0ELb1ELb0ELb0ELb0ELb0ELb0ELi2ELi4ELi4ELi4ELb0EEENS1_21CollectiveEpilogueBwdISA_SB_SD_Li256ELb0ELb0ELi2EEENS1_19SingleTileSchedulerILb0ELb0ELb0ELi128EEEEEEEEEvNT_6ParamsE$_ZN4cute3eso3ESOILb1ELb0EJNS_6LayoutINS_5tupleIJNS3_IJNS_1CILi2EEES5_EEES5_NS4_ILi8EEEEEENS3_IJNS3_IJNS_11ScaledBasisINS4_ILi1EEEJLi1EEEENS9_IS7_JLi0EEEEEEENS9_INS4_ILi64EEEJLi0EEEENS9_INS4_ILi16EEEJLi1EEEEEEEEENS_10ViewEngineINS_23ArithmeticTupleIteratorINS_15ArithmeticTupleIJiiEEEEEEEEEC2ERKSJ_RKSP_)
$_ZN7cutlass13device_kernelIN5flash19enable_sm80_to_sm89INS1_16FlashAttnBwdSm80INS1_25CollectiveMainloopBwdSm80ILi2ELi2EN4cute5tupleIJNS5_1CILi128EEES8_NS7_ILi64EEEEEENS_10bfloat16_tEfNS_4arch4Sm80ELb0ELb0ELb1ELb0ELb0ELb0ELb0ELb0ELi2ELi4ELi4ELi4ELb0EEENS1_21CollectiveEpilogueBwdISA_SB_SD_Li256ELb0ELb0ELi2EEENS1_19SingleTileSchedulerILb0ELb0ELb0ELi128EEEEEEEEEvNT_6ParamsE$_ZN4cute3eso3ESOILb1ELb0EJNS_6LayoutINS_5tupleIJNS3_IJNS_1CILi2EEES5_EEES5_NS4_ILi8EEEEEENS3_IJNS3_IJNS_11ScaledBasisINS4_ILi1EEEJLi1EEEENS9_IS7_JLi0EEEEEEENS9_INS4_ILi64EEEJLi0EEEENS9_INS4_ILi16EEEJLi1EEEEEEEEENS_10ViewEngineINS_23ArithmeticTupleIteratorINS_15ArithmeticTupleIJiiEEEEEEEEEC2ERKSJ_RKSP_:
[----:B------:R-:W-:Y:S01]  /*95a0*/  IADD3 R4, R15, -c[0x0][0x20], RZ ;  /* 0x800008000f047a10 */ /* 0x000fe20007ffe0ff */
[----:B------:R-:W-:Y:S01]  /*95b0*/  IMAD.MOV.U32 R8, RZ, RZ, R6 ;  /* 0x000000ffff087224 */ /* 0x000fe200078e0006 */
[----:B------:R-:W-:-:S03]  /*95c0*/  MOV R9, 0x0 ;  /* 0x0000000000097802 */ /* 0x000fc60000000f00 */
[----:B------:R1:W-:Y:S04]  /*95d0*/  STL [R4], R2 ;  /* 0x0000000204007387 */ /* 0x0003e80000100800 */
[----:B------:R1:W-:Y:S01]  /*95e0*/  STL [R4+0x4], R3 ;  /* 0x0000040304007387 */ /* 0x0003e20000100800 */
[----:B------:R-:W-:Y:S05]  /*95f0*/  RET.REL.NODEC R8 `(_ZN7cutlass13device_kernelIN5flash19enable_sm80_to_sm89INS1_16FlashAttnBwdSm80INS1_25CollectiveMainloopBwdSm80ILi2ELi2EN4cute5tupleIJNS5_1CILi128EEES8_NS7_ILi64EEEEEENS_10bfloat16_tEfNS_4arch4Sm80ELb0ELb0ELb1ELb0ELb0ELb0ELb0ELb0ELi2ELi4ELi4ELi4ELb0EEENS1_21CollectiveEpilogueBwdISA_SB_SD_Li256ELb0ELb0ELi2EEENS1_19SingleTileSchedulerILb0ELb0ELb0ELi128EEEEEEEEEvNT_6ParamsE) ;  /* 0xffff6a0008007950 */ /* 0x000fea0003c3ffff */
        .type           $_ZN7cutlass13device_kernelIN5flash19enable_sm80_to_sm89INS1_16FlashAttnBwdSm80INS1_25CollectiveMainloopBwdSm80ILi2ELi2EN4cute5tupleIJNS5_1CILi128EEES8_NS7_ILi64EEEEEENS_10bfloat16_tEfNS_4arch4Sm80ELb0ELb0ELb1ELb0ELb0ELb0ELb0ELb0ELi2ELi4ELi4ELi4ELb0EEENS1_21CollectiveEpilogueBwdISA_SB_SD_Li256ELb0ELb0ELi2EEENS1_19SingleTileSchedulerILb0ELb0ELb0ELi128EEEEEEEEEvNT_6ParamsE$_ZN4cute3eso3ESOILb1ELb0EJNS_6LayoutINS_5tupleIJNS3_IJNS_1CILi2EEES5_EEES5_NS4_ILi8EEEEEENS3_IJNS3_IJNS_11ScaledBasisINS4_ILi1EEEJLi1EEEENS9_IS7_JLi0EEEEEEENS9_INS4_ILi64EEEJLi0EEEENS9_INS4_ILi16EEEJLi1EEEEEEEEENS_15ArithmeticTupleIJiiEEEEEC2ERKSJ_RKSL_,@function
        .size           $_ZN7cutlass13device_kernelIN5flash19enable_sm80_to_sm89INS1_16FlashAttnBwdSm80INS1_25CollectiveMainloopBwdSm80ILi2ELi2EN4cute5tupleIJNS5_1CILi128EEES8_NS7_ILi64EEEEEENS_10bfloat16_tEfNS_4arch4Sm80ELb0ELb0ELb1ELb0ELb0ELb0ELb0ELb0ELi2ELi4ELi4ELi4ELb0EEENS1_21CollectiveEpilogueBwdISA_SB_SD_Li256ELb0ELb0ELi2EEENS1_19SingleTileSchedulerILb0ELb0ELb0ELi128EEEEEEEEEvNT_6ParamsE$_ZN4cute3eso3ESOILb1ELb0EJNS_6LayoutINS_5tupleIJNS3_IJNS_1CILi2EEES5_EEES5_NS4_ILi8EEEEEENS3_IJNS3_IJNS_11ScaledBasisINS4_ILi1EEEJLi1EEEENS9_IS7_JLi0EEEEEEENS9_INS4_ILi64EEEJLi0EEEENS9_INS4_ILi16EEEJLi1EEEEEEEEENS_15ArithmeticTupleIJiiEEEEEC2ERKSJ_RKSL_,($_ZN7cutlass13device_kernelIN5flash19enable_sm80_to_sm89INS1_16FlashAttnBwdSm80INS1_25CollectiveMainloopBwdSm80ILi2ELi2EN4cute5tupleIJNS5_1CILi128EEES8_NS7_ILi64EEEEEENS_10bfloat16_tEfNS_4arch4Sm80ELb0ELb0ELb1ELb0ELb0ELb0ELb0ELb0ELi2ELi4ELi4ELi4ELb0EEENS1_21CollectiveEpilogueBwdISA_SB_SD_Li256ELb0ELb0ELi2EEENS1_19SingleTileSchedulerILb0ELb0ELb0ELi128EEEEEEEEEvNT_6ParamsE$_ZN4cute3eso3ESOILb1ELb0EJNS_6LayoutINS_5tupleIJNS3_IJNS_1CILi2EEES5_EEES6_EEENS3_IJNS3_IJNS4_ILi1EEES5_EEENS3_IJNS4_ILi32EEENS4_ILi64EEEEEEEEEEENS_10ViewEngineIPN7cutlass10bfloat16_tEEEEEC2ERKSE_RKSJ_ - $_ZN7cutlass13device_kernelIN5flash19enable_sm80_to_sm89INS1_16FlashAttnBwdSm80INS1_25CollectiveMainloopBwdSm80ILi2ELi2EN4cute5tupleIJNS5_1CILi128EEES8_NS7_ILi64EEEEEENS_10bfloat16_tEfNS_4arch4Sm80ELb0ELb0ELb1ELb0ELb0ELb0ELb0ELb0ELi2ELi4ELi4ELi4ELb0EEENS1_21CollectiveEpilogueBwdISA_SB_SD_Li256ELb0ELb0ELi2EEENS1_19SingleTileSchedulerILb0ELb0ELb0ELi128EEEEEEEEEvNT_6ParamsE$_ZN4cute3eso3ESOILb1ELb0EJNS_6LayoutINS_5tupleIJNS3_IJNS_1CILi2EEES5_EEES5_NS4_ILi8EEEEEENS3_IJNS3_IJNS_11ScaledBasisINS4_ILi1EEEJLi1EEEENS9_IS7_JLi0EEEEEEENS9_INS4_ILi64EEEJLi0EEEENS9_INS4_ILi16EEEJLi1EEEEEEEEENS_15ArithmeticTupleIJiiEEEEEC2ERKSJ_RKSL_)
$_ZN7cutlass13device_kernelIN5flash19enable_sm80_to_sm89INS1_16FlashAttnBwdSm80INS1_25CollectiveMainloopBwdSm80ILi2ELi2EN4cute5tupleIJNS5_1CILi128EEES8_NS7_ILi64EEEEEENS_10bfloat16_tEfNS_4arch4Sm80ELb0ELb0ELb1ELb0ELb0ELb0ELb0ELb0ELi2ELi4ELi4ELi4ELb0EEENS1_21CollectiveEpilogueBwdISA_SB_SD_Li256ELb0ELb0ELi2EEENS1_19SingleTileSchedulerILb0ELb0ELb0ELi128EEEEEEEEEvNT_6ParamsE$_ZN4cute3eso3ESOILb1ELb0EJNS_6LayoutINS_5tupleIJNS3_IJNS_1CILi2EEES5_EEES5_NS4_ILi8EEEEEENS3_IJNS3_IJNS_11ScaledBasisINS4_ILi1EEEJLi1EEEENS9_IS7_JLi0EEEEEEENS9_INS4_ILi64EEEJLi0EEEENS9_INS4_ILi16EEEJLi1EEEEEEEEENS_15ArithmeticTupleIJiiEEEEEC2ERKSJ_RKSL_:
[----:B------:R-:W-:Y:S01]  /*9600*/  IADD3 R4, R15, -c[0x0][0x20], RZ ;  /* 0x800008000f047a10 */ /* 0x000fe20007ffe0ff */
[----:B------:R-:W-:Y:S01]  /*9610*/  IMAD.MOV.U32 R8, RZ, RZ, R6 ;  /* 0x000000ffff087224 */ /* 0x000fe200078e0006 */
[----:B------:R-:W-:-:S03]  /*9620*/  MOV R9, 0x0 ;  /* 0x0000000000097802 */ /* 0x000fc60000000f00 */
[----:B------:R1:W-:Y:S04]  /*9630*/  STL [R4], R2 ;  /* 0x0000000204007387 */ /* 0x0003e80000100800 */
[----:B------:R1:W-:Y:S01]  /*9640*/  STL [R4+0x4], R3 ;  /* 0x0000040304007387 */ /* 0x0003e20000100800 */
[----:B------:R-:W-:Y:S05]  /*9650*/  RET.REL.NODEC R8 `(_ZN7cutlass13device_kernelIN5flash19enable_sm80_to_sm89INS1_16FlashAttnBwdSm80INS1_25CollectiveMainloopBwdSm80ILi2ELi2EN4cute5tupleIJNS5_1CILi128EEES8_NS7_ILi64EEEEEENS_10bfloat16_tEfNS_4arch4Sm80ELb0ELb0ELb1ELb0ELb0ELb0ELb0ELb0ELi2ELi4ELi4ELi4ELb0EEENS1_21CollectiveEpilogueBwdISA_SB_SD_Li256ELb0ELb0ELi2EEENS1_19SingleTileSchedulerILb0ELb0ELb0ELi128EEEEEEEEEvNT_6ParamsE) ;  /* 0xffff69a008007950 */ /* 0x000fea0003c3ffff */
        .type           $_ZN7cutlass13device_kernelIN5flash19enable_sm80_to_sm89INS1_16FlashAttnBwdSm80INS1_25CollectiveMainloopBwdSm80ILi2ELi2EN4cute5tupleIJNS5_1CILi128EEES8_NS7_ILi64EEEEEENS_10bfloat16_tEfNS_4arch4Sm80ELb0ELb0ELb1ELb0ELb0ELb0ELb0ELb0ELi2ELi4ELi4ELi4ELb0EEENS1_21CollectiveEpilogueBwdISA_SB_SD_Li256ELb0ELb0ELi2EEENS1_19SingleTileSchedulerILb0ELb0ELb0ELi128EEEEEEEEEvNT_6ParamsE$_ZN4cute3eso3ESOILb1ELb0EJNS_6LayoutINS_5tupleIJNS3_IJNS_1CILi2EEES5_EEES6_EEENS3_IJNS3_IJNS4_ILi1EEES5_EEENS3_IJNS4_ILi32EEENS4_ILi64EEEEEEEEEEENS_10ViewEngineIPN7cutlass10bfloat16_tEEEEEC2ERKSE_RKSJ_,@function
        .size           $_ZN7cutlass13device_kernelIN5flash19enable_sm80_to_sm89INS1_16FlashAttnBwdSm80INS1_25CollectiveMainloopBwdSm80ILi2ELi2EN4cute5tupleIJNS5_1CILi128EEES8_NS7_ILi64EEEEEENS_10bfloat16_tEfNS_4arch4Sm80ELb0ELb0ELb1ELb0ELb0ELb0ELb0ELb0ELi2ELi4ELi4ELi4ELb0EEENS1_21CollectiveEpilogueBwdISA_SB_SD_Li256ELb0ELb0ELi2EEENS1_19SingleTileSchedulerILb0ELb0ELb0ELi128EEEEEEEEEvNT_6ParamsE$_ZN4cute3eso3ESOILb1ELb0EJNS_6LayoutINS_5tupleIJNS3_IJNS_1CILi2EEES5_EEES6_EEENS3_IJNS3_IJNS4_ILi1EEES5_EEENS3_IJNS4_ILi32EEENS4_ILi64EEEEEEEEEEENS_10ViewEngineIPN7cutlass10bfloat16_tEEEEEC2ERKSE_RKSJ_,($_ZN7cutlass13device_kernelIN5flash19enable_sm80_to_sm89INS1_16FlashAttnBwdSm80INS1_25CollectiveMainloopBwdSm80ILi2ELi2EN4cute5tupleIJNS5_1CILi128EEES8_NS7_ILi64EEEEEENS_10bfloat16_tEfNS_4arch4Sm80ELb0ELb0ELb1ELb0ELb0ELb0ELb0ELb0ELi2ELi4ELi4ELi4ELb0EEENS1_21CollectiveEpilogueBwdISA_SB_SD_Li256ELb0ELb0ELi2EEENS1_19SingleTileSchedulerILb0ELb0ELb0ELi128EEEEEEEEEvNT_6ParamsE$_ZN4cute3eso3ESOILb1ELb0EJNS_6LayoutINS_5tupleIJNS3_IJNS_1CILi2EEES5_EEES6_EEENS3_IJNS3_IJNS4_ILi1EEES5_EEENS3_IJNS4_ILi32EEENS4_ILi64EEEEEEEEEEEiEEC2ERKSE_RKi - $_ZN7cutlass13device_kernelIN5flash19enable_sm80_to_sm89INS1_16FlashAttnBwdSm80INS1_25CollectiveMainloopBwdSm80ILi2ELi2EN4cute5tupleIJNS5_1CILi128EEES8_NS7_ILi64EEEEEENS_10bfloat16_tEfNS_4arch4Sm80ELb0ELb0ELb1ELb0ELb0ELb0ELb0ELb0ELi2ELi4ELi4ELi4ELb0EEENS1_21CollectiveEpilogueBwdISA_SB_SD_Li256ELb0ELb0ELi2EEENS1_19SingleTileSchedulerILb0ELb0ELb0ELi128EEEEEEEEEvNT_6ParamsE$_ZN4cute3eso3ESOILb1ELb0EJNS_6LayoutINS_5tupleIJNS3_IJNS_1CILi2EEES5_EEES6_EEENS3_IJNS3_IJNS4_ILi1EEES5_EEENS3_IJNS4_ILi32EEENS4_ILi64EEEEEEEEEEENS_10ViewEngineIPN7cutlass10bfloat16_tEEEEEC2ERKSE_RKSJ_)
$_ZN7cutlass13device_kernelIN5flash19enable_sm80_to_sm89INS1_16FlashAttnBwdSm80INS1_25CollectiveMainloopBwdSm80ILi2ELi2EN4cute5tupleIJNS5_1CILi128EEES8_NS7_ILi64EEEEEENS_10bfloat16_tEfNS_4arch4Sm80ELb0ELb0ELb1ELb0ELb0ELb0ELb0ELb0ELi2ELi4ELi4ELi4ELb0EEENS1_21CollectiveEpilogueBwdISA_SB_SD_Li256ELb0ELb0ELi2EEENS1_19SingleTileSchedulerILb0ELb0ELb0ELi128EEEEEEEEEvNT_6ParamsE$_ZN4cute3eso3ESOILb1ELb0EJNS_6LayoutINS_5tupleIJNS3_IJNS_1CILi2EEES5_EEES6_EEENS3_IJNS3_IJNS4_ILi1EEES5_EEENS3_IJNS4_ILi32EEENS4_ILi64EEEEEEEEEEENS_10ViewEngineIPN7cutlass10bfloat16_tEEEEEC2ERKSE_RKSJ_:
[----:B------:R-:W-:Y:S01]  /*9660*/  IADD3 R2, R76, -c[0x0][0x20], RZ ;  /* 0x800008004c027a10 */ /* 0x000fe20007ffe0ff */
[----:B------:R-:W-:Y:S01]  /*9670*/  IMAD.MOV.U32 R7, RZ, RZ, R3 ;  /* 0x000000ffff077224 */ /* 0x000fe200078e0003 */
[----:B------:R-:W-:-:S04]  /*9680*/  MOV R5, 0x0 ;  /* 0x0000000000057802 */ /* 0x000fc80000000f00 */
[----:B------:R1:W-:Y:S01]  /*9690*/  STL.64 [R2], R6 ;  /* 0x0000000602007387 */ /* 0x0003e20000100a00 */
[----:B------:R-:W-:Y:S05]  /*96a0*/  RET.REL.NODEC R4 `(_ZN7cutlass13device_kernelIN5flash19enable_sm80_to_sm89INS1_16FlashAttnBwdSm80INS1_25CollectiveMainloopBwdSm80ILi2ELi2EN4cute5tupleIJNS5_1CILi128EEES8_NS7_ILi64EEEEEENS_10bfloat16_tEfNS_4arch4Sm80ELb0ELb0ELb1ELb0ELb0ELb0ELb0ELb0ELi2ELi4ELi4ELi4ELb0EEENS1_21CollectiveEpilogueBwdISA_SB_SD_Li256ELb0ELb0ELi2EEENS1_19SingleTileSchedulerILb0ELb0ELb0ELi128EEEEEEEEEvNT_6ParamsE) ;  /* 0xffff695004007950 */ /* 0x000fea0003c3ffff */
        .type           $_ZN7cutlass13device_kernelIN5flash19enable_sm80_to_sm89INS1_16FlashAttnBwdSm80INS1_25CollectiveMainloopBwdSm80ILi2ELi2EN4cute5tupleIJNS5_1CILi128EEES8_NS7_ILi64EEEEEENS_10bfloat16_tEfNS_4arch4Sm80ELb0ELb0ELb1ELb0ELb0ELb0ELb0ELb0ELi2ELi4ELi4ELi4ELb0EEENS1_21CollectiveEpilogueBwdISA_SB_SD_Li256ELb0ELb0ELi2EEENS1_19SingleTileSchedulerILb0ELb0ELb0ELi128EEEEEEEEEvNT_6ParamsE$_ZN4cute3eso3ESOILb1ELb0EJNS_6LayoutINS_5tupleIJNS3_IJNS_1CILi2EEES5_EEES6_EEENS3_IJNS3_IJNS4_ILi1EEES5_EEENS3_IJNS4_ILi32EEENS4_ILi64EEEEEEEEEEEiEEC2ERKSE_RKi,@function
        .size           $_ZN7cutlass13device_kernelIN5flash19enable_sm80_to_sm89INS1_16FlashAttnBwdSm80INS1_25CollectiveMainloopBwdSm80ILi2ELi2EN4cute5tupleIJNS5_1CILi128EEES8_NS7_ILi64EEEEEENS_10bfloat16_tEfNS_4arch4Sm80ELb0ELb0ELb1ELb0ELb0ELb0ELb0ELb0ELi2ELi4ELi4ELi4ELb0EEENS1_21CollectiveEpilogueBwdISA_SB_SD_Li256ELb0ELb0ELi2EEENS1_19SingleTileSchedulerILb0ELb0ELb0ELi128EEEEEEEEEvNT_6ParamsE$_ZN4cute3eso3ESOILb1ELb0EJNS_6LayoutINS_5tupleIJNS3_IJNS_1CILi2EEES5_EEES6_EEENS3_IJNS3_IJNS4_ILi1EEES5_EEENS3_IJNS4_ILi32EEENS4_ILi64EEEEEEEEEEEiEEC2ERKSE_RKi,($_ZN7cutlass13device_kernelIN5flash19enable_sm80_to_sm89INS1_16FlashAttnBwdSm80INS1_25CollectiveMainloopBwdSm80ILi2ELi2EN4cute5tupleIJNS5_1CILi128EEES8_NS7_ILi64EEEEEENS_10bfloat16_tEfNS_4arch4Sm80ELb0ELb0ELb1ELb0ELb0ELb0ELb0ELb0ELi2ELi4ELi4ELi4ELb0EEENS1_21CollectiveEpilogueBwdISA_SB_SD_Li256ELb0ELb0ELi2EEENS1_19SingleTileSchedulerILb0ELb0ELb0ELi128EEEEEEEEEvNT_6ParamsE$_ZN4cute3eso3ESOILb1ELb0EJNS_6LayoutINS_5tupleIJNS3_IJNS_1CILi2EEES5_S5_EEEEEENS3_IJNS3_IJNS4_ILi1EEES5_NS4_ILi4EEEEEEEEEEENS_10ViewEngineIPN7cutlass10bfloat16_tEEEEEC2ERKSC_RKSH_ - $_ZN7cutlass13device_kernelIN5flash19enable_sm80_to_sm89INS1_16FlashAttnBwdSm80INS1_25CollectiveMainloopBwdSm80ILi2ELi2EN4cute5tupleIJNS5_1CILi128EEES8_NS7_ILi64EEEEEENS_10bfloat16_tEfNS_4arch4Sm80ELb0ELb0ELb1ELb0ELb0ELb0ELb0ELb0ELi2ELi4ELi4ELi4ELb0EEENS1_21CollectiveEpilogueBwdISA_SB_SD_Li256ELb0ELb0ELi2EEENS1_19SingleTileSchedulerILb0ELb0ELb0ELi128EEEEEEEEEvNT_6ParamsE$_ZN4cute3eso3ESOILb1ELb0EJNS_6LayoutINS_5tupleIJNS3_IJNS_1CILi2EEES5_EEES6_EEENS3_IJNS3_IJNS4_ILi1EEES5_EEENS3_IJNS4_ILi32EEENS4_ILi64EEEEEEEEEEEiEEC2ERKSE_RKi)
$_ZN7cutlass13device_kernelIN5flash19enable_sm80_to_sm89INS1_16FlashAttnBwdSm80INS1_25CollectiveMainloopBwdSm80ILi2ELi2EN4cute5tupleIJNS5_1CILi128EEES8_NS7_ILi64EEEEEENS_10bfloat16_tEfNS_4arch4Sm80ELb0ELb0ELb1ELb0ELb0ELb0ELb0ELb0ELi2ELi4ELi4ELi4ELb0EEENS1_21CollectiveEpilogueBwdISA_SB_SD_Li256ELb0ELb0ELi2EEENS1_19SingleTileSchedulerILb0ELb0ELb0ELi128EEEEEEEEEvNT_6ParamsE$_ZN4cute3eso3ESOILb1ELb0EJNS_6LayoutINS_5tupleIJNS3_IJNS_1CILi2EEES5_EEES6_EEENS3_IJNS3_IJNS4_ILi1EEES5_EEENS3_IJNS4_ILi32EEENS4_ILi64EEEEEEEEEEEiEEC2ERKSE_RKi:
[----:B------:R-:W-:Y:S02]  /*96b0*/  IADD3 R2, R76, -c[0x0][0x20], RZ ;  /* 0x800008004c027a10 */ /* 0x000fe40007ffe0ff */
[----:B------:R-:W-:-:S03]  /*96c0*/  MOV R5, 0x0 ;  /* 0x0000000000057802 */ /* 0x000fc60000000f00 */
[----:B------:R1:W-:Y:S01]  /*96d0*/  STL [R2], R3 ;  /* 0x0000000302007387 */ /* 0x0003e20000100800 */
[----:B------:R-:W-:Y:S05]  /*96e0*/  RET.REL.NODEC R4 `(_ZN7cutlass13device_kernelIN5flash19enable_sm80_to_sm89INS1_16FlashAttnBwdSm80INS1_25CollectiveMainloopBwdSm80ILi2ELi2EN4cute5tupleIJNS5_1CILi128EEES8_NS7_ILi64EEEEEENS_10bfloat16_tEfNS_4arch4Sm80ELb0ELb0ELb1ELb0ELb0ELb0ELb0ELb0ELi2ELi4ELi4ELi4ELb0EEENS1_21CollectiveEpilogueBwdISA_SB_SD_Li256ELb0ELb0ELi2EEENS1_19SingleTileSchedulerILb0ELb0ELb0ELi128EEEEEEEEEvNT_6ParamsE) ;  /* 0xffff691004007950 */ /* 0x000fea0003c3ffff */
        .type           $_ZN7cutlass13device_kernelIN5flash19enable_sm80_to_sm89INS1_16FlashAttnBwdSm80INS1_25CollectiveMainloopBwdSm80ILi2ELi2EN4cute5tupleIJNS5_1CILi128EEES8_NS7_ILi64EEEEEENS_10bfloat16_tEfNS_4arch4Sm80ELb0ELb0ELb1ELb0ELb0ELb0ELb0ELb0ELi2ELi4ELi4ELi4ELb0EEENS1_21CollectiveEpilogueBwdISA_SB_SD_Li256ELb0ELb0ELi2EEENS1_19SingleTileSchedulerILb0ELb0ELb0ELi128EEEEEEEEEvNT_6ParamsE$_ZN4cute3eso3ESOILb1ELb0EJNS_6LayoutINS_5tupleIJNS3_IJNS_1CILi2EEES5_S5_EEEEEENS3_IJNS3_IJNS4_ILi1EEES5_NS4_ILi4EEEEEEEEEEENS_10ViewEngineIPN7cutlass10bfloat16_tEEEEEC2ERKSC_RKSH_,@function
        .size           $_ZN7cutlass13device_kernelIN5flash19enable_sm80_to_sm89INS1_16FlashAttnBwdSm80INS1_25CollectiveMainloopBwdSm80ILi2ELi2EN4cute5tupleIJNS5_1CILi128EEES8_NS7_ILi64EEEEEENS_10bfloat16_tEfNS_4arch4Sm80ELb0ELb0ELb1ELb0ELb0ELb0ELb0ELb0ELi2ELi4ELi4ELi4ELb0EEENS1_21CollectiveEpilogueBwdISA_SB_SD_Li256ELb0ELb0ELi2EEENS1_19SingleTileSchedulerILb0ELb0ELb0ELi128EEEEEEEEEvNT_6ParamsE$_ZN4cute3eso3ESOILb1ELb0EJNS_6LayoutINS_5tupleIJNS3_IJNS_1CILi2EEES5_S5_EEEEEENS3_IJNS3_IJNS4_ILi1EEES5_NS4_ILi4EEEEEEEEEEENS_10ViewEngineIPN7cutlass10bfloat16_tEEEEEC2ERKSC_RKSH_,($_ZN7cutlass13device_kernelIN5flash19enable_sm80_to_sm89INS1_16FlashAttnBwdSm80INS1_25CollectiveMainloopBwdSm80ILi2ELi2EN4cute5tupleIJNS5_1CILi128EEES8_NS7_ILi64EEEEEENS_10bfloat16_tEfNS_4arch4Sm80ELb0ELb0ELb1ELb0ELb0ELb0ELb0ELb0ELi2ELi4ELi4ELi4ELb0EEENS1_21CollectiveEpilogueBwdISA_SB_SD_Li256ELb0ELb0ELi2EEENS1_19SingleTileSchedulerILb0ELb0ELb0ELi128EEEEEEEEEvNT_6ParamsE$_ZN4cute3eso3ESOILb1ELb0EJNS_6LayoutINS_5tupleIJNS3_IJNS_1CILi2EEES5_S5_EEEEEENS3_IJNS3_IJNS4_ILi1EEES5_NS4_ILi4EEEEEEEEEEEiEEC2ERKSC_RKi - $_ZN7cutlass13device_kernelIN5flash19enable_sm80_to_sm89INS1_16FlashAttnBwdSm80INS1_25CollectiveMainloopBwdSm80ILi2ELi2EN4cute5tupleIJNS5_1CILi128EEES8_NS7_ILi64EEEEEENS_10bfloat16_tEfNS_4arch4Sm80ELb0ELb0ELb1ELb0ELb0ELb0ELb0ELb0ELi2ELi4ELi4ELi4ELb0EEENS1_21CollectiveEpilogueBwdISA_SB_SD_Li256ELb0ELb0ELi2EEENS1_19SingleTileSchedulerILb0ELb0ELb0ELi128EEEEEEEEEvNT_6ParamsE$_ZN4cute3eso3ESOILb1ELb0EJNS_6LayoutINS_5tupleIJNS3_IJNS_1CILi2EEES5_S5_EEEEEENS3_IJNS3_IJNS4_ILi1EEES5_NS4_ILi4EEEEEEEEEEENS_10ViewEngineIPN7cutlass10bfloat16_tEEEEEC2ERKSC_RKSH_)
$_ZN7cutlass13device_kernelIN5flash19enable_sm80_to_sm89INS1_16FlashAttnBwdSm80INS1_25CollectiveMainloopBwdSm80ILi2ELi2EN4cute5tupleIJNS5_1CILi128EEES8_NS7_ILi64EEEEEENS_10bfloat16_tEfNS_4arch4Sm80ELb0ELb0ELb1ELb0ELb0ELb0ELb0ELb0ELi2ELi4ELi4ELi4ELb0EEENS1_21CollectiveEpilogueBwdISA_SB_SD_Li256ELb0ELb0ELi2EEENS1_19SingleTileSchedulerILb0ELb0ELb0ELi128EEEEEEEEEvNT_6ParamsE$_ZN4cute3eso3ESOILb1ELb0EJNS_6LayoutINS_5tupleIJNS3_IJNS_1CILi2EEES5_S5_EEEEEENS3_IJNS3_IJNS4_ILi1EEES5_NS4_ILi4EEEEEEEEEEENS_10ViewEngineIPN7cutlass10bfloat16_tEEEEEC2ERKSC_RKSH_:
[----:B------:R-:W-:Y:S01]  /*96f0*/  IADD3 R2, R76, -c[0x0][0x20], RZ ;  /* 0x800008004c027a10 */ /* 0x000fe20007ffe0ff */
[----:B------:R-:W-:Y:S01]  /*9700*/  IMAD.MOV.U32 R7, RZ, RZ, R3 ;  /* 0x000000ffff077224 */ /* 0x000fe200078e0003 */
[----:B------:R-:W-:-:S04]  /*9710*/  MOV R5, 0x0 ;  /* 0x0000000000057802 */ /* 0x000fc80000000f00 */
[----:B------:R1:W-:Y:S01]  /*9720*/  STL.64 [R2], R6 ;  /* 0x0000000602007387 */ /* 0x0003e20000100a00 */
[----:B------:R-:W-:Y:S05]  /*9730*/  RET.REL.NODEC R4 `(_ZN7cutlass13device_kernelIN5flash19enable_sm80_to_sm89INS1_16FlashAttnBwdSm80INS1_25CollectiveMainloopBwdSm80ILi2ELi2EN4cute5tupleIJNS5_1CILi128EEES8_NS7_ILi64EEEEEENS_10bfloat16_tEfNS_4arch4Sm80ELb0ELb0ELb1ELb0ELb0ELb0ELb0ELb0ELi2ELi4ELi4ELi4ELb0EEENS1_21CollectiveEpilogueBwdISA_SB_SD_Li256ELb0ELb0ELi2EEENS1_19SingleTileSchedulerILb0ELb0ELb0ELi128EEEEEEEEEvNT_6ParamsE) ;  /* 0xffff68c004007950 */ /* 0x000fea0003c3ffff */
        .type           $_ZN7cutlass13device_kernelIN5flash19enable_sm80_to_sm89INS1_16FlashAttnBwdSm80INS1_25CollectiveMainloopBwdSm80ILi2ELi2EN4cute5tupleIJNS5_1CILi128EEES8_NS7_ILi64EEEEEENS_10bfloat16_tEfNS_4arch4Sm80ELb0ELb0ELb1ELb0ELb0ELb0ELb0ELb0ELi2ELi4ELi4ELi4ELb0EEENS1_21CollectiveEpilogueBwdISA_SB_SD_Li256ELb0ELb0ELi2EEENS1_19SingleTileSchedulerILb0ELb0ELb0ELi128EEEEEEEEEvNT_6ParamsE$_ZN4cute3eso3ESOILb1ELb0EJNS_6LayoutINS_5tupleIJNS3_IJNS_1CILi2EEES5_S5_EEEEEENS3_IJNS3_IJNS4_ILi1EEES5_NS4_ILi4EEEEEEEEEEEiEEC2ERKSC_RKi,@function
        .size           $_ZN7cutlass13device_kernelIN5flash19enable_sm80_to_sm89INS1_16FlashAttnBwdSm80INS1_25CollectiveMainloopBwdSm80ILi2ELi2EN4cute5tupleIJNS5_1CILi128EEES8_NS7_ILi64EEEEEENS_10bfloat16_tEfNS_4arch4Sm80ELb0ELb0ELb1ELb0ELb0ELb0ELb0ELb0ELi2ELi4ELi4ELi4ELb0EEENS1_21CollectiveEpilogueBwdISA_SB_SD_Li256ELb0ELb0ELi2EEENS1_19SingleTileSchedulerILb0ELb0ELb0ELi128EEEEEEEEEvNT_6ParamsE$_ZN4cute3eso3ESOILb1ELb0EJNS_6LayoutINS_5tupleIJNS3_IJNS_1CILi2EEES5_S5_EEEEEENS3_IJNS3_IJNS4_ILi1EEES5_NS4_ILi4EEEEEEEEEEEiEEC2ERKSC_RKi,($_ZN7cutlass13device_kernelIN5flash19enable_sm80_to_sm89INS1_16FlashAttnBwdSm80INS1_25CollectiveMainloopBwdSm80ILi2ELi2EN4cute5tupleIJNS5_1CILi128EEES8_NS7_ILi64EEEEEENS_10bfloat16_tEfNS_4arch4Sm80ELb0ELb0ELb1ELb0ELb0ELb0ELb0ELb0ELi2ELi4ELi4ELi4ELb0EEENS1_21CollectiveEpilogueBwdISA_SB_SD_Li256ELb0ELb0ELi2EEENS1_19SingleTileSchedulerILb0ELb0ELb0ELi128EEEEEEEEEvNT_6ParamsE$_ZN4cute3eso3ESOILb1ELb0EJNS_6LayoutINS_5tupleIJNS3_IJNS_1CILi2EEES5_S5_EEES5_EEENS3_IJNS3_IJNS4_ILi1EEES5_NS4_ILi4EEEEEENS4_ILi64EEEEEEEENS_10ViewEngineIPN7cutlass10bfloat16_tEEEEEC2ERKSD_RKSI_ - $_ZN7cutlass13device_kernelIN5flash19enable_sm80_to_sm89INS1_16FlashAttnBwdSm80INS1_25CollectiveMainloopBwdSm80ILi2ELi2EN4cute5tupleIJNS5_1CILi128EEES8_NS7_ILi64EEEEEENS_10bfloat16_tEfNS_4arch4Sm80ELb0ELb0ELb1ELb0ELb0ELb0ELb0ELb0ELi2ELi4ELi4ELi4ELb0EEENS1_21CollectiveEpilogueBwdISA_SB_SD_Li256ELb0ELb0ELi2EEENS1_19SingleTileSchedulerILb0ELb0ELb0ELi128EEEEEEEEEvNT_6ParamsE$_ZN4cute3eso3ESOILb1ELb0EJNS_6LayoutINS_5tupleIJNS3_IJNS_1CILi2EEES5_S5_EEEEEENS3_IJNS3_IJNS4_ILi1EEES5_NS4_ILi4EEEEEEEEEEEiEEC2ERKSC_RKi)
$_ZN7cutlass13device_kernelIN5flash19enable_sm80_to_sm89INS1_16FlashAttnBwdSm80INS1_25CollectiveMainloopBwdSm80ILi2ELi2EN4cute5tupleIJNS5_1CILi128EEES8_NS7_ILi64EEEEEENS_10bfloat16_tEfNS_4arch4Sm80ELb0ELb0ELb1ELb0ELb0ELb0ELb0ELb0ELi2ELi4ELi4ELi4ELb0EEENS1_21CollectiveEpilogueBwdISA_SB_SD_Li256ELb0ELb0ELi2EEENS1_19SingleTileSchedulerILb0ELb0ELb0ELi128EEEEEEEEEvNT_6ParamsE$_ZN4cute3eso3ESOILb1ELb0EJNS_6LayoutINS_5tupleIJNS3_IJNS_1CILi2EEES5_S5_EEEEEENS3_IJNS3_IJNS4_ILi1EEES5_NS4_ILi4EEEEEEEEEEEiEEC2ERKSC_RKi:
[----:B------:R-:W-:Y:S02]  /*9740*/  IADD3 R2, R76, -c[0x0][0x20], RZ ;  /* 0x800008004c027a10 */ /* 0x000fe40007ffe0ff */
[----:B------:R-:W-:-:S03]  /*9750*/  MOV R5, 0x0 ;  /* 0x0000000000057802 */ /* 0x000fc60000000f00 */
[----:B------:R1:W-:Y:S01]  /*9760*/  STL [R2], R3 ;  /* 0x0000000302007387 */ /* 0x0003e20000100800 */
[----:B------:R-:W-:Y:S05]  /*9770*/  RET.REL.NODEC R4 `(_ZN7cutlass13device_kernelIN5flash19enable_sm80_to_sm89INS1_16FlashAttnBwdSm80INS1_25CollectiveMainloopBwdSm80ILi2ELi2EN4cute5tupleIJNS5_1CILi128EEES8_NS7_ILi64EEEEEENS_10bfloat16_tEfNS_4arch4Sm80ELb0ELb0ELb1ELb0ELb0ELb0ELb0ELb0ELi2ELi4ELi4ELi4ELb0EEENS1_21CollectiveEpilogueBwdISA_SB_SD_Li256ELb0ELb0ELi2EEENS1_19SingleTileSchedulerILb0ELb0ELb0ELi128EEEEEEEEEvNT_6ParamsE) ;  /* 0xffff688004007950 */ /* 0x000fea0003c3ffff */
        .type           $_ZN7cutlass13device_kernelIN5flash19enable_sm80_to_sm89INS1_16FlashAttnBwdSm80INS1_25CollectiveMainloopBwdSm80ILi2ELi2EN4cute5tupleIJNS5_1CILi128EEES8_NS7_ILi64EEEEEENS_10bfloat16_tEfNS_4arch4Sm80ELb0ELb0ELb1ELb0ELb0ELb0ELb0ELb0ELi2ELi4ELi4ELi4ELb0EEENS1_21CollectiveEpilogueBwdISA_SB_SD_Li256ELb0ELb0ELi2EEENS1_19SingleTileSchedulerILb0ELb0ELb0ELi128EEEEEEEEEvNT_6ParamsE$_ZN4cute3eso3ESOILb1ELb0EJNS_6LayoutINS_5tupleIJNS3_IJNS_1CILi2EEES5_S5_EEES5_EEENS3_IJNS3_IJNS4_ILi1EEES5_NS4_ILi4EEEEEENS4_ILi64EEEEEEEENS_10ViewEngineIPN7cutlass10bfloat16_tEEEEEC2ERKSD_RKSI_,@function
        .size           $_ZN7cutlass13device_kernelIN5flash19enable_sm80_to_sm89INS1_16FlashAttnBwdSm80INS1_25CollectiveMainloopBwdSm80ILi2ELi2EN4cute5tupleIJNS5_1CILi128EEES8_NS7_ILi64EEEEEENS_10bfloat16_tEfNS_4arch4Sm80ELb0ELb0ELb1ELb0ELb0ELb0ELb0ELb0ELi2ELi4ELi4ELi4ELb0EEENS1_21CollectiveEpilogueBwdISA_SB_SD_Li256ELb0ELb0ELi2EEENS1_19SingleTileSchedulerILb0ELb0ELb0ELi128EEEEEEEEEvNT_6ParamsE$_ZN4cute3eso3ESOILb1ELb0EJNS_6LayoutINS_5tupleIJNS3_IJNS_1CILi2EEES5_S5_EEES5_EEENS3_IJNS3_IJNS4_ILi1EEES5_NS4_ILi4EEEEEENS4_ILi64EEEEEEEENS_10ViewEngineIPN7cutlass10bfloat16_tEEEEEC2ERKSD_RKSI_,($_ZN7cutlass13device_kernelIN5flash19enable_sm80_to_sm89INS1_16FlashAttnBwdSm80INS1_25CollectiveMainloopBwdSm80ILi2ELi2EN4cute5tupleIJNS5_1CILi128EEES8_NS7_ILi64EEEEEENS_10bfloat16_tEfNS_4arch4Sm80ELb0ELb0ELb1ELb0ELb0ELb0ELb0ELb0ELi2ELi4ELi4ELi4ELb0EEENS1_21CollectiveEpilogueBwdISA_SB_SD_Li256ELb0ELb0ELi2EEENS1_19SingleTileSchedulerILb0ELb0ELb0ELi128EEEEEEEEEvNT_6ParamsE$_ZN4cute3eso3ESOILb1ELb0EJNS_6LayoutINS_5tupleIJNS3_IJNS_1CILi2EEES5_S5_EEES5_EEENS3_IJNS3_IJNS4_ILi1EEES5_NS4_ILi4EEEEEENS4_ILi64EEEEEEEEiEEC2ERKSD_RKi - $_ZN7cutlass13device_kernelIN5flash19enable_sm80_to_sm89INS1_16FlashAttnBwdSm80INS1_25CollectiveMainloopBwdSm80ILi2ELi2EN4cute5tupleIJNS5_1CILi128EEES8_NS7_ILi64EEEEEENS_10bfloat16_tEfNS_4arch4Sm80ELb0ELb0ELb1ELb0ELb0ELb0ELb0ELb0ELi2ELi4ELi4ELi4ELb0EEENS1_21CollectiveEpilogueBwdISA_SB_SD_Li256ELb0ELb0ELi2EEENS1_19SingleTileSchedulerILb0ELb0ELb0ELi128EEEEEEEEEvNT_6ParamsE$_ZN4cute3eso3ESOILb1ELb0EJNS_6LayoutINS_5tupleIJNS3_IJNS_1CILi2EEES5_S5_EEES5_EEENS3_IJNS3_IJNS4_ILi1EEES5_NS4_ILi4EEEEEENS4_ILi64EEEEEEEENS_10ViewEngineIPN7cutlass10bfloat16_tEEEEEC2ERKSD_RKSI_)
$_ZN7cutlass13device_kernelIN5flash19enable_sm80_to_sm89INS1_16FlashAttnBwdSm80INS1_25CollectiveMainloopBwdSm80ILi2ELi2EN4cute5tupleIJNS5_1CILi128EEES8_NS7_ILi64EEEEEENS_10bfloat16_tEfNS_4arch4Sm80ELb0ELb0ELb1ELb0ELb0ELb0ELb0ELb0ELi2ELi4ELi4ELi4ELb0EEENS1_21CollectiveEpilogueBwdISA_SB_SD_Li256ELb0ELb0ELi2EEENS1_19SingleTileSchedulerILb0ELb0ELb0ELi128EEEEEEEEEvNT_6ParamsE$_ZN4cute3eso3ESOILb1ELb0EJNS_6LayoutINS_5tupleIJNS3_IJNS_1CILi2EEES5_S5_EEES5_EEENS3_IJNS3_IJNS4_ILi1EEES5_NS4_ILi4EEEEEENS4_ILi64EEEEEEEENS_10ViewEngineIPN7cutlass10bfloat16_tEEEEEC2ERKSD_RKSI_:
[----:B------:R-:W-:Y:S01]  /*9780*/  IADD3 R2, R25, -c[0x0][0x20], RZ ;  /* 0x8000080019027a10 */ /* 0x000fe20007ffe0ff */
[----:B------:R-:W-:Y:S01]  /*9790*/  IMAD.MOV.U32 R7, RZ, RZ, R3 ;  /* 0x000000ffff077224 */ /* 0x000fe200078e0003 */
[----:B------:R-:W-:-:S04]  /*97a0*/  MOV R5, 0x0 ;  /* 0x0000000000057802 */ /* 0x000fc80000000f00 */
[----:B------:R1:W-:Y:S01]  /*97b0*/  STL.64 [R2], R6 ;  /* 0x0000000602007387 */ /* 0x0003e20000100a00 */
[----:B------:R-:W-:Y:S05]  /*97c0*/  RET.REL.NODEC R4 `(_ZN7cutlass13device_kernelIN5flash19enable_sm80_to_sm89INS1_16FlashAttnBwdSm80INS1_25CollectiveMainloopBwdSm80ILi2ELi2EN4cute5tupleIJNS5_1CILi128EEES8_NS7_ILi64EEEEEENS_10bfloat16_tEfNS_4arch4Sm80ELb0ELb0ELb1ELb0ELb0ELb0ELb0ELb0ELi2ELi4ELi4ELi4ELb0EEENS1_21CollectiveEpilogueBwdISA_SB_SD_Li256ELb0ELb0ELi2EEENS1_19SingleTileSchedulerILb0ELb0ELb0ELi128EEEEEEEEEvNT_6ParamsE) ;  /* 0xffff683004007950 */ /* 0x000fea0003c3ffff */
        .type           $_ZN7cutlass13device_kernelIN5flash19enable_sm80_to_sm89INS1_16FlashAttnBwdSm80INS1_25CollectiveMainloopBwdSm80ILi2ELi2EN4cute5tupleIJNS5_1CILi128EEES8_NS7_ILi64EEEEEENS_10bfloat16_tEfNS_4arch4Sm80ELb0ELb0ELb1ELb0ELb0ELb0ELb0ELb0ELi2ELi4ELi4ELi4ELb0EEENS1_21CollectiveEpilogueBwdISA_SB_SD_Li256ELb0ELb0ELi2EEENS1_19SingleTileSchedulerILb0ELb0ELb0ELi128EEEEEEEEEvNT_6ParamsE$_ZN4cute3eso3ESOILb1ELb0EJNS_6LayoutINS_5tupleIJNS3_IJNS_1CILi2EEES5_S5_EEES5_EEENS3_IJNS3_IJNS4_ILi1EEES5_NS4_ILi4EEEEEENS4_ILi64EEEEEEEEiEEC2ERKSD_RKi,@function
        .size           $_ZN7cutlass13device_kernelIN5flash19enable_sm80_to_sm89INS1_16FlashAttnBwdSm80INS1_25CollectiveMainloopBwdSm80ILi2ELi2EN4cute5tupleIJNS5_1CILi128EEES8_NS7_ILi64EEEEEENS_10bfloat16_tEfNS_4arch4Sm80ELb0ELb0ELb1ELb0ELb0ELb0ELb0ELb0ELi2ELi4ELi4ELi4ELb0EEENS1_21CollectiveEpilogueBwdISA_SB_SD_Li256ELb0ELb0ELi2EEENS1_19SingleTileSchedulerILb0ELb0ELb0ELi128EEEEEEEEEvNT_6ParamsE$_ZN4cute3eso3ESOILb1ELb0EJNS_6LayoutINS_5tupleIJNS3_IJNS_1CILi2EEES5_S5_EEES5_EEENS3_IJNS3_IJNS4_ILi1EEES5_NS4_ILi4EEEEEENS4_ILi64EEEEEEEEiEEC2ERKSD_RKi,($_ZN7cutlass13device_kernelIN5flash19enable_sm80_to_sm89INS1_16FlashAttnBwdSm80INS1_25CollectiveMainloopBwdSm80ILi2ELi2EN4cute5tupleIJNS5_1CILi128EEES8_NS7_ILi64EEEEEENS_10bfloat16_tEfNS_4arch4Sm80ELb0ELb0ELb1ELb0ELb0ELb0ELb0ELb0ELi2ELi4ELi4ELi4ELb0EEENS1_21CollectiveEpilogueBwdISA_SB_SD_Li256ELb0ELb0ELi2EEENS1_19SingleTileSchedulerILb0ELb0ELb0ELi128EEEEEEEEEvNT_6ParamsE$_ZN4cute3eso3ESOILb1ELb0EJNS_6LayoutINS_5tupleIJNS3_IJNS_1CILi2EEES5_S5_EEES5_EEENS3_IJNS3_IJNS4_ILi1EEES5_NS4_ILi4EEEEEENS4_ILi8EEEEEEEENS_10ViewEngineIPN7cutlass10bfloat16_tEEEEEC2ERKSD_RKSI_ - $_ZN7cutlass13device_kernelIN5flash19enable_sm80_to_sm89INS1_16FlashAttnBwdSm80INS1_25CollectiveMainloopBwdSm80ILi2ELi2EN4cute5tupleIJNS5_1CILi128EEES8_NS7_ILi64EEEEEENS_10bfloat16_tEfNS_4arch4Sm80ELb0ELb0ELb1ELb0ELb0ELb0ELb0ELb0ELi2ELi4ELi4ELi4ELb0EEENS1_21CollectiveEpilogueBwdISA_SB_SD_Li256ELb0ELb0ELi2EEENS1_19SingleTileSchedulerILb0ELb0ELb0ELi128EEEEEEEEEvNT_6ParamsE$_ZN4cute3eso3ESOILb1ELb0EJNS_6LayoutINS_5tupleIJNS3_IJNS_1CILi2EEES5_S5_EEES5_EEENS3_IJNS3_IJNS4_ILi1EEES5_NS4_ILi4EEEEEENS4_ILi64EEEEEEEEiEEC2ERKSD_RKi)
$_ZN7cutlass13device_kernelIN5flash19enable_sm80_to_sm89INS1_16FlashAttnBwdSm80INS1_25CollectiveMainloopBwdSm80ILi2ELi2EN4cute5tupleIJNS5_1CILi128EEES8_NS7_ILi64EEEEEENS_10bfloat16_tEfNS_4arch4Sm80ELb0ELb0ELb1ELb0ELb0ELb0ELb0ELb0ELi2ELi4ELi4ELi4ELb0EEENS1_21CollectiveEpilogueBwdISA_SB_SD_Li256ELb0ELb0ELi2EEENS1_19SingleTileSchedulerILb0ELb0ELb0ELi128EEEEEEEEEvNT_6ParamsE$_ZN4cute3eso3ESOILb1ELb0EJNS_6LayoutINS_5tupleIJNS3_IJNS_1CILi2EEES5_S5_EEES5_EEENS3_IJNS3_IJNS4_ILi1EEES5_NS4_ILi4EEEEEENS4_ILi64EEEEEEEEiEEC2ERKSD_RKi:
[----:B------:R-:W-:Y:S02]  /*97d0*/  IADD3 R2, R25, -c[0x0][0x20], RZ ;  /* 0x8000080019027a10 */ /* 0x000fe40007ffe0ff */
[----:B------:R-:W-:-:S03]  /*97e0*/  MOV R5, 0x0 ;  /* 0x0000000000057802 */ /* 0x000fc60000000f00 */
[----:B------:R1:W-:Y:S01]  /*97f0*/  STL [R2], R3 ;  /* 0x0000000302007387 */ /* 0x0003e20000100800 */
[----:B------:R-:W-:Y:S05]  /*9800*/  RET.REL.NODEC R4 `(_ZN7cutlass13device_kernelIN5flash19enable_sm80_to_sm89INS1_16FlashAttnBwdSm80INS1_25CollectiveMainloopBwdSm80ILi2ELi2EN4cute5tupleIJNS5_1CILi128EEES8_NS7_ILi64EEEEEENS_10bfloat16_tEfNS_4arch4Sm80ELb0ELb0ELb1ELb0ELb0ELb0ELb0ELb0ELi2ELi4ELi4ELi4ELb0EEENS1_21CollectiveEpilogueBwdISA_SB_SD_Li256ELb0ELb0ELi2EEENS1_19SingleTileSchedulerILb0ELb0ELb0ELi128EEEEEEEEEvNT_6ParamsE) ;  /* 0xffff67f004007950 */ /* 0x000fea0003c3ffff */
        .type           $_ZN7cutlass13device_kernelIN5flash19enable_sm80_to_sm89INS1_16FlashAttnBwdSm80INS1_25CollectiveMainloopBwdSm80ILi2ELi2EN4cute5tupleIJNS5_1CILi128EEES8_NS7_ILi64EEEEEENS_10bfloat16_tEfNS_4arch4Sm80ELb0ELb0ELb1ELb0ELb0ELb0ELb0ELb0ELi2ELi4ELi4ELi4ELb0EEENS1_21CollectiveEpilogueBwdISA_SB_SD_Li256ELb0ELb0ELi2EEENS1_19SingleTileSchedulerILb0ELb0ELb0ELi128EEEEEEEEEvNT_6ParamsE$_ZN4cute3eso3ESOILb1ELb0EJNS_6LayoutINS_5tupleIJNS3_IJNS_1CILi2EEES5_S5_EEES5_EEENS3_IJNS3_IJNS4_ILi1EEES5_NS4_ILi4EEEEEENS4_ILi8EEEEEEEENS_10ViewEngineIPN7cutlass10bfloat16_tEEEEEC2ERKSD_RKSI_,@function
        .size           $_ZN7cutlass13device_kernelIN5flash19enable_sm80_to_sm89INS1_16FlashAttnBwdSm80INS1_25CollectiveMainloopBwdSm80ILi2ELi2EN4cute5tupleIJNS5_1CILi128EEES8_NS7_ILi64EEEEEENS_10bfloat16_tEfNS_4arch4Sm80ELb0ELb0ELb1ELb0ELb0ELb0ELb0ELb0ELi2ELi4ELi4ELi4ELb0EEENS1_21CollectiveEpilogueBwdISA_SB_SD_Li256ELb0ELb0ELi2EEENS1_19SingleTileSchedulerILb0ELb0ELb0ELi128EEEEEEEEEvNT_6ParamsE$_ZN4cute3eso3ESOILb1ELb0EJNS_6LayoutINS_5tupleIJNS3_IJNS_1CILi2EEES5_S5_EEES5_EEENS3_IJNS3_IJNS4_ILi1EEES5_NS4_ILi4EEEEEENS4_ILi8EEEEEEEENS_10ViewEngineIPN7cutlass10bfloat16_tEEEEEC2ERKSD_RKSI_,($_ZN7cutlass13device_kernelIN5flash19enable_sm80_to_sm89INS1_16FlashAttnBwdSm80INS1_25CollectiveMainloopBwdSm80ILi2ELi2EN4cute5tupleIJNS5_1CILi128EEES8_NS7_ILi64EEEEEENS_10bfloat16_tEfNS_4arch4Sm80ELb0ELb0ELb1ELb0ELb0ELb0ELb0ELb0ELi2ELi4ELi4ELi4ELb0EEENS1_21CollectiveEpilogueBwdISA_SB_SD_Li256ELb0ELb0ELi2EEENS1_19SingleTileSchedulerILb0ELb0ELb0ELi128EEEEEEEEEvNT_6ParamsE$_ZN4cute3eso3ESOILb1ELb0EJNS_6LayoutINS_5tupleIJNS3_IJNS_1CILi2EEES5_S5_EEES5_EEENS3_IJNS3_IJNS4_ILi1EEES5_NS4_ILi4EEEEEENS4_ILi8EEEEEEEEiEEC2ERKSD_RKi - $_ZN7cutlass13device_kernelIN5flash19enable_sm80_to_sm89INS1_16FlashAttnBwdSm80INS1_25CollectiveMainloopBwdSm80ILi2ELi2EN4cute5tupleIJNS5_1CILi128EEES8_NS7_ILi64EEEEEENS_10bfloat16_tEfNS_4arch4Sm80ELb0ELb0ELb1ELb0ELb0ELb0ELb0ELb0ELi2ELi4ELi4ELi4ELb0EEENS1_21CollectiveEpilogueBwdISA_SB_SD_Li256ELb0ELb0ELi2EEENS1_19SingleTileSchedulerILb0ELb0ELb0ELi128EEEEEEEEEvNT_6ParamsE$_ZN4cute3eso3ESOILb1ELb0EJNS_6LayoutINS_5tupleIJNS3_IJNS_1CILi2EEES5_S5_EEES5_EEENS3_IJNS3_IJNS4_ILi1EEES5_NS4_ILi4EEEEEENS4_ILi8EEEEEEEENS_10ViewEngineIPN7cutlass10bfloat16_tEEEEEC2ERKSD_RKSI_)
$_ZN7cutlass13device_kernelIN5flash19enable_sm80_to_sm89INS1_16FlashAttnBwdSm80INS1_25CollectiveMainloopBwdSm80ILi2ELi2EN4cute5tupleIJNS5_1CILi128EEES8_NS7_ILi64EEEEEENS_10bfloat16_tEfNS_4arch4Sm80ELb0ELb0ELb1ELb0ELb0ELb0ELb0ELb0ELi2ELi4ELi4ELi4ELb0EEENS1_21CollectiveEpilogueBwdISA_SB_SD_Li256ELb0ELb0ELi2EEENS1_19SingleTileSchedulerILb0ELb0ELb0ELi128EEEEEEEEEvNT_6ParamsE$_ZN4cute3eso3ESOILb1ELb0EJNS_6LayoutINS_5tupleIJNS3_IJNS_1CILi2EEES5_S5_EEES5_EEENS3_IJNS3_IJNS4_ILi1EEES5_NS4_ILi4EEEEEENS4_ILi8EEEEEEEENS_10ViewEngineIPN7cutlass10bfloat16_tEEEEEC2ERKSD_RKSI_:
[----:B------:R-:W-:Y:S01]  /*9810*/  IADD3 R2, R76, -c[0x0][0x20], RZ ;  /* 0x800008004c027a10 */ /* 0x000fe20007ffe0ff */
[----:B------:R-:W-:Y:S01]  /*9820*/  IMAD.MOV.U32 R7, RZ, RZ, R3 ;  /* 0x000000ffff077224 */ /* 0x000fe200078e0003 */
[----:B------:R-:W-:-:S04]  /*9830*/  MOV R5, 0x0 ;  /* 0x0000000000057802 */ /* 0x000fc80000000f00 */
[----:B------:R1:W-:Y:S01]  /*9840*/  STL.64 [R2], R6 ;  /* 0x0000000602007387 */ /* 0x0003e20000100a00 */
[----:B------:R-:W-:Y:S05]  /*9850*/  RET.REL.NODEC R4 `(_ZN7cutlass13device_kernelIN5flash19enable_sm80_to_sm89INS1_16FlashAttnBwdSm80INS1_25CollectiveMainloopBwdSm80ILi2ELi2EN4cute5tupleIJNS5_1CILi128EEES8_NS7_ILi64EEEEEENS_10bfloat16_tEfNS_4arch4Sm80ELb0ELb0ELb1ELb0ELb0ELb0ELb0ELb0ELi2ELi4ELi4ELi4ELb0EEENS1_21CollectiveEpilogueBwdISA_SB_SD_Li256ELb0ELb0ELi2EEENS1_19SingleTileSchedulerILb0ELb0ELb0ELi128EEEEEEEEEvNT_6ParamsE) ;  /* 0xffff67a004007950 */ /* 0x000fea0003c3ffff */
        .type           $_ZN7cutlass13device_kernelIN5flash19enable_sm80_to_sm89INS1_16FlashAttnBwdSm80INS1_25CollectiveMainloopBwdSm80ILi2ELi2EN4cute5tupleIJNS5_1CILi128EEES8_NS7_ILi64EEEEEENS_10bfloat16_tEfNS_4arch4Sm80ELb0ELb0ELb1ELb0ELb0ELb0ELb0ELb0ELi2ELi4ELi4ELi4ELb0EEENS1_21CollectiveEpilogueBwdISA_SB_SD_Li256ELb0ELb0ELi2EEENS1_19SingleTileSchedulerILb0ELb0ELb0ELi128EEEEEEEEEvNT_6ParamsE$_ZN4cute3eso3ESOILb1ELb0EJNS_6LayoutINS_5tupleIJNS3_IJNS_1CILi2EEES5_S5_EEES5_EEENS3_IJNS3_IJNS4_ILi1EEES5_NS4_ILi4EEEEEENS4_ILi8EEEEEEEEiEEC2ERKSD_RKi,@function
        .size           $_ZN7cutlass13device_kernelIN5flash19enable_sm80_to_sm89INS1_16FlashAttnBwdSm80INS1_25CollectiveMainloopBwdSm80ILi2ELi2EN4cute5tupleIJNS5_1CILi128EEES8_NS7_ILi64EEEEEENS_10bfloat16_tEfNS_4arch4Sm80ELb0ELb0ELb1ELb0ELb0ELb0ELb0ELb0ELi2ELi4ELi4ELi4ELb0EEENS1_21CollectiveEpilogueBwdISA_SB_SD_Li256ELb0ELb0ELi2EEENS1_19SingleTileSchedulerILb0ELb0ELb0ELi128EEEEEEEEEvNT_6ParamsE$_ZN4cute3eso3ESOILb1ELb0EJNS_6LayoutINS_5tupleIJNS3_IJNS_1CILi2EEES5_S5_EEES5_EEENS3_IJNS3_IJNS4_ILi1EEES5_NS4_ILi4EEEEEENS4_ILi8EEEEEEEEiEEC2ERKSD_RKi,($_ZN7cutlass13device_kernelIN5flash19enable_sm80_to_sm89INS1_16FlashAttnBwdSm80INS1_25CollectiveMainloopBwdSm80ILi2ELi2EN4cute5tupleIJNS5_1CILi128EEES8_NS7_ILi64EEEEEENS_10bfloat16_tEfNS_4arch4Sm80ELb0ELb0ELb1ELb0ELb0ELb0ELb0ELb0ELi2ELi4ELi4ELi4ELb0EEENS1_21CollectiveEpilogueBwdISA_SB_SD_Li256ELb0ELb0ELi2EEENS1_19SingleTileSchedulerILb0ELb0ELb0ELi128EEEEEEEEEvNT_6ParamsE$_ZN4cute3eso3ESOILb1ELb0EJNS_6LayoutINS_5tupleIJNS3_IJNS_1CILi4EEENS4_ILi1EEEEEEEEENS3_IJNS3_IJS6_NS4_ILi0EEEEEEEEEEENS_10ViewEngineINS_8gmem_ptrIPKfEEEEEEC2ERKSC_RKSI_ - $_ZN7cutlass13device_kernelIN5flash19enable_sm80_to_sm89INS1_16FlashAttnBwdSm80INS1_25CollectiveMainloopBwdSm80ILi2ELi2EN4cute5tupleIJNS5_1CILi128EEES8_NS7_ILi64EEEEEENS_10bfloat16_tEfNS_4arch4Sm80ELb0ELb0ELb1ELb0ELb0ELb0ELb0ELb0ELi2ELi4ELi4ELi4ELb0EEENS1_21CollectiveEpilogueBwdISA_SB_SD_Li256ELb0ELb0ELi2EEENS1_19SingleTileSchedulerILb0ELb0ELb0ELi128EEEEEEEEEvNT_6ParamsE$_ZN4cute3eso3ESOILb1ELb0EJNS_6LayoutINS_5tupleIJNS3_IJNS_1CILi2EEES5_S5_EEES5_EEENS3_IJNS3_IJNS4_ILi1EEES5_NS4_ILi4EEEEEENS4_ILi8EEEEEEEEiEEC2ERKSD_RKi)
$_ZN7cutlass13device_kernelIN5flash19enable_sm80_to_sm89INS1_16FlashAttnBwdSm80INS1_25CollectiveMainloopBwdSm80ILi2ELi2EN4cute5tupleIJNS5_1CILi128EEES8_NS7_ILi64EEEEEENS_10bfloat16_tEfNS_4arch4Sm80ELb0ELb0ELb1ELb0ELb0ELb0ELb0ELb0ELi2ELi4ELi4ELi4ELb0EEENS1_21CollectiveEpilogueBwdISA_SB_SD_Li256ELb0ELb0ELi2EEENS1_19SingleTileSchedulerILb0ELb0ELb0ELi128EEEEEEEEEvNT_6ParamsE$_ZN4cute3eso3ESOILb1ELb0EJNS_6LayoutINS_5tupleIJNS3_IJNS_1CILi2EEES5_S5_EEES5_EEENS3_IJNS3_IJNS4_ILi1EEES5_NS4_ILi4EEEEEENS4_ILi8EEEEEEEEiEEC2ERKSD_RKi:
[----:B------:R-:W-:Y:S02]  /*9860*/  IADD3 R2, R76, -c[0x0][0x20], RZ ;  /* 0x800008004c027a10 */ /* 0x000fe40007ffe0ff */
[----:B------:R-:W-:-:S03]  /*9870*/  MOV R5, 0x0 ;  /* 0x0000000000057802 */ /* 0x000fc60000000f00 */
[----:B------:R1:W-:Y:S01]  /*9880*/  STL [R2], R3 ;  /* 0x0000000302007387 */ /* 0x0003e20000100800 */
[----:B------:R-:W-:Y:S05]  /*9890*/  RET.REL.NODEC R4 `(_ZN7cutlass13device_kernelIN5flash19enable_sm80_to_sm89INS1_16FlashAttnBwdSm80INS1_25CollectiveMainloopBwdSm80ILi2ELi2EN4cute5tupleIJNS5_1CILi128EEES8_NS7_ILi64EEEEEENS_10bfloat16_tEfNS_4arch4Sm80ELb0ELb0ELb1ELb0ELb0ELb0ELb0ELb0ELi2ELi4ELi4ELi4ELb0EEENS1_21CollectiveEpilogueBwdISA_SB_SD_Li256ELb0ELb0ELi2EEENS1_19SingleTileSchedulerILb0ELb0ELb0ELi128EEEEEEEEEvNT_6ParamsE) ;  /* 0xffff676004007950 */ /* 0x000fea0003c3ffff */
        .type           $_ZN7cutlass13device_kernelIN5flash19enable_sm80_to_sm89INS1_16FlashAttnBwdSm80INS1_25CollectiveMainloopBwdSm80ILi2ELi2EN4cute5tupleIJNS5_1CILi128EEES8_NS7_ILi64EEEEEENS_10bfloat16_tEfNS_4arch4Sm80ELb0ELb0ELb1ELb0ELb0ELb0ELb0ELb0ELi2ELi4ELi4ELi4ELb0EEENS1_21CollectiveEpilogueBwdISA_SB_SD_Li256ELb0ELb0ELi2EEENS1_19SingleTileSchedulerILb0ELb0ELb0ELi128EEEEEEEEEvNT_6ParamsE$_ZN4cute3eso3ESOILb1ELb0EJNS_6LayoutINS_5tupleIJNS3_IJNS_1CILi4EEENS4_ILi1EEEEEEEEENS3_IJNS3_IJS6_NS4_ILi0EEEEEEEEEEENS_10ViewEngineINS_8gmem_ptrIPKfEEEEEEC2ERKSC_RKSI_,@function
        .size           $_ZN7cutlass13device_kernelIN5flash19enable_sm80_to_sm89INS1_16FlashAttnBwdSm80INS1_25CollectiveMainloopBwdSm80ILi2ELi2EN4cute5tupleIJNS5_1CILi128EEES8_NS7_ILi64EEEEEENS_10bfloat16_tEfNS_4arch4Sm80ELb0ELb0ELb1ELb0ELb0ELb0ELb0ELb0ELi2ELi4ELi4ELi4ELb0EEENS1_21CollectiveEpilogueBwdISA_SB_SD_Li256ELb0ELb0ELi2EEENS1_19SingleTileSchedulerILb0ELb0ELb0ELi128EEEEEEEEEvNT_6ParamsE$_ZN4cute3eso3ESOILb1ELb0EJNS_6LayoutINS_5tupleIJNS3_IJNS_1CILi4EEENS4_ILi1EEEEEEEEENS3_IJNS3_IJS6_NS4_ILi0EEEEEEEEEEENS_10ViewEngineINS_8gmem_ptrIPKfEEEEEEC2ERKSC_RKSI_,($_ZN7cutlass13device_kernelIN5flash19enable_sm80_to_sm89INS1_16FlashAttnBwdSm80INS1_25CollectiveMainloopBwdSm80ILi2ELi2EN4cute5tupleIJNS5_1CILi128EEES8_NS7_ILi64EEEEEENS_10bfloat16_tEfNS_4arch4Sm80ELb0ELb0ELb1ELb0ELb0ELb0ELb0ELb0ELi2ELi4ELi4ELi4ELb0EEENS1_21CollectiveEpilogueBwdISA_SB_SD_Li256ELb0ELb0ELi2EEENS1_19SingleTileSchedulerILb0ELb0ELb0ELi128EEEEEEEEEvNT_6ParamsE$_ZN4cute3eso3ESOILb1ELb0EJNS_6LayoutINS_5tupleIJNS3_IJNS_1CILi4EEENS4_ILi1EEEEEEEEENS3_IJNS3_IJS6_NS4_ILi0EEEEEEEEEEENS_10ViewEngineINS_8smem_ptrIPfEEEEEEC2ERKSC_RKSH_ - $_ZN7cutlass13device_kernelIN5flash19enable_sm80_to_sm89INS1_16FlashAttnBwdSm80INS1_25CollectiveMainloopBwdSm80ILi2ELi2EN4cute5tupleIJNS5_1CILi128EEES8_NS7_ILi64EEEEEENS_10bfloat16_tEfNS_4arch4Sm80ELb0ELb0ELb1ELb0ELb0ELb0ELb0ELb0ELi2ELi4ELi4ELi4ELb0EEENS1_21CollectiveEpilogueBwdISA_SB_SD_Li256ELb0ELb0ELi2EEENS1_19SingleTileSchedulerILb0ELb0ELb0ELi128EEEEEEEEEvNT_6ParamsE$_ZN4cute3eso3ESOILb1ELb0EJNS_6LayoutINS_5tupleIJNS3_IJNS_1CILi4EEENS4_ILi1EEEEEEEEENS3_IJNS3_IJS6_NS4_ILi0EEEEEEEEEEENS_10ViewEngineINS_8gmem_ptrIPKfEEEEEEC2ERKSC_RKSI_)
$_ZN7cutlass13device_kernelIN5flash19enable_sm80_to_sm89INS1_16FlashAttnBwdSm80INS1_25CollectiveMainloopBwdSm80ILi2ELi2EN4cute5tupleIJNS5_1CILi128EEES8_NS7_ILi64EEEEEENS_10bfloat16_tEfNS_4arch4Sm80ELb0ELb0ELb1ELb0ELb0ELb0ELb0ELb0ELi2ELi4ELi4ELi4ELb0EEENS1_21CollectiveEpilogueBwdISA_SB_SD_Li256ELb0ELb0ELi2EEENS1_19SingleTileSchedulerILb0ELb0ELb0ELi128EEEEEEEEEvNT_6ParamsE$_ZN4cute3eso3ESOILb1ELb0EJNS_6LayoutINS_5tupleIJNS3_IJNS_1CILi4EEENS4_ILi1EEEEEEEEENS3_IJNS3_IJS6_NS4_ILi0EEEEEEEEEEENS_10ViewEngineINS_8gmem_ptrIPKfEEEEEEC2ERKSC_RKSI_:
[----:B------:R-:W-:Y:S02]  /*98a0*/  IADD3 R4, R13, -c[0x0][0x20], RZ ;  /* 0x800008000d047a10 */ /* 0x000fe40007ffe0ff */
[----:B------:R-:W-:-:S03]  /*98b0*/  MOV R9, 0x0 ;  /* 0x0000000000097802 */ /* 0x000fc60000000f00 */
[----:B------:R1:W-:Y:S01]  /*98c0*/  STL.64 [R4], R2 ;  /* 0x0000000204007387 */ /* 0x0003e20000100a00 */
[----:B------:R-:W-:Y:S05]  /*98d0*/  RET.REL.NODEC R8 `(_ZN7cutlass13device_kernelIN5flash19enable_sm80_to_sm89INS1_16FlashAttnBwdSm80INS1_25CollectiveMainloopBwdSm80ILi2ELi2EN4cute5tupleIJNS5_1CILi128EEES8_NS7_ILi64EEEEEENS_10bfloat16_tEfNS_4arch4Sm80ELb0ELb0ELb1ELb0ELb0ELb0ELb0ELb0ELi2ELi4ELi4ELi4ELb0EEENS1_21CollectiveEpilogueBwdISA_SB_SD_Li256ELb0ELb0ELi2EEENS1_19SingleTileSchedulerILb0ELb0ELb0ELi128EEEEEEEEEvNT_6ParamsE) ;  /* 0xffff672008007950 */ /* 0x000fea0003c3ffff */
        .type           $_ZN7cutlass13device_kernelIN5flash19enable_sm80_to_sm89INS1_16FlashAttnBwdSm80INS1_25CollectiveMainloopBwdSm80ILi2ELi2EN4cute5tupleIJNS5_1CILi128EEES8_NS7_ILi64EEEEEENS_10bfloat16_tEfNS_4arch4Sm80ELb0ELb0ELb1ELb0ELb0ELb0ELb0ELb0ELi2ELi4ELi4ELi4ELb0EEENS1_21CollectiveEpilogueBwdISA_SB_SD_Li256ELb0ELb0ELi2EEENS1_19SingleTileSchedulerILb0ELb0ELb0ELi128EEEEEEEEEvNT_6ParamsE$_ZN4cute3eso3ESOILb1ELb0EJNS_6LayoutINS_5tupleIJNS3_IJNS_1CILi4EEENS4_ILi1EEEEEEEEENS3_IJNS3_IJS6_NS4_ILi0EEEEEEEEEEENS_10ViewEngineINS_8smem_ptrIPfEEEEEEC2ERKSC_RKSH_,@function
        .size           $_ZN7cutlass13device_kernelIN5flash19enable_sm80_to_sm89INS1_16FlashAttnBwdSm80INS1_25CollectiveMainloopBwdSm80ILi2ELi2EN4cute5tupleIJNS5_1CILi128EEES8_NS7_ILi64EEEEEENS_10bfloat16_tEfNS_4arch4Sm80ELb0ELb0ELb1ELb0ELb0ELb0ELb0ELb0ELi2ELi4ELi4ELi4ELb0EEENS1_21CollectiveEpilogueBwdISA_SB_SD_Li256ELb0ELb0ELi2EEENS1_19SingleTileSchedulerILb0ELb0ELb0ELi128EEEEEEEEEvNT_6ParamsE$_ZN4cute3eso3ESOILb1ELb0EJNS_6LayoutINS_5tupleIJNS3_IJNS_1CILi4EEENS4_ILi1EEEEEEEEENS3_IJNS3_IJS6_NS4_ILi0EEEEEEEEEEENS_10ViewEngineINS_8smem_ptrIPfEEEEEEC2ERKSC_RKSH_,($_ZN7cutlass13device_kernelIN5flash19enable_sm80_to_sm89INS1_16FlashAttnBwdSm80INS1_25CollectiveMainloopBwdSm80ILi2ELi2EN4cute5tupleIJNS5_1CILi128EEES8_NS7_ILi64EEEEEENS_10bfloat16_tEfNS_4arch4Sm80ELb0ELb0ELb1ELb0ELb0ELb0ELb0ELb0ELi2ELi4ELi4ELi4ELb0EEENS1_21CollectiveEpilogueBwdISA_SB_SD_Li256ELb0ELb0ELi2EEENS1_19SingleTileSchedulerILb0ELb0ELb0ELi128EEEEEEEEEvNT_6ParamsE$_ZN4cute3eso3ESOILb1ELb0EJNS_6LayoutINS_5tupleIJNS3_IJNS_1CILi4EEENS4_ILi1EEEEEEEEENS3_IJNS3_IJS6_NS4_ILi0EEEEEEEEEEENS_10ViewEngineIPjEEEEC2ERKSC_RKSF_ - $_ZN7cutlass13device_kernelIN5flash19enable_sm80_to_sm89INS1_16FlashAttnBwdSm80INS1_25CollectiveMainloopBwdSm80ILi2ELi2EN4cute5tupleIJNS5_1CILi128EEES8_NS7_ILi64EEEEEENS_10bfloat16_tEfNS_4arch4Sm80ELb0ELb0ELb1ELb0ELb0ELb0ELb0ELb0ELi2ELi4ELi4ELi4ELb0EEENS1_21CollectiveEpilogueBwdISA_SB_SD_Li256ELb0ELb0ELi2EEENS1_19SingleTileSchedulerILb0ELb0ELb0ELi128EEEEEEEEEvNT_6ParamsE$_ZN4cute3eso3ESOILb1ELb0EJNS_6LayoutINS_5tupleIJNS3_IJNS_1CILi4EEENS4_ILi1EEEEEEEEENS3_IJNS3_IJS6_NS4_ILi0EEEEEEEEEEENS_10ViewEngineINS_8smem_ptrIPfEEEEEEC2ERKSC_RKSH_)
$_ZN7cutlass13device_kernelIN5flash19enable_sm80_to_sm89INS1_16FlashAttnBwdSm80INS1_25CollectiveMainloopBwdSm80ILi2ELi2EN4cute5tupleIJNS5_1CILi128EEES8_NS7_ILi64EEEEEENS_10bfloat16_tEfNS_4arch4Sm80ELb0ELb0ELb1ELb0ELb0ELb0ELb0ELb0ELi2ELi4ELi4ELi4ELb0EEENS1_21CollectiveEpilogueBwdISA_SB_SD_Li256ELb0ELb0ELi2EEENS1_19SingleTileSchedulerILb0ELb0ELb0ELi128EEEEEEEEEvNT_6ParamsE$_ZN4cute3eso3ESOILb1ELb0EJNS_6LayoutINS_5tupleIJNS3_IJNS_1CILi4EEENS4_ILi1EEEEEEEEENS3_IJNS3_IJS6_NS4_ILi0EEEEEEEEEEENS_10ViewEngineINS_8smem_ptrIPfEEEEEEC2ERKSC_RKSH_:
[----:B------:R-:W-:Y:S02]  /*98e0*/  IADD3 R6, R7, -c[0x0][0x20], RZ ;  /* 0x8000080007067a10 */ /* 0x000fe40007ffe0ff */
[----:B------:R-:W-:-:S03]  /*98f0*/  MOV R9, 0x0 ;  /* 0x0000000000097802 */ /* 0x000fc60000000f00 */
[----:B------:R1:W-:Y:S01]  /*9900*/  STL.64 [R6], R2 ;  /* 0x0000000206007387 */ /* 0x0003e20000100a00 */
[----:B------:R-:W-:Y:S05]  /*9910*/  RET.REL.NODEC R8 `(_ZN7cutlass13device_kernelIN5flash19enable_sm80_to_sm89INS1_16FlashAttnBwdSm80INS1_25CollectiveMainloopBwdSm80ILi2ELi2EN4cute5tupleIJNS5_1CILi128EEES8_NS7_ILi64EEEEEENS_10bfloat16_tEfNS_4arch4Sm80ELb0ELb0ELb1ELb0ELb0ELb0ELb0ELb0ELi2ELi4ELi4ELi4ELb0EEENS1_21CollectiveEpilogueBwdISA_SB_SD_Li256ELb0ELb0ELi2EEENS1_19SingleTileSchedulerILb0ELb0ELb0ELi128EEEEEEEEEvNT_6ParamsE) ;  /* 0xffff66e008007950 */ /* 0x000fea0003c3ffff */
        .type           $_ZN7cutlass13device_kernelIN5flash19enable_sm80_to_sm89INS1_16FlashAttnBwdSm80INS1_25CollectiveMainloopBwdSm80ILi2ELi2EN4cute5tupleIJNS5_1CILi128EEES8_NS7_ILi64EEEEEENS_10bfloat16_tEfNS_4arch4Sm80ELb0ELb0ELb1ELb0ELb0ELb0ELb0ELb0ELi2ELi4ELi4ELi4ELb0EEENS1_21CollectiveEpilogueBwdISA_SB_SD_Li256ELb0ELb0ELi2EEENS1_19SingleTileSchedulerILb0ELb0ELb0ELi128EEEEEEEEEvNT_6ParamsE$_ZN4cute3eso3ESOILb1ELb0EJNS_6LayoutINS_5tupleIJNS3_IJNS_1CILi4EEENS4_ILi1EEEEEEEEENS3_IJNS3_IJS6_NS4_ILi0EEEEEEEEEEENS_10ViewEngineIPjEEEEC2ERKSC_RKSF_,@function
        .size           $_ZN7cutlass13device_kernelIN5flash19enable_sm80_to_sm89INS1_16FlashAttnBwdSm80INS1_25CollectiveMainloopBwdSm80ILi2ELi2EN4cute5tupleIJNS5_1CILi128EEES8_NS7_ILi64EEEEEENS_10bfloat16_tEfNS_4arch4Sm80ELb0ELb0ELb1ELb0ELb0ELb0ELb0ELb0ELi2ELi4ELi4ELi4ELb0EEENS1_21CollectiveEpilogueBwdISA_SB_SD_Li256ELb0ELb0ELi2EEENS1_19SingleTileSchedulerILb0ELb0ELb0ELi128EEEEEEEEEvNT_6ParamsE$_ZN4cute3eso3ESOILb1ELb0EJNS_6LayoutINS_5tupleIJNS3_IJNS_1CILi4EEENS4_ILi1EEEEEEEEENS3_IJNS3_IJS6_NS4_ILi0EEEEEEEEEEENS_10ViewEngineIPjEEEEC2ERKSC_RKSF_,($_ZN7cutlass13device_kernelIN5flash19enable_sm80_to_sm89INS1_16FlashAttnBwdSm80INS1_25CollectiveMainloopBwdSm80ILi2ELi2EN4cute5tupleIJNS5_1CILi128EEES8_NS7_ILi64EEEEEENS_10bfloat16_tEfNS_4arch4Sm80ELb0ELb0ELb1ELb0ELb0ELb0ELb0ELb0ELi2ELi4ELi4ELi4ELb0EEENS1_21CollectiveEpilogueBwdISA_SB_SD_Li256ELb0ELb0ELi2EEENS1_19SingleTileSchedulerILb0ELb0ELb0ELi128EEEEEEEEEvNT_6ParamsE$_ZN4cute3eso3ESOILb1ELb0EJNS_6LayoutINS_5tupleIJNS3_IJNS_1CILi4EEENS4_ILi1EEEEEES6_EEENS3_IJNS3_IJS6_NS4_ILi0EEEEEES9_EEEEENS_10ViewEngineINS_8gmem_ptrIPKfEEEEEEC2ERKSC_RKSI_ - $_ZN7cutlass13device_kernelIN5flash19enable_sm80_to_sm89INS1_16FlashAttnBwdSm80INS1_25CollectiveMainloopBwdSm80ILi2ELi2EN4cute5tupleIJNS5_1CILi128EEES8_NS7_ILi64EEEEEENS_10bfloat16_tEfNS_4arch4Sm80ELb0ELb0ELb1ELb0ELb0ELb0ELb0ELb0ELi2ELi4ELi4ELi4ELb0EEENS1_21CollectiveEpilogueBwdISA_SB_SD_Li256ELb0ELb0ELi2EEENS1_19SingleTileSchedulerILb0ELb0ELb0ELi128EEEEEEEEEvNT_6ParamsE$_ZN4cute3eso3ESOILb1ELb0EJNS_6LayoutINS_5tupleIJNS3_IJNS_1CILi4EEENS4_ILi1EEEEEEEEENS3_IJNS3_IJS6_NS4_ILi0EEEEEEEEEEENS_10ViewEngineIPjEEEEC2ERKSC_RKSF_)
$_ZN7cutlass13device_kernelIN5flash19enable_sm80_to_sm89INS1_16FlashAttnBwdSm80INS1_25CollectiveMainloopBwdSm80ILi2ELi2EN4cute5tupleIJNS5_1CILi128EEES8_NS7_ILi64EEEEEENS_10bfloat16_tEfNS_4arch4Sm80ELb0ELb0ELb1ELb0ELb0ELb0ELb0ELb0ELi2ELi4ELi4ELi4ELb0EEENS1_21CollectiveEpilogueBwdISA_SB_SD_Li256ELb0ELb0ELi2EEENS1_19SingleTileSchedulerILb0ELb0ELb0ELi128EEEEEEEEEvNT_6ParamsE$_ZN4cute3eso3ESOILb1ELb0EJNS_6LayoutINS_5tupleIJNS3_IJNS_1CILi4EEENS4_ILi1EEEEEEEEENS3_IJNS3_IJS6_NS4_ILi0EEEEEEEEEEENS_10ViewEngineIPjEEEEC2ERKSC_RKSF_:
[----:B------:R-:W-:Y:S02]  /*9920*/  IADD3 R2, R76, -c[0x0][0x20], RZ ;  /* 0x800008004c027a10 */ /* 0x000fe40007ffe0ff */
[----:B------:R-:W-:-:S03]  /*9930*/  MOV R7, 0x0 ;  /* 0x0000000000077802 */ /* 0x000fc60000000f00 */
[----:B------:R1:W-:Y:S01]  /*9940*/  STL.64 [R2], R4 ;  /* 0x0000000402007387 */ /* 0x0003e20000100a00 */
[----:B------:R-:W-:Y:S05]  /*9950*/  RET.REL.NODEC R6 `(_ZN7cutlass13device_kernelIN5flash19enable_sm80_to_sm89INS1_16FlashAttnBwdSm80INS1_25CollectiveMainloopBwdSm80ILi2ELi2EN4cute5tupleIJNS5_1CILi128EEES8_NS7_ILi64EEEEEENS_10bfloat16_tEfNS_4arch4Sm80ELb0ELb0ELb1ELb0ELb0ELb0ELb0ELb0ELi2ELi4ELi4ELi4ELb0EEENS1_21CollectiveEpilogueBwdISA_SB_SD_Li256ELb0ELb0ELi2EEENS1_19SingleTileSchedulerILb0ELb0ELb0ELi128EEEEEEEEEvNT_6ParamsE) ;  /* 0xffff66a006007950 */ /* 0x000fea0003c3ffff */
        .type           $_ZN7cutlass13device_kernelIN5flash19enable_sm80_to_sm89INS1_16FlashAttnBwdSm80INS1_25CollectiveMainloopBwdSm80ILi2ELi2EN4cute5tupleIJNS5_1CILi128EEES8_NS7_ILi64EEEEEENS_10bfloat16_tEfNS_4arch4Sm80ELb0ELb0ELb1ELb0ELb0ELb0ELb0ELb0ELi2ELi4ELi4ELi4ELb0EEENS1_21CollectiveEpilogueBwdISA_SB_SD_Li256ELb0ELb0ELi2EEENS1_19SingleTileSchedulerILb0ELb0ELb0ELi128EEEEEEEEEvNT_6ParamsE$_ZN4cute3eso3ESOILb1ELb0EJNS_6LayoutINS_5tupleIJNS3_IJNS_1CILi4EEENS4_ILi1EEEEEES6_EEENS3_IJNS3_IJS6_NS4_ILi0EEEEEES9_EEEEENS_10ViewEngineINS_8gmem_ptrIPKfEEEEEEC2ERKSC_RKSI_,@function
        .size           $_ZN7cutlass13device_kernelIN5flash19enable_sm80_to_sm89INS1_16FlashAttnBwdSm80INS1_25CollectiveMainloopBwdSm80ILi2ELi2EN4cute5tupleIJNS5_1CILi128EEES8_NS7_ILi64EEEEEENS_10bfloat16_tEfNS_4arch4Sm80ELb0ELb0ELb1ELb0ELb0ELb0ELb0ELb0ELi2ELi4ELi4ELi4ELb0EEENS1_21CollectiveEpilogueBwdISA_SB_SD_Li256ELb0ELb0ELi2EEENS1_19SingleTileSchedulerILb0ELb0ELb0ELi128EEEEEEEEEvNT_6ParamsE$_ZN4cute3eso3ESOILb1ELb0EJNS_6LayoutINS_5tupleIJNS3_IJNS_1CILi4EEENS4_ILi1EEEEEES6_EEENS3_IJNS3_IJS6_NS4_ILi0EEEEEES9_EEEEENS_10ViewEngineINS_8gmem_ptrIPKfEEEEEEC2ERKSC_RKSI_,($_ZN7cutlass13device_kernelIN5flash19enable_sm80_to_sm89INS1_16FlashAttnBwdSm80INS1_25CollectiveMainloopBwdSm80ILi2ELi2EN4cute5tupleIJNS5_1CILi128EEES8_NS7_ILi64EEEEEENS_10bfloat16_tEfNS_4arch4Sm80ELb0ELb0ELb1ELb0ELb0ELb0ELb0ELb0ELi2ELi4ELi4ELi4ELb0EEENS1_21CollectiveEpilogueBwdISA_SB_SD_Li256ELb0ELb0ELi2EEENS1_19SingleTileSchedulerILb0ELb0ELb0ELi128EEEEEEEEEvNT_6ParamsE$_ZN4cute3eso3ESOILb1ELb0EJNS_6LayoutINS_5tupleIJNS3_IJNS_1CILi4EEENS4_ILi1EEEEEES6_EEENS3_IJNS3_IJS6_NS4_ILi0EEEEEES9_EEEEENS_10ViewEngineINS_8smem_ptrIPfEEEEEEC2ERKSC_RKSH_ - $_ZN7cutlass13device_kernelIN5flash19enable_sm80_to_sm89INS1_16FlashAttnBwdSm80INS1_25CollectiveMainloopBwdSm80ILi2ELi2EN4cute5tupleIJNS5_1CILi128EEES8_NS7_ILi64EEEEEENS_10bfloat16_tEfNS_4arch4Sm80ELb0ELb0ELb1ELb0ELb0ELb0ELb0ELb0ELi2ELi4ELi4ELi4ELb0EEENS1_21CollectiveEpilogueBwdISA_SB_SD_Li256ELb0ELb0ELi2EEENS1_19SingleTileSchedulerILb0ELb0ELb0ELi128EEEEEEEEEvNT_6ParamsE$_ZN4cute3eso3ESOILb1ELb0EJNS_6LayoutINS_5tupleIJNS3_IJNS_1CILi4EEENS4_ILi1EEEEEES6_EEENS3_IJNS3_IJS6_NS4_ILi0EEEEEES9_EEEEENS_10ViewEngineINS_8gmem_ptrIPKfEEEEEEC2ERKSC_RKSI_)
$_ZN7cutlass13device_kernelIN5flash19enable_sm80_to_sm89INS1_16FlashAttnBwdSm80INS1_25CollectiveMainloopBwdSm80ILi2ELi2EN4cute5tupleIJNS5_1CILi128EEES8_NS7_ILi64EEEEEENS_10bfloat16_tEfNS_4arch4Sm80ELb0ELb0ELb1ELb0ELb0ELb0ELb0ELb0ELi2ELi4ELi4ELi4ELb0EEENS1_21CollectiveEpilogueBwdISA_SB_SD_Li256ELb0ELb0ELi2EEENS1_19SingleTileSchedulerILb0ELb0ELb0ELi128EEEEEEEEEvNT_6ParamsE$_ZN4cute3eso3ESOILb1ELb0EJNS_6LayoutINS_5tupleIJNS3_IJNS_1CILi4EEENS4_ILi1EEEEEES6_EEENS3_IJNS3_IJS6_NS4_ILi0EEEEEES9_EEEEENS_10ViewEngineINS_8gmem_ptrIPKfEEEEEEC2ERKSC_RKSI_:
[----:B------:R-:W-:Y:S01]  /*9960*/  IADD3 R4, R15, -c[0x0][0x20], RZ ;  /* 0x800008000f047a10 */ /* 0x000fe20007ffe0ff */
[----:B------:R-:W-:Y:S01]  /*9970*/  IMAD.MOV.U32 R8, RZ, RZ, R6 ;  /* 0x000000ffff087224 */ /* 0x000fe200078e0006 */
[----:B------:R-:W-:-:S03]  /*9980*/  MOV R9, 0x0 ;  /* 0x0000000000097802 */ /* 0x000fc60000000f00 */
[----:B------:R1:W-:Y:S01]  /*9990*/  STL.64 [R4], R2 ;  /* 0x0000000204007387 */ /* 0x0003e20000100a00 */
[----:B------:R-:W-:Y:S05]  /*99a0*/  RET.REL.NODEC R8 `(_ZN7cutlass13device_kernelIN5flash19enable_sm80_to_sm89INS1_16FlashAttnBwdSm80INS1_25CollectiveMainloopBwdSm80ILi2ELi2EN4cute5tupleIJNS5_1CILi128EEES8_NS7_ILi64EEEEEENS_10bfloat16_tEfNS_4arch4Sm80ELb0ELb0ELb1ELb0ELb0ELb0ELb0ELb0ELi2ELi4ELi4ELi4ELb0EEENS1_21CollectiveEpilogueBwdISA_SB_SD_Li256ELb0ELb0ELi2EEENS1_19SingleTileSchedulerILb0ELb0ELb0ELi128EEEEEEEEEvNT_6ParamsE) ;  /* 0xffff665008007950 */ /* 0x000fea0003c3ffff */
        .type           $_ZN7cutlass13device_kernelIN5flash19enable_sm80_to_sm89INS1_16FlashAttnBwdSm80INS1_25CollectiveMainloopBwdSm80ILi2ELi2EN4cute5tupleIJNS5_1CILi128EEES8_NS7_ILi64EEEEEENS_10bfloat16_tEfNS_4arch4Sm80ELb0ELb0ELb1ELb0ELb0ELb0ELb0ELb0ELi2ELi4ELi4ELi4ELb0EEENS1_21CollectiveEpilogueBwdISA_SB_SD_Li256ELb0ELb0ELi2EEENS1_19SingleTileSchedulerILb0ELb0ELb0ELi128EEEEEEEEEvNT_6ParamsE$_ZN4cute3eso3ESOILb1ELb0EJNS_6LayoutINS_5tupleIJNS3_IJNS_1CILi4EEENS4_ILi1EEEEEES6_EEENS3_IJNS3_IJS6_NS4_ILi0EEEEEES9_EEEEENS_10ViewEngineINS_8smem_ptrIPfEEEEEEC2ERKSC_RKSH_,@function
        .size           $_ZN7cutlass13device_kernelIN5flash19enable_sm80_to_sm89INS1_16FlashAttnBwdSm80INS1_25CollectiveMainloopBwdSm80ILi2ELi2EN4cute5tupleIJNS5_1CILi128EEES8_NS7_ILi64EEEEEENS_10bfloat16_tEfNS_4arch4Sm80ELb0ELb0ELb1ELb0ELb0ELb0ELb0ELb0ELi2ELi4ELi4ELi4ELb0EEENS1_21CollectiveEpilogueBwdISA_SB_SD_Li256ELb0ELb0ELi2EEENS1_19SingleTileSchedulerILb0ELb0ELb0ELi128EEEEEEEEEvNT_6ParamsE$_ZN4cute3eso3ESOILb1ELb0EJNS_6LayoutINS_5tupleIJNS3_IJNS_1CILi4EEENS4_ILi1EEEEEES6_EEENS3_IJNS3_IJS6_NS4_ILi0EEEEEES9_EEEEENS_10ViewEngineINS_8smem_ptrIPfEEEEEEC2ERKSC_RKSH_,($_ZN7cutlass13device_kernelIN5flash19enable_sm80_to_sm89INS1_16FlashAttnBwdSm80INS1_25CollectiveMainloopBwdSm80ILi2ELi2EN4cute5tupleIJNS5_1CILi128EEES8_NS7_ILi64EEEEEENS_10bfloat16_tEfNS_4arch4Sm80ELb0ELb0ELb1ELb0ELb0ELb0ELb0ELb0ELi2ELi4ELi4ELi4ELb0EEENS1_21CollectiveEpilogueBwdISA_SB_SD_Li256ELb0ELb0ELi2EEENS1_19SingleTileSchedulerILb0ELb0ELb0ELi128EEEEEEEEEvNT_6ParamsE$_ZN4cute3eso3ESOILb1ELb0EJNS_6LayoutINS_5tupleIJNS3_IJNS_1CILi4EEENS4_ILi1EEEEEES6_EEENS3_IJNS3_IJS6_NS4_ILi0EEEEEES9_EEEEEiEEC2ERKSC_RKi - $_ZN7cutlass13device_kernelIN5flash19enable_sm80_to_sm89INS1_16FlashAttnBwdSm80INS1_25CollectiveMainloopBwdSm80ILi2ELi2EN4cute5tupleIJNS5_1CILi128EEES8_NS7_ILi64EEEEEENS_10bfloat16_tEfNS_4arch4Sm80ELb0ELb0ELb1ELb0ELb0ELb0ELb0ELb0ELi2ELi4ELi4ELi4ELb0EEENS1_21CollectiveEpilogueBwdISA_SB_SD_Li256ELb0ELb0ELi2EEENS1_19SingleTileSchedulerILb0ELb0ELb0ELi128EEEEEEEEEvNT_6ParamsE$_ZN4cute3eso3ESOILb1ELb0EJNS_6LayoutINS_5tupleIJNS3_IJNS_1CILi4EEENS4_ILi1EEEEEES6_EEENS3_IJNS3_IJS6_NS4_ILi0EEEEEES9_EEEEENS_10ViewEngineINS_8smem_ptrIPfEEEEEEC2ERKSC_RKSH_)
$_ZN7cutlass13device_kernelIN5flash19enable_sm80_to_sm89INS1_16FlashAttnBwdSm80INS1_25CollectiveMainloopBwdSm80ILi2ELi2EN4cute5tupleIJNS5_1CILi128EEES8_NS7_ILi64EEEEEENS_10bfloat16_tEfNS_4arch4Sm80ELb0ELb0ELb1ELb0ELb0ELb0ELb0ELb0ELi2ELi4ELi4ELi4ELb0EEENS1_21CollectiveEpilogueBwdISA_SB_SD_Li256ELb0ELb0ELi2EEENS1_19SingleTileSchedulerILb0ELb0ELb0ELi128EEEEEEEEEvNT_6ParamsE$_ZN4cute3eso3ESOILb1ELb0EJNS_6LayoutINS_5tupleIJNS3_IJNS_1CILi4EEENS4_ILi1EEEEEES6_EEENS3_IJNS3_IJS6_NS4_ILi0EEEEEES9_EEEEENS_10ViewEngineINS_8smem_ptrIPfEEEEEEC2ERKSC_RKSH_:
[----:B------:R-:W-:Y:S02]  /*99b0*/  IADD3 R6, R15, -c[0x0][0x20], RZ ;  /* 0x800008000f067a10 */ /* 0x000fe40007ffe0ff */
[----:B------:R-:W-:-:S03]  /*99c0*/  MOV R9, 0x0 ;  /* 0x0000000000097802 */ /* 0x000fc60000000f00 */
[----:B------:R1:W-:Y:S01]  /*99d0*/  STL.64 [R6], R2 ;  /* 0x0000000206007387 */ /* 0x0003e20000100a00 */
[----:B------:R-:W-:Y:S05]  /*99e0*/  RET.REL.NODEC R8 `(_ZN7cutlass13device_kernelIN5flash19enable_sm80_to_sm89INS1_16FlashAttnBwdSm80INS1_25CollectiveMainloopBwdSm80ILi2ELi2EN4cute5tupleIJNS5_1CILi128EEES8_NS7_ILi64EEEEEENS_10bfloat16_tEfNS_4arch4Sm80ELb0ELb0ELb1ELb0ELb0ELb0ELb0ELb0ELi2ELi4ELi4ELi4ELb0EEENS1_21CollectiveEpilogueBwdISA_SB_SD_Li256ELb0ELb0ELi2EEENS1_19SingleTileSchedulerILb0ELb0ELb0ELi128EEEEEEEEEvNT_6ParamsE) ;  /* 0xffff661008007950 */ /* 0x000fea0003c3ffff */
        .type           $_ZN7cutlass13device_kernelIN5flash19enable_sm80_to_sm89INS1_16FlashAttnBwdSm80INS1_25CollectiveMainloopBwdSm80ILi2ELi2EN4cute5tupleIJNS5_1CILi128EEES8_NS7_ILi64EEEEEENS_10bfloat16_tEfNS_4arch4Sm80ELb0ELb0ELb1ELb0ELb0ELb0ELb0ELb0ELi2ELi4ELi4ELi4ELb0EEENS1_21CollectiveEpilogueBwdISA_SB_SD_Li256ELb0ELb0ELi2EEENS1_19SingleTileSchedulerILb0ELb0ELb0ELi128EEEEEEEEEvNT_6ParamsE$_ZN4cute3eso3ESOILb1ELb0EJNS_6LayoutINS_5tupleIJNS3_IJNS_1CILi4EEENS4_ILi1EEEEEES6_EEENS3_IJNS3_IJS6_NS4_ILi0EEEEEES9_EEEEEiEEC2ERKSC_RKi,@function
        .size           $_ZN7cutlass13device_kernelIN5flash19enable_sm80_to_sm89INS1_16FlashAttnBwdSm80INS1_25CollectiveMainloopBwdSm80ILi2ELi2EN4cute5tupleIJNS5_1CILi128EEES8_NS7_ILi64EEEEEENS_10bfloat16_tEfNS_4arch4Sm80ELb0ELb0ELb1ELb0ELb0ELb0ELb0ELb0ELi2ELi4ELi4ELi4ELb0EEENS1_21CollectiveEpilogueBwdISA_SB_SD_Li256ELb0ELb0ELi2EEENS1_19SingleTileSchedulerILb0ELb0ELb0ELi128EEEEEEEEEvNT_6ParamsE$_ZN4cute3eso3ESOILb1ELb0EJNS_6LayoutINS_5tupleIJNS3_IJNS_1CILi4EEENS4_ILi1EEEEEES6_EEENS3_IJNS3_IJS6_NS4_ILi0EEEEEES9_EEEEEiEEC2ERKSC_RKi,($_ZN7cutlass13device_kernelIN5flash19enable_sm80_to_sm89INS1_16FlashAttnBwdSm80INS1_25CollectiveMainloopBwdSm80ILi2ELi2EN4cute5tupleIJNS5_1CILi128EEES8_NS7_ILi64EEEEEENS_10bfloat16_tEfNS_4arch4Sm80ELb0ELb0ELb1ELb0ELb0ELb0ELb0ELb0ELi2ELi4ELi4ELi4ELb0EEENS1_21CollectiveEpilogueBwdISA_SB_SD_Li256ELb0ELb0ELi2EEENS1_19SingleTileSchedulerILb0ELb0ELb0ELi128EEEEEEEEEvNT_6ParamsE$_ZN4cute3eso3ESOILb1ELb0EJNS_6LayoutINS_5tupleIJNS3_IJNS_1CILi8EEENS4_ILi1EEEEEEEEENS3_IJNS3_IJS6_NS4_ILi0EEEEEEEEEEENS_10ViewEngineINS_8gmem_ptrIPKN7cutlass10bfloat16_tEEEEEEEC2ERKSC_RKSK_ - $_ZN7cutlass13device_kernelIN5flash19enable_sm80_to_sm89INS1_16FlashAttnBwdSm80INS1_25CollectiveMainloopBwdSm80ILi2ELi2EN4cute5tupleIJNS5_1CILi128EEES8_NS7_ILi64EEEEEENS_10bfloat16_tEfNS_4arch4Sm80ELb0ELb0ELb1ELb0ELb0ELb0ELb0ELb0ELi2ELi4ELi4ELi4ELb0EEENS1_21CollectiveEpilogueBwdISA_SB_SD_Li256ELb0ELb0ELi2EEENS1_19SingleTileSchedulerILb0ELb0ELb0ELi128EEEEEEEEEvNT_6ParamsE$_ZN4cute3eso3ESOILb1ELb0EJNS_6LayoutINS_5tupleIJNS3_IJNS_1CILi4EEENS4_ILi1EEEEEES6_EEENS3_IJNS3_IJS6_NS4_ILi0EEEEEES9_EEEEEiEEC2ERKSC_RKi)
$_ZN7cutlass13device_kernelIN5flash19enable_sm80_to_sm89INS1_16FlashAttnBwdSm80INS1_25CollectiveMainloopBwdSm80ILi2ELi2EN4cute5tupleIJNS5_1CILi128EEES8_NS7_ILi64EEEEEENS_10bfloat16_tEfNS_4arch4Sm80ELb0ELb0ELb1ELb0ELb0ELb0ELb0ELb0ELi2ELi4ELi4ELi4ELb0EEENS1_21CollectiveEpilogueBwdISA_SB_SD_Li256ELb0ELb0ELi2EEENS1_19SingleTileSchedulerILb0ELb0ELb0ELi128EEEEEEEEEvNT_6ParamsE$_ZN4cute3eso3ESOILb1ELb0EJNS_6LayoutINS_5tupleIJNS3_IJNS_1CILi4EEENS4_ILi1EEEEEES6_EEENS3_IJNS3_IJS6_NS4_ILi0EEEEEES9_EEEEEiEEC2ERKSC_RKi:
[----:B------:R-:W-:Y:S01]  /*99f0*/  IADD3 R2, R15, -c[0x0][0x20], RZ ;  /* 0x800008000f027a10 */ /* 0x000fe20007ffe0ff */
[----:B------:R-:W-:Y:S01]  /*9a00*/  IMAD.MOV.U32 R8, RZ, RZ, R6 ;  /* 0x000000ffff087224 */ /* 0x000fe200078e0006 */
[----:B------:R-:W-:-:S03]  /*9a10*/  MOV R9, 0x0 ;  /* 0x0000000000097802 */ /* 0x000fc60000000f00 */
[----:B------:R1:W-:Y:S01]  /*9a20*/  STL [R2], R3 ;  /* 0x0000000302007387 */ /* 0x0003e20000100800 */
[----:B------:R-:W-:Y:S05]  /*9a30*/  RET.REL.NODEC R8 `(_ZN7cutlass13device_kernelIN5flash19enable_sm80_to_sm89INS1_16FlashAttnBwdSm80INS1_25CollectiveMainloopBwdSm80ILi2ELi2EN4cute5tupleIJNS5_1CILi128EEES8_NS7_ILi64EEEEEENS_10bfloat16_tEfNS_4arch4Sm80ELb0ELb0ELb1ELb0ELb0ELb0ELb0ELb0ELi2ELi4ELi4ELi4ELb0EEENS1_21CollectiveEpilogueBwdISA_SB_SD_Li256ELb0ELb0ELi2EEENS1_19SingleTileSchedulerILb0ELb0ELb0ELi128EEEEEEEEEvNT_6ParamsE) ;  /* 0xffff65c008007950 */ /* 0x000fea0003c3ffff */
        .type           $_ZN7cutlass13device_kernelIN5flash19enable_sm80_to_sm89INS1_16FlashAttnBwdSm80INS1_25CollectiveMainloopBwdSm80ILi2ELi2EN4cute5tupleIJNS5_1CILi128EEES8_NS7_ILi64EEEEEENS_10bfloat16_tEfNS_4arch4Sm80ELb0ELb0ELb1ELb0ELb0ELb0ELb0ELb0ELi2ELi4ELi4ELi4ELb0EEENS1_21CollectiveEpilogueBwdISA_SB_SD_Li256ELb0ELb0ELi2EEENS1_19SingleTileSchedulerILb0ELb0ELb0ELi128EEEEEEEEEvNT_6ParamsE$_ZN4cute3eso3ESOILb1ELb0EJNS_6LayoutINS_5tupleIJNS3_IJNS_1CILi8EEENS4_ILi1EEEEEEEEENS3_IJNS3_IJS6_NS4_ILi0EEEEEEEEEEENS_10ViewEngineINS_8gmem_ptrIPKN7cutlass10bfloat16_tEEEEEEEC2ERKSC_RKSK_,@function
        .size           $_ZN7cutlass13device_kernelIN5flash19enable_sm80_to_sm89INS1_16FlashAttnBwdSm80INS1_25CollectiveMainloopBwdSm80ILi2ELi2EN4cute5tupleIJNS5_1CILi128EEES8_NS7_ILi64EEEEEENS_10bfloat16_tEfNS_4arch4Sm80ELb0ELb0ELb1ELb0ELb0ELb0ELb0ELb0ELi2ELi4ELi4ELi4ELb0EEENS1_21CollectiveEpilogueBwdISA_SB_SD_Li256ELb0ELb0ELi2EEENS1_19SingleTileSchedulerILb0ELb0ELb0ELi128EEEEEEEEEvNT_6ParamsE$_ZN4cute3eso3ESOILb1ELb0EJNS_6LayoutINS_5tupleIJNS3_IJNS_1CILi8EEENS4_ILi1EEEEEEEEENS3_IJNS3_IJS6_NS4_ILi0EEEEEEEEEEENS_10ViewEngineINS_8gmem_ptrIPKN7cutlass10bfloat16_tEEEEEEEC2ERKSC_RKSK_,($_ZN7cutlass13device_kernelIN5flash19enable_sm80_to_sm89INS1_16FlashAttnBwdSm80INS1_25CollectiveMainloopBwdSm80ILi2ELi2EN4cute5tupleIJNS5_1CILi128EEES8_NS7_ILi64EEEEEENS_10bfloat16_tEfNS_4arch4Sm80ELb0ELb0ELb1ELb0ELb0ELb0ELb0ELb0ELi2ELi4ELi4ELi4ELb0EEENS1_21CollectiveEpilogueBwdISA_SB_SD_Li256ELb0ELb0ELi2EEENS1_19SingleTileSchedulerILb0ELb0ELb0ELi128EEEEEEEEEvNT_6ParamsE$_ZN4cute3eso3ESOILb1ELb0EJNS_6LayoutINS_5tupleIJNS3_IJNS_1CILi8EEENS4_ILi1EEEEEEEEENS3_IJNS3_IJS6_NS4_ILi0EEEEEEEEEEENS_10ViewEngineINS_8smem_ptrIPN7cutlass10bfloat16_tEEEEEEEC2ERKSC_RKSJ_ - $_ZN7cutlass13device_kernelIN5flash19enable_sm80_to_sm89INS1_16FlashAttnBwdSm80INS1_25CollectiveMainloopBwdSm80ILi2ELi2EN4cute5tupleIJNS5_1CILi128EEES8_NS7_ILi64EEEEEENS_10bfloat16_tEfNS_4arch4Sm80ELb0ELb0ELb1ELb0ELb0ELb0ELb0ELb0ELi2ELi4ELi4ELi4ELb0EEENS1_21CollectiveEpilogueBwdISA_SB_SD_Li256ELb0ELb0ELi2EEENS1_19SingleTileSchedulerILb0ELb0ELb0ELi128EEEEEEEEEvNT_6ParamsE$_ZN4cute3eso3ESOILb1ELb0EJNS_6LayoutINS_5tupleIJNS3_IJNS_1CILi8EEENS4_ILi1EEEEEEEEENS3_IJNS3_IJS6_NS4_ILi0EEEEEEEEEEENS_10ViewEngineINS_8gmem_ptrIPKN7cutlass10bfloat16_tEEEEEEEC2ERKSC_RKSK_)
$_ZN7cutlass13device_kernelIN5flash19enable_sm80_to_sm89INS1_16FlashAttnBwdSm80INS1_25CollectiveMainloopBwdSm80ILi2ELi2EN4cute5tupleIJNS5_1CILi128EEES8_NS7_ILi64EEEEEENS_10bfloat16_tEfNS_4arch4Sm80ELb0ELb0ELb1ELb0ELb0ELb0ELb0ELb0ELi2ELi4ELi4ELi4ELb0EEENS1_21CollectiveEpilogueBwdISA_SB_SD_Li256ELb0ELb0ELi2EEENS1_19SingleTileSchedulerILb0ELb0ELb0ELi128EEEEEEEEEvNT_6ParamsE$_ZN4cute3eso3ESOILb1ELb0EJNS_6LayoutINS_5tupleIJNS3_IJNS_1CILi8EEENS4_ILi1EEEEEEEEENS3_IJNS3_IJS6_NS4_ILi0EEEEEEEEEEENS_10ViewEngineINS_8gmem_ptrIPKN7cutlass10bfloat16_tEEEEEEEC2ERKSC_RKSK_:
[----:B------:R-:W-:Y:S01]  /*9a40*/  IADD3 R4, R15, -c[0x0][0x20], RZ ;  /* 0x800008000f047a10 */ /* 0x000fe20007ffe0ff */
[----:B------:R-:W-:Y:S01]  /*9a50*/  IMAD.MOV.U32 R8, RZ, RZ, R6 ;  /* 0x000000ffff087224 */ /* 0x000fe200078e0006 */
[----:B------:R-:W-:-:S03]  /*9a60*/  MOV R9, 0x0 ;  /* 0x0000000000097802 */ /* 0x000fc60000000f00 */
[----:B------:R1:W-:Y:S01]  /*9a70*/  STL.64 [R4], R2 ;  /* 0x0000000204007387 */ /* 0x0003e20000100a00 */
[----:B------:R-:W-:Y:S05]  /*9a80*/  RET.REL.NODEC R8 `(_ZN7cutlass13device_kernelIN5flash19enable_sm80_to_sm89INS1_16FlashAttnBwdSm80INS1_25CollectiveMainloopBwdSm80ILi2ELi2EN4cute5tupleIJNS5_1CILi128EEES8_NS7_ILi64EEEEEENS_10bfloat16_tEfNS_4arch4Sm80ELb0ELb0ELb1ELb0ELb0ELb0ELb0ELb0ELi2ELi4ELi4ELi4ELb0EEENS1_21CollectiveEpilogueBwdISA_SB_SD_Li256ELb0ELb0ELi2EEENS1_19SingleTileSchedulerILb0ELb0ELb0ELi128EEEEEEEEEvNT_6ParamsE) ;  /* 0xffff657008007950 */ /* 0x000fea0003c3ffff */
        .type           $_ZN7cutlass13device_kernelIN5flash19enable_sm80_to_sm89INS1_16FlashAttnBwdSm80INS1_25CollectiveMainloopBwdSm80ILi2ELi2EN4cute5tupleIJNS5_1CILi128EEES8_NS7_ILi64EEEEEENS_10bfloat16_tEfNS_4arch4Sm80ELb0ELb0ELb1ELb0ELb0ELb0ELb0ELb0ELi2ELi4ELi4ELi4ELb0EEENS1_21CollectiveEpilogueBwdISA_SB_SD_Li256ELb0ELb0ELi2EEENS1_19SingleTileSchedulerILb0ELb0ELb0ELi128EEEEEEEEEvNT_6ParamsE$_ZN4cute3eso3ESOILb1ELb0EJNS_6LayoutINS_5tupleIJNS3_IJNS_1CILi8EEENS4_ILi1EEEEEEEEENS3_IJNS3_IJS6_NS4_ILi0EEEEEEEEEEENS_10ViewEngineINS_8smem_ptrIPN7cutlass10bfloat16_tEEEEEEEC2ERKSC_RKSJ_,@function
        .size           $_ZN7cutlass13device_kernelIN5flash19enable_sm80_to_sm89INS1_16FlashAttnBwdSm80INS1_25CollectiveMainloopBwdSm80ILi2ELi2EN4cute5tupleIJNS5_1CILi128EEES8_NS7_ILi64EEEEEENS_10bfloat16_tEfNS_4arch4Sm80ELb0ELb0ELb1ELb0ELb0ELb0ELb0ELb0ELi2ELi4ELi4ELi4ELb0EEENS1_21CollectiveEpilogueBwdISA_SB_SD_Li256ELb0ELb0ELi2EEENS1_19SingleTileSchedulerILb0ELb0ELb0ELi128EEEEEEEEEvNT_6ParamsE$_ZN4cute3eso3ESOILb1ELb0EJNS_6LayoutINS_5tupleIJNS3_IJNS_1CILi8EEENS4_ILi1EEEEEEEEENS3_IJNS3_IJS6_NS4_ILi0EEEEEEEEEEENS_10ViewEngineINS_8smem_ptrIPN7cutlass10bfloat16_tEEEEEEEC2ERKSC_RKSJ_,($_ZN7cutlass13device_kernelIN5flash19enable_sm80_to_sm89INS1_16FlashAttnBwdSm80INS1_25CollectiveMainloopBwdSm80ILi2ELi2EN4cute5tupleIJNS5_1CILi128EEES8_NS7_ILi64EEEEEENS_10bfloat16_tEfNS_4arch4Sm80ELb0ELb0ELb1ELb0ELb0ELb0ELb0ELb0ELi2ELi4ELi4ELi4ELb0EEENS1_21CollectiveEpilogueBwdISA_SB_SD_Li256ELb0ELb0ELi2EEENS1_19SingleTileSchedulerILb0ELb0ELb0ELi128EEEEEEEEEvNT_6ParamsE$_ZN4cute3eso3ESOILb1ELb0EJNS_6LayoutINS_5tupleIJNS3_IJNS_1CILi8EEENS4_ILi1EEEEEEEEENS3_IJNS3_IJS6_NS4_ILi0EEEEEEEEEEENS_10ViewEngineIPN7cutlass10bfloat16_tEEEEEC2ERKSC_RKSH_ - $_ZN7cutlass13device_kernelIN5flash19enable_sm80_to_sm89INS1_16FlashAttnBwdSm80INS1_25CollectiveMainloopBwdSm80ILi2ELi2EN4cute5tupleIJNS5_1CILi128EEES8_NS7_ILi64EEEEEENS_10bfloat16_tEfNS_4arch4Sm80ELb0ELb0ELb1ELb0ELb0ELb0ELb0ELb0ELi2ELi4ELi4ELi4ELb0EEENS1_21CollectiveEpilogueBwdISA_SB_SD_Li256ELb0ELb0ELi2EEENS1_19SingleTileSchedulerILb0ELb0ELb0ELi128EEEEEEEEEvNT_6ParamsE$_ZN4cute3eso3ESOILb1ELb0EJNS_6LayoutINS_5tupleIJNS3_IJNS_1CILi8EEENS4_ILi1EEEEEEEEENS3_IJNS3_IJS6_NS4_ILi0EEEEEEEEEEENS_10ViewEngineINS_8smem_ptrIPN7cutlass10bfloat16_tEEEEEEEC2ERKSC_RKSJ_)
$_ZN7cutlass13device_kernelIN5flash19enable_sm80_to_sm89INS1_16FlashAttnBwdSm80INS1_25CollectiveMainloopBwdSm80ILi2ELi2EN4cute5tupleIJNS5_1CILi128EEES8_NS7_ILi64EEEEEENS_10bfloat16_tEfNS_4arch4Sm80ELb0ELb0ELb1ELb0ELb0ELb0ELb0ELb0ELi2ELi4ELi4ELi4ELb0EEENS1_21CollectiveEpilogueBwdISA_SB_SD_Li256ELb0ELb0ELi2EEENS1_19SingleTileSchedulerILb0ELb0ELb0ELi128EEEEEEEEEvNT_6ParamsE$_ZN4cute3eso3ESOILb1ELb0EJNS_6LayoutINS_5tupleIJNS3_IJNS_1CILi8EEENS4_ILi1EEEEEEEEENS3_IJNS3_IJS6_NS4_ILi0EEEEEEEEEEENS_10ViewEngineINS_8smem_ptrIPN7cutlass10bfloat16_tEEEEEEEC2ERKSC_RKSJ_:
[----:B------:R-:W-:Y:S02]  /*9a90*/  IADD3 R6, R15, -c[0x0][0x20], RZ ;  /* 0x800008000f067a10 */ /* 0x000fe40007ffe0ff */
[----:B------:R-:W-:-:S03]  /*9aa0*/  MOV R9, 0x0 ;  /* 0x0000000000097802 */ /* 0x000fc60000000f00 */
[----:B------:R1:W-:Y:S01]  /*9ab0*/  STL.64 [R6], R2 ;  /* 0x0000000206007387 */ /* 0x0003e20000100a00 */
[----:B------:R-:W-:Y:S05]  /*9ac0*/  RET.REL.NODEC R8 `(_ZN7cutlass13device_kernelIN5flash19enable_sm80_to_sm89INS1_16FlashAttnBwdSm80INS1_25CollectiveMainloopBwdSm80ILi2ELi2EN4cute5tupleIJNS5_1CILi128EEES8_NS7_ILi64EEEEEENS_10bfloat16_tEfNS_4arch4Sm80ELb0ELb0ELb1ELb0ELb0ELb0ELb0ELb0ELi2ELi4ELi4ELi4ELb0EEENS1_21CollectiveEpilogueBwdISA_SB_SD_Li256ELb0ELb0ELi2EEENS1_19SingleTileSchedulerILb0ELb0ELb0ELi128EEEEEEEEEvNT_6ParamsE) ;  /* 0xffff653008007950 */ /* 0x000fea0003c3ffff */
        .type           $_ZN7cutlass13device_kernelIN5flash19enable_sm80_to_sm89INS1_16FlashAttnBwdSm80INS1_25CollectiveMainloopBwdSm80ILi2ELi2EN4cute5tupleIJNS5_1CILi128EEES8_NS7_ILi64EEEEEENS_10bfloat16_tEfNS_4arch4Sm80ELb0ELb0ELb1ELb0ELb0ELb0ELb0ELb0ELi2ELi4ELi4ELi4ELb0EEENS1_21CollectiveEpilogueBwdISA_SB_SD_Li256ELb0ELb0ELi2EEENS1_19SingleTileSchedulerILb0ELb0ELb0ELi128EEEEEEEEEvNT_6ParamsE$_ZN4cute3eso3ESOILb1ELb0EJNS_6LayoutINS_5tupleIJNS3_IJNS_1CILi8EEENS4_ILi1EEEEEEEEENS3_IJNS3_IJS6_NS4_ILi0EEEEEEEEEEENS_10ViewEngineIPN7cutlass10bfloat16_tEEEEEC2ERKSC_RKSH_,@function
        .size           $_ZN7cutlass13device_kernelIN5flash19enable_sm80_to_sm89INS1_16FlashAttnBwdSm80INS1_25CollectiveMainloopBwdSm80ILi2ELi2EN4cute5tupleIJNS5_1CILi128EEES8_NS7_ILi64EEEEEENS_10bfloat16_tEfNS_4arch4Sm80ELb0ELb0ELb1ELb0ELb0ELb0ELb0ELb0ELi2ELi4ELi4ELi4ELb0EEENS1_21CollectiveEpilogueBwdISA_SB_SD_Li256ELb0ELb0ELi2EEENS1_19SingleTileSchedulerILb0ELb0ELb0ELi128EEEEEEEEEvNT_6ParamsE$_ZN4cute3eso3ESOILb1ELb0EJNS_6LayoutINS_5tupleIJNS3_IJNS_1CILi8EEENS4_ILi1EEEEEEEEENS3_IJNS3_IJS6_NS4_ILi0EEEEEEEEEEENS_10ViewEngineIPN7cutlass10bfloat16_tEEEEEC2ERKSC_RKSH_,($_ZN7cutlass13device_kernelIN5flash19enable_sm80_to_sm89INS1_16FlashAttnBwdSm80INS1_25CollectiveMainloopBwdSm80ILi2ELi2EN4cute5tupleIJNS5_1CILi128EEES8_NS7_ILi64EEEEEENS_10bfloat16_tEfNS_4arch4Sm80ELb0ELb0ELb1ELb0ELb0ELb0ELb0ELb0ELi2ELi4ELi4ELi4ELb0EEENS1_21CollectiveEpilogueBwdISA_SB_SD_Li256ELb0ELb0ELi2EEENS1_19SingleTileSchedulerILb0ELb0ELb0ELi128EEEEEEEEEvNT_6ParamsE$_ZN4cute3eso3ESOILb1ELb0EJNS_6LayoutINS_5tupleIJNS3_IJNS_1CILi8EEENS4_ILi1EEEEEEEEENS3_IJNS3_IJS6_NS4_ILi0EEEEEEEEEEEiEEC2ERKSC_RKi - $_ZN7cutlass13device_kernelIN5flash19enable_sm80_to_sm89INS1_16FlashAttnBwdSm80INS1_25CollectiveMainloopBwdSm80ILi2ELi2EN4cute5tupleIJNS5_1CILi128EEES8_NS7_ILi64EEEEEENS_10bfloat16_tEfNS_4arch4Sm80ELb0ELb0ELb1ELb0ELb0ELb0ELb0ELb0ELi2ELi4ELi4ELi4ELb0EEENS1_21CollectiveEpilogueBwdISA_SB_SD_Li256ELb0ELb0ELi2EEENS1_19SingleTileSchedulerILb0ELb0ELb0ELi128EEEEEEEEEvNT_6ParamsE$_ZN4cute3eso3ESOILb1ELb0EJNS_6LayoutINS_5tupleIJNS3_IJNS_1CILi8EEENS4_ILi1EEEEEEEEENS3_IJNS3_IJS6_NS4_ILi0EEEEEEEEEEENS_10ViewEngineIPN7cutlass10bfloat16_tEEEEEC2ERKSC_RKSH_)
$_ZN7cutlass13device_kernelIN5flash19enable_sm80_to_sm89INS1_16FlashAttnBwdSm80INS1_25CollectiveMainloopBwdSm80ILi2ELi2EN4cute5tupleIJNS5_1CILi128EEES8_NS7_ILi64EEEEEENS_10bfloat16_tEfNS_4arch4Sm80ELb0ELb0ELb1ELb0ELb0ELb0ELb0ELb0ELi2ELi4ELi4ELi4ELb0EEENS1_21CollectiveEpilogueBwdISA_SB_SD_Li256ELb0ELb0ELi2EEENS1_19SingleTileSchedulerILb0ELb0ELb0ELi128EEEEEEEEEvNT_6ParamsE$_ZN4cute3eso3ESOILb1ELb0EJNS_6LayoutINS_5tupleIJNS3_IJNS_1CILi8EEENS4_ILi1EEEEEEEEENS3_IJNS3_IJS6_NS4_ILi0EEEEEEEEEEENS_10ViewEngineIPN7cutlass10bfloat16_tEEEEEC2ERKSC_RKSH_:
[----:B------:R-:W-:Y:S01]  /*9ad0*/  IADD3 R2, R76, -c[0x0][0x20], RZ ;  /* 0x800008004c027a10 */ /* 0x000fe20007ffe0ff */
[----:B------:R-:W-:Y:S01]  /*9ae0*/  IMAD.MOV.U32 R7, RZ, RZ, R3 ;  /* 0x000000ffff077224 */ /* 0x000fe200078e0003 */
[----:B------:R-:W-:-:S04]  /*9af0*/  MOV R5, 0x0 ;  /* 0x0000000000057802 */ /* 0x000fc80000000f00 */
[----:B------:R1:W-:Y:S01]  /*9b00*/  STL.64 [R2], R6 ;  /* 0x0000000602007387 */ /* 0x0003e20000100a00 */
[----:B------:R-:W-:Y:S05]  /*9b10*/  RET.REL.NODEC R4 `(_ZN7cutlass13device_kernelIN5flash19enable_sm80_to_sm89INS1_16FlashAttnBwdSm80INS1_25CollectiveMainloopBwdSm80ILi2ELi2EN4cute5tupleIJNS5_1CILi128EEES8_NS7_ILi64EEEEEENS_10bfloat16_tEfNS_4arch4Sm80ELb0ELb0ELb1ELb0ELb0ELb0ELb0ELb0ELi2ELi4ELi4ELi4ELb0EEENS1_21CollectiveEpilogueBwdISA_SB_SD_Li256ELb0ELb0ELi2EEENS1_19SingleTileSchedulerILb0ELb0ELb0ELi128EEEEEEEEEvNT_6ParamsE) ;  /* 0xffff64e004007950 */ /* 0x000fea0003c3ffff */
        .type           $_ZN7cutlass13device_kernelIN5flash19enable_sm80_to_sm89INS1_16FlashAttnBwdSm80INS1_25CollectiveMainloopBwdSm80ILi2ELi2EN4cute5tupleIJNS5_1CILi128EEES8_NS7_ILi64EEEEEENS_10bfloat16_tEfNS_4arch4Sm80ELb0ELb0ELb1ELb0ELb0ELb0ELb0ELb0ELi2ELi4ELi4ELi4ELb0EEENS1_21CollectiveEpilogueBwdISA_SB_SD_Li256ELb0ELb0ELi2EEENS1_19SingleTileSchedulerILb0ELb0ELb0ELi128EEEEEEEEEvNT_6ParamsE$_ZN4cute3eso3ESOILb1ELb0EJNS_6LayoutINS_5tupleIJNS3_IJNS_1CILi8EEENS4_ILi1EEEEEEEEENS3_IJNS3_IJS6_NS4_ILi0EEEEEEEEEEEiEEC2ERKSC_RKi,@function
        .size           $_ZN7cutlass13device_kernelIN5flash19enable_sm80_to_sm89INS1_16FlashAttnBwdSm80INS1_25CollectiveMainloopBwdSm80ILi2ELi2EN4cute5tupleIJNS5_1CILi128EEES8_NS7_ILi64EEEEEENS_10bfloat16_tEfNS_4arch4Sm80ELb0ELb0ELb1ELb0ELb0ELb0ELb0ELb0ELi2ELi4ELi4ELi4ELb0EEENS1_21CollectiveEpilogueBwdISA_SB_SD_Li256ELb0ELb0ELi2EEENS1_19SingleTileSchedulerILb0ELb0ELb0ELi128EEEEEEEEEvNT_6ParamsE$_ZN4cute3eso3ESOILb1ELb0EJNS_6LayoutINS_5tupleIJNS3_IJNS_1CILi8EEENS4_ILi1EEEEEEEEENS3_IJNS3_IJS6_NS4_ILi0EEEEEEEEEEEiEEC2ERKSC_RKi,($_ZN7cutlass13device_kernelIN5flash19enable_sm80_to_sm89INS1_16FlashAttnBwdSm80INS1_25CollectiveMainloopBwdSm80ILi2ELi2EN4cute5tupleIJNS5_1CILi128EEES8_NS7_ILi64EEEEEENS_10bfloat16_tEfNS_4arch4Sm80ELb0ELb0ELb1ELb0ELb0ELb0ELb0ELb0ELi2ELi4ELi4ELi4ELb0EEENS1_21CollectiveEpilogueBwdISA_SB_SD_Li256ELb0ELb0ELi2EEENS1_19SingleTileSchedulerILb0ELb0ELb0ELi128EEEEEEEEEvNT_6ParamsE$_ZN4cute3eso3ESOILb1ELb0EJNS_6LayoutINS_5tupleIJNS3_IJNS_1CILi8EEENS4_ILi1EEEEEEEEENS3_IJNS3_IJS6_NS4_ILi0EEEEEEEEEEElEEC2ERKSC_RKl - $_ZN7cutlass13device_kernelIN5flash19enable_sm80_to_sm89INS1_16FlashAttnBwdSm80INS1_25CollectiveMainloopBwdSm80ILi2ELi2EN4cute5tupleIJNS5_1CILi128EEES8_NS7_ILi64EEEEEENS_10bfloat16_tEfNS_4arch4Sm80ELb0ELb0ELb1ELb0ELb0ELb0ELb0ELb0ELi2ELi4ELi4ELi4ELb0EEENS1_21CollectiveEpilogueBwdISA_SB_SD_Li256ELb0ELb0ELi2EEENS1_19SingleTileSchedulerILb0ELb0ELb0ELi128EEEEEEEEEvNT_6ParamsE$_ZN4cute3eso3ESOILb1ELb0EJNS_6LayoutINS_5tupleIJNS3_IJNS_1CILi8EEENS4_ILi1EEEEEEEEENS3_IJNS3_IJS6_NS4_ILi0EEEEEEEEEEEiEEC2ERKSC_RKi)
$_ZN7cutlass13device_kernelIN5flash19enable_sm80_to_sm89INS1_16FlashAttnBwdSm80INS1_25CollectiveMainloopBwdSm80ILi2ELi2EN4cute5tupleIJNS5_1CILi128EEES8_NS7_ILi64EEEEEENS_10bfloat16_tEfNS_4arch4Sm80ELb0ELb0ELb1ELb0ELb0ELb0ELb0ELb0ELi2ELi4ELi4ELi4ELb0EEENS1_21CollectiveEpilogueBwdISA_SB_SD_Li256ELb0ELb0ELi2EEENS1_19SingleTileSchedulerILb0ELb0ELb0ELi128EEEEEEEEEvNT_6ParamsE$_ZN4cute3eso3ESOILb1ELb0EJNS_6LayoutINS_5tupleIJNS3_IJNS_1CILi8EEENS4_ILi1EEEEEEEEENS3_IJNS3_IJS6_NS4_ILi0EEEEEEEEEEEiEEC2ERKSC_RKi:
[----:B------:R-:W-:Y:S01]  /*9b20*/  IADD3 R2, R15, -c[0x0][0x20], RZ ;  /* 0x800008000f027a10 */ /* 0x000fe20007ffe0ff */
[----:B------:R-:W-:Y:S01]  /*9b30*/  IMAD.MOV.U32 R10, RZ, RZ, R6 ;  /* 0x000000ffff0a7224 */ /* 0x000fe200078e0006 */
[----:B------:R-:W-:-:S03]  /*9b40*/  MOV R11, 0x0 ;  /* 0x00000000000b7802 */ /* 0x000fc60000000f00 */
[----:B------:R1:W-:Y:S01]  /*9b50*/  STL [R2], R3 ;  /* 0x0000000302007387 */ /* 0x0003e20000100800 */
[----:B------:R-:W-:Y:S05]  /*9b60*/  RET.REL.NODEC R10 `(_ZN7cutlass13device_kernelIN5flash19enable_sm80_to_sm89INS1_16FlashAttnBwdSm80INS1_25CollectiveMainloopBwdSm80ILi2ELi2EN4cute5tupleIJNS5_1CILi128EEES8_NS7_ILi64EEEEEENS_10bfloat16_tEfNS_4arch4Sm80ELb0ELb0ELb1ELb0ELb0ELb0ELb0ELb0ELi2ELi4ELi4ELi4ELb0EEENS1_21CollectiveEpilogueBwdISA_SB_SD_Li256ELb0ELb0ELi2EEENS1_19SingleTileSchedulerILb0ELb0ELb0ELi128EEEEEEEEEvNT_6ParamsE) ;  /* 0xffff64900a007950 */ /* 0x000fea0003c3ffff */
        .type           $_ZN7cutlass13device_kernelIN5flash19enable_sm80_to_sm89INS1_16FlashAttnBwdSm80INS1_25CollectiveMainloopBwdSm80ILi2ELi2EN4cute5tupleIJNS5_1CILi128EEES8_NS7_ILi64EEEEEENS_10bfloat16_tEfNS_4arch4Sm80ELb0ELb0ELb1ELb0ELb0ELb0ELb0ELb0ELi2ELi4ELi4ELi4ELb0EEENS1_21CollectiveEpilogueBwdISA_SB_SD_Li256ELb0ELb0ELi2EEENS1_19SingleTileSchedulerILb0ELb0ELb0ELi128EEEEEEEEEvNT_6ParamsE$_ZN4cute3eso3ESOILb1ELb0EJNS_6LayoutINS_5tupleIJNS3_IJNS_1CILi8EEENS4_ILi1EEEEEEEEENS3_IJNS3_IJS6_NS4_ILi0EEEEEEEEEEElEEC2ERKSC_RKl,@function
        .size           $_ZN7cutlass13device_kernelIN5flash19enable_sm80_to_sm89INS1_16FlashAttnBwdSm80INS1_25CollectiveMainloopBwdSm80ILi2ELi2EN4cute5tupleIJNS5_1CILi128EEES8_NS7_ILi64EEEEEENS_10bfloat16_tEfNS_4arch4Sm80ELb0ELb0ELb1ELb0ELb0ELb0ELb0ELb0ELi2ELi4ELi4ELi4ELb0EEENS1_21CollectiveEpilogueBwdISA_SB_SD_Li256ELb0ELb0ELi2EEENS1_19SingleTileSchedulerILb0ELb0ELb0ELi128EEEEEEEEEvNT_6ParamsE$_ZN4cute3eso3ESOILb1ELb0EJNS_6LayoutINS_5tupleIJNS3_IJNS_1CILi8EEENS4_ILi1EEEEEEEEENS3_IJNS3_IJS6_NS4_ILi0EEEEEEEEEEElEEC2ERKSC_RKl,($_ZN7cutlass13device_kernelIN5flash19enable_sm80_to_sm89INS1_16FlashAttnBwdSm80INS1_25CollectiveMainloopBwdSm80ILi2ELi2EN4cute5tupleIJNS5_1CILi128EEES8_NS7_ILi64EEEEEENS_10bfloat16_tEfNS_4arch4Sm80ELb0ELb0ELb1ELb0ELb0ELb0ELb0ELb0ELi2ELi4ELi4ELi4ELb0EEENS1_21CollectiveEpilogueBwdISA_SB_SD_Li256ELb0ELb0ELi2EEENS1_19SingleTileSchedulerILb0ELb0ELb0ELi128EEEEEEEEEvNT_6ParamsE$_ZN4cute3eso3ESOILb1ELb0EJNS_6LayoutINS_5tupleIJNS3_IJNS_1CILi8EEENS4_ILi1EEEEEENS3_IJNS4_ILi2EEEEEEEEENS3_IJNS3_IJS6_NS4_ILi0EEEEEENS3_IJNS4_ILi4096EEEEEEEEEEENS_10ViewEngineINS_8smem_ptrIPN7cutlass10bfloat16_tEEEEEEEC2ERKSG_RKSN_ - $_ZN7cutlass13device_kernelIN5flash19enable_sm80_to_sm89INS1_16FlashAttnBwdSm80INS1_25CollectiveMainloopBwdSm80ILi2ELi2EN4cute5tupleIJNS5_1CILi128EEES8_NS7_ILi64EEEEEENS_10bfloat16_tEfNS_4arch4Sm80ELb0ELb0ELb1ELb0ELb0ELb0ELb0ELb0ELi2ELi4ELi4ELi4ELb0EEENS1_21CollectiveEpilogueBwdISA_SB_SD_Li256ELb0ELb0ELi2EEENS1_19SingleTileSchedulerILb0ELb0ELb0ELi128EEEEEEEEEvNT_6ParamsE$_ZN4cute3eso3ESOILb1ELb0EJNS_6LayoutINS_5tupleIJNS3_IJNS_1CILi8EEENS4_ILi1EEEEEEEEENS3_IJNS3_IJS6_NS4_ILi0EEEEEEEEEEElEEC2ERKSC_RKl)
$_ZN7cutlass13device_kernelIN5flash19enable_sm80_to_sm89INS1_16FlashAttnBwdSm80INS1_25CollectiveMainloopBwdSm80ILi2ELi2EN4cute5tupleIJNS5_1CILi128EEES8_NS7_ILi64EEEEEENS_10bfloat16_tEfNS_4arch4Sm80ELb0ELb0ELb1ELb0ELb0ELb0ELb0ELb0ELi2ELi4ELi4ELi4ELb0EEENS1_21CollectiveEpilogueBwdISA_SB_SD_Li256ELb0ELb0ELi2EEENS1_19SingleTileSchedulerILb0ELb0ELb0ELi128EEEEEEEEEvNT_6ParamsE$_ZN4cute3eso3ESOILb1ELb0EJNS_6LayoutINS_5tupleIJNS3_IJNS_1CILi8EEENS4_ILi1EEEEEEEEENS3_IJNS3_IJS6_NS4_ILi0EEEEEEEEEEElEEC2ERKSC_RKl:
[----:B------:R-:W-:Y:S01]  /*9b70*/  IADD3 R2, R15, -c[0x0][0x20], RZ ;  /* 0x800008000f027a10 */ /* 0x000fe20007ffe0ff */
[----:B------:R-:W-:Y:S01]  /*9b80*/  IMAD.MOV.U32 R8, RZ, RZ, R6 ;  /* 0x000000ffff087224 */ /* 0x000fe200078e0006 */
[----:B------:R-:W-:Y:S01]  /*9b90*/  MOV R9, R3 ;  /* 0x0000000300097202 */ /* 0x000fe20000000f00 */
[----:B------:R-:W-:-:S04]  /*9ba0*/  IMAD.MOV.U32 R5, RZ, RZ, 0x0 ;  /* 0x00000000ff057424 */ /* 0x000fc800078e00ff */
[----:B------:R1:W-:Y:S01]  /*9bb0*/  STL.64 [R2], R8 ;  /* 0x0000000802007387 */ /* 0x0003e20000100a00 */
[----:B------:R-:W-:Y:S05]  /*9bc0*/  RET.REL.NODEC R4 `(_ZN7cutlass13device_kernelIN5flash19enable_sm80_to_sm89INS1_16FlashAttnBwdSm80INS1_25CollectiveMainloopBwdSm80ILi2ELi2EN4cute5tupleIJNS5_1CILi128EEES8_NS7_ILi64EEEEEENS_10bfloat16_tEfNS_4arch4Sm80ELb0ELb0ELb1ELb0ELb0ELb0ELb0ELb0ELi2ELi4ELi4ELi4ELb0EEENS1_21CollectiveEpilogueBwdISA_SB_SD_Li256ELb0ELb0ELi2EEENS1_19SingleTileSchedulerILb0ELb0ELb0ELi128EEEEEEEEEvNT_6ParamsE) ;  /* 0xffff643004007950 */ /* 0x000fea0003c3ffff */
        .type           $_ZN7cutlass13device_kernelIN5flash19enable_sm80_to_sm89INS1_16FlashAttnBwdSm80INS1_25CollectiveMainloopBwdSm80ILi2ELi2EN4cute5tupleIJNS5_1CILi128EEES8_NS7_ILi64EEEEEENS_10bfloat16_tEfNS_4arch4Sm80ELb0ELb0ELb1ELb0ELb0ELb0ELb0ELb0ELi2ELi4ELi4ELi4ELb0EEENS1_21CollectiveEpilogueBwdISA_SB_SD_Li256ELb0ELb0ELi2EEENS1_19SingleTileSchedulerILb0ELb0ELb0ELi128EEEEEEEEEvNT_6ParamsE$_ZN4cute3eso3ESOILb1ELb0EJNS_6LayoutINS_5tupleIJNS3_IJNS_1CILi8EEENS4_ILi1EEEEEENS3_IJNS4_ILi2EEEEEEEEENS3_IJNS3_IJS6_NS4_ILi0EEEEEENS3_IJNS4_ILi4096EEEEEEEEEEENS_10ViewEngineINS_8smem_ptrIPN7cutlass10bfloat16_tEEEEEEEC2ERKSG_RKSN_,@function
        .size           $_ZN7cutlass13device_kernelIN5flash19enable_sm80_to_sm89INS1_16FlashAttnBwdSm80INS1_25CollectiveMainloopBwdSm80ILi2ELi2EN4cute5tupleIJNS5_1CILi128EEES8_NS7_ILi64EEEEEENS_10bfloat16_tEfNS_4arch4Sm80ELb0ELb0ELb1ELb0ELb0ELb0ELb0ELb0ELi2ELi4ELi4ELi4ELb0EEENS1_21CollectiveEpilogueBwdISA_SB_SD_Li256ELb0ELb0ELi2EEENS1_19SingleTileSchedulerILb0ELb0ELb0ELi128EEEEEEEEEvNT_6ParamsE$_ZN4cute3eso3ESOILb1ELb0EJNS_6LayoutINS_5tupleIJNS3_IJNS_1CILi8EEENS4_ILi1EEEEEENS3_IJNS4_ILi2EEEEEEEEENS3_IJNS3_IJS6_NS4_ILi0EEEEEENS3_IJNS4_ILi4096EEEEEEEEEEENS_10ViewEngineINS_8smem_ptrIPN7cutlass10bfloat16_tEEEEEEEC2ERKSG_RKSN_,($_ZN7cutlass13device_kernelIN5flash19enable_sm80_to_sm89INS1_16FlashAttnBwdSm80INS1_25CollectiveMainloopBwdSm80ILi2ELi2EN4cute5tupleIJNS5_1CILi128EEES8_NS7_ILi64EEEEEENS_10bfloat16_tEfNS_4arch4Sm80ELb0ELb0ELb1ELb0ELb0ELb0ELb0ELb0ELi2ELi4ELi4ELi4ELb0EEENS1_21CollectiveEpilogueBwdISA_SB_SD_Li256ELb0ELb0ELi2EEENS1_19SingleTileSchedulerILb0ELb0ELb0ELi128EEEEEEEEEvNT_6ParamsE$_ZN4cute3eso3ESOILb1ELb0EJNS_6LayoutINS_5tupleIJNS3_IJNS_1CILi8EEENS4_ILi1EEEEEENS3_IJNS4_ILi2EEEEEEEEENS3_IJNS3_IJS6_NS4_ILi0EEEEEENS3_IJNS4_ILi64EEEEEEEEEEENS_10ViewEngineIPN7cutlass10bfloat16_tEEEEEC2ERKSG_RKSL_ - $_ZN7cutlass13device_kernelIN5flash19enable_sm80_to_sm89INS1_16FlashAttnBwdSm80INS1_25CollectiveMainloopBwdSm80ILi2ELi2EN4cute5tupleIJNS5_1CILi128EEES8_NS7_ILi64EEEEEENS_10bfloat16_tEfNS_4arch4Sm80ELb0ELb0ELb1ELb0ELb0ELb0ELb0ELb0ELi2ELi4ELi4ELi4ELb0EEENS1_21CollectiveEpilogueBwdISA_SB_SD_Li256ELb0ELb0ELi2EEENS1_19SingleTileSchedulerILb0ELb0ELb0ELi128EEEEEEEEEvNT_6ParamsE$_ZN4cute3eso3ESOILb1ELb0EJNS_6LayoutINS_5tupleIJNS3_IJNS_1CILi8EEENS4_ILi1EEEEEENS3_IJNS4_ILi2EEEEEEEEENS3_IJNS3_IJS6_NS4_ILi0EEEEEENS3_IJNS4_ILi4096EEEEEEEEEEENS_10ViewEngineINS_8smem_ptrIPN7cutlass10bfloat16_tEEEEEEEC2ERKSG_RKSN_)
$_ZN7cutlass13device_kernelIN5flash19enable_sm80_to_sm89INS1_16FlashAttnBwdSm80INS1_25CollectiveMainloopBwdSm80ILi2ELi2EN4cute5tupleIJNS5_1CILi128EEES8_NS7_ILi64EEEEEENS_10bfloat16_tEfNS_4arch4Sm80ELb0ELb0ELb1ELb0ELb0ELb0ELb0ELb0ELi2ELi4ELi4ELi4ELb0EEENS1_21CollectiveEpilogueBwdISA_SB_SD_Li256ELb0ELb0ELi2EEENS1_19SingleTileSchedulerILb0ELb0ELb0ELi128EEEEEEEEEvNT_6ParamsE$_ZN4cute3eso3ESOILb1ELb0EJNS_6LayoutINS_5tupleIJNS3_IJNS_1CILi8EEENS4_ILi1EEEEEENS3_IJNS4_ILi2EEEEEEEEENS3_IJNS3_IJS6_NS4_ILi0EEEEEENS3_IJNS4_ILi4096EEEEEEEEEEENS_10ViewEngineINS_8smem_ptrIPN7cutlass10bfloat16_tEEEEEEEC2ERKSG_RKSN_:
[----:B------:R-:W-:Y:S01]  /*9bd0*/  IADD3 R5, R76, -c[0x0][0x20], RZ ;  /* 0x800008004c057a10 */ /* 0x000fe20007ffe0ff */
[----:B------:R-:W-:Y:S01]  /*9be0*/  IMAD.MOV.U32 R8, RZ, RZ, R4 ;  /* 0x000000ffff087224 */ /* 0x000fe200078e0004 */
[----:B------:R-:W-:Y:S01]  /*9bf0*/  MOV R9, R7 ;  /* 0x0000000700097202 */ /* 0x000fe20000000f00 */
[----:B------:R-:W-:-:S04]  /*9c00*/  IMAD.MOV.U32 R7, RZ, RZ, 0x0 ;  /* 0x00000000ff077424 */ /* 0x000fc800078e00ff */
[----:B------:R1:W-:Y:S01]  /*9c10*/  STL.64 [R5], R8 ;  /* 0x0000000805007387 */ /* 0x0003e20000100a00 */
[----:B------:R-:W-:Y:S05]  /*9c20*/  RET.REL.NODEC R6 `(_ZN7cutlass13device_kernelIN5flash19enable_sm80_to_sm89INS1_16FlashAttnBwdSm80INS1_25CollectiveMainloopBwdSm80ILi2ELi2EN4cute5tupleIJNS5_1CILi128EEES8_NS7_ILi64EEEEEENS_10bfloat16_tEfNS_4arch4Sm80ELb0ELb0ELb1ELb0ELb0ELb0ELb0ELb0ELi2ELi4ELi4ELi4ELb0EEENS1_21CollectiveEpilogueBwdISA_SB_SD_Li256ELb0ELb0ELi2EEENS1_19SingleTileSchedulerILb0ELb0ELb0ELi128EEEEEEEEEvNT_6ParamsE) ;  /* 0xffff63d006007950 */ /* 0x000fea0003c3ffff */
        .type           $_ZN7cutlass13device_kernelIN5flash19enable_sm80_to_sm89INS1_16FlashAttnBwdSm80INS1_25CollectiveMainloopBwdSm80ILi2ELi2EN4cute5tupleIJNS5_1CILi128EEES8_NS7_ILi64EEEEEENS_10bfloat16_tEfNS_4arch4Sm80ELb0ELb0ELb1ELb0ELb0ELb0ELb0ELb0ELi2ELi4ELi4ELi4ELb0EEENS1_21CollectiveEpilogueBwdISA_SB_SD_Li256ELb0ELb0ELi2EEENS1_19SingleTileSchedulerILb0ELb0ELb0ELi128EEEEEEEEEvNT_6ParamsE$_ZN4cute3eso3ESOILb1ELb0EJNS_6LayoutINS_5tupleIJNS3_IJNS_1CILi8EEENS4_ILi1EEEEEENS3_IJNS4_ILi2EEEEEEEEENS3_IJNS3_IJS6_NS4_ILi0EEEEEENS3_IJNS4_ILi64EEEEEEEEEEENS_10ViewEngineIPN7cutlass10bfloat16_tEEEEEC2ERKSG_RKSL_,@function
        .size           $_ZN7cutlass13device_kernelIN5flash19enable_sm80_to_sm89INS1_16FlashAttnBwdSm80INS1_25CollectiveMainloopBwdSm80ILi2ELi2EN4cute5tupleIJNS5_1CILi128EEES8_NS7_ILi64EEEEEENS_10bfloat16_tEfNS_4arch4Sm80ELb0ELb0ELb1ELb0ELb0ELb0ELb0ELb0ELi2ELi4ELi4ELi4ELb0EEENS1_21CollectiveEpilogueBwdISA_SB_SD_Li256ELb0ELb0ELi2EEENS1_19SingleTileSchedulerILb0ELb0ELb0ELi128EEEEEEEEEvNT_6ParamsE$_ZN4cute3eso3ESOILb1ELb0EJNS_6LayoutINS_5tupleIJNS3_IJNS_1CILi8EEENS4_ILi1EEEEEENS3_IJNS4_ILi2EEEEEEEEENS3_IJNS3_IJS6_NS4_ILi0EEEEEENS3_IJNS4_ILi64EEEEEEEEEEENS_10ViewEngineIPN7cutlass10bfloat16_tEEEEEC2ERKSG_RKSL_,($_ZN7cutlass13device_kernelIN5flash19enable_sm80_to_sm89INS1_16FlashAttnBwdSm80INS1_25CollectiveMainloopBwdSm80ILi2ELi2EN4cute5tupleIJNS5_1CILi128EEES8_NS7_ILi64EEEEEENS_10bfloat16_tEfNS_4arch4Sm80ELb0ELb0ELb1ELb0ELb0ELb0ELb0ELb0ELi2ELi4ELi4ELi4ELb0EEENS1_21CollectiveEpilogueBwdISA_SB_SD_Li256ELb0ELb0ELi2EEENS1_19SingleTileSchedulerILb0ELb0ELb0ELi128EEEEEEEEEvNT_6ParamsE$_ZN4cute3eso3ESOILb1ELb0EJNS_6LayoutINS_5tupleIJNS3_IJNS_1CILi8EEENS4_ILi1EEEEEENS3_IJNS4_ILi2EEEEEEEEENS3_IJNS3_IJS6_NS4_ILi0EEEEEENS3_IJNS4_ILi8192EEEEEEEEEEENS_10ViewEngineINS_8smem_ptrIPN7cutlass10bfloat16_tEEEEEEEC2ERKSG_RKSN_ - $_ZN7cutlass13device_kernelIN5flash19enable_sm80_to_sm89INS1_16FlashAttnBwdSm80INS1_25CollectiveMainloopBwdSm80ILi2ELi2EN4cute5tupleIJNS5_1CILi128EEES8_NS7_ILi64EEEEEENS_10bfloat16_tEfNS_4arch4Sm80ELb0ELb0ELb1ELb0ELb0ELb0ELb0ELb0ELi2ELi4ELi4ELi4ELb0EEENS1_21CollectiveEpilogueBwdISA_SB_SD_Li256ELb0ELb0ELi2EEENS1_19SingleTileSchedulerILb0ELb0ELb0ELi128EEEEEEEEEvNT_6ParamsE$_ZN4cute3eso3ESOILb1ELb0EJNS_6LayoutINS_5tupleIJNS3_IJNS_1CILi8EEENS4_ILi1EEEEEENS3_IJNS4_ILi2EEEEEEEEENS3_IJNS3_IJS6_NS4_ILi0EEEEEENS3_IJNS4_ILi64EEEEEEEEEEENS_10ViewEngineIPN7cutlass10bfloat16_tEEEEEC2ERKSG_RKSL_)
$_ZN7cutlass13device_kernelIN5flash19enable_sm80_to_sm89INS1_16FlashAttnBwdSm80INS1_25CollectiveMainloopBwdSm80ILi2ELi2EN4cute5tupleIJNS5_1CILi128EEES8_NS7_ILi64EEEEEENS_10bfloat16_tEfNS_4arch4Sm80ELb0ELb0ELb1ELb0ELb0ELb0ELb0ELb0ELi2ELi4ELi4ELi4ELb0EEENS1_21CollectiveEpilogueBwdISA_SB_SD_Li256ELb0ELb0ELi2EEENS1_19SingleTileSchedulerILb0ELb0ELb0ELi128EEEEEEEEEvNT_6ParamsE$_ZN4cute3eso3ESOILb1ELb0EJNS_6LayoutINS_5tupleIJNS3_IJNS_1CILi8EEENS4_ILi1EEEEEENS3_IJNS4_ILi2EEEEEEEEENS3_IJNS3_IJS6_NS4_ILi0EEEEEENS3_IJNS4_ILi64EEEEEEEEEEENS_10ViewEngineIPN7cutlass10bfloat16_tEEEEEC2ERKSG_RKSL_:
[----:B------:R-:W-:Y:S02]  /*9c30*/  IADD3 R2, R25, -c[0x0][0x20], RZ ;  /* 0x8000080019027a10 */ /* 0x000fe40007ffe0ff */
[----:B------:R-:W-:-:S03]  /*9c40*/  MOV R9, 0x0 ;  /* 0x0000000000097802 */ /* 0x000fc60000000f00 */
[----:B------:R1:W-:Y:S01]  /*9c50*/  STL.64 [R2], R6 ;  /* 0x0000000602007387 */ /* 0x0003e20000100a00 */
[----:B------:R-:W-:Y:S05]  /*9c60*/  RET.REL.NODEC R8 `(_ZN7cutlass13device_kernelIN5flash19enable_sm80_to_sm89INS1_16FlashAttnBwdSm80INS1_25CollectiveMainloopBwdSm80ILi2ELi2EN4cute5tupleIJNS5_1CILi128EEES8_NS7_ILi64EEEEEENS_10bfloat16_tEfNS_4arch4Sm80ELb0ELb0ELb1ELb0ELb0ELb0ELb0ELb0ELi2ELi4ELi4ELi4ELb0EEENS1_21CollectiveEpilogueBwdISA_SB_SD_Li256ELb0ELb0ELi2EEENS1_19SingleTileSchedulerILb0ELb0ELb0ELi128EEEEEEEEEvNT_6ParamsE) ;  /* 0xffff639008007950 */ /* 0x000fea0003c3ffff */
        .type           $_ZN7cutlass13device_kernelIN5flash19enable_sm80_to_sm89INS1_16FlashAttnBwdSm80INS1_25CollectiveMainloopBwdSm80ILi2ELi2EN4cute5tupleIJNS5_1CILi128EEES8_NS7_ILi64EEEEEENS_10bfloat16_tEfNS_4arch4Sm80ELb0ELb0ELb1ELb0ELb0ELb0ELb0ELb0ELi2ELi4ELi4ELi4ELb0EEENS1_21CollectiveEpilogueBwdISA_SB_SD_Li256ELb0ELb0ELi2EEENS1_19SingleTileSchedulerILb0ELb0ELb0ELi128EEEEEEEEEvNT_6ParamsE$_ZN4cute3eso3ESOILb1ELb0EJNS_6LayoutINS_5tupleIJNS3_IJNS_1CILi8EEENS4_ILi1EEEEEENS3_IJNS4_ILi2EEEEEEEEENS3_IJNS3_IJS6_NS4_ILi0EEEEEENS3_IJNS4_ILi8192EEEEEEEEEEENS_10ViewEngineINS_8smem_ptrIPN7cutlass10bfloat16_tEEEEEEEC2ERKSG_RKSN_,@function
        .size           $_ZN7cutlass13device_kernelIN5flash19enable_sm80_to_sm89INS1_16FlashAttnBwdSm80INS1_25CollectiveMainloopBwdSm80ILi2ELi2EN4cute5tupleIJNS5_1CILi128EEES8_NS7_ILi64EEEEEENS_10bfloat16_tEfNS_4arch4Sm80ELb0ELb0ELb1ELb0ELb0ELb0ELb0ELb0ELi2ELi4ELi4ELi4ELb0EEENS1_21CollectiveEpilogueBwdISA_SB_SD_Li256ELb0ELb0ELi2EEENS1_19SingleTileSchedulerILb0ELb0ELb0ELi128EEEEEEEEEvNT_6ParamsE$_ZN4cute3eso3ESOILb1ELb0EJNS_6LayoutINS_5tupleIJNS3_IJNS_1CILi8EEENS4_ILi1EEEEEENS3_IJNS4_ILi2EEEEEEEEENS3_IJNS3_IJS6_NS4_ILi0EEEEEENS3_IJNS4_ILi8192EEEEEEEEEEENS_10ViewEngineINS_8smem_ptrIPN7cutlass10bfloat16_tEEEEEEEC2ERKSG_RKSN_,($_ZN7cutlass13device_kernelIN5flash19enable_sm80_to_sm89INS1_16FlashAttnBwdSm80INS1_25CollectiveMainloopBwdSm80ILi2ELi2EN4cute5tupleIJNS5_1CILi128EEES8_NS7_ILi64EEEEEENS_10bfloat16_tEfNS_4arch4Sm80ELb0ELb0ELb1ELb0ELb0ELb0ELb0ELb0ELi2ELi4ELi4ELi4ELb0EEENS1_21CollectiveEpilogueBwdISA_SB_SD_Li256ELb0ELb0ELi2EEENS1_19SingleTileSchedulerILb0ELb0ELb0ELi128EEEEEEEEEvNT_6ParamsE$_ZN4cute3eso3ESOILb1ELb0EJNS_6LayoutINS_5tupleIJNS3_IJNS_1CILi8EEENS4_ILi1EEEEEENS3_IJNS4_ILi2EEEEEEEEENS3_IJNS3_IJS6_NS4_ILi0EEEEEENS3_IJS5_EEEEEEEENS_10ViewEngineIPN7cutlass10bfloat16_tEEEEEC2ERKSF_RKSK_ - $_ZN7cutlass13device_kernelIN5flash19enable_sm80_to_sm89INS1_16FlashAttnBwdSm80INS1_25CollectiveMainloopBwdSm80ILi2ELi2EN4cute5tupleIJNS5_1CILi128EEES8_NS7_ILi64EEEEEENS_10bfloat16_tEfNS_4arch4Sm80ELb0ELb0ELb1ELb0ELb0ELb0ELb0ELb0ELi2ELi4ELi4ELi4ELb0EEENS1_21CollectiveEpilogueBwdISA_SB_SD_Li256ELb0ELb0ELi2EEENS1_19SingleTileSchedulerILb0ELb0ELb0ELi128EEEEEEEEEvNT_6ParamsE$_ZN4cute3eso3ESOILb1ELb0EJNS_6LayoutINS_5tupleIJNS3_IJNS_1CILi8EEENS4_ILi1EEEEEENS3_IJNS4_ILi2EEEEEEEEENS3_IJNS3_IJS6_NS4_ILi0EEEEEENS3_IJNS4_ILi8192EEEEEEEEEEENS_10ViewEngineINS_8smem_ptrIPN7cutlass10bfloat16_tEEEEEEEC2ERKSG_RKSN_)
$_ZN7cutlass13device_kernelIN5flash19enable_sm80_to_sm89INS1_16FlashAttnBwdSm80INS1_25CollectiveMainloopBwdSm80ILi2ELi2EN4cute5tupleIJNS5_1CILi128EEES8_NS7_ILi64EEEEEENS_10bfloat16_tEfNS_4arch4Sm80ELb0ELb0ELb1ELb0ELb0ELb0ELb0ELb0ELi2ELi4ELi4ELi4ELb0EEENS1_21CollectiveEpilogueBwdISA_SB_SD_Li256ELb0ELb0ELi2EEENS1_19SingleTileSchedulerILb0ELb0ELb0ELi128EEEEEEEEEvNT_6ParamsE$_ZN4cute3eso3ESOILb1ELb0EJNS_6LayoutINS_5tupleIJNS3_IJNS_1CILi8EEENS4_ILi1EEEEEENS3_IJNS4_ILi2EEEEEEEEENS3_IJNS3_IJS6_NS4_ILi0EEEEEENS3_IJNS4_ILi8192EEEEEEEEEEENS_10ViewEngineINS_8smem_ptrIPN7cutlass10bfloat16_tEEEEEEEC2ERKSG_RKSN_:
[----:B------:R-:W-:Y:S02]  /*9c70*/  IADD3 R2, R25, -c[0x0][0x20], RZ ;  /* 0x8000080019027a10 */ /* 0x000fe40007ffe0ff */
[----:B------:R-:W-:-:S03]  /*9c80*/  MOV R9, 0x0 ;  /* 0x0000000000097802 */ /* 0x000fc60000000f00 */
[----:B------:R1:W-:Y:S01]  /*9c90*/  STL.64 [R2], R4 ;  /* 0x0000000402007387 */ /* 0x0003e20000100a00 */
[----:B------:R-:W-:Y:S05]  /*9ca0*/  RET.REL.NODEC R8 `(_ZN7cutlass13device_kernelIN5flash19enable_sm80_to_sm89INS1_16FlashAttnBwdSm80INS1_25CollectiveMainloopBwdSm80ILi2ELi2EN4cute5tupleIJNS5_1CILi128EEES8_NS7_ILi64EEEEEENS_10bfloat16_tEfNS_4arch4Sm80ELb0ELb0ELb1ELb0ELb0ELb0ELb0ELb0ELi2ELi4ELi4ELi4ELb0EEENS1_21CollectiveEpilogueBwdISA_SB_SD_Li256ELb0ELb0ELi2EEENS1_19SingleTileSchedulerILb0ELb0ELb0ELi128EEEEEEEEEvNT_6ParamsE) ;  /* 0xffff635008007950 */ /* 0x000fea0003c3ffff */
        .type           $_ZN7cutlass13device_kernelIN5flash19enable_sm80_to_sm89INS1_16FlashAttnBwdSm80INS1_25CollectiveMainloopBwdSm80ILi2ELi2EN4cute5tupleIJNS5_1CILi128EEES8_NS7_ILi64EEEEEENS_10bfloat16_tEfNS_4arch4Sm80ELb0ELb0ELb1ELb0ELb0ELb0ELb0ELb0ELi2ELi4ELi4ELi4ELb0EEENS1_21CollectiveEpilogueBwdISA_SB_SD_Li256ELb0ELb0ELi2EEENS1_19SingleTileSchedulerILb0ELb0ELb0ELi128EEEEEEEEEvNT_6ParamsE$_ZN4cute3eso3ESOILb1ELb0EJNS_6LayoutINS_5tupleIJNS3_IJNS_1CILi8EEENS4_ILi1EEEEEENS3_IJNS4_ILi2EEEEEEEEENS3_IJNS3_IJS6_NS4_ILi0EEEEEENS3_IJS5_EEEEEEEENS_10ViewEngineIPN7cutlass10bfloat16_tEEEEEC2ERKSF_RKSK_,@function
        .size           $_ZN7cutlass13device_kernelIN5flash19enable_sm80_to_sm89INS1_16FlashAttnBwdSm80INS1_25CollectiveMainloopBwdSm80ILi2ELi2EN4cute5tupleIJNS5_1CILi128EEES8_NS7_ILi64EEEEEENS_10bfloat16_tEfNS_4arch4Sm80ELb0ELb0ELb1ELb0ELb0ELb0ELb0ELb0ELi2ELi4ELi4ELi4ELb0EEENS1_21CollectiveEpilogueBwdISA_SB_SD_Li256ELb0ELb0ELi2EEENS1_19SingleTileSchedulerILb0ELb0ELb0ELi128EEEEEEEEEvNT_6ParamsE$_ZN4cute3eso3ESOILb1ELb0EJNS_6LayoutINS_5tupleIJNS3_IJNS_1CILi8EEENS4_ILi1EEEEEENS3_IJNS4_ILi2EEEEEEEEENS3_IJNS3_IJS6_NS4_ILi0EEEEEENS3_IJS5_EEEEEEEENS_10ViewEngineIPN7cutlass10bfloat16_tEEEEEC2ERKSF_RKSK_,($_ZN7cutlass13device_kernelIN5flash19enable_sm80_to_sm89INS1_16FlashAttnBwdSm80INS1_25CollectiveMainloopBwdSm80ILi2ELi2EN4cute5tupleIJNS5_1CILi128EEES8_NS7_ILi64EEEEEENS_10bfloat16_tEfNS_4arch4Sm80ELb0ELb0ELb1ELb0ELb0ELb0ELb0ELb0ELi2ELi4ELi4ELi4ELb0EEENS1_21CollectiveEpilogueBwdISA_SB_SD_Li256ELb0ELb0ELi2EEENS1_19SingleTileSchedulerILb0ELb0ELb0ELi128EEEEEEEEEvNT_6ParamsE$_ZN4cute3eso3ESOILb1ELb0EJNS_6LayoutINS_5tupleIJNS3_IJNS_1CILi8EEENS4_ILi1EEEEEENS3_IJNS4_ILi4EEEEEEEEENS3_IJNS3_IJS6_NS4_ILi0EEEEEENS3_IJNS4_ILi2048EEEEEEEEEEENS_10ViewEngineINS_8smem_ptrIPN7cutlass10bfloat16_tEEEEEEEC2ERKSG_RKSN_ - $_ZN7cutlass13device_kernelIN5flash19enable_sm80_to_sm89INS1_16FlashAttnBwdSm80INS1_25CollectiveMainloopBwdSm80ILi2ELi2EN4cute5tupleIJNS5_1CILi128EEES8_NS7_ILi64EEEEEENS_10bfloat16_tEfNS_4arch4Sm80ELb0ELb0ELb1ELb0ELb0ELb0ELb0ELb0ELi2ELi4ELi4ELi4ELb0EEENS1_21CollectiveEpilogueBwdISA_SB_SD_Li256ELb0ELb0ELi2EEENS1_19SingleTileSchedulerILb0ELb0ELb0ELi128EEEEEEEEEvNT_6ParamsE$_ZN4cute3eso3ESOILb1ELb0EJNS_6LayoutINS_5tupleIJNS3_IJNS_1CILi8EEENS4_ILi1EEEEEENS3_IJNS4_ILi2EEEEEEEEENS3_IJNS3_IJS6_NS4_ILi0EEEEEENS3_IJS5_EEEEEEEENS_10ViewEngineIPN7cutlass10bfloat16_tEEEEEC2ERKSF_RKSK_)
$_ZN7cutlass13device_kernelIN5flash19enable_sm80_to_sm89INS1_16FlashAttnBwdSm80INS1_25CollectiveMainloopBwdSm80ILi2ELi2EN4cute5tupleIJNS5_1CILi128EEES8_NS7_ILi64EEEEEENS_10bfloat16_tEfNS_4arch4Sm80ELb0ELb0ELb1ELb0ELb0ELb0ELb0ELb0ELi2ELi4ELi4ELi4ELb0EEENS1_21CollectiveEpilogueBwdISA_SB_SD_Li256ELb0ELb0ELi2EEENS1_19SingleTileSchedulerILb0ELb0ELb0ELi128EEEEEEEEEvNT_6ParamsE$_ZN4cute3eso3ESOILb1ELb0EJNS_6LayoutINS_5tupleIJNS3_IJNS_1CILi8EEENS4_ILi1EEEEEENS3_IJNS4_ILi2EEEEEEEEENS3_IJNS3_IJS6_NS4_ILi0EEEEEENS3_IJS5_EEEEEEEENS_10ViewEngineIPN7cutlass10bfloat16_tEEEEEC2ERKSF_RKSK_:
[----:B------:R-:W-:Y:S01]  /*9cb0*/  IADD3 R3, R76, -c[0x0][0x20], RZ ;  /* 0x800008004c037a10 */ /* 0x000fe20007ffe0ff */
[----:B------:R-:W-:Y:S01]  /*9cc0*/  IMAD.MOV.U32 R8, RZ, RZ, R2 ;  /* 0x000000ffff087224 */ /* 0x000fe200078e0002 */
[----:B------:R-:W-:Y:S01]  /*9cd0*/  MOV R9, R7 ;  /* 0x0000000700097202 */ /* 0x000fe20000000f00 */
[----:B------:R-:W-:-:S04]  /*9ce0*/  IMAD.MOV.U32 R7, RZ, RZ, 0x0 ;  /* 0x00000000ff077424 */ /* 0x000fc800078e00ff */
[----:B------:R1:W-:Y:S01]  /*9cf0*/  STL.64 [R3], R8 ;  /* 0x0000000803007387 */ /* 0x0003e20000100a00 */
[----:B------:R-:W-:Y:S05]  /*9d00*/  RET.REL.NODEC R6 `(_ZN7cutlass13device_kernelIN5flash19enable_sm80_to_sm89INS1_16FlashAttnBwdSm80INS1_25CollectiveMainloopBwdSm80ILi2ELi2EN4cute5tupleIJNS5_1CILi128EEES8_NS7_ILi64EEEEEENS_10bfloat16_tEfNS_4arch4Sm80ELb0ELb0ELb1ELb0ELb0ELb0ELb0ELb0ELi2ELi4ELi4ELi4ELb0EEENS1_21CollectiveEpilogueBwdISA_SB_SD_Li256ELb0ELb0ELi2EEENS1_19SingleTileSchedulerILb0ELb0ELb0ELi128EEEEEEEEEvNT_6ParamsE) ;  /* 0xffff62f006007950 */ /* 0x000fea0003c3ffff */
        .type           $_ZN7cutlass13device_kernelIN5flash19enable_sm80_to_sm89INS1_16FlashAttnBwdSm80INS1_25CollectiveMainloopBwdSm80ILi2ELi2EN4cute5tupleIJNS5_1CILi128EEES8_NS7_ILi64EEEEEENS_10bfloat16_tEfNS_4arch4Sm80ELb0ELb0ELb1ELb0ELb0ELb0ELb0ELb0ELi2ELi4ELi4ELi4ELb0EEENS1_21CollectiveEpilogueBwdISA_SB_SD_Li256ELb0ELb0ELi2EEENS1_19SingleTileSchedulerILb0ELb0ELb0ELi128EEEEEEEEEvNT_6ParamsE$_ZN4cute3eso3ESOILb1ELb0EJNS_6LayoutINS_5tupleIJNS3_IJNS_1CILi8EEENS4_ILi1EEEEEENS3_IJNS4_ILi4EEEEEEEEENS3_IJNS3_IJS6_NS4_ILi0EEEEEENS3_IJNS4_ILi2048EEEEEEEEEEENS_10ViewEngineINS_8smem_ptrIPN7cutlass10bfloat16_tEEEEEEEC2ERKSG_RKSN_,@function
        .size           $_ZN7cutlass13device_kernelIN5flash19enable_sm80_to_sm89INS1_16FlashAttnBwdSm80INS1_25CollectiveMainloopBwdSm80ILi2ELi2EN4cute5tupleIJNS5_1CILi128EEES8_NS7_ILi64EEEEEENS_10bfloat16_tEfNS_4arch4Sm80ELb0ELb0ELb1ELb0ELb0ELb0ELb0ELb0ELi2ELi4ELi4ELi4ELb0EEENS1_21CollectiveEpilogueBwdISA_SB_SD_Li256ELb0ELb0ELi2EEENS1_19SingleTileSchedulerILb0ELb0ELb0ELi128EEEEEEEEEvNT_6ParamsE$_ZN4cute3eso3ESOILb1ELb0EJNS_6LayoutINS_5tupleIJNS3_IJNS_1CILi8EEENS4_ILi1EEEEEENS3_IJNS4_ILi4EEEEEEEEENS3_IJNS3_IJS6_NS4_ILi0EEEEEENS3_IJNS4_ILi2048EEEEEEEEEEENS_10ViewEngineINS_8smem_ptrIPN7cutlass10bfloat16_tEEEEEEEC2ERKSG_RKSN_,($_ZN7cutlass13device_kernelIN5flash19enable_sm80_to_sm89INS1_16FlashAttnBwdSm80INS1_25CollectiveMainloopBwdSm80ILi2ELi2EN4cute5tupleIJNS5_1CILi128EEES8_NS7_ILi64EEEEEENS_10bfloat16_tEfNS_4arch4Sm80ELb0ELb0ELb1ELb0ELb0ELb0ELb0ELb0ELi2ELi4ELi4ELi4ELb0EEENS1_21CollectiveEpilogueBwdISA_SB_SD_Li256ELb0ELb0ELi2EEENS1_19SingleTileSchedulerILb0ELb0ELb0ELi128EEEEEEEEEvNT_6ParamsE$_ZN4cute3eso3ESOILb1ELb0EJNS_6LayoutINS_5tupleIJNS3_IJNS_1CILi8EEENS4_ILi1EEEEEENS3_IJNS4_ILi4EEEEEEEEENS3_IJNS3_IJS6_NS4_ILi0EEEEEENS3_IJS5_EEEEEEEENS_10ViewEngineIPN7cutlass10bfloat16_tEEEEEC2ERKSF_RKSK_ - $_ZN7cutlass13device_kernelIN5flash19enable_sm80_to_sm89INS1_16FlashAttnBwdSm80INS1_25CollectiveMainloopBwdSm80ILi2ELi2EN4cute5tupleIJNS5_1CILi128EEES8_NS7_ILi64EEEEEENS_10bfloat16_tEfNS_4arch4Sm80ELb0ELb0ELb1ELb0ELb0ELb0ELb0ELb0ELi2ELi4ELi4ELi4ELb0EEENS1_21CollectiveEpilogueBwdISA_SB_SD_Li256ELb0ELb0ELi2EEENS1_19SingleTileSchedulerILb0ELb0ELb0ELi128EEEEEEEEEvNT_6ParamsE$_ZN4cute3eso3ESOILb1ELb0EJNS_6LayoutINS_5tupleIJNS3_IJNS_1CILi8EEENS4_ILi1EEEEEENS3_IJNS4_ILi4EEEEEEEEENS3_IJNS3_IJS6_NS4_ILi0EEEEEENS3_IJNS4_ILi2048EEEEEEEEEEENS_10ViewEngineINS_8smem_ptrIPN7cutlass10bfloat16_tEEEEEEEC2ERKSG_RKSN_)
$_ZN7cutlass13device_kernelIN5flash19enable_sm80_to_sm89INS1_16FlashAttnBwdSm80INS1_25CollectiveMainloopBwdSm80ILi2ELi2EN4cute5tupleIJNS5_1CILi128EEES8_NS7_ILi64EEEEEENS_10bfloat16_tEfNS_4arch4Sm80ELb0ELb0ELb1ELb0ELb0ELb0ELb0ELb0ELi2ELi4ELi4ELi4ELb0EEENS1_21CollectiveEpilogueBwdISA_SB_SD_Li256ELb0ELb0ELi2EEENS1_19SingleTileSchedulerILb0ELb0ELb0ELi128EEEEEEEEEvNT_6ParamsE$_ZN4cute3eso3ESOILb1ELb0EJNS_6LayoutINS_5tupleIJNS3_IJNS_1CILi8EEENS4_ILi1EEEEEENS3_IJNS4_ILi4EEEEEEEEENS3_IJNS3_IJS6_NS4_ILi0EEEEEENS3_IJNS4_ILi2048EEEEEEEEEEENS_10ViewEngineINS_8smem_ptrIPN7cutlass10bfloat16_tEEEEEEEC2ERKSG_RKSN_:
[----:B------:R-:W-:Y:S01]  /*9d10*/  IADD3 R5, R25, -c[0x0][0x20], RZ ;  /* 0x8000080019057a10 */ /* 0x000fe20007ffe0ff */
[----:B------:R-:W-:Y:S01]  /*9d20*/  IMAD.MOV.U32 R8, RZ, RZ, R4 ;  /* 0x000000ffff087224 */ /* 0x000fe200078e0004 */
[----:B------:R-:W-:Y:S01]  /*9d30*/  MOV R9, R7 ;  /* 0x0000000700097202 */ /* 0x000fe20000000f00 */
[----:B------:R-:W-:-:S04]  /*9d40*/  IMAD.MOV.U32 R7, RZ, RZ, 0x0 ;  /* 0x00000000ff077424 */ /* 0x000fc800078e00ff */
[----:B------:R1:W-:Y:S01]  /*9d50*/  STL.64 [R5], R8 ;  /* 0x0000000805007387 */ /* 0x0003e20000100a00 */
[----:B------:R-:W-:Y:S05]  /*9d60*/  RET.REL.NODEC R6 `(_ZN7cutlass13device_kernelIN5flash19enable_sm80_to_sm89INS1_16FlashAttnBwdSm80INS1_25CollectiveMainloopBwdSm80ILi2ELi2EN4cute5tupleIJNS5_1CILi128EEES8_NS7_ILi64EEEEEENS_10bfloat16_tEfNS_4arch4Sm80ELb0ELb0ELb1ELb0ELb0ELb0ELb0ELb0ELi2ELi4ELi4ELi4ELb0EEENS1_21CollectiveEpilogueBwdISA_SB_SD_Li256ELb0ELb0ELi2EEENS1_19SingleTileSchedulerILb0ELb0ELb0ELi128EEEEEEEEEvNT_6ParamsE) ;  /* 0xffff629006007950 */ /* 0x000fea0003c3ffff */
        .type           $_ZN7cutlass13device_kernelIN5flash19enable_sm80_to_sm89INS1_16FlashAttnBwdSm80INS1_25CollectiveMainloopBwdSm80ILi2ELi2EN4cute5tupleIJNS5_1CILi128EEES8_NS7_ILi64EEEEEENS_10bfloat16_tEfNS_4arch4Sm80ELb0ELb0ELb1ELb0ELb0ELb0ELb0ELb0ELi2ELi4ELi4ELi4ELb0EEENS1_21CollectiveEpilogueBwdISA_SB_SD_Li256ELb0ELb0ELi2EEENS1_19SingleTileSchedulerILb0ELb0ELb0ELi128EEEEEEEEEvNT_6ParamsE$_ZN4cute3eso3ESOILb1ELb0EJNS_6LayoutINS_5tupleIJNS3_IJNS_1CILi8EEENS4_ILi1EEEEEENS3_IJNS4_ILi4EEEEEEEEENS3_IJNS3_IJS6_NS4_ILi0EEEEEENS3_IJS5_EEEEEEEENS_10ViewEngineIPN7cutlass10bfloat16_tEEEEEC2ERKSF_RKSK_,@function
        .size           $_ZN7cutlass13device_kernelIN5flash19enable_sm80_to_sm89INS1_16FlashAttnBwdSm80INS1_25CollectiveMainloopBwdSm80ILi2ELi2EN4cute5tupleIJNS5_1CILi128EEES8_NS7_ILi64EEEEEENS_10bfloat16_tEfNS_4arch4Sm80ELb0ELb0ELb1ELb0ELb0ELb0ELb0ELb0ELi2ELi4ELi4ELi4ELb0EEENS1_21CollectiveEpilogueBwdISA_SB_SD_Li256ELb0ELb0ELi2EEENS1_19SingleTileSchedulerILb0ELb0ELb0ELi128EEEEEEEEEvNT_6ParamsE$_ZN4cute3eso3ESOILb1ELb0EJNS_6LayoutINS_5tupleIJNS3_IJNS_1CILi8EEENS4_ILi1EEEEEENS3_IJNS4_ILi4EEEEEEEEENS3_IJNS3_IJS6_NS4_ILi0EEEEEENS3_IJS5_EEEEEEEENS_10ViewEngineIPN7cutlass10bfloat16_tEEEEEC2ERKSF_RKSK_,($_ZN7cutlass13device_kernelIN5flash19enable_sm80_to_sm89INS1_16FlashAttnBwdSm80INS1_25CollectiveMainloopBwdSm80ILi2ELi2EN4cute5tupleIJNS5_1CILi128EEES8_NS7_ILi64EEEEEENS_10bfloat16_tEfNS_4arch4Sm80ELb0ELb0ELb1ELb0ELb0ELb0ELb0ELb0ELi2ELi4ELi4ELi4ELb0EEENS1_21CollectiveEpilogueBwdISA_SB_SD_Li256ELb0ELb0ELi2EEENS1_19SingleTileSchedulerILb0ELb0ELb0ELi128EEEEEEEEEvNT_6ParamsE$_ZN4cute3eso3ESOILb1ELb0EJNS_6LayoutINS_5tupleIJNS3_IJNS_1CILi8EEENS4_ILi1EEEEEENS4_ILi2EEEEEENS3_IJNS3_IJS6_NS4_ILi0EEEEEENS4_ILi4096EEEEEEEENS_10ViewEngineINS_8smem_ptrIPN7cutlass10bfloat16_tEEEEEEEC2ERKSE_RKSL_ - $_ZN7cutlass13device_kernelIN5flash19enable_sm80_to_sm89INS1_16FlashAttnBwdSm80INS1_25CollectiveMainloopBwdSm80ILi2ELi2EN4cute5tupleIJNS5_1CILi128EEES8_NS7_ILi64EEEEEENS_10bfloat16_tEfNS_4arch4Sm80ELb0ELb0ELb1ELb0ELb0ELb0ELb0ELb0ELi2ELi4ELi4ELi4ELb0EEENS1_21CollectiveEpilogueBwdISA_SB_SD_Li256ELb0ELb0ELi2EEENS1_19SingleTileSchedulerILb0ELb0ELb0ELi128EEEEEEEEEvNT_6ParamsE$_ZN4cute3eso3ESOILb1ELb0EJNS_6LayoutINS_5tupleIJNS3_IJNS_1CILi8EEENS4_ILi1EEEEEENS3_IJNS4_ILi4EEEEEEEEENS3_IJNS3_IJS6_NS4_ILi0EEEEEENS3_IJS5_EEEEEEEENS_10ViewEngineIPN7cutlass10bfloat16_tEEEEEC2ERKSF_RKSK_)
$_ZN7cutlass13device_kernelIN5flash19enable_sm80_to_sm89INS1_16FlashAttnBwdSm80INS1_25CollectiveMainloopBwdSm80ILi2ELi2EN4cute5tupleIJNS5_1CILi128EEES8_NS7_ILi64EEEEEENS_10bfloat16_tEfNS_4arch4Sm80ELb0ELb0ELb1ELb0ELb0ELb0ELb0ELb0ELi2ELi4ELi4ELi4ELb0EEENS1_21CollectiveEpilogueBwdISA_SB_SD_Li256ELb0ELb0ELi2EEENS1_19SingleTileSchedulerILb0ELb0ELb0ELi128EEEEEEEEEvNT_6ParamsE$_ZN4cute3eso3ESOILb1ELb0EJNS_6LayoutINS_5tupleIJNS3_IJNS_1CILi8EEENS4_ILi1EEEEEENS3_IJNS4_ILi4EEEEEEEEENS3_IJNS3_IJS6_NS4_ILi0EEEEEENS3_IJS5_EEEEEEEENS_10ViewEngineIPN7cutlass10bfloat16_tEEEEEC2ERKSF_RKSK_:
[----:B------:R-:W-:Y:S01]  /*9d70*/  IADD3 R3, R25, -c[0x0][0x20], RZ ;  /* 0x8000080019037a10 */ /* 0x000fe20007ffe0ff */
[----:B------:R-:W-:Y:S01]  /*9d80*/  IMAD.MOV.U32 R8, RZ, RZ, R2 ;  /* 0x000000ffff087224 */ /* 0x000fe200078e0002 */
[----:B------:R-:W-:Y:S01]  /*9d90*/  MOV R9, R5 ;  /* 0x0000000500097202 */ /* 0x000fe20000000f00 */
[----:B------:R-:W-:-:S04]  /*9da0*/  IMAD.MOV.U32 R5, RZ, RZ, 0x0 ;  /* 0x00000000ff057424 */ /* 0x000fc800078e00ff */
[----:B------:R1:W-:Y:S01]  /*9db0*/  STL.64 [R3], R8 ;  /* 0x0000000803007387 */ /* 0x0003e20000100a00 */
[----:B------:R-:W-:Y:S05]  /*9dc0*/  RET.REL.NODEC R4 `(_ZN7cutlass13device_kernelIN5flash19enable_sm80_to_sm89INS1_16FlashAttnBwdSm80INS1_25CollectiveMainloopBwdSm80ILi2ELi2EN4cute5tupleIJNS5_1CILi128EEES8_NS7_ILi64EEEEEENS_10bfloat16_tEfNS_4arch4Sm80ELb0ELb0ELb1ELb0ELb0ELb0ELb0ELb0ELi2ELi4ELi4ELi4ELb0EEENS1_21CollectiveEpilogueBwdISA_SB_SD_Li256ELb0ELb0ELi2EEENS1_19SingleTileSchedulerILb0ELb0ELb0ELi128EEEEEEEEEvNT_6ParamsE) ;  /* 0xffff623004007950 */ /* 0x000fea0003c3ffff */
        .type           $_ZN7cutlass13device_kernelIN5flash19enable_sm80_to_sm89INS1_16FlashAttnBwdSm80INS1_25CollectiveMainloopBwdSm80ILi2ELi2EN4cute5tupleIJNS5_1CILi128EEES8_NS7_ILi64EEEEEENS_10bfloat16_tEfNS_4arch4Sm80ELb0ELb0ELb1ELb0ELb0ELb0ELb0ELb0ELi2ELi4ELi4ELi4ELb0EEENS1_21CollectiveEpilogueBwdISA_SB_SD_Li256ELb0ELb0ELi2EEENS1_19SingleTileSchedulerILb0ELb0ELb0ELi128EEEEEEEEEvNT_6ParamsE$_ZN4cute3eso3ESOILb1ELb0EJNS_6LayoutINS_5tupleIJNS3_IJNS_1CILi8EEENS4_ILi1EEEEEENS4_ILi2EEEEEENS3_IJNS3_IJS6_NS4_ILi0EEEEEENS4_ILi4096EEEEEEEENS_10ViewEngineINS_8smem_ptrIPN7cutlass10bfloat16_tEEEEEEEC2ERKSE_RKSL_,@function
        .size           $_ZN7cutlass13device_kernelIN5flash19enable_sm80_to_sm89INS1_16FlashAttnBwdSm80INS1_25CollectiveMainloopBwdSm80ILi2ELi2EN4cute5tupleIJNS5_1CILi128EEES8_NS7_ILi64EEEEEENS_10bfloat16_tEfNS_4arch4Sm80ELb0ELb0ELb1ELb0ELb0ELb0ELb0ELb0ELi2ELi4ELi4ELi4ELb0EEENS1_21CollectiveEpilogueBwdISA_SB_SD_Li256ELb0ELb0ELi2EEENS1_19SingleTileSchedulerILb0ELb0ELb0ELi128EEEEEEEEEvNT_6ParamsE$_ZN4cute3eso3ESOILb1ELb0EJNS_6LayoutINS_5tupleIJNS3_IJNS_1CILi8EEENS4_ILi1EEEEEENS4_ILi2EEEEEENS3_IJNS3_IJS6_NS4_ILi0EEEEEENS4_ILi4096EEEEEEEENS_10ViewEngineINS_8smem_ptrIPN7cutlass10bfloat16_tEEEEEEEC2ERKSE_RKSL_,($_ZN7cutlass13device_kernelIN5flash19enable_sm80_to_sm89INS1_16FlashAttnBwdSm80INS1_25CollectiveMainloopBwdSm80ILi2ELi2EN4cute5tupleIJNS5_1CILi128EEES8_NS7_ILi64EEEEEENS_10bfloat16_tEfNS_4arch4Sm80ELb0ELb0ELb1ELb0ELb0ELb0ELb0ELb0ELi2ELi4ELi4ELi4ELb0EEENS1_21CollectiveEpilogueBwdISA_SB_SD_Li256ELb0ELb0ELi2EEENS1_19SingleTileSchedulerILb0ELb0ELb0ELi128EEEEEEEEEvNT_6ParamsE$_ZN4cute3eso3ESOILb1ELb0EJNS_6LayoutINS_5tupleIJNS3_IJNS_1CILi8EEENS4_ILi1EEEEEENS4_ILi2EEEEEENS3_IJNS3_IJS6_NS4_ILi0EEEEEENS4_ILi4096EEEEEEEEiEEC2ERKSE_RKi - $_ZN7cutlass13device_kernelIN5flash19enable_sm80_to_sm89INS1_16FlashAttnBwdSm80INS1_25CollectiveMainloopBwdSm80ILi2ELi2EN4cute5tupleIJNS5_1CILi128EEES8_NS7_ILi64EEEEEENS_10bfloat16_tEfNS_4arch4Sm80ELb0ELb0ELb1ELb0ELb0ELb0ELb0ELb0ELi2ELi4ELi4ELi4ELb0EEENS1_21CollectiveEpilogueBwdISA_SB_SD_Li256ELb0ELb0ELi2EEENS1_19SingleTileSchedulerILb0ELb0ELb0ELi128EEEEEEEEEvNT_6ParamsE$_ZN4cute3eso3ESOILb1ELb0EJNS_6LayoutINS_5tupleIJNS3_IJNS_1CILi8EEENS4_ILi1EEEEEENS4_ILi2EEEEEENS3_IJNS3_IJS6_NS4_ILi0EEEEEENS4_ILi4096EEEEEEEENS_10ViewEngineINS_8smem_ptrIPN7cutlass10bfloat16_tEEEEEEEC2ERKSE_RKSL_)
$_ZN7cutlass13device_kernelIN5flash19enable_sm80_to_sm89INS1_16FlashAttnBwdSm80INS1_25CollectiveMainloopBwdSm80ILi2ELi2EN4cute5tupleIJNS5_1CILi128EEES8_NS7_ILi64EEEEEENS_10bfloat16_tEfNS_4arch4Sm80ELb0ELb0ELb1ELb0ELb0ELb0ELb0ELb0ELi2ELi4ELi4ELi4ELb0EEENS1_21CollectiveEpilogueBwdISA_SB_SD_Li256ELb0ELb0ELi2EEENS1_19SingleTileSchedulerILb0ELb0ELb0ELi128EEEEEEEEEvNT_6ParamsE$_ZN4cute3eso3ESOILb1ELb0EJNS_6LayoutINS_5tupleIJNS3_IJNS_1CILi8EEENS4_ILi1EEEEEENS4_ILi2EEEEEENS3_IJNS3_IJS6_NS4_ILi0EEEEEENS4_ILi4096EEEEEEEENS_10ViewEngineINS_8smem_ptrIPN7cutlass10bfloat16_tEEEEEEEC2ERKSE_RKSL_:
[----:B------:R-:W-:Y:S02]  /*9dd0*/  IADD3 R4, R76, -c[0x0][0x20], RZ ;  /* 0x800008004c047a10 */ /* 0x000fe40007ffe0ff */
[----:B------:R-:W-:-:S03]  /*9de0*/  MOV R7, 0x0 ;  /* 0x0000000000077802 */ /* 0x000fc60000000f00 */
[----:B------:R1:W-:Y:S01]  /*9df0*/  STL.64 [R4], R2 ;  /* 0x0000000204007387 */ /* 0x0003e20000100a00 */
[----:B------:R-:W-:Y:S05]  /*9e00*/  RET.REL.NODEC R6 `(_ZN7cutlass13device_kernelIN5flash19enable_sm80_to_sm89INS1_16FlashAttnBwdSm80INS1_25CollectiveMainloopBwdSm80ILi2ELi2EN4cute5tupleIJNS5_1CILi128EEES8_NS7_ILi64EEEEEENS_10bfloat16_tEfNS_4arch4Sm80ELb0ELb0ELb1ELb0ELb0ELb0ELb0ELb0ELi2ELi4ELi4ELi4ELb0EEENS1_21CollectiveEpilogueBwdISA_SB_SD_Li256ELb0ELb0ELi2EEENS1_19SingleTileSchedulerILb0ELb0ELb0ELi128EEEEEEEEEvNT_6ParamsE) ;  /* 0xffff61f006007950 */ /* 0x000fea0003c3ffff */
        .type           $_ZN7cutlass13device_kernelIN5flash19enable_sm80_to_sm89INS1_16FlashAttnBwdSm80INS1_25CollectiveMainloopBwdSm80ILi2ELi2EN4cute5tupleIJNS5_1CILi128EEES8_NS7_ILi64EEEEEENS_10bfloat16_tEfNS_4arch4Sm80ELb0ELb0ELb1ELb0ELb0ELb0ELb0ELb0ELi2ELi4ELi4ELi4ELb0EEENS1_21CollectiveEpilogueBwdISA_SB_SD_Li256ELb0ELb0ELi2EEENS1_19SingleTileSchedulerILb0ELb0ELb0ELi128EEEEEEEEEvNT_6ParamsE$_ZN4cute3eso3ESOILb1ELb0EJNS_6LayoutINS_5tupleIJNS3_IJNS_1CILi8EEENS4_ILi1EEEEEENS4_ILi2EEEEEENS3_IJNS3_IJS6_NS4_ILi0EEEEEENS4_ILi4096EEEEEEEEiEEC2ERKSE_RKi,@function
        .size           $_ZN7cutlass13device_kernelIN5flash19enable_sm80_to_sm89INS1_16FlashAttnBwdSm80INS1_25CollectiveMainloopBwdSm80ILi2ELi2EN4cute5tupleIJNS5_1CILi128EEES8_NS7_ILi64EEEEEENS_10bfloat16_tEfNS_4arch4Sm80ELb0ELb0ELb1ELb0ELb0ELb0ELb0ELb0ELi2ELi4ELi4ELi4ELb0EEENS1_21CollectiveEpilogueBwdISA_SB_SD_Li256ELb0ELb0ELi2EEENS1_19SingleTileSchedulerILb0ELb0ELb0ELi128EEEEEEEEEvNT_6ParamsE$_ZN4cute3eso3ESOILb1ELb0EJNS_6LayoutINS_5tupleIJNS3_IJNS_1CILi8EEENS4_ILi1EEEEEENS4_ILi2EEEEEENS3_IJNS3_IJS6_NS4_ILi0EEEEEENS4_ILi4096EEEEEEEEiEEC2ERKSE_RKi,($_ZN7cutlass13device_kernelIN5flash19enable_sm80_to_sm89INS1_16FlashAttnBwdSm80INS1_25CollectiveMainloopBwdSm80ILi2ELi2EN4cute5tupleIJNS5_1CILi128EEES8_NS7_ILi64EEEEEENS_10bfloat16_tEfNS_4arch4Sm80ELb0ELb0ELb1ELb0ELb0ELb0ELb0ELb0ELi2ELi4ELi4ELi4ELb0EEENS1_21CollectiveEpilogueBwdISA_SB_SD_Li256ELb0ELb0ELi2EEENS1_19SingleTileSchedulerILb0ELb0ELb0ELi128EEEEEEEEEvNT_6ParamsE$_ZN4cute3eso3ESOILb1ELb0EJNS_6LayoutINS_5tupleIJNS3_IJNS_1CILi8EEENS4_ILi1EEEEEENS4_ILi2EEEEEENS3_IJNS3_IJS6_NS4_ILi0EEEEEENS4_ILi64EEEEEEEENS_10ViewEngineIPN7cutlass10bfloat16_tEEEEEC2ERKSE_RKSJ_ - $_ZN7cutlass13device_kernelIN5flash19enable_sm80_to_sm89INS1_16FlashAttnBwdSm80INS1_25CollectiveMainloopBwdSm80ILi2ELi2EN4cute5tupleIJNS5_1CILi128EEES8_NS7_ILi64EEEEEENS_10bfloat16_tEfNS_4arch4Sm80ELb0ELb0ELb1ELb0ELb0ELb0ELb0ELb0ELi2ELi4ELi4ELi4ELb0EEENS1_21CollectiveEpilogueBwdISA_SB_SD_Li256ELb0ELb0ELi2EEENS1_19SingleTileSchedulerILb0ELb0ELb0ELi128EEEEEEEEEvNT_6ParamsE$_ZN4cute3eso3ESOILb1ELb0EJNS_6LayoutINS_5tupleIJNS3_IJNS_1CILi8EEENS4_ILi1EEEEEENS4_ILi2EEEEEENS3_IJNS3_IJS6_NS4_ILi0EEEEEENS4_ILi4096EEEEEEEEiEEC2ERKSE_RKi)
$_ZN7cutlass13device_kernelIN5flash19enable_sm80_to_sm89INS1_16FlashAttnBwdSm80INS1_25CollectiveMainloopBwdSm80ILi2ELi2EN4cute5tupleIJNS5_1CILi128EEES8_NS7_ILi64EEEEEENS_10bfloat16_tEfNS_4arch4Sm80ELb0ELb0ELb1ELb0ELb0ELb0ELb0ELb0ELi2ELi4ELi4ELi4ELb0EEENS1_21CollectiveEpilogueBwdISA_SB_SD_Li256ELb0ELb0ELi2EEENS1_19SingleTileSchedulerILb0ELb0ELb0ELi128EEEEEEEEEvNT_6ParamsE$_ZN4cute3eso3ESOILb1ELb0EJNS_6LayoutINS_5tupleIJNS3_IJNS_1CILi8EEENS4_ILi1EEEEEENS4_ILi2EEEEEENS3_IJNS3_IJS6_NS4_ILi0EEEEEENS4_ILi4096EEEEEEEEiEEC2ERKSE_RKi:
[----:B------:R-:W-:Y:S02]  /*9e10*/  IADD3 R2, R76, -c[0x0][0x20], RZ ;  /* 0x800008004c027a10 */ /* 0x000fe40007ffe0ff */
[----:B------:R-:W-:-:S03]  /*9e20*/  MOV R5, 0x0 ;  /* 0x0000000000057802 */ /* 0x000fc60000000f00 */
[----:B------:R1:W-:Y:S01]  /*9e30*/  STL [R2], R3 ;  /* 0x0000000302007387 */ /* 0x0003e20000100800 */
[----:B------:R-:W-:Y:S05]  /*9e40*/  RET.REL.NODEC R4 `(_ZN7cutlass13device_kernelIN5flash19enable_sm80_to_sm89INS1_16FlashAttnBwdSm80INS1_25CollectiveMainloopBwdSm80ILi2ELi2EN4cute5tupleIJNS5_1CILi128EEES8_NS7_ILi64EEEEEENS_10bfloat16_tEfNS_4arch4Sm80ELb0ELb0ELb1ELb0ELb0ELb0ELb0ELb0ELi2ELi4ELi4ELi4ELb0EEENS1_21CollectiveEpilogueBwdISA_SB_SD_Li256ELb0ELb0ELi2EEENS1_19SingleTileSchedulerILb0ELb0ELb0ELi128EEEEEEEEEvNT_6ParamsE) ;  /* 0xffff61b004007950 */ /* 0x000fea0003c3ffff */
        .type           $_ZN7cutlass13device_kernelIN5flash19enable_sm80_to_sm89INS1_16FlashAttnBwdSm80INS1_25CollectiveMainloopBwdSm80ILi2ELi2EN4cute5tupleIJNS5_1CILi128EEES8_NS7_ILi64EEEEEENS_10bfloat16_tEfNS_4arch4Sm80ELb0ELb0ELb1ELb0ELb0ELb0ELb0ELb0ELi2ELi4ELi4ELi4ELb0EEENS1_21CollectiveEpilogueBwdISA_SB_SD_Li256ELb0ELb0ELi2EEENS1_19SingleTileSchedulerILb0ELb0ELb0ELi128EEEEEEEEEvNT_6ParamsE$_ZN4cute3eso3ESOILb1ELb0EJNS_6LayoutINS_5tupleIJNS3_IJNS_1CILi8EEENS4_ILi1EEEEEENS4_ILi2EEEEEENS3_IJNS3_IJS6_NS4_ILi0EEEEEENS4_ILi64EEEEEEEENS_10ViewEngineIPN7cutlass10bfloat16_tEEEEEC2ERKSE_RKSJ_,@function
        .size           $_ZN7cutlass13device_kernelIN5flash19enable_sm80_to_sm89INS1_16FlashAttnBwdSm80INS1_25CollectiveMainloopBwdSm80ILi2ELi2EN4cute5tupleIJNS5_1CILi128EEES8_NS7_ILi64EEEEEENS_10bfloat16_tEfNS_4arch4Sm80ELb0ELb0ELb1ELb0ELb0ELb0ELb0ELb0ELi2ELi4ELi4ELi4ELb0EEENS1_21CollectiveEpilogueBwdISA_SB_SD_Li256ELb0ELb0ELi2EEENS1_19SingleTileSchedulerILb0ELb0ELb0ELi128EEEEEEEEEvNT_6ParamsE$_ZN4cute3eso3ESOILb1ELb0EJNS_6LayoutINS_5tupleIJNS3_IJNS_1CILi8EEENS4_ILi1EEEEEENS4_ILi2EEEEEENS3_IJNS3_IJS6_NS4_ILi0EEEEEENS4_ILi64EEEEEEEENS_10ViewEngineIPN7cutlass10bfloat16_tEEEEEC2ERKSE_RKSJ_,($_ZN7cutlass13device_kernelIN5flash19enable_sm80_to_sm89INS1_16FlashAttnBwdSm80INS1_25CollectiveMainloopBwdSm80ILi2ELi2EN4cute5tupleIJNS5_1CILi128EEES8_NS7_ILi64EEEEEENS_10bfloat16_tEfNS_4arch4Sm80ELb0ELb0ELb1ELb0ELb0ELb0ELb0ELb0ELi2ELi4ELi4ELi4ELb0EEENS1_21CollectiveEpilogueBwdISA_SB_SD_Li256ELb0ELb0ELi2EEENS1_19SingleTileSchedulerILb0ELb0ELb0ELi128EEEEEEEEEvNT_6ParamsE$_ZN4cute3eso3ESOILb1ELb0EJNS_6LayoutINS_5tupleIJNS3_IJNS_1CILi8EEENS4_ILi1EEEEEENS4_ILi2EEEEEENS3_IJNS3_IJS6_NS4_ILi0EEEEEENS4_ILi64EEEEEEEEiEEC2ERKSE_RKi - $_ZN7cutlass13device_kernelIN5flash19enable_sm80_to_sm89INS1_16FlashAttnBwdSm80INS1_25CollectiveMainloopBwdSm80ILi2ELi2EN4cute5tupleIJNS5_1CILi128EEES8_NS7_ILi64EEEEEENS_10bfloat16_tEfNS_4arch4Sm80ELb0ELb0ELb1ELb0ELb0ELb0ELb0ELb0ELi2ELi4ELi4ELi4ELb0EEENS1_21CollectiveEpilogueBwdISA_SB_SD_Li256ELb0ELb0ELi2EEENS1_19SingleTileSchedulerILb0ELb0ELb0ELi128EEEEEEEEEvNT_6ParamsE$_ZN4cute3eso3ESOILb1ELb0EJNS_6LayoutINS_5tupleIJNS3_IJNS_1CILi8EEENS4_ILi1EEEEEENS4_ILi2EEEEEENS3_IJNS3_IJS6_NS4_ILi0EEEEEENS4_ILi64EEEEEEEENS_10ViewEngineIPN7cutlass10bfloat16_tEEEEEC2ERKSE_RKSJ_)
$_ZN7cutlass13device_kernelIN5flash19enable_sm80_to_sm89INS1_16FlashAttnBwdSm80INS1_25CollectiveMainloopBwdSm80ILi2ELi2EN4cute5tupleIJNS5_1CILi128EEES8_NS7_ILi64EEEEEENS_10bfloat16_tEfNS_4arch4Sm80ELb0ELb0ELb1ELb0ELb0ELb0ELb0ELb0ELi2ELi4ELi4ELi4ELb0EEENS1_21CollectiveEpilogueBwdISA_SB_SD_Li256ELb0ELb0ELi2EEENS1_19SingleTileSchedulerILb0ELb0ELb0ELi128EEEEEEEEEvNT_6ParamsE$_ZN4cute3eso3ESOILb1ELb0EJNS_6LayoutINS_5tupleIJNS3_IJNS_1CILi8EEENS4_ILi1EEEEEENS4_ILi2EEEEEENS3_IJNS3_IJS6_NS4_ILi0EEEEEENS4_ILi64EEEEEEEENS_10ViewEngineIPN7cutlass10bfloat16_tEEEEEC2ERKSE_RKSJ_:
[----:B------:R-:W-:Y:S01]  /*9e50*/  IADD3 R6, R25, -c[0x0][0x20], RZ ;  /* 0x8000080019067a10 */ /* 0x000fe20007ffe0ff */
[----:B------:R-:W-:Y:S01]  /*9e60*/  IMAD.MOV.U32 R11, RZ, RZ, R7 ;  /* 0x000000ffff0b7224 */ /* 0x000fe200078e0007 */
[----:B------:R-:W-:-:S04]  /*9e70*/  MOV R9, 0x0 ;  /* 0x0000000000097802 */ /* 0x000fc80000000f00 */
[----:B------:R1:W-:Y:S01]  /*9e80*/  STL.64 [R6], R10 ;  /* 0x0000000a06007387 */ /* 0x0003e20000100a00 */
[----:B------:R-:W-:Y:S05]  /*9e90*/  RET.REL.NODEC R8 `(_ZN7cutlass13device_kernelIN5flash19enable_sm80_to_sm89INS1_16FlashAttnBwdSm80INS1_25CollectiveMainloopBwdSm80ILi2ELi2EN4cute5tupleIJNS5_1CILi128EEES8_NS7_ILi64EEEEEENS_10bfloat16_tEfNS_4arch4Sm80ELb0ELb0ELb1ELb0ELb0ELb0ELb0ELb0ELi2ELi4ELi4ELi4ELb0EEENS1_21CollectiveEpilogueBwdISA_SB_SD_Li256ELb0ELb0ELi2EEENS1_19SingleTileSchedulerILb0ELb0ELb0ELi128EEEEEEEEEvNT_6ParamsE) ;  /* 0xffff616008007950 */ /* 0x000fea0003c3ffff */
        .type           $_ZN7cutlass13device_kernelIN5flash19enable_sm80_to_sm89INS1_16FlashAttnBwdSm80INS1_25CollectiveMainloopBwdSm80ILi2ELi2EN4cute5tupleIJNS5_1CILi128EEES8_NS7_ILi64EEEEEENS_10bfloat16_tEfNS_4arch4Sm80ELb0ELb0ELb1ELb0ELb0ELb0ELb0ELb0ELi2ELi4ELi4ELi4ELb0EEENS1_21CollectiveEpilogueBwdISA_SB_SD_Li256ELb0ELb0ELi2EEENS1_19SingleTileSchedulerILb0ELb0ELb0ELi128EEEEEEEEEvNT_6ParamsE$_ZN4cute3eso3ESOILb1ELb0EJNS_6LayoutINS_5tupleIJNS3_IJNS_1CILi8EEENS4_ILi1EEEEEENS4_ILi2EEEEEENS3_IJNS3_IJS6_NS4_ILi0EEEEEENS4_ILi64EEEEEEEEiEEC2ERKSE_RKi,@function
        .size           $_ZN7cutlass13device_kernelIN5flash19enable_sm80_to_sm89INS1_16FlashAttnBwdSm80INS1_25CollectiveMainloopBwdSm80ILi2ELi2EN4cute5tupleIJNS5_1CILi128EEES8_NS7_ILi64EEEEEENS_10bfloat16_tEfNS_4arch4Sm80ELb0ELb0ELb1ELb0ELb0ELb0ELb0ELb0ELi2ELi4ELi4ELi4ELb0EEENS1_21CollectiveEpilogueBwdISA_SB_SD_Li256ELb0ELb0ELi2EEENS1_19SingleTileSchedulerILb0ELb0ELb0ELi128EEEEEEEEEvNT_6ParamsE$_ZN4cute3eso3ESOILb1ELb0EJNS_6LayoutINS_5tupleIJNS3_IJNS_1CILi8EEENS4_ILi1EEEEEENS4_ILi2EEEEEENS3_IJNS3_IJS6_NS4_ILi0EEEEEENS4_ILi64EEEEEEEEiEEC2ERKSE_RKi,($_ZN7cutlass13device_kernelIN5flash19enable_sm80_to_sm89INS1_16FlashAttnBwdSm80INS1_25CollectiveMainloopBwdSm80ILi2ELi2EN4cute5tupleIJNS5_1CILi128EEES8_NS7_ILi64EEEEEENS_10bfloat16_tEfNS_4arch4Sm80ELb0ELb0ELb1ELb0ELb0ELb0ELb0ELb0ELi2ELi4ELi4ELi4ELb0EEENS1_21CollectiveEpilogueBwdISA_SB_SD_Li256ELb0ELb0ELi2EEENS1_19SingleTileSchedulerILb0ELb0ELb0ELi128EEEEEEEEEvNT_6ParamsE$_ZN4cute3eso3ESOILb1ELb0EJNS_6LayoutINS_5tupleIJNS3_IJNS_1CILi8EEENS4_ILi1EEEEEENS4_ILi2EEEEEENS3_IJNS3_IJS6_NS4_ILi0EEEEEENS4_ILi8192EEEEEEEENS_10ViewEngineINS_8smem_ptrIPN7cutlass10bfloat16_tEEEEEEEC2ERKSE_RKSL_ - $_ZN7cutlass13device_kernelIN5flash19enable_sm80_to_sm89INS1_16FlashAttnBwdSm80INS1_25CollectiveMainloopBwdSm80ILi2ELi2EN4cute5tupleIJNS5_1CILi128EEES8_NS7_ILi64EEEEEENS_10bfloat16_tEfNS_4arch4Sm80ELb0ELb0ELb1ELb0ELb0ELb0ELb0ELb0ELi2ELi4ELi4ELi4ELb0EEENS1_21CollectiveEpilogueBwdISA_SB_SD_Li256ELb0ELb0ELi2EEENS1_19SingleTileSchedulerILb0ELb0ELb0ELi128EEEEEEEEEvNT_6ParamsE$_ZN4cute3eso3ESOILb1ELb0EJNS_6LayoutINS_5tupleIJNS3_IJNS_1CILi8EEENS4_ILi1EEEEEENS4_ILi2EEEEEENS3_IJNS3_IJS6_NS4_ILi0EEEEEENS4_ILi64EEEEEEEEiEEC2ERKSE_RKi)
$_ZN7cutlass13device_kernelIN5flash19enable_sm80_to_sm89INS1_16FlashAttnBwdSm80INS1_25CollectiveMainloopBwdSm80ILi2ELi2EN4cute5tupleIJNS5_1CILi128EEES8_NS7_ILi64EEEEEENS_10bfloat16_tEfNS_4arch4Sm80ELb0ELb0ELb1ELb0ELb0ELb0ELb0ELb0ELi2ELi4ELi4ELi4ELb0EEENS1_21CollectiveEpilogueBwdISA_SB_SD_Li256ELb0ELb0ELi2EEENS1_19SingleTileSchedulerILb0ELb0ELb0ELi128EEEEEEEEEvNT_6ParamsE$_ZN4cute3eso3ESOILb1ELb0EJNS_6LayoutINS_5tupleIJNS3_IJNS_1CILi8EEENS4_ILi1EEEEEENS4_ILi2EEEEEENS3_IJNS3_IJS6_NS4_ILi0EEEEEENS4_ILi64EEEEEEEEiEEC2ERKSE_RKi:
[----:B------:R-:W-:Y:S02]  /*9ea0*/  IADD3 R2, R25, -c[0x0][0x20], RZ ;  /* 0x8000080019027a10 */ /* 0x000fe40007ffe0ff */
[----:B------:R-:W-:-:S03]  /*9eb0*/  MOV R7, 0x0 ;  /* 0x0000000000077802 */ /* 0x000fc60000000f00 */
[----:B------:R1:W-:Y:S01]  /*9ec0*/  STL [R2], R3 ;  /* 0x0000000302007387 */ /* 0x0003e20000100800 */
[----:B------:R-:W-:Y:S05]  /*9ed0*/  RET.REL.NODEC R6 `(_ZN7cutlass13device_kernelIN5flash19enable_sm80_to_sm89INS1_16FlashAttnBwdSm80INS1_25CollectiveMainloopBwdSm80ILi2ELi2EN4cute5tupleIJNS5_1CILi128EEES8_NS7_ILi64EEEEEENS_10bfloat16_tEfNS_4arch4Sm80ELb0ELb0ELb1ELb0ELb0ELb0ELb0ELb0ELi2ELi4ELi4ELi4ELb0EEENS1_21CollectiveEpilogueBwdISA_SB_SD_Li256ELb0ELb0ELi2EEENS1_19SingleTileSchedulerILb0ELb0ELb0ELi128EEEEEEEEEvNT_6ParamsE) ;  /* 0xffff612006007950 */ /* 0x000fea0003c3ffff */
        .type           $_ZN7cutlass13device_kernelIN5flash19enable_sm80_to_sm89INS1_16FlashAttnBwdSm80INS1_25CollectiveMainloopBwdSm80ILi2ELi2EN4cute5tupleIJNS5_1CILi128EEES8_NS7_ILi64EEEEEENS_10bfloat16_tEfNS_4arch4Sm80ELb0ELb0ELb1ELb0ELb0ELb0ELb0ELb0ELi2ELi4ELi4ELi4ELb0EEENS1_21CollectiveEpilogueBwdISA_SB_SD_Li256ELb0ELb0ELi2EEENS1_19SingleTileSchedulerILb0ELb0ELb0ELi128EEEEEEEEEvNT_6ParamsE$_ZN4cute3eso3ESOILb1ELb0EJNS_6LayoutINS_5tupleIJNS3_IJNS_1CILi8EEENS4_ILi1EEEEEENS4_ILi2EEEEEENS3_IJNS3_IJS6_NS4_ILi0EEEEEENS4_ILi8192EEEEEEEENS_10ViewEngineINS_8smem_ptrIPN7cutlass10bfloat16_tEEEEEEEC2ERKSE_RKSL_,@function
        .size           $_ZN7cutlass13device_kernelIN5flash19enable_sm80_to_sm89INS1_16FlashAttnBwdSm80INS1_25CollectiveMainloopBwdSm80ILi2ELi2EN4cute5tupleIJNS5_1CILi128EEES8_NS7_ILi64EEEEEENS_10bfloat16_tEfNS_4arch4Sm80ELb0ELb0ELb1ELb0ELb0ELb0ELb0ELb0ELi2ELi4ELi4ELi4ELb0EEENS1_21CollectiveEpilogueBwdISA_SB_SD_Li256ELb0ELb0ELi2EEENS1_19SingleTileSchedulerILb0ELb0ELb0ELi128EEEEEEEEEvNT_6ParamsE$_ZN4cute3eso3ESOILb1ELb0EJNS_6LayoutINS_5tupleIJNS3_IJNS_1CILi8EEENS4_ILi1EEEEEENS4_ILi2EEEEEENS3_IJNS3_IJS6_NS4_ILi0EEEEEENS4_ILi8192EEEEEEEENS_10ViewEngineINS_8smem_ptrIPN7cutlass10bfloat16_tEEEEEEEC2ERKSE_RKSL_,($_ZN7cutlass13device_kernelIN5flash19enable_sm80_to_sm89INS1_16FlashAttnBwdSm80INS1_25CollectiveMainloopBwdSm80ILi2ELi2EN4cute5tupleIJNS5_1CILi128EEES8_NS7_ILi64EEEEEENS_10bfloat16_tEfNS_4arch4Sm80ELb0ELb0ELb1ELb0ELb0ELb0ELb0ELb0ELi2ELi4ELi4ELi4ELb0EEENS1_21CollectiveEpilogueBwdISA_SB_SD_Li256ELb0ELb0ELi2EEENS1_19SingleTileSchedulerILb0ELb0ELb0ELi128EEEEEEEEEvNT_6ParamsE$_ZN4cute3eso3ESOILb1ELb0EJNS_6LayoutINS_5tupleIJNS3_IJNS_1CILi8EEENS4_ILi1EEEEEENS4_ILi2EEEEEENS3_IJNS3_IJS6_NS4_ILi0EEEEEENS4_ILi8192EEEEEEEEiEEC2ERKSE_RKi - $_ZN7cutlass13device_kernelIN5flash19enable_sm80_to_sm89INS1_16FlashAttnBwdSm80INS1_25CollectiveMainloopBwdSm80ILi2ELi2EN4cute5tupleIJNS5_1CILi128EEES8_NS7_ILi64EEEEEENS_10bfloat16_tEfNS_4arch4Sm80ELb0ELb0ELb1ELb0ELb0ELb0ELb0ELb0ELi2ELi4ELi4ELi4ELb0EEENS1_21CollectiveEpilogueBwdISA_SB_SD_Li256ELb0ELb0ELi2EEENS1_19SingleTileSchedulerILb0ELb0ELb0ELi128EEEEEEEEEvNT_6ParamsE$_ZN4cute3eso3ESOILb1ELb0EJNS_6LayoutINS_5tupleIJNS3_IJNS_1CILi8EEENS4_ILi1EEEEEENS4_ILi2EEEEEENS3_IJNS3_IJS6_NS4_ILi0EEEEEENS4_ILi8192EEEEEEEENS_10ViewEngineINS_8smem_ptrIPN7cutlass10bfloat16_tEEEEEEEC2ERKSE_RKSL_)
$_ZN7cutlass13device_kernelIN5flash19enable_sm80_to_sm89INS1_16FlashAttnBwdSm80INS1_25CollectiveMainloopBwdSm80ILi2ELi2EN4cute5tupleIJNS5_1CILi128EEES8_NS7_ILi64EEEEEENS_10bfloat16_tEfNS_4arch4Sm80ELb0ELb0ELb1ELb0ELb0ELb0ELb0ELb0ELi2ELi4ELi4ELi4ELb0EEENS1_21CollectiveEpilogueBwdISA_SB_SD_Li256ELb0ELb0ELi2EEENS1_19SingleTileSchedulerILb0ELb0ELb0ELi128EEEEEEEEEvNT_6ParamsE$_ZN4cute3eso3ESOILb1ELb0EJNS_6LayoutINS_5tupleIJNS3_IJNS_1CILi8EEENS4_ILi1EEEEEENS4_ILi2EEEEEENS3_IJNS3_IJS6_NS4_ILi0EEEEEENS4_ILi8192EEEEEEEENS_10ViewEngineINS_8smem_ptrIPN7cutlass10bfloat16_tEEEEEEEC2ERKSE_RKSL_:
[----:B------:R-:W-:Y:S02]  /*9ee0*/  IADD3 R4, R25, -c[0x0][0x20], RZ ;  /* 0x8000080019047a10 */ /* 0x000fe40007ffe0ff */
[----:B------:R-:W-:-:S03]  /*9ef0*/  MOV R7, 0x0 ;  /* 0x0000000000077802 */ /* 0x000fc60000000f00 */
[----:B------:R1:W-:Y:S01]  /*9f00*/  STL.64 [R4], R2 ;  /* 0x0000000204007387 */ /* 0x0003e20000100a00 */
[----:B------:R-:W-:Y:S05]  /*9f10*/  RET.REL.NODEC R6 `(_ZN7cutlass13device_kernelIN5flash19enable_sm80_to_sm89INS1_16FlashAttnBwdSm80INS1_25CollectiveMainloopBwdSm80ILi2ELi2EN4cute5tupleIJNS5_1CILi128EEES8_NS7_ILi64EEEEEENS_10bfloat16_tEfNS_4arch4Sm80ELb0ELb0ELb1ELb0ELb0ELb0ELb0ELb0ELi2ELi4ELi4ELi4ELb0EEENS1_21CollectiveEpilogueBwdISA_SB_SD_Li256ELb0ELb0ELi2EEENS1_19SingleTileSchedulerILb0ELb0ELb0ELi128EEEEEEEEEvNT_6ParamsE) ;  /* 0xffff60e006007950 */ /* 0x000fea0003c3ffff */
        .type           $_ZN7cutlass13device_kernelIN5flash19enable_sm80_to_sm89INS1_16FlashAttnBwdSm80INS1_25CollectiveMainloopBwdSm80ILi2ELi2EN4cute5tupleIJNS5_1CILi128EEES8_NS7_ILi64EEEEEENS_10bfloat16_tEfNS_4arch4Sm80ELb0ELb0ELb1ELb0ELb0ELb0ELb0ELb0ELi2ELi4ELi4ELi4ELb0EEENS1_21CollectiveEpilogueBwdISA_SB_SD_Li256ELb0ELb0ELi2EEENS1_19SingleTileSchedulerILb0ELb0ELb0ELi128EEEEEEEEEvNT_6ParamsE$_ZN4cute3eso3ESOILb1ELb0EJNS_6LayoutINS_5tupleIJNS3_IJNS_1CILi8EEENS4_ILi1EEEEEENS4_ILi2EEEEEENS3_IJNS3_IJS6_NS4_ILi0EEEEEENS4_ILi8192EEEEEEEEiEEC2ERKSE_RKi,@function
        .size           $_ZN7cutlass13device_kernelIN5flash19enable_sm80_to_sm89INS1_16FlashAttnBwdSm80INS1_25CollectiveMainloopBwdSm80ILi2ELi2EN4cute5tupleIJNS5_1CILi128EEES8_NS7_ILi64EEEEEENS_10bfloat16_tEfNS_4arch4Sm80ELb0ELb0ELb1ELb0ELb0ELb0ELb0ELb0ELi2ELi4ELi4ELi4ELb0EEENS1_21CollectiveEpilogueBwdISA_SB_SD_Li256ELb0ELb0ELi2EEENS1_19SingleTileSchedulerILb0ELb0ELb0ELi128EEEEEEEEEvNT_6ParamsE$_ZN4cute3eso3ESOILb1ELb0EJNS_6LayoutINS_5tupleIJNS3_IJNS_1CILi8EEENS4_ILi1EEEEEENS4_ILi2EEEEEENS3_IJNS3_IJS6_NS4_ILi0EEEEEENS4_ILi8192EEEEEEEEiEEC2ERKSE_RKi,($_ZN7cutlass13device_kernelIN5flash19enable_sm80_to_sm89INS1_16FlashAttnBwdSm80INS1_25CollectiveMainloopBwdSm80ILi2ELi2EN4cute5tupleIJNS5_1CILi128EEES8_NS7_ILi64EEEEEENS_10bfloat16_tEfNS_4arch4Sm80ELb0ELb0ELb1ELb0ELb0ELb0ELb0ELb0ELi2ELi4ELi4ELi4ELb0EEENS1_21CollectiveEpilogueBwdISA_SB_SD_Li256ELb0ELb0ELi2EEENS1_19SingleTileSchedulerILb0ELb0ELb0ELi128EEEEEEEEEvNT_6ParamsE$_ZN4cute3eso3ESOILb1ELb0EJNS_6LayoutINS_5tupleIJNS3_IJNS_1CILi8EEENS4_ILi1EEEEEENS4_ILi2EEEEEENS3_IJNS3_IJS6_NS4_ILi0EEEEEES5_EEEEENS_10ViewEngineIPN7cutlass10bfloat16_tEEEEEC2ERKSD_RKSI_ - $_ZN7cutlass13device_kernelIN5flash19enable_sm80_to_sm89INS1_16FlashAttnBwdSm80INS1_25CollectiveMainloopBwdSm80ILi2ELi2EN4cute5tupleIJNS5_1CILi128EEES8_NS7_ILi64EEEEEENS_10bfloat16_tEfNS_4arch4Sm80ELb0ELb0ELb1ELb0ELb0ELb0ELb0ELb0ELi2ELi4ELi4ELi4ELb0EEENS1_21CollectiveEpilogueBwdISA_SB_SD_Li256ELb0ELb0ELi2EEENS1_19SingleTileSchedulerILb0ELb0ELb0ELi128EEEEEEEEEvNT_6ParamsE$_ZN4cute3eso3ESOILb1ELb0EJNS_6LayoutINS_5tupleIJNS3_IJNS_1CILi8EEENS4_ILi1EEEEEENS4_ILi2EEEEEENS3_IJNS3_IJS6_NS4_ILi0EEEEEENS4_ILi8192EEEEEEEEiEEC2ERKSE_RKi)
$_ZN7cutlass13device_kernelIN5flash19enable_sm80_to_sm89INS1_16FlashAttnBwdSm80INS1_25CollectiveMainloopBwdSm80ILi2ELi2EN4cute5tupleIJNS5_1CILi128EEES8_NS7_ILi64EEEEEENS_10bfloat16_tEfNS_4arch4Sm80ELb0ELb0ELb1ELb0ELb0ELb0ELb0ELb0ELi2ELi4ELi4ELi4ELb0EEENS1_21CollectiveEpilogueBwdISA_SB_SD_Li256ELb0ELb0ELi2EEENS1_19SingleTileSchedulerILb0ELb0ELb0ELi128EEEEEEEEEvNT_6ParamsE$_ZN4cute3eso3ESOILb1ELb0EJNS_6LayoutINS_5tupleIJNS3_IJNS_1CILi8EEENS4_ILi1EEEEEENS4_ILi2EEEEEENS3_IJNS3_IJS6_NS4_ILi0EEEEEENS4_ILi8192EEEEEEEEiEEC2ERKSE_RKi:
[----:B------:R-:W-:Y:S02]  /*9f20*/  IADD3 R2, R25, -c[0x0][0x20], RZ ;  /* 0x8000080019027a10 */ /* 0x000fe40007ffe0ff */
[----:B------:R-:W-:-:S03]  /*9f30*/  MOV R5, 0x0 ;  /* 0x0000000000057802 */ /* 0x000fc60000000f00 */
[----:B------:R1:W-:Y:S01]  /*9f40*/  STL [R2], R3 ;  /* 0x0000000302007387 */ /* 0x0003e20000100800 */
[----:B------:R-:W-:Y:S05]  /*9f50*/  RET.REL.NODEC R4 `(_ZN7cutlass13device_kernelIN5flash19enable_sm80_to_sm89INS1_16FlashAttnBwdSm80INS1_25CollectiveMainloopBwdSm80ILi2ELi2EN4cute5tupleIJNS5_1CILi128EEES8_NS7_ILi64EEEEEENS_10bfloat16_tEfNS_4arch4Sm80ELb0ELb0ELb1ELb0ELb0ELb0ELb0ELb0ELi2ELi4ELi4ELi4ELb0EEENS1_21CollectiveEpilogueBwdISA_SB_SD_Li256ELb0ELb0ELi2EEENS1_19SingleTileSchedulerILb0ELb0ELb0ELi128EEEEEEEEEvNT_6ParamsE) ;  /* 0xffff60a004007950 */ /* 0x000fea0003c3ffff */
        .type           $_ZN7cutlass13device_kernelIN5flash19enable_sm80_to_sm89INS1_16FlashAttnBwdSm80INS1_25CollectiveMainloopBwdSm80ILi2ELi2EN4cute5tupleIJNS5_1CILi128EEES8_NS7_ILi64EEEEEENS_10bfloat16_tEfNS_4arch4Sm80ELb0ELb0ELb1ELb0ELb0ELb0ELb0ELb0ELi2ELi4ELi4ELi4ELb0EEENS1_21CollectiveEpilogueBwdISA_SB_SD_Li256ELb0ELb0ELi2EEENS1_19SingleTileSchedulerILb0ELb0ELb0ELi128EEEEEEEEEvNT_6ParamsE$_ZN4cute3eso3ESOILb1ELb0EJNS_6LayoutINS_5tupleIJNS3_IJNS_1CILi8EEENS4_ILi1EEEEEENS4_ILi2EEEEEENS3_IJNS3_IJS6_NS4_ILi0EEEEEES5_EEEEENS_10ViewEngineIPN7cutlass10bfloat16_tEEEEEC2ERKSD_RKSI_,@function
        .size           $_ZN7cutlass13device_kernelIN5flash19enable_sm80_to_sm89INS1_16FlashAttnBwdSm80INS1_25CollectiveMainloopBwdSm80ILi2ELi2EN4cute5tupleIJNS5_1CILi128EEES8_NS7_ILi64EEEEEENS_10bfloat16_tEfNS_4arch4Sm80ELb0ELb0ELb1ELb0ELb0ELb0ELb0ELb0ELi2ELi4ELi4ELi4ELb0EEENS1_21CollectiveEpilogueBwdISA_SB_SD_Li256ELb0ELb0ELi2EEENS1_19SingleTileSchedulerILb0ELb0ELb0ELi128EEEEEEEEEvNT_6ParamsE$_ZN4cute3eso3ESOILb1ELb0EJNS_6LayoutINS_5tupleIJNS3_IJNS_1CILi8EEENS4_ILi1EEEEEENS4_ILi2EEEEEENS3_IJNS3_IJS6_NS4_ILi0EEEEEES5_EEEEENS_10ViewEngineIPN7cutlass10bfloat16_tEEEEEC2ERKSD_RKSI_,($_ZN7cutlass13device_kernelIN5flash19enable_sm80_to_sm89INS1_16FlashAttnBwdSm80INS1_25CollectiveMainloopBwdSm80ILi2ELi2EN4cute5tupleIJNS5_1CILi128EEES8_NS7_ILi64EEEEEENS_10bfloat16_tEfNS_4arch4Sm80ELb0ELb0ELb1ELb0ELb0ELb0ELb0ELb0ELi2ELi4ELi4ELi4ELb0EEENS1_21CollectiveEpilogueBwdISA_SB_SD_Li256ELb0ELb0ELi2EEENS1_19SingleTileSchedulerILb0ELb0ELb0ELi128EEEEEEEEEvNT_6ParamsE$_ZN4cute3eso3ESOILb1ELb0EJNS_6LayoutINS_5tupleIJNS3_IJNS_1CILi8EEENS4_ILi1EEEEEENS4_ILi2EEEEEENS3_IJNS3_IJS6_NS4_ILi0EEEEEES5_EEEEEiEEC2ERKSD_RKi - $_ZN7cutlass13device_kernelIN5flash19enable_sm80_to_sm89INS1_16FlashAttnBwdSm80INS1_25CollectiveMainloopBwdSm80ILi2ELi2EN4cute5tupleIJNS5_1CILi128EEES8_NS7_ILi64EEEEEENS_10bfloat16_tEfNS_4arch4Sm80ELb0ELb0ELb1ELb0ELb0ELb0ELb0ELb0ELi2ELi4ELi4ELi4ELb0EEENS1_21CollectiveEpilogueBwdISA_SB_SD_Li256ELb0ELb0ELi2EEENS1_19SingleTileSchedulerILb0ELb0ELb0ELi128EEEEEEEEEvNT_6ParamsE$_ZN4cute3eso3ESOILb1ELb0EJNS_6LayoutINS_5tupleIJNS3_IJNS_1CILi8EEENS4_ILi1EEEEEENS4_ILi2EEEEEENS3_IJNS3_IJS6_NS4_ILi0EEEEEES5_EEEEENS_10ViewEngineIPN7cutlass10bfloat16_tEEEEEC2ERKSD_RKSI_)
$_ZN7cutlass13device_kernelIN5flash19enable_sm80_to_sm89INS1_16FlashAttnBwdSm80INS1_25CollectiveMainloopBwdSm80ILi2ELi2EN4cute5tupleIJNS5_1CILi128EEES8_NS7_ILi64EEEEEENS_10bfloat16_tEfNS_4arch4Sm80ELb0ELb0ELb1ELb0ELb0ELb0ELb0ELb0ELi2ELi4ELi4ELi4ELb0EEENS1_21CollectiveEpilogueBwdISA_SB_SD_Li256ELb0ELb0ELi2EEENS1_19SingleTileSchedulerILb0ELb0ELb0ELi128EEEEEEEEEvNT_6ParamsE$_ZN4cute3eso3ESOILb1ELb0EJNS_6LayoutINS_5tupleIJNS3_IJNS_1CILi8EEENS4_ILi1EEEEEENS4_ILi2EEEEEENS3_IJNS3_IJS6_NS4_ILi0EEEEEES5_EEEEENS_10ViewEngineIPN7cutlass10bfloat16_tEEEEEC2ERKSD_RKSI_:
[----:B------:R-:W-:Y:S01]  /*9f60*/  IADD3 R3, R76, -c[0x0][0x20], RZ ;  /* 0x800008004c037a10 */ /* 0x000fe20007ffe0ff */
[----:B------:R-:W-:Y:S01]  /*9f70*/  IMAD.MOV.U32 R8, RZ, RZ, R2 ;  /* 0x000000ffff087224 */ /* 0x000fe200078e0002 */
[----:B------:R-:W-:Y:S01]  /*9f80*/  MOV R9, R7 ;  /* 0x0000000700097202 */ /* 0x000fe20000000f00 */
[----:B------:R-:W-:-:S04]  /*9f90*/  IMAD.MOV.U32 R7, RZ, RZ, 0x0 ;  /* 0x00000000ff077424 */ /* 0x000fc800078e00ff */
[----:B------:R1:W-:Y:S01]  /*9fa0*/  STL.64 [R3], R8 ;  /* 0x0000000803007387 */ /* 0x0003e20000100a00 */
[----:B------:R-:W-:Y:S05]  /*9fb0*/  RET.REL.NODEC R6 `(_ZN7cutlass13device_kernelIN5flash19enable_sm80_to_sm89INS1_16FlashAttnBwdSm80INS1_25CollectiveMainloopBwdSm80ILi2ELi2EN4cute5tupleIJNS5_1CILi128EEES8_NS7_ILi64EEEEEENS_10bfloat16_tEfNS_4arch4Sm80ELb0ELb0ELb1ELb0ELb0ELb0ELb0ELb0ELi2ELi4ELi4ELi4ELb0EEENS1_21CollectiveEpilogueBwdISA_SB_SD_Li256ELb0ELb0ELi2EEENS1_19SingleTileSchedulerILb0ELb0ELb0ELi128EEEEEEEEEvNT_6ParamsE) ;  /* 0xffff604006007950 */ /* 0x000fea0003c3ffff */
        .type           $_ZN7cutlass13device_kernelIN5flash19enable_sm80_to_sm89INS1_16FlashAttnBwdSm80INS1_25CollectiveMainloopBwdSm80ILi2ELi2EN4cute5tupleIJNS5_1CILi128EEES8_NS7_ILi64EEEEEENS_10bfloat16_tEfNS_4arch4Sm80ELb0ELb0ELb1ELb0ELb0ELb0ELb0ELb0ELi2ELi4ELi4ELi4ELb0EEENS1_21CollectiveEpilogueBwdISA_SB_SD_Li256ELb0ELb0ELi2EEENS1_19SingleTileSchedulerILb0ELb0ELb0ELi128EEEEEEEEEvNT_6ParamsE$_ZN4cute3eso3ESOILb1ELb0EJNS_6LayoutINS_5tupleIJNS3_IJNS_1CILi8EEENS4_ILi1EEEEEENS4_ILi2EEEEEENS3_IJNS3_IJS6_NS4_ILi0EEEEEES5_EEEEEiEEC2ERKSD_RKi,@function
        .size           $_ZN7cutlass13device_kernelIN5flash19enable_sm80_to_sm89INS1_16FlashAttnBwdSm80INS1_25CollectiveMainloopBwdSm80ILi2ELi2EN4cute5tupleIJNS5_1CILi128EEES8_NS7_ILi64EEEEEENS_10bfloat16_tEfNS_4arch4Sm80ELb0ELb0ELb1ELb0ELb0ELb0ELb0ELb0ELi2ELi4ELi4ELi4ELb0EEENS1_21CollectiveEpilogueBwdISA_SB_SD_Li256ELb0ELb0ELi2EEENS1_19SingleTileSchedulerILb0ELb0ELb0ELi128EEEEEEEEEvNT_6ParamsE$_ZN4cute3eso3ESOILb1ELb0EJNS_6LayoutINS_5tupleIJNS3_IJNS_1CILi8EEENS4_ILi1EEEEEENS4_ILi2EEEEEENS3_IJNS3_IJS6_NS4_ILi0EEEEEES5_EEEEEiEEC2ERKSD_RKi,($_ZN7cutlass13device_kernelIN5flash19enable_sm80_to_sm89INS1_16FlashAttnBwdSm80INS1_25CollectiveMainloopBwdSm80ILi2ELi2EN4cute5tupleIJNS5_1CILi128EEES8_NS7_ILi64EEEEEENS_10bfloat16_tEfNS_4arch4Sm80ELb0ELb0ELb1ELb0ELb0ELb0ELb0ELb0ELi2ELi4ELi4ELi4ELb0EEENS1_21CollectiveEpilogueBwdISA_SB_SD_Li256ELb0ELb0ELi2EEENS1_19SingleTileSchedulerILb0ELb0ELb0ELi128EEEEEEEEEvNT_6ParamsE$_ZN4cute3eso3ESOILb1ELb0EJNS_6LayoutINS_5tupleIJNS3_IJNS_1CILi8EEENS4_ILi1EEEEEENS4_ILi2EEENS3_IJNS4_ILi4EEES8_EEEEEENS3_IJNS3_IJS6_NS4_ILi0EEEEEES5_NS3_IJNS4_ILi32EEENS4_ILi16EEEEEEEEEEENS_10ViewEngineIPN7cutlass10bfloat16_tEEEEEC2ERKSI_RKSN_ - $_ZN7cutlass13device_kernelIN5flash19enable_sm80_to_sm89INS1_16FlashAttnBwdSm80INS1_25CollectiveMainloopBwdSm80ILi2ELi2EN4cute5tupleIJNS5_1CILi128EEES8_NS7_ILi64EEEEEENS_10bfloat16_tEfNS_4arch4Sm80ELb0ELb0ELb1ELb0ELb0ELb0ELb0ELb0ELi2ELi4ELi4ELi4ELb0EEENS1_21CollectiveEpilogueBwdISA_SB_SD_Li256ELb0ELb0ELi2EEENS1_19SingleTileSchedulerILb0ELb0ELb0ELi128EEEEEEEEEvNT_6ParamsE$_ZN4cute3eso3ESOILb1ELb0EJNS_6LayoutINS_5tupleIJNS3_IJNS_1CILi8EEENS4_ILi1EEEEEENS4_ILi2EEEEEENS3_IJNS3_IJS6_NS4_ILi0EEEEEES5_EEEEEiEEC2ERKSD_RKi)
$_ZN7cutlass13device_kernelIN5flash19enable_sm80_to_sm89INS1_16FlashAttnBwdSm80INS1_25CollectiveMainloopBwdSm80ILi2ELi2EN4cute5tupleIJNS5_1CILi128EEES8_NS7_ILi64EEEEEENS_10bfloat16_tEfNS_4arch4Sm80ELb0ELb0ELb1ELb0ELb0ELb0ELb0ELb0ELi2ELi4ELi4ELi4ELb0EEENS1_21CollectiveEpilogueBwdISA_SB_SD_Li256ELb0ELb0ELi2EEENS1_19SingleTileSchedulerILb0ELb0ELb0ELi128EEEEEEEEEvNT_6ParamsE$_ZN4cute3eso3ESOILb1ELb0EJNS_6LayoutINS_5tupleIJNS3_IJNS_1CILi8EEENS4_ILi1EEEEEENS4_ILi2EEEEEENS3_IJNS3_IJS6_NS4_ILi0EEEEEES5_EEEEEiEEC2ERKSD_RKi:
[----:B------:R-:W-:Y:S02]  /*9fc0*/  IADD3 R2, R2, -c[0x0][0x20], RZ ;  /* 0x8000080002027a10 */ /* 0x000fe40007ffe0ff */
[----:B------:R-:W-:-:S03]  /*9fd0*/  MOV R7, 0x0 ;  /* 0x0000000000077802 */ /* 0x000fc60000000f00 */
[----:B------:R1:W-:Y:S01]  /*9fe0*/  STL [R2], R3 ;  /* 0x0000000302007387 */ /* 0x0003e20000100800 */
[----:B------:R-:W-:Y:S05]  /*9ff0*/  RET.REL.NODEC R6 `(_ZN7cutlass13device_kernelIN5flash19enable_sm80_to_sm89INS1_16FlashAttnBwdSm80INS1_25CollectiveMainloopBwdSm80ILi2ELi2EN4cute5tupleIJNS5_1CILi128EEES8_NS7_ILi64EEEEEENS_10bfloat16_tEfNS_4arch4Sm80ELb0ELb0ELb1ELb0ELb0ELb0ELb0ELb0ELi2ELi4ELi4ELi4ELb0EEENS1_21CollectiveEpilogueBwdISA_SB_SD_Li256ELb0ELb0ELi2EEENS1_19SingleTileSchedulerILb0ELb0ELb0ELi128EEEEEEEEEvNT_6ParamsE) ;  /* 0xffff600006007950 */ /* 0x000fea0003c3ffff */
        .type           $_ZN7cutlass13device_kernelIN5flash19enable_sm80_to_sm89INS1_16FlashAttnBwdSm80INS1_25CollectiveMainloopBwdSm80ILi2ELi2EN4cute5tupleIJNS5_1CILi128EEES8_NS7_ILi64EEEEEENS_10bfloat16_tEfNS_4arch4Sm80ELb0ELb0ELb1ELb0ELb0ELb0ELb0ELb0ELi2ELi4ELi4ELi4ELb0EEENS1_21CollectiveEpilogueBwdISA_SB_SD_Li256ELb0ELb0ELi2EEENS1_19SingleTileSchedulerILb0ELb0ELb0ELi128EEEEEEEEEvNT_6ParamsE$_ZN4cute3eso3ESOILb1ELb0EJNS_6LayoutINS_5tupleIJNS3_IJNS_1CILi8EEENS4_ILi1EEEEEENS4_ILi2EEENS3_IJNS4_ILi4EEES8_EEEEEENS3_IJNS3_IJS6_NS4_ILi0EEEEEES5_NS3_IJNS4_ILi32EEENS4_ILi16EEEEEEEEEEENS_10ViewEngineIPN7cutlass10bfloat16_tEEEEEC2ERKSI_RKSN_,@function
        .size           $_ZN7cutlass13device_kernelIN5flash19enable_sm80_to_sm89INS1_16FlashAttnBwdSm80INS1_25CollectiveMainloopBwdSm80ILi2ELi2EN4cute5tupleIJNS5_1CILi128EEES8_NS7_ILi64EEEEEENS_10bfloat16_tEfNS_4arch4Sm80ELb0ELb0ELb1ELb0ELb0ELb0ELb0ELb0ELi2ELi4ELi4ELi4ELb0EEENS1_21CollectiveEpilogueBwdISA_SB_SD_Li256ELb0ELb0ELi2EEENS1_19SingleTileSchedulerILb0ELb0ELb0ELi128EEEEEEEEEvNT_6ParamsE$_ZN4cute3eso3ESOILb1ELb0EJNS_6LayoutINS_5tupleIJNS3_IJNS_1CILi8EEENS4_ILi1EEEEEENS4_ILi2EEENS3_IJNS4_ILi4EEES8_EEEEEENS3_IJNS3_IJS6_NS4_ILi0EEEEEES5_NS3_IJNS4_ILi32EEENS4_ILi16EEEEEEEEEEENS_10ViewEngineIPN7cutlass10bfloat16_tEEEEEC2ERKSI_RKSN_,($_ZN7cutlass13device_kernelIN5flash19enable_sm80_to_sm89INS1_16FlashAttnBwdSm80INS1_25CollectiveMainloopBwdSm80ILi2ELi2EN4cute5tupleIJNS5_1CILi128EEES8_NS7_ILi64EEEEEENS_10bfloat16_tEfNS_4arch4Sm80ELb0ELb0ELb1ELb0ELb0ELb0ELb0ELb0ELi2ELi4ELi4ELi4ELb0EEENS1_21CollectiveEpilogueBwdISA_SB_SD_Li256ELb0ELb0ELi2EEENS1_19SingleTileSchedulerILb0ELb0ELb0ELi128EEEEEEEEEvNT_6ParamsE$_ZN4cute3eso3ESOILb1ELb0EJNS_6LayoutINS_5tupleIJNS3_IJNS_1CILi8EEENS4_ILi1EEEEEENS4_ILi2EEENS4_ILi4EEEEEENS3_IJNS3_IJS6_NS4_ILi0EEEEEES5_NS4_ILi16EEEEEEEENS_10ViewEngineIPN7cutlass10bfloat16_tEEEEEC2ERKSF_RKSK_ - $_ZN7cutlass13device_kernelIN5flash19enable_sm80_to_sm89INS1_16FlashAttnBwdSm80INS1_25CollectiveMainloopBwdSm80ILi2ELi2EN4cute5tupleIJNS5_1CILi128EEES8_NS7_ILi64EEEEEENS_10bfloat16_tEfNS_4arch4Sm80ELb0ELb0ELb1ELb0ELb0ELb0ELb0ELb0ELi2ELi4ELi4ELi4ELb0EEENS1_21CollectiveEpilogueBwdISA_SB_SD_Li256ELb0ELb0ELi2EEENS1_19SingleTileSchedulerILb0ELb0ELb0ELi128EEEEEEEEEvNT_6ParamsE$_ZN4cute3eso3ESOILb1ELb0EJNS_6LayoutINS_5tupleIJNS3_IJNS_1CILi8EEENS4_ILi1EEEEEENS4_ILi2EEENS3_IJNS4_ILi4EEES8_EEEEEENS3_IJNS3_IJS6_NS4_ILi0EEEEEES5_NS3_IJNS4_ILi32EEENS4_ILi16EEEEEEEEEEENS_10ViewEngineIPN7cutlass10bfloat16_tEEEEEC2ERKSI_RKSN_)
$_ZN7cutlass13device_kernelIN5flash19enable_sm80_to_sm89INS1_16FlashAttnBwdSm80INS1_25CollectiveMainloopBwdSm80ILi2ELi2EN4cute5tupleIJNS5_1CILi128EEES8_NS7_ILi64EEEEEENS_10bfloat16_tEfNS_4arch4Sm80ELb0ELb0ELb1ELb0ELb0ELb0ELb0ELb0ELi2ELi4ELi4ELi4ELb0EEENS1_21CollectiveEpilogueBwdISA_SB_SD_Li256ELb0ELb0ELi2EEENS1_19SingleTileSchedulerILb0ELb0ELb0ELi128EEEEEEEEEvNT_6ParamsE$_ZN4cute3eso3ESOILb1ELb0EJNS_6LayoutINS_5tupleIJNS3_IJNS_1CILi8EEENS4_ILi1EEEEEENS4_ILi2EEENS3_IJNS4_ILi4EEES8_EEEEEENS3_IJNS3_IJS6_NS4_ILi0EEEEEES5_NS3_IJNS4_ILi32EEENS4_ILi16EEEEEEEEEEENS_10ViewEngineIPN7cutlass10bfloat16_tEEEEEC2ERKSI_RKSN_:
[----:B------:R-:W-:Y:S01]  /*a000*/  IADD3 R2, R76, -c[0x0][0x20], RZ ;  /* 0x800008004c027a10 */ /* 0x000fe20007ffe0ff */
[----:B------:R-:W-:Y:S01]  /*a010*/  IMAD.MOV.U32 R6, RZ, RZ, R72 ;  /* 0x000000ffff067224 */ /* 0x000fe200078e0048 */
[----:B------:R-:W-:Y:S01]  /*a020*/  MOV R7, R71 ;  /* 0x0000004700077202 */ /* 0x000fe20000000f00 */
[----:B------:R-:W-:-:S04]  /*a030*/  IMAD.MOV.U32 R5, RZ, RZ, 0x0 ;  /* 0x00000000ff057424 */ /* 0x000fc800078e00ff */
[----:B------:R1:W-:Y:S01]  /*a040*/  STL.64 [R2], R6 ;  /* 0x0000000602007387 */ /* 0x0003e20000100a00 */
[----:B------:R-:W-:Y:S05]  /*a050*/  RET.REL.NODEC R4 `(_ZN7cutlass13device_kernelIN5flash19enable_sm80_to_sm89INS1_16FlashAttnBwdSm80INS1_25CollectiveMainloopBwdSm80ILi2ELi2EN4cute5tupleIJNS5_1CILi128EEES8_NS7_ILi64EEEEEENS_10bfloat16_tEfNS_4arch4Sm80ELb0ELb0ELb1ELb0ELb0ELb0ELb0ELb0ELi2ELi4ELi4ELi4ELb0EEENS1_21CollectiveEpilogueBwdISA_SB_SD_Li256ELb0ELb0ELi2EEENS1_19SingleTileSchedulerILb0ELb0ELb0ELi128EEEEEEEEEvNT_6ParamsE) ;  /* 0xffff5fa004007950 */ /* 0x000fea0003c3ffff */
        .type           $_ZN7cutlass13device_kernelIN5flash19enable_sm80_to_sm89INS1_16FlashAttnBwdSm80INS1_25CollectiveMainloopBwdSm80ILi2ELi2EN4cute5tupleIJNS5_1CILi128EEES8_NS7_ILi64EEEEEENS_10bfloat16_tEfNS_4arch4Sm80ELb0ELb0ELb1ELb0ELb0ELb0ELb0ELb0ELi2ELi4ELi4ELi4ELb0EEENS1_21CollectiveEpilogueBwdISA_SB_SD_Li256ELb0ELb0ELi2EEENS1_19SingleTileSchedulerILb0ELb0ELb0ELi128EEEEEEEEEvNT_6ParamsE$_ZN4cute3eso3ESOILb1ELb0EJNS_6LayoutINS_5tupleIJNS3_IJNS_1CILi8EEENS4_ILi1EEEEEENS4_ILi2EEENS4_ILi4EEEEEENS3_IJNS3_IJS6_NS4_ILi0EEEEEES5_NS4_ILi16EEEEEEEENS_10ViewEngineIPN7cutlass10bfloat16_tEEEEEC2ERKSF_RKSK_,@function
        .size           $_ZN7cutlass13device_kernelIN5flash19enable_sm80_to_sm89INS1_16FlashAttnBwdSm80INS1_25CollectiveMainloopBwdSm80ILi2ELi2EN4cute5tupleIJNS5_1CILi128EEES8_NS7_ILi64EEEEEENS_10bfloat16_tEfNS_4arch4Sm80ELb0ELb0ELb1ELb0ELb0ELb0ELb0ELb0ELi2ELi4ELi4ELi4ELb0EEENS1_21CollectiveEpilogueBwdISA_SB_SD_Li256ELb0ELb0ELi2EEENS1_19SingleTileSchedulerILb0ELb0ELb0ELi128EEEEEEEEEvNT_6ParamsE$_ZN4cute3eso3ESOILb1ELb0EJNS_6LayoutINS_5tupleIJNS3_IJNS_1CILi8EEENS4_ILi1EEEEEENS4_ILi2EEENS4_ILi4EEEEEENS3_IJNS3_IJS6_NS4_ILi0EEEEEES5_NS4_ILi16EEEEEEEENS_10ViewEngineIPN7cutlass10bfloat16_tEEEEEC2ERKSF_RKSK_,($_ZN7cutlass13device_kernelIN5flash19enable_sm80_to_sm89INS1_16FlashAttnBwdSm80INS1_25CollectiveMainloopBwdSm80ILi2ELi2EN4cute5tupleIJNS5_1CILi128EEES8_NS7_ILi64EEEEEENS_10bfloat16_tEfNS_4arch4Sm80ELb0ELb0ELb1ELb0ELb0ELb0ELb0ELb0ELi2ELi4ELi4ELi4ELb0EEENS1_21CollectiveEpilogueBwdISA_SB_SD_Li256ELb0ELb0ELi2EEENS1_19SingleTileSchedulerILb0ELb0ELb0ELi128EEEEEEEEEvNT_6ParamsE$_ZN4cute3eso3ESOILb1ELb0EJNS_6LayoutINS_5tupleIJNS3_IJNS_1CILi8EEENS4_ILi1EEEEEENS4_ILi2EEES5_EEENS3_IJNS3_IJS6_NS4_ILi0EEEEEENS4_ILi64EEES5_EEEEENS_10ViewEngineIPN7cutlass10bfloat16_tEEEEEC2ERKSE_RKSJ_ - $_ZN7cutlass13device_kernelIN5flash19enable_sm80_to_sm89INS1_16FlashAttnBwdSm80INS1_25CollectiveMainloopBwdSm80ILi2ELi2EN4cute5tupleIJNS5_1CILi128EEES8_NS7_ILi64EEEEEENS_10bfloat16_tEfNS_4arch4Sm80ELb0ELb0ELb1ELb0ELb0ELb0ELb0ELb0ELi2ELi4ELi4ELi4ELb0EEENS1_21CollectiveEpilogueBwdISA_SB_SD_Li256ELb0ELb0ELi2EEENS1_19SingleTileSchedulerILb0ELb0ELb0ELi128EEEEEEEEEvNT_6ParamsE$_ZN4cute3eso3ESOILb1ELb0EJNS_6LayoutINS_5tupleIJNS3_IJNS_1CILi8EEENS4_ILi1EEEEEENS4_ILi2EEENS4_ILi4EEEEEENS3_IJNS3_IJS6_NS4_ILi0EEEEEES5_NS4_ILi16EEEEEEEENS_10ViewEngineIPN7cutlass10bfloat16_tEEEEEC2ERKSF_RKSK_)
$_ZN7cutlass13device_kernelIN5flash19enable_sm80_to_sm89INS1_16FlashAttnBwdSm80INS1_25CollectiveMainloopBwdSm80ILi2ELi2EN4cute5tupleIJNS5_1CILi128EEES8_NS7_ILi64EEEEEENS_10bfloat16_tEfNS_4arch4Sm80ELb0ELb0ELb1ELb0ELb0ELb0ELb0ELb0ELi2ELi4ELi4ELi4ELb0EEENS1_21CollectiveEpilogueBwdISA_SB_SD_Li256ELb0ELb0ELi2EEENS1_19SingleTileSchedulerILb0ELb0ELb0ELi128EEEEEEEEEvNT_6ParamsE$_ZN4cute3eso3ESOILb1ELb0EJNS_6LayoutINS_5tupleIJNS3_IJNS_1CILi8EEENS4_ILi1EEEEEENS4_ILi2EEENS4_ILi4EEEEEENS3_IJNS3_IJS6_NS4_ILi0EEEEEES5_NS4_ILi16EEEEEEEENS_10ViewEngineIPN7cutlass10bfloat16_tEEEEEC2ERKSF_RKSK_:
[----:B------:R-:W-:Y:S01]  /*a060*/  IADD3 R2, R25, -c[0x0][0x20], RZ ;  /* 0x8000080019027a10 */ /* 0x000fe20007ffe0ff */
[----:B------:R-:W-:Y:S01]  /*a070*/  IMAD.MOV.U32 R7, RZ, RZ, R3 ;  /* 0x000000ffff077224 */ /* 0x000fe200078e0003 */
[----:B------:R-:W-:-:S04]  /*a080*/  MOV R5, 0x0 ;  /* 0x0000000000057802 */ /* 0x000fc80000000f00 */
[----:B------:R1:W-:Y:S01]  /*a090*/  STL.64 [R2], R6 ;  /* 0x0000000602007387 */ /* 0x0003e20000100a00 */
[----:B------:R-:W-:Y:S05]  /*a0a0*/  RET.REL.NODEC R4 `(_ZN7cutlass13device_kernelIN5flash19enable_sm80_to_sm89INS1_16FlashAttnBwdSm80INS1_25CollectiveMainloopBwdSm80ILi2ELi2EN4cute5tupleIJNS5_1CILi128EEES8_NS7_ILi64EEEEEENS_10bfloat16_tEfNS_4arch4Sm80ELb0ELb0ELb1ELb0ELb0ELb0ELb0ELb0ELi2ELi4ELi4ELi4ELb0EEENS1_21CollectiveEpilogueBwdISA_SB_SD_Li256ELb0ELb0ELi2EEENS1_19SingleTileSchedulerILb0ELb0ELb0ELi128EEEEEEEEEvNT_6ParamsE) ;  /* 0xffff5f5004007950 */ /* 0x000fea0003c3ffff */
        .type           $_ZN7cutlass13device_kernelIN5flash19enable_sm80_to_sm89INS1_16FlashAttnBwdSm80INS1_25CollectiveMainloopBwdSm80ILi2ELi2EN4cute5tupleIJNS5_1CILi128EEES8_NS7_ILi64EEEEEENS_10bfloat16_tEfNS_4arch4Sm80ELb0ELb0ELb1ELb0ELb0ELb0ELb0ELb0ELi2ELi4ELi4ELi4ELb0EEENS1_21CollectiveEpilogueBwdISA_SB_SD_Li256ELb0ELb0ELi2EEENS1_19SingleTileSchedulerILb0ELb0ELb0ELi128EEEEEEEEEvNT_6ParamsE$_ZN4cute3eso3ESOILb1ELb0EJNS_6LayoutINS_5tupleIJNS3_IJNS_1CILi8EEENS4_ILi1EEEEEENS4_ILi2EEES5_EEENS3_IJNS3_IJS6_NS4_ILi0EEEEEENS4_ILi64EEES5_EEEEENS_10ViewEngineIPN7cutlass10bfloat16_tEEEEEC2ERKSE_RKSJ_,@function
        .size           $_ZN7cutlass13device_kernelIN5flash19enable_sm80_to_sm89INS1_16FlashAttnBwdSm80INS1_25CollectiveMainloopBwdSm80ILi2ELi2EN4cute5tupleIJNS5_1CILi128EEES8_NS7_ILi64EEEEEENS_10bfloat16_tEfNS_4arch4Sm80ELb0ELb0ELb1ELb0ELb0ELb0ELb0ELb0ELi2ELi4ELi4ELi4ELb0EEENS1_21CollectiveEpilogueBwdISA_SB_SD_Li256ELb0ELb0ELi2EEENS1_19SingleTileSchedulerILb0ELb0ELb0ELi128EEEEEEEEEvNT_6ParamsE$_ZN4cute3eso3ESOILb1ELb0EJNS_6LayoutINS_5tupleIJNS3_IJNS_1CILi8EEENS4_ILi1EEEEEENS4_ILi2EEES5_EEENS3_IJNS3_IJS6_NS4_ILi0EEEEEENS4_ILi64EEES5_EEEEENS_10ViewEngineIPN7cutlass10bfloat16_tEEEEEC2ERKSE_RKSJ_,($_ZN7cutlass13device_kernelIN5flash19enable_sm80_to_sm89INS1_16FlashAttnBwdSm80INS1_25CollectiveMainloopBwdSm80ILi2ELi2EN4cute5tupleIJNS5_1CILi128EEES8_NS7_ILi64EEEEEENS_10bfloat16_tEfNS_4arch4Sm80ELb0ELb0ELb1ELb0ELb0ELb0ELb0ELb0ELi2ELi4ELi4ELi4ELb0EEENS1_21CollectiveEpilogueBwdISA_SB_SD_Li256ELb0ELb0ELi2EEENS1_19SingleTileSchedulerILb0ELb0ELb0ELi128EEEEEEEEEvNT_6ParamsE$_ZN4cute3eso3ESOILb1ELb0EJNS_6LayoutINS_5tupleIJNS3_IJNS_1CILi8EEENS4_ILi1EEEEEENS4_ILi4EEEEEENS3_IJNS3_IJS6_NS4_ILi0EEEEEENS4_ILi2048EEEEEEEENS_10ViewEngineINS_8smem_ptrIPN7cutlass10bfloat16_tEEEEEEEC2ERKSE_RKSL_ - $_ZN7cutlass13device_kernelIN5flash19enable_sm80_to_sm89INS1_16FlashAttnBwdSm80INS1_25CollectiveMainloopBwdSm80ILi2ELi2EN4cute5tupleIJNS5_1CILi128EEES8_NS7_ILi64EEEEEENS_10bfloat16_tEfNS_4arch4Sm80ELb0ELb0ELb1ELb0ELb0ELb0ELb0ELb0ELi2ELi4ELi4ELi4ELb0EEENS1_21CollectiveEpilogueBwdISA_SB_SD_Li256ELb0ELb0ELi2EEENS1_19SingleTileSchedulerILb0ELb0ELb0ELi128EEEEEEEEEvNT_6ParamsE$_ZN4cute3eso3ESOILb1ELb0EJNS_6LayoutINS_5tupleIJNS3_IJNS_1CILi8EEENS4_ILi1EEEEEENS4_ILi2EEES5_EEENS3_IJNS3_IJS6_NS4_ILi0EEEEEENS4_ILi64EEES5_EEEEENS_10ViewEngineIPN7cutlass10bfloat16_tEEEEEC2ERKSE_RKSJ_)
$_ZN7cutlass13device_kernelIN5flash19enable_sm80_to_sm89INS1_16FlashAttnBwdSm80INS1_25CollectiveMainloopBwdSm80ILi2ELi2EN4cute5tupleIJNS5_1CILi128EEES8_NS7_ILi64EEEEEENS_10bfloat16_tEfNS_4arch4Sm80ELb0ELb0ELb1ELb0ELb0ELb0ELb0ELb0ELi2ELi4ELi4ELi4ELb0EEENS1_21CollectiveEpilogueBwdISA_SB_SD_Li256ELb0ELb0ELi2EEENS1_19SingleTileSchedulerILb0ELb0ELb0ELi128EEEEEEEEEvNT_6ParamsE$_ZN4cute3eso3ESOILb1ELb0EJNS_6LayoutINS_5tupleIJNS3_IJNS_1CILi8EEENS4_ILi1EEEEEENS4_ILi2EEES5_EEENS3_IJNS3_IJS6_NS4_ILi0EEEEEENS4_ILi64EEES5_EEEEENS_10ViewEngineIPN7cutlass10bfloat16_tEEEEEC2ERKSE_RKSJ_:
[----:B------:R-:W-:Y:S01]  /*a0b0*/  IADD3 R2, R25, -c[0x0][0x20], RZ ;  /* 0x8000080019027a10 */ /* 0x000fe20007ffe0ff */
[----:B------:R-:W-:Y:S01]  /*a0c0*/  IMAD.MOV.U32 R7, RZ, RZ, R3 ;  /* 0x000000ffff077224 */ /* 0x000fe200078e0003 */
[----:B------:R-:W-:-:S04]  /*a0d0*/  MOV R5, 0x0 ;  /* 0x0000000000057802 */ /* 0x000fc80000000f00 */
[----:B------:R1:W-:Y:S01]  /*a0e0*/  STL.64 [R2], R6 ;  /* 0x0000000602007387 */ /* 0x0003e20000100a00 */
[----:B------:R-:W-:Y:S05]  /*a0f0*/  RET.REL.NODEC R4 `(_ZN7cutlass13device_kernelIN5flash19enable_sm80_to_sm89INS1_16FlashAttnBwdSm80INS1_25CollectiveMainloopBwdSm80ILi2ELi2EN4cute5tupleIJNS5_1CILi128EEES8_NS7_ILi64EEEEEENS_10bfloat16_tEfNS_4arch4Sm80ELb0ELb0ELb1ELb0ELb0ELb0ELb0ELb0ELi2ELi4ELi4ELi4ELb0EEENS1_21CollectiveEpilogueBwdISA_SB_SD_Li256ELb0ELb0ELi2EEENS1_19SingleTileSchedulerILb0ELb0ELb0ELi128EEEEEEEEEvNT_6ParamsE) ;  /* 0xffff5f0004007950 */ /* 0x000fea0003c3ffff */
        .type           $_ZN7cutlass13device_kernelIN5flash19enable_sm80_to_sm89INS1_16FlashAttnBwdSm80INS1_25CollectiveMainloopBwdSm80ILi2ELi2EN4cute5tupleIJNS5_1CILi128EEES8_NS7_ILi64EEEEEENS_10bfloat16_tEfNS_4arch4Sm80ELb0ELb0ELb1ELb0ELb0ELb0ELb0ELb0ELi2ELi4ELi4ELi4ELb0EEENS1_21CollectiveEpilogueBwdISA_SB_SD_Li256ELb0ELb0ELi2EEENS1_19SingleTileSchedulerILb0ELb0ELb0ELi128EEEEEEEEEvNT_6ParamsE$_ZN4cute3eso3ESOILb1ELb0EJNS_6LayoutINS_5tupleIJNS3_IJNS_1CILi8EEENS4_ILi1EEEEEENS4_ILi4EEEEEENS3_IJNS3_IJS6_NS4_ILi0EEEEEENS4_ILi2048EEEEEEEENS_10ViewEngineINS_8smem_ptrIPN7cutlass10bfloat16_tEEEEEEEC2ERKSE_RKSL_,@function
        .size           $_ZN7cutlass13device_kernelIN5flash19enable_sm80_to_sm89INS1_16FlashAttnBwdSm80INS1_25CollectiveMainloopBwdSm80ILi2ELi2EN4cute5tupleIJNS5_1CILi128EEES8_NS7_ILi64EEEEEENS_10bfloat16_tEfNS_4arch4Sm80ELb0ELb0ELb1ELb0ELb0ELb0ELb0ELb0ELi2ELi4ELi4ELi4ELb0EEENS1_21CollectiveEpilogueBwdISA_SB_SD_Li256ELb0ELb0ELi2EEENS1_19SingleTileSchedulerILb0ELb0ELb0ELi128EEEEEEEEEvNT_6ParamsE$_ZN4cute3eso3ESOILb1ELb0EJNS_6LayoutINS_5tupleIJNS3_IJNS_1CILi8EEENS4_ILi1EEEEEENS4_ILi4EEEEEENS3_IJNS3_IJS6_NS4_ILi0EEEEEENS4_ILi2048EEEEEEEENS_10ViewEngineINS_8smem_ptrIPN7cutlass10bfloat16_tEEEEEEEC2ERKSE_RKSL_,($_ZN7cutlass13device_kernelIN5flash19enable_sm80_to_sm89INS1_16FlashAttnBwdSm80INS1_25CollectiveMainloopBwdSm80ILi2ELi2EN4cute5tupleIJNS5_1CILi128EEES8_NS7_ILi64EEEEEENS_10bfloat16_tEfNS_4arch4Sm80ELb0ELb0ELb1ELb0ELb0ELb0ELb0ELb0ELi2ELi4ELi4ELi4ELb0EEENS1_21CollectiveEpilogueBwdISA_SB_SD_Li256ELb0ELb0ELi2EEENS1_19SingleTileSchedulerILb0ELb0ELb0ELi128EEEEEEEEEvNT_6ParamsE$_ZN4cute3eso3ESOILb1ELb0EJNS_6LayoutINS_5tupleIJNS3_IJNS_1CILi8EEENS4_ILi1EEEEEENS4_ILi4EEEEEENS3_IJNS3_IJS6_NS4_ILi0EEEEEENS4_ILi2048EEEEEEEEiEEC2ERKSE_RKi - $_ZN7cutlass13device_kernelIN5flash19enable_sm80_to_sm89INS1_16FlashAttnBwdSm80INS1_25CollectiveMainloopBwdSm80ILi2ELi2EN4cute5tupleIJNS5_1CILi128EEES8_NS7_ILi64EEEEEENS_10bfloat16_tEfNS_4arch4Sm80ELb0ELb0ELb1ELb0ELb0ELb0ELb0ELb0ELi2ELi4ELi4ELi4ELb0EEENS1_21CollectiveEpilogueBwdISA_SB_SD_Li256ELb0ELb0ELi2EEENS1_19SingleTileSchedulerILb0ELb0ELb0ELi128EEEEEEEEEvNT_6ParamsE$_ZN4cute3eso3ESOILb1ELb0EJNS_6LayoutINS_5tupleIJNS3_IJNS_1CILi8EEENS4_ILi1EEEEEENS4_ILi4EEEEEENS3_IJNS3_IJS6_NS4_ILi0EEEEEENS4_ILi2048EEEEEEEENS_10ViewEngineINS_8smem_ptrIPN7cutlass10bfloat16_tEEEEEEEC2ERKSE_RKSL_)
$_ZN7cutlass13device_kernelIN5flash19enable_sm80_to_sm89INS1_16FlashAttnBwdSm80INS1_25CollectiveMainloopBwdSm80ILi2ELi2EN4cute5tupleIJNS5_1CILi128EEES8_NS7_ILi64EEEEEENS_10bfloat16_tEfNS_4arch4Sm80ELb0ELb0ELb1ELb0ELb0ELb0ELb0ELb0ELi2ELi4ELi4ELi4ELb0EEENS1_21CollectiveEpilogueBwdISA_SB_SD_Li256ELb0ELb0ELi2EEENS1_19SingleTileSchedulerILb0ELb0ELb0ELi128EEEEEEEEEvNT_6ParamsE$_ZN4cute3eso3ESOILb1ELb0EJNS_6LayoutINS_5tupleIJNS3_IJNS_1CILi8EEENS4_ILi1EEEEEENS4_ILi4EEEEEENS3_IJNS3_IJS6_NS4_ILi0EEEEEENS4_ILi2048EEEEEEEENS_10ViewEngineINS_8smem_ptrIPN7cutlass10bfloat16_tEEEEEEEC2ERKSE_RKSL_:
[----:B------:R-:W-:Y:S02]  /*a100*/  IADD3 R4, R25, -c[0x0][0x20], RZ ;  /* 0x8000080019047a10 */ /* 0x000fe40007ffe0ff */
[----:B------:R-:W-:-:S03]  /*a110*/  MOV R7, 0x0 ;  /* 0x0000000000077802 */ /* 0x000fc60000000f00 */
[----:B------:R1:W-:Y:S01]  /*a120*/  STL.64 [R4], R2 ;  /* 0x0000000204007387 */ /* 0x0003e20000100a00 */
[----:B------:R-:W-:Y:S05]  /*a130*/  RET.REL.NODEC R6 `(_ZN7cutlass13device_kernelIN5flash19enable_sm80_to_sm89INS1_16FlashAttnBwdSm80INS1_25CollectiveMainloopBwdSm80ILi2ELi2EN4cute5tupleIJNS5_1CILi128EEES8_NS7_ILi64EEEEEENS_10bfloat16_tEfNS_4arch4Sm80ELb0ELb0ELb1ELb0ELb0ELb0ELb0ELb0ELi2ELi4ELi4ELi4ELb0EEENS1_21CollectiveEpilogueBwdISA_SB_SD_Li256ELb0ELb0ELi2EEENS1_19SingleTileSchedulerILb0ELb0ELb0ELi128EEEEEEEEEvNT_6ParamsE) ;  /* 0xffff5ec006007950 */ /* 0x000fea0003c3ffff */
        .type           $_ZN7cutlass13device_kernelIN5flash19enable_sm80_to_sm89INS1_16FlashAttnBwdSm80INS1_25CollectiveMainloopBwdSm80ILi2ELi2EN4cute5tupleIJNS5_1CILi128EEES8_NS7_ILi64EEEEEENS_10bfloat16_tEfNS_4arch4Sm80ELb0ELb0ELb1ELb0ELb0ELb0ELb0ELb0ELi2ELi4ELi4ELi4ELb0EEENS1_21CollectiveEpilogueBwdISA_SB_SD_Li256ELb0ELb0ELi2EEENS1_19SingleTileSchedulerILb0ELb0ELb0ELi128EEEEEEEEEvNT_6ParamsE$_ZN4cute3eso3ESOILb1ELb0EJNS_6LayoutINS_5tupleIJNS3_IJNS_1CILi8EEENS4_ILi1EEEEEENS4_ILi4EEEEEENS3_IJNS3_IJS6_NS4_ILi0EEEEEENS4_ILi2048EEEEEEEEiEEC2ERKSE_RKi,@function
        .size           $_ZN7cutlass13device_kernelIN5flash19enable_sm80_to_sm89INS1_16FlashAttnBwdSm80INS1_25CollectiveMainloopBwdSm80ILi2ELi2EN4cute5tupleIJNS5_1CILi128EEES8_NS7_ILi64EEEEEENS_10bfloat16_tEfNS_4arch4Sm80ELb0ELb0ELb1ELb0ELb0ELb0ELb0ELb0ELi2ELi4ELi4ELi4ELb0EEENS1_21CollectiveEpilogueBwdISA_SB_SD_Li256ELb0ELb0ELi2EEENS1_19SingleTileSchedulerILb0ELb0ELb0ELi128EEEEEEEEEvNT_6ParamsE$_ZN4cute3eso3ESOILb1ELb0EJNS_6LayoutINS_5tupleIJNS3_IJNS_1CILi8EEENS4_ILi1EEEEEENS4_ILi4EEEEEENS3_IJNS3_IJS6_NS4_ILi0EEEEEENS4_ILi2048EEEEEEEEiEEC2ERKSE_RKi,($_ZN7cutlass13device_kernelIN5flash19enable_sm80_to_sm89INS1_16FlashAttnBwdSm80INS1_25CollectiveMainloopBwdSm80ILi2ELi2EN4cute5tupleIJNS5_1CILi128EEES8_NS7_ILi64EEEEEENS_10bfloat16_tEfNS_4arch4Sm80ELb0ELb0ELb1ELb0ELb0ELb0ELb0ELb0ELi2ELi4ELi4ELi4ELb0EEENS1_21CollectiveEpilogueBwdISA_SB_SD_Li256ELb0ELb0ELi2EEENS1_19SingleTileSchedulerILb0ELb0ELb0ELi128EEEEEEEEEvNT_6ParamsE$_ZN4cute3eso3ESOILb1ELb0EJNS_6LayoutINS_5tupleIJNS3_IJNS_1CILi8EEENS4_ILi1EEEEEENS4_ILi4EEEEEENS3_IJNS3_IJS6_NS4_ILi0EEEEEES5_EEEEENS_10ViewEngineIPN7cutlass10bfloat16_tEEEEEC2ERKSD_RKSI_ - $_ZN7cutlass13device_kernelIN5flash19enable_sm80_to_sm89INS1_16FlashAttnBwdSm80INS1_25CollectiveMainloopBwdSm80ILi2ELi2EN4cute5tupleIJNS5_1CILi128EEES8_NS7_ILi64EEEEEENS_10bfloat16_tEfNS_4arch4Sm80ELb0ELb0ELb1ELb0ELb0ELb0ELb0ELb0ELi2ELi4ELi4ELi4ELb0EEENS1_21CollectiveEpilogueBwdISA_SB_SD_Li256ELb0ELb0ELi2EEENS1_19SingleTileSchedulerILb0ELb0ELb0ELi128EEEEEEEEEvNT_6ParamsE$_ZN4cute3eso3ESOILb1ELb0EJNS_6LayoutINS_5tupleIJNS3_IJNS_1CILi8EEENS4_ILi1EEEEEENS4_ILi4EEEEEENS3_IJNS3_IJS6_NS4_ILi0EEEEEENS4_ILi2048EEEEEEEEiEEC2ERKSE_RKi)
$_ZN7cutlass13device_kernelIN5flash19enable_sm80_to_sm89INS1_16FlashAttnBwdSm80INS1_25CollectiveMainloopBwdSm80ILi2ELi2EN4cute5tupleIJNS5_1CILi128EEES8_NS7_ILi64EEEEEENS_10bfloat16_tEfNS_4arch4Sm80ELb0ELb0ELb1ELb0ELb0ELb0ELb0ELb0ELi2ELi4ELi4ELi4ELb0EEENS1_21CollectiveEpilogueBwdISA_SB_SD_Li256ELb0ELb0ELi2EEENS1_19SingleTileSchedulerILb0ELb0ELb0ELi128EEEEEEEEEvNT_6ParamsE$_ZN4cute3eso3ESOILb1ELb0EJNS_6LayoutINS_5tupleIJNS3_IJNS_1CILi8EEENS4_ILi1EEEEEENS4_ILi4EEEEEENS3_IJNS3_IJS6_NS4_ILi0EEEEEENS4_ILi2048EEEEEEEEiEEC2ERKSE_RKi:
[----:B------:R-:W-:Y:S02]  /*a140*/  IADD3 R2, R25, -c[0x0][0x20], RZ ;  /* 0x8000080019027a10 */ /* 0x000fe40007ffe0ff */
[----:B------:R-:W-:-:S03]  /*a150*/  MOV R5, 0x0 ;  /* 0x0000000000057802 */ /* 0x000fc60000000f00 */
[----:B------:R1:W-:Y:S01]  /*a160*/  STL [R2], R3 ;  /* 0x0000000302007387 */ /* 0x0003e20000100800 */
[----:B------:R-:W-:Y:S05]  /*a170*/  RET.REL.NODEC R4 `(_ZN7cutlass13device_kernelIN5flash19enable_sm80_to_sm89INS1_16FlashAttnBwdSm80INS1_25CollectiveMainloopBwdSm80ILi2ELi2EN4cute5tupleIJNS5_1CILi128EEES8_NS7_ILi64EEEEEENS_10bfloat16_tEfNS_4arch4Sm80ELb0ELb0ELb1ELb0ELb0ELb0ELb0ELb0ELi2ELi4ELi4ELi4ELb0EEENS1_21CollectiveEpilogueBwdISA_SB_SD_Li256ELb0ELb0ELi2EEENS1_19SingleTileSchedulerILb0ELb0ELb0ELi128EEEEEEEEEvNT_6ParamsE) ;  /* 0xffff5e8004007950 */ /* 0x000fea0003c3ffff */
        .type           $_ZN7cutlass13device_kernelIN5flash19enable_sm80_to_sm89INS1_16FlashAttnBwdSm80INS1_25CollectiveMainloopBwdSm80ILi2ELi2EN4cute5tupleIJNS5_1CILi128EEES8_NS7_ILi64EEEEEENS_10bfloat16_tEfNS_4arch4Sm80ELb0ELb0ELb1ELb0ELb0ELb0ELb0ELb0ELi2ELi4ELi4ELi4ELb0EEENS1_21CollectiveEpilogueBwdISA_SB_SD_Li256ELb0ELb0ELi2EEENS1_19SingleTileSchedulerILb0ELb0ELb0ELi128EEEEEEEEEvNT_6ParamsE$_ZN4cute3eso3ESOILb1ELb0EJNS_6LayoutINS_5tupleIJNS3_IJNS_1CILi8EEENS4_ILi1EEEEEENS4_ILi4EEEEEENS3_IJNS3_IJS6_NS4_ILi0EEEEEES5_EEEEENS_10ViewEngineIPN7cutlass10bfloat16_tEEEEEC2ERKSD_RKSI_,@function
        .size           $_ZN7cutlass13device_kernelIN5flash19enable_sm80_to_sm89INS1_16FlashAttnBwdSm80INS1_25CollectiveMainloopBwdSm80ILi2ELi2EN4cute5tupleIJNS5_1CILi128EEES8_NS7_ILi64EEEEEENS_10bfloat16_tEfNS_4arch4Sm80ELb0ELb0ELb1ELb0ELb0ELb0ELb0ELb0ELi2ELi4ELi4ELi4ELb0EEENS1_21CollectiveEpilogueBwdISA_SB_SD_Li256ELb0ELb0ELi2EEENS1_19SingleTileSchedulerILb0ELb0ELb0ELi128EEEEEEEEEvNT_6ParamsE$_ZN4cute3eso3ESOILb1ELb0EJNS_6LayoutINS_5tupleIJNS3_IJNS_1CILi8EEENS4_ILi1EEEEEENS4_ILi4EEEEEENS3_IJNS3_IJS6_NS4_ILi0EEEEEES5_EEEEENS_10ViewEngineIPN7cutlass10bfloat16_tEEEEEC2ERKSD_RKSI_,($_ZN7cutlass13device_kernelIN5flash19enable_sm80_to_sm89INS1_16FlashAttnBwdSm80INS1_25CollectiveMainloopBwdSm80ILi2ELi2EN4cute5tupleIJNS5_1CILi128EEES8_NS7_ILi64EEEEEENS_10bfloat16_tEfNS_4arch4Sm80ELb0ELb0ELb1ELb0ELb0ELb0ELb0ELb0ELi2ELi4ELi4ELi4ELb0EEENS1_21CollectiveEpilogueBwdISA_SB_SD_Li256ELb0ELb0ELi2EEENS1_19SingleTileSchedulerILb0ELb0ELb0ELi128EEEEEEEEEvNT_6ParamsE$_ZN4cute3eso3ESOILb1ELb0EJNS_6LayoutINS_5tupleIJNS3_IJNS_1CILi8EEENS4_ILi1EEEEEENS4_ILi4EEEEEENS3_IJNS3_IJS6_NS4_ILi0EEEEEES5_EEEEEiEEC2ERKSD_RKi - $_ZN7cutlass13device_kernelIN5flash19enable_sm80_to_sm89INS1_16FlashAttnBwdSm80INS1_25CollectiveMainloopBwdSm80ILi2ELi2EN4cute5tupleIJNS5_1CILi128EEES8_NS7_ILi64EEEEEENS_10bfloat16_tEfNS_4arch4Sm80ELb0ELb0ELb1ELb0ELb0ELb0ELb0ELb0ELi2ELi4ELi4ELi4ELb0EEENS1_21CollectiveEpilogueBwdISA_SB_SD_Li256ELb0ELb0ELi2EEENS1_19SingleTileSchedulerILb0ELb0ELb0ELi128EEEEEEEEEvNT_6ParamsE$_ZN4cute3eso3ESOILb1ELb0EJNS_6LayoutINS_5tupleIJNS3_IJNS_1CILi8EEENS4_ILi1EEEEEENS4_ILi4EEEEEENS3_IJNS3_IJS6_NS4_ILi0EEEEEES5_EEEEENS_10ViewEngineIPN7cutlass10bfloat16_tEEEEEC2ERKSD_RKSI_)
$_ZN7cutlass13device_kernelIN5flash19enable_sm80_to_sm89INS1_16FlashAttnBwdSm80INS1_25CollectiveMainloopBwdSm80ILi2ELi2EN4cute5tupleIJNS5_1CILi128EEES8_NS7_ILi64EEEEEENS_10bfloat16_tEfNS_4arch4Sm80ELb0ELb0ELb1ELb0ELb0ELb0ELb0ELb0ELi2ELi4ELi4ELi4ELb0EEENS1_21CollectiveEpilogueBwdISA_SB_SD_Li256ELb0ELb0ELi2EEENS1_19SingleTileSchedulerILb0ELb0ELb0ELi128EEEEEEEEEvNT_6ParamsE$_ZN4cute3eso3ESOILb1ELb0EJNS_6LayoutINS_5tupleIJNS3_IJNS_1CILi8EEENS4_ILi1EEEEEENS4_ILi4EEEEEENS3_IJNS3_IJS6_NS4_ILi0EEEEEES5_EEEEENS_10ViewEngineIPN7cutlass10bfloat16_tEEEEEC2ERKSD_RKSI_:
[----:B------:R-:W-:Y:S01]  /*a180*/  IADD3 R7, R25, -c[0x0][0x20], RZ ;  /* 0x8000080019077a10 */ /* 0x000fe20007ffe0ff */
[----:B------:R-:W-:Y:S01]  /*a190*/  IMAD.MOV.U32 R10, RZ, RZ, R6 ;  /* 0x000000ffff0a7224 */ /* 0x000fe200078e0006 */
[----:B------:R-:W-:Y:S01]  /*a1a0*/  MOV R11, R9 ;  /* 0x00000009000b7202 */ /* 0x000fe20000000f00 */
[----:B------:R-:W-:-:S04]  /*a1b0*/  IMAD.MOV.U32 R9, RZ, RZ, 0x0 ;  /* 0x00000000ff097424 */ /* 0x000fc800078e00ff */
[----:B------:R1:W-:Y:S01]  /*a1c0*/  STL.64 [R7], R10 ;  /* 0x0000000a07007387 */ /* 0x0003e20000100a00 */
[----:B------:R-:W-:Y:S05]  /*a1d0*/  RET.REL.NODEC R8 `(_ZN7cutlass13device_kernelIN5flash19enable_sm80_to_sm89INS1_16FlashAttnBwdSm80INS1_25CollectiveMainloopBwdSm80ILi2ELi2EN4cute5tupleIJNS5_1CILi128EEES8_NS7_ILi64EEEEEENS_10bfloat16_tEfNS_4arch4Sm80ELb0ELb0ELb1ELb0ELb0ELb0ELb0ELb0ELi2ELi4ELi4ELi4ELb0EEENS1_21CollectiveEpilogueBwdISA_SB_SD_Li256ELb0ELb0ELi2EEENS1_19SingleTileSchedulerILb0ELb0ELb0ELi128EEEEEEEEEvNT_6ParamsE) ;  /* 0xffff5e2008007950 */ /* 0x000fea0003c3ffff */
        .type           $_ZN7cutlass13device_kernelIN5flash19enable_sm80_to_sm89INS1_16FlashAttnBwdSm80INS1_25CollectiveMainloopBwdSm80ILi2ELi2EN4cute5tupleIJNS5_1CILi128EEES8_NS7_ILi64EEEEEENS_10bfloat16_tEfNS_4arch4Sm80ELb0ELb0ELb1ELb0ELb0ELb0ELb0ELb0ELi2ELi4ELi4ELi4ELb0EEENS1_21CollectiveEpilogueBwdISA_SB_SD_Li256ELb0ELb0ELi2EEENS1_19SingleTileSchedulerILb0ELb0ELb0ELi128EEEEEEEEEvNT_6ParamsE$_ZN4cute3eso3ESOILb1ELb0EJNS_6LayoutINS_5tupleIJNS3_IJNS_1CILi8EEENS4_ILi1EEEEEENS4_ILi4EEEEEENS3_IJNS3_IJS6_NS4_ILi0EEEEEES5_EEEEEiEEC2ERKSD_RKi,@function
        .size           $_ZN7cutlass13device_kernelIN5flash19enable_sm80_to_sm89INS1_16FlashAttnBwdSm80INS1_25CollectiveMainloopBwdSm80ILi2ELi2EN4cute5tupleIJNS5_1CILi128EEES8_NS7_ILi64EEEEEENS_10bfloat16_tEfNS_4arch4Sm80ELb0ELb0ELb1ELb0ELb0ELb0ELb0ELb0ELi2ELi4ELi4ELi4ELb0EEENS1_21CollectiveEpilogueBwdISA_SB_SD_Li256ELb0ELb0ELi2EEENS1_19SingleTileSchedulerILb0ELb0ELb0ELi128EEEEEEEEEvNT_6ParamsE$_ZN4cute3eso3ESOILb1ELb0EJNS_6LayoutINS_5tupleIJNS3_IJNS_1CILi8EEENS4_ILi1EEEEEENS4_ILi4EEEEEENS3_IJNS3_IJS6_NS4_ILi0EEEEEES5_EEEEEiEEC2ERKSD_RKi,($_ZN7cutlass13device_kernelIN5flash19enable_sm80_to_sm89INS1_16FlashAttnBwdSm80INS1_25CollectiveMainloopBwdSm80ILi2ELi2EN4cute5tupleIJNS5_1CILi128EEES8_NS7_ILi64EEEEEENS_10bfloat16_tEfNS_4arch4Sm80ELb0ELb0ELb1ELb0ELb0ELb0ELb0ELb0ELi2ELi4ELi4ELi4ELb0EEENS1_21CollectiveEpilogueBwdISA_SB_SD_Li256ELb0ELb0ELi2EEENS1_19SingleTileSchedulerILb0ELb0ELb0ELi128EEEEEEEEEvNT_6ParamsE$_ZN4cute3eso3ESOILb1ELb0EJNS_6LayoutINS_5tupleIJNS3_IJNS_1CILi8EEENS4_ILi1EEEEEENS4_ILi4EEES6_EEENS3_IJNS3_IJS6_NS4_ILi0EEEEEENS4_ILi2048EEESA_EEEEENS_10ViewEngineINS_8smem_ptrIPN7cutlass10bfloat16_tEEEEEEEC2ERKSE_RKSL_ - $_ZN7cutlass13device_kernelIN5flash19enable_sm80_to_sm89INS1_16FlashAttnBwdSm80INS1_25CollectiveMainloopBwdSm80ILi2ELi2EN4cute5tupleIJNS5_1CILi128EEES8_NS7_ILi64EEEEEENS_10bfloat16_tEfNS_4arch4Sm80ELb0ELb0ELb1ELb0ELb0ELb0ELb0ELb0ELi2ELi4ELi4ELi4ELb0EEENS1_21CollectiveEpilogueBwdISA_SB_SD_Li256ELb0ELb0ELi2EEENS1_19SingleTileSchedulerILb0ELb0ELb0ELi128EEEEEEEEEvNT_6ParamsE$_ZN4cute3eso3ESOILb1ELb0EJNS_6LayoutINS_5tupleIJNS3_IJNS_1CILi8EEENS4_ILi1EEEEEENS4_ILi4EEEEEENS3_IJNS3_IJS6_NS4_ILi0EEEEEES5_EEEEEiEEC2ERKSD_RKi)
$_ZN7cutlass13device_kernelIN5flash19enable_sm80_to_sm89INS1_16FlashAttnBwdSm80INS1_25CollectiveMainloopBwdSm80ILi2ELi2EN4cute5tupleIJNS5_1CILi128EEES8_NS7_ILi64EEEEEENS_10bfloat16_tEfNS_4arch4Sm80ELb0ELb0ELb1ELb0ELb0ELb0ELb0ELb0ELi2ELi4ELi4ELi4ELb0EEENS1_21CollectiveEpilogueBwdISA_SB_SD_Li256ELb0ELb0ELi2EEENS1_19SingleTileSchedulerILb0ELb0ELb0ELi128EEEEEEEEEvNT_6ParamsE$_ZN4cute3eso3ESOILb1ELb0EJNS_6LayoutINS_5tupleIJNS3_IJNS_1CILi8EEENS4_ILi1EEEEEENS4_ILi4EEEEEENS3_IJNS3_IJS6_NS4_ILi0EEEEEES5_EEEEEiEEC2ERKSD_RKi:
[----:B------:R-:W-:Y:S02]  /*a1e0*/  IADD3 R2, R25, -c[0x0][0x20], RZ ;  /* 0x8000080019027a10 */ /* 0x000fe40007ffe0ff */
[----:B------:R-:W-:-:S03]  /*a1f0*/  MOV R7, 0x0 ;  /* 0x0000000000077802 */ /* 0x000fc60000000f00 */
[----:B------:R1:W-:Y:S01]  /*a200*/  STL [R2], R3 ;  /* 0x0000000302007387 */ /* 0x0003e20000100800 */
[----:B------:R-:W-:Y:S05]  /*a210*/  RET.REL.NODEC R6 `(_ZN7cutlass13device_kernelIN5flash19enable_sm80_to_sm89INS1_16FlashAttnBwdSm80INS1_25CollectiveMainloopBwdSm80ILi2ELi2EN4cute5tupleIJNS5_1CILi128EEES8_NS7_ILi64EEEEEENS_10bfloat16_tEfNS_4arch4Sm80ELb0ELb0ELb1ELb0ELb0ELb0ELb0ELb0ELi2ELi4ELi4ELi4ELb0EEENS1_21CollectiveEpilogueBwdISA_SB_SD_Li256ELb0ELb0ELi2EEENS1_19SingleTileSchedulerILb0ELb0ELb0ELi128EEEEEEEEEvNT_6ParamsE) ;  /* 0xffff5de006007950 */ /* 0x000fea0003c3ffff */
        .type           $_ZN7cutlass13device_kernelIN5flash19enable_sm80_to_sm89INS1_16FlashAttnBwdSm80INS1_25CollectiveMainloopBwdSm80ILi2ELi2EN4cute5tupleIJNS5_1CILi128EEES8_NS7_ILi64EEEEEENS_10bfloat16_tEfNS_4arch4Sm80ELb0ELb0ELb1ELb0ELb0ELb0ELb0ELb0ELi2ELi4ELi4ELi4ELb0EEENS1_21CollectiveEpilogueBwdISA_SB_SD_Li256ELb0ELb0ELi2EEENS1_19SingleTileSchedulerILb0ELb0ELb0ELi128EEEEEEEEEvNT_6ParamsE$_ZN4cute3eso3ESOILb1ELb0EJNS_6LayoutINS_5tupleIJNS3_IJNS_1CILi8EEENS4_ILi1EEEEEENS4_ILi4EEES6_EEENS3_IJNS3_IJS6_NS4_ILi0EEEEEENS4_ILi2048EEESA_EEEEENS_10ViewEngineINS_8smem_ptrIPN7cutlass10bfloat16_tEEEEEEEC2ERKSE_RKSL_,@function
        .size           $_ZN7cutlass13device_kernelIN5flash19enable_sm80_to_sm89INS1_16FlashAttnBwdSm80INS1_25CollectiveMainloopBwdSm80ILi2ELi2EN4cute5tupleIJNS5_1CILi128EEES8_NS7_ILi64EEEEEENS_10bfloat16_tEfNS_4arch4Sm80ELb0ELb0ELb1ELb0ELb0ELb0ELb0ELb0ELi2ELi4ELi4ELi4ELb0EEENS1_21CollectiveEpilogueBwdISA_SB_SD_Li256ELb0ELb0ELi2EEENS1_19SingleTileSchedulerILb0ELb0ELb0ELi128EEEEEEEEEvNT_6ParamsE$_ZN4cute3eso3ESOILb1ELb0EJNS_6LayoutINS_5tupleIJNS3_IJNS_1CILi8EEENS4_ILi1EEEEEENS4_ILi4EEES6_EEENS3_IJNS3_IJS6_NS4_ILi0EEEEEENS4_ILi2048EEESA_EEEEENS_10ViewEngineINS_8smem_ptrIPN7cutlass10bfloat16_tEEEEEEEC2ERKSE_RKSL_,($_ZN7cutlass13device_kernelIN5flash19enable_sm80_to_sm89INS1_16FlashAttnBwdSm80INS1_25CollectiveMainloopBwdSm80ILi2ELi2EN4cute5tupleIJNS5_1CILi128EEES8_NS7_ILi64EEEEEENS_10bfloat16_tEfNS_4arch4Sm80ELb0ELb0ELb1ELb0ELb0ELb0ELb0ELb0ELi2ELi4ELi4ELi4ELb0EEENS1_21CollectiveEpilogueBwdISA_SB_SD_Li256ELb0ELb0ELi2EEENS1_19SingleTileSchedulerILb0ELb0ELb0ELi128EEEEEEEEEvNT_6ParamsE$_ZN4cute3eso3ESOILb1ELb0EJNS_6LayoutINS_5tupleIJNS3_IJNS_1CILi8EEENS4_ILi1EEEEEENS4_ILi4EEES6_EEENS3_IJNS3_IJS6_NS4_ILi0EEEEEENS4_ILi2048EEESA_EEEEEiEEC2ERKSE_RKi - $_ZN7cutlass13device_kernelIN5flash19enable_sm80_to_sm89INS1_16FlashAttnBwdSm80INS1_25CollectiveMainloopBwdSm80ILi2ELi2EN4cute5tupleIJNS5_1CILi128EEES8_NS7_ILi64EEEEEENS_10bfloat16_tEfNS_4arch4Sm80ELb0ELb0ELb1ELb0ELb0ELb0ELb0ELb0ELi2ELi4ELi4ELi4ELb0EEENS1_21CollectiveEpilogueBwdISA_SB_SD_Li256ELb0ELb0ELi2EEENS1_19SingleTileSchedulerILb0ELb0ELb0ELi128EEEEEEEEEvNT_6ParamsE$_ZN4cute3eso3ESOILb1ELb0EJNS_6LayoutINS_5tupleIJNS3_IJNS_1CILi8EEENS4_ILi1EEEEEENS4_ILi4EEES6_EEENS3_IJNS3_IJS6_NS4_ILi0EEEEEENS4_ILi2048EEESA_EEEEENS_10ViewEngineINS_8smem_ptrIPN7cutlass10bfloat16_tEEEEEEEC2ERKSE_RKSL_)
$_ZN7cutlass13device_kernelIN5flash19enable_sm80_to_sm89INS1_16FlashAttnBwdSm80INS1_25CollectiveMainloopBwdSm80ILi2ELi2EN4cute5tupleIJNS5_1CILi128EEES8_NS7_ILi64EEEEEENS_10bfloat16_tEfNS_4arch4Sm80ELb0ELb0ELb1ELb0ELb0ELb0ELb0ELb0ELi2ELi4ELi4ELi4ELb0EEENS1_21CollectiveEpilogueBwdISA_SB_SD_Li256ELb0ELb0ELi2EEENS1_19SingleTileSchedulerILb0ELb0ELb0ELi128EEEEEEEEEvNT_6ParamsE$_ZN4cute3eso3ESOILb1ELb0EJNS_6LayoutINS_5tupleIJNS3_IJNS_1CILi8EEENS4_ILi1EEEEEENS4_ILi4EEES6_EEENS3_IJNS3_IJS6_NS4_ILi0EEEEEENS4_ILi2048EEESA_EEEEENS_10ViewEngineINS_8smem_ptrIPN7cutlass10bfloat16_tEEEEEEEC2ERKSE_RKSL_:
[----:B------:R-:W-:Y:S01]  /*a220*/  IADD3 R4, R15, -c[0x0][0x20], RZ ;  /* 0x800008000f047a10 */ /* 0x000fe20007ffe0ff */
[----:B------:R-:W-:Y:S01]  /*a230*/  IMAD.MOV.U32 R8, RZ, RZ, R6 ;  /* 0x000000ffff087224 */ /* 0x000fe200078e0006 */
[----:B------:R-:W-:-:S03]  /*a240*/  MOV R9, 0x0 ;  /* 0x0000000000097802 */ /* 0x000fc60000000f00 */
[----:B------:R1:W-:Y:S01]  /*a250*/  STL.64 [R4], R2 ;  /* 0x0000000204007387 */ /* 0x0003e20000100a00 */
[----:B------:R-:W-:Y:S05]  /*a260*/  RET.REL.NODEC R8 `(_ZN7cutlass13device_kernelIN5flash19enable_sm80_to_sm89INS1_16FlashAttnBwdSm80INS1_25CollectiveMainloopBwdSm80ILi2ELi2EN4cute5tupleIJNS5_1CILi128EEES8_NS7_ILi64EEEEEENS_10bfloat16_tEfNS_4arch4Sm80ELb0ELb0ELb1ELb0ELb0ELb0ELb0ELb0ELi2ELi4ELi4ELi4ELb0EEENS1_21CollectiveEpilogueBwdISA_SB_SD_Li256ELb0ELb0ELi2EEENS1_19SingleTileSchedulerILb0ELb0ELb0ELi128EEEEEEEEEvNT_6ParamsE) ;  /* 0xffff5d9008007950 */ /* 0x000fea0003c3ffff */
        .type           $_ZN7cutlass13device_kernelIN5flash19enable_sm80_to_sm89INS1_16FlashAttnBwdSm80INS1_25CollectiveMainloopBwdSm80ILi2ELi2EN4cute5tupleIJNS5_1CILi128EEES8_NS7_ILi64EEEEEENS_10bfloat16_tEfNS_4arch4Sm80ELb0ELb0ELb1ELb0ELb0ELb0ELb0ELb0ELi2ELi4ELi4ELi4ELb0EEENS1_21CollectiveEpilogueBwdISA_SB_SD_Li256ELb0ELb0ELi2EEENS1_19SingleTileSchedulerILb0ELb0ELb0ELi128EEEEEEEEEvNT_6ParamsE$_ZN4cute3eso3ESOILb1ELb0EJNS_6LayoutINS_5tupleIJNS3_IJNS_1CILi8EEENS4_ILi1EEEEEENS4_ILi4EEES6_EEENS3_IJNS3_IJS6_NS4_ILi0EEEEEENS4_ILi2048EEESA_EEEEEiEEC2ERKSE_RKi,@function
        .size           $_ZN7cutlass13device_kernelIN5flash19enable_sm80_to_sm89INS1_16FlashAttnBwdSm80INS1_25CollectiveMainloopBwdSm80ILi2ELi2EN4cute5tupleIJNS5_1CILi128EEES8_NS7_ILi64EEEEEENS_10bfloat16_tEfNS_4arch4Sm80ELb0ELb0ELb1ELb0ELb0ELb0ELb0ELb0ELi2ELi4ELi4ELi4ELb0EEENS1_21CollectiveEpilogueBwdISA_SB_SD_Li256ELb0ELb0ELi2EEENS1_19SingleTileSchedulerILb0ELb0ELb0ELi128EEEEEEEEEvNT_6ParamsE$_ZN4cute3eso3ESOILb1ELb0EJNS_6LayoutINS_5tupleIJNS3_IJNS_1CILi8EEENS4_ILi1EEEEEENS4_ILi4EEES6_EEENS3_IJNS3_IJS6_NS4_ILi0EEEEEENS4_ILi2048EEESA_EEEEEiEEC2ERKSE_RKi,($_ZN7cutlass13device_kernelIN5flash19enable_sm80_to_sm89INS1_16FlashAttnBwdSm80INS1_25CollectiveMainloopBwdSm80ILi2ELi2EN4cute5tupleIJNS5_1CILi128EEES8_NS7_ILi64EEEEEENS_10bfloat16_tEfNS_4arch4Sm80ELb0ELb0ELb1ELb0ELb0ELb0ELb0ELb0ELi2ELi4ELi4ELi4ELb0EEENS1_21CollectiveEpilogueBwdISA_SB_SD_Li256ELb0ELb0ELi2EEENS1_19SingleTileSchedulerILb0ELb0ELb0ELi128EEEEEEEEEvNT_6ParamsE$_ZN4cute3eso3ESOILb1ELb0EJNS_6LayoutINS_5tupleIJNS3_IJNS_1CILi8EEENS4_ILi1EEEEEENS4_ILi4EEES8_EEENS3_IJNS3_IJS6_NS4_ILi0EEEEEES5_NS4_ILi32EEEEEEEENS_10ViewEngineIPN7cutlass10bfloat16_tEEEEEC2ERKSE_RKSJ_ - $_ZN7cutlass13device_kernelIN5flash19enable_sm80_to_sm89INS1_16FlashAttnBwdSm80INS1_25CollectiveMainloopBwdSm80ILi2ELi2EN4cute5tupleIJNS5_1CILi128EEES8_NS7_ILi64EEEEEENS_10bfloat16_tEfNS_4arch4Sm80ELb0ELb0ELb1ELb0ELb0ELb0ELb0ELb0ELi2ELi4ELi4ELi4ELb0EEENS1_21CollectiveEpilogueBwdISA_SB_SD_Li256ELb0ELb0ELi2EEENS1_19SingleTileSchedulerILb0ELb0ELb0ELi128EEEEEEEEEvNT_6ParamsE$_ZN4cute3eso3ESOILb1ELb0EJNS_6LayoutINS_5tupleIJNS3_IJNS_1CILi8EEENS4_ILi1EEEEEENS4_ILi4EEES6_EEENS3_IJNS3_IJS6_NS4_ILi0EEEEEENS4_ILi2048EEESA_EEEEEiEEC2ERKSE_RKi)
$_ZN7cutlass13device_kernelIN5flash19enable_sm80_to_sm89INS1_16FlashAttnBwdSm80INS1_25CollectiveMainloopBwdSm80ILi2ELi2EN4cute5tupleIJNS5_1CILi128EEES8_NS7_ILi64EEEEEENS_10bfloat16_tEfNS_4arch4Sm80ELb0ELb0ELb1ELb0ELb0ELb0ELb0ELb0ELi2ELi4ELi4ELi4ELb0EEENS1_21CollectiveEpilogueBwdISA_SB_SD_Li256ELb0ELb0ELi2EEENS1_19SingleTileSchedulerILb0ELb0ELb0ELi128EEEEEEEEEvNT_6ParamsE$_ZN4cute3eso3ESOILb1ELb0EJNS_6LayoutINS_5tupleIJNS3_IJNS_1CILi8EEENS4_ILi1EEEEEENS4_ILi4EEES6_EEENS3_IJNS3_IJS6_NS4_ILi0EEEEEENS4_ILi2048EEESA_EEEEEiEEC2ERKSE_RKi:
[----:B------:R-:W-:Y:S02]  /*a270*/  IADD3 R2, R15, -c[0x0][0x20], RZ ;  /* 0x800008000f027a10 */ /* 0x000fe40007ffe0ff */
[----:B------:R-:W-:-:S03]  /*a280*/  MOV R5, 0x0 ;  /* 0x0000000000057802 */ /* 0x000fc60000000f00 */
[----:B------:R1:W-:Y:S01]  /*a290*/  STL [R2], R3 ;  /* 0x0000000302007387 */ /* 0x0003e20000100800 */
[----:B------:R-:W-:Y:S05]  /*a2a0*/  RET.REL.NODEC R4 `(_ZN7cutlass13device_kernelIN5flash19enable_sm80_to_sm89INS1_16FlashAttnBwdSm80INS1_25CollectiveMainloopBwdSm80ILi2ELi2EN4cute5tupleIJNS5_1CILi128EEES8_NS7_ILi64EEEEEENS_10bfloat16_tEfNS_4arch4Sm80ELb0ELb0ELb1ELb0ELb0ELb0ELb0ELb0ELi2ELi4ELi4ELi4ELb0EEENS1_21CollectiveEpilogueBwdISA_SB_SD_Li256ELb0ELb0ELi2EEENS1_19SingleTileSchedulerILb0ELb0ELb0ELi128EEEEEEEEEvNT_6ParamsE) ;  /* 0xffff5d5004007950 */ /* 0x000fea0003c3ffff */
        .type           $_ZN7cutlass13device_kernelIN5flash19enable_sm80_to_sm89INS1_16FlashAttnBwdSm80INS1_25CollectiveMainloopBwdSm80ILi2ELi2EN4cute5tupleIJNS5_1CILi128EEES8_NS7_ILi64EEEEEENS_10bfloat16_tEfNS_4arch4Sm80ELb0ELb0ELb1ELb0ELb0ELb0ELb0ELb0ELi2ELi4ELi4ELi4ELb0EEENS1_21CollectiveEpilogueBwdISA_SB_SD_Li256ELb0ELb0ELi2EEENS1_19SingleTileSchedulerILb0ELb0ELb0ELi128EEEEEEEEEvNT_6ParamsE$_ZN4cute3eso3ESOILb1ELb0EJNS_6LayoutINS_5tupleIJNS3_IJNS_1CILi8EEENS4_ILi1EEEEEENS4_ILi4EEES8_EEENS3_IJNS3_IJS6_NS4_ILi0EEEEEES5_NS4_ILi32EEEEEEEENS_10ViewEngineIPN7cutlass10bfloat16_tEEEEEC2ERKSE_RKSJ_,@function
        .size           $_ZN7cutlass13device_kernelIN5flash19enable_sm80_to_sm89INS1_16FlashAttnBwdSm80INS1_25CollectiveMainloopBwdSm80ILi2ELi2EN4cute5tupleIJNS5_1CILi128EEES8_NS7_ILi64EEEEEENS_10bfloat16_tEfNS_4arch4Sm80ELb0ELb0ELb1ELb0ELb0ELb0ELb0ELb0ELi2ELi4ELi4ELi4ELb0EEENS1_21CollectiveEpilogueBwdISA_SB_SD_Li256ELb0ELb0ELi2EEENS1_19SingleTileSchedulerILb0ELb0ELb0ELi128EEEEEEEEEvNT_6ParamsE$_ZN4cute3eso3ESOILb1ELb0EJNS_6LayoutINS_5tupleIJNS3_IJNS_1CILi8EEENS4_ILi1EEEEEENS4_ILi4EEES8_EEENS3_IJNS3_IJS6_NS4_ILi0EEEEEES5_NS4_ILi32EEEEEEEENS_10ViewEngineIPN7cutlass10bfloat16_tEEEEEC2ERKSE_RKSJ_,($_ZN7cutlass13device_kernelIN5flash19enable_sm80_to_sm89INS1_16FlashAttnBwdSm80INS1_25CollectiveMainloopBwdSm80ILi2ELi2EN4cute5tupleIJNS5_1CILi128EEES8_NS7_ILi64EEEEEENS_10bfloat16_tEfNS_4arch4Sm80ELb0ELb0ELb1ELb0ELb0ELb0ELb0ELb0ELi2ELi4ELi4ELi4ELb0EEENS1_21CollectiveEpilogueBwdISA_SB_SD_Li256ELb0ELb0ELi2EEENS1_19SingleTileSchedulerILb0ELb0ELb0ELi128EEEEEEEEEvNT_6ParamsE$_ZN4cute3eso3ESOILb1ELb0EJNS_6LayoutINS_5tupleIJNS_1CILi1EEENS3_IJNS4_ILi2EEES6_EEEEEENS3_IJNS4_ILi0EEENS3_IJNS4_ILi8EEENS4_ILi64EEEEEEEEEEENS_10ViewEngineINS_8smem_ptrIPfEEEEEEC2ERKSE_RKSJ_ - $_ZN7cutlass13device_kernelIN5flash19enable_sm80_to_sm89INS1_16FlashAttnBwdSm80INS1_25CollectiveMainloopBwdSm80ILi2ELi2EN4cute5tupleIJNS5_1CILi128EEES8_NS7_ILi64EEEEEENS_10bfloat16_tEfNS_4arch4Sm80ELb0ELb0ELb1ELb0ELb0ELb0ELb0ELb0ELi2ELi4ELi4ELi4ELb0EEENS1_21CollectiveEpilogueBwdISA_SB_SD_Li256ELb0ELb0ELi2EEENS1_19SingleTileSchedulerILb0ELb0ELb0ELi128EEEEEEEEEvNT_6ParamsE$_ZN4cute3eso3ESOILb1ELb0EJNS_6LayoutINS_5tupleIJNS3_IJNS_1CILi8EEENS4_ILi1EEEEEENS4_ILi4EEES8_EEENS3_IJNS3_IJS6_NS4_ILi0EEEEEES5_NS4_ILi32EEEEEEEENS_10ViewEngineIPN7cutlass10bfloat16_tEEEEEC2ERKSE_RKSJ_)
$_ZN7cutlass13device_kernelIN5flash19enable_sm80_to_sm89INS1_16FlashAttnBwdSm80INS1_25CollectiveMainloopBwdSm80ILi2ELi2EN4cute5tupleIJNS5_1CILi128EEES8_NS7_ILi64EEEEEENS_10bfloat16_tEfNS_4arch4Sm80ELb0ELb0ELb1ELb0ELb0ELb0ELb0ELb0ELi2ELi4ELi4ELi4ELb0EEENS1_21CollectiveEpilogueBwdISA_SB_SD_Li256ELb0ELb0ELi2EEENS1_19SingleTileSchedulerILb0ELb0ELb0ELi128EEEEEEEEEvNT_6ParamsE$_ZN4cute3eso3ESOILb1ELb0EJNS_6LayoutINS_5tupleIJNS3_IJNS_1CILi8EEENS4_ILi1EEEEEENS4_ILi4EEES8_EEENS3_IJNS3_IJS6_NS4_ILi0EEEEEES5_NS4_ILi32EEEEEEEENS_10ViewEngineIPN7cutlass10bfloat16_tEEEEEC2ERKSE_RKSJ_:
[----:B------:R-:W-:Y:S01]  /*a2b0*/  IADD3 R2, R25, -c[0x0][0x20], RZ ;  /* 0x8000080019027a10 */ /* 0x000fe20007ffe0ff */
[----:B------:R-:W-:Y:S01]  /*a2c0*/  IMAD.MOV.U32 R7, RZ, RZ, R3 ;  /* 0x000000ffff077224 */ /* 0x000fe200078e0003 */
[----:B------:R-:W-:-:S04]  /*a2d0*/  MOV R5, 0x0 ;  /* 0x0000000000057802 */ /* 0x000fc80000000f00 */
[----:B------:R1:W-:Y:S01]  /*a2e0*/  STL.64 [R2], R6 ;  /* 0x0000000602007387 */ /* 0x0003e20000100a00 */
[----:B------:R-:W-:Y:S05]  /*a2f0*/  RET.REL.NODEC R4 `(_ZN7cutlass13device_kernelIN5flash19enable_sm80_to_sm89INS1_16FlashAttnBwdSm80INS1_25CollectiveMainloopBwdSm80ILi2ELi2EN4cute5tupleIJNS5_1CILi128EEES8_NS7_ILi64EEEEEENS_10bfloat16_tEfNS_4arch4Sm80ELb0ELb0ELb1ELb0ELb0ELb0ELb0ELb0ELi2ELi4ELi4ELi4ELb0EEENS1_21CollectiveEpilogueBwdISA_SB_SD_Li256ELb0ELb0ELi2EEENS1_19SingleTileSchedulerILb0ELb0ELb0ELi128EEEEEEEEEvNT_6ParamsE) ;  /* 0xffff5d0004007950 */ /* 0x000fea0003c3ffff */
        .type           $_ZN7cutlass13device_kernelIN5flash19enable_sm80_to_sm89INS1_16FlashAttnBwdSm80INS1_25CollectiveMainloopBwdSm80ILi2ELi2EN4cute5tupleIJNS5_1CILi128EEES8_NS7_ILi64EEEEEENS_10bfloat16_tEfNS_4arch4Sm80ELb0ELb0ELb1ELb0ELb0ELb0ELb0ELb0ELi2ELi4ELi4ELi4ELb0EEENS1_21CollectiveEpilogueBwdISA_SB_SD_Li256ELb0ELb0ELi2EEENS1_19SingleTileSchedulerILb0ELb0ELb0ELi128EEEEEEEEEvNT_6ParamsE$_ZN4cute3eso3ESOILb1ELb0EJNS_6LayoutINS_5tupleIJNS_1CILi1EEENS3_IJNS4_ILi2EEES6_EEEEEENS3_IJNS4_ILi0EEENS3_IJNS4_ILi8EEENS4_ILi64EEEEEEEEEEENS_10ViewEngineINS_8smem_ptrIPfEEEEEEC2ERKSE_RKSJ_,@function
        .size           $_ZN7cutlass13device_kernelIN5flash19enable_sm80_to_sm89INS1_16FlashAttnBwdSm80INS1_25CollectiveMainloopBwdSm80ILi2ELi2EN4cute5tupleIJNS5_1CILi128EEES8_NS7_ILi64EEEEEENS_10bfloat16_tEfNS_4arch4Sm80ELb0ELb0ELb1ELb0ELb0ELb0ELb0ELb0ELi2ELi4ELi4ELi4ELb0EEENS1_21CollectiveEpilogueBwdISA_SB_SD_Li256ELb0ELb0ELi2EEENS1_19SingleTileSchedulerILb0ELb0ELb0ELi128EEEEEEEEEvNT_6ParamsE$_ZN4cute3eso3ESOILb1ELb0EJNS_6LayoutINS_5tupleIJNS_1CILi1EEENS3_IJNS4_ILi2EEES6_EEEEEENS3_IJNS4_ILi0EEENS3_IJNS4_ILi8EEENS4_ILi64EEEEEEEEEEENS_10ViewEngineINS_8smem_ptrIPfEEEEEEC2ERKSE_RKSJ_,($_ZN7cutlass13device_kernelIN5flash19enable_sm80_to_sm89INS1_16FlashAttnBwdSm80INS1_25CollectiveMainloopBwdSm80ILi2ELi2EN4cute5tupleIJNS5_1CILi128EEES8_NS7_ILi64EEEEEENS_10bfloat16_tEfNS_4arch4Sm80ELb0ELb0ELb1ELb0ELb0ELb0ELb0ELb0ELi2ELi4ELi4ELi4ELb0EEENS1_21CollectiveEpilogueBwdISA_SB_SD_Li256ELb0ELb0ELi2EEENS1_19SingleTileSchedulerILb0ELb0ELb0ELi128EEEEEEEEEvNT_6ParamsE$_ZN4cute3eso3ESOILb1ELb0EJNS_6LayoutINS_5tupleIJNS_1CILi1EEENS4_ILi4EEEEEENS3_IJNS4_ILi0EEES5_EEEEENS_10ViewEngineIPfEEEEC2ERKSA_RKSD_ - $_ZN7cutlass13device_kernelIN5flash19enable_sm80_to_sm89INS1_16FlashAttnBwdSm80INS1_25CollectiveMainloopBwdSm80ILi2ELi2EN4cute5tupleIJNS5_1CILi128EEES8_NS7_ILi64EEEEEENS_10bfloat16_tEfNS_4arch4Sm80ELb0ELb0ELb1ELb0ELb0ELb0ELb0ELb0ELi2ELi4ELi4ELi4ELb0EEENS1_21CollectiveEpilogueBwdISA_SB_SD_Li256ELb0ELb0ELi2EEENS1_19SingleTileSchedulerILb0ELb0ELb0ELi128EEEEEEEEEvNT_6ParamsE$_ZN4cute3eso3ESOILb1ELb0EJNS_6LayoutINS_5tupleIJNS_1CILi1EEENS3_IJNS4_ILi2EEES6_EEEEEENS3_IJNS4_ILi0EEENS3_IJNS4_ILi8EEENS4_ILi64EEEEEEEEEEENS_10ViewEngineINS_8smem_ptrIPfEEEEEEC2ERKSE_RKSJ_)
$_ZN7cutlass13device_kernelIN5flash19enable_sm80_to_sm89INS1_16FlashAttnBwdSm80INS1_25CollectiveMainloopBwdSm80ILi2ELi2EN4cute5tupleIJNS5_1CILi128EEES8_NS7_ILi64EEEEEENS_10bfloat16_tEfNS_4arch4Sm80ELb0ELb0ELb1ELb0ELb0ELb0ELb0ELb0ELi2ELi4ELi4ELi4ELb0EEENS1_21CollectiveEpilogueBwdISA_SB_SD_Li256ELb0ELb0ELi2EEENS1_19SingleTileSchedulerILb0ELb0ELb0ELi128EEEEEEEEEvNT_6ParamsE$_ZN4cute3eso3ESOILb1ELb0EJNS_6LayoutINS_5tupleIJNS_1CILi1EEENS3_IJNS4_ILi2EEES6_EEEEEENS3_IJNS4_ILi0EEENS3_IJNS4_ILi8EEENS4_ILi64EEEEEEEEEEENS_10ViewEngineINS_8smem_ptrIPfEEEEEEC2ERKSE_RKSJ_:
[----:B------:R-:W-:Y:S01]  /*a300*/  IADD3 R3, R25, -c[0x0][0x20], RZ ;  /* 0x8000080019037a10 */ /* 0x000fe20007ffe0ff */
[----:B------:R-:W-:Y:S01]  /*a310*/  IMAD.MOV.U32 R8, RZ, RZ, R2 ;  /* 0x000000ffff087224 */ /* 0x000fe200078e0002 */
[----:B------:R-:W-:Y:S01]  /*a320*/  MOV R10, R6 ;  /* 0x00000006000a7202 */ /* 0x000fe20000000f00 */
[----:B------:R-:W-:-:S03]  /*a330*/  IMAD.MOV.U32 R11, RZ, RZ, 0x0 ;  /* 0x00000000ff0b7424 */ /* 0x000fc600078e00ff */
[----:B------:R1:W-:Y:S01]  /*a340*/  STL.64 [R3], R8 ;  /* 0x0000000803007387 */ /* 0x0003e20000100a00 */
[----:B------:R-:W-:Y:S05]  /*a350*/  RET.REL.NODEC R10 `(_ZN7cutlass13device_kernelIN5flash19enable_sm80_to_sm89INS1_16FlashAttnBwdSm80INS1_25CollectiveMainloopBwdSm80ILi2ELi2EN4cute5tupleIJNS5_1CILi128EEES8_NS7_ILi64EEEEEENS_10bfloat16_tEfNS_4arch4Sm80ELb0ELb0ELb1ELb0ELb0ELb0ELb0ELb0ELi2ELi4ELi4ELi4ELb0EEENS1_21CollectiveEpilogueBwdISA_SB_SD_Li256ELb0ELb0ELi2EEENS1_19SingleTileSchedulerILb0ELb0ELb0ELi128EEEEEEEEEvNT_6ParamsE) ;  /* 0xffff5ca00a007950 */ /* 0x000fea0003c3ffff */
        .type           $_ZN7cutlass13device_kernelIN5flash19enable_sm80_to_sm89INS1_16FlashAttnBwdSm80INS1_25CollectiveMainloopBwdSm80ILi2ELi2EN4cute5tupleIJNS5_1CILi128EEES8_NS7_ILi64EEEEEENS_10bfloat16_tEfNS_4arch4Sm80ELb0ELb0ELb1ELb0ELb0ELb0ELb0ELb0ELi2ELi4ELi4ELi4ELb0EEENS1_21CollectiveEpilogueBwdISA_SB_SD_Li256ELb0ELb0ELi2EEENS1_19SingleTileSchedulerILb0ELb0ELb0ELi128EEEEEEEEEvNT_6ParamsE$_ZN4cute3eso3ESOILb1ELb0EJNS_6LayoutINS_5tupleIJNS_1CILi1EEENS4_ILi4EEEEEENS3_IJNS4_ILi0EEES5_EEEEENS_10ViewEngineIPfEEEEC2ERKSA_RKSD_,@function
        .size           $_ZN7cutlass13device_kernelIN5flash19enable_sm80_to_sm89INS1_16FlashAttnBwdSm80INS1_25CollectiveMainloopBwdSm80ILi2ELi2EN4cute5tupleIJNS5_1CILi128EEES8_NS7_ILi64EEEEEENS_10bfloat16_tEfNS_4arch4Sm80ELb0ELb0ELb1ELb0ELb0ELb0ELb0ELb0ELi2ELi4ELi4ELi4ELb0EEENS1_21CollectiveEpilogueBwdISA_SB_SD_Li256ELb0ELb0ELi2EEENS1_19SingleTileSchedulerILb0ELb0ELb0ELi128EEEEEEEEEvNT_6ParamsE$_ZN4cute3eso3ESOILb1ELb0EJNS_6LayoutINS_5tupleIJNS_1CILi1EEENS4_ILi4EEEEEENS3_IJNS4_ILi0EEES5_EEEEENS_10ViewEngineIPfEEEEC2ERKSA_RKSD_,($_ZN7cutlass13device_kernelIN5flash19enable_sm80_to_sm89INS1_16FlashAttnBwdSm80INS1_25CollectiveMainloopBwdSm80ILi2ELi2EN4cute5tupleIJNS5_1CILi128EEES8_NS7_ILi64EEEEEENS_10bfloat16_tEfNS_4arch4Sm80ELb0ELb0ELb1ELb0ELb0ELb0ELb0ELb0ELi2ELi4ELi4ELi4ELb0EEENS1_21CollectiveEpilogueBwdISA_SB_SD_Li256ELb0ELb0ELi2EEENS1_19SingleTileSchedulerILb0ELb0ELb0ELi128EEEEEEEEEvNT_6ParamsE$_ZN4cute3eso3ESOILb1ELb0EJNS_6LayoutINS_5tupleIJNS_1CILi4EEEEEENS3_IJNS4_ILi1EEEEEEEENS_10ViewEngineIPfEEEEC2ERKS9_RKSC_ - $_ZN7cutlass13device_kernelIN5flash19enable_sm80_to_sm89INS1_16FlashAttnBwdSm80INS1_25CollectiveMainloopBwdSm80ILi2ELi2EN4cute5tupleIJNS5_1CILi128EEES8_NS7_ILi64EEEEEENS_10bfloat16_tEfNS_4arch4Sm80ELb0ELb0ELb1ELb0ELb0ELb0ELb0ELb0ELi2ELi4ELi4ELi4ELb0EEENS1_21CollectiveEpilogueBwdISA_SB_SD_Li256ELb0ELb0ELi2EEENS1_19SingleTileSchedulerILb0ELb0ELb0ELi128EEEEEEEEEvNT_6ParamsE$_ZN4cute3eso3ESOILb1ELb0EJNS_6LayoutINS_5tupleIJNS_1CILi1EEENS4_ILi4EEEEEENS3_IJNS4_ILi0EEES5_EEEEENS_10ViewEngineIPfEEEEC2ERKSA_RKSD_)
$_ZN7cutlass13device_kernelIN5flash19enable_sm80_to_sm89INS1_16FlashAttnBwdSm80INS1_25CollectiveMainloopBwdSm80ILi2ELi2EN4cute5tupleIJNS5_1CILi128EEES8_NS7_ILi64EEEEEENS_10bfloat16_tEfNS_4arch4Sm80ELb0ELb0ELb1ELb0ELb0ELb0ELb0ELb0ELi2ELi4ELi4ELi4ELb0EEENS1_21CollectiveEpilogueBwdISA_SB_SD_Li256ELb0ELb0ELi2EEENS1_19SingleTileSchedulerILb0ELb0ELb0ELi128EEEEEEEEEvNT_6ParamsE$_ZN4cute3eso3ESOILb1ELb0EJNS_6LayoutINS_5tupleIJNS_1CILi1EEENS4_ILi4EEEEEENS3_IJNS4_ILi0EEES5_EEEEENS_10ViewEngineIPfEEEEC2ERKSA_RKSD_:
[----:B------:R-:W-:Y:S01]  /*a360*/  IADD3 R4, R25, -c[0x0][0x20], RZ ;  /* 0x8000080019047a10 */ /* 0x000fe20007ffe0ff */
[----:B------:R-:W-:Y:S01]  /*a370*/  IMAD.MOV.U32 R8, RZ, RZ, R16 ;  /* 0x000000ffff087224 */ /* 0x000fe200078e0010 */
[----:B------:R-:W-:Y:S01]  /*a380*/  MOV R10, R6 ;  /* 0x00000006000a7202 */ /* 0x000fe20000000f00 */
[----:B------:R-:W-:Y:S01]  /*a390*/  IMAD.MOV.U32 R9, RZ, RZ, R5 ;  /* 0x000000ffff097224 */ /* 0x000fe200078e0005 */
[----:B------:R-:W-:-:S04]  /*a3a0*/  MOV R11, 0x0 ;  /* 0x00000000000b7802 */ /* 0x000fc80000000f00 */
[----:B------:R1:W-:Y:S01]  /*a3b0*/  STL.64 [R4], R8 ;  /* 0x0000000804007387 */ /* 0x0003e20000100a00 */
[----:B------:R-:W-:Y:S05]  /*a3c0*/  RET.REL.NODEC R10 `(_ZN7cutlass13device_kernelIN5flash19enable_sm80_to_sm89INS1_16FlashAttnBwdSm80INS1_25CollectiveMainloopBwdSm80ILi2ELi2EN4cute5tupleIJNS5_1CILi128EEES8_NS7_ILi64EEEEEENS_10bfloat16_tEfNS_4arch4Sm80ELb0ELb0ELb1ELb0ELb0ELb0ELb0ELb0ELi2ELi4ELi4ELi4ELb0EEENS1_21CollectiveEpilogueBwdISA_SB_SD_Li256ELb0ELb0ELi2EEENS1_19SingleTileSchedulerILb0ELb0ELb0ELi128EEEEEEEEEvNT_6ParamsE) ;  /* 0xffff5c300a007950 */ /* 0x000fea0003c3ffff */
        .type           $_ZN7cutlass13device_kernelIN5flash19enable_sm80_to_sm89INS1_16FlashAttnBwdSm80INS1_25CollectiveMainloopBwdSm80ILi2ELi2EN4cute5tupleIJNS5_1CILi128EEES8_NS7_ILi64EEEEEENS_10bfloat16_tEfNS_4arch4Sm80ELb0ELb0ELb1ELb0ELb0ELb0ELb0ELb0ELi2ELi4ELi4ELi4ELb0EEENS1_21CollectiveEpilogueBwdISA_SB_SD_Li256ELb0ELb0ELi2EEENS1_19SingleTileSchedulerILb0ELb0ELb0ELi128EEEEEEEEEvNT_6ParamsE$_ZN4cute3eso3ESOILb1ELb0EJNS_6LayoutINS_5tupleIJNS_1CILi4EEEEEENS3_IJNS4_ILi1EEEEEEEENS_10ViewEngineIPfEEEEC2ERKS9_RKSC_,@function
        .size           $_ZN7cutlass13device_kernelIN5flash19enable_sm80_to_sm89INS1_16FlashAttnBwdSm80INS1_25CollectiveMainloopBwdSm80ILi2ELi2EN4cute5tupleIJNS5_1CILi128EEES8_NS7_ILi64EEEEEENS_10bfloat16_tEfNS_4arch4Sm80ELb0ELb0ELb1ELb0ELb0ELb0ELb0ELb0ELi2ELi4ELi4ELi4ELb0EEENS1_21CollectiveEpilogueBwdISA_SB_SD_Li256ELb0ELb0ELi2EEENS1_19SingleTileSchedulerILb0ELb0ELb0ELi128EEEEEEEEEvNT_6ParamsE$_ZN4cute3eso3ESOILb1ELb0EJNS_6LayoutINS_5tupleIJNS_1CILi4EEEEEENS3_IJNS4_ILi1EEEEEEEENS_10ViewEngineIPfEEEEC2ERKS9_RKSC_,($_ZN7cutlass13device_kernelIN5flash19enable_sm80_to_sm89INS1_16FlashAttnBwdSm80INS1_25CollectiveMainloopBwdSm80ILi2ELi2EN4cute5tupleIJNS5_1CILi128EEES8_NS7_ILi64EEEEEENS_10bfloat16_tEfNS_4arch4Sm80ELb0ELb0ELb1ELb0ELb0ELb0ELb0ELb0ELi2ELi4ELi4ELi4ELb0EEENS1_21CollectiveEpilogueBwdISA_SB_SD_Li256ELb0ELb0ELi2EEENS1_19SingleTileSchedulerILb0ELb0ELb0ELi128EEEEEEEEEvNT_6ParamsE$_ZN4cute3eso3ESOILb1ELb0EJNS_7SwizzleILi3ELi3ELi3EEENS_9MixedBitsILj0ELj432EEENS_6LayoutINS_5tupleIJNS7_IJNS_1CILi2EEES9_S9_EEES9_NS8_ILi8EEEEEENS7_IJNS7_IJNS8_ILi64EEESB_NS8_ILi512EEEEEENS8_ILi8192EEENS8_ILi1024EEEEEEEEEEC2ERKS3_RKS5_RKSJ_ - $_ZN7cutlass13device_kernelIN5flash19enable_sm80_to_sm89INS1_16FlashAttnBwdSm80INS1_25CollectiveMainloopBwdSm80ILi2ELi2EN4cute5tupleIJNS5_1CILi128EEES8_NS7_ILi64EEEEEENS_10bfloat16_tEfNS_4arch4Sm80ELb0ELb0ELb1ELb0ELb0ELb0ELb0ELb0ELi2ELi4ELi4ELi4ELb0EEENS1_21CollectiveEpilogueBwdISA_SB_SD_Li256ELb0ELb0ELi2EEENS1_19SingleTileSchedulerILb0ELb0ELb0ELi128EEEEEEEEEvNT_6ParamsE$_ZN4cute3eso3ESOILb1ELb0EJNS_6LayoutINS_5tupleIJNS_1CILi4EEEEEENS3_IJNS4_ILi1EEEEEEEENS_10ViewEngineIPfEEEEC2ERKS9_RKSC_)
$_ZN7cutlass13device_kernelIN5flash19enable_sm80_to_sm89INS1_16FlashAttnBwdSm80INS1_25CollectiveMainloopBwdSm80ILi2ELi2EN4cute5tupleIJNS5_1CILi128EEES8_NS7_ILi64EEEEEENS_10bfloat16_tEfNS_4arch4Sm80ELb0ELb0ELb1ELb0ELb0ELb0ELb0ELb0ELi2ELi4ELi4ELi4ELb0EEENS1_21CollectiveEpilogueBwdISA_SB_SD_Li256ELb0ELb0ELi2EEENS1_19SingleTileSchedulerILb0ELb0ELb0ELi128EEEEEEEEEvNT_6ParamsE$_ZN4cute3eso3ESOILb1ELb0EJNS_6LayoutINS_5tupleIJNS_1CILi4EEEEEENS3_IJNS4_ILi1EEEEEEEENS_10ViewEngineIPfEEEEC2ERKS9_RKSC_:
[----:B------:R-:W-:Y:S01]  /*a3d0*/  IADD3 R2, R25, -c[0x0][0x20], RZ ;  /* 0x8000080019027a10 */ /* 0x000fe20007ffe0ff */
[----:B------:R-:W-:Y:S01]  /*a3e0*/  IMAD.MOV.U32 R8, RZ, RZ, R6 ;  /* 0x000000ffff087224 */ /* 0x000fe200078e0006 */
[----:B------:R-:W-:-:S03]  /*a3f0*/  MOV R9, 0x0 ;  /* 0x0000000000097802 */ /* 0x000fc60000000f00 */
[----:B------:R1:W-:Y:S01]  /*a400*/  STL.64 [R2], R4 ;  /* 0x0000000402007387 */ /* 0x0003e20000100a00 */
[----:B------:R-:W-:Y:S05]  /*a410*/  RET.REL.NODEC R8 `(_ZN7cutlass13device_kernelIN5flash19enable_sm80_to_sm89INS1_16FlashAttnBwdSm80INS1_25CollectiveMainloopBwdSm80ILi2ELi2EN4cute5tupleIJNS5_1CILi128EEES8_NS7_ILi64EEEEEENS_10bfloat16_tEfNS_4arch4Sm80ELb0ELb0ELb1ELb0ELb0ELb0ELb0ELb0ELi2ELi4ELi4ELi4ELb0EEENS1_21CollectiveEpilogueBwdISA_SB_SD_Li256ELb0ELb0ELi2EEENS1_19SingleTileSchedulerILb0ELb0ELb0ELi128EEEEEEEEEvNT_6ParamsE) ;  /* 0xffff5be008007950 */ /* 0x000fea0003c3ffff */
        .type           $_ZN7cutlass13device_kernelIN5flash19enable_sm80_to_sm89INS1_16FlashAttnBwdSm80INS1_25CollectiveMainloopBwdSm80ILi2ELi2EN4cute5tupleIJNS5_1CILi128EEES8_NS7_ILi64EEEEEENS_10bfloat16_tEfNS_4arch4Sm80ELb0ELb0ELb1ELb0ELb0ELb0ELb0ELb0ELi2ELi4ELi4ELi4ELb0EEENS1_21CollectiveEpilogueBwdISA_SB_SD_Li256ELb0ELb0ELi2EEENS1_19SingleTileSchedulerILb0ELb0ELb0ELi128EEEEEEEEEvNT_6ParamsE$_ZN4cute3eso3ESOILb1ELb0EJNS_7SwizzleILi3ELi3ELi3EEENS_9MixedBitsILj0ELj432EEENS_6LayoutINS_5tupleIJNS7_IJNS_1CILi2EEES9_S9_EEES9_NS8_ILi8EEEEEENS7_IJNS7_IJNS8_ILi64EEESB_NS8_ILi512EEEEEENS8_ILi8192EEENS8_ILi1024EEEEEEEEEEC2ERKS3_RKS5_RKSJ_,@function
        .size           $_ZN7cutlass13device_kernelIN5flash19enable_sm80_to_sm89INS1_16FlashAttnBwdSm80INS1_25CollectiveMainloopBwdSm80ILi2ELi2EN4cute5tupleIJNS5_1CILi128EEES8_NS7_ILi64EEEEEENS_10bfloat16_tEfNS_4arch4Sm80ELb0ELb0ELb1ELb0ELb0ELb0ELb0ELb0ELi2ELi4ELi4ELi4ELb0EEENS1_21CollectiveEpilogueBwdISA_SB_SD_Li256ELb0ELb0ELi2EEENS1_19SingleTileSchedulerILb0ELb0ELb0ELi128EEEEEEEEEvNT_6ParamsE$_ZN4cute3eso3ESOILb1ELb0EJNS_7SwizzleILi3ELi3ELi3EEENS_9MixedBitsILj0ELj432EEENS_6LayoutINS_5tupleIJNS7_IJNS_1CILi2EEES9_S9_EEES9_NS8_ILi8EEEEEENS7_IJNS7_IJNS8_ILi64EEESB_NS8_ILi512EEEEEENS8_ILi8192EEENS8_ILi1024EEEEEEEEEEC2ERKS3_RKS5_RKSJ_,($_ZN7cutlass13device_kernelIN5flash19enable_sm80_to_sm89INS1_16FlashAttnBwdSm80INS1_25CollectiveMainloopBwdSm80ILi2ELi2EN4cute5tupleIJNS5_1CILi128EEES8_NS7_ILi64EEEEEENS_10bfloat16_tEfNS_4arch4Sm80ELb0ELb0ELb1ELb0ELb0ELb0ELb0ELb0ELi2ELi4ELi4ELi4ELb0EEENS1_21CollectiveEpilogueBwdISA_SB_SD_Li256ELb0ELb0ELi2EEENS1_19SingleTileSchedulerILb0ELb0ELb0ELi128EEEEEEEEEvNT_6ParamsE$_ZN4cute5tupleIJNS0_IJNS0_IJNS0_IJNS_1CILi8EEENS1_ILi1EEEEEENS0_IJS3_S3_EEEEEENS0_IJS3_NS1_ILi2EEEEEEEEENS0_IJNS0_IJNS0_IJS3_NS1_ILi0EEEEEENS0_IJSA_SA_EEEEEENS0_IJSA_iEEEEEEEEC2ERKS9_RKSF_ - $_ZN7cutlass13device_kernelIN5flash19enable_sm80_to_sm89INS1_16FlashAttnBwdSm80INS1_25CollectiveMainloopBwdSm80ILi2ELi2EN4cute5tupleIJNS5_1CILi128EEES8_NS7_ILi64EEEEEENS_10bfloat16_tEfNS_4arch4Sm80ELb0ELb0ELb1ELb0ELb0ELb0ELb0ELb0ELi2ELi4ELi4ELi4ELb0EEENS1_21CollectiveEpilogueBwdISA_SB_SD_Li256ELb0ELb0ELi2EEENS1_19SingleTileSchedulerILb0ELb0ELb0ELi128EEEEEEEEEvNT_6ParamsE$_ZN4cute3eso3ESOILb1ELb0EJNS_7SwizzleILi3ELi3ELi3EEENS_9MixedBitsILj0ELj432EEENS_6LayoutINS_5tupleIJNS7_IJNS_1CILi2EEES9_S9_EEES9_NS8_ILi8EEEEEENS7_IJNS7_IJNS8_ILi64EEESB_NS8_ILi512EEEEEENS8_ILi8192EEENS8_ILi1024EEEEEEEEEEC2ERKS3_RKS5_RKSJ_)
$_ZN7cutlass13device_kernelIN5flash19enable_sm80_to_sm89INS1_16FlashAttnBwdSm80INS1_25CollectiveMainloopBwdSm80ILi2ELi2EN4cute5tupleIJNS5_1CILi128EEES8_NS7_ILi64EEEEEENS_10bfloat16_tEfNS_4arch4Sm80ELb0ELb0ELb1ELb0ELb0ELb0ELb0ELb0ELi2ELi4ELi4ELi4ELb0EEENS1_21CollectiveEpilogueBwdISA_SB_SD_Li256ELb0ELb0ELi2EEENS1_19SingleTileSchedulerILb0ELb0ELb0ELi128EEEEEEEEEvNT_6ParamsE$_ZN4cute3eso3ESOILb1ELb0EJNS_7SwizzleILi3ELi3ELi3EEENS_9MixedBitsILj0ELj432EEENS_6LayoutINS_5tupleIJNS7_IJNS_1CILi2EEES9_S9_EEES9_NS8_ILi8EEEEEENS7_IJNS7_IJNS8_ILi64EEESB_NS8_ILi512EEEEEENS8_ILi8192EEENS8_ILi1024EEEEEEEEEEC2ERKS3_RKS5_RKSJ_:
[----:B------:R-:W-:Y:S01]  /*a420*/  IADD3 R2, R25, -c[0x0][0x20], RZ ;  /* 0x8000080019027a10 */ /* 0x000fe20007ffe0ff */
[----:B------:R-:W-:Y:S01]  /*a430*/  IMAD.MOV.U32 R8, RZ, RZ, R6 ;  /* 0x000000ffff087224 */ /* 0x000fe200078e0006 */
[----:B------:R-:W-:-:S03]  /*a440*/  MOV R9, 0x0 ;  /* 0x0000000000097802 */ /* 0x000fc60000000f00 */
[----:B------:R1:W-:Y:S01]  /*a450*/  STL [R2], R3 ;  /* 0x0000000302007387 */ /* 0x0003e20000100800 */
[----:B------:R-:W-:Y:S05]  /*a460*/  RET.REL.NODEC R8 `(_ZN7cutlass13device_kernelIN5flash19enable_sm80_to_sm89INS1_16FlashAttnBwdSm80INS1_25CollectiveMainloopBwdSm80ILi2ELi2EN4cute5tupleIJNS5_1CILi128EEES8_NS7_ILi64EEEEEENS_10bfloat16_tEfNS_4arch4Sm80ELb0ELb0ELb1ELb0ELb0ELb0ELb0ELb0ELi2ELi4ELi4ELi4ELb0EEENS1_21CollectiveEpilogueBwdISA_SB_SD_Li256ELb0ELb0ELi2EEENS1_19SingleTileSchedulerILb0ELb0ELb0ELi128EEEEEEEEEvNT_6ParamsE) ;  /* 0xffff5b9008007950 */ /* 0x000fea0003c3ffff */
        .type           $_ZN7cutlass13device_kernelIN5flash19enable_sm80_to_sm89INS1_16FlashAttnBwdSm80INS1_25CollectiveMainloopBwdSm80ILi2ELi2EN4cute5tupleIJNS5_1CILi128EEES8_NS7_ILi64EEEEEENS_10bfloat16_tEfNS_4arch4Sm80ELb0ELb0ELb1ELb0ELb0ELb0ELb0ELb0ELi2ELi4ELi4ELi4ELb0EEENS1_21CollectiveEpilogueBwdISA_SB_SD_Li256ELb0ELb0ELi2EEENS1_19SingleTileSchedulerILb0ELb0ELb0ELi128EEEEEEEEEvNT_6ParamsE$_ZN4cute5tupleIJNS0_IJNS0_IJNS0_IJNS_1CILi8EEENS1_ILi1EEEEEENS0_IJS3_S3_EEEEEENS0_IJS3_NS1_ILi2EEEEEEEEENS0_IJNS0_IJNS0_IJS3_NS1_ILi0EEEEEENS0_IJSA_SA_EEEEEENS0_IJSA_iEEEEEEEEC2ERKS9_RKSF_,@function
        .size           $_ZN7cutlass13device_kernelIN5flash19enable_sm80_to_sm89INS1_16FlashAttnBwdSm80INS1_25CollectiveMainloopBwdSm80ILi2ELi2EN4cute5tupleIJNS5_1CILi128EEES8_NS7_ILi64EEEEEENS_10bfloat16_tEfNS_4arch4Sm80ELb0ELb0ELb1ELb0ELb0ELb0ELb0ELb0ELi2ELi4ELi4ELi4ELb0EEENS1_21CollectiveEpilogueBwdISA_SB_SD_Li256ELb0ELb0ELi2EEENS1_19SingleTileSchedulerILb0ELb0ELb0ELi128EEEEEEEEEvNT_6ParamsE$_ZN4cute5tupleIJNS0_IJNS0_IJNS0_IJNS_1CILi8EEENS1_ILi1EEEEEENS0_IJS3_S3_EEEEEENS0_IJS3_NS1_ILi2EEEEEEEEENS0_IJNS0_IJNS0_IJS3_NS1_ILi0EEEEEENS0_IJSA_SA_EEEEEENS0_IJSA_iEEEEEEEEC2ERKS9_RKSF_,($_ZN7cutlass13device_kernelIN5flash19enable_sm80_to_sm89INS1_16FlashAttnBwdSm80INS1_25CollectiveMainloopBwdSm80ILi2ELi2EN4cute5tupleIJNS5_1CILi128EEES8_NS7_ILi64EEEEEENS_10bfloat16_tEfNS_4arch4Sm80ELb0ELb0ELb1ELb0ELb0ELb0ELb0ELb0ELi2ELi4ELi4ELi4ELb0EEENS1_21CollectiveEpilogueBwdISA_SB_SD_Li256ELb0ELb0ELi2EEENS1_19SingleTileSchedulerILb0ELb0ELb0ELi128EEEEEEEEEvNT_6ParamsE$_ZN4cute5tupleIJNS0_IJNS0_IJNS0_IJNS_1CILi8EEENS1_ILi1EEEEEES3_EEENS0_IJNS0_IJS3_S3_EEENS1_ILi2EEEEEEEEENS0_IJNS0_IJNS0_IJS3_NS1_ILi0EEEEEESA_EEENS0_IJNS0_IJSA_SA_EEEiEEEEEEEEC2ERKS9_RKSF_ - $_ZN7cutlass13device_kernelIN5flash19enable_sm80_to_sm89INS1_16FlashAttnBwdSm80INS1_25CollectiveMainloopBwdSm80ILi2ELi2EN4cute5tupleIJNS5_1CILi128EEES8_NS7_ILi64EEEEEENS_10bfloat16_tEfNS_4arch4Sm80ELb0ELb0ELb1ELb0ELb0ELb0ELb0ELb0ELi2ELi4ELi4ELi4ELb0EEENS1_21CollectiveEpilogueBwdISA_SB_SD_Li256ELb0ELb0ELi2EEENS1_19SingleTileSchedulerILb0ELb0ELb0ELi128EEEEEEEEEvNT_6ParamsE$_ZN4cute5tupleIJNS0_IJNS0_IJNS0_IJNS_1CILi8EEENS1_ILi1EEEEEENS0_IJS3_S3_EEEEEENS0_IJS3_NS1_ILi2EEEEEEEEENS0_IJNS0_IJNS0_IJS3_NS1_ILi0EEEEEENS0_IJSA_SA_EEEEEENS0_IJSA_iEEEEEEEEC2ERKS9_RKSF_)
$_ZN7cutlass13device_kernelIN5flash19enable_sm80_to_sm89INS1_16FlashAttnBwdSm80INS1_25CollectiveMainloopBwdSm80ILi2ELi2EN4cute5tupleIJNS5_1CILi128EEES8_NS7_ILi64EEEEEENS_10bfloat16_tEfNS_4arch4Sm80ELb0ELb0ELb1ELb0ELb0ELb0ELb0ELb0ELi2ELi4ELi4ELi4ELb0EEENS1_21CollectiveEpilogueBwdISA_SB_SD_Li256ELb0ELb0ELi2EEENS1_19SingleTileSchedulerILb0ELb0ELb0ELi128EEEEEEEEEvNT_6ParamsE$_ZN4cute5tupleIJNS0_IJNS0_IJNS0_IJNS_1CILi8EEENS1_ILi1EEEEEENS0_IJS3_S3_EEEEEENS0_IJS3_NS1_ILi2EEEEEEEEENS0_IJNS0_IJNS0_IJS3_NS1_ILi0EEEEEENS0_IJSA_SA_EEEEEENS0_IJSA_iEEEEEEEEC2ERKS9_RKSF_:
[----:B------:R-:W-:Y:S02]  /*a470*/  MOV R6, 0xa490 ;  /* 0x0000a49000067802 */ /* 0x000fe40000000f00 */
[----:B------:R-:W-:Y:S05]  /*a480*/  CALL.REL.NOINC `($_ZN7cutlass13device_kernelIN5flash19enable_sm80_to_sm89INS1_16FlashAttnBwdSm80INS1_25CollectiveMainloopBwdSm80ILi2ELi2EN4cute5tupleIJNS5_1CILi128EEES8_NS7_ILi64EEEEEENS_10bfloat16_tEfNS_4arch4Sm80ELb0ELb0ELb1ELb0ELb0ELb0ELb0ELb0ELi2ELi4ELi4ELi4ELb0EEENS1_21CollectiveEpilogueBwdISA_SB_SD_Li256ELb0ELb0ELi2EEENS1_19SingleTileSchedulerILb0ELb0ELb0ELi128EEEEEEEEEvNT_6ParamsE$_ZN4cute3eso3ESOILb1ELb0EJNS_5tupleIJNS2_IJNS2_IJNS_1CILi8EEENS3_ILi1EEEEEENS2_IJS5_S5_EEEEEENS2_IJS5_NS3_ILi2EEEEEEEEENS2_IJNS2_IJNS2_IJS5_NS3_ILi0EEEEEENS2_IJSC_SC_EEEEEENS2_IJSC_iEEEEEEEEC2ERKSB_RKSH_) ;  /* 0xffffdaf000007944 */ /* 0x000fea0003c3ffff */
[----:B------:R-:W-:-:S04]  /*a490*/  MOV R5, 0x0 ;  /* 0x0000000000057802 */ /* 0x000fc80000000f00 */
[----:B------:R-:W-:Y:S05]  /*a4a0*/  RET.REL.NODEC R4 `(_ZN7cutlass13device_kernelIN5flash19enable_sm80_to_sm89INS1_16FlashAttnBwdSm80INS1_25CollectiveMainloopBwdSm80ILi2ELi2EN4cute5tupleIJNS5_1CILi128EEES8_NS7_ILi64EEEEEENS_10bfloat16_tEfNS_4arch4Sm80ELb0ELb0ELb1ELb0ELb0ELb0ELb0ELb0ELi2ELi4ELi4ELi4ELb0EEENS1_21CollectiveEpilogueBwdISA_SB_SD_Li256ELb0ELb0ELi2EEENS1_19SingleTileSchedulerILb0ELb0ELb0ELi128EEEEEEEEEvNT_6ParamsE) ;  /* 0xffff5b5004007950 */ /* 0x000fea0003c3ffff */
        .type           $_ZN7cutlass13device_kernelIN5flash19enable_sm80_to_sm89INS1_16FlashAttnBwdSm80INS1_25CollectiveMainloopBwdSm80ILi2ELi2EN4cute5tupleIJNS5_1CILi128EEES8_NS7_ILi64EEEEEENS_10bfloat16_tEfNS_4arch4Sm80ELb0ELb0ELb1ELb0ELb0ELb0ELb0ELb0ELi2ELi4ELi4ELi4ELb0EEENS1_21CollectiveEpilogueBwdISA_SB_SD_Li256ELb0ELb0ELi2EEENS1_19SingleTileSchedulerILb0ELb0ELb0ELi128EEEEEEEEEvNT_6ParamsE$_ZN4cute5tupleIJNS0_IJNS0_IJNS0_IJNS_1CILi8EEENS1_ILi1EEEEEES3_EEENS0_IJNS0_IJS3_S3_EEENS1_ILi2EEEEEEEEENS0_IJNS0_IJNS0_IJS3_NS1_ILi0EEEEEESA_EEENS0_IJNS0_IJSA_SA_EEEiEEEEEEEEC2ERKS9_RKSF_,@function
        .size           $_ZN7cutlass13device_kernelIN5flash19enable_sm80_to_sm89INS1_16FlashAttnBwdSm80INS1_25CollectiveMainloopBwdSm80ILi2ELi2EN4cute5tupleIJNS5_1CILi128EEES8_NS7_ILi64EEEEEENS_10bfloat16_tEfNS_4arch4Sm80ELb0ELb0ELb1ELb0ELb0ELb0ELb0ELb0ELi2ELi4ELi4ELi4ELb0EEENS1_21CollectiveEpilogueBwdISA_SB_SD_Li256ELb0ELb0ELi2EEENS1_19SingleTileSchedulerILb0ELb0ELb0ELi128EEEEEEEEEvNT_6ParamsE$_ZN4cute5tupleIJNS0_IJNS0_IJNS0_IJNS_1CILi8EEENS1_ILi1EEEEEES3_EEENS0_IJNS0_IJS3_S3_EEENS1_ILi2EEEEEEEEENS0_IJNS0_IJNS0_IJS3_NS1_ILi0EEEEEESA_EEENS0_IJNS0_IJSA_SA_EEEiEEEEEEEEC2ERKS9_RKSF_,($_ZN7cutlass13device_kernelIN5flash19enable_sm80_to_sm89INS1_16FlashAttnBwdSm80INS1_25CollectiveMainloopBwdSm80ILi2ELi2EN4cute5tupleIJNS5_1CILi128EEES8_NS7_ILi64EEEEEENS_10bfloat16_tEfNS_4arch4Sm80ELb0ELb0ELb1ELb0ELb0ELb0ELb0ELb0ELi2ELi4ELi4ELi4ELb0EEENS1_21CollectiveEpilogueBwdISA_SB_SD_Li256ELb0ELb0ELi2EEENS1_19SingleTileSchedulerILb0ELb0ELb0ELi128EEEEEEEEEvNT_6ParamsE$_ZN4cute5tupleIJNS0_IJNS0_IJNS_1CILi1EEENS0_IJS2_NS1_ILi2EEES3_EEEEEES3_NS0_IJS3_S3_EEEEEENS0_IJNS0_IJNS1_ILi0EEENS0_IJS2_NS1_ILi256EEEiEEEEEENS1_ILi2048EEENS0_IJiNS1_ILi4096EEEEEEEEEEEC2ERKS7_RKSF_ - $_ZN7cutlass13device_kernelIN5flash19enable_sm80_to_sm89INS1_16FlashAttnBwdSm80INS1_25CollectiveMainloopBwdSm80ILi2ELi2EN4cute5tupleIJNS5_1CILi128EEES8_NS7_ILi64EEEEEENS_10bfloat16_tEfNS_4arch4Sm80ELb0ELb0ELb1ELb0ELb0ELb0ELb0ELb0ELi2ELi4ELi4ELi4ELb0EEENS1_21CollectiveEpilogueBwdISA_SB_SD_Li256ELb0ELb0ELi2EEENS1_19SingleTileSchedulerILb0ELb0ELb0ELi128EEEEEEEEEvNT_6ParamsE$_ZN4cute5tupleIJNS0_IJNS0_IJNS0_IJNS_1CILi8EEENS1_ILi1EEEEEES3_EEENS0_IJNS0_IJS3_S3_EEENS1_ILi2EEEEEEEEENS0_IJNS0_IJNS0_IJS3_NS1_ILi0EEEEEESA_EEENS0_IJNS0_IJSA_SA_EEEiEEEEEEEEC2ERKS9_RKSF_)
$_ZN7cutlass13device_kernelIN5flash19enable_sm80_to_sm89INS1_16FlashAttnBwdSm80INS1_25CollectiveMainloopBwdSm80ILi2ELi2EN4cute5tupleIJNS5_1CILi128EEES8_NS7_ILi64EEEEEENS_10bfloat16_tEfNS_4arch4Sm80ELb0ELb0ELb1ELb0ELb0ELb0ELb0ELb0ELi2ELi4ELi4ELi4ELb0EEENS1_21CollectiveEpilogueBwdISA_SB_SD_Li256ELb0ELb0ELi2EEENS1_19SingleTileSchedulerILb0ELb0ELb0ELi128EEEEEEEEEvNT_6ParamsE$_ZN4cute5tupleIJNS0_IJNS0_IJNS0_IJNS_1CILi8EEENS1_ILi1EEEEEES3_EEENS0_IJNS0_IJS3_S3_EEENS1_ILi2EEEEEEEEENS0_IJNS0_IJNS0_IJS3_NS1_ILi0EEEEEESA_EEENS0_IJNS0_IJSA_SA_EEEiEEEEEEEEC2ERKS9_RKSF_:
[----:B------:R-:W-:Y:S02]  /*a4b0*/  MOV R6, 0xa4d0 ;  /* 0x0000a4d000067802 */ /* 0x000fe40000000f00 */
[----:B------:R-:W-:Y:S05]  /*a4c0*/  CALL.REL.NOINC `($_ZN7cutlass13device_kernelIN5flash19enable_sm80_to_sm89INS1_16FlashAttnBwdSm80INS1_25CollectiveMainloopBwdSm80ILi2ELi2EN4cute5tupleIJNS5_1CILi128EEES8_NS7_ILi64EEEEEENS_10bfloat16_tEfNS_4arch4Sm80ELb0ELb0ELb1ELb0ELb0ELb0ELb0ELb0ELi2ELi4ELi4ELi4ELb0EEENS1_21CollectiveEpilogueBwdISA_SB_SD_Li256ELb0ELb0ELi2EEENS1_19SingleTileSchedulerILb0ELb0ELb0ELi128EEEEEEEEEvNT_6ParamsE$_ZN4cute3eso3ESOILb1ELb0EJNS_5tupleIJNS2_IJNS2_IJNS_1CILi8EEENS3_ILi1EEEEEES5_EEENS2_IJNS2_IJS5_S5_EEENS3_ILi2EEEEEEEEENS2_IJNS2_IJNS2_IJS5_NS3_ILi0EEEEEESC_EEENS2_IJNS2_IJSC_SC_EEEiEEEEEEEEC2ERKSB_RKSH_) ;  /* 0xffffdaf000007944 */ /* 0x000fea0003c3ffff */
[----:B------:R-:W-:-:S04]  /*a4d0*/  MOV R5, 0x0 ;  /* 0x0000000000057802 */ /* 0x000fc80000000f00 */
[----:B------:R-:W-:Y:S05]  /*a4e0*/  RET.REL.NODEC R4 `(_ZN7cutlass13device_kernelIN5flash19enable_sm80_to_sm89INS1_16FlashAttnBwdSm80INS1_25CollectiveMainloopBwdSm80ILi2ELi2EN4cute5tupleIJNS5_1CILi128EEES8_NS7_ILi64EEEEEENS_10bfloat16_tEfNS_4arch4Sm80ELb0ELb0ELb1ELb0ELb0ELb0ELb0ELb0ELi2ELi4ELi4ELi4ELb0EEENS1_21CollectiveEpilogueBwdISA_SB_SD_Li256ELb0ELb0ELi2EEENS1_19SingleTileSchedulerILb0ELb0ELb0ELi128EEEEEEEEEvNT_6ParamsE) ;  /* 0xffff5b1004007950 */ /* 0x000fea0003c3ffff */
        .type           $_ZN7cutlass13device_kernelIN5flash19enable_sm80_to_sm89INS1_16FlashAttnBwdSm80INS1_25CollectiveMainloopBwdSm80ILi2ELi2EN4cute5tupleIJNS5_1CILi128EEES8_NS7_ILi64EEEEEENS_10bfloat16_tEfNS_4arch4Sm80ELb0ELb0ELb1ELb0ELb0ELb0ELb0ELb0ELi2ELi4ELi4ELi4ELb0EEENS1_21CollectiveEpilogueBwdISA_SB_SD_Li256ELb0ELb0ELi2EEENS1_19SingleTileSchedulerILb0ELb0ELb0ELi128EEEEEEEEEvNT_6ParamsE$_ZN4cute5tupleIJNS0_IJNS0_IJNS_1CILi1EEENS0_IJS2_NS1_ILi2EEES3_EEEEEES3_NS0_IJS3_S3_EEEEEENS0_IJNS0_IJNS1_ILi0EEENS0_IJS2_NS1_ILi256EEEiEEEEEENS1_ILi2048EEENS0_IJiNS1_ILi4096EEEEEEEEEEEC2ERKS7_RKSF_,@function
        .size           $_ZN7cutlass13device_kernelIN5flash19enable_sm80_to_sm89INS1_16FlashAttnBwdSm80INS1_25CollectiveMainloopBwdSm80ILi2ELi2EN4cute5tupleIJNS5_1CILi128EEES8_NS7_ILi64EEEEEENS_10bfloat16_tEfNS_4arch4Sm80ELb0ELb0ELb1ELb0ELb0ELb0ELb0ELb0ELi2ELi4ELi4ELi4ELb0EEENS1_21CollectiveEpilogueBwdISA_SB_SD_Li256ELb0ELb0ELi2EEENS1_19SingleTileSchedulerILb0ELb0ELb0ELi128EEEEEEEEEvNT_6ParamsE$_ZN4cute5tupleIJNS0_IJNS0_IJNS_1CILi1EEENS0_IJS2_NS1_ILi2EEES3_EEEEEES3_NS0_IJS3_S3_EEEEEENS0_IJNS0_IJNS1_ILi0EEENS0_IJS2_NS1_ILi256EEEiEEEEEENS1_ILi2048EEENS0_IJiNS1_ILi4096EEEEEEEEEEEC2ERKS7_RKSF_,($_ZN7cutlass13device_kernelIN5flash19enable_sm80_to_sm89INS1_16FlashAttnBwdSm80INS1_25CollectiveMainloopBwdSm80ILi2ELi2EN4cute5tupleIJNS5_1CILi128EEES8_NS7_ILi64EEEEEENS_10bfloat16_tEfNS_4arch4Sm80ELb0ELb0ELb1ELb0ELb0ELb0ELb0ELb0ELi2ELi4ELi4ELi4ELb0EEENS1_21CollectiveEpilogueBwdISA_SB_SD_Li256ELb0ELb0ELi2EEENS1_19SingleTileSchedulerILb0ELb0ELb0ELi128EEEEEEEEEvNT_6ParamsE$_ZN4cute5tupleIJNS0_IJNS0_IJNS_1CILi2EEES2_EEENS1_ILi8EEES3_EEENS0_IJNS0_IJNS1_ILi1EEEiEEENS1_ILi1024EEENS0_IJiiEEEEEEEEC2ERKS5_RKSA_ - $_ZN7cutlass13device_kernelIN5flash19enable_sm80_to_sm89INS1_16FlashAttnBwdSm80INS1_25CollectiveMainloopBwdSm80ILi2ELi2EN4cute5tupleIJNS5_1CILi128EEES8_NS7_ILi64EEEEEENS_10bfloat16_tEfNS_4arch4Sm80ELb0ELb0ELb1ELb0ELb0ELb0ELb0ELb0ELi2ELi4ELi4ELi4ELb0EEENS1_21CollectiveEpilogueBwdISA_SB_SD_Li256ELb0ELb0ELi2EEENS1_19SingleTileSchedulerILb0ELb0ELb0ELi128EEEEEEEEEvNT_6ParamsE$_ZN4cute5tupleIJNS0_IJNS0_IJNS_1CILi1EEENS0_IJS2_NS1_ILi2EEES3_EEEEEES3_NS0_IJS3_S3_EEEEEENS0_IJNS0_IJNS1_ILi0EEENS0_IJS2_NS1_ILi256EEEiEEEEEENS1_ILi2048EEENS0_IJiNS1_ILi4096EEEEEEEEEEEC2ERKS7_RKSF_)
$_ZN7cutlass13device_kernelIN5flash19enable_sm80_to_sm89INS1_16FlashAttnBwdSm80INS1_25CollectiveMainloopBwdSm80ILi2ELi2EN4cute5tupleIJNS5_1CILi128EEES8_NS7_ILi64EEEEEENS_10bfloat16_tEfNS_4arch4Sm80ELb0ELb0ELb1ELb0ELb0ELb0ELb0ELb0ELi2ELi4ELi4ELi4ELb0EEENS1_21CollectiveEpilogueBwdISA_SB_SD_Li256ELb0ELb0ELi2EEENS1_19SingleTileSchedulerILb0ELb0ELb0ELi128EEEEEEEEEvNT_6ParamsE$_ZN4cute5tupleIJNS0_IJNS0_IJNS_1CILi1EEENS0_IJS2_NS1_ILi2EEES3_EEEEEES3_NS0_IJS3_S3_EEEEEENS0_IJNS0_IJNS1_ILi0EEENS0_IJS2_NS1_ILi256EEEiEEEEEENS1_ILi2048EEENS0_IJiNS1_ILi4096EEEEEEEEEEEC2ERKS7_RKSF_:
[----:B------:R-:W-:Y:S02]  /*a4f0*/  MOV R6, 0xa510 ;  /* 0x0000a51000067802 */ /* 0x000fe40000000f00 */
[----:B------:R-:W-:Y:S05]  /*a500*/  CALL.REL.NOINC `($_ZN7cutlass13device_kernelIN5flash19enable_sm80_to_sm89INS1_16FlashAttnBwdSm80INS1_25CollectiveMainloopBwdSm80ILi2ELi2EN4cute5tupleIJNS5_1CILi128EEES8_NS7_ILi64EEEEEENS_10bfloat16_tEfNS_4arch4Sm80ELb0ELb0ELb1ELb0ELb0ELb0ELb0ELb0ELi2ELi4ELi4ELi4ELb0EEENS1_21CollectiveEpilogueBwdISA_SB_SD_Li256ELb0ELb0ELi2EEENS1_19SingleTileSchedulerILb0ELb0ELb0ELi128EEEEEEEEEvNT_6ParamsE$_ZN4cute3eso3ESOILb1ELb0EJNS_5tupleIJNS2_IJNS_1CILi1EEENS2_IJS4_NS3_ILi2EEES5_EEEEEES5_NS2_IJS5_S5_EEEEEENS2_IJNS2_IJNS3_ILi0EEENS2_IJS4_NS3_ILi256EEEiEEEEEENS3_ILi2048EEENS2_IJiNS3_ILi4096EEEEEEEEEEEC2ERKS9_RKSH_) ;  /* 0xffffdaf000007944 */ /* 0x000fea0003c3ffff */
[----:B-1----:R-:W-:-:S04]  /*a510*/  MOV R5, 0x0 ;  /* 0x0000000000057802 */ /* 0x002fc80000000f00 */
[----:B------:R-:W-:Y:S05]  /*a520*/  RET.REL.NODEC R4 `(_ZN7cutlass13device_kernelIN5flash19enable_sm80_to_sm89INS1_16FlashAttnBwdSm80INS1_25CollectiveMainloopBwdSm80ILi2ELi2EN4cute5tupleIJNS5_1CILi128EEES8_NS7_ILi64EEEEEENS_10bfloat16_tEfNS_4arch4Sm80ELb0ELb0ELb1ELb0ELb0ELb0ELb0ELb0ELi2ELi4ELi4ELi4ELb0EEENS1_21CollectiveEpilogueBwdISA_SB_SD_Li256ELb0ELb0ELi2EEENS1_19SingleTileSchedulerILb0ELb0ELb0ELi128EEEEEEEEEvNT_6ParamsE) ;  /* 0xffff5ad004007950 */ /* 0x000fea0003c3ffff */
        .type           $_ZN7cutlass13device_kernelIN5flash19enable_sm80_to_sm89INS1_16FlashAttnBwdSm80INS1_25CollectiveMainloopBwdSm80ILi2ELi2EN4cute5tupleIJNS5_1CILi128EEES8_NS7_ILi64EEEEEENS_10bfloat16_tEfNS_4arch4Sm80ELb0ELb0ELb1ELb0ELb0ELb0ELb0ELb0ELi2ELi4ELi4ELi4ELb0EEENS1_21CollectiveEpilogueBwdISA_SB_SD_Li256ELb0ELb0ELi2EEENS1_19SingleTileSchedulerILb0ELb0ELb0ELi128EEEEEEEEEvNT_6ParamsE$_ZN4cute5tupleIJNS0_IJNS0_IJNS_1CILi2EEES2_EEENS1_ILi8EEES3_EEENS0_IJNS0_IJNS1_ILi1EEEiEEENS1_ILi1024EEENS0_IJiiEEEEEEEEC2ERKS5_RKSA_,@function
        .size           $_ZN7cutlass13device_kernelIN5flash19enable_sm80_to_sm89INS1_16FlashAttnBwdSm80INS1_25CollectiveMainloopBwdSm80ILi2ELi2EN4cute5tupleIJNS5_1CILi128EEES8_NS7_ILi64EEEEEENS_10bfloat16_tEfNS_4arch4Sm80ELb0ELb0ELb1ELb0ELb0ELb0ELb0ELb0ELi2ELi4ELi4ELi4ELb0EEENS1_21CollectiveEpilogueBwdISA_SB_SD_Li256ELb0ELb0ELi2EEENS1_19SingleTileSchedulerILb0ELb0ELb0ELi128EEEEEEEEEvNT_6ParamsE$_ZN4cute5tupleIJNS0_IJNS0_IJNS_1CILi2EEES2_EEENS1_ILi8EEES3_EEENS0_IJNS0_IJNS1_ILi1EEEiEEENS1_ILi1024EEENS0_IJiiEEEEEEEEC2ERKS5_RKSA_,($_ZN7cutlass13device_kernelIN5flash19enable_sm80_to_sm89INS1_16FlashAttnBwdSm80INS1_25CollectiveMainloopBwdSm80ILi2ELi2EN4cute5tupleIJNS5_1CILi128EEES8_NS7_ILi64EEEEEENS_10bfloat16_tEfNS_4arch4Sm80ELb0ELb0ELb1ELb0ELb0ELb0ELb0ELb0ELi2ELi4ELi4ELi4ELb0EEENS1_21CollectiveEpilogueBwdISA_SB_SD_Li256ELb0ELb0ELi2EEENS1_19SingleTileSchedulerILb0ELb0ELb0ELi128EEEEEEEEEvNT_6ParamsE$_ZN4cute5tupleIJNS0_IJNS0_IJNS_1CILi2EEES2_EEES2_EEENS0_IJNS0_IJiiEEENS1_ILi8192EEEEEEEEC2ERKS4_RKS7_ - $_ZN7cutlass13device_kernelIN5flash19enable_sm80_to_sm89INS1_16FlashAttnBwdSm80INS1_25CollectiveMainloopBwdSm80ILi2ELi2EN4cute5tupleIJNS5_1CILi128EEES8_NS7_ILi64EEEEEENS_10bfloat16_tEfNS_4arch4Sm80ELb0ELb0ELb1ELb0ELb0ELb0ELb0ELb0ELi2ELi4ELi4ELi4ELb0EEENS1_21CollectiveEpilogueBwdISA_SB_SD_Li256ELb0ELb0ELi2EEENS1_19SingleTileSchedulerILb0ELb0ELb0ELi128EEEEEEEEEvNT_6ParamsE$_ZN4cute5tupleIJNS0_IJNS0_IJNS_1CILi2EEES2_EEENS1_ILi8EEES3_EEENS0_IJNS0_IJNS1_ILi1EEEiEEENS1_ILi1024EEENS0_IJiiEEEEEEEEC2ERKS5_RKSA_)
$_ZN7cutlass13device_kernelIN5flash19enable_sm80_to_sm89INS1_16FlashAttnBwdSm80INS1_25CollectiveMainloopBwdSm80ILi2ELi2EN4cute5tupleIJNS5_1CILi128EEES8_NS7_ILi64EEEEEENS_10bfloat16_tEfNS_4arch4Sm80ELb0ELb0ELb1ELb0ELb0ELb0ELb0ELb0ELi2ELi4ELi4ELi4ELb0EEENS1_21CollectiveEpilogueBwdISA_SB_SD_Li256ELb0ELb0ELi2EEENS1_19SingleTileSchedulerILb0ELb0ELb0ELi128EEEEEEEEEvNT_6ParamsE$_ZN4cute5tupleIJNS0_IJNS0_IJNS_1CILi2EEES2_EEENS1_ILi8EEES3_EEENS0_IJNS0_IJNS1_ILi1EEEiEEENS1_ILi1024EEENS0_IJiiEEEEEEEEC2ERKS5_RKSA_:
[----:B------:R-:W-:Y:S02]  /*a530*/  MOV R8, 0xa550 ;  /* 0x0000a55000087802 */ /* 0x000fe40000000f00 */
[----:B------:R-:W-:Y:S05]  /*a540*/  CALL.REL.NOINC `($_ZN7cutlass13device_kernelIN5flash19enable_sm80_to_sm89INS1_16FlashAttnBwdSm80INS1_25CollectiveMainloopBwdSm80ILi2ELi2EN4cute5tupleIJNS5_1CILi128EEES8_NS7_ILi64EEEEEENS_10bfloat16_tEfNS_4arch4Sm80ELb0ELb0ELb1ELb0ELb0ELb0ELb0ELb0ELi2ELi4ELi4ELi4ELb0EEENS1_21CollectiveEpilogueBwdISA_SB_SD_Li256ELb0ELb0ELi2EEENS1_19SingleTileSchedulerILb0ELb0ELb0ELi128EEEEEEEEEvNT_6ParamsE$_ZN4cute3eso3ESOILb1ELb0EJNS_5tupleIJNS2_IJNS_1CILi2EEES4_EEENS3_ILi8EEES5_EEENS2_IJNS2_IJNS3_ILi1EEEiEEENS3_ILi1024EEENS2_IJiiEEEEEEEEC2ERKS7_RKSC_) ;  /* 0xffffdb9000007944 */ /* 0x000fea0003c3ffff */
[----:B------:R-:W-:-:S04]  /*a550*/  MOV R7, 0x0 ;  /* 0x0000000000077802 */ /* 0x000fc80000000f00 */
[----:B------:R-:W-:Y:S05]  /*a560*/  RET.REL.NODEC R6 `(_ZN7cutlass13device_kernelIN5flash19enable_sm80_to_sm89INS1_16FlashAttnBwdSm80INS1_25CollectiveMainloopBwdSm80ILi2ELi2EN4cute5tupleIJNS5_1CILi128EEES8_NS7_ILi64EEEEEENS_10bfloat16_tEfNS_4arch4Sm80ELb0ELb0ELb1ELb0ELb0ELb0ELb0ELb0ELi2ELi4ELi4ELi4ELb0EEENS1_21CollectiveEpilogueBwdISA_SB_SD_Li256ELb0ELb0ELi2EEENS1_19SingleTileSchedulerILb0ELb0ELb0ELi128EEEEEEEEEvNT_6ParamsE) ;  /* 0xffff5a9006007950 */ /* 0x000fea0003c3ffff */
        .type           $_ZN7cutlass13device_kernelIN5flash19enable_sm80_to_sm89INS1_16FlashAttnBwdSm80INS1_25CollectiveMainloopBwdSm80ILi2ELi2EN4cute5tupleIJNS5_1CILi128EEES8_NS7_ILi64EEEEEENS_10bfloat16_tEfNS_4arch4Sm80ELb0ELb0ELb1ELb0ELb0ELb0ELb0ELb0ELi2ELi4ELi4ELi4ELb0EEENS1_21CollectiveEpilogueBwdISA_SB_SD_Li256ELb0ELb0ELi2EEENS1_19SingleTileSchedulerILb0ELb0ELb0ELi128EEEEEEEEEvNT_6ParamsE$_ZN4cute5tupleIJNS0_IJNS0_IJNS_1CILi2EEES2_EEES2_EEENS0_IJNS0_IJiiEEENS1_ILi8192EEEEEEEEC2ERKS4_RKS7_,@function
        .size           $_ZN7cutlass13device_kernelIN5flash19enable_sm80_to_sm89INS1_16FlashAttnBwdSm80INS1_25CollectiveMainloopBwdSm80ILi2ELi2EN4cute5tupleIJNS5_1CILi128EEES8_NS7_ILi64EEEEEENS_10bfloat16_tEfNS_4arch4Sm80ELb0ELb0ELb1ELb0ELb0ELb0ELb0ELb0ELi2ELi4ELi4ELi4ELb0EEENS1_21CollectiveEpilogueBwdISA_SB_SD_Li256ELb0ELb0ELi2EEENS1_19SingleTileSchedulerILb0ELb0ELb0ELi128EEEEEEEEEvNT_6ParamsE$_ZN4cute5tupleIJNS0_IJNS0_IJNS_1CILi2EEES2_EEES2_EEENS0_IJNS0_IJiiEEENS1_ILi8192EEEEEEEEC2ERKS4_RKS7_,($_ZN7cutlass13device_kernelIN5flash19enable_sm80_to_sm89INS1_16FlashAttnBwdSm80INS1_25CollectiveMainloopBwdSm80ILi2ELi2EN4cute5tupleIJNS5_1CILi128EEES8_NS7_ILi64EEEEEENS_10bfloat16_tEfNS_4arch4Sm80ELb0ELb0ELb1ELb0ELb0ELb0ELb0ELb0ELi2ELi4ELi4ELi4ELb0EEENS1_21CollectiveEpilogueBwdISA_SB_SD_Li256ELb0ELb0ELi2EEENS1_19SingleTileSchedulerILb0ELb0ELb0ELi128EEEEEEEEEvNT_6ParamsE$_ZN4cute5tupleIJNS0_IJNS0_IJNS_1CILi2EEES2_EEES3_NS1_ILi8EEEEEENS0_IJNS0_IJiNS1_ILi512EEEEEENS0_IJiiEEENS1_ILi1024EEEEEEEEC2ERKS5_RKSA_ - $_ZN7cutlass13device_kernelIN5flash19enable_sm80_to_sm89INS1_16FlashAttnBwdSm80INS1_25CollectiveMainloopBwdSm80ILi2ELi2EN4cute5tupleIJNS5_1CILi128EEES8_NS7_ILi64EEEEEENS_10bfloat16_tEfNS_4arch4Sm80ELb0ELb0ELb1ELb0ELb0ELb0ELb0ELb0ELi2ELi4ELi4ELi4ELb0EEENS1_21CollectiveEpilogueBwdISA_SB_SD_Li256ELb0ELb0ELi2EEENS1_19SingleTileSchedulerILb0ELb0ELb0ELi128EEEEEEEEEvNT_6ParamsE$_ZN4cute5tupleIJNS0_IJNS0_IJNS_1CILi2EEES2_EEES2_EEENS0_IJNS0_IJiiEEENS1_ILi8192EEEEEEEEC2ERKS4_RKS7_)
$_ZN7cutlass13device_kernelIN5flash19enable_sm80_to_sm89INS1_16FlashAttnBwdSm80INS1_25CollectiveMainloopBwdSm80ILi2ELi2EN4cute5tupleIJNS5_1CILi128EEES8_NS7_ILi64EEEEEENS_10bfloat16_tEfNS_4arch4Sm80ELb0ELb0ELb1ELb0ELb0ELb0ELb0ELb0ELi2ELi4ELi4ELi4ELb0EEENS1_21CollectiveEpilogueBwdISA_SB_SD_Li256ELb0ELb0ELi2EEENS1_19SingleTileSchedulerILb0ELb0ELb0ELi128EEEEEEEEEvNT_6ParamsE$_ZN4cute5tupleIJNS0_IJNS0_IJNS_1CILi2EEES2_EEES2_EEENS0_IJNS0_IJiiEEENS1_ILi8192EEEEEEEEC2ERKS4_RKS7_:
[----:B------:R-:W-:Y:S02]  /*a570*/  MOV R6, 0xa590 ;  /* 0x0000a59000067802 */ /* 0x000fe40000000f00 */
[----:B------:R-:W-:Y:S05]  /*a580*/  CALL.REL.NOINC `($_ZN7cutlass13device_kernelIN5flash19enable_sm80_to_sm89INS1_16FlashAttnBwdSm80INS1_25CollectiveMainloopBwdSm80ILi2ELi2EN4cute5tupleIJNS5_1CILi128EEES8_NS7_ILi64EEEEEENS_10bfloat16_tEfNS_4arch4Sm80ELb0ELb0ELb1ELb0ELb0ELb0ELb0ELb0ELi2ELi4ELi4ELi4ELb0EEENS1_21CollectiveEpilogueBwdISA_SB_SD_Li256ELb0ELb0ELi2EEENS1_19SingleTileSchedulerILb0ELb0ELb0ELi128EEEEEEEEEvNT_6ParamsE$_ZN4cute3eso3ESOILb1ELb0EJNS_5tupleIJNS2_IJNS_1CILi2EEES4_EEES4_EEENS2_IJNS2_IJiiEEENS3_ILi8192EEEEEEEEC2ERKS6_RKS9_) ;  /* 0xffffdbb000007944 */ /* 0x000fea0003c3ffff */
[----:B------:R-:W-:-:S04]  /*a590*/  MOV R9, 0x0 ;  /* 0x0000000000097802 */ /* 0x000fc80000000f00 */
[----:B------:R-:W-:Y:S05]  /*a5a0*/  RET.REL.NODEC R8 `(_ZN7cutlass13device_kernelIN5flash19enable_sm80_to_sm89INS1_16FlashAttnBwdSm80INS1_25CollectiveMainloopBwdSm80ILi2ELi2EN4cute5tupleIJNS5_1CILi128EEES8_NS7_ILi64EEEEEENS_10bfloat16_tEfNS_4arch4Sm80ELb0ELb0ELb1ELb0ELb0ELb0ELb0ELb0ELi2ELi4ELi4ELi4ELb0EEENS1_21CollectiveEpilogueBwdISA_SB_SD_Li256ELb0ELb0ELi2EEENS1_19SingleTileSchedulerILb0ELb0ELb0ELi128EEEEEEEEEvNT_6ParamsE) ;  /* 0xffff5a5008007950 */ /* 0x000fea0003c3ffff */
        .type           $_ZN7cutlass13device_kernelIN5flash19enable_sm80_to_sm89INS1_16FlashAttnBwdSm80INS1_25CollectiveMainloopBwdSm80ILi2ELi2EN4cute5tupleIJNS5_1CILi128EEES8_NS7_ILi64EEEEEENS_10bfloat16_tEfNS_4arch4Sm80ELb0ELb0ELb1ELb0ELb0ELb0ELb0ELb0ELi2ELi4ELi4ELi4ELb0EEENS1_21CollectiveEpilogueBwdISA_SB_SD_Li256ELb0ELb0ELi2EEENS1_19SingleTileSchedulerILb0ELb0ELb0ELi128EEEEEEEEEvNT_6ParamsE$_ZN4cute5tupleIJNS0_IJNS0_IJNS_1CILi2EEES2_EEES3_NS1_ILi8EEEEEENS0_IJNS0_IJiNS1_ILi512EEEEEENS0_IJiiEEENS1_ILi1024EEEEEEEEC2ERKS5_RKSA_,@function
        .size           $_ZN7cutlass13device_kernelIN5flash19enable_sm80_to_sm89INS1_16FlashAttnBwdSm80INS1_25CollectiveMainloopBwdSm80ILi2ELi2EN4cute5tupleIJNS5_1CILi128EEES8_NS7_ILi64EEEEEENS_10bfloat16_tEfNS_4arch4Sm80ELb0ELb0ELb1ELb0ELb0ELb0ELb0ELb0ELi2ELi4ELi4ELi4ELb0EEENS1_21CollectiveEpilogueBwdISA_SB_SD_Li256ELb0ELb0ELi2EEENS1_19SingleTileSchedulerILb0ELb0ELb0ELi128EEEEEEEEEvNT_6ParamsE$_ZN4cute5tupleIJNS0_IJNS0_IJNS_1CILi2EEES2_EEES3_NS1_ILi8EEEEEENS0_IJNS0_IJiNS1_ILi512EEEEEENS0_IJiiEEENS1_ILi1024EEEEEEEEC2ERKS5_RKSA_,($_ZN7cutlass13device_kernelIN5flash19enable_sm80_to_sm89INS1_16FlashAttnBwdSm80INS1_25CollectiveMainloopBwdSm80ILi2ELi2EN4cute5tupleIJNS5_1CILi128EEES8_NS7_ILi64EEEEEENS_10bfloat16_tEfNS_4arch4Sm80ELb0ELb0ELb1ELb0ELb0ELb0ELb0ELb0ELi2ELi4ELi4ELi4ELb0EEENS1_21CollectiveEpilogueBwdISA_SB_SD_Li256ELb0ELb0ELi2EEENS1_19SingleTileSchedulerILb0ELb0ELb0ELi128EEEEEEEEEvNT_6ParamsE$_ZN4cute5tupleIJNS0_IJNS0_IJNS_1CILi2EEES2_S2_EEES2_NS0_IJNS0_IJS2_S2_EEES2_EEEEEENS0_IJNS0_IJNS1_ILi1EEENS1_ILi512EEEiEEENS1_ILi4096EEENS0_IJNS0_IJiiEEENS1_ILi8192EEEEEEEEEEEC2ERKS6_RKSE_ - $_ZN7cutlass13device_kernelIN5flash19enable_sm80_to_sm89INS1_16FlashAttnBwdSm80INS1_25CollectiveMainloopBwdSm80ILi2ELi2EN4cute5tupleIJNS5_1CILi128EEES8_NS7_ILi64EEEEEENS_10bfloat16_tEfNS_4arch4Sm80ELb0ELb0ELb1ELb0ELb0ELb0ELb0ELb0ELi2ELi4ELi4ELi4ELb0EEENS1_21CollectiveEpilogueBwdISA_SB_SD_Li256ELb0ELb0ELi2EEENS1_19SingleTileSchedulerILb0ELb0ELb0ELi128EEEEEEEEEvNT_6ParamsE$_ZN4cute5tupleIJNS0_IJNS0_IJNS_1CILi2EEES2_EEES3_NS1_ILi8EEEEEENS0_IJNS0_IJiNS1_ILi512EEEEEENS0_IJiiEEENS1_ILi1024EEEEEEEEC2ERKS5_RKSA_)
$_ZN7cutlass13device_kernelIN5flash19enable_sm80_to_sm89INS1_16FlashAttnBwdSm80INS1_25CollectiveMainloopBwdSm80ILi2ELi2EN4cute5tupleIJNS5_1CILi128EEES8_NS7_ILi64EEEEEENS_10bfloat16_tEfNS_4arch4Sm80ELb0ELb0ELb1ELb0ELb0ELb0ELb0ELb0ELi2ELi4ELi4ELi4ELb0EEENS1_21CollectiveEpilogueBwdISA_SB_SD_Li256ELb0ELb0ELi2EEENS1_19SingleTileSchedulerILb0ELb0ELb0ELi128EEEEEEEEEvNT_6ParamsE$_ZN4cute5tupleIJNS0_IJNS0_IJNS_1CILi2EEES2_EEES3_NS1_ILi8EEEEEENS0_IJNS0_IJiNS1_ILi512EEEEEENS0_IJiiEEENS1_ILi1024EEEEEEEEC2ERKS5_RKSA_:
[----:B------:R-:W-:Y:S02]  /*a5b0*/  MOV R8, 0xa5d0 ;  /* 0x0000a5d000087802 */ /* 0x000fe40000000f00 */
[----:B------:R-:W-:Y:S05]  /*a5c0*/  CALL.REL.NOINC `($_ZN7cutlass13device_kernelIN5flash19enable_sm80_to_sm89INS1_16FlashAttnBwdSm80INS1_25CollectiveMainloopBwdSm80ILi2ELi2EN4cute5tupleIJNS5_1CILi128EEES8_NS7_ILi64EEEEEENS_10bfloat16_tEfNS_4arch4Sm80ELb0ELb0ELb1ELb0ELb0ELb0ELb0ELb0ELi2ELi4ELi4ELi4ELb0EEENS1_21CollectiveEpilogueBwdISA_SB_SD_Li256ELb0ELb0ELi2EEENS1_19SingleTileSchedulerILb0ELb0ELb0ELi128EEEEEEEEEvNT_6ParamsE$_ZN4cute3eso3ESOILb1ELb0EJNS_5tupleIJNS2_IJNS_1CILi2EEES4_EEES5_NS3_ILi8EEEEEENS2_IJNS2_IJiNS3_ILi512EEEEEENS2_IJiiEEENS3_ILi1024EEEEEEEEC2ERKS7_RKSC_) ;  /* 0xffffdbd000007944 */ /* 0x000fea0003c3ffff */
[----:B-1----:R-:W-:Y:S02]  /*a5d0*/  MOV R2, R6 ;  /* 0x0000000600027202 */ /* 0x002fe40000000f00 */
[----:B------:R-:W-:-:S04]  /*a5e0*/  MOV R3, 0x0 ;  /* 0x0000000000037802 */ /* 0x000fc80000000f00 */
[----:B------:R-:W-:Y:S05]  /*a5f0*/  RET.REL.NODEC R2 `(_ZN7cutlass13device_kernelIN5flash19enable_sm80_to_sm89INS1_16FlashAttnBwdSm80INS1_25CollectiveMainloopBwdSm80ILi2ELi2EN4cute5tupleIJNS5_1CILi128EEES8_NS7_ILi64EEEEEENS_10bfloat16_tEfNS_4arch4Sm80ELb0ELb0ELb1ELb0ELb0ELb0ELb0ELb0ELi2ELi4ELi4ELi4ELb0EEENS1_21CollectiveEpilogueBwdISA_SB_SD_Li256ELb0ELb0ELi2EEENS1_19SingleTileSchedulerILb0ELb0ELb0ELi128EEEEEEEEEvNT_6ParamsE) ;  /* 0xffff5a0002007950 */ /* 0x000fea0003c3ffff */
        .type           $_ZN7cutlass13device_kernelIN5flash19enable_sm80_to_sm89INS1_16FlashAttnBwdSm80INS1_25CollectiveMainloopBwdSm80ILi2ELi2EN4cute5tupleIJNS5_1CILi128EEES8_NS7_ILi64EEEEEENS_10bfloat16_tEfNS_4arch4Sm80ELb0ELb0ELb1ELb0ELb0ELb0ELb0ELb0ELi2ELi4ELi4ELi4ELb0EEENS1_21CollectiveEpilogueBwdISA_SB_SD_Li256ELb0ELb0ELi2EEENS1_19SingleTileSchedulerILb0ELb0ELb0ELi128EEEEEEEEEvNT_6ParamsE$_ZN4cute5tupleIJNS0_IJNS0_IJNS_1CILi2EEES2_S2_EEES2_NS0_IJNS0_IJS2_S2_EEES2_EEEEEENS0_IJNS0_IJNS1_ILi1EEENS1_ILi512EEEiEEENS1_ILi4096EEENS0_IJNS0_IJiiEEENS1_ILi8192EEEEEEEEEEEC2ERKS6_RKSE_,@function
        .size           $_ZN7cutlass13device_kernelIN5flash19enable_sm80_to_sm89INS1_16FlashAttnBwdSm80INS1_25CollectiveMainloopBwdSm80ILi2ELi2EN4cute5tupleIJNS5_1CILi128EEES8_NS7_ILi64EEEEEENS_10bfloat16_tEfNS_4arch4Sm80ELb0ELb0ELb1ELb0ELb0ELb0ELb0ELb0ELi2ELi4ELi4ELi4ELb0EEENS1_21CollectiveEpilogueBwdISA_SB_SD_Li256ELb0ELb0ELi2EEENS1_19SingleTileSchedulerILb0ELb0ELb0ELi128EEEEEEEEEvNT_6ParamsE$_ZN4cute5tupleIJNS0_IJNS0_IJNS_1CILi2EEES2_S2_EEES2_NS0_IJNS0_IJS2_S2_EEES2_EEEEEENS0_IJNS0_IJNS1_ILi1EEENS1_ILi512EEEiEEENS1_ILi4096EEENS0_IJNS0_IJiiEEENS1_ILi8192EEEEEEEEEEEC2ERKS6_RKSE_,($_ZN7cutlass13device_kernelIN5flash19enable_sm80_to_sm89INS1_16FlashAttnBwdSm80INS1_25CollectiveMainloopBwdSm80ILi2ELi2EN4cute5tupleIJNS5_1CILi128EEES8_NS7_ILi64EEEEEENS_10bfloat16_tEfNS_4arch4Sm80ELb0ELb0ELb1ELb0ELb0ELb0ELb0ELb0ELi2ELi4ELi4ELi4ELb0EEENS1_21CollectiveEpilogueBwdISA_SB_SD_Li256ELb0ELb0ELi2EEENS1_19SingleTileSchedulerILb0ELb0ELb0ELi128EEEEEEEEEvNT_6ParamsE$_ZN4cute5tupleIJNS0_IJNS0_IJNS_1CILi2EEES2_S2_EEES2_NS0_IJS2_S2_EEEEEENS0_IJNS0_IJNS1_ILi1EEENS1_ILi512EEEiEEENS1_ILi4096EEENS0_IJiiEEEEEEEEC2ERKS5_RKSB_ - $_ZN7cutlass13device_kernelIN5flash19enable_sm80_to_sm89INS1_16FlashAttnBwdSm80INS1_25CollectiveMainloopBwdSm80ILi2ELi2EN4cute5tupleIJNS5_1CILi128EEES8_NS7_ILi64EEEEEENS_10bfloat16_tEfNS_4arch4Sm80ELb0ELb0ELb1ELb0ELb0ELb0ELb0ELb0ELi2ELi4ELi4ELi4ELb0EEENS1_21CollectiveEpilogueBwdISA_SB_SD_Li256ELb0ELb0ELi2EEENS1_19SingleTileSchedulerILb0ELb0ELb0ELi128EEEEEEEEEvNT_6ParamsE$_ZN4cute5tupleIJNS0_IJNS0_IJNS_1CILi2EEES2_S2_EEES2_NS0_IJNS0_IJS2_S2_EEES2_EEEEEENS0_IJNS0_IJNS1_ILi1EEENS1_ILi512EEEiEEENS1_ILi4096EEENS0_IJNS0_IJiiEEENS1_ILi8192EEEEEEEEEEEC2ERKS6_RKSE_)
$_ZN7cutlass13device_kernelIN5flash19enable_sm80_to_sm89INS1_16FlashAttnBwdSm80INS1_25CollectiveMainloopBwdSm80ILi2ELi2EN4cute5tupleIJNS5_1CILi128EEES8_NS7_ILi64EEEEEENS_10bfloat16_tEfNS_4arch4Sm80ELb0ELb0ELb1ELb0ELb0ELb0ELb0ELb0ELi2ELi4ELi4ELi4ELb0EEENS1_21CollectiveEpilogueBwdISA_SB_SD_Li256ELb0ELb0ELi2EEENS1_19SingleTileSchedulerILb0ELb0ELb0ELi128EEEEEEEEEvNT_6ParamsE$_ZN4cute5tupleIJNS0_IJNS0_IJNS_1CILi2EEES2_S2_EEES2_NS0_IJNS0_IJS2_S2_EEES2_EEEEEENS0_IJNS0_IJNS1_ILi1EEENS1_ILi512EEEiEEENS1_ILi4096EEENS0_IJNS0_IJiiEEENS1_ILi8192EEEEEEEEEEEC2ERKS6_RKSE_:
[----:B------:R-:W-:Y:S02]  /*a600*/  MOV R8, 0xa620 ;  /* 0x0000a62000087802 */ /* 0x000fe40000000f00 */
[----:B------:R-:W-:Y:S05]  /*a610*/  CALL.REL.NOINC `($_ZN7cutlass13device_kernelIN5flash19enable_sm80_to_sm89INS1_16FlashAttnBwdSm80INS1_25CollectiveMainloopBwdSm80ILi2ELi2EN4cute5tupleIJNS5_1CILi128EEES8_NS7_ILi64EEEEEENS_10bfloat16_tEfNS_4arch4Sm80ELb0ELb0ELb1ELb0ELb0ELb0ELb0ELb0ELi2ELi4ELi4ELi4ELb0EEENS1_21CollectiveEpilogueBwdISA_SB_SD_Li256ELb0ELb0ELi2EEENS1_19SingleTileSchedulerILb0ELb0ELb0ELi128EEEEEEEEEvNT_6ParamsE$_ZN4cute3eso3ESOILb1ELb0EJNS_5tupleIJNS2_IJNS_1CILi2EEES4_S4_EEES4_NS2_IJNS2_IJS4_S4_EEES4_EEEEEENS2_IJNS2_IJNS3_ILi1EEENS3_ILi512EEEiEEENS3_ILi4096EEENS2_IJNS2_IJiiEEENS3_ILi8192EEEEEEEEEEEC2ERKS8_RKSG_) ;  /* 0xffffdbe000007944 */ /* 0x000fea0003c3ffff */
[----:B-1----:R-:W-:Y:S02]  /*a620*/  MOV R2, R6 ;  /* 0x0000000600027202 */ /* 0x002fe40000000f00 */
[----:B------:R-:W-:-:S04]  /*a630*/  MOV R3, 0x0 ;  /* 0x0000000000037802 */ /* 0x000fc80000000f00 */
[----:B------:R-:W-:Y:S05]  /*a640*/  RET.REL.NODEC R2 `(_ZN7cutlass13device_kernelIN5flash19enable_sm80_to_sm89INS1_16FlashAttnBwdSm80INS1_25CollectiveMainloopBwdSm80ILi2ELi2EN4cute5tupleIJNS5_1CILi128EEES8_NS7_ILi64EEEEEENS_10bfloat16_tEfNS_4arch4Sm80ELb0ELb0ELb1ELb0ELb0ELb0ELb0ELb0ELi2ELi4ELi4ELi4ELb0EEENS1_21CollectiveEpilogueBwdISA_SB_SD_Li256ELb0ELb0ELi2EEENS1_19SingleTileSchedulerILb0ELb0ELb0ELi128EEEEEEEEEvNT_6ParamsE) ;  /* 0xffff59b002007950 */ /* 0x000fea0003c3ffff */
        .type           $_ZN7cutlass13device_kernelIN5flash19enable_sm80_to_sm89INS1_16FlashAttnBwdSm80INS1_25CollectiveMainloopBwdSm80ILi2ELi2EN4cute5tupleIJNS5_1CILi128EEES8_NS7_ILi64EEEEEENS_10bfloat16_tEfNS_4arch4Sm80ELb0ELb0ELb1ELb0ELb0ELb0ELb0ELb0ELi2ELi4ELi4ELi4ELb0EEENS1_21CollectiveEpilogueBwdISA_SB_SD_Li256ELb0ELb0ELi2EEENS1_19SingleTileSchedulerILb0ELb0ELb0ELi128EEEEEEEEEvNT_6ParamsE$_ZN4cute5tupleIJNS0_IJNS0_IJNS_1CILi2EEES2_S2_EEES2_NS0_IJS2_S2_EEEEEENS0_IJNS0_IJNS1_ILi1EEENS1_ILi512EEEiEEENS1_ILi4096EEENS0_IJiiEEEEEEEEC2ERKS5_RKSB_,@function
        .size           $_ZN7cutlass13device_kernelIN5flash19enable_sm80_to_sm89INS1_16FlashAttnBwdSm80INS1_25CollectiveMainloopBwdSm80ILi2ELi2EN4cute5tupleIJNS5_1CILi128EEES8_NS7_ILi64EEEEEENS_10bfloat16_tEfNS_4arch4Sm80ELb0ELb0ELb1ELb0ELb0ELb0ELb0ELb0ELi2ELi4ELi4ELi4ELb0EEENS1_21CollectiveEpilogueBwdISA_SB_SD_Li256ELb0ELb0ELi2EEENS1_19SingleTileSchedulerILb0ELb0ELb0ELi128EEEEEEEEEvNT_6ParamsE$_ZN4cute5tupleIJNS0_IJNS0_IJNS_1CILi2EEES2_S2_EEES2_NS0_IJS2_S2_EEEEEENS0_IJNS0_IJNS1_ILi1EEENS1_ILi512EEEiEEENS1_ILi4096EEENS0_IJiiEEEEEEEEC2ERKS5_RKSB_,($_ZN7cutlass13device_kernelIN5flash19enable_sm80_to_sm89INS1_16FlashAttnBwdSm80INS1_25CollectiveMainloopBwdSm80ILi2ELi2EN4cute5tupleIJNS5_1CILi128EEES8_NS7_ILi64EEEEEENS_10bfloat16_tEfNS_4arch4Sm80ELb0ELb0ELb1ELb0ELb0ELb0ELb0ELb0ELi2ELi4ELi4ELi4ELb0EEENS1_21CollectiveEpilogueBwdISA_SB_SD_Li256ELb0ELb0ELi2EEENS1_19SingleTileSchedulerILb0ELb0ELb0ELi128EEEEEEEEEvNT_6ParamsE$_ZN4cute5tupleIJNS0_IJNS0_IJNS_1CILi8EEENS1_ILi1EEEEEENS0_IJNS1_ILi2EEEEEEEEENS0_IJNS0_IJS3_NS1_ILi0EEEEEENS0_IJiEEEEEEEEC2ERKS7_RKSB_ - $_ZN7cutlass13device_kernelIN5flash19enable_sm80_to_sm89INS1_16FlashAttnBwdSm80INS1_25CollectiveMainloopBwdSm80ILi2ELi2EN4cute5tupleIJNS5_1CILi128EEES8_NS7_ILi64EEEEEENS_10bfloat16_tEfNS_4arch4Sm80ELb0ELb0ELb1ELb0ELb0ELb0ELb0ELb0ELi2ELi4ELi4ELi4ELb0EEENS1_21CollectiveEpilogueBwdISA_SB_SD_Li256ELb0ELb0ELi2EEENS1_19SingleTileSchedulerILb0ELb0ELb0ELi128EEEEEEEEEvNT_6ParamsE$_ZN4cute5tupleIJNS0_IJNS0_IJNS_1CILi2EEES2_S2_EEES2_NS0_IJS2_S2_EEEEEENS0_IJNS0_IJNS1_ILi1EEENS1_ILi512EEEiEEENS1_ILi4096EEENS0_IJiiEEEEEEEEC2ERKS5_RKSB_)
$_ZN7cutlass13device_kernelIN5flash19enable_sm80_to_sm89INS1_16FlashAttnBwdSm80INS1_25CollectiveMainloopBwdSm80ILi2ELi2EN4cute5tupleIJNS5_1CILi128EEES8_NS7_ILi64EEEEEENS_10bfloat16_tEfNS_4arch4Sm80ELb0ELb0ELb1ELb0ELb0ELb0ELb0ELb0ELi2ELi4ELi4ELi4ELb0EEENS1_21CollectiveEpilogueBwdISA_SB_SD_Li256ELb0ELb0ELi2EEENS1_19SingleTileSchedulerILb0ELb0ELb0ELi128EEEEEEEEEvNT_6ParamsE$_ZN4cute5tupleIJNS0_IJNS0_IJNS_1CILi2EEES2_S2_EEES2_NS0_IJS2_S2_EEEEEENS0_IJNS0_IJNS1_ILi1EEENS1_ILi512EEEiEEENS1_ILi4096EEENS0_IJiiEEEEEEEEC2ERKS5_RKSB_:
[----:B------:R-:W-:Y:S02]  /*a650*/  MOV R8, 0xa670 ;  /* 0x0000a67000087802 */ /* 0x000fe40000000f00 */
[----:B------:R-:W-:Y:S05]  /*a660*/  CALL.REL.NOINC `($_ZN7cutlass13device_kernelIN5flash19enable_sm80_to_sm89INS1_16FlashAttnBwdSm80INS1_25CollectiveMainloopBwdSm80ILi2ELi2EN4cute5tupleIJNS5_1CILi128EEES8_NS7_ILi64EEEEEENS_10bfloat16_tEfNS_4arch4Sm80ELb0ELb0ELb1ELb0ELb0ELb0ELb0ELb0ELi2ELi4ELi4ELi4ELb0EEENS1_21CollectiveEpilogueBwdISA_SB_SD_Li256ELb0ELb0ELi2EEENS1_19SingleTileSchedulerILb0ELb0ELb0ELi128EEEEEEEEEvNT_6ParamsE$_ZN4cute3eso3ESOILb1ELb0EJNS_5tupleIJNS2_IJNS_1CILi2EEES4_S4_EEES4_NS2_IJS4_S4_EEEEEENS2_IJNS2_IJNS3_ILi1EEENS3_ILi512EEEiEEENS3_ILi4096EEENS2_IJiiEEEEEEEEC2ERKS7_RKSD_) ;  /* 0xffffdbf000007944 */ /* 0x000fea0003c3ffff */
[----:B-1----:R-:W-:Y:S02]  /*a670*/  MOV R2, R6 ;  /* 0x0000000600027202 */ /* 0x002fe40000000f00 */
[----:B------:R-:W-:-:S04]  /*a680*/  MOV R3, 0x0 ;  /* 0x0000000000037802 */ /* 0x000fc80000000f00 */
[----:B------:R-:W-:Y:S05]  /*a690*/  RET.REL.NODEC R2 `(_ZN7cutlass13device_kernelIN5flash19enable_sm80_to_sm89INS1_16FlashAttnBwdSm80INS1_25CollectiveMainloopBwdSm80ILi2ELi2EN4cute5tupleIJNS5_1CILi128EEES8_NS7_ILi64EEEEEENS_10bfloat16_tEfNS_4arch4Sm80ELb0ELb0ELb1ELb0ELb0ELb0ELb0ELb0ELi2ELi4ELi4ELi4ELb0EEENS1_21CollectiveEpilogueBwdISA_SB_SD_Li256ELb0ELb0ELi2EEENS1_19SingleTileSchedulerILb0ELb0ELb0ELi128EEEEEEEEEvNT_6ParamsE) ;  /* 0xffff596002007950 */ /* 0x000fea0003c3ffff */
        .type           $_ZN7cutlass13device_kernelIN5flash19enable_sm80_to_sm89INS1_16FlashAttnBwdSm80INS1_25CollectiveMainloopBwdSm80ILi2ELi2EN4cute5tupleIJNS5_1CILi128EEES8_NS7_ILi64EEEEEENS_10bfloat16_tEfNS_4arch4Sm80ELb0ELb0ELb1ELb0ELb0ELb0ELb0ELb0ELi2ELi4ELi4ELi4ELb0EEENS1_21CollectiveEpilogueBwdISA_SB_SD_Li256ELb0ELb0ELi2EEENS1_19SingleTileSchedulerILb0ELb0ELb0ELi128EEEEEEEEEvNT_6ParamsE$_ZN4cute5tupleIJNS0_IJNS0_IJNS_1CILi8EEENS1_ILi1EEEEEENS0_IJNS1_ILi2EEEEEEEEENS0_IJNS0_IJS3_NS1_ILi0EEEEEENS0_IJiEEEEEEEEC2ERKS7_RKSB_,@function
        .size           $_ZN7cutlass13device_kernelIN5flash19enable_sm80_to_sm89INS1_16FlashAttnBwdSm80INS1_25CollectiveMainloopBwdSm80ILi2ELi2EN4cute5tupleIJNS5_1CILi128EEES8_NS7_ILi64EEEEEENS_10bfloat16_tEfNS_4arch4Sm80ELb0ELb0ELb1ELb0ELb0ELb0ELb0ELb0ELi2ELi4ELi4ELi4ELb0EEENS1_21CollectiveEpilogueBwdISA_SB_SD_Li256ELb0ELb0ELi2EEENS1_19SingleTileSchedulerILb0ELb0ELb0ELi128EEEEEEEEEvNT_6ParamsE$_ZN4cute5tupleIJNS0_IJNS0_IJNS_1CILi8EEENS1_ILi1EEEEEENS0_IJNS1_ILi2EEEEEEEEENS0_IJNS0_IJS3_NS1_ILi0EEEEEENS0_IJiEEEEEEEEC2ERKS7_RKSB_,($_ZN7cutlass13device_kernelIN5flash19enable_sm80_to_sm89INS1_16FlashAttnBwdSm80INS1_25CollectiveMainloopBwdSm80ILi2ELi2EN4cute5tupleIJNS5_1CILi128EEES8_NS7_ILi64EEEEEENS_10bfloat16_tEfNS_4arch4Sm80ELb0ELb0ELb1ELb0ELb0ELb0ELb0ELb0ELi2ELi4ELi4ELi4ELb0EEENS1_21CollectiveEpilogueBwdISA_SB_SD_Li256ELb0ELb0ELi2EEENS1_19SingleTileSchedulerILb0ELb0ELb0ELi128EEEEEEEEEvNT_6ParamsE$_ZN4cute5tupleIJNS0_IJNS0_IJNS_1CILi8EEENS1_ILi1EEEEEENS1_ILi2EEEEEENS0_IJNS0_IJS3_NS1_ILi0EEEEEEiEEEEEC2ERKS6_RKS9_ - $_ZN7cutlass13device_kernelIN5flash19enable_sm80_to_sm89INS1_16FlashAttnBwdSm80INS1_25CollectiveMainloopBwdSm80ILi2ELi2EN4cute5tupleIJNS5_1CILi128EEES8_NS7_ILi64EEEEEENS_10bfloat16_tEfNS_4arch4Sm80ELb0ELb0ELb1ELb0ELb0ELb0ELb0ELb0ELi2ELi4ELi4ELi4ELb0EEENS1_21CollectiveEpilogueBwdISA_SB_SD_Li256ELb0ELb0ELi2EEENS1_19SingleTileSchedulerILb0ELb0ELb0ELi128EEEEEEEEEvNT_6ParamsE$_ZN4cute5tupleIJNS0_IJNS0_IJNS_1CILi8EEENS1_ILi1EEEEEENS0_IJNS1_ILi2EEEEEEEEENS0_IJNS0_IJS3_NS1_ILi0EEEEEENS0_IJiEEEEEEEEC2ERKS7_RKSB_)
$_ZN7cutlass13device_kernelIN5flash19enable_sm80_to_sm89INS1_16FlashAttnBwdSm80INS1_25CollectiveMainloopBwdSm80ILi2ELi2EN4cute5tupleIJNS5_1CILi128EEES8_NS7_ILi64EEEEEENS_10bfloat16_tEfNS_4arch4Sm80ELb0ELb0ELb1ELb0ELb0ELb0ELb0ELb0ELi2ELi4ELi4ELi4ELb0EEENS1_21CollectiveEpilogueBwdISA_SB_SD_Li256ELb0ELb0ELi2EEENS1_19SingleTileSchedulerILb0ELb0ELb0ELi128EEEEEEEEEvNT_6ParamsE$_ZN4cute5tupleIJNS0_IJNS0_IJNS_1CILi8EEENS1_ILi1EEEEEENS0_IJNS1_ILi2EEEEEEEEENS0_IJNS0_IJS3_NS1_ILi0EEEEEENS0_IJiEEEEEEEEC2ERKS7_RKSB_:
[----:B------:R-:W-:Y:S02]  /*a6a0*/  MOV R8, 0xa6c0 ;  /* 0x0000a6c000087802 */ /* 0x000fe40000000f00 */
[----:B------:R-:W-:Y:S05]  /*a6b0*/  CALL.REL.NOINC `($_ZN7cutlass13device_kernelIN5flash19enable_sm80_to_sm89INS1_16FlashAttnBwdSm80INS1_25CollectiveMainloopBwdSm80ILi2ELi2EN4cute5tupleIJNS5_1CILi128EEES8_NS7_ILi64EEEEEENS_10bfloat16_tEfNS_4arch4Sm80ELb0ELb0ELb1ELb0ELb0ELb0ELb0ELb0ELi2ELi4ELi4ELi4ELb0EEENS1_21CollectiveEpilogueBwdISA_SB_SD_Li256ELb0ELb0ELi2EEENS1_19SingleTileSchedulerILb0ELb0ELb0ELi128EEEEEEEEEvNT_6ParamsE$_ZN4cute3eso3ESOILb1ELb0EJNS_5tupleIJNS2_IJNS_1CILi8EEENS3_ILi1EEEEEENS2_IJNS3_ILi2EEEEEEEEENS2_IJNS2_IJS5_NS3_ILi0EEEEEENS2_IJiEEEEEEEEC2ERKS9_RKSD_) ;  /* 0xffffdc0000007944 */ /* 0x000fea0003c3ffff */
[----:B------:R-:W-:-:S04]  /*a6c0*/  MOV R7, 0x0 ;  /* 0x0000000000077802 */ /* 0x000fc80000000f00 */
[----:B------:R-:W-:Y:S05]  /*a6d0*/  RET.REL.NODEC R6 `(_ZN7cutlass13device_kernelIN5flash19enable_sm80_to_sm89INS1_16FlashAttnBwdSm80INS1_25CollectiveMainloopBwdSm80ILi2ELi2EN4cute5tupleIJNS5_1CILi128EEES8_NS7_ILi64EEEEEENS_10bfloat16_tEfNS_4arch4Sm80ELb0ELb0ELb1ELb0ELb0ELb0ELb0ELb0ELi2ELi4ELi4ELi4ELb0EEENS1_21CollectiveEpilogueBwdISA_SB_SD_Li256ELb0ELb0ELi2EEENS1_19SingleTileSchedulerILb0ELb0ELb0ELi128EEEEEEEEEvNT_6ParamsE) ;  /* 0xffff592006007950 */ /* 0x000fea0003c3ffff */
        .type           $_ZN7cutlass13device_kernelIN5flash19enable_sm80_to_sm89INS1_16FlashAttnBwdSm80INS1_25CollectiveMainloopBwdSm80ILi2ELi2EN4cute5tupleIJNS5_1CILi128EEES8_NS7_ILi64EEEEEENS_10bfloat16_tEfNS_4arch4Sm80ELb0ELb0ELb1ELb0ELb0ELb0ELb0ELb0ELi2ELi4ELi4ELi4ELb0EEENS1_21CollectiveEpilogueBwdISA_SB_SD_Li256ELb0ELb0ELi2EEENS1_19SingleTileSchedulerILb0ELb0ELb0ELi128EEEEEEEEEvNT_6ParamsE$_ZN4cute5tupleIJNS0_IJNS0_IJNS_1CILi8EEENS1_ILi1EEEEEENS1_ILi2EEEEEENS0_IJNS0_IJS3_NS1_ILi0EEEEEEiEEEEEC2ERKS6_RKS9_,@function
        .size           $_ZN7cutlass13device_kernelIN5flash19enable_sm80_to_sm89INS1_16FlashAttnBwdSm80INS1_25CollectiveMainloopBwdSm80ILi2ELi2EN4cute5tupleIJNS5_1CILi128EEES8_NS7_ILi64EEEEEENS_10bfloat16_tEfNS_4arch4Sm80ELb0ELb0ELb1ELb0ELb0ELb0ELb0ELb0ELi2ELi4ELi4ELi4ELb0EEENS1_21CollectiveEpilogueBwdISA_SB_SD_Li256ELb0ELb0ELi2EEENS1_19SingleTileSchedulerILb0ELb0ELb0ELi128EEEEEEEEEvNT_6ParamsE$_ZN4cute5tupleIJNS0_IJNS0_IJNS_1CILi8EEENS1_ILi1EEEEEENS1_ILi2EEEEEENS0_IJNS0_IJS3_NS1_ILi0EEEEEEiEEEEEC2ERKS6_RKS9_,($_ZN7cutlass13device_kernelIN5flash19enable_sm80_to_sm89INS1_16FlashAttnBwdSm80INS1_25CollectiveMainloopBwdSm80ILi2ELi2EN4cute5tupleIJNS5_1CILi128EEES8_NS7_ILi64EEEEEENS_10bfloat16_tEfNS_4arch4Sm80ELb0ELb0ELb1ELb0ELb0ELb0ELb0ELb0ELi2ELi4ELi4ELi4ELb0EEENS1_21CollectiveEpilogueBwdISA_SB_SD_Li256ELb0ELb0ELi2EEENS1_19SingleTileSchedulerILb0ELb0ELb0ELi128EEEEEEEEEvNT_6ParamsE$_ZN4cute5tupleIJNS0_IJNS0_IJNS_1CILi8EEENS1_ILi1EEEEEENS1_ILi2EEENS0_IJS5_S5_EEEEEENS0_IJNS0_IJS3_NS1_ILi0EEEEEENS1_ILi4096EEENS0_IJiiEEEEEEEEC2ERKS7_RKSC_ - $_ZN7cutlass13device_kernelIN5flash19enable_sm80_to_sm89INS1_16FlashAttnBwdSm80INS1_25CollectiveMainloopBwdSm80ILi2ELi2EN4cute5tupleIJNS5_1CILi128EEES8_NS7_ILi64EEEEEENS_10bfloat16_tEfNS_4arch4Sm80ELb0ELb0ELb1ELb0ELb0ELb0ELb0ELb0ELi2ELi4ELi4ELi4ELb0EEENS1_21CollectiveEpilogueBwdISA_SB_SD_Li256ELb0ELb0ELi2EEENS1_19SingleTileSchedulerILb0ELb0ELb0ELi128EEEEEEEEEvNT_6ParamsE$_ZN4cute5tupleIJNS0_IJNS0_IJNS_1CILi8EEENS1_ILi1EEEEEENS1_ILi2EEEEEENS0_IJNS0_IJS3_NS1_ILi0EEEEEEiEEEEEC2ERKS6_RKS9_)
$_ZN7cutlass13device_kernelIN5flash19enable_sm80_to_sm89INS1_16FlashAttnBwdSm80INS1_25CollectiveMainloopBwdSm80ILi2ELi2EN4cute5tupleIJNS5_1CILi128EEES8_NS7_ILi64EEEEEENS_10bfloat16_tEfNS_4arch4Sm80ELb0ELb0ELb1ELb0ELb0ELb0ELb0ELb0ELi2ELi4ELi4ELi4ELb0EEENS1_21CollectiveEpilogueBwdISA_SB_SD_Li256ELb0ELb0ELi2EEENS1_19SingleTileSchedulerILb0ELb0ELb0ELi128EEEEEEEEEvNT_6ParamsE$_ZN4cute5tupleIJNS0_IJNS0_IJNS_1CILi8EEENS1_ILi1EEEEEENS1_ILi2EEEEEENS0_IJNS0_IJS3_NS1_ILi0EEEEEEiEEEEEC2ERKS6_RKS9_:
[----:B------:R-:W-:Y:S02]  /*a6e0*/  MOV R8, 0xa700 ;  /* 0x0000a70000087802 */ /* 0x000fe40000000f00 */
[----:B------:R-:W-:Y:S05]  /*a6f0*/  CALL.REL.NOINC `($_ZN7cutlass13device_kernelIN5flash19enable_sm80_to_sm89INS1_16FlashAttnBwdSm80INS1_25CollectiveMainloopBwdSm80ILi2ELi2EN4cute5tupleIJNS5_1CILi128EEES8_NS7_ILi64EEEEEENS_10bfloat16_tEfNS_4arch4Sm80ELb0ELb0ELb1ELb0ELb0ELb0ELb0ELb0ELi2ELi4ELi4ELi4ELb0EEENS1_21CollectiveEpilogueBwdISA_SB_SD_Li256ELb0ELb0ELi2EEENS1_19SingleTileSchedulerILb0ELb0ELb0ELi128EEEEEEEEEvNT_6ParamsE$_ZN4cute3eso3ESOILb1ELb0EJNS_5tupleIJNS2_IJNS_1CILi8EEENS3_ILi1EEEEEENS3_ILi2EEEEEENS2_IJNS2_IJS5_NS3_ILi0EEEEEEiEEEEEC2ERKS8_RKSB_) ;  /* 0xffffdc0000007944 */ /* 0x000fea0003c3ffff */
[----:B------:R-:W-:-:S04]  /*a700*/  MOV R7, 0x0 ;  /* 0x0000000000077802 */ /* 0x000fc80000000f00 */
[----:B------:R-:W-:Y:S05]  /*a710*/  RET.REL.NODEC R6 `(_ZN7cutlass13device_kernelIN5flash19enable_sm80_to_sm89INS1_16FlashAttnBwdSm80INS1_25CollectiveMainloopBwdSm80ILi2ELi2EN4cute5tupleIJNS5_1CILi128EEES8_NS7_ILi64EEEEEENS_10bfloat16_tEfNS_4arch4Sm80ELb0ELb0ELb1ELb0ELb0ELb0ELb0ELb0ELi2ELi4ELi4ELi4ELb0EEENS1_21CollectiveEpilogueBwdISA_SB_SD_Li256ELb0ELb0ELi2EEENS1_19SingleTileSchedulerILb0ELb0ELb0ELi128EEEEEEEEEvNT_6ParamsE) ;  /* 0xffff58e006007950 */ /* 0x000fea0003c3ffff */
        .type           $_ZN7cutlass13device_kernelIN5flash19enable_sm80_to_sm89INS1_16FlashAttnBwdSm80INS1_25CollectiveMainloopBwdSm80ILi2ELi2EN4cute5tupleIJNS5_1CILi128EEES8_NS7_ILi64EEEEEENS_10bfloat16_tEfNS_4arch4Sm80ELb0ELb0ELb1ELb0ELb0ELb0ELb0ELb0ELi2ELi4ELi4ELi4ELb0EEENS1_21CollectiveEpilogueBwdISA_SB_SD_Li256ELb0ELb0ELi2EEENS1_19SingleTileSchedulerILb0ELb0ELb0ELi128EEEEEEEEEvNT_6ParamsE$_ZN4cute5tupleIJNS0_IJNS0_IJNS_1CILi8EEENS1_ILi1EEEEEENS1_ILi2EEENS0_IJS5_S5_EEEEEENS0_IJNS0_IJS3_NS1_ILi0EEEEEENS1_ILi4096EEENS0_IJiiEEEEEEEEC2ERKS7_RKSC_,@function
        .size           $_ZN7cutlass13device_kernelIN5flash19enable_sm80_to_sm89INS1_16FlashAttnBwdSm80INS1_25CollectiveMainloopBwdSm80ILi2ELi2EN4cute5tupleIJNS5_1CILi128EEES8_NS7_ILi64EEEEEENS_10bfloat16_tEfNS_4arch4Sm80ELb0ELb0ELb1ELb0ELb0ELb0ELb0ELb0ELi2ELi4ELi4ELi4ELb0EEENS1_21CollectiveEpilogueBwdISA_SB_SD_Li256ELb0ELb0ELi2EEENS1_19SingleTileSchedulerILb0ELb0ELb0ELi128EEEEEEEEEvNT_6ParamsE$_ZN4cute5tupleIJNS0_IJNS0_IJNS_1CILi8EEENS1_ILi1EEEEEENS1_ILi2EEENS0_IJS5_S5_EEEEEENS0_IJNS0_IJS3_NS1_ILi0EEEEEENS1_ILi4096EEENS0_IJiiEEEEEEEEC2ERKS7_RKSC_,($_ZN7cutlass13device_kernelIN5flash19enable_sm80_to_sm89INS1_16FlashAttnBwdSm80INS1_25CollectiveMainloopBwdSm80ILi2ELi2EN4cute5tupleIJNS5_1CILi128EEES8_NS7_ILi64EEEEEENS_10bfloat16_tEfNS_4arch4Sm80ELb0ELb0ELb1ELb0ELb0ELb0ELb0ELb0ELi2ELi4ELi4ELi4ELb0EEENS1_21CollectiveEpilogueBwdISA_SB_SD_Li256ELb0ELb0ELi2EEENS1_19SingleTileSchedulerILb0ELb0ELb0ELi128EEEEEEEEEvNT_6ParamsE$_ZN4cute5tupleIJNS0_IJNS0_IJNS_1CILi8EEENS1_ILi1EEEEEENS1_ILi2EEES2_EEENS0_IJNS0_IJS3_NS1_ILi0EEEEEEiNS1_ILi1024EEEEEEEEC2ERKS6_RKSA_ - $_ZN7cutlass13device_kernelIN5flash19enable_sm80_to_sm89INS1_16FlashAttnBwdSm80INS1_25CollectiveMainloopBwdSm80ILi2ELi2EN4cute5tupleIJNS5_1CILi128EEES8_NS7_ILi64EEEEEENS_10bfloat16_tEfNS_4arch4Sm80ELb0ELb0ELb1ELb0ELb0ELb0ELb0ELb0ELi2ELi4ELi4ELi4ELb0EEENS1_21CollectiveEpilogueBwdISA_SB_SD_Li256ELb0ELb0ELi2EEENS1_19SingleTileSchedulerILb0ELb0ELb0ELi128EEEEEEEEEvNT_6ParamsE$_ZN4cute5tupleIJNS0_IJNS0_IJNS_1CILi8EEENS1_ILi1EEEEEENS1_ILi2EEENS0_IJS5_S5_EEEEEENS0_IJNS0_IJS3_NS1_ILi0EEEEEENS1_ILi4096EEENS0_IJiiEEEEEEEEC2ERKS7_RKSC_)
$_ZN7cutlass13device_kernelIN5flash19enable_sm80_to_sm89INS1_16FlashAttnBwdSm80INS1_25CollectiveMainloopBwdSm80ILi2ELi2EN4cute5tupleIJNS5_1CILi128EEES8_NS7_ILi64EEEEEENS_10bfloat16_tEfNS_4arch4Sm80ELb0ELb0ELb1ELb0ELb0ELb0ELb0ELb0ELi2ELi4ELi4ELi4ELb0EEENS1_21CollectiveEpilogueBwdISA_SB_SD_Li256ELb0ELb0ELi2EEENS1_19SingleTileSchedulerILb0ELb0ELb0ELi128EEEEEEEEEvNT_6ParamsE$_ZN4cute5tupleIJNS0_IJNS0_IJNS_1CILi8EEENS1_ILi1EEEEEENS1_ILi2EEENS0_IJS5_S5_EEEEEENS0_IJNS0_IJS3_NS1_ILi0EEEEEENS1_ILi4096EEENS0_IJiiEEEEEEEEC2ERKS7_RKSC_:
[----:B------:R-:W-:Y:S02]  /*a720*/  MOV R6, 0xa740 ;  /* 0x0000a74000067802 */ /* 0x000fe40000000f00 */
[----:B------:R-:W-:Y:S05]  /*a730*/  CALL.REL.NOINC `($_ZN7cutlass13device_kernelIN5flash19enable_sm80_to_sm89INS1_16FlashAttnBwdSm80INS1_25CollectiveMainloopBwdSm80ILi2ELi2EN4cute5tupleIJNS5_1CILi128EEES8_NS7_ILi64EEEEEENS_10bfloat16_tEfNS_4arch4Sm80ELb0ELb0ELb1ELb0ELb0ELb0ELb0ELb0ELi2ELi4ELi4ELi4ELb0EEENS1_21CollectiveEpilogueBwdISA_SB_SD_Li256ELb0ELb0ELi2EEENS1_19SingleTileSchedulerILb0ELb0ELb0ELi128EEEEEEEEEvNT_6ParamsE$_ZN4cute3eso3ESOILb1ELb0EJNS_5tupleIJNS2_IJNS_1CILi8EEENS3_ILi1EEEEEENS3_ILi2EEENS2_IJS7_S7_EEEEEENS2_IJNS2_IJS5_NS3_ILi0EEEEEENS3_ILi4096EEENS2_IJiiEEEEEEEEC2ERKS9_RKSE_) ;  /* 0xffffdc0000007944 */ /* 0x000fea0003c3ffff */
[----:B------:R-:W-:-:S04]  /*a740*/  MOV R5, 0x0 ;  /* 0x0000000000057802 */ /* 0x000fc80000000f00 */
[----:B------:R-:W-:Y:S05]  /*a750*/  RET.REL.NODEC R4 `(_ZN7cutlass13device_kernelIN5flash19enable_sm80_to_sm89INS1_16FlashAttnBwdSm80INS1_25CollectiveMainloopBwdSm80ILi2ELi2EN4cute5tupleIJNS5_1CILi128EEES8_NS7_ILi64EEEEEENS_10bfloat16_tEfNS_4arch4Sm80ELb0ELb0ELb1ELb0ELb0ELb0ELb0ELb0ELi2ELi4ELi4ELi4ELb0EEENS1_21CollectiveEpilogueBwdISA_SB_SD_Li256ELb0ELb0ELi2EEENS1_19SingleTileSchedulerILb0ELb0ELb0ELi128EEEEEEEEEvNT_6ParamsE) ;  /* 0xffff58a004007950 */ /* 0x000fea0003c3ffff */
        .type           $_ZN7cutlass13device_kernelIN5flash19enable_sm80_to_sm89INS1_16FlashAttnBwdSm80INS1_25CollectiveMainloopBwdSm80ILi2ELi2EN4cute5tupleIJNS5_1CILi128EEES8_NS7_ILi64EEEEEENS_10bfloat16_tEfNS_4arch4Sm80ELb0ELb0ELb1ELb0ELb0ELb0ELb0ELb0ELi2ELi4ELi4ELi4ELb0EEENS1_21CollectiveEpilogueBwdISA_SB_SD_Li256ELb0ELb0ELi2EEENS1_19SingleTileSchedulerILb0ELb0ELb0ELi128EEEEEEEEEvNT_6ParamsE$_ZN4cute5tupleIJNS0_IJNS0_IJNS_1CILi8EEENS1_ILi1EEEEEENS1_ILi2EEES2_EEENS0_IJNS0_IJS3_NS1_ILi0EEEEEEiNS1_ILi1024EEEEEEEEC2ERKS6_RKSA_,@function
        .size           $_ZN7cutlass13device_kernelIN5flash19enable_sm80_to_sm89INS1_16FlashAttnBwdSm80INS1_25CollectiveMainloopBwdSm80ILi2ELi2EN4cute5tupleIJNS5_1CILi128EEES8_NS7_ILi64EEEEEENS_10bfloat16_tEfNS_4arch4Sm80ELb0ELb0ELb1ELb0ELb0ELb0ELb0ELb0ELi2ELi4ELi4ELi4ELb0EEENS1_21CollectiveEpilogueBwdISA_SB_SD_Li256ELb0ELb0ELi2EEENS1_19SingleTileSchedulerILb0ELb0ELb0ELi128EEEEEEEEEvNT_6ParamsE$_ZN4cute5tupleIJNS0_IJNS0_IJNS_1CILi8EEENS1_ILi1EEEEEENS1_ILi2EEES2_EEENS0_IJNS0_IJS3_NS1_ILi0EEEEEEiNS1_ILi1024EEEEEEEEC2ERKS6_RKSA_,($_ZN7cutlass13device_kernelIN5flash19enable_sm80_to_sm89INS1_16FlashAttnBwdSm80INS1_25CollectiveMainloopBwdSm80ILi2ELi2EN4cute5tupleIJNS5_1CILi128EEES8_NS7_ILi64EEEEEENS_10bfloat16_tEfNS_4arch4Sm80ELb0ELb0ELb1ELb0ELb0ELb0ELb0ELb0ELi2ELi4ELi4ELi4ELb0EEENS1_21CollectiveEpilogueBwdISA_SB_SD_Li256ELb0ELb0ELi2EEENS1_19SingleTileSchedulerILb0ELb0ELb0ELi128EEEEEEEEEvNT_6ParamsE$_ZN4cute5tupleIJNS0_IJNS0_IJNS_1CILi8EEENS1_ILi1EEEEEENS1_ILi4EEES3_EEENS0_IJNS0_IJS3_NS1_ILi0EEEEEElS7_EEEEEC2ERKS6_RKS9_ - $_ZN7cutlass13device_kernelIN5flash19enable_sm80_to_sm89INS1_16FlashAttnBwdSm80INS1_25CollectiveMainloopBwdSm80ILi2ELi2EN4cute5tupleIJNS5_1CILi128EEES8_NS7_ILi64EEEEEENS_10bfloat16_tEfNS_4arch4Sm80ELb0ELb0ELb1ELb0ELb0ELb0ELb0ELb0ELi2ELi4ELi4ELi4ELb0EEENS1_21CollectiveEpilogueBwdISA_SB_SD_Li256ELb0ELb0ELi2EEENS1_19SingleTileSchedulerILb0ELb0ELb0ELi128EEEEEEEEEvNT_6ParamsE$_ZN4cute5tupleIJNS0_IJNS0_IJNS_1CILi8EEENS1_ILi1EEEEEENS1_ILi2EEES2_EEENS0_IJNS0_IJS3_NS1_ILi0EEEEEEiNS1_ILi1024EEEEEEEEC2ERKS6_RKSA_)
$_ZN7cutlass13device_kernelIN5flash19enable_sm80_to_sm89INS1_16FlashAttnBwdSm80INS1_25CollectiveMainloopBwdSm80ILi2ELi2EN4cute5tupleIJNS5_1CILi128EEES8_NS7_ILi64EEEEEENS_10bfloat16_tEfNS_4arch4Sm80ELb0ELb0ELb1ELb0ELb0ELb0ELb0ELb0ELi2ELi4ELi4ELi4ELb0EEENS1_21CollectiveEpilogueBwdISA_SB_SD_Li256ELb0ELb0ELi2EEENS1_19SingleTileSchedulerILb0ELb0ELb0ELi128EEEEEEEEEvNT_6ParamsE$_ZN4cute5tupleIJNS0_IJNS0_IJNS_1CILi8EEENS1_ILi1EEEEEENS1_ILi2EEES2_EEENS0_IJNS0_IJS3_NS1_ILi0EEEEEEiNS1_ILi1024EEEEEEEEC2ERKS6_RKSA_:
[----:B------:R-:W-:Y:S02]  /*a760*/  MOV R8, 0xa780 ;  /* 0x0000a78000087802 */ /* 0x000fe40000000f00 */
[----:B------:R-:W-:Y:S05]  /*a770*/  CALL.REL.NOINC `($_ZN7cutlass13device_kernelIN5flash19enable_sm80_to_sm89INS1_16FlashAttnBwdSm80INS1_25CollectiveMainloopBwdSm80ILi2ELi2EN4cute5tupleIJNS5_1CILi128EEES8_NS7_ILi64EEEEEENS_10bfloat16_tEfNS_4arch4Sm80ELb0ELb0ELb1ELb0ELb0ELb0ELb0ELb0ELi2ELi4ELi4ELi4ELb0EEENS1_21CollectiveEpilogueBwdISA_SB_SD_Li256ELb0ELb0ELi2EEENS1_19SingleTileSchedulerILb0ELb0ELb0ELi128EEEEEEEEEvNT_6ParamsE$_ZN4cute3eso3ESOILb1ELb0EJNS_5tupleIJNS2_IJNS_1CILi8EEENS3_ILi1EEEEEENS3_ILi2EEES4_EEENS2_IJNS2_IJS5_NS3_ILi0EEEEEEiNS3_ILi1024EEEEEEEEC2ERKS8_RKSC_) ;  /* 0xffffdc2000007944 */ /* 0x000fea0003c3ffff */
[----:B-1----:R-:W-:Y:S02]  /*a780*/  MOV R2, R4 ;  /* 0x0000000400027202 */ /* 0x002fe40000000f00 */
[----:B------:R-:W-:-:S04]  /*a790*/  MOV R3, 0x0 ;  /* 0x0000000000037802 */ /* 0x000fc80000000f00 */
[----:B------:R-:W-:Y:S05]  /*a7a0*/  RET.REL.NODEC R2 `(_ZN7cutlass13device_kernelIN5flash19enable_sm80_to_sm89INS1_16FlashAttnBwdSm80INS1_25CollectiveMainloopBwdSm80ILi2ELi2EN4cute5tupleIJNS5_1CILi128EEES8_NS7_ILi64EEEEEENS_10bfloat16_tEfNS_4arch4Sm80ELb0ELb0ELb1ELb0ELb0ELb0ELb0ELb0ELi2ELi4ELi4ELi4ELb0EEENS1_21CollectiveEpilogueBwdISA_SB_SD_Li256ELb0ELb0ELi2EEENS1_19SingleTileSchedulerILb0ELb0ELb0ELi128EEEEEEEEEvNT_6ParamsE) ;  /* 0xffff585002007950 */ /* 0x000fea0003c3ffff */
        .type           $_ZN7cutlass13device_kernelIN5flash19enable_sm80_to_sm89INS1_16FlashAttnBwdSm80INS1_25CollectiveMainloopBwdSm80ILi2ELi2EN4cute5tupleIJNS5_1CILi128EEES8_NS7_ILi64EEEEEENS_10bfloat16_tEfNS_4arch4Sm80ELb0ELb0ELb1ELb0ELb0ELb0ELb0ELb0ELi2ELi4ELi4ELi4ELb0EEENS1_21CollectiveEpilogueBwdISA_SB_SD_Li256ELb0ELb0ELi2EEENS1_19SingleTileSchedulerILb0ELb0ELb0ELi128EEEEEEEEEvNT_6ParamsE$_ZN4cute5tupleIJNS0_IJNS0_IJNS_1CILi8EEENS1_ILi1EEEEEENS1_ILi4EEES3_EEENS0_IJNS0_IJS3_NS1_ILi0EEEEEElS7_EEEEEC2ERKS6_RKS9_,@function
        .size           $_ZN7cutlass13device_kernelIN5flash19enable_sm80_to_sm89INS1_16FlashAttnBwdSm80INS1_25CollectiveMainloopBwdSm80ILi2ELi2EN4cute5tupleIJNS5_1CILi128EEES8_NS7_ILi64EEEEEENS_10bfloat16_tEfNS_4arch4Sm80ELb0ELb0ELb1ELb0ELb0ELb0ELb0ELb0ELi2ELi4ELi4ELi4ELb0EEENS1_21CollectiveEpilogueBwdISA_SB_SD_Li256ELb0ELb0ELi2EEENS1_19SingleTileSchedulerILb0ELb0ELb0ELi128EEEEEEEEEvNT_6ParamsE$_ZN4cute5tupleIJNS0_IJNS0_IJNS_1CILi8EEENS1_ILi1EEEEEENS1_ILi4EEES3_EEENS0_IJNS0_IJS3_NS1_ILi0EEEEEElS7_EEEEEC2ERKS6_RKS9_,($_ZN7cutlass13device_kernelIN5flash19enable_sm80_to_sm89INS1_16FlashAttnBwdSm80INS1_25CollectiveMainloopBwdSm80ILi2ELi2EN4cute5tupleIJNS5_1CILi128EEES8_NS7_ILi64EEEEEENS_10bfloat16_tEfNS_4arch4Sm80ELb0ELb0ELb1ELb0ELb0ELb0ELb0ELb0ELi2ELi4ELi4ELi4ELb0EEENS1_21CollectiveEpilogueBwdISA_SB_SD_Li256ELb0ELb0ELi2EEENS1_19SingleTileSchedulerILb0ELb0ELb0ELi128EEEEEEEEEvNT_6ParamsE$_ZN4cute5tupleIJNS0_IJNS_1CILi16EEENS1_ILi2EEES3_S3_NS1_ILi4EEES3_EEENS0_IJNS1_ILi1EEEiiiNS1_ILi144EEENS1_ILi512EEEEEEEEC2ERKS5_RKS9_ - $_ZN7cutlass13device_kernelIN5flash19enable_sm80_to_sm89INS1_16FlashAttnBwdSm80INS1_25CollectiveMainloopBwdSm80ILi2ELi2EN4cute5tupleIJNS5_1CILi128EEES8_NS7_ILi64EEEEEENS_10bfloat16_tEfNS_4arch4Sm80ELb0ELb0ELb1ELb0ELb0ELb0ELb0ELb0ELi2ELi4ELi4ELi4ELb0EEENS1_21CollectiveEpilogueBwdISA_SB_SD_Li256ELb0ELb0ELi2EEENS1_19SingleTileSchedulerILb0ELb0ELb0ELi128EEEEEEEEEvNT_6ParamsE$_ZN4cute5tupleIJNS0_IJNS0_IJNS_1CILi8EEENS1_ILi1EEEEEENS1_ILi4EEES3_EEENS0_IJNS0_IJS3_NS1_ILi0EEEEEElS7_EEEEEC2ERKS6_RKS9_)
$_ZN7cutlass13device_kernelIN5flash19enable_sm80_to_sm89INS1_16FlashAttnBwdSm80INS1_25CollectiveMainloopBwdSm80ILi2ELi2EN4cute5tupleIJNS5_1CILi128EEES8_NS7_ILi64EEEEEENS_10bfloat16_tEfNS_4arch4Sm80ELb0ELb0ELb1ELb0ELb0ELb0ELb0ELb0ELi2ELi4ELi4ELi4ELb0EEENS1_21CollectiveEpilogueBwdISA_SB_SD_Li256ELb0ELb0ELi2EEENS1_19SingleTileSchedulerILb0ELb0ELb0ELi128EEEEEEEEEvNT_6ParamsE$_ZN4cute5tupleIJNS0_IJNS0_IJNS_1CILi8EEENS1_ILi1EEEEEENS1_ILi4EEES3_EEENS0_IJNS0_IJS3_NS1_ILi0EEEEEElS7_EEEEEC2ERKS6_RKS9_:
[----:B------:R-:W-:Y:S02]  /*a7b0*/  MOV R6, 0xa7d0 ;  /* 0x0000a7d000067802 */ /* 0x000fe40000000f00 */
[----:B------:R-:W-:Y:S05]  /*a7c0*/  CALL.REL.NOINC `($_ZN7cutlass13device_kernelIN5flash19enable_sm80_to_sm89INS1_16FlashAttnBwdSm80INS1_25CollectiveMainloopBwdSm80ILi2ELi2EN4cute5tupleIJNS5_1CILi128EEES8_NS7_ILi64EEEEEENS_10bfloat16_tEfNS_4arch4Sm80ELb0ELb0ELb1ELb0ELb0ELb0ELb0ELb0ELi2ELi4ELi4ELi4ELb0EEENS1_21CollectiveEpilogueBwdISA_SB_SD_Li256ELb0ELb0ELi2EEENS1_19SingleTileSchedulerILb0ELb0ELb0ELi128EEEEEEEEEvNT_6ParamsE$_ZN4cute3eso3ESOILb1ELb0EJNS_5tupleIJNS2_IJNS_1CILi8EEENS3_ILi1EEEEEENS3_ILi4EEES5_EEENS2_IJNS2_IJS5_NS3_ILi0EEEEEElS9_EEEEEC2ERKS8_RKSB_) ;  /* 0xffffdc1000007944 */ /* 0x000fea0003c3ffff */
[----:B------:R-:W-:-:S04]  /*a7d0*/  MOV R5, 0x0 ;  /* 0x0000000000057802 */ /* 0x000fc80000000f00 */
[----:B------:R-:W-:Y:S05]  /*a7e0*/  RET.REL.NODEC R4 `(_ZN7cutlass13device_kernelIN5flash19enable_sm80_to_sm89INS1_16FlashAttnBwdSm80INS1_25CollectiveMainloopBwdSm80ILi2ELi2EN4cute5tupleIJNS5_1CILi128EEES8_NS7_ILi64EEEEEENS_10bfloat16_tEfNS_4arch4Sm80ELb0ELb0ELb1ELb0ELb0ELb0ELb0ELb0ELi2ELi4ELi4ELi4ELb0EEENS1_21CollectiveEpilogueBwdISA_SB_SD_Li256ELb0ELb0ELi2EEENS1_19SingleTileSchedulerILb0ELb0ELb0ELi128EEEEEEEEEvNT_6ParamsE) ;  /* 0xffff581004007950 */ /* 0x000fea0003c3ffff */
        .type           $_ZN7cutlass13device_kernelIN5flash19enable_sm80_to_sm89INS1_16FlashAttnBwdSm80INS1_25CollectiveMainloopBwdSm80ILi2ELi2EN4cute5tupleIJNS5_1CILi128EEES8_NS7_ILi64EEEEEENS_10bfloat16_tEfNS_4arch4Sm80ELb0ELb0ELb1ELb0ELb0ELb0ELb0ELb0ELi2ELi4ELi4ELi4ELb0EEENS1_21CollectiveEpilogueBwdISA_SB_SD_Li256ELb0ELb0ELi2EEENS1_19SingleTileSchedulerILb0ELb0ELb0ELi128EEEEEEEEEvNT_6ParamsE$_ZN4cute5tupleIJNS0_IJNS_1CILi16EEENS1_ILi2EEES3_S3_NS1_ILi4EEES3_EEENS0_IJNS1_ILi1EEEiiiNS1_ILi144EEENS1_ILi512EEEEEEEEC2ERKS5_RKS9_,@function
        .size           $_ZN7cutlass13device_kernelIN5flash19enable_sm80_to_sm89INS1_16FlashAttnBwdSm80INS1_25CollectiveMainloopBwdSm80ILi2ELi2EN4cute5tupleIJNS5_1CILi128EEES8_NS7_ILi64EEEEEENS_10bfloat16_tEfNS_4arch4Sm80ELb0ELb0ELb1ELb0ELb0ELb0ELb0ELb0ELi2ELi4ELi4ELi4ELb0EEENS1_21CollectiveEpilogueBwdISA_SB_SD_Li256ELb0ELb0ELi2EEENS1_19SingleTileSchedulerILb0ELb0ELb0ELi128EEEEEEEEEvNT_6ParamsE$_ZN4cute5tupleIJNS0_IJNS_1CILi16EEENS1_ILi2EEES3_S3_NS1_ILi4EEES3_EEENS0_IJNS1_ILi1EEEiiiNS1_ILi144EEENS1_ILi512EEEEEEEEC2ERKS5_RKS9_,($_ZN7cutlass13device_kernelIN5flash19enable_sm80_to_sm89INS1_16FlashAttnBwdSm80INS1_25CollectiveMainloopBwdSm80ILi2ELi2EN4cute5tupleIJNS5_1CILi128EEES8_NS7_ILi64EEEEEENS_10bfloat16_tEfNS_4arch4Sm80ELb0ELb0ELb1ELb0ELb0ELb0ELb0ELb0ELi2ELi4ELi4ELi4ELb0EEENS1_21CollectiveEpilogueBwdISA_SB_SD_Li256ELb0ELb0ELi2EEENS1_19SingleTileSchedulerILb0ELb0ELb0ELi128EEEEEEEEEvNT_6ParamsE$_ZN4cute5tupleIJNS0_IJNS_1CILi1EEENS0_IJS2_NS1_ILi2EEES3_EEEEEENS0_IJNS1_ILi0EEENS0_IJS2_NS1_ILi256EEEiEEEEEEEEC2ERKS5_RKS9_ - $_ZN7cutlass13device_kernelIN5flash19enable_sm80_to_sm89INS1_16FlashAttnBwdSm80INS1_25CollectiveMainloopBwdSm80ILi2ELi2EN4cute5tupleIJNS5_1CILi128EEES8_NS7_ILi64EEEEEENS_10bfloat16_tEfNS_4arch4Sm80ELb0ELb0ELb1ELb0ELb0ELb0ELb0ELb0ELi2ELi4ELi4ELi4ELb0EEENS1_21CollectiveEpilogueBwdISA_SB_SD_Li256ELb0ELb0ELi2EEENS1_19SingleTileSchedulerILb0ELb0ELb0ELi128EEEEEEEEEvNT_6ParamsE$_ZN4cute5tupleIJNS0_IJNS_1CILi16EEENS1_ILi2EEES3_S3_NS1_ILi4EEES3_EEENS0_IJNS1_ILi1EEEiiiNS1_ILi144EEENS1_ILi512EEEEEEEEC2ERKS5_RKS9_)
$_ZN7cutlass13device_kernelIN5flash19enable_sm80_to_sm89INS1_16FlashAttnBwdSm80INS1_25CollectiveMainloopBwdSm80ILi2ELi2EN4cute5tupleIJNS5_1CILi128EEES8_NS7_ILi64EEEEEENS_10bfloat16_tEfNS_4arch4Sm80ELb0ELb0ELb1ELb0ELb0ELb0ELb0ELb0ELi2ELi4ELi4ELi4ELb0EEENS1_21CollectiveEpilogueBwdISA_SB_SD_Li256ELb0ELb0ELi2EEENS1_19SingleTileSchedulerILb0ELb0ELb0ELi128EEEEEEEEEvNT_6ParamsE$_ZN4cute5tupleIJNS0_IJNS_1CILi16EEENS1_ILi2EEES3_S3_NS1_ILi4EEES3_EEENS0_IJNS1_ILi1EEEiiiNS1_ILi144EEENS1_ILi512EEEEEEEEC2ERKS5_RKS9_:
[----:B------:R-:W-:Y:S02]  /*a7f0*/  MOV R8, 0xa810 ;  /* 0x0000a81000087802 */ /* 0x000fe40000000f00 */
[----:B------:R-:W-:Y:S05]  /*a800*/  CALL.REL.NOINC `($_ZN7cutlass13device_kernelIN5flash19enable_sm80_to_sm89INS1_16FlashAttnBwdSm80INS1_25CollectiveMainloopBwdSm80ILi2ELi2EN4cute5tupleIJNS5_1CILi128EEES8_NS7_ILi64EEEEEENS_10bfloat16_tEfNS_4arch4Sm80ELb0ELb0ELb1ELb0ELb0ELb0ELb0ELb0ELi2ELi4ELi4ELi4ELb0EEENS1_21CollectiveEpilogueBwdISA_SB_SD_Li256ELb0ELb0ELi2EEENS1_19SingleTileSchedulerILb0ELb0ELb0ELi128EEEEEEEEEvNT_6ParamsE$_ZN4cute3eso3ESOILb1ELb0EJNS_5tupleIJNS_1CILi16EEENS3_ILi2EEES5_S5_NS3_ILi4EEES5_EEENS2_IJNS3_ILi1EEEiiiNS3_ILi144EEENS3_ILi512EEEEEEEEC2ERKS7_RKSB_) ;  /* 0xffffdc8000007944 */ /* 0x000fea0003c3ffff */
[----:B-1----:R-:W-:Y:S02]  /*a810*/  MOV R2, R6 ;  /* 0x0000000600027202 */ /* 0x002fe40000000f00 */
[----:B------:R-:W-:-:S04]  /*a820*/  MOV R3, 0x0 ;  /* 0x0000000000037802 */ /* 0x000fc80000000f00 */
[----:B------:R-:W-:Y:S05]  /*a830*/  RET.REL.NODEC R2 `(_ZN7cutlass13device_kernelIN5flash19enable_sm80_to_sm89INS1_16FlashAttnBwdSm80INS1_25CollectiveMainloopBwdSm80ILi2ELi2EN4cute5tupleIJNS5_1CILi128EEES8_NS7_ILi64EEEEEENS_10bfloat16_tEfNS_4arch4Sm80ELb0ELb0ELb1ELb0ELb0ELb0ELb0ELb0ELi2ELi4ELi4ELi4ELb0EEENS1_21CollectiveEpilogueBwdISA_SB_SD_Li256ELb0ELb0ELi2EEENS1_19SingleTileSchedulerILb0ELb0ELb0ELi128EEEEEEEEEvNT_6ParamsE) ;  /* 0xffff57c002007950 */ /* 0x000fea0003c3ffff */
        .type           $_ZN7cutlass13device_kernelIN5flash19enable_sm80_to_sm89INS1_16FlashAttnBwdSm80INS1_25CollectiveMainloopBwdSm80ILi2ELi2EN4cute5tupleIJNS5_1CILi128EEES8_NS7_ILi64EEEEEENS_10bfloat16_tEfNS_4arch4Sm80ELb0ELb0ELb1ELb0ELb0ELb0ELb0ELb0ELi2ELi4ELi4ELi4ELb0EEENS1_21CollectiveEpilogueBwdISA_SB_SD_Li256ELb0ELb0ELi2EEENS1_19SingleTileSchedulerILb0ELb0ELb0ELi128EEEEEEEEEvNT_6ParamsE$_ZN4cute5tupleIJNS0_IJNS_1CILi1EEENS0_IJS2_NS1_ILi2EEES3_EEEEEENS0_IJNS1_ILi0EEENS0_IJS2_NS1_ILi256EEEiEEEEEEEEC2ERKS5_RKS9_,@function
        .size           $_ZN7cutlass13device_kernelIN5flash19enable_sm80_to_sm89INS1_16FlashAttnBwdSm80INS1_25CollectiveMainloopBwdSm80ILi2ELi2EN4cute5tupleIJNS5_1CILi128EEES8_NS7_ILi64EEEEEENS_10bfloat16_tEfNS_4arch4Sm80ELb0ELb0ELb1ELb0ELb0ELb0ELb0ELb0ELi2ELi4ELi4ELi4ELb0EEENS1_21CollectiveEpilogueBwdISA_SB_SD_Li256ELb0ELb0ELi2EEENS1_19SingleTileSchedulerILb0ELb0ELb0ELi128EEEEEEEEEvNT_6ParamsE$_ZN4cute5tupleIJNS0_IJNS_1CILi1EEENS0_IJS2_NS1_ILi2EEES3_EEEEEENS0_IJNS1_ILi0EEENS0_IJS2_NS1_ILi256EEEiEEEEEEEEC2ERKS5_RKS9_,($_ZN7cutlass13device_kernelIN5flash19enable_sm80_to_sm89INS1_16FlashAttnBwdSm80INS1_25CollectiveMainloopBwdSm80ILi2ELi2EN4cute5tupleIJNS5_1CILi128EEES8_NS7_ILi64EEEEEENS_10bfloat16_tEfNS_4arch4Sm80ELb0ELb0ELb1ELb0ELb0ELb0ELb0ELb0ELi2ELi4ELi4ELi4ELb0EEENS1_21CollectiveEpilogueBwdISA_SB_SD_Li256ELb0ELb0ELi2EEENS1_19SingleTileSchedulerILb0ELb0ELb0ELi128EEEEEEEEEvNT_6ParamsE$_ZN4cute5tupleIJNS0_IJNS_1CILi1EEENS1_ILi2EEEEEENS0_IJNS1_ILi0EEEiEEEEEC2ERKS4_RKS6_ - $_ZN7cutlass13device_kernelIN5flash19enable_sm80_to_sm89INS1_16FlashAttnBwdSm80INS1_25CollectiveMainloopBwdSm80ILi2ELi2EN4cute5tupleIJNS5_1CILi128EEES8_NS7_ILi64EEEEEENS_10bfloat16_tEfNS_4arch4Sm80ELb0ELb0ELb1ELb0ELb0ELb0ELb0ELb0ELi2ELi4ELi4ELi4ELb0EEENS1_21CollectiveEpilogueBwdISA_SB_SD_Li256ELb0ELb0ELi2EEENS1_19SingleTileSchedulerILb0ELb0ELb0ELi128EEEEEEEEEvNT_6ParamsE$_ZN4cute5tupleIJNS0_IJNS_1CILi1EEENS0_IJS2_NS1_ILi2EEES3_EEEEEENS0_IJNS1_ILi0EEENS0_IJS2_NS1_ILi256EEEiEEEEEEEEC2ERKS5_RKS9_)
$_ZN7cutlass13device_kernelIN5flash19enable_sm80_to_sm89INS1_16FlashAttnBwdSm80INS1_25CollectiveMainloopBwdSm80ILi2ELi2EN4cute5tupleIJNS5_1CILi128EEES8_NS7_ILi64EEEEEENS_10bfloat16_tEfNS_4arch4Sm80ELb0ELb0ELb1ELb0ELb0ELb0ELb0ELb0ELi2ELi4ELi4ELi4ELb0EEENS1_21CollectiveEpilogueBwdISA_SB_SD_Li256ELb0ELb0ELi2EEENS1_19SingleTileSchedulerILb0ELb0ELb0ELi128EEEEEEEEEvNT_6ParamsE$_ZN4cute5tupleIJNS0_IJNS_1CILi1EEENS0_IJS2_NS1_ILi2EEES3_EEEEEENS0_IJNS1_ILi0EEENS0_IJS2_NS1_ILi256EEEiEEEEEEEEC2ERKS5_RKS9_:
[----:B------:R-:W-:Y:S02]  /*a840*/  MOV R4, 0xa860 ;  /* 0x0000a86000047802 */ /* 0x000fe40000000f00 */
[----:B------:R-:W-:Y:S05]  /*a850*/  CALL.REL.NOINC `($_ZN7cutlass13device_kernelIN5flash19enable_sm80_to_sm89INS1_16FlashAttnBwdSm80INS1_25CollectiveMainloopBwdSm80ILi2ELi2EN4cute5tupleIJNS5_1CILi128EEES8_NS7_ILi64EEEEEENS_10bfloat16_tEfNS_4arch4Sm80ELb0ELb0ELb1ELb0ELb0ELb0ELb0ELb0ELi2ELi4ELi4ELi4ELb0EEENS1_21CollectiveEpilogueBwdISA_SB_SD_Li256ELb0ELb0ELi2EEENS1_19SingleTileSchedulerILb0ELb0ELb0ELi128EEEEEEEEEvNT_6ParamsE$_ZN4cute3eso3ESOILb1ELb0EJNS_5tupleIJNS_1CILi1EEENS2_IJS4_NS3_ILi2EEES5_EEEEEENS2_IJNS3_ILi0EEENS2_IJS4_NS3_ILi256EEEiEEEEEEEEC2ERKS7_RKSB_) ;  /* 0xffffdc9000007944 */ /* 0x000fea0003c3ffff */
[----:B-1----:R-:W-:Y:S02]  /*a860*/  MOV R2, R6 ;  /* 0x0000000600027202 */ /* 0x002fe40000000f00 */
[----:B------:R-:W-:-:S04]  /*a870*/  MOV R3, 0x0 ;  /* 0x0000000000037802 */ /* 0x000fc80000000f00 */
[----:B------:R-:W-:Y:S05]  /*a880*/  RET.REL.NODEC R2 `(_ZN7cutlass13device_kernelIN5flash19enable_sm80_to_sm89INS1_16FlashAttnBwdSm80INS1_25CollectiveMainloopBwdSm80ILi2ELi2EN4cute5tupleIJNS5_1CILi128EEES8_NS7_ILi64EEEEEENS_10bfloat16_tEfNS_4arch4Sm80ELb0ELb0ELb1ELb0ELb0ELb0ELb0ELb0ELi2ELi4ELi4ELi4ELb0EEENS1_21CollectiveEpilogueBwdISA_SB_SD_Li256ELb0ELb0ELi2EEENS1_19SingleTileSchedulerILb0ELb0ELb0ELi128EEEEEEEEEvNT_6ParamsE) ;  /* 0xffff577002007950 */ /* 0x000fea0003c3ffff */
        .type           $_ZN7cutlass13device_kernelIN5flash19enable_sm80_to_sm89INS1_16FlashAttnBwdSm80INS1_25CollectiveMainloopBwdSm80ILi2ELi2EN4cute5tupleIJNS5_1CILi128EEES8_NS7_ILi64EEEEEENS_10bfloat16_tEfNS_4arch4Sm80ELb0ELb0ELb1ELb0ELb0ELb0ELb0ELb0ELi2ELi4ELi4ELi4ELb0EEENS1_21CollectiveEpilogueBwdISA_SB_SD_Li256ELb0ELb0ELi2EEENS1_19SingleTileSchedulerILb0ELb0ELb0ELi128EEEEEEEEEvNT_6ParamsE$_ZN4cute5tupleIJNS0_IJNS_1CILi1EEENS1_ILi2EEEEEENS0_IJNS1_ILi0EEEiEEEEEC2ERKS4_RKS6_,@function
        .size           $_ZN7cutlass13device_kernelIN5flash19enable_sm80_to_sm89INS1_16FlashAttnBwdSm80INS1_25CollectiveMainloopBwdSm80ILi2ELi2EN4cute5tupleIJNS5_1CILi128EEES8_NS7_ILi64EEEEEENS_10bfloat16_tEfNS_4arch4Sm80ELb0ELb0ELb1ELb0ELb0ELb0ELb0ELb0ELi2ELi4ELi4ELi4ELb0EEENS1_21CollectiveEpilogueBwdISA_SB_SD_Li256ELb0ELb0ELi2EEENS1_19SingleTileSchedulerILb0ELb0ELb0ELi128EEEEEEEEEvNT_6ParamsE$_ZN4cute5tupleIJNS0_IJNS_1CILi1EEENS1_ILi2EEEEEENS0_IJNS1_ILi0EEEiEEEEEC2ERKS4_RKS6_,($_ZN7cutlass13device_kernelIN5flash19enable_sm80_to_sm89INS1_16FlashAttnBwdSm80INS1_25CollectiveMainloopBwdSm80ILi2ELi2EN4cute5tupleIJNS5_1CILi128EEES8_NS7_ILi64EEEEEENS_10bfloat16_tEfNS_4arch4Sm80ELb0ELb0ELb1ELb0ELb0ELb0ELb0ELb0ELi2ELi4ELi4ELi4ELb0EEENS1_21CollectiveEpilogueBwdISA_SB_SD_Li256ELb0ELb0ELi2EEENS1_19SingleTileSchedulerILb0ELb0ELb0ELi128EEEEEEEEEvNT_6ParamsE$_ZN4cute5tupleIJNS0_IJNS_1CILi1EEENS1_ILi2EEES3_EEENS0_IJS2_NS1_ILi256EEEiEEEEEC2ERKS4_RKS6_ - $_ZN7cutlass13device_kernelIN5flash19enable_sm80_to_sm89INS1_16FlashAttnBwdSm80INS1_25CollectiveMainloopBwdSm80ILi2ELi2EN4cute5tupleIJNS5_1CILi128EEES8_NS7_ILi64EEEEEENS_10bfloat16_tEfNS_4arch4Sm80ELb0ELb0ELb1ELb0ELb0ELb0ELb0ELb0ELi2ELi4ELi4ELi4ELb0EEENS1_21CollectiveEpilogueBwdISA_SB_SD_Li256ELb0ELb0ELi2EEENS1_19SingleTileSchedulerILb0ELb0ELb0ELi128EEEEEEEEEvNT_6ParamsE$_ZN4cute5tupleIJNS0_IJNS_1CILi1EEENS1_ILi2EEEEEENS0_IJNS1_ILi0EEEiEEEEEC2ERKS4_RKS6_)
$_ZN7cutlass13device_kernelIN5flash19enable_sm80_to_sm89INS1_16FlashAttnBwdSm80INS1_25CollectiveMainloopBwdSm80ILi2ELi2EN4cute5tupleIJNS5_1CILi128EEES8_NS7_ILi64EEEEEENS_10bfloat16_tEfNS_4arch4Sm80ELb0ELb0ELb1ELb0ELb0ELb0ELb0ELb0ELi2ELi4ELi4ELi4ELb0EEENS1_21CollectiveEpilogueBwdISA_SB_SD_Li256ELb0ELb0ELi2EEENS1_19SingleTileSchedulerILb0ELb0ELb0ELi128EEEEEEEEEvNT_6ParamsE$_ZN4cute5tupleIJNS0_IJNS_1CILi1EEENS1_ILi2EEEEEENS0_IJNS1_ILi0EEEiEEEEEC2ERKS4_RKS6_:
[----:B------:R-:W-:Y:S02]  /*a890*/  MOV R4, 0xa8b0 ;  /* 0x0000a8b000047802 */ /* 0x000fe40000000f00 */
[----:B------:R-:W-:Y:S05]  /*a8a0*/  CALL.REL.NOINC `($_ZN7cutlass13device_kernelIN5flash19enable_sm80_to_sm89INS1_16FlashAttnBwdSm80INS1_25CollectiveMainloopBwdSm80ILi2ELi2EN4cute5tupleIJNS5_1CILi128EEES8_NS7_ILi64EEEEEENS_10bfloat16_tEfNS_4arch4Sm80ELb0ELb0ELb1ELb0ELb0ELb0ELb0ELb0ELi2ELi4ELi4ELi4ELb0EEENS1_21CollectiveEpilogueBwdISA_SB_SD_Li256ELb0ELb0ELi2EEENS1_19SingleTileSchedulerILb0ELb0ELb0ELi128EEEEEEEEEvNT_6ParamsE$_ZN4cute3eso3ESOILb1ELb0EJNS_5tupleIJNS_1CILi1EEENS3_ILi2EEEEEENS2_IJNS3_ILi0EEEiEEEEEC2ERKS6_RKS8_) ;  /* 0xffffde1000007944 */ /* 0x000fea0003c3ffff */
[----:B------:R-:W-:-:S04]  /*a8b0*/  MOV R7, 0x0 ;  /* 0x0000000000077802 */ /* 0x000fc80000000f00 */
[----:B------:R-:W-:Y:S05]  /*a8c0*/  RET.REL.NODEC R6 `(_ZN7cutlass13device_kernelIN5flash19enable_sm80_to_sm89INS1_16FlashAttnBwdSm80INS1_25CollectiveMainloopBwdSm80ILi2ELi2EN4cute5tupleIJNS5_1CILi128EEES8_NS7_ILi64EEEEEENS_10bfloat16_tEfNS_4arch4Sm80ELb0ELb0ELb1ELb0ELb0ELb0ELb0ELb0ELi2ELi4ELi4ELi4ELb0EEENS1_21CollectiveEpilogueBwdISA_SB_SD_Li256ELb0ELb0ELi2EEENS1_19SingleTileSchedulerILb0ELb0ELb0ELi128EEEEEEEEEvNT_6ParamsE) ;  /* 0xffff573006007950 */ /* 0x000fea0003c3ffff */
        .type           $_ZN7cutlass13device_kernelIN5flash19enable_sm80_to_sm89INS1_16FlashAttnBwdSm80INS1_25CollectiveMainloopBwdSm80ILi2ELi2EN4cute5tupleIJNS5_1CILi128EEES8_NS7_ILi64EEEEEENS_10bfloat16_tEfNS_4arch4Sm80ELb0ELb0ELb1ELb0ELb0ELb0ELb0ELb0ELi2ELi4ELi4ELi4ELb0EEENS1_21CollectiveEpilogueBwdISA_SB_SD_Li256ELb0ELb0ELi2EEENS1_19SingleTileSchedulerILb0ELb0ELb0ELi128EEEEEEEEEvNT_6ParamsE$_ZN4cute5tupleIJNS0_IJNS_1CILi1EEENS1_ILi2EEES3_EEENS0_IJS2_NS1_ILi256EEEiEEEEEC2ERKS4_RKS6_,@function
        .size           $_ZN7cutlass13device_kernelIN5flash19enable_sm80_to_sm89INS1_16FlashAttnBwdSm80INS1_25CollectiveMainloopBwdSm80ILi2ELi2EN4cute5tupleIJNS5_1CILi128EEES8_NS7_ILi64EEEEEENS_10bfloat16_tEfNS_4arch4Sm80ELb0ELb0ELb1ELb0ELb0ELb0ELb0ELb0ELi2ELi4ELi4ELi4ELb0EEENS1_21CollectiveEpilogueBwdISA_SB_SD_Li256ELb0ELb0ELi2EEENS1_19SingleTileSchedulerILb0ELb0ELb0ELi128EEEEEEEEEvNT_6ParamsE$_ZN4cute5tupleIJNS0_IJNS_1CILi1EEENS1_ILi2EEES3_EEENS0_IJS2_NS1_ILi256EEEiEEEEEC2ERKS4_RKS6_,($_ZN7cutlass13device_kernelIN5flash19enable_sm80_to_sm89INS1_16FlashAttnBwdSm80INS1_25CollectiveMainloopBwdSm80ILi2ELi2EN4cute5tupleIJNS5_1CILi128EEES8_NS7_ILi64EEEEEENS_10bfloat16_tEfNS_4arch4Sm80ELb0ELb0ELb1ELb0ELb0ELb0ELb0ELb0ELi2ELi4ELi4ELi4ELb0EEENS1_21CollectiveEpilogueBwdISA_SB_SD_Li256ELb0ELb0ELi2EEENS1_19SingleTileSchedulerILb0ELb0ELb0ELi128EEEEEEEEEvNT_6ParamsE$_ZN4cute5tupleIJNS0_IJNS_1CILi2EEEEEENS0_IJiEEEEEC2ERKS3_RKS4_ - $_ZN7cutlass13device_kernelIN5flash19enable_sm80_to_sm89INS1_16FlashAttnBwdSm80INS1_25CollectiveMainloopBwdSm80ILi2ELi2EN4cute5tupleIJNS5_1CILi128EEES8_NS7_ILi64EEEEEENS_10bfloat16_tEfNS_4arch4Sm80ELb0ELb0ELb1ELb0ELb0ELb0ELb0ELb0ELi2ELi4ELi4ELi4ELb0EEENS1_21CollectiveEpilogueBwdISA_SB_SD_Li256ELb0ELb0ELi2EEENS1_19SingleTileSchedulerILb0ELb0ELb0ELi128EEEEEEEEEvNT_6ParamsE$_ZN4cute5tupleIJNS0_IJNS_1CILi1EEENS1_ILi2EEES3_EEENS0_IJS2_NS1_ILi256EEEiEEEEEC2ERKS4_RKS6_)
$_ZN7cutlass13device_kernelIN5flash19enable_sm80_to_sm89INS1_16FlashAttnBwdSm80INS1_25CollectiveMainloopBwdSm80ILi2ELi2EN4cute5tupleIJNS5_1CILi128EEES8_NS7_ILi64EEEEEENS_10bfloat16_tEfNS_4arch4Sm80ELb0ELb0ELb1ELb0ELb0ELb0ELb0ELb0ELi2ELi4ELi4ELi4ELb0EEENS1_21CollectiveEpilogueBwdISA_SB_SD_Li256ELb0ELb0ELi2EEENS1_19SingleTileSchedulerILb0ELb0ELb0ELi128EEEEEEEEEvNT_6ParamsE$_ZN4cute5tupleIJNS0_IJNS_1CILi1EEENS1_ILi2EEES3_EEENS0_IJS2_NS1_ILi256EEEiEEEEEC2ERKS4_RKS6_:
[----:B------:R-:W-:Y:S02]  /*a8d0*/  MOV R4, 0xa8f0 ;  /* 0x0000a8f000047802 */ /* 0x000fe40000000f00 */
[----:B------:R-:W-:Y:S05]  /*a8e0*/  CALL.REL.NOINC `($_ZN7cutlass13device_kernelIN5flash19enable_sm80_to_sm89INS1_16FlashAttnBwdSm80INS1_25CollectiveMainloopBwdSm80ILi2ELi2EN4cute5tupleIJNS5_1CILi128EEES8_NS7_ILi64EEEEEENS_10bfloat16_tEfNS_4arch4Sm80ELb0ELb0ELb1ELb0ELb0ELb0ELb0ELb0ELi2ELi4ELi4ELi4ELb0EEENS1_21CollectiveEpilogueBwdISA_SB_SD_Li256ELb0ELb0ELi2EEENS1_19SingleTileSchedulerILb0ELb0ELb0ELi128EEEEEEEEEvNT_6ParamsE$_ZN4cute3eso3ESOILb1ELb0EJNS_5tupleIJNS_1CILi1EEENS3_ILi2EEES5_EEENS2_IJS4_NS3_ILi256EEEiEEEEEC2ERKS6_RKS8_) ;  /* 0xffffde1000007944 */ /* 0x000fea0003c3ffff */
[----:B-1----:R-:W-:Y:S02]  /*a8f0*/  MOV R2, R6 ;  /* 0x0000000600027202 */ /* 0x002fe40000000f00 */
[----:B------:R-:W-:-:S04]  /*a900*/  MOV R3, 0x0 ;  /* 0x0000000000037802 */ /* 0x000fc80000000f00 */
[----:B------:R-:W-:Y:S05]  /*a910*/  RET.REL.NODEC R2 `(_ZN7cutlass13device_kernelIN5flash19enable_sm80_to_sm89INS1_16FlashAttnBwdSm80INS1_25CollectiveMainloopBwdSm80ILi2ELi2EN4cute5tupleIJNS5_1CILi128EEES8_NS7_ILi64EEEEEENS_10bfloat16_tEfNS_4arch4Sm80ELb0ELb0ELb1ELb0ELb0ELb0ELb0ELb0ELi2ELi4ELi4ELi4ELb0EEENS1_21CollectiveEpilogueBwdISA_SB_SD_Li256ELb0ELb0ELi2EEENS1_19SingleTileSchedulerILb0ELb0ELb0ELi128EEEEEEEEEvNT_6ParamsE) ;  /* 0xffff56e002007950 */ /* 0x000fea0003c3ffff */
        .type           $_ZN7cutlass13device_kernelIN5flash19enable_sm80_to_sm89INS1_16FlashAttnBwdSm80INS1_25CollectiveMainloopBwdSm80ILi2ELi2EN4cute5tupleIJNS5_1CILi128EEES8_NS7_ILi64EEEEEENS_10bfloat16_tEfNS_4arch4Sm80ELb0ELb0ELb1ELb0ELb0ELb0ELb0ELb0ELi2ELi4ELi4ELi4ELb0EEENS1_21CollectiveEpilogueBwdISA_SB_SD_Li256ELb0ELb0ELi2EEENS1_19SingleTileSchedulerILb0ELb0ELb0ELi128EEEEEEEEEvNT_6ParamsE$_ZN4cute5tupleIJNS0_IJNS_1CILi2EEEEEENS0_IJiEEEEEC2ERKS3_RKS4_,@function
        .size           $_ZN7cutlass13device_kernelIN5flash19enable_sm80_to_sm89INS1_16FlashAttnBwdSm80INS1_25CollectiveMainloopBwdSm80ILi2ELi2EN4cute5tupleIJNS5_1CILi128EEES8_NS7_ILi64EEEEEENS_10bfloat16_tEfNS_4arch4Sm80ELb0ELb0ELb1ELb0ELb0ELb0ELb0ELb0ELi2ELi4ELi4ELi4ELb0EEENS1_21CollectiveEpilogueBwdISA_SB_SD_Li256ELb0ELb0ELi2EEENS1_19SingleTileSchedulerILb0ELb0ELb0ELi128EEEEEEEEEvNT_6ParamsE$_ZN4cute5tupleIJNS0_IJNS_1CILi2EEEEEENS0_IJiEEEEEC2ERKS3_RKS4_,($_ZN7cutlass13device_kernelIN5flash19enable_sm80_to_sm89INS1_16FlashAttnBwdSm80INS1_25CollectiveMainloopBwdSm80ILi2ELi2EN4cute5tupleIJNS5_1CILi128EEES8_NS7_ILi64EEEEEENS_10bfloat16_tEfNS_4arch4Sm80ELb0ELb0ELb1ELb0ELb0ELb0ELb0ELb0ELi2ELi4ELi4ELi4ELb0EEENS1_21CollectiveEpilogueBwdISA_SB_SD_Li256ELb0ELb0ELi2EEENS1_19SingleTileSchedulerILb0ELb0ELb0ELi128EEEEEEEEEvNT_6ParamsE$_ZN4cute5tupleIJNS0_IJNS_1CILi2EEES2_EEENS0_IJNS1_ILi1EEEiEEEEEC2ERKS3_RKS5_ - $_ZN7cutlass13device_kernelIN5flash19enable_sm80_to_sm89INS1_16FlashAttnBwdSm80INS1_25CollectiveMainloopBwdSm80ILi2ELi2EN4cute5tupleIJNS5_1CILi128EEES8_NS7_ILi64EEEEEENS_10bfloat16_tEfNS_4arch4Sm80ELb0ELb0ELb1ELb0ELb0ELb0ELb0ELb0ELi2ELi4ELi4ELi4ELb0EEENS1_21CollectiveEpilogueBwdISA_SB_SD_Li256ELb0ELb0ELi2EEENS1_19SingleTileSchedulerILb0ELb0ELb0ELi128EEEEEEEEEvNT_6ParamsE$_ZN4cute5tupleIJNS0_IJNS_1CILi2EEEEEENS0_IJiEEEEEC2ERKS3_RKS4_)
$_ZN7cutlass13device_kernelIN5flash19enable_sm80_to_sm89INS1_16FlashAttnBwdSm80INS1_25CollectiveMainloopBwdSm80ILi2ELi2EN4cute5tupleIJNS5_1CILi128EEES8_NS7_ILi64EEEEEENS_10bfloat16_tEfNS_4arch4Sm80ELb0ELb0ELb1ELb0ELb0ELb0ELb0ELb0ELi2ELi4ELi4ELi4ELb0EEENS1_21CollectiveEpilogueBwdISA_SB_SD_Li256ELb0ELb0ELi2EEENS1_19SingleTileSchedulerILb0ELb0ELb0ELi128EEEEEEEEEvNT_6ParamsE$_ZN4cute5tupleIJNS0_IJNS_1CILi2EEEEEENS0_IJiEEEEEC2ERKS3_RKS4_:
[----:B------:R-:W-:Y:S02]  /*a920*/  MOV R6, 0xa940 ;  /* 0x0000a94000067802 */ /* 0x000fe40000000f00 */
[----:B------:R-:W-:Y:S05]  /*a930*/  CALL.REL.NOINC `($_ZN7cutlass13device_kernelIN5flash19enable_sm80_to_sm89INS1_16FlashAttnBwdSm80INS1_25CollectiveMainloopBwdSm80ILi2ELi2EN4cute5tupleIJNS5_1CILi128EEES8_NS7_ILi64EEEEEENS_10bfloat16_tEfNS_4arch4Sm80ELb0ELb0ELb1ELb0ELb0ELb0ELb0ELb0ELi2ELi4ELi4ELi4ELb0EEENS1_21CollectiveEpilogueBwdISA_SB_SD_Li256ELb0ELb0ELi2EEENS1_19SingleTileSchedulerILb0ELb0ELb0ELi128EEEEEEEEEvNT_6ParamsE$_ZN4cute3eso3ESOILb1ELb0EJNS_5tupleIJNS_1CILi2EEEEEENS2_IJiEEEEEC2ERKS5_RKS6_) ;  /* 0xffffde0000007944 */ /* 0x000fea0003c3ffff */
[----:B------:R-:W-:-:S04]  /*a940*/  MOV R5, 0x0 ;  /* 0x0000000000057802 */ /* 0x000fc80000000f00 */
[----:B------:R-:W-:Y:S05]  /*a950*/  RET.REL.NODEC R4 `(_ZN7cutlass13device_kernelIN5flash19enable_sm80_to_sm89INS1_16FlashAttnBwdSm80INS1_25CollectiveMainloopBwdSm80ILi2ELi2EN4cute5tupleIJNS5_1CILi128EEES8_NS7_ILi64EEEEEENS_10bfloat16_tEfNS_4arch4Sm80ELb0ELb0ELb1ELb0ELb0ELb0ELb0ELb0ELi2ELi4ELi4ELi4ELb0EEENS1_21CollectiveEpilogueBwdISA_SB_SD_Li256ELb0ELb0ELi2EEENS1_19SingleTileSchedulerILb0ELb0ELb0ELi128EEEEEEEEEvNT_6ParamsE) ;  /* 0xffff56a004007950 */ /* 0x000fea0003c3ffff */
        .type           $_ZN7cutlass13device_kernelIN5flash19enable_sm80_to_sm89INS1_16FlashAttnBwdSm80INS1_25CollectiveMainloopBwdSm80ILi2ELi2EN4cute5tupleIJNS5_1CILi128EEES8_NS7_ILi64EEEEEENS_10bfloat16_tEfNS_4arch4Sm80ELb0ELb0ELb1ELb0ELb0ELb0ELb0ELb0ELi2ELi4ELi4ELi4ELb0EEENS1_21CollectiveEpilogueBwdISA_SB_SD_Li256ELb0ELb0ELi2EEENS1_19SingleTileSchedulerILb0ELb0ELb0ELi128EEEEEEEEEvNT_6ParamsE$_ZN4cute5tupleIJNS0_IJNS_1CILi2EEES2_EEENS0_IJNS1_ILi1EEEiEEEEEC2ERKS3_RKS5_,@function
        .size           $_ZN7cutlass13device_kernelIN5flash19enable_sm80_to_sm89INS1_16FlashAttnBwdSm80INS1_25CollectiveMainloopBwdSm80ILi2ELi2EN4cute5tupleIJNS5_1CILi128EEES8_NS7_ILi64EEEEEENS_10bfloat16_tEfNS_4arch4Sm80ELb0ELb0ELb1ELb0ELb0ELb0ELb0ELb0ELi2ELi4ELi4ELi4ELb0EEENS1_21CollectiveEpilogueBwdISA_SB_SD_Li256ELb0ELb0ELi2EEENS1_19SingleTileSchedulerILb0ELb0ELb0ELi128EEEEEEEEEvNT_6ParamsE$_ZN4cute5tupleIJNS0_IJNS_1CILi2EEES2_EEENS0_IJNS1_ILi1EEEiEEEEEC2ERKS3_RKS5_,($_ZN7cutlass13device_kernelIN5flash19enable_sm80_to_sm89INS1_16FlashAttnBwdSm80INS1_25CollectiveMainloopBwdSm80ILi2ELi2EN4cute5tupleIJNS5_1CILi128EEES8_NS7_ILi64EEEEEENS_10bfloat16_tEfNS_4arch4Sm80ELb0ELb0ELb1ELb0ELb0ELb0ELb0ELb0ELi2ELi4ELi4ELi4ELb0EEENS1_21CollectiveEpilogueBwdISA_SB_SD_Li256ELb0ELb0ELi2EEENS1_19SingleTileSchedulerILb0ELb0ELb0ELi128EEEEEEEEEvNT_6ParamsE$_ZN4cute5tupleIJNS0_IJNS_1CILi2EEES2_EEENS0_IJiNS1_ILi4096EEEEEEEEC2ERKS3_RKS5_ - $_ZN7cutlass13device_kernelIN5flash19enable_sm80_to_sm89INS1_16FlashAttnBwdSm80INS1_25CollectiveMainloopBwdSm80ILi2ELi2EN4cute5tupleIJNS5_1CILi128EEES8_NS7_ILi64EEEEEENS_10bfloat16_tEfNS_4arch4Sm80ELb0ELb0ELb1ELb0ELb0ELb0ELb0ELb0ELi2ELi4ELi4ELi4ELb0EEENS1_21CollectiveEpilogueBwdISA_SB_SD_Li256ELb0ELb0ELi2EEENS1_19SingleTileSchedulerILb0ELb0ELb0ELi128EEEEEEEEEvNT_6ParamsE$_ZN4cute5tupleIJNS0_IJNS_1CILi2EEES2_EEENS0_IJNS1_ILi1EEEiEEEEEC2ERKS3_RKS5_)
$_ZN7cutlass13device_kernelIN5flash19enable_sm80_to_sm89INS1_16FlashAttnBwdSm80INS1_25CollectiveMainloopBwdSm80ILi2ELi2EN4cute5tupleIJNS5_1CILi128EEES8_NS7_ILi64EEEEEENS_10bfloat16_tEfNS_4arch4Sm80ELb0ELb0ELb1ELb0ELb0ELb0ELb0ELb0ELi2ELi4ELi4ELi4ELb0EEENS1_21CollectiveEpilogueBwdISA_SB_SD_Li256ELb0ELb0ELi2EEENS1_19SingleTileSchedulerILb0ELb0ELb0ELi128EEEEEEEEEvNT_6ParamsE$_ZN4cute5tupleIJNS0_IJNS_1CILi2EEES2_EEENS0_IJNS1_ILi1EEEiEEEEEC2ERKS3_RKS5_:
[----:B------:R-:W-:Y:S02]  /*a960*/  MOV R4, 0xa980 ;  /* 0x0000a98000047802 */ /* 0x000fe40000000f00 */
[----:B------:R-:W-:Y:S05]  /*a970*/  CALL.REL.NOINC `($_ZN7cutlass13device_kernelIN5flash19enable_sm80_to_sm89INS1_16FlashAttnBwdSm80INS1_25CollectiveMainloopBwdSm80ILi2ELi2EN4cute5tupleIJNS5_1CILi128EEES8_NS7_ILi64EEEEEENS_10bfloat16_tEfNS_4arch4Sm80ELb0ELb0ELb1ELb0ELb0ELb0ELb0ELb0ELi2ELi4ELi4ELi4ELb0EEENS1_21CollectiveEpilogueBwdISA_SB_SD_Li256ELb0ELb0ELi2EEENS1_19SingleTileSchedulerILb0ELb0ELb0ELi128EEEEEEEEEvNT_6ParamsE$_ZN4cute3eso3ESOILb1ELb0EJNS_5tupleIJNS_1CILi2EEES4_EEENS2_IJNS3_ILi1EEEiEEEEEC2ERKS5_RKS7_) ;  /* 0xffffde9000007944 */ /* 0x000fea0003c3ffff */
[----:B-1----:R-:W-:Y:S02]  /*a980*/  MOV R2, R6 ;  /* 0x0000000600027202 */ /* 0x002fe40000000f00 */
[----:B------:R-:W-:-:S04]  /*a990*/  MOV R3, 0x0 ;  /* 0x0000000000037802 */ /* 0x000fc80000000f00 */
[----:B------:R-:W-:Y:S05]  /*a9a0*/  RET.REL.NODEC R2 `(_ZN7cutlass13device_kernelIN5flash19enable_sm80_to_sm89INS1_16FlashAttnBwdSm80INS1_25CollectiveMainloopBwdSm80ILi2ELi2EN4cute5tupleIJNS5_1CILi128EEES8_NS7_ILi64EEEEEENS_10bfloat16_tEfNS_4arch4Sm80ELb0ELb0ELb1ELb0ELb0ELb0ELb0ELb0ELi2ELi4ELi4ELi4ELb0EEENS1_21CollectiveEpilogueBwdISA_SB_SD_Li256ELb0ELb0ELi2EEENS1_19SingleTileSchedulerILb0ELb0ELb0ELi128EEEEEEEEEvNT_6ParamsE) ;  /* 0xffff565002007950 */ /* 0x000fea0003c3ffff */
        .type           $_ZN7cutlass13device_kernelIN5flash19enable_sm80_to_sm89INS1_16FlashAttnBwdSm80INS1_25CollectiveMainloopBwdSm80ILi2ELi2EN4cute5tupleIJNS5_1CILi128EEES8_NS7_ILi64EEEEEENS_10bfloat16_tEfNS_4arch4Sm80ELb0ELb0ELb1ELb0ELb0ELb0ELb0ELb0ELi2ELi4ELi4ELi4ELb0EEENS1_21CollectiveEpilogueBwdISA_SB_SD_Li256ELb0ELb0ELi2EEENS1_19SingleTileSchedulerILb0ELb0ELb0ELi128EEEEEEEEEvNT_6ParamsE$_ZN4cute5tupleIJNS0_IJNS_1CILi2EEES2_EEENS0_IJiNS1_ILi4096EEEEEEEEC2ERKS3_RKS5_,@function
        .size           $_ZN7cutlass13device_kernelIN5flash19enable_sm80_to_sm89INS1_16FlashAttnBwdSm80INS1_25CollectiveMainloopBwdSm80ILi2ELi2EN4cute5tupleIJNS5_1CILi128EEES8_NS7_ILi64EEEEEENS_10bfloat16_tEfNS_4arch4Sm80ELb0ELb0ELb1ELb0ELb0ELb0ELb0ELb0ELi2ELi4ELi4ELi4ELb0EEENS1_21CollectiveEpilogueBwdISA_SB_SD_Li256ELb0ELb0ELi2EEENS1_19SingleTileSchedulerILb0ELb0ELb0ELi128EEEEEEEEEvNT_6ParamsE$_ZN4cute5tupleIJNS0_IJNS_1CILi2EEES2_EEENS0_IJiNS1_ILi4096EEEEEEEEC2ERKS3_RKS5_,($_ZN7cutlass13device_kernelIN5flash19enable_sm80_to_sm89INS1_16FlashAttnBwdSm80INS1_25CollectiveMainloopBwdSm80ILi2ELi2EN4cute5tupleIJNS5_1CILi128EEES8_NS7_ILi64EEEEEENS_10bfloat16_tEfNS_4arch4Sm80ELb0ELb0ELb1ELb0ELb0ELb0ELb0ELb0ELi2ELi4ELi4ELi4ELb0EEENS1_21CollectiveEpilogueBwdISA_SB_SD_Li256ELb0ELb0ELi2EEENS1_19SingleTileSchedulerILb0ELb0ELb0ELi128EEEEEEEEEvNT_6ParamsE$_ZN4cute5tupleIJNS0_IJNS_1CILi2EEES2_EEENS0_IJiNS1_ILi512EEEEEEEEC2ERKS3_RKS5_ - $_ZN7cutlass13device_kernelIN5flash19enable_sm80_to_sm89INS1_16FlashAttnBwdSm80INS1_25CollectiveMainloopBwdSm80ILi2ELi2EN4cute5tupleIJNS5_1CILi128EEES8_NS7_ILi64EEEEEENS_10bfloat16_tEfNS_4arch4Sm80ELb0ELb0ELb1ELb0ELb0ELb0ELb0ELb0ELi2ELi4ELi4ELi4ELb0EEENS1_21CollectiveEpilogueBwdISA_SB_SD_Li256ELb0ELb0ELi2EEENS1_19SingleTileSchedulerILb0ELb0ELb0ELi128EEEEEEEEEvNT_6ParamsE$_ZN4cute5tupleIJNS0_IJNS_1CILi2EEES2_EEENS0_IJiNS1_ILi4096EEEEEEEEC2ERKS3_RKS5_)
$_ZN7cutlass13device_kernelIN5flash19enable_sm80_to_sm89INS1_16FlashAttnBwdSm80INS1_25CollectiveMainloopBwdSm80ILi2ELi2EN4cute5tupleIJNS5_1CILi128EEES8_NS7_ILi64EEEEEENS_10bfloat16_tEfNS_4arch4Sm80ELb0ELb0ELb1ELb0ELb0ELb0ELb0ELb0ELi2ELi4ELi4ELi4ELb0EEENS1_21CollectiveEpilogueBwdISA_SB_SD_Li256ELb0ELb0ELi2EEENS1_19SingleTileSchedulerILb0ELb0ELb0ELi128EEEEEEEEEvNT_6ParamsE$_ZN4cute5tupleIJNS0_IJNS_1CILi2EEES2_EEENS0_IJiNS1_ILi4096EEEEEEEEC2ERKS3_RKS5_:
[----:B------:R-:W-:Y:S02]  /*a9b0*/  MOV R4, 0xa9d0 ;  /* 0x0000a9d000047802 */ /* 0x000fe40000000f00 */
[----:B------:R-:W-:Y:S05]  /*a9c0*/  CALL.REL.NOINC `($_ZN7cutlass13device_kernelIN5flash19enable_sm80_to_sm89INS1_16FlashAttnBwdSm80INS1_25CollectiveMainloopBwdSm80ILi2ELi2EN4cute5tupleIJNS5_1CILi128EEES8_NS7_ILi64EEEEEENS_10bfloat16_tEfNS_4arch4Sm80ELb0ELb0ELb1ELb0ELb0ELb0ELb0ELb0ELi2ELi4ELi4ELi4ELb0EEENS1_21CollectiveEpilogueBwdISA_SB_SD_Li256ELb0ELb0ELi2EEENS1_19SingleTileSchedulerILb0ELb0ELb0ELi128EEEEEEEEEvNT_6ParamsE$_ZN4cute3eso3ESOILb1ELb0EJNS_5tupleIJNS_1CILi2EEES4_EEENS2_IJiNS3_ILi4096EEEEEEEEC2ERKS5_RKS7_) ;  /* 0xffffde8000007944 */ /* 0x000fea0003c3ffff */
[----:B-1----:R-:W-:Y:S02]  /*a9d0*/  MOV R2, R6 ;  /* 0x0000000600027202 */ /* 0x002fe40000000f00 */
[----:B------:R-:W-:-:S04]  /*a9e0*/  MOV R3, 0x0 ;  /* 0x0000000000037802 */ /* 0x000fc80000000f00 */
[----:B------:R-:W-:Y:S05]  /*a9f0*/  RET.REL.NODEC R2 `(_ZN7cutlass13device_kernelIN5flash19enable_sm80_to_sm89INS1_16FlashAttnBwdSm80INS1_25CollectiveMainloopBwdSm80ILi2ELi2EN4cute5tupleIJNS5_1CILi128EEES8_NS7_ILi64EEEEEENS_10bfloat16_tEfNS_4arch4Sm80ELb0ELb0ELb1ELb0ELb0ELb0ELb0ELb0ELi2ELi4ELi4ELi4ELb0EEENS1_21CollectiveEpilogueBwdISA_SB_SD_Li256ELb0ELb0ELi2EEENS1_19SingleTileSchedulerILb0ELb0ELb0ELi128EEEEEEEEEvNT_6ParamsE) ;  /* 0xffff560002007950 */ /* 0x000fea0003c3ffff */
        .type           $_ZN7cutlass13device_kernelIN5flash19enable_sm80_to_sm89INS1_16FlashAttnBwdSm80INS1_25CollectiveMainloopBwdSm80ILi2ELi2EN4cute5tupleIJNS5_1CILi128EEES8_NS7_ILi64EEEEEENS_10bfloat16_tEfNS_4arch4Sm80ELb0ELb0ELb1ELb0ELb0ELb0ELb0ELb0ELi2ELi4ELi4ELi4ELb0EEENS1_21CollectiveEpilogueBwdISA_SB_SD_Li256ELb0ELb0ELi2EEENS1_19SingleTileSchedulerILb0ELb0ELb0ELi128EEEEEEEEEvNT_6ParamsE$_ZN4cute5tupleIJNS0_IJNS_1CILi2EEES2_EEENS0_IJiNS1_ILi512EEEEEEEEC2ERKS3_RKS5_,@function
        .size           $_ZN7cutlass13device_kernelIN5flash19enable_sm80_to_sm89INS1_16FlashAttnBwdSm80INS1_25CollectiveMainloopBwdSm80ILi2ELi2EN4cute5tupleIJNS5_1CILi128EEES8_NS7_ILi64EEEEEENS_10bfloat16_tEfNS_4arch4Sm80ELb0ELb0ELb1ELb0ELb0ELb0ELb0ELb0ELi2ELi4ELi4ELi4ELb0EEENS1_21CollectiveEpilogueBwdISA_SB_SD_Li256ELb0ELb0ELi2EEENS1_19SingleTileSchedulerILb0ELb0ELb0ELi128EEEEEEEEEvNT_6ParamsE$_ZN4cute5tupleIJNS0_IJNS_1CILi2EEES2_EEENS0_IJiNS1_ILi512EEEEEEEEC2ERKS3_RKS5_,($_ZN7cutlass13device_kernelIN5flash19enable_sm80_to_sm89INS1_16FlashAttnBwdSm80INS1_25CollectiveMainloopBwdSm80ILi2ELi2EN4cute5tupleIJNS5_1CILi128EEES8_NS7_ILi64EEEEEENS_10bfloat16_tEfNS_4arch4Sm80ELb0ELb0ELb1ELb0ELb0ELb0ELb0ELb0ELi2ELi4ELi4ELi4ELb0EEENS1_21CollectiveEpilogueBwdISA_SB_SD_Li256ELb0ELb0ELi2EEENS1_19SingleTileSchedulerILb0ELb0ELb0ELi128EEEEEEEEEvNT_6ParamsE$_ZN4cute5tupleIJNS0_IJNS_1CILi2EEES2_EEENS0_IJiiEEEEEC2ERKS3_RKS4_ - $_ZN7cutlass13device_kernelIN5flash19enable_sm80_to_sm89INS1_16FlashAttnBwdSm80INS1_25CollectiveMainloopBwdSm80ILi2ELi2EN4cute5tupleIJNS5_1CILi128EEES8_NS7_ILi64EEEEEENS_10bfloat16_tEfNS_4arch4Sm80ELb0ELb0ELb1ELb0ELb0ELb0ELb0ELb0ELi2ELi4ELi4ELi4ELb0EEENS1_21CollectiveEpilogueBwdISA_SB_SD_Li256ELb0ELb0ELi2EEENS1_19SingleTileSchedulerILb0ELb0ELb0ELi128EEEEEEEEEvNT_6ParamsE$_ZN4cute5tupleIJNS0_IJNS_1CILi2EEES2_EEENS0_IJiNS1_ILi512EEEEEEEEC2ERKS3_RKS5_)
$_ZN7cutlass13device_kernelIN5flash19enable_sm80_to_sm89INS1_16FlashAttnBwdSm80INS1_25CollectiveMainloopBwdSm80ILi2ELi2EN4cute5tupleIJNS5_1CILi128EEES8_NS7_ILi64EEEEEENS_10bfloat16_tEfNS_4arch4Sm80ELb0ELb0ELb1ELb0ELb0ELb0ELb0ELb0ELi2ELi4ELi4ELi4ELb0EEENS1_21CollectiveEpilogueBwdISA_SB_SD_Li256ELb0ELb0ELi2EEENS1_19SingleTileSchedulerILb0ELb0ELb0ELi128EEEEEEEEEvNT_6ParamsE$_ZN4cute5tupleIJNS0_IJNS_1CILi2EEES2_EEENS0_IJiNS1_ILi512EEEEEEEEC2ERKS3_RKS5_:
[----:B------:R-:W-:Y:S02]  /*aa00*/  MOV R4, 0xaa20 ;  /* 0x0000aa2000047802 */ /* 0x000fe40000000f00 */
[----:B------:R-:W-:Y:S05]  /*aa10*/  CALL.REL.NOINC `($_ZN7cutlass13device_kernelIN5flash19enable_sm80_to_sm89INS1_16FlashAttnBwdSm80INS1_25CollectiveMainloopBwdSm80ILi2ELi2EN4cute5tupleIJNS5_1CILi128EEES8_NS7_ILi64EEEEEENS_10bfloat16_tEfNS_4arch4Sm80ELb0ELb0ELb1ELb0ELb0ELb0ELb0ELb0ELi2ELi4ELi4ELi4ELb0EEENS1_21CollectiveEpilogueBwdISA_SB_SD_Li256ELb0ELb0ELi2EEENS1_19SingleTileSchedulerILb0ELb0ELb0ELi128EEEEEEEEEvNT_6ParamsE$_ZN4cute3eso3ESOILb1ELb0EJNS_5tupleIJNS_1CILi2EEES4_EEENS2_IJiNS3_ILi512EEEEEEEEC2ERKS5_RKS7_) ;  /* 0xffffde7000007944 */ /* 0x000fea0003c3ffff */
[----:B-1----:R-:W-:Y:S02]  /*aa20*/  MOV R2, R6 ;  /* 0x0000000600027202 */ /* 0x002fe40000000f00 */
[----:B------:R-:W-:-:S04]  /*aa30*/  MOV R3, 0x0 ;  /* 0x0000000000037802 */ /* 0x000fc80000000f00 */
[----:B------:R-:W-:Y:S05]  /*aa40*/  RET.REL.NODEC R2 `(_ZN7cutlass13device_kernelIN5flash19enable_sm80_to_sm89INS1_16FlashAttnBwdSm80INS1_25CollectiveMainloopBwdSm80ILi2ELi2EN4cute5tupleIJNS5_1CILi128EEES8_NS7_ILi64EEEEEENS_10bfloat16_tEfNS_4arch4Sm80ELb0ELb0ELb1ELb0ELb0ELb0ELb0ELb0ELi2ELi4ELi4ELi4ELb0EEENS1_21CollectiveEpilogueBwdISA_SB_SD_Li256ELb0ELb0ELi2EEENS1_19SingleTileSchedulerILb0ELb0ELb0ELi128EEEEEEEEEvNT_6ParamsE) ;  /* 0xffff55b002007950 */ /* 0x000fea0003c3ffff */
        .type           $_ZN7cutlass13device_kernelIN5flash19enable_sm80_to_sm89INS1_16FlashAttnBwdSm80INS1_25CollectiveMainloopBwdSm80ILi2ELi2EN4cute5tupleIJNS5_1CILi128EEES8_NS7_ILi64EEEEEENS_10bfloat16_tEfNS_4arch4Sm80ELb0ELb0ELb1ELb0ELb0ELb0ELb0ELb0ELi2ELi4ELi4ELi4ELb0EEENS1_21CollectiveEpilogueBwdISA_SB_SD_Li256ELb0ELb0ELi2EEENS1_19SingleTileSchedulerILb0ELb0ELb0ELi128EEEEEEEEEvNT_6ParamsE$_ZN4cute5tupleIJNS0_IJNS_1CILi2EEES2_EEENS0_IJiiEEEEEC2ERKS3_RKS4_,@function
        .size           $_ZN7cutlass13device_kernelIN5flash19enable_sm80_to_sm89INS1_16FlashAttnBwdSm80INS1_25CollectiveMainloopBwdSm80ILi2ELi2EN4cute5tupleIJNS5_1CILi128EEES8_NS7_ILi64EEEEEENS_10bfloat16_tEfNS_4arch4Sm80ELb0ELb0ELb1ELb0ELb0ELb0ELb0ELb0ELi2ELi4ELi4ELi4ELb0EEENS1_21CollectiveEpilogueBwdISA_SB_SD_Li256ELb0ELb0ELi2EEENS1_19SingleTileSchedulerILb0ELb0ELb0ELi128EEEEEEEEEvNT_6ParamsE$_ZN4cute5tupleIJNS0_IJNS_1CILi2EEES2_EEENS0_IJiiEEEEEC2ERKS3_RKS4_,($_ZN7cutlass13device_kernelIN5flash19enable_sm80_to_sm89INS1_16FlashAttnBwdSm80INS1_25CollectiveMainloopBwdSm80ILi2ELi2EN4cute5tupleIJNS5_1CILi128EEES8_NS7_ILi64EEEEEENS_10bfloat16_tEfNS_4arch4Sm80ELb0ELb0ELb1ELb0ELb0ELb0ELb0ELb0ELi2ELi4ELi4ELi4ELb0EEENS1_21CollectiveEpilogueBwdISA_SB_SD_Li256ELb0ELb0ELi2EEENS1_19SingleTileSchedulerILb0ELb0ELb0ELi128EEEEEEEEEvNT_6ParamsE$_ZN4cute5tupleIJNS0_IJNS_1CILi2EEES2_S2_EEENS0_IJNS1_ILi1EEENS1_ILi512EEEiEEEEEC2ERKS3_RKS6_ - $_ZN7cutlass13device_kernelIN5flash19enable_sm80_to_sm89INS1_16FlashAttnBwdSm80INS1_25CollectiveMainloopBwdSm80ILi2ELi2EN4cute5tupleIJNS5_1CILi128EEES8_NS7_ILi64EEEEEENS_10bfloat16_tEfNS_4arch4Sm80ELb0ELb0ELb1ELb0ELb0ELb0ELb0ELb0ELi2ELi4ELi4ELi4ELb0EEENS1_21CollectiveEpilogueBwdISA_SB_SD_Li256ELb0ELb0ELi2EEENS1_19SingleTileSchedulerILb0ELb0ELb0ELi128EEEEEEEEEvNT_6ParamsE$_ZN4cute5tupleIJNS0_IJNS_1CILi2EEES2_EEENS0_IJiiEEEEEC2ERKS3_RKS4_)
$_ZN7cutlass13device_kernelIN5flash19enable_sm80_to_sm89INS1_16FlashAttnBwdSm80INS1_25CollectiveMainloopBwdSm80ILi2ELi2EN4cute5tupleIJNS5_1CILi128EEES8_NS7_ILi64EEEEEENS_10bfloat16_tEfNS_4arch4Sm80ELb0ELb0ELb1ELb0ELb0ELb0ELb0ELb0ELi2ELi4ELi4ELi4ELb0EEENS1_21CollectiveEpilogueBwdISA_SB_SD_Li256ELb0ELb0ELi2EEENS1_19SingleTileSchedulerILb0ELb0ELb0ELi128EEEEEEEEEvNT_6ParamsE$_ZN4cute5tupleIJNS0_IJNS_1CILi2EEES2_EEENS0_IJiiEEEEEC2ERKS3_RKS4_:
[----:B------:R-:W-:Y:S02]  /*aa50*/  MOV R4, 0xaa70 ;  /* 0x0000aa7000047802 */ /* 0x000fe40000000f00 */
[----:B------:R-:W-:Y:S05]  /*aa60*/  CALL.REL.NOINC `($_ZN7cutlass13device_kernelIN5flash19enable_sm80_to_sm89INS1_16FlashAttnBwdSm80INS1_25CollectiveMainloopBwdSm80ILi2ELi2EN4cute5tupleIJNS5_1CILi128EEES8_NS7_ILi64EEEEEENS_10bfloat16_tEfNS_4arch4Sm80ELb0ELb0ELb1ELb0ELb0ELb0ELb0ELb0ELi2ELi4ELi4ELi4ELb0EEENS1_21CollectiveEpilogueBwdISA_SB_SD_Li256ELb0ELb0ELi2EEENS1_19SingleTileSchedulerILb0ELb0ELb0ELi128EEEEEEEEEvNT_6ParamsE$_ZN4cute3eso3ESOILb1ELb0EJNS_5tupleIJNS_1CILi2EEES4_EEENS2_IJiiEEEEEC2ERKS5_RKS6_) ;  /* 0xffffde6000007944 */ /* 0x000fea0003c3ffff */
[----:B-1----:R-:W-:Y:S02]  /*aa70*/  MOV R2, R6 ;  /* 0x0000000600027202 */ /* 0x002fe40000000f00 */
[----:B------:R-:W-:-:S04]  /*aa80*/  MOV R3, 0x0 ;  /* 0x0000000000037802 */ /* 0x000fc80000000f00 */
[----:B------:R-:W-:Y:S05]  /*aa90*/  RET.REL.NODEC R2 `(_ZN7cutlass13device_kernelIN5flash19enable_sm80_to_sm89INS1_16FlashAttnBwdSm80INS1_25CollectiveMainloopBwdSm80ILi2ELi2EN4cute5tupleIJNS5_1CILi128EEES8_NS7_ILi64EEEEEENS_10bfloat16_tEfNS_4arch4Sm80ELb0ELb0ELb1ELb0ELb0ELb0ELb0ELb0ELi2ELi4ELi4ELi4ELb0EEENS1_21CollectiveEpilogueBwdISA_SB_SD_Li256ELb0ELb0ELi2EEENS1_19SingleTileSchedulerILb0ELb0ELb0ELi128EEEEEEEEEvNT_6ParamsE) ;  /* 0xffff556002007950 */ /* 0x000fea0003c3ffff */
        .type           $_ZN7cutlass13device_kernelIN5flash19enable_sm80_to_sm89INS1_16FlashAttnBwdSm80INS1_25CollectiveMainloopBwdSm80ILi2ELi2EN4cute5tupleIJNS5_1CILi128EEES8_NS7_ILi64EEEEEENS_10bfloat16_tEfNS_4arch4Sm80ELb0ELb0ELb1ELb0ELb0ELb0ELb0ELb0ELi2ELi4ELi4ELi4ELb0EEENS1_21CollectiveEpilogueBwdISA_SB_SD_Li256ELb0ELb0ELi2EEENS1_19SingleTileSchedulerILb0ELb0ELb0ELi128EEEEEEEEEvNT_6ParamsE$_ZN4cute5tupleIJNS0_IJNS_1CILi2EEES2_S2_EEENS0_IJNS1_ILi1EEENS1_ILi512EEEiEEEEEC2ERKS3_RKS6_,@function
        .size           $_ZN7cutlass13device_kernelIN5flash19enable_sm80_to_sm89INS1_16FlashAttnBwdSm80INS1_25CollectiveMainloopBwdSm80ILi2ELi2EN4cute5tupleIJNS5_1CILi128EEES8_NS7_ILi64EEEEEENS_10bfloat16_tEfNS_4arch4Sm80ELb0ELb0ELb1ELb0ELb0ELb0ELb0ELb0ELi2ELi4ELi4ELi4ELb0EEENS1_21CollectiveEpilogueBwdISA_SB_SD_Li256ELb0ELb0ELi2EEENS1_19SingleTileSchedulerILb0ELb0ELb0ELi128EEEEEEEEEvNT_6ParamsE$_ZN4cute5tupleIJNS0_IJNS_1CILi2EEES2_S2_EEENS0_IJNS1_ILi1EEENS1_ILi512EEEiEEEEEC2ERKS3_RKS6_,($_ZN7cutlass13device_kernelIN5flash19enable_sm80_to_sm89INS1_16FlashAttnBwdSm80INS1_25CollectiveMainloopBwdSm80ILi2ELi2EN4cute5tupleIJNS5_1CILi128EEES8_NS7_ILi64EEEEEENS_10bfloat16_tEfNS_4arch4Sm80ELb0ELb0ELb1ELb0ELb0ELb0ELb0ELb0ELi2ELi4ELi4ELi4ELb0EEENS1_21CollectiveEpilogueBwdISA_SB_SD_Li256ELb0ELb0ELi2EEENS1_19SingleTileSchedulerILb0ELb0ELb0ELi128EEEEEEEEEvNT_6ParamsE$_ZN4cute5tupleIJNS0_IJNS_1CILi8EEENS0_IJNS1_ILi2EEES3_S3_EEENS1_ILi1EEES4_S5_EEENS0_IJS5_NS0_IJS2_iiEEENS1_ILi64EEENS0_IJiNS1_ILi144EEENS1_ILi288EEEEEENS1_ILi512EEEEEEEEC2ERKS6_RKSD_ - $_ZN7cutlass13device_kernelIN5flash19enable_sm80_to_sm89INS1_16FlashAttnBwdSm80INS1_25CollectiveMainloopBwdSm80ILi2ELi2EN4cute5tupleIJNS5_1CILi128EEES8_NS7_ILi64EEEEEENS_10bfloat16_tEfNS_4arch4Sm80ELb0ELb0ELb1ELb0ELb0ELb0ELb0ELb0ELi2ELi4ELi4ELi4ELb0EEENS1_21CollectiveEpilogueBwdISA_SB_SD_Li256ELb0ELb0ELi2EEENS1_19SingleTileSchedulerILb0ELb0ELb0ELi128EEEEEEEEEvNT_6ParamsE$_ZN4cute5tupleIJNS0_IJNS_1CILi2EEES2_S2_EEENS0_IJNS1_ILi1EEENS1_ILi512EEEiEEEEEC2ERKS3_RKS6_)
$_ZN7cutlass13device_kernelIN5flash19enable_sm80_to_sm89INS1_16FlashAttnBwdSm80INS1_25CollectiveMainloopBwdSm80ILi2ELi2EN4cute5tupleIJNS5_1CILi128EEES8_NS7_ILi64EEEEEENS_10bfloat16_tEfNS_4arch4Sm80ELb0ELb0ELb1ELb0ELb0ELb0ELb0ELb0ELi2ELi4ELi4ELi4ELb0EEENS1_21CollectiveEpilogueBwdISA_SB_SD_Li256ELb0ELb0ELi2EEENS1_19SingleTileSchedulerILb0ELb0ELb0ELi128EEEEEEEEEvNT_6ParamsE$_ZN4cute5tupleIJNS0_IJNS_1CILi2EEES2_S2_EEENS0_IJNS1_ILi1EEENS1_ILi512EEEiEEEEEC2ERKS3_RKS6_:
[----:B------:R-:W-:Y:S02]  /*aaa0*/  MOV R4, 0xaac0 ;  /* 0x0000aac000047802 */ /* 0x000fe40000000f00 */
[----:B------:R-:W-:Y:S05]  /*aab0*/  CALL.REL.NOINC `($_ZN7cutlass13device_kernelIN5flash19enable_sm80_to_sm89INS1_16FlashAttnBwdSm80INS1_25CollectiveMainloopBwdSm80ILi2ELi2EN4cute5tupleIJNS5_1CILi128EEES8_NS7_ILi64EEEEEENS_10bfloat16_tEfNS_4arch4Sm80ELb0ELb0ELb1ELb0ELb0ELb0ELb0ELb0ELi2ELi4ELi4ELi4ELb0EEENS1_21CollectiveEpilogueBwdISA_SB_SD_Li256ELb0ELb0ELi2EEENS1_19SingleTileSchedulerILb0ELb0ELb0ELi128EEEEEEEEEvNT_6ParamsE$_ZN4cute3eso3ESOILb1ELb0EJNS_5tupleIJNS_1CILi2EEES4_S4_EEENS2_IJNS3_ILi1EEENS3_ILi512EEEiEEEEEC2ERKS5_RKS8_) ;  /* 0xffffdec000007944 */ /* 0x000fea0003c3ffff */
[----:B-1----:R-:W-:Y:S02]  /*aac0*/  MOV R2, R6 ;  /* 0x0000000600027202 */ /* 0x002fe40000000f00 */
[----:B------:R-:W-:-:S04]  /*aad0*/  MOV R3, 0x0 ;  /* 0x0000000000037802 */ /* 0x000fc80000000f00 */
[----:B------:R-:W-:Y:S05]  /*aae0*/  RET.REL.NODEC R2 `(_ZN7cutlass13device_kernelIN5flash19enable_sm80_to_sm89INS1_16FlashAttnBwdSm80INS1_25CollectiveMainloopBwdSm80ILi2ELi2EN4cute5tupleIJNS5_1CILi128EEES8_NS7_ILi64EEEEEENS_10bfloat16_tEfNS_4arch4Sm80ELb0ELb0ELb1ELb0ELb0ELb0ELb0ELb0ELi2ELi4ELi4ELi4ELb0EEENS1_21CollectiveEpilogueBwdISA_SB_SD_Li256ELb0ELb0ELi2EEENS1_19SingleTileSchedulerILb0ELb0ELb0ELi128EEEEEEEEEvNT_6ParamsE) ;  /* 0xffff551002007950 */ /* 0x000fea0003c3ffff */
        .type           $_ZN7cutlass13device_kernelIN5flash19enable_sm80_to_sm89INS1_16FlashAttnBwdSm80INS1_25CollectiveMainloopBwdSm80ILi2ELi2EN4cute5tupleIJNS5_1CILi128EEES8_NS7_ILi64EEEEEENS_10bfloat16_tEfNS_4arch4Sm80ELb0ELb0ELb1ELb0ELb0ELb0ELb0ELb0ELi2ELi4ELi4ELi4ELb0EEENS1_21CollectiveEpilogueBwdISA_SB_SD_Li256ELb0ELb0ELi2EEENS1_19SingleTileSchedulerILb0ELb0ELb0ELi128EEEEEEEEEvNT_6ParamsE$_ZN4cute5tupleIJNS0_IJNS_1CILi8EEENS0_IJNS1_ILi2EEES3_S3_EEENS1_ILi1EEES4_S5_EEENS0_IJS5_NS0_IJS2_iiEEENS1_ILi64EEENS0_IJiNS1_ILi144EEENS1_ILi288EEEEEENS1_ILi512EEEEEEEEC2ERKS6_RKSD_,@function
        .size           $_ZN7cutlass13device_kernelIN5flash19enable_sm80_to_sm89INS1_16FlashAttnBwdSm80INS1_25CollectiveMainloopBwdSm80ILi2ELi2EN4cute5tupleIJNS5_1CILi128EEES8_NS7_ILi64EEEEEENS_10bfloat16_tEfNS_4arch4Sm80ELb0ELb0ELb1ELb0ELb0ELb0ELb0ELb0ELi2ELi4ELi4ELi4ELb0EEENS1_21CollectiveEpilogueBwdISA_SB_SD_Li256ELb0ELb0ELi2EEENS1_19SingleTileSchedulerILb0ELb0ELb0ELi128EEEEEEEEEvNT_6ParamsE$_ZN4cute5tupleIJNS0_IJNS_1CILi8EEENS0_IJNS1_ILi2EEES3_S3_EEENS1_ILi1EEES4_S5_EEENS0_IJS5_NS0_IJS2_iiEEENS1_ILi64EEENS0_IJiNS1_ILi144EEENS1_ILi288EEEEEENS1_ILi512EEEEEEEEC2ERKS6_RKSD_,($_ZN7cutlass13device_kernelIN5flash19enable_sm80_to_sm89INS1_16FlashAttnBwdSm80INS1_25CollectiveMainloopBwdSm80ILi2ELi2EN4cute5tupleIJNS5_1CILi128EEES8_NS7_ILi64EEEEEENS_10bfloat16_tEfNS_4arch4Sm80ELb0ELb0ELb1ELb0ELb0ELb0ELb0ELb0ELi2ELi4ELi4ELi4ELb0EEENS1_21CollectiveEpilogueBwdISA_SB_SD_Li256ELb0ELb0ELi2EEENS1_19SingleTileSchedulerILb0ELb0ELb0ELi128EEEEEEEEEvNT_6ParamsE$_ZN4cute5tupleIJNS0_IJNS_1CILi8EEENS0_IJNS1_ILi2EEES3_S3_EEENS1_ILi1EEES4_S5_EEENS0_IJS5_NS0_IJiiiEEENS1_ILi64EEENS0_IJNS1_ILi72EEENS1_ILi144EEENS1_ILi288EEEEEENS1_ILi512EEEEEEEEC2ERKS6_RKSE_ - $_ZN7cutlass13device_kernelIN5flash19enable_sm80_to_sm89INS1_16FlashAttnBwdSm80INS1_25CollectiveMainloopBwdSm80ILi2ELi2EN4cute5tupleIJNS5_1CILi128EEES8_NS7_ILi64EEEEEENS_10bfloat16_tEfNS_4arch4Sm80ELb0ELb0ELb1ELb0ELb0ELb0ELb0ELb0ELi2ELi4ELi4ELi4ELb0EEENS1_21CollectiveEpilogueBwdISA_SB_SD_Li256ELb0ELb0ELi2EEENS1_19SingleTileSchedulerILb0ELb0ELb0ELi128EEEEEEEEEvNT_6ParamsE$_ZN4cute5tupleIJNS0_IJNS_1CILi8EEENS0_IJNS1_ILi2EEES3_S3_EEENS1_ILi1EEES4_S5_EEENS0_IJS5_NS0_IJS2_iiEEENS1_ILi64EEENS0_IJiNS1_ILi144EEENS1_ILi288EEEEEENS1_ILi512EEEEEEEEC2ERKS6_RKSD_)
$_ZN7cutlass13device_kernelIN5flash19enable_sm80_to_sm89INS1_16FlashAttnBwdSm80INS1_25CollectiveMainloopBwdSm80ILi2ELi2EN4cute5tupleIJNS5_1CILi128EEES8_NS7_ILi64EEEEEENS_10bfloat16_tEfNS_4arch4Sm80ELb0ELb0ELb1ELb0ELb0ELb0ELb0ELb0ELi2ELi4ELi4ELi4ELb0EEENS1_21CollectiveEpilogueBwdISA_SB_SD_Li256ELb0ELb0ELi2EEENS1_19SingleTileSchedulerILb0ELb0ELb0ELi128EEEEEEEEEvNT_6ParamsE$_ZN4cute5tupleIJNS0_IJNS_1CILi8EEENS0_IJNS1_ILi2EEES3_S3_EEENS1_ILi1EEES4_S5_EEENS0_IJS5_NS0_IJS2_iiEEENS1_ILi64EEENS0_IJiNS1_ILi144EEENS1_ILi288EEEEEENS1_ILi512EEEEEEEEC2ERKS6_RKSD_:
[----:B------:R-:W-:Y:S02]  /*aaf0*/  MOV R8, 0xab10 ;  /* 0x0000ab1000087802 */ /* 0x000fe40000000f00 */
[----:B------:R-:W-:Y:S05]  /*ab00*/  CALL.REL.NOINC `($_ZN7cutlass13device_kernelIN5flash19enable_sm80_to_sm89INS1_16FlashAttnBwdSm80INS1_25CollectiveMainloopBwdSm80ILi2ELi2EN4cute5tupleIJNS5_1CILi128EEES8_NS7_ILi64EEEEEENS_10bfloat16_tEfNS_4arch4Sm80ELb0ELb0ELb1ELb0ELb0ELb0ELb0ELb0ELi2ELi4ELi4ELi4ELb0EEENS1_21CollectiveEpilogueBwdISA_SB_SD_Li256ELb0ELb0ELi2EEENS1_19SingleTileSchedulerILb0ELb0ELb0ELi128EEEEEEEEEvNT_6ParamsE$_ZN4cute3eso3ESOILb1ELb0EJNS_5tupleIJNS_1CILi8EEENS2_IJNS3_ILi2EEES5_S5_EEENS3_ILi1EEES6_S7_EEENS2_IJS7_NS2_IJS4_iiEEENS3_ILi64EEENS2_IJiNS3_ILi144EEENS3_ILi288EEEEEENS3_ILi512EEEEEEEEC2ERKS8_RKSF_) ;  /* 0xffffdeb000007944 */ /* 0x000fea0003c3ffff */
[----:B-1----:R-:W-:Y:S02]  /*ab10*/  MOV R2, R6 ;  /* 0x0000000600027202 */ /* 0x002fe40000000f00 */
[----:B------:R-:W-:-:S04]  /*ab20*/  MOV R3, 0x0 ;  /* 0x0000000000037802 */ /* 0x000fc80000000f00 */
[----:B------:R-:W-:Y:S05]  /*ab30*/  RET.REL.NODEC R2 `(_ZN7cutlass13device_kernelIN5flash19enable_sm80_to_sm89INS1_16FlashAttnBwdSm80INS1_25CollectiveMainloopBwdSm80ILi2ELi2EN4cute5tupleIJNS5_1CILi128EEES8_NS7_ILi64EEEEEENS_10bfloat16_tEfNS_4arch4Sm80ELb0ELb0ELb1ELb0ELb0ELb0ELb0ELb0ELi2ELi4ELi4ELi4ELb0EEENS1_21CollectiveEpilogueBwdISA_SB_SD_Li256ELb0ELb0ELi2EEENS1_19SingleTileSchedulerILb0ELb0ELb0ELi128EEEEEEEEEvNT_6ParamsE) ;  /* 0xffff54c002007950 */ /* 0x000fea0003c3ffff */
        .type           $_ZN7cutlass13device_kernelIN5flash19enable_sm80_to_sm89INS1_16FlashAttnBwdSm80INS1_25CollectiveMainloopBwdSm80ILi2ELi2EN4cute5tupleIJNS5_1CILi128EEES8_NS7_ILi64EEEEEENS_10bfloat16_tEfNS_4arch4Sm80ELb0ELb0ELb1ELb0ELb0ELb0ELb0ELb0ELi2ELi4ELi4ELi4ELb0EEENS1_21CollectiveEpilogueBwdISA_SB_SD_Li256ELb0ELb0ELi2EEENS1_19SingleTileSchedulerILb0ELb0ELb0ELi128EEEEEEEEEvNT_6ParamsE$_ZN4cute5tupleIJNS0_IJNS_1CILi8EEENS0_IJNS1_ILi2EEES3_S3_EEENS1_ILi1EEES4_S5_EEENS0_IJS5_NS0_IJiiiEEENS1_ILi64EEENS0_IJNS1_ILi72EEENS1_ILi144EEENS1_ILi288EEEEEENS1_ILi512EEEEEEEEC2ERKS6_RKSE_,@function
        .size           $_ZN7cutlass13device_kernelIN5flash19enable_sm80_to_sm89INS1_16FlashAttnBwdSm80INS1_25CollectiveMainloopBwdSm80ILi2ELi2EN4cute5tupleIJNS5_1CILi128EEES8_NS7_ILi64EEEEEENS_10bfloat16_tEfNS_4arch4Sm80ELb0ELb0ELb1ELb0ELb0ELb0ELb0ELb0ELi2ELi4ELi4ELi4ELb0EEENS1_21CollectiveEpilogueBwdISA_SB_SD_Li256ELb0ELb0ELi2EEENS1_19SingleTileSchedulerILb0ELb0ELb0ELi128EEEEEEEEEvNT_6ParamsE$_ZN4cute5tupleIJNS0_IJNS_1CILi8EEENS0_IJNS1_ILi2EEES3_S3_EEENS1_ILi1EEES4_S5_EEENS0_IJS5_NS0_IJiiiEEENS1_ILi64EEENS0_IJNS1_ILi72EEENS1_ILi144EEENS1_ILi288EEEEEENS1_ILi512EEEEEEEEC2ERKS6_RKSE_,($_ZN7cutlass13device_kernelIN5flash19enable_sm80_to_sm89INS1_16FlashAttnBwdSm80INS1_25CollectiveMainloopBwdSm80ILi2ELi2EN4cute5tupleIJNS5_1CILi128EEES8_NS7_ILi64EEEEEENS_10bfloat16_tEfNS_4arch4Sm80ELb0ELb0ELb1ELb0ELb0ELb0ELb0ELb0ELi2ELi4ELi4ELi4ELb0EEENS1_21CollectiveEpilogueBwdISA_SB_SD_Li256ELb0ELb0ELi2EEENS1_19SingleTileSchedulerILb0ELb0ELb0ELi128EEEEEEEEEvNT_6ParamsE$_ZN4cute5tupleIJNS0_IJNS_1CILi8EEENS1_ILi2EEES3_S3_S2_S3_EEENS0_IJNS1_ILi1EEEiiiNS1_ILi72EEENS1_ILi512EEEEEEEEC2ERKS4_RKS8_ - $_ZN7cutlass13device_kernelIN5flash19enable_sm80_to_sm89INS1_16FlashAttnBwdSm80INS1_25CollectiveMainloopBwdSm80ILi2ELi2EN4cute5tupleIJNS5_1CILi128EEES8_NS7_ILi64EEEEEENS_10bfloat16_tEfNS_4arch4Sm80ELb0ELb0ELb1ELb0ELb0ELb0ELb0ELb0ELi2ELi4ELi4ELi4ELb0EEENS1_21CollectiveEpilogueBwdISA_SB_SD_Li256ELb0ELb0ELi2EEENS1_19SingleTileSchedulerILb0ELb0ELb0ELi128EEEEEEEEEvNT_6ParamsE$_ZN4cute5tupleIJNS0_IJNS_1CILi8EEENS0_IJNS1_ILi2EEES3_S3_EEENS1_ILi1EEES4_S5_EEENS0_IJS5_NS0_IJiiiEEENS1_ILi64EEENS0_IJNS1_ILi72EEENS1_ILi144EEENS1_ILi288EEEEEENS1_ILi512EEEEEEEEC2ERKS6_RKSE_)
$_ZN7cutlass13device_kernelIN5flash19enable_sm80_to_sm89INS1_16FlashAttnBwdSm80INS1_25CollectiveMainloopBwdSm80ILi2ELi2EN4cute5tupleIJNS5_1CILi128EEES8_NS7_ILi64EEEEEENS_10bfloat16_tEfNS_4arch4Sm80ELb0ELb0ELb1ELb0ELb0ELb0ELb0ELb0ELi2ELi4ELi4ELi4ELb0EEENS1_21CollectiveEpilogueBwdISA_SB_SD_Li256ELb0ELb0ELi2EEENS1_19SingleTileSchedulerILb0ELb0ELb0ELi128EEEEEEEEEvNT_6ParamsE$_ZN4cute5tupleIJNS0_IJNS_1CILi8EEENS0_IJNS1_ILi2EEES3_S3_EEENS1_ILi1EEES4_S5_EEENS0_IJS5_NS0_IJiiiEEENS1_ILi64EEENS0_IJNS1_ILi72EEENS1_ILi144EEENS1_ILi288EEEEEENS1_ILi512EEEEEEEEC2ERKS6_RKSE_:
[----:B------:R-:W-:Y:S02]  /*ab40*/  MOV R8, 0xab60 ;  /* 0x0000ab6000087802 */ /* 0x000fe40000000f00 */
[----:B------:R-:W-:Y:S05]  /*ab50*/  CALL.REL.NOINC `($_ZN7cutlass13device_kernelIN5flash19enable_sm80_to_sm89INS1_16FlashAttnBwdSm80INS1_25CollectiveMainloopBwdSm80ILi2ELi2EN4cute5tupleIJNS5_1CILi128EEES8_NS7_ILi64EEEEEENS_10bfloat16_tEfNS_4arch4Sm80ELb0ELb0ELb1ELb0ELb0ELb0ELb0ELb0ELi2ELi4ELi4ELi4ELb0EEENS1_21CollectiveEpilogueBwdISA_SB_SD_Li256ELb0ELb0ELi2EEENS1_19SingleTileSchedulerILb0ELb0ELb0ELi128EEEEEEEEEvNT_6ParamsE$_ZN4cute3eso3ESOILb1ELb0EJNS_5tupleIJNS_1CILi8EEENS2_IJNS3_ILi2EEES5_S5_EEENS3_ILi1EEES6_S7_EEENS2_IJS7_NS2_IJiiiEEENS3_ILi64EEENS2_IJNS3_ILi72EEENS3_ILi144EEENS3_ILi288EEEEEENS3_ILi512EEEEEEEEC2ERKS8_RKSG_) ;  /* 0xffffdec000007944 */ /* 0x000fea0003c3ffff */
[----:B-1----:R-:W-:Y:S02]  /*ab60*/  MOV R2, R6 ;  /* 0x0000000600027202 */ /* 0x002fe40000000f00 */
[----:B------:R-:W-:-:S04]  /*ab70*/  MOV R3, 0x0 ;  /* 0x0000000000037802 */ /* 0x000fc80000000f00 */
[----:B------:R-:W-:Y:S05]  /*ab80*/  RET.REL.NODEC R2 `(_ZN7cutlass13device_kernelIN5flash19enable_sm80_to_sm89INS1_16FlashAttnBwdSm80INS1_25CollectiveMainloopBwdSm80ILi2ELi2EN4cute5tupleIJNS5_1CILi128EEES8_NS7_ILi64EEEEEENS_10bfloat16_tEfNS_4arch4Sm80ELb0ELb0ELb1ELb0ELb0ELb0ELb0ELb0ELi2ELi4ELi4ELi4ELb0EEENS1_21CollectiveEpilogueBwdISA_SB_SD_Li256ELb0ELb0ELi2EEENS1_19SingleTileSchedulerILb0ELb0ELb0ELi128EEEEEEEEEvNT_6ParamsE) ;  /* 0xffff547002007950 */ /* 0x000fea0003c3ffff */
        .type           $_ZN7cutlass13device_kernelIN5flash19enable_sm80_to_sm89INS1_16FlashAttnBwdSm80INS1_25CollectiveMainloopBwdSm80ILi2ELi2EN4cute5tupleIJNS5_1CILi128EEES8_NS7_ILi64EEEEEENS_10bfloat16_tEfNS_4arch4Sm80ELb0ELb0ELb1ELb0ELb0ELb0ELb0ELb0ELi2ELi4ELi4ELi4ELb0EEENS1_21CollectiveEpilogueBwdISA_SB_SD_Li256ELb0ELb0ELi2EEENS1_19SingleTileSchedulerILb0ELb0ELb0ELi128EEEEEEEEEvNT_6ParamsE$_ZN4cute5tupleIJNS0_IJNS_1CILi8EEENS1_ILi2EEES3_S3_S2_S3_EEENS0_IJNS1_ILi1EEEiiiNS1_ILi72EEENS1_ILi512EEEEEEEEC2ERKS4_RKS8_,@function
        .size           $_ZN7cutlass13device_kernelIN5flash19enable_sm80_to_sm89INS1_16FlashAttnBwdSm80INS1_25CollectiveMainloopBwdSm80ILi2ELi2EN4cute5tupleIJNS5_1CILi128EEES8_NS7_ILi64EEEEEENS_10bfloat16_tEfNS_4arch4Sm80ELb0ELb0ELb1ELb0ELb0ELb0ELb0ELb0ELi2ELi4ELi4ELi4ELb0EEENS1_21CollectiveEpilogueBwdISA_SB_SD_Li256ELb0ELb0ELi2EEENS1_19SingleTileSchedulerILb0ELb0ELb0ELi128EEEEEEEEEvNT_6ParamsE$_ZN4cute5tupleIJNS0_IJNS_1CILi8EEENS1_ILi2EEES3_S3_S2_S3_EEENS0_IJNS1_ILi1EEEiiiNS1_ILi72EEENS1_ILi512EEEEEEEEC2ERKS4_RKS8_,($_ZN7cutlass13device_kernelIN5flash19enable_sm80_to_sm89INS1_16FlashAttnBwdSm80INS1_25CollectiveMainloopBwdSm80ILi2ELi2EN4cute5tupleIJNS5_1CILi128EEES8_NS7_ILi64EEEEEENS_10bfloat16_tEfNS_4arch4Sm80ELb0ELb0ELb1ELb0ELb0ELb0ELb0ELb0ELi2ELi4ELi4ELi4ELb0EEENS1_21CollectiveEpilogueBwdISA_SB_SD_Li256ELb0ELb0ELi2EEENS1_19SingleTileSchedulerILb0ELb0ELb0ELi128EEEEEEEEEvNT_6ParamsE$_ZN4cute5tupleIJNS_1CILi0EEEiEEC2ERKS2_RKi - $_ZN7cutlass13device_kernelIN5flash19enable_sm80_to_sm89INS1_16FlashAttnBwdSm80INS1_25CollectiveMainloopBwdSm80ILi2ELi2EN4cute5tupleIJNS5_1CILi128EEES8_NS7_ILi64EEEEEENS_10bfloat16_tEfNS_4arch4Sm80ELb0ELb0ELb1ELb0ELb0ELb0ELb0ELb0ELi2ELi4ELi4ELi4ELb0EEENS1_21CollectiveEpilogueBwdISA_SB_SD_Li256ELb0ELb0ELi2EEENS1_19SingleTileSchedulerILb0ELb0ELb0ELi128EEEEEEEEEvNT_6ParamsE$_ZN4cute5tupleIJNS0_IJNS_1CILi8EEENS1_ILi2EEES3_S3_S2_S3_EEENS0_IJNS1_ILi1EEEiiiNS1_ILi72EEENS1_ILi512EEEEEEEEC2ERKS4_RKS8_)
$_ZN7cutlass13device_kernelIN5flash19enable_sm80_to_sm89INS1_16FlashAttnBwdSm80INS1_25CollectiveMainloopBwdSm80ILi2ELi2EN4cute5tupleIJNS5_1CILi128EEES8_NS7_ILi64EEEEEENS_10bfloat16_tEfNS_4arch4Sm80ELb0ELb0ELb1ELb0ELb0ELb0ELb0ELb0ELi2ELi4ELi4ELi4ELb0EEENS1_21CollectiveEpilogueBwdISA_SB_SD_Li256ELb0ELb0ELi2EEENS1_19SingleTileSchedulerILb0ELb0ELb0ELi128EEEEEEEEEvNT_6ParamsE$_ZN4cute5tupleIJNS0_IJNS_1CILi8EEENS1_ILi2EEES3_S3_S2_S3_EEENS0_IJNS1_ILi1EEEiiiNS1_ILi72EEENS1_ILi512EEEEEEEEC2ERKS4_RKS8_:
[----:B------:R-:W-:Y:S02]  /*ab90*/  MOV R8, 0xabb0 ;  /* 0x0000abb000087802 */ /* 0x000fe40000000f00 */
[----:B------:R-:W-:Y:S05]  /*aba0*/  CALL.REL.NOINC `($_ZN7cutlass13device_kernelIN5flash19enable_sm80_to_sm89INS1_16FlashAttnBwdSm80INS1_25CollectiveMainloopBwdSm80ILi2ELi2EN4cute5tupleIJNS5_1CILi128EEES8_NS7_ILi64EEEEEENS_10bfloat16_tEfNS_4arch4Sm80ELb0ELb0ELb1ELb0ELb0ELb0ELb0ELb0ELi2ELi4ELi4ELi4ELb0EEENS1_21CollectiveEpilogueBwdISA_SB_SD_Li256ELb0ELb0ELi2EEENS1_19SingleTileSchedulerILb0ELb0ELb0ELi128EEEEEEEEEvNT_6ParamsE$_ZN4cute3eso3ESOILb1ELb0EJNS_5tupleIJNS_1CILi8EEENS3_ILi2EEES5_S5_S4_S5_EEENS2_IJNS3_ILi1EEEiiiNS3_ILi72EEENS3_ILi512EEEEEEEEC2ERKS6_RKSA_) ;  /* 0xffffded000007944 */ /* 0x000fea0003c3ffff */
[----:B-1----:R-:W-:Y:S02]  /*abb0*/  MOV R2, R6 ;  /* 0x0000000600027202 */ /* 0x002fe40000000f00 */
[----:B------:R-:W-:-:S04]  /*abc0*/  MOV R3, 0x0 ;  /* 0x0000000000037802 */ /* 0x000fc80000000f00 */
[----:B------:R-:W-:Y:S05]  /*abd0*/  RET.REL.NODEC R2 `(_ZN7cutlass13device_kernelIN5flash19enable_sm80_to_sm89INS1_16FlashAttnBwdSm80INS1_25CollectiveMainloopBwdSm80ILi2ELi2EN4cute5tupleIJNS5_1CILi128EEES8_NS7_ILi64EEEEEENS_10bfloat16_tEfNS_4arch4Sm80ELb0ELb0ELb1ELb0ELb0ELb0ELb0ELb0ELi2ELi4ELi4ELi4ELb0EEENS1_21CollectiveEpilogueBwdISA_SB_SD_Li256ELb0ELb0ELi2EEENS1_19SingleTileSchedulerILb0ELb0ELb0ELi128EEEEEEEEEvNT_6ParamsE) ;  /* 0xffff542002007950 */ /* 0x000fea0003c3ffff */
        .type           $_ZN7cutlass13device_kernelIN5flash19enable_sm80_to_sm89INS1_16FlashAttnBwdSm80INS1_25CollectiveMainloopBwdSm80ILi2ELi2EN4cute5tupleIJNS5_1CILi128EEES8_NS7_ILi64EEEEEENS_10bfloat16_tEfNS_4arch4Sm80ELb0ELb0ELb1ELb0ELb0ELb0ELb0ELb0ELi2ELi4ELi4ELi4ELb0EEENS1_21CollectiveEpilogueBwdISA_SB_SD_Li256ELb0ELb0ELi2EEENS1_19SingleTileSchedulerILb0ELb0ELb0ELi128EEEEEEEEEvNT_6ParamsE$_ZN4cute5tupleIJNS_1CILi0EEEiEEC2ERKS2_RKi,@function
        .size           $_ZN7cutlass13device_kernelIN5flash19enable_sm80_to_sm89INS1_16FlashAttnBwdSm80INS1_25CollectiveMainloopBwdSm80ILi2ELi2EN4cute5tupleIJNS5_1CILi128EEES8_NS7_ILi64EEEEEENS_10bfloat16_tEfNS_4arch4Sm80ELb0ELb0ELb1ELb0ELb0ELb0ELb0ELb0ELi2ELi4ELi4ELi4ELb0EEENS1_21CollectiveEpilogueBwdISA_SB_SD_Li256ELb0ELb0ELi2EEENS1_19SingleTileSchedulerILb0ELb0ELb0ELi128EEEEEEEEEvNT_6ParamsE$_ZN4cute5tupleIJNS_1CILi0EEEiEEC2ERKS2_RKi,($_ZN7cutlass13device_kernelIN5flash19enable_sm80_to_sm89INS1_16FlashAttnBwdSm80INS1_25CollectiveMainloopBwdSm80ILi2ELi2EN4cute5tupleIJNS5_1CILi128EEES8_NS7_ILi64EEEEEENS_10bfloat16_tEfNS_4arch4Sm80ELb0ELb0ELb1ELb0ELb0ELb0ELb0ELb0ELi2ELi4ELi4ELi4ELb0EEENS1_21CollectiveEpilogueBwdISA_SB_SD_Li256ELb0ELb0ELi2EEENS1_19SingleTileSchedulerILb0ELb0ELb0ELi128EEEEEEEEEvNT_6ParamsE$_ZN4cute5tupleIJNS_1CILi2EEEiEEC2ERKS2_RKi - $_ZN7cutlass13device_kernelIN5flash19enable_sm80_to_sm89INS1_16FlashAttnBwdSm80INS1_25CollectiveMainloopBwdSm80ILi2ELi2EN4cute5tupleIJNS5_1CILi128EEES8_NS7_ILi64EEEEEENS_10bfloat16_tEfNS_4arch4Sm80ELb0ELb0ELb1ELb0ELb0ELb0ELb0ELb0ELi2ELi4ELi4ELi4ELb0EEENS1_21CollectiveEpilogueBwdISA_SB_SD_Li256ELb0ELb0ELi2EEENS1_19SingleTileSchedulerILb0ELb0ELb0ELi128EEEEEEEEEvNT_6ParamsE$_ZN4cute5tupleIJNS_1CILi0EEEiEEC2ERKS2_RKi)
$_ZN7cutlass13device_kernelIN5flash19enable_sm80_to_sm89INS1_16FlashAttnBwdSm80INS1_25CollectiveMainloopBwdSm80ILi2ELi2EN4cute5tupleIJNS5_1CILi128EEES8_NS7_ILi64EEEEEENS_10bfloat16_tEfNS_4arch4Sm80ELb0ELb0ELb1ELb0ELb0ELb0ELb0ELb0ELi2ELi4ELi4ELi4ELb0EEENS1_21CollectiveEpilogueBwdISA_SB_SD_Li256ELb0ELb0ELi2EEENS1_19SingleTileSchedulerILb0ELb0ELb0ELi128EEEEEEEEEvNT_6ParamsE$_ZN4cute5tupleIJNS_1CILi0EEEiEEC2ERKS2_RKi:
[----:B------:R-:W-:Y:S02]  /*abe0*/  MOV R2, R11 ;  /* 0x0000000b00027202 */ /* 0x000fe40000000f00 */
[----:B------:R-:W-:Y:S02]  /*abf0*/  MOV R8, 0xac10 ;  /* 0x0000ac1000087802 */ /* 0x000fe40000000f00 */
[----:B------:R-:W-:Y:S05]  /*ac00*/  CALL.REL.NOINC `($_ZN7cutlass13device_kernelIN5flash19enable_sm80_to_sm89INS1_16FlashAttnBwdSm80INS1_25CollectiveMainloopBwdSm80ILi2ELi2EN4cute5tupleIJNS5_1CILi128EEES8_NS7_ILi64EEEEEENS_10bfloat16_tEfNS_4arch4Sm80ELb0ELb0ELb1ELb0ELb0ELb0ELb0ELb0ELi2ELi4ELi4ELi4ELb0EEENS1_21CollectiveEpilogueBwdISA_SB_SD_Li256ELb0ELb0ELi2EEENS1_19SingleTileSchedulerILb0ELb0ELb0ELi128EEEEEEEEEvNT_6ParamsE$_ZN4cute3eso3ESOILb1ELb0EJNS_1CILi0EEEiEEC2ERKS3_RKi) ;  /* 0xffffca7000007944 */ /* 0x000fea0003c3ffff */
[----:B-1----:R-:W-:Y:S02]  /*ac10*/  MOV R2, R6 ;  /* 0x0000000600027202 */ /* 0x002fe40000000f00 */
[----:B------:R-:W-:-:S04]  /*ac20*/  MOV R3, 0x0 ;  /* 0x0000000000037802 */ /* 0x000fc80000000f00 */
[----:B------:R-:W-:Y:S05]  /*ac30*/  RET.REL.NODEC R2 `(_ZN7cutlass13device_kernelIN5flash19enable_sm80_to_sm89INS1_16FlashAttnBwdSm80INS1_25CollectiveMainloopBwdSm80ILi2ELi2EN4cute5tupleIJNS5_1CILi128EEES8_NS7_ILi64EEEEEENS_10bfloat16_tEfNS_4arch4Sm80ELb0ELb0ELb1ELb0ELb0ELb0ELb0ELb0ELi2ELi4ELi4ELi4ELb0EEENS1_21CollectiveEpilogueBwdISA_SB_SD_Li256ELb0ELb0ELi2EEENS1_19SingleTileSchedulerILb0ELb0ELb0ELi128EEEEEEEEEvNT_6ParamsE) ;  /* 0xffff53c002007950 */ /* 0x000fea0003c3ffff */
        .type           $_ZN7cutlass13device_kernelIN5flash19enable_sm80_to_sm89INS1_16FlashAttnBwdSm80INS1_25CollectiveMainloopBwdSm80ILi2ELi2EN4cute5tupleIJNS5_1CILi128EEES8_NS7_ILi64EEEEEENS_10bfloat16_tEfNS_4arch4Sm80ELb0ELb0ELb1ELb0ELb0ELb0ELb0ELb0ELi2ELi4ELi4ELi4ELb0EEENS1_21CollectiveEpilogueBwdISA_SB_SD_Li256ELb0ELb0ELi2EEENS1_19SingleTileSchedulerILb0ELb0ELb0ELi128EEEEEEEEEvNT_6ParamsE$_ZN4cute5tupleIJNS_1CILi2EEEiEEC2ERKS2_RKi,@function
        .size           $_ZN7cutlass13device_kernelIN5flash19enable_sm80_to_sm89INS1_16FlashAttnBwdSm80INS1_25CollectiveMainloopBwdSm80ILi2ELi2EN4cute5tupleIJNS5_1CILi128EEES8_NS7_ILi64EEEEEENS_10bfloat16_tEfNS_4arch4Sm80ELb0ELb0ELb1ELb0ELb0ELb0ELb0ELb0ELi2ELi4ELi4ELi4ELb0EEENS1_21CollectiveEpilogueBwdISA_SB_SD_Li256ELb0ELb0ELi2EEENS1_19SingleTileSchedulerILb0ELb0ELb0ELi128EEEEEEEEEvNT_6ParamsE$_ZN4cute5tupleIJNS_1CILi2EEEiEEC2ERKS2_RKi,($_ZN7cutlass13device_kernelIN5flash19enable_sm80_to_sm89INS1_16FlashAttnBwdSm80INS1_25CollectiveMainloopBwdSm80ILi2ELi2EN4cute5tupleIJNS5_1CILi128EEES8_NS7_ILi64EEEEEENS_10bfloat16_tEfNS_4arch4Sm80ELb0ELb0ELb1ELb0ELb0ELb0ELb0ELb0ELi2ELi4ELi4ELi4ELb0EEENS1_21CollectiveEpilogueBwdISA_SB_SD_Li256ELb0ELb0ELi2EEENS1_19SingleTileSchedulerILb0ELb0ELb0ELi128EEEEEEEEEvNT_6ParamsE$_ZN4cute5tupleIJNS_7SwizzleILi3ELi3ELi3EEENS_9MixedBitsILj0ELj432EEENS_6LayoutINS0_IJNS0_IJNS_1CILi2EEES7_S7_EEES7_NS6_ILi8EEEEEENS0_IJNS0_IJNS6_ILi64EEES9_NS6_ILi512EEEEEENS6_ILi8192EEENS6_ILi1024EEEEEEEEEEC2ERKS2_RKS4_RKSH_ - $_ZN7cutlass13device_kernelIN5flash19enable_sm80_to_sm89INS1_16FlashAttnBwdSm80INS1_25CollectiveMainloopBwdSm80ILi2ELi2EN4cute5tupleIJNS5_1CILi128EEES8_NS7_ILi64EEEEEENS_10bfloat16_tEfNS_4arch4Sm80ELb0ELb0ELb1ELb0ELb0ELb0ELb0ELb0ELi2ELi4ELi4ELi4ELb0EEENS1_21CollectiveEpilogueBwdISA_SB_SD_Li256ELb0ELb0ELi2EEENS1_19SingleTileSchedulerILb0ELb0ELb0ELi128EEEEEEEEEvNT_6ParamsE$_ZN4cute5tupleIJNS_1CILi2EEEiEEC2ERKS2_RKi)
$_ZN7cutlass13device_kernelIN5flash19enable_sm80_to_sm89INS1_16FlashAttnBwdSm80INS1_25CollectiveMainloopBwdSm80ILi2ELi2EN4cute5tupleIJNS5_1CILi128EEES8_NS7_ILi64EEEEEENS_10bfloat16_tEfNS_4arch4Sm80ELb0ELb0ELb1ELb0ELb0ELb0ELb0ELb0ELi2ELi4ELi4ELi4ELb0EEENS1_21CollectiveEpilogueBwdISA_SB_SD_Li256ELb0ELb0ELi2EEENS1_19SingleTileSchedulerILb0ELb0ELb0ELi128EEEEEEEEEvNT_6ParamsE$_ZN4cute5tupleIJNS_1CILi2EEEiEEC2ERKS2_RKi:
[----:B------:R-:W-:Y:S02]  /*ac40*/  MOV R4, 0xac60 ;  /* 0x0000ac6000047802 */ /* 0x000fe40000000f00 */
[----:B------:R-:W-:Y:S05]  /*ac50*/  CALL.REL.NOINC `($_ZN7cutlass13device_kernelIN5flash19enable_sm80_to_sm89INS1_16FlashAttnBwdSm80INS1_25CollectiveMainloopBwdSm80ILi2ELi2EN4cute5tupleIJNS5_1CILi128EEES8_NS7_ILi64EEEEEENS_10bfloat16_tEfNS_4arch4Sm80ELb0ELb0ELb1ELb0ELb0ELb0ELb0ELb0ELi2ELi4ELi4ELi4ELb0EEENS1_21CollectiveEpilogueBwdISA_SB_SD_Li256ELb0ELb0ELi2EEENS1_19SingleTileSchedulerILb0ELb0ELb0ELi128EEEEEEEEEvNT_6ParamsE$_ZN4cute3eso3ESOILb1ELb0EJNS_1CILi2EEEiEEC2ERKS3_RKi) ;  /* 0xffffd00000007944 */ /* 0x000fea0003c3ffff */
[----:B-1----:R-:W-:Y:S02]  /*ac60*/  MOV R2, R6 ;  /* 0x0000000600027202 */ /* 0x002fe40000000f00 */
[----:B------:R-:W-:-:S04]  /*ac70*/  MOV R3, 0x0 ;  /* 0x0000000000037802 */ /* 0x000fc80000000f00 */
[----:B------:R-:W-:Y:S05]  /*ac80*/  RET.REL.NODEC R2 `(_ZN7cutlass13device_kernelIN5flash19enable_sm80_to_sm89INS1_16FlashAttnBwdSm80INS1_25CollectiveMainloopBwdSm80ILi2ELi2EN4cute5tupleIJNS5_1CILi128EEES8_NS7_ILi64EEEEEENS_10bfloat16_tEfNS_4arch4Sm80ELb0ELb0ELb1ELb0ELb0ELb0ELb0ELb0ELi2ELi4ELi4ELi4ELb0EEENS1_21CollectiveEpilogueBwdISA_SB_SD_Li256ELb0ELb0ELi2EEENS1_19SingleTileSchedulerILb0ELb0ELb0ELi128EEEEEEEEEvNT_6ParamsE) ;  /* 0xffff537002007950 */ /* 0x000fea0003c3ffff */
        .type           $_ZN7cutlass13device_kernelIN5flash19enable_sm80_to_sm89INS1_16FlashAttnBwdSm80INS1_25CollectiveMainloopBwdSm80ILi2ELi2EN4cute5tupleIJNS5_1CILi128EEES8_NS7_ILi64EEEEEENS_10bfloat16_tEfNS_4arch4Sm80ELb0ELb0ELb1ELb0ELb0ELb0ELb0ELb0ELi2ELi4ELi4ELi4ELb0EEENS1_21CollectiveEpilogueBwdISA_SB_SD_Li256ELb0ELb0ELi2EEENS1_19SingleTileSchedulerILb0ELb0ELb0ELi128EEEEEEEEEvNT_6ParamsE$_ZN4cute5tupleIJNS_7SwizzleILi3ELi3ELi3EEENS_9MixedBitsILj0ELj432EEENS_6LayoutINS0_IJNS0_IJNS_1CILi2EEES7_S7_EEES7_NS6_ILi8EEEEEENS0_IJNS0_IJNS6_ILi64EEES9_NS6_ILi512EEEEEENS6_ILi8192EEENS6_ILi1024EEEEEEEEEEC2ERKS2_RKS4_RKSH_,@function
        .size           $_ZN7cutlass13device_kernelIN5flash19enable_sm80_to_sm89INS1_16FlashAttnBwdSm80INS1_25CollectiveMainloopBwdSm80ILi2ELi2EN4cute5tupleIJNS5_1CILi128EEES8_NS7_ILi64EEEEEENS_10bfloat16_tEfNS_4arch4Sm80ELb0ELb0ELb1ELb0ELb0ELb0ELb0ELb0ELi2ELi4ELi4ELi4ELb0EEENS1_21CollectiveEpilogueBwdISA_SB_SD_Li256ELb0ELb0ELi2EEENS1_19SingleTileSchedulerILb0ELb0ELb0ELi128EEEEEEEEEvNT_6ParamsE$_ZN4cute5tupleIJNS_7SwizzleILi3ELi3ELi3EEENS_9MixedBitsILj0ELj432EEENS_6LayoutINS0_IJNS0_IJNS_1CILi2EEES7_S7_EEES7_NS6_ILi8EEEEEENS0_IJNS0_IJNS6_ILi64EEES9_NS6_ILi512EEEEEENS6_ILi8192EEENS6_ILi1024EEEEEEEEEEC2ERKS2_RKS4_RKSH_,($_ZN7cutlass13device_kernelIN5flash19enable_sm80_to_sm89INS1_16FlashAttnBwdSm80INS1_25CollectiveMainloopBwdSm80ILi2ELi2EN4cute5tupleIJNS5_1CILi128EEES8_NS7_ILi64EEEEEENS_10bfloat16_tEfNS_4arch4Sm80ELb0ELb0ELb1ELb0ELb0ELb0ELb0ELb0ELi2ELi4ELi4ELi4ELb0EEENS1_21CollectiveEpilogueBwdISA_SB_SD_Li256ELb0ELb0ELi2EEENS1_19SingleTileSchedulerILb0ELb0ELb0ELi128EEEEEEEEEvNT_6ParamsE$_ZN4cute5tupleIJiEEC2ERKi - $_ZN7cutlass13device_kernelIN5flash19enable_sm80_to_sm89INS1_16FlashAttnBwdSm80INS1_25CollectiveMainloopBwdSm80ILi2ELi2EN4cute5tupleIJNS5_1CILi128EEES8_NS7_ILi64EEEEEENS_10bfloat16_tEfNS_4arch4Sm80ELb0ELb0ELb1ELb0ELb0ELb0ELb0ELb0ELi2ELi4ELi4ELi4ELb0EEENS1_21CollectiveEpilogueBwdISA_SB_SD_Li256ELb0ELb0ELi2EEENS1_19SingleTileSchedulerILb0ELb0ELb0ELi128EEEEEEEEEvNT_6ParamsE$_ZN4cute5tupleIJNS_7SwizzleILi3ELi3ELi3EEENS_9MixedBitsILj0ELj432EEENS_6LayoutINS0_IJNS0_IJNS_1CILi2EEES7_S7_EEES7_NS6_ILi8EEEEEENS0_IJNS0_IJNS6_ILi64EEES9_NS6_ILi512EEEEEENS6_ILi8192EEENS6_ILi1024EEEEEEEEEEC2ERKS2_RKS4_RKSH_)
$_ZN7cutlass13device_kernelIN5flash19enable_sm80_to_sm89INS1_16FlashAttnBwdSm80INS1_25CollectiveMainloopBwdSm80ILi2ELi2EN4cute5tupleIJNS5_1CILi128EEES8_NS7_ILi64EEEEEENS_10bfloat16_tEfNS_4arch4Sm80ELb0ELb0ELb1ELb0ELb0ELb0ELb0ELb0ELi2ELi4ELi4ELi4ELb0EEENS1_21CollectiveEpilogueBwdISA_SB_SD_Li256ELb0ELb0ELi2EEENS1_19SingleTileSchedulerILb0ELb0ELb0ELi128EEEEEEEEEvNT_6ParamsE$_ZN4cute5tupleIJNS_7SwizzleILi3ELi3ELi3EEENS_9MixedBitsILj0ELj432EEENS_6LayoutINS0_IJNS0_IJNS_1CILi2EEES7_S7_EEES7_NS6_ILi8EEEEEENS0_IJNS0_IJNS6_ILi64EEES9_NS6_ILi512EEEEEENS6_ILi8192EEENS6_ILi1024EEEEEEEEEEC2ERKS2_RKS4_RKSH_:
[----:B------:R-:W-:Y:S02]  /*ac90*/  MOV R6, 0xacb0 ;  /* 0x0000acb000067802 */ /* 0x000fe40000000f00 */
[----:B------:R-:W-:Y:S05]  /*aca0*/  CALL.REL.NOINC `($_ZN7cutlass13device_kernelIN5flash19enable_sm80_to_sm89INS1_16FlashAttnBwdSm80INS1_25CollectiveMainloopBwdSm80ILi2ELi2EN4cute5tupleIJNS5_1CILi128EEES8_NS7_ILi64EEEEEENS_10bfloat16_tEfNS_4arch4Sm80ELb0ELb0ELb1ELb0ELb0ELb0ELb0ELb0ELi2ELi4ELi4ELi4ELb0EEENS1_21CollectiveEpilogueBwdISA_SB_SD_Li256ELb0ELb0ELi2EEENS1_19SingleTileSchedulerILb0ELb0ELb0ELi128EEEEEEEEEvNT_6ParamsE$_ZN4cute3eso3ESOILb1ELb0EJNS_7SwizzleILi3ELi3ELi3EEENS_9MixedBitsILj0ELj432EEENS_6LayoutINS_5tupleIJNS7_IJNS_1CILi2EEES9_S9_EEES9_NS8_ILi8EEEEEENS7_IJNS7_IJNS8_ILi64EEESB_NS8_ILi512EEEEEENS8_ILi8192EEENS8_ILi1024EEEEEEEEEEC2ERKS3_RKS5_RKSJ_) ;  /* 0xfffff77000007944 */ /* 0x000fea0003c3ffff */
[----:B------:R-:W-:-:S04]  /*acb0*/  MOV R5, 0x0 ;  /* 0x0000000000057802 */ /* 0x000fc80000000f00 */
[----:B------:R-:W-:Y:S05]  /*acc0*/  RET.REL.NODEC R4 `(_ZN7cutlass13device_kernelIN5flash19enable_sm80_to_sm89INS1_16FlashAttnBwdSm80INS1_25CollectiveMainloopBwdSm80ILi2ELi2EN4cute5tupleIJNS5_1CILi128EEES8_NS7_ILi64EEEEEENS_10bfloat16_tEfNS_4arch4Sm80ELb0ELb0ELb1ELb0ELb0ELb0ELb0ELb0ELi2ELi4ELi4ELi4ELb0EEENS1_21CollectiveEpilogueBwdISA_SB_SD_Li256ELb0ELb0ELi2EEENS1_19SingleTileSchedulerILb0ELb0ELb0ELi128EEEEEEEEEvNT_6ParamsE) ;  /* 0xffff533004007950 */ /* 0x000fea0003c3ffff */
        .type           $_ZN7cutlass13device_kernelIN5flash19enable_sm80_to_sm89INS1_16FlashAttnBwdSm80INS1_25CollectiveMainloopBwdSm80ILi2ELi2EN4cute5tupleIJNS5_1CILi128EEES8_NS7_ILi64EEEEEENS_10bfloat16_tEfNS_4arch4Sm80ELb0ELb0ELb1ELb0ELb0ELb0ELb0ELb0ELi2ELi4ELi4ELi4ELb0EEENS1_21CollectiveEpilogueBwdISA_SB_SD_Li256ELb0ELb0ELi2EEENS1_19SingleTileSchedulerILb0ELb0ELb0ELi128EEEEEEEEEvNT_6ParamsE$_ZN4cute5tupleIJiEEC2ERKi,@function
        .size           $_ZN7cutlass13device_kernelIN5flash19enable_sm80_to_sm89INS1_16FlashAttnBwdSm80INS1_25CollectiveMainloopBwdSm80ILi2ELi2EN4cute5tupleIJNS5_1CILi128EEES8_NS7_ILi64EEEEEENS_10bfloat16_tEfNS_4arch4Sm80ELb0ELb0ELb1ELb0ELb0ELb0ELb0ELb0ELi2ELi4ELi4ELi4ELb0EEENS1_21CollectiveEpilogueBwdISA_SB_SD_Li256ELb0ELb0ELi2EEENS1_19SingleTileSchedulerILb0ELb0ELb0ELi128EEEEEEEEEvNT_6ParamsE$_ZN4cute5tupleIJiEEC2ERKi,($_ZN7cutlass13device_kernelIN5flash19enable_sm80_to_sm89INS1_16FlashAttnBwdSm80INS1_25CollectiveMainloopBwdSm80ILi2ELi2EN4cute5tupleIJNS5_1CILi128EEES8_NS7_ILi64EEEEEENS_10bfloat16_tEfNS_4arch4Sm80ELb0ELb0ELb1ELb0ELb0ELb0ELb0ELb0ELi2ELi4ELi4ELi4ELb0EEENS1_21CollectiveEpilogueBwdISA_SB_SD_Li256ELb0ELb0ELi2EEENS1_19SingleTileSchedulerILb0ELb0ELb0ELi128EEEEEEEEEvNT_6ParamsE$_ZN4cute5tupleIJiNS_1CILi0EEEEEC2ERKiRKS2_ - $_ZN7cutlass13device_kernelIN5flash19enable_sm80_to_sm89INS1_16FlashAttnBwdSm80INS1_25CollectiveMainloopBwdSm80ILi2ELi2EN4cute5tupleIJNS5_1CILi128EEES8_NS7_ILi64EEEEEENS_10bfloat16_tEfNS_4arch4Sm80ELb0ELb0ELb1ELb0ELb0ELb0ELb0ELb0ELi2ELi4ELi4ELi4ELb0EEENS1_21CollectiveEpilogueBwdISA_SB_SD_Li256ELb0ELb0ELi2EEENS1_19SingleTileSchedulerILb0ELb0ELb0ELi128EEEEEEEEEvNT_6ParamsE$_ZN4cute5tupleIJiEEC2ERKi)
$_ZN7cutlass13device_kernelIN5flash19enable_sm80_to_sm89INS1_16FlashAttnBwdSm80INS1_25CollectiveMainloopBwdSm80ILi2ELi2EN4cute5tupleIJNS5_1CILi128EEES8_NS7_ILi64EEEEEENS_10bfloat16_tEfNS_4arch4Sm80ELb0ELb0ELb1ELb0ELb0ELb0ELb0ELb0ELi2ELi4ELi4ELi4ELb0EEENS1_21CollectiveEpilogueBwdISA_SB_SD_Li256ELb0ELb0ELi2EEENS1_19SingleTileSchedulerILb0ELb0ELb0ELi128EEEEEEEEEvNT_6ParamsE$_ZN4cute5tupleIJiEEC2ERKi:
[----:B------:R-:W-:Y:S02]  /*acd0*/  MOV R8, 0xacf0 ;  /* 0x0000acf000087802 */ /* 0x000fe40000000f00 */
[----:B------:R-:W-:Y:S05]  /*ace0*/  CALL.REL.NOINC `($_ZN7cutlass13device_kernelIN5flash19enable_sm80_to_sm89INS1_16FlashAttnBwdSm80INS1_25CollectiveMainloopBwdSm80ILi2ELi2EN4cute5tupleIJNS5_1CILi128EEES8_NS7_ILi64EEEEEENS_10bfloat16_tEfNS_4arch4Sm80ELb0ELb0ELb1ELb0ELb0ELb0ELb0ELb0ELi2ELi4ELi4ELi4ELb0EEENS1_21CollectiveEpilogueBwdISA_SB_SD_Li256ELb0ELb0ELi2EEENS1_19SingleTileSchedulerILb0ELb0ELb0ELi128EEEEEEEEEvNT_6ParamsE$_ZN4cute3eso3ESOILb0ELb1EJiEEC2ERKi) ;  /* 0xffffc2a000007944 */ /* 0x000fea0003c3ffff */
[----:B-1----:R-:W-:Y:S02]  /*acf0*/  MOV R2, R10 ;  /* 0x0000000a00027202 */ /* 0x002fe40000000f00 */
[----:B------:R-:W-:-:S04]  /*ad00*/  MOV R3, 0x0 ;  /* 0x0000000000037802 */ /* 0x000fc80000000f00 */
[----:B------:R-:W-:Y:S05]  /*ad10*/  RET.REL.NODEC R2 `(_ZN7cutlass13device_kernelIN5flash19enable_sm80_to_sm89INS1_16FlashAttnBwdSm80INS1_25CollectiveMainloopBwdSm80ILi2ELi2EN4cute5tupleIJNS5_1CILi128EEES8_NS7_ILi64EEEEEENS_10bfloat16_tEfNS_4arch4Sm80ELb0ELb0ELb1ELb0ELb0ELb0ELb0ELb0ELi2ELi4ELi4ELi4ELb0EEENS1_21CollectiveEpilogueBwdISA_SB_SD_Li256ELb0ELb0ELi2EEENS1_19SingleTileSchedulerILb0ELb0ELb0ELi128EEEEEEEEEvNT_6ParamsE) ;  /* 0xffff52e002007950 */ /* 0x000fea0003c3ffff */
        .type           $_ZN7cutlass13device_kernelIN5flash19enable_sm80_to_sm89INS1_16FlashAttnBwdSm80INS1_25CollectiveMainloopBwdSm80ILi2ELi2EN4cute5tupleIJNS5_1CILi128EEES8_NS7_ILi64EEEEEENS_10bfloat16_tEfNS_4arch4Sm80ELb0ELb0ELb1ELb0ELb0ELb0ELb0ELb0ELi2ELi4ELi4ELi4ELb0EEENS1_21CollectiveEpilogueBwdISA_SB_SD_Li256ELb0ELb0ELi2EEENS1_19SingleTileSchedulerILb0ELb0ELb0ELi128EEEEEEEEEvNT_6ParamsE$_ZN4cute5tupleIJiNS_1CILi0EEEEEC2ERKiRKS2_,@function
        .size           $_ZN7cutlass13device_kernelIN5flash19enable_sm80_to_sm89INS1_16FlashAttnBwdSm80INS1_25CollectiveMainloopBwdSm80ILi2ELi2EN4cute5tupleIJNS5_1CILi128EEES8_NS7_ILi64EEEEEENS_10bfloat16_tEfNS_4arch4Sm80ELb0ELb0ELb1ELb0ELb0ELb0ELb0ELb0ELi2ELi4ELi4ELi4ELb0EEENS1_21CollectiveEpilogueBwdISA_SB_SD_Li256ELb0ELb0ELi2EEENS1_19SingleTileSchedulerILb0ELb0ELb0ELi128EEEEEEEEEvNT_6ParamsE$_ZN4cute5tupleIJiNS_1CILi0EEEEEC2ERKiRKS2_,($_ZN7cutlass13device_kernelIN5flash19enable_sm80_to_sm89INS1_16FlashAttnBwdSm80INS1_25CollectiveMainloopBwdSm80ILi2ELi2EN4cute5tupleIJNS5_1CILi128EEES8_NS7_ILi64EEEEEENS_10bfloat16_tEfNS_4arch4Sm80ELb0ELb0ELb1ELb0ELb0ELb0ELb0ELb0ELi2ELi4ELi4ELi4ELb0EEENS1_21CollectiveEpilogueBwdISA_SB_SD_Li256ELb0ELb0ELi2EEENS1_19SingleTileSchedulerILb0ELb0ELb0ELi128EEEEEEEEEvNT_6ParamsE$_ZN4cute5tupleIJiiEEC2ERKiS3_ - $_ZN7cutlass13device_kernelIN5flash19enable_sm80_to_sm89INS1_16FlashAttnBwdSm80INS1_25CollectiveMainloopBwdSm80ILi2ELi2EN4cute5tupleIJNS5_1CILi128EEES8_NS7_ILi64EEEEEENS_10bfloat16_tEfNS_4arch4Sm80ELb0ELb0ELb1ELb0ELb0ELb0ELb0ELb0ELi2ELi4ELi4ELi4ELb0EEENS1_21CollectiveEpilogueBwdISA_SB_SD_Li256ELb0ELb0ELi2EEENS1_19SingleTileSchedulerILb0ELb0ELb0ELi128EEEEEEEEEvNT_6ParamsE$_ZN4cute5tupleIJiNS_1CILi0EEEEEC2ERKiRKS2_)
$_ZN7cutlass13device_kernelIN5flash19enable_sm80_to_sm89INS1_16FlashAttnBwdSm80INS1_25CollectiveMainloopBwdSm80ILi2ELi2EN4cute5tupleIJNS5_1CILi128EEES8_NS7_ILi64EEEEEENS_10bfloat16_tEfNS_4arch4Sm80ELb0ELb0ELb1ELb0ELb0ELb0ELb0ELb0ELi2ELi4ELi4ELi4ELb0EEENS1_21CollectiveEpilogueBwdISA_SB_SD_Li256ELb0ELb0ELi2EEENS1_19SingleTileSchedulerILb0ELb0ELb0ELi128EEEEEEEEEvNT_6ParamsE$_ZN4cute5tupleIJiNS_1CILi0EEEEEC2ERKiRKS2_:
[----:B------:R-:W-:Y:S02]  /*ad20*/  MOV R6, 0xad40 ;  /* 0x0000ad4000067802 */ /* 0x000fe40000000f00 */
[----:B------:R-:W-:Y:S05]  /*ad30*/  CALL.REL.NOINC `($_ZN7cutlass13device_kernelIN5flash19enable_sm80_to_sm89INS1_16FlashAttnBwdSm80INS1_25CollectiveMainloopBwdSm80ILi2ELi2EN4cute5tupleIJNS5_1CILi128EEES8_NS7_ILi64EEEEEENS_10bfloat16_tEfNS_4arch4Sm80ELb0ELb0ELb1ELb0ELb0ELb0ELb0ELb0ELi2ELi4ELi4ELi4ELb0EEENS1_21CollectiveEpilogueBwdISA_SB_SD_Li256ELb0ELb0ELi2EEENS1_19SingleTileSchedulerILb0ELb0ELb0ELi128EEEEEEEEEvNT_6ParamsE$_ZN4cute3eso3ESOILb0ELb1EJiNS_1CILi0EEEEEC2ERKiRKS3_) ;  /* 0xffffc29000007944 */ /* 0x000fea0003c3ffff */
[----:B------:R-:W-:-:S04]  /*ad40*/  MOV R11, 0x0 ;  /* 0x00000000000b7802 */ /* 0x000fc80000000f00 */
[----:B------:R-:W-:Y:S05]  /*ad50*/  RET.REL.NODEC R10 `(_ZN7cutlass13device_kernelIN5flash19enable_sm80_to_sm89INS1_16FlashAttnBwdSm80INS1_25CollectiveMainloopBwdSm80ILi2ELi2EN4cute5tupleIJNS5_1CILi128EEES8_NS7_ILi64EEEEEENS_10bfloat16_tEfNS_4arch4Sm80ELb0ELb0ELb1ELb0ELb0ELb0ELb0ELb0ELi2ELi4ELi4ELi4ELb0EEENS1_21CollectiveEpilogueBwdISA_SB_SD_Li256ELb0ELb0ELi2EEENS1_19SingleTileSchedulerILb0ELb0ELb0ELi128EEEEEEEEEvNT_6ParamsE) ;  /* 0xffff52a00a007950 */ /* 0x000fea0003c3ffff */
        .type           $_ZN7cutlass13device_kernelIN5flash19enable_sm80_to_sm89INS1_16FlashAttnBwdSm80INS1_25CollectiveMainloopBwdSm80ILi2ELi2EN4cute5tupleIJNS5_1CILi128EEES8_NS7_ILi64EEEEEENS_10bfloat16_tEfNS_4arch4Sm80ELb0ELb0ELb1ELb0ELb0ELb0ELb0ELb0ELi2ELi4ELi4ELi4ELb0EEENS1_21CollectiveEpilogueBwdISA_SB_SD_Li256ELb0ELb0ELi2EEENS1_19SingleTileSchedulerILb0ELb0ELb0ELi128EEEEEEEEEvNT_6ParamsE$_ZN4cute5tupleIJiiEEC2ERKiS3_,@function
        .size           $_ZN7cutlass13device_kernelIN5flash19enable_sm80_to_sm89INS1_16FlashAttnBwdSm80INS1_25CollectiveMainloopBwdSm80ILi2ELi2EN4cute5tupleIJNS5_1CILi128EEES8_NS7_ILi64EEEEEENS_10bfloat16_tEfNS_4arch4Sm80ELb0ELb0ELb1ELb0ELb0ELb0ELb0ELb0ELi2ELi4ELi4ELi4ELb0EEENS1_21CollectiveEpilogueBwdISA_SB_SD_Li256ELb0ELb0ELi2EEENS1_19SingleTileSchedulerILb0ELb0ELb0ELi128EEEEEEEEEvNT_6ParamsE$_ZN4cute5tupleIJiiEEC2ERKiS3_,($_ZN7cutlass13device_kernelIN5flash19enable_sm80_to_sm89INS1_16FlashAttnBwdSm80INS1_25CollectiveMainloopBwdSm80ILi2ELi2EN4cute5tupleIJNS5_1CILi128EEES8_NS7_ILi64EEEEEENS_10bfloat16_tEfNS_4arch4Sm80ELb0ELb0ELb1ELb0ELb0ELb0ELb0ELb0ELi2ELi4ELi4ELi4ELb0EEENS1_21CollectiveEpilogueBwdISA_SB_SD_Li256ELb0ELb0ELi2EEENS1_19SingleTileSchedulerILb0ELb0ELb0ELi128EEEEEEEEEvNT_6ParamsE$_ZN4cute8gmem_ptrIPKN7cutlass10bfloat16_tEECI1NS_12iter_adaptorIS4_S5_EEES4_ - $_ZN7cutlass13device_kernelIN5flash19enable_sm80_to_sm89INS1_16FlashAttnBwdSm80INS1_25CollectiveMainloopBwdSm80ILi2ELi2EN4cute5tupleIJNS5_1CILi128EEES8_NS7_ILi64EEEEEENS_10bfloat16_tEfNS_4arch4Sm80ELb0ELb0ELb1ELb0ELb0ELb0ELb0ELb0ELi2ELi4ELi4ELi4ELb0EEENS1_21CollectiveEpilogueBwdISA_SB_SD_Li256ELb0ELb0ELi2EEENS1_19SingleTileSchedulerILb0ELb0ELb0ELi128EEEEEEEEEvNT_6ParamsE$_ZN4cute5tupleIJiiEEC2ERKiS3_)
$_ZN7cutlass13device_kernelIN5flash19enable_sm80_to_sm89INS1_16FlashAttnBwdSm80INS1_25CollectiveMainloopBwdSm80ILi2ELi2EN4cute5tupleIJNS5_1CILi128EEES8_NS7_ILi64EEEEEENS_10bfloat16_tEfNS_4arch4Sm80ELb0ELb0ELb1ELb0ELb0ELb0ELb0ELb0ELi2ELi4ELi4ELi4ELb0EEENS1_21CollectiveEpilogueBwdISA_SB_SD_Li256ELb0ELb0ELi2EEENS1_19SingleTileSchedulerILb0ELb0ELb0ELi128EEEEEEEEEvNT_6ParamsE$_ZN4cute5tupleIJiiEEC2ERKiS3_:
[----:B------:R-:W-:Y:S02]  /*ad60*/  MOV R8, 0xad80 ;  /* 0x0000ad8000087802 */ /* 0x000fe40000000f00 */
[----:B------:R-:W-:Y:S05]  /*ad70*/  CALL.REL.NOINC `($_ZN7cutlass13device_kernelIN5flash19enable_sm80_to_sm89INS1_16FlashAttnBwdSm80INS1_25CollectiveMainloopBwdSm80ILi2ELi2EN4cute5tupleIJNS5_1CILi128EEES8_NS7_ILi64EEEEEENS_10bfloat16_tEfNS_4arch4Sm80ELb0ELb0ELb1ELb0ELb0ELb0ELb0ELb0ELi2ELi4ELi4ELi4ELb0EEENS1_21CollectiveEpilogueBwdISA_SB_SD_Li256ELb0ELb0ELi2EEENS1_19SingleTileSchedulerILb0ELb0ELb0ELi128EEEEEEEEEvNT_6ParamsE$_ZN4cute3eso3ESOILb0ELb0EJiiEEC2ERKiS4_) ;  /* 0xffffba7000007944 */ /* 0x000fea0003c3ffff */
[----:B-1----:R-:W-:Y:S02]  /*ad80*/  MOV R2, R6 ;  /* 0x0000000600027202 */ /* 0x002fe40000000f00 */
[----:B------:R-:W-:-:S04]  /*ad90*/  MOV R3, 0x0 ;  /* 0x0000000000037802 */ /* 0x000fc80000000f00 */
[----:B------:R-:W-:Y:S05]  /*ada0*/  RET.REL.NODEC R2 `(_ZN7cutlass13device_kernelIN5flash19enable_sm80_to_sm89INS1_16FlashAttnBwdSm80INS1_25CollectiveMainloopBwdSm80ILi2ELi2EN4cute5tupleIJNS5_1CILi128EEES8_NS7_ILi64EEEEEENS_10bfloat16_tEfNS_4arch4Sm80ELb0ELb0ELb1ELb0ELb0ELb0ELb0ELb0ELi2ELi4ELi4ELi4ELb0EEENS1_21CollectiveEpilogueBwdISA_SB_SD_Li256ELb0ELb0ELi2EEENS1_19SingleTileSchedulerILb0ELb0ELb0ELi128EEEEEEEEEvNT_6ParamsE) ;  /* 0xffff525002007950 */ /* 0x000fea0003c3ffff */
        .type           $_ZN7cutlass13device_kernelIN5flash19enable_sm80_to_sm89INS1_16FlashAttnBwdSm80INS1_25CollectiveMainloopBwdSm80ILi2ELi2EN4cute5tupleIJNS5_1CILi128EEES8_NS7_ILi64EEEEEENS_10bfloat16_tEfNS_4arch4Sm80ELb0ELb0ELb1ELb0ELb0ELb0ELb0ELb0ELi2ELi4ELi4ELi4ELb0EEENS1_21CollectiveEpilogueBwdISA_SB_SD_Li256ELb0ELb0ELi2EEENS1_19SingleTileSchedulerILb0ELb0ELb0ELi128EEEEEEEEEvNT_6ParamsE$_ZN4cute8gmem_ptrIPKN7cutlass10bfloat16_tEECI1NS_12iter_adaptorIS4_S5_EEES4_,@function
        .size           $_ZN7cutlass13device_kernelIN5flash19enable_sm80_to_sm89INS1_16FlashAttnBwdSm80INS1_25CollectiveMainloopBwdSm80ILi2ELi2EN4cute5tupleIJNS5_1CILi128EEES8_NS7_ILi64EEEEEENS_10bfloat16_tEfNS_4arch4Sm80ELb0ELb0ELb1ELb0ELb0ELb0ELb0ELb0ELi2ELi4ELi4ELi4ELb0EEENS1_21CollectiveEpilogueBwdISA_SB_SD_Li256ELb0ELb0ELi2EEENS1_19SingleTileSchedulerILb0ELb0ELb0ELi128EEEEEEEEEvNT_6ParamsE$_ZN4cute8gmem_ptrIPKN7cutlass10bfloat16_tEECI1NS_12iter_adaptorIS4_S5_EEES4_,($_ZN7cutlass13device_kernelIN5flash19enable_sm80_to_sm89INS1_16FlashAttnBwdSm80INS1_25CollectiveMainloopBwdSm80ILi2ELi2EN4cute5tupleIJNS5_1CILi128EEES8_NS7_ILi64EEEEEENS_10bfloat16_tEfNS_4arch4Sm80ELb0ELb0ELb1ELb0ELb0ELb0ELb0ELb0ELi2ELi4ELi4ELi4ELb0EEENS1_21CollectiveEpilogueBwdISA_SB_SD_Li256ELb0ELb0ELi2EEENS1_19SingleTileSchedulerILb0ELb0ELb0ELi128EEEEEEEEEvNT_6ParamsE$_ZN4cute8gmem_ptrIPKN7cutlass9uint128_tEECI1NS_12iter_adaptorIS4_S5_EEES4_ - $_ZN7cutlass13device_kernelIN5flash19enable_sm80_to_sm89INS1_16FlashAttnBwdSm80INS1_25CollectiveMainloopBwdSm80ILi2ELi2EN4cute5tupleIJNS5_1CILi128EEES8_NS7_ILi64EEEEEENS_10bfloat16_tEfNS_4arch4Sm80ELb0ELb0ELb1ELb0ELb0ELb0ELb0ELb0ELi2ELi4ELi4ELi4ELb0EEENS1_21CollectiveEpilogueBwdISA_SB_SD_Li256ELb0ELb0ELi2EEENS1_19SingleTileSchedulerILb0ELb0ELb0ELi128EEEEEEEEEvNT_6ParamsE$_ZN4cute8gmem_ptrIPKN7cutlass10bfloat16_tEECI1NS_12iter_adaptorIS4_S5_EEES4_)
$_ZN7cutlass13device_kernelIN5flash19enable_sm80_to_sm89INS1_16FlashAttnBwdSm80INS1_25CollectiveMainloopBwdSm80ILi2ELi2EN4cute5tupleIJNS5_1CILi128EEES8_NS7_ILi64EEEEEENS_10bfloat16_tEfNS_4arch4Sm80ELb0ELb0ELb1ELb0ELb0ELb0ELb0ELb0ELi2ELi4ELi4ELi4ELb0EEENS1_21CollectiveEpilogueBwdISA_SB_SD_Li256ELb0ELb0ELi2EEENS1_19SingleTileSchedulerILb0ELb0ELb0ELi128EEEEEEEEEvNT_6ParamsE$_ZN4cute8gmem_ptrIPKN7cutlass10bfloat16_tEECI1NS_12iter_adaptorIS4_S5_EEES4_:
[----:B------:R-:W-:Y:S02]  /*adb0*/  MOV R10, 0xadd0 ;  /* 0x0000add0000a7802 */ /* 0x000fe40000000f00 */
[----:B------:R-:W-:Y:S05]  /*adc0*/  CALL.REL.NOINC `($_ZN7cutlass13device_kernelIN5flash19enable_sm80_to_sm89INS1_16FlashAttnBwdSm80INS1_25CollectiveMainloopBwdSm80ILi2ELi2EN4cute5tupleIJNS5_1CILi128EEES8_NS7_ILi64EEEEEENS_10bfloat16_tEfNS_4arch4Sm80ELb0ELb0ELb1ELb0ELb0ELb0ELb0ELb0ELi2ELi4ELi4ELi4ELb0EEENS1_21CollectiveEpilogueBwdISA_SB_SD_Li256ELb0ELb0ELi2EEENS1_19SingleTileSchedulerILb0ELb0ELb0ELi128EEEEEEEEEvNT_6ParamsE$_ZN4cute12iter_adaptorIPKN7cutlass10bfloat16_tENS_8gmem_ptrIS4_EEEC2ES4_) ;  /* 0xffffa8c000007944 */ /* 0x000fea0003c3ffff */
[----:B------:R-:W-:Y:S02]  /*add0*/  MOV R4, R6 ;  /* 0x0000000600047202 */ /* 0x000fe40000000f00 */
[----:B-1----:R-:W-:-:S04]  /*ade0*/  MOV R5, 0x0 ;  /* 0x0000000000057802 */ /* 0x002fc80000000f00 */
[----:B------:R-:W-:Y:S05]  /*adf0*/  RET.REL.NODEC R4 `(_ZN7cutlass13device_kernelIN5flash19enable_sm80_to_sm89INS1_16FlashAttnBwdSm80INS1_25CollectiveMainloopBwdSm80ILi2ELi2EN4cute5tupleIJNS5_1CILi128EEES8_NS7_ILi64EEEEEENS_10bfloat16_tEfNS_4arch4Sm80ELb0ELb0ELb1ELb0ELb0ELb0ELb0ELb0ELi2ELi4ELi4ELi4ELb0EEENS1_21CollectiveEpilogueBwdISA_SB_SD_Li256ELb0ELb0ELi2EEENS1_19SingleTileSchedulerILb0ELb0ELb0ELi128EEEEEEEEEvNT_6ParamsE) ;  /* 0xffff520004007950 */ /* 0x000fea0003c3ffff */
        .type           $_ZN7cutlass13device_kernelIN5flash19enable_sm80_to_sm89INS1_16FlashAttnBwdSm80INS1_25CollectiveMainloopBwdSm80ILi2ELi2EN4cute5tupleIJNS5_1CILi128EEES8_NS7_ILi64EEEEEENS_10bfloat16_tEfNS_4arch4Sm80ELb0ELb0ELb1ELb0ELb0ELb0ELb0ELb0ELi2ELi4ELi4ELi4ELb0EEENS1_21CollectiveEpilogueBwdISA_SB_SD_Li256ELb0ELb0ELi2EEENS1_19SingleTileSchedulerILb0ELb0ELb0ELi128EEEEEEEEEvNT_6ParamsE$_ZN4cute8gmem_ptrIPKN7cutlass9uint128_tEECI1NS_12iter_adaptorIS4_S5_EEES4_,@function
        .size           $_ZN7cutlass13device_kernelIN5flash19enable_sm80_to_sm89INS1_16FlashAttnBwdSm80INS1_25CollectiveMainloopBwdSm80ILi2ELi2EN4cute5tupleIJNS5_1CILi128EEES8_NS7_ILi64EEEEEENS_10bfloat16_tEfNS_4arch4Sm80ELb0ELb0ELb1ELb0ELb0ELb0ELb0ELb0ELi2ELi4ELi4ELi4ELb0EEENS1_21CollectiveEpilogueBwdISA_SB_SD_Li256ELb0ELb0ELi2EEENS1_19SingleTileSchedulerILb0ELb0ELb0ELi128EEEEEEEEEvNT_6ParamsE$_ZN4cute8gmem_ptrIPKN7cutlass9uint128_tEECI1NS_12iter_adaptorIS4_S5_EEES4_,($_ZN7cutlass13device_kernelIN5flash19enable_sm80_to_sm89INS1_16FlashAttnBwdSm80INS1_25CollectiveMainloopBwdSm80ILi2ELi2EN4cute5tupleIJNS5_1CILi128EEES8_NS7_ILi64EEEEEENS_10bfloat16_tEfNS_4arch4Sm80ELb0ELb0ELb1ELb0ELb0ELb0ELb0ELb0ELi2ELi4ELi4ELi4ELb0EEENS1_21CollectiveEpilogueBwdISA_SB_SD_Li256ELb0ELb0ELi2EEENS1_19SingleTileSchedulerILb0ELb0ELb0ELi128EEEEEEEEEvNT_6ParamsE$_ZN4cute8gmem_ptrIPKfECI1NS_12iter_adaptorIS2_S3_EEES2_ - $_ZN7cutlass13device_kernelIN5flash19enable_sm80_to_sm89INS1_16FlashAttnBwdSm80INS1_25CollectiveMainloopBwdSm80ILi2ELi2EN4cute5tupleIJNS5_1CILi128EEES8_NS7_ILi64EEEEEENS_10bfloat16_tEfNS_4arch4Sm80ELb0ELb0ELb1ELb0ELb0ELb0ELb0ELb0ELi2ELi4ELi4ELi4ELb0EEENS1_21CollectiveEpilogueBwdISA_SB_SD_Li256ELb0ELb0ELi2EEENS1_19SingleTileSchedulerILb0ELb0ELb0ELi128EEEEEEEEEvNT_6ParamsE$_ZN4cute8gmem_ptrIPKN7cutlass9uint128_tEECI1NS_12iter_adaptorIS4_S5_EEES4_)
$_ZN7cutlass13device_kernelIN5flash19enable_sm80_to_sm89INS1_16FlashAttnBwdSm80INS1_25CollectiveMainloopBwdSm80ILi2ELi2EN4cute5tupleIJNS5_1CILi128EEES8_NS7_ILi64EEEEEENS_10bfloat16_tEfNS_4arch4Sm80ELb0ELb0ELb1ELb0ELb0ELb0ELb0ELb0ELi2ELi4ELi4ELi4ELb0EEENS1_21CollectiveEpilogueBwdISA_SB_SD_Li256ELb0ELb0ELi2EEENS1_19SingleTileSchedulerILb0ELb0ELb0ELi128EEEEEEEEEvNT_6ParamsE$_ZN4cute8gmem_ptrIPKN7cutlass9uint128_tEECI1NS_12iter_adaptorIS4_S5_EEES4_:
[----:B------:R-:W-:Y:S02]  /*ae00*/  MOV R88, 0xae20 ;  /* 0x0000ae2000587802 */ /* 0x000fe40000000f00 */
[----:B------:R-:W-:Y:S05]  /*ae10*/  CALL.REL.NOINC `($_ZN7cutlass13device_kernelIN5flash19enable_sm80_to_sm89INS1_16FlashAttnBwdSm80INS1_25CollectiveMainloopBwdSm80ILi2ELi2EN4cute5tupleIJNS5_1CILi128EEES8_NS7_ILi64EEEEEENS_10bfloat16_tEfNS_4arch4Sm80ELb0ELb0ELb1ELb0ELb0ELb0ELb0ELb0ELi2ELi4ELi4ELi4ELb0EEENS1_21CollectiveEpilogueBwdISA_SB_SD_Li256ELb0ELb0ELi2EEENS1_19SingleTileSchedulerILb0ELb0ELb0ELi128EEEEEEEEEvNT_6ParamsE$_ZN4cute12iter_adaptorIPKN7cutlass9uint128_tENS_8gmem_ptrIS4_EEEC2ES4_) ;  /* 0xffffa8d000007944 */ /* 0x000fea0003c3ffff */
[----:B------:R-:W-:-:S04]  /*ae20*/  MOV R11, 0x0 ;  /* 0x00000000000b7802 */ /* 0x000fc80000000f00 */
[----:B------:R-:W-:Y:S05]  /*ae30*/  RET.REL.NODEC R10 `(_ZN7cutlass13device_kernelIN5flash19enable_sm80_to_sm89INS1_16FlashAttnBwdSm80INS1_25CollectiveMainloopBwdSm80ILi2ELi2EN4cute5tupleIJNS5_1CILi128EEES8_NS7_ILi64EEEEEENS_10bfloat16_tEfNS_4arch4Sm80ELb0ELb0ELb1ELb0ELb0ELb0ELb0ELb0ELi2ELi4ELi4ELi4ELb0EEENS1_21CollectiveEpilogueBwdISA_SB_SD_Li256ELb0ELb0ELi2EEENS1_19SingleTileSchedulerILb0ELb0ELb0ELi128EEEEEEEEEvNT_6ParamsE) ;  /* 0xffff51c00a007950 */ /* 0x000fea0003c3ffff */
        .type           $_ZN7cutlass13device_kernelIN5flash19enable_sm80_to_sm89INS1_16FlashAttnBwdSm80INS1_25CollectiveMainloopBwdSm80ILi2ELi2EN4cute5tupleIJNS5_1CILi128EEES8_NS7_ILi64EEEEEENS_10bfloat16_tEfNS_4arch4Sm80ELb0ELb0ELb1ELb0ELb0ELb0ELb0ELb0ELi2ELi4ELi4ELi4ELb0EEENS1_21CollectiveEpilogueBwdISA_SB_SD_Li256ELb0ELb0ELi2EEENS1_19SingleTileSchedulerILb0ELb0ELb0ELi128EEEEEEEEEvNT_6ParamsE$_ZN4cute8gmem_ptrIPKfECI1NS_12iter_adaptorIS2_S3_EEES2_,@function
        .size           $_ZN7cutlass13device_kernelIN5flash19enable_sm80_to_sm89INS1_16FlashAttnBwdSm80INS1_25CollectiveMainloopBwdSm80ILi2ELi2EN4cute5tupleIJNS5_1CILi128EEES8_NS7_ILi64EEEEEENS_10bfloat16_tEfNS_4arch4Sm80ELb0ELb0ELb1ELb0ELb0ELb0ELb0ELb0ELi2ELi4ELi4ELi4ELb0EEENS1_21CollectiveEpilogueBwdISA_SB_SD_Li256ELb0ELb0ELi2EEENS1_19SingleTileSchedulerILb0ELb0ELb0ELi128EEEEEEEEEvNT_6ParamsE$_ZN4cute8gmem_ptrIPKfECI1NS_12iter_adaptorIS2_S3_EEES2_,($_ZN7cutlass13device_kernelIN5flash19enable_sm80_to_sm89INS1_16FlashAttnBwdSm80INS1_25CollectiveMainloopBwdSm80ILi2ELi2EN4cute5tupleIJNS5_1CILi128EEES8_NS7_ILi64EEEEEENS_10bfloat16_tEfNS_4arch4Sm80ELb0ELb0ELb1ELb0ELb0ELb0ELb0ELb0ELi2ELi4ELi4ELi4ELb0EEENS1_21CollectiveEpilogueBwdISA_SB_SD_Li256ELb0ELb0ELi2EEENS1_19SingleTileSchedulerILb0ELb0ELb0ELi128EEEEEEEEEvNT_6ParamsE$_ZN4cute8gmem_ptrIPfECI1NS_12iter_adaptorIS1_S2_EEES1_ - $_ZN7cutlass13device_kernelIN5flash19enable_sm80_to_sm89INS1_16FlashAttnBwdSm80INS1_25CollectiveMainloopBwdSm80ILi2ELi2EN4cute5tupleIJNS5_1CILi128EEES8_NS7_ILi64EEEEEENS_10bfloat16_tEfNS_4arch4Sm80ELb0ELb0ELb1ELb0ELb0ELb0ELb0ELb0ELi2ELi4ELi4ELi4ELb0EEENS1_21CollectiveEpilogueBwdISA_SB_SD_Li256ELb0ELb0ELi2EEENS1_19SingleTileSchedulerILb0ELb0ELb0ELi128EEEEEEEEEvNT_6ParamsE$_ZN4cute8gmem_ptrIPKfECI1NS_12iter_adaptorIS2_S3_EEES2_)
$_ZN7cutlass13device_kernelIN5flash19enable_sm80_to_sm89INS1_16FlashAttnBwdSm80INS1_25CollectiveMainloopBwdSm80ILi2ELi2EN4cute5tupleIJNS5_1CILi128EEES8_NS7_ILi64EEEEEENS_10bfloat16_tEfNS_4arch4Sm80ELb0ELb0ELb1ELb0ELb0ELb0ELb0ELb0ELi2ELi4ELi4ELi4ELb0EEENS1_21CollectiveEpilogueBwdISA_SB_SD_Li256ELb0ELb0ELi2EEENS1_19SingleTileSchedulerILb0ELb0ELb0ELi128EEEEEEEEEvNT_6ParamsE$_ZN4cute8gmem_ptrIPKfECI1NS_12iter_adaptorIS2_S3_EEES2_:
[----:B------:R-:W-:Y:S02]  /*ae40*/  MOV R10, 0xae60 ;  /* 0x0000ae60000a7802 */ /* 0x000fe40000000f00 */
[----:B------:R-:W-:Y:S05]  /*ae50*/  CALL.REL.NOINC `($_ZN7cutlass13device_kernelIN5flash19enable_sm80_to_sm89INS1_16FlashAttnBwdSm80INS1_25CollectiveMainloopBwdSm80ILi2ELi2EN4cute5tupleIJNS5_1CILi128EEES8_NS7_ILi64EEEEEENS_10bfloat16_tEfNS_4arch4Sm80ELb0ELb0ELb1ELb0ELb0ELb0ELb0ELb0ELi2ELi4ELi4ELi4ELb0EEENS1_21CollectiveEpilogueBwdISA_SB_SD_Li256ELb0ELb0ELi2EEENS1_19SingleTileSchedulerILb0ELb0ELb0ELi128EEEEEEEEEvNT_6ParamsE$_ZN4cute12iter_adaptorIPKfNS_8gmem_ptrIS2_EEEC2ES2_) ;  /* 0xffffa8d000007944 */ /* 0x000fea0003c3ffff */
[----:B------:R-:W-:-:S04]  /*ae60*/  MOV R9, 0x0 ;  /* 0x0000000000097802 */ /* 0x000fc80000000f00 */
[----:B------:R-:W-:Y:S05]  /*ae70*/  RET.REL.NODEC R8 `(_ZN7cutlass13device_kernelIN5flash19enable_sm80_to_sm89INS1_16FlashAttnBwdSm80INS1_25CollectiveMainloopBwdSm80ILi2ELi2EN4cute5tupleIJNS5_1CILi128EEES8_NS7_ILi64EEEEEENS_10bfloat16_tEfNS_4arch4Sm80ELb0ELb0ELb1ELb0ELb0ELb0ELb0ELb0ELi2ELi4ELi4ELi4ELb0EEENS1_21CollectiveEpilogueBwdISA_SB_SD_Li256ELb0ELb0ELi2EEENS1_19SingleTileSchedulerILb0ELb0ELb0ELi128EEEEEEEEEvNT_6ParamsE) ;  /* 0xffff518008007950 */ /* 0x000fea0003c3ffff */
        .type           $_ZN7cutlass13device_kernelIN5flash19enable_sm80_to_sm89INS1_16FlashAttnBwdSm80INS1_25CollectiveMainloopBwdSm80ILi2ELi2EN4cute5tupleIJNS5_1CILi128EEES8_NS7_ILi64EEEEEENS_10bfloat16_tEfNS_4arch4Sm80ELb0ELb0ELb1ELb0ELb0ELb0ELb0ELb0ELi2ELi4ELi4ELi4ELb0EEENS1_21CollectiveEpilogueBwdISA_SB_SD_Li256ELb0ELb0ELi2EEENS1_19SingleTileSchedulerILb0ELb0ELb0ELi128EEEEEEEEEvNT_6ParamsE$_ZN4cute8gmem_ptrIPfECI1NS_12iter_adaptorIS1_S2_EEES1_,@function
        .size           $_ZN7cutlass13device_kernelIN5flash19enable_sm80_to_sm89INS1_16FlashAttnBwdSm80INS1_25CollectiveMainloopBwdSm80ILi2ELi2EN4cute5tupleIJNS5_1CILi128EEES8_NS7_ILi64EEEEEENS_10bfloat16_tEfNS_4arch4Sm80ELb0ELb0ELb1ELb0ELb0ELb0ELb0ELb0ELi2ELi4ELi4ELi4ELb0EEENS1_21CollectiveEpilogueBwdISA_SB_SD_Li256ELb0ELb0ELi2EEENS1_19SingleTileSchedulerILb0ELb0ELb0ELi128EEEEEEEEEvNT_6ParamsE$_ZN4cute8gmem_ptrIPfECI1NS_12iter_adaptorIS1_S2_EEES1_,($_ZN7cutlass13device_kernelIN5flash19enable_sm80_to_sm89INS1_16FlashAttnBwdSm80INS1_25CollectiveMainloopBwdSm80ILi2ELi2EN4cute5tupleIJNS5_1CILi128EEES8_NS7_ILi64EEEEEENS_10bfloat16_tEfNS_4arch4Sm80ELb0ELb0ELb1ELb0ELb0ELb0ELb0ELb0ELi2ELi4ELi4ELi4ELb0EEENS1_21CollectiveEpilogueBwdISA_SB_SD_Li256ELb0ELb0ELi2EEENS1_19SingleTileSchedulerILb0ELb0ELb0ELi128EEEEEEEEEvNT_6ParamsE$_ZN4cute8smem_ptrIPN7cutlass10bfloat16_tEECI1NS_12iter_adaptorIS3_S4_EEES3_ - $_ZN7cutlass13device_kernelIN5flash19enable_sm80_to_sm89INS1_16FlashAttnBwdSm80INS1_25CollectiveMainloopBwdSm80ILi2ELi2EN4cute5tupleIJNS5_1CILi128EEES8_NS7_ILi64EEEEEENS_10bfloat16_tEfNS_4arch4Sm80ELb0ELb0ELb1ELb0ELb0ELb0ELb0ELb0ELi2ELi4ELi4ELi4ELb0EEENS1_21CollectiveEpilogueBwdISA_SB_SD_Li256ELb0ELb0ELi2EEENS1_19SingleTileSchedulerILb0ELb0ELb0ELi128EEEEEEEEEvNT_6ParamsE$_ZN4cute8gmem_ptrIPfECI1NS_12iter_adaptorIS1_S2_EEES1_)
$_ZN7cutlass13device_kernelIN5flash19enable_sm80_to_sm89INS1_16FlashAttnBwdSm80INS1_25CollectiveMainloopBwdSm80ILi2ELi2EN4cute5tupleIJNS5_1CILi128EEES8_NS7_ILi64EEEEEENS_10bfloat16_tEfNS_4arch4Sm80ELb0ELb0ELb1ELb0ELb0ELb0ELb0ELb0ELi2ELi4ELi4ELi4ELb0EEENS1_21CollectiveEpilogueBwdISA_SB_SD_Li256ELb0ELb0ELi2EEENS1_19SingleTileSchedulerILb0ELb0ELb0ELi128EEEEEEEEEvNT_6ParamsE$_ZN4cute8gmem_ptrIPfECI1NS_12iter_adaptorIS1_S2_EEES1_:
[----:B------:R-:W-:Y:S02]  /*ae80*/  MOV R4, 0xaea0 ;  /* 0x0000aea000047802 */ /* 0x000fe40000000f00 */
[----:B------:R-:W-:Y:S05]  /*ae90*/  CALL.REL.NOINC `($_ZN7cutlass13device_kernelIN5flash19enable_sm80_to_sm89INS1_16FlashAttnBwdSm80INS1_25CollectiveMainloopBwdSm80ILi2ELi2EN4cute5tupleIJNS5_1CILi128EEES8_NS7_ILi64EEEEEENS_10bfloat16_tEfNS_4arch4Sm80ELb0ELb0ELb1ELb0ELb0ELb0ELb0ELb0ELi2ELi4ELi4ELi4ELb0EEENS1_21CollectiveEpilogueBwdISA_SB_SD_Li256ELb0ELb0ELi2EEENS1_19SingleTileSchedulerILb0ELb0ELb0ELi128EEEEEEEEEvNT_6ParamsE$_ZN4cute12iter_adaptorIPfNS_8gmem_ptrIS1_EEEC2ES1_) ;  /* 0xffffa95000007944 */ /* 0x000fea0003c3ffff */
[----:B------:R-:W-:-:S04]  /*aea0*/  MOV R9, 0x0 ;  /* 0x0000000000097802 */ /* 0x000fc80000000f00 */
[----:B------:R-:W-:Y:S05]  /*aeb0*/  RET.REL.NODEC R8 `(_ZN7cutlass13device_kernelIN5flash19enable_sm80_to_sm89INS1_16FlashAttnBwdSm80INS1_25CollectiveMainloopBwdSm80ILi2ELi2EN4cute5tupleIJNS5_1CILi128EEES8_NS7_ILi64EEEEEENS_10bfloat16_tEfNS_4arch4Sm80ELb0ELb0ELb1ELb0ELb0ELb0ELb0ELb0ELi2ELi4ELi4ELi4ELb0EEENS1_21CollectiveEpilogueBwdISA_SB_SD_Li256ELb0ELb0ELi2EEENS1_19SingleTileSchedulerILb0ELb0ELb0ELi128EEEEEEEEEvNT_6ParamsE) ;  /* 0xffff514008007950 */ /* 0x000fea0003c3ffff */
        .type           $_ZN7cutlass13device_kernelIN5flash19enable_sm80_to_sm89INS1_16FlashAttnBwdSm80INS1_25CollectiveMainloopBwdSm80ILi2ELi2EN4cute5tupleIJNS5_1CILi128EEES8_NS7_ILi64EEEEEENS_10bfloat16_tEfNS_4arch4Sm80ELb0ELb0ELb1ELb0ELb0ELb0ELb0ELb0ELi2ELi4ELi4ELi4ELb0EEENS1_21CollectiveEpilogueBwdISA_SB_SD_Li256ELb0ELb0ELi2EEENS1_19SingleTileSchedulerILb0ELb0ELb0ELi128EEEEEEEEEvNT_6ParamsE$_ZN4cute8smem_ptrIPN7cutlass10bfloat16_tEECI1NS_12iter_adaptorIS3_S4_EEES3_,@function
        .size           $_ZN7cutlass13device_kernelIN5flash19enable_sm80_to_sm89INS1_16FlashAttnBwdSm80INS1_25CollectiveMainloopBwdSm80ILi2ELi2EN4cute5tupleIJNS5_1CILi128EEES8_NS7_ILi64EEEEEENS_10bfloat16_tEfNS_4arch4Sm80ELb0ELb0ELb1ELb0ELb0ELb0ELb0ELb0ELi2ELi4ELi4ELi4ELb0EEENS1_21CollectiveEpilogueBwdISA_SB_SD_Li256ELb0ELb0ELi2EEENS1_19SingleTileSchedulerILb0ELb0ELb0ELi128EEEEEEEEEvNT_6ParamsE$_ZN4cute8smem_ptrIPN7cutlass10bfloat16_tEECI1NS_12iter_adaptorIS3_S4_EEES3_,($_ZN7cutlass13device_kernelIN5flash19enable_sm80_to_sm89INS1_16FlashAttnBwdSm80INS1_25CollectiveMainloopBwdSm80ILi2ELi2EN4cute5tupleIJNS5_1CILi128EEES8_NS7_ILi64EEEEEENS_10bfloat16_tEfNS_4arch4Sm80ELb0ELb0ELb1ELb0ELb0ELb0ELb0ELb0ELi2ELi4ELi4ELi4ELb0EEENS1_21CollectiveEpilogueBwdISA_SB_SD_Li256ELb0ELb0ELi2EEENS1_19SingleTileSchedulerILb0ELb0ELb0ELi128EEEEEEEEEvNT_6ParamsE$_ZN4cute8smem_ptrIPN7cutlass9uint128_tEECI1NS_12iter_adaptorIS3_S4_EEES3_ - $_ZN7cutlass13device_kernelIN5flash19enable_sm80_to_sm89INS1_16FlashAttnBwdSm80INS1_25CollectiveMainloopBwdSm80ILi2ELi2EN4cute5tupleIJNS5_1CILi128EEES8_NS7_ILi64EEEEEENS_10bfloat16_tEfNS_4arch4Sm80ELb0ELb0ELb1ELb0ELb0ELb0ELb0ELb0ELi2ELi4ELi4ELi4ELb0EEENS1_21CollectiveEpilogueBwdISA_SB_SD_Li256ELb0ELb0ELi2EEENS1_19SingleTileSchedulerILb0ELb0ELb0ELi128EEEEEEEEEvNT_6ParamsE$_ZN4cute8smem_ptrIPN7cutlass10bfloat16_tEECI1NS_12iter_adaptorIS3_S4_EEES3_)
$_ZN7cutlass13device_kernelIN5flash19enable_sm80_to_sm89INS1_16FlashAttnBwdSm80INS1_25CollectiveMainloopBwdSm80ILi2ELi2EN4cute5tupleIJNS5_1CILi128EEES8_NS7_ILi64EEEEEENS_10bfloat16_tEfNS_4arch4Sm80ELb0ELb0ELb1ELb0ELb0ELb0ELb0ELb0ELi2ELi4ELi4ELi4ELb0EEENS1_21CollectiveEpilogueBwdISA_SB_SD_Li256ELb0ELb0ELi2EEENS1_19SingleTileSchedulerILb0ELb0ELb0ELi128EEEEEEEEEvNT_6ParamsE$_ZN4cute8smem_ptrIPN7cutlass10bfloat16_tEECI1NS_12iter_adaptorIS3_S4_EEES3_:
[----:B------:R-:W-:Y:S02]  /*aec0*/  MOV R10, 0xaee0 ;  /* 0x0000aee0000a7802 */ /* 0x000fe40000000f00 */
[----:B------:R-:W-:Y:S05]  /*aed0*/  CALL.REL.NOINC `($_ZN7cutlass13device_kernelIN5flash19enable_sm80_to_sm89INS1_16FlashAttnBwdSm80INS1_25CollectiveMainloopBwdSm80ILi2ELi2EN4cute5tupleIJNS5_1CILi128EEES8_NS7_ILi64EEEEEENS_10bfloat16_tEfNS_4arch4Sm80ELb0ELb0ELb1ELb0ELb0ELb0ELb0ELb0ELi2ELi4ELi4ELi4ELb0EEENS1_21CollectiveEpilogueBwdISA_SB_SD_Li256ELb0ELb0ELi2EEENS1_19SingleTileSchedulerILb0ELb0ELb0ELi128EEEEEEEEEvNT_6ParamsE$_ZN4cute12iter_adaptorIPN7cutlass10bfloat16_tENS_8smem_ptrIS3_EEEC2ES3_) ;  /* 0xffffa89000007944 */ /* 0x000fea0003c3ffff */
[----:B------:R-:W-:-:S04]  /*aee0*/  MOV R9, 0x0 ;  /* 0x0000000000097802 */ /* 0x000fc80000000f00 */
[----:B------:R-:W-:Y:S05]  /*aef0*/  RET.REL.NODEC R8 `(_ZN7cutlass13device_kernelIN5flash19enable_sm80_to_sm89INS1_16FlashAttnBwdSm80INS1_25CollectiveMainloopBwdSm80ILi2ELi2EN4cute5tupleIJNS5_1CILi128EEES8_NS7_ILi64EEEEEENS_10bfloat16_tEfNS_4arch4Sm80ELb0ELb0ELb1ELb0ELb0ELb0ELb0ELb0ELi2ELi4ELi4ELi4ELb0EEENS1_21CollectiveEpilogueBwdISA_SB_SD_Li256ELb0ELb0ELi2EEENS1_19SingleTileSchedulerILb0ELb0ELb0ELi128EEEEEEEEEvNT_6ParamsE) ;  /* 0xffff510008007950 */ /* 0x000fea0003c3ffff */
        .type           $_ZN7cutlass13device_kernelIN5flash19enable_sm80_to_sm89INS1_16FlashAttnBwdSm80INS1_25CollectiveMainloopBwdSm80ILi2ELi2EN4cute5tupleIJNS5_1CILi128EEES8_NS7_ILi64EEEEEENS_10bfloat16_tEfNS_4arch4Sm80ELb0ELb0ELb1ELb0ELb0ELb0ELb0ELb0ELi2ELi4ELi4ELi4ELb0EEENS1_21CollectiveEpilogueBwdISA_SB_SD_Li256ELb0ELb0ELi2EEENS1_19SingleTileSchedulerILb0ELb0ELb0ELi128EEEEEEEEEvNT_6ParamsE$_ZN4cute8smem_ptrIPN7cutlass9uint128_tEECI1NS_12iter_adaptorIS3_S4_EEES3_,@function
        .size           $_ZN7cutlass13device_kernelIN5flash19enable_sm80_to_sm89INS1_16FlashAttnBwdSm80INS1_25CollectiveMainloopBwdSm80ILi2ELi2EN4cute5tupleIJNS5_1CILi128EEES8_NS7_ILi64EEEEEENS_10bfloat16_tEfNS_4arch4Sm80ELb0ELb0ELb1ELb0ELb0ELb0ELb0ELb0ELi2ELi4ELi4ELi4ELb0EEENS1_21CollectiveEpilogueBwdISA_SB_SD_Li256ELb0ELb0ELi2EEENS1_19SingleTileSchedulerILb0ELb0ELb0ELi128EEEEEEEEEvNT_6ParamsE$_ZN4cute8smem_ptrIPN7cutlass9uint128_tEECI1NS_12iter_adaptorIS3_S4_EEES3_,($_ZN7cutlass13device_kernelIN5flash19enable_sm80_to_sm89INS1_16FlashAttnBwdSm80INS1_25CollectiveMainloopBwdSm80ILi2ELi2EN4cute5tupleIJNS5_1CILi128EEES8_NS7_ILi64EEEEEENS_10bfloat16_tEfNS_4arch4Sm80ELb0ELb0ELb1ELb0ELb0ELb0ELb0ELb0ELi2ELi4ELi4ELi4ELb0EEENS1_21CollectiveEpilogueBwdISA_SB_SD_Li256ELb0ELb0ELi2EEENS1_19SingleTileSchedulerILb0ELb0ELb0ELi128EEEEEEEEEvNT_6ParamsE$_ZN4cute8smem_ptrIPfECI1NS_12iter_adaptorIS1_S2_EEES1_ - $_ZN7cutlass13device_kernelIN5flash19enable_sm80_to_sm89INS1_16FlashAttnBwdSm80INS1_25CollectiveMainloopBwdSm80ILi2ELi2EN4cute5tupleIJNS5_1CILi128EEES8_NS7_ILi64EEEEEENS_10bfloat16_tEfNS_4arch4Sm80ELb0ELb0ELb1ELb0ELb0ELb0ELb0ELb0ELi2ELi4ELi4ELi4ELb0EEENS1_21CollectiveEpilogueBwdISA_SB_SD_Li256ELb0ELb0ELi2EEENS1_19SingleTileSchedulerILb0ELb0ELb0ELi128EEEEEEEEEvNT_6ParamsE$_ZN4cute8smem_ptrIPN7cutlass9uint128_tEECI1NS_12iter_adaptorIS3_S4_EEES3_)
$_ZN7cutlass13device_kernelIN5flash19enable_sm80_to_sm89INS1_16FlashAttnBwdSm80INS1_25CollectiveMainloopBwdSm80ILi2ELi2EN4cute5tupleIJNS5_1CILi128EEES8_NS7_ILi64EEEEEENS_10bfloat16_tEfNS_4arch4Sm80ELb0ELb0ELb1ELb0ELb0ELb0ELb0ELb0ELi2ELi4ELi4ELi4ELb0EEENS1_21CollectiveEpilogueBwdISA_SB_SD_Li256ELb0ELb0ELi2EEENS1_19SingleTileSchedulerILb0ELb0ELb0ELi128EEEEEEEEEvNT_6ParamsE$_ZN4cute8smem_ptrIPN7cutlass9uint128_tEECI1NS_12iter_adaptorIS3_S4_EEES3_:
[----:B------:R-:W-:Y:S02]  /*af00*/  MOV R10, 0xaf20 ;  /* 0x0000af20000a7802 */ /* 0x000fe40000000f00 */
[----:B------:R-:W-:Y:S05]  /*af10*/  CALL.REL.NOINC `($_ZN7cutlass13device_kernelIN5flash19enable_sm80_to_sm89INS1_16FlashAttnBwdSm80INS1_25CollectiveMainloopBwdSm80ILi2ELi2EN4cute5tupleIJNS5_1CILi128EEES8_NS7_ILi64EEEEEENS_10bfloat16_tEfNS_4arch4Sm80ELb0ELb0ELb1ELb0ELb0ELb0ELb0ELb0ELi2ELi4ELi4ELi4ELb0EEENS1_21CollectiveEpilogueBwdISA_SB_SD_Li256ELb0ELb0ELi2EEENS1_19SingleTileSchedulerILb0ELb0ELb0ELi128EEEEEEEEEvNT_6ParamsE$_ZN4cute12iter_adaptorIPN7cutlass9uint128_tENS_8smem_ptrIS3_EEEC2ES3_) ;  /* 0xffffa89000007944 */ /* 0x000fea0003c3ffff */
[----:B------:R-:W-:-:S04]  /*af20*/  MOV R9, 0x0 ;  /* 0x0000000000097802 */ /* 0x000fc80000000f00 */
[----:B------:R-:W-:Y:S05]  /*af30*/  RET.REL.NODEC R8 `(_ZN7cutlass13device_kernelIN5flash19enable_sm80_to_sm89INS1_16FlashAttnBwdSm80INS1_25CollectiveMainloopBwdSm80ILi2ELi2EN4cute5tupleIJNS5_1CILi128EEES8_NS7_ILi64EEEEEENS_10bfloat16_tEfNS_4arch4Sm80ELb0ELb0ELb1ELb0ELb0ELb0ELb0ELb0ELi2ELi4ELi4ELi4ELb0EEENS1_21CollectiveEpilogueBwdISA_SB_SD_Li256ELb0ELb0ELi2EEENS1_19SingleTileSchedulerILb0ELb0ELb0ELi128EEEEEEEEEvNT_6ParamsE) ;  /* 0xffff50c008007950 */ /* 0x000fea0003c3ffff */
        .type           $_ZN7cutlass13device_kernelIN5flash19enable_sm80_to_sm89INS1_16FlashAttnBwdSm80INS1_25CollectiveMainloopBwdSm80ILi2ELi2EN4cute5tupleIJNS5_1CILi128EEES8_NS7_ILi64EEEEEENS_10bfloat16_tEfNS_4arch4Sm80ELb0ELb0ELb1ELb0ELb0ELb0ELb0ELb0ELi2ELi4ELi4ELi4ELb0EEENS1_21CollectiveEpilogueBwdISA_SB_SD_Li256ELb0ELb0ELi2EEENS1_19SingleTileSchedulerILb0ELb0ELb0ELi128EEEEEEEEEvNT_6ParamsE$_ZN4cute8smem_ptrIPfECI1NS_12iter_adaptorIS1_S2_EEES1_,@function
        .size           $_ZN7cutlass13device_kernelIN5flash19enable_sm80_to_sm89INS1_16FlashAttnBwdSm80INS1_25CollectiveMainloopBwdSm80ILi2ELi2EN4cute5tupleIJNS5_1CILi128EEES8_NS7_ILi64EEEEEENS_10bfloat16_tEfNS_4arch4Sm80ELb0ELb0ELb1ELb0ELb0ELb0ELb0ELb0ELi2ELi4ELi4ELi4ELb0EEENS1_21CollectiveEpilogueBwdISA_SB_SD_Li256ELb0ELb0ELi2EEENS1_19SingleTileSchedulerILb0ELb0ELb0ELi128EEEEEEEEEvNT_6ParamsE$_ZN4cute8smem_ptrIPfECI1NS_12iter_adaptorIS1_S2_EEES1_,($_ZN7cutlass13device_kernelIN5flash19enable_sm80_to_sm89INS1_16FlashAttnBwdSm80INS1_25CollectiveMainloopBwdSm80ILi2ELi2EN4cute5tupleIJNS5_1CILi128EEES8_NS7_ILi64EEEEEENS_10bfloat16_tEfNS_4arch4Sm80ELb0ELb0ELb1ELb0ELb0ELb0ELb0ELb0ELi2ELi4ELi4ELi4ELb0EEENS1_21CollectiveEpilogueBwdISA_SB_SD_Li256ELb0ELb0ELi2EEENS1_19SingleTileSchedulerILb0ELb0ELb0ELi128EEEEEEEEEvNT_6ParamsE$_ZN4cute8smem_ptrIPjECI1NS_12iter_adaptorIS1_S2_EEES1_ - $_ZN7cutlass13device_kernelIN5flash19enable_sm80_to_sm89INS1_16FlashAttnBwdSm80INS1_25CollectiveMainloopBwdSm80ILi2ELi2EN4cute5tupleIJNS5_1CILi128EEES8_NS7_ILi64EEEEEENS_10bfloat16_tEfNS_4arch4Sm80ELb0ELb0ELb1ELb0ELb0ELb0ELb0ELb0ELi2ELi4ELi4ELi4ELb0EEENS1_21CollectiveEpilogueBwdISA_SB_SD_Li256ELb0ELb0ELi2EEENS1_19SingleTileSchedulerILb0ELb0ELb0ELi128EEEEEEEEEvNT_6ParamsE$_ZN4cute8smem_ptrIPfECI1NS_12iter_adaptorIS1_S2_EEES1_)
$_ZN7cutlass13device_kernelIN5flash19enable_sm80_to_sm89INS1_16FlashAttnBwdSm80INS1_25CollectiveMainloopBwdSm80ILi2ELi2EN4cute5tupleIJNS5_1CILi128EEES8_NS7_ILi64EEEEEENS_10bfloat16_tEfNS_4arch4Sm80ELb0ELb0ELb1ELb0ELb0ELb0ELb0ELb0ELi2ELi4ELi4ELi4ELb0EEENS1_21CollectiveEpilogueBwdISA_SB_SD_Li256ELb0ELb0ELi2EEENS1_19SingleTileSchedulerILb0ELb0ELb0ELi128EEEEEEEEEvNT_6ParamsE$_ZN4cute8smem_ptrIPfECI1NS_12iter_adaptorIS1_S2_EEES1_:
[----:B------:R-:W-:Y:S02]  /*af40*/  MOV R10, 0xaf60 ;  /* 0x0000af60000a7802 */ /* 0x000fe40000000f00 */
[----:B------:R-:W-:Y:S05]  /*af50*/  CALL.REL.NOINC `($_ZN7cutlass13device_kernelIN5flash19enable_sm80_to_sm89INS1_16FlashAttnBwdSm80INS1_25CollectiveMainloopBwdSm80ILi2ELi2EN4cute5tupleIJNS5_1CILi128EEES8_NS7_ILi64EEEEEENS_10bfloat16_tEfNS_4arch4Sm80ELb0ELb0ELb1ELb0ELb0ELb0ELb0ELb0ELi2ELi4ELi4ELi4ELb0EEENS1_21CollectiveEpilogueBwdISA_SB_SD_Li256ELb0ELb0ELi2EEENS1_19SingleTileSchedulerILb0ELb0ELb0ELi128EEEEEEEEEvNT_6ParamsE$_ZN4cute12iter_adaptorIPfNS_8smem_ptrIS1_EEEC2ES1_) ;  /* 0xffffa8d000007944 */ /* 0x000fea0003c3ffff */
[----:B------:R-:W-:-:S04]  /*af60*/  MOV R9, 0x0 ;  /* 0x0000000000097802 */ /* 0x000fc80000000f00 */
[----:B------:R-:W-:Y:S05]  /*af70*/  RET.REL.NODEC R8 `(_ZN7cutlass13device_kernelIN5flash19enable_sm80_to_sm89INS1_16FlashAttnBwdSm80INS1_25CollectiveMainloopBwdSm80ILi2ELi2EN4cute5tupleIJNS5_1CILi128EEES8_NS7_ILi64EEEEEENS_10bfloat16_tEfNS_4arch4Sm80ELb0ELb0ELb1ELb0ELb0ELb0ELb0ELb0ELi2ELi4ELi4ELi4ELb0EEENS1_21CollectiveEpilogueBwdISA_SB_SD_Li256ELb0ELb0ELi2EEENS1_19SingleTileSchedulerILb0ELb0ELb0ELi128EEEEEEEEEvNT_6ParamsE) ;  /* 0xffff508008007950 */ /* 0x000fea0003c3ffff */
        .type           $_ZN7cutlass13device_kernelIN5flash19enable_sm80_to_sm89INS1_16FlashAttnBwdSm80INS1_25CollectiveMainloopBwdSm80ILi2ELi2EN4cute5tupleIJNS5_1CILi128EEES8_NS7_ILi64EEEEEENS_10bfloat16_tEfNS_4arch4Sm80ELb0ELb0ELb1ELb0ELb0ELb0ELb0ELb0ELi2ELi4ELi4ELi4ELb0EEENS1_21CollectiveEpilogueBwdISA_SB_SD_Li256ELb0ELb0ELi2EEENS1_19SingleTileSchedulerILb0ELb0ELb0ELi128EEEEEEEEEvNT_6ParamsE$_ZN4cute8smem_ptrIPjECI1NS_12iter_adaptorIS1_S2_EEES1_,@function
        .size           $_ZN7cutlass13device_kernelIN5flash19enable_sm80_to_sm89INS1_16FlashAttnBwdSm80INS1_25CollectiveMainloopBwdSm80ILi2ELi2EN4cute5tupleIJNS5_1CILi128EEES8_NS7_ILi64EEEEEENS_10bfloat16_tEfNS_4arch4Sm80ELb0ELb0ELb1ELb0ELb0ELb0ELb0ELb0ELi2ELi4ELi4ELi4ELb0EEENS1_21CollectiveEpilogueBwdISA_SB_SD_Li256ELb0ELb0ELi2EEENS1_19SingleTileSchedulerILb0ELb0ELb0ELi128EEEEEEEEEvNT_6ParamsE$_ZN4cute8smem_ptrIPjECI1NS_12iter_adaptorIS1_S2_EEES1_,($_ZN7cutlass13device_kernelIN5flash19enable_sm80_to_sm89INS1_16FlashAttnBwdSm80INS1_25CollectiveMainloopBwdSm80ILi2ELi2EN4cute5tupleIJNS5_1CILi128EEES8_NS7_ILi64EEEEEENS_10bfloat16_tEfNS_4arch4Sm80ELb0ELb0ELb1ELb0ELb0ELb0ELb0ELb0ELi2ELi4ELi4ELi4ELb0EEENS1_21CollectiveEpilogueBwdISA_SB_SD_Li256ELb0ELb0ELi2EEENS1_19SingleTileSchedulerILb0ELb0ELb0ELi128EEEEEEEEEvNT_6ParamsE$_ZN73_INTERNAL_24fd9406_37_flash_bwd_hdim64_bf16_softcap_sm80_cu_3fbc093a_291824__cvta_generic_to_sharedEPKv - $_ZN7cutlass13device_kernelIN5flash19enable_sm80_to_sm89INS1_16FlashAttnBwdSm80INS1_25CollectiveMainloopBwdSm80ILi2ELi2EN4cute5tupleIJNS5_1CILi128EEES8_NS7_ILi64EEEEEENS_10bfloat16_tEfNS_4arch4Sm80ELb0ELb0ELb1ELb0ELb0ELb0ELb0ELb0ELi2ELi4ELi4ELi4ELb0EEENS1_21CollectiveEpilogueBwdISA_SB_SD_Li256ELb0ELb0ELi2EEENS1_19SingleTileSchedulerILb0ELb0ELb0ELi128EEEEEEEEEvNT_6ParamsE$_ZN4cute8smem_ptrIPjECI1NS_12iter_adaptorIS1_S2_EEES1_)
$_ZN7cutlass13device_kernelIN5flash19enable_sm80_to_sm89INS1_16FlashAttnBwdSm80INS1_25CollectiveMainloopBwdSm80ILi2ELi2EN4cute5tupleIJNS5_1CILi128EEES8_NS7_ILi64EEEEEENS_10bfloat16_tEfNS_4arch4Sm80ELb0ELb0ELb1ELb0ELb0ELb0ELb0ELb0ELi2ELi4ELi4ELi4ELb0EEENS1_21CollectiveEpilogueBwdISA_SB_SD_Li256ELb0ELb0ELi2EEENS1_19SingleTileSchedulerILb0ELb0ELb0ELi128EEEEEEEEEvNT_6ParamsE$_ZN4cute8smem_ptrIPjECI1NS_12iter_adaptorIS1_S2_EEES1_:
[----:B------:R-:W-:Y:S02]  /*af80*/  MOV R10, 0xafa0 ;  /* 0x0000afa0000a7802 */ /* 0x000fe40000000f00 */
[----:B------:R-:W-:Y:S05]  /*af90*/  CALL.REL.NOINC `($_ZN7cutlass13device_kernelIN5flash19enable_sm80_to_sm89INS1_16FlashAttnBwdSm80INS1_25CollectiveMainloopBwdSm80ILi2ELi2EN4cute5tupleIJNS5_1CILi128EEES8_NS7_ILi64EEEEEENS_10bfloat16_tEfNS_4arch4Sm80ELb0ELb0ELb1ELb0ELb0ELb0ELb0ELb0ELi2ELi4ELi4ELi4ELb0EEENS1_21CollectiveEpilogueBwdISA_SB_SD_Li256ELb0ELb0ELi2EEENS1_19SingleTileSchedulerILb0ELb0ELb0ELi128EEEEEEEEEvNT_6ParamsE$_ZN4cute12iter_adaptorIPjNS_8smem_ptrIS1_EEEC2ES1_) ;  /* 0xffffa8d000007944 */ /* 0x000fea0003c3ffff */
[----:B------:R-:W-:-:S04]  /*afa0*/  MOV R9, 0x0 ;  /* 0x0000000000097802 */ /* 0x000fc80000000f00 */
[----:B------:R-:W-:Y:S05]  /*afb0*/  RET.REL.NODEC R8 `(_ZN7cutlass13device_kernelIN5flash19enable_sm80_to_sm89INS1_16FlashAttnBwdSm80INS1_25CollectiveMainloopBwdSm80ILi2ELi2EN4cute5tupleIJNS5_1CILi128EEES8_NS7_ILi64EEEEEENS_10bfloat16_tEfNS_4arch4Sm80ELb0ELb0ELb1ELb0ELb0ELb0ELb0ELb0ELi2ELi4ELi4ELi4ELb0EEENS1_21CollectiveEpilogueBwdISA_SB_SD_Li256ELb0ELb0ELi2EEENS1_19SingleTileSchedulerILb0ELb0ELb0ELi128EEEEEEEEEvNT_6ParamsE) ;  /* 0xffff504008007950 */ /* 0x000fea0003c3ffff */
        .type           $_ZN7cutlass13device_kernelIN5flash19enable_sm80_to_sm89INS1_16FlashAttnBwdSm80INS1_25CollectiveMainloopBwdSm80ILi2ELi2EN4cute5tupleIJNS5_1CILi128EEES8_NS7_ILi64EEEEEENS_10bfloat16_tEfNS_4arch4Sm80ELb0ELb0ELb1ELb0ELb0ELb0ELb0ELb0ELi2ELi4ELi4ELi4ELb0EEENS1_21CollectiveEpilogueBwdISA_SB_SD_Li256ELb0ELb0ELi2EEENS1_19SingleTileSchedulerILb0ELb0ELb0ELi128EEEEEEEEEvNT_6ParamsE$_ZN73_INTERNAL_24fd9406_37_flash_bwd_hdim64_bf16_softcap_sm80_cu_3fbc093a_291824__cvta_generic_to_sharedEPKv,@function
        .size           $_ZN7cutlass13device_kernelIN5flash19enable_sm80_to_sm89INS1_16FlashAttnBwdSm80INS1_25CollectiveMainloopBwdSm80ILi2ELi2EN4cute5tupleIJNS5_1CILi128EEES8_NS7_ILi64EEEEEENS_10bfloat16_tEfNS_4arch4Sm80ELb0ELb0ELb1ELb0ELb0ELb0ELb0ELb0ELi2ELi4ELi4ELi4ELb0EEENS1_21CollectiveEpilogueBwdISA_SB_SD_Li256ELb0ELb0ELi2EEENS1_19SingleTileSchedulerILb0ELb0ELb0ELi128EEEEEEEEEvNT_6ParamsE$_ZN73_INTERNAL_24fd9406_37_flash_bwd_hdim64_bf16_softcap_sm80_cu_3fbc093a_291824__cvta_generic_to_sharedEPKv,($_ZN7cutlass13device_kernelIN5flash19enable_sm80_to_sm89INS1_16FlashAttnBwdSm80INS1_25CollectiveMainloopBwdSm80ILi2ELi2EN4cute5tupleIJNS5_1CILi128EEES8_NS7_ILi64EEEEEENS_10bfloat16_tEfNS_4arch4Sm80ELb0ELb0ELb1ELb0ELb0ELb0ELb0ELb0ELi2ELi4ELi4ELi4ELb0EEENS1_21CollectiveEpilogueBwdISA_SB_SD_Li256ELb0ELb0ELi2EEENS1_19SingleTileSchedulerILb0ELb0ELb0ELi128EEEEEEEEEvNT_6ParamsE$_ZN73_INTERNAL_24fd9406_37_flash_bwd_hdim64_bf16_softcap_sm80_cu_3fbc093a_29189atomicAddEPff - $_ZN7cutlass13device_kernelIN5flash19enable_sm80_to_sm89INS1_16FlashAttnBwdSm80INS1_25CollectiveMainloopBwdSm80ILi2ELi2EN4cute5tupleIJNS5_1CILi128EEES8_NS7_ILi64EEEEEENS_10bfloat16_tEfNS_4arch4Sm80ELb0ELb0ELb1ELb0ELb0ELb0ELb0ELb0ELi2ELi4ELi4ELi4ELb0EEENS1_21CollectiveEpilogueBwdISA_SB_SD_Li256ELb0ELb0ELi2EEENS1_19SingleTileSchedulerILb0ELb0ELb0ELi128EEEEEEEEEvNT_6ParamsE$_ZN73_INTERNAL_24fd9406_37_flash_bwd_hdim64_bf16_softcap_sm80_cu_3fbc093a_291824__cvta_generic_to_sharedEPKv)
$_ZN7cutlass13device_kernelIN5flash19enable_sm80_to_sm89INS1_16FlashAttnBwdSm80INS1_25CollectiveMainloopBwdSm80ILi2ELi2EN4cute5tupleIJNS5_1CILi128EEES8_NS7_ILi64EEEEEENS_10bfloat16_tEfNS_4arch4Sm80ELb0ELb0ELb1ELb0ELb0ELb0ELb0ELb0ELi2ELi4ELi4ELi4ELb0EEENS1_21CollectiveEpilogueBwdISA_SB_SD_Li256ELb0ELb0ELi2EEENS1_19SingleTileSchedulerILb0ELb0ELb0ELi128EEEEEEEEEvNT_6ParamsE$_ZN73_INTERNAL_24fd9406_37_flash_bwd_hdim64_bf16_softcap_sm80_cu_3fbc093a_291824__cvta_generic_to_sharedEPKv:
[----:B------:R-:W-:Y:S02]  /*afc0*/  MOV R3, 0x0 ;  /* 0x0000000000037802 */ /* 0x000fe40000000f00 */
[----:B------:R-:W-:Y:S02]  /*afd0*/  IADD3 R4, R4, -c[0x0][0x18], RZ ;  /* 0x8000060004047a10 */ /* 0x000fe40007ffe0ff */
[----:B------:R-:W-:Y:S05]  /*afe0*/  RET.REL.NODEC R2 `(_ZN7cutlass13device_kernelIN5flash19enable_sm80_to_sm89INS1_16FlashAttnBwdSm80INS1_25CollectiveMainloopBwdSm80ILi2ELi2EN4cute5tupleIJNS5_1CILi128EEES8_NS7_ILi64EEEEEENS_10bfloat16_tEfNS_4arch4Sm80ELb0ELb0ELb1ELb0ELb0ELb0ELb0ELb0ELi2ELi4ELi4ELi4ELb0EEENS1_21CollectiveEpilogueBwdISA_SB_SD_Li256ELb0ELb0ELi2EEENS1_19SingleTileSchedulerILb0ELb0ELb0ELi128EEEEEEEEEvNT_6ParamsE) ;  /* 0xffff501002007950 */ /* 0x000fea0003c3ffff */
        .type           $_ZN7cutlass13device_kernelIN5flash19enable_sm80_to_sm89INS1_16FlashAttnBwdSm80INS1_25CollectiveMainloopBwdSm80ILi2ELi2EN4cute5tupleIJNS5_1CILi128EEES8_NS7_ILi64EEEEEENS_10bfloat16_tEfNS_4arch4Sm80ELb0ELb0ELb1ELb0ELb0ELb0ELb0ELb0ELi2ELi4ELi4ELi4ELb0EEENS1_21CollectiveEpilogueBwdISA_SB_SD_Li256ELb0ELb0ELi2EEENS1_19SingleTileSchedulerILb0ELb0ELb0ELi128EEEEEEEEEvNT_6ParamsE$_ZN73_INTERNAL_24fd9406_37_flash_bwd_hdim64_bf16_softcap_sm80_cu_3fbc093a_29189atomicAddEPff,@function
        .size           $_ZN7cutlass13device_kernelIN5flash19enable_sm80_to_sm89INS1_16FlashAttnBwdSm80INS1_25CollectiveMainloopBwdSm80ILi2ELi2EN4cute5tupleIJNS5_1CILi128EEES8_NS7_ILi64EEEEEENS_10bfloat16_tEfNS_4arch4Sm80ELb0ELb0ELb1ELb0ELb0ELb0ELb0ELb0ELi2ELi4ELi4ELi4ELb0EEENS1_21CollectiveEpilogueBwdISA_SB_SD_Li256ELb0ELb0ELi2EEENS1_19SingleTileSchedulerILb0ELb0ELb0ELi128EEEEEEEEEvNT_6ParamsE$_ZN73_INTERNAL_24fd9406_37_flash_bwd_hdim64_bf16_softcap_sm80_cu_3fbc093a_29189atomicAddEPff,($_ZN7cutlass13device_kernelIN5flash19enable_sm80_to_sm89INS1_16FlashAttnBwdSm80INS1_25CollectiveMainloopBwdSm80ILi2ELi2EN4cute5tupleIJNS5_1CILi128EEES8_NS7_ILi64EEEEEENS_10bfloat16_tEfNS_4arch4Sm80ELb0ELb0ELb1ELb0ELb0ELb0ELb0ELb0ELi2ELi4ELi4ELi4ELb0EEENS1_21CollectiveEpilogueBwdISA_SB_SD_Li256ELb0ELb0ELi2EEENS1_19SingleTileSchedulerILb0ELb0ELb0ELi128EEEEEEEEEvNT_6ParamsE$_ZZN4cute12filter_tupleINS_5tupleIJNS1_IJNS_10UnderscoreENS_1CILi0EEEEEENS1_IJS4_S2_EEEEEENS1_IJNS1_IJNS1_IJNS3_ILi1EEES4_EEES4_EEENS1_IJNS1_IJS4_S4_EEEiEEEEEEZNS_5sliceIS7_SD_EEDaRKT_RKT0_EUlRKT_RKT0_E_EEDaSH_SK_OT1_ENKUlDpSN_E_clIJNS1_IJS9_EEENS1_IJiEEEEEEDaSU_ - $_ZN7cutlass13device_kernelIN5flash19enable_sm80_to_sm89INS1_16FlashAttnBwdSm80INS1_25CollectiveMainloopBwdSm80ILi2ELi2EN4cute5tupleIJNS5_1CILi128EEES8_NS7_ILi64EEEEEENS_10bfloat16_tEfNS_4arch4Sm80ELb0ELb0ELb1ELb0ELb0ELb0ELb0ELb0ELi2ELi4ELi4ELi4ELb0EEENS1_21CollectiveEpilogueBwdISA_SB_SD_Li256ELb0ELb0ELi2EEENS1_19SingleTileSchedulerILb0ELb0ELb0ELi128EEEEEEEEEvNT_6ParamsE$_ZN73_INTERNAL_24fd9406_37_flash_bwd_hdim64_bf16_softcap_sm80_cu_3fbc093a_29189atomicAddEPff)
$_ZN7cutlass13device_kernelIN5flash19enable_sm80_to_sm89INS1_16FlashAttnBwdSm80INS1_25CollectiveMainloopBwdSm80ILi2ELi2EN4cute5tupleIJNS5_1CILi128EEES8_NS7_ILi64EEEEEENS_10bfloat16_tEfNS_4arch4Sm80ELb0ELb0ELb1ELb0ELb0ELb0ELb0ELb0ELi2ELi4ELi4ELi4ELb0EEENS1_21CollectiveEpilogueBwdISA_SB_SD_Li256ELb0ELb0ELi2EEENS1_19SingleTileSchedulerILb0ELb0ELb0ELi128EEEEEEEEEvNT_6ParamsE$_ZN73_INTERNAL_24fd9406_37_flash_bwd_hdim64_bf16_softcap_sm80_cu_3fbc093a_29189atomicAddEPff:
[----:B------:R-:W-:Y:S01]  /*aff0*/  BSSY B0, `(.L_x_941) ;  /* 0x0000003000007945 */ /* 0x000fe20003800000 */
[----:B------:R-:W-:Y:S02]  /*b000*/  MOV R12, 0xb020 ;  /* 0x0000b020000c7802 */ /* 0x000fe40000000f00 */
[----:B------:R-:W-:Y:S05]  /*b010*/  CALL.REL.NOINC `($_ZN7cutlass13device_kernelIN5flash19enable_sm80_to_sm89INS1_16FlashAttnBwdSm80INS1_25CollectiveMainloopBwdSm80ILi2ELi2EN4cute5tupleIJNS5_1CILi128EEES8_NS7_ILi64EEEEEENS_10bfloat16_tEfNS_4arch4Sm80ELb0ELb0ELb1ELb0ELb0ELb0ELb0ELb0ELi2ELi4ELi4ELi4ELb0EEENS1_21CollectiveEpilogueBwdISA_SB_SD_Li256ELb0ELb0ELi2EEENS1_19SingleTileSchedulerILb0ELb0ELb0ELi128EEEEEEEEEvNT_6ParamsE$__fAtomicAdd) ;  /* 0x00059df000007944 */ /* 0x000fea0003c00000 */
[----:B------:R-:W-:Y:S05]  /*b020*/  BSYNC B0 ;  /* 0x0000000000007941 */ /* 0x000fea0003800000 */
.L_x_941:
[----:B------:R-:W-:-:S04]  /*b030*/  MOV R11, 0x0 ;  /* 0x00000000000b7802 */ /* 0x000fc80000000f00 */
[----:B------:R-:W-:Y:S05]  /*b040*/  RET.REL.NODEC R10 `(_ZN7cutlass13device_kernelIN5flash19enable_sm80_to_sm89INS1_16FlashAttnBwdSm80INS1_25CollectiveMainloopBwdSm80ILi2ELi2EN4cute5tupleIJNS5_1CILi128EEES8_NS7_ILi64EEEEEENS_10bfloat16_tEfNS_4arch4Sm80ELb0ELb0ELb1ELb0ELb0ELb0ELb0ELb0ELi2ELi4ELi4ELi4ELb0EEENS1_21CollectiveEpilogueBwdISA_SB_SD_Li256ELb0ELb0ELi2EEENS1_19SingleTileSchedulerILb0ELb0ELb0ELi128EEEEEEEEEvNT_6ParamsE) ;  /* 0xffff4fb00a007950 */ /* 0x000fea0003c3ffff */
        .type           $_ZN7cutlass13device_kernelIN5flash19enable_sm80_to_sm89INS1_16FlashAttnBwdSm80INS1_25CollectiveMainloopBwdSm80ILi2ELi2EN4cute5tupleIJNS5_1CILi128EEES8_NS7_ILi64EEEEEENS_10bfloat16_tEfNS_4arch4Sm80ELb0ELb0ELb1ELb0ELb0ELb0ELb0ELb0ELi2ELi4ELi4ELi4ELb0EEENS1_21CollectiveEpilogueBwdISA_SB_SD_Li256ELb0ELb0ELi2EEENS1_19SingleTileSchedulerILb0ELb0ELb0ELi128EEEEEEEEEvNT_6ParamsE$_ZZN4cute12filter_tupleINS_5tupleIJNS1_IJNS_10UnderscoreENS_1CILi0EEEEEENS1_IJS4_S2_EEEEEENS1_IJNS1_IJNS1_IJNS3_ILi1EEES4_EEES4_EEENS1_IJNS1_IJS4_S4_EEEiEEEEEEZNS_5sliceIS7_SD_EEDaRKT_RKT0_EUlRKT_RKT0_E_EEDaSH_SK_OT1_ENKUlDpSN_E_clIJNS1_IJS9_EEENS1_IJiEEEEEEDaSU_,@function
        .size           $_ZN7cutlass13device_kernelIN5flash19enable_sm80_to_sm89INS1_16FlashAttnBwdSm80INS1_25CollectiveMainloopBwdSm80ILi2ELi2EN4cute5tupleIJNS5_1CILi128EEES8_NS7_ILi64EEEEEENS_10bfloat16_tEfNS_4arch4Sm80ELb0ELb0ELb1ELb0ELb0ELb0ELb0ELb0ELi2ELi4ELi4ELi4ELb0EEENS1_21CollectiveEpilogueBwdISA_SB_SD_Li256ELb0ELb0ELi2EEENS1_19SingleTileSchedulerILb0ELb0ELb0ELi128EEEEEEEEEvNT_6ParamsE$_ZZN4cute12filter_tupleINS_5tupleIJNS1_IJNS_10UnderscoreENS_1CILi0EEEEEENS1_IJS4_S2_EEEEEENS1_IJNS1_IJNS1_IJNS3_ILi1EEES4_EEES4_EEENS1_IJNS1_IJS4_S4_EEEiEEEEEEZNS_5sliceIS7_SD_EEDaRKT_RKT0_EUlRKT_RKT0_E_EEDaSH_SK_OT1_ENKUlDpSN_E_clIJNS1_IJS9_EEENS1_IJiEEEEEEDaSU_,($_ZN7cutlass13device_kernelIN5flash19enable_sm80_to_sm89INS1_16FlashAttnBwdSm80INS1_25CollectiveMainloopBwdSm80ILi2ELi2EN4cute5tupleIJNS5_1CILi128EEES8_NS7_ILi64EEEEEENS_10bfloat16_tEfNS_4arch4Sm80ELb0ELb0ELb1ELb0ELb0ELb0ELb0ELb0ELi2ELi4ELi4ELi4ELb0EEENS1_21CollectiveEpilogueBwdISA_SB_SD_Li256ELb0ELb0ELi2EEENS1_19SingleTileSchedulerILb0ELb0ELb0ELi128EEEEEEEEEvNT_6ParamsE$_ZZN4cute12filter_tupleINS_5tupleIJNS1_IJNS_1CILi0EEENS1_IJNS2_ILi1EEENS2_ILi512EEEiEEEEEENS2_ILi4096EEENS1_IJiNS2_ILi8192EEEEEEEEEZNS_7flattenISB_EEDaRKT_EUlRKT_E_EEDaSF_OT0_ENKUlDpSI_E_clIJNS1_IJS3_S4_S5_iEEENS1_IJS8_EEESA_EEEDaSM_ - $_ZN7cutlass13device_kernelIN5flash19enable_sm80_to_sm89INS1_16FlashAttnBwdSm80INS1_25CollectiveMainloopBwdSm80ILi2ELi2EN4cute5tupleIJNS5_1CILi128EEES8_NS7_ILi64EEEEEENS_10bfloat16_tEfNS_4arch4Sm80ELb0ELb0ELb1ELb0ELb0ELb0ELb0ELb0ELi2ELi4ELi4ELi4ELb0EEENS1_21CollectiveEpilogueBwdISA_SB_SD_Li256ELb0ELb0ELi2EEENS1_19SingleTileSchedulerILb0ELb0ELb0ELi128EEEEEEEEEvNT_6ParamsE$_ZZN4cute12filter_tupleINS_5tupleIJNS1_IJNS_10UnderscoreENS_1CILi0EEEEEENS1_IJS4_S2_EEEEEENS1_IJNS1_IJNS1_IJNS3_ILi1EEES4_EEES4_EEENS1_IJNS1_IJS4_S4_EEEiEEEEEEZNS_5sliceIS7_SD_EEDaRKT_RKT0_EUlRKT_RKT0_E_EEDaSH_SK_OT1_ENKUlDpSN_E_clIJNS1_IJS9_EEENS1_IJiEEEEEEDaSU_)
$_ZN7cutlass13device_kernelIN5flash19enable_sm80_to_sm89INS1_16FlashAttnBwdSm80INS1_25CollectiveMainloopBwdSm80ILi2ELi2EN4cute5tupleIJNS5_1CILi128EEES8_NS7_ILi64EEEEEENS_10bfloat16_tEfNS_4arch4Sm80ELb0ELb0ELb1ELb0ELb0ELb0ELb0ELb0ELi2ELi4ELi4ELi4ELb0EEENS1_21CollectiveEpilogueBwdISA_SB_SD_Li256ELb0ELb0ELi2EEENS1_19SingleTileSchedulerILb0ELb0ELb0ELi128EEEEEEEEEvNT_6ParamsE$_ZZN4cute12filter_tupleINS_5tupleIJNS1_IJNS_10UnderscoreENS_1CILi0EEEEEENS1_IJS4_S2_EEEEEENS1_IJNS1_IJNS1_IJNS3_ILi1EEES4_EEES4_EEENS1_IJNS1_IJS4_S4_EEEiEEEEEEZNS_5sliceIS7_SD_EEDaRKT_RKT0_EUlRKT_RKT0_E_EEDaSH_SK_OT1_ENKUlDpSN_E_clIJNS1_IJS9_EEENS1_IJiEEEEEEDaSU_:
[----:B------:R-:W-:Y:S02]  /*b050*/  IADD3 R2, R1, 0x1680, RZ ;  /* 0x0000168001027810 */ /* 0x000fe40007ffe0ff */
[----:B------:R-:W-:Y:S02]  /*b060*/  MOV R6, 0xb090 ;  /* 0x0000b09000067802 */ /* 0x000fe40000000f00 */
[----:B------:R-:W-:Y:S02]  /*b070*/  IADD3 R2, R2, c[0x0][0x20], RZ ;  /* 0x0000080002027a10 */ /* 0x000fe40007ffe0ff */
[----:B------:R-:W-:Y:S05]  /*b080*/  CALL.REL.NOINC `($_ZN7cutlass13device_kernelIN5flash19enable_sm80_to_sm89INS1_16FlashAttnBwdSm80INS1_25CollectiveMainloopBwdSm80ILi2ELi2EN4cute5tupleIJNS5_1CILi128EEES8_NS7_ILi64EEEEEENS_10bfloat16_tEfNS_4arch4Sm80ELb0ELb0ELb1ELb0ELb0ELb0ELb0ELb0ELi2ELi4ELi4ELi4ELb0EEENS1_21CollectiveEpilogueBwdISA_SB_SD_Li256ELb0ELb0ELi2EEENS1_19SingleTileSchedulerILb0ELb0ELb0ELi128EEEEEEEEEvNT_6ParamsE$_ZN4cute3eso3ESOILb1ELb0EJNS_5tupleIJNS_1CILi1EEENS3_ILi0EEEEEEiEEC2ERKS6_RKi) ;  /* 0xffffd54000007944 */ /* 0x000fea0003c3ffff */
[----:B-1----:R1:W5:Y:S01]  /*b090*/  LDL R3, [R1+0x1680] ;  /* 0x0016800001037983 */ /* 0x0023620000100800 */
[----:B------:R-:W-:-:S04]  /*b0a0*/  MOV R9, 0x0 ;  /* 0x0000000000097802 */ /* 0x000fc80000000f00 */
[----:B------:R-:W-:Y:S05]  /*b0b0*/  RET.REL.NODEC R8 `(_ZN7cutlass13device_kernelIN5flash19enable_sm80_to_sm89INS1_16FlashAttnBwdSm80INS1_25CollectiveMainloopBwdSm80ILi2ELi2EN4cute5tupleIJNS5_1CILi128EEES8_NS7_ILi64EEEEEENS_10bfloat16_tEfNS_4arch4Sm80ELb0ELb0ELb1ELb0ELb0ELb0ELb0ELb0ELi2ELi4ELi4ELi4ELb0EEENS1_21CollectiveEpilogueBwdISA_SB_SD_Li256ELb0ELb0ELi2EEENS1_19SingleTileSchedulerILb0ELb0ELb0ELi128EEEEEEEEEvNT_6ParamsE) ;  /* 0xffff4f4008007950 */ /* 0x000fea0003c3ffff */
        .type           $_ZN7cutlass13device_kernelIN5flash19enable_sm80_to_sm89INS1_16FlashAttnBwdSm80INS1_25CollectiveMainloopBwdSm80ILi2ELi2EN4cute5tupleIJNS5_1CILi128EEES8_NS7_ILi64EEEEEENS_10bfloat16_tEfNS_4arch4Sm80ELb0ELb0ELb1ELb0ELb0ELb0ELb0ELb0ELi2ELi4ELi4ELi4ELb0EEENS1_21CollectiveEpilogueBwdISA_SB_SD_Li256ELb0ELb0ELi2EEENS1_19SingleTileSchedulerILb0ELb0ELb0ELi128EEEEEEEEEvNT_6ParamsE$_ZZN4cute12filter_tupleINS_5tupleIJNS1_IJNS_1CILi0EEENS1_IJNS2_ILi1EEENS2_ILi512EEEiEEEEEENS2_ILi4096EEENS1_IJiNS2_ILi8192EEEEEEEEEZNS_7flattenISB_EEDaRKT_EUlRKT_E_EEDaSF_OT0_ENKUlDpSI_E_clIJNS1_IJS3_S4_S5_iEEENS1_IJS8_EEESA_EEEDaSM_,@function
        .size           $_ZN7cutlass13device_kernelIN5flash19enable_sm80_to_sm89INS1_16FlashAttnBwdSm80INS1_25CollectiveMainloopBwdSm80ILi2ELi2EN4cute5tupleIJNS5_1CILi128EEES8_NS7_ILi64EEEEEENS_10bfloat16_tEfNS_4arch4Sm80ELb0ELb0ELb1ELb0ELb0ELb0ELb0ELb0ELi2ELi4ELi4ELi4ELb0EEENS1_21CollectiveEpilogueBwdISA_SB_SD_Li256ELb0ELb0ELi2EEENS1_19SingleTileSchedulerILb0ELb0ELb0ELi128EEEEEEEEEvNT_6ParamsE$_ZZN4cute12filter_tupleINS_5tupleIJNS1_IJNS_1CILi0EEENS1_IJNS2_ILi1EEENS2_ILi512EEEiEEEEEENS2_ILi4096EEENS1_IJiNS2_ILi8192EEEEEEEEEZNS_7flattenISB_EEDaRKT_EUlRKT_E_EEDaSF_OT0_ENKUlDpSI_E_clIJNS1_IJS3_S4_S5_iEEENS1_IJS8_EEESA_EEEDaSM_,($_ZN7cutlass13device_kernelIN5flash19enable_sm80_to_sm89INS1_16FlashAttnBwdSm80INS1_25CollectiveMainloopBwdSm80ILi2ELi2EN4cute5tupleIJNS5_1CILi128EEES8_NS7_ILi64EEEEEENS_10bfloat16_tEfNS_4arch4Sm80ELb0ELb0ELb1ELb0ELb0ELb0ELb0ELb0ELi2ELi4ELi4ELi4ELb0EEENS1_21CollectiveEpilogueBwdISA_SB_SD_Li256ELb0ELb0ELi2EEENS1_19SingleTileSchedulerILb0ELb0ELb0ELi128EEEEEEEEEvNT_6ParamsE$_ZZN4cute12filter_tupleINS_5tupleIJNS1_IJiNS1_IJiNS_1CILi0EEEEEEEEENS1_IJNS_10UnderscoreENS1_IJS6_S6_EEEEEEEEES9_ZNS_4diceIS9_S9_EEDaRKT_RKT0_EUlRKT_RKT0_E_EEDaSD_SG_OT1_ENKUlDpSJ_E_clIJNS1_IJiiS3_EEENS1_IJEEEEEEDaSQ_ - $_ZN7cutlass13device_kernelIN5flash19enable_sm80_to_sm89INS1_16FlashAttnBwdSm80INS1_25CollectiveMainloopBwdSm80ILi2ELi2EN4cute5tupleIJNS5_1CILi128EEES8_NS7_ILi64EEEEEENS_10bfloat16_tEfNS_4arch4Sm80ELb0ELb0ELb1ELb0ELb0ELb0ELb0ELb0ELi2ELi4ELi4ELi4ELb0EEENS1_21CollectiveEpilogueBwdISA_SB_SD_Li256ELb0ELb0ELi2EEENS1_19SingleTileSchedulerILb0ELb0ELb0ELi128EEEEEEEEEvNT_6ParamsE$_ZZN4cute12filter_tupleINS_5tupleIJNS1_IJNS_1CILi0EEENS1_IJNS2_ILi1EEENS2_ILi512EEEiEEEEEENS2_ILi4096EEENS1_IJiNS2_ILi8192EEEEEEEEEZNS_7flattenISB_EEDaRKT_EUlRKT_E_EEDaSF_OT0_ENKUlDpSI_E_clIJNS1_IJS3_S4_S5_iEEENS1_IJS8_EEESA_EEEDaSM_)
$_ZN7cutlass13device_kernelIN5flash19enable_sm80_to_sm89INS1_16FlashAttnBwdSm80INS1_25CollectiveMainloopBwdSm80ILi2ELi2EN4cute5tupleIJNS5_1CILi128EEES8_NS7_ILi64EEEEEENS_10bfloat16_tEfNS_4arch4Sm80ELb0ELb0ELb1ELb0ELb0ELb0ELb0ELb0ELi2ELi4ELi4ELi4ELb0EEENS1_21CollectiveEpilogueBwdISA_SB_SD_Li256ELb0ELb0ELi2EEENS1_19SingleTileSchedulerILb0ELb0ELb0ELi128EEEEEEEEEvNT_6ParamsE$_ZZN4cute12filter_tupleINS_5tupleIJNS1_IJNS_1CILi0EEENS1_IJNS2_ILi1EEENS2_ILi512EEEiEEEEEENS2_ILi4096EEENS1_IJiNS2_ILi8192EEEEEEEEEZNS_7flattenISB_EEDaRKT_EUlRKT_E_EEDaSF_OT0_ENKUlDpSI_E_clIJNS1_IJS3_S4_S5_iEEENS1_IJS8_EEESA_EEEDaSM_:
[----:B------:R-:W-:Y:S02]  /*b0c0*/  IADD3 R3, R1, 0x1380, RZ ;  /* 0x0000138001037810 */ /* 0x000fe40007ffe0ff */
[----:B------:R-:W-:Y:S02]  /*b0d0*/  MOV R8, 0xb100 ;  /* 0x0000b10000087802 */ /* 0x000fe40000000f00 */
[----:B------:R-:W-:Y:S02]  /*b0e0*/  IADD3 R3, R3, c[0x0][0x20], RZ ;  /* 0x0000080003037a10 */ /* 0x000fe40007ffe0ff */
[----:B------:R-:W-:Y:S05]  /*b0f0*/  CALL.REL.NOINC `($_ZN7cutlass13device_kernelIN5flash19enable_sm80_to_sm89INS1_16FlashAttnBwdSm80INS1_25CollectiveMainloopBwdSm80ILi2ELi2EN4cute5tupleIJNS5_1CILi128EEES8_NS7_ILi64EEEEEENS_10bfloat16_tEfNS_4arch4Sm80ELb0ELb0ELb1ELb0ELb0ELb0ELb0ELb0ELi2ELi4ELi4ELi4ELb0EEENS1_21CollectiveEpilogueBwdISA_SB_SD_Li256ELb0ELb0ELi2EEENS1_19SingleTileSchedulerILb0ELb0ELb0ELi128EEEEEEEEEvNT_6ParamsE$_ZN4cute3eso3ESOILb1ELb0EJNS_1CILi0EEENS2_ILi1EEENS2_ILi512EEEiNS2_ILi4096EEEiNS2_ILi8192EEEEEC2ERKS3_RKS4_RKS5_RKiRKS6_SG_RKS7_) ;  /* 0xffffc4d000007944 */ /* 0x000fea0003c3ffff */
[----:B-1----:R-:W-:Y:S02]  /*b100*/  MOV R2, R6 ;  /* 0x0000000600027202 */ /* 0x002fe40000000f00 */
[----:B------:R-:W-:-:S04]  /*b110*/  MOV R3, 0x0 ;  /* 0x0000000000037802 */ /* 0x000fc80000000f00 */
[----:B------:R-:W-:Y:S05]  /*b120*/  RET.REL.NODEC R2 `(_ZN7cutlass13device_kernelIN5flash19enable_sm80_to_sm89INS1_16FlashAttnBwdSm80INS1_25CollectiveMainloopBwdSm80ILi2ELi2EN4cute5tupleIJNS5_1CILi128EEES8_NS7_ILi64EEEEEENS_10bfloat16_tEfNS_4arch4Sm80ELb0ELb0ELb1ELb0ELb0ELb0ELb0ELb0ELi2ELi4ELi4ELi4ELb0EEENS1_21CollectiveEpilogueBwdISA_SB_SD_Li256ELb0ELb0ELi2EEENS1_19SingleTileSchedulerILb0ELb0ELb0ELi128EEEEEEEEEvNT_6ParamsE) ;  /* 0xffff4ed002007950 */ /* 0x000fea0003c3ffff */
        .type           $_ZN7cutlass13device_kernelIN5flash19enable_sm80_to_sm89INS1_16FlashAttnBwdSm80INS1_25CollectiveMainloopBwdSm80ILi2ELi2EN4cute5tupleIJNS5_1CILi128EEES8_NS7_ILi64EEEEEENS_10bfloat16_tEfNS_4arch4Sm80ELb0ELb0ELb1ELb0ELb0ELb0ELb0ELb0ELi2ELi4ELi4ELi4ELb0EEENS1_21CollectiveEpilogueBwdISA_SB_SD_Li256ELb0ELb0ELi2EEENS1_19SingleTileSchedulerILb0ELb0ELb0ELi128EEEEEEEEEvNT_6ParamsE$_ZZN4cute12filter_tupleINS_5tupleIJNS1_IJiNS1_IJiNS_1CILi0EEEEEEEEENS1_IJNS_10UnderscoreENS1_IJS6_S6_EEEEEEEEES9_ZNS_4diceIS9_S9_EEDaRKT_RKT0_EUlRKT_RKT0_E_EEDaSD_SG_OT1_ENKUlDpSJ_E_clIJNS1_IJiiS3_EEENS1_IJEEEEEEDaSQ_,@function
        .size           $_ZN7cutlass13device_kernelIN5flash19enable_sm80_to_sm89INS1_16FlashAttnBwdSm80INS1_25CollectiveMainloopBwdSm80ILi2ELi2EN4cute5tupleIJNS5_1CILi128EEES8_NS7_ILi64EEEEEENS_10bfloat16_tEfNS_4arch4Sm80ELb0ELb0ELb1ELb0ELb0ELb0ELb0ELb0ELi2ELi4ELi4ELi4ELb0EEENS1_21CollectiveEpilogueBwdISA_SB_SD_Li256ELb0ELb0ELi2EEENS1_19SingleTileSchedulerILb0ELb0ELb0ELi128EEEEEEEEEvNT_6ParamsE$_ZZN4cute12filter_tupleINS_5tupleIJNS1_IJiNS1_IJiNS_1CILi0EEEEEEEEENS1_IJNS_10UnderscoreENS1_IJS6_S6_EEEEEEEEES9_ZNS_4diceIS9_S9_EEDaRKT_RKT0_EUlRKT_RKT0_E_EEDaSD_SG_OT1_ENKUlDpSJ_E_clIJNS1_IJiiS3_EEENS1_IJEEEEEEDaSQ_,($_ZN7cutlass13device_kernelIN5flash19enable_sm80_to_sm89INS1_16FlashAttnBwdSm80INS1_25CollectiveMainloopBwdSm80ILi2ELi2EN4cute5tupleIJNS5_1CILi128EEES8_NS7_ILi64EEEEEENS_10bfloat16_tEfNS_4arch4Sm80ELb0ELb0ELb1ELb0ELb0ELb0ELb0ELb0ELi2ELi4ELi4ELi4ELb0EEENS1_21CollectiveEpilogueBwdISA_SB_SD_Li256ELb0ELb0ELi2EEENS1_19SingleTileSchedulerILb0ELb0ELb0ELi128EEEEEEEEEvNT_6ParamsE$_ZZN4cute12filter_tupleINS_5tupleIJNS1_IJiiEEENS_1CILi1024EEEEEEZNS_16flatten_to_tupleIS5_EEDaRKT_EUlRKT_E_EEDaS9_OT0_ENKUlDpSC_E_clIJS2_NS1_IJS4_EEEEEEDaSG_ - $_ZN7cutlass13device_kernelIN5flash19enable_sm80_to_sm89INS1_16FlashAttnBwdSm80INS1_25CollectiveMainloopBwdSm80ILi2ELi2EN4cute5tupleIJNS5_1CILi128EEES8_NS7_ILi64EEEEEENS_10bfloat16_tEfNS_4arch4Sm80ELb0ELb0ELb1ELb0ELb0ELb0ELb0ELb0ELi2ELi4ELi4ELi4ELb0EEENS1_21CollectiveEpilogueBwdISA_SB_SD_Li256ELb0ELb0ELi2EEENS1_19SingleTileSchedulerILb0ELb0ELb0ELi128EEEEEEEEEvNT_6ParamsE$_ZZN4cute12filter_tupleINS_5tupleIJNS1_IJiNS1_IJiNS_1CILi0EEEEEEEEENS1_IJNS_10UnderscoreENS1_IJS6_S6_EEEEEEEEES9_ZNS_4diceIS9_S9_EEDaRKT_RKT0_EUlRKT_RKT0_E_EEDaSD_SG_OT1_ENKUlDpSJ_E_clIJNS1_IJiiS3_EEENS1_IJEEEEEEDaSQ_)
$_ZN7cutlass13device_kernelIN5flash19enable_sm80_to_sm89INS1_16FlashAttnBwdSm80INS1_25CollectiveMainloopBwdSm80ILi2ELi2EN4cute5tupleIJNS5_1CILi128EEES8_NS7_ILi64EEEEEENS_10bfloat16_tEfNS_4arch4Sm80ELb0ELb0ELb1ELb0ELb0ELb0ELb0ELb0ELi2ELi4ELi4ELi4ELb0EEENS1_21CollectiveEpilogueBwdISA_SB_SD_Li256ELb0ELb0ELi2EEENS1_19SingleTileSchedulerILb0ELb0ELb0ELi128EEEEEEEEEvNT_6ParamsE$_ZZN4cute12filter_tupleINS_5tupleIJNS1_IJiNS1_IJiNS_1CILi0EEEEEEEEENS1_IJNS_10UnderscoreENS1_IJS6_S6_EEEEEEEEES9_ZNS_4diceIS9_S9_EEDaRKT_RKT0_EUlRKT_RKT0_E_EEDaSD_SG_OT1_ENKUlDpSJ_E_clIJNS1_IJiiS3_EEENS1_IJEEEEEEDaSQ_:
[----:B------:R-:W-:-:S06]  /*b130*/  IADD3 R11, R69, -c[0x0][0x20], RZ ;  /* 0x80000800450b7a10 */ /* 0x000fcc0007ffe0ff */
[----:B------:R-:W5:Y:S01]  /*b140*/  LDL R11, [R11] ;  /* 0x000000000b0b7983 */ /* 0x000f620000100800 */
[----:B------:R-:W-:Y:S02]  /*b150*/  IADD3 R6, R1, 0x1680, RZ ;  /* 0x0000168001067810 */ /* 0x000fe40007ffe0ff */
[----:B------:R-:W-:Y:S02]  /*b160*/  IADD3 R5, R69, 0x4, RZ ;  /* 0x0000000445057810 */ /* 0x000fe40007ffe0ff */
[----:B------:R-:W-:Y:S02]  /*b170*/  IADD3 R6, R6, c[0x0][0x20], RZ ;  /* 0x0000080006067a10 */ /* 0x000fe40007ffe0ff */
[----:B------:R-:W-:Y:S02]  /*b180*/  MOV R10, 0xb1a0 ;  /* 0x0000b1a0000a7802 */ /* 0x000fe40000000f00 */
[----:B-----5:R-:W-:Y:S05]  /*b190*/  CALL.REL.NOINC `($_ZN7cutlass13device_kernelIN5flash19enable_sm80_to_sm89INS1_16FlashAttnBwdSm80INS1_25CollectiveMainloopBwdSm80ILi2ELi2EN4cute5tupleIJNS5_1CILi128EEES8_NS7_ILi64EEEEEENS_10bfloat16_tEfNS_4arch4Sm80ELb0ELb0ELb1ELb0ELb0ELb0ELb0ELb0ELi2ELi4ELi4ELi4ELb0EEENS1_21CollectiveEpilogueBwdISA_SB_SD_Li256ELb0ELb0ELi2EEENS1_19SingleTileSchedulerILb0ELb0ELb0ELi128EEEEEEEEEvNT_6ParamsE$_ZN4cute3eso3ESOILb0ELb0EJiiNS_1CILi0EEEEEC2ERKiS6_RKS3_) ;  /* 0xffffb6c000007944 */ /* 0x020fea0003c3ffff */
[----:B------:R2:W5:Y:S01]  /*b1a0*/  LDL.64 R4, [R1+0x1680] ;  /* 0x0016800001047983 */ /* 0x0005620000100a00 */
[----:B------:R-:W-:-:S04]  /*b1b0*/  MOV R9, 0x0 ;  /* 0x0000000000097802 */ /* 0x000fc80000000f00 */
[----:B------:R-:W-:Y:S05]  /*b1c0*/  RET.REL.NODEC R8 `(_ZN7cutlass13device_kernelIN5flash19enable_sm80_to_sm89INS1_16FlashAttnBwdSm80INS1_25CollectiveMainloopBwdSm80ILi2ELi2EN4cute5tupleIJNS5_1CILi128EEES8_NS7_ILi64EEEEEENS_10bfloat16_tEfNS_4arch4Sm80ELb0ELb0ELb1ELb0ELb0ELb0ELb0ELb0ELi2ELi4ELi4ELi4ELb0EEENS1_21CollectiveEpilogueBwdISA_SB_SD_Li256ELb0ELb0ELi2EEENS1_19SingleTileSchedulerILb0ELb0ELb0ELi128EEEEEEEEEvNT_6ParamsE) ;  /* 0xffff4e3008007950 */ /* 0x000fea0003c3ffff */
        .type           $_ZN7cutlass13device_kernelIN5flash19enable_sm80_to_sm89INS1_16FlashAttnBwdSm80INS1_25CollectiveMainloopBwdSm80ILi2ELi2EN4cute5tupleIJNS5_1CILi128EEES8_NS7_ILi64EEEEEENS_10bfloat16_tEfNS_4arch4Sm80ELb0ELb0ELb1ELb0ELb0ELb0ELb0ELb0ELi2ELi4ELi4ELi4ELb0EEENS1_21CollectiveEpilogueBwdISA_SB_SD_Li256ELb0ELb0ELi2EEENS1_19SingleTileSchedulerILb0ELb0ELb0ELi128EEEEEEEEEvNT_6ParamsE$_ZZN4cute12filter_tupleINS_5tupleIJNS1_IJiiEEENS_1CILi1024EEEEEEZNS_16flatten_to_tupleIS5_EEDaRKT_EUlRKT_E_EEDaS9_OT0_ENKUlDpSC_E_clIJS2_NS1_IJS4_EEEEEEDaSG_,@function
        .size           $_ZN7cutlass13device_kernelIN5flash19enable_sm80_to_sm89INS1_16FlashAttnBwdSm80INS1_25CollectiveMainloopBwdSm80ILi2ELi2EN4cute5tupleIJNS5_1CILi128EEES8_NS7_ILi64EEEEEENS_10bfloat16_tEfNS_4arch4Sm80ELb0ELb0ELb1ELb0ELb0ELb0ELb0ELb0ELi2ELi4ELi4ELi4ELb0EEENS1_21CollectiveEpilogueBwdISA_SB_SD_Li256ELb0ELb0ELi2EEENS1_19SingleTileSchedulerILb0ELb0ELb0ELi128EEEEEEEEEvNT_6ParamsE$_ZZN4cute12filter_tupleINS_5tupleIJNS1_IJiiEEENS_1CILi1024EEEEEEZNS_16flatten_to_tupleIS5_EEDaRKT_EUlRKT_E_EEDaS9_OT0_ENKUlDpSC_E_clIJS2_NS1_IJS4_EEEEEEDaSG_,($_ZN7cutlass13device_kernelIN5flash19enable_sm80_to_sm89INS1_16FlashAttnBwdSm80INS1_25CollectiveMainloopBwdSm80ILi2ELi2EN4cute5tupleIJNS5_1CILi128EEES8_NS7_ILi64EEEEEENS_10bfloat16_tEfNS_4arch4Sm80ELb0ELb0ELb1ELb0ELb0ELb0ELb0ELb0ELi2ELi4ELi4ELi4ELb0EEENS1_21CollectiveEpilogueBwdISA_SB_SD_Li256ELb0ELb0ELi2EEENS1_19SingleTileSchedulerILb0ELb0ELb0ELi128EEEEEEEEEvNT_6ParamsE$_ZZN4cute12filter_tupleINS_5tupleIJNS1_IJiiEEENS_1CILi8192EEEEEEZNS_16flatten_to_tupleIS5_EEDaRKT_EUlRKT_E_EEDaS9_OT0_ENKUlDpSC_E_clIJS2_NS1_IJS4_EEEEEEDaSG_ - $_ZN7cutlass13device_kernelIN5flash19enable_sm80_to_sm89INS1_16FlashAttnBwdSm80INS1_25CollectiveMainloopBwdSm80ILi2ELi2EN4cute5tupleIJNS5_1CILi128EEES8_NS7_ILi64EEEEEENS_10bfloat16_tEfNS_4arch4Sm80ELb0ELb0ELb1ELb0ELb0ELb0ELb0ELb0ELi2ELi4ELi4ELi4ELb0EEENS1_21CollectiveEpilogueBwdISA_SB_SD_Li256ELb0ELb0ELi2EEENS1_19SingleTileSchedulerILb0ELb0ELb0ELi128EEEEEEEEEvNT_6ParamsE$_ZZN4cute12filter_tupleINS_5tupleIJNS1_IJiiEEENS_1CILi1024EEEEEEZNS_16flatten_to_tupleIS5_EEDaRKT_EUlRKT_E_EEDaS9_OT0_ENKUlDpSC_E_clIJS2_NS1_IJS4_EEEEEEDaSG_)
$_ZN7cutlass13device_kernelIN5flash19enable_sm80_to_sm89INS1_16FlashAttnBwdSm80INS1_25CollectiveMainloopBwdSm80ILi2ELi2EN4cute5tupleIJNS5_1CILi128EEES8_NS7_ILi64EEEEEENS_10bfloat16_tEfNS_4arch4Sm80ELb0ELb0ELb1ELb0ELb0ELb0ELb0ELb0ELi2ELi4ELi4ELi4ELb0EEENS1_21CollectiveEpilogueBwdISA_SB_SD_Li256ELb0ELb0ELi2EEENS1_19SingleTileSchedulerILb0ELb0ELb0ELi128EEEEEEEEEvNT_6ParamsE$_ZZN4cute12filter_tupleINS_5tupleIJNS1_IJiiEEENS_1CILi1024EEEEEEZNS_16flatten_to_tupleIS5_EEDaRKT_EUlRKT_E_EEDaS9_OT0_ENKUlDpSC_E_clIJS2_NS1_IJS4_EEEEEEDaSG_:
[----:B------:R-:W-:-:S06]  /*b1d0*/  IADD3 R8, R69, -c[0x0][0x20], RZ ;  /* 0x8000080045087a10 */ /* 0x000fcc0007ffe0ff */
[----:B------:R-:W5:Y:S01]  /*b1e0*/  LDL R8, [R8] ;  /* 0x0000000008087983 */ /* 0x000f620000100800 */
[----:B------:R-:W-:Y:S02]  /*b1f0*/  IADD3 R3, R1, 0x1680, RZ ;  /* 0x0000168001037810 */ /* 0x000fe40007ffe0ff */
[----:B------:R-:W-:Y:S02]  /*b200*/  IADD3 R2, R69, 0x4, RZ ;  /* 0x0000000445027810 */ /* 0x000fe40007ffe0ff */
[----:B------:R-:W-:Y:S02]  /*b210*/  IADD3 R3, R3, c[0x0][0x20], RZ ;  /* 0x0000080003037a10 */ /* 0x000fe40007ffe0ff */
[----:B------:R-:W-:Y:S02]  /*b220*/  MOV R6, 0xb240 ;  /* 0x0000b24000067802 */ /* 0x000fe40000000f00 */
[----:B-----5:R-:W-:Y:S05]  /*b230*/  CALL.REL.NOINC `($_ZN7cutlass13device_kernelIN5flash19enable_sm80_to_sm89INS1_16FlashAttnBwdSm80INS1_25CollectiveMainloopBwdSm80ILi2ELi2EN4cute5tupleIJNS5_1CILi128EEES8_NS7_ILi64EEEEEENS_10bfloat16_tEfNS_4arch4Sm80ELb0ELb0ELb1ELb0ELb0ELb0ELb0ELb0ELi2ELi4ELi4ELi4ELb0EEENS1_21CollectiveEpilogueBwdISA_SB_SD_Li256ELb0ELb0ELi2EEENS1_19SingleTileSchedulerILb0ELb0ELb0ELi128EEEEEEEEEvNT_6ParamsE$_ZN4cute3eso3ESOILb0ELb0EJiiNS_1CILi1024EEEEEC2ERKiS6_RKS3_) ;  /* 0xffffb6a000007944 */ /* 0x020fea0003c3ffff */
[----:B------:R-:W-:-:S04]  /*b240*/  MOV R5, 0x0 ;  /* 0x0000000000057802 */ /* 0x000fc80000000f00 */
[----:B------:R-:W-:Y:S05]  /*b250*/  RET.REL.NODEC R4 `(_ZN7cutlass13device_kernelIN5flash19enable_sm80_to_sm89INS1_16FlashAttnBwdSm80INS1_25CollectiveMainloopBwdSm80ILi2ELi2EN4cute5tupleIJNS5_1CILi128EEES8_NS7_ILi64EEEEEENS_10bfloat16_tEfNS_4arch4Sm80ELb0ELb0ELb1ELb0ELb0ELb0ELb0ELb0ELi2ELi4ELi4ELi4ELb0EEENS1_21CollectiveEpilogueBwdISA_SB_SD_Li256ELb0ELb0ELi2EEENS1_19SingleTileSchedulerILb0ELb0ELb0ELi128EEEEEEEEEvNT_6ParamsE) ;  /* 0xffff4da004007950 */ /* 0x000fea0003c3ffff */
        .type           $_ZN7cutlass13device_kernelIN5flash19enable_sm80_to_sm89INS1_16FlashAttnBwdSm80INS1_25CollectiveMainloopBwdSm80ILi2ELi2EN4cute5tupleIJNS5_1CILi128EEES8_NS7_ILi64EEEEEENS_10bfloat16_tEfNS_4arch4Sm80ELb0ELb0ELb1ELb0ELb0ELb0ELb0ELb0ELi2ELi4ELi4ELi4ELb0EEENS1_21CollectiveEpilogueBwdISA_SB_SD_Li256ELb0ELb0ELi2EEENS1_19SingleTileSchedulerILb0ELb0ELb0ELi128EEEEEEEEEvNT_6ParamsE$_ZZN4cute12filter_tupleINS_5tupleIJNS1_IJiiEEENS_1CILi8192EEEEEEZNS_16flatten_to_tupleIS5_EEDaRKT_EUlRKT_E_EEDaS9_OT0_ENKUlDpSC_E_clIJS2_NS1_IJS4_EEEEEEDaSG_,@function
        .size           $_ZN7cutlass13device_kernelIN5flash19enable_sm80_to_sm89INS1_16FlashAttnBwdSm80INS1_25CollectiveMainloopBwdSm80ILi2ELi2EN4cute5tupleIJNS5_1CILi128EEES8_NS7_ILi64EEEEEENS_10bfloat16_tEfNS_4arch4Sm80ELb0ELb0ELb1ELb0ELb0ELb0ELb0ELb0ELi2ELi4ELi4ELi4ELb0EEENS1_21CollectiveEpilogueBwdISA_SB_SD_Li256ELb0ELb0ELi2EEENS1_19SingleTileSchedulerILb0ELb0ELb0ELi128EEEEEEEEEvNT_6ParamsE$_ZZN4cute12filter_tupleINS_5tupleIJNS1_IJiiEEENS_1CILi8192EEEEEEZNS_16flatten_to_tupleIS5_EEDaRKT_EUlRKT_E_EEDaS9_OT0_ENKUlDpSC_E_clIJS2_NS1_IJS4_EEEEEEDaSG_,($_ZN7cutlass13device_kernelIN5flash19enable_sm80_to_sm89INS1_16FlashAttnBwdSm80INS1_25CollectiveMainloopBwdSm80ILi2ELi2EN4cute5tupleIJNS5_1CILi128EEES8_NS7_ILi64EEEEEENS_10bfloat16_tEfNS_4arch4Sm80ELb0ELb0ELb1ELb0ELb0ELb0ELb0ELb0ELi2ELi4ELi4ELi4ELb0EEENS1_21CollectiveEpilogueBwdISA_SB_SD_Li256ELb0ELb0ELi2EEENS1_19SingleTileSchedulerILb0ELb0ELb0ELi128EEEEEEEEEvNT_6ParamsE$_ZZN4cute12filter_tupleINS_5tupleIJNS_10UnderscoreES2_NS_1CILi0EEEEEENS1_IJNS1_IJNS3_ILi1EEES4_EEEiNS3_ILi1024EEEEEEZNS_5sliceIS5_S9_EEDaRKT_RKT0_EUlRKT_RKT0_E_EEDaSD_SG_OT1_ENKUlDpSJ_E_clIJNS1_IJS7_EEENS1_IJiEEENS1_IJEEEEEEDaSQ_ - $_ZN7cutlass13device_kernelIN5flash19enable_sm80_to_sm89INS1_16FlashAttnBwdSm80INS1_25CollectiveMainloopBwdSm80ILi2ELi2EN4cute5tupleIJNS5_1CILi128EEES8_NS7_ILi64EEEEEENS_10bfloat16_tEfNS_4arch4Sm80ELb0ELb0ELb1ELb0ELb0ELb0ELb0ELb0ELi2ELi4ELi4ELi4ELb0EEENS1_21CollectiveEpilogueBwdISA_SB_SD_Li256ELb0ELb0ELi2EEENS1_19SingleTileSchedulerILb0ELb0ELb0ELi128EEEEEEEEEvNT_6ParamsE$_ZZN4cute12filter_tupleINS_5tupleIJNS1_IJiiEEENS_1CILi8192EEEEEEZNS_16flatten_to_tupleIS5_EEDaRKT_EUlRKT_E_EEDaS9_OT0_ENKUlDpSC_E_clIJS2_NS1_IJS4_EEEEEEDaSG_)
$_ZN7cutlass13device_kernelIN5flash19enable_sm80_to_sm89INS1_16FlashAttnBwdSm80INS1_25CollectiveMainloopBwdSm80ILi2ELi2EN4cute5tupleIJNS5_1CILi128EEES8_NS7_ILi64EEEEEENS_10bfloat16_tEfNS_4arch4Sm80ELb0ELb0ELb1ELb0ELb0ELb0ELb0ELb0ELi2ELi4ELi4ELi4ELb0EEENS1_21CollectiveEpilogueBwdISA_SB_SD_Li256ELb0ELb0ELi2EEENS1_19SingleTileSchedulerILb0ELb0ELb0ELi128EEEEEEEEEvNT_6ParamsE$_ZZN4cute12filter_tupleINS_5tupleIJNS1_IJiiEEENS_1CILi8192EEEEEEZNS_16flatten_to_tupleIS5_EEDaRKT_EUlRKT_E_EEDaS9_OT0_ENKUlDpSC_E_clIJS2_NS1_IJS4_EEEEEEDaSG_:
[----:B------:R-:W-:-:S06]  /*b260*/  IADD3 R10, R5, -c[0x0][0x20], RZ ;  /* 0x80000800050a7a10 */ /* 0x000fcc0007ffe0ff */
[----:B------:R-:W5:Y:S01]  /*b270*/  LDL R10, [R10] ;  /* 0x000000000a0a7983 */ /* 0x000f620000100800 */
[----:B------:R-:W-:Y:S02]  /*b280*/  IADD3 R3, R1, 0x1688, RZ ;  /* 0x0000168801037810 */ /* 0x000fe40007ffe0ff */
[----:B------:R-:W-:Y:S02]  /*b290*/  IADD3 R2, R5, 0x4, RZ ;  /* 0x0000000405027810 */ /* 0x000fe40007ffe0ff */
[----:B------:R-:W-:Y:S02]  /*b2a0*/  IADD3 R3, R3, c[0x0][0x20], RZ ;  /* 0x0000080003037a10 */ /* 0x000fe40007ffe0ff */
[----:B------:R-:W-:Y:S02]  /*b2b0*/  MOV R8, 0xb2d0 ;  /* 0x0000b2d000087802 */ /* 0x000fe40000000f00 */
[----:B-----5:R-:W-:Y:S05]  /*b2c0*/  CALL.REL.NOINC `($_ZN7cutlass13device_kernelIN5flash19enable_sm80_to_sm89INS1_16FlashAttnBwdSm80INS1_25CollectiveMainloopBwdSm80ILi2ELi2EN4cute5tupleIJNS5_1CILi128EEES8_NS7_ILi64EEEEEENS_10bfloat16_tEfNS_4arch4Sm80ELb0ELb0ELb1ELb0ELb0ELb0ELb0ELb0ELi2ELi4ELi4ELi4ELb0EEENS1_21CollectiveEpilogueBwdISA_SB_SD_Li256ELb0ELb0ELi2EEENS1_19SingleTileSchedulerILb0ELb0ELb0ELi128EEEEEEEEEvNT_6ParamsE$_ZN4cute3eso3ESOILb0ELb0EJiiNS_1CILi8192EEEEEC2ERKiS6_RKS3_) ;  /* 0xffffb78000007944 */ /* 0x020fea0003c3ffff */
[----:B-1----:R1:W5:Y:S01]  /*b2d0*/  LDL.64 R2, [R1+0x1688] ;  /* 0x0016880001027983 */ /* 0x0023620000100a00 */
[----:B------:R-:W-:Y:S02]  /*b2e0*/  MOV R8, R6 ;  /* 0x0000000600087202 */ /* 0x000fe40000000f00 */
[----:B------:R-:W-:-:S04]  /*b2f0*/  MOV R9, 0x0 ;  /* 0x0000000000097802 */ /* 0x000fc80000000f00 */
[----:B------:R-:W-:Y:S05]  /*b300*/  RET.REL.NODEC R8 `(_ZN7cutlass13device_kernelIN5flash19enable_sm80_to_sm89INS1_16FlashAttnBwdSm80INS1_25CollectiveMainloopBwdSm80ILi2ELi2EN4cute5tupleIJNS5_1CILi128EEES8_NS7_ILi64EEEEEENS_10bfloat16_tEfNS_4arch4Sm80ELb0ELb0ELb1ELb0ELb0ELb0ELb0ELb0ELi2ELi4ELi4ELi4ELb0EEENS1_21CollectiveEpilogueBwdISA_SB_SD_Li256ELb0ELb0ELi2EEENS1_19SingleTileSchedulerILb0ELb0ELb0ELi128EEEEEEEEEvNT_6ParamsE) ;  /* 0xffff4cf008007950 */ /* 0x000fea0003c3ffff */
        .type           $_ZN7cutlass13device_kernelIN5flash19enable_sm80_to_sm89INS1_16FlashAttnBwdSm80INS1_25CollectiveMainloopBwdSm80ILi2ELi2EN4cute5tupleIJNS5_1CILi128EEES8_NS7_ILi64EEEEEENS_10bfloat16_tEfNS_4arch4Sm80ELb0ELb0ELb1ELb0ELb0ELb0ELb0ELb0ELi2ELi4ELi4ELi4ELb0EEENS1_21CollectiveEpilogueBwdISA_SB_SD_Li256ELb0ELb0ELi2EEENS1_19SingleTileSchedulerILb0ELb0ELb0ELi128EEEEEEEEEvNT_6ParamsE$_ZZN4cute12filter_tupleINS_5tupleIJNS_10UnderscoreES2_NS_1CILi0EEEEEENS1_IJNS1_IJNS3_ILi1EEES4_EEEiNS3_ILi1024EEEEEEZNS_5sliceIS5_S9_EEDaRKT_RKT0_EUlRKT_RKT0_E_EEDaSD_SG_OT1_ENKUlDpSJ_E_clIJNS1_IJS7_EEENS1_IJiEEENS1_IJEEEEEEDaSQ_,@function
        .size           $_ZN7cutlass13device_kernelIN5flash19enable_sm80_to_sm89INS1_16FlashAttnBwdSm80INS1_25CollectiveMainloopBwdSm80ILi2ELi2EN4cute5tupleIJNS5_1CILi128EEES8_NS7_ILi64EEEEEENS_10bfloat16_tEfNS_4arch4Sm80ELb0ELb0ELb1ELb0ELb0ELb0ELb0ELb0ELi2ELi4ELi4ELi4ELb0EEENS1_21CollectiveEpilogueBwdISA_SB_SD_Li256ELb0ELb0ELi2EEENS1_19SingleTileSchedulerILb0ELb0ELb0ELi128EEEEEEEEEvNT_6ParamsE$_ZZN4cute12filter_tupleINS_5tupleIJNS_10UnderscoreES2_NS_1CILi0EEEEEENS1_IJNS1_IJNS3_ILi1EEES4_EEEiNS3_ILi1024EEEEEEZNS_5sliceIS5_S9_EEDaRKT_RKT0_EUlRKT_RKT0_E_EEDaSD_SG_OT1_ENKUlDpSJ_E_clIJNS1_IJS7_EEENS1_IJiEEENS1_IJEEEEEEDaSQ_,($_ZN7cutlass13device_kernelIN5flash19enable_sm80_to_sm89INS1_16FlashAttnBwdSm80INS1_25CollectiveMainloopBwdSm80ILi2ELi2EN4cute5tupleIJNS5_1CILi128EEES8_NS7_ILi64EEEEEENS_10bfloat16_tEfNS_4arch4Sm80ELb0ELb0ELb1ELb0ELb0ELb0ELb0ELb0ELi2ELi4ELi4ELi4ELb0EEENS1_21CollectiveEpilogueBwdISA_SB_SD_Li256ELb0ELb0ELi2EEENS1_19SingleTileSchedulerILb0ELb0ELb0ELi128EEEEEEEEEvNT_6ParamsE$_ZZN4cute12filter_tupleINS_5tupleIJNS_10UnderscoreES2_S2_iEEENS1_IJNS1_IJNS_1CILi1EEENS4_ILi0EEEEEENS4_ILi4096EEENS1_IJiiEEENS1_IJS6_NS4_ILi8192EEEEEEEEEZNS_5sliceIS3_SC_EEDaRKT_RKT0_EUlRKT_RKT0_E_EEDaSG_SJ_OT1_ENKUlDpSM_E_clIJNS1_IJS7_EEENS1_IJS8_EEENS1_IJS9_EEENS1_IJEEEEEEDaST_ - $_ZN7cutlass13device_kernelIN5flash19enable_sm80_to_sm89INS1_16FlashAttnBwdSm80INS1_25CollectiveMainloopBwdSm80ILi2ELi2EN4cute5tupleIJNS5_1CILi128EEES8_NS7_ILi64EEEEEENS_10bfloat16_tEfNS_4arch4Sm80ELb0ELb0ELb1ELb0ELb0ELb0ELb0ELb0ELi2ELi4ELi4ELi4ELb0EEENS1_21CollectiveEpilogueBwdISA_SB_SD_Li256ELb0ELb0ELi2EEENS1_19SingleTileSchedulerILb0ELb0ELb0ELi128EEEEEEEEEvNT_6ParamsE$_ZZN4cute12filter_tupleINS_5tupleIJNS_10UnderscoreES2_NS_1CILi0EEEEEENS1_IJNS1_IJNS3_ILi1EEES4_EEEiNS3_ILi1024EEEEEEZNS_5sliceIS5_S9_EEDaRKT_RKT0_EUlRKT_RKT0_E_EEDaSD_SG_OT1_ENKUlDpSJ_E_clIJNS1_IJS7_EEENS1_IJiEEENS1_IJEEEEEEDaSQ_)
$_ZN7cutlass13device_kernelIN5flash19enable_sm80_to_sm89INS1_16FlashAttnBwdSm80INS1_25CollectiveMainloopBwdSm80ILi2ELi2EN4cute5tupleIJNS5_1CILi128EEES8_NS7_ILi64EEEEEENS_10bfloat16_tEfNS_4arch4Sm80ELb0ELb0ELb1ELb0ELb0ELb0ELb0ELb0ELi2ELi4ELi4ELi4ELb0EEENS1_21CollectiveEpilogueBwdISA_SB_SD_Li256ELb0ELb0ELi2EEENS1_19SingleTileSchedulerILb0ELb0ELb0ELi128EEEEEEEEEvNT_6ParamsE$_ZZN4cute12filter_tupleINS_5tupleIJNS_10UnderscoreES2_NS_1CILi0EEEEEENS1_IJNS1_IJNS3_ILi1EEES4_EEEiNS3_ILi1024EEEEEEZNS_5sliceIS5_S9_EEDaRKT_RKT0_EUlRKT_RKT0_E_EEDaSD_SG_OT1_ENKUlDpSJ_E_clIJNS1_IJS7_EEENS1_IJiEEENS1_IJEEEEEEDaSQ_:
[----:B------:R-:W-:Y:S02]  /*b310*/  IADD3 R2, R1, 0x1680, RZ ;  /* 0x0000168001027810 */ /* 0x000fe40007ffe0ff */
[----:B------:R-:W-:Y:S02]  /*b320*/  MOV R6, 0xb350 ;  /* 0x0000b35000067802 */ /* 0x000fe40000000f00 */
[----:B------:R-:W-:Y:S02]  /*b330*/  IADD3 R2, R2, c[0x0][0x20], RZ ;  /* 0x0000080002027a10 */ /* 0x000fe40007ffe0ff */
[----:B------:R-:W-:Y:S05]  /*b340*/  CALL.REL.NOINC `($_ZN7cutlass13device_kernelIN5flash19enable_sm80_to_sm89INS1_16FlashAttnBwdSm80INS1_25CollectiveMainloopBwdSm80ILi2ELi2EN4cute5tupleIJNS5_1CILi128EEES8_NS7_ILi64EEEEEENS_10bfloat16_tEfNS_4arch4Sm80ELb0ELb0ELb1ELb0ELb0ELb0ELb0ELb0ELi2ELi4ELi4ELi4ELb0EEENS1_21CollectiveEpilogueBwdISA_SB_SD_Li256ELb0ELb0ELi2EEENS1_19SingleTileSchedulerILb0ELb0ELb0ELi128EEEEEEEEEvNT_6ParamsE$_ZN4cute3eso3ESOILb1ELb0EJNS_5tupleIJNS_1CILi1EEENS3_ILi0EEEEEEiEEC2ERKS6_RKi) ;  /* 0xffffd28000007944 */ /* 0x000fea0003c3ffff */
[----:B-1----:R1:W5:Y:S01]  /*b350*/  LDL R3, [R1+0x1680] ;  /* 0x0016800001037983 */ /* 0x0023620000100800 */
[----:B------:R-:W-:-:S04]  /*b360*/  MOV R5, 0x0 ;  /* 0x0000000000057802 */ /* 0x000fc80000000f00 */
[----:B------:R-:W-:Y:S05]  /*b370*/  RET.REL.NODEC R4 `(_ZN7cutlass13device_kernelIN5flash19enable_sm80_to_sm89INS1_16FlashAttnBwdSm80INS1_25CollectiveMainloopBwdSm80ILi2ELi2EN4cute5tupleIJNS5_1CILi128EEES8_NS7_ILi64EEEEEENS_10bfloat16_tEfNS_4arch4Sm80ELb0ELb0ELb1ELb0ELb0ELb0ELb0ELb0ELi2ELi4ELi4ELi4ELb0EEENS1_21CollectiveEpilogueBwdISA_SB_SD_Li256ELb0ELb0ELi2EEENS1_19SingleTileSchedulerILb0ELb0ELb0ELi128EEEEEEEEEvNT_6ParamsE) ;  /* 0xffff4c8004007950 */ /* 0x000fea0003c3ffff */
        .type           $_ZN7cutlass13device_kernelIN5flash19enable_sm80_to_sm89INS1_16FlashAttnBwdSm80INS1_25CollectiveMainloopBwdSm80ILi2ELi2EN4cute5tupleIJNS5_1CILi128EEES8_NS7_ILi64EEEEEENS_10bfloat16_tEfNS_4arch4Sm80ELb0ELb0ELb1ELb0ELb0ELb0ELb0ELb0ELi2ELi4ELi4ELi4ELb0EEENS1_21CollectiveEpilogueBwdISA_SB_SD_Li256ELb0ELb0ELi2EEENS1_19SingleTileSchedulerILb0ELb0ELb0ELi128EEEEEEEEEvNT_6ParamsE$_ZZN4cute12filter_tupleINS_5tupleIJNS_10UnderscoreES2_S2_iEEENS1_IJNS1_IJNS_1CILi1EEENS4_ILi0EEEEEENS4_ILi4096EEENS1_IJiiEEENS1_IJS6_NS4_ILi8192EEEEEEEEEZNS_5sliceIS3_SC_EEDaRKT_RKT0_EUlRKT_RKT0_E_EEDaSG_SJ_OT1_ENKUlDpSM_E_clIJNS1_IJS7_EEENS1_IJS8_EEENS1_IJS9_EEENS1_IJEEEEEEDaST_,@function
        .size           $_ZN7cutlass13device_kernelIN5flash19enable_sm80_to_sm89INS1_16FlashAttnBwdSm80INS1_25CollectiveMainloopBwdSm80ILi2ELi2EN4cute5tupleIJNS5_1CILi128EEES8_NS7_ILi64EEEEEENS_10bfloat16_tEfNS_4arch4Sm80ELb0ELb0ELb1ELb0ELb0ELb0ELb0ELb0ELi2ELi4ELi4ELi4ELb0EEENS1_21CollectiveEpilogueBwdISA_SB_SD_Li256ELb0ELb0ELi2EEENS1_19SingleTileSchedulerILb0ELb0ELb0ELi128EEEEEEEEEvNT_6ParamsE$_ZZN4cute12filter_tupleINS_5tupleIJNS_10UnderscoreES2_S2_iEEENS1_IJNS1_IJNS_1CILi1EEENS4_ILi0EEEEEENS4_ILi4096EEENS1_IJiiEEENS1_IJS6_NS4_ILi8192EEEEEEEEEZNS_5sliceIS3_SC_EEDaRKT_RKT0_EUlRKT_RKT0_E_EEDaSG_SJ_OT1_ENKUlDpSM_E_clIJNS1_IJS7_EEENS1_IJS8_EEENS1_IJS9_EEENS1_IJEEEEEEDaST_,($_ZN7cutlass13device_kernelIN5flash19enable_sm80_to_sm89INS1_16FlashAttnBwdSm80INS1_25CollectiveMainloopBwdSm80ILi2ELi2EN4cute5tupleIJNS5_1CILi128EEES8_NS7_ILi64EEEEEENS_10bfloat16_tEfNS_4arch4Sm80ELb0ELb0ELb1ELb0ELb0ELb0ELb0ELb0ELi2ELi4ELi4ELi4ELb0EEENS1_21CollectiveEpilogueBwdISA_SB_SD_Li256ELb0ELb0ELi2EEENS1_19SingleTileSchedulerILb0ELb0ELb0ELi128EEEEEEEEEvNT_6ParamsE$_ZZN4cute12filter_tupleINS_5tupleIJNS_10UnderscoreES2_S2_iEEENS1_IJNS1_IJNS_1CILi1EEENS4_ILi0EEEEEEiNS4_ILi1024EEENS4_ILi8192EEEEEEZNS_5sliceIS3_SA_EEDaRKT_RKT0_EUlRKT_RKT0_E_EEDaSE_SH_OT1_ENKUlDpSK_E_clIJNS1_IJS7_EEENS1_IJiEEENS1_IJS8_EEENS1_IJEEEEEEDaSR_ - $_ZN7cutlass13device_kernelIN5flash19enable_sm80_to_sm89INS1_16FlashAttnBwdSm80INS1_25CollectiveMainloopBwdSm80ILi2ELi2EN4cute5tupleIJNS5_1CILi128EEES8_NS7_ILi64EEEEEENS_10bfloat16_tEfNS_4arch4Sm80ELb0ELb0ELb1ELb0ELb0ELb0ELb0ELb0ELi2ELi4ELi4ELi4ELb0EEENS1_21CollectiveEpilogueBwdISA_SB_SD_Li256ELb0ELb0ELi2EEENS1_19SingleTileSchedulerILb0ELb0ELb0ELi128EEEEEEEEEvNT_6ParamsE$_ZZN4cute12filter_tupleINS_5tupleIJNS_10UnderscoreES2_S2_iEEENS1_IJNS1_IJNS_1CILi1EEENS4_ILi0EEEEEENS4_ILi4096EEENS1_IJiiEEENS1_IJS6_NS4_ILi8192EEEEEEEEEZNS_5sliceIS3_SC_EEDaRKT_RKT0_EUlRKT_RKT0_E_EEDaSG_SJ_OT1_ENKUlDpSM_E_clIJNS1_IJS7_EEENS1_IJS8_EEENS1_IJS9_EEENS1_IJEEEEEEDaST_)
$_ZN7cutlass13device_kernelIN5flash19enable_sm80_to_sm89INS1_16FlashAttnBwdSm80INS1_25CollectiveMainloopBwdSm80ILi2ELi2EN4cute5tupleIJNS5_1CILi128EEES8_NS7_ILi64EEEEEENS_10bfloat16_tEfNS_4arch4Sm80ELb0ELb0ELb1ELb0ELb0ELb0ELb0ELb0ELi2ELi4ELi4ELi4ELb0EEENS1_21CollectiveEpilogueBwdISA_SB_SD_Li256ELb0ELb0ELi2EEENS1_19SingleTileSchedulerILb0ELb0ELb0ELi128EEEEEEEEEvNT_6ParamsE$_ZZN4cute12filter_tupleINS_5tupleIJNS_10UnderscoreES2_S2_iEEENS1_IJNS1_IJNS_1CILi1EEENS4_ILi0EEEEEENS4_ILi4096EEENS1_IJiiEEENS1_IJS6_NS4_ILi8192EEEEEEEEEZNS_5sliceIS3_SC_EEDaRKT_RKT0_EUlRKT_RKT0_E_EEDaSG_SJ_OT1_ENKUlDpSM_E_clIJNS1_IJS7_EEENS1_IJS8_EEENS1_IJS9_EEENS1_IJEEEEEEDaST_:
[----:B------:R-:W-:-:S05]  /*b380*/  IADD3 R8, R68, -c[0x0][0x20], RZ ;  /* 0x8000080044087a10 */ /* 0x000fca0007ffe0ff */
[----:B------:R1:W5:Y:S04]  /*b390*/  LDL R5, [R8] ;  /* 0x0000000008057983 */ /* 0x0003680000100800 */
[----:B------:R1:W5:Y:S01]  /*b3a0*/  LDL R3, [R8+0x4] ;  /* 0x0000040008037983 */ /* 0x0003620000100800 */
[----:B------:R-:W-:Y:S02]  /*b3b0*/  IADD3 R2, R1, 0x1380, RZ ;  /* 0x0000138001027810 */ /* 0x000fe40007ffe0ff */
[----:B------:R-:W-:Y:S02]  /*b3c0*/  MOV R6, 0xb3f0 ;  /* 0x0000b3f000067802 */ /* 0x000fe40000000f00 */
[----:B------:R-:W-:Y:S02]  /*b3d0*/  IADD3 R2, R2, c[0x0][0x20], RZ ;  /* 0x0000080002027a10 */ /* 0x000fe40007ffe0ff */
[----:B-1---5:R-:W-:Y:S05]  /*b3e0*/  CALL.REL.NOINC `($_ZN7cutlass13device_kernelIN5flash19enable_sm80_to_sm89INS1_16FlashAttnBwdSm80INS1_25CollectiveMainloopBwdSm80ILi2ELi2EN4cute5tupleIJNS5_1CILi128EEES8_NS7_ILi64EEEEEENS_10bfloat16_tEfNS_4arch4Sm80ELb0ELb0ELb1ELb0ELb0ELb0ELb0ELb0ELi2ELi4ELi4ELi4ELb0EEENS1_21CollectiveEpilogueBwdISA_SB_SD_Li256ELb0ELb0ELi2EEENS1_19SingleTileSchedulerILb0ELb0ELb0ELi128EEEEEEEEEvNT_6ParamsE$_ZN4cute3eso3ESOILb1ELb0EJNS_5tupleIJNS_1CILi1EEENS3_ILi0EEEEEENS3_ILi4096EEENS2_IJiiEEEEEC2ERKS6_RKS7_RKS8_) ;  /* 0xffffd18000007944 */ /* 0x022fea0003c3ffff */
[----:B-1----:R1:W5:Y:S01]  /*b3f0*/  LDL.64 R2, [R1+0x1380] ;  /* 0x0013800001027983 */ /* 0x0023620000100a00 */
[----:B------:R-:W-:-:S04]  /*b400*/  MOV R5, 0x0 ;  /* 0x0000000000057802 */ /* 0x000fc80000000f00 */
[----:B------:R-:W-:Y:S05]  /*b410*/  RET.REL.NODEC R4 `(_ZN7cutlass13device_kernelIN5flash19enable_sm80_to_sm89INS1_16FlashAttnBwdSm80INS1_25CollectiveMainloopBwdSm80ILi2ELi2EN4cute5tupleIJNS5_1CILi128EEES8_NS7_ILi64EEEEEENS_10bfloat16_tEfNS_4arch4Sm80ELb0ELb0ELb1ELb0ELb0ELb0ELb0ELb0ELi2ELi4ELi4ELi4ELb0EEENS1_21CollectiveEpilogueBwdISA_SB_SD_Li256ELb0ELb0ELi2EEENS1_19SingleTileSchedulerILb0ELb0ELb0ELi128EEEEEEEEEvNT_6ParamsE) ;  /* 0xffff4be004007950 */ /* 0x000fea0003c3ffff */
        .type           $_ZN7cutlass13device_kernelIN5flash19enable_sm80_to_sm89INS1_16FlashAttnBwdSm80INS1_25CollectiveMainloopBwdSm80ILi2ELi2EN4cute5tupleIJNS5_1CILi128EEES8_NS7_ILi64EEEEEENS_10bfloat16_tEfNS_4arch4Sm80ELb0ELb0ELb1ELb0ELb0ELb0ELb0ELb0ELi2ELi4ELi4ELi4ELb0EEENS1_21CollectiveEpilogueBwdISA_SB_SD_Li256ELb0ELb0ELi2EEENS1_19SingleTileSchedulerILb0ELb0ELb0ELi128EEEEEEEEEvNT_6ParamsE$_ZZN4cute12filter_tupleINS_5tupleIJNS_10UnderscoreES2_S2_iEEENS1_IJNS1_IJNS_1CILi1EEENS4_ILi0EEEEEEiNS4_ILi1024EEENS4_ILi8192EEEEEEZNS_5sliceIS3_SA_EEDaRKT_RKT0_EUlRKT_RKT0_E_EEDaSE_SH_OT1_ENKUlDpSK_E_clIJNS1_IJS7_EEENS1_IJiEEENS1_IJS8_EEENS1_IJEEEEEEDaSR_,@function
        .size           $_ZN7cutlass13device_kernelIN5flash19enable_sm80_to_sm89INS1_16FlashAttnBwdSm80INS1_25CollectiveMainloopBwdSm80ILi2ELi2EN4cute5tupleIJNS5_1CILi128EEES8_NS7_ILi64EEEEEENS_10bfloat16_tEfNS_4arch4Sm80ELb0ELb0ELb1ELb0ELb0ELb0ELb0ELb0ELi2ELi4ELi4ELi4ELb0EEENS1_21CollectiveEpilogueBwdISA_SB_SD_Li256ELb0ELb0ELi2EEENS1_19SingleTileSchedulerILb0ELb0ELb0ELi128EEEEEEEEEvNT_6ParamsE$_ZZN4cute12filter_tupleINS_5tupleIJNS_10UnderscoreES2_S2_iEEENS1_IJNS1_IJNS_1CILi1EEENS4_ILi0EEEEEEiNS4_ILi1024EEENS4_ILi8192EEEEEEZNS_5sliceIS3_SA_EEDaRKT_RKT0_EUlRKT_RKT0_E_EEDaSE_SH_OT1_ENKUlDpSK_E_clIJNS1_IJS7_EEENS1_IJiEEENS1_IJS8_EEENS1_IJEEEEEEDaSR_,($_ZN7cutlass13device_kernelIN5flash19enable_sm80_to_sm89INS1_16FlashAttnBwdSm80INS1_25CollectiveMainloopBwdSm80ILi2ELi2EN4cute5tupleIJNS5_1CILi128EEES8_NS7_ILi64EEEEEENS_10bfloat16_tEfNS_4arch4Sm80ELb0ELb0ELb1ELb0ELb0ELb0ELb0ELb0ELi2ELi4ELi4ELi4ELb0EEENS1_21CollectiveEpilogueBwdISA_SB_SD_Li256ELb0ELb0ELi2EEENS1_19SingleTileSchedulerILb0ELb0ELb0ELi128EEEEEEEEEvNT_6ParamsE$_ZZN4cute12filter_tupleINS_5tupleIJNS_10UnderscoreES2_S2_iEEENS1_IJNS1_IJNS_1CILi1EEENS4_ILi0EEEEEElS6_lEEEZNS_5sliceIS3_S8_EEDaRKT_RKT0_EUlRKT_RKT0_E_EEDaSC_SF_OT1_ENKUlDpSI_E_clIJNS1_IJS7_EEENS1_IJlEEENS1_IJS6_EEENS1_IJEEEEEEDaSP_ - $_ZN7cutlass13device_kernelIN5flash19enable_sm80_to_sm89INS1_16FlashAttnBwdSm80INS1_25CollectiveMainloopBwdSm80ILi2ELi2EN4cute5tupleIJNS5_1CILi128EEES8_NS7_ILi64EEEEEENS_10bfloat16_tEfNS_4arch4Sm80ELb0ELb0ELb1ELb0ELb0ELb0ELb0ELb0ELi2ELi4ELi4ELi4ELb0EEENS1_21CollectiveEpilogueBwdISA_SB_SD_Li256ELb0ELb0ELi2EEENS1_19SingleTileSchedulerILb0ELb0ELb0ELi128EEEEEEEEEvNT_6ParamsE$_ZZN4cute12filter_tupleINS_5tupleIJNS_10UnderscoreES2_S2_iEEENS1_IJNS1_IJNS_1CILi1EEENS4_ILi0EEEEEEiNS4_ILi1024EEENS4_ILi8192EEEEEEZNS_5sliceIS3_SA_EEDaRKT_RKT0_EUlRKT_RKT0_E_EEDaSE_SH_OT1_ENKUlDpSK_E_clIJNS1_IJS7_EEENS1_IJiEEENS1_IJS8_EEENS1_IJEEEEEEDaSR_)
$_ZN7cutlass13device_kernelIN5flash19enable_sm80_to_sm89INS1_16FlashAttnBwdSm80INS1_25CollectiveMainloopBwdSm80ILi2ELi2EN4cute5tupleIJNS5_1CILi128EEES8_NS7_ILi64EEEEEENS_10bfloat16_tEfNS_4arch4Sm80ELb0ELb0ELb1ELb0ELb0ELb0ELb0ELb0ELi2ELi4ELi4ELi4ELb0EEENS1_21CollectiveEpilogueBwdISA_SB_SD_Li256ELb0ELb0ELi2EEENS1_19SingleTileSchedulerILb0ELb0ELb0ELi128EEEEEEEEEvNT_6ParamsE$_ZZN4cute12filter_tupleINS_5tupleIJNS_10UnderscoreES2_S2_iEEENS1_IJNS1_IJNS_1CILi1EEENS4_ILi0EEEEEEiNS4_ILi1024EEENS4_ILi8192EEEEEEZNS_5sliceIS3_SA_EEDaRKT_RKT0_EUlRKT_RKT0_E_EEDaSE_SH_OT1_ENKUlDpSK_E_clIJNS1_IJS7_EEENS1_IJiEEENS1_IJS8_EEENS1_IJEEEEEEDaSR_:
[----:B------:R-:W-:Y:S02]  /*b420*/  IADD3 R2, R1, 0x1380, RZ ;  /* 0x0000138001027810 */ /* 0x000fe40007ffe0ff */
[----:B------:R-:W-:Y:S02]  /*b430*/  MOV R8, 0xb460 ;  /* 0x0000b46000087802 */ /* 0x000fe40000000f00 */
[----:B------:R-:W-:Y:S02]  /*b440*/  IADD3 R2, R2, c[0x0][0x20], RZ ;  /* 0x0000080002027a10 */ /* 0x000fe40007ffe0ff */
[----:B------:R-:W-:Y:S05]  /*b450*/  CALL.REL.NOINC `($_ZN7cutlass13device_kernelIN5flash19enable_sm80_to_sm89INS1_16FlashAttnBwdSm80INS1_25CollectiveMainloopBwdSm80ILi2ELi2EN4cute5tupleIJNS5_1CILi128EEES8_NS7_ILi64EEEEEENS_10bfloat16_tEfNS_4arch4Sm80ELb0ELb0ELb1ELb0ELb0ELb0ELb0ELb0ELi2ELi4ELi4ELi4ELb0EEENS1_21CollectiveEpilogueBwdISA_SB_SD_Li256ELb0ELb0ELi2EEENS1_19SingleTileSchedulerILb0ELb0ELb0ELi128EEEEEEEEEvNT_6ParamsE$_ZN4cute3eso3ESOILb1ELb0EJNS_5tupleIJNS_1CILi1EEENS3_ILi0EEEEEEiNS3_ILi1024EEEEEC2ERKS6_RKiRKS7_) ;  /* 0xffffd1b000007944 */ /* 0x000fea0003c3ffff */
[----:B-1----:R1:W5:Y:S01]  /*b460*/  LDL R3, [R1+0x1380] ;  /* 0x0013800001037983 */ /* 0x0023620000100800 */
[----:B------:R-:W-:Y:S02]  /*b470*/  MOV R8, R4 ;  /* 0x0000000400087202 */ /* 0x000fe40000000f00 */
[----:B------:R-:W-:-:S04]  /*b480*/  MOV R9, 0x0 ;  /* 0x0000000000097802 */ /* 0x000fc80000000f00 */
[----:B------:R-:W-:Y:S05]  /*b490*/  RET.REL.NODEC R8 `(_ZN7cutlass13device_kernelIN5flash19enable_sm80_to_sm89INS1_16FlashAttnBwdSm80INS1_25CollectiveMainloopBwdSm80ILi2ELi2EN4cute5tupleIJNS5_1CILi128EEES8_NS7_ILi64EEEEEENS_10bfloat16_tEfNS_4arch4Sm80ELb0ELb0ELb1ELb0ELb0ELb0ELb0ELb0ELi2ELi4ELi4ELi4ELb0EEENS1_21CollectiveEpilogueBwdISA_SB_SD_Li256ELb0ELb0ELi2EEENS1_19SingleTileSchedulerILb0ELb0ELb0ELi128EEEEEEEEEvNT_6ParamsE) ;  /* 0xffff4b6008007950 */ /* 0x000fea0003c3ffff */
        .type           $_ZN7cutlass13device_kernelIN5flash19enable_sm80_to_sm89INS1_16FlashAttnBwdSm80INS1_25CollectiveMainloopBwdSm80ILi2ELi2EN4cute5tupleIJNS5_1CILi128EEES8_NS7_ILi64EEEEEENS_10bfloat16_tEfNS_4arch4Sm80ELb0ELb0ELb1ELb0ELb0ELb0ELb0ELb0ELi2ELi4ELi4ELi4ELb0EEENS1_21CollectiveEpilogueBwdISA_SB_SD_Li256ELb0ELb0ELi2EEENS1_19SingleTileSchedulerILb0ELb0ELb0ELi128EEEEEEEEEvNT_6ParamsE$_ZZN4cute12filter_tupleINS_5tupleIJNS_10UnderscoreES2_S2_iEEENS1_IJNS1_IJNS_1CILi1EEENS4_ILi0EEEEEElS6_lEEEZNS_5sliceIS3_S8_EEDaRKT_RKT0_EUlRKT_RKT0_E_EEDaSC_SF_OT1_ENKUlDpSI_E_clIJNS1_IJS7_EEENS1_IJlEEENS1_IJS6_EEENS1_IJEEEEEEDaSP_,@function
        .size           $_ZN7cutlass13device_kernelIN5flash19enable_sm80_to_sm89INS1_16FlashAttnBwdSm80INS1_25CollectiveMainloopBwdSm80ILi2ELi2EN4cute5tupleIJNS5_1CILi128EEES8_NS7_ILi64EEEEEENS_10bfloat16_tEfNS_4arch4Sm80ELb0ELb0ELb1ELb0ELb0ELb0ELb0ELb0ELi2ELi4ELi4ELi4ELb0EEENS1_21CollectiveEpilogueBwdISA_SB_SD_Li256ELb0ELb0ELi2EEENS1_19SingleTileSchedulerILb0ELb0ELb0ELi128EEEEEEEEEvNT_6ParamsE$_ZZN4cute12filter_tupleINS_5tupleIJNS_10UnderscoreES2_S2_iEEENS1_IJNS1_IJNS_1CILi1EEENS4_ILi0EEEEEElS6_lEEEZNS_5sliceIS3_S8_EEDaRKT_RKT0_EUlRKT_RKT0_E_EEDaSC_SF_OT1_ENKUlDpSI_E_clIJNS1_IJS7_EEENS1_IJlEEENS1_IJS6_EEENS1_IJEEEEEEDaSP_,($_ZN7cutlass13device_kernelIN5flash19enable_sm80_to_sm89INS1_16FlashAttnBwdSm80INS1_25CollectiveMainloopBwdSm80ILi2ELi2EN4cute5tupleIJNS5_1CILi128EEES8_NS7_ILi64EEEEEENS_10bfloat16_tEfNS_4arch4Sm80ELb0ELb0ELb1ELb0ELb0ELb0ELb0ELb0ELi2ELi4ELi4ELi4ELb0EEENS1_21CollectiveEpilogueBwdISA_SB_SD_Li256ELb0ELb0ELi2EEENS1_19SingleTileSchedulerILb0ELb0ELb0ELi128EEEEEEEEEvNT_6ParamsE$_ZZN4cute12filter_tupleINS_5tupleIJNS_10UnderscoreES2_iEEENS1_IJNS1_IJNS_1CILi1EEENS4_ILi0EEEEEEiNS4_ILi1024EEEEEEZNS_5sliceIS3_S9_EEDaRKT_RKT0_EUlRKT_RKT0_E_EEDaSD_SG_OT1_ENKUlDpSJ_E_clIJNS1_IJS7_EEENS1_IJiEEENS1_IJEEEEEEDaSQ_ - $_ZN7cutlass13device_kernelIN5flash19enable_sm80_to_sm89INS1_16FlashAttnBwdSm80INS1_25CollectiveMainloopBwdSm80ILi2ELi2EN4cute5tupleIJNS5_1CILi128EEES8_NS7_ILi64EEEEEENS_10bfloat16_tEfNS_4arch4Sm80ELb0ELb0ELb1ELb0ELb0ELb0ELb0ELb0ELi2ELi4ELi4ELi4ELb0EEENS1_21CollectiveEpilogueBwdISA_SB_SD_Li256ELb0ELb0ELi2EEENS1_19SingleTileSchedulerILb0ELb0ELb0ELi128EEEEEEEEEvNT_6ParamsE$_ZZN4cute12filter_tupleINS_5tupleIJNS_10UnderscoreES2_S2_iEEENS1_IJNS1_IJNS_1CILi1EEENS4_ILi0EEEEEElS6_lEEEZNS_5sliceIS3_S8_EEDaRKT_RKT0_EUlRKT_RKT0_E_EEDaSC_SF_OT1_ENKUlDpSI_E_clIJNS1_IJS7_EEENS1_IJlEEENS1_IJS6_EEENS1_IJEEEEEEDaSP_)
$_ZN7cutlass13device_kernelIN5flash19enable_sm80_to_sm89INS1_16FlashAttnBwdSm80INS1_25CollectiveMainloopBwdSm80ILi2ELi2EN4cute5tupleIJNS5_1CILi128EEES8_NS7_ILi64EEEEEENS_10bfloat16_tEfNS_4arch4Sm80ELb0ELb0ELb1ELb0ELb0ELb0ELb0ELb0ELi2ELi4ELi4ELi4ELb0EEENS1_21CollectiveEpilogueBwdISA_SB_SD_Li256ELb0ELb0ELi2EEENS1_19SingleTileSchedulerILb0ELb0ELb0ELi128EEEEEEEEEvNT_6ParamsE$_ZZN4cute12filter_tupleINS_5tupleIJNS_10UnderscoreES2_S2_iEEENS1_IJNS1_IJNS_1CILi1EEENS4_ILi0EEEEEElS6_lEEEZNS_5sliceIS3_S8_EEDaRKT_RKT0_EUlRKT_RKT0_E_EEDaSC_SF_OT1_ENKUlDpSI_E_clIJNS1_IJS7_EEENS1_IJlEEENS1_IJS6_EEENS1_IJEEEEEEDaSP_:
[----:B------:R-:W-:Y:S02]  /*b4a0*/  IADD3 R3, R1, 0x16a8, RZ ;  /* 0x000016a801037810 */ /* 0x000fe40007ffe0ff */
[----:B------:R-:W-:Y:S02]  /*b4b0*/  MOV R6, 0xb4e0 ;  /* 0x0000b4e000067802 */ /* 0x000fe40000000f00 */
[----:B------:R-:W-:Y:S02]  /*b4c0*/  IADD3 R3, R3, c[0x0][0x20], RZ ;  /* 0x0000080003037a10 */ /* 0x000fe40007ffe0ff */
[----:B------:R-:W-:Y:S05]  /*b4d0*/  CALL.REL.NOINC `($_ZN7cutlass13device_kernelIN5flash19enable_sm80_to_sm89INS1_16FlashAttnBwdSm80INS1_25CollectiveMainloopBwdSm80ILi2ELi2EN4cute5tupleIJNS5_1CILi128EEES8_NS7_ILi64EEEEEENS_10bfloat16_tEfNS_4arch4Sm80ELb0ELb0ELb1ELb0ELb0ELb0ELb0ELb0ELi2ELi4ELi4ELi4ELb0EEENS1_21CollectiveEpilogueBwdISA_SB_SD_Li256ELb0ELb0ELi2EEENS1_19SingleTileSchedulerILb0ELb0ELb0ELi128EEEEEEEEEvNT_6ParamsE$_ZN4cute3eso3ESOILb1ELb0EJNS_5tupleIJNS_1CILi1EEENS3_ILi0EEEEEElS5_EEC2ERKS6_RKlRKS5_) ;  /* 0xffffd17000007944 */ /* 0x000fea0003c3ffff */
[----:B-1----:R1:W5:Y:S01]  /*b4e0*/  LDL.64 R2, [R1+0x16a8] ;  /* 0x0016a80001027983 */ /* 0x0023620000100a00 */
[----:B------:R-:W-:-:S04]  /*b4f0*/  MOV R5, 0x0 ;  /* 0x0000000000057802 */ /* 0x000fc80000000f00 */
[----:B------:R-:W-:Y:S05]  /*b500*/  RET.REL.NODEC R4 `(_ZN7cutlass13device_kernelIN5flash19enable_sm80_to_sm89INS1_16FlashAttnBwdSm80INS1_25CollectiveMainloopBwdSm80ILi2ELi2EN4cute5tupleIJNS5_1CILi128EEES8_NS7_ILi64EEEEEENS_10bfloat16_tEfNS_4arch4Sm80ELb0ELb0ELb1ELb0ELb0ELb0ELb0ELb0ELi2ELi4ELi4ELi4ELb0EEENS1_21CollectiveEpilogueBwdISA_SB_SD_Li256ELb0ELb0ELi2EEENS1_19SingleTileSchedulerILb0ELb0ELb0ELi128EEEEEEEEEvNT_6ParamsE) ;  /* 0xffff4af004007950 */ /* 0x000fea0003c3ffff */
        .type           $_ZN7cutlass13device_kernelIN5flash19enable_sm80_to_sm89INS1_16FlashAttnBwdSm80INS1_25CollectiveMainloopBwdSm80ILi2ELi2EN4cute5tupleIJNS5_1CILi128EEES8_NS7_ILi64EEEEEENS_10bfloat16_tEfNS_4arch4Sm80ELb0ELb0ELb1ELb0ELb0ELb0ELb0ELb0ELi2ELi4ELi4ELi4ELb0EEENS1_21CollectiveEpilogueBwdISA_SB_SD_Li256ELb0ELb0ELi2EEENS1_19SingleTileSchedulerILb0ELb0ELb0ELi128EEEEEEEEEvNT_6ParamsE$_ZZN4cute12filter_tupleINS_5tupleIJNS_10UnderscoreES2_iEEENS1_IJNS1_IJNS_1CILi1EEENS4_ILi0EEEEEEiNS4_ILi1024EEEEEEZNS_5sliceIS3_S9_EEDaRKT_RKT0_EUlRKT_RKT0_E_EEDaSD_SG_OT1_ENKUlDpSJ_E_clIJNS1_IJS7_EEENS1_IJiEEENS1_IJEEEEEEDaSQ_,@function
        .size           $_ZN7cutlass13device_kernelIN5flash19enable_sm80_to_sm89INS1_16FlashAttnBwdSm80INS1_25CollectiveMainloopBwdSm80ILi2ELi2EN4cute5tupleIJNS5_1CILi128EEES8_NS7_ILi64EEEEEENS_10bfloat16_tEfNS_4arch4Sm80ELb0ELb0ELb1ELb0ELb0ELb0ELb0ELb0ELi2ELi4ELi4ELi4ELb0EEENS1_21CollectiveEpilogueBwdISA_SB_SD_Li256ELb0ELb0ELi2EEENS1_19SingleTileSchedulerILb0ELb0ELb0ELi128EEEEEEEEEvNT_6ParamsE$_ZZN4cute12filter_tupleINS_5tupleIJNS_10UnderscoreES2_iEEENS1_IJNS1_IJNS_1CILi1EEENS4_ILi0EEEEEEiNS4_ILi1024EEEEEEZNS_5sliceIS3_S9_EEDaRKT_RKT0_EUlRKT_RKT0_E_EEDaSD_SG_OT1_ENKUlDpSJ_E_clIJNS1_IJS7_EEENS1_IJiEEENS1_IJEEEEEEDaSQ_,($_ZN7cutlass13device_kernelIN5flash19enable_sm80_to_sm89INS1_16FlashAttnBwdSm80INS1_25CollectiveMainloopBwdSm80ILi2ELi2EN4cute5tupleIJNS5_1CILi128EEES8_NS7_ILi64EEEEEENS_10bfloat16_tEfNS_4arch4Sm80ELb0ELb0ELb1ELb0ELb0ELb0ELb0ELb0ELi2ELi4ELi4ELi4ELb0EEENS1_21CollectiveEpilogueBwdISA_SB_SD_Li256ELb0ELb0ELi2EEENS1_19SingleTileSchedulerILb0ELb0ELb0ELi128EEEEEEEEEvNT_6ParamsE$_ZZN4cute12filter_tupleINS_5tupleIJNS_1CILi0EEENS1_IJNS2_ILi1EEENS2_ILi512EEEiEEEEEEZNS_16flatten_to_tupleIS7_EEDaRKT_EUlRKT_E_EEDaSB_OT0_ENKUlDpSE_E_clIJNS1_IJS3_EEES6_EEEDaSI_ - $_ZN7cutlass13device_kernelIN5flash19enable_sm80_to_sm89INS1_16FlashAttnBwdSm80INS1_25CollectiveMainloopBwdSm80ILi2ELi2EN4cute5tupleIJNS5_1CILi128EEES8_NS7_ILi64EEEEEENS_10bfloat16_tEfNS_4arch4Sm80ELb0ELb0ELb1ELb0ELb0ELb0ELb0ELb0ELi2ELi4ELi4ELi4ELb0EEENS1_21CollectiveEpilogueBwdISA_SB_SD_Li256ELb0ELb0ELi2EEENS1_19SingleTileSchedulerILb0ELb0ELb0ELi128EEEEEEEEEvNT_6ParamsE$_ZZN4cute12filter_tupleINS_5tupleIJNS_10UnderscoreES2_iEEENS1_IJNS1_IJNS_1CILi1EEENS4_ILi0EEEEEEiNS4_ILi1024EEEEEEZNS_5sliceIS3_S9_EEDaRKT_RKT0_EUlRKT_RKT0_E_EEDaSD_SG_OT1_ENKUlDpSJ_E_clIJNS1_IJS7_EEENS1_IJiEEENS1_IJEEEEEEDaSQ_)
$_ZN7cutlass13device_kernelIN5flash19enable_sm80_to_sm89INS1_16FlashAttnBwdSm80INS1_25CollectiveMainloopBwdSm80ILi2ELi2EN4cute5tupleIJNS5_1CILi128EEES8_NS7_ILi64EEEEEENS_10bfloat16_tEfNS_4arch4Sm80ELb0ELb0ELb1ELb0ELb0ELb0ELb0ELb0ELi2ELi4ELi4ELi4ELb0EEENS1_21CollectiveEpilogueBwdISA_SB_SD_Li256ELb0ELb0ELi2EEENS1_19SingleTileSchedulerILb0ELb0ELb0ELi128EEEEEEEEEvNT_6ParamsE$_ZZN4cute12filter_tupleINS_5tupleIJNS_10UnderscoreES2_iEEENS1_IJNS1_IJNS_1CILi1EEENS4_ILi0EEEEEEiNS4_ILi1024EEEEEEZNS_5sliceIS3_S9_EEDaRKT_RKT0_EUlRKT_RKT0_E_EEDaSD_SG_OT1_ENKUlDpSJ_E_clIJNS1_IJS7_EEENS1_IJiEEENS1_IJEEEEEEDaSQ_:
[----:B------:R-:W-:Y:S02]  /*b510*/  IADD3 R2, R1, 0x1680, RZ ;  /* 0x0000168001027810 */ /* 0x000fe40007ffe0ff */
[----:B------:R-:W-:Y:S02]  /*b520*/  MOV R6, 0xb550 ;  /* 0x0000b55000067802 */ /* 0x000fe40000000f00 */
[----:B------:R-:W-:Y:S02]  /*b530*/  IADD3 R2, R2, c[0x0][0x20], RZ ;  /* 0x0000080002027a10 */ /* 0x000fe40007ffe0ff */
[----:B------:R-:W-:Y:S05]  /*b540*/  CALL.REL.NOINC `($_ZN7cutlass13device_kernelIN5flash19enable_sm80_to_sm89INS1_16FlashAttnBwdSm80INS1_25CollectiveMainloopBwdSm80ILi2ELi2EN4cute5tupleIJNS5_1CILi128EEES8_NS7_ILi64EEEEEENS_10bfloat16_tEfNS_4arch4Sm80ELb0ELb0ELb1ELb0ELb0ELb0ELb0ELb0ELi2ELi4ELi4ELi4ELb0EEENS1_21CollectiveEpilogueBwdISA_SB_SD_Li256ELb0ELb0ELi2EEENS1_19SingleTileSchedulerILb0ELb0ELb0ELi128EEEEEEEEEvNT_6ParamsE$_ZN4cute3eso3ESOILb1ELb0EJNS_5tupleIJNS_1CILi1EEENS3_ILi0EEEEEEiEEC2ERKS6_RKi) ;  /* 0xffffd08000007944 */ /* 0x000fea0003c3ffff */
[----:B-1----:R1:W5:Y:S01]  /*b550*/  LDL R3, [R1+0x1680] ;  /* 0x0016800001037983 */ /* 0x0023620000100800 */
[----:B------:R-:W-:Y:S02]  /*b560*/  MOV R6, R4 ;  /* 0x0000000400067202 */ /* 0x000fe40000000f00 */
[----:B------:R-:W-:-:S04]  /*b570*/  MOV R7, 0x0 ;  /* 0x0000000000077802 */ /* 0x000fc80000000f00 */
[----:B------:R-:W-:Y:S05]  /*b580*/  RET.REL.NODEC R6 `(_ZN7cutlass13device_kernelIN5flash19enable_sm80_to_sm89INS1_16FlashAttnBwdSm80INS1_25CollectiveMainloopBwdSm80ILi2ELi2EN4cute5tupleIJNS5_1CILi128EEES8_NS7_ILi64EEEEEENS_10bfloat16_tEfNS_4arch4Sm80ELb0ELb0ELb1ELb0ELb0ELb0ELb0ELb0ELi2ELi4ELi4ELi4ELb0EEENS1_21CollectiveEpilogueBwdISA_SB_SD_Li256ELb0ELb0ELi2EEENS1_19SingleTileSchedulerILb0ELb0ELb0ELi128EEEEEEEEEvNT_6ParamsE) ;  /* 0xffff4a7006007950 */ /* 0x000fea0003c3ffff */
        .type           $_ZN7cutlass13device_kernelIN5flash19enable_sm80_to_sm89INS1_16FlashAttnBwdSm80INS1_25CollectiveMainloopBwdSm80ILi2ELi2EN4cute5tupleIJNS5_1CILi128EEES8_NS7_ILi64EEEEEENS_10bfloat16_tEfNS_4arch4Sm80ELb0ELb0ELb1ELb0ELb0ELb0ELb0ELb0ELi2ELi4ELi4ELi4ELb0EEENS1_21CollectiveEpilogueBwdISA_SB_SD_Li256ELb0ELb0ELi2EEENS1_19SingleTileSchedulerILb0ELb0ELb0ELi128EEEEEEEEEvNT_6ParamsE$_ZZN4cute12filter_tupleINS_5tupleIJNS_1CILi0EEENS1_IJNS2_ILi1EEENS2_ILi512EEEiEEEEEEZNS_16flatten_to_tupleIS7_EEDaRKT_EUlRKT_E_EEDaSB_OT0_ENKUlDpSE_E_clIJNS1_IJS3_EEES6_EEEDaSI_,@function
        .size           $_ZN7cutlass13device_kernelIN5flash19enable_sm80_to_sm89INS1_16FlashAttnBwdSm80INS1_25CollectiveMainloopBwdSm80ILi2ELi2EN4cute5tupleIJNS5_1CILi128EEES8_NS7_ILi64EEEEEENS_10bfloat16_tEfNS_4arch4Sm80ELb0ELb0ELb1ELb0ELb0ELb0ELb0ELb0ELi2ELi4ELi4ELi4ELb0EEENS1_21CollectiveEpilogueBwdISA_SB_SD_Li256ELb0ELb0ELi2EEENS1_19SingleTileSchedulerILb0ELb0ELb0ELi128EEEEEEEEEvNT_6ParamsE$_ZZN4cute12filter_tupleINS_5tupleIJNS_1CILi0EEENS1_IJNS2_ILi1EEENS2_ILi512EEEiEEEEEEZNS_16flatten_to_tupleIS7_EEDaRKT_EUlRKT_E_EEDaSB_OT0_ENKUlDpSE_E_clIJNS1_IJS3_EEES6_EEEDaSI_,($_ZN7cutlass13device_kernelIN5flash19enable_sm80_to_sm89INS1_16FlashAttnBwdSm80INS1_25CollectiveMainloopBwdSm80ILi2ELi2EN4cute5tupleIJNS5_1CILi128EEES8_NS7_ILi64EEEEEENS_10bfloat16_tEfNS_4arch4Sm80ELb0ELb0ELb1ELb0ELb0ELb0ELb0ELb0ELi2ELi4ELi4ELi4ELb0EEENS1_21CollectiveEpilogueBwdISA_SB_SD_Li256ELb0ELb0ELi2EEENS1_19SingleTileSchedulerILb0ELb0ELb0ELi128EEEEEEEEEvNT_6ParamsE$_ZZN4cute12filter_tupleINS_5tupleIJNS_1CILi0EEENS_10UnderscoreEEEENS1_IJNS1_IJS3_S3_EEEiEEEZNS_6detail10lift_sliceIS5_S7_EEDaRKT_RKT0_EUlRKT_RKT0_E_EEDaSC_SF_OT1_ENKUlDpSI_E_clIJNS1_IJEEENS1_IJiEEEEEEDaSP_ - $_ZN7cutlass13device_kernelIN5flash19enable_sm80_to_sm89INS1_16FlashAttnBwdSm80INS1_25CollectiveMainloopBwdSm80ILi2ELi2EN4cute5tupleIJNS5_1CILi128EEES8_NS7_ILi64EEEEEENS_10bfloat16_tEfNS_4arch4Sm80ELb0ELb0ELb1ELb0ELb0ELb0ELb0ELb0ELi2ELi4ELi4ELi4ELb0EEENS1_21CollectiveEpilogueBwdISA_SB_SD_Li256ELb0ELb0ELi2EEENS1_19SingleTileSchedulerILb0ELb0ELb0ELi128EEEEEEEEEvNT_6ParamsE$_ZZN4cute12filter_tupleINS_5tupleIJNS_1CILi0EEENS1_IJNS2_ILi1EEENS2_ILi512EEEiEEEEEEZNS_16flatten_to_tupleIS7_EEDaRKT_EUlRKT_E_EEDaSB_OT0_ENKUlDpSE_E_clIJNS1_IJS3_EEES6_EEEDaSI_)
$_ZN7cutlass13device_kernelIN5flash19enable_sm80_to_sm89INS1_16FlashAttnBwdSm80INS1_25CollectiveMainloopBwdSm80ILi2ELi2EN4cute5tupleIJNS5_1CILi128EEES8_NS7_ILi64EEEEEENS_10bfloat16_tEfNS_4arch4Sm80ELb0ELb0ELb1ELb0ELb0ELb0ELb0ELb0ELi2ELi4ELi4ELi4ELb0EEENS1_21CollectiveEpilogueBwdISA_SB_SD_Li256ELb0ELb0ELi2EEENS1_19SingleTileSchedulerILb0ELb0ELb0ELi128EEEEEEEEEvNT_6ParamsE$_ZZN4cute12filter_tupleINS_5tupleIJNS_1CILi0EEENS1_IJNS2_ILi1EEENS2_ILi512EEEiEEEEEEZNS_16flatten_to_tupleIS7_EEDaRKT_EUlRKT_E_EEDaSB_OT0_ENKUlDpSE_E_clIJNS1_IJS3_EEES6_EEEDaSI_:
[----:B------:R-:W-:Y:S02]  /*b590*/  IADD3 R2, R1, 0x1380, RZ ;  /* 0x0000138001027810 */ /* 0x000fe40007ffe0ff */
[----:B------:R-:W-:Y:S02]  /*b5a0*/  MOV R8, 0xb5d0 ;  /* 0x0000b5d000087802 */ /* 0x000fe40000000f00 */
[----:B------:R-:W-:Y:S02]  /*b5b0*/  IADD3 R2, R2, c[0x0][0x20], RZ ;  /* 0x0000080002027a10 */ /* 0x000fe40007ffe0ff */
[----:B------:R-:W-:Y:S05]  /*b5c0*/  CALL.REL.NOINC `($_ZN7cutlass13device_kernelIN5flash19enable_sm80_to_sm89INS1_16FlashAttnBwdSm80INS1_25CollectiveMainloopBwdSm80ILi2ELi2EN4cute5tupleIJNS5_1CILi128EEES8_NS7_ILi64EEEEEENS_10bfloat16_tEfNS_4arch4Sm80ELb0ELb0ELb1ELb0ELb0ELb0ELb0ELb0ELi2ELi4ELi4ELi4ELb0EEENS1_21CollectiveEpilogueBwdISA_SB_SD_Li256ELb0ELb0ELi2EEENS1_19SingleTileSchedulerILb0ELb0ELb0ELi128EEEEEEEEEvNT_6ParamsE$_ZN4cute3eso3ESOILb1ELb0EJNS_1CILi0EEENS2_ILi1EEENS2_ILi512EEEiEEC2ERKS3_RKS4_RKS5_RKi) ;  /* 0xffffbfc000007944 */ /* 0x000fea0003c3ffff */
[----:B-1----:R1:W5:Y:S01]  /*b5d0*/  LDL R2, [R1+0x1380] ;  /* 0x0013800001027983 */ /* 0x0023620000100800 */
[----:B------:R-:W-:-:S04]  /*b5e0*/  MOV R11, 0x0 ;  /* 0x00000000000b7802 */ /* 0x000fc80000000f00 */
[----:B------:R-:W-:Y:S05]  /*b5f0*/  RET.REL.NODEC R10 `(_ZN7cutlass13device_kernelIN5flash19enable_sm80_to_sm89INS1_16FlashAttnBwdSm80INS1_25CollectiveMainloopBwdSm80ILi2ELi2EN4cute5tupleIJNS5_1CILi128EEES8_NS7_ILi64EEEEEENS_10bfloat16_tEfNS_4arch4Sm80ELb0ELb0ELb1ELb0ELb0ELb0ELb0ELb0ELi2ELi4ELi4ELi4ELb0EEENS1_21CollectiveEpilogueBwdISA_SB_SD_Li256ELb0ELb0ELi2EEENS1_19SingleTileSchedulerILb0ELb0ELb0ELi128EEEEEEEEEvNT_6ParamsE) ;  /* 0xffff4a000a007950 */ /* 0x000fea0003c3ffff */
        .type           $_ZN7cutlass13device_kernelIN5flash19enable_sm80_to_sm89INS1_16FlashAttnBwdSm80INS1_25CollectiveMainloopBwdSm80ILi2ELi2EN4cute5tupleIJNS5_1CILi128EEES8_NS7_ILi64EEEEEENS_10bfloat16_tEfNS_4arch4Sm80ELb0ELb0ELb1ELb0ELb0ELb0ELb0ELb0ELi2ELi4ELi4ELi4ELb0EEENS1_21CollectiveEpilogueBwdISA_SB_SD_Li256ELb0ELb0ELi2EEENS1_19SingleTileSchedulerILb0ELb0ELb0ELi128EEEEEEEEEvNT_6ParamsE$_ZZN4cute12filter_tupleINS_5tupleIJNS_1CILi0EEENS_10UnderscoreEEEENS1_IJNS1_IJS3_S3_EEEiEEEZNS_6detail10lift_sliceIS5_S7_EEDaRKT_RKT0_EUlRKT_RKT0_E_EEDaSC_SF_OT1_ENKUlDpSI_E_clIJNS1_IJEEENS1_IJiEEEEEEDaSP_,@function
        .size           $_ZN7cutlass13device_kernelIN5flash19enable_sm80_to_sm89INS1_16FlashAttnBwdSm80INS1_25CollectiveMainloopBwdSm80ILi2ELi2EN4cute5tupleIJNS5_1CILi128EEES8_NS7_ILi64EEEEEENS_10bfloat16_tEfNS_4arch4Sm80ELb0ELb0ELb1ELb0ELb0ELb0ELb0ELb0ELi2ELi4ELi4ELi4ELb0EEENS1_21CollectiveEpilogueBwdISA_SB_SD_Li256ELb0ELb0ELi2EEENS1_19SingleTileSchedulerILb0ELb0ELb0ELi128EEEEEEEEEvNT_6ParamsE$_ZZN4cute12filter_tupleINS_5tupleIJNS_1CILi0EEENS_10UnderscoreEEEENS1_IJNS1_IJS3_S3_EEEiEEEZNS_6detail10lift_sliceIS5_S7_EEDaRKT_RKT0_EUlRKT_RKT0_E_EEDaSC_SF_OT1_ENKUlDpSI_E_clIJNS1_IJEEENS1_IJiEEEEEEDaSP_,($_ZN7cutlass13device_kernelIN5flash19enable_sm80_to_sm89INS1_16FlashAttnBwdSm80INS1_25CollectiveMainloopBwdSm80ILi2ELi2EN4cute5tupleIJNS5_1CILi128EEES8_NS7_ILi64EEEEEENS_10bfloat16_tEfNS_4arch4Sm80ELb0ELb0ELb1ELb0ELb0ELb0ELb0ELb0ELi2ELi4ELi4ELi4ELb0EEENS1_21CollectiveEpilogueBwdISA_SB_SD_Li256ELb0ELb0ELi2EEENS1_19SingleTileSchedulerILb0ELb0ELb0ELi128EEEEEEEEEvNT_6ParamsE$_ZZN4cute12filter_tupleINS_5tupleIJNS_1CILi1024EEENS1_IJiiEEEEEEZNS_16flatten_to_tupleIS5_EEDaRKT_EUlRKT_E_EEDaS9_OT0_ENKUlDpSC_E_clIJNS1_IJS3_EEES4_EEEDaSG_ - $_ZN7cutlass13device_kernelIN5flash19enable_sm80_to_sm89INS1_16FlashAttnBwdSm80INS1_25CollectiveMainloopBwdSm80ILi2ELi2EN4cute5tupleIJNS5_1CILi128EEES8_NS7_ILi64EEEEEENS_10bfloat16_tEfNS_4arch4Sm80ELb0ELb0ELb1ELb0ELb0ELb0ELb0ELb0ELi2ELi4ELi4ELi4ELb0EEENS1_21CollectiveEpilogueBwdISA_SB_SD_Li256ELb0ELb0ELi2EEENS1_19SingleTileSchedulerILb0ELb0ELb0ELi128EEEEEEEEEvNT_6ParamsE$_ZZN4cute12filter_tupleINS_5tupleIJNS_1CILi0EEENS_10UnderscoreEEEENS1_IJNS1_IJS3_S3_EEEiEEEZNS_6detail10lift_sliceIS5_S7_EEDaRKT_RKT0_EUlRKT_RKT0_E_EEDaSC_SF_OT1_ENKUlDpSI_E_clIJNS1_IJEEENS1_IJiEEEEEEDaSP_)
$_ZN7cutlass13device_kernelIN5flash19enable_sm80_to_sm89INS1_16FlashAttnBwdSm80INS1_25CollectiveMainloopBwdSm80ILi2ELi2EN4cute5tupleIJNS5_1CILi128EEES8_NS7_ILi64EEEEEENS_10bfloat16_tEfNS_4arch4Sm80ELb0ELb0ELb1ELb0ELb0ELb0ELb0ELb0ELi2ELi4ELi4ELi4ELb0EEENS1_21CollectiveEpilogueBwdISA_SB_SD_Li256ELb0ELb0ELi2EEENS1_19SingleTileSchedulerILb0ELb0ELb0ELi128EEEEEEEEEvNT_6ParamsE$_ZZN4cute12filter_tupleINS_5tupleIJNS_1CILi0EEENS_10UnderscoreEEEENS1_IJNS1_IJS3_S3_EEEiEEEZNS_6detail10lift_sliceIS5_S7_EEDaRKT_RKT0_EUlRKT_RKT0_E_EEDaSC_SF_OT1_ENKUlDpSI_E_clIJNS1_IJEEENS1_IJiEEEEEEDaSP_:
[----:B------:R-:W-:Y:S02]  /*b600*/  IADD3 R2, R1, 0x1680, RZ ;  /* 0x0000168001027810 */ /* 0x000fe40007ffe0ff */
[----:B------:R-:W-:Y:S02]  /*b610*/  MOV R8, 0xb640 ;  /* 0x0000b64000087802 */ /* 0x000fe40000000f00 */
[----:B------:R-:W-:Y:S02]  /*b620*/  IADD3 R2, R2, c[0x0][0x20], RZ ;  /* 0x0000080002027a10 */ /* 0x000fe40007ffe0ff */
[----:B------:R-:W-:Y:S05]  /*b630*/  CALL.REL.NOINC `($_ZN7cutlass13device_kernelIN5flash19enable_sm80_to_sm89INS1_16FlashAttnBwdSm80INS1_25CollectiveMainloopBwdSm80ILi2ELi2EN4cute5tupleIJNS5_1CILi128EEES8_NS7_ILi64EEEEEENS_10bfloat16_tEfNS_4arch4Sm80ELb0ELb0ELb1ELb0ELb0ELb0ELb0ELb0ELi2ELi4ELi4ELi4ELb0EEENS1_21CollectiveEpilogueBwdISA_SB_SD_Li256ELb0ELb0ELi2EEENS1_19SingleTileSchedulerILb0ELb0ELb0ELi128EEEEEEEEEvNT_6ParamsE$_ZN4cute3eso3ESOILb0ELb1EJiEEC2ERKi) ;  /* 0xffffb95000007944 */ /* 0x000fea0003c3ffff */
[----:B-1----:R1:W5:Y:S01]  /*b640*/  LDL R2, [R1+0x1680] ;  /* 0x0016800001027983 */ /* 0x0023620000100800 */
[----:B------:R-:W-:-:S04]  /*b650*/  MOV R11, 0x0 ;  /* 0x00000000000b7802 */ /* 0x000fc80000000f00 */
[----:B------:R-:W-:Y:S05]  /*b660*/  RET.REL.NODEC R10 `(_ZN7cutlass13device_kernelIN5flash19enable_sm80_to_sm89INS1_16FlashAttnBwdSm80INS1_25CollectiveMainloopBwdSm80ILi2ELi2EN4cute5tupleIJNS5_1CILi128EEES8_NS7_ILi64EEEEEENS_10bfloat16_tEfNS_4arch4Sm80ELb0ELb0ELb1ELb0ELb0ELb0ELb0ELb0ELi2ELi4ELi4ELi4ELb0EEENS1_21CollectiveEpilogueBwdISA_SB_SD_Li256ELb0ELb0ELi2EEENS1_19SingleTileSchedulerILb0ELb0ELb0ELi128EEEEEEEEEvNT_6ParamsE) ;  /* 0xffff49900a007950 */ /* 0x000fea0003c3ffff */
        .type           $_ZN7cutlass13device_kernelIN5flash19enable_sm80_to_sm89INS1_16FlashAttnBwdSm80INS1_25CollectiveMainloopBwdSm80ILi2ELi2EN4cute5tupleIJNS5_1CILi128EEES8_NS7_ILi64EEEEEENS_10bfloat16_tEfNS_4arch4Sm80ELb0ELb0ELb1ELb0ELb0ELb0ELb0ELb0ELi2ELi4ELi4ELi4ELb0EEENS1_21CollectiveEpilogueBwdISA_SB_SD_Li256ELb0ELb0ELi2EEENS1_19SingleTileSchedulerILb0ELb0ELb0ELi128EEEEEEEEEvNT_6ParamsE$_ZZN4cute12filter_tupleINS_5tupleIJNS_1CILi1024EEENS1_IJiiEEEEEEZNS_16flatten_to_tupleIS5_EEDaRKT_EUlRKT_E_EEDaS9_OT0_ENKUlDpSC_E_clIJNS1_IJS3_EEES4_EEEDaSG_,@function
        .size           $_ZN7cutlass13device_kernelIN5flash19enable_sm80_to_sm89INS1_16FlashAttnBwdSm80INS1_25CollectiveMainloopBwdSm80ILi2ELi2EN4cute5tupleIJNS5_1CILi128EEES8_NS7_ILi64EEEEEENS_10bfloat16_tEfNS_4arch4Sm80ELb0ELb0ELb1ELb0ELb0ELb0ELb0ELb0ELi2ELi4ELi4ELi4ELb0EEENS1_21CollectiveEpilogueBwdISA_SB_SD_Li256ELb0ELb0ELi2EEENS1_19SingleTileSchedulerILb0ELb0ELb0ELi128EEEEEEEEEvNT_6ParamsE$_ZZN4cute12filter_tupleINS_5tupleIJNS_1CILi1024EEENS1_IJiiEEEEEEZNS_16flatten_to_tupleIS5_EEDaRKT_EUlRKT_E_EEDaS9_OT0_ENKUlDpSC_E_clIJNS1_IJS3_EEES4_EEEDaSG_,($_ZN7cutlass13device_kernelIN5flash19enable_sm80_to_sm89INS1_16FlashAttnBwdSm80INS1_25CollectiveMainloopBwdSm80ILi2ELi2EN4cute5tupleIJNS5_1CILi128EEES8_NS7_ILi64EEEEEENS_10bfloat16_tEfNS_4arch4Sm80ELb0ELb0ELb1ELb0ELb0ELb0ELb0ELb0ELi2ELi4ELi4ELi4ELb0EEENS1_21CollectiveEpilogueBwdISA_SB_SD_Li256ELb0ELb0ELi2EEENS1_19SingleTileSchedulerILb0ELb0ELb0ELi128EEEEEEEEEvNT_6ParamsE$_ZZN4cute12filter_tupleINS_5tupleIJNS_1CILi1EEENS1_IJNS2_ILi8EEEiiEEENS2_ILi64EEENS1_IJiNS2_ILi144EEENS2_ILi288EEEEEENS2_ILi512EEEEEEZNS_7flattenISB_EEDaRKT_EUlRKT_E_EEDaSF_OT0_ENKUlDpSI_E_clIJNS1_IJS3_EEES5_NS1_IJS6_EEES9_NS1_IJSA_EEEEEEDaSM_ - $_ZN7cutlass13device_kernelIN5flash19enable_sm80_to_sm89INS1_16FlashAttnBwdSm80INS1_25CollectiveMainloopBwdSm80ILi2ELi2EN4cute5tupleIJNS5_1CILi128EEES8_NS7_ILi64EEEEEENS_10bfloat16_tEfNS_4arch4Sm80ELb0ELb0ELb1ELb0ELb0ELb0ELb0ELb0ELi2ELi4ELi4ELi4ELb0EEENS1_21CollectiveEpilogueBwdISA_SB_SD_Li256ELb0ELb0ELi2EEENS1_19SingleTileSchedulerILb0ELb0ELb0ELi128EEEEEEEEEvNT_6ParamsE$_ZZN4cute12filter_tupleINS_5tupleIJNS_1CILi1024EEENS1_IJiiEEEEEEZNS_16flatten_to_tupleIS5_EEDaRKT_EUlRKT_E_EEDaS9_OT0_ENKUlDpSC_E_clIJNS1_IJS3_EEES4_EEEDaSG_)
$_ZN7cutlass13device_kernelIN5flash19enable_sm80_to_sm89INS1_16FlashAttnBwdSm80INS1_25CollectiveMainloopBwdSm80ILi2ELi2EN4cute5tupleIJNS5_1CILi128EEES8_NS7_ILi64EEEEEENS_10bfloat16_tEfNS_4arch4Sm80ELb0ELb0ELb1ELb0ELb0ELb0ELb0ELb0ELi2ELi4ELi4ELi4ELb0EEENS1_21CollectiveEpilogueBwdISA_SB_SD_Li256ELb0ELb0ELi2EEENS1_19SingleTileSchedulerILb0ELb0ELb0ELi128EEEEEEEEEvNT_6ParamsE$_ZZN4cute12filter_tupleINS_5tupleIJNS_1CILi1024EEENS1_IJiiEEEEEEZNS_16flatten_to_tupleIS5_EEDaRKT_EUlRKT_E_EEDaS9_OT0_ENKUlDpSC_E_clIJNS1_IJS3_EEES4_EEEDaSG_:
[----:B------:R-:W-:-:S06]  /*b670*/  IADD3 R8, R68, -c[0x0][0x20], RZ ;  /* 0x8000080044087a10 */ /* 0x000fcc0007ffe0ff */
[----:B------:R-:W5:Y:S01]  /*b680*/  LDL R8, [R8] ;  /* 0x0000000008087983 */ /* 0x000f620000100800 */
[----:B------:R-:W-:Y:S02]  /*b690*/  IADD3 R3, R1, 0x1380, RZ ;  /* 0x0000138001037810 */ /* 0x000fe40007ffe0ff */
[----:B------:R-:W-:Y:S02]  /*b6a0*/  IADD3 R2, R68, 0x4, RZ ;  /* 0x0000000444027810 */ /* 0x000fe40007ffe0ff */
[----:B------:R-:W-:Y:S02]  /*b6b0*/  IADD3 R3, R3, c[0x0][0x20], RZ ;  /* 0x0000080003037a10 */ /* 0x000fe40007ffe0ff */
[----:B------:R-:W-:Y:S02]  /*b6c0*/  MOV R6, 0xb6e0 ;  /* 0x0000b6e000067802 */ /* 0x000fe40000000f00 */
[----:B-----5:R-:W-:Y:S05]  /*b6d0*/  CALL.REL.NOINC `($_ZN7cutlass13device_kernelIN5flash19enable_sm80_to_sm89INS1_16FlashAttnBwdSm80INS1_25CollectiveMainloopBwdSm80ILi2ELi2EN4cute5tupleIJNS5_1CILi128EEES8_NS7_ILi64EEEEEENS_10bfloat16_tEfNS_4arch4Sm80ELb0ELb0ELb1ELb0ELb0ELb0ELb0ELb0ELi2ELi4ELi4ELi4ELb0EEENS1_21CollectiveEpilogueBwdISA_SB_SD_Li256ELb0ELb0ELi2EEENS1_19SingleTileSchedulerILb0ELb0ELb0ELi128EEEEEEEEEvNT_6ParamsE$_ZN4cute3eso3ESOILb1ELb0EJNS_1CILi1024EEEiiEEC2ERKS3_RKiS8_) ;  /* 0xffffc08000007944 */ /* 0x020fea0003c3ffff */
[----:B------:R-:W-:-:S04]  /*b6e0*/  MOV R5, 0x0 ;  /* 0x0000000000057802 */ /* 0x000fc80000000f00 */
[----:B------:R-:W-:Y:S05]  /*b6f0*/  RET.REL.NODEC R4 `(_ZN7cutlass13device_kernelIN5flash19enable_sm80_to_sm89INS1_16FlashAttnBwdSm80INS1_25CollectiveMainloopBwdSm80ILi2ELi2EN4cute5tupleIJNS5_1CILi128EEES8_NS7_ILi64EEEEEENS_10bfloat16_tEfNS_4arch4Sm80ELb0ELb0ELb1ELb0ELb0ELb0ELb0ELb0ELi2ELi4ELi4ELi4ELb0EEENS1_21CollectiveEpilogueBwdISA_SB_SD_Li256ELb0ELb0ELi2EEENS1_19SingleTileSchedulerILb0ELb0ELb0ELi128EEEEEEEEEvNT_6ParamsE) ;  /* 0xffff490004007950 */ /* 0x000fea0003c3ffff */
        .type           $_ZN7cutlass13device_kernelIN5flash19enable_sm80_to_sm89INS1_16FlashAttnBwdSm80INS1_25CollectiveMainloopBwdSm80ILi2ELi2EN4cute5tupleIJNS5_1CILi128EEES8_NS7_ILi64EEEEEENS_10bfloat16_tEfNS_4arch4Sm80ELb0ELb0ELb1ELb0ELb0ELb0ELb0ELb0ELi2ELi4ELi4ELi4ELb0EEENS1_21CollectiveEpilogueBwdISA_SB_SD_Li256ELb0ELb0ELi2EEENS1_19SingleTileSchedulerILb0ELb0ELb0ELi128EEEEEEEEEvNT_6ParamsE$_ZZN4cute12filter_tupleINS_5tupleIJNS_1CILi1EEENS1_IJNS2_ILi8EEEiiEEENS2_ILi64EEENS1_IJiNS2_ILi144EEENS2_ILi288EEEEEENS2_ILi512EEEEEEZNS_7flattenISB_EEDaRKT_EUlRKT_E_EEDaSF_OT0_ENKUlDpSI_E_clIJNS1_IJS3_EEES5_NS1_IJS6_EEES9_NS1_IJSA_EEEEEEDaSM_,@function
        .size           $_ZN7cutlass13device_kernelIN5flash19enable_sm80_to_sm89INS1_16FlashAttnBwdSm80INS1_25CollectiveMainloopBwdSm80ILi2ELi2EN4cute5tupleIJNS5_1CILi128EEES8_NS7_ILi64EEEEEENS_10bfloat16_tEfNS_4arch4Sm80ELb0ELb0ELb1ELb0ELb0ELb0ELb0ELb0ELi2ELi4ELi4ELi4ELb0EEENS1_21CollectiveEpilogueBwdISA_SB_SD_Li256ELb0ELb0ELi2EEENS1_19SingleTileSchedulerILb0ELb0ELb0ELi128EEEEEEEEEvNT_6ParamsE$_ZZN4cute12filter_tupleINS_5tupleIJNS_1CILi1EEENS1_IJNS2_ILi8EEEiiEEENS2_ILi64EEENS1_IJiNS2_ILi144EEENS2_ILi288EEEEEENS2_ILi512EEEEEEZNS_7flattenISB_EEDaRKT_EUlRKT_E_EEDaSF_OT0_ENKUlDpSI_E_clIJNS1_IJS3_EEES5_NS1_IJS6_EEES9_NS1_IJSA_EEEEEEDaSM_,($_ZN7cutlass13device_kernelIN5flash19enable_sm80_to_sm89INS1_16FlashAttnBwdSm80INS1_25CollectiveMainloopBwdSm80ILi2ELi2EN4cute5tupleIJNS5_1CILi128EEES8_NS7_ILi64EEEEEENS_10bfloat16_tEfNS_4arch4Sm80ELb0ELb0ELb1ELb0ELb0ELb0ELb0ELb0ELi2ELi4ELi4ELi4ELb0EEENS1_21CollectiveEpilogueBwdISA_SB_SD_Li256ELb0ELb0ELi2EEENS1_19SingleTileSchedulerILb0ELb0ELb0ELi128EEEEEEEEEvNT_6ParamsE$_ZZN4cute12filter_tupleINS_5tupleIJNS_1CILi1EEENS1_IJiiiEEENS2_ILi64EEENS1_IJNS2_ILi72EEENS2_ILi144EEENS2_ILi288EEEEEENS2_ILi512EEEEEEZNS_7flattenISB_EEDaRKT_EUlRKT_E_EEDaSF_OT0_ENKUlDpSI_E_clIJNS1_IJS3_EEES4_NS1_IJS5_EEES9_NS1_IJSA_EEEEEEDaSM_ - $_ZN7cutlass13device_kernelIN5flash19enable_sm80_to_sm89INS1_16FlashAttnBwdSm80INS1_25CollectiveMainloopBwdSm80ILi2ELi2EN4cute5tupleIJNS5_1CILi128EEES8_NS7_ILi64EEEEEENS_10bfloat16_tEfNS_4arch4Sm80ELb0ELb0ELb1ELb0ELb0ELb0ELb0ELb0ELi2ELi4ELi4ELi4ELb0EEENS1_21CollectiveEpilogueBwdISA_SB_SD_Li256ELb0ELb0ELi2EEENS1_19SingleTileSchedulerILb0ELb0ELb0ELi128EEEEEEEEEvNT_6ParamsE$_ZZN4cute12filter_tupleINS_5tupleIJNS_1CILi1EEENS1_IJNS2_ILi8EEEiiEEENS2_ILi64EEENS1_IJiNS2_ILi144EEENS2_ILi288EEEEEENS2_ILi512EEEEEEZNS_7flattenISB_EEDaRKT_EUlRKT_E_EEDaSF_OT0_ENKUlDpSI_E_clIJNS1_IJS3_EEES5_NS1_IJS6_EEES9_NS1_IJSA_EEEEEEDaSM_)
$_ZN7cutlass13device_kernelIN5flash19enable_sm80_to_sm89INS1_16FlashAttnBwdSm80INS1_25CollectiveMainloopBwdSm80ILi2ELi2EN4cute5tupleIJNS5_1CILi128EEES8_NS7_ILi64EEEEEENS_10bfloat16_tEfNS_4arch4Sm80ELb0ELb0ELb1ELb0ELb0ELb0ELb0ELb0ELi2ELi4ELi4ELi4ELb0EEENS1_21CollectiveEpilogueBwdISA_SB_SD_Li256ELb0ELb0ELi2EEENS1_19SingleTileSchedulerILb0ELb0ELb0ELi128EEEEEEEEEvNT_6ParamsE$_ZZN4cute12filter_tupleINS_5tupleIJNS_1CILi1EEENS1_IJNS2_ILi8EEEiiEEENS2_ILi64EEENS1_IJiNS2_ILi144EEENS2_ILi288EEEEEENS2_ILi512EEEEEEZNS_7flattenISB_EEDaRKT_EUlRKT_E_EEDaSF_OT0_ENKUlDpSI_E_clIJNS1_IJS3_EEES5_NS1_IJS6_EEES9_NS1_IJSA_EEEEEEDaSM_:
[----:B------:R-:W-:-:S06]  /*b700*/  IADD3 R8, R69, -c[0x0][0x20], RZ ;  /* 0x8000080045087a10 */ /* 0x000fcc0007ffe0ff */
[----:B------:R-:W5:Y:S01]  /*b710*/  LDL R8, [R8] ;  /* 0x0000000008087983 */ /* 0x000f620000100800 */
[----:B------:R-:W-:Y:S02]  /*b720*/  IADD3 R3, R1, 0x1680, RZ ;  /* 0x0000168001037810 */ /* 0x000fe40007ffe0ff */
[----:B------:R-:W-:Y:S02]  /*b730*/  IADD3 R2, R69, 0x4, RZ ;  /* 0x0000000445027810 */ /* 0x000fe40007ffe0ff */
[----:B------:R-:W-:Y:S02]  /*b740*/  IADD3 R3, R3, c[0x0][0x20], RZ ;  /* 0x0000080003037a10 */ /* 0x000fe40007ffe0ff */
[----:B------:R-:W-:Y:S02]  /*b750*/  MOV R6, 0xb770 ;  /* 0x0000b77000067802 */ /* 0x000fe40000000f00 */
[----:B-----5:R-:W-:Y:S05]  /*b760*/  CALL.REL.NOINC `($_ZN7cutlass13device_kernelIN5flash19enable_sm80_to_sm89INS1_16FlashAttnBwdSm80INS1_25CollectiveMainloopBwdSm80ILi2ELi2EN4cute5tupleIJNS5_1CILi128EEES8_NS7_ILi64EEEEEENS_10bfloat16_tEfNS_4arch4Sm80ELb0ELb0ELb1ELb0ELb0ELb0ELb0ELb0ELi2ELi4ELi4ELi4ELb0EEENS1_21CollectiveEpilogueBwdISA_SB_SD_Li256ELb0ELb0ELi2EEENS1_19SingleTileSchedulerILb0ELb0ELb0ELi128EEEEEEEEEvNT_6ParamsE$_ZN4cute3eso3ESOILb1ELb0EJNS_1CILi1EEENS2_ILi8EEEiiNS2_ILi64EEEiNS2_ILi144EEENS2_ILi288EEENS2_ILi512EEEEEC2ERKS3_RKS4_RKiSF_RKS5_SF_RKS6_RKS7_RKS8_) ;  /* 0xffffc0f000007944 */ /* 0x020fea0003c3ffff */
[----:B------:R2:W5:Y:S04]  /*b770*/  LDL R5, [R1+0x1688] ;  /* 0x0016880001057983 */ /* 0x0005680000100800 */
[----:B-1----:R2:W5:Y:S01]  /*b780*/  LDL.64 R2, [R1+0x1680] ;  /* 0x0016800001027983 */ /* 0x0025620000100a00 */
[----:B------:R-:W-:-:S02]  /*b790*/  MOV R8, R4 ;  /* 0x0000000400087202 */ /* 0x000fc40000000f00 */
[----:B------:R-:W-:-:S04]  /*b7a0*/  MOV R9, 0x0 ;  /* 0x0000000000097802 */ /* 0x000fc80000000f00 */
[----:B------:R-:W-:Y:S05]  /*b7b0*/  RET.REL.NODEC R8 `(_ZN7cutlass13device_kernelIN5flash19enable_sm80_to_sm89INS1_16FlashAttnBwdSm80INS1_25CollectiveMainloopBwdSm80ILi2ELi2EN4cute5tupleIJNS5_1CILi128EEES8_NS7_ILi64EEEEEENS_10bfloat16_tEfNS_4arch4Sm80ELb0ELb0ELb1ELb0ELb0ELb0ELb0ELb0ELi2ELi4ELi4ELi4ELb0EEENS1_21CollectiveEpilogueBwdISA_SB_SD_Li256ELb0ELb0ELi2EEENS1_19SingleTileSchedulerILb0ELb0ELb0ELi128EEEEEEEEEvNT_6ParamsE) ;  /* 0xffff484008007950 */ /* 0x000fea0003c3ffff */
        .type           $_ZN7cutlass13device_kernelIN5flash19enable_sm80_to_sm89INS1_16FlashAttnBwdSm80INS1_25CollectiveMainloopBwdSm80ILi2ELi2EN4cute5tupleIJNS5_1CILi128EEES8_NS7_ILi64EEEEEENS_10bfloat16_tEfNS_4arch4Sm80ELb0ELb0ELb1ELb0ELb0ELb0ELb0ELb0ELi2ELi4ELi4ELi4ELb0EEENS1_21CollectiveEpilogueBwdISA_SB_SD_Li256ELb0ELb0ELi2EEENS1_19SingleTileSchedulerILb0ELb0ELb0ELi128EEEEEEEEEvNT_6ParamsE$_ZZN4cute12filter_tupleINS_5tupleIJNS_1CILi1EEENS1_IJiiiEEENS2_ILi64EEENS1_IJNS2_ILi72EEENS2_ILi144EEENS2_ILi288EEEEEENS2_ILi512EEEEEEZNS_7flattenISB_EEDaRKT_EUlRKT_E_EEDaSF_OT0_ENKUlDpSI_E_clIJNS1_IJS3_EEES4_NS1_IJS5_EEES9_NS1_IJSA_EEEEEEDaSM_,@function
        .size           $_ZN7cutlass13device_kernelIN5flash19enable_sm80_to_sm89INS1_16FlashAttnBwdSm80INS1_25CollectiveMainloopBwdSm80ILi2ELi2EN4cute5tupleIJNS5_1CILi128EEES8_NS7_ILi64EEEEEENS_10bfloat16_tEfNS_4arch4Sm80ELb0ELb0ELb1ELb0ELb0ELb0ELb0ELb0ELi2ELi4ELi4ELi4ELb0EEENS1_21CollectiveEpilogueBwdISA_SB_SD_Li256ELb0ELb0ELi2EEENS1_19SingleTileSchedulerILb0ELb0ELb0ELi128EEEEEEEEEvNT_6ParamsE$_ZZN4cute12filter_tupleINS_5tupleIJNS_1CILi1EEENS1_IJiiiEEENS2_ILi64EEENS1_IJNS2_ILi72EEENS2_ILi144EEENS2_ILi288EEEEEENS2_ILi512EEEEEEZNS_7flattenISB_EEDaRKT_EUlRKT_E_EEDaSF_OT0_ENKUlDpSI_E_clIJNS1_IJS3_EEES4_NS1_IJS5_EEES9_NS1_IJSA_EEEEEEDaSM_,($_ZN7cutlass13device_kernelIN5flash19enable_sm80_to_sm89INS1_16FlashAttnBwdSm80INS1_25CollectiveMainloopBwdSm80ILi2ELi2EN4cute5tupleIJNS5_1CILi128EEES8_NS7_ILi64EEEEEENS_10bfloat16_tEfNS_4arch4Sm80ELb0ELb0ELb1ELb0ELb0ELb0ELb0ELb0ELi2ELi4ELi4ELi4ELb0EEENS1_21CollectiveEpilogueBwdISA_SB_SD_Li256ELb0ELb0ELi2EEENS1_19SingleTileSchedulerILb0ELb0ELb0ELi128EEEEEEEEEvNT_6ParamsE$_ZZN4cute12filter_tupleINS_5tupleIJNS_1CILi4096EEENS1_IJNS1_IJiiEEENS2_ILi8192EEEEEEEEEZNS_16flatten_to_tupleIS7_EEDaRKT_EUlRKT_E_EEDaSB_OT0_ENKUlDpSE_E_clIJNS1_IJS3_EEENS1_IJiiS5_EEEEEEDaSI_ - $_ZN7cutlass13device_kernelIN5flash19enable_sm80_to_sm89INS1_16FlashAttnBwdSm80INS1_25CollectiveMainloopBwdSm80ILi2ELi2EN4cute5tupleIJNS5_1CILi128EEES8_NS7_ILi64EEEEEENS_10bfloat16_tEfNS_4arch4Sm80ELb0ELb0ELb1ELb0ELb0ELb0ELb0ELb0ELi2ELi4ELi4ELi4ELb0EEENS1_21CollectiveEpilogueBwdISA_SB_SD_Li256ELb0ELb0ELi2EEENS1_19SingleTileSchedulerILb0ELb0ELb0ELi128EEEEEEEEEvNT_6ParamsE$_ZZN4cute12filter_tupleINS_5tupleIJNS_1CILi1EEENS1_IJiiiEEENS2_ILi64EEENS1_IJNS2_ILi72EEENS2_ILi144EEENS2_ILi288EEEEEENS2_ILi512EEEEEEZNS_7flattenISB_EEDaRKT_EUlRKT_E_EEDaSF_OT0_ENKUlDpSI_E_clIJNS1_IJS3_EEES4_NS1_IJS5_EEES9_NS1_IJSA_EEEEEEDaSM_)
$_ZN7cutlass13device_kernelIN5flash19enable_sm80_to_sm89INS1_16FlashAttnBwdSm80INS1_25CollectiveMainloopBwdSm80ILi2ELi2EN4cute5tupleIJNS5_1CILi128EEES8_NS7_ILi64EEEEEENS_10bfloat16_tEfNS_4arch4Sm80ELb0ELb0ELb1ELb0ELb0ELb0ELb0ELb0ELi2ELi4ELi4ELi4ELb0EEENS1_21CollectiveEpilogueBwdISA_SB_SD_Li256ELb0ELb0ELi2EEENS1_19SingleTileSchedulerILb0ELb0ELb0ELi128EEEEEEEEEvNT_6ParamsE$_ZZN4cute12filter_tupleINS_5tupleIJNS_1CILi1EEENS1_IJiiiEEENS2_ILi64EEENS1_IJNS2_ILi72EEENS2_ILi144EEENS2_ILi288EEEEEENS2_ILi512EEEEEEZNS_7flattenISB_EEDaRKT_EUlRKT_E_EEDaSF_OT0_ENKUlDpSI_E_clIJNS1_IJS3_EEES4_NS1_IJS5_EEES9_NS1_IJSA_EEEEEEDaSM_:
[----:B------:R-:W-:-:S06]  /*b7c0*/  IADD3 R8, R69, -c[0x0][0x20], RZ ;  /* 0x8000080045087a10 */ /* 0x000fcc0007ffe0ff */
[----:B------:R-:W5:Y:S01]  /*b7d0*/  LDL R8, [R8] ;  /* 0x0000000008087983 */ /* 0x000f620000100800 */
[----:B------:R-:W-:Y:S02]  /*b7e0*/  IADD3 R3, R1, 0x1680, RZ ;  /* 0x0000168001037810 */ /* 0x000fe40007ffe0ff */
[C---:B------:R-:W-:Y:S02]  /*b7f0*/  IADD3 R2, R69.reuse, 0x4, RZ ;  /* 0x0000000445027810 */ /* 0x040fe40007ffe0ff */
[----:B------:R-:W-:Y:S02]  /*b800*/  IADD3 R5, R69, 0x8, RZ ;  /* 0x0000000845057810 */ /* 0x000fe40007ffe0ff */
[----:B------:R-:W-:Y:S02]  /*b810*/  IADD3 R3, R3, c[0x0][0x20], RZ ;  /* 0x0000080003037a10 */ /* 0x000fe40007ffe0ff */
[----:B------:R-:W-:Y:S02]  /*b820*/  MOV R6, 0xb840 ;  /* 0x0000b84000067802 */ /* 0x000fe40000000f00 */
[----:B-----5:R-:W-:Y:S05]  /*b830*/  CALL.REL.NOINC `($_ZN7cutlass13device_kernelIN5flash19enable_sm80_to_sm89INS1_16FlashAttnBwdSm80INS1_25CollectiveMainloopBwdSm80ILi2ELi2EN4cute5tupleIJNS5_1CILi128EEES8_NS7_ILi64EEEEEENS_10bfloat16_tEfNS_4arch4Sm80ELb0ELb0ELb1ELb0ELb0ELb0ELb0ELb0ELi2ELi4ELi4ELi4ELb0EEENS1_21CollectiveEpilogueBwdISA_SB_SD_Li256ELb0ELb0ELi2EEENS1_19SingleTileSchedulerILb0ELb0ELb0ELi128EEEEEEEEEvNT_6ParamsE$_ZN4cute3eso3ESOILb1ELb0EJNS_1CILi1EEEiiiNS2_ILi64EEENS2_ILi72EEENS2_ILi144EEENS2_ILi288EEENS2_ILi512EEEEEC2ERKS3_RKiSD_SD_RKS4_RKS5_RKS6_RKS7_RKS8_) ;  /* 0xffffc2c000007944 */ /* 0x020fea0003c3ffff */
[----:B------:R2:W5:Y:S04]  /*b840*/  LDL R5, [R1+0x1688] ;  /* 0x0016880001057983 */ /* 0x0005680000100800 */
[----:B-1----:R2:W5:Y:S01]  /*b850*/  LDL.64 R2, [R1+0x1680] ;  /* 0x0016800001027983 */ /* 0x0025620000100a00 */
[----:B------:R-:W-:-:S02]  /*b860*/  MOV R8, R4 ;  /* 0x0000000400087202 */ /* 0x000fc40000000f00 */
[----:B------:R-:W-:-:S04]  /*b870*/  MOV R9, 0x0 ;  /* 0x0000000000097802 */ /* 0x000fc80000000f00 */
[----:B------:R-:W-:Y:S05]  /*b880*/  RET.REL.NODEC R8 `(_ZN7cutlass13device_kernelIN5flash19enable_sm80_to_sm89INS1_16FlashAttnBwdSm80INS1_25CollectiveMainloopBwdSm80ILi2ELi2EN4cute5tupleIJNS5_1CILi128EEES8_NS7_ILi64EEEEEENS_10bfloat16_tEfNS_4arch4Sm80ELb0ELb0ELb1ELb0ELb0ELb0ELb0ELb0ELi2ELi4ELi4ELi4ELb0EEENS1_21CollectiveEpilogueBwdISA_SB_SD_Li256ELb0ELb0ELi2EEENS1_19SingleTileSchedulerILb0ELb0ELb0ELi128EEEEEEEEEvNT_6ParamsE) ;  /* 0xffff477008007950 */ /* 0x000fea0003c3ffff */
        .type           $_ZN7cutlass13device_kernelIN5flash19enable_sm80_to_sm89INS1_16FlashAttnBwdSm80INS1_25CollectiveMainloopBwdSm80ILi2ELi2EN4cute5tupleIJNS5_1CILi128EEES8_NS7_ILi64EEEEEENS_10bfloat16_tEfNS_4arch4Sm80ELb0ELb0ELb1ELb0ELb0ELb0ELb0ELb0ELi2ELi4ELi4ELi4ELb0EEENS1_21CollectiveEpilogueBwdISA_SB_SD_Li256ELb0ELb0ELi2EEENS1_19SingleTileSchedulerILb0ELb0ELb0ELi128EEEEEEEEEvNT_6ParamsE$_ZZN4cute12filter_tupleINS_5tupleIJNS_1CILi4096EEENS1_IJNS1_IJiiEEENS2_ILi8192EEEEEEEEEZNS_16flatten_to_tupleIS7_EEDaRKT_EUlRKT_E_EEDaSB_OT0_ENKUlDpSE_E_clIJNS1_IJS3_EEENS1_IJiiS5_EEEEEEDaSI_,@function
        .size           $_ZN7cutlass13device_kernelIN5flash19enable_sm80_to_sm89INS1_16FlashAttnBwdSm80INS1_25CollectiveMainloopBwdSm80ILi2ELi2EN4cute5tupleIJNS5_1CILi128EEES8_NS7_ILi64EEEEEENS_10bfloat16_tEfNS_4arch4Sm80ELb0ELb0ELb1ELb0ELb0ELb0ELb0ELb0ELi2ELi4ELi4ELi4ELb0EEENS1_21CollectiveEpilogueBwdISA_SB_SD_Li256ELb0ELb0ELi2EEENS1_19SingleTileSchedulerILb0ELb0ELb0ELi128EEEEEEEEEvNT_6ParamsE$_ZZN4cute12filter_tupleINS_5tupleIJNS_1CILi4096EEENS1_IJNS1_IJiiEEENS2_ILi8192EEEEEEEEEZNS_16flatten_to_tupleIS7_EEDaRKT_EUlRKT_E_EEDaSB_OT0_ENKUlDpSE_E_clIJNS1_IJS3_EEENS1_IJiiS5_EEEEEEDaSI_,($_ZN7cutlass13device_kernelIN5flash19enable_sm80_to_sm89INS1_16FlashAttnBwdSm80INS1_25CollectiveMainloopBwdSm80ILi2ELi2EN4cute5tupleIJNS5_1CILi128EEES8_NS7_ILi64EEEEEENS_10bfloat16_tEfNS_4arch4Sm80ELb0ELb0ELb1ELb0ELb0ELb0ELb0ELb0ELi2ELi4ELi4ELi4ELb0EEENS1_21CollectiveEpilogueBwdISA_SB_SD_Li256ELb0ELb0ELi2EEENS1_19SingleTileSchedulerILb0ELb0ELb0ELi128EEEEEEEEEvNT_6ParamsE$_ZZN4cute12filter_tupleINS_5tupleIJNS_1CILi4096EEENS1_IJiiEEEEEEZNS_16flatten_to_tupleIS5_EEDaRKT_EUlRKT_E_EEDaS9_OT0_ENKUlDpSC_E_clIJNS1_IJS3_EEES4_EEEDaSG_ - $_ZN7cutlass13device_kernelIN5flash19enable_sm80_to_sm89INS1_16FlashAttnBwdSm80INS1_25CollectiveMainloopBwdSm80ILi2ELi2EN4cute5tupleIJNS5_1CILi128EEES8_NS7_ILi64EEEEEENS_10bfloat16_tEfNS_4arch4Sm80ELb0ELb0ELb1ELb0ELb0ELb0ELb0ELb0ELi2ELi4ELi4ELi4ELb0EEENS1_21CollectiveEpilogueBwdISA_SB_SD_Li256ELb0ELb0ELi2EEENS1_19SingleTileSchedulerILb0ELb0ELb0ELi128EEEEEEEEEvNT_6ParamsE$_ZZN4cute12filter_tupleINS_5tupleIJNS_1CILi4096EEENS1_IJNS1_IJiiEEENS2_ILi8192EEEEEEEEEZNS_16flatten_to_tupleIS7_EEDaRKT_EUlRKT_E_EEDaSB_OT0_ENKUlDpSE_E_clIJNS1_IJS3_EEENS1_IJiiS5_EEEEEEDaSI_)
$_ZN7cutlass13device_kernelIN5flash19enable_sm80_to_sm89INS1_16FlashAttnBwdSm80INS1_25CollectiveMainloopBwdSm80ILi2ELi2EN4cute5tupleIJNS5_1CILi128EEES8_NS7_ILi64EEEEEENS_10bfloat16_tEfNS_4arch4Sm80ELb0ELb0ELb1ELb0ELb0ELb0ELb0ELb0ELi2ELi4ELi4ELi4ELb0EEENS1_21CollectiveEpilogueBwdISA_SB_SD_Li256ELb0ELb0ELi2EEENS1_19SingleTileSchedulerILb0ELb0ELb0ELi128EEEEEEEEEvNT_6ParamsE$_ZZN4cute12filter_tupleINS_5tupleIJNS_1CILi4096EEENS1_IJNS1_IJiiEEENS2_ILi8192EEEEEEEEEZNS_16flatten_to_tupleIS7_EEDaRKT_EUlRKT_E_EEDaSB_OT0_ENKUlDpSE_E_clIJNS1_IJS3_EEENS1_IJiiS5_EEEEEEDaSI_:
[----:B------:R-:W-:-:S06]  /*b890*/  IADD3 R8, R69, -c[0x0][0x20], RZ ;  /* 0x8000080045087a10 */ /* 0x000fcc0007ffe0ff */
[----:B------:R-:W5:Y:S01]  /*b8a0*/  LDL R8, [R8] ;  /* 0x0000000008087983 */ /* 0x000f620000100800 */
[----:B------:R-:W-:Y:S02]  /*b8b0*/  IADD3 R3, R1, 0x1680, RZ ;  /* 0x0000168001037810 */ /* 0x000fe40007ffe0ff */
[----:B------:R-:W-:Y:S02]  /*b8c0*/  IADD3 R2, R69, 0x4, RZ ;  /* 0x0000000445027810 */ /* 0x000fe40007ffe0ff */
[----:B------:R-:W-:Y:S02]  /*b8d0*/  IADD3 R3, R3, c[0x0][0x20], RZ ;  /* 0x0000080003037a10 */ /* 0x000fe40007ffe0ff */
[----:B------:R-:W-:Y:S02]  /*b8e0*/  MOV R6, 0xb900 ;  /* 0x0000b90000067802 */ /* 0x000fe40000000f00 */
[----:B-----5:R-:W-:Y:S05]  /*b8f0*/  CALL.REL.NOINC `($_ZN7cutlass13device_kernelIN5flash19enable_sm80_to_sm89INS1_16FlashAttnBwdSm80INS1_25CollectiveMainloopBwdSm80ILi2ELi2EN4cute5tupleIJNS5_1CILi128EEES8_NS7_ILi64EEEEEENS_10bfloat16_tEfNS_4arch4Sm80ELb0ELb0ELb1ELb0ELb0ELb0ELb0ELb0ELi2ELi4ELi4ELi4ELb0EEENS1_21CollectiveEpilogueBwdISA_SB_SD_Li256ELb0ELb0ELi2EEENS1_19SingleTileSchedulerILb0ELb0ELb0ELi128EEEEEEEEEvNT_6ParamsE$_ZN4cute3eso3ESOILb1ELb0EJNS_1CILi4096EEEiiNS2_ILi8192EEEEEC2ERKS3_RKiS9_RKS4_) ;  /* 0xffffc4e000007944 */ /* 0x020fea0003c3ffff */
[----:B------:R-:W-:-:S04]  /*b900*/  MOV R5, 0x0 ;  /* 0x0000000000057802 */ /* 0x000fc80000000f00 */
[----:B------:R-:W-:Y:S05]  /*b910*/  RET.REL.NODEC R4 `(_ZN7cutlass13device_kernelIN5flash19enable_sm80_to_sm89INS1_16FlashAttnBwdSm80INS1_25CollectiveMainloopBwdSm80ILi2ELi2EN4cute5tupleIJNS5_1CILi128EEES8_NS7_ILi64EEEEEENS_10bfloat16_tEfNS_4arch4Sm80ELb0ELb0ELb1ELb0ELb0ELb0ELb0ELb0ELi2ELi4ELi4ELi4ELb0EEENS1_21CollectiveEpilogueBwdISA_SB_SD_Li256ELb0ELb0ELi2EEENS1_19SingleTileSchedulerILb0ELb0ELb0ELi128EEEEEEEEEvNT_6ParamsE) ;  /* 0xffff46e004007950 */ /* 0x000fea0003c3ffff */
        .type           $_ZN7cutlass13device_kernelIN5flash19enable_sm80_to_sm89INS1_16FlashAttnBwdSm80INS1_25CollectiveMainloopBwdSm80ILi2ELi2EN4cute5tupleIJNS5_1CILi128EEES8_NS7_ILi64EEEEEENS_10bfloat16_tEfNS_4arch4Sm80ELb0ELb0ELb1ELb0ELb0ELb0ELb0ELb0ELi2ELi4ELi4ELi4ELb0EEENS1_21CollectiveEpilogueBwdISA_SB_SD_Li256ELb0ELb0ELi2EEENS1_19SingleTileSchedulerILb0ELb0ELb0ELi128EEEEEEEEEvNT_6ParamsE$_ZZN4cute12filter_tupleINS_5tupleIJNS_1CILi4096EEENS1_IJiiEEEEEEZNS_16flatten_to_tupleIS5_EEDaRKT_EUlRKT_E_EEDaS9_OT0_ENKUlDpSC_E_clIJNS1_IJS3_EEES4_EEEDaSG_,@function
        .size           $_ZN7cutlass13device_kernelIN5flash19enable_sm80_to_sm89INS1_16FlashAttnBwdSm80INS1_25CollectiveMainloopBwdSm80ILi2ELi2EN4cute5tupleIJNS5_1CILi128EEES8_NS7_ILi64EEEEEENS_10bfloat16_tEfNS_4arch4Sm80ELb0ELb0ELb1ELb0ELb0ELb0ELb0ELb0ELi2ELi4ELi4ELi4ELb0EEENS1_21CollectiveEpilogueBwdISA_SB_SD_Li256ELb0ELb0ELi2EEENS1_19SingleTileSchedulerILb0ELb0ELb0ELi128EEEEEEEEEvNT_6ParamsE$_ZZN4cute12filter_tupleINS_5tupleIJNS_1CILi4096EEENS1_IJiiEEEEEEZNS_16flatten_to_tupleIS5_EEDaRKT_EUlRKT_E_EEDaS9_OT0_ENKUlDpSC_E_clIJNS1_IJS3_EEES4_EEEDaSG_,($_ZN7cutlass13device_kernelIN5flash19enable_sm80_to_sm89INS1_16FlashAttnBwdSm80INS1_25CollectiveMainloopBwdSm80ILi2ELi2EN4cute5tupleIJNS5_1CILi128EEES8_NS7_ILi64EEEEEENS_10bfloat16_tEfNS_4arch4Sm80ELb0ELb0ELb1ELb0ELb0ELb0ELb0ELb0ELi2ELi4ELi4ELi4ELb0EEENS1_21CollectiveEpilogueBwdISA_SB_SD_Li256ELb0ELb0ELi2EEENS1_19SingleTileSchedulerILb0ELb0ELb0ELi128EEEEEEEEEvNT_6ParamsE$_ZZN4cute12filter_tupleINS_5tupleIJiNS1_IJiNS_1CILi0EEEEEEEEES5_ZNS_6detail9lift_diceIS5_S5_EEDaRKT_RKT0_EUlRKT_RKT0_E_EEDaSA_SD_OT1_ENKUlDpSG_E_clIJNS1_IJiEEES4_EEEDaSN_ - $_ZN7cutlass13device_kernelIN5flash19enable_sm80_to_sm89INS1_16FlashAttnBwdSm80INS1_25CollectiveMainloopBwdSm80ILi2ELi2EN4cute5tupleIJNS5_1CILi128EEES8_NS7_ILi64EEEEEENS_10bfloat16_tEfNS_4arch4Sm80ELb0ELb0ELb1ELb0ELb0ELb0ELb0ELb0ELi2ELi4ELi4ELi4ELb0EEENS1_21CollectiveEpilogueBwdISA_SB_SD_Li256ELb0ELb0ELi2EEENS1_19SingleTileSchedulerILb0ELb0ELb0ELi128EEEEEEEEEvNT_6ParamsE$_ZZN4cute12filter_tupleINS_5tupleIJNS_1CILi4096EEENS1_IJiiEEEEEEZNS_16flatten_to_tupleIS5_EEDaRKT_EUlRKT_E_EEDaS9_OT0_ENKUlDpSC_E_clIJNS1_IJS3_EEES4_EEEDaSG_)
$_ZN7cutlass13device_kernelIN5flash19enable_sm80_to_sm89INS1_16FlashAttnBwdSm80INS1_25CollectiveMainloopBwdSm80ILi2ELi2EN4cute5tupleIJNS5_1CILi128EEES8_NS7_ILi64EEEEEENS_10bfloat16_tEfNS_4arch4Sm80ELb0ELb0ELb1ELb0ELb0ELb0ELb0ELb0ELi2ELi4ELi4ELi4ELb0EEENS1_21CollectiveEpilogueBwdISA_SB_SD_Li256ELb0ELb0ELi2EEENS1_19SingleTileSchedulerILb0ELb0ELb0ELi128EEEEEEEEEvNT_6ParamsE$_ZZN4cute12filter_tupleINS_5tupleIJNS_1CILi4096EEENS1_IJiiEEEEEEZNS_16flatten_to_tupleIS5_EEDaRKT_EUlRKT_E_EEDaS9_OT0_ENKUlDpSC_E_clIJNS1_IJS3_EEES4_EEEDaSG_:
[----:B------:R-:W-:-:S06]  /*b920*/  IADD3 R8, R68, -c[0x0][0x20], RZ ;  /* 0x8000080044087a10 */ /* 0x000fcc0007ffe0ff */
[----:B------:R-:W5:Y:S01]  /*b930*/  LDL R8, [R8] ;  /* 0x0000000008087983 */ /* 0x000f620000100800 */
[----:B------:R-:W-:Y:S02]  /*b940*/  IADD3 R3, R1, 0x1380, RZ ;  /* 0x0000138001037810 */ /* 0x000fe40007ffe0ff */
[----:B------:R-:W-:Y:S02]  /*b950*/  IADD3 R2, R68, 0x4, RZ ;  /* 0x0000000444027810 */ /* 0x000fe40007ffe0ff */
[----:B------:R-:W-:Y:S02]  /*b960*/  IADD3 R3, R3, c[0x0][0x20], RZ ;  /* 0x0000080003037a10 */ /* 0x000fe40007ffe0ff */
[----:B------:R-:W-:Y:S02]  /*b970*/  MOV R6, 0xb990 ;  /* 0x0000b99000067802 */ /* 0x000fe40000000f00 */
[----:B-----5:R-:W-:Y:S05]  /*b980*/  CALL.REL.NOINC `($_ZN7cutlass13device_kernelIN5flash19enable_sm80_to_sm89INS1_16FlashAttnBwdSm80INS1_25CollectiveMainloopBwdSm80ILi2ELi2EN4cute5tupleIJNS5_1CILi128EEES8_NS7_ILi64EEEEEENS_10bfloat16_tEfNS_4arch4Sm80ELb0ELb0ELb1ELb0ELb0ELb0ELb0ELb0ELi2ELi4ELi4ELi4ELb0EEENS1_21CollectiveEpilogueBwdISA_SB_SD_Li256ELb0ELb0ELi2EEENS1_19SingleTileSchedulerILb0ELb0ELb0ELi128EEEEEEEEEvNT_6ParamsE$_ZN4cute3eso3ESOILb1ELb0EJNS_1CILi4096EEEiiEEC2ERKS3_RKiS8_) ;  /* 0xffffc3d000007944 */ /* 0x020fea0003c3ffff */
[----:B------:R-:W-:-:S04]  /*b990*/  MOV R5, 0x0 ;  /* 0x0000000000057802 */ /* 0x000fc80000000f00 */
[----:B------:R-:W-:Y:S05]  /*b9a0*/  RET.REL.NODEC R4 `(_ZN7cutlass13device_kernelIN5flash19enable_sm80_to_sm89INS1_16FlashAttnBwdSm80INS1_25CollectiveMainloopBwdSm80ILi2ELi2EN4cute5tupleIJNS5_1CILi128EEES8_NS7_ILi64EEEEEENS_10bfloat16_tEfNS_4arch4Sm80ELb0ELb0ELb1ELb0ELb0ELb0ELb0ELb0ELi2ELi4ELi4ELi4ELb0EEENS1_21CollectiveEpilogueBwdISA_SB_SD_Li256ELb0ELb0ELi2EEENS1_19SingleTileSchedulerILb0ELb0ELb0ELi128EEEEEEEEEvNT_6ParamsE) ;  /* 0xffff465004007950 */ /* 0x000fea0003c3ffff */
        .type           $_ZN7cutlass13device_kernelIN5flash19enable_sm80_to_sm89INS1_16FlashAttnBwdSm80INS1_25CollectiveMainloopBwdSm80ILi2ELi2EN4cute5tupleIJNS5_1CILi128EEES8_NS7_ILi64EEEEEENS_10bfloat16_tEfNS_4arch4Sm80ELb0ELb0ELb1ELb0ELb0ELb0ELb0ELb0ELi2ELi4ELi4ELi4ELb0EEENS1_21CollectiveEpilogueBwdISA_SB_SD_Li256ELb0ELb0ELi2EEENS1_19SingleTileSchedulerILb0ELb0ELb0ELi128EEEEEEEEEvNT_6ParamsE$_ZZN4cute12filter_tupleINS_5tupleIJiNS1_IJiNS_1CILi0EEEEEEEEES5_ZNS_6detail9lift_diceIS5_S5_EEDaRKT_RKT0_EUlRKT_RKT0_E_EEDaSA_SD_OT1_ENKUlDpSG_E_clIJNS1_IJiEEES4_EEEDaSN_,@function
        .size           $_ZN7cutlass13device_kernelIN5flash19enable_sm80_to_sm89INS1_16FlashAttnBwdSm80INS1_25CollectiveMainloopBwdSm80ILi2ELi2EN4cute5tupleIJNS5_1CILi128EEES8_NS7_ILi64EEEEEENS_10bfloat16_tEfNS_4arch4Sm80ELb0ELb0ELb1ELb0ELb0ELb0ELb0ELb0ELi2ELi4ELi4ELi4ELb0EEENS1_21CollectiveEpilogueBwdISA_SB_SD_Li256ELb0ELb0ELi2EEENS1_19SingleTileSchedulerILb0ELb0ELb0ELi128EEEEEEEEEvNT_6ParamsE$_ZZN4cute12filter_tupleINS_5tupleIJiNS1_IJiNS_1CILi0EEEEEEEEES5_ZNS_6detail9lift_diceIS5_S5_EEDaRKT_RKT0_EUlRKT_RKT0_E_EEDaSA_SD_OT1_ENKUlDpSG_E_clIJNS1_IJiEEES4_EEEDaSN_,($_ZN7cutlass13device_kernelIN5flash19enable_sm80_to_sm89INS1_16FlashAttnBwdSm80INS1_25CollectiveMainloopBwdSm80ILi2ELi2EN4cute5tupleIJNS5_1CILi128EEES8_NS7_ILi64EEEEEENS_10bfloat16_tEfNS_4arch4Sm80ELb0ELb0ELb1ELb0ELb0ELb0ELb0ELb0ELi2ELi4ELi4ELi4ELb0EEENS1_21CollectiveEpilogueBwdISA_SB_SD_Li256ELb0ELb0ELi2EEENS1_19SingleTileSchedulerILb0ELb0ELb0ELi128EEEEEEEEEvNT_6ParamsE$_ZZN4cute12filter_tupleINS_5tupleIJiNS_1CILi0EEEEEES4_ZNS_6detail9lift_diceIS4_S4_EEDaRKT_RKT0_EUlRKT_RKT0_E_EEDaS9_SC_OT1_ENKUlDpSF_E_clIJNS1_IJiEEENS1_IJS3_EEEEEEDaSM_ - $_ZN7cutlass13device_kernelIN5flash19enable_sm80_to_sm89INS1_16FlashAttnBwdSm80INS1_25CollectiveMainloopBwdSm80ILi2ELi2EN4cute5tupleIJNS5_1CILi128EEES8_NS7_ILi64EEEEEENS_10bfloat16_tEfNS_4arch4Sm80ELb0ELb0ELb1ELb0ELb0ELb0ELb0ELb0ELi2ELi4ELi4ELi4ELb0EEENS1_21CollectiveEpilogueBwdISA_SB_SD_Li256ELb0ELb0ELi2EEENS1_19SingleTileSchedulerILb0ELb0ELb0ELi128EEEEEEEEEvNT_6ParamsE$_ZZN4cute12filter_tupleINS_5tupleIJiNS1_IJiNS_1CILi0EEEEEEEEES5_ZNS_6detail9lift_diceIS5_S5_EEDaRKT_RKT0_EUlRKT_RKT0_E_EEDaSA_SD_OT1_ENKUlDpSG_E_clIJNS1_IJiEEES4_EEEDaSN_)
$_ZN7cutlass13device_kernelIN5flash19enable_sm80_to_sm89INS1_16FlashAttnBwdSm80INS1_25CollectiveMainloopBwdSm80ILi2ELi2EN4cute5tupleIJNS5_1CILi128EEES8_NS7_ILi64EEEEEENS_10bfloat16_tEfNS_4arch4Sm80ELb0ELb0ELb1ELb0ELb0ELb0ELb0ELb0ELi2ELi4ELi4ELi4ELb0EEENS1_21CollectiveEpilogueBwdISA_SB_SD_Li256ELb0ELb0ELi2EEENS1_19SingleTileSchedulerILb0ELb0ELb0ELi128EEEEEEEEEvNT_6ParamsE$_ZZN4cute12filter_tupleINS_5tupleIJiNS1_IJiNS_1CILi0EEEEEEEEES5_ZNS_6detail9lift_diceIS5_S5_EEDaRKT_RKT0_EUlRKT_RKT0_E_EEDaSA_SD_OT1_ENKUlDpSG_E_clIJNS1_IJiEEES4_EEEDaSN_:
[----:B------:R-:W-:Y:S02]  /*b9b0*/  IADD3 R6, R1, 0x1684, RZ ;  /* 0x0000168401067810 */ /* 0x000fe40007ffe0ff */
[----:B------:R-:W-:Y:S02]  /*b9c0*/  MOV R10, 0xb9f0 ;  /* 0x0000b9f0000a7802 */ /* 0x000fe40000000f00 */
[----:B------:R-:W-:Y:S02]  /*b9d0*/  IADD3 R6, R6, c[0x0][0x20], RZ ;  /* 0x0000080006067a10 */ /* 0x000fe40007ffe0ff */
[----:B------:R-:W-:Y:S05]  /*b9e0*/  CALL.REL.NOINC `($_ZN7cutlass13device_kernelIN5flash19enable_sm80_to_sm89INS1_16FlashAttnBwdSm80INS1_25CollectiveMainloopBwdSm80ILi2ELi2EN4cute5tupleIJNS5_1CILi128EEES8_NS7_ILi64EEEEEENS_10bfloat16_tEfNS_4arch4Sm80ELb0ELb0ELb1ELb0ELb0ELb0ELb0ELb0ELi2ELi4ELi4ELi4ELb0EEENS1_21CollectiveEpilogueBwdISA_SB_SD_Li256ELb0ELb0ELi2EEENS1_19SingleTileSchedulerILb0ELb0ELb0ELi128EEEEEEEEEvNT_6ParamsE$_ZN4cute3eso3ESOILb0ELb0EJiiNS_1CILi0EEEEEC2ERKiS6_RKS3_) ;  /* 0xffffae7000007944 */ /* 0x000fea0003c3ffff */
[----:B-1----:R1:W5:Y:S04]  /*b9f0*/  LDL R3, [R1+0x1688] ;  /* 0x0016880001037983 */ /* 0x0023680000100800 */
[----:B------:R1:W5:Y:S01]  /*ba00*/  LDL R5, [R1+0x1684] ;  /* 0x0016840001057983 */ /* 0x0003620000100800 */
[----:B------:R-:W-:Y:S02]  /*ba10*/  MOV R8, R2 ;  /* 0x0000000200087202 */ /* 0x000fe40000000f00 */
[----:B------:R-:W-:-:S04]  /*ba20*/  MOV R9, 0x0 ;  /* 0x0000000000097802 */ /* 0x000fc80000000f00 */
[----:B------:R-:W-:Y:S05]  /*ba30*/  RET.REL.NODEC R8 `(_ZN7cutlass13device_kernelIN5flash19enable_sm80_to_sm89INS1_16FlashAttnBwdSm80INS1_25CollectiveMainloopBwdSm80ILi2ELi2EN4cute5tupleIJNS5_1CILi128EEES8_NS7_ILi64EEEEEENS_10bfloat16_tEfNS_4arch4Sm80ELb0ELb0ELb1ELb0ELb0ELb0ELb0ELb0ELi2ELi4ELi4ELi4ELb0EEENS1_21CollectiveEpilogueBwdISA_SB_SD_Li256ELb0ELb0ELi2EEENS1_19SingleTileSchedulerILb0ELb0ELb0ELi128EEEEEEEEEvNT_6ParamsE) ;  /* 0xffff45c008007950 */ /* 0x000fea0003c3ffff */
        .type           $_ZN7cutlass13device_kernelIN5flash19enable_sm80_to_sm89INS1_16FlashAttnBwdSm80INS1_25CollectiveMainloopBwdSm80ILi2ELi2EN4cute5tupleIJNS5_1CILi128EEES8_NS7_ILi64EEEEEENS_10bfloat16_tEfNS_4arch4Sm80ELb0ELb0ELb1ELb0ELb0ELb0ELb0ELb0ELi2ELi4ELi4ELi4ELb0EEENS1_21CollectiveEpilogueBwdISA_SB_SD_Li256ELb0ELb0ELi2EEENS1_19SingleTileSchedulerILb0ELb0ELb0ELi128EEEEEEEEEvNT_6ParamsE$_ZZN4cute12filter_tupleINS_5tupleIJiNS_1CILi0EEEEEES4_ZNS_6detail9lift_diceIS4_S4_EEDaRKT_RKT0_EUlRKT_RKT0_E_EEDaS9_SC_OT1_ENKUlDpSF_E_clIJNS1_IJiEEENS1_IJS3_EEEEEEDaSM_,@function
        .size           $_ZN7cutlass13device_kernelIN5flash19enable_sm80_to_sm89INS1_16FlashAttnBwdSm80INS1_25CollectiveMainloopBwdSm80ILi2ELi2EN4cute5tupleIJNS5_1CILi128EEES8_NS7_ILi64EEEEEENS_10bfloat16_tEfNS_4arch4Sm80ELb0ELb0ELb1ELb0ELb0ELb0ELb0ELb0ELi2ELi4ELi4ELi4ELb0EEENS1_21CollectiveEpilogueBwdISA_SB_SD_Li256ELb0ELb0ELi2EEENS1_19SingleTileSchedulerILb0ELb0ELb0ELi128EEEEEEEEEvNT_6ParamsE$_ZZN4cute12filter_tupleINS_5tupleIJiNS_1CILi0EEEEEES4_ZNS_6detail9lift_diceIS4_S4_EEDaRKT_RKT0_EUlRKT_RKT0_E_EEDaS9_SC_OT1_ENKUlDpSF_E_clIJNS1_IJiEEENS1_IJS3_EEEEEEDaSM_,($_ZN7cutlass13device_kernelIN5flash19enable_sm80_to_sm89INS1_16FlashAttnBwdSm80INS1_25CollectiveMainloopBwdSm80ILi2ELi2EN4cute5tupleIJNS5_1CILi128EEES8_NS7_ILi64EEEEEENS_10bfloat16_tEfNS_4arch4Sm80ELb0ELb0ELb1ELb0ELb0ELb0ELb0ELb0ELi2ELi4ELi4ELi4ELb0EEENS1_21CollectiveEpilogueBwdISA_SB_SD_Li256ELb0ELb0ELi2EEENS1_19SingleTileSchedulerILb0ELb0ELb0ELi128EEEEEEEEEvNT_6ParamsE$_ZZN4cute13to_mixed_bitsINS_5tupleIJNS1_IJNS_1CILi4EEENS2_ILi8EEEEEENS2_ILi2EEENS2_ILi1EEEEEENS1_IJNS1_IJNS2_ILi0EEENS2_ILi64EEEEEES9_S9_EEENS1_IJNS1_IJiiEEEiS9_EEEEEDaRKT_RKT0_RKT1_ENKUlDpRKT_E_clIJNS_9MixedBitsILj0ELj448EEENS2_ILj0EEESW_EEEDaSR_ - $_ZN7cutlass13device_kernelIN5flash19enable_sm80_to_sm89INS1_16FlashAttnBwdSm80INS1_25CollectiveMainloopBwdSm80ILi2ELi2EN4cute5tupleIJNS5_1CILi128EEES8_NS7_ILi64EEEEEENS_10bfloat16_tEfNS_4arch4Sm80ELb0ELb0ELb1ELb0ELb0ELb0ELb0ELb0ELi2ELi4ELi4ELi4ELb0EEENS1_21CollectiveEpilogueBwdISA_SB_SD_Li256ELb0ELb0ELi2EEENS1_19SingleTileSchedulerILb0ELb0ELb0ELi128EEEEEEEEEvNT_6ParamsE$_ZZN4cute12filter_tupleINS_5tupleIJiNS_1CILi0EEEEEES4_ZNS_6detail9lift_diceIS4_S4_EEDaRKT_RKT0_EUlRKT_RKT0_E_EEDaS9_SC_OT1_ENKUlDpSF_E_clIJNS1_IJiEEENS1_IJS3_EEEEEEDaSM_)
$_ZN7cutlass13device_kernelIN5flash19enable_sm80_to_sm89INS1_16FlashAttnBwdSm80INS1_25CollectiveMainloopBwdSm80ILi2ELi2EN4cute5tupleIJNS5_1CILi128EEES8_NS7_ILi64EEEEEENS_10bfloat16_tEfNS_4arch4Sm80ELb0ELb0ELb1ELb0ELb0ELb0ELb0ELb0ELi2ELi4ELi4ELi4ELb0EEENS1_21CollectiveEpilogueBwdISA_SB_SD_Li256ELb0ELb0ELi2EEENS1_19SingleTileSchedulerILb0ELb0ELb0ELi128EEEEEEEEEvNT_6ParamsE$_ZZN4cute12filter_tupleINS_5tupleIJiNS_1CILi0EEEEEES4_ZNS_6detail9lift_diceIS4_S4_EEDaRKT_RKT0_EUlRKT_RKT0_E_EEDaS9_SC_OT1_ENKUlDpSF_E_clIJNS1_IJiEEENS1_IJS3_EEEEEEDaSM_:
[----:B------:R-:W-:Y:S02]  /*ba40*/  IADD3 R2, R1, 0x1684, RZ ;  /* 0x0000168401027810 */ /* 0x000fe40007ffe0ff */
[----:B------:R-:W-:Y:S02]  /*ba50*/  MOV R6, 0xba80 ;  /* 0x0000ba8000067802 */ /* 0x000fe40000000f00 */
[----:B------:R-:W-:Y:S02]  /*ba60*/  IADD3 R2, R2, c[0x0][0x20], RZ ;  /* 0x0000080002027a10 */ /* 0x000fe40007ffe0ff */
[----:B------:R-:W-:Y:S05]  /*ba70*/  CALL.REL.NOINC `($_ZN7cutlass13device_kernelIN5flash19enable_sm80_to_sm89INS1_16FlashAttnBwdSm80INS1_25CollectiveMainloopBwdSm80ILi2ELi2EN4cute5tupleIJNS5_1CILi128EEES8_NS7_ILi64EEEEEENS_10bfloat16_tEfNS_4arch4Sm80ELb0ELb0ELb1ELb0ELb0ELb0ELb0ELb0ELi2ELi4ELi4ELi4ELb0EEENS1_21CollectiveEpilogueBwdISA_SB_SD_Li256ELb0ELb0ELi2EEENS1_19SingleTileSchedulerILb0ELb0ELb0ELi128EEEEEEEEEvNT_6ParamsE$_ZN4cute3eso3ESOILb0ELb1EJiNS_1CILi0EEEEEC2ERKiRKS3_) ;  /* 0xffffb55000007944 */ /* 0x000fea0003c3ffff */
[----:B-1----:R1:W5:Y:S01]  /*ba80*/  LDL R2, [R1+0x1684] ;  /* 0x0016840001027983 */ /* 0x0023620000100800 */
[----:B------:R-:W-:-:S04]  /*ba90*/  MOV R95, 0x0 ;  /* 0x00000000005f7802 */ /* 0x000fc80000000f00 */
[----:B------:R-:W-:Y:S05]  /*baa0*/  RET.REL.NODEC R94 `(_ZN7cutlass13device_kernelIN5flash19enable_sm80_to_sm89INS1_16FlashAttnBwdSm80INS1_25CollectiveMainloopBwdSm80ILi2ELi2EN4cute5tupleIJNS5_1CILi128EEES8_NS7_ILi64EEEEEENS_10bfloat16_tEfNS_4arch4Sm80ELb0ELb0ELb1ELb0ELb0ELb0ELb0ELb0ELi2ELi4ELi4ELi4ELb0EEENS1_21CollectiveEpilogueBwdISA_SB_SD_Li256ELb0ELb0ELi2EEENS1_19SingleTileSchedulerILb0ELb0ELb0ELi128EEEEEEEEEvNT_6ParamsE) ;  /* 0xffff45505e007950 */ /* 0x000fea0003c3ffff */
        .type           $_ZN7cutlass13device_kernelIN5flash19enable_sm80_to_sm89INS1_16FlashAttnBwdSm80INS1_25CollectiveMainloopBwdSm80ILi2ELi2EN4cute5tupleIJNS5_1CILi128EEES8_NS7_ILi64EEEEEENS_10bfloat16_tEfNS_4arch4Sm80ELb0ELb0ELb1ELb0ELb0ELb0ELb0ELb0ELi2ELi4ELi4ELi4ELb0EEENS1_21CollectiveEpilogueBwdISA_SB_SD_Li256ELb0ELb0ELi2EEENS1_19SingleTileSchedulerILb0ELb0ELb0ELi128EEEEEEEEEvNT_6ParamsE$_ZZN4cute13to_mixed_bitsINS_5tupleIJNS1_IJNS_1CILi4EEENS2_ILi8EEEEEENS2_ILi2EEENS2_ILi1EEEEEENS1_IJNS1_IJNS2_ILi0EEENS2_ILi64EEEEEES9_S9_EEENS1_IJNS1_IJiiEEEiS9_EEEEEDaRKT_RKT0_RKT1_ENKUlDpRKT_E_clIJNS_9MixedBitsILj0ELj448EEENS2_ILj0EEESW_EEEDaSR_,@function
        .size           $_ZN7cutlass13device_kernelIN5flash19enable_sm80_to_sm89INS1_16FlashAttnBwdSm80INS1_25CollectiveMainloopBwdSm80ILi2ELi2EN4cute5tupleIJNS5_1CILi128EEES8_NS7_ILi64EEEEEENS_10bfloat16_tEfNS_4arch4Sm80ELb0ELb0ELb1ELb0ELb0ELb0ELb0ELb0ELi2ELi4ELi4ELi4ELb0EEENS1_21CollectiveEpilogueBwdISA_SB_SD_Li256ELb0ELb0ELi2EEENS1_19SingleTileSchedulerILb0ELb0ELb0ELi128EEEEEEEEEvNT_6ParamsE$_ZZN4cute13to_mixed_bitsINS_5tupleIJNS1_IJNS_1CILi4EEENS2_ILi8EEEEEENS2_ILi2EEENS2_ILi1EEEEEENS1_IJNS1_IJNS2_ILi0EEENS2_ILi64EEEEEES9_S9_EEENS1_IJNS1_IJiiEEEiS9_EEEEEDaRKT_RKT0_RKT1_ENKUlDpRKT_E_clIJNS_9MixedBitsILj0ELj448EEENS2_ILj0EEESW_EEEDaSR_,($_ZN7cutlass13device_kernelIN5flash19enable_sm80_to_sm89INS1_16FlashAttnBwdSm80INS1_25CollectiveMainloopBwdSm80ILi2ELi2EN4cute5tupleIJNS5_1CILi128EEES8_NS7_ILi64EEEEEENS_10bfloat16_tEfNS_4arch4Sm80ELb0ELb0ELb1ELb0ELb0ELb0ELb0ELb0ELi2ELi4ELi4ELi4ELb0EEENS1_21CollectiveEpilogueBwdISA_SB_SD_Li256ELb0ELb0ELi2EEENS1_19SingleTileSchedulerILb0ELb0ELb0ELi128EEEEEEEEEvNT_6ParamsE$_ZZN4cute13to_mixed_bitsINS_5tupleIJNS1_IJNS_1CILi4EEENS2_ILi8EEEEEENS2_ILi2EEENS2_ILi1EEEEEENS1_IJNS1_IJNS2_ILi0EEENS2_ILi64EEEEEES9_S9_EEENS1_IJNS1_IJiiEEEiS9_EEEEEDaRKT_RKT0_RKT1_ENKUlRKT_RKT0_RKT1_E_clIS5_SB_SD_EEDaSQ_ST_SW_ - $_ZN7cutlass13device_kernelIN5flash19enable_sm80_to_sm89INS1_16FlashAttnBwdSm80INS1_25CollectiveMainloopBwdSm80ILi2ELi2EN4cute5tupleIJNS5_1CILi128EEES8_NS7_ILi64EEEEEENS_10bfloat16_tEfNS_4arch4Sm80ELb0ELb0ELb1ELb0ELb0ELb0ELb0ELb0ELi2ELi4ELi4ELi4ELb0EEENS1_21CollectiveEpilogueBwdISA_SB_SD_Li256ELb0ELb0ELi2EEENS1_19SingleTileSchedulerILb0ELb0ELb0ELi128EEEEEEEEEvNT_6ParamsE$_ZZN4cute13to_mixed_bitsINS_5tupleIJNS1_IJNS_1CILi4EEENS2_ILi8EEEEEENS2_ILi2EEENS2_ILi1EEEEEENS1_IJNS1_IJNS2_ILi0EEENS2_ILi64EEEEEES9_S9_EEENS1_IJNS1_IJiiEEEiS9_EEEEEDaRKT_RKT0_RKT1_ENKUlDpRKT_E_clIJNS_9MixedBitsILj0ELj448EEENS2_ILj0EEESW_EEEDaSR_)
$_ZN7cutlass13device_kernelIN5flash19enable_sm80_to_sm89INS1_16FlashAttnBwdSm80INS1_25CollectiveMainloopBwdSm80ILi2ELi2EN4cute5tupleIJNS5_1CILi128EEES8_NS7_ILi64EEEEEENS_10bfloat16_tEfNS_4arch4Sm80ELb0ELb0ELb1ELb0ELb0ELb0ELb0ELb0ELi2ELi4ELi4ELi4ELb0EEENS1_21CollectiveEpilogueBwdISA_SB_SD_Li256ELb0ELb0ELi2EEENS1_19SingleTileSchedulerILb0ELb0ELb0ELi128EEEEEEEEEvNT_6ParamsE$_ZZN4cute13to_mixed_bitsINS_5tupleIJNS1_IJNS_1CILi4EEENS2_ILi8EEEEEENS2_ILi2EEENS2_ILi1EEEEEENS1_IJNS1_IJNS2_ILi0EEENS2_ILi64EEEEEES9_S9_EEENS1_IJNS1_IJiiEEEiS9_EEEEEDaRKT_RKT0_RKT1_ENKUlDpRKT_E_clIJNS_9MixedBitsILj0ELj448EEENS2_ILj0EEESW_EEEDaSR_:
[----:B------:R-:W-:Y:S01]  /*bab0*/  IMAD.MOV.U32 R8, RZ, RZ, R6 ;  /* 0x000000ffff087224 */ /* 0x000fe200078e0006 */
[----:B------:R-:W-:Y:S02]  /*bac0*/  MOV R9, 0x0 ;  /* 0x0000000000097802 */ /* 0x000fe40000000f00 */
[----:B------:R-:W-:Y:S02]  /*bad0*/  LOP3.LUT R2, R2, 0x1c0, RZ, 0xc0, !PT ;  /* 0x000001c002027812 */ /* 0x000fe400078ec0ff */
[----:B------:R-:W-:Y:S05]  /*bae0*/  RET.REL.NODEC R8 `(_ZN7cutlass13device_kernelIN5flash19enable_sm80_to_sm89INS1_16FlashAttnBwdSm80INS1_25CollectiveMainloopBwdSm80ILi2ELi2EN4cute5tupleIJNS5_1CILi128EEES8_NS7_ILi64EEEEEENS_10bfloat16_tEfNS_4arch4Sm80ELb0ELb0ELb1ELb0ELb0ELb0ELb0ELb0ELi2ELi4ELi4ELi4ELb0EEENS1_21CollectiveEpilogueBwdISA_SB_SD_Li256ELb0ELb0ELi2EEENS1_19SingleTileSchedulerILb0ELb0ELb0ELi128EEEEEEEEEvNT_6ParamsE) ;  /* 0xffff451008007950 */ /* 0x000fea0003c3ffff */
        .type           $_ZN7cutlass13device_kernelIN5flash19enable_sm80_to_sm89INS1_16FlashAttnBwdSm80INS1_25CollectiveMainloopBwdSm80ILi2ELi2EN4cute5tupleIJNS5_1CILi128EEES8_NS7_ILi64EEEEEENS_10bfloat16_tEfNS_4arch4Sm80ELb0ELb0ELb1ELb0ELb0ELb0ELb0ELb0ELi2ELi4ELi4ELi4ELb0EEENS1_21CollectiveEpilogueBwdISA_SB_SD_Li256ELb0ELb0ELi2EEENS1_19SingleTileSchedulerILb0ELb0ELb0ELi128EEEEEEEEEvNT_6ParamsE$_ZZN4cute13to_mixed_bitsINS_5tupleIJNS1_IJNS_1CILi4EEENS2_ILi8EEEEEENS2_ILi2EEENS2_ILi1EEEEEENS1_IJNS1_IJNS2_ILi0EEENS2_ILi64EEEEEES9_S9_EEENS1_IJNS1_IJiiEEEiS9_EEEEEDaRKT_RKT0_RKT1_ENKUlRKT_RKT0_RKT1_E_clIS5_SB_SD_EEDaSQ_ST_SW_,@function
        .size           $_ZN7cutlass13device_kernelIN5flash19enable_sm80_to_sm89INS1_16FlashAttnBwdSm80INS1_25CollectiveMainloopBwdSm80ILi2ELi2EN4cute5tupleIJNS5_1CILi128EEES8_NS7_ILi64EEEEEENS_10bfloat16_tEfNS_4arch4Sm80ELb0ELb0ELb1ELb0ELb0ELb0ELb0ELb0ELi2ELi4ELi4ELi4ELb0EEENS1_21CollectiveEpilogueBwdISA_SB_SD_Li256ELb0ELb0ELi2EEENS1_19SingleTileSchedulerILb0ELb0ELb0ELi128EEEEEEEEEvNT_6ParamsE$_ZZN4cute13to_mixed_bitsINS_5tupleIJNS1_IJNS_1CILi4EEENS2_ILi8EEEEEENS2_ILi2EEENS2_ILi1EEEEEENS1_IJNS1_IJNS2_ILi0EEENS2_ILi64EEEEEES9_S9_EEENS1_IJNS1_IJiiEEEiS9_EEEEEDaRKT_RKT0_RKT1_ENKUlRKT_RKT0_RKT1_E_clIS5_SB_SD_EEDaSQ_ST_SW_,($_ZN7cutlass13device_kernelIN5flash19enable_sm80_to_sm89INS1_16FlashAttnBwdSm80INS1_25CollectiveMainloopBwdSm80ILi2ELi2EN4cute5tupleIJNS5_1CILi128EEES8_NS7_ILi64EEEEEENS_10bfloat16_tEfNS_4arch4Sm80ELb0ELb0ELb1ELb0ELb0ELb0ELb0ELb0ELi2ELi4ELi4ELi4ELb0EEENS1_21CollectiveEpilogueBwdISA_SB_SD_Li256ELb0ELb0ELi2EEENS1_19SingleTileSchedulerILb0ELb0ELb0ELi128EEEEEEEEEvNT_6ParamsE$_ZZN4cute13to_mixed_bitsINS_5tupleIJNS1_IJNS_1CILi4EEENS2_ILi8EEEEEENS2_ILi2EEENS2_ILi1EEEEEENS1_IJNS1_IJNS2_ILi128EEENS2_ILi0EEEEEES4_SA_EEENS1_IJNS1_IJiiEEEiSA_EEEEEDaRKT_RKT0_RKT1_ENKUlDpRKT_E_clIJNS_9MixedBitsILj0ELj384EEENSU_ILj0ELj8EEENS2_ILj0EEEEEEDaSR_ - $_ZN7cutlass13device_kernelIN5flash19enable_sm80_to_sm89INS1_16FlashAttnBwdSm80INS1_25CollectiveMainloopBwdSm80ILi2ELi2EN4cute5tupleIJNS5_1CILi128EEES8_NS7_ILi64EEEEEENS_10bfloat16_tEfNS_4arch4Sm80ELb0ELb0ELb1ELb0ELb0ELb0ELb0ELb0ELi2ELi4ELi4ELi4ELb0EEENS1_21CollectiveEpilogueBwdISA_SB_SD_Li256ELb0ELb0ELi2EEENS1_19SingleTileSchedulerILb0ELb0ELb0ELi128EEEEEEEEEvNT_6ParamsE$_ZZN4cute13to_mixed_bitsINS_5tupleIJNS1_IJNS_1CILi4EEENS2_ILi8EEEEEENS2_ILi2EEENS2_ILi1EEEEEENS1_IJNS1_IJNS2_ILi0EEENS2_ILi64EEEEEES9_S9_EEENS1_IJNS1_IJiiEEEiS9_EEEEEDaRKT_RKT0_RKT1_ENKUlRKT_RKT0_RKT1_E_clIS5_SB_SD_EEDaSQ_ST_SW_)
$_ZN7cutlass13device_kernelIN5flash19enable_sm80_to_sm89INS1_16FlashAttnBwdSm80INS1_25CollectiveMainloopBwdSm80ILi2ELi2EN4cute5tupleIJNS5_1CILi128EEES8_NS7_ILi64EEEEEENS_10bfloat16_tEfNS_4arch4Sm80ELb0ELb0ELb1ELb0ELb0ELb0ELb0ELb0ELi2ELi4ELi4ELi4ELb0EEENS1_21CollectiveEpilogueBwdISA_SB_SD_Li256ELb0ELb0ELi2EEENS1_19SingleTileSchedulerILb0ELb0ELb0ELi128EEEEEEEEEvNT_6ParamsE$_ZZN4cute13to_mixed_bitsINS_5tupleIJNS1_IJNS_1CILi4EEENS2_ILi8EEEEEENS2_ILi2EEENS2_ILi1EEEEEENS1_IJNS1_IJNS2_ILi0EEENS2_ILi64EEEEEES9_S9_EEENS1_IJNS1_IJiiEEEiS9_EEEEEDaRKT_RKT0_RKT1_ENKUlRKT_RKT0_RKT1_E_clIS5_SB_SD_EEDaSQ_ST_SW_:
[----:B------:R-:W-:Y:S02]  /*baf0*/  MOV R2, 0xbb10 ;  /* 0x0000bb1000027802 */ /* 0x000fe40000000f00 */
[----:B------:R-:W-:Y:S05]  /*bb00*/  CALL.REL.NOINC `($_ZN7cutlass13device_kernelIN5flash19enable_sm80_to_sm89INS1_16FlashAttnBwdSm80INS1_25CollectiveMainloopBwdSm80ILi2ELi2EN4cute5tupleIJNS5_1CILi128EEES8_NS7_ILi64EEEEEENS_10bfloat16_tEfNS_4arch4Sm80ELb0ELb0ELb1ELb0ELb0ELb0ELb0ELb0ELi2ELi4ELi4ELi4ELb0EEENS1_21CollectiveEpilogueBwdISA_SB_SD_Li256ELb0ELb0ELi2EEENS1_19SingleTileSchedulerILb0ELb0ELb0ELi128EEEEEEEEEvNT_6ParamsE$_ZZN4cute13to_mixed_bitsINS_5tupleIJNS_1CILi4EEENS2_ILi8EEEEEENS1_IJNS2_ILi0EEENS2_ILi64EEEEEENS1_IJiiEEEEEDaRKT_RKT0_RKT1_ENKUlRKT_RKT0_RKT1_E_clIS4_S7_iEEDaSL_SO_SR_) ;  /* 0x0000038000007944 */ /* 0x000fea0003c00000 */
[----:B------:R-:W-:Y:S02]  /*bb10*/  MOV R2, 0xbb30 ;  /* 0x0000bb3000027802 */ /* 0x000fe40000000f00 */
[----:B------:R-:W-:Y:S05]  /*bb20*/  CALL.REL.NOINC `($_ZN7cutlass13device_kernelIN5flash19enable_sm80_to_sm89INS1_16FlashAttnBwdSm80INS1_25CollectiveMainloopBwdSm80ILi2ELi2EN4cute5tupleIJNS5_1CILi128EEES8_NS7_ILi64EEEEEENS_10bfloat16_tEfNS_4arch4Sm80ELb0ELb0ELb1ELb0ELb0ELb0ELb0ELb0ELi2ELi4ELi4ELi4ELb0EEENS1_21CollectiveEpilogueBwdISA_SB_SD_Li256ELb0ELb0ELi2EEENS1_19SingleTileSchedulerILb0ELb0ELb0ELi128EEEEEEEEEvNT_6ParamsE$_ZZN4cute13to_mixed_bitsINS_5tupleIJNS_1CILi4EEENS2_ILi8EEEEEENS1_IJNS2_ILi0EEENS2_ILi64EEEEEENS1_IJiiEEEEEDaRKT_RKT0_RKT1_ENKUlDpRKT_E_clIJNS2_ILj0EEENS_9MixedBitsILj0ELj448EEEEEEDaSM_) ;  /* 0x0000032000007944 */ /* 0x000fea0003c00000 */
[----:B------:R-:W-:Y:S02]  /*bb30*/  MOV R8, R6 ;  /* 0x0000000600087202 */ /* 0x000fe40000000f00 */
[----:B------:R-:W-:Y:S02]  /*bb40*/  MOV R9, 0x0 ;  /* 0x0000000000097802 */ /* 0x000fe40000000f00 */
[----:B------:R-:W-:Y:S02]  /*bb50*/  MOV R2, R3 ;  /* 0x0000000300027202 */ /* 0x000fe40000000f00 */
[----:B------:R-:W-:Y:S05]  /*bb60*/  RET.REL.NODEC R8 `(_ZN7cutlass13device_kernelIN5flash19enable_sm80_to_sm89INS1_16FlashAttnBwdSm80INS1_25CollectiveMainloopBwdSm80ILi2ELi2EN4cute5tupleIJNS5_1CILi128EEES8_NS7_ILi64EEEEEENS_10bfloat16_tEfNS_4arch4Sm80ELb0ELb0ELb1ELb0ELb0ELb0ELb0ELb0ELi2ELi4ELi4ELi4ELb0EEENS1_21CollectiveEpilogueBwdISA_SB_SD_Li256ELb0ELb0ELi2EEENS1_19SingleTileSchedulerILb0ELb0ELb0ELi128EEEEEEEEEvNT_6ParamsE) ;  /* 0xffff449008007950 */ /* 0x000fea0003c3ffff */
        .type           $_ZN7cutlass13device_kernelIN5flash19enable_sm80_to_sm89INS1_16FlashAttnBwdSm80INS1_25CollectiveMainloopBwdSm80ILi2ELi2EN4cute5tupleIJNS5_1CILi128EEES8_NS7_ILi64EEEEEENS_10bfloat16_tEfNS_4arch4Sm80ELb0ELb0ELb1ELb0ELb0ELb0ELb0ELb0ELi2ELi4ELi4ELi4ELb0EEENS1_21CollectiveEpilogueBwdISA_SB_SD_Li256ELb0ELb0ELi2EEENS1_19SingleTileSchedulerILb0ELb0ELb0ELi128EEEEEEEEEvNT_6ParamsE$_ZZN4cute13to_mixed_bitsINS_5tupleIJNS1_IJNS_1CILi4EEENS2_ILi8EEEEEENS2_ILi2EEENS2_ILi1EEEEEENS1_IJNS1_IJNS2_ILi128EEENS2_ILi0EEEEEES4_SA_EEENS1_IJNS1_IJiiEEEiSA_EEEEEDaRKT_RKT0_RKT1_ENKUlDpRKT_E_clIJNS_9MixedBitsILj0ELj384EEENSU_ILj0ELj8EEENS2_ILj0EEEEEEDaSR_,@function
        .size           $_ZN7cutlass13device_kernelIN5flash19enable_sm80_to_sm89INS1_16FlashAttnBwdSm80INS1_25CollectiveMainloopBwdSm80ILi2ELi2EN4cute5tupleIJNS5_1CILi128EEES8_NS7_ILi64EEEEEENS_10bfloat16_tEfNS_4arch4Sm80ELb0ELb0ELb1ELb0ELb0ELb0ELb0ELb0ELi2ELi4ELi4ELi4ELb0EEENS1_21CollectiveEpilogueBwdISA_SB_SD_Li256ELb0ELb0ELi2EEENS1_19SingleTileSchedulerILb0ELb0ELb0ELi128EEEEEEEEEvNT_6ParamsE$_ZZN4cute13to_mixed_bitsINS_5tupleIJNS1_IJNS_1CILi4EEENS2_ILi8EEEEEENS2_ILi2EEENS2_ILi1EEEEEENS1_IJNS1_IJNS2_ILi128EEENS2_ILi0EEEEEES4_SA_EEENS1_IJNS1_IJiiEEEiSA_EEEEEDaRKT_RKT0_RKT1_ENKUlDpRKT_E_clIJNS_9MixedBitsILj0ELj384EEENSU_ILj0ELj8EEENS2_ILj0EEEEEEDaSR_,($_ZN7cutlass13device_kernelIN5flash19enable_sm80_to_sm89INS1_16FlashAttnBwdSm80INS1_25CollectiveMainloopBwdSm80ILi2ELi2EN4cute5tupleIJNS5_1CILi128EEES8_NS7_ILi64EEEEEENS_10bfloat16_tEfNS_4arch4Sm80ELb0ELb0ELb1ELb0ELb0ELb0ELb0ELb0ELi2ELi4ELi4ELi4ELb0EEENS1_21CollectiveEpilogueBwdISA_SB_SD_Li256ELb0ELb0ELi2EEENS1_19SingleTileSchedulerILb0ELb0ELb0ELi128EEEEEEEEEvNT_6ParamsE$_ZZN4cute13to_mixed_bitsINS_5tupleIJNS1_IJNS_1CILi4EEENS2_ILi8EEEEEENS2_ILi2EEENS2_ILi1EEEEEENS1_IJNS1_IJNS2_ILi128EEENS2_ILi0EEEEEES4_SA_EEENS1_IJNS1_IJiiEEEiSA_EEEEEDaRKT_RKT0_RKT1_ENKUlRKT_RKT0_RKT1_E_clIS5_SB_SD_EEDaSQ_ST_SW_ - $_ZN7cutlass13device_kernelIN5flash19enable_sm80_to_sm89INS1_16FlashAttnBwdSm80INS1_25CollectiveMainloopBwdSm80ILi2ELi2EN4cute5tupleIJNS5_1CILi128EEES8_NS7_ILi64EEEEEENS_10bfloat16_tEfNS_4arch4Sm80ELb0ELb0ELb1ELb0ELb0ELb0ELb0ELb0ELi2ELi4ELi4ELi4ELb0EEENS1_21CollectiveEpilogueBwdISA_SB_SD_Li256ELb0ELb0ELi2EEENS1_19SingleTileSchedulerILb0ELb0ELb0ELi128EEEEEEEEEvNT_6ParamsE$_ZZN4cute13to_mixed_bitsINS_5tupleIJNS1_IJNS_1CILi4EEENS2_ILi8EEEEEENS2_ILi2EEENS2_ILi1EEEEEENS1_IJNS1_IJNS2_ILi128EEENS2_ILi0EEEEEES4_SA_EEENS1_IJNS1_IJiiEEEiSA_EEEEEDaRKT_RKT0_RKT1_ENKUlDpRKT_E_clIJNS_9MixedBitsILj0ELj384EEENSU_ILj0ELj8EEENS2_ILj0EEEEEEDaSR_)
$_ZN7cutlass13device_kernelIN5flash19enable_sm80_to_sm89INS1_16FlashAttnBwdSm80INS1_25CollectiveMainloopBwdSm80ILi2ELi2EN4cute5tupleIJNS5_1CILi128EEES8_NS7_ILi64EEEEEENS_10bfloat16_tEfNS_4arch4Sm80ELb0ELb0ELb1ELb0ELb0ELb0ELb0ELb0ELi2ELi4ELi4ELi4ELb0EEENS1_21CollectiveEpilogueBwdISA_SB_SD_Li256ELb0ELb0ELi2EEENS1_19SingleTileSchedulerILb0ELb0ELb0ELi128EEEEEEEEEvNT_6ParamsE$_ZZN4cute13to_mixed_bitsINS_5tupleIJNS1_IJNS_1CILi4EEENS2_ILi8EEEEEENS2_ILi2EEENS2_ILi1EEEEEENS1_IJNS1_IJNS2_ILi128EEENS2_ILi0EEEEEES4_SA_EEENS1_IJNS1_IJiiEEEiSA_EEEEEDaRKT_RKT0_RKT1_ENKUlDpRKT_E_clIJNS_9MixedBitsILj0ELj384EEENSU_ILj0ELj8EEENS2_ILj0EEEEEEDaSR_:
[----:B------:R-:W-:-:S04]  /*bb70*/  LOP3.LUT R6, R5, 0x8, RZ, 0xc0, !PT ;  /* 0x0000000805067812 */ /* 0x000fc800078ec0ff */
[----:B------:R-:W-:Y:S01]  /*bb80*/  LOP3.LUT R11, R6, 0x188, R3, 0x78, !PT ;  /* 0x00000188060b7812 */ /* 0x000fe200078e7803 */
[----:B------:R-:W-:-:S04]  /*bb90*/  IMAD.MOV.U32 R3, RZ, RZ, 0x0 ;  /* 0x00000000ff037424 */ /* 0x000fc800078e00ff */
[----:B------:R-:W-:Y:S05]  /*bba0*/  RET.REL.NODEC R2 `(_ZN7cutlass13device_kernelIN5flash19enable_sm80_to_sm89INS1_16FlashAttnBwdSm80INS1_25CollectiveMainloopBwdSm80ILi2ELi2EN4cute5tupleIJNS5_1CILi128EEES8_NS7_ILi64EEEEEENS_10bfloat16_tEfNS_4arch4Sm80ELb0ELb0ELb1ELb0ELb0ELb0ELb0ELb0ELi2ELi4ELi4ELi4ELb0EEENS1_21CollectiveEpilogueBwdISA_SB_SD_Li256ELb0ELb0ELi2EEENS1_19SingleTileSchedulerILb0ELb0ELb0ELi128EEEEEEEEEvNT_6ParamsE) ;  /* 0xffff445002007950 */ /* 0x000fea0003c3ffff */
        .type           $_ZN7cutlass13device_kernelIN5flash19enable_sm80_to_sm89INS1_16FlashAttnBwdSm80INS1_25CollectiveMainloopBwdSm80ILi2ELi2EN4cute5tupleIJNS5_1CILi128EEES8_NS7_ILi64EEEEEENS_10bfloat16_tEfNS_4arch4Sm80ELb0ELb0ELb1ELb0ELb0ELb0ELb0ELb0ELi2ELi4ELi4ELi4ELb0EEENS1_21CollectiveEpilogueBwdISA_SB_SD_Li256ELb0ELb0ELi2EEENS1_19SingleTileSchedulerILb0ELb0ELb0ELi128EEEEEEEEEvNT_6ParamsE$_ZZN4cute13to_mixed_bitsINS_5tupleIJNS1_IJNS_1CILi4EEENS2_ILi8EEEEEENS2_ILi2EEENS2_ILi1EEEEEENS1_IJNS1_IJNS2_ILi128EEENS2_ILi0EEEEEES4_SA_EEENS1_IJNS1_IJiiEEEiSA_EEEEEDaRKT_RKT0_RKT1_ENKUlRKT_RKT0_RKT1_E_clIS5_SB_SD_EEDaSQ_ST_SW_,@function
        .size           $_ZN7cutlass13device_kernelIN5flash19enable_sm80_to_sm89INS1_16FlashAttnBwdSm80INS1_25CollectiveMainloopBwdSm80ILi2ELi2EN4cute5tupleIJNS5_1CILi128EEES8_NS7_ILi64EEEEEENS_10bfloat16_tEfNS_4arch4Sm80ELb0ELb0ELb1ELb0ELb0ELb0ELb0ELb0ELi2ELi4ELi4ELi4ELb0EEENS1_21CollectiveEpilogueBwdISA_SB_SD_Li256ELb0ELb0ELi2EEENS1_19SingleTileSchedulerILb0ELb0ELb0ELi128EEEEEEEEEvNT_6ParamsE$_ZZN4cute13to_mixed_bitsINS_5tupleIJNS1_IJNS_1CILi4EEENS2_ILi8EEEEEENS2_ILi2EEENS2_ILi1EEEEEENS1_IJNS1_IJNS2_ILi128EEENS2_ILi0EEEEEES4_SA_EEENS1_IJNS1_IJiiEEEiSA_EEEEEDaRKT_RKT0_RKT1_ENKUlRKT_RKT0_RKT1_E_clIS5_SB_SD_EEDaSQ_ST_SW_,($_ZN7cutlass13device_kernelIN5flash19enable_sm80_to_sm89INS1_16FlashAttnBwdSm80INS1_25CollectiveMainloopBwdSm80ILi2ELi2EN4cute5tupleIJNS5_1CILi128EEES8_NS7_ILi64EEEEEENS_10bfloat16_tEfNS_4arch4Sm80ELb0ELb0ELb1ELb0ELb0ELb0ELb0ELb0ELi2ELi4ELi4ELi4ELb0EEENS1_21CollectiveEpilogueBwdISA_SB_SD_Li256ELb0ELb0ELi2EEENS1_19SingleTileSchedulerILb0ELb0ELb0ELi128EEEEEEEEEvNT_6ParamsE$_ZZN4cute13to_mixed_bitsINS_5tupleIJNS1_IJNS_1CILi4EEENS2_ILi8EEEEEENS2_ILi2EEENS2_ILi1EEEEEENS1_IJNS1_IJNS2_ILi128EEENS2_ILi0EEEEEES4_SA_EEENS1_IJNS1_IJiiEEEiSA_EEEEEDaRKT_RKT0_RKT1_ENKUlRKT_RKT0_RKT1_E_clIS6_S4_iEEDaSQ_ST_SW_ - $_ZN7cutlass13device_kernelIN5flash19enable_sm80_to_sm89INS1_16FlashAttnBwdSm80INS1_25CollectiveMainloopBwdSm80ILi2ELi2EN4cute5tupleIJNS5_1CILi128EEES8_NS7_ILi64EEEEEENS_10bfloat16_tEfNS_4arch4Sm80ELb0ELb0ELb1ELb0ELb0ELb0ELb0ELb0ELi2ELi4ELi4ELi4ELb0EEENS1_21CollectiveEpilogueBwdISA_SB_SD_Li256ELb0ELb0ELi2EEENS1_19SingleTileSchedulerILb0ELb0ELb0ELi128EEEEEEEEEvNT_6ParamsE$_ZZN4cute13to_mixed_bitsINS_5tupleIJNS1_IJNS_1CILi4EEENS2_ILi8EEEEEENS2_ILi2EEENS2_ILi1EEEEEENS1_IJNS1_IJNS2_ILi128EEENS2_ILi0EEEEEES4_SA_EEENS1_IJNS1_IJiiEEEiSA_EEEEEDaRKT_RKT0_RKT1_ENKUlRKT_RKT0_RKT1_E_clIS5_SB_SD_EEDaSQ_ST_SW_)
$_ZN7cutlass13device_kernelIN5flash19enable_sm80_to_sm89INS1_16FlashAttnBwdSm80INS1_25CollectiveMainloopBwdSm80ILi2ELi2EN4cute5tupleIJNS5_1CILi128EEES8_NS7_ILi64EEEEEENS_10bfloat16_tEfNS_4arch4Sm80ELb0ELb0ELb1ELb0ELb0ELb0ELb0ELb0ELi2ELi4ELi4ELi4ELb0EEENS1_21CollectiveEpilogueBwdISA_SB_SD_Li256ELb0ELb0ELi2EEENS1_19SingleTileSchedulerILb0ELb0ELb0ELi128EEEEEEEEEvNT_6ParamsE$_ZZN4cute13to_mixed_bitsINS_5tupleIJNS1_IJNS_1CILi4EEENS2_ILi8EEEEEENS2_ILi2EEENS2_ILi1EEEEEENS1_IJNS1_IJNS2_ILi128EEENS2_ILi0EEEEEES4_SA_EEENS1_IJNS1_IJiiEEEiSA_EEEEEDaRKT_RKT0_RKT1_ENKUlRKT_RKT0_RKT1_E_clIS5_SB_SD_EEDaSQ_ST_SW_:
[----:B------:R-:W-:Y:S02]  /*bbb0*/  MOV R3, R2 ;  /* 0x0000000200037202 */ /* 0x000fe40000000f00 */
[----:B------:R-:W-:Y:S02]  /*bbc0*/  MOV R2, 0xbbe0 ;  /* 0x0000bbe000027802 */ /* 0x000fe40000000f00 */
[----:B------:R-:W-:Y:S05]  /*bbd0*/  CALL.REL.NOINC `($_ZN7cutlass13device_kernelIN5flash19enable_sm80_to_sm89INS1_16FlashAttnBwdSm80INS1_25CollectiveMainloopBwdSm80ILi2ELi2EN4cute5tupleIJNS5_1CILi128EEES8_NS7_ILi64EEEEEENS_10bfloat16_tEfNS_4arch4Sm80ELb0ELb0ELb1ELb0ELb0ELb0ELb0ELb0ELi2ELi4ELi4ELi4ELb0EEENS1_21CollectiveEpilogueBwdISA_SB_SD_Li256ELb0ELb0ELi2EEENS1_19SingleTileSchedulerILb0ELb0ELb0ELi128EEEEEEEEEvNT_6ParamsE$_ZZN4cute13to_mixed_bitsINS_5tupleIJNS_1CILi4EEENS2_ILi8EEEEEENS1_IJNS2_ILi128EEENS2_ILi0EEEEEENS1_IJiiEEEEEDaRKT_RKT0_RKT1_ENKUlRKT_RKT0_RKT1_E_clIS3_S6_iEEDaSL_SO_SR_) ;  /* 0x0000034000007944 */ /* 0x000fea0003c00000 */
[----:B------:R-:W-:Y:S02]  /*bbe0*/  MOV R2, 0xbc00 ;  /* 0x0000bc0000027802 */ /* 0x000fe40000000f00 */
[----:B------:R-:W-:Y:S05]  /*bbf0*/  CALL.REL.NOINC `($_ZN7cutlass13device_kernelIN5flash19enable_sm80_to_sm89INS1_16FlashAttnBwdSm80INS1_25CollectiveMainloopBwdSm80ILi2ELi2EN4cute5tupleIJNS5_1CILi128EEES8_NS7_ILi64EEEEEENS_10bfloat16_tEfNS_4arch4Sm80ELb0ELb0ELb1ELb0ELb0ELb0ELb0ELb0ELi2ELi4ELi4ELi4ELb0EEENS1_21CollectiveEpilogueBwdISA_SB_SD_Li256ELb0ELb0ELi2EEENS1_19SingleTileSchedulerILb0ELb0ELb0ELi128EEEEEEEEEvNT_6ParamsE$_ZZN4cute13to_mixed_bitsINS_5tupleIJNS_1CILi4EEENS2_ILi8EEEEEENS1_IJNS2_ILi128EEENS2_ILi0EEEEEENS1_IJiiEEEEEDaRKT_RKT0_RKT1_ENKUlDpRKT_E_clIJNS_9MixedBitsILj0ELj384EEENS2_ILj0EEEEEEDaSM_) ;  /* 0x000002e000007944 */ /* 0x000fea0003c00000 */
[----:B------:R-:W-:Y:S02]  /*bc00*/  MOV R8, R6 ;  /* 0x0000000600087202 */ /* 0x000fe40000000f00 */
[----:B------:R-:W-:-:S04]  /*bc10*/  MOV R9, 0x0 ;  /* 0x0000000000097802 */ /* 0x000fc80000000f00 */
[----:B------:R-:W-:Y:S05]  /*bc20*/  RET.REL.NODEC R8 `(_ZN7cutlass13device_kernelIN5flash19enable_sm80_to_sm89INS1_16FlashAttnBwdSm80INS1_25CollectiveMainloopBwdSm80ILi2ELi2EN4cute5tupleIJNS5_1CILi128EEES8_NS7_ILi64EEEEEENS_10bfloat16_tEfNS_4arch4Sm80ELb0ELb0ELb1ELb0ELb0ELb0ELb0ELb0ELi2ELi4ELi4ELi4ELb0EEENS1_21CollectiveEpilogueBwdISA_SB_SD_Li256ELb0ELb0ELi2EEENS1_19SingleTileSchedulerILb0ELb0ELb0ELi128EEEEEEEEEvNT_6ParamsE) ;  /* 0xffff43d008007950 */ /* 0x000fea0003c3ffff */
        .type           $_ZN7cutlass13device_kernelIN5flash19enable_sm80_to_sm89INS1_16FlashAttnBwdSm80INS1_25CollectiveMainloopBwdSm80ILi2ELi2EN4cute5tupleIJNS5_1CILi128EEES8_NS7_ILi64EEEEEENS_10bfloat16_tEfNS_4arch4Sm80ELb0ELb0ELb1ELb0ELb0ELb0ELb0ELb0ELi2ELi4ELi4ELi4ELb0EEENS1_21CollectiveEpilogueBwdISA_SB_SD_Li256ELb0ELb0ELi2EEENS1_19SingleTileSchedulerILb0ELb0ELb0ELi128EEEEEEEEEvNT_6ParamsE$_ZZN4cute13to_mixed_bitsINS_5tupleIJNS1_IJNS_1CILi4EEENS2_ILi8EEEEEENS2_ILi2EEENS2_ILi1EEEEEENS1_IJNS1_IJNS2_ILi128EEENS2_ILi0EEEEEES4_SA_EEENS1_IJNS1_IJiiEEEiSA_EEEEEDaRKT_RKT0_RKT1_ENKUlRKT_RKT0_RKT1_E_clIS6_S4_iEEDaSQ_ST_SW_,@function
        .size           $_ZN7cutlass13device_kernelIN5flash19enable_sm80_to_sm89INS1_16FlashAttnBwdSm80INS1_25CollectiveMainloopBwdSm80ILi2ELi2EN4cute5tupleIJNS5_1CILi128EEES8_NS7_ILi64EEEEEENS_10bfloat16_tEfNS_4arch4Sm80ELb0ELb0ELb1ELb0ELb0ELb0ELb0ELb0ELi2ELi4ELi4ELi4ELb0EEENS1_21CollectiveEpilogueBwdISA_SB_SD_Li256ELb0ELb0ELi2EEENS1_19SingleTileSchedulerILb0ELb0ELb0ELi128EEEEEEEEEvNT_6ParamsE$_ZZN4cute13to_mixed_bitsINS_5tupleIJNS1_IJNS_1CILi4EEENS2_ILi8EEEEEENS2_ILi2EEENS2_ILi1EEEEEENS1_IJNS1_IJNS2_ILi128EEENS2_ILi0EEEEEES4_SA_EEENS1_IJNS1_IJiiEEEiSA_EEEEEDaRKT_RKT0_RKT1_ENKUlRKT_RKT0_RKT1_E_clIS6_S4_iEEDaSQ_ST_SW_,($_ZN7cutlass13device_kernelIN5flash19enable_sm80_to_sm89INS1_16FlashAttnBwdSm80INS1_25CollectiveMainloopBwdSm80ILi2ELi2EN4cute5tupleIJNS5_1CILi128EEES8_NS7_ILi64EEEEEENS_10bfloat16_tEfNS_4arch4Sm80ELb0ELb0ELb1ELb0ELb0ELb0ELb0ELb0ELi2ELi4ELi4ELi4ELb0EEENS1_21CollectiveEpilogueBwdISA_SB_SD_Li256ELb0ELb0ELi2EEENS1_19SingleTileSchedulerILb0ELb0ELb0ELi128EEEEEEEEEvNT_6ParamsE$_ZZN4cute13to_mixed_bitsINS_5tupleIJNS1_IJNS_1CILi4EEENS2_ILi8EEEEEES3_NS2_ILi1EEEEEENS1_IJNS1_IJNS2_ILi0EEENS2_ILi64EEEEEES8_S8_EEENS1_IJNS1_IJiiEEEiS8_EEEEEDaRKT_RKT0_RKT1_ENKUlDpRKT_E_clIJNS_9MixedBitsILj0ELj448EEENS2_ILj0EEESV_EEEDaSQ_ - $_ZN7cutlass13device_kernelIN5flash19enable_sm80_to_sm89INS1_16FlashAttnBwdSm80INS1_25CollectiveMainloopBwdSm80ILi2ELi2EN4cute5tupleIJNS5_1CILi128EEES8_NS7_ILi64EEEEEENS_10bfloat16_tEfNS_4arch4Sm80ELb0ELb0ELb1ELb0ELb0ELb0ELb0ELb0ELi2ELi4ELi4ELi4ELb0EEENS1_21CollectiveEpilogueBwdISA_SB_SD_Li256ELb0ELb0ELi2EEENS1_19SingleTileSchedulerILb0ELb0ELb0ELi128EEEEEEEEEvNT_6ParamsE$_ZZN4cute13to_mixed_bitsINS_5tupleIJNS1_IJNS_1CILi4EEENS2_ILi8EEEEEENS2_ILi2EEENS2_ILi1EEEEEENS1_IJNS1_IJNS2_ILi128EEENS2_ILi0EEEEEES4_SA_EEENS1_IJNS1_IJiiEEEiSA_EEEEEDaRKT_RKT0_RKT1_ENKUlRKT_RKT0_RKT1_E_clIS6_S4_iEEDaSQ_ST_SW_)
$_ZN7cutlass13device_kernelIN5flash19enable_sm80_to_sm89INS1_16FlashAttnBwdSm80INS1_25CollectiveMainloopBwdSm80ILi2ELi2EN4cute5tupleIJNS5_1CILi128EEES8_NS7_ILi64EEEEEENS_10bfloat16_tEfNS_4arch4Sm80ELb0ELb0ELb1ELb0ELb0ELb0ELb0ELb0ELi2ELi4ELi4ELi4ELb0EEENS1_21CollectiveEpilogueBwdISA_SB_SD_Li256ELb0ELb0ELi2EEENS1_19SingleTileSchedulerILb0ELb0ELb0ELi128EEEEEEEEEvNT_6ParamsE$_ZZN4cute13to_mixed_bitsINS_5tupleIJNS1_IJNS_1CILi4EEENS2_ILi8EEEEEENS2_ILi2EEENS2_ILi1EEEEEENS1_IJNS1_IJNS2_ILi128EEENS2_ILi0EEEEEES4_SA_EEENS1_IJNS1_IJiiEEEiSA_EEEEEDaRKT_RKT0_RKT1_ENKUlRKT_RKT0_RKT1_E_clIS6_S4_iEEDaSQ_ST_SW_:
[----:B------:R-:W-:Y:S01]  /*bc30*/  MOV R8, R6 ;  /* 0x0000000600087202 */ /* 0x000fe20000000f00 */
[----:B------:R-:W-:Y:S02]  /*bc40*/  IMAD.MOV.U32 R9, RZ, RZ, 0x0 ;  /* 0x00000000ff097424 */ /* 0x000fe400078e00ff */
[----:B------:R-:W-:-:S05]  /*bc50*/  IMAD.SHL.U32 R2, R37, 0x8, RZ ;  /* 0x0000000825027824 */ /* 0x000fca00078e00ff */
[----:B------:R-:W-:Y:S01]  /*bc60*/  LOP3.LUT R2, R2, 0x8, RZ, 0xc0, !PT ;  /* 0x0000000802027812 */ /* 0x000fe200078ec0ff */
[----:B------:R-:W-:Y:S06]  /*bc70*/  RET.REL.NODEC R8 `(_ZN7cutlass13device_kernelIN5flash19enable_sm80_to_sm89INS1_16FlashAttnBwdSm80INS1_25CollectiveMainloopBwdSm80ILi2ELi2EN4cute5tupleIJNS5_1CILi128EEES8_NS7_ILi64EEEEEENS_10bfloat16_tEfNS_4arch4Sm80ELb0ELb0ELb1ELb0ELb0ELb0ELb0ELb0ELi2ELi4ELi4ELi4ELb0EEENS1_21CollectiveEpilogueBwdISA_SB_SD_Li256ELb0ELb0ELi2EEENS1_19SingleTileSchedulerILb0ELb0ELb0ELi128EEEEEEEEEvNT_6ParamsE) ;  /* 0xffff438008007950 */ /* 0x000fec0003c3ffff */
        .type           $_ZN7cutlass13device_kernelIN5flash19enable_sm80_to_sm89INS1_16FlashAttnBwdSm80INS1_25CollectiveMainloopBwdSm80ILi2ELi2EN4cute5tupleIJNS5_1CILi128EEES8_NS7_ILi64EEEEEENS_10bfloat16_tEfNS_4arch4Sm80ELb0ELb0ELb1ELb0ELb0ELb0ELb0ELb0ELi2ELi4ELi4ELi4ELb0EEENS1_21CollectiveEpilogueBwdISA_SB_SD_Li256ELb0ELb0ELi2EEENS1_19SingleTileSchedulerILb0ELb0ELb0ELi128EEEEEEEEEvNT_6ParamsE$_ZZN4cute13to_mixed_bitsINS_5tupleIJNS1_IJNS_1CILi4EEENS2_ILi8EEEEEES3_NS2_ILi1EEEEEENS1_IJNS1_IJNS2_ILi0EEENS2_ILi64EEEEEES8_S8_EEENS1_IJNS1_IJiiEEEiS8_EEEEEDaRKT_RKT0_RKT1_ENKUlDpRKT_E_clIJNS_9MixedBitsILj0ELj448EEENS2_ILj0EEESV_EEEDaSQ_,@function
        .size           $_ZN7cutlass13device_kernelIN5flash19enable_sm80_to_sm89INS1_16FlashAttnBwdSm80INS1_25CollectiveMainloopBwdSm80ILi2ELi2EN4cute5tupleIJNS5_1CILi128EEES8_NS7_ILi64EEEEEENS_10bfloat16_tEfNS_4arch4Sm80ELb0ELb0ELb1ELb0ELb0ELb0ELb0ELb0ELi2ELi4ELi4ELi4ELb0EEENS1_21CollectiveEpilogueBwdISA_SB_SD_Li256ELb0ELb0ELi2EEENS1_19SingleTileSchedulerILb0ELb0ELb0ELi128EEEEEEEEEvNT_6ParamsE$_ZZN4cute13to_mixed_bitsINS_5tupleIJNS1_IJNS_1CILi4EEENS2_ILi8EEEEEES3_NS2_ILi1EEEEEENS1_IJNS1_IJNS2_ILi0EEENS2_ILi64EEEEEES8_S8_EEENS1_IJNS1_IJiiEEEiS8_EEEEEDaRKT_RKT0_RKT1_ENKUlDpRKT_E_clIJNS_9MixedBitsILj0ELj448EEENS2_ILj0EEESV_EEEDaSQ_,($_ZN7cutlass13device_kernelIN5flash19enable_sm80_to_sm89INS1_16FlashAttnBwdSm80INS1_25CollectiveMainloopBwdSm80ILi2ELi2EN4cute5tupleIJNS5_1CILi128EEES8_NS7_ILi64EEEEEENS_10bfloat16_tEfNS_4arch4Sm80ELb0ELb0ELb1ELb0ELb0ELb0ELb0ELb0ELi2ELi4ELi4ELi4ELb0EEENS1_21CollectiveEpilogueBwdISA_SB_SD_Li256ELb0ELb0ELi2EEENS1_19SingleTileSchedulerILb0ELb0ELb0ELi128EEEEEEEEEvNT_6ParamsE$_ZZN4cute13to_mixed_bitsINS_5tupleIJNS1_IJNS_1CILi4EEENS2_ILi8EEEEEES3_NS2_ILi1EEEEEENS1_IJNS1_IJNS2_ILi0EEENS2_ILi64EEEEEES8_S8_EEENS1_IJNS1_IJiiEEEiS8_EEEEEDaRKT_RKT0_RKT1_ENKUlRKT_RKT0_RKT1_E_clIS5_SA_SC_EEDaSP_SS_SV_ - $_ZN7cutlass13device_kernelIN5flash19enable_sm80_to_sm89INS1_16FlashAttnBwdSm80INS1_25CollectiveMainloopBwdSm80ILi2ELi2EN4cute5tupleIJNS5_1CILi128EEES8_NS7_ILi64EEEEEENS_10bfloat16_tEfNS_4arch4Sm80ELb0ELb0ELb1ELb0ELb0ELb0ELb0ELb0ELi2ELi4ELi4ELi4ELb0EEENS1_21CollectiveEpilogueBwdISA_SB_SD_Li256ELb0ELb0ELi2EEENS1_19SingleTileSchedulerILb0ELb0ELb0ELi128EEEEEEEEEvNT_6ParamsE$_ZZN4cute13to_mixed_bitsINS_5tupleIJNS1_IJNS_1CILi4EEENS2_ILi8EEEEEES3_NS2_ILi1EEEEEENS1_IJNS1_IJNS2_ILi0EEENS2_ILi64EEEEEES8_S8_EEENS1_IJNS1_IJiiEEEiS8_EEEEEDaRKT_RKT0_RKT1_ENKUlDpRKT_E_clIJNS_9MixedBitsILj0ELj448EEENS2_ILj0EEESV_EEEDaSQ_)
$_ZN7cutlass13device_kernelIN5flash19enable_sm80_to_sm89INS1_16FlashAttnBwdSm80INS1_25CollectiveMainloopBwdSm80ILi2ELi2EN4cute5tupleIJNS5_1CILi128EEES8_NS7_ILi64EEEEEENS_10bfloat16_tEfNS_4arch4Sm80ELb0ELb0ELb1ELb0ELb0ELb0ELb0ELb0ELi2ELi4ELi4ELi4ELb0EEENS1_21CollectiveEpilogueBwdISA_SB_SD_Li256ELb0ELb0ELi2EEENS1_19SingleTileSchedulerILb0ELb0ELb0ELi128EEEEEEEEEvNT_6ParamsE$_ZZN4cute13to_mixed_bitsINS_5tupleIJNS1_IJNS_1CILi4EEENS2_ILi8EEEEEES3_NS2_ILi1EEEEEENS1_IJNS1_IJNS2_ILi0EEENS2_ILi64EEEEEES8_S8_EEENS1_IJNS1_IJiiEEEiS8_EEEEEDaRKT_RKT0_RKT1_ENKUlDpRKT_E_clIJNS_9MixedBitsILj0ELj448EEENS2_ILj0EEESV_EEEDaSQ_:
[----:B------:R-:W-:Y:S02]  /*bc80*/  MOV R3, 0x0 ;  /* 0x0000000000037802 */ /* 0x000fe40000000f00 */
[----:B------:R-:W-:Y:S02]  /*bc90*/  LOP3.LUT R75, R75, 0x1c0, RZ, 0xc0, !PT ;  /* 0x000001c04b4b7812 */ /* 0x000fe400078ec0ff */
[----:B------:R-:W-:Y:S05]  /*bca0*/  RET.REL.NODEC R2 `(_ZN7cutlass13device_kernelIN5flash19enable_sm80_to_sm89INS1_16FlashAttnBwdSm80INS1_25CollectiveMainloopBwdSm80ILi2ELi2EN4cute5tupleIJNS5_1CILi128EEES8_NS7_ILi64EEEEEENS_10bfloat16_tEfNS_4arch4Sm80ELb0ELb0ELb1ELb0ELb0ELb0ELb0ELb0ELi2ELi4ELi4ELi4ELb0EEENS1_21CollectiveEpilogueBwdISA_SB_SD_Li256ELb0ELb0ELi2EEENS1_19SingleTileSchedulerILb0ELb0ELb0ELi128EEEEEEEEEvNT_6ParamsE) ;  /* 0xffff435002007950 */ /* 0x000fea0003c3ffff */
        .type           $_ZN7cutlass13device_kernelIN5flash19enable_sm80_to_sm89INS1_16FlashAttnBwdSm80INS1_25CollectiveMainloopBwdSm80ILi2ELi2EN4cute5tupleIJNS5_1CILi128EEES8_NS7_ILi64EEEEEENS_10bfloat16_tEfNS_4arch4Sm80ELb0ELb0ELb1ELb0ELb0ELb0ELb0ELb0ELi2ELi4ELi4ELi4ELb0EEENS1_21CollectiveEpilogueBwdISA_SB_SD_Li256ELb0ELb0ELi2EEENS1_19SingleTileSchedulerILb0ELb0ELb0ELi128EEEEEEEEEvNT_6ParamsE$_ZZN4cute13to_mixed_bitsINS_5tupleIJNS1_IJNS_1CILi4EEENS2_ILi8EEEEEES3_NS2_ILi1EEEEEENS1_IJNS1_IJNS2_ILi0EEENS2_ILi64EEEEEES8_S8_EEENS1_IJNS1_IJiiEEEiS8_EEEEEDaRKT_RKT0_RKT1_ENKUlRKT_RKT0_RKT1_E_clIS5_SA_SC_EEDaSP_SS_SV_,@function
        .size           $_ZN7cutlass13device_kernelIN5flash19enable_sm80_to_sm89INS1_16FlashAttnBwdSm80INS1_25CollectiveMainloopBwdSm80ILi2ELi2EN4cute5tupleIJNS5_1CILi128EEES8_NS7_ILi64EEEEEENS_10bfloat16_tEfNS_4arch4Sm80ELb0ELb0ELb1ELb0ELb0ELb0ELb0ELb0ELi2ELi4ELi4ELi4ELb0EEENS1_21CollectiveEpilogueBwdISA_SB_SD_Li256ELb0ELb0ELi2EEENS1_19SingleTileSchedulerILb0ELb0ELb0ELi128EEEEEEEEEvNT_6ParamsE$_ZZN4cute13to_mixed_bitsINS_5tupleIJNS1_IJNS_1CILi4EEENS2_ILi8EEEEEES3_NS2_ILi1EEEEEENS1_IJNS1_IJNS2_ILi0EEENS2_ILi64EEEEEES8_S8_EEENS1_IJNS1_IJiiEEEiS8_EEEEEDaRKT_RKT0_RKT1_ENKUlRKT_RKT0_RKT1_E_clIS5_SA_SC_EEDaSP_SS_SV_,($_ZN7cutlass13device_kernelIN5flash19enable_sm80_to_sm89INS1_16FlashAttnBwdSm80INS1_25CollectiveMainloopBwdSm80ILi2ELi2EN4cute5tupleIJNS5_1CILi128EEES8_NS7_ILi64EEEEEENS_10bfloat16_tEfNS_4arch4Sm80ELb0ELb0ELb1ELb0ELb0ELb0ELb0ELb0ELi2ELi4ELi4ELi4ELb0EEENS1_21CollectiveEpilogueBwdISA_SB_SD_Li256ELb0ELb0ELi2EEENS1_19SingleTileSchedulerILb0ELb0ELb0ELi128EEEEEEEEEvNT_6ParamsE$_ZZN4cute13to_mixed_bitsINS_5tupleIJNS1_IJNS_1CILi4EEENS2_ILi8EEEEEES3_NS2_ILi1EEEEEENS1_IJNS1_IJNS2_ILi128EEENS2_ILi0EEEEEENS2_ILi16EEES9_EEENS1_IJNS1_IJiiEEEiS9_EEEEEDaRKT_RKT0_RKT1_ENKUlDpRKT_E_clIJNS_9MixedBitsILj0ELj384EEENSU_ILj0ELj48EEENS2_ILj0EEEEEEDaSR_ - $_ZN7cutlass13device_kernelIN5flash19enable_sm80_to_sm89INS1_16FlashAttnBwdSm80INS1_25CollectiveMainloopBwdSm80ILi2ELi2EN4cute5tupleIJNS5_1CILi128EEES8_NS7_ILi64EEEEEENS_10bfloat16_tEfNS_4arch4Sm80ELb0ELb0ELb1ELb0ELb0ELb0ELb0ELb0ELi2ELi4ELi4ELi4ELb0EEENS1_21CollectiveEpilogueBwdISA_SB_SD_Li256ELb0ELb0ELi2EEENS1_19SingleTileSchedulerILb0ELb0ELb0ELi128EEEEEEEEEvNT_6ParamsE$_ZZN4cute13to_mixed_bitsINS_5tupleIJNS1_IJNS_1CILi4EEENS2_ILi8EEEEEES3_NS2_ILi1EEEEEENS1_IJNS1_IJNS2_ILi0EEENS2_ILi64EEEEEES8_S8_EEENS1_IJNS1_IJiiEEEiS8_EEEEEDaRKT_RKT0_RKT1_ENKUlRKT_RKT0_RKT1_E_clIS5_SA_SC_EEDaSP_SS_SV_)
$_ZN7cutlass13device_kernelIN5flash19enable_sm80_to_sm89INS1_16FlashAttnBwdSm80INS1_25CollectiveMainloopBwdSm80ILi2ELi2EN4cute5tupleIJNS5_1CILi128EEES8_NS7_ILi64EEEEEENS_10bfloat16_tEfNS_4arch4Sm80ELb0ELb0ELb1ELb0ELb0ELb0ELb0ELb0ELi2ELi4ELi4ELi4ELb0EEENS1_21CollectiveEpilogueBwdISA_SB_SD_Li256ELb0ELb0ELi2EEENS1_19SingleTileSchedulerILb0ELb0ELb0ELi128EEEEEEEEEvNT_6ParamsE$_ZZN4cute13to_mixed_bitsINS_5tupleIJNS1_IJNS_1CILi4EEENS2_ILi8EEEEEES3_NS2_ILi1EEEEEENS1_IJNS1_IJNS2_ILi0EEENS2_ILi64EEEEEES8_S8_EEENS1_IJNS1_IJiiEEEiS8_EEEEEDaRKT_RKT0_RKT1_ENKUlRKT_RKT0_RKT1_E_clIS5_SA_SC_EEDaSP_SS_SV_:
[----:B------:R-:W-:Y:S02]  /*bcb0*/  MOV R2, 0xbcd0 ;  /* 0x0000bcd000027802 */ /* 0x000fe40000000f00 */
[----:B------:R-:W-:Y:S05]  /*bcc0*/  CALL.REL.NOINC `($_ZN7cutlass13device_kernelIN5flash19enable_sm80_to_sm89INS1_16FlashAttnBwdSm80INS1_25CollectiveMainloopBwdSm80ILi2ELi2EN4cute5tupleIJNS5_1CILi128EEES8_NS7_ILi64EEEEEENS_10bfloat16_tEfNS_4arch4Sm80ELb0ELb0ELb1ELb0ELb0ELb0ELb0ELb0ELi2ELi4ELi4ELi4ELb0EEENS1_21CollectiveEpilogueBwdISA_SB_SD_Li256ELb0ELb0ELi2EEENS1_19SingleTileSchedulerILb0ELb0ELb0ELi128EEEEEEEEEvNT_6ParamsE$_ZZN4cute13to_mixed_bitsINS_5tupleIJNS_1CILi4EEENS2_ILi8EEEEEENS1_IJNS2_ILi0EEENS2_ILi64EEEEEENS1_IJiiEEEEEDaRKT_RKT0_RKT1_ENKUlRKT_RKT0_RKT1_E_clIS4_S7_iEEDaSL_SO_SR_) ;  /* 0x000001c000007944 */ /* 0x000fea0003c00000 */
[----:B------:R-:W-:Y:S02]  /*bcd0*/  MOV R2, 0xbcf0 ;  /* 0x0000bcf000027802 */ /* 0x000fe40000000f00 */
[----:B------:R-:W-:Y:S05]  /*bce0*/  CALL.REL.NOINC `($_ZN7cutlass13device_kernelIN5flash19enable_sm80_to_sm89INS1_16FlashAttnBwdSm80INS1_25CollectiveMainloopBwdSm80ILi2ELi2EN4cute5tupleIJNS5_1CILi128EEES8_NS7_ILi64EEEEEENS_10bfloat16_tEfNS_4arch4Sm80ELb0ELb0ELb1ELb0ELb0ELb0ELb0ELb0ELi2ELi4ELi4ELi4ELb0EEENS1_21CollectiveEpilogueBwdISA_SB_SD_Li256ELb0ELb0ELi2EEENS1_19SingleTileSchedulerILb0ELb0ELb0ELi128EEEEEEEEEvNT_6ParamsE$_ZZN4cute13to_mixed_bitsINS_5tupleIJNS_1CILi4EEENS2_ILi8EEEEEENS1_IJNS2_ILi0EEENS2_ILi64EEEEEENS1_IJiiEEEEEDaRKT_RKT0_RKT1_ENKUlDpRKT_E_clIJNS2_ILj0EEENS_9MixedBitsILj0ELj448EEEEEEDaSM_) ;  /* 0x0000016000007944 */ /* 0x000fea0003c00000 */
[----:B------:R-:W-:Y:S02]  /*bcf0*/  MOV R75, R3 ;  /* 0x00000003004b7202 */ /* 0x000fe40000000f00 */
[----:B------:R-:W-:Y:S02]  /*bd00*/  MOV R2, R6 ;  /* 0x0000000600027202 */ /* 0x000fe40000000f00 */
[----:B------:R-:W-:-:S04]  /*bd10*/  MOV R3, 0x0 ;  /* 0x0000000000037802 */ /* 0x000fc80000000f00 */
[----:B------:R-:W-:Y:S05]  /*bd20*/  RET.REL.NODEC R2 `(_ZN7cutlass13device_kernelIN5flash19enable_sm80_to_sm89INS1_16FlashAttnBwdSm80INS1_25CollectiveMainloopBwdSm80ILi2ELi2EN4cute5tupleIJNS5_1CILi128EEES8_NS7_ILi64EEEEEENS_10bfloat16_tEfNS_4arch4Sm80ELb0ELb0ELb1ELb0ELb0ELb0ELb0ELb0ELi2ELi4ELi4ELi4ELb0EEENS1_21CollectiveEpilogueBwdISA_SB_SD_Li256ELb0ELb0ELi2EEENS1_19SingleTileSchedulerILb0ELb0ELb0ELi128EEEEEEEEEvNT_6ParamsE) ;  /* 0xffff42d002007950 */ /* 0x000fea0003c3ffff */
        .type           $_ZN7cutlass13device_kernelIN5flash19enable_sm80_to_sm89INS1_16FlashAttnBwdSm80INS1_25CollectiveMainloopBwdSm80ILi2ELi2EN4cute5tupleIJNS5_1CILi128EEES8_NS7_ILi64EEEEEENS_10bfloat16_tEfNS_4arch4Sm80ELb0ELb0ELb1ELb0ELb0ELb0ELb0ELb0ELi2ELi4ELi4ELi4ELb0EEENS1_21CollectiveEpilogueBwdISA_SB_SD_Li256ELb0ELb0ELi2EEENS1_19SingleTileSchedulerILb0ELb0ELb0ELi128EEEEEEEEEvNT_6ParamsE$_ZZN4cute13to_mixed_bitsINS_5tupleIJNS1_IJNS_1CILi4EEENS2_ILi8EEEEEES3_NS2_ILi1EEEEEENS1_IJNS1_IJNS2_ILi128EEENS2_ILi0EEEEEENS2_ILi16EEES9_EEENS1_IJNS1_IJiiEEEiS9_EEEEEDaRKT_RKT0_RKT1_ENKUlDpRKT_E_clIJNS_9MixedBitsILj0ELj384EEENSU_ILj0ELj48EEENS2_ILj0EEEEEEDaSR_,@function
        .size           $_ZN7cutlass13device_kernelIN5flash19enable_sm80_to_sm89INS1_16FlashAttnBwdSm80INS1_25CollectiveMainloopBwdSm80ILi2ELi2EN4cute5tupleIJNS5_1CILi128EEES8_NS7_ILi64EEEEEENS_10bfloat16_tEfNS_4arch4Sm80ELb0ELb0ELb1ELb0ELb0ELb0ELb0ELb0ELi2ELi4ELi4ELi4ELb0EEENS1_21CollectiveEpilogueBwdISA_SB_SD_Li256ELb0ELb0ELi2EEENS1_19SingleTileSchedulerILb0ELb0ELb0ELi128EEEEEEEEEvNT_6ParamsE$_ZZN4cute13to_mixed_bitsINS_5tupleIJNS1_IJNS_1CILi4EEENS2_ILi8EEEEEES3_NS2_ILi1EEEEEENS1_IJNS1_IJNS2_ILi128EEENS2_ILi0EEEEEENS2_ILi16EEES9_EEENS1_IJNS1_IJiiEEEiS9_EEEEEDaRKT_RKT0_RKT1_ENKUlDpRKT_E_clIJNS_9MixedBitsILj0ELj384EEENSU_ILj0ELj48EEENS2_ILj0EEEEEEDaSR_,($_ZN7cutlass13device_kernelIN5flash19enable_sm80_to_sm89INS1_16FlashAttnBwdSm80INS1_25CollectiveMainloopBwdSm80ILi2ELi2EN4cute5tupleIJNS5_1CILi128EEES8_NS7_ILi64EEEEEENS_10bfloat16_tEfNS_4arch4Sm80ELb0ELb0ELb1ELb0ELb0ELb0ELb0ELb0ELi2ELi4ELi4ELi4ELb0EEENS1_21CollectiveEpilogueBwdISA_SB_SD_Li256ELb0ELb0ELi2EEENS1_19SingleTileSchedulerILb0ELb0ELb0ELi128EEEEEEEEEvNT_6ParamsE$_ZZN4cute13to_mixed_bitsINS_5tupleIJNS1_IJNS_1CILi4EEENS2_ILi8EEEEEES3_NS2_ILi1EEEEEENS1_IJNS1_IJNS2_ILi128EEENS2_ILi0EEEEEENS2_ILi16EEES9_EEENS1_IJNS1_IJiiEEEiS9_EEEEEDaRKT_RKT0_RKT1_ENKUlRKT_RKT0_RKT1_E_clIS3_SB_iEEDaSQ_ST_SW_ - $_ZN7cutlass13device_kernelIN5flash19enable_sm80_to_sm89INS1_16FlashAttnBwdSm80INS1_25CollectiveMainloopBwdSm80ILi2ELi2EN4cute5tupleIJNS5_1CILi128EEES8_NS7_ILi64EEEEEENS_10bfloat16_tEfNS_4arch4Sm80ELb0ELb0ELb1ELb0ELb0ELb0ELb0ELb0ELi2ELi4ELi4ELi4ELb0EEENS1_21CollectiveEpilogueBwdISA_SB_SD_Li256ELb0ELb0ELi2EEENS1_19SingleTileSchedulerILb0ELb0ELb0ELi128EEEEEEEEEvNT_6ParamsE$_ZZN4cute13to_mixed_bitsINS_5tupleIJNS1_IJNS_1CILi4EEENS2_ILi8EEEEEES3_NS2_ILi1EEEEEENS1_IJNS1_IJNS2_ILi128EEENS2_ILi0EEEEEENS2_ILi16EEES9_EEENS1_IJNS1_IJiiEEEiS9_EEEEEDaRKT_RKT0_RKT1_ENKUlDpRKT_E_clIJNS_9MixedBitsILj0ELj384EEENSU_ILj0ELj48EEENS2_ILj0EEEEEEDaSR_)
$_ZN7cutlass13device_kernelIN5flash19enable_sm80_to_sm89INS1_16FlashAttnBwdSm80INS1_25CollectiveMainloopBwdSm80ILi2ELi2EN4cute5tupleIJNS5_1CILi128EEES8_NS7_ILi64EEEEEENS_10bfloat16_tEfNS_4arch4Sm80ELb0ELb0ELb1ELb0ELb0ELb0ELb0ELb0ELi2ELi4ELi4ELi4ELb0EEENS1_21CollectiveEpilogueBwdISA_SB_SD_Li256ELb0ELb0ELi2EEENS1_19SingleTileSchedulerILb0ELb0ELb0ELi128EEEEEEEEEvNT_6ParamsE$_ZZN4cute13to_mixed_bitsINS_5tupleIJNS1_IJNS_1CILi4EEENS2_ILi8EEEEEES3_NS2_ILi1EEEEEENS1_IJNS1_IJNS2_ILi128EEENS2_ILi0EEEEEENS2_ILi16EEES9_EEENS1_IJNS1_IJiiEEEiS9_EEEEEDaRKT_RKT0_RKT1_ENKUlDpRKT_E_clIJNS_9MixedBitsILj0ELj384EEENSU_ILj0ELj48EEENS2_ILj0EEEEEEDaSR_:
[----:B------:R-:W-:Y:S01]  /*bd30*/  IMAD.MOV.U32 R8, RZ, RZ, R2 ;  /* 0x000000ffff087224 */ /* 0x000fe200078e0002 */
[----:B------:R-:W-:Y:S01]  /*bd40*/  LOP3.LUT R6, R5, 0x30, RZ, 0xc0, !PT ;  /* 0x0000003005067812 */ /* 0x000fe200078ec0ff */
[----:B------:R-:W-:-:S03]  /*bd50*/  IMAD.MOV.U32 R9, RZ, RZ, 0x0 ;  /* 0x00000000ff097424 */ /* 0x000fc600078e00ff */
[----:B------:R-:W-:Y:S01]  /*bd60*/  LOP3.LUT R3, R6, 0x1b0, R3, 0x78, !PT ;  /* 0x000001b006037812 */ /* 0x000fe200078e7803 */
[----:B------:R-:W-:Y:S06]  /*bd70*/  RET.REL.NODEC R8 `(_ZN7cutlass13device_kernelIN5flash19enable_sm80_to_sm89INS1_16FlashAttnBwdSm80INS1_25CollectiveMainloopBwdSm80ILi2ELi2EN4cute5tupleIJNS5_1CILi128EEES8_NS7_ILi64EEEEEENS_10bfloat16_tEfNS_4arch4Sm80ELb0ELb0ELb1ELb0ELb0ELb0ELb0ELb0ELi2ELi4ELi4ELi4ELb0EEENS1_21CollectiveEpilogueBwdISA_SB_SD_Li256ELb0ELb0ELi2EEENS1_19SingleTileSchedulerILb0ELb0ELb0ELi128EEEEEEEEEvNT_6ParamsE) ;  /* 0xffff428008007950 */ /* 0x000fec0003c3ffff */
        .type           $_ZN7cutlass13device_kernelIN5flash19enable_sm80_to_sm89INS1_16FlashAttnBwdSm80INS1_25CollectiveMainloopBwdSm80ILi2ELi2EN4cute5tupleIJNS5_1CILi128EEES8_NS7_ILi64EEEEEENS_10bfloat16_tEfNS_4arch4Sm80ELb0ELb0ELb1ELb0ELb0ELb0ELb0ELb0ELi2ELi4ELi4ELi4ELb0EEENS1_21CollectiveEpilogueBwdISA_SB_SD_Li256ELb0ELb0ELi2EEENS1_19SingleTileSchedulerILb0ELb0ELb0ELi128EEEEEEEEEvNT_6ParamsE$_ZZN4cute13to_mixed_bitsINS_5tupleIJNS1_IJNS_1CILi4EEENS2_ILi8EEEEEES3_NS2_ILi1EEEEEENS1_IJNS1_IJNS2_ILi128EEENS2_ILi0EEEEEENS2_ILi16EEES9_EEENS1_IJNS1_IJiiEEEiS9_EEEEEDaRKT_RKT0_RKT1_ENKUlRKT_RKT0_RKT1_E_clIS3_SB_iEEDaSQ_ST_SW_,@function
        .size           $_ZN7cutlass13device_kernelIN5flash19enable_sm80_to_sm89INS1_16FlashAttnBwdSm80INS1_25CollectiveMainloopBwdSm80ILi2ELi2EN4cute5tupleIJNS5_1CILi128EEES8_NS7_ILi64EEEEEENS_10bfloat16_tEfNS_4arch4Sm80ELb0ELb0ELb1ELb0ELb0ELb0ELb0ELb0ELi2ELi4ELi4ELi4ELb0EEENS1_21CollectiveEpilogueBwdISA_SB_SD_Li256ELb0ELb0ELi2EEENS1_19SingleTileSchedulerILb0ELb0ELb0ELi128EEEEEEEEEvNT_6ParamsE$_ZZN4cute13to_mixed_bitsINS_5tupleIJNS1_IJNS_1CILi4EEENS2_ILi8EEEEEES3_NS2_ILi1EEEEEENS1_IJNS1_IJNS2_ILi128EEENS2_ILi0EEEEEENS2_ILi16EEES9_EEENS1_IJNS1_IJiiEEEiS9_EEEEEDaRKT_RKT0_RKT1_ENKUlRKT_RKT0_RKT1_E_clIS3_SB_iEEDaSQ_ST_SW_,($_ZN7cutlass13device_kernelIN5flash19enable_sm80_to_sm89INS1_16FlashAttnBwdSm80INS1_25CollectiveMainloopBwdSm80ILi2ELi2EN4cute5tupleIJNS5_1CILi128EEES8_NS7_ILi64EEEEEENS_10bfloat16_tEfNS_4arch4Sm80ELb0ELb0ELb1ELb0ELb0ELb0ELb0ELb0ELi2ELi4ELi4ELi4ELb0EEENS1_21CollectiveEpilogueBwdISA_SB_SD_Li256ELb0ELb0ELi2EEENS1_19SingleTileSchedulerILb0ELb0ELb0ELi128EEEEEEEEEvNT_6ParamsE$_ZZN4cute13to_mixed_bitsINS_5tupleIJNS1_IJNS_1CILi4EEENS2_ILi8EEEEEES3_NS2_ILi1EEEEEENS1_IJNS1_IJNS2_ILi128EEENS2_ILi0EEEEEENS2_ILi16EEES9_EEENS1_IJNS1_IJiiEEEiS9_EEEEEDaRKT_RKT0_RKT1_ENKUlRKT_RKT0_RKT1_E_clIS5_SA_SD_EEDaSQ_ST_SW_ - $_ZN7cutlass13device_kernelIN5flash19enable_sm80_to_sm89INS1_16FlashAttnBwdSm80INS1_25CollectiveMainloopBwdSm80ILi2ELi2EN4cute5tupleIJNS5_1CILi128EEES8_NS7_ILi64EEEEEENS_10bfloat16_tEfNS_4arch4Sm80ELb0ELb0ELb1ELb0ELb0ELb0ELb0ELb0ELi2ELi4ELi4ELi4ELb0EEENS1_21CollectiveEpilogueBwdISA_SB_SD_Li256ELb0ELb0ELi2EEENS1_19SingleTileSchedulerILb0ELb0ELb0ELi128EEEEEEEEEvNT_6ParamsE$_ZZN4cute13to_mixed_bitsINS_5tupleIJNS1_IJNS_1CILi4EEENS2_ILi8EEEEEES3_NS2_ILi1EEEEEENS1_IJNS1_IJNS2_ILi128EEENS2_ILi0EEEEEENS2_ILi16EEES9_EEENS1_IJNS1_IJiiEEEiS9_EEEEEDaRKT_RKT0_RKT1_ENKUlRKT_RKT0_RKT1_E_clIS3_SB_iEEDaSQ_ST_SW_)
$_ZN7cutlass13device_kernelIN5flash19enable_sm80_to_sm89INS1_16FlashAttnBwdSm80INS1_25CollectiveMainloopBwdSm80ILi2ELi2EN4cute5tupleIJNS5_1CILi128EEES8_NS7_ILi64EEEEEENS_10bfloat16_tEfNS_4arch4Sm80ELb0ELb0ELb1ELb0ELb0ELb0ELb0ELb0ELi2ELi4ELi4ELi4ELb0EEENS1_21CollectiveEpilogueBwdISA_SB_SD_Li256ELb0ELb0ELi2EEENS1_19SingleTileSchedulerILb0ELb0ELb0ELi128EEEEEEEEEvNT_6ParamsE$_ZZN4cute13to_mixed_bitsINS_5tupleIJNS1_IJNS_1CILi4EEENS2_ILi8EEEEEES3_NS2_ILi1EEEEEENS1_IJNS1_IJNS2_ILi128EEENS2_ILi0EEEEEENS2_ILi16EEES9_EEENS1_IJNS1_IJiiEEEiS9_EEEEEDaRKT_RKT0_RKT1_ENKUlRKT_RKT0_RKT1_E_clIS3_SB_iEEDaSQ_ST_SW_:
[----:B------:R-:W-:Y:S01]  /*bd80*/  MOV R8, R6 ;  /* 0x0000000600087202 */ /* 0x000fe20000000f00 */
[----:B------:R-:W-:Y:S02]  /*bd90*/  IMAD.MOV.U32 R9, RZ, RZ, 0x0 ;  /* 0x00000000ff097424 */ /* 0x000fe400078e00ff */
[----:B------:R-:W-:-:S05]  /*bda0*/  IMAD.SHL.U32 R2, R36, 0x10, RZ ;  /* 0x0000001024027824 */ /* 0x000fca00078e00ff */
[----:B------:R-:W-:Y:S01]  /*bdb0*/  LOP3.LUT R2, R2, 0x30, RZ, 0xc0, !PT ;  /* 0x0000003002027812 */ /* 0x000fe200078ec0ff */
[----:B------:R-:W-:Y:S06]  /*bdc0*/  RET.REL.NODEC R8 `(_ZN7cutlass13device_kernelIN5flash19enable_sm80_to_sm89INS1_16FlashAttnBwdSm80INS1_25CollectiveMainloopBwdSm80ILi2ELi2EN4cute5tupleIJNS5_1CILi128EEES8_NS7_ILi64EEEEEENS_10bfloat16_tEfNS_4arch4Sm80ELb0ELb0ELb1ELb0ELb0ELb0ELb0ELb0ELi2ELi4ELi4ELi4ELb0EEENS1_21CollectiveEpilogueBwdISA_SB_SD_Li256ELb0ELb0ELi2EEENS1_19SingleTileSchedulerILb0ELb0ELb0ELi128EEEEEEEEEvNT_6ParamsE) ;  /* 0xffff423008007950 */ /* 0x000fec0003c3ffff */
        .type           $_ZN7cutlass13device_kernelIN5flash19enable_sm80_to_sm89INS1_16FlashAttnBwdSm80INS1_25CollectiveMainloopBwdSm80ILi2ELi2EN4cute5tupleIJNS5_1CILi128EEES8_NS7_ILi64EEEEEENS_10bfloat16_tEfNS_4arch4Sm80ELb0ELb0ELb1ELb0ELb0ELb0ELb0ELb0ELi2ELi4ELi4ELi4ELb0EEENS1_21CollectiveEpilogueBwdISA_SB_SD_Li256ELb0ELb0ELi2EEENS1_19SingleTileSchedulerILb0ELb0ELb0ELi128EEEEEEEEEvNT_6ParamsE$_ZZN4cute13to_mixed_bitsINS_5tupleIJNS1_IJNS_1CILi4EEENS2_ILi8EEEEEES3_NS2_ILi1EEEEEENS1_IJNS1_IJNS2_ILi128EEENS2_ILi0EEEEEENS2_ILi16EEES9_EEENS1_IJNS1_IJiiEEEiS9_EEEEEDaRKT_RKT0_RKT1_ENKUlRKT_RKT0_RKT1_E_clIS5_SA_SD_EEDaSQ_ST_SW_,@function
        .size           $_ZN7cutlass13device_kernelIN5flash19enable_sm80_to_sm89INS1_16FlashAttnBwdSm80INS1_25CollectiveMainloopBwdSm80ILi2ELi2EN4cute5tupleIJNS5_1CILi128EEES8_NS7_ILi64EEEEEENS_10bfloat16_tEfNS_4arch4Sm80ELb0ELb0ELb1ELb0ELb0ELb0ELb0ELb0ELi2ELi4ELi4ELi4ELb0EEENS1_21CollectiveEpilogueBwdISA_SB_SD_Li256ELb0ELb0ELi2EEENS1_19SingleTileSchedulerILb0ELb0ELb0ELi128EEEEEEEEEvNT_6ParamsE$_ZZN4cute13to_mixed_bitsINS_5tupleIJNS1_IJNS_1CILi4EEENS2_ILi8EEEEEES3_NS2_ILi1EEEEEENS1_IJNS1_IJNS2_ILi128EEENS2_ILi0EEEEEENS2_ILi16EEES9_EEENS1_IJNS1_IJiiEEEiS9_EEEEEDaRKT_RKT0_RKT1_ENKUlRKT_RKT0_RKT1_E_clIS5_SA_SD_EEDaSQ_ST_SW_,($_ZN7cutlass13device_kernelIN5flash19enable_sm80_to_sm89INS1_16FlashAttnBwdSm80INS1_25CollectiveMainloopBwdSm80ILi2ELi2EN4cute5tupleIJNS5_1CILi128EEES8_NS7_ILi64EEEEEENS_10bfloat16_tEfNS_4arch4Sm80ELb0ELb0ELb1ELb0ELb0ELb0ELb0ELb0ELi2ELi4ELi4ELi4ELb0EEENS1_21CollectiveEpilogueBwdISA_SB_SD_Li256ELb0ELb0ELi2EEENS1_19SingleTileSchedulerILb0ELb0ELb0ELi128EEEEEEEEEvNT_6ParamsE$_ZZN4cute13to_mixed_bitsINS_5tupleIJNS_1CILi4EEENS2_ILi8EEEEEENS1_IJNS2_ILi0EEENS2_ILi64EEEEEENS1_IJiiEEEEEDaRKT_RKT0_RKT1_ENKUlDpRKT_E_clIJNS2_ILj0EEENS_9MixedBitsILj0ELj448EEEEEEDaSM_ - $_ZN7cutlass13device_kernelIN5flash19enable_sm80_to_sm89INS1_16FlashAttnBwdSm80INS1_25CollectiveMainloopBwdSm80ILi2ELi2EN4cute5tupleIJNS5_1CILi128EEES8_NS7_ILi64EEEEEENS_10bfloat16_tEfNS_4arch4Sm80ELb0ELb0ELb1ELb0ELb0ELb0ELb0ELb0ELi2ELi4ELi4ELi4ELb0EEENS1_21CollectiveEpilogueBwdISA_SB_SD_Li256ELb0ELb0ELi2EEENS1_19SingleTileSchedulerILb0ELb0ELb0ELi128EEEEEEEEEvNT_6ParamsE$_ZZN4cute13to_mixed_bitsINS_5tupleIJNS1_IJNS_1CILi4EEENS2_ILi8EEEEEES3_NS2_ILi1EEEEEENS1_IJNS1_IJNS2_ILi128EEENS2_ILi0EEEEEENS2_ILi16EEES9_EEENS1_IJNS1_IJiiEEEiS9_EEEEEDaRKT_RKT0_RKT1_ENKUlRKT_RKT0_RKT1_E_clIS5_SA_SD_EEDaSQ_ST_SW_)
$_ZN7cutlass13device_kernelIN5flash19enable_sm80_to_sm89INS1_16FlashAttnBwdSm80INS1_25CollectiveMainloopBwdSm80ILi2ELi2EN4cute5tupleIJNS5_1CILi128EEES8_NS7_ILi64EEEEEENS_10bfloat16_tEfNS_4arch4Sm80ELb0ELb0ELb1ELb0ELb0ELb0ELb0ELb0ELi2ELi4ELi4ELi4ELb0EEENS1_21CollectiveEpilogueBwdISA_SB_SD_Li256ELb0ELb0ELi2EEENS1_19SingleTileSchedulerILb0ELb0ELb0ELi128EEEEEEEEEvNT_6ParamsE$_ZZN4cute13to_mixed_bitsINS_5tupleIJNS1_IJNS_1CILi4EEENS2_ILi8EEEEEES3_NS2_ILi1EEEEEENS1_IJNS1_IJNS2_ILi128EEENS2_ILi0EEEEEENS2_ILi16EEES9_EEENS1_IJNS1_IJiiEEEiS9_EEEEEDaRKT_RKT0_RKT1_ENKUlRKT_RKT0_RKT1_E_clIS5_SA_SD_EEDaSQ_ST_SW_:
        /* <DEDUP_REMOVED lines=8> */
        .type           $_ZN7cutlass13device_kernelIN5flash19enable_sm80_to_sm89INS1_16FlashAttnBwdSm80INS1_25CollectiveMainloopBwdSm80ILi2ELi2EN4cute5tupleIJNS5_1CILi128EEES8_NS7_ILi64EEEEEENS_10bfloat16_tEfNS_4arch4Sm80ELb0ELb0ELb1ELb0ELb0ELb0ELb0ELb0ELi2ELi4ELi4ELi4ELb0EEENS1_21CollectiveEpilogueBwdISA_SB_SD_Li256ELb0ELb0ELi2EEENS1_19SingleTileSchedulerILb0ELb0ELb0ELi128EEEEEEEEEvNT_6ParamsE$_ZZN4cute13to_mixed_bitsINS_5tupleIJNS_1CILi4EEENS2_ILi8EEEEEENS1_IJNS2_ILi0EEENS2_ILi64EEEEEENS1_IJiiEEEEEDaRKT_RKT0_RKT1_ENKUlDpRKT_E_clIJNS2_ILj0EEENS_9MixedBitsILj0ELj448EEEEEEDaSM_,@function
        .size           $_ZN7cutlass13device_kernelIN5flash19enable_sm80_to_sm89INS1_16FlashAttnBwdSm80INS1_25CollectiveMainloopBwdSm80ILi2ELi2EN4cute5tupleIJNS5_1CILi128EEES8_NS7_ILi64EEEEEENS_10bfloat16_tEfNS_4arch4Sm80ELb0ELb0ELb1ELb0ELb0ELb0ELb0ELb0ELi2ELi4ELi4ELi4ELb0EEENS1_21CollectiveEpilogueBwdISA_SB_SD_Li256ELb0ELb0ELi2EEENS1_19SingleTileSchedulerILb0ELb0ELb0ELi128EEEEEEEEEvNT_6ParamsE$_ZZN4cute13to_mixed_bitsINS_5tupleIJNS_1CILi4EEENS2_ILi8EEEEEENS1_IJNS2_ILi0EEENS2_ILi64EEEEEENS1_IJiiEEEEEDaRKT_RKT0_RKT1_ENKUlDpRKT_E_clIJNS2_ILj0EEENS_9MixedBitsILj0ELj448EEEEEEDaSM_,($_ZN7cutlass13device_kernelIN5flash19enable_sm80_to_sm89INS1_16FlashAttnBwdSm80INS1_25CollectiveMainloopBwdSm80ILi2ELi2EN4cute5tupleIJNS5_1CILi128EEES8_NS7_ILi64EEEEEENS_10bfloat16_tEfNS_4arch4Sm80ELb0ELb0ELb1ELb0ELb0ELb0ELb0ELb0ELi2ELi4ELi4ELi4ELb0EEENS1_21CollectiveEpilogueBwdISA_SB_SD_Li256ELb0ELb0ELi2EEENS1_19SingleTileSchedulerILb0ELb0ELb0ELi128EEEEEEEEEvNT_6ParamsE$_ZZN4cute13to_mixed_bitsINS_5tupleIJNS_1CILi4EEENS2_ILi8EEEEEENS1_IJNS2_ILi0EEENS2_ILi64EEEEEENS1_IJiiEEEEEDaRKT_RKT0_RKT1_ENKUlRKT_RKT0_RKT1_E_clIS4_S7_iEEDaSL_SO_SR_ - $_ZN7cutlass13device_kernelIN5flash19enable_sm80_to_sm89INS1_16FlashAttnBwdSm80INS1_25CollectiveMainloopBwdSm80ILi2ELi2EN4cute5tupleIJNS5_1CILi128EEES8_NS7_ILi64EEEEEENS_10bfloat16_tEfNS_4arch4Sm80ELb0ELb0ELb1ELb0ELb0ELb0ELb0ELb0ELi2ELi4ELi4ELi4ELb0EEENS1_21CollectiveEpilogueBwdISA_SB_SD_Li256ELb0ELb0ELi2EEENS1_19SingleTileSchedulerILb0ELb0ELb0ELi128EEEEEEEEEvNT_6ParamsE$_ZZN4cute13to_mixed_bitsINS_5tupleIJNS_1CILi4EEENS2_ILi8EEEEEENS1_IJNS2_ILi0EEENS2_ILi64EEEEEENS1_IJiiEEEEEDaRKT_RKT0_RKT1_ENKUlDpRKT_E_clIJNS2_ILj0EEENS_9MixedBitsILj0ELj448EEEEEEDaSM_)
$_ZN7cutlass13device_kernelIN5flash19enable_sm80_to_sm89INS1_16FlashAttnBwdSm80INS1_25CollectiveMainloopBwdSm80ILi2ELi2EN4cute5tupleIJNS5_1CILi128EEES8_NS7_ILi64EEEEEENS_10bfloat16_tEfNS_4arch4Sm80ELb0ELb0ELb1ELb0ELb0ELb0ELb0ELb0ELi2ELi4ELi4ELi4ELb0EEENS1_21CollectiveEpilogueBwdISA_SB_SD_Li256ELb0ELb0ELi2EEENS1_19SingleTileSchedulerILb0ELb0ELb0ELi128EEEEEEEEEvNT_6ParamsE$_ZZN4cute13to_mixed_bitsINS_5tupleIJNS_1CILi4EEENS2_ILi8EEEEEENS1_IJNS2_ILi0EEENS2_ILi64EEEEEENS1_IJiiEEEEEDaRKT_RKT0_RKT1_ENKUlDpRKT_E_clIJNS2_ILj0EEENS_9MixedBitsILj0ELj448EEEEEEDaSM_:
[----:B------:R-:W-:Y:S01]  /*be50*/  IMAD.MOV.U32 R8, RZ, RZ, R2 ;  /* 0x000000ffff087224 */ /* 0x000fe200078e0002 */
[----:B------:R-:W-:Y:S02]  /*be60*/  MOV R9, 0x0 ;  /* 0x0000000000097802 */ /* 0x000fe40000000f00 */
[----:B------:R-:W-:Y:S02]  /*be70*/  LOP3.LUT R3, R3, 0x1c0, RZ, 0xc0, !PT ;  /* 0x000001c003037812 */ /* 0x000fe400078ec0ff */
[----:B------:R-:W-:Y:S05]  /*be80*/  RET.REL.NODEC R8 `(_ZN7cutlass13device_kernelIN5flash19enable_sm80_to_sm89INS1_16FlashAttnBwdSm80INS1_25CollectiveMainloopBwdSm80ILi2ELi2EN4cute5tupleIJNS5_1CILi128EEES8_NS7_ILi64EEEEEENS_10bfloat16_tEfNS_4arch4Sm80ELb0ELb0ELb1ELb0ELb0ELb0ELb0ELb0ELi2ELi4ELi4ELi4ELb0EEENS1_21CollectiveEpilogueBwdISA_SB_SD_Li256ELb0ELb0ELi2EEENS1_19SingleTileSchedulerILb0ELb0ELb0ELi128EEEEEEEEEvNT_6ParamsE) ;  /* 0xffff417008007950 */ /* 0x000fea0003c3ffff */
        .type           $_ZN7cutlass13device_kernelIN5flash19enable_sm80_to_sm89INS1_16FlashAttnBwdSm80INS1_25CollectiveMainloopBwdSm80ILi2ELi2EN4cute5tupleIJNS5_1CILi128EEES8_NS7_ILi64EEEEEENS_10bfloat16_tEfNS_4arch4Sm80ELb0ELb0ELb1ELb0ELb0ELb0ELb0ELb0ELi2ELi4ELi4ELi4ELb0EEENS1_21CollectiveEpilogueBwdISA_SB_SD_Li256ELb0ELb0ELi2EEENS1_19SingleTileSchedulerILb0ELb0ELb0ELi128EEEEEEEEEvNT_6ParamsE$_ZZN4cute13to_mixed_bitsINS_5tupleIJNS_1CILi4EEENS2_ILi8EEEEEENS1_IJNS2_ILi0EEENS2_ILi64EEEEEENS1_IJiiEEEEEDaRKT_RKT0_RKT1_ENKUlRKT_RKT0_RKT1_E_clIS4_S7_iEEDaSL_SO_SR_,@function
        .size           $_ZN7cutlass13device_kernelIN5flash19enable_sm80_to_sm89INS1_16FlashAttnBwdSm80INS1_25CollectiveMainloopBwdSm80ILi2ELi2EN4cute5tupleIJNS5_1CILi128EEES8_NS7_ILi64EEEEEENS_10bfloat16_tEfNS_4arch4Sm80ELb0ELb0ELb1ELb0ELb0ELb0ELb0ELb0ELi2ELi4ELi4ELi4ELb0EEENS1_21CollectiveEpilogueBwdISA_SB_SD_Li256ELb0ELb0ELi2EEENS1_19SingleTileSchedulerILb0ELb0ELb0ELi128EEEEEEEEEvNT_6ParamsE$_ZZN4cute13to_mixed_bitsINS_5tupleIJNS_1CILi4EEENS2_ILi8EEEEEENS1_IJNS2_ILi0EEENS2_ILi64EEEEEENS1_IJiiEEEEEDaRKT_RKT0_RKT1_ENKUlRKT_RKT0_RKT1_E_clIS4_S7_iEEDaSL_SO_SR_,($_ZN7cutlass13device_kernelIN5flash19enable_sm80_to_sm89INS1_16FlashAttnBwdSm80INS1_25CollectiveMainloopBwdSm80ILi2ELi2EN4cute5tupleIJNS5_1CILi128EEES8_NS7_ILi64EEEEEENS_10bfloat16_tEfNS_4arch4Sm80ELb0ELb0ELb1ELb0ELb0ELb0ELb0ELb0ELi2ELi4ELi4ELi4ELb0EEENS1_21CollectiveEpilogueBwdISA_SB_SD_Li256ELb0ELb0ELi2EEENS1_19SingleTileSchedulerILb0ELb0ELb0ELi128EEEEEEEEEvNT_6ParamsE$_ZZN4cute13to_mixed_bitsINS_5tupleIJNS_1CILi4EEENS2_ILi8EEEEEENS1_IJNS2_ILi128EEENS2_ILi0EEEEEENS1_IJiiEEEEEDaRKT_RKT0_RKT1_ENKUlDpRKT_E_clIJNS_9MixedBitsILj0ELj384EEENS2_ILj0EEEEEEDaSM_ - $_ZN7cutlass13device_kernelIN5flash19enable_sm80_to_sm89INS1_16FlashAttnBwdSm80INS1_25CollectiveMainloopBwdSm80ILi2ELi2EN4cute5tupleIJNS5_1CILi128EEES8_NS7_ILi64EEEEEENS_10bfloat16_tEfNS_4arch4Sm80ELb0ELb0ELb1ELb0ELb0ELb0ELb0ELb0ELi2ELi4ELi4ELi4ELb0EEENS1_21CollectiveEpilogueBwdISA_SB_SD_Li256ELb0ELb0ELi2EEENS1_19SingleTileSchedulerILb0ELb0ELb0ELi128EEEEEEEEEvNT_6ParamsE$_ZZN4cute13to_mixed_bitsINS_5tupleIJNS_1CILi4EEENS2_ILi8EEEEEENS1_IJNS2_ILi0EEENS2_ILi64EEEEEENS1_IJiiEEEEEDaRKT_RKT0_RKT1_ENKUlRKT_RKT0_RKT1_E_clIS4_S7_iEEDaSL_SO_SR_)
$_ZN7cutlass13device_kernelIN5flash19enable_sm80_to_sm89INS1_16FlashAttnBwdSm80INS1_25CollectiveMainloopBwdSm80ILi2ELi2EN4cute5tupleIJNS5_1CILi128EEES8_NS7_ILi64EEEEEENS_10bfloat16_tEfNS_4arch4Sm80ELb0ELb0ELb1ELb0ELb0ELb0ELb0ELb0ELi2ELi4ELi4ELi4ELb0EEENS1_21CollectiveEpilogueBwdISA_SB_SD_Li256ELb0ELb0ELi2EEENS1_19SingleTileSchedulerILb0ELb0ELb0ELi128EEEEEEEEEvNT_6ParamsE$_ZZN4cute13to_mixed_bitsINS_5tupleIJNS_1CILi4EEENS2_ILi8EEEEEENS1_IJNS2_ILi0EEENS2_ILi64EEEEEENS1_IJiiEEEEEDaRKT_RKT0_RKT1_ENKUlRKT_RKT0_RKT1_E_clIS4_S7_iEEDaSL_SO_SR_:
[----:B------:R-:W-:Y:S01]  /*be90*/  MOV R8, R2 ;  /* 0x0000000200087202 */ /* 0x000fe20000000f00 */
[----:B------:R-:W-:Y:S02]  /*bea0*/  IMAD.MOV.U32 R9, RZ, RZ, 0x0 ;  /* 0x00000000ff097424 */ /* 0x000fe400078e00ff */
[----:B------:R-:W-:-:S05]  /*beb0*/  IMAD.SHL.U32 R3, R3, 0x40, RZ ;  /* 0x0000004003037824 */ /* 0x000fca00078e00ff */
[----:B------:R-:W-:Y:S01]  /*bec0*/  LOP3.LUT R3, R3, 0x1c0, RZ, 0xc0, !PT ;  /* 0x000001c003037812 */ /* 0x000fe200078ec0ff */
[----:B------:R-:W-:Y:S06]  /*bed0*/  RET.REL.NODEC R8 `(_ZN7cutlass13device_kernelIN5flash19enable_sm80_to_sm89INS1_16FlashAttnBwdSm80INS1_25CollectiveMainloopBwdSm80ILi2ELi2EN4cute5tupleIJNS5_1CILi128EEES8_NS7_ILi64EEEEEENS_10bfloat16_tEfNS_4arch4Sm80ELb0ELb0ELb1ELb0ELb0ELb0ELb0ELb0ELi2ELi4ELi4ELi4ELb0EEENS1_21CollectiveEpilogueBwdISA_SB_SD_Li256ELb0ELb0ELi2EEENS1_19SingleTileSchedulerILb0ELb0ELb0ELi128EEEEEEEEEvNT_6ParamsE) ;  /* 0xffff412008007950 */ /* 0x000fec0003c3ffff */
        .type           $_ZN7cutlass13device_kernelIN5flash19enable_sm80_to_sm89INS1_16FlashAttnBwdSm80INS1_25CollectiveMainloopBwdSm80ILi2ELi2EN4cute5tupleIJNS5_1CILi128EEES8_NS7_ILi64EEEEEENS_10bfloat16_tEfNS_4arch4Sm80ELb0ELb0ELb1ELb0ELb0ELb0ELb0ELb0ELi2ELi4ELi4ELi4ELb0EEENS1_21CollectiveEpilogueBwdISA_SB_SD_Li256ELb0ELb0ELi2EEENS1_19SingleTileSchedulerILb0ELb0ELb0ELi128EEEEEEEEEvNT_6ParamsE$_ZZN4cute13to_mixed_bitsINS_5tupleIJNS_1CILi4EEENS2_ILi8EEEEEENS1_IJNS2_ILi128EEENS2_ILi0EEEEEENS1_IJiiEEEEEDaRKT_RKT0_RKT1_ENKUlDpRKT_E_clIJNS_9MixedBitsILj0ELj384EEENS2_ILj0EEEEEEDaSM_,@function
        .size           $_ZN7cutlass13device_kernelIN5flash19enable_sm80_to_sm89INS1_16FlashAttnBwdSm80INS1_25CollectiveMainloopBwdSm80ILi2ELi2EN4cute5tupleIJNS5_1CILi128EEES8_NS7_ILi64EEEEEENS_10bfloat16_tEfNS_4arch4Sm80ELb0ELb0ELb1ELb0ELb0ELb0ELb0ELb0ELi2ELi4ELi4ELi4ELb0EEENS1_21CollectiveEpilogueBwdISA_SB_SD_Li256ELb0ELb0ELi2EEENS1_19SingleTileSchedulerILb0ELb0ELb0ELi128EEEEEEEEEvNT_6ParamsE$_ZZN4cute13to_mixed_bitsINS_5tupleIJNS_1CILi4EEENS2_ILi8EEEEEENS1_IJNS2_ILi128EEENS2_ILi0EEEEEENS1_IJiiEEEEEDaRKT_RKT0_RKT1_ENKUlDpRKT_E_clIJNS_9MixedBitsILj0ELj384EEENS2_ILj0EEEEEEDaSM_,($_ZN7cutlass13device_kernelIN5flash19enable_sm80_to_sm89INS1_16FlashAttnBwdSm80INS1_25CollectiveMainloopBwdSm80ILi2ELi2EN4cute5tupleIJNS5_1CILi128EEES8_NS7_ILi64EEEEEENS_10bfloat16_tEfNS_4arch4Sm80ELb0ELb0ELb1ELb0ELb0ELb0ELb0ELb0ELi2ELi4ELi4ELi4ELb0EEENS1_21CollectiveEpilogueBwdISA_SB_SD_Li256ELb0ELb0ELi2EEENS1_19SingleTileSchedulerILb0ELb0ELb0ELi128EEEEEEEEEvNT_6ParamsE$_ZZN4cute13to_mixed_bitsINS_5tupleIJNS_1CILi4EEENS2_ILi8EEEEEENS1_IJNS2_ILi128EEENS2_ILi0EEEEEENS1_IJiiEEEEEDaRKT_RKT0_RKT1_ENKUlRKT_RKT0_RKT1_E_clIS3_S6_iEEDaSL_SO_SR_ - $_ZN7cutlass13device_kernelIN5flash19enable_sm80_to_sm89INS1_16FlashAttnBwdSm80INS1_25CollectiveMainloopBwdSm80ILi2ELi2EN4cute5tupleIJNS5_1CILi128EEES8_NS7_ILi64EEEEEENS_10bfloat16_tEfNS_4arch4Sm80ELb0ELb0ELb1ELb0ELb0ELb0ELb0ELb0ELi2ELi4ELi4ELi4ELb0EEENS1_21CollectiveEpilogueBwdISA_SB_SD_Li256ELb0ELb0ELi2EEENS1_19SingleTileSchedulerILb0ELb0ELb0ELi128EEEEEEEEEvNT_6ParamsE$_ZZN4cute13to_mixed_bitsINS_5tupleIJNS_1CILi4EEENS2_ILi8EEEEEENS1_IJNS2_ILi128EEENS2_ILi0EEEEEENS1_IJiiEEEEEDaRKT_RKT0_RKT1_ENKUlDpRKT_E_clIJNS_9MixedBitsILj0ELj384EEENS2_ILj0EEEEEEDaSM_)
$_ZN7cutlass13device_kernelIN5flash19enable_sm80_to_sm89INS1_16FlashAttnBwdSm80INS1_25CollectiveMainloopBwdSm80ILi2ELi2EN4cute5tupleIJNS5_1CILi128EEES8_NS7_ILi64EEEEEENS_10bfloat16_tEfNS_4arch4Sm80ELb0ELb0ELb1ELb0ELb0ELb0ELb0ELb0ELi2ELi4ELi4ELi4ELb0EEENS1_21CollectiveEpilogueBwdISA_SB_SD_Li256ELb0ELb0ELi2EEENS1_19SingleTileSchedulerILb0ELb0ELb0ELi128EEEEEEEEEvNT_6ParamsE$_ZZN4cute13to_mixed_bitsINS_5tupleIJNS_1CILi4EEENS2_ILi8EEEEEENS1_IJNS2_ILi128EEENS2_ILi0EEEEEENS1_IJiiEEEEEDaRKT_RKT0_RKT1_ENKUlDpRKT_E_clIJNS_9MixedBitsILj0ELj384EEENS2_ILj0EEEEEEDaSM_:
[----:B------:R-:W-:Y:S01]  /*bee0*/  IMAD.MOV.U32 R8, RZ, RZ, R2 ;  /* 0x000000ffff087224 */ /* 0x000fe200078e0002 */
[----:B------:R-:W-:Y:S02]  /*bef0*/  MOV R9, 0x0 ;  /* 0x0000000000097802 */ /* 0x000fe40000000f00 */
[----:B------:R-:W-:Y:S02]  /*bf00*/  LOP3.LUT R3, R3, 0x180, RZ, 0xc0, !PT ;  /* 0x0000018003037812 */ /* 0x000fe400078ec0ff */
[----:B------:R-:W-:Y:S05]  /*bf10*/  RET.REL.NODEC R8 `(_ZN7cutlass13device_kernelIN5flash19enable_sm80_to_sm89INS1_16FlashAttnBwdSm80INS1_25CollectiveMainloopBwdSm80ILi2ELi2EN4cute5tupleIJNS5_1CILi128EEES8_NS7_ILi64EEEEEENS_10bfloat16_tEfNS_4arch4Sm80ELb0ELb0ELb1ELb0ELb0ELb0ELb0ELb0ELi2ELi4ELi4ELi4ELb0EEENS1_21CollectiveEpilogueBwdISA_SB_SD_Li256ELb0ELb0ELi2EEENS1_19SingleTileSchedulerILb0ELb0ELb0ELi128EEEEEEEEEvNT_6ParamsE) ;  /* 0xffff40e008007950 */ /* 0x000fea0003c3ffff */
        .type           $_ZN7cutlass13device_kernelIN5flash19enable_sm80_to_sm89INS1_16FlashAttnBwdSm80INS1_25CollectiveMainloopBwdSm80ILi2ELi2EN4cute5tupleIJNS5_1CILi128EEES8_NS7_ILi64EEEEEENS_10bfloat16_tEfNS_4arch4Sm80ELb0ELb0ELb1ELb0ELb0ELb0ELb0ELb0ELi2ELi4ELi4ELi4ELb0EEENS1_21CollectiveEpilogueBwdISA_SB_SD_Li256ELb0ELb0ELi2EEENS1_19SingleTileSchedulerILb0ELb0ELb0ELi128EEEEEEEEEvNT_6ParamsE$_ZZN4cute13to_mixed_bitsINS_5tupleIJNS_1CILi4EEENS2_ILi8EEEEEENS1_IJNS2_ILi128EEENS2_ILi0EEEEEENS1_IJiiEEEEEDaRKT_RKT0_RKT1_ENKUlRKT_RKT0_RKT1_E_clIS3_S6_iEEDaSL_SO_SR_,@function
        .size           $_ZN7cutlass13device_kernelIN5flash19enable_sm80_to_sm89INS1_16FlashAttnBwdSm80INS1_25CollectiveMainloopBwdSm80ILi2ELi2EN4cute5tupleIJNS5_1CILi128EEES8_NS7_ILi64EEEEEENS_10bfloat16_tEfNS_4arch4Sm80ELb0ELb0ELb1ELb0ELb0ELb0ELb0ELb0ELi2ELi4ELi4ELi4ELb0EEENS1_21CollectiveEpilogueBwdISA_SB_SD_Li256ELb0ELb0ELi2EEENS1_19SingleTileSchedulerILb0ELb0ELb0ELi128EEEEEEEEEvNT_6ParamsE$_ZZN4cute13to_mixed_bitsINS_5tupleIJNS_1CILi4EEENS2_ILi8EEEEEENS1_IJNS2_ILi128EEENS2_ILi0EEEEEENS1_IJiiEEEEEDaRKT_RKT0_RKT1_ENKUlRKT_RKT0_RKT1_E_clIS3_S6_iEEDaSL_SO_SR_,($_ZN7cutlass13device_kernelIN5flash19enable_sm80_to_sm89INS1_16FlashAttnBwdSm80INS1_25CollectiveMainloopBwdSm80ILi2ELi2EN4cute5tupleIJNS5_1CILi128EEES8_NS7_ILi64EEEEEENS_10bfloat16_tEfNS_4arch4Sm80ELb0ELb0ELb1ELb0ELb0ELb0ELb0ELb0ELi2ELi4ELi4ELi4ELb0EEENS1_21CollectiveEpilogueBwdISA_SB_SD_Li256ELb0ELb0ELi2EEENS1_19SingleTileSchedulerILb0ELb0ELb0ELi128EEEEEEEEEvNT_6ParamsE$_ZZN4cute14logical_divideINS_5tupleIJNS1_IJNS_1CILi8EEENS2_ILi1EEEEEENS1_IJNS2_ILi2EEEEEEEEENS1_IJNS1_IJS4_NS2_ILi0EEEEEENS1_IJiEEEEEENS1_IJS5_NS_6LayoutIS4_S9_EEEEEEEDaRKNSD_IT_T0_EERKT1_ENKUlRKT_RKT0_E_clINSD_IS7_SB_EESE_EEDaSQ_ST_ - $_ZN7cutlass13device_kernelIN5flash19enable_sm80_to_sm89INS1_16FlashAttnBwdSm80INS1_25CollectiveMainloopBwdSm80ILi2ELi2EN4cute5tupleIJNS5_1CILi128EEES8_NS7_ILi64EEEEEENS_10bfloat16_tEfNS_4arch4Sm80ELb0ELb0ELb1ELb0ELb0ELb0ELb0ELb0ELi2ELi4ELi4ELi4ELb0EEENS1_21CollectiveEpilogueBwdISA_SB_SD_Li256ELb0ELb0ELi2EEENS1_19SingleTileSchedulerILb0ELb0ELb0ELi128EEEEEEEEEvNT_6ParamsE$_ZZN4cute13to_mixed_bitsINS_5tupleIJNS_1CILi4EEENS2_ILi8EEEEEENS1_IJNS2_ILi128EEENS2_ILi0EEEEEENS1_IJiiEEEEEDaRKT_RKT0_RKT1_ENKUlRKT_RKT0_RKT1_E_clIS3_S6_iEEDaSL_SO_SR_)
$_ZN7cutlass13device_kernelIN5flash19enable_sm80_to_sm89INS1_16FlashAttnBwdSm80INS1_25CollectiveMainloopBwdSm80ILi2ELi2EN4cute5tupleIJNS5_1CILi128EEES8_NS7_ILi64EEEEEENS_10bfloat16_tEfNS_4arch4Sm80ELb0ELb0ELb1ELb0ELb0ELb0ELb0ELb0ELi2ELi4ELi4ELi4ELb0EEENS1_21CollectiveEpilogueBwdISA_SB_SD_Li256ELb0ELb0ELi2EEENS1_19SingleTileSchedulerILb0ELb0ELb0ELi128EEEEEEEEEvNT_6ParamsE$_ZZN4cute13to_mixed_bitsINS_5tupleIJNS_1CILi4EEENS2_ILi8EEEEEENS1_IJNS2_ILi128EEENS2_ILi0EEEEEENS1_IJiiEEEEEDaRKT_RKT0_RKT1_ENKUlRKT_RKT0_RKT1_E_clIS3_S6_iEEDaSL_SO_SR_:
[----:B------:R-:W-:Y:S01]  /*bf20*/  MOV R8, R2 ;  /* 0x0000000200087202 */ /* 0x000fe20000000f00 */
[----:B------:R-:W-:Y:S02]  /*bf30*/  IMAD.MOV.U32 R9, RZ, RZ, 0x0 ;  /* 0x00000000ff097424 */ /* 0x000fe400078e00ff */
[----:B------:R-:W-:-:S05]  /*bf40*/  IMAD.SHL.U32 R3, R3, 0x80, RZ ;  /* 0x0000008003037824 */ /* 0x000fca00078e00ff */
[----:B------:R-:W-:Y:S01]  /*bf50*/  LOP3.LUT R3, R3, 0x180, RZ, 0xc0, !PT ;  /* 0x0000018003037812 */ /* 0x000fe200078ec0ff */
[----:B------:R-:W-:Y:S06]  /*bf60*/  RET.REL.NODEC R8 `(_ZN7cutlass13device_kernelIN5flash19enable_sm80_to_sm89INS1_16FlashAttnBwdSm80INS1_25CollectiveMainloopBwdSm80ILi2ELi2EN4cute5tupleIJNS5_1CILi128EEES8_NS7_ILi64EEEEEENS_10bfloat16_tEfNS_4arch4Sm80ELb0ELb0ELb1ELb0ELb0ELb0ELb0ELb0ELi2ELi4ELi4ELi4ELb0EEENS1_21CollectiveEpilogueBwdISA_SB_SD_Li256ELb0ELb0ELi2EEENS1_19SingleTileSchedulerILb0ELb0ELb0ELi128EEEEEEEEEvNT_6ParamsE) ;  /* 0xffff409008007950 */ /* 0x000fec0003c3ffff */
        .type           $_ZN7cutlass13device_kernelIN5flash19enable_sm80_to_sm89INS1_16FlashAttnBwdSm80INS1_25CollectiveMainloopBwdSm80ILi2ELi2EN4cute5tupleIJNS5_1CILi128EEES8_NS7_ILi64EEEEEENS_10bfloat16_tEfNS_4arch4Sm80ELb0ELb0ELb1ELb0ELb0ELb0ELb0ELb0ELi2ELi4ELi4ELi4ELb0EEENS1_21CollectiveEpilogueBwdISA_SB_SD_Li256ELb0ELb0ELi2EEENS1_19SingleTileSchedulerILb0ELb0ELb0ELi128EEEEEEEEEvNT_6ParamsE$_ZZN4cute14logical_divideINS_5tupleIJNS1_IJNS_1CILi8EEENS2_ILi1EEEEEENS1_IJNS2_ILi2EEEEEEEEENS1_IJNS1_IJS4_NS2_ILi0EEEEEENS1_IJiEEEEEENS1_IJS5_NS_6LayoutIS4_S9_EEEEEEEDaRKNSD_IT_T0_EERKT1_ENKUlRKT_RKT0_E_clINSD_IS7_SB_EESE_EEDaSQ_ST_,@function
        .size           $_ZN7cutlass13device_kernelIN5flash19enable_sm80_to_sm89INS1_16FlashAttnBwdSm80INS1_25CollectiveMainloopBwdSm80ILi2ELi2EN4cute5tupleIJNS5_1CILi128EEES8_NS7_ILi64EEEEEENS_10bfloat16_tEfNS_4arch4Sm80ELb0ELb0ELb1ELb0ELb0ELb0ELb0ELb0ELi2ELi4ELi4ELi4ELb0EEENS1_21CollectiveEpilogueBwdISA_SB_SD_Li256ELb0ELb0ELi2EEENS1_19SingleTileSchedulerILb0ELb0ELb0ELi128EEEEEEEEEvNT_6ParamsE$_ZZN4cute14logical_divideINS_5tupleIJNS1_IJNS_1CILi8EEENS2_ILi1EEEEEENS1_IJNS2_ILi2EEEEEEEEENS1_IJNS1_IJS4_NS2_ILi0EEEEEENS1_IJiEEEEEENS1_IJS5_NS_6LayoutIS4_S9_EEEEEEEDaRKNSD_IT_T0_EERKT1_ENKUlRKT_RKT0_E_clINSD_IS7_SB_EESE_EEDaSQ_ST_,($_ZN7cutlass13device_kernelIN5flash19enable_sm80_to_sm89INS1_16FlashAttnBwdSm80INS1_25CollectiveMainloopBwdSm80ILi2ELi2EN4cute5tupleIJNS5_1CILi128EEES8_NS7_ILi64EEEEEENS_10bfloat16_tEfNS_4arch4Sm80ELb0ELb0ELb1ELb0ELb0ELb0ELb0ELb0ELi2ELi4ELi4ELi4ELb0EEENS1_21CollectiveEpilogueBwdISA_SB_SD_Li256ELb0ELb0ELi2EEENS1_19SingleTileSchedulerILb0ELb0ELb0ELi128EEEEEEEEEvNT_6ParamsE$_ZZN4cute14transform_leafINS_15ArithmeticTupleIJiiEEENS_8identityEEEDaRKT_OT0_ENKUlRKT_E_clIiEEDaSB_ - $_ZN7cutlass13device_kernelIN5flash19enable_sm80_to_sm89INS1_16FlashAttnBwdSm80INS1_25CollectiveMainloopBwdSm80ILi2ELi2EN4cute5tupleIJNS5_1CILi128EEES8_NS7_ILi64EEEEEENS_10bfloat16_tEfNS_4arch4Sm80ELb0ELb0ELb1ELb0ELb0ELb0ELb0ELb0ELi2ELi4ELi4ELi4ELb0EEENS1_21CollectiveEpilogueBwdISA_SB_SD_Li256ELb0ELb0ELi2EEENS1_19SingleTileSchedulerILb0ELb0ELb0ELi128EEEEEEEEEvNT_6ParamsE$_ZZN4cute14logical_divideINS_5tupleIJNS1_IJNS_1CILi8EEENS2_ILi1EEEEEENS1_IJNS2_ILi2EEEEEEEEENS1_IJNS1_IJS4_NS2_ILi0EEEEEENS1_IJiEEEEEENS1_IJS5_NS_6LayoutIS4_S9_EEEEEEEDaRKNSD_IT_T0_EERKT1_ENKUlRKT_RKT0_E_clINSD_IS7_SB_EESE_EEDaSQ_ST_)
$_ZN7cutlass13device_kernelIN5flash19enable_sm80_to_sm89INS1_16FlashAttnBwdSm80INS1_25CollectiveMainloopBwdSm80ILi2ELi2EN4cute5tupleIJNS5_1CILi128EEES8_NS7_ILi64EEEEEENS_10bfloat16_tEfNS_4arch4Sm80ELb0ELb0ELb1ELb0ELb0ELb0ELb0ELb0ELi2ELi4ELi4ELi4ELb0EEENS1_21CollectiveEpilogueBwdISA_SB_SD_Li256ELb0ELb0ELi2EEENS1_19SingleTileSchedulerILb0ELb0ELb0ELi128EEEEEEEEEvNT_6ParamsE$_ZZN4cute14logical_divideINS_5tupleIJNS1_IJNS_1CILi8EEENS2_ILi1EEEEEENS1_IJNS2_ILi2EEEEEEEEENS1_IJNS1_IJS4_NS2_ILi0EEEEEENS1_IJiEEEEEENS1_IJS5_NS_6LayoutIS4_S9_EEEEEEEDaRKNSD_IT_T0_EERKT1_ENKUlRKT_RKT0_E_clINSD_IS7_SB_EESE_EEDaSQ_ST_:
[----:B------:R-:W-:-:S05]  /*bf70*/  IADD3 R8, R2, -c[0x0][0x20], RZ ;  /* 0x8000080002087a10 */ /* 0x000fca0007ffe0ff */
[----:B------:R1:W5:Y:S01]  /*bf80*/  LDL R3, [R8] ;  /* 0x0000000008037983 */ /* 0x0003620000100800 */
[----:B------:R-:W-:Y:S02]  /*bf90*/  IADD3 R7, R1, 0x1680, RZ ;  /* 0x0000168001077810 */ /* 0x000fe40007ffe0ff */
[----:B------:R-:W-:Y:S02]  /*bfa0*/  MOV R6, 0xbfe0 ;  /* 0x0000bfe000067802 */ /* 0x000fe40000000f00 */
[----:B------:R-:W-:-:S04]  /*bfb0*/  IADD3 R7, R7, c[0x0][0x20], RZ ;  /* 0x0000080007077a10 */ /* 0x000fc80007ffe0ff */
[----:B------:R-:W-:Y:S02]  /*bfc0*/  IADD3 R2, R7, 0x4, RZ ;  /* 0x0000000407027810 */ /* 0x000fe40007ffe0ff */
[----:B-1---5:R-:W-:Y:S05]  /*bfd0*/  CALL.REL.NOINC `($_ZN7cutlass13device_kernelIN5flash19enable_sm80_to_sm89INS1_16FlashAttnBwdSm80INS1_25CollectiveMainloopBwdSm80ILi2ELi2EN4cute5tupleIJNS5_1CILi128EEES8_NS7_ILi64EEEEEENS_10bfloat16_tEfNS_4arch4Sm80ELb0ELb0ELb1ELb0ELb0ELb0ELb0ELb0ELi2ELi4ELi4ELi4ELb0EEENS1_21CollectiveEpilogueBwdISA_SB_SD_Li256ELb0ELb0ELi2EEENS1_19SingleTileSchedulerILb0ELb0ELb0ELi128EEEEEEEEEvNT_6ParamsE$_ZN4cute5tupleIJNS_1CILi2EEEiEEC2ERKS2_RKi) ;  /* 0xffffec6000007944 */ /* 0x022fea0003c3ffff */
[----:B------:R1:W5:Y:S01]  /*bfe0*/  LDL R3, [R8] ;  /* 0x0000000008037983 */ /* 0x0003620000100800 */
[----:B------:R-:W-:Y:S02]  /*bff0*/  MOV R2, R7 ;  /* 0x0000000700027202 */ /* 0x000fe40000000f00 */
[----:B------:R-:W-:Y:S02]  /*c000*/  MOV R6, 0xc020 ;  /* 0x0000c02000067802 */ /* 0x000fe40000000f00 */
[----:B-1---5:R-:W-:Y:S05]  /*c010*/  CALL.REL.NOINC `($_ZN7cutlass13device_kernelIN5flash19enable_sm80_to_sm89INS1_16FlashAttnBwdSm80INS1_25CollectiveMainloopBwdSm80ILi2ELi2EN4cute5tupleIJNS5_1CILi128EEES8_NS7_ILi64EEEEEENS_10bfloat16_tEfNS_4arch4Sm80ELb0ELb0ELb1ELb0ELb0ELb0ELb0ELb0ELi2ELi4ELi4ELi4ELb0EEENS1_21CollectiveEpilogueBwdISA_SB_SD_Li256ELb0ELb0ELi2EEENS1_19SingleTileSchedulerILb0ELb0ELb0ELi128EEEEEEEEEvNT_6ParamsE$_ZN4cute5tupleIJNS_1CILi2EEEiEEC2ERKS2_RKi) ;  /* 0xffffec2000007944 */ /* 0x022fea0003c3ffff */
[----:B------:R1:W5:Y:S01]  /*c020*/  LDL R3, [R1+0x1680] ;  /* 0x0016800001037983 */ /* 0x0003620000100800 */
[----:B------:R-:W-:-:S03]  /*c030*/  MOV R8, 0xc050 ;  /* 0x0000c05000087802 */ /* 0x000fc60000000f00 */
[----:B-1---5:R-:W-:Y:S05]  /*c040*/  CALL.REL.NOINC `($_ZN7cutlass13device_kernelIN5flash19enable_sm80_to_sm89INS1_16FlashAttnBwdSm80INS1_25CollectiveMainloopBwdSm80ILi2ELi2EN4cute5tupleIJNS5_1CILi128EEES8_NS7_ILi64EEEEEENS_10bfloat16_tEfNS_4arch4Sm80ELb0ELb0ELb1ELb0ELb0ELb0ELb0ELb0ELi2ELi4ELi4ELi4ELb0EEENS1_21CollectiveEpilogueBwdISA_SB_SD_Li256ELb0ELb0ELi2EEENS1_19SingleTileSchedulerILb0ELb0ELb0ELi128EEEEEEEEEvNT_6ParamsE$_ZZN4cute6detail16composition_implINS_1CILi2EEEiNS_5tupleIJNS2_ILi1EEES3_EEENS4_IJNS2_ILi0EEES5_EEEEEDaRKT_RKT0_RKT1_RKT2_ENKUlRKT_RKT0_E_clIS3_S5_EEDaSN_SQ_) ;  /* 0x0000096000007944 */ /* 0x022fea0003c00000 */
[----:B------:R-:W-:Y:S02]  /*c050*/  MOV R2, R7 ;  /* 0x0000000700027202 */ /* 0x000fe40000000f00 */
[----:B------:R-:W-:Y:S02]  /*c060*/  MOV R8, 0xc080 ;  /* 0x0000c08000087802 */ /* 0x000fe40000000f00 */
[----:B-1---5:R-:W-:Y:S05]  /*c070*/  CALL.REL.NOINC `($_ZN7cutlass13device_kernelIN5flash19enable_sm80_to_sm89INS1_16FlashAttnBwdSm80INS1_25CollectiveMainloopBwdSm80ILi2ELi2EN4cute5tupleIJNS5_1CILi128EEES8_NS7_ILi64EEEEEENS_10bfloat16_tEfNS_4arch4Sm80ELb0ELb0ELb1ELb0ELb0ELb0ELb0ELb0ELi2ELi4ELi4ELi4ELb0EEENS1_21CollectiveEpilogueBwdISA_SB_SD_Li256ELb0ELb0ELi2EEENS1_19SingleTileSchedulerILb0ELb0ELb0ELi128EEEEEEEEEvNT_6ParamsE$_ZN4cute3eso3ESOILb1ELb0EJNS_1CILi0EEEiEEC2ERKS3_RKi) ;  /* 0xffffb60000007944 */ /* 0x022fea0003c3ffff */
[----:B-1----:R1:W5:Y:S01]  /*c080*/  LDL R2, [R1+0x1680] ;  /* 0x0016800001027983 */ /* 0x0023620000100800 */
[----:B------:R-:W-:-:S03]  /*c090*/  MOV R6, 0xc0b0 ;  /* 0x0000c0b000067802 */ /* 0x000fc60000000f00 */
[----:B-1---5:R-:W-:Y:S05]  /*c0a0*/  CALL.REL.NOINC `($_ZN7cutlass13device_kernelIN5flash19enable_sm80_to_sm89INS1_16FlashAttnBwdSm80INS1_25CollectiveMainloopBwdSm80ILi2ELi2EN4cute5tupleIJNS5_1CILi128EEES8_NS7_ILi64EEEEEENS_10bfloat16_tEfNS_4arch4Sm80ELb0ELb0ELb1ELb0ELb0ELb0ELb0ELb0ELi2ELi4ELi4ELi4ELb0EEENS1_21CollectiveEpilogueBwdISA_SB_SD_Li256ELb0ELb0ELi2EEENS1_19SingleTileSchedulerILb0ELb0ELb0ELi128EEEEEEEEEvNT_6ParamsE$_ZN4cute5tupleIJNS0_IJNS_1CILi1EEENS1_ILi2EEEEEENS0_IJNS1_ILi0EEEiEEEEEC2ERKS4_RKS6_) ;  /* 0xffffe7e000007944 */ /* 0x022fea0003c3ffff */
[----:B-1----:R1:W5:Y:S01]  /*c0b0*/  LDL R3, [R1+0x1680] ;  /* 0x0016800001037983 */ /* 0x0023620000100800 */
[----:B------:R-:W-:-:S04]  /*c0c0*/  MOV R15, 0x0 ;  /* 0x00000000000f7802 */ /* 0x000fc80000000f00 */
[----:B------:R-:W-:Y:S05]  /*c0d0*/  RET.REL.NODEC R14 `(_ZN7cutlass13device_kernelIN5flash19enable_sm80_to_sm89INS1_16FlashAttnBwdSm80INS1_25CollectiveMainloopBwdSm80ILi2ELi2EN4cute5tupleIJNS5_1CILi128EEES8_NS7_ILi64EEEEEENS_10bfloat16_tEfNS_4arch4Sm80ELb0ELb0ELb1ELb0ELb0ELb0ELb0ELb0ELi2ELi4ELi4ELi4ELb0EEENS1_21CollectiveEpilogueBwdISA_SB_SD_Li256ELb0ELb0ELi2EEENS1_19SingleTileSchedulerILb0ELb0ELb0ELi128EEEEEEEEEvNT_6ParamsE) ;  /* 0xffff3f200e007950 */ /* 0x000fea0003c3ffff */
        .type           $_ZN7cutlass13device_kernelIN5flash19enable_sm80_to_sm89INS1_16FlashAttnBwdSm80INS1_25CollectiveMainloopBwdSm80ILi2ELi2EN4cute5tupleIJNS5_1CILi128EEES8_NS7_ILi64EEEEEENS_10bfloat16_tEfNS_4arch4Sm80ELb0ELb0ELb1ELb0ELb0ELb0ELb0ELb0ELi2ELi4ELi4ELi4ELb0EEENS1_21CollectiveEpilogueBwdISA_SB_SD_Li256ELb0ELb0ELi2EEENS1_19SingleTileSchedulerILb0ELb0ELb0ELi128EEEEEEEEEvNT_6ParamsE$_ZZN4cute14transform_leafINS_15ArithmeticTupleIJiiEEENS_8identityEEEDaRKT_OT0_ENKUlRKT_E_clIiEEDaSB_,@function
        .size           $_ZN7cutlass13device_kernelIN5flash19enable_sm80_to_sm89INS1_16FlashAttnBwdSm80INS1_25CollectiveMainloopBwdSm80ILi2ELi2EN4cute5tupleIJNS5_1CILi128EEES8_NS7_ILi64EEEEEENS_10bfloat16_tEfNS_4arch4Sm80ELb0ELb0ELb1ELb0ELb0ELb0ELb0ELb0ELi2ELi4ELi4ELi4ELb0EEENS1_21CollectiveEpilogueBwdISA_SB_SD_Li256ELb0ELb0ELi2EEENS1_19SingleTileSchedulerILb0ELb0ELb0ELi128EEEEEEEEEvNT_6ParamsE$_ZZN4cute14transform_leafINS_15ArithmeticTupleIJiiEEENS_8identityEEEDaRKT_OT0_ENKUlRKT_E_clIiEEDaSB_,($_ZN7cutlass13device_kernelIN5flash19enable_sm80_to_sm89INS1_16FlashAttnBwdSm80INS1_25CollectiveMainloopBwdSm80ILi2ELi2EN4cute5tupleIJNS5_1CILi128EEES8_NS7_ILi64EEEEEENS_10bfloat16_tEfNS_4arch4Sm80ELb0ELb0ELb1ELb0ELb0ELb0ELb0ELb0ELi2ELi4ELi4ELi4ELb0EEENS1_21CollectiveEpilogueBwdISA_SB_SD_Li256ELb0ELb0ELi2EEENS1_19SingleTileSchedulerILb0ELb0ELb0ELi128EEEEEEEEEvNT_6ParamsE$_ZZN4cute16flatten_to_tupleINS_5tupleIJNS1_IJiiEEENS_1CILi1024EEEEEEEEDaRKT_ENKUlRKT_E_clIS2_EEDaSB_ - $_ZN7cutlass13device_kernelIN5flash19enable_sm80_to_sm89INS1_16FlashAttnBwdSm80INS1_25CollectiveMainloopBwdSm80ILi2ELi2EN4cute5tupleIJNS5_1CILi128EEES8_NS7_ILi64EEEEEENS_10bfloat16_tEfNS_4arch4Sm80ELb0ELb0ELb1ELb0ELb0ELb0ELb0ELb0ELi2ELi4ELi4ELi4ELb0EEENS1_21CollectiveEpilogueBwdISA_SB_SD_Li256ELb0ELb0ELi2EEENS1_19SingleTileSchedulerILb0ELb0ELb0ELi128EEEEEEEEEvNT_6ParamsE$_ZZN4cute14transform_leafINS_15ArithmeticTupleIJiiEEENS_8identityEEEDaRKT_OT0_ENKUlRKT_E_clIiEEDaSB_)
$_ZN7cutlass13device_kernelIN5flash19enable_sm80_to_sm89INS1_16FlashAttnBwdSm80INS1_25CollectiveMainloopBwdSm80ILi2ELi2EN4cute5tupleIJNS5_1CILi128EEES8_NS7_ILi64EEEEEENS_10bfloat16_tEfNS_4arch4Sm80ELb0ELb0ELb1ELb0ELb0ELb0ELb0ELb0ELi2ELi4ELi4ELi4ELb0EEENS1_21CollectiveEpilogueBwdISA_SB_SD_Li256ELb0ELb0ELi2EEENS1_19SingleTileSchedulerILb0ELb0ELb0ELi128EEEEEEEEEvNT_6ParamsE$_ZZN4cute14transform_leafINS_15ArithmeticTupleIJiiEEENS_8identityEEEDaRKT_OT0_ENKUlRKT_E_clIiEEDaSB_:
[----:B------:R-:W-:Y:S02]  /*c0e0*/  MOV R94, R2 ;  /* 0x00000002005e7202 */ /* 0x000fe40000000f00 */
[----:B------:R-:W-:Y:S02]  /*c0f0*/  MOV R95, 0x0 ;  /* 0x00000000005f7802 */ /* 0x000fe40000000f00 */
[----:B------:R-:W-:Y:S02]  /*c100*/  MOV R8, R6 ;  /* 0x0000000600087202 */ /* 0x000fe40000000f00 */
[----:B------:R-:W-:Y:S05]  /*c110*/  RET.REL.NODEC R94 `(_ZN7cutlass13device_kernelIN5flash19enable_sm80_to_sm89INS1_16FlashAttnBwdSm80INS1_25CollectiveMainloopBwdSm80ILi2ELi2EN4cute5tupleIJNS5_1CILi128EEES8_NS7_ILi64EEEEEENS_10bfloat16_tEfNS_4arch4Sm80ELb0ELb0ELb1ELb0ELb0ELb0ELb0ELb0ELi2ELi4ELi4ELi4ELb0EEENS1_21CollectiveEpilogueBwdISA_SB_SD_Li256ELb0ELb0ELi2EEENS1_19SingleTileSchedulerILb0ELb0ELb0ELi128EEEEEEEEEvNT_6ParamsE) ;  /* 0xffff3ee05e007950 */ /* 0x000fea0003c3ffff */
        .type           $_ZN7cutlass13device_kernelIN5flash19enable_sm80_to_sm89INS1_16FlashAttnBwdSm80INS1_25CollectiveMainloopBwdSm80ILi2ELi2EN4cute5tupleIJNS5_1CILi128EEES8_NS7_ILi64EEEEEENS_10bfloat16_tEfNS_4arch4Sm80ELb0ELb0ELb1ELb0ELb0ELb0ELb0ELb0ELi2ELi4ELi4ELi4ELb0EEENS1_21CollectiveEpilogueBwdISA_SB_SD_Li256ELb0ELb0ELi2EEENS1_19SingleTileSchedulerILb0ELb0ELb0ELi128EEEEEEEEEvNT_6ParamsE$_ZZN4cute16flatten_to_tupleINS_5tupleIJNS1_IJiiEEENS_1CILi1024EEEEEEEEDaRKT_ENKUlRKT_E_clIS2_EEDaSB_,@function
        .size           $_ZN7cutlass13device_kernelIN5flash19enable_sm80_to_sm89INS1_16FlashAttnBwdSm80INS1_25CollectiveMainloopBwdSm80ILi2ELi2EN4cute5tupleIJNS5_1CILi128EEES8_NS7_ILi64EEEEEENS_10bfloat16_tEfNS_4arch4Sm80ELb0ELb0ELb1ELb0ELb0ELb0ELb0ELb0ELi2ELi4ELi4ELi4ELb0EEENS1_21CollectiveEpilogueBwdISA_SB_SD_Li256ELb0ELb0ELi2EEENS1_19SingleTileSchedulerILb0ELb0ELb0ELi128EEEEEEEEEvNT_6ParamsE$_ZZN4cute16flatten_to_tupleINS_5tupleIJNS1_IJiiEEENS_1CILi1024EEEEEEEEDaRKT_ENKUlRKT_E_clIS2_EEDaSB_,($_ZN7cutlass13device_kernelIN5flash19enable_sm80_to_sm89INS1_16FlashAttnBwdSm80INS1_25CollectiveMainloopBwdSm80ILi2ELi2EN4cute5tupleIJNS5_1CILi128EEES8_NS7_ILi64EEEEEENS_10bfloat16_tEfNS_4arch4Sm80ELb0ELb0ELb1ELb0ELb0ELb0ELb0ELb0ELi2ELi4ELi4ELi4ELb0EEENS1_21CollectiveEpilogueBwdISA_SB_SD_Li256ELb0ELb0ELi2EEENS1_19SingleTileSchedulerILb0ELb0ELb0ELi128EEEEEEEEEvNT_6ParamsE$_ZZN4cute16flatten_to_tupleINS_5tupleIJNS1_IJiiEEENS_1CILi8192EEEEEEEEDaRKT_ENKUlRKT_E_clIS2_EEDaSB_ - $_ZN7cutlass13device_kernelIN5flash19enable_sm80_to_sm89INS1_16FlashAttnBwdSm80INS1_25CollectiveMainloopBwdSm80ILi2ELi2EN4cute5tupleIJNS5_1CILi128EEES8_NS7_ILi64EEEEEENS_10bfloat16_tEfNS_4arch4Sm80ELb0ELb0ELb1ELb0ELb0ELb0ELb0ELb0ELi2ELi4ELi4ELi4ELb0EEENS1_21CollectiveEpilogueBwdISA_SB_SD_Li256ELb0ELb0ELi2EEENS1_19SingleTileSchedulerILb0ELb0ELb0ELi128EEEEEEEEEvNT_6ParamsE$_ZZN4cute16flatten_to_tupleINS_5tupleIJNS1_IJiiEEENS_1CILi1024EEEEEEEEDaRKT_ENKUlRKT_E_clIS2_EEDaSB_)
$_ZN7cutlass13device_kernelIN5flash19enable_sm80_to_sm89INS1_16FlashAttnBwdSm80INS1_25CollectiveMainloopBwdSm80ILi2ELi2EN4cute5tupleIJNS5_1CILi128EEES8_NS7_ILi64EEEEEENS_10bfloat16_tEfNS_4arch4Sm80ELb0ELb0ELb1ELb0ELb0ELb0ELb0ELb0ELi2ELi4ELi4ELi4ELb0EEENS1_21CollectiveEpilogueBwdISA_SB_SD_Li256ELb0ELb0ELi2EEENS1_19SingleTileSchedulerILb0ELb0ELb0ELi128EEEEEEEEEvNT_6ParamsE$_ZZN4cute16flatten_to_tupleINS_5tupleIJNS1_IJiiEEENS_1CILi1024EEEEEEEEDaRKT_ENKUlRKT_E_clIS2_EEDaSB_:
[----:B------:R-:W-:-:S04]  /*c120*/  MOV R5, 0x0 ;  /* 0x0000000000057802 */ /* 0x000fc80000000f00 */
[----:B------:R-:W-:Y:S05]  /*c130*/  RET.REL.NODEC R4 `(_ZN7cutlass13device_kernelIN5flash19enable_sm80_to_sm89INS1_16FlashAttnBwdSm80INS1_25CollectiveMainloopBwdSm80ILi2ELi2EN4cute5tupleIJNS5_1CILi128EEES8_NS7_ILi64EEEEEENS_10bfloat16_tEfNS_4arch4Sm80ELb0ELb0ELb1ELb0ELb0ELb0ELb0ELb0ELi2ELi4ELi4ELi4ELb0EEENS1_21CollectiveEpilogueBwdISA_SB_SD_Li256ELb0ELb0ELi2EEENS1_19SingleTileSchedulerILb0ELb0ELb0ELi128EEEEEEEEEvNT_6ParamsE) ;  /* 0xffff3ec004007950 */ /* 0x000fea0003c3ffff */
        .type           $_ZN7cutlass13device_kernelIN5flash19enable_sm80_to_sm89INS1_16FlashAttnBwdSm80INS1_25CollectiveMainloopBwdSm80ILi2ELi2EN4cute5tupleIJNS5_1CILi128EEES8_NS7_ILi64EEEEEENS_10bfloat16_tEfNS_4arch4Sm80ELb0ELb0ELb1ELb0ELb0ELb0ELb0ELb0ELi2ELi4ELi4ELi4ELb0EEENS1_21CollectiveEpilogueBwdISA_SB_SD_Li256ELb0ELb0ELi2EEENS1_19SingleTileSchedulerILb0ELb0ELb0ELi128EEEEEEEEEvNT_6ParamsE$_ZZN4cute16flatten_to_tupleINS_5tupleIJNS1_IJiiEEENS_1CILi8192EEEEEEEEDaRKT_ENKUlRKT_E_clIS2_EEDaSB_,@function
        .size           $_ZN7cutlass13device_kernelIN5flash19enable_sm80_to_sm89INS1_16FlashAttnBwdSm80INS1_25CollectiveMainloopBwdSm80ILi2ELi2EN4cute5tupleIJNS5_1CILi128EEES8_NS7_ILi64EEEEEENS_10bfloat16_tEfNS_4arch4Sm80ELb0ELb0ELb1ELb0ELb0ELb0ELb0ELb0ELi2ELi4ELi4ELi4ELb0EEENS1_21CollectiveEpilogueBwdISA_SB_SD_Li256ELb0ELb0ELi2EEENS1_19SingleTileSchedulerILb0ELb0ELb0ELi128EEEEEEEEEvNT_6ParamsE$_ZZN4cute16flatten_to_tupleINS_5tupleIJNS1_IJiiEEENS_1CILi8192EEEEEEEEDaRKT_ENKUlRKT_E_clIS2_EEDaSB_,($_ZN7cutlass13device_kernelIN5flash19enable_sm80_to_sm89INS1_16FlashAttnBwdSm80INS1_25CollectiveMainloopBwdSm80ILi2ELi2EN4cute5tupleIJNS5_1CILi128EEES8_NS7_ILi64EEEEEENS_10bfloat16_tEfNS_4arch4Sm80ELb0ELb0ELb1ELb0ELb0ELb0ELb0ELb0ELi2ELi4ELi4ELi4ELb0EEENS1_21CollectiveEpilogueBwdISA_SB_SD_Li256ELb0ELb0ELi2EEENS1_19SingleTileSchedulerILb0ELb0ELb0ELi128EEEEEEEEEvNT_6ParamsE$_ZZN4cute16flatten_to_tupleINS_5tupleIJNS_1CILi0EEENS1_IJNS2_ILi1EEENS2_ILi512EEEiEEEEEEEEDaRKT_ENKUlRKT_E_clIS6_EEDaSD_ - $_ZN7cutlass13device_kernelIN5flash19enable_sm80_to_sm89INS1_16FlashAttnBwdSm80INS1_25CollectiveMainloopBwdSm80ILi2ELi2EN4cute5tupleIJNS5_1CILi128EEES8_NS7_ILi64EEEEEENS_10bfloat16_tEfNS_4arch4Sm80ELb0ELb0ELb1ELb0ELb0ELb0ELb0ELb0ELi2ELi4ELi4ELi4ELb0EEENS1_21CollectiveEpilogueBwdISA_SB_SD_Li256ELb0ELb0ELi2EEENS1_19SingleTileSchedulerILb0ELb0ELb0ELi128EEEEEEEEEvNT_6ParamsE$_ZZN4cute16flatten_to_tupleINS_5tupleIJNS1_IJiiEEENS_1CILi8192EEEEEEEEDaRKT_ENKUlRKT_E_clIS2_EEDaSB_)
$_ZN7cutlass13device_kernelIN5flash19enable_sm80_to_sm89INS1_16FlashAttnBwdSm80INS1_25CollectiveMainloopBwdSm80ILi2ELi2EN4cute5tupleIJNS5_1CILi128EEES8_NS7_ILi64EEEEEENS_10bfloat16_tEfNS_4arch4Sm80ELb0ELb0ELb1ELb0ELb0ELb0ELb0ELb0ELi2ELi4ELi4ELi4ELb0EEENS1_21CollectiveEpilogueBwdISA_SB_SD_Li256ELb0ELb0ELi2EEENS1_19SingleTileSchedulerILb0ELb0ELb0ELi128EEEEEEEEEvNT_6ParamsE$_ZZN4cute16flatten_to_tupleINS_5tupleIJNS1_IJiiEEENS_1CILi8192EEEEEEEEDaRKT_ENKUlRKT_E_clIS2_EEDaSB_:
[----:B------:R-:W-:Y:S02]  /*c140*/  MOV R8, R6 ;  /* 0x0000000600087202 */ /* 0x000fe40000000f00 */
[----:B------:R-:W-:-:S04]  /*c150*/  MOV R9, 0x0 ;  /* 0x0000000000097802 */ /* 0x000fc80000000f00 */
[----:B------:R-:W-:Y:S05]  /*c160*/  RET.REL.NODEC R8 `(_ZN7cutlass13device_kernelIN5flash19enable_sm80_to_sm89INS1_16FlashAttnBwdSm80INS1_25CollectiveMainloopBwdSm80ILi2ELi2EN4cute5tupleIJNS5_1CILi128EEES8_NS7_ILi64EEEEEENS_10bfloat16_tEfNS_4arch4Sm80ELb0ELb0ELb1ELb0ELb0ELb0ELb0ELb0ELi2ELi4ELi4ELi4ELb0EEENS1_21CollectiveEpilogueBwdISA_SB_SD_Li256ELb0ELb0ELi2EEENS1_19SingleTileSchedulerILb0ELb0ELb0ELi128EEEEEEEEEvNT_6ParamsE) ;  /* 0xffff3e9008007950 */ /* 0x000fea0003c3ffff */
        .type           $_ZN7cutlass13device_kernelIN5flash19enable_sm80_to_sm89INS1_16FlashAttnBwdSm80INS1_25CollectiveMainloopBwdSm80ILi2ELi2EN4cute5tupleIJNS5_1CILi128EEES8_NS7_ILi64EEEEEENS_10bfloat16_tEfNS_4arch4Sm80ELb0ELb0ELb1ELb0ELb0ELb0ELb0ELb0ELi2ELi4ELi4ELi4ELb0EEENS1_21CollectiveEpilogueBwdISA_SB_SD_Li256ELb0ELb0ELi2EEENS1_19SingleTileSchedulerILb0ELb0ELb0ELi128EEEEEEEEEvNT_6ParamsE$_ZZN4cute16flatten_to_tupleINS_5tupleIJNS_1CILi0EEENS1_IJNS2_ILi1EEENS2_ILi512EEEiEEEEEEEEDaRKT_ENKUlRKT_E_clIS6_EEDaSD_,@function
        .size           $_ZN7cutlass13device_kernelIN5flash19enable_sm80_to_sm89INS1_16FlashAttnBwdSm80INS1_25CollectiveMainloopBwdSm80ILi2ELi2EN4cute5tupleIJNS5_1CILi128EEES8_NS7_ILi64EEEEEENS_10bfloat16_tEfNS_4arch4Sm80ELb0ELb0ELb1ELb0ELb0ELb0ELb0ELb0ELi2ELi4ELi4ELi4ELb0EEENS1_21CollectiveEpilogueBwdISA_SB_SD_Li256ELb0ELb0ELi2EEENS1_19SingleTileSchedulerILb0ELb0ELb0ELi128EEEEEEEEEvNT_6ParamsE$_ZZN4cute16flatten_to_tupleINS_5tupleIJNS_1CILi0EEENS1_IJNS2_ILi1EEENS2_ILi512EEEiEEEEEEEEDaRKT_ENKUlRKT_E_clIS6_EEDaSD_,($_ZN7cutlass13device_kernelIN5flash19enable_sm80_to_sm89INS1_16FlashAttnBwdSm80INS1_25CollectiveMainloopBwdSm80ILi2ELi2EN4cute5tupleIJNS5_1CILi128EEES8_NS7_ILi64EEEEEENS_10bfloat16_tEfNS_4arch4Sm80ELb0ELb0ELb1ELb0ELb0ELb0ELb0ELb0ELi2ELi4ELi4ELi4ELb0EEENS1_21CollectiveEpilogueBwdISA_SB_SD_Li256ELb0ELb0ELi2EEENS1_19SingleTileSchedulerILb0ELb0ELb0ELi128EEEEEEEEEvNT_6ParamsE$_ZZN4cute16flatten_to_tupleINS_5tupleIJNS_1CILi1024EEENS1_IJiiEEEEEEEEDaRKT_ENKUlRKT_E_clIS4_EEDaSB_ - $_ZN7cutlass13device_kernelIN5flash19enable_sm80_to_sm89INS1_16FlashAttnBwdSm80INS1_25CollectiveMainloopBwdSm80ILi2ELi2EN4cute5tupleIJNS5_1CILi128EEES8_NS7_ILi64EEEEEENS_10bfloat16_tEfNS_4arch4Sm80ELb0ELb0ELb1ELb0ELb0ELb0ELb0ELb0ELi2ELi4ELi4ELi4ELb0EEENS1_21CollectiveEpilogueBwdISA_SB_SD_Li256ELb0ELb0ELi2EEENS1_19SingleTileSchedulerILb0ELb0ELb0ELi128EEEEEEEEEvNT_6ParamsE$_ZZN4cute16flatten_to_tupleINS_5tupleIJNS_1CILi0EEENS1_IJNS2_ILi1EEENS2_ILi512EEEiEEEEEEEEDaRKT_ENKUlRKT_E_clIS6_EEDaSD_)
$_ZN7cutlass13device_kernelIN5flash19enable_sm80_to_sm89INS1_16FlashAttnBwdSm80INS1_25CollectiveMainloopBwdSm80ILi2ELi2EN4cute5tupleIJNS5_1CILi128EEES8_NS7_ILi64EEEEEENS_10bfloat16_tEfNS_4arch4Sm80ELb0ELb0ELb1ELb0ELb0ELb0ELb0ELb0ELi2ELi4ELi4ELi4ELb0EEENS1_21CollectiveEpilogueBwdISA_SB_SD_Li256ELb0ELb0ELi2EEENS1_19SingleTileSchedulerILb0ELb0ELb0ELi128EEEEEEEEEvNT_6ParamsE$_ZZN4cute16flatten_to_tupleINS_5tupleIJNS_1CILi0EEENS1_IJNS2_ILi1EEENS2_ILi512EEEiEEEEEEEEDaRKT_ENKUlRKT_E_clIS6_EEDaSD_:
[----:B------:R-:W-:Y:S02]  /*c170*/  MOV R8, R2 ;  /* 0x0000000200087202 */ /* 0x000fe40000000f00 */
[----:B------:R-:W-:-:S04]  /*c180*/  MOV R9, 0x0 ;  /* 0x0000000000097802 */ /* 0x000fc80000000f00 */
[----:B------:R-:W-:Y:S05]  /*c190*/  RET.REL.NODEC R8 `(_ZN7cutlass13device_kernelIN5flash19enable_sm80_to_sm89INS1_16FlashAttnBwdSm80INS1_25CollectiveMainloopBwdSm80ILi2ELi2EN4cute5tupleIJNS5_1CILi128EEES8_NS7_ILi64EEEEEENS_10bfloat16_tEfNS_4arch4Sm80ELb0ELb0ELb1ELb0ELb0ELb0ELb0ELb0ELi2ELi4ELi4ELi4ELb0EEENS1_21CollectiveEpilogueBwdISA_SB_SD_Li256ELb0ELb0ELi2EEENS1_19SingleTileSchedulerILb0ELb0ELb0ELi128EEEEEEEEEvNT_6ParamsE) ;  /* 0xffff3e6008007950 */ /* 0x000fea0003c3ffff */
        .type           $_ZN7cutlass13device_kernelIN5flash19enable_sm80_to_sm89INS1_16FlashAttnBwdSm80INS1_25CollectiveMainloopBwdSm80ILi2ELi2EN4cute5tupleIJNS5_1CILi128EEES8_NS7_ILi64EEEEEENS_10bfloat16_tEfNS_4arch4Sm80ELb0ELb0ELb1ELb0ELb0ELb0ELb0ELb0ELi2ELi4ELi4ELi4ELb0EEENS1_21CollectiveEpilogueBwdISA_SB_SD_Li256ELb0ELb0ELi2EEENS1_19SingleTileSchedulerILb0ELb0ELb0ELi128EEEEEEEEEvNT_6ParamsE$_ZZN4cute16flatten_to_tupleINS_5tupleIJNS_1CILi1024EEENS1_IJiiEEEEEEEEDaRKT_ENKUlRKT_E_clIS4_EEDaSB_,@function
        .size           $_ZN7cutlass13device_kernelIN5flash19enable_sm80_to_sm89INS1_16FlashAttnBwdSm80INS1_25CollectiveMainloopBwdSm80ILi2ELi2EN4cute5tupleIJNS5_1CILi128EEES8_NS7_ILi64EEEEEENS_10bfloat16_tEfNS_4arch4Sm80ELb0ELb0ELb1ELb0ELb0ELb0ELb0ELb0ELi2ELi4ELi4ELi4ELb0EEENS1_21CollectiveEpilogueBwdISA_SB_SD_Li256ELb0ELb0ELi2EEENS1_19SingleTileSchedulerILb0ELb0ELb0ELi128EEEEEEEEEvNT_6ParamsE$_ZZN4cute16flatten_to_tupleINS_5tupleIJNS_1CILi1024EEENS1_IJiiEEEEEEEEDaRKT_ENKUlRKT_E_clIS4_EEDaSB_,($_ZN7cutlass13device_kernelIN5flash19enable_sm80_to_sm89INS1_16FlashAttnBwdSm80INS1_25CollectiveMainloopBwdSm80ILi2ELi2EN4cute5tupleIJNS5_1CILi128EEES8_NS7_ILi64EEEEEENS_10bfloat16_tEfNS_4arch4Sm80ELb0ELb0ELb1ELb0ELb0ELb0ELb0ELb0ELi2ELi4ELi4ELi4ELb0EEENS1_21CollectiveEpilogueBwdISA_SB_SD_Li256ELb0ELb0ELi2EEENS1_19SingleTileSchedulerILb0ELb0ELb0ELi128EEEEEEEEEvNT_6ParamsE$_ZZN4cute16flatten_to_tupleINS_5tupleIJNS_1CILi4096EEENS1_IJNS1_IJiiEEENS2_ILi8192EEEEEEEEEEEDaRKT_ENKUlRKT_E_clIS6_EEDaSD_ - $_ZN7cutlass13device_kernelIN5flash19enable_sm80_to_sm89INS1_16FlashAttnBwdSm80INS1_25CollectiveMainloopBwdSm80ILi2ELi2EN4cute5tupleIJNS5_1CILi128EEES8_NS7_ILi64EEEEEENS_10bfloat16_tEfNS_4arch4Sm80ELb0ELb0ELb1ELb0ELb0ELb0ELb0ELb0ELi2ELi4ELi4ELi4ELb0EEENS1_21CollectiveEpilogueBwdISA_SB_SD_Li256ELb0ELb0ELi2EEENS1_19SingleTileSchedulerILb0ELb0ELb0ELi128EEEEEEEEEvNT_6ParamsE$_ZZN4cute16flatten_to_tupleINS_5tupleIJNS_1CILi1024EEENS1_IJiiEEEEEEEEDaRKT_ENKUlRKT_E_clIS4_EEDaSB_)
$_ZN7cutlass13device_kernelIN5flash19enable_sm80_to_sm89INS1_16FlashAttnBwdSm80INS1_25CollectiveMainloopBwdSm80ILi2ELi2EN4cute5tupleIJNS5_1CILi128EEES8_NS7_ILi64EEEEEENS_10bfloat16_tEfNS_4arch4Sm80ELb0ELb0ELb1ELb0ELb0ELb0ELb0ELb0ELi2ELi4ELi4ELi4ELb0EEENS1_21CollectiveEpilogueBwdISA_SB_SD_Li256ELb0ELb0ELi2EEENS1_19SingleTileSchedulerILb0ELb0ELb0ELi128EEEEEEEEEvNT_6ParamsE$_ZZN4cute16flatten_to_tupleINS_5tupleIJNS_1CILi1024EEENS1_IJiiEEEEEEEEDaRKT_ENKUlRKT_E_clIS4_EEDaSB_:
[----:B------:R-:W-:-:S04]  /*c1a0*/  MOV R5, 0x0 ;  /* 0x0000000000057802 */ /* 0x000fc80000000f00 */
[----:B------:R-:W-:Y:S05]  /*c1b0*/  RET.REL.NODEC R4 `(_ZN7cutlass13device_kernelIN5flash19enable_sm80_to_sm89INS1_16FlashAttnBwdSm80INS1_25CollectiveMainloopBwdSm80ILi2ELi2EN4cute5tupleIJNS5_1CILi128EEES8_NS7_ILi64EEEEEENS_10bfloat16_tEfNS_4arch4Sm80ELb0ELb0ELb1ELb0ELb0ELb0ELb0ELb0ELi2ELi4ELi4ELi4ELb0EEENS1_21CollectiveEpilogueBwdISA_SB_SD_Li256ELb0ELb0ELi2EEENS1_19SingleTileSchedulerILb0ELb0ELb0ELi128EEEEEEEEEvNT_6ParamsE) ;  /* 0xffff3e4004007950 */ /* 0x000fea0003c3ffff */
        .type           $_ZN7cutlass13device_kernelIN5flash19enable_sm80_to_sm89INS1_16FlashAttnBwdSm80INS1_25CollectiveMainloopBwdSm80ILi2ELi2EN4cute5tupleIJNS5_1CILi128EEES8_NS7_ILi64EEEEEENS_10bfloat16_tEfNS_4arch4Sm80ELb0ELb0ELb1ELb0ELb0ELb0ELb0ELb0ELi2ELi4ELi4ELi4ELb0EEENS1_21CollectiveEpilogueBwdISA_SB_SD_Li256ELb0ELb0ELi2EEENS1_19SingleTileSchedulerILb0ELb0ELb0ELi128EEEEEEEEEvNT_6ParamsE$_ZZN4cute16flatten_to_tupleINS_5tupleIJNS_1CILi4096EEENS1_IJNS1_IJiiEEENS2_ILi8192EEEEEEEEEEEDaRKT_ENKUlRKT_E_clIS6_EEDaSD_,@function
        .size           $_ZN7cutlass13device_kernelIN5flash19enable_sm80_to_sm89INS1_16FlashAttnBwdSm80INS1_25CollectiveMainloopBwdSm80ILi2ELi2EN4cute5tupleIJNS5_1CILi128EEES8_NS7_ILi64EEEEEENS_10bfloat16_tEfNS_4arch4Sm80ELb0ELb0ELb1ELb0ELb0ELb0ELb0ELb0ELi2ELi4ELi4ELi4ELb0EEENS1_21CollectiveEpilogueBwdISA_SB_SD_Li256ELb0ELb0ELi2EEENS1_19SingleTileSchedulerILb0ELb0ELb0ELi128EEEEEEEEEvNT_6ParamsE$_ZZN4cute16flatten_to_tupleINS_5tupleIJNS_1CILi4096EEENS1_IJNS1_IJiiEEENS2_ILi8192EEEEEEEEEEEDaRKT_ENKUlRKT_E_clIS6_EEDaSD_,($_ZN7cutlass13device_kernelIN5flash19enable_sm80_to_sm89INS1_16FlashAttnBwdSm80INS1_25CollectiveMainloopBwdSm80ILi2ELi2EN4cute5tupleIJNS5_1CILi128EEES8_NS7_ILi64EEEEEENS_10bfloat16_tEfNS_4arch4Sm80ELb0ELb0ELb1ELb0ELb0ELb0ELb0ELb0ELi2ELi4ELi4ELi4ELb0EEENS1_21CollectiveEpilogueBwdISA_SB_SD_Li256ELb0ELb0ELi2EEENS1_19SingleTileSchedulerILb0ELb0ELb0ELi128EEEEEEEEEvNT_6ParamsE$_ZZN4cute16flatten_to_tupleINS_5tupleIJNS_1CILi4096EEENS1_IJiiEEEEEEEEDaRKT_ENKUlRKT_E_clIS4_EEDaSB_ - $_ZN7cutlass13device_kernelIN5flash19enable_sm80_to_sm89INS1_16FlashAttnBwdSm80INS1_25CollectiveMainloopBwdSm80ILi2ELi2EN4cute5tupleIJNS5_1CILi128EEES8_NS7_ILi64EEEEEENS_10bfloat16_tEfNS_4arch4Sm80ELb0ELb0ELb1ELb0ELb0ELb0ELb0ELb0ELi2ELi4ELi4ELi4ELb0EEENS1_21CollectiveEpilogueBwdISA_SB_SD_Li256ELb0ELb0ELi2EEENS1_19SingleTileSchedulerILb0ELb0ELb0ELi128EEEEEEEEEvNT_6ParamsE$_ZZN4cute16flatten_to_tupleINS_5tupleIJNS_1CILi4096EEENS1_IJNS1_IJiiEEENS2_ILi8192EEEEEEEEEEEDaRKT_ENKUlRKT_E_clIS6_EEDaSD_)
$_ZN7cutlass13device_kernelIN5flash19enable_sm80_to_sm89INS1_16FlashAttnBwdSm80INS1_25CollectiveMainloopBwdSm80ILi2ELi2EN4cute5tupleIJNS5_1CILi128EEES8_NS7_ILi64EEEEEENS_10bfloat16_tEfNS_4arch4Sm80ELb0ELb0ELb1ELb0ELb0ELb0ELb0ELb0ELi2ELi4ELi4ELi4ELb0EEENS1_21CollectiveEpilogueBwdISA_SB_SD_Li256ELb0ELb0ELi2EEENS1_19SingleTileSchedulerILb0ELb0ELb0ELi128EEEEEEEEEvNT_6ParamsE$_ZZN4cute16flatten_to_tupleINS_5tupleIJNS_1CILi4096EEENS1_IJNS1_IJiiEEENS2_ILi8192EEEEEEEEEEEDaRKT_ENKUlRKT_E_clIS6_EEDaSD_:
[----:B------:R-:W-:-:S05]  /*c1c0*/  IADD3 R8, R76, -c[0x0][0x20], RZ ;  /* 0x800008004c087a10 */ /* 0x000fca0007ffe0ff */
[----:B------:R1:W5:Y:S04]  /*c1d0*/  LDL R2, [R8] ;  /* 0x0000000008027983 */ /* 0x0003680000100800 */
[----:B------:R1:W5:Y:S01]  /*c1e0*/  LDL R3, [R8+0x4] ;  /* 0x0000040008037983 */ /* 0x0003620000100800 */
[----:B------:R-:W-:Y:S02]  /*c1f0*/  IADD3 R5, R1, 0x1680, RZ ;  /* 0x0000168001057810 */ /* 0x000fe40007ffe0ff */
[----:B------:R-:W-:Y:S02]  /*c200*/  MOV R6, 0xc230 ;  /* 0x0000c23000067802 */ /* 0x000fe40000000f00 */
[----:B------:R-:W-:Y:S02]  /*c210*/  IADD3 R5, R5, c[0x0][0x20], RZ ;  /* 0x0000080005057a10 */ /* 0x000fe40007ffe0ff */
[----:B-1---5:R-:W-:Y:S05]  /*c220*/  CALL.REL.NOINC `($_ZN7cutlass13device_kernelIN5flash19enable_sm80_to_sm89INS1_16FlashAttnBwdSm80INS1_25CollectiveMainloopBwdSm80ILi2ELi2EN4cute5tupleIJNS5_1CILi128EEES8_NS7_ILi64EEEEEENS_10bfloat16_tEfNS_4arch4Sm80ELb0ELb0ELb1ELb0ELb0ELb0ELb0ELb0ELi2ELi4ELi4ELi4ELb0EEENS1_21CollectiveEpilogueBwdISA_SB_SD_Li256ELb0ELb0ELi2EEENS1_19SingleTileSchedulerILb0ELb0ELb0ELi128EEEEEEEEEvNT_6ParamsE$_ZZN4cute16flatten_to_tupleINS_5tupleIJNS1_IJiiEEENS_1CILi8192EEEEEEEEDaRKT_ENKUlRKT_E_clIS2_EEDaSB_) ;  /* 0xffffff1000007944 */ /* 0x022fea0003c3ffff */
[----:B------:R1:W-:Y:S01]  /*c230*/  STL.64 [R1+0x1680], R2 ;  /* 0x0016800201007387 */ /* 0x0003e20000100a00 */
[----:B------:R-:W-:-:S03]  /*c240*/  MOV R6, 0xc260 ;  /* 0x0000c26000067802 */ /* 0x000fc60000000f00 */
[----:B-1----:R-:W-:Y:S05]  /*c250*/  CALL.REL.NOINC `($_ZN7cutlass13device_kernelIN5flash19enable_sm80_to_sm89INS1_16FlashAttnBwdSm80INS1_25CollectiveMainloopBwdSm80ILi2ELi2EN4cute5tupleIJNS5_1CILi128EEES8_NS7_ILi64EEEEEENS_10bfloat16_tEfNS_4arch4Sm80ELb0ELb0ELb1ELb0ELb0ELb0ELb0ELb0ELi2ELi4ELi4ELi4ELb0EEENS1_21CollectiveEpilogueBwdISA_SB_SD_Li256ELb0ELb0ELi2EEENS1_19SingleTileSchedulerILb0ELb0ELb0ELi128EEEEEEEEEvNT_6ParamsE$_ZZN4cute12filter_tupleINS_5tupleIJNS1_IJiiEEENS_1CILi8192EEEEEEZNS_16flatten_to_tupleIS5_EEDaRKT_EUlRKT_E_EEDaS9_OT0_ENKUlDpSC_E_clIJS2_NS1_IJS4_EEEEEEDaSG_) ;  /* 0xfffff00000007944 */ /* 0x002fea0003c3ffff */
[----:B------:R-:W-:-:S04]  /*c260*/  MOV R5, 0x0 ;  /* 0x0000000000057802 */ /* 0x000fc80000000f00 */
[----:B------:R-:W-:Y:S05]  /*c270*/  RET.REL.NODEC R4 `(_ZN7cutlass13device_kernelIN5flash19enable_sm80_to_sm89INS1_16FlashAttnBwdSm80INS1_25CollectiveMainloopBwdSm80ILi2ELi2EN4cute5tupleIJNS5_1CILi128EEES8_NS7_ILi64EEEEEENS_10bfloat16_tEfNS_4arch4Sm80ELb0ELb0ELb1ELb0ELb0ELb0ELb0ELb0ELi2ELi4ELi4ELi4ELb0EEENS1_21CollectiveEpilogueBwdISA_SB_SD_Li256ELb0ELb0ELi2EEENS1_19SingleTileSchedulerILb0ELb0ELb0ELi128EEEEEEEEEvNT_6ParamsE) ;  /* 0xffff3d8004007950 */ /* 0x000fea0003c3ffff */
        .type           $_ZN7cutlass13device_kernelIN5flash19enable_sm80_to_sm89INS1_16FlashAttnBwdSm80INS1_25CollectiveMainloopBwdSm80ILi2ELi2EN4cute5tupleIJNS5_1CILi128EEES8_NS7_ILi64EEEEEENS_10bfloat16_tEfNS_4arch4Sm80ELb0ELb0ELb1ELb0ELb0ELb0ELb0ELb0ELi2ELi4ELi4ELi4ELb0EEENS1_21CollectiveEpilogueBwdISA_SB_SD_Li256ELb0ELb0ELi2EEENS1_19SingleTileSchedulerILb0ELb0ELb0ELi128EEEEEEEEEvNT_6ParamsE$_ZZN4cute16flatten_to_tupleINS_5tupleIJNS_1CILi4096EEENS1_IJiiEEEEEEEEDaRKT_ENKUlRKT_E_clIS4_EEDaSB_,@function
        .size           $_ZN7cutlass13device_kernelIN5flash19enable_sm80_to_sm89INS1_16FlashAttnBwdSm80INS1_25CollectiveMainloopBwdSm80ILi2ELi2EN4cute5tupleIJNS5_1CILi128EEES8_NS7_ILi64EEEEEENS_10bfloat16_tEfNS_4arch4Sm80ELb0ELb0ELb1ELb0ELb0ELb0ELb0ELb0ELi2ELi4ELi4ELi4ELb0EEENS1_21CollectiveEpilogueBwdISA_SB_SD_Li256ELb0ELb0ELi2EEENS1_19SingleTileSchedulerILb0ELb0ELb0ELi128EEEEEEEEEvNT_6ParamsE$_ZZN4cute16flatten_to_tupleINS_5tupleIJNS_1CILi4096EEENS1_IJiiEEEEEEEEDaRKT_ENKUlRKT_E_clIS4_EEDaSB_,($_ZN7cutlass13device_kernelIN5flash19enable_sm80_to_sm89INS1_16FlashAttnBwdSm80INS1_25CollectiveMainloopBwdSm80ILi2ELi2EN4cute5tupleIJNS5_1CILi128EEES8_NS7_ILi64EEEEEENS_10bfloat16_tEfNS_4arch4Sm80ELb0ELb0ELb1ELb0ELb0ELb0ELb0ELb0ELi2ELi4ELi4ELi4ELb0EEENS1_21CollectiveEpilogueBwdISA_SB_SD_Li256ELb0ELb0ELi2EEENS1_19SingleTileSchedulerILb0ELb0ELb0ELi128EEEEEEEEEvNT_6ParamsE$_ZZN4cute19as_arithmetic_tupleINS_15ArithmeticTupleIJiiEEEEEDaRKT_ENKUlDpRKT_E_clIJiiEEEDaS9_ - $_ZN7cutlass13device_kernelIN5flash19enable_sm80_to_sm89INS1_16FlashAttnBwdSm80INS1_25CollectiveMainloopBwdSm80ILi2ELi2EN4cute5tupleIJNS5_1CILi128EEES8_NS7_ILi64EEEEEENS_10bfloat16_tEfNS_4arch4Sm80ELb0ELb0ELb1ELb0ELb0ELb0ELb0ELb0ELi2ELi4ELi4ELi4ELb0EEENS1_21CollectiveEpilogueBwdISA_SB_SD_Li256ELb0ELb0ELi2EEENS1_19SingleTileSchedulerILb0ELb0ELb0ELi128EEEEEEEEEvNT_6ParamsE$_ZZN4cute16flatten_to_tupleINS_5tupleIJNS_1CILi4096EEENS1_IJiiEEEEEEEEDaRKT_ENKUlRKT_E_clIS4_EEDaSB_)
$_ZN7cutlass13device_kernelIN5flash19enable_sm80_to_sm89INS1_16FlashAttnBwdSm80INS1_25CollectiveMainloopBwdSm80ILi2ELi2EN4cute5tupleIJNS5_1CILi128EEES8_NS7_ILi64EEEEEENS_10bfloat16_tEfNS_4arch4Sm80ELb0ELb0ELb1ELb0ELb0ELb0ELb0ELb0ELi2ELi4ELi4ELi4ELb0EEENS1_21CollectiveEpilogueBwdISA_SB_SD_Li256ELb0ELb0ELi2EEENS1_19SingleTileSchedulerILb0ELb0ELb0ELi128EEEEEEEEEvNT_6ParamsE$_ZZN4cute16flatten_to_tupleINS_5tupleIJNS_1CILi4096EEENS1_IJiiEEEEEEEEDaRKT_ENKUlRKT_E_clIS4_EEDaSB_:
[----:B------:R-:W-:-:S04]  /*c280*/  MOV R5, 0x0 ;  /* 0x0000000000057802 */ /* 0x000fc80000000f00 */
[----:B------:R-:W-:Y:S05]  /*c290*/  RET.REL.NODEC R4 `(_ZN7cutlass13device_kernelIN5flash19enable_sm80_to_sm89INS1_16FlashAttnBwdSm80INS1_25CollectiveMainloopBwdSm80ILi2ELi2EN4cute5tupleIJNS5_1CILi128EEES8_NS7_ILi64EEEEEENS_10bfloat16_tEfNS_4arch4Sm80ELb0ELb0ELb1ELb0ELb0ELb0ELb0ELb0ELi2ELi4ELi4ELi4ELb0EEENS1_21CollectiveEpilogueBwdISA_SB_SD_Li256ELb0ELb0ELi2EEENS1_19SingleTileSchedulerILb0ELb0ELb0ELi128EEEEEEEEEvNT_6ParamsE) ;  /* 0xffff3d6004007950 */ /* 0x000fea0003c3ffff */
        .type           $_ZN7cutlass13device_kernelIN5flash19enable_sm80_to_sm89INS1_16FlashAttnBwdSm80INS1_25CollectiveMainloopBwdSm80ILi2ELi2EN4cute5tupleIJNS5_1CILi128EEES8_NS7_ILi64EEEEEENS_10bfloat16_tEfNS_4arch4Sm80ELb0ELb0ELb1ELb0ELb0ELb0ELb0ELb0ELi2ELi4ELi4ELi4ELb0EEENS1_21CollectiveEpilogueBwdISA_SB_SD_Li256ELb0ELb0ELi2EEENS1_19SingleTileSchedulerILb0ELb0ELb0ELi128EEEEEEEEEvNT_6ParamsE$_ZZN4cute19as_arithmetic_tupleINS_15ArithmeticTupleIJiiEEEEEDaRKT_ENKUlDpRKT_E_clIJiiEEEDaS9_,@function
        .size           $_ZN7cutlass13device_kernelIN5flash19enable_sm80_to_sm89INS1_16FlashAttnBwdSm80INS1_25CollectiveMainloopBwdSm80ILi2ELi2EN4cute5tupleIJNS5_1CILi128EEES8_NS7_ILi64EEEEEENS_10bfloat16_tEfNS_4arch4Sm80ELb0ELb0ELb1ELb0ELb0ELb0ELb0ELb0ELi2ELi4ELi4ELi4ELb0EEENS1_21CollectiveEpilogueBwdISA_SB_SD_Li256ELb0ELb0ELi2EEENS1_19SingleTileSchedulerILb0ELb0ELb0ELi128EEEEEEEEEvNT_6ParamsE$_ZZN4cute19as_arithmetic_tupleINS_15ArithmeticTupleIJiiEEEEEDaRKT_ENKUlDpRKT_E_clIJiiEEEDaS9_,($_ZN7cutlass13device_kernelIN5flash19enable_sm80_to_sm89INS1_16FlashAttnBwdSm80INS1_25CollectiveMainloopBwdSm80ILi2ELi2EN4cute5tupleIJNS5_1CILi128EEES8_NS7_ILi64EEEEEENS_10bfloat16_tEfNS_4arch4Sm80ELb0ELb0ELb1ELb0ELb0ELb0ELb0ELb0ELi2ELi4ELi4ELi4ELb0EEENS1_21CollectiveEpilogueBwdISA_SB_SD_Li256ELb0ELb0ELi2EEENS1_19SingleTileSchedulerILb0ELb0ELb0ELi128EEEEEEEEEvNT_6ParamsE$_ZZN4cute19as_arithmetic_tupleINS_15ArithmeticTupleIJiiEEEEEDaRKT_ENKUlRKT_E_clIiEEDaS8_ - $_ZN7cutlass13device_kernelIN5flash19enable_sm80_to_sm89INS1_16FlashAttnBwdSm80INS1_25CollectiveMainloopBwdSm80ILi2ELi2EN4cute5tupleIJNS5_1CILi128EEES8_NS7_ILi64EEEEEENS_10bfloat16_tEfNS_4arch4Sm80ELb0ELb0ELb1ELb0ELb0ELb0ELb0ELb0ELi2ELi4ELi4ELi4ELb0EEENS1_21CollectiveEpilogueBwdISA_SB_SD_Li256ELb0ELb0ELi2EEENS1_19SingleTileSchedulerILb0ELb0ELb0ELi128EEEEEEEEEvNT_6ParamsE$_ZZN4cute19as_arithmetic_tupleINS_15ArithmeticTupleIJiiEEEEEDaRKT_ENKUlDpRKT_E_clIJiiEEEDaS9_)
$_ZN7cutlass13device_kernelIN5flash19enable_sm80_to_sm89INS1_16FlashAttnBwdSm80INS1_25CollectiveMainloopBwdSm80ILi2ELi2EN4cute5tupleIJNS5_1CILi128EEES8_NS7_ILi64EEEEEENS_10bfloat16_tEfNS_4arch4Sm80ELb0ELb0ELb1ELb0ELb0ELb0ELb0ELb0ELi2ELi4ELi4ELi4ELb0EEENS1_21CollectiveEpilogueBwdISA_SB_SD_Li256ELb0ELb0ELi2EEENS1_19SingleTileSchedulerILb0ELb0ELb0ELi128EEEEEEEEEvNT_6ParamsE$_ZZN4cute19as_arithmetic_tupleINS_15ArithmeticTupleIJiiEEEEEDaRKT_ENKUlDpRKT_E_clIJiiEEEDaS9_:
[----:B------:R-:W-:Y:S01]  /*c2a0*/  IADD3 R3, R1, 0x1688, RZ ;  /* 0x0000168801037810 */ /* 0x000fe20007ffe0ff */
[----:B------:R-:W-:Y:S01]  /*c2b0*/  IMAD.MOV.U32 R2, RZ, RZ, R11 ;  /* 0x000000ffff027224 */ /* 0x000fe200078e000b */
[----:B------:R-:W-:Y:S02]  /*c2c0*/  MOV R6, 0xc2f0 ;  /* 0x0000c2f000067802 */ /* 0x000fe40000000f00 */
[----:B------:R-:W-:Y:S02]  /*c2d0*/  IADD3 R3, R3, c[0x0][0x20], RZ ;  /* 0x0000080003037a10 */ /* 0x000fe40007ffe0ff */
[----:B------:R-:W-:Y:S05]  /*c2e0*/  CALL.REL.NOINC `($_ZN7cutlass13device_kernelIN5flash19enable_sm80_to_sm89INS1_16FlashAttnBwdSm80INS1_25CollectiveMainloopBwdSm80ILi2ELi2EN4cute5tupleIJNS5_1CILi128EEES8_NS7_ILi64EEEEEENS_10bfloat16_tEfNS_4arch4Sm80ELb0ELb0ELb1ELb0ELb0ELb0ELb0ELb0ELi2ELi4ELi4ELi4ELb0EEENS1_21CollectiveEpilogueBwdISA_SB_SD_Li256ELb0ELb0ELi2EEENS1_19SingleTileSchedulerILb0ELb0ELb0ELi128EEEEEEEEEvNT_6ParamsE$_ZN4cute5tupleIJiiEEC2ERKiS3_) ;  /* 0xffffea7000007944 */ /* 0x000fea0003c3ffff */
[----:B------:R1:W5:Y:S01]  /*c2f0*/  LDL.64 R2, [R1+0x1688] ;  /* 0x0016880001027983 */ /* 0x0003620000100a00 */
[----:B------:R-:W-:-:S04]  /*c300*/  MOV R95, 0x0 ;  /* 0x00000000005f7802 */ /* 0x000fc80000000f00 */
[----:B------:R-:W-:Y:S05]  /*c310*/  RET.REL.NODEC R94 `(_ZN7cutlass13device_kernelIN5flash19enable_sm80_to_sm89INS1_16FlashAttnBwdSm80INS1_25CollectiveMainloopBwdSm80ILi2ELi2EN4cute5tupleIJNS5_1CILi128EEES8_NS7_ILi64EEEEEENS_10bfloat16_tEfNS_4arch4Sm80ELb0ELb0ELb1ELb0ELb0ELb0ELb0ELb0ELi2ELi4ELi4ELi4ELb0EEENS1_21CollectiveEpilogueBwdISA_SB_SD_Li256ELb0ELb0ELi2EEENS1_19SingleTileSchedulerILb0ELb0ELb0ELi128EEEEEEEEEvNT_6ParamsE) ;  /* 0xffff3ce05e007950 */ /* 0x000fea0003c3ffff */
        .type           $_ZN7cutlass13device_kernelIN5flash19enable_sm80_to_sm89INS1_16FlashAttnBwdSm80INS1_25CollectiveMainloopBwdSm80ILi2ELi2EN4cute5tupleIJNS5_1CILi128EEES8_NS7_ILi64EEEEEENS_10bfloat16_tEfNS_4arch4Sm80ELb0ELb0ELb1ELb0ELb0ELb0ELb0ELb0ELi2ELi4ELi4ELi4ELb0EEENS1_21CollectiveEpilogueBwdISA_SB_SD_Li256ELb0ELb0ELi2EEENS1_19SingleTileSchedulerILb0ELb0ELb0ELi128EEEEEEEEEvNT_6ParamsE$_ZZN4cute19as_arithmetic_tupleINS_15ArithmeticTupleIJiiEEEEEDaRKT_ENKUlRKT_E_clIiEEDaS8_,@function
        .size           $_ZN7cutlass13device_kernelIN5flash19enable_sm80_to_sm89INS1_16FlashAttnBwdSm80INS1_25CollectiveMainloopBwdSm80ILi2ELi2EN4cute5tupleIJNS5_1CILi128EEES8_NS7_ILi64EEEEEENS_10bfloat16_tEfNS_4arch4Sm80ELb0ELb0ELb1ELb0ELb0ELb0ELb0ELb0ELi2ELi4ELi4ELi4ELb0EEENS1_21CollectiveEpilogueBwdISA_SB_SD_Li256ELb0ELb0ELi2EEENS1_19SingleTileSchedulerILb0ELb0ELb0ELi128EEEEEEEEEvNT_6ParamsE$_ZZN4cute19as_arithmetic_tupleINS_15ArithmeticTupleIJiiEEEEEDaRKT_ENKUlRKT_E_clIiEEDaS8_,($_ZN7cutlass13device_kernelIN5flash19enable_sm80_to_sm89INS1_16FlashAttnBwdSm80INS1_25CollectiveMainloopBwdSm80ILi2ELi2EN4cute5tupleIJNS5_1CILi128EEES8_NS7_ILi64EEEEEENS_10bfloat16_tEfNS_4arch4Sm80ELb0ELb0ELb1ELb0ELb0ELb0ELb0ELb0ELi2ELi4ELi4ELi4ELb0EEENS1_21CollectiveEpilogueBwdISA_SB_SD_Li256ELb0ELb0ELi2EEENS1_19SingleTileSchedulerILb0ELb0ELb0ELi128EEEEEEEEEvNT_6ParamsE$_ZZN4cute4diceINS_5tupleIJNS1_IJiNS1_IJiNS_1CILi0EEEEEEEEENS1_IJNS_10UnderscoreENS1_IJS6_S6_EEEEEEEEES9_EEDaRKT_RKT0_ENKUlRKT_RKT0_E_clIS5_S5_EEDaSI_SL_ - $_ZN7cutlass13device_kernelIN5flash19enable_sm80_to_sm89INS1_16FlashAttnBwdSm80INS1_25CollectiveMainloopBwdSm80ILi2ELi2EN4cute5tupleIJNS5_1CILi128EEES8_NS7_ILi64EEEEEENS_10bfloat16_tEfNS_4arch4Sm80ELb0ELb0ELb1ELb0ELb0ELb0ELb0ELb0ELi2ELi4ELi4ELi4ELb0EEENS1_21CollectiveEpilogueBwdISA_SB_SD_Li256ELb0ELb0ELi2EEENS1_19SingleTileSchedulerILb0ELb0ELb0ELi128EEEEEEEEEvNT_6ParamsE$_ZZN4cute19as_arithmetic_tupleINS_15ArithmeticTupleIJiiEEEEEDaRKT_ENKUlRKT_E_clIiEEDaS8_)
$_ZN7cutlass13device_kernelIN5flash19enable_sm80_to_sm89INS1_16FlashAttnBwdSm80INS1_25CollectiveMainloopBwdSm80ILi2ELi2EN4cute5tupleIJNS5_1CILi128EEES8_NS7_ILi64EEEEEENS_10bfloat16_tEfNS_4arch4Sm80ELb0ELb0ELb1ELb0ELb0ELb0ELb0ELb0ELi2ELi4ELi4ELi4ELb0EEENS1_21CollectiveEpilogueBwdISA_SB_SD_Li256ELb0ELb0ELi2EEENS1_19SingleTileSchedulerILb0ELb0ELb0ELi128EEEEEEEEEvNT_6ParamsE$_ZZN4cute19as_arithmetic_tupleINS_15ArithmeticTupleIJiiEEEEEDaRKT_ENKUlRKT_E_clIiEEDaS8_:
[----:B------:R-:W-:Y:S02]  /*c320*/  MOV R6, R8 ;  /* 0x0000000800067202 */ /* 0x000fe40000000f00 */
[----:B------:R-:W-:Y:S02]  /*c330*/  MOV R8, R2 ;  /* 0x0000000200087202 */ /* 0x000fe40000000f00 */
[----:B------:R-:W-:-:S04]  /*c340*/  MOV R9, 0x0 ;  /* 0x0000000000097802 */ /* 0x000fc80000000f00 */
[----:B------:R-:W-:Y:S05]  /*c350*/  RET.REL.NODEC R8 `(_ZN7cutlass13device_kernelIN5flash19enable_sm80_to_sm89INS1_16FlashAttnBwdSm80INS1_25CollectiveMainloopBwdSm80ILi2ELi2EN4cute5tupleIJNS5_1CILi128EEES8_NS7_ILi64EEEEEENS_10bfloat16_tEfNS_4arch4Sm80ELb0ELb0ELb1ELb0ELb0ELb0ELb0ELb0ELi2ELi4ELi4ELi4ELb0EEENS1_21CollectiveEpilogueBwdISA_SB_SD_Li256ELb0ELb0ELi2EEENS1_19SingleTileSchedulerILb0ELb0ELb0ELi128EEEEEEEEEvNT_6ParamsE) ;  /* 0xffff3ca008007950 */ /* 0x000fea0003c3ffff */
        .type           $_ZN7cutlass13device_kernelIN5flash19enable_sm80_to_sm89INS1_16FlashAttnBwdSm80INS1_25CollectiveMainloopBwdSm80ILi2ELi2EN4cute5tupleIJNS5_1CILi128EEES8_NS7_ILi64EEEEEENS_10bfloat16_tEfNS_4arch4Sm80ELb0ELb0ELb1ELb0ELb0ELb0ELb0ELb0ELi2ELi4ELi4ELi4ELb0EEENS1_21CollectiveEpilogueBwdISA_SB_SD_Li256ELb0ELb0ELi2EEENS1_19SingleTileSchedulerILb0ELb0ELb0ELi128EEEEEEEEEvNT_6ParamsE$_ZZN4cute4diceINS_5tupleIJNS1_IJiNS1_IJiNS_1CILi0EEEEEEEEENS1_IJNS_10UnderscoreENS1_IJS6_S6_EEEEEEEEES9_EEDaRKT_RKT0_ENKUlRKT_RKT0_E_clIS5_S5_EEDaSI_SL_,@function
        .size           $_ZN7cutlass13device_kernelIN5flash19enable_sm80_to_sm89INS1_16FlashAttnBwdSm80INS1_25CollectiveMainloopBwdSm80ILi2ELi2EN4cute5tupleIJNS5_1CILi128EEES8_NS7_ILi64EEEEEENS_10bfloat16_tEfNS_4arch4Sm80ELb0ELb0ELb1ELb0ELb0ELb0ELb0ELb0ELi2ELi4ELi4ELi4ELb0EEENS1_21CollectiveEpilogueBwdISA_SB_SD_Li256ELb0ELb0ELi2EEENS1_19SingleTileSchedulerILb0ELb0ELb0ELi128EEEEEEEEEvNT_6ParamsE$_ZZN4cute4diceINS_5tupleIJNS1_IJiNS1_IJiNS_1CILi0EEEEEEEEENS1_IJNS_10UnderscoreENS1_IJS6_S6_EEEEEEEEES9_EEDaRKT_RKT0_ENKUlRKT_RKT0_E_clIS5_S5_EEDaSI_SL_,($_ZN7cutlass13device_kernelIN5flash19enable_sm80_to_sm89INS1_16FlashAttnBwdSm80INS1_25CollectiveMainloopBwdSm80ILi2ELi2EN4cute5tupleIJNS5_1CILi128EEES8_NS7_ILi64EEEEEENS_10bfloat16_tEfNS_4arch4Sm80ELb0ELb0ELb1ELb0ELb0ELb0ELb0ELb0ELi2ELi4ELi4ELi4ELb0EEENS1_21CollectiveEpilogueBwdISA_SB_SD_Li256ELb0ELb0ELi2EEENS1_19SingleTileSchedulerILb0ELb0ELb0ELi128EEEEEEEEEvNT_6ParamsE$_ZZN4cute4takeILi1ELi2ENS_5tupleIJNS1_IJNS_1CILi1EEENS2_ILi0EEEEEEiEEEEEDaRKT1_ENKUlDpRKT_E_clIJiEEEDaSD_ - $_ZN7cutlass13device_kernelIN5flash19enable_sm80_to_sm89INS1_16FlashAttnBwdSm80INS1_25CollectiveMainloopBwdSm80ILi2ELi2EN4cute5tupleIJNS5_1CILi128EEES8_NS7_ILi64EEEEEENS_10bfloat16_tEfNS_4arch4Sm80ELb0ELb0ELb1ELb0ELb0ELb0ELb0ELb0ELi2ELi4ELi4ELi4ELb0EEENS1_21CollectiveEpilogueBwdISA_SB_SD_Li256ELb0ELb0ELi2EEENS1_19SingleTileSchedulerILb0ELb0ELb0ELi128EEEEEEEEEvNT_6ParamsE$_ZZN4cute4diceINS_5tupleIJNS1_IJiNS1_IJiNS_1CILi0EEEEEEEEENS1_IJNS_10UnderscoreENS1_IJS6_S6_EEEEEEEEES9_EEDaRKT_RKT0_ENKUlRKT_RKT0_E_clIS5_S5_EEDaSI_SL_)
$_ZN7cutlass13device_kernelIN5flash19enable_sm80_to_sm89INS1_16FlashAttnBwdSm80INS1_25CollectiveMainloopBwdSm80ILi2ELi2EN4cute5tupleIJNS5_1CILi128EEES8_NS7_ILi64EEEEEENS_10bfloat16_tEfNS_4arch4Sm80ELb0ELb0ELb1ELb0ELb0ELb0ELb0ELb0ELi2ELi4ELi4ELi4ELb0EEENS1_21CollectiveEpilogueBwdISA_SB_SD_Li256ELb0ELb0ELi2EEENS1_19SingleTileSchedulerILb0ELb0ELb0ELi128EEEEEEEEEvNT_6ParamsE$_ZZN4cute4diceINS_5tupleIJNS1_IJiNS1_IJiNS_1CILi0EEEEEEEEENS1_IJNS_10UnderscoreENS1_IJS6_S6_EEEEEEEEES9_EEDaRKT_RKT0_ENKUlRKT_RKT0_E_clIS5_S5_EEDaSI_SL_:
[----:B------:R-:W-:-:S05]  /*c360*/  IADD3 R6, R2, -c[0x0][0x20], RZ ;  /* 0x8000080002067a10 */ /* 0x000fca0007ffe0ff */
[----:B------:R1:W5:Y:S01]  /*c370*/  LDL R3, [R6] ;  /* 0x0000000006037983 */ /* 0x0003620000100800 */
[----:B------:R-:W-:Y:S02]  /*c380*/  IADD3 R5, R1, 0x1680, RZ ;  /* 0x0000168001057810 */ /* 0x000fe40007ffe0ff */
[----:B------:R-:W-:Y:S02]  /*c390*/  MOV R10, 0xc3c0 ;  /* 0x0000c3c0000a7802 */ /* 0x000fe40000000f00 */
[----:B------:R-:W-:Y:S02]  /*c3a0*/  IADD3 R5, R5, c[0x0][0x20], RZ ;  /* 0x0000080005057a10 */ /* 0x000fe40007ffe0ff */
[----:B-1---5:R-:W-:Y:S05]  /*c3b0*/  CALL.REL.NOINC `($_ZN7cutlass13device_kernelIN5flash19enable_sm80_to_sm89INS1_16FlashAttnBwdSm80INS1_25CollectiveMainloopBwdSm80ILi2ELi2EN4cute5tupleIJNS5_1CILi128EEES8_NS7_ILi64EEEEEENS_10bfloat16_tEfNS_4arch4Sm80ELb0ELb0ELb1ELb0ELb0ELb0ELb0ELb0ELi2ELi4ELi4ELi4ELb0EEENS1_21CollectiveEpilogueBwdISA_SB_SD_Li256ELb0ELb0ELi2EEENS1_19SingleTileSchedulerILb0ELb0ELb0ELi128EEEEEEEEEvNT_6ParamsE$_ZZN4cute6detail9lift_diceINS_5tupleIJiNS2_IJiNS_1CILi0EEEEEEEEES6_EEDaRKT_RKT0_ENKUlRKT_RKT0_E_clIiiEEDaSF_SI_) ;  /* 0x000024a000007944 */ /* 0x022fea0003c00000 */
[----:B------:R1:W5:Y:S01]  /*c3c0*/  LDL R3, [R6+0x4] ;  /* 0x0000040006037983 */ /* 0x0003620000100800 */
[----:B------:R-:W-:-:S03]  /*c3d0*/  MOV R10, 0xc3f0 ;  /* 0x0000c3f0000a7802 */ /* 0x000fc60000000f00 */
[----:B-12--5:R-:W-:Y:S05]  /*c3e0*/  CALL.REL.NOINC `($_ZN7cutlass13device_kernelIN5flash19enable_sm80_to_sm89INS1_16FlashAttnBwdSm80INS1_25CollectiveMainloopBwdSm80ILi2ELi2EN4cute5tupleIJNS5_1CILi128EEES8_NS7_ILi64EEEEEENS_10bfloat16_tEfNS_4arch4Sm80ELb0ELb0ELb1ELb0ELb0ELb0ELb0ELb0ELi2ELi4ELi4ELi4ELb0EEENS1_21CollectiveEpilogueBwdISA_SB_SD_Li256ELb0ELb0ELi2EEENS1_19SingleTileSchedulerILb0ELb0ELb0ELi128EEEEEEEEEvNT_6ParamsE$_ZZN4cute6detail9lift_diceINS_5tupleIJiNS2_IJiNS_1CILi0EEEEEEEEES6_EEDaRKT_RKT0_ENKUlRKT_RKT0_E_clIS5_S5_EEDaSF_SI_) ;  /* 0x000023f000007944 */ /* 0x026fea0003c00000 */
[----:B------:R2:W-:Y:S01]  /*c3f0*/  STL [R1+0x1680], R6 ;  /* 0x0016800601007387 */ /* 0x0005e20000100800 */
[----:B------:R-:W-:-:S03]  /*c400*/  MOV R2, 0xc420 ;  /* 0x0000c42000027802 */ /* 0x000fc60000000f00 */
[----:B-12---:R-:W-:Y:S05]  /*c410*/  CALL.REL.NOINC `($_ZN7cutlass13device_kernelIN5flash19enable_sm80_to_sm89INS1_16FlashAttnBwdSm80INS1_25CollectiveMainloopBwdSm80ILi2ELi2EN4cute5tupleIJNS5_1CILi128EEES8_NS7_ILi64EEEEEENS_10bfloat16_tEfNS_4arch4Sm80ELb0ELb0ELb1ELb0ELb0ELb0ELb0ELb0ELi2ELi4ELi4ELi4ELb0EEENS1_21CollectiveEpilogueBwdISA_SB_SD_Li256ELb0ELb0ELi2EEENS1_19SingleTileSchedulerILb0ELb0ELb0ELi128EEEEEEEEEvNT_6ParamsE$_ZZN4cute12filter_tupleINS_5tupleIJiNS1_IJiNS_1CILi0EEEEEEEEES5_ZNS_6detail9lift_diceIS5_S5_EEDaRKT_RKT0_EUlRKT_RKT0_E_EEDaSA_SD_OT1_ENKUlDpSG_E_clIJNS1_IJiEEES4_EEEDaSN_) ;  /* 0xfffff59000007944 */ /* 0x006fea0003c3ffff */
[----:B-----5:R-:W-:Y:S02]  /*c420*/  MOV R2, R5 ;  /* 0x0000000500027202 */ /* 0x020fe40000000f00 */
[----:B------:R-:W-:-:S04]  /*c430*/  MOV R5, 0x0 ;  /* 0x0000000000057802 */ /* 0x000fc80000000f00 */
[----:B------:R-:W-:Y:S05]  /*c440*/  RET.REL.NODEC R4 `(_ZN7cutlass13device_kernelIN5flash19enable_sm80_to_sm89INS1_16FlashAttnBwdSm80INS1_25CollectiveMainloopBwdSm80ILi2ELi2EN4cute5tupleIJNS5_1CILi128EEES8_NS7_ILi64EEEEEENS_10bfloat16_tEfNS_4arch4Sm80ELb0ELb0ELb1ELb0ELb0ELb0ELb0ELb0ELi2ELi4ELi4ELi4ELb0EEENS1_21CollectiveEpilogueBwdISA_SB_SD_Li256ELb0ELb0ELi2EEENS1_19SingleTileSchedulerILb0ELb0ELb0ELi128EEEEEEEEEvNT_6ParamsE) ;  /* 0xffff3bb004007950 */ /* 0x000fea0003c3ffff */
        .type           $_ZN7cutlass13device_kernelIN5flash19enable_sm80_to_sm89INS1_16FlashAttnBwdSm80INS1_25CollectiveMainloopBwdSm80ILi2ELi2EN4cute5tupleIJNS5_1CILi128EEES8_NS7_ILi64EEEEEENS_10bfloat16_tEfNS_4arch4Sm80ELb0ELb0ELb1ELb0ELb0ELb0ELb0ELb0ELi2ELi4ELi4ELi4ELb0EEENS1_21CollectiveEpilogueBwdISA_SB_SD_Li256ELb0ELb0ELi2EEENS1_19SingleTileSchedulerILb0ELb0ELb0ELi128EEEEEEEEEvNT_6ParamsE$_ZZN4cute4takeILi1ELi2ENS_5tupleIJNS1_IJNS_1CILi1EEENS2_ILi0EEEEEEiEEEEEDaRKT1_ENKUlDpRKT_E_clIJiEEEDaSD_,@function
        .size           $_ZN7cutlass13device_kernelIN5flash19enable_sm80_to_sm89INS1_16FlashAttnBwdSm80INS1_25CollectiveMainloopBwdSm80ILi2ELi2EN4cute5tupleIJNS5_1CILi128EEES8_NS7_ILi64EEEEEENS_10bfloat16_tEfNS_4arch4Sm80ELb0ELb0ELb1ELb0ELb0ELb0ELb0ELb0ELi2ELi4ELi4ELi4ELb0EEENS1_21CollectiveEpilogueBwdISA_SB_SD_Li256ELb0ELb0ELi2EEENS1_19SingleTileSchedulerILb0ELb0ELb0ELi128EEEEEEEEEvNT_6ParamsE$_ZZN4cute4takeILi1ELi2ENS_5tupleIJNS1_IJNS_1CILi1EEENS2_ILi0EEEEEEiEEEEEDaRKT1_ENKUlDpRKT_E_clIJiEEEDaSD_,($_ZN7cutlass13device_kernelIN5flash19enable_sm80_to_sm89INS1_16FlashAttnBwdSm80INS1_25CollectiveMainloopBwdSm80ILi2ELi2EN4cute5tupleIJNS5_1CILi128EEES8_NS7_ILi64EEEEEENS_10bfloat16_tEfNS_4arch4Sm80ELb0ELb0ELb1ELb0ELb0ELb0ELb0ELb0ELi2ELi4ELi4ELi4ELb0EEENS1_21CollectiveEpilogueBwdISA_SB_SD_Li256ELb0ELb0ELi2EEENS1_19SingleTileSchedulerILb0ELb0ELb0ELi128EEEEEEEEEvNT_6ParamsE$_ZZN4cute4takeILi1ELi3ENS_5tupleIJNS1_IJNS_1CILi1EEENS2_ILi512EEEiEEENS2_ILi4096EEENS1_IJNS1_IJiiEEENS2_ILi8192EEEEEEEEEEEDaRKT1_ENKUlDpRKT_E_clIJS6_S9_EEEDaSH_ - $_ZN7cutlass13device_kernelIN5flash19enable_sm80_to_sm89INS1_16FlashAttnBwdSm80INS1_25CollectiveMainloopBwdSm80ILi2ELi2EN4cute5tupleIJNS5_1CILi128EEES8_NS7_ILi64EEEEEENS_10bfloat16_tEfNS_4arch4Sm80ELb0ELb0ELb1ELb0ELb0ELb0ELb0ELb0ELi2ELi4ELi4ELi4ELb0EEENS1_21CollectiveEpilogueBwdISA_SB_SD_Li256ELb0ELb0ELi2EEENS1_19SingleTileSchedulerILb0ELb0ELb0ELi128EEEEEEEEEvNT_6ParamsE$_ZZN4cute4takeILi1ELi2ENS_5tupleIJNS1_IJNS_1CILi1EEENS2_ILi0EEEEEEiEEEEEDaRKT1_ENKUlDpRKT_E_clIJiEEEDaSD_)
$_ZN7cutlass13device_kernelIN5flash19enable_sm80_to_sm89INS1_16FlashAttnBwdSm80INS1_25CollectiveMainloopBwdSm80ILi2ELi2EN4cute5tupleIJNS5_1CILi128EEES8_NS7_ILi64EEEEEENS_10bfloat16_tEfNS_4arch4Sm80ELb0ELb0ELb1ELb0ELb0ELb0ELb0ELb0ELi2ELi4ELi4ELi4ELb0EEENS1_21CollectiveEpilogueBwdISA_SB_SD_Li256ELb0ELb0ELi2EEENS1_19SingleTileSchedulerILb0ELb0ELb0ELi128EEEEEEEEEvNT_6ParamsE$_ZZN4cute4takeILi1ELi2ENS_5tupleIJNS1_IJNS_1CILi1EEENS2_ILi0EEEEEEiEEEEEDaRKT1_ENKUlDpRKT_E_clIJiEEEDaSD_:
[----:B------:R-:W-:Y:S02]  /*c450*/  IADD3 R2, R1, 0x1680, RZ ;  /* 0x0000168001027810 */ /* 0x000fe40007ffe0ff */
[----:B------:R-:W-:Y:S02]  /*c460*/  MOV R8, 0xc490 ;  /* 0x0000c49000087802 */ /* 0x000fe40000000f00 */
[----:B------:R-:W-:Y:S02]  /*c470*/  IADD3 R2, R2, c[0x0][0x20], RZ ;  /* 0x0000080002027a10 */ /* 0x000fe40007ffe0ff */
[----:B------:R-:W-:Y:S05]  /*c480*/  CALL.REL.NOINC `($_ZN7cutlass13device_kernelIN5flash19enable_sm80_to_sm89INS1_16FlashAttnBwdSm80INS1_25CollectiveMainloopBwdSm80ILi2ELi2EN4cute5tupleIJNS5_1CILi128EEES8_NS7_ILi64EEEEEENS_10bfloat16_tEfNS_4arch4Sm80ELb0ELb0ELb1ELb0ELb0ELb0ELb0ELb0ELi2ELi4ELi4ELi4ELb0EEENS1_21CollectiveEpilogueBwdISA_SB_SD_Li256ELb0ELb0ELi2EEENS1_19SingleTileSchedulerILb0ELb0ELb0ELi128EEEEEEEEEvNT_6ParamsE$_ZN4cute3eso3ESOILb0ELb1EJiEEC2ERKi) ;  /* 0xffffab0000007944 */ /* 0x000fea0003c3ffff */
[----:B-1----:R1:W5:Y:S01]  /*c490*/  LDL R3, [R1+0x1680] ;  /* 0x0016800001037983 */ /* 0x0023620000100800 */
[----:B------:R-:W-:-:S04]  /*c4a0*/  MOV R7, 0x0 ;  /* 0x0000000000077802 */ /* 0x000fc80000000f00 */
[----:B------:R-:W-:Y:S05]  /*c4b0*/  RET.REL.NODEC R6 `(_ZN7cutlass13device_kernelIN5flash19enable_sm80_to_sm89INS1_16FlashAttnBwdSm80INS1_25CollectiveMainloopBwdSm80ILi2ELi2EN4cute5tupleIJNS5_1CILi128EEES8_NS7_ILi64EEEEEENS_10bfloat16_tEfNS_4arch4Sm80ELb0ELb0ELb1ELb0ELb0ELb0ELb0ELb0ELi2ELi4ELi4ELi4ELb0EEENS1_21CollectiveEpilogueBwdISA_SB_SD_Li256ELb0ELb0ELi2EEENS1_19SingleTileSchedulerILb0ELb0ELb0ELi128EEEEEEEEEvNT_6ParamsE) ;  /* 0xffff3b4006007950 */ /* 0x000fea0003c3ffff */
        .type           $_ZN7cutlass13device_kernelIN5flash19enable_sm80_to_sm89INS1_16FlashAttnBwdSm80INS1_25CollectiveMainloopBwdSm80ILi2ELi2EN4cute5tupleIJNS5_1CILi128EEES8_NS7_ILi64EEEEEENS_10bfloat16_tEfNS_4arch4Sm80ELb0ELb0ELb1ELb0ELb0ELb0ELb0ELb0ELi2ELi4ELi4ELi4ELb0EEENS1_21CollectiveEpilogueBwdISA_SB_SD_Li256ELb0ELb0ELi2EEENS1_19SingleTileSchedulerILb0ELb0ELb0ELi128EEEEEEEEEvNT_6ParamsE$_ZZN4cute4takeILi1ELi3ENS_5tupleIJNS1_IJNS_1CILi1EEENS2_ILi512EEEiEEENS2_ILi4096EEENS1_IJNS1_IJiiEEENS2_ILi8192EEEEEEEEEEEDaRKT1_ENKUlDpRKT_E_clIJS6_S9_EEEDaSH_,@function
        .size           $_ZN7cutlass13device_kernelIN5flash19enable_sm80_to_sm89INS1_16FlashAttnBwdSm80INS1_25CollectiveMainloopBwdSm80ILi2ELi2EN4cute5tupleIJNS5_1CILi128EEES8_NS7_ILi64EEEEEENS_10bfloat16_tEfNS_4arch4Sm80ELb0ELb0ELb1ELb0ELb0ELb0ELb0ELb0ELi2ELi4ELi4ELi4ELb0EEENS1_21CollectiveEpilogueBwdISA_SB_SD_Li256ELb0ELb0ELi2EEENS1_19SingleTileSchedulerILb0ELb0ELb0ELi128EEEEEEEEEvNT_6ParamsE$_ZZN4cute4takeILi1ELi3ENS_5tupleIJNS1_IJNS_1CILi1EEENS2_ILi512EEEiEEENS2_ILi4096EEENS1_IJNS1_IJiiEEENS2_ILi8192EEEEEEEEEEEDaRKT1_ENKUlDpRKT_E_clIJS6_S9_EEEDaSH_,($_ZN7cutlass13device_kernelIN5flash19enable_sm80_to_sm89INS1_16FlashAttnBwdSm80INS1_25CollectiveMainloopBwdSm80ILi2ELi2EN4cute5tupleIJNS5_1CILi128EEES8_NS7_ILi64EEEEEENS_10bfloat16_tEfNS_4arch4Sm80ELb0ELb0ELb1ELb0ELb0ELb0ELb0ELb0ELi2ELi4ELi4ELi4ELb0EEENS1_21CollectiveEpilogueBwdISA_SB_SD_Li256ELb0ELb0ELi2EEENS1_19SingleTileSchedulerILb0ELb0ELb0ELi128EEEEEEEEEvNT_6ParamsE$_ZZN4cute4takeILi1ELi3ENS_5tupleIJNS1_IJNS_1CILi1EEENS2_ILi512EEEiEEENS2_ILi4096EEENS1_IJiiEEEEEEEEDaRKT1_ENKUlDpRKT_E_clIJS6_S7_EEEDaSF_ - $_ZN7cutlass13device_kernelIN5flash19enable_sm80_to_sm89INS1_16FlashAttnBwdSm80INS1_25CollectiveMainloopBwdSm80ILi2ELi2EN4cute5tupleIJNS5_1CILi128EEES8_NS7_ILi64EEEEEENS_10bfloat16_tEfNS_4arch4Sm80ELb0ELb0ELb1ELb0ELb0ELb0ELb0ELb0ELi2ELi4ELi4ELi4ELb0EEENS1_21CollectiveEpilogueBwdISA_SB_SD_Li256ELb0ELb0ELi2EEENS1_19SingleTileSchedulerILb0ELb0ELb0ELi128EEEEEEEEEvNT_6ParamsE$_ZZN4cute4takeILi1ELi3ENS_5tupleIJNS1_IJNS_1CILi1EEENS2_ILi512EEEiEEENS2_ILi4096EEENS1_IJNS1_IJiiEEENS2_ILi8192EEEEEEEEEEEDaRKT1_ENKUlDpRKT_E_clIJS6_S9_EEEDaSH_)
$_ZN7cutlass13device_kernelIN5flash19enable_sm80_to_sm89INS1_16FlashAttnBwdSm80INS1_25CollectiveMainloopBwdSm80ILi2ELi2EN4cute5tupleIJNS5_1CILi128EEES8_NS7_ILi64EEEEEENS_10bfloat16_tEfNS_4arch4Sm80ELb0ELb0ELb1ELb0ELb0ELb0ELb0ELb0ELi2ELi4ELi4ELi4ELb0EEENS1_21CollectiveEpilogueBwdISA_SB_SD_Li256ELb0ELb0ELi2EEENS1_19SingleTileSchedulerILb0ELb0ELb0ELi128EEEEEEEEEvNT_6ParamsE$_ZZN4cute4takeILi1ELi3ENS_5tupleIJNS1_IJNS_1CILi1EEENS2_ILi512EEEiEEENS2_ILi4096EEENS1_IJNS1_IJiiEEENS2_ILi8192EEEEEEEEEEEDaRKT1_ENKUlDpRKT_E_clIJS6_S9_EEEDaSH_:
[----:B------:R-:W-:Y:S02]  /*c4c0*/  IADD3 R2, R1, 0x1680, RZ ;  /* 0x0000168001027810 */ /* 0x000fe40007ffe0ff */
[----:B------:R-:W-:Y:S02]  /*c4d0*/  MOV R6, 0xc500 ;  /* 0x0000c50000067802 */ /* 0x000fe40000000f00 */
[----:B------:R-:W-:Y:S02]  /*c4e0*/  IADD3 R2, R2, c[0x0][0x20], RZ ;  /* 0x0000080002027a10 */ /* 0x000fe40007ffe0ff */
[----:B------:R-:W-:Y:S05]  /*c4f0*/  CALL.REL.NOINC `($_ZN7cutlass13device_kernelIN5flash19enable_sm80_to_sm89INS1_16FlashAttnBwdSm80INS1_25CollectiveMainloopBwdSm80ILi2ELi2EN4cute5tupleIJNS5_1CILi128EEES8_NS7_ILi64EEEEEENS_10bfloat16_tEfNS_4arch4Sm80ELb0ELb0ELb1ELb0ELb0ELb0ELb0ELb0ELi2ELi4ELi4ELi4ELb0EEENS1_21CollectiveEpilogueBwdISA_SB_SD_Li256ELb0ELb0ELi2EEENS1_19SingleTileSchedulerILb0ELb0ELb0ELi128EEEEEEEEEvNT_6ParamsE$_ZN4cute3eso3ESOILb1ELb0EJNS_1CILi4096EEENS_5tupleIJNS4_IJiiEEENS2_ILi8192EEEEEEEEC2ERKS3_RKS7_) ;  /* 0xffffb7a000007944 */ /* 0x000fea0003c3ffff */
[----:B-1----:R1:W5:Y:S01]  /*c500*/  LDL.64 R2, [R1+0x1680] ;  /* 0x0016800001027983 */ /* 0x0023620000100a00 */
[----:B------:R-:W-:-:S04]  /*c510*/  MOV R5, 0x0 ;  /* 0x0000000000057802 */ /* 0x000fc80000000f00 */
[----:B------:R-:W-:Y:S05]  /*c520*/  RET.REL.NODEC R4 `(_ZN7cutlass13device_kernelIN5flash19enable_sm80_to_sm89INS1_16FlashAttnBwdSm80INS1_25CollectiveMainloopBwdSm80ILi2ELi2EN4cute5tupleIJNS5_1CILi128EEES8_NS7_ILi64EEEEEENS_10bfloat16_tEfNS_4arch4Sm80ELb0ELb0ELb1ELb0ELb0ELb0ELb0ELb0ELi2ELi4ELi4ELi4ELb0EEENS1_21CollectiveEpilogueBwdISA_SB_SD_Li256ELb0ELb0ELi2EEENS1_19SingleTileSchedulerILb0ELb0ELb0ELi128EEEEEEEEEvNT_6ParamsE) ;  /* 0xffff3ad004007950 */ /* 0x000fea0003c3ffff */
        .type           $_ZN7cutlass13device_kernelIN5flash19enable_sm80_to_sm89INS1_16FlashAttnBwdSm80INS1_25CollectiveMainloopBwdSm80ILi2ELi2EN4cute5tupleIJNS5_1CILi128EEES8_NS7_ILi64EEEEEENS_10bfloat16_tEfNS_4arch4Sm80ELb0ELb0ELb1ELb0ELb0ELb0ELb0ELb0ELi2ELi4ELi4ELi4ELb0EEENS1_21CollectiveEpilogueBwdISA_SB_SD_Li256ELb0ELb0ELi2EEENS1_19SingleTileSchedulerILb0ELb0ELb0ELi128EEEEEEEEEvNT_6ParamsE$_ZZN4cute4takeILi1ELi3ENS_5tupleIJNS1_IJNS_1CILi1EEENS2_ILi512EEEiEEENS2_ILi4096EEENS1_IJiiEEEEEEEEDaRKT1_ENKUlDpRKT_E_clIJS6_S7_EEEDaSF_,@function
        .size           $_ZN7cutlass13device_kernelIN5flash19enable_sm80_to_sm89INS1_16FlashAttnBwdSm80INS1_25CollectiveMainloopBwdSm80ILi2ELi2EN4cute5tupleIJNS5_1CILi128EEES8_NS7_ILi64EEEEEENS_10bfloat16_tEfNS_4arch4Sm80ELb0ELb0ELb1ELb0ELb0ELb0ELb0ELb0ELi2ELi4ELi4ELi4ELb0EEENS1_21CollectiveEpilogueBwdISA_SB_SD_Li256ELb0ELb0ELi2EEENS1_19SingleTileSchedulerILb0ELb0ELb0ELi128EEEEEEEEEvNT_6ParamsE$_ZZN4cute4takeILi1ELi3ENS_5tupleIJNS1_IJNS_1CILi1EEENS2_ILi512EEEiEEENS2_ILi4096EEENS1_IJiiEEEEEEEEDaRKT1_ENKUlDpRKT_E_clIJS6_S7_EEEDaSF_,($_ZN7cutlass13device_kernelIN5flash19enable_sm80_to_sm89INS1_16FlashAttnBwdSm80INS1_25CollectiveMainloopBwdSm80ILi2ELi2EN4cute5tupleIJNS5_1CILi128EEES8_NS7_ILi64EEEEEENS_10bfloat16_tEfNS_4arch4Sm80ELb0ELb0ELb1ELb0ELb0ELb0ELb0ELb0ELi2ELi4ELi4ELi4ELb0EEENS1_21CollectiveEpilogueBwdISA_SB_SD_Li256ELb0ELb0ELi2EEENS1_19SingleTileSchedulerILb0ELb0ELb0ELi128EEEEEEEEEvNT_6ParamsE$_ZZN4cute4takeILi1ELi3ENS_5tupleIJNS1_IJNS_1CILi1EEEiEEENS2_ILi1024EEENS1_IJiiEEEEEEEEDaRKT1_ENKUlDpRKT_E_clIJS5_S6_EEEDaSE_ - $_ZN7cutlass13device_kernelIN5flash19enable_sm80_to_sm89INS1_16FlashAttnBwdSm80INS1_25CollectiveMainloopBwdSm80ILi2ELi2EN4cute5tupleIJNS5_1CILi128EEES8_NS7_ILi64EEEEEENS_10bfloat16_tEfNS_4arch4Sm80ELb0ELb0ELb1ELb0ELb0ELb0ELb0ELb0ELi2ELi4ELi4ELi4ELb0EEENS1_21CollectiveEpilogueBwdISA_SB_SD_Li256ELb0ELb0ELi2EEENS1_19SingleTileSchedulerILb0ELb0ELb0ELi128EEEEEEEEEvNT_6ParamsE$_ZZN4cute4takeILi1ELi3ENS_5tupleIJNS1_IJNS_1CILi1EEENS2_ILi512EEEiEEENS2_ILi4096EEENS1_IJiiEEEEEEEEDaRKT1_ENKUlDpRKT_E_clIJS6_S7_EEEDaSF_)
$_ZN7cutlass13device_kernelIN5flash19enable_sm80_to_sm89INS1_16FlashAttnBwdSm80INS1_25CollectiveMainloopBwdSm80ILi2ELi2EN4cute5tupleIJNS5_1CILi128EEES8_NS7_ILi64EEEEEENS_10bfloat16_tEfNS_4arch4Sm80ELb0ELb0ELb1ELb0ELb0ELb0ELb0ELb0ELi2ELi4ELi4ELi4ELb0EEENS1_21CollectiveEpilogueBwdISA_SB_SD_Li256ELb0ELb0ELi2EEENS1_19SingleTileSchedulerILb0ELb0ELb0ELi128EEEEEEEEEvNT_6ParamsE$_ZZN4cute4takeILi1ELi3ENS_5tupleIJNS1_IJNS_1CILi1EEENS2_ILi512EEEiEEENS2_ILi4096EEENS1_IJiiEEEEEEEEDaRKT1_ENKUlDpRKT_E_clIJS6_S7_EEEDaSF_:
[----:B------:R-:W-:Y:S02]  /*c530*/  IADD3 R2, R1, 0x1380, RZ ;  /* 0x0000138001027810 */ /* 0x000fe40007ffe0ff */
[----:B------:R-:W-:Y:S02]  /*c540*/  MOV R6, 0xc570 ;  /* 0x0000c57000067802 */ /* 0x000fe40000000f00 */
[----:B------:R-:W-:Y:S02]  /*c550*/  IADD3 R2, R2, c[0x0][0x20], RZ ;  /* 0x0000080002027a10 */ /* 0x000fe40007ffe0ff */
[----:B------:R-:W-:Y:S05]  /*c560*/  CALL.REL.NOINC `($_ZN7cutlass13device_kernelIN5flash19enable_sm80_to_sm89INS1_16FlashAttnBwdSm80INS1_25CollectiveMainloopBwdSm80ILi2ELi2EN4cute5tupleIJNS5_1CILi128EEES8_NS7_ILi64EEEEEENS_10bfloat16_tEfNS_4arch4Sm80ELb0ELb0ELb1ELb0ELb0ELb0ELb0ELb0ELi2ELi4ELi4ELi4ELb0EEENS1_21CollectiveEpilogueBwdISA_SB_SD_Li256ELb0ELb0ELi2EEENS1_19SingleTileSchedulerILb0ELb0ELb0ELi128EEEEEEEEEvNT_6ParamsE$_ZN4cute3eso3ESOILb1ELb0EJNS_1CILi4096EEENS_5tupleIJiiEEEEEC2ERKS3_RKS5_) ;  /* 0xffffb79000007944 */ /* 0x000fea0003c3ffff */
[----:B-1----:R1:W5:Y:S01]  /*c570*/  LDL.64 R2, [R1+0x1380] ;  /* 0x0013800001027983 */ /* 0x0023620000100a00 */
[----:B------:R-:W-:-:S04]  /*c580*/  MOV R5, 0x0 ;  /* 0x0000000000057802 */ /* 0x000fc80000000f00 */
[----:B------:R-:W-:Y:S05]  /*c590*/  RET.REL.NODEC R4 `(_ZN7cutlass13device_kernelIN5flash19enable_sm80_to_sm89INS1_16FlashAttnBwdSm80INS1_25CollectiveMainloopBwdSm80ILi2ELi2EN4cute5tupleIJNS5_1CILi128EEES8_NS7_ILi64EEEEEENS_10bfloat16_tEfNS_4arch4Sm80ELb0ELb0ELb1ELb0ELb0ELb0ELb0ELb0ELi2ELi4ELi4ELi4ELb0EEENS1_21CollectiveEpilogueBwdISA_SB_SD_Li256ELb0ELb0ELi2EEENS1_19SingleTileSchedulerILb0ELb0ELb0ELi128EEEEEEEEEvNT_6ParamsE) ;  /* 0xffff3a6004007950 */ /* 0x000fea0003c3ffff */
        .type           $_ZN7cutlass13device_kernelIN5flash19enable_sm80_to_sm89INS1_16FlashAttnBwdSm80INS1_25CollectiveMainloopBwdSm80ILi2ELi2EN4cute5tupleIJNS5_1CILi128EEES8_NS7_ILi64EEEEEENS_10bfloat16_tEfNS_4arch4Sm80ELb0ELb0ELb1ELb0ELb0ELb0ELb0ELb0ELi2ELi4ELi4ELi4ELb0EEENS1_21CollectiveEpilogueBwdISA_SB_SD_Li256ELb0ELb0ELi2EEENS1_19SingleTileSchedulerILb0ELb0ELb0ELi128EEEEEEEEEvNT_6ParamsE$_ZZN4cute4takeILi1ELi3ENS_5tupleIJNS1_IJNS_1CILi1EEEiEEENS2_ILi1024EEENS1_IJiiEEEEEEEEDaRKT1_ENKUlDpRKT_E_clIJS5_S6_EEEDaSE_,@function
        .size           $_ZN7cutlass13device_kernelIN5flash19enable_sm80_to_sm89INS1_16FlashAttnBwdSm80INS1_25CollectiveMainloopBwdSm80ILi2ELi2EN4cute5tupleIJNS5_1CILi128EEES8_NS7_ILi64EEEEEENS_10bfloat16_tEfNS_4arch4Sm80ELb0ELb0ELb1ELb0ELb0ELb0ELb0ELb0ELi2ELi4ELi4ELi4ELb0EEENS1_21CollectiveEpilogueBwdISA_SB_SD_Li256ELb0ELb0ELi2EEENS1_19SingleTileSchedulerILb0ELb0ELb0ELi128EEEEEEEEEvNT_6ParamsE$_ZZN4cute4takeILi1ELi3ENS_5tupleIJNS1_IJNS_1CILi1EEEiEEENS2_ILi1024EEENS1_IJiiEEEEEEEEDaRKT1_ENKUlDpRKT_E_clIJS5_S6_EEEDaSE_,($_ZN7cutlass13device_kernelIN5flash19enable_sm80_to_sm89INS1_16FlashAttnBwdSm80INS1_25CollectiveMainloopBwdSm80ILi2ELi2EN4cute5tupleIJNS5_1CILi128EEES8_NS7_ILi64EEEEEENS_10bfloat16_tEfNS_4arch4Sm80ELb0ELb0ELb1ELb0ELb0ELb0ELb0ELb0ELi2ELi4ELi4ELi4ELb0EEENS1_21CollectiveEpilogueBwdISA_SB_SD_Li256ELb0ELb0ELi2EEENS1_19SingleTileSchedulerILb0ELb0ELb0ELi128EEEEEEEEEvNT_6ParamsE$_ZZN4cute4takeILi1ELi3ENS_5tupleIJNS1_IJiNS_1CILi512EEEEEENS1_IJiiEEENS2_ILi1024EEEEEEEEDaRKT1_ENKUlDpRKT_E_clIJS5_S6_EEEDaSE_ - $_ZN7cutlass13device_kernelIN5flash19enable_sm80_to_sm89INS1_16FlashAttnBwdSm80INS1_25CollectiveMainloopBwdSm80ILi2ELi2EN4cute5tupleIJNS5_1CILi128EEES8_NS7_ILi64EEEEEENS_10bfloat16_tEfNS_4arch4Sm80ELb0ELb0ELb1ELb0ELb0ELb0ELb0ELb0ELi2ELi4ELi4ELi4ELb0EEENS1_21CollectiveEpilogueBwdISA_SB_SD_Li256ELb0ELb0ELi2EEENS1_19SingleTileSchedulerILb0ELb0ELb0ELi128EEEEEEEEEvNT_6ParamsE$_ZZN4cute4takeILi1ELi3ENS_5tupleIJNS1_IJNS_1CILi1EEEiEEENS2_ILi1024EEENS1_IJiiEEEEEEEEDaRKT1_ENKUlDpRKT_E_clIJS5_S6_EEEDaSE_)
$_ZN7cutlass13device_kernelIN5flash19enable_sm80_to_sm89INS1_16FlashAttnBwdSm80INS1_25CollectiveMainloopBwdSm80ILi2ELi2EN4cute5tupleIJNS5_1CILi128EEES8_NS7_ILi64EEEEEENS_10bfloat16_tEfNS_4arch4Sm80ELb0ELb0ELb1ELb0ELb0ELb0ELb0ELb0ELi2ELi4ELi4ELi4ELb0EEENS1_21CollectiveEpilogueBwdISA_SB_SD_Li256ELb0ELb0ELi2EEENS1_19SingleTileSchedulerILb0ELb0ELb0ELi128EEEEEEEEEvNT_6ParamsE$_ZZN4cute4takeILi1ELi3ENS_5tupleIJNS1_IJNS_1CILi1EEEiEEENS2_ILi1024EEENS1_IJiiEEEEEEEEDaRKT1_ENKUlDpRKT_E_clIJS5_S6_EEEDaSE_:
[----:B------:R-:W-:Y:S02]  /*c5a0*/  IADD3 R2, R1, 0x1380, RZ ;  /* 0x0000138001027810 */ /* 0x000fe40007ffe0ff */
[----:B------:R-:W-:Y:S02]  /*c5b0*/  MOV R6, 0xc5e0 ;  /* 0x0000c5e000067802 */ /* 0x000fe40000000f00 */
[----:B------:R-:W-:Y:S02]  /*c5c0*/  IADD3 R2, R2, c[0x0][0x20], RZ ;  /* 0x0000080002027a10 */ /* 0x000fe40007ffe0ff */
[----:B------:R-:W-:Y:S05]  /*c5d0*/  CALL.REL.NOINC `($_ZN7cutlass13device_kernelIN5flash19enable_sm80_to_sm89INS1_16FlashAttnBwdSm80INS1_25CollectiveMainloopBwdSm80ILi2ELi2EN4cute5tupleIJNS5_1CILi128EEES8_NS7_ILi64EEEEEENS_10bfloat16_tEfNS_4arch4Sm80ELb0ELb0ELb1ELb0ELb0ELb0ELb0ELb0ELi2ELi4ELi4ELi4ELb0EEENS1_21CollectiveEpilogueBwdISA_SB_SD_Li256ELb0ELb0ELi2EEENS1_19SingleTileSchedulerILb0ELb0ELb0ELi128EEEEEEEEEvNT_6ParamsE$_ZN4cute3eso3ESOILb1ELb0EJNS_1CILi1024EEENS_5tupleIJiiEEEEEC2ERKS3_RKS5_) ;  /* 0xffffb13000007944 */ /* 0x000fea0003c3ffff */
[----:B-1----:R1:W5:Y:S01]  /*c5e0*/  LDL.64 R2, [R1+0x1380] ;  /* 0x0013800001027983 */ /* 0x0023620000100a00 */
[----:B------:R-:W-:-:S04]  /*c5f0*/  MOV R5, 0x0 ;  /* 0x0000000000057802 */ /* 0x000fc80000000f00 */
[----:B------:R-:W-:Y:S05]  /*c600*/  RET.REL.NODEC R4 `(_ZN7cutlass13device_kernelIN5flash19enable_sm80_to_sm89INS1_16FlashAttnBwdSm80INS1_25CollectiveMainloopBwdSm80ILi2ELi2EN4cute5tupleIJNS5_1CILi128EEES8_NS7_ILi64EEEEEENS_10bfloat16_tEfNS_4arch4Sm80ELb0ELb0ELb1ELb0ELb0ELb0ELb0ELb0ELi2ELi4ELi4ELi4ELb0EEENS1_21CollectiveEpilogueBwdISA_SB_SD_Li256ELb0ELb0ELi2EEENS1_19SingleTileSchedulerILb0ELb0ELb0ELi128EEEEEEEEEvNT_6ParamsE) ;  /* 0xffff39f004007950 */ /* 0x000fea0003c3ffff */
        .type           $_ZN7cutlass13device_kernelIN5flash19enable_sm80_to_sm89INS1_16FlashAttnBwdSm80INS1_25CollectiveMainloopBwdSm80ILi2ELi2EN4cute5tupleIJNS5_1CILi128EEES8_NS7_ILi64EEEEEENS_10bfloat16_tEfNS_4arch4Sm80ELb0ELb0ELb1ELb0ELb0ELb0ELb0ELb0ELi2ELi4ELi4ELi4ELb0EEENS1_21CollectiveEpilogueBwdISA_SB_SD_Li256ELb0ELb0ELi2EEENS1_19SingleTileSchedulerILb0ELb0ELb0ELi128EEEEEEEEEvNT_6ParamsE$_ZZN4cute4takeILi1ELi3ENS_5tupleIJNS1_IJiNS_1CILi512EEEEEENS1_IJiiEEENS2_ILi1024EEEEEEEEDaRKT1_ENKUlDpRKT_E_clIJS5_S6_EEEDaSE_,@function
        .size           $_ZN7cutlass13device_kernelIN5flash19enable_sm80_to_sm89INS1_16FlashAttnBwdSm80INS1_25CollectiveMainloopBwdSm80ILi2ELi2EN4cute5tupleIJNS5_1CILi128EEES8_NS7_ILi64EEEEEENS_10bfloat16_tEfNS_4arch4Sm80ELb0ELb0ELb1ELb0ELb0ELb0ELb0ELb0ELi2ELi4ELi4ELi4ELb0EEENS1_21CollectiveEpilogueBwdISA_SB_SD_Li256ELb0ELb0ELi2EEENS1_19SingleTileSchedulerILb0ELb0ELb0ELi128EEEEEEEEEvNT_6ParamsE$_ZZN4cute4takeILi1ELi3ENS_5tupleIJNS1_IJiNS_1CILi512EEEEEENS1_IJiiEEENS2_ILi1024EEEEEEEEDaRKT1_ENKUlDpRKT_E_clIJS5_S6_EEEDaSE_,($_ZN7cutlass13device_kernelIN5flash19enable_sm80_to_sm89INS1_16FlashAttnBwdSm80INS1_25CollectiveMainloopBwdSm80ILi2ELi2EN4cute5tupleIJNS5_1CILi128EEES8_NS7_ILi64EEEEEENS_10bfloat16_tEfNS_4arch4Sm80ELb0ELb0ELb1ELb0ELb0ELb0ELb0ELb0ELi2ELi4ELi4ELi4ELb0EEENS1_21CollectiveEpilogueBwdISA_SB_SD_Li256ELb0ELb0ELi2EEENS1_19SingleTileSchedulerILb0ELb0ELb0ELi128EEEEEEEEEvNT_6ParamsE$_ZZN4cute5sliceINS_5tupleIJNS1_IJNS_10UnderscoreENS_1CILi0EEEEEENS1_IJS4_S2_EEEEEENS1_IJNS1_IJNS1_IJNS3_ILi1EEES4_EEES4_EEENS1_IJNS1_IJS4_S4_EEEiEEEEEEEEDaRKT_RKT0_ENKUlRKT_RKT0_E_clIS6_SC_EEDaSM_SP_ - $_ZN7cutlass13device_kernelIN5flash19enable_sm80_to_sm89INS1_16FlashAttnBwdSm80INS1_25CollectiveMainloopBwdSm80ILi2ELi2EN4cute5tupleIJNS5_1CILi128EEES8_NS7_ILi64EEEEEENS_10bfloat16_tEfNS_4arch4Sm80ELb0ELb0ELb1ELb0ELb0ELb0ELb0ELb0ELi2ELi4ELi4ELi4ELb0EEENS1_21CollectiveEpilogueBwdISA_SB_SD_Li256ELb0ELb0ELi2EEENS1_19SingleTileSchedulerILb0ELb0ELb0ELi128EEEEEEEEEvNT_6ParamsE$_ZZN4cute4takeILi1ELi3ENS_5tupleIJNS1_IJiNS_1CILi512EEEEEENS1_IJiiEEENS2_ILi1024EEEEEEEEDaRKT1_ENKUlDpRKT_E_clIJS5_S6_EEEDaSE_)
$_ZN7cutlass13device_kernelIN5flash19enable_sm80_to_sm89INS1_16FlashAttnBwdSm80INS1_25CollectiveMainloopBwdSm80ILi2ELi2EN4cute5tupleIJNS5_1CILi128EEES8_NS7_ILi64EEEEEENS_10bfloat16_tEfNS_4arch4Sm80ELb0ELb0ELb1ELb0ELb0ELb0ELb0ELb0ELi2ELi4ELi4ELi4ELb0EEENS1_21CollectiveEpilogueBwdISA_SB_SD_Li256ELb0ELb0ELi2EEENS1_19SingleTileSchedulerILb0ELb0ELb0ELi128EEEEEEEEEvNT_6ParamsE$_ZZN4cute4takeILi1ELi3ENS_5tupleIJNS1_IJiNS_1CILi512EEEEEENS1_IJiiEEENS2_ILi1024EEEEEEEEDaRKT1_ENKUlDpRKT_E_clIJS5_S6_EEEDaSE_:
[----:B------:R-:W-:Y:S02]  /*c610*/  IADD3 R2, R1, 0x1680, RZ ;  /* 0x0000168001027810 */ /* 0x000fe40007ffe0ff */
[----:B------:R-:W-:Y:S02]  /*c620*/  MOV R6, 0xc650 ;  /* 0x0000c65000067802 */ /* 0x000fe40000000f00 */
[----:B------:R-:W-:Y:S02]  /*c630*/  IADD3 R2, R2, c[0x0][0x20], RZ ;  /* 0x0000080002027a10 */ /* 0x000fe40007ffe0ff */
[----:B------:R-:W-:Y:S05]  /*c640*/  CALL.REL.NOINC `($_ZN7cutlass13device_kernelIN5flash19enable_sm80_to_sm89INS1_16FlashAttnBwdSm80INS1_25CollectiveMainloopBwdSm80ILi2ELi2EN4cute5tupleIJNS5_1CILi128EEES8_NS7_ILi64EEEEEENS_10bfloat16_tEfNS_4arch4Sm80ELb0ELb0ELb1ELb0ELb0ELb0ELb0ELb0ELi2ELi4ELi4ELi4ELb0EEENS1_21CollectiveEpilogueBwdISA_SB_SD_Li256ELb0ELb0ELi2EEENS1_19SingleTileSchedulerILb0ELb0ELb0ELi128EEEEEEEEEvNT_6ParamsE$_ZN4cute3eso3ESOILb0ELb1EJNS_5tupleIJiiEEENS_1CILi1024EEEEEC2ERKS3_RKS5_) ;  /* 0xffffa84000007944 */ /* 0x000fea0003c3ffff */
[----:B-1----:R1:W5:Y:S01]  /*c650*/  LDL.64 R2, [R1+0x1680] ;  /* 0x0016800001027983 */ /* 0x0023620000100a00 */
[----:B------:R-:W-:-:S04]  /*c660*/  MOV R5, 0x0 ;  /* 0x0000000000057802 */ /* 0x000fc80000000f00 */
[----:B------:R-:W-:Y:S05]  /*c670*/  RET.REL.NODEC R4 `(_ZN7cutlass13device_kernelIN5flash19enable_sm80_to_sm89INS1_16FlashAttnBwdSm80INS1_25CollectiveMainloopBwdSm80ILi2ELi2EN4cute5tupleIJNS5_1CILi128EEES8_NS7_ILi64EEEEEENS_10bfloat16_tEfNS_4arch4Sm80ELb0ELb0ELb1ELb0ELb0ELb0ELb0ELb0ELi2ELi4ELi4ELi4ELb0EEENS1_21CollectiveEpilogueBwdISA_SB_SD_Li256ELb0ELb0ELi2EEENS1_19SingleTileSchedulerILb0ELb0ELb0ELi128EEEEEEEEEvNT_6ParamsE) ;  /* 0xffff398004007950 */ /* 0x000fea0003c3ffff */
        .type           $_ZN7cutlass13device_kernelIN5flash19enable_sm80_to_sm89INS1_16FlashAttnBwdSm80INS1_25CollectiveMainloopBwdSm80ILi2ELi2EN4cute5tupleIJNS5_1CILi128EEES8_NS7_ILi64EEEEEENS_10bfloat16_tEfNS_4arch4Sm80ELb0ELb0ELb1ELb0ELb0ELb0ELb0ELb0ELi2ELi4ELi4ELi4ELb0EEENS1_21CollectiveEpilogueBwdISA_SB_SD_Li256ELb0ELb0ELi2EEENS1_19SingleTileSchedulerILb0ELb0ELb0ELi128EEEEEEEEEvNT_6ParamsE$_ZZN4cute5sliceINS_5tupleIJNS1_IJNS_10UnderscoreENS_1CILi0EEEEEENS1_IJS4_S2_EEEEEENS1_IJNS1_IJNS1_IJNS3_ILi1EEES4_EEES4_EEENS1_IJNS1_IJS4_S4_EEEiEEEEEEEEDaRKT_RKT0_ENKUlRKT_RKT0_E_clIS6_SC_EEDaSM_SP_,@function
        .size           $_ZN7cutlass13device_kernelIN5flash19enable_sm80_to_sm89INS1_16FlashAttnBwdSm80INS1_25CollectiveMainloopBwdSm80ILi2ELi2EN4cute5tupleIJNS5_1CILi128EEES8_NS7_ILi64EEEEEENS_10bfloat16_tEfNS_4arch4Sm80ELb0ELb0ELb1ELb0ELb0ELb0ELb0ELb0ELi2ELi4ELi4ELi4ELb0EEENS1_21CollectiveEpilogueBwdISA_SB_SD_Li256ELb0ELb0ELi2EEENS1_19SingleTileSchedulerILb0ELb0ELb0ELi128EEEEEEEEEvNT_6ParamsE$_ZZN4cute5sliceINS_5tupleIJNS1_IJNS_10UnderscoreENS_1CILi0EEEEEENS1_IJS4_S2_EEEEEENS1_IJNS1_IJNS1_IJNS3_ILi1EEES4_EEES4_EEENS1_IJNS1_IJS4_S4_EEEiEEEEEEEEDaRKT_RKT0_ENKUlRKT_RKT0_E_clIS6_SC_EEDaSM_SP_,($_ZN7cutlass13device_kernelIN5flash19enable_sm80_to_sm89INS1_16FlashAttnBwdSm80INS1_25CollectiveMainloopBwdSm80ILi2ELi2EN4cute5tupleIJNS5_1CILi128EEES8_NS7_ILi64EEEEEENS_10bfloat16_tEfNS_4arch4Sm80ELb0ELb0ELb1ELb0ELb0ELb0ELb0ELb0ELi2ELi4ELi4ELi4ELb0EEENS1_21CollectiveEpilogueBwdISA_SB_SD_Li256ELb0ELb0ELi2EEENS1_19SingleTileSchedulerILb0ELb0ELb0ELi128EEEEEEEEEvNT_6ParamsE$_ZZN4cute5sliceINS_5tupleIJNS_10UnderscoreES2_NS_1CILi0EEEEEENS1_IJNS1_IJNS3_ILi1EEES4_EEEiNS3_ILi1024EEEEEEEEDaRKT_RKT0_ENKUlRKT_RKT0_E_clIS2_iEEDaSI_SL_ - $_ZN7cutlass13device_kernelIN5flash19enable_sm80_to_sm89INS1_16FlashAttnBwdSm80INS1_25CollectiveMainloopBwdSm80ILi2ELi2EN4cute5tupleIJNS5_1CILi128EEES8_NS7_ILi64EEEEEENS_10bfloat16_tEfNS_4arch4Sm80ELb0ELb0ELb1ELb0ELb0ELb0ELb0ELb0ELi2ELi4ELi4ELi4ELb0EEENS1_21CollectiveEpilogueBwdISA_SB_SD_Li256ELb0ELb0ELi2EEENS1_19SingleTileSchedulerILb0ELb0ELb0ELi128EEEEEEEEEvNT_6ParamsE$_ZZN4cute5sliceINS_5tupleIJNS1_IJNS_10UnderscoreENS_1CILi0EEEEEENS1_IJS4_S2_EEEEEENS1_IJNS1_IJNS1_IJNS3_ILi1EEES4_EEES4_EEENS1_IJNS1_IJS4_S4_EEEiEEEEEEEEDaRKT_RKT0_ENKUlRKT_RKT0_E_clIS6_SC_EEDaSM_SP_)
$_ZN7cutlass13device_kernelIN5flash19enable_sm80_to_sm89INS1_16FlashAttnBwdSm80INS1_25CollectiveMainloopBwdSm80ILi2ELi2EN4cute5tupleIJNS5_1CILi128EEES8_NS7_ILi64EEEEEENS_10bfloat16_tEfNS_4arch4Sm80ELb0ELb0ELb1ELb0ELb0ELb0ELb0ELb0ELi2ELi4ELi4ELi4ELb0EEENS1_21CollectiveEpilogueBwdISA_SB_SD_Li256ELb0ELb0ELi2EEENS1_19SingleTileSchedulerILb0ELb0ELb0ELi128EEEEEEEEEvNT_6ParamsE$_ZZN4cute5sliceINS_5tupleIJNS1_IJNS_10UnderscoreENS_1CILi0EEEEEENS1_IJS4_S2_EEEEEENS1_IJNS1_IJNS1_IJNS3_ILi1EEES4_EEES4_EEENS1_IJNS1_IJS4_S4_EEEiEEEEEEEEDaRKT_RKT0_ENKUlRKT_RKT0_E_clIS6_SC_EEDaSM_SP_:
[----:B------:R-:W-:Y:S02]  /*c680*/  MOV R10, 0xc6a0 ;  /* 0x0000c6a0000a7802 */ /* 0x000fe40000000f00 */
[----:B------:R-:W-:Y:S05]  /*c690*/  CALL.REL.NOINC `($_ZN7cutlass13device_kernelIN5flash19enable_sm80_to_sm89INS1_16FlashAttnBwdSm80INS1_25CollectiveMainloopBwdSm80ILi2ELi2EN4cute5tupleIJNS5_1CILi128EEES8_NS7_ILi64EEEEEENS_10bfloat16_tEfNS_4arch4Sm80ELb0ELb0ELb1ELb0ELb0ELb0ELb0ELb0ELi2ELi4ELi4ELi4ELb0EEENS1_21CollectiveEpilogueBwdISA_SB_SD_Li256ELb0ELb0ELi2EEENS1_19SingleTileSchedulerILb0ELb0ELb0ELi128EEEEEEEEEvNT_6ParamsE$_ZZN4cute6detail10lift_sliceINS_5tupleIJNS_1CILi0EEENS_10UnderscoreEEEENS2_IJNS2_IJS4_S4_EEEiEEEEEDaRKT_RKT0_ENKUlRKT_RKT0_E_clIS5_iEEDaSH_SK_) ;  /* 0x000002a000007944 */ /* 0x000fea0003c00000 */
[----:B------:R-:W-:Y:S02]  /*c6a0*/  MOV R10, 0xc6c0 ;  /* 0x0000c6c0000a7802 */ /* 0x000fe40000000f00 */
[----:B-1---5:R-:W-:Y:S05]  /*c6b0*/  CALL.REL.NOINC `($_ZN7cutlass13device_kernelIN5flash19enable_sm80_to_sm89INS1_16FlashAttnBwdSm80INS1_25CollectiveMainloopBwdSm80ILi2ELi2EN4cute5tupleIJNS5_1CILi128EEES8_NS7_ILi64EEEEEENS_10bfloat16_tEfNS_4arch4Sm80ELb0ELb0ELb1ELb0ELb0ELb0ELb0ELb0ELi2ELi4ELi4ELi4ELb0EEENS1_21CollectiveEpilogueBwdISA_SB_SD_Li256ELb0ELb0ELi2EEENS1_19SingleTileSchedulerILb0ELb0ELb0ELi128EEEEEEEEEvNT_6ParamsE$_ZZN4cute12filter_tupleINS_5tupleIJNS_1CILi0EEENS_10UnderscoreEEEENS1_IJNS1_IJS3_S3_EEEiEEEZNS_6detail10lift_sliceIS5_S7_EEDaRKT_RKT0_EUlRKT_RKT0_E_EEDaSC_SF_OT1_ENKUlDpSI_E_clIJNS1_IJEEENS1_IJiEEEEEEDaSP_) ;  /* 0xffffef4000007944 */ /* 0x022fea0003c3ffff */
[----:B------:R-:W-:Y:S02]  /*c6c0*/  MOV R7, 0x0 ;  /* 0x0000000000077802 */ /* 0x000fe40000000f00 */
[----:B-----5:R-:W-:Y:S02]  /*c6d0*/  MOV R3, R2 ;  /* 0x0000000200037202 */ /* 0x020fe40000000f00 */
[----:B------:R-:W-:Y:S05]  /*c6e0*/  RET.REL.NODEC R6 `(_ZN7cutlass13device_kernelIN5flash19enable_sm80_to_sm89INS1_16FlashAttnBwdSm80INS1_25CollectiveMainloopBwdSm80ILi2ELi2EN4cute5tupleIJNS5_1CILi128EEES8_NS7_ILi64EEEEEENS_10bfloat16_tEfNS_4arch4Sm80ELb0ELb0ELb1ELb0ELb0ELb0ELb0ELb0ELi2ELi4ELi4ELi4ELb0EEENS1_21CollectiveEpilogueBwdISA_SB_SD_Li256ELb0ELb0ELi2EEENS1_19SingleTileSchedulerILb0ELb0ELb0ELi128EEEEEEEEEvNT_6ParamsE) ;  /* 0xffff391006007950 */ /* 0x000fea0003c3ffff */
        .type           $_ZN7cutlass13device_kernelIN5flash19enable_sm80_to_sm89INS1_16FlashAttnBwdSm80INS1_25CollectiveMainloopBwdSm80ILi2ELi2EN4cute5tupleIJNS5_1CILi128EEES8_NS7_ILi64EEEEEENS_10bfloat16_tEfNS_4arch4Sm80ELb0ELb0ELb1ELb0ELb0ELb0ELb0ELb0ELi2ELi4ELi4ELi4ELb0EEENS1_21CollectiveEpilogueBwdISA_SB_SD_Li256ELb0ELb0ELi2EEENS1_19SingleTileSchedulerILb0ELb0ELb0ELi128EEEEEEEEEvNT_6ParamsE$_ZZN4cute5sliceINS_5tupleIJNS_10UnderscoreES2_NS_1CILi0EEEEEENS1_IJNS1_IJNS3_ILi1EEES4_EEEiNS3_ILi1024EEEEEEEEDaRKT_RKT0_ENKUlRKT_RKT0_E_clIS2_iEEDaSI_SL_,@function
        .size           $_ZN7cutlass13device_kernelIN5flash19enable_sm80_to_sm89INS1_16FlashAttnBwdSm80INS1_25CollectiveMainloopBwdSm80ILi2ELi2EN4cute5tupleIJNS5_1CILi128EEES8_NS7_ILi64EEEEEENS_10bfloat16_tEfNS_4arch4Sm80ELb0ELb0ELb1ELb0ELb0ELb0ELb0ELb0ELi2ELi4ELi4ELi4ELb0EEENS1_21CollectiveEpilogueBwdISA_SB_SD_Li256ELb0ELb0ELi2EEENS1_19SingleTileSchedulerILb0ELb0ELb0ELi128EEEEEEEEEvNT_6ParamsE$_ZZN4cute5sliceINS_5tupleIJNS_10UnderscoreES2_NS_1CILi0EEEEEENS1_IJNS1_IJNS3_ILi1EEES4_EEEiNS3_ILi1024EEEEEEEEDaRKT_RKT0_ENKUlRKT_RKT0_E_clIS2_iEEDaSI_SL_,($_ZN7cutlass13device_kernelIN5flash19enable_sm80_to_sm89INS1_16FlashAttnBwdSm80INS1_25CollectiveMainloopBwdSm80ILi2ELi2EN4cute5tupleIJNS5_1CILi128EEES8_NS7_ILi64EEEEEENS_10bfloat16_tEfNS_4arch4Sm80ELb0ELb0ELb1ELb0ELb0ELb0ELb0ELb0ELi2ELi4ELi4ELi4ELb0EEENS1_21CollectiveEpilogueBwdISA_SB_SD_Li256ELb0ELb0ELi2EEENS1_19SingleTileSchedulerILb0ELb0ELb0ELi128EEEEEEEEEvNT_6ParamsE$_ZZN4cute5sliceINS_5tupleIJNS_10UnderscoreES2_S2_iEEENS1_IJNS1_IJNS_1CILi1EEENS4_ILi0EEEEEENS4_ILi4096EEENS1_IJiiEEENS1_IJS6_NS4_ILi8192EEEEEEEEEEEDaRKT_RKT0_ENKUlRKT_RKT0_E_clIS2_S9_EEDaSL_SO_ - $_ZN7cutlass13device_kernelIN5flash19enable_sm80_to_sm89INS1_16FlashAttnBwdSm80INS1_25CollectiveMainloopBwdSm80ILi2ELi2EN4cute5tupleIJNS5_1CILi128EEES8_NS7_ILi64EEEEEENS_10bfloat16_tEfNS_4arch4Sm80ELb0ELb0ELb1ELb0ELb0ELb0ELb0ELb0ELi2ELi4ELi4ELi4ELb0EEENS1_21CollectiveEpilogueBwdISA_SB_SD_Li256ELb0ELb0ELi2EEENS1_19SingleTileSchedulerILb0ELb0ELb0ELi128EEEEEEEEEvNT_6ParamsE$_ZZN4cute5sliceINS_5tupleIJNS_10UnderscoreES2_NS_1CILi0EEEEEENS1_IJNS1_IJNS3_ILi1EEES4_EEEiNS3_ILi1024EEEEEEEEDaRKT_RKT0_ENKUlRKT_RKT0_E_clIS2_iEEDaSI_SL_)
$_ZN7cutlass13device_kernelIN5flash19enable_sm80_to_sm89INS1_16FlashAttnBwdSm80INS1_25CollectiveMainloopBwdSm80ILi2ELi2EN4cute5tupleIJNS5_1CILi128EEES8_NS7_ILi64EEEEEENS_10bfloat16_tEfNS_4arch4Sm80ELb0ELb0ELb1ELb0ELb0ELb0ELb0ELb0ELi2ELi4ELi4ELi4ELb0EEENS1_21CollectiveEpilogueBwdISA_SB_SD_Li256ELb0ELb0ELi2EEENS1_19SingleTileSchedulerILb0ELb0ELb0ELi128EEEEEEEEEvNT_6ParamsE$_ZZN4cute5sliceINS_5tupleIJNS_10UnderscoreES2_NS_1CILi0EEEEEENS1_IJNS1_IJNS3_ILi1EEES4_EEEiNS3_ILi1024EEEEEEEEDaRKT_RKT0_ENKUlRKT_RKT0_E_clIS2_iEEDaSI_SL_:
[----:B------:R-:W-:Y:S02]  /*c6f0*/  IADD3 R2, R1, 0x1680, RZ ;  /* 0x0000168001027810 */ /* 0x000fe40007ffe0ff */
[----:B------:R-:W-:Y:S02]  /*c700*/  MOV R8, 0xc730 ;  /* 0x0000c73000087802 */ /* 0x000fe40000000f00 */
[----:B------:R-:W-:Y:S02]  /*c710*/  IADD3 R2, R2, c[0x0][0x20], RZ ;  /* 0x0000080002027a10 */ /* 0x000fe40007ffe0ff */
[----:B------:R-:W-:Y:S05]  /*c720*/  CALL.REL.NOINC `($_ZN7cutlass13device_kernelIN5flash19enable_sm80_to_sm89INS1_16FlashAttnBwdSm80INS1_25CollectiveMainloopBwdSm80ILi2ELi2EN4cute5tupleIJNS5_1CILi128EEES8_NS7_ILi64EEEEEENS_10bfloat16_tEfNS_4arch4Sm80ELb0ELb0ELb1ELb0ELb0ELb0ELb0ELb0ELi2ELi4ELi4ELi4ELb0EEENS1_21CollectiveEpilogueBwdISA_SB_SD_Li256ELb0ELb0ELi2EEENS1_19SingleTileSchedulerILb0ELb0ELb0ELi128EEEEEEEEEvNT_6ParamsE$_ZN4cute3eso3ESOILb0ELb1EJiEEC2ERKi) ;  /* 0xffffa86000007944 */ /* 0x000fea0003c3ffff */
[----:B-1----:R1:W5:Y:S01]  /*c730*/  LDL R3, [R1+0x1680] ;  /* 0x0016800001037983 */ /* 0x0023620000100800 */
[----:B------:R-:W-:-:S04]  /*c740*/  MOV R11, 0x0 ;  /* 0x00000000000b7802 */ /* 0x000fc80000000f00 */
[----:B------:R-:W-:Y:S05]  /*c750*/  RET.REL.NODEC R10 `(_ZN7cutlass13device_kernelIN5flash19enable_sm80_to_sm89INS1_16FlashAttnBwdSm80INS1_25CollectiveMainloopBwdSm80ILi2ELi2EN4cute5tupleIJNS5_1CILi128EEES8_NS7_ILi64EEEEEENS_10bfloat16_tEfNS_4arch4Sm80ELb0ELb0ELb1ELb0ELb0ELb0ELb0ELb0ELi2ELi4ELi4ELi4ELb0EEENS1_21CollectiveEpilogueBwdISA_SB_SD_Li256ELb0ELb0ELi2EEENS1_19SingleTileSchedulerILb0ELb0ELb0ELi128EEEEEEEEEvNT_6ParamsE) ;  /* 0xffff38a00a007950 */ /* 0x000fea0003c3ffff */
        .type           $_ZN7cutlass13device_kernelIN5flash19enable_sm80_to_sm89INS1_16FlashAttnBwdSm80INS1_25CollectiveMainloopBwdSm80ILi2ELi2EN4cute5tupleIJNS5_1CILi128EEES8_NS7_ILi64EEEEEENS_10bfloat16_tEfNS_4arch4Sm80ELb0ELb0ELb1ELb0ELb0ELb0ELb0ELb0ELi2ELi4ELi4ELi4ELb0EEENS1_21CollectiveEpilogueBwdISA_SB_SD_Li256ELb0ELb0ELi2EEENS1_19SingleTileSchedulerILb0ELb0ELb0ELi128EEEEEEEEEvNT_6ParamsE$_ZZN4cute5sliceINS_5tupleIJNS_10UnderscoreES2_S2_iEEENS1_IJNS1_IJNS_1CILi1EEENS4_ILi0EEEEEENS4_ILi4096EEENS1_IJiiEEENS1_IJS6_NS4_ILi8192EEEEEEEEEEEDaRKT_RKT0_ENKUlRKT_RKT0_E_clIS2_S9_EEDaSL_SO_,@function
        .size           $_ZN7cutlass13device_kernelIN5flash19enable_sm80_to_sm89INS1_16FlashAttnBwdSm80INS1_25CollectiveMainloopBwdSm80ILi2ELi2EN4cute5tupleIJNS5_1CILi128EEES8_NS7_ILi64EEEEEENS_10bfloat16_tEfNS_4arch4Sm80ELb0ELb0ELb1ELb0ELb0ELb0ELb0ELb0ELi2ELi4ELi4ELi4ELb0EEENS1_21CollectiveEpilogueBwdISA_SB_SD_Li256ELb0ELb0ELi2EEENS1_19SingleTileSchedulerILb0ELb0ELb0ELi128EEEEEEEEEvNT_6ParamsE$_ZZN4cute5sliceINS_5tupleIJNS_10UnderscoreES2_S2_iEEENS1_IJNS1_IJNS_1CILi1EEENS4_ILi0EEEEEENS4_ILi4096EEENS1_IJiiEEENS1_IJS6_NS4_ILi8192EEEEEEEEEEEDaRKT_RKT0_ENKUlRKT_RKT0_E_clIS2_S9_EEDaSL_SO_,($_ZN7cutlass13device_kernelIN5flash19enable_sm80_to_sm89INS1_16FlashAttnBwdSm80INS1_25CollectiveMainloopBwdSm80ILi2ELi2EN4cute5tupleIJNS5_1CILi128EEES8_NS7_ILi64EEEEEENS_10bfloat16_tEfNS_4arch4Sm80ELb0ELb0ELb1ELb0ELb0ELb0ELb0ELb0ELi2ELi4ELi4ELi4ELb0EEENS1_21CollectiveEpilogueBwdISA_SB_SD_Li256ELb0ELb0ELi2EEENS1_19SingleTileSchedulerILb0ELb0ELb0ELi128EEEEEEEEEvNT_6ParamsE$_ZZN4cute5sliceINS_5tupleIJNS_10UnderscoreES2_S2_iEEENS1_IJNS1_IJNS_1CILi1EEENS4_ILi0EEEEEEiNS4_ILi1024EEENS4_ILi8192EEEEEEEEDaRKT_RKT0_ENKUlRKT_RKT0_E_clIS2_iEEDaSJ_SM_ - $_ZN7cutlass13device_kernelIN5flash19enable_sm80_to_sm89INS1_16FlashAttnBwdSm80INS1_25CollectiveMainloopBwdSm80ILi2ELi2EN4cute5tupleIJNS5_1CILi128EEES8_NS7_ILi64EEEEEENS_10bfloat16_tEfNS_4arch4Sm80ELb0ELb0ELb1ELb0ELb0ELb0ELb0ELb0ELi2ELi4ELi4ELi4ELb0EEENS1_21CollectiveEpilogueBwdISA_SB_SD_Li256ELb0ELb0ELi2EEENS1_19SingleTileSchedulerILb0ELb0ELb0ELi128EEEEEEEEEvNT_6ParamsE$_ZZN4cute5sliceINS_5tupleIJNS_10UnderscoreES2_S2_iEEENS1_IJNS1_IJNS_1CILi1EEENS4_ILi0EEEEEENS4_ILi4096EEENS1_IJiiEEENS1_IJS6_NS4_ILi8192EEEEEEEEEEEDaRKT_RKT0_ENKUlRKT_RKT0_E_clIS2_S9_EEDaSL_SO_)
$_ZN7cutlass13device_kernelIN5flash19enable_sm80_to_sm89INS1_16FlashAttnBwdSm80INS1_25CollectiveMainloopBwdSm80ILi2ELi2EN4cute5tupleIJNS5_1CILi128EEES8_NS7_ILi64EEEEEENS_10bfloat16_tEfNS_4arch4Sm80ELb0ELb0ELb1ELb0ELb0ELb0ELb0ELb0ELi2ELi4ELi4ELi4ELb0EEENS1_21CollectiveEpilogueBwdISA_SB_SD_Li256ELb0ELb0ELi2EEENS1_19SingleTileSchedulerILb0ELb0ELb0ELi128EEEEEEEEEvNT_6ParamsE$_ZZN4cute5sliceINS_5tupleIJNS_10UnderscoreES2_S2_iEEENS1_IJNS1_IJNS_1CILi1EEENS4_ILi0EEEEEENS4_ILi4096EEENS1_IJiiEEENS1_IJS6_NS4_ILi8192EEEEEEEEEEEDaRKT_RKT0_ENKUlRKT_RKT0_E_clIS2_S9_EEDaSL_SO_:
[----:B------:R-:W-:Y:S02]  /*c760*/  IADD3 R2, R1, 0x1380, RZ ;  /* 0x0000138001027810 */ /* 0x000fe40007ffe0ff */
[----:B------:R-:W-:Y:S02]  /*c770*/  MOV R6, 0xc7a0 ;  /* 0x0000c7a000067802 */ /* 0x000fe40000000f00 */
[----:B------:R-:W-:Y:S02]  /*c780*/  IADD3 R2, R2, c[0x0][0x20], RZ ;  /* 0x0000080002027a10 */ /* 0x000fe40007ffe0ff */
[----:B------:R-:W-:Y:S05]  /*c790*/  CALL.REL.NOINC `($_ZN7cutlass13device_kernelIN5flash19enable_sm80_to_sm89INS1_16FlashAttnBwdSm80INS1_25CollectiveMainloopBwdSm80ILi2ELi2EN4cute5tupleIJNS5_1CILi128EEES8_NS7_ILi64EEEEEENS_10bfloat16_tEfNS_4arch4Sm80ELb0ELb0ELb1ELb0ELb0ELb0ELb0ELb0ELi2ELi4ELi4ELi4ELb0EEENS1_21CollectiveEpilogueBwdISA_SB_SD_Li256ELb0ELb0ELi2EEENS1_19SingleTileSchedulerILb0ELb0ELb0ELi128EEEEEEEEEvNT_6ParamsE$_ZN4cute3eso3ESOILb0ELb1EJNS_5tupleIJiiEEEEEC2ERKS3_) ;  /* 0xffffa69000007944 */ /* 0x000fea0003c3ffff */
[----:B-1----:R1:W5:Y:S01]  /*c7a0*/  LDL.64 R2, [R1+0x1380] ;  /* 0x0013800001027983 */ /* 0x0023620000100a00 */
[----:B------:R-:W-:-:S04]  /*c7b0*/  MOV R5, 0x0 ;  /* 0x0000000000057802 */ /* 0x000fc80000000f00 */
[----:B------:R-:W-:Y:S05]  /*c7c0*/  RET.REL.NODEC R4 `(_ZN7cutlass13device_kernelIN5flash19enable_sm80_to_sm89INS1_16FlashAttnBwdSm80INS1_25CollectiveMainloopBwdSm80ILi2ELi2EN4cute5tupleIJNS5_1CILi128EEES8_NS7_ILi64EEEEEENS_10bfloat16_tEfNS_4arch4Sm80ELb0ELb0ELb1ELb0ELb0ELb0ELb0ELb0ELi2ELi4ELi4ELi4ELb0EEENS1_21CollectiveEpilogueBwdISA_SB_SD_Li256ELb0ELb0ELi2EEENS1_19SingleTileSchedulerILb0ELb0ELb0ELi128EEEEEEEEEvNT_6ParamsE) ;  /* 0xffff383004007950 */ /* 0x000fea0003c3ffff */
        .type           $_ZN7cutlass13device_kernelIN5flash19enable_sm80_to_sm89INS1_16FlashAttnBwdSm80INS1_25CollectiveMainloopBwdSm80ILi2ELi2EN4cute5tupleIJNS5_1CILi128EEES8_NS7_ILi64EEEEEENS_10bfloat16_tEfNS_4arch4Sm80ELb0ELb0ELb1ELb0ELb0ELb0ELb0ELb0ELi2ELi4ELi4ELi4ELb0EEENS1_21CollectiveEpilogueBwdISA_SB_SD_Li256ELb0ELb0ELi2EEENS1_19SingleTileSchedulerILb0ELb0ELb0ELi128EEEEEEEEEvNT_6ParamsE$_ZZN4cute5sliceINS_5tupleIJNS_10UnderscoreES2_S2_iEEENS1_IJNS1_IJNS_1CILi1EEENS4_ILi0EEEEEEiNS4_ILi1024EEENS4_ILi8192EEEEEEEEDaRKT_RKT0_ENKUlRKT_RKT0_E_clIS2_iEEDaSJ_SM_,@function
        .size           $_ZN7cutlass13device_kernelIN5flash19enable_sm80_to_sm89INS1_16FlashAttnBwdSm80INS1_25CollectiveMainloopBwdSm80ILi2ELi2EN4cute5tupleIJNS5_1CILi128EEES8_NS7_ILi64EEEEEENS_10bfloat16_tEfNS_4arch4Sm80ELb0ELb0ELb1ELb0ELb0ELb0ELb0ELb0ELi2ELi4ELi4ELi4ELb0EEENS1_21CollectiveEpilogueBwdISA_SB_SD_Li256ELb0ELb0ELi2EEENS1_19SingleTileSchedulerILb0ELb0ELb0ELi128EEEEEEEEEvNT_6ParamsE$_ZZN4cute5sliceINS_5tupleIJNS_10UnderscoreES2_S2_iEEENS1_IJNS1_IJNS_1CILi1EEENS4_ILi0EEEEEEiNS4_ILi1024EEENS4_ILi8192EEEEEEEEDaRKT_RKT0_ENKUlRKT_RKT0_E_clIS2_iEEDaSJ_SM_,($_ZN7cutlass13device_kernelIN5flash19enable_sm80_to_sm89INS1_16FlashAttnBwdSm80INS1_25CollectiveMainloopBwdSm80ILi2ELi2EN4cute5tupleIJNS5_1CILi128EEES8_NS7_ILi64EEEEEENS_10bfloat16_tEfNS_4arch4Sm80ELb0ELb0ELb1ELb0ELb0ELb0ELb0ELb0ELi2ELi4ELi4ELi4ELb0EEENS1_21CollectiveEpilogueBwdISA_SB_SD_Li256ELb0ELb0ELi2EEENS1_19SingleTileSchedulerILb0ELb0ELb0ELi128EEEEEEEEEvNT_6ParamsE$_ZZN4cute5sliceINS_5tupleIJNS_10UnderscoreES2_S2_iEEENS1_IJNS1_IJNS_1CILi1EEENS4_ILi0EEEEEElS6_lEEEEEDaRKT_RKT0_ENKUlRKT_RKT0_E_clIS2_lEEDaSH_SK_ - $_ZN7cutlass13device_kernelIN5flash19enable_sm80_to_sm89INS1_16FlashAttnBwdSm80INS1_25CollectiveMainloopBwdSm80ILi2ELi2EN4cute5tupleIJNS5_1CILi128EEES8_NS7_ILi64EEEEEENS_10bfloat16_tEfNS_4arch4Sm80ELb0ELb0ELb1ELb0ELb0ELb0ELb0ELb0ELi2ELi4ELi4ELi4ELb0EEENS1_21CollectiveEpilogueBwdISA_SB_SD_Li256ELb0ELb0ELi2EEENS1_19SingleTileSchedulerILb0ELb0ELb0ELi128EEEEEEEEEvNT_6ParamsE$_ZZN4cute5sliceINS_5tupleIJNS_10UnderscoreES2_S2_iEEENS1_IJNS1_IJNS_1CILi1EEENS4_ILi0EEEEEEiNS4_ILi1024EEENS4_ILi8192EEEEEEEEDaRKT_RKT0_ENKUlRKT_RKT0_E_clIS2_iEEDaSJ_SM_)
$_ZN7cutlass13device_kernelIN5flash19enable_sm80_to_sm89INS1_16FlashAttnBwdSm80INS1_25CollectiveMainloopBwdSm80ILi2ELi2EN4cute5tupleIJNS5_1CILi128EEES8_NS7_ILi64EEEEEENS_10bfloat16_tEfNS_4arch4Sm80ELb0ELb0ELb1ELb0ELb0ELb0ELb0ELb0ELi2ELi4ELi4ELi4ELb0EEENS1_21CollectiveEpilogueBwdISA_SB_SD_Li256ELb0ELb0ELi2EEENS1_19SingleTileSchedulerILb0ELb0ELb0ELi128EEEEEEEEEvNT_6ParamsE$_ZZN4cute5sliceINS_5tupleIJNS_10UnderscoreES2_S2_iEEENS1_IJNS1_IJNS_1CILi1EEENS4_ILi0EEEEEEiNS4_ILi1024EEENS4_ILi8192EEEEEEEEDaRKT_RKT0_ENKUlRKT_RKT0_E_clIS2_iEEDaSJ_SM_:
[----:B------:R-:W-:Y:S02]  /*c7d0*/  IADD3 R2, R1, 0x1380, RZ ;  /* 0x0000138001027810 */ /* 0x000fe40007ffe0ff */
[----:B------:R-:W-:Y:S02]  /*c7e0*/  MOV R8, 0xc810 ;  /* 0x0000c81000087802 */ /* 0x000fe40000000f00 */
[----:B------:R-:W-:Y:S02]  /*c7f0*/  IADD3 R2, R2, c[0x0][0x20], RZ ;  /* 0x0000080002027a10 */ /* 0x000fe40007ffe0ff */
[----:B------:R-:W-:Y:S05]  /*c800*/  CALL.REL.NOINC `($_ZN7cutlass13device_kernelIN5flash19enable_sm80_to_sm89INS1_16FlashAttnBwdSm80INS1_25CollectiveMainloopBwdSm80ILi2ELi2EN4cute5tupleIJNS5_1CILi128EEES8_NS7_ILi64EEEEEENS_10bfloat16_tEfNS_4arch4Sm80ELb0ELb0ELb1ELb0ELb0ELb0ELb0ELb0ELi2ELi4ELi4ELi4ELb0EEENS1_21CollectiveEpilogueBwdISA_SB_SD_Li256ELb0ELb0ELi2EEENS1_19SingleTileSchedulerILb0ELb0ELb0ELi128EEEEEEEEEvNT_6ParamsE$_ZN4cute3eso3ESOILb0ELb1EJiEEC2ERKi) ;  /* 0xffffa78000007944 */ /* 0x000fea0003c3ffff */
[----:B-1----:R1:W5:Y:S01]  /*c810*/  LDL R3, [R1+0x1380] ;  /* 0x0013800001037983 */ /* 0x0023620000100800 */
[----:B------:R-:W-:Y:S02]  /*c820*/  MOV R8, R4 ;  /* 0x0000000400087202 */ /* 0x000fe40000000f00 */
[----:B------:R-:W-:-:S04]  /*c830*/  MOV R9, 0x0 ;  /* 0x0000000000097802 */ /* 0x000fc80000000f00 */
[----:B------:R-:W-:Y:S05]  /*c840*/  RET.REL.NODEC R8 `(_ZN7cutlass13device_kernelIN5flash19enable_sm80_to_sm89INS1_16FlashAttnBwdSm80INS1_25CollectiveMainloopBwdSm80ILi2ELi2EN4cute5tupleIJNS5_1CILi128EEES8_NS7_ILi64EEEEEENS_10bfloat16_tEfNS_4arch4Sm80ELb0ELb0ELb1ELb0ELb0ELb0ELb0ELb0ELi2ELi4ELi4ELi4ELb0EEENS1_21CollectiveEpilogueBwdISA_SB_SD_Li256ELb0ELb0ELi2EEENS1_19SingleTileSchedulerILb0ELb0ELb0ELi128EEEEEEEEEvNT_6ParamsE) ;  /* 0xffff37b008007950 */ /* 0x000fea0003c3ffff */
        .type           $_ZN7cutlass13device_kernelIN5flash19enable_sm80_to_sm89INS1_16FlashAttnBwdSm80INS1_25CollectiveMainloopBwdSm80ILi2ELi2EN4cute5tupleIJNS5_1CILi128EEES8_NS7_ILi64EEEEEENS_10bfloat16_tEfNS_4arch4Sm80ELb0ELb0ELb1ELb0ELb0ELb0ELb0ELb0ELi2ELi4ELi4ELi4ELb0EEENS1_21CollectiveEpilogueBwdISA_SB_SD_Li256ELb0ELb0ELi2EEENS1_19SingleTileSchedulerILb0ELb0ELb0ELi128EEEEEEEEEvNT_6ParamsE$_ZZN4cute5sliceINS_5tupleIJNS_10UnderscoreES2_S2_iEEENS1_IJNS1_IJNS_1CILi1EEENS4_ILi0EEEEEElS6_lEEEEEDaRKT_RKT0_ENKUlRKT_RKT0_E_clIS2_lEEDaSH_SK_,@function
        .size           $_ZN7cutlass13device_kernelIN5flash19enable_sm80_to_sm89INS1_16FlashAttnBwdSm80INS1_25CollectiveMainloopBwdSm80ILi2ELi2EN4cute5tupleIJNS5_1CILi128EEES8_NS7_ILi64EEEEEENS_10bfloat16_tEfNS_4arch4Sm80ELb0ELb0ELb1ELb0ELb0ELb0ELb0ELb0ELi2ELi4ELi4ELi4ELb0EEENS1_21CollectiveEpilogueBwdISA_SB_SD_Li256ELb0ELb0ELi2EEENS1_19SingleTileSchedulerILb0ELb0ELb0ELi128EEEEEEEEEvNT_6ParamsE$_ZZN4cute5sliceINS_5tupleIJNS_10UnderscoreES2_S2_iEEENS1_IJNS1_IJNS_1CILi1EEENS4_ILi0EEEEEElS6_lEEEEEDaRKT_RKT0_ENKUlRKT_RKT0_E_clIS2_lEEDaSH_SK_,($_ZN7cutlass13device_kernelIN5flash19enable_sm80_to_sm89INS1_16FlashAttnBwdSm80INS1_25CollectiveMainloopBwdSm80ILi2ELi2EN4cute5tupleIJNS5_1CILi128EEES8_NS7_ILi64EEEEEENS_10bfloat16_tEfNS_4arch4Sm80ELb0ELb0ELb1ELb0ELb0ELb0ELb0ELb0ELi2ELi4ELi4ELi4ELb0EEENS1_21CollectiveEpilogueBwdISA_SB_SD_Li256ELb0ELb0ELi2EEENS1_19SingleTileSchedulerILb0ELb0ELb0ELi128EEEEEEEEEvNT_6ParamsE$_ZZN4cute5sliceINS_5tupleIJNS_10UnderscoreES2_iEEENS1_IJNS1_IJNS_1CILi1EEENS4_ILi0EEEEEEiNS4_ILi1024EEEEEEEEDaRKT_RKT0_ENKUlRKT_RKT0_E_clIS2_iEEDaSI_SL_ - $_ZN7cutlass13device_kernelIN5flash19enable_sm80_to_sm89INS1_16FlashAttnBwdSm80INS1_25CollectiveMainloopBwdSm80ILi2ELi2EN4cute5tupleIJNS5_1CILi128EEES8_NS7_ILi64EEEEEENS_10bfloat16_tEfNS_4arch4Sm80ELb0ELb0ELb1ELb0ELb0ELb0ELb0ELb0ELi2ELi4ELi4ELi4ELb0EEENS1_21CollectiveEpilogueBwdISA_SB_SD_Li256ELb0ELb0ELi2EEENS1_19SingleTileSchedulerILb0ELb0ELb0ELi128EEEEEEEEEvNT_6ParamsE$_ZZN4cute5sliceINS_5tupleIJNS_10UnderscoreES2_S2_iEEENS1_IJNS1_IJNS_1CILi1EEENS4_ILi0EEEEEElS6_lEEEEEDaRKT_RKT0_ENKUlRKT_RKT0_E_clIS2_lEEDaSH_SK_)
$_ZN7cutlass13device_kernelIN5flash19enable_sm80_to_sm89INS1_16FlashAttnBwdSm80INS1_25CollectiveMainloopBwdSm80ILi2ELi2EN4cute5tupleIJNS5_1CILi128EEES8_NS7_ILi64EEEEEENS_10bfloat16_tEfNS_4arch4Sm80ELb0ELb0ELb1ELb0ELb0ELb0ELb0ELb0ELi2ELi4ELi4ELi4ELb0EEENS1_21CollectiveEpilogueBwdISA_SB_SD_Li256ELb0ELb0ELi2EEENS1_19SingleTileSchedulerILb0ELb0ELb0ELi128EEEEEEEEEvNT_6ParamsE$_ZZN4cute5sliceINS_5tupleIJNS_10UnderscoreES2_S2_iEEENS1_IJNS1_IJNS_1CILi1EEENS4_ILi0EEEEEElS6_lEEEEEDaRKT_RKT0_ENKUlRKT_RKT0_E_clIS2_lEEDaSH_SK_:
[----:B------:R-:W-:Y:S02]  /*c850*/  IADD3 R5, R1, 0x16a8, RZ ;  /* 0x000016a801057810 */ /* 0x000fe40007ffe0ff */
[----:B------:R-:W-:Y:S02]  /*c860*/  MOV R6, 0xc890 ;  /* 0x0000c89000067802 */ /* 0x000fe40000000f00 */
[----:B------:R-:W-:Y:S02]  /*c870*/  IADD3 R5, R5, c[0x0][0x20], RZ ;  /* 0x0000080005057a10 */ /* 0x000fe40007ffe0ff */
[----:B------:R-:W-:Y:S05]  /*c880*/  CALL.REL.NOINC `($_ZN7cutlass13device_kernelIN5flash19enable_sm80_to_sm89INS1_16FlashAttnBwdSm80INS1_25CollectiveMainloopBwdSm80ILi2ELi2EN4cute5tupleIJNS5_1CILi128EEES8_NS7_ILi64EEEEEENS_10bfloat16_tEfNS_4arch4Sm80ELb0ELb0ELb1ELb0ELb0ELb0ELb0ELb0ELi2ELi4ELi4ELi4ELb0EEENS1_21CollectiveEpilogueBwdISA_SB_SD_Li256ELb0ELb0ELi2EEENS1_19SingleTileSchedulerILb0ELb0ELb0ELi128EEEEEEEEEvNT_6ParamsE$_ZN4cute3eso3ESOILb0ELb1EJlEEC2ERKl) ;  /* 0xffffa90000007944 */ /* 0x000fea0003c3ffff */
[----:B-1----:R1:W5:Y:S01]  /*c890*/  LDL.64 R2, [R1+0x16a8] ;  /* 0x0016a80001027983 */ /* 0x0023620000100a00 */
[----:B------:R-:W-:-:S04]  /*c8a0*/  MOV R5, 0x0 ;  /* 0x0000000000057802 */ /* 0x000fc80000000f00 */
[----:B------:R-:W-:Y:S05]  /*c8b0*/  RET.REL.NODEC R4 `(_ZN7cutlass13device_kernelIN5flash19enable_sm80_to_sm89INS1_16FlashAttnBwdSm80INS1_25CollectiveMainloopBwdSm80ILi2ELi2EN4cute5tupleIJNS5_1CILi128EEES8_NS7_ILi64EEEEEENS_10bfloat16_tEfNS_4arch4Sm80ELb0ELb0ELb1ELb0ELb0ELb0ELb0ELb0ELi2ELi4ELi4ELi4ELb0EEENS1_21CollectiveEpilogueBwdISA_SB_SD_Li256ELb0ELb0ELi2EEENS1_19SingleTileSchedulerILb0ELb0ELb0ELi128EEEEEEEEEvNT_6ParamsE) ;  /* 0xffff374004007950 */ /* 0x000fea0003c3ffff */
        .type           $_ZN7cutlass13device_kernelIN5flash19enable_sm80_to_sm89INS1_16FlashAttnBwdSm80INS1_25CollectiveMainloopBwdSm80ILi2ELi2EN4cute5tupleIJNS5_1CILi128EEES8_NS7_ILi64EEEEEENS_10bfloat16_tEfNS_4arch4Sm80ELb0ELb0ELb1ELb0ELb0ELb0ELb0ELb0ELi2ELi4ELi4ELi4ELb0EEENS1_21CollectiveEpilogueBwdISA_SB_SD_Li256ELb0ELb0ELi2EEENS1_19SingleTileSchedulerILb0ELb0ELb0ELi128EEEEEEEEEvNT_6ParamsE$_ZZN4cute5sliceINS_5tupleIJNS_10UnderscoreES2_iEEENS1_IJNS1_IJNS_1CILi1EEENS4_ILi0EEEEEEiNS4_ILi1024EEEEEEEEDaRKT_RKT0_ENKUlRKT_RKT0_E_clIS2_iEEDaSI_SL_,@function
        .size           $_ZN7cutlass13device_kernelIN5flash19enable_sm80_to_sm89INS1_16FlashAttnBwdSm80INS1_25CollectiveMainloopBwdSm80ILi2ELi2EN4cute5tupleIJNS5_1CILi128EEES8_NS7_ILi64EEEEEENS_10bfloat16_tEfNS_4arch4Sm80ELb0ELb0ELb1ELb0ELb0ELb0ELb0ELb0ELi2ELi4ELi4ELi4ELb0EEENS1_21CollectiveEpilogueBwdISA_SB_SD_Li256ELb0ELb0ELi2EEENS1_19SingleTileSchedulerILb0ELb0ELb0ELi128EEEEEEEEEvNT_6ParamsE$_ZZN4cute5sliceINS_5tupleIJNS_10UnderscoreES2_iEEENS1_IJNS1_IJNS_1CILi1EEENS4_ILi0EEEEEEiNS4_ILi1024EEEEEEEEDaRKT_RKT0_ENKUlRKT_RKT0_E_clIS2_iEEDaSI_SL_,($_ZN7cutlass13device_kernelIN5flash19enable_sm80_to_sm89INS1_16FlashAttnBwdSm80INS1_25CollectiveMainloopBwdSm80ILi2ELi2EN4cute5tupleIJNS5_1CILi128EEES8_NS7_ILi64EEEEEENS_10bfloat16_tEfNS_4arch4Sm80ELb0ELb0ELb1ELb0ELb0ELb0ELb0ELb0ELi2ELi4ELi4ELi4ELb0EEENS1_21CollectiveEpilogueBwdISA_SB_SD_Li256ELb0ELb0ELi2EEENS1_19SingleTileSchedulerILb0ELb0ELb0ELi128EEEEEEEEEvNT_6ParamsE$_ZZN4cute6detail10lift_sliceINS_5tupleIJNS_1CILi0EEENS_10UnderscoreEEEENS2_IJNS2_IJS4_S4_EEEiEEEEEDaRKT_RKT0_ENKUlRKT_RKT0_E_clIS5_iEEDaSH_SK_ - $_ZN7cutlass13device_kernelIN5flash19enable_sm80_to_sm89INS1_16FlashAttnBwdSm80INS1_25CollectiveMainloopBwdSm80ILi2ELi2EN4cute5tupleIJNS5_1CILi128EEES8_NS7_ILi64EEEEEENS_10bfloat16_tEfNS_4arch4Sm80ELb0ELb0ELb1ELb0ELb0ELb0ELb0ELb0ELi2ELi4ELi4ELi4ELb0EEENS1_21CollectiveEpilogueBwdISA_SB_SD_Li256ELb0ELb0ELi2EEENS1_19SingleTileSchedulerILb0ELb0ELb0ELi128EEEEEEEEEvNT_6ParamsE$_ZZN4cute5sliceINS_5tupleIJNS_10UnderscoreES2_iEEENS1_IJNS1_IJNS_1CILi1EEENS4_ILi0EEEEEEiNS4_ILi1024EEEEEEEEDaRKT_RKT0_ENKUlRKT_RKT0_E_clIS2_iEEDaSI_SL_)
$_ZN7cutlass13device_kernelIN5flash19enable_sm80_to_sm89INS1_16FlashAttnBwdSm80INS1_25CollectiveMainloopBwdSm80ILi2ELi2EN4cute5tupleIJNS5_1CILi128EEES8_NS7_ILi64EEEEEENS_10bfloat16_tEfNS_4arch4Sm80ELb0ELb0ELb1ELb0ELb0ELb0ELb0ELb0ELi2ELi4ELi4ELi4ELb0EEENS1_21CollectiveEpilogueBwdISA_SB_SD_Li256ELb0ELb0ELi2EEENS1_19SingleTileSchedulerILb0ELb0ELb0ELi128EEEEEEEEEvNT_6ParamsE$_ZZN4cute5sliceINS_5tupleIJNS_10UnderscoreES2_iEEENS1_IJNS1_IJNS_1CILi1EEENS4_ILi0EEEEEEiNS4_ILi1024EEEEEEEEDaRKT_RKT0_ENKUlRKT_RKT0_E_clIS2_iEEDaSI_SL_:
        /* <DEDUP_REMOVED lines=8> */
        .type           $_ZN7cutlass13device_kernelIN5flash19enable_sm80_to_sm89INS1_16FlashAttnBwdSm80INS1_25CollectiveMainloopBwdSm80ILi2ELi2EN4cute5tupleIJNS5_1CILi128EEES8_NS7_ILi64EEEEEENS_10bfloat16_tEfNS_4arch4Sm80ELb0ELb0ELb1ELb0ELb0ELb0ELb0ELb0ELi2ELi4ELi4ELi4ELb0EEENS1_21CollectiveEpilogueBwdISA_SB_SD_Li256ELb0ELb0ELi2EEENS1_19SingleTileSchedulerILb0ELb0ELb0ELi128EEEEEEEEEvNT_6ParamsE$_ZZN4cute6detail10lift_sliceINS_5tupleIJNS_1CILi0EEENS_10UnderscoreEEEENS2_IJNS2_IJS4_S4_EEEiEEEEEDaRKT_RKT0_ENKUlRKT_RKT0_E_clIS5_iEEDaSH_SK_,@function
        .size           $_ZN7cutlass13device_kernelIN5flash19enable_sm80_to_sm89INS1_16FlashAttnBwdSm80INS1_25CollectiveMainloopBwdSm80ILi2ELi2EN4cute5tupleIJNS5_1CILi128EEES8_NS7_ILi64EEEEEENS_10bfloat16_tEfNS_4arch4Sm80ELb0ELb0ELb1ELb0ELb0ELb0ELb0ELb0ELi2ELi4ELi4ELi4ELb0EEENS1_21CollectiveEpilogueBwdISA_SB_SD_Li256ELb0ELb0ELi2EEENS1_19SingleTileSchedulerILb0ELb0ELb0ELi128EEEEEEEEEvNT_6ParamsE$_ZZN4cute6detail10lift_sliceINS_5tupleIJNS_1CILi0EEENS_10UnderscoreEEEENS2_IJNS2_IJS4_S4_EEEiEEEEEDaRKT_RKT0_ENKUlRKT_RKT0_E_clIS5_iEEDaSH_SK_,($_ZN7cutlass13device_kernelIN5flash19enable_sm80_to_sm89INS1_16FlashAttnBwdSm80INS1_25CollectiveMainloopBwdSm80ILi2ELi2EN4cute5tupleIJNS5_1CILi128EEES8_NS7_ILi64EEEEEENS_10bfloat16_tEfNS_4arch4Sm80ELb0ELb0ELb1ELb0ELb0ELb0ELb0ELb0ELi2ELi4ELi4ELi4ELb0EEENS1_21CollectiveEpilogueBwdISA_SB_SD_Li256ELb0ELb0ELi2EEENS1_19SingleTileSchedulerILb0ELb0ELb0ELi128EEEEEEEEEvNT_6ParamsE$_ZZN4cute6detail16composition_implINS_1CILi2EEEiNS_5tupleIJNS2_ILi1EEES3_EEENS4_IJNS2_ILi0EEES5_EEEEEDaRKT_RKT0_RKT1_RKT2_ENKUlRKT_RKT0_E_clIS3_S5_EEDaSN_SQ_ - $_ZN7cutlass13device_kernelIN5flash19enable_sm80_to_sm89INS1_16FlashAttnBwdSm80INS1_25CollectiveMainloopBwdSm80ILi2ELi2EN4cute5tupleIJNS5_1CILi128EEES8_NS7_ILi64EEEEEENS_10bfloat16_tEfNS_4arch4Sm80ELb0ELb0ELb1ELb0ELb0ELb0ELb0ELb0ELi2ELi4ELi4ELi4ELb0EEENS1_21CollectiveEpilogueBwdISA_SB_SD_Li256ELb0ELb0ELi2EEENS1_19SingleTileSchedulerILb0ELb0ELb0ELi128EEEEEEEEEvNT_6ParamsE$_ZZN4cute6detail10lift_sliceINS_5tupleIJNS_1CILi0EEENS_10UnderscoreEEEENS2_IJNS2_IJS4_S4_EEEiEEEEEDaRKT_RKT0_ENKUlRKT_RKT0_E_clIS5_iEEDaSH_SK_)
$_ZN7cutlass13device_kernelIN5flash19enable_sm80_to_sm89INS1_16FlashAttnBwdSm80INS1_25CollectiveMainloopBwdSm80ILi2ELi2EN4cute5tupleIJNS5_1CILi128EEES8_NS7_ILi64EEEEEENS_10bfloat16_tEfNS_4arch4Sm80ELb0ELb0ELb1ELb0ELb0ELb0ELb0ELb0ELi2ELi4ELi4ELi4ELb0EEENS1_21CollectiveEpilogueBwdISA_SB_SD_Li256ELb0ELb0ELi2EEENS1_19SingleTileSchedulerILb0ELb0ELb0ELi128EEEEEEEEEvNT_6ParamsE$_ZZN4cute6detail10lift_sliceINS_5tupleIJNS_1CILi0EEENS_10UnderscoreEEEENS2_IJNS2_IJS4_S4_EEEiEEEEEDaRKT_RKT0_ENKUlRKT_RKT0_E_clIS5_iEEDaSH_SK_:
[----:B------:R-:W-:Y:S02]  /*c940*/  IADD3 R2, R1, 0x1680, RZ ;  /* 0x0000168001027810 */ /* 0x000fe40007ffe0ff */
[----:B------:R-:W-:Y:S02]  /*c950*/  MOV R8, 0xc980 ;  /* 0x0000c98000087802 */ /* 0x000fe40000000f00 */
[----:B------:R-:W-:Y:S02]  /*c960*/  IADD3 R2, R2, c[0x0][0x20], RZ ;  /* 0x0000080002027a10 */ /* 0x000fe40007ffe0ff */
[----:B------:R-:W-:Y:S05]  /*c970*/  CALL.REL.NOINC `($_ZN7cutlass13device_kernelIN5flash19enable_sm80_to_sm89INS1_16FlashAttnBwdSm80INS1_25CollectiveMainloopBwdSm80ILi2ELi2EN4cute5tupleIJNS5_1CILi128EEES8_NS7_ILi64EEEEEENS_10bfloat16_tEfNS_4arch4Sm80ELb0ELb0ELb1ELb0ELb0ELb0ELb0ELb0ELi2ELi4ELi4ELi4ELb0EEENS1_21CollectiveEpilogueBwdISA_SB_SD_Li256ELb0ELb0ELi2EEENS1_19SingleTileSchedulerILb0ELb0ELb0ELi128EEEEEEEEEvNT_6ParamsE$_ZN4cute3eso3ESOILb0ELb1EJiEEC2ERKi) ;  /* 0xffffa61000007944 */ /* 0x000fea0003c3ffff */
[----:B-1----:R1:W5:Y:S01]  /*c980*/  LDL R3, [R1+0x1680] ;  /* 0x0016800001037983 */ /* 0x0023620000100800 */
[----:B------:R-:W-:-:S04]  /*c990*/  MOV R11, 0x0 ;  /* 0x00000000000b7802 */ /* 0x000fc80000000f00 */
[----:B------:R-:W-:Y:S05]  /*c9a0*/  RET.REL.NODEC R10 `(_ZN7cutlass13device_kernelIN5flash19enable_sm80_to_sm89INS1_16FlashAttnBwdSm80INS1_25CollectiveMainloopBwdSm80ILi2ELi2EN4cute5tupleIJNS5_1CILi128EEES8_NS7_ILi64EEEEEENS_10bfloat16_tEfNS_4arch4Sm80ELb0ELb0ELb1ELb0ELb0ELb0ELb0ELb0ELi2ELi4ELi4ELi4ELb0EEENS1_21CollectiveEpilogueBwdISA_SB_SD_Li256ELb0ELb0ELi2EEENS1_19SingleTileSchedulerILb0ELb0ELb0ELi128EEEEEEEEEvNT_6ParamsE) ;  /* 0xffff36500a007950 */ /* 0x000fea0003c3ffff */
        .type           $_ZN7cutlass13device_kernelIN5flash19enable_sm80_to_sm89INS1_16FlashAttnBwdSm80INS1_25CollectiveMainloopBwdSm80ILi2ELi2EN4cute5tupleIJNS5_1CILi128EEES8_NS7_ILi64EEEEEENS_10bfloat16_tEfNS_4arch4Sm80ELb0ELb0ELb1ELb0ELb0ELb0ELb0ELb0ELi2ELi4ELi4ELi4ELb0EEENS1_21CollectiveEpilogueBwdISA_SB_SD_Li256ELb0ELb0ELi2EEENS1_19SingleTileSchedulerILb0ELb0ELb0ELi128EEEEEEEEEvNT_6ParamsE$_ZZN4cute6detail16composition_implINS_1CILi2EEEiNS_5tupleIJNS2_ILi1EEES3_EEENS4_IJNS2_ILi0EEES5_EEEEEDaRKT_RKT0_RKT1_RKT2_ENKUlRKT_RKT0_E_clIS3_S5_EEDaSN_SQ_,@function
        .size           $_ZN7cutlass13device_kernelIN5flash19enable_sm80_to_sm89INS1_16FlashAttnBwdSm80INS1_25CollectiveMainloopBwdSm80ILi2ELi2EN4cute5tupleIJNS5_1CILi128EEES8_NS7_ILi64EEEEEENS_10bfloat16_tEfNS_4arch4Sm80ELb0ELb0ELb1ELb0ELb0ELb0ELb0ELb0ELi2ELi4ELi4ELi4ELb0EEENS1_21CollectiveEpilogueBwdISA_SB_SD_Li256ELb0ELb0ELi2EEENS1_19SingleTileSchedulerILb0ELb0ELb0ELi128EEEEEEEEEvNT_6ParamsE$_ZZN4cute6detail16composition_implINS_1CILi2EEEiNS_5tupleIJNS2_ILi1EEES3_EEENS4_IJNS2_ILi0EEES5_EEEEEDaRKT_RKT0_RKT1_RKT2_ENKUlRKT_RKT0_E_clIS3_S5_EEDaSN_SQ_,($_ZN7cutlass13device_kernelIN5flash19enable_sm80_to_sm89INS1_16FlashAttnBwdSm80INS1_25CollectiveMainloopBwdSm80ILi2ELi2EN4cute5tupleIJNS5_1CILi128EEES8_NS7_ILi64EEEEEENS_10bfloat16_tEfNS_4arch4Sm80ELb0ELb0ELb1ELb0ELb0ELb0ELb0ELb0ELi2ELi4ELi4ELi4ELb0EEENS1_21CollectiveEpilogueBwdISA_SB_SD_Li256ELb0ELb0ELi2EEENS1_19SingleTileSchedulerILb0ELb0ELb0ELi128EEEEEEEEEvNT_6ParamsE$_ZZN4cute6detail16composition_implINS_5tupleIJNS_1CILi16EEENS3_ILi2EEES5_S5_NS3_ILi4EEES5_EEENS2_IJNS3_ILi1EEEiiiNS3_ILi144EEENS3_ILi512EEEEEENS2_IJNS2_IJS5_S5_EEES6_NS3_ILi8EEEEEENS2_IJNS2_IJNS3_ILi64EEESA_EEES4_NS3_ILi1024EEEEEEEEDaRKT_RKT0_RKT1_RKT2_ENKUlRKT_RKT0_E_clIS6_S4_EEDaSX_S10_ - $_ZN7cutlass13device_kernelIN5flash19enable_sm80_to_sm89INS1_16FlashAttnBwdSm80INS1_25CollectiveMainloopBwdSm80ILi2ELi2EN4cute5tupleIJNS5_1CILi128EEES8_NS7_ILi64EEEEEENS_10bfloat16_tEfNS_4arch4Sm80ELb0ELb0ELb1ELb0ELb0ELb0ELb0ELb0ELi2ELi4ELi4ELi4ELb0EEENS1_21CollectiveEpilogueBwdISA_SB_SD_Li256ELb0ELb0ELi2EEENS1_19SingleTileSchedulerILb0ELb0ELb0ELi128EEEEEEEEEvNT_6ParamsE$_ZZN4cute6detail16composition_implINS_1CILi2EEEiNS_5tupleIJNS2_ILi1EEES3_EEENS4_IJNS2_ILi0EEES5_EEEEEDaRKT_RKT0_RKT1_RKT2_ENKUlRKT_RKT0_E_clIS3_S5_EEDaSN_SQ_)
$_ZN7cutlass13device_kernelIN5flash19enable_sm80_to_sm89INS1_16FlashAttnBwdSm80INS1_25CollectiveMainloopBwdSm80ILi2ELi2EN4cute5tupleIJNS5_1CILi128EEES8_NS7_ILi64EEEEEENS_10bfloat16_tEfNS_4arch4Sm80ELb0ELb0ELb1ELb0ELb0ELb0ELb0ELb0ELi2ELi4ELi4ELi4ELb0EEENS1_21CollectiveEpilogueBwdISA_SB_SD_Li256ELb0ELb0ELi2EEENS1_19SingleTileSchedulerILb0ELb0ELb0ELi128EEEEEEEEEvNT_6ParamsE$_ZZN4cute6detail16composition_implINS_1CILi2EEEiNS_5tupleIJNS2_ILi1EEES3_EEENS4_IJNS2_ILi0EEES5_EEEEEDaRKT_RKT0_RKT1_RKT2_ENKUlRKT_RKT0_E_clIS3_S5_EEDaSN_SQ_:
[----:B------:R-:W-:Y:S02]  /*c9b0*/  IADD3 R2, R1, 0x1688, RZ ;  /* 0x0000168801027810 */ /* 0x000fe40007ffe0ff */
[----:B------:R-:W-:Y:S02]  /*c9c0*/  MOV R6, 0xc9f0 ;  /* 0x0000c9f000067802 */ /* 0x000fe40000000f00 */
[----:B------:R-:W-:Y:S02]  /*c9d0*/  IADD3 R2, R2, c[0x0][0x20], RZ ;  /* 0x0000080002027a10 */ /* 0x000fe40007ffe0ff */
[----:B------:R-:W-:Y:S05]  /*c9e0*/  CALL.REL.NOINC `($_ZN7cutlass13device_kernelIN5flash19enable_sm80_to_sm89INS1_16FlashAttnBwdSm80INS1_25CollectiveMainloopBwdSm80ILi2ELi2EN4cute5tupleIJNS5_1CILi128EEES8_NS7_ILi64EEEEEENS_10bfloat16_tEfNS_4arch4Sm80ELb0ELb0ELb1ELb0ELb0ELb0ELb0ELb0ELi2ELi4ELi4ELi4ELb0EEENS1_21CollectiveEpilogueBwdISA_SB_SD_Li256ELb0ELb0ELi2EEENS1_19SingleTileSchedulerILb0ELb0ELb0ELi128EEEEEEEEEvNT_6ParamsE$_ZN4cute5tupleIJNS_1CILi2EEEiEEC2ERKS2_RKi) ;  /* 0xffffe25000007944 */ /* 0x000fea0003c3ffff */
[----:B------:R1:W5:Y:S01]  /*c9f0*/  LDL R3, [R1+0x1688] ;  /* 0x0016880001037983 */ /* 0x0003620000100800 */
[----:B------:R-:W-:-:S04]  /*ca00*/  MOV R9, 0x0 ;  /* 0x0000000000097802 */ /* 0x000fc80000000f00 */
[----:B------:R-:W-:Y:S05]  /*ca10*/  RET.REL.NODEC R8 `(_ZN7cutlass13device_kernelIN5flash19enable_sm80_to_sm89INS1_16FlashAttnBwdSm80INS1_25CollectiveMainloopBwdSm80ILi2ELi2EN4cute5tupleIJNS5_1CILi128EEES8_NS7_ILi64EEEEEENS_10bfloat16_tEfNS_4arch4Sm80ELb0ELb0ELb1ELb0ELb0ELb0ELb0ELb0ELi2ELi4ELi4ELi4ELb0EEENS1_21CollectiveEpilogueBwdISA_SB_SD_Li256ELb0ELb0ELi2EEENS1_19SingleTileSchedulerILb0ELb0ELb0ELi128EEEEEEEEEvNT_6ParamsE) ;  /* 0xffff35e008007950 */ /* 0x000fea0003c3ffff */
        .type           $_ZN7cutlass13device_kernelIN5flash19enable_sm80_to_sm89INS1_16FlashAttnBwdSm80INS1_25CollectiveMainloopBwdSm80ILi2ELi2EN4cute5tupleIJNS5_1CILi128EEES8_NS7_ILi64EEEEEENS_10bfloat16_tEfNS_4arch4Sm80ELb0ELb0ELb1ELb0ELb0ELb0ELb0ELb0ELi2ELi4ELi4ELi4ELb0EEENS1_21CollectiveEpilogueBwdISA_SB_SD_Li256ELb0ELb0ELi2EEENS1_19SingleTileSchedulerILb0ELb0ELb0ELi128EEEEEEEEEvNT_6ParamsE$_ZZN4cute6detail16composition_implINS_5tupleIJNS_1CILi16EEENS3_ILi2EEES5_S5_NS3_ILi4EEES5_EEENS2_IJNS3_ILi1EEEiiiNS3_ILi144EEENS3_ILi512EEEEEENS2_IJNS2_IJS5_S5_EEES6_NS3_ILi8EEEEEENS2_IJNS2_IJNS3_ILi64EEESA_EEES4_NS3_ILi1024EEEEEEEEDaRKT_RKT0_RKT1_RKT2_ENKUlRKT_RKT0_E_clIS6_S4_EEDaSX_S10_,@function
        .size           $_ZN7cutlass13device_kernelIN5flash19enable_sm80_to_sm89INS1_16FlashAttnBwdSm80INS1_25CollectiveMainloopBwdSm80ILi2ELi2EN4cute5tupleIJNS5_1CILi128EEES8_NS7_ILi64EEEEEENS_10bfloat16_tEfNS_4arch4Sm80ELb0ELb0ELb1ELb0ELb0ELb0ELb0ELb0ELi2ELi4ELi4ELi4ELb0EEENS1_21CollectiveEpilogueBwdISA_SB_SD_Li256ELb0ELb0ELi2EEENS1_19SingleTileSchedulerILb0ELb0ELb0ELi128EEEEEEEEEvNT_6ParamsE$_ZZN4cute6detail16composition_implINS_5tupleIJNS_1CILi16EEENS3_ILi2EEES5_S5_NS3_ILi4EEES5_EEENS2_IJNS3_ILi1EEEiiiNS3_ILi144EEENS3_ILi512EEEEEENS2_IJNS2_IJS5_S5_EEES6_NS3_ILi8EEEEEENS2_IJNS2_IJNS3_ILi64EEESA_EEES4_NS3_ILi1024EEEEEEEEDaRKT_RKT0_RKT1_RKT2_ENKUlRKT_RKT0_E_clIS6_S4_EEDaSX_S10_,($_ZN7cutlass13device_kernelIN5flash19enable_sm80_to_sm89INS1_16FlashAttnBwdSm80INS1_25CollectiveMainloopBwdSm80ILi2ELi2EN4cute5tupleIJNS5_1CILi128EEES8_NS7_ILi64EEEEEENS_10bfloat16_tEfNS_4arch4Sm80ELb0ELb0ELb1ELb0ELb0ELb0ELb0ELb0ELi2ELi4ELi4ELi4ELb0EEENS1_21CollectiveEpilogueBwdISA_SB_SD_Li256ELb0ELb0ELi2EEENS1_19SingleTileSchedulerILb0ELb0ELb0ELi128EEEEEEEEEvNT_6ParamsE$_ZZN4cute6detail16composition_implINS_5tupleIJNS_1CILi16EEENS3_ILi2EEES5_S5_NS3_ILi4EEES5_EEENS2_IJNS3_ILi1EEEiiiNS3_ILi144EEENS3_ILi512EEEEEENS2_IJNS2_IJS5_S5_EEES6_NS3_ILi8EEEEEENS2_IJNS2_IJNS3_ILi64EEESA_EEES4_NS3_ILi1024EEEEEEEEDaRKT_RKT0_RKT1_RKT2_ENKUlRKT_RKT0_E_clISC_SG_EEDaSX_S10_ - $_ZN7cutlass13device_kernelIN5flash19enable_sm80_to_sm89INS1_16FlashAttnBwdSm80INS1_25CollectiveMainloopBwdSm80ILi2ELi2EN4cute5tupleIJNS5_1CILi128EEES8_NS7_ILi64EEEEEENS_10bfloat16_tEfNS_4arch4Sm80ELb0ELb0ELb1ELb0ELb0ELb0ELb0ELb0ELi2ELi4ELi4ELi4ELb0EEENS1_21CollectiveEpilogueBwdISA_SB_SD_Li256ELb0ELb0ELi2EEENS1_19SingleTileSchedulerILb0ELb0ELb0ELi128EEEEEEEEEvNT_6ParamsE$_ZZN4cute6detail16composition_implINS_5tupleIJNS_1CILi16EEENS3_ILi2EEES5_S5_NS3_ILi4EEES5_EEENS2_IJNS3_ILi1EEEiiiNS3_ILi144EEENS3_ILi512EEEEEENS2_IJNS2_IJS5_S5_EEES6_NS3_ILi8EEEEEENS2_IJNS2_IJNS3_ILi64EEESA_EEES4_NS3_ILi1024EEEEEEEEDaRKT_RKT0_RKT1_RKT2_ENKUlRKT_RKT0_E_clIS6_S4_EEDaSX_S10_)
$_ZN7cutlass13device_kernelIN5flash19enable_sm80_to_sm89INS1_16FlashAttnBwdSm80INS1_25CollectiveMainloopBwdSm80ILi2ELi2EN4cute5tupleIJNS5_1CILi128EEES8_NS7_ILi64EEEEEENS_10bfloat16_tEfNS_4arch4Sm80ELb0ELb0ELb1ELb0ELb0ELb0ELb0ELb0ELi2ELi4ELi4ELi4ELb0EEENS1_21CollectiveEpilogueBwdISA_SB_SD_Li256ELb0ELb0ELi2EEENS1_19SingleTileSchedulerILb0ELb0ELb0ELi128EEEEEEEEEvNT_6ParamsE$_ZZN4cute6detail16composition_implINS_5tupleIJNS_1CILi16EEENS3_ILi2EEES5_S5_NS3_ILi4EEES5_EEENS2_IJNS3_ILi1EEEiiiNS3_ILi144EEENS3_ILi512EEEEEENS2_IJNS2_IJS5_S5_EEES6_NS3_ILi8EEEEEENS2_IJNS2_IJNS3_ILi64EEESA_EEES4_NS3_ILi1024EEEEEEEEDaRKT_RKT0_RKT1_RKT2_ENKUlRKT_RKT0_E_clIS6_S4_EEDaSX_S10_:
[----:B------:R-:W-:Y:S01]  /*ca20*/  IMAD.MOV.U32 R4, RZ, RZ, R2 ;  /* 0x000000ffff047224 */ /* 0x000fe200078e0002 */
[----:B------:R-:W-:Y:S01]  /*ca30*/  IADD3 R6, R77, -c[0x0][0x20], RZ ;  /* 0x800008004d067a10 */ /* 0x000fe20007ffe0ff */
[----:B------:R-:W-:Y:S02]  /*ca40*/  IMAD.MOV.U32 R5, RZ, RZ, R15 ;  /* 0x000000ffff057224 */ /* 0x000fe400078e000f */
[----:B------:R-:W-:Y:S02]  /*ca50*/  IMAD.MOV.U32 R8, RZ, RZ, R77 ;  /* 0x000000ffff087224 */ /* 0x000fe400078e004d */
[----:B------:R-:W-:Y:S01]  /*ca60*/  IMAD.MOV.U32 R9, RZ, RZ, R17 ;  /* 0x000000ffff097224 */ /* 0x000fe200078e0011 */
[----:B------:R1:W-:Y:S04]  /*ca70*/  STL.64 [R1+0x16b0], R4 ;  /* 0x0016b00401007387 */ /* 0x0003e80000100a00 */
[----:B------:R1:W-:Y:S04]  /*ca80*/  STL.64 [R1+0x16b8], R8 ;  /* 0x0016b80801007387 */ /* 0x0003e80000100a00 */
[----:B------:R1:W5:Y:S01]  /*ca90*/  LDL R3, [R6] ;  /* 0x0000000006037983 */ /* 0x0003620000100800 */
[----:B------:R-:W-:-:S02]  /*caa0*/  IADD3 R17, R1, 0x1680, RZ ;  /* 0x0000168001117810 */ /* 0x000fc40007ffe0ff */
[----:B------:R-:W-:Y:S02]  /*cab0*/  MOV R10, 0xcb20 ;  /* 0x0000cb20000a7802 */ /* 0x000fe40000000f00 */
[----:B------:R-:W-:-:S04]  /*cac0*/  IADD3 R17, P2, R17, c[0x0][0x20], RZ ;  /* 0x0000080011117a10 */ /* 0x000fc80007f5e0ff */
[C---:B------:R-:W-:Y:S01]  /*cad0*/  IADD3 R92, P1, R17.reuse, 0x30, RZ ;  /* 0x00000030115c7810 */ /* 0x040fe20007f3e0ff */
[----:B------:R-:W-:Y:S01]  /*cae0*/  IMAD.X R2, RZ, RZ, c[0x0][0x24], P2 ;  /* 0x00000900ff027624 */ /* 0x000fe200010e06ff */
[----:B------:R-:W-:-:S03]  /*caf0*/  IADD3 R15, R17, 0x40, RZ ;  /* 0x00000040110f7810 */ /* 0x000fc60007ffe0ff */
[----:B------:R-:W-:-:S03]  /*cb00*/  IMAD.X R93, RZ, RZ, R2, P1 ;  /* 0x000000ffff5d7224 */ /* 0x000fc600008e0602 */
[----:B-1---5:R-:W-:Y:S05]  /*cb10*/  CALL.REL.NOINC `($_ZN7cutlass13device_kernelIN5flash19enable_sm80_to_sm89INS1_16FlashAttnBwdSm80INS1_25CollectiveMainloopBwdSm80ILi2ELi2EN4cute5tupleIJNS5_1CILi128EEES8_NS7_ILi64EEEEEENS_10bfloat16_tEfNS_4arch4Sm80ELb0ELb0ELb1ELb0ELb0ELb0ELb0ELb0ELi2ELi4ELi4ELi4ELb0EEENS1_21CollectiveEpilogueBwdISA_SB_SD_Li256ELb0ELb0ELi2EEENS1_19SingleTileSchedulerILb0ELb0ELb0ELi128EEEEEEEEEvNT_6ParamsE$_ZZN4cute6detail16composition_implINS_5tupleIJNS_1CILi16EEENS3_ILi2EEES5_S5_NS3_ILi4EEES5_EEENS2_IJNS3_ILi1EEEiiiNS3_ILi144EEENS3_ILi512EEEEEES6_S4_EEDaRKT_RKT0_RKT1_RKT2_ENKUlRKT_T0_E_clINS2_IJNS2_IJEEESU_S6_S8_EEENS_17integral_constantIiLi1EEEEEDaSQ_SR_) ;  /* 0x0000057000007944 */ /* 0x022fea0003c00000 */
[----:B-----5:R2:W-:Y:S04]  /*cb20*/  STL [R1+0x16a8], R2 ;  /* 0x0016a80201007387 */ /* 0x0205e80000100800 */
[----:B------:R2:W-:Y:S04]  /*cb30*/  STL.64 [R1+0x16a0], R92 ;  /* 0x0016a05c01007387 */ /* 0x0005e80000100a00 */
[----:B------:R-:W5:Y:S01]  /*cb40*/  LDL R6, [R6+0x4] ;  /* 0x0000040006067983 */ /* 0x000f620000100800 */
[----:B------:R-:W-:Y:S02]  /*cb50*/  IADD3 R3, R17, 0x28, RZ ;  /* 0x0000002811037810 */ /* 0x000fe40007ffe0ff */
[----:B------:R-:W-:-:S02]  /*cb60*/  MOV R84, 0xcb80 ;  /* 0x0000cb8000547802 */ /* 0x000fc40000000f00 */
[----:B-12--5:R-:W-:Y:S05]  /*cb70*/  CALL.REL.NOINC `($_ZN7cutlass13device_kernelIN5flash19enable_sm80_to_sm89INS1_16FlashAttnBwdSm80INS1_25CollectiveMainloopBwdSm80ILi2ELi2EN4cute5tupleIJNS5_1CILi128EEES8_NS7_ILi64EEEEEENS_10bfloat16_tEfNS_4arch4Sm80ELb0ELb0ELb1ELb0ELb0ELb0ELb0ELb0ELi2ELi4ELi4ELi4ELb0EEENS1_21CollectiveEpilogueBwdISA_SB_SD_Li256ELb0ELb0ELi2EEENS1_19SingleTileSchedulerILb0ELb0ELb0ELi128EEEEEEEEEvNT_6ParamsE$_ZZN4cute6detail16composition_implINS_5tupleIJNS_1CILi16EEENS3_ILi2EEES5_S5_NS3_ILi4EEES5_EEENS2_IJNS3_ILi1EEEiiiNS3_ILi144EEENS3_ILi512EEEEEES6_S4_EEDaRKT_RKT0_RKT1_RKT2_ENKUlRKT_T0_E_clINS2_IJNS2_IJS5_EEENS2_IJiEEES5_S8_EEENS_17integral_constantIiLi2EEEEEDaSQ_SR_) ;  /* 0x000005e000007944 */ /* 0x026fea0003c00000 */
[----:B------:R-:W2:Y:S01]  /*cb80*/  LDL.64 R92, [R1+0x16a0] ;  /* 0x0016a000015c7983 */ /* 0x000ea20000100a00 */
[----:B------:R-:W-:-:S02]  /*cb90*/  IADD3 R5, R17, 0x18, RZ ;  /* 0x0000001811057810 */ /* 0x000fc40007ffe0ff */
[----:B------:R-:W-:Y:S01]  /*cba0*/  MOV R8, 0xcbe0 ;  /* 0x0000cbe000087802 */ /* 0x000fe20000000f00 */
[----:B-----5:R3:W-:Y:S04]  /*cbb0*/  STL.64 [R1+0x1698], R2 ;  /* 0x0016980201007387 */ /* 0x0207e80000100a00 */
[----:B--2---:R3:W-:Y:S02]  /*cbc0*/  STL.64 [R1+0x1690], R92 ;  /* 0x0016905c01007387 */ /* 0x0047e40000100a00 */
[----:B-1-3--:R-:W-:Y:S05]  /*cbd0*/  CALL.REL.NOINC `($_ZN7cutlass13device_kernelIN5flash19enable_sm80_to_sm89INS1_16FlashAttnBwdSm80INS1_25CollectiveMainloopBwdSm80ILi2ELi2EN4cute5tupleIJNS5_1CILi128EEES8_NS7_ILi64EEEEEENS_10bfloat16_tEfNS_4arch4Sm80ELb0ELb0ELb1ELb0ELb0ELb0ELb0ELb0ELi2ELi4ELi4ELi4ELb0EEENS1_21CollectiveEpilogueBwdISA_SB_SD_Li256ELb0ELb0ELi2EEENS1_19SingleTileSchedulerILb0ELb0ELb0ELi128EEEEEEEEEvNT_6ParamsE$_ZZN4cute6detail16composition_implINS_5tupleIJNS_1CILi16EEENS3_ILi2EEES5_S5_NS3_ILi4EEES5_EEENS2_IJNS3_ILi1EEEiiiNS3_ILi144EEENS3_ILi512EEEEEES6_S4_EEDaRKT_RKT0_RKT1_RKT2_ENKUlRKT_T0_E_clINS2_IJNS2_IJS5_S5_EEENS2_IJiiEEES8_S8_EEENS_17integral_constantIiLi3EEEEEDaSQ_SR_) ;  /* 0x0000068000007944 */ /* 0x00afea0003c00000 */
[----:B------:R-:W2:Y:S01]  /*cbe0*/  LDL.64 R92, [R1+0x1690] ;  /* 0x00169000015c7983 */ /* 0x000ea20000100a00 */
[----:B------:R-:W-:Y:S02]  /*cbf0*/  IADD3 R5, R17, 0x8, RZ ;  /* 0x0000000811057810 */ /* 0x000fe40007ffe0ff */
[----:B------:R-:W-:Y:S01]  /*cc00*/  MOV R8, 0xcc40 ;  /* 0x0000cc4000087802 */ /* 0x000fe20000000f00 */
[----:B-----5:R3:W-:Y:S04]  /*cc10*/  STL.64 [R1+0x1688], R2 ;  /* 0x0016880201007387 */ /* 0x0207e80000100a00 */
[----:B--2---:R3:W-:Y:S02]  /*cc20*/  STL.64 [R1+0x1680], R92 ;  /* 0x0016805c01007387 */ /* 0x0047e40000100a00 */
[----:B-1-3--:R-:W-:Y:S05]  /*cc30*/  CALL.REL.NOINC `($_ZN7cutlass13device_kernelIN5flash19enable_sm80_to_sm89INS1_16FlashAttnBwdSm80INS1_25CollectiveMainloopBwdSm80ILi2ELi2EN4cute5tupleIJNS5_1CILi128EEES8_NS7_ILi64EEEEEENS_10bfloat16_tEfNS_4arch4Sm80ELb0ELb0ELb1ELb0ELb0ELb0ELb0ELb0ELi2ELi4ELi4ELi4ELb0EEENS1_21CollectiveEpilogueBwdISA_SB_SD_Li256ELb0ELb0ELi2EEENS1_19SingleTileSchedulerILb0ELb0ELb0ELi128EEEEEEEEEvNT_6ParamsE$_ZZN4cute6detail16composition_implINS_5tupleIJNS_1CILi16EEENS3_ILi2EEES5_S5_NS3_ILi4EEES5_EEENS2_IJNS3_ILi1EEEiiiNS3_ILi144EEENS3_ILi512EEEEEES6_S4_EEDaRKT_RKT0_RKT1_RKT2_ENKUlRKT_T0_E_clINS2_IJNS2_IJS5_S5_EEENS2_IJiiEEES8_S8_EEENS_17integral_constantIiLi4EEEEEDaSQ_SR_) ;  /* 0x000006c000007944 */ /* 0x00afea0003c00000 */
[----:B-----5:R-:W-:Y:S01]  /*cc40*/  IMAD.MOV.U32 R8, RZ, RZ, R3 ;  /* 0x000000ffff087224 */ /* 0x020fe200078e0003 */
[----:B------:R-:W-:-:S02]  /*cc50*/  MOV R3, R15 ;  /* 0x0000000f00037202 */ /* 0x000fc40000000f00 */
[----:B------:R-:W-:Y:S02]  /*cc60*/  MOV R6, 0xcc80 ;  /* 0x0000cc8000067802 */ /* 0x000fe40000000f00 */
[----:B-1----:R-:W-:Y:S05]  /*cc70*/  CALL.REL.NOINC `($_ZN7cutlass13device_kernelIN5flash19enable_sm80_to_sm89INS1_16FlashAttnBwdSm80INS1_25CollectiveMainloopBwdSm80ILi2ELi2EN4cute5tupleIJNS5_1CILi128EEES8_NS7_ILi64EEEEEENS_10bfloat16_tEfNS_4arch4Sm80ELb0ELb0ELb1ELb0ELb0ELb0ELb0ELb0ELi2ELi4ELi4ELi4ELb0EEENS1_21CollectiveEpilogueBwdISA_SB_SD_Li256ELb0ELb0ELi2EEENS1_19SingleTileSchedulerILb0ELb0ELb0ELi128EEEEEEEEEvNT_6ParamsE$_ZN4cute5tupleIJNS0_IJNS_1CILi2EEES2_EEENS0_IJiiEEEEEC2ERKS3_RKS4_) ;  /* 0xffffddd000007944 */ /* 0x002fea0003c3ffff */
[----:B------:R1:W5:Y:S01]  /*cc80*/  LDL.64 R2, [R1+0x16c0] ;  /* 0x0016c00001027983 */ /* 0x0003620000100a00 */
[----:B------:R-:W-:-:S04]  /*cc90*/  MOV R17, 0x0 ;  /* 0x0000000000117802 */ /* 0x000fc80000000f00 */
[----:B------:R-:W-:Y:S05]  /*cca0*/  RET.REL.NODEC R16 `(_ZN7cutlass13device_kernelIN5flash19enable_sm80_to_sm89INS1_16FlashAttnBwdSm80INS1_25CollectiveMainloopBwdSm80ILi2ELi2EN4cute5tupleIJNS5_1CILi128EEES8_NS7_ILi64EEEEEENS_10bfloat16_tEfNS_4arch4Sm80ELb0ELb0ELb1ELb0ELb0ELb0ELb0ELb0ELi2ELi4ELi4ELi4ELb0EEENS1_21CollectiveEpilogueBwdISA_SB_SD_Li256ELb0ELb0ELi2EEENS1_19SingleTileSchedulerILb0ELb0ELb0ELi128EEEEEEEEEvNT_6ParamsE) ;  /* 0xffff335010007950 */ /* 0x000fea0003c3ffff */
        .type           $_ZN7cutlass13device_kernelIN5flash19enable_sm80_to_sm89INS1_16FlashAttnBwdSm80INS1_25CollectiveMainloopBwdSm80ILi2ELi2EN4cute5tupleIJNS5_1CILi128EEES8_NS7_ILi64EEEEEENS_10bfloat16_tEfNS_4arch4Sm80ELb0ELb0ELb1ELb0ELb0ELb0ELb0ELb0ELi2ELi4ELi4ELi4ELb0EEENS1_21CollectiveEpilogueBwdISA_SB_SD_Li256ELb0ELb0ELi2EEENS1_19SingleTileSchedulerILb0ELb0ELb0ELi128EEEEEEEEEvNT_6ParamsE$_ZZN4cute6detail16composition_implINS_5tupleIJNS_1CILi16EEENS3_ILi2EEES5_S5_NS3_ILi4EEES5_EEENS2_IJNS3_ILi1EEEiiiNS3_ILi144EEENS3_ILi512EEEEEENS2_IJNS2_IJS5_S5_EEES6_NS3_ILi8EEEEEENS2_IJNS2_IJNS3_ILi64EEESA_EEES4_NS3_ILi1024EEEEEEEEDaRKT_RKT0_RKT1_RKT2_ENKUlRKT_RKT0_E_clISC_SG_EEDaSX_S10_,@function
        .size           $_ZN7cutlass13device_kernelIN5flash19enable_sm80_to_sm89INS1_16FlashAttnBwdSm80INS1_25CollectiveMainloopBwdSm80ILi2ELi2EN4cute5tupleIJNS5_1CILi128EEES8_NS7_ILi64EEEEEENS_10bfloat16_tEfNS_4arch4Sm80ELb0ELb0ELb1ELb0ELb0ELb0ELb0ELb0ELi2ELi4ELi4ELi4ELb0EEENS1_21CollectiveEpilogueBwdISA_SB_SD_Li256ELb0ELb0ELi2EEENS1_19SingleTileSchedulerILb0ELb0ELb0ELi128EEEEEEEEEvNT_6ParamsE$_ZZN4cute6detail16composition_implINS_5tupleIJNS_1CILi16EEENS3_ILi2EEES5_S5_NS3_ILi4EEES5_EEENS2_IJNS3_ILi1EEEiiiNS3_ILi144EEENS3_ILi512EEEEEENS2_IJNS2_IJS5_S5_EEES6_NS3_ILi8EEEEEENS2_IJNS2_IJNS3_ILi64EEESA_EEES4_NS3_ILi1024EEEEEEEEDaRKT_RKT0_RKT1_RKT2_ENKUlRKT_RKT0_E_clISC_SG_EEDaSX_S10_,($_ZN7cutlass13device_kernelIN5flash19enable_sm80_to_sm89INS1_16FlashAttnBwdSm80INS1_25CollectiveMainloopBwdSm80ILi2ELi2EN4cute5tupleIJNS5_1CILi128EEES8_NS7_ILi64EEEEEENS_10bfloat16_tEfNS_4arch4Sm80ELb0ELb0ELb1ELb0ELb0ELb0ELb0ELb0ELi2ELi4ELi4ELi4ELb0EEENS1_21CollectiveEpilogueBwdISA_SB_SD_Li256ELb0ELb0ELi2EEENS1_19SingleTileSchedulerILb0ELb0ELb0ELi128EEEEEEEEEvNT_6ParamsE$_ZZN4cute6detail16composition_implINS_5tupleIJNS_1CILi16EEENS3_ILi2EEES5_S5_NS3_ILi4EEES5_EEENS2_IJNS3_ILi1EEEiiiNS3_ILi144EEENS3_ILi512EEEEEENS2_IJS5_S5_EEENS2_IJNS3_ILi64EEESA_EEEEEDaRKT_RKT0_RKT1_RKT2_ENKUlRKT_RKT0_E_clIS5_SD_EEDaST_SW_ - $_ZN7cutlass13device_kernelIN5flash19enable_sm80_to_sm89INS1_16FlashAttnBwdSm80INS1_25CollectiveMainloopBwdSm80ILi2ELi2EN4cute5tupleIJNS5_1CILi128EEES8_NS7_ILi64EEEEEENS_10bfloat16_tEfNS_4arch4Sm80ELb0ELb0ELb1ELb0ELb0ELb0ELb0ELb0ELi2ELi4ELi4ELi4ELb0EEENS1_21CollectiveEpilogueBwdISA_SB_SD_Li256ELb0ELb0ELi2EEENS1_19SingleTileSchedulerILb0ELb0ELb0ELi128EEEEEEEEEvNT_6ParamsE$_ZZN4cute6detail16composition_implINS_5tupleIJNS_1CILi16EEENS3_ILi2EEES5_S5_NS3_ILi4EEES5_EEENS2_IJNS3_ILi1EEEiiiNS3_ILi144EEENS3_ILi512EEEEEENS2_IJNS2_IJS5_S5_EEES6_NS3_ILi8EEEEEENS2_IJNS2_IJNS3_ILi64EEESA_EEES4_NS3_ILi1024EEEEEEEEDaRKT_RKT0_RKT1_RKT2_ENKUlRKT_RKT0_E_clISC_SG_EEDaSX_S10_)
$_ZN7cutlass13device_kernelIN5flash19enable_sm80_to_sm89INS1_16FlashAttnBwdSm80INS1_25CollectiveMainloopBwdSm80ILi2ELi2EN4cute5tupleIJNS5_1CILi128EEES8_NS7_ILi64EEEEEENS_10bfloat16_tEfNS_4arch4Sm80ELb0ELb0ELb1ELb0ELb0ELb0ELb0ELb0ELi2ELi4ELi4ELi4ELb0EEENS1_21CollectiveEpilogueBwdISA_SB_SD_Li256ELb0ELb0ELi2EEENS1_19SingleTileSchedulerILb0ELb0ELb0ELi128EEEEEEEEEvNT_6ParamsE$_ZZN4cute6detail16composition_implINS_5tupleIJNS_1CILi16EEENS3_ILi2EEES5_S5_NS3_ILi4EEES5_EEENS2_IJNS3_ILi1EEEiiiNS3_ILi144EEENS3_ILi512EEEEEENS2_IJNS2_IJS5_S5_EEES6_NS3_ILi8EEEEEENS2_IJNS2_IJNS3_ILi64EEESA_EEES4_NS3_ILi1024EEEEEEEEDaRKT_RKT0_RKT1_RKT2_ENKUlRKT_RKT0_E_clISC_SG_EEDaSX_S10_:
[----:B------:R-:W-:Y:S02]  /*ccb0*/  IADD3 R41, R1, 0x1680, RZ ;  /* 0x0000168001297810 */ /* 0x000fe40007ffe0ff */
[----:B------:R-:W-:Y:S02]  /*ccc0*/  MOV R92, 0xcd00 ;  /* 0x0000cd00005c7802 */ /* 0x000fe40000000f00 */
[----:B------:R-:W-:-:S04]  /*ccd0*/  IADD3 R41, R41, c[0x0][0x20], RZ ;  /* 0x0000080029297a10 */ /* 0x000fc80007ffe0ff */
[----:B------:R-:W-:Y:S02]  /*cce0*/  IADD3 R84, R41, 0x4, RZ ;  /* 0x0000000429547810 */ /* 0x000fe40007ffe0ff */
[----:B------:R-:W-:Y:S05]  /*ccf0*/  CALL.REL.NOINC `($_ZN7cutlass13device_kernelIN5flash19enable_sm80_to_sm89INS1_16FlashAttnBwdSm80INS1_25CollectiveMainloopBwdSm80ILi2ELi2EN4cute5tupleIJNS5_1CILi128EEES8_NS7_ILi64EEEEEENS_10bfloat16_tEfNS_4arch4Sm80ELb0ELb0ELb1ELb0ELb0ELb0ELb0ELb0ELi2ELi4ELi4ELi4ELb0EEENS1_21CollectiveEpilogueBwdISA_SB_SD_Li256ELb0ELb0ELi2EEENS1_19SingleTileSchedulerILb0ELb0ELb0ELi128EEEEEEEEEvNT_6ParamsE$_ZZN4cute6detail16composition_implINS_5tupleIJNS_1CILi16EEENS3_ILi2EEES5_S5_NS3_ILi4EEES5_EEENS2_IJNS3_ILi1EEEiiiNS3_ILi144EEENS3_ILi512EEEEEENS2_IJS5_S5_EEENS2_IJNS3_ILi64EEESA_EEEEEDaRKT_RKT0_RKT1_RKT2_ENKUlRKT_RKT0_E_clIS5_SD_EEDaST_SW_) ;  /* 0x0000009000007944 */ /* 0x000fea0003c00000 */
[----:B------:R-:W-:Y:S02]  /*cd00*/  MOV R4, 0xcd20 ;  /* 0x0000cd2000047802 */ /* 0x000fe40000000f00 */
[----:B-1---5:R-:W-:Y:S05]  /*cd10*/  CALL.REL.NOINC `($_ZN7cutlass13device_kernelIN5flash19enable_sm80_to_sm89INS1_16FlashAttnBwdSm80INS1_25CollectiveMainloopBwdSm80ILi2ELi2EN4cute5tupleIJNS5_1CILi128EEES8_NS7_ILi64EEEEEENS_10bfloat16_tEfNS_4arch4Sm80ELb0ELb0ELb1ELb0ELb0ELb0ELb0ELb0ELi2ELi4ELi4ELi4ELb0EEENS1_21CollectiveEpilogueBwdISA_SB_SD_Li256ELb0ELb0ELi2EEENS1_19SingleTileSchedulerILb0ELb0ELb0ELi128EEEEEEEEEvNT_6ParamsE$_ZN4cute3eso3ESOILb0ELb1EJiNS_1CILi512EEEEEC2ERKiRKS3_) ;  /* 0xffffa3e000007944 */ /* 0x022fea0003c3ffff */
[----:B-1----:R1:W5:Y:S01]  /*cd20*/  LDL R2, [R1+0x1684] ;  /* 0x0016840001027983 */ /* 0x0023620000100800 */
[----:B------:R-:W-:-:S03]  /*cd30*/  MOV R6, 0xcd50 ;  /* 0x0000cd5000067802 */ /* 0x000fc60000000f00 */
[----:B-1---5:R-:W-:Y:S05]  /*cd40*/  CALL.REL.NOINC `($_ZN7cutlass13device_kernelIN5flash19enable_sm80_to_sm89INS1_16FlashAttnBwdSm80INS1_25CollectiveMainloopBwdSm80ILi2ELi2EN4cute5tupleIJNS5_1CILi128EEES8_NS7_ILi64EEEEEENS_10bfloat16_tEfNS_4arch4Sm80ELb0ELb0ELb1ELb0ELb0ELb0ELb0ELb0ELi2ELi4ELi4ELi4ELb0EEENS1_21CollectiveEpilogueBwdISA_SB_SD_Li256ELb0ELb0ELi2EEENS1_19SingleTileSchedulerILb0ELb0ELb0ELi128EEEEEEEEEvNT_6ParamsE$_ZN4cute5tupleIJNS0_IJNS_1CILi2EEES2_EEENS0_IJiNS1_ILi512EEEEEEEEC2ERKS3_RKS5_) ;  /* 0xffffdcb000007944 */ /* 0x022fea0003c3ffff */
[----:B------:R1:W5:Y:S01]  /*cd50*/  LDL R41, [R1+0x1680] ;  /* 0x0016800001297983 */ /* 0x0003620000100800 */
[----:B------:R-:W-:Y:S02]  /*cd60*/  MOV R2, R10 ;  /* 0x0000000a00027202 */ /* 0x000fe40000000f00 */
[----:B------:R-:W-:-:S04]  /*cd70*/  MOV R3, 0x0 ;  /* 0x0000000000037802 */ /* 0x000fc80000000f00 */
[----:B------:R-:W-:Y:S05]  /*cd80*/  RET.REL.NODEC R2 `(_ZN7cutlass13device_kernelIN5flash19enable_sm80_to_sm89INS1_16FlashAttnBwdSm80INS1_25CollectiveMainloopBwdSm80ILi2ELi2EN4cute5tupleIJNS5_1CILi128EEES8_NS7_ILi64EEEEEENS_10bfloat16_tEfNS_4arch4Sm80ELb0ELb0ELb1ELb0ELb0ELb0ELb0ELb0ELi2ELi4ELi4ELi4ELb0EEENS1_21CollectiveEpilogueBwdISA_SB_SD_Li256ELb0ELb0ELi2EEENS1_19SingleTileSchedulerILb0ELb0ELb0ELi128EEEEEEEEEvNT_6ParamsE) ;  /* 0xffff327002007950 */ /* 0x000fea0003c3ffff */
        .type           $_ZN7cutlass13device_kernelIN5flash19enable_sm80_to_sm89INS1_16FlashAttnBwdSm80INS1_25CollectiveMainloopBwdSm80ILi2ELi2EN4cute5tupleIJNS5_1CILi128EEES8_NS7_ILi64EEEEEENS_10bfloat16_tEfNS_4arch4Sm80ELb0ELb0ELb1ELb0ELb0ELb0ELb0ELb0ELi2ELi4ELi4ELi4ELb0EEENS1_21CollectiveEpilogueBwdISA_SB_SD_Li256ELb0ELb0ELi2EEENS1_19SingleTileSchedulerILb0ELb0ELb0ELi128EEEEEEEEEvNT_6ParamsE$_ZZN4cute6detail16composition_implINS_5tupleIJNS_1CILi16EEENS3_ILi2EEES5_S5_NS3_ILi4EEES5_EEENS2_IJNS3_ILi1EEEiiiNS3_ILi144EEENS3_ILi512EEEEEENS2_IJS5_S5_EEENS2_IJNS3_ILi64EEESA_EEEEEDaRKT_RKT0_RKT1_RKT2_ENKUlRKT_RKT0_E_clIS5_SD_EEDaST_SW_,@function
        .size           $_ZN7cutlass13device_kernelIN5flash19enable_sm80_to_sm89INS1_16FlashAttnBwdSm80INS1_25CollectiveMainloopBwdSm80ILi2ELi2EN4cute5tupleIJNS5_1CILi128EEES8_NS7_ILi64EEEEEENS_10bfloat16_tEfNS_4arch4Sm80ELb0ELb0ELb1ELb0ELb0ELb0ELb0ELb0ELi2ELi4ELi4ELi4ELb0EEENS1_21CollectiveEpilogueBwdISA_SB_SD_Li256ELb0ELb0ELi2EEENS1_19SingleTileSchedulerILb0ELb0ELb0ELi128EEEEEEEEEvNT_6ParamsE$_ZZN4cute6detail16composition_implINS_5tupleIJNS_1CILi16EEENS3_ILi2EEES5_S5_NS3_ILi4EEES5_EEENS2_IJNS3_ILi1EEEiiiNS3_ILi144EEENS3_ILi512EEEEEENS2_IJS5_S5_EEENS2_IJNS3_ILi64EEESA_EEEEEDaRKT_RKT0_RKT1_RKT2_ENKUlRKT_RKT0_E_clIS5_SD_EEDaST_SW_,($_ZN7cutlass13device_kernelIN5flash19enable_sm80_to_sm89INS1_16FlashAttnBwdSm80INS1_25CollectiveMainloopBwdSm80ILi2ELi2EN4cute5tupleIJNS5_1CILi128EEES8_NS7_ILi64EEEEEENS_10bfloat16_tEfNS_4arch4Sm80ELb0ELb0ELb1ELb0ELb0ELb0ELb0ELb0ELi2ELi4ELi4ELi4ELb0EEENS1_21CollectiveEpilogueBwdISA_SB_SD_Li256ELb0ELb0ELi2EEENS1_19SingleTileSchedulerILb0ELb0ELb0ELi128EEEEEEEEEvNT_6ParamsE$_ZZN4cute6detail16composition_implINS_5tupleIJNS_1CILi16EEENS3_ILi2EEES5_S5_NS3_ILi4EEES5_EEENS2_IJNS3_ILi1EEEiiiNS3_ILi144EEENS3_ILi512EEEEEES5_NS3_ILi64EEEEEDaRKT_RKT0_RKT1_RKT2_ENKUlRKT_T0_E_clINS2_IJNS2_IJEEESV_S5_S8_EEENS_17integral_constantIiLi3EEEEEDaSR_SS_ - $_ZN7cutlass13device_kernelIN5flash19enable_sm80_to_sm89INS1_16FlashAttnBwdSm80INS1_25CollectiveMainloopBwdSm80ILi2ELi2EN4cute5tupleIJNS5_1CILi128EEES8_NS7_ILi64EEEEEENS_10bfloat16_tEfNS_4arch4Sm80ELb0ELb0ELb1ELb0ELb0ELb0ELb0ELb0ELi2ELi4ELi4ELi4ELb0EEENS1_21CollectiveEpilogueBwdISA_SB_SD_Li256ELb0ELb0ELi2EEENS1_19SingleTileSchedulerILb0ELb0ELb0ELi128EEEEEEEEEvNT_6ParamsE$_ZZN4cute6detail16composition_implINS_5tupleIJNS_1CILi16EEENS3_ILi2EEES5_S5_NS3_ILi4EEES5_EEENS2_IJNS3_ILi1EEEiiiNS3_ILi144EEENS3_ILi512EEEEEENS2_IJS5_S5_EEENS2_IJNS3_ILi64EEESA_EEEEEDaRKT_RKT0_RKT1_RKT2_ENKUlRKT_RKT0_E_clIS5_SD_EEDaST_SW_)
$_ZN7cutlass13device_kernelIN5flash19enable_sm80_to_sm89INS1_16FlashAttnBwdSm80INS1_25CollectiveMainloopBwdSm80ILi2ELi2EN4cute5tupleIJNS5_1CILi128EEES8_NS7_ILi64EEEEEENS_10bfloat16_tEfNS_4arch4Sm80ELb0ELb0ELb1ELb0ELb0ELb0ELb0ELb0ELi2ELi4ELi4ELi4ELb0EEENS1_21CollectiveEpilogueBwdISA_SB_SD_Li256ELb0ELb0ELi2EEENS1_19SingleTileSchedulerILb0ELb0ELb0ELi128EEEEEEEEEvNT_6ParamsE$_ZZN4cute6detail16composition_implINS_5tupleIJNS_1CILi16EEENS3_ILi2EEES5_S5_NS3_ILi4EEES5_EEENS2_IJNS3_ILi1EEEiiiNS3_ILi144EEENS3_ILi512EEEEEENS2_IJS5_S5_EEENS2_IJNS3_ILi64EEESA_EEEEEDaRKT_RKT0_RKT1_RKT2_ENKUlRKT_RKT0_E_clIS5_SD_EEDaST_SW_:
[----:B------:R-:W-:Y:S01]  /*cd90*/  IADD3 R3, R77, -c[0x0][0x20], RZ ;  /* 0x800008004d037a10 */ /* 0x000fe20007ffe0ff */
[----:B------:R-:W-:Y:S02]  /*cda0*/  IMAD.MOV.U32 R8, RZ, RZ, R16 ;  /* 0x000000ffff087224 */ /* 0x000fe400078e0010 */
[----:B------:R-:W-:Y:S02]  /*cdb0*/  IMAD.MOV.U32 R9, RZ, RZ, R15 ;  /* 0x000000ffff097224 */ /* 0x000fe400078e000f */
[----:B------:R-:W-:Y:S02]  /*cdc0*/  IMAD.MOV.U32 R98, RZ, RZ, R77 ;  /* 0x000000ffff627224 */ /* 0x000fe400078e004d */
[----:B------:R-:W-:Y:S01]  /*cdd0*/  IMAD.MOV.U32 R99, RZ, RZ, R17 ;  /* 0x000000ffff637224 */ /* 0x000fe200078e0011 */
[----:B------:R1:W-:Y:S04]  /*cde0*/  STL.64 [R1+0x1698], R8 ;  /* 0x0016980801007387 */ /* 0x0003e80000100a00 */
[----:B------:R1:W-:Y:S04]  /*cdf0*/  STL.64 [R1+0x16a0], R98 ;  /* 0x0016a06201007387 */ /* 0x0003e80000100a00 */
[----:B------:R-:W5:Y:S01]  /*ce00*/  LDL R3, [R3+0x8] ;  /* 0x0000080003037983 */ /* 0x000f620000100800 */
[----:B------:R-:W-:-:S02]  /*ce10*/  IADD3 R5, R1, 0x1688, RZ ;  /* 0x0000168801057810 */ /* 0x000fc40007ffe0ff */
[----:B------:R-:W-:Y:S02]  /*ce20*/  MOV R94, 0xce90 ;  /* 0x0000ce90005e7802 */ /* 0x000fe40000000f00 */
[----:B------:R-:W-:-:S04]  /*ce30*/  IADD3 R5, P2, R5, c[0x0][0x20], RZ ;  /* 0x0000080005057a10 */ /* 0x000fc80007f5e0ff */
[C---:B------:R-:W-:Y:S01]  /*ce40*/  IADD3 R96, P1, R5.reuse, 0x10, RZ ;  /* 0x0000001005607810 */ /* 0x040fe20007f3e0ff */
[----:B------:R-:W-:Y:S01]  /*ce50*/  IMAD.X R2, RZ, RZ, c[0x0][0x24], P2 ;  /* 0x00000900ff027624 */ /* 0x000fe200010e06ff */
[----:B------:R-:W-:-:S03]  /*ce60*/  IADD3 R6, R5, 0x20, RZ ;  /* 0x0000002005067810 */ /* 0x000fc60007ffe0ff */
[----:B------:R-:W-:-:S03]  /*ce70*/  IMAD.X R97, RZ, RZ, R2, P1 ;  /* 0x000000ffff617224 */ /* 0x000fc600008e0602 */
[----:B-1---5:R-:W-:Y:S05]  /*ce80*/  CALL.REL.NOINC `($_ZN7cutlass13device_kernelIN5flash19enable_sm80_to_sm89INS1_16FlashAttnBwdSm80INS1_25CollectiveMainloopBwdSm80ILi2ELi2EN4cute5tupleIJNS5_1CILi128EEES8_NS7_ILi64EEEEEENS_10bfloat16_tEfNS_4arch4Sm80ELb0ELb0ELb1ELb0ELb0ELb0ELb0ELb0ELi2ELi4ELi4ELi4ELb0EEENS1_21CollectiveEpilogueBwdISA_SB_SD_Li256ELb0ELb0ELi2EEENS1_19SingleTileSchedulerILb0ELb0ELb0ELi128EEEEEEEEEvNT_6ParamsE$_ZZN4cute6detail16composition_implINS_5tupleIJNS_1CILi16EEENS3_ILi2EEES5_S5_NS3_ILi4EEES5_EEENS2_IJNS3_ILi1EEEiiiNS3_ILi144EEENS3_ILi512EEEEEES5_NS3_ILi64EEEEEDaRKT_RKT0_RKT1_RKT2_ENKUlRKT_T0_E_clINS2_IJNS2_IJEEESV_S5_S8_EEENS_17integral_constantIiLi3EEEEEDaSR_SS_) ;  /* 0x000000b000007944 */ /* 0x022fea0003c00000 */
[----:B-----5:R2:W-:Y:S01]  /*ce90*/  STL [R1+0x1690], R2 ;  /* 0x0016900201007387 */ /* 0x0205e20000100800 */
[----:B------:R-:W-:Y:S02]  /*cea0*/  IADD3 R5, R5, 0x8, RZ ;  /* 0x0000000805057810 */ /* 0x000fe40007ffe0ff */
[----:B------:R-:W-:Y:S01]  /*ceb0*/  MOV R94, 0xcee0 ;  /* 0x0000cee0005e7802 */ /* 0x000fe20000000f00 */
[----:B------:R2:W-:Y:S04]  /*cec0*/  STL.64 [R1+0x1688], R96 ;  /* 0x0016886001007387 */ /* 0x0005e80000100a00 */
[----:B-12---:R-:W-:Y:S05]  /*ced0*/  CALL.REL.NOINC `($_ZN7cutlass13device_kernelIN5flash19enable_sm80_to_sm89INS1_16FlashAttnBwdSm80INS1_25CollectiveMainloopBwdSm80ILi2ELi2EN4cute5tupleIJNS5_1CILi128EEES8_NS7_ILi64EEEEEENS_10bfloat16_tEfNS_4arch4Sm80ELb0ELb0ELb1ELb0ELb0ELb0ELb0ELb0ELi2ELi4ELi4ELi4ELb0EEENS1_21CollectiveEpilogueBwdISA_SB_SD_Li256ELb0ELb0ELi2EEENS1_19SingleTileSchedulerILb0ELb0ELb0ELi128EEEEEEEEEvNT_6ParamsE$_ZZN4cute6detail16composition_implINS_5tupleIJNS_1CILi16EEENS3_ILi2EEES5_S5_NS3_ILi4EEES5_EEENS2_IJNS3_ILi1EEEiiiNS3_ILi144EEENS3_ILi512EEEEEES5_NS3_ILi64EEEEEDaRKT_RKT0_RKT1_RKT2_ENKUlRKT_T0_E_clINS2_IJNS2_IJS5_EEENS2_IJiEEES8_S8_EEENS_17integral_constantIiLi4EEEEEDaSR_SS_) ;  /* 0x0000012000007944 */ /* 0x006fea0003c00000 */
[----:B------:R-:W-:Y:S02]  /*cee0*/  MOV R2, R6 ;  /* 0x0000000600027202 */ /* 0x000fe40000000f00 */
[----:B------:R-:W-:Y:S02]  /*cef0*/  MOV R6, 0xcf10 ;  /* 0x0000cf1000067802 */ /* 0x000fe40000000f00 */
[----:B-1---5:R-:W-:Y:S05]  /*cf00*/  CALL.REL.NOINC `($_ZN7cutlass13device_kernelIN5flash19enable_sm80_to_sm89INS1_16FlashAttnBwdSm80INS1_25CollectiveMainloopBwdSm80ILi2ELi2EN4cute5tupleIJNS5_1CILi128EEES8_NS7_ILi64EEEEEENS_10bfloat16_tEfNS_4arch4Sm80ELb0ELb0ELb1ELb0ELb0ELb0ELb0ELb0ELi2ELi4ELi4ELi4ELb0EEENS1_21CollectiveEpilogueBwdISA_SB_SD_Li256ELb0ELb0ELi2EEENS1_19SingleTileSchedulerILb0ELb0ELb0ELi128EEEEEEEEEvNT_6ParamsE$_ZN4cute5tupleIJNS_1CILi2EEEiEEC2ERKS2_RKi) ;  /* 0xffffdd3000007944 */ /* 0x022fea0003c3ffff */
[----:B------:R1:W5:Y:S01]  /*cf10*/  LDL R2, [R1+0x16a8] ;  /* 0x0016a80001027983 */ /* 0x0003620000100800 */
[----:B------:R-:W-:-:S04]  /*cf20*/  MOV R93, 0x0 ;  /* 0x00000000005d7802 */ /* 0x000fc80000000f00 */
[----:B------:R-:W-:Y:S05]  /*cf30*/  RET.REL.NODEC R92 `(_ZN7cutlass13device_kernelIN5flash19enable_sm80_to_sm89INS1_16FlashAttnBwdSm80INS1_25CollectiveMainloopBwdSm80ILi2ELi2EN4cute5tupleIJNS5_1CILi128EEES8_NS7_ILi64EEEEEENS_10bfloat16_tEfNS_4arch4Sm80ELb0ELb0ELb1ELb0ELb0ELb0ELb0ELb0ELi2ELi4ELi4ELi4ELb0EEENS1_21CollectiveEpilogueBwdISA_SB_SD_Li256ELb0ELb0ELi2EEENS1_19SingleTileSchedulerILb0ELb0ELb0ELi128EEEEEEEEEvNT_6ParamsE) ;  /* 0xffff30c05c007950 */ /* 0x000fea0003c3ffff */
        .type           $_ZN7cutlass13device_kernelIN5flash19enable_sm80_to_sm89INS1_16FlashAttnBwdSm80INS1_25CollectiveMainloopBwdSm80ILi2ELi2EN4cute5tupleIJNS5_1CILi128EEES8_NS7_ILi64EEEEEENS_10bfloat16_tEfNS_4arch4Sm80ELb0ELb0ELb1ELb0ELb0ELb0ELb0ELb0ELi2ELi4ELi4ELi4ELb0EEENS1_21CollectiveEpilogueBwdISA_SB_SD_Li256ELb0ELb0ELi2EEENS1_19SingleTileSchedulerILb0ELb0ELb0ELi128EEEEEEEEEvNT_6ParamsE$_ZZN4cute6detail16composition_implINS_5tupleIJNS_1CILi16EEENS3_ILi2EEES5_S5_NS3_ILi4EEES5_EEENS2_IJNS3_ILi1EEEiiiNS3_ILi144EEENS3_ILi512EEEEEES5_NS3_ILi64EEEEEDaRKT_RKT0_RKT1_RKT2_ENKUlRKT_T0_E_clINS2_IJNS2_IJEEESV_S5_S8_EEENS_17integral_constantIiLi3EEEEEDaSR_SS_,@function
        .size           $_ZN7cutlass13device_kernelIN5flash19enable_sm80_to_sm89INS1_16FlashAttnBwdSm80INS1_25CollectiveMainloopBwdSm80ILi2ELi2EN4cute5tupleIJNS5_1CILi128EEES8_NS7_ILi64EEEEEENS_10bfloat16_tEfNS_4arch4Sm80ELb0ELb0ELb1ELb0ELb0ELb0ELb0ELb0ELi2ELi4ELi4ELi4ELb0EEENS1_21CollectiveEpilogueBwdISA_SB_SD_Li256ELb0ELb0ELi2EEENS1_19SingleTileSchedulerILb0ELb0ELb0ELi128EEEEEEEEEvNT_6ParamsE$_ZZN4cute6detail16composition_implINS_5tupleIJNS_1CILi16EEENS3_ILi2EEES5_S5_NS3_ILi4EEES5_EEENS2_IJNS3_ILi1EEEiiiNS3_ILi144EEENS3_ILi512EEEEEES5_NS3_ILi64EEEEEDaRKT_RKT0_RKT1_RKT2_ENKUlRKT_T0_E_clINS2_IJNS2_IJEEESV_S5_S8_EEENS_17integral_constantIiLi3EEEEEDaSR_SS_,($_ZN7cutlass13device_kernelIN5flash19enable_sm80_to_sm89INS1_16FlashAttnBwdSm80INS1_25CollectiveMainloopBwdSm80ILi2ELi2EN4cute5tupleIJNS5_1CILi128EEES8_NS7_ILi64EEEEEENS_10bfloat16_tEfNS_4arch4Sm80ELb0ELb0ELb1ELb0ELb0ELb0ELb0ELb0ELi2ELi4ELi4ELi4ELb0EEENS1_21CollectiveEpilogueBwdISA_SB_SD_Li256ELb0ELb0ELi2EEENS1_19SingleTileSchedulerILb0ELb0ELb0ELi128EEEEEEEEEvNT_6ParamsE$_ZZN4cute6detail16composition_implINS_5tupleIJNS_1CILi16EEENS3_ILi2EEES5_S5_NS3_ILi4EEES5_EEENS2_IJNS3_ILi1EEEiiiNS3_ILi144EEENS3_ILi512EEEEEES5_NS3_ILi64EEEEEDaRKT_RKT0_RKT1_RKT2_ENKUlRKT_T0_E_clINS2_IJNS2_IJS5_EEENS2_IJiEEES8_S8_EEENS_17integral_constantIiLi4EEEEEDaSR_SS_ - $_ZN7cutlass13device_kernelIN5flash19enable_sm80_to_sm89INS1_16FlashAttnBwdSm80INS1_25CollectiveMainloopBwdSm80ILi2ELi2EN4cute5tupleIJNS5_1CILi128EEES8_NS7_ILi64EEEEEENS_10bfloat16_tEfNS_4arch4Sm80ELb0ELb0ELb1ELb0ELb0ELb0ELb0ELb0ELi2ELi4ELi4ELi4ELb0EEENS1_21CollectiveEpilogueBwdISA_SB_SD_Li256ELb0ELb0ELi2EEENS1_19SingleTileSchedulerILb0ELb0ELb0ELi128EEEEEEEEEvNT_6ParamsE$_ZZN4cute6detail16composition_implINS_5tupleIJNS_1CILi16EEENS3_ILi2EEES5_S5_NS3_ILi4EEES5_EEENS2_IJNS3_ILi1EEEiiiNS3_ILi144EEENS3_ILi512EEEEEES5_NS3_ILi64EEEEEDaRKT_RKT0_RKT1_RKT2_ENKUlRKT_T0_E_clINS2_IJNS2_IJEEESV_S5_S8_EEENS_17integral_constantIiLi3EEEEEDaSR_SS_)
$_ZN7cutlass13device_kernelIN5flash19enable_sm80_to_sm89INS1_16FlashAttnBwdSm80INS1_25CollectiveMainloopBwdSm80ILi2ELi2EN4cute5tupleIJNS5_1CILi128EEES8_NS7_ILi64EEEEEENS_10bfloat16_tEfNS_4arch4Sm80ELb0ELb0ELb1ELb0ELb0ELb0ELb0ELb0ELi2ELi4ELi4ELi4ELb0EEENS1_21CollectiveEpilogueBwdISA_SB_SD_Li256ELb0ELb0ELi2EEENS1_19SingleTileSchedulerILb0ELb0ELb0ELi128EEEEEEEEEvNT_6ParamsE$_ZZN4cute6detail16composition_implINS_5tupleIJNS_1CILi16EEENS3_ILi2EEES5_S5_NS3_ILi4EEES5_EEENS2_IJNS3_ILi1EEEiiiNS3_ILi144EEENS3_ILi512EEEEEES5_NS3_ILi64EEEEEDaRKT_RKT0_RKT1_RKT2_ENKUlRKT_T0_E_clINS2_IJNS2_IJEEESV_S5_S8_EEENS_17integral_constantIiLi3EEEEEDaSR_SS_:
[----:B------:R-:W-:Y:S02]  /*cf40*/  IADD3 R4, R1, 0x16b0, RZ ;  /* 0x000016b001047810 */ /* 0x000fe40007ffe0ff */
[----:B------:R-:W-:Y:S02]  /*cf50*/  MOV R8, 0xcf90 ;  /* 0x0000cf9000087802 */ /* 0x000fe40000000f00 */
[----:B------:R-:W-:-:S04]  /*cf60*/  IADD3 R4, R4, c[0x0][0x20], RZ ;  /* 0x0000080004047a10 */ /* 0x000fc80007ffe0ff */
[----:B------:R-:W-:Y:S02]  /*cf70*/  IADD3 R2, R4, 0x4, RZ ;  /* 0x0000000404027810 */ /* 0x000fe40007ffe0ff */
[----:B------:R-:W-:Y:S05]  /*cf80*/  CALL.REL.NOINC `($_ZN7cutlass13device_kernelIN5flash19enable_sm80_to_sm89INS1_16FlashAttnBwdSm80INS1_25CollectiveMainloopBwdSm80ILi2ELi2EN4cute5tupleIJNS5_1CILi128EEES8_NS7_ILi64EEEEEENS_10bfloat16_tEfNS_4arch4Sm80ELb0ELb0ELb1ELb0ELb0ELb0ELb0ELb0ELi2ELi4ELi4ELi4ELb0EEENS1_21CollectiveEpilogueBwdISA_SB_SD_Li256ELb0ELb0ELi2EEENS1_19SingleTileSchedulerILb0ELb0ELb0ELi128EEEEEEEEEvNT_6ParamsE$_ZN4cute3eso3ESOILb0ELb1EJiEEC2ERKi) ;  /* 0xffffa00000007944 */ /* 0x000fea0003c3ffff */
[----:B-1----:R1:W5:Y:S01]  /*cf90*/  LDL R3, [R1+0x16b4] ;  /* 0x0016b40001037983 */ /* 0x0023620000100800 */
[----:B------:R-:W-:Y:S02]  /*cfa0*/  MOV R2, R4 ;  /* 0x0000000400027202 */ /* 0x000fe40000000f00 */
[----:B------:R-:W-:Y:S02]  /*cfb0*/  MOV R4, 0xcfd0 ;  /* 0x0000cfd000047802 */ /* 0x000fe40000000f00 */
[----:B-1---5:R-:W-:Y:S05]  /*cfc0*/  CALL.REL.NOINC `($_ZN7cutlass13device_kernelIN5flash19enable_sm80_to_sm89INS1_16FlashAttnBwdSm80INS1_25CollectiveMainloopBwdSm80ILi2ELi2EN4cute5tupleIJNS5_1CILi128EEES8_NS7_ILi64EEEEEENS_10bfloat16_tEfNS_4arch4Sm80ELb0ELb0ELb1ELb0ELb0ELb0ELb0ELb0ELi2ELi4ELi4ELi4ELb0EEENS1_21CollectiveEpilogueBwdISA_SB_SD_Li256ELb0ELb0ELi2EEENS1_19SingleTileSchedulerILb0ELb0ELb0ELi128EEEEEEEEEvNT_6ParamsE$_ZN4cute3eso3ESOILb1ELb0EJNS_5tupleIJNS_1CILi2EEEEEENS2_IJiEEENS3_ILi1EEES7_EEC2ERKS5_RKS6_RKS7_SE_) ;  /* 0xffffb7b000007944 */ /* 0x022fea0003c3ffff */
[----:B-1----:R1:W5:Y:S01]  /*cfd0*/  LDL R2, [R1+0x16b0] ;  /* 0x0016b00001027983 */ /* 0x0023620000100800 */
[----:B------:R-:W-:-:S04]  /*cfe0*/  MOV R95, 0x0 ;  /* 0x00000000005f7802 */ /* 0x000fc80000000f00 */
[----:B------:R-:W-:Y:S05]  /*cff0*/  RET.REL.NODEC R94 `(_ZN7cutlass13device_kernelIN5flash19enable_sm80_to_sm89INS1_16FlashAttnBwdSm80INS1_25CollectiveMainloopBwdSm80ILi2ELi2EN4cute5tupleIJNS5_1CILi128EEES8_NS7_ILi64EEEEEENS_10bfloat16_tEfNS_4arch4Sm80ELb0ELb0ELb1ELb0ELb0ELb0ELb0ELb0ELi2ELi4ELi4ELi4ELb0EEENS1_21CollectiveEpilogueBwdISA_SB_SD_Li256ELb0ELb0ELi2EEENS1_19SingleTileSchedulerILb0ELb0ELb0ELi128EEEEEEEEEvNT_6ParamsE) ;  /* 0xffff30005e007950 */ /* 0x000fea0003c3ffff */
        .type           $_ZN7cutlass13device_kernelIN5flash19enable_sm80_to_sm89INS1_16FlashAttnBwdSm80INS1_25CollectiveMainloopBwdSm80ILi2ELi2EN4cute5tupleIJNS5_1CILi128EEES8_NS7_ILi64EEEEEENS_10bfloat16_tEfNS_4arch4Sm80ELb0ELb0ELb1ELb0ELb0ELb0ELb0ELb0ELi2ELi4ELi4ELi4ELb0EEENS1_21CollectiveEpilogueBwdISA_SB_SD_Li256ELb0ELb0ELi2EEENS1_19SingleTileSchedulerILb0ELb0ELb0ELi128EEEEEEEEEvNT_6ParamsE$_ZZN4cute6detail16composition_implINS_5tupleIJNS_1CILi16EEENS3_ILi2EEES5_S5_NS3_ILi4EEES5_EEENS2_IJNS3_ILi1EEEiiiNS3_ILi144EEENS3_ILi512EEEEEES5_NS3_ILi64EEEEEDaRKT_RKT0_RKT1_RKT2_ENKUlRKT_T0_E_clINS2_IJNS2_IJS5_EEENS2_IJiEEES8_S8_EEENS_17integral_constantIiLi4EEEEEDaSR_SS_,@function
        .size           $_ZN7cutlass13device_kernelIN5flash19enable_sm80_to_sm89INS1_16FlashAttnBwdSm80INS1_25CollectiveMainloopBwdSm80ILi2ELi2EN4cute5tupleIJNS5_1CILi128EEES8_NS7_ILi64EEEEEENS_10bfloat16_tEfNS_4arch4Sm80ELb0ELb0ELb1ELb0ELb0ELb0ELb0ELb0ELi2ELi4ELi4ELi4ELb0EEENS1_21CollectiveEpilogueBwdISA_SB_SD_Li256ELb0ELb0ELi2EEENS1_19SingleTileSchedulerILb0ELb0ELb0ELi128EEEEEEEEEvNT_6ParamsE$_ZZN4cute6detail16composition_implINS_5tupleIJNS_1CILi16EEENS3_ILi2EEES5_S5_NS3_ILi4EEES5_EEENS2_IJNS3_ILi1EEEiiiNS3_ILi144EEENS3_ILi512EEEEEES5_NS3_ILi64EEEEEDaRKT_RKT0_RKT1_RKT2_ENKUlRKT_T0_E_clINS2_IJNS2_IJS5_EEENS2_IJiEEES8_S8_EEENS_17integral_constantIiLi4EEEEEDaSR_SS_,($_ZN7cutlass13device_kernelIN5flash19enable_sm80_to_sm89INS1_16FlashAttnBwdSm80INS1_25CollectiveMainloopBwdSm80ILi2ELi2EN4cute5tupleIJNS5_1CILi128EEES8_NS7_ILi64EEEEEENS_10bfloat16_tEfNS_4arch4Sm80ELb0ELb0ELb1ELb0ELb0ELb0ELb0ELb0ELi2ELi4ELi4ELi4ELb0EEENS1_21CollectiveEpilogueBwdISA_SB_SD_Li256ELb0ELb0ELi2EEENS1_19SingleTileSchedulerILb0ELb0ELb0ELi128EEEEEEEEEvNT_6ParamsE$_ZZN4cute6detail16composition_implINS_5tupleIJNS_1CILi16EEENS3_ILi2EEES5_S5_NS3_ILi4EEES5_EEENS2_IJNS3_ILi1EEEiiiNS3_ILi144EEENS3_ILi512EEEEEES6_S4_EEDaRKT_RKT0_RKT1_RKT2_ENKUlRKT_T0_E_clINS2_IJNS2_IJEEESU_S6_S8_EEENS_17integral_constantIiLi1EEEEEDaSQ_SR_ - $_ZN7cutlass13device_kernelIN5flash19enable_sm80_to_sm89INS1_16FlashAttnBwdSm80INS1_25CollectiveMainloopBwdSm80ILi2ELi2EN4cute5tupleIJNS5_1CILi128EEES8_NS7_ILi64EEEEEENS_10bfloat16_tEfNS_4arch4Sm80ELb0ELb0ELb1ELb0ELb0ELb0ELb0ELb0ELi2ELi4ELi4ELi4ELb0EEENS1_21CollectiveEpilogueBwdISA_SB_SD_Li256ELb0ELb0ELi2EEENS1_19SingleTileSchedulerILb0ELb0ELb0ELi128EEEEEEEEEvNT_6ParamsE$_ZZN4cute6detail16composition_implINS_5tupleIJNS_1CILi16EEENS3_ILi2EEES5_S5_NS3_ILi4EEES5_EEENS2_IJNS3_ILi1EEEiiiNS3_ILi144EEENS3_ILi512EEEEEES5_NS3_ILi64EEEEEDaRKT_RKT0_RKT1_RKT2_ENKUlRKT_T0_E_clINS2_IJNS2_IJS5_EEENS2_IJiEEES8_S8_EEENS_17integral_constantIiLi4EEEEEDaSR_SS_)
$_ZN7cutlass13device_kernelIN5flash19enable_sm80_to_sm89INS1_16FlashAttnBwdSm80INS1_25CollectiveMainloopBwdSm80ILi2ELi2EN4cute5tupleIJNS5_1CILi128EEES8_NS7_ILi64EEEEEENS_10bfloat16_tEfNS_4arch4Sm80ELb0ELb0ELb1ELb0ELb0ELb0ELb0ELb0ELi2ELi4ELi4ELi4ELb0EEENS1_21CollectiveEpilogueBwdISA_SB_SD_Li256ELb0ELb0ELi2EEENS1_19SingleTileSchedulerILb0ELb0ELb0ELi128EEEEEEEEEvNT_6ParamsE$_ZZN4cute6detail16composition_implINS_5tupleIJNS_1CILi16EEENS3_ILi2EEES5_S5_NS3_ILi4EEES5_EEENS2_IJNS3_ILi1EEEiiiNS3_ILi144EEENS3_ILi512EEEEEES5_NS3_ILi64EEEEEDaRKT_RKT0_RKT1_RKT2_ENKUlRKT_T0_E_clINS2_IJNS2_IJS5_EEENS2_IJiEEES8_S8_EEENS_17integral_constantIiLi4EEEEEDaSR_SS_:
[----:B------:R-:W-:-:S05]  /*d000*/  IADD3 R5, R5, -c[0x0][0x20], RZ ;  /* 0x8000080005057a10 */ /* 0x000fca0007ffe0ff */
[----:B------:R1:W5:Y:S01]  /*d010*/  LDL R3, [R5] ;  /* 0x0000000005037983 */ /* 0x0003620000100800 */
[----:B------:R-:W-:Y:S02]  /*d020*/  IADD3 R2, R1, 0x16b0, RZ ;  /* 0x000016b001027810 */ /* 0x000fe40007ffe0ff */
[----:B------:R-:W-:Y:S02]  /*d030*/  MOV R4, 0xd060 ;  /* 0x0000d06000047802 */ /* 0x000fe40000000f00 */
[----:B------:R-:W-:Y:S02]  /*d040*/  IADD3 R2, R2, c[0x0][0x20], RZ ;  /* 0x0000080002027a10 */ /* 0x000fe40007ffe0ff */
[----:B-1---5:R-:W-:Y:S05]  /*d050*/  CALL.REL.NOINC `($_ZN7cutlass13device_kernelIN5flash19enable_sm80_to_sm89INS1_16FlashAttnBwdSm80INS1_25CollectiveMainloopBwdSm80ILi2ELi2EN4cute5tupleIJNS5_1CILi128EEES8_NS7_ILi64EEEEEENS_10bfloat16_tEfNS_4arch4Sm80ELb0ELb0ELb1ELb0ELb0ELb0ELb0ELb0ELi2ELi4ELi4ELi4ELb0EEENS1_21CollectiveEpilogueBwdISA_SB_SD_Li256ELb0ELb0ELi2EEENS1_19SingleTileSchedulerILb0ELb0ELb0ELi128EEEEEEEEEvNT_6ParamsE$_ZN4cute3eso3ESOILb1ELb0EJNS_5tupleIJNS_1CILi2EEEEEENS2_IJiEEENS3_ILi1EEES7_EEC2ERKS5_RKS6_RKS7_SE_) ;  /* 0xffffb72000007944 */ /* 0x022fea0003c3ffff */
[----:B-1----:R1:W5:Y:S01]  /*d060*/  LDL R3, [R1+0x16b0] ;  /* 0x0016b00001037983 */ /* 0x0023620000100800 */
[----:B------:R-:W-:-:S04]  /*d070*/  MOV R95, 0x0 ;  /* 0x00000000005f7802 */ /* 0x000fc80000000f00 */
[----:B------:R-:W-:Y:S05]  /*d080*/  RET.REL.NODEC R94 `(_ZN7cutlass13device_kernelIN5flash19enable_sm80_to_sm89INS1_16FlashAttnBwdSm80INS1_25CollectiveMainloopBwdSm80ILi2ELi2EN4cute5tupleIJNS5_1CILi128EEES8_NS7_ILi64EEEEEENS_10bfloat16_tEfNS_4arch4Sm80ELb0ELb0ELb1ELb0ELb0ELb0ELb0ELb0ELi2ELi4ELi4ELi4ELb0EEENS1_21CollectiveEpilogueBwdISA_SB_SD_Li256ELb0ELb0ELi2EEENS1_19SingleTileSchedulerILb0ELb0ELb0ELi128EEEEEEEEEvNT_6ParamsE) ;  /* 0xffff2f705e007950 */ /* 0x000fea0003c3ffff */
        .type           $_ZN7cutlass13device_kernelIN5flash19enable_sm80_to_sm89INS1_16FlashAttnBwdSm80INS1_25CollectiveMainloopBwdSm80ILi2ELi2EN4cute5tupleIJNS5_1CILi128EEES8_NS7_ILi64EEEEEENS_10bfloat16_tEfNS_4arch4Sm80ELb0ELb0ELb1ELb0ELb0ELb0ELb0ELb0ELi2ELi4ELi4ELi4ELb0EEENS1_21CollectiveEpilogueBwdISA_SB_SD_Li256ELb0ELb0ELi2EEENS1_19SingleTileSchedulerILb0ELb0ELb0ELi128EEEEEEEEEvNT_6ParamsE$_ZZN4cute6detail16composition_implINS_5tupleIJNS_1CILi16EEENS3_ILi2EEES5_S5_NS3_ILi4EEES5_EEENS2_IJNS3_ILi1EEEiiiNS3_ILi144EEENS3_ILi512EEEEEES6_S4_EEDaRKT_RKT0_RKT1_RKT2_ENKUlRKT_T0_E_clINS2_IJNS2_IJEEESU_S6_S8_EEENS_17integral_constantIiLi1EEEEEDaSQ_SR_,@function
        .size           $_ZN7cutlass13device_kernelIN5flash19enable_sm80_to_sm89INS1_16FlashAttnBwdSm80INS1_25CollectiveMainloopBwdSm80ILi2ELi2EN4cute5tupleIJNS5_1CILi128EEES8_NS7_ILi64EEEEEENS_10bfloat16_tEfNS_4arch4Sm80ELb0ELb0ELb1ELb0ELb0ELb0ELb0ELb0ELi2ELi4ELi4ELi4ELb0EEENS1_21CollectiveEpilogueBwdISA_SB_SD_Li256ELb0ELb0ELi2EEENS1_19SingleTileSchedulerILb0ELb0ELb0ELi128EEEEEEEEEvNT_6ParamsE$_ZZN4cute6detail16composition_implINS_5tupleIJNS_1CILi16EEENS3_ILi2EEES5_S5_NS3_ILi4EEES5_EEENS2_IJNS3_ILi1EEEiiiNS3_ILi144EEENS3_ILi512EEEEEES6_S4_EEDaRKT_RKT0_RKT1_RKT2_ENKUlRKT_T0_E_clINS2_IJNS2_IJEEESU_S6_S8_EEENS_17integral_constantIiLi1EEEEEDaSQ_SR_,($_ZN7cutlass13device_kernelIN5flash19enable_sm80_to_sm89INS1_16FlashAttnBwdSm80INS1_25CollectiveMainloopBwdSm80ILi2ELi2EN4cute5tupleIJNS5_1CILi128EEES8_NS7_ILi64EEEEEENS_10bfloat16_tEfNS_4arch4Sm80ELb0ELb0ELb1ELb0ELb0ELb0ELb0ELb0ELi2ELi4ELi4ELi4ELb0EEENS1_21CollectiveEpilogueBwdISA_SB_SD_Li256ELb0ELb0ELi2EEENS1_19SingleTileSchedulerILb0ELb0ELb0ELi128EEEEEEEEEvNT_6ParamsE$_ZZN4cute6detail16composition_implINS_5tupleIJNS_1CILi16EEENS3_ILi2EEES5_S5_NS3_ILi4EEES5_EEENS2_IJNS3_ILi1EEEiiiNS3_ILi144EEENS3_ILi512EEEEEES6_S4_EEDaRKT_RKT0_RKT1_RKT2_ENKUlRKT_T0_E_clINS2_IJNS2_IJS5_EEENS2_IJiEEES5_S8_EEENS_17integral_constantIiLi2EEEEEDaSQ_SR_ - $_ZN7cutlass13device_kernelIN5flash19enable_sm80_to_sm89INS1_16FlashAttnBwdSm80INS1_25CollectiveMainloopBwdSm80ILi2ELi2EN4cute5tupleIJNS5_1CILi128EEES8_NS7_ILi64EEEEEENS_10bfloat16_tEfNS_4arch4Sm80ELb0ELb0ELb1ELb0ELb0ELb0ELb0ELb0ELi2ELi4ELi4ELi4ELb0EEENS1_21CollectiveEpilogueBwdISA_SB_SD_Li256ELb0ELb0ELi2EEENS1_19SingleTileSchedulerILb0ELb0ELb0ELi128EEEEEEEEEvNT_6ParamsE$_ZZN4cute6detail16composition_implINS_5tupleIJNS_1CILi16EEENS3_ILi2EEES5_S5_NS3_ILi4EEES5_EEENS2_IJNS3_ILi1EEEiiiNS3_ILi144EEENS3_ILi512EEEEEES6_S4_EEDaRKT_RKT0_RKT1_RKT2_ENKUlRKT_T0_E_clINS2_IJNS2_IJEEESU_S6_S8_EEENS_17integral_constantIiLi1EEEEEDaSQ_SR_)
$_ZN7cutlass13device_kernelIN5flash19enable_sm80_to_sm89INS1_16FlashAttnBwdSm80INS1_25CollectiveMainloopBwdSm80ILi2ELi2EN4cute5tupleIJNS5_1CILi128EEES8_NS7_ILi64EEEEEENS_10bfloat16_tEfNS_4arch4Sm80ELb0ELb0ELb1ELb0ELb0ELb0ELb0ELb0ELi2ELi4ELi4ELi4ELb0EEENS1_21CollectiveEpilogueBwdISA_SB_SD_Li256ELb0ELb0ELi2EEENS1_19SingleTileSchedulerILb0ELb0ELb0ELi128EEEEEEEEEvNT_6ParamsE$_ZZN4cute6detail16composition_implINS_5tupleIJNS_1CILi16EEENS3_ILi2EEES5_S5_NS3_ILi4EEES5_EEENS2_IJNS3_ILi1EEEiiiNS3_ILi144EEENS3_ILi512EEEEEES6_S4_EEDaRKT_RKT0_RKT1_RKT2_ENKUlRKT_T0_E_clINS2_IJNS2_IJEEESU_S6_S8_EEENS_17integral_constantIiLi1EEEEEDaSQ_SR_:
        /* <DEDUP_REMOVED lines=8> */
[----:B-1---5:R-:W-:Y:S05]  /*d110*/  CALL.REL.NOINC `($_ZN7cutlass13device_kernelIN5flash19enable_sm80_to_sm89INS1_16FlashAttnBwdSm80INS1_25CollectiveMainloopBwdSm80ILi2ELi2EN4cute5tupleIJNS5_1CILi128EEES8_NS7_ILi64EEEEEENS_10bfloat16_tEfNS_4arch4Sm80ELb0ELb0ELb1ELb0ELb0ELb0ELb0ELb0ELi2ELi4ELi4ELi4ELb0EEENS1_21CollectiveEpilogueBwdISA_SB_SD_Li256ELb0ELb0ELi2EEENS1_19SingleTileSchedulerILb0ELb0ELb0ELi128EEEEEEEEEvNT_6ParamsE$_ZN4cute3eso3ESOILb1ELb0EJNS_5tupleIJNS_1CILi2EEEEEENS2_IJiEEES4_NS3_ILi1EEEEEC2ERKS5_RKS6_RKS4_RKS7_) ;  /* 0xffffb6b000007944 */ /* 0x022fea0003c3ffff */
[----:B-1----:R1:W5:Y:S01]  /*d120*/  LDL R2, [R1+0x16c8] ;  /* 0x0016c80001027983 */ /* 0x0023620000100800 */
[----:B------:R-:W-:Y:S02]  /*d130*/  MOV R4, R10 ;  /* 0x0000000a00047202 */ /* 0x000fe40000000f00 */
[----:B------:R-:W-:-:S04]  /*d140*/  MOV R5, 0x0 ;  /* 0x0000000000057802 */ /* 0x000fc80000000f00 */
[----:B------:R-:W-:Y:S05]  /*d150*/  RET.REL.NODEC R4 `(_ZN7cutlass13device_kernelIN5flash19enable_sm80_to_sm89INS1_16FlashAttnBwdSm80INS1_25CollectiveMainloopBwdSm80ILi2ELi2EN4cute5tupleIJNS5_1CILi128EEES8_NS7_ILi64EEEEEENS_10bfloat16_tEfNS_4arch4Sm80ELb0ELb0ELb1ELb0ELb0ELb0ELb0ELb0ELi2ELi4ELi4ELi4ELb0EEENS1_21CollectiveEpilogueBwdISA_SB_SD_Li256ELb0ELb0ELi2EEENS1_19SingleTileSchedulerILb0ELb0ELb0ELi128EEEEEEEEEvNT_6ParamsE) ;  /* 0xffff2ea004007950 */ /* 0x000fea0003c3ffff */
        .type           $_ZN7cutlass13device_kernelIN5flash19enable_sm80_to_sm89INS1_16FlashAttnBwdSm80INS1_25CollectiveMainloopBwdSm80ILi2ELi2EN4cute5tupleIJNS5_1CILi128EEES8_NS7_ILi64EEEEEENS_10bfloat16_tEfNS_4arch4Sm80ELb0ELb0ELb1ELb0ELb0ELb0ELb0ELb0ELi2ELi4ELi4ELi4ELb0EEENS1_21CollectiveEpilogueBwdISA_SB_SD_Li256ELb0ELb0ELi2EEENS1_19SingleTileSchedulerILb0ELb0ELb0ELi128EEEEEEEEEvNT_6ParamsE$_ZZN4cute6detail16composition_implINS_5tupleIJNS_1CILi16EEENS3_ILi2EEES5_S5_NS3_ILi4EEES5_EEENS2_IJNS3_ILi1EEEiiiNS3_ILi144EEENS3_ILi512EEEEEES6_S4_EEDaRKT_RKT0_RKT1_RKT2_ENKUlRKT_T0_E_clINS2_IJNS2_IJS5_EEENS2_IJiEEES5_S8_EEENS_17integral_constantIiLi2EEEEEDaSQ_SR_,@function
        .size           $_ZN7cutlass13device_kernelIN5flash19enable_sm80_to_sm89INS1_16FlashAttnBwdSm80INS1_25CollectiveMainloopBwdSm80ILi2ELi2EN4cute5tupleIJNS5_1CILi128EEES8_NS7_ILi64EEEEEENS_10bfloat16_tEfNS_4arch4Sm80ELb0ELb0ELb1ELb0ELb0ELb0ELb0ELb0ELi2ELi4ELi4ELi4ELb0EEENS1_21CollectiveEpilogueBwdISA_SB_SD_Li256ELb0ELb0ELi2EEENS1_19SingleTileSchedulerILb0ELb0ELb0ELi128EEEEEEEEEvNT_6ParamsE$_ZZN4cute6detail16composition_implINS_5tupleIJNS_1CILi16EEENS3_ILi2EEES5_S5_NS3_ILi4EEES5_EEENS2_IJNS3_ILi1EEEiiiNS3_ILi144EEENS3_ILi512EEEEEES6_S4_EEDaRKT_RKT0_RKT1_RKT2_ENKUlRKT_T0_E_clINS2_IJNS2_IJS5_EEENS2_IJiEEES5_S8_EEENS_17integral_constantIiLi2EEEEEDaSQ_SR_,($_ZN7cutlass13device_kernelIN5flash19enable_sm80_to_sm89INS1_16FlashAttnBwdSm80INS1_25CollectiveMainloopBwdSm80ILi2ELi2EN4cute5tupleIJNS5_1CILi128EEES8_NS7_ILi64EEEEEENS_10bfloat16_tEfNS_4arch4Sm80ELb0ELb0ELb1ELb0ELb0ELb0ELb0ELb0ELi2ELi4ELi4ELi4ELb0EEENS1_21CollectiveEpilogueBwdISA_SB_SD_Li256ELb0ELb0ELi2EEENS1_19SingleTileSchedulerILb0ELb0ELb0ELi128EEEEEEEEEvNT_6ParamsE$_ZZN4cute6detail16composition_implINS_5tupleIJNS_1CILi16EEENS3_ILi2EEES5_S5_NS3_ILi4EEES5_EEENS2_IJNS3_ILi1EEEiiiNS3_ILi144EEENS3_ILi512EEEEEES6_S4_EEDaRKT_RKT0_RKT1_RKT2_ENKUlRKT_T0_E_clINS2_IJNS2_IJS5_S5_EEENS2_IJiiEEES8_S8_EEENS_17integral_constantIiLi3EEEEEDaSQ_SR_ - $_ZN7cutlass13device_kernelIN5flash19enable_sm80_to_sm89INS1_16FlashAttnBwdSm80INS1_25CollectiveMainloopBwdSm80ILi2ELi2EN4cute5tupleIJNS5_1CILi128EEES8_NS7_ILi64EEEEEENS_10bfloat16_tEfNS_4arch4Sm80ELb0ELb0ELb1ELb0ELb0ELb0ELb0ELb0ELi2ELi4ELi4ELi4ELb0EEENS1_21CollectiveEpilogueBwdISA_SB_SD_Li256ELb0ELb0ELi2EEENS1_19SingleTileSchedulerILb0ELb0ELb0ELi128EEEEEEEEEvNT_6ParamsE$_ZZN4cute6detail16composition_implINS_5tupleIJNS_1CILi16EEENS3_ILi2EEES5_S5_NS3_ILi4EEES5_EEENS2_IJNS3_ILi1EEEiiiNS3_ILi144EEENS3_ILi512EEEEEES6_S4_EEDaRKT_RKT0_RKT1_RKT2_ENKUlRKT_T0_E_clINS2_IJNS2_IJS5_EEENS2_IJiEEES5_S8_EEENS_17integral_constantIiLi2EEEEEDaSQ_SR_)
$_ZN7cutlass13device_kernelIN5flash19enable_sm80_to_sm89INS1_16FlashAttnBwdSm80INS1_25CollectiveMainloopBwdSm80ILi2ELi2EN4cute5tupleIJNS5_1CILi128EEES8_NS7_ILi64EEEEEENS_10bfloat16_tEfNS_4arch4Sm80ELb0ELb0ELb1ELb0ELb0ELb0ELb0ELb0ELi2ELi4ELi4ELi4ELb0EEENS1_21CollectiveEpilogueBwdISA_SB_SD_Li256ELb0ELb0ELi2EEENS1_19SingleTileSchedulerILb0ELb0ELb0ELi128EEEEEEEEEvNT_6ParamsE$_ZZN4cute6detail16composition_implINS_5tupleIJNS_1CILi16EEENS3_ILi2EEES5_S5_NS3_ILi4EEES5_EEENS2_IJNS3_ILi1EEEiiiNS3_ILi144EEENS3_ILi512EEEEEES6_S4_EEDaRKT_RKT0_RKT1_RKT2_ENKUlRKT_T0_E_clINS2_IJNS2_IJS5_EEENS2_IJiEEES5_S8_EEENS_17integral_constantIiLi2EEEEEDaSQ_SR_:
[----:B------:R-:W-:-:S06]  /*d160*/  IADD3 R10, R3, -c[0x0][0x20], RZ ;  /* 0x80000800030a7a10 */ /* 0x000fcc0007ffe0ff */
[----:B------:R-:W5:Y:S01]  /*d170*/  LDL R10, [R10] ;  /* 0x000000000a0a7983 */ /* 0x000f620000100800 */
[----:B------:R-:W-:Y:S02]  /*d180*/  IADD3 R4, R1, 0x16c8, RZ ;  /* 0x000016c801047810 */ /* 0x000fe40007ffe0ff */
[----:B------:R-:W-:Y:S01]  /*d190*/  MOV R8, 0xd1f0 ;  /* 0x0000d1f000087802 */ /* 0x000fe20000000f00 */
[----:B------:R1:W-:Y:S01]  /*d1a0*/  STL [R1+0x16d0], R6 ;  /* 0x0016d00601007387 */ /* 0x0003e20000100800 */
[----:B------:R-:W-:-:S04]  /*d1b0*/  IADD3 R4, R4, c[0x0][0x20], RZ ;  /* 0x0000080004047a10 */ /* 0x000fc80007ffe0ff */
[----:B------:R-:W-:Y:S01]  /*d1c0*/  IADD3 R2, R4, 0x8, RZ ;  /* 0x0000000804027810 */ /* 0x000fe20007ffe0ff */
[----:B------:R-:W-:Y:S02]  /*d1d0*/  IMAD.MOV.U32 R3, RZ, RZ, R4 ;  /* 0x000000ffff037224 */ /* 0x000fe400078e0004 */
[----:B-1---5:R-:W-:Y:S05]  /*d1e0*/  CALL.REL.NOINC `($_ZN7cutlass13device_kernelIN5flash19enable_sm80_to_sm89INS1_16FlashAttnBwdSm80INS1_25CollectiveMainloopBwdSm80ILi2ELi2EN4cute5tupleIJNS5_1CILi128EEES8_NS7_ILi64EEEEEENS_10bfloat16_tEfNS_4arch4Sm80ELb0ELb0ELb1ELb0ELb0ELb0ELb0ELb0ELi2ELi4ELi4ELi4ELb0EEENS1_21CollectiveEpilogueBwdISA_SB_SD_Li256ELb0ELb0ELi2EEENS1_19SingleTileSchedulerILb0ELb0ELb0ELi128EEEEEEEEEvNT_6ParamsE$_ZN4cute3eso3ESOILb0ELb0EJiiEEC2ERKiS4_) ;  /* 0xffff960000007944 */ /* 0x022fea0003c3ffff */
[----:B-1----:R1:W5:Y:S01]  /*d1f0*/  LDL.64 R2, [R1+0x16c8] ;  /* 0x0016c80001027983 */ /* 0x0023620000100a00 */
[----:B------:R-:W-:-:S03]  /*d200*/  MOV R6, 0xd220 ;  /* 0x0000d22000067802 */ /* 0x000fc60000000f00 */
[----:B-1---5:R-:W-:Y:S05]  /*d210*/  CALL.REL.NOINC `($_ZN7cutlass13device_kernelIN5flash19enable_sm80_to_sm89INS1_16FlashAttnBwdSm80INS1_25CollectiveMainloopBwdSm80ILi2ELi2EN4cute5tupleIJNS5_1CILi128EEES8_NS7_ILi64EEEEEENS_10bfloat16_tEfNS_4arch4Sm80ELb0ELb0ELb1ELb0ELb0ELb0ELb0ELb0ELi2ELi4ELi4ELi4ELb0EEENS1_21CollectiveEpilogueBwdISA_SB_SD_Li256ELb0ELb0ELi2EEENS1_19SingleTileSchedulerILb0ELb0ELb0ELi128EEEEEEEEEvNT_6ParamsE$_ZN4cute3eso3ESOILb1ELb0EJNS_5tupleIJNS_1CILi2EEES4_EEENS2_IJiiEEENS3_ILi1EEES7_EEC2ERKS5_RKS6_RKS7_SE_) ;  /* 0xffffb70000007944 */ /* 0x022fea0003c3ffff */
[----:B-1----:R1:W5:Y:S01]  /*d220*/  LDL.64 R2, [R1+0x16c8] ;  /* 0x0016c80001027983 */ /* 0x0023620000100a00 */
[----:B------:R-:W-:Y:S02]  /*d230*/  MOV R4, R84 ;  /* 0x0000005400047202 */ /* 0x000fe40000000f00 */
[----:B------:R-:W-:-:S04]  /*d240*/  MOV R5, 0x0 ;  /* 0x0000000000057802 */ /* 0x000fc80000000f00 */
[----:B------:R-:W-:Y:S05]  /*d250*/  RET.REL.NODEC R4 `(_ZN7cutlass13device_kernelIN5flash19enable_sm80_to_sm89INS1_16FlashAttnBwdSm80INS1_25CollectiveMainloopBwdSm80ILi2ELi2EN4cute5tupleIJNS5_1CILi128EEES8_NS7_ILi64EEEEEENS_10bfloat16_tEfNS_4arch4Sm80ELb0ELb0ELb1ELb0ELb0ELb0ELb0ELb0ELi2ELi4ELi4ELi4ELb0EEENS1_21CollectiveEpilogueBwdISA_SB_SD_Li256ELb0ELb0ELi2EEENS1_19SingleTileSchedulerILb0ELb0ELb0ELi128EEEEEEEEEvNT_6ParamsE) ;  /* 0xffff2da004007950 */ /* 0x000fea0003c3ffff */
        .type           $_ZN7cutlass13device_kernelIN5flash19enable_sm80_to_sm89INS1_16FlashAttnBwdSm80INS1_25CollectiveMainloopBwdSm80ILi2ELi2EN4cute5tupleIJNS5_1CILi128EEES8_NS7_ILi64EEEEEENS_10bfloat16_tEfNS_4arch4Sm80ELb0ELb0ELb1ELb0ELb0ELb0ELb0ELb0ELi2ELi4ELi4ELi4ELb0EEENS1_21CollectiveEpilogueBwdISA_SB_SD_Li256ELb0ELb0ELi2EEENS1_19SingleTileSchedulerILb0ELb0ELb0ELi128EEEEEEEEEvNT_6ParamsE$_ZZN4cute6detail16composition_implINS_5tupleIJNS_1CILi16EEENS3_ILi2EEES5_S5_NS3_ILi4EEES5_EEENS2_IJNS3_ILi1EEEiiiNS3_ILi144EEENS3_ILi512EEEEEES6_S4_EEDaRKT_RKT0_RKT1_RKT2_ENKUlRKT_T0_E_clINS2_IJNS2_IJS5_S5_EEENS2_IJiiEEES8_S8_EEENS_17integral_constantIiLi3EEEEEDaSQ_SR_,@function
        .size           $_ZN7cutlass13device_kernelIN5flash19enable_sm80_to_sm89INS1_16FlashAttnBwdSm80INS1_25CollectiveMainloopBwdSm80ILi2ELi2EN4cute5tupleIJNS5_1CILi128EEES8_NS7_ILi64EEEEEENS_10bfloat16_tEfNS_4arch4Sm80ELb0ELb0ELb1ELb0ELb0ELb0ELb0ELb0ELi2ELi4ELi4ELi4ELb0EEENS1_21CollectiveEpilogueBwdISA_SB_SD_Li256ELb0ELb0ELi2EEENS1_19SingleTileSchedulerILb0ELb0ELb0ELi128EEEEEEEEEvNT_6ParamsE$_ZZN4cute6detail16composition_implINS_5tupleIJNS_1CILi16EEENS3_ILi2EEES5_S5_NS3_ILi4EEES5_EEENS2_IJNS3_ILi1EEEiiiNS3_ILi144EEENS3_ILi512EEEEEES6_S4_EEDaRKT_RKT0_RKT1_RKT2_ENKUlRKT_T0_E_clINS2_IJNS2_IJS5_S5_EEENS2_IJiiEEES8_S8_EEENS_17integral_constantIiLi3EEEEEDaSQ_SR_,($_ZN7cutlass13device_kernelIN5flash19enable_sm80_to_sm89INS1_16FlashAttnBwdSm80INS1_25CollectiveMainloopBwdSm80ILi2ELi2EN4cute5tupleIJNS5_1CILi128EEES8_NS7_ILi64EEEEEENS_10bfloat16_tEfNS_4arch4Sm80ELb0ELb0ELb1ELb0ELb0ELb0ELb0ELb0ELi2ELi4ELi4ELi4ELb0EEENS1_21CollectiveEpilogueBwdISA_SB_SD_Li256ELb0ELb0ELi2EEENS1_19SingleTileSchedulerILb0ELb0ELb0ELi128EEEEEEEEEvNT_6ParamsE$_ZZN4cute6detail16composition_implINS_5tupleIJNS_1CILi16EEENS3_ILi2EEES5_S5_NS3_ILi4EEES5_EEENS2_IJNS3_ILi1EEEiiiNS3_ILi144EEENS3_ILi512EEEEEES6_S4_EEDaRKT_RKT0_RKT1_RKT2_ENKUlRKT_T0_E_clINS2_IJNS2_IJS5_S5_EEENS2_IJiiEEES8_S8_EEENS_17integral_constantIiLi4EEEEEDaSQ_SR_ - $_ZN7cutlass13device_kernelIN5flash19enable_sm80_to_sm89INS1_16FlashAttnBwdSm80INS1_25CollectiveMainloopBwdSm80ILi2ELi2EN4cute5tupleIJNS5_1CILi128EEES8_NS7_ILi64EEEEEENS_10bfloat16_tEfNS_4arch4Sm80ELb0ELb0ELb1ELb0ELb0ELb0ELb0ELb0ELi2ELi4ELi4ELi4ELb0EEENS1_21CollectiveEpilogueBwdISA_SB_SD_Li256ELb0ELb0ELi2EEENS1_19SingleTileSchedulerILb0ELb0ELb0ELi128EEEEEEEEEvNT_6ParamsE$_ZZN4cute6detail16composition_implINS_5tupleIJNS_1CILi16EEENS3_ILi2EEES5_S5_NS3_ILi4EEES5_EEENS2_IJNS3_ILi1EEEiiiNS3_ILi144EEENS3_ILi512EEEEEES6_S4_EEDaRKT_RKT0_RKT1_RKT2_ENKUlRKT_T0_E_clINS2_IJNS2_IJS5_S5_EEENS2_IJiiEEES8_S8_EEENS_17integral_constantIiLi3EEEEEDaSQ_SR_)
$_ZN7cutlass13device_kernelIN5flash19enable_sm80_to_sm89INS1_16FlashAttnBwdSm80INS1_25CollectiveMainloopBwdSm80ILi2ELi2EN4cute5tupleIJNS5_1CILi128EEES8_NS7_ILi64EEEEEENS_10bfloat16_tEfNS_4arch4Sm80ELb0ELb0ELb1ELb0ELb0ELb0ELb0ELb0ELi2ELi4ELi4ELi4ELb0EEENS1_21CollectiveEpilogueBwdISA_SB_SD_Li256ELb0ELb0ELi2EEENS1_19SingleTileSchedulerILb0ELb0ELb0ELi128EEEEEEEEEvNT_6ParamsE$_ZZN4cute6detail16composition_implINS_5tupleIJNS_1CILi16EEENS3_ILi2EEES5_S5_NS3_ILi4EEES5_EEENS2_IJNS3_ILi1EEEiiiNS3_ILi144EEENS3_ILi512EEEEEES6_S4_EEDaRKT_RKT0_RKT1_RKT2_ENKUlRKT_T0_E_clINS2_IJNS2_IJS5_S5_EEENS2_IJiiEEES8_S8_EEENS_17integral_constantIiLi3EEEEEDaSQ_SR_:
[----:B------:R-:W-:-:S05]  /*d260*/  IADD3 R5, R5, -c[0x0][0x20], RZ ;  /* 0x8000080005057a10 */ /* 0x000fca0007ffe0ff */
[----:B------:R1:W5:Y:S04]  /*d270*/  LDL R2, [R5] ;  /* 0x0000000005027983 */ /* 0x0003680000100800 */
[----:B------:R1:W5:Y:S01]  /*d280*/  LDL R3, [R5+0x4] ;  /* 0x0000040005037983 */ /* 0x0003620000100800 */
[----:B------:R-:W-:Y:S02]  /*d290*/  IADD3 R4, R1, 0x16c8, RZ ;  /* 0x000016c801047810 */ /* 0x000fe40007ffe0ff */
[----:B------:R-:W-:Y:S02]  /*d2a0*/  MOV R6, 0xd2d0 ;  /* 0x0000d2d000067802 */ /* 0x000fe40000000f00 */
[----:B------:R-:W-:Y:S02]  /*d2b0*/  IADD3 R4, R4, c[0x0][0x20], RZ ;  /* 0x0000080004047a10 */ /* 0x000fe40007ffe0ff */
[----:B-1---5:R-:W-:Y:S05]  /*d2c0*/  CALL.REL.NOINC `($_ZN7cutlass13device_kernelIN5flash19enable_sm80_to_sm89INS1_16FlashAttnBwdSm80INS1_25CollectiveMainloopBwdSm80ILi2ELi2EN4cute5tupleIJNS5_1CILi128EEES8_NS7_ILi64EEEEEENS_10bfloat16_tEfNS_4arch4Sm80ELb0ELb0ELb1ELb0ELb0ELb0ELb0ELb0ELi2ELi4ELi4ELi4ELb0EEENS1_21CollectiveEpilogueBwdISA_SB_SD_Li256ELb0ELb0ELi2EEENS1_19SingleTileSchedulerILb0ELb0ELb0ELi128EEEEEEEEEvNT_6ParamsE$_ZN4cute3eso3ESOILb1ELb0EJNS_5tupleIJNS_1CILi2EEES4_EEENS2_IJiiEEENS3_ILi1EEES7_EEC2ERKS5_RKS6_RKS7_SE_) ;  /* 0xffffb65000007944 */ /* 0x022fea0003c3ffff */
[----:B-1----:R1:W5:Y:S01]  /*d2d0*/  LDL.64 R2, [R1+0x16c8] ;  /* 0x0016c80001027983 */ /* 0x0023620000100a00 */
[----:B------:R-:W-:-:S04]  /*d2e0*/  MOV R9, 0x0 ;  /* 0x0000000000097802 */ /* 0x000fc80000000f00 */
[----:B------:R-:W-:Y:S05]  /*d2f0*/  RET.REL.NODEC R8 `(_ZN7cutlass13device_kernelIN5flash19enable_sm80_to_sm89INS1_16FlashAttnBwdSm80INS1_25CollectiveMainloopBwdSm80ILi2ELi2EN4cute5tupleIJNS5_1CILi128EEES8_NS7_ILi64EEEEEENS_10bfloat16_tEfNS_4arch4Sm80ELb0ELb0ELb1ELb0ELb0ELb0ELb0ELb0ELi2ELi4ELi4ELi4ELb0EEENS1_21CollectiveEpilogueBwdISA_SB_SD_Li256ELb0ELb0ELi2EEENS1_19SingleTileSchedulerILb0ELb0ELb0ELi128EEEEEEEEEvNT_6ParamsE) ;  /* 0xffff2d0008007950 */ /* 0x000fea0003c3ffff */
        .type           $_ZN7cutlass13device_kernelIN5flash19enable_sm80_to_sm89INS1_16FlashAttnBwdSm80INS1_25CollectiveMainloopBwdSm80ILi2ELi2EN4cute5tupleIJNS5_1CILi128EEES8_NS7_ILi64EEEEEENS_10bfloat16_tEfNS_4arch4Sm80ELb0ELb0ELb1ELb0ELb0ELb0ELb0ELb0ELi2ELi4ELi4ELi4ELb0EEENS1_21CollectiveEpilogueBwdISA_SB_SD_Li256ELb0ELb0ELi2EEENS1_19SingleTileSchedulerILb0ELb0ELb0ELi128EEEEEEEEEvNT_6ParamsE$_ZZN4cute6detail16composition_implINS_5tupleIJNS_1CILi16EEENS3_ILi2EEES5_S5_NS3_ILi4EEES5_EEENS2_IJNS3_ILi1EEEiiiNS3_ILi144EEENS3_ILi512EEEEEES6_S4_EEDaRKT_RKT0_RKT1_RKT2_ENKUlRKT_T0_E_clINS2_IJNS2_IJS5_S5_EEENS2_IJiiEEES8_S8_EEENS_17integral_constantIiLi4EEEEEDaSQ_SR_,@function
        .size           $_ZN7cutlass13device_kernelIN5flash19enable_sm80_to_sm89INS1_16FlashAttnBwdSm80INS1_25CollectiveMainloopBwdSm80ILi2ELi2EN4cute5tupleIJNS5_1CILi128EEES8_NS7_ILi64EEEEEENS_10bfloat16_tEfNS_4arch4Sm80ELb0ELb0ELb1ELb0ELb0ELb0ELb0ELb0ELi2ELi4ELi4ELi4ELb0EEENS1_21CollectiveEpilogueBwdISA_SB_SD_Li256ELb0ELb0ELi2EEENS1_19SingleTileSchedulerILb0ELb0ELb0ELi128EEEEEEEEEvNT_6ParamsE$_ZZN4cute6detail16composition_implINS_5tupleIJNS_1CILi16EEENS3_ILi2EEES5_S5_NS3_ILi4EEES5_EEENS2_IJNS3_ILi1EEEiiiNS3_ILi144EEENS3_ILi512EEEEEES6_S4_EEDaRKT_RKT0_RKT1_RKT2_ENKUlRKT_T0_E_clINS2_IJNS2_IJS5_S5_EEENS2_IJiiEEES8_S8_EEENS_17integral_constantIiLi4EEEEEDaSQ_SR_,($_ZN7cutlass13device_kernelIN5flash19enable_sm80_to_sm89INS1_16FlashAttnBwdSm80INS1_25CollectiveMainloopBwdSm80ILi2ELi2EN4cute5tupleIJNS5_1CILi128EEES8_NS7_ILi64EEEEEENS_10bfloat16_tEfNS_4arch4Sm80ELb0ELb0ELb1ELb0ELb0ELb0ELb0ELb0ELi2ELi4ELi4ELi4ELb0EEENS1_21CollectiveEpilogueBwdISA_SB_SD_Li256ELb0ELb0ELi2EEENS1_19SingleTileSchedulerILb0ELb0ELb0ELi128EEEEEEEEEvNT_6ParamsE$_ZZN4cute6detail16composition_implINS_5tupleIJNS_1CILi8EEENS3_ILi2EEES5_S5_S4_S5_EEENS2_IJNS3_ILi1EEEiiiNS3_ILi72EEENS3_ILi512EEEEEENS2_IJNS2_IJS5_S5_EEES4_NS3_ILi4EEEEEENS2_IJNS2_IJS7_S4_EEENS3_ILi1024EEENS3_ILi16EEEEEEEEDaRKT_RKT0_RKT1_RKT2_ENKUlRKT_RKT0_E_clISB_SE_EEDaSW_SZ_ - $_ZN7cutlass13device_kernelIN5flash19enable_sm80_to_sm89INS1_16FlashAttnBwdSm80INS1_25CollectiveMainloopBwdSm80ILi2ELi2EN4cute5tupleIJNS5_1CILi128EEES8_NS7_ILi64EEEEEENS_10bfloat16_tEfNS_4arch4Sm80ELb0ELb0ELb1ELb0ELb0ELb0ELb0ELb0ELi2ELi4ELi4ELi4ELb0EEENS1_21CollectiveEpilogueBwdISA_SB_SD_Li256ELb0ELb0ELi2EEENS1_19SingleTileSchedulerILb0ELb0ELb0ELi128EEEEEEEEEvNT_6ParamsE$_ZZN4cute6detail16composition_implINS_5tupleIJNS_1CILi16EEENS3_ILi2EEES5_S5_NS3_ILi4EEES5_EEENS2_IJNS3_ILi1EEEiiiNS3_ILi144EEENS3_ILi512EEEEEES6_S4_EEDaRKT_RKT0_RKT1_RKT2_ENKUlRKT_T0_E_clINS2_IJNS2_IJS5_S5_EEENS2_IJiiEEES8_S8_EEENS_17integral_constantIiLi4EEEEEDaSQ_SR_)
$_ZN7cutlass13device_kernelIN5flash19enable_sm80_to_sm89INS1_16FlashAttnBwdSm80INS1_25CollectiveMainloopBwdSm80ILi2ELi2EN4cute5tupleIJNS5_1CILi128EEES8_NS7_ILi64EEEEEENS_10bfloat16_tEfNS_4arch4Sm80ELb0ELb0ELb1ELb0ELb0ELb0ELb0ELb0ELi2ELi4ELi4ELi4ELb0EEENS1_21CollectiveEpilogueBwdISA_SB_SD_Li256ELb0ELb0ELi2EEENS1_19SingleTileSchedulerILb0ELb0ELb0ELi128EEEEEEEEEvNT_6ParamsE$_ZZN4cute6detail16composition_implINS_5tupleIJNS_1CILi16EEENS3_ILi2EEES5_S5_NS3_ILi4EEES5_EEENS2_IJNS3_ILi1EEEiiiNS3_ILi144EEENS3_ILi512EEEEEES6_S4_EEDaRKT_RKT0_RKT1_RKT2_ENKUlRKT_T0_E_clINS2_IJNS2_IJS5_S5_EEENS2_IJiiEEES8_S8_EEENS_17integral_constantIiLi4EEEEEDaSQ_SR_:
        /* <DEDUP_REMOVED lines=10> */
        .type           $_ZN7cutlass13device_kernelIN5flash19enable_sm80_to_sm89INS1_16FlashAttnBwdSm80INS1_25CollectiveMainloopBwdSm80ILi2ELi2EN4cute5tupleIJNS5_1CILi128EEES8_NS7_ILi64EEEEEENS_10bfloat16_tEfNS_4arch4Sm80ELb0ELb0ELb1ELb0ELb0ELb0ELb0ELb0ELi2ELi4ELi4ELi4ELb0EEENS1_21CollectiveEpilogueBwdISA_SB_SD_Li256ELb0ELb0ELi2EEENS1_19SingleTileSchedulerILb0ELb0ELb0ELi128EEEEEEEEEvNT_6ParamsE$_ZZN4cute6detail16composition_implINS_5tupleIJNS_1CILi8EEENS3_ILi2EEES5_S5_S4_S5_EEENS2_IJNS3_ILi1EEEiiiNS3_ILi72EEENS3_ILi512EEEEEENS2_IJNS2_IJS5_S5_EEES4_NS3_ILi4EEEEEENS2_IJNS2_IJS7_S4_EEENS3_ILi1024EEENS3_ILi16EEEEEEEEDaRKT_RKT0_RKT1_RKT2_ENKUlRKT_RKT0_E_clISB_SE_EEDaSW_SZ_,@function
        .size           $_ZN7cutlass13device_kernelIN5flash19enable_sm80_to_sm89INS1_16FlashAttnBwdSm80INS1_25CollectiveMainloopBwdSm80ILi2ELi2EN4cute5tupleIJNS5_1CILi128EEES8_NS7_ILi64EEEEEENS_10bfloat16_tEfNS_4arch4Sm80ELb0ELb0ELb1ELb0ELb0ELb0ELb0ELb0ELi2ELi4ELi4ELi4ELb0EEENS1_21CollectiveEpilogueBwdISA_SB_SD_Li256ELb0ELb0ELi2EEENS1_19SingleTileSchedulerILb0ELb0ELb0ELi128EEEEEEEEEvNT_6ParamsE$_ZZN4cute6detail16composition_implINS_5tupleIJNS_1CILi8EEENS3_ILi2EEES5_S5_S4_S5_EEENS2_IJNS3_ILi1EEEiiiNS3_ILi72EEENS3_ILi512EEEEEENS2_IJNS2_IJS5_S5_EEES4_NS3_ILi4EEEEEENS2_IJNS2_IJS7_S4_EEENS3_ILi1024EEENS3_ILi16EEEEEEEEDaRKT_RKT0_RKT1_RKT2_ENKUlRKT_RKT0_E_clISB_SE_EEDaSW_SZ_,($_ZN7cutlass13device_kernelIN5flash19enable_sm80_to_sm89INS1_16FlashAttnBwdSm80INS1_25CollectiveMainloopBwdSm80ILi2ELi2EN4cute5tupleIJNS5_1CILi128EEES8_NS7_ILi64EEEEEENS_10bfloat16_tEfNS_4arch4Sm80ELb0ELb0ELb1ELb0ELb0ELb0ELb0ELb0ELi2ELi4ELi4ELi4ELb0EEENS1_21CollectiveEpilogueBwdISA_SB_SD_Li256ELb0ELb0ELi2EEENS1_19SingleTileSchedulerILb0ELb0ELb0ELi128EEEEEEEEEvNT_6ParamsE$_ZZN4cute6detail16composition_implINS_5tupleIJNS_1CILi8EEENS3_ILi2EEES5_S5_S4_S5_EEENS2_IJNS3_ILi1EEEiiiNS3_ILi72EEENS3_ILi512EEEEEENS2_IJNS2_IJS5_S5_EEES4_NS3_ILi4EEEEEENS2_IJNS2_IJS7_S4_EEENS3_ILi1024EEENS3_ILi16EEEEEEEEDaRKT_RKT0_RKT1_RKT2_ENKUlRKT_RKT0_E_clISC_SG_EEDaSW_SZ_ - $_ZN7cutlass13device_kernelIN5flash19enable_sm80_to_sm89INS1_16FlashAttnBwdSm80INS1_25CollectiveMainloopBwdSm80ILi2ELi2EN4cute5tupleIJNS5_1CILi128EEES8_NS7_ILi64EEEEEENS_10bfloat16_tEfNS_4arch4Sm80ELb0ELb0ELb1ELb0ELb0ELb0ELb0ELb0ELi2ELi4ELi4ELi4ELb0EEENS1_21CollectiveEpilogueBwdISA_SB_SD_Li256ELb0ELb0ELi2EEENS1_19SingleTileSchedulerILb0ELb0ELb0ELi128EEEEEEEEEvNT_6ParamsE$_ZZN4cute6detail16composition_implINS_5tupleIJNS_1CILi8EEENS3_ILi2EEES5_S5_S4_S5_EEENS2_IJNS3_ILi1EEEiiiNS3_ILi72EEENS3_ILi512EEEEEENS2_IJNS2_IJS5_S5_EEES4_NS3_ILi4EEEEEENS2_IJNS2_IJS7_S4_EEENS3_ILi1024EEENS3_ILi16EEEEEEEEDaRKT_RKT0_RKT1_RKT2_ENKUlRKT_RKT0_E_clISB_SE_EEDaSW_SZ_)
$_ZN7cutlass13device_kernelIN5flash19enable_sm80_to_sm89INS1_16FlashAttnBwdSm80INS1_25CollectiveMainloopBwdSm80ILi2ELi2EN4cute5tupleIJNS5_1CILi128EEES8_NS7_ILi64EEEEEENS_10bfloat16_tEfNS_4arch4Sm80ELb0ELb0ELb1ELb0ELb0ELb0ELb0ELb0ELi2ELi4ELi4ELi4ELb0EEENS1_21CollectiveEpilogueBwdISA_SB_SD_Li256ELb0ELb0ELi2EEENS1_19SingleTileSchedulerILb0ELb0ELb0ELi128EEEEEEEEEvNT_6ParamsE$_ZZN4cute6detail16composition_implINS_5tupleIJNS_1CILi8EEENS3_ILi2EEES5_S5_S4_S5_EEENS2_IJNS3_ILi1EEEiiiNS3_ILi72EEENS3_ILi512EEEEEENS2_IJNS2_IJS5_S5_EEES4_NS3_ILi4EEEEEENS2_IJNS2_IJS7_S4_EEENS3_ILi1024EEENS3_ILi16EEEEEEEEDaRKT_RKT0_RKT1_RKT2_ENKUlRKT_RKT0_E_clISB_SE_EEDaSW_SZ_:
[----:B------:R-:W-:Y:S02]  /*d3a0*/  IADD3 R40, R1, 0x1380, RZ ;  /* 0x0000138001287810 */ /* 0x000fe40007ffe0ff */
[----:B------:R-:W-:Y:S02]  /*d3b0*/  MOV R72, 0xd3f0 ;  /* 0x0000d3f000487802 */ /* 0x000fe40000000f00 */
[----:B------:R-:W-:-:S04]  /*d3c0*/  IADD3 R40, R40, c[0x0][0x20], RZ ;  /* 0x0000080028287a10 */ /* 0x000fc80007ffe0ff */
[----:B------:R-:W-:Y:S02]  /*d3d0*/  IADD3 R69, R40, 0x4, RZ ;  /* 0x0000000428457810 */ /* 0x000fe40007ffe0ff */
[----:B------:R-:W-:Y:S05]  /*d3e0*/  CALL.REL.NOINC `($_ZN7cutlass13device_kernelIN5flash19enable_sm80_to_sm89INS1_16FlashAttnBwdSm80INS1_25CollectiveMainloopBwdSm80ILi2ELi2EN4cute5tupleIJNS5_1CILi128EEES8_NS7_ILi64EEEEEENS_10bfloat16_tEfNS_4arch4Sm80ELb0ELb0ELb1ELb0ELb0ELb0ELb0ELb0ELi2ELi4ELi4ELi4ELb0EEENS1_21CollectiveEpilogueBwdISA_SB_SD_Li256ELb0ELb0ELi2EEENS1_19SingleTileSchedulerILb0ELb0ELb0ELi128EEEEEEEEEvNT_6ParamsE$_ZZN4cute6detail16composition_implINS_5tupleIJNS_1CILi8EEENS3_ILi2EEES5_S5_S4_S5_EEENS2_IJNS3_ILi1EEEiiiNS3_ILi72EEENS3_ILi512EEEEEENS2_IJS5_S5_EEENS2_IJS7_S4_EEEEEDaRKT_RKT0_RKT1_RKT2_ENKUlRKT_RKT0_E_clIS5_S4_EEDaSR_SU_) ;  /* 0x000009f000007944 */ /* 0x000fea0003c00000 */
[----:B------:R-:W-:Y:S02]  /*d3f0*/  MOV R4, 0xd410 ;  /* 0x0000d41000047802 */ /* 0x000fe40000000f00 */
[----:B-1---5:R-:W-:Y:S05]  /*d400*/  CALL.REL.NOINC `($_ZN7cutlass13device_kernelIN5flash19enable_sm80_to_sm89INS1_16FlashAttnBwdSm80INS1_25CollectiveMainloopBwdSm80ILi2ELi2EN4cute5tupleIJNS5_1CILi128EEES8_NS7_ILi64EEEEEENS_10bfloat16_tEfNS_4arch4Sm80ELb0ELb0ELb1ELb0ELb0ELb0ELb0ELb0ELi2ELi4ELi4ELi4ELb0EEENS1_21CollectiveEpilogueBwdISA_SB_SD_Li256ELb0ELb0ELi2EEENS1_19SingleTileSchedulerILb0ELb0ELb0ELi128EEEEEEEEEvNT_6ParamsE$_ZN4cute3eso3ESOILb1ELb0EJNS_1CILi1EEEiEEC2ERKS3_RKi) ;  /* 0xffffa60000007944 */ /* 0x022fea0003c3ffff */
[----:B-1----:R1:W5:Y:S01]  /*d410*/  LDL R2, [R1+0x1384] ;  /* 0x0013840001027983 */ /* 0x0023620000100800 */
[----:B------:R-:W-:-:S03]  /*d420*/  MOV R6, 0xd440 ;  /* 0x0000d44000067802 */ /* 0x000fc60000000f00 */
[----:B-1---5:R-:W-:Y:S05]  /*d430*/  CALL.REL.NOINC `($_ZN7cutlass13device_kernelIN5flash19enable_sm80_to_sm89INS1_16FlashAttnBwdSm80INS1_25CollectiveMainloopBwdSm80ILi2ELi2EN4cute5tupleIJNS5_1CILi128EEES8_NS7_ILi64EEEEEENS_10bfloat16_tEfNS_4arch4Sm80ELb0ELb0ELb1ELb0ELb0ELb0ELb0ELb0ELi2ELi4ELi4ELi4ELb0EEENS1_21CollectiveEpilogueBwdISA_SB_SD_Li256ELb0ELb0ELi2EEENS1_19SingleTileSchedulerILb0ELb0ELb0ELi128EEEEEEEEEvNT_6ParamsE$_ZN4cute5tupleIJNS0_IJNS_1CILi2EEES2_EEENS0_IJNS1_ILi1EEEiEEEEEC2ERKS3_RKS5_) ;  /* 0xffffd52000007944 */ /* 0x022fea0003c3ffff */
[----:B------:R1:W5:Y:S01]  /*d440*/  LDL R40, [R1+0x1380] ;  /* 0x0013800001287983 */ /* 0x0003620000100800 */
[----:B------:R-:W-:Y:S02]  /*d450*/  MOV R2, R10 ;  /* 0x0000000a00027202 */ /* 0x000fe40000000f00 */
[----:B------:R-:W-:-:S04]  /*d460*/  MOV R3, 0x0 ;  /* 0x0000000000037802 */ /* 0x000fc80000000f00 */
[----:B------:R-:W-:Y:S05]  /*d470*/  RET.REL.NODEC R2 `(_ZN7cutlass13device_kernelIN5flash19enable_sm80_to_sm89INS1_16FlashAttnBwdSm80INS1_25CollectiveMainloopBwdSm80ILi2ELi2EN4cute5tupleIJNS5_1CILi128EEES8_NS7_ILi64EEEEEENS_10bfloat16_tEfNS_4arch4Sm80ELb0ELb0ELb1ELb0ELb0ELb0ELb0ELb0ELi2ELi4ELi4ELi4ELb0EEENS1_21CollectiveEpilogueBwdISA_SB_SD_Li256ELb0ELb0ELi2EEENS1_19SingleTileSchedulerILb0ELb0ELb0ELi128EEEEEEEEEvNT_6ParamsE) ;  /* 0xffff2b8002007950 */ /* 0x000fea0003c3ffff */
        .type           $_ZN7cutlass13device_kernelIN5flash19enable_sm80_to_sm89INS1_16FlashAttnBwdSm80INS1_25CollectiveMainloopBwdSm80ILi2ELi2EN4cute5tupleIJNS5_1CILi128EEES8_NS7_ILi64EEEEEENS_10bfloat16_tEfNS_4arch4Sm80ELb0ELb0ELb1ELb0ELb0ELb0ELb0ELb0ELi2ELi4ELi4ELi4ELb0EEENS1_21CollectiveEpilogueBwdISA_SB_SD_Li256ELb0ELb0ELi2EEENS1_19SingleTileSchedulerILb0ELb0ELb0ELi128EEEEEEEEEvNT_6ParamsE$_ZZN4cute6detail16composition_implINS_5tupleIJNS_1CILi8EEENS3_ILi2EEES5_S5_S4_S5_EEENS2_IJNS3_ILi1EEEiiiNS3_ILi72EEENS3_ILi512EEEEEENS2_IJNS2_IJS5_S5_EEES4_NS3_ILi4EEEEEENS2_IJNS2_IJS7_S4_EEENS3_ILi1024EEENS3_ILi16EEEEEEEEDaRKT_RKT0_RKT1_RKT2_ENKUlRKT_RKT0_E_clISC_SG_EEDaSW_SZ_,@function
        .size           $_ZN7cutlass13device_kernelIN5flash19enable_sm80_to_sm89INS1_16FlashAttnBwdSm80INS1_25CollectiveMainloopBwdSm80ILi2ELi2EN4cute5tupleIJNS5_1CILi128EEES8_NS7_ILi64EEEEEENS_10bfloat16_tEfNS_4arch4Sm80ELb0ELb0ELb1ELb0ELb0ELb0ELb0ELb0ELi2ELi4ELi4ELi4ELb0EEENS1_21CollectiveEpilogueBwdISA_SB_SD_Li256ELb0ELb0ELi2EEENS1_19SingleTileSchedulerILb0ELb0ELb0ELi128EEEEEEEEEvNT_6ParamsE$_ZZN4cute6detail16composition_implINS_5tupleIJNS_1CILi8EEENS3_ILi2EEES5_S5_S4_S5_EEENS2_IJNS3_ILi1EEEiiiNS3_ILi72EEENS3_ILi512EEEEEENS2_IJNS2_IJS5_S5_EEES4_NS3_ILi4EEEEEENS2_IJNS2_IJS7_S4_EEENS3_ILi1024EEENS3_ILi16EEEEEEEEDaRKT_RKT0_RKT1_RKT2_ENKUlRKT_RKT0_E_clISC_SG_EEDaSW_SZ_,($_ZN7cutlass13device_kernelIN5flash19enable_sm80_to_sm89INS1_16FlashAttnBwdSm80INS1_25CollectiveMainloopBwdSm80ILi2ELi2EN4cute5tupleIJNS5_1CILi128EEES8_NS7_ILi64EEEEEENS_10bfloat16_tEfNS_4arch4Sm80ELb0ELb0ELb1ELb0ELb0ELb0ELb0ELb0ELi2ELi4ELi4ELi4ELb0EEENS1_21CollectiveEpilogueBwdISA_SB_SD_Li256ELb0ELb0ELi2EEENS1_19SingleTileSchedulerILb0ELb0ELb0ELi128EEEEEEEEEvNT_6ParamsE$_ZZN4cute6detail16composition_implINS_5tupleIJNS_1CILi8EEENS3_ILi2EEES5_S5_S4_S5_EEENS2_IJNS3_ILi1EEEiiiNS3_ILi72EEENS3_ILi512EEEEEENS2_IJNS2_IJS5_S5_S5_EEES5_NS2_IJNS3_ILi4EEES5_EEEEEENS2_IJNS2_IJS7_S9_S4_EEENS3_ILi4096EEENS2_IJNS3_ILi16EEENS3_ILi8192EEEEEEEEEEEDaRKT_RKT0_RKT1_RKT2_ENKUlRKT_RKT0_E_clISB_SF_EEDaSZ_S12_ - $_ZN7cutlass13device_kernelIN5flash19enable_sm80_to_sm89INS1_16FlashAttnBwdSm80INS1_25CollectiveMainloopBwdSm80ILi2ELi2EN4cute5tupleIJNS5_1CILi128EEES8_NS7_ILi64EEEEEENS_10bfloat16_tEfNS_4arch4Sm80ELb0ELb0ELb1ELb0ELb0ELb0ELb0ELb0ELi2ELi4ELi4ELi4ELb0EEENS1_21CollectiveEpilogueBwdISA_SB_SD_Li256ELb0ELb0ELi2EEENS1_19SingleTileSchedulerILb0ELb0ELb0ELi128EEEEEEEEEvNT_6ParamsE$_ZZN4cute6detail16composition_implINS_5tupleIJNS_1CILi8EEENS3_ILi2EEES5_S5_S4_S5_EEENS2_IJNS3_ILi1EEEiiiNS3_ILi72EEENS3_ILi512EEEEEENS2_IJNS2_IJS5_S5_EEES4_NS3_ILi4EEEEEENS2_IJNS2_IJS7_S4_EEENS3_ILi1024EEENS3_ILi16EEEEEEEEDaRKT_RKT0_RKT1_RKT2_ENKUlRKT_RKT0_E_clISC_SG_EEDaSW_SZ_)
$_ZN7cutlass13device_kernelIN5flash19enable_sm80_to_sm89INS1_16FlashAttnBwdSm80INS1_25CollectiveMainloopBwdSm80ILi2ELi2EN4cute5tupleIJNS5_1CILi128EEES8_NS7_ILi64EEEEEENS_10bfloat16_tEfNS_4arch4Sm80ELb0ELb0ELb1ELb0ELb0ELb0ELb0ELb0ELi2ELi4ELi4ELi4ELb0EEENS1_21CollectiveEpilogueBwdISA_SB_SD_Li256ELb0ELb0ELi2EEENS1_19SingleTileSchedulerILb0ELb0ELb0ELi128EEEEEEEEEvNT_6ParamsE$_ZZN4cute6detail16composition_implINS_5tupleIJNS_1CILi8EEENS3_ILi2EEES5_S5_S4_S5_EEENS2_IJNS3_ILi1EEEiiiNS3_ILi72EEENS3_ILi512EEEEEENS2_IJNS2_IJS5_S5_EEES4_NS3_ILi4EEEEEENS2_IJNS2_IJS7_S4_EEENS3_ILi1024EEENS3_ILi16EEEEEEEEDaRKT_RKT0_RKT1_RKT2_ENKUlRKT_RKT0_E_clISC_SG_EEDaSW_SZ_:
[----:B------:R-:W-:Y:S01]  /*d480*/  IMAD.MOV.U32 R4, RZ, RZ, R2 ;  /* 0x000000ffff047224 */ /* 0x000fe200078e0002 */
[----:B------:R-:W-:Y:S01]  /*d490*/  IADD3 R52, R68, -c[0x0][0x20], RZ ;  /* 0x8000080044347a10 */ /* 0x000fe20007ffe0ff */
[----:B------:R-:W-:Y:S02]  /*d4a0*/  IMAD.MOV.U32 R5, RZ, RZ, R15 ;  /* 0x000000ffff057224 */ /* 0x000fe400078e000f */
[----:B------:R-:W-:Y:S02]  /*d4b0*/  IMAD.MOV.U32 R8, RZ, RZ, R68 ;  /* 0x000000ffff087224 */ /* 0x000fe400078e0044 */
[----:B------:R-:W-:Y:S01]  /*d4c0*/  IMAD.MOV.U32 R9, RZ, RZ, R7 ;  /* 0x000000ffff097224 */ /* 0x000fe200078e0007 */
[----:B------:R1:W-:Y:S04]  /*d4d0*/  STL.64 [R1+0x13a0], R4 ;  /* 0x0013a00401007387 */ /* 0x0003e80000100a00 */
[----:B------:R1:W-:Y:S04]  /*d4e0*/  STL.64 [R1+0x13a8], R8 ;  /* 0x0013a80801007387 */ /* 0x0003e80000100a00 */
[----:B------:R1:W5:Y:S01]  /*d4f0*/  LDL R3, [R52+0x4] ;  /* 0x0000040034037983 */ /* 0x0003620000100800 */
[----:B------:R-:W-:-:S02]  /*d500*/  IADD3 R15, R1, 0x1380, RZ ;  /* 0x00001380010f7810 */ /* 0x000fc40007ffe0ff */
[----:B------:R-:W-:Y:S02]  /*d510*/  MOV R6, 0xd580 ;  /* 0x0000d58000067802 */ /* 0x000fe40000000f00 */
[----:B------:R-:W-:-:S04]  /*d520*/  IADD3 R15, P2, R15, c[0x0][0x20], RZ ;  /* 0x000008000f0f7a10 */ /* 0x000fc80007f5e0ff */
[C---:B------:R-:W-:Y:S01]  /*d530*/  IADD3 R72, P1, R15.reuse, 0x20, RZ ;  /* 0x000000200f487810 */ /* 0x040fe20007f3e0ff */
[----:B------:R-:W-:Y:S01]  /*d540*/  IMAD.X R2, RZ, RZ, c[0x0][0x24], P2 ;  /* 0x00000900ff027624 */ /* 0x000fe200010e06ff */
[----:B------:R-:W-:-:S03]  /*d550*/  IADD3 R7, R15, 0x30, RZ ;  /* 0x000000300f077810 */ /* 0x000fc60007ffe0ff */
[----:B------:R-:W-:-:S03]  /*d560*/  IMAD.X R73, RZ, RZ, R2, P1 ;  /* 0x000000ffff497224 */ /* 0x000fc600008e0602 */
[----:B-1---5:R-:W-:Y:S05]  /*d570*/  CALL.REL.NOINC `($_ZN7cutlass13device_kernelIN5flash19enable_sm80_to_sm89INS1_16FlashAttnBwdSm80INS1_25CollectiveMainloopBwdSm80ILi2ELi2EN4cute5tupleIJNS5_1CILi128EEES8_NS7_ILi64EEEEEENS_10bfloat16_tEfNS_4arch4Sm80ELb0ELb0ELb1ELb0ELb0ELb0ELb0ELb0ELi2ELi4ELi4ELi4ELb0EEENS1_21CollectiveEpilogueBwdISA_SB_SD_Li256ELb0ELb0ELi2EEENS1_19SingleTileSchedulerILb0ELb0ELb0ELi128EEEEEEEEEvNT_6ParamsE$_ZZN4cute6detail16composition_implINS_5tupleIJNS_1CILi8EEENS3_ILi2EEES5_S5_S4_S5_EEENS2_IJNS3_ILi1EEEiiiNS3_ILi72EEENS3_ILi512EEEEEENS3_ILi4EEENS3_ILi16EEEEEDaRKT_RKT0_RKT1_RKT2_ENKUlRKT_T0_E_clINS2_IJNS2_IJEEESV_SB_S7_EEENS_17integral_constantIiLi2EEEEEDaSR_SS_) ;  /* 0x00000d4000007944 */ /* 0x022fea0003c00000 */
[----:B-----5:R2:W-:Y:S04]  /*d580*/  STL [R1+0x1398], R2 ;  /* 0x0013980201007387 */ /* 0x0205e80000100800 */
[----:B------:R2:W-:Y:S04]  /*d590*/  STL.64 [R1+0x1390], R72 ;  /* 0x0013904801007387 */ /* 0x0005e80000100a00 */
[----:B------:R2:W5:Y:S01]  /*d5a0*/  LDL R6, [R52+0x8] ;  /* 0x0000080034067983 */ /* 0x0005620000100800 */
[----:B------:R-:W-:Y:S02]  /*d5b0*/  IADD3 R10, R15, 0x18, RZ ;  /* 0x000000180f0a7810 */ /* 0x000fe40007ffe0ff */
[----:B------:R-:W-:-:S02]  /*d5c0*/  MOV R94, 0xd5e0 ;  /* 0x0000d5e0005e7802 */ /* 0x000fc40000000f00 */
[----:B-12--5:R-:W-:Y:S05]  /*d5d0*/  CALL.REL.NOINC `($_ZN7cutlass13device_kernelIN5flash19enable_sm80_to_sm89INS1_16FlashAttnBwdSm80INS1_25CollectiveMainloopBwdSm80ILi2ELi2EN4cute5tupleIJNS5_1CILi128EEES8_NS7_ILi64EEEEEENS_10bfloat16_tEfNS_4arch4Sm80ELb0ELb0ELb1ELb0ELb0ELb0ELb0ELb0ELi2ELi4ELi4ELi4ELb0EEENS1_21CollectiveEpilogueBwdISA_SB_SD_Li256ELb0ELb0ELi2EEENS1_19SingleTileSchedulerILb0ELb0ELb0ELi128EEEEEEEEEvNT_6ParamsE$_ZZN4cute6detail16composition_implINS_5tupleIJNS_1CILi8EEENS3_ILi2EEES5_S5_S4_S5_EEENS2_IJNS3_ILi1EEEiiiNS3_ILi72EEENS3_ILi512EEEEEENS3_ILi4EEENS3_ILi16EEEEEDaRKT_RKT0_RKT1_RKT2_ENKUlRKT_T0_E_clINS2_IJNS2_IJS5_EEENS2_IJiEEES5_S7_EEENS_17integral_constantIiLi3EEEEEDaSR_SS_) ;  /* 0x00000db000007944 */ /* 0x026fea0003c00000 */
[----:B------:R-:W2:Y:S01]  /*d5e0*/  LDL.64 R72, [R1+0x1390] ;  /* 0x0013900001487983 */ /* 0x000ea20000100a00 */
[----:B------:R-:W-:-:S02]  /*d5f0*/  IADD3 R5, R15, 0x8, RZ ;  /* 0x000000080f057810 */ /* 0x000fc40007ffe0ff */
[----:B------:R-:W-:Y:S01]  /*d600*/  MOV R8, 0xd640 ;  /* 0x0000d64000087802 */ /* 0x000fe20000000f00 */
[----:B-----5:R3:W-:Y:S04]  /*d610*/  STL.64 [R1+0x1388], R2 ;  /* 0x0013880201007387 */ /* 0x0207e80000100a00 */
[----:B--2---:R3:W-:Y:S02]  /*d620*/  STL.64 [R1+0x1380], R72 ;  /* 0x0013804801007387 */ /* 0x0047e40000100a00 */
[----:B-1-3--:R-:W-:Y:S05]  /*d630*/  CALL.REL.NOINC `($_ZN7cutlass13device_kernelIN5flash19enable_sm80_to_sm89INS1_16FlashAttnBwdSm80INS1_25CollectiveMainloopBwdSm80ILi2ELi2EN4cute5tupleIJNS5_1CILi128EEES8_NS7_ILi64EEEEEENS_10bfloat16_tEfNS_4arch4Sm80ELb0ELb0ELb1ELb0ELb0ELb0ELb0ELb0ELi2ELi4ELi4ELi4ELb0EEENS1_21CollectiveEpilogueBwdISA_SB_SD_Li256ELb0ELb0ELi2EEENS1_19SingleTileSchedulerILb0ELb0ELb0ELi128EEEEEEEEEvNT_6ParamsE$_ZZN4cute6detail16composition_implINS_5tupleIJNS_1CILi8EEENS3_ILi2EEES5_S5_S4_S5_EEENS2_IJNS3_ILi1EEEiiiNS3_ILi72EEENS3_ILi512EEEEEENS3_ILi4EEENS3_ILi16EEEEEDaRKT_RKT0_RKT1_RKT2_ENKUlRKT_T0_E_clINS2_IJNS2_IJS5_S5_EEENS2_IJiiEEES7_S7_EEENS_17integral_constantIiLi4EEEEEDaSR_SS_) ;  /* 0x00000e5000007944 */ /* 0x00afea0003c00000 */
[----:B-----5:R-:W-:Y:S01]  /*d640*/  IMAD.MOV.U32 R8, RZ, RZ, R3 ;  /* 0x000000ffff087224 */ /* 0x020fe200078e0003 */
[----:B------:R-:W-:Y:S02]  /*d650*/  MOV R3, R7 ;  /* 0x0000000700037202 */ /* 0x000fe40000000f00 */
[----:B------:R-:W-:Y:S02]  /*d660*/  MOV R6, 0xd680 ;  /* 0x0000d68000067802 */ /* 0x000fe40000000f00 */
[----:B-1----:R-:W-:Y:S05]  /*d670*/  CALL.REL.NOINC `($_ZN7cutlass13device_kernelIN5flash19enable_sm80_to_sm89INS1_16FlashAttnBwdSm80INS1_25CollectiveMainloopBwdSm80ILi2ELi2EN4cute5tupleIJNS5_1CILi128EEES8_NS7_ILi64EEEEEENS_10bfloat16_tEfNS_4arch4Sm80ELb0ELb0ELb1ELb0ELb0ELb0ELb0ELb0ELi2ELi4ELi4ELi4ELb0EEENS1_21CollectiveEpilogueBwdISA_SB_SD_Li256ELb0ELb0ELi2EEENS1_19SingleTileSchedulerILb0ELb0ELb0ELi128EEEEEEEEEvNT_6ParamsE$_ZN4cute5tupleIJNS0_IJNS_1CILi2EEES2_EEENS0_IJiiEEEEEC2ERKS3_RKS4_) ;  /* 0xffffd3d000007944 */ /* 0x002fea0003c3ffff */
[----:B------:R1:W5:Y:S01]  /*d680*/  LDL.64 R2, [R1+0x13b0] ;  /* 0x0013b00001027983 */ /* 0x0003620000100a00 */
[----:B------:R-:W-:-:S04]  /*d690*/  MOV R15, 0x0 ;  /* 0x00000000000f7802 */ /* 0x000fc80000000f00 */
[----:B------:R-:W-:Y:S05]  /*d6a0*/  RET.REL.NODEC R14 `(_ZN7cutlass13device_kernelIN5flash19enable_sm80_to_sm89INS1_16FlashAttnBwdSm80INS1_25CollectiveMainloopBwdSm80ILi2ELi2EN4cute5tupleIJNS5_1CILi128EEES8_NS7_ILi64EEEEEENS_10bfloat16_tEfNS_4arch4Sm80ELb0ELb0ELb1ELb0ELb0ELb0ELb0ELb0ELi2ELi4ELi4ELi4ELb0EEENS1_21CollectiveEpilogueBwdISA_SB_SD_Li256ELb0ELb0ELi2EEENS1_19SingleTileSchedulerILb0ELb0ELb0ELi128EEEEEEEEEvNT_6ParamsE) ;  /* 0xffff29500e007950 */ /* 0x000fea0003c3ffff */
        .type           $_ZN7cutlass13device_kernelIN5flash19enable_sm80_to_sm89INS1_16FlashAttnBwdSm80INS1_25CollectiveMainloopBwdSm80ILi2ELi2EN4cute5tupleIJNS5_1CILi128EEES8_NS7_ILi64EEEEEENS_10bfloat16_tEfNS_4arch4Sm80ELb0ELb0ELb1ELb0ELb0ELb0ELb0ELb0ELi2ELi4ELi4ELi4ELb0EEENS1_21CollectiveEpilogueBwdISA_SB_SD_Li256ELb0ELb0ELi2EEENS1_19SingleTileSchedulerILb0ELb0ELb0ELi128EEEEEEEEEvNT_6ParamsE$_ZZN4cute6detail16composition_implINS_5tupleIJNS_1CILi8EEENS3_ILi2EEES5_S5_S4_S5_EEENS2_IJNS3_ILi1EEEiiiNS3_ILi72EEENS3_ILi512EEEEEENS2_IJNS2_IJS5_S5_S5_EEES5_NS2_IJNS3_ILi4EEES5_EEEEEENS2_IJNS2_IJS7_S9_S4_EEENS3_ILi4096EEENS2_IJNS3_ILi16EEENS3_ILi8192EEEEEEEEEEEDaRKT_RKT0_RKT1_RKT2_ENKUlRKT_RKT0_E_clISB_SF_EEDaSZ_S12_,@function
        .size           $_ZN7cutlass13device_kernelIN5flash19enable_sm80_to_sm89INS1_16FlashAttnBwdSm80INS1_25CollectiveMainloopBwdSm80ILi2ELi2EN4cute5tupleIJNS5_1CILi128EEES8_NS7_ILi64EEEEEENS_10bfloat16_tEfNS_4arch4Sm80ELb0ELb0ELb1ELb0ELb0ELb0ELb0ELb0ELi2ELi4ELi4ELi4ELb0EEENS1_21CollectiveEpilogueBwdISA_SB_SD_Li256ELb0ELb0ELi2EEENS1_19SingleTileSchedulerILb0ELb0ELb0ELi128EEEEEEEEEvNT_6ParamsE$_ZZN4cute6detail16composition_implINS_5tupleIJNS_1CILi8EEENS3_ILi2EEES5_S5_S4_S5_EEENS2_IJNS3_ILi1EEEiiiNS3_ILi72EEENS3_ILi512EEEEEENS2_IJNS2_IJS5_S5_S5_EEES5_NS2_IJNS3_ILi4EEES5_EEEEEENS2_IJNS2_IJS7_S9_S4_EEENS3_ILi4096EEENS2_IJNS3_ILi16EEENS3_ILi8192EEEEEEEEEEEDaRKT_RKT0_RKT1_RKT2_ENKUlRKT_RKT0_E_clISB_SF_EEDaSZ_S12_,($_ZN7cutlass13device_kernelIN5flash19enable_sm80_to_sm89INS1_16FlashAttnBwdSm80INS1_25CollectiveMainloopBwdSm80ILi2ELi2EN4cute5tupleIJNS5_1CILi128EEES8_NS7_ILi64EEEEEENS_10bfloat16_tEfNS_4arch4Sm80ELb0ELb0ELb1ELb0ELb0ELb0ELb0ELb0ELi2ELi4ELi4ELi4ELb0EEENS1_21CollectiveEpilogueBwdISA_SB_SD_Li256ELb0ELb0ELi2EEENS1_19SingleTileSchedulerILb0ELb0ELb0ELi128EEEEEEEEEvNT_6ParamsE$_ZZN4cute6detail16composition_implINS_5tupleIJNS_1CILi8EEENS3_ILi2EEES5_S5_S4_S5_EEENS2_IJNS3_ILi1EEEiiiNS3_ILi72EEENS3_ILi512EEEEEENS2_IJNS2_IJS5_S5_S5_EEES5_NS2_IJNS3_ILi4EEES5_EEEEEENS2_IJNS2_IJS7_S9_S4_EEENS3_ILi4096EEENS2_IJNS3_ILi16EEENS3_ILi8192EEEEEEEEEEEDaRKT_RKT0_RKT1_RKT2_ENKUlRKT_RKT0_E_clISD_SJ_EEDaSZ_S12_ - $_ZN7cutlass13device_kernelIN5flash19enable_sm80_to_sm89INS1_16FlashAttnBwdSm80INS1_25CollectiveMainloopBwdSm80ILi2ELi2EN4cute5tupleIJNS5_1CILi128EEES8_NS7_ILi64EEEEEENS_10bfloat16_tEfNS_4arch4Sm80ELb0ELb0ELb1ELb0ELb0ELb0ELb0ELb0ELi2ELi4ELi4ELi4ELb0EEENS1_21CollectiveEpilogueBwdISA_SB_SD_Li256ELb0ELb0ELi2EEENS1_19SingleTileSchedulerILb0ELb0ELb0ELi128EEEEEEEEEvNT_6ParamsE$_ZZN4cute6detail16composition_implINS_5tupleIJNS_1CILi8EEENS3_ILi2EEES5_S5_S4_S5_EEENS2_IJNS3_ILi1EEEiiiNS3_ILi72EEENS3_ILi512EEEEEENS2_IJNS2_IJS5_S5_S5_EEES5_NS2_IJNS3_ILi4EEES5_EEEEEENS2_IJNS2_IJS7_S9_S4_EEENS3_ILi4096EEENS2_IJNS3_ILi16EEENS3_ILi8192EEEEEEEEEEEDaRKT_RKT0_RKT1_RKT2_ENKUlRKT_RKT0_E_clISB_SF_EEDaSZ_S12_)
$_ZN7cutlass13device_kernelIN5flash19enable_sm80_to_sm89INS1_16FlashAttnBwdSm80INS1_25CollectiveMainloopBwdSm80ILi2ELi2EN4cute5tupleIJNS5_1CILi128EEES8_NS7_ILi64EEEEEENS_10bfloat16_tEfNS_4arch4Sm80ELb0ELb0ELb1ELb0ELb0ELb0ELb0ELb0ELi2ELi4ELi4ELi4ELb0EEENS1_21CollectiveEpilogueBwdISA_SB_SD_Li256ELb0ELb0ELi2EEENS1_19SingleTileSchedulerILb0ELb0ELb0ELi128EEEEEEEEEvNT_6ParamsE$_ZZN4cute6detail16composition_implINS_5tupleIJNS_1CILi8EEENS3_ILi2EEES5_S5_S4_S5_EEENS2_IJNS3_ILi1EEEiiiNS3_ILi72EEENS3_ILi512EEEEEENS2_IJNS2_IJS5_S5_S5_EEES5_NS2_IJNS3_ILi4EEES5_EEEEEENS2_IJNS2_IJS7_S9_S4_EEENS3_ILi4096EEENS2_IJNS3_ILi16EEENS3_ILi8192EEEEEEEEEEEDaRKT_RKT0_RKT1_RKT2_ENKUlRKT_RKT0_E_clISB_SF_EEDaSZ_S12_:
[----:B------:R-:W-:Y:S01]  /*d6b0*/  IADD3 R94, R1, 0x1680, RZ ;  /* 0x00001680015e7810 */ /* 0x000fe20007ffe0ff */
[----:B------:R-:W-:Y:S01]  /*d6c0*/  IMAD.MOV.U32 R9, RZ, RZ, R13 ;  /* 0x000000ffff097224 */ /* 0x000fe200078e000d */
[----:B------:R-:W-:Y:S01]  /*d6d0*/  MOV R10, 0xd730 ;  /* 0x0000d730000a7802 */ /* 0x000fe20000000f00 */
[----:B------:R-:W-:Y:S01]  /*d6e0*/  IMAD.MOV.U32 R4, RZ, RZ, R68 ;  /* 0x000000ffff047224 */ /* 0x000fe200078e0044 */
[----:B------:R-:W-:Y:S01]  /*d6f0*/  IADD3 R94, R94, c[0x0][0x20], RZ ;  /* 0x000008005e5e7a10 */ /* 0x000fe20007ffe0ff */
[----:B------:R-:W-:-:S03]  /*d700*/  IMAD.MOV.U32 R5, RZ, RZ, R12 ;  /* 0x000000ffff057224 */ /* 0x000fc600078e000c */
[----:B------:R-:W-:Y:S02]  /*d710*/  IADD3 R95, R94, 0x4, RZ ;  /* 0x000000045e5f7810 */ /* 0x000fe40007ffe0ff */
[----:B------:R-:W-:Y:S05]  /*d720*/  CALL.REL.NOINC `($_ZN7cutlass13device_kernelIN5flash19enable_sm80_to_sm89INS1_16FlashAttnBwdSm80INS1_25CollectiveMainloopBwdSm80ILi2ELi2EN4cute5tupleIJNS5_1CILi128EEES8_NS7_ILi64EEEEEENS_10bfloat16_tEfNS_4arch4Sm80ELb0ELb0ELb1ELb0ELb0ELb0ELb0ELb0ELi2ELi4ELi4ELi4ELb0EEENS1_21CollectiveEpilogueBwdISA_SB_SD_Li256ELb0ELb0ELi2EEENS1_19SingleTileSchedulerILb0ELb0ELb0ELi128EEEEEEEEEvNT_6ParamsE$_ZZN4cute6detail16composition_implINS_5tupleIJNS_1CILi8EEENS3_ILi2EEES5_S5_S4_S5_EEENS2_IJNS3_ILi1EEEiiiNS3_ILi72EEENS3_ILi512EEEEEENS2_IJS5_S5_S5_EEENS2_IJS7_S9_S4_EEEEEDaRKT_RKT0_RKT1_RKT2_ENKUlRKT_RKT0_E_clIS5_S4_EEDaSR_SU_) ;  /* 0x0000092000007944 */ /* 0x000fea0003c00000 */
[----:B-----5:R-:W-:Y:S02]  /*d730*/  MOV R3, R2 ;  /* 0x0000000200037202 */ /* 0x020fe40000000f00 */
[----:B------:R-:W-:Y:S02]  /*d740*/  MOV R2, 0xd760 ;  /* 0x0000d76000027802 */ /* 0x000fe40000000f00 */
[----:B-1----:R-:W-:Y:S05]  /*d750*/  CALL.REL.NOINC `($_ZN7cutlass13device_kernelIN5flash19enable_sm80_to_sm89INS1_16FlashAttnBwdSm80INS1_25CollectiveMainloopBwdSm80ILi2ELi2EN4cute5tupleIJNS5_1CILi128EEES8_NS7_ILi64EEEEEENS_10bfloat16_tEfNS_4arch4Sm80ELb0ELb0ELb1ELb0ELb0ELb0ELb0ELb0ELi2ELi4ELi4ELi4ELb0EEENS1_21CollectiveEpilogueBwdISA_SB_SD_Li256ELb0ELb0ELi2EEENS1_19SingleTileSchedulerILb0ELb0ELb0ELi128EEEEEEEEEvNT_6ParamsE$_ZN4cute3eso3ESOILb1ELb0EJNS_1CILi1EEENS2_ILi512EEEiEEC2ERKS3_RKS4_RKi) ;  /* 0xffffa0b000007944 */ /* 0x002fea0003c3ffff */
[----:B------:R2:W5:Y:S01]  /*d760*/  LDL R2, [R1+0x1684] ;  /* 0x0016840001027983 */ /* 0x0005620000100800 */
[----:B------:R-:W-:-:S03]  /*d770*/  MOV R6, 0xd790 ;  /* 0x0000d79000067802 */ /* 0x000fc60000000f00 */
[----:B-12--5:R-:W-:Y:S05]  /*d780*/  CALL.REL.NOINC `($_ZN7cutlass13device_kernelIN5flash19enable_sm80_to_sm89INS1_16FlashAttnBwdSm80INS1_25CollectiveMainloopBwdSm80ILi2ELi2EN4cute5tupleIJNS5_1CILi128EEES8_NS7_ILi64EEEEEENS_10bfloat16_tEfNS_4arch4Sm80ELb0ELb0ELb1ELb0ELb0ELb0ELb0ELb0ELi2ELi4ELi4ELi4ELb0EEENS1_21CollectiveEpilogueBwdISA_SB_SD_Li256ELb0ELb0ELi2EEENS1_19SingleTileSchedulerILb0ELb0ELb0ELi128EEEEEEEEEvNT_6ParamsE$_ZN4cute5tupleIJNS0_IJNS_1CILi2EEES2_S2_EEENS0_IJNS1_ILi1EEENS1_ILi512EEEiEEEEEC2ERKS3_RKS6_) ;  /* 0xffffd31000007944 */ /* 0x026fea0003c3ffff */
[----:B------:R1:W5:Y:S01]  /*d790*/  LDL R93, [R1+0x1680] ;  /* 0x00168000015d7983 */ /* 0x0003620000100800 */
[----:B------:R-:W-:-:S04]  /*d7a0*/  MOV R99, 0x0 ;  /* 0x0000000000637802 */ /* 0x000fc80000000f00 */
[----:B------:R-:W-:Y:S05]  /*d7b0*/  RET.REL.NODEC R98 `(_ZN7cutlass13device_kernelIN5flash19enable_sm80_to_sm89INS1_16FlashAttnBwdSm80INS1_25CollectiveMainloopBwdSm80ILi2ELi2EN4cute5tupleIJNS5_1CILi128EEES8_NS7_ILi64EEEEEENS_10bfloat16_tEfNS_4arch4Sm80ELb0ELb0ELb1ELb0ELb0ELb0ELb0ELb0ELi2ELi4ELi4ELi4ELb0EEENS1_21CollectiveEpilogueBwdISA_SB_SD_Li256ELb0ELb0ELi2EEENS1_19SingleTileSchedulerILb0ELb0ELb0ELi128EEEEEEEEEvNT_6ParamsE) ;  /* 0xffff284062007950 */ /* 0x000fea0003c3ffff */
        .type           $_ZN7cutlass13device_kernelIN5flash19enable_sm80_to_sm89INS1_16FlashAttnBwdSm80INS1_25CollectiveMainloopBwdSm80ILi2ELi2EN4cute5tupleIJNS5_1CILi128EEES8_NS7_ILi64EEEEEENS_10bfloat16_tEfNS_4arch4Sm80ELb0ELb0ELb1ELb0ELb0ELb0ELb0ELb0ELi2ELi4ELi4ELi4ELb0EEENS1_21CollectiveEpilogueBwdISA_SB_SD_Li256ELb0ELb0ELi2EEENS1_19SingleTileSchedulerILb0ELb0ELb0ELi128EEEEEEEEEvNT_6ParamsE$_ZZN4cute6detail16composition_implINS_5tupleIJNS_1CILi8EEENS3_ILi2EEES5_S5_S4_S5_EEENS2_IJNS3_ILi1EEEiiiNS3_ILi72EEENS3_ILi512EEEEEENS2_IJNS2_IJS5_S5_S5_EEES5_NS2_IJNS3_ILi4EEES5_EEEEEENS2_IJNS2_IJS7_S9_S4_EEENS3_ILi4096EEENS2_IJNS3_ILi16EEENS3_ILi8192EEEEEEEEEEEDaRKT_RKT0_RKT1_RKT2_ENKUlRKT_RKT0_E_clISD_SJ_EEDaSZ_S12_,@function
        .size           $_ZN7cutlass13device_kernelIN5flash19enable_sm80_to_sm89INS1_16FlashAttnBwdSm80INS1_25CollectiveMainloopBwdSm80ILi2ELi2EN4cute5tupleIJNS5_1CILi128EEES8_NS7_ILi64EEEEEENS_10bfloat16_tEfNS_4arch4Sm80ELb0ELb0ELb1ELb0ELb0ELb0ELb0ELb0ELi2ELi4ELi4ELi4ELb0EEENS1_21CollectiveEpilogueBwdISA_SB_SD_Li256ELb0ELb0ELi2EEENS1_19SingleTileSchedulerILb0ELb0ELb0ELi128EEEEEEEEEvNT_6ParamsE$_ZZN4cute6detail16composition_implINS_5tupleIJNS_1CILi8EEENS3_ILi2EEES5_S5_S4_S5_EEENS2_IJNS3_ILi1EEEiiiNS3_ILi72EEENS3_ILi512EEEEEENS2_IJNS2_IJS5_S5_S5_EEES5_NS2_IJNS3_ILi4EEES5_EEEEEENS2_IJNS2_IJS7_S9_S4_EEENS3_ILi4096EEENS2_IJNS3_ILi16EEENS3_ILi8192EEEEEEEEEEEDaRKT_RKT0_RKT1_RKT2_ENKUlRKT_RKT0_E_clISD_SJ_EEDaSZ_S12_,($_ZN7cutlass13device_kernelIN5flash19enable_sm80_to_sm89INS1_16FlashAttnBwdSm80INS1_25CollectiveMainloopBwdSm80ILi2ELi2EN4cute5tupleIJNS5_1CILi128EEES8_NS7_ILi64EEEEEENS_10bfloat16_tEfNS_4arch4Sm80ELb0ELb0ELb1ELb0ELb0ELb0ELb0ELb0ELi2ELi4ELi4ELi4ELb0EEENS1_21CollectiveEpilogueBwdISA_SB_SD_Li256ELb0ELb0ELi2EEENS1_19SingleTileSchedulerILb0ELb0ELb0ELi128EEEEEEEEEvNT_6ParamsE$_ZZN4cute6detail16composition_implINS_5tupleIJNS_1CILi8EEENS3_ILi2EEES5_S5_S4_S5_EEENS2_IJNS3_ILi1EEEiiiNS3_ILi72EEENS3_ILi512EEEEEENS2_IJNS2_IJS5_S5_S5_EEES5_NS3_ILi4EEEEEENS2_IJNS2_IJS7_S9_S4_EEENS3_ILi4096EEENS3_ILi16EEEEEEEEDaRKT_RKT0_RKT1_RKT2_ENKUlRKT_RKT0_E_clISB_SE_EEDaSW_SZ_ - $_ZN7cutlass13device_kernelIN5flash19enable_sm80_to_sm89INS1_16FlashAttnBwdSm80INS1_25CollectiveMainloopBwdSm80ILi2ELi2EN4cute5tupleIJNS5_1CILi128EEES8_NS7_ILi64EEEEEENS_10bfloat16_tEfNS_4arch4Sm80ELb0ELb0ELb1ELb0ELb0ELb0ELb0ELb0ELi2ELi4ELi4ELi4ELb0EEENS1_21CollectiveEpilogueBwdISA_SB_SD_Li256ELb0ELb0ELi2EEENS1_19SingleTileSchedulerILb0ELb0ELb0ELi128EEEEEEEEEvNT_6ParamsE$_ZZN4cute6detail16composition_implINS_5tupleIJNS_1CILi8EEENS3_ILi2EEES5_S5_S4_S5_EEENS2_IJNS3_ILi1EEEiiiNS3_ILi72EEENS3_ILi512EEEEEENS2_IJNS2_IJS5_S5_S5_EEES5_NS2_IJNS3_ILi4EEES5_EEEEEENS2_IJNS2_IJS7_S9_S4_EEENS3_ILi4096EEENS2_IJNS3_ILi16EEENS3_ILi8192EEEEEEEEEEEDaRKT_RKT0_RKT1_RKT2_ENKUlRKT_RKT0_E_clISD_SJ_EEDaSZ_S12_)
$_ZN7cutlass13device_kernelIN5flash19enable_sm80_to_sm89INS1_16FlashAttnBwdSm80INS1_25CollectiveMainloopBwdSm80ILi2ELi2EN4cute5tupleIJNS5_1CILi128EEES8_NS7_ILi64EEEEEENS_10bfloat16_tEfNS_4arch4Sm80ELb0ELb0ELb1ELb0ELb0ELb0ELb0ELb0ELi2ELi4ELi4ELi4ELb0EEENS1_21CollectiveEpilogueBwdISA_SB_SD_Li256ELb0ELb0ELi2EEENS1_19SingleTileSchedulerILb0ELb0ELb0ELi128EEEEEEEEEvNT_6ParamsE$_ZZN4cute6detail16composition_implINS_5tupleIJNS_1CILi8EEENS3_ILi2EEES5_S5_S4_S5_EEENS2_IJNS3_ILi1EEEiiiNS3_ILi72EEENS3_ILi512EEEEEENS2_IJNS2_IJS5_S5_S5_EEES5_NS2_IJNS3_ILi4EEES5_EEEEEENS2_IJNS2_IJS7_S9_S4_EEENS3_ILi4096EEENS2_IJNS3_ILi16EEENS3_ILi8192EEEEEEEEEEEDaRKT_RKT0_RKT1_RKT2_ENKUlRKT_RKT0_E_clISD_SJ_EEDaSZ_S12_:
[----:B------:R-:W-:Y:S01]  /*d7c0*/  IADD3 R2, R1, 0x1680, RZ ;  /* 0x0000168001027810 */ /* 0x000fe20007ffe0ff */
[----:B------:R-:W-:Y:S01]  /*d7d0*/  IMAD.MOV.U32 R3, RZ, RZ, R12 ;  /* 0x000000ffff037224 */ /* 0x000fe200078e000c */
[----:B------:R-:W-:Y:S02]  /*d7e0*/  MOV R102, 0xd810 ;  /* 0x0000d81000667802 */ /* 0x000fe40000000f00 */
[----:B------:R-:W-:Y:S02]  /*d7f0*/  IADD3 R12, R2, c[0x0][0x20], RZ ;  /* 0x00000800020c7a10 */ /* 0x000fe40007ffe0ff */
[----:B------:R-:W-:Y:S05]  /*d800*/  CALL.REL.NOINC `($_ZN7cutlass13device_kernelIN5flash19enable_sm80_to_sm89INS1_16FlashAttnBwdSm80INS1_25CollectiveMainloopBwdSm80ILi2ELi2EN4cute5tupleIJNS5_1CILi128EEES8_NS7_ILi64EEEEEENS_10bfloat16_tEfNS_4arch4Sm80ELb0ELb0ELb1ELb0ELb0ELb0ELb0ELb0ELi2ELi4ELi4ELi4ELb0EEENS1_21CollectiveEpilogueBwdISA_SB_SD_Li256ELb0ELb0ELi2EEENS1_19SingleTileSchedulerILb0ELb0ELb0ELi128EEEEEEEEEvNT_6ParamsE$_ZZN4cute6detail16composition_implINS_5tupleIJNS_1CILi8EEENS3_ILi2EEES5_S5_S4_S5_EEENS2_IJNS3_ILi1EEEiiiNS3_ILi72EEENS3_ILi512EEEEEENS2_IJNS3_ILi4EEES5_EEENS2_IJNS3_ILi16EEENS3_ILi8192EEEEEEEEDaRKT_RKT0_RKT1_RKT2_ENKUlRKT_RKT0_E_clISB_SD_EEDaSU_SX_) ;  /* 0x000003a000007944 */ /* 0x000fea0003c00000 */
[----:B------:R-:W-:Y:S02]  /*d810*/  MOV R6, 0xd830 ;  /* 0x0000d83000067802 */ /* 0x000fe40000000f00 */
[----:B-1---5:R-:W-:Y:S05]  /*d820*/  CALL.REL.NOINC `($_ZN7cutlass13device_kernelIN5flash19enable_sm80_to_sm89INS1_16FlashAttnBwdSm80INS1_25CollectiveMainloopBwdSm80ILi2ELi2EN4cute5tupleIJNS5_1CILi128EEES8_NS7_ILi64EEEEEENS_10bfloat16_tEfNS_4arch4Sm80ELb0ELb0ELb1ELb0ELb0ELb0ELb0ELb0ELi2ELi4ELi4ELi4ELb0EEENS1_21CollectiveEpilogueBwdISA_SB_SD_Li256ELb0ELb0ELi2EEENS1_19SingleTileSchedulerILb0ELb0ELb0ELi128EEEEEEEEEvNT_6ParamsE$_ZN4cute3eso3ESOILb0ELb1EJNS_5tupleIJiiEEENS_1CILi8192EEEEEC2ERKS3_RKS5_) ;  /* 0xffff96c000007944 */ /* 0x022fea0003c3ffff */
[----:B-1----:R1:W5:Y:S01]  /*d830*/  LDL.64 R2, [R1+0x1680] ;  /* 0x0016800001027983 */ /* 0x0023620000100a00 */
[----:B------:R-:W-:-:S03]  /*d840*/  MOV R8, 0xd860 ;  /* 0x0000d86000087802 */ /* 0x000fc60000000f00 */
[----:B-1---5:R-:W-:Y:S05]  /*d850*/  CALL.REL.NOINC `($_ZN7cutlass13device_kernelIN5flash19enable_sm80_to_sm89INS1_16FlashAttnBwdSm80INS1_25CollectiveMainloopBwdSm80ILi2ELi2EN4cute5tupleIJNS5_1CILi128EEES8_NS7_ILi64EEEEEENS_10bfloat16_tEfNS_4arch4Sm80ELb0ELb0ELb1ELb0ELb0ELb0ELb0ELb0ELi2ELi4ELi4ELi4ELb0EEENS1_21CollectiveEpilogueBwdISA_SB_SD_Li256ELb0ELb0ELi2EEENS1_19SingleTileSchedulerILb0ELb0ELb0ELi128EEEEEEEEEvNT_6ParamsE$_ZN4cute5tupleIJNS0_IJNS0_IJNS_1CILi2EEES2_EEES2_EEENS0_IJNS0_IJiiEEENS1_ILi8192EEEEEEEEC2ERKS4_RKS7_) ;  /* 0xffffcd1000007944 */ /* 0x022fea0003c3ffff */
[----:B-1----:R1:W5:Y:S01]  /*d860*/  LDL.64 R2, [R1+0x1680] ;  /* 0x0016800001027983 */ /* 0x0023620000100a00 */
[----:B------:R-:W-:-:S04]  /*d870*/  MOV R99, 0x0 ;  /* 0x0000000000637802 */ /* 0x000fc80000000f00 */
[----:B------:R-:W-:Y:S05]  /*d880*/  RET.REL.NODEC R98 `(_ZN7cutlass13device_kernelIN5flash19enable_sm80_to_sm89INS1_16FlashAttnBwdSm80INS1_25CollectiveMainloopBwdSm80ILi2ELi2EN4cute5tupleIJNS5_1CILi128EEES8_NS7_ILi64EEEEEENS_10bfloat16_tEfNS_4arch4Sm80ELb0ELb0ELb1ELb0ELb0ELb0ELb0ELb0ELi2ELi4ELi4ELi4ELb0EEENS1_21CollectiveEpilogueBwdISA_SB_SD_Li256ELb0ELb0ELi2EEENS1_19SingleTileSchedulerILb0ELb0ELb0ELi128EEEEEEEEEvNT_6ParamsE) ;  /* 0xffff277062007950 */ /* 0x000fea0003c3ffff */
        .type           $_ZN7cutlass13device_kernelIN5flash19enable_sm80_to_sm89INS1_16FlashAttnBwdSm80INS1_25CollectiveMainloopBwdSm80ILi2ELi2EN4cute5tupleIJNS5_1CILi128EEES8_NS7_ILi64EEEEEENS_10bfloat16_tEfNS_4arch4Sm80ELb0ELb0ELb1ELb0ELb0ELb0ELb0ELb0ELi2ELi4ELi4ELi4ELb0EEENS1_21CollectiveEpilogueBwdISA_SB_SD_Li256ELb0ELb0ELi2EEENS1_19SingleTileSchedulerILb0ELb0ELb0ELi128EEEEEEEEEvNT_6ParamsE$_ZZN4cute6detail16composition_implINS_5tupleIJNS_1CILi8EEENS3_ILi2EEES5_S5_S4_S5_EEENS2_IJNS3_ILi1EEEiiiNS3_ILi72EEENS3_ILi512EEEEEENS2_IJNS2_IJS5_S5_S5_EEES5_NS3_ILi4EEEEEENS2_IJNS2_IJS7_S9_S4_EEENS3_ILi4096EEENS3_ILi16EEEEEEEEDaRKT_RKT0_RKT1_RKT2_ENKUlRKT_RKT0_E_clISB_SE_EEDaSW_SZ_,@function
        .size           $_ZN7cutlass13device_kernelIN5flash19enable_sm80_to_sm89INS1_16FlashAttnBwdSm80INS1_25CollectiveMainloopBwdSm80ILi2ELi2EN4cute5tupleIJNS5_1CILi128EEES8_NS7_ILi64EEEEEENS_10bfloat16_tEfNS_4arch4Sm80ELb0ELb0ELb1ELb0ELb0ELb0ELb0ELb0ELi2ELi4ELi4ELi4ELb0EEENS1_21CollectiveEpilogueBwdISA_SB_SD_Li256ELb0ELb0ELi2EEENS1_19SingleTileSchedulerILb0ELb0ELb0ELi128EEEEEEEEEvNT_6ParamsE$_ZZN4cute6detail16composition_implINS_5tupleIJNS_1CILi8EEENS3_ILi2EEES5_S5_S4_S5_EEENS2_IJNS3_ILi1EEEiiiNS3_ILi72EEENS3_ILi512EEEEEENS2_IJNS2_IJS5_S5_S5_EEES5_NS3_ILi4EEEEEENS2_IJNS2_IJS7_S9_S4_EEENS3_ILi4096EEENS3_ILi16EEEEEEEEDaRKT_RKT0_RKT1_RKT2_ENKUlRKT_RKT0_E_clISB_SE_EEDaSW_SZ_,($_ZN7cutlass13device_kernelIN5flash19enable_sm80_to_sm89INS1_16FlashAttnBwdSm80INS1_25CollectiveMainloopBwdSm80ILi2ELi2EN4cute5tupleIJNS5_1CILi128EEES8_NS7_ILi64EEEEEENS_10bfloat16_tEfNS_4arch4Sm80ELb0ELb0ELb1ELb0ELb0ELb0ELb0ELb0ELi2ELi4ELi4ELi4ELb0EEENS1_21CollectiveEpilogueBwdISA_SB_SD_Li256ELb0ELb0ELi2EEENS1_19SingleTileSchedulerILb0ELb0ELb0ELi128EEEEEEEEEvNT_6ParamsE$_ZZN4cute6detail16composition_implINS_5tupleIJNS_1CILi8EEENS3_ILi2EEES5_S5_S4_S5_EEENS2_IJNS3_ILi1EEEiiiNS3_ILi72EEENS3_ILi512EEEEEENS2_IJNS2_IJS5_S5_S5_EEES5_NS3_ILi4EEEEEENS2_IJNS2_IJS7_S9_S4_EEENS3_ILi4096EEENS3_ILi16EEEEEEEEDaRKT_RKT0_RKT1_RKT2_ENKUlRKT_RKT0_E_clISC_SG_EEDaSW_SZ_ - $_ZN7cutlass13device_kernelIN5flash19enable_sm80_to_sm89INS1_16FlashAttnBwdSm80INS1_25CollectiveMainloopBwdSm80ILi2ELi2EN4cute5tupleIJNS5_1CILi128EEES8_NS7_ILi64EEEEEENS_10bfloat16_tEfNS_4arch4Sm80ELb0ELb0ELb1ELb0ELb0ELb0ELb0ELb0ELi2ELi4ELi4ELi4ELb0EEENS1_21CollectiveEpilogueBwdISA_SB_SD_Li256ELb0ELb0ELi2EEENS1_19SingleTileSchedulerILb0ELb0ELb0ELi128EEEEEEEEEvNT_6ParamsE$_ZZN4cute6detail16composition_implINS_5tupleIJNS_1CILi8EEENS3_ILi2EEES5_S5_S4_S5_EEENS2_IJNS3_ILi1EEEiiiNS3_ILi72EEENS3_ILi512EEEEEENS2_IJNS2_IJS5_S5_S5_EEES5_NS3_ILi4EEEEEENS2_IJNS2_IJS7_S9_S4_EEENS3_ILi4096EEENS3_ILi16EEEEEEEEDaRKT_RKT0_RKT1_RKT2_ENKUlRKT_RKT0_E_clISB_SE_EEDaSW_SZ_)
$_ZN7cutlass13device_kernelIN5flash19enable_sm80_to_sm89INS1_16FlashAttnBwdSm80INS1_25CollectiveMainloopBwdSm80ILi2ELi2EN4cute5tupleIJNS5_1CILi128EEES8_NS7_ILi64EEEEEENS_10bfloat16_tEfNS_4arch4Sm80ELb0ELb0ELb1ELb0ELb0ELb0ELb0ELb0ELi2ELi4ELi4ELi4ELb0EEENS1_21CollectiveEpilogueBwdISA_SB_SD_Li256ELb0ELb0ELi2EEENS1_19SingleTileSchedulerILb0ELb0ELb0ELi128EEEEEEEEEvNT_6ParamsE$_ZZN4cute6detail16composition_implINS_5tupleIJNS_1CILi8EEENS3_ILi2EEES5_S5_S4_S5_EEENS2_IJNS3_ILi1EEEiiiNS3_ILi72EEENS3_ILi512EEEEEENS2_IJNS2_IJS5_S5_S5_EEES5_NS3_ILi4EEEEEENS2_IJNS2_IJS7_S9_S4_EEENS3_ILi4096EEENS3_ILi16EEEEEEEEDaRKT_RKT0_RKT1_RKT2_ENKUlRKT_RKT0_E_clISB_SE_EEDaSW_SZ_:
[----:B------:R-:W-:Y:S01]  /*d890*/  IADD3 R39, R1, 0x1380, RZ ;  /* 0x0000138001277810 */ /* 0x000fe20007ffe0ff */
[----:B------:R-:W-:Y:S01]  /*d8a0*/  IMAD.MOV.U32 R4, RZ, RZ, R68 ;  /* 0x000000ffff047224 */ /* 0x000fe200078e0044 */
[----:B------:R-:W-:Y:S02]  /*d8b0*/  MOV R10, 0xd8f0 ;  /* 0x0000d8f0000a7802 */ /* 0x000fe40000000f00 */
[----:B------:R-:W-:-:S04]  /*d8c0*/  IADD3 R39, R39, c[0x0][0x20], RZ ;  /* 0x0000080027277a10 */ /* 0x000fc80007ffe0ff */
[----:B------:R-:W-:Y:S02]  /*d8d0*/  IADD3 R69, R39, 0x4, RZ ;  /* 0x0000000427457810 */ /* 0x000fe40007ffe0ff */
[----:B------:R-:W-:Y:S05]  /*d8e0*/  CALL.REL.NOINC `($_ZN7cutlass13device_kernelIN5flash19enable_sm80_to_sm89INS1_16FlashAttnBwdSm80INS1_25CollectiveMainloopBwdSm80ILi2ELi2EN4cute5tupleIJNS5_1CILi128EEES8_NS7_ILi64EEEEEENS_10bfloat16_tEfNS_4arch4Sm80ELb0ELb0ELb1ELb0ELb0ELb0ELb0ELb0ELi2ELi4ELi4ELi4ELb0EEENS1_21CollectiveEpilogueBwdISA_SB_SD_Li256ELb0ELb0ELi2EEENS1_19SingleTileSchedulerILb0ELb0ELb0ELi128EEEEEEEEEvNT_6ParamsE$_ZZN4cute6detail16composition_implINS_5tupleIJNS_1CILi8EEENS3_ILi2EEES5_S5_S4_S5_EEENS2_IJNS3_ILi1EEEiiiNS3_ILi72EEENS3_ILi512EEEEEENS2_IJS5_S5_S5_EEENS2_IJS7_S9_S4_EEEEEDaRKT_RKT0_RKT1_RKT2_ENKUlRKT_RKT0_E_clIS5_S4_EEDaSR_SU_) ;  /* 0x0000076000007944 */ /* 0x000fea0003c00000 */
[----:B-----5:R-:W-:Y:S01]  /*d8f0*/  MOV R3, R2 ;  /* 0x0000000200037202 */ /* 0x020fe20000000f00 */
[----:B------:R-:W-:Y:S01]  /*d900*/  IMAD.MOV.U32 R95, RZ, RZ, R69 ;  /* 0x000000ffff5f7224 */ /* 0x000fe200078e0045 */
[----:B------:R-:W-:Y:S02]  /*d910*/  MOV R2, 0xd930 ;  /* 0x0000d93000027802 */ /* 0x000fe40000000f00 */
[----:B-1----:R-:W-:Y:S05]  /*d920*/  CALL.REL.NOINC `($_ZN7cutlass13device_kernelIN5flash19enable_sm80_to_sm89INS1_16FlashAttnBwdSm80INS1_25CollectiveMainloopBwdSm80ILi2ELi2EN4cute5tupleIJNS5_1CILi128EEES8_NS7_ILi64EEEEEENS_10bfloat16_tEfNS_4arch4Sm80ELb0ELb0ELb1ELb0ELb0ELb0ELb0ELb0ELi2ELi4ELi4ELi4ELb0EEENS1_21CollectiveEpilogueBwdISA_SB_SD_Li256ELb0ELb0ELi2EEENS1_19SingleTileSchedulerILb0ELb0ELb0ELi128EEEEEEEEEvNT_6ParamsE$_ZN4cute3eso3ESOILb1ELb0EJNS_1CILi1EEENS2_ILi512EEEiEEC2ERKS3_RKS4_RKi) ;  /* 0xffff9ee000007944 */ /* 0x002fea0003c3ffff */
[----:B------:R2:W5:Y:S01]  /*d930*/  LDL R2, [R1+0x1384] ;  /* 0x0013840001027983 */ /* 0x0005620000100800 */
[----:B------:R-:W-:Y:S02]  /*d940*/  MOV R94, R39 ;  /* 0x00000027005e7202 */ /* 0x000fe40000000f00 */
[----:B------:R-:W-:Y:S02]  /*d950*/  MOV R6, 0xd970 ;  /* 0x0000d97000067802 */ /* 0x000fe40000000f00 */
[----:B-12--5:R-:W-:Y:S05]  /*d960*/  CALL.REL.NOINC `($_ZN7cutlass13device_kernelIN5flash19enable_sm80_to_sm89INS1_16FlashAttnBwdSm80INS1_25CollectiveMainloopBwdSm80ILi2ELi2EN4cute5tupleIJNS5_1CILi128EEES8_NS7_ILi64EEEEEENS_10bfloat16_tEfNS_4arch4Sm80ELb0ELb0ELb1ELb0ELb0ELb0ELb0ELb0ELi2ELi4ELi4ELi4ELb0EEENS1_21CollectiveEpilogueBwdISA_SB_SD_Li256ELb0ELb0ELi2EEENS1_19SingleTileSchedulerILb0ELb0ELb0ELi128EEEEEEEEEvNT_6ParamsE$_ZN4cute5tupleIJNS0_IJNS_1CILi2EEES2_S2_EEENS0_IJNS1_ILi1EEENS1_ILi512EEEiEEEEEC2ERKS3_RKS6_) ;  /* 0xffffd13000007944 */ /* 0x026fea0003c3ffff */
[----:B------:R1:W5:Y:S01]  /*d970*/  LDL R39, [R1+0x1380] ;  /* 0x0013800001277983 */ /* 0x0003620000100800 */
[----:B------:R-:W-:-:S04]  /*d980*/  MOV R73, 0x0 ;  /* 0x0000000000497802 */ /* 0x000fc80000000f00 */
[----:B------:R-:W-:Y:S05]  /*d990*/  RET.REL.NODEC R72 `(_ZN7cutlass13device_kernelIN5flash19enable_sm80_to_sm89INS1_16FlashAttnBwdSm80INS1_25CollectiveMainloopBwdSm80ILi2ELi2EN4cute5tupleIJNS5_1CILi128EEES8_NS7_ILi64EEEEEENS_10bfloat16_tEfNS_4arch4Sm80ELb0ELb0ELb1ELb0ELb0ELb0ELb0ELb0ELi2ELi4ELi4ELi4ELb0EEENS1_21CollectiveEpilogueBwdISA_SB_SD_Li256ELb0ELb0ELi2EEENS1_19SingleTileSchedulerILb0ELb0ELb0ELi128EEEEEEEEEvNT_6ParamsE) ;  /* 0xffff266048007950 */ /* 0x000fea0003c3ffff */
        .type           $_ZN7cutlass13device_kernelIN5flash19enable_sm80_to_sm89INS1_16FlashAttnBwdSm80INS1_25CollectiveMainloopBwdSm80ILi2ELi2EN4cute5tupleIJNS5_1CILi128EEES8_NS7_ILi64EEEEEENS_10bfloat16_tEfNS_4arch4Sm80ELb0ELb0ELb1ELb0ELb0ELb0ELb0ELb0ELi2ELi4ELi4ELi4ELb0EEENS1_21CollectiveEpilogueBwdISA_SB_SD_Li256ELb0ELb0ELi2EEENS1_19SingleTileSchedulerILb0ELb0ELb0ELi128EEEEEEEEEvNT_6ParamsE$_ZZN4cute6detail16composition_implINS_5tupleIJNS_1CILi8EEENS3_ILi2EEES5_S5_S4_S5_EEENS2_IJNS3_ILi1EEEiiiNS3_ILi72EEENS3_ILi512EEEEEENS2_IJNS2_IJS5_S5_S5_EEES5_NS3_ILi4EEEEEENS2_IJNS2_IJS7_S9_S4_EEENS3_ILi4096EEENS3_ILi16EEEEEEEEDaRKT_RKT0_RKT1_RKT2_ENKUlRKT_RKT0_E_clISC_SG_EEDaSW_SZ_,@function
        .size           $_ZN7cutlass13device_kernelIN5flash19enable_sm80_to_sm89INS1_16FlashAttnBwdSm80INS1_25CollectiveMainloopBwdSm80ILi2ELi2EN4cute5tupleIJNS5_1CILi128EEES8_NS7_ILi64EEEEEENS_10bfloat16_tEfNS_4arch4Sm80ELb0ELb0ELb1ELb0ELb0ELb0ELb0ELb0ELi2ELi4ELi4ELi4ELb0EEENS1_21CollectiveEpilogueBwdISA_SB_SD_Li256ELb0ELb0ELi2EEENS1_19SingleTileSchedulerILb0ELb0ELb0ELi128EEEEEEEEEvNT_6ParamsE$_ZZN4cute6detail16composition_implINS_5tupleIJNS_1CILi8EEENS3_ILi2EEES5_S5_S4_S5_EEENS2_IJNS3_ILi1EEEiiiNS3_ILi72EEENS3_ILi512EEEEEENS2_IJNS2_IJS5_S5_S5_EEES5_NS3_ILi4EEEEEENS2_IJNS2_IJS7_S9_S4_EEENS3_ILi4096EEENS3_ILi16EEEEEEEEDaRKT_RKT0_RKT1_RKT2_ENKUlRKT_RKT0_E_clISC_SG_EEDaSW_SZ_,($_ZN7cutlass13device_kernelIN5flash19enable_sm80_to_sm89INS1_16FlashAttnBwdSm80INS1_25CollectiveMainloopBwdSm80ILi2ELi2EN4cute5tupleIJNS5_1CILi128EEES8_NS7_ILi64EEEEEENS_10bfloat16_tEfNS_4arch4Sm80ELb0ELb0ELb1ELb0ELb0ELb0ELb0ELb0ELi2ELi4ELi4ELi4ELb0EEENS1_21CollectiveEpilogueBwdISA_SB_SD_Li256ELb0ELb0ELi2EEENS1_19SingleTileSchedulerILb0ELb0ELb0ELi128EEEEEEEEEvNT_6ParamsE$_ZZN4cute6detail16composition_implINS_5tupleIJNS_1CILi8EEENS3_ILi2EEES5_S5_S4_S5_EEENS2_IJNS3_ILi1EEEiiiNS3_ILi72EEENS3_ILi512EEEEEENS2_IJNS3_ILi4EEES5_EEENS2_IJNS3_ILi16EEENS3_ILi8192EEEEEEEEDaRKT_RKT0_RKT1_RKT2_ENKUlRKT_RKT0_E_clISB_SD_EEDaSU_SX_ - $_ZN7cutlass13device_kernelIN5flash19enable_sm80_to_sm89INS1_16FlashAttnBwdSm80INS1_25CollectiveMainloopBwdSm80ILi2ELi2EN4cute5tupleIJNS5_1CILi128EEES8_NS7_ILi64EEEEEENS_10bfloat16_tEfNS_4arch4Sm80ELb0ELb0ELb1ELb0ELb0ELb0ELb0ELb0ELi2ELi4ELi4ELi4ELb0EEENS1_21CollectiveEpilogueBwdISA_SB_SD_Li256ELb0ELb0ELi2EEENS1_19SingleTileSchedulerILb0ELb0ELb0ELi128EEEEEEEEEvNT_6ParamsE$_ZZN4cute6detail16composition_implINS_5tupleIJNS_1CILi8EEENS3_ILi2EEES5_S5_S4_S5_EEENS2_IJNS3_ILi1EEEiiiNS3_ILi72EEENS3_ILi512EEEEEENS2_IJNS2_IJS5_S5_S5_EEES5_NS3_ILi4EEEEEENS2_IJNS2_IJS7_S9_S4_EEENS3_ILi4096EEENS3_ILi16EEEEEEEEDaRKT_RKT0_RKT1_RKT2_ENKUlRKT_RKT0_E_clISC_SG_EEDaSW_SZ_)
$_ZN7cutlass13device_kernelIN5flash19enable_sm80_to_sm89INS1_16FlashAttnBwdSm80INS1_25CollectiveMainloopBwdSm80ILi2ELi2EN4cute5tupleIJNS5_1CILi128EEES8_NS7_ILi64EEEEEENS_10bfloat16_tEfNS_4arch4Sm80ELb0ELb0ELb1ELb0ELb0ELb0ELb0ELb0ELi2ELi4ELi4ELi4ELb0EEENS1_21CollectiveEpilogueBwdISA_SB_SD_Li256ELb0ELb0ELi2EEENS1_19SingleTileSchedulerILb0ELb0ELb0ELi128EEEEEEEEEvNT_6ParamsE$_ZZN4cute6detail16composition_implINS_5tupleIJNS_1CILi8EEENS3_ILi2EEES5_S5_S4_S5_EEENS2_IJNS3_ILi1EEEiiiNS3_ILi72EEENS3_ILi512EEEEEENS2_IJNS2_IJS5_S5_S5_EEES5_NS3_ILi4EEEEEENS2_IJNS2_IJS7_S9_S4_EEENS3_ILi4096EEENS3_ILi16EEEEEEEEDaRKT_RKT0_RKT1_RKT2_ENKUlRKT_RKT0_E_clISC_SG_EEDaSW_SZ_:
[----:B------:R-:W-:Y:S01]  /*d9a0*/  IMAD.MOV.U32 R8, RZ, RZ, R68 ;  /* 0x000000ffff087224 */ /* 0x000fe200078e0044 */
[----:B------:R-:W-:Y:S01]  /*d9b0*/  IADD3 R74, R68, -c[0x0][0x20], RZ ;  /* 0x80000800444a7a10 */ /* 0x000fe20007ffe0ff */
        /* <DEDUP_REMOVED lines=31> */
        .type           $_ZN7cutlass13device_kernelIN5flash19enable_sm80_to_sm89INS1_16FlashAttnBwdSm80INS1_25CollectiveMainloopBwdSm80ILi2ELi2EN4cute5tupleIJNS5_1CILi128EEES8_NS7_ILi64EEEEEENS_10bfloat16_tEfNS_4arch4Sm80ELb0ELb0ELb1ELb0ELb0ELb0ELb0ELb0ELi2ELi4ELi4ELi4ELb0EEENS1_21CollectiveEpilogueBwdISA_SB_SD_Li256ELb0ELb0ELi2EEENS1_19SingleTileSchedulerILb0ELb0ELb0ELi128EEEEEEEEEvNT_6ParamsE$_ZZN4cute6detail16composition_implINS_5tupleIJNS_1CILi8EEENS3_ILi2EEES5_S5_S4_S5_EEENS2_IJNS3_ILi1EEEiiiNS3_ILi72EEENS3_ILi512EEEEEENS2_IJNS3_ILi4EEES5_EEENS2_IJNS3_ILi16EEENS3_ILi8192EEEEEEEEDaRKT_RKT0_RKT1_RKT2_ENKUlRKT_RKT0_E_clISB_SD_EEDaSU_SX_,@function
        .size           $_ZN7cutlass13device_kernelIN5flash19enable_sm80_to_sm89INS1_16FlashAttnBwdSm80INS1_25CollectiveMainloopBwdSm80ILi2ELi2EN4cute5tupleIJNS5_1CILi128EEES8_NS7_ILi64EEEEEENS_10bfloat16_tEfNS_4arch4Sm80ELb0ELb0ELb1ELb0ELb0ELb0ELb0ELb0ELi2ELi4ELi4ELi4ELb0EEENS1_21CollectiveEpilogueBwdISA_SB_SD_Li256ELb0ELb0ELi2EEENS1_19SingleTileSchedulerILb0ELb0ELb0ELi128EEEEEEEEEvNT_6ParamsE$_ZZN4cute6detail16composition_implINS_5tupleIJNS_1CILi8EEENS3_ILi2EEES5_S5_S4_S5_EEENS2_IJNS3_ILi1EEEiiiNS3_ILi72EEENS3_ILi512EEEEEENS2_IJNS3_ILi4EEES5_EEENS2_IJNS3_ILi16EEENS3_ILi8192EEEEEEEEDaRKT_RKT0_RKT1_RKT2_ENKUlRKT_RKT0_E_clISB_SD_EEDaSU_SX_,($_ZN7cutlass13device_kernelIN5flash19enable_sm80_to_sm89INS1_16FlashAttnBwdSm80INS1_25CollectiveMainloopBwdSm80ILi2ELi2EN4cute5tupleIJNS5_1CILi128EEES8_NS7_ILi64EEEEEENS_10bfloat16_tEfNS_4arch4Sm80ELb0ELb0ELb1ELb0ELb0ELb0ELb0ELb0ELi2ELi4ELi4ELi4ELb0EEENS1_21CollectiveEpilogueBwdISA_SB_SD_Li256ELb0ELb0ELi2EEENS1_19SingleTileSchedulerILb0ELb0ELb0ELi128EEEEEEEEEvNT_6ParamsE$_ZZN4cute6detail16composition_implINS_5tupleIJNS_1CILi8EEENS3_ILi2EEES5_S5_S4_S5_EEENS2_IJNS3_ILi1EEEiiiNS3_ILi72EEENS3_ILi512EEEEEENS2_IJS5_S5_EEENS2_IJS7_S4_EEEEEDaRKT_RKT0_RKT1_RKT2_ENKUlRKT_RKT0_E_clIS5_S4_EEDaSR_SU_ - $_ZN7cutlass13device_kernelIN5flash19enable_sm80_to_sm89INS1_16FlashAttnBwdSm80INS1_25CollectiveMainloopBwdSm80ILi2ELi2EN4cute5tupleIJNS5_1CILi128EEES8_NS7_ILi64EEEEEENS_10bfloat16_tEfNS_4arch4Sm80ELb0ELb0ELb1ELb0ELb0ELb0ELb0ELb0ELi2ELi4ELi4ELi4ELb0EEENS1_21CollectiveEpilogueBwdISA_SB_SD_Li256ELb0ELb0ELi2EEENS1_19SingleTileSchedulerILb0ELb0ELb0ELi128EEEEEEEEEvNT_6ParamsE$_ZZN4cute6detail16composition_implINS_5tupleIJNS_1CILi8EEENS3_ILi2EEES5_S5_S4_S5_EEENS2_IJNS3_ILi1EEEiiiNS3_ILi72EEENS3_ILi512EEEEEENS2_IJNS3_ILi4EEES5_EEENS2_IJNS3_ILi16EEENS3_ILi8192EEEEEEEEDaRKT_RKT0_RKT1_RKT2_ENKUlRKT_RKT0_E_clISB_SD_EEDaSU_SX_)
$_ZN7cutlass13device_kernelIN5flash19enable_sm80_to_sm89INS1_16FlashAttnBwdSm80INS1_25CollectiveMainloopBwdSm80ILi2ELi2EN4cute5tupleIJNS5_1CILi128EEES8_NS7_ILi64EEEEEENS_10bfloat16_tEfNS_4arch4Sm80ELb0ELb0ELb1ELb0ELb0ELb0ELb0ELb0ELi2ELi4ELi4ELi4ELb0EEENS1_21CollectiveEpilogueBwdISA_SB_SD_Li256ELb0ELb0ELi2EEENS1_19SingleTileSchedulerILb0ELb0ELb0ELi128EEEEEEEEEvNT_6ParamsE$_ZZN4cute6detail16composition_implINS_5tupleIJNS_1CILi8EEENS3_ILi2EEES5_S5_S4_S5_EEENS2_IJNS3_ILi1EEEiiiNS3_ILi72EEENS3_ILi512EEEEEENS2_IJNS3_ILi4EEES5_EEENS2_IJNS3_ILi16EEENS3_ILi8192EEEEEEEEDaRKT_RKT0_RKT1_RKT2_ENKUlRKT_RKT0_E_clISB_SD_EEDaSU_SX_:
        /* <DEDUP_REMOVED lines=35> */
        .type           $_ZN7cutlass13device_kernelIN5flash19enable_sm80_to_sm89INS1_16FlashAttnBwdSm80INS1_25CollectiveMainloopBwdSm80ILi2ELi2EN4cute5tupleIJNS5_1CILi128EEES8_NS7_ILi64EEEEEENS_10bfloat16_tEfNS_4arch4Sm80ELb0ELb0ELb1ELb0ELb0ELb0ELb0ELb0ELi2ELi4ELi4ELi4ELb0EEENS1_21CollectiveEpilogueBwdISA_SB_SD_Li256ELb0ELb0ELi2EEENS1_19SingleTileSchedulerILb0ELb0ELb0ELi128EEEEEEEEEvNT_6ParamsE$_ZZN4cute6detail16composition_implINS_5tupleIJNS_1CILi8EEENS3_ILi2EEES5_S5_S4_S5_EEENS2_IJNS3_ILi1EEEiiiNS3_ILi72EEENS3_ILi512EEEEEENS2_IJS5_S5_EEENS2_IJS7_S4_EEEEEDaRKT_RKT0_RKT1_RKT2_ENKUlRKT_RKT0_E_clIS5_S4_EEDaSR_SU_,@function
        .size           $_ZN7cutlass13device_kernelIN5flash19enable_sm80_to_sm89INS1_16FlashAttnBwdSm80INS1_25CollectiveMainloopBwdSm80ILi2ELi2EN4cute5tupleIJNS5_1CILi128EEES8_NS7_ILi64EEEEEENS_10bfloat16_tEfNS_4arch4Sm80ELb0ELb0ELb1ELb0ELb0ELb0ELb0ELb0ELi2ELi4ELi4ELi4ELb0EEENS1_21CollectiveEpilogueBwdISA_SB_SD_Li256ELb0ELb0ELi2EEENS1_19SingleTileSchedulerILb0ELb0ELb0ELi128EEEEEEEEEvNT_6ParamsE$_ZZN4cute6detail16composition_implINS_5tupleIJNS_1CILi8EEENS3_ILi2EEES5_S5_S4_S5_EEENS2_IJNS3_ILi1EEEiiiNS3_ILi72EEENS3_ILi512EEEEEENS2_IJS5_S5_EEENS2_IJS7_S4_EEEEEDaRKT_RKT0_RKT1_RKT2_ENKUlRKT_RKT0_E_clIS5_S4_EEDaSR_SU_,($_ZN7cutlass13device_kernelIN5flash19enable_sm80_to_sm89INS1_16FlashAttnBwdSm80INS1_25CollectiveMainloopBwdSm80ILi2ELi2EN4cute5tupleIJNS5_1CILi128EEES8_NS7_ILi64EEEEEENS_10bfloat16_tEfNS_4arch4Sm80ELb0ELb0ELb1ELb0ELb0ELb0ELb0ELb0ELi2ELi4ELi4ELi4ELb0EEENS1_21CollectiveEpilogueBwdISA_SB_SD_Li256ELb0ELb0ELi2EEENS1_19SingleTileSchedulerILb0ELb0ELb0ELi128EEEEEEEEEvNT_6ParamsE$_ZZN4cute6detail16composition_implINS_5tupleIJNS_1CILi8EEENS3_ILi2EEES5_S5_S4_S5_EEENS2_IJNS3_ILi1EEEiiiNS3_ILi72EEENS3_ILi512EEEEEENS2_IJS5_S5_S5_EEENS2_IJS7_S9_S4_EEEEEDaRKT_RKT0_RKT1_RKT2_ENKUlRKT_RKT0_E_clIS5_S4_EEDaSR_SU_ - $_ZN7cutlass13device_kernelIN5flash19enable_sm80_to_sm89INS1_16FlashAttnBwdSm80INS1_25CollectiveMainloopBwdSm80ILi2ELi2EN4cute5tupleIJNS5_1CILi128EEES8_NS7_ILi64EEEEEENS_10bfloat16_tEfNS_4arch4Sm80ELb0ELb0ELb1ELb0ELb0ELb0ELb0ELb0ELi2ELi4ELi4ELi4ELb0EEENS1_21CollectiveEpilogueBwdISA_SB_SD_Li256ELb0ELb0ELi2EEENS1_19SingleTileSchedulerILb0ELb0ELb0ELi128EEEEEEEEEvNT_6ParamsE$_ZZN4cute6detail16composition_implINS_5tupleIJNS_1CILi8EEENS3_ILi2EEES5_S5_S4_S5_EEENS2_IJNS3_ILi1EEEiiiNS3_ILi72EEENS3_ILi512EEEEEENS2_IJS5_S5_EEENS2_IJS7_S4_EEEEEDaRKT_RKT0_RKT1_RKT2_ENKUlRKT_RKT0_E_clIS5_S4_EEDaSR_SU_)
$_ZN7cutlass13device_kernelIN5flash19enable_sm80_to_sm89INS1_16FlashAttnBwdSm80INS1_25CollectiveMainloopBwdSm80ILi2ELi2EN4cute5tupleIJNS5_1CILi128EEES8_NS7_ILi64EEEEEENS_10bfloat16_tEfNS_4arch4Sm80ELb0ELb0ELb1ELb0ELb0ELb0ELb0ELb0ELi2ELi4ELi4ELi4ELb0EEENS1_21CollectiveEpilogueBwdISA_SB_SD_Li256ELb0ELb0ELi2EEENS1_19SingleTileSchedulerILb0ELb0ELb0ELi128EEEEEEEEEvNT_6ParamsE$_ZZN4cute6detail16composition_implINS_5tupleIJNS_1CILi8EEENS3_ILi2EEES5_S5_S4_S5_EEENS2_IJNS3_ILi1EEEiiiNS3_ILi72EEENS3_ILi512EEEEEENS2_IJS5_S5_EEENS2_IJS7_S4_EEEEEDaRKT_RKT0_RKT1_RKT2_ENKUlRKT_RKT0_E_clIS5_S4_EEDaSR_SU_:
[----:B------:R-:W-:Y:S01]  /*dde0*/  IADD3 R3, R14, -c[0x0][0x20], RZ ;  /* 0x800008000e037a10 */ /* 0x000fe20007ffe0ff */
[----:B------:R-:W-:Y:S02]  /*ddf0*/  IMAD.MOV.U32 R8, RZ, RZ, R6 ;  /* 0x000000ffff087224 */ /* 0x000fe400078e0006 */
[----:B------:R-:W-:Y:S02]  /*de00*/  IMAD.MOV.U32 R9, RZ, RZ, R15 ;  /* 0x000000ffff097224 */ /* 0x000fe400078e000f */
[----:B------:R-:W-:Y:S02]  /*de10*/  IMAD.MOV.U32 R80, RZ, RZ, R14 ;  /* 0x000000ffff507224 */ /* 0x000fe400078e000e */
[----:B------:R-:W-:Y:S01]  /*de20*/  IMAD.MOV.U32 R81, RZ, RZ, R7 ;  /* 0x000000ffff517224 */ /* 0x000fe200078e0007 */
[----:B------:R1:W-:Y:S04]  /*de30*/  STL.64 [R1+0x13b8], R8 ;  /* 0x0013b80801007387 */ /* 0x0003e80000100a00 */
[----:B------:R1:W-:Y:S04]  /*de40*/  STL.64 [R1+0x13c0], R80 ;  /* 0x0013c05001007387 */ /* 0x0003e80000100a00 */
[----:B------:R-:W5:Y:S01]  /*de50*/  LDL R3, [R3] ;  /* 0x0000000003037983 */ /* 0x000f620000100800 */
[----:B------:R-:W-:-:S02]  /*de60*/  IADD3 R5, R1, 0x1388, RZ ;  /* 0x0000138801057810 */ /* 0x000fc40007ffe0ff */
[----:B------:R-:W-:Y:S02]  /*de70*/  MOV R6, 0xdee0 ;  /* 0x0000dee000067802 */ /* 0x000fe40000000f00 */
[----:B------:R-:W-:-:S04]  /*de80*/  IADD3 R5, P2, R5, c[0x0][0x20], RZ ;  /* 0x0000080005057a10 */ /* 0x000fc80007f5e0ff */
[C---:B------:R-:W-:Y:S01]  /*de90*/  IADD3 R74, P1, R5.reuse, 0x30, RZ ;  /* 0x00000030054a7810 */ /* 0x040fe20007f3e0ff */
[----:B------:R-:W-:Y:S01]  /*dea0*/  IMAD.X R2, RZ, RZ, c[0x0][0x24], P2 ;  /* 0x00000900ff027624 */ /* 0x000fe200010e06ff */
[----:B------:R-:W-:-:S03]  /*deb0*/  IADD3 R73, R5, 0x40, RZ ;  /* 0x0000004005497810 */ /* 0x000fc60007ffe0ff */
[----:B------:R-:W-:-:S03]  /*dec0*/  IMAD.X R75, RZ, RZ, R2, P1 ;  /* 0x000000ffff4b7224 */ /* 0x000fc600008e0602 */
[----:B-1---5:R-:W-:Y:S05]  /*ded0*/  CALL.REL.NOINC `($_ZN7cutlass13device_kernelIN5flash19enable_sm80_to_sm89INS1_16FlashAttnBwdSm80INS1_25CollectiveMainloopBwdSm80ILi2ELi2EN4cute5tupleIJNS5_1CILi128EEES8_NS7_ILi64EEEEEENS_10bfloat16_tEfNS_4arch4Sm80ELb0ELb0ELb1ELb0ELb0ELb0ELb0ELb0ELi2ELi4ELi4ELi4ELb0EEENS1_21CollectiveEpilogueBwdISA_SB_SD_Li256ELb0ELb0ELi2EEENS1_19SingleTileSchedulerILb0ELb0ELb0ELi128EEEEEEEEEvNT_6ParamsE$_ZZN4cute6detail16composition_implINS_5tupleIJNS_1CILi8EEENS3_ILi2EEES5_S5_S4_S5_EEENS2_IJNS3_ILi1EEEiiiNS3_ILi72EEENS3_ILi512EEEEEES5_S4_EEDaRKT_RKT0_RKT1_RKT2_ENKUlRKT_T0_E_clINS2_IJNS2_IJEEEST_S5_S7_EEENS_17integral_constantIiLi1EEEEEDaSP_SQ_) ;  /* 0x0000065000007944 */ /* 0x022fea0003c00000 */
[----:B-----5:R2:W-:Y:S01]  /*dee0*/  STL [R1+0x13b0], R2 ;  /* 0x0013b00201007387 */ /* 0x0205e20000100800 */
[----:B------:R-:W-:Y:S02]  /*def0*/  IADD3 R3, R5, 0x28, RZ ;  /* 0x0000002805037810 */ /* 0x000fe40007ffe0ff */
[----:B------:R-:W-:Y:S01]  /*df00*/  MOV R6, 0xdf30 ;  /* 0x0000df3000067802 */ /* 0x000fe20000000f00 */
[----:B------:R2:W-:Y:S04]  /*df10*/  STL.64 [R1+0x13a8], R74 ;  /* 0x0013a84a01007387 */ /* 0x0005e80000100a00 */
[----:B-12---:R-:W-:Y:S05]  /*df20*/  CALL.REL.NOINC `($_ZN7cutlass13device_kernelIN5flash19enable_sm80_to_sm89INS1_16FlashAttnBwdSm80INS1_25CollectiveMainloopBwdSm80ILi2ELi2EN4cute5tupleIJNS5_1CILi128EEES8_NS7_ILi64EEEEEENS_10bfloat16_tEfNS_4arch4Sm80ELb0ELb0ELb1ELb0ELb0ELb0ELb0ELb0ELi2ELi4ELi4ELi4ELb0EEENS1_21CollectiveEpilogueBwdISA_SB_SD_Li256ELb0ELb0ELi2EEENS1_19SingleTileSchedulerILb0ELb0ELb0ELi128EEEEEEEEEvNT_6ParamsE$_ZZN4cute6detail16composition_implINS_5tupleIJNS_1CILi8EEENS3_ILi2EEES5_S5_S4_S5_EEENS2_IJNS3_ILi1EEEiiiNS3_ILi72EEENS3_ILi512EEEEEES5_S4_EEDaRKT_RKT0_RKT1_RKT2_ENKUlRKT_T0_E_clINS2_IJNS2_IJS5_EEENS2_IJiEEES7_S7_EEENS_17integral_constantIiLi2EEEEEDaSP_SQ_) ;  /* 0x000006d000007944 */ /* 0x006fea0003c00000 */
[----:B------:R-:W2:Y:S01]  /*df30*/  LDL.64 R8, [R1+0x13a8] ;  /* 0x0013a80001087983 */ /* 0x000ea20000100a00 */
[----:B------:R-:W-:Y:S02]  /*df40*/  IADD3 R3, R5, 0x18, RZ ;  /* 0x0000001805037810 */ /* 0x000fe40007ffe0ff */
[----:B------:R-:W-:Y:S01]  /*df50*/  MOV R6, 0xdf90 ;  /* 0x0000df9000067802 */ /* 0x000fe20000000f00 */
[----:B-----5:R3:W-:Y:S04]  /*df60*/  STL [R1+0x13a0], R2 ;  /* 0x0013a00201007387 */ /* 0x0207e80000100800 */
[----:B--2---:R3:W-:Y:S02]  /*df70*/  STL.64 [R1+0x1398], R8 ;  /* 0x0013980801007387 */ /* 0x0047e40000100a00 */
[----:B-1-3--:R-:W-:Y:S05]  /*df80*/  CALL.REL.NOINC `($_ZN7cutlass13device_kernelIN5flash19enable_sm80_to_sm89INS1_16FlashAttnBwdSm80INS1_25CollectiveMainloopBwdSm80ILi2ELi2EN4cute5tupleIJNS5_1CILi128EEES8_NS7_ILi64EEEEEENS_10bfloat16_tEfNS_4arch4Sm80ELb0ELb0ELb1ELb0ELb0ELb0ELb0ELb0ELi2ELi4ELi4ELi4ELb0EEENS1_21CollectiveEpilogueBwdISA_SB_SD_Li256ELb0ELb0ELi2EEENS1_19SingleTileSchedulerILb0ELb0ELb0ELi128EEEEEEEEEvNT_6ParamsE$_ZZN4cute6detail16composition_implINS_5tupleIJNS_1CILi8EEENS3_ILi2EEES5_S5_S4_S5_EEENS2_IJNS3_ILi1EEEiiiNS3_ILi72EEENS3_ILi512EEEEEES5_S4_EEDaRKT_RKT0_RKT1_RKT2_ENKUlRKT_T0_E_clINS2_IJNS2_IJS5_EEENS2_IJiEEES7_S7_EEENS_17integral_constantIiLi3EEEEEDaSP_SQ_) ;  /* 0x0000071000007944 */ /* 0x00afea0003c00000 */
[----:B------:R-:W2:Y:S01]  /*df90*/  LDL.64 R8, [R1+0x1398] ;  /* 0x0013980001087983 */ /* 0x000ea20000100a00 */
[----:B------:R-:W-:-:S02]  /*dfa0*/  IADD3 R3, R5, 0x8, RZ ;  /* 0x0000000805037810 */ /* 0x000fc40007ffe0ff */
[----:B------:R-:W-:Y:S01]  /*dfb0*/  MOV R6, 0xdff0 ;  /* 0x0000dff000067802 */ /* 0x000fe20000000f00 */
[----:B-----5:R3:W-:Y:S04]  /*dfc0*/  STL [R1+0x1390], R2 ;  /* 0x0013900201007387 */ /* 0x0207e80000100800 */
[----:B--2---:R3:W-:Y:S02]  /*dfd0*/  STL.64 [R1+0x1388], R8 ;  /* 0x0013880801007387 */ /* 0x0047e40000100a00 */
[----:B-1-3--:R-:W-:Y:S05]  /*dfe0*/  CALL.REL.NOINC `($_ZN7cutlass13device_kernelIN5flash19enable_sm80_to_sm89INS1_16FlashAttnBwdSm80INS1_25CollectiveMainloopBwdSm80ILi2ELi2EN4cute5tupleIJNS5_1CILi128EEES8_NS7_ILi64EEEEEENS_10bfloat16_tEfNS_4arch4Sm80ELb0ELb0ELb1ELb0ELb0ELb0ELb0ELb0ELi2ELi4ELi4ELi4ELb0EEENS1_21CollectiveEpilogueBwdISA_SB_SD_Li256ELb0ELb0ELi2EEENS1_19SingleTileSchedulerILb0ELb0ELb0ELi128EEEEEEEEEvNT_6ParamsE$_ZZN4cute6detail16composition_implINS_5tupleIJNS_1CILi8EEENS3_ILi2EEES5_S5_S4_S5_EEENS2_IJNS3_ILi1EEEiiiNS3_ILi72EEENS3_ILi512EEEEEES5_S4_EEDaRKT_RKT0_RKT1_RKT2_ENKUlRKT_T0_E_clINS2_IJNS2_IJS5_EEENS2_IJiEEES7_S7_EEENS_17integral_constantIiLi4EEEEEDaSP_SQ_) ;  /* 0x0000075000007944 */ /* 0x00afea0003c00000 */
[----:B------:R-:W-:Y:S02]  /*dff0*/  MOV R2, R73 ;  /* 0x0000004900027202 */ /* 0x000fe40000000f00 */
[----:B------:R-:W-:Y:S02]  /*e000*/  MOV R6, 0xe020 ;  /* 0x0000e02000067802 */ /* 0x000fe40000000f00 */
[----:B-1---5:R-:W-:Y:S05]  /*e010*/  CALL.REL.NOINC `($_ZN7cutlass13device_kernelIN5flash19enable_sm80_to_sm89INS1_16FlashAttnBwdSm80INS1_25CollectiveMainloopBwdSm80ILi2ELi2EN4cute5tupleIJNS5_1CILi128EEES8_NS7_ILi64EEEEEENS_10bfloat16_tEfNS_4arch4Sm80ELb0ELb0ELb1ELb0ELb0ELb0ELb0ELb0ELi2ELi4ELi4ELi4ELb0EEENS1_21CollectiveEpilogueBwdISA_SB_SD_Li256ELb0ELb0ELi2EEENS1_19SingleTileSchedulerILb0ELb0ELb0ELi128EEEEEEEEEvNT_6ParamsE$_ZN4cute5tupleIJNS_1CILi2EEEiEEC2ERKS2_RKi) ;  /* 0xffffcc2000007944 */ /* 0x022fea0003c3ffff */
[----:B------:R1:W5:Y:S01]  /*e020*/  LDL R2, [R1+0x13c8] ;  /* 0x0013c80001027983 */ /* 0x0003620000100800 */
[----:B------:R-:W-:-:S04]  /*e030*/  MOV R73, 0x0 ;  /* 0x0000000000497802 */ /* 0x000fc80000000f00 */
[----:B------:R-:W-:Y:S05]  /*e040*/  RET.REL.NODEC R72 `(_ZN7cutlass13device_kernelIN5flash19enable_sm80_to_sm89INS1_16FlashAttnBwdSm80INS1_25CollectiveMainloopBwdSm80ILi2ELi2EN4cute5tupleIJNS5_1CILi128EEES8_NS7_ILi64EEEEEENS_10bfloat16_tEfNS_4arch4Sm80ELb0ELb0ELb1ELb0ELb0ELb0ELb0ELb0ELi2ELi4ELi4ELi4ELb0EEENS1_21CollectiveEpilogueBwdISA_SB_SD_Li256ELb0ELb0ELi2EEENS1_19SingleTileSchedulerILb0ELb0ELb0ELi128EEEEEEEEEvNT_6ParamsE) ;  /* 0xffff1fb048007950 */ /* 0x000fea0003c3ffff */
        .type           $_ZN7cutlass13device_kernelIN5flash19enable_sm80_to_sm89INS1_16FlashAttnBwdSm80INS1_25CollectiveMainloopBwdSm80ILi2ELi2EN4cute5tupleIJNS5_1CILi128EEES8_NS7_ILi64EEEEEENS_10bfloat16_tEfNS_4arch4Sm80ELb0ELb0ELb1ELb0ELb0ELb0ELb0ELb0ELi2ELi4ELi4ELi4ELb0EEENS1_21CollectiveEpilogueBwdISA_SB_SD_Li256ELb0ELb0ELi2EEENS1_19SingleTileSchedulerILb0ELb0ELb0ELi128EEEEEEEEEvNT_6ParamsE$_ZZN4cute6detail16composition_implINS_5tupleIJNS_1CILi8EEENS3_ILi2EEES5_S5_S4_S5_EEENS2_IJNS3_ILi1EEEiiiNS3_ILi72EEENS3_ILi512EEEEEENS2_IJS5_S5_S5_EEENS2_IJS7_S9_S4_EEEEEDaRKT_RKT0_RKT1_RKT2_ENKUlRKT_RKT0_E_clIS5_S4_EEDaSR_SU_,@function
        .size           $_ZN7cutlass13device_kernelIN5flash19enable_sm80_to_sm89INS1_16FlashAttnBwdSm80INS1_25CollectiveMainloopBwdSm80ILi2ELi2EN4cute5tupleIJNS5_1CILi128EEES8_NS7_ILi64EEEEEENS_10bfloat16_tEfNS_4arch4Sm80ELb0ELb0ELb1ELb0ELb0ELb0ELb0ELb0ELi2ELi4ELi4ELi4ELb0EEENS1_21CollectiveEpilogueBwdISA_SB_SD_Li256ELb0ELb0ELi2EEENS1_19SingleTileSchedulerILb0ELb0ELb0ELi128EEEEEEEEEvNT_6ParamsE$_ZZN4cute6detail16composition_implINS_5tupleIJNS_1CILi8EEENS3_ILi2EEES5_S5_S4_S5_EEENS2_IJNS3_ILi1EEEiiiNS3_ILi72EEENS3_ILi512EEEEEENS2_IJS5_S5_S5_EEENS2_IJS7_S9_S4_EEEEEDaRKT_RKT0_RKT1_RKT2_ENKUlRKT_RKT0_E_clIS5_S4_EEDaSR_SU_,($_ZN7cutlass13device_kernelIN5flash19enable_sm80_to_sm89INS1_16FlashAttnBwdSm80INS1_25CollectiveMainloopBwdSm80ILi2ELi2EN4cute5tupleIJNS5_1CILi128EEES8_NS7_ILi64EEEEEENS_10bfloat16_tEfNS_4arch4Sm80ELb0ELb0ELb1ELb0ELb0ELb0ELb0ELb0ELi2ELi4ELi4ELi4ELb0EEENS1_21CollectiveEpilogueBwdISA_SB_SD_Li256ELb0ELb0ELi2EEENS1_19SingleTileSchedulerILb0ELb0ELb0ELi128EEEEEEEEEvNT_6ParamsE$_ZZN4cute6detail16composition_implINS_5tupleIJNS_1CILi8EEENS3_ILi2EEES5_S5_S4_S5_EEENS2_IJNS3_ILi1EEEiiiNS3_ILi72EEENS3_ILi512EEEEEENS3_ILi4EEENS3_ILi16EEEEEDaRKT_RKT0_RKT1_RKT2_ENKUlRKT_T0_E_clINS2_IJNS2_IJEEESV_SB_S7_EEENS_17integral_constantIiLi2EEEEEDaSR_SS_ - $_ZN7cutlass13device_kernelIN5flash19enable_sm80_to_sm89INS1_16FlashAttnBwdSm80INS1_25CollectiveMainloopBwdSm80ILi2ELi2EN4cute5tupleIJNS5_1CILi128EEES8_NS7_ILi64EEEEEENS_10bfloat16_tEfNS_4arch4Sm80ELb0ELb0ELb1ELb0ELb0ELb0ELb0ELb0ELi2ELi4ELi4ELi4ELb0EEENS1_21CollectiveEpilogueBwdISA_SB_SD_Li256ELb0ELb0ELi2EEENS1_19SingleTileSchedulerILb0ELb0ELb0ELi128EEEEEEEEEvNT_6ParamsE$_ZZN4cute6detail16composition_implINS_5tupleIJNS_1CILi8EEENS3_ILi2EEES5_S5_S4_S5_EEENS2_IJNS3_ILi1EEEiiiNS3_ILi72EEENS3_ILi512EEEEEENS2_IJS5_S5_S5_EEENS2_IJS7_S9_S4_EEEEEDaRKT_RKT0_RKT1_RKT2_ENKUlRKT_RKT0_E_clIS5_S4_EEDaSR_SU_)
$_ZN7cutlass13device_kernelIN5flash19enable_sm80_to_sm89INS1_16FlashAttnBwdSm80INS1_25CollectiveMainloopBwdSm80ILi2ELi2EN4cute5tupleIJNS5_1CILi128EEES8_NS7_ILi64EEEEEENS_10bfloat16_tEfNS_4arch4Sm80ELb0ELb0ELb1ELb0ELb0ELb0ELb0ELb0ELi2ELi4ELi4ELi4ELb0EEENS1_21CollectiveEpilogueBwdISA_SB_SD_Li256ELb0ELb0ELi2EEENS1_19SingleTileSchedulerILb0ELb0ELb0ELi128EEEEEEEEEvNT_6ParamsE$_ZZN4cute6detail16composition_implINS_5tupleIJNS_1CILi8EEENS3_ILi2EEES5_S5_S4_S5_EEENS2_IJNS3_ILi1EEEiiiNS3_ILi72EEENS3_ILi512EEEEEENS2_IJS5_S5_S5_EEENS2_IJS7_S9_S4_EEEEEDaRKT_RKT0_RKT1_RKT2_ENKUlRKT_RKT0_E_clIS5_S4_EEDaSR_SU_:
[----:B------:R-:W-:Y:S01]  /*e050*/  IADD3 R3, R4, -c[0x0][0x20], RZ ;  /* 0x8000080004037a10 */ /* 0x000fe20007ffe0ff */
        /* <DEDUP_REMOVED lines=35> */
[----:B------:R-:W-:Y:S02]  /*e290*/  MOV R4, R10 ;  /* 0x0000000a00047202 */ /* 0x000fe40000000f00 */
[----:B------:R-:W-:-:S04]  /*e2a0*/  MOV R5, 0x0 ;  /* 0x0000000000057802 */ /* 0x000fc80000000f00 */
[----:B------:R-:W-:Y:S05]  /*e2b0*/  RET.REL.NODEC R4 `(_ZN7cutlass13device_kernelIN5flash19enable_sm80_to_sm89INS1_16FlashAttnBwdSm80INS1_25CollectiveMainloopBwdSm80ILi2ELi2EN4cute5tupleIJNS5_1CILi128EEES8_NS7_ILi64EEEEEENS_10bfloat16_tEfNS_4arch4Sm80ELb0ELb0ELb1ELb0ELb0ELb0ELb0ELb0ELi2ELi4ELi4ELi4ELb0EEENS1_21CollectiveEpilogueBwdISA_SB_SD_Li256ELb0ELb0ELi2EEENS1_19SingleTileSchedulerILb0ELb0ELb0ELi128EEEEEEEEEvNT_6ParamsE) ;  /* 0xffff1d4004007950 */ /* 0x000fea0003c3ffff */
        .type           $_ZN7cutlass13device_kernelIN5flash19enable_sm80_to_sm89INS1_16FlashAttnBwdSm80INS1_25CollectiveMainloopBwdSm80ILi2ELi2EN4cute5tupleIJNS5_1CILi128EEES8_NS7_ILi64EEEEEENS_10bfloat16_tEfNS_4arch4Sm80ELb0ELb0ELb1ELb0ELb0ELb0ELb0ELb0ELi2ELi4ELi4ELi4ELb0EEENS1_21CollectiveEpilogueBwdISA_SB_SD_Li256ELb0ELb0ELi2EEENS1_19SingleTileSchedulerILb0ELb0ELb0ELi128EEEEEEEEEvNT_6ParamsE$_ZZN4cute6detail16composition_implINS_5tupleIJNS_1CILi8EEENS3_ILi2EEES5_S5_S4_S5_EEENS2_IJNS3_ILi1EEEiiiNS3_ILi72EEENS3_ILi512EEEEEENS3_ILi4EEENS3_ILi16EEEEEDaRKT_RKT0_RKT1_RKT2_ENKUlRKT_T0_E_clINS2_IJNS2_IJEEESV_SB_S7_EEENS_17integral_constantIiLi2EEEEEDaSR_SS_,@function
        .size           $_ZN7cutlass13device_kernelIN5flash19enable_sm80_to_sm89INS1_16FlashAttnBwdSm80INS1_25CollectiveMainloopBwdSm80ILi2ELi2EN4cute5tupleIJNS5_1CILi128EEES8_NS7_ILi64EEEEEENS_10bfloat16_tEfNS_4arch4Sm80ELb0ELb0ELb1ELb0ELb0ELb0ELb0ELb0ELi2ELi4ELi4ELi4ELb0EEENS1_21CollectiveEpilogueBwdISA_SB_SD_Li256ELb0ELb0ELi2EEENS1_19SingleTileSchedulerILb0ELb0ELb0ELi128EEEEEEEEEvNT_6ParamsE$_ZZN4cute6detail16composition_implINS_5tupleIJNS_1CILi8EEENS3_ILi2EEES5_S5_S4_S5_EEENS2_IJNS3_ILi1EEEiiiNS3_ILi72EEENS3_ILi512EEEEEENS3_ILi4EEENS3_ILi16EEEEEDaRKT_RKT0_RKT1_RKT2_ENKUlRKT_T0_E_clINS2_IJNS2_IJEEESV_SB_S7_EEENS_17integral_constantIiLi2EEEEEDaSR_SS_,($_ZN7cutlass13device_kernelIN5flash19enable_sm80_to_sm89INS1_16FlashAttnBwdSm80INS1_25CollectiveMainloopBwdSm80ILi2ELi2EN4cute5tupleIJNS5_1CILi128EEES8_NS7_ILi64EEEEEENS_10bfloat16_tEfNS_4arch4Sm80ELb0ELb0ELb1ELb0ELb0ELb0ELb0ELb0ELi2ELi4ELi4ELi4ELb0EEENS1_21CollectiveEpilogueBwdISA_SB_SD_Li256ELb0ELb0ELi2EEENS1_19SingleTileSchedulerILb0ELb0ELb0ELi128EEEEEEEEEvNT_6ParamsE$_ZZN4cute6detail16composition_implINS_5tupleIJNS_1CILi8EEENS3_ILi2EEES5_S5_S4_S5_EEENS2_IJNS3_ILi1EEEiiiNS3_ILi72EEENS3_ILi512EEEEEENS3_ILi4EEENS3_ILi16EEEEEDaRKT_RKT0_RKT1_RKT2_ENKUlRKT_T0_E_clINS2_IJNS2_IJS5_EEENS2_IJiEEES5_S7_EEENS_17integral_constantIiLi3EEEEEDaSR_SS_ - $_ZN7cutlass13device_kernelIN5flash19enable_sm80_to_sm89INS1_16FlashAttnBwdSm80INS1_25CollectiveMainloopBwdSm80ILi2ELi2EN4cute5tupleIJNS5_1CILi128EEES8_NS7_ILi64EEEEEENS_10bfloat16_tEfNS_4arch4Sm80ELb0ELb0ELb1ELb0ELb0ELb0ELb0ELb0ELi2ELi4ELi4ELi4ELb0EEENS1_21CollectiveEpilogueBwdISA_SB_SD_Li256ELb0ELb0ELi2EEENS1_19SingleTileSchedulerILb0ELb0ELb0ELi128EEEEEEEEEvNT_6ParamsE$_ZZN4cute6detail16composition_implINS_5tupleIJNS_1CILi8EEENS3_ILi2EEES5_S5_S4_S5_EEENS2_IJNS3_ILi1EEEiiiNS3_ILi72EEENS3_ILi512EEEEEENS3_ILi4EEENS3_ILi16EEEEEDaRKT_RKT0_RKT1_RKT2_ENKUlRKT_T0_E_clINS2_IJNS2_IJEEESV_SB_S7_EEENS_17integral_constantIiLi2EEEEEDaSR_SS_)
$_ZN7cutlass13device_kernelIN5flash19enable_sm80_to_sm89INS1_16FlashAttnBwdSm80INS1_25CollectiveMainloopBwdSm80ILi2ELi2EN4cute5tupleIJNS5_1CILi128EEES8_NS7_ILi64EEEEEENS_10bfloat16_tEfNS_4arch4Sm80ELb0ELb0ELb1ELb0ELb0ELb0ELb0ELb0ELi2ELi4ELi4ELi4ELb0EEENS1_21CollectiveEpilogueBwdISA_SB_SD_Li256ELb0ELb0ELi2EEENS1_19SingleTileSchedulerILb0ELb0ELb0ELi128EEEEEEEEEvNT_6ParamsE$_ZZN4cute6detail16composition_implINS_5tupleIJNS_1CILi8EEENS3_ILi2EEES5_S5_S4_S5_EEENS2_IJNS3_ILi1EEEiiiNS3_ILi72EEENS3_ILi512EEEEEENS3_ILi4EEENS3_ILi16EEEEEDaRKT_RKT0_RKT1_RKT2_ENKUlRKT_T0_E_clINS2_IJNS2_IJEEESV_SB_S7_EEENS_17integral_constantIiLi2EEEEEDaSR_SS_:
        /* <DEDUP_REMOVED lines=13> */
        .type           $_ZN7cutlass13device_kernelIN5flash19enable_sm80_to_sm89INS1_16FlashAttnBwdSm80INS1_25CollectiveMainloopBwdSm80ILi2ELi2EN4cute5tupleIJNS5_1CILi128EEES8_NS7_ILi64EEEEEENS_10bfloat16_tEfNS_4arch4Sm80ELb0ELb0ELb1ELb0ELb0ELb0ELb0ELb0ELi2ELi4ELi4ELi4ELb0EEENS1_21CollectiveEpilogueBwdISA_SB_SD_Li256ELb0ELb0ELi2EEENS1_19SingleTileSchedulerILb0ELb0ELb0ELi128EEEEEEEEEvNT_6ParamsE$_ZZN4cute6detail16composition_implINS_5tupleIJNS_1CILi8EEENS3_ILi2EEES5_S5_S4_S5_EEENS2_IJNS3_ILi1EEEiiiNS3_ILi72EEENS3_ILi512EEEEEENS3_ILi4EEENS3_ILi16EEEEEDaRKT_RKT0_RKT1_RKT2_ENKUlRKT_T0_E_clINS2_IJNS2_IJS5_EEENS2_IJiEEES5_S7_EEENS_17integral_constantIiLi3EEEEEDaSR_SS_,@function
        .size           $_ZN7cutlass13device_kernelIN5flash19enable_sm80_to_sm89INS1_16FlashAttnBwdSm80INS1_25CollectiveMainloopBwdSm80ILi2ELi2EN4cute5tupleIJNS5_1CILi128EEES8_NS7_ILi64EEEEEENS_10bfloat16_tEfNS_4arch4Sm80ELb0ELb0ELb1ELb0ELb0ELb0ELb0ELb0ELi2ELi4ELi4ELi4ELb0EEENS1_21CollectiveEpilogueBwdISA_SB_SD_Li256ELb0ELb0ELi2EEENS1_19SingleTileSchedulerILb0ELb0ELb0ELi128EEEEEEEEEvNT_6ParamsE$_ZZN4cute6detail16composition_implINS_5tupleIJNS_1CILi8EEENS3_ILi2EEES5_S5_S4_S5_EEENS2_IJNS3_ILi1EEEiiiNS3_ILi72EEENS3_ILi512EEEEEENS3_ILi4EEENS3_ILi16EEEEEDaRKT_RKT0_RKT1_RKT2_ENKUlRKT_T0_E_clINS2_IJNS2_IJS5_EEENS2_IJiEEES5_S7_EEENS_17integral_constantIiLi3EEEEEDaSR_SS_,($_ZN7cutlass13device_kernelIN5flash19enable_sm80_to_sm89INS1_16FlashAttnBwdSm80INS1_25CollectiveMainloopBwdSm80ILi2ELi2EN4cute5tupleIJNS5_1CILi128EEES8_NS7_ILi64EEEEEENS_10bfloat16_tEfNS_4arch4Sm80ELb0ELb0ELb1ELb0ELb0ELb0ELb0ELb0ELi2ELi4ELi4ELi4ELb0EEENS1_21CollectiveEpilogueBwdISA_SB_SD_Li256ELb0ELb0ELi2EEENS1_19SingleTileSchedulerILb0ELb0ELb0ELi128EEEEEEEEEvNT_6ParamsE$_ZZN4cute6detail16composition_implINS_5tupleIJNS_1CILi8EEENS3_ILi2EEES5_S5_S4_S5_EEENS2_IJNS3_ILi1EEEiiiNS3_ILi72EEENS3_ILi512EEEEEENS3_ILi4EEENS3_ILi16EEEEEDaRKT_RKT0_RKT1_RKT2_ENKUlRKT_T0_E_clINS2_IJNS2_IJS5_S5_EEENS2_IJiiEEES7_S7_EEENS_17integral_constantIiLi4EEEEEDaSR_SS_ - $_ZN7cutlass13device_kernelIN5flash19enable_sm80_to_sm89INS1_16FlashAttnBwdSm80INS1_25CollectiveMainloopBwdSm80ILi2ELi2EN4cute5tupleIJNS5_1CILi128EEES8_NS7_ILi64EEEEEENS_10bfloat16_tEfNS_4arch4Sm80ELb0ELb0ELb1ELb0ELb0ELb0ELb0ELb0ELi2ELi4ELi4ELi4ELb0EEENS1_21CollectiveEpilogueBwdISA_SB_SD_Li256ELb0ELb0ELi2EEENS1_19SingleTileSchedulerILb0ELb0ELb0ELi128EEEEEEEEEvNT_6ParamsE$_ZZN4cute6detail16composition_implINS_5tupleIJNS_1CILi8EEENS3_ILi2EEES5_S5_S4_S5_EEENS2_IJNS3_ILi1EEEiiiNS3_ILi72EEENS3_ILi512EEEEEENS3_ILi4EEENS3_ILi16EEEEEDaRKT_RKT0_RKT1_RKT2_ENKUlRKT_T0_E_clINS2_IJNS2_IJS5_EEENS2_IJiEEES5_S7_EEENS_17integral_constantIiLi3EEEEEDaSR_SS_)
$_ZN7cutlass13device_kernelIN5flash19enable_sm80_to_sm89INS1_16FlashAttnBwdSm80INS1_25CollectiveMainloopBwdSm80ILi2ELi2EN4cute5tupleIJNS5_1CILi128EEES8_NS7_ILi64EEEEEENS_10bfloat16_tEfNS_4arch4Sm80ELb0ELb0ELb1ELb0ELb0ELb0ELb0ELb0ELi2ELi4ELi4ELi4ELb0EEENS1_21CollectiveEpilogueBwdISA_SB_SD_Li256ELb0ELb0ELi2EEENS1_19SingleTileSchedulerILb0ELb0ELb0ELi128EEEEEEEEEvNT_6ParamsE$_ZZN4cute6detail16composition_implINS_5tupleIJNS_1CILi8EEENS3_ILi2EEES5_S5_S4_S5_EEENS2_IJNS3_ILi1EEEiiiNS3_ILi72EEENS3_ILi512EEEEEENS3_ILi4EEENS3_ILi16EEEEEDaRKT_RKT0_RKT1_RKT2_ENKUlRKT_T0_E_clINS2_IJNS2_IJS5_EEENS2_IJiEEES5_S7_EEENS_17integral_constantIiLi3EEEEEDaSR_SS_:
        /* <DEDUP_REMOVED lines=16> */
        .type           $_ZN7cutlass13device_kernelIN5flash19enable_sm80_to_sm89INS1_16FlashAttnBwdSm80INS1_25CollectiveMainloopBwdSm80ILi2ELi2EN4cute5tupleIJNS5_1CILi128EEES8_NS7_ILi64EEEEEENS_10bfloat16_tEfNS_4arch4Sm80ELb0ELb0ELb1ELb0ELb0ELb0ELb0ELb0ELi2ELi4ELi4ELi4ELb0EEENS1_21CollectiveEpilogueBwdISA_SB_SD_Li256ELb0ELb0ELi2EEENS1_19SingleTileSchedulerILb0ELb0ELb0ELi128EEEEEEEEEvNT_6ParamsE$_ZZN4cute6detail16composition_implINS_5tupleIJNS_1CILi8EEENS3_ILi2EEES5_S5_S4_S5_EEENS2_IJNS3_ILi1EEEiiiNS3_ILi72EEENS3_ILi512EEEEEENS3_ILi4EEENS3_ILi16EEEEEDaRKT_RKT0_RKT1_RKT2_ENKUlRKT_T0_E_clINS2_IJNS2_IJS5_S5_EEENS2_IJiiEEES7_S7_EEENS_17integral_constantIiLi4EEEEEDaSR_SS_,@function
        .size           $_ZN7cutlass13device_kernelIN5flash19enable_sm80_to_sm89INS1_16FlashAttnBwdSm80INS1_25CollectiveMainloopBwdSm80ILi2ELi2EN4cute5tupleIJNS5_1CILi128EEES8_NS7_ILi64EEEEEENS_10bfloat16_tEfNS_4arch4Sm80ELb0ELb0ELb1ELb0ELb0ELb0ELb0ELb0ELi2ELi4ELi4ELi4ELb0EEENS1_21CollectiveEpilogueBwdISA_SB_SD_Li256ELb0ELb0ELi2EEENS1_19SingleTileSchedulerILb0ELb0ELb0ELi128EEEEEEEEEvNT_6ParamsE$_ZZN4cute6detail16composition_implINS_5tupleIJNS_1CILi8EEENS3_ILi2EEES5_S5_S4_S5_EEENS2_IJNS3_ILi1EEEiiiNS3_ILi72EEENS3_ILi512EEEEEENS3_ILi4EEENS3_ILi16EEEEEDaRKT_RKT0_RKT1_RKT2_ENKUlRKT_T0_E_clINS2_IJNS2_IJS5_S5_EEENS2_IJiiEEES7_S7_EEENS_17integral_constantIiLi4EEEEEDaSR_SS_,($_ZN7cutlass13device_kernelIN5flash19enable_sm80_to_sm89INS1_16FlashAttnBwdSm80INS1_25CollectiveMainloopBwdSm80ILi2ELi2EN4cute5tupleIJNS5_1CILi128EEES8_NS7_ILi64EEEEEENS_10bfloat16_tEfNS_4arch4Sm80ELb0ELb0ELb1ELb0ELb0ELb0ELb0ELb0ELi2ELi4ELi4ELi4ELb0EEENS1_21CollectiveEpilogueBwdISA_SB_SD_Li256ELb0ELb0ELi2EEENS1_19SingleTileSchedulerILb0ELb0ELb0ELi128EEEEEEEEEvNT_6ParamsE$_ZZN4cute6detail16composition_implINS_5tupleIJNS_1CILi8EEENS3_ILi2EEES5_S5_S4_S5_EEENS2_IJNS3_ILi1EEEiiiNS3_ILi72EEENS3_ILi512EEEEEES5_S4_EEDaRKT_RKT0_RKT1_RKT2_ENKUlRKT_T0_E_clINS2_IJNS2_IJEEEST_S5_S7_EEENS_17integral_constantIiLi1EEEEEDaSP_SQ_ - $_ZN7cutlass13device_kernelIN5flash19enable_sm80_to_sm89INS1_16FlashAttnBwdSm80INS1_25CollectiveMainloopBwdSm80ILi2ELi2EN4cute5tupleIJNS5_1CILi128EEES8_NS7_ILi64EEEEEENS_10bfloat16_tEfNS_4arch4Sm80ELb0ELb0ELb1ELb0ELb0ELb0ELb0ELb0ELi2ELi4ELi4ELi4ELb0EEENS1_21CollectiveEpilogueBwdISA_SB_SD_Li256ELb0ELb0ELi2EEENS1_19SingleTileSchedulerILb0ELb0ELb0ELi128EEEEEEEEEvNT_6ParamsE$_ZZN4cute6detail16composition_implINS_5tupleIJNS_1CILi8EEENS3_ILi2EEES5_S5_S4_S5_EEENS2_IJNS3_ILi1EEEiiiNS3_ILi72EEENS3_ILi512EEEEEENS3_ILi4EEENS3_ILi16EEEEEDaRKT_RKT0_RKT1_RKT2_ENKUlRKT_T0_E_clINS2_IJNS2_IJS5_S5_EEENS2_IJiiEEES7_S7_EEENS_17integral_constantIiLi4EEEEEDaSR_SS_)
$_ZN7cutlass13device_kernelIN5flash19enable_sm80_to_sm89INS1_16FlashAttnBwdSm80INS1_25CollectiveMainloopBwdSm80ILi2ELi2EN4cute5tupleIJNS5_1CILi128EEES8_NS7_ILi64EEEEEENS_10bfloat16_tEfNS_4arch4Sm80ELb0ELb0ELb1ELb0ELb0ELb0ELb0ELb0ELi2ELi4ELi4ELi4ELb0EEENS1_21CollectiveEpilogueBwdISA_SB_SD_Li256ELb0ELb0ELi2EEENS1_19SingleTileSchedulerILb0ELb0ELb0ELi128EEEEEEEEEvNT_6ParamsE$_ZZN4cute6detail16composition_implINS_5tupleIJNS_1CILi8EEENS3_ILi2EEES5_S5_S4_S5_EEENS2_IJNS3_ILi1EEEiiiNS3_ILi72EEENS3_ILi512EEEEEENS3_ILi4EEENS3_ILi16EEEEEDaRKT_RKT0_RKT1_RKT2_ENKUlRKT_T0_E_clINS2_IJNS2_IJS5_S5_EEENS2_IJiiEEES7_S7_EEENS_17integral_constantIiLi4EEEEEDaSR_SS_:
        /* <DEDUP_REMOVED lines=10> */
        .type           $_ZN7cutlass13device_kernelIN5flash19enable_sm80_to_sm89INS1_16FlashAttnBwdSm80INS1_25CollectiveMainloopBwdSm80ILi2ELi2EN4cute5tupleIJNS5_1CILi128EEES8_NS7_ILi64EEEEEENS_10bfloat16_tEfNS_4arch4Sm80ELb0ELb0ELb1ELb0ELb0ELb0ELb0ELb0ELi2ELi4ELi4ELi4ELb0EEENS1_21CollectiveEpilogueBwdISA_SB_SD_Li256ELb0ELb0ELi2EEENS1_19SingleTileSchedulerILb0ELb0ELb0ELi128EEEEEEEEEvNT_6ParamsE$_ZZN4cute6detail16composition_implINS_5tupleIJNS_1CILi8EEENS3_ILi2EEES5_S5_S4_S5_EEENS2_IJNS3_ILi1EEEiiiNS3_ILi72EEENS3_ILi512EEEEEES5_S4_EEDaRKT_RKT0_RKT1_RKT2_ENKUlRKT_T0_E_clINS2_IJNS2_IJEEEST_S5_S7_EEENS_17integral_constantIiLi1EEEEEDaSP_SQ_,@function
        .size           $_ZN7cutlass13device_kernelIN5flash19enable_sm80_to_sm89INS1_16FlashAttnBwdSm80INS1_25CollectiveMainloopBwdSm80ILi2ELi2EN4cute5tupleIJNS5_1CILi128EEES8_NS7_ILi64EEEEEENS_10bfloat16_tEfNS_4arch4Sm80ELb0ELb0ELb1ELb0ELb0ELb0ELb0ELb0ELi2ELi4ELi4ELi4ELb0EEENS1_21CollectiveEpilogueBwdISA_SB_SD_Li256ELb0ELb0ELi2EEENS1_19SingleTileSchedulerILb0ELb0ELb0ELi128EEEEEEEEEvNT_6ParamsE$_ZZN4cute6detail16composition_implINS_5tupleIJNS_1CILi8EEENS3_ILi2EEES5_S5_S4_S5_EEENS2_IJNS3_ILi1EEEiiiNS3_ILi72EEENS3_ILi512EEEEEES5_S4_EEDaRKT_RKT0_RKT1_RKT2_ENKUlRKT_T0_E_clINS2_IJNS2_IJEEEST_S5_S7_EEENS_17integral_constantIiLi1EEEEEDaSP_SQ_,($_ZN7cutlass13device_kernelIN5flash19enable_sm80_to_sm89INS1_16FlashAttnBwdSm80INS1_25CollectiveMainloopBwdSm80ILi2ELi2EN4cute5tupleIJNS5_1CILi128EEES8_NS7_ILi64EEEEEENS_10bfloat16_tEfNS_4arch4Sm80ELb0ELb0ELb1ELb0ELb0ELb0ELb0ELb0ELi2ELi4ELi4ELi4ELb0EEENS1_21CollectiveEpilogueBwdISA_SB_SD_Li256ELb0ELb0ELi2EEENS1_19SingleTileSchedulerILb0ELb0ELb0ELi128EEEEEEEEEvNT_6ParamsE$_ZZN4cute6detail16composition_implINS_5tupleIJNS_1CILi8EEENS3_ILi2EEES5_S5_S4_S5_EEENS2_IJNS3_ILi1EEEiiiNS3_ILi72EEENS3_ILi512EEEEEES5_S4_EEDaRKT_RKT0_RKT1_RKT2_ENKUlRKT_T0_E_clINS2_IJNS2_IJS5_EEENS2_IJiEEES7_S7_EEENS_17integral_constantIiLi2EEEEEDaSP_SQ_ - $_ZN7cutlass13device_kernelIN5flash19enable_sm80_to_sm89INS1_16FlashAttnBwdSm80INS1_25CollectiveMainloopBwdSm80ILi2ELi2EN4cute5tupleIJNS5_1CILi128EEES8_NS7_ILi64EEEEEENS_10bfloat16_tEfNS_4arch4Sm80ELb0ELb0ELb1ELb0ELb0ELb0ELb0ELb0ELi2ELi4ELi4ELi4ELb0EEENS1_21CollectiveEpilogueBwdISA_SB_SD_Li256ELb0ELb0ELi2EEENS1_19SingleTileSchedulerILb0ELb0ELb0ELi128EEEEEEEEEvNT_6ParamsE$_ZZN4cute6detail16composition_implINS_5tupleIJNS_1CILi8EEENS3_ILi2EEES5_S5_S4_S5_EEENS2_IJNS3_ILi1EEEiiiNS3_ILi72EEENS3_ILi512EEEEEES5_S4_EEDaRKT_RKT0_RKT1_RKT2_ENKUlRKT_T0_E_clINS2_IJNS2_IJEEEST_S5_S7_EEENS_17integral_constantIiLi1EEEEEDaSP_SQ_)
$_ZN7cutlass13device_kernelIN5flash19enable_sm80_to_sm89INS1_16FlashAttnBwdSm80INS1_25CollectiveMainloopBwdSm80ILi2ELi2EN4cute5tupleIJNS5_1CILi128EEES8_NS7_ILi64EEEEEENS_10bfloat16_tEfNS_4arch4Sm80ELb0ELb0ELb1ELb0ELb0ELb0ELb0ELb0ELi2ELi4ELi4ELi4ELb0EEENS1_21CollectiveEpilogueBwdISA_SB_SD_Li256ELb0ELb0ELi2EEENS1_19SingleTileSchedulerILb0ELb0ELb0ELi128EEEEEEEEEvNT_6ParamsE$_ZZN4cute6detail16composition_implINS_5tupleIJNS_1CILi8EEENS3_ILi2EEES5_S5_S4_S5_EEENS2_IJNS3_ILi1EEEiiiNS3_ILi72EEENS3_ILi512EEEEEES5_S4_EEDaRKT_RKT0_RKT1_RKT2_ENKUlRKT_T0_E_clINS2_IJNS2_IJEEEST_S5_S7_EEENS_17integral_constantIiLi1EEEEEDaSP_SQ_:
        /* <DEDUP_REMOVED lines=10> */
[----:B------:R-:W-:Y:S02]  /*e5d0*/  MOV R8, R6 ;  /* 0x0000000600087202 */ /* 0x000fe40000000f00 */
[----:B------:R-:W-:-:S04]  /*e5e0*/  MOV R9, 0x0 ;  /* 0x0000000000097802 */ /* 0x000fc80000000f00 */
[----:B------:R-:W-:Y:S05]  /*e5f0*/  RET.REL.NODEC R8 `(_ZN7cutlass13device_kernelIN5flash19enable_sm80_to_sm89INS1_16FlashAttnBwdSm80INS1_25CollectiveMainloopBwdSm80ILi2ELi2EN4cute5tupleIJNS5_1CILi128EEES8_NS7_ILi64EEEEEENS_10bfloat16_tEfNS_4arch4Sm80ELb0ELb0ELb1ELb0ELb0ELb0ELb0ELb0ELi2ELi4ELi4ELi4ELb0EEENS1_21CollectiveEpilogueBwdISA_SB_SD_Li256ELb0ELb0ELi2EEENS1_19SingleTileSchedulerILb0ELb0ELb0ELi128EEEEEEEEEvNT_6ParamsE) ;  /* 0xffff1a0008007950 */ /* 0x000fea0003c3ffff */
        .type           $_ZN7cutlass13device_kernelIN5flash19enable_sm80_to_sm89INS1_16FlashAttnBwdSm80INS1_25CollectiveMainloopBwdSm80ILi2ELi2EN4cute5tupleIJNS5_1CILi128EEES8_NS7_ILi64EEEEEENS_10bfloat16_tEfNS_4arch4Sm80ELb0ELb0ELb1ELb0ELb0ELb0ELb0ELb0ELi2ELi4ELi4ELi4ELb0EEENS1_21CollectiveEpilogueBwdISA_SB_SD_Li256ELb0ELb0ELi2EEENS1_19SingleTileSchedulerILb0ELb0ELb0ELi128EEEEEEEEEvNT_6ParamsE$_ZZN4cute6detail16composition_implINS_5tupleIJNS_1CILi8EEENS3_ILi2EEES5_S5_S4_S5_EEENS2_IJNS3_ILi1EEEiiiNS3_ILi72EEENS3_ILi512EEEEEES5_S4_EEDaRKT_RKT0_RKT1_RKT2_ENKUlRKT_T0_E_clINS2_IJNS2_IJS5_EEENS2_IJiEEES7_S7_EEENS_17integral_constantIiLi2EEEEEDaSP_SQ_,@function
        .size           $_ZN7cutlass13device_kernelIN5flash19enable_sm80_to_sm89INS1_16FlashAttnBwdSm80INS1_25CollectiveMainloopBwdSm80ILi2ELi2EN4cute5tupleIJNS5_1CILi128EEES8_NS7_ILi64EEEEEENS_10bfloat16_tEfNS_4arch4Sm80ELb0ELb0ELb1ELb0ELb0ELb0ELb0ELb0ELi2ELi4ELi4ELi4ELb0EEENS1_21CollectiveEpilogueBwdISA_SB_SD_Li256ELb0ELb0ELi2EEENS1_19SingleTileSchedulerILb0ELb0ELb0ELi128EEEEEEEEEvNT_6ParamsE$_ZZN4cute6detail16composition_implINS_5tupleIJNS_1CILi8EEENS3_ILi2EEES5_S5_S4_S5_EEENS2_IJNS3_ILi1EEEiiiNS3_ILi72EEENS3_ILi512EEEEEES5_S4_EEDaRKT_RKT0_RKT1_RKT2_ENKUlRKT_T0_E_clINS2_IJNS2_IJS5_EEENS2_IJiEEES7_S7_EEENS_17integral_constantIiLi2EEEEEDaSP_SQ_,($_ZN7cutlass13device_kernelIN5flash19enable_sm80_to_sm89INS1_16FlashAttnBwdSm80INS1_25CollectiveMainloopBwdSm80ILi2ELi2EN4cute5tupleIJNS5_1CILi128EEES8_NS7_ILi64EEEEEENS_10bfloat16_tEfNS_4arch4Sm80ELb0ELb0ELb1ELb0ELb0ELb0ELb0ELb0ELi2ELi4ELi4ELi4ELb0EEENS1_21CollectiveEpilogueBwdISA_SB_SD_Li256ELb0ELb0ELi2EEENS1_19SingleTileSchedulerILb0ELb0ELb0ELi128EEEEEEEEEvNT_6ParamsE$_ZZN4cute6detail16composition_implINS_5tupleIJNS_1CILi8EEENS3_ILi2EEES5_S5_S4_S5_EEENS2_IJNS3_ILi1EEEiiiNS3_ILi72EEENS3_ILi512EEEEEES5_S4_EEDaRKT_RKT0_RKT1_RKT2_ENKUlRKT_T0_E_clINS2_IJNS2_IJS5_EEENS2_IJiEEES7_S7_EEENS_17integral_constantIiLi3EEEEEDaSP_SQ_ - $_ZN7cutlass13device_kernelIN5flash19enable_sm80_to_sm89INS1_16FlashAttnBwdSm80INS1_25CollectiveMainloopBwdSm80ILi2ELi2EN4cute5tupleIJNS5_1CILi128EEES8_NS7_ILi64EEEEEENS_10bfloat16_tEfNS_4arch4Sm80ELb0ELb0ELb1ELb0ELb0ELb0ELb0ELb0ELi2ELi4ELi4ELi4ELb0EEENS1_21CollectiveEpilogueBwdISA_SB_SD_Li256ELb0ELb0ELi2EEENS1_19SingleTileSchedulerILb0ELb0ELb0ELi128EEEEEEEEEvNT_6ParamsE$_ZZN4cute6detail16composition_implINS_5tupleIJNS_1CILi8EEENS3_ILi2EEES5_S5_S4_S5_EEENS2_IJNS3_ILi1EEEiiiNS3_ILi72EEENS3_ILi512EEEEEES5_S4_EEDaRKT_RKT0_RKT1_RKT2_ENKUlRKT_T0_E_clINS2_IJNS2_IJS5_EEENS2_IJiEEES7_S7_EEENS_17integral_constantIiLi2EEEEEDaSP_SQ_)
$_ZN7cutlass13device_kernelIN5flash19enable_sm80_to_sm89INS1_16FlashAttnBwdSm80INS1_25CollectiveMainloopBwdSm80ILi2ELi2EN4cute5tupleIJNS5_1CILi128EEES8_NS7_ILi64EEEEEENS_10bfloat16_tEfNS_4arch4Sm80ELb0ELb0ELb1ELb0ELb0ELb0ELb0ELb0ELi2ELi4ELi4ELi4ELb0EEENS1_21CollectiveEpilogueBwdISA_SB_SD_Li256ELb0ELb0ELi2EEENS1_19SingleTileSchedulerILb0ELb0ELb0ELi128EEEEEEEEEvNT_6ParamsE$_ZZN4cute6detail16composition_implINS_5tupleIJNS_1CILi8EEENS3_ILi2EEES5_S5_S4_S5_EEENS2_IJNS3_ILi1EEEiiiNS3_ILi72EEENS3_ILi512EEEEEES5_S4_EEDaRKT_RKT0_RKT1_RKT2_ENKUlRKT_T0_E_clINS2_IJNS2_IJS5_EEENS2_IJiEEES7_S7_EEENS_17integral_constantIiLi2EEEEEDaSP_SQ_:
[----:B------:R-:W-:-:S06]  /*e600*/  IADD3 R3, R3, -c[0x0][0x20], RZ ;  /* 0x8000080003037a10 */ /* 0x000fcc0007ffe0ff */
[----:B------:R-:W5:Y:S01]  /*e610*/  LDL R3, [R3] ;  /* 0x0000000003037983 */ /* 0x000f620000100800 */
[----:B------:R-:W-:Y:S02]  /*e620*/  IADD3 R2, R1, 0x16d0, RZ ;  /* 0x000016d001027810 */ /* 0x000fe40007ffe0ff */
[----:B------:R-:W-:Y:S02]  /*e630*/  MOV R4, 0xe660 ;  /* 0x0000e66000047802 */ /* 0x000fe40000000f00 */
[----:B------:R-:W-:Y:S02]  /*e640*/  IADD3 R2, R2, c[0x0][0x20], RZ ;  /* 0x0000080002027a10 */ /* 0x000fe40007ffe0ff */
[----:B-----5:R-:W-:Y:S05]  /*e650*/  CALL.REL.NOINC `($_ZN7cutlass13device_kernelIN5flash19enable_sm80_to_sm89INS1_16FlashAttnBwdSm80INS1_25CollectiveMainloopBwdSm80ILi2ELi2EN4cute5tupleIJNS5_1CILi128EEES8_NS7_ILi64EEEEEENS_10bfloat16_tEfNS_4arch4Sm80ELb0ELb0ELb1ELb0ELb0ELb0ELb0ELb0ELi2ELi4ELi4ELi4ELb0EEENS1_21CollectiveEpilogueBwdISA_SB_SD_Li256ELb0ELb0ELi2EEENS1_19SingleTileSchedulerILb0ELb0ELb0ELi128EEEEEEEEEvNT_6ParamsE$_ZN4cute3eso3ESOILb1ELb0EJNS_5tupleIJNS_1CILi2EEEEEENS2_IJiEEENS3_ILi1EEES7_EEC2ERKS5_RKS6_RKS7_SE_) ;  /* 0xffffa12000007944 */ /* 0x020fea0003c3ffff */
[----:B-1----:R1:W5:Y:S01]  /*e660*/  LDL R2, [R1+0x16d0] ;  /* 0x0016d00001027983 */ /* 0x0023620000100800 */
[----:B------:R-:W-:Y:S02]  /*e670*/  MOV R8, R6 ;  /* 0x0000000600087202 */ /* 0x000fe40000000f00 */
[----:B------:R-:W-:-:S04]  /*e680*/  MOV R9, 0x0 ;  /* 0x0000000000097802 */ /* 0x000fc80000000f00 */
[----:B------:R-:W-:Y:S05]  /*e690*/  RET.REL.NODEC R8 `(_ZN7cutlass13device_kernelIN5flash19enable_sm80_to_sm89INS1_16FlashAttnBwdSm80INS1_25CollectiveMainloopBwdSm80ILi2ELi2EN4cute5tupleIJNS5_1CILi128EEES8_NS7_ILi64EEEEEENS_10bfloat16_tEfNS_4arch4Sm80ELb0ELb0ELb1ELb0ELb0ELb0ELb0ELb0ELi2ELi4ELi4ELi4ELb0EEENS1_21CollectiveEpilogueBwdISA_SB_SD_Li256ELb0ELb0ELi2EEENS1_19SingleTileSchedulerILb0ELb0ELb0ELi128EEEEEEEEEvNT_6ParamsE) ;  /* 0xffff196008007950 */ /* 0x000fea0003c3ffff */
        .type           $_ZN7cutlass13device_kernelIN5flash19enable_sm80_to_sm89INS1_16FlashAttnBwdSm80INS1_25CollectiveMainloopBwdSm80ILi2ELi2EN4cute5tupleIJNS5_1CILi128EEES8_NS7_ILi64EEEEEENS_10bfloat16_tEfNS_4arch4Sm80ELb0ELb0ELb1ELb0ELb0ELb0ELb0ELb0ELi2ELi4ELi4ELi4ELb0EEENS1_21CollectiveEpilogueBwdISA_SB_SD_Li256ELb0ELb0ELi2EEENS1_19SingleTileSchedulerILb0ELb0ELb0ELi128EEEEEEEEEvNT_6ParamsE$_ZZN4cute6detail16composition_implINS_5tupleIJNS_1CILi8EEENS3_ILi2EEES5_S5_S4_S5_EEENS2_IJNS3_ILi1EEEiiiNS3_ILi72EEENS3_ILi512EEEEEES5_S4_EEDaRKT_RKT0_RKT1_RKT2_ENKUlRKT_T0_E_clINS2_IJNS2_IJS5_EEENS2_IJiEEES7_S7_EEENS_17integral_constantIiLi3EEEEEDaSP_SQ_,@function
        .size           $_ZN7cutlass13device_kernelIN5flash19enable_sm80_to_sm89INS1_16FlashAttnBwdSm80INS1_25CollectiveMainloopBwdSm80ILi2ELi2EN4cute5tupleIJNS5_1CILi128EEES8_NS7_ILi64EEEEEENS_10bfloat16_tEfNS_4arch4Sm80ELb0ELb0ELb1ELb0ELb0ELb0ELb0ELb0ELi2ELi4ELi4ELi4ELb0EEENS1_21CollectiveEpilogueBwdISA_SB_SD_Li256ELb0ELb0ELi2EEENS1_19SingleTileSchedulerILb0ELb0ELb0ELi128EEEEEEEEEvNT_6ParamsE$_ZZN4cute6detail16composition_implINS_5tupleIJNS_1CILi8EEENS3_ILi2EEES5_S5_S4_S5_EEENS2_IJNS3_ILi1EEEiiiNS3_ILi72EEENS3_ILi512EEEEEES5_S4_EEDaRKT_RKT0_RKT1_RKT2_ENKUlRKT_T0_E_clINS2_IJNS2_IJS5_EEENS2_IJiEEES7_S7_EEENS_17integral_constantIiLi3EEEEEDaSP_SQ_,($_ZN7cutlass13device_kernelIN5flash19enable_sm80_to_sm89INS1_16FlashAttnBwdSm80INS1_25CollectiveMainloopBwdSm80ILi2ELi2EN4cute5tupleIJNS5_1CILi128EEES8_NS7_ILi64EEEEEENS_10bfloat16_tEfNS_4arch4Sm80ELb0ELb0ELb1ELb0ELb0ELb0ELb0ELb0ELi2ELi4ELi4ELi4ELb0EEENS1_21CollectiveEpilogueBwdISA_SB_SD_Li256ELb0ELb0ELi2EEENS1_19SingleTileSchedulerILb0ELb0ELb0ELi128EEEEEEEEEvNT_6ParamsE$_ZZN4cute6detail16composition_implINS_5tupleIJNS_1CILi8EEENS3_ILi2EEES5_S5_S4_S5_EEENS2_IJNS3_ILi1EEEiiiNS3_ILi72EEENS3_ILi512EEEEEES5_S4_EEDaRKT_RKT0_RKT1_RKT2_ENKUlRKT_T0_E_clINS2_IJNS2_IJS5_EEENS2_IJiEEES7_S7_EEENS_17integral_constantIiLi4EEEEEDaSP_SQ_ - $_ZN7cutlass13device_kernelIN5flash19enable_sm80_to_sm89INS1_16FlashAttnBwdSm80INS1_25CollectiveMainloopBwdSm80ILi2ELi2EN4cute5tupleIJNS5_1CILi128EEES8_NS7_ILi64EEEEEENS_10bfloat16_tEfNS_4arch4Sm80ELb0ELb0ELb1ELb0ELb0ELb0ELb0ELb0ELi2ELi4ELi4ELi4ELb0EEENS1_21CollectiveEpilogueBwdISA_SB_SD_Li256ELb0ELb0ELi2EEENS1_19SingleTileSchedulerILb0ELb0ELb0ELi128EEEEEEEEEvNT_6ParamsE$_ZZN4cute6detail16composition_implINS_5tupleIJNS_1CILi8EEENS3_ILi2EEES5_S5_S4_S5_EEENS2_IJNS3_ILi1EEEiiiNS3_ILi72EEENS3_ILi512EEEEEES5_S4_EEDaRKT_RKT0_RKT1_RKT2_ENKUlRKT_T0_E_clINS2_IJNS2_IJS5_EEENS2_IJiEEES7_S7_EEENS_17integral_constantIiLi3EEEEEDaSP_SQ_)
$_ZN7cutlass13device_kernelIN5flash19enable_sm80_to_sm89INS1_16FlashAttnBwdSm80INS1_25CollectiveMainloopBwdSm80ILi2ELi2EN4cute5tupleIJNS5_1CILi128EEES8_NS7_ILi64EEEEEENS_10bfloat16_tEfNS_4arch4Sm80ELb0ELb0ELb1ELb0ELb0ELb0ELb0ELb0ELi2ELi4ELi4ELi4ELb0EEENS1_21CollectiveEpilogueBwdISA_SB_SD_Li256ELb0ELb0ELi2EEENS1_19SingleTileSchedulerILb0ELb0ELb0ELi128EEEEEEEEEvNT_6ParamsE$_ZZN4cute6detail16composition_implINS_5tupleIJNS_1CILi8EEENS3_ILi2EEES5_S5_S4_S5_EEENS2_IJNS3_ILi1EEEiiiNS3_ILi72EEENS3_ILi512EEEEEES5_S4_EEDaRKT_RKT0_RKT1_RKT2_ENKUlRKT_T0_E_clINS2_IJNS2_IJS5_EEENS2_IJiEEES7_S7_EEENS_17integral_constantIiLi3EEEEEDaSP_SQ_:
        /* <DEDUP_REMOVED lines=10> */
        .type           $_ZN7cutlass13device_kernelIN5flash19enable_sm80_to_sm89INS1_16FlashAttnBwdSm80INS1_25CollectiveMainloopBwdSm80ILi2ELi2EN4cute5tupleIJNS5_1CILi128EEES8_NS7_ILi64EEEEEENS_10bfloat16_tEfNS_4arch4Sm80ELb0ELb0ELb1ELb0ELb0ELb0ELb0ELb0ELi2ELi4ELi4ELi4ELb0EEENS1_21CollectiveEpilogueBwdISA_SB_SD_Li256ELb0ELb0ELi2EEENS1_19SingleTileSchedulerILb0ELb0ELb0ELi128EEEEEEEEEvNT_6ParamsE$_ZZN4cute6detail16composition_implINS_5tupleIJNS_1CILi8EEENS3_ILi2EEES5_S5_S4_S5_EEENS2_IJNS3_ILi1EEEiiiNS3_ILi72EEENS3_ILi512EEEEEES5_S4_EEDaRKT_RKT0_RKT1_RKT2_ENKUlRKT_T0_E_clINS2_IJNS2_IJS5_EEENS2_IJiEEES7_S7_EEENS_17integral_constantIiLi4EEEEEDaSP_SQ_,@function
        .size           $_ZN7cutlass13device_kernelIN5flash19enable_sm80_to_sm89INS1_16FlashAttnBwdSm80INS1_25CollectiveMainloopBwdSm80ILi2ELi2EN4cute5tupleIJNS5_1CILi128EEES8_NS7_ILi64EEEEEENS_10bfloat16_tEfNS_4arch4Sm80ELb0ELb0ELb1ELb0ELb0ELb0ELb0ELb0ELi2ELi4ELi4ELi4ELb0EEENS1_21CollectiveEpilogueBwdISA_SB_SD_Li256ELb0ELb0ELi2EEENS1_19SingleTileSchedulerILb0ELb0ELb0ELi128EEEEEEEEEvNT_6ParamsE$_ZZN4cute6detail16composition_implINS_5tupleIJNS_1CILi8EEENS3_ILi2EEES5_S5_S4_S5_EEENS2_IJNS3_ILi1EEEiiiNS3_ILi72EEENS3_ILi512EEEEEES5_S4_EEDaRKT_RKT0_RKT1_RKT2_ENKUlRKT_T0_E_clINS2_IJNS2_IJS5_EEENS2_IJiEEES7_S7_EEENS_17integral_constantIiLi4EEEEEDaSP_SQ_,($_ZN7cutlass13device_kernelIN5flash19enable_sm80_to_sm89INS1_16FlashAttnBwdSm80INS1_25CollectiveMainloopBwdSm80ILi2ELi2EN4cute5tupleIJNS5_1CILi128EEES8_NS7_ILi64EEEEEENS_10bfloat16_tEfNS_4arch4Sm80ELb0ELb0ELb1ELb0ELb0ELb0ELb0ELb0ELi2ELi4ELi4ELi4ELb0EEENS1_21CollectiveEpilogueBwdISA_SB_SD_Li256ELb0ELb0ELi2EEENS1_19SingleTileSchedulerILb0ELb0ELb0ELi128EEEEEEEEEvNT_6ParamsE$_ZZN4cute6detail9lift_diceINS_5tupleIJiNS2_IJiNS_1CILi0EEEEEEEEES6_EEDaRKT_RKT0_ENKUlRKT_RKT0_E_clIS5_S5_EEDaSF_SI_ - $_ZN7cutlass13device_kernelIN5flash19enable_sm80_to_sm89INS1_16FlashAttnBwdSm80INS1_25CollectiveMainloopBwdSm80ILi2ELi2EN4cute5tupleIJNS5_1CILi128EEES8_NS7_ILi64EEEEEENS_10bfloat16_tEfNS_4arch4Sm80ELb0ELb0ELb1ELb0ELb0ELb0ELb0ELb0ELi2ELi4ELi4ELi4ELb0EEENS1_21CollectiveEpilogueBwdISA_SB_SD_Li256ELb0ELb0ELi2EEENS1_19SingleTileSchedulerILb0ELb0ELb0ELi128EEEEEEEEEvNT_6ParamsE$_ZZN4cute6detail16composition_implINS_5tupleIJNS_1CILi8EEENS3_ILi2EEES5_S5_S4_S5_EEENS2_IJNS3_ILi1EEEiiiNS3_ILi72EEENS3_ILi512EEEEEES5_S4_EEDaRKT_RKT0_RKT1_RKT2_ENKUlRKT_T0_E_clINS2_IJNS2_IJS5_EEENS2_IJiEEES7_S7_EEENS_17integral_constantIiLi4EEEEEDaSP_SQ_)
$_ZN7cutlass13device_kernelIN5flash19enable_sm80_to_sm89INS1_16FlashAttnBwdSm80INS1_25CollectiveMainloopBwdSm80ILi2ELi2EN4cute5tupleIJNS5_1CILi128EEES8_NS7_ILi64EEEEEENS_10bfloat16_tEfNS_4arch4Sm80ELb0ELb0ELb1ELb0ELb0ELb0ELb0ELb0ELi2ELi4ELi4ELi4ELb0EEENS1_21CollectiveEpilogueBwdISA_SB_SD_Li256ELb0ELb0ELi2EEENS1_19SingleTileSchedulerILb0ELb0ELb0ELi128EEEEEEEEEvNT_6ParamsE$_ZZN4cute6detail16composition_implINS_5tupleIJNS_1CILi8EEENS3_ILi2EEES5_S5_S4_S5_EEENS2_IJNS3_ILi1EEEiiiNS3_ILi72EEENS3_ILi512EEEEEES5_S4_EEDaRKT_RKT0_RKT1_RKT2_ENKUlRKT_T0_E_clINS2_IJNS2_IJS5_EEENS2_IJiEEES7_S7_EEENS_17integral_constantIiLi4EEEEEDaSP_SQ_:
        /* <DEDUP_REMOVED lines=10> */
        .type           $_ZN7cutlass13device_kernelIN5flash19enable_sm80_to_sm89INS1_16FlashAttnBwdSm80INS1_25CollectiveMainloopBwdSm80ILi2ELi2EN4cute5tupleIJNS5_1CILi128EEES8_NS7_ILi64EEEEEENS_10bfloat16_tEfNS_4arch4Sm80ELb0ELb0ELb1ELb0ELb0ELb0ELb0ELb0ELi2ELi4ELi4ELi4ELb0EEENS1_21CollectiveEpilogueBwdISA_SB_SD_Li256ELb0ELb0ELi2EEENS1_19SingleTileSchedulerILb0ELb0ELb0ELi128EEEEEEEEEvNT_6ParamsE$_ZZN4cute6detail9lift_diceINS_5tupleIJiNS2_IJiNS_1CILi0EEEEEEEEES6_EEDaRKT_RKT0_ENKUlRKT_RKT0_E_clIS5_S5_EEDaSF_SI_,@function
        .size           $_ZN7cutlass13device_kernelIN5flash19enable_sm80_to_sm89INS1_16FlashAttnBwdSm80INS1_25CollectiveMainloopBwdSm80ILi2ELi2EN4cute5tupleIJNS5_1CILi128EEES8_NS7_ILi64EEEEEENS_10bfloat16_tEfNS_4arch4Sm80ELb0ELb0ELb1ELb0ELb0ELb0ELb0ELb0ELi2ELi4ELi4ELi4ELb0EEENS1_21CollectiveEpilogueBwdISA_SB_SD_Li256ELb0ELb0ELi2EEENS1_19SingleTileSchedulerILb0ELb0ELb0ELi128EEEEEEEEEvNT_6ParamsE$_ZZN4cute6detail9lift_diceINS_5tupleIJiNS2_IJiNS_1CILi0EEEEEEEEES6_EEDaRKT_RKT0_ENKUlRKT_RKT0_E_clIS5_S5_EEDaSF_SI_,($_ZN7cutlass13device_kernelIN5flash19enable_sm80_to_sm89INS1_16FlashAttnBwdSm80INS1_25CollectiveMainloopBwdSm80ILi2ELi2EN4cute5tupleIJNS5_1CILi128EEES8_NS7_ILi64EEEEEENS_10bfloat16_tEfNS_4arch4Sm80ELb0ELb0ELb1ELb0ELb0ELb0ELb0ELb0ELi2ELi4ELi4ELi4ELb0EEENS1_21CollectiveEpilogueBwdISA_SB_SD_Li256ELb0ELb0ELi2EEENS1_19SingleTileSchedulerILb0ELb0ELb0ELi128EEEEEEEEEvNT_6ParamsE$_ZZN4cute6detail9lift_diceINS_5tupleIJiNS2_IJiNS_1CILi0EEEEEEEEES6_EEDaRKT_RKT0_ENKUlRKT_RKT0_E_clIiiEEDaSF_SI_ - $_ZN7cutlass13device_kernelIN5flash19enable_sm80_to_sm89INS1_16FlashAttnBwdSm80INS1_25CollectiveMainloopBwdSm80ILi2ELi2EN4cute5tupleIJNS5_1CILi128EEES8_NS7_ILi64EEEEEENS_10bfloat16_tEfNS_4arch4Sm80ELb0ELb0ELb1ELb0ELb0ELb0ELb0ELb0ELi2ELi4ELi4ELi4ELb0EEENS1_21CollectiveEpilogueBwdISA_SB_SD_Li256ELb0ELb0ELi2EEENS1_19SingleTileSchedulerILb0ELb0ELb0ELi128EEEEEEEEEvNT_6ParamsE$_ZZN4cute6detail9lift_diceINS_5tupleIJiNS2_IJiNS_1CILi0EEEEEEEEES6_EEDaRKT_RKT0_ENKUlRKT_RKT0_E_clIS5_S5_EEDaSF_SI_)
$_ZN7cutlass13device_kernelIN5flash19enable_sm80_to_sm89INS1_16FlashAttnBwdSm80INS1_25CollectiveMainloopBwdSm80ILi2ELi2EN4cute5tupleIJNS5_1CILi128EEES8_NS7_ILi64EEEEEENS_10bfloat16_tEfNS_4arch4Sm80ELb0ELb0ELb1ELb0ELb0ELb0ELb0ELb0ELi2ELi4ELi4ELi4ELb0EEENS1_21CollectiveEpilogueBwdISA_SB_SD_Li256ELb0ELb0ELi2EEENS1_19SingleTileSchedulerILb0ELb0ELb0ELi128EEEEEEEEEvNT_6ParamsE$_ZZN4cute6detail9lift_diceINS_5tupleIJiNS2_IJiNS_1CILi0EEEEEEEEES6_EEDaRKT_RKT0_ENKUlRKT_RKT0_E_clIS5_S5_EEDaSF_SI_:
[----:B------:R-:W-:Y:S02]  /*e7e0*/  MOV R6, 0xe800 ;  /* 0x0000e80000067802 */ /* 0x000fe40000000f00 */
[----:B------:R-:W-:Y:S05]  /*e7f0*/  CALL.REL.NOINC `($_ZN7cutlass13device_kernelIN5flash19enable_sm80_to_sm89INS1_16FlashAttnBwdSm80INS1_25CollectiveMainloopBwdSm80ILi2ELi2EN4cute5tupleIJNS5_1CILi128EEES8_NS7_ILi64EEEEEENS_10bfloat16_tEfNS_4arch4Sm80ELb0ELb0ELb1ELb0ELb0ELb0ELb0ELb0ELi2ELi4ELi4ELi4ELb0EEENS1_21CollectiveEpilogueBwdISA_SB_SD_Li256ELb0ELb0ELi2EEENS1_19SingleTileSchedulerILb0ELb0ELb0ELi128EEEEEEEEEvNT_6ParamsE$_ZZN4cute6detail9lift_diceINS_5tupleIJiNS_1CILi0EEEEEES5_EEDaRKT_RKT0_ENKUlRKT_RKT0_E_clIiiEEDaSE_SH_) ;  /* 0x000000e000007944 */ /* 0x000fea0003c00000 */
[----:B------:R-:W-:Y:S02]  /*e800*/  MOV R94, 0xe820 ;  /* 0x0000e820005e7802 */ /* 0x000fe40000000f00 */
[----:B-1---5:R-:W-:Y:S05]  /*e810*/  CALL.REL.NOINC `($_ZN7cutlass13device_kernelIN5flash19enable_sm80_to_sm89INS1_16FlashAttnBwdSm80INS1_25CollectiveMainloopBwdSm80ILi2ELi2EN4cute5tupleIJNS5_1CILi128EEES8_NS7_ILi64EEEEEENS_10bfloat16_tEfNS_4arch4Sm80ELb0ELb0ELb1ELb0ELb0ELb0ELb0ELb0ELi2ELi4ELi4ELi4ELb0EEENS1_21CollectiveEpilogueBwdISA_SB_SD_Li256ELb0ELb0ELi2EEENS1_19SingleTileSchedulerILb0ELb0ELb0ELi128EEEEEEEEEvNT_6ParamsE$_ZZN4cute12filter_tupleINS_5tupleIJiNS_1CILi0EEEEEES4_ZNS_6detail9lift_diceIS4_S4_EEDaRKT_RKT0_EUlRKT_RKT0_E_EEDaS9_SC_OT1_ENKUlDpSF_E_clIJNS1_IJiEEENS1_IJS3_EEEEEEDaSM_) ;  /* 0xffffd22000007944 */ /* 0x022fea0003c3ffff */
[----:B-----5:R-:W-:Y:S02]  /*e820*/  MOV R6, R2 ;  /* 0x0000000200067202 */ /* 0x020fe40000000f00 */
[----:B------:R-:W-:Y:S02]  /*e830*/  MOV R2, R10 ;  /* 0x0000000a00027202 */ /* 0x000fe40000000f00 */
[----:B------:R-:W-:-:S04]  /*e840*/  MOV R3, 0x0 ;  /* 0x0000000000037802 */ /* 0x000fc80000000f00 */
[----:B------:R-:W-:Y:S05]  /*e850*/  RET.REL.NODEC R2 `(_ZN7cutlass13device_kernelIN5flash19enable_sm80_to_sm89INS1_16FlashAttnBwdSm80INS1_25CollectiveMainloopBwdSm80ILi2ELi2EN4cute5tupleIJNS5_1CILi128EEES8_NS7_ILi64EEEEEENS_10bfloat16_tEfNS_4arch4Sm80ELb0ELb0ELb1ELb0ELb0ELb0ELb0ELb0ELi2ELi4ELi4ELi4ELb0EEENS1_21CollectiveEpilogueBwdISA_SB_SD_Li256ELb0ELb0ELi2EEENS1_19SingleTileSchedulerILb0ELb0ELb0ELi128EEEEEEEEEvNT_6ParamsE) ;  /* 0xffff17a002007950 */ /* 0x000fea0003c3ffff */
        .type           $_ZN7cutlass13device_kernelIN5flash19enable_sm80_to_sm89INS1_16FlashAttnBwdSm80INS1_25CollectiveMainloopBwdSm80ILi2ELi2EN4cute5tupleIJNS5_1CILi128EEES8_NS7_ILi64EEEEEENS_10bfloat16_tEfNS_4arch4Sm80ELb0ELb0ELb1ELb0ELb0ELb0ELb0ELb0ELi2ELi4ELi4ELi4ELb0EEENS1_21CollectiveEpilogueBwdISA_SB_SD_Li256ELb0ELb0ELi2EEENS1_19SingleTileSchedulerILb0ELb0ELb0ELi128EEEEEEEEEvNT_6ParamsE$_ZZN4cute6detail9lift_diceINS_5tupleIJiNS2_IJiNS_1CILi0EEEEEEEEES6_EEDaRKT_RKT0_ENKUlRKT_RKT0_E_clIiiEEDaSF_SI_,@function
        .size           $_ZN7cutlass13device_kernelIN5flash19enable_sm80_to_sm89INS1_16FlashAttnBwdSm80INS1_25CollectiveMainloopBwdSm80ILi2ELi2EN4cute5tupleIJNS5_1CILi128EEES8_NS7_ILi64EEEEEENS_10bfloat16_tEfNS_4arch4Sm80ELb0ELb0ELb1ELb0ELb0ELb0ELb0ELb0ELi2ELi4ELi4ELi4ELb0EEENS1_21CollectiveEpilogueBwdISA_SB_SD_Li256ELb0ELb0ELi2EEENS1_19SingleTileSchedulerILb0ELb0ELb0ELi128EEEEEEEEEvNT_6ParamsE$_ZZN4cute6detail9lift_diceINS_5tupleIJiNS2_IJiNS_1CILi0EEEEEEEEES6_EEDaRKT_RKT0_ENKUlRKT_RKT0_E_clIiiEEDaSF_SI_,($_ZN7cutlass13device_kernelIN5flash19enable_sm80_to_sm89INS1_16FlashAttnBwdSm80INS1_25CollectiveMainloopBwdSm80ILi2ELi2EN4cute5tupleIJNS5_1CILi128EEES8_NS7_ILi64EEEEEENS_10bfloat16_tEfNS_4arch4Sm80ELb0ELb0ELb1ELb0ELb0ELb0ELb0ELb0ELi2ELi4ELi4ELi4ELb0EEENS1_21CollectiveEpilogueBwdISA_SB_SD_Li256ELb0ELb0ELi2EEENS1_19SingleTileSchedulerILb0ELb0ELb0ELi128EEEEEEEEEvNT_6ParamsE$_ZZN4cute6detail9lift_diceINS_5tupleIJiNS_1CILi0EEEEEES5_EEDaRKT_RKT0_ENKUlRKT_RKT0_E_clIiiEEDaSE_SH_ - $_ZN7cutlass13device_kernelIN5flash19enable_sm80_to_sm89INS1_16FlashAttnBwdSm80INS1_25CollectiveMainloopBwdSm80ILi2ELi2EN4cute5tupleIJNS5_1CILi128EEES8_NS7_ILi64EEEEEENS_10bfloat16_tEfNS_4arch4Sm80ELb0ELb0ELb1ELb0ELb0ELb0ELb0ELb0ELi2ELi4ELi4ELi4ELb0EEENS1_21CollectiveEpilogueBwdISA_SB_SD_Li256ELb0ELb0ELi2EEENS1_19SingleTileSchedulerILb0ELb0ELb0ELi128EEEEEEEEEvNT_6ParamsE$_ZZN4cute6detail9lift_diceINS_5tupleIJiNS2_IJiNS_1CILi0EEEEEEEEES6_EEDaRKT_RKT0_ENKUlRKT_RKT0_E_clIiiEEDaSF_SI_)
$_ZN7cutlass13device_kernelIN5flash19enable_sm80_to_sm89INS1_16FlashAttnBwdSm80INS1_25CollectiveMainloopBwdSm80ILi2ELi2EN4cute5tupleIJNS5_1CILi128EEES8_NS7_ILi64EEEEEENS_10bfloat16_tEfNS_4arch4Sm80ELb0ELb0ELb1ELb0ELb0ELb0ELb0ELb0ELi2ELi4ELi4ELi4ELb0EEENS1_21CollectiveEpilogueBwdISA_SB_SD_Li256ELb0ELb0ELi2EEENS1_19SingleTileSchedulerILb0ELb0ELb0ELi128EEEEEEEEEvNT_6ParamsE$_ZZN4cute6detail9lift_diceINS_5tupleIJiNS2_IJiNS_1CILi0EEEEEEEEES6_EEDaRKT_RKT0_ENKUlRKT_RKT0_E_clIiiEEDaSF_SI_:
[----:B------:R-:W-:Y:S02]  /*e860*/  IADD3 R2, R1, 0x1684, RZ ;  /* 0x0000168401027810 */ /* 0x000fe40007ffe0ff */
[----:B------:R-:W-:Y:S02]  /*e870*/  MOV R8, 0xe8a0 ;  /* 0x0000e8a000087802 */ /* 0x000fe40000000f00 */
[----:B------:R-:W-:Y:S02]  /*e880*/  IADD3 R2, R2, c[0x0][0x20], RZ ;  /* 0x0000080002027a10 */ /* 0x000fe40007ffe0ff */
[----:B------:R-:W-:Y:S05]  /*e890*/  CALL.REL.NOINC `($_ZN7cutlass13device_kernelIN5flash19enable_sm80_to_sm89INS1_16FlashAttnBwdSm80INS1_25CollectiveMainloopBwdSm80ILi2ELi2EN4cute5tupleIJNS5_1CILi128EEES8_NS7_ILi64EEEEEENS_10bfloat16_tEfNS_4arch4Sm80ELb0ELb0ELb1ELb0ELb0ELb0ELb0ELb0ELi2ELi4ELi4ELi4ELb0EEENS1_21CollectiveEpilogueBwdISA_SB_SD_Li256ELb0ELb0ELi2EEENS1_19SingleTileSchedulerILb0ELb0ELb0ELi128EEEEEEEEEvNT_6ParamsE$_ZN4cute3eso3ESOILb0ELb1EJiEEC2ERKi) ;  /* 0xffff86f000007944 */ /* 0x000fea0003c3ffff */
[----:B------:R2:W5:Y:S01]  /*e8a0*/  LDL R11, [R1+0x1684] ;  /* 0x00168400010b7983 */ /* 0x0005620000100800 */
[----:B-1----:R-:W-:Y:S02]  /*e8b0*/  MOV R2, R10 ;  /* 0x0000000a00027202 */ /* 0x002fe40000000f00 */
[----:B------:R-:W-:-:S04]  /*e8c0*/  MOV R3, 0x0 ;  /* 0x0000000000037802 */ /* 0x000fc80000000f00 */
[----:B------:R-:W-:Y:S05]  /*e8d0*/  RET.REL.NODEC R2 `(_ZN7cutlass13device_kernelIN5flash19enable_sm80_to_sm89INS1_16FlashAttnBwdSm80INS1_25CollectiveMainloopBwdSm80ILi2ELi2EN4cute5tupleIJNS5_1CILi128EEES8_NS7_ILi64EEEEEENS_10bfloat16_tEfNS_4arch4Sm80ELb0ELb0ELb1ELb0ELb0ELb0ELb0ELb0ELi2ELi4ELi4ELi4ELb0EEENS1_21CollectiveEpilogueBwdISA_SB_SD_Li256ELb0ELb0ELi2EEENS1_19SingleTileSchedulerILb0ELb0ELb0ELi128EEEEEEEEEvNT_6ParamsE) ;  /* 0xffff172002007950 */ /* 0x000fea0003c3ffff */
        .type           $_ZN7cutlass13device_kernelIN5flash19enable_sm80_to_sm89INS1_16FlashAttnBwdSm80INS1_25CollectiveMainloopBwdSm80ILi2ELi2EN4cute5tupleIJNS5_1CILi128EEES8_NS7_ILi64EEEEEENS_10bfloat16_tEfNS_4arch4Sm80ELb0ELb0ELb1ELb0ELb0ELb0ELb0ELb0ELi2ELi4ELi4ELi4ELb0EEENS1_21CollectiveEpilogueBwdISA_SB_SD_Li256ELb0ELb0ELi2EEENS1_19SingleTileSchedulerILb0ELb0ELb0ELi128EEEEEEEEEvNT_6ParamsE$_ZZN4cute6detail9lift_diceINS_5tupleIJiNS_1CILi0EEEEEES5_EEDaRKT_RKT0_ENKUlRKT_RKT0_E_clIiiEEDaSE_SH_,@function
        .size           $_ZN7cutlass13device_kernelIN5flash19enable_sm80_to_sm89INS1_16FlashAttnBwdSm80INS1_25CollectiveMainloopBwdSm80ILi2ELi2EN4cute5tupleIJNS5_1CILi128EEES8_NS7_ILi64EEEEEENS_10bfloat16_tEfNS_4arch4Sm80ELb0ELb0ELb1ELb0ELb0ELb0ELb0ELb0ELi2ELi4ELi4ELi4ELb0EEENS1_21CollectiveEpilogueBwdISA_SB_SD_Li256ELb0ELb0ELi2EEENS1_19SingleTileSchedulerILb0ELb0ELb0ELi128EEEEEEEEEvNT_6ParamsE$_ZZN4cute6detail9lift_diceINS_5tupleIJiNS_1CILi0EEEEEES5_EEDaRKT_RKT0_ENKUlRKT_RKT0_E_clIiiEEDaSE_SH_,($_ZN7cutlass13device_kernelIN5flash19enable_sm80_to_sm89INS1_16FlashAttnBwdSm80INS1_25CollectiveMainloopBwdSm80ILi2ELi2EN4cute5tupleIJNS5_1CILi128EEES8_NS7_ILi64EEEEEENS_10bfloat16_tEfNS_4arch4Sm80ELb0ELb0ELb1ELb0ELb0ELb0ELb0ELb0ELi2ELi4ELi4ELi4ELb0EEENS1_21CollectiveEpilogueBwdISA_SB_SD_Li256ELb0ELb0ELi2EEENS1_19SingleTileSchedulerILb0ELb0ELb0ELi128EEEEEEEEEvNT_6ParamsE$_ZZN4cute6upcastILi2ENS_5tupleIJNS1_IJNS_1CILi1EEENS1_IJNS2_ILi2EEES4_S4_EEEEEES4_NS1_IJS4_S4_EEEEEENS1_IJNS1_IJNS2_ILi0EEENS1_IJS3_NS2_ILi512EEEiEEEEEENS2_ILi4096EEENS1_IJiNS2_ILi8192EEEEEEEEEEEDaRKT0_RKT1_ENKUlRKT_RKT0_E_clIS6_SC_EEDaSP_SS_ - $_ZN7cutlass13device_kernelIN5flash19enable_sm80_to_sm89INS1_16FlashAttnBwdSm80INS1_25CollectiveMainloopBwdSm80ILi2ELi2EN4cute5tupleIJNS5_1CILi128EEES8_NS7_ILi64EEEEEENS_10bfloat16_tEfNS_4arch4Sm80ELb0ELb0ELb1ELb0ELb0ELb0ELb0ELb0ELi2ELi4ELi4ELi4ELb0EEENS1_21CollectiveEpilogueBwdISA_SB_SD_Li256ELb0ELb0ELi2EEENS1_19SingleTileSchedulerILb0ELb0ELb0ELi128EEEEEEEEEvNT_6ParamsE$_ZZN4cute6detail9lift_diceINS_5tupleIJiNS_1CILi0EEEEEES5_EEDaRKT_RKT0_ENKUlRKT_RKT0_E_clIiiEEDaSE_SH_)
$_ZN7cutlass13device_kernelIN5flash19enable_sm80_to_sm89INS1_16FlashAttnBwdSm80INS1_25CollectiveMainloopBwdSm80ILi2ELi2EN4cute5tupleIJNS5_1CILi128EEES8_NS7_ILi64EEEEEENS_10bfloat16_tEfNS_4arch4Sm80ELb0ELb0ELb1ELb0ELb0ELb0ELb0ELb0ELi2ELi4ELi4ELi4ELb0EEENS1_21CollectiveEpilogueBwdISA_SB_SD_Li256ELb0ELb0ELi2EEENS1_19SingleTileSchedulerILb0ELb0ELb0ELi128EEEEEEEEEvNT_6ParamsE$_ZZN4cute6detail9lift_diceINS_5tupleIJiNS_1CILi0EEEEEES5_EEDaRKT_RKT0_ENKUlRKT_RKT0_E_clIiiEEDaSE_SH_:
        /* <DEDUP_REMOVED lines=8> */
        .type           $_ZN7cutlass13device_kernelIN5flash19enable_sm80_to_sm89INS1_16FlashAttnBwdSm80INS1_25CollectiveMainloopBwdSm80ILi2ELi2EN4cute5tupleIJNS5_1CILi128EEES8_NS7_ILi64EEEEEENS_10bfloat16_tEfNS_4arch4Sm80ELb0ELb0ELb1ELb0ELb0ELb0ELb0ELb0ELi2ELi4ELi4ELi4ELb0EEENS1_21CollectiveEpilogueBwdISA_SB_SD_Li256ELb0ELb0ELi2EEENS1_19SingleTileSchedulerILb0ELb0ELb0ELi128EEEEEEEEEvNT_6ParamsE$_ZZN4cute6upcastILi2ENS_5tupleIJNS1_IJNS_1CILi1EEENS1_IJNS2_ILi2EEES4_S4_EEEEEES4_NS1_IJS4_S4_EEEEEENS1_IJNS1_IJNS2_ILi0EEENS1_IJS3_NS2_ILi512EEEiEEEEEENS2_ILi4096EEENS1_IJiNS2_ILi8192EEEEEEEEEEEDaRKT0_RKT1_ENKUlRKT_RKT0_E_clIS6_SC_EEDaSP_SS_,@function
        .size           $_ZN7cutlass13device_kernelIN5flash19enable_sm80_to_sm89INS1_16FlashAttnBwdSm80INS1_25CollectiveMainloopBwdSm80ILi2ELi2EN4cute5tupleIJNS5_1CILi128EEES8_NS7_ILi64EEEEEENS_10bfloat16_tEfNS_4arch4Sm80ELb0ELb0ELb1ELb0ELb0ELb0ELb0ELb0ELi2ELi4ELi4ELi4ELb0EEENS1_21CollectiveEpilogueBwdISA_SB_SD_Li256ELb0ELb0ELi2EEENS1_19SingleTileSchedulerILb0ELb0ELb0ELi128EEEEEEEEEvNT_6ParamsE$_ZZN4cute6upcastILi2ENS_5tupleIJNS1_IJNS_1CILi1EEENS1_IJNS2_ILi2EEES4_S4_EEEEEES4_NS1_IJS4_S4_EEEEEENS1_IJNS1_IJNS2_ILi0EEENS1_IJS3_NS2_ILi512EEEiEEEEEENS2_ILi4096EEENS1_IJiNS2_ILi8192EEEEEEEEEEEDaRKT0_RKT1_ENKUlRKT_RKT0_E_clIS6_SC_EEDaSP_SS_,($_ZN7cutlass13device_kernelIN5flash19enable_sm80_to_sm89INS1_16FlashAttnBwdSm80INS1_25CollectiveMainloopBwdSm80ILi2ELi2EN4cute5tupleIJNS5_1CILi128EEES8_NS7_ILi64EEEEEENS_10bfloat16_tEfNS_4arch4Sm80ELb0ELb0ELb1ELb0ELb0ELb0ELb0ELb0ELi2ELi4ELi4ELi4ELb0EEENS1_21CollectiveEpilogueBwdISA_SB_SD_Li256ELb0ELb0ELi2EEENS1_19SingleTileSchedulerILb0ELb0ELb0ELi128EEEEEEEEEvNT_6ParamsE$_ZZN4cute6upcastILi2ENS_5tupleIJNS1_IJNS_1CILi1EEENS1_IJNS2_ILi2EEES4_S4_EEEEEES4_NS1_IJS4_S4_EEEEEENS1_IJNS1_IJNS2_ILi0EEENS1_IJS3_NS2_ILi512EEEiEEEEEENS2_ILi4096EEENS1_IJiNS2_ILi8192EEEEEEEEEEEDaRKT0_RKT1_ENKUlRKT_RKT0_E_clIS7_SF_EEDaSP_SS_ - $_ZN7cutlass13device_kernelIN5flash19enable_sm80_to_sm89INS1_16FlashAttnBwdSm80INS1_25CollectiveMainloopBwdSm80ILi2ELi2EN4cute5tupleIJNS5_1CILi128EEES8_NS7_ILi64EEEEEENS_10bfloat16_tEfNS_4arch4Sm80ELb0ELb0ELb1ELb0ELb0ELb0ELb0ELb0ELi2ELi4ELi4ELi4ELb0EEENS1_21CollectiveEpilogueBwdISA_SB_SD_Li256ELb0ELb0ELi2EEENS1_19SingleTileSchedulerILb0ELb0ELb0ELi128EEEEEEEEEvNT_6ParamsE$_ZZN4cute6upcastILi2ENS_5tupleIJNS1_IJNS_1CILi1EEENS1_IJNS2_ILi2EEES4_S4_EEEEEES4_NS1_IJS4_S4_EEEEEENS1_IJNS1_IJNS2_ILi0EEENS1_IJS3_NS2_ILi512EEEiEEEEEENS2_ILi4096EEENS1_IJiNS2_ILi8192EEEEEEEEEEEDaRKT0_RKT1_ENKUlRKT_RKT0_E_clIS6_SC_EEDaSP_SS_)
$_ZN7cutlass13device_kernelIN5flash19enable_sm80_to_sm89INS1_16FlashAttnBwdSm80INS1_25CollectiveMainloopBwdSm80ILi2ELi2EN4cute5tupleIJNS5_1CILi128EEES8_NS7_ILi64EEEEEENS_10bfloat16_tEfNS_4arch4Sm80ELb0ELb0ELb1ELb0ELb0ELb0ELb0ELb0ELi2ELi4ELi4ELi4ELb0EEENS1_21CollectiveEpilogueBwdISA_SB_SD_Li256ELb0ELb0ELi2EEENS1_19SingleTileSchedulerILb0ELb0ELb0ELi128EEEEEEEEEvNT_6ParamsE$_ZZN4cute6upcastILi2ENS_5tupleIJNS1_IJNS_1CILi1EEENS1_IJNS2_ILi2EEES4_S4_EEEEEES4_NS1_IJS4_S4_EEEEEENS1_IJNS1_IJNS2_ILi0EEENS1_IJS3_NS2_ILi512EEEiEEEEEENS2_ILi4096EEENS1_IJiNS2_ILi8192EEEEEEEEEEEDaRKT0_RKT1_ENKUlRKT_RKT0_E_clIS6_SC_EEDaSP_SS_:
[----:B------:R-:W-:-:S06]  /*e960*/  IADD3 R3, R16, -c[0x0][0x20], RZ ;  /* 0x8000080010037a10 */ /* 0x000fcc0007ffe0ff */
[----:B------:R-:W5:Y:S01]  /*e970*/  LDL R3, [R3] ;  /* 0x0000000003037983 */ /* 0x000f620000100800 */
[----:B------:R-:W-:Y:S02]  /*e980*/  IADD3 R9, R1, 0x1380, RZ ;  /* 0x0000138001097810 */ /* 0x000fe40007ffe0ff */
[----:B------:R-:W-:Y:S02]  /*e990*/  MOV R64, 0xe9d0 ;  /* 0x0000e9d000407802 */ /* 0x000fe40000000f00 */
[----:B------:R-:W-:-:S04]  /*e9a0*/  IADD3 R9, R9, c[0x0][0x20], RZ ;  /* 0x0000080009097a10 */ /* 0x000fc80007ffe0ff */
[----:B------:R-:W-:Y:S02]  /*e9b0*/  IADD3 R10, R9, 0x4, RZ ;  /* 0x00000004090a7810 */ /* 0x000fe40007ffe0ff */
[----:B-----5:R-:W-:Y:S05]  /*e9c0*/  CALL.REL.NOINC `($_ZN7cutlass13device_kernelIN5flash19enable_sm80_to_sm89INS1_16FlashAttnBwdSm80INS1_25CollectiveMainloopBwdSm80ILi2ELi2EN4cute5tupleIJNS5_1CILi128EEES8_NS7_ILi64EEEEEENS_10bfloat16_tEfNS_4arch4Sm80ELb0ELb0ELb1ELb0ELb0ELb0ELb0ELb0ELi2ELi4ELi4ELi4ELb0EEENS1_21CollectiveEpilogueBwdISA_SB_SD_Li256ELb0ELb0ELi2EEENS1_19SingleTileSchedulerILb0ELb0ELb0ELi128EEEEEEEEEvNT_6ParamsE$_ZZN4cute6upcastILi2ENS_5tupleIJNS_1CILi1EEENS1_IJNS2_ILi2EEES4_S4_EEEEEENS1_IJNS2_ILi0EEENS1_IJS3_NS2_ILi512EEEiEEEEEEEEDaRKT0_RKT1_ENKUlRKT_RKT0_E_clIS5_S9_EEDaSJ_SM_) ;  /* 0x0000015000007944 */ /* 0x020fea0003c00000 */
[----:B------:R-:W-:Y:S02]  /*e9d0*/  MOV R4, 0xe9f0 ;  /* 0x0000e9f000047802 */ /* 0x000fe40000000f00 */
[----:B-1---5:R-:W-:Y:S05]  /*e9e0*/  CALL.REL.NOINC `($_ZN7cutlass13device_kernelIN5flash19enable_sm80_to_sm89INS1_16FlashAttnBwdSm80INS1_25CollectiveMainloopBwdSm80ILi2ELi2EN4cute5tupleIJNS5_1CILi128EEES8_NS7_ILi64EEEEEENS_10bfloat16_tEfNS_4arch4Sm80ELb0ELb0ELb1ELb0ELb0ELb0ELb0ELb0ELi2ELi4ELi4ELi4ELb0EEENS1_21CollectiveEpilogueBwdISA_SB_SD_Li256ELb0ELb0ELi2EEENS1_19SingleTileSchedulerILb0ELb0ELb0ELi128EEEEEEEEEvNT_6ParamsE$_ZN4cute3eso3ESOILb1ELb0EJNS_1CILi0EEENS_5tupleIJNS2_ILi1EEENS2_ILi256EEEiEEEEEC2ERKS3_RKS7_) ;  /* 0xffff8c5000007944 */ /* 0x022fea0003c3ffff */
[----:B-1----:R1:W5:Y:S01]  /*e9f0*/  LDL R2, [R1+0x1384] ;  /* 0x0013840001027983 */ /* 0x0023620000100800 */
[----:B------:R-:W-:-:S03]  /*ea00*/  MOV R6, 0xea20 ;  /* 0x0000ea2000067802 */ /* 0x000fc60000000f00 */
[----:B-1---5:R-:W-:Y:S05]  /*ea10*/  CALL.REL.NOINC `($_ZN7cutlass13device_kernelIN5flash19enable_sm80_to_sm89INS1_16FlashAttnBwdSm80INS1_25CollectiveMainloopBwdSm80ILi2ELi2EN4cute5tupleIJNS5_1CILi128EEES8_NS7_ILi64EEEEEENS_10bfloat16_tEfNS_4arch4Sm80ELb0ELb0ELb1ELb0ELb0ELb0ELb0ELb0ELi2ELi4ELi4ELi4ELb0EEENS1_21CollectiveEpilogueBwdISA_SB_SD_Li256ELb0ELb0ELi2EEENS1_19SingleTileSchedulerILb0ELb0ELb0ELi128EEEEEEEEEvNT_6ParamsE$_ZN4cute5tupleIJNS0_IJNS_1CILi1EEENS0_IJS2_NS1_ILi2EEES3_EEEEEENS0_IJNS1_ILi0EEENS0_IJS2_NS1_ILi256EEEiEEEEEEEEC2ERKS5_RKS9_) ;  /* 0xffffbe2000007944 */ /* 0x022fea0003c3ffff */
[----:B------:R1:W5:Y:S01]  /*ea20*/  LDL R38, [R1+0x1380] ;  /* 0x0013800001267983 */ /* 0x0003620000100800 */
[----:B------:R-:W-:-:S04]  /*ea30*/  MOV R9, 0x0 ;  /* 0x0000000000097802 */ /* 0x000fc80000000f00 */
[----:B------:R-:W-:Y:S05]  /*ea40*/  RET.REL.NODEC R8 `(_ZN7cutlass13device_kernelIN5flash19enable_sm80_to_sm89INS1_16FlashAttnBwdSm80INS1_25CollectiveMainloopBwdSm80ILi2ELi2EN4cute5tupleIJNS5_1CILi128EEES8_NS7_ILi64EEEEEENS_10bfloat16_tEfNS_4arch4Sm80ELb0ELb0ELb1ELb0ELb0ELb0ELb0ELb0ELi2ELi4ELi4ELi4ELb0EEENS1_21CollectiveEpilogueBwdISA_SB_SD_Li256ELb0ELb0ELi2EEENS1_19SingleTileSchedulerILb0ELb0ELb0ELi128EEEEEEEEEvNT_6ParamsE) ;  /* 0xffff15b008007950 */ /* 0x000fea0003c3ffff */
        .type           $_ZN7cutlass13device_kernelIN5flash19enable_sm80_to_sm89INS1_16FlashAttnBwdSm80INS1_25CollectiveMainloopBwdSm80ILi2ELi2EN4cute5tupleIJNS5_1CILi128EEES8_NS7_ILi64EEEEEENS_10bfloat16_tEfNS_4arch4Sm80ELb0ELb0ELb1ELb0ELb0ELb0ELb0ELb0ELi2ELi4ELi4ELi4ELb0EEENS1_21CollectiveEpilogueBwdISA_SB_SD_Li256ELb0ELb0ELi2EEENS1_19SingleTileSchedulerILb0ELb0ELb0ELi128EEEEEEEEEvNT_6ParamsE$_ZZN4cute6upcastILi2ENS_5tupleIJNS1_IJNS_1CILi1EEENS1_IJNS2_ILi2EEES4_S4_EEEEEES4_NS1_IJS4_S4_EEEEEENS1_IJNS1_IJNS2_ILi0EEENS1_IJS3_NS2_ILi512EEEiEEEEEENS2_ILi4096EEENS1_IJiNS2_ILi8192EEEEEEEEEEEDaRKT0_RKT1_ENKUlRKT_RKT0_E_clIS7_SF_EEDaSP_SS_,@function
        .size           $_ZN7cutlass13device_kernelIN5flash19enable_sm80_to_sm89INS1_16FlashAttnBwdSm80INS1_25CollectiveMainloopBwdSm80ILi2ELi2EN4cute5tupleIJNS5_1CILi128EEES8_NS7_ILi64EEEEEENS_10bfloat16_tEfNS_4arch4Sm80ELb0ELb0ELb1ELb0ELb0ELb0ELb0ELb0ELi2ELi4ELi4ELi4ELb0EEENS1_21CollectiveEpilogueBwdISA_SB_SD_Li256ELb0ELb0ELi2EEENS1_19SingleTileSchedulerILb0ELb0ELb0ELi128EEEEEEEEEvNT_6ParamsE$_ZZN4cute6upcastILi2ENS_5tupleIJNS1_IJNS_1CILi1EEENS1_IJNS2_ILi2EEES4_S4_EEEEEES4_NS1_IJS4_S4_EEEEEENS1_IJNS1_IJNS2_ILi0EEENS1_IJS3_NS2_ILi512EEEiEEEEEENS2_ILi4096EEENS1_IJiNS2_ILi8192EEEEEEEEEEEDaRKT0_RKT1_ENKUlRKT_RKT0_E_clIS7_SF_EEDaSP_SS_,($_ZN7cutlass13device_kernelIN5flash19enable_sm80_to_sm89INS1_16FlashAttnBwdSm80INS1_25CollectiveMainloopBwdSm80ILi2ELi2EN4cute5tupleIJNS5_1CILi128EEES8_NS7_ILi64EEEEEENS_10bfloat16_tEfNS_4arch4Sm80ELb0ELb0ELb1ELb0ELb0ELb0ELb0ELb0ELi2ELi4ELi4ELi4ELb0EEENS1_21CollectiveEpilogueBwdISA_SB_SD_Li256ELb0ELb0ELi2EEENS1_19SingleTileSchedulerILb0ELb0ELb0ELi128EEEEEEEEEvNT_6ParamsE$_ZZN4cute6upcastILi2ENS_5tupleIJNS_1CILi1EEENS1_IJNS2_ILi2EEES4_S4_EEEEEENS1_IJNS2_ILi0EEENS1_IJS3_NS2_ILi512EEEiEEEEEEEEDaRKT0_RKT1_ENKUlRKT_RKT0_E_clIS5_S9_EEDaSJ_SM_ - $_ZN7cutlass13device_kernelIN5flash19enable_sm80_to_sm89INS1_16FlashAttnBwdSm80INS1_25CollectiveMainloopBwdSm80ILi2ELi2EN4cute5tupleIJNS5_1CILi128EEES8_NS7_ILi64EEEEEENS_10bfloat16_tEfNS_4arch4Sm80ELb0ELb0ELb1ELb0ELb0ELb0ELb0ELb0ELi2ELi4ELi4ELi4ELb0EEENS1_21CollectiveEpilogueBwdISA_SB_SD_Li256ELb0ELb0ELi2EEENS1_19SingleTileSchedulerILb0ELb0ELb0ELi128EEEEEEEEEvNT_6ParamsE$_ZZN4cute6upcastILi2ENS_5tupleIJNS1_IJNS_1CILi1EEENS1_IJNS2_ILi2EEES4_S4_EEEEEES4_NS1_IJS4_S4_EEEEEENS1_IJNS1_IJNS2_ILi0EEENS1_IJS3_NS2_ILi512EEEiEEEEEENS2_ILi4096EEENS1_IJiNS2_ILi8192EEEEEEEEEEEDaRKT0_RKT1_ENKUlRKT_RKT0_E_clIS7_SF_EEDaSP_SS_)
$_ZN7cutlass13device_kernelIN5flash19enable_sm80_to_sm89INS1_16FlashAttnBwdSm80INS1_25CollectiveMainloopBwdSm80ILi2ELi2EN4cute5tupleIJNS5_1CILi128EEES8_NS7_ILi64EEEEEENS_10bfloat16_tEfNS_4arch4Sm80ELb0ELb0ELb1ELb0ELb0ELb0ELb0ELb0ELi2ELi4ELi4ELi4ELb0EEENS1_21CollectiveEpilogueBwdISA_SB_SD_Li256ELb0ELb0ELi2EEENS1_19SingleTileSchedulerILb0ELb0ELb0ELi128EEEEEEEEEvNT_6ParamsE$_ZZN4cute6upcastILi2ENS_5tupleIJNS1_IJNS_1CILi1EEENS1_IJNS2_ILi2EEES4_S4_EEEEEES4_NS1_IJS4_S4_EEEEEENS1_IJNS1_IJNS2_ILi0EEENS1_IJS3_NS2_ILi512EEEiEEEEEENS2_ILi4096EEENS1_IJiNS2_ILi8192EEEEEEEEEEEDaRKT0_RKT1_ENKUlRKT_RKT0_E_clIS7_SF_EEDaSP_SS_:
[----:B------:R-:W-:Y:S02]  /*ea50*/  IADD3 R8, R1, 0x1380, RZ ;  /* 0x0000138001087810 */ /* 0x000fe40007ffe0ff */
[----:B------:R-:W-:Y:S02]  /*ea60*/  MOV R62, 0xeaa0 ;  /* 0x0000eaa0003e7802 */ /* 0x000fe40000000f00 */
[----:B------:R-:W-:-:S04]  /*ea70*/  IADD3 R8, R8, c[0x0][0x20], RZ ;  /* 0x0000080008087a10 */ /* 0x000fc80007ffe0ff */
[----:B------:R-:W-:Y:S02]  /*ea80*/  IADD3 R9, R8, 0x4, RZ ;  /* 0x0000000408097810 */ /* 0x000fe40007ffe0ff */
[----:B------:R-:W-:Y:S05]  /*ea90*/  CALL.REL.NOINC `($_ZN7cutlass13device_kernelIN5flash19enable_sm80_to_sm89INS1_16FlashAttnBwdSm80INS1_25CollectiveMainloopBwdSm80ILi2ELi2EN4cute5tupleIJNS5_1CILi128EEES8_NS7_ILi64EEEEEENS_10bfloat16_tEfNS_4arch4Sm80ELb0ELb0ELb1ELb0ELb0ELb0ELb0ELb0ELi2ELi4ELi4ELi4ELb0EEENS1_21CollectiveEpilogueBwdISA_SB_SD_Li256ELb0ELb0ELi2EEENS1_19SingleTileSchedulerILb0ELb0ELb0ELi128EEEEEEEEEvNT_6ParamsE$_ZZN4cute6upcastILi2ENS_5tupleIJNS_1CILi2EEES3_EEENS1_IJiNS2_ILi8192EEEEEEEEDaRKT0_RKT1_ENKUlRKT_RKT0_E_clIS3_iEEDaSF_SI_) ;  /* 0x0000015000007944 */ /* 0x000fea0003c00000 */
[----:B------:R-:W-:Y:S02]  /*eaa0*/  MOV R4, 0xeac0 ;  /* 0x0000eac000047802 */ /* 0x000fe40000000f00 */
[----:B-1---5:R-:W-:Y:S05]  /*eab0*/  CALL.REL.NOINC `($_ZN7cutlass13device_kernelIN5flash19enable_sm80_to_sm89INS1_16FlashAttnBwdSm80INS1_25CollectiveMainloopBwdSm80ILi2ELi2EN4cute5tupleIJNS5_1CILi128EEES8_NS7_ILi64EEEEEENS_10bfloat16_tEfNS_4arch4Sm80ELb0ELb0ELb1ELb0ELb0ELb0ELb0ELb0ELi2ELi4ELi4ELi4ELb0EEENS1_21CollectiveEpilogueBwdISA_SB_SD_Li256ELb0ELb0ELi2EEENS1_19SingleTileSchedulerILb0ELb0ELb0ELi128EEEEEEEEEvNT_6ParamsE$_ZN4cute3eso3ESOILb0ELb1EJiNS_1CILi4096EEEEEC2ERKiRKS3_) ;  /* 0xffff860000007944 */ /* 0x022fea0003c3ffff */
[----:B-1----:R1:W5:Y:S01]  /*eac0*/  LDL R2, [R1+0x1384] ;  /* 0x0013840001027983 */ /* 0x0023620000100800 */
[----:B------:R-:W-:-:S03]  /*ead0*/  MOV R6, 0xeaf0 ;  /* 0x0000eaf000067802 */ /* 0x000fc60000000f00 */
[----:B-1---5:R-:W-:Y:S05]  /*eae0*/  CALL.REL.NOINC `($_ZN7cutlass13device_kernelIN5flash19enable_sm80_to_sm89INS1_16FlashAttnBwdSm80INS1_25CollectiveMainloopBwdSm80ILi2ELi2EN4cute5tupleIJNS5_1CILi128EEES8_NS7_ILi64EEEEEENS_10bfloat16_tEfNS_4arch4Sm80ELb0ELb0ELb1ELb0ELb0ELb0ELb0ELb0ELi2ELi4ELi4ELi4ELb0EEENS1_21CollectiveEpilogueBwdISA_SB_SD_Li256ELb0ELb0ELi2EEENS1_19SingleTileSchedulerILb0ELb0ELb0ELi128EEEEEEEEEvNT_6ParamsE$_ZN4cute5tupleIJNS0_IJNS_1CILi2EEES2_EEENS0_IJiNS1_ILi4096EEEEEEEEC2ERKS3_RKS5_) ;  /* 0xffffbec000007944 */ /* 0x022fea0003c3ffff */
[----:B------:R1:W5:Y:S01]  /*eaf0*/  LDL R2, [R1+0x1380] ;  /* 0x0013800001027983 */ /* 0x0003620000100800 */
[----:B------:R-:W-:-:S04]  /*eb00*/  MOV R11, 0x0 ;  /* 0x00000000000b7802 */ /* 0x000fc80000000f00 */
[----:B------:R-:W-:Y:S05]  /*eb10*/  RET.REL.NODEC R10 `(_ZN7cutlass13device_kernelIN5flash19enable_sm80_to_sm89INS1_16FlashAttnBwdSm80INS1_25CollectiveMainloopBwdSm80ILi2ELi2EN4cute5tupleIJNS5_1CILi128EEES8_NS7_ILi64EEEEEENS_10bfloat16_tEfNS_4arch4Sm80ELb0ELb0ELb1ELb0ELb0ELb0ELb0ELb0ELi2ELi4ELi4ELi4ELb0EEENS1_21CollectiveEpilogueBwdISA_SB_SD_Li256ELb0ELb0ELi2EEENS1_19SingleTileSchedulerILb0ELb0ELb0ELi128EEEEEEEEEvNT_6ParamsE) ;  /* 0xffff14e00a007950 */ /* 0x000fea0003c3ffff */
        .type           $_ZN7cutlass13device_kernelIN5flash19enable_sm80_to_sm89INS1_16FlashAttnBwdSm80INS1_25CollectiveMainloopBwdSm80ILi2ELi2EN4cute5tupleIJNS5_1CILi128EEES8_NS7_ILi64EEEEEENS_10bfloat16_tEfNS_4arch4Sm80ELb0ELb0ELb1ELb0ELb0ELb0ELb0ELb0ELi2ELi4ELi4ELi4ELb0EEENS1_21CollectiveEpilogueBwdISA_SB_SD_Li256ELb0ELb0ELi2EEENS1_19SingleTileSchedulerILb0ELb0ELb0ELi128EEEEEEEEEvNT_6ParamsE$_ZZN4cute6upcastILi2ENS_5tupleIJNS_1CILi1EEENS1_IJNS2_ILi2EEES4_S4_EEEEEENS1_IJNS2_ILi0EEENS1_IJS3_NS2_ILi512EEEiEEEEEEEEDaRKT0_RKT1_ENKUlRKT_RKT0_E_clIS5_S9_EEDaSJ_SM_,@function
        .size           $_ZN7cutlass13device_kernelIN5flash19enable_sm80_to_sm89INS1_16FlashAttnBwdSm80INS1_25CollectiveMainloopBwdSm80ILi2ELi2EN4cute5tupleIJNS5_1CILi128EEES8_NS7_ILi64EEEEEENS_10bfloat16_tEfNS_4arch4Sm80ELb0ELb0ELb1ELb0ELb0ELb0ELb0ELb0ELi2ELi4ELi4ELi4ELb0EEENS1_21CollectiveEpilogueBwdISA_SB_SD_Li256ELb0ELb0ELi2EEENS1_19SingleTileSchedulerILb0ELb0ELb0ELi128EEEEEEEEEvNT_6ParamsE$_ZZN4cute6upcastILi2ENS_5tupleIJNS_1CILi1EEENS1_IJNS2_ILi2EEES4_S4_EEEEEENS1_IJNS2_ILi0EEENS1_IJS3_NS2_ILi512EEEiEEEEEEEEDaRKT0_RKT1_ENKUlRKT_RKT0_E_clIS5_S9_EEDaSJ_SM_,($_ZN7cutlass13device_kernelIN5flash19enable_sm80_to_sm89INS1_16FlashAttnBwdSm80INS1_25CollectiveMainloopBwdSm80ILi2ELi2EN4cute5tupleIJNS5_1CILi128EEES8_NS7_ILi64EEEEEENS_10bfloat16_tEfNS_4arch4Sm80ELb0ELb0ELb1ELb0ELb0ELb0ELb0ELb0ELi2ELi4ELi4ELi4ELb0EEENS1_21CollectiveEpilogueBwdISA_SB_SD_Li256ELb0ELb0ELi2EEENS1_19SingleTileSchedulerILb0ELb0ELb0ELi128EEEEEEEEEvNT_6ParamsE$_ZZN4cute6upcastILi2ENS_5tupleIJNS_1CILi2EEES3_EEENS1_IJiNS2_ILi8192EEEEEEEEDaRKT0_RKT1_ENKUlRKT_RKT0_E_clIS3_iEEDaSF_SI_ - $_ZN7cutlass13device_kernelIN5flash19enable_sm80_to_sm89INS1_16FlashAttnBwdSm80INS1_25CollectiveMainloopBwdSm80ILi2ELi2EN4cute5tupleIJNS5_1CILi128EEES8_NS7_ILi64EEEEEENS_10bfloat16_tEfNS_4arch4Sm80ELb0ELb0ELb1ELb0ELb0ELb0ELb0ELb0ELi2ELi4ELi4ELi4ELb0EEENS1_21CollectiveEpilogueBwdISA_SB_SD_Li256ELb0ELb0ELi2EEENS1_19SingleTileSchedulerILb0ELb0ELb0ELi128EEEEEEEEEvNT_6ParamsE$_ZZN4cute6upcastILi2ENS_5tupleIJNS_1CILi1EEENS1_IJNS2_ILi2EEES4_S4_EEEEEENS1_IJNS2_ILi0EEENS1_IJS3_NS2_ILi512EEEiEEEEEEEEDaRKT0_RKT1_ENKUlRKT_RKT0_E_clIS5_S9_EEDaSJ_SM_)
$_ZN7cutlass13device_kernelIN5flash19enable_sm80_to_sm89INS1_16FlashAttnBwdSm80INS1_25CollectiveMainloopBwdSm80ILi2ELi2EN4cute5tupleIJNS5_1CILi128EEES8_NS7_ILi64EEEEEENS_10bfloat16_tEfNS_4arch4Sm80ELb0ELb0ELb1ELb0ELb0ELb0ELb0ELb0ELi2ELi4ELi4ELi4ELb0EEENS1_21CollectiveEpilogueBwdISA_SB_SD_Li256ELb0ELb0ELi2EEENS1_19SingleTileSchedulerILb0ELb0ELb0ELi128EEEEEEEEEvNT_6ParamsE$_ZZN4cute6upcastILi2ENS_5tupleIJNS_1CILi1EEENS1_IJNS2_ILi2EEES4_S4_EEEEEENS1_IJNS2_ILi0EEENS1_IJS3_NS2_ILi512EEEiEEEEEEEEDaRKT0_RKT1_ENKUlRKT_RKT0_E_clIS5_S9_EEDaSJ_SM_:
[----:B------:R-:W-:Y:S02]  /*eb20*/  IADD3 R11, R1, 0x1388, RZ ;  /* 0x00001388010b7810 */ /* 0x000fe40007ffe0ff */
[----:B------:R-:W-:Y:S02]  /*eb30*/  MOV R62, 0xeb70 ;  /* 0x0000eb70003e7802 */ /* 0x000fe40000000f00 */
[----:B------:R-:W-:-:S04]  /*eb40*/  IADD3 R11, R11, c[0x0][0x20], RZ ;  /* 0x000008000b0b7a10 */ /* 0x000fc80007ffe0ff */
[----:B------:R-:W-:Y:S02]  /*eb50*/  IADD3 R38, R11, 0x4, RZ ;  /* 0x000000040b267810 */ /* 0x000fe40007ffe0ff */
[----:B------:R-:W-:Y:S05]  /*eb60*/  CALL.REL.NOINC `($_ZN7cutlass13device_kernelIN5flash19enable_sm80_to_sm89INS1_16FlashAttnBwdSm80INS1_25CollectiveMainloopBwdSm80ILi2ELi2EN4cute5tupleIJNS5_1CILi128EEES8_NS7_ILi64EEEEEENS_10bfloat16_tEfNS_4arch4Sm80ELb0ELb0ELb1ELb0ELb0ELb0ELb0ELb0ELi2ELi4ELi4ELi4ELb0EEENS1_21CollectiveEpilogueBwdISA_SB_SD_Li256ELb0ELb0ELi2EEENS1_19SingleTileSchedulerILb0ELb0ELb0ELi128EEEEEEEEEvNT_6ParamsE$_ZZN4cute6upcastILi2ENS_5tupleIJNS_1CILi2EEES3_S3_EEENS1_IJNS2_ILi1EEENS2_ILi512EEEiEEEEEDaRKT0_RKT1_ENKUlRKT_RKT0_E_clIS3_iEEDaSG_SJ_) ;  /* 0x0000011000007944 */ /* 0x000fea0003c00000 */
[----:B------:R-:W-:Y:S02]  /*eb70*/  MOV R4, 0xeb90 ;  /* 0x0000eb9000047802 */ /* 0x000fe40000000f00 */
[----:B-1---5:R-:W-:Y:S05]  /*eb80*/  CALL.REL.NOINC `($_ZN7cutlass13device_kernelIN5flash19enable_sm80_to_sm89INS1_16FlashAttnBwdSm80INS1_25CollectiveMainloopBwdSm80ILi2ELi2EN4cute5tupleIJNS5_1CILi128EEES8_NS7_ILi64EEEEEENS_10bfloat16_tEfNS_4arch4Sm80ELb0ELb0ELb1ELb0ELb0ELb0ELb0ELb0ELi2ELi4ELi4ELi4ELb0EEENS1_21CollectiveEpilogueBwdISA_SB_SD_Li256ELb0ELb0ELi2EEENS1_19SingleTileSchedulerILb0ELb0ELb0ELi128EEEEEEEEEvNT_6ParamsE$_ZN4cute3eso3ESOILb1ELb0EJNS_1CILi1EEENS2_ILi256EEEiEEC2ERKS3_RKS4_RKi) ;  /* 0xffff8c4000007944 */ /* 0x022fea0003c3ffff */
[----:B-1----:R1:W5:Y:S01]  /*eb90*/  LDL R2, [R1+0x138c] ;  /* 0x00138c0001027983 */ /* 0x0023620000100800 */
[----:B------:R-:W-:-:S03]  /*eba0*/  MOV R6, 0xebc0 ;  /* 0x0000ebc000067802 */ /* 0x000fc60000000f00 */
[----:B-1---5:R-:W-:Y:S05]  /*ebb0*/  CALL.REL.NOINC `($_ZN7cutlass13device_kernelIN5flash19enable_sm80_to_sm89INS1_16FlashAttnBwdSm80INS1_25CollectiveMainloopBwdSm80ILi2ELi2EN4cute5tupleIJNS5_1CILi128EEES8_NS7_ILi64EEEEEENS_10bfloat16_tEfNS_4arch4Sm80ELb0ELb0ELb1ELb0ELb0ELb0ELb0ELb0ELi2ELi4ELi4ELi4ELb0EEENS1_21CollectiveEpilogueBwdISA_SB_SD_Li256ELb0ELb0ELi2EEENS1_19SingleTileSchedulerILb0ELb0ELb0ELi128EEEEEEEEEvNT_6ParamsE$_ZN4cute5tupleIJNS0_IJNS_1CILi1EEENS1_ILi2EEES3_EEENS0_IJS2_NS1_ILi256EEEiEEEEEC2ERKS4_RKS6_) ;  /* 0xffffbd1000007944 */ /* 0x022fea0003c3ffff */
[----:B------:R1:W5:Y:S01]  /*ebc0*/  LDL R2, [R1+0x1388] ;  /* 0x0013880001027983 */ /* 0x0003620000100800 */
[----:B------:R-:W-:-:S04]  /*ebd0*/  MOV R65, 0x0 ;  /* 0x0000000000417802 */ /* 0x000fc80000000f00 */
[----:B------:R-:W-:Y:S05]  /*ebe0*/  RET.REL.NODEC R64 `(_ZN7cutlass13device_kernelIN5flash19enable_sm80_to_sm89INS1_16FlashAttnBwdSm80INS1_25CollectiveMainloopBwdSm80ILi2ELi2EN4cute5tupleIJNS5_1CILi128EEES8_NS7_ILi64EEEEEENS_10bfloat16_tEfNS_4arch4Sm80ELb0ELb0ELb1ELb0ELb0ELb0ELb0ELb0ELi2ELi4ELi4ELi4ELb0EEENS1_21CollectiveEpilogueBwdISA_SB_SD_Li256ELb0ELb0ELi2EEENS1_19SingleTileSchedulerILb0ELb0ELb0ELi128EEEEEEEEEvNT_6ParamsE) ;  /* 0xffff141040007950 */ /* 0x000fea0003c3ffff */
        .type           $_ZN7cutlass13device_kernelIN5flash19enable_sm80_to_sm89INS1_16FlashAttnBwdSm80INS1_25CollectiveMainloopBwdSm80ILi2ELi2EN4cute5tupleIJNS5_1CILi128EEES8_NS7_ILi64EEEEEENS_10bfloat16_tEfNS_4arch4Sm80ELb0ELb0ELb1ELb0ELb0ELb0ELb0ELb0ELi2ELi4ELi4ELi4ELb0EEENS1_21CollectiveEpilogueBwdISA_SB_SD_Li256ELb0ELb0ELi2EEENS1_19SingleTileSchedulerILb0ELb0ELb0ELi128EEEEEEEEEvNT_6ParamsE$_ZZN4cute6upcastILi2ENS_5tupleIJNS_1CILi2EEES3_EEENS1_IJiNS2_ILi8192EEEEEEEEDaRKT0_RKT1_ENKUlRKT_RKT0_E_clIS3_iEEDaSF_SI_,@function
        .size           $_ZN7cutlass13device_kernelIN5flash19enable_sm80_to_sm89INS1_16FlashAttnBwdSm80INS1_25CollectiveMainloopBwdSm80ILi2ELi2EN4cute5tupleIJNS5_1CILi128EEES8_NS7_ILi64EEEEEENS_10bfloat16_tEfNS_4arch4Sm80ELb0ELb0ELb1ELb0ELb0ELb0ELb0ELb0ELi2ELi4ELi4ELi4ELb0EEENS1_21CollectiveEpilogueBwdISA_SB_SD_Li256ELb0ELb0ELi2EEENS1_19SingleTileSchedulerILb0ELb0ELb0ELi128EEEEEEEEEvNT_6ParamsE$_ZZN4cute6upcastILi2ENS_5tupleIJNS_1CILi2EEES3_EEENS1_IJiNS2_ILi8192EEEEEEEEDaRKT0_RKT1_ENKUlRKT_RKT0_E_clIS3_iEEDaSF_SI_,($_ZN7cutlass13device_kernelIN5flash19enable_sm80_to_sm89INS1_16FlashAttnBwdSm80INS1_25CollectiveMainloopBwdSm80ILi2ELi2EN4cute5tupleIJNS5_1CILi128EEES8_NS7_ILi64EEEEEENS_10bfloat16_tEfNS_4arch4Sm80ELb0ELb0ELb1ELb0ELb0ELb0ELb0ELb0ELi2ELi4ELi4ELi4ELb0EEENS1_21CollectiveEpilogueBwdISA_SB_SD_Li256ELb0ELb0ELi2EEENS1_19SingleTileSchedulerILb0ELb0ELb0ELi128EEEEEEEEEvNT_6ParamsE$_ZZN4cute6upcastILi2ENS_5tupleIJNS_1CILi2EEES3_S3_EEENS1_IJNS2_ILi1EEENS2_ILi512EEEiEEEEEDaRKT0_RKT1_ENKUlRKT_RKT0_E_clIS3_iEEDaSG_SJ_ - $_ZN7cutlass13device_kernelIN5flash19enable_sm80_to_sm89INS1_16FlashAttnBwdSm80INS1_25CollectiveMainloopBwdSm80ILi2ELi2EN4cute5tupleIJNS5_1CILi128EEES8_NS7_ILi64EEEEEENS_10bfloat16_tEfNS_4arch4Sm80ELb0ELb0ELb1ELb0ELb0ELb0ELb0ELb0ELi2ELi4ELi4ELi4ELb0EEENS1_21CollectiveEpilogueBwdISA_SB_SD_Li256ELb0ELb0ELi2EEENS1_19SingleTileSchedulerILb0ELb0ELb0ELi128EEEEEEEEEvNT_6ParamsE$_ZZN4cute6upcastILi2ENS_5tupleIJNS_1CILi2EEES3_EEENS1_IJiNS2_ILi8192EEEEEEEEDaRKT0_RKT1_ENKUlRKT_RKT0_E_clIS3_iEEDaSF_SI_)
$_ZN7cutlass13device_kernelIN5flash19enable_sm80_to_sm89INS1_16FlashAttnBwdSm80INS1_25CollectiveMainloopBwdSm80ILi2ELi2EN4cute5tupleIJNS5_1CILi128EEES8_NS7_ILi64EEEEEENS_10bfloat16_tEfNS_4arch4Sm80ELb0ELb0ELb1ELb0ELb0ELb0ELb0ELb0ELi2ELi4ELi4ELi4ELb0EEENS1_21CollectiveEpilogueBwdISA_SB_SD_Li256ELb0ELb0ELi2EEENS1_19SingleTileSchedulerILb0ELb0ELb0ELi128EEEEEEEEEvNT_6ParamsE$_ZZN4cute6upcastILi2ENS_5tupleIJNS_1CILi2EEES3_EEENS1_IJiNS2_ILi8192EEEEEEEEDaRKT0_RKT1_ENKUlRKT_RKT0_E_clIS3_iEEDaSF_SI_:
[----:B------:R-:W-:Y:S02]  /*ebf0*/  LEA.HI R3, R3, R3, RZ, 0x1 ;  /* 0x0000000303037211 */ /* 0x000fe400078f08ff */
[----:B------:R-:W-:Y:S02]  /*ec00*/  IADD3 R2, R1, 0x1388, RZ ;  /* 0x0000138801027810 */ /* 0x000fe40007ffe0ff */
[----:B------:R-:W-:Y:S02]  /*ec10*/  SHF.R.S32.HI R3, RZ, 0x1, R3 ;  /* 0x00000001ff037819 */ /* 0x000fe40000011403 */
[----:B------:R-:W-:Y:S02]  /*ec20*/  IADD3 R2, R2, c[0x0][0x20], RZ ;  /* 0x0000080002027a10 */ /* 0x000fe40007ffe0ff */
[----:B------:R-:W-:Y:S02]  /*ec30*/  MOV R6, 0xec50 ;  /* 0x0000ec5000067802 */ /* 0x000fe40000000f00 */
[----:B------:R-:W-:Y:S05]  /*ec40*/  CALL.REL.NOINC `($_ZN7cutlass13device_kernelIN5flash19enable_sm80_to_sm89INS1_16FlashAttnBwdSm80INS1_25CollectiveMainloopBwdSm80ILi2ELi2EN4cute5tupleIJNS5_1CILi128EEES8_NS7_ILi64EEEEEENS_10bfloat16_tEfNS_4arch4Sm80ELb0ELb0ELb1ELb0ELb0ELb0ELb0ELb0ELi2ELi4ELi4ELi4ELb0EEENS1_21CollectiveEpilogueBwdISA_SB_SD_Li256ELb0ELb0ELi2EEENS1_19SingleTileSchedulerILb0ELb0ELb0ELi128EEEEEEEEEvNT_6ParamsE$_ZN4cute5tupleIJNS_1CILi2EEEiEEC2ERKS2_RKi) ;  /* 0xffffbff000007944 */ /* 0x000fea0003c3ffff */
[----:B------:R1:W5:Y:S01]  /*ec50*/  LDL R2, [R1+0x1388] ;  /* 0x0013880001027983 */ /* 0x0003620000100800 */
[----:B------:R-:W-:-:S04]  /*ec60*/  MOV R63, 0x0 ;  /* 0x00000000003f7802 */ /* 0x000fc80000000f00 */
[----:B------:R-:W-:Y:S05]  /*ec70*/  RET.REL.NODEC R62 `(_ZN7cutlass13device_kernelIN5flash19enable_sm80_to_sm89INS1_16FlashAttnBwdSm80INS1_25CollectiveMainloopBwdSm80ILi2ELi2EN4cute5tupleIJNS5_1CILi128EEES8_NS7_ILi64EEEEEENS_10bfloat16_tEfNS_4arch4Sm80ELb0ELb0ELb1ELb0ELb0ELb0ELb0ELb0ELi2ELi4ELi4ELi4ELb0EEENS1_21CollectiveEpilogueBwdISA_SB_SD_Li256ELb0ELb0ELi2EEENS1_19SingleTileSchedulerILb0ELb0ELb0ELi128EEEEEEEEEvNT_6ParamsE) ;  /* 0xffff13803e007950 */ /* 0x000fea0003c3ffff */
        .type           $_ZN7cutlass13device_kernelIN5flash19enable_sm80_to_sm89INS1_16FlashAttnBwdSm80INS1_25CollectiveMainloopBwdSm80ILi2ELi2EN4cute5tupleIJNS5_1CILi128EEES8_NS7_ILi64EEEEEENS_10bfloat16_tEfNS_4arch4Sm80ELb0ELb0ELb1ELb0ELb0ELb0ELb0ELb0ELi2ELi4ELi4ELi4ELb0EEENS1_21CollectiveEpilogueBwdISA_SB_SD_Li256ELb0ELb0ELi2EEENS1_19SingleTileSchedulerILb0ELb0ELb0ELi128EEEEEEEEEvNT_6ParamsE$_ZZN4cute6upcastILi2ENS_5tupleIJNS_1CILi2EEES3_S3_EEENS1_IJNS2_ILi1EEENS2_ILi512EEEiEEEEEDaRKT0_RKT1_ENKUlRKT_RKT0_E_clIS3_iEEDaSG_SJ_,@function
        .size           $_ZN7cutlass13device_kernelIN5flash19enable_sm80_to_sm89INS1_16FlashAttnBwdSm80INS1_25CollectiveMainloopBwdSm80ILi2ELi2EN4cute5tupleIJNS5_1CILi128EEES8_NS7_ILi64EEEEEENS_10bfloat16_tEfNS_4arch4Sm80ELb0ELb0ELb1ELb0ELb0ELb0ELb0ELb0ELi2ELi4ELi4ELi4ELb0EEENS1_21CollectiveEpilogueBwdISA_SB_SD_Li256ELb0ELb0ELi2EEENS1_19SingleTileSchedulerILb0ELb0ELb0ELi128EEEEEEEEEvNT_6ParamsE$_ZZN4cute6upcastILi2ENS_5tupleIJNS_1CILi2EEES3_S3_EEENS1_IJNS2_ILi1EEENS2_ILi512EEEiEEEEEDaRKT0_RKT1_ENKUlRKT_RKT0_E_clIS3_iEEDaSG_SJ_,($_ZN7cutlass13device_kernelIN5flash19enable_sm80_to_sm89INS1_16FlashAttnBwdSm80INS1_25CollectiveMainloopBwdSm80ILi2ELi2EN4cute5tupleIJNS5_1CILi128EEES8_NS7_ILi64EEEEEENS_10bfloat16_tEfNS_4arch4Sm80ELb0ELb0ELb1ELb0ELb0ELb0ELb0ELb0ELi2ELi4ELi4ELi4ELb0EEENS1_21CollectiveEpilogueBwdISA_SB_SD_Li256ELb0ELb0ELi2EEENS1_19SingleTileSchedulerILb0ELb0ELb0ELi128EEEEEEEEEvNT_6ParamsE$_ZZN4cute7crd2crdINS_5tupleIJiiiNS_1CILi0EEEEEENS1_IJNS2_ILi32EEENS2_ILi4EEENS2_ILi2EEENS2_ILi1EEEEEENS1_IJS8_S8_S8_S8_EEEEEDaRKT_RKT0_RKT1_ENKUlRKT_RKT0_RKT1_E_clIiS5_S8_EEDaSM_SP_SS_ - $_ZN7cutlass13device_kernelIN5flash19enable_sm80_to_sm89INS1_16FlashAttnBwdSm80INS1_25CollectiveMainloopBwdSm80ILi2ELi2EN4cute5tupleIJNS5_1CILi128EEES8_NS7_ILi64EEEEEENS_10bfloat16_tEfNS_4arch4Sm80ELb0ELb0ELb1ELb0ELb0ELb0ELb0ELb0ELi2ELi4ELi4ELi4ELb0EEENS1_21CollectiveEpilogueBwdISA_SB_SD_Li256ELb0ELb0ELi2EEENS1_19SingleTileSchedulerILb0ELb0ELb0ELi128EEEEEEEEEvNT_6ParamsE$_ZZN4cute6upcastILi2ENS_5tupleIJNS_1CILi2EEES3_S3_EEENS1_IJNS2_ILi1EEENS2_ILi512EEEiEEEEEDaRKT0_RKT1_ENKUlRKT_RKT0_E_clIS3_iEEDaSG_SJ_)
$_ZN7cutlass13device_kernelIN5flash19enable_sm80_to_sm89INS1_16FlashAttnBwdSm80INS1_25CollectiveMainloopBwdSm80ILi2ELi2EN4cute5tupleIJNS5_1CILi128EEES8_NS7_ILi64EEEEEENS_10bfloat16_tEfNS_4arch4Sm80ELb0ELb0ELb1ELb0ELb0ELb0ELb0ELb0ELi2ELi4ELi4ELi4ELb0EEENS1_21CollectiveEpilogueBwdISA_SB_SD_Li256ELb0ELb0ELi2EEENS1_19SingleTileSchedulerILb0ELb0ELb0ELi128EEEEEEEEEvNT_6ParamsE$_ZZN4cute6upcastILi2ENS_5tupleIJNS_1CILi2EEES3_S3_EEENS1_IJNS2_ILi1EEENS2_ILi512EEEiEEEEEDaRKT0_RKT1_ENKUlRKT_RKT0_E_clIS3_iEEDaSG_SJ_:
        /* <DEDUP_REMOVED lines=9> */
        .type           $_ZN7cutlass13device_kernelIN5flash19enable_sm80_to_sm89INS1_16FlashAttnBwdSm80INS1_25CollectiveMainloopBwdSm80ILi2ELi2EN4cute5tupleIJNS5_1CILi128EEES8_NS7_ILi64EEEEEENS_10bfloat16_tEfNS_4arch4Sm80ELb0ELb0ELb1ELb0ELb0ELb0ELb0ELb0ELi2ELi4ELi4ELi4ELb0EEENS1_21CollectiveEpilogueBwdISA_SB_SD_Li256ELb0ELb0ELi2EEENS1_19SingleTileSchedulerILb0ELb0ELb0ELi128EEEEEEEEEvNT_6ParamsE$_ZZN4cute7crd2crdINS_5tupleIJiiiNS_1CILi0EEEEEENS1_IJNS2_ILi32EEENS2_ILi4EEENS2_ILi2EEENS2_ILi1EEEEEENS1_IJS8_S8_S8_S8_EEEEEDaRKT_RKT0_RKT1_ENKUlRKT_RKT0_RKT1_E_clIiS5_S8_EEDaSM_SP_SS_,@function
        .size           $_ZN7cutlass13device_kernelIN5flash19enable_sm80_to_sm89INS1_16FlashAttnBwdSm80INS1_25CollectiveMainloopBwdSm80ILi2ELi2EN4cute5tupleIJNS5_1CILi128EEES8_NS7_ILi64EEEEEENS_10bfloat16_tEfNS_4arch4Sm80ELb0ELb0ELb1ELb0ELb0ELb0ELb0ELb0ELi2ELi4ELi4ELi4ELb0EEENS1_21CollectiveEpilogueBwdISA_SB_SD_Li256ELb0ELb0ELi2EEENS1_19SingleTileSchedulerILb0ELb0ELb0ELi128EEEEEEEEEvNT_6ParamsE$_ZZN4cute7crd2crdINS_5tupleIJiiiNS_1CILi0EEEEEENS1_IJNS2_ILi32EEENS2_ILi4EEENS2_ILi2EEENS2_ILi1EEEEEENS1_IJS8_S8_S8_S8_EEEEEDaRKT_RKT0_RKT1_ENKUlRKT_RKT0_RKT1_E_clIiS5_S8_EEDaSM_SP_SS_,($_ZN7cutlass13device_kernelIN5flash19enable_sm80_to_sm89INS1_16FlashAttnBwdSm80INS1_25CollectiveMainloopBwdSm80ILi2ELi2EN4cute5tupleIJNS5_1CILi128EEES8_NS7_ILi64EEEEEENS_10bfloat16_tEfNS_4arch4Sm80ELb0ELb0ELb1ELb0ELb0ELb0ELb0ELb0ELi2ELi4ELi4ELi4ELb0EEENS1_21CollectiveEpilogueBwdISA_SB_SD_Li256ELb0ELb0ELi2EEENS1_19SingleTileSchedulerILb0ELb0ELb0ELi128EEEEEEEEEvNT_6ParamsE$_ZZN4cute7crd2crdINS_5tupleIJiiiNS_1CILi0EEEEEENS1_IJNS2_ILi32EEENS2_ILi4EEENS2_ILi2EEENS2_ILi1EEEEEENS1_IJS8_S8_S8_S8_EEEEEDaRKT_RKT0_RKT1_ENKUlRKT_RKT0_RKT1_E_clIiS6_S8_EEDaSM_SP_SS_ - $_ZN7cutlass13device_kernelIN5flash19enable_sm80_to_sm89INS1_16FlashAttnBwdSm80INS1_25CollectiveMainloopBwdSm80ILi2ELi2EN4cute5tupleIJNS5_1CILi128EEES8_NS7_ILi64EEEEEENS_10bfloat16_tEfNS_4arch4Sm80ELb0ELb0ELb1ELb0ELb0ELb0ELb0ELb0ELi2ELi4ELi4ELi4ELb0EEENS1_21CollectiveEpilogueBwdISA_SB_SD_Li256ELb0ELb0ELi2EEENS1_19SingleTileSchedulerILb0ELb0ELb0ELi128EEEEEEEEEvNT_6ParamsE$_ZZN4cute7crd2crdINS_5tupleIJiiiNS_1CILi0EEEEEENS1_IJNS2_ILi32EEENS2_ILi4EEENS2_ILi2EEENS2_ILi1EEEEEENS1_IJS8_S8_S8_S8_EEEEEDaRKT_RKT0_RKT1_ENKUlRKT_RKT0_RKT1_E_clIiS5_S8_EEDaSM_SP_SS_)
$_ZN7cutlass13device_kernelIN5flash19enable_sm80_to_sm89INS1_16FlashAttnBwdSm80INS1_25CollectiveMainloopBwdSm80ILi2ELi2EN4cute5tupleIJNS5_1CILi128EEES8_NS7_ILi64EEEEEENS_10bfloat16_tEfNS_4arch4Sm80ELb0ELb0ELb1ELb0ELb0ELb0ELb0ELb0ELi2ELi4ELi4ELi4ELb0EEENS1_21CollectiveEpilogueBwdISA_SB_SD_Li256ELb0ELb0ELi2EEENS1_19SingleTileSchedulerILb0ELb0ELb0ELi128EEEEEEEEEvNT_6ParamsE$_ZZN4cute7crd2crdINS_5tupleIJiiiNS_1CILi0EEEEEENS1_IJNS2_ILi32EEENS2_ILi4EEENS2_ILi2EEENS2_ILi1EEEEEENS1_IJS8_S8_S8_S8_EEEEEDaRKT_RKT0_RKT1_ENKUlRKT_RKT0_RKT1_E_clIiS5_S8_EEDaSM_SP_SS_:
[----:B------:R-:W-:Y:S02]  /*ed10*/  MOV R8, R6 ;  /* 0x0000000600087202 */ /* 0x000fe40000000f00 */
[----:B------:R-:W-:-:S04]  /*ed20*/  MOV R9, 0x0 ;  /* 0x0000000000097802 */ /* 0x000fc80000000f00 */
[----:B------:R-:W-:Y:S05]  /*ed30*/  RET.REL.NODEC R8 `(_ZN7cutlass13device_kernelIN5flash19enable_sm80_to_sm89INS1_16FlashAttnBwdSm80INS1_25CollectiveMainloopBwdSm80ILi2ELi2EN4cute5tupleIJNS5_1CILi128EEES8_NS7_ILi64EEEEEENS_10bfloat16_tEfNS_4arch4Sm80ELb0ELb0ELb1ELb0ELb0ELb0ELb0ELb0ELi2ELi4ELi4ELi4ELb0EEENS1_21CollectiveEpilogueBwdISA_SB_SD_Li256ELb0ELb0ELi2EEENS1_19SingleTileSchedulerILb0ELb0ELb0ELi128EEEEEEEEEvNT_6ParamsE) ;  /* 0xffff12c008007950 */ /* 0x000fea0003c3ffff */
        .type           $_ZN7cutlass13device_kernelIN5flash19enable_sm80_to_sm89INS1_16FlashAttnBwdSm80INS1_25CollectiveMainloopBwdSm80ILi2ELi2EN4cute5tupleIJNS5_1CILi128EEES8_NS7_ILi64EEEEEENS_10bfloat16_tEfNS_4arch4Sm80ELb0ELb0ELb1ELb0ELb0ELb0ELb0ELb0ELi2ELi4ELi4ELi4ELb0EEENS1_21CollectiveEpilogueBwdISA_SB_SD_Li256ELb0ELb0ELi2EEENS1_19SingleTileSchedulerILb0ELb0ELb0ELi128EEEEEEEEEvNT_6ParamsE$_ZZN4cute7crd2crdINS_5tupleIJiiiNS_1CILi0EEEEEENS1_IJNS2_ILi32EEENS2_ILi4EEENS2_ILi2EEENS2_ILi1EEEEEENS1_IJS8_S8_S8_S8_EEEEEDaRKT_RKT0_RKT1_ENKUlRKT_RKT0_RKT1_E_clIiS6_S8_EEDaSM_SP_SS_,@function
        .size           $_ZN7cutlass13device_kernelIN5flash19enable_sm80_to_sm89INS1_16FlashAttnBwdSm80INS1_25CollectiveMainloopBwdSm80ILi2ELi2EN4cute5tupleIJNS5_1CILi128EEES8_NS7_ILi64EEEEEENS_10bfloat16_tEfNS_4arch4Sm80ELb0ELb0ELb1ELb0ELb0ELb0ELb0ELb0ELi2ELi4ELi4ELi4ELb0EEENS1_21CollectiveEpilogueBwdISA_SB_SD_Li256ELb0ELb0ELi2EEENS1_19SingleTileSchedulerILb0ELb0ELb0ELi128EEEEEEEEEvNT_6ParamsE$_ZZN4cute7crd2crdINS_5tupleIJiiiNS_1CILi0EEEEEENS1_IJNS2_ILi32EEENS2_ILi4EEENS2_ILi2EEENS2_ILi1EEEEEENS1_IJS8_S8_S8_S8_EEEEEDaRKT_RKT0_RKT1_ENKUlRKT_RKT0_RKT1_E_clIiS6_S8_EEDaSM_SP_SS_,($_ZN7cutlass13device_kernelIN5flash19enable_sm80_to_sm89INS1_16FlashAttnBwdSm80INS1_25CollectiveMainloopBwdSm80ILi2ELi2EN4cute5tupleIJNS5_1CILi128EEES8_NS7_ILi64EEEEEENS_10bfloat16_tEfNS_4arch4Sm80ELb0ELb0ELb1ELb0ELb0ELb0ELb0ELb0ELi2ELi4ELi4ELi4ELb0EEENS1_21CollectiveEpilogueBwdISA_SB_SD_Li256ELb0ELb0ELi2EEENS1_19SingleTileSchedulerILb0ELb0ELb0ELi128EEEEEEEEEvNT_6ParamsE$_ZZN4cute7crd2crdINS_5tupleIJiiiNS_1CILi0EEEEEENS1_IJNS2_ILi32EEENS2_ILi4EEENS2_ILi2EEENS2_ILi1EEEEEENS1_IJS8_S8_S8_S8_EEEEEDaRKT_RKT0_RKT1_ENKUlRKT_RKT0_RKT1_E_clIiS7_S8_EEDaSM_SP_SS_ - $_ZN7cutlass13device_kernelIN5flash19enable_sm80_to_sm89INS1_16FlashAttnBwdSm80INS1_25CollectiveMainloopBwdSm80ILi2ELi2EN4cute5tupleIJNS5_1CILi128EEES8_NS7_ILi64EEEEEENS_10bfloat16_tEfNS_4arch4Sm80ELb0ELb0ELb1ELb0ELb0ELb0ELb0ELb0ELi2ELi4ELi4ELi4ELb0EEENS1_21CollectiveEpilogueBwdISA_SB_SD_Li256ELb0ELb0ELi2EEENS1_19SingleTileSchedulerILb0ELb0ELb0ELi128EEEEEEEEEvNT_6ParamsE$_ZZN4cute7crd2crdINS_5tupleIJiiiNS_1CILi0EEEEEENS1_IJNS2_ILi32EEENS2_ILi4EEENS2_ILi2EEENS2_ILi1EEEEEENS1_IJS8_S8_S8_S8_EEEEEDaRKT_RKT0_RKT1_ENKUlRKT_RKT0_RKT1_E_clIiS6_S8_EEDaSM_SP_SS_)
$_ZN7cutlass13device_kernelIN5flash19enable_sm80_to_sm89INS1_16FlashAttnBwdSm80INS1_25CollectiveMainloopBwdSm80ILi2ELi2EN4cute5tupleIJNS5_1CILi128EEES8_NS7_ILi64EEEEEENS_10bfloat16_tEfNS_4arch4Sm80ELb0ELb0ELb1ELb0ELb0ELb0ELb0ELb0ELi2ELi4ELi4ELi4ELb0EEENS1_21CollectiveEpilogueBwdISA_SB_SD_Li256ELb0ELb0ELi2EEENS1_19SingleTileSchedulerILb0ELb0ELb0ELi128EEEEEEEEEvNT_6ParamsE$_ZZN4cute7crd2crdINS_5tupleIJiiiNS_1CILi0EEEEEENS1_IJNS2_ILi32EEENS2_ILi4EEENS2_ILi2EEENS2_ILi1EEEEEENS1_IJS8_S8_S8_S8_EEEEEDaRKT_RKT0_RKT1_ENKUlRKT_RKT0_RKT1_E_clIiS6_S8_EEDaSM_SP_SS_:
[----:B------:R-:W-:Y:S02]  /*ed40*/  MOV R8, R2 ;  /* 0x0000000200087202 */ /* 0x000fe40000000f00 */
[----:B------:R-:W-:-:S04]  /*ed50*/  MOV R9, 0x0 ;  /* 0x0000000000097802 */ /* 0x000fc80000000f00 */
[----:B------:R-:W-:Y:S05]  /*ed60*/  RET.REL.NODEC R8 `(_ZN7cutlass13device_kernelIN5flash19enable_sm80_to_sm89INS1_16FlashAttnBwdSm80INS1_25CollectiveMainloopBwdSm80ILi2ELi2EN4cute5tupleIJNS5_1CILi128EEES8_NS7_ILi64EEEEEENS_10bfloat16_tEfNS_4arch4Sm80ELb0ELb0ELb1ELb0ELb0ELb0ELb0ELb0ELi2ELi4ELi4ELi4ELb0EEENS1_21CollectiveEpilogueBwdISA_SB_SD_Li256ELb0ELb0ELi2EEENS1_19SingleTileSchedulerILb0ELb0ELb0ELi128EEEEEEEEEvNT_6ParamsE) ;  /* 0xffff129008007950 */ /* 0x000fea0003c3ffff */
        .type           $_ZN7cutlass13device_kernelIN5flash19enable_sm80_to_sm89INS1_16FlashAttnBwdSm80INS1_25CollectiveMainloopBwdSm80ILi2ELi2EN4cute5tupleIJNS5_1CILi128EEES8_NS7_ILi64EEEEEENS_10bfloat16_tEfNS_4arch4Sm80ELb0ELb0ELb1ELb0ELb0ELb0ELb0ELb0ELi2ELi4ELi4ELi4ELb0EEENS1_21CollectiveEpilogueBwdISA_SB_SD_Li256ELb0ELb0ELi2EEENS1_19SingleTileSchedulerILb0ELb0ELb0ELi128EEEEEEEEEvNT_6ParamsE$_ZZN4cute7crd2crdINS_5tupleIJiiiNS_1CILi0EEEEEENS1_IJNS2_ILi32EEENS2_ILi4EEENS2_ILi2EEENS2_ILi1EEEEEENS1_IJS8_S8_S8_S8_EEEEEDaRKT_RKT0_RKT1_ENKUlRKT_RKT0_RKT1_E_clIiS7_S8_EEDaSM_SP_SS_,@function
        .size           $_ZN7cutlass13device_kernelIN5flash19enable_sm80_to_sm89INS1_16FlashAttnBwdSm80INS1_25CollectiveMainloopBwdSm80ILi2ELi2EN4cute5tupleIJNS5_1CILi128EEES8_NS7_ILi64EEEEEENS_10bfloat16_tEfNS_4arch4Sm80ELb0ELb0ELb1ELb0ELb0ELb0ELb0ELb0ELi2ELi4ELi4ELi4ELb0EEENS1_21CollectiveEpilogueBwdISA_SB_SD_Li256ELb0ELb0ELi2EEENS1_19SingleTileSchedulerILb0ELb0ELb0ELi128EEEEEEEEEvNT_6ParamsE$_ZZN4cute7crd2crdINS_5tupleIJiiiNS_1CILi0EEEEEENS1_IJNS2_ILi32EEENS2_ILi4EEENS2_ILi2EEENS2_ILi1EEEEEENS1_IJS8_S8_S8_S8_EEEEEDaRKT_RKT0_RKT1_ENKUlRKT_RKT0_RKT1_E_clIiS7_S8_EEDaSM_SP_SS_,($_ZN7cutlass13device_kernelIN5flash19enable_sm80_to_sm89INS1_16FlashAttnBwdSm80INS1_25CollectiveMainloopBwdSm80ILi2ELi2EN4cute5tupleIJNS5_1CILi128EEES8_NS7_ILi64EEEEEENS_10bfloat16_tEfNS_4arch4Sm80ELb0ELb0ELb1ELb0ELb0ELb0ELb0ELb0ELi2ELi4ELi4ELi4ELb0EEENS1_21CollectiveEpilogueBwdISA_SB_SD_Li256ELb0ELb0ELi2EEENS1_19SingleTileSchedulerILb0ELb0ELb0ELi128EEEEEEEEEvNT_6ParamsE$_ZZN4cute7flattenINS_5tupleIJNS1_IJNS_1CILi0EEENS1_IJNS2_ILi1EEENS2_ILi512EEEiEEEEEENS2_ILi4096EEENS1_IJiNS2_ILi8192EEEEEEEEEEEDaRKT_ENKUlRKT_E_clIS7_EEDaSH_ - $_ZN7cutlass13device_kernelIN5flash19enable_sm80_to_sm89INS1_16FlashAttnBwdSm80INS1_25CollectiveMainloopBwdSm80ILi2ELi2EN4cute5tupleIJNS5_1CILi128EEES8_NS7_ILi64EEEEEENS_10bfloat16_tEfNS_4arch4Sm80ELb0ELb0ELb1ELb0ELb0ELb0ELb0ELb0ELi2ELi4ELi4ELi4ELb0EEENS1_21CollectiveEpilogueBwdISA_SB_SD_Li256ELb0ELb0ELi2EEENS1_19SingleTileSchedulerILb0ELb0ELb0ELi128EEEEEEEEEvNT_6ParamsE$_ZZN4cute7crd2crdINS_5tupleIJiiiNS_1CILi0EEEEEENS1_IJNS2_ILi32EEENS2_ILi4EEENS2_ILi2EEENS2_ILi1EEEEEENS1_IJS8_S8_S8_S8_EEEEEDaRKT_RKT0_RKT1_ENKUlRKT_RKT0_RKT1_E_clIiS7_S8_EEDaSM_SP_SS_)
$_ZN7cutlass13device_kernelIN5flash19enable_sm80_to_sm89INS1_16FlashAttnBwdSm80INS1_25CollectiveMainloopBwdSm80ILi2ELi2EN4cute5tupleIJNS5_1CILi128EEES8_NS7_ILi64EEEEEENS_10bfloat16_tEfNS_4arch4Sm80ELb0ELb0ELb1ELb0ELb0ELb0ELb0ELb0ELi2ELi4ELi4ELi4ELb0EEENS1_21CollectiveEpilogueBwdISA_SB_SD_Li256ELb0ELb0ELi2EEENS1_19SingleTileSchedulerILb0ELb0ELb0ELi128EEEEEEEEEvNT_6ParamsE$_ZZN4cute7crd2crdINS_5tupleIJiiiNS_1CILi0EEEEEENS1_IJNS2_ILi32EEENS2_ILi4EEENS2_ILi2EEENS2_ILi1EEEEEENS1_IJS8_S8_S8_S8_EEEEEDaRKT_RKT0_RKT1_ENKUlRKT_RKT0_RKT1_E_clIiS7_S8_EEDaSM_SP_SS_:
[----:B------:R-:W-:-:S04]  /*ed70*/  MOV R3, 0x0 ;  /* 0x0000000000037802 */ /* 0x000fc80000000f00 */
[----:B------:R-:W-:Y:S05]  /*ed80*/  RET.REL.NODEC R2 `(_ZN7cutlass13device_kernelIN5flash19enable_sm80_to_sm89INS1_16FlashAttnBwdSm80INS1_25CollectiveMainloopBwdSm80ILi2ELi2EN4cute5tupleIJNS5_1CILi128EEES8_NS7_ILi64EEEEEENS_10bfloat16_tEfNS_4arch4Sm80ELb0ELb0ELb1ELb0ELb0ELb0ELb0ELb0ELi2ELi4ELi4ELi4ELb0EEENS1_21CollectiveEpilogueBwdISA_SB_SD_Li256ELb0ELb0ELi2EEENS1_19SingleTileSchedulerILb0ELb0ELb0ELi128EEEEEEEEEvNT_6ParamsE) ;  /* 0xffff127002007950 */ /* 0x000fea0003c3ffff */
        .type           $_ZN7cutlass13device_kernelIN5flash19enable_sm80_to_sm89INS1_16FlashAttnBwdSm80INS1_25CollectiveMainloopBwdSm80ILi2ELi2EN4cute5tupleIJNS5_1CILi128EEES8_NS7_ILi64EEEEEENS_10bfloat16_tEfNS_4arch4Sm80ELb0ELb0ELb1ELb0ELb0ELb0ELb0ELb0ELi2ELi4ELi4ELi4ELb0EEENS1_21CollectiveEpilogueBwdISA_SB_SD_Li256ELb0ELb0ELi2EEENS1_19SingleTileSchedulerILb0ELb0ELb0ELi128EEEEEEEEEvNT_6ParamsE$_ZZN4cute7flattenINS_5tupleIJNS1_IJNS_1CILi0EEENS1_IJNS2_ILi1EEENS2_ILi512EEEiEEEEEENS2_ILi4096EEENS1_IJiNS2_ILi8192EEEEEEEEEEEDaRKT_ENKUlRKT_E_clIS7_EEDaSH_,@function
        .size           $_ZN7cutlass13device_kernelIN5flash19enable_sm80_to_sm89INS1_16FlashAttnBwdSm80INS1_25CollectiveMainloopBwdSm80ILi2ELi2EN4cute5tupleIJNS5_1CILi128EEES8_NS7_ILi64EEEEEENS_10bfloat16_tEfNS_4arch4Sm80ELb0ELb0ELb1ELb0ELb0ELb0ELb0ELb0ELi2ELi4ELi4ELi4ELb0EEENS1_21CollectiveEpilogueBwdISA_SB_SD_Li256ELb0ELb0ELi2EEENS1_19SingleTileSchedulerILb0ELb0ELb0ELi128EEEEEEEEEvNT_6ParamsE$_ZZN4cute7flattenINS_5tupleIJNS1_IJNS_1CILi0EEENS1_IJNS2_ILi1EEENS2_ILi512EEEiEEEEEENS2_ILi4096EEENS1_IJiNS2_ILi8192EEEEEEEEEEEDaRKT_ENKUlRKT_E_clIS7_EEDaSH_,($_ZN7cutlass13device_kernelIN5flash19enable_sm80_to_sm89INS1_16FlashAttnBwdSm80INS1_25CollectiveMainloopBwdSm80ILi2ELi2EN4cute5tupleIJNS5_1CILi128EEES8_NS7_ILi64EEEEEENS_10bfloat16_tEfNS_4arch4Sm80ELb0ELb0ELb1ELb0ELb0ELb0ELb0ELb0ELi2ELi4ELi4ELi4ELb0EEENS1_21CollectiveEpilogueBwdISA_SB_SD_Li256ELb0ELb0ELi2EEENS1_19SingleTileSchedulerILb0ELb0ELb0ELi128EEEEEEEEEvNT_6ParamsE$_ZZN4cute7flattenINS_5tupleIJNS1_IJNS_1CILi0EEENS1_IJNS2_ILi1EEENS2_ILi512EEEiEEEEEENS2_ILi4096EEENS1_IJiNS2_ILi8192EEEEEEEEEEEDaRKT_ENKUlRKT_E_clISA_EEDaSH_ - $_ZN7cutlass13device_kernelIN5flash19enable_sm80_to_sm89INS1_16FlashAttnBwdSm80INS1_25CollectiveMainloopBwdSm80ILi2ELi2EN4cute5tupleIJNS5_1CILi128EEES8_NS7_ILi64EEEEEENS_10bfloat16_tEfNS_4arch4Sm80ELb0ELb0ELb1ELb0ELb0ELb0ELb0ELb0ELi2ELi4ELi4ELi4ELb0EEENS1_21CollectiveEpilogueBwdISA_SB_SD_Li256ELb0ELb0ELi2EEENS1_19SingleTileSchedulerILb0ELb0ELb0ELi128EEEEEEEEEvNT_6ParamsE$_ZZN4cute7flattenINS_5tupleIJNS1_IJNS_1CILi0EEENS1_IJNS2_ILi1EEENS2_ILi512EEEiEEEEEENS2_ILi4096EEENS1_IJiNS2_ILi8192EEEEEEEEEEEDaRKT_ENKUlRKT_E_clIS7_EEDaSH_)
$_ZN7cutlass13device_kernelIN5flash19enable_sm80_to_sm89INS1_16FlashAttnBwdSm80INS1_25CollectiveMainloopBwdSm80ILi2ELi2EN4cute5tupleIJNS5_1CILi128EEES8_NS7_ILi64EEEEEENS_10bfloat16_tEfNS_4arch4Sm80ELb0ELb0ELb1ELb0ELb0ELb0ELb0ELb0ELi2ELi4ELi4ELi4ELb0EEENS1_21CollectiveEpilogueBwdISA_SB_SD_Li256ELb0ELb0ELi2EEENS1_19SingleTileSchedulerILb0ELb0ELb0ELi128EEEEEEEEEvNT_6ParamsE$_ZZN4cute7flattenINS_5tupleIJNS1_IJNS_1CILi0EEENS1_IJNS2_ILi1EEENS2_ILi512EEEiEEEEEENS2_ILi4096EEENS1_IJiNS2_ILi8192EEEEEEEEEEEDaRKT_ENKUlRKT_E_clIS7_EEDaSH_:
[----:B------:R-:W-:-:S06]  /*ed90*/  IADD3 R3, R16, -c[0x0][0x20], RZ ;  /* 0x8000080010037a10 */ /* 0x000fcc0007ffe0ff */
[----:B------:R-:W5:Y:S01]  /*eda0*/  LDL R3, [R3] ;  /* 0x0000000003037983 */ /* 0x000f620000100800 */
[----:B------:R-:W-:-:S03]  /*edb0*/  MOV R2, 0xedd0 ;  /* 0x0000edd000027802 */ /* 0x000fc60000000f00 */
[----:B-----5:R-:W-:Y:S05]  /*edc0*/  CALL.REL.NOINC `($_ZN7cutlass13device_kernelIN5flash19enable_sm80_to_sm89INS1_16FlashAttnBwdSm80INS1_25CollectiveMainloopBwdSm80ILi2ELi2EN4cute5tupleIJNS5_1CILi128EEES8_NS7_ILi64EEEEEENS_10bfloat16_tEfNS_4arch4Sm80ELb0ELb0ELb1ELb0ELb0ELb0ELb0ELb0ELi2ELi4ELi4ELi4ELb0EEENS1_21CollectiveEpilogueBwdISA_SB_SD_Li256ELb0ELb0ELi2EEENS1_19SingleTileSchedulerILb0ELb0ELb0ELi128EEEEEEEEEvNT_6ParamsE$_ZZN4cute16flatten_to_tupleINS_5tupleIJNS_1CILi0EEENS1_IJNS2_ILi1EEENS2_ILi512EEEiEEEEEEEEDaRKT_ENKUlRKT_E_clIS6_EEDaSD_) ;  /* 0xffffd3a000007944 */ /* 0x020fea0003c3ffff */
[----:B------:R-:W-:Y:S02]  /*edd0*/  MOV R10, 0xedf0 ;  /* 0x0000edf0000a7802 */ /* 0x000fe40000000f00 */
[----:B------:R-:W-:Y:S05]  /*ede0*/  CALL.REL.NOINC `($_ZN7cutlass13device_kernelIN5flash19enable_sm80_to_sm89INS1_16FlashAttnBwdSm80INS1_25CollectiveMainloopBwdSm80ILi2ELi2EN4cute5tupleIJNS5_1CILi128EEES8_NS7_ILi64EEEEEENS_10bfloat16_tEfNS_4arch4Sm80ELb0ELb0ELb1ELb0ELb0ELb0ELb0ELb0ELi2ELi4ELi4ELi4ELb0EEENS1_21CollectiveEpilogueBwdISA_SB_SD_Li256ELb0ELb0ELi2EEENS1_19SingleTileSchedulerILb0ELb0ELb0ELi128EEEEEEEEEvNT_6ParamsE$_ZZN4cute12filter_tupleINS_5tupleIJNS_1CILi0EEENS1_IJNS2_ILi1EEENS2_ILi512EEEiEEEEEEZNS_16flatten_to_tupleIS7_EEDaRKT_EUlRKT_E_EEDaSB_OT0_ENKUlDpSE_E_clIJNS1_IJS3_EEES6_EEEDaSI_) ;  /* 0xffffc7a000007944 */ /* 0x000fea0003c3ffff */
[----:B-----5:R-:W-:Y:S02]  /*edf0*/  MOV R10, R2 ;  /* 0x00000002000a7202 */ /* 0x020fe40000000f00 */
[----:B------:R-:W-:Y:S02]  /*ee00*/  MOV R2, R6 ;  /* 0x0000000600027202 */ /* 0x000fe40000000f00 */
[----:B------:R-:W-:-:S04]  /*ee10*/  MOV R3, 0x0 ;  /* 0x0000000000037802 */ /* 0x000fc80000000f00 */
[----:B------:R-:W-:Y:S05]  /*ee20*/  RET.REL.NODEC R2 `(_ZN7cutlass13device_kernelIN5flash19enable_sm80_to_sm89INS1_16FlashAttnBwdSm80INS1_25CollectiveMainloopBwdSm80ILi2ELi2EN4cute5tupleIJNS5_1CILi128EEES8_NS7_ILi64EEEEEENS_10bfloat16_tEfNS_4arch4Sm80ELb0ELb0ELb1ELb0ELb0ELb0ELb0ELb0ELi2ELi4ELi4ELi4ELb0EEENS1_21CollectiveEpilogueBwdISA_SB_SD_Li256ELb0ELb0ELi2EEENS1_19SingleTileSchedulerILb0ELb0ELb0ELi128EEEEEEEEEvNT_6ParamsE) ;  /* 0xffff11d002007950 */ /* 0x000fea0003c3ffff */
        .type           $_ZN7cutlass13device_kernelIN5flash19enable_sm80_to_sm89INS1_16FlashAttnBwdSm80INS1_25CollectiveMainloopBwdSm80ILi2ELi2EN4cute5tupleIJNS5_1CILi128EEES8_NS7_ILi64EEEEEENS_10bfloat16_tEfNS_4arch4Sm80ELb0ELb0ELb1ELb0ELb0ELb0ELb0ELb0ELi2ELi4ELi4ELi4ELb0EEENS1_21CollectiveEpilogueBwdISA_SB_SD_Li256ELb0ELb0ELi2EEENS1_19SingleTileSchedulerILb0ELb0ELb0ELi128EEEEEEEEEvNT_6ParamsE$_ZZN4cute7flattenINS_5tupleIJNS1_IJNS_1CILi0EEENS1_IJNS2_ILi1EEENS2_ILi512EEEiEEEEEENS2_ILi4096EEENS1_IJiNS2_ILi8192EEEEEEEEEEEDaRKT_ENKUlRKT_E_clISA_EEDaSH_,@function
        .size           $_ZN7cutlass13device_kernelIN5flash19enable_sm80_to_sm89INS1_16FlashAttnBwdSm80INS1_25CollectiveMainloopBwdSm80ILi2ELi2EN4cute5tupleIJNS5_1CILi128EEES8_NS7_ILi64EEEEEENS_10bfloat16_tEfNS_4arch4Sm80ELb0ELb0ELb1ELb0ELb0ELb0ELb0ELb0ELi2ELi4ELi4ELi4ELb0EEENS1_21CollectiveEpilogueBwdISA_SB_SD_Li256ELb0ELb0ELi2EEENS1_19SingleTileSchedulerILb0ELb0ELb0ELi128EEEEEEEEEvNT_6ParamsE$_ZZN4cute7flattenINS_5tupleIJNS1_IJNS_1CILi0EEENS1_IJNS2_ILi1EEENS2_ILi512EEEiEEEEEENS2_ILi4096EEENS1_IJiNS2_ILi8192EEEEEEEEEEEDaRKT_ENKUlRKT_E_clISA_EEDaSH_,($_ZN7cutlass13device_kernelIN5flash19enable_sm80_to_sm89INS1_16FlashAttnBwdSm80INS1_25CollectiveMainloopBwdSm80ILi2ELi2EN4cute5tupleIJNS5_1CILi128EEES8_NS7_ILi64EEEEEENS_10bfloat16_tEfNS_4arch4Sm80ELb0ELb0ELb1ELb0ELb0ELb0ELb0ELb0ELi2ELi4ELi4ELi4ELb0EEENS1_21CollectiveEpilogueBwdISA_SB_SD_Li256ELb0ELb0ELi2EEENS1_19SingleTileSchedulerILb0ELb0ELb0ELi128EEEEEEEEEvNT_6ParamsE$_ZZN4cute7flattenINS_5tupleIJNS_1CILi1EEENS1_IJNS2_ILi8EEEiiEEENS2_ILi64EEENS1_IJiNS2_ILi144EEENS2_ILi288EEEEEENS2_ILi512EEEEEEEEDaRKT_ENKUlRKT_E_clIS5_EEDaSH_ - $_ZN7cutlass13device_kernelIN5flash19enable_sm80_to_sm89INS1_16FlashAttnBwdSm80INS1_25CollectiveMainloopBwdSm80ILi2ELi2EN4cute5tupleIJNS5_1CILi128EEES8_NS7_ILi64EEEEEENS_10bfloat16_tEfNS_4arch4Sm80ELb0ELb0ELb1ELb0ELb0ELb0ELb0ELb0ELi2ELi4ELi4ELi4ELb0EEENS1_21CollectiveEpilogueBwdISA_SB_SD_Li256ELb0ELb0ELi2EEENS1_19SingleTileSchedulerILb0ELb0ELb0ELi128EEEEEEEEEvNT_6ParamsE$_ZZN4cute7flattenINS_5tupleIJNS1_IJNS_1CILi0EEENS1_IJNS2_ILi1EEENS2_ILi512EEEiEEEEEENS2_ILi4096EEENS1_IJiNS2_ILi8192EEEEEEEEEEEDaRKT_ENKUlRKT_E_clISA_EEDaSH_)
$_ZN7cutlass13device_kernelIN5flash19enable_sm80_to_sm89INS1_16FlashAttnBwdSm80INS1_25CollectiveMainloopBwdSm80ILi2ELi2EN4cute5tupleIJNS5_1CILi128EEES8_NS7_ILi64EEEEEENS_10bfloat16_tEfNS_4arch4Sm80ELb0ELb0ELb1ELb0ELb0ELb0ELb0ELb0ELi2ELi4ELi4ELi4ELb0EEENS1_21CollectiveEpilogueBwdISA_SB_SD_Li256ELb0ELb0ELi2EEENS1_19SingleTileSchedulerILb0ELb0ELb0ELi128EEEEEEEEEvNT_6ParamsE$_ZZN4cute7flattenINS_5tupleIJNS1_IJNS_1CILi0EEENS1_IJNS2_ILi1EEENS2_ILi512EEEiEEEEEENS2_ILi4096EEENS1_IJiNS2_ILi8192EEEEEEEEEEEDaRKT_ENKUlRKT_E_clISA_EEDaSH_:
[----:B------:R-:W-:Y:S02]  /*ee30*/  MOV R8, R2 ;  /* 0x0000000200087202 */ /* 0x000fe40000000f00 */
[----:B------:R-:W-:-:S04]  /*ee40*/  MOV R9, 0x0 ;  /* 0x0000000000097802 */ /* 0x000fc80000000f00 */
[----:B------:R-:W-:Y:S05]  /*ee50*/  RET.REL.NODEC R8 `(_ZN7cutlass13device_kernelIN5flash19enable_sm80_to_sm89INS1_16FlashAttnBwdSm80INS1_25CollectiveMainloopBwdSm80ILi2ELi2EN4cute5tupleIJNS5_1CILi128EEES8_NS7_ILi64EEEEEENS_10bfloat16_tEfNS_4arch4Sm80ELb0ELb0ELb1ELb0ELb0ELb0ELb0ELb0ELi2ELi4ELi4ELi4ELb0EEENS1_21CollectiveEpilogueBwdISA_SB_SD_Li256ELb0ELb0ELi2EEENS1_19SingleTileSchedulerILb0ELb0ELb0ELi128EEEEEEEEEvNT_6ParamsE) ;  /* 0xffff11a008007950 */ /* 0x000fea0003c3ffff */
        .type           $_ZN7cutlass13device_kernelIN5flash19enable_sm80_to_sm89INS1_16FlashAttnBwdSm80INS1_25CollectiveMainloopBwdSm80ILi2ELi2EN4cute5tupleIJNS5_1CILi128EEES8_NS7_ILi64EEEEEENS_10bfloat16_tEfNS_4arch4Sm80ELb0ELb0ELb1ELb0ELb0ELb0ELb0ELb0ELi2ELi4ELi4ELi4ELb0EEENS1_21CollectiveEpilogueBwdISA_SB_SD_Li256ELb0ELb0ELi2EEENS1_19SingleTileSchedulerILb0ELb0ELb0ELi128EEEEEEEEEvNT_6ParamsE$_ZZN4cute7flattenINS_5tupleIJNS_1CILi1EEENS1_IJNS2_ILi8EEEiiEEENS2_ILi64EEENS1_IJiNS2_ILi144EEENS2_ILi288EEEEEENS2_ILi512EEEEEEEEDaRKT_ENKUlRKT_E_clIS5_EEDaSH_,@function
        .size           $_ZN7cutlass13device_kernelIN5flash19enable_sm80_to_sm89INS1_16FlashAttnBwdSm80INS1_25CollectiveMainloopBwdSm80ILi2ELi2EN4cute5tupleIJNS5_1CILi128EEES8_NS7_ILi64EEEEEENS_10bfloat16_tEfNS_4arch4Sm80ELb0ELb0ELb1ELb0ELb0ELb0ELb0ELb0ELi2ELi4ELi4ELi4ELb0EEENS1_21CollectiveEpilogueBwdISA_SB_SD_Li256ELb0ELb0ELi2EEENS1_19SingleTileSchedulerILb0ELb0ELb0ELi128EEEEEEEEEvNT_6ParamsE$_ZZN4cute7flattenINS_5tupleIJNS_1CILi1EEENS1_IJNS2_ILi8EEEiiEEENS2_ILi64EEENS1_IJiNS2_ILi144EEENS2_ILi288EEEEEENS2_ILi512EEEEEEEEDaRKT_ENKUlRKT_E_clIS5_EEDaSH_,($_ZN7cutlass13device_kernelIN5flash19enable_sm80_to_sm89INS1_16FlashAttnBwdSm80INS1_25CollectiveMainloopBwdSm80ILi2ELi2EN4cute5tupleIJNS5_1CILi128EEES8_NS7_ILi64EEEEEENS_10bfloat16_tEfNS_4arch4Sm80ELb0ELb0ELb1ELb0ELb0ELb0ELb0ELb0ELi2ELi4ELi4ELi4ELb0EEENS1_21CollectiveEpilogueBwdISA_SB_SD_Li256ELb0ELb0ELi2EEENS1_19SingleTileSchedulerILb0ELb0ELb0ELi128EEEEEEEEEvNT_6ParamsE$_ZZN4cute7flattenINS_5tupleIJNS_1CILi1EEENS1_IJNS2_ILi8EEEiiEEENS2_ILi64EEENS1_IJiNS2_ILi144EEENS2_ILi288EEEEEENS2_ILi512EEEEEEEEDaRKT_ENKUlRKT_E_clIS9_EEDaSH_ - $_ZN7cutlass13device_kernelIN5flash19enable_sm80_to_sm89INS1_16FlashAttnBwdSm80INS1_25CollectiveMainloopBwdSm80ILi2ELi2EN4cute5tupleIJNS5_1CILi128EEES8_NS7_ILi64EEEEEENS_10bfloat16_tEfNS_4arch4Sm80ELb0ELb0ELb1ELb0ELb0ELb0ELb0ELb0ELi2ELi4ELi4ELi4ELb0EEENS1_21CollectiveEpilogueBwdISA_SB_SD_Li256ELb0ELb0ELi2EEENS1_19SingleTileSchedulerILb0ELb0ELb0ELi128EEEEEEEEEvNT_6ParamsE$_ZZN4cute7flattenINS_5tupleIJNS_1CILi1EEENS1_IJNS2_ILi8EEEiiEEENS2_ILi64EEENS1_IJiNS2_ILi144EEENS2_ILi288EEEEEENS2_ILi512EEEEEEEEDaRKT_ENKUlRKT_E_clIS5_EEDaSH_)
$_ZN7cutlass13device_kernelIN5flash19enable_sm80_to_sm89INS1_16FlashAttnBwdSm80INS1_25CollectiveMainloopBwdSm80ILi2ELi2EN4cute5tupleIJNS5_1CILi128EEES8_NS7_ILi64EEEEEENS_10bfloat16_tEfNS_4arch4Sm80ELb0ELb0ELb1ELb0ELb0ELb0ELb0ELb0ELi2ELi4ELi4ELi4ELb0EEENS1_21CollectiveEpilogueBwdISA_SB_SD_Li256ELb0ELb0ELi2EEENS1_19SingleTileSchedulerILb0ELb0ELb0ELi128EEEEEEEEEvNT_6ParamsE$_ZZN4cute7flattenINS_5tupleIJNS_1CILi1EEENS1_IJNS2_ILi8EEEiiEEENS2_ILi64EEENS1_IJiNS2_ILi144EEENS2_ILi288EEEEEENS2_ILi512EEEEEEEEDaRKT_ENKUlRKT_E_clIS5_EEDaSH_:
[----:B------:R-:W-:-:S04]  /*ee60*/  MOV R5, 0x0 ;  /* 0x0000000000057802 */ /* 0x000fc80000000f00 */
[----:B------:R-:W-:Y:S05]  /*ee70*/  RET.REL.NODEC R4 `(_ZN7cutlass13device_kernelIN5flash19enable_sm80_to_sm89INS1_16FlashAttnBwdSm80INS1_25CollectiveMainloopBwdSm80ILi2ELi2EN4cute5tupleIJNS5_1CILi128EEES8_NS7_ILi64EEEEEENS_10bfloat16_tEfNS_4arch4Sm80ELb0ELb0ELb1ELb0ELb0ELb0ELb0ELb0ELi2ELi4ELi4ELi4ELb0EEENS1_21CollectiveEpilogueBwdISA_SB_SD_Li256ELb0ELb0ELi2EEENS1_19SingleTileSchedulerILb0ELb0ELb0ELi128EEEEEEEEEvNT_6ParamsE) ;  /* 0xffff118004007950 */ /* 0x000fea0003c3ffff */
        .type           $_ZN7cutlass13device_kernelIN5flash19enable_sm80_to_sm89INS1_16FlashAttnBwdSm80INS1_25CollectiveMainloopBwdSm80ILi2ELi2EN4cute5tupleIJNS5_1CILi128EEES8_NS7_ILi64EEEEEENS_10bfloat16_tEfNS_4arch4Sm80ELb0ELb0ELb1ELb0ELb0ELb0ELb0ELb0ELi2ELi4ELi4ELi4ELb0EEENS1_21CollectiveEpilogueBwdISA_SB_SD_Li256ELb0ELb0ELi2EEENS1_19SingleTileSchedulerILb0ELb0ELb0ELi128EEEEEEEEEvNT_6ParamsE$_ZZN4cute7flattenINS_5tupleIJNS_1CILi1EEENS1_IJNS2_ILi8EEEiiEEENS2_ILi64EEENS1_IJiNS2_ILi144EEENS2_ILi288EEEEEENS2_ILi512EEEEEEEEDaRKT_ENKUlRKT_E_clIS9_EEDaSH_,@function
        .size           $_ZN7cutlass13device_kernelIN5flash19enable_sm80_to_sm89INS1_16FlashAttnBwdSm80INS1_25CollectiveMainloopBwdSm80ILi2ELi2EN4cute5tupleIJNS5_1CILi128EEES8_NS7_ILi64EEEEEENS_10bfloat16_tEfNS_4arch4Sm80ELb0ELb0ELb1ELb0ELb0ELb0ELb0ELb0ELi2ELi4ELi4ELi4ELb0EEENS1_21CollectiveEpilogueBwdISA_SB_SD_Li256ELb0ELb0ELi2EEENS1_19SingleTileSchedulerILb0ELb0ELb0ELi128EEEEEEEEEvNT_6ParamsE$_ZZN4cute7flattenINS_5tupleIJNS_1CILi1EEENS1_IJNS2_ILi8EEEiiEEENS2_ILi64EEENS1_IJiNS2_ILi144EEENS2_ILi288EEEEEENS2_ILi512EEEEEEEEDaRKT_ENKUlRKT_E_clIS9_EEDaSH_,($_ZN7cutlass13device_kernelIN5flash19enable_sm80_to_sm89INS1_16FlashAttnBwdSm80INS1_25CollectiveMainloopBwdSm80ILi2ELi2EN4cute5tupleIJNS5_1CILi128EEES8_NS7_ILi64EEEEEENS_10bfloat16_tEfNS_4arch4Sm80ELb0ELb0ELb1ELb0ELb0ELb0ELb0ELb0ELi2ELi4ELi4ELi4ELb0EEENS1_21CollectiveEpilogueBwdISA_SB_SD_Li256ELb0ELb0ELi2EEENS1_19SingleTileSchedulerILb0ELb0ELb0ELi128EEEEEEEEEvNT_6ParamsE$_ZZN4cute7flattenINS_5tupleIJNS_1CILi1EEENS1_IJiiiEEENS2_ILi64EEENS1_IJNS2_ILi72EEENS2_ILi144EEENS2_ILi288EEEEEENS2_ILi512EEEEEEEEDaRKT_ENKUlRKT_E_clIS4_EEDaSH_ - $_ZN7cutlass13device_kernelIN5flash19enable_sm80_to_sm89INS1_16FlashAttnBwdSm80INS1_25CollectiveMainloopBwdSm80ILi2ELi2EN4cute5tupleIJNS5_1CILi128EEES8_NS7_ILi64EEEEEENS_10bfloat16_tEfNS_4arch4Sm80ELb0ELb0ELb1ELb0ELb0ELb0ELb0ELb0ELi2ELi4ELi4ELi4ELb0EEENS1_21CollectiveEpilogueBwdISA_SB_SD_Li256ELb0ELb0ELi2EEENS1_19SingleTileSchedulerILb0ELb0ELb0ELi128EEEEEEEEEvNT_6ParamsE$_ZZN4cute7flattenINS_5tupleIJNS_1CILi1EEENS1_IJNS2_ILi8EEEiiEEENS2_ILi64EEENS1_IJiNS2_ILi144EEENS2_ILi288EEEEEENS2_ILi512EEEEEEEEDaRKT_ENKUlRKT_E_clIS9_EEDaSH_)
$_ZN7cutlass13device_kernelIN5flash19enable_sm80_to_sm89INS1_16FlashAttnBwdSm80INS1_25CollectiveMainloopBwdSm80ILi2ELi2EN4cute5tupleIJNS5_1CILi128EEES8_NS7_ILi64EEEEEENS_10bfloat16_tEfNS_4arch4Sm80ELb0ELb0ELb1ELb0ELb0ELb0ELb0ELb0ELi2ELi4ELi4ELi4ELb0EEENS1_21CollectiveEpilogueBwdISA_SB_SD_Li256ELb0ELb0ELi2EEENS1_19SingleTileSchedulerILb0ELb0ELb0ELi128EEEEEEEEEvNT_6ParamsE$_ZZN4cute7flattenINS_5tupleIJNS_1CILi1EEENS1_IJNS2_ILi8EEEiiEEENS2_ILi64EEENS1_IJiNS2_ILi144EEENS2_ILi288EEEEEENS2_ILi512EEEEEEEEDaRKT_ENKUlRKT_E_clIS9_EEDaSH_:
[----:B------:R-:W-:Y:S02]  /*ee80*/  MOV R2, R5 ;  /* 0x0000000500027202 */ /* 0x000fe40000000f00 */
[----:B------:R-:W-:-:S04]  /*ee90*/  MOV R5, 0x0 ;  /* 0x0000000000057802 */ /* 0x000fc80000000f00 */
[----:B------:R-:W-:Y:S05]  /*eea0*/  RET.REL.NODEC R4 `(_ZN7cutlass13device_kernelIN5flash19enable_sm80_to_sm89INS1_16FlashAttnBwdSm80INS1_25CollectiveMainloopBwdSm80ILi2ELi2EN4cute5tupleIJNS5_1CILi128EEES8_NS7_ILi64EEEEEENS_10bfloat16_tEfNS_4arch4Sm80ELb0ELb0ELb1ELb0ELb0ELb0ELb0ELb0ELi2ELi4ELi4ELi4ELb0EEENS1_21CollectiveEpilogueBwdISA_SB_SD_Li256ELb0ELb0ELi2EEENS1_19SingleTileSchedulerILb0ELb0ELb0ELi128EEEEEEEEEvNT_6ParamsE) ;  /* 0xffff115004007950 */ /* 0x000fea0003c3ffff */
        .type           $_ZN7cutlass13device_kernelIN5flash19enable_sm80_to_sm89INS1_16FlashAttnBwdSm80INS1_25CollectiveMainloopBwdSm80ILi2ELi2EN4cute5tupleIJNS5_1CILi128EEES8_NS7_ILi64EEEEEENS_10bfloat16_tEfNS_4arch4Sm80ELb0ELb0ELb1ELb0ELb0ELb0ELb0ELb0ELi2ELi4ELi4ELi4ELb0EEENS1_21CollectiveEpilogueBwdISA_SB_SD_Li256ELb0ELb0ELi2EEENS1_19SingleTileSchedulerILb0ELb0ELb0ELi128EEEEEEEEEvNT_6ParamsE$_ZZN4cute7flattenINS_5tupleIJNS_1CILi1EEENS1_IJiiiEEENS2_ILi64EEENS1_IJNS2_ILi72EEENS2_ILi144EEENS2_ILi288EEEEEENS2_ILi512EEEEEEEEDaRKT_ENKUlRKT_E_clIS4_EEDaSH_,@function
        .size           $_ZN7cutlass13device_kernelIN5flash19enable_sm80_to_sm89INS1_16FlashAttnBwdSm80INS1_25CollectiveMainloopBwdSm80ILi2ELi2EN4cute5tupleIJNS5_1CILi128EEES8_NS7_ILi64EEEEEENS_10bfloat16_tEfNS_4arch4Sm80ELb0ELb0ELb1ELb0ELb0ELb0ELb0ELb0ELi2ELi4ELi4ELi4ELb0EEENS1_21CollectiveEpilogueBwdISA_SB_SD_Li256ELb0ELb0ELi2EEENS1_19SingleTileSchedulerILb0ELb0ELb0ELi128EEEEEEEEEvNT_6ParamsE$_ZZN4cute7flattenINS_5tupleIJNS_1CILi1EEENS1_IJiiiEEENS2_ILi64EEENS1_IJNS2_ILi72EEENS2_ILi144EEENS2_ILi288EEEEEENS2_ILi512EEEEEEEEDaRKT_ENKUlRKT_E_clIS4_EEDaSH_,($_ZN7cutlass13device_kernelIN5flash19enable_sm80_to_sm89INS1_16FlashAttnBwdSm80INS1_25CollectiveMainloopBwdSm80ILi2ELi2EN4cute5tupleIJNS5_1CILi128EEES8_NS7_ILi64EEEEEENS_10bfloat16_tEfNS_4arch4Sm80ELb0ELb0ELb1ELb0ELb0ELb0ELb0ELb0ELi2ELi4ELi4ELi4ELb0EEENS1_21CollectiveEpilogueBwdISA_SB_SD_Li256ELb0ELb0ELi2EEENS1_19SingleTileSchedulerILb0ELb0ELb0ELi128EEEEEEEEEvNT_6ParamsE$_ZZN4cute7idx2crdINS_5tupleIJiiNS_1CILi0EEEEEENS1_IJNS1_IJNS2_ILi4EEENS2_ILi8EEEEEENS2_ILi2EEENS2_ILi1EEEEEEEEDaRKT_RKT0_ENKUlRKT_RKT0_E_clIiS7_EEDaSJ_SM_ - $_ZN7cutlass13device_kernelIN5flash19enable_sm80_to_sm89INS1_16FlashAttnBwdSm80INS1_25CollectiveMainloopBwdSm80ILi2ELi2EN4cute5tupleIJNS5_1CILi128EEES8_NS7_ILi64EEEEEENS_10bfloat16_tEfNS_4arch4Sm80ELb0ELb0ELb1ELb0ELb0ELb0ELb0ELb0ELi2ELi4ELi4ELi4ELb0EEENS1_21CollectiveEpilogueBwdISA_SB_SD_Li256ELb0ELb0ELi2EEENS1_19SingleTileSchedulerILb0ELb0ELb0ELi128EEEEEEEEEvNT_6ParamsE$_ZZN4cute7flattenINS_5tupleIJNS_1CILi1EEENS1_IJiiiEEENS2_ILi64EEENS1_IJNS2_ILi72EEENS2_ILi144EEENS2_ILi288EEEEEENS2_ILi512EEEEEEEEDaRKT_ENKUlRKT_E_clIS4_EEDaSH_)
$_ZN7cutlass13device_kernelIN5flash19enable_sm80_to_sm89INS1_16FlashAttnBwdSm80INS1_25CollectiveMainloopBwdSm80ILi2ELi2EN4cute5tupleIJNS5_1CILi128EEES8_NS7_ILi64EEEEEENS_10bfloat16_tEfNS_4arch4Sm80ELb0ELb0ELb1ELb0ELb0ELb0ELb0ELb0ELi2ELi4ELi4ELi4ELb0EEENS1_21CollectiveEpilogueBwdISA_SB_SD_Li256ELb0ELb0ELi2EEENS1_19SingleTileSchedulerILb0ELb0ELb0ELi128EEEEEEEEEvNT_6ParamsE$_ZZN4cute7flattenINS_5tupleIJNS_1CILi1EEENS1_IJiiiEEENS2_ILi64EEENS1_IJNS2_ILi72EEENS2_ILi144EEENS2_ILi288EEEEEENS2_ILi512EEEEEEEEDaRKT_ENKUlRKT_E_clIS4_EEDaSH_:
[----:B------:R-:W-:Y:S02]  /*eeb0*/  MOV R8, R4 ;  /* 0x0000000400087202 */ /* 0x000fe40000000f00 */
[----:B------:R-:W-:-:S04]  /*eec0*/  MOV R9, 0x0 ;  /* 0x0000000000097802 */ /* 0x000fc80000000f00 */
[----:B------:R-:W-:Y:S05]  /*eed0*/  RET.REL.NODEC R8 `(_ZN7cutlass13device_kernelIN5flash19enable_sm80_to_sm89INS1_16FlashAttnBwdSm80INS1_25CollectiveMainloopBwdSm80ILi2ELi2EN4cute5tupleIJNS5_1CILi128EEES8_NS7_ILi64EEEEEENS_10bfloat16_tEfNS_4arch4Sm80ELb0ELb0ELb1ELb0ELb0ELb0ELb0ELb0ELi2ELi4ELi4ELi4ELb0EEENS1_21CollectiveEpilogueBwdISA_SB_SD_Li256ELb0ELb0ELi2EEENS1_19SingleTileSchedulerILb0ELb0ELb0ELi128EEEEEEEEEvNT_6ParamsE) ;  /* 0xffff112008007950 */ /* 0x000fea0003c3ffff */
        .type           $_ZN7cutlass13device_kernelIN5flash19enable_sm80_to_sm89INS1_16FlashAttnBwdSm80INS1_25CollectiveMainloopBwdSm80ILi2ELi2EN4cute5tupleIJNS5_1CILi128EEES8_NS7_ILi64EEEEEENS_10bfloat16_tEfNS_4arch4Sm80ELb0ELb0ELb1ELb0ELb0ELb0ELb0ELb0ELi2ELi4ELi4ELi4ELb0EEENS1_21CollectiveEpilogueBwdISA_SB_SD_Li256ELb0ELb0ELi2EEENS1_19SingleTileSchedulerILb0ELb0ELb0ELi128EEEEEEEEEvNT_6ParamsE$_ZZN4cute7idx2crdINS_5tupleIJiiNS_1CILi0EEEEEENS1_IJNS1_IJNS2_ILi4EEENS2_ILi8EEEEEENS2_ILi2EEENS2_ILi1EEEEEEEEDaRKT_RKT0_ENKUlRKT_RKT0_E_clIiS7_EEDaSJ_SM_,@function
        .size           $_ZN7cutlass13device_kernelIN5flash19enable_sm80_to_sm89INS1_16FlashAttnBwdSm80INS1_25CollectiveMainloopBwdSm80ILi2ELi2EN4cute5tupleIJNS5_1CILi128EEES8_NS7_ILi64EEEEEENS_10bfloat16_tEfNS_4arch4Sm80ELb0ELb0ELb1ELb0ELb0ELb0ELb0ELb0ELi2ELi4ELi4ELi4ELb0EEENS1_21CollectiveEpilogueBwdISA_SB_SD_Li256ELb0ELb0ELi2EEENS1_19SingleTileSchedulerILb0ELb0ELb0ELi128EEEEEEEEEvNT_6ParamsE$_ZZN4cute7idx2crdINS_5tupleIJiiNS_1CILi0EEEEEENS1_IJNS1_IJNS2_ILi4EEENS2_ILi8EEEEEENS2_ILi2EEENS2_ILi1EEEEEEEEDaRKT_RKT0_ENKUlRKT_RKT0_E_clIiS7_EEDaSJ_SM_,($_ZN7cutlass13device_kernelIN5flash19enable_sm80_to_sm89INS1_16FlashAttnBwdSm80INS1_25CollectiveMainloopBwdSm80ILi2ELi2EN4cute5tupleIJNS5_1CILi128EEES8_NS7_ILi64EEEEEENS_10bfloat16_tEfNS_4arch4Sm80ELb0ELb0ELb1ELb0ELb0ELb0ELb0ELb0ELi2ELi4ELi4ELi4ELb0EEENS1_21CollectiveEpilogueBwdISA_SB_SD_Li256ELb0ELb0ELi2EEENS1_19SingleTileSchedulerILb0ELb0ELb0ELi128EEEEEEEEEvNT_6ParamsE$_ZZN4cute7idx2crdINS_5tupleIJiiNS_1CILi0EEEEEENS1_IJNS1_IJNS2_ILi4EEENS2_ILi8EEEEEENS2_ILi2EEENS2_ILi1EEEEEEEEDaRKT_RKT0_ENKUlRKT_RKT0_E_clIiS8_EEDaSJ_SM_ - $_ZN7cutlass13device_kernelIN5flash19enable_sm80_to_sm89INS1_16FlashAttnBwdSm80INS1_25CollectiveMainloopBwdSm80ILi2ELi2EN4cute5tupleIJNS5_1CILi128EEES8_NS7_ILi64EEEEEENS_10bfloat16_tEfNS_4arch4Sm80ELb0ELb0ELb1ELb0ELb0ELb0ELb0ELb0ELi2ELi4ELi4ELi4ELb0EEENS1_21CollectiveEpilogueBwdISA_SB_SD_Li256ELb0ELb0ELi2EEENS1_19SingleTileSchedulerILb0ELb0ELb0ELi128EEEEEEEEEvNT_6ParamsE$_ZZN4cute7idx2crdINS_5tupleIJiiNS_1CILi0EEEEEENS1_IJNS1_IJNS2_ILi4EEENS2_ILi8EEEEEENS2_ILi2EEENS2_ILi1EEEEEEEEDaRKT_RKT0_ENKUlRKT_RKT0_E_clIiS7_EEDaSJ_SM_)
$_ZN7cutlass13device_kernelIN5flash19enable_sm80_to_sm89INS1_16FlashAttnBwdSm80INS1_25CollectiveMainloopBwdSm80ILi2ELi2EN4cute5tupleIJNS5_1CILi128EEES8_NS7_ILi64EEEEEENS_10bfloat16_tEfNS_4arch4Sm80ELb0ELb0ELb1ELb0ELb0ELb0ELb0ELb0ELi2ELi4ELi4ELi4ELb0EEENS1_21CollectiveEpilogueBwdISA_SB_SD_Li256ELb0ELb0ELi2EEENS1_19SingleTileSchedulerILb0ELb0ELb0ELi128EEEEEEEEEvNT_6ParamsE$_ZZN4cute7idx2crdINS_5tupleIJiiNS_1CILi0EEEEEENS1_IJNS1_IJNS2_ILi4EEENS2_ILi8EEEEEENS2_ILi2EEENS2_ILi1EEEEEEEEDaRKT_RKT0_ENKUlRKT_RKT0_E_clIiS7_EEDaSJ_SM_:
[----:B------:R-:W-:Y:S02]  /*eee0*/  SHF.R.S32.HI R93, RZ, 0x1f, R4 ;  /* 0x0000001fff5d7819 */ /* 0x000fe40000011404 */
[----:B------:R-:W-:Y:S02]  /*eef0*/  IADD3 R11, R1, 0x1680, RZ ;  /* 0x00001680010b7810 */ /* 0x000fe40007ffe0ff */
[----:B------:R-:W-:Y:S02]  /*ef00*/  LEA.HI R93, R93, R4, RZ, 0x2 ;  /* 0x000000045d5d7211 */ /* 0x000fe400078f10ff */
[----:B------:R-:W-:Y:S02]  /*ef10*/  IADD3 R11, R11, c[0x0][0x20], RZ ;  /* 0x000008000b0b7a10 */ /* 0x000fe40007ffe0ff */
[----:B------:R-:W-:Y:S02]  /*ef20*/  LOP3.LUT R3, R93, 0xfffffffc, RZ, 0xc0, !PT ;  /* 0xfffffffc5d037812 */ /* 0x000fe400078ec0ff */
[----:B------:R-:W-:Y:S01]  /*ef30*/  SHF.R.S32.HI R93, RZ, 0x2, R93 ;  /* 0x00000002ff5d7819 */ /* 0x000fe2000001145d */
[----:B------:R-:W-:Y:S01]  /*ef40*/  IMAD.MOV.U32 R2, RZ, RZ, R11 ;  /* 0x000000ffff027224 */ /* 0x000fe200078e000b */
[----:B------:R-:W-:Y:S01]  /*ef50*/  IADD3 R6, R11, 0x4, RZ ;  /* 0x000000040b067810 */ /* 0x000fe20007ffe0ff */
[----:B------:R-:W-:Y:S01]  /*ef60*/  IMAD.IADD R3, R4, 0x1, -R3 ;  /* 0x0000000104037824 */ /* 0x000fe200078e0a03 */
[----:B------:R-:W-:-:S02]  /*ef70*/  MOV R10, 0xef90 ;  /* 0x0000ef90000a7802 */ /* 0x000fc40000000f00 */
[----:B------:R-:W-:Y:S05]  /*ef80*/  CALL.REL.NOINC `($_ZN7cutlass13device_kernelIN5flash19enable_sm80_to_sm89INS1_16FlashAttnBwdSm80INS1_25CollectiveMainloopBwdSm80ILi2ELi2EN4cute5tupleIJNS5_1CILi128EEES8_NS7_ILi64EEEEEENS_10bfloat16_tEfNS_4arch4Sm80ELb0ELb0ELb1ELb0ELb0ELb0ELb0ELb0ELi2ELi4ELi4ELi4ELb0EEENS1_21CollectiveEpilogueBwdISA_SB_SD_Li256ELb0ELb0ELi2EEENS1_19SingleTileSchedulerILb0ELb0ELb0ELi128EEEEEEEEEvNT_6ParamsE$_ZN4cute5tupleIJiEEC2ERKi) ;  /* 0xffffbd4000007944 */ /* 0x000fea0003c3ffff */
[----:B------:R1:W5:Y:S01]  /*ef90*/  LDL R85, [R1+0x1680] ;  /* 0x0016800001557983 */ /* 0x0003620000100800 */
[----:B------:R-:W-:Y:S01]  /*efa0*/  IMAD.MOV.U32 R3, RZ, RZ, R93 ;  /* 0x000000ffff037224 */ /* 0x000fe200078e005d */
[----:B------:R-:W-:-:S02]  /*efb0*/  MOV R2, R11 ;  /* 0x0000000b00027202 */ /* 0x000fc40000000f00 */
[----:B------:R-:W-:Y:S02]  /*efc0*/  MOV R10, 0xefe0 ;  /* 0x0000efe0000a7802 */ /* 0x000fe40000000f00 */
[----:B-1---5:R-:W-:Y:S05]  /*efd0*/  CALL.REL.NOINC `($_ZN7cutlass13device_kernelIN5flash19enable_sm80_to_sm89INS1_16FlashAttnBwdSm80INS1_25CollectiveMainloopBwdSm80ILi2ELi2EN4cute5tupleIJNS5_1CILi128EEES8_NS7_ILi64EEEEEENS_10bfloat16_tEfNS_4arch4Sm80ELb0ELb0ELb1ELb0ELb0ELb0ELb0ELb0ELi2ELi4ELi4ELi4ELb0EEENS1_21CollectiveEpilogueBwdISA_SB_SD_Li256ELb0ELb0ELi2EEENS1_19SingleTileSchedulerILb0ELb0ELb0ELi128EEEEEEEEEvNT_6ParamsE$_ZN4cute5tupleIJiEEC2ERKi) ;  /* 0xffffbcf000007944 */ /* 0x022fea0003c3ffff */
[----:B------:R1:W5:Y:S01]  /*efe0*/  LDL R93, [R1+0x1680] ;  /* 0x00168000015d7983 */ /* 0x0003620000100800 */
[----:B------:R-:W-:Y:S01]  /*eff0*/  IMAD.MOV.U32 R3, RZ, RZ, R85 ;  /* 0x000000ffff037224 */ /* 0x000fe200078e0055 */
[----:B------:R-:W-:Y:S02]  /*f000*/  MOV R2, R6 ;  /* 0x0000000600027202 */ /* 0x000fe40000000f00 */
[----:B------:R-:W-:Y:S02]  /*f010*/  MOV R10, 0xf030 ;  /* 0x0000f030000a7802 */ /* 0x000fe40000000f00 */
[----:B-1---5:R-:W-:Y:S05]  /*f020*/  CALL.REL.NOINC `($_ZN7cutlass13device_kernelIN5flash19enable_sm80_to_sm89INS1_16FlashAttnBwdSm80INS1_25CollectiveMainloopBwdSm80ILi2ELi2EN4cute5tupleIJNS5_1CILi128EEES8_NS7_ILi64EEEEEENS_10bfloat16_tEfNS_4arch4Sm80ELb0ELb0ELb1ELb0ELb0ELb0ELb0ELb0ELi2ELi4ELi4ELi4ELb0EEENS1_21CollectiveEpilogueBwdISA_SB_SD_Li256ELb0ELb0ELi2EEENS1_19SingleTileSchedulerILb0ELb0ELb0ELi128EEEEEEEEEvNT_6ParamsE$_ZN4cute5tupleIJiEEC2ERKi) ;  /* 0xffffbca000007944 */ /* 0x022fea0003c3ffff */
[----:B------:R1:W5:Y:S01]  /*f030*/  LDL R3, [R1+0x1684] ;  /* 0x0016840001037983 */ /* 0x0003620000100800 */
[----:B------:R-:W-:Y:S02]  /*f040*/  MOV R2, R11 ;  /* 0x0000000b00027202 */ /* 0x000fe40000000f00 */
[----:B------:R-:W-:Y:S02]  /*f050*/  MOV R10, 0xf070 ;  /* 0x0000f070000a7802 */ /* 0x000fe40000000f00 */
[----:B-1---5:R-:W-:Y:S05]  /*f060*/  CALL.REL.NOINC `($_ZN7cutlass13device_kernelIN5flash19enable_sm80_to_sm89INS1_16FlashAttnBwdSm80INS1_25CollectiveMainloopBwdSm80ILi2ELi2EN4cute5tupleIJNS5_1CILi128EEES8_NS7_ILi64EEEEEENS_10bfloat16_tEfNS_4arch4Sm80ELb0ELb0ELb1ELb0ELb0ELb0ELb0ELb0ELi2ELi4ELi4ELi4ELb0EEENS1_21CollectiveEpilogueBwdISA_SB_SD_Li256ELb0ELb0ELi2EEENS1_19SingleTileSchedulerILb0ELb0ELb0ELi128EEEEEEEEEvNT_6ParamsE$_ZN4cute5tupleIJiEEC2ERKi) ;  /* 0xffffbc6000007944 */ /* 0x022fea0003c3ffff */
[----:B------:R1:W5:Y:S01]  /*f070*/  LDL R85, [R1+0x1680] ;  /* 0x0016800001557983 */ /* 0x0003620000100800 */
[----:B------:R-:W-:Y:S01]  /*f080*/  IMAD.MOV.U32 R2, RZ, RZ, R6 ;  /* 0x000000ffff027224 */ /* 0x000fe200078e0006 */
[----:B------:R-:W-:Y:S02]  /*f090*/  MOV R3, R93 ;  /* 0x0000005d00037202 */ /* 0x000fe40000000f00 */
[----:B------:R-:W-:-:S02]  /*f0a0*/  MOV R10, 0xf0c0 ;  /* 0x0000f0c0000a7802 */ /* 0x000fc40000000f00 */
[----:B-1---5:R-:W-:Y:S05]  /*f0b0*/  CALL.REL.NOINC `($_ZN7cutlass13device_kernelIN5flash19enable_sm80_to_sm89INS1_16FlashAttnBwdSm80INS1_25CollectiveMainloopBwdSm80ILi2ELi2EN4cute5tupleIJNS5_1CILi128EEES8_NS7_ILi64EEEEEENS_10bfloat16_tEfNS_4arch4Sm80ELb0ELb0ELb1ELb0ELb0ELb0ELb0ELb0ELi2ELi4ELi4ELi4ELb0EEENS1_21CollectiveEpilogueBwdISA_SB_SD_Li256ELb0ELb0ELi2EEENS1_19SingleTileSchedulerILb0ELb0ELb0ELi128EEEEEEEEEvNT_6ParamsE$_ZN4cute5tupleIJiEEC2ERKi) ;  /* 0xffffbc1000007944 */ /* 0x022fea0003c3ffff */
[----:B------:R1:W5:Y:S01]  /*f0c0*/  LDL R3, [R1+0x1684] ;  /* 0x0016840001037983 */ /* 0x0003620000100800 */
[----:B------:R-:W-:-:S03]  /*f0d0*/  MOV R6, 0xf0f0 ;  /* 0x0000f0f000067802 */ /* 0x000fc60000000f00 */
[----:B-1---5:R-:W-:Y:S05]  /*f0e0*/  CALL.REL.NOINC `($_ZN7cutlass13device_kernelIN5flash19enable_sm80_to_sm89INS1_16FlashAttnBwdSm80INS1_25CollectiveMainloopBwdSm80ILi2ELi2EN4cute5tupleIJNS5_1CILi128EEES8_NS7_ILi64EEEEEENS_10bfloat16_tEfNS_4arch4Sm80ELb0ELb0ELb1ELb0ELb0ELb0ELb0ELb0ELi2ELi4ELi4ELi4ELb0EEENS1_21CollectiveEpilogueBwdISA_SB_SD_Li256ELb0ELb0ELi2EEENS1_19SingleTileSchedulerILb0ELb0ELb0ELi128EEEEEEEEEvNT_6ParamsE$_ZN4cute5tupleIJNS_1CILi0EEEiEEC2ERKS2_RKi) ;  /* 0xffffbaf000007944 */ /* 0x022fea0003c3ffff */
[----:B------:R1:W5:Y:S01]  /*f0f0*/  LDL R96, [R1+0x1680] ;  /* 0x0016800001607983 */ /* 0x0003620000100800 */
[----:B------:R-:W-:Y:S01]  /*f100*/  IMAD.MOV.U32 R3, RZ, RZ, R85 ;  /* 0x000000ffff037224 */ /* 0x000fe200078e0055 */
[----:B------:R-:W-:-:S02]  /*f110*/  MOV R2, R11 ;  /* 0x0000000b00027202 */ /* 0x000fc40000000f00 */
[----:B------:R-:W-:Y:S02]  /*f120*/  MOV R6, 0xf140 ;  /* 0x0000f14000067802 */ /* 0x000fe40000000f00 */
[----:B-1---5:R-:W-:Y:S05]  /*f130*/  CALL.REL.NOINC `($_ZN7cutlass13device_kernelIN5flash19enable_sm80_to_sm89INS1_16FlashAttnBwdSm80INS1_25CollectiveMainloopBwdSm80ILi2ELi2EN4cute5tupleIJNS5_1CILi128EEES8_NS7_ILi64EEEEEENS_10bfloat16_tEfNS_4arch4Sm80ELb0ELb0ELb1ELb0ELb0ELb0ELb0ELb0ELi2ELi4ELi4ELi4ELb0EEENS1_21CollectiveEpilogueBwdISA_SB_SD_Li256ELb0ELb0ELi2EEENS1_19SingleTileSchedulerILb0ELb0ELb0ELi128EEEEEEEEEvNT_6ParamsE$_ZN4cute3eso3ESOILb0ELb1EJiNS_1CILi0EEEEEC2ERKiRKS3_) ;  /* 0xffff7e9000007944 */ /* 0x022fea0003c3ffff */
[----:B------:R2:W5:Y:S01]  /*f140*/  LDL R10, [R1+0x1680] ;  /* 0x00168000010a7983 */ /* 0x0005620000100800 */
[----:B------:R-:W-:-:S03]  /*f150*/  MOV R94, 0xf180 ;  /* 0x0000f180005e7802 */ /* 0x000fc60000000f00 */
[----:B------:R2:W-:Y:S04]  /*f160*/  STL [R1+0x1680], R96 ;  /* 0x0016806001007387 */ /* 0x0005e80000100800 */
[----:B-12--5:R-:W-:Y:S05]  /*f170*/  CALL.REL.NOINC `($_ZN7cutlass13device_kernelIN5flash19enable_sm80_to_sm89INS1_16FlashAttnBwdSm80INS1_25CollectiveMainloopBwdSm80ILi2ELi2EN4cute5tupleIJNS5_1CILi128EEES8_NS7_ILi64EEEEEENS_10bfloat16_tEfNS_4arch4Sm80ELb0ELb0ELb1ELb0ELb0ELb0ELb0ELb0ELi2ELi4ELi4ELi4ELb0EEENS1_21CollectiveEpilogueBwdISA_SB_SD_Li256ELb0ELb0ELi2EEENS1_19SingleTileSchedulerILb0ELb0ELb0ELi128EEEEEEEEEvNT_6ParamsE$_ZZN4cuteplIJiEJNS_1CILi0EEEiEEEDaRKNS_15ArithmeticTupleIJDpT_EEERKNS3_IJDpT0_EEEENKUlDpRKT_E_clIJiiEEEDaSH_) ;  /* 0x00000e2000007944 */ /* 0x026fea0003c00000 */
[----:B-----5:R-:W-:Y:S02]  /*f180*/  MOV R8, R2 ;  /* 0x0000000200087202 */ /* 0x020fe40000000f00 */
[----:B------:R-:W-:Y:S02]  /*f190*/  MOV R2, 0xf1b0 ;  /* 0x0000f1b000027802 */ /* 0x000fe40000000f00 */
[----:B-1----:R-:W-:Y:S05]  /*f1a0*/  CALL.REL.NOINC `($_ZN7cutlass13device_kernelIN5flash19enable_sm80_to_sm89INS1_16FlashAttnBwdSm80INS1_25CollectiveMainloopBwdSm80ILi2ELi2EN4cute5tupleIJNS5_1CILi128EEES8_NS7_ILi64EEEEEENS_10bfloat16_tEfNS_4arch4Sm80ELb0ELb0ELb1ELb0ELb0ELb0ELb0ELb0ELi2ELi4ELi4ELi4ELb0EEENS1_21CollectiveEpilogueBwdISA_SB_SD_Li256ELb0ELb0ELi2EEENS1_19SingleTileSchedulerILb0ELb0ELb0ELi128EEEEEEEEEvNT_6ParamsE$_ZZN4cute19as_arithmetic_tupleINS_15ArithmeticTupleIJiiEEEEEDaRKT_ENKUlRKT_E_clIiEEDaS8_) ;  /* 0xffffd17000007944 */ /* 0x002fea0003c3ffff */
[----:B------:R-:W-:Y:S01]  /*f1b0*/  IMAD.MOV.U32 R8, RZ, RZ, R3 ;  /* 0x000000ffff087224 */ /* 0x000fe200078e0003 */
[----:B------:R-:W-:Y:S02]  /*f1c0*/  MOV R10, R6 ;  /* 0x00000006000a7202 */ /* 0x000fe40000000f00 */
[----:B------:R-:W-:Y:S02]  /*f1d0*/  MOV R2, 0xf1f0 ;  /* 0x0000f1f000027802 */ /* 0x000fe40000000f00 */
[----:B------:R-:W-:Y:S05]  /*f1e0*/  CALL.REL.NOINC `($_ZN7cutlass13device_kernelIN5flash19enable_sm80_to_sm89INS1_16FlashAttnBwdSm80INS1_25CollectiveMainloopBwdSm80ILi2ELi2EN4cute5tupleIJNS5_1CILi128EEES8_NS7_ILi64EEEEEENS_10bfloat16_tEfNS_4arch4Sm80ELb0ELb0ELb1ELb0ELb0ELb0ELb0ELb0ELi2ELi4ELi4ELi4ELb0EEENS1_21CollectiveEpilogueBwdISA_SB_SD_Li256ELb0ELb0ELi2EEENS1_19SingleTileSchedulerILb0ELb0ELb0ELi128EEEEEEEEEvNT_6ParamsE$_ZZN4cute19as_arithmetic_tupleINS_15ArithmeticTupleIJiiEEEEEDaRKT_ENKUlRKT_E_clIiEEDaS8_) ;  /* 0xffffd13000007944 */ /* 0x000fea0003c3ffff */
[----:B------:R1:W-:Y:S01]  /*f1f0*/  STL [R1+0x1680], R6 ;  /* 0x0016800601007387 */ /* 0x0003e20000100800 */
[----:B------:R-:W-:-:S03]  /*f200*/  MOV R94, 0xf220 ;  /* 0x0000f220005e7802 */ /* 0x000fc60000000f00 */
[----:B-1----:R-:W-:Y:S05]  /*f210*/  CALL.REL.NOINC `($_ZN7cutlass13device_kernelIN5flash19enable_sm80_to_sm89INS1_16FlashAttnBwdSm80INS1_25CollectiveMainloopBwdSm80ILi2ELi2EN4cute5tupleIJNS5_1CILi128EEES8_NS7_ILi64EEEEEENS_10bfloat16_tEfNS_4arch4Sm80ELb0ELb0ELb1ELb0ELb0ELb0ELb0ELb0ELi2ELi4ELi4ELi4ELb0EEENS1_21CollectiveEpilogueBwdISA_SB_SD_Li256ELb0ELb0ELi2EEENS1_19SingleTileSchedulerILb0ELb0ELb0ELi128EEEEEEEEEvNT_6ParamsE$_ZZN4cute19as_arithmetic_tupleINS_15ArithmeticTupleIJiiEEEEEDaRKT_ENKUlDpRKT_E_clIJiiEEEDaS9_) ;  /* 0xffffd08000007944 */ /* 0x002fea0003c3ffff */
[----:B-----5:R-:W-:Y:S02]  /*f220*/  MOV R6, R2 ;  /* 0x0000000200067202 */ /* 0x020fe40000000f00 */
[----:B------:R-:W-:Y:S02]  /*f230*/  MOV R2, 0xf250 ;  /* 0x0000f25000027802 */ /* 0x000fe40000000f00 */
[----:B-1----:R-:W-:Y:S05]  /*f240*/  CALL.REL.NOINC `($_ZN7cutlass13device_kernelIN5flash19enable_sm80_to_sm89INS1_16FlashAttnBwdSm80INS1_25CollectiveMainloopBwdSm80ILi2ELi2EN4cute5tupleIJNS5_1CILi128EEES8_NS7_ILi64EEEEEENS_10bfloat16_tEfNS_4arch4Sm80ELb0ELb0ELb1ELb0ELb0ELb0ELb0ELb0ELi2ELi4ELi4ELi4ELb0EEENS1_21CollectiveEpilogueBwdISA_SB_SD_Li256ELb0ELb0ELi2EEENS1_19SingleTileSchedulerILb0ELb0ELb0ELi128EEEEEEEEEvNT_6ParamsE$_ZZN4cute14transform_leafINS_15ArithmeticTupleIJiiEEENS_8identityEEEDaRKT_OT0_ENKUlRKT_E_clIiEEDaSB_) ;  /* 0xffffce9000007944 */ /* 0x002fea0003c3ffff */
[----:B------:R-:W-:Y:S01]  /*f250*/  IMAD.MOV.U32 R6, RZ, RZ, R3 ;  /* 0x000000ffff067224 */ /* 0x000fe200078e0003 */
[----:B------:R-:W-:Y:S02]  /*f260*/  MOV R10, R8 ;  /* 0x00000008000a7202 */ /* 0x000fe40000000f00 */
[----:B------:R-:W-:-:S02]  /*f270*/  MOV R2, 0xf290 ;  /* 0x0000f29000027802 */ /* 0x000fc40000000f00 */
[----:B------:R-:W-:Y:S05]  /*f280*/  CALL.REL.NOINC `($_ZN7cutlass13device_kernelIN5flash19enable_sm80_to_sm89INS1_16FlashAttnBwdSm80INS1_25CollectiveMainloopBwdSm80ILi2ELi2EN4cute5tupleIJNS5_1CILi128EEES8_NS7_ILi64EEEEEENS_10bfloat16_tEfNS_4arch4Sm80ELb0ELb0ELb1ELb0ELb0ELb0ELb0ELb0ELi2ELi4ELi4ELi4ELb0EEENS1_21CollectiveEpilogueBwdISA_SB_SD_Li256ELb0ELb0ELi2EEENS1_19SingleTileSchedulerILb0ELb0ELb0ELi128EEEEEEEEEvNT_6ParamsE$_ZZN4cute14transform_leafINS_15ArithmeticTupleIJiiEEENS_8identityEEEDaRKT_OT0_ENKUlRKT_E_clIiEEDaSB_) ;  /* 0xffffce5000007944 */ /* 0x000fea0003c3ffff */
[----:B------:R1:W-:Y:S01]  /*f290*/  STL [R1+0x1680], R8 ;  /* 0x0016800801007387 */ /* 0x0003e20000100800 */
[----:B------:R-:W-:-:S03]  /*f2a0*/  MOV R6, 0xf2c0 ;  /* 0x0000f2c000067802 */ /* 0x000fc60000000f00 */
[----:B-1----:R-:W-:Y:S05]  /*f2b0*/  CALL.REL.NOINC `($_ZN7cutlass13device_kernelIN5flash19enable_sm80_to_sm89INS1_16FlashAttnBwdSm80INS1_25CollectiveMainloopBwdSm80ILi2ELi2EN4cute5tupleIJNS5_1CILi128EEES8_NS7_ILi64EEEEEENS_10bfloat16_tEfNS_4arch4Sm80ELb0ELb0ELb1ELb0ELb0ELb0ELb0ELb0ELi2ELi4ELi4ELi4ELb0EEENS1_21CollectiveEpilogueBwdISA_SB_SD_Li256ELb0ELb0ELi2EEENS1_19SingleTileSchedulerILb0ELb0ELb0ELi128EEEEEEEEEvNT_6ParamsE$_ZZN4cute9transformINS_15ArithmeticTupleIJiiEEEZNS_14transform_leafIS2_NS_8identityEEEDaRKT_OT0_EUlRKT_E_EEDaS7_S9_ENKUlDpSC_E_clIJiiEEEDaSE_) ;  /* 0x0000067000007944 */ /* 0x002fea0003c00000 */
[----:B-----5:R-:W-:Y:S01]  /*f2c0*/  IMAD.MOV.U32 R10, RZ, RZ, R2 ;  /* 0x000000ffff0a7224 */ /* 0x020fe200078e0002 */
[----:B------:R-:W-:Y:S01]  /*f2d0*/  MOV R2, R86 ;  /* 0x0000005600027202 */ /* 0x000fe20000000f00 */
[----:B------:R-:W-:Y:S01]  /*f2e0*/  IMAD.MOV.U32 R8, RZ, RZ, R3 ;  /* 0x000000ffff087224 */ /* 0x000fe200078e0003 */
[----:B------:R-:W-:-:S04]  /*f2f0*/  MOV R3, 0x0 ;  /* 0x0000000000037802 */ /* 0x000fc80000000f00 */
[----:B------:R-:W-:Y:S05]  /*f300*/  RET.REL.NODEC R2 `(_ZN7cutlass13device_kernelIN5flash19enable_sm80_to_sm89INS1_16FlashAttnBwdSm80INS1_25CollectiveMainloopBwdSm80ILi2ELi2EN4cute5tupleIJNS5_1CILi128EEES8_NS7_ILi64EEEEEENS_10bfloat16_tEfNS_4arch4Sm80ELb0ELb0ELb1ELb0ELb0ELb0ELb0ELb0ELi2ELi4ELi4ELi4ELb0EEENS1_21CollectiveEpilogueBwdISA_SB_SD_Li256ELb0ELb0ELi2EEENS1_19SingleTileSchedulerILb0ELb0ELb0ELi128EEEEEEEEEvNT_6ParamsE) ;  /* 0xffff0cf002007950 */ /* 0x000fea0003c3ffff */
        .type           $_ZN7cutlass13device_kernelIN5flash19enable_sm80_to_sm89INS1_16FlashAttnBwdSm80INS1_25CollectiveMainloopBwdSm80ILi2ELi2EN4cute5tupleIJNS5_1CILi128EEES8_NS7_ILi64EEEEEENS_10bfloat16_tEfNS_4arch4Sm80ELb0ELb0ELb1ELb0ELb0ELb0ELb0ELb0ELi2ELi4ELi4ELi4ELb0EEENS1_21CollectiveEpilogueBwdISA_SB_SD_Li256ELb0ELb0ELi2EEENS1_19SingleTileSchedulerILb0ELb0ELb0ELi128EEEEEEEEEvNT_6ParamsE$_ZZN4cute7idx2crdINS_5tupleIJiiNS_1CILi0EEEEEENS1_IJNS1_IJNS2_ILi4EEENS2_ILi8EEEEEENS2_ILi2EEENS2_ILi1EEEEEEEEDaRKT_RKT0_ENKUlRKT_RKT0_E_clIiS8_EEDaSJ_SM_,@function
        .size           $_ZN7cutlass13device_kernelIN5flash19enable_sm80_to_sm89INS1_16FlashAttnBwdSm80INS1_25CollectiveMainloopBwdSm80ILi2ELi2EN4cute5tupleIJNS5_1CILi128EEES8_NS7_ILi64EEEEEENS_10bfloat16_tEfNS_4arch4Sm80ELb0ELb0ELb1ELb0ELb0ELb0ELb0ELb0ELi2ELi4ELi4ELi4ELb0EEENS1_21CollectiveEpilogueBwdISA_SB_SD_Li256ELb0ELb0ELi2EEENS1_19SingleTileSchedulerILb0ELb0ELb0ELi128EEEEEEEEEvNT_6ParamsE$_ZZN4cute7idx2crdINS_5tupleIJiiNS_1CILi0EEEEEENS1_IJNS1_IJNS2_ILi4EEENS2_ILi8EEEEEENS2_ILi2EEENS2_ILi1EEEEEEEEDaRKT_RKT0_ENKUlRKT_RKT0_E_clIiS8_EEDaSJ_SM_,($_ZN7cutlass13device_kernelIN5flash19enable_sm80_to_sm89INS1_16FlashAttnBwdSm80INS1_25CollectiveMainloopBwdSm80ILi2ELi2EN4cute5tupleIJNS5_1CILi128EEES8_NS7_ILi64EEEEEENS_10bfloat16_tEfNS_4arch4Sm80ELb0ELb0ELb1ELb0ELb0ELb0ELb0ELb0ELi2ELi4ELi4ELi4ELb0EEENS1_21CollectiveEpilogueBwdISA_SB_SD_Li256ELb0ELb0ELi2EEENS1_19SingleTileSchedulerILb0ELb0ELb0ELi128EEEEEEEEEvNT_6ParamsE$_ZZN4cute7idx2crdINS_5tupleIJiiNS_1CILi0EEEEEENS1_IJNS1_IJNS2_ILi4EEENS2_ILi8EEEEEES5_NS2_ILi1EEEEEEEEDaRKT_RKT0_ENKUlRKT_RKT0_E_clIiS5_EEDaSI_SL_ - $_ZN7cutlass13device_kernelIN5flash19enable_sm80_to_sm89INS1_16FlashAttnBwdSm80INS1_25CollectiveMainloopBwdSm80ILi2ELi2EN4cute5tupleIJNS5_1CILi128EEES8_NS7_ILi64EEEEEENS_10bfloat16_tEfNS_4arch4Sm80ELb0ELb0ELb1ELb0ELb0ELb0ELb0ELb0ELi2ELi4ELi4ELi4ELb0EEENS1_21CollectiveEpilogueBwdISA_SB_SD_Li256ELb0ELb0ELi2EEENS1_19SingleTileSchedulerILb0ELb0ELb0ELi128EEEEEEEEEvNT_6ParamsE$_ZZN4cute7idx2crdINS_5tupleIJiiNS_1CILi0EEEEEENS1_IJNS1_IJNS2_ILi4EEENS2_ILi8EEEEEENS2_ILi2EEENS2_ILi1EEEEEEEEDaRKT_RKT0_ENKUlRKT_RKT0_E_clIiS8_EEDaSJ_SM_)
$_ZN7cutlass13device_kernelIN5flash19enable_sm80_to_sm89INS1_16FlashAttnBwdSm80INS1_25CollectiveMainloopBwdSm80ILi2ELi2EN4cute5tupleIJNS5_1CILi128EEES8_NS7_ILi64EEEEEENS_10bfloat16_tEfNS_4arch4Sm80ELb0ELb0ELb1ELb0ELb0ELb0ELb0ELb0ELi2ELi4ELi4ELi4ELb0EEENS1_21CollectiveEpilogueBwdISA_SB_SD_Li256ELb0ELb0ELi2EEENS1_19SingleTileSchedulerILb0ELb0ELb0ELi128EEEEEEEEEvNT_6ParamsE$_ZZN4cute7idx2crdINS_5tupleIJiiNS_1CILi0EEEEEENS1_IJNS1_IJNS2_ILi4EEENS2_ILi8EEEEEENS2_ILi2EEENS2_ILi1EEEEEEEEDaRKT_RKT0_ENKUlRKT_RKT0_E_clIiS8_EEDaSJ_SM_:
[----:B------:R-:W-:Y:S02]  /*f310*/  MOV R3, 0x0 ;  /* 0x0000000000037802 */ /* 0x000fe40000000f00 */
[----:B------:R-:W-:Y:S02]  /*f320*/  MOV R6, R5 ;  /* 0x0000000500067202 */ /* 0x000fe40000000f00 */
[----:B------:R-:W-:Y:S05]  /*f330*/  RET.REL.NODEC R2 `(_ZN7cutlass13device_kernelIN5flash19enable_sm80_to_sm89INS1_16FlashAttnBwdSm80INS1_25CollectiveMainloopBwdSm80ILi2ELi2EN4cute5tupleIJNS5_1CILi128EEES8_NS7_ILi64EEEEEENS_10bfloat16_tEfNS_4arch4Sm80ELb0ELb0ELb1ELb0ELb0ELb0ELb0ELb0ELi2ELi4ELi4ELi4ELb0EEENS1_21CollectiveEpilogueBwdISA_SB_SD_Li256ELb0ELb0ELi2EEENS1_19SingleTileSchedulerILb0ELb0ELb0ELi128EEEEEEEEEvNT_6ParamsE) ;  /* 0xffff0cc002007950 */ /* 0x000fea0003c3ffff */
        .type           $_ZN7cutlass13device_kernelIN5flash19enable_sm80_to_sm89INS1_16FlashAttnBwdSm80INS1_25CollectiveMainloopBwdSm80ILi2ELi2EN4cute5tupleIJNS5_1CILi128EEES8_NS7_ILi64EEEEEENS_10bfloat16_tEfNS_4arch4Sm80ELb0ELb0ELb1ELb0ELb0ELb0ELb0ELb0ELi2ELi4ELi4ELi4ELb0EEENS1_21CollectiveEpilogueBwdISA_SB_SD_Li256ELb0ELb0ELi2EEENS1_19SingleTileSchedulerILb0ELb0ELb0ELi128EEEEEEEEEvNT_6ParamsE$_ZZN4cute7idx2crdINS_5tupleIJiiNS_1CILi0EEEEEENS1_IJNS1_IJNS2_ILi4EEENS2_ILi8EEEEEES5_NS2_ILi1EEEEEEEEDaRKT_RKT0_ENKUlRKT_RKT0_E_clIiS5_EEDaSI_SL_,@function
        .size           $_ZN7cutlass13device_kernelIN5flash19enable_sm80_to_sm89INS1_16FlashAttnBwdSm80INS1_25CollectiveMainloopBwdSm80ILi2ELi2EN4cute5tupleIJNS5_1CILi128EEES8_NS7_ILi64EEEEEENS_10bfloat16_tEfNS_4arch4Sm80ELb0ELb0ELb1ELb0ELb0ELb0ELb0ELb0ELi2ELi4ELi4ELi4ELb0EEENS1_21CollectiveEpilogueBwdISA_SB_SD_Li256ELb0ELb0ELi2EEENS1_19SingleTileSchedulerILb0ELb0ELb0ELi128EEEEEEEEEvNT_6ParamsE$_ZZN4cute7idx2crdINS_5tupleIJiiNS_1CILi0EEEEEENS1_IJNS1_IJNS2_ILi4EEENS2_ILi8EEEEEES5_NS2_ILi1EEEEEEEEDaRKT_RKT0_ENKUlRKT_RKT0_E_clIiS5_EEDaSI_SL_,($_ZN7cutlass13device_kernelIN5flash19enable_sm80_to_sm89INS1_16FlashAttnBwdSm80INS1_25CollectiveMainloopBwdSm80ILi2ELi2EN4cute5tupleIJNS5_1CILi128EEES8_NS7_ILi64EEEEEENS_10bfloat16_tEfNS_4arch4Sm80ELb0ELb0ELb1ELb0ELb0ELb0ELb0ELb0ELi2ELi4ELi4ELi4ELb0EEENS1_21CollectiveEpilogueBwdISA_SB_SD_Li256ELb0ELb0ELi2EEENS1_19SingleTileSchedulerILb0ELb0ELb0ELi128EEEEEEEEEvNT_6ParamsE$_ZZN4cute7idx2crdINS_5tupleIJiiNS_1CILi0EEEEEENS1_IJNS1_IJNS2_ILi4EEENS2_ILi8EEEEEES5_NS2_ILi1EEEEEEEEDaRKT_RKT0_ENKUlRKT_RKT0_E_clIiS7_EEDaSI_SL_ - $_ZN7cutlass13device_kernelIN5flash19enable_sm80_to_sm89INS1_16FlashAttnBwdSm80INS1_25CollectiveMainloopBwdSm80ILi2ELi2EN4cute5tupleIJNS5_1CILi128EEES8_NS7_ILi64EEEEEENS_10bfloat16_tEfNS_4arch4Sm80ELb0ELb0ELb1ELb0ELb0ELb0ELb0ELb0ELi2ELi4ELi4ELi4ELb0EEENS1_21CollectiveEpilogueBwdISA_SB_SD_Li256ELb0ELb0ELi2EEENS1_19SingleTileSchedulerILb0ELb0ELb0ELi128EEEEEEEEEvNT_6ParamsE$_ZZN4cute7idx2crdINS_5tupleIJiiNS_1CILi0EEEEEENS1_IJNS1_IJNS2_ILi4EEENS2_ILi8EEEEEES5_NS2_ILi1EEEEEEEEDaRKT_RKT0_ENKUlRKT_RKT0_E_clIiS5_EEDaSI_SL_)
$_ZN7cutlass13device_kernelIN5flash19enable_sm80_to_sm89INS1_16FlashAttnBwdSm80INS1_25CollectiveMainloopBwdSm80ILi2ELi2EN4cute5tupleIJNS5_1CILi128EEES8_NS7_ILi64EEEEEENS_10bfloat16_tEfNS_4arch4Sm80ELb0ELb0ELb1ELb0ELb0ELb0ELb0ELb0ELi2ELi4ELi4ELi4ELb0EEENS1_21CollectiveEpilogueBwdISA_SB_SD_Li256ELb0ELb0ELi2EEENS1_19SingleTileSchedulerILb0ELb0ELb0ELi128EEEEEEEEEvNT_6ParamsE$_ZZN4cute7idx2crdINS_5tupleIJiiNS_1CILi0EEEEEENS1_IJNS1_IJNS2_ILi4EEENS2_ILi8EEEEEES5_NS2_ILi1EEEEEEEEDaRKT_RKT0_ENKUlRKT_RKT0_E_clIiS5_EEDaSI_SL_:
[----:B------:R-:W-:Y:S02]  /*f340*/  MOV R3, 0x0 ;  /* 0x0000000000037802 */ /* 0x000fe40000000f00 */
[----:B------:R-:W-:Y:S02]  /*f350*/  MOV R6, R5 ;  /* 0x0000000500067202 */ /* 0x000fe40000000f00 */
[----:B------:R-:W-:Y:S05]  /*f360*/  RET.REL.NODEC R2 `(_ZN7cutlass13device_kernelIN5flash19enable_sm80_to_sm89INS1_16FlashAttnBwdSm80INS1_25CollectiveMainloopBwdSm80ILi2ELi2EN4cute5tupleIJNS5_1CILi128EEES8_NS7_ILi64EEEEEENS_10bfloat16_tEfNS_4arch4Sm80ELb0ELb0ELb1ELb0ELb0ELb0ELb0ELb0ELi2ELi4ELi4ELi4ELb0EEENS1_21CollectiveEpilogueBwdISA_SB_SD_Li256ELb0ELb0ELi2EEENS1_19SingleTileSchedulerILb0ELb0ELb0ELi128EEEEEEEEEvNT_6ParamsE) ;  /* 0xffff0c9002007950 */ /* 0x000fea0003c3ffff */
        .type           $_ZN7cutlass13device_kernelIN5flash19enable_sm80_to_sm89INS1_16FlashAttnBwdSm80INS1_25CollectiveMainloopBwdSm80ILi2ELi2EN4cute5tupleIJNS5_1CILi128EEES8_NS7_ILi64EEEEEENS_10bfloat16_tEfNS_4arch4Sm80ELb0ELb0ELb1ELb0ELb0ELb0ELb0ELb0ELi2ELi4ELi4ELi4ELb0EEENS1_21CollectiveEpilogueBwdISA_SB_SD_Li256ELb0ELb0ELi2EEENS1_19SingleTileSchedulerILb0ELb0ELb0ELi128EEEEEEEEEvNT_6ParamsE$_ZZN4cute7idx2crdINS_5tupleIJiiNS_1CILi0EEEEEENS1_IJNS1_IJNS2_ILi4EEENS2_ILi8EEEEEES5_NS2_ILi1EEEEEEEEDaRKT_RKT0_ENKUlRKT_RKT0_E_clIiS7_EEDaSI_SL_,@function
        .size           $_ZN7cutlass13device_kernelIN5flash19enable_sm80_to_sm89INS1_16FlashAttnBwdSm80INS1_25CollectiveMainloopBwdSm80ILi2ELi2EN4cute5tupleIJNS5_1CILi128EEES8_NS7_ILi64EEEEEENS_10bfloat16_tEfNS_4arch4Sm80ELb0ELb0ELb1ELb0ELb0ELb0ELb0ELb0ELi2ELi4ELi4ELi4ELb0EEENS1_21CollectiveEpilogueBwdISA_SB_SD_Li256ELb0ELb0ELi2EEENS1_19SingleTileSchedulerILb0ELb0ELb0ELi128EEEEEEEEEvNT_6ParamsE$_ZZN4cute7idx2crdINS_5tupleIJiiNS_1CILi0EEEEEENS1_IJNS1_IJNS2_ILi4EEENS2_ILi8EEEEEES5_NS2_ILi1EEEEEEEEDaRKT_RKT0_ENKUlRKT_RKT0_E_clIiS7_EEDaSI_SL_,($_ZN7cutlass13device_kernelIN5flash19enable_sm80_to_sm89INS1_16FlashAttnBwdSm80INS1_25CollectiveMainloopBwdSm80ILi2ELi2EN4cute5tupleIJNS5_1CILi128EEES8_NS7_ILi64EEEEEENS_10bfloat16_tEfNS_4arch4Sm80ELb0ELb0ELb1ELb0ELb0ELb0ELb0ELb0ELi2ELi4ELi4ELi4ELb0EEENS1_21CollectiveEpilogueBwdISA_SB_SD_Li256ELb0ELb0ELi2EEENS1_19SingleTileSchedulerILb0ELb0ELb0ELi128EEEEEEEEEvNT_6ParamsE$_ZZN4cute7idx2crdIiNS_5tupleIJNS_1CILi32EEENS2_ILi4EEENS2_ILi2EEENS2_ILi1EEEEEENS1_IJS6_S3_NS2_ILi128EEENS2_ILi0EEEEEEEEDaRKT_RKT0_RKT1_ENKUlRKT_RKT0_E_clIS3_S6_EEDaSM_SP_ - $_ZN7cutlass13device_kernelIN5flash19enable_sm80_to_sm89INS1_16FlashAttnBwdSm80INS1_25CollectiveMainloopBwdSm80ILi2ELi2EN4cute5tupleIJNS5_1CILi128EEES8_NS7_ILi64EEEEEENS_10bfloat16_tEfNS_4arch4Sm80ELb0ELb0ELb1ELb0ELb0ELb0ELb0ELb0ELi2ELi4ELi4ELi4ELb0EEENS1_21CollectiveEpilogueBwdISA_SB_SD_Li256ELb0ELb0ELi2EEENS1_19SingleTileSchedulerILb0ELb0ELb0ELi128EEEEEEEEEvNT_6ParamsE$_ZZN4cute7idx2crdINS_5tupleIJiiNS_1CILi0EEEEEENS1_IJNS1_IJNS2_ILi4EEENS2_ILi8EEEEEES5_NS2_ILi1EEEEEEEEDaRKT_RKT0_ENKUlRKT_RKT0_E_clIiS7_EEDaSI_SL_)
$_ZN7cutlass13device_kernelIN5flash19enable_sm80_to_sm89INS1_16FlashAttnBwdSm80INS1_25CollectiveMainloopBwdSm80ILi2ELi2EN4cute5tupleIJNS5_1CILi128EEES8_NS7_ILi64EEEEEENS_10bfloat16_tEfNS_4arch4Sm80ELb0ELb0ELb1ELb0ELb0ELb0ELb0ELb0ELi2ELi4ELi4ELi4ELb0EEENS1_21CollectiveEpilogueBwdISA_SB_SD_Li256ELb0ELb0ELi2EEENS1_19SingleTileSchedulerILb0ELb0ELb0ELi128EEEEEEEEEvNT_6ParamsE$_ZZN4cute7idx2crdINS_5tupleIJiiNS_1CILi0EEEEEENS1_IJNS1_IJNS2_ILi4EEENS2_ILi8EEEEEES5_NS2_ILi1EEEEEEEEDaRKT_RKT0_ENKUlRKT_RKT0_E_clIiS7_EEDaSI_SL_:
[----:B------:R-:W-:Y:S02]  /*f370*/  SHF.R.S32.HI R87, RZ, 0x1f, R4 ;  /* 0x0000001fff577819 */ /* 0x000fe40000011404 */
[----:B------:R-:W-:-:S02]  /*f380*/  IADD3 R11, R1, 0x1680, RZ ;  /* 0x00001680010b7810 */ /* 0x000fc40007ffe0ff */
        /* <DEDUP_REMOVED lines=60> */
[----:B------:R-:W-:Y:S02]  /*f750*/  MOV R93, 0x0 ;  /* 0x00000000005d7802 */ /* 0x000fe40000000f00 */
[----:B-----5:R-:W-:-:S02]  /*f760*/  MOV R10, R2 ;  /* 0x00000002000a7202 */ /* 0x020fc40000000f00 */
[----:B------:R-:W-:Y:S01]  /*f770*/  MOV R8, R3 ;  /* 0x0000000300087202 */ /* 0x000fe20000000f00 */
[----:B------:R-:W-:Y:S06]  /*f780*/  RET.REL.NODEC R92 `(_ZN7cutlass13device_kernelIN5flash19enable_sm80_to_sm89INS1_16FlashAttnBwdSm80INS1_25CollectiveMainloopBwdSm80ILi2ELi2EN4cute5tupleIJNS5_1CILi128EEES8_NS7_ILi64EEEEEENS_10bfloat16_tEfNS_4arch4Sm80ELb0ELb0ELb1ELb0ELb0ELb0ELb0ELb0ELi2ELi4ELi4ELi4ELb0EEENS1_21CollectiveEpilogueBwdISA_SB_SD_Li256ELb0ELb0ELi2EEENS1_19SingleTileSchedulerILb0ELb0ELb0ELi128EEEEEEEEEvNT_6ParamsE) ;  /* 0xffff08705c007950 */ /* 0x000fec0003c3ffff */
        .type           $_ZN7cutlass13device_kernelIN5flash19enable_sm80_to_sm89INS1_16FlashAttnBwdSm80INS1_25CollectiveMainloopBwdSm80ILi2ELi2EN4cute5tupleIJNS5_1CILi128EEES8_NS7_ILi64EEEEEENS_10bfloat16_tEfNS_4arch4Sm80ELb0ELb0ELb1ELb0ELb0ELb0ELb0ELb0ELi2ELi4ELi4ELi4ELb0EEENS1_21CollectiveEpilogueBwdISA_SB_SD_Li256ELb0ELb0ELi2EEENS1_19SingleTileSchedulerILb0ELb0ELb0ELi128EEEEEEEEEvNT_6ParamsE$_ZZN4cute7idx2crdIiNS_5tupleIJNS_1CILi32EEENS2_ILi4EEENS2_ILi2EEENS2_ILi1EEEEEENS1_IJS6_S3_NS2_ILi128EEENS2_ILi0EEEEEEEEDaRKT_RKT0_RKT1_ENKUlRKT_RKT0_E_clIS3_S6_EEDaSM_SP_,@function
        .size           $_ZN7cutlass13device_kernelIN5flash19enable_sm80_to_sm89INS1_16FlashAttnBwdSm80INS1_25CollectiveMainloopBwdSm80ILi2ELi2EN4cute5tupleIJNS5_1CILi128EEES8_NS7_ILi64EEEEEENS_10bfloat16_tEfNS_4arch4Sm80ELb0ELb0ELb1ELb0ELb0ELb0ELb0ELb0ELi2ELi4ELi4ELi4ELb0EEENS1_21CollectiveEpilogueBwdISA_SB_SD_Li256ELb0ELb0ELi2EEENS1_19SingleTileSchedulerILb0ELb0ELb0ELi128EEEEEEEEEvNT_6ParamsE$_ZZN4cute7idx2crdIiNS_5tupleIJNS_1CILi32EEENS2_ILi4EEENS2_ILi2EEENS2_ILi1EEEEEENS1_IJS6_S3_NS2_ILi128EEENS2_ILi0EEEEEEEEDaRKT_RKT0_RKT1_ENKUlRKT_RKT0_E_clIS3_S6_EEDaSM_SP_,($_ZN7cutlass13device_kernelIN5flash19enable_sm80_to_sm89INS1_16FlashAttnBwdSm80INS1_25CollectiveMainloopBwdSm80ILi2ELi2EN4cute5tupleIJNS5_1CILi128EEES8_NS7_ILi64EEEEEENS_10bfloat16_tEfNS_4arch4Sm80ELb0ELb0ELb1ELb0ELb0ELb0ELb0ELb0ELi2ELi4ELi4ELi4ELb0EEENS1_21CollectiveEpilogueBwdISA_SB_SD_Li256ELb0ELb0ELi2EEENS1_19SingleTileSchedulerILb0ELb0ELb0ELi128EEEEEEEEEvNT_6ParamsE$_ZZN4cute7idx2crdIiNS_5tupleIJNS_1CILi32EEENS2_ILi4EEENS2_ILi2EEENS2_ILi1EEEEEENS1_IJS6_S3_NS2_ILi128EEENS2_ILi0EEEEEEEEDaRKT_RKT0_RKT1_ENKUlRKT_RKT0_E_clIS4_S3_EEDaSM_SP_ - $_ZN7cutlass13device_kernelIN5flash19enable_sm80_to_sm89INS1_16FlashAttnBwdSm80INS1_25CollectiveMainloopBwdSm80ILi2ELi2EN4cute5tupleIJNS5_1CILi128EEES8_NS7_ILi64EEEEEENS_10bfloat16_tEfNS_4arch4Sm80ELb0ELb0ELb1ELb0ELb0ELb0ELb0ELb0ELi2ELi4ELi4ELi4ELb0EEENS1_21CollectiveEpilogueBwdISA_SB_SD_Li256ELb0ELb0ELi2EEENS1_19SingleTileSchedulerILb0ELb0ELb0ELi128EEEEEEEEEvNT_6ParamsE$_ZZN4cute7idx2crdIiNS_5tupleIJNS_1CILi32EEENS2_ILi4EEENS2_ILi2EEENS2_ILi1EEEEEENS1_IJS6_S3_NS2_ILi128EEENS2_ILi0EEEEEEEEDaRKT_RKT0_RKT1_ENKUlRKT_RKT0_E_clIS3_S6_EEDaSM_SP_)
$_ZN7cutlass13device_kernelIN5flash19enable_sm80_to_sm89INS1_16FlashAttnBwdSm80INS1_25CollectiveMainloopBwdSm80ILi2ELi2EN4cute5tupleIJNS5_1CILi128EEES8_NS7_ILi64EEEEEENS_10bfloat16_tEfNS_4arch4Sm80ELb0ELb0ELb1ELb0ELb0ELb0ELb0ELb0ELi2ELi4ELi4ELi4ELb0EEENS1_21CollectiveEpilogueBwdISA_SB_SD_Li256ELb0ELb0ELi2EEENS1_19SingleTileSchedulerILb0ELb0ELb0ELi128EEEEEEEEEvNT_6ParamsE$_ZZN4cute7idx2crdIiNS_5tupleIJNS_1CILi32EEENS2_ILi4EEENS2_ILi2EEENS2_ILi1EEEEEENS1_IJS6_S3_NS2_ILi128EEENS2_ILi0EEEEEEEEDaRKT_RKT0_RKT1_ENKUlRKT_RKT0_E_clIS3_S6_EEDaSM_SP_:
[----:B------:R-:W-:Y:S01]  /*f790*/  SHF.R.S32.HI R3, RZ, 0x1f, R2 ;  /* 0x0000001fff037819 */ /* 0x000fe20000011402 */
[----:B------:R-:W-:Y:S02]  /*f7a0*/  IMAD.MOV.U32 R8, RZ, RZ, R6 ;  /* 0x000000ffff087224 */ /* 0x000fe400078e0006 */
[----:B------:R-:W-:Y:S01]  /*f7b0*/  IMAD.MOV.U32 R9, RZ, RZ, 0x0 ;  /* 0x00000000ff097424 */ /* 0x000fe200078e00ff */
[----:B------:R-:W-:-:S04]  /*f7c0*/  LEA.HI R3, R3, R2, RZ, 0x5 ;  /* 0x0000000203037211 */ /* 0x000fc800078f28ff */
[----:B------:R-:W-:-:S05]  /*f7d0*/  LOP3.LUT R3, R3, 0xffffffe0, RZ, 0xc0, !PT ;  /* 0xffffffe003037812 */ /* 0x000fca00078ec0ff */
[----:B------:R-:W-:Y:S01]  /*f7e0*/  IMAD.IADD R10, R2, 0x1, -R3 ;  /* 0x00000001020a7824 */ /* 0x000fe200078e0a03 */
[----:B------:R-:W-:Y:S06]  /*f7f0*/  RET.REL.NODEC R8 `(_ZN7cutlass13device_kernelIN5flash19enable_sm80_to_sm89INS1_16FlashAttnBwdSm80INS1_25CollectiveMainloopBwdSm80ILi2ELi2EN4cute5tupleIJNS5_1CILi128EEES8_NS7_ILi64EEEEEENS_10bfloat16_tEfNS_4arch4Sm80ELb0ELb0ELb1ELb0ELb0ELb0ELb0ELb0ELi2ELi4ELi4ELi4ELb0EEENS1_21CollectiveEpilogueBwdISA_SB_SD_Li256ELb0ELb0ELi2EEENS1_19SingleTileSchedulerILb0ELb0ELb0ELi128EEEEEEEEEvNT_6ParamsE) ;  /* 0xffff080008007950 */ /* 0x000fec0003c3ffff */
        .type           $_ZN7cutlass13device_kernelIN5flash19enable_sm80_to_sm89INS1_16FlashAttnBwdSm80INS1_25CollectiveMainloopBwdSm80ILi2ELi2EN4cute5tupleIJNS5_1CILi128EEES8_NS7_ILi64EEEEEENS_10bfloat16_tEfNS_4arch4Sm80ELb0ELb0ELb1ELb0ELb0ELb0ELb0ELb0ELi2ELi4ELi4ELi4ELb0EEENS1_21CollectiveEpilogueBwdISA_SB_SD_Li256ELb0ELb0ELi2EEENS1_19SingleTileSchedulerILb0ELb0ELb0ELi128EEEEEEEEEvNT_6ParamsE$_ZZN4cute7idx2crdIiNS_5tupleIJNS_1CILi32EEENS2_ILi4EEENS2_ILi2EEENS2_ILi1EEEEEENS1_IJS6_S3_NS2_ILi128EEENS2_ILi0EEEEEEEEDaRKT_RKT0_RKT1_ENKUlRKT_RKT0_E_clIS4_S3_EEDaSM_SP_,@function
        .size           $_ZN7cutlass13device_kernelIN5flash19enable_sm80_to_sm89INS1_16FlashAttnBwdSm80INS1_25CollectiveMainloopBwdSm80ILi2ELi2EN4cute5tupleIJNS5_1CILi128EEES8_NS7_ILi64EEEEEENS_10bfloat16_tEfNS_4arch4Sm80ELb0ELb0ELb1ELb0ELb0ELb0ELb0ELb0ELi2ELi4ELi4ELi4ELb0EEENS1_21CollectiveEpilogueBwdISA_SB_SD_Li256ELb0ELb0ELi2EEENS1_19SingleTileSchedulerILb0ELb0ELb0ELi128EEEEEEEEEvNT_6ParamsE$_ZZN4cute7idx2crdIiNS_5tupleIJNS_1CILi32EEENS2_ILi4EEENS2_ILi2EEENS2_ILi1EEEEEENS1_IJS6_S3_NS2_ILi128EEENS2_ILi0EEEEEEEEDaRKT_RKT0_RKT1_ENKUlRKT_RKT0_E_clIS4_S3_EEDaSM_SP_,($_ZN7cutlass13device_kernelIN5flash19enable_sm80_to_sm89INS1_16FlashAttnBwdSm80INS1_25CollectiveMainloopBwdSm80ILi2ELi2EN4cute5tupleIJNS5_1CILi128EEES8_NS7_ILi64EEEEEENS_10bfloat16_tEfNS_4arch4Sm80ELb0ELb0ELb1ELb0ELb0ELb0ELb0ELb0ELi2ELi4ELi4ELi4ELb0EEENS1_21CollectiveEpilogueBwdISA_SB_SD_Li256ELb0ELb0ELi2EEENS1_19SingleTileSchedulerILb0ELb0ELb0ELi128EEEEEEEEEvNT_6ParamsE$_ZZN4cute7idx2crdIiNS_5tupleIJNS_1CILi32EEENS2_ILi4EEENS2_ILi2EEENS2_ILi1EEEEEENS1_IJS6_S3_NS2_ILi128EEENS2_ILi0EEEEEEEEDaRKT_RKT0_RKT1_ENKUlRKT_RKT0_E_clIS5_S8_EEDaSM_SP_ - $_ZN7cutlass13device_kernelIN5flash19enable_sm80_to_sm89INS1_16FlashAttnBwdSm80INS1_25CollectiveMainloopBwdSm80ILi2ELi2EN4cute5tupleIJNS5_1CILi128EEES8_NS7_ILi64EEEEEENS_10bfloat16_tEfNS_4arch4Sm80ELb0ELb0ELb1ELb0ELb0ELb0ELb0ELb0ELi2ELi4ELi4ELi4ELb0EEENS1_21CollectiveEpilogueBwdISA_SB_SD_Li256ELb0ELb0ELi2EEENS1_19SingleTileSchedulerILb0ELb0ELb0ELi128EEEEEEEEEvNT_6ParamsE$_ZZN4cute7idx2crdIiNS_5tupleIJNS_1CILi32EEENS2_ILi4EEENS2_ILi2EEENS2_ILi1EEEEEENS1_IJS6_S3_NS2_ILi128EEENS2_ILi0EEEEEEEEDaRKT_RKT0_RKT1_ENKUlRKT_RKT0_E_clIS4_S3_EEDaSM_SP_)
$_ZN7cutlass13device_kernelIN5flash19enable_sm80_to_sm89INS1_16FlashAttnBwdSm80INS1_25CollectiveMainloopBwdSm80ILi2ELi2EN4cute5tupleIJNS5_1CILi128EEES8_NS7_ILi64EEEEEENS_10bfloat16_tEfNS_4arch4Sm80ELb0ELb0ELb1ELb0ELb0ELb0ELb0ELb0ELi2ELi4ELi4ELi4ELb0EEENS1_21CollectiveEpilogueBwdISA_SB_SD_Li256ELb0ELb0ELi2EEENS1_19SingleTileSchedulerILb0ELb0ELb0ELi128EEEEEEEEEvNT_6ParamsE$_ZZN4cute7idx2crdIiNS_5tupleIJNS_1CILi32EEENS2_ILi4EEENS2_ILi2EEENS2_ILi1EEEEEENS1_IJS6_S3_NS2_ILi128EEENS2_ILi0EEEEEEEEDaRKT_RKT0_RKT1_ENKUlRKT_RKT0_E_clIS4_S3_EEDaSM_SP_:
[----:B------:R-:W-:Y:S01]  /*f800*/  SHF.R.S32.HI R3, RZ, 0x1f, R2 ;  /* 0x0000001fff037819 */ /* 0x000fe20000011402 */
[----:B------:R-:W-:Y:S02]  /*f810*/  IMAD.MOV.U32 R56, RZ, RZ, R6 ;  /* 0x000000ffff387224 */ /* 0x000fe400078e0006 */
[----:B------:R-:W-:Y:S01]  /*f820*/  IMAD.MOV.U32 R57, RZ, RZ, 0x0 ;  /* 0x00000000ff397424 */ /* 0x000fe200078e00ff */
[----:B------:R-:W-:-:S04]  /*f830*/  LEA.HI R3, R3, R2, RZ, 0x5 ;  /* 0x0000000203037211 */ /* 0x000fc800078f28ff */
[--C-:B------:R-:W-:Y:S02]  /*f840*/  SHF.R.S32.HI R8, RZ, 0x5, R3.reuse ;  /* 0x00000005ff087819 */ /* 0x100fe40000011403 */
[----:B------:R-:W-:-:S04]  /*f850*/  SHF.R.S32.HI R3, RZ, 0x1f, R3 ;  /* 0x0000001fff037819 */ /* 0x000fc80000011403 */
[----:B------:R-:W-:-:S04]  /*f860*/  LEA.HI R3, R3, R8, RZ, 0x2 ;  /* 0x0000000803037211 */ /* 0x000fc800078f10ff */
[----:B------:R-:W-:-:S05]  /*f870*/  LOP3.LUT R3, R3, 0xfffffffc, RZ, 0xc0, !PT ;  /* 0xfffffffc03037812 */ /* 0x000fca00078ec0ff */
[----:B------:R-:W-:Y:S01]  /*f880*/  IMAD.IADD R8, R8, 0x1, -R3 ;  /* 0x0000000108087824 */ /* 0x000fe200078e0a03 */
[----:B------:R-:W-:Y:S06]  /*f890*/  RET.REL.NODEC R56 `(_ZN7cutlass13device_kernelIN5flash19enable_sm80_to_sm89INS1_16FlashAttnBwdSm80INS1_25CollectiveMainloopBwdSm80ILi2ELi2EN4cute5tupleIJNS5_1CILi128EEES8_NS7_ILi64EEEEEENS_10bfloat16_tEfNS_4arch4Sm80ELb0ELb0ELb1ELb0ELb0ELb0ELb0ELb0ELi2ELi4ELi4ELi4ELb0EEENS1_21CollectiveEpilogueBwdISA_SB_SD_Li256ELb0ELb0ELi2EEENS1_19SingleTileSchedulerILb0ELb0ELb0ELi128EEEEEEEEEvNT_6ParamsE) ;  /* 0xffff076038007950 */ /* 0x000fec0003c3ffff */
        .type           $_ZN7cutlass13device_kernelIN5flash19enable_sm80_to_sm89INS1_16FlashAttnBwdSm80INS1_25CollectiveMainloopBwdSm80ILi2ELi2EN4cute5tupleIJNS5_1CILi128EEES8_NS7_ILi64EEEEEENS_10bfloat16_tEfNS_4arch4Sm80ELb0ELb0ELb1ELb0ELb0ELb0ELb0ELb0ELi2ELi4ELi4ELi4ELb0EEENS1_21CollectiveEpilogueBwdISA_SB_SD_Li256ELb0ELb0ELi2EEENS1_19SingleTileSchedulerILb0ELb0ELb0ELi128EEEEEEEEEvNT_6ParamsE$_ZZN4cute7idx2crdIiNS_5tupleIJNS_1CILi32EEENS2_ILi4EEENS2_ILi2EEENS2_ILi1EEEEEENS1_IJS6_S3_NS2_ILi128EEENS2_ILi0EEEEEEEEDaRKT_RKT0_RKT1_ENKUlRKT_RKT0_E_clIS5_S8_EEDaSM_SP_,@function
        .size           $_ZN7cutlass13device_kernelIN5flash19enable_sm80_to_sm89INS1_16FlashAttnBwdSm80INS1_25CollectiveMainloopBwdSm80ILi2ELi2EN4cute5tupleIJNS5_1CILi128EEES8_NS7_ILi64EEEEEENS_10bfloat16_tEfNS_4arch4Sm80ELb0ELb0ELb1ELb0ELb0ELb0ELb0ELb0ELi2ELi4ELi4ELi4ELb0EEENS1_21CollectiveEpilogueBwdISA_SB_SD_Li256ELb0ELb0ELi2EEENS1_19SingleTileSchedulerILb0ELb0ELb0ELi128EEEEEEEEEvNT_6ParamsE$_ZZN4cute7idx2crdIiNS_5tupleIJNS_1CILi32EEENS2_ILi4EEENS2_ILi2EEENS2_ILi1EEEEEENS1_IJS6_S3_NS2_ILi128EEENS2_ILi0EEEEEEEEDaRKT_RKT0_RKT1_ENKUlRKT_RKT0_E_clIS5_S8_EEDaSM_SP_,($_ZN7cutlass13device_kernelIN5flash19enable_sm80_to_sm89INS1_16FlashAttnBwdSm80INS1_25CollectiveMainloopBwdSm80ILi2ELi2EN4cute5tupleIJNS5_1CILi128EEES8_NS7_ILi64EEEEEENS_10bfloat16_tEfNS_4arch4Sm80ELb0ELb0ELb1ELb0ELb0ELb0ELb0ELb0ELi2ELi4ELi4ELi4ELb0EEENS1_21CollectiveEpilogueBwdISA_SB_SD_Li256ELb0ELb0ELi2EEENS1_19SingleTileSchedulerILb0ELb0ELb0ELi128EEEEEEEEEvNT_6ParamsE$_ZZN4cute9transformINS_15ArithmeticTupleIJiiEEEZNS_14transform_leafIS2_NS_8identityEEEDaRKT_OT0_EUlRKT_E_EEDaS7_S9_ENKUlDpSC_E_clIJiiEEEDaSE_ - $_ZN7cutlass13device_kernelIN5flash19enable_sm80_to_sm89INS1_16FlashAttnBwdSm80INS1_25CollectiveMainloopBwdSm80ILi2ELi2EN4cute5tupleIJNS5_1CILi128EEES8_NS7_ILi64EEEEEENS_10bfloat16_tEfNS_4arch4Sm80ELb0ELb0ELb1ELb0ELb0ELb0ELb0ELb0ELi2ELi4ELi4ELi4ELb0EEENS1_21CollectiveEpilogueBwdISA_SB_SD_Li256ELb0ELb0ELi2EEENS1_19SingleTileSchedulerILb0ELb0ELb0ELi128EEEEEEEEEvNT_6ParamsE$_ZZN4cute7idx2crdIiNS_5tupleIJNS_1CILi32EEENS2_ILi4EEENS2_ILi2EEENS2_ILi1EEEEEENS1_IJS6_S3_NS2_ILi128EEENS2_ILi0EEEEEEEEDaRKT_RKT0_RKT1_ENKUlRKT_RKT0_E_clIS5_S8_EEDaSM_SP_)
$_ZN7cutlass13device_kernelIN5flash19enable_sm80_to_sm89INS1_16FlashAttnBwdSm80INS1_25CollectiveMainloopBwdSm80ILi2ELi2EN4cute5tupleIJNS5_1CILi128EEES8_NS7_ILi64EEEEEENS_10bfloat16_tEfNS_4arch4Sm80ELb0ELb0ELb1ELb0ELb0ELb0ELb0ELb0ELi2ELi4ELi4ELi4ELb0EEENS1_21CollectiveEpilogueBwdISA_SB_SD_Li256ELb0ELb0ELi2EEENS1_19SingleTileSchedulerILb0ELb0ELb0ELi128EEEEEEEEEvNT_6ParamsE$_ZZN4cute7idx2crdIiNS_5tupleIJNS_1CILi32EEENS2_ILi4EEENS2_ILi2EEENS2_ILi1EEEEEENS1_IJS6_S3_NS2_ILi128EEENS2_ILi0EEEEEEEEDaRKT_RKT0_RKT1_ENKUlRKT_RKT0_E_clIS5_S8_EEDaSM_SP_:
[----:B------:R-:W-:Y:S01]  /*f8a0*/  SHF.R.S32.HI R3, RZ, 0x1f, R2 ;  /* 0x0000001fff037819 */ /* 0x000fe20000011402 */
[----:B------:R-:W-:Y:S02]  /*f8b0*/  IMAD.MOV.U32 R8, RZ, RZ, R6 ;  /* 0x000000ffff087224 */ /* 0x000fe400078e0006 */
[----:B------:R-:W-:Y:S01]  /*f8c0*/  IMAD.MOV.U32 R9, RZ, RZ, 0x0 ;  /* 0x00000000ff097424 */ /* 0x000fe200078e00ff */
[----:B------:R-:W-:-:S04]  /*f8d0*/  LEA.HI R2, R3, R2, RZ, 0x7 ;  /* 0x0000000203027211 */ /* 0x000fc800078f38ff */
[----:B------:R-:W-:-:S04]  /*f8e0*/  SHF.R.S32.HI R3, RZ, 0x7, R2 ;  /* 0x00000007ff037819 */ /* 0x000fc80000011402 */
[----:B------:R-:W-:-:S04]  /*f8f0*/  LEA.HI R2, R2, R3, RZ, 0x1 ;  /* 0x0000000302027211 */ /* 0x000fc800078f08ff */
[----:B------:R-:W-:-:S05]  /*f900*/  LOP3.LUT R2, R2, 0xfffffffe, RZ, 0xc0, !PT ;  /* 0xfffffffe02027812 */ /* 0x000fca00078ec0ff */
[----:B------:R-:W-:Y:S01]  /*f910*/  IMAD.IADD R2, R3, 0x1, -R2 ;  /* 0x0000000103027824 */ /* 0x000fe200078e0a02 */
[----:B------:R-:W-:Y:S06]  /*f920*/  RET.REL.NODEC R8 `(_ZN7cutlass13device_kernelIN5flash19enable_sm80_to_sm89INS1_16FlashAttnBwdSm80INS1_25CollectiveMainloopBwdSm80ILi2ELi2EN4cute5tupleIJNS5_1CILi128EEES8_NS7_ILi64EEEEEENS_10bfloat16_tEfNS_4arch4Sm80ELb0ELb0ELb1ELb0ELb0ELb0ELb0ELb0ELi2ELi4ELi4ELi4ELb0EEENS1_21CollectiveEpilogueBwdISA_SB_SD_Li256ELb0ELb0ELi2EEENS1_19SingleTileSchedulerILb0ELb0ELb0ELi128EEEEEEEEEvNT_6ParamsE) ;  /* 0xffff06d008007950 */ /* 0x000fec0003c3ffff */
        .type           $_ZN7cutlass13device_kernelIN5flash19enable_sm80_to_sm89INS1_16FlashAttnBwdSm80INS1_25CollectiveMainloopBwdSm80ILi2ELi2EN4cute5tupleIJNS5_1CILi128EEES8_NS7_ILi64EEEEEENS_10bfloat16_tEfNS_4arch4Sm80ELb0ELb0ELb1ELb0ELb0ELb0ELb0ELb0ELi2ELi4ELi4ELi4ELb0EEENS1_21CollectiveEpilogueBwdISA_SB_SD_Li256ELb0ELb0ELi2EEENS1_19SingleTileSchedulerILb0ELb0ELb0ELi128EEEEEEEEEvNT_6ParamsE$_ZZN4cute9transformINS_15ArithmeticTupleIJiiEEEZNS_14transform_leafIS2_NS_8identityEEEDaRKT_OT0_EUlRKT_E_EEDaS7_S9_ENKUlDpSC_E_clIJiiEEEDaSE_,@function
        .size           $_ZN7cutlass13device_kernelIN5flash19enable_sm80_to_sm89INS1_16FlashAttnBwdSm80INS1_25CollectiveMainloopBwdSm80ILi2ELi2EN4cute5tupleIJNS5_1CILi128EEES8_NS7_ILi64EEEEEENS_10bfloat16_tEfNS_4arch4Sm80ELb0ELb0ELb1ELb0ELb0ELb0ELb0ELb0ELi2ELi4ELi4ELi4ELb0EEENS1_21CollectiveEpilogueBwdISA_SB_SD_Li256ELb0ELb0ELi2EEENS1_19SingleTileSchedulerILb0ELb0ELb0ELi128EEEEEEEEEvNT_6ParamsE$_ZZN4cute9transformINS_15ArithmeticTupleIJiiEEEZNS_14transform_leafIS2_NS_8identityEEEDaRKT_OT0_EUlRKT_E_EEDaS7_S9_ENKUlDpSC_E_clIJiiEEEDaSE_,($_ZN7cutlass13device_kernelIN5flash19enable_sm80_to_sm89INS1_16FlashAttnBwdSm80INS1_25CollectiveMainloopBwdSm80ILi2ELi2EN4cute5tupleIJNS5_1CILi128EEES8_NS7_ILi64EEEEEENS_10bfloat16_tEfNS_4arch4Sm80ELb0ELb0ELb1ELb0ELb0ELb0ELb0ELb0ELi2ELi4ELi4ELi4ELb0EEENS1_21CollectiveEpilogueBwdISA_SB_SD_Li256ELb0ELb0ELi2EEENS1_19SingleTileSchedulerILb0ELb0ELb0ELi128EEEEEEEEEvNT_6ParamsE$_ZZN4cute9transformINS_5tupleIJNS_1CILi32EEENS2_ILi4EEENS2_ILi2EEENS2_ILi1EEEEEENS1_IJS6_S3_NS2_ILi128EEENS2_ILi0EEEEEEZNS_7idx2crdIiS7_SA_EEDaRKT_RKT0_RKT1_EUlRKT_RKT0_E_EEDaSE_SH_OSI_ENKUlDpSN_E_clIJiiiS9_EEEDaST_ - $_ZN7cutlass13device_kernelIN5flash19enable_sm80_to_sm89INS1_16FlashAttnBwdSm80INS1_25CollectiveMainloopBwdSm80ILi2ELi2EN4cute5tupleIJNS5_1CILi128EEES8_NS7_ILi64EEEEEENS_10bfloat16_tEfNS_4arch4Sm80ELb0ELb0ELb1ELb0ELb0ELb0ELb0ELb0ELi2ELi4ELi4ELi4ELb0EEENS1_21CollectiveEpilogueBwdISA_SB_SD_Li256ELb0ELb0ELi2EEENS1_19SingleTileSchedulerILb0ELb0ELb0ELi128EEEEEEEEEvNT_6ParamsE$_ZZN4cute9transformINS_15ArithmeticTupleIJiiEEEZNS_14transform_leafIS2_NS_8identityEEEDaRKT_OT0_EUlRKT_E_EEDaS7_S9_ENKUlDpSC_E_clIJiiEEEDaSE_)
$_ZN7cutlass13device_kernelIN5flash19enable_sm80_to_sm89INS1_16FlashAttnBwdSm80INS1_25CollectiveMainloopBwdSm80ILi2ELi2EN4cute5tupleIJNS5_1CILi128EEES8_NS7_ILi64EEEEEENS_10bfloat16_tEfNS_4arch4Sm80ELb0ELb0ELb1ELb0ELb0ELb0ELb0ELb0ELi2ELi4ELi4ELi4ELb0EEENS1_21CollectiveEpilogueBwdISA_SB_SD_Li256ELb0ELb0ELi2EEENS1_19SingleTileSchedulerILb0ELb0ELb0ELi128EEEEEEEEEvNT_6ParamsE$_ZZN4cute9transformINS_15ArithmeticTupleIJiiEEEZNS_14transform_leafIS2_NS_8identityEEEDaRKT_OT0_EUlRKT_E_EEDaS7_S9_ENKUlDpSC_E_clIJiiEEEDaSE_:
[----:B------:R-:W-:Y:S01]  /*f930*/  IADD3 R3, R1, 0x1688, RZ ;  /* 0x0000168801037810 */ /* 0x000fe20007ffe0ff */
[----:B------:R-:W-:Y:S01]  /*f940*/  IMAD.MOV.U32 R2, RZ, RZ, R11 ;  /* 0x000000ffff027224 */ /* 0x000fe200078e000b */
[----:B------:R-:W-:Y:S02]  /*f950*/  MOV R8, 0xf980 ;  /* 0x0000f98000087802 */ /* 0x000fe40000000f00 */
[----:B------:R-:W-:Y:S02]  /*f960*/  IADD3 R3, R3, c[0x0][0x20], RZ ;  /* 0x0000080003037a10 */ /* 0x000fe40007ffe0ff */
[----:B------:R-:W-:Y:S05]  /*f970*/  CALL.REL.NOINC `($_ZN7cutlass13device_kernelIN5flash19enable_sm80_to_sm89INS1_16FlashAttnBwdSm80INS1_25CollectiveMainloopBwdSm80ILi2ELi2EN4cute5tupleIJNS5_1CILi128EEES8_NS7_ILi64EEEEEENS_10bfloat16_tEfNS_4arch4Sm80ELb0ELb0ELb1ELb0ELb0ELb0ELb0ELb0ELi2ELi4ELi4ELi4ELb0EEENS1_21CollectiveEpilogueBwdISA_SB_SD_Li256ELb0ELb0ELi2EEENS1_19SingleTileSchedulerILb0ELb0ELb0ELi128EEEEEEEEEvNT_6ParamsE$_ZN4cute3eso3ESOILb0ELb0EJiiEEC2ERKiS4_) ;  /* 0xffff6e7000007944 */ /* 0x000fea0003c3ffff */
[----:B-1----:R1:W5:Y:S01]  /*f980*/  LDL.64 R2, [R1+0x1688] ;  /* 0x0016880001027983 */ /* 0x0023620000100a00 */
[----:B------:R-:W-:Y:S02]  /*f990*/  MOV R8, R6 ;  /* 0x0000000600087202 */ /* 0x000fe40000000f00 */
[----:B------:R-:W-:-:S04]  /*f9a0*/  MOV R9, 0x0 ;  /* 0x0000000000097802 */ /* 0x000fc80000000f00 */
[----:B------:R-:W-:Y:S05]  /*f9b0*/  RET.REL.NODEC R8 `(_ZN7cutlass13device_kernelIN5flash19enable_sm80_to_sm89INS1_16FlashAttnBwdSm80INS1_25CollectiveMainloopBwdSm80ILi2ELi2EN4cute5tupleIJNS5_1CILi128EEES8_NS7_ILi64EEEEEENS_10bfloat16_tEfNS_4arch4Sm80ELb0ELb0ELb1ELb0ELb0ELb0ELb0ELb0ELi2ELi4ELi4ELi4ELb0EEENS1_21CollectiveEpilogueBwdISA_SB_SD_Li256ELb0ELb0ELi2EEENS1_19SingleTileSchedulerILb0ELb0ELb0ELi128EEEEEEEEEvNT_6ParamsE) ;  /* 0xffff064008007950 */ /* 0x000fea0003c3ffff */
        .type           $_ZN7cutlass13device_kernelIN5flash19enable_sm80_to_sm89INS1_16FlashAttnBwdSm80INS1_25CollectiveMainloopBwdSm80ILi2ELi2EN4cute5tupleIJNS5_1CILi128EEES8_NS7_ILi64EEEEEENS_10bfloat16_tEfNS_4arch4Sm80ELb0ELb0ELb1ELb0ELb0ELb0ELb0ELb0ELi2ELi4ELi4ELi4ELb0EEENS1_21CollectiveEpilogueBwdISA_SB_SD_Li256ELb0ELb0ELi2EEENS1_19SingleTileSchedulerILb0ELb0ELb0ELi128EEEEEEEEEvNT_6ParamsE$_ZZN4cute9transformINS_5tupleIJNS_1CILi32EEENS2_ILi4EEENS2_ILi2EEENS2_ILi1EEEEEENS1_IJS6_S3_NS2_ILi128EEENS2_ILi0EEEEEEZNS_7idx2crdIiS7_SA_EEDaRKT_RKT0_RKT1_EUlRKT_RKT0_E_EEDaSE_SH_OSI_ENKUlDpSN_E_clIJiiiS9_EEEDaST_,@function
        .size           $_ZN7cutlass13device_kernelIN5flash19enable_sm80_to_sm89INS1_16FlashAttnBwdSm80INS1_25CollectiveMainloopBwdSm80ILi2ELi2EN4cute5tupleIJNS5_1CILi128EEES8_NS7_ILi64EEEEEENS_10bfloat16_tEfNS_4arch4Sm80ELb0ELb0ELb1ELb0ELb0ELb0ELb0ELb0ELi2ELi4ELi4ELi4ELb0EEENS1_21CollectiveEpilogueBwdISA_SB_SD_Li256ELb0ELb0ELi2EEENS1_19SingleTileSchedulerILb0ELb0ELb0ELi128EEEEEEEEEvNT_6ParamsE$_ZZN4cute9transformINS_5tupleIJNS_1CILi32EEENS2_ILi4EEENS2_ILi2EEENS2_ILi1EEEEEENS1_IJS6_S3_NS2_ILi128EEENS2_ILi0EEEEEEZNS_7idx2crdIiS7_SA_EEDaRKT_RKT0_RKT1_EUlRKT_RKT0_E_EEDaSE_SH_OSI_ENKUlDpSN_E_clIJiiiS9_EEEDaST_,($_ZN7cutlass13device_kernelIN5flash19enable_sm80_to_sm89INS1_16FlashAttnBwdSm80INS1_25CollectiveMainloopBwdSm80ILi2ELi2EN4cute5tupleIJNS5_1CILi128EEES8_NS7_ILi64EEEEEENS_10bfloat16_tEfNS_4arch4Sm80ELb0ELb0ELb1ELb0ELb0ELb0ELb0ELb0ELi2ELi4ELi4ELi4ELb0EEENS1_21CollectiveEpilogueBwdISA_SB_SD_Li256ELb0ELb0ELi2EEENS1_19SingleTileSchedulerILb0ELb0ELb0ELi128EEEEEEEEEvNT_6ParamsE$_ZZN4cute9transformINS_5tupleIJiiNS_1CILi0EEEEEENS1_IJNS1_IJNS2_ILi4EEENS2_ILi8EEEEEENS2_ILi2EEENS2_ILi1EEEEEEZNS_7idx2crdIS4_SA_EEDaRKT_RKT0_EUlRKT_RKT0_E_EEDaSE_SH_OT1_ENKUlDpSK_E_clIJNS1_IJiiEEEiS3_EEEDaSR_ - $_ZN7cutlass13device_kernelIN5flash19enable_sm80_to_sm89INS1_16FlashAttnBwdSm80INS1_25CollectiveMainloopBwdSm80ILi2ELi2EN4cute5tupleIJNS5_1CILi128EEES8_NS7_ILi64EEEEEENS_10bfloat16_tEfNS_4arch4Sm80ELb0ELb0ELb1ELb0ELb0ELb0ELb0ELb0ELi2ELi4ELi4ELi4ELb0EEENS1_21CollectiveEpilogueBwdISA_SB_SD_Li256ELb0ELb0ELi2EEENS1_19SingleTileSchedulerILb0ELb0ELb0ELi128EEEEEEEEEvNT_6ParamsE$_ZZN4cute9transformINS_5tupleIJNS_1CILi32EEENS2_ILi4EEENS2_ILi2EEENS2_ILi1EEEEEENS1_IJS6_S3_NS2_ILi128EEENS2_ILi0EEEEEEZNS_7idx2crdIiS7_SA_EEDaRKT_RKT0_RKT1_EUlRKT_RKT0_E_EEDaSE_SH_OSI_ENKUlDpSN_E_clIJiiiS9_EEEDaST_)
$_ZN7cutlass13device_kernelIN5flash19enable_sm80_to_sm89INS1_16FlashAttnBwdSm80INS1_25CollectiveMainloopBwdSm80ILi2ELi2EN4cute5tupleIJNS5_1CILi128EEES8_NS7_ILi64EEEEEENS_10bfloat16_tEfNS_4arch4Sm80ELb0ELb0ELb1ELb0ELb0ELb0ELb0ELb0ELi2ELi4ELi4ELi4ELb0EEENS1_21CollectiveEpilogueBwdISA_SB_SD_Li256ELb0ELb0ELi2EEENS1_19SingleTileSchedulerILb0ELb0ELb0ELi128EEEEEEEEEvNT_6ParamsE$_ZZN4cute9transformINS_5tupleIJNS_1CILi32EEENS2_ILi4EEENS2_ILi2EEENS2_ILi1EEEEEENS1_IJS6_S3_NS2_ILi128EEENS2_ILi0EEEEEEZNS_7idx2crdIiS7_SA_EEDaRKT_RKT0_RKT1_EUlRKT_RKT0_E_EEDaSE_SH_OSI_ENKUlDpSN_E_clIJiiiS9_EEEDaST_:
[----:B------:R-:W-:Y:S02]  /*f9c0*/  IADD3 R3, R1, 0x13b8, RZ ;  /* 0x000013b801037810 */ /* 0x000fe40007ffe0ff */
[----:B------:R-:W-:Y:S02]  /*f9d0*/  MOV R8, 0xfa00 ;  /* 0x0000fa0000087802 */ /* 0x000fe40000000f00 */
[----:B------:R-:W-:Y:S02]  /*f9e0*/  IADD3 R3, R3, c[0x0][0x20], RZ ;  /* 0x0000080003037a10 */ /* 0x000fe40007ffe0ff */
[----:B------:R-:W-:Y:S05]  /*f9f0*/  CALL.REL.NOINC `($_ZN7cutlass13device_kernelIN5flash19enable_sm80_to_sm89INS1_16FlashAttnBwdSm80INS1_25CollectiveMainloopBwdSm80ILi2ELi2EN4cute5tupleIJNS5_1CILi128EEES8_NS7_ILi64EEEEEENS_10bfloat16_tEfNS_4arch4Sm80ELb0ELb0ELb1ELb0ELb0ELb0ELb0ELb0ELi2ELi4ELi4ELi4ELb0EEENS1_21CollectiveEpilogueBwdISA_SB_SD_Li256ELb0ELb0ELi2EEENS1_19SingleTileSchedulerILb0ELb0ELb0ELi128EEEEEEEEEvNT_6ParamsE$_ZN4cute3eso3ESOILb0ELb0EJiiiNS_1CILi0EEEEEC2ERKiS6_S6_RKS3_) ;  /* 0xffff716000007944 */ /* 0x000fea0003c3ffff */
[----:B------:R2:W5:Y:S04]  /*fa00*/  LDL R5, [R1+0x13c0] ;  /* 0x0013c00001057983 */ /* 0x0005680000100800 */
[----:B-1----:R2:W5:Y:S01]  /*fa10*/  LDL.64 R2, [R1+0x13b8] ;  /* 0x0013b80001027983 */ /* 0x0025620000100a00 */
[----:B------:R-:W-:Y:S02]  /*fa20*/  MOV R8, R6 ;  /* 0x0000000600087202 */ /* 0x000fe40000000f00 */
[----:B------:R-:W-:-:S04]  /*fa30*/  MOV R9, 0x0 ;  /* 0x0000000000097802 */ /* 0x000fc80000000f00 */
[----:B------:R-:W-:Y:S05]  /*fa40*/  RET.REL.NODEC R8 `(_ZN7cutlass13device_kernelIN5flash19enable_sm80_to_sm89INS1_16FlashAttnBwdSm80INS1_25CollectiveMainloopBwdSm80ILi2ELi2EN4cute5tupleIJNS5_1CILi128EEES8_NS7_ILi64EEEEEENS_10bfloat16_tEfNS_4arch4Sm80ELb0ELb0ELb1ELb0ELb0ELb0ELb0ELb0ELi2ELi4ELi4ELi4ELb0EEENS1_21CollectiveEpilogueBwdISA_SB_SD_Li256ELb0ELb0ELi2EEENS1_19SingleTileSchedulerILb0ELb0ELb0ELi128EEEEEEEEEvNT_6ParamsE) ;  /* 0xffff05b008007950 */ /* 0x000fea0003c3ffff */
        .type           $_ZN7cutlass13device_kernelIN5flash19enable_sm80_to_sm89INS1_16FlashAttnBwdSm80INS1_25CollectiveMainloopBwdSm80ILi2ELi2EN4cute5tupleIJNS5_1CILi128EEES8_NS7_ILi64EEEEEENS_10bfloat16_tEfNS_4arch4Sm80ELb0ELb0ELb1ELb0ELb0ELb0ELb0ELb0ELi2ELi4ELi4ELi4ELb0EEENS1_21CollectiveEpilogueBwdISA_SB_SD_Li256ELb0ELb0ELi2EEENS1_19SingleTileSchedulerILb0ELb0ELb0ELi128EEEEEEEEEvNT_6ParamsE$_ZZN4cute9transformINS_5tupleIJiiNS_1CILi0EEEEEENS1_IJNS1_IJNS2_ILi4EEENS2_ILi8EEEEEENS2_ILi2EEENS2_ILi1EEEEEEZNS_7idx2crdIS4_SA_EEDaRKT_RKT0_EUlRKT_RKT0_E_EEDaSE_SH_OT1_ENKUlDpSK_E_clIJNS1_IJiiEEEiS3_EEEDaSR_,@function
        .size           $_ZN7cutlass13device_kernelIN5flash19enable_sm80_to_sm89INS1_16FlashAttnBwdSm80INS1_25CollectiveMainloopBwdSm80ILi2ELi2EN4cute5tupleIJNS5_1CILi128EEES8_NS7_ILi64EEEEEENS_10bfloat16_tEfNS_4arch4Sm80ELb0ELb0ELb1ELb0ELb0ELb0ELb0ELb0ELi2ELi4ELi4ELi4ELb0EEENS1_21CollectiveEpilogueBwdISA_SB_SD_Li256ELb0ELb0ELi2EEENS1_19SingleTileSchedulerILb0ELb0ELb0ELi128EEEEEEEEEvNT_6ParamsE$_ZZN4cute9transformINS_5tupleIJiiNS_1CILi0EEEEEENS1_IJNS1_IJNS2_ILi4EEENS2_ILi8EEEEEENS2_ILi2EEENS2_ILi1EEEEEEZNS_7idx2crdIS4_SA_EEDaRKT_RKT0_EUlRKT_RKT0_E_EEDaSE_SH_OT1_ENKUlDpSK_E_clIJNS1_IJiiEEEiS3_EEEDaSR_,($_ZN7cutlass13device_kernelIN5flash19enable_sm80_to_sm89INS1_16FlashAttnBwdSm80INS1_25CollectiveMainloopBwdSm80ILi2ELi2EN4cute5tupleIJNS5_1CILi128EEES8_NS7_ILi64EEEEEENS_10bfloat16_tEfNS_4arch4Sm80ELb0ELb0ELb1ELb0ELb0ELb0ELb0ELb0ELi2ELi4ELi4ELi4ELb0EEENS1_21CollectiveEpilogueBwdISA_SB_SD_Li256ELb0ELb0ELi2EEENS1_19SingleTileSchedulerILb0ELb0ELb0ELi128EEEEEEEEEvNT_6ParamsE$_ZZN4cute9transformINS_5tupleIJiiNS_1CILi0EEEEEENS1_IJNS1_IJNS2_ILi4EEENS2_ILi8EEEEEES5_NS2_ILi1EEEEEEZNS_7idx2crdIS4_S9_EEDaRKT_RKT0_EUlRKT_RKT0_E_EEDaSD_SG_OT1_ENKUlDpSJ_E_clIJNS1_IJiiEEEiS3_EEEDaSQ_ - $_ZN7cutlass13device_kernelIN5flash19enable_sm80_to_sm89INS1_16FlashAttnBwdSm80INS1_25CollectiveMainloopBwdSm80ILi2ELi2EN4cute5tupleIJNS5_1CILi128EEES8_NS7_ILi64EEEEEENS_10bfloat16_tEfNS_4arch4Sm80ELb0ELb0ELb1ELb0ELb0ELb0ELb0ELb0ELi2ELi4ELi4ELi4ELb0EEENS1_21CollectiveEpilogueBwdISA_SB_SD_Li256ELb0ELb0ELi2EEENS1_19SingleTileSchedulerILb0ELb0ELb0ELi128EEEEEEEEEvNT_6ParamsE$_ZZN4cute9transformINS_5tupleIJiiNS_1CILi0EEEEEENS1_IJNS1_IJNS2_ILi4EEENS2_ILi8EEEEEENS2_ILi2EEENS2_ILi1EEEEEEZNS_7idx2crdIS4_SA_EEDaRKT_RKT0_EUlRKT_RKT0_E_EEDaSE_SH_OT1_ENKUlDpSK_E_clIJNS1_IJiiEEEiS3_EEEDaSR_)
$_ZN7cutlass13device_kernelIN5flash19enable_sm80_to_sm89INS1_16FlashAttnBwdSm80INS1_25CollectiveMainloopBwdSm80ILi2ELi2EN4cute5tupleIJNS5_1CILi128EEES8_NS7_ILi64EEEEEENS_10bfloat16_tEfNS_4arch4Sm80ELb0ELb0ELb1ELb0ELb0ELb0ELb0ELb0ELi2ELi4ELi4ELi4ELb0EEENS1_21CollectiveEpilogueBwdISA_SB_SD_Li256ELb0ELb0ELi2EEENS1_19SingleTileSchedulerILb0ELb0ELb0ELi128EEEEEEEEEvNT_6ParamsE$_ZZN4cute9transformINS_5tupleIJiiNS_1CILi0EEEEEENS1_IJNS1_IJNS2_ILi4EEENS2_ILi8EEEEEENS2_ILi2EEENS2_ILi1EEEEEEZNS_7idx2crdIS4_SA_EEDaRKT_RKT0_EUlRKT_RKT0_E_EEDaSE_SH_OT1_ENKUlDpSK_E_clIJNS1_IJiiEEEiS3_EEEDaSR_:
[----:B------:R-:W-:Y:S02]  /*fa50*/  IADD3 R3, R1, 0x1680, RZ ;  /* 0x0000168001037810 */ /* 0x000fe40007ffe0ff */
[----:B------:R-:W-:Y:S02]  /*fa60*/  MOV R6, 0xfa90 ;  /* 0x0000fa9000067802 */ /* 0x000fe40000000f00 */
[----:B------:R-:W-:Y:S02]  /*fa70*/  IADD3 R3, R3, c[0x0][0x20], RZ ;  /* 0x0000080003037a10 */ /* 0x000fe40007ffe0ff */
[----:B------:R-:W-:Y:S05]  /*fa80*/  CALL.REL.NOINC `($_ZN7cutlass13device_kernelIN5flash19enable_sm80_to_sm89INS1_16FlashAttnBwdSm80INS1_25CollectiveMainloopBwdSm80ILi2ELi2EN4cute5tupleIJNS5_1CILi128EEES8_NS7_ILi64EEEEEENS_10bfloat16_tEfNS_4arch4Sm80ELb0ELb0ELb1ELb0ELb0ELb0ELb0ELb0ELi2ELi4ELi4ELi4ELb0EEENS1_21CollectiveEpilogueBwdISA_SB_SD_Li256ELb0ELb0ELi2EEENS1_19SingleTileSchedulerILb0ELb0ELb0ELi128EEEEEEEEEvNT_6ParamsE$_ZN4cute3eso3ESOILb0ELb0EJNS_5tupleIJiiEEEiNS_1CILi0EEEEEC2ERKS3_RKiRKS5_) ;  /* 0xffff61d000007944 */ /* 0x000fea0003c3ffff */
[----:B------:R2:W5:Y:S04]  /*fa90*/  LDL R37, [R1+0x1688] ;  /* 0x0016880001257983 */ /* 0x0005680000100800 */
[----:B-1----:R2:W5:Y:S01]  /*faa0*/  LDL.64 R2, [R1+0x1680] ;  /* 0x0016800001027983 */ /* 0x0025620000100a00 */
[----:B------:R-:W-:Y:S02]  /*fab0*/  MOV R8, R86 ;  /* 0x0000005600087202 */ /* 0x000fe40000000f00 */
[----:B------:R-:W-:-:S04]  /*fac0*/  MOV R9, 0x0 ;  /* 0x0000000000097802 */ /* 0x000fc80000000f00 */
[----:B------:R-:W-:Y:S05]  /*fad0*/  RET.REL.NODEC R8 `(_ZN7cutlass13device_kernelIN5flash19enable_sm80_to_sm89INS1_16FlashAttnBwdSm80INS1_25CollectiveMainloopBwdSm80ILi2ELi2EN4cute5tupleIJNS5_1CILi128EEES8_NS7_ILi64EEEEEENS_10bfloat16_tEfNS_4arch4Sm80ELb0ELb0ELb1ELb0ELb0ELb0ELb0ELb0ELi2ELi4ELi4ELi4ELb0EEENS1_21CollectiveEpilogueBwdISA_SB_SD_Li256ELb0ELb0ELi2EEENS1_19SingleTileSchedulerILb0ELb0ELb0ELi128EEEEEEEEEvNT_6ParamsE) ;  /* 0xffff052008007950 */ /* 0x000fea0003c3ffff */
        .type           $_ZN7cutlass13device_kernelIN5flash19enable_sm80_to_sm89INS1_16FlashAttnBwdSm80INS1_25CollectiveMainloopBwdSm80ILi2ELi2EN4cute5tupleIJNS5_1CILi128EEES8_NS7_ILi64EEEEEENS_10bfloat16_tEfNS_4arch4Sm80ELb0ELb0ELb1ELb0ELb0ELb0ELb0ELb0ELi2ELi4ELi4ELi4ELb0EEENS1_21CollectiveEpilogueBwdISA_SB_SD_Li256ELb0ELb0ELi2EEENS1_19SingleTileSchedulerILb0ELb0ELb0ELi128EEEEEEEEEvNT_6ParamsE$_ZZN4cute9transformINS_5tupleIJiiNS_1CILi0EEEEEENS1_IJNS1_IJNS2_ILi4EEENS2_ILi8EEEEEES5_NS2_ILi1EEEEEEZNS_7idx2crdIS4_S9_EEDaRKT_RKT0_EUlRKT_RKT0_E_EEDaSD_SG_OT1_ENKUlDpSJ_E_clIJNS1_IJiiEEEiS3_EEEDaSQ_,@function
        .size           $_ZN7cutlass13device_kernelIN5flash19enable_sm80_to_sm89INS1_16FlashAttnBwdSm80INS1_25CollectiveMainloopBwdSm80ILi2ELi2EN4cute5tupleIJNS5_1CILi128EEES8_NS7_ILi64EEEEEENS_10bfloat16_tEfNS_4arch4Sm80ELb0ELb0ELb1ELb0ELb0ELb0ELb0ELb0ELi2ELi4ELi4ELi4ELb0EEENS1_21CollectiveEpilogueBwdISA_SB_SD_Li256ELb0ELb0ELi2EEENS1_19SingleTileSchedulerILb0ELb0ELb0ELi128EEEEEEEEEvNT_6ParamsE$_ZZN4cute9transformINS_5tupleIJiiNS_1CILi0EEEEEENS1_IJNS1_IJNS2_ILi4EEENS2_ILi8EEEEEES5_NS2_ILi1EEEEEEZNS_7idx2crdIS4_S9_EEDaRKT_RKT0_EUlRKT_RKT0_E_EEDaSD_SG_OT1_ENKUlDpSJ_E_clIJNS1_IJiiEEEiS3_EEEDaSQ_,($_ZN7cutlass13device_kernelIN5flash19enable_sm80_to_sm89INS1_16FlashAttnBwdSm80INS1_25CollectiveMainloopBwdSm80ILi2ELi2EN4cute5tupleIJNS5_1CILi128EEES8_NS7_ILi64EEEEEENS_10bfloat16_tEfNS_4arch4Sm80ELb0ELb0ELb1ELb0ELb0ELb0ELb0ELb0ELi2ELi4ELi4ELi4ELb0EEENS1_21CollectiveEpilogueBwdISA_SB_SD_Li256ELb0ELb0ELi2EEENS1_19SingleTileSchedulerILb0ELb0ELb0ELi128EEEEEEEEEvNT_6ParamsE$_ZZN4cute9transformINS_5tupleIJiiiNS_1CILi0EEEEEENS1_IJNS2_ILi32EEENS2_ILi4EEENS2_ILi2EEENS2_ILi1EEEEEENS1_IJS8_S8_S8_S8_EEEZNS_7crd2crdIS4_S9_SA_EEDaRKT_RKT0_RKT1_EUlRKT_RKT0_RKT1_E_EEDaSE_SH_SK_OT2_ENKUlDpSN_E_clIJiiiS3_EEEDaSX_ - $_ZN7cutlass13device_kernelIN5flash19enable_sm80_to_sm89INS1_16FlashAttnBwdSm80INS1_25CollectiveMainloopBwdSm80ILi2ELi2EN4cute5tupleIJNS5_1CILi128EEES8_NS7_ILi64EEEEEENS_10bfloat16_tEfNS_4arch4Sm80ELb0ELb0ELb1ELb0ELb0ELb0ELb0ELb0ELi2ELi4ELi4ELi4ELb0EEENS1_21CollectiveEpilogueBwdISA_SB_SD_Li256ELb0ELb0ELi2EEENS1_19SingleTileSchedulerILb0ELb0ELb0ELi128EEEEEEEEEvNT_6ParamsE$_ZZN4cute9transformINS_5tupleIJiiNS_1CILi0EEEEEENS1_IJNS1_IJNS2_ILi4EEENS2_ILi8EEEEEES5_NS2_ILi1EEEEEEZNS_7idx2crdIS4_S9_EEDaRKT_RKT0_EUlRKT_RKT0_E_EEDaSD_SG_OT1_ENKUlDpSJ_E_clIJNS1_IJiiEEEiS3_EEEDaSQ_)
$_ZN7cutlass13device_kernelIN5flash19enable_sm80_to_sm89INS1_16FlashAttnBwdSm80INS1_25CollectiveMainloopBwdSm80ILi2ELi2EN4cute5tupleIJNS5_1CILi128EEES8_NS7_ILi64EEEEEENS_10bfloat16_tEfNS_4arch4Sm80ELb0ELb0ELb1ELb0ELb0ELb0ELb0ELb0ELi2ELi4ELi4ELi4ELb0EEENS1_21CollectiveEpilogueBwdISA_SB_SD_Li256ELb0ELb0ELi2EEENS1_19SingleTileSchedulerILb0ELb0ELb0ELi128EEEEEEEEEvNT_6ParamsE$_ZZN4cute9transformINS_5tupleIJiiNS_1CILi0EEEEEENS1_IJNS1_IJNS2_ILi4EEENS2_ILi8EEEEEES5_NS2_ILi1EEEEEEZNS_7idx2crdIS4_S9_EEDaRKT_RKT0_EUlRKT_RKT0_E_EEDaSD_SG_OT1_ENKUlDpSJ_E_clIJNS1_IJiiEEEiS3_EEEDaSQ_:
[----:B------:R-:W-:Y:S02]  /*fae0*/  IADD3 R3, R1, 0x1680, RZ ;  /* 0x0000168001037810 */ /* 0x000fe40007ffe0ff */
[----:B------:R-:W-:Y:S02]  /*faf0*/  MOV R6, 0xfb20 ;  /* 0x0000fb2000067802 */ /* 0x000fe40000000f00 */
[----:B------:R-:W-:Y:S02]  /*fb00*/  IADD3 R3, R3, c[0x0][0x20], RZ ;  /* 0x0000080003037a10 */ /* 0x000fe40007ffe0ff */
[----:B------:R-:W-:Y:S05]  /*fb10*/  CALL.REL.NOINC `($_ZN7cutlass13device_kernelIN5flash19enable_sm80_to_sm89INS1_16FlashAttnBwdSm80INS1_25CollectiveMainloopBwdSm80ILi2ELi2EN4cute5tupleIJNS5_1CILi128EEES8_NS7_ILi64EEEEEENS_10bfloat16_tEfNS_4arch4Sm80ELb0ELb0ELb1ELb0ELb0ELb0ELb0ELb0ELi2ELi4ELi4ELi4ELb0EEENS1_21CollectiveEpilogueBwdISA_SB_SD_Li256ELb0ELb0ELi2EEENS1_19SingleTileSchedulerILb0ELb0ELb0ELi128EEEEEEEEEvNT_6ParamsE$_ZN4cute3eso3ESOILb0ELb0EJNS_5tupleIJiiEEEiNS_1CILi0EEEEEC2ERKS3_RKiRKS5_) ;  /* 0xffff614000007944 */ /* 0x000fea0003c3ffff */
[----:B------:R2:W5:Y:S04]  /*fb20*/  LDL R36, [R1+0x1688] ;  /* 0x0016880001247983 */ /* 0x0005680000100800 */
[----:B-1----:R2:W5:Y:S01]  /*fb30*/  LDL.64 R2, [R1+0x1680] ;  /* 0x0016800001027983 */ /* 0x0025620000100a00 */
[----:B------:R-:W-:-:S04]  /*fb40*/  MOV R93, 0x0 ;  /* 0x00000000005d7802 */ /* 0x000fc80000000f00 */
[----:B------:R-:W-:Y:S05]  /*fb50*/  RET.REL.NODEC R92 `(_ZN7cutlass13device_kernelIN5flash19enable_sm80_to_sm89INS1_16FlashAttnBwdSm80INS1_25CollectiveMainloopBwdSm80ILi2ELi2EN4cute5tupleIJNS5_1CILi128EEES8_NS7_ILi64EEEEEENS_10bfloat16_tEfNS_4arch4Sm80ELb0ELb0ELb1ELb0ELb0ELb0ELb0ELb0ELi2ELi4ELi4ELi4ELb0EEENS1_21CollectiveEpilogueBwdISA_SB_SD_Li256ELb0ELb0ELi2EEENS1_19SingleTileSchedulerILb0ELb0ELb0ELi128EEEEEEEEEvNT_6ParamsE) ;  /* 0xffff04a05c007950 */ /* 0x000fea0003c3ffff */
        .type           $_ZN7cutlass13device_kernelIN5flash19enable_sm80_to_sm89INS1_16FlashAttnBwdSm80INS1_25CollectiveMainloopBwdSm80ILi2ELi2EN4cute5tupleIJNS5_1CILi128EEES8_NS7_ILi64EEEEEENS_10bfloat16_tEfNS_4arch4Sm80ELb0ELb0ELb1ELb0ELb0ELb0ELb0ELb0ELi2ELi4ELi4ELi4ELb0EEENS1_21CollectiveEpilogueBwdISA_SB_SD_Li256ELb0ELb0ELi2EEENS1_19SingleTileSchedulerILb0ELb0ELb0ELi128EEEEEEEEEvNT_6ParamsE$_ZZN4cute9transformINS_5tupleIJiiiNS_1CILi0EEEEEENS1_IJNS2_ILi32EEENS2_ILi4EEENS2_ILi2EEENS2_ILi1EEEEEENS1_IJS8_S8_S8_S8_EEEZNS_7crd2crdIS4_S9_SA_EEDaRKT_RKT0_RKT1_EUlRKT_RKT0_RKT1_E_EEDaSE_SH_SK_OT2_ENKUlDpSN_E_clIJiiiS3_EEEDaSX_,@function
        .size           $_ZN7cutlass13device_kernelIN5flash19enable_sm80_to_sm89INS1_16FlashAttnBwdSm80INS1_25CollectiveMainloopBwdSm80ILi2ELi2EN4cute5tupleIJNS5_1CILi128EEES8_NS7_ILi64EEEEEENS_10bfloat16_tEfNS_4arch4Sm80ELb0ELb0ELb1ELb0ELb0ELb0ELb0ELb0ELi2ELi4ELi4ELi4ELb0EEENS1_21CollectiveEpilogueBwdISA_SB_SD_Li256ELb0ELb0ELi2EEENS1_19SingleTileSchedulerILb0ELb0ELb0ELi128EEEEEEEEEvNT_6ParamsE$_ZZN4cute9transformINS_5tupleIJiiiNS_1CILi0EEEEEENS1_IJNS2_ILi32EEENS2_ILi4EEENS2_ILi2EEENS2_ILi1EEEEEENS1_IJS8_S8_S8_S8_EEEZNS_7crd2crdIS4_S9_SA_EEDaRKT_RKT0_RKT1_EUlRKT_RKT0_RKT1_E_EEDaSE_SH_SK_OT2_ENKUlDpSN_E_clIJiiiS3_EEEDaSX_,($_ZN7cutlass13device_kernelIN5flash19enable_sm80_to_sm89INS1_16FlashAttnBwdSm80INS1_25CollectiveMainloopBwdSm80ILi2ELi2EN4cute5tupleIJNS5_1CILi128EEES8_NS7_ILi64EEEEEENS_10bfloat16_tEfNS_4arch4Sm80ELb0ELb0ELb1ELb0ELb0ELb0ELb0ELb0ELi2ELi4ELi4ELi4ELb0EEENS1_21CollectiveEpilogueBwdISA_SB_SD_Li256ELb0ELb0ELi2EEENS1_19SingleTileSchedulerILb0ELb0ELb0ELi128EEEEEEEEEvNT_6ParamsE$_ZZN4cuteplIJNS_1CILi0EEEEJS2_iEEEDaRKNS_15ArithmeticTupleIJDpT_EEERKNS3_IJDpT0_EEEENKUlDpRKT_E_clIJS2_iEEEDaSH_ - $_ZN7cutlass13device_kernelIN5flash19enable_sm80_to_sm89INS1_16FlashAttnBwdSm80INS1_25CollectiveMainloopBwdSm80ILi2ELi2EN4cute5tupleIJNS5_1CILi128EEES8_NS7_ILi64EEEEEENS_10bfloat16_tEfNS_4arch4Sm80ELb0ELb0ELb1ELb0ELb0ELb0ELb0ELb0ELi2ELi4ELi4ELi4ELb0EEENS1_21CollectiveEpilogueBwdISA_SB_SD_Li256ELb0ELb0ELi2EEENS1_19SingleTileSchedulerILb0ELb0ELb0ELi128EEEEEEEEEvNT_6ParamsE$_ZZN4cute9transformINS_5tupleIJiiiNS_1CILi0EEEEEENS1_IJNS2_ILi32EEENS2_ILi4EEENS2_ILi2EEENS2_ILi1EEEEEENS1_IJS8_S8_S8_S8_EEEZNS_7crd2crdIS4_S9_SA_EEDaRKT_RKT0_RKT1_EUlRKT_RKT0_RKT1_E_EEDaSE_SH_SK_OT2_ENKUlDpSN_E_clIJiiiS3_EEEDaSX_)
$_ZN7cutlass13device_kernelIN5flash19enable_sm80_to_sm89INS1_16FlashAttnBwdSm80INS1_25CollectiveMainloopBwdSm80ILi2ELi2EN4cute5tupleIJNS5_1CILi128EEES8_NS7_ILi64EEEEEENS_10bfloat16_tEfNS_4arch4Sm80ELb0ELb0ELb1ELb0ELb0ELb0ELb0ELb0ELi2ELi4ELi4ELi4ELb0EEENS1_21CollectiveEpilogueBwdISA_SB_SD_Li256ELb0ELb0ELi2EEENS1_19SingleTileSchedulerILb0ELb0ELb0ELi128EEEEEEEEEvNT_6ParamsE$_ZZN4cute9transformINS_5tupleIJiiiNS_1CILi0EEEEEENS1_IJNS2_ILi32EEENS2_ILi4EEENS2_ILi2EEENS2_ILi1EEEEEENS1_IJS8_S8_S8_S8_EEEZNS_7crd2crdIS4_S9_SA_EEDaRKT_RKT0_RKT1_EUlRKT_RKT0_RKT1_E_EEDaSE_SH_SK_OT2_ENKUlDpSN_E_clIJiiiS3_EEEDaSX_:
        /* <DEDUP_REMOVED lines=9> */
        .type           $_ZN7cutlass13device_kernelIN5flash19enable_sm80_to_sm89INS1_16FlashAttnBwdSm80INS1_25CollectiveMainloopBwdSm80ILi2ELi2EN4cute5tupleIJNS5_1CILi128EEES8_NS7_ILi64EEEEEENS_10bfloat16_tEfNS_4arch4Sm80ELb0ELb0ELb1ELb0ELb0ELb0ELb0ELb0ELi2ELi4ELi4ELi4ELb0EEENS1_21CollectiveEpilogueBwdISA_SB_SD_Li256ELb0ELb0ELi2EEENS1_19SingleTileSchedulerILb0ELb0ELb0ELi128EEEEEEEEEvNT_6ParamsE$_ZZN4cuteplIJNS_1CILi0EEEEJS2_iEEEDaRKNS_15ArithmeticTupleIJDpT_EEERKNS3_IJDpT0_EEEENKUlDpRKT_E_clIJS2_iEEEDaSH_,@function
        .size           $_ZN7cutlass13device_kernelIN5flash19enable_sm80_to_sm89INS1_16FlashAttnBwdSm80INS1_25CollectiveMainloopBwdSm80ILi2ELi2EN4cute5tupleIJNS5_1CILi128EEES8_NS7_ILi64EEEEEENS_10bfloat16_tEfNS_4arch4Sm80ELb0ELb0ELb1ELb0ELb0ELb0ELb0ELb0ELi2ELi4ELi4ELi4ELb0EEENS1_21CollectiveEpilogueBwdISA_SB_SD_Li256ELb0ELb0ELi2EEENS1_19SingleTileSchedulerILb0ELb0ELb0ELi128EEEEEEEEEvNT_6ParamsE$_ZZN4cuteplIJNS_1CILi0EEEEJS2_iEEEDaRKNS_15ArithmeticTupleIJDpT_EEERKNS3_IJDpT0_EEEENKUlDpRKT_E_clIJS2_iEEEDaSH_,($_ZN7cutlass13device_kernelIN5flash19enable_sm80_to_sm89INS1_16FlashAttnBwdSm80INS1_25CollectiveMainloopBwdSm80ILi2ELi2EN4cute5tupleIJNS5_1CILi128EEES8_NS7_ILi64EEEEEENS_10bfloat16_tEfNS_4arch4Sm80ELb0ELb0ELb1ELb0ELb0ELb0ELb0ELb0ELi2ELi4ELi4ELi4ELb0EEENS1_21CollectiveEpilogueBwdISA_SB_SD_Li256ELb0ELb0ELi2EEENS1_19SingleTileSchedulerILb0ELb0ELb0ELi128EEEEEEEEEvNT_6ParamsE$_ZZN4cuteplIJNS_1CILi0EEES2_EJS2_iEEEDaRKNS_15ArithmeticTupleIJDpT_EEERKNS3_IJDpT0_EEEENKUlDpRKT_E_clIJS2_iEEEDaSH_ - $_ZN7cutlass13device_kernelIN5flash19enable_sm80_to_sm89INS1_16FlashAttnBwdSm80INS1_25CollectiveMainloopBwdSm80ILi2ELi2EN4cute5tupleIJNS5_1CILi128EEES8_NS7_ILi64EEEEEENS_10bfloat16_tEfNS_4arch4Sm80ELb0ELb0ELb1ELb0ELb0ELb0ELb0ELb0ELi2ELi4ELi4ELi4ELb0EEENS1_21CollectiveEpilogueBwdISA_SB_SD_Li256ELb0ELb0ELi2EEENS1_19SingleTileSchedulerILb0ELb0ELb0ELi128EEEEEEEEEvNT_6ParamsE$_ZZN4cuteplIJNS_1CILi0EEEEJS2_iEEEDaRKNS_15ArithmeticTupleIJDpT_EEERKNS3_IJDpT0_EEEENKUlDpRKT_E_clIJS2_iEEEDaSH_)
$_ZN7cutlass13device_kernelIN5flash19enable_sm80_to_sm89INS1_16FlashAttnBwdSm80INS1_25CollectiveMainloopBwdSm80ILi2ELi2EN4cute5tupleIJNS5_1CILi128EEES8_NS7_ILi64EEEEEENS_10bfloat16_tEfNS_4arch4Sm80ELb0ELb0ELb1ELb0ELb0ELb0ELb0ELb0ELi2ELi4ELi4ELi4ELb0EEENS1_21CollectiveEpilogueBwdISA_SB_SD_Li256ELb0ELb0ELi2EEENS1_19SingleTileSchedulerILb0ELb0ELb0ELi128EEEEEEEEEvNT_6ParamsE$_ZZN4cuteplIJNS_1CILi0EEEEJS2_iEEEDaRKNS_15ArithmeticTupleIJDpT_EEERKNS3_IJDpT0_EEEENKUlDpRKT_E_clIJS2_iEEEDaSH_:
[----:B------:R-:W-:Y:S02]  /*fbf0*/  IADD3 R11, R1, 0x13b8, RZ ;  /* 0x000013b8010b7810 */ /* 0x000fe40007ffe0ff */
[----:B------:R-:W-:Y:S02]  /*fc00*/  MOV R6, 0xfc30 ;  /* 0x0000fc3000067802 */ /* 0x000fe40000000f00 */
[----:B------:R-:W-:Y:S02]  /*fc10*/  IADD3 R11, R11, c[0x0][0x20], RZ ;  /* 0x000008000b0b7a10 */ /* 0x000fe40007ffe0ff */
[----:B------:R-:W-:Y:S05]  /*fc20*/  CALL.REL.NOINC `($_ZN7cutlass13device_kernelIN5flash19enable_sm80_to_sm89INS1_16FlashAttnBwdSm80INS1_25CollectiveMainloopBwdSm80ILi2ELi2EN4cute5tupleIJNS5_1CILi128EEES8_NS7_ILi64EEEEEENS_10bfloat16_tEfNS_4arch4Sm80ELb0ELb0ELb1ELb0ELb0ELb0ELb0ELb0ELi2ELi4ELi4ELi4ELb0EEENS1_21CollectiveEpilogueBwdISA_SB_SD_Li256ELb0ELb0ELi2EEENS1_19SingleTileSchedulerILb0ELb0ELb0ELi128EEEEEEEEEvNT_6ParamsE$_ZN4cute5tupleIJNS_1CILi0EEEiEEC2ERKS2_RKi) ;  /* 0xffffafb000007944 */ /* 0x000fea0003c3ffff */
[----:B------:R1:W5:Y:S01]  /*fc30*/  LDL R3, [R1+0x13b8] ;  /* 0x0013b80001037983 */ /* 0x0003620000100800 */
[----:B------:R-:W-:-:S04]  /*fc40*/  MOV R11, 0x0 ;  /* 0x00000000000b7802 */ /* 0x000fc80000000f00 */
[----:B------:R-:W-:Y:S05]  /*fc50*/  RET.REL.NODEC R10 `(_ZN7cutlass13device_kernelIN5flash19enable_sm80_to_sm89INS1_16FlashAttnBwdSm80INS1_25CollectiveMainloopBwdSm80ILi2ELi2EN4cute5tupleIJNS5_1CILi128EEES8_NS7_ILi64EEEEEENS_10bfloat16_tEfNS_4arch4Sm80ELb0ELb0ELb1ELb0ELb0ELb0ELb0ELb0ELi2ELi4ELi4ELi4ELb0EEENS1_21CollectiveEpilogueBwdISA_SB_SD_Li256ELb0ELb0ELi2EEENS1_19SingleTileSchedulerILb0ELb0ELb0ELi128EEEEEEEEEvNT_6ParamsE) ;  /* 0xffff03a00a007950 */ /* 0x000fea0003c3ffff */
        .type           $_ZN7cutlass13device_kernelIN5flash19enable_sm80_to_sm89INS1_16FlashAttnBwdSm80INS1_25CollectiveMainloopBwdSm80ILi2ELi2EN4cute5tupleIJNS5_1CILi128EEES8_NS7_ILi64EEEEEENS_10bfloat16_tEfNS_4arch4Sm80ELb0ELb0ELb1ELb0ELb0ELb0ELb0ELb0ELi2ELi4ELi4ELi4ELb0EEENS1_21CollectiveEpilogueBwdISA_SB_SD_Li256ELb0ELb0ELi2EEENS1_19SingleTileSchedulerILb0ELb0ELb0ELi128EEEEEEEEEvNT_6ParamsE$_ZZN4cuteplIJNS_1CILi0EEES2_EJS2_iEEEDaRKNS_15ArithmeticTupleIJDpT_EEERKNS3_IJDpT0_EEEENKUlDpRKT_E_clIJS2_iEEEDaSH_,@function
        .size           $_ZN7cutlass13device_kernelIN5flash19enable_sm80_to_sm89INS1_16FlashAttnBwdSm80INS1_25CollectiveMainloopBwdSm80ILi2ELi2EN4cute5tupleIJNS5_1CILi128EEES8_NS7_ILi64EEEEEENS_10bfloat16_tEfNS_4arch4Sm80ELb0ELb0ELb1ELb0ELb0ELb0ELb0ELb0ELi2ELi4ELi4ELi4ELb0EEENS1_21CollectiveEpilogueBwdISA_SB_SD_Li256ELb0ELb0ELi2EEENS1_19SingleTileSchedulerILb0ELb0ELb0ELi128EEEEEEEEEvNT_6ParamsE$_ZZN4cuteplIJNS_1CILi0EEES2_EJS2_iEEEDaRKNS_15ArithmeticTupleIJDpT_EEERKNS3_IJDpT0_EEEENKUlDpRKT_E_clIJS2_iEEEDaSH_,($_ZN7cutlass13device_kernelIN5flash19enable_sm80_to_sm89INS1_16FlashAttnBwdSm80INS1_25CollectiveMainloopBwdSm80ILi2ELi2EN4cute5tupleIJNS5_1CILi128EEES8_NS7_ILi64EEEEEENS_10bfloat16_tEfNS_4arch4Sm80ELb0ELb0ELb1ELb0ELb0ELb0ELb0ELb0ELi2ELi4ELi4ELi4ELb0EEENS1_21CollectiveEpilogueBwdISA_SB_SD_Li256ELb0ELb0ELi2EEENS1_19SingleTileSchedulerILb0ELb0ELb0ELi128EEEEEEEEEvNT_6ParamsE$_ZZN4cuteplIJNS_1CILi0EEES2_EJiEEEDaRKNS_15ArithmeticTupleIJDpT_EEERKNS3_IJDpT0_EEEENKUlDpRKT_E_clIJiS2_EEEDaSH_ - $_ZN7cutlass13device_kernelIN5flash19enable_sm80_to_sm89INS1_16FlashAttnBwdSm80INS1_25CollectiveMainloopBwdSm80ILi2ELi2EN4cute5tupleIJNS5_1CILi128EEES8_NS7_ILi64EEEEEENS_10bfloat16_tEfNS_4arch4Sm80ELb0ELb0ELb1ELb0ELb0ELb0ELb0ELb0ELi2ELi4ELi4ELi4ELb0EEENS1_21CollectiveEpilogueBwdISA_SB_SD_Li256ELb0ELb0ELi2EEENS1_19SingleTileSchedulerILb0ELb0ELb0ELi128EEEEEEEEEvNT_6ParamsE$_ZZN4cuteplIJNS_1CILi0EEES2_EJS2_iEEEDaRKNS_15ArithmeticTupleIJDpT_EEERKNS3_IJDpT0_EEEENKUlDpRKT_E_clIJS2_iEEEDaSH_)
$_ZN7cutlass13device_kernelIN5flash19enable_sm80_to_sm89INS1_16FlashAttnBwdSm80INS1_25CollectiveMainloopBwdSm80ILi2ELi2EN4cute5tupleIJNS5_1CILi128EEES8_NS7_ILi64EEEEEENS_10bfloat16_tEfNS_4arch4Sm80ELb0ELb0ELb1ELb0ELb0ELb0ELb0ELb0ELi2ELi4ELi4ELi4ELb0EEENS1_21CollectiveEpilogueBwdISA_SB_SD_Li256ELb0ELb0ELi2EEENS1_19SingleTileSchedulerILb0ELb0ELb0ELi128EEEEEEEEEvNT_6ParamsE$_ZZN4cuteplIJNS_1CILi0EEES2_EJS2_iEEEDaRKNS_15ArithmeticTupleIJDpT_EEERKNS3_IJDpT0_EEEENKUlDpRKT_E_clIJS2_iEEEDaSH_:
[----:B------:R-:W-:Y:S02]  /*fc60*/  IADD3 R11, R1, 0x13b8, RZ ;  /* 0x000013b8010b7810 */ /* 0x000fe40007ffe0ff */
[----:B------:R-:W-:Y:S02]  /*fc70*/  MOV R6, 0xfca0 ;  /* 0x0000fca000067802 */ /* 0x000fe40000000f00 */
[----:B------:R-:W-:Y:S02]  /*fc80*/  IADD3 R11, R11, c[0x0][0x20], RZ ;  /* 0x000008000b0b7a10 */ /* 0x000fe40007ffe0ff */
[----:B------:R-:W-:Y:S05]  /*fc90*/  CALL.REL.NOINC `($_ZN7cutlass13device_kernelIN5flash19enable_sm80_to_sm89INS1_16FlashAttnBwdSm80INS1_25CollectiveMainloopBwdSm80ILi2ELi2EN4cute5tupleIJNS5_1CILi128EEES8_NS7_ILi64EEEEEENS_10bfloat16_tEfNS_4arch4Sm80ELb0ELb0ELb1ELb0ELb0ELb0ELb0ELb0ELi2ELi4ELi4ELi4ELb0EEENS1_21CollectiveEpilogueBwdISA_SB_SD_Li256ELb0ELb0ELi2EEENS1_19SingleTileSchedulerILb0ELb0ELb0ELi128EEEEEEEEEvNT_6ParamsE$_ZN4cute5tupleIJNS_1CILi0EEEiEEC2ERKS2_RKi) ;  /* 0xffffaf4000007944 */ /* 0x000fea0003c3ffff */
[----:B------:R1:W5:Y:S01]  /*fca0*/  LDL R2, [R1+0x13b8] ;  /* 0x0013b80001027983 */ /* 0x0003620000100800 */
[----:B------:R-:W-:-:S04]  /*fcb0*/  MOV R11, 0x0 ;  /* 0x00000000000b7802 */ /* 0x000fc80000000f00 */
[----:B------:R-:W-:Y:S05]  /*fcc0*/  RET.REL.NODEC R10 `(_ZN7cutlass13device_kernelIN5flash19enable_sm80_to_sm89INS1_16FlashAttnBwdSm80INS1_25CollectiveMainloopBwdSm80ILi2ELi2EN4cute5tupleIJNS5_1CILi128EEES8_NS7_ILi64EEEEEENS_10bfloat16_tEfNS_4arch4Sm80ELb0ELb0ELb1ELb0ELb0ELb0ELb0ELb0ELi2ELi4ELi4ELi4ELb0EEENS1_21CollectiveEpilogueBwdISA_SB_SD_Li256ELb0ELb0ELi2EEENS1_19SingleTileSchedulerILb0ELb0ELb0ELi128EEEEEEEEEvNT_6ParamsE) ;  /* 0xffff03300a007950 */ /* 0x000fea0003c3ffff */
        .type           $_ZN7cutlass13device_kernelIN5flash19enable_sm80_to_sm89INS1_16FlashAttnBwdSm80INS1_25CollectiveMainloopBwdSm80ILi2ELi2EN4cute5tupleIJNS5_1CILi128EEES8_NS7_ILi64EEEEEENS_10bfloat16_tEfNS_4arch4Sm80ELb0ELb0ELb1ELb0ELb0ELb0ELb0ELb0ELi2ELi4ELi4ELi4ELb0EEENS1_21CollectiveEpilogueBwdISA_SB_SD_Li256ELb0ELb0ELi2EEENS1_19SingleTileSchedulerILb0ELb0ELb0ELi128EEEEEEEEEvNT_6ParamsE$_ZZN4cuteplIJNS_1CILi0EEES2_EJiEEEDaRKNS_15ArithmeticTupleIJDpT_EEERKNS3_IJDpT0_EEEENKUlDpRKT_E_clIJiS2_EEEDaSH_,@function
        .size           $_ZN7cutlass13device_kernelIN5flash19enable_sm80_to_sm89INS1_16FlashAttnBwdSm80INS1_25CollectiveMainloopBwdSm80ILi2ELi2EN4cute5tupleIJNS5_1CILi128EEES8_NS7_ILi64EEEEEENS_10bfloat16_tEfNS_4arch4Sm80ELb0ELb0ELb1ELb0ELb0ELb0ELb0ELb0ELi2ELi4ELi4ELi4ELb0EEENS1_21CollectiveEpilogueBwdISA_SB_SD_Li256ELb0ELb0ELi2EEENS1_19SingleTileSchedulerILb0ELb0ELb0ELi128EEEEEEEEEvNT_6ParamsE$_ZZN4cuteplIJNS_1CILi0EEES2_EJiEEEDaRKNS_15ArithmeticTupleIJDpT_EEERKNS3_IJDpT0_EEEENKUlDpRKT_E_clIJiS2_EEEDaSH_,($_ZN7cutlass13device_kernelIN5flash19enable_sm80_to_sm89INS1_16FlashAttnBwdSm80INS1_25CollectiveMainloopBwdSm80ILi2ELi2EN4cute5tupleIJNS5_1CILi128EEES8_NS7_ILi64EEEEEENS_10bfloat16_tEfNS_4arch4Sm80ELb0ELb0ELb1ELb0ELb0ELb0ELb0ELb0ELi2ELi4ELi4ELi4ELb0EEENS1_21CollectiveEpilogueBwdISA_SB_SD_Li256ELb0ELb0ELi2EEENS1_19SingleTileSchedulerILb0ELb0ELb0ELi128EEEEEEEEEvNT_6ParamsE$_ZZN4cuteplIJNS_1CILi0EEES2_EJiS2_EEEDaRKNS_15ArithmeticTupleIJDpT_EEERKNS3_IJDpT0_EEEENKUlDpRKT_E_clIJiS2_EEEDaSH_ - $_ZN7cutlass13device_kernelIN5flash19enable_sm80_to_sm89INS1_16FlashAttnBwdSm80INS1_25CollectiveMainloopBwdSm80ILi2ELi2EN4cute5tupleIJNS5_1CILi128EEES8_NS7_ILi64EEEEEENS_10bfloat16_tEfNS_4arch4Sm80ELb0ELb0ELb1ELb0ELb0ELb0ELb0ELb0ELi2ELi4ELi4ELi4ELb0EEENS1_21CollectiveEpilogueBwdISA_SB_SD_Li256ELb0ELb0ELi2EEENS1_19SingleTileSchedulerILb0ELb0ELb0ELi128EEEEEEEEEvNT_6ParamsE$_ZZN4cuteplIJNS_1CILi0EEES2_EJiEEEDaRKNS_15ArithmeticTupleIJDpT_EEERKNS3_IJDpT0_EEEENKUlDpRKT_E_clIJiS2_EEEDaSH_)
$_ZN7cutlass13device_kernelIN5flash19enable_sm80_to_sm89INS1_16FlashAttnBwdSm80INS1_25CollectiveMainloopBwdSm80ILi2ELi2EN4cute5tupleIJNS5_1CILi128EEES8_NS7_ILi64EEEEEENS_10bfloat16_tEfNS_4arch4Sm80ELb0ELb0ELb1ELb0ELb0ELb0ELb0ELb0ELi2ELi4ELi4ELi4ELb0EEENS1_21CollectiveEpilogueBwdISA_SB_SD_Li256ELb0ELb0ELi2EEENS1_19SingleTileSchedulerILb0ELb0ELb0ELi128EEEEEEEEEvNT_6ParamsE$_ZZN4cuteplIJNS_1CILi0EEES2_EJiEEEDaRKNS_15ArithmeticTupleIJDpT_EEERKNS3_IJDpT0_EEEENKUlDpRKT_E_clIJiS2_EEEDaSH_:
[----:B------:R-:W-:Y:S02]  /*fcd0*/  IADD3 R2, R1, 0x16a8, RZ ;  /* 0x000016a801027810 */ /* 0x000fe40007ffe0ff */
[----:B------:R-:W-:Y:S02]  /*fce0*/  MOV R10, 0xfd10 ;  /* 0x0000fd10000a7802 */ /* 0x000fe40000000f00 */
[----:B------:R-:W-:Y:S02]  /*fcf0*/  IADD3 R2, R2, c[0x0][0x20], RZ ;  /* 0x0000080002027a10 */ /* 0x000fe40007ffe0ff */
[----:B------:R-:W-:Y:S05]  /*fd00*/  CALL.REL.NOINC `($_ZN7cutlass13device_kernelIN5flash19enable_sm80_to_sm89INS1_16FlashAttnBwdSm80INS1_25CollectiveMainloopBwdSm80ILi2ELi2EN4cute5tupleIJNS5_1CILi128EEES8_NS7_ILi64EEEEEENS_10bfloat16_tEfNS_4arch4Sm80ELb0ELb0ELb1ELb0ELb0ELb0ELb0ELb0ELi2ELi4ELi4ELi4ELb0EEENS1_21CollectiveEpilogueBwdISA_SB_SD_Li256ELb0ELb0ELi2EEENS1_19SingleTileSchedulerILb0ELb0ELb0ELi128EEEEEEEEEvNT_6ParamsE$_ZN4cute5tupleIJiNS_1CILi0EEEEEC2ERKiRKS2_) ;  /* 0xffffb01000007944 */ /* 0x000fea0003c3ffff */
[----:B-1----:R1:W5:Y:S01]  /*fd10*/  LDL R3, [R1+0x16a8] ;  /* 0x0016a80001037983 */ /* 0x0023620000100800 */
[----:B------:R-:W-:-:S04]  /*fd20*/  MOV R5, 0x0 ;  /* 0x0000000000057802 */ /* 0x000fc80000000f00 */
[----:B------:R-:W-:Y:S05]  /*fd30*/  RET.REL.NODEC R4 `(_ZN7cutlass13device_kernelIN5flash19enable_sm80_to_sm89INS1_16FlashAttnBwdSm80INS1_25CollectiveMainloopBwdSm80ILi2ELi2EN4cute5tupleIJNS5_1CILi128EEES8_NS7_ILi64EEEEEENS_10bfloat16_tEfNS_4arch4Sm80ELb0ELb0ELb1ELb0ELb0ELb0ELb0ELb0ELi2ELi4ELi4ELi4ELb0EEENS1_21CollectiveEpilogueBwdISA_SB_SD_Li256ELb0ELb0ELi2EEENS1_19SingleTileSchedulerILb0ELb0ELb0ELi128EEEEEEEEEvNT_6ParamsE) ;  /* 0xffff02c004007950 */ /* 0x000fea0003c3ffff */
        .type           $_ZN7cutlass13device_kernelIN5flash19enable_sm80_to_sm89INS1_16FlashAttnBwdSm80INS1_25CollectiveMainloopBwdSm80ILi2ELi2EN4cute5tupleIJNS5_1CILi128EEES8_NS7_ILi64EEEEEENS_10bfloat16_tEfNS_4arch4Sm80ELb0ELb0ELb1ELb0ELb0ELb0ELb0ELb0ELi2ELi4ELi4ELi4ELb0EEENS1_21CollectiveEpilogueBwdISA_SB_SD_Li256ELb0ELb0ELi2EEENS1_19SingleTileSchedulerILb0ELb0ELb0ELi128EEEEEEEEEvNT_6ParamsE$_ZZN4cuteplIJNS_1CILi0EEES2_EJiS2_EEEDaRKNS_15ArithmeticTupleIJDpT_EEERKNS3_IJDpT0_EEEENKUlDpRKT_E_clIJiS2_EEEDaSH_,@function
        .size           $_ZN7cutlass13device_kernelIN5flash19enable_sm80_to_sm89INS1_16FlashAttnBwdSm80INS1_25CollectiveMainloopBwdSm80ILi2ELi2EN4cute5tupleIJNS5_1CILi128EEES8_NS7_ILi64EEEEEENS_10bfloat16_tEfNS_4arch4Sm80ELb0ELb0ELb1ELb0ELb0ELb0ELb0ELb0ELi2ELi4ELi4ELi4ELb0EEENS1_21CollectiveEpilogueBwdISA_SB_SD_Li256ELb0ELb0ELi2EEENS1_19SingleTileSchedulerILb0ELb0ELb0ELi128EEEEEEEEEvNT_6ParamsE$_ZZN4cuteplIJNS_1CILi0EEES2_EJiS2_EEEDaRKNS_15ArithmeticTupleIJDpT_EEERKNS3_IJDpT0_EEEENKUlDpRKT_E_clIJiS2_EEEDaSH_,($_ZN7cutlass13device_kernelIN5flash19enable_sm80_to_sm89INS1_16FlashAttnBwdSm80INS1_25CollectiveMainloopBwdSm80ILi2ELi2EN4cute5tupleIJNS5_1CILi128EEES8_NS7_ILi64EEEEEENS_10bfloat16_tEfNS_4arch4Sm80ELb0ELb0ELb1ELb0ELb0ELb0ELb0ELb0ELi2ELi4ELi4ELi4ELb0EEENS1_21CollectiveEpilogueBwdISA_SB_SD_Li256ELb0ELb0ELi2EEENS1_19SingleTileSchedulerILb0ELb0ELb0ELi128EEEEEEEEEvNT_6ParamsE$_ZZN4cuteplIJNS_1CILi0EEES2_EJiiEEEDaRKNS_15ArithmeticTupleIJDpT_EEERKNS3_IJDpT0_EEEENKUlDpRKT_E_clIJiiEEEDaSH_ - $_ZN7cutlass13device_kernelIN5flash19enable_sm80_to_sm89INS1_16FlashAttnBwdSm80INS1_25CollectiveMainloopBwdSm80ILi2ELi2EN4cute5tupleIJNS5_1CILi128EEES8_NS7_ILi64EEEEEENS_10bfloat16_tEfNS_4arch4Sm80ELb0ELb0ELb1ELb0ELb0ELb0ELb0ELb0ELi2ELi4ELi4ELi4ELb0EEENS1_21CollectiveEpilogueBwdISA_SB_SD_Li256ELb0ELb0ELi2EEENS1_19SingleTileSchedulerILb0ELb0ELb0ELi128EEEEEEEEEvNT_6ParamsE$_ZZN4cuteplIJNS_1CILi0EEES2_EJiS2_EEEDaRKNS_15ArithmeticTupleIJDpT_EEERKNS3_IJDpT0_EEEENKUlDpRKT_E_clIJiS2_EEEDaSH_)
$_ZN7cutlass13device_kernelIN5flash19enable_sm80_to_sm89INS1_16FlashAttnBwdSm80INS1_25CollectiveMainloopBwdSm80ILi2ELi2EN4cute5tupleIJNS5_1CILi128EEES8_NS7_ILi64EEEEEENS_10bfloat16_tEfNS_4arch4Sm80ELb0ELb0ELb1ELb0ELb0ELb0ELb0ELb0ELi2ELi4ELi4ELi4ELb0EEENS1_21CollectiveEpilogueBwdISA_SB_SD_Li256ELb0ELb0ELi2EEENS1_19SingleTileSchedulerILb0ELb0ELb0ELi128EEEEEEEEEvNT_6ParamsE$_ZZN4cuteplIJNS_1CILi0EEES2_EJiS2_EEEDaRKNS_15ArithmeticTupleIJDpT_EEERKNS3_IJDpT0_EEEENKUlDpRKT_E_clIJiS2_EEEDaSH_:
[----:B------:R-:W-:Y:S02]  /*fd40*/  IADD3 R2, R1, 0x16a8, RZ ;  /* 0x000016a801027810 */ /* 0x000fe40007ffe0ff */
[----:B------:R-:W-:Y:S02]  /*fd50*/  MOV R10, 0xfd80 ;  /* 0x0000fd80000a7802 */ /* 0x000fe40000000f00 */
[----:B------:R-:W-:Y:S02]  /*fd60*/  IADD3 R2, R2, c[0x0][0x20], RZ ;  /* 0x0000080002027a10 */ /* 0x000fe40007ffe0ff */
[----:B------:R-:W-:Y:S05]  /*fd70*/  CALL.REL.NOINC `($_ZN7cutlass13device_kernelIN5flash19enable_sm80_to_sm89INS1_16FlashAttnBwdSm80INS1_25CollectiveMainloopBwdSm80ILi2ELi2EN4cute5tupleIJNS5_1CILi128EEES8_NS7_ILi64EEEEEENS_10bfloat16_tEfNS_4arch4Sm80ELb0ELb0ELb1ELb0ELb0ELb0ELb0ELb0ELi2ELi4ELi4ELi4ELb0EEENS1_21CollectiveEpilogueBwdISA_SB_SD_Li256ELb0ELb0ELi2EEENS1_19SingleTileSchedulerILb0ELb0ELb0ELi128EEEEEEEEEvNT_6ParamsE$_ZN4cute5tupleIJiNS_1CILi0EEEEEC2ERKiRKS2_) ;  /* 0xffffafa000007944 */ /* 0x000fea0003c3ffff */
[----:B------:R2:W5:Y:S01]  /*fd80*/  LDL R35, [R1+0x16a8] ;  /* 0x0016a80001237983 */ /* 0x0005620000100800 */
[----:B------:R-:W-:-:S04]  /*fd90*/  MOV R5, 0x0 ;  /* 0x0000000000057802 */ /* 0x000fc80000000f00 */
[----:B------:R-:W-:Y:S05]  /*fda0*/  RET.REL.NODEC R4 `(_ZN7cutlass13device_kernelIN5flash19enable_sm80_to_sm89INS1_16FlashAttnBwdSm80INS1_25CollectiveMainloopBwdSm80ILi2ELi2EN4cute5tupleIJNS5_1CILi128EEES8_NS7_ILi64EEEEEENS_10bfloat16_tEfNS_4arch4Sm80ELb0ELb0ELb1ELb0ELb0ELb0ELb0ELb0ELi2ELi4ELi4ELi4ELb0EEENS1_21CollectiveEpilogueBwdISA_SB_SD_Li256ELb0ELb0ELi2EEENS1_19SingleTileSchedulerILb0ELb0ELb0ELi128EEEEEEEEEvNT_6ParamsE) ;  /* 0xffff025004007950 */ /* 0x000fea0003c3ffff */
        .type           $_ZN7cutlass13device_kernelIN5flash19enable_sm80_to_sm89INS1_16FlashAttnBwdSm80INS1_25CollectiveMainloopBwdSm80ILi2ELi2EN4cute5tupleIJNS5_1CILi128EEES8_NS7_ILi64EEEEEENS_10bfloat16_tEfNS_4arch4Sm80ELb0ELb0ELb1ELb0ELb0ELb0ELb0ELb0ELi2ELi4ELi4ELi4ELb0EEENS1_21CollectiveEpilogueBwdISA_SB_SD_Li256ELb0ELb0ELi2EEENS1_19SingleTileSchedulerILb0ELb0ELb0ELi128EEEEEEEEEvNT_6ParamsE$_ZZN4cuteplIJNS_1CILi0EEES2_EJiiEEEDaRKNS_15ArithmeticTupleIJDpT_EEERKNS3_IJDpT0_EEEENKUlDpRKT_E_clIJiiEEEDaSH_,@function
        .size           $_ZN7cutlass13device_kernelIN5flash19enable_sm80_to_sm89INS1_16FlashAttnBwdSm80INS1_25CollectiveMainloopBwdSm80ILi2ELi2EN4cute5tupleIJNS5_1CILi128EEES8_NS7_ILi64EEEEEENS_10bfloat16_tEfNS_4arch4Sm80ELb0ELb0ELb1ELb0ELb0ELb0ELb0ELb0ELi2ELi4ELi4ELi4ELb0EEENS1_21CollectiveEpilogueBwdISA_SB_SD_Li256ELb0ELb0ELi2EEENS1_19SingleTileSchedulerILb0ELb0ELb0ELi128EEEEEEEEEvNT_6ParamsE$_ZZN4cuteplIJNS_1CILi0EEES2_EJiiEEEDaRKNS_15ArithmeticTupleIJDpT_EEERKNS3_IJDpT0_EEEENKUlDpRKT_E_clIJiiEEEDaSH_,($_ZN7cutlass13device_kernelIN5flash19enable_sm80_to_sm89INS1_16FlashAttnBwdSm80INS1_25CollectiveMainloopBwdSm80ILi2ELi2EN4cute5tupleIJNS5_1CILi128EEES8_NS7_ILi64EEEEEENS_10bfloat16_tEfNS_4arch4Sm80ELb0ELb0ELb1ELb0ELb0ELb0ELb0ELb0ELi2ELi4ELi4ELi4ELb0EEENS1_21CollectiveEpilogueBwdISA_SB_SD_Li256ELb0ELb0ELi2EEENS1_19SingleTileSchedulerILb0ELb0ELb0ELi128EEEEEEEEEvNT_6ParamsE$_ZZN4cuteplIJNS_1CILi0EEEiEJS2_iEEEDaRKNS_15ArithmeticTupleIJDpT_EEERKNS3_IJDpT0_EEEENKUlDpRKT_E_clIJS2_iEEEDaSH_ - $_ZN7cutlass13device_kernelIN5flash19enable_sm80_to_sm89INS1_16FlashAttnBwdSm80INS1_25CollectiveMainloopBwdSm80ILi2ELi2EN4cute5tupleIJNS5_1CILi128EEES8_NS7_ILi64EEEEEENS_10bfloat16_tEfNS_4arch4Sm80ELb0ELb0ELb1ELb0ELb0ELb0ELb0ELb0ELi2ELi4ELi4ELi4ELb0EEENS1_21CollectiveEpilogueBwdISA_SB_SD_Li256ELb0ELb0ELi2EEENS1_19SingleTileSchedulerILb0ELb0ELb0ELi128EEEEEEEEEvNT_6ParamsE$_ZZN4cuteplIJNS_1CILi0EEES2_EJiiEEEDaRKNS_15ArithmeticTupleIJDpT_EEERKNS3_IJDpT0_EEEENKUlDpRKT_E_clIJiiEEEDaSH_)
$_ZN7cutlass13device_kernelIN5flash19enable_sm80_to_sm89INS1_16FlashAttnBwdSm80INS1_25CollectiveMainloopBwdSm80ILi2ELi2EN4cute5tupleIJNS5_1CILi128EEES8_NS7_ILi64EEEEEENS_10bfloat16_tEfNS_4arch4Sm80ELb0ELb0ELb1ELb0ELb0ELb0ELb0ELb0ELi2ELi4ELi4ELi4ELb0EEENS1_21CollectiveEpilogueBwdISA_SB_SD_Li256ELb0ELb0ELi2EEENS1_19SingleTileSchedulerILb0ELb0ELb0ELi128EEEEEEEEEvNT_6ParamsE$_ZZN4cuteplIJNS_1CILi0EEES2_EJiiEEEDaRKNS_15ArithmeticTupleIJDpT_EEERKNS3_IJDpT0_EEEENKUlDpRKT_E_clIJiiEEEDaSH_:
        /* <DEDUP_REMOVED lines=8> */
        .type           $_ZN7cutlass13device_kernelIN5flash19enable_sm80_to_sm89INS1_16FlashAttnBwdSm80INS1_25CollectiveMainloopBwdSm80ILi2ELi2EN4cute5tupleIJNS5_1CILi128EEES8_NS7_ILi64EEEEEENS_10bfloat16_tEfNS_4arch4Sm80ELb0ELb0ELb1ELb0ELb0ELb0ELb0ELb0ELi2ELi4ELi4ELi4ELb0EEENS1_21CollectiveEpilogueBwdISA_SB_SD_Li256ELb0ELb0ELi2EEENS1_19SingleTileSchedulerILb0ELb0ELb0ELi128EEEEEEEEEvNT_6ParamsE$_ZZN4cuteplIJNS_1CILi0EEEiEJS2_iEEEDaRKNS_15ArithmeticTupleIJDpT_EEERKNS3_IJDpT0_EEEENKUlDpRKT_E_clIJS2_iEEEDaSH_,@function
        .size           $_ZN7cutlass13device_kernelIN5flash19enable_sm80_to_sm89INS1_16FlashAttnBwdSm80INS1_25CollectiveMainloopBwdSm80ILi2ELi2EN4cute5tupleIJNS5_1CILi128EEES8_NS7_ILi64EEEEEENS_10bfloat16_tEfNS_4arch4Sm80ELb0ELb0ELb1ELb0ELb0ELb0ELb0ELb0ELi2ELi4ELi4ELi4ELb0EEENS1_21CollectiveEpilogueBwdISA_SB_SD_Li256ELb0ELb0ELi2EEENS1_19SingleTileSchedulerILb0ELb0ELb0ELi128EEEEEEEEEvNT_6ParamsE$_ZZN4cuteplIJNS_1CILi0EEEiEJS2_iEEEDaRKNS_15ArithmeticTupleIJDpT_EEERKNS3_IJDpT0_EEEENKUlDpRKT_E_clIJS2_iEEEDaSH_,($_ZN7cutlass13device_kernelIN5flash19enable_sm80_to_sm89INS1_16FlashAttnBwdSm80INS1_25CollectiveMainloopBwdSm80ILi2ELi2EN4cute5tupleIJNS5_1CILi128EEES8_NS7_ILi64EEEEEENS_10bfloat16_tEfNS_4arch4Sm80ELb0ELb0ELb1ELb0ELb0ELb0ELb0ELb0ELi2ELi4ELi4ELi4ELb0EEENS1_21CollectiveEpilogueBwdISA_SB_SD_Li256ELb0ELb0ELi2EEENS1_19SingleTileSchedulerILb0ELb0ELb0ELi128EEEEEEEEEvNT_6ParamsE$_ZZN4cuteplIJNS_1CILi0EEEiEJiEEEDaRKNS_15ArithmeticTupleIJDpT_EEERKNS3_IJDpT0_EEEENKUlDpRKT_E_clIJiiEEEDaSH_ - $_ZN7cutlass13device_kernelIN5flash19enable_sm80_to_sm89INS1_16FlashAttnBwdSm80INS1_25CollectiveMainloopBwdSm80ILi2ELi2EN4cute5tupleIJNS5_1CILi128EEES8_NS7_ILi64EEEEEENS_10bfloat16_tEfNS_4arch4Sm80ELb0ELb0ELb1ELb0ELb0ELb0ELb0ELb0ELi2ELi4ELi4ELi4ELb0EEENS1_21CollectiveEpilogueBwdISA_SB_SD_Li256ELb0ELb0ELi2EEENS1_19SingleTileSchedulerILb0ELb0ELb0ELi128EEEEEEEEEvNT_6ParamsE$_ZZN4cuteplIJNS_1CILi0EEEiEJS2_iEEEDaRKNS_15ArithmeticTupleIJDpT_EEERKNS3_IJDpT0_EEEENKUlDpRKT_E_clIJS2_iEEEDaSH_)
$_ZN7cutlass13device_kernelIN5flash19enable_sm80_to_sm89INS1_16FlashAttnBwdSm80INS1_25CollectiveMainloopBwdSm80ILi2ELi2EN4cute5tupleIJNS5_1CILi128EEES8_NS7_ILi64EEEEEENS_10bfloat16_tEfNS_4arch4Sm80ELb0ELb0ELb1ELb0ELb0ELb0ELb0ELb0ELi2ELi4ELi4ELi4ELb0EEENS1_21CollectiveEpilogueBwdISA_SB_SD_Li256ELb0ELb0ELi2EEENS1_19SingleTileSchedulerILb0ELb0ELb0ELi128EEEEEEEEEvNT_6ParamsE$_ZZN4cuteplIJNS_1CILi0EEEiEJS2_iEEEDaRKNS_15ArithmeticTupleIJDpT_EEERKNS3_IJDpT0_EEEENKUlDpRKT_E_clIJS2_iEEEDaSH_:
[----:B------:R-:W-:Y:S02]  /*fe30*/  IADD3 R11, R1, 0x13b8, RZ ;  /* 0x000013b8010b7810 */ /* 0x000fe40007ffe0ff */
[----:B------:R-:W-:Y:S02]  /*fe40*/  MOV R6, 0xfe70 ;  /* 0x0000fe7000067802 */ /* 0x000fe40000000f00 */
[----:B------:R-:W-:Y:S02]  /*fe50*/  IADD3 R11, R11, c[0x0][0x20], RZ ;  /* 0x000008000b0b7a10 */ /* 0x000fe40007ffe0ff */
[----:B------:R-:W-:Y:S05]  /*fe60*/  CALL.REL.NOINC `($_ZN7cutlass13device_kernelIN5flash19enable_sm80_to_sm89INS1_16FlashAttnBwdSm80INS1_25CollectiveMainloopBwdSm80ILi2ELi2EN4cute5tupleIJNS5_1CILi128EEES8_NS7_ILi64EEEEEENS_10bfloat16_tEfNS_4arch4Sm80ELb0ELb0ELb1ELb0ELb0ELb0ELb0ELb0ELi2ELi4ELi4ELi4ELb0EEENS1_21CollectiveEpilogueBwdISA_SB_SD_Li256ELb0ELb0ELi2EEENS1_19SingleTileSchedulerILb0ELb0ELb0ELi128EEEEEEEEEvNT_6ParamsE$_ZN4cute5tupleIJNS_1CILi0EEEiEEC2ERKS2_RKi) ;  /* 0xffffad7000007944 */ /* 0x000fea0003c3ffff */
[----:B------:R1:W5:Y:S01]  /*fe70*/  LDL R3, [R1+0x13b8] ;  /* 0x0013b80001037983 */ /* 0x0003620000100800 */
[----:B------:R-:W-:-:S04]  /*fe80*/  MOV R11, 0x0 ;  /* 0x00000000000b7802 */ /* 0x000fc80000000f00 */
[----:B------:R-:W-:Y:S05]  /*fe90*/  RET.REL.NODEC R10 `(_ZN7cutlass13device_kernelIN5flash19enable_sm80_to_sm89INS1_16FlashAttnBwdSm80INS1_25CollectiveMainloopBwdSm80ILi2ELi2EN4cute5tupleIJNS5_1CILi128EEES8_NS7_ILi64EEEEEENS_10bfloat16_tEfNS_4arch4Sm80ELb0ELb0ELb1ELb0ELb0ELb0ELb0ELb0ELi2ELi4ELi4ELi4ELb0EEENS1_21CollectiveEpilogueBwdISA_SB_SD_Li256ELb0ELb0ELi2EEENS1_19SingleTileSchedulerILb0ELb0ELb0ELi128EEEEEEEEEvNT_6ParamsE) ;  /* 0xffff01600a007950 */ /* 0x000fea0003c3ffff */
        .type           $_ZN7cutlass13device_kernelIN5flash19enable_sm80_to_sm89INS1_16FlashAttnBwdSm80INS1_25CollectiveMainloopBwdSm80ILi2ELi2EN4cute5tupleIJNS5_1CILi128EEES8_NS7_ILi64EEEEEENS_10bfloat16_tEfNS_4arch4Sm80ELb0ELb0ELb1ELb0ELb0ELb0ELb0ELb0ELi2ELi4ELi4ELi4ELb0EEENS1_21CollectiveEpilogueBwdISA_SB_SD_Li256ELb0ELb0ELi2EEENS1_19SingleTileSchedulerILb0ELb0ELb0ELi128EEEEEEEEEvNT_6ParamsE$_ZZN4cuteplIJNS_1CILi0EEEiEJiEEEDaRKNS_15ArithmeticTupleIJDpT_EEERKNS3_IJDpT0_EEEENKUlDpRKT_E_clIJiiEEEDaSH_,@function
        .size           $_ZN7cutlass13device_kernelIN5flash19enable_sm80_to_sm89INS1_16FlashAttnBwdSm80INS1_25CollectiveMainloopBwdSm80ILi2ELi2EN4cute5tupleIJNS5_1CILi128EEES8_NS7_ILi64EEEEEENS_10bfloat16_tEfNS_4arch4Sm80ELb0ELb0ELb1ELb0ELb0ELb0ELb0ELb0ELi2ELi4ELi4ELi4ELb0EEENS1_21CollectiveEpilogueBwdISA_SB_SD_Li256ELb0ELb0ELi2EEENS1_19SingleTileSchedulerILb0ELb0ELb0ELi128EEEEEEEEEvNT_6ParamsE$_ZZN4cuteplIJNS_1CILi0EEEiEJiEEEDaRKNS_15ArithmeticTupleIJDpT_EEERKNS3_IJDpT0_EEEENKUlDpRKT_E_clIJiiEEEDaSH_,($_ZN7cutlass13device_kernelIN5flash19enable_sm80_to_sm89INS1_16FlashAttnBwdSm80INS1_25CollectiveMainloopBwdSm80ILi2ELi2EN4cute5tupleIJNS5_1CILi128EEES8_NS7_ILi64EEEEEENS_10bfloat16_tEfNS_4arch4Sm80ELb0ELb0ELb1ELb0ELb0ELb0ELb0ELb0ELi2ELi4ELi4ELi4ELb0EEENS1_21CollectiveEpilogueBwdISA_SB_SD_Li256ELb0ELb0ELi2EEENS1_19SingleTileSchedulerILb0ELb0ELb0ELi128EEEEEEEEEvNT_6ParamsE$_ZZN4cuteplIJiEJNS_1CILi0EEEEEEDaRKNS_15ArithmeticTupleIJDpT_EEERKNS3_IJDpT0_EEEENKUlDpRKT_E_clIJiEEEDaSH_ - $_ZN7cutlass13device_kernelIN5flash19enable_sm80_to_sm89INS1_16FlashAttnBwdSm80INS1_25CollectiveMainloopBwdSm80ILi2ELi2EN4cute5tupleIJNS5_1CILi128EEES8_NS7_ILi64EEEEEENS_10bfloat16_tEfNS_4arch4Sm80ELb0ELb0ELb1ELb0ELb0ELb0ELb0ELb0ELi2ELi4ELi4ELi4ELb0EEENS1_21CollectiveEpilogueBwdISA_SB_SD_Li256ELb0ELb0ELi2EEENS1_19SingleTileSchedulerILb0ELb0ELb0ELi128EEEEEEEEEvNT_6ParamsE$_ZZN4cuteplIJNS_1CILi0EEEiEJiEEEDaRKNS_15ArithmeticTupleIJDpT_EEERKNS3_IJDpT0_EEEENKUlDpRKT_E_clIJiiEEEDaSH_)
$_ZN7cutlass13device_kernelIN5flash19enable_sm80_to_sm89INS1_16FlashAttnBwdSm80INS1_25CollectiveMainloopBwdSm80ILi2ELi2EN4cute5tupleIJNS5_1CILi128EEES8_NS7_ILi64EEEEEENS_10bfloat16_tEfNS_4arch4Sm80ELb0ELb0ELb1ELb0ELb0ELb0ELb0ELb0ELi2ELi4ELi4ELi4ELb0EEENS1_21CollectiveEpilogueBwdISA_SB_SD_Li256ELb0ELb0ELi2EEENS1_19SingleTileSchedulerILb0ELb0ELb0ELi128EEEEEEEEEvNT_6ParamsE$_ZZN4cuteplIJNS_1CILi0EEEiEJiEEEDaRKNS_15ArithmeticTupleIJDpT_EEERKNS3_IJDpT0_EEEENKUlDpRKT_E_clIJiiEEEDaSH_:
[----:B------:R-:W-:Y:S01]  /*fea0*/  IADD3 R3, R1, 0x13b8, RZ ;  /* 0x000013b801037810 */ /* 0x000fe20007ffe0ff */
[----:B------:R-:W-:Y:S01]  /*feb0*/  IMAD.MOV.U32 R2, RZ, RZ, R15 ;  /* 0x000000ffff027224 */ /* 0x000fe200078e000f */
[----:B------:R-:W-:Y:S02]  /*fec0*/  MOV R6, 0xfef0 ;  /* 0x0000fef000067802 */ /* 0x000fe40000000f00 */
[----:B------:R-:W-:Y:S02]  /*fed0*/  IADD3 R3, R3, c[0x0][0x20], RZ ;  /* 0x0000080003037a10 */ /* 0x000fe40007ffe0ff */
[----:B------:R-:W-:Y:S05]  /*fee0*/  CALL.REL.NOINC `($_ZN7cutlass13device_kernelIN5flash19enable_sm80_to_sm89INS1_16FlashAttnBwdSm80INS1_25CollectiveMainloopBwdSm80ILi2ELi2EN4cute5tupleIJNS5_1CILi128EEES8_NS7_ILi64EEEEEENS_10bfloat16_tEfNS_4arch4Sm80ELb0ELb0ELb1ELb0ELb0ELb0ELb0ELb0ELi2ELi4ELi4ELi4ELb0EEENS1_21CollectiveEpilogueBwdISA_SB_SD_Li256ELb0ELb0ELi2EEENS1_19SingleTileSchedulerILb0ELb0ELb0ELi128EEEEEEEEEvNT_6ParamsE$_ZN4cute5tupleIJiiEEC2ERKiS3_) ;  /* 0xffffae7000007944 */ /* 0x000fea0003c3ffff */
[----:B------:R1:W5:Y:S01]  /*fef0*/  LDL.64 R18, [R1+0x13b8] ;  /* 0x0013b80001127983 */ /* 0x0003620000100a00 */
[----:B------:R-:W-:Y:S02]  /*ff00*/  MOV R2, R4 ;  /* 0x0000000400027202 */ /* 0x000fe40000000f00 */
[----:B------:R-:W-:-:S04]  /*ff10*/  MOV R3, 0x0 ;  /* 0x0000000000037802 */ /* 0x000fc80000000f00 */
[----:B------:R-:W-:Y:S05]  /*ff20*/  RET.REL.NODEC R2 `(_ZN7cutlass13device_kernelIN5flash19enable_sm80_to_sm89INS1_16FlashAttnBwdSm80INS1_25CollectiveMainloopBwdSm80ILi2ELi2EN4cute5tupleIJNS5_1CILi128EEES8_NS7_ILi64EEEEEENS_10bfloat16_tEfNS_4arch4Sm80ELb0ELb0ELb1ELb0ELb0ELb0ELb0ELb0ELi2ELi4ELi4ELi4ELb0EEENS1_21CollectiveEpilogueBwdISA_SB_SD_Li256ELb0ELb0ELi2EEENS1_19SingleTileSchedulerILb0ELb0ELb0ELi128EEEEEEEEEvNT_6ParamsE) ;  /* 0xffff00d002007950 */ /* 0x000fea0003c3ffff */
        .type           $_ZN7cutlass13device_kernelIN5flash19enable_sm80_to_sm89INS1_16FlashAttnBwdSm80INS1_25CollectiveMainloopBwdSm80ILi2ELi2EN4cute5tupleIJNS5_1CILi128EEES8_NS7_ILi64EEEEEENS_10bfloat16_tEfNS_4arch4Sm80ELb0ELb0ELb1ELb0ELb0ELb0ELb0ELb0ELi2ELi4ELi4ELi4ELb0EEENS1_21CollectiveEpilogueBwdISA_SB_SD_Li256ELb0ELb0ELi2EEENS1_19SingleTileSchedulerILb0ELb0ELb0ELi128EEEEEEEEEvNT_6ParamsE$_ZZN4cuteplIJiEJNS_1CILi0EEEEEEDaRKNS_15ArithmeticTupleIJDpT_EEERKNS3_IJDpT0_EEEENKUlDpRKT_E_clIJiEEEDaSH_,@function
        .size           $_ZN7cutlass13device_kernelIN5flash19enable_sm80_to_sm89INS1_16FlashAttnBwdSm80INS1_25CollectiveMainloopBwdSm80ILi2ELi2EN4cute5tupleIJNS5_1CILi128EEES8_NS7_ILi64EEEEEENS_10bfloat16_tEfNS_4arch4Sm80ELb0ELb0ELb1ELb0ELb0ELb0ELb0ELb0ELi2ELi4ELi4ELi4ELb0EEENS1_21CollectiveEpilogueBwdISA_SB_SD_Li256ELb0ELb0ELi2EEENS1_19SingleTileSchedulerILb0ELb0ELb0ELi128EEEEEEEEEvNT_6ParamsE$_ZZN4cuteplIJiEJNS_1CILi0EEEEEEDaRKNS_15ArithmeticTupleIJDpT_EEERKNS3_IJDpT0_EEEENKUlDpRKT_E_clIJiEEEDaSH_,($_ZN7cutlass13device_kernelIN5flash19enable_sm80_to_sm89INS1_16FlashAttnBwdSm80INS1_25CollectiveMainloopBwdSm80ILi2ELi2EN4cute5tupleIJNS5_1CILi128EEES8_NS7_ILi64EEEEEENS_10bfloat16_tEfNS_4arch4Sm80ELb0ELb0ELb1ELb0ELb0ELb0ELb0ELb0ELi2ELi4ELi4ELi4ELb0EEENS1_21CollectiveEpilogueBwdISA_SB_SD_Li256ELb0ELb0ELi2EEENS1_19SingleTileSchedulerILb0ELb0ELb0ELi128EEEEEEEEEvNT_6ParamsE$_ZZN4cuteplIJiEJNS_1CILi0EEEiEEEDaRKNS_15ArithmeticTupleIJDpT_EEERKNS3_IJDpT0_EEEENKUlDpRKT_E_clIJiiEEEDaSH_ - $_ZN7cutlass13device_kernelIN5flash19enable_sm80_to_sm89INS1_16FlashAttnBwdSm80INS1_25CollectiveMainloopBwdSm80ILi2ELi2EN4cute5tupleIJNS5_1CILi128EEES8_NS7_ILi64EEEEEENS_10bfloat16_tEfNS_4arch4Sm80ELb0ELb0ELb1ELb0ELb0ELb0ELb0ELb0ELi2ELi4ELi4ELi4ELb0EEENS1_21CollectiveEpilogueBwdISA_SB_SD_Li256ELb0ELb0ELi2EEENS1_19SingleTileSchedulerILb0ELb0ELb0ELi128EEEEEEEEEvNT_6ParamsE$_ZZN4cuteplIJiEJNS_1CILi0EEEEEEDaRKNS_15ArithmeticTupleIJDpT_EEERKNS3_IJDpT0_EEEENKUlDpRKT_E_clIJiEEEDaSH_)
$_ZN7cutlass13device_kernelIN5flash19enable_sm80_to_sm89INS1_16FlashAttnBwdSm80INS1_25CollectiveMainloopBwdSm80ILi2ELi2EN4cute5tupleIJNS5_1CILi128EEES8_NS7_ILi64EEEEEENS_10bfloat16_tEfNS_4arch4Sm80ELb0ELb0ELb1ELb0ELb0ELb0ELb0ELb0ELi2ELi4ELi4ELi4ELb0EEENS1_21CollectiveEpilogueBwdISA_SB_SD_Li256ELb0ELb0ELi2EEENS1_19SingleTileSchedulerILb0ELb0ELb0ELi128EEEEEEEEEvNT_6ParamsE$_ZZN4cuteplIJiEJNS_1CILi0EEEEEEDaRKNS_15ArithmeticTupleIJDpT_EEERKNS3_IJDpT0_EEEENKUlDpRKT_E_clIJiEEEDaSH_:
[----:B------:R-:W-:Y:S02]  /*ff30*/  IADD3 R2, R1, 0x16a8, RZ ;  /* 0x000016a801027810 */ /* 0x000fe40007ffe0ff */
[----:B------:R-:W-:Y:S02]  /*ff40*/  MOV R10, 0xff70 ;  /* 0x0000ff70000a7802 */ /* 0x000fe40000000f00 */
[----:B------:R-:W-:Y:S02]  /*ff50*/  IADD3 R2, R2, c[0x0][0x20], RZ ;  /* 0x0000080002027a10 */ /* 0x000fe40007ffe0ff */
[----:B------:R-:W-:Y:S05]  /*ff60*/  CALL.REL.NOINC `($_ZN7cutlass13device_kernelIN5flash19enable_sm80_to_sm89INS1_16FlashAttnBwdSm80INS1_25CollectiveMainloopBwdSm80ILi2ELi2EN4cute5tupleIJNS5_1CILi128EEES8_NS7_ILi64EEEEEENS_10bfloat16_tEfNS_4arch4Sm80ELb0ELb0ELb1ELb0ELb0ELb0ELb0ELb0ELi2ELi4ELi4ELi4ELb0EEENS1_21CollectiveEpilogueBwdISA_SB_SD_Li256ELb0ELb0ELi2EEENS1_19SingleTileSchedulerILb0ELb0ELb0ELi128EEEEEEEEEvNT_6ParamsE$_ZN4cute5tupleIJiEEC2ERKi) ;  /* 0xffffad6000007944 */ /* 0x000fea0003c3ffff */
[----:B------:R1:W5:Y:S01]  /*ff70*/  LDL R2, [R1+0x16a8] ;  /* 0x0016a80001027983 */ /* 0x0003620000100800 */
[----:B------:R-:W-:-:S04]  /*ff80*/  MOV R89, 0x0 ;  /* 0x0000000000597802 */ /* 0x000fc80000000f00 */
[----:B------:R-:W-:Y:S05]  /*ff90*/  RET.REL.NODEC R88 `(_ZN7cutlass13device_kernelIN5flash19enable_sm80_to_sm89INS1_16FlashAttnBwdSm80INS1_25CollectiveMainloopBwdSm80ILi2ELi2EN4cute5tupleIJNS5_1CILi128EEES8_NS7_ILi64EEEEEENS_10bfloat16_tEfNS_4arch4Sm80ELb0ELb0ELb1ELb0ELb0ELb0ELb0ELb0ELi2ELi4ELi4ELi4ELb0EEENS1_21CollectiveEpilogueBwdISA_SB_SD_Li256ELb0ELb0ELi2EEENS1_19SingleTileSchedulerILb0ELb0ELb0ELi128EEEEEEEEEvNT_6ParamsE) ;  /* 0xffff006058007950 */ /* 0x000fea0003c3ffff */
        .type           $_ZN7cutlass13device_kernelIN5flash19enable_sm80_to_sm89INS1_16FlashAttnBwdSm80INS1_25CollectiveMainloopBwdSm80ILi2ELi2EN4cute5tupleIJNS5_1CILi128EEES8_NS7_ILi64EEEEEENS_10bfloat16_tEfNS_4arch4Sm80ELb0ELb0ELb1ELb0ELb0ELb0ELb0ELb0ELi2ELi4ELi4ELi4ELb0EEENS1_21CollectiveEpilogueBwdISA_SB_SD_Li256ELb0ELb0ELi2EEENS1_19SingleTileSchedulerILb0ELb0ELb0ELi128EEEEEEEEEvNT_6ParamsE$_ZZN4cuteplIJiEJNS_1CILi0EEEiEEEDaRKNS_15ArithmeticTupleIJDpT_EEERKNS3_IJDpT0_EEEENKUlDpRKT_E_clIJiiEEEDaSH_,@function
        .size           $_ZN7cutlass13device_kernelIN5flash19enable_sm80_to_sm89INS1_16FlashAttnBwdSm80INS1_25CollectiveMainloopBwdSm80ILi2ELi2EN4cute5tupleIJNS5_1CILi128EEES8_NS7_ILi64EEEEEENS_10bfloat16_tEfNS_4arch4Sm80ELb0ELb0ELb1ELb0ELb0ELb0ELb0ELb0ELi2ELi4ELi4ELi4ELb0EEENS1_21CollectiveEpilogueBwdISA_SB_SD_Li256ELb0ELb0ELi2EEENS1_19SingleTileSchedulerILb0ELb0ELb0ELi128EEEEEEEEEvNT_6ParamsE$_ZZN4cuteplIJiEJNS_1CILi0EEEiEEEDaRKNS_15ArithmeticTupleIJDpT_EEERKNS3_IJDpT0_EEEENKUlDpRKT_E_clIJiiEEEDaSH_,($_ZN7cutlass13device_kernelIN5flash19enable_sm80_to_sm89INS1_16FlashAttnBwdSm80INS1_25CollectiveMainloopBwdSm80ILi2ELi2EN4cute5tupleIJNS5_1CILi128EEES8_NS7_ILi64EEEEEENS_10bfloat16_tEfNS_4arch4Sm80ELb0ELb0ELb1ELb0ELb0ELb0ELb0ELb0ELi2ELi4ELi4ELi4ELb0EEENS1_21CollectiveEpilogueBwdISA_SB_SD_Li256ELb0ELb0ELi2EEENS1_19SingleTileSchedulerILb0ELb0ELb0ELi128EEEEEEEEEvNT_6ParamsE$_ZZN4cuteplIJiiEJNS_1CILi0EEES2_EEEDaRKNS_15ArithmeticTupleIJDpT_EEERKNS3_IJDpT0_EEEENKUlDpRKT_E_clIJiiEEEDaSH_ - $_ZN7cutlass13device_kernelIN5flash19enable_sm80_to_sm89INS1_16FlashAttnBwdSm80INS1_25CollectiveMainloopBwdSm80ILi2ELi2EN4cute5tupleIJNS5_1CILi128EEES8_NS7_ILi64EEEEEENS_10bfloat16_tEfNS_4arch4Sm80ELb0ELb0ELb1ELb0ELb0ELb0ELb0ELb0ELi2ELi4ELi4ELi4ELb0EEENS1_21CollectiveEpilogueBwdISA_SB_SD_Li256ELb0ELb0ELi2EEENS1_19SingleTileSchedulerILb0ELb0ELb0ELi128EEEEEEEEEvNT_6ParamsE$_ZZN4cuteplIJiEJNS_1CILi0EEEiEEEDaRKNS_15ArithmeticTupleIJDpT_EEERKNS3_IJDpT0_EEEENKUlDpRKT_E_clIJiiEEEDaSH_)
$_ZN7cutlass13device_kernelIN5flash19enable_sm80_to_sm89INS1_16FlashAttnBwdSm80INS1_25CollectiveMainloopBwdSm80ILi2ELi2EN4cute5tupleIJNS5_1CILi128EEES8_NS7_ILi64EEEEEENS_10bfloat16_tEfNS_4arch4Sm80ELb0ELb0ELb1ELb0ELb0ELb0ELb0ELb0ELi2ELi4ELi4ELi4ELb0EEENS1_21CollectiveEpilogueBwdISA_SB_SD_Li256ELb0ELb0ELi2EEENS1_19SingleTileSchedulerILb0ELb0ELb0ELi128EEEEEEEEEvNT_6ParamsE$_ZZN4cuteplIJiEJNS_1CILi0EEEiEEEDaRKNS_15ArithmeticTupleIJDpT_EEERKNS3_IJDpT0_EEEENKUlDpRKT_E_clIJiiEEEDaSH_:
        /* <DEDUP_REMOVED lines=8> */
        .type           $_ZN7cutlass13device_kernelIN5flash19enable_sm80_to_sm89INS1_16FlashAttnBwdSm80INS1_25CollectiveMainloopBwdSm80ILi2ELi2EN4cute5tupleIJNS5_1CILi128EEES8_NS7_ILi64EEEEEENS_10bfloat16_tEfNS_4arch4Sm80ELb0ELb0ELb1ELb0ELb0ELb0ELb0ELb0ELi2ELi4ELi4ELi4ELb0EEENS1_21CollectiveEpilogueBwdISA_SB_SD_Li256ELb0ELb0ELi2EEENS1_19SingleTileSchedulerILb0ELb0ELb0ELi128EEEEEEEEEvNT_6ParamsE$_ZZN4cuteplIJiiEJNS_1CILi0EEES2_EEEDaRKNS_15ArithmeticTupleIJDpT_EEERKNS3_IJDpT0_EEEENKUlDpRKT_E_clIJiiEEEDaSH_,@function
        .size           $_ZN7cutlass13device_kernelIN5flash19enable_sm80_to_sm89INS1_16FlashAttnBwdSm80INS1_25CollectiveMainloopBwdSm80ILi2ELi2EN4cute5tupleIJNS5_1CILi128EEES8_NS7_ILi64EEEEEENS_10bfloat16_tEfNS_4arch4Sm80ELb0ELb0ELb1ELb0ELb0ELb0ELb0ELb0ELi2ELi4ELi4ELi4ELb0EEENS1_21CollectiveEpilogueBwdISA_SB_SD_Li256ELb0ELb0ELi2EEENS1_19SingleTileSchedulerILb0ELb0ELb0ELi128EEEEEEEEEvNT_6ParamsE$_ZZN4cuteplIJiiEJNS_1CILi0EEES2_EEEDaRKNS_15ArithmeticTupleIJDpT_EEERKNS3_IJDpT0_EEEENKUlDpRKT_E_clIJiiEEEDaSH_,($_ZN7cutlass13device_kernelIN5flash19enable_sm80_to_sm89INS1_16FlashAttnBwdSm80INS1_25CollectiveMainloopBwdSm80ILi2ELi2EN4cute5tupleIJNS5_1CILi128EEES8_NS7_ILi64EEEEEENS_10bfloat16_tEfNS_4arch4Sm80ELb0ELb0ELb1ELb0ELb0ELb0ELb0ELb0ELi2ELi4ELi4ELi4ELb0EEENS1_21CollectiveEpilogueBwdISA_SB_SD_Li256ELb0ELb0ELi2EEENS1_19SingleTileSchedulerILb0ELb0ELb0ELi128EEEEEEEEEvNT_6ParamsE$_ZZN4cuteplIJiiEJiiEEEDaRKNS_15ArithmeticTupleIJDpT_EEERKNS1_IJDpT0_EEEENKUlDpRKT_E_clIJiiEEEDaSF_ - $_ZN7cutlass13device_kernelIN5flash19enable_sm80_to_sm89INS1_16FlashAttnBwdSm80INS1_25CollectiveMainloopBwdSm80ILi2ELi2EN4cute5tupleIJNS5_1CILi128EEES8_NS7_ILi64EEEEEENS_10bfloat16_tEfNS_4arch4Sm80ELb0ELb0ELb1ELb0ELb0ELb0ELb0ELb0ELi2ELi4ELi4ELi4ELb0EEENS1_21CollectiveEpilogueBwdISA_SB_SD_Li256ELb0ELb0ELi2EEENS1_19SingleTileSchedulerILb0ELb0ELb0ELi128EEEEEEEEEvNT_6ParamsE$_ZZN4cuteplIJiiEJNS_1CILi0EEES2_EEEDaRKNS_15ArithmeticTupleIJDpT_EEERKNS3_IJDpT0_EEEENKUlDpRKT_E_clIJiiEEEDaSH_)
$_ZN7cutlass13device_kernelIN5flash19enable_sm80_to_sm89INS1_16FlashAttnBwdSm80INS1_25CollectiveMainloopBwdSm80ILi2ELi2EN4cute5tupleIJNS5_1CILi128EEES8_NS7_ILi64EEEEEENS_10bfloat16_tEfNS_4arch4Sm80ELb0ELb0ELb1ELb0ELb0ELb0ELb0ELb0ELi2ELi4ELi4ELi4ELb0EEENS1_21CollectiveEpilogueBwdISA_SB_SD_Li256ELb0ELb0ELi2EEENS1_19SingleTileSchedulerILb0ELb0ELb0ELi128EEEEEEEEEvNT_6ParamsE$_ZZN4cuteplIJiiEJNS_1CILi0EEES2_EEEDaRKNS_15ArithmeticTupleIJDpT_EEERKNS3_IJDpT0_EEEENKUlDpRKT_E_clIJiiEEEDaSH_:
        /* <DEDUP_REMOVED lines=8> */
        .type           $_ZN7cutlass13device_kernelIN5flash19enable_sm80_to_sm89INS1_16FlashAttnBwdSm80INS1_25CollectiveMainloopBwdSm80ILi2ELi2EN4cute5tupleIJNS5_1CILi128EEES8_NS7_ILi64EEEEEENS_10bfloat16_tEfNS_4arch4Sm80ELb0ELb0ELb1ELb0ELb0ELb0ELb0ELb0ELi2ELi4ELi4ELi4ELb0EEENS1_21CollectiveEpilogueBwdISA_SB_SD_Li256ELb0ELb0ELi2EEENS1_19SingleTileSchedulerILb0ELb0ELb0ELi128EEEEEEEEEvNT_6ParamsE$_ZZN4cuteplIJiiEJiiEEEDaRKNS_15ArithmeticTupleIJDpT_EEERKNS1_IJDpT0_EEEENKUlDpRKT_E_clIJiiEEEDaSF_,@function
        .size           $_ZN7cutlass13device_kernelIN5flash19enable_sm80_to_sm89INS1_16FlashAttnBwdSm80INS1_25CollectiveMainloopBwdSm80ILi2ELi2EN4cute5tupleIJNS5_1CILi128EEES8_NS7_ILi64EEEEEENS_10bfloat16_tEfNS_4arch4Sm80ELb0ELb0ELb1ELb0ELb0ELb0ELb0ELb0ELi2ELi4ELi4ELi4ELb0EEENS1_21CollectiveEpilogueBwdISA_SB_SD_Li256ELb0ELb0ELi2EEENS1_19SingleTileSchedulerILb0ELb0ELb0ELi128EEEEEEEEEvNT_6ParamsE$_ZZN4cuteplIJiiEJiiEEEDaRKNS_15ArithmeticTupleIJDpT_EEERKNS1_IJDpT0_EEEENKUlDpRKT_E_clIJiiEEEDaSF_,($_ZN7cutlass13device_kernelIN5flash19enable_sm80_to_sm89INS1_16FlashAttnBwdSm80INS1_25CollectiveMainloopBwdSm80ILi2ELi2EN4cute5tupleIJNS5_1CILi128EEES8_NS7_ILi64EEEEEENS_10bfloat16_tEfNS_4arch4Sm80ELb0ELb0ELb1ELb0ELb0ELb0ELb0ELb0ELi2ELi4ELi4ELi4ELb0EEENS1_21CollectiveEpilogueBwdISA_SB_SD_Li256ELb0ELb0ELi2EEENS1_19SingleTileSchedulerILb0ELb0ELb0ELi128EEEEEEEEEvNT_6ParamsE$_ZZN5flash25CollectiveMainloopBwdSm80ILi2ELi2EN4cute5tupleIJNS1_1CILi128EEES4_NS3_ILi64EEEEEEN7cutlass10bfloat16_tEfNS7_4arch4Sm80ELb0ELb0ELb1ELb0ELb0ELb0ELb0ELb0ELi2ELi4ELi4ELi4ELb0EE3mmaINS_16FlashAttnBwdSm80ISB_NS_21CollectiveEpilogueBwdIS6_S8_SA_Li256ELb0ELb0ELi2EEENS_19SingleTileSchedulerILb0ELb0ELb0ELi128EEEE13SharedStorageENS1_6TensorINS1_11ArrayEngineIfLm32EEENS1_6LayoutINS2_IJNS2_IJNS3_ILi2EEESO_EEESO_NS3_ILi4EEEEEENS2_IJNS2_IJNS3_ILi1EEESO_EEESQ_NS3_ILi8EEEEEEEEEEEEbRKNSB_6ParamsERT0_S12_iNS2_IJiiiEEERT_ENKUlRT_iE_clINSK_INSL_IfLm64EEENSN_INS2_IJSP_SO_SU_EEESV_EEEEEEDaS17_i - $_ZN7cutlass13device_kernelIN5flash19enable_sm80_to_sm89INS1_16FlashAttnBwdSm80INS1_25CollectiveMainloopBwdSm80ILi2ELi2EN4cute5tupleIJNS5_1CILi128EEES8_NS7_ILi64EEEEEENS_10bfloat16_tEfNS_4arch4Sm80ELb0ELb0ELb1ELb0ELb0ELb0ELb0ELb0ELi2ELi4ELi4ELi4ELb0EEENS1_21CollectiveEpilogueBwdISA_SB_SD_Li256ELb0ELb0ELi2EEENS1_19SingleTileSchedulerILb0ELb0ELb0ELi128EEEEEEEEEvNT_6ParamsE$_ZZN4cuteplIJiiEJiiEEEDaRKNS_15ArithmeticTupleIJDpT_EEERKNS1_IJDpT0_EEEENKUlDpRKT_E_clIJiiEEEDaSF_)
$_ZN7cutlass13device_kernelIN5flash19enable_sm80_to_sm89INS1_16FlashAttnBwdSm80INS1_25CollectiveMainloopBwdSm80ILi2ELi2EN4cute5tupleIJNS5_1CILi128EEES8_NS7_ILi64EEEEEENS_10bfloat16_tEfNS_4arch4Sm80ELb0ELb0ELb1ELb0ELb0ELb0ELb0ELb0ELi2ELi4ELi4ELi4ELb0EEENS1_21CollectiveEpilogueBwdISA_SB_SD_Li256ELb0ELb0ELi2EEENS1_19SingleTileSchedulerILb0ELb0ELb0ELi128EEEEEEEEEvNT_6ParamsE$_ZZN4cuteplIJiiEJiiEEEDaRKNS_15ArithmeticTupleIJDpT_EEERKNS1_IJDpT0_EEEENKUlDpRKT_E_clIJiiEEEDaSF_:
        /* <DEDUP_REMOVED lines=8> */
        .type           $_ZN7cutlass13device_kernelIN5flash19enable_sm80_to_sm89INS1_16FlashAttnBwdSm80INS1_25CollectiveMainloopBwdSm80ILi2ELi2EN4cute5tupleIJNS5_1CILi128EEES8_NS7_ILi64EEEEEENS_10bfloat16_tEfNS_4arch4Sm80ELb0ELb0ELb1ELb0ELb0ELb0ELb0ELb0ELi2ELi4ELi4ELi4ELb0EEENS1_21CollectiveEpilogueBwdISA_SB_SD_Li256ELb0ELb0ELi2EEENS1_19SingleTileSchedulerILb0ELb0ELb0ELi128EEEEEEEEEvNT_6ParamsE$_ZZN5flash25CollectiveMainloopBwdSm80ILi2ELi2EN4cute5tupleIJNS1_1CILi128EEES4_NS3_ILi64EEEEEEN7cutlass10bfloat16_tEfNS7_4arch4Sm80ELb0ELb0ELb1ELb0ELb0ELb0ELb0ELb0ELi2ELi4ELi4ELi4ELb0EE3mmaINS_16FlashAttnBwdSm80ISB_NS_21CollectiveEpilogueBwdIS6_S8_SA_Li256ELb0ELb0ELi2EEENS_19SingleTileSchedulerILb0ELb0ELb0ELi128EEEE13SharedStorageENS1_6TensorINS1_11ArrayEngineIfLm32EEENS1_6LayoutINS2_IJNS2_IJNS3_ILi2EEESO_EEESO_NS3_ILi4EEEEEENS2_IJNS2_IJNS3_ILi1EEESO_EEESQ_NS3_ILi8EEEEEEEEEEEEbRKNSB_6ParamsERT0_S12_iNS2_IJiiiEEERT_ENKUlRT_iE_clINSK_INSL_IfLm64EEENSN_INS2_IJSP_SO_SU_EEESV_EEEEEEDaS17_i,@function
        .size           $_ZN7cutlass13device_kernelIN5flash19enable_sm80_to_sm89INS1_16FlashAttnBwdSm80INS1_25CollectiveMainloopBwdSm80ILi2ELi2EN4cute5tupleIJNS5_1CILi128EEES8_NS7_ILi64EEEEEENS_10bfloat16_tEfNS_4arch4Sm80ELb0ELb0ELb1ELb0ELb0ELb0ELb0ELb0ELi2ELi4ELi4ELi4ELb0EEENS1_21CollectiveEpilogueBwdISA_SB_SD_Li256ELb0ELb0ELi2EEENS1_19SingleTileSchedulerILb0ELb0ELb0ELi128EEEEEEEEEvNT_6ParamsE$_ZZN5flash25CollectiveMainloopBwdSm80ILi2ELi2EN4cute5tupleIJNS1_1CILi128EEES4_NS3_ILi64EEEEEEN7cutlass10bfloat16_tEfNS7_4arch4Sm80ELb0ELb0ELb1ELb0ELb0ELb0ELb0ELb0ELi2ELi4ELi4ELi4ELb0EE3mmaINS_16FlashAttnBwdSm80ISB_NS_21CollectiveEpilogueBwdIS6_S8_SA_Li256ELb0ELb0ELi2EEENS_19SingleTileSchedulerILb0ELb0ELb0ELi128EEEE13SharedStorageENS1_6TensorINS1_11ArrayEngineIfLm32EEENS1_6LayoutINS2_IJNS2_IJNS3_ILi2EEESO_EEESO_NS3_ILi4EEEEEENS2_IJNS2_IJNS3_ILi1EEESO_EEESQ_NS3_ILi8EEEEEEEEEEEEbRKNSB_6ParamsERT0_S12_iNS2_IJiiiEEERT_ENKUlRT_iE_clINSK_INSL_IfLm64EEENSN_INS2_IJSP_SO_SU_EEESV_EEEEEEDaS17_i,($_ZN7cutlass13device_kernelIN5flash19enable_sm80_to_sm89INS1_16FlashAttnBwdSm80INS1_25CollectiveMainloopBwdSm80ILi2ELi2EN4cute5tupleIJNS5_1CILi128EEES8_NS7_ILi64EEEEEENS_10bfloat16_tEfNS_4arch4Sm80ELb0ELb0ELb1ELb0ELb0ELb0ELb0ELb0ELi2ELi4ELi4ELi4ELb0EEENS1_21CollectiveEpilogueBwdISA_SB_SD_Li256ELb0ELb0ELi2EEENS1_19SingleTileSchedulerILb0ELb0ELb0ELi128EEEEEEEEEvNT_6ParamsE$_ZZN5flash25CollectiveMainloopBwdSm80ILi2ELi2EN4cute5tupleIJNS1_1CILi128EEES4_NS3_ILi64EEEEEEN7cutlass10bfloat16_tEfNS7_4arch4Sm80ELb0ELb0ELb1ELb0ELb0ELb0ELb0ELb0ELi2ELi4ELi4ELi4ELb0EE3mmaINS_16FlashAttnBwdSm80ISB_NS_21CollectiveEpilogueBwdIS6_S8_SA_Li256ELb0ELb0ELi2EEENS_19SingleTileSchedulerILb0ELb0ELb0ELi128EEEE13SharedStorageENS1_6TensorINS1_11ArrayEngineIfLm32EEENS1_6LayoutINS2_IJNS2_IJNS3_ILi2EEESO_EEESO_NS3_ILi4EEEEEENS2_IJNS2_IJNS3_ILi1EEESO_EEESQ_NS3_ILi8EEEEEEEEEEEEbRKNSB_6ParamsERT0_S12_iNS2_IJiiiEEERT_ENKUliT_E_clIZSC_ISJ_SX_EbS10_S12_S12_iS13_S15_EUlRS16_iE_EEDaiS16_ - $_ZN7cutlass13device_kernelIN5flash19enable_sm80_to_sm89INS1_16FlashAttnBwdSm80INS1_25CollectiveMainloopBwdSm80ILi2ELi2EN4cute5tupleIJNS5_1CILi128EEES8_NS7_ILi64EEEEEENS_10bfloat16_tEfNS_4arch4Sm80ELb0ELb0ELb1ELb0ELb0ELb0ELb0ELb0ELi2ELi4ELi4ELi4ELb0EEENS1_21CollectiveEpilogueBwdISA_SB_SD_Li256ELb0ELb0ELi2EEENS1_19SingleTileSchedulerILb0ELb0ELb0ELi128EEEEEEEEEvNT_6ParamsE$_ZZN5flash25CollectiveMainloopBwdSm80ILi2ELi2EN4cute5tupleIJNS1_1CILi128EEES4_NS3_ILi64EEEEEEN7cutlass10bfloat16_tEfNS7_4arch4Sm80ELb0ELb0ELb1ELb0ELb0ELb0ELb0ELb0ELi2ELi4ELi4ELi4ELb0EE3mmaINS_16FlashAttnBwdSm80ISB_NS_21CollectiveEpilogueBwdIS6_S8_SA_Li256ELb0ELb0ELi2EEENS_19SingleTileSchedulerILb0ELb0ELb0ELi128EEEE13SharedStorageENS1_6TensorINS1_11ArrayEngineIfLm32EEENS1_6LayoutINS2_IJNS2_IJNS3_ILi2EEESO_EEESO_NS3_ILi4EEEEEENS2_IJNS2_IJNS3_ILi1EEESO_EEESQ_NS3_ILi8EEEEEEEEEEEEbRKNSB_6ParamsERT0_S12_iNS2_IJiiiEEERT_ENKUlRT_iE_clINSK_INSL_IfLm64EEENSN_INS2_IJSP_SO_SU_EEESV_EEEEEEDaS17_i)
$_ZN7cutlass13device_kernelIN5flash19enable_sm80_to_sm89INS1_16FlashAttnBwdSm80INS1_25CollectiveMainloopBwdSm80ILi2ELi2EN4cute5tupleIJNS5_1CILi128EEES8_NS7_ILi64EEEEEENS_10bfloat16_tEfNS_4arch4Sm80ELb0ELb0ELb1ELb0ELb0ELb0ELb0ELb0ELi2ELi4ELi4ELi4ELb0EEENS1_21CollectiveEpilogueBwdISA_SB_SD_Li256ELb0ELb0ELi2EEENS1_19SingleTileSchedulerILb0ELb0ELb0ELi128EEEEEEEEEvNT_6ParamsE$_ZZN5flash25CollectiveMainloopBwdSm80ILi2ELi2EN4cute5tupleIJNS1_1CILi128EEES4_NS3_ILi64EEEEEEN7cutlass10bfloat16_tEfNS7_4arch4Sm80ELb0ELb0ELb1ELb0ELb0ELb0ELb0ELb0ELi2ELi4ELi4ELi4ELb0EE3mmaINS_16FlashAttnBwdSm80ISB_NS_21CollectiveEpilogueBwdIS6_S8_SA_Li256ELb0ELb0ELi2EEENS_19SingleTileSchedulerILb0ELb0ELb0ELi128EEEE13SharedStorageENS1_6TensorINS1_11ArrayEngineIfLm32EEENS1_6LayoutINS2_IJNS2_IJNS3_ILi2EEESO_EEESO_NS3_ILi4EEEEEENS2_IJNS2_IJNS3_ILi1EEESO_EEESQ_NS3_ILi8EEEEEEEEEEEEbRKNSB_6ParamsERT0_S12_iNS2_IJiiiEEERT_ENKUlRT_iE_clINSK_INSL_IfLm64EEENSN_INS2_IJSP_SO_SU_EEESV_EEEEEEDaS17_i:
[----:B------:R-:W-:Y:S01]  /*10120*/  IMAD.MOV.U32 R58, RZ, RZ, R28 ;  /* 0x000000ffff3a7224 */ /* 0x000fe200078e001c */
[----:B------:R-:W-:Y:S01]  /*10130*/  ULDC.64 UR4, c[0x0][0x118] ;  /* 0x0000460000047ab9 */ /* 0x000fe20000000a00 */
[----:B------:R-:W-:-:S05]  /*10140*/  IMAD.MOV.U32 R59, RZ, RZ, R27 ;  /* 0x000000ffff3b7224 */ /* 0x000fca00078e001b */
[----:B------:R1:W5:Y:S01]  /*10150*/  LD.E R2, [R58.64] ;  /* 0x000000043a027980 */ /* 0x000362000c101900 */
[----:B------:R-:W-:Y:S01]  /*10160*/  IADD3 R7, R1, 0x1380, RZ ;  /* 0x0000138001077810 */ /* 0x000fe20007ffe0ff */
[----:B------:R-:W-:Y:S01]  /*10170*/  IMAD.MOV.U32 R12, RZ, RZ, R3 ;  /* 0x000000ffff0c7224 */ /* 0x000fe200078e0003 */
[----:B------:R-:W-:Y:S01]  /*10180*/  MOV R6, 0x101f0 ;  /* 0x000101f000067802 */ /* 0x000fe20000000f00 */
[----:B------:R-:W-:Y:S01]  /*10190*/  IMAD.MOV.U32 R53, RZ, RZ, RZ ;  /* 0x000000ffff357224 */ /* 0x000fe200078e00ff */
[----:B------:R-:W-:-:S04]  /*101a0*/  IADD3 R7, R7, c[0x0][0x20], RZ ;  /* 0x0000080007077a10 */ /* 0x000fc80007ffe0ff */
[C---:B------:R-:W-:Y:S02]  /*101b0*/  IADD3 R15, R7.reuse, 0x8, RZ ;  /* 0x00000008070f7810 */ /* 0x040fe40007ffe0ff */
[C---:B------:R-:W-:Y:S02]  /*101c0*/  IADD3 R4, R7.reuse, 0x14, RZ ;  /* 0x0000001407047810 */ /* 0x040fe40007ffe0ff */
[----:B------:R-:W-:Y:S02]  /*101d0*/  IADD3 R13, R7, 0x2c, RZ ;  /* 0x0000002c070d7810 */ /* 0x000fe40007ffe0ff */
[----:B-1---5:R-:W-:Y:S05]  /*101e0*/  CALL.REL.NOINC `($_ZN7cutlass13device_kernelIN5flash19enable_sm80_to_sm89INS1_16FlashAttnBwdSm80INS1_25CollectiveMainloopBwdSm80ILi2ELi2EN4cute5tupleIJNS5_1CILi128EEES8_NS7_ILi64EEEEEENS_10bfloat16_tEfNS_4arch4Sm80ELb0ELb0ELb1ELb0ELb0ELb0ELb0ELb0ELi2ELi4ELi4ELi4ELb0EEENS1_21CollectiveEpilogueBwdISA_SB_SD_Li256ELb0ELb0ELi2EEENS1_19SingleTileSchedulerILb0ELb0ELb0ELi128EEEEEEEEEvNT_6ParamsE$_ZZN4cute7idx2crdIiNS_5tupleIJNS_1CILi32EEENS2_ILi4EEENS2_ILi2EEENS2_ILi1EEEEEENS1_IJS6_S3_NS2_ILi128EEENS2_ILi0EEEEEEEEDaRKT_RKT0_RKT1_ENKUlRKT_RKT0_E_clIS3_S6_EEDaSM_SP_) ;  /* 0xfffff5a000007944 */ /* 0x022fea0003c3ffff */
[----:B------:R-:W-:Y:S02]  /*101f0*/  MOV R6, 0x10210 ;  /* 0x0001021000067802 */ /* 0x000fe40000000f00 */
[----:B------:R-:W-:Y:S05]  /*10200*/  CALL.REL.NOINC `($_ZN7cutlass13device_kernelIN5flash19enable_sm80_to_sm89INS1_16FlashAttnBwdSm80INS1_25CollectiveMainloopBwdSm80ILi2ELi2EN4cute5tupleIJNS5_1CILi128EEES8_NS7_ILi64EEEEEENS_10bfloat16_tEfNS_4arch4Sm80ELb0ELb0ELb1ELb0ELb0ELb0ELb0ELb0ELi2ELi4ELi4ELi4ELb0EEENS1_21CollectiveEpilogueBwdISA_SB_SD_Li256ELb0ELb0ELi2EEENS1_19SingleTileSchedulerILb0ELb0ELb0ELi128EEEEEEEEEvNT_6ParamsE$_ZZN4cute7idx2crdIiNS_5tupleIJNS_1CILi32EEENS2_ILi4EEENS2_ILi2EEENS2_ILi1EEEEEENS1_IJS6_S3_NS2_ILi128EEENS2_ILi0EEEEEEEEDaRKT_RKT0_RKT1_ENKUlRKT_RKT0_E_clIS4_S3_EEDaSM_SP_) ;  /* 0xfffff5f000007944 */ /* 0x000fea0003c3ffff */
[----:B------:R1:W-:Y:S01]  /*10210*/  STL [R1+0x1388], R8 ;  /* 0x0013880801007387 */ /* 0x0003e20000100800 */
[----:B------:R-:W-:-:S03]  /*10220*/  MOV R6, 0x10240 ;  /* 0x0001024000067802 */ /* 0x000fc60000000f00 */
[----:B-1----:R-:W-:Y:S05]  /*10230*/  CALL.REL.NOINC `($_ZN7cutlass13device_kernelIN5flash19enable_sm80_to_sm89INS1_16FlashAttnBwdSm80INS1_25CollectiveMainloopBwdSm80ILi2ELi2EN4cute5tupleIJNS5_1CILi128EEES8_NS7_ILi64EEEEEENS_10bfloat16_tEfNS_4arch4Sm80ELb0ELb0ELb1ELb0ELb0ELb0ELb0ELb0ELi2ELi4ELi4ELi4ELb0EEENS1_21CollectiveEpilogueBwdISA_SB_SD_Li256ELb0ELb0ELi2EEENS1_19SingleTileSchedulerILb0ELb0ELb0ELi128EEEEEEEEEvNT_6ParamsE$_ZZN4cute7idx2crdIiNS_5tupleIJNS_1CILi32EEENS2_ILi4EEENS2_ILi2EEENS2_ILi1EEEEEENS1_IJS6_S3_NS2_ILi128EEENS2_ILi0EEEEEEEEDaRKT_RKT0_RKT1_ENKUlRKT_RKT0_E_clIS5_S8_EEDaSM_SP_) ;  /* 0xfffff66000007944 */ /* 0x002fea0003c3ffff */
[----:B------:R1:W-:Y:S01]  /*10240*/  STL [R1+0x1394], R2 ;  /* 0x0013940201007387 */ /* 0x0003e20000100800 */
[----:B------:R-:W-:-:S03]  /*10250*/  MOV R6, 0x10270 ;  /* 0x0001027000067802 */ /* 0x000fc60000000f00 */
[----:B-1----:R-:W-:Y:S05]  /*10260*/  CALL.REL.NOINC `($_ZN7cutlass13device_kernelIN5flash19enable_sm80_to_sm89INS1_16FlashAttnBwdSm80INS1_25CollectiveMainloopBwdSm80ILi2ELi2EN4cute5tupleIJNS5_1CILi128EEES8_NS7_ILi64EEEEEENS_10bfloat16_tEfNS_4arch4Sm80ELb0ELb0ELb1ELb0ELb0ELb0ELb0ELb0ELi2ELi4ELi4ELi4ELb0EEENS1_21CollectiveEpilogueBwdISA_SB_SD_Li256ELb0ELb0ELi2EEENS1_19SingleTileSchedulerILb0ELb0ELb0ELi128EEEEEEEEEvNT_6ParamsE$_ZZN4cute9transformINS_5tupleIJNS_1CILi32EEENS2_ILi4EEENS2_ILi2EEENS2_ILi1EEEEEENS1_IJS6_S3_NS2_ILi128EEENS2_ILi0EEEEEEZNS_7idx2crdIiS7_SA_EEDaRKT_RKT0_RKT1_EUlRKT_RKT0_E_EEDaSE_SH_OSI_ENKUlDpSN_E_clIJiiiS9_EEEDaST_) ;  /* 0xfffff75000007944 */ /* 0x002fea0003c3ffff */
[----:B------:R-:W-:Y:S02]  /*10270*/  MOV R6, 0x10290 ;  /* 0x0001029000067802 */ /* 0x000fe40000000f00 */
[----:B--2--5:R-:W-:Y:S05]  /*10280*/  CALL.REL.NOINC `($_ZN7cutlass13device_kernelIN5flash19enable_sm80_to_sm89INS1_16FlashAttnBwdSm80INS1_25CollectiveMainloopBwdSm80ILi2ELi2EN4cute5tupleIJNS5_1CILi128EEES8_NS7_ILi64EEEEEENS_10bfloat16_tEfNS_4arch4Sm80ELb0ELb0ELb1ELb0ELb0ELb0ELb0ELb0ELi2ELi4ELi4ELi4ELb0EEENS1_21CollectiveEpilogueBwdISA_SB_SD_Li256ELb0ELb0ELi2EEENS1_19SingleTileSchedulerILb0ELb0ELb0ELi128EEEEEEEEEvNT_6ParamsE$_ZZN4cute7crd2crdINS_5tupleIJiiiNS_1CILi0EEEEEENS1_IJNS2_ILi32EEENS2_ILi4EEENS2_ILi2EEENS2_ILi1EEEEEENS1_IJS8_S8_S8_S8_EEEEEDaRKT_RKT0_RKT1_ENKUlRKT_RKT0_RKT1_E_clIiS5_S8_EEDaSM_SP_SS_) ;  /* 0xffffea8000007944 */ /* 0x024fea0003c3ffff */
[----:B------:R-:W-:Y:S02]  /*10290*/  MOV R10, R2 ;  /* 0x00000002000a7202 */ /* 0x000fe40000000f00 */
[----:B------:R-:W-:Y:S02]  /*102a0*/  MOV R2, 0x102c0 ;  /* 0x000102c000027802 */ /* 0x000fe40000000f00 */
[----:B------:R-:W-:Y:S05]  /*102b0*/  CALL.REL.NOINC `($_ZN7cutlass13device_kernelIN5flash19enable_sm80_to_sm89INS1_16FlashAttnBwdSm80INS1_25CollectiveMainloopBwdSm80ILi2ELi2EN4cute5tupleIJNS5_1CILi128EEES8_NS7_ILi64EEEEEENS_10bfloat16_tEfNS_4arch4Sm80ELb0ELb0ELb1ELb0ELb0ELb0ELb0ELb0ELi2ELi4ELi4ELi4ELb0EEENS1_21CollectiveEpilogueBwdISA_SB_SD_Li256ELb0ELb0ELi2EEENS1_19SingleTileSchedulerILb0ELb0ELb0ELi128EEEEEEEEEvNT_6ParamsE$_ZZN4cute7crd2crdINS_5tupleIJiiiNS_1CILi0EEEEEENS1_IJNS2_ILi32EEENS2_ILi4EEENS2_ILi2EEENS2_ILi1EEEEEENS1_IJS8_S8_S8_S8_EEEEEDaRKT_RKT0_RKT1_ENKUlRKT_RKT0_RKT1_E_clIiS6_S8_EEDaSM_SP_SS_) ;  /* 0xffffea8000007944 */ /* 0x000fea0003c3ffff */
[----:B------:R1:W-:Y:S01]  /*102c0*/  STL [R1+0x1388], R3 ;  /* 0x0013880301007387 */ /* 0x0003e20000100800 */
[----:B------:R-:W-:-:S03]  /*102d0*/  MOV R2, 0x102f0 ;  /* 0x000102f000027802 */ /* 0x000fc60000000f00 */
[----:B-1----:R-:W-:Y:S05]  /*102e0*/  CALL.REL.NOINC `($_ZN7cutlass13device_kernelIN5flash19enable_sm80_to_sm89INS1_16FlashAttnBwdSm80INS1_25CollectiveMainloopBwdSm80ILi2ELi2EN4cute5tupleIJNS5_1CILi128EEES8_NS7_ILi64EEEEEENS_10bfloat16_tEfNS_4arch4Sm80ELb0ELb0ELb1ELb0ELb0ELb0ELb0ELb0ELi2ELi4ELi4ELi4ELb0EEENS1_21CollectiveEpilogueBwdISA_SB_SD_Li256ELb0ELb0ELi2EEENS1_19SingleTileSchedulerILb0ELb0ELb0ELi128EEEEEEEEEvNT_6ParamsE$_ZZN4cute7crd2crdINS_5tupleIJiiiNS_1CILi0EEEEEENS1_IJNS2_ILi32EEENS2_ILi4EEENS2_ILi2EEENS2_ILi1EEEEEENS1_IJS8_S8_S8_S8_EEEEEDaRKT_RKT0_RKT1_ENKUlRKT_RKT0_RKT1_E_clIiS7_S8_EEDaSM_SP_SS_) ;  /* 0xffffea8000007944 */ /* 0x002fea0003c3ffff */
[----:B------:R1:W-:Y:S01]  /*102f0*/  STL [R1+0x1394], R5 ;  /* 0x0013940501007387 */ /* 0x0003e20000100800 */
[----:B------:R-:W-:-:S03]  /*10300*/  MOV R6, 0x10320 ;  /* 0x0001032000067802 */ /* 0x000fc60000000f00 */
[----:B-1----:R-:W-:Y:S05]  /*10310*/  CALL.REL.NOINC `($_ZN7cutlass13device_kernelIN5flash19enable_sm80_to_sm89INS1_16FlashAttnBwdSm80INS1_25CollectiveMainloopBwdSm80ILi2ELi2EN4cute5tupleIJNS5_1CILi128EEES8_NS7_ILi64EEEEEENS_10bfloat16_tEfNS_4arch4Sm80ELb0ELb0ELb1ELb0ELb0ELb0ELb0ELb0ELi2ELi4ELi4ELi4ELb0EEENS1_21CollectiveEpilogueBwdISA_SB_SD_Li256ELb0ELb0ELi2EEENS1_19SingleTileSchedulerILb0ELb0ELb0ELi128EEEEEEEEEvNT_6ParamsE$_ZZN4cute9transformINS_5tupleIJiiiNS_1CILi0EEEEEENS1_IJNS2_ILi32EEENS2_ILi4EEENS2_ILi2EEENS2_ILi1EEEEEENS1_IJS8_S8_S8_S8_EEEZNS_7crd2crdIS4_S9_SA_EEDaRKT_RKT0_RKT1_EUlRKT_RKT0_RKT1_E_EEDaSE_SH_SK_OT2_ENKUlDpSN_E_clIJiiiS3_EEEDaSX_) ;  /* 0xfffff84000007944 */ /* 0x002fea0003c3ffff */
[----:B-----5:R1:W-:Y:S01]  /*10320*/  STL [R1+0x13a8], R8 ;  /* 0x0013a80801007387 */ /* 0x0203e20000100800 */
[----:B------:R-:W-:Y:S01]  /*10330*/  IADD3 R14, R7, 0x30, RZ ;  /* 0x00000030070e7810 */ /* 0x000fe20007ffe0ff */
[----:B------:R-:W-:Y:S01]  /*10340*/  IMAD.MOV.U32 R5, RZ, RZ, R2 ;  /* 0x000000ffff057224 */ /* 0x000fe200078e0002 */
[----:B------:R-:W-:Y:S01]  /*10350*/  MOV R6, 0x103a0 ;  /* 0x000103a000067802 */ /* 0x000fe20000000f00 */
[----:B------:R1:W-:Y:S01]  /*10360*/  STL.U8 [R1+0x139c], RZ ;  /* 0x00139cff01007387 */ /* 0x0003e20000100000 */
[----:B------:R-:W-:-:S03]  /*10370*/  IMAD.MOV.U32 R17, RZ, RZ, RZ ;  /* 0x000000ffff117224 */ /* 0x000fc600078e00ff */
[----:B------:R1:W-:Y:S04]  /*10380*/  STL.64 [R1+0x13a0], R2 ;  /* 0x0013a00201007387 */ /* 0x0003e80000100a00 */
[----:B-12---:R-:W-:Y:S05]  /*10390*/  CALL.REL.NOINC `($_ZN7cutlass13device_kernelIN5flash19enable_sm80_to_sm89INS1_16FlashAttnBwdSm80INS1_25CollectiveMainloopBwdSm80ILi2ELi2EN4cute5tupleIJNS5_1CILi128EEES8_NS7_ILi64EEEEEENS_10bfloat16_tEfNS_4arch4Sm80ELb0ELb0ELb1ELb0ELb0ELb0ELb0ELb0ELi2ELi4ELi4ELi4ELb0EEENS1_21CollectiveEpilogueBwdISA_SB_SD_Li256ELb0ELb0ELi2EEENS1_19SingleTileSchedulerILb0ELb0ELb0ELi128EEEEEEEEEvNT_6ParamsE$_ZN4cute3eso3ESOILb1ELb0EJNS_6LayoutINS_5tupleIJNS3_IJNS3_IJNS_1CILi4EEENS4_ILi8EEEEEENS3_IJS5_NS4_ILi2EEEEEEEEENS3_IJNS3_IJS8_S8_EEENS3_IJS8_S6_EEEEEEEEENS3_IJNS3_IJNS3_IJNS_11ScaledBasisIS8_JLi1EEEENSF_INS4_ILi1EEEJLi0EEEEEEENS3_IJNSF_INS4_ILi16EEEJLi0EEEENSF_IS6_JLi1EEEEEEEEEENS3_IJNS3_IJNSF_ISH_JLi1EEEENSF_IS6_JLi0EEEEEEENS3_IJNSF_INS4_ILi64EEEJLi0EEEENSF_ISK_JLi1EEEEEEEEEEEEEEENS_10ViewEngineINS_23ArithmeticTupleIteratorINS_15ArithmeticTupleIJNS4_ILi0EEES12_EEEEEEEEEC2ERKSY_RKS15_) ;  /* 0xffff896000007944 */ /* 0x006fea0003c3ffff */
[----:B------:R-:W-:Y:S01]  /*103a0*/  IMAD.MOV.U32 R10, RZ, RZ, R3 ;  /* 0x000000ffff0a7224 */ /* 0x000fe200078e0003 */
[----:B-1----:R-:W-:Y:S01]  /*103b0*/  IADD3 R2, R7, 0x28, RZ ;  /* 0x0000002807027810 */ /* 0x002fe20007ffe0ff */
[----:B------:R-:W-:Y:S01]  /*103c0*/  IMAD.MOV.U32 R3, RZ, RZ, R15 ;  /* 0x000000ffff037224 */ /* 0x000fe200078e000f */
[----:B------:R-:W-:Y:S02]  /*103d0*/  MOV R8, 0x103f0 ;  /* 0x000103f000087802 */ /* 0x000fe40000000f00 */
[----:B------:R-:W-:Y:S05]  /*103e0*/  CALL.REL.NOINC `($_ZN7cutlass13device_kernelIN5flash19enable_sm80_to_sm89INS1_16FlashAttnBwdSm80INS1_25CollectiveMainloopBwdSm80ILi2ELi2EN4cute5tupleIJNS5_1CILi128EEES8_NS7_ILi64EEEEEENS_10bfloat16_tEfNS_4arch4Sm80ELb0ELb0ELb1ELb0ELb0ELb0ELb0ELb0ELi2ELi4ELi4ELi4ELb0EEENS1_21CollectiveEpilogueBwdISA_SB_SD_Li256ELb0ELb0ELi2EEENS1_19SingleTileSchedulerILb0ELb0ELb0ELi128EEEEEEEEEvNT_6ParamsE$_ZN4cute3eso3ESOILb0ELb0EJiiEEC2ERKiS4_) ;  /* 0xffff640000007944 */ /* 0x000fea0003c3ffff */
[----:B-1----:R-:W2:Y:S01]  /*103f0*/  LDL.64 R2, [R1+0x1388] ;  /* 0x0013880001027983 */ /* 0x002ea20000100a00 */
[----:B------:R-:W-:-:S03]  /*10400*/  MOV R6, 0x10440 ;  /* 0x0001044000067802 */ /* 0x000fc60000000f00 */
[----:B--2---:R1:W-:Y:S04]  /*10410*/  STL [R1+0x1394], R2 ;  /* 0x0013940201007387 */ /* 0x0043e80000100800 */
[----:B------:R1:W-:Y:S02]  /*10420*/  STL [R1+0x1398], R3 ;  /* 0x0013980301007387 */ /* 0x0003e40000100800 */
[----:B-1----:R-:W-:Y:S05]  /*10430*/  CALL.REL.NOINC `($_ZN7cutlass13device_kernelIN5flash19enable_sm80_to_sm89INS1_16FlashAttnBwdSm80INS1_25CollectiveMainloopBwdSm80ILi2ELi2EN4cute5tupleIJNS5_1CILi128EEES8_NS7_ILi64EEEEEENS_10bfloat16_tEfNS_4arch4Sm80ELb0ELb0ELb1ELb0ELb0ELb0ELb0ELb0ELi2ELi4ELi4ELi4ELb0EEENS1_21CollectiveEpilogueBwdISA_SB_SD_Li256ELb0ELb0ELi2EEENS1_19SingleTileSchedulerILb0ELb0ELb0ELi128EEEEEEEEEvNT_6ParamsE$_ZN4cute3eso3ESOILb0ELb0EJiNS_5tupleIJiiEEEEEC2ERKiRKS3_) ;  /* 0xffff631000007944 */ /* 0x002fea0003c3ffff */
[----:B-1----:R1:W5:Y:S04]  /*10440*/  LDL R5, [R1+0x1390] ;  /* 0x0013900001057983 */ /* 0x0023680000100800 */
[----:B------:R1:W5:Y:S01]  /*10450*/  LDL.64 R2, [R1+0x1388] ;  /* 0x0013880001027983 */ /* 0x0003620000100a00 */
[----:B------:R-:W-:-:S03]  /*10460*/  MOV R6, 0x10480 ;  /* 0x0001048000067802 */ /* 0x000fc60000000f00 */
[----:B-1---5:R-:W-:Y:S05]  /*10470*/  CALL.REL.NOINC `($_ZN7cutlass13device_kernelIN5flash19enable_sm80_to_sm89INS1_16FlashAttnBwdSm80INS1_25CollectiveMainloopBwdSm80ILi2ELi2EN4cute5tupleIJNS5_1CILi128EEES8_NS7_ILi64EEEEEENS_10bfloat16_tEfNS_4arch4Sm80ELb0ELb0ELb1ELb0ELb0ELb0ELb0ELb0ELi2ELi4ELi4ELi4ELb0EEENS1_21CollectiveEpilogueBwdISA_SB_SD_Li256ELb0ELb0ELi2EEENS1_19SingleTileSchedulerILb0ELb0ELb0ELi128EEEEEEEEEvNT_6ParamsE$_ZN4cute3eso3ESOILb0ELb1EJNS_5tupleIJiNS2_IJiiEEEEEENS2_IJNS_10UnderscoreENS2_IJS5_S5_EEEEEEEEC2ERKS4_RKS7_) ;  /* 0xffff694000007944 */ /* 0x022fea0003c3ffff */
[----:B-1----:R-:W2:Y:S04]  /*10480*/  LDL.64 R4, [R1+0x1388] ;  /* 0x0013880001047983 */ /* 0x002ea80000100a00 */
[----:B------:R1:W5:Y:S01]  /*10490*/  LDL R56, [R1+0x1390] ;  /* 0x0013900001387983 */ /* 0x0003620000100800 */
[----:B------:R-:W-:Y:S01]  /*104a0*/  IMAD.MOV.U32 R2, RZ, RZ, R15 ;  /* 0x000000ffff027224 */ /* 0x000fe200078e000f */
[----:B------:R-:W-:-:S02]  /*104b0*/  MOV R10, 0x10530 ;  /* 0x00010530000a7802 */ /* 0x000fc40000000f00 */
[----:B--2---:R-:W-:-:S04]  /*104c0*/  SHF.R.S32.HI R3, RZ, 0x1f, R4 ;  /* 0x0000001fff037819 */ /* 0x004fc80000011404 */
[----:B------:R-:W-:-:S04]  /*104d0*/  LEA.HI R6, R3, R4, RZ, 0x2 ;  /* 0x0000000403067211 */ /* 0x000fc800078f10ff */
[----:B------:R-:W-:-:S05]  /*104e0*/  LOP3.LUT R3, R6, 0x7ffffffc, RZ, 0xc0, !PT ;  /* 0x7ffffffc06037812 */ /* 0x000fca00078ec0ff */
[----:B------:R-:W-:Y:S01]  /*104f0*/  IMAD.IADD R3, R4, 0x1, -R3 ;  /* 0x0000000104037824 */ /* 0x000fe200078e0a03 */
[----:B------:R-:W-:-:S03]  /*10500*/  SHF.R.S32.HI R4, RZ, 0x2, R6 ;  /* 0x00000002ff047819 */ /* 0x000fc60000011406 */
[----:B------:R-:W-:Y:S02]  /*10510*/  IMAD.SHL.U32 R3, R3, 0x2, RZ ;  /* 0x0000000203037824 */ /* 0x000fe400078e00ff */
[----:B-1---5:R-:W-:Y:S05]  /*10520*/  CALL.REL.NOINC `($_ZN7cutlass13device_kernelIN5flash19enable_sm80_to_sm89INS1_16FlashAttnBwdSm80INS1_25CollectiveMainloopBwdSm80ILi2ELi2EN4cute5tupleIJNS5_1CILi128EEES8_NS7_ILi64EEEEEENS_10bfloat16_tEfNS_4arch4Sm80ELb0ELb0ELb1ELb0ELb0ELb0ELb0ELb0ELi2ELi4ELi4ELi4ELb0EEENS1_21CollectiveEpilogueBwdISA_SB_SD_Li256ELb0ELb0ELi2EEENS1_19SingleTileSchedulerILb0ELb0ELb0ELi128EEEEEEEEEvNT_6ParamsE$_ZN4cute5tupleIJiEEC2ERKi) ;  /* 0xffffa7a000007944 */ /* 0x022fea0003c3ffff */
[----:B------:R1:W5:Y:S01]  /*10530*/  LDL R6, [R1+0x1388] ;  /* 0x0013880001067983 */ /* 0x0003620000100800 */
[----:B------:R-:W-:Y:S01]  /*10540*/  IMAD.MOV.U32 R3, RZ, RZ, R4 ;  /* 0x000000ffff037224 */ /* 0x000fe200078e0004 */
[----:B------:R-:W-:Y:S02]  /*10550*/  MOV R2, R15 ;  /* 0x0000000f00027202 */ /* 0x000fe40000000f00 */
        /* <DEDUP_REMOVED lines=9> */
[----:B------:R-:W-:-:S02]  /*105f0*/  MOV R6, 0x10610 ;  /* 0x0001061000067802 */ /* 0x000fc40000000f00 */
[----:B-1---5:R-:W-:Y:S05]  /*10600*/  CALL.REL.NOINC `($_ZN7cutlass13device_kernelIN5flash19enable_sm80_to_sm89INS1_16FlashAttnBwdSm80INS1_25CollectiveMainloopBwdSm80ILi2ELi2EN4cute5tupleIJNS5_1CILi128EEES8_NS7_ILi64EEEEEENS_10bfloat16_tEfNS_4arch4Sm80ELb0ELb0ELb1ELb0ELb0ELb0ELb0ELb0ELi2ELi4ELi4ELi4ELb0EEENS1_21CollectiveEpilogueBwdISA_SB_SD_Li256ELb0ELb0ELi2EEENS1_19SingleTileSchedulerILb0ELb0ELb0ELi128EEEEEEEEEvNT_6ParamsE$_ZN4cute5tupleIJNS_1CILi0EEEiEEC2ERKS2_RKi) ;  /* 0xffffa5d000007944 */ /* 0x022fea0003c3ffff */
[----:B------:R1:W5:Y:S01]  /*10610*/  LDL R60, [R1+0x1388] ;  /* 0x00138800013c7983 */ /* 0x0003620000100800 */
[----:B------:R-:W-:Y:S01]  /*10620*/  IMAD.MOV.U32 R3, RZ, RZ, R4 ;  /* 0x000000ffff037224 */ /* 0x000fe200078e0004 */
[----:B------:R-:W-:-:S02]  /*10630*/  MOV R2, R7 ;  /* 0x0000000700027202 */ /* 0x000fc40000000f00 */
[----:B------:R-:W-:Y:S02]  /*10640*/  MOV R10, 0x10660 ;  /* 0x00010660000a7802 */ /* 0x000fe40000000f00 */
[----:B-1---5:R-:W-:Y:S05]  /*10650*/  CALL.REL.NOINC `($_ZN7cutlass13device_kernelIN5flash19enable_sm80_to_sm89INS1_16FlashAttnBwdSm80INS1_25CollectiveMainloopBwdSm80ILi2ELi2EN4cute5tupleIJNS5_1CILi128EEES8_NS7_ILi64EEEEEENS_10bfloat16_tEfNS_4arch4Sm80ELb0ELb0ELb1ELb0ELb0ELb0ELb0ELb0ELi2ELi4ELi4ELi4ELb0EEENS1_21CollectiveEpilogueBwdISA_SB_SD_Li256ELb0ELb0ELi2EEENS1_19SingleTileSchedulerILb0ELb0ELb0ELi128EEEEEEEEEvNT_6ParamsE$_ZN4cute5tupleIJiEEC2ERKi) ;  /* 0xffffa67000007944 */ /* 0x022fea0003c3ffff */
[----:B------:R1:W5:Y:S01]  /*10660*/  LDL R3, [R1+0x1380] ;  /* 0x0013800001037983 */ /* 0x0003620000100800 */
[----:B------:R-:W-:Y:S02]  /*10670*/  MOV R2, R15 ;  /* 0x0000000f00027202 */ /* 0x000fe40000000f00 */
[----:B------:R-:W-:Y:S02]  /*10680*/  MOV R10, 0x106a0 ;  /* 0x000106a0000a7802 */ /* 0x000fe40000000f00 */
[----:B-1---5:R-:W-:Y:S05]  /*10690*/  CALL.REL.NOINC `($_ZN7cutlass13device_kernelIN5flash19enable_sm80_to_sm89INS1_16FlashAttnBwdSm80INS1_25CollectiveMainloopBwdSm80ILi2ELi2EN4cute5tupleIJNS5_1CILi128EEES8_NS7_ILi64EEEEEENS_10bfloat16_tEfNS_4arch4Sm80ELb0ELb0ELb1ELb0ELb0ELb0ELb0ELb0ELi2ELi4ELi4ELi4ELb0EEENS1_21CollectiveEpilogueBwdISA_SB_SD_Li256ELb0ELb0ELi2EEENS1_19SingleTileSchedulerILb0ELb0ELb0ELi128EEEEEEEEEvNT_6ParamsE$_ZN4cute5tupleIJiEEC2ERKi) ;  /* 0xffffa63000007944 */ /* 0x022fea0003c3ffff */
[----:B------:R1:W5:Y:S01]  /*106a0*/  LDL R3, [R1+0x1388] ;  /* 0x0013880001037983 */ /* 0x0003620000100800 */
[----:B------:R-:W-:Y:S02]  /*106b0*/  MOV R2, R15 ;  /* 0x0000000f00027202 */ /* 0x000fe40000000f00 */
[----:B------:R-:W-:Y:S02]  /*106c0*/  MOV R6, 0x106e0 ;  /* 0x000106e000067802 */ /* 0x000fe40000000f00 */
[----:B-1---5:R-:W-:Y:S05]  /*106d0*/  CALL.REL.NOINC `($_ZN7cutlass13device_kernelIN5flash19enable_sm80_to_sm89INS1_16FlashAttnBwdSm80INS1_25CollectiveMainloopBwdSm80ILi2ELi2EN4cute5tupleIJNS5_1CILi128EEES8_NS7_ILi64EEEEEENS_10bfloat16_tEfNS_4arch4Sm80ELb0ELb0ELb1ELb0ELb0ELb0ELb0ELb0ELi2ELi4ELi4ELi4ELb0EEENS1_21CollectiveEpilogueBwdISA_SB_SD_Li256ELb0ELb0ELi2EEENS1_19SingleTileSchedulerILb0ELb0ELb0ELi128EEEEEEEEEvNT_6ParamsE$_ZN4cute3eso3ESOILb0ELb1EJiNS_1CILi0EEEEEC2ERKiRKS3_) ;  /* 0xffff68f000007944 */ /* 0x022fea0003c3ffff */
[----:B------:R2:W5:Y:S01]  /*106e0*/  LDL R10, [R1+0x1388] ;  /* 0x00138800010a7983 */ /* 0x0005620000100800 */
[----:B------:R-:W-:-:S03]  /*106f0*/  MOV R4, 0x10720 ;  /* 0x0001072000047802 */ /* 0x000fc60000000f00 */
[----:B------:R2:W-:Y:S04]  /*10700*/  STL [R1+0x1388], R60 ;  /* 0x0013883c01007387 */ /* 0x0005e80000100800 */
[----:B-12--5:R-:W-:Y:S05]  /*10710*/  CALL.REL.NOINC `($_ZN7cutlass13device_kernelIN5flash19enable_sm80_to_sm89INS1_16FlashAttnBwdSm80INS1_25CollectiveMainloopBwdSm80ILi2ELi2EN4cute5tupleIJNS5_1CILi128EEES8_NS7_ILi64EEEEEENS_10bfloat16_tEfNS_4arch4Sm80ELb0ELb0ELb1ELb0ELb0ELb0ELb0ELb0ELi2ELi4ELi4ELi4ELb0EEENS1_21CollectiveEpilogueBwdISA_SB_SD_Li256ELb0ELb0ELi2EEENS1_19SingleTileSchedulerILb0ELb0ELb0ELi128EEEEEEEEEvNT_6ParamsE$_ZZN4cuteplIJNS_1CILi0EEEiEJiEEEDaRKNS_15ArithmeticTupleIJDpT_EEERKNS3_IJDpT0_EEEENKUlDpRKT_E_clIJiiEEEDaSH_) ;  /* 0xfffff78000007944 */ /* 0x026fea0003c3ffff */
[----:B------:R-:W-:Y:S01]  /*10720*/  IMAD.SHL.U32 R3, R5, 0x10, RZ ;  /* 0x0000001005037824 */ /* 0x000fe200078e00ff */
[----:B------:R-:W-:Y:S02]  /*10730*/  MOV R2, R15 ;  /* 0x0000000f00027202 */ /* 0x000fe40000000f00 */
[----:B------:R-:W-:Y:S02]  /*10740*/  MOV R10, 0x10760 ;  /* 0x00010760000a7802 */ /* 0x000fe40000000f00 */
[----:B-1---5:R-:W-:Y:S05]  /*10750*/  CALL.REL.NOINC `($_ZN7cutlass13device_kernelIN5flash19enable_sm80_to_sm89INS1_16FlashAttnBwdSm80INS1_25CollectiveMainloopBwdSm80ILi2ELi2EN4cute5tupleIJNS5_1CILi128EEES8_NS7_ILi64EEEEEENS_10bfloat16_tEfNS_4arch4Sm80ELb0ELb0ELb1ELb0ELb0ELb0ELb0ELb0ELi2ELi4ELi4ELi4ELb0EEENS1_21CollectiveEpilogueBwdISA_SB_SD_Li256ELb0ELb0ELi2EEENS1_19SingleTileSchedulerILb0ELb0ELb0ELi128EEEEEEEEEvNT_6ParamsE$_ZN4cute5tupleIJiEEC2ERKi) ;  /* 0xffffa57000007944 */ /* 0x022fea0003c3ffff */
[----:B------:R1:W5:Y:S01]  /*10760*/  LDL R4, [R1+0x1388] ;  /* 0x0013880001047983 */ /* 0x0003620000100800 */
[----:B------:R-:W-:Y:S01]  /*10770*/  IMAD.SHL.U32 R3, R56, 0x8, RZ ;  /* 0x0000000838037824 */ /* 0x000fe200078e00ff */
        /* <DEDUP_REMOVED lines=20> */
[----:B-1---5:R-:W-:Y:S05]  /*108c0*/  CALL.REL.NOINC `($_ZN7cutlass13device_kernelIN5flash19enable_sm80_to_sm89INS1_16FlashAttnBwdSm80INS1_25CollectiveMainloopBwdSm80ILi2ELi2EN4cute5tupleIJNS5_1CILi128EEES8_NS7_ILi64EEEEEENS_10bfloat16_tEfNS_4arch4Sm80ELb0ELb0ELb1ELb0ELb0ELb0ELb0ELb0ELi2ELi4ELi4ELi4ELb0EEENS1_21CollectiveEpilogueBwdISA_SB_SD_Li256ELb0ELb0ELi2EEENS1_19SingleTileSchedulerILb0ELb0ELb0ELi128EEEEEEEEEvNT_6ParamsE$_ZN4cute5tupleIJNS_1CILi0EEEiEEC2ERKS2_RKi) ;  /* 0xffffa31000007944 */ /* 0x022fea0003c3ffff */
[----:B------:R1:W5:Y:S01]  /*108d0*/  LDL R56, [R1+0x1388] ;  /* 0x0013880001387983 */ /* 0x0003620000100800 */
[----:B------:R-:W-:Y:S01]  /*108e0*/  IMAD.MOV.U32 R3, RZ, RZ, R4 ;  /* 0x000000ffff037224 */ /* 0x000fe200078e0004 */
[----:B------:R-:W-:Y:S02]  /*108f0*/  MOV R2, R15 ;  /* 0x0000000f00027202 */ /* 0x000fe40000000f00 */
[----:B------:R-:W-:-:S02]  /*10900*/  MOV R6, 0x10920 ;  /* 0x0001092000067802 */ /* 0x000fc40000000f00 */
[----:B-1---5:R-:W-:Y:S05]  /*10910*/  CALL.REL.NOINC `($_ZN7cutlass13device_kernelIN5flash19enable_sm80_to_sm89INS1_16FlashAttnBwdSm80INS1_25CollectiveMainloopBwdSm80ILi2ELi2EN4cute5tupleIJNS5_1CILi128EEES8_NS7_ILi64EEEEEENS_10bfloat16_tEfNS_4arch4Sm80ELb0ELb0ELb1ELb0ELb0ELb0ELb0ELb0ELi2ELi4ELi4ELi4ELb0EEENS1_21CollectiveEpilogueBwdISA_SB_SD_Li256ELb0ELb0ELi2EEENS1_19SingleTileSchedulerILb0ELb0ELb0ELi128EEEEEEEEEvNT_6ParamsE$_ZN4cute3eso3ESOILb0ELb1EJiNS_1CILi0EEEEEC2ERKiRKS3_) ;  /* 0xffff66b000007944 */ /* 0x022fea0003c3ffff */
[----:B------:R2:W5:Y:S01]  /*10920*/  LDL R10, [R1+0x1388] ;  /* 0x00138800010a7983 */ /* 0x0005620000100800 */
[----:B------:R-:W-:-:S02]  /*10930*/  MOV R11, R15 ;  /* 0x0000000f000b7202 */ /* 0x000fc40000000f00 */
[----:B------:R-:W-:Y:S01]  /*10940*/  MOV R94, 0x10970 ;  /* 0x00010970005e7802 */ /* 0x000fe20000000f00 */
[----:B------:R2:W-:Y:S04]  /*10950*/  STL [R1+0x1388], R56 ;  /* 0x0013883801007387 */ /* 0x0005e80000100800 */
[----:B-12--5:R-:W-:Y:S05]  /*10960*/  CALL.REL.NOINC `($_ZN7cutlass13device_kernelIN5flash19enable_sm80_to_sm89INS1_16FlashAttnBwdSm80INS1_25CollectiveMainloopBwdSm80ILi2ELi2EN4cute5tupleIJNS5_1CILi128EEES8_NS7_ILi64EEEEEENS_10bfloat16_tEfNS_4arch4Sm80ELb0ELb0ELb1ELb0ELb0ELb0ELb0ELb0ELi2ELi4ELi4ELi4ELb0EEENS1_21CollectiveEpilogueBwdISA_SB_SD_Li256ELb0ELb0ELi2EEENS1_19SingleTileSchedulerILb0ELb0ELb0ELi128EEEEEEEEEvNT_6ParamsE$_ZZN4cuteplIJiEJNS_1CILi0EEEiEEEDaRKNS_15ArithmeticTupleIJDpT_EEERKNS3_IJDpT0_EEEENKUlDpRKT_E_clIJiiEEEDaSH_) ;  /* 0xfffff63000007944 */ /* 0x026fea0003c3ffff */
[----:B-----5:R-:W-:Y:S01]  /*10970*/  IMAD.IADD R6, R3, 0x1, R19 ;  /* 0x0000000103067824 */ /* 0x020fe200078e0213 */
[----:B------:R-:W-:Y:S02]  /*10980*/  IADD3 R10, R18, R2, RZ ;  /* 0x00000002120a7210 */ /* 0x000fe40007ffe0ff */
[----:B------:R-:W-:Y:S02]  /*10990*/  MOV R4, 0x109c0 ;  /* 0x000109c000047802 */ /* 0x000fe40000000f00 */
[----:B------:R2:W-:Y:S04]  /*109a0*/  STL [R1+0x1388], R6 ;  /* 0x0013880601007387 */ /* 0x0005e80000100800 */
[----:B-12---:R-:W-:Y:S05]  /*109b0*/  CALL.REL.NOINC `($_ZN7cutlass13device_kernelIN5flash19enable_sm80_to_sm89INS1_16FlashAttnBwdSm80INS1_25CollectiveMainloopBwdSm80ILi2ELi2EN4cute5tupleIJNS5_1CILi128EEES8_NS7_ILi64EEEEEENS_10bfloat16_tEfNS_4arch4Sm80ELb0ELb0ELb1ELb0ELb0ELb0ELb0ELb0ELi2ELi4ELi4ELi4ELb0EEENS1_21CollectiveEpilogueBwdISA_SB_SD_Li256ELb0ELb0ELi2EEENS1_19SingleTileSchedulerILb0ELb0ELb0ELi128EEEEEEEEEvNT_6ParamsE$_ZZN4cuteplIJiiEJiiEEEDaRKNS_15ArithmeticTupleIJDpT_EEERKNS1_IJDpT0_EEEENKUlDpRKT_E_clIJiiEEEDaSF_) ;  /* 0xfffff6e000007944 */ /* 0x006fea0003c3ffff */
[----:B-----5:R2:W-:Y:S01]  /*109c0*/  STL [R1+0x1388], R11 ;  /* 0x0013880b01007387 */ /* 0x0205e20000100800 */
[----:B------:R-:W-:-:S03]  /*109d0*/  MOV R4, 0x109f0 ;  /* 0x000109f000047802 */ /* 0x000fc60000000f00 */
[----:B-12---:R-:W-:Y:S05]  /*109e0*/  CALL.REL.NOINC `($_ZN7cutlass13device_kernelIN5flash19enable_sm80_to_sm89INS1_16FlashAttnBwdSm80INS1_25CollectiveMainloopBwdSm80ILi2ELi2EN4cute5tupleIJNS5_1CILi128EEES8_NS7_ILi64EEEEEENS_10bfloat16_tEfNS_4arch4Sm80ELb0ELb0ELb1ELb0ELb0ELb0ELb0ELb0ELi2ELi4ELi4ELi4ELb0EEENS1_21CollectiveEpilogueBwdISA_SB_SD_Li256ELb0ELb0ELi2EEENS1_19SingleTileSchedulerILb0ELb0ELb0ELi128EEEEEEEEEvNT_6ParamsE$_ZZN4cuteplIJiiEJNS_1CILi0EEES2_EEEDaRKNS_15ArithmeticTupleIJDpT_EEERKNS3_IJDpT0_EEEENKUlDpRKT_E_clIJiiEEEDaSH_) ;  /* 0xfffff63000007944 */ /* 0x006fea0003c3ffff */
[----:B------:R-:W-:Y:S02]  /*109f0*/  MOV R6, 0x10a10 ;  /* 0x00010a1000067802 */ /* 0x000fe40000000f00 */
[----:B-1---5:R-:W-:Y:S05]  /*10a00*/  CALL.REL.NOINC `($_ZN7cutlass13device_kernelIN5flash19enable_sm80_to_sm89INS1_16FlashAttnBwdSm80INS1_25CollectiveMainloopBwdSm80ILi2ELi2EN4cute5tupleIJNS5_1CILi128EEES8_NS7_ILi64EEEEEENS_10bfloat16_tEfNS_4arch4Sm80ELb0ELb0ELb1ELb0ELb0ELb0ELb0ELb0ELi2ELi4ELi4ELi4ELb0EEENS1_21CollectiveEpilogueBwdISA_SB_SD_Li256ELb0ELb0ELi2EEENS1_19SingleTileSchedulerILb0ELb0ELb0ELi128EEEEEEEEEvNT_6ParamsE$_ZN4cute3eso3ESOILb1ELb0EJNS_6LayoutINS_5tupleIJNS3_IJNS_1CILi2EEES5_EEES5_NS4_ILi8EEEEEENS3_IJNS3_IJNS_11ScaledBasisINS4_ILi1EEEJLi1EEEENS9_IS7_JLi0EEEEEEENS9_INS4_ILi64EEEJLi0EEEENS9_INS4_ILi16EEEJLi1EEEEEEEEENS_15ArithmeticTupleIJiiEEEEEC2ERKSJ_RKSL_) ;  /* 0xffff8bf000007944 */ /* 0x022fea0003c3ffff */
[----:B------:R-:W2:Y:S01]  /*10a10*/  LDL.64 R10, [R1+0x1388] ;  /* 0x00138800010a7983 */ /* 0x000ea20000100a00 */
[----:B-1----:R-:W-:-:S03]  /*10a20*/  MOV R4, 0x10a50 ;  /* 0x00010a5000047802 */ /* 0x002fc60000000f00 */
[----:B--2---:R1:W-:Y:S04]  /*10a30*/  STL [R1+0x1388], R11 ;  /* 0x0013880b01007387 */ /* 0x0043e80000100800 */
[----:B-1----:R-:W-:Y:S05]  /*10a40*/  CALL.REL.NOINC `($_ZN7cutlass13device_kernelIN5flash19enable_sm80_to_sm89INS1_16FlashAttnBwdSm80INS1_25CollectiveMainloopBwdSm80ILi2ELi2EN4cute5tupleIJNS5_1CILi128EEES8_NS7_ILi64EEEEEENS_10bfloat16_tEfNS_4arch4Sm80ELb0ELb0ELb1ELb0ELb0ELb0ELb0ELb0ELi2ELi4ELi4ELi4ELb0EEENS1_21CollectiveEpilogueBwdISA_SB_SD_Li256ELb0ELb0ELi2EEENS1_19SingleTileSchedulerILb0ELb0ELb0ELi128EEEEEEEEEvNT_6ParamsE$_ZZN4cuteplIJNS_1CILi0EEES2_EJiiEEEDaRKNS_15ArithmeticTupleIJDpT_EEERKNS3_IJDpT0_EEEENKUlDpRKT_E_clIJiiEEEDaSH_) ;  /* 0xfffff36000007944 */ /* 0x002fea0003c3ffff */
[----:B------:R-:W-:Y:S02]  /*10a50*/  MOV R6, 0x10a70 ;  /* 0x00010a7000067802 */ /* 0x000fe40000000f00 */
[----:B-1---5:R-:W-:Y:S05]  /*10a60*/  CALL.REL.NOINC `($_ZN7cutlass13device_kernelIN5flash19enable_sm80_to_sm89INS1_16FlashAttnBwdSm80INS1_25CollectiveMainloopBwdSm80ILi2ELi2EN4cute5tupleIJNS5_1CILi128EEES8_NS7_ILi64EEEEEENS_10bfloat16_tEfNS_4arch4Sm80ELb0ELb0ELb1ELb0ELb0ELb0ELb0ELb0ELi2ELi4ELi4ELi4ELb0EEENS1_21CollectiveEpilogueBwdISA_SB_SD_Li256ELb0ELb0ELi2EEENS1_19SingleTileSchedulerILb0ELb0ELb0ELi128EEEEEEEEEvNT_6ParamsE$_ZN4cute3eso3ESOILb1ELb0EJNS_6LayoutINS_5tupleIJNS3_IJNS_1CILi2EEES5_EEES5_NS4_ILi8EEEEEENS3_IJNS3_IJNS_11ScaledBasisINS4_ILi1EEEJLi1EEEENS9_IS7_JLi0EEEEEEENS9_INS4_ILi64EEEJLi0EEEENS9_INS4_ILi16EEEJLi1EEEEEEEEENS_10ViewEngineINS_23ArithmeticTupleIteratorINS_15ArithmeticTupleIJiiEEEEEEEEEC2ERKSJ_RKSP_) ;  /* 0xffff8b3000007944 */ /* 0x022fea0003c3ffff */
[----:B-1----:R1:W5:Y:S01]  /*10a70*/  LDL.64 R2, [R1+0x1388] ;  /* 0x0013880001027983 */ /* 0x0023620000100a00 */
[----:B------:R-:W-:Y:S02]  /*10a80*/  MOV R65, R55 ;  /* 0x0000003700417202 */ /* 0x000fe40000000f00 */
[----:B------:R-:W-:Y:S02]  /*10a90*/  MOV R10, 0x10ab0 ;  /* 0x00010ab0000a7802 */ /* 0x000fe40000000f00 */
[----:B-1---5:R-:W-:Y:S05]  /*10aa0*/  CALL.REL.NOINC `($_ZN7cutlass13device_kernelIN5flash19enable_sm80_to_sm89INS1_16FlashAttnBwdSm80INS1_25CollectiveMainloopBwdSm80ILi2ELi2EN4cute5tupleIJNS5_1CILi128EEES8_NS7_ILi64EEEEEENS_10bfloat16_tEfNS_4arch4Sm80ELb0ELb0ELb1ELb0ELb0ELb0ELb0ELb0ELi2ELi4ELi4ELi4ELb0EEENS1_21CollectiveEpilogueBwdISA_SB_SD_Li256ELb0ELb0ELi2EEENS1_19SingleTileSchedulerILb0ELb0ELb0ELi128EEEEEEEEEvNT_6ParamsE$_ZN4cute3eso3ESOILb1ELb0EJNS_6LayoutINS_5tupleIJNS3_IJNS_1CILi2EEES5_EEENS3_IJS5_NS4_ILi8EEEEEEEEENS3_IJNS3_IJS5_NS4_ILi4EEEEEENS3_IJNS4_ILi1EEES7_EEEEEEEENS_10ViewEngineIPfEEEEC2ERKSF_RKSI_) ;  /* 0xffff8a0000007944 */ /* 0x022fea0003c3ffff */
[----:B------:R2:W5:Y:S01]  /*10ab0*/  LDL.64 R56, [R1+0x1388] ;  /* 0x0013880001387983 */ /* 0x0005620000100a00 */
[----:B------:R-:W-:-:S03]  /*10ac0*/  MOV R6, 0x10ae0 ;  /* 0x00010ae000067802 */ /* 0x000fc60000000f00 */
[----:B-12--5:R-:W-:Y:S05]  /*10ad0*/  CALL.REL.NOINC `($_ZN7cutlass13device_kernelIN5flash19enable_sm80_to_sm89INS1_16FlashAttnBwdSm80INS1_25CollectiveMainloopBwdSm80ILi2ELi2EN4cute5tupleIJNS5_1CILi128EEES8_NS7_ILi64EEEEEENS_10bfloat16_tEfNS_4arch4Sm80ELb0ELb0ELb1ELb0ELb0ELb0ELb0ELb0ELi2ELi4ELi4ELi4ELb0EEENS1_21CollectiveEpilogueBwdISA_SB_SD_Li256ELb0ELb0ELi2EEENS1_19SingleTileSchedulerILb0ELb0ELb0ELi128EEEEEEEEEvNT_6ParamsE$_ZN4cute3eso3ESOILb1ELb0EJNS_6LayoutINS_5tupleIJNS3_IJNS_1CILi2EEES5_EEENS3_IJS5_NS4_ILi8EEEEEEEEENS3_IJNS3_IJNS_11ScaledBasisIS7_JLi0EEEENSA_INS4_ILi64EEEJLi0EEEEEEENS3_IJNSA_INS4_ILi1EEEJLi1EEEENSA_INS4_ILi16EEEJLi1EEEEEEEEEEEENS_10ViewEngineINS_23ArithmeticTupleIteratorINS_15ArithmeticTupleIJiiEEEEEEEEEC2ERKSL_RKSR_) ;  /* 0xffff897000007944 */ /* 0x026fea0003c3ffff */
[----:B------:R2:W5:Y:S01]  /*10ae0*/  LDL.64 R10, [R1+0x1388] ;  /* 0x00138800010a7983 */ /* 0x0005620000100a00 */
[----:B------:R-:W-:-:S03]  /*10af0*/  MOV R6, 0x10b10 ;  /* 0x00010b1000067802 */ /* 0x000fc60000000f00 */
[----:B-12--5:R-:W-:Y:S05]  /*10b00*/  CALL.REL.NOINC `($_ZN7cutlass13device_kernelIN5flash19enable_sm80_to_sm89INS1_16FlashAttnBwdSm80INS1_25CollectiveMainloopBwdSm80ILi2ELi2EN4cute5tupleIJNS5_1CILi128EEES8_NS7_ILi64EEEEEENS_10bfloat16_tEfNS_4arch4Sm80ELb0ELb0ELb1ELb0ELb0ELb0ELb0ELb0ELi2ELi4ELi4ELi4ELb0EEENS1_21CollectiveEpilogueBwdISA_SB_SD_Li256ELb0ELb0ELi2EEENS1_19SingleTileSchedulerILb0ELb0ELb0ELi128EEEEEEEEEvNT_6ParamsE$_ZN4cute3eso3ESOILb1ELb0EJNS_6LayoutINS_5tupleIJNS3_IJNS3_IJNS_1CILi4EEENS4_ILi8EEEEEENS3_IJS5_NS4_ILi2EEEEEEEEENS3_IJNS3_IJS8_S8_EEENS3_IJS8_S6_EEEEEEEEENS3_IJNS3_IJNS3_IJNS_11ScaledBasisIS8_JLi1EEEENSF_INS4_ILi1EEEJLi0EEEEEEENS3_IJNSF_INS4_ILi16EEEJLi0EEEENSF_IS6_JLi1EEEEEEEEEENS3_IJNS3_IJNSF_ISH_JLi1EEEENSF_IS6_JLi0EEEEEEENS3_IJNSF_INS4_ILi64EEEJLi0EEEENSF_ISK_JLi1EEEEEEEEEEEEEEENS_10ViewEngineINS_23ArithmeticTupleIteratorINS_15ArithmeticTupleIJNS4_ILi0EEES12_EEEEEEEEEC2ERKSY_RKS15_) ;  /* 0xffff81f000007944 */ /* 0x026fea0003c3ffff */
[----:B-1----:R-:W-:Y:S02]  /*10b10*/  MOV R2, 0x10b30 ;  /* 0x00010b3000027802 */ /* 0x002fe40000000f00 */
[----:B------:R-:W-:Y:S05]  /*10b20*/  CALL.REL.NOINC `($_ZN7cutlass13device_kernelIN5flash19enable_sm80_to_sm89INS1_16FlashAttnBwdSm80INS1_25CollectiveMainloopBwdSm80ILi2ELi2EN4cute5tupleIJNS5_1CILi128EEES8_NS7_ILi64EEEEEENS_10bfloat16_tEfNS_4arch4Sm80ELb0ELb0ELb1ELb0ELb0ELb0ELb0ELb0ELi2ELi4ELi4ELi4ELb0EEENS1_21CollectiveEpilogueBwdISA_SB_SD_Li256ELb0ELb0ELi2EEENS1_19SingleTileSchedulerILb0ELb0ELb0ELi128EEEEEEEEEvNT_6ParamsE$_ZN4cute3eso3ESOILb1ELb0EJNS_6LayoutINS_5tupleIJNS3_IJNS_1CILi2EEES5_EEENS3_IJS5_NS4_ILi8EEEEEEEEENS3_IJNS3_IJNS_11ScaledBasisIS7_JLi0EEEENSA_INS4_ILi64EEEJLi0EEEEEEENS3_IJNSA_INS4_ILi1EEEJLi1EEEENSA_INS4_ILi16EEEJLi1EEEEEEEEEEEENS_10ViewEngineINS_23ArithmeticTupleIteratorINS_15ArithmeticTupleIJNS4_ILi0EEESP_EEEEEEEEEC2ERKSL_RKSS_) ;  /* 0xffff88c000007944 */ /* 0x000fea0003c3ffff */
[----:B------:R2:W-:Y:S01]  /*10b30*/  STL [R1+0x1388], R11 ;  /* 0x0013880b01007387 */ /* 0x0005e20000100800 */
[----:B------:R-:W-:-:S03]  /*10b40*/  MOV R4, 0x10b60 ;  /* 0x00010b6000047802 */ /* 0x000fc60000000f00 */
[----:B-12---:R-:W-:Y:S05]  /*10b50*/  CALL.REL.NOINC `($_ZN7cutlass13device_kernelIN5flash19enable_sm80_to_sm89INS1_16FlashAttnBwdSm80INS1_25CollectiveMainloopBwdSm80ILi2ELi2EN4cute5tupleIJNS5_1CILi128EEES8_NS7_ILi64EEEEEENS_10bfloat16_tEfNS_4arch4Sm80ELb0ELb0ELb1ELb0ELb0ELb0ELb0ELb0ELi2ELi4ELi4ELi4ELb0EEENS1_21CollectiveEpilogueBwdISA_SB_SD_Li256ELb0ELb0ELi2EEENS1_19SingleTileSchedulerILb0ELb0ELb0ELi128EEEEEEEEEvNT_6ParamsE$_ZZN4cuteplIJiiEJNS_1CILi0EEES2_EEEDaRKNS_15ArithmeticTupleIJDpT_EEERKNS3_IJDpT0_EEEENKUlDpRKT_E_clIJiiEEEDaSH_) ;  /* 0xfffff4c000007944 */ /* 0x006fea0003c3ffff */
[----:B------:R-:W2:Y:S04]  /*10b60*/  LD.E R59, [R58.64+0x8] ;  /* 0x000008043a3b7980 */ /* 0x000ea8000c101900 */
[----:B------:R3:W-:Y:S01]  /*10b70*/  STL [R1+0x13ac], RZ ;  /* 0x0013acff01007387 */ /* 0x0007e20000100800 */
[----:B--2---:R-:W-:-:S05]  /*10b80*/  IMAD R12, R12, -0x80, R59 ;  /* 0xffffff800c0c7824 */ /* 0x004fca00078e023b */
[----:B---3-5:R-:W-:Y:S02]  /*10b90*/  IADD3 R5, R12, -R3, RZ ;  /* 0x800000030c057210 */ /* 0x028fe40007ffe0ff */
.L_x_944:
[C---:B--2---:R-:W-:Y:S01]  /*10ba0*/  IADD3 R4, R53.reuse, 0x1, RZ ;  /* 0x0000000135047810 */ /* 0x044fe20007ffe0ff */
[----:B------:R-:W-:Y:S01]  /*10bb0*/  IMAD.MOV.U32 R3, RZ, RZ, R53 ;  /* 0x000000ffff037224 */ /* 0x000fe200078e0035 */
[----:B------:R-:W-:Y:S01]  /*10bc0*/  ISETP.GE.U32.AND P1, PT, R53, 0xf, PT ;  /* 0x0000000f3500780c */ /* 0x000fe20003f26070 */
[----:B-1----:R-:W-:Y:S01]  /*10bd0*/  IMAD.MOV.U32 R2, RZ, RZ, R15 ;  /* 0x000000ffff027224 */ /* 0x002fe200078e000f */
[----:B------:R-:W-:Y:S01]  /*10be0*/  MOV R8, 0x10c10 ;  /* 0x00010c1000087802 */ /* 0x000fe20000000f00 */
[----:B------:R-:W-:-:S05]  /*10bf0*/  IMAD.MOV.U32 R53, RZ, RZ, R4 ;  /* 0x000000ffff357224 */ /* 0x000fca00078e0004 */
[----:B-1----:R-:W-:Y:S05]  /*10c00*/  CALL.REL.NOINC `($_ZN7cutlass13device_kernelIN5flash19enable_sm80_to_sm89INS1_16FlashAttnBwdSm80INS1_25CollectiveMainloopBwdSm80ILi2ELi2EN4cute5tupleIJNS5_1CILi128EEES8_NS7_ILi64EEEEEENS_10bfloat16_tEfNS_4arch4Sm80ELb0ELb0ELb1ELb0ELb0ELb0ELb0ELb0ELi2ELi4ELi4ELi4ELb0EEENS1_21CollectiveEpilogueBwdISA_SB_SD_Li256ELb0ELb0ELi2EEENS1_19SingleTileSchedulerILb0ELb0ELb0ELi128EEEEEEEEEvNT_6ParamsE$_ZN4cute3eso3ESOILb1ELb0EJNS_1CILi0EEEiEEC2ERKS3_RKi) ;  /* 0xffff6a7000007944 */ /* 0x002fea0003c3ffff */
[----:B------:R-:W2:Y:S01]  /*10c10*/  LDL R6, [R1+0x1388] ;  /* 0x0013880001067983 */ /* 0x000ea20000100800 */
[----:B-1----:R-:W-:Y:S01]  /*10c20*/  IMAD.MOV.U32 R2, RZ, RZ, R15 ;  /* 0x000000ffff027224 */ /* 0x002fe200078e000f */
[----:B------:R-:W-:Y:S02]  /*10c30*/  MOV R10, 0x10c80 ;  /* 0x00010c80000a7802 */ /* 0x000fe40000000f00 */
[----:B--2---:R-:W-:-:S04]  /*10c40*/  LEA.HI R11, R6, R6, RZ, 0x1 ;  /* 0x00000006060b7211 */ /* 0x004fc800078f08ff */
[----:B------:R-:W-:-:S05]  /*10c50*/  LOP3.LUT R3, R11, 0xfffffffe, RZ, 0xc0, !PT ;  /* 0xfffffffe0b037812 */ /* 0x000fca00078ec0ff */
[----:B------:R-:W-:Y:S02]  /*10c60*/  IMAD.IADD R3, R6, 0x1, -R3 ;  /* 0x0000000106037824 */ /* 0x000fe400078e0a03 */
[----:B------:R-:W-:Y:S05]  /*10c70*/  CALL.REL.NOINC `($_ZN7cutlass13device_kernelIN5flash19enable_sm80_to_sm89INS1_16FlashAttnBwdSm80INS1_25CollectiveMainloopBwdSm80ILi2ELi2EN4cute5tupleIJNS5_1CILi128EEES8_NS7_ILi64EEEEEENS_10bfloat16_tEfNS_4arch4Sm80ELb0ELb0ELb1ELb0ELb0ELb0ELb0ELb0ELi2ELi4ELi4ELi4ELb0EEENS1_21CollectiveEpilogueBwdISA_SB_SD_Li256ELb0ELb0ELi2EEENS1_19SingleTileSchedulerILb0ELb0ELb0ELi128EEEEEEEEEvNT_6ParamsE$_ZN4cute5tupleIJiEEC2ERKi) ;  /* 0xffffa05000007944 */ /* 0x000fea0003c3ffff */
[----:B------:R1:W5:Y:S01]  /*10c80*/  LDL R6, [R1+0x1388] ;  /* 0x0013880001067983 */ /* 0x0003620000100800 */
[----:B------:R-:W-:Y:S01]  /*10c90*/  IMAD.SHL.U32 R3, R11, 0x8, RZ ;  /* 0x000000080b037824 */ /* 0x000fe200078e00ff */
[----:B------:R-:W-:Y:S01]  /*10ca0*/  MOV R10, 0x10ce0 ;  /* 0x00010ce0000a7802 */ /* 0x000fe20000000f00 */
[----:B------:R-:W-:-:S03]  /*10cb0*/  IMAD.MOV.U32 R2, RZ, RZ, R15 ;  /* 0x000000ffff027224 */ /* 0x000fc600078e000f */
[----:B------:R-:W-:Y:S02]  /*10cc0*/  LOP3.LUT R3, R3, 0xfffffff0, RZ, 0xc0, !PT ;  /* 0xfffffff003037812 */ /* 0x000fe400078ec0ff */
        /* <DEDUP_REMOVED lines=18> */
[----:B-1---5:R-:W-:Y:S05]  /*10df0*/  CALL.REL.NOINC `($_ZN7cutlass13device_kernelIN5flash19enable_sm80_to_sm89INS1_16FlashAttnBwdSm80INS1_25CollectiveMainloopBwdSm80ILi2ELi2EN4cute5tupleIJNS5_1CILi128EEES8_NS7_ILi64EEEEEENS_10bfloat16_tEfNS_4arch4Sm80ELb0ELb0ELb1ELb0ELb0ELb0ELb0ELb0ELi2ELi4ELi4ELi4ELb0EEENS1_21CollectiveEpilogueBwdISA_SB_SD_Li256ELb0ELb0ELi2EEENS1_19SingleTileSchedulerILb0ELb0ELb0ELi128EEEEEEEEEvNT_6ParamsE$_ZN4cute5tupleIJNS_1CILi0EEEiEEC2ERKS2_RKi) ;  /* 0xffff9de000007944 */ /* 0x022fea0003c3ffff */
[----:B------:R-:W2:Y:S01]  /*10e00*/  LDL R3, [R1+0x1388] ;  /* 0x0013880001037983 */ /* 0x000ea20000100800 */
[----:B------:R-:W-:Y:S02]  /*10e10*/  MOV R10, 0x10e40 ;  /* 0x00010e40000a7802 */ /* 0x000fe40000000f00 */
[----:B--2---:R-:W-:Y:S02]  /*10e20*/  IADD3 R3, R12, R3, RZ ;  /* 0x000000030c037210 */ /* 0x004fe40007ffe0ff */
[----:B------:R-:W-:Y:S05]  /*10e30*/  CALL.REL.NOINC `($_ZN7cutlass13device_kernelIN5flash19enable_sm80_to_sm89INS1_16FlashAttnBwdSm80INS1_25CollectiveMainloopBwdSm80ILi2ELi2EN4cute5tupleIJNS5_1CILi128EEES8_NS7_ILi64EEEEEENS_10bfloat16_tEfNS_4arch4Sm80ELb0ELb0ELb1ELb0ELb0ELb0ELb0ELb0ELi2ELi4ELi4ELi4ELb0EEENS1_21CollectiveEpilogueBwdISA_SB_SD_Li256ELb0ELb0ELi2EEENS1_19SingleTileSchedulerILb0ELb0ELb0ELi128EEEEEEEEEvNT_6ParamsE$_ZZN4cuteplIJNS_1CILi0EEEiEJS2_iEEEDaRKNS_15ArithmeticTupleIJDpT_EEERKNS3_IJDpT0_EEEENKUlDpRKT_E_clIJS2_iEEEDaSH_) ;  /* 0xffffeff000007944 */ /* 0x000fea0003c3ffff */
[----:B------:R-:W-:Y:S02]  /*10e40*/  MOV R10, 0x10e60 ;  /* 0x00010e60000a7802 */ /* 0x000fe40000000f00 */
[----:B-1---5:R-:W-:Y:S05]  /*10e50*/  CALL.REL.NOINC `($_ZN7cutlass13device_kernelIN5flash19enable_sm80_to_sm89INS1_16FlashAttnBwdSm80INS1_25CollectiveMainloopBwdSm80ILi2ELi2EN4cute5tupleIJNS5_1CILi128EEES8_NS7_ILi64EEEEEENS_10bfloat16_tEfNS_4arch4Sm80ELb0ELb0ELb1ELb0ELb0ELb0ELb0ELb0ELi2ELi4ELi4ELi4ELb0EEENS1_21CollectiveEpilogueBwdISA_SB_SD_Li256ELb0ELb0ELi2EEENS1_19SingleTileSchedulerILb0ELb0ELb0ELi128EEEEEEEEEvNT_6ParamsE$_ZZN4cuteplIJNS_1CILi0EEEEJS2_iEEEDaRKNS_15ArithmeticTupleIJDpT_EEERKNS3_IJDpT0_EEEENKUlDpRKT_E_clIJS2_iEEEDaSH_) ;  /* 0xffffed9000007944 */ /* 0x022fea0003c3ffff */
[----:B------:R-:W-:Y:S02]  /*10e60*/  MOV R10, 0x10e80 ;  /* 0x00010e80000a7802 */ /* 0x000fe40000000f00 */
[----:B-1---5:R-:W-:Y:S05]  /*10e70*/  CALL.REL.NOINC `($_ZN7cutlass13device_kernelIN5flash19enable_sm80_to_sm89INS1_16FlashAttnBwdSm80INS1_25CollectiveMainloopBwdSm80ILi2ELi2EN4cute5tupleIJNS5_1CILi128EEES8_NS7_ILi64EEEEEENS_10bfloat16_tEfNS_4arch4Sm80ELb0ELb0ELb1ELb0ELb0ELb0ELb0ELb0ELi2ELi4ELi4ELi4ELb0EEENS1_21CollectiveEpilogueBwdISA_SB_SD_Li256ELb0ELb0ELi2EEENS1_19SingleTileSchedulerILb0ELb0ELb0ELi128EEEEEEEEEvNT_6ParamsE$_ZZN4cuteplIJNS_1CILi0EEES2_EJS2_iEEEDaRKNS_15ArithmeticTupleIJDpT_EEERKNS3_IJDpT0_EEEENKUlDpRKT_E_clIJS2_iEEEDaSH_) ;  /* 0xffffede000007944 */ /* 0x022fea0003c3ffff */
[----:B-----5:R-:W-:Y:S01]  /*10e80*/  ISETP.GE.AND P2, PT, R2, R5, PT ;  /* 0x000000050200720c */ /* 0x020fe20003f46270 */
[----:B------:R-:W-:-:S12]  /*10e90*/  BSSY B0, `(.L_x_942) ;  /* 0x0000056000007945 */ /* 0x000fd80003800000 */
[----:B------:R-:W-:Y:S05]  /*10ea0*/  @!P2 BRA `(.L_x_943) ;  /* 0x000005400000a947 */ /* 0x000fea0003800000 */
[----:B------:R-:W-:Y:S01]  /*10eb0*/  IMAD.MOV.U32 R3, RZ, RZ, R15 ;  /* 0x000000ffff037224 */ /* 0x000fe200078e000f */
[----:B------:R-:W-:Y:S01]  /*10ec0*/  MOV R10, RZ ;  /* 0x000000ff000a7202 */ /* 0x000fe20000000f00 */
[----:B------:R-:W-:Y:S01]  /*10ed0*/  IMAD.MOV.U32 R2, RZ, RZ, R13 ;  /* 0x000000ffff027224 */ /* 0x000fe200078e000d */
[----:B------:R-:W-:Y:S02]  /*10ee0*/  MOV R8, 0x10f00 ;  /* 0x00010f0000087802 */ /* 0x000fe40000000f00 */
[----:B-1----:R-:W-:Y:S05]  /*10ef0*/  CALL.REL.NOINC `($_ZN7cutlass13device_kernelIN5flash19enable_sm80_to_sm89INS1_16FlashAttnBwdSm80INS1_25CollectiveMainloopBwdSm80ILi2ELi2EN4cute5tupleIJNS5_1CILi128EEES8_NS7_ILi64EEEEEENS_10bfloat16_tEfNS_4arch4Sm80ELb0ELb0ELb1ELb0ELb0ELb0ELb0ELb0ELi2ELi4ELi4ELi4ELb0EEENS1_21CollectiveEpilogueBwdISA_SB_SD_Li256ELb0ELb0ELi2EEENS1_19SingleTileSchedulerILb0ELb0ELb0ELi128EEEEEEEEEvNT_6ParamsE$_ZN4cute3eso3ESOILb0ELb0EJiiEEC2ERKiS4_) ;  /* 0xffff58f000007944 */ /* 0x002fea0003c3ffff */
[----:B-1----:R-:W2:Y:S01]  /*10f00*/  LDL.64 R2, [R1+0x1388] ;  /* 0x0013880001027983 */ /* 0x002ea20000100a00 */
[----:B------:R-:W-:Y:S02]  /*10f10*/  MOV R10, 0x1 ;  /* 0x00000001000a7802 */ /* 0x000fe40000000f00 */
[----:B--2---:R-:W-:Y:S02]  /*10f20*/  LEA.HI R8, R2, R2, RZ, 0x1 ;  /* 0x0000000202087211 */ /* 0x004fe400078f08ff */
[----:B------:R-:W-:Y:S02]  /*10f30*/  LEA.HI R6, R3, R3, RZ, 0x1 ;  /* 0x0000000303067211 */ /* 0x000fe400078f08ff */
[C---:B------:R-:W-:Y:S01]  /*10f40*/  LOP3.LUT R9, R8.reuse, 0x7ffffffe, RZ, 0xc0, !PT ;  /* 0x7ffffffe08097812 */ /* 0x040fe200078ec0ff */
[----:B------:R-:W-:-:S04]  /*10f50*/  IMAD.SHL.U32 R8, R8, 0x2, RZ ;  /* 0x0000000208087824 */ /* 0x000fc800078e00ff */
[----:B------:R-:W-:Y:S01]  /*10f60*/  IMAD.IADD R9, R2, 0x1, -R9 ;  /* 0x0000000102097824 */ /* 0x000fe200078e0a09 */
[----:B------:R-:W-:Y:S02]  /*10f70*/  LOP3.LUT R8, R8, 0xfffffffc, RZ, 0xc0, !PT ;  /* 0xfffffffc08087812 */ /* 0x000fe400078ec0ff */
[C---:B------:R-:W-:Y:S01]  /*10f80*/  LOP3.LUT R2, R6.reuse, 0xfffffffe, RZ, 0xc0, !PT ;  /* 0xfffffffe06027812 */ /* 0x040fe200078ec0ff */
[----:B------:R-:W-:Y:S02]  /*10f90*/  IMAD.SHL.U32 R6, R6, 0x4, RZ ;  /* 0x0000000406067824 */ /* 0x000fe400078e00ff */
[----:B------:R-:W-:-:S03]  /*10fa0*/  IMAD R8, R9, 0x2, R8 ;  /* 0x0000000209087824 */ /* 0x000fc600078e0208 */
[----:B------:R-:W-:Y:S02]  /*10fb0*/  LOP3.LUT R6, R6, 0xfffffff8, RZ, 0xc0, !PT ;  /* 0xfffffff806067812 */ /* 0x000fe400078ec0ff */
[----:B------:R-:W-:Y:S01]  /*10fc0*/  IADD3 R3, R8, R3, -R2 ;  /* 0x0000000308037210 */ /* 0x000fe20007ffe802 */
[----:B------:R-:W-:Y:S01]  /*10fd0*/  IMAD.MOV.U32 R2, RZ, RZ, R13 ;  /* 0x000000ffff027224 */ /* 0x000fe200078e000d */
[----:B------:R-:W-:Y:S02]  /*10fe0*/  MOV R8, 0x11050 ;  /* 0x0001105000087802 */ /* 0x000fe40000000f00 */
[----:B------:R-:W-:Y:S01]  /*10ff0*/  IADD3 R3, R6, R3, RZ ;  /* 0x0000000306037210 */ /* 0x000fe20007ffe0ff */
[----:B------:R-:W-:-:S04]  /*11000*/  IMAD.MOV.U32 R6, RZ, RZ, -0x800000 ;  /* 0xff800000ff067424 */ /* 0x000fc800078e00ff */
[----:B------:R-:W-:-:S04]  /*11010*/  IMAD.WIDE R58, R3, 0x4, R56 ;  /* 0x00000004033a7825 */ /* 0x000fc800078e0238 */
[----:B------:R-:W-:Y:S01]  /*11020*/  IMAD.MOV.U32 R3, RZ, RZ, R15 ;  /* 0x000000ffff037224 */ /* 0x000fe200078e000f */
[----:B------:R1:W-:Y:S04]  /*11030*/  ST.E [R58.64], R6 ;  /* 0x000000063a007985 */ /* 0x0003e8000c101904 */
        /* <DEDUP_REMOVED lines=43> */
[----:B-1----:R-:W2:Y:S02]  /*112f0*/  LDL.64 R2, [R1+0x1388] ;  /* 0x0013880001027983 */ /* 0x002ea40000100a00 */
        /* <DEDUP_REMOVED lines=11> */
[----:B------:R-:W-:-:S04]  /*113b0*/  IMAD.MOV.U32 R2, RZ, RZ, -0x800000 ;  /* 0xff800000ff027424 */ /* 0x000fc800078e00ff */
[----:B------:R-:W-:-:S04]  /*113c0*/  IMAD.IADD R3, R6, 0x1, R3 ;  /* 0x0000000106037824 */ /* 0x000fc800078e0203 */
[----:B------:R-:W-:-:S05]  /*113d0*/  IMAD.WIDE R8, R3, 0x4, R56 ;  /* 0x0000000403087825 */ /* 0x000fca00078e0238 */
[----:B------:R1:W-:Y:S02]  /*113e0*/  ST.E [R8.64], R2 ;  /* 0x0000000208007985 */ /* 0x0003e4000c101904 */
.L_x_943:
[----:B------:R-:W-:Y:S05]  /*113f0*/  BSYNC B0 ;  /* 0x0000000000007941 */ /* 0x000fea0003800000 */
.L_x_942:
[----:B------:R2:W-:Y:S01]  /*11400*/  STL [R1+0x13ac], R4 ;  /* 0x0013ac0401007387 */ /* 0x0005e20000100800 */
[----:B------:R-:W-:Y:S05]  /*11410*/  @!P1 BRA `(.L_x_944) ;  /* 0xfffff78000009947 */ /* 0x000fea000383ffff */
[----:B------:R-:W-:-:S04]  /*11420*/  MOV R53, 0x0 ;  /* 0x0000000000357802 */ /* 0x000fc80000000f00 */
[----:B------:R-:W-:Y:S05]  /*11430*/  RET.REL.NODEC R52 `(_ZN7cutlass13device_kernelIN5flash19enable_sm80_to_sm89INS1_16FlashAttnBwdSm80INS1_25CollectiveMainloopBwdSm80ILi2ELi2EN4cute5tupleIJNS5_1CILi128EEES8_NS7_ILi64EEEEEENS_10bfloat16_tEfNS_4arch4Sm80ELb0ELb0ELb1ELb0ELb0ELb0ELb0ELb0ELi2ELi4ELi4ELi4ELb0EEENS1_21CollectiveEpilogueBwdISA_SB_SD_Li256ELb0ELb0ELi2EEENS1_19SingleTileSchedulerILb0ELb0ELb0ELi128EEEEEEEEEvNT_6ParamsE) ;  /* 0xfffeebc034007950 */ /* 0x000fea0003c3ffff */
        .type           $_ZN7cutlass13device_kernelIN5flash19enable_sm80_to_sm89INS1_16FlashAttnBwdSm80INS1_25CollectiveMainloopBwdSm80ILi2ELi2EN4cute5tupleIJNS5_1CILi128EEES8_NS7_ILi64EEEEEENS_10bfloat16_tEfNS_4arch4Sm80ELb0ELb0ELb1ELb0ELb0ELb0ELb0ELb0ELi2ELi4ELi4ELi4ELb0EEENS1_21CollectiveEpilogueBwdISA_SB_SD_Li256ELb0ELb0ELi2EEENS1_19SingleTileSchedulerILb0ELb0ELb0ELi128EEEEEEEEEvNT_6ParamsE$_ZZN5flash25CollectiveMainloopBwdSm80ILi2ELi2EN4cute5tupleIJNS1_1CILi128EEES4_NS3_ILi64EEEEEEN7cutlass10bfloat16_tEfNS7_4arch4Sm80ELb0ELb0ELb1ELb0ELb0ELb0ELb0ELb0ELi2ELi4ELi4ELi4ELb0EE3mmaINS_16FlashAttnBwdSm80ISB_NS_21CollectiveEpilogueBwdIS6_S8_SA_Li256ELb0ELb0ELi2EEENS_19SingleTileSchedulerILb0ELb0ELb0ELi128EEEE13SharedStorageENS1_6TensorINS1_11ArrayEngineIfLm32EEENS1_6LayoutINS2_IJNS2_IJNS3_ILi2EEESO_EEESO_NS3_ILi4EEEEEENS2_IJNS2_IJNS3_ILi1EEESO_EEESQ_NS3_ILi8EEEEEEEEEEEEbRKNSB_6ParamsERT0_S12_iNS2_IJiiiEEERT_ENKUliT_E_clIZSC_ISJ_SX_EbS10_S12_S12_iS13_S15_EUlRS16_iE_EEDaiS16_,@function
        .size           $_ZN7cutlass13device_kernelIN5flash19enable_sm80_to_sm89INS1_16FlashAttnBwdSm80INS1_25CollectiveMainloopBwdSm80ILi2ELi2EN4cute5tupleIJNS5_1CILi128EEES8_NS7_ILi64EEEEEENS_10bfloat16_tEfNS_4arch4Sm80ELb0ELb0ELb1ELb0ELb0ELb0ELb0ELb0ELi2ELi4ELi4ELi4ELb0EEENS1_21CollectiveEpilogueBwdISA_SB_SD_Li256ELb0ELb0ELi2EEENS1_19SingleTileSchedulerILb0ELb0ELb0ELi128EEEEEEEEEvNT_6ParamsE$_ZZN5flash25CollectiveMainloopBwdSm80ILi2ELi2EN4cute5tupleIJNS1_1CILi128EEES4_NS3_ILi64EEEEEEN7cutlass10bfloat16_tEfNS7_4arch4Sm80ELb0ELb0ELb1ELb0ELb0ELb0ELb0ELb0ELi2ELi4ELi4ELi4ELb0EE3mmaINS_16FlashAttnBwdSm80ISB_NS_21CollectiveEpilogueBwdIS6_S8_SA_Li256ELb0ELb0ELi2EEENS_19SingleTileSchedulerILb0ELb0ELb0ELi128EEEE13SharedStorageENS1_6TensorINS1_11ArrayEngineIfLm32EEENS1_6LayoutINS2_IJNS2_IJNS3_ILi2EEESO_EEESO_NS3_ILi4EEEEEENS2_IJNS2_IJNS3_ILi1EEESO_EEESQ_NS3_ILi8EEEEEEEEEEEEbRKNSB_6ParamsERT0_S12_iNS2_IJiiiEEERT_ENKUliT_E_clIZSC_ISJ_SX_EbS10_S12_S12_iS13_S15_EUlRS16_iE_EEDaiS16_,($_ZN7cutlass13device_kernelIN5flash19enable_sm80_to_sm89INS1_16FlashAttnBwdSm80INS1_25CollectiveMainloopBwdSm80ILi2ELi2EN4cute5tupleIJNS5_1CILi128EEES8_NS7_ILi64EEEEEENS_10bfloat16_tEfNS_4arch4Sm80ELb0ELb0ELb1ELb0ELb0ELb0ELb0ELb0ELi2ELi4ELi4ELi4ELb0EEENS1_21CollectiveEpilogueBwdISA_SB_SD_Li256ELb0ELb0ELi2EEENS1_19SingleTileSchedulerILb0ELb0ELb0ELi128EEEEEEEEEvNT_6ParamsE$_ZZN5flash25CollectiveMainloopBwdSm80ILi2ELi2EN4cute5tupleIJNS1_1CILi128EEES4_NS3_ILi64EEEEEEN7cutlass10bfloat16_tEfNS7_4arch4Sm80ELb0ELb0ELb1ELb0ELb0ELb0ELb0ELb0ELi2ELi4ELi4ELi4ELb0EE3mmaINS_16FlashAttnBwdSm80ISB_NS_21CollectiveEpilogueBwdIS6_S8_SA_Li256ELb0ELb0ELi2EEENS_19SingleTileSchedulerILb0ELb0ELb0ELi128EEEE13SharedStorageENS1_6TensorINS1_11ArrayEngineIfLm32EEENS1_6LayoutINS2_IJNS2_IJNS3_ILi2EEESO_EEESO_NS3_ILi4EEEEEENS2_IJNS2_IJNS3_ILi1EEESO_EEESQ_NS3_ILi8EEEEEEEEEEEEbRKNSB_6ParamsERT0_S12_iNS2_IJiiiEEERT_ENKUliiE0_clEii - $_ZN7cutlass13device_kernelIN5flash19enable_sm80_to_sm89INS1_16FlashAttnBwdSm80INS1_25CollectiveMainloopBwdSm80ILi2ELi2EN4cute5tupleIJNS5_1CILi128EEES8_NS7_ILi64EEEEEENS_10bfloat16_tEfNS_4arch4Sm80ELb0ELb0ELb1ELb0ELb0ELb0ELb0ELb0ELi2ELi4ELi4ELi4ELb0EEENS1_21CollectiveEpilogueBwdISA_SB_SD_Li256ELb0ELb0ELi2EEENS1_19SingleTileSchedulerILb0ELb0ELb0ELi128EEEEEEEEEvNT_6ParamsE$_ZZN5flash25CollectiveMainloopBwdSm80ILi2ELi2EN4cute5tupleIJNS1_1CILi128EEES4_NS3_ILi64EEEEEEN7cutlass10bfloat16_tEfNS7_4arch4Sm80ELb0ELb0ELb1ELb0ELb0ELb0ELb0ELb0ELi2ELi4ELi4ELi4ELb0EE3mmaINS_16FlashAttnBwdSm80ISB_NS_21CollectiveEpilogueBwdIS6_S8_SA_Li256ELb0ELb0ELi2EEENS_19SingleTileSchedulerILb0ELb0ELb0ELi128EEEE13SharedStorageENS1_6TensorINS1_11ArrayEngineIfLm32EEENS1_6LayoutINS2_IJNS2_IJNS3_ILi2EEESO_EEESO_NS3_ILi4EEEEEENS2_IJNS2_IJNS3_ILi1EEESO_EEESQ_NS3_ILi8EEEEEEEEEEEEbRKNSB_6ParamsERT0_S12_iNS2_IJiiiEEERT_ENKUliT_E_clIZSC_ISJ_SX_EbS10_S12_S12_iS13_S15_EUlRS16_iE_EEDaiS16_)
$_ZN7cutlass13device_kernelIN5flash19enable_sm80_to_sm89INS1_16FlashAttnBwdSm80INS1_25CollectiveMainloopBwdSm80ILi2ELi2EN4cute5tupleIJNS5_1CILi128EEES8_NS7_ILi64EEEEEENS_10bfloat16_tEfNS_4arch4Sm80ELb0ELb0ELb1ELb0ELb0ELb0ELb0ELb0ELi2ELi4ELi4ELi4ELb0EEENS1_21CollectiveEpilogueBwdISA_SB_SD_Li256ELb0ELb0ELi2EEENS1_19SingleTileSchedulerILb0ELb0ELb0ELi128EEEEEEEEEvNT_6ParamsE$_ZZN5flash25CollectiveMainloopBwdSm80ILi2ELi2EN4cute5tupleIJNS1_1CILi128EEES4_NS3_ILi64EEEEEEN7cutlass10bfloat16_tEfNS7_4arch4Sm80ELb0ELb0ELb1ELb0ELb0ELb0ELb0ELb0ELi2ELi4ELi4ELi4ELb0EE3mmaINS_16FlashAttnBwdSm80ISB_NS_21CollectiveEpilogueBwdIS6_S8_SA_Li256ELb0ELb0ELi2EEENS_19SingleTileSchedulerILb0ELb0ELb0ELi128EEEE13SharedStorageENS1_6TensorINS1_11ArrayEngineIfLm32EEENS1_6LayoutINS2_IJNS2_IJNS3_ILi2EEESO_EEESO_NS3_ILi4EEEEEENS2_IJNS2_IJNS3_ILi1EEESO_EEESQ_NS3_ILi8EEEEEEEEEEEEbRKNSB_6ParamsERT0_S12_iNS2_IJiiiEEERT_ENKUliT_E_clIZSC_ISJ_SX_EbS10_S12_S12_iS13_S15_EUlRS16_iE_EEDaiS16_:
[----:B------:R1:W-:Y:S01]  /*11440*/  STL [R1+0xfd0], R2 ;  /* 0x000fd00201007387 */ /* 0x0003e20000100800 */
[----:B------:R-:W-:Y:S01]  /*11450*/  IADD3 R51, R1, 0x750, RZ ;  /* 0x0000075001337810 */ /* 0x000fe20007ffe0ff */
[----:B------:R-:W-:-:S04]  /*11460*/  DEPBAR.LE SB0, 0x1 ;  /* 0x000080400000791a */ /* 0x000fc80000000000 */
[----:B------:R1:W-:Y:S01]  /*11470*/  STL.128 [R1+0xfe0], RZ ;  /* 0x000fe0ff01007387 */ /* 0x0003e20000100c00 */
[C---:B------:R-:W-:Y:S01]  /*11480*/  IADD3 R50, P1, R51.reuse, c[0x0][0x20], RZ ;  /* 0x0000080033327a10 */ /* 0x040fe20007f3e0ff */
[----:B------:R-:W-:Y:S01]  /*11490*/  WARPSYNC 0xffffffff ;  /* 0xffffffff00007948 */ /* 0x000fe20003800000 */
[----:B------:R-:W-:Y:S01]  /*114a0*/  IADD3 R51, R51, 0x990, RZ ;  /* 0x0000099033337810 */ /* 0x000fe20007ffe0ff */
[----:B------:R1:W-:Y:S01]  /*114b0*/  STL.128 [R1+0xff0], RZ ;  /* 0x000ff0ff01007387 */ /* 0x0003e20000100c00 */
[C---:B------:R-:W-:Y:S01]  /*114c0*/  IADD3 R64, P6, R50.reuse, 0x890, RZ ;  /* 0x0000089032407810 */ /* 0x040fe20007fde0ff */
[----:B------:R-:W-:Y:S01]  /*114d0*/  IMAD.X R45, RZ, RZ, c[0x0][0x24], P1 ;  /* 0x00000900ff2d7624 */ /* 0x000fe200008e06ff */
[C---:B------:R-:W-:Y:S01]  /*114e0*/  IADD3 R14, P5, R50.reuse, 0x2c, RZ ;  /* 0x0000002c320e7810 */ /* 0x040fe20007fbe0ff */
[----:B------:R1:W-:Y:S01]  /*114f0*/  STL.128 [R1+0x1000], RZ ;  /* 0x001000ff01007387 */ /* 0x0003e20000100c00 */
[C---:B------:R-:W-:Y:S01]  /*11500*/  IADD3 R52, P4, R50.reuse, 0xa90, RZ ;  /* 0x00000a9032347810 */ /* 0x040fe20007f9e0ff */
[--C-:B------:R-:W-:Y:S01]  /*11510*/  IMAD.X R55, RZ, RZ, R45.reuse, P6 ;  /* 0x000000ffff377224 */ /* 0x100fe200030e062d */
[C---:B------:R-:W-:Y:S01]  /*11520*/  IADD3 R16, P2, R50.reuse, 0xab0, RZ ;  /* 0x00000ab032107810 */ /* 0x040fe20007f5e0ff */
[----:B------:R1:W-:Y:S01]  /*11530*/  STL.128 [R1+0x1010], RZ ;  /* 0x001010ff01007387 */ /* 0x0003e20000100c00 */
[C---:B------:R-:W-:Y:S01]  /*11540*/  IADD3 R12, P1, R50.reuse, 0xb30, RZ ;  /* 0x00000b30320c7810 */ /* 0x040fe20007f3e0ff */
[--C-:B------:R-:W-:Y:S01]  /*11550*/  IMAD.X R7, RZ, RZ, R45.reuse, P5 ;  /* 0x000000ffff077224 */ /* 0x100fe200028e062d */
[C---:B------:R-:W-:Y:S01]  /*11560*/  IADD3 R24, R50.reuse, 0x20, RZ ;  /* 0x0000002032187810 */ /* 0x040fe20007ffe0ff */
[----:B------:R1:W-:Y:S01]  /*11570*/  STL.128 [R1+0x1020], RZ ;  /* 0x001020ff01007387 */ /* 0x0003e20000100c00 */
[C---:B------:R-:W-:Y:S01]  /*11580*/  IADD3 R25, R50.reuse, 0x8, RZ ;  /* 0x0000000832197810 */ /* 0x040fe20007ffe0ff */
        /* <DEDUP_REMOVED lines=8> */
[----:B------:R-:W-:Y:S01]  /*11610*/  IMAD.X R13, RZ, RZ, R45, P1 ;  /* 0x000000ffff0d7224 */ /* 0x000fe200008e062d */
[----:B------:R-:W-:Y:S01]  /*11620*/  IADD3 R59, R50, 0xa9c, RZ ;  /* 0x00000a9c323b7810 */ /* 0x000fe20007ffe0ff */
[----:B------:R1:W-:Y:S01]  /*11630*/  STL.128 [R1+0x1050], RZ ;  /* 0x001050ff01007387 */ /* 0x0003e20000100c00 */
[----:B------:R-:W-:-:S03]  /*11640*/  IMAD.MOV.U32 R65, RZ, RZ, R55 ;  /* 0x000000ffff417224 */ /* 0x000fc600078e0037 */
[----:B------:R1:W-:Y:S04]  /*11650*/  STL.128 [R1+0x1060], RZ ;  /* 0x001060ff01007387 */ /* 0x0003e80000100c00 */
[----:B------:R1:W-:Y:S04]  /*11660*/  STL.128 [R1+0x1070], RZ ;  /* 0x001070ff01007387 */ /* 0x0003e80000100c00 */
[----:B------:R1:W-:Y:S04]  /*11670*/  STL.128 [R1+0x1080], RZ ;  /* 0x001080ff01007387 */ /* 0x0003e80000100c00 */
[----:B------:R1:W-:Y:S04]  /*11680*/  STL.128 [R1+0x1090], RZ ;  /* 0x001090ff01007387 */ /* 0x0003e80000100c00 */
[----:B------:R1:W-:Y:S04]  /*11690*/  STL.128 [R1+0x10a0], RZ ;  /* 0x0010a0ff01007387 */ /* 0x0003e80000100c00 */
[----:B------:R1:W-:Y:S04]  /*116a0*/  STL.128 [R1+0x10b0], RZ ;  /* 0x0010b0ff01007387 */ /* 0x0003e80000100c00 */
[----:B------:R1:W-:Y:S04]  /*116b0*/  STL.128 [R1+0x10c0], RZ ;  /* 0x0010c0ff01007387 */ /* 0x0003e80000100c00 */
[----:B------:R1:W-:Y:S02]  /*116c0*/  STL.128 [R1+0x10d0], RZ ;  /* 0x0010d0ff01007387 */ /* 0x0003e40000100c00 */
[----:B------:R-:W-:Y:S01]  /*116d0*/  IADD3 R26, R0, -c[0x0][0x20], RZ ;  /* 0x80000800001a7a10 */ /* 0x000fe20007ffe0ff */
[----:B------:R-:W-:Y:S06]  /*116e0*/  BAR.SYNC.DEFER_BLOCKING 0x0 ;  /* 0x0000000000007b1d */ /* 0x000fec0000010000 */
[----:B-1----:R-:W2:Y:S01]  /*116f0*/  LDL.64 R2, [R26+0x10] ;  /* 0x000010001a027983 */ /* 0x002ea20000100a00 */
[----:B------:R-:W-:-:S03]  /*11700*/  ULDC.64 UR4, c[0x0][0x118] ;  /* 0x0000460000047ab9 */ /* 0x000fc60000000a00 */
[----:B------:R1:W5:Y:S04]  /*11710*/  LDL.64 R60, [R26+0x8] ;  /* 0x000008001a3c7983 */ /* 0x0003680000100a00 */
[----:B--2---:R-:W5:Y:S01]  /*11720*/  LD.E.64 R2, [R2.64] ;  /* 0x0000000402027980 */ /* 0x004f62000c101b00 */
[----:B------:R-:W-:Y:S01]  /*11730*/  IMAD.MOV.U32 R9, RZ, RZ, R25 ;  /* 0x000000ffff097224 */ /* 0x000fe200078e0019 */
[----:B------:R-:W-:Y:S02]  /*11740*/  MOV R8, 0x11760 ;  /* 0x0001176000087802 */ /* 0x000fe40000000f00 */
[----:B-1---5:R-:W-:Y:S05]  /*11750*/  CALL.REL.NOINC `($_ZN7cutlass13device_kernelIN5flash19enable_sm80_to_sm89INS1_16FlashAttnBwdSm80INS1_25CollectiveMainloopBwdSm80ILi2ELi2EN4cute5tupleIJNS5_1CILi128EEES8_NS7_ILi64EEEEEENS_10bfloat16_tEfNS_4arch4Sm80ELb0ELb0ELb1ELb0ELb0ELb0ELb0ELb0ELi2ELi4ELi4ELi4ELb0EEENS1_21CollectiveEpilogueBwdISA_SB_SD_Li256ELb0ELb0ELi2EEENS1_19SingleTileSchedulerILb0ELb0ELb0ELi128EEEEEEEEEvNT_6ParamsE$_ZN4cute8smem_ptrIPN7cutlass10bfloat16_tEECI1NS_12iter_adaptorIS3_S4_EEES3_) ;  /* 0xffff976000007944 */ /* 0x022fea0003c3ffff */
[----:B-1----:R1:W5:Y:S01]  /*11760*/  LDL.64 R2, [R1+0x758] ;  /* 0x0007580001027983 */ /* 0x0023620000100a00 */
[----:B------:R-:W-:-:S03]  /*11770*/  MOV R6, 0x11790 ;  /* 0x0001179000067802 */ /* 0x000fc60000000f00 */
[----:B-1---5:R-:W-:Y:S05]  /*11780*/  CALL.REL.NOINC `($_ZN7cutlass13device_kernelIN5flash19enable_sm80_to_sm89INS1_16FlashAttnBwdSm80INS1_25CollectiveMainloopBwdSm80ILi2ELi2EN4cute5tupleIJNS5_1CILi128EEES8_NS7_ILi64EEEEEENS_10bfloat16_tEfNS_4arch4Sm80ELb0ELb0ELb1ELb0ELb0ELb0ELb0ELb0ELi2ELi4ELi4ELi4ELb0EEENS1_21CollectiveEpilogueBwdISA_SB_SD_Li256ELb0ELb0ELi2EEENS1_19SingleTileSchedulerILb0ELb0ELb0ELi128EEEEEEEEEvNT_6ParamsE$_ZN4cute3eso3ESOILb1ELb0EJNS_14ComposedLayoutINS_7SwizzleILi3ELi3ELi3EEENS_1CILj0EEENS_6LayoutINS_5tupleIJNS8_IJNS5_ILi8EEENS5_ILi16EEEEEENS8_IJNS5_ILi64EEENS5_ILi1EEEEEEEEENS8_IJNS8_IJSC_NS5_ILi512EEEEEENS8_IJSD_NS5_ILi0EEEEEEEEEEEEENS_10ViewEngineINS_8smem_ptrIPN7cutlass10bfloat16_tEEEEEEEC2ERKSM_RKST_) ;  /* 0xffff5d1000007944 */ /* 0x022fea0003c3ffff */
[----:B-1----:R1:W5:Y:S01]  /*11790*/  LDL.64 R2, [R1+0x758] ;  /* 0x0007580001027983 */ /* 0x0023620000100a00 */
[----:B------:R-:W-:-:S03]  /*117a0*/  MOV R6, 0x117c0 ;  /* 0x000117c000067802 */ /* 0x000fc60000000f00 */
[----:B-1---5:R-:W-:Y:S05]  /*117b0*/  CALL.REL.NOINC `($_ZN7cutlass13device_kernelIN5flash19enable_sm80_to_sm89INS1_16FlashAttnBwdSm80INS1_25CollectiveMainloopBwdSm80ILi2ELi2EN4cute5tupleIJNS5_1CILi128EEES8_NS7_ILi64EEEEEENS_10bfloat16_tEfNS_4arch4Sm80ELb0ELb0ELb1ELb0ELb0ELb0ELb0ELb0ELi2ELi4ELi4ELi4ELb0EEENS1_21CollectiveEpilogueBwdISA_SB_SD_Li256ELb0ELb0ELi2EEENS1_19SingleTileSchedulerILb0ELb0ELb0ELi128EEEEEEEEEvNT_6ParamsE$_ZN4cute3eso3ESOILb1ELb0EJNS_14ComposedLayoutINS_7SwizzleILi3ELi3ELi3EEENS_1CILj0EEENS_6LayoutINS_5tupleIJNS8_IJNS8_IJNS5_ILi4EEENS5_ILi8EEEEEENS8_IJS9_NS5_ILi1EEEEEEEEENS8_IJNS8_IJNS5_ILi2EEESF_SF_EEENS8_IJSF_S9_EEEEEEEEENS8_IJNS8_IJNS8_IJSF_NS5_ILi64EEEEEENS8_IJNS5_ILi1024EEENS5_ILi0EEEEEEEEENS8_IJNS8_IJSC_NS5_ILi512EEESA_EEENS8_IJNS5_ILi4096EEENS5_ILi16EEEEEEEEEEEEEEEENS_10ViewEngineINS_8smem_ptrIPN7cutlass10bfloat16_tEEEEEEEC2ERKSY_RKS15_) ;  /* 0xffff5d8000007944 */ /* 0x022fea0003c3ffff */
[----:B------:R-:W-:Y:S01]  /*117c0*/  ULDC.64 UR4, c[0x0][0x118] ;  /* 0x0000460000047ab9 */ /* 0x000fe20000000a00 */
[----:B------:R2:W5:Y:S04]  /*117d0*/  LDL.64 R62, [R1+0x758] ;  /* 0x00075800013e7983 */ /* 0x0005680000100a00 */
[----:B-1----:R2:W5:Y:S01]  /*117e0*/  LD.E R3, [R60.64+0x8] ;  /* 0x000008043c037980 */ /* 0x002562000c101900 */
[----:B------:R-:W-:-:S02]  /*117f0*/  MOV R2, R25 ;  /* 0x0000001900027202 */ /* 0x000fc40000000f00 */
[----:B------:R-:W-:Y:S02]  /*11800*/  MOV R6, 0x11820 ;  /* 0x0001182000067802 */ /* 0x000fe40000000f00 */
[----:B--2--5:R-:W-:Y:S05]  /*11810*/  CALL.REL.NOINC `($_ZN7cutlass13device_kernelIN5flash19enable_sm80_to_sm89INS1_16FlashAttnBwdSm80INS1_25CollectiveMainloopBwdSm80ILi2ELi2EN4cute5tupleIJNS5_1CILi128EEES8_NS7_ILi64EEEEEENS_10bfloat16_tEfNS_4arch4Sm80ELb0ELb0ELb1ELb0ELb0ELb0ELb0ELb0ELi2ELi4ELi4ELi4ELb0EEENS1_21CollectiveEpilogueBwdISA_SB_SD_Li256ELb0ELb0ELi2EEENS1_19SingleTileSchedulerILb0ELb0ELb0ELi128EEEEEEEEEvNT_6ParamsE$_ZN4cute3eso3ESOILb0ELb1EJiNS_1CILi0EEEEEC2ERKiRKS3_) ;  /* 0xffff57b000007944 */ /* 0x024fea0003c3ffff */
[----:B------:R-:W2:Y:S01]  /*11820*/  LDL R8, [R1+0x758] ;  /* 0x0007580001087983 */ /* 0x000ea20000100800 */
[----:B------:R-:W-:Y:S01]  /*11830*/  ULDC.64 UR4, c[0x0][0x118] ;  /* 0x0000460000047ab9 */ /* 0x000fe20000000a00 */
[----:B------:R-:W-:Y:S01]  /*11840*/  IMAD.MOV.U32 R69, RZ, RZ, R25 ;  /* 0x000000ffff457224 */ /* 0x000fe200078e0019 */
[----:B-1----:R-:W-:Y:S01]  /*11850*/  MOV R2, R56 ;  /* 0x0000003800027202 */ /* 0x002fe20000000f00 */
[----:B--2---:R1:W-:Y:S04]  /*11860*/  STL [R1+0x11e8], R8 ;  /* 0x0011e80801007387 */ /* 0x0043e80000100800 */
[----:B------:R1:W5:Y:S01]  /*11870*/  LD.E R6, [R60.64+0x4] ;  /* 0x000004043c067980 */ /* 0x000362000c101900 */
[----:B------:R-:W-:-:S03]  /*11880*/  MOV R4, 0x118a0 ;  /* 0x000118a000047802 */ /* 0x000fc60000000f00 */
[----:B-1---5:R-:W-:Y:S05]  /*11890*/  CALL.REL.NOINC `($_ZN7cutlass13device_kernelIN5flash19enable_sm80_to_sm89INS1_16FlashAttnBwdSm80INS1_25CollectiveMainloopBwdSm80ILi2ELi2EN4cute5tupleIJNS5_1CILi128EEES8_NS7_ILi64EEEEEENS_10bfloat16_tEfNS_4arch4Sm80ELb0ELb0ELb1ELb0ELb0ELb0ELb0ELb0ELi2ELi4ELi4ELi4ELb0EEENS1_21CollectiveEpilogueBwdISA_SB_SD_Li256ELb0ELb0ELi2EEENS1_19SingleTileSchedulerILb0ELb0ELb0ELi128EEEEEEEEEvNT_6ParamsE$_ZN4cute3eso3ESOILb0ELb0EJiNS_5tupleIJiNS_1CILi0EEEEEEEEC2ERKiRKS5_) ;  /* 0xffff4e4000007944 */ /* 0x022fea0003c3ffff */
[----:B-1----:R1:W5:Y:S01]  /*118a0*/  LDL.64 R2, [R1+0x758] ;  /* 0x0007580001027983 */ /* 0x0023620000100a00 */
[----:B------:R-:W-:-:S02]  /*118b0*/  MOV R69, R25 ;  /* 0x0000001900457202 */ /* 0x000fc40000000f00 */
[----:B------:R-:W-:Y:S02]  /*118c0*/  MOV R6, 0x118e0 ;  /* 0x000118e000067802 */ /* 0x000fe40000000f00 */
[----:B-1---5:R-:W-:Y:S05]  /*118d0*/  CALL.REL.NOINC `($_ZN7cutlass13device_kernelIN5flash19enable_sm80_to_sm89INS1_16FlashAttnBwdSm80INS1_25CollectiveMainloopBwdSm80ILi2ELi2EN4cute5tupleIJNS5_1CILi128EEES8_NS7_ILi64EEEEEENS_10bfloat16_tEfNS_4arch4Sm80ELb0ELb0ELb1ELb0ELb0ELb0ELb0ELb0ELi2ELi4ELi4ELi4ELb0EEENS1_21CollectiveEpilogueBwdISA_SB_SD_Li256ELb0ELb0ELi2EEENS1_19SingleTileSchedulerILb0ELb0ELb0ELi128EEEEEEEEEvNT_6ParamsE$_ZN4cute3eso3ESOILb0ELb1EJNS_5tupleIJiNS2_IJiNS_1CILi0EEEEEEEEENS2_IJNS_10UnderscoreENS2_IJS7_S7_EEEEEEEEC2ERKS6_RKS9_) ;  /* 0xffff548000007944 */ /* 0x022fea0003c3ffff */
[----:B------:R-:W2:Y:S01]  /*118e0*/  LDL.64 R8, [R1+0x758] ;  /* 0x0007580001087983 */ /* 0x000ea20000100a00 */
[----:B-1----:R-:W-:Y:S02]  /*118f0*/  MOV R2, R59 ;  /* 0x0000003b00027202 */ /* 0x002fe40000000f00 */
[----:B------:R-:W-:Y:S01]  /*11900*/  MOV R4, 0x11940 ;  /* 0x0001194000047802 */ /* 0x000fe20000000f00 */
[----:B--2---:R1:W-:Y:S04]  /*11910*/  STL [R1+0x11ec], R8 ;  /* 0x0011ec0801007387 */ /* 0x0043e80000100800 */
[----:B------:R1:W-:Y:S02]  /*11920*/  STL [R1+0x11f0], R9 ;  /* 0x0011f00901007387 */ /* 0x0003e40000100800 */
[----:B-1----:R-:W-:Y:S05]  /*11930*/  CALL.REL.NOINC `($_ZN7cutlass13device_kernelIN5flash19enable_sm80_to_sm89INS1_16FlashAttnBwdSm80INS1_25CollectiveMainloopBwdSm80ILi2ELi2EN4cute5tupleIJNS5_1CILi128EEES8_NS7_ILi64EEEEEENS_10bfloat16_tEfNS_4arch4Sm80ELb0ELb0ELb1ELb0ELb0ELb0ELb0ELb0ELi2ELi4ELi4ELi4ELb0EEENS1_21CollectiveEpilogueBwdISA_SB_SD_Li256ELb0ELb0ELi2EEENS1_19SingleTileSchedulerILb0ELb0ELb0ELi128EEEEEEEEEvNT_6ParamsE$_ZZN4cute4diceINS_5tupleIJNS1_IJiNS1_IJiNS_1CILi0EEEEEEEEENS1_IJNS_10UnderscoreENS1_IJS6_S6_EEEEEEEEES9_EEDaRKT_RKT0_ENKUlRKT_RKT0_E_clIS5_S5_EEDaSI_SL_) ;  /* 0xffffaa2000007944 */ /* 0x002fea0003c3ffff */
[----:B------:R2:W-:Y:S01]  /*11940*/  STL.64 [R1+0x758], R2 ;  /* 0x0007580201007387 */ /* 0x0005e20000100a00 */
[----:B------:R-:W-:Y:S02]  /*11950*/  MOV R69, R25 ;  /* 0x0000001900457202 */ /* 0x000fe40000000f00 */
[----:B------:R-:W-:-:S02]  /*11960*/  MOV R8, 0x11980 ;  /* 0x0001198000087802 */ /* 0x000fc40000000f00 */
[----:B-12---:R-:W-:Y:S05]  /*11970*/  CALL.REL.NOINC `($_ZN7cutlass13device_kernelIN5flash19enable_sm80_to_sm89INS1_16FlashAttnBwdSm80INS1_25CollectiveMainloopBwdSm80ILi2ELi2EN4cute5tupleIJNS5_1CILi128EEES8_NS7_ILi64EEEEEENS_10bfloat16_tEfNS_4arch4Sm80ELb0ELb0ELb1ELb0ELb0ELb0ELb0ELb0ELi2ELi4ELi4ELi4ELb0EEENS1_21CollectiveEpilogueBwdISA_SB_SD_Li256ELb0ELb0ELi2EEENS1_19SingleTileSchedulerILb0ELb0ELb0ELi128EEEEEEEEEvNT_6ParamsE$_ZZN4cute12filter_tupleINS_5tupleIJNS1_IJiNS1_IJiNS_1CILi0EEEEEEEEENS1_IJNS_10UnderscoreENS1_IJS6_S6_EEEEEEEEES9_ZNS_4diceIS9_S9_EEDaRKT_RKT0_EUlRKT_RKT0_E_EEDaSD_SG_OT1_ENKUlDpSJ_E_clIJNS1_IJiiS3_EEENS1_IJEEEEEEDaSQ_) ;  /* 0xffff97b000007944 */ /* 0x006fea0003c3ffff */
[----:B------:R-:W-:Y:S02]  /*11980*/  MOV R92, 0x119a0 ;  /* 0x000119a0005c7802 */ /* 0x000fe40000000f00 */
[----:B-12--5:R-:W-:Y:S05]  /*11990*/  CALL.REL.NOINC `($_ZN7cutlass13device_kernelIN5flash19enable_sm80_to_sm89INS1_16FlashAttnBwdSm80INS1_25CollectiveMainloopBwdSm80ILi2ELi2EN4cute5tupleIJNS5_1CILi128EEES8_NS7_ILi64EEEEEENS_10bfloat16_tEfNS_4arch4Sm80ELb0ELb0ELb1ELb0ELb0ELb0ELb0ELb0ELi2ELi4ELi4ELi4ELb0EEENS1_21CollectiveEpilogueBwdISA_SB_SD_Li256ELb0ELb0ELi2EEENS1_19SingleTileSchedulerILb0ELb0ELb0ELi128EEEEEEEEEvNT_6ParamsE$_ZZN4cute7idx2crdINS_5tupleIJiiNS_1CILi0EEEEEENS1_IJNS1_IJNS2_ILi4EEENS2_ILi8EEEEEES5_NS2_ILi1EEEEEEEEDaRKT_RKT0_ENKUlRKT_RKT0_E_clIiS7_EEDaSI_SL_) ;  /* 0xffffd9d000007944 */ /* 0x026fea0003c3ffff */
[----:B------:R-:W-:Y:S02]  /*119a0*/  MOV R2, 0x119c0 ;  /* 0x000119c000027802 */ /* 0x000fe40000000f00 */
[----:B-1----:R-:W-:Y:S05]  /*119b0*/  CALL.REL.NOINC `($_ZN7cutlass13device_kernelIN5flash19enable_sm80_to_sm89INS1_16FlashAttnBwdSm80INS1_25CollectiveMainloopBwdSm80ILi2ELi2EN4cute5tupleIJNS5_1CILi128EEES8_NS7_ILi64EEEEEENS_10bfloat16_tEfNS_4arch4Sm80ELb0ELb0ELb1ELb0ELb0ELb0ELb0ELb0ELi2ELi4ELi4ELi4ELb0EEENS1_21CollectiveEpilogueBwdISA_SB_SD_Li256ELb0ELb0ELi2EEENS1_19SingleTileSchedulerILb0ELb0ELb0ELi128EEEEEEEEEvNT_6ParamsE$_ZZN4cute7idx2crdINS_5tupleIJiiNS_1CILi0EEEEEENS1_IJNS1_IJNS2_ILi4EEENS2_ILi8EEEEEES5_NS2_ILi1EEEEEEEEDaRKT_RKT0_ENKUlRKT_RKT0_E_clIiS5_EEDaSI_SL_) ;  /* 0xffffd98000007944 */ /* 0x002fea0003c3ffff */
[----:B------:R1:W-:Y:S01]  /*119c0*/  STL [R1+0x758], R6 ;  /* 0x0007580601007387 */ /* 0x0003e20000100800 */
[----:B------:R-:W-:-:S02]  /*119d0*/  MOV R2, R25 ;  /* 0x0000001900027202 */ /* 0x000fc40000000f00 */
[----:B------:R-:W-:Y:S02]  /*119e0*/  MOV R92, 0x11a00 ;  /* 0x00011a00005c7802 */ /* 0x000fe40000000f00 */
[----:B-1----:R-:W-:Y:S05]  /*119f0*/  CALL.REL.NOINC `($_ZN7cutlass13device_kernelIN5flash19enable_sm80_to_sm89INS1_16FlashAttnBwdSm80INS1_25CollectiveMainloopBwdSm80ILi2ELi2EN4cute5tupleIJNS5_1CILi128EEES8_NS7_ILi64EEEEEENS_10bfloat16_tEfNS_4arch4Sm80ELb0ELb0ELb1ELb0ELb0ELb0ELb0ELb0ELi2ELi4ELi4ELi4ELb0EEENS1_21CollectiveEpilogueBwdISA_SB_SD_Li256ELb0ELb0ELi2EEENS1_19SingleTileSchedulerILb0ELb0ELb0ELi128EEEEEEEEEvNT_6ParamsE$_ZZN4cute9transformINS_5tupleIJiiNS_1CILi0EEEEEENS1_IJNS1_IJNS2_ILi4EEENS2_ILi8EEEEEES5_NS2_ILi1EEEEEEZNS_7idx2crdIS4_S9_EEDaRKT_RKT0_EUlRKT_RKT0_E_EEDaSD_SG_OT1_ENKUlDpSJ_E_clIJNS1_IJiiEEEiS3_EEEDaSQ_) ;  /* 0xffffe0e000007944 */ /* 0x002fea0003c3ffff */
[----:B------:R-:W-:Y:S02]  /*11a00*/  MOV R6, 0x11a20 ;  /* 0x00011a2000067802 */ /* 0x000fe40000000f00 */
[----:B--2--5:R-:W-:Y:S05]  /*11a10*/  CALL.REL.NOINC `($_ZN7cutlass13device_kernelIN5flash19enable_sm80_to_sm89INS1_16FlashAttnBwdSm80INS1_25CollectiveMainloopBwdSm80ILi2ELi2EN4cute5tupleIJNS5_1CILi128EEES8_NS7_ILi64EEEEEENS_10bfloat16_tEfNS_4arch4Sm80ELb0ELb0ELb1ELb0ELb0ELb0ELb0ELb0ELi2ELi4ELi4ELi4ELb0EEENS1_21CollectiveEpilogueBwdISA_SB_SD_Li256ELb0ELb0ELi2EEENS1_19SingleTileSchedulerILb0ELb0ELb0ELi128EEEEEEEEEvNT_6ParamsE$_ZZN4cute13to_mixed_bitsINS_5tupleIJNS1_IJNS_1CILi4EEENS2_ILi8EEEEEES3_NS2_ILi1EEEEEENS1_IJNS1_IJNS2_ILi0EEENS2_ILi64EEEEEES8_S8_EEENS1_IJNS1_IJiiEEEiS8_EEEEEDaRKT_RKT0_RKT1_ENKUlRKT_RKT0_RKT1_E_clIS5_SA_SC_EEDaSP_SS_SV_) ;  /* 0xffffa29000007944 */ /* 0x024fea0003c3ffff */
[----:B------:R-:W-:Y:S02]  /*11a20*/  MOV R2, 0x11a40 ;  /* 0x00011a4000027802 */ /* 0x000fe40000000f00 */
[----:B------:R-:W-:Y:S05]  /*11a30*/  CALL.REL.NOINC `($_ZN7cutlass13device_kernelIN5flash19enable_sm80_to_sm89INS1_16FlashAttnBwdSm80INS1_25CollectiveMainloopBwdSm80ILi2ELi2EN4cute5tupleIJNS5_1CILi128EEES8_NS7_ILi64EEEEEENS_10bfloat16_tEfNS_4arch4Sm80ELb0ELb0ELb1ELb0ELb0ELb0ELb0ELb0ELi2ELi4ELi4ELi4ELb0EEENS1_21CollectiveEpilogueBwdISA_SB_SD_Li256ELb0ELb0ELi2EEENS1_19SingleTileSchedulerILb0ELb0ELb0ELi128EEEEEEEEEvNT_6ParamsE$_ZZN4cute13to_mixed_bitsINS_5tupleIJNS1_IJNS_1CILi4EEENS2_ILi8EEEEEES3_NS2_ILi1EEEEEENS1_IJNS1_IJNS2_ILi0EEENS2_ILi64EEEEEES8_S8_EEENS1_IJNS1_IJiiEEEiS8_EEEEEDaRKT_RKT0_RKT1_ENKUlDpRKT_E_clIJNS_9MixedBitsILj0ELj448EEENS2_ILj0EEESV_EEEDaSQ_) ;  /* 0xffffa24000007944 */ /* 0x000fea0003c3ffff */
[----:B------:R-:W-:Y:S01]  /*11a40*/  IMAD.MOV.U32 R3, RZ, RZ, 0x10 ;  /* 0x00000010ff037424 */ /* 0x000fe200078e00ff */
[C---:B------:R-:W-:Y:S01]  /*11a50*/  LOP3.LUT P2, RZ, R75.reuse, 0x80, RZ, 0xc0, !PT ;  /* 0x000000804bff7812 */ /* 0x040fe2000784c0ff */
[----:B------:R-:W-:Y:S01]  /*11a60*/  IMAD.MOV.U32 R2, RZ, RZ, 0x20 ;  /* 0x00000020ff027424 */ /* 0x000fe200078e00ff */
[----:B------:R-:W-:Y:S01]  /*11a70*/  LOP3.LUT P1, RZ, R75, 0x100, RZ, 0xc0, !PT ;  /* 0x000001004bff7812 */ /* 0x000fe2000782c0ff */
[----:B------:R-:W-:Y:S01]  /*11a80*/  IMAD.MOV.U32 R6, RZ, RZ, 0x8 ;  /* 0x00000008ff067424 */ /* 0x000fe200078e00ff */
[----:B------:R-:W-:Y:S01]  /*11a90*/  SEL R8, R3, 0xfffffff0, !P2 ;  /* 0xfffffff003087807 */ /* 0x000fe20005000000 */
[----:B------:R-:W-:Y:S01]  /*11aa0*/  IMAD.MOV.U32 R69, RZ, RZ, R25 ;  /* 0x000000ffff457224 */ /* 0x000fe200078e0019 */
[----:B------:R-:W-:Y:S01]  /*11ab0*/  SEL R10, R2, 0xffffffe0, !P1 ;  /* 0xffffffe0020a7807 */ /* 0x000fe20004800000 */
[----:B------:R-:W-:Y:S01]  /*11ac0*/  IMAD.MOV.U32 R2, RZ, RZ, R52 ;  /* 0x000000ffff027224 */ /* 0x000fe200078e0034 */
[----:B------:R-:W-:Y:S01]  /*11ad0*/  SHF.R.S32.HI R9, RZ, 0x1f, R4 ;  /* 0x0000001fff097819 */ /* 0x000fe20000011404 */
[----:B------:R1:W-:Y:S01]  /*11ae0*/  STL [R1+0x11e0], R8 ;  /* 0x0011e00801007387 */ /* 0x0003e20000100800 */
[----:B------:R-:W-:-:S02]  /*11af0*/  LOP3.LUT P1, RZ, R75, 0x40, RZ, 0xc0, !PT ;  /* 0x000000404bff7812 */ /* 0x000fc4000782c0ff */
[----:B------:R-:W-:Y:S01]  /*11b00*/  LEA.HI R9, R9, R4, RZ, 0x2 ;  /* 0x0000000409097211 */ /* 0x000fe200078f10ff */
[----:B------:R1:W-:Y:S01]  /*11b10*/  STL [R1+0x77c], R10 ;  /* 0x00077c0a01007387 */ /* 0x0003e20000100800 */
[----:B------:R-:W-:Y:S02]  /*11b20*/  LOP3.LUT R66, R75, 0x1c0, RZ, 0xc0, !PT ;  /* 0x000001c04b427812 */ /* 0x000fe400078ec0ff */
[----:B------:R-:W-:Y:S02]  /*11b30*/  LOP3.LUT R9, R9, 0x7ffffffc, RZ, 0xc0, !PT ;  /* 0x7ffffffc09097812 */ /* 0x000fe400078ec0ff */
[----:B------:R-:W-:-:S03]  /*11b40*/  SEL R6, R6, 0xfffffff8, !P1 ;  /* 0xfffffff806067807 */ /* 0x000fc60004800000 */
[----:B------:R-:W-:-:S04]  /*11b50*/  IMAD.IADD R4, R4, 0x1, -R9 ;  /* 0x0000000104047824 */ /* 0x000fc800078e0a09 */
[----:B------:R-:W-:Y:S01]  /*11b60*/  IMAD R11, R5, 0x200, R4 ;  /* 0x00000200050b7824 */ /* 0x000fe200078e0204 */
[----:B------:R-:W-:Y:S01]  /*11b70*/  MOV R4, 0x11ba0 ;  /* 0x00011ba000047802 */ /* 0x000fe20000000f00 */
[----:B------:R-:W-:Y:S02]  /*11b80*/  IMAD.MOV.U32 R5, RZ, RZ, R14 ;  /* 0x000000ffff057224 */ /* 0x000fe400078e000e */
[----:B-1----:R-:W-:Y:S05]  /*11b90*/  CALL.REL.NOINC `($_ZN7cutlass13device_kernelIN5flash19enable_sm80_to_sm89INS1_16FlashAttnBwdSm80INS1_25CollectiveMainloopBwdSm80ILi2ELi2EN4cute5tupleIJNS5_1CILi128EEES8_NS7_ILi64EEEEEENS_10bfloat16_tEfNS_4arch4Sm80ELb0ELb0ELb1ELb0ELb0ELb0ELb0ELb0ELi2ELi4ELi4ELi4ELb0EEENS1_21CollectiveEpilogueBwdISA_SB_SD_Li256ELb0ELb0ELi2EEENS1_19SingleTileSchedulerILb0ELb0ELb0ELi128EEEEEEEEEvNT_6ParamsE$_ZN4cute3eso3ESOILb0ELb0EJiiiEEC2ERKiS4_S4_) ;  /* 0xffff4f2000007944 */ /* 0x002fea0003c3ffff */
[----:B------:R2:W5:Y:S04]  /*11ba0*/  LDL R5, [R1+0x760] ;  /* 0x0007600001057983 */ /* 0x0005680000100800 */
[----:B-1----:R2:W5:Y:S01]  /*11bb0*/  LDL.64 R2, [R1+0x758] ;  /* 0x0007580001027983 */ /* 0x0025620000100a00 */
[----:B------:R-:W-:Y:S02]  /*11bc0*/  MOV R69, R25 ;  /* 0x0000001900457202 */ /* 0x000fe40000000f00 */
[----:B------:R-:W-:Y:S02]  /*11bd0*/  MOV R6, 0x11bf0 ;  /* 0x00011bf000067802 */ /* 0x000fe40000000f00 */
[----:B--2--5:R-:W-:Y:S05]  /*11be0*/  CALL.REL.NOINC `($_ZN7cutlass13device_kernelIN5flash19enable_sm80_to_sm89INS1_16FlashAttnBwdSm80INS1_25CollectiveMainloopBwdSm80ILi2ELi2EN4cute5tupleIJNS5_1CILi128EEES8_NS7_ILi64EEEEEENS_10bfloat16_tEfNS_4arch4Sm80ELb0ELb0ELb1ELb0ELb0ELb0ELb0ELb0ELi2ELi4ELi4ELi4ELb0EEENS1_21CollectiveEpilogueBwdISA_SB_SD_Li256ELb0ELb0ELi2EEENS1_19SingleTileSchedulerILb0ELb0ELb0ELi128EEEEEEEEEvNT_6ParamsE$_ZN4cute3eso3ESOILb1ELb0EJNS_1CILi1EEENS_5tupleIJiiiEEENS2_ILi64EEENS4_IJNS2_ILi72EEENS2_ILi144EEENS2_ILi288EEEEEENS2_ILi512EEEEEC2ERKS3_RKS5_RKS6_RKSA_RKSB_) ;  /* 0xffff5db000007944 */ /* 0x024fea0003c3ffff */
[----:B-1----:R1:W5:Y:S04]  /*11bf0*/  LDL R5, [R1+0x760] ;  /* 0x0007600001057983 */ /* 0x0023680000100800 */
[----:B------:R1:W5:Y:S01]  /*11c00*/  LDL.64 R2, [R1+0x758] ;  /* 0x0007580001027983 */ /* 0x0003620000100a00 */
[----:B------:R-:W-:-:S02]  /*11c10*/  MOV R69, R25 ;  /* 0x0000001900457202 */ /* 0x000fc40000000f00 */
[----:B------:R-:W-:Y:S02]  /*11c20*/  MOV R6, 0x11c40 ;  /* 0x00011c4000067802 */ /* 0x000fe40000000f00 */
[----:B-1---5:R-:W-:Y:S05]  /*11c30*/  CALL.REL.NOINC `($_ZN7cutlass13device_kernelIN5flash19enable_sm80_to_sm89INS1_16FlashAttnBwdSm80INS1_25CollectiveMainloopBwdSm80ILi2ELi2EN4cute5tupleIJNS5_1CILi128EEES8_NS7_ILi64EEEEEENS_10bfloat16_tEfNS_4arch4Sm80ELb0ELb0ELb1ELb0ELb0ELb0ELb0ELb0ELi2ELi4ELi4ELi4ELb0EEENS1_21CollectiveEpilogueBwdISA_SB_SD_Li256ELb0ELb0ELi2EEENS1_19SingleTileSchedulerILb0ELb0ELb0ELi128EEEEEEEEEvNT_6ParamsE$_ZN4cute5tupleIJNS0_IJNS_1CILi8EEENS0_IJNS1_ILi2EEES3_S3_EEENS1_ILi1EEES4_S5_EEENS0_IJS5_NS0_IJiiiEEENS1_ILi64EEENS0_IJNS1_ILi72EEENS1_ILi144EEENS1_ILi288EEEEEENS1_ILi512EEEEEEEEC2ERKS6_RKSE_) ;  /* 0xffff8f0000007944 */ /* 0x022fea0003c3ffff */
[----:B------:R1:W5:Y:S04]  /*11c40*/  LDL R5, [R1+0x760] ;  /* 0x0007600001057983 */ /* 0x0003680000100800 */
[----:B------:R1:W5:Y:S01]  /*11c50*/  LDL.64 R2, [R1+0x758] ;  /* 0x0007580001027983 */ /* 0x0003620000100a00 */
[----:B------:R-:W-:-:S03]  /*11c60*/  MOV R4, 0x11c80 ;  /* 0x00011c8000047802 */ /* 0x000fc60000000f00 */
[----:B-1---5:R-:W-:Y:S05]  /*11c70*/  CALL.REL.NOINC `($_ZN7cutlass13device_kernelIN5flash19enable_sm80_to_sm89INS1_16FlashAttnBwdSm80INS1_25CollectiveMainloopBwdSm80ILi2ELi2EN4cute5tupleIJNS5_1CILi128EEES8_NS7_ILi64EEEEEENS_10bfloat16_tEfNS_4arch4Sm80ELb0ELb0ELb1ELb0ELb0ELb0ELb0ELb0ELi2ELi4ELi4ELi4ELb0EEENS1_21CollectiveEpilogueBwdISA_SB_SD_Li256ELb0ELb0ELi2EEENS1_19SingleTileSchedulerILb0ELb0ELb0ELi128EEEEEEEEEvNT_6ParamsE$_ZZN4cute7flattenINS_5tupleIJNS_1CILi1EEENS1_IJiiiEEENS2_ILi64EEENS1_IJNS2_ILi72EEENS2_ILi144EEENS2_ILi288EEEEEENS2_ILi512EEEEEEEEDaRKT_ENKUlRKT_E_clIS4_EEDaSH_) ;  /* 0xffffd23000007944 */ /* 0x022fea0003c3ffff */
[----:B------:R1:W-:Y:S01]  /*11c80*/  STL.64 [R1+0x758], R2 ;  /* 0x0007580201007387 */ /* 0x0003e20000100a00 */
[----:B------:R-:W-:Y:S02]  /*11c90*/  MOV R69, R25 ;  /* 0x0000001900457202 */ /* 0x000fe40000000f00 */
[----:B------:R-:W-:Y:S01]  /*11ca0*/  MOV R4, 0x11cd0 ;  /* 0x00011cd000047802 */ /* 0x000fe20000000f00 */
[----:B------:R1:W-:Y:S04]  /*11cb0*/  STL [R1+0x760], R5 ;  /* 0x0007600501007387 */ /* 0x0003e80000100800 */
[----:B-1----:R-:W-:Y:S05]  /*11cc0*/  CALL.REL.NOINC `($_ZN7cutlass13device_kernelIN5flash19enable_sm80_to_sm89INS1_16FlashAttnBwdSm80INS1_25CollectiveMainloopBwdSm80ILi2ELi2EN4cute5tupleIJNS5_1CILi128EEES8_NS7_ILi64EEEEEENS_10bfloat16_tEfNS_4arch4Sm80ELb0ELb0ELb1ELb0ELb0ELb0ELb0ELb0ELi2ELi4ELi4ELi4ELb0EEENS1_21CollectiveEpilogueBwdISA_SB_SD_Li256ELb0ELb0ELi2EEENS1_19SingleTileSchedulerILb0ELb0ELb0ELi128EEEEEEEEEvNT_6ParamsE$_ZZN4cute12filter_tupleINS_5tupleIJNS_1CILi1EEENS1_IJiiiEEENS2_ILi64EEENS1_IJNS2_ILi72EEENS2_ILi144EEENS2_ILi288EEEEEENS2_ILi512EEEEEEZNS_7flattenISB_EEDaRKT_EUlRKT_E_EEDaSF_OT0_ENKUlDpSI_E_clIJNS1_IJS3_EEES4_NS1_IJS5_EEES9_NS1_IJSA_EEEEEEDaSM_) ;  /* 0xffff9af000007944 */ /* 0x002fea0003c3ffff */
[----:B------:R-:W-:Y:S02]  /*11cd0*/  MOV R69, R25 ;  /* 0x0000001900457202 */ /* 0x000fe40000000f00 */
[----:B------:R-:W-:-:S02]  /*11ce0*/  MOV R6, 0x11d00 ;  /* 0x00011d0000067802 */ /* 0x000fc40000000f00 */
[----:B--2--5:R-:W-:Y:S05]  /*11cf0*/  CALL.REL.NOINC `($_ZN7cutlass13device_kernelIN5flash19enable_sm80_to_sm89INS1_16FlashAttnBwdSm80INS1_25CollectiveMainloopBwdSm80ILi2ELi2EN4cute5tupleIJNS5_1CILi128EEES8_NS7_ILi64EEEEEENS_10bfloat16_tEfNS_4arch4Sm80ELb0ELb0ELb1ELb0ELb0ELb0ELb0ELb0ELi2ELi4ELi4ELi4ELb0EEENS1_21CollectiveEpilogueBwdISA_SB_SD_Li256ELb0ELb0ELi2EEENS1_19SingleTileSchedulerILb0ELb0ELb0ELi128EEEEEEEEEvNT_6ParamsE$_ZN4cute3eso3ESOILb0ELb1EJiNS_1CILi72EEENS2_ILi512EEEEEC2ERKiRKS3_RKS4_) ;  /* 0xffff544000007944 */ /* 0x024fea0003c3ffff */
[----:B-1----:R-:W2:Y:S01]  /*11d00*/  LDL R4, [R1+0x758] ;  /* 0x0007580001047983 */ /* 0x002ea20000100800 */
[----:B------:R-:W-:Y:S01]  /*11d10*/  IMAD.MOV.U32 R5, RZ, RZ, R3 ;  /* 0x000000ffff057224 */ /* 0x000fe200078e0003 */
[----:B------:R-:W-:Y:S01]  /*11d20*/  MOV R69, R25 ;  /* 0x0000001900457202 */ /* 0x000fe20000000f00 */
[----:B------:R-:W-:Y:S01]  /*11d30*/  IMAD.MOV.U32 R85, RZ, RZ, R58 ;  /* 0x000000ffff557224 */ /* 0x000fe200078e003a */
[----:B------:R-:W-:Y:S01]  /*11d40*/  MOV R6, 0x11d70 ;  /* 0x00011d7000067802 */ /* 0x000fe20000000f00 */
[----:B--2---:R1:W-:Y:S04]  /*11d50*/  STL [R1+0x790], R4 ;  /* 0x0007900401007387 */ /* 0x0043e80000100800 */
[----:B-1----:R-:W-:Y:S05]  /*11d60*/  CALL.REL.NOINC `($_ZN7cutlass13device_kernelIN5flash19enable_sm80_to_sm89INS1_16FlashAttnBwdSm80INS1_25CollectiveMainloopBwdSm80ILi2ELi2EN4cute5tupleIJNS5_1CILi128EEES8_NS7_ILi64EEEEEENS_10bfloat16_tEfNS_4arch4Sm80ELb0ELb0ELb1ELb0ELb0ELb0ELb0ELb0ELi2ELi4ELi4ELi4ELb0EEENS1_21CollectiveEpilogueBwdISA_SB_SD_Li256ELb0ELb0ELi2EEENS1_19SingleTileSchedulerILb0ELb0ELb0ELi128EEEEEEEEEvNT_6ParamsE$_ZN4cute3eso3ESOILb0ELb0EJiiNS_1CILi72EEENS2_ILi512EEEEEC2ERKiS7_RKS3_RKS4_) ;  /* 0xffff4c6000007944 */ /* 0x002fea0003c3ffff */
[----:B-1----:R-:W2:Y:S01]  /*11d70*/  LDL.64 R4, [R1+0x758] ;  /* 0x0007580001047983 */ /* 0x002ea20000100a00 */
[----:B------:R-:W-:Y:S01]  /*11d80*/  IADD3 R54, R50, 0x3c, RZ ;  /* 0x0000003c32367810 */ /* 0x000fe20007ffe0ff */
[----:B------:R-:W-:Y:S01]  /*11d90*/  IMAD.MOV.U32 R8, RZ, RZ, R2 ;  /* 0x000000ffff087224 */ /* 0x000fe200078e0002 */
[----:B------:R-:W-:Y:S01]  /*11da0*/  MOV R10, R57 ;  /* 0x00000039000a7202 */ /* 0x000fe20000000f00 */
[----:B------:R-:W-:Y:S01]  /*11db0*/  IMAD.MOV.U32 R2, RZ, RZ, R24 ;  /* 0x000000ffff027224 */ /* 0x000fe200078e0018 */
[----:B------:R-:W-:Y:S01]  /*11dc0*/  MOV R6, 0x11e00 ;  /* 0x00011e0000067802 */ /* 0x000fe20000000f00 */
[----:B------:R-:W-:Y:S01]  /*11dd0*/  IMAD.MOV.U32 R9, RZ, RZ, R54 ;  /* 0x000000ffff097224 */ /* 0x000fe200078e0036 */
[----:B--2---:R1:W-:Y:S04]  /*11de0*/  STL.64 [R1+0x788], R4 ;  /* 0x0007880401007387 */ /* 0x0043e80000100a00 */
[----:B-1----:R-:W-:Y:S05]  /*11df0*/  CALL.REL.NOINC `($_ZN7cutlass13device_kernelIN5flash19enable_sm80_to_sm89INS1_16FlashAttnBwdSm80INS1_25CollectiveMainloopBwdSm80ILi2ELi2EN4cute5tupleIJNS5_1CILi128EEES8_NS7_ILi64EEEEEENS_10bfloat16_tEfNS_4arch4Sm80ELb0ELb0ELb1ELb0ELb0ELb0ELb0ELb0ELi2ELi4ELi4ELi4ELb0EEENS1_21CollectiveEpilogueBwdISA_SB_SD_Li256ELb0ELb0ELi2EEENS1_19SingleTileSchedulerILb0ELb0ELb0ELi128EEEEEEEEEvNT_6ParamsE$_ZN4cute3eso3ESOILb0ELb0EJiiiNS_1CILi72EEENS2_ILi512EEEEEC2ERKiS7_S7_RKS3_RKS4_) ;  /* 0xffff4eb000007944 */ /* 0x002fea0003c3ffff */
[----:B------:R-:W2:Y:S04]  /*11e00*/  LDL R6, [R1+0x778] ;  /* 0x0007780001067983 */ /* 0x000ea80000100800 */
[----:B-1----:R-:W3:Y:S01]  /*11e10*/  LDL.64 R2, [R1+0x770] ;  /* 0x0007700001027983 */ /* 0x002ee20000100a00 */
[C---:B------:R-:W-:Y:S01]  /*11e20*/  IADD3 R60, R50.reuse, 0xc, RZ ;  /* 0x0000000c323c7810 */ /* 0x040fe20007ffe0ff */
[----:B------:R-:W-:Y:S01]  /*11e30*/  IMAD.MOV.U32 R5, RZ, RZ, R24 ;  /* 0x000000ffff057224 */ /* 0x000fe200078e0018 */
[----:B------:R-:W-:-:S02]  /*11e40*/  IADD3 R61, R50, 0x10, RZ ;  /* 0x00000010323d7810 */ /* 0x000fc40007ffe0ff */
[----:B------:R-:W-:Y:S01]  /*11e50*/  MOV R4, 0x11eb0 ;  /* 0x00011eb000047802 */ /* 0x000fe20000000f00 */
[----:B------:R-:W-:Y:S02]  /*11e60*/  IMAD.MOV.U32 R87, RZ, RZ, R60 ;  /* 0x000000ffff577224 */ /* 0x000fe400078e003c */
[----:B------:R-:W-:Y:S01]  /*11e70*/  IMAD.MOV.U32 R92, RZ, RZ, R61 ;  /* 0x000000ffff5c7224 */ /* 0x000fe200078e003d */
[----:B--2---:R1:W-:Y:S04]  /*11e80*/  STL [R1+0x760], R6 ;  /* 0x0007600601007387 */ /* 0x0043e80000100800 */
[----:B---3--:R1:W-:Y:S02]  /*11e90*/  STL.64 [R1+0x758], R2 ;  /* 0x0007580201007387 */ /* 0x0083e40000100a00 */
[----:B-1----:R-:W-:Y:S05]  /*11ea0*/  CALL.REL.NOINC `($_ZN7cutlass13device_kernelIN5flash19enable_sm80_to_sm89INS1_16FlashAttnBwdSm80INS1_25CollectiveMainloopBwdSm80ILi2ELi2EN4cute5tupleIJNS5_1CILi128EEES8_NS7_ILi64EEEEEENS_10bfloat16_tEfNS_4arch4Sm80ELb0ELb0ELb1ELb0ELb0ELb0ELb0ELb0ELi2ELi4ELi4ELi4ELb0EEENS1_21CollectiveEpilogueBwdISA_SB_SD_Li256ELb0ELb0ELi2EEENS1_19SingleTileSchedulerILb0ELb0ELb0ELi128EEEEEEEEEvNT_6ParamsE$_ZN4cute3eso3ESOILb1ELb0EJNS_1CILi1EEEiiiNS2_ILi72EEENS2_ILi512EEEEEC2ERKS3_RKiSA_SA_RKS4_RKS5_) ;  /* 0xffff5d0000007944 */ /* 0x002fea0003c3ffff */
[----:B-1----:R1:W5:Y:S04]  /*11eb0*/  LDL R5, [R1+0x778] ;  /* 0x0007780001057983 */ /* 0x0023680000100800 */
[----:B------:R1:W5:Y:S01]  /*11ec0*/  LDL.64 R2, [R1+0x770] ;  /* 0x0007700001027983 */ /* 0x0003620000100a00 */
[----:B------:R-:W-:-:S02]  /*11ed0*/  MOV R4, R24 ;  /* 0x0000001800047202 */ /* 0x000fc40000000f00 */
[----:B------:R-:W-:Y:S02]  /*11ee0*/  MOV R6, 0x11f00 ;  /* 0x00011f0000067802 */ /* 0x000fe40000000f00 */
[----:B-1---5:R-:W-:Y:S05]  /*11ef0*/  CALL.REL.NOINC `($_ZN7cutlass13device_kernelIN5flash19enable_sm80_to_sm89INS1_16FlashAttnBwdSm80INS1_25CollectiveMainloopBwdSm80ILi2ELi2EN4cute5tupleIJNS5_1CILi128EEES8_NS7_ILi64EEEEEENS_10bfloat16_tEfNS_4arch4Sm80ELb0ELb0ELb1ELb0ELb0ELb0ELb0ELb0ELi2ELi4ELi4ELi4ELb0EEENS1_21CollectiveEpilogueBwdISA_SB_SD_Li256ELb0ELb0ELi2EEENS1_19SingleTileSchedulerILb0ELb0ELb0ELi128EEEEEEEEEvNT_6ParamsE$_ZN4cute5tupleIJNS0_IJNS_1CILi8EEENS1_ILi2EEES3_S3_S2_S3_EEENS0_IJNS1_ILi1EEEiiiNS1_ILi72EEENS1_ILi512EEEEEEEEC2ERKS4_RKS8_) ;  /* 0xffff8c9000007944 */ /* 0x022fea0003c3ffff */
[----:B------:R-:W2:Y:S04]  /*11f00*/  LDL.64 R4, [R1+0x770] ;  /* 0x0007700001047983 */ /* 0x000ea80000100a00 */
[----:B------:R-:W3:Y:S01]  /*11f10*/  LDL R3, [R1+0x778] ;  /* 0x0007780001037983 */ /* 0x000ee20000100800 */
[----:B------:R-:W-:Y:S01]  /*11f20*/  MOV R84, R52 ;  /* 0x0000003400547202 */ /* 0x000fe20000000f00 */
[----:B------:R-:W-:Y:S01]  /*11f30*/  IMAD.MOV.U32 R9, RZ, RZ, R15 ;  /* 0x000000ffff097224 */ /* 0x000fe200078e000f */
[----:B------:R-:W-:Y:S01]  /*11f40*/  MOV R68, R14 ;  /* 0x0000000e00447202 */ /* 0x000fe20000000f00 */
[----:B------:R1:W-:Y:S01]  /*11f50*/  STL.U8 [R1+0x11e0], RZ ;  /* 0x0011e0ff01007387 */ /* 0x0003e20000100000 */
[----:B------:R-:W-:Y:S01]  /*11f60*/  MOV R72, 0x11fc0 ;  /* 0x00011fc000487802 */ /* 0x000fe20000000f00 */
[----:B--2---:R-:W-:-:S02]  /*11f70*/  IMAD.MOV.U32 R2, RZ, RZ, R5 ;  /* 0x000000ffff027224 */ /* 0x004fc400078e0005 */
[----:B------:R1:W-:Y:S01]  /*11f80*/  STL [R1+0x77c], R4 ;  /* 0x00077c0401007387 */ /* 0x0003e20000100800 */
[----:B------:R-:W-:-:S03]  /*11f90*/  IMAD.MOV.U32 R5, RZ, RZ, R7 ;  /* 0x000000ffff057224 */ /* 0x000fc600078e0007 */
[----:B---3--:R1:W-:Y:S04]  /*11fa0*/  STL.64 [R1+0x780], R2 ;  /* 0x0007800201007387 */ /* 0x0083e80000100a00 */
[----:B-1----:R-:W-:Y:S05]  /*11fb0*/  CALL.REL.NOINC `($_ZN7cutlass13device_kernelIN5flash19enable_sm80_to_sm89INS1_16FlashAttnBwdSm80INS1_25CollectiveMainloopBwdSm80ILi2ELi2EN4cute5tupleIJNS5_1CILi128EEES8_NS7_ILi64EEEEEENS_10bfloat16_tEfNS_4arch4Sm80ELb0ELb0ELb1ELb0ELb0ELb0ELb0ELb0ELi2ELi4ELi4ELi4ELb0EEENS1_21CollectiveEpilogueBwdISA_SB_SD_Li256ELb0ELb0ELi2EEENS1_19SingleTileSchedulerILb0ELb0ELb0ELi128EEEEEEEEEvNT_6ParamsE$_ZZN4cute6detail16composition_implINS_5tupleIJNS_1CILi8EEENS3_ILi2EEES5_S5_S4_S5_EEENS2_IJNS3_ILi1EEEiiiNS3_ILi72EEENS3_ILi512EEEEEENS2_IJNS2_IJS5_S5_S5_EEES5_NS3_ILi4EEEEEENS2_IJNS2_IJS7_S9_S4_EEENS3_ILi4096EEENS3_ILi16EEEEEEEEDaRKT_RKT0_RKT1_RKT2_ENKUlRKT_RKT0_E_clISB_SE_EEDaSW_SZ_) ;  /* 0xffffb8d000007944 */ /* 0x002fea0003c3ffff */
[----:B------:R-:W-:Y:S01]  /*11fc0*/  IMAD.MOV.U32 R4, RZ, RZ, R52 ;  /* 0x000000ffff047224 */ /* 0x000fe200078e0034 */
[----:B------:R-:W-:Y:S01]  /*11fd0*/  MOV R68, R14 ;  /* 0x0000000e00447202 */ /* 0x000fe20000000f00 */
[----:B------:R-:W-:Y:S01]  /*11fe0*/  IMAD.MOV.U32 R5, RZ, RZ, R15 ;  /* 0x000000ffff057224 */ /* 0x000fe200078e000f */
[----:B------:R-:W-:Y:S02]  /*11ff0*/  MOV R3, R7 ;  /* 0x0000000700037202 */ /* 0x000fe40000000f00 */
[----:B------:R-:W-:Y:S02]  /*12000*/  MOV R72, 0x12020 ;  /* 0x0001202000487802 */ /* 0x000fe40000000f00 */
[----:B-1---5:R-:W-:Y:S05]  /*12010*/  CALL.REL.NOINC `($_ZN7cutlass13device_kernelIN5flash19enable_sm80_to_sm89INS1_16FlashAttnBwdSm80INS1_25CollectiveMainloopBwdSm80ILi2ELi2EN4cute5tupleIJNS5_1CILi128EEES8_NS7_ILi64EEEEEENS_10bfloat16_tEfNS_4arch4Sm80ELb0ELb0ELb1ELb0ELb0ELb0ELb0ELb0ELi2ELi4ELi4ELi4ELb0EEENS1_21CollectiveEpilogueBwdISA_SB_SD_Li256ELb0ELb0ELi2EEENS1_19SingleTileSchedulerILb0ELb0ELb0ELi128EEEEEEEEEvNT_6ParamsE$_ZZN4cute6detail16composition_implINS_5tupleIJNS_1CILi8EEENS3_ILi2EEES5_S5_S4_S5_EEENS2_IJNS3_ILi1EEEiiiNS3_ILi72EEENS3_ILi512EEEEEENS2_IJNS2_IJS5_S5_S5_EEES5_NS3_ILi4EEEEEENS2_IJNS2_IJS7_S9_S4_EEENS3_ILi4096EEENS3_ILi16EEEEEEEEDaRKT_RKT0_RKT1_RKT2_ENKUlRKT_RKT0_E_clISC_SG_EEDaSW_SZ_) ;  /* 0xffffb98000007944 */ /* 0x022fea0003c3ffff */
[----:B-----5:R2:W-:Y:S01]  /*12020*/  STL.64 [R1+0x770], R2 ;  /* 0x0007700201007387 */ /* 0x0205e20000100a00 */
[----:B------:R-:W-:-:S03]  /*12030*/  MOV R4, 0x12050 ;  /* 0x0001205000047802 */ /* 0x000fc60000000f00 */
[----:B-12---:R-:W-:Y:S05]  /*12040*/  CALL.REL.NOINC `($_ZN7cutlass13device_kernelIN5flash19enable_sm80_to_sm89INS1_16FlashAttnBwdSm80INS1_25CollectiveMainloopBwdSm80ILi2ELi2EN4cute5tupleIJNS5_1CILi128EEES8_NS7_ILi64EEEEEENS_10bfloat16_tEfNS_4arch4Sm80ELb0ELb0ELb1ELb0ELb0ELb0ELb0ELb0ELi2ELi4ELi4ELi4ELb0EEENS1_21CollectiveEpilogueBwdISA_SB_SD_Li256ELb0ELb0ELi2EEENS1_19SingleTileSchedulerILb0ELb0ELb0ELi128EEEEEEEEEvNT_6ParamsE$_ZN4cute3eso3ESOILb0ELb0EJNS_5tupleIJNS_1CILi1EEENS3_ILi512EEEiEEENS3_ILi4096EEENS2_IJiiEEEEEC2ERKS6_RKS7_RKS8_) ;  /* 0xffff3a6000007944 */ /* 0x006fea0003c3ffff */
[----:B------:R2:W5:Y:S04]  /*12050*/  LDL R5, [R1+0x760] ;  /* 0x0007600001057983 */ /* 0x0005680000100800 */
[----:B-1----:R2:W5:Y:S01]  /*12060*/  LDL.64 R2, [R1+0x758] ;  /* 0x0007580001027983 */ /* 0x0025620000100a00 */
[----:B------:R-:W-:-:S03]  /*12070*/  MOV R6, 0x12090 ;  /* 0x0001209000067802 */ /* 0x000fc60000000f00 */
[----:B--2--5:R-:W-:Y:S05]  /*12080*/  CALL.REL.NOINC `($_ZN7cutlass13device_kernelIN5flash19enable_sm80_to_sm89INS1_16FlashAttnBwdSm80INS1_25CollectiveMainloopBwdSm80ILi2ELi2EN4cute5tupleIJNS5_1CILi128EEES8_NS7_ILi64EEEEEENS_10bfloat16_tEfNS_4arch4Sm80ELb0ELb0ELb1ELb0ELb0ELb0ELb0ELb0ELi2ELi4ELi4ELi4ELb0EEENS1_21CollectiveEpilogueBwdISA_SB_SD_Li256ELb0ELb0ELi2EEENS1_19SingleTileSchedulerILb0ELb0ELb0ELi128EEEEEEEEEvNT_6ParamsE$_ZN4cute5tupleIJNS0_IJNS0_IJNS_1CILi2EEES2_S2_EEES2_NS0_IJS2_S2_EEEEEENS0_IJNS0_IJNS1_ILi1EEENS1_ILi512EEEiEEENS1_ILi4096EEENS0_IJiiEEEEEEEEC2ERKS5_RKSB_) ;  /* 0xffff85c000007944 */ /* 0x024fea0003c3ffff */
[----:B------:R1:W5:Y:S04]  /*12090*/  LDL R4, [R1+0x760] ;  /* 0x0007600001047983 */ /* 0x0003680000100800 */
[----:B------:R1:W5:Y:S01]  /*120a0*/  LDL.64 R2, [R1+0x758] ;  /* 0x0007580001027983 */ /* 0x0003620000100a00 */
[----:B------:R-:W-:Y:S01]  /*120b0*/  LEA.HI R66, R66, R66, RZ, 0x1d ;  /* 0x0000004242427211 */ /* 0x000fe200078fe8ff */
[----:B------:R-:W-:Y:S01]  /*120c0*/  IMAD.MOV.U32 R5, RZ, RZ, R53 ;  /* 0x000000ffff057224 */ /* 0x000fe200078e0035 */
[----:B------:R-:W-:-:S03]  /*120d0*/  MOV R6, 0x12110 ;  /* 0x0001211000067802 */ /* 0x000fc60000000f00 */
[----:B------:R-:W-:-:S05]  /*120e0*/  IMAD.U32 R66, R11, 0x2, R66 ;  /* 0x000000020b427824 */ /* 0x000fca00078e0042 */
[----:B------:R1:W-:Y:S02]  /*120f0*/  STL [R1+0x11e4], R66 ;  /* 0x0011e44201007387 */ /* 0x0003e40000100800 */
[----:B-1---5:R-:W-:Y:S05]  /*12100*/  CALL.REL.NOINC `($_ZN7cutlass13device_kernelIN5flash19enable_sm80_to_sm89INS1_16FlashAttnBwdSm80INS1_25CollectiveMainloopBwdSm80ILi2ELi2EN4cute5tupleIJNS5_1CILi128EEES8_NS7_ILi64EEEEEENS_10bfloat16_tEfNS_4arch4Sm80ELb0ELb0ELb1ELb0ELb0ELb0ELb0ELb0ELi2ELi4ELi4ELi4ELb0EEENS1_21CollectiveEpilogueBwdISA_SB_SD_Li256ELb0ELb0ELi2EEENS1_19SingleTileSchedulerILb0ELb0ELb0ELi128EEEEEEEEEvNT_6ParamsE$_ZN4cute3eso3ESOILb0ELb0EJNS_6LayoutINS_5tupleIJNS3_IJNS_1CILi2EEES5_S5_EEES5_NS3_IJS5_S5_EEEEEENS3_IJNS3_IJNS4_ILi1EEENS4_ILi512EEEiEEENS4_ILi4096EEENS3_IJiiEEEEEEEEjEEC2ERKSF_RKj) ;  /* 0xffff40e000007944 */ /* 0x022fea0003c3ffff */
[----:B------:R-:W2:Y:S04]  /*12110*/  LDL.64 R66, [R1+0x760] ;  /* 0x0007600001427983 */ /* 0x000ea80000100a00 */
[----:B-1----:R1:W5:Y:S01]  /*12120*/  LDL.64 R4, [R1+0x758] ;  /* 0x0007580001047983 */ /* 0x0023620000100a00 */
[----:B------:R-:W-:Y:S02]  /*12130*/  MOV R9, R25 ;  /* 0x0000001900097202 */ /* 0x000fe40000000f00 */
[----:B------:R-:W-:Y:S01]  /*12140*/  MOV R8, 0x12170 ;  /* 0x0001217000087802 */ /* 0x000fe20000000f00 */
[----:B--2---:R-:W-:-:S04]  /*12150*/  IMAD.WIDE.U32 R2, R67, 0x2, R62 ;  /* 0x0000000243027825 */ /* 0x004fc800078e003e */
[----:B-1---5:R-:W-:Y:S05]  /*12160*/  CALL.REL.NOINC `($_ZN7cutlass13device_kernelIN5flash19enable_sm80_to_sm89INS1_16FlashAttnBwdSm80INS1_25CollectiveMainloopBwdSm80ILi2ELi2EN4cute5tupleIJNS5_1CILi128EEES8_NS7_ILi64EEEEEENS_10bfloat16_tEfNS_4arch4Sm80ELb0ELb0ELb1ELb0ELb0ELb0ELb0ELb0ELi2ELi4ELi4ELi4ELb0EEENS1_21CollectiveEpilogueBwdISA_SB_SD_Li256ELb0ELb0ELi2EEENS1_19SingleTileSchedulerILb0ELb0ELb0ELi128EEEEEEEEEvNT_6ParamsE$_ZN4cute8smem_ptrIPN7cutlass10bfloat16_tEECI1NS_12iter_adaptorIS3_S4_EEES3_) ;  /* 0xffff8d5000007944 */ /* 0x022fea0003c3ffff */
[----:B------:R-:W2:Y:S01]  /*12170*/  LDL.64 R8, [R1+0x758] ;  /* 0x0007580001087983 */ /* 0x000ea20000100a00 */
[----:B------:R-:W-:Y:S01]  /*12180*/  IMAD.MOV.U32 R62, RZ, RZ, R66 ;  /* 0x000000ffff3e7224 */ /* 0x000fe200078e0042 */
[----:B-1----:R-:W-:Y:S01]  /*12190*/  MOV R2, R4 ;  /* 0x0000000400027202 */ /* 0x002fe20000000f00 */
[----:B------:R-:W-:Y:S01]  /*121a0*/  IMAD.MOV.U32 R3, RZ, RZ, R5 ;  /* 0x000000ffff037224 */ /* 0x000fe200078e0005 */
[----:B------:R-:W-:Y:S01]  /*121b0*/  MOV R6, 0x121e0 ;  /* 0x000121e000067802 */ /* 0x000fe20000000f00 */
[----:B--2---:R1:W-:Y:S04]  /*121c0*/  STL.64 [R1+0x770], R8 ;  /* 0x0007700801007387 */ /* 0x0043e80000100a00 */
[----:B-1----:R-:W-:Y:S05]  /*121d0*/  CALL.REL.NOINC `($_ZN7cutlass13device_kernelIN5flash19enable_sm80_to_sm89INS1_16FlashAttnBwdSm80INS1_25CollectiveMainloopBwdSm80ILi2ELi2EN4cute5tupleIJNS5_1CILi128EEES8_NS7_ILi64EEEEEENS_10bfloat16_tEfNS_4arch4Sm80ELb0ELb0ELb1ELb0ELb0ELb0ELb0ELb0ELi2ELi4ELi4ELi4ELb0EEENS1_21CollectiveEpilogueBwdISA_SB_SD_Li256ELb0ELb0ELi2EEENS1_19SingleTileSchedulerILb0ELb0ELb0ELi128EEEEEEEEEvNT_6ParamsE$_ZN4cute3eso3ESOILb0ELb0EJNS_6LayoutINS_5tupleIJNS3_IJNS_1CILi2EEES5_S5_EEES5_NS3_IJS5_S5_EEEEEENS3_IJNS3_IJNS4_ILi1EEENS4_ILi512EEEiEEENS4_ILi4096EEENS3_IJiiEEEEEEEENS_10ViewEngineINS_8smem_ptrIPN7cutlass10bfloat16_tEEEEEEEC2ERKSF_RKSM_) ;  /* 0xffff3f8000007944 */ /* 0x002fea0003c3ffff */
[----:B-1----:R1:W5:Y:S04]  /*121e0*/  LDL R5, [R1+0x75c] ;  /* 0x00075c0001057983 */ /* 0x0023680000100800 */
[----:B------:R1:W5:Y:S01]  /*121f0*/  LDL R3, [R1+0x760] ;  /* 0x0007600001037983 */ /* 0x0003620000100800 */
[----:B------:R-:W-:-:S03]  /*12200*/  MOV R4, 0x12220 ;  /* 0x0001222000047802 */ /* 0x000fc60000000f00 */
[----:B-1---5:R-:W-:Y:S05]  /*12210*/  CALL.REL.NOINC `($_ZN7cutlass13device_kernelIN5flash19enable_sm80_to_sm89INS1_16FlashAttnBwdSm80INS1_25CollectiveMainloopBwdSm80ILi2ELi2EN4cute5tupleIJNS5_1CILi128EEES8_NS7_ILi64EEEEEENS_10bfloat16_tEfNS_4arch4Sm80ELb0ELb0ELb1ELb0ELb0ELb0ELb0ELb0ELi2ELi4ELi4ELi4ELb0EEENS1_21CollectiveEpilogueBwdISA_SB_SD_Li256ELb0ELb0ELi2EEENS1_19SingleTileSchedulerILb0ELb0ELb0ELi128EEEEEEEEEvNT_6ParamsE$_ZZN4cute4takeILi1ELi3ENS_5tupleIJNS1_IJNS_1CILi1EEENS2_ILi512EEEiEEENS2_ILi4096EEENS1_IJiiEEEEEEEEDaRKT1_ENKUlDpRKT_E_clIJS6_S7_EEEDaSF_) ;  /* 0xffffa31000007944 */ /* 0x022fea0003c3ffff */
[----:B------:R-:W-:Y:S02]  /*12220*/  MOV R4, 0x12240 ;  /* 0x0001224000047802 */ /* 0x000fe40000000f00 */
[----:B-1---5:R-:W-:Y:S05]  /*12230*/  CALL.REL.NOINC `($_ZN7cutlass13device_kernelIN5flash19enable_sm80_to_sm89INS1_16FlashAttnBwdSm80INS1_25CollectiveMainloopBwdSm80ILi2ELi2EN4cute5tupleIJNS5_1CILi128EEES8_NS7_ILi64EEEEEENS_10bfloat16_tEfNS_4arch4Sm80ELb0ELb0ELb1ELb0ELb0ELb0ELb0ELb0ELi2ELi4ELi4ELi4ELb0EEENS1_21CollectiveEpilogueBwdISA_SB_SD_Li256ELb0ELb0ELi2EEENS1_19SingleTileSchedulerILb0ELb0ELb0ELi128EEEEEEEEEvNT_6ParamsE$_ZZN4cute16flatten_to_tupleINS_5tupleIJNS_1CILi4096EEENS1_IJiiEEEEEEEEDaRKT_ENKUlRKT_E_clIS4_EEDaSB_) ;  /* 0xffffa04000007944 */ /* 0x022fea0003c3ffff */
[----:B------:R1:W-:Y:S01]  /*12240*/  STL.64 [R1+0x758], R2 ;  /* 0x0007580201007387 */ /* 0x0003e20000100a00 */
[----:B------:R-:W-:-:S02]  /*12250*/  MOV R68, R25 ;  /* 0x0000001900447202 */ /* 0x000fc40000000f00 */
[----:B------:R-:W-:Y:S02]  /*12260*/  MOV R4, 0x12280 ;  /* 0x0001228000047802 */ /* 0x000fe40000000f00 */
[----:B-1----:R-:W-:Y:S05]  /*12270*/  CALL.REL.NOINC `($_ZN7cutlass13device_kernelIN5flash19enable_sm80_to_sm89INS1_16FlashAttnBwdSm80INS1_25CollectiveMainloopBwdSm80ILi2ELi2EN4cute5tupleIJNS5_1CILi128EEES8_NS7_ILi64EEEEEENS_10bfloat16_tEfNS_4arch4Sm80ELb0ELb0ELb1ELb0ELb0ELb0ELb0ELb0ELi2ELi4ELi4ELi4ELb0EEENS1_21CollectiveEpilogueBwdISA_SB_SD_Li256ELb0ELb0ELi2EEENS1_19SingleTileSchedulerILb0ELb0ELb0ELi128EEEEEEEEEvNT_6ParamsE$_ZZN4cute12filter_tupleINS_5tupleIJNS_1CILi4096EEENS1_IJiiEEEEEEZNS_16flatten_to_tupleIS5_EEDaRKT_EUlRKT_E_EEDaS9_OT0_ENKUlDpSC_E_clIJNS1_IJS3_EEES4_EEEDaSG_) ;  /* 0xffff96a000007944 */ /* 0x002fea0003c3ffff */
[----:B------:R2:W-:Y:S04]  /*12280*/  STL.128 [R1+0x1200], RZ ;  /* 0x001200ff01007387 */ /* 0x0005e80000100c00 */
[----:B------:R2:W-:Y:S04]  /*12290*/  STL.128 [R1+0x1210], RZ ;  /* 0x001210ff01007387 */ /* 0x0005e80000100c00 */
[----:B------:R2:W-:Y:S04]  /*122a0*/  STL.128 [R1+0x1220], RZ ;  /* 0x001220ff01007387 */ /* 0x0005e80000100c00 */
[----:B------:R2:W-:Y:S04]  /*122b0*/  STL.128 [R1+0x1230], RZ ;  /* 0x001230ff01007387 */ /* 0x0005e80000100c00 */
[----:B------:R2:W-:Y:S04]  /*122c0*/  STL.128 [R1+0x1240], RZ ;  /* 0x001240ff01007387 */ /* 0x0005e80000100c00 */
[----:B------:R2:W-:Y:S04]  /*122d0*/  STL.128 [R1+0x1250], RZ ;  /* 0x001250ff01007387 */ /* 0x0005e80000100c00 */
[----:B------:R2:W-:Y:S04]  /*122e0*/  STL.128 [R1+0x1260], RZ ;  /* 0x001260ff01007387 */ /* 0x0005e80000100c00 */
[----:B------:R2:W-:Y:S04]  /*122f0*/  STL.128 [R1+0x1270], RZ ;  /* 0x001270ff01007387 */ /* 0x0005e80000100c00 */
[----:B-1----:R-:W3:Y:S01]  /*12300*/  LDL.64 R2, [R26+0x18] ;  /* 0x000018001a027983 */ /* 0x002ee20000100a00 */
[----:B------:R-:W-:-:S03]  /*12310*/  ULDC.64 UR4, c[0x0][0x118] ;  /* 0x0000460000047ab9 */ /* 0x000fc60000000a00 */
[----:B------:R2:W5:Y:S04]  /*12320*/  LDL.64 R10, [R26+0x8] ;  /* 0x000008001a0a7983 */ /* 0x0005680000100a00 */
[----:B---3--:R-:W5:Y:S01]  /*12330*/  LD.E.64 R2, [R2.64] ;  /* 0x0000000402027980 */ /* 0x008f62000c101b00 */
[----:B------:R-:W-:Y:S02]  /*12340*/  MOV R66, RZ ;  /* 0x000000ff00427202 */ /* 0x000fe40000000f00 */
[----:B------:R-:W-:Y:S02]  /*12350*/  MOV R6, 0x12370 ;  /* 0x0001237000067802 */ /* 0x000fe40000000f00 */
[----:B--2--5:R-:W-:Y:S05]  /*12360*/  CALL.REL.NOINC `($_ZN7cutlass13device_kernelIN5flash19enable_sm80_to_sm89INS1_16FlashAttnBwdSm80INS1_25CollectiveMainloopBwdSm80ILi2ELi2EN4cute5tupleIJNS5_1CILi128EEES8_NS7_ILi64EEEEEENS_10bfloat16_tEfNS_4arch4Sm80ELb0ELb0ELb1ELb0ELb0ELb0ELb0ELb0ELi2ELi4ELi4ELi4ELb0EEENS1_21CollectiveEpilogueBwdISA_SB_SD_Li256ELb0ELb0ELi2EEENS1_19SingleTileSchedulerILb0ELb0ELb0ELi128EEEEEEEEEvNT_6ParamsE$_ZN4cute3eso3ESOILb1ELb0EJNS_14ComposedLayoutINS_7SwizzleILi3ELi3ELi3EEENS_1CILi0EEENS_6LayoutINS_5tupleIJNS8_IJNS8_IJNS5_ILi4EEENS5_ILi8EEEEEENS8_IJNS5_ILi2EEENS5_ILi1EEEEEEEEENS8_IJNS8_IJSC_SC_EEENS8_IJSA_S9_EEEEEEEEENS8_IJNS8_IJNS8_IJSC_NS5_ILi64EEEEEENS8_IJNS5_ILi512EEES6_EEEEEENS8_IJNS8_IJSD_SA_EEENS8_IJNS5_ILi1024EEENS5_ILi16EEEEEEEEEEEEEEEENS_10ViewEngineINS_8smem_ptrIPN7cutlass10bfloat16_tEEEEEEEC2ERKSW_RKS13_) ;  /* 0xffff4fa000007944 */ /* 0x024fea0003c3ffff */
        /* <DEDUP_REMOVED lines=8> */
[----:B-1----:R-:W-:Y:S01]  /*123f0*/  IMAD.MOV.U32 R2, RZ, RZ, R58 ;  /* 0x000000ffff027224 */ /* 0x002fe200078e003a */
[----:B------:R-:W-:Y:S01]  /*12400*/  MOV R69, R25 ;  /* 0x0000001900457202 */ /* 0x000fe20000000f00 */
        /* <DEDUP_REMOVED lines=19> */
[----:B-12--5:R-:W-:Y:S05]  /*12540*/  CALL.REL.NOINC `($_ZN7cutlass13device_kernelIN5flash19enable_sm80_to_sm89INS1_16FlashAttnBwdSm80INS1_25CollectiveMainloopBwdSm80ILi2ELi2EN4cute5tupleIJNS5_1CILi128EEES8_NS7_ILi64EEEEEENS_10bfloat16_tEfNS_4arch4Sm80ELb0ELb0ELb1ELb0ELb0ELb0ELb0ELb0ELi2ELi4ELi4ELi4ELb0EEENS1_21CollectiveEpilogueBwdISA_SB_SD_Li256ELb0ELb0ELi2EEENS1_19SingleTileSchedulerILb0ELb0ELb0ELi128EEEEEEEEEvNT_6ParamsE$_ZZN4cute7idx2crdINS_5tupleIJiiNS_1CILi0EEEEEENS1_IJNS1_IJNS2_ILi4EEENS2_ILi8EEEEEENS2_ILi2EEENS2_ILi1EEEEEEEEDaRKT_RKT0_ENKUlRKT_RKT0_E_clIiS7_EEDaSJ_SM_) ;  /* 0xffffc99000007944 */ /* 0x026fea0003c3ffff */
[----:B------:R-:W-:Y:S02]  /*12550*/  MOV R2, 0x12570 ;  /* 0x0001257000027802 */ /* 0x000fe40000000f00 */
[----:B-1----:R-:W-:Y:S05]  /*12560*/  CALL.REL.NOINC `($_ZN7cutlass13device_kernelIN5flash19enable_sm80_to_sm89INS1_16FlashAttnBwdSm80INS1_25CollectiveMainloopBwdSm80ILi2ELi2EN4cute5tupleIJNS5_1CILi128EEES8_NS7_ILi64EEEEEENS_10bfloat16_tEfNS_4arch4Sm80ELb0ELb0ELb1ELb0ELb0ELb0ELb0ELb0ELi2ELi4ELi4ELi4ELb0EEENS1_21CollectiveEpilogueBwdISA_SB_SD_Li256ELb0ELb0ELi2EEENS1_19SingleTileSchedulerILb0ELb0ELb0ELi128EEEEEEEEEvNT_6ParamsE$_ZZN4cute7idx2crdINS_5tupleIJiiNS_1CILi0EEEEEENS1_IJNS1_IJNS2_ILi4EEENS2_ILi8EEEEEENS2_ILi2EEENS2_ILi1EEEEEEEEDaRKT_RKT0_ENKUlRKT_RKT0_E_clIiS8_EEDaSJ_SM_) ;  /* 0xffffcda000007944 */ /* 0x002fea0003c3ffff */
[----:B------:R1:W-:Y:S01]  /*12570*/  STL [R1+0x758], R6 ;  /* 0x0007580601007387 */ /* 0x0003e20000100800 */
[----:B------:R-:W-:-:S02]  /*12580*/  MOV R2, R25 ;  /* 0x0000001900027202 */ /* 0x000fc40000000f00 */
[----:B------:R-:W-:Y:S02]  /*12590*/  MOV R86, 0x125b0 ;  /* 0x000125b000567802 */ /* 0x000fe40000000f00 */
[----:B-1----:R-:W-:Y:S05]  /*125a0*/  CALL.REL.NOINC `($_ZN7cutlass13device_kernelIN5flash19enable_sm80_to_sm89INS1_16FlashAttnBwdSm80INS1_25CollectiveMainloopBwdSm80ILi2ELi2EN4cute5tupleIJNS5_1CILi128EEES8_NS7_ILi64EEEEEENS_10bfloat16_tEfNS_4arch4Sm80ELb0ELb0ELb1ELb0ELb0ELb0ELb0ELb0ELi2ELi4ELi4ELi4ELb0EEENS1_21CollectiveEpilogueBwdISA_SB_SD_Li256ELb0ELb0ELi2EEENS1_19SingleTileSchedulerILb0ELb0ELb0ELi128EEEEEEEEEvNT_6ParamsE$_ZZN4cute9transformINS_5tupleIJiiNS_1CILi0EEEEEENS1_IJNS1_IJNS2_ILi4EEENS2_ILi8EEEEEENS2_ILi2EEENS2_ILi1EEEEEEZNS_7idx2crdIS4_SA_EEDaRKT_RKT0_EUlRKT_RKT0_E_EEDaSE_SH_OT1_ENKUlDpSK_E_clIJNS1_IJiiEEEiS3_EEEDaSR_) ;  /* 0xffffd4a000007944 */ /* 0x002fea0003c3ffff */
[----:B------:R-:W-:Y:S02]  /*125b0*/  MOV R6, 0x125d0 ;  /* 0x000125d000067802 */ /* 0x000fe40000000f00 */
[----:B--2--5:R-:W-:Y:S05]  /*125c0*/  CALL.REL.NOINC `($_ZN7cutlass13device_kernelIN5flash19enable_sm80_to_sm89INS1_16FlashAttnBwdSm80INS1_25CollectiveMainloopBwdSm80ILi2ELi2EN4cute5tupleIJNS5_1CILi128EEES8_NS7_ILi64EEEEEENS_10bfloat16_tEfNS_4arch4Sm80ELb0ELb0ELb1ELb0ELb0ELb0ELb0ELb0ELi2ELi4ELi4ELi4ELb0EEENS1_21CollectiveEpilogueBwdISA_SB_SD_Li256ELb0ELb0ELi2EEENS1_19SingleTileSchedulerILb0ELb0ELb0ELi128EEEEEEEEEvNT_6ParamsE$_ZZN4cute13to_mixed_bitsINS_5tupleIJNS1_IJNS_1CILi4EEENS2_ILi8EEEEEENS2_ILi2EEENS2_ILi1EEEEEENS1_IJNS1_IJNS2_ILi0EEENS2_ILi64EEEEEES9_S9_EEENS1_IJNS1_IJiiEEEiS9_EEEEEDaRKT_RKT0_RKT1_ENKUlRKT_RKT0_RKT1_E_clIS5_SB_SD_EEDaSQ_ST_SW_) ;  /* 0xffff952000007944 */ /* 0x024fea0003c3ffff */
[----:B------:R-:W-:Y:S02]  /*125d0*/  MOV R6, 0x125f0 ;  /* 0x000125f000067802 */ /* 0x000fe40000000f00 */
[----:B------:R-:W-:Y:S05]  /*125e0*/  CALL.REL.NOINC `($_ZN7cutlass13device_kernelIN5flash19enable_sm80_to_sm89INS1_16FlashAttnBwdSm80INS1_25CollectiveMainloopBwdSm80ILi2ELi2EN4cute5tupleIJNS5_1CILi128EEES8_NS7_ILi64EEEEEENS_10bfloat16_tEfNS_4arch4Sm80ELb0ELb0ELb1ELb0ELb0ELb0ELb0ELb0ELi2ELi4ELi4ELi4ELb0EEENS1_21CollectiveEpilogueBwdISA_SB_SD_Li256ELb0ELb0ELi2EEENS1_19SingleTileSchedulerILb0ELb0ELb0ELi128EEEEEEEEEvNT_6ParamsE$_ZZN4cute13to_mixed_bitsINS_5tupleIJNS1_IJNS_1CILi4EEENS2_ILi8EEEEEENS2_ILi2EEENS2_ILi1EEEEEENS1_IJNS1_IJNS2_ILi0EEENS2_ILi64EEEEEES9_S9_EEENS1_IJNS1_IJiiEEEiS9_EEEEEDaRKT_RKT0_RKT1_ENKUlDpRKT_E_clIJNS_9MixedBitsILj0ELj448EEENS2_ILj0EEESW_EEEDaSR_) ;  /* 0xffff94c000007944 */ /* 0x000fea0003c3ffff */
[----:B------:R-:W-:Y:S01]  /*125f0*/  IMAD.MOV.U32 R6, RZ, RZ, 0x10 ;  /* 0x00000010ff067424 */ /* 0x000fe200078e00ff */
[C---:B------:R-:W-:Y:S01]  /*12600*/  LOP3.LUT P2, RZ, R2.reuse, 0x80, RZ, 0xc0, !PT ;  /* 0x0000008002ff7812 */ /* 0x040fe2000784c0ff */
[----:B------:R-:W-:Y:S01]  /*12610*/  IMAD.MOV.U32 R3, RZ, RZ, 0x20 ;  /* 0x00000020ff037424 */ /* 0x000fe200078e00ff */
[----:B------:R-:W-:Y:S01]  /*12620*/  LOP3.LUT P1, RZ, R2, 0x100, RZ, 0xc0, !PT ;  /* 0x0000010002ff7812 */ /* 0x000fe2000782c0ff */
[----:B------:R-:W-:Y:S01]  /*12630*/  IMAD.MOV.U32 R69, RZ, RZ, R25 ;  /* 0x000000ffff457224 */ /* 0x000fe200078e0019 */
[----:B------:R-:W-:Y:S01]  /*12640*/  SEL R8, R6, 0xfffffff0, !P2 ;  /* 0xfffffff006087807 */ /* 0x000fe20005000000 */
[----:B------:R-:W-:Y:S01]  /*12650*/  IMAD.MOV.U32 R6, RZ, RZ, 0x8 ;  /* 0x00000008ff067424 */ /* 0x000fe200078e00ff */
[----:B------:R-:W-:Y:S02]  /*12660*/  SEL R10, R3, 0xffffffe0, !P1 ;  /* 0xffffffe0030a7807 */ /* 0x000fe40004800000 */
[----:B------:R-:W-:Y:S01]  /*12670*/  SHF.R.S32.HI R9, RZ, 0x1f, R4 ;  /* 0x0000001fff097819 */ /* 0x000fe20000011404 */
[----:B------:R1:W-:Y:S01]  /*12680*/  STL [R1+0x77c], R8 ;  /* 0x00077c0801007387 */ /* 0x0003e20000100800 */
[----:B------:R-:W-:-:S02]  /*12690*/  LOP3.LUT P1, RZ, R2, 0x40, RZ, 0xc0, !PT ;  /* 0x0000004002ff7812 */ /* 0x000fc4000782c0ff */
[----:B------:R-:W-:Y:S01]  /*126a0*/  LEA.HI R9, R9, R4, RZ, 0x2 ;  /* 0x0000000409097211 */ /* 0x000fe200078f10ff */
[----:B------:R1:W-:Y:S01]  /*126b0*/  STL [R1+0x11e0], R10 ;  /* 0x0011e00a01007387 */ /* 0x0003e20000100800 */
[----:B------:R-:W-:Y:S01]  /*126c0*/  LOP3.LUT R58, R2, 0x1c0, RZ, 0xc0, !PT ;  /* 0x000001c0023a7812 */ /* 0x000fe200078ec0ff */
[----:B------:R-:W-:Y:S01]  /*126d0*/  IMAD.MOV.U32 R2, RZ, RZ, R14 ;  /* 0x000000ffff027224 */ /* 0x000fe200078e000e */
        /* <DEDUP_REMOVED lines=37> */
[----:B------:R-:W-:Y:S01]  /*12930*/  IMAD.MOV.U32 R8, RZ, RZ, R2 ;  /* 0x000000ffff087224 */ /* 0x000fe200078e0002 */
[----:B------:R-:W-:Y:S01]  /*12940*/  MOV R2, R24 ;  /* 0x0000001800027202 */ /* 0x000fe20000000f00 */
[----:B------:R-:W-:Y:S01]  /*12950*/  IMAD.MOV.U32 R10, RZ, RZ, R57 ;  /* 0x000000ffff0a7224 */ /* 0x000fe200078e0039 */
[----:B------:R-:W-:-:S02]  /*12960*/  MOV R9, R54 ;  /* 0x0000003600097202 */ /* 0x000fc40000000f00 */
[----:B------:R-:W-:Y:S01]  /*12970*/  MOV R6, 0x129a0 ;  /* 0x000129a000067802 */ /* 0x000fe20000000f00 */
[----:B--2---:R1:W-:Y:S04]  /*12980*/  STL.64 [R1+0x788], R4 ;  /* 0x0007880401007387 */ /* 0x0043e80000100a00 */
[----:B-1----:R-:W-:Y:S05]  /*12990*/  CALL.REL.NOINC `($_ZN7cutlass13device_kernelIN5flash19enable_sm80_to_sm89INS1_16FlashAttnBwdSm80INS1_25CollectiveMainloopBwdSm80ILi2ELi2EN4cute5tupleIJNS5_1CILi128EEES8_NS7_ILi64EEEEEENS_10bfloat16_tEfNS_4arch4Sm80ELb0ELb0ELb1ELb0ELb0ELb0ELb0ELb0ELi2ELi4ELi4ELi4ELb0EEENS1_21CollectiveEpilogueBwdISA_SB_SD_Li256ELb0ELb0ELi2EEENS1_19SingleTileSchedulerILb0ELb0ELb0ELi128EEEEEEEEEvNT_6ParamsE$_ZN4cute3eso3ESOILb0ELb0EJiiiNS_1CILi72EEENS2_ILi512EEEEEC2ERKiS7_S7_RKS3_RKS4_) ;  /* 0xffff431000007944 */ /* 0x002fea0003c3ffff */
[----:B-1----:R-:W2:Y:S04]  /*129a0*/  LDL.64 R2, [R1+0x770] ;  /* 0x0007700001027983 */ /* 0x002ea80000100a00 */
[----:B------:R-:W3:Y:S01]  /*129b0*/  LDL R6, [R1+0x778] ;  /* 0x0007780001067983 */ /* 0x000ee20000100800 */
[----:B------:R-:W-:Y:S01]  /*129c0*/  IMAD.MOV.U32 R87, RZ, RZ, R60 ;  /* 0x000000ffff577224 */ /* 0x000fe200078e003c */
[----:B------:R-:W-:Y:S01]  /*129d0*/  MOV R92, R61 ;  /* 0x0000003d005c7202 */ /* 0x000fe20000000f00 */
[----:B------:R-:W-:Y:S01]  /*129e0*/  IMAD.MOV.U32 R5, RZ, RZ, R24 ;  /* 0x000000ffff057224 */ /* 0x000fe200078e0018 */
[----:B------:R-:W-:Y:S01]  /*129f0*/  MOV R4, 0x12a30 ;  /* 0x00012a3000047802 */ /* 0x000fe20000000f00 */
[----:B--2---:R1:W-:Y:S04]  /*12a00*/  STL.64 [R1+0x758], R2 ;  /* 0x0007580201007387 */ /* 0x0043e80000100a00 */
[----:B---3--:R1:W-:Y:S02]  /*12a10*/  STL [R1+0x760], R6 ;  /* 0x0007600601007387 */ /* 0x0083e40000100800 */
        /* <DEDUP_REMOVED lines=8> */
[----:B------:R-:W-:Y:S02]  /*12aa0*/  MOV R6, R52 ;  /* 0x0000003400067202 */ /* 0x000fe40000000f00 */
[----:B------:R-:W-:Y:S01]  /*12ab0*/  MOV R10, 0x12b10 ;  /* 0x00012b10000a7802 */ /* 0x000fe20000000f00 */
[----:B------:R1:W-:Y:S01]  /*12ac0*/  STL.U8 [R1+0x11e0], RZ ;  /* 0x0011e0ff01007387 */ /* 0x0003e20000100000 */
[----:B--2---:R-:W-:-:S03]  /*12ad0*/  IMAD.MOV.U32 R2, RZ, RZ, R5 ;  /* 0x000000ffff027224 */ /* 0x004fc600078e0005 */
[----:B------:R1:W-:Y:S04]  /*12ae0*/  STL [R1+0x77c], R4 ;  /* 0x00077c0401007387 */ /* 0x0003e80000100800 */
[----:B---3--:R1:W-:Y:S02]  /*12af0*/  STL.64 [R1+0x780], R2 ;  /* 0x0007800201007387 */ /* 0x0083e40000100a00 */
[----:B-1----:R-:W-:Y:S05]  /*12b00*/  CALL.REL.NOINC `($_ZN7cutlass13device_kernelIN5flash19enable_sm80_to_sm89INS1_16FlashAttnBwdSm80INS1_25CollectiveMainloopBwdSm80ILi2ELi2EN4cute5tupleIJNS5_1CILi128EEES8_NS7_ILi64EEEEEENS_10bfloat16_tEfNS_4arch4Sm80ELb0ELb0ELb1ELb0ELb0ELb0ELb0ELb0ELi2ELi4ELi4ELi4ELb0EEENS1_21CollectiveEpilogueBwdISA_SB_SD_Li256ELb0ELb0ELi2EEENS1_19SingleTileSchedulerILb0ELb0ELb0ELi128EEEEEEEEEvNT_6ParamsE$_ZZN4cute6detail16composition_implINS_5tupleIJNS_1CILi8EEENS3_ILi2EEES5_S5_S4_S5_EEENS2_IJNS3_ILi1EEEiiiNS3_ILi72EEENS3_ILi512EEEEEENS2_IJNS2_IJS5_S5_EEES4_NS3_ILi4EEEEEENS2_IJNS2_IJS7_S4_EEENS3_ILi1024EEENS3_ILi16EEEEEEEEDaRKT_RKT0_RKT1_RKT2_ENKUlRKT_RKT0_E_clISB_SE_EEDaSW_SZ_) ;  /* 0xffffa89000007944 */ /* 0x002fea0003c3ffff */
[----:B------:R-:W-:Y:S01]  /*12b10*/  MOV R68, R14 ;  /* 0x0000000e00447202 */ /* 0x000fe20000000f00 */
[----:B------:R-:W-:Y:S01]  /*12b20*/  IMAD.MOV.U32 R2, RZ, RZ, R52 ;  /* 0x000000ffff027224 */ /* 0x000fe200078e0034 */
[----:B------:R-:W-:Y:S02]  /*12b30*/  MOV R14, 0x12b50 ;  /* 0x00012b50000e7802 */ /* 0x000fe40000000f00 */
[----:B-1---5:R-:W-:Y:S05]  /*12b40*/  CALL.REL.NOINC `($_ZN7cutlass13device_kernelIN5flash19enable_sm80_to_sm89INS1_16FlashAttnBwdSm80INS1_25CollectiveMainloopBwdSm80ILi2ELi2EN4cute5tupleIJNS5_1CILi128EEES8_NS7_ILi64EEEEEENS_10bfloat16_tEfNS_4arch4Sm80ELb0ELb0ELb1ELb0ELb0ELb0ELb0ELb0ELi2ELi4ELi4ELi4ELb0EEENS1_21CollectiveEpilogueBwdISA_SB_SD_Li256ELb0ELb0ELi2EEENS1_19SingleTileSchedulerILb0ELb0ELb0ELi128EEEEEEEEEvNT_6ParamsE$_ZZN4cute6detail16composition_implINS_5tupleIJNS_1CILi8EEENS3_ILi2EEES5_S5_S4_S5_EEENS2_IJNS3_ILi1EEEiiiNS3_ILi72EEENS3_ILi512EEEEEENS2_IJNS2_IJS5_S5_EEES4_NS3_ILi4EEEEEENS2_IJNS2_IJS7_S4_EEENS3_ILi1024EEENS3_ILi16EEEEEEEEDaRKT_RKT0_RKT1_RKT2_ENKUlRKT_RKT0_E_clISC_SG_EEDaSW_SZ_) ;  /* 0xffffa93000007944 */ /* 0x022fea0003c3ffff */
[----:B-----5:R2:W-:Y:S01]  /*12b50*/  STL.64 [R1+0x770], R2 ;  /* 0x0007700201007387 */ /* 0x0205e20000100a00 */
[----:B------:R-:W-:-:S03]  /*12b60*/  MOV R4, 0x12b80 ;  /* 0x00012b8000047802 */ /* 0x000fc60000000f00 */
[----:B-12---:R-:W-:Y:S05]  /*12b70*/  CALL.REL.NOINC `($_ZN7cutlass13device_kernelIN5flash19enable_sm80_to_sm89INS1_16FlashAttnBwdSm80INS1_25CollectiveMainloopBwdSm80ILi2ELi2EN4cute5tupleIJNS5_1CILi128EEES8_NS7_ILi64EEEEEENS_10bfloat16_tEfNS_4arch4Sm80ELb0ELb0ELb1ELb0ELb0ELb0ELb0ELb0ELi2ELi4ELi4ELi4ELb0EEENS1_21CollectiveEpilogueBwdISA_SB_SD_Li256ELb0ELb0ELi2EEENS1_19SingleTileSchedulerILb0ELb0ELb0ELi128EEEEEEEEEvNT_6ParamsE$_ZN4cute3eso3ESOILb0ELb0EJNS_5tupleIJNS_1CILi1EEEiEEENS3_ILi1024EEENS2_IJiiEEEEEC2ERKS5_RKS6_RKS7_) ;  /* 0xffff2fc000007944 */ /* 0x006fea0003c3ffff */
[----:B------:R2:W5:Y:S04]  /*12b80*/  LDL R5, [R1+0x760] ;  /* 0x0007600001057983 */ /* 0x0005680000100800 */
[----:B-1----:R2:W5:Y:S01]  /*12b90*/  LDL.64 R2, [R1+0x758] ;  /* 0x0007580001027983 */ /* 0x0025620000100a00 */
[----:B------:R-:W-:-:S03]  /*12ba0*/  MOV R6, 0x12bc0 ;  /* 0x00012bc000067802 */ /* 0x000fc60000000f00 */
[----:B--2--5:R-:W-:Y:S05]  /*12bb0*/  CALL.REL.NOINC `($_ZN7cutlass13device_kernelIN5flash19enable_sm80_to_sm89INS1_16FlashAttnBwdSm80INS1_25CollectiveMainloopBwdSm80ILi2ELi2EN4cute5tupleIJNS5_1CILi128EEES8_NS7_ILi64EEEEEENS_10bfloat16_tEfNS_4arch4Sm80ELb0ELb0ELb1ELb0ELb0ELb0ELb0ELb0ELi2ELi4ELi4ELi4ELb0EEENS1_21CollectiveEpilogueBwdISA_SB_SD_Li256ELb0ELb0ELi2EEENS1_19SingleTileSchedulerILb0ELb0ELb0ELi128EEEEEEEEEvNT_6ParamsE$_ZN4cute5tupleIJNS0_IJNS0_IJNS_1CILi2EEES2_EEENS1_ILi8EEES3_EEENS0_IJNS0_IJNS1_ILi1EEEiEEENS1_ILi1024EEENS0_IJiiEEEEEEEEC2ERKS5_RKSA_) ;  /* 0xffff797000007944 */ /* 0x024fea0003c3ffff */
[----:B-1----:R1:W5:Y:S04]  /*12bc0*/  LDL R4, [R1+0x760] ;  /* 0x0007600001047983 */ /* 0x0023680000100800 */
[----:B------:R1:W5:Y:S01]  /*12bd0*/  LDL.64 R2, [R1+0x758] ;  /* 0x0007580001027983 */ /* 0x0003620000100a00 */
[----:B------:R-:W-:-:S02]  /*12be0*/  LEA.HI R58, R58, R58, RZ, 0x1d ;  /* 0x0000003a3a3a7211 */ /* 0x000fc400078fe8ff */
[----:B------:R-:W-:-:S03]  /*12bf0*/  MOV R6, 0x12c30 ;  /* 0x00012c3000067802 */ /* 0x000fc60000000f00 */
[----:B------:R-:W-:-:S05]  /*12c00*/  IMAD.U32 R58, R11, 0x2, R58 ;  /* 0x000000020b3a7824 */ /* 0x000fca00078e003a */
[----:B------:R1:W-:Y:S02]  /*12c10*/  STL [R1+0x11e4], R58 ;  /* 0x0011e43a01007387 */ /* 0x0003e40000100800 */
[----:B-1---5:R-:W-:Y:S05]  /*12c20*/  CALL.REL.NOINC `($_ZN7cutlass13device_kernelIN5flash19enable_sm80_to_sm89INS1_16FlashAttnBwdSm80INS1_25CollectiveMainloopBwdSm80ILi2ELi2EN4cute5tupleIJNS5_1CILi128EEES8_NS7_ILi64EEEEEENS_10bfloat16_tEfNS_4arch4Sm80ELb0ELb0ELb1ELb0ELb0ELb0ELb0ELb0ELi2ELi4ELi4ELi4ELb0EEENS1_21CollectiveEpilogueBwdISA_SB_SD_Li256ELb0ELb0ELi2EEENS1_19SingleTileSchedulerILb0ELb0ELb0ELi128EEEEEEEEEvNT_6ParamsE$_ZN4cute3eso3ESOILb0ELb0EJNS_6LayoutINS_5tupleIJNS3_IJNS_1CILi2EEES5_EEENS4_ILi8EEES6_EEENS3_IJNS3_IJNS4_ILi1EEEiEEENS4_ILi1024EEENS3_IJiiEEEEEEEEjEEC2ERKSE_RKj) ;  /* 0xffff323000007944 */ /* 0x022fea0003c3ffff */
[----:B------:R-:W2:Y:S04]  /*12c30*/  LDL.64 R14, [R1+0x760] ;  /* 0x00076000010e7983 */ /* 0x000ea80000100a00 */
[----:B-1----:R1:W5:Y:S01]  /*12c40*/  LDL.64 R4, [R1+0x758] ;  /* 0x0007580001047983 */ /* 0x0023620000100a00 */
[----:B------:R-:W-:Y:S02]  /*12c50*/  MOV R9, R25 ;  /* 0x0000001900097202 */ /* 0x000fe40000000f00 */
[----:B------:R-:W-:Y:S01]  /*12c60*/  MOV R8, 0x12c90 ;  /* 0x00012c9000087802 */ /* 0x000fe20000000f00 */
[----:B--2---:R-:W-:-:S04]  /*12c70*/  IMAD.WIDE.U32 R2, R15, 0x2, R62 ;  /* 0x000000020f027825 */ /* 0x004fc800078e003e */
[----:B-1---5:R-:W-:Y:S05]  /*12c80*/  CALL.REL.NOINC `($_ZN7cutlass13device_kernelIN5flash19enable_sm80_to_sm89INS1_16FlashAttnBwdSm80INS1_25CollectiveMainloopBwdSm80ILi2ELi2EN4cute5tupleIJNS5_1CILi128EEES8_NS7_ILi64EEEEEENS_10bfloat16_tEfNS_4arch4Sm80ELb0ELb0ELb1ELb0ELb0ELb0ELb0ELb0ELi2ELi4ELi4ELi4ELb0EEENS1_21CollectiveEpilogueBwdISA_SB_SD_Li256ELb0ELb0ELi2EEENS1_19SingleTileSchedulerILb0ELb0ELb0ELi128EEEEEEEEEvNT_6ParamsE$_ZN4cute8smem_ptrIPN7cutlass10bfloat16_tEECI1NS_12iter_adaptorIS3_S4_EEES3_) ;  /* 0xffff823000007944 */ /* 0x022fea0003c3ffff */
[----:B-1----:R-:W2:Y:S01]  /*12c90*/  LDL.64 R2, [R1+0x758] ;  /* 0x0007580001027983 */ /* 0x002ea20000100a00 */
[----:B------:R-:W-:-:S03]  /*12ca0*/  MOV R6, 0x12cd0 ;  /* 0x00012cd000067802 */ /* 0x000fc60000000f00 */
[----:B--2---:R1:W-:Y:S04]  /*12cb0*/  STL.64 [R1+0x770], R2 ;  /* 0x0007700201007387 */ /* 0x0043e80000100a00 */
[----:B-1----:R-:W-:Y:S05]  /*12cc0*/  CALL.REL.NOINC `($_ZN7cutlass13device_kernelIN5flash19enable_sm80_to_sm89INS1_16FlashAttnBwdSm80INS1_25CollectiveMainloopBwdSm80ILi2ELi2EN4cute5tupleIJNS5_1CILi128EEES8_NS7_ILi64EEEEEENS_10bfloat16_tEfNS_4arch4Sm80ELb0ELb0ELb1ELb0ELb0ELb0ELb0ELb0ELi2ELi4ELi4ELi4ELb0EEENS1_21CollectiveEpilogueBwdISA_SB_SD_Li256ELb0ELb0ELi2EEENS1_19SingleTileSchedulerILb0ELb0ELb0ELi128EEEEEEEEEvNT_6ParamsE$_ZN4cute3eso3ESOILb0ELb0EJNS_6LayoutINS_5tupleIJNS3_IJNS_1CILi2EEES5_EEENS4_ILi8EEES6_EEENS3_IJNS3_IJNS4_ILi1EEEiEEENS4_ILi1024EEENS3_IJiiEEEEEEEENS_10ViewEngineINS_8smem_ptrIPN7cutlass10bfloat16_tEEEEEEEC2ERKSE_RKSL_) ;  /* 0xffff311000007944 */ /* 0x002fea0003c3ffff */
[----:B-1----:R1:W5:Y:S04]  /*12cd0*/  LDL R5, [R1+0x75c] ;  /* 0x00075c0001057983 */ /* 0x0023680000100800 */
[----:B------:R1:W5:Y:S01]  /*12ce0*/  LDL R3, [R1+0x760] ;  /* 0x0007600001037983 */ /* 0x0003620000100800 */
[----:B------:R-:W-:-:S03]  /*12cf0*/  MOV R4, 0x12d10 ;  /* 0x00012d1000047802 */ /* 0x000fc60000000f00 */
[----:B-1---5:R-:W-:Y:S05]  /*12d00*/  CALL.REL.NOINC `($_ZN7cutlass13device_kernelIN5flash19enable_sm80_to_sm89INS1_16FlashAttnBwdSm80INS1_25CollectiveMainloopBwdSm80ILi2ELi2EN4cute5tupleIJNS5_1CILi128EEES8_NS7_ILi64EEEEEENS_10bfloat16_tEfNS_4arch4Sm80ELb0ELb0ELb1ELb0ELb0ELb0ELb0ELb0ELi2ELi4ELi4ELi4ELb0EEENS1_21CollectiveEpilogueBwdISA_SB_SD_Li256ELb0ELb0ELi2EEENS1_19SingleTileSchedulerILb0ELb0ELb0ELi128EEEEEEEEEvNT_6ParamsE$_ZZN4cute4takeILi1ELi3ENS_5tupleIJNS1_IJNS_1CILi1EEEiEEENS2_ILi1024EEENS1_IJiiEEEEEEEEDaRKT1_ENKUlDpRKT_E_clIJS5_S6_EEEDaSE_) ;  /* 0xffff989000007944 */ /* 0x022fea0003c3ffff */
[----:B------:R-:W-:Y:S02]  /*12d10*/  MOV R4, 0x12d30 ;  /* 0x00012d3000047802 */ /* 0x000fe40000000f00 */
[----:B-1---5:R-:W-:Y:S05]  /*12d20*/  CALL.REL.NOINC `($_ZN7cutlass13device_kernelIN5flash19enable_sm80_to_sm89INS1_16FlashAttnBwdSm80INS1_25CollectiveMainloopBwdSm80ILi2ELi2EN4cute5tupleIJNS5_1CILi128EEES8_NS7_ILi64EEEEEENS_10bfloat16_tEfNS_4arch4Sm80ELb0ELb0ELb1ELb0ELb0ELb0ELb0ELb0ELi2ELi4ELi4ELi4ELb0EEENS1_21CollectiveEpilogueBwdISA_SB_SD_Li256ELb0ELb0ELi2EEENS1_19SingleTileSchedulerILb0ELb0ELb0ELi128EEEEEEEEEvNT_6ParamsE$_ZZN4cute16flatten_to_tupleINS_5tupleIJNS_1CILi1024EEENS1_IJiiEEEEEEEEDaRKT_ENKUlRKT_E_clIS4_EEDaSB_) ;  /* 0xffff947000007944 */ /* 0x022fea0003c3ffff */
[----:B------:R1:W-:Y:S01]  /*12d30*/  STL.64 [R1+0x758], R2 ;  /* 0x0007580201007387 */ /* 0x0003e20000100a00 */
[----:B------:R-:W-:Y:S02]  /*12d40*/  MOV R68, R25 ;  /* 0x0000001900447202 */ /* 0x000fe40000000f00 */
[----:B------:R-:W-:Y:S02]  /*12d50*/  MOV R4, 0x12d70 ;  /* 0x00012d7000047802 */ /* 0x000fe40000000f00 */
[----:B-1----:R-:W-:Y:S05]  /*12d60*/  CALL.REL.NOINC `($_ZN7cutlass13device_kernelIN5flash19enable_sm80_to_sm89INS1_16FlashAttnBwdSm80INS1_25CollectiveMainloopBwdSm80ILi2ELi2EN4cute5tupleIJNS5_1CILi128EEES8_NS7_ILi64EEEEEENS_10bfloat16_tEfNS_4arch4Sm80ELb0ELb0ELb1ELb0ELb0ELb0ELb0ELb0ELi2ELi4ELi4ELi4ELb0EEENS1_21CollectiveEpilogueBwdISA_SB_SD_Li256ELb0ELb0ELi2EEENS1_19SingleTileSchedulerILb0ELb0ELb0ELi128EEEEEEEEEvNT_6ParamsE$_ZZN4cute12filter_tupleINS_5tupleIJNS_1CILi1024EEENS1_IJiiEEEEEEZNS_16flatten_to_tupleIS5_EEDaRKT_EUlRKT_E_EEDaS9_OT0_ENKUlDpSC_E_clIJNS1_IJS3_EEES4_EEEDaSG_) ;  /* 0xffff890000007944 */ /* 0x002fea0003c3ffff */
        /* <DEDUP_REMOVED lines=19> */
[----:B---3--:R2:W5:Y:S01]  /*12ea0*/  LD.E R3, [R2.64] ;  /* 0x0000000402037980 */ /* 0x008562000c101900 */
[----:B------:R-:W-:Y:S02]  /*12eb0*/  MOV R15, R25 ;  /* 0x00000019000f7202 */ /* 0x000fe40000000f00 */
[----:B------:R-:W-:Y:S02]  /*12ec0*/  MOV R4, 0x12ee0 ;  /* 0x00012ee000047802 */ /* 0x000fe40000000f00 */
[----:B--2--5:R-:W-:Y:S05]  /*12ed0*/  CALL.REL.NOINC `($_ZN7cutlass13device_kernelIN5flash19enable_sm80_to_sm89INS1_16FlashAttnBwdSm80INS1_25CollectiveMainloopBwdSm80ILi2ELi2EN4cute5tupleIJNS5_1CILi128EEES8_NS7_ILi64EEEEEENS_10bfloat16_tEfNS_4arch4Sm80ELb0ELb0ELb1ELb0ELb0ELb0ELb0ELb0ELi2ELi4ELi4ELi4ELb0EEENS1_21CollectiveEpilogueBwdISA_SB_SD_Li256ELb0ELb0ELi2EEENS1_19SingleTileSchedulerILb0ELb0ELb0ELi128EEEEEEEEEvNT_6ParamsE$_ZN4cute3eso3ESOILb1ELb0EJNS_10UnderscoreES2_S2_iEEC2ERKS2_S5_S5_RKi) ;  /* 0xffff430000007944 */ /* 0x024fea0003c3ffff */
[----:B------:R-:W-:Y:S01]  /*12ee0*/  ULDC.64 UR4, c[0x0][0x118] ;  /* 0x0000460000047ab9 */ /* 0x000fe20000000a00 */
[----:B------:R2:W5:Y:S04]  /*12ef0*/  LDL R7, [R1+0x758] ;  /* 0x0007580001077983 */ /* 0x0005680000100800 */
[----:B------:R2:W5:Y:S04]  /*12f00*/  LD.E R5, [R10.64] ;  /* 0x000000040a057980 */ /* 0x000568000c101900 */
[----:B-1----:R2:W5:Y:S01]  /*12f10*/  LD.E R3, [R10.64+0x4] ;  /* 0x000004040a037980 */ /* 0x002562000c101900 */
[----:B------:R-:W-:-:S03]  /*12f20*/  MOV R4, 0x12f40 ;  /* 0x00012f4000047802 */ /* 0x000fc60000000f00 */
[----:B--2--5:R-:W-:Y:S05]  /*12f30*/  CALL.REL.NOINC `($_ZN7cutlass13device_kernelIN5flash19enable_sm80_to_sm89INS1_16FlashAttnBwdSm80INS1_25CollectiveMainloopBwdSm80ILi2ELi2EN4cute5tupleIJNS5_1CILi128EEES8_NS7_ILi64EEEEEENS_10bfloat16_tEfNS_4arch4Sm80ELb0ELb0ELb1ELb0ELb0ELb0ELb0ELb0ELi2ELi4ELi4ELi4ELb0EEENS1_21CollectiveEpilogueBwdISA_SB_SD_Li256ELb0ELb0ELi2EEENS1_19SingleTileSchedulerILb0ELb0ELb0ELi128EEEEEEEEEvNT_6ParamsE$_ZZN4cute5sliceINS_5tupleIJNS_10UnderscoreES2_S2_iEEENS1_IJNS1_IJNS_1CILi1EEENS4_ILi0EEEEEENS4_ILi4096EEENS1_IJiiEEENS1_IJS6_NS4_ILi8192EEEEEEEEEEEDaRKT_RKT0_ENKUlRKT_RKT0_E_clIS2_S9_EEDaSL_SO_) ;  /* 0xffff982000007944 */ /* 0x024fea0003c3ffff */
[----:B-----5:R2:W-:Y:S01]  /*12f40*/  STL.64 [R1+0x758], R2 ;  /* 0x0007580201007387 */ /* 0x0205e20000100a00 */
[----:B------:R-:W-:-:S02]  /*12f50*/  MOV R68, R25 ;  /* 0x0000001900447202 */ /* 0x000fc40000000f00 */
[----:B------:R-:W-:Y:S02]  /*12f60*/  MOV R4, 0x12f80 ;  /* 0x00012f8000047802 */ /* 0x000fe40000000f00 */
[----:B-12---:R-:W-:Y:S05]  /*12f70*/  CALL.REL.NOINC `($_ZN7cutlass13device_kernelIN5flash19enable_sm80_to_sm89INS1_16FlashAttnBwdSm80INS1_25CollectiveMainloopBwdSm80ILi2ELi2EN4cute5tupleIJNS5_1CILi128EEES8_NS7_ILi64EEEEEENS_10bfloat16_tEfNS_4arch4Sm80ELb0ELb0ELb1ELb0ELb0ELb0ELb0ELb0ELi2ELi4ELi4ELi4ELb0EEENS1_21CollectiveEpilogueBwdISA_SB_SD_Li256ELb0ELb0ELi2EEENS1_19SingleTileSchedulerILb0ELb0ELb0ELi128EEEEEEEEEvNT_6ParamsE$_ZZN4cute12filter_tupleINS_5tupleIJNS_10UnderscoreES2_S2_iEEENS1_IJNS1_IJNS_1CILi1EEENS4_ILi0EEEEEENS4_ILi4096EEENS1_IJiiEEENS1_IJS6_NS4_ILi8192EEEEEEEEEZNS_5sliceIS3_SC_EEDaRKT_RKT0_EUlRKT_RKT0_E_EEDaSG_SJ_OT1_ENKUlDpSM_E_clIJNS1_IJS7_EEENS1_IJS8_EEENS1_IJS9_EEENS1_IJEEEEEEDaST_) ;  /* 0xffff840000007944 */ /* 0x006fea0003c3ffff */
[----:B-----5:R-:W-:Y:S02]  /*12f80*/  MOV R8, R3 ;  /* 0x0000000300087202 */ /* 0x020fe40000000f00 */
[----:B------:R-:W-:Y:S02]  /*12f90*/  MOV R4, 0x12fb0 ;  /* 0x00012fb000047802 */ /* 0x000fe40000000f00 */
[----:B-1----:R-:W-:Y:S05]  /*12fa0*/  CALL.REL.NOINC `($_ZN7cutlass13device_kernelIN5flash19enable_sm80_to_sm89INS1_16FlashAttnBwdSm80INS1_25CollectiveMainloopBwdSm80ILi2ELi2EN4cute5tupleIJNS5_1CILi128EEES8_NS7_ILi64EEEEEENS_10bfloat16_tEfNS_4arch4Sm80ELb0ELb0ELb1ELb0ELb0ELb0ELb0ELb0ELi2ELi4ELi4ELi4ELb0EEENS1_21CollectiveEpilogueBwdISA_SB_SD_Li256ELb0ELb0ELi2EEENS1_19SingleTileSchedulerILb0ELb0ELb0ELi128EEEEEEEEEvNT_6ParamsE$_ZN4cute5tupleIJNS0_IJNS0_IJNS_1CILi8EEENS1_ILi1EEEEEENS1_ILi2EEENS0_IJS5_S5_EEEEEENS0_IJNS0_IJS3_NS1_ILi0EEEEEENS1_ILi4096EEENS0_IJiiEEEEEEEEC2ERKS7_RKSC_) ;  /* 0xffff777000007944 */ /* 0x002fea0003c3ffff */
[----:B-1----:R1:W5:Y:S01]  /*12fb0*/  LDL.64 R2, [R1+0x758] ;  /* 0x0007580001027983 */ /* 0x0023620000100a00 */
[----:B------:R-:W-:Y:S02]  /*12fc0*/  SHF.L.U32 R4, R7, 0xd, RZ ;  /* 0x0000000d07047819 */ /* 0x000fe400000006ff */
[----:B------:R-:W-:-:S03]  /*12fd0*/  MOV R6, 0x13000 ;  /* 0x0001300000067802 */ /* 0x000fc60000000f00 */
[----:B------:R1:W-:Y:S04]  /*12fe0*/  STL [R1+0x770], R4 ;  /* 0x0007700401007387 */ /* 0x0003e80000100800 */
[----:B-1---5:R-:W-:Y:S05]  /*12ff0*/  CALL.REL.NOINC `($_ZN7cutlass13device_kernelIN5flash19enable_sm80_to_sm89INS1_16FlashAttnBwdSm80INS1_25CollectiveMainloopBwdSm80ILi2ELi2EN4cute5tupleIJNS5_1CILi128EEES8_NS7_ILi64EEEEEENS_10bfloat16_tEfNS_4arch4Sm80ELb0ELb0ELb1ELb0ELb0ELb0ELb0ELb0ELi2ELi4ELi4ELi4ELb0EEENS1_21CollectiveEpilogueBwdISA_SB_SD_Li256ELb0ELb0ELi2EEENS1_19SingleTileSchedulerILb0ELb0ELb0ELi128EEEEEEEEEvNT_6ParamsE$_ZN4cute3eso3ESOILb0ELb0EJNS_6LayoutINS_5tupleIJNS3_IJNS_1CILi8EEENS4_ILi1EEEEEENS4_ILi2EEENS3_IJS8_S8_EEEEEENS3_IJNS3_IJS6_NS4_ILi0EEEEEENS4_ILi4096EEENS3_IJiiEEEEEEEEiEEC2ERKSG_RKi) ;  /* 0xffff345000007944 */ /* 0x022fea0003c3ffff */
[----:B------:R-:W-:Y:S01]  /*13000*/  ULDC.64 UR4, c[0x0][0x118] ;  /* 0x0000460000047ab9 */ /* 0x000fe20000000a00 */
[----:B-1----:R-:W2:Y:S04]  /*13010*/  LDL R2, [R1+0x760] ;  /* 0x0007600001027983 */ /* 0x002ea80000100800 */
[----:B------:R-:W2:Y:S04]  /*13020*/  LD.E.64 R10, [R10.64+0x8] ;  /* 0x000008040a0a7980 */ /* 0x000ea8000c101b00 */
[----:B------:R1:W5:Y:S01]  /*13030*/  LDL.64 R4, [R1+0x758] ;  /* 0x0007580001047983 */ /* 0x0003620000100a00 */
[----:B------:R-:W-:-:S02]  /*13040*/  MOV R9, R25 ;  /* 0x0000001900097202 */ /* 0x000fc40000000f00 */
[----:B------:R-:W-:Y:S01]  /*13050*/  MOV R8, 0x13080 ;  /* 0x0001308000087802 */ /* 0x000fe20000000f00 */
[----:B--2---:R-:W-:-:S04]  /*13060*/  IMAD.WIDE R2, R2, 0x2, R10 ;  /* 0x0000000202027825 */ /* 0x004fc800078e020a */
[----:B-1---5:R-:W-:Y:S05]  /*13070*/  CALL.REL.NOINC `($_ZN7cutlass13device_kernelIN5flash19enable_sm80_to_sm89INS1_16FlashAttnBwdSm80INS1_25CollectiveMainloopBwdSm80ILi2ELi2EN4cute5tupleIJNS5_1CILi128EEES8_NS7_ILi64EEEEEENS_10bfloat16_tEfNS_4arch4Sm80ELb0ELb0ELb1ELb0ELb0ELb0ELb0ELb0ELi2ELi4ELi4ELi4ELb0EEENS1_21CollectiveEpilogueBwdISA_SB_SD_Li256ELb0ELb0ELi2EEENS1_19SingleTileSchedulerILb0ELb0ELb0ELi128EEEEEEEEEvNT_6ParamsE$_ZN4cute8smem_ptrIPN7cutlass10bfloat16_tEECI1NS_12iter_adaptorIS3_S4_EEES3_) ;  /* 0xffff7e4000007944 */ /* 0x022fea0003c3ffff */
[----:B-1----:R-:W2:Y:S01]  /*13080*/  LDL.64 R2, [R1+0x758] ;  /* 0x0007580001027983 */ /* 0x002ea20000100a00 */
[----:B------:R-:W-:-:S03]  /*13090*/  MOV R6, 0x130c0 ;  /* 0x000130c000067802 */ /* 0x000fc60000000f00 */
[----:B--2---:R1:W-:Y:S04]  /*130a0*/  STL.64 [R1+0x770], R2 ;  /* 0x0007700201007387 */ /* 0x0043e80000100a00 */
[----:B-1----:R-:W-:Y:S05]  /*130b0*/  CALL.REL.NOINC `($_ZN7cutlass13device_kernelIN5flash19enable_sm80_to_sm89INS1_16FlashAttnBwdSm80INS1_25CollectiveMainloopBwdSm80ILi2ELi2EN4cute5tupleIJNS5_1CILi128EEES8_NS7_ILi64EEEEEENS_10bfloat16_tEfNS_4arch4Sm80ELb0ELb0ELb1ELb0ELb0ELb0ELb0ELb0ELi2ELi4ELi4ELi4ELb0EEENS1_21CollectiveEpilogueBwdISA_SB_SD_Li256ELb0ELb0ELi2EEENS1_19SingleTileSchedulerILb0ELb0ELb0ELi128EEEEEEEEEvNT_6ParamsE$_ZN4cute3eso3ESOILb0ELb0EJNS_6LayoutINS_5tupleIJNS3_IJNS_1CILi8EEENS4_ILi1EEEEEENS4_ILi2EEENS3_IJS8_S8_EEEEEENS3_IJNS3_IJS6_NS4_ILi0EEEEEENS4_ILi4096EEENS3_IJiiEEEEEEEENS_10ViewEngineINS_8smem_ptrIPN7cutlass10bfloat16_tEEEEEEEC2ERKSG_RKSN_) ;  /* 0xffff332000007944 */ /* 0x002fea0003c3ffff */
[----:B------:R2:W5:Y:S04]  /*130c0*/  LDL.64 R62, [R1+0x760] ;  /* 0x00076000013e7983 */ /* 0x0005680000100a00 */
[----:B------:R2:W5:Y:S04]  /*130d0*/  LDL.64 R60, [R26+0x30] ;  /* 0x000030001a3c7983 */ /* 0x0005680000100a00 */
[----:B------:R2:W5:Y:S01]  /*130e0*/  LDL.64 R52, [R1+0x758] ;  /* 0x0007580001347983 */ /* 0x0005620000100a00 */
[----:B------:R-:W-:Y:S01]  /*130f0*/  IMAD.MOV.U32 R6, RZ, RZ, R16 ;  /* 0x000000ffff067224 */ /* 0x000fe200078e0010 */
[----:B-1----:R-:W-:-:S02]  /*13100*/  MOV R3, R17 ;  /* 0x0000001100037202 */ /* 0x002fc40000000f00 */
[----:B------:R-:W-:Y:S02]  /*13110*/  MOV R4, 0x13130 ;  /* 0x0001313000047802 */ /* 0x000fe40000000f00 */
[----:B--2--5:R-:W-:Y:S05]  /*13120*/  CALL.REL.NOINC `($_ZN7cutlass13device_kernelIN5flash19enable_sm80_to_sm89INS1_16FlashAttnBwdSm80INS1_25CollectiveMainloopBwdSm80ILi2ELi2EN4cute5tupleIJNS5_1CILi128EEES8_NS7_ILi64EEEEEENS_10bfloat16_tEfNS_4arch4Sm80ELb0ELb0ELb1ELb0ELb0ELb0ELb0ELb0ELi2ELi4ELi4ELi4ELb0EEENS1_21CollectiveEpilogueBwdISA_SB_SD_Li256ELb0ELb0ELi2EEENS1_19SingleTileSchedulerILb0ELb0ELb0ELi128EEEEEEEEEvNT_6ParamsE$_ZN4cute3eso3ESOILb1ELb0EJNS_6LayoutINS_5tupleIJNS3_IJNS_1CILi8EEENS4_ILi1EEEEEENS4_ILi2EEENS4_ILi4EEEEEENS3_IJNS3_IJS6_NS4_ILi0EEEEEES5_NS4_ILi16EEEEEEEENS_10ViewEngineIPN7cutlass10bfloat16_tEEEEEC2ERKSF_RKSK_) ;  /* 0xffff6f3000007944 */ /* 0x024fea0003c3ffff */
[----:B------:R2:W5:Y:S01]  /*13130*/  LDL.64 R58, [R1+0x758] ;  /* 0x00075800013a7983 */ /* 0x0005620000100a00 */
[----:B-1----:R-:W-:Y:S01]  /*13140*/  IMAD.MOV.U32 R6, RZ, RZ, R12 ;  /* 0x000000ffff067224 */ /* 0x002fe200078e000c */
[----:B------:R-:W-:Y:S02]  /*13150*/  MOV R3, R13 ;  /* 0x0000000d00037202 */ /* 0x000fe40000000f00 */
[----:B------:R-:W-:Y:S02]  /*13160*/  MOV R4, 0x13180 ;  /* 0x0001318000047802 */ /* 0x000fe40000000f00 */
[----:B--2--5:R-:W-:Y:S05]  /*13170*/  CALL.REL.NOINC `($_ZN7cutlass13device_kernelIN5flash19enable_sm80_to_sm89INS1_16FlashAttnBwdSm80INS1_25CollectiveMainloopBwdSm80ILi2ELi2EN4cute5tupleIJNS5_1CILi128EEES8_NS7_ILi64EEEEEENS_10bfloat16_tEfNS_4arch4Sm80ELb0ELb0ELb1ELb0ELb0ELb0ELb0ELb0ELi2ELi4ELi4ELi4ELb0EEENS1_21CollectiveEpilogueBwdISA_SB_SD_Li256ELb0ELb0ELi2EEENS1_19SingleTileSchedulerILb0ELb0ELb0ELi128EEEEEEEEEvNT_6ParamsE$_ZN4cute3eso3ESOILb1ELb0EJNS_6LayoutINS_5tupleIJNS3_IJNS_1CILi8EEENS4_ILi1EEEEEENS4_ILi4EEES8_EEENS3_IJNS3_IJS6_NS4_ILi0EEEEEES5_NS4_ILi32EEEEEEEENS_10ViewEngineIPN7cutlass10bfloat16_tEEEEEC2ERKSE_RKSJ_) ;  /* 0xffff713000007944 */ /* 0x024fea0003c3ffff */
[----:B------:R2:W5:Y:S01]  /*13180*/  LDL.64 R56, [R1+0x758] ;  /* 0x0007580001387983 */ /* 0x0005620000100a00 */
[----:B------:R-:W-:Y:S01]  /*13190*/  IMAD.MOV.U32 R9, RZ, RZ, R25 ;  /* 0x000000ffff097224 */ /* 0x000fe200078e0019 */
[----:B-1----:R-:W-:Y:S01]  /*131a0*/  MOV R2, R62 ;  /* 0x0000003e00027202 */ /* 0x002fe20000000f00 */
[----:B------:R-:W-:Y:S01]  /*131b0*/  IMAD.MOV.U32 R3, RZ, RZ, R63 ;  /* 0x000000ffff037224 */ /* 0x000fe200078e003f */
[----:B------:R-:W-:Y:S02]  /*131c0*/  MOV R8, 0x131e0 ;  /* 0x000131e000087802 */ /* 0x000fe40000000f00 */
[----:B--2--5:R-:W-:Y:S05]  /*131d0*/  CALL.REL.NOINC `($_ZN7cutlass13device_kernelIN5flash19enable_sm80_to_sm89INS1_16FlashAttnBwdSm80INS1_25CollectiveMainloopBwdSm80ILi2ELi2EN4cute5tupleIJNS5_1CILi128EEES8_NS7_ILi64EEEEEENS_10bfloat16_tEfNS_4arch4Sm80ELb0ELb0ELb1ELb0ELb0ELb0ELb0ELb0ELi2ELi4ELi4ELi4ELb0EEENS1_21CollectiveEpilogueBwdISA_SB_SD_Li256ELb0ELb0ELi2EEENS1_19SingleTileSchedulerILb0ELb0ELb0ELi128EEEEEEEEEvNT_6ParamsE$_ZN4cute8smem_ptrIPN7cutlass10bfloat16_tEECI1NS_12iter_adaptorIS3_S4_EEES3_) ;  /* 0xffff7ce000007944 */ /* 0x024fea0003c3ffff */
[----:B-1----:R1:W5:Y:S01]  /*131e0*/  LDL.64 R2, [R1+0x758] ;  /* 0x0007580001027983 */ /* 0x0023620000100a00 */
[----:B------:R-:W-:Y:S02]  /*131f0*/  MOV R76, R25 ;  /* 0x00000019004c7202 */ /* 0x000fe40000000f00 */
[----:B------:R-:W-:-:S02]  /*13200*/  MOV R6, 0x13220 ;  /* 0x0001322000067802 */ /* 0x000fc40000000f00 */
[----:B-1---5:R-:W-:Y:S05]  /*13210*/  CALL.REL.NOINC `($_ZN7cutlass13device_kernelIN5flash19enable_sm80_to_sm89INS1_16FlashAttnBwdSm80INS1_25CollectiveMainloopBwdSm80ILi2ELi2EN4cute5tupleIJNS5_1CILi128EEES8_NS7_ILi64EEEEEENS_10bfloat16_tEfNS_4arch4Sm80ELb0ELb0ELb1ELb0ELb0ELb0ELb0ELb0ELi2ELi4ELi4ELi4ELb0EEENS1_21CollectiveEpilogueBwdISA_SB_SD_Li256ELb0ELb0ELi2EEENS1_19SingleTileSchedulerILb0ELb0ELb0ELi128EEEEEEEEEvNT_6ParamsE$_ZN4cute3eso3ESOILb1ELb0EJNS_6LayoutINS_5tupleIJNS3_IJNS_1CILi8EEENS4_ILi1EEEEEENS4_ILi2EEEEEENS3_IJNS3_IJS6_NS4_ILi0EEEEEENS4_ILi4096EEEEEEEENS_10ViewEngineINS_8smem_ptrIPN7cutlass10bfloat16_tEEEEEEEC2ERKSE_RKSL_) ;  /* 0xffff6bb000007944 */ /* 0x022fea0003c3ffff */
[----:B-1----:R1:W5:Y:S01]  /*13220*/  LDL.64 R4, [R1+0x758] ;  /* 0x0007580001047983 */ /* 0x0023620000100a00 */
[----:B------:R-:W-:Y:S01]  /*13230*/  IMAD.MOV.U32 R76, RZ, RZ, R25 ;  /* 0x000000ffff4c7224 */ /* 0x000fe200078e0019 */
[----:B------:R-:W-:Y:S01]  /*13240*/  MOV R2, R58 ;  /* 0x0000003a00027202 */ /* 0x000fe20000000f00 */
[----:B------:R-:W-:Y:S01]  /*13250*/  IMAD.MOV.U32 R7, RZ, RZ, R59 ;  /* 0x000000ffff077224 */ /* 0x000fe200078e003b */
[----:B------:R-:W-:-:S02]  /*13260*/  MOV R6, 0x13280 ;  /* 0x0001328000067802 */ /* 0x000fc40000000f00 */
[----:B-1---5:R-:W-:Y:S05]  /*13270*/  CALL.REL.NOINC `($_ZN7cutlass13device_kernelIN5flash19enable_sm80_to_sm89INS1_16FlashAttnBwdSm80INS1_25CollectiveMainloopBwdSm80ILi2ELi2EN4cute5tupleIJNS5_1CILi128EEES8_NS7_ILi64EEEEEENS_10bfloat16_tEfNS_4arch4Sm80ELb0ELb0ELb1ELb0ELb0ELb0ELb0ELb0ELi2ELi4ELi4ELi4ELb0EEENS1_21CollectiveEpilogueBwdISA_SB_SD_Li256ELb0ELb0ELi2EEENS1_19SingleTileSchedulerILb0ELb0ELb0ELi128EEEEEEEEEvNT_6ParamsE$_ZN4cute3eso3ESOILb1ELb0EJNS_6LayoutINS_5tupleIJNS3_IJNS_1CILi8EEENS4_ILi1EEEEEENS4_ILi2EEEEEENS3_IJNS3_IJS6_NS4_ILi0EEEEEES5_EEEEENS_10ViewEngineIPN7cutlass10bfloat16_tEEEEEC2ERKSD_RKSI_) ;  /* 0xffff6ce000007944 */ /* 0x022fea0003c3ffff */
[----:B-1----:R1:W5:Y:S01]  /*13280*/  LDL.64 R2, [R1+0x758] ;  /* 0x0007580001027983 */ /* 0x0023620000100a00 */
[----:B------:R-:W-:Y:S01]  /*13290*/  IMAD.MOV.U32 R7, RZ, RZ, R5 ;  /* 0x000000ffff077224 */ /* 0x000fe200078e0005 */
[----:B------:R-:W-:-:S02]  /*132a0*/  MOV R76, R25 ;  /* 0x00000019004c7202 */ /* 0x000fc40000000f00 */
[----:B------:R-:W-:Y:S02]  /*132b0*/  MOV R6, 0x132d0 ;  /* 0x000132d000067802 */ /* 0x000fe40000000f00 */
[----:B-1---5:R-:W-:Y:S05]  /*132c0*/  CALL.REL.NOINC `($_ZN7cutlass13device_kernelIN5flash19enable_sm80_to_sm89INS1_16FlashAttnBwdSm80INS1_25CollectiveMainloopBwdSm80ILi2ELi2EN4cute5tupleIJNS5_1CILi128EEES8_NS7_ILi64EEEEEENS_10bfloat16_tEfNS_4arch4Sm80ELb0ELb0ELb1ELb0ELb0ELb0ELb0ELb0ELi2ELi4ELi4ELi4ELb0EEENS1_21CollectiveEpilogueBwdISA_SB_SD_Li256ELb0ELb0ELi2EEENS1_19SingleTileSchedulerILb0ELb0ELb0ELi128EEEEEEEEEvNT_6ParamsE$_ZN4cute3eso3ESOILb1ELb0EJNS_6LayoutINS_5tupleIJNS3_IJNS_1CILi8EEENS4_ILi1EEEEEENS3_IJNS4_ILi2EEEEEEEEENS3_IJNS3_IJS6_NS4_ILi0EEEEEENS3_IJNS4_ILi4096EEEEEEEEEEENS_10ViewEngineINS_8smem_ptrIPN7cutlass10bfloat16_tEEEEEEEC2ERKSG_RKSN_) ;  /* 0xffff690000007944 */ /* 0x022fea0003c3ffff */
[----:B-1----:R1:W5:Y:S01]  /*132d0*/  LDL.64 R4, [R1+0x758] ;  /* 0x0007580001047983 */ /* 0x0023620000100a00 */
[----:B------:R-:W-:Y:S01]  /*132e0*/  IMAD.MOV.U32 R7, RZ, RZ, R3 ;  /* 0x000000ffff077224 */ /* 0x000fe200078e0003 */
[----:B------:R-:W-:Y:S02]  /*132f0*/  MOV R76, R25 ;  /* 0x00000019004c7202 */ /* 0x000fe40000000f00 */
[----:B------:R-:W-:Y:S02]  /*13300*/  MOV R6, 0x13320 ;  /* 0x0001332000067802 */ /* 0x000fe40000000f00 */
[----:B-1---5:R-:W-:Y:S05]  /*13310*/  CALL.REL.NOINC `($_ZN7cutlass13device_kernelIN5flash19enable_sm80_to_sm89INS1_16FlashAttnBwdSm80INS1_25CollectiveMainloopBwdSm80ILi2ELi2EN4cute5tupleIJNS5_1CILi128EEES8_NS7_ILi64EEEEEENS_10bfloat16_tEfNS_4arch4Sm80ELb0ELb0ELb1ELb0ELb0ELb0ELb0ELb0ELi2ELi4ELi4ELi4ELb0EEENS1_21CollectiveEpilogueBwdISA_SB_SD_Li256ELb0ELb0ELi2EEENS1_19SingleTileSchedulerILb0ELb0ELb0ELi128EEEEEEEEEvNT_6ParamsE$_ZN4cute3eso3ESOILb1ELb0EJNS_6LayoutINS_5tupleIJNS3_IJNS_1CILi8EEENS4_ILi1EEEEEENS3_IJNS4_ILi2EEEEEEEEENS3_IJNS3_IJS6_NS4_ILi0EEEEEENS3_IJS5_EEEEEEEENS_10ViewEngineIPN7cutlass10bfloat16_tEEEEEC2ERKSF_RKSK_) ;  /* 0xffff699000007944 */ /* 0x022fea0003c3ffff */
[----:B-1----:R1:W5:Y:S01]  /*13320*/  LDL.64 R2, [R1+0x758] ;  /* 0x0007580001027983 */ /* 0x0023620000100a00 */
[----:B------:R-:W-:Y:S02]  /*13330*/  MOV R76, R25 ;  /* 0x00000019004c7202 */ /* 0x000fe40000000f00 */
[----:B------:R-:W-:Y:S02]  /*13340*/  MOV R8, 0x13360 ;  /* 0x0001336000087802 */ /* 0x000fe40000000f00 */
[----:B-1---5:R-:W-:Y:S05]  /*13350*/  CALL.REL.NOINC `($_ZN7cutlass13device_kernelIN5flash19enable_sm80_to_sm89INS1_16FlashAttnBwdSm80INS1_25CollectiveMainloopBwdSm80ILi2ELi2EN4cute5tupleIJNS5_1CILi128EEES8_NS7_ILi64EEEEEENS_10bfloat16_tEfNS_4arch4Sm80ELb0ELb0ELb1ELb0ELb0ELb0ELb0ELb0ELi2ELi4ELi4ELi4ELb0EEENS1_21CollectiveEpilogueBwdISA_SB_SD_Li256ELb0ELb0ELi2EEENS1_19SingleTileSchedulerILb0ELb0ELb0ELi128EEEEEEEEEvNT_6ParamsE$_ZN4cute3eso3ESOILb1ELb0EJNS_6LayoutINS_5tupleIJNS3_IJNS3_IJNS_1CILi8EEENS4_ILi1EEEEEES6_EEENS3_IJNS3_IJS6_S6_EEENS4_ILi2EEEEEEEEENS3_IJNS3_IJNS3_IJS6_NS4_ILi0EEEEEESD_EEENS3_IJNS3_IJSD_SD_EEES5_EEEEEEEENS_10ViewEngineIPN7cutlass10bfloat16_tEEEEEC2ERKSJ_RKSO_) ;  /* 0xffff5ae000007944 */ /* 0x022fea0003c3ffff */
[----:B-1----:R1:W5:Y:S01]  /*13360*/  LDL.64 R2, [R1+0x758] ;  /* 0x0007580001027983 */ /* 0x0023620000100a00 */
[----:B------:R-:W-:Y:S01]  /*13370*/  IMAD.MOV.U32 R7, RZ, RZ, R5 ;  /* 0x000000ffff077224 */ /* 0x000fe200078e0005 */
[----:B------:R-:W-:Y:S02]  /*13380*/  MOV R76, R25 ;  /* 0x00000019004c7202 */ /* 0x000fe40000000f00 */
[----:B------:R-:W-:-:S02]  /*13390*/  MOV R6, 0x133b0 ;  /* 0x000133b000067802 */ /* 0x000fc40000000f00 */
[----:B-1---5:R-:W-:Y:S05]  /*133a0*/  CALL.REL.NOINC `($_ZN7cutlass13device_kernelIN5flash19enable_sm80_to_sm89INS1_16FlashAttnBwdSm80INS1_25CollectiveMainloopBwdSm80ILi2ELi2EN4cute5tupleIJNS5_1CILi128EEES8_NS7_ILi64EEEEEENS_10bfloat16_tEfNS_4arch4Sm80ELb0ELb0ELb1ELb0ELb0ELb0ELb0ELb0ELi2ELi4ELi4ELi4ELb0EEENS1_21CollectiveEpilogueBwdISA_SB_SD_Li256ELb0ELb0ELi2EEENS1_19SingleTileSchedulerILb0ELb0ELb0ELi128EEEEEEEEEvNT_6ParamsE$_ZN4cute3eso3ESOILb1ELb0EJNS_6LayoutINS_5tupleIJNS3_IJNS3_IJNS_1CILi8EEENS4_ILi1EEEEEES6_EEENS3_IJNS3_IJS6_S6_EEENS4_ILi2EEEEEEEEENS3_IJNS3_IJNS3_IJS6_NS4_ILi0EEEEEESD_EEENS3_IJNS3_IJSD_SD_EEENS4_ILi4096EEEEEEEEEEENS_10ViewEngineINS_8smem_ptrIPN7cutlass10bfloat16_tEEEEEEEC2ERKSK_RKSR_) ;  /* 0xffff59b000007944 */ /* 0x022fea0003c3ffff */
[----:B-1----:R1:W5:Y:S01]  /*133b0*/  LDL.64 R4, [R1+0x758] ;  /* 0x0007580001047983 */ /* 0x0023620000100a00 */
[----:B------:R-:W-:Y:S01]  /*133c0*/  IMAD.MOV.U32 R7, RZ, RZ, R3 ;  /* 0x000000ffff077224 */ /* 0x000fe200078e0003 */
[----:B------:R-:W-:-:S02]  /*133d0*/  MOV R76, R25 ;  /* 0x00000019004c7202 */ /* 0x000fc40000000f00 */
[----:B------:R-:W-:Y:S02]  /*133e0*/  MOV R6, 0x13400 ;  /* 0x0001340000067802 */ /* 0x000fe40000000f00 */
[----:B-1---5:R-:W-:Y:S05]  /*133f0*/  CALL.REL.NOINC `($_ZN7cutlass13device_kernelIN5flash19enable_sm80_to_sm89INS1_16FlashAttnBwdSm80INS1_25CollectiveMainloopBwdSm80ILi2ELi2EN4cute5tupleIJNS5_1CILi128EEES8_NS7_ILi64EEEEEENS_10bfloat16_tEfNS_4arch4Sm80ELb0ELb0ELb1ELb0ELb0ELb0ELb0ELb0ELi2ELi4ELi4ELi4ELb0EEENS1_21CollectiveEpilogueBwdISA_SB_SD_Li256ELb0ELb0ELi2EEENS1_19SingleTileSchedulerILb0ELb0ELb0ELi128EEEEEEEEEvNT_6ParamsE$_ZN4cute3eso3ESOILb1ELb0EJNS_6LayoutINS_5tupleIJNS3_IJNS_1CILi8EEENS4_ILi1EEEEEENS4_ILi2EEEEEENS3_IJNS3_IJS6_NS4_ILi0EEEEEES5_EEEEENS_10ViewEngineIPN7cutlass10bfloat16_tEEEEEC2ERKSD_RKSI_) ;  /* 0xffff6b6000007944 */ /* 0x022fea0003c3ffff */
        /* <DEDUP_REMOVED lines=8> */
[----:B------:R-:W-:Y:S02]  /*13480*/  MOV R6, 0x134a0 ;  /* 0x000134a000067802 */ /* 0x000fe40000000f00 */
[----:B-1---5:R-:W-:Y:S05]  /*13490*/  CALL.REL.NOINC `($_ZN7cutlass13device_kernelIN5flash19enable_sm80_to_sm89INS1_16FlashAttnBwdSm80INS1_25CollectiveMainloopBwdSm80ILi2ELi2EN4cute5tupleIJNS5_1CILi128EEES8_NS7_ILi64EEEEEENS_10bfloat16_tEfNS_4arch4Sm80ELb0ELb0ELb1ELb0ELb0ELb0ELb0ELb0ELi2ELi4ELi4ELi4ELb0EEENS1_21CollectiveEpilogueBwdISA_SB_SD_Li256ELb0ELb0ELi2EEENS1_19SingleTileSchedulerILb0ELb0ELb0ELi128EEEEEEEEEvNT_6ParamsE$_ZN4cute3eso3ESOILb1ELb0EJNS_6LayoutINS_5tupleIJNS3_IJNS_1CILi8EEENS4_ILi1EEEEEENS4_ILi2EEEEEENS3_IJNS3_IJS6_NS4_ILi0EEEEEENS4_ILi4096EEEEEEEENS_10ViewEngineINS_8smem_ptrIPN7cutlass10bfloat16_tEEEEEEEC2ERKSE_RKSL_) ;  /* 0xffff693000007944 */ /* 0x022fea0003c3ffff */
[----:B------:R2:W5:Y:S01]  /*134a0*/  LDL.64 R70, [R1+0x758] ;  /* 0x0007580001467983 */ /* 0x0005620000100a00 */
[----:B-1----:R-:W-:Y:S01]  /*134b0*/  IMAD.MOV.U32 R2, RZ, RZ, R25 ;  /* 0x000000ffff027224 */ /* 0x002fe200078e0019 */
[----:B------:R-:W-:Y:S02]  /*134c0*/  MOV R3, RZ ;  /* 0x000000ff00037202 */ /* 0x000fe40000000f00 */
[----:B------:R-:W-:-:S02]  /*134d0*/  MOV R10, 0x134f0 ;  /* 0x000134f0000a7802 */ /* 0x000fc40000000f00 */
[----:B--2--5:R-:W-:Y:S05]  /*134e0*/  CALL.REL.NOINC `($_ZN7cutlass13device_kernelIN5flash19enable_sm80_to_sm89INS1_16FlashAttnBwdSm80INS1_25CollectiveMainloopBwdSm80ILi2ELi2EN4cute5tupleIJNS5_1CILi128EEES8_NS7_ILi64EEEEEENS_10bfloat16_tEfNS_4arch4Sm80ELb0ELb0ELb1ELb0ELb0ELb0ELb0ELb0ELi2ELi4ELi4ELi4ELb0EEENS1_21CollectiveEpilogueBwdISA_SB_SD_Li256ELb0ELb0ELi2EEENS1_19SingleTileSchedulerILb0ELb0ELb0ELi128EEEEEEEEEvNT_6ParamsE$_ZN4cute3eso3ESOILb1ELb0EJNS_10UnderscoreEiEEC2ERKS2_RKi) ;  /* 0xffff3d7000007944 */ /* 0x024fea0003c3ffff */
[----:B-1----:R-:W2:Y:S01]  /*134f0*/  LDL R3, [R1+0x758] ;  /* 0x0007580001037983 */ /* 0x002ea20000100800 */
[----:B------:R-:W-:Y:S01]  /*13500*/  IMAD.MOV.U32 R15, RZ, RZ, R25 ;  /* 0x000000ffff0f7224 */ /* 0x000fe200078e0019 */
[----:B------:R-:W-:-:S02]  /*13510*/  MOV R6, 0x13540 ;  /* 0x0001354000067802 */ /* 0x000fc40000000f00 */
[----:B--2---:R-:W-:Y:S02]  /*13520*/  SHF.L.U32 R3, R3, 0xc, RZ ;  /* 0x0000000c03037819 */ /* 0x004fe400000006ff */
[----:B------:R-:W-:Y:S05]  /*13530*/  CALL.REL.NOINC `($_ZN7cutlass13device_kernelIN5flash19enable_sm80_to_sm89INS1_16FlashAttnBwdSm80INS1_25CollectiveMainloopBwdSm80ILi2ELi2EN4cute5tupleIJNS5_1CILi128EEES8_NS7_ILi64EEEEEENS_10bfloat16_tEfNS_4arch4Sm80ELb0ELb0ELb1ELb0ELb0ELb0ELb0ELb0ELi2ELi4ELi4ELi4ELb0EEENS1_21CollectiveEpilogueBwdISA_SB_SD_Li256ELb0ELb0ELi2EEENS1_19SingleTileSchedulerILb0ELb0ELb0ELi128EEEEEEEEEvNT_6ParamsE$_ZN4cute3eso3ESOILb1ELb0EJNS_6LayoutINS_5tupleIJNS3_IJNS_1CILi8EEENS4_ILi1EEEEEEEEENS3_IJNS3_IJS6_NS4_ILi0EEEEEEEEEEEiEEC2ERKSC_RKi) ;  /* 0xffff65e000007944 */ /* 0x000fea0003c3ffff */
[----:B-1----:R-:W2:Y:S01]  /*13540*/  LDL R3, [R1+0x758] ;  /* 0x0007580001037983 */ /* 0x002ea20000100800 */
[----:B------:R-:W-:Y:S02]  /*13550*/  MOV R9, R25 ;  /* 0x0000001900097202 */ /* 0x000fe40000000f00 */
[----:B------:R-:W-:Y:S01]  /*13560*/  MOV R8, 0x13590 ;  /* 0x0001359000087802 */ /* 0x000fe20000000f00 */
[----:B--2---:R-:W-:-:S04]  /*13570*/  IMAD.WIDE R2, R3, 0x2, R70 ;  /* 0x0000000203027825 */ /* 0x004fc800078e0246 */
[----:B------:R-:W-:Y:S05]  /*13580*/  CALL.REL.NOINC `($_ZN7cutlass13device_kernelIN5flash19enable_sm80_to_sm89INS1_16FlashAttnBwdSm80INS1_25CollectiveMainloopBwdSm80ILi2ELi2EN4cute5tupleIJNS5_1CILi128EEES8_NS7_ILi64EEEEEENS_10bfloat16_tEfNS_4arch4Sm80ELb0ELb0ELb1ELb0ELb0ELb0ELb0ELb0ELi2ELi4ELi4ELi4ELb0EEENS1_21CollectiveEpilogueBwdISA_SB_SD_Li256ELb0ELb0ELi2EEENS1_19SingleTileSchedulerILb0ELb0ELb0ELi128EEEEEEEEEvNT_6ParamsE$_ZN4cute8smem_ptrIPN7cutlass10bfloat16_tEECI1NS_12iter_adaptorIS3_S4_EEES3_) ;  /* 0xffff793000007944 */ /* 0x000fea0003c3ffff */
[----:B-1----:R1:W5:Y:S01]  /*13590*/  LDL.64 R2, [R1+0x758] ;  /* 0x0007580001027983 */ /* 0x0023620000100a00 */
[----:B------:R-:W-:Y:S02]  /*135a0*/  MOV R15, R25 ;  /* 0x00000019000f7202 */ /* 0x000fe40000000f00 */
[----:B------:R-:W-:Y:S02]  /*135b0*/  MOV R8, 0x135d0 ;  /* 0x000135d000087802 */ /* 0x000fe40000000f00 */
[----:B-1---5:R-:W-:Y:S05]  /*135c0*/  CALL.REL.NOINC `($_ZN7cutlass13device_kernelIN5flash19enable_sm80_to_sm89INS1_16FlashAttnBwdSm80INS1_25CollectiveMainloopBwdSm80ILi2ELi2EN4cute5tupleIJNS5_1CILi128EEES8_NS7_ILi64EEEEEENS_10bfloat16_tEfNS_4arch4Sm80ELb0ELb0ELb1ELb0ELb0ELb0ELb0ELb0ELi2ELi4ELi4ELi4ELb0EEENS1_21CollectiveEpilogueBwdISA_SB_SD_Li256ELb0ELb0ELi2EEENS1_19SingleTileSchedulerILb0ELb0ELb0ELi128EEEEEEEEEvNT_6ParamsE$_ZN4cute3eso3ESOILb1ELb0EJNS_6LayoutINS_5tupleIJNS3_IJNS_1CILi8EEENS4_ILi1EEEEEEEEENS3_IJNS3_IJS6_NS4_ILi0EEEEEEEEEEENS_10ViewEngineINS_8smem_ptrIPN7cutlass10bfloat16_tEEEEEEEC2ERKSC_RKSJ_) ;  /* 0xffff64c000007944 */ /* 0x022fea0003c3ffff */
        /* <DEDUP_REMOVED lines=13> */
[----:B--2---:R-:W-:-:S05]  /*136a0*/  IMAD.WIDE R2, R3, 0x2, R68 ;  /* 0x0000000203027825 */ /* 0x004fca00078e0244 */
[----:B------:R-:W-:Y:S02]  /*136b0*/  MOV R6, R2 ;  /* 0x0000000200067202 */ /* 0x000fe40000000f00 */
[----:B------:R-:W-:Y:S05]  /*136c0*/  CALL.REL.NOINC `($_ZN7cutlass13device_kernelIN5flash19enable_sm80_to_sm89INS1_16FlashAttnBwdSm80INS1_25CollectiveMainloopBwdSm80ILi2ELi2EN4cute5tupleIJNS5_1CILi128EEES8_NS7_ILi64EEEEEENS_10bfloat16_tEfNS_4arch4Sm80ELb0ELb0ELb1ELb0ELb0ELb0ELb0ELb0ELi2ELi4ELi4ELi4ELb0EEENS1_21CollectiveEpilogueBwdISA_SB_SD_Li256ELb0ELb0ELi2EEENS1_19SingleTileSchedulerILb0ELb0ELb0ELi128EEEEEEEEEvNT_6ParamsE$_ZN4cute3eso3ESOILb1ELb0EJNS_6LayoutINS_5tupleIJNS3_IJNS_1CILi8EEENS4_ILi1EEEEEEEEENS3_IJNS3_IJS6_NS4_ILi0EEEEEEEEEEENS_10ViewEngineIPN7cutlass10bfloat16_tEEEEEC2ERKSC_RKSH_) ;  /* 0xffff640000007944 */ /* 0x000fea0003c3ffff */
[----:B------:R2:W5:Y:S01]  /*136d0*/  LDL.64 R4, [R1+0x758] ;  /* 0x0007580001047983 */ /* 0x0005620000100a00 */
[----:B-1----:R-:W-:Y:S01]  /*136e0*/  IMAD.MOV.U32 R2, RZ, RZ, R8 ;  /* 0x000000ffff027224 */ /* 0x002fe200078e0008 */
[----:B------:R-:W-:Y:S01]  /*136f0*/  MOV R3, R9 ;  /* 0x0000000900037202 */ /* 0x000fe20000000f00 */
[----:B------:R-:W-:Y:S01]  /*13700*/  IMAD.MOV.U32 R9, RZ, RZ, R25 ;  /* 0x000000ffff097224 */ /* 0x000fe200078e0019 */
[----:B------:R-:W-:Y:S02]  /*13710*/  MOV R8, 0x13730 ;  /* 0x0001373000087802 */ /* 0x000fe40000000f00 */
[----:B--2--5:R-:W-:Y:S05]  /*13720*/  CALL.REL.NOINC `($_ZN7cutlass13device_kernelIN5flash19enable_sm80_to_sm89INS1_16FlashAttnBwdSm80INS1_25CollectiveMainloopBwdSm80ILi2ELi2EN4cute5tupleIJNS5_1CILi128EEES8_NS7_ILi64EEEEEENS_10bfloat16_tEfNS_4arch4Sm80ELb0ELb0ELb1ELb0ELb0ELb0ELb0ELb0ELi2ELi4ELi4ELi4ELb0EEENS1_21CollectiveEpilogueBwdISA_SB_SD_Li256ELb0ELb0ELi2EEENS1_19SingleTileSchedulerILb0ELb0ELb0ELi128EEEEEEEEEvNT_6ParamsE$_ZN4cute8smem_ptrIPN7cutlass10bfloat16_tEECI1NS_12iter_adaptorIS3_S4_EEES3_) ;  /* 0xffff779000007944 */ /* 0x024fea0003c3ffff */
[----:B-1----:R1:W5:Y:S01]  /*13730*/  LDL.64 R2, [R1+0x758] ;  /* 0x0007580001027983 */ /* 0x0023620000100a00 */
[----:B------:R-:W-:Y:S02]  /*13740*/  MOV R6, R25 ;  /* 0x0000001900067202 */ /* 0x000fe40000000f00 */
[----:B------:R-:W-:Y:S02]  /*13750*/  MOV R8, 0x13770 ;  /* 0x0001377000087802 */ /* 0x000fe40000000f00 */
[----:B-1---5:R-:W-:Y:S05]  /*13760*/  CALL.REL.NOINC `($_ZN7cutlass13device_kernelIN5flash19enable_sm80_to_sm89INS1_16FlashAttnBwdSm80INS1_25CollectiveMainloopBwdSm80ILi2ELi2EN4cute5tupleIJNS5_1CILi128EEES8_NS7_ILi64EEEEEENS_10bfloat16_tEfNS_4arch4Sm80ELb0ELb0ELb1ELb0ELb0ELb0ELb0ELb0ELi2ELi4ELi4ELi4ELb0EEENS1_21CollectiveEpilogueBwdISA_SB_SD_Li256ELb0ELb0ELi2EEENS1_19SingleTileSchedulerILb0ELb0ELb0ELi128EEEEEEEEEvNT_6ParamsE$_ZN4cute8smem_ptrIPN7cutlass9uint128_tEECI1NS_12iter_adaptorIS3_S4_EEES3_) ;  /* 0xffff779000007944 */ /* 0x022fea0003c3ffff */
[----:B-1----:R1:W5:Y:S01]  /*13770*/  LDL.64 R2, [R1+0x758] ;  /* 0x0007580001027983 */ /* 0x0023620000100a00 */
[----:B------:R-:W-:Y:S02]  /*13780*/  MOV R6, R25 ;  /* 0x0000001900067202 */ /* 0x000fe40000000f00 */
[----:B------:R-:W-:-:S02]  /*13790*/  MOV R8, 0x137b0 ;  /* 0x000137b000087802 */ /* 0x000fc40000000f00 */
[----:B-1---5:R-:W-:Y:S05]  /*137a0*/  CALL.REL.NOINC `($_ZN7cutlass13device_kernelIN5flash19enable_sm80_to_sm89INS1_16FlashAttnBwdSm80INS1_25CollectiveMainloopBwdSm80ILi2ELi2EN4cute5tupleIJNS5_1CILi128EEES8_NS7_ILi64EEEEEENS_10bfloat16_tEfNS_4arch4Sm80ELb0ELb0ELb1ELb0ELb0ELb0ELb0ELb0ELi2ELi4ELi4ELi4ELb0EEENS1_21CollectiveEpilogueBwdISA_SB_SD_Li256ELb0ELb0ELi2EEENS1_19SingleTileSchedulerILb0ELb0ELb0ELi128EEEEEEEEEvNT_6ParamsE$_ZN4cute3eso3ESOILb1ELb0EJNS_6LayoutINS_5tupleIJNS3_IJNS_1CILi1EEES5_EEEEEENS3_IJNS3_IJS5_NS4_ILi0EEEEEEEEEEENS_10ViewEngineINS_8smem_ptrIPN7cutlass9uint128_tEEEEEEEC2ERKSB_RKSI_) ;  /* 0xffff59c000007944 */ /* 0x022fea0003c3ffff */
[----:B------:R2:W5:Y:S01]  /*137b0*/  LDL R8, [R1+0x758] ;  /* 0x0007580001087983 */ /* 0x0005620000100800 */
[----:B------:R-:W-:-:S02]  /*137c0*/  MOV R76, R25 ;  /* 0x00000019004c7202 */ /* 0x000fc40000000f00 */
[----:B-1----:R-:W-:Y:S02]  /*137d0*/  MOV R6, 0x137f0 ;  /* 0x000137f000067802 */ /* 0x002fe40000000f00 */
[----:B--2--5:R-:W-:Y:S05]  /*137e0*/  CALL.REL.NOINC `($_ZN7cutlass13device_kernelIN5flash19enable_sm80_to_sm89INS1_16FlashAttnBwdSm80INS1_25CollectiveMainloopBwdSm80ILi2ELi2EN4cute5tupleIJNS5_1CILi128EEES8_NS7_ILi64EEEEEENS_10bfloat16_tEfNS_4arch4Sm80ELb0ELb0ELb1ELb0ELb0ELb0ELb0ELb0ELi2ELi4ELi4ELi4ELb0EEENS1_21CollectiveEpilogueBwdISA_SB_SD_Li256ELb0ELb0ELi2EEENS1_19SingleTileSchedulerILb0ELb0ELb0ELi128EEEEEEEEEvNT_6ParamsE$_ZN4cute3eso3ESOILb1ELb0EJNS_6LayoutINS_5tupleIJNS3_IJNS_1CILi4EEENS4_ILi1EEEEEEEEENS3_IJNS3_IJS6_NS4_ILi0EEEEEEEEEEENS_10ViewEngineIPjEEEEC2ERKSC_RKSF_) ;  /* 0xffff613000007944 */ /* 0x024fea0003c3ffff */
[----:B------:R2:W5:Y:S01]  /*137f0*/  LDL.64 R14, [R1+0x758] ;  /* 0x00075800010e7983 */ /* 0x0005620000100a00 */
[----:B-1----:R-:W-:Y:S02]  /*13800*/  MOV R4, R8 ;  /* 0x0000000800047202 */ /* 0x002fe40000000f00 */
[----:B------:R-:W-:Y:S02]  /*13810*/  MOV R2, 0x13830 ;  /* 0x0001383000027802 */ /* 0x000fe40000000f00 */
[----:B--2--5:R-:W-:Y:S05]  /*13820*/  CALL.REL.NOINC `($_ZN7cutlass13device_kernelIN5flash19enable_sm80_to_sm89INS1_16FlashAttnBwdSm80INS1_25CollectiveMainloopBwdSm80ILi2ELi2EN4cute5tupleIJNS5_1CILi128EEES8_NS7_ILi64EEEEEENS_10bfloat16_tEfNS_4arch4Sm80ELb0ELb0ELb1ELb0ELb0ELb0ELb0ELb0ELi2ELi4ELi4ELi4ELb0EEENS1_21CollectiveEpilogueBwdISA_SB_SD_Li256ELb0ELb0ELi2EEENS1_19SingleTileSchedulerILb0ELb0ELb0ELi128EEEEEEEEEvNT_6ParamsE$_ZN73_INTERNAL_24fd9406_37_flash_bwd_hdim64_bf16_softcap_sm80_cu_3fbc093a_291824__cvta_generic_to_sharedEPKv) ;  /* 0xffff779000007944 */ /* 0x024fea0003c3ffff */
[----:B------:R-:W1:Y:S01]  /*13830*/  LDSM.16.M88.4 R4, [R4] ;  /* 0x000000000404783b */ /* 0x000e620000000200 */
[----:B------:R-:W-:Y:S01]  /*13840*/  ULDC.64 UR4, c[0x0][0x118] ;  /* 0x0000460000047ab9 */ /* 0x000fe20000000a00 */
[----:B------:R-:W-:Y:S01]  /*13850*/  IMAD.MOV.U32 R2, RZ, RZ, R25 ;  /* 0x000000ffff027224 */ /* 0x000fe200078e0019 */
[----:B------:R-:W-:Y:S02]  /*13860*/  MOV R3, 0x1 ;  /* 0x0000000100037802 */ /* 0x000fe40000000f00 */
[----:B------:R-:W-:Y:S01]  /*13870*/  MOV R10, 0x138d0 ;  /* 0x000138d0000a7802 */ /* 0x000fe20000000f00 */
[----:B-1----:R1:W-:Y:S04]  /*13880*/  ST.E [R14.64], R4 ;  /* 0x000000040e007985 */ /* 0x0023e8000c101904 */
[----:B------:R1:W-:Y:S04]  /*13890*/  ST.E [R14.64+0x4], R5 ;  /* 0x000004050e007985 */ /* 0x0003e8000c101904 */
[----:B------:R1:W-:Y:S04]  /*138a0*/  ST.E [R14.64+0x8], R6 ;  /* 0x000008060e007985 */ /* 0x0003e8000c101904 */
[----:B------:R1:W-:Y:S02]  /*138b0*/  ST.E [R14.64+0xc], R7 ;  /* 0x00000c070e007985 */ /* 0x0003e4000c101904 */
[----:B-1----:R-:W-:Y:S05]  /*138c0*/  CALL.REL.NOINC `($_ZN7cutlass13device_kernelIN5flash19enable_sm80_to_sm89INS1_16FlashAttnBwdSm80INS1_25CollectiveMainloopBwdSm80ILi2ELi2EN4cute5tupleIJNS5_1CILi128EEES8_NS7_ILi64EEEEEENS_10bfloat16_tEfNS_4arch4Sm80ELb0ELb0ELb1ELb0ELb0ELb0ELb0ELb0ELi2ELi4ELi4ELi4ELb0EEENS1_21CollectiveEpilogueBwdISA_SB_SD_Li256ELb0ELb0ELi2EEENS1_19SingleTileSchedulerILb0ELb0ELb0ELi128EEEEEEEEEvNT_6ParamsE$_ZN4cute3eso3ESOILb1ELb0EJNS_10UnderscoreEiEEC2ERKS2_RKi) ;  /* 0xffff399000007944 */ /* 0x002fea0003c3ffff */
        /* <DEDUP_REMOVED lines=16> */
[----:B------:R-:W-:Y:S02]  /*139d0*/  MOV R3, 0x1 ;  /* 0x0000000100037802 */ /* 0x000fe40000000f00 */
        /* <DEDUP_REMOVED lines=36> */
[----:B------:R-:W-:-:S03]  /*13c20*/  ULDC.64 UR4, c[0x0][0x118] ;  /* 0x0000460000047ab9 */ /* 0x000fc60000000a00 */
[----:B-1----:R1:W-:Y:S04]  /*13c30*/  ST.E [R10.64], R4 ;  /* 0x000000040a007985 */ /* 0x0023e8000c101904 */
[----:B------:R1:W-:Y:S04]  /*13c40*/  ST.E [R10.64+0x4], R5 ;  /* 0x000004050a007985 */ /* 0x0003e8000c101904 */
[----:B------:R1:W-:Y:S04]  /*13c50*/  ST.E [R10.64+0x8], R6 ;  /* 0x000008060a007985 */ /* 0x0003e8000c101904 */
[----:B------:R1:W-:Y:S04]  /*13c60*/  ST.E [R10.64+0xc], R7 ;  /* 0x00000c070a007985 */ /* 0x0003e8000c101904 */
[----:B------:R1:W5:Y:S01]  /*13c70*/  LD.E.64 R2, [R60.64+0x8] ;  /* 0x000008043c027980 */ /* 0x000362000c101b00 */
[----:B------:R-:W-:-:S02]  /*13c80*/  MOV R9, R25 ;  /* 0x0000001900097202 */ /* 0x000fc40000000f00 */
[----:B------:R-:W-:Y:S02]  /*13c90*/  MOV R8, 0x13cb0 ;  /* 0x00013cb000087802 */ /* 0x000fe40000000f00 */
[----:B-1---5:R-:W-:Y:S05]  /*13ca0*/  CALL.REL.NOINC `($_ZN7cutlass13device_kernelIN5flash19enable_sm80_to_sm89INS1_16FlashAttnBwdSm80INS1_25CollectiveMainloopBwdSm80ILi2ELi2EN4cute5tupleIJNS5_1CILi128EEES8_NS7_ILi64EEEEEENS_10bfloat16_tEfNS_4arch4Sm80ELb0ELb0ELb1ELb0ELb0ELb0ELb0ELb0ELi2ELi4ELi4ELi4ELb0EEENS1_21CollectiveEpilogueBwdISA_SB_SD_Li256ELb0ELb0ELi2EEENS1_19SingleTileSchedulerILb0ELb0ELb0ELi128EEEEEEEEEvNT_6ParamsE$_ZN4cute8smem_ptrIPN7cutlass10bfloat16_tEECI1NS_12iter_adaptorIS3_S4_EEES3_) ;  /* 0xffff721000007944 */ /* 0x022fea0003c3ffff */
[----:B-1----:R1:W5:Y:S01]  /*13cb0*/  LDL.64 R2, [R1+0x758] ;  /* 0x0007580001027983 */ /* 0x0023620000100a00 */
[----:B------:R-:W-:-:S03]  /*13cc0*/  MOV R6, 0x13ce0 ;  /* 0x00013ce000067802 */ /* 0x000fc60000000f00 */
[----:B-1---5:R-:W-:Y:S05]  /*13cd0*/  CALL.REL.NOINC `($_ZN7cutlass13device_kernelIN5flash19enable_sm80_to_sm89INS1_16FlashAttnBwdSm80INS1_25CollectiveMainloopBwdSm80ILi2ELi2EN4cute5tupleIJNS5_1CILi128EEES8_NS7_ILi64EEEEEENS_10bfloat16_tEfNS_4arch4Sm80ELb0ELb0ELb1ELb0ELb0ELb0ELb0ELb0ELi2ELi4ELi4ELi4ELb0EEENS1_21CollectiveEpilogueBwdISA_SB_SD_Li256ELb0ELb0ELi2EEENS1_19SingleTileSchedulerILb0ELb0ELb0ELi128EEEEEEEEEvNT_6ParamsE$_ZN4cute3eso3ESOILb1ELb0EJNS_6LayoutINS_5tupleIJNS3_IJNS_1CILi8EEENS4_ILi1EEEEEENS4_ILi4EEEEEENS3_IJNS3_IJS6_NS4_ILi0EEEEEENS4_ILi2048EEEEEEEENS_10ViewEngineINS_8smem_ptrIPN7cutlass10bfloat16_tEEEEEEEC2ERKSE_RKSL_) ;  /* 0xffff642000007944 */ /* 0x022fea0003c3ffff */
[----:B-1----:R1:W5:Y:S01]  /*13ce0*/  LDL.64 R4, [R1+0x758] ;  /* 0x0007580001047983 */ /* 0x0023620000100a00 */
[----:B------:R-:W-:Y:S01]  /*13cf0*/  IMAD.MOV.U32 R6, RZ, RZ, R56 ;  /* 0x000000ffff067224 */ /* 0x000fe200078e0038 */
[----:B------:R-:W-:Y:S02]  /*13d00*/  MOV R9, R57 ;  /* 0x0000003900097202 */ /* 0x000fe40000000f00 */
[----:B------:R-:W-:Y:S02]  /*13d10*/  MOV R8, 0x13d30 ;  /* 0x00013d3000087802 */ /* 0x000fe40000000f00 */
[----:B-1---5:R-:W-:Y:S05]  /*13d20*/  CALL.REL.NOINC `($_ZN7cutlass13device_kernelIN5flash19enable_sm80_to_sm89INS1_16FlashAttnBwdSm80INS1_25CollectiveMainloopBwdSm80ILi2ELi2EN4cute5tupleIJNS5_1CILi128EEES8_NS7_ILi64EEEEEENS_10bfloat16_tEfNS_4arch4Sm80ELb0ELb0ELb1ELb0ELb0ELb0ELb0ELb0ELi2ELi4ELi4ELi4ELb0EEENS1_21CollectiveEpilogueBwdISA_SB_SD_Li256ELb0ELb0ELi2EEENS1_19SingleTileSchedulerILb0ELb0ELb0ELi128EEEEEEEEEvNT_6ParamsE$_ZN4cute3eso3ESOILb1ELb0EJNS_6LayoutINS_5tupleIJNS3_IJNS_1CILi8EEENS4_ILi1EEEEEENS4_ILi4EEEEEENS3_IJNS3_IJS6_NS4_ILi0EEEEEES5_EEEEENS_10ViewEngineIPN7cutlass10bfloat16_tEEEEEC2ERKSD_RKSI_) ;  /* 0xffff645000007944 */ /* 0x022fea0003c3ffff */
[----:B------:R2:W5:Y:S01]  /*13d30*/  LDL.64 R2, [R1+0x758] ;  /* 0x0007580001027983 */ /* 0x0005620000100a00 */
[----:B-1----:R-:W-:Y:S02]  /*13d40*/  MOV R7, R5 ;  /* 0x0000000500077202 */ /* 0x002fe40000000f00 */
[----:B------:R-:W-:Y:S02]  /*13d50*/  MOV R6, 0x13d70 ;  /* 0x00013d7000067802 */ /* 0x000fe40000000f00 */
[----:B--2--5:R-:W-:Y:S05]  /*13d60*/  CALL.REL.NOINC `($_ZN7cutlass13device_kernelIN5flash19enable_sm80_to_sm89INS1_16FlashAttnBwdSm80INS1_25CollectiveMainloopBwdSm80ILi2ELi2EN4cute5tupleIJNS5_1CILi128EEES8_NS7_ILi64EEEEEENS_10bfloat16_tEfNS_4arch4Sm80ELb0ELb0ELb1ELb0ELb0ELb0ELb0ELb0ELi2ELi4ELi4ELi4ELb0EEENS1_21CollectiveEpilogueBwdISA_SB_SD_Li256ELb0ELb0ELi2EEENS1_19SingleTileSchedulerILb0ELb0ELb0ELi128EEEEEEEEEvNT_6ParamsE$_ZN4cute3eso3ESOILb1ELb0EJNS_6LayoutINS_5tupleIJNS3_IJNS_1CILi8EEENS4_ILi1EEEEEENS3_IJNS4_ILi4EEEEEEEEENS3_IJNS3_IJS6_NS4_ILi0EEEEEENS3_IJNS4_ILi2048EEEEEEEEEEENS_10ViewEngineINS_8smem_ptrIPN7cutlass10bfloat16_tEEEEEEEC2ERKSG_RKSN_) ;  /* 0xffff5fa000007944 */ /* 0x024fea0003c3ffff */
[----:B------:R2:W5:Y:S01]  /*13d70*/  LDL.64 R6, [R1+0x758] ;  /* 0x0007580001067983 */ /* 0x0005620000100a00 */
[----:B-1----:R-:W-:Y:S02]  /*13d80*/  MOV R5, R3 ;  /* 0x0000000300057202 */ /* 0x002fe40000000f00 */
[----:B------:R-:W-:-:S02]  /*13d90*/  MOV R4, 0x13db0 ;  /* 0x00013db000047802 */ /* 0x000fc40000000f00 */
[----:B--2--5:R-:W-:Y:S05]  /*13da0*/  CALL.REL.NOINC `($_ZN7cutlass13device_kernelIN5flash19enable_sm80_to_sm89INS1_16FlashAttnBwdSm80INS1_25CollectiveMainloopBwdSm80ILi2ELi2EN4cute5tupleIJNS5_1CILi128EEES8_NS7_ILi64EEEEEENS_10bfloat16_tEfNS_4arch4Sm80ELb0ELb0ELb1ELb0ELb0ELb0ELb0ELb0ELi2ELi4ELi4ELi4ELb0EEENS1_21CollectiveEpilogueBwdISA_SB_SD_Li256ELb0ELb0ELi2EEENS1_19SingleTileSchedulerILb0ELb0ELb0ELi128EEEEEEEEEvNT_6ParamsE$_ZN4cute3eso3ESOILb1ELb0EJNS_6LayoutINS_5tupleIJNS3_IJNS_1CILi8EEENS4_ILi1EEEEEENS3_IJNS4_ILi4EEEEEEEEENS3_IJNS3_IJS6_NS4_ILi0EEEEEENS3_IJS5_EEEEEEEENS_10ViewEngineIPN7cutlass10bfloat16_tEEEEEC2ERKSF_RKSK_) ;  /* 0xffff5fc000007944 */ /* 0x024fea0003c3ffff */
[----:B-1----:R1:W5:Y:S01]  /*13db0*/  LDL.64 R2, [R1+0x758] ;  /* 0x0007580001027983 */ /* 0x0023620000100a00 */
[----:B------:R-:W-:-:S03]  /*13dc0*/  MOV R8, 0x13de0 ;  /* 0x00013de000087802 */ /* 0x000fc60000000f00 */
[----:B-1---5:R-:W-:Y:S05]  /*13dd0*/  CALL.REL.NOINC `($_ZN7cutlass13device_kernelIN5flash19enable_sm80_to_sm89INS1_16FlashAttnBwdSm80INS1_25CollectiveMainloopBwdSm80ILi2ELi2EN4cute5tupleIJNS5_1CILi128EEES8_NS7_ILi64EEEEEENS_10bfloat16_tEfNS_4arch4Sm80ELb0ELb0ELb1ELb0ELb0ELb0ELb0ELb0ELi2ELi4ELi4ELi4ELb0EEENS1_21CollectiveEpilogueBwdISA_SB_SD_Li256ELb0ELb0ELi2EEENS1_19SingleTileSchedulerILb0ELb0ELb0ELi128EEEEEEEEEvNT_6ParamsE$_ZN4cute3eso3ESOILb1ELb0EJNS_6LayoutINS_5tupleIJNS3_IJNS3_IJNS_1CILi8EEENS4_ILi1EEEEEES6_EEENS3_IJNS3_IJS6_S6_EEENS4_ILi4EEEEEEEEENS3_IJNS3_IJNS3_IJS6_NS4_ILi0EEEEEESD_EEENS3_IJNS3_IJSD_SD_EEES5_EEEEEEEENS_10ViewEngineIPN7cutlass10bfloat16_tEEEEEC2ERKSJ_RKSO_) ;  /* 0xffff50e000007944 */ /* 0x022fea0003c3ffff */
[----:B-1----:R1:W5:Y:S01]  /*13de0*/  LDL.64 R4, [R1+0x758] ;  /* 0x0007580001047983 */ /* 0x0023620000100a00 */
[----:B------:R-:W-:-:S03]  /*13df0*/  MOV R10, 0x13e10 ;  /* 0x00013e10000a7802 */ /* 0x000fc60000000f00 */
[----:B-1---5:R-:W-:Y:S05]  /*13e00*/  CALL.REL.NOINC `($_ZN7cutlass13device_kernelIN5flash19enable_sm80_to_sm89INS1_16FlashAttnBwdSm80INS1_25CollectiveMainloopBwdSm80ILi2ELi2EN4cute5tupleIJNS5_1CILi128EEES8_NS7_ILi64EEEEEENS_10bfloat16_tEfNS_4arch4Sm80ELb0ELb0ELb1ELb0ELb0ELb0ELb0ELb0ELi2ELi4ELi4ELi4ELb0EEENS1_21CollectiveEpilogueBwdISA_SB_SD_Li256ELb0ELb0ELi2EEENS1_19SingleTileSchedulerILb0ELb0ELb0ELi128EEEEEEEEEvNT_6ParamsE$_ZN4cute3eso3ESOILb1ELb0EJNS_6LayoutINS_5tupleIJNS3_IJNS3_IJNS_1CILi8EEENS4_ILi1EEEEEES6_EEENS3_IJNS3_IJS6_S6_EEENS4_ILi4EEEEEEEEENS3_IJNS3_IJNS3_IJS6_NS4_ILi0EEEEEESD_EEENS3_IJNS3_IJSD_SD_EEENS4_ILi2048EEEEEEEEEEENS_10ViewEngineINS_8smem_ptrIPN7cutlass10bfloat16_tEEEEEEEC2ERKSK_RKSR_) ;  /* 0xffff507000007944 */ /* 0x022fea0003c3ffff */
[----:B-1----:R1:W5:Y:S01]  /*13e10*/  LDL.64 R2, [R1+0x758] ;  /* 0x0007580001027983 */ /* 0x0023620000100a00 */
[----:B------:R-:W-:Y:S01]  /*13e20*/  IMAD.MOV.U32 R6, RZ, RZ, R4 ;  /* 0x000000ffff067224 */ /* 0x000fe200078e0004 */
[----:B------:R-:W-:-:S02]  /*13e30*/  MOV R9, R5 ;  /* 0x0000000500097202 */ /* 0x000fc40000000f00 */
[----:B------:R-:W-:Y:S02]  /*13e40*/  MOV R8, 0x13e60 ;  /* 0x00013e6000087802 */ /* 0x000fe40000000f00 */
[----:B-1---5:R-:W-:Y:S05]  /*13e50*/  CALL.REL.NOINC `($_ZN7cutlass13device_kernelIN5flash19enable_sm80_to_sm89INS1_16FlashAttnBwdSm80INS1_25CollectiveMainloopBwdSm80ILi2ELi2EN4cute5tupleIJNS5_1CILi128EEES8_NS7_ILi64EEEEEENS_10bfloat16_tEfNS_4arch4Sm80ELb0ELb0ELb1ELb0ELb0ELb0ELb0ELb0ELi2ELi4ELi4ELi4ELb0EEENS1_21CollectiveEpilogueBwdISA_SB_SD_Li256ELb0ELb0ELi2EEENS1_19SingleTileSchedulerILb0ELb0ELb0ELi128EEEEEEEEEvNT_6ParamsE$_ZN4cute3eso3ESOILb1ELb0EJNS_6LayoutINS_5tupleIJNS3_IJNS_1CILi8EEENS4_ILi1EEEEEENS4_ILi4EEEEEENS3_IJNS3_IJS6_NS4_ILi0EEEEEES5_EEEEENS_10ViewEngineIPN7cutlass10bfloat16_tEEEEEC2ERKSD_RKSI_) ;  /* 0xffff632000007944 */ /* 0x022fea0003c3ffff */
[----:B------:R2:W5:Y:S01]  /*13e60*/  LDL.64 R68, [R1+0x758] ;  /* 0x0007580001447983 */ /* 0x0005620000100a00 */
[----:B------:R-:W-:Y:S02]  /*13e70*/  MOV R9, R25 ;  /* 0x0000001900097202 */ /* 0x000fe40000000f00 */
[----:B------:R-:W-:Y:S02]  /*13e80*/  MOV R8, 0x13ea0 ;  /* 0x00013ea000087802 */ /* 0x000fe40000000f00 */
[----:B-12--5:R-:W-:Y:S05]  /*13e90*/  CALL.REL.NOINC `($_ZN7cutlass13device_kernelIN5flash19enable_sm80_to_sm89INS1_16FlashAttnBwdSm80INS1_25CollectiveMainloopBwdSm80ILi2ELi2EN4cute5tupleIJNS5_1CILi128EEES8_NS7_ILi64EEEEEENS_10bfloat16_tEfNS_4arch4Sm80ELb0ELb0ELb1ELb0ELb0ELb0ELb0ELb0ELi2ELi4ELi4ELi4ELb0EEENS1_21CollectiveEpilogueBwdISA_SB_SD_Li256ELb0ELb0ELi2EEENS1_19SingleTileSchedulerILb0ELb0ELb0ELi128EEEEEEEEEvNT_6ParamsE$_ZN4cute8smem_ptrIPN7cutlass10bfloat16_tEECI1NS_12iter_adaptorIS3_S4_EEES3_) ;  /* 0xffff702000007944 */ /* 0x026fea0003c3ffff */
[----:B-1----:R1:W5:Y:S01]  /*13ea0*/  LDL.64 R2, [R1+0x758] ;  /* 0x0007580001027983 */ /* 0x0023620000100a00 */
[----:B------:R-:W-:-:S03]  /*13eb0*/  MOV R6, 0x13ed0 ;  /* 0x00013ed000067802 */ /* 0x000fc60000000f00 */
[----:B-1---5:R-:W-:Y:S05]  /*13ec0*/  CALL.REL.NOINC `($_ZN7cutlass13device_kernelIN5flash19enable_sm80_to_sm89INS1_16FlashAttnBwdSm80INS1_25CollectiveMainloopBwdSm80ILi2ELi2EN4cute5tupleIJNS5_1CILi128EEES8_NS7_ILi64EEEEEENS_10bfloat16_tEfNS_4arch4Sm80ELb0ELb0ELb1ELb0ELb0ELb0ELb0ELb0ELi2ELi4ELi4ELi4ELb0EEENS1_21CollectiveEpilogueBwdISA_SB_SD_Li256ELb0ELb0ELi2EEENS1_19SingleTileSchedulerILb0ELb0ELb0ELi128EEEEEEEEEvNT_6ParamsE$_ZN4cute3eso3ESOILb1ELb0EJNS_6LayoutINS_5tupleIJNS3_IJNS_1CILi8EEENS4_ILi1EEEEEENS4_ILi4EEEEEENS3_IJNS3_IJS6_NS4_ILi0EEEEEENS4_ILi2048EEEEEEEENS_10ViewEngineINS_8smem_ptrIPN7cutlass10bfloat16_tEEEEEEEC2ERKSE_RKSL_) ;  /* 0xffff623000007944 */ /* 0x022fea0003c3ffff */
[----:B------:R2:W5:Y:S01]  /*13ed0*/  LDL.64 R70, [R1+0x758] ;  /* 0x0007580001467983 */ /* 0x0005620000100a00 */
[----:B-1----:R-:W-:Y:S01]  /*13ee0*/  IMAD.MOV.U32 R2, RZ, RZ, R25 ;  /* 0x000000ffff027224 */ /* 0x002fe200078e0019 */
[----:B------:R-:W-:Y:S02]  /*13ef0*/  MOV R3, RZ ;  /* 0x000000ff00037202 */ /* 0x000fe40000000f00 */
[----:B------:R-:W-:Y:S02]  /*13f00*/  MOV R10, 0x13f20 ;  /* 0x00013f20000a7802 */ /* 0x000fe40000000f00 */
        /* <DEDUP_REMOVED lines=248> */
[----:B-1----:R-:W-:Y:S05]  /*14e90*/  CALL.REL.NOINC `($_ZN7cutlass13device_kernelIN5flash19enable_sm80_to_sm89INS1_16FlashAttnBwdSm80INS1_25CollectiveMainloopBwdSm80ILi2ELi2EN4cute5tupleIJNS5_1CILi128EEES8_NS7_ILi64EEEEEENS_10bfloat16_tEfNS_4arch4Sm80ELb0ELb0ELb1ELb0ELb0ELb0ELb0ELb0ELi2ELi4ELi4ELi4ELb0EEENS1_21CollectiveEpilogueBwdISA_SB_SD_Li256ELb0ELb0ELi2EEENS1_19SingleTileSchedulerILb0ELb0ELb0ELi128EEEEEEEEEvNT_6ParamsE$_ZN4cute3eso3ESOILb1ELb0EJNS_10UnderscoreES2_iEEC2ERKS2_S5_RKi) ;  /* 0xffff238000007944 */ /* 0x002fea0003c3ffff */
[----:B-1----:R-:W2:Y:S01]  /*14ea0*/  LDL R3, [R1+0x758] ;  /* 0x0007580001037983 */ /* 0x002ea20000100800 */
[----:B------:R-:W-:Y:S01]  /*14eb0*/  IMAD.MOV.U32 R76, RZ, RZ, R25 ;  /* 0x000000ffff4c7224 */ /* 0x000fe200078e0019 */
[----:B--2---:R-:W-:-:S04]  /*14ec0*/  LEA.HI R2, R3, R3, RZ, 0x1 ;  /* 0x0000000303027211 */ /* 0x004fc800078f08ff */
[----:B------:R-:W-:Y:S02]  /*14ed0*/  SHF.R.S32.HI R4, RZ, 0x1, R2 ;  /* 0x00000001ff047819 */ /* 0x000fe40000011402 */
[----:B------:R-:W-:-:S05]  /*14ee0*/  LOP3.LUT R2, R2, 0xfffffffe, RZ, 0xc0, !PT ;  /* 0xfffffffe02027812 */ /* 0x000fca00078ec0ff */
[----:B------:R-:W-:Y:S02]  /*14ef0*/  IMAD.IADD R2, R3, 0x1, -R2 ;  /* 0x0000000103027824 */ /* 0x000fe400078e0a02 */
[----:B------:R-:W-:Y:S01]  /*14f00*/  IMAD R3, R53, R4, RZ ;  /* 0x0000000435037224 */ /* 0x000fe200078e02ff */
[----:B------:R-:W-:-:S03]  /*14f10*/  MOV R4, 0x14f40 ;  /* 0x00014f4000047802 */ /* 0x000fc60000000f00 */
[----:B------:R-:W-:Y:S02]  /*14f20*/  IMAD R3, R52, R2, R3 ;  /* 0x0000000234037224 */ /* 0x000fe400078e0203 */
[----:B------:R-:W-:Y:S05]  /*14f30*/  CALL.REL.NOINC `($_ZN7cutlass13device_kernelIN5flash19enable_sm80_to_sm89INS1_16FlashAttnBwdSm80INS1_25CollectiveMainloopBwdSm80ILi2ELi2EN4cute5tupleIJNS5_1CILi128EEES8_NS7_ILi64EEEEEENS_10bfloat16_tEfNS_4arch4Sm80ELb0ELb0ELb1ELb0ELb0ELb0ELb0ELb0ELi2ELi4ELi4ELi4ELb0EEENS1_21CollectiveEpilogueBwdISA_SB_SD_Li256ELb0ELb0ELi2EEENS1_19SingleTileSchedulerILb0ELb0ELb0ELi128EEEEEEEEEvNT_6ParamsE$_ZN4cute3eso3ESOILb1ELb0EJNS_6LayoutINS_5tupleIJNS3_IJNS_1CILi8EEENS4_ILi1EEEEEENS4_ILi2EEEEEENS3_IJNS3_IJS6_NS4_ILi0EEEEEENS4_ILi4096EEEEEEEEiEEC2ERKSE_RKi) ;  /* 0xffff4ed000007944 */ /* 0x000fea0003c3ffff */
        /* <DEDUP_REMOVED lines=8> */
[----:B-1---5:R-:W-:Y:S05]  /*14fc0*/  CALL.REL.NOINC `($_ZN7cutlass13device_kernelIN5flash19enable_sm80_to_sm89INS1_16FlashAttnBwdSm80INS1_25CollectiveMainloopBwdSm80ILi2ELi2EN4cute5tupleIJNS5_1CILi128EEES8_NS7_ILi64EEEEEENS_10bfloat16_tEfNS_4arch4Sm80ELb0ELb0ELb1ELb0ELb0ELb0ELb0ELb0ELi2ELi4ELi4ELi4ELb0EEENS1_21CollectiveEpilogueBwdISA_SB_SD_Li256ELb0ELb0ELi2EEENS1_19SingleTileSchedulerILb0ELb0ELb0ELi128EEEEEEEEEvNT_6ParamsE$_ZN4cute3eso3ESOILb1ELb0EJNS_6LayoutINS_5tupleIJNS3_IJNS_1CILi8EEENS4_ILi1EEEEEENS4_ILi2EEEEEENS3_IJNS3_IJS6_NS4_ILi0EEEEEENS4_ILi4096EEEEEEEENS_10ViewEngineINS_8smem_ptrIPN7cutlass10bfloat16_tEEEEEEEC2ERKSE_RKSL_) ;  /* 0xffff4e0000007944 */ /* 0x022fea0003c3ffff */
[----:B-1----:R1:W5:Y:S01]  /*14fd0*/  LDL.64 R4, [R1+0x758] ;  /* 0x0007580001047983 */ /* 0x0023620000100a00 */
[----:B------:R-:W-:Y:S01]  /*14fe0*/  IMAD.MOV.U32 R15, RZ, RZ, R25 ;  /* 0x000000ffff0f7224 */ /* 0x000fe200078e0019 */
[----:B------:R-:W-:Y:S02]  /*14ff0*/  MOV R3, 0x1 ;  /* 0x0000000100037802 */ /* 0x000fe40000000f00 */
[----:B------:R-:W-:-:S02]  /*15000*/  MOV R8, 0x15020 ;  /* 0x0001502000087802 */ /* 0x000fc40000000f00 */
[----:B-1---5:R-:W-:Y:S05]  /*15010*/  CALL.REL.NOINC `($_ZN7cutlass13device_kernelIN5flash19enable_sm80_to_sm89INS1_16FlashAttnBwdSm80INS1_25CollectiveMainloopBwdSm80ILi2ELi2EN4cute5tupleIJNS5_1CILi128EEES8_NS7_ILi64EEEEEENS_10bfloat16_tEfNS_4arch4Sm80ELb0ELb0ELb1ELb0ELb0ELb0ELb0ELb0ELi2ELi4ELi4ELi4ELb0EEENS1_21CollectiveEpilogueBwdISA_SB_SD_Li256ELb0ELb0ELi2EEENS1_19SingleTileSchedulerILb0ELb0ELb0ELi128EEEEEEEEEvNT_6ParamsE$_ZN4cute3eso3ESOILb1ELb0EJNS_10UnderscoreES2_iEEC2ERKS2_S5_RKi) ;  /* 0xffff220000007944 */ /* 0x022fea0003c3ffff */
[----:B-1----:R-:W2:Y:S01]  /*15020*/  LDL R3, [R1+0x758] ;  /* 0x0007580001037983 */ /* 0x002ea20000100800 */
[----:B------:R-:W-:Y:S01]  /*15030*/  IMAD.MOV.U32 R2, RZ, RZ, R25 ;  /* 0x000000ffff027224 */ /* 0x000fe200078e0019 */
[----:B------:R-:W-:-:S02]  /*15040*/  MOV R6, 0x15070 ;  /* 0x0001507000067802 */ /* 0x000fc40000000f00 */
[----:B--2---:R-:W-:Y:S02]  /*15050*/  SHF.L.U32 R3, R3, 0x4, RZ ;  /* 0x0000000403037819 */ /* 0x004fe400000006ff */
[----:B------:R-:W-:Y:S05]  /*15060*/  CALL.REL.NOINC `($_ZN7cutlass13device_kernelIN5flash19enable_sm80_to_sm89INS1_16FlashAttnBwdSm80INS1_25CollectiveMainloopBwdSm80ILi2ELi2EN4cute5tupleIJNS5_1CILi128EEES8_NS7_ILi64EEEEEENS_10bfloat16_tEfNS_4arch4Sm80ELb0ELb0ELb1ELb0ELb0ELb0ELb0ELb0ELi2ELi4ELi4ELi4ELb0EEENS1_21CollectiveEpilogueBwdISA_SB_SD_Li256ELb0ELb0ELi2EEENS1_19SingleTileSchedulerILb0ELb0ELb0ELi128EEEEEEEEEvNT_6ParamsE$_ZN4cute3eso3ESOILb1ELb0EJNS_6LayoutINS_5tupleIJNS3_IJNS_1CILi8EEENS4_ILi1EEEEEENS4_ILi2EEEEEENS3_IJNS3_IJS6_NS4_ILi0EEEEEES5_EEEEEiEEC2ERKSD_RKi) ;  /* 0xffff4f5000007944 */ /* 0x000fea0003c3ffff */
[----:B-1----:R-:W2:Y:S01]  /*15070*/  LDL R3, [R1+0x758] ;  /* 0x0007580001037983 */ /* 0x002ea20000100800 */
[----:B------:R-:W-:Y:S02]  /*15080*/  MOV R76, R25 ;  /* 0x00000019004c7202 */ /* 0x000fe40000000f00 */
[----:B------:R-:W-:Y:S01]  /*15090*/  MOV R6, 0x150d0 ;  /* 0x000150d000067802 */ /* 0x000fe20000000f00 */
[----:B--2---:R-:W-:-:S05]  /*150a0*/  IMAD.WIDE R2, R3, 0x2, R58 ;  /* 0x0000000203027825 */ /* 0x004fca00078e023a */
[----:B------:R-:W-:Y:S02]  /*150b0*/  MOV R7, R3 ;  /* 0x0000000300077202 */ /* 0x000fe40000000f00 */
[----:B------:R-:W-:Y:S05]  /*150c0*/  CALL.REL.NOINC `($_ZN7cutlass13device_kernelIN5flash19enable_sm80_to_sm89INS1_16FlashAttnBwdSm80INS1_25CollectiveMainloopBwdSm80ILi2ELi2EN4cute5tupleIJNS5_1CILi128EEES8_NS7_ILi64EEEEEENS_10bfloat16_tEfNS_4arch4Sm80ELb0ELb0ELb1ELb0ELb0ELb0ELb0ELb0ELi2ELi4ELi4ELi4ELb0EEENS1_21CollectiveEpilogueBwdISA_SB_SD_Li256ELb0ELb0ELi2EEENS1_19SingleTileSchedulerILb0ELb0ELb0ELi128EEEEEEEEEvNT_6ParamsE$_ZN4cute3eso3ESOILb1ELb0EJNS_6LayoutINS_5tupleIJNS3_IJNS_1CILi8EEENS4_ILi1EEEEEENS4_ILi2EEEEEENS3_IJNS3_IJS6_NS4_ILi0EEEEEES5_EEEEENS_10ViewEngineIPN7cutlass10bfloat16_tEEEEEC2ERKSD_RKSI_) ;  /* 0xffff4e9000007944 */ /* 0x000fea0003c3ffff */
[----:B-1----:R1:W5:Y:S01]  /*150d0*/  LDL.64 R2, [R1+0x758] ;  /* 0x0007580001027983 */ /* 0x0023620000100a00 */
[----:B------:R-:W-:Y:S01]  /*150e0*/  IMAD.MOV.U32 R7, RZ, RZ, R5 ;  /* 0x000000ffff077224 */ /* 0x000fe200078e0005 */
[----:B------:R-:W-:Y:S02]  /*150f0*/  MOV R76, R25 ;  /* 0x00000019004c7202 */ /* 0x000fe40000000f00 */
        /* <DEDUP_REMOVED lines=9> */
[----:B------:R-:W-:-:S02]  /*15190*/  MOV R8, 0x151b0 ;  /* 0x000151b000087802 */ /* 0x000fc40000000f00 */
[----:B-1---5:R-:W-:Y:S05]  /*151a0*/  CALL.REL.NOINC `($_ZN7cutlass13device_kernelIN5flash19enable_sm80_to_sm89INS1_16FlashAttnBwdSm80INS1_25CollectiveMainloopBwdSm80ILi2ELi2EN4cute5tupleIJNS5_1CILi128EEES8_NS7_ILi64EEEEEENS_10bfloat16_tEfNS_4arch4Sm80ELb0ELb0ELb1ELb0ELb0ELb0ELb0ELb0ELi2ELi4ELi4ELi4ELb0EEENS1_21CollectiveEpilogueBwdISA_SB_SD_Li256ELb0ELb0ELi2EEENS1_19SingleTileSchedulerILb0ELb0ELb0ELi128EEEEEEEEEvNT_6ParamsE$_ZN4cute3eso3ESOILb1ELb0EJNS_6LayoutINS_5tupleIJNS3_IJNS3_IJNS_1CILi8EEENS4_ILi1EEEEEES6_EEENS3_IJNS3_IJS6_S6_EEENS4_ILi2EEEEEEEEENS3_IJNS3_IJNS3_IJS6_NS4_ILi0EEEEEESD_EEENS3_IJNS3_IJSD_SD_EEES5_EEEEEEEENS_10ViewEngineIPN7cutlass10bfloat16_tEEEEEC2ERKSJ_RKSO_) ;  /* 0xffff3c9000007944 */ /* 0x022fea0003c3ffff */
[----:B-1----:R1:W5:Y:S01]  /*151b0*/  LDL.64 R2, [R1+0x758] ;  /* 0x0007580001027983 */ /* 0x0023620000100a00 */
[----:B------:R-:W-:Y:S01]  /*151c0*/  IMAD.MOV.U32 R7, RZ, RZ, R5 ;  /* 0x000000ffff077224 */ /* 0x000fe200078e0005 */
[----:B------:R-:W-:-:S02]  /*151d0*/  MOV R76, R25 ;  /* 0x00000019004c7202 */ /* 0x000fc40000000f00 */
[----:B------:R-:W-:Y:S02]  /*151e0*/  MOV R6, 0x15200 ;  /* 0x0001520000067802 */ /* 0x000fe40000000f00 */
[----:B-1---5:R-:W-:Y:S05]  /*151f0*/  CALL.REL.NOINC `($_ZN7cutlass13device_kernelIN5flash19enable_sm80_to_sm89INS1_16FlashAttnBwdSm80INS1_25CollectiveMainloopBwdSm80ILi2ELi2EN4cute5tupleIJNS5_1CILi128EEES8_NS7_ILi64EEEEEENS_10bfloat16_tEfNS_4arch4Sm80ELb0ELb0ELb1ELb0ELb0ELb0ELb0ELb0ELi2ELi4ELi4ELi4ELb0EEENS1_21CollectiveEpilogueBwdISA_SB_SD_Li256ELb0ELb0ELi2EEENS1_19SingleTileSchedulerILb0ELb0ELb0ELi128EEEEEEEEEvNT_6ParamsE$_ZN4cute3eso3ESOILb1ELb0EJNS_6LayoutINS_5tupleIJNS3_IJNS3_IJNS_1CILi8EEENS4_ILi1EEEEEES6_EEENS3_IJNS3_IJS6_S6_EEENS4_ILi2EEEEEEEEENS3_IJNS3_IJNS3_IJS6_NS4_ILi0EEEEEESD_EEENS3_IJNS3_IJSD_SD_EEENS4_ILi4096EEEEEEEEEEENS_10ViewEngineINS_8smem_ptrIPN7cutlass10bfloat16_tEEEEEEEC2ERKSK_RKSR_) ;  /* 0xffff3b6000007944 */ /* 0x022fea0003c3ffff */
[----:B-1----:R1:W5:Y:S01]  /*15200*/  LDL.64 R4, [R1+0x758] ;  /* 0x0007580001047983 */ /* 0x0023620000100a00 */
[----:B------:R-:W-:Y:S01]  /*15210*/  IMAD.MOV.U32 R7, RZ, RZ, R3 ;  /* 0x000000ffff077224 */ /* 0x000fe200078e0003 */
[----:B------:R-:W-:Y:S02]  /*15220*/  MOV R76, R25 ;  /* 0x00000019004c7202 */ /* 0x000fe40000000f00 */
        /* <DEDUP_REMOVED lines=12> */
[----:B------:R2:W5:Y:S01]  /*152f0*/  LDL.64 R70, [R1+0x758] ;  /* 0x0007580001467983 */ /* 0x0005620000100a00 */
[----:B-1----:R-:W-:Y:S01]  /*15300*/  IMAD.MOV.U32 R2, RZ, RZ, R25 ;  /* 0x000000ffff027224 */ /* 0x002fe200078e0019 */
[----:B------:R-:W-:-:S02]  /*15310*/  MOV R3, RZ ;  /* 0x000000ff00037202 */ /* 0x000fc40000000f00 */
[----:B------:R-:W-:Y:S02]  /*15320*/  MOV R10, 0x15340 ;  /* 0x00015340000a7802 */ /* 0x000fe40000000f00 */
[----:B--2--5:R-:W-:Y:S05]  /*15330*/  CALL.REL.NOINC `($_ZN7cutlass13device_kernelIN5flash19enable_sm80_to_sm89INS1_16FlashAttnBwdSm80INS1_25CollectiveMainloopBwdSm80ILi2ELi2EN4cute5tupleIJNS5_1CILi128EEES8_NS7_ILi64EEEEEENS_10bfloat16_tEfNS_4arch4Sm80ELb0ELb0ELb1ELb0ELb0ELb0ELb0ELb0ELi2ELi4ELi4ELi4ELb0EEENS1_21CollectiveEpilogueBwdISA_SB_SD_Li256ELb0ELb0ELi2EEENS1_19SingleTileSchedulerILb0ELb0ELb0ELi128EEEEEEEEEvNT_6ParamsE$_ZN4cute3eso3ESOILb1ELb0EJNS_10UnderscoreEiEEC2ERKS2_RKi) ;  /* 0xffff1f2000007944 */ /* 0x024fea0003c3ffff */
[----:B-1----:R-:W2:Y:S01]  /*15340*/  LDL R3, [R1+0x758] ;  /* 0x0007580001037983 */ /* 0x002ea20000100800 */
[----:B------:R-:W-:Y:S01]  /*15350*/  IMAD.MOV.U32 R15, RZ, RZ, R25 ;  /* 0x000000ffff0f7224 */ /* 0x000fe200078e0019 */
[----:B------:R-:W-:Y:S02]  /*15360*/  MOV R6, 0x15390 ;  /* 0x0001539000067802 */ /* 0x000fe40000000f00 */
        /* <DEDUP_REMOVED lines=9> */
[----:B------:R-:W-:-:S02]  /*15400*/  MOV R8, 0x15420 ;  /* 0x0001542000087802 */ /* 0x000fc40000000f00 */
[----:B-1---5:R-:W-:Y:S05]  /*15410*/  CALL.REL.NOINC `($_ZN7cutlass13device_kernelIN5flash19enable_sm80_to_sm89INS1_16FlashAttnBwdSm80INS1_25CollectiveMainloopBwdSm80ILi2ELi2EN4cute5tupleIJNS5_1CILi128EEES8_NS7_ILi64EEEEEENS_10bfloat16_tEfNS_4arch4Sm80ELb0ELb0ELb1ELb0ELb0ELb0ELb0ELb0ELi2ELi4ELi4ELi4ELb0EEENS1_21CollectiveEpilogueBwdISA_SB_SD_Li256ELb0ELb0ELi2EEENS1_19SingleTileSchedulerILb0ELb0ELb0ELi128EEEEEEEEEvNT_6ParamsE$_ZN4cute3eso3ESOILb1ELb0EJNS_6LayoutINS_5tupleIJNS3_IJNS_1CILi8EEENS4_ILi1EEEEEEEEENS3_IJNS3_IJS6_NS4_ILi0EEEEEEEEEEENS_10ViewEngineINS_8smem_ptrIPN7cutlass10bfloat16_tEEEEEEEC2ERKSC_RKSJ_) ;  /* 0xffff467000007944 */ /* 0x022fea0003c3ffff */
        /* <DEDUP_REMOVED lines=110> */
[----:B------:R-:W2:Y:S01]  /*15b00*/  LDL R6, [R1+0x758] ;  /* 0x0007580001067983 */ /* 0x000ea20000100800 */
[----:B------:R-:W-:-:S03]  /*15b10*/  ULDC.64 UR4, c[0x0][0x118] ;  /* 0x0000460000047ab9 */ /* 0x000fc60000000a00 */
[----:B------:R-:W3:Y:S04]  /*15b20*/  LD.E R4, [R60.64] ;  /* 0x000000043c047980 */ /* 0x000ee8000c101900 */
[----:B-1----:R-:W4:Y:S01]  /*15b30*/  LD.E R3, [R60.64+0x4] ;  /* 0x000004043c037980 */ /* 0x002f22000c101900 */
[----:B--2---:R-:W-:-:S04]  /*15b40*/  LEA.HI R2, R6, R6, RZ, 0x1 ;  /* 0x0000000606027211 */ /* 0x004fc800078f08ff */
[----:B------:R-:W-:Y:S02]  /*15b50*/  LOP3.LUT R5, R2, 0xfffffffe, RZ, 0xc0, !PT ;  /* 0xfffffffe02057812 */ /* 0x000fe400078ec0ff */
[----:B------:R-:W-:-:S03]  /*15b60*/  SHF.R.S32.HI R2, RZ, 0x1, R2 ;  /* 0x00000001ff027819 */ /* 0x000fc60000011402 */
[----:B------:R-:W-:-:S04]  /*15b70*/  IMAD.IADD R5, R6, 0x1, -R5 ;  /* 0x0000000106057824 */ /* 0x000fc800078e0a05 */
[----:B---3--:R-:W-:-:S04]  /*15b80*/  IMAD R4, R5, R4, RZ ;  /* 0x0000000405047224 */ /* 0x008fc800078e02ff */
[----:B----4-:R-:W-:Y:S01]  /*15b90*/  IMAD R3, R2, R3, R4 ;  /* 0x0000000302037224 */ /* 0x010fe200078e0204 */
[----:B------:R-:W-:Y:S02]  /*15ba0*/  MOV R4, 0x15bc0 ;  /* 0x00015bc000047802 */ /* 0x000fe40000000f00 */
[----:B------:R-:W-:Y:S05]  /*15bb0*/  CALL.REL.NOINC `($_ZN7cutlass13device_kernelIN5flash19enable_sm80_to_sm89INS1_16FlashAttnBwdSm80INS1_25CollectiveMainloopBwdSm80ILi2ELi2EN4cute5tupleIJNS5_1CILi128EEES8_NS7_ILi64EEEEEENS_10bfloat16_tEfNS_4arch4Sm80ELb0ELb0ELb1ELb0ELb0ELb0ELb0ELb0ELi2ELi4ELi4ELi4ELb0EEENS1_21CollectiveEpilogueBwdISA_SB_SD_Li256ELb0ELb0ELi2EEENS1_19SingleTileSchedulerILb0ELb0ELb0ELi128EEEEEEEEEvNT_6ParamsE$_ZN4cute3eso3ESOILb1ELb0EJNS_6LayoutINS_5tupleIJNS3_IJNS_1CILi8EEENS4_ILi1EEEEEENS4_ILi4EEEEEENS3_IJNS3_IJS6_NS4_ILi0EEEEEENS4_ILi2048EEEEEEEEiEEC2ERKSE_RKi) ;  /* 0xffff458000007944 */ /* 0x000fea0003c3ffff */
[----:B------:R-:W-:Y:S01]  /*15bc0*/  ULDC.64 UR4, c[0x0][0x118] ;  /* 0x0000460000047ab9 */ /* 0x000fe20000000a00 */
[----:B-1----:R-:W2:Y:S04]  /*15bd0*/  LDL R2, [R1+0x758] ;  /* 0x0007580001027983 */ /* 0x002ea80000100800 */
[----:B------:R-:W2:Y:S01]  /*15be0*/  LD.E.64 R4, [R60.64+0x8] ;  /* 0x000008043c047980 */ /* 0x000ea2000c101b00 */
[----:B------:R-:W-:Y:S02]  /*15bf0*/  MOV R9, R25 ;  /* 0x0000001900097202 */ /* 0x000fe40000000f00 */
[----:B------:R-:W-:Y:S01]  /*15c00*/  MOV R8, 0x15c30 ;  /* 0x00015c3000087802 */ /* 0x000fe20000000f00 */
[----:B--2---:R-:W-:-:S04]  /*15c10*/  IMAD.WIDE R2, R2, 0x2, R4 ;  /* 0x0000000202027825 */ /* 0x004fc800078e0204 */
[----:B------:R-:W-:Y:S05]  /*15c20*/  CALL.REL.NOINC `($_ZN7cutlass13device_kernelIN5flash19enable_sm80_to_sm89INS1_16FlashAttnBwdSm80INS1_25CollectiveMainloopBwdSm80ILi2ELi2EN4cute5tupleIJNS5_1CILi128EEES8_NS7_ILi64EEEEEENS_10bfloat16_tEfNS_4arch4Sm80ELb0ELb0ELb1ELb0ELb0ELb0ELb0ELb0ELi2ELi4ELi4ELi4ELb0EEENS1_21CollectiveEpilogueBwdISA_SB_SD_Li256ELb0ELb0ELi2EEENS1_19SingleTileSchedulerILb0ELb0ELb0ELi128EEEEEEEEEvNT_6ParamsE$_ZN4cute8smem_ptrIPN7cutlass10bfloat16_tEECI1NS_12iter_adaptorIS3_S4_EEES3_) ;  /* 0xffff529000007944 */ /* 0x000fea0003c3ffff */
[----:B-1----:R1:W5:Y:S01]  /*15c30*/  LDL.64 R2, [R1+0x758] ;  /* 0x0007580001027983 */ /* 0x0023620000100a00 */
[----:B------:R-:W-:-:S03]  /*15c40*/  MOV R6, 0x15c60 ;  /* 0x00015c6000067802 */ /* 0x000fc60000000f00 */
[----:B-1---5:R-:W-:Y:S05]  /*15c50*/  CALL.REL.NOINC `($_ZN7cutlass13device_kernelIN5flash19enable_sm80_to_sm89INS1_16FlashAttnBwdSm80INS1_25CollectiveMainloopBwdSm80ILi2ELi2EN4cute5tupleIJNS5_1CILi128EEES8_NS7_ILi64EEEEEENS_10bfloat16_tEfNS_4arch4Sm80ELb0ELb0ELb1ELb0ELb0ELb0ELb0ELb0ELi2ELi4ELi4ELi4ELb0EEENS1_21CollectiveEpilogueBwdISA_SB_SD_Li256ELb0ELb0ELi2EEENS1_19SingleTileSchedulerILb0ELb0ELb0ELi128EEEEEEEEEvNT_6ParamsE$_ZN4cute3eso3ESOILb1ELb0EJNS_6LayoutINS_5tupleIJNS3_IJNS_1CILi8EEENS4_ILi1EEEEEENS4_ILi4EEEEEENS3_IJNS3_IJS6_NS4_ILi0EEEEEENS4_ILi2048EEEEEEEENS_10ViewEngineINS_8smem_ptrIPN7cutlass10bfloat16_tEEEEEEEC2ERKSE_RKSL_) ;  /* 0xffff44a000007944 */ /* 0x022fea0003c3ffff */
[----:B-1----:R1:W5:Y:S01]  /*15c60*/  LDL.64 R4, [R1+0x758] ;  /* 0x0007580001047983 */ /* 0x0023620000100a00 */
[----:B------:R-:W-:Y:S01]  /*15c70*/  IMAD.MOV.U32 R15, RZ, RZ, R25 ;  /* 0x000000ffff0f7224 */ /* 0x000fe200078e0019 */
[----:B------:R-:W-:-:S02]  /*15c80*/  MOV R3, 0x1 ;  /* 0x0000000100037802 */ /* 0x000fc40000000f00 */
[----:B------:R-:W-:Y:S02]  /*15c90*/  MOV R8, 0x15cb0 ;  /* 0x00015cb000087802 */ /* 0x000fe40000000f00 */
[----:B-1---5:R-:W-:Y:S05]  /*15ca0*/  CALL.REL.NOINC `($_ZN7cutlass13device_kernelIN5flash19enable_sm80_to_sm89INS1_16FlashAttnBwdSm80INS1_25CollectiveMainloopBwdSm80ILi2ELi2EN4cute5tupleIJNS5_1CILi128EEES8_NS7_ILi64EEEEEENS_10bfloat16_tEfNS_4arch4Sm80ELb0ELb0ELb1ELb0ELb0ELb0ELb0ELb0ELi2ELi4ELi4ELi4ELb0EEENS1_21CollectiveEpilogueBwdISA_SB_SD_Li256ELb0ELb0ELi2EEENS1_19SingleTileSchedulerILb0ELb0ELb0ELi128EEEEEEEEEvNT_6ParamsE$_ZN4cute3eso3ESOILb1ELb0EJNS_10UnderscoreES2_iEEC2ERKS2_S5_RKi) ;  /* 0xffff157000007944 */ /* 0x022fea0003c3ffff */
[----:B-1----:R-:W2:Y:S01]  /*15cb0*/  LDL R3, [R1+0x758] ;  /* 0x0007580001037983 */ /* 0x002ea20000100800 */
[----:B------:R-:W-:Y:S02]  /*15cc0*/  MOV R6, 0x15cf0 ;  /* 0x00015cf000067802 */ /* 0x000fe40000000f00 */
[----:B--2---:R-:W-:Y:S02]  /*15cd0*/  SHF.L.U32 R3, R3, 0x5, RZ ;  /* 0x0000000503037819 */ /* 0x004fe400000006ff */
[----:B------:R-:W-:Y:S05]  /*15ce0*/  CALL.REL.NOINC `($_ZN7cutlass13device_kernelIN5flash19enable_sm80_to_sm89INS1_16FlashAttnBwdSm80INS1_25CollectiveMainloopBwdSm80ILi2ELi2EN4cute5tupleIJNS5_1CILi128EEES8_NS7_ILi64EEEEEENS_10bfloat16_tEfNS_4arch4Sm80ELb0ELb0ELb1ELb0ELb0ELb0ELb0ELb0ELi2ELi4ELi4ELi4ELb0EEENS1_21CollectiveEpilogueBwdISA_SB_SD_Li256ELb0ELb0ELi2EEENS1_19SingleTileSchedulerILb0ELb0ELb0ELi128EEEEEEEEEvNT_6ParamsE$_ZN4cute3eso3ESOILb1ELb0EJNS_6LayoutINS_5tupleIJNS3_IJNS_1CILi8EEENS4_ILi1EEEEEENS4_ILi4EEEEEENS3_IJNS3_IJS6_NS4_ILi0EEEEEES5_EEEEEiEEC2ERKSD_RKi) ;  /* 0xffff44f000007944 */ /* 0x000fea0003c3ffff */
[----:B-1----:R-:W2:Y:S01]  /*15cf0*/  LDL R3, [R1+0x758] ;  /* 0x0007580001037983 */ /* 0x002ea20000100800 */
[----:B------:R-:W-:Y:S01]  /*15d00*/  MOV R8, 0x15d40 ;  /* 0x00015d4000087802 */ /* 0x000fe20000000f00 */
[----:B--2---:R-:W-:-:S05]  /*15d10*/  IMAD.WIDE R6, R3, 0x2, R56 ;  /* 0x0000000203067825 */ /* 0x004fca00078e0238 */
[----:B------:R-:W-:Y:S02]  /*15d20*/  MOV R9, R7 ;  /* 0x0000000700097202 */ /* 0x000fe40000000f00 */
[----:B------:R-:W-:Y:S05]  /*15d30*/  CALL.REL.NOINC `($_ZN7cutlass13device_kernelIN5flash19enable_sm80_to_sm89INS1_16FlashAttnBwdSm80INS1_25CollectiveMainloopBwdSm80ILi2ELi2EN4cute5tupleIJNS5_1CILi128EEES8_NS7_ILi64EEEEEENS_10bfloat16_tEfNS_4arch4Sm80ELb0ELb0ELb1ELb0ELb0ELb0ELb0ELb0ELi2ELi4ELi4ELi4ELb0EEENS1_21CollectiveEpilogueBwdISA_SB_SD_Li256ELb0ELb0ELi2EEENS1_19SingleTileSchedulerILb0ELb0ELb0ELi128EEEEEEEEEvNT_6ParamsE$_ZN4cute3eso3ESOILb1ELb0EJNS_6LayoutINS_5tupleIJNS3_IJNS_1CILi8EEENS4_ILi1EEEEEENS4_ILi4EEEEEENS3_IJNS3_IJS6_NS4_ILi0EEEEEES5_EEEEENS_10ViewEngineIPN7cutlass10bfloat16_tEEEEEC2ERKSD_RKSI_) ;  /* 0xffff444000007944 */ /* 0x000fea0003c3ffff */
[----:B------:R2:W5:Y:S01]  /*15d40*/  LDL.64 R2, [R1+0x758] ;  /* 0x0007580001027983 */ /* 0x0005620000100a00 */
[----:B-1----:R-:W-:Y:S02]  /*15d50*/  MOV R7, R5 ;  /* 0x0000000500077202 */ /* 0x002fe40000000f00 */
[----:B------:R-:W-:Y:S02]  /*15d60*/  MOV R6, 0x15d80 ;  /* 0x00015d8000067802 */ /* 0x000fe40000000f00 */
[----:B--2--5:R-:W-:Y:S05]  /*15d70*/  CALL.REL.NOINC `($_ZN7cutlass13device_kernelIN5flash19enable_sm80_to_sm89INS1_16FlashAttnBwdSm80INS1_25CollectiveMainloopBwdSm80ILi2ELi2EN4cute5tupleIJNS5_1CILi128EEES8_NS7_ILi64EEEEEENS_10bfloat16_tEfNS_4arch4Sm80ELb0ELb0ELb1ELb0ELb0ELb0ELb0ELb0ELi2ELi4ELi4ELi4ELb0EEENS1_21CollectiveEpilogueBwdISA_SB_SD_Li256ELb0ELb0ELi2EEENS1_19SingleTileSchedulerILb0ELb0ELb0ELi128EEEEEEEEEvNT_6ParamsE$_ZN4cute3eso3ESOILb1ELb0EJNS_6LayoutINS_5tupleIJNS3_IJNS_1CILi8EEENS4_ILi1EEEEEENS3_IJNS4_ILi4EEEEEEEEENS3_IJNS3_IJS6_NS4_ILi0EEEEEENS3_IJNS4_ILi2048EEEEEEEEEEENS_10ViewEngineINS_8smem_ptrIPN7cutlass10bfloat16_tEEEEEEEC2ERKSG_RKSN_) ;  /* 0xffff3f9000007944 */ /* 0x024fea0003c3ffff */
[----:B------:R2:W5:Y:S01]  /*15d80*/  LDL.64 R6, [R1+0x758] ;  /* 0x0007580001067983 */ /* 0x0005620000100a00 */
[----:B-1----:R-:W-:Y:S02]  /*15d90*/  MOV R5, R3 ;  /* 0x0000000300057202 */ /* 0x002fe40000000f00 */
[----:B------:R-:W-:Y:S02]  /*15da0*/  MOV R4, 0x15dc0 ;  /* 0x00015dc000047802 */ /* 0x000fe40000000f00 */
        /* <DEDUP_REMOVED lines=265> */
[----:B------:R-:W-:Y:S02]  /*16e40*/  MOV R3, RZ ;  /* 0x000000ff00037202 */ /* 0x000fe40000000f00 */
[----:B------:R-:W-:Y:S01]  /*16e50*/  MOV R8, 0x16eb0 ;  /* 0x00016eb000087802 */ /* 0x000fe20000000f00 */
[----:B-1----:R1:W-:Y:S04]  /*16e60*/  ST.E [R10.64], R4 ;  /* 0x000000040a007985 */ /* 0x0023e8000c101904 */
[----:B------:R1:W-:Y:S04]  /*16e70*/  ST.E [R10.64+0x4], R5 ;  /* 0x000004050a007985 */ /* 0x0003e8000c101904 */
[----:B------:R1:W-:Y:S04]  /*16e80*/  ST.E [R10.64+0x8], R6 ;  /* 0x000008060a007985 */ /* 0x0003e8000c101904 */
[----:B------:R1:W-:Y:S02]  /*16e90*/  ST.E [R10.64+0xc], R7 ;  /* 0x00000c070a007985 */ /* 0x0003e4000c101904 */
[----:B-1----:R-:W-:Y:S05]  /*16ea0*/  CALL.REL.NOINC `($_ZN7cutlass13device_kernelIN5flash19enable_sm80_to_sm89INS1_16FlashAttnBwdSm80INS1_25CollectiveMainloopBwdSm80ILi2ELi2EN4cute5tupleIJNS5_1CILi128EEES8_NS7_ILi64EEEEEENS_10bfloat16_tEfNS_4arch4Sm80ELb0ELb0ELb1ELb0ELb0ELb0ELb0ELb0ELi2ELi4ELi4ELi4ELb0EEENS1_21CollectiveEpilogueBwdISA_SB_SD_Li256ELb0ELb0ELi2EEENS1_19SingleTileSchedulerILb0ELb0ELb0ELi128EEEEEEEEEvNT_6ParamsE$_ZN4cute3eso3ESOILb1ELb0EJNS_10UnderscoreES2_iEEC2ERKS2_S5_RKi) ;  /* 0xffff037000007944 */ /* 0x002fea0003c3ffff */
[----:B------:R-:W2:Y:S01]  /*16eb0*/  LDL R5, [R1+0x758] ;  /* 0x0007580001057983 */ /* 0x000ea20000100800 */
[----:B------:R-:W-:Y:S01]  /*16ec0*/  IMAD.MOV.U32 R76, RZ, RZ, R25 ;  /* 0x000000ffff4c7224 */ /* 0x000fe200078e0019 */
[----:B------:R-:W-:-:S02]  /*16ed0*/  MOV R4, 0x16f50 ;  /* 0x00016f5000047802 */ /* 0x000fc40000000f00 */
[----:B-12---:R-:W-:-:S04]  /*16ee0*/  LEA.HI R3, R5, R5, RZ, 0x1 ;  /* 0x0000000505037211 */ /* 0x006fc800078f08ff */
[C---:B------:R-:W-:Y:S01]  /*16ef0*/  LOP3.LUT R2, R3.reuse, 0xffffffe, RZ, 0xc0, !PT ;  /* 0x0ffffffe03027812 */ /* 0x040fe200078ec0ff */
[----:B------:R-:W-:-:S04]  /*16f00*/  IMAD.SHL.U32 R3, R3, 0x10, RZ ;  /* 0x0000001003037824 */ /* 0x000fc800078e00ff */
[----:B------:R-:W-:Y:S01]  /*16f10*/  IMAD.IADD R2, R5, 0x1, -R2 ;  /* 0x0000000105027824 */ /* 0x000fe200078e0a02 */
[----:B------:R-:W-:-:S05]  /*16f20*/  LOP3.LUT R3, R3, 0xffffffe0, RZ, 0xc0, !PT ;  /* 0xffffffe003037812 */ /* 0x000fca00078ec0ff */
[----:B------:R-:W-:Y:S02]  /*16f30*/  IMAD R3, R2, 0x10, R3 ;  /* 0x0000001002037824 */ /* 0x000fe400078e0203 */
[----:B------:R-:W-:Y:S05]  /*16f40*/  CALL.REL.NOINC `($_ZN7cutlass13device_kernelIN5flash19enable_sm80_to_sm89INS1_16FlashAttnBwdSm80INS1_25CollectiveMainloopBwdSm80ILi2ELi2EN4cute5tupleIJNS5_1CILi128EEES8_NS7_ILi64EEEEEENS_10bfloat16_tEfNS_4arch4Sm80ELb0ELb0ELb1ELb0ELb0ELb0ELb0ELb0ELi2ELi4ELi4ELi4ELb0EEENS1_21CollectiveEpilogueBwdISA_SB_SD_Li256ELb0ELb0ELi2EEENS1_19SingleTileSchedulerILb0ELb0ELb0ELi128EEEEEEEEEvNT_6ParamsE$_ZN4cute3eso3ESOILb1ELb0EJNS_6LayoutINS_5tupleIJNS3_IJNS_1CILi2EEES5_S5_EEES5_EEENS3_IJNS3_IJNS4_ILi1EEES5_NS4_ILi4EEEEEENS4_ILi8EEEEEEEEiEEC2ERKSD_RKi) ;  /* 0xffff291000007944 */ /* 0x000fea0003c3ffff */
[----:B-1----:R-:W2:Y:S01]  /*16f50*/  LDL R3, [R1+0x758] ;  /* 0x0007580001037983 */ /* 0x002ea20000100800 */
[----:B------:R-:W-:Y:S02]  /*16f60*/  MOV R76, R25 ;  /* 0x00000019004c7202 */ /* 0x000fe40000000f00 */
[----:B------:R-:W-:Y:S01]  /*16f70*/  MOV R4, 0x16fb0 ;  /* 0x00016fb000047802 */ /* 0x000fe20000000f00 */
[----:B--2---:R-:W-:-:S05]  /*16f80*/  IMAD.WIDE R2, R3, 0x2, R16 ;  /* 0x0000000203027825 */ /* 0x004fca00078e0210 */
[----:B------:R-:W-:Y:S02]  /*16f90*/  MOV R6, R2 ;  /* 0x0000000200067202 */ /* 0x000fe40000000f00 */
[----:B------:R-:W-:Y:S05]  /*16fa0*/  CALL.REL.NOINC `($_ZN7cutlass13device_kernelIN5flash19enable_sm80_to_sm89INS1_16FlashAttnBwdSm80INS1_25CollectiveMainloopBwdSm80ILi2ELi2EN4cute5tupleIJNS5_1CILi128EEES8_NS7_ILi64EEEEEENS_10bfloat16_tEfNS_4arch4Sm80ELb0ELb0ELb1ELb0ELb0ELb0ELb0ELb0ELi2ELi4ELi4ELi4ELb0EEENS1_21CollectiveEpilogueBwdISA_SB_SD_Li256ELb0ELb0ELi2EEENS1_19SingleTileSchedulerILb0ELb0ELb0ELi128EEEEEEEEEvNT_6ParamsE$_ZN4cute3eso3ESOILb1ELb0EJNS_6LayoutINS_5tupleIJNS3_IJNS_1CILi2EEES5_S5_EEES5_EEENS3_IJNS3_IJNS4_ILi1EEES5_NS4_ILi4EEEEEENS4_ILi8EEEEEEEENS_10ViewEngineIPN7cutlass10bfloat16_tEEEEEC2ERKSD_RKSI_) ;  /* 0xffff286000007944 */ /* 0x000fea0003c3ffff */
[----:B------:R2:W5:Y:S01]  /*16fb0*/  LDL.64 R68, [R1+0x758] ;  /* 0x0007580001447983 */ /* 0x0005620000100a00 */
[----:B------:R-:W-:Y:S01]  /*16fc0*/  IMAD.MOV.U32 R15, RZ, RZ, R25 ;  /* 0x000000ffff0f7224 */ /* 0x000fe200078e0019 */
[----:B------:R-:W-:Y:S02]  /*16fd0*/  MOV R3, RZ ;  /* 0x000000ff00037202 */ /* 0x000fe40000000f00 */
[----:B------:R-:W-:Y:S02]  /*16fe0*/  MOV R8, 0x17000 ;  /* 0x0001700000087802 */ /* 0x000fe40000000f00 */
[----:B-12--5:R-:W-:Y:S05]  /*16ff0*/  CALL.REL.NOINC `($_ZN7cutlass13device_kernelIN5flash19enable_sm80_to_sm89INS1_16FlashAttnBwdSm80INS1_25CollectiveMainloopBwdSm80ILi2ELi2EN4cute5tupleIJNS5_1CILi128EEES8_NS7_ILi64EEEEEENS_10bfloat16_tEfNS_4arch4Sm80ELb0ELb0ELb1ELb0ELb0ELb0ELb0ELb0ELi2ELi4ELi4ELi4ELb0EEENS1_21CollectiveEpilogueBwdISA_SB_SD_Li256ELb0ELb0ELi2EEENS1_19SingleTileSchedulerILb0ELb0ELb0ELi128EEEEEEEEEvNT_6ParamsE$_ZN4cute3eso3ESOILb1ELb0EJNS_10UnderscoreES2_iEEC2ERKS2_S5_RKi) ;  /* 0xffff022000007944 */ /* 0x026fea0003c3ffff */
[----:B------:R-:W2:Y:S01]  /*17000*/  LDL R5, [R1+0x758] ;  /* 0x0007580001057983 */ /* 0x000ea20000100800 */
[----:B------:R-:W-:Y:S02]  /*17010*/  MOV R4, 0x17090 ;  /* 0x0001709000047802 */ /* 0x000fe40000000f00 */
[----:B-12---:R-:W-:-:S04]  /*17020*/  LEA.HI R3, R5, R5, RZ, 0x1 ;  /* 0x0000000505037211 */ /* 0x006fc800078f08ff */
[C---:B------:R-:W-:Y:S01]  /*17030*/  LOP3.LUT R2, R3.reuse, 0x7fffffe, RZ, 0xc0, !PT ;  /* 0x07fffffe03027812 */ /* 0x040fe200078ec0ff */
[----:B------:R-:W-:-:S04]  /*17040*/  IMAD.SHL.U32 R3, R3, 0x20, RZ ;  /* 0x0000002003037824 */ /* 0x000fc800078e00ff */
[----:B------:R-:W-:Y:S01]  /*17050*/  IMAD.IADD R2, R5, 0x1, -R2 ;  /* 0x0000000105027824 */ /* 0x000fe200078e0a02 */
[----:B------:R-:W-:-:S05]  /*17060*/  LOP3.LUT R3, R3, 0xffffffc0, RZ, 0xc0, !PT ;  /* 0xffffffc003037812 */ /* 0x000fca00078ec0ff */
[----:B------:R-:W-:Y:S02]  /*17070*/  IMAD R3, R2, 0x20, R3 ;  /* 0x0000002002037824 */ /* 0x000fe400078e0203 */
[----:B------:R-:W-:Y:S05]  /*17080*/  CALL.REL.NOINC `($_ZN7cutlass13device_kernelIN5flash19enable_sm80_to_sm89INS1_16FlashAttnBwdSm80INS1_25CollectiveMainloopBwdSm80ILi2ELi2EN4cute5tupleIJNS5_1CILi128EEES8_NS7_ILi64EEEEEENS_10bfloat16_tEfNS_4arch4Sm80ELb0ELb0ELb1ELb0ELb0ELb0ELb0ELb0ELi2ELi4ELi4ELi4ELb0EEENS1_21CollectiveEpilogueBwdISA_SB_SD_Li256ELb0ELb0ELi2EEENS1_19SingleTileSchedulerILb0ELb0ELb0ELi128EEEEEEEEEvNT_6ParamsE$_ZN4cute3eso3ESOILb1ELb0EJNS_6LayoutINS_5tupleIJNS3_IJNS_1CILi2EEES5_EEENS4_ILi8EEEEEENS3_IJNS3_IJNS4_ILi1EEES5_EEENS4_ILi4EEEEEEEEiEEC2ERKSD_RKi) ;  /* 0xffff24d000007944 */ /* 0x000fea0003c3ffff */
[----:B-1----:R-:W2:Y:S01]  /*17090*/  LDL R3, [R1+0x758] ;  /* 0x0007580001037983 */ /* 0x002ea20000100800 */
[----:B------:R-:W-:Y:S01]  /*170a0*/  MOV R4, 0x170e0 ;  /* 0x000170e000047802 */ /* 0x000fe20000000f00 */
[----:B--2---:R-:W-:-:S05]  /*170b0*/  IMAD.WIDE R2, R3, 0x2, R12 ;  /* 0x0000000203027825 */ /* 0x004fca00078e020c */
[----:B------:R-:W-:Y:S02]  /*170c0*/  MOV R6, R2 ;  /* 0x0000000200067202 */ /* 0x000fe40000000f00 */
[----:B------:R-:W-:Y:S05]  /*170d0*/  CALL.REL.NOINC `($_ZN7cutlass13device_kernelIN5flash19enable_sm80_to_sm89INS1_16FlashAttnBwdSm80INS1_25CollectiveMainloopBwdSm80ILi2ELi2EN4cute5tupleIJNS5_1CILi128EEES8_NS7_ILi64EEEEEENS_10bfloat16_tEfNS_4arch4Sm80ELb0ELb0ELb1ELb0ELb0ELb0ELb0ELb0ELi2ELi4ELi4ELi4ELb0EEENS1_21CollectiveEpilogueBwdISA_SB_SD_Li256ELb0ELb0ELi2EEENS1_19SingleTileSchedulerILb0ELb0ELb0ELi128EEEEEEEEEvNT_6ParamsE$_ZN4cute3eso3ESOILb1ELb0EJNS_6LayoutINS_5tupleIJNS3_IJNS_1CILi2EEES5_EEENS4_ILi8EEEEEENS3_IJNS3_IJNS4_ILi1EEES5_EEENS4_ILi4EEEEEEEENS_10ViewEngineIPN7cutlass10bfloat16_tEEEEEC2ERKSD_RKSI_) ;  /* 0xffff243000007944 */ /* 0x000fea0003c3ffff */
[----:B------:R2:W5:Y:S04]  /*170e0*/  LDL.64 R70, [R1+0x758] ;  /* 0x0007580001467983 */ /* 0x0005680000100a00 */
[----:B------:R2:W-:Y:S02]  /*170f0*/  STL [R1+0x770], RZ ;  /* 0x000770ff01007387 */ /* 0x0005e40000100800 */
.L_x_945:
[----:B------:R-:W-:Y:S01]  /*17100*/  IMAD.MOV.U32 R89, RZ, RZ, R25 ;  /* 0x000000ffff597224 */ /* 0x000fe200078e0019 */
[----:B------:R-:W-:Y:S01]  /*17110*/  LOP3.LUT R90, R66, 0x1, RZ, 0xc0, !PT ;  /* 0x00000001425a7812 */ /* 0x000fe200078ec0ff */
[----:B------:R-:W-:Y:S01]  /*17120*/  IMAD.MOV.U32 R77, RZ, RZ, R24 ;  /* 0x000000ffff4d7224 */ /* 0x000fe200078e0018 */
[----:B-1----:R-:W-:Y:S02]  /*17130*/  MOV R88, 0x17150 ;  /* 0x0001715000587802 */ /* 0x002fe40000000f00 */
[----:B-12--5:R-:W-:Y:S05]  /*17140*/  CALL.REL.NOINC `($_ZN7cutlass13device_kernelIN5flash19enable_sm80_to_sm89INS1_16FlashAttnBwdSm80INS1_25CollectiveMainloopBwdSm80ILi2ELi2EN4cute5tupleIJNS5_1CILi128EEES8_NS7_ILi64EEEEEENS_10bfloat16_tEfNS_4arch4Sm80ELb0ELb0ELb1ELb0ELb0ELb0ELb0ELb0ELi2ELi4ELi4ELi4ELb0EEENS1_21CollectiveEpilogueBwdISA_SB_SD_Li256ELb0ELb0ELi2EEENS1_19SingleTileSchedulerILb0ELb0ELb0ELi128EEEEEEEEEvNT_6ParamsE$_ZN4cute3eso3ESOILb1ELb0EJNS_10UnderscoreEiiEEC2ERKS2_RKiS7_) ;  /* 0xffff015000007944 */ /* 0x026fea0003c3ffff */
[----:B------:R-:W-:Y:S01]  /*17150*/  MOV R76, R25 ;  /* 0x00000019004c7202 */ /* 0x000fe20000000f00 */
[----:B-1----:R-:W2:Y:S01]  /*17160*/  LDL.64 R2, [R1+0x758] ;  /* 0x0007580001027983 */ /* 0x002ea20000100a00 */
[----:B------:R-:W-:Y:S01]  /*17170*/  MOV R4, 0x171b0 ;  /* 0x000171b000047802 */ /* 0x000fe20000000f00 */
[----:B--2---:R-:W-:Y:S04]  /*17180*/  IMAD R3, R3, 0x2, R2 ;  /* 0x0000000203037824 */ /* 0x004fe800078e0202 */
[----:B------:R-:W-:Y:S02]  /*17190*/  IMAD.SHL.U32 R3, R3, 0x4, RZ ;  /* 0x0000000403037824 */ /* 0x000fe400078e00ff */
[----:B------:R-:W-:Y:S05]  /*171a0*/  CALL.REL.NOINC `($_ZN7cutlass13device_kernelIN5flash19enable_sm80_to_sm89INS1_16FlashAttnBwdSm80INS1_25CollectiveMainloopBwdSm80ILi2ELi2EN4cute5tupleIJNS5_1CILi128EEES8_NS7_ILi64EEEEEENS_10bfloat16_tEfNS_4arch4Sm80ELb0ELb0ELb1ELb0ELb0ELb0ELb0ELb0ELi2ELi4ELi4ELi4ELb0EEENS1_21CollectiveEpilogueBwdISA_SB_SD_Li256ELb0ELb0ELi2EEENS1_19SingleTileSchedulerILb0ELb0ELb0ELi128EEEEEEEEEvNT_6ParamsE$_ZN4cute3eso3ESOILb1ELb0EJNS_6LayoutINS_5tupleIJNS3_IJNS_1CILi2EEES5_EEEEEENS3_IJNS3_IJNS4_ILi1EEES5_EEEEEEEEiEEC2ERKSB_RKi) ;  /* 0xffff217000007944 */ /* 0x000fea0003c3ffff */
[----:B------:R-:W-:Y:S01]  /*171b0*/  MOV R4, 0x17210 ;  /* 0x0001721000047802 */ /* 0x000fe20000000f00 */
[----:B-1----:R-:W2:Y:S01]  /*171c0*/  LDL R3, [R1+0x758] ;  /* 0x0007580001037983 */ /* 0x002ea20000100800 */
[----:B------:R-:W-:Y:S01]  /*171d0*/  IMAD.MOV.U32 R2, RZ, RZ, R25 ;  /* 0x000000ffff027224 */ /* 0x000fe200078e0019 */
[C---:B--2---:R-:W-:Y:S04]  /*171e0*/  LEA R8, P1, R3.reuse, R64, 0x2 ;  /* 0x0000004003087211 */ /* 0x044fe800078210ff */
[----:B------:R-:W-:Y:S04]  /*171f0*/  LEA.HI.X.SX32 R3, R3, R65, 0x2, P1 ;  /* 0x0000004103037211 */ /* 0x000fe800008f16ff */
[----:B------:R-:W-:Y:S05]  /*17200*/  CALL.REL.NOINC `($_ZN7cutlass13device_kernelIN5flash19enable_sm80_to_sm89INS1_16FlashAttnBwdSm80INS1_25CollectiveMainloopBwdSm80ILi2ELi2EN4cute5tupleIJNS5_1CILi128EEES8_NS7_ILi64EEEEEENS_10bfloat16_tEfNS_4arch4Sm80ELb0ELb0ELb1ELb0ELb0ELb0ELb0ELb0ELi2ELi4ELi4ELi4ELb0EEENS1_21CollectiveEpilogueBwdISA_SB_SD_Li256ELb0ELb0ELi2EEENS1_19SingleTileSchedulerILb0ELb0ELb0ELi128EEEEEEEEEvNT_6ParamsE$_ZN4cute3eso3ESOILb1ELb0EJNS_6LayoutINS_5tupleIJNS3_IJNS_1CILi2EEES5_EEEEEENS3_IJNS3_IJNS4_ILi1EEES5_EEEEEEEENS_10ViewEngineIPfEEEEC2ERKSB_RKSE_) ;  /* 0xffff20c000007944 */ /* 0x000fea0003c3ffff */
[----:B------:R-:W-:Y:S01]  /*17210*/  MOV R3, R90 ;  /* 0x0000005a00037202 */ /* 0x000fe20000000f00 */
[----:B-1----:R1:W5:Y:S01]  /*17220*/  LDL.64 R8, [R1+0x758] ;  /* 0x0007580001087983 */ /* 0x0023620000100a00 */
[----:B------:R-:W-:Y:S01]  /*17230*/  MOV R10, 0x17260 ;  /* 0x00017260000a7802 */ /* 0x000fe20000000f00 */
[----:B------:R-:W-:Y:S02]  /*17240*/  IMAD.MOV.U32 R2, RZ, RZ, R25 ;  /* 0x000000ffff027224 */ /* 0x000fe400078e0019 */
[----:B-1---5:R-:W-:Y:S05]  /*17250*/  CALL.REL.NOINC `($_ZN7cutlass13device_kernelIN5flash19enable_sm80_to_sm89INS1_16FlashAttnBwdSm80INS1_25CollectiveMainloopBwdSm80ILi2ELi2EN4cute5tupleIJNS5_1CILi128EEES8_NS7_ILi64EEEEEENS_10bfloat16_tEfNS_4arch4Sm80ELb0ELb0ELb1ELb0ELb0ELb0ELb0ELb0ELi2ELi4ELi4ELi4ELb0EEENS1_21CollectiveEpilogueBwdISA_SB_SD_Li256ELb0ELb0ELi2EEENS1_19SingleTileSchedulerILb0ELb0ELb0ELi128EEEEEEEEEvNT_6ParamsE$_ZN4cute3eso3ESOILb1ELb0EJNS_10UnderscoreEiEEC2ERKS2_RKi) ;  /* 0xffff000000007944 */ /* 0x022fea0003c3ffff */
[----:B------:R-:W-:Y:S01]  /*17260*/  MOV R4, 0x172b0 ;  /* 0x000172b000047802 */ /* 0x000fe20000000f00 */
[----:B-1----:R-:W2:Y:S01]  /*17270*/  LDL R3, [R1+0x758] ;  /* 0x0007580001037983 */ /* 0x002ea20000100800 */
[----:B------:R-:W-:Y:S01]  /*17280*/  IMAD.MOV.U32 R76, RZ, RZ, R25 ;  /* 0x000000ffff4c7224 */ /* 0x000fe200078e0019 */
[----:B--2---:R-:W-:Y:S02]  /*17290*/  SHF.L.U32 R3, R3, 0x3, RZ ;  /* 0x0000000303037819 */ /* 0x004fe400000006ff */
[----:B------:R-:W-:Y:S05]  /*172a0*/  CALL.REL.NOINC `($_ZN7cutlass13device_kernelIN5flash19enable_sm80_to_sm89INS1_16FlashAttnBwdSm80INS1_25CollectiveMainloopBwdSm80ILi2ELi2EN4cute5tupleIJNS5_1CILi128EEES8_NS7_ILi64EEEEEENS_10bfloat16_tEfNS_4arch4Sm80ELb0ELb0ELb1ELb0ELb0ELb0ELb0ELb0ELi2ELi4ELi4ELi4ELb0EEENS1_21CollectiveEpilogueBwdISA_SB_SD_Li256ELb0ELb0ELi2EEENS1_19SingleTileSchedulerILb0ELb0ELb0ELi128EEEEEEEEEvNT_6ParamsE$_ZN4cute3eso3ESOILb1ELb0EJNS_6LayoutINS_5tupleIJNS3_IJNS_1CILi2EEES5_S5_EEEEEENS3_IJNS3_IJNS4_ILi1EEES5_NS4_ILi4EEEEEEEEEEEiEEC2ERKSC_RKi) ;  /* 0xffff249000007944 */ /* 0x000fea0003c3ffff */
[----:B------:R-:W-:Y:S01]  /*172b0*/  MOV R4, 0x17310 ;  /* 0x0001731000047802 */ /* 0x000fe20000000f00 */
[----:B-1----:R-:W2:Y:S01]  /*172c0*/  LDL R3, [R1+0x758] ;  /* 0x0007580001037983 */ /* 0x002ea20000100800 */
[----:B------:R-:W-:Y:S01]  /*172d0*/  IMAD.MOV.U32 R76, RZ, RZ, R25 ;  /* 0x000000ffff4c7224 */ /* 0x000fe200078e0019 */
[C---:B--2---:R-:W-:Y:S04]  /*172e0*/  LEA R6, P1, R3.reuse, R68, 0x1 ;  /* 0x0000004403067211 */ /* 0x044fe800078208ff */
[----:B------:R-:W-:Y:S04]  /*172f0*/  LEA.HI.X.SX32 R3, R3, R69, 0x1, P1 ;  /* 0x0000004503037211 */ /* 0x000fe800008f0eff */
[----:B------:R-:W-:Y:S05]  /*17300*/  CALL.REL.NOINC `($_ZN7cutlass13device_kernelIN5flash19enable_sm80_to_sm89INS1_16FlashAttnBwdSm80INS1_25CollectiveMainloopBwdSm80ILi2ELi2EN4cute5tupleIJNS5_1CILi128EEES8_NS7_ILi64EEEEEENS_10bfloat16_tEfNS_4arch4Sm80ELb0ELb0ELb1ELb0ELb0ELb0ELb0ELb0ELi2ELi4ELi4ELi4ELb0EEENS1_21CollectiveEpilogueBwdISA_SB_SD_Li256ELb0ELb0ELi2EEENS1_19SingleTileSchedulerILb0ELb0ELb0ELi128EEEEEEEEEvNT_6ParamsE$_ZN4cute3eso3ESOILb1ELb0EJNS_6LayoutINS_5tupleIJNS3_IJNS_1CILi2EEES5_S5_EEEEEENS3_IJNS3_IJNS4_ILi1EEES5_NS4_ILi4EEEEEEEEEEENS_10ViewEngineIPN7cutlass10bfloat16_tEEEEEC2ERKSC_RKSH_) ;  /* 0xffff23e000007944 */ /* 0x000fea0003c3ffff */
[----:B------:R-:W-:Y:S01]  /*17310*/  MOV R3, R66 ;  /* 0x0000004200037202 */ /* 0x000fe20000000f00 */
[----:B------:R2:W5:Y:S01]  /*17320*/  LDL.64 R12, [R1+0x758] ;  /* 0x00075800010c7983 */ /* 0x0005620000100a00 */
[----:B------:R-:W-:Y:S01]  /*17330*/  MOV R10, 0x17360 ;  /* 0x00017360000a7802 */ /* 0x000fe20000000f00 */
[----:B-1----:R-:W-:Y:S02]  /*17340*/  IMAD.MOV.U32 R2, RZ, RZ, R25 ;  /* 0x000000ffff027224 */ /* 0x002fe400078e0019 */
[----:B--2--5:R-:W-:Y:S05]  /*17350*/  CALL.REL.NOINC `($_ZN7cutlass13device_kernelIN5flash19enable_sm80_to_sm89INS1_16FlashAttnBwdSm80INS1_25CollectiveMainloopBwdSm80ILi2ELi2EN4cute5tupleIJNS5_1CILi128EEES8_NS7_ILi64EEEEEENS_10bfloat16_tEfNS_4arch4Sm80ELb0ELb0ELb1ELb0ELb0ELb0ELb0ELb0ELi2ELi4ELi4ELi4ELb0EEENS1_21CollectiveEpilogueBwdISA_SB_SD_Li256ELb0ELb0ELi2EEENS1_19SingleTileSchedulerILb0ELb0ELb0ELi128EEEEEEEEEvNT_6ParamsE$_ZN4cute3eso3ESOILb1ELb0EJNS_10UnderscoreEiEEC2ERKS2_RKi) ;  /* 0xfffeff0000007944 */ /* 0x024fea0003c3ffff */
[----:B------:R-:W-:Y:S01]  /*17360*/  MOV R4, 0x173b0 ;  /* 0x000173b000047802 */ /* 0x000fe20000000f00 */
[----:B-1----:R-:W2:Y:S01]  /*17370*/  LDL R3, [R1+0x758] ;  /* 0x0007580001037983 */ /* 0x002ea20000100800 */
[----:B------:R-:W-:Y:S01]  /*17380*/  IMAD.MOV.U32 R76, RZ, RZ, R25 ;  /* 0x000000ffff4c7224 */ /* 0x000fe200078e0019 */
[----:B--2---:R-:W-:Y:S02]  /*17390*/  SHF.L.U32 R3, R3, 0x2, RZ ;  /* 0x0000000203037819 */ /* 0x004fe400000006ff */
[----:B------:R-:W-:Y:S05]  /*173a0*/  CALL.REL.NOINC `($_ZN7cutlass13device_kernelIN5flash19enable_sm80_to_sm89INS1_16FlashAttnBwdSm80INS1_25CollectiveMainloopBwdSm80ILi2ELi2EN4cute5tupleIJNS5_1CILi128EEES8_NS7_ILi64EEEEEENS_10bfloat16_tEfNS_4arch4Sm80ELb0ELb0ELb1ELb0ELb0ELb0ELb0ELb0ELi2ELi4ELi4ELi4ELb0EEENS1_21CollectiveEpilogueBwdISA_SB_SD_Li256ELb0ELb0ELi2EEENS1_19SingleTileSchedulerILb0ELb0ELb0ELi128EEEEEEEEEvNT_6ParamsE$_ZN4cute3eso3ESOILb1ELb0EJNS_6LayoutINS_5tupleIJNS3_IJNS_1CILi2EEES5_EEEEEENS3_IJNS3_IJNS4_ILi1EEES5_EEEEEEEEiEEC2ERKSB_RKi) ;  /* 0xffff1f7000007944 */ /* 0x000fea0003c3ffff */
[----:B------:R-:W-:Y:S01]  /*173b0*/  MOV R4, 0x17410 ;  /* 0x0001741000047802 */ /* 0x000fe20000000f00 */
[----:B-1----:R-:W2:Y:S01]  /*173c0*/  LDL R3, [R1+0x758] ;  /* 0x0007580001037983 */ /* 0x002ea20000100800 */
[----:B------:R-:W-:Y:S01]  /*173d0*/  IMAD.MOV.U32 R76, RZ, RZ, R25 ;  /* 0x000000ffff4c7224 */ /* 0x000fe200078e0019 */
[C---:B--2---:R-:W-:Y:S04]  /*173e0*/  LEA R6, P1, R3.reuse, R70, 0x1 ;  /* 0x0000004603067211 */ /* 0x044fe800078208ff */
[----:B------:R-:W-:Y:S04]  /*173f0*/  LEA.HI.X.SX32 R3, R3, R71, 0x1, P1 ;  /* 0x0000004703037211 */ /* 0x000fe800008f0eff */
[----:B------:R-:W-:Y:S05]  /*17400*/  CALL.REL.NOINC `($_ZN7cutlass13device_kernelIN5flash19enable_sm80_to_sm89INS1_16FlashAttnBwdSm80INS1_25CollectiveMainloopBwdSm80ILi2ELi2EN4cute5tupleIJNS5_1CILi128EEES8_NS7_ILi64EEEEEENS_10bfloat16_tEfNS_4arch4Sm80ELb0ELb0ELb1ELb0ELb0ELb0ELb0ELb0ELi2ELi4ELi4ELi4ELb0EEENS1_21CollectiveEpilogueBwdISA_SB_SD_Li256ELb0ELb0ELi2EEENS1_19SingleTileSchedulerILb0ELb0ELb0ELi128EEEEEEEEEvNT_6ParamsE$_ZN4cute3eso3ESOILb1ELb0EJNS_6LayoutINS_5tupleIJNS3_IJNS_1CILi2EEES5_EEEEEENS3_IJNS3_IJNS4_ILi1EEES5_EEEEEEEENS_10ViewEngineIPN7cutlass10bfloat16_tEEEEEC2ERKSB_RKSG_) ;  /* 0xffff1e7000007944 */ /* 0x000fea0003c3ffff */
[----:B------:R-:W-:Y:S01]  /*17410*/  MOV R77, R24 ;  /* 0x00000018004d7202 */ /* 0x000fe20000000f00 */
[----:B------:R2:W5:Y:S01]  /*17420*/  LDL.64 R10, [R1+0x758] ;  /* 0x00075800010a7983 */ /* 0x0005620000100a00 */
[----:B------:R-:W-:Y:S01]  /*17430*/  MOV R88, 0x17460 ;  /* 0x0001746000587802 */ /* 0x000fe20000000f00 */
[----:B------:R-:W-:Y:S02]  /*17440*/  IMAD.MOV.U32 R89, RZ, RZ, R25 ;  /* 0x000000ffff597224 */ /* 0x000fe400078e0019 */
        /* <DEDUP_REMOVED lines=12> */
[----:B------:R-:W-:Y:S05]  /*17510*/  CALL.REL.NOINC `($_ZN7cutlass13device_kernelIN5flash19enable_sm80_to_sm89INS1_16FlashAttnBwdSm80INS1_25CollectiveMainloopBwdSm80ILi2ELi2EN4cute5tupleIJNS5_1CILi128EEES8_NS7_ILi64EEEEEENS_10bfloat16_tEfNS_4arch4Sm80ELb0ELb0ELb1ELb0ELb0ELb0ELb0ELb0ELi2ELi4ELi4ELi4ELb0EEENS1_21CollectiveEpilogueBwdISA_SB_SD_Li256ELb0ELb0ELi2EEENS1_19SingleTileSchedulerILb0ELb0ELb0ELi128EEEEEEEEEvNT_6ParamsE$_ZN4cute3eso3ESOILb1ELb0EJNS_6LayoutINS_5tupleIJNS3_IJNS_1CILi2EEES5_EEEEEENS3_IJNS3_IJNS4_ILi1EEES5_EEEEEEEENS_10ViewEngineIPKfEEEEC2ERKSB_RKSF_) ;  /* 0xffff1d1000007944 */ /* 0x000fea0003c3ffff */
[----:B------:R-:W-:Y:S01]  /*17520*/  MOV R76, R25 ;  /* 0x00000019004c7202 */ /* 0x000fe20000000f00 */
[----:B-1----:R1:W5:Y:S01]  /*17530*/  LDL.64 R6, [R1+0x758] ;  /* 0x0007580001067983 */ /* 0x0023620000100a00 */
[----:B------:R-:W-:Y:S03]  /*17540*/  MOV R4, 0x17560 ;  /* 0x0001756000047802 */ /* 0x000fe60000000f00 */
[----:B-1---5:R-:W-:Y:S05]  /*17550*/  CALL.REL.NOINC `($_ZN7cutlass13device_kernelIN5flash19enable_sm80_to_sm89INS1_16FlashAttnBwdSm80INS1_25CollectiveMainloopBwdSm80ILi2ELi2EN4cute5tupleIJNS5_1CILi128EEES8_NS7_ILi64EEEEEENS_10bfloat16_tEfNS_4arch4Sm80ELb0ELb0ELb1ELb0ELb0ELb0ELb0ELb0ELi2ELi4ELi4ELi4ELb0EEENS1_21CollectiveEpilogueBwdISA_SB_SD_Li256ELb0ELb0ELi2EEENS1_19SingleTileSchedulerILb0ELb0ELb0ELi128EEEEEEEEEvNT_6ParamsE$_ZN4cute3eso3ESOILb1ELb0EJNS_6LayoutINS_5tupleIJNS3_IJNS_1CILi1EEENS4_ILi2EEES6_EEEEEENS3_IJNS3_IJS5_S5_S6_EEEEEEEENS_10ViewEngineIPjEEEEC2ERKSB_RKSE_) ;  /* 0xffff1b5000007944 */ /* 0x022fea0003c3ffff */
[----:B-1----:R-:W-:Y:S01]  /*17560*/  MOV R2, R25 ;  /* 0x0000001900027202 */ /* 0x002fe20000000f00 */
[----:B------:R1:W5:Y:S01]  /*17570*/  LDL.64 R14, [R1+0x758] ;  /* 0x00075800010e7983 */ /* 0x0003620000100a00 */
[----:B------:R-:W-:Y:S01]  /*17580*/  MOV R4, 0x175b0 ;  /* 0x000175b000047802 */ /* 0x000fe20000000f00 */
[----:B------:R-:W-:Y:S02]  /*17590*/  IMAD.MOV.U32 R3, RZ, RZ, R11 ;  /* 0x000000ffff037224 */ /* 0x000fe400078e000b */
[----:B-1---5:R-:W-:Y:S05]  /*175a0*/  CALL.REL.NOINC `($_ZN7cutlass13device_kernelIN5flash19enable_sm80_to_sm89INS1_16FlashAttnBwdSm80INS1_25CollectiveMainloopBwdSm80ILi2ELi2EN4cute5tupleIJNS5_1CILi128EEES8_NS7_ILi64EEEEEENS_10bfloat16_tEfNS_4arch4Sm80ELb0ELb0ELb1ELb0ELb0ELb0ELb0ELb0ELi2ELi4ELi4ELi4ELb0EEENS1_21CollectiveEpilogueBwdISA_SB_SD_Li256ELb0ELb0ELi2EEENS1_19SingleTileSchedulerILb0ELb0ELb0ELi128EEEEEEEEEvNT_6ParamsE$_ZN4cute3eso3ESOILb1ELb0EJNS_6LayoutINS_5tupleIJNS3_IJNS_1CILi1EEENS4_ILi2EEEEEEEEENS3_IJNS3_IJS5_S5_EEEEEEEENS_10ViewEngineIPjEEEEC2ERKSB_RKSE_) ;  /* 0xffff19f000007944 */ /* 0x022fea0003c3ffff */
[----:B-1----:R-:W-:Y:S01]  /*175b0*/  MOV R2, R25 ;  /* 0x0000001900027202 */ /* 0x002fe20000000f00 */
[----:B------:R1:W5:Y:S01]  /*175c0*/  LDL.64 R16, [R1+0x758] ;  /* 0x0007580001107983 */ /* 0x0003620000100a00 */
[----:B------:R-:W-:Y:S01]  /*175d0*/  MOV R4, 0x17600 ;  /* 0x0001760000047802 */ /* 0x000fe20000000f00 */
[----:B------:R-:W-:Y:S02]  /*175e0*/  IMAD.MOV.U32 R3, RZ, RZ, R9 ;  /* 0x000000ffff037224 */ /* 0x000fe400078e0009 */
[----:B-1---5:R-:W-:Y:S05]  /*175f0*/  CALL.REL.NOINC `($_ZN7cutlass13device_kernelIN5flash19enable_sm80_to_sm89INS1_16FlashAttnBwdSm80INS1_25CollectiveMainloopBwdSm80ILi2ELi2EN4cute5tupleIJNS5_1CILi128EEES8_NS7_ILi64EEEEEENS_10bfloat16_tEfNS_4arch4Sm80ELb0ELb0ELb1ELb0ELb0ELb0ELb0ELb0ELi2ELi4ELi4ELi4ELb0EEENS1_21CollectiveEpilogueBwdISA_SB_SD_Li256ELb0ELb0ELi2EEENS1_19SingleTileSchedulerILb0ELb0ELb0ELi128EEEEEEEEEvNT_6ParamsE$_ZN4cute3eso3ESOILb1ELb0EJNS_6LayoutINS_5tupleIJNS3_IJNS_1CILi2EEES5_EEEEEENS3_IJNS3_IJNS4_ILi1EEES5_EEEEEEEENS_10ViewEngineIPfEEEEC2ERKSB_RKSE_) ;  /* 0xffff1cd000007944 */ /* 0x022fea0003c3ffff */
[----:B-1----:R-:W-:Y:S01]  /*17600*/  MOV R2, R25 ;  /* 0x0000001900027202 */ /* 0x002fe20000000f00 */
[----:B------:R1:W5:Y:S01]  /*17610*/  LDL.64 R72, [R1+0x758] ;  /* 0x0007580001487983 */ /* 0x0003620000100a00 */
[----:B------:R-:W-:Y:S01]  /*17620*/  MOV R4, 0x17650 ;  /* 0x0001765000047802 */ /* 0x000fe20000000f00 */
[----:B------:R-:W-:Y:S02]  /*17630*/  IMAD.MOV.U32 R3, RZ, RZ, R7 ;  /* 0x000000ffff037224 */ /* 0x000fe400078e0007 */
[----:B-1---5:R-:W-:Y:S05]  /*17640*/  CALL.REL.NOINC `($_ZN7cutlass13device_kernelIN5flash19enable_sm80_to_sm89INS1_16FlashAttnBwdSm80INS1_25CollectiveMainloopBwdSm80ILi2ELi2EN4cute5tupleIJNS5_1CILi128EEES8_NS7_ILi64EEEEEENS_10bfloat16_tEfNS_4arch4Sm80ELb0ELb0ELb1ELb0ELb0ELb0ELb0ELb0ELi2ELi4ELi4ELi4ELb0EEENS1_21CollectiveEpilogueBwdISA_SB_SD_Li256ELb0ELb0ELi2EEENS1_19SingleTileSchedulerILb0ELb0ELb0ELi128EEEEEEEEEvNT_6ParamsE$_ZN4cute3eso3ESOILb1ELb0EJNS_6LayoutINS_5tupleIJNS3_IJNS_1CILi2EEES5_EEEEEENS3_IJNS3_IJNS4_ILi1EEES5_EEEEEEEENS_10ViewEngineIPKfEEEEC2ERKSB_RKSF_) ;  /* 0xffff1be000007944 */ /* 0x022fea0003c3ffff */
[----:B-1----:R-:W2:Y:S01]  /*17650*/  LDL.64 R2, [R1+0x758] ;  /* 0x0007580001027983 */ /* 0x002ea20000100a00 */
[----:B------:R-:W-:Y:S01]  /*17660*/  ULDC.64 UR4, c[0x0][0x118] ;  /* 0x0000460000047ab9 */ /* 0x000fe20000000a00 */
[----:B------:R-:W-:Y:S01]  /*17670*/  ISETP.NE.AND P1, PT, R90, RZ, PT ;  /* 0x000000ff5a00720c */ /* 0x000fe20003f25270 */
[----:B------:R-:W-:Y:S01]  /*17680*/  IMAD.MOV.U32 R89, RZ, RZ, R25 ;  /* 0x000000ffff597224 */ /* 0x000fe200078e0019 */
[----:B------:R-:W3:Y:S01]  /*17690*/  LD.E R12, [R16.64] ;  /* 0x00000004100c7980 */ /* 0x000ee2000c101900 */
[----:B------:R-:W-:Y:S01]  /*176a0*/  IMAD.MOV.U32 R77, RZ, RZ, R24 ;  /* 0x000000ffff4d7224 */ /* 0x000fe200078e0018 */
[----:B------:R-:W-:Y:S02]  /*176b0*/  SEL R90, RZ, 0x1, P1 ;  /* 0x00000001ff5a7807 */ /* 0x000fe40000800000 */
[----:B------:R-:W3:Y:S01]  /*176c0*/  LD.E R13, [R16.64+0x4] ;  /* 0x00000404100d7980 */ /* 0x000ee2000c101900 */
[----:B------:R-:W-:Y:S03]  /*176d0*/  MOV R88, 0x177e0 ;  /* 0x000177e000587802 */ /* 0x000fe60000000f00 */
[----:B------:R-:W3:Y:S04]  /*176e0*/  LD.E R8, [R14.64] ;  /* 0x000000040e087980 */ /* 0x000ee8000c101900 */
[----:B------:R-:W3:Y:S04]  /*176f0*/  LD.E R9, [R14.64+0x4] ;  /* 0x000004040e097980 */ /* 0x000ee8000c101900 */
[----:B------:R-:W3:Y:S04]  /*17700*/  LD.E R10, [R14.64+0x8] ;  /* 0x000008040e0a7980 */ /* 0x000ee8000c101900 */
[----:B------:R-:W3:Y:S04]  /*17710*/  LD.E R11, [R14.64+0xc] ;  /* 0x00000c040e0b7980 */ /* 0x000ee8000c101900 */
[----:B--2---:R-:W3:Y:S04]  /*17720*/  LD.E R4, [R2.64] ;  /* 0x0000000402047980 */ /* 0x004ee8000c101900 */
[----:B------:R-:W3:Y:S04]  /*17730*/  LD.E R5, [R2.64+0x4] ;  /* 0x0000040402057980 */ /* 0x000ee8000c101900 */
[----:B------:R-:W3:Y:S04]  /*17740*/  LD.E R6, [R2.64+0x8] ;  /* 0x0000080402067980 */ /* 0x000ee8000c101900 */
[----:B------:R-:W3:Y:S02]  /*17750*/  LD.E R7, [R2.64+0xc] ;  /* 0x00000c0402077980 */ /* 0x000ee4000c101900 */
[----:B---3--:R-:W-:Y:S11]  /*17760*/  HMMA.16816.F32.BF16 R4, R8, R12, R4 ;  /* 0x0000000c0804723c */ /* 0x008ff60000041804 */
[----:B------:R-:W-:Y:S11]  /*17770*/  @!UPT UIADD3 URZ, URZ, URZ, URZ ;  /* 0x0000003f3f3ff290 */ /* 0x000ff6000fffe03f */
[----:B------:R-:W-:Y:S01]  /*17780*/  @!UPT UIADD3 URZ, URZ, URZ, URZ ;  /* 0x0000003f3f3ff290 */ /* 0x000fe2000fffe03f */
[----:B------:R1:W-:Y:S04]  /*17790*/  ST.E [R72.64], R4 ;  /* 0x0000000448007985 */ /* 0x0003e8000c101904 */
[----:B------:R1:W-:Y:S04]  /*177a0*/  ST.E [R72.64+0x4], R5 ;  /* 0x0000040548007985 */ /* 0x0003e8000c101904 */
[----:B------:R1:W-:Y:S04]  /*177b0*/  ST.E [R72.64+0x8], R6 ;  /* 0x0000080648007985 */ /* 0x0003e8000c101904 */
[----:B------:R1:W-:Y:S02]  /*177c0*/  ST.E [R72.64+0xc], R7 ;  /* 0x00000c0748007985 */ /* 0x0003e4000c101904 */
[----:B-1----:R-:W-:Y:S05]  /*177d0*/  CALL.REL.NOINC `($_ZN7cutlass13device_kernelIN5flash19enable_sm80_to_sm89INS1_16FlashAttnBwdSm80INS1_25CollectiveMainloopBwdSm80ILi2ELi2EN4cute5tupleIJNS5_1CILi128EEES8_NS7_ILi64EEEEEENS_10bfloat16_tEfNS_4arch4Sm80ELb0ELb0ELb1ELb0ELb0ELb0ELb0ELb0ELi2ELi4ELi4ELi4ELb0EEENS1_21CollectiveEpilogueBwdISA_SB_SD_Li256ELb0ELb0ELi2EEENS1_19SingleTileSchedulerILb0ELb0ELb0ELi128EEEEEEEEEvNT_6ParamsE$_ZN4cute3eso3ESOILb1ELb0EJNS_10UnderscoreEiiEEC2ERKS2_RKiS7_) ;  /* 0xfffefac000007944 */ /* 0x002fea0003c3ffff */
        /* <DEDUP_REMOVED lines=82> */
[C---:B------:R-:W-:Y:S02]  /*17d00*/  IADD3 R74, R66.reuse, 0x1, RZ ;  /* 0x00000001424a7810 */ /* 0x040fe40007ffe0ff */
[----:B------:R-:W3:Y:S01]  /*17d10*/  LD.E R12, [R16.64] ;  /* 0x00000004100c7980 */ /* 0x000ee2000c101900 */
[----:B------:R-:W-:Y:S02]  /*17d20*/  ISETP.GE.U32.AND P1, PT, R66, 0x7, PT ;  /* 0x000000074200780c */ /* 0x000fe40003f26070 */
[----:B------:R-:W-:Y:S01]  /*17d30*/  IMAD.MOV.U32 R66, RZ, RZ, R74 ;  /* 0x000000ffff427224 */ /* 0x000fe200078e004a */
[----:B------:R-:W3:Y:S04]  /*17d40*/  LD.E R13, [R16.64+0x4] ;  /* 0x00000404100d7980 */ /* 0x000ee8000c101900 */
        /* <DEDUP_REMOVED lines=14> */
[----:B------:R1:W-:Y:S04]  /*17e30*/  ST.E [R72.64+0xc], R7 ;  /* 0x00000c0748007985 */ /* 0x0003e8000c101904 */
[----:B------:R1:W-:Y:S01]  /*17e40*/  STL [R1+0x770], R74 ;  /* 0x0007704a01007387 */ /* 0x0003e20000100800 */
[----:B------:R-:W-:-:S05]  /*17e50*/  @!P1 BRA `(.L_x_945) ;  /* 0xfffff2a000009947 */ /* 0x000fca000383ffff */
[C---:B------:R-:W-:Y:S01]  /*17e60*/  IADD3 R12, P2, R50.reuse, 0xb30, RZ ;  /* 0x00000b30320c7810 */ /* 0x040fe20007f5e0ff */
[----:B------:R-:W-:Y:S01]  /*17e70*/  IMAD.MOV.U32 R15, RZ, RZ, R25 ;  /* 0x000000ffff0f7224 */ /* 0x000fe200078e0019 */
[----:B------:R-:W-:Y:S01]  /*17e80*/  IADD3 R16, P1, R50, 0xab0, RZ ;  /* 0x00000ab032107810 */ /* 0x000fe20007f3e0ff */
[----:B------:R-:W-:Y:S01]  /*17e90*/  IMAD.MOV.U32 R3, RZ, RZ, 0x2 ;  /* 0x00000002ff037424 */ /* 0x000fe200078e00ff */
[----:B------:R-:W-:Y:S01]  /*17ea0*/  MOV R66, RZ ;  /* 0x000000ff00427202 */ /* 0x000fe20000000f00 */
[----:B------:R-:W-:Y:S01]  /*17eb0*/  IMAD.X R13, RZ, RZ, R45, P2 ;  /* 0x000000ffff0d7224 */ /* 0x000fe200010e062d */
[----:B------:R-:W-:-:S02]  /*17ec0*/  IADD3.X R17, RZ, R45, RZ, P1, !PT ;  /* 0x0000002dff117210 */ /* 0x000fc40000ffe4ff */
[----:B------:R-:W-:Y:S02]  /*17ed0*/  MOV R8, 0x17ef0 ;  /* 0x00017ef000087802 */ /* 0x000fe40000000f00 */
        /* <DEDUP_REMOVED lines=532> */
[----:B------:R-:W-:Y:S02]  /*1a020*/  MOV R3, 0x1 ;  /* 0x0000000100037802 */ /* 0x000fe40000000f00 */
        /* <DEDUP_REMOVED lines=18> */
.L_x_946:
        /* <DEDUP_REMOVED lines=223> */
[----:B------:R-:W2:Y:S01]  /*1af40*/  LDL R4, [R1+0x758] ;  /* 0x0007580001047983 */ /* 0x000ea20000100800 */
[----:B------:R-:W-:Y:S01]  /*1af50*/  IMAD.MOV.U32 R76, RZ, RZ, R25 ;  /* 0x000000ffff4c7224 */ /* 0x000fe200078e0019 */
[----:B-12---:R-:W-:-:S04]  /*1af60*/  LEA.HI R3, R4, R4, RZ, 0x1 ;  /* 0x0000000404037211 */ /* 0x006fc800078f08ff */
[----:B------:R-:W-:Y:S02]  /*1af70*/  SHF.R.S32.HI R2, RZ, 0x1, R3 ;  /* 0x00000001ff027819 */ /* 0x000fe40000011403 */
[----:B------:R-:W-:-:S03]  /*1af80*/  LOP3.LUT R3, R3, 0xfffffffe, RZ, 0xc0, !PT ;  /* 0xfffffffe03037812 */ /* 0x000fc600078ec0ff */
[----:B------:R-:W-:Y:S02]  /*1af90*/  IMAD R2, R53, R2, RZ ;  /* 0x0000000235027224 */ /* 0x000fe400078e02ff */
[----:B------:R-:W-:Y:S01]  /*1afa0*/  IMAD.IADD R3, R4, 0x1, -R3 ;  /* 0x0000000104037824 */ /* 0x000fe200078e0a03 */
        /* <DEDUP_REMOVED lines=238> */
[----:B------:R2:W5:Y:S01]  /*1be90*/  LDL.64 R8, [R1+0x758] ;  /* 0x0007580001087983 */ /* 0x0005620000100a00 */
[----:B------:R-:W-:-:S03]  /*1bea0*/  MOV R10, 0x1bec0 ;  /* 0x0001bec0000a7802 */ /* 0x000fc60000000f00 */
[----:B-12--5:R-:W-:Y:S05]  /*1beb0*/  CALL.REL.NOINC `($_ZN7cutlass13device_kernelIN5flash19enable_sm80_to_sm89INS1_16FlashAttnBwdSm80INS1_25CollectiveMainloopBwdSm80ILi2ELi2EN4cute5tupleIJNS5_1CILi128EEES8_NS7_ILi64EEEEEENS_10bfloat16_tEfNS_4arch4Sm80ELb0ELb0ELb1ELb0ELb0ELb0ELb0ELb0ELi2ELi4ELi4ELi4ELb0EEENS1_21CollectiveEpilogueBwdISA_SB_SD_Li256ELb0ELb0ELi2EEENS1_19SingleTileSchedulerILb0ELb0ELb0ELi128EEEEEEEEEvNT_6ParamsE$_ZN4cute3eso3ESOILb1ELb0EJNS_6LayoutINS_5tupleIJNS3_IJNS3_IJNS_1CILi8EEENS4_ILi1EEEEEES6_EEENS3_IJNS3_IJS6_S6_EEENS4_ILi4EEEEEEEEENS3_IJNS3_IJNS3_IJS6_NS4_ILi0EEEEEESD_EEENS3_IJNS3_IJSD_SD_EEENS4_ILi2048EEEEEEEEEEENS_10ViewEngineINS_8smem_ptrIPN7cutlass10bfloat16_tEEEEEEEC2ERKSK_RKSR_) ;  /* 0xfffecfc000007944 */ /* 0x026fea0003c3ffff */
[----:B-1----:R1:W5:Y:S01]  /*1bec0*/  LDL.64 R2, [R1+0x758] ;  /* 0x0007580001027983 */ /* 0x0023620000100a00 */
[----:B------:R-:W-:Y:S02]  /*1bed0*/  MOV R6, R8 ;  /* 0x0000000800067202 */ /* 0x000fe40000000f00 */
[----:B------:R-:W-:-:S02]  /*1bee0*/  MOV R8, 0x1bf00 ;  /* 0x0001bf0000087802 */ /* 0x000fc40000000f00 */
[----:B-1---5:R-:W-:Y:S05]  /*1bef0*/  CALL.REL.NOINC `($_ZN7cutlass13device_kernelIN5flash19enable_sm80_to_sm89INS1_16FlashAttnBwdSm80INS1_25CollectiveMainloopBwdSm80ILi2ELi2EN4cute5tupleIJNS5_1CILi128EEES8_NS7_ILi64EEEEEENS_10bfloat16_tEfNS_4arch4Sm80ELb0ELb0ELb1ELb0ELb0ELb0ELb0ELb0ELi2ELi4ELi4ELi4ELb0EEENS1_21CollectiveEpilogueBwdISA_SB_SD_Li256ELb0ELb0ELi2EEENS1_19SingleTileSchedulerILb0ELb0ELb0ELi128EEEEEEEEEvNT_6ParamsE$_ZN4cute3eso3ESOILb1ELb0EJNS_6LayoutINS_5tupleIJNS3_IJNS_1CILi8EEENS4_ILi1EEEEEENS4_ILi4EEEEEENS3_IJNS3_IJS6_NS4_ILi0EEEEEES5_EEEEENS_10ViewEngineIPN7cutlass10bfloat16_tEEEEEC2ERKSD_RKSI_) ;  /* 0xfffee28000007944 */ /* 0x022fea0003c3ffff */
[----:B------:R2:W5:Y:S01]  /*1bf00*/  LDL.64 R52, [R1+0x758] ;  /* 0x0007580001347983 */ /* 0x0005620000100a00 */
[----:B------:R-:W-:-:S02]  /*1bf10*/  MOV R9, R25 ;  /* 0x0000001900097202 */ /* 0x000fc40000000f00 */
        /* <DEDUP_REMOVED lines=16> */
[----:B------:R-:W-:-:S02]  /*1c020*/  MOV R9, R25 ;  /* 0x0000001900097202 */ /* 0x000fc40000000f00 */
        /* <DEDUP_REMOVED lines=278> */
.L_x_947:
        /* <DEDUP_REMOVED lines=216> */
[----:B-1----:R-:W-:Y:S01]  /*1df10*/  IADD3 R6, P1, R50, 0xab0, RZ ;  /* 0x00000ab032067810 */ /* 0x002fe20007f3e0ff */
[----:B------:R-:W-:Y:S01]  /*1df20*/  IMAD.MOV.U32 R3, RZ, RZ, 0x3 ;  /* 0x00000003ff037424 */ /* 0x000fe200078e00ff */
[----:B------:R-:W-:Y:S01]  /*1df30*/  MOV R52, RZ ;  /* 0x000000ff00347202 */ /* 0x000fe20000000f00 */
[----:B------:R-:W-:Y:S01]  /*1df40*/  IMAD.X R11, RZ, RZ, R45, P2 ;  /* 0x000000ffff0b7224 */ /* 0x000fe200010e062d */
[----:B------:R-:W-:-:S02]  /*1df50*/  IADD3.X R7, RZ, R45, RZ, P1, !PT ;  /* 0x0000002dff077210 */ /* 0x000fc40000ffe4ff */
[----:B------:R-:W-:Y:S02]  /*1df60*/  MOV R8, 0x1df80 ;  /* 0x0001df8000087802 */ /* 0x000fe40000000f00 */
[----:B------:R-:W-:Y:S05]  /*1df70*/  CALL.REL.NOINC `($_ZN7cutlass13device_kernelIN5flash19enable_sm80_to_sm89INS1_16FlashAttnBwdSm80INS1_25CollectiveMainloopBwdSm80ILi2ELi2EN4cute5tupleIJNS5_1CILi128EEES8_NS7_ILi64EEEEEENS_10bfloat16_tEfNS_4arch4Sm80ELb0ELb0ELb1ELb0ELb0ELb0ELb0ELb0ELi2ELi4ELi4ELi4ELb0EEENS1_21CollectiveEpilogueBwdISA_SB_SD_Li256ELb0ELb0ELi2EEENS1_19SingleTileSchedulerILb0ELb0ELb0ELi128EEEEEEEEEvNT_6ParamsE$_ZN4cute3eso3ESOILb1ELb0EJNS_10UnderscoreES2_iEEC2ERKS2_S5_RKi) ;  /* 0xfffe92a000007944 */ /* 0x000fea0003c3ffff */
[----:B------:R-:W2:Y:S01]  /*1df80*/  LDL R5, [R1+0x758] ;  /* 0x0007580001057983 */ /* 0x000ea20000100800 */
[----:B------:R-:W-:Y:S01]  /*1df90*/  IMAD.MOV.U32 R76, RZ, RZ, R25 ;  /* 0x000000ffff4c7224 */ /* 0x000fe200078e0019 */
[----:B------:R-:W-:Y:S02]  /*1dfa0*/  MOV R4, 0x1e020 ;  /* 0x0001e02000047802 */ /* 0x000fe40000000f00 */
        /* <DEDUP_REMOVED lines=34> */
.L_x_948:
        /* <DEDUP_REMOVED lines=214> */
[----:B------:R-:W2:Y:S01]  /*1ef30*/  LDL.64 R2, [R26+0x58] ;  /* 0x000058001a027983 */ /* 0x000ea20000100a00 */
[----:B------:R-:W-:Y:S01]  /*1ef40*/  ULDC.64 UR4, c[0x0][0x118] ;  /* 0x0000460000047ab9 */ /* 0x000fe20000000a00 */
[----:B-1----:R-:W-:Y:S01]  /*1ef50*/  IADD3 R7, R64, -c[0x0][0x20], RZ ;  /* 0x8000080040077a10 */ /* 0x002fe20007ffe0ff */
[----:B------:R-:W-:Y:S01]  /*1ef60*/  IMAD.MOV.U32 R6, RZ, RZ, R25 ;  /* 0x000000ffff067224 */ /* 0x000fe200078e0019 */
[----:B------:R-:W-:Y:S01]  /*1ef70*/  MOV R8, 0x1efa0 ;  /* 0x0001efa000087802 */ /* 0x000fe20000000f00 */
[----:B--2---:R-:W5:Y:S04]  /*1ef80*/  LD.E.64 R2, [R2.64] ;  /* 0x0000000402027980 */ /* 0x004f68000c101b00 */
[----:B-----5:R-:W-:Y:S05]  /*1ef90*/  CALL.REL.NOINC `($_ZN7cutlass13device_kernelIN5flash19enable_sm80_to_sm89INS1_16FlashAttnBwdSm80INS1_25CollectiveMainloopBwdSm80ILi2ELi2EN4cute5tupleIJNS5_1CILi128EEES8_NS7_ILi64EEEEEENS_10bfloat16_tEfNS_4arch4Sm80ELb0ELb0ELb1ELb0ELb0ELb0ELb0ELb0ELi2ELi4ELi4ELi4ELb0EEENS1_21CollectiveEpilogueBwdISA_SB_SD_Li256ELb0ELb0ELi2EEENS1_19SingleTileSchedulerILb0ELb0ELb0ELi128EEEEEEEEEvNT_6ParamsE$_ZN4cute8smem_ptrIPfECI1NS_12iter_adaptorIS1_S2_EEES1_) ;  /* 0xfffebfa000007944 */ /* 0x020fea0003c3ffff */
[----:B-1----:R1:W5:Y:S01]  /*1efa0*/  LDL.64 R2, [R1+0x758] ;  /* 0x0007580001027983 */ /* 0x0023620000100a00 */
[----:B------:R-:W-:-:S03]  /*1efb0*/  MOV R8, 0x1efd0 ;  /* 0x0001efd000087802 */ /* 0x000fc60000000f00 */
[----:B-1---5:R-:W-:Y:S05]  /*1efc0*/  CALL.REL.NOINC `($_ZN7cutlass13device_kernelIN5flash19enable_sm80_to_sm89INS1_16FlashAttnBwdSm80INS1_25CollectiveMainloopBwdSm80ILi2ELi2EN4cute5tupleIJNS5_1CILi128EEES8_NS7_ILi64EEEEEENS_10bfloat16_tEfNS_4arch4Sm80ELb0ELb0ELb1ELb0ELb0ELb0ELb0ELb0ELi2ELi4ELi4ELi4ELb0EEENS1_21CollectiveEpilogueBwdISA_SB_SD_Li256ELb0ELb0ELi2EEENS1_19SingleTileSchedulerILb0ELb0ELb0ELi128EEEEEEEEEvNT_6ParamsE$_ZN4cute3eso3ESOILb1ELb0EJNS_6LayoutINS_5tupleIJNS3_IJNS_1CILi2EEES5_EEEEEENS3_IJNS3_IJNS4_ILi8EEENS4_ILi64EEEEEEEEEEENS_10ViewEngineINS_8smem_ptrIPfEEEEEEC2ERKSC_RKSH_) ;  /* 0xfffea39000007944 */ /* 0x022fea0003c3ffff */
[----:B------:R2:W-:Y:S04]  /*1efd0*/  STL.128 [R1+0xa40], RZ ;  /* 0x000a40ff01007387 */ /* 0x0005e80000100c00 */
[----:B------:R-:W3:Y:S01]  /*1efe0*/  LDL.64 R8, [R26+0x28] ;  /* 0x000028001a087983 */ /* 0x000ee20000100a00 */
[----:B------:R-:W-:-:S03]  /*1eff0*/  ULDC.64 UR4, c[0x0][0x118] ;  /* 0x0000460000047ab9 */ /* 0x000fc60000000a00 */
[----:B------:R2:W5:Y:S01]  /*1f000*/  LDL.64 R12, [R26+0x58] ;  /* 0x000058001a0c7983 */ /* 0x0005620000100a00 */
[----:B------:R-:W-:-:S03]  /*1f010*/  IADD3 R16, P1, R50, 0x2f0, RZ ;  /* 0x000002f032107810 */ /* 0x000fc60007f3e0ff */
[----:B-1-3--:R2:W5:Y:S01]  /*1f020*/  LD.E R3, [R8.64] ;  /* 0x0000000408037980 */ /* 0x00a562000c101900 */
[----:B------:R-:W-:Y:S01]  /*1f030*/  IMAD.MOV.U32 R2, RZ, RZ, R25 ;  /* 0x000000ffff027224 */ /* 0x000fe200078e0019 */
[----:B------:R-:W-:Y:S01]  /*1f040*/  MOV R10, 0x1f070 ;  /* 0x0001f070000a7802 */ /* 0x000fe20000000f00 */
[----:B------:R-:W-:Y:S02]  /*1f050*/  IMAD.X R4, RZ, RZ, R45, P1 ;  /* 0x000000ffff047224 */ /* 0x000fe400008e062d */
[----:B--2--5:R-:W-:Y:S05]  /*1f060*/  CALL.REL.NOINC `($_ZN7cutlass13device_kernelIN5flash19enable_sm80_to_sm89INS1_16FlashAttnBwdSm80INS1_25CollectiveMainloopBwdSm80ILi2ELi2EN4cute5tupleIJNS5_1CILi128EEES8_NS7_ILi64EEEEEENS_10bfloat16_tEfNS_4arch4Sm80ELb0ELb0ELb1ELb0ELb0ELb0ELb0ELb0ELi2ELi4ELi4ELi4ELb0EEENS1_21CollectiveEpilogueBwdISA_SB_SD_Li256ELb0ELb0ELi2EEENS1_19SingleTileSchedulerILb0ELb0ELb0ELi128EEEEEEEEEvNT_6ParamsE$_ZN4cute3eso3ESOILb1ELb0EJNS_10UnderscoreEiEEC2ERKS2_RKi) ;  /* 0xfffe81f000007944 */ /* 0x024fea0003c3ffff */
[----:B-1----:R-:W2:Y:S01]  /*1f070*/  LDL R3, [R1+0x758] ;  /* 0x0007580001037983 */ /* 0x002ea20000100800 */
[----:B------:R-:W-:Y:S02]  /*1f080*/  MOV R6, 0x1f0b0 ;  /* 0x0001f0b000067802 */ /* 0x000fe40000000f00 */
[----:B--2---:R-:W-:Y:S02]  /*1f090*/  SHF.L.U32 R3, R3, 0x7, RZ ;  /* 0x0000000703037819 */ /* 0x004fe400000006ff */
[----:B------:R-:W-:Y:S05]  /*1f0a0*/  CALL.REL.NOINC `($_ZN7cutlass13device_kernelIN5flash19enable_sm80_to_sm89INS1_16FlashAttnBwdSm80INS1_25CollectiveMainloopBwdSm80ILi2ELi2EN4cute5tupleIJNS5_1CILi128EEES8_NS7_ILi64EEEEEENS_10bfloat16_tEfNS_4arch4Sm80ELb0ELb0ELb1ELb0ELb0ELb0ELb0ELb0ELi2ELi4ELi4ELi4ELb0EEENS1_21CollectiveEpilogueBwdISA_SB_SD_Li256ELb0ELb0ELi2EEENS1_19SingleTileSchedulerILb0ELb0ELb0ELi128EEEEEEEEEvNT_6ParamsE$_ZN4cute3eso3ESOILb1ELb0EJNS_6LayoutINS_5tupleIJNS3_IJNS_1CILi2EEES5_EEEEEENS3_IJNS3_IJNS4_ILi8EEENS4_ILi64EEEEEEEEEEEiEEC2ERKSC_RKi) ;  /* 0xfffea2f000007944 */ /* 0x000fea0003c3ffff */
[----:B------:R-:W-:Y:S01]  /*1f0b0*/  ULDC.64 UR4, c[0x0][0x118] ;  /* 0x0000460000047ab9 */ /* 0x000fe20000000a00 */
[----:B-1----:R-:W2:Y:S04]  /*1f0c0*/  LDL R2, [R1+0x758] ;  /* 0x0007580001027983 */ /* 0x002ea80000100800 */
[----:B------:R-:W2:Y:S01]  /*1f0d0*/  LD.E.64 R12, [R12.64] ;  /* 0x000000040c0c7980 */ /* 0x000ea2000c101b00 */
[----:B------:R-:W-:-:S02]  /*1f0e0*/  MOV R6, R25 ;  /* 0x0000001900067202 */ /* 0x000fc40000000f00 */
[----:B------:R-:W-:Y:S01]  /*1f0f0*/  MOV R8, 0x1f120 ;  /* 0x0001f12000087802 */ /* 0x000fe20000000f00 */
[----:B--2---:R-:W-:-:S04]  /*1f100*/  IMAD.WIDE R2, R2, 0x4, R12 ;  /* 0x0000000402027825 */ /* 0x004fc800078e020c */
[----:B------:R-:W-:Y:S05]  /*1f110*/  CALL.REL.NOINC `($_ZN7cutlass13device_kernelIN5flash19enable_sm80_to_sm89INS1_16FlashAttnBwdSm80INS1_25CollectiveMainloopBwdSm80ILi2ELi2EN4cute5tupleIJNS5_1CILi128EEES8_NS7_ILi64EEEEEENS_10bfloat16_tEfNS_4arch4Sm80ELb0ELb0ELb1ELb0ELb0ELb0ELb0ELb0ELi2ELi4ELi4ELi4ELb0EEENS1_21CollectiveEpilogueBwdISA_SB_SD_Li256ELb0ELb0ELi2EEENS1_19SingleTileSchedulerILb0ELb0ELb0ELi128EEEEEEEEEvNT_6ParamsE$_ZN4cute8smem_ptrIPfECI1NS_12iter_adaptorIS1_S2_EEES1_) ;  /* 0xfffebe2000007944 */ /* 0x000fea0003c3ffff */
[----:B-1----:R1:W5:Y:S01]  /*1f120*/  LDL.64 R2, [R1+0x758] ;  /* 0x0007580001027983 */ /* 0x0023620000100a00 */
[----:B------:R-:W-:-:S03]  /*1f130*/  MOV R8, 0x1f150 ;  /* 0x0001f15000087802 */ /* 0x000fc60000000f00 */
[----:B-1---5:R-:W-:Y:S05]  /*1f140*/  CALL.REL.NOINC `($_ZN7cutlass13device_kernelIN5flash19enable_sm80_to_sm89INS1_16FlashAttnBwdSm80INS1_25CollectiveMainloopBwdSm80ILi2ELi2EN4cute5tupleIJNS5_1CILi128EEES8_NS7_ILi64EEEEEENS_10bfloat16_tEfNS_4arch4Sm80ELb0ELb0ELb1ELb0ELb0ELb0ELb0ELb0ELi2ELi4ELi4ELi4ELb0EEENS1_21CollectiveEpilogueBwdISA_SB_SD_Li256ELb0ELb0ELi2EEENS1_19SingleTileSchedulerILb0ELb0ELb0ELi128EEEEEEEEEvNT_6ParamsE$_ZN4cute3eso3ESOILb1ELb0EJNS_6LayoutINS_5tupleIJNS3_IJNS_1CILi2EEES5_EEEEEENS3_IJNS3_IJNS4_ILi8EEENS4_ILi64EEEEEEEEEEENS_10ViewEngineINS_8smem_ptrIPfEEEEEEC2ERKSC_RKSH_) ;  /* 0xfffea21000007944 */ /* 0x022fea0003c3ffff */
[----:B-1----:R1:W5:Y:S01]  /*1f150*/  LDL.64 R2, [R1+0x758] ;  /* 0x0007580001027983 */ /* 0x0023620000100a00 */
[----:B------:R-:W-:Y:S02]  /*1f160*/  MOV R5, R4 ;  /* 0x0000000400057202 */ /* 0x000fe40000000f00 */
[----:B------:R-:W-:Y:S02]  /*1f170*/  MOV R6, 0x1f190 ;  /* 0x0001f19000067802 */ /* 0x000fe40000000f00 */
[----:B-1---5:R-:W-:Y:S05]  /*1f180*/  CALL.REL.NOINC `($_ZN7cutlass13device_kernelIN5flash19enable_sm80_to_sm89INS1_16FlashAttnBwdSm80INS1_25CollectiveMainloopBwdSm80ILi2ELi2EN4cute5tupleIJNS5_1CILi128EEES8_NS7_ILi64EEEEEENS_10bfloat16_tEfNS_4arch4Sm80ELb0ELb0ELb1ELb0ELb0ELb0ELb0ELb0ELi2ELi4ELi4ELi4ELb0EEENS1_21CollectiveEpilogueBwdISA_SB_SD_Li256ELb0ELb0ELi2EEENS1_19SingleTileSchedulerILb0ELb0ELb0ELi128EEEEEEEEEvNT_6ParamsE$_ZN4cute3eso3ESOILb1ELb0EJNS_6LayoutINS_5tupleIJNS_1CILi1EEENS4_ILi4EEEEEENS3_IJNS4_ILi0EEES5_EEEEENS_10ViewEngineIPfEEEEC2ERKSA_RKSD_) ;  /* 0xfffeb1d000007944 */ /* 0x022fea0003c3ffff */
[----:B-1----:R1:W5:Y:S01]  /*1f190*/  LDL.64 R4, [R1+0x758] ;  /* 0x0007580001047983 */ /* 0x0023620000100a00 */
[----:B------:R-:W-:Y:S02]  /*1f1a0*/  MOV R9, R3 ;  /* 0x0000000300097202 */ /* 0x000fe40000000f00 */
[----:B------:R-:W-:Y:S02]  /*1f1b0*/  MOV R6, 0x1f1d0 ;  /* 0x0001f1d000067802 */ /* 0x000fe40000000f00 */
[----:B-1---5:R-:W-:Y:S05]  /*1f1c0*/  CALL.REL.NOINC `($_ZN7cutlass13device_kernelIN5flash19enable_sm80_to_sm89INS1_16FlashAttnBwdSm80INS1_25CollectiveMainloopBwdSm80ILi2ELi2EN4cute5tupleIJNS5_1CILi128EEES8_NS7_ILi64EEEEEENS_10bfloat16_tEfNS_4arch4Sm80ELb0ELb0ELb1ELb0ELb0ELb0ELb0ELb0ELi2ELi4ELi4ELi4ELb0EEENS1_21CollectiveEpilogueBwdISA_SB_SD_Li256ELb0ELb0ELi2EEENS1_19SingleTileSchedulerILb0ELb0ELb0ELi128EEEEEEEEEvNT_6ParamsE$_ZN4cute3eso3ESOILb1ELb0EJNS_6LayoutINS_5tupleIJNS_1CILi1EEENS3_IJNS4_ILi2EEES6_EEEEEENS3_IJNS4_ILi0EEENS3_IJNS4_ILi8EEENS4_ILi64EEEEEEEEEEENS_10ViewEngineINS_8smem_ptrIPfEEEEEEC2ERKSE_RKSJ_) ;  /* 0xfffeb13000007944 */ /* 0x022fea0003c3ffff */
[----:B-1----:R1:W5:Y:S01]  /*1f1d0*/  LDL.64 R2, [R1+0x758] ;  /* 0x0007580001027983 */ /* 0x0023620000100a00 */
[----:B------:R-:W-:Y:S02]  /*1f1e0*/  MOV R6, R25 ;  /* 0x0000001900067202 */ /* 0x000fe40000000f00 */
[----:B------:R-:W-:-:S02]  /*1f1f0*/  MOV R8, 0x1f210 ;  /* 0x0001f21000087802 */ /* 0x000fc40000000f00 */
[----:B-1---5:R-:W-:Y:S05]  /*1f200*/  CALL.REL.NOINC `($_ZN7cutlass13device_kernelIN5flash19enable_sm80_to_sm89INS1_16FlashAttnBwdSm80INS1_25CollectiveMainloopBwdSm80ILi2ELi2EN4cute5tupleIJNS5_1CILi128EEES8_NS7_ILi64EEEEEENS_10bfloat16_tEfNS_4arch4Sm80ELb0ELb0ELb1ELb0ELb0ELb0ELb0ELb0ELi2ELi4ELi4ELi4ELb0EEENS1_21CollectiveEpilogueBwdISA_SB_SD_Li256ELb0ELb0ELi2EEENS1_19SingleTileSchedulerILb0ELb0ELb0ELi128EEEEEEEEEvNT_6ParamsE$_ZN4cute8smem_ptrIPfECI1NS_12iter_adaptorIS1_S2_EEES1_) ;  /* 0xfffebd3000007944 */ /* 0x022fea0003c3ffff */
[----:B-1----:R1:W5:Y:S01]  /*1f210*/  LDL.64 R2, [R1+0x758] ;  /* 0x0007580001027983 */ /* 0x0023620000100a00 */
[----:B------:R-:W-:-:S03]  /*1f220*/  MOV R8, 0x1f240 ;  /* 0x0001f24000087802 */ /* 0x000fc60000000f00 */
[----:B-1---5:R-:W-:Y:S05]  /*1f230*/  CALL.REL.NOINC `($_ZN7cutlass13device_kernelIN5flash19enable_sm80_to_sm89INS1_16FlashAttnBwdSm80INS1_25CollectiveMainloopBwdSm80ILi2ELi2EN4cute5tupleIJNS5_1CILi128EEES8_NS7_ILi64EEEEEENS_10bfloat16_tEfNS_4arch4Sm80ELb0ELb0ELb1ELb0ELb0ELb0ELb0ELb0ELi2ELi4ELi4ELi4ELb0EEENS1_21CollectiveEpilogueBwdISA_SB_SD_Li256ELb0ELb0ELi2EEENS1_19SingleTileSchedulerILb0ELb0ELb0ELi128EEEEEEEEEvNT_6ParamsE$_ZN4cute3eso3ESOILb1ELb0EJNS_6LayoutINS_5tupleIJNS3_IJNS_1CILi2EEES5_EEEEEENS3_IJNS3_IJNS4_ILi8EEENS4_ILi64EEEEEEEEEEENS_10ViewEngineINS_8smem_ptrIPfEEEEEEC2ERKSC_RKSH_) ;  /* 0xfffea12000007944 */ /* 0x022fea0003c3ffff */
[----:B------:R2:W5:Y:S01]  /*1f240*/  LDL.64 R12, [R1+0x758] ;  /* 0x00075800010c7983 */ /* 0x0005620000100a00 */
[----:B-1----:R-:W-:-:S03]  /*1f250*/  MOV R6, 0x1f270 ;  /* 0x0001f27000067802 */ /* 0x002fc60000000f00 */
[----:B--2--5:R-:W-:Y:S05]  /*1f260*/  CALL.REL.NOINC `($_ZN7cutlass13device_kernelIN5flash19enable_sm80_to_sm89INS1_16FlashAttnBwdSm80INS1_25CollectiveMainloopBwdSm80ILi2ELi2EN4cute5tupleIJNS5_1CILi128EEES8_NS7_ILi64EEEEEENS_10bfloat16_tEfNS_4arch4Sm80ELb0ELb0ELb1ELb0ELb0ELb0ELb0ELb0ELi2ELi4ELi4ELi4ELb0EEENS1_21CollectiveEpilogueBwdISA_SB_SD_Li256ELb0ELb0ELi2EEENS1_19SingleTileSchedulerILb0ELb0ELb0ELi128EEEEEEEEEvNT_6ParamsE$_ZN4cute3eso3ESOILb1ELb0EJNS_6LayoutINS_5tupleIJNS_1CILi4EEEEEENS3_IJNS4_ILi1EEEEEEEENS_10ViewEngineIPfEEEEC2ERKS9_RKSC_) ;  /* 0xfffeb16000007944 */ /* 0x024fea0003c3ffff */
[----:B------:R-:W-:Y:S01]  /*1f270*/  ULDC.64 UR4, c[0x0][0x118] ;  /* 0x0000460000047ab9 */ /* 0x000fe20000000a00 */
[----:B------:R-:W2:Y:S04]  /*1f280*/  LDL.64 R14, [R1+0x758] ;  /* 0x00075800010e7983 */ /* 0x000ea80000100a00 */
[----:B-1----:R-:W2:Y:S04]  /*1f290*/  LD.E R4, [R12.64] ;  /* 0x000000040c047980 */ /* 0x002ea8000c101900 */
[----:B--2---:R1:W-:Y:S04]  /*1f2a0*/  ST.E [R14.64], R4 ;  /* 0x000000040e007985 */ /* 0x0043e8000c101904 */
[----:B------:R-:W2:Y:S04]  /*1f2b0*/  LD.E R3, [R12.64+0x20] ;  /* 0x000020040c037980 */ /* 0x000ea8000c101900 */
[----:B--2---:R-:W-:Y:S04]  /*1f2c0*/  ST.E [R14.64+0x4], R3 ;  /* 0x000004030e007985 */ /* 0x004fe8000c101904 */
[----:B------:R-:W2:Y:S04]  /*1f2d0*/  LD.E R2, [R12.64+0x100] ;  /* 0x000100040c027980 */ /* 0x000ea8000c101900 */
[----:B--2---:R2:W-:Y:S04]  /*1f2e0*/  ST.E [R14.64+0x8], R2 ;  /* 0x000008020e007985 */ /* 0x0045e8000c101904 */
[----:B------:R-:W3:Y:S04]  /*1f2f0*/  LD.E R5, [R12.64+0x120] ;  /* 0x000120040c057980 */ /* 0x000ee8000c101900 */
[----:B---3--:R3:W-:Y:S04]  /*1f300*/  ST.E [R14.64+0xc], R5 ;  /* 0x00000c050e007985 */ /* 0x0087e8000c101904 */
[----:B------:R-:W4:Y:S04]  /*1f310*/  LDL.64 R52, [R26+0x60] ;  /* 0x000060001a347983 */ /* 0x000f280000100a00 */
[----:B------:R-:W5:Y:S04]  /*1f320*/  LDL R8, [R7+0x8] ;  /* 0x0000080007087983 */ /* 0x000f680000100800 */
[----:B------:R-:W5:Y:S04]  /*1f330*/  LDL R6, [R7+0xc] ;  /* 0x00000c0007067983 */ /* 0x000f680000100800 */
[----:B-1----:R-:W5:Y:S04]  /*1f340*/  LDL R4, [R7+0x14] ;  /* 0x0000140007047983 */ /* 0x002f680000100800 */
[----:B--2---:R-:W2:Y:S04]  /*1f350*/  LDL R2, [R7+0x1c] ;  /* 0x00001c0007027983 */ /* 0x004ea80000100800 */
[----:B------:R-:W2:Y:S04]  /*1f360*/  LDL R10, [R7] ;  /* 0x00000000070a7983 */ /* 0x000ea80000100800 */
[----:B------:R-:W2:Y:S04]  /*1f370*/  LDL R120, [R7+0x54] ;  /* 0x0000540007787983 */ /* 0x000ea80000100800 */
        /* <DEDUP_REMOVED lines=44> */
[----:B---3--:R-:W3:Y:S04]  /*1f640*/  LDL R14, [R7+0xd8] ;  /* 0x0000d800070e7983 */ /* 0x008ee80000100800 */
[----:B------:R-:W2:Y:S04]  /*1f650*/  LDL R12, [R7+0xdc] ;  /* 0x0000dc00070c7983 */ /* 0x000ea80000100800 */
[----:B------:R-:W2:Y:S04]  /*1f660*/  LDL R9, [R7+0xe4] ;  /* 0x0000e40007097983 */ /* 0x000ea80000100800 */
[----:B------:R-:W2:Y:S04]  /*1f670*/  LDL R5, [R7+0xf0] ;  /* 0x0000f00007057983 */ /* 0x000ea80000100800 */
[----:B------:R-:W2:Y:S04]  /*1f680*/  LDL R3, [R7+0xf8] ;  /* 0x0000f80007037983 */ /* 0x000ea80000100800 */
[----:B------:R-:W2:Y:S04]  /*1f690*/  LDL R65, [R7+0x24] ;  /* 0x0000240007417983 */ /* 0x000ea80000100800 */
[----:B------:R-:W2:Y:S04]  /*1f6a0*/  LDL R15, [R7+0x40] ;  /* 0x00004000070f7983 */ /* 0x000ea80000100800 */
[----:B----4-:R1:W5:Y:S04]  /*1f6b0*/  LD.E R85, [R52.64+0x154] ;  /* 0x0001540434557980 */ /* 0x010368000c101900 */
[----:B-1----:R-:W4:Y:S04]  /*1f6c0*/  LDL R53, [R7+0x38] ;  /* 0x0000380007357983 */ /* 0x002f280000100800 */
[----:B------:R-:W3:Y:S01]  /*1f6d0*/  LDL R52, [R7+0xd4] ;  /* 0x0000d40007347983 */ /* 0x000ee20000100800 */
[----:B-----5:R-:W-:-:S02]  /*1f6e0*/  FMUL.FTZ R79, R85, R8 ;  /* 0x00000008554f7220 */ /* 0x020fc40000410000 */
[C---:B------:R-:W-:Y:S01]  /*1f6f0*/  FMUL.FTZ R77, R85.reuse, R6 ;  /* 0x00000006554d7220 */ /* 0x040fe20000410000 */
[----:B------:R-:W5:Y:S01]  /*1f700*/  LDL R8, [R7+0xe8] ;  /* 0x0000e80007087983 */ /* 0x000f620000100800 */
[C---:B------:R-:W-:Y:S02]  /*1f710*/  FMUL.FTZ R73, R85.reuse, R4 ;  /* 0x0000000455497220 */ /* 0x040fe40000410000 */
[----:B--2---:R-:W-:Y:S01]  /*1f720*/  FMUL.FTZ R69, R85, R2 ;  /* 0x0000000255457220 */ /* 0x004fe20000410000 */
[----:B------:R-:W2:Y:S04]  /*1f730*/  LDL R6, [R7+0xec] ;  /* 0x0000ec0007067983 */ /* 0x000ea80000100800 */
[----:B------:R-:W2:Y:S04]  /*1f740*/  LDL R4, [R7+0xf4] ;  /* 0x0000f40007047983 */ /* 0x000ea80000100800 */
[----:B------:R-:W2:Y:S01]  /*1f750*/  LDL R2, [R7+0xfc] ;  /* 0x0000fc0007027983 */ /* 0x000ea20000100800 */
[----:B------:R-:W-:-:S03]  /*1f760*/  FMUL.FTZ R83, R10, R85 ;  /* 0x000000550a537220 */ /* 0x000fc60000410000 */
[----:B------:R-:W2:Y:S01]  /*1f770*/  LDL R10, [R7+0xe0] ;  /* 0x0000e000070a7983 */ /* 0x000ea20000100800 */
[C---:B------:R-:W-:Y:S02]  /*1f780*/  FMUL.FTZ R120, R85.reuse, R120 ;  /* 0x0000007855787220 */ /* 0x040fe40000410000 */
[----:B------:R-:W-:-:S04]  /*1f790*/  FMUL.FTZ R96, R85, R96 ;  /* 0x0000006055607220 */ /* 0x000fc80000410000 */
[----:B------:R-:W1:Y:S08]  /*1f7a0*/  MUFU.TANH R120, R120 ;  /* 0x0000007800787308 */ /* 0x000e700000002400 */
[----:B------:R-:W1:Y:S01]  /*1f7b0*/  MUFU.TANH R96, R96 ;  /* 0x0000006000607308 */ /* 0x000e620000002400 */
[C---:B------:R-:W-:Y:S02]  /*1f7c0*/  FMUL.FTZ R81, R85.reuse, R81 ;  /* 0x0000005155517220 */ /* 0x040fe40000410000 */
[----:B------:R-:W-:-:S02]  /*1f7d0*/  FMUL.FTZ R75, R85, R75 ;  /* 0x0000004b554b7220 */ /* 0x000fc40000410000 */
[C---:B------:R-:W-:Y:S02]  /*1f7e0*/  FMUL.FTZ R71, R85.reuse, R71 ;  /* 0x0000004755477220 */ /* 0x040fe40000410000 */
[C---:B------:R-:W-:Y:S02]  /*1f7f0*/  FMUL.FTZ R67, R85.reuse, R67 ;  /* 0x0000004355437220 */ /* 0x040fe40000410000 */
[C---:B------:R-:W-:Y:S02]  /*1f800*/  FMUL.FTZ R63, R85.reuse, R63 ;  /* 0x0000003f553f7220 */ /* 0x040fe40000410000 */
[C---:B------:R-:W-:Y:S02]  /*1f810*/  FMUL.FTZ R61, R85.reuse, R61 ;  /* 0x0000003d553d7220 */ /* 0x040fe40000410000 */
[C---:B------:R-:W-:Y:S02]  /*1f820*/  FMUL.FTZ R59, R85.reuse, R59 ;  /* 0x0000003b553b7220 */ /* 0x040fe40000410000 */
[----:B------:R-:W-:-:S02]  /*1f830*/  FMUL.FTZ R57, R85, R57 ;  /* 0x0000003955397220 */ /* 0x000fc40000410000 */
[C---:B----4-:R-:W-:Y:S02]  /*1f840*/  FMUL.FTZ R53, R85.reuse, R53 ;  /* 0x0000003555357220 */ /* 0x050fe40000410000 */
[C---:B------:R-:W-:Y:S02]  /*1f850*/  FMUL.FTZ R17, R85.reuse, R17 ;  /* 0x0000001155117220 */ /* 0x040fe40000410000 */
[C---:B------:R-:W-:Y:S02]  /*1f860*/  FMUL.FTZ R13, R85.reuse, R13 ;  /* 0x0000000d550d7220 */ /* 0x040fe40000410000 */
[C---:B------:R-:W-:Y:S02]  /*1f870*/  FMUL.FTZ R11, R85.reuse, R11 ;  /* 0x0000000b550b7220 */ /* 0x040fe40000410000 */
        /* <DEDUP_REMOVED lines=32> */
[C---:B---3--:R-:W-:Y:S02]  /*1fa80*/  FMUL.FTZ R52, R85.reuse, R52 ;  /* 0x0000003455347220 */ /* 0x048fe40000410000 */
[C---:B------:R-:W-:Y:S02]  /*1fa90*/  FMUL.FTZ R14, R85.reuse, R14 ;  /* 0x0000000e550e7220 */ /* 0x040fe40000410000 */
[C---:B------:R-:W-:Y:S02]  /*1faa0*/  FMUL.FTZ R12, R85.reuse, R12 ;  /* 0x0000000c550c7220 */ /* 0x040fe40000410000 */
[C---:B------:R-:W-:Y:S02]  /*1fab0*/  FMUL.FTZ R9, R85.reuse, R9 ;  /* 0x0000000955097220 */ /* 0x040fe40000410000 */
[C---:B------:R-:W-:Y:S02]  /*1fac0*/  FMUL.FTZ R5, R85.reuse, R5 ;  /* 0x0000000555057220 */ /* 0x040fe40000410000 */
[C---:B------:R-:W-:Y:S01]  /*1fad0*/  FMUL.FTZ R3, R85.reuse, R3 ;  /* 0x0000000355037220 */ /* 0x040fe20000410000 */
[----:B-1----:R1:W-:Y:S01]  /*1fae0*/  STL [R7+0x54], R120 ;  /* 0x0000547807007387 */ /* 0x0023e20000100800 */
[----:B------:R-:W3:Y:S03]  /*1faf0*/  MUFU.TANH R83, R83 ;  /* 0x0000005300537308 */ /* 0x000ee60000002400 */
[----:B------:R4:W-:Y:S05]  /*1fb00*/  STL [R7+0x84], R96 ;  /* 0x0000846007007387 */ /* 0x0009ea0000100800 */
[----:B------:R-:W1:Y:S08]  /*1fb10*/  MUFU.TANH R81, R81 ;  /* 0x0000005100517308 */ /* 0x000e700000002400 */
        /* <DEDUP_REMOVED lines=18> */
[----:B------:R-:W1:Y:S01]  /*1fc40*/  MUFU.TANH R116, R116 ;  /* 0x0000007400747308 */ /* 0x000e620000002400 */
[----:B-----5:R-:W-:-:S02]  /*1fc50*/  FMUL.FTZ R8, R85, R8 ;  /* 0x0000000855087220 */ /* 0x020fc40000410000 */
[C---:B--2---:R-:W-:Y:S02]  /*1fc60*/  FMUL.FTZ R6, R85.reuse, R6 ;  /* 0x0000000655067220 */ /* 0x044fe40000410000 */
[C---:B------:R-:W-:Y:S02]  /*1fc70*/  FMUL.FTZ R4, R85.reuse, R4 ;  /* 0x0000000455047220 */ /* 0x040fe40000410000 */
[C---:B------:R-:W-:Y:S01]  /*1fc80*/  FMUL.FTZ R2, R85.reuse, R2 ;  /* 0x0000000255027220 */ /* 0x040fe20000410000 */
[----:B------:R-:W2:Y:S08]  /*1fc90*/  MUFU.TANH R114, R114 ;  /* 0x0000007200727308 */ /* 0x000eb00000002400 */
[----:B------:R-:W5:Y:S08]  /*1fca0*/  MUFU.TANH R112, R112 ;  /* 0x0000007000707308 */ /* 0x000f700000002400 */
        /* <DEDUP_REMOVED lines=31> */
[----:B------:R-:W2:Y:S08]  /*1fea0*/  MUFU.TANH R6, R6 ;  /* 0x0000000600067308 */ /* 0x000eb00000002400 */
[----:B-1----:R-:W1:Y:S08]  /*1feb0*/  MUFU.TANH R120, R5 ;  /* 0x0000000500787308 */ /* 0x002e700000002400 */
[----:B------:R-:W1:Y:S08]  /*1fec0*/  MUFU.TANH R4, R4 ;  /* 0x0000000400047308 */ /* 0x000e700000002400 */
[----:B----4-:R-:W4:Y:S08]  /*1fed0*/  MUFU.TANH R96, R3 ;  /* 0x0000000300607308 */ /* 0x010f300000002400 */
[----:B------:R-:W1:Y:S01]  /*1fee0*/  MUFU.TANH R2, R2 ;  /* 0x0000000200027308 */ /* 0x000e620000002400 */
[----:B------:R-:W-:-:S02]  /*1fef0*/  FMUL.FTZ R65, R85, R65 ;  /* 0x0000004155417220 */ /* 0x000fc40000410000 */
[C---:B------:R-:W-:Y:S02]  /*1ff00*/  FMUL.FTZ R15, R85.reuse, R15 ;  /* 0x0000000f550f7220 */ /* 0x040fe40000410000 */
[----:B------:R-:W-:Y:S01]  /*1ff10*/  FMUL.FTZ R10, R85, R10 ;  /* 0x0000000a550a7220 */ /* 0x000fe20000410000 */
[----:B---3--:R-:W-:Y:S04]  /*1ff20*/  STL [R7], R83 ;  /* 0x0000005307007387 */ /* 0x008fe80000100800 */
[----:B------:R-:W-:Y:S01]  /*1ff30*/  STL [R7+0x4], R81 ;  /* 0x0000045107007387 */ /* 0x000fe20000100800 */
[----:B------:R-:W3:Y:S03]  /*1ff40*/  MUFU.TANH R65, R65 ;  /* 0x0000004100417308 */ /* 0x000ee60000002400 */
[----:B------:R-:W-:Y:S04]  /*1ff50*/  STL [R7+0x8], R79 ;  /* 0x0000084f07007387 */ /* 0x000fe80000100800 */
[----:B------:R-:W-:Y:S01]  /*1ff60*/  STL [R7+0xc], R77 ;  /* 0x00000c4d07007387 */ /* 0x000fe20000100800 */
[----:B------:R-:W1:Y:S03]  /*1ff70*/  MUFU.TANH R15, R15 ;  /* 0x0000000f000f7308 */ /* 0x000e660000002400 */
[----:B------:R-:W-:Y:S04]  /*1ff80*/  STL [R7+0x10], R75 ;  /* 0x0000104b07007387 */ /* 0x000fe80000100800 */
[----:B------:R-:W-:Y:S01]  /*1ff90*/  STL [R7+0x14], R73 ;  /* 0x0000144907007387 */ /* 0x000fe20000100800 */
[----:B------:R-:W1:Y:S03]  /*1ffa0*/  MUFU.TANH R10, R10 ;  /* 0x0000000a000a7308 */ /* 0x000e660000002400 */
[----:B------:R-:W-:Y:S04]  /*1ffb0*/  STL [R7+0x18], R71 ;  /* 0x0000184707007387 */ /* 0x000fe80000100800 */
        /* <DEDUP_REMOVED lines=14> */
[----:B--2---:R-:W-:Y:S04]  /*200a0*/  STL [R7+0x60], R114 ;  /* 0x0000607207007387 */ /* 0x004fe80000100800 */
[----:B-----5:R-:W-:Y:S04]  /*200b0*/  STL [R7+0x64], R112 ;  /* 0x0000647007007387 */ /* 0x020fe80000100800 */
        /* <DEDUP_REMOVED lines=32> */
[----:B-1----:R-:W-:Y:S04]  /*202c0*/  STL [R7+0xf0], R120 ;  /* 0x0000f07807007387 */ /* 0x002fe80000100800 */
[----:B------:R-:W-:Y:S04]  /*202d0*/  STL [R7+0xf4], R4 ;  /* 0x0000f40407007387 */ /* 0x000fe80000100800 */
[----:B----4-:R-:W-:Y:S04]  /*202e0*/  STL [R7+0xf8], R96 ;  /* 0x0000f86007007387 */ /* 0x010fe80000100800 */
[----:B------:R-:W-:Y:S04]  /*202f0*/  STL [R7+0xfc], R2 ;  /* 0x0000fc0207007387 */ /* 0x000fe80000100800 */
[----:B---3--:R1:W-:Y:S04]  /*20300*/  STL [R7+0x24], R65 ;  /* 0x0000244107007387 */ /* 0x0083e80000100800 */
[----:B------:R2:W-:Y:S04]  /*20310*/  STL [R7+0x40], R15 ;  /* 0x0000400f07007387 */ /* 0x0005e80000100800 */
[----:B------:R3:W-:Y:S01]  /*20320*/  STL [R7+0xe0], R10 ;  /* 0x0000e00a07007387 */ /* 0x0007e20000100800 */
[----:B-1----:R-:W-:-:S02]  /*20330*/  MOV R65, R55 ;  /* 0x0000003700417202 */ /* 0x002fc40000000f00 */
[----:B--2---:R-:W-:Y:S02]  /*20340*/  MOV R15, R25 ;  /* 0x00000019000f7202 */ /* 0x004fe40000000f00 */
[----:B---3--:R-:W-:Y:S02]  /*20350*/  MOV R10, 0x20370 ;  /* 0x00020370000a7802 */ /* 0x008fe40000000f00 */
[----:B------:R-:W-:Y:S05]  /*20360*/  CALL.REL.NOINC `($_ZN7cutlass13device_kernelIN5flash19enable_sm80_to_sm89INS1_16FlashAttnBwdSm80INS1_25CollectiveMainloopBwdSm80ILi2ELi2EN4cute5tupleIJNS5_1CILi128EEES8_NS7_ILi64EEEEEENS_10bfloat16_tEfNS_4arch4Sm80ELb0ELb0ELb1ELb0ELb0ELb0ELb0ELb0ELi2ELi4ELi4ELi4ELb0EEENS1_21CollectiveEpilogueBwdISA_SB_SD_Li256ELb0ELb0ELi2EEENS1_19SingleTileSchedulerILb0ELb0ELb0ELi128EEEEEEEEEvNT_6ParamsE$_ZN4cute3eso3ESOILb1ELb0EJNS_6LayoutINS_5tupleIJNS3_IJNS_1CILi2EEES5_EEENS3_IJS5_NS4_ILi8EEEEEEEEENS3_IJNS3_IJS5_NS4_ILi4EEEEEENS3_IJNS4_ILi1EEES7_EEEEEEEENS_10ViewEngineIPfEEEEC2ERKSF_RKSI_) ;  /* 0xfffe914000007944 */ /* 0x000fea0003c3ffff */
[----:B------:R-:W2:Y:S01]  /*20370*/  LDL.64 R66, [R1+0x758] ;  /* 0x0007580001427983 */ /* 0x000ea20000100a00 */
[----:B------:R-:W-:-:S03]  /*20380*/  ULDC.64 UR4, c[0x0][0x118] ;  /* 0x0000460000047ab9 */ /* 0x000fc60000000a00 */
[----:B-12---:R-:W2:Y:S04]  /*20390*/  LD.E R4, [R66.64] ;  /* 0x0000000442047980 */ /* 0x006ea8000c101900 */
[----:B------:R-:W3:Y:S04]  /*203a0*/  LD.E R5, [R66.64+0x8] ;  /* 0x0000080442057980 */ /* 0x000ee8000c101900 */
[----:B------:R-:W4:Y:S04]  /*203b0*/  LD.E R6, [R66.64+0x10] ;  /* 0x0000100442067980 */ /* 0x000f28000c101900 */
        /* <DEDUP_REMOVED lines=60> */
[----:B------:R-:W4:Y:S01]  /*20780*/  LD.E R2, [R66.64+0xfc] ;  /* 0x0000fc0442027980 */ /* 0x000f22000c101900 */
[----:B--2---:R-:W-:-:S02]  /*20790*/  FFMA.FTZ R4, -R4, R4, 1 ;  /* 0x3f80000004047423 */ /* 0x004fc40000010104 */
[----:B---3--:R-:W-:Y:S02]  /*207a0*/  FFMA.FTZ R5, -R5, R5, 1 ;  /* 0x3f80000005057423 */ /* 0x008fe40000010105 */
[----:B----4-:R-:W-:Y:S02]  /*207b0*/  FFMA.FTZ R6, -R6, R6, 1 ;  /* 0x3f80000006067423 */ /* 0x010fe40000010106 */
[----:B------:R-:W-:Y:S02]  /*207c0*/  FFMA.FTZ R7, -R7, R7, 1 ;  /* 0x3f80000007077423 */ /* 0x000fe40000010107 */
[----:B------:R-:W-:-:S03]  /*207d0*/  FFMA.FTZ R12, -R12, R12, 1 ;  /* 0x3f8000000c0c7423 */ /* 0x000fc6000001010c */
[----:B------:R1:W-:Y:S01]  /*207e0*/  STL.128 [R1+0x10e0], R4 ;  /* 0x0010e00401007387 */ /* 0x0003e20000100c00 */
[----:B------:R-:W-:Y:S02]  /*207f0*/  FFMA.FTZ R13, -R13, R13, 1 ;  /* 0x3f8000000d0d7423 */ /* 0x000fe4000001010d */
[----:B------:R-:W-:Y:S02]  /*20800*/  FFMA.FTZ R14, -R14, R14, 1 ;  /* 0x3f8000000e0e7423 */ /* 0x000fe4000001010e */
[----:B------:R-:W-:Y:S02]  /*20810*/  FFMA.FTZ R15, -R15, R15, 1 ;  /* 0x3f8000000f0f7423 */ /* 0x000fe4000001010f */
[----:B------:R-:W-:Y:S02]  /*20820*/  FFMA.FTZ R8, -R8, R8, 1 ;  /* 0x3f80000008087423 */ /* 0x000fe40000010108 */
[----:B------:R-:W-:Y:S02]  /*20830*/  FFMA.FTZ R9, -R9, R9, 1 ;  /* 0x3f80000009097423 */ /* 0x000fe40000010109 */
[----:B------:R-:W-:-:S02]  /*20840*/  FFMA.FTZ R10, -R10, R10, 1 ;  /* 0x3f8000000a0a7423 */ /* 0x000fc4000001010a */
[----:B------:R-:W-:Y:S02]  /*20850*/  FFMA.FTZ R11, -R11, R11, 1 ;  /* 0x3f8000000b0b7423 */ /* 0x000fe4000001010b */
[----:B-1----:R-:W-:Y:S02]  /*20860*/  FFMA.FTZ R4, -R105, R105, 1 ;  /* 0x3f80000069047423 */ /* 0x002fe40000010169 */
[----:B------:R-:W-:Y:S02]  /*20870*/  FFMA.FTZ R5, -R104, R104, 1 ;  /* 0x3f80000068057423 */ /* 0x000fe40000010168 */
[----:B------:R-:W-:Y:S02]  /*20880*/  FFMA.FTZ R6, -R103, R103, 1 ;  /* 0x3f80000067067423 */ /* 0x000fe40000010167 */
[----:B------:R-:W-:Y:S01]  /*20890*/  FFMA.FTZ R7, -R102, R102, 1 ;  /* 0x3f80000066077423 */ /* 0x000fe20000010166 */
[----:B------:R1:W-:Y:S01]  /*208a0*/  STL.128 [R1+0x1110], R12 ;  /* 0x0011100c01007387 */ /* 0x0003e20000100c00 */
[----:B------:R-:W-:-:S03]  /*208b0*/  FFMA.FTZ R60, -R60, R60, 1 ;  /* 0x3f8000003c3c7423 */ /* 0x000fc6000001013c */
[----:B------:R2:W-:Y:S01]  /*208c0*/  STL.128 [R1+0x1120], R8 ;  /* 0x0011200801007387 */ /* 0x0005e20000100c00 */
        /* <DEDUP_REMOVED lines=8> */
[----:B-1----:R-:W-:Y:S02]  /*20950*/  FFMA.FTZ R12, -R101, R101, 1 ;  /* 0x3f800000650c7423 */ /* 0x002fe40000010165 */
[----:B------:R-:W-:Y:S02]  /*20960*/  FFMA.FTZ R13, -R100, R100, 1 ;  /* 0x3f800000640d7423 */ /* 0x000fe40000010164 */
[----:B------:R-:W-:Y:S02]  /*20970*/  FFMA.FTZ R14, -R99, R99, 1 ;  /* 0x3f800000630e7423 */ /* 0x000fe40000010163 */
[----:B------:R-:W-:Y:S02]  /*20980*/  FFMA.FTZ R15, -R98, R98, 1 ;  /* 0x3f800000620f7423 */ /* 0x000fe40000010162 */
[----:B--2---:R-:W-:Y:S02]  /*20990*/  FFMA.FTZ R8, -R97, R97, 1 ;  /* 0x3f80000061087423 */ /* 0x004fe40000010161 */
[----:B------:R-:W-:-:S02]  /*209a0*/  FFMA.FTZ R9, -R96, R96, 1 ;  /* 0x3f80000060097423 */ /* 0x000fc40000010160 */
[----:B------:R-:W-:Y:S02]  /*209b0*/  FFMA.FTZ R10, -R95, R95, 1 ;  /* 0x3f8000005f0a7423 */ /* 0x000fe4000001015f */
[----:B------:R-:W-:Y:S02]  /*209c0*/  FFMA.FTZ R11, -R94, R94, 1 ;  /* 0x3f8000005e0b7423 */ /* 0x000fe4000001015e */
[----:B---3--:R-:W-:Y:S02]  /*209d0*/  FFMA.FTZ R4, -R93, R93, 1 ;  /* 0x3f8000005d047423 */ /* 0x008fe4000001015d */
        /* <DEDUP_REMOVED lines=16> */
[----:B-1----:R-:W-:Y:S02]  /*20ae0*/  FFMA.FTZ R60, -R89, R89, 1 ;  /* 0x3f800000593c7423 */ /* 0x002fe40000010159 */
[----:B------:R-:W-:-:S02]  /*20af0*/  FFMA.FTZ R61, -R88, R88, 1 ;  /* 0x3f800000583d7423 */ /* 0x000fc40000010158 */
[----:B------:R-:W-:Y:S02]  /*20b00*/  FFMA.FTZ R62, -R87, R87, 1 ;  /* 0x3f800000573e7423 */ /* 0x000fe40000010157 */
[----:B------:R-:W-:Y:S02]  /*20b10*/  FFMA.FTZ R63, -R86, R86, 1 ;  /* 0x3f800000563f7423 */ /* 0x000fe40000010156 */
[----:B--2---:R-:W-:Y:S02]  /*20b20*/  FFMA.FTZ R56, -R85, R85, 1 ;  /* 0x3f80000055387423 */ /* 0x004fe40000010155 */
[----:B------:R-:W-:Y:S02]  /*20b30*/  FFMA.FTZ R57, -R84, R84, 1 ;  /* 0x3f80000054397423 */ /* 0x000fe40000010154 */
[----:B------:R-:W-:Y:S02]  /*20b40*/  FFMA.FTZ R58, -R83, R83, 1 ;  /* 0x3f800000533a7423 */ /* 0x000fe40000010153 */
[----:B------:R-:W-:-:S02]  /*20b50*/  FFMA.FTZ R59, -R82, R82, 1 ;  /* 0x3f800000523b7423 */ /* 0x000fc40000010152 */
[----:B---3--:R-:W-:Y:S02]  /*20b60*/  FFMA.FTZ R12, -R81, R81, 1 ;  /* 0x3f800000510c7423 */ /* 0x008fe40000010151 */
[----:B------:R-:W-:Y:S02]  /*20b70*/  FFMA.FTZ R13, -R80, R80, 1 ;  /* 0x3f800000500d7423 */ /* 0x000fe40000010150 */
[----:B------:R-:W-:Y:S02]  /*20b80*/  FFMA.FTZ R14, -R79, R79, 1 ;  /* 0x3f8000004f0e7423 */ /* 0x000fe4000001014f */
[----:B------:R-:W-:Y:S02]  /*20b90*/  FFMA.FTZ R15, -R78, R78, 1 ;  /* 0x3f8000004e0f7423 */ /* 0x000fe4000001014e */
[----:B----4-:R-:W-:Y:S02]  /*20ba0*/  FFMA.FTZ R8, -R77, R77, 1 ;  /* 0x3f8000004d087423 */ /* 0x010fe4000001014d */
[----:B------:R-:W-:-:S02]  /*20bb0*/  FFMA.FTZ R9, -R76, R76, 1 ;  /* 0x3f8000004c097423 */ /* 0x000fc4000001014c */
[----:B------:R-:W-:Y:S02]  /*20bc0*/  FFMA.FTZ R10, -R65, R65, 1 ;  /* 0x3f800000410a7423 */ /* 0x000fe40000010141 */
[----:B------:R-:W-:Y:S02]  /*20bd0*/  FFMA.FTZ R11, -R53, R53, 1 ;  /* 0x3f800000350b7423 */ /* 0x000fe40000010135 */
[----:B------:R-:W-:Y:S02]  /*20be0*/  FFMA.FTZ R4, -R52, R52, 1 ;  /* 0x3f80000034047423 */ /* 0x000fe40000010134 */
[----:B------:R-:W-:Y:S02]  /*20bf0*/  FFMA.FTZ R5, -R17, R17, 1 ;  /* 0x3f80000011057423 */ /* 0x000fe40000010111 */
[----:B------:R-:W-:Y:S02]  /*20c00*/  FFMA.FTZ R6, -R3, R3, 1 ;  /* 0x3f80000003067423 */ /* 0x000fe40000010103 */
[----:B------:R-:W-:Y:S01]  /*20c10*/  FFMA.FTZ R7, -R2, R2, 1 ;  /* 0x3f80000002077423 */ /* 0x000fe20000010102 */
[----:B------:R1:W-:Y:S04]  /*20c20*/  STL.128 [R1+0x1140], R72 ;  /* 0x0011404801007387 */ /* 0x0003e80000100c00 */
[----:B------:R1:W-:Y:S04]  /*20c30*/  STL.128 [R1+0x1150], R68 ;  /* 0x0011504401007387 */ /* 0x0003e80000100c00 */
[----:B------:R1:W-:Y:S04]  /*20c40*/  STL.128 [R1+0x1190], R60 ;  /* 0x0011903c01007387 */ /* 0x0003e80000100c00 */
[----:B------:R1:W-:Y:S04]  /*20c50*/  STL.128 [R1+0x11a0], R56 ;  /* 0x0011a03801007387 */ /* 0x0003e80000100c00 */
[----:B------:R1:W-:Y:S04]  /*20c60*/  STL.128 [R1+0x11b0], R12 ;  /* 0x0011b00c01007387 */ /* 0x0003e80000100c00 */
[----:B------:R1:W-:Y:S04]  /*20c70*/  STL.128 [R1+0x11c0], R8 ;  /* 0x0011c00801007387 */ /* 0x0003e80000100c00 */
[----:B------:R1:W-:Y:S04]  /*20c80*/  STL.128 [R1+0x11d0], R4 ;  /* 0x0011d00401007387 */ /* 0x0003e80000100c00 */
[----:B------:R1:W5:Y:S01]  /*20c90*/  LD.E R3, [R22.64] ;  /* 0x0000000416037980 */ /* 0x000362000c101900 */
[----:B------:R-:W-:-:S03]  /*20ca0*/  MOV R52, 0x20cc0 ;  /* 0x00020cc000347802 */ /* 0x000fc60000000f00 */
[----:B-1---5:R-:W-:Y:S05]  /*20cb0*/  CALL.REL.NOINC `($_ZN7cutlass13device_kernelIN5flash19enable_sm80_to_sm89INS1_16FlashAttnBwdSm80INS1_25CollectiveMainloopBwdSm80ILi2ELi2EN4cute5tupleIJNS5_1CILi128EEES8_NS7_ILi64EEEEEENS_10bfloat16_tEfNS_4arch4Sm80ELb0ELb0ELb1ELb0ELb0ELb0ELb0ELb0ELi2ELi4ELi4ELi4ELb0EEENS1_21CollectiveEpilogueBwdISA_SB_SD_Li256ELb0ELb0ELi2EEENS1_19SingleTileSchedulerILb0ELb0ELb0ELi128EEEEEEEEEvNT_6ParamsE$_ZZN5flash25CollectiveMainloopBwdSm80ILi2ELi2EN4cute5tupleIJNS1_1CILi128EEES4_NS3_ILi64EEEEEEN7cutlass10bfloat16_tEfNS7_4arch4Sm80ELb0ELb0ELb1ELb0ELb0ELb0ELb0ELb0ELi2ELi4ELi4ELi4ELb0EE3mmaINS_16FlashAttnBwdSm80ISB_NS_21CollectiveEpilogueBwdIS6_S8_SA_Li256ELb0ELb0ELi2EEENS_19SingleTileSchedulerILb0ELb0ELb0ELi128EEEE13SharedStorageENS1_6TensorINS1_11ArrayEngineIfLm32EEENS1_6LayoutINS2_IJNS2_IJNS3_ILi2EEESO_EEESO_NS3_ILi4EEEEEENS2_IJNS2_IJNS3_ILi1EEESO_EEESQ_NS3_ILi8EEEEEEEEEEEEbRKNSB_6ParamsERT0_S12_iNS2_IJiiiEEERT_ENKUlRT_iE_clINSK_INSL_IfLm64EEENSN_INS2_IJSP_SO_SU_EEESV_EEEEEEDaS17_i) ;  /* 0xfffef46000007944 */ /* 0x022fea0003c3ffff */
[----:B------:R-:W-:Y:S02]  /*20cc0*/  MOV R10, RZ ;  /* 0x000000ff000a7202 */ /* 0x000fe40000000f00 */
.L_x_950:
[----:B-1----:R-:W-:-:S05]  /*20cd0*/  MOV R2, 0x20cf0 ;  /* 0x00020cf000027802 */ /* 0x002fca0000000f00 */
[----:B--2---:R-:W-:Y:S05]  /*20ce0*/  CALL.REL.NOINC `($_ZN7cutlass13device_kernelIN5flash19enable_sm80_to_sm89INS1_16FlashAttnBwdSm80INS1_25CollectiveMainloopBwdSm80ILi2ELi2EN4cute5tupleIJNS5_1CILi128EEES8_NS7_ILi64EEEEEENS_10bfloat16_tEfNS_4arch4Sm80ELb0ELb0ELb1ELb0ELb0ELb0ELb0ELb0ELi2ELi4ELi4ELi4ELb0EEENS1_21CollectiveEpilogueBwdISA_SB_SD_Li256ELb0ELb0ELi2EEENS1_19SingleTileSchedulerILb0ELb0ELb0ELi128EEEEEEEEEvNT_6ParamsE$_ZZZN5flash25CollectiveMainloopBwdSm80ILi2ELi2EN4cute5tupleIJNS1_1CILi128EEES4_NS3_ILi64EEEEEEN7cutlass10bfloat16_tEfNS7_4arch4Sm80ELb0ELb0ELb1ELb0ELb0ELb0ELb0ELb0ELi2ELi4ELi4ELi4ELb0EE3mmaINS_16FlashAttnBwdSm80ISB_NS_21CollectiveEpilogueBwdIS6_S8_SA_Li256ELb0ELb0ELi2EEENS_19SingleTileSchedulerILb0ELb0ELb0ELi128EEEE13SharedStorageENS1_6TensorINS1_11ArrayEngineIfLm32EEENS1_6LayoutINS2_IJNS2_IJNS3_ILi2EEESO_EEESO_NS3_ILi4EEEEEENS2_IJNS2_IJNS3_ILi1EEESO_EEESQ_NS3_ILi8EEEEEEEEEEEEbRKNSB_6ParamsERT0_S12_iNS2_IJiiiEEERT_ENKUliT_E_clIZSC_ISJ_SX_EbS10_S12_S12_iS13_S15_EUlRS16_iE_EEDaiS16_ENKUlvE0_clEv) ;  /* 0x0004408000007944 */ /* 0x004fea0003c00000 */
[----:B------:R1:W-:Y:S01]  /*20cf0*/  STL [R1+0x770], RZ ;  /* 0x000770ff01007387 */ /* 0x0003e20000100800 */
[----:B------:R-:W-:-:S03]  /*20d00*/  MOV R5, RZ ;  /* 0x000000ff00057202 */ /* 0x000fc60000000f00 */
.L_x_949:
[----:B------:R-:W-:Y:S01]  /*20d10*/  IMAD.MOV.U32 R3, RZ, RZ, R25 ;  /* 0x000000ffff037224 */ /* 0x000fe200078e0019 */
[----:B-1----:R-:W-:-:S02]  /*20d20*/  MOV R2, R24 ;  /* 0x0000001800027202 */ /* 0x002fc40000000f00 */
[----:B------:R-:W-:Y:S02]  /*20d30*/  MOV R8, 0x20d50 ;  /* 0x00020d5000087802 */ /* 0x000fe40000000f00 */
[----:B-1---5:R-:W-:Y:S05]  /*20d40*/  CALL.REL.NOINC `($_ZN7cutlass13device_kernelIN5flash19enable_sm80_to_sm89INS1_16FlashAttnBwdSm80INS1_25CollectiveMainloopBwdSm80ILi2ELi2EN4cute5tupleIJNS5_1CILi128EEES8_NS7_ILi64EEEEEENS_10bfloat16_tEfNS_4arch4Sm80ELb0ELb0ELb1ELb0ELb0ELb0ELb0ELb0ELi2ELi4ELi4ELi4ELb0EEENS1_21CollectiveEpilogueBwdISA_SB_SD_Li256ELb0ELb0ELi2EEENS1_19SingleTileSchedulerILb0ELb0ELb0ELi128EEEEEEEEEvNT_6ParamsE$_ZN4cute3eso3ESOILb0ELb0EJiiEEC2ERKiS4_) ;  /* 0xfffe5aa000007944 */ /* 0x022fea0003c3ffff */
[----:B-1----:R-:W2:Y:S04]  /*20d50*/  LDL.64 R2, [R1+0x758] ;  /* 0x0007580001027983 */ /* 0x002ea80000100a00 */
[----:B------:R-:W3:Y:S01]  /*20d60*/  LDL.64 R12, [R26+0x60] ;  /* 0x000060001a0c7983 */ /* 0x000ee20000100a00 */
[----:B------:R-:W-:Y:S01]  /*20d70*/  ULDC.64 UR4, c[0x0][0x118] ;  /* 0x0000460000047ab9 */ /* 0x000fe20000000a00 */
[----:B--2---:R-:W-:Y:S02]  /*20d80*/  LEA.HI R7, R2, R2, RZ, 0x1 ;  /* 0x0000000202077211 */ /* 0x004fe400078f08ff */
[----:B------:R-:W-:Y:S02]  /*20d90*/  LEA.HI R6, R3, R3, RZ, 0x1 ;  /* 0x0000000303067211 */ /* 0x000fe400078f08ff */
[C---:B------:R-:W-:Y:S01]  /*20da0*/  LOP3.LUT R9, R7.reuse, 0x7ffffffe, RZ, 0xc0, !PT ;  /* 0x7ffffffe07097812 */ /* 0x040fe200078ec0ff */
[----:B------:R-:W-:-:S04]  /*20db0*/  IMAD.SHL.U32 R7, R7, 0x2, RZ ;  /* 0x0000000207077824 */ /* 0x000fc800078e00ff */
[----:B------:R-:W-:Y:S01]  /*20dc0*/  IMAD.IADD R8, R2, 0x1, -R9 ;  /* 0x0000000102087824 */ /* 0x000fe200078e0a09 */
[----:B------:R-:W-:Y:S01]  /*20dd0*/  LOP3.LUT R7, R7, 0xfffffffc, RZ, 0xc0, !PT ;  /* 0xfffffffc07077812 */ /* 0x000fe200078ec0ff */
[C---:B------:R-:W-:Y:S01]  /*20de0*/  IMAD.SHL.U32 R2, R6.reuse, 0x4, RZ ;  /* 0x0000000406027824 */ /* 0x040fe200078e00ff */
[----:B------:R-:W-:-:S03]  /*20df0*/  LOP3.LUT R6, R6, 0xfffffffe, RZ, 0xc0, !PT ;  /* 0xfffffffe06067812 */ /* 0x000fc600078ec0ff */
[----:B------:R-:W-:Y:S01]  /*20e00*/  IMAD R8, R8, 0x2, R7 ;  /* 0x0000000208087824 */ /* 0x000fe200078e0207 */
[----:B------:R-:W-:-:S04]  /*20e10*/  LOP3.LUT R2, R2, 0xfffffff8, RZ, 0xc0, !PT ;  /* 0xfffffff802027812 */ /* 0x000fc800078ec0ff */
[----:B------:R-:W-:Y:S02]  /*20e20*/  IADD3 R3, R8, R3, -R6 ;  /* 0x0000000308037210 */ /* 0x000fe40007ffe806 */
[----:B---3--:R-:W2:Y:S03]  /*20e30*/  LD.E R6, [R12.64+0x13c] ;  /* 0x00013c040c067980 */ /* 0x008ea6000c101900 */
[----:B------:R-:W-:-:S04]  /*20e40*/  IMAD.IADD R3, R2, 0x1, R3 ;  /* 0x0000000102037824 */ /* 0x000fc800078e0203 */
[----:B------:R-:W-:-:S05]  /*20e50*/  IMAD.WIDE R8, R3, 0x4, R66 ;  /* 0x0000000403087825 */ /* 0x000fca00078e0242 */
[----:B------:R-:W2:Y:S01]  /*20e60*/  LD.E R3, [R8.64] ;  /* 0x0000000408037980 */ /* 0x000ea2000c101900 */
[----:B------:R-:W-:Y:S01]  /*20e70*/  MOV R2, 0x20ea0 ;  /* 0x00020ea000027802 */ /* 0x000fe20000000f00 */
[----:B--2---:R-:W-:Y:S02]  /*20e80*/  FFMA.FTZ R6, R6, R3, -R4 ;  /* 0x0000000306067223 */ /* 0x004fe40000010804 */
[----:B------:R-:W-:Y:S05]  /*20e90*/  CALL.REL.NOINC `($_ZN7cutlass13device_kernelIN5flash19enable_sm80_to_sm89INS1_16FlashAttnBwdSm80INS1_25CollectiveMainloopBwdSm80ILi2ELi2EN4cute5tupleIJNS5_1CILi128EEES8_NS7_ILi64EEEEEENS_10bfloat16_tEfNS_4arch4Sm80ELb0ELb0ELb1ELb0ELb0ELb0ELb0ELb0ELi2ELi4ELi4ELi4ELb0EEENS1_21CollectiveEpilogueBwdISA_SB_SD_Li256ELb0ELb0ELi2EEENS1_19SingleTileSchedulerILb0ELb0ELb0ELi128EEEEEEEEEvNT_6ParamsE$exp2f) ;  /* 0x000440d000007944 */ /* 0x000fea0003c00000 */
[----:B------:R-:W-:Y:S01]  /*20ea0*/  IMAD.MOV.U32 R3, RZ, RZ, R25 ;  /* 0x000000ffff037224 */ /* 0x000fe200078e0019 */
[----:B------:R-:W-:Y:S02]  /*20eb0*/  MOV R2, R24 ;  /* 0x0000001800027202 */ /* 0x000fe40000000f00 */
[----:B------:R-:W-:Y:S02]  /*20ec0*/  MOV R8, 0x20ee0 ;  /* 0x00020ee000087802 */ /* 0x000fe40000000f00 */
[----:B-1----:R-:W-:Y:S05]  /*20ed0*/  CALL.REL.NOINC `($_ZN7cutlass13device_kernelIN5flash19enable_sm80_to_sm89INS1_16FlashAttnBwdSm80INS1_25CollectiveMainloopBwdSm80ILi2ELi2EN4cute5tupleIJNS5_1CILi128EEES8_NS7_ILi64EEEEEENS_10bfloat16_tEfNS_4arch4Sm80ELb0ELb0ELb1ELb0ELb0ELb0ELb0ELb0ELi2ELi4ELi4ELi4ELb0EEENS1_21CollectiveEpilogueBwdISA_SB_SD_Li256ELb0ELb0ELi2EEENS1_19SingleTileSchedulerILb0ELb0ELb0ELi128EEEEEEEEEvNT_6ParamsE$_ZN4cute3eso3ESOILb0ELb0EJiiEEC2ERKiS4_) ;  /* 0xfffe591000007944 */ /* 0x002fea0003c3ffff */
[----:B-1----:R-:W2:Y:S01]  /*20ee0*/  LDL.64 R2, [R1+0x758] ;  /* 0x0007580001027983 */ /* 0x002ea20000100a00 */
[----:B------:R-:W-:Y:S01]  /*20ef0*/  ULDC.64 UR4, c[0x0][0x118] ;  /* 0x0000460000047ab9 */ /* 0x000fe20000000a00 */
[----:B------:R-:W-:Y:S02]  /*20f00*/  ISETP.GE.U32.AND P1, PT, R5, 0xf, PT ;  /* 0x0000000f0500780c */ /* 0x000fe40003f26070 */
[----:B--2---:R-:W-:Y:S02]  /*20f10*/  LEA.HI R8, R2, R2, RZ, 0x1 ;  /* 0x0000000202087211 */ /* 0x004fe400078f08ff */
[----:B------:R-:W-:-:S02]  /*20f20*/  LEA.HI R7, R3, R3, RZ, 0x1 ;  /* 0x0000000303077211 */ /* 0x000fc400078f08ff */
        /* <DEDUP_REMOVED lines=8> */
[----:B------:R-:W-:-:S05]  /*20fb0*/  IADD3 R2, R8, R3, -R2 ;  /* 0x0000000308027210 */ /* 0x000fca0007ffe802 */
[----:B------:R-:W-:Y:S01]  /*20fc0*/  IMAD.IADD R7, R7, 0x1, R2 ;  /* 0x0000000107077824 */ /* 0x000fe200078e0202 */
[----:B------:R-:W-:-:S03]  /*20fd0*/  IADD3 R2, R5, 0x1, RZ ;  /* 0x0000000105027810 */ /* 0x000fc60007ffe0ff */
[----:B------:R-:W-:-:S04]  /*20fe0*/  IMAD.WIDE R8, R7, 0x4, R66 ;  /* 0x0000000407087825 */ /* 0x000fc800078e0242 */
[----:B------:R-:W-:Y:S01]  /*20ff0*/  IMAD.MOV.U32 R5, RZ, RZ, R2 ;  /* 0x000000ffff057224 */ /* 0x000fe200078e0002 */
[----:B------:R1:W-:Y:S04]  /*21000*/  ST.E [R8.64], R6 ;  /* 0x0000000608007985 */ /* 0x0003e8000c101904 */
[----:B------:R1:W-:Y:S01]  /*21010*/  STL [R1+0x770], R2 ;  /* 0x0007700201007387 */ /* 0x0003e20000100800 */
[----:B------:R-:W-:Y:S05]  /*21020*/  @!P1 BRA `(.L_x_949) ;  /* 0xfffffce000009947 */ /* 0x000fea000383ffff */
[----:B------:R-:W-:-:S04]  /*21030*/  IADD3 R10, R10, 0x1, RZ ;  /* 0x000000010a0a7810 */ /* 0x000fc80007ffe0ff */
[----:B------:R-:W-:-:S13]  /*21040*/  ISETP.GE.U32.AND P1, PT, R10, 0x4, PT ;  /* 0x000000040a00780c */ /* 0x000fda0003f26070 */
[----:B------:R-:W-:Y:S05]  /*21050*/  @!P1 BRA `(.L_x_950) ;  /* 0xfffffc7000009947 */ /* 0x000fea000383ffff */
        /* <DEDUP_REMOVED lines=16> */
[----:B-1----:R-:W3:Y:S04]  /*21160*/  LDL.64 R6, [R26+0x28] ;  /* 0x000028001a067983 */ /* 0x002ee80000100a00 */
[----:B------:R-:W4:Y:S04]  /*21170*/  LDL.64 R4, [R26+0x70] ;  /* 0x000070001a047983 */ /* 0x000f280000100a00 */
[----:B------:R-:W2:Y:S01]  /*21180*/  LDL.64 R2, [R26+0x78] ;  /* 0x000078001a027983 */ /* 0x000ea20000100a00 */
[----:B------:R-:W-:-:S03]  /*21190*/  ULDC.64 UR4, c[0x0][0x118] ;  /* 0x0000460000047ab9 */ /* 0x000fc60000000a00 */
[----:B------:R1:W5:Y:S04]  /*211a0*/  LDL.64 R56, [R26+0x8] ;  /* 0x000008001a387983 */ /* 0x0003680000100a00 */
[----:B---3--:R3:W5:Y:S01]  /*211b0*/  LD.E R55, [R6.64] ;  /* 0x0000000406377980 */ /* 0x008762000c101900 */
[----:B------:R-:W-:-:S04]  /*211c0*/  DEPBAR.LE SB0, 0x1 ;  /* 0x000080400000791a */ /* 0x000fc80000000000 */
[----:B------:R-:W-:Y:S06]  /*211d0*/  BAR.SYNC.DEFER_BLOCKING 0x0 ;  /* 0x0000000000007b1d */ /* 0x000fec0000010000 */
[----:B----4-:R1:W5:Y:S04]  /*211e0*/  LD.E.64 R78, [R4.64] ;  /* 0x00000004044e7980 */ /* 0x010368000c101b00 */
[----:B------:R1:W5:Y:S04]  /*211f0*/  LD.E.64 R76, [R4.64+0x8] ;  /* 0x00000804044c7980 */ /* 0x000368000c101b00 */
[----:B------:R1:W5:Y:S04]  /*21200*/  LD.E.64 R70, [R4.64+0x10] ;  /* 0x0000100404467980 */ /* 0x000368000c101b00 */
[----:B------:R1:W5:Y:S04]  /*21210*/  LD.E.64 R64, [R4.64+0x18] ;  /* 0x0000180404407980 */ /* 0x000368000c101b00 */
[----:B--2---:R-:W5:Y:S01]  /*21220*/  LD.E.64 R2, [R2.64] ;  /* 0x0000000402027980 */ /* 0x004f62000c101b00 */
[C---:B------:R-:W-:Y:S01]  /*21230*/  IADD3 R58, P1, R50.reuse, 0x70, RZ ;  /* 0x00000070323a7810 */ /* 0x040fe20007f3e0ff */
[----:B------:R-:W-:Y:S01]  /*21240*/  IMAD.MOV.U32 R9, RZ, RZ, R25 ;  /* 0x000000ffff097224 */ /* 0x000fe200078e0019 */
[----:B------:R-:W-:-:S02]  /*21250*/  IADD3 R16, R50, 0x2c, RZ ;  /* 0x0000002c32107810 */ /* 0x000fc40007ffe0ff */
[C---:B------:R-:W-:Y:S01]  /*21260*/  IADD3 R15, R50.reuse, 0x10, RZ ;  /* 0x00000010320f7810 */ /* 0x040fe20007ffe0ff */
[----:B------:R-:W-:Y:S01]  /*21270*/  IMAD.X R59, RZ, RZ, R45, P1 ;  /* 0x000000ffff3b7224 */ /* 0x000fe200008e062d */
[C---:B------:R-:W-:Y:S02]  /*21280*/  IADD3 R14, R50.reuse, 0xc, RZ ;  /* 0x0000000c320e7810 */ /* 0x040fe40007ffe0ff */
[C---:B------:R-:W-:Y:S02]  /*21290*/  IADD3 R13, R50.reuse, 0x38, RZ ;  /* 0x00000038320d7810 */ /* 0x040fe40007ffe0ff */
[C---:B------:R-:W-:Y:S02]  /*212a0*/  IADD3 R17, R50.reuse, 0x40, RZ ;  /* 0x0000004032117810 */ /* 0x040fe40007ffe0ff */
[C---:B------:R-:W-:Y:S02]  /*212b0*/  IADD3 R12, R50.reuse, 0xa90, RZ ;  /* 0x00000a90320c7810 */ /* 0x040fe40007ffe0ff */
[----:B------:R-:W-:-:S02]  /*212c0*/  IADD3 R52, R50, 0xa94, RZ ;  /* 0x00000a9432347810 */ /* 0x000fc40007ffe0ff */
[----:B---3--:R-:W-:Y:S02]  /*212d0*/  IADD3 R7, R50, 0xa98, RZ ;  /* 0x00000a9832077810 */ /* 0x008fe40007ffe0ff */
        /* <DEDUP_REMOVED lines=29> */
[----:B--2---:R1:W-:Y:S04]  /*214b0*/  STL.64 [R1+0x750], R8 ;  /* 0x0007500801007387 */ /* 0x0043e80000100a00 */
[----:B-1----:R-:W-:Y:S05]  /*214c0*/  CALL.REL.NOINC `($_ZN7cutlass13device_kernelIN5flash19enable_sm80_to_sm89INS1_16FlashAttnBwdSm80INS1_25CollectiveMainloopBwdSm80ILi2ELi2EN4cute5tupleIJNS5_1CILi128EEES8_NS7_ILi64EEEEEENS_10bfloat16_tEfNS_4arch4Sm80ELb0ELb0ELb1ELb0ELb0ELb0ELb0ELb0ELi2ELi4ELi4ELi4ELb0EEENS1_21CollectiveEpilogueBwdISA_SB_SD_Li256ELb0ELb0ELi2EEENS1_19SingleTileSchedulerILb0ELb0ELb0ELi128EEEEEEEEEvNT_6ParamsE$_ZZN4cute4diceINS_5tupleIJNS1_IJiNS1_IJiNS_1CILi0EEEEEEEEENS1_IJNS_10UnderscoreENS1_IJS6_S6_EEEEEEEEES9_EEDaRKT_RKT0_ENKUlRKT_RKT0_E_clIS5_S5_EEDaSI_SL_) ;  /* 0xfffeae9000007944 */ /* 0x002fea0003c3ffff */
[----:B------:R2:W-:Y:S01]  /*214d0*/  STL.64 [R1+0x7a0], R2 ;  /* 0x0007a00201007387 */ /* 0x0005e20000100a00 */
[----:B------:R-:W-:Y:S02]  /*214e0*/  IADD3 R68, P1, R50, 0x50, RZ ;  /* 0x0000005032447810 */ /* 0x000fe40007f3e0ff */
[----:B------:R-:W-:-:S03]  /*214f0*/  MOV R8, 0x21530 ;  /* 0x0002153000087802 */ /* 0x000fc60000000f00 */
[----:B------:R-:W-:Y:S02]  /*21500*/  IMAD.X R56, RZ, RZ, R45, P1 ;  /* 0x000000ffff387224 */ /* 0x000fe400008e062d */
[----:B------:R-:W-:Y:S02]  /*21510*/  IMAD.MOV.U32 R69, RZ, RZ, R68 ;  /* 0x000000ffff457224 */ /* 0x000fe400078e0044 */
[----:B-12---:R-:W-:Y:S05]  /*21520*/  CALL.REL.NOINC `($_ZN7cutlass13device_kernelIN5flash19enable_sm80_to_sm89INS1_16FlashAttnBwdSm80INS1_25CollectiveMainloopBwdSm80ILi2ELi2EN4cute5tupleIJNS5_1CILi128EEES8_NS7_ILi64EEEEEENS_10bfloat16_tEfNS_4arch4Sm80ELb0ELb0ELb1ELb0ELb0ELb0ELb0ELb0ELi2ELi4ELi4ELi4ELb0EEENS1_21CollectiveEpilogueBwdISA_SB_SD_Li256ELb0ELb0ELi2EEENS1_19SingleTileSchedulerILb0ELb0ELb0ELi128EEEEEEEEEvNT_6ParamsE$_ZZN4cute12filter_tupleINS_5tupleIJNS1_IJiNS1_IJiNS_1CILi0EEEEEEEEENS1_IJNS_10UnderscoreENS1_IJS6_S6_EEEEEEEEES9_ZNS_4diceIS9_S9_EEDaRKT_RKT0_EUlRKT_RKT0_E_EEDaSD_SG_OT1_ENKUlDpSJ_E_clIJNS1_IJiiS3_EEENS1_IJEEEEEEDaSQ_) ;  /* 0xfffe9c0000007944 */ /* 0x006fea0003c3ffff */
[----:B------:R-:W-:Y:S02]  /*21530*/  MOV R92, 0x21550 ;  /* 0x00021550005c7802 */ /* 0x000fe40000000f00 */
[----:B-12--5:R-:W-:Y:S05]  /*21540*/  CALL.REL.NOINC `($_ZN7cutlass13device_kernelIN5flash19enable_sm80_to_sm89INS1_16FlashAttnBwdSm80INS1_25CollectiveMainloopBwdSm80ILi2ELi2EN4cute5tupleIJNS5_1CILi128EEES8_NS7_ILi64EEEEEENS_10bfloat16_tEfNS_4arch4Sm80ELb0ELb0ELb1ELb0ELb0ELb0ELb0ELb0ELi2ELi4ELi4ELi4ELb0EEENS1_21CollectiveEpilogueBwdISA_SB_SD_Li256ELb0ELb0ELi2EEENS1_19SingleTileSchedulerILb0ELb0ELb0ELi128EEEEEEEEEvNT_6ParamsE$_ZZN4cute7idx2crdINS_5tupleIJiiNS_1CILi0EEEEEENS1_IJNS1_IJNS2_ILi4EEENS2_ILi8EEEEEES5_NS2_ILi1EEEEEEEEDaRKT_RKT0_ENKUlRKT_RKT0_E_clIiS7_EEDaSI_SL_) ;  /* 0xfffede2000007944 */ /* 0x026fea0003c3ffff */
[----:B------:R-:W-:Y:S02]  /*21550*/  MOV R2, 0x21570 ;  /* 0x0002157000027802 */ /* 0x000fe40000000f00 */
[----:B-1----:R-:W-:Y:S05]  /*21560*/  CALL.REL.NOINC `($_ZN7cutlass13device_kernelIN5flash19enable_sm80_to_sm89INS1_16FlashAttnBwdSm80INS1_25CollectiveMainloopBwdSm80ILi2ELi2EN4cute5tupleIJNS5_1CILi128EEES8_NS7_ILi64EEEEEENS_10bfloat16_tEfNS_4arch4Sm80ELb0ELb0ELb1ELb0ELb0ELb0ELb0ELb0ELi2ELi4ELi4ELi4ELb0EEENS1_21CollectiveEpilogueBwdISA_SB_SD_Li256ELb0ELb0ELi2EEENS1_19SingleTileSchedulerILb0ELb0ELb0ELi128EEEEEEEEEvNT_6ParamsE$_ZZN4cute7idx2crdINS_5tupleIJiiNS_1CILi0EEEEEENS1_IJNS1_IJNS2_ILi4EEENS2_ILi8EEEEEES5_NS2_ILi1EEEEEEEEDaRKT_RKT0_ENKUlRKT_RKT0_E_clIiS5_EEDaSI_SL_) ;  /* 0xfffeddd000007944 */ /* 0x002fea0003c3ffff */
[----:B------:R1:W-:Y:S01]  /*21570*/  STL [R1+0x7a0], R6 ;  /* 0x0007a00601007387 */ /* 0x0003e20000100800 */
[----:B------:R-:W-:Y:S02]  /*21580*/  MOV R2, R68 ;  /* 0x0000004400027202 */ /* 0x000fe40000000f00 */
        /* <DEDUP_REMOVED lines=15> */
[----:B------:R-:W-:-:S02]  /*21680*/  SHF.R.S32.HI R3, RZ, 0x1f, R4 ;  /* 0x0000001fff037819 */ /* 0x000fc40000011404 */
[----:B------:R-:W-:Y:S01]  /*21690*/  LOP3.LUT P1, RZ, R75, 0x40, RZ, 0xc0, !PT ;  /* 0x000000404bff7812 */ /* 0x000fe2000782c0ff */
[----:B------:R1:W-:Y:S01]  /*216a0*/  STL.64 [R1+0x11e0], R8 ;  /* 0x0011e00801007387 */ /* 0x0003e20000100a00 */
[----:B------:R-:W-:Y:S02]  /*216b0*/  LEA.HI R3, R3, R4, RZ, 0x2 ;  /* 0x0000000403037211 */ /* 0x000fe400078f10ff */
        /* <DEDUP_REMOVED lines=61> */
[----:B------:R-:W-:Y:S01]  /*21a90*/  IADD3 R53, P1, R50, 0x44, RZ ;  /* 0x0000004432357810 */ /* 0x000fe20007f3e0ff */
[----:B------:R-:W-:Y:S01]  /*21aa0*/  IMAD.MOV.U32 R5, RZ, RZ, R56 ;  /* 0x000000ffff057224 */ /* 0x000fe200078e0038 */
[----:B------:R-:W-:Y:S01]  /*21ab0*/  MOV R72, 0x21b30 ;  /* 0x00021b3000487802 */ /* 0x000fe20000000f00 */
[----:B------:R1:W-:Y:S01]  /*21ac0*/  STL.U8 [R1+0x794], RZ ;  /* 0x000794ff01007387 */ /* 0x0003e20000100000 */
[----:B------:R-:W-:Y:S01]  /*21ad0*/  MOV R84, R53 ;  /* 0x0000003500547202 */ /* 0x000fe20000000f00 */
[----:B------:R-:W-:-:S04]  /*21ae0*/  IMAD.X R52, RZ, RZ, R45, P1 ;  /* 0x000000ffff347224 */ /* 0x000fc800008e062d */
[----:B------:R-:W-:Y:S01]  /*21af0*/  IMAD.MOV.U32 R9, RZ, RZ, R52 ;  /* 0x000000ffff097224 */ /* 0x000fe200078e0034 */
[----:B--2---:R1:W-:Y:S04]  /*21b00*/  STL.64 [R1+0x7a0], R2 ;  /* 0x0007a00201007387 */ /* 0x0043e80000100a00 */
[----:B---3--:R1:W-:Y:S02]  /*21b10*/  STL [R1+0x7a8], R4 ;  /* 0x0007a80401007387 */ /* 0x0083e40000100800 */
[----:B-1----:R-:W-:Y:S05]  /*21b20*/  CALL.REL.NOINC `($_ZN7cutlass13device_kernelIN5flash19enable_sm80_to_sm89INS1_16FlashAttnBwdSm80INS1_25CollectiveMainloopBwdSm80ILi2ELi2EN4cute5tupleIJNS5_1CILi128EEES8_NS7_ILi64EEEEEENS_10bfloat16_tEfNS_4arch4Sm80ELb0ELb0ELb1ELb0ELb0ELb0ELb0ELb0ELi2ELi4ELi4ELi4ELb0EEENS1_21CollectiveEpilogueBwdISA_SB_SD_Li256ELb0ELb0ELi2EEENS1_19SingleTileSchedulerILb0ELb0ELb0ELi128EEEEEEEEEvNT_6ParamsE$_ZZN4cute6detail16composition_implINS_5tupleIJNS_1CILi8EEENS3_ILi2EEES5_S5_S4_S5_EEENS2_IJNS3_ILi1EEEiiiNS3_ILi72EEENS3_ILi512EEEEEENS2_IJNS2_IJS5_S5_S5_EEES5_NS3_ILi4EEEEEENS2_IJNS2_IJS7_S9_S4_EEENS3_ILi4096EEENS3_ILi16EEEEEEEEDaRKT_RKT0_RKT1_RKT2_ENKUlRKT_RKT0_E_clISB_SE_EEDaSW_SZ_) ;  /* 0xfffebd6000007944 */ /* 0x002fea0003c3ffff */
[----:B------:R-:W-:Y:S01]  /*21b30*/  IMAD.MOV.U32 R4, RZ, RZ, R53 ;  /* 0x000000ffff047224 */ /* 0x000fe200078e0035 */
[----:B------:R-:W-:Y:S01]  /*21b40*/  MOV R5, R52 ;  /* 0x0000003400057202 */ /* 0x000fe20000000f00 */
[----:B------:R-:W-:Y:S01]  /*21b50*/  IMAD.MOV.U32 R3, RZ, RZ, R56 ;  /* 0x000000ffff037224 */ /* 0x000fe200078e0038 */
        /* <DEDUP_REMOVED lines=12> */
[----:B------:R-:W-:-:S04]  /*21c20*/  IMAD.MOV.U32 R5, RZ, RZ, R16 ;  /* 0x000000ffff057224 */ /* 0x000fc800078e0010 */
[----:B------:R-:W-:Y:S01]  /*21c30*/  IMAD.U32 R8, R11, 0x2, R6 ;  /* 0x000000020b087824 */ /* 0x000fe200078e0006 */
[----:B------:R-:W-:-:S04]  /*21c40*/  MOV R6, 0x21c70 ;  /* 0x00021c7000067802 */ /* 0x000fc80000000f00 */
[----:B------:R1:W-:Y:S03]  /*21c50*/  STL [R1+0x77c], R8 ;  /* 0x00077c0801007387 */ /* 0x0003e60000100800 */
        /* <DEDUP_REMOVED lines=8> */
[----:B-1----:R-:W-:Y:S01]  /*21ce0*/  IMAD.MOV.U32 R2, RZ, RZ, R4 ;  /* 0x000000ffff027224 */ /* 0x002fe200078e0004 */
[----:B------:R-:W-:-:S02]  /*21cf0*/  MOV R3, R5 ;  /* 0x0000000500037202 */ /* 0x000fc40000000f00 */
        /* <DEDUP_REMOVED lines=10> */
[----:B------:R-:W-:-:S03]  /*21da0*/  MOV R4, 0x21dc0 ;  /* 0x00021dc000047802 */ /* 0x000fc60000000f00 */
        /* <DEDUP_REMOVED lines=11> */
[----:B------:R2:W5:Y:S01]  /*21e60*/  LDL.64 R10, [R26+0x8] ;  /* 0x000008001a0a7983 */ /* 0x0005620000100a00 */
[----:B------:R-:W-:-:S03]  /*21e70*/  IADD3 R62, P1, R50, 0x170, RZ ;  /* 0x00000170323e7810 */ /* 0x000fc60007f3e0ff */
[----:B---3--:R-:W5:Y:S01]  /*21e80*/  LD.E.64 R2, [R2.64] ;  /* 0x0000000402027980 */ /* 0x008f62000c101b00 */
[----:B------:R-:W-:Y:S01]  /*21e90*/  IMAD.MOV.U32 R57, RZ, RZ, RZ ;  /* 0x000000ffff397224 */ /* 0x000fe200078e00ff */
[----:B------:R-:W-:Y:S01]  /*21ea0*/  MOV R6, 0x21ed0 ;  /* 0x00021ed000067802 */ /* 0x000fe20000000f00 */
[----:B------:R-:W-:Y:S02]  /*21eb0*/  IMAD.X R63, RZ, RZ, R45, P1 ;  /* 0x000000ffff3f7224 */ /* 0x000fe400008e062d */
[----:B--2--5:R-:W-:Y:S05]  /*21ec0*/  CALL.REL.NOINC `($_ZN7cutlass13device_kernelIN5flash19enable_sm80_to_sm89INS1_16FlashAttnBwdSm80INS1_25CollectiveMainloopBwdSm80ILi2ELi2EN4cute5tupleIJNS5_1CILi128EEES8_NS7_ILi64EEEEEENS_10bfloat16_tEfNS_4arch4Sm80ELb0ELb0ELb1ELb0ELb0ELb0ELb0ELb0ELi2ELi4ELi4ELi4ELb0EEENS1_21CollectiveEpilogueBwdISA_SB_SD_Li256ELb0ELb0ELi2EEENS1_19SingleTileSchedulerILb0ELb0ELb0ELi128EEEEEEEEEvNT_6ParamsE$_ZN4cute3eso3ESOILb1ELb0EJNS_14ComposedLayoutINS_7SwizzleILi3ELi3ELi3EEENS_1CILi0EEENS_6LayoutINS_5tupleIJNS8_IJNS8_IJNS5_ILi4EEENS5_ILi8EEEEEENS8_IJNS5_ILi2EEENS5_ILi1EEEEEEEEENS8_IJNS8_IJSC_SC_EEENS8_IJSA_S9_EEEEEEEEENS8_IJNS8_IJNS8_IJSC_NS5_ILi64EEEEEENS8_IJNS5_ILi512EEES6_EEEEEENS8_IJNS8_IJSD_SA_EEENS8_IJNS5_ILi1024EEENS5_ILi16EEEEEEEEEEEEEEEENS_10ViewEngineINS_8smem_ptrIPN7cutlass10bfloat16_tEEEEEEEC2ERKSW_RKS13_) ;  /* 0xfffe544000007944 */ /* 0x024fea0003c3ffff */
[----:B------:R-:W-:Y:S01]  /*21ed0*/  ULDC.64 UR4, c[0x0][0x118] ;  /* 0x0000460000047ab9 */ /* 0x000fe20000000a00 */
[----:B------:R2:W5:Y:S04]  /*21ee0*/  LDL.64 R60, [R1+0x758] ;  /* 0x00075800013c7983 */ /* 0x0005680000100a00 */
[----:B-1----:R2:W5:Y:S01]  /*21ef0*/  LD.E R3, [R10.64+0xc] ;  /* 0x00000c040a037980 */ /* 0x002562000c101900 */
[----:B------:R-:W-:Y:S02]  /*21f00*/  MOV R2, R25 ;  /* 0x0000001900027202 */ /* 0x000fe40000000f00 */
[----:B------:R-:W-:-:S02]  /*21f10*/  MOV R6, 0x21f30 ;  /* 0x00021f3000067802 */ /* 0x000fc40000000f00 */
        /* <DEDUP_REMOVED lines=19> */
[----:B------:R-:W-:Y:S02]  /*22050*/  MOV R69, R68 ;  /* 0x0000004400457202 */ /* 0x000fe40000000f00 */
[----:B------:R-:W-:Y:S02]  /*22060*/  MOV R8, 0x22080 ;  /* 0x0002208000087802 */ /* 0x000fe40000000f00 */
[----:B-12---:R-:W-:Y:S05]  /*22070*/  CALL.REL.NOINC `($_ZN7cutlass13device_kernelIN5flash19enable_sm80_to_sm89INS1_16FlashAttnBwdSm80INS1_25CollectiveMainloopBwdSm80ILi2ELi2EN4cute5tupleIJNS5_1CILi128EEES8_NS7_ILi64EEEEEENS_10bfloat16_tEfNS_4arch4Sm80ELb0ELb0ELb1ELb0ELb0ELb0ELb0ELb0ELi2ELi4ELi4ELi4ELb0EEENS1_21CollectiveEpilogueBwdISA_SB_SD_Li256ELb0ELb0ELi2EEENS1_19SingleTileSchedulerILb0ELb0ELb0ELi128EEEEEEEEEvNT_6ParamsE$_ZZN4cute12filter_tupleINS_5tupleIJNS1_IJiNS1_IJiNS_1CILi0EEEEEEEEENS1_IJNS_10UnderscoreENS1_IJS6_S6_EEEEEEEEES9_ZNS_4diceIS9_S9_EEDaRKT_RKT0_EUlRKT_RKT0_E_EEDaSD_SG_OT1_ENKUlDpSJ_E_clIJNS1_IJiiS3_EEENS1_IJEEEEEEDaSQ_) ;  /* 0xfffe90b000007944 */ /* 0x006fea0003c3ffff */
[----:B------:R-:W-:Y:S02]  /*22080*/  MOV R86, 0x220a0 ;  /* 0x000220a000567802 */ /* 0x000fe40000000f00 */
[----:B-12--5:R-:W-:Y:S05]  /*22090*/  CALL.REL.NOINC `($_ZN7cutlass13device_kernelIN5flash19enable_sm80_to_sm89INS1_16FlashAttnBwdSm80INS1_25CollectiveMainloopBwdSm80ILi2ELi2EN4cute5tupleIJNS5_1CILi128EEES8_NS7_ILi64EEEEEENS_10bfloat16_tEfNS_4arch4Sm80ELb0ELb0ELb1ELb0ELb0ELb0ELb0ELb0ELi2ELi4ELi4ELi4ELb0EEENS1_21CollectiveEpilogueBwdISA_SB_SD_Li256ELb0ELb0ELi2EEENS1_19SingleTileSchedulerILb0ELb0ELb0ELi128EEEEEEEEEvNT_6ParamsE$_ZZN4cute7idx2crdINS_5tupleIJiiNS_1CILi0EEEEEENS1_IJNS1_IJNS2_ILi4EEENS2_ILi8EEEEEENS2_ILi2EEENS2_ILi1EEEEEEEEDaRKT_RKT0_ENKUlRKT_RKT0_E_clIiS7_EEDaSJ_SM_) ;  /* 0xfffece4000007944 */ /* 0x026fea0003c3ffff */
[----:B------:R-:W-:Y:S02]  /*220a0*/  MOV R2, 0x220c0 ;  /* 0x000220c000027802 */ /* 0x000fe40000000f00 */
[----:B-1----:R-:W-:Y:S05]  /*220b0*/  CALL.REL.NOINC `($_ZN7cutlass13device_kernelIN5flash19enable_sm80_to_sm89INS1_16FlashAttnBwdSm80INS1_25CollectiveMainloopBwdSm80ILi2ELi2EN4cute5tupleIJNS5_1CILi128EEES8_NS7_ILi64EEEEEENS_10bfloat16_tEfNS_4arch4Sm80ELb0ELb0ELb1ELb0ELb0ELb0ELb0ELb0ELi2ELi4ELi4ELi4ELb0EEENS1_21CollectiveEpilogueBwdISA_SB_SD_Li256ELb0ELb0ELi2EEENS1_19SingleTileSchedulerILb0ELb0ELb0ELi128EEEEEEEEEvNT_6ParamsE$_ZZN4cute7idx2crdINS_5tupleIJiiNS_1CILi0EEEEEENS1_IJNS1_IJNS2_ILi4EEENS2_ILi8EEEEEENS2_ILi2EEENS2_ILi1EEEEEEEEDaRKT_RKT0_ENKUlRKT_RKT0_E_clIiS8_EEDaSJ_SM_) ;  /* 0xfffed25000007944 */ /* 0x002fea0003c3ffff */
[----:B------:R1:W-:Y:S01]  /*220c0*/  STL [R1+0x7a0], R6 ;  /* 0x0007a00601007387 */ /* 0x0003e20000100800 */
[----:B------:R-:W-:Y:S02]  /*220d0*/  MOV R2, R68 ;  /* 0x0000004400027202 */ /* 0x000fe40000000f00 */
[----:B------:R-:W-:-:S02]  /*220e0*/  MOV R86, 0x22100 ;  /* 0x0002210000567802 */ /* 0x000fc40000000f00 */
        /* <DEDUP_REMOVED lines=12> */
[----:B------:R-:W-:-:S02]  /*221b0*/  SEL R10, R3, 0xffffffe0, !P1 ;  /* 0xffffffe0030a7807 */ /* 0x000fc40004800000 */
[----:B------:R-:W-:Y:S01]  /*221c0*/  SHF.R.S32.HI R9, RZ, 0x1f, R4 ;  /* 0x0000001fff097819 */ /* 0x000fe20000011404 */
[----:B------:R1:W-:Y:S01]  /*221d0*/  STL [R1+0x770], R8 ;  /* 0x0007700801007387 */ /* 0x0003e20000100800 */
[----:B------:R-:W-:Y:S02]  /*221e0*/  LOP3.LUT P1, RZ, R2, 0x40, RZ, 0xc0, !PT ;  /* 0x0000004002ff7812 */ /* 0x000fe4000782c0ff */
[----:B------:R-:W-:Y:S01]  /*221f0*/  LEA.HI R9, R9, R4, RZ, 0x2 ;  /* 0x0000000409097211 */ /* 0x000fe200078f10ff */
[----:B------:R1:W-:Y:S01]  /*22200*/  STL [R1+0x77c], R10 ;  /* 0x00077c0a01007387 */ /* 0x0003e20000100800 */
[----:B------:R-:W-:Y:S02]  /*22210*/  SEL R6, R6, 0xfffffff8, !P1 ;  /* 0xfffffff806067807 */ /* 0x000fe40004800000 */
[----:B------:R-:W-:-:S05]  /*22220*/  LOP3.LUT R9, R9, 0x7ffffffc, RZ, 0xc0, !PT ;  /* 0x7ffffffc09097812 */ /* 0x000fca00078ec0ff */
[----:B------:R-:W-:-:S04]  /*22230*/  IMAD.IADD R4, R4, 0x1, -R9 ;  /* 0x0000000104047824 */ /* 0x000fc800078e0a09 */
[----:B------:R-:W-:Y:S01]  /*22240*/  IMAD R11, R5, 0x100, R4 ;  /* 0x00000100050b7824 */ /* 0x000fe200078e0204 */
[----:B------:R-:W-:Y:S01]  /*22250*/  MOV R4, 0x222a0 ;  /* 0x000222a000047802 */ /* 0x000fe20000000f00 */
[----:B------:R-:W-:Y:S01]  /*22260*/  IMAD.MOV.U32 R5, RZ, RZ, R16 ;  /* 0x000000ffff057224 */ /* 0x000fe200078e0010 */
[----:B------:R-:W-:Y:S01]  /*22270*/  LOP3.LUT R16, R2, 0x1c0, RZ, 0xc0, !PT ;  /* 0x000001c002107812 */ /* 0x000fe200078ec0ff */
[----:B------:R-:W-:Y:S02]  /*22280*/  IMAD.MOV.U32 R2, RZ, RZ, R24 ;  /* 0x000000ffff027224 */ /* 0x000fe400078e0018 */
[----:B-1----:R-:W-:Y:S05]  /*22290*/  CALL.REL.NOINC `($_ZN7cutlass13device_kernelIN5flash19enable_sm80_to_sm89INS1_16FlashAttnBwdSm80INS1_25CollectiveMainloopBwdSm80ILi2ELi2EN4cute5tupleIJNS5_1CILi128EEES8_NS7_ILi64EEEEEENS_10bfloat16_tEfNS_4arch4Sm80ELb0ELb0ELb1ELb0ELb0ELb0ELb0ELb0ELi2ELi4ELi4ELi4ELb0EEENS1_21CollectiveEpilogueBwdISA_SB_SD_Li256ELb0ELb0ELi2EEENS1_19SingleTileSchedulerILb0ELb0ELb0ELi128EEEEEEEEEvNT_6ParamsE$_ZN4cute3eso3ESOILb0ELb0EJiiiEEC2ERKiS4_S4_) ;  /* 0xfffe482000007944 */ /* 0x002fea0003c3ffff */
[----:B------:R2:W5:Y:S04]  /*222a0*/  LDL R5, [R1+0x760] ;  /* 0x0007600001057983 */ /* 0x0005680000100800 */
[----:B-1----:R2:W5:Y:S01]  /*222b0*/  LDL.64 R2, [R1+0x758] ;  /* 0x0007580001027983 */ /* 0x0025620000100a00 */
[----:B------:R-:W-:Y:S02]  /*222c0*/  MOV R69, R25 ;  /* 0x0000001900457202 */ /* 0x000fe40000000f00 */
[----:B------:R-:W-:-:S02]  /*222d0*/  MOV R6, 0x222f0 ;  /* 0x000222f000067802 */ /* 0x000fc40000000f00 */
        /* <DEDUP_REMOVED lines=49> */
[----:B------:R-:W-:Y:S01]  /*225f0*/  IMAD.MOV.U32 R6, RZ, RZ, R53 ;  /* 0x000000ffff067224 */ /* 0x000fe200078e0035 */
[----:B------:R-:W-:Y:S01]  /*22600*/  MOV R14, R68 ;  /* 0x00000044000e7202 */ /* 0x000fe20000000f00 */
[----:B------:R-:W-:Y:S01]  /*22610*/  IMAD.MOV.U32 R15, RZ, RZ, R52 ;  /* 0x000000ffff0f7224 */ /* 0x000fe200078e0034 */
[----:B------:R1:W-:Y:S01]  /*22620*/  STL.U8 [R1+0x794], RZ ;  /* 0x000794ff01007387 */ /* 0x0003e20000100000 */
[----:B------:R-:W-:Y:S02]  /*22630*/  MOV R7, R56 ;  /* 0x0000003800077202 */ /* 0x000fe40000000f00 */
[----:B------:R-:W-:Y:S01]  /*22640*/  MOV R10, 0x22680 ;  /* 0x00022680000a7802 */ /* 0x000fe20000000f00 */
[----:B--2---:R1:W-:Y:S04]  /*22650*/  STL.64 [R1+0x7a0], R2 ;  /* 0x0007a00201007387 */ /* 0x0043e80000100a00 */
[----:B---3--:R1:W-:Y:S02]  /*22660*/  STL [R1+0x7a8], R4 ;  /* 0x0007a80401007387 */ /* 0x0083e40000100800 */
[----:B-1----:R-:W-:Y:S05]  /*22670*/  CALL.REL.NOINC `($_ZN7cutlass13device_kernelIN5flash19enable_sm80_to_sm89INS1_16FlashAttnBwdSm80INS1_25CollectiveMainloopBwdSm80ILi2ELi2EN4cute5tupleIJNS5_1CILi128EEES8_NS7_ILi64EEEEEENS_10bfloat16_tEfNS_4arch4Sm80ELb0ELb0ELb1ELb0ELb0ELb0ELb0ELb0ELi2ELi4ELi4ELi4ELb0EEENS1_21CollectiveEpilogueBwdISA_SB_SD_Li256ELb0ELb0ELi2EEENS1_19SingleTileSchedulerILb0ELb0ELb0ELi128EEEEEEEEEvNT_6ParamsE$_ZZN4cute6detail16composition_implINS_5tupleIJNS_1CILi8EEENS3_ILi2EEES5_S5_S4_S5_EEENS2_IJNS3_ILi1EEEiiiNS3_ILi72EEENS3_ILi512EEEEEENS2_IJNS2_IJS5_S5_EEES4_NS3_ILi4EEEEEENS2_IJNS2_IJS7_S4_EEENS3_ILi1024EEENS3_ILi16EEEEEEEEDaRKT_RKT0_RKT1_RKT2_ENKUlRKT_RKT0_E_clISB_SE_EEDaSW_SZ_) ;  /* 0xfffead2000007944 */ /* 0x002fea0003c3ffff */
[----:B------:R-:W-:Y:S01]  /*22680*/  IMAD.MOV.U32 R2, RZ, RZ, R53 ;  /* 0x000000ffff027224 */ /* 0x000fe200078e0035 */
[----:B------:R-:W-:Y:S01]  /*22690*/  MOV R15, R52 ;  /* 0x00000034000f7202 */ /* 0x000fe20000000f00 */
[----:B------:R-:W-:Y:S01]  /*226a0*/  IMAD.MOV.U32 R7, RZ, RZ, R56 ;  /* 0x000000ffff077224 */ /* 0x000fe200078e0038 */
[----:B------:R-:W-:-:S02]  /*226b0*/  MOV R14, 0x226d0 ;  /* 0x000226d0000e7802 */ /* 0x000fc40000000f00 */
        /* <DEDUP_REMOVED lines=10> */
[----:B------:R-:W-:Y:S01]  /*22760*/  LEA.HI R16, R16, R16, RZ, 0x1d ;  /* 0x0000001010107211 */ /* 0x000fe200078fe8ff */
[----:B------:R-:W-:Y:S01]  /*22770*/  IMAD.MOV.U32 R53, RZ, RZ, R12 ;  /* 0x000000ffff357224 */ /* 0x000fe200078e000c */
        /* <DEDUP_REMOVED lines=11> */
[----:B------:R-:W-:Y:S02]  /*22830*/  MOV R14, R12 ;  /* 0x0000000c000e7202 */ /* 0x000fe40000000f00 */
[----:B------:R-:W-:Y:S01]  /*22840*/  MOV R6, 0x22870 ;  /* 0x0002287000067802 */ /* 0x000fe20000000f00 */
        /* <DEDUP_REMOVED lines=9> */
[----:B------:R-:W-:-:S03]  /*228e0*/  MOV R4, 0x22900 ;  /* 0x0002290000047802 */ /* 0x000fc60000000f00 */
        /* <DEDUP_REMOVED lines=17> */
[----:B------:R2:W5:Y:S01]  /*22a00*/  LDL.64 R10, [R26+0x90] ;  /* 0x000090001a0a7983 */ /* 0x0005620000100a00 */
[----:B------:R-:W-:Y:S01]  /*22a10*/  IADD3 R60, P1, R50, 0x1f0, RZ ;  /* 0x000001f0323c7810 */ /* 0x000fe20007f3e0ff */
[----:B------:R-:W-:Y:S01]  /*22a20*/  IMAD.MOV.U32 R15, RZ, RZ, R25 ;  /* 0x000000ffff0f7224 */ /* 0x000fe200078e0019 */
[----:B-1----:R-:W-:-:S02]  /*22a30*/  MOV R3, R55 ;  /* 0x0000003700037202 */ /* 0x002fc40000000f00 */
[----:B------:R-:W-:Y:S01]  /*22a40*/  MOV R4, 0x22a70 ;  /* 0x00022a7000047802 */ /* 0x000fe20000000f00 */
[----:B------:R-:W-:-:S03]  /*22a50*/  IMAD.X R61, RZ, RZ, R45, P1 ;  /* 0x000000ffff3d7224 */ /* 0x000fc600008e062d */
        /* <DEDUP_REMOVED lines=8> */
[----:B------:R-:W-:-:S03]  /*22ae0*/  MOV R4, 0x22b00 ;  /* 0x00022b0000047802 */ /* 0x000fc60000000f00 */
[----:B-12---:R-:W-:Y:S05]  /*22af0*/  CALL.REL.NOINC `($_ZN7cutlass13device_kernelIN5flash19enable_sm80_to_sm89INS1_16FlashAttnBwdSm80INS1_25CollectiveMainloopBwdSm80ILi2ELi2EN4cute5tupleIJNS5_1CILi128EEES8_NS7_ILi64EEEEEENS_10bfloat16_tEfNS_4arch4Sm80ELb0ELb0ELb1ELb0ELb0ELb0ELb0ELb0ELi2ELi4ELi4ELi4ELb0EEENS1_21CollectiveEpilogueBwdISA_SB_SD_Li256ELb0ELb0ELi2EEENS1_19SingleTileSchedulerILb0ELb0ELb0ELi128EEEEEEEEEvNT_6ParamsE$_ZZN4cute12filter_tupleINS_5tupleIJNS_10UnderscoreES2_S2_iEEENS1_IJNS1_IJNS_1CILi1EEENS4_ILi0EEEEEENS4_ILi4096EEENS1_IJiiEEENS1_IJS6_NS4_ILi8192EEEEEEEEEZNS_5sliceIS3_SC_EEDaRKT_RKT0_EUlRKT_RKT0_E_EEDaSG_SJ_OT1_ENKUlDpSM_E_clIJNS1_IJS7_EEENS1_IJS8_EEENS1_IJS9_EEENS1_IJEEEEEEDaST_) ;  /* 0xfffe888000007944 */ /* 0x006fea0003c3ffff */
[----:B-----5:R-:W-:Y:S02]  /*22b00*/  MOV R8, R3 ;  /* 0x0000000300087202 */ /* 0x020fe40000000f00 */
[----:B------:R-:W-:-:S02]  /*22b10*/  MOV R4, 0x22b30 ;  /* 0x00022b3000047802 */ /* 0x000fc40000000f00 */
[----:B-1----:R-:W-:Y:S05]  /*22b20*/  CALL.REL.NOINC `($_ZN7cutlass13device_kernelIN5flash19enable_sm80_to_sm89INS1_16FlashAttnBwdSm80INS1_25CollectiveMainloopBwdSm80ILi2ELi2EN4cute5tupleIJNS5_1CILi128EEES8_NS7_ILi64EEEEEENS_10bfloat16_tEfNS_4arch4Sm80ELb0ELb0ELb1ELb0ELb0ELb0ELb0ELb0ELi2ELi4ELi4ELi4ELb0EEENS1_21CollectiveEpilogueBwdISA_SB_SD_Li256ELb0ELb0ELi2EEENS1_19SingleTileSchedulerILb0ELb0ELb0ELi128EEEEEEEEEvNT_6ParamsE$_ZN4cute5tupleIJNS0_IJNS0_IJNS_1CILi8EEENS1_ILi1EEEEEENS1_ILi2EEENS0_IJS5_S5_EEEEEENS0_IJNS0_IJS3_NS1_ILi0EEEEEENS1_ILi4096EEENS0_IJiiEEEEEEEEC2ERKS7_RKSC_) ;  /* 0xfffe7bf000007944 */ /* 0x002fea0003c3ffff */
[----:B-1----:R1:W5:Y:S01]  /*22b30*/  LDL.64 R2, [R1+0x758] ;  /* 0x0007580001027983 */ /* 0x0023620000100a00 */
[----:B------:R-:W-:-:S02]  /*22b40*/  SHF.L.U32 R4, R7, 0xd, RZ ;  /* 0x0000000d07047819 */ /* 0x000fc400000006ff */
        /* <DEDUP_REMOVED lines=17> */
[----:B------:R2:W5:Y:S04]  /*22c60*/  LDL.64 R72, [R26+0x98] ;  /* 0x000098001a487983 */ /* 0x0005680000100a00 */
[----:B------:R2:W-:Y:S04]  /*22c70*/  STL.64 [R1+0x7a0], R78 ;  /* 0x0007a04e01007387 */ /* 0x0005e80000100a00 */
[----:B------:R2:W-:Y:S04]  /*22c80*/  STL.64 [R1+0x7a8], R76 ;  /* 0x0007a84c01007387 */ /* 0x0005e80000100a00 */
[----:B------:R2:W-:Y:S04]  /*22c90*/  STL.64 [R1+0x7b0], R70 ;  /* 0x0007b04601007387 */ /* 0x0005e80000100a00 */
[----:B------:R2:W-:Y:S01]  /*22ca0*/  STL.64 [R1+0x7b8], R64 ;  /* 0x0007b84001007387 */ /* 0x0005e20000100a00 */
        /* <DEDUP_REMOVED lines=470> */
[----:B------:R1:W-:Y:S02]  /*24a10*/  ST.E [R10.64+0xc], R7 ;  /* 0x00000c070a007985 */ /* 0x0003e4000c101904 */
.L_x_954:
[----:B------:R-:W-:-:S13]  /*24a20*/  ISETP.NE.AND P1, PT, R57, 0x3, PT ;  /* 0x000000033900780c */ /* 0x000fda0003f25270 */
[----:B-1----:R-:W-:Y:S05]  /*24a30*/  @!P1 BRA `(.L_x_951) ;  /* 0x0000206000009947 */ /* 0x002fea0003800000 */
[----:B------:R-:W-:Y:S01]  /*24a40*/  IADD3 R12, R57, 0x1, RZ ;  /* 0x00000001390c7810 */ /* 0x000fe20007ffe0ff */
[----:B------:R-:W-:Y:S01]  /*24a50*/  IMAD.MOV.U32 R15, RZ, RZ, R25 ;  /* 0x000000ffff0f7224 */ /* 0x000fe200078e0019 */
[----:B------:R-:W-:-:S03]  /*24a60*/  MOV R8, 0x24a90 ;  /* 0x00024a9000087802 */ /* 0x000fc60000000f00 */
[----:B------:R-:W-:Y:S02]  /*24a70*/  IMAD.MOV.U32 R3, RZ, RZ, R12 ;  /* 0x000000ffff037224 */ /* 0x000fe400078e000c */
        /* <DEDUP_REMOVED lines=22> */
[----:B------:R-:W-:Y:S02]  /*24be0*/  MOV R3, R12 ;  /* 0x0000000c00037202 */ /* 0x000fe40000000f00 */
        /* <DEDUP_REMOVED lines=169> */
[----:B------:R-:W-:Y:S02]  /*25680*/  MOV R3, R12 ;  /* 0x0000000c00037202 */ /* 0x000fe40000000f00 */
        /* <DEDUP_REMOVED lines=30> */
[----:B------:R-:W-:-:S02]  /*25870*/  MOV R15, R25 ;  /* 0x00000019000f7202 */ /* 0x000fc40000000f00 */
        /* <DEDUP_REMOVED lines=281> */
[----:B------:R-:W-:Y:S01]  /*26a10*/  ISETP.NE.AND P1, PT, R57, RZ, PT ;  /* 0x000000ff3900720c */ /* 0x000fe20003f25270 */
[----:B------:R-:W-:Y:S02]  /*26a20*/  ULDC.64 UR4, c[0x0][0x118] ;  /* 0x0000460000047ab9 */ /* 0x000fe40000000a00 */
[----:B-1----:R1:W-:Y:S04]  /*26a30*/  ST.E [R10.64], R4 ;  /* 0x000000040a007985 */ /* 0x0023e8000c101904 */
[----:B------:R1:W-:Y:S04]  /*26a40*/  ST.E [R10.64+0x4], R5 ;  /* 0x000004050a007985 */ /* 0x0003e8000c101904 */
[----:B------:R1:W-:Y:S04]  /*26a50*/  ST.E [R10.64+0x8], R6 ;  /* 0x000008060a007985 */ /* 0x0003e8000c101904 */
[----:B------:R1:W-:Y:S01]  /*26a60*/  ST.E [R10.64+0xc], R7 ;  /* 0x00000c070a007985 */ /* 0x0003e2000c101904 */
[----:B------:R-:W-:Y:S05]  /*26a70*/  @P1 BRA `(.L_x_951) ;  /* 0x0000002000001947 */ /* 0x000fea0003800000 */
[----:B------:R-:W-:Y:S02]  /*26a80*/  MOV R14, 0x26aa0 ;  /* 0x00026aa0000e7802 */ /* 0x000fe40000000f00 */
[----:B-1----:R-:W-:Y:S05]  /*26a90*/  CALL.REL.NOINC `($_ZN7cutlass13device_kernelIN5flash19enable_sm80_to_sm89INS1_16FlashAttnBwdSm80INS1_25CollectiveMainloopBwdSm80ILi2ELi2EN4cute5tupleIJNS5_1CILi128EEES8_NS7_ILi64EEEEEENS_10bfloat16_tEfNS_4arch4Sm80ELb0ELb0ELb1ELb0ELb0ELb0ELb0ELb0ELi2ELi4ELi4ELi4ELb0EEENS1_21CollectiveEpilogueBwdISA_SB_SD_Li256ELb0ELb0ELi2EEENS1_19SingleTileSchedulerILb0ELb0ELb0ELi128EEEEEEEEEvNT_6ParamsE$_ZZN5flash25CollectiveMainloopBwdSm80ILi2ELi2EN4cute5tupleIJNS1_1CILi128EEES4_NS3_ILi64EEEEEEN7cutlass10bfloat16_tEfNS7_4arch4Sm80ELb0ELb0ELb1ELb0ELb0ELb0ELb0ELb0ELi2ELi4ELi4ELi4ELb0EE3mmaINS_16FlashAttnBwdSm80ISB_NS_21CollectiveEpilogueBwdIS6_S8_SA_Li256ELb0ELb0ELi2EEENS_19SingleTileSchedulerILb0ELb0ELb0ELi128EEEE13SharedStorageENS1_6TensorINS1_11ArrayEngineIfLm32EEENS1_6LayoutINS2_IJNS2_IJNS3_ILi2EEESO_EEESO_NS3_ILi4EEEEEENS2_IJNS2_IJNS3_ILi1EEESO_EEESQ_NS3_ILi8EEEEEEEEEEEEbRKNSB_6ParamsERT0_S12_iNS2_IJiiiEEERT_ENKUlvE_clEv) ;  /* 0x000379c000007944 */ /* 0x002fea0003c00000 */
.L_x_951:
[----:B------:R-:W-:Y:S01]  /*26aa0*/  IMAD.MOV.U32 R15, RZ, RZ, R25 ;  /* 0x000000ffff0f7224 */ /* 0x000fe200078e0019 */
[----:B------:R-:W-:Y:S01]  /*26ab0*/  MOV R3, R57 ;  /* 0x0000003900037202 */ /* 0x000fe20000000f00 */
[----:B------:R-:W-:Y:S01]  /*26ac0*/  IMAD.MOV.U32 R69, RZ, RZ, RZ ;  /* 0x000000ffff457224 */ /* 0x000fe200078e00ff */
[----:B------:R-:W-:-:S02]  /*26ad0*/  MOV R8, 0x26af0 ;  /* 0x00026af000087802 */ /* 0x000fc40000000f00 */
        /* <DEDUP_REMOVED lines=19> */
[----:B------:R-:W-:Y:S02]  /*26c10*/  MOV R3, R57 ;  /* 0x0000003900037202 */ /* 0x000fe40000000f00 */
        /* <DEDUP_REMOVED lines=18> */
.L_x_952:
[----:B------:R-:W-:Y:S01]  /*26d40*/  IMAD.MOV.U32 R89, RZ, RZ, R25 ;  /* 0x000000ffff597224 */ /* 0x000fe200078e0019 */
[----:B------:R-:W-:Y:S01]  /*26d50*/  LOP3.LUT R90, R69, 0x1, RZ, 0xc0, !PT ;  /* 0x00000001455a7812 */ /* 0x000fe200078ec0ff */
[----:B-1----:R-:W-:Y:S01]  /*26d60*/  IMAD.MOV.U32 R77, RZ, RZ, R24 ;  /* 0x000000ffff4d7224 */ /* 0x002fe200078e0018 */
[----:B------:R-:W-:Y:S02]  /*26d70*/  MOV R88, 0x26d90 ;  /* 0x00026d9000587802 */ /* 0x000fe40000000f00 */
        /* <DEDUP_REMOVED lines=210> */
[----:B------:R-:W-:-:S04]  /*27aa0*/  IADD3 R57, R57, 0x1, RZ ;  /* 0x0000000139397810 */ /* 0x000fc80007ffe0ff */
[----:B------:R-:W-:-:S13]  /*27ab0*/  ISETP.GE.U32.AND P1, PT, R57, 0x4, PT ;  /* 0x000000043900780c */ /* 0x000fda0003f26070 */
[----:B------:R-:W-:Y:S01]  /*27ac0*/  @P1 CALL.REL.NOINC `(.L_x_953) ;  /* 0x0000001000001944 */ /* 0x000fe20003c00000 */
[----:B------:R-:W-:Y:S05]  /*27ad0*/  BRA `(.L_x_954) ;  /* 0xffffcf4000007947 */ /* 0x000fea000383ffff */
.L_x_953:
[----:B------:R-:W2:Y:S01]  /*27ae0*/  LDL.64 R2, [R26+0xa0] ;  /* 0x0000a0001a027983 */ /* 0x000ea20000100a00 */
[----:B------:R-:W-:Y:S01]  /*27af0*/  ULDC.64 UR4, c[0x0][0x118] ;  /* 0x0000460000047ab9 */ /* 0x000fe20000000a00 */
[----:B-1----:R-:W-:Y:S02]  /*27b00*/  MOV R6, R25 ;  /* 0x0000001900067202 */ /* 0x002fe40000000f00 */
[----:B------:R-:W-:Y:S01]  /*27b10*/  MOV R8, 0x27b40 ;  /* 0x00027b4000087802 */ /* 0x000fe20000000f00 */
[----:B--2---:R-:W5:Y:S04]  /*27b20*/  LD.E.64 R2, [R2.64] ;  /* 0x0000000402027980 */ /* 0x004f68000c101b00 */
[----:B-----5:R-:W-:Y:S05]  /*27b30*/  CALL.REL.NOINC `($_ZN7cutlass13device_kernelIN5flash19enable_sm80_to_sm89INS1_16FlashAttnBwdSm80INS1_25CollectiveMainloopBwdSm80ILi2ELi2EN4cute5tupleIJNS5_1CILi128EEES8_NS7_ILi64EEEEEENS_10bfloat16_tEfNS_4arch4Sm80ELb0ELb0ELb1ELb0ELb0ELb0ELb0ELb0ELi2ELi4ELi4ELi4ELb0EEENS1_21CollectiveEpilogueBwdISA_SB_SD_Li256ELb0ELb0ELi2EEENS1_19SingleTileSchedulerILb0ELb0ELb0ELi128EEEEEEEEEvNT_6ParamsE$_ZN4cute8smem_ptrIPfECI1NS_12iter_adaptorIS1_S2_EEES1_) ;  /* 0xfffe340000007944 */ /* 0x020fea0003c3ffff */
[----:B-1----:R1:W5:Y:S01]  /*27b40*/  LDL.64 R2, [R1+0x758] ;  /* 0x0007580001027983 */ /* 0x0023620000100a00 */
[----:B------:R-:W-:-:S03]  /*27b50*/  MOV R8, 0x27b70 ;  /* 0x00027b7000087802 */ /* 0x000fc60000000f00 */
[----:B-1---5:R-:W-:Y:S05]  /*27b60*/  CALL.REL.NOINC `($_ZN7cutlass13device_kernelIN5flash19enable_sm80_to_sm89INS1_16FlashAttnBwdSm80INS1_25CollectiveMainloopBwdSm80ILi2ELi2EN4cute5tupleIJNS5_1CILi128EEES8_NS7_ILi64EEEEEENS_10bfloat16_tEfNS_4arch4Sm80ELb0ELb0ELb1ELb0ELb0ELb0ELb0ELb0ELi2ELi4ELi4ELi4ELb0EEENS1_21CollectiveEpilogueBwdISA_SB_SD_Li256ELb0ELb0ELi2EEENS1_19SingleTileSchedulerILb0ELb0ELb0ELi128EEEEEEEEEvNT_6ParamsE$_ZN4cute3eso3ESOILb1ELb0EJNS_6LayoutINS_5tupleIJNS3_IJNS_1CILi2EEES5_EEEEEENS3_IJNS3_IJNS4_ILi8EEENS4_ILi64EEEEEEEEEEENS_10ViewEngineINS_8smem_ptrIPfEEEEEEC2ERKSC_RKSH_) ;  /* 0xfffe17f000007944 */ /* 0x022fea0003c3ffff */
[----:B------:R2:W-:Y:S04]  /*27b70*/  STL.128 [R1+0xa50], RZ ;  /* 0x000a50ff01007387 */ /* 0x0005e80000100c00 */
[----:B------:R2:W5:Y:S01]  /*27b80*/  LDL.64 R12, [R26+0xa0] ;  /* 0x0000a0001a0c7983 */ /* 0x0005620000100a00 */
[----:B------:R-:W-:Y:S01]  /*27b90*/  IADD3 R7, P1, R50, 0x300, RZ ;  /* 0x0000030032077810 */ /* 0x000fe20007f3e0ff */
[----:B-1----:R-:W-:Y:S01]  /*27ba0*/  IMAD.MOV.U32 R2, RZ, RZ, R25 ;  /* 0x000000ffff027224 */ /* 0x002fe200078e0019 */
[----:B------:R-:W-:-:S02]  /*27bb0*/  MOV R3, R55 ;  /* 0x0000003700037202 */ /* 0x000fc40000000f00 */
[----:B------:R-:W-:Y:S01]  /*27bc0*/  MOV R10, 0x27bf0 ;  /* 0x00027bf0000a7802 */ /* 0x000fe20000000f00 */
[----:B------:R-:W-:-:S03]  /*27bd0*/  IMAD.X R4, RZ, RZ, R45, P1 ;  /* 0x000000ffff047224 */ /* 0x000fc600008e062d */
        /* <DEDUP_REMOVED lines=16> */
[----:B------:R-:W-:Y:S01]  /*27ce0*/  IMAD.MOV.U32 R5, RZ, RZ, R4 ;  /* 0x000000ffff057224 */ /* 0x000fe200078e0004 */
        /* <DEDUP_REMOVED lines=8> */
[----:B------:R-:W-:-:S02]  /*27d70*/  MOV R6, R25 ;  /* 0x0000001900067202 */ /* 0x000fc40000000f00 */
[----:B------:R-:W-:Y:S02]  /*27d80*/  MOV R8, 0x27da0 ;  /* 0x00027da000087802 */ /* 0x000fe40000000f00 */
        /* <DEDUP_REMOVED lines=12> */
[----:B--2---:R1:W-:Y:S04]  /*27e50*/  ST.E [R8.64+0x4], R3 ;  /* 0x0000040308007985 */ /* 0x0043e8000c101904 */
[----:B------:R-:W2:Y:S04]  /*27e60*/  LD.E R2, [R12.64+0x100] ;  /* 0x000100040c027980 */ /* 0x000ea8000c101900 */
[----:B--2---:R1:W-:Y:S04]  /*27e70*/  ST.E [R8.64+0x8], R2 ;  /* 0x0000080208007985 */ /* 0x0043e8000c101904 */
[----:B------:R-:W2:Y:S01]  /*27e80*/  LD.E R5, [R12.64+0x120] ;  /* 0x000120040c057980 */ /* 0x000ea2000c101900 */
[----:B------:R-:W-:Y:S01]  /*27e90*/  IMAD.MOV.U32 R15, RZ, RZ, R25 ;  /* 0x000000ffff0f7224 */ /* 0x000fe200078e0019 */
[----:B------:R-:W-:Y:S01]  /*27ea0*/  MOV R64, R58 ;  /* 0x0000003a00407202 */ /* 0x000fe20000000f00 */
[----:B------:R-:W-:Y:S01]  /*27eb0*/  IMAD.MOV.U32 R65, RZ, RZ, R59 ;  /* 0x000000ffff417224 */ /* 0x000fe200078e003b */
[----:B------:R-:W-:Y:S01]  /*27ec0*/  MOV R10, 0x27ef0 ;  /* 0x00027ef0000a7802 */ /* 0x000fe20000000f00 */
[----:B--2---:R1:W-:Y:S04]  /*27ed0*/  ST.E [R8.64+0xc], R5 ;  /* 0x00000c0508007985 */ /* 0x0043e8000c101904 */
[----:B-1----:R-:W-:Y:S05]  /*27ee0*/  CALL.REL.NOINC `($_ZN7cutlass13device_kernelIN5flash19enable_sm80_to_sm89INS1_16FlashAttnBwdSm80INS1_25CollectiveMainloopBwdSm80ILi2ELi2EN4cute5tupleIJNS5_1CILi128EEES8_NS7_ILi64EEEEEENS_10bfloat16_tEfNS_4arch4Sm80ELb0ELb0ELb1ELb0ELb0ELb0ELb0ELb0ELi2ELi4ELi4ELi4ELb0EEENS1_21CollectiveEpilogueBwdISA_SB_SD_Li256ELb0ELb0ELi2EEENS1_19SingleTileSchedulerILb0ELb0ELb0ELi128EEEEEEEEEvNT_6ParamsE$_ZN4cute3eso3ESOILb1ELb0EJNS_6LayoutINS_5tupleIJNS3_IJNS_1CILi2EEES5_EEENS3_IJS5_NS4_ILi8EEEEEEEEENS3_IJNS3_IJS5_NS4_ILi4EEEEEENS3_IJNS4_ILi1EEES7_EEEEEEEENS_10ViewEngineIPfEEEEC2ERKSF_RKSI_) ;  /* 0xfffe15c000007944 */ /* 0x002fea0003c3ffff */
[----:B------:R2:W5:Y:S01]  /*27ef0*/  LDL.64 R12, [R1+0x758] ;  /* 0x00075800010c7983 */ /* 0x0005620000100a00 */
[----:B------:R-:W-:-:S03]  /*27f00*/  MOV R10, RZ ;  /* 0x000000ff000a7202 */ /* 0x000fc60000000f00 */
.L_x_956:
[----:B-1----:R-:W-:-:S04]  /*27f10*/  MOV R2, 0x27f30 ;  /* 0x00027f3000027802 */ /* 0x002fc80000000f00 */
[----:B-12--5:R-:W-:Y:S05]  /*27f20*/  CALL.REL.NOINC `($_ZN7cutlass13device_kernelIN5flash19enable_sm80_to_sm89INS1_16FlashAttnBwdSm80INS1_25CollectiveMainloopBwdSm80ILi2ELi2EN4cute5tupleIJNS5_1CILi128EEES8_NS7_ILi64EEEEEENS_10bfloat16_tEfNS_4arch4Sm80ELb0ELb0ELb1ELb0ELb0ELb0ELb0ELb0ELi2ELi4ELi4ELi4ELb0EEENS1_21CollectiveEpilogueBwdISA_SB_SD_Li256ELb0ELb0ELi2EEENS1_19SingleTileSchedulerILb0ELb0ELb0ELi128EEEEEEEEEvNT_6ParamsE$_ZZZN5flash25CollectiveMainloopBwdSm80ILi2ELi2EN4cute5tupleIJNS1_1CILi128EEES4_NS3_ILi64EEEEEEN7cutlass10bfloat16_tEfNS7_4arch4Sm80ELb0ELb0ELb1ELb0ELb0ELb0ELb0ELb0ELi2ELi4ELi4ELi4ELb0EE3mmaINS_16FlashAttnBwdSm80ISB_NS_21CollectiveEpilogueBwdIS6_S8_SA_Li256ELb0ELb0ELi2EEENS_19SingleTileSchedulerILb0ELb0ELb0ELi128EEEE13SharedStorageENS1_6TensorINS1_11ArrayEngineIfLm32EEENS1_6LayoutINS2_IJNS2_IJNS3_ILi2EEESO_EEESO_NS3_ILi4EEEEEENS2_IJNS2_IJNS3_ILi1EEESO_EEESQ_NS3_ILi8EEEEEEEEEEEEbRKNSB_6ParamsERT0_S12_iNS2_IJiiiEEERT_ENKUliT_E_clIZSC_ISJ_SX_EbS10_S12_S12_iS13_S15_EUlRS16_iE_EEDaiS16_ENKUlvE1_clEv) ;  /* 0x0003ce9000007944 */ /* 0x026fea0003c00000 */
[----:B------:R1:W-:Y:S01]  /*27f30*/  STL [R1+0x770], RZ ;  /* 0x000770ff01007387 */ /* 0x0003e20000100800 */
[----:B------:R-:W-:-:S03]  /*27f40*/  MOV R5, RZ ;  /* 0x000000ff00057202 */ /* 0x000fc60000000f00 */
.L_x_955:
[----:B------:R-:W-:Y:S01]  /*27f50*/  IMAD.MOV.U32 R3, RZ, RZ, R25 ;  /* 0x000000ffff037224 */ /* 0x000fe200078e0019 */
[----:B-1----:R-:W-:-:S02]  /*27f60*/  MOV R2, R24 ;  /* 0x0000001800027202 */ /* 0x002fc40000000f00 */
[----:B------:R-:W-:Y:S02]  /*27f70*/  MOV R8, 0x27f90 ;  /* 0x00027f9000087802 */ /* 0x000fe40000000f00 */
[----:B-1---5:R-:W-:Y:S05]  /*27f80*/  CALL.REL.NOINC `($_ZN7cutlass13device_kernelIN5flash19enable_sm80_to_sm89INS1_16FlashAttnBwdSm80INS1_25CollectiveMainloopBwdSm80ILi2ELi2EN4cute5tupleIJNS5_1CILi128EEES8_NS7_ILi64EEEEEENS_10bfloat16_tEfNS_4arch4Sm80ELb0ELb0ELb1ELb0ELb0ELb0ELb0ELb0ELi2ELi4ELi4ELi4ELb0EEENS1_21CollectiveEpilogueBwdISA_SB_SD_Li256ELb0ELb0ELi2EEENS1_19SingleTileSchedulerILb0ELb0ELb0ELi128EEEEEEEEEvNT_6ParamsE$_ZN4cute3eso3ESOILb0ELb0EJiiEEC2ERKiS4_) ;  /* 0xfffde86000007944 */ /* 0x022fea0003c3ffff */
[----:B-1----:R-:W2:Y:S01]  /*27f90*/  LDL.64 R2, [R1+0x758] ;  /* 0x0007580001027983 */ /* 0x002ea20000100a00 */
[----:B------:R-:W-:Y:S01]  /*27fa0*/  ULDC.64 UR4, c[0x0][0x118] ;  /* 0x0000460000047ab9 */ /* 0x000fe20000000a00 */
        /* <DEDUP_REMOVED lines=11> */
[----:B------:R-:W-:-:S04]  /*28060*/  IMAD.IADD R3, R6, 0x1, R3 ;  /* 0x0000000106037824 */ /* 0x000fc800078e0203 */
[----:B------:R-:W-:-:S05]  /*28070*/  IMAD.WIDE R14, R3, 0x4, R66 ;  /* 0x00000004030e7825 */ /* 0x000fca00078e0242 */
[----:B------:R1:W5:Y:S01]  /*28080*/  LD.E R6, [R14.64] ;  /* 0x000000040e067980 */ /* 0x000362000c101900 */
[----:B------:R-:W-:Y:S01]  /*28090*/  IMAD.MOV.U32 R3, RZ, RZ, R25 ;  /* 0x000000ffff037224 */ /* 0x000fe200078e0019 */
[----:B------:R-:W-:Y:S01]  /*280a0*/  MOV R8, 0x280d0 ;  /* 0x000280d000087802 */ /* 0x000fe20000000f00 */
[----:B------:R-:W-:Y:S02]  /*280b0*/  IMAD.MOV.U32 R2, RZ, RZ, R24 ;  /* 0x000000ffff027224 */ /* 0x000fe400078e0018 */
        /* <DEDUP_REMOVED lines=10> */
[----:B------:R-:W-:Y:S01]  /*28160*/  IMAD.SHL.U32 R8, R8, 0x4, RZ ;  /* 0x0000000408087824 */ /* 0x000fe200078e00ff */
[----:B------:R-:W-:-:S04]  /*28170*/  LEA R9, R14, R9, 0x1 ;  /* 0x000000090e097211 */ /* 0x000fc800078e08ff */
[----:B------:R-:W-:Y:S02]  /*28180*/  LOP3.LUT R8, R8, 0xfffffff8, RZ, 0xc0, !PT ;  /* 0xfffffff808087812 */ /* 0x000fe400078ec0ff */
[----:B------:R-:W-:-:S05]  /*28190*/  IADD3 R9, R9, R3, -R2 ;  /* 0x0000000309097210 */ /* 0x000fca0007ffe802 */
[----:B------:R-:W-:-:S04]  /*281a0*/  IMAD.IADD R9, R8, 0x1, R9 ;  /* 0x0000000108097824 */ /* 0x000fc800078e0209 */
[----:B------:R-:W-:-:S05]  /*281b0*/  IMAD.WIDE R14, R9, 0x4, R12 ;  /* 0x00000004090e7825 */ /* 0x000fca00078e020c */
[----:B------:R-:W2:Y:S01]  /*281c0*/  LD.E R9, [R14.64] ;  /* 0x000000040e097980 */ /* 0x000ea2000c101900 */
[----:B------:R-:W-:Y:S01]  /*281d0*/  IMAD.MOV.U32 R3, RZ, RZ, R25 ;  /* 0x000000ffff037224 */ /* 0x000fe200078e0019 */
[----:B------:R-:W-:Y:S02]  /*281e0*/  MOV R2, R24 ;  /* 0x0000001800027202 */ /* 0x000fe40000000f00 */
[----:B------:R-:W-:Y:S01]  /*281f0*/  MOV R8, 0x28230 ;  /* 0x0002823000087802 */ /* 0x000fe20000000f00 */
[----:B--2---:R-:W-:-:S04]  /*28200*/  FADD.FTZ R9, -R4, R9 ;  /* 0x0000000904097221 */ /* 0x004fc80000010100 */
[----:B------:R-:W-:Y:S02]  /*28210*/  FMUL.FTZ R6, R6, R9 ;  /* 0x0000000906067220 */ /* 0x000fe40000410000 */
[----:B------:R-:W-:Y:S05]  /*28220*/  CALL.REL.NOINC `($_ZN7cutlass13device_kernelIN5flash19enable_sm80_to_sm89INS1_16FlashAttnBwdSm80INS1_25CollectiveMainloopBwdSm80ILi2ELi2EN4cute5tupleIJNS5_1CILi128EEES8_NS7_ILi64EEEEEENS_10bfloat16_tEfNS_4arch4Sm80ELb0ELb0ELb1ELb0ELb0ELb0ELb0ELb0ELi2ELi4ELi4ELi4ELb0EEENS1_21CollectiveEpilogueBwdISA_SB_SD_Li256ELb0ELb0ELi2EEENS1_19SingleTileSchedulerILb0ELb0ELb0ELi128EEEEEEEEEvNT_6ParamsE$_ZN4cute3eso3ESOILb0ELb0EJiiEEC2ERKiS4_) ;  /* 0xfffde5c000007944 */ /* 0x000fea0003c3ffff */
        /* <DEDUP_REMOVED lines=13> */
[----:B------:R-:W-:Y:S02]  /*28300*/  IMAD.MOV.U32 R3, RZ, RZ, R25 ;  /* 0x000000ffff037224 */ /* 0x000fe400078e0019 */
[----:B------:R-:W-:Y:S02]  /*28310*/  IMAD.MOV.U32 R2, RZ, RZ, R24 ;  /* 0x000000ffff027224 */ /* 0x000fe400078e0018 */
[----:B------:R-:W-:Y:S01]  /*28320*/  IMAD.IADD R9, R8, 0x1, R9 ;  /* 0x0000000108097824 */ /* 0x000fe200078e0209 */
[----:B------:R-:W-:-:S03]  /*28330*/  MOV R8, 0x28370 ;  /* 0x0002837000087802 */ /* 0x000fc60000000f00 */
[----:B------:R-:W-:-:S05]  /*28340*/  IMAD.WIDE R14, R9, 0x4, R12 ;  /* 0x00000004090e7825 */ /* 0x000fca00078e020c */
[----:B------:R1:W-:Y:S02]  /*28350*/  ST.E [R14.64], R6 ;  /* 0x000000060e007985 */ /* 0x0003e4000c101904 */
[----:B-1----:R-:W-:Y:S05]  /*28360*/  CALL.REL.NOINC `($_ZN7cutlass13device_kernelIN5flash19enable_sm80_to_sm89INS1_16FlashAttnBwdSm80INS1_25CollectiveMainloopBwdSm80ILi2ELi2EN4cute5tupleIJNS5_1CILi128EEES8_NS7_ILi64EEEEEENS_10bfloat16_tEfNS_4arch4Sm80ELb0ELb0ELb1ELb0ELb0ELb0ELb0ELb0ELi2ELi4ELi4ELi4ELb0EEENS1_21CollectiveEpilogueBwdISA_SB_SD_Li256ELb0ELb0ELi2EEENS1_19SingleTileSchedulerILb0ELb0ELb0ELi128EEEEEEEEEvNT_6ParamsE$_ZN4cute3eso3ESOILb0ELb0EJiiEEC2ERKiS4_) ;  /* 0xfffde48000007944 */ /* 0x002fea0003c3ffff */
[----:B-1----:R-:W2:Y:S02]  /*28370*/  LDL.64 R2, [R1+0x758] ;  /* 0x0007580001027983 */ /* 0x002ea40000100a00 */
[----:B--2---:R-:W-:-:S05]  /*28380*/  LEA.HI R6, R3, R3, RZ, 0x1 ;  /* 0x0000000303067211 */ /* 0x004fca00078f08ff */
[C---:B------:R-:W-:Y:S01]  /*28390*/  IMAD.SHL.U32 R9, R6.reuse, 0x4, RZ ;  /* 0x0000000406097824 */ /* 0x040fe200078e00ff */
[----:B------:R-:W-:-:S04]  /*283a0*/  LOP3.LUT R6, R6, 0x3ffffffe, RZ, 0xc0, !PT ;  /* 0x3ffffffe06067812 */ /* 0x000fc800078ec0ff */
[----:B------:R-:W-:Y:S01]  /*283b0*/  LOP3.LUT R9, R9, 0xfffffff8, RZ, 0xc0, !PT ;  /* 0xfffffff809097812 */ /* 0x000fe200078ec0ff */
[----:B------:R-:W-:-:S03]  /*283c0*/  IMAD.IADD R6, R3, 0x1, -R6 ;  /* 0x0000000103067824 */ /* 0x000fc600078e0a06 */
[----:B------:R-:W-:-:S05]  /*283d0*/  IADD3 R9, R9, R2, RZ ;  /* 0x0000000209097210 */ /* 0x000fca0007ffe0ff */
[----:B------:R-:W-:-:S04]  /*283e0*/  IMAD R6, R6, 0x4, R9 ;  /* 0x0000000406067824 */ /* 0x000fc800078e0209 */
[----:B------:R-:W-:-:S06]  /*283f0*/  IMAD R6, R6, 0x4, R51 ;  /* 0x0000000406067824 */ /* 0x000fcc00078e0233 */
[----:B------:R-:W5:Y:S01]  /*28400*/  LDL R6, [R6] ;  /* 0x0000000006067983 */ /* 0x000f620000100800 */
[----:B------:R-:W-:Y:S01]  /*28410*/  MOV R3, R25 ;  /* 0x0000001900037202 */ /* 0x000fe20000000f00 */
[----:B------:R-:W-:Y:S01]  /*28420*/  IMAD.MOV.U32 R2, RZ, RZ, R24 ;  /* 0x000000ffff027224 */ /* 0x000fe200078e0018 */
[----:B------:R-:W-:Y:S02]  /*28430*/  MOV R8, 0x28450 ;  /* 0x0002845000087802 */ /* 0x000fe40000000f00 */
[----:B-----5:R-:W-:Y:S05]  /*28440*/  CALL.REL.NOINC `($_ZN7cutlass13device_kernelIN5flash19enable_sm80_to_sm89INS1_16FlashAttnBwdSm80INS1_25CollectiveMainloopBwdSm80ILi2ELi2EN4cute5tupleIJNS5_1CILi128EEES8_NS7_ILi64EEEEEENS_10bfloat16_tEfNS_4arch4Sm80ELb0ELb0ELb1ELb0ELb0ELb0ELb0ELb0ELi2ELi4ELi4ELi4ELb0EEENS1_21CollectiveEpilogueBwdISA_SB_SD_Li256ELb0ELb0ELi2EEENS1_19SingleTileSchedulerILb0ELb0ELb0ELi128EEEEEEEEEvNT_6ParamsE$_ZN4cute3eso3ESOILb0ELb0EJiiEEC2ERKiS4_) ;  /* 0xfffde3a000007944 */ /* 0x020fea0003c3ffff */
        /* <DEDUP_REMOVED lines=15> */
[----:B------:R-:W2:Y:S01]  /*28540*/  LD.E R3, [R8.64] ;  /* 0x0000000408037980 */ /* 0x000ea2000c101900 */
[C---:B------:R-:W-:Y:S02]  /*28550*/  IADD3 R2, R5.reuse, 0x1, RZ ;  /* 0x0000000105027810 */ /* 0x040fe40007ffe0ff */
[----:B------:R-:W-:-:S03]  /*28560*/  ISETP.GE.U32.AND P1, PT, R5, 0xf, PT ;  /* 0x0000000f0500780c */ /* 0x000fc60003f26070 */
[----:B------:R-:W-:Y:S02]  /*28570*/  IMAD.MOV.U32 R5, RZ, RZ, R2 ;  /* 0x000000ffff057224 */ /* 0x000fe400078e0002 */
[----:B--2---:R-:W-:-:S05]  /*28580*/  FMUL.FTZ R6, R6, R3 ;  /* 0x0000000306067220 */ /* 0x004fca0000410000 */
[----:B------:R1:W-:Y:S04]  /*28590*/  ST.E [R8.64], R6 ;  /* 0x0000000608007985 */ /* 0x0003e8000c101904 */
[----:B------:R1:W-:Y:S01]  /*285a0*/  STL [R1+0x770], R2 ;  /* 0x0007700201007387 */ /* 0x0003e20000100800 */
[----:B------:R-:W-:Y:S05]  /*285b0*/  @!P1 BRA `(.L_x_955) ;  /* 0xfffff99000009947 */ /* 0x000fea000383ffff */
[----:B------:R-:W-:-:S04]  /*285c0*/  IADD3 R10, R10, 0x1, RZ ;  /* 0x000000010a0a7810 */ /* 0x000fc80007ffe0ff */
[----:B------:R-:W-:-:S13]  /*285d0*/  ISETP.GE.U32.AND P1, PT, R10, 0x4, PT ;  /* 0x000000040a00780c */ /* 0x000fda0003f26070 */
[----:B------:R-:W-:Y:S05]  /*285e0*/  @!P1 BRA `(.L_x_956) ;  /* 0xfffff92000009947 */ /* 0x000fea000383ffff */
[----:B------:R2:W-:Y:S01]  /*285f0*/  STL.128 [R1+0xa60], RZ ;  /* 0x000a60ff01007387 */ /* 0x0005e20000100c00 */
[C---:B------:R-:W-:Y:S01]  /*28600*/  IADD3 R16, P2, R50.reuse, 0x44, RZ ;  /* 0x0000004432107810 */ /* 0x040fe20007f5e0ff */
[----:B------:R-:W-:Y:S01]  /*28610*/  IMAD.MOV.U32 R66, RZ, RZ, RZ ;  /* 0x000000ffff427224 */ /* 0x000fe200078e00ff */
[C---:B-1----:R-:W-:Y:S01]  /*28620*/  IADD3 R8, P1, R50.reuse, 0x890, RZ ;  /* 0x0000089032087810 */ /* 0x042fe20007f3e0ff */
[----:B------:R2:W-:Y:S01]  /*28630*/  STL.128 [R1+0xa70], RZ ;  /* 0x000a70ff01007387 */ /* 0x0005e20000100c00 */
[C---:B------:R-:W-:Y:S01]  /*28640*/  IADD3 R4, P4, R50.reuse, 0x310, RZ ;  /* 0x0000031032047810 */ /* 0x040fe20007f9e0ff */
[--C-:B------:R-:W-:Y:S01]  /*28650*/  IMAD.X R15, RZ, RZ, R45.reuse, P2 ;  /* 0x000000ffff0f7224 */ /* 0x100fe200010e062d */
[----:B------:R-:W-:Y:S01]  /*28660*/  IADD3 R51, R50, 0xa9c, RZ ;  /* 0x00000a9c32337810 */ /* 0x000fe20007ffe0ff */
[----:B------:R2:W-:Y:S01]  /*28670*/  STL.128 [R1+0xa80], RZ ;  /* 0x000a80ff01007387 */ /* 0x0005e20000100c00 */
[----:B------:R-:W-:Y:S01]  /*28680*/  IADD3 R12, R68, -c[0x0][0x20], RZ ;  /* 0x80000800440c7a10 */ /* 0x000fe20007ffe0ff */
[--C-:B------:R-:W-:Y:S01]  /*28690*/  IMAD.X R5, RZ, RZ, R45.reuse, P1 ;  /* 0x000000ffff057224 */ /* 0x100fe200008e062d */
[C---:B------:R-:W-:Y:S01]  /*286a0*/  IADD3 R7, R50.reuse, 0x2c, RZ ;  /* 0x0000002c32077810 */ /* 0x040fe20007ffe0ff */
[----:B------:R2:W-:Y:S01]  /*286b0*/  STL.128 [R1+0xa90], RZ ;  /* 0x000a90ff01007387 */ /* 0x0005e20000100c00 */
[C---:B------:R-:W-:Y:S01]  /*286c0*/  IADD3 R17, R50.reuse, 0x38, RZ ;  /* 0x0000003832117810 */ /* 0x040fe20007ffe0ff */
[----:B------:R-:W-:Y:S01]  /*286d0*/  IMAD.X R3, RZ, RZ, R45, P4 ;  /* 0x000000ffff037224 */ /* 0x000fe200020e062d */
[C---:B------:R-:W-:Y:S01]  /*286e0*/  IADD3 R13, R50.reuse, 0x40, RZ ;  /* 0x00000040320d7810 */ /* 0x040fe20007ffe0ff */
[----:B------:R2:W-:Y:S01]  /*286f0*/  STL.128 [R1+0xaa0], RZ ;  /* 0x000aa0ff01007387 */ /* 0x0005e20000100c00 */
[----:B------:R-:W-:-:S02]  /*28700*/  IADD3 R14, R50, 0xa90, RZ ;  /* 0x00000a90320e7810 */ /* 0x000fc40007ffe0ff */
[C---:B------:R-:W-:Y:S01]  /*28710*/  IADD3 R52, R50.reuse, 0xa94, RZ ;  /* 0x00000a9432347810 */ /* 0x040fe20007ffe0ff */
[----:B------:R2:W-:Y:S01]  /*28720*/  STL.128 [R1+0xab0], RZ ;  /* 0x000ab0ff01007387 */ /* 0x0005e20000100c00 */
[----:B------:R-:W-:Y:S02]  /*28730*/  IADD3 R53, R50, 0xa98, RZ ;  /* 0x00000a9832357810 */ /* 0x000fe40007ffe0ff */
[----:B------:R-:W-:Y:S01]  /*28740*/  MOV R6, 0x28780 ;  /* 0x0002878000067802 */ /* 0x000fe20000000f00 */
[----:B------:R2:W-:Y:S04]  /*28750*/  STL.128 [R1+0xac0], RZ ;  /* 0x000ac0ff01007387 */ /* 0x0005e80000100c00 */
[----:B------:R2:W-:Y:S02]  /*28760*/  STL.128 [R1+0xad0], RZ ;  /* 0x000ad0ff01007387 */ /* 0x0005e40000100c00 */
[----:B--2---:R-:W-:Y:S05]  /*28770*/  CALL.REL.NOINC `($_ZN7cutlass13device_kernelIN5flash19enable_sm80_to_sm89INS1_16FlashAttnBwdSm80INS1_25CollectiveMainloopBwdSm80ILi2ELi2EN4cute5tupleIJNS5_1CILi128EEES8_NS7_ILi64EEEEEENS_10bfloat16_tEfNS_4arch4Sm80ELb0ELb0ELb1ELb0ELb0ELb0ELb0ELb0ELi2ELi4ELi4ELi4ELb0EEENS1_21CollectiveEpilogueBwdISA_SB_SD_Li256ELb0ELb0ELi2EEENS1_19SingleTileSchedulerILb0ELb0ELb0ELi128EEEEEEEEEvNT_6ParamsE$_ZN4cute3eso3ESOILb1ELb0EJNS_6LayoutINS_5tupleIJNS3_IJNS_1CILi1EEENS4_ILi2EEEEEES6_NS4_ILi8EEEEEENS3_IJNS3_IJS5_S5_EEES6_NS4_ILi4EEEEEEEENS_10ViewEngineIPKN7cutlass5ArrayIfLi2ELb1EEEEEEEC2ERKSD_RKSK_) ;  /* 0xfffe087000007944 */ /* 0x004fea0003c3ffff */
[----:B------:R2:W5:Y:S01]  /*28780*/  LDL.64 R10, [R12] ;  /* 0x000000000c0a7983 */ /* 0x0005620000100a00 */
[----:B-1----:R-:W-:Y:S01]  /*28790*/  IMAD.MOV.U32 R8, RZ, RZ, R4 ;  /* 0x000000ffff087224 */ /* 0x002fe200078e0004 */
[----:B------:R-:W-:-:S02]  /*287a0*/  MOV R5, R3 ;  /* 0x0000000300057202 */ /* 0x000fc40000000f00 */
[----:B------:R-:W-:Y:S02]  /*287b0*/  MOV R6, 0x287d0 ;  /* 0x000287d000067802 */ /* 0x000fe40000000f00 */
[----:B--2--5:R-:W-:Y:S05]  /*287c0*/  CALL.REL.NOINC `($_ZN7cutlass13device_kernelIN5flash19enable_sm80_to_sm89INS1_16FlashAttnBwdSm80INS1_25CollectiveMainloopBwdSm80ILi2ELi2EN4cute5tupleIJNS5_1CILi128EEES8_NS7_ILi64EEEEEENS_10bfloat16_tEfNS_4arch4Sm80ELb0ELb0ELb1ELb0ELb0ELb0ELb0ELb0ELi2ELi4ELi4ELi4ELb0EEENS1_21CollectiveEpilogueBwdISA_SB_SD_Li256ELb0ELb0ELi2EEENS1_19SingleTileSchedulerILb0ELb0ELb0ELi128EEEEEEEEEvNT_6ParamsE$_ZN4cute3eso3ESOILb1ELb0EJNS_6LayoutINS_5tupleIJNS3_IJNS_1CILi1EEENS4_ILi2EEEEEES6_NS4_ILi8EEEEEENS3_IJNS3_IJS5_S5_EEES6_NS4_ILi4EEEEEEEENS_10ViewEngineIPN7cutlass5ArrayINSF_10bfloat16_tELi2ELb0EEEEEEEC2ERKSD_RKSK_) ;  /* 0xfffe088000007944 */ /* 0x024fea0003c3ffff */
[----:B------:R-:W-:Y:S01]  /*287d0*/  ULDC.64 UR4, c[0x0][0x118] ;  /* 0x0000460000047ab9 */ /* 0x000fe20000000a00 */
[----:B-1----:R-:W2:Y:S04]  /*287e0*/  LDL.64 R8, [R12] ;  /* 0x000000000c087983 */ /* 0x002ea80000100a00 */
[----:B------:R-:W3:Y:S04]  /*287f0*/  LD.E R5, [R10.64+0x4] ;  /* 0x000004040a057980 */ /* 0x000ee8000c101900 */
[----:B------:R-:W3:Y:S02]  /*28800*/  LD.E R2, [R10.64] ;  /* 0x000000040a027980 */ /* 0x000ee4000c101900 */
[----:B---3--:R-:W-:-:S05]  /*28810*/  F2FP.BF16.PACK_AB R63, R5, R2 ;  /* 0x00000002053f723e */ /* 0x008fca00000010ff */
[----:B--2---:R1:W-:Y:S04]  /*28820*/  ST.E [R8.64], R63 ;  /* 0x0000003f08007985 */ /* 0x0043e8000c101904 */
[----:B------:R-:W2:Y:S04]  /*28830*/  LD.E R5, [R10.64+0xc] ;  /* 0x00000c040a057980 */ /* 0x000ea8000c101900 */
[----:B------:R-:W2:Y:S02]  /*28840*/  LD.E R2, [R10.64+0x8] ;  /* 0x000008040a027980 */ /* 0x000ea4000c101900 */
[----:B--2---:R-:W-:-:S05]  /*28850*/  F2FP.BF16.PACK_AB R61, R5, R2 ;  /* 0x00000002053d723e */ /* 0x004fca00000010ff */
[----:B------:R2:W-:Y:S04]  /*28860*/  ST.E [R8.64+0x4], R61 ;  /* 0x0000043d08007985 */ /* 0x0005e8000c101904 */
[----:B------:R-:W3:Y:S04]  /*28870*/  LD.E R5, [R10.64+0x14] ;  /* 0x000014040a057980 */ /* 0x000ee8000c101900 */
[----:B------:R-:W3:Y:S02]  /*28880*/  LD.E R2, [R10.64+0x10] ;  /* 0x000010040a027980 */ /* 0x000ee4000c101900 */
[----:B---3--:R-:W-:-:S05]  /*28890*/  F2FP.BF16.PACK_AB R57, R5, R2 ;  /* 0x000000020539723e */ /* 0x008fca00000010ff */
[----:B------:R3:W-:Y:S04]  /*288a0*/  ST.E [R8.64+0x8], R57 ;  /* 0x0000083908007985 */ /* 0x0007e8000c101904 */
[----:B------:R-:W1:Y:S04]  /*288b0*/  LD.E R5, [R10.64+0x1c] ;  /* 0x00001c040a057980 */ /* 0x000e68000c101900 */
[----:B------:R-:W1:Y:S02]  /*288c0*/  LD.E R2, [R10.64+0x18] ;  /* 0x000018040a027980 */ /* 0x000e64000c101900 */
[----:B-1----:R-:W-:-:S05]  /*288d0*/  F2FP.BF16.PACK_AB R63, R5, R2 ;  /* 0x00000002053f723e */ /* 0x002fca00000010ff */
[----:B------:R1:W-:Y:S04]  /*288e0*/  ST.E [R8.64+0xc], R63 ;  /* 0x00000c3f08007985 */ /* 0x0003e8000c101904 */
        /* <DEDUP_REMOVED lines=104> */
[----:B------:R-:W4:Y:S04]  /*28f70*/  LD.E R5, [R10.64+0xf4] ;  /* 0x0000f4040a057980 */ /* 0x000f28000c101900 */
[----:B------:R-:W4:Y:S02]  /*28f80*/  LD.E R2, [R10.64+0xf0] ;  /* 0x0000f0040a027980 */ /* 0x000f24000c101900 */
[----:B----4-:R-:W-:-:S05]  /*28f90*/  F2FP.BF16.PACK_AB R5, R5, R2 ;  /* 0x000000020505723e */ /* 0x010fca00000010ff */
[----:B------:R3:W-:Y:S04]  /*28fa0*/  ST.E [R8.64+0x78], R5 ;  /* 0x0000780508007985 */ /* 0x0007e8000c101904 */
[----:B------:R-:W4:Y:S04]  /*28fb0*/  LD.E R2, [R10.64+0xfc] ;  /* 0x0000fc040a027980 */ /* 0x000f28000c101900 */
[----:B-1----:R-:W4:Y:S01]  /*28fc0*/  LD.E R63, [R10.64+0xf8] ;  /* 0x0000f8040a3f7980 */ /* 0x002f22000c101900 */
[----:B--2---:R-:W-:Y:S01]  /*28fd0*/  IMAD.MOV.U32 R61, RZ, RZ, R3 ;  /* 0x000000ffff3d7224 */ /* 0x004fe200078e0003 */
[----:B----4-:R-:W-:-:S05]  /*28fe0*/  F2FP.BF16.PACK_AB R63, R2, R63 ;  /* 0x0000003f023f723e */ /* 0x010fca00000010ff */
[----:B------:R3:W-:Y:S01]  /*28ff0*/  ST.E [R8.64+0x7c], R63 ;  /* 0x00007c3f08007985 */ /* 0x0007e2000c101904 */
[----:B------:R-:W-:Y:S01]  /*29000*/  IMAD.MOV.U32 R2, RZ, RZ, R4 ;  /* 0x000000ffff027224 */ /* 0x000fe200078e0004 */
[----:B------:R-:W-:Y:S02]  /*29010*/  MOV R4, 0x29030 ;  /* 0x0002903000047802 */ /* 0x000fe40000000f00 */
[----:B---3--:R-:W-:Y:S05]  /*29020*/  CALL.REL.NOINC `($_ZN7cutlass13device_kernelIN5flash19enable_sm80_to_sm89INS1_16FlashAttnBwdSm80INS1_25CollectiveMainloopBwdSm80ILi2ELi2EN4cute5tupleIJNS5_1CILi128EEES8_NS7_ILi64EEEEEENS_10bfloat16_tEfNS_4arch4Sm80ELb0ELb0ELb1ELb0ELb0ELb0ELb0ELb0ELi2ELi4ELi4ELi4ELb0EEENS1_21CollectiveEpilogueBwdISA_SB_SD_Li256ELb0ELb0ELi2EEENS1_19SingleTileSchedulerILb0ELb0ELb0ELi128EEEEEEEEEvNT_6ParamsE$_ZN4cute3eso3ESOILb1ELb0EJNS_6LayoutINS_5tupleIJNS3_IJNS_1CILi1EEENS3_IJNS4_ILi4EEENS4_ILi2EEEEEEEEES7_S6_EEENS3_IJNS3_IJNS4_ILi0EEENS3_IJS5_NS4_ILi8EEEEEEEEES6_NS4_ILi16EEEEEEEENS_10ViewEngineIPN7cutlass10bfloat16_tEEEEEC2ERKSH_RKSM_) ;  /* 0xfffdff2000007944 */ /* 0x008fea0003c3ffff */
[----:B------:R2:W5:Y:S04]  /*29030*/  LDL.64 R70, [R26+0xb8] ;  /* 0x0000b8001a467983 */ /* 0x0005680000100a00 */
[----:B-1----:R2:W5:Y:S01]  /*29040*/  LDL.64 R2, [R12] ;  /* 0x000000000c027983 */ /* 0x0025620000100a00 */
[----:B------:R-:W-:-:S03]  /*29050*/  MOV R6, 0x29070 ;  /* 0x0002907000067802 */ /* 0x000fc60000000f00 */
[----:B--2--5:R-:W-:Y:S05]  /*29060*/  CALL.REL.NOINC `($_ZN7cutlass13device_kernelIN5flash19enable_sm80_to_sm89INS1_16FlashAttnBwdSm80INS1_25CollectiveMainloopBwdSm80ILi2ELi2EN4cute5tupleIJNS5_1CILi128EEES8_NS7_ILi64EEEEEENS_10bfloat16_tEfNS_4arch4Sm80ELb0ELb0ELb1ELb0ELb0ELb0ELb0ELb0ELi2ELi4ELi4ELi4ELb0EEENS1_21CollectiveEpilogueBwdISA_SB_SD_Li256ELb0ELb0ELi2EEENS1_19SingleTileSchedulerILb0ELb0ELb0ELi128EEEEEEEEEvNT_6ParamsE$_ZN4cute3eso3ESOILb1ELb0EJNS_6LayoutINS_5tupleIJNS3_IJNS_1CILi1EEENS3_IJNS4_ILi2EEES6_EEEEEES6_NS4_ILi4EEEEEENS3_IJNS3_IJNS4_ILi0EEENS3_IJS5_S9_EEEEEES6_NS4_ILi8EEEEEEEENS_10ViewEngineIPjEEEEC2ERKSG_RKSJ_) ;  /* 0xfffdfe9000007944 */ /* 0x024fea0003c3ffff */
[----:B------:R-:W-:Y:S01]  /*29070*/  ULDC.64 UR4, c[0x0][0x118] ;  /* 0x0000460000047ab9 */ /* 0x000fe20000000a00 */
[----:B------:R2:W5:Y:S04]  /*29080*/  LDL.64 R60, [R12] ;  /* 0x000000000c3c7983 */ /* 0x0005680000100a00 */
[----:B-1----:R-:W3:Y:S04]  /*29090*/  LD.E R4, [R70.64] ;  /* 0x0000000446047980 */ /* 0x002ee8000c101900 */
[----:B------:R-:W4:Y:S01]  /*290a0*/  LD.E R2, [R70.64+0x4] ;  /* 0x0000040446027980 */ /* 0x000f22000c101900 */
[----:B------:R-:W-:-:S03]  /*290b0*/  MOV R8, 0x290f0 ;  /* 0x000290f000087802 */ /* 0x000fc60000000f00 */
[----:B---3--:R2:W-:Y:S04]  /*290c0*/  STL [R1+0x794], R4 ;  /* 0x0007940401007387 */ /* 0x0085e80000100800 */
[----:B----4-:R2:W-:Y:S02]  /*290d0*/  STL [R1+0x798], R2 ;  /* 0x0007980201007387 */ /* 0x0105e40000100800 */
[----:B--2--5:R-:W-:Y:S05]  /*290e0*/  CALL.REL.NOINC `($_ZN7cutlass13device_kernelIN5flash19enable_sm80_to_sm89INS1_16FlashAttnBwdSm80INS1_25CollectiveMainloopBwdSm80ILi2ELi2EN4cute5tupleIJNS5_1CILi128EEES8_NS7_ILi64EEEEEENS_10bfloat16_tEfNS_4arch4Sm80ELb0ELb0ELb1ELb0ELb0ELb0ELb0ELb0ELi2ELi4ELi4ELi4ELb0EEENS1_21CollectiveEpilogueBwdISA_SB_SD_Li256ELb0ELb0ELi2EEENS1_19SingleTileSchedulerILb0ELb0ELb0ELi128EEEEEEEEEvNT_6ParamsE$_ZZN4cute6upcastILi2ENS_5tupleIJNS1_IJNS_1CILi1EEENS1_IJNS2_ILi2EEES4_S4_EEEEEES4_NS1_IJS4_S4_EEEEEENS1_IJNS1_IJNS2_ILi0EEENS1_IJS3_NS2_ILi512EEEiEEEEEENS2_ILi4096EEENS1_IJiNS2_ILi8192EEEEEEEEEEEDaRKT0_RKT1_ENKUlRKT_RKT0_E_clIS6_SC_EEDaSP_SS_) ;  /* 0xfffe587000007944 */ /* 0x024fea0003c3ffff */
[----:B------:R2:W5:Y:S01]  /*290f0*/  LDL R3, [R1+0x798] ;  /* 0x0007980001037983 */ /* 0x0005620000100800 */
[----:B------:R-:W-:-:S03]  /*29100*/  MOV R10, 0x29120 ;  /* 0x00029120000a7802 */ /* 0x000fc60000000f00 */
[----:B-12--5:R-:W-:Y:S05]  /*29110*/  CALL.REL.NOINC `($_ZN7cutlass13device_kernelIN5flash19enable_sm80_to_sm89INS1_16FlashAttnBwdSm80INS1_25CollectiveMainloopBwdSm80ILi2ELi2EN4cute5tupleIJNS5_1CILi128EEES8_NS7_ILi64EEEEEENS_10bfloat16_tEfNS_4arch4Sm80ELb0ELb0ELb1ELb0ELb0ELb0ELb0ELb0ELi2ELi4ELi4ELi4ELb0EEENS1_21CollectiveEpilogueBwdISA_SB_SD_Li256ELb0ELb0ELi2EEENS1_19SingleTileSchedulerILb0ELb0ELb0ELi128EEEEEEEEEvNT_6ParamsE$_ZZN4cute6upcastILi2ENS_5tupleIJNS1_IJNS_1CILi1EEENS1_IJNS2_ILi2EEES4_S4_EEEEEES4_NS1_IJS4_S4_EEEEEENS1_IJNS1_IJNS2_ILi0EEENS1_IJS3_NS2_ILi512EEEiEEEEEENS2_ILi4096EEENS1_IJiNS2_ILi8192EEEEEEEEEEEDaRKT0_RKT1_ENKUlRKT_RKT0_E_clIS7_SF_EEDaSP_SS_) ;  /* 0xfffe593000007944 */ /* 0x026fea0003c3ffff */
[----:B-----5:R2:W-:Y:S01]  /*29120*/  STL [R1+0x750], R2 ;  /* 0x0007500201007387 */ /* 0x0205e20000100800 */
[----:B------:R-:W-:-:S03]  /*29130*/  MOV R4, 0x29150 ;  /* 0x0002915000047802 */ /* 0x000fc60000000f00 */
[----:B-12---:R-:W-:Y:S05]  /*29140*/  CALL.REL.NOINC `($_ZN7cutlass13device_kernelIN5flash19enable_sm80_to_sm89INS1_16FlashAttnBwdSm80INS1_25CollectiveMainloopBwdSm80ILi2ELi2EN4cute5tupleIJNS5_1CILi128EEES8_NS7_ILi64EEEEEENS_10bfloat16_tEfNS_4arch4Sm80ELb0ELb0ELb1ELb0ELb0ELb0ELb0ELb0ELi2ELi4ELi4ELi4ELb0EEENS1_21CollectiveEpilogueBwdISA_SB_SD_Li256ELb0ELb0ELi2EEENS1_19SingleTileSchedulerILb0ELb0ELb0ELi128EEEEEEEEEvNT_6ParamsE$_ZN4cute3eso3ESOILb0ELb0EJNS_5tupleIJNS_1CILi0EEENS2_IJNS3_ILi1EEENS3_ILi256EEEiEEEEEENS3_ILi2048EEENS2_IJiNS3_ILi4096EEEEEEEEC2ERKS8_RKS9_RKSB_) ;  /* 0xfffdc85000007944 */ /* 0x006fea0003c3ffff */
[----:B------:R2:W5:Y:S04]  /*29150*/  LDL R5, [R12] ;  /* 0x000000000c057983 */ /* 0x0005680000100800 */
[----:B-1----:R2:W5:Y:S01]  /*29160*/  LDL R3, [R12+0x4] ;  /* 0x000004000c037983 */ /* 0x0025620000100800 */
[----:B------:R-:W-:-:S03]  /*29170*/  MOV R4, 0x29190 ;  /* 0x0002919000047802 */ /* 0x000fc60000000f00 */
[----:B--2--5:R-:W-:Y:S05]  /*29180*/  CALL.REL.NOINC `($_ZN7cutlass13device_kernelIN5flash19enable_sm80_to_sm89INS1_16FlashAttnBwdSm80INS1_25CollectiveMainloopBwdSm80ILi2ELi2EN4cute5tupleIJNS5_1CILi128EEES8_NS7_ILi64EEEEEENS_10bfloat16_tEfNS_4arch4Sm80ELb0ELb0ELb1ELb0ELb0ELb0ELb0ELb0ELi2ELi4ELi4ELi4ELb0EEENS1_21CollectiveEpilogueBwdISA_SB_SD_Li256ELb0ELb0ELi2EEENS1_19SingleTileSchedulerILb0ELb0ELb0ELi128EEEEEEEEEvNT_6ParamsE$_ZN4cute5tupleIJNS0_IJNS0_IJNS_1CILi1EEENS0_IJS2_NS1_ILi2EEES3_EEEEEES3_NS0_IJS3_S3_EEEEEENS0_IJNS0_IJNS1_ILi0EEENS0_IJS2_NS1_ILi256EEEiEEEEEENS1_ILi2048EEENS0_IJiNS1_ILi4096EEEEEEEEEEEC2ERKS7_RKSF_) ;  /* 0xfffe136000007944 */ /* 0x024fea0003c3ffff */
[----:B------:R1:W5:Y:S04]  /*29190*/  LDL R5, [R12] ;  /* 0x000000000c057983 */ /* 0x0003680000100800 */
[----:B------:R1:W5:Y:S01]  /*291a0*/  LDL R4, [R12+0x4] ;  /* 0x000004000c047983 */ /* 0x0003620000100800 */
[----:B------:R-:W-:-:S03]  /*291b0*/  MOV R6, 0x291d0 ;  /* 0x000291d000067802 */ /* 0x000fc60000000f00 */
[----:B-1---5:R-:W-:Y:S05]  /*291c0*/  CALL.REL.NOINC `($_ZN7cutlass13device_kernelIN5flash19enable_sm80_to_sm89INS1_16FlashAttnBwdSm80INS1_25CollectiveMainloopBwdSm80ILi2ELi2EN4cute5tupleIJNS5_1CILi128EEES8_NS7_ILi64EEEEEENS_10bfloat16_tEfNS_4arch4Sm80ELb0ELb0ELb1ELb0ELb0ELb0ELb0ELb0ELi2ELi4ELi4ELi4ELb0EEENS1_21CollectiveEpilogueBwdISA_SB_SD_Li256ELb0ELb0ELi2EEENS1_19SingleTileSchedulerILb0ELb0ELb0ELi128EEEEEEEEEvNT_6ParamsE$_ZZN4cute7flattenINS_5tupleIJNS1_IJNS_1CILi0EEENS1_IJNS2_ILi1EEENS2_ILi512EEEiEEEEEENS2_ILi4096EEENS1_IJiNS2_ILi8192EEEEEEEEEEEDaRKT_ENKUlRKT_E_clIS7_EEDaSH_) ;  /* 0xfffe5bc000007944 */ /* 0x022fea0003c3ffff */
[----:B------:R2:W5:Y:S01]  /*291d0*/  LDL R3, [R1+0x798] ;  /* 0x0007980001037983 */ /* 0x0005620000100800 */
[----:B------:R-:W-:-:S03]  /*291e0*/  MOV R2, 0x29200 ;  /* 0x0002920000027802 */ /* 0x000fc60000000f00 */
[----:B-12--5:R-:W-:Y:S05]  /*291f0*/  CALL.REL.NOINC `($_ZN7cutlass13device_kernelIN5flash19enable_sm80_to_sm89INS1_16FlashAttnBwdSm80INS1_25CollectiveMainloopBwdSm80ILi2ELi2EN4cute5tupleIJNS5_1CILi128EEES8_NS7_ILi64EEEEEENS_10bfloat16_tEfNS_4arch4Sm80ELb0ELb0ELb1ELb0ELb0ELb0ELb0ELb0ELi2ELi4ELi4ELi4ELb0EEENS1_21CollectiveEpilogueBwdISA_SB_SD_Li256ELb0ELb0ELi2EEENS1_19SingleTileSchedulerILb0ELb0ELb0ELi128EEEEEEEEEvNT_6ParamsE$_ZZN4cute7flattenINS_5tupleIJNS1_IJNS_1CILi0EEENS1_IJNS2_ILi1EEENS2_ILi512EEEiEEEEEENS2_ILi4096EEENS1_IJiNS2_ILi8192EEEEEEEEEEEDaRKT_ENKUlRKT_E_clISA_EEDaSH_) ;  /* 0xfffe5c3000007944 */ /* 0x026fea0003c3ffff */
[----:B------:R1:W-:Y:S01]  /*29200*/  STL [R12], R3 ;  /* 0x000000030c007387 */ /* 0x0003e20000100800 */
[----:B------:R-:W-:-:S03]  /*29210*/  MOV R6, 0x29230 ;  /* 0x0002923000067802 */ /* 0x000fc60000000f00 */
[----:B-1----:R-:W-:Y:S05]  /*29220*/  CALL.REL.NOINC `($_ZN7cutlass13device_kernelIN5flash19enable_sm80_to_sm89INS1_16FlashAttnBwdSm80INS1_25CollectiveMainloopBwdSm80ILi2ELi2EN4cute5tupleIJNS5_1CILi128EEES8_NS7_ILi64EEEEEENS_10bfloat16_tEfNS_4arch4Sm80ELb0ELb0ELb1ELb0ELb0ELb0ELb0ELb0ELi2ELi4ELi4ELi4ELb0EEENS1_21CollectiveEpilogueBwdISA_SB_SD_Li256ELb0ELb0ELi2EEENS1_19SingleTileSchedulerILb0ELb0ELb0ELi128EEEEEEEEEvNT_6ParamsE$_ZZN4cute12filter_tupleINS_5tupleIJNS1_IJNS_1CILi0EEENS1_IJNS2_ILi1EEENS2_ILi512EEEiEEEEEENS2_ILi4096EEENS1_IJiNS2_ILi8192EEEEEEEEEZNS_7flattenISB_EEDaRKT_EUlRKT_E_EEDaSF_OT0_ENKUlDpSI_E_clIJNS1_IJS3_S4_S5_iEEENS1_IJS8_EEESA_EEEDaSM_) ;  /* 0xfffe1e9000007944 */ /* 0x002fea0003c3ffff */
[----:B------:R-:W-:Y:S02]  /*29230*/  ULDC.64 UR4, c[0x0][0x118] ;  /* 0x0000460000047ab9 */ /* 0x000fe40000000a00 */
[----:B------:R1:W5:Y:S01]  /*29240*/  LD.E.64 R2, [R70.64+0x8] ;  /* 0x0000080446027980 */ /* 0x000362000c101b00 */
[----:B------:R-:W-:-:S02]  /*29250*/  MOV R9, R68 ;  /* 0x0000004400097202 */ /* 0x000fc40000000f00 */
[----:B------:R-:W-:Y:S02]  /*29260*/  MOV R8, 0x29280 ;  /* 0x0002928000087802 */ /* 0x000fe40000000f00 */
[----:B-1---5:R-:W-:Y:S05]  /*29270*/  CALL.REL.NOINC `($_ZN7cutlass13device_kernelIN5flash19enable_sm80_to_sm89INS1_16FlashAttnBwdSm80INS1_25CollectiveMainloopBwdSm80ILi2ELi2EN4cute5tupleIJNS5_1CILi128EEES8_NS7_ILi64EEEEEENS_10bfloat16_tEfNS_4arch4Sm80ELb0ELb0ELb1ELb0ELb0ELb0ELb0ELb0ELi2ELi4ELi4ELi4ELb0EEENS1_21CollectiveEpilogueBwdISA_SB_SD_Li256ELb0ELb0ELi2EEENS1_19SingleTileSchedulerILb0ELb0ELb0ELi128EEEEEEEEEvNT_6ParamsE$_ZN4cute8smem_ptrIPN7cutlass10bfloat16_tEECI1NS_12iter_adaptorIS3_S4_EEES3_) ;  /* 0xfffe1c4000007944 */ /* 0x022fea0003c3ffff */
[----:B-1----:R1:W5:Y:S01]  /*29280*/  LDL.64 R2, [R12] ;  /* 0x000000000c027983 */ /* 0x0023620000100a00 */
[----:B------:R-:W-:-:S03]  /*29290*/  MOV R8, 0x292b0 ;  /* 0x000292b000087802 */ /* 0x000fc60000000f00 */
[----:B-1---5:R-:W-:Y:S05]  /*292a0*/  CALL.REL.NOINC `($_ZN7cutlass13device_kernelIN5flash19enable_sm80_to_sm89INS1_16FlashAttnBwdSm80INS1_25CollectiveMainloopBwdSm80ILi2ELi2EN4cute5tupleIJNS5_1CILi128EEES8_NS7_ILi64EEEEEENS_10bfloat16_tEfNS_4arch4Sm80ELb0ELb0ELb1ELb0ELb0ELb0ELb0ELb0ELi2ELi4ELi4ELi4ELb0EEENS1_21CollectiveEpilogueBwdISA_SB_SD_Li256ELb0ELb0ELi2EEENS1_19SingleTileSchedulerILb0ELb0ELb0ELi128EEEEEEEEEvNT_6ParamsE$_ZN4cute8smem_ptrIPjECI1NS_12iter_adaptorIS1_S2_EEES1_) ;  /* 0xfffe1cd000007944 */ /* 0x022fea0003c3ffff */
[----:B------:R-:W2:Y:S01]  /*292b0*/  LDL.64 R8, [R12] ;  /* 0x000000000c087983 */ /* 0x000ea20000100a00 */
[----:B-1----:R-:W-:Y:S01]  /*292c0*/  MOV R3, R4 ;  /* 0x0000000400037202 */ /* 0x002fe20000000f00 */
[----:B------:R-:W-:Y:S01]  /*292d0*/  IMAD.MOV.U32 R2, RZ, RZ, R5 ;  /* 0x000000ffff027224 */ /* 0x000fe200078e0005 */
[----:B------:R-:W-:Y:S01]  /*292e0*/  MOV R4, 0x29310 ;  /* 0x0002931000047802 */ /* 0x000fe20000000f00 */
[----:B--2---:R1:W-:Y:S04]  /*292f0*/  STL.64 [R1+0x750], R8 ;  /* 0x0007500801007387 */ /* 0x0043e80000100a00 */
[----:B-1----:R-:W-:Y:S05]  /*29300*/  CALL.REL.NOINC `($_ZN7cutlass13device_kernelIN5flash19enable_sm80_to_sm89INS1_16FlashAttnBwdSm80INS1_25CollectiveMainloopBwdSm80ILi2ELi2EN4cute5tupleIJNS5_1CILi128EEES8_NS7_ILi64EEEEEENS_10bfloat16_tEfNS_4arch4Sm80ELb0ELb0ELb1ELb0ELb0ELb0ELb0ELb0ELi2ELi4ELi4ELi4ELb0EEENS1_21CollectiveEpilogueBwdISA_SB_SD_Li256ELb0ELb0ELi2EEENS1_19SingleTileSchedulerILb0ELb0ELb0ELi128EEEEEEEEEvNT_6ParamsE$_ZN4cute3eso3ESOILb0ELb0EJNS_6LayoutINS_5tupleIJNS3_IJNS_1CILi1EEENS3_IJS5_NS4_ILi2EEES6_EEEEEES6_NS3_IJS6_S6_EEEEEENS3_IJNS3_IJNS4_ILi0EEENS3_IJS5_NS4_ILi256EEEiEEEEEENS4_ILi2048EEENS3_IJiNS4_ILi4096EEEEEEEEEEENS_10ViewEngineINS_8smem_ptrIPjEEEEEEC2ERKSJ_RKSO_) ;  /* 0xfffdca5000007944 */ /* 0x002fea0003c3ffff */
[----:B------:R-:W-:Y:S01]  /*29310*/  ULDC.64 UR4, c[0x0][0x118] ;  /* 0x0000460000047ab9 */ /* 0x000fe20000000a00 */
[----:B------:R-:W2:Y:S04]  /*29320*/  LDL.64 R62, [R12+0x8] ;  /* 0x000008000c3e7983 */ /* 0x000ea80000100a00 */
[----:B------:R-:W2:Y:S04]  /*29330*/  LD.E R67, [R60.64] ;  /* 0x000000043c437980 */ /* 0x000ea8000c101900 */
[----:B-1----:R-:W3:Y:S04]  /*29340*/  LDL.64 R2, [R12] ;  /* 0x000000000c027983 */ /* 0x002ee80000100a00 */
[----:B--2---:R-:W-:Y:S04]  /*29350*/  ST.E [R62.64], R67 ;  /* 0x000000433e007985 */ /* 0x004fe8000c101904 */
[----:B------:R-:W2:Y:S01]  /*29360*/  LD.E R5, [R60.64+0x4] ;  /* 0x000004043c057980 */ /* 0x000ea2000c101900 */
[----:B---3--:R-:W-:-:S03]  /*29370*/  IMAD.WIDE R10, R2, 0x4, R62 ;  /* 0x00000004020a7825 */ /* 0x008fc600078e023e */
[----:B--2---:R1:W-:Y:S04]  /*29380*/  ST.E [R62.64+0x400], R5 ;  /* 0x000400053e007985 */ /* 0x0043e8000c101904 */
[----:B------:R-:W2:Y:S04]  /*29390*/  LD.E R9, [R60.64+0x10] ;  /* 0x000010043c097980 */ /* 0x000ea8000c101900 */
[----:B--2---:R2:W-:Y:S04]  /*293a0*/  ST.E [R10.64], R9 ;  /* 0x000000090a007985 */ /* 0x0045e8000c101904 */
[----:B------:R-:W3:Y:S04]  /*293b0*/  LD.E R57, [R60.64+0x14] ;  /* 0x000014043c397980 */ /* 0x000ee8000c101900 */
[----:B---3--:R3:W-:Y:S04]  /*293c0*/  ST.E [R10.64+0x400], R57 ;  /* 0x000400390a007985 */ /* 0x0087e8000c101904 */
[----:B------:R-:W4:Y:S04]  /*293d0*/  LD.E R71, [R60.64+0x8] ;  /* 0x000008043c477980 */ /* 0x000f28000c101900 */
[----:B----4-:R-:W-:Y:S04]  /*293e0*/  ST.E [R62.64+0x2000], R71 ;  /* 0x002000473e007985 */ /* 0x010fe8000c101904 */
[----:B------:R-:W4:Y:S04]  /*293f0*/  LD.E R65, [R60.64+0xc] ;  /* 0x00000c043c417980 */ /* 0x000f28000c101900 */
[----:B----4-:R4:W-:Y:S04]  /*29400*/  ST.E [R62.64+0x2400], R65 ;  /* 0x002400413e007985 */ /* 0x0109e8000c101904 */
[----:B------:R-:W5:Y:S04]  /*29410*/  LD.E R69, [R60.64+0x18] ;  /* 0x000018043c457980 */ /* 0x000f68000c101900 */
[----:B-----5:R5:W-:Y:S04]  /*29420*/  ST.E [R10.64+0x2000], R69 ;  /* 0x002000450a007985 */ /* 0x020be8000c101904 */
[----:B-1----:R-:W3:Y:S01]  /*29430*/  LD.E R5, [R60.64+0x1c] ;  /* 0x00001c043c057980 */ /* 0x002ee2000c101900 */
[----:B--2---:R-:W-:-:S03]  /*29440*/  IMAD.WIDE R8, R3, 0x4, R62 ;  /* 0x0000000403087825 */ /* 0x004fc600078e023e */
[----:B---3--:R1:W-:Y:S04]  /*29450*/  ST.E [R10.64+0x2400], R5 ;  /* 0x002400050a007985 */ /* 0x0083e8000c101904 */
[----:B------:R-:W2:Y:S04]  /*29460*/  LD.E R67, [R60.64+0x20] ;  /* 0x000020043c437980 */ /* 0x000ea8000c101900 */
[----:B--2---:R2:W-:Y:S04]  /*29470*/  ST.E [R8.64], R67 ;  /* 0x0000004308007985 */ /* 0x0045e8000c101904 */
[----:B------:R-:W3:Y:S01]  /*29480*/  LD.E R57, [R60.64+0x24] ;  /* 0x000024043c397980 */ /* 0x000ee2000c101900 */
[----:B----4-:R-:W-:-:S03]  /*29490*/  IADD3 R65, R2, R3, RZ ;  /* 0x0000000302417210 */ /* 0x010fc60007ffe0ff */
[----:B---3--:R3:W-:Y:S04]  /*294a0*/  ST.E [R8.64+0x400], R57 ;  /* 0x0004003908007985 */ /* 0x0087e8000c101904 */
[----:B------:R-:W4:Y:S01]  /*294b0*/  LD.E R4, [R60.64+0x30] ;  /* 0x000030043c047980 */ /* 0x000f22000c101900 */
[----:B------:R-:W-:-:S05]  /*294c0*/  IMAD.WIDE R64, R65, 0x4, R62 ;  /* 0x0000000441407825 */ /* 0x000fca00078e023e */
[----:B----4-:R-:W-:Y:S04]  /*294d0*/  ST.E [R64.64], R4 ;  /* 0x0000000440007985 */ /* 0x010fe8000c101904 */
[----:B-----5:R-:W4:Y:S04]  /*294e0*/  LD.E R69, [R60.64+0x34] ;  /* 0x000034043c457980 */ /* 0x020f28000c101900 */
[----:B----4-:R-:W-:Y:S04]  /*294f0*/  ST.E [R64.64+0x400], R69 ;  /* 0x0004004540007985 */ /* 0x010fe8000c101904 */
[----:B-1----:R-:W4:Y:S04]  /*29500*/  LD.E R5, [R60.64+0x28] ;  /* 0x000028043c057980 */ /* 0x002f28000c101900 */
[----:B----4-:R1:W-:Y:S04]  /*29510*/  ST.E [R8.64+0x2000], R5 ;  /* 0x0020000508007985 */ /* 0x0103e8000c101904 */
[----:B--2---:R-:W2:Y:S04]  /*29520*/  LD.E R67, [R60.64+0x2c] ;  /* 0x00002c043c437980 */ /* 0x004ea8000c101900 */
[----:B--2---:R-:W-:Y:S04]  /*29530*/  ST.E [R8.64+0x2400], R67 ;  /* 0x0024004308007985 */ /* 0x004fe8000c101904 */
[----:B------:R-:W2:Y:S04]  /*29540*/  LD.E R3, [R60.64+0x38] ;  /* 0x000038043c037980 */ /* 0x000ea8000c101900 */
[----:B--2---:R2:W-:Y:S04]  /*29550*/  ST.E [R64.64+0x2000], R3 ;  /* 0x0020000340007985 */ /* 0x0045e8000c101904 */
[----:B------:R-:W4:Y:S04]  /*29560*/  LD.E R2, [R60.64+0x3c] ;  /* 0x00003c043c027980 */ /* 0x000f28000c101900 */
[----:B----4-:R4:W-:Y:S04]  /*29570*/  ST.E [R64.64+0x2400], R2 ;  /* 0x0024000240007985 */ /* 0x0109e8000c101904 */
[----:B---3--:R-:W3:Y:S04]  /*29580*/  LD.E R57, [R60.64+0x40] ;  /* 0x000040043c397980 */ /* 0x008ee8000c101900 */
[----:B---3--:R3:W-:Y:S04]  /*29590*/  ST.E [R62.64+0x4000], R57 ;  /* 0x004000393e007985 */ /* 0x0087e8000c101904 */
[----:B------:R-:W5:Y:S04]  /*295a0*/  LD.E R6, [R60.64+0x44] ;  /* 0x000044043c067980 */ /* 0x000f68000c101900 */
[----:B-----5:R-:W-:Y:S04]  /*295b0*/  ST.E [R62.64+0x4400], R6 ;  /* 0x004400063e007985 */ /* 0x020fe8000c101904 */
[----:B-1----:R-:W5:Y:S04]  /*295c0*/  LD.E R5, [R60.64+0x50] ;  /* 0x000050043c057980 */ /* 0x002f68000c101900 */
[----:B-----5:R-:W-:Y:S04]  /*295d0*/  ST.E [R10.64+0x4000], R5 ;  /* 0x004000050a007985 */ /* 0x020fe8000c101904 */
[----:B------:R-:W5:Y:S04]  /*295e0*/  LD.E R4, [R60.64+0x54] ;  /* 0x000054043c047980 */ /* 0x000f68000c101900 */
[----:B-----5:R-:W-:Y:S04]  /*295f0*/  ST.E [R10.64+0x4400], R4 ;  /* 0x004400040a007985 */ /* 0x020fe8000c101904 */
[----:B--2---:R-:W2:Y:S04]  /*29600*/  LD.E R3, [R60.64+0x48] ;  /* 0x000048043c037980 */ /* 0x004ea8000c101900 */
[----:B--2---:R-:W-:Y:S04]  /*29610*/  ST.E [R62.64+0x6000], R3 ;  /* 0x006000033e007985 */ /* 0x004fe8000c101904 */
[----:B----4-:R-:W2:Y:S04]  /*29620*/  LD.E R2, [R60.64+0x4c] ;  /* 0x00004c043c027980 */ /* 0x010ea8000c101900 */
[----:B--2---:R1:W-:Y:S04]  /*29630*/  ST.E [R62.64+0x6400], R2 ;  /* 0x006400023e007985 */ /* 0x0043e8000c101904 */
[----:B------:R-:W2:Y:S04]  /*29640*/  LD.E R67, [R60.64+0x58] ;  /* 0x000058043c437980 */ /* 0x000ea8000c101900 */
[----:B--2---:R-:W-:Y:S04]  /*29650*/  ST.E [R10.64+0x6000], R67 ;  /* 0x006000430a007985 */ /* 0x004fe8000c101904 */
[----:B---3--:R-:W2:Y:S04]  /*29660*/  LD.E R57, [R60.64+0x5c] ;  /* 0x00005c043c397980 */ /* 0x008ea8000c101900 */
[----:B--2---:R2:W-:Y:S04]  /*29670*/  ST.E [R10.64+0x6400], R57 ;  /* 0x006400390a007985 */ /* 0x0045e8000c101904 */
[----:B------:R-:W3:Y:S04]  /*29680*/  LD.E R73, [R60.64+0x60] ;  /* 0x000060043c497980 */ /* 0x000ee8000c101900 */
[----:B---3--:R-:W-:Y:S04]  /*29690*/  ST.E [R8.64+0x4000], R73 ;  /* 0x0040004908007985 */ /* 0x008fe8000c101904 */
[----:B------:R-:W3:Y:S04]  /*296a0*/  LD.E R71, [R60.64+0x64] ;  /* 0x000064043c477980 */ /* 0x000ee8000c101900 */
[----:B---3--:R-:W-:Y:S04]  /*296b0*/  ST.E [R8.64+0x4400], R71 ;  /* 0x0044004708007985 */ /* 0x008fe8000c101904 */
[----:B------:R-:W3:Y:S04]  /*296c0*/  LD.E R69, [R60.64+0x70] ;  /* 0x000070043c457980 */ /* 0x000ee8000c101900 */
[----:B---3--:R-:W-:Y:S04]  /*296d0*/  ST.E [R64.64+0x4000], R69 ;  /* 0x0040004540007985 */ /* 0x008fe8000c101904 */
[----:B-1----:R-:W3:Y:S04]  /*296e0*/  LD.E R63, [R60.64+0x74] ;  /* 0x000074043c3f7980 */ /* 0x002ee8000c101900 */
[----:B---3--:R-:W-:Y:S04]  /*296f0*/  ST.E [R64.64+0x4400], R63 ;  /* 0x0044003f40007985 */ /* 0x008fe8000c101904 */
[----:B------:R-:W3:Y:S04]  /*29700*/  LD.E R5, [R60.64+0x68] ;  /* 0x000068043c057980 */ /* 0x000ee8000c101900 */
[----:B---3--:R-:W-:Y:S04]  /*29710*/  ST.E [R8.64+0x6000], R5 ;  /* 0x0060000508007985 */ /* 0x008fe8000c101904 */
[----:B------:R-:W3:Y:S04]  /*29720*/  LD.E R3, [R60.64+0x6c] ;  /* 0x00006c043c037980 */ /* 0x000ee8000c101900 */
[----:B---3--:R1:W-:Y:S04]  /*29730*/  ST.E [R8.64+0x6400], R3 ;  /* 0x0064000308007985 */ /* 0x0083e8000c101904 */
[----:B--2---:R-:W2:Y:S04]  /*29740*/  LD.E R11, [R60.64+0x78] ;  /* 0x000078043c0b7980 */ /* 0x004ea8000c101900 */
[----:B--2---:R2:W-:Y:S04]  /*29750*/  ST.E [R64.64+0x6000], R11 ;  /* 0x0060000b40007985 */ /* 0x0045e8000c101904 */
[----:B------:R-:W3:Y:S01]  /*29760*/  LD.E R57, [R60.64+0x7c] ;  /* 0x00007c043c397980 */ /* 0x000ee2000c101900 */
[----:B-1----:R-:W-:-:S02]  /*29770*/  IADD3 R3, P1, R50, 0x390, RZ ;  /* 0x0000039032037810 */ /* 0x002fc40007f3e0ff */
[----:B------:R-:W-:Y:S02]  /*29780*/  MOV R8, R58 ;  /* 0x0000003a00087202 */ /* 0x000fe40000000f00 */
[----:B------:R-:W-:Y:S02]  /*29790*/  MOV R5, R59 ;  /* 0x0000003b00057202 */ /* 0x000fe40000000f00 */
[----:B------:R-:W-:Y:S02]  /*297a0*/  IADD3.X R4, RZ, R45, RZ, P1, !PT ;  /* 0x0000002dff047210 */ /* 0x000fe40000ffe4ff */
[----:B------:R-:W-:Y:S01]  /*297b0*/  MOV R6, 0x29860 ;  /* 0x0002986000067802 */ /* 0x000fe20000000f00 */
[----:B---3--:R2:W-:Y:S04]  /*297c0*/  ST.E [R64.64+0x6400], R57 ;  /* 0x0064003940007985 */ /* 0x0085e8000c101904 */
        /* <DEDUP_REMOVED lines=140> */
[----:B------:R-:W2:Y:S04]  /*2a090*/  LD.E R2, [R10.64+0xfc] ;  /* 0x0000fc040a027980 */ /* 0x000ea8000c101900 */
[----:B-1----:R-:W2:Y:S02]  /*2a0a0*/  LD.E R61, [R10.64+0xf8] ;  /* 0x0000f8040a3d7980 */ /* 0x002ea4000c101900 */
[----:B--2---:R-:W-:-:S05]  /*2a0b0*/  F2FP.BF16.PACK_AB R59, R2, R61 ;  /* 0x0000003d023b723e */ /* 0x004fca00000010ff */
[----:B------:R3:W-:Y:S01]  /*2a0c0*/  ST.E [R8.64+0x7c], R59 ;  /* 0x00007c3b08007985 */ /* 0x0007e2000c101904 */
[----:B------:R-:W-:Y:S01]  /*2a0d0*/  IMAD.MOV.U32 R61, RZ, RZ, R4 ;  /* 0x000000ffff3d7224 */ /* 0x000fe200078e0004 */
[----:B------:R-:W-:Y:S01]  /*2a0e0*/  MOV R4, 0x2a120 ;  /* 0x0002a12000047802 */ /* 0x000fe20000000f00 */
[----:B------:R-:W-:Y:S01]  /*2a0f0*/  IMAD.MOV.U32 R2, RZ, RZ, R3 ;  /* 0x000000ffff027224 */ /* 0x000fe200078e0003 */
[----:B------:R-:W-:Y:S06]  /*2a100*/  BAR.SYNC.DEFER_BLOCKING 0x0 ;  /* 0x0000000000007b1d */ /* 0x000fec0000010000 */
[----:B---3--:R-:W-:Y:S05]  /*2a110*/  CALL.REL.NOINC `($_ZN7cutlass13device_kernelIN5flash19enable_sm80_to_sm89INS1_16FlashAttnBwdSm80INS1_25CollectiveMainloopBwdSm80ILi2ELi2EN4cute5tupleIJNS5_1CILi128EEES8_NS7_ILi64EEEEEENS_10bfloat16_tEfNS_4arch4Sm80ELb0ELb0ELb1ELb0ELb0ELb0ELb0ELb0ELi2ELi4ELi4ELi4ELb0EEENS1_21CollectiveEpilogueBwdISA_SB_SD_Li256ELb0ELb0ELi2EEENS1_19SingleTileSchedulerILb0ELb0ELb0ELi128EEEEEEEEEvNT_6ParamsE$_ZN4cute3eso3ESOILb1ELb0EJNS_6LayoutINS_5tupleIJNS3_IJNS_1CILi1EEENS3_IJNS4_ILi4EEENS4_ILi2EEEEEEEEES7_S6_EEENS3_IJNS3_IJNS4_ILi0EEENS3_IJS5_NS4_ILi8EEEEEEEEES6_NS4_ILi16EEEEEEEENS_10ViewEngineIPN7cutlass10bfloat16_tEEEEEC2ERKSH_RKSM_) ;  /* 0xfffdee3000007944 */ /* 0x008fea0003c3ffff */
[----:B-1----:R1:W5:Y:S04]  /*2a120*/  LDL.64 R60, [R26+0xc0] ;  /* 0x0000c0001a3c7983 */ /* 0x0023680000100a00 */
[----:B------:R1:W5:Y:S01]  /*2a130*/  LDL.64 R2, [R12] ;  /* 0x000000000c027983 */ /* 0x0003620000100a00 */
[----:B------:R-:W-:-:S03]  /*2a140*/  MOV R6, 0x2a160 ;  /* 0x0002a16000067802 */ /* 0x000fc60000000f00 */
[----:B-1---5:R-:W-:Y:S05]  /*2a150*/  CALL.REL.NOINC `($_ZN7cutlass13device_kernelIN5flash19enable_sm80_to_sm89INS1_16FlashAttnBwdSm80INS1_25CollectiveMainloopBwdSm80ILi2ELi2EN4cute5tupleIJNS5_1CILi128EEES8_NS7_ILi64EEEEEENS_10bfloat16_tEfNS_4arch4Sm80ELb0ELb0ELb1ELb0ELb0ELb0ELb0ELb0ELi2ELi4ELi4ELi4ELb0EEENS1_21CollectiveEpilogueBwdISA_SB_SD_Li256ELb0ELb0ELi2EEENS1_19SingleTileSchedulerILb0ELb0ELb0ELi128EEEEEEEEEvNT_6ParamsE$_ZN4cute3eso3ESOILb1ELb0EJNS_6LayoutINS_5tupleIJNS3_IJNS_1CILi1EEENS3_IJNS4_ILi2EEES6_EEEEEES6_NS4_ILi4EEEEEENS3_IJNS3_IJNS4_ILi0EEENS3_IJS5_S9_EEEEEES6_NS4_ILi8EEEEEEEENS_10ViewEngineIPjEEEEC2ERKSG_RKSJ_) ;  /* 0xfffdeda000007944 */ /* 0x022fea0003c3ffff */
        /* <DEDUP_REMOVED lines=46> */
[----:B--2---:R1:W-:Y:S04]  /*2a440*/  ST.E [R60.64], R57 ;  /* 0x000000393c007985 */ /* 0x0043e8000c101904 */
[----:B------:R-:W2:Y:S01]  /*2a450*/  LD.E R5, [R58.64+0x4] ;  /* 0x000004043a057980 */ /* 0x000ea2000c101900 */
[----:B---3--:R-:W-:-:S03]  /*2a460*/  IMAD.WIDE R8, R2, 0x4, R60 ;  /* 0x0000000402087825 */ /* 0x008fc600078e023c */
[----:B--2---:R2:W-:Y:S04]  /*2a470*/  ST.E [R60.64+0x400], R5 ;  /* 0x000400053c007985 */ /* 0x0045e8000c101904 */
[----:B------:R-:W3:Y:S04]  /*2a480*/  LD.E R11, [R58.64+0x10] ;  /* 0x000010043a0b7980 */ /* 0x000ee8000c101900 */
[----:B---3--:R3:W-:Y:S04]  /*2a490*/  ST.E [R8.64], R11 ;  /* 0x0000000b08007985 */ /* 0x0087e8000c101904 */
[----:B------:R-:W4:Y:S04]  /*2a4a0*/  LD.E R63, [R58.64+0x14] ;  /* 0x000014043a3f7980 */ /* 0x000f28000c101900 */
[----:B----4-:R4:W-:Y:S04]  /*2a4b0*/  ST.E [R8.64+0x400], R63 ;  /* 0x0004003f08007985 */ /* 0x0109e8000c101904 */
[----:B------:R-:W2:Y:S04]  /*2a4c0*/  LD.E R69, [R58.64+0x8] ;  /* 0x000008043a457980 */ /* 0x000ea8000c101900 */
[----:B--2---:R-:W-:Y:S04]  /*2a4d0*/  ST.E [R60.64+0x2000], R69 ;  /* 0x002000453c007985 */ /* 0x004fe8000c101904 */
[----:B------:R-:W2:Y:S04]  /*2a4e0*/  LD.E R65, [R58.64+0xc] ;  /* 0x00000c043a417980 */ /* 0x000ea8000c101900 */
[----:B--2---:R2:W-:Y:S04]  /*2a4f0*/  ST.E [R60.64+0x2400], R65 ;  /* 0x002400413c007985 */ /* 0x0045e8000c101904 */
[----:B-1----:R-:W2:Y:S04]  /*2a500*/  LD.E R57, [R58.64+0x18] ;  /* 0x000018043a397980 */ /* 0x002ea8000c101900 */
[----:B--2---:R1:W-:Y:S04]  /*2a510*/  ST.E [R8.64+0x2000], R57 ;  /* 0x0020003908007985 */ /* 0x0043e8000c101904 */
[----:B------:R-:W2:Y:S01]  /*2a520*/  LD.E R5, [R58.64+0x1c] ;  /* 0x00001c043a057980 */ /* 0x000ea2000c101900 */
[----:B---3--:R-:W-:-:S03]  /*2a530*/  IMAD.WIDE R10, R3, 0x4, R60 ;  /* 0x00000004030a7825 */ /* 0x008fc600078e023c */
[----:B--2---:R2:W-:Y:S04]  /*2a540*/  ST.E [R8.64+0x2400], R5 ;  /* 0x0024000508007985 */ /* 0x0045e8000c101904 */
[----:B------:R-:W3:Y:S04]  /*2a550*/  LD.E R67, [R58.64+0x20] ;  /* 0x000020043a437980 */ /* 0x000ee8000c101900 */
[----:B---3--:R3:W-:Y:S04]  /*2a560*/  ST.E [R10.64], R67 ;  /* 0x000000430a007985 */ /* 0x0087e8000c101904 */
[----:B----4-:R-:W4:Y:S01]  /*2a570*/  LD.E R63, [R58.64+0x24] ;  /* 0x000024043a3f7980 */ /* 0x010f22000c101900 */
[----:B------:R-:W-:-:S03]  /*2a580*/  IADD3 R65, R2, R3, RZ ;  /* 0x0000000302417210 */ /* 0x000fc60007ffe0ff */
[----:B----4-:R4:W-:Y:S04]  /*2a590*/  ST.E [R10.64+0x400], R63 ;  /* 0x0004003f0a007985 */ /* 0x0109e8000c101904 */
[----:B------:R-:W2:Y:S01]  /*2a5a0*/  LD.E R4, [R58.64+0x30] ;  /* 0x000030043a047980 */ /* 0x000ea2000c101900 */
[----:B------:R-:W-:-:S05]  /*2a5b0*/  IMAD.WIDE R64, R65, 0x4, R60 ;  /* 0x0000000441407825 */ /* 0x000fca00078e023c */
[----:B--2---:R-:W-:Y:S04]  /*2a5c0*/  ST.E [R64.64], R4 ;  /* 0x0000000440007985 */ /* 0x004fe8000c101904 */
[----:B-1----:R-:W2:Y:S04]  /*2a5d0*/  LD.E R57, [R58.64+0x34] ;  /* 0x000034043a397980 */ /* 0x002ea8000c101900 */
[----:B--2---:R1:W-:Y:S04]  /*2a5e0*/  ST.E [R64.64+0x400], R57 ;  /* 0x0004003940007985 */ /* 0x0043e8000c101904 */
[----:B------:R-:W2:Y:S04]  /*2a5f0*/  LD.E R5, [R58.64+0x28] ;  /* 0x000028043a057980 */ /* 0x000ea8000c101900 */
[----:B--2---:R2:W-:Y:S04]  /*2a600*/  ST.E [R10.64+0x2000], R5 ;  /* 0x002000050a007985 */ /* 0x0045e8000c101904 */
[----:B---3--:R-:W3:Y:S04]  /*2a610*/  LD.E R67, [R58.64+0x2c] ;  /* 0x00002c043a437980 */ /* 0x008ee8000c101900 */
[----:B---3--:R-:W-:Y:S04]  /*2a620*/  ST.E [R10.64+0x2400], R67 ;  /* 0x002400430a007985 */ /* 0x008fe8000c101904 */
[----:B------:R-:W3:Y:S04]  /*2a630*/  LD.E R3, [R58.64+0x38] ;  /* 0x000038043a037980 */ /* 0x000ee8000c101900 */
[----:B---3--:R3:W-:Y:S04]  /*2a640*/  ST.E [R64.64+0x2000], R3 ;  /* 0x0020000340007985 */ /* 0x0087e8000c101904 */
[----:B------:R-:W2:Y:S04]  /*2a650*/  LD.E R2, [R58.64+0x3c] ;  /* 0x00003c043a027980 */ /* 0x000ea8000c101900 */
[----:B--2---:R2:W-:Y:S04]  /*2a660*/  ST.E [R64.64+0x2400], R2 ;  /* 0x0024000240007985 */ /* 0x0045e8000c101904 */
[----:B----4-:R-:W4:Y:S04]  /*2a670*/  LD.E R63, [R58.64+0x40] ;  /* 0x000040043a3f7980 */ /* 0x010f28000c101900 */
[----:B----4-:R4:W-:Y:S04]  /*2a680*/  ST.E [R60.64+0x4000], R63 ;  /* 0x0040003f3c007985 */ /* 0x0109e8000c101904 */
[----:B-1----:R-:W2:Y:S04]  /*2a690*/  LD.E R57, [R58.64+0x44] ;  /* 0x000044043a397980 */ /* 0x002ea8000c101900 */
[----:B--2---:R1:W-:Y:S04]  /*2a6a0*/  ST.E [R60.64+0x4400], R57 ;  /* 0x004400393c007985 */ /* 0x0043e8000c101904 */
[----:B------:R-:W2:Y:S04]  /*2a6b0*/  LD.E R5, [R58.64+0x50] ;  /* 0x000050043a057980 */ /* 0x000ea8000c101900 */
[----:B--2---:R-:W-:Y:S04]  /*2a6c0*/  ST.E [R8.64+0x4000], R5 ;  /* 0x0040000508007985 */ /* 0x004fe8000c101904 */
[----:B------:R-:W2:Y:S04]  /*2a6d0*/  LD.E R4, [R58.64+0x54] ;  /* 0x000054043a047980 */ /* 0x000ea8000c101900 */
[----:B--2---:R-:W-:Y:S04]  /*2a6e0*/  ST.E [R8.64+0x4400], R4 ;  /* 0x0044000408007985 */ /* 0x004fe8000c101904 */
[----:B---3--:R-:W2:Y:S04]  /*2a6f0*/  LD.E R3, [R58.64+0x48] ;  /* 0x000048043a037980 */ /* 0x008ea8000c101900 */
[----:B--2---:R2:W-:Y:S04]  /*2a700*/  ST.E [R60.64+0x6000], R3 ;  /* 0x006000033c007985 */ /* 0x0045e8000c101904 */
[----:B------:R-:W3:Y:S04]  /*2a710*/  LD.E R2, [R58.64+0x4c] ;  /* 0x00004c043a027980 */ /* 0x000ee8000c101900 */
[----:B---3--:R-:W-:Y:S04]  /*2a720*/  ST.E [R60.64+0x6400], R2 ;  /* 0x006400023c007985 */ /* 0x008fe8000c101904 */
[----:B----4-:R-:W3:Y:S04]  /*2a730*/  LD.E R63, [R58.64+0x58] ;  /* 0x000058043a3f7980 */ /* 0x010ee8000c101900 */
[----:B---3--:R3:W-:Y:S04]  /*2a740*/  ST.E [R8.64+0x6000], R63 ;  /* 0x0060003f08007985 */ /* 0x0087e8000c101904 */
[----:B-1----:R-:W4:Y:S04]  /*2a750*/  LD.E R57, [R58.64+0x5c] ;  /* 0x00005c043a397980 */ /* 0x002f28000c101900 */
[----:B----4-:R1:W-:Y:S04]  /*2a760*/  ST.E [R8.64+0x6400], R57 ;  /* 0x0064003908007985 */ /* 0x0103e8000c101904 */
[----:B------:R-:W4:Y:S04]  /*2a770*/  LD.E R71, [R58.64+0x60] ;  /* 0x000060043a477980 */ /* 0x000f28000c101900 */
[----:B----4-:R-:W-:Y:S04]  /*2a780*/  ST.E [R10.64+0x4000], R71 ;  /* 0x004000470a007985 */ /* 0x010fe8000c101904 */
[----:B------:R-:W4:Y:S04]  /*2a790*/  LD.E R69, [R58.64+0x64] ;  /* 0x000064043a457980 */ /* 0x000f28000c101900 */
[----:B----4-:R4:W-:Y:S04]  /*2a7a0*/  ST.E [R10.64+0x4400], R69 ;  /* 0x004400450a007985 */ /* 0x0109e8000c101904 */
[----:B------:R-:W2:Y:S04]  /*2a7b0*/  LD.E R67, [R58.64+0x70] ;  /* 0x000070043a437980 */ /* 0x000ea8000c101900 */
[----:B--2---:R-:W-:Y:S04]  /*2a7c0*/  ST.E [R64.64+0x4000], R67 ;  /* 0x0040004340007985 */ /* 0x004fe8000c101904 */
[----:B------:R-:W2:Y:S04]  /*2a7d0*/  LD.E R3, [R58.64+0x74] ;  /* 0x000074043a037980 */ /* 0x000ea8000c101900 */
[----:B--2---:R2:W-:Y:S04]  /*2a7e0*/  ST.E [R64.64+0x4400], R3 ;  /* 0x0044000340007985 */ /* 0x0045e8000c101904 */
[----:B---3--:R-:W3:Y:S04]  /*2a7f0*/  LD.E R63, [R58.64+0x68] ;  /* 0x000068043a3f7980 */ /* 0x008ee8000c101900 */
[----:B---3--:R3:W-:Y:S04]  /*2a800*/  ST.E [R10.64+0x6000], R63 ;  /* 0x0060003f0a007985 */ /* 0x0087e8000c101904 */
[----:B------:R-:W2:Y:S04]  /*2a810*/  LD.E R5, [R58.64+0x6c] ;  /* 0x00006c043a057980 */ /* 0x000ea8000c101900 */
[----:B--2---:R3:W-:Y:S04]  /*2a820*/  ST.E [R10.64+0x6400], R5 ;  /* 0x006400050a007985 */ /* 0x0047e8000c101904 */
[----:B-1----:R-:W2:Y:S04]  /*2a830*/  LD.E R57, [R58.64+0x78] ;  /* 0x000078043a397980 */ /* 0x002ea8000c101900 */
[----:B--2---:R3:W-:Y:S04]  /*2a840*/  ST.E [R64.64+0x6000], R57 ;  /* 0x0060003940007985 */ /* 0x0047e8000c101904 */
[----:B----4-:R-:W2:Y:S04]  /*2a850*/  LD.E R69, [R58.64+0x7c] ;  /* 0x00007c043a457980 */ /* 0x010ea8000c101900 */
[----:B--2---:R3:W-:Y:S04]  /*2a860*/  ST.E [R64.64+0x6400], R69 ;  /* 0x0064004540007985 */ /* 0x0047e8000c101904 */
[----:B------:R-:W2:Y:S04]  /*2a870*/  LDL.64 R70, [R26+0xd0] ;  /* 0x0000d0001a467983 */ /* 0x000ea80000100a00 */
[----:B------:R3:W5:Y:S04]  /*2a880*/  LDL.64 R60, [R26+0xc8] ;  /* 0x0000c8001a3c7983 */ /* 0x0007680000100a00 */
[----:B--2---:R3:W5:Y:S01]  /*2a890*/  LD.E.64 R2, [R70.64] ;  /* 0x0000000446027980 */ /* 0x004762000c101b00 */
[----:B------:R-:W-:-:S02]  /*2a8a0*/  MOV R9, R25 ;  /* 0x0000001900097202 */ /* 0x000fc40000000f00 */
[----:B------:R-:W-:Y:S02]  /*2a8b0*/  MOV R8, 0x2a8d0 ;  /* 0x0002a8d000087802 */ /* 0x000fe40000000f00 */
[----:B---3-5:R-:W-:Y:S05]  /*2a8c0*/  CALL.REL.NOINC `($_ZN7cutlass13device_kernelIN5flash19enable_sm80_to_sm89INS1_16FlashAttnBwdSm80INS1_25CollectiveMainloopBwdSm80ILi2ELi2EN4cute5tupleIJNS5_1CILi128EEES8_NS7_ILi64EEEEEENS_10bfloat16_tEfNS_4arch4Sm80ELb0ELb0ELb1ELb0ELb0ELb0ELb0ELb0ELi2ELi4ELi4ELi4ELb0EEENS1_21CollectiveEpilogueBwdISA_SB_SD_Li256ELb0ELb0ELi2EEENS1_19SingleTileSchedulerILb0ELb0ELb0ELi128EEEEEEEEEvNT_6ParamsE$_ZN4cute8smem_ptrIPN7cutlass10bfloat16_tEECI1NS_12iter_adaptorIS3_S4_EEES3_) ;  /* 0xfffe05f000007944 */ /* 0x028fea0003c3ffff */
[----:B-1----:R1:W5:Y:S01]  /*2a8d0*/  LDL.64 R2, [R1+0x758] ;  /* 0x0007580001027983 */ /* 0x0023620000100a00 */
[----:B------:R-:W-:-:S03]  /*2a8e0*/  MOV R6, 0x2a900 ;  /* 0x0002a90000067802 */ /* 0x000fc60000000f00 */
[----:B-1---5:R-:W-:Y:S05]  /*2a8f0*/  CALL.REL.NOINC `($_ZN7cutlass13device_kernelIN5flash19enable_sm80_to_sm89INS1_16FlashAttnBwdSm80INS1_25CollectiveMainloopBwdSm80ILi2ELi2EN4cute5tupleIJNS5_1CILi128EEES8_NS7_ILi64EEEEEENS_10bfloat16_tEfNS_4arch4Sm80ELb0ELb0ELb1ELb0ELb0ELb0ELb0ELb0ELi2ELi4ELi4ELi4ELb0EEENS1_21CollectiveEpilogueBwdISA_SB_SD_Li256ELb0ELb0ELi2EEENS1_19SingleTileSchedulerILb0ELb0ELb0ELi128EEEEEEEEEvNT_6ParamsE$_ZN4cute3eso3ESOILb1ELb0EJNS_14ComposedLayoutINS_7SwizzleILi3ELi3ELi3EEENS_1CILj0EEENS_6LayoutINS_5tupleIJNS5_ILi64EEENS5_ILi128EEEEEENS8_IJNS5_ILi1EEES9_EEEEEEENS_10ViewEngineINS_8smem_ptrIPN7cutlass10bfloat16_tEEEEEEEC2ERKSF_RKSM_) ;  /* 0xfffdcb5000007944 */ /* 0x022fea0003c3ffff */
[----:B-1----:R1:W5:Y:S01]  /*2a900*/  LDL.64 R2, [R1+0x758] ;  /* 0x0007580001027983 */ /* 0x0023620000100a00 */
[----:B------:R-:W-:-:S03]  /*2a910*/  MOV R6, 0x2a930 ;  /* 0x0002a93000067802 */ /* 0x000fc60000000f00 */
[----:B-1---5:R-:W-:Y:S05]  /*2a920*/  CALL.REL.NOINC `($_ZN7cutlass13device_kernelIN5flash19enable_sm80_to_sm89INS1_16FlashAttnBwdSm80INS1_25CollectiveMainloopBwdSm80ILi2ELi2EN4cute5tupleIJNS5_1CILi128EEES8_NS7_ILi64EEEEEENS_10bfloat16_tEfNS_4arch4Sm80ELb0ELb0ELb1ELb0ELb0ELb0ELb0ELb0ELi2ELi4ELi4ELi4ELb0EEENS1_21CollectiveEpilogueBwdISA_SB_SD_Li256ELb0ELb0ELi2EEENS1_19SingleTileSchedulerILb0ELb0ELb0ELi128EEEEEEEEEvNT_6ParamsE$_ZN4cute3eso3ESOILb1ELb0EJNS_14ComposedLayoutINS_7SwizzleILi3ELi3ELi3EEENS_1CILj0EEENS_6LayoutINS_5tupleIJNS8_IJNS8_IJNS5_ILi4EEENS5_ILi8EEEEEENS8_IJNS5_ILi2EEENS5_ILi1EEEEEEEEENS8_IJNS8_IJSC_SC_EEESB_EEEEEENS8_IJNS8_IJNS8_IJNS5_ILi128EEESD_EEENS8_IJSA_NS5_ILi0EEEEEEEEENS8_IJNS8_IJNS5_ILi64EEENS5_ILi512EEEEEENS8_IJNS5_ILi16EEENS5_ILi1024EEEEEEEEEEEEEEEENS_10ViewEngineINS_8smem_ptrIPN7cutlass10bfloat16_tEEEEEEEC2ERKSX_RKS14_) ;  /* 0xfffdcbc000007944 */ /* 0x022fea0003c3ffff */
        /* <DEDUP_REMOVED lines=23> */
[----:B------:R2:W-:Y:S01]  /*2aaa0*/  STL [R12], R2 ;  /* 0x000000020c007387 */ /* 0x0005e20000100800 */
[----:B------:R-:W-:Y:S02]  /*2aab0*/  MOV R69, R68 ;  /* 0x0000004400457202 */ /* 0x000fe40000000f00 */
[----:B------:R-:W-:Y:S01]  /*2aac0*/  MOV R8, 0x2aaf0 ;  /* 0x0002aaf000087802 */ /* 0x000fe20000000f00 */
[----:B------:R2:W-:Y:S04]  /*2aad0*/  STL [R12+0x4], R3 ;  /* 0x000004030c007387 */ /* 0x0005e80000100800 */
[----:B-12---:R-:W-:Y:S05]  /*2aae0*/  CALL.REL.NOINC `($_ZN7cutlass13device_kernelIN5flash19enable_sm80_to_sm89INS1_16FlashAttnBwdSm80INS1_25CollectiveMainloopBwdSm80ILi2ELi2EN4cute5tupleIJNS5_1CILi128EEES8_NS7_ILi64EEEEEENS_10bfloat16_tEfNS_4arch4Sm80ELb0ELb0ELb1ELb0ELb0ELb0ELb0ELb0ELi2ELi4ELi4ELi4ELb0EEENS1_21CollectiveEpilogueBwdISA_SB_SD_Li256ELb0ELb0ELi2EEENS1_19SingleTileSchedulerILb0ELb0ELb0ELi128EEEEEEEEEvNT_6ParamsE$_ZZN4cute12filter_tupleINS_5tupleIJNS1_IJiNS1_IJiNS_1CILi0EEEEEEEEENS1_IJNS_10UnderscoreENS1_IJS6_S6_EEEEEEEEES9_ZNS_4diceIS9_S9_EEDaRKT_RKT0_EUlRKT_RKT0_E_EEDaSD_SG_OT1_ENKUlDpSJ_E_clIJNS1_IJiiS3_EEENS1_IJEEEEEEDaSQ_) ;  /* 0xfffe064000007944 */ /* 0x006fea0003c3ffff */
[----:B------:R-:W-:Y:S02]  /*2aaf0*/  MOV R86, 0x2ab10 ;  /* 0x0002ab1000567802 */ /* 0x000fe40000000f00 */
[----:B-12--5:R-:W-:Y:S05]  /*2ab00*/  CALL.REL.NOINC `($_ZN7cutlass13device_kernelIN5flash19enable_sm80_to_sm89INS1_16FlashAttnBwdSm80INS1_25CollectiveMainloopBwdSm80ILi2ELi2EN4cute5tupleIJNS5_1CILi128EEES8_NS7_ILi64EEEEEENS_10bfloat16_tEfNS_4arch4Sm80ELb0ELb0ELb1ELb0ELb0ELb0ELb0ELb0ELi2ELi4ELi4ELi4ELb0EEENS1_21CollectiveEpilogueBwdISA_SB_SD_Li256ELb0ELb0ELi2EEENS1_19SingleTileSchedulerILb0ELb0ELb0ELi128EEEEEEEEEvNT_6ParamsE$_ZZN4cute7idx2crdINS_5tupleIJiiNS_1CILi0EEEEEENS1_IJNS1_IJNS2_ILi4EEENS2_ILi8EEEEEENS2_ILi2EEENS2_ILi1EEEEEEEEDaRKT_RKT0_ENKUlRKT_RKT0_E_clIiS7_EEDaSJ_SM_) ;  /* 0xfffe43d000007944 */ /* 0x026fea0003c3ffff */
[----:B------:R-:W-:Y:S02]  /*2ab10*/  MOV R2, 0x2ab30 ;  /* 0x0002ab3000027802 */ /* 0x000fe40000000f00 */
[----:B-1----:R-:W-:Y:S05]  /*2ab20*/  CALL.REL.NOINC `($_ZN7cutlass13device_kernelIN5flash19enable_sm80_to_sm89INS1_16FlashAttnBwdSm80INS1_25CollectiveMainloopBwdSm80ILi2ELi2EN4cute5tupleIJNS5_1CILi128EEES8_NS7_ILi64EEEEEENS_10bfloat16_tEfNS_4arch4Sm80ELb0ELb0ELb1ELb0ELb0ELb0ELb0ELb0ELi2ELi4ELi4ELi4ELb0EEENS1_21CollectiveEpilogueBwdISA_SB_SD_Li256ELb0ELb0ELi2EEENS1_19SingleTileSchedulerILb0ELb0ELb0ELi128EEEEEEEEEvNT_6ParamsE$_ZZN4cute7idx2crdINS_5tupleIJiiNS_1CILi0EEEEEENS1_IJNS1_IJNS2_ILi4EEENS2_ILi8EEEEEENS2_ILi2EEENS2_ILi1EEEEEEEEDaRKT_RKT0_ENKUlRKT_RKT0_E_clIiS8_EEDaSJ_SM_) ;  /* 0xfffe47e000007944 */ /* 0x002fea0003c3ffff */
[----:B------:R1:W-:Y:S01]  /*2ab30*/  STL [R12], R6 ;  /* 0x000000060c007387 */ /* 0x0003e20000100800 */
[----:B------:R-:W-:Y:S02]  /*2ab40*/  MOV R2, R68 ;  /* 0x0000004400027202 */ /* 0x000fe40000000f00 */
[----:B------:R-:W-:-:S02]  /*2ab50*/  MOV R86, 0x2ab70 ;  /* 0x0002ab7000567802 */ /* 0x000fc40000000f00 */
[----:B-1----:R-:W-:Y:S05]  /*2ab60*/  CALL.REL.NOINC `($_ZN7cutlass13device_kernelIN5flash19enable_sm80_to_sm89INS1_16FlashAttnBwdSm80INS1_25CollectiveMainloopBwdSm80ILi2ELi2EN4cute5tupleIJNS5_1CILi128EEES8_NS7_ILi64EEEEEENS_10bfloat16_tEfNS_4arch4Sm80ELb0ELb0ELb1ELb0ELb0ELb0ELb0ELb0ELi2ELi4ELi4ELi4ELb0EEENS1_21CollectiveEpilogueBwdISA_SB_SD_Li256ELb0ELb0ELi2EEENS1_19SingleTileSchedulerILb0ELb0ELb0ELi128EEEEEEEEEvNT_6ParamsE$_ZZN4cute9transformINS_5tupleIJiiNS_1CILi0EEEEEENS1_IJNS1_IJNS2_ILi4EEENS2_ILi8EEEEEENS2_ILi2EEENS2_ILi1EEEEEEZNS_7idx2crdIS4_SA_EEDaRKT_RKT0_EUlRKT_RKT0_E_EEDaSE_SH_OT1_ENKUlDpSK_E_clIJNS1_IJiiEEEiS3_EEEDaSR_) ;  /* 0xfffe4ee000007944 */ /* 0x002fea0003c3ffff */
[----:B------:R-:W-:Y:S02]  /*2ab70*/  MOV R6, 0x2ab90 ;  /* 0x0002ab9000067802 */ /* 0x000fe40000000f00 */
[----:B--2--5:R-:W-:Y:S05]  /*2ab80*/  CALL.REL.NOINC `($_ZN7cutlass13device_kernelIN5flash19enable_sm80_to_sm89INS1_16FlashAttnBwdSm80INS1_25CollectiveMainloopBwdSm80ILi2ELi2EN4cute5tupleIJNS5_1CILi128EEES8_NS7_ILi64EEEEEENS_10bfloat16_tEfNS_4arch4Sm80ELb0ELb0ELb1ELb0ELb0ELb0ELb0ELb0ELi2ELi4ELi4ELi4ELb0EEENS1_21CollectiveEpilogueBwdISA_SB_SD_Li256ELb0ELb0ELi2EEENS1_19SingleTileSchedulerILb0ELb0ELb0ELi128EEEEEEEEEvNT_6ParamsE$_ZZN4cute13to_mixed_bitsINS_5tupleIJNS1_IJNS_1CILi4EEENS2_ILi8EEEEEENS2_ILi2EEENS2_ILi1EEEEEENS1_IJNS1_IJNS2_ILi128EEENS2_ILi0EEEEEES4_SA_EEENS1_IJNS1_IJiiEEEiSA_EEEEEDaRKT_RKT0_RKT1_ENKUlRKT_RKT0_RKT1_E_clIS5_SB_SD_EEDaSQ_ST_SW_) ;  /* 0xfffe102000007944 */ /* 0x024fea0003c3ffff */
[----:B------:R-:W-:Y:S02]  /*2ab90*/  MOV R6, 0x2abb0 ;  /* 0x0002abb000067802 */ /* 0x000fe40000000f00 */
[----:B------:R-:W-:Y:S05]  /*2aba0*/  CALL.REL.NOINC `($_ZN7cutlass13device_kernelIN5flash19enable_sm80_to_sm89INS1_16FlashAttnBwdSm80INS1_25CollectiveMainloopBwdSm80ILi2ELi2EN4cute5tupleIJNS5_1CILi128EEES8_NS7_ILi64EEEEEENS_10bfloat16_tEfNS_4arch4Sm80ELb0ELb0ELb1ELb0ELb0ELb0ELb0ELb0ELi2ELi4ELi4ELi4ELb0EEENS1_21CollectiveEpilogueBwdISA_SB_SD_Li256ELb0ELb0ELi2EEENS1_19SingleTileSchedulerILb0ELb0ELb0ELi128EEEEEEEEEvNT_6ParamsE$_ZZN4cute13to_mixed_bitsINS_5tupleIJNS1_IJNS_1CILi4EEENS2_ILi8EEEEEENS2_ILi2EEENS2_ILi1EEEEEENS1_IJNS1_IJNS2_ILi128EEENS2_ILi0EEEEEES4_SA_EEENS1_IJNS1_IJiiEEEiSA_EEEEEDaRKT_RKT0_RKT1_ENKUlRKT_RKT0_RKT1_E_clIS6_S4_iEEDaSQ_ST_SW_) ;  /* 0xfffe108000007944 */ /* 0x000fea0003c3ffff */
[----:B------:R-:W-:Y:S02]  /*2abb0*/  MOV R5, R2 ;  /* 0x0000000200057202 */ /* 0x000fe40000000f00 */
[----:B------:R-:W-:-:S02]  /*2abc0*/  MOV R2, 0x2abe0 ;  /* 0x0002abe000027802 */ /* 0x000fc40000000f00 */
[----:B------:R-:W-:Y:S05]  /*2abd0*/  CALL.REL.NOINC `($_ZN7cutlass13device_kernelIN5flash19enable_sm80_to_sm89INS1_16FlashAttnBwdSm80INS1_25CollectiveMainloopBwdSm80ILi2ELi2EN4cute5tupleIJNS5_1CILi128EEES8_NS7_ILi64EEEEEENS_10bfloat16_tEfNS_4arch4Sm80ELb0ELb0ELb1ELb0ELb0ELb0ELb0ELb0ELi2ELi4ELi4ELi4ELb0EEENS1_21CollectiveEpilogueBwdISA_SB_SD_Li256ELb0ELb0ELi2EEENS1_19SingleTileSchedulerILb0ELb0ELb0ELi128EEEEEEEEEvNT_6ParamsE$_ZZN4cute13to_mixed_bitsINS_5tupleIJNS1_IJNS_1CILi4EEENS2_ILi8EEEEEENS2_ILi2EEENS2_ILi1EEEEEENS1_IJNS1_IJNS2_ILi128EEENS2_ILi0EEEEEES4_SA_EEENS1_IJNS1_IJiiEEEiSA_EEEEEDaRKT_RKT0_RKT1_ENKUlDpRKT_E_clIJNS_9MixedBitsILj0ELj384EEENSU_ILj0ELj8EEENS2_ILj0EEEEEEDaSR_) ;  /* 0xfffe0f9000007944 */ /* 0x000fea0003c3ffff */
[----:B------:R-:W-:Y:S01]  /*2abe0*/  IMAD.MOV.U32 R2, RZ, RZ, 0x20 ;  /* 0x00000020ff027424 */ /* 0x000fe200078e00ff */
[C---:B------:R-:W-:Y:S01]  /*2abf0*/  LOP3.LUT P1, RZ, R11.reuse, 0x100, RZ, 0xc0, !PT ;  /* 0x000001000bff7812 */ /* 0x040fe2000782c0ff */
[----:B------:R-:W-:Y:S01]  /*2ac00*/  IMAD.MOV.U32 R6, RZ, RZ, 0x10 ;  /* 0x00000010ff067424 */ /* 0x000fe200078e00ff */
[----:B------:R-:W-:Y:S01]  /*2ac10*/  SHF.R.S32.HI R53, RZ, 0x1f, R4 ;  /* 0x0000001fff357819 */ /* 0x000fe20000011404 */
[----:B------:R-:W-:Y:S01]  /*2ac20*/  IMAD.MOV.U32 R69, RZ, RZ, R25 ;  /* 0x000000ffff457224 */ /* 0x000fe200078e0019 */
[----:B------:R-:W-:Y:S01]  /*2ac30*/  SEL R8, R2, 0xffffffe0, !P1 ;  /* 0xffffffe002087807 */ /* 0x000fe20004800000 */
[----:B------:R-:W-:Y:S01]  /*2ac40*/  IMAD.MOV.U32 R2, RZ, RZ, R52 ;  /* 0x000000ffff027224 */ /* 0x000fe200078e0034 */
[----:B------:R-:W-:-:S02]  /*2ac50*/  LOP3.LUT P1, RZ, R11, 0x80, RZ, 0xc0, !PT ;  /* 0x000000800bff7812 */ /* 0x000fc4000782c0ff */
[----:B------:R-:W-:Y:S01]  /*2ac60*/  LEA.HI R53, R53, R4, RZ, 0x2 ;  /* 0x0000000435357211 */ /* 0x000fe200078f10ff */
[----:B------:R1:W-:Y:S01]  /*2ac70*/  STL [R1+0x11e4], R8 ;  /* 0x0011e40801007387 */ /* 0x0003e20000100800 */
[----:B------:R-:W-:Y:S02]  /*2ac80*/  LOP3.LUT R52, R11, 0x188, RZ, 0xc0, !PT ;  /* 0x000001880b347812 */ /* 0x000fe400078ec0ff */
[----:B------:R-:W-:Y:S02]  /*2ac90*/  SEL R6, R6, 0xfffffff0, !P1 ;  /* 0xfffffff006067807 */ /* 0x000fe40004800000 */
[----:B------:R-:W-:Y:S02]  /*2aca0*/  MOV R4, 0x2acc0 ;  /* 0x0002acc000047802 */ /* 0x000fe40000000f00 */
[----:B-1----:R-:W-:Y:S05]  /*2acb0*/  CALL.REL.NOINC `($_ZN7cutlass13device_kernelIN5flash19enable_sm80_to_sm89INS1_16FlashAttnBwdSm80INS1_25CollectiveMainloopBwdSm80ILi2ELi2EN4cute5tupleIJNS5_1CILi128EEES8_NS7_ILi64EEEEEENS_10bfloat16_tEfNS_4arch4Sm80ELb0ELb0ELb1ELb0ELb0ELb0ELb0ELb0ELi2ELi4ELi4ELi4ELb0EEENS1_21CollectiveEpilogueBwdISA_SB_SD_Li256ELb0ELb0ELi2EEENS1_19SingleTileSchedulerILb0ELb0ELb0ELi128EEEEEEEEEvNT_6ParamsE$_ZN4cute3eso3ESOILb1ELb0EJNS_1CILi8EEEiiEEC2ERKS3_RKiS8_) ;  /* 0xfffdd1a000007944 */ /* 0x002fea0003c3ffff */
[----:B-1----:R1:W5:Y:S01]  /*2acc0*/  LDL.64 R2, [R1+0x758] ;  /* 0x0007580001027983 */ /* 0x0023620000100a00 */
[----:B------:R-:W-:Y:S01]  /*2acd0*/  IMAD.MOV.U32 R5, RZ, RZ, 0x48 ;  /* 0x00000048ff057424 */ /* 0x000fe200078e00ff */
[----:B------:R-:W-:Y:S01]  /*2ace0*/  LOP3.LUT P1, RZ, R11, 0x8, RZ, 0xc0, !PT ;  /* 0x000000080bff7812 */ /* 0x000fe2000782c0ff */
[----:B------:R-:W-:Y:S01]  /*2acf0*/  IMAD.MOV.U32 R69, RZ, RZ, R25 ;  /* 0x000000ffff457224 */ /* 0x000fe200078e0019 */
[----:B------:R-:W-:-:S02]  /*2ad00*/  MOV R6, 0x2ad30 ;  /* 0x0002ad3000067802 */ /* 0x000fc40000000f00 */
[----:B------:R-:W-:-:S04]  /*2ad10*/  SEL R5, R5, 0x38, !P1 ;  /* 0x0000003805057807 */ /* 0x000fc80004800000 */
[----:B-1---5:R-:W-:Y:S05]  /*2ad20*/  CALL.REL.NOINC `($_ZN7cutlass13device_kernelIN5flash19enable_sm80_to_sm89INS1_16FlashAttnBwdSm80INS1_25CollectiveMainloopBwdSm80ILi2ELi2EN4cute5tupleIJNS5_1CILi128EEES8_NS7_ILi64EEEEEENS_10bfloat16_tEfNS_4arch4Sm80ELb0ELb0ELb1ELb0ELb0ELb0ELb0ELb0ELi2ELi4ELi4ELi4ELb0EEENS1_21CollectiveEpilogueBwdISA_SB_SD_Li256ELb0ELb0ELi2EEENS1_19SingleTileSchedulerILb0ELb0ELb0ELi128EEEEEEEEEvNT_6ParamsE$_ZN4cute3eso3ESOILb0ELb1EJiNS_1CILi144EEENS2_ILi288EEEEEC2ERKiRKS3_RKS4_) ;  /* 0xfffdc2f000007944 */ /* 0x022fea0003c3ffff */
[----:B-1----:R-:W2:Y:S01]  /*2ad30*/  LDL R4, [R1+0x758] ;  /* 0x0007580001047983 */ /* 0x002ea20000100800 */
[----:B------:R-:W-:Y:S01]  /*2ad40*/  IMAD.MOV.U32 R69, RZ, RZ, R25 ;  /* 0x000000ffff457224 */ /* 0x000fe200078e0019 */
[----:B------:R-:W-:Y:S02]  /*2ad50*/  MOV R84, R13 ;  /* 0x0000000d00547202 */ /* 0x000fe40000000f00 */
[----:B------:R-:W-:Y:S01]  /*2ad60*/  MOV R6, 0x2ad90 ;  /* 0x0002ad9000067802 */ /* 0x000fe20000000f00 */
[----:B--2---:R1:W-:Y:S04]  /*2ad70*/  STL [R1+0x790], R4 ;  /* 0x0007900401007387 */ /* 0x0043e80000100800 */
[----:B-1----:R-:W-:Y:S05]  /*2ad80*/  CALL.REL.NOINC `($_ZN7cutlass13device_kernelIN5flash19enable_sm80_to_sm89INS1_16FlashAttnBwdSm80INS1_25CollectiveMainloopBwdSm80ILi2ELi2EN4cute5tupleIJNS5_1CILi128EEES8_NS7_ILi64EEEEEENS_10bfloat16_tEfNS_4arch4Sm80ELb0ELb0ELb1ELb0ELb0ELb0ELb0ELb0ELi2ELi4ELi4ELi4ELb0EEENS1_21CollectiveEpilogueBwdISA_SB_SD_Li256ELb0ELb0ELi2EEENS1_19SingleTileSchedulerILb0ELb0ELb0ELi128EEEEEEEEEvNT_6ParamsE$_ZN4cute3eso3ESOILb1ELb0EJNS_1CILi1EEENS_5tupleIJNS2_ILi8EEEiiEEENS2_ILi64EEENS4_IJiNS2_ILi144EEENS2_ILi288EEEEEENS2_ILi512EEEEEC2ERKS3_RKS6_RKS7_RKSA_RKSB_) ;  /* 0xfffdcb8000007944 */ /* 0x002fea0003c3ffff */
[----:B-1----:R1:W5:Y:S04]  /*2ad90*/  LDL R5, [R1+0x760] ;  /* 0x0007600001057983 */ /* 0x0023680000100800 */
[----:B------:R1:W5:Y:S01]  /*2ada0*/  LDL.64 R2, [R1+0x758] ;  /* 0x0007580001027983 */ /* 0x0003620000100a00 */
[----:B------:R-:W-:-:S02]  /*2adb0*/  MOV R69, R25 ;  /* 0x0000001900457202 */ /* 0x000fc40000000f00 */
[----:B------:R-:W-:Y:S02]  /*2adc0*/  MOV R6, 0x2ade0 ;  /* 0x0002ade000067802 */ /* 0x000fe40000000f00 */
[----:B-1---5:R-:W-:Y:S05]  /*2add0*/  CALL.REL.NOINC `($_ZN7cutlass13device_kernelIN5flash19enable_sm80_to_sm89INS1_16FlashAttnBwdSm80INS1_25CollectiveMainloopBwdSm80ILi2ELi2EN4cute5tupleIJNS5_1CILi128EEES8_NS7_ILi64EEEEEENS_10bfloat16_tEfNS_4arch4Sm80ELb0ELb0ELb1ELb0ELb0ELb0ELb0ELb0ELi2ELi4ELi4ELi4ELb0EEENS1_21CollectiveEpilogueBwdISA_SB_SD_Li256ELb0ELb0ELi2EEENS1_19SingleTileSchedulerILb0ELb0ELb0ELi128EEEEEEEEEvNT_6ParamsE$_ZN4cute5tupleIJNS0_IJNS_1CILi8EEENS0_IJNS1_ILi2EEES3_S3_EEENS1_ILi1EEES4_S5_EEENS0_IJS5_NS0_IJS2_iiEEENS1_ILi64EEENS0_IJiNS1_ILi144EEENS1_ILi288EEEEEENS1_ILi512EEEEEEEEC2ERKS6_RKSD_) ;  /* 0xfffdfd1000007944 */ /* 0x022fea0003c3ffff */
[----:B------:R1:W5:Y:S04]  /*2ade0*/  LDL R6, [R1+0x760] ;  /* 0x0007600001067983 */ /* 0x0003680000100800 */
[----:B------:R1:W5:Y:S01]  /*2adf0*/  LDL.64 R2, [R1+0x758] ;  /* 0x0007580001027983 */ /* 0x0003620000100a00 */
[----:B------:R-:W-:-:S03]  /*2ae00*/  MOV R4, 0x2ae20 ;  /* 0x0002ae2000047802 */ /* 0x000fc60000000f00 */
[----:B-1---5:R-:W-:Y:S05]  /*2ae10*/  CALL.REL.NOINC `($_ZN7cutlass13device_kernelIN5flash19enable_sm80_to_sm89INS1_16FlashAttnBwdSm80INS1_25CollectiveMainloopBwdSm80ILi2ELi2EN4cute5tupleIJNS5_1CILi128EEES8_NS7_ILi64EEEEEENS_10bfloat16_tEfNS_4arch4Sm80ELb0ELb0ELb1ELb0ELb0ELb0ELb0ELb0ELi2ELi4ELi4ELi4ELb0EEENS1_21CollectiveEpilogueBwdISA_SB_SD_Li256ELb0ELb0ELi2EEENS1_19SingleTileSchedulerILb0ELb0ELb0ELi128EEEEEEEEEvNT_6ParamsE$_ZZN4cute7flattenINS_5tupleIJNS_1CILi1EEENS1_IJNS2_ILi8EEEiiEEENS2_ILi64EEENS1_IJiNS2_ILi144EEENS2_ILi288EEEEEENS2_ILi512EEEEEEEEDaRKT_ENKUlRKT_E_clIS5_EEDaSH_) ;  /* 0xfffe404000007944 */ /* 0x022fea0003c3ffff */
[----:B------:R1:W-:Y:S01]  /*2ae20*/  STL [R12], R2 ;  /* 0x000000020c007387 */ /* 0x0003e20000100800 */
[----:B------:R-:W-:Y:S02]  /*2ae30*/  MOV R5, R6 ;  /* 0x0000000600057202 */ /* 0x000fe40000000f00 */
[----:B------:R-:W-:Y:S01]  /*2ae40*/  MOV R4, 0x2ae70 ;  /* 0x0002ae7000047802 */ /* 0x000fe20000000f00 */
[----:B------:R1:W-:Y:S04]  /*2ae50*/  STL [R12+0x4], R3 ;  /* 0x000004030c007387 */ /* 0x0003e80000100800 */
[----:B-1----:R-:W-:Y:S05]  /*2ae60*/  CALL.REL.NOINC `($_ZN7cutlass13device_kernelIN5flash19enable_sm80_to_sm89INS1_16FlashAttnBwdSm80INS1_25CollectiveMainloopBwdSm80ILi2ELi2EN4cute5tupleIJNS5_1CILi128EEES8_NS7_ILi64EEEEEENS_10bfloat16_tEfNS_4arch4Sm80ELb0ELb0ELb1ELb0ELb0ELb0ELb0ELb0ELi2ELi4ELi4ELi4ELb0EEENS1_21CollectiveEpilogueBwdISA_SB_SD_Li256ELb0ELb0ELi2EEENS1_19SingleTileSchedulerILb0ELb0ELb0ELi128EEEEEEEEEvNT_6ParamsE$_ZZN4cute7flattenINS_5tupleIJNS_1CILi1EEENS1_IJNS2_ILi8EEEiiEEENS2_ILi64EEENS1_IJiNS2_ILi144EEENS2_ILi288EEEEEENS2_ILi512EEEEEEEEDaRKT_ENKUlRKT_E_clIS9_EEDaSH_) ;  /* 0xfffe401000007944 */ /* 0x002fea0003c3ffff */
[----:B------:R1:W-:Y:S01]  /*2ae70*/  STL [R1+0x794], R2 ;  /* 0x0007940201007387 */ /* 0x0003e20000100800 */
[----:B------:R-:W-:Y:S01]  /*2ae80*/  IMAD.MOV.U32 R69, RZ, RZ, R68 ;  /* 0x000000ffff457224 */ /* 0x000fe200078e0044 */
[----:B------:R-:W-:-:S02]  /*2ae90*/  MOV R76, R16 ;  /* 0x00000010004c7202 */ /* 0x000fc40000000f00 */
[----:B------:R-:W-:Y:S02]  /*2aea0*/  MOV R4, 0x2aec0 ;  /* 0x0002aec000047802 */ /* 0x000fe40000000f00 */
[----:B-1----:R-:W-:Y:S05]  /*2aeb0*/  CALL.REL.NOINC `($_ZN7cutlass13device_kernelIN5flash19enable_sm80_to_sm89INS1_16FlashAttnBwdSm80INS1_25CollectiveMainloopBwdSm80ILi2ELi2EN4cute5tupleIJNS5_1CILi128EEES8_NS7_ILi64EEEEEENS_10bfloat16_tEfNS_4arch4Sm80ELb0ELb0ELb1ELb0ELb0ELb0ELb0ELb0ELi2ELi4ELi4ELi4ELb0EEENS1_21CollectiveEpilogueBwdISA_SB_SD_Li256ELb0ELb0ELi2EEENS1_19SingleTileSchedulerILb0ELb0ELb0ELi128EEEEEEEEEvNT_6ParamsE$_ZZN4cute12filter_tupleINS_5tupleIJNS_1CILi1EEENS1_IJNS2_ILi8EEEiiEEENS2_ILi64EEENS1_IJiNS2_ILi144EEENS2_ILi288EEEEEENS2_ILi512EEEEEEZNS_7flattenISB_EEDaRKT_EUlRKT_E_EEDaSF_OT0_ENKUlDpSI_E_clIJNS1_IJS3_EEES5_NS1_IJS6_EEES9_NS1_IJSA_EEEEEEDaSM_) ;  /* 0xfffe084000007944 */ /* 0x002fea0003c3ffff */
[----:B------:R-:W-:Y:S02]  /*2aec0*/  MOV R69, R25 ;  /* 0x0000001900457202 */ /* 0x000fe40000000f00 */
[----:B------:R-:W-:Y:S02]  /*2aed0*/  MOV R6, 0x2aef0 ;  /* 0x0002aef000067802 */ /* 0x000fe40000000f00 */
[----:B--2--5:R-:W-:Y:S05]  /*2aee0*/  CALL.REL.NOINC `($_ZN7cutlass13device_kernelIN5flash19enable_sm80_to_sm89INS1_16FlashAttnBwdSm80INS1_25CollectiveMainloopBwdSm80ILi2ELi2EN4cute5tupleIJNS5_1CILi128EEES8_NS7_ILi64EEEEEENS_10bfloat16_tEfNS_4arch4Sm80ELb0ELb0ELb1ELb0ELb0ELb0ELb0ELb0ELi2ELi4ELi4ELi4ELb0EEENS1_21CollectiveEpilogueBwdISA_SB_SD_Li256ELb0ELb0ELi2EEENS1_19SingleTileSchedulerILb0ELb0ELb0ELi128EEEEEEEEEvNT_6ParamsE$_ZN4cute3eso3ESOILb0ELb1EJiNS_1CILi144EEENS2_ILi512EEEEEC2ERKiRKS3_RKS4_) ;  /* 0xfffdc18000007944 */ /* 0x024fea0003c3ffff */
[----:B------:R-:W2:Y:S01]  /*2aef0*/  LDL R6, [R1+0x758] ;  /* 0x0007580001067983 */ /* 0x000ea20000100800 */
[----:B-1----:R-:W-:Y:S01]  /*2af00*/  IMAD.MOV.U32 R4, RZ, RZ, R51 ;  /* 0x000000ffff047224 */ /* 0x002fe200078e0033 */
[----:B------:R-:W-:Y:S02]  /*2af10*/  MOV R69, R25 ;  /* 0x0000001900457202 */ /* 0x000fe40000000f00 */
[----:B------:R-:W-:Y:S01]  /*2af20*/  MOV R8, 0x2af50 ;  /* 0x0002af5000087802 */ /* 0x000fe20000000f00 */
[----:B--2---:R1:W-:Y:S04]  /*2af30*/  STL [R1+0x11ec], R6 ;  /* 0x0011ec0601007387 */ /* 0x0043e80000100800 */
[----:B-1----:R-:W-:Y:S05]  /*2af40*/  CALL.REL.NOINC `($_ZN7cutlass13device_kernelIN5flash19enable_sm80_to_sm89INS1_16FlashAttnBwdSm80INS1_25CollectiveMainloopBwdSm80ILi2ELi2EN4cute5tupleIJNS5_1CILi128EEES8_NS7_ILi64EEEEEENS_10bfloat16_tEfNS_4arch4Sm80ELb0ELb0ELb1ELb0ELb0ELb0ELb0ELb0ELi2ELi4ELi4ELi4ELb0EEENS1_21CollectiveEpilogueBwdISA_SB_SD_Li256ELb0ELb0ELi2EEENS1_19SingleTileSchedulerILb0ELb0ELb0ELi128EEEEEEEEEvNT_6ParamsE$_ZN4cute3eso3ESOILb0ELb0EJiiNS_1CILi144EEENS2_ILi512EEEEEC2ERKiS7_RKS3_RKS4_) ;  /* 0xfffdba1000007944 */ /* 0x002fea0003c3ffff */
[----:B-1----:R-:W2:Y:S01]  /*2af50*/  LDL.64 R4, [R1+0x758] ;  /* 0x0007580001047983 */ /* 0x002ea20000100a00 */
[----:B------:R-:W-:Y:S01]  /*2af60*/  IMAD.MOV.U32 R3, RZ, RZ, R17 ;  /* 0x000000ffff037224 */ /* 0x000fe200078e0011 */
[----:B------:R-:W-:Y:S01]  /*2af70*/  MOV R8, R54 ;  /* 0x0000003600087202 */ /* 0x000fe20000000f00 */
[----:B------:R-:W-:Y:S01]  /*2af80*/  IMAD.MOV.U32 R76, RZ, RZ, R25 ;  /* 0x000000ffff4c7224 */ /* 0x000fe200078e0019 */
[----:B------:R-:W-:Y:S01]  /*2af90*/  MOV R6, 0x2afc0 ;  /* 0x0002afc000067802 */ /* 0x000fe20000000f00 */
[----:B--2---:R1:W-:Y:S04]  /*2afa0*/  STL.64 [R1+0x788], R4 ;  /* 0x0007880401007387 */ /* 0x0043e80000100a00 */
[----:B-1----:R-:W-:Y:S05]  /*2afb0*/  CALL.REL.NOINC `($_ZN7cutlass13device_kernelIN5flash19enable_sm80_to_sm89INS1_16FlashAttnBwdSm80INS1_25CollectiveMainloopBwdSm80ILi2ELi2EN4cute5tupleIJNS5_1CILi128EEES8_NS7_ILi64EEEEEENS_10bfloat16_tEfNS_4arch4Sm80ELb0ELb0ELb1ELb0ELb0ELb0ELb0ELb0ELi2ELi4ELi4ELi4ELb0EEENS1_21CollectiveEpilogueBwdISA_SB_SD_Li256ELb0ELb0ELi2EEENS1_19SingleTileSchedulerILb0ELb0ELb0ELi128EEEEEEEEEvNT_6ParamsE$_ZN4cute3eso3ESOILb0ELb0EJiiiNS_1CILi144EEENS2_ILi512EEEEEC2ERKiS7_S7_RKS3_RKS4_) ;  /* 0xfffdbc4000007944 */ /* 0x002fea0003c3ffff */
[----:B-1----:R-:W2:Y:S04]  /*2afc0*/  LDL.64 R2, [R1+0x758] ;  /* 0x0007580001027983 */ /* 0x002ea80000100a00 */
[----:B------:R-:W3:Y:S01]  /*2afd0*/  LDL R5, [R1+0x760] ;  /* 0x0007600001057983 */ /* 0x000ee20000100800 */
[C---:B------:R-:W-:Y:S01]  /*2afe0*/  IADD3 R87, R50.reuse, 0x30, RZ ;  /* 0x0000003032577810 */ /* 0x040fe20007ffe0ff */
[----:B------:R-:W-:Y:S01]  /*2aff0*/  IMAD.MOV.U32 R8, RZ, RZ, R25 ;  /* 0x000000ffff087224 */ /* 0x000fe200078e0019 */
[----:B------:R-:W-:-:S02]  /*2b000*/  IADD3 R92, R50, 0x34, RZ ;  /* 0x00000034325c7810 */ /* 0x000fc40007ffe0ff */
[----:B------:R-:W-:Y:S01]  /*2b010*/  MOV R6, 0x2b060 ;  /* 0x0002b06000067802 */ /* 0x000fe20000000f00 */
[----:B--2---:R-:W-:Y:S01]  /*2b020*/  IMAD.MOV.U32 R4, RZ, RZ, R3 ;  /* 0x000000ffff047224 */ /* 0x004fe200078e0003 */
[----:B------:R1:W-:Y:S04]  /*2b030*/  STL [R1+0x77c], R2 ;  /* 0x00077c0201007387 */ /* 0x0003e80000100800 */
[----:B---3--:R1:W-:Y:S02]  /*2b040*/  STL.64 [R1+0x780], R4 ;  /* 0x0007800401007387 */ /* 0x0083e40000100a00 */
[----:B-1----:R-:W-:Y:S05]  /*2b050*/  CALL.REL.NOINC `($_ZN7cutlass13device_kernelIN5flash19enable_sm80_to_sm89INS1_16FlashAttnBwdSm80INS1_25CollectiveMainloopBwdSm80ILi2ELi2EN4cute5tupleIJNS5_1CILi128EEES8_NS7_ILi64EEEEEENS_10bfloat16_tEfNS_4arch4Sm80ELb0ELb0ELb1ELb0ELb0ELb0ELb0ELb0ELi2ELi4ELi4ELi4ELb0EEENS1_21CollectiveEpilogueBwdISA_SB_SD_Li256ELb0ELb0ELi2EEENS1_19SingleTileSchedulerILb0ELb0ELb0ELi128EEEEEEEEEvNT_6ParamsE$_ZN4cute3eso3ESOILb1ELb0EJNS_1CILi8EEEiiiNS2_ILi144EEENS2_ILi512EEEEEC2ERKS3_RKiSA_SA_RKS4_RKS5_) ;  /* 0xfffdce7000007944 */ /* 0x002fea0003c3ffff */
[----:B------:R-:W2:Y:S04]  /*2b060*/  LDL R10, [R1+0x760] ;  /* 0x00076000010a7983 */ /* 0x000ea80000100800 */
[----:B-1----:R-:W3:Y:S01]  /*2b070*/  LDL.64 R2, [R1+0x758] ;  /* 0x0007580001027983 */ /* 0x002ee20000100a00 */
[C---:B------:R-:W-:Y:S01]  /*2b080*/  IADD3 R8, R50.reuse, 0x24, RZ ;  /* 0x0000002432087810 */ /* 0x040fe20007ffe0ff */
[----:B------:R-:W-:Y:S01]  /*2b090*/  IMAD.MOV.U32 R5, RZ, RZ, R25 ;  /* 0x000000ffff057224 */ /* 0x000fe200078e0019 */
[----:B------:R-:W-:-:S02]  /*2b0a0*/  IADD3 R6, R50, 0x28, RZ ;  /* 0x0000002832067810 */ /* 0x000fc40007ffe0ff */
[----:B------:R-:W-:Y:S01]  /*2b0b0*/  MOV R4, 0x2b0f0 ;  /* 0x0002b0f000047802 */ /* 0x000fe20000000f00 */
[----:B--2---:R1:W-:Y:S04]  /*2b0c0*/  STL [R1+0x778], R10 ;  /* 0x0007780a01007387 */ /* 0x0043e80000100800 */
[----:B---3--:R1:W-:Y:S02]  /*2b0d0*/  STL.64 [R1+0x770], R2 ;  /* 0x0007700201007387 */ /* 0x0083e40000100a00 */
[----:B-1----:R-:W-:Y:S05]  /*2b0e0*/  CALL.REL.NOINC `($_ZN7cutlass13device_kernelIN5flash19enable_sm80_to_sm89INS1_16FlashAttnBwdSm80INS1_25CollectiveMainloopBwdSm80ILi2ELi2EN4cute5tupleIJNS5_1CILi128EEES8_NS7_ILi64EEEEEENS_10bfloat16_tEfNS_4arch4Sm80ELb0ELb0ELb1ELb0ELb0ELb0ELb0ELb0ELi2ELi4ELi4ELi4ELb0EEENS1_21CollectiveEpilogueBwdISA_SB_SD_Li256ELb0ELb0ELi2EEENS1_19SingleTileSchedulerILb0ELb0ELb0ELi128EEEEEEEEEvNT_6ParamsE$_ZN4cute3eso3ESOILb1ELb0EJNS_1CILi1EEEiiiNS2_ILi144EEENS2_ILi512EEEEEC2ERKS3_RKiSA_SA_RKS4_RKS5_) ;  /* 0xfffdc96000007944 */ /* 0x002fea0003c3ffff */
[----:B-1----:R1:W5:Y:S04]  /*2b0f0*/  LDL R5, [R1+0x760] ;  /* 0x0007600001057983 */ /* 0x0023680000100800 */
[----:B------:R1:W5:Y:S01]  /*2b100*/  LDL.64 R2, [R1+0x758] ;  /* 0x0007580001027983 */ /* 0x0003620000100a00 */
[----:B------:R-:W-:-:S02]  /*2b110*/  MOV R4, R25 ;  /* 0x0000001900047202 */ /* 0x000fc40000000f00 */
[----:B------:R-:W-:Y:S02]  /*2b120*/  MOV R6, 0x2b140 ;  /* 0x0002b14000067802 */ /* 0x000fe40000000f00 */
[----:B-1---5:R-:W-:Y:S05]  /*2b130*/  CALL.REL.NOINC `($_ZN7cutlass13device_kernelIN5flash19enable_sm80_to_sm89INS1_16FlashAttnBwdSm80INS1_25CollectiveMainloopBwdSm80ILi2ELi2EN4cute5tupleIJNS5_1CILi128EEES8_NS7_ILi64EEEEEENS_10bfloat16_tEfNS_4arch4Sm80ELb0ELb0ELb1ELb0ELb0ELb0ELb0ELb0ELi2ELi4ELi4ELi4ELb0EEENS1_21CollectiveEpilogueBwdISA_SB_SD_Li256ELb0ELb0ELi2EEENS1_19SingleTileSchedulerILb0ELb0ELb0ELi128EEEEEEEEEvNT_6ParamsE$_ZN4cute5tupleIJNS0_IJNS_1CILi16EEENS1_ILi2EEES3_S3_NS1_ILi4EEES3_EEENS0_IJNS1_ILi1EEEiiiNS1_ILi144EEENS1_ILi512EEEEEEEEC2ERKS5_RKS9_) ;  /* 0xfffdf6b000007944 */ /* 0x022fea0003c3ffff */
[----:B------:R-:W2:Y:S04]  /*2b140*/  LDL.64 R2, [R1+0x758] ;  /* 0x0007580001027983 */ /* 0x000ea80000100a00 */
[----:B------:R-:W3:Y:S01]  /*2b150*/  LDL R5, [R1+0x760] ;  /* 0x0007600001057983 */ /* 0x000ee20000100800 */
[----:B------:R-:W-:Y:S01]  /*2b160*/  IMAD.MOV.U32 R77, RZ, RZ, R68 ;  /* 0x000000ffff4d7224 */ /* 0x000fe200078e0044 */
[----:B------:R-:W-:Y:S02]  /*2b170*/  MOV R17, R56 ;  /* 0x0000003800117202 */ /* 0x000fe40000000f00 */
[----:B------:R-:W-:Y:S01]  /*2b180*/  MOV R10, 0x2b1e0 ;  /* 0x0002b1e0000a7802 */ /* 0x000fe20000000f00 */
[----:B--2---:R1:W-:Y:S04]  /*2b190*/  STL [R12], R2 ;  /* 0x000000020c007387 */ /* 0x0043e80000100800 */
[----:B------:R1:W-:Y:S04]  /*2b1a0*/  STL [R12+0x4], R3 ;  /* 0x000004030c007387 */ /* 0x0003e80000100800 */
[----:B---3--:R1:W-:Y:S04]  /*2b1b0*/  STL [R12+0x8], R5 ;  /* 0x000008050c007387 */ /* 0x0083e80000100800 */
[----:B------:R1:W-:Y:S02]  /*2b1c0*/  STL.U8 [R1+0x794], RZ ;  /* 0x000794ff01007387 */ /* 0x0003e40000100000 */
[----:B-1----:R-:W-:Y:S05]  /*2b1d0*/  CALL.REL.NOINC `($_ZN7cutlass13device_kernelIN5flash19enable_sm80_to_sm89INS1_16FlashAttnBwdSm80INS1_25CollectiveMainloopBwdSm80ILi2ELi2EN4cute5tupleIJNS5_1CILi128EEES8_NS7_ILi64EEEEEENS_10bfloat16_tEfNS_4arch4Sm80ELb0ELb0ELb1ELb0ELb0ELb0ELb0ELb0ELi2ELi4ELi4ELi4ELb0EEENS1_21CollectiveEpilogueBwdISA_SB_SD_Li256ELb0ELb0ELi2EEENS1_19SingleTileSchedulerILb0ELb0ELb0ELi128EEEEEEEEEvNT_6ParamsE$_ZZN4cute6detail16composition_implINS_5tupleIJNS_1CILi16EEENS3_ILi2EEES5_S5_NS3_ILi4EEES5_EEENS2_IJNS3_ILi1EEEiiiNS3_ILi144EEENS3_ILi512EEEEEENS2_IJNS2_IJS5_S5_EEES6_NS3_ILi8EEEEEENS2_IJNS2_IJNS3_ILi64EEESA_EEES4_NS3_ILi1024EEEEEEEEDaRKT_RKT0_RKT1_RKT2_ENKUlRKT_RKT0_E_clISC_SG_EEDaSX_S10_) ;  /* 0xfffe1ad000007944 */ /* 0x002fea0003c3ffff */
[----:B------:R-:W-:Y:S01]  /*2b1e0*/  IMAD.MOV.U32 R2, RZ, RZ, R16 ;  /* 0x000000ffff027224 */ /* 0x000fe200078e0010 */
[----:B------:R-:W-:Y:S01]  /*2b1f0*/  MOV R17, R56 ;  /* 0x0000003800117202 */ /* 0x000fe20000000f00 */
[----:B------:R-:W-:Y:S01]  /*2b200*/  IMAD.MOV.U32 R77, RZ, RZ, R68 ;  /* 0x000000ffff4d7224 */ /* 0x000fe200078e0044 */
[----:B------:R-:W-:-:S02]  /*2b210*/  MOV R16, 0x2b230 ;  /* 0x0002b23000107802 */ /* 0x000fc40000000f00 */
[----:B-1---5:R-:W-:Y:S05]  /*2b220*/  CALL.REL.NOINC `($_ZN7cutlass13device_kernelIN5flash19enable_sm80_to_sm89INS1_16FlashAttnBwdSm80INS1_25CollectiveMainloopBwdSm80ILi2ELi2EN4cute5tupleIJNS5_1CILi128EEES8_NS7_ILi64EEEEEENS_10bfloat16_tEfNS_4arch4Sm80ELb0ELb0ELb1ELb0ELb0ELb0ELb0ELb0ELi2ELi4ELi4ELi4ELb0EEENS1_21CollectiveEpilogueBwdISA_SB_SD_Li256ELb0ELb0ELi2EEENS1_19SingleTileSchedulerILb0ELb0ELb0ELi128EEEEEEEEEvNT_6ParamsE$_ZZN4cute6detail16composition_implINS_5tupleIJNS_1CILi16EEENS3_ILi2EEES5_S5_NS3_ILi4EEES5_EEENS2_IJNS3_ILi1EEEiiiNS3_ILi144EEENS3_ILi512EEEEEENS2_IJNS2_IJS5_S5_EEES6_NS3_ILi8EEEEEENS2_IJNS2_IJNS3_ILi64EEESA_EEES4_NS3_ILi1024EEEEEEEEDaRKT_RKT0_RKT1_RKT2_ENKUlRKT_RKT0_E_clIS6_S4_EEDaSX_S10_) ;  /* 0xfffe17f000007944 */ /* 0x022fea0003c3ffff */
[----:B-----5:R2:W-:Y:S01]  /*2b230*/  STL.64 [R1+0x770], R2 ;  /* 0x0007700201007387 */ /* 0x0205e20000100a00 */
[----:B------:R-:W-:Y:S01]  /*2b240*/  IMAD.MOV.U32 R69, RZ, RZ, R25 ;  /* 0x000000ffff457224 */ /* 0x000fe200078e0019 */
[----:B------:R-:W-:-:S02]  /*2b250*/  MOV R76, R24 ;  /* 0x00000018004c7202 */ /* 0x000fc40000000f00 */
[----:B------:R-:W-:Y:S02]  /*2b260*/  MOV R4, 0x2b280 ;  /* 0x0002b28000047802 */ /* 0x000fe40000000f00 */
[----:B-12---:R-:W-:Y:S05]  /*2b270*/  CALL.REL.NOINC `($_ZN7cutlass13device_kernelIN5flash19enable_sm80_to_sm89INS1_16FlashAttnBwdSm80INS1_25CollectiveMainloopBwdSm80ILi2ELi2EN4cute5tupleIJNS5_1CILi128EEES8_NS7_ILi64EEEEEENS_10bfloat16_tEfNS_4arch4Sm80ELb0ELb0ELb1ELb0ELb0ELb0ELb0ELb0ELi2ELi4ELi4ELi4ELb0EEENS1_21CollectiveEpilogueBwdISA_SB_SD_Li256ELb0ELb0ELi2EEENS1_19SingleTileSchedulerILb0ELb0ELb0ELi128EEEEEEEEEvNT_6ParamsE$_ZN4cute3eso3ESOILb0ELb0EJNS_5tupleIJiNS_1CILi512EEEEEENS2_IJiiEEENS3_ILi1024EEEEEC2ERKS5_RKS6_RKS7_) ;  /* 0xfffda95000007944 */ /* 0x006fea0003c3ffff */
[----:B------:R2:W5:Y:S04]  /*2b280*/  LDL R5, [R1+0x760] ;  /* 0x0007600001057983 */ /* 0x0005680000100800 */
[----:B-1----:R2:W5:Y:S01]  /*2b290*/  LDL.64 R2, [R1+0x758] ;  /* 0x0007580001027983 */ /* 0x0025620000100a00 */
[----:B------:R-:W-:Y:S02]  /*2b2a0*/  MOV R69, R25 ;  /* 0x0000001900457202 */ /* 0x000fe40000000f00 */
[----:B------:R-:W-:Y:S02]  /*2b2b0*/  MOV R6, 0x2b2d0 ;  /* 0x0002b2d000067802 */ /* 0x000fe40000000f00 */
[----:B--2--5:R-:W-:Y:S05]  /*2b2c0*/  CALL.REL.NOINC `($_ZN7cutlass13device_kernelIN5flash19enable_sm80_to_sm89INS1_16FlashAttnBwdSm80INS1_25CollectiveMainloopBwdSm80ILi2ELi2EN4cute5tupleIJNS5_1CILi128EEES8_NS7_ILi64EEEEEENS_10bfloat16_tEfNS_4arch4Sm80ELb0ELb0ELb1ELb0ELb0ELb0ELb0ELb0ELi2ELi4ELi4ELi4ELb0EEENS1_21CollectiveEpilogueBwdISA_SB_SD_Li256ELb0ELb0ELi2EEENS1_19SingleTileSchedulerILb0ELb0ELb0ELi128EEEEEEEEEvNT_6ParamsE$_ZN4cute5tupleIJNS0_IJNS0_IJNS_1CILi2EEES2_EEES3_NS1_ILi8EEEEEENS0_IJNS0_IJiNS1_ILi512EEEEEENS0_IJiiEEENS1_ILi1024EEEEEEEEC2ERKS5_RKSA_) ;  /* 0xfffdf2e000007944 */ /* 0x024fea0003c3ffff */
[----:B------:R1:W5:Y:S04]  /*2b2d0*/  LDL R4, [R1+0x760] ;  /* 0x0007600001047983 */ /* 0x0003680000100800 */
[----:B------:R1:W5:Y:S01]  /*2b2e0*/  LDL.64 R2, [R1+0x758] ;  /* 0x0007580001027983 */ /* 0x0003620000100a00 */
[----:B------:R-:W-:Y:S01]  /*2b2f0*/  LOP3.LUT R11, R11, 0x180, RZ, 0xc0, !PT ;  /* 0x000001800b0b7812 */ /* 0x000fe200078ec0ff */
[----:B------:R-:W-:Y:S01]  /*2b300*/  IMAD.MOV.U32 R69, RZ, RZ, R25 ;  /* 0x000000ffff457224 */ /* 0x000fe200078e0019 */
[----:B------:R-:W-:-:S02]  /*2b310*/  MOV R6, 0x2b360 ;  /* 0x0002b36000067802 */ /* 0x000fc40000000f00 */
[----:B------:R-:W-:-:S04]  /*2b320*/  LEA.HI R52, R11, R52, RZ, 0x1d ;  /* 0x000000340b347211 */ /* 0x000fc800078fe8ff */
[----:B------:R-:W-:-:S05]  /*2b330*/  LEA.HI.SX32 R52, R53, R52, 0x1e ;  /* 0x0000003435347211 */ /* 0x000fca00078ff2ff */
[----:B------:R1:W-:Y:S02]  /*2b340*/  STL [R1+0x11e0], R52 ;  /* 0x0011e03401007387 */ /* 0x0003e40000100800 */
[----:B-1---5:R-:W-:Y:S05]  /*2b350*/  CALL.REL.NOINC `($_ZN7cutlass13device_kernelIN5flash19enable_sm80_to_sm89INS1_16FlashAttnBwdSm80INS1_25CollectiveMainloopBwdSm80ILi2ELi2EN4cute5tupleIJNS5_1CILi128EEES8_NS7_ILi64EEEEEENS_10bfloat16_tEfNS_4arch4Sm80ELb0ELb0ELb1ELb0ELb0ELb0ELb0ELb0ELi2ELi4ELi4ELi4ELb0EEENS1_21CollectiveEpilogueBwdISA_SB_SD_Li256ELb0ELb0ELi2EEENS1_19SingleTileSchedulerILb0ELb0ELb0ELi128EEEEEEEEEvNT_6ParamsE$_ZN4cute3eso3ESOILb0ELb0EJNS_6LayoutINS_5tupleIJNS3_IJNS_1CILi2EEES5_EEES6_NS4_ILi8EEEEEENS3_IJNS3_IJiNS4_ILi512EEEEEENS3_IJiiEEENS4_ILi1024EEEEEEEEjEEC2ERKSE_RKj) ;  /* 0xfffdac3000007944 */ /* 0x022fea0003c3ffff */
[----:B------:R-:W2:Y:S04]  /*2b360*/  LDL.64 R16, [R1+0x760] ;  /* 0x0007600001107983 */ /* 0x000ea80000100a00 */
[----:B-1----:R1:W5:Y:S01]  /*2b370*/  LDL.64 R4, [R1+0x758] ;  /* 0x0007580001047983 */ /* 0x0023620000100a00 */
[----:B------:R-:W-:Y:S02]  /*2b380*/  MOV R9, R25 ;  /* 0x0000001900097202 */ /* 0x000fe40000000f00 */
[----:B------:R-:W-:Y:S01]  /*2b390*/  MOV R8, 0x2b3c0 ;  /* 0x0002b3c000087802 */ /* 0x000fe20000000f00 */
[----:B--2---:R-:W-:-:S04]  /*2b3a0*/  IMAD.WIDE.U32 R2, R17, 0x2, R58 ;  /* 0x0000000211027825 */ /* 0x004fc800078e003a */
[----:B-1---5:R-:W-:Y:S05]  /*2b3b0*/  CALL.REL.NOINC `($_ZN7cutlass13device_kernelIN5flash19enable_sm80_to_sm89INS1_16FlashAttnBwdSm80INS1_25CollectiveMainloopBwdSm80ILi2ELi2EN4cute5tupleIJNS5_1CILi128EEES8_NS7_ILi64EEEEEENS_10bfloat16_tEfNS_4arch4Sm80ELb0ELb0ELb1ELb0ELb0ELb0ELb0ELb0ELi2ELi4ELi4ELi4ELb0EEENS1_21CollectiveEpilogueBwdISA_SB_SD_Li256ELb0ELb0ELi2EEENS1_19SingleTileSchedulerILb0ELb0ELb0ELi128EEEEEEEEEvNT_6ParamsE$_ZN4cute8smem_ptrIPN7cutlass10bfloat16_tEECI1NS_12iter_adaptorIS3_S4_EEES3_) ;  /* 0xfffdfb0000007944 */ /* 0x022fea0003c3ffff */
[----:B-1----:R-:W2:Y:S01]  /*2b3c0*/  LDL.64 R2, [R1+0x758] ;  /* 0x0007580001027983 */ /* 0x002ea20000100a00 */
[----:B------:R-:W-:Y:S01]  /*2b3d0*/  IMAD.MOV.U32 R69, RZ, RZ, R25 ;  /* 0x000000ffff457224 */ /* 0x000fe200078e0019 */
[----:B------:R-:W-:-:S02]  /*2b3e0*/  MOV R76, R24 ;  /* 0x00000018004c7202 */ /* 0x000fc40000000f00 */
[----:B------:R-:W-:Y:S01]  /*2b3f0*/  MOV R6, 0x2b420 ;  /* 0x0002b42000067802 */ /* 0x000fe20000000f00 */
[----:B--2---:R1:W-:Y:S04]  /*2b400*/  STL.64 [R1+0x770], R2 ;  /* 0x0007700201007387 */ /* 0x0043e80000100a00 */
[----:B-1----:R-:W-:Y:S05]  /*2b410*/  CALL.REL.NOINC `($_ZN7cutlass13device_kernelIN5flash19enable_sm80_to_sm89INS1_16FlashAttnBwdSm80INS1_25CollectiveMainloopBwdSm80ILi2ELi2EN4cute5tupleIJNS5_1CILi128EEES8_NS7_ILi64EEEEEENS_10bfloat16_tEfNS_4arch4Sm80ELb0ELb0ELb1ELb0ELb0ELb0ELb0ELb0ELi2ELi4ELi4ELi4ELb0EEENS1_21CollectiveEpilogueBwdISA_SB_SD_Li256ELb0ELb0ELi2EEENS1_19SingleTileSchedulerILb0ELb0ELb0ELi128EEEEEEEEEvNT_6ParamsE$_ZN4cute3eso3ESOILb0ELb0EJNS_6LayoutINS_5tupleIJNS3_IJNS_1CILi2EEES5_EEES6_NS4_ILi8EEEEEENS3_IJNS3_IJiNS4_ILi512EEEEEENS3_IJiiEEENS4_ILi1024EEEEEEEENS_10ViewEngineINS_8smem_ptrIPN7cutlass10bfloat16_tEEEEEEEC2ERKSE_RKSL_) ;  /* 0xfffdaae000007944 */ /* 0x002fea0003c3ffff */
[----:B-1----:R1:W5:Y:S04]  /*2b420*/  LDL R5, [R1+0x75c] ;  /* 0x00075c0001057983 */ /* 0x0023680000100800 */
[----:B------:R1:W5:Y:S01]  /*2b430*/  LDL R3, [R1+0x760] ;  /* 0x0007600001037983 */ /* 0x0003620000100800 */
[----:B------:R-:W-:-:S03]  /*2b440*/  MOV R4, 0x2b460 ;  /* 0x0002b46000047802 */ /* 0x000fc60000000f00 */
[----:B-1---5:R-:W-:Y:S05]  /*2b450*/  CALL.REL.NOINC `($_ZN7cutlass13device_kernelIN5flash19enable_sm80_to_sm89INS1_16FlashAttnBwdSm80INS1_25CollectiveMainloopBwdSm80ILi2ELi2EN4cute5tupleIJNS5_1CILi128EEES8_NS7_ILi64EEEEEENS_10bfloat16_tEfNS_4arch4Sm80ELb0ELb0ELb1ELb0ELb0ELb0ELb0ELb0ELi2ELi4ELi4ELi4ELb0EEENS1_21CollectiveEpilogueBwdISA_SB_SD_Li256ELb0ELb0ELi2EEENS1_19SingleTileSchedulerILb0ELb0ELb0ELi128EEEEEEEEEvNT_6ParamsE$_ZZN4cute4takeILi1ELi3ENS_5tupleIJNS1_IJiNS_1CILi512EEEEEENS1_IJiiEEENS2_ILi1024EEEEEEEEDaRKT1_ENKUlDpRKT_E_clIJS5_S6_EEEDaSE_) ;  /* 0xfffe11b000007944 */ /* 0x022fea0003c3ffff */
[----:B------:R-:W-:Y:S02]  /*2b460*/  MOV R4, 0x2b480 ;  /* 0x0002b48000047802 */ /* 0x000fe40000000f00 */
[----:B-1---5:R-:W-:Y:S05]  /*2b470*/  CALL.REL.NOINC `($_ZN7cutlass13device_kernelIN5flash19enable_sm80_to_sm89INS1_16FlashAttnBwdSm80INS1_25CollectiveMainloopBwdSm80ILi2ELi2EN4cute5tupleIJNS5_1CILi128EEES8_NS7_ILi64EEEEEENS_10bfloat16_tEfNS_4arch4Sm80ELb0ELb0ELb1ELb0ELb0ELb0ELb0ELb0ELi2ELi4ELi4ELi4ELb0EEENS1_21CollectiveEpilogueBwdISA_SB_SD_Li256ELb0ELb0ELi2EEENS1_19SingleTileSchedulerILb0ELb0ELb0ELi128EEEEEEEEEvNT_6ParamsE$_ZZN4cute16flatten_to_tupleINS_5tupleIJNS1_IJiiEEENS_1CILi1024EEEEEEEEDaRKT_ENKUlRKT_E_clIS2_EEDaSB_) ;  /* 0xfffe0ca000007944 */ /* 0x022fea0003c3ffff */
[----:B------:R1:W-:Y:S01]  /*2b480*/  STL [R12], R2 ;  /* 0x000000020c007387 */ /* 0x0003e20000100800 */
[----:B------:R-:W-:Y:S02]  /*2b490*/  MOV R69, R68 ;  /* 0x0000004400457202 */ /* 0x000fe40000000f00 */
[----:B------:R-:W-:Y:S01]  /*2b4a0*/  MOV R4, 0x2b4d0 ;  /* 0x0002b4d000047802 */ /* 0x000fe20000000f00 */
[----:B------:R1:W-:Y:S04]  /*2b4b0*/  STL [R12+0x4], R3 ;  /* 0x000004030c007387 */ /* 0x0003e80000100800 */
[----:B-1----:R-:W-:Y:S05]  /*2b4c0*/  CALL.REL.NOINC `($_ZN7cutlass13device_kernelIN5flash19enable_sm80_to_sm89INS1_16FlashAttnBwdSm80INS1_25CollectiveMainloopBwdSm80ILi2ELi2EN4cute5tupleIJNS5_1CILi128EEES8_NS7_ILi64EEEEEENS_10bfloat16_tEfNS_4arch4Sm80ELb0ELb0ELb1ELb0ELb0ELb0ELb0ELb0ELi2ELi4ELi4ELi4ELb0EEENS1_21CollectiveEpilogueBwdISA_SB_SD_Li256ELb0ELb0ELi2EEENS1_19SingleTileSchedulerILb0ELb0ELb0ELi128EEEEEEEEEvNT_6ParamsE$_ZZN4cute12filter_tupleINS_5tupleIJNS1_IJiiEEENS_1CILi1024EEEEEEZNS_16flatten_to_tupleIS5_EEDaRKT_EUlRKT_E_EEDaS9_OT0_ENKUlDpSC_E_clIJS2_NS1_IJS4_EEEEEEDaSG_) ;  /* 0xfffdfd0000007944 */ /* 0x002fea0003c3ffff */
        /* <DEDUP_REMOVED lines=18> */
[----:B-1----:R-:W-:Y:S01]  /*2b5f0*/  IMAD.MOV.U32 R3, RZ, RZ, R55 ;  /* 0x000000ffff037224 */ /* 0x002fe200078e0037 */
[----:B------:R-:W-:-:S02]  /*2b600*/  MOV R15, R25 ;  /* 0x00000019000f7202 */ /* 0x000fc40000000f00 */
[----:B------:R-:W-:Y:S01]  /*2b610*/  MOV R4, 0x2b640 ;  /* 0x0002b64000047802 */ /* 0x000fe20000000f00 */
[----:B------:R-:W-:-:S03]  /*2b620*/  IMAD.X R57, RZ, RZ, R45, P1 ;  /* 0x000000ffff397224 */ /* 0x000fc600008e062d */
[----:B--2--5:R-:W-:Y:S05]  /*2b630*/  CALL.REL.NOINC `($_ZN7cutlass13device_kernelIN5flash19enable_sm80_to_sm89INS1_16FlashAttnBwdSm80INS1_25CollectiveMainloopBwdSm80ILi2ELi2EN4cute5tupleIJNS5_1CILi128EEES8_NS7_ILi64EEEEEENS_10bfloat16_tEfNS_4arch4Sm80ELb0ELb0ELb1ELb0ELb0ELb0ELb0ELb0ELi2ELi4ELi4ELi4ELb0EEENS1_21CollectiveEpilogueBwdISA_SB_SD_Li256ELb0ELb0ELi2EEENS1_19SingleTileSchedulerILb0ELb0ELb0ELi128EEEEEEEEEvNT_6ParamsE$_ZN4cute3eso3ESOILb1ELb0EJNS_10UnderscoreES2_S2_iEEC2ERKS2_S5_S5_RKi) ;  /* 0xfffdbba000007944 */ /* 0x024fea0003c3ffff */
[----:B------:R-:W-:Y:S01]  /*2b640*/  ULDC.64 UR4, c[0x0][0x118] ;  /* 0x0000460000047ab9 */ /* 0x000fe20000000a00 */
[----:B------:R2:W5:Y:S04]  /*2b650*/  LDL R5, [R1+0x758] ;  /* 0x0007580001057983 */ /* 0x0005680000100800 */
[----:B-1----:R2:W5:Y:S01]  /*2b660*/  LD.E R3, [R10.64] ;  /* 0x000000040a037980 */ /* 0x002562000c101900 */
[----:B------:R-:W-:-:S03]  /*2b670*/  MOV R4, 0x2b690 ;  /* 0x0002b69000047802 */ /* 0x000fc60000000f00 */
[----:B--2--5:R-:W-:Y:S05]  /*2b680*/  CALL.REL.NOINC `($_ZN7cutlass13device_kernelIN5flash19enable_sm80_to_sm89INS1_16FlashAttnBwdSm80INS1_25CollectiveMainloopBwdSm80ILi2ELi2EN4cute5tupleIJNS5_1CILi128EEES8_NS7_ILi64EEEEEENS_10bfloat16_tEfNS_4arch4Sm80ELb0ELb0ELb1ELb0ELb0ELb0ELb0ELb0ELi2ELi4ELi4ELi4ELb0EEENS1_21CollectiveEpilogueBwdISA_SB_SD_Li256ELb0ELb0ELi2EEENS1_19SingleTileSchedulerILb0ELb0ELb0ELi128EEEEEEEEEvNT_6ParamsE$_ZZN4cute5sliceINS_5tupleIJNS_10UnderscoreES2_S2_iEEENS1_IJNS1_IJNS_1CILi1EEENS4_ILi0EEEEEEiNS4_ILi1024EEENS4_ILi8192EEEEEEEEDaRKT_RKT0_ENKUlRKT_RKT0_E_clIS2_iEEDaSJ_SM_) ;  /* 0xfffe114000007944 */ /* 0x024fea0003c3ffff */
[----:B------:R-:W-:Y:S02]  /*2b690*/  MOV R4, 0x2b6b0 ;  /* 0x0002b6b000047802 */ /* 0x000fe40000000f00 */
[----:B-1---5:R-:W-:Y:S05]  /*2b6a0*/  CALL.REL.NOINC `($_ZN7cutlass13device_kernelIN5flash19enable_sm80_to_sm89INS1_16FlashAttnBwdSm80INS1_25CollectiveMainloopBwdSm80ILi2ELi2EN4cute5tupleIJNS5_1CILi128EEES8_NS7_ILi64EEEEEENS_10bfloat16_tEfNS_4arch4Sm80ELb0ELb0ELb1ELb0ELb0ELb0ELb0ELb0ELi2ELi4ELi4ELi4ELb0EEENS1_21CollectiveEpilogueBwdISA_SB_SD_Li256ELb0ELb0ELi2EEENS1_19SingleTileSchedulerILb0ELb0ELb0ELi128EEEEEEEEEvNT_6ParamsE$_ZZN4cute12filter_tupleINS_5tupleIJNS_10UnderscoreES2_S2_iEEENS1_IJNS1_IJNS_1CILi1EEENS4_ILi0EEEEEEiNS4_ILi1024EEENS4_ILi8192EEEEEEZNS_5sliceIS3_SA_EEDaRKT_RKT0_EUlRKT_RKT0_E_EEDaSE_SH_OT1_ENKUlDpSK_E_clIJNS1_IJS7_EEENS1_IJiEEENS1_IJS8_EEENS1_IJEEEEEEDaSR_) ;  /* 0xfffdfd7000007944 */ /* 0x022fea0003c3ffff */
[----:B------:R-:W-:Y:S02]  /*2b6b0*/  MOV R4, 0x2b6d0 ;  /* 0x0002b6d000047802 */ /* 0x000fe40000000f00 */
[----:B-1---5:R-:W-:Y:S05]  /*2b6c0*/  CALL.REL.NOINC `($_ZN7cutlass13device_kernelIN5flash19enable_sm80_to_sm89INS1_16FlashAttnBwdSm80INS1_25CollectiveMainloopBwdSm80ILi2ELi2EN4cute5tupleIJNS5_1CILi128EEES8_NS7_ILi64EEEEEENS_10bfloat16_tEfNS_4arch4Sm80ELb0ELb0ELb1ELb0ELb0ELb0ELb0ELb0ELi2ELi4ELi4ELi4ELb0EEENS1_21CollectiveEpilogueBwdISA_SB_SD_Li256ELb0ELb0ELi2EEENS1_19SingleTileSchedulerILb0ELb0ELb0ELi128EEEEEEEEEvNT_6ParamsE$_ZN4cute5tupleIJNS0_IJNS0_IJNS_1CILi8EEENS1_ILi1EEEEEENS1_ILi2EEES2_EEENS0_IJNS0_IJS3_NS1_ILi0EEEEEEiNS1_ILi1024EEEEEEEEC2ERKS6_RKSA_) ;  /* 0xfffdf09000007944 */ /* 0x022fea0003c3ffff */
[----:B------:R1:W5:Y:S01]  /*2b6d0*/  LDL R2, [R1+0x758] ;  /* 0x0007580001027983 */ /* 0x0003620000100800 */
[----:B------:R-:W-:Y:S02]  /*2b6e0*/  SHF.L.U32 R6, R5, 0xd, RZ ;  /* 0x0000000d05067819 */ /* 0x000fe400000006ff */
[----:B------:R-:W-:-:S03]  /*2b6f0*/  MOV R4, 0x2b720 ;  /* 0x0002b72000047802 */ /* 0x000fc60000000f00 */
[----:B------:R1:W-:Y:S04]  /*2b700*/  STL [R1+0x11e0], R6 ;  /* 0x0011e00601007387 */ /* 0x0003e80000100800 */
[----:B-1---5:R-:W-:Y:S05]  /*2b710*/  CALL.REL.NOINC `($_ZN7cutlass13device_kernelIN5flash19enable_sm80_to_sm89INS1_16FlashAttnBwdSm80INS1_25CollectiveMainloopBwdSm80ILi2ELi2EN4cute5tupleIJNS5_1CILi128EEES8_NS7_ILi64EEEEEENS_10bfloat16_tEfNS_4arch4Sm80ELb0ELb0ELb1ELb0ELb0ELb0ELb0ELb0ELi2ELi4ELi4ELi4ELb0EEENS1_21CollectiveEpilogueBwdISA_SB_SD_Li256ELb0ELb0ELi2EEENS1_19SingleTileSchedulerILb0ELb0ELb0ELi128EEEEEEEEEvNT_6ParamsE$_ZN4cute3eso3ESOILb0ELb0EJNS_6LayoutINS_5tupleIJNS3_IJNS_1CILi8EEENS4_ILi1EEEEEENS4_ILi2EEES5_EEENS3_IJNS3_IJS6_NS4_ILi0EEEEEEiNS4_ILi1024EEEEEEEEiEEC2ERKSE_RKi) ;  /* 0xfffdae2000007944 */ /* 0x022fea0003c3ffff */
[----:B------:R-:W-:Y:S01]  /*2b720*/  ULDC.64 UR4, c[0x0][0x118] ;  /* 0x0000460000047ab9 */ /* 0x000fe20000000a00 */
[----:B-1----:R-:W2:Y:S04]  /*2b730*/  LDL.64 R4, [R1+0x758] ;  /* 0x0007580001047983 */ /* 0x002ea80000100a00 */
[----:B------:R-:W2:Y:S01]  /*2b740*/  LD.E.64 R2, [R10.64+0x8] ;  /* 0x000008040a027980 */ /* 0x000ea2000c101b00 */
[----:B------:R-:W-:Y:S02]  /*2b750*/  MOV R9, R25 ;  /* 0x0000001900097202 */ /* 0x000fe40000000f00 */
[----:B------:R-:W-:Y:S01]  /*2b760*/  MOV R8, 0x2b790 ;  /* 0x0002b79000087802 */ /* 0x000fe20000000f00 */
[----:B--2---:R-:W-:-:S04]  /*2b770*/  IMAD.WIDE R2, R5, 0x2, R2 ;  /* 0x0000000205027825 */ /* 0x004fc800078e0202 */
[----:B------:R-:W-:Y:S05]  /*2b780*/  CALL.REL.NOINC `($_ZN7cutlass13device_kernelIN5flash19enable_sm80_to_sm89INS1_16FlashAttnBwdSm80INS1_25CollectiveMainloopBwdSm80ILi2ELi2EN4cute5tupleIJNS5_1CILi128EEES8_NS7_ILi64EEEEEENS_10bfloat16_tEfNS_4arch4Sm80ELb0ELb0ELb1ELb0ELb0ELb0ELb0ELb0ELi2ELi4ELi4ELi4ELb0EEENS1_21CollectiveEpilogueBwdISA_SB_SD_Li256ELb0ELb0ELi2EEENS1_19SingleTileSchedulerILb0ELb0ELb0ELi128EEEEEEEEEvNT_6ParamsE$_ZN4cute8smem_ptrIPN7cutlass10bfloat16_tEECI1NS_12iter_adaptorIS3_S4_EEES3_) ;  /* 0xfffdf73000007944 */ /* 0x000fea0003c3ffff */
[----:B-1----:R-:W2:Y:S01]  /*2b790*/  LDL.64 R2, [R1+0x758] ;  /* 0x0007580001027983 */ /* 0x002ea20000100a00 */
[----:B------:R-:W-:-:S02]  /*2b7a0*/  MOV R6, R4 ;  /* 0x0000000400067202 */ /* 0x000fc40000000f00 */
[----:B------:R-:W-:Y:S01]  /*2b7b0*/  MOV R4, 0x2b7e0 ;  /* 0x0002b7e000047802 */ /* 0x000fe20000000f00 */
[----:B--2---:R1:W-:Y:S04]  /*2b7c0*/  STL.64 [R1+0x770], R2 ;  /* 0x0007700201007387 */ /* 0x0043e80000100a00 */
[----:B-1----:R-:W-:Y:S05]  /*2b7d0*/  CALL.REL.NOINC `($_ZN7cutlass13device_kernelIN5flash19enable_sm80_to_sm89INS1_16FlashAttnBwdSm80INS1_25CollectiveMainloopBwdSm80ILi2ELi2EN4cute5tupleIJNS5_1CILi128EEES8_NS7_ILi64EEEEEENS_10bfloat16_tEfNS_4arch4Sm80ELb0ELb0ELb1ELb0ELb0ELb0ELb0ELb0ELi2ELi4ELi4ELi4ELb0EEENS1_21CollectiveEpilogueBwdISA_SB_SD_Li256ELb0ELb0ELi2EEENS1_19SingleTileSchedulerILb0ELb0ELb0ELi128EEEEEEEEEvNT_6ParamsE$_ZN4cute3eso3ESOILb0ELb0EJNS_6LayoutINS_5tupleIJNS3_IJNS_1CILi8EEENS4_ILi1EEEEEENS4_ILi2EEES5_EEENS3_IJNS3_IJS6_NS4_ILi0EEEEEEiNS4_ILi1024EEEEEEEENS_10ViewEngineINS_8smem_ptrIPN7cutlass10bfloat16_tEEEEEEEC2ERKSE_RKSL_) ;  /* 0xfffdacf000007944 */ /* 0x002fea0003c3ffff */
[----:B-1----:R-:W2:Y:S01]  /*2b7e0*/  LDL.64 R2, [R26+0xe0] ;  /* 0x0000e0001a027983 */ /* 0x002ea20000100a00 */
[----:B------:R-:W-:-:S03]  /*2b7f0*/  ULDC.64 UR4, c[0x0][0x118] ;  /* 0x0000460000047ab9 */ /* 0x000fc60000000a00 */
[----:B------:R1:W5:Y:S04]  /*2b800*/  LDL R51, [R1+0x758] ;  /* 0x0007580001337983 */ /* 0x0003680000100800 */
[----:B------:R1:W5:Y:S04]  /*2b810*/  LDL.64 R64, [R1+0x760] ;  /* 0x0007600001407983 */ /* 0x0003680000100a00 */
[----:B------:R1:W5:Y:S04]  /*2b820*/  LDL.64 R10, [R26+0xc8] ;  /* 0x0000c8001a0a7983 */ /* 0x0003680000100a00 */
[----:B--2---:R-:W5:Y:S01]  /*2b830*/  LD.E.64 R2, [R2.64] ;  /* 0x0000000402027980 */ /* 0x004f62000c101b00 */
[----:B------:R-:W-:-:S03]  /*2b840*/  MOV R6, 0x2b860 ;  /* 0x0002b86000067802 */ /* 0x000fc60000000f00 */
[----:B-1---5:R-:W-:Y:S05]  /*2b850*/  CALL.REL.NOINC `($_ZN7cutlass13device_kernelIN5flash19enable_sm80_to_sm89INS1_16FlashAttnBwdSm80INS1_25CollectiveMainloopBwdSm80ILi2ELi2EN4cute5tupleIJNS5_1CILi128EEES8_NS7_ILi64EEEEEENS_10bfloat16_tEfNS_4arch4Sm80ELb0ELb0ELb1ELb0ELb0ELb0ELb0ELb0ELi2ELi4ELi4ELi4ELb0EEENS1_21CollectiveEpilogueBwdISA_SB_SD_Li256ELb0ELb0ELi2EEENS1_19SingleTileSchedulerILb0ELb0ELb0ELi128EEEEEEEEEvNT_6ParamsE$_ZN4cute3eso3ESOILb1ELb0EJNS_14ComposedLayoutINS_7SwizzleILi3ELi3ELi3EEENS_1CILi0EEENS_6LayoutINS_5tupleIJNS8_IJNS8_IJNS5_ILi4EEENS5_ILi8EEEEEENS8_IJS9_NS5_ILi1EEEEEEEEENS8_IJNS8_IJNS5_ILi2EEESF_SF_EEENS8_IJSF_SA_EEEEEEEEENS8_IJNS8_IJNS8_IJNS5_ILi128EEESC_EEENS8_IJNS5_ILi16EEES6_EEEEEENS8_IJNS8_IJNS5_ILi64EEESA_NS5_ILi512EEEEEENS8_IJNS5_ILi8192EEENS5_ILi1024EEEEEEEEEEEEEEEENS_10ViewEngineINS_8smem_ptrIPN7cutlass10bfloat16_tEEEEEEEC2ERKSY_RKS15_) ;  /* 0xfffdbba000007944 */ /* 0x022fea0003c3ffff */
        /* <DEDUP_REMOVED lines=29> */
[----:B-12--5:R-:W-:Y:S05]  /*2ba30*/  CALL.REL.NOINC `($_ZN7cutlass13device_kernelIN5flash19enable_sm80_to_sm89INS1_16FlashAttnBwdSm80INS1_25CollectiveMainloopBwdSm80ILi2ELi2EN4cute5tupleIJNS5_1CILi128EEES8_NS7_ILi64EEEEEENS_10bfloat16_tEfNS_4arch4Sm80ELb0ELb0ELb1ELb0ELb0ELb0ELb0ELb0ELi2ELi4ELi4ELi4ELb0EEENS1_21CollectiveEpilogueBwdISA_SB_SD_Li256ELb0ELb0ELi2EEENS1_19SingleTileSchedulerILb0ELb0ELb0ELi128EEEEEEEEEvNT_6ParamsE$_ZZN4cute7idx2crdINS_5tupleIJiiNS_1CILi0EEEEEENS1_IJNS1_IJNS2_ILi4EEENS2_ILi8EEEEEES5_NS2_ILi1EEEEEEEEDaRKT_RKT0_ENKUlRKT_RKT0_E_clIiS7_EEDaSI_SL_) ;  /* 0xfffe393000007944 */ /* 0x026fea0003c3ffff */
[----:B------:R-:W-:Y:S02]  /*2ba40*/  MOV R2, 0x2ba60 ;  /* 0x0002ba6000027802 */ /* 0x000fe40000000f00 */
[----:B-1----:R-:W-:Y:S05]  /*2ba50*/  CALL.REL.NOINC `($_ZN7cutlass13device_kernelIN5flash19enable_sm80_to_sm89INS1_16FlashAttnBwdSm80INS1_25CollectiveMainloopBwdSm80ILi2ELi2EN4cute5tupleIJNS5_1CILi128EEES8_NS7_ILi64EEEEEENS_10bfloat16_tEfNS_4arch4Sm80ELb0ELb0ELb1ELb0ELb0ELb0ELb0ELb0ELi2ELi4ELi4ELi4ELb0EEENS1_21CollectiveEpilogueBwdISA_SB_SD_Li256ELb0ELb0ELi2EEENS1_19SingleTileSchedulerILb0ELb0ELb0ELi128EEEEEEEEEvNT_6ParamsE$_ZZN4cute7idx2crdINS_5tupleIJiiNS_1CILi0EEEEEENS1_IJNS1_IJNS2_ILi4EEENS2_ILi8EEEEEES5_NS2_ILi1EEEEEEEEDaRKT_RKT0_ENKUlRKT_RKT0_E_clIiS5_EEDaSI_SL_) ;  /* 0xfffe38e000007944 */ /* 0x002fea0003c3ffff */
[----:B------:R1:W-:Y:S01]  /*2ba60*/  STL [R12], R6 ;  /* 0x000000060c007387 */ /* 0x0003e20000100800 */
[----:B------:R-:W-:Y:S02]  /*2ba70*/  MOV R2, R68 ;  /* 0x0000004400027202 */ /* 0x000fe40000000f00 */
[----:B------:R-:W-:-:S02]  /*2ba80*/  MOV R92, 0x2baa0 ;  /* 0x0002baa0005c7802 */ /* 0x000fc40000000f00 */
[----:B-1----:R-:W-:Y:S05]  /*2ba90*/  CALL.REL.NOINC `($_ZN7cutlass13device_kernelIN5flash19enable_sm80_to_sm89INS1_16FlashAttnBwdSm80INS1_25CollectiveMainloopBwdSm80ILi2ELi2EN4cute5tupleIJNS5_1CILi128EEES8_NS7_ILi64EEEEEENS_10bfloat16_tEfNS_4arch4Sm80ELb0ELb0ELb1ELb0ELb0ELb0ELb0ELb0ELi2ELi4ELi4ELi4ELb0EEENS1_21CollectiveEpilogueBwdISA_SB_SD_Li256ELb0ELb0ELi2EEENS1_19SingleTileSchedulerILb0ELb0ELb0ELi128EEEEEEEEEvNT_6ParamsE$_ZZN4cute9transformINS_5tupleIJiiNS_1CILi0EEEEEENS1_IJNS1_IJNS2_ILi4EEENS2_ILi8EEEEEES5_NS2_ILi1EEEEEEZNS_7idx2crdIS4_S9_EEDaRKT_RKT0_EUlRKT_RKT0_E_EEDaSD_SG_OT1_ENKUlDpSJ_E_clIJNS1_IJiiEEEiS3_EEEDaSQ_) ;  /* 0xfffe404000007944 */ /* 0x002fea0003c3ffff */
[----:B------:R-:W-:Y:S02]  /*2baa0*/  MOV R6, 0x2bac0 ;  /* 0x0002bac000067802 */ /* 0x000fe40000000f00 */
[----:B--2--5:R-:W-:Y:S05]  /*2bab0*/  CALL.REL.NOINC `($_ZN7cutlass13device_kernelIN5flash19enable_sm80_to_sm89INS1_16FlashAttnBwdSm80INS1_25CollectiveMainloopBwdSm80ILi2ELi2EN4cute5tupleIJNS5_1CILi128EEES8_NS7_ILi64EEEEEENS_10bfloat16_tEfNS_4arch4Sm80ELb0ELb0ELb1ELb0ELb0ELb0ELb0ELb0ELi2ELi4ELi4ELi4ELb0EEENS1_21CollectiveEpilogueBwdISA_SB_SD_Li256ELb0ELb0ELi2EEENS1_19SingleTileSchedulerILb0ELb0ELb0ELi128EEEEEEEEEvNT_6ParamsE$_ZZN4cute13to_mixed_bitsINS_5tupleIJNS1_IJNS_1CILi4EEENS2_ILi8EEEEEES3_NS2_ILi1EEEEEENS1_IJNS1_IJNS2_ILi128EEENS2_ILi0EEEEEENS2_ILi16EEES9_EEENS1_IJNS1_IJiiEEEiS9_EEEEEDaRKT_RKT0_RKT1_ENKUlRKT_RKT0_RKT1_E_clIS5_SA_SD_EEDaSQ_ST_SW_) ;  /* 0xfffe031000007944 */ /* 0x024fea0003c3ffff */
[----:B------:R-:W-:Y:S02]  /*2bac0*/  MOV R6, 0x2bae0 ;  /* 0x0002bae000067802 */ /* 0x000fe40000000f00 */
[----:B------:R-:W-:Y:S05]  /*2bad0*/  CALL.REL.NOINC `($_ZN7cutlass13device_kernelIN5flash19enable_sm80_to_sm89INS1_16FlashAttnBwdSm80INS1_25CollectiveMainloopBwdSm80ILi2ELi2EN4cute5tupleIJNS5_1CILi128EEES8_NS7_ILi64EEEEEENS_10bfloat16_tEfNS_4arch4Sm80ELb0ELb0ELb1ELb0ELb0ELb0ELb0ELb0ELi2ELi4ELi4ELi4ELb0EEENS1_21CollectiveEpilogueBwdISA_SB_SD_Li256ELb0ELb0ELi2EEENS1_19SingleTileSchedulerILb0ELb0ELb0ELi128EEEEEEEEEvNT_6ParamsE$_ZZN4cute13to_mixed_bitsINS_5tupleIJNS1_IJNS_1CILi4EEENS2_ILi8EEEEEES3_NS2_ILi1EEEEEENS1_IJNS1_IJNS2_ILi128EEENS2_ILi0EEEEEENS2_ILi16EEES9_EEENS1_IJNS1_IJiiEEEiS9_EEEEEDaRKT_RKT0_RKT1_ENKUlRKT_RKT0_RKT1_E_clIS3_SB_iEEDaSQ_ST_SW_) ;  /* 0xfffe02a000007944 */ /* 0x000fea0003c3ffff */
[----:B------:R-:W-:Y:S02]  /*2bae0*/  MOV R5, R2 ;  /* 0x0000000200057202 */ /* 0x000fe40000000f00 */
[----:B------:R-:W-:-:S02]  /*2baf0*/  MOV R2, 0x2bb10 ;  /* 0x0002bb1000027802 */ /* 0x000fc40000000f00 */
[----:B------:R-:W-:Y:S05]  /*2bb00*/  CALL.REL.NOINC `($_ZN7cutlass13device_kernelIN5flash19enable_sm80_to_sm89INS1_16FlashAttnBwdSm80INS1_25CollectiveMainloopBwdSm80ILi2ELi2EN4cute5tupleIJNS5_1CILi128EEES8_NS7_ILi64EEEEEENS_10bfloat16_tEfNS_4arch4Sm80ELb0ELb0ELb1ELb0ELb0ELb0ELb0ELb0ELi2ELi4ELi4ELi4ELb0EEENS1_21CollectiveEpilogueBwdISA_SB_SD_Li256ELb0ELb0ELi2EEENS1_19SingleTileSchedulerILb0ELb0ELb0ELi128EEEEEEEEEvNT_6ParamsE$_ZZN4cute13to_mixed_bitsINS_5tupleIJNS1_IJNS_1CILi4EEENS2_ILi8EEEEEES3_NS2_ILi1EEEEEENS1_IJNS1_IJNS2_ILi128EEENS2_ILi0EEEEEENS2_ILi16EEES9_EEENS1_IJNS1_IJiiEEEiS9_EEEEEDaRKT_RKT0_RKT1_ENKUlDpRKT_E_clIJNS_9MixedBitsILj0ELj384EEENSU_ILj0ELj48EEENS2_ILj0EEEEEEDaSR_) ;  /* 0xfffe022000007944 */ /* 0x000fea0003c3ffff */
[----:B------:R-:W-:Y:S02]  /*2bb10*/  SHF.R.S32.HI R5, RZ, 0x1f, R4 ;  /* 0x0000001fff057819 */ /* 0x000fe40000011404 */
[----:B------:R-:W-:-:S02]  /*2bb20*/  LOP3.LUT R3, R3, 0x1b0, RZ, 0xc0, !PT ;  /* 0x000001b003037812 */ /* 0x000fc400078ec0ff */
[----:B------:R-:W-:Y:S02]  /*2bb30*/  LEA.HI R5, R5, R4, RZ, 0x2 ;  /* 0x0000000405057211 */ /* 0x000fe400078f10ff */
[----:B------:R-:W-:Y:S02]  /*2bb40*/  MOV R4, 0x2bb80 ;  /* 0x0002bb8000047802 */ /* 0x000fe40000000f00 */
[----:B------:R-:W-:-:S05]  /*2bb50*/  SHF.R.S32.HI R2, RZ, 0x2, R5 ;  /* 0x00000002ff027819 */ /* 0x000fca0000011405 */
[----:B------:R1:W-:Y:S02]  /*2bb60*/  STL [R1+0x77c], R2 ;  /* 0x00077c0201007387 */ /* 0x0003e40000100800 */
[----:B-1----:R-:W-:Y:S05]  /*2bb70*/  CALL.REL.NOINC `($_ZN7cutlass13device_kernelIN5flash19enable_sm80_to_sm89INS1_16FlashAttnBwdSm80INS1_25CollectiveMainloopBwdSm80ILi2ELi2EN4cute5tupleIJNS5_1CILi128EEES8_NS7_ILi64EEEEEENS_10bfloat16_tEfNS_4arch4Sm80ELb0ELb0ELb1ELb0ELb0ELb0ELb0ELb0ELi2ELi4ELi4ELi4ELb0EEENS1_21CollectiveEpilogueBwdISA_SB_SD_Li256ELb0ELb0ELi2EEENS1_19SingleTileSchedulerILb0ELb0ELb0ELi128EEEEEEEEEvNT_6ParamsE$_ZN4cute5tupleIJNS_7SwizzleILi3ELi3ELi3EEENS_9MixedBitsILj0ELj432EEENS_6LayoutINS0_IJNS0_IJNS_1CILi2EEES7_S7_EEES7_NS6_ILi8EEEEEENS0_IJNS0_IJNS6_ILi64EEES9_NS6_ILi512EEEEEENS6_ILi8192EEENS6_ILi1024EEEEEEEEEEC2ERKS2_RKS4_RKSH_) ;  /* 0xfffdf11000007944 */ /* 0x002fea0003c3ffff */
[----:B-1----:R1:W5:Y:S01]  /*2bb80*/  LDL R2, [R1+0x758] ;  /* 0x0007580001027983 */ /* 0x0023620000100800 */
[----:B------:R-:W-:-:S03]  /*2bb90*/  MOV R4, 0x2bbb0 ;  /* 0x0002bbb000047802 */ /* 0x000fc60000000f00 */
[----:B-1---5:R-:W-:Y:S05]  /*2bba0*/  CALL.REL.NOINC `($_ZN7cutlass13device_kernelIN5flash19enable_sm80_to_sm89INS1_16FlashAttnBwdSm80INS1_25CollectiveMainloopBwdSm80ILi2ELi2EN4cute5tupleIJNS5_1CILi128EEES8_NS7_ILi64EEEEEENS_10bfloat16_tEfNS_4arch4Sm80ELb0ELb0ELb1ELb0ELb0ELb0ELb0ELb0ELi2ELi4ELi4ELi4ELb0EEENS1_21CollectiveEpilogueBwdISA_SB_SD_Li256ELb0ELb0ELi2EEENS1_19SingleTileSchedulerILb0ELb0ELb0ELi128EEEEEEEEEvNT_6ParamsE$_ZN4cute3eso3ESOILb0ELb0EJNS_14ComposedLayoutINS_7SwizzleILi3ELi3ELi3EEENS_9MixedBitsILj0ELj432EEENS_6LayoutINS_5tupleIJNS8_IJNS_1CILi2EEESA_SA_EEESA_NS9_ILi8EEEEEENS8_IJNS8_IJNS9_ILi64EEESC_NS9_ILi512EEEEEENS9_ILi8192EEENS9_ILi1024EEEEEEEEEEiEEC2ERKSL_RKi) ;  /* 0xfffd9d7000007944 */ /* 0x022fea0003c3ffff */
[----:B-1----:R-:W2:Y:S01]  /*2bbb0*/  LDL.64 R4, [R1+0x758] ;  /* 0x0007580001047983 */ /* 0x002ea20000100a00 */
[----:B------:R-:W-:Y:S02]  /*2bbc0*/  MOV R9, R25 ;  /* 0x0000001900097202 */ /* 0x000fe40000000f00 */
[----:B------:R-:W-:Y:S01]  /*2bbd0*/  MOV R8, 0x2bc00 ;  /* 0x0002bc0000087802 */ /* 0x000fe20000000f00 */
[----:B--2---:R-:W-:-:S04]  /*2bbe0*/  IMAD.WIDE R2, R5, 0x2, R14 ;  /* 0x0000000205027825 */ /* 0x004fc800078e020e */
[----:B------:R-:W-:Y:S05]  /*2bbf0*/  CALL.REL.NOINC `($_ZN7cutlass13device_kernelIN5flash19enable_sm80_to_sm89INS1_16FlashAttnBwdSm80INS1_25CollectiveMainloopBwdSm80ILi2ELi2EN4cute5tupleIJNS5_1CILi128EEES8_NS7_ILi64EEEEEENS_10bfloat16_tEfNS_4arch4Sm80ELb0ELb0ELb1ELb0ELb0ELb0ELb0ELb0ELi2ELi4ELi4ELi4ELb0EEENS1_21CollectiveEpilogueBwdISA_SB_SD_Li256ELb0ELb0ELi2EEENS1_19SingleTileSchedulerILb0ELb0ELb0ELi128EEEEEEEEEvNT_6ParamsE$_ZN4cute8smem_ptrIPN7cutlass10bfloat16_tEECI1NS_12iter_adaptorIS3_S4_EEES3_) ;  /* 0xfffdf2c000007944 */ /* 0x000fea0003c3ffff */
[----:B-1----:R-:W2:Y:S01]  /*2bc00*/  LDL.64 R2, [R1+0x758] ;  /* 0x0007580001027983 */ /* 0x002ea20000100a00 */
[----:B------:R-:W-:Y:S02]  /*2bc10*/  MOV R6, R4 ;  /* 0x0000000400067202 */ /* 0x000fe40000000f00 */
[----:B------:R-:W-:Y:S01]  /*2bc20*/  MOV R4, 0x2bc50 ;  /* 0x0002bc5000047802 */ /* 0x000fe20000000f00 */
[----:B--2---:R1:W-:Y:S04]  /*2bc30*/  STL.64 [R1+0x770], R2 ;  /* 0x0007700201007387 */ /* 0x0043e80000100a00 */
[----:B-1----:R-:W-:Y:S05]  /*2bc40*/  CALL.REL.NOINC `($_ZN7cutlass13device_kernelIN5flash19enable_sm80_to_sm89INS1_16FlashAttnBwdSm80INS1_25CollectiveMainloopBwdSm80ILi2ELi2EN4cute5tupleIJNS5_1CILi128EEES8_NS7_ILi64EEEEEENS_10bfloat16_tEfNS_4arch4Sm80ELb0ELb0ELb1ELb0ELb0ELb0ELb0ELb0ELi2ELi4ELi4ELi4ELb0EEENS1_21CollectiveEpilogueBwdISA_SB_SD_Li256ELb0ELb0ELi2EEENS1_19SingleTileSchedulerILb0ELb0ELb0ELi128EEEEEEEEEvNT_6ParamsE$_ZN4cute3eso3ESOILb0ELb0EJNS_14ComposedLayoutINS_7SwizzleILi3ELi3ELi3EEENS_9MixedBitsILj0ELj432EEENS_6LayoutINS_5tupleIJNS8_IJNS_1CILi2EEESA_SA_EEESA_NS9_ILi8EEEEEENS8_IJNS8_IJNS9_ILi64EEESC_NS9_ILi512EEEEEENS9_ILi8192EEENS9_ILi1024EEEEEEEEEENS_10ViewEngineINS_8smem_ptrIPN7cutlass10bfloat16_tEEEEEEEC2ERKSL_RKSS_) ;  /* 0xfffd9c6000007944 */ /* 0x002fea0003c3ffff */
        /* <DEDUP_REMOVED lines=16> */
[----:B------:R2:W5:Y:S04]  /*2bd50*/  LDL.64 R52, [R26+0xe8] ;  /* 0x0000e8001a347983 */ /* 0x0005680000100a00 */
[----:B------:R2:W5:Y:S01]  /*2bd60*/  LDL.64 R62, [R26+0xf0] ;  /* 0x0000f0001a3e7983 */ /* 0x0005620000100a00 */
[----:B-1----:R-:W-:-:S02]  /*2bd70*/  IADD3 R6, P1, R50, 0x680, RZ ;  /* 0x0000068032067810 */ /* 0x002fc40007f3e0ff */
[----:B------:R-:W-:Y:S02]  /*2bd80*/  MOV R4, 0x2bdd0 ;  /* 0x0002bdd000047802 */ /* 0x000fe40000000f00 */
[----:B------:R-:W-:Y:S01]  /*2bd90*/  MOV R54, R6 ;  /* 0x0000000600367202 */ /* 0x000fe20000000f00 */
[----:B------:R-:W-:-:S04]  /*2bda0*/  IMAD.X R3, RZ, RZ, R45, P1 ;  /* 0x000000ffff037224 */ /* 0x000fc800008e062d */
[----:B------:R-:W-:Y:S02]  /*2bdb0*/  IMAD.MOV.U32 R55, RZ, RZ, R3 ;  /* 0x000000ffff377224 */ /* 0x000fe400078e0003 */
[----:B--2--5:R-:W-:Y:S05]  /*2bdc0*/  CALL.REL.NOINC `($_ZN7cutlass13device_kernelIN5flash19enable_sm80_to_sm89INS1_16FlashAttnBwdSm80INS1_25CollectiveMainloopBwdSm80ILi2ELi2EN4cute5tupleIJNS5_1CILi128EEES8_NS7_ILi64EEEEEENS_10bfloat16_tEfNS_4arch4Sm80ELb0ELb0ELb1ELb0ELb0ELb0ELb0ELb0ELi2ELi4ELi4ELi4ELb0EEENS1_21CollectiveEpilogueBwdISA_SB_SD_Li256ELb0ELb0ELi2EEENS1_19SingleTileSchedulerILb0ELb0ELb0ELi128EEEEEEEEEvNT_6ParamsE$_ZN4cute3eso3ESOILb1ELb0EJNS_6LayoutINS_5tupleIJNS3_IJNS_1CILi8EEENS4_ILi1EEEEEENS4_ILi2EEES5_EEENS3_IJNS3_IJS6_NS4_ILi0EEEEEENS4_ILi64EEES5_EEEEENS_10ViewEngineIPN7cutlass10bfloat16_tEEEEEC2ERKSE_RKSJ_) ;  /* 0xfffde2e000007944 */ /* 0x024fea0003c3ffff */
[----:B------:R2:W5:Y:S01]  /*2bdd0*/  LDL.64 R60, [R1+0x758] ;  /* 0x00075800013c7983 */ /* 0x0005620000100a00 */
[----:B-1----:R-:W-:Y:S01]  /*2bde0*/  IMAD.MOV.U32 R6, RZ, RZ, R56 ;  /* 0x000000ffff067224 */ /* 0x002fe200078e0038 */
[----:B------:R-:W-:Y:S01]  /*2bdf0*/  MOV R3, R57 ;  /* 0x0000003900037202 */ /* 0x000fe20000000f00 */
[----:B------:R-:W-:Y:S01]  /*2be00*/  IMAD.MOV.U32 R76, RZ, RZ, R25 ;  /* 0x000000ffff4c7224 */ /* 0x000fe200078e0019 */
[----:B------:R-:W-:Y:S02]  /*2be10*/  MOV R4, 0x2be30 ;  /* 0x0002be3000047802 */ /* 0x000fe40000000f00 */
[----:B--2--5:R-:W-:Y:S05]  /*2be20*/  CALL.REL.NOINC `($_ZN7cutlass13device_kernelIN5flash19enable_sm80_to_sm89INS1_16FlashAttnBwdSm80INS1_25CollectiveMainloopBwdSm80ILi2ELi2EN4cute5tupleIJNS5_1CILi128EEES8_NS7_ILi64EEEEEENS_10bfloat16_tEfNS_4arch4Sm80ELb0ELb0ELb1ELb0ELb0ELb0ELb0ELb0ELi2ELi4ELi4ELi4ELb0EEENS1_21CollectiveEpilogueBwdISA_SB_SD_Li256ELb0ELb0ELi2EEENS1_19SingleTileSchedulerILb0ELb0ELb0ELi128EEEEEEEEEvNT_6ParamsE$_ZN4cute3eso3ESOILb1ELb0EJNS_6LayoutINS_5tupleIJNS3_IJNS3_IJNS_1CILi4EEENS4_ILi2EEEEEENS4_ILi1EEEEEES6_NS4_ILi8EEEEEENS3_IJNS3_IJNS3_IJS8_NS4_ILi32EEEEEENS4_ILi0EEEEEENS4_ILi64EEES5_EEEEENS_10ViewEngineIPN7cutlass10bfloat16_tEEEEEC2ERKSI_RKSN_) ;  /* 0xfffdce8000007944 */ /* 0x024fea0003c3ffff */
[----:B------:R-:W-:Y:S01]  /*2be30*/  ULDC.64 UR4, c[0x0][0x118] ;  /* 0x0000460000047ab9 */ /* 0x000fe20000000a00 */
[----:B------:R2:W5:Y:S04]  /*2be40*/  LDL.64 R58, [R1+0x758] ;  /* 0x00075800013a7983 */ /* 0x0005680000100a00 */
[----:B-1----:R2:W5:Y:S01]  /*2be50*/  LD.E.64 R2, [R62.64] ;  /* 0x000000043e027980 */ /* 0x002562000c101b00 */
[----:B------:R-:W-:-:S02]  /*2be60*/  MOV R9, R25 ;  /* 0x0000001900097202 */ /* 0x000fc40000000f00 */
[----:B------:R-:W-:Y:S02]  /*2be70*/  MOV R8, 0x2be90 ;  /* 0x0002be9000087802 */ /* 0x000fe40000000f00 */
[----:B--2--5:R-:W-:Y:S05]  /*2be80*/  CALL.REL.NOINC `($_ZN7cutlass13device_kernelIN5flash19enable_sm80_to_sm89INS1_16FlashAttnBwdSm80INS1_25CollectiveMainloopBwdSm80ILi2ELi2EN4cute5tupleIJNS5_1CILi128EEES8_NS7_ILi64EEEEEENS_10bfloat16_tEfNS_4arch4Sm80ELb0ELb0ELb1ELb0ELb0ELb0ELb0ELb0ELi2ELi4ELi4ELi4ELb0EEENS1_21CollectiveEpilogueBwdISA_SB_SD_Li256ELb0ELb0ELi2EEENS1_19SingleTileSchedulerILb0ELb0ELb0ELi128EEEEEEEEEvNT_6ParamsE$_ZN4cute8smem_ptrIPN7cutlass10bfloat16_tEECI1NS_12iter_adaptorIS3_S4_EEES3_) ;  /* 0xfffdf03000007944 */ /* 0x024fea0003c3ffff */
[----:B-1----:R1:W5:Y:S01]  /*2be90*/  LDL.64 R2, [R1+0x758] ;  /* 0x0007580001027983 */ /* 0x0023620000100a00 */
[----:B------:R-:W-:-:S03]  /*2bea0*/  MOV R6, 0x2bec0 ;  /* 0x0002bec000067802 */ /* 0x000fc60000000f00 */
[----:B-1---5:R-:W-:Y:S05]  /*2beb0*/  CALL.REL.NOINC `($_ZN7cutlass13device_kernelIN5flash19enable_sm80_to_sm89INS1_16FlashAttnBwdSm80INS1_25CollectiveMainloopBwdSm80ILi2ELi2EN4cute5tupleIJNS5_1CILi128EEES8_NS7_ILi64EEEEEENS_10bfloat16_tEfNS_4arch4Sm80ELb0ELb0ELb1ELb0ELb0ELb0ELb0ELb0ELi2ELi4ELi4ELi4ELb0EEENS1_21CollectiveEpilogueBwdISA_SB_SD_Li256ELb0ELb0ELi2EEENS1_19SingleTileSchedulerILb0ELb0ELb0ELi128EEEEEEEEEvNT_6ParamsE$_ZN4cute3eso3ESOILb1ELb0EJNS_6LayoutINS_5tupleIJNS3_IJNS_1CILi8EEENS4_ILi1EEEEEENS4_ILi2EEEEEENS3_IJNS3_IJS6_NS4_ILi0EEEEEENS4_ILi8192EEEEEEEENS_10ViewEngineINS_8smem_ptrIPN7cutlass10bfloat16_tEEEEEEEC2ERKSE_RKSL_) ;  /* 0xfffde02000007944 */ /* 0x022fea0003c3ffff */
[----:B-1----:R1:W5:Y:S01]  /*2bec0*/  LDL.64 R2, [R1+0x758] ;  /* 0x0007580001027983 */ /* 0x0023620000100a00 */
[----:B------:R-:W-:Y:S01]  /*2bed0*/  IMAD.MOV.U32 R10, RZ, RZ, R60 ;  /* 0x000000ffff0a7224 */ /* 0x000fe200078e003c */
[----:B------:R-:W-:Y:S02]  /*2bee0*/  MOV R7, R61 ;  /* 0x0000003d00077202 */ /* 0x000fe40000000f00 */
[----:B------:R-:W-:Y:S02]  /*2bef0*/  MOV R8, 0x2bf10 ;  /* 0x0002bf1000087802 */ /* 0x000fe40000000f00 */
[----:B-1---5:R-:W-:Y:S05]  /*2bf00*/  CALL.REL.NOINC `($_ZN7cutlass13device_kernelIN5flash19enable_sm80_to_sm89INS1_16FlashAttnBwdSm80INS1_25CollectiveMainloopBwdSm80ILi2ELi2EN4cute5tupleIJNS5_1CILi128EEES8_NS7_ILi64EEEEEENS_10bfloat16_tEfNS_4arch4Sm80ELb0ELb0ELb1ELb0ELb0ELb0ELb0ELb0ELi2ELi4ELi4ELi4ELb0EEENS1_21CollectiveEpilogueBwdISA_SB_SD_Li256ELb0ELb0ELi2EEENS1_19SingleTileSchedulerILb0ELb0ELb0ELi128EEEEEEEEEvNT_6ParamsE$_ZN4cute3eso3ESOILb1ELb0EJNS_6LayoutINS_5tupleIJNS3_IJNS_1CILi8EEENS4_ILi1EEEEEENS4_ILi2EEEEEENS3_IJNS3_IJS6_NS4_ILi0EEEEEENS4_ILi64EEEEEEEENS_10ViewEngineIPN7cutlass10bfloat16_tEEEEEC2ERKSE_RKSJ_) ;  /* 0xfffddf4000007944 */ /* 0x022fea0003c3ffff */
[----:B-1----:R1:W5:Y:S01]  /*2bf10*/  LDL.64 R6, [R1+0x758] ;  /* 0x0007580001067983 */ /* 0x0023620000100a00 */
[----:B------:R-:W-:Y:S01]  /*2bf20*/  IMAD.MOV.U32 R4, RZ, RZ, R2 ;  /* 0x000000ffff047224 */ /* 0x000fe200078e0002 */
[----:B------:R-:W-:Y:S02]  /*2bf30*/  MOV R5, R3 ;  /* 0x0000000300057202 */ /* 0x000fe40000000f00 */
[----:B------:R-:W-:Y:S02]  /*2bf40*/  MOV R8, 0x2bf60 ;  /* 0x0002bf6000087802 */ /* 0x000fe40000000f00 */
[----:B-1---5:R-:W-:Y:S05]  /*2bf50*/  CALL.REL.NOINC `($_ZN7cutlass13device_kernelIN5flash19enable_sm80_to_sm89INS1_16FlashAttnBwdSm80INS1_25CollectiveMainloopBwdSm80ILi2ELi2EN4cute5tupleIJNS5_1CILi128EEES8_NS7_ILi64EEEEEENS_10bfloat16_tEfNS_4arch4Sm80ELb0ELb0ELb1ELb0ELb0ELb0ELb0ELb0ELi2ELi4ELi4ELi4ELb0EEENS1_21CollectiveEpilogueBwdISA_SB_SD_Li256ELb0ELb0ELi2EEENS1_19SingleTileSchedulerILb0ELb0ELb0ELi128EEEEEEEEEvNT_6ParamsE$_ZN4cute3eso3ESOILb1ELb0EJNS_6LayoutINS_5tupleIJNS3_IJNS_1CILi8EEENS4_ILi1EEEEEENS3_IJNS4_ILi2EEEEEEEEENS3_IJNS3_IJS6_NS4_ILi0EEEEEENS3_IJNS4_ILi8192EEEEEEEEEEENS_10ViewEngineINS_8smem_ptrIPN7cutlass10bfloat16_tEEEEEEEC2ERKSG_RKSN_) ;  /* 0xfffddd1000007944 */ /* 0x022fea0003c3ffff */
[----:B-1----:R1:W5:Y:S01]  /*2bf60*/  LDL.64 R4, [R1+0x758] ;  /* 0x0007580001047983 */ /* 0x0023620000100a00 */
[----:B------:R-:W-:-:S03]  /*2bf70*/  MOV R8, 0x2bf90 ;  /* 0x0002bf9000087802 */ /* 0x000fc60000000f00 */
[----:B-1---5:R-:W-:Y:S05]  /*2bf80*/  CALL.REL.NOINC `($_ZN7cutlass13device_kernelIN5flash19enable_sm80_to_sm89INS1_16FlashAttnBwdSm80INS1_25CollectiveMainloopBwdSm80ILi2ELi2EN4cute5tupleIJNS5_1CILi128EEES8_NS7_ILi64EEEEEENS_10bfloat16_tEfNS_4arch4Sm80ELb0ELb0ELb1ELb0ELb0ELb0ELb0ELb0ELi2ELi4ELi4ELi4ELb0EEENS1_21CollectiveEpilogueBwdISA_SB_SD_Li256ELb0ELb0ELi2EEENS1_19SingleTileSchedulerILb0ELb0ELb0ELi128EEEEEEEEEvNT_6ParamsE$_ZN4cute3eso3ESOILb1ELb0EJNS_6LayoutINS_5tupleIJNS3_IJNS_1CILi8EEENS4_ILi1EEEEEENS3_IJNS4_ILi2EEEEEEEEENS3_IJNS3_IJS6_NS4_ILi0EEEEEENS3_IJNS4_ILi64EEEEEEEEEEENS_10ViewEngineIPN7cutlass10bfloat16_tEEEEEC2ERKSG_RKSL_) ;  /* 0xfffddca000007944 */ /* 0x022fea0003c3ffff */
[----:B-1----:R1:W5:Y:S01]  /*2bf90*/  LDL.64 R2, [R1+0x758] ;  /* 0x0007580001027983 */ /* 0x0023620000100a00 */
[----:B------:R-:W-:-:S03]  /*2bfa0*/  MOV R8, 0x2bfc0 ;  /* 0x0002bfc000087802 */ /* 0x000fc60000000f00 */
[----:B-1---5:R-:W-:Y:S05]  /*2bfb0*/  CALL.REL.NOINC `($_ZN7cutlass13device_kernelIN5flash19enable_sm80_to_sm89INS1_16FlashAttnBwdSm80INS1_25CollectiveMainloopBwdSm80ILi2ELi2EN4cute5tupleIJNS5_1CILi128EEES8_NS7_ILi64EEEEEENS_10bfloat16_tEfNS_4arch4Sm80ELb0ELb0ELb1ELb0ELb0ELb0ELb0ELb0ELi2ELi4ELi4ELi4ELb0EEENS1_21CollectiveEpilogueBwdISA_SB_SD_Li256ELb0ELb0ELi2EEENS1_19SingleTileSchedulerILb0ELb0ELb0ELi128EEEEEEEEEvNT_6ParamsE$_ZN4cute3eso3ESOILb1ELb0EJNS_6LayoutINS_5tupleIJNS3_IJNS3_IJNS_1CILi8EEENS4_ILi1EEEEEES6_EEENS3_IJNS3_IJS6_S6_EEENS4_ILi2EEEEEEEEENS3_IJNS3_IJNS3_IJS6_NS4_ILi0EEEEEESD_EEENS3_IJNS3_IJSD_SD_EEENS4_ILi64EEEEEEEEEEENS_10ViewEngineIPN7cutlass10bfloat16_tEEEEEC2ERKSK_RKSP_) ;  /* 0xfffdce0000007944 */ /* 0x022fea0003c3ffff */
[----:B-1----:R1:W5:Y:S01]  /*2bfc0*/  LDL.64 R6, [R1+0x758] ;  /* 0x0007580001067983 */ /* 0x0023620000100a00 */
[----:B------:R-:W-:-:S03]  /*2bfd0*/  MOV R8, 0x2bff0 ;  /* 0x0002bff000087802 */ /* 0x000fc60000000f00 */
[----:B-1---5:R-:W-:Y:S05]  /*2bfe0*/  CALL.REL.NOINC `($_ZN7cutlass13device_kernelIN5flash19enable_sm80_to_sm89INS1_16FlashAttnBwdSm80INS1_25CollectiveMainloopBwdSm80ILi2ELi2EN4cute5tupleIJNS5_1CILi128EEES8_NS7_ILi64EEEEEENS_10bfloat16_tEfNS_4arch4Sm80ELb0ELb0ELb1ELb0ELb0ELb0ELb0ELb0ELi2ELi4ELi4ELi4ELb0EEENS1_21CollectiveEpilogueBwdISA_SB_SD_Li256ELb0ELb0ELi2EEENS1_19SingleTileSchedulerILb0ELb0ELb0ELi128EEEEEEEEEvNT_6ParamsE$_ZN4cute3eso3ESOILb1ELb0EJNS_6LayoutINS_5tupleIJNS3_IJNS3_IJNS_1CILi8EEENS4_ILi1EEEEEES6_EEENS3_IJNS3_IJS6_S6_EEENS4_ILi2EEEEEEEEENS3_IJNS3_IJNS3_IJS6_NS4_ILi0EEEEEESD_EEENS3_IJNS3_IJSD_SD_EEENS4_ILi8192EEEEEEEEEEENS_10ViewEngineINS_8smem_ptrIPN7cutlass10bfloat16_tEEEEEEEC2ERKSK_RKSR_) ;  /* 0xfffdce1000007944 */ /* 0x022fea0003c3ffff */
[----:B-1----:R1:W5:Y:S01]  /*2bff0*/  LDL.64 R2, [R1+0x758] ;  /* 0x0007580001027983 */ /* 0x0023620000100a00 */
[----:B------:R-:W-:-:S02]  /*2c000*/  MOV R10, R6 ;  /* 0x00000006000a7202 */ /* 0x000fc40000000f00 */
[----:B------:R-:W-:Y:S02]  /*2c010*/  MOV R8, 0x2c030 ;  /* 0x0002c03000087802 */ /* 0x000fe40000000f00 */
[----:B-1---5:R-:W-:Y:S05]  /*2c020*/  CALL.REL.NOINC `($_ZN7cutlass13device_kernelIN5flash19enable_sm80_to_sm89INS1_16FlashAttnBwdSm80INS1_25CollectiveMainloopBwdSm80ILi2ELi2EN4cute5tupleIJNS5_1CILi128EEES8_NS7_ILi64EEEEEENS_10bfloat16_tEfNS_4arch4Sm80ELb0ELb0ELb1ELb0ELb0ELb0ELb0ELb0ELi2ELi4ELi4ELi4ELb0EEENS1_21CollectiveEpilogueBwdISA_SB_SD_Li256ELb0ELb0ELi2EEENS1_19SingleTileSchedulerILb0ELb0ELb0ELi128EEEEEEEEEvNT_6ParamsE$_ZN4cute3eso3ESOILb1ELb0EJNS_6LayoutINS_5tupleIJNS3_IJNS_1CILi8EEENS4_ILi1EEEEEENS4_ILi2EEEEEENS3_IJNS3_IJS6_NS4_ILi0EEEEEENS4_ILi64EEEEEEEENS_10ViewEngineIPN7cutlass10bfloat16_tEEEEEC2ERKSE_RKSJ_) ;  /* 0xfffdde2000007944 */ /* 0x022fea0003c3ffff */
[----:B------:R2:W5:Y:S01]  /*2c030*/  LDL.64 R16, [R1+0x758] ;  /* 0x0007580001107983 */ /* 0x0005620000100a00 */
[----:B------:R-:W-:Y:S02]  /*2c040*/  MOV R9, R25 ;  /* 0x0000001900097202 */ /* 0x000fe40000000f00 */
[----:B------:R-:W-:Y:S02]  /*2c050*/  MOV R8, 0x2c070 ;  /* 0x0002c07000087802 */ /* 0x000fe40000000f00 */
[----:B-12--5:R-:W-:Y:S05]  /*2c060*/  CALL.REL.NOINC `($_ZN7cutlass13device_kernelIN5flash19enable_sm80_to_sm89INS1_16FlashAttnBwdSm80INS1_25CollectiveMainloopBwdSm80ILi2ELi2EN4cute5tupleIJNS5_1CILi128EEES8_NS7_ILi64EEEEEENS_10bfloat16_tEfNS_4arch4Sm80ELb0ELb0ELb1ELb0ELb0ELb0ELb0ELb0ELi2ELi4ELi4ELi4ELb0EEENS1_21CollectiveEpilogueBwdISA_SB_SD_Li256ELb0ELb0ELi2EEENS1_19SingleTileSchedulerILb0ELb0ELb0ELi128EEEEEEEEEvNT_6ParamsE$_ZN4cute8smem_ptrIPN7cutlass10bfloat16_tEECI1NS_12iter_adaptorIS3_S4_EEES3_) ;  /* 0xfffdee5000007944 */ /* 0x026fea0003c3ffff */
[----:B-1----:R1:W5:Y:S01]  /*2c070*/  LDL.64 R2, [R1+0x758] ;  /* 0x0007580001027983 */ /* 0x0023620000100a00 */
[----:B------:R-:W-:-:S03]  /*2c080*/  MOV R6, 0x2c0a0 ;  /* 0x0002c0a000067802 */ /* 0x000fc60000000f00 */
[----:B-1---5:R-:W-:Y:S05]  /*2c090*/  CALL.REL.NOINC `($_ZN7cutlass13device_kernelIN5flash19enable_sm80_to_sm89INS1_16FlashAttnBwdSm80INS1_25CollectiveMainloopBwdSm80ILi2ELi2EN4cute5tupleIJNS5_1CILi128EEES8_NS7_ILi64EEEEEENS_10bfloat16_tEfNS_4arch4Sm80ELb0ELb0ELb1ELb0ELb0ELb0ELb0ELb0ELi2ELi4ELi4ELi4ELb0EEENS1_21CollectiveEpilogueBwdISA_SB_SD_Li256ELb0ELb0ELi2EEENS1_19SingleTileSchedulerILb0ELb0ELb0ELi128EEEEEEEEEvNT_6ParamsE$_ZN4cute3eso3ESOILb1ELb0EJNS_6LayoutINS_5tupleIJNS3_IJNS_1CILi8EEENS4_ILi1EEEEEENS4_ILi2EEEEEENS3_IJNS3_IJS6_NS4_ILi0EEEEEENS4_ILi8192EEEEEEEENS_10ViewEngineINS_8smem_ptrIPN7cutlass10bfloat16_tEEEEEEEC2ERKSE_RKSL_) ;  /* 0xfffdde4000007944 */ /* 0x022fea0003c3ffff */
        /* <DEDUP_REMOVED lines=57> */
[----:B------:R-:W1:Y:S01]  /*2c430*/  LDSM.16.MT88.4 R4, [R4] ;  /* 0x000000000404783b */ /* 0x000e620000004200 */
        /* <DEDUP_REMOVED lines=63> */
[----:B------:R-:W-:Y:S02]  /*2c830*/  MOV R3, R51 ;  /* 0x0000003300037202 */ /* 0x000fe40000000f00 */
[----:B------:R-:W-:Y:S01]  /*2c840*/  MOV R10, 0x2c8a0 ;  /* 0x0002c8a0000a7802 */ /* 0x000fe20000000f00 */
[----:B-1----:R1:W-:Y:S04]  /*2c850*/  ST.E [R14.64], R4 ;  /* 0x000000040e007985 */ /* 0x0023e8000c101904 */
[----:B------:R1:W-:Y:S04]  /*2c860*/  ST.E [R14.64+0x4], R5 ;  /* 0x000004050e007985 */ /* 0x0003e8000c101904 */
[----:B------:R1:W-:Y:S04]  /*2c870*/  ST.E [R14.64+0x8], R6 ;  /* 0x000008060e007985 */ /* 0x0003e8000c101904 */
[----:B------:R1:W-:Y:S02]  /*2c880*/  ST.E [R14.64+0xc], R7 ;  /* 0x00000c070e007985 */ /* 0x0003e4000c101904 */
[----:B-1----:R-:W-:Y:S05]  /*2c890*/  CALL.REL.NOINC `($_ZN7cutlass13device_kernelIN5flash19enable_sm80_to_sm89INS1_16FlashAttnBwdSm80INS1_25CollectiveMainloopBwdSm80ILi2ELi2EN4cute5tupleIJNS5_1CILi128EEES8_NS7_ILi64EEEEEENS_10bfloat16_tEfNS_4arch4Sm80ELb0ELb0ELb1ELb0ELb0ELb0ELb0ELb0ELi2ELi4ELi4ELi4ELb0EEENS1_21CollectiveEpilogueBwdISA_SB_SD_Li256ELb0ELb0ELi2EEENS1_19SingleTileSchedulerILb0ELb0ELb0ELi128EEEEEEEEEvNT_6ParamsE$_ZZN4cute5sliceINS_5tupleIJNS_10UnderscoreES2_NS_1CILi0EEEEEENS1_IJNS1_IJNS3_ILi1EEES4_EEEiNS3_ILi1024EEEEEEEEDaRKT_RKT0_ENKUlRKT_RKT0_E_clIS2_iEEDaSI_SL_) ;  /* 0xfffdfe5000007944 */ /* 0x002fea0003c3ffff */
[----:B------:R-:W-:Y:S02]  /*2c8a0*/  MOV R4, 0x2c8c0 ;  /* 0x0002c8c000047802 */ /* 0x000fe40000000f00 */
[----:B-1---5:R-:W-:Y:S05]  /*2c8b0*/  CALL.REL.NOINC `($_ZN7cutlass13device_kernelIN5flash19enable_sm80_to_sm89INS1_16FlashAttnBwdSm80INS1_25CollectiveMainloopBwdSm80ILi2ELi2EN4cute5tupleIJNS5_1CILi128EEES8_NS7_ILi64EEEEEENS_10bfloat16_tEfNS_4arch4Sm80ELb0ELb0ELb1ELb0ELb0ELb0ELb0ELb0ELi2ELi4ELi4ELi4ELb0EEENS1_21CollectiveEpilogueBwdISA_SB_SD_Li256ELb0ELb0ELi2EEENS1_19SingleTileSchedulerILb0ELb0ELb0ELi128EEEEEEEEEvNT_6ParamsE$_ZZN4cute12filter_tupleINS_5tupleIJNS_10UnderscoreES2_NS_1CILi0EEEEEENS1_IJNS1_IJNS3_ILi1EEES4_EEEiNS3_ILi1024EEEEEEZNS_5sliceIS5_S9_EEDaRKT_RKT0_EUlRKT_RKT0_E_EEDaSD_SG_OT1_ENKUlDpSJ_E_clIJNS1_IJS7_EEENS1_IJiEEENS1_IJEEEEEEDaSQ_) ;  /* 0xfffdea5000007944 */ /* 0x022fea0003c3ffff */
[----:B------:R-:W-:Y:S02]  /*2c8c0*/  MOV R76, R25 ;  /* 0x00000019004c7202 */ /* 0x000fe40000000f00 */
[----:B------:R-:W-:-:S02]  /*2c8d0*/  MOV R6, 0x2c8f0 ;  /* 0x0002c8f000067802 */ /* 0x000fc40000000f00 */
[----:B-1---5:R-:W-:Y:S05]  /*2c8e0*/  CALL.REL.NOINC `($_ZN7cutlass13device_kernelIN5flash19enable_sm80_to_sm89INS1_16FlashAttnBwdSm80INS1_25CollectiveMainloopBwdSm80ILi2ELi2EN4cute5tupleIJNS5_1CILi128EEES8_NS7_ILi64EEEEEENS_10bfloat16_tEfNS_4arch4Sm80ELb0ELb0ELb1ELb0ELb0ELb0ELb0ELb0ELi2ELi4ELi4ELi4ELb0EEENS1_21CollectiveEpilogueBwdISA_SB_SD_Li256ELb0ELb0ELi2EEENS1_19SingleTileSchedulerILb0ELb0ELb0ELi128EEEEEEEEEvNT_6ParamsE$_ZN4cute5tupleIJNS0_IJNS0_IJNS_1CILi8EEENS1_ILi1EEEEEENS1_ILi2EEEEEENS0_IJNS0_IJS3_NS1_ILi0EEEEEEiEEEEEC2ERKS6_RKS9_) ;  /* 0xfffdddf000007944 */ /* 0x022fea0003c3ffff */
[----:B-1----:R1:W5:Y:S01]  /*2c8f0*/  LDL R3, [R1+0x758] ;  /* 0x0007580001037983 */ /* 0x0023620000100800 */
[----:B------:R-:W-:-:S02]  /*2c900*/  MOV R76, R25 ;  /* 0x00000019004c7202 */ /* 0x000fc40000000f00 */
[----:B------:R-:W-:Y:S02]  /*2c910*/  MOV R6, 0x2c930 ;  /* 0x0002c93000067802 */ /* 0x000fe40000000f00 */
[----:B-1---5:R-:W-:Y:S05]  /*2c920*/  CALL.REL.NOINC `($_ZN7cutlass13device_kernelIN5flash19enable_sm80_to_sm89INS1_16FlashAttnBwdSm80INS1_25CollectiveMainloopBwdSm80ILi2ELi2EN4cute5tupleIJNS5_1CILi128EEES8_NS7_ILi64EEEEEENS_10bfloat16_tEfNS_4arch4Sm80ELb0ELb0ELb1ELb0ELb0ELb0ELb0ELb0ELi2ELi4ELi4ELi4ELb0EEENS1_21CollectiveEpilogueBwdISA_SB_SD_Li256ELb0ELb0ELi2EEENS1_19SingleTileSchedulerILb0ELb0ELb0ELi128EEEEEEEEEvNT_6ParamsE$_ZN4cute3eso3ESOILb0ELb1EJNS_6LayoutINS_5tupleIJNS3_IJNS_1CILi8EEENS4_ILi1EEEEEENS4_ILi2EEEEEENS3_IJNS3_IJS6_NS4_ILi0EEEEEEiEEEEESA_EEC2ERKSD_RKSA_) ;  /* 0xfffda62000007944 */ /* 0x022fea0003c3ffff */
[----:B------:R2:W5:Y:S01]  /*2c930*/  LDL R4, [R1+0x758] ;  /* 0x0007580001047983 */ /* 0x0005620000100800 */
[----:B------:R-:W-:Y:S01]  /*2c940*/  IMAD.MOV.U32 R9, RZ, RZ, R25 ;  /* 0x000000ffff097224 */ /* 0x000fe200078e0019 */
[----:B-1----:R-:W-:Y:S01]  /*2c950*/  MOV R2, R64 ;  /* 0x0000004000027202 */ /* 0x002fe20000000f00 */
[----:B------:R-:W-:Y:S01]  /*2c960*/  IMAD.MOV.U32 R3, RZ, RZ, R65 ;  /* 0x000000ffff037224 */ /* 0x000fe200078e0041 */
[----:B------:R-:W-:Y:S02]  /*2c970*/  MOV R8, 0x2c990 ;  /* 0x0002c99000087802 */ /* 0x000fe40000000f00 */
[----:B--2--5:R-:W-:Y:S05]  /*2c980*/  CALL.REL.NOINC `($_ZN7cutlass13device_kernelIN5flash19enable_sm80_to_sm89INS1_16FlashAttnBwdSm80INS1_25CollectiveMainloopBwdSm80ILi2ELi2EN4cute5tupleIJNS5_1CILi128EEES8_NS7_ILi64EEEEEENS_10bfloat16_tEfNS_4arch4Sm80ELb0ELb0ELb1ELb0ELb0ELb0ELb0ELb0ELi2ELi4ELi4ELi4ELb0EEENS1_21CollectiveEpilogueBwdISA_SB_SD_Li256ELb0ELb0ELi2EEENS1_19SingleTileSchedulerILb0ELb0ELb0ELi128EEEEEEEEEvNT_6ParamsE$_ZN4cute8smem_ptrIPN7cutlass10bfloat16_tEECI1NS_12iter_adaptorIS3_S4_EEES3_) ;  /* 0xfffde53000007944 */ /* 0x024fea0003c3ffff */
[----:B------:R-:W2:Y:S01]  /*2c990*/  LDL.64 R8, [R1+0x758] ;  /* 0x0007580001087983 */ /* 0x000ea20000100a00 */
[----:B-1----:R-:W-:Y:S01]  /*2c9a0*/  IMAD.MOV.U32 R6, RZ, RZ, R4 ;  /* 0x000000ffff067224 */ /* 0x002fe200078e0004 */
[----:B------:R-:W-:Y:S01]  /*2c9b0*/  MOV R76, R25 ;  /* 0x00000019004c7202 */ /* 0x000fe20000000f00 */
[----:B------:R-:W-:Y:S01]  /*2c9c0*/  IMAD.MOV.U32 R2, RZ, RZ, R24 ;  /* 0x000000ffff027224 */ /* 0x000fe200078e0018 */
[----:B------:R-:W-:Y:S01]  /*2c9d0*/  MOV R4, 0x2ca00 ;  /* 0x0002ca0000047802 */ /* 0x000fe20000000f00 */
[----:B--2---:R1:W-:Y:S04]  /*2c9e0*/  STL.64 [R1+0x770], R8 ;  /* 0x0007700801007387 */ /* 0x0043e80000100a00 */
[----:B-1----:R-:W-:Y:S05]  /*2c9f0*/  CALL.REL.NOINC `($_ZN7cutlass13device_kernelIN5flash19enable_sm80_to_sm89INS1_16FlashAttnBwdSm80INS1_25CollectiveMainloopBwdSm80ILi2ELi2EN4cute5tupleIJNS5_1CILi128EEES8_NS7_ILi64EEEEEENS_10bfloat16_tEfNS_4arch4Sm80ELb0ELb0ELb1ELb0ELb0ELb0ELb0ELb0ELi2ELi4ELi4ELi4ELb0EEENS1_21CollectiveEpilogueBwdISA_SB_SD_Li256ELb0ELb0ELi2EEENS1_19SingleTileSchedulerILb0ELb0ELb0ELi128EEEEEEEEEvNT_6ParamsE$_ZN4cute3eso3ESOILb0ELb0EJNS_6LayoutINS_5tupleIJNS3_IJNS_1CILi8EEENS4_ILi1EEEEEENS4_ILi2EEEEEENS3_IJNS3_IJS6_NS4_ILi0EEEEEEiEEEEENS_10ViewEngineINS_8smem_ptrIPN7cutlass10bfloat16_tEEEEEEEC2ERKSD_RKSK_) ;  /* 0xfffd990000007944 */ /* 0x002fea0003c3ffff */
[----:B-1----:R1:W5:Y:S04]  /*2ca00*/  LDL R8, [R1+0x758] ;  /* 0x0007580001087983 */ /* 0x0023680000100800 */
[----:B------:R1:W5:Y:S01]  /*2ca10*/  LDL.64 R14, [R1+0x760] ;  /* 0x00076000010e7983 */ /* 0x0003620000100a00 */
[----:B------:R-:W-:Y:S01]  /*2ca20*/  IMAD.MOV.U32 R76, RZ, RZ, R25 ;  /* 0x000000ffff4c7224 */ /* 0x000fe200078e0019 */
[----:B------:R-:W-:Y:S01]  /*2ca30*/  MOV R10, R58 ;  /* 0x0000003a000a7202 */ /* 0x000fe20000000f00 */
[----:B------:R-:W-:Y:S01]  /*2ca40*/  IMAD.MOV.U32 R11, RZ, RZ, R59 ;  /* 0x000000ffff0b7224 */ /* 0x000fe200078e003b */
[----:B------:R-:W-:-:S02]  /*2ca50*/  MOV R6, 0x2ca70 ;  /* 0x0002ca7000067802 */ /* 0x000fc40000000f00 */
[----:B-1---5:R-:W-:Y:S05]  /*2ca60*/  CALL.REL.NOINC `($_ZN7cutlass13device_kernelIN5flash19enable_sm80_to_sm89INS1_16FlashAttnBwdSm80INS1_25CollectiveMainloopBwdSm80ILi2ELi2EN4cute5tupleIJNS5_1CILi128EEES8_NS7_ILi64EEEEEENS_10bfloat16_tEfNS_4arch4Sm80ELb0ELb0ELb1ELb0ELb0ELb0ELb0ELb0ELi2ELi4ELi4ELi4ELb0EEENS1_21CollectiveEpilogueBwdISA_SB_SD_Li256ELb0ELb0ELi2EEENS1_19SingleTileSchedulerILb0ELb0ELb0ELi128EEEEEEEEEvNT_6ParamsE$_ZN4cute3eso3ESOILb1ELb0EJNS_6LayoutINS_5tupleIJNS3_IJNS3_IJNS_1CILi4EEENS4_ILi2EEEEEENS4_ILi1EEEEEES6_EEENS3_IJNS3_IJNS3_IJS8_NS4_ILi32EEEEEENS4_ILi0EEEEEENS4_ILi64EEEEEEEENS_10ViewEngineIPN7cutlass10bfloat16_tEEEEEC2ERKSH_RKSM_) ;  /* 0xfffdc1c000007944 */ /* 0x022fea0003c3ffff */
[----:B------:R2:W5:Y:S01]  /*2ca70*/  LDL.64 R4, [R1+0x758] ;  /* 0x0007580001047983 */ /* 0x0005620000100a00 */
[----:B------:R-:W-:-:S02]  /*2ca80*/  MOV R3, R8 ;  /* 0x0000000800037202 */ /* 0x000fc40000000f00 */
[----:B------:R-:W-:Y:S02]  /*2ca90*/  MOV R6, 0x2cab0 ;  /* 0x0002cab000067802 */ /* 0x000fe40000000f00 */
[----:B-12--5:R-:W-:Y:S05]  /*2caa0*/  CALL.REL.NOINC `($_ZN7cutlass13device_kernelIN5flash19enable_sm80_to_sm89INS1_16FlashAttnBwdSm80INS1_25CollectiveMainloopBwdSm80ILi2ELi2EN4cute5tupleIJNS5_1CILi128EEES8_NS7_ILi64EEEEEENS_10bfloat16_tEfNS_4arch4Sm80ELb0ELb0ELb1ELb0ELb0ELb0ELb0ELb0ELi2ELi4ELi4ELi4ELb0EEENS1_21CollectiveEpilogueBwdISA_SB_SD_Li256ELb0ELb0ELi2EEENS1_19SingleTileSchedulerILb0ELb0ELb0ELi128EEEEEEEEEvNT_6ParamsE$_ZZN4cute4takeILi1ELi2ENS_5tupleIJNS1_IJNS_1CILi1EEENS2_ILi0EEEEEEiEEEEEDaRKT1_ENKUlDpRKT_E_clIJiEEEDaSD_) ;  /* 0xfffdf9a000007944 */ /* 0x026fea0003c3ffff */
[----:B------:R-:W-:Y:S02]  /*2cab0*/  MOV R76, R25 ;  /* 0x00000019004c7202 */ /* 0x000fe40000000f00 */
[----:B------:R-:W-:Y:S02]  /*2cac0*/  MOV R6, 0x2cae0 ;  /* 0x0002cae000067802 */ /* 0x000fe40000000f00 */
[----:B-1---5:R-:W-:Y:S05]  /*2cad0*/  CALL.REL.NOINC `($_ZN7cutlass13device_kernelIN5flash19enable_sm80_to_sm89INS1_16FlashAttnBwdSm80INS1_25CollectiveMainloopBwdSm80ILi2ELi2EN4cute5tupleIJNS5_1CILi128EEES8_NS7_ILi64EEEEEENS_10bfloat16_tEfNS_4arch4Sm80ELb0ELb0ELb1ELb0ELb0ELb0ELb0ELb0ELi2ELi4ELi4ELi4ELb0EEENS1_21CollectiveEpilogueBwdISA_SB_SD_Li256ELb0ELb0ELi2EEENS1_19SingleTileSchedulerILb0ELb0ELb0ELi128EEEEEEEEEvNT_6ParamsE$_ZN4cute3eso3ESOILb1ELb0EJNS_5tupleIJNS_1CILi1EEENS3_ILi0EEEEEENS2_IJiEEEEEC2ERKS6_RKS7_) ;  /* 0xfffdba5000007944 */ /* 0x022fea0003c3ffff */
[----:B-1----:R1:W5:Y:S01]  /*2cae0*/  LDL R3, [R1+0x758] ;  /* 0x0007580001037983 */ /* 0x0023620000100800 */
[----:B------:R-:W-:Y:S02]  /*2caf0*/  MOV R76, R25 ;  /* 0x00000019004c7202 */ /* 0x000fe40000000f00 */
[----:B------:R-:W-:Y:S02]  /*2cb00*/  MOV R6, 0x2cb20 ;  /* 0x0002cb2000067802 */ /* 0x000fe40000000f00 */
[----:B-1---5:R-:W-:Y:S05]  /*2cb10*/  CALL.REL.NOINC `($_ZN7cutlass13device_kernelIN5flash19enable_sm80_to_sm89INS1_16FlashAttnBwdSm80INS1_25CollectiveMainloopBwdSm80ILi2ELi2EN4cute5tupleIJNS5_1CILi128EEES8_NS7_ILi64EEEEEENS_10bfloat16_tEfNS_4arch4Sm80ELb0ELb0ELb1ELb0ELb0ELb0ELb0ELb0ELi2ELi4ELi4ELi4ELb0EEENS1_21CollectiveEpilogueBwdISA_SB_SD_Li256ELb0ELb0ELi2EEENS1_19SingleTileSchedulerILb0ELb0ELb0ELi128EEEEEEEEEvNT_6ParamsE$_ZN4cute5tupleIJNS0_IJNS0_IJNS_1CILi8EEENS1_ILi1EEEEEENS0_IJNS1_ILi2EEEEEEEEENS0_IJNS0_IJS3_NS1_ILi0EEEEEENS0_IJiEEEEEEEEC2ERKS7_RKSB_) ;  /* 0xfffddb8000007944 */ /* 0x022fea0003c3ffff */
[----:B------:R2:W5:Y:S01]  /*2cb20*/  LDL R8, [R1+0x758] ;  /* 0x0007580001087983 */ /* 0x0005620000100800 */
[----:B------:R-:W-:Y:S01]  /*2cb30*/  IMAD.MOV.U32 R76, RZ, RZ, R25 ;  /* 0x000000ffff4c7224 */ /* 0x000fe200078e0019 */
[----:B-1----:R-:W-:Y:S02]  /*2cb40*/  MOV R2, R24 ;  /* 0x0000001800027202 */ /* 0x002fe40000000f00 */
[----:B------:R2:W-:Y:S01]  /*2cb50*/  STL.64 [R1+0x770], R14 ;  /* 0x0007700e01007387 */ /* 0x0005e20000100a00 */
[----:B------:R-:W-:-:S03]  /*2cb60*/  MOV R6, 0x2cb80 ;  /* 0x0002cb8000067802 */ /* 0x000fc60000000f00 */
[----:B--2--5:R-:W-:Y:S05]  /*2cb70*/  CALL.REL.NOINC `($_ZN7cutlass13device_kernelIN5flash19enable_sm80_to_sm89INS1_16FlashAttnBwdSm80INS1_25CollectiveMainloopBwdSm80ILi2ELi2EN4cute5tupleIJNS5_1CILi128EEES8_NS7_ILi64EEEEEENS_10bfloat16_tEfNS_4arch4Sm80ELb0ELb0ELb1ELb0ELb0ELb0ELb0ELb0ELi2ELi4ELi4ELi4ELb0EEENS1_21CollectiveEpilogueBwdISA_SB_SD_Li256ELb0ELb0ELi2EEENS1_19SingleTileSchedulerILb0ELb0ELb0ELi128EEEEEEEEEvNT_6ParamsE$_ZN4cute3eso3ESOILb0ELb0EJNS_6LayoutINS_5tupleIJNS3_IJNS_1CILi8EEENS4_ILi1EEEEEENS3_IJNS4_ILi2EEEEEEEEENS3_IJNS3_IJS6_NS4_ILi0EEEEEENS3_IJiEEEEEEEENS_10ViewEngineINS_8smem_ptrIPN7cutlass10bfloat16_tEEEEEEEC2ERKSF_RKSM_) ;  /* 0xfffd971000007944 */ /* 0x024fea0003c3ffff */
[----:B-1----:R1:W5:Y:S04]  /*2cb80*/  LDL R8, [R1+0x758] ;  /* 0x0007580001087983 */ /* 0x0023680000100800 */
[----:B------:R1:W5:Y:S01]  /*2cb90*/  LDL.64 R16, [R1+0x760] ;  /* 0x0007600001107983 */ /* 0x0003620000100a00 */
[----:B------:R-:W-:-:S02]  /*2cba0*/  MOV R76, R25 ;  /* 0x00000019004c7202 */ /* 0x000fc40000000f00 */
[----:B------:R-:W-:Y:S02]  /*2cbb0*/  MOV R6, 0x2cbd0 ;  /* 0x0002cbd000067802 */ /* 0x000fe40000000f00 */
[----:B-1---5:R-:W-:Y:S05]  /*2cbc0*/  CALL.REL.NOINC `($_ZN7cutlass13device_kernelIN5flash19enable_sm80_to_sm89INS1_16FlashAttnBwdSm80INS1_25CollectiveMainloopBwdSm80ILi2ELi2EN4cute5tupleIJNS5_1CILi128EEES8_NS7_ILi64EEEEEENS_10bfloat16_tEfNS_4arch4Sm80ELb0ELb0ELb1ELb0ELb0ELb0ELb0ELb0ELi2ELi4ELi4ELi4ELb0EEENS1_21CollectiveEpilogueBwdISA_SB_SD_Li256ELb0ELb0ELi2EEENS1_19SingleTileSchedulerILb0ELb0ELb0ELi128EEEEEEEEEvNT_6ParamsE$_ZN4cute3eso3ESOILb1ELb0EJNS_6LayoutINS_5tupleIJNS3_IJNS3_IJNS_1CILi4EEENS4_ILi2EEEEEENS4_ILi1EEEEEENS3_IJS6_EEEEEENS3_IJNS3_IJNS3_IJS8_NS4_ILi32EEEEEENS4_ILi0EEEEEENS3_IJNS4_ILi64EEEEEEEEEEENS_10ViewEngineIPN7cutlass10bfloat16_tEEEEEC2ERKSJ_RKSO_) ;  /* 0xfffdc02000007944 */ /* 0x022fea0003c3ffff */
[----:B-1----:R1:W5:Y:S01]  /*2cbd0*/  LDL.64 R2, [R1+0x758] ;  /* 0x0007580001027983 */ /* 0x0023620000100a00 */
[----:B------:R-:W-:Y:S02]  /*2cbe0*/  MOV R76, R25 ;  /* 0x00000019004c7202 */ /* 0x000fe40000000f00 */
[----:B------:R-:W-:Y:S02]  /*2cbf0*/  MOV R6, 0x2cc10 ;  /* 0x0002cc1000067802 */ /* 0x000fe40000000f00 */
[----:B-1---5:R-:W-:Y:S05]  /*2cc00*/  CALL.REL.NOINC `($_ZN7cutlass13device_kernelIN5flash19enable_sm80_to_sm89INS1_16FlashAttnBwdSm80INS1_25CollectiveMainloopBwdSm80ILi2ELi2EN4cute5tupleIJNS5_1CILi128EEES8_NS7_ILi64EEEEEENS_10bfloat16_tEfNS_4arch4Sm80ELb0ELb0ELb1ELb0ELb0ELb0ELb0ELb0ELi2ELi4ELi4ELi4ELb0EEENS1_21CollectiveEpilogueBwdISA_SB_SD_Li256ELb0ELb0ELi2EEENS1_19SingleTileSchedulerILb0ELb0ELb0ELi128EEEEEEEEEvNT_6ParamsE$_ZN4cute3eso3ESOILb1ELb0EJNS_6LayoutINS_5tupleIJNS3_IJNS3_IJNS3_IJNS_1CILi4EEENS4_ILi2EEEEEENS4_ILi1EEEEEES8_EEENS3_IJNS3_IJNS3_IJS8_S8_EEES8_EEES6_EEEEEENS3_IJNS3_IJNS3_IJNS3_IJS8_NS4_ILi32EEEEEENS4_ILi0EEEEEESH_EEENS3_IJNS3_IJNS3_IJSH_SH_EEESH_EEENS4_ILi64EEEEEEEEEEENS_10ViewEngineIPN7cutlass10bfloat16_tEEEEEC2ERKSP_RKSU_) ;  /* 0xfffdbed000007944 */ /* 0x022fea0003c3ffff */
[----:B------:R2:W5:Y:S01]  /*2cc10*/  LDL.64 R10, [R1+0x758] ;  /* 0x00075800010a7983 */ /* 0x0005620000100a00 */
[----:B-1----:R-:W-:Y:S01]  /*2cc20*/  IMAD.MOV.U32 R3, RZ, RZ, R8 ;  /* 0x000000ffff037224 */ /* 0x002fe200078e0008 */
[----:B------:R-:W-:Y:S02]  /*2cc30*/  MOV R76, R25 ;  /* 0x00000019004c7202 */ /* 0x000fe40000000f00 */
[----:B------:R-:W-:Y:S02]  /*2cc40*/  MOV R4, 0x2cc60 ;  /* 0x0002cc6000047802 */ /* 0x000fe40000000f00 */
[----:B--2--5:R-:W-:Y:S05]  /*2cc50*/  CALL.REL.NOINC `($_ZN7cutlass13device_kernelIN5flash19enable_sm80_to_sm89INS1_16FlashAttnBwdSm80INS1_25CollectiveMainloopBwdSm80ILi2ELi2EN4cute5tupleIJNS5_1CILi128EEES8_NS7_ILi64EEEEEENS_10bfloat16_tEfNS_4arch4Sm80ELb0ELb0ELb1ELb0ELb0ELb0ELb0ELb0ELi2ELi4ELi4ELi4ELb0EEENS1_21CollectiveEpilogueBwdISA_SB_SD_Li256ELb0ELb0ELi2EEENS1_19SingleTileSchedulerILb0ELb0ELb0ELi128EEEEEEEEEvNT_6ParamsE$_ZN4cute5tupleIJNS0_IJNS_1CILi2EEEEEENS0_IJiEEEEEC2ERKS3_RKS4_) ;  /* 0xfffddcc000007944 */ /* 0x024fea0003c3ffff */
[----:B-1----:R-:W2:Y:S01]  /*2cc60*/  LDL R3, [R1+0x758] ;  /* 0x0007580001037983 */ /* 0x002ea20000100800 */
[----:B------:R-:W-:Y:S02]  /*2cc70*/  MOV R2, R68 ;  /* 0x0000004400027202 */ /* 0x000fe40000000f00 */
[----:B------:R-:W-:Y:S01]  /*2cc80*/  MOV R14, 0x2ccb0 ;  /* 0x0002ccb0000e7802 */ /* 0x000fe20000000f00 */
[----:B--2---:R1:W-:Y:S04]  /*2cc90*/  STL [R12], R3 ;  /* 0x000000030c007387 */ /* 0x0043e80000100800 */
[----:B-1----:R-:W-:Y:S05]  /*2cca0*/  CALL.REL.NOINC `($_ZN7cutlass13device_kernelIN5flash19enable_sm80_to_sm89INS1_16FlashAttnBwdSm80INS1_25CollectiveMainloopBwdSm80ILi2ELi2EN4cute5tupleIJNS5_1CILi128EEES8_NS7_ILi64EEEEEENS_10bfloat16_tEfNS_4arch4Sm80ELb0ELb0ELb1ELb0ELb0ELb0ELb0ELb0ELi2ELi4ELi4ELi4ELb0EEENS1_21CollectiveEpilogueBwdISA_SB_SD_Li256ELb0ELb0ELi2EEENS1_19SingleTileSchedulerILb0ELb0ELb0ELi128EEEEEEEEEvNT_6ParamsE$_ZZN4cute14logical_divideINS_5tupleIJNS1_IJNS_1CILi8EEENS2_ILi1EEEEEENS1_IJNS2_ILi2EEEEEEEEENS1_IJNS1_IJS4_NS2_ILi0EEEEEENS1_IJiEEEEEENS1_IJS5_NS_6LayoutIS4_S9_EEEEEEEDaRKNSD_IT_T0_EERKT1_ENKUlRKT_RKT0_E_clINSD_IS7_SB_EESE_EEDaSQ_ST_) ;  /* 0xfffdf2c000007944 */ /* 0x002fea0003c3ffff */
[----:B------:R-:W-:Y:S02]  /*2ccb0*/  MOV R76, R25 ;  /* 0x00000019004c7202 */ /* 0x000fe40000000f00 */
[----:B------:R-:W-:-:S02]  /*2ccc0*/  MOV R4, 0x2cce0 ;  /* 0x0002cce000047802 */ /* 0x000fc40000000f00 */
[----:B-1---5:R-:W-:Y:S05]  /*2ccd0*/  CALL.REL.NOINC `($_ZN7cutlass13device_kernelIN5flash19enable_sm80_to_sm89INS1_16FlashAttnBwdSm80INS1_25CollectiveMainloopBwdSm80ILi2ELi2EN4cute5tupleIJNS5_1CILi128EEES8_NS7_ILi64EEEEEENS_10bfloat16_tEfNS_4arch4Sm80ELb0ELb0ELb1ELb0ELb0ELb0ELb0ELb0ELi2ELi4ELi4ELi4ELb0EEENS1_21CollectiveEpilogueBwdISA_SB_SD_Li256ELb0ELb0ELi2EEENS1_19SingleTileSchedulerILb0ELb0ELb0ELi128EEEEEEEEEvNT_6ParamsE$_ZN4cute3eso3ESOILb1ELb0EJNS_5tupleIJNS2_IJNS_1CILi1EEENS3_ILi0EEEEEENS2_IJS5_S5_EEEEEENS2_IJS5_iEEEEEC2ERKS8_RKS9_) ;  /* 0xfffdb38000007944 */ /* 0x022fea0003c3ffff */
[----:B-1----:R1:W5:Y:S01]  /*2cce0*/  LDL R3, [R1+0x758] ;  /* 0x0007580001037983 */ /* 0x0023620000100800 */
[----:B------:R-:W-:-:S02]  /*2ccf0*/  MOV R76, R25 ;  /* 0x00000019004c7202 */ /* 0x000fc40000000f00 */
[----:B------:R-:W-:Y:S02]  /*2cd00*/  MOV R4, 0x2cd20 ;  /* 0x0002cd2000047802 */ /* 0x000fe40000000f00 */
[----:B-1---5:R-:W-:Y:S05]  /*2cd10*/  CALL.REL.NOINC `($_ZN7cutlass13device_kernelIN5flash19enable_sm80_to_sm89INS1_16FlashAttnBwdSm80INS1_25CollectiveMainloopBwdSm80ILi2ELi2EN4cute5tupleIJNS5_1CILi128EEES8_NS7_ILi64EEEEEENS_10bfloat16_tEfNS_4arch4Sm80ELb0ELb0ELb1ELb0ELb0ELb0ELb0ELb0ELi2ELi4ELi4ELi4ELb0EEENS1_21CollectiveEpilogueBwdISA_SB_SD_Li256ELb0ELb0ELi2EEENS1_19SingleTileSchedulerILb0ELb0ELb0ELi128EEEEEEEEEvNT_6ParamsE$_ZN4cute5tupleIJNS0_IJNS0_IJNS0_IJNS_1CILi8EEENS1_ILi1EEEEEENS0_IJS3_S3_EEEEEENS0_IJS3_NS1_ILi2EEEEEEEEENS0_IJNS0_IJNS0_IJS3_NS1_ILi0EEEEEENS0_IJSA_SA_EEEEEENS0_IJSA_iEEEEEEEEC2ERKS9_RKSF_) ;  /* 0xfffdd75000007944 */ /* 0x022fea0003c3ffff */
[----:B-1----:R1:W5:Y:S01]  /*2cd20*/  LDL R3, [R1+0x758] ;  /* 0x0007580001037983 */ /* 0x0023620000100800 */
[----:B------:R-:W-:Y:S02]  /*2cd30*/  MOV R76, R25 ;  /* 0x00000019004c7202 */ /* 0x000fe40000000f00 */
[----:B------:R-:W-:Y:S02]  /*2cd40*/  MOV R4, 0x2cd60 ;  /* 0x0002cd6000047802 */ /* 0x000fe40000000f00 */
[----:B-1---5:R-:W-:Y:S05]  /*2cd50*/  CALL.REL.NOINC `($_ZN7cutlass13device_kernelIN5flash19enable_sm80_to_sm89INS1_16FlashAttnBwdSm80INS1_25CollectiveMainloopBwdSm80ILi2ELi2EN4cute5tupleIJNS5_1CILi128EEES8_NS7_ILi64EEEEEENS_10bfloat16_tEfNS_4arch4Sm80ELb0ELb0ELb1ELb0ELb0ELb0ELb0ELb0ELi2ELi4ELi4ELi4ELb0EEENS1_21CollectiveEpilogueBwdISA_SB_SD_Li256ELb0ELb0ELi2EEENS1_19SingleTileSchedulerILb0ELb0ELb0ELi128EEEEEEEEEvNT_6ParamsE$_ZN4cute3eso3ESOILb1ELb0EJNS_5tupleIJNS2_IJNS_1CILi1EEENS3_ILi0EEEEEENS2_IJS5_S5_EEEEEENS2_IJS5_iEEEEEC2ERKS8_RKS9_) ;  /* 0xfffdb30000007944 */ /* 0x022fea0003c3ffff */
[----:B-1----:R1:W5:Y:S01]  /*2cd60*/  LDL R3, [R1+0x758] ;  /* 0x0007580001037983 */ /* 0x0023620000100800 */
[----:B------:R-:W-:Y:S02]  /*2cd70*/  MOV R76, R25 ;  /* 0x00000019004c7202 */ /* 0x000fe40000000f00 */
[----:B------:R-:W-:Y:S02]  /*2cd80*/  MOV R4, 0x2cda0 ;  /* 0x0002cda000047802 */ /* 0x000fe40000000f00 */
[----:B-1---5:R-:W-:Y:S05]  /*2cd90*/  CALL.REL.NOINC `($_ZN7cutlass13device_kernelIN5flash19enable_sm80_to_sm89INS1_16FlashAttnBwdSm80INS1_25CollectiveMainloopBwdSm80ILi2ELi2EN4cute5tupleIJNS5_1CILi128EEES8_NS7_ILi64EEEEEENS_10bfloat16_tEfNS_4arch4Sm80ELb0ELb0ELb1ELb0ELb0ELb0ELb0ELb0ELi2ELi4ELi4ELi4ELb0EEENS1_21CollectiveEpilogueBwdISA_SB_SD_Li256ELb0ELb0ELi2EEENS1_19SingleTileSchedulerILb0ELb0ELb0ELi128EEEEEEEEEvNT_6ParamsE$_ZN4cute3eso3ESOILb1ELb0EJNS_5tupleIJNS_1CILi0EEES4_EEEiEEC2ERKS5_RKi) ;  /* 0xfffdb6b000007944 */ /* 0x022fea0003c3ffff */
[----:B-1----:R1:W5:Y:S01]  /*2cda0*/  LDL R3, [R1+0x758] ;  /* 0x0007580001037983 */ /* 0x0023620000100800 */
[----:B------:R-:W-:Y:S02]  /*2cdb0*/  MOV R76, R25 ;  /* 0x00000019004c7202 */ /* 0x000fe40000000f00 */
[----:B------:R-:W-:Y:S02]  /*2cdc0*/  MOV R4, 0x2cde0 ;  /* 0x0002cde000047802 */ /* 0x000fe40000000f00 */
[----:B-1---5:R-:W-:Y:S05]  /*2cdd0*/  CALL.REL.NOINC `($_ZN7cutlass13device_kernelIN5flash19enable_sm80_to_sm89INS1_16FlashAttnBwdSm80INS1_25CollectiveMainloopBwdSm80ILi2ELi2EN4cute5tupleIJNS5_1CILi128EEES8_NS7_ILi64EEEEEENS_10bfloat16_tEfNS_4arch4Sm80ELb0ELb0ELb1ELb0ELb0ELb0ELb0ELb0ELi2ELi4ELi4ELi4ELb0EEENS1_21CollectiveEpilogueBwdISA_SB_SD_Li256ELb0ELb0ELi2EEENS1_19SingleTileSchedulerILb0ELb0ELb0ELi128EEEEEEEEEvNT_6ParamsE$_ZN4cute3eso3ESOILb1ELb0EJNS_5tupleIJNS2_IJNS_1CILi1EEENS3_ILi0EEEEEES5_EEENS2_IJNS2_IJS5_S5_EEEiEEEEEC2ERKS7_RKS9_) ;  /* 0xfffdb2c000007944 */ /* 0x022fea0003c3ffff */
[----:B-1----:R1:W5:Y:S01]  /*2cde0*/  LDL R3, [R1+0x758] ;  /* 0x0007580001037983 */ /* 0x0023620000100800 */
[----:B------:R-:W-:-:S02]  /*2cdf0*/  MOV R76, R25 ;  /* 0x00000019004c7202 */ /* 0x000fc40000000f00 */
[----:B------:R-:W-:Y:S02]  /*2ce00*/  MOV R4, 0x2ce20 ;  /* 0x0002ce2000047802 */ /* 0x000fe40000000f00 */
[----:B-1---5:R-:W-:Y:S05]  /*2ce10*/  CALL.REL.NOINC `($_ZN7cutlass13device_kernelIN5flash19enable_sm80_to_sm89INS1_16FlashAttnBwdSm80INS1_25CollectiveMainloopBwdSm80ILi2ELi2EN4cute5tupleIJNS5_1CILi128EEES8_NS7_ILi64EEEEEENS_10bfloat16_tEfNS_4arch4Sm80ELb0ELb0ELb1ELb0ELb0ELb0ELb0ELb0ELi2ELi4ELi4ELi4ELb0EEENS1_21CollectiveEpilogueBwdISA_SB_SD_Li256ELb0ELb0ELi2EEENS1_19SingleTileSchedulerILb0ELb0ELb0ELi128EEEEEEEEEvNT_6ParamsE$_ZN4cute5tupleIJNS0_IJNS0_IJNS0_IJNS_1CILi8EEENS1_ILi1EEEEEES3_EEENS0_IJNS0_IJS3_S3_EEENS1_ILi2EEEEEEEEENS0_IJNS0_IJNS0_IJS3_NS1_ILi0EEEEEESA_EEENS0_IJNS0_IJSA_SA_EEEiEEEEEEEEC2ERKS9_RKSF_) ;  /* 0xfffdd69000007944 */ /* 0x022fea0003c3ffff */
[----:B------:R2:W5:Y:S01]  /*2ce20*/  LDL R6, [R1+0x758] ;  /* 0x0007580001067983 */ /* 0x0005620000100800 */
[----:B------:R-:W-:Y:S01]  /*2ce30*/  IMAD.MOV.U32 R76, RZ, RZ, R25 ;  /* 0x000000ffff4c7224 */ /* 0x000fe200078e0019 */
[----:B------:R-:W-:Y:S02]  /*2ce40*/  MOV R68, R24 ;  /* 0x0000001800447202 */ /* 0x000fe40000000f00 */
[----:B------:R2:W-:Y:S01]  /*2ce50*/  STL.64 [R1+0x770], R16 ;  /* 0x0007701001007387 */ /* 0x0005e20000100a00 */
[----:B------:R-:W-:-:S03]  /*2ce60*/  MOV R4, 0x2ce80 ;  /* 0x0002ce8000047802 */ /* 0x000fc60000000f00 */
[----:B-12--5:R-:W-:Y:S05]  /*2ce70*/  CALL.REL.NOINC `($_ZN7cutlass13device_kernelIN5flash19enable_sm80_to_sm89INS1_16FlashAttnBwdSm80INS1_25CollectiveMainloopBwdSm80ILi2ELi2EN4cute5tupleIJNS5_1CILi128EEES8_NS7_ILi64EEEEEENS_10bfloat16_tEfNS_4arch4Sm80ELb0ELb0ELb1ELb0ELb0ELb0ELb0ELb0ELi2ELi4ELi4ELi4ELb0EEENS1_21CollectiveEpilogueBwdISA_SB_SD_Li256ELb0ELb0ELi2EEENS1_19SingleTileSchedulerILb0ELb0ELb0ELi128EEEEEEEEEvNT_6ParamsE$_ZN4cute3eso3ESOILb0ELb0EJNS_6LayoutINS_5tupleIJNS3_IJNS3_IJNS_1CILi8EEENS4_ILi1EEEEEES6_EEENS3_IJNS3_IJS6_S6_EEENS4_ILi2EEEEEEEEENS3_IJNS3_IJNS3_IJS6_NS4_ILi0EEEEEESD_EEENS3_IJNS3_IJSD_SD_EEEiEEEEEEEENS_10ViewEngineINS_8smem_ptrIPN7cutlass10bfloat16_tEEEEEEEC2ERKSJ_RKSQ_) ;  /* 0xfffd8e7000007944 */ /* 0x026fea0003c3ffff */
[----:B-1----:R1:W5:Y:S04]  /*2ce80*/  LDL R8, [R1+0x758] ;  /* 0x0007580001087983 */ /* 0x0023680000100800 */
[----:B------:R1:W5:Y:S01]  /*2ce90*/  LDL.64 R4, [R1+0x760] ;  /* 0x0007600001047983 */ /* 0x0003620000100a00 */
[----:B------:R-:W-:-:S02]  /*2cea0*/  MOV R76, R25 ;  /* 0x00000019004c7202 */ /* 0x000fc40000000f00 */
[----:B------:R-:W-:Y:S02]  /*2ceb0*/  MOV R6, 0x2ced0 ;  /* 0x0002ced000067802 */ /* 0x000fe40000000f00 */
[----:B-1---5:R-:W-:Y:S05]  /*2cec0*/  CALL.REL.NOINC `($_ZN7cutlass13device_kernelIN5flash19enable_sm80_to_sm89INS1_16FlashAttnBwdSm80INS1_25CollectiveMainloopBwdSm80ILi2ELi2EN4cute5tupleIJNS5_1CILi128EEES8_NS7_ILi64EEEEEENS_10bfloat16_tEfNS_4arch4Sm80ELb0ELb0ELb1ELb0ELb0ELb0ELb0ELb0ELi2ELi4ELi4ELi4ELb0EEENS1_21CollectiveEpilogueBwdISA_SB_SD_Li256ELb0ELb0ELi2EEENS1_19SingleTileSchedulerILb0ELb0ELb0ELi128EEEEEEEEEvNT_6ParamsE$_ZN4cute3eso3ESOILb1ELb0EJNS_6LayoutINS_5tupleIJNS3_IJNS3_IJNS_1CILi4EEENS4_ILi2EEEEEENS4_ILi1EEEEEES6_EEENS3_IJNS3_IJNS3_IJS8_NS4_ILi32EEEEEENS4_ILi0EEEEEENS4_ILi64EEEEEEEENS_10ViewEngineIPN7cutlass10bfloat16_tEEEEEC2ERKSH_RKSM_) ;  /* 0xfffdbd6000007944 */ /* 0x022fea0003c3ffff */
[----:B------:R2:W5:Y:S01]  /*2ced0*/  LDL.64 R16, [R1+0x758] ;  /* 0x0007580001107983 */ /* 0x0005620000100a00 */
[----:B------:R-:W-:Y:S02]  /*2cee0*/  MOV R3, R8 ;  /* 0x0000000800037202 */ /* 0x000fe40000000f00 */
[----:B------:R-:W-:Y:S02]  /*2cef0*/  MOV R6, 0x2cf10 ;  /* 0x0002cf1000067802 */ /* 0x000fe40000000f00 */
[----:B-12--5:R-:W-:Y:S05]  /*2cf00*/  CALL.REL.NOINC `($_ZN7cutlass13device_kernelIN5flash19enable_sm80_to_sm89INS1_16FlashAttnBwdSm80INS1_25CollectiveMainloopBwdSm80ILi2ELi2EN4cute5tupleIJNS5_1CILi128EEES8_NS7_ILi64EEEEEENS_10bfloat16_tEfNS_4arch4Sm80ELb0ELb0ELb1ELb0ELb0ELb0ELb0ELb0ELi2ELi4ELi4ELi4ELb0EEENS1_21CollectiveEpilogueBwdISA_SB_SD_Li256ELb0ELb0ELi2EEENS1_19SingleTileSchedulerILb0ELb0ELb0ELi128EEEEEEEEEvNT_6ParamsE$_ZZN4cute5sliceINS_5tupleIJNS1_IJNS_10UnderscoreENS_1CILi0EEEEEENS1_IJS4_S2_EEEEEENS1_IJNS1_IJNS1_IJNS3_ILi1EEES4_EEES4_EEENS1_IJNS1_IJS4_S4_EEEiEEEEEEEEDaRKT_RKT0_ENKUlRKT_RKT0_E_clIS6_SC_EEDaSM_SP_) ;  /* 0xfffdf77000007944 */ /* 0x026fea0003c3ffff */
[----:B------:R-:W-:Y:S02]  /*2cf10*/  MOV R8, 0x2cf30 ;  /* 0x0002cf3000087802 */ /* 0x000fe40000000f00 */
[----:B-1----:R-:W-:Y:S05]  /*2cf20*/  CALL.REL.NOINC `($_ZN7cutlass13device_kernelIN5flash19enable_sm80_to_sm89INS1_16FlashAttnBwdSm80INS1_25CollectiveMainloopBwdSm80ILi2ELi2EN4cute5tupleIJNS5_1CILi128EEES8_NS7_ILi64EEEEEENS_10bfloat16_tEfNS_4arch4Sm80ELb0ELb0ELb1ELb0ELb0ELb0ELb0ELb0ELi2ELi4ELi4ELi4ELb0EEENS1_21CollectiveEpilogueBwdISA_SB_SD_Li256ELb0ELb0ELi2EEENS1_19SingleTileSchedulerILb0ELb0ELb0ELi128EEEEEEEEEvNT_6ParamsE$_ZZN4cute12filter_tupleINS_5tupleIJNS1_IJNS_10UnderscoreENS_1CILi0EEEEEENS1_IJS4_S2_EEEEEENS1_IJNS1_IJNS1_IJNS3_ILi1EEES4_EEES4_EEENS1_IJNS1_IJS4_S4_EEEiEEEEEEZNS_5sliceIS7_SD_EEDaRKT_RKT0_EUlRKT_RKT0_E_EEDaSH_SK_OT1_ENKUlDpSN_E_clIJNS1_IJS9_EEENS1_IJiEEEEEEDaSU_) ;  /* 0xfffde12000007944 */ /* 0x002fea0003c3ffff */
[----:B------:R-:W-:Y:S02]  /*2cf30*/  MOV R76, R25 ;  /* 0x00000019004c7202 */ /* 0x000fe40000000f00 */
[----:B------:R-:W-:Y:S02]  /*2cf40*/  MOV R6, 0x2cf60 ;  /* 0x0002cf6000067802 */ /* 0x000fe40000000f00 */
[----:B-1---5:R-:W-:Y:S05]  /*2cf50*/  CALL.REL.NOINC `($_ZN7cutlass13device_kernelIN5flash19enable_sm80_to_sm89INS1_16FlashAttnBwdSm80INS1_25CollectiveMainloopBwdSm80ILi2ELi2EN4cute5tupleIJNS5_1CILi128EEES8_NS7_ILi64EEEEEENS_10bfloat16_tEfNS_4arch4Sm80ELb0ELb0ELb1ELb0ELb0ELb0ELb0ELb0ELi2ELi4ELi4ELi4ELb0EEENS1_21CollectiveEpilogueBwdISA_SB_SD_Li256ELb0ELb0ELi2EEENS1_19SingleTileSchedulerILb0ELb0ELb0ELi128EEEEEEEEEvNT_6ParamsE$_ZN4cute5tupleIJNS0_IJNS0_IJNS_1CILi8EEENS1_ILi1EEEEEENS1_ILi2EEEEEENS0_IJNS0_IJS3_NS1_ILi0EEEEEEiEEEEEC2ERKS6_RKS9_) ;  /* 0xfffdd78000007944 */ /* 0x022fea0003c3ffff */
[----:B-1----:R1:W5:Y:S01]  /*2cf60*/  LDL R3, [R1+0x758] ;  /* 0x0007580001037983 */ /* 0x0023620000100800 */
[----:B------:R-:W-:Y:S02]  /*2cf70*/  MOV R76, R25 ;  /* 0x00000019004c7202 */ /* 0x000fe40000000f00 */
[----:B------:R-:W-:Y:S02]  /*2cf80*/  MOV R6, 0x2cfa0 ;  /* 0x0002cfa000067802 */ /* 0x000fe40000000f00 */
[----:B-1---5:R-:W-:Y:S05]  /*2cf90*/  CALL.REL.NOINC `($_ZN7cutlass13device_kernelIN5flash19enable_sm80_to_sm89INS1_16FlashAttnBwdSm80INS1_25CollectiveMainloopBwdSm80ILi2ELi2EN4cute5tupleIJNS5_1CILi128EEES8_NS7_ILi64EEEEEENS_10bfloat16_tEfNS_4arch4Sm80ELb0ELb0ELb1ELb0ELb0ELb0ELb0ELb0ELi2ELi4ELi4ELi4ELb0EEENS1_21CollectiveEpilogueBwdISA_SB_SD_Li256ELb0ELb0ELi2EEENS1_19SingleTileSchedulerILb0ELb0ELb0ELi128EEEEEEEEEvNT_6ParamsE$_ZN4cute3eso3ESOILb0ELb1EJNS_6LayoutINS_5tupleIJNS3_IJNS_1CILi8EEENS4_ILi1EEEEEENS4_ILi2EEEEEENS3_IJNS3_IJS6_NS4_ILi0EEEEEEiEEEEESA_EEC2ERKSD_RKSA_) ;  /* 0xfffd9fb000007944 */ /* 0x022fea0003c3ffff */
[----:B------:R2:W5:Y:S01]  /*2cfa0*/  LDL R7, [R1+0x758] ;  /* 0x0007580001077983 */ /* 0x0005620000100800 */
[----:B-1----:R-:W-:Y:S01]  /*2cfb0*/  IMAD.MOV.U32 R2, RZ, RZ, R4 ;  /* 0x000000ffff027224 */ /* 0x002fe200078e0004 */
[----:B------:R-:W-:Y:S01]  /*2cfc0*/  MOV R3, R5 ;  /* 0x0000000500037202 */ /* 0x000fe20000000f00 */
[----:B------:R-:W-:Y:S01]  /*2cfd0*/  IMAD.MOV.U32 R9, RZ, RZ, R25 ;  /* 0x000000ffff097224 */ /* 0x000fe200078e0019 */
[----:B------:R-:W-:-:S02]  /*2cfe0*/  MOV R8, 0x2d000 ;  /* 0x0002d00000087802 */ /* 0x000fc40000000f00 */
        /* <DEDUP_REMOVED lines=8> */
[----:B------:R2:W5:Y:S04]  /*2d070*/  LDL R12, [R1+0x758] ;  /* 0x00075800010c7983 */ /* 0x0005680000100800 */
[----:B------:R2:W5:Y:S01]  /*2d080*/  LDL.64 R68, [R1+0x760] ;  /* 0x0007600001447983 */ /* 0x0005620000100a00 */
[----:B------:R-:W-:Y:S01]  /*2d090*/  IMAD.MOV.U32 R2, RZ, RZ, R25 ;  /* 0x000000ffff027224 */ /* 0x000fe200078e0019 */
[----:B-1----:R-:W-:-:S02]  /*2d0a0*/  MOV R3, RZ ;  /* 0x000000ff00037202 */ /* 0x002fc40000000f00 */
[----:B------:R-:W-:Y:S02]  /*2d0b0*/  MOV R10, 0x2d0d0 ;  /* 0x0002d0d0000a7802 */ /* 0x000fe40000000f00 */
[----:B--2--5:R-:W-:Y:S05]  /*2d0c0*/  CALL.REL.NOINC `($_ZN7cutlass13device_kernelIN5flash19enable_sm80_to_sm89INS1_16FlashAttnBwdSm80INS1_25CollectiveMainloopBwdSm80ILi2ELi2EN4cute5tupleIJNS5_1CILi128EEES8_NS7_ILi64EEEEEENS_10bfloat16_tEfNS_4arch4Sm80ELb0ELb0ELb1ELb0ELb0ELb0ELb0ELb0ELi2ELi4ELi4ELi4ELb0EEENS1_21CollectiveEpilogueBwdISA_SB_SD_Li256ELb0ELb0ELi2EEENS1_19SingleTileSchedulerILb0ELb0ELb0ELi128EEEEEEEEEvNT_6ParamsE$_ZN4cute3eso3ESOILb1ELb0EJNS_10UnderscoreEiEEC2ERKS2_RKi) ;  /* 0xfffda19000007944 */ /* 0x024fea0003c3ffff */
[----:B-1----:R-:W2:Y:S01]  /*2d0d0*/  LDL R3, [R1+0x758] ;  /* 0x0007580001037983 */ /* 0x002ea20000100800 */
[----:B------:R-:W-:Y:S02]  /*2d0e0*/  MOV R15, R25 ;  /* 0x00000019000f7202 */ /* 0x000fe40000000f00 */
[----:B------:R-:W-:Y:S01]  /*2d0f0*/  MOV R6, 0x2d120 ;  /* 0x0002d12000067802 */ /* 0x000fe20000000f00 */
[----:B--2---:R-:W-:Y:S02]  /*2d100*/  IMAD R3, R12, R3, RZ ;  /* 0x000000030c037224 */ /* 0x004fe400078e02ff */
        /* <DEDUP_REMOVED lines=10> */
[----:B-1----:R1:W5:Y:S01]  /*2d1b0*/  LDL.64 R6, [R1+0x758] ;  /* 0x0007580001067983 */ /* 0x0023620000100a00 */
[----:B------:R-:W-:Y:S01]  /*2d1c0*/  IMAD.MOV.U32 R2, RZ, RZ, R25 ;  /* 0x000000ffff027224 */ /* 0x000fe200078e0019 */
[----:B------:R-:W-:-:S02]  /*2d1d0*/  MOV R3, RZ ;  /* 0x000000ff00037202 */ /* 0x000fc40000000f00 */
[----:B------:R-:W-:Y:S02]  /*2d1e0*/  MOV R10, 0x2d200 ;  /* 0x0002d200000a7802 */ /* 0x000fe40000000f00 */
[----:B-1---5:R-:W-:Y:S05]  /*2d1f0*/  CALL.REL.NOINC `($_ZN7cutlass13device_kernelIN5flash19enable_sm80_to_sm89INS1_16FlashAttnBwdSm80INS1_25CollectiveMainloopBwdSm80ILi2ELi2EN4cute5tupleIJNS5_1CILi128EEES8_NS7_ILi64EEEEEENS_10bfloat16_tEfNS_4arch4Sm80ELb0ELb0ELb1ELb0ELb0ELb0ELb0ELb0ELi2ELi4ELi4ELi4ELb0EEENS1_21CollectiveEpilogueBwdISA_SB_SD_Li256ELb0ELb0ELi2EEENS1_19SingleTileSchedulerILb0ELb0ELb0ELi128EEEEEEEEEvNT_6ParamsE$_ZN4cute3eso3ESOILb1ELb0EJNS_10UnderscoreEiEEC2ERKS2_RKi) ;  /* 0xfffda06000007944 */ /* 0x022fea0003c3ffff */
[----:B-1----:R-:W2:Y:S01]  /*2d200*/  LDL R3, [R1+0x758] ;  /* 0x0007580001037983 */ /* 0x002ea20000100800 */
[----:B------:R-:W-:Y:S01]  /*2d210*/  IMAD.MOV.U32 R76, RZ, RZ, R25 ;  /* 0x000000ffff4c7224 */ /* 0x000fe200078e0019 */
[----:B------:R-:W-:Y:S02]  /*2d220*/  MOV R4, 0x2d250 ;  /* 0x0002d25000047802 */ /* 0x000fe40000000f00 */
[----:B--2---:R-:W-:Y:S02]  /*2d230*/  SHF.L.U32 R3, R3, 0x6, RZ ;  /* 0x0000000603037819 */ /* 0x004fe400000006ff */
[----:B------:R-:W-:Y:S05]  /*2d240*/  CALL.REL.NOINC `($_ZN7cutlass13device_kernelIN5flash19enable_sm80_to_sm89INS1_16FlashAttnBwdSm80INS1_25CollectiveMainloopBwdSm80ILi2ELi2EN4cute5tupleIJNS5_1CILi128EEES8_NS7_ILi64EEEEEENS_10bfloat16_tEfNS_4arch4Sm80ELb0ELb0ELb1ELb0ELb0ELb0ELb0ELb0ELi2ELi4ELi4ELi4ELb0EEENS1_21CollectiveEpilogueBwdISA_SB_SD_Li256ELb0ELb0ELi2EEENS1_19SingleTileSchedulerILb0ELb0ELb0ELi128EEEEEEEEEvNT_6ParamsE$_ZN4cute3eso3ESOILb1ELb0EJNS_6LayoutINS_5tupleIJNS3_IJNS3_IJNS_1CILi4EEENS4_ILi2EEEEEENS4_ILi1EEEEEEEEENS3_IJNS3_IJNS3_IJS8_NS4_ILi32EEEEEENS4_ILi0EEEEEEEEEEEiEEC2ERKSG_RKi) ;  /* 0xfffdb96000007944 */ /* 0x000fea0003c3ffff */
[----:B-1----:R-:W2:Y:S01]  /*2d250*/  LDL R3, [R1+0x758] ;  /* 0x0007580001037983 */ /* 0x002ea20000100800 */
[----:B------:R-:W-:Y:S02]  /*2d260*/  MOV R76, R25 ;  /* 0x00000019004c7202 */ /* 0x000fe40000000f00 */
[----:B------:R-:W-:Y:S01]  /*2d270*/  MOV R4, 0x2d2b0 ;  /* 0x0002d2b000047802 */ /* 0x000fe20000000f00 */
[----:B--2---:R-:W-:-:S05]  /*2d280*/  IMAD.WIDE R2, R3, 0x2, R16 ;  /* 0x0000000203027825 */ /* 0x004fca00078e0210 */
[----:B------:R-:W-:Y:S02]  /*2d290*/  MOV R8, R2 ;  /* 0x0000000200087202 */ /* 0x000fe40000000f00 */
[----:B------:R-:W-:Y:S05]  /*2d2a0*/  CALL.REL.NOINC `($_ZN7cutlass13device_kernelIN5flash19enable_sm80_to_sm89INS1_16FlashAttnBwdSm80INS1_25CollectiveMainloopBwdSm80ILi2ELi2EN4cute5tupleIJNS5_1CILi128EEES8_NS7_ILi64EEEEEENS_10bfloat16_tEfNS_4arch4Sm80ELb0ELb0ELb1ELb0ELb0ELb0ELb0ELb0ELi2ELi4ELi4ELi4ELb0EEENS1_21CollectiveEpilogueBwdISA_SB_SD_Li256ELb0ELb0ELi2EEENS1_19SingleTileSchedulerILb0ELb0ELb0ELi128EEEEEEEEEvNT_6ParamsE$_ZN4cute3eso3ESOILb1ELb0EJNS_6LayoutINS_5tupleIJNS3_IJNS3_IJNS_1CILi4EEENS4_ILi2EEEEEENS4_ILi1EEEEEEEEENS3_IJNS3_IJNS3_IJS8_NS4_ILi32EEEEEENS4_ILi0EEEEEEEEEEENS_10ViewEngineIPN7cutlass10bfloat16_tEEEEEC2ERKSG_RKSL_) ;  /* 0xfffdb8b000007944 */ /* 0x000fea0003c3ffff */
        /* <DEDUP_REMOVED lines=17> */
[----:B--2--5:R-:W-:Y:S05]  /*2d3c0*/  CALL.REL.NOINC `($_ZN7cutlass13device_kernelIN5flash19enable_sm80_to_sm89INS1_16FlashAttnBwdSm80INS1_25CollectiveMainloopBwdSm80ILi2ELi2EN4cute5tupleIJNS5_1CILi128EEES8_NS7_ILi64EEEEEENS_10bfloat16_tEfNS_4arch4Sm80ELb0ELb0ELb1ELb0ELb0ELb0ELb0ELb0ELi2ELi4ELi4ELi4ELb0EEENS1_21CollectiveEpilogueBwdISA_SB_SD_Li256ELb0ELb0ELi2EEENS1_19SingleTileSchedulerILb0ELb0ELb0ELi128EEEEEEEEEvNT_6ParamsE$_ZN4cute3eso3ESOILb1ELb0EJNS_6LayoutINS_5tupleIJNS3_IJNS3_IJNS_1CILi2EEES5_EEENS4_ILi1EEEEEEEEENS3_IJNS3_IJNS3_IJS7_NS4_ILi16EEEEEENS4_ILi0EEEEEEEEEEENS_10ViewEngineIPjEEEEC2ERKSF_RKSI_) ;  /* 0xfffdb75000007944 */ /* 0x024fea0003c3ffff */
        /* <DEDUP_REMOVED lines=15> */
[----:B------:R-:W-:-:S02]  /*2d4c0*/  MOV R15, R25 ;  /* 0x00000019000f7202 */ /* 0x000fc40000000f00 */
        /* <DEDUP_REMOVED lines=12> */
[----:B-1----:R1:W5:Y:S01]  /*2d590*/  LDL.64 R6, [R1+0x758] ;  /* 0x0007580001067983 */ /* 0x0023620000100a00 */
[----:B------:R-:W-:Y:S01]  /*2d5a0*/  IMAD.MOV.U32 R2, RZ, RZ, R25 ;  /* 0x000000ffff027224 */ /* 0x000fe200078e0019 */
[----:B------:R-:W-:-:S02]  /*2d5b0*/  MOV R3, 0x1 ;  /* 0x0000000100037802 */ /* 0x000fc40000000f00 */
        /* <DEDUP_REMOVED lines=46> */
[----:B------:R-:W-:-:S02]  /*2d8a0*/  MOV R4, 0x2d8d0 ;  /* 0x0002d8d000047802 */ /* 0x000fc40000000f00 */
[----:B--2---:R-:W-:Y:S02]  /*2d8b0*/  SHF.L.U32 R3, R3, 0xa, RZ ;  /* 0x0000000a03037819 */ /* 0x004fe400000006ff */
[----:B------:R-:W-:Y:S05]  /*2d8c0*/  CALL.REL.NOINC `($_ZN7cutlass13device_kernelIN5flash19enable_sm80_to_sm89INS1_16FlashAttnBwdSm80INS1_25CollectiveMainloopBwdSm80ILi2ELi2EN4cute5tupleIJNS5_1CILi128EEES8_NS7_ILi64EEEEEENS_10bfloat16_tEfNS_4arch4Sm80ELb0ELb0ELb1ELb0ELb0ELb0ELb0ELb0ELi2ELi4ELi4ELi4ELb0EEENS1_21CollectiveEpilogueBwdISA_SB_SD_Li256ELb0ELb0ELi2EEENS1_19SingleTileSchedulerILb0ELb0ELb0ELi128EEEEEEEEEvNT_6ParamsE$_ZN4cute3eso3ESOILb1ELb0EJNS_6LayoutINS_5tupleIJNS3_IJNS_1CILi8EEENS4_ILi1EEEEEENS4_ILi2EEEEEENS3_IJNS3_IJS6_NS4_ILi0EEEEEENS4_ILi8192EEEEEEEEiEEC2ERKSE_RKi) ;  /* 0xfffdc65000007944 */ /* 0x000fea0003c3ffff */
[----:B------:R-:W-:Y:S01]  /*2d8d0*/  ULDC.64 UR4, c[0x0][0x118] ;  /* 0x0000460000047ab9 */ /* 0x000fe20000000a00 */
[----:B-1----:R-:W2:Y:S04]  /*2d8e0*/  LDL R2, [R1+0x758] ;  /* 0x0007580001027983 */ /* 0x002ea80000100800 */
[----:B------:R-:W2:Y:S01]  /*2d8f0*/  LD.E.64 R4, [R62.64] ;  /* 0x000000043e047980 */ /* 0x000ea2000c101b00 */
[----:B------:R-:W-:Y:S02]  /*2d900*/  MOV R9, R25 ;  /* 0x0000001900097202 */ /* 0x000fe40000000f00 */
[----:B------:R-:W-:Y:S01]  /*2d910*/  MOV R8, 0x2d940 ;  /* 0x0002d94000087802 */ /* 0x000fe20000000f00 */
[----:B--2---:R-:W-:-:S04]  /*2d920*/  IMAD.WIDE R2, R2, 0x2, R4 ;  /* 0x0000000202027825 */ /* 0x004fc800078e0204 */
[----:B------:R-:W-:Y:S05]  /*2d930*/  CALL.REL.NOINC `($_ZN7cutlass13device_kernelIN5flash19enable_sm80_to_sm89INS1_16FlashAttnBwdSm80INS1_25CollectiveMainloopBwdSm80ILi2ELi2EN4cute5tupleIJNS5_1CILi128EEES8_NS7_ILi64EEEEEENS_10bfloat16_tEfNS_4arch4Sm80ELb0ELb0ELb1ELb0ELb0ELb0ELb0ELb0ELi2ELi4ELi4ELi4ELb0EEENS1_21CollectiveEpilogueBwdISA_SB_SD_Li256ELb0ELb0ELi2EEENS1_19SingleTileSchedulerILb0ELb0ELb0ELi128EEEEEEEEEvNT_6ParamsE$_ZN4cute8smem_ptrIPN7cutlass10bfloat16_tEECI1NS_12iter_adaptorIS3_S4_EEES3_) ;  /* 0xfffdd58000007944 */ /* 0x000fea0003c3ffff */
[----:B-1----:R1:W5:Y:S01]  /*2d940*/  LDL.64 R2, [R1+0x758] ;  /* 0x0007580001027983 */ /* 0x0023620000100a00 */
[----:B------:R-:W-:-:S03]  /*2d950*/  MOV R6, 0x2d970 ;  /* 0x0002d97000067802 */ /* 0x000fc60000000f00 */
[----:B-1---5:R-:W-:Y:S05]  /*2d960*/  CALL.REL.NOINC `($_ZN7cutlass13device_kernelIN5flash19enable_sm80_to_sm89INS1_16FlashAttnBwdSm80INS1_25CollectiveMainloopBwdSm80ILi2ELi2EN4cute5tupleIJNS5_1CILi128EEES8_NS7_ILi64EEEEEENS_10bfloat16_tEfNS_4arch4Sm80ELb0ELb0ELb1ELb0ELb0ELb0ELb0ELb0ELi2ELi4ELi4ELi4ELb0EEENS1_21CollectiveEpilogueBwdISA_SB_SD_Li256ELb0ELb0ELi2EEENS1_19SingleTileSchedulerILb0ELb0ELb0ELi128EEEEEEEEEvNT_6ParamsE$_ZN4cute3eso3ESOILb1ELb0EJNS_6LayoutINS_5tupleIJNS3_IJNS_1CILi8EEENS4_ILi1EEEEEENS4_ILi2EEEEEENS3_IJNS3_IJS6_NS4_ILi0EEEEEENS4_ILi8192EEEEEEEENS_10ViewEngineINS_8smem_ptrIPN7cutlass10bfloat16_tEEEEEEEC2ERKSE_RKSL_) ;  /* 0xfffdc57000007944 */ /* 0x022fea0003c3ffff */
        /* <DEDUP_REMOVED lines=8> */
[----:B------:R-:W-:Y:S05]  /*2d9f0*/  CALL.REL.NOINC `($_ZN7cutlass13device_kernelIN5flash19enable_sm80_to_sm89INS1_16FlashAttnBwdSm80INS1_25CollectiveMainloopBwdSm80ILi2ELi2EN4cute5tupleIJNS5_1CILi128EEES8_NS7_ILi64EEEEEENS_10bfloat16_tEfNS_4arch4Sm80ELb0ELb0ELb1ELb0ELb0ELb0ELb0ELb0ELi2ELi4ELi4ELi4ELb0EEENS1_21CollectiveEpilogueBwdISA_SB_SD_Li256ELb0ELb0ELi2EEENS1_19SingleTileSchedulerILb0ELb0ELb0ELi128EEEEEEEEEvNT_6ParamsE$_ZN4cute3eso3ESOILb1ELb0EJNS_6LayoutINS_5tupleIJNS3_IJNS_1CILi8EEENS4_ILi1EEEEEENS4_ILi2EEEEEENS3_IJNS3_IJS6_NS4_ILi0EEEEEENS4_ILi64EEEEEEEEiEEC2ERKSE_RKi) ;  /* 0xfffdc4a000007944 */ /* 0x000fea0003c3ffff */
[----:B-1----:R-:W2:Y:S01]  /*2da00*/  LDL R3, [R1+0x758] ;  /* 0x0007580001037983 */ /* 0x002ea20000100800 */
[----:B------:R-:W-:Y:S01]  /*2da10*/  MOV R8, 0x2da50 ;  /* 0x0002da5000087802 */ /* 0x000fe20000000f00 */
[----:B--2---:R-:W-:-:S05]  /*2da20*/  IMAD.WIDE R6, R3, 0x2, R60 ;  /* 0x0000000203067825 */ /* 0x004fca00078e023c */
[----:B------:R-:W-:Y:S02]  /*2da30*/  MOV R10, R6 ;  /* 0x00000006000a7202 */ /* 0x000fe40000000f00 */
[----:B------:R-:W-:Y:S05]  /*2da40*/  CALL.REL.NOINC `($_ZN7cutlass13device_kernelIN5flash19enable_sm80_to_sm89INS1_16FlashAttnBwdSm80INS1_25CollectiveMainloopBwdSm80ILi2ELi2EN4cute5tupleIJNS5_1CILi128EEES8_NS7_ILi64EEEEEENS_10bfloat16_tEfNS_4arch4Sm80ELb0ELb0ELb1ELb0ELb0ELb0ELb0ELb0ELi2ELi4ELi4ELi4ELb0EEENS1_21CollectiveEpilogueBwdISA_SB_SD_Li256ELb0ELb0ELi2EEENS1_19SingleTileSchedulerILb0ELb0ELb0ELi128EEEEEEEEEvNT_6ParamsE$_ZN4cute3eso3ESOILb1ELb0EJNS_6LayoutINS_5tupleIJNS3_IJNS_1CILi8EEENS4_ILi1EEEEEENS4_ILi2EEEEEENS3_IJNS3_IJS6_NS4_ILi0EEEEEENS4_ILi64EEEEEEEENS_10ViewEngineIPN7cutlass10bfloat16_tEEEEEC2ERKSE_RKSJ_) ;  /* 0xfffdc40000007944 */ /* 0x000fea0003c3ffff */
[----:B-1----:R1:W5:Y:S01]  /*2da50*/  LDL.64 R6, [R1+0x758] ;  /* 0x0007580001067983 */ /* 0x0023620000100a00 */
[----:B------:R-:W-:-:S03]  /*2da60*/  MOV R8, 0x2da80 ;  /* 0x0002da8000087802 */ /* 0x000fc60000000f00 */
        /* <DEDUP_REMOVED lines=11> */
[----:B------:R-:W-:Y:S02]  /*2db20*/  MOV R10, R6 ;  /* 0x00000006000a7202 */ /* 0x000fe40000000f00 */
[----:B------:R-:W-:Y:S02]  /*2db30*/  MOV R8, 0x2db50 ;  /* 0x0002db5000087802 */ /* 0x000fe40000000f00 */
[----:B-1---5:R-:W-:Y:S05]  /*2db40*/  CALL.REL.NOINC `($_ZN7cutlass13device_kernelIN5flash19enable_sm80_to_sm89INS1_16FlashAttnBwdSm80INS1_25CollectiveMainloopBwdSm80ILi2ELi2EN4cute5tupleIJNS5_1CILi128EEES8_NS7_ILi64EEEEEENS_10bfloat16_tEfNS_4arch4Sm80ELb0ELb0ELb1ELb0ELb0ELb0ELb0ELb0ELi2ELi4ELi4ELi4ELb0EEENS1_21CollectiveEpilogueBwdISA_SB_SD_Li256ELb0ELb0ELi2EEENS1_19SingleTileSchedulerILb0ELb0ELb0ELi128EEEEEEEEEvNT_6ParamsE$_ZN4cute3eso3ESOILb1ELb0EJNS_6LayoutINS_5tupleIJNS3_IJNS_1CILi8EEENS4_ILi1EEEEEENS4_ILi2EEEEEENS3_IJNS3_IJS6_NS4_ILi0EEEEEENS4_ILi64EEEEEEEENS_10ViewEngineIPN7cutlass10bfloat16_tEEEEEC2ERKSE_RKSJ_) ;  /* 0xfffdc30000007944 */ /* 0x022fea0003c3ffff */
[----:B------:R2:W5:Y:S01]  /*2db50*/  LDL.64 R12, [R1+0x758] ;  /* 0x00075800010c7983 */ /* 0x0005620000100a00 */
[----:B------:R-:W-:Y:S02]  /*2db60*/  MOV R9, R25 ;  /* 0x0000001900097202 */ /* 0x000fe40000000f00 */
[----:B------:R-:W-:-:S02]  /*2db70*/  MOV R8, 0x2db90 ;  /* 0x0002db9000087802 */ /* 0x000fc40000000f00 */
[----:B-12--5:R-:W-:Y:S05]  /*2db80*/  CALL.REL.NOINC `($_ZN7cutlass13device_kernelIN5flash19enable_sm80_to_sm89INS1_16FlashAttnBwdSm80INS1_25CollectiveMainloopBwdSm80ILi2ELi2EN4cute5tupleIJNS5_1CILi128EEES8_NS7_ILi64EEEEEENS_10bfloat16_tEfNS_4arch4Sm80ELb0ELb0ELb1ELb0ELb0ELb0ELb0ELb0ELi2ELi4ELi4ELi4ELb0EEENS1_21CollectiveEpilogueBwdISA_SB_SD_Li256ELb0ELb0ELi2EEENS1_19SingleTileSchedulerILb0ELb0ELb0ELi128EEEEEEEEEvNT_6ParamsE$_ZN4cute8smem_ptrIPN7cutlass10bfloat16_tEECI1NS_12iter_adaptorIS3_S4_EEES3_) ;  /* 0xfffdd33000007944 */ /* 0x026fea0003c3ffff */
[----:B-1----:R1:W5:Y:S01]  /*2db90*/  LDL.64 R2, [R1+0x758] ;  /* 0x0007580001027983 */ /* 0x0023620000100a00 */
[----:B------:R-:W-:-:S03]  /*2dba0*/  MOV R6, 0x2dbc0 ;  /* 0x0002dbc000067802 */ /* 0x000fc60000000f00 */
[----:B-1---5:R-:W-:Y:S05]  /*2dbb0*/  CALL.REL.NOINC `($_ZN7cutlass13device_kernelIN5flash19enable_sm80_to_sm89INS1_16FlashAttnBwdSm80INS1_25CollectiveMainloopBwdSm80ILi2ELi2EN4cute5tupleIJNS5_1CILi128EEES8_NS7_ILi64EEEEEENS_10bfloat16_tEfNS_4arch4Sm80ELb0ELb0ELb1ELb0ELb0ELb0ELb0ELb0ELi2ELi4ELi4ELi4ELb0EEENS1_21CollectiveEpilogueBwdISA_SB_SD_Li256ELb0ELb0ELi2EEENS1_19SingleTileSchedulerILb0ELb0ELb0ELi128EEEEEEEEEvNT_6ParamsE$_ZN4cute3eso3ESOILb1ELb0EJNS_6LayoutINS_5tupleIJNS3_IJNS_1CILi8EEENS4_ILi1EEEEEENS4_ILi2EEEEEENS3_IJNS3_IJS6_NS4_ILi0EEEEEENS4_ILi8192EEEEEEEENS_10ViewEngineINS_8smem_ptrIPN7cutlass10bfloat16_tEEEEEEEC2ERKSE_RKSL_) ;  /* 0xfffdc32000007944 */ /* 0x022fea0003c3ffff */
        /* <DEDUP_REMOVED lines=129> */
[----:B------:R2:W5:Y:S01]  /*2e3d0*/  LDL R5, [R1+0x758] ;  /* 0x0007580001057983 */ /* 0x0005620000100800 */
[----:B-1----:R-:W-:-:S02]  /*2e3e0*/  MOV R3, R51 ;  /* 0x0000003300037202 */ /* 0x002fc40000000f00 */
[----:B------:R-:W-:Y:S02]  /*2e3f0*/  MOV R4, 0x2e410 ;  /* 0x0002e41000047802 */ /* 0x000fe40000000f00 */
[----:B--2--5:R-:W-:Y:S05]  /*2e400*/  CALL.REL.NOINC `($_ZN7cutlass13device_kernelIN5flash19enable_sm80_to_sm89INS1_16FlashAttnBwdSm80INS1_25CollectiveMainloopBwdSm80ILi2ELi2EN4cute5tupleIJNS5_1CILi128EEES8_NS7_ILi64EEEEEENS_10bfloat16_tEfNS_4arch4Sm80ELb0ELb0ELb1ELb0ELb0ELb0ELb0ELb0ELi2ELi4ELi4ELi4ELb0EEENS1_21CollectiveEpilogueBwdISA_SB_SD_Li256ELb0ELb0ELi2EEENS1_19SingleTileSchedulerILb0ELb0ELb0ELi128EEEEEEEEEvNT_6ParamsE$_ZZN4cute5sliceINS_5tupleIJNS_10UnderscoreES2_iEEENS1_IJNS1_IJNS_1CILi1EEENS4_ILi0EEEEEEiNS4_ILi1024EEEEEEEEDaRKT_RKT0_ENKUlRKT_RKT0_E_clIS2_iEEDaSI_SL_) ;  /* 0xfffde4b000007944 */ /* 0x024fea0003c3ffff */
[----:B------:R-:W-:Y:S02]  /*2e410*/  MOV R4, 0x2e430 ;  /* 0x0002e43000047802 */ /* 0x000fe40000000f00 */
[----:B-1---5:R-:W-:Y:S05]  /*2e420*/  CALL.REL.NOINC `($_ZN7cutlass13device_kernelIN5flash19enable_sm80_to_sm89INS1_16FlashAttnBwdSm80INS1_25CollectiveMainloopBwdSm80ILi2ELi2EN4cute5tupleIJNS5_1CILi128EEES8_NS7_ILi64EEEEEENS_10bfloat16_tEfNS_4arch4Sm80ELb0ELb0ELb1ELb0ELb0ELb0ELb0ELb0ELi2ELi4ELi4ELi4ELb0EEENS1_21CollectiveEpilogueBwdISA_SB_SD_Li256ELb0ELb0ELi2EEENS1_19SingleTileSchedulerILb0ELb0ELb0ELi128EEEEEEEEEvNT_6ParamsE$_ZZN4cute12filter_tupleINS_5tupleIJNS_10UnderscoreES2_iEEENS1_IJNS1_IJNS_1CILi1EEENS4_ILi0EEEEEEiNS4_ILi1024EEEEEEZNS_5sliceIS3_S9_EEDaRKT_RKT0_EUlRKT_RKT0_E_EEDaSD_SG_OT1_ENKUlDpSJ_E_clIJNS1_IJS7_EEENS1_IJiEEENS1_IJEEEEEEDaSQ_) ;  /* 0xfffdd0e000007944 */ /* 0x022fea0003c3ffff */
[----:B------:R-:W-:Y:S02]  /*2e430*/  MOV R76, R25 ;  /* 0x00000019004c7202 */ /* 0x000fe40000000f00 */
[----:B------:R-:W-:Y:S02]  /*2e440*/  MOV R6, 0x2e460 ;  /* 0x0002e46000067802 */ /* 0x000fe40000000f00 */
[----:B-1---5:R-:W-:Y:S05]  /*2e450*/  CALL.REL.NOINC `($_ZN7cutlass13device_kernelIN5flash19enable_sm80_to_sm89INS1_16FlashAttnBwdSm80INS1_25CollectiveMainloopBwdSm80ILi2ELi2EN4cute5tupleIJNS5_1CILi128EEES8_NS7_ILi64EEEEEENS_10bfloat16_tEfNS_4arch4Sm80ELb0ELb0ELb1ELb0ELb0ELb0ELb0ELb0ELi2ELi4ELi4ELi4ELb0EEENS1_21CollectiveEpilogueBwdISA_SB_SD_Li256ELb0ELb0ELi2EEENS1_19SingleTileSchedulerILb0ELb0ELb0ELi128EEEEEEEEEvNT_6ParamsE$_ZN4cute5tupleIJNS0_IJNS0_IJNS_1CILi8EEENS1_ILi1EEEEEENS1_ILi2EEEEEENS0_IJNS0_IJS3_NS1_ILi0EEEEEEiEEEEEC2ERKS6_RKS9_) ;  /* 0xfffdc28000007944 */ /* 0x022fea0003c3ffff */
[----:B------:R2:W5:Y:S01]  /*2e460*/  LDL R6, [R1+0x758] ;  /* 0x0007580001067983 */ /* 0x0005620000100800 */
[----:B------:R-:W-:Y:S01]  /*2e470*/  IMAD.SHL.U32 R8, R5, 0x400, RZ ;  /* 0x0000040005087824 */ /* 0x000fe200078e00ff */
[----:B-1----:R-:W-:Y:S01]  /*2e480*/  MOV R2, R25 ;  /* 0x0000001900027202 */ /* 0x002fe20000000f00 */
[----:B------:R-:W-:Y:S01]  /*2e490*/  IMAD.MOV.U32 R70, RZ, RZ, R24 ;  /* 0x000000ffff467224 */ /* 0x000fe200078e0018 */
[----:B------:R-:W-:Y:S02]  /*2e4a0*/  MOV R4, 0x2e4d0 ;  /* 0x0002e4d000047802 */ /* 0x000fe40000000f00 */
[----:B------:R2:W-:Y:S04]  /*2e4b0*/  STL [R1+0x770], R8 ;  /* 0x0007700801007387 */ /* 0x0005e80000100800 */
[----:B--2--5:R-:W-:Y:S05]  /*2e4c0*/  CALL.REL.NOINC `($_ZN7cutlass13device_kernelIN5flash19enable_sm80_to_sm89INS1_16FlashAttnBwdSm80INS1_25CollectiveMainloopBwdSm80ILi2ELi2EN4cute5tupleIJNS5_1CILi128EEES8_NS7_ILi64EEEEEENS_10bfloat16_tEfNS_4arch4Sm80ELb0ELb0ELb1ELb0ELb0ELb0ELb0ELb0ELi2ELi4ELi4ELi4ELb0EEENS1_21CollectiveEpilogueBwdISA_SB_SD_Li256ELb0ELb0ELi2EEENS1_19SingleTileSchedulerILb0ELb0ELb0ELi128EEEEEEEEEvNT_6ParamsE$_ZN4cute3eso3ESOILb0ELb0EJNS_6LayoutINS_5tupleIJNS3_IJNS_1CILi8EEENS4_ILi1EEEEEENS4_ILi2EEEEEENS3_IJNS3_IJS6_NS4_ILi0EEEEEEiEEEEEiEEC2ERKSD_RKi) ;  /* 0xfffd7ea000007944 */ /* 0x024fea0003c3ffff */
[----:B------:R-:W2:Y:S01]  /*2e4d0*/  LDL.64 R4, [R1+0x758] ;  /* 0x0007580001047983 */ /* 0x000ea20000100a00 */
[----:B------:R-:W-:Y:S02]  /*2e4e0*/  MOV R9, R25 ;  /* 0x0000001900097202 */ /* 0x000fe40000000f00 */
[----:B------:R-:W-:Y:S01]  /*2e4f0*/  MOV R8, 0x2e520 ;  /* 0x0002e52000087802 */ /* 0x000fe20000000f00 */
[----:B-12---:R-:W-:-:S04]  /*2e500*/  IMAD.WIDE R2, R5, 0x2, R64 ;  /* 0x0000000205027825 */ /* 0x006fc800078e0240 */
[----:B------:R-:W-:Y:S05]  /*2e510*/  CALL.REL.NOINC `($_ZN7cutlass13device_kernelIN5flash19enable_sm80_to_sm89INS1_16FlashAttnBwdSm80INS1_25CollectiveMainloopBwdSm80ILi2ELi2EN4cute5tupleIJNS5_1CILi128EEES8_NS7_ILi64EEEEEENS_10bfloat16_tEfNS_4arch4Sm80ELb0ELb0ELb1ELb0ELb0ELb0ELb0ELb0ELi2ELi4ELi4ELi4ELb0EEENS1_21CollectiveEpilogueBwdISA_SB_SD_Li256ELb0ELb0ELi2EEENS1_19SingleTileSchedulerILb0ELb0ELb0ELi128EEEEEEEEEvNT_6ParamsE$_ZN4cute8smem_ptrIPN7cutlass10bfloat16_tEECI1NS_12iter_adaptorIS3_S4_EEES3_) ;  /* 0xfffdc9a000007944 */ /* 0x000fea0003c3ffff */
        /* <DEDUP_REMOVED lines=10> */
[----:B-1----:R-:W-:-:S02]  /*2e5c0*/  MOV R3, 0x1 ;  /* 0x0000000100037802 */ /* 0x002fc40000000f00 */
[----:B------:R-:W-:Y:S02]  /*2e5d0*/  MOV R8, 0x2e5f0 ;  /* 0x0002e5f000087802 */ /* 0x000fe40000000f00 */
[----:B--2--5:R-:W-:Y:S05]  /*2e5e0*/  CALL.REL.NOINC `($_ZN7cutlass13device_kernelIN5flash19enable_sm80_to_sm89INS1_16FlashAttnBwdSm80INS1_25CollectiveMainloopBwdSm80ILi2ELi2EN4cute5tupleIJNS5_1CILi128EEES8_NS7_ILi64EEEEEENS_10bfloat16_tEfNS_4arch4Sm80ELb0ELb0ELb1ELb0ELb0ELb0ELb0ELb0ELi2ELi4ELi4ELi4ELb0EEENS1_21CollectiveEpilogueBwdISA_SB_SD_Li256ELb0ELb0ELi2EEENS1_19SingleTileSchedulerILb0ELb0ELb0ELi128EEEEEEEEEvNT_6ParamsE$_ZN4cute3eso3ESOILb1ELb0EJNS_10UnderscoreES2_iEEC2ERKS2_S5_RKi) ;  /* 0xfffd8c3000007944 */ /* 0x024fea0003c3ffff */
[----:B-1----:R-:W2:Y:S01]  /*2e5f0*/  LDL R3, [R1+0x758] ;  /* 0x0007580001037983 */ /* 0x002ea20000100800 */
[----:B------:R-:W-:Y:S01]  /*2e600*/  IMAD.MOV.U32 R2, RZ, RZ, R25 ;  /* 0x000000ffff027224 */ /* 0x000fe200078e0019 */
[----:B------:R-:W-:Y:S02]  /*2e610*/  MOV R4, 0x2e640 ;  /* 0x0002e64000047802 */ /* 0x000fe40000000f00 */
[----:B--2---:R-:W-:Y:S02]  /*2e620*/  SHF.L.U32 R3, R3, 0x2, RZ ;  /* 0x0000000203037819 */ /* 0x004fe400000006ff */
[----:B------:R-:W-:Y:S05]  /*2e630*/  CALL.REL.NOINC `($_ZN7cutlass13device_kernelIN5flash19enable_sm80_to_sm89INS1_16FlashAttnBwdSm80INS1_25CollectiveMainloopBwdSm80ILi2ELi2EN4cute5tupleIJNS5_1CILi128EEES8_NS7_ILi64EEEEEENS_10bfloat16_tEfNS_4arch4Sm80ELb0ELb0ELb1ELb0ELb0ELb0ELb0ELb0ELi2ELi4ELi4ELi4ELb0EEENS1_21CollectiveEpilogueBwdISA_SB_SD_Li256ELb0ELb0ELi2EEENS1_19SingleTileSchedulerILb0ELb0ELb0ELi128EEEEEEEEEvNT_6ParamsE$_ZN4cute3eso3ESOILb1ELb0EJNS_6LayoutINS_5tupleIJNS3_IJNS3_IJNS_1CILi4EEENS4_ILi2EEEEEENS4_ILi1EEEEEES6_EEENS3_IJNS3_IJNS3_IJS8_NS4_ILi32EEEEEENS4_ILi0EEEEEENS4_ILi64EEEEEEEEiEEC2ERKSH_RKi) ;  /* 0xfffda63000007944 */ /* 0x000fea0003c3ffff */
[----:B-1----:R-:W2:Y:S01]  /*2e640*/  LDL R3, [R1+0x758] ;  /* 0x0007580001037983 */ /* 0x002ea20000100800 */
[----:B------:R-:W-:Y:S02]  /*2e650*/  MOV R76, R25 ;  /* 0x00000019004c7202 */ /* 0x000fe40000000f00 */
[----:B------:R-:W-:Y:S01]  /*2e660*/  MOV R6, 0x2e690 ;  /* 0x0002e69000067802 */ /* 0x000fe20000000f00 */
[----:B--2---:R-:W-:-:S04]  /*2e670*/  IMAD.WIDE R10, R3, 0x2, R58 ;  /* 0x00000002030a7825 */ /* 0x004fc800078e023a */
[----:B------:R-:W-:Y:S05]  /*2e680*/  CALL.REL.NOINC `($_ZN7cutlass13device_kernelIN5flash19enable_sm80_to_sm89INS1_16FlashAttnBwdSm80INS1_25CollectiveMainloopBwdSm80ILi2ELi2EN4cute5tupleIJNS5_1CILi128EEES8_NS7_ILi64EEEEEENS_10bfloat16_tEfNS_4arch4Sm80ELb0ELb0ELb1ELb0ELb0ELb0ELb0ELb0ELi2ELi4ELi4ELi4ELb0EEENS1_21CollectiveEpilogueBwdISA_SB_SD_Li256ELb0ELb0ELi2EEENS1_19SingleTileSchedulerILb0ELb0ELb0ELi128EEEEEEEEEvNT_6ParamsE$_ZN4cute3eso3ESOILb1ELb0EJNS_6LayoutINS_5tupleIJNS3_IJNS3_IJNS_1CILi4EEENS4_ILi2EEEEEENS4_ILi1EEEEEES6_EEENS3_IJNS3_IJNS3_IJS8_NS4_ILi32EEEEEENS4_ILi0EEEEEENS4_ILi64EEEEEEEENS_10ViewEngineIPN7cutlass10bfloat16_tEEEEEC2ERKSH_RKSM_) ;  /* 0xfffda5a000007944 */ /* 0x000fea0003c3ffff */
[----:B------:R2:W5:Y:S01]  /*2e690*/  LDL.64 R4, [R1+0x758] ;  /* 0x0007580001047983 */ /* 0x0005620000100a00 */
[----:B------:R-:W-:Y:S02]  /*2e6a0*/  MOV R3, R14 ;  /* 0x0000000e00037202 */ /* 0x000fe40000000f00 */
[----:B------:R-:W-:-:S02]  /*2e6b0*/  MOV R6, 0x2e6d0 ;  /* 0x0002e6d000067802 */ /* 0x000fc40000000f00 */
[----:B-12--5:R-:W-:Y:S05]  /*2e6c0*/  CALL.REL.NOINC `($_ZN7cutlass13device_kernelIN5flash19enable_sm80_to_sm89INS1_16FlashAttnBwdSm80INS1_25CollectiveMainloopBwdSm80ILi2ELi2EN4cute5tupleIJNS5_1CILi128EEES8_NS7_ILi64EEEEEENS_10bfloat16_tEfNS_4arch4Sm80ELb0ELb0ELb1ELb0ELb0ELb0ELb0ELb0ELi2ELi4ELi4ELi4ELb0EEENS1_21CollectiveEpilogueBwdISA_SB_SD_Li256ELb0ELb0ELi2EEENS1_19SingleTileSchedulerILb0ELb0ELb0ELi128EEEEEEEEEvNT_6ParamsE$_ZZN4cute4takeILi1ELi2ENS_5tupleIJNS1_IJNS_1CILi1EEENS2_ILi0EEEEEEiEEEEEDaRKT1_ENKUlDpRKT_E_clIJiEEEDaSD_) ;  /* 0xfffddd8000007944 */ /* 0x026fea0003c3ffff */
[----:B------:R-:W-:Y:S02]  /*2e6d0*/  MOV R76, R25 ;  /* 0x00000019004c7202 */ /* 0x000fe40000000f00 */
[----:B------:R-:W-:-:S02]  /*2e6e0*/  MOV R6, 0x2e700 ;  /* 0x0002e70000067802 */ /* 0x000fc40000000f00 */
[----:B-1---5:R-:W-:Y:S05]  /*2e6f0*/  CALL.REL.NOINC `($_ZN7cutlass13device_kernelIN5flash19enable_sm80_to_sm89INS1_16FlashAttnBwdSm80INS1_25CollectiveMainloopBwdSm80ILi2ELi2EN4cute5tupleIJNS5_1CILi128EEES8_NS7_ILi64EEEEEENS_10bfloat16_tEfNS_4arch4Sm80ELb0ELb0ELb1ELb0ELb0ELb0ELb0ELb0ELi2ELi4ELi4ELi4ELb0EEENS1_21CollectiveEpilogueBwdISA_SB_SD_Li256ELb0ELb0ELi2EEENS1_19SingleTileSchedulerILb0ELb0ELb0ELi128EEEEEEEEEvNT_6ParamsE$_ZN4cute3eso3ESOILb1ELb0EJNS_5tupleIJNS_1CILi1EEENS3_ILi0EEEEEENS2_IJiEEEEEC2ERKS6_RKS7_) ;  /* 0xfffd9e3000007944 */ /* 0x022fea0003c3ffff */
[----:B-1----:R1:W5:Y:S01]  /*2e700*/  LDL R3, [R1+0x758] ;  /* 0x0007580001037983 */ /* 0x0023620000100800 */
[----:B------:R-:W-:-:S02]  /*2e710*/  MOV R76, R25 ;  /* 0x00000019004c7202 */ /* 0x000fc40000000f00 */
        /* <DEDUP_REMOVED lines=22> */
[----:B------:R-:W2:Y:S01]  /*2e880*/  LDL R4, [R1+0x758] ;  /* 0x0007580001047983 */ /* 0x000ea20000100800 */
[----:B-1----:R-:W-:Y:S02]  /*2e890*/  MOV R2, R24 ;  /* 0x0000001800027202 */ /* 0x002fe40000000f00 */
[----:B------:R-:W-:Y:S01]  /*2e8a0*/  MOV R14, 0x2e8d0 ;  /* 0x0002e8d0000e7802 */ /* 0x000fe20000000f00 */
[----:B--2---:R1:W-:Y:S04]  /*2e8b0*/  STL [R1+0x770], R4 ;  /* 0x0007700401007387 */ /* 0x0043e80000100800 */
        /* <DEDUP_REMOVED lines=194> */
[----:B------:R-:W-:Y:S05]  /*2f4e0*/  CALL.REL.NOINC `($_ZN7cutlass13device_kernelIN5flash19enable_sm80_to_sm89INS1_16FlashAttnBwdSm80INS1_25CollectiveMainloopBwdSm80ILi2ELi2EN4cute5tupleIJNS5_1CILi128EEES8_NS7_ILi64EEEEEENS_10bfloat16_tEfNS_4arch4Sm80ELb0ELb0ELb1ELb0ELb0ELb0ELb0ELb0ELi2ELi4ELi4ELi4ELb0EEENS1_21CollectiveEpilogueBwdISA_SB_SD_Li256ELb0ELb0ELi2EEENS1_19SingleTileSchedulerILb0ELb0ELb0ELi128EEEEEEEEEvNT_6ParamsE$_ZN4cute3eso3ESOILb1ELb0EJNS_6LayoutINS_5tupleIJNS3_IJNS_1CILi2EEES5_S5_EEES5_EEENS3_IJNS3_IJNS4_ILi1EEES5_NS4_ILi4EEEEEENS4_ILi64EEEEEEEEiEEC2ERKSD_RKi) ;  /* 0xfffda2e000007944 */ /* 0x000fea0003c3ffff */
[----:B-1----:R-:W2:Y:S01]  /*2f4f0*/  LDL R3, [R1+0x758] ;  /* 0x0007580001037983 */ /* 0x002ea20000100800 */
[----:B------:R-:W-:Y:S01]  /*2f500*/  MOV R4, 0x2f540 ;  /* 0x0002f54000047802 */ /* 0x000fe20000000f00 */
[----:B--2---:R-:W-:-:S05]  /*2f510*/  IMAD.WIDE R2, R3, 0x2, R54 ;  /* 0x0000000203027825 */ /* 0x004fca00078e0236 */
[----:B------:R-:W-:Y:S02]  /*2f520*/  MOV R6, R2 ;  /* 0x0000000200067202 */ /* 0x000fe40000000f00 */
[----:B------:R-:W-:Y:S05]  /*2f530*/  CALL.REL.NOINC `($_ZN7cutlass13device_kernelIN5flash19enable_sm80_to_sm89INS1_16FlashAttnBwdSm80INS1_25CollectiveMainloopBwdSm80ILi2ELi2EN4cute5tupleIJNS5_1CILi128EEES8_NS7_ILi64EEEEEENS_10bfloat16_tEfNS_4arch4Sm80ELb0ELb0ELb1ELb0ELb0ELb0ELb0ELb0ELi2ELi4ELi4ELi4ELb0EEENS1_21CollectiveEpilogueBwdISA_SB_SD_Li256ELb0ELb0ELi2EEENS1_19SingleTileSchedulerILb0ELb0ELb0ELi128EEEEEEEEEvNT_6ParamsE$_ZN4cute3eso3ESOILb1ELb0EJNS_6LayoutINS_5tupleIJNS3_IJNS_1CILi2EEES5_S5_EEES5_EEENS3_IJNS3_IJNS4_ILi1EEES5_NS4_ILi4EEEEEENS4_ILi64EEEEEEEENS_10ViewEngineIPN7cutlass10bfloat16_tEEEEEC2ERKSD_RKSI_) ;  /* 0xfffda24000007944 */ /* 0x000fea0003c3ffff */
[----:B------:R2:W5:Y:S01]  /*2f540*/  LDL.64 R68, [R1+0x758] ;  /* 0x0007580001447983 */ /* 0x0005620000100a00 */
[----:B------:R-:W-:Y:S01]  /*2f550*/  IMAD.MOV.U32 R15, RZ, RZ, R25 ;  /* 0x000000ffff0f7224 */ /* 0x000fe200078e0019 */
[----:B------:R-:W-:Y:S02]  /*2f560*/  MOV R3, RZ ;  /* 0x000000ff00037202 */ /* 0x000fe40000000f00 */
[----:B------:R-:W-:Y:S02]  /*2f570*/  MOV R8, 0x2f590 ;  /* 0x0002f59000087802 */ /* 0x000fe40000000f00 */
[----:B-12--5:R-:W-:Y:S05]  /*2f580*/  CALL.REL.NOINC `($_ZN7cutlass13device_kernelIN5flash19enable_sm80_to_sm89INS1_16FlashAttnBwdSm80INS1_25CollectiveMainloopBwdSm80ILi2ELi2EN4cute5tupleIJNS5_1CILi128EEES8_NS7_ILi64EEEEEENS_10bfloat16_tEfNS_4arch4Sm80ELb0ELb0ELb1ELb0ELb0ELb0ELb0ELb0ELi2ELi4ELi4ELi4ELb0EEENS1_21CollectiveEpilogueBwdISA_SB_SD_Li256ELb0ELb0ELi2EEENS1_19SingleTileSchedulerILb0ELb0ELb0ELi128EEEEEEEEEvNT_6ParamsE$_ZN4cute3eso3ESOILb1ELb0EJNS_10UnderscoreES2_iEEC2ERKS2_S5_RKi) ;  /* 0xfffd7c9000007944 */ /* 0x026fea0003c3ffff */
[----:B-1----:R-:W2:Y:S01]  /*2f590*/  LDL R3, [R1+0x758] ;  /* 0x0007580001037983 */ /* 0x002ea20000100800 */
[----:B------:R-:W-:Y:S01]  /*2f5a0*/  IMAD.MOV.U32 R76, RZ, RZ, R25 ;  /* 0x000000ffff4c7224 */ /* 0x000fe200078e0019 */
[----:B------:R-:W-:Y:S02]  /*2f5b0*/  MOV R4, 0x2f5e0 ;  /* 0x0002f5e000047802 */ /* 0x000fe40000000f00 */
[----:B--2---:R-:W-:Y:S02]  /*2f5c0*/  SHF.L.U32 R3, R3, 0x2, RZ ;  /* 0x0000000203037819 */ /* 0x004fe400000006ff */
[----:B------:R-:W-:Y:S05]  /*2f5d0*/  CALL.REL.NOINC `($_ZN7cutlass13device_kernelIN5flash19enable_sm80_to_sm89INS1_16FlashAttnBwdSm80INS1_25CollectiveMainloopBwdSm80ILi2ELi2EN4cute5tupleIJNS5_1CILi128EEES8_NS7_ILi64EEEEEENS_10bfloat16_tEfNS_4arch4Sm80ELb0ELb0ELb1ELb0ELb0ELb0ELb0ELb0ELi2ELi4ELi4ELi4ELb0EEENS1_21CollectiveEpilogueBwdISA_SB_SD_Li256ELb0ELb0ELi2EEENS1_19SingleTileSchedulerILb0ELb0ELb0ELi128EEEEEEEEEvNT_6ParamsE$_ZN4cute3eso3ESOILb1ELb0EJNS_6LayoutINS_5tupleIJNS3_IJNS_1CILi2EEES5_EEES6_EEENS3_IJNS3_IJNS4_ILi1EEES5_EEENS3_IJNS4_ILi32EEENS4_ILi64EEEEEEEEEEEiEEC2ERKSE_RKi) ;  /* 0xfffda0d000007944 */ /* 0x000fea0003c3ffff */
[----:B-1----:R-:W2:Y:S01]  /*2f5e0*/  LDL R3, [R1+0x758] ;  /* 0x0007580001037983 */ /* 0x002ea20000100800 */
[----:B------:R-:W-:Y:S02]  /*2f5f0*/  MOV R76, R25 ;  /* 0x00000019004c7202 */ /* 0x000fe40000000f00 */
[----:B------:R-:W-:Y:S01]  /*2f600*/  MOV R4, 0x2f640 ;  /* 0x0002f64000047802 */ /* 0x000fe20000000f00 */
[----:B--2---:R-:W-:-:S05]  /*2f610*/  IMAD.WIDE R2, R3, 0x2, R56 ;  /* 0x0000000203027825 */ /* 0x004fca00078e0238 */
[----:B------:R-:W-:Y:S02]  /*2f620*/  MOV R6, R2 ;  /* 0x0000000200067202 */ /* 0x000fe40000000f00 */
[----:B------:R-:W-:Y:S05]  /*2f630*/  CALL.REL.NOINC `($_ZN7cutlass13device_kernelIN5flash19enable_sm80_to_sm89INS1_16FlashAttnBwdSm80INS1_25CollectiveMainloopBwdSm80ILi2ELi2EN4cute5tupleIJNS5_1CILi128EEES8_NS7_ILi64EEEEEENS_10bfloat16_tEfNS_4arch4Sm80ELb0ELb0ELb1ELb0ELb0ELb0ELb0ELb0ELi2ELi4ELi4ELi4ELb0EEENS1_21CollectiveEpilogueBwdISA_SB_SD_Li256ELb0ELb0ELi2EEENS1_19SingleTileSchedulerILb0ELb0ELb0ELi128EEEEEEEEEvNT_6ParamsE$_ZN4cute3eso3ESOILb1ELb0EJNS_6LayoutINS_5tupleIJNS3_IJNS_1CILi2EEES5_EEES6_EEENS3_IJNS3_IJNS4_ILi1EEES5_EEENS3_IJNS4_ILi32EEENS4_ILi64EEEEEEEEEEENS_10ViewEngineIPN7cutlass10bfloat16_tEEEEEC2ERKSE_RKSJ_) ;  /* 0xfffda02000007944 */ /* 0x000fea0003c3ffff */
[----:B------:R2:W5:Y:S04]  /*2f640*/  LDL.64 R70, [R1+0x758] ;  /* 0x0007580001467983 */ /* 0x0005680000100a00 */
[----:B------:R2:W-:Y:S02]  /*2f650*/  STL [R1+0x770], RZ ;  /* 0x000770ff01007387 */ /* 0x0005e40000100800 */
.L_x_957:
        /* <DEDUP_REMOVED lines=38> */
[----:B------:R-:W-:Y:S01]  /*2f8c0*/  IMAD.MOV.U32 R76, RZ, RZ, R25 ;  /* 0x000000ffff4c7224 */ /* 0x000fe200078e0019 */
[----:B------:R-:W-:Y:S01]  /*2f8d0*/  MOV R4, 0x2f960 ;  /* 0x0002f96000047802 */ /* 0x000fe20000000f00 */
[----:B------:R-:W2:Y:S02]  /*2f8e0*/  LDL R5, [R1+0x758] ;  /* 0x0007580001057983 */ /* 0x000ea40000100800 */
[----:B-12---:R-:W-:Y:S04]  /*2f8f0*/  LEA.HI R3, R5, R5, RZ, 0x1 ;  /* 0x0000000505037211 */ /* 0x006fe800078f08ff */
[C---:B------:R-:W-:Y:S01]  /*2f900*/  LOP3.LUT R2, R3.reuse, 0x7fffffe, RZ, 0xc0, !PT ;  /* 0x07fffffe03027812 */ /* 0x040fe200078ec0ff */
[----:B------:R-:W-:Y:S04]  /*2f910*/  IMAD.SHL.U32 R3, R3, 0x20, RZ ;  /* 0x0000002003037824 */ /* 0x000fe800078e00ff */
[----:B------:R-:W-:Y:S01]  /*2f920*/  IMAD.IADD R2, R5, 0x1, -R2 ;  /* 0x0000000105027824 */ /* 0x000fe200078e0a02 */
[----:B------:R-:W-:Y:S05]  /*2f930*/  LOP3.LUT R3, R3, 0xffffffc0, RZ, 0xc0, !PT ;  /* 0xffffffc003037812 */ /* 0x000fea00078ec0ff */
[----:B------:R-:W-:Y:S02]  /*2f940*/  IMAD R3, R2, 0x20, R3 ;  /* 0x0000002002037824 */ /* 0x000fe400078e0203 */
        /* <DEDUP_REMOVED lines=177> */
[----:B------:R-:W-:Y:S01]  /*30460*/  IMAD.MOV.U32 R15, RZ, RZ, R25 ;  /* 0x000000ffff0f7224 */ /* 0x000fe200078e0019 */
[----:B------:R-:W-:Y:S01]  /*30470*/  MOV R3, 0x2 ;  /* 0x0000000200037802 */ /* 0x000fe20000000f00 */
[----:B------:R-:W-:Y:S01]  /*30480*/  IMAD.MOV.U32 R66, RZ, RZ, RZ ;  /* 0x000000ffff427224 */ /* 0x000fe200078e00ff */
[----:B------:R-:W-:-:S02]  /*30490*/  MOV R8, 0x304b0 ;  /* 0x000304b000087802 */ /* 0x000fc40000000f00 */
        /* <DEDUP_REMOVED lines=462> */
[----:B------:R-:W-:Y:S02]  /*32180*/  MOV R3, 0x1 ;  /* 0x0000000100037802 */ /* 0x000fe40000000f00 */
        /* <DEDUP_REMOVED lines=15> */
.L_x_958:
        /* <DEDUP_REMOVED lines=706> */
.L_x_959:
        /* <DEDUP_REMOVED lines=706> */
.L_x_960:
        /* <DEDUP_REMOVED lines=706> */
.L_x_961:
        /* <DEDUP_REMOVED lines=706> */
.L_x_962:
        /* <DEDUP_REMOVED lines=706> */
.L_x_963:
        /* <DEDUP_REMOVED lines=256> */
.L_x_964:
        /* <DEDUP_REMOVED lines=225> */
[----:B------:R-:W-:-:S03]  /*41d30*/  ULDC.64 UR4, c[0x0][0x118] ;  /* 0x0000460000047ab9 */ /* 0x000fc60000000a00 */
[----:B------:R-:W-:Y:S06]  /*41d40*/  BAR.SYNC.DEFER_BLOCKING 0x0 ;  /* 0x0000000000007b1d */ /* 0x000fec0000010000 */
[----:B--2---:R-:W-:Y:S04]  /*41d50*/  STL.64 [R1+0xd60], R12 ;  /* 0x000d600c01007387 */ /* 0x004fe80000100a00 */
[----:B------:R-:W2:Y:S04]  /*41d60*/  LDL.64 R2, [R26+0x128] ;  /* 0x000128001a027983 */ /* 0x000ea80000100a00 */
[----:B--2---:R2:W-:Y:S04]  /*41d70*/  STL.64 [R1+0xd68], R2 ;  /* 0x000d680201007387 */ /* 0x0045e80000100a00 */
[----:B------:R-:W3:Y:S04]  /*41d80*/  LDL.64 R10, [R26+0x130] ;  /* 0x000130001a0a7983 */ /* 0x000ee80000100a00 */
[----:B---3--:R3:W-:Y:S04]  /*41d90*/  STL.64 [R1+0xd70], R10 ;  /* 0x000d700a01007387 */ /* 0x0087e80000100a00 */
[----:B------:R-:W4:Y:S04]  /*41da0*/  LDL.64 R8, [R26+0x138] ;  /* 0x000138001a087983 */ /* 0x000f280000100a00 */
[----:B----4-:R4:W-:Y:S04]  /*41db0*/  STL.64 [R1+0xd78], R8 ;  /* 0x000d780801007387 */ /* 0x0109e80000100a00 */
[----:B-1----:R-:W2:Y:S04]  /*41dc0*/  LDL.64 R6, [R26+0x140] ;  /* 0x000140001a067983 */ /* 0x002ea80000100a00 */
[----:B--2---:R-:W-:Y:S04]  /*41dd0*/  STL.64 [R1+0xd80], R6 ;  /* 0x000d800601007387 */ /* 0x004fe80000100a00 */
[----:B------:R-:W2:Y:S04]  /*41de0*/  LDL.64 R4, [R26+0x148] ;  /* 0x000148001a047983 */ /* 0x000ea80000100a00 */
[----:B--2---:R1:W-:Y:S04]  /*41df0*/  STL.64 [R1+0xd88], R4 ;  /* 0x000d880401007387 */ /* 0x0043e80000100a00 */
[----:B------:R-:W2:Y:S04]  /*41e00*/  LDL.64 R14, [R26+0x150] ;  /* 0x000150001a0e7983 */ /* 0x000ea80000100a00 */
[----:B--2---:R-:W-:Y:S04]  /*41e10*/  STL.64 [R1+0xd90], R14 ;  /* 0x000d900e01007387 */ /* 0x004fe80000100a00 */
[----:B------:R-:W2:Y:S04]  /*41e20*/  LDL.64 R2, [R26+0x158] ;  /* 0x000158001a027983 */ /* 0x000ea80000100a00 */
[----:B--2---:R2:W-:Y:S04]  /*41e30*/  STL.64 [R1+0xd98], R2 ;  /* 0x000d980201007387 */ /* 0x0045e80000100a00 */
[----:B------:R-:W2:Y:S04]  /*41e40*/  LDL.64 R12, [R26+0x160] ;  /* 0x000160001a0c7983 */ /* 0x000ea80000100a00 */
[----:B--2---:R2:W-:Y:S04]  /*41e50*/  STL.64 [R1+0xda0], R12 ;  /* 0x000da00c01007387 */ /* 0x0045e80000100a00 */
[----:B---3--:R-:W3:Y:S04]  /*41e60*/  LDL.64 R10, [R26+0x168] ;  /* 0x000168001a0a7983 */ /* 0x008ee80000100a00 */
[----:B---3--:R2:W-:Y:S04]  /*41e70*/  STL.64 [R1+0xda8], R10 ;  /* 0x000da80a01007387 */ /* 0x0085e80000100a00 */
[----:B----4-:R-:W3:Y:S01]  /*41e80*/  LDL.64 R8, [R26+0x170] ;  /* 0x000170001a087983 */ /* 0x010ee20000100a00 */
[----:B-1----:R-:W-:-:S03]  /*41e90*/  IADD3 R4, P1, R50, 0x880, RZ ;  /* 0x0000088032047810 */ /* 0x002fc60007f3e0ff */
[----:B---3--:R2:W-:Y:S04]  /*41ea0*/  STL.64 [R1+0xdb0], R8 ;  /* 0x000db00801007387 */ /* 0x0085e80000100a00 */
[----:B------:R-:W3:Y:S01]  /*41eb0*/  LDL.64 R6, [R26+0x178] ;  /* 0x000178001a067983 */ /* 0x000ee20000100a00 */
[----:B------:R-:W-:-:S05]  /*41ec0*/  IMAD.X R5, RZ, RZ, R45, P1 ;  /* 0x000000ffff057224 */ /* 0x000fca00008e062d */
[----:B------:R2:W-:Y:S04]  /*41ed0*/  STL.64 [R1+0xdc0], R4 ;  /* 0x000dc00401007387 */ /* 0x0005e80000100a00 */
[----:B---3--:R2:W-:Y:S04]  /*41ee0*/  STL.64 [R1+0xdb8], R6 ;  /* 0x000db80601007387 */ /* 0x0085e80000100a00 */
[----:B------:R-:W3:Y:S01]  /*41ef0*/  LDL.64 R2, [R26+0x180] ;  /* 0x000180001a027983 */ /* 0x000ee20000100a00 */
[C---:B------:R-:W-:Y:S02]  /*41f00*/  IADD3 R66, P2, R50.reuse, 0x50, RZ ;  /* 0x0000005032427810 */ /* 0x040fe40007f5e0ff */
[C---:B------:R-:W-:Y:S01]  /*41f10*/  IADD3 R58, P1, R50.reuse, 0x44, RZ ;  /* 0x00000044323a7810 */ /* 0x040fe20007f3e0ff */
[----:B---3--:R2:W5:Y:S04]  /*41f20*/  LD.E.64 R90, [R2.64+0x18] ;  /* 0x00001804025a7980 */ /* 0x008568000c101b00 */
[----:B------:R2:W5:Y:S04]  /*41f30*/  LD.E.64 R88, [R2.64+0x10] ;  /* 0x0000100402587980 */ /* 0x000568000c101b00 */
[----:B------:R2:W5:Y:S04]  /*41f40*/  LD.E.64 R82, [R2.64+0x8] ;  /* 0x0000080402527980 */ /* 0x000568000c101b00 */
[----:B------:R2:W5:Y:S01]  /*41f50*/  LD.E.64 R80, [R2.64] ;  /* 0x0000000402507980 */ /* 0x000562000c101b00 */
[C---:B------:R-:W-:Y:S01]  /*41f60*/  IADD3 R63, R50.reuse, 0x30, RZ ;  /* 0x00000030323f7810 */ /* 0x040fe20007ffe0ff */
[--C-:B------:R-:W-:Y:S01]  /*41f70*/  IMAD.X R62, RZ, RZ, R45.reuse, P2 ;  /* 0x000000ffff3e7224 */ /* 0x100fe200010e062d */
[C---:B------:R-:W-:Y:S01]  /*41f80*/  IADD3 R61, R50.reuse, 0x3c, RZ ;  /* 0x0000003c323d7810 */ /* 0x040fe20007ffe0ff */
[----:B------:R-:W-:Y:S01]  /*41f90*/  IMAD.X R57, RZ, RZ, R45, P1 ;  /* 0x000000ffff397224 */ /* 0x000fe200008e062d */
[----:B------:R-:W-:-:S02]  /*41fa0*/  IADD3 R60, R50, 0x24, RZ ;  /* 0x00000024323c7810 */ /* 0x000fc40007ffe0ff */
[C---:B------:R-:W-:Y:S02]  /*41fb0*/  IADD3 R59, R50.reuse, 0xa9c, RZ ;  /* 0x00000a9c323b7810 */ /* 0x040fe40007ffe0ff */
[C---:B------:R-:W-:Y:S02]  /*41fc0*/  IADD3 R53, R50.reuse, 0x2c, RZ ;  /* 0x0000002c32357810 */ /* 0x040fe40007ffe0ff */
[C---:B------:R-:W-:Y:S02]  /*41fd0*/  IADD3 R56, R50.reuse, 0x38, RZ ;  /* 0x0000003832387810 */ /* 0x040fe40007ffe0ff */
[C---:B------:R-:W-:Y:S02]  /*41fe0*/  IADD3 R52, R50.reuse, 0x40, RZ ;  /* 0x0000004032347810 */ /* 0x040fe40007ffe0ff */
[C---:B------:R-:W-:Y:S02]  /*41ff0*/  IADD3 R51, R50.reuse, 0xa90, RZ ;  /* 0x00000a9032337810 */ /* 0x040fe40007ffe0ff */
[----:B------:R-:W-:-:S02]  /*42000*/  IADD3 R55, R50, 0xa94, RZ ;  /* 0x00000a9432377810 */ /* 0x000fc40007ffe0ff */
[C---:B------:R-:W-:Y:S02]  /*42010*/  IADD3 R54, R50.reuse, 0xa98, RZ ;  /* 0x00000a9832367810 */ /* 0x040fe40007ffe0ff */
[----:B------:R-:W-:Y:S02]  /*42020*/  IADD3 R73, R50, 0x610, RZ ;  /* 0x0000061032497810 */ /* 0x000fe40007ffe0ff */
[----:B------:R-:W-:Y:S02]  /*42030*/  MOV R74, 0x42050 ;  /* 0x00042050004a7802 */ /* 0x000fe40000000f00 */
[----:B--2--5:R-:W-:Y:S05]  /*42040*/  CALL.REL.NOINC `($_ZN7cutlass13device_kernelIN5flash19enable_sm80_to_sm89INS1_16FlashAttnBwdSm80INS1_25CollectiveMainloopBwdSm80ILi2ELi2EN4cute5tupleIJNS5_1CILi128EEES8_NS7_ILi64EEEEEENS_10bfloat16_tEfNS_4arch4Sm80ELb0ELb0ELb1ELb0ELb0ELb0ELb0ELb0ELi2ELi4ELi4ELi4ELb0EEENS1_21CollectiveEpilogueBwdISA_SB_SD_Li256ELb0ELb0ELi2EEENS1_19SingleTileSchedulerILb0ELb0ELb0ELi128EEEEEEEEEvNT_6ParamsE$_ZZZN5flash25CollectiveMainloopBwdSm80ILi2ELi2EN4cute5tupleIJNS1_1CILi128EEES4_NS3_ILi64EEEEEEN7cutlass10bfloat16_tEfNS7_4arch4Sm80ELb0ELb0ELb1ELb0ELb0ELb0ELb0ELb0ELi2ELi4ELi4ELi4ELb0EE3mmaINS_16FlashAttnBwdSm80ISB_NS_21CollectiveEpilogueBwdIS6_S8_SA_Li256ELb0ELb0ELi2EEENS_19SingleTileSchedulerILb0ELb0ELb0ELi128EEEE13SharedStorageENS1_6TensorINS1_11ArrayEngineIfLm32EEENS1_6LayoutINS2_IJNS2_IJNS3_ILi2EEESO_EEESO_NS3_ILi4EEEEEENS2_IJNS2_IJNS3_ILi1EEESO_EEESQ_NS3_ILi8EEEEEEEEEEEEbRKNSB_6ParamsERT0_S12_iNS2_IJiiiEEERT_ENKUliT_E_clIZSC_ISJ_SX_EbS10_S12_S12_iS13_S15_EUlRS16_iE_EEDaiS16_ENKUlT_E_clIZSC_ISJ_SX_EbS10_S12_S12_iS13_S15_EUlvE0_EEDaS1B_) ;  /* 0x0001c54000007944 */ /* 0x024fea0003c00000 */
[----:B------:R-:W2:Y:S01]  /*42050*/  LDL.64 R2, [R26+0x188] ;  /* 0x000188001a027983 */ /* 0x000ea20000100a00 */
[----:B------:R-:W-:-:S03]  /*42060*/  ULDC.64 UR4, c[0x0][0x118] ;  /* 0x0000460000047ab9 */ /* 0x000fc60000000a00 */
[----:B-1----:R1:W5:Y:S04]  /*42070*/  LDL.64 R14, [R26+0xc8] ;  /* 0x0000c8001a0e7983 */ /* 0x0023680000100a00 */
[----:B--2---:R-:W5:Y:S01]  /*42080*/  LD.E.64 R2, [R2.64] ;  /* 0x0000000402027980 */ /* 0x004f62000c101b00 */
[----:B------:R-:W-:Y:S02]  /*42090*/  MOV R9, R25 ;  /* 0x0000001900097202 */ /* 0x000fe40000000f00 */
[----:B------:R-:W-:Y:S02]  /*420a0*/  MOV R8, 0x420c0 ;  /* 0x000420c000087802 */ /* 0x000fe40000000f00 */
[----:B-1---5:R-:W-:Y:S05]  /*420b0*/  CALL.REL.NOINC `($_ZN7cutlass13device_kernelIN5flash19enable_sm80_to_sm89INS1_16FlashAttnBwdSm80INS1_25CollectiveMainloopBwdSm80ILi2ELi2EN4cute5tupleIJNS5_1CILi128EEES8_NS7_ILi64EEEEEENS_10bfloat16_tEfNS_4arch4Sm80ELb0ELb0ELb1ELb0ELb0ELb0ELb0ELb0ELi2ELi4ELi4ELi4ELb0EEENS1_21CollectiveEpilogueBwdISA_SB_SD_Li256ELb0ELb0ELi2EEENS1_19SingleTileSchedulerILb0ELb0ELb0ELi128EEEEEEEEEvNT_6ParamsE$_ZN4cute8smem_ptrIPN7cutlass10bfloat16_tEECI1NS_12iter_adaptorIS3_S4_EEES3_) ;  /* 0xfffc8e0000007944 */ /* 0x022fea0003c3ffff */
        /* <DEDUP_REMOVED lines=84> */
[----:B------:R1:W-:Y:S01]  /*42600*/  STL.64 [R1+0x7a0], R2 ;  /* 0x0007a00201007387 */ /* 0x0003e20000100a00 */
[----:B------:R-:W-:Y:S02]  /*42610*/  MOV R5, R6 ;  /* 0x0000000600057202 */ /* 0x000fe40000000f00 */
[----:B------:R-:W-:Y:S02]  /*42620*/  MOV R4, 0x42640 ;  /* 0x0004264000047802 */ /* 0x000fe40000000f00 */
        /* <DEDUP_REMOVED lines=24> */
[----:B------:R-:W-:Y:S01]  /*427b0*/  MOV R87, R63 ;  /* 0x0000003f00577202 */ /* 0x000fe20000000f00 */
[----:B------:R-:W-:Y:S01]  /*427c0*/  IMAD.MOV.U32 R8, RZ, RZ, R25 ;  /* 0x000000ffff087224 */ /* 0x000fe200078e0019 */
[----:B------:R-:W-:-:S02]  /*427d0*/  IADD3 R92, R50, 0x34, RZ ;  /* 0x00000034325c7810 */ /* 0x000fc40007ffe0ff */
[----:B------:R-:W-:Y:S01]  /*427e0*/  MOV R6, 0x42830 ;  /* 0x0004283000067802 */ /* 0x000fe20000000f00 */
[----:B--2---:R-:W-:Y:S01]  /*427f0*/  IMAD.MOV.U32 R4, RZ, RZ, R3 ;  /* 0x000000ffff047224 */ /* 0x004fe200078e0003 */
[----:B------:R1:W-:Y:S04]  /*42800*/  STL [R1+0x77c], R2 ;  /* 0x00077c0201007387 */ /* 0x0003e80000100800 */
[----:B---3--:R1:W-:Y:S02]  /*42810*/  STL.64 [R1+0x780], R4 ;  /* 0x0007800401007387 */ /* 0x0083e40000100a00 */
[----:B-1----:R-:W-:Y:S05]  /*42820*/  CALL.REL.NOINC `($_ZN7cutlass13device_kernelIN5flash19enable_sm80_to_sm89INS1_16FlashAttnBwdSm80INS1_25CollectiveMainloopBwdSm80ILi2ELi2EN4cute5tupleIJNS5_1CILi128EEES8_NS7_ILi64EEEEEENS_10bfloat16_tEfNS_4arch4Sm80ELb0ELb0ELb1ELb0ELb0ELb0ELb0ELb0ELi2ELi4ELi4ELi4ELb0EEENS1_21CollectiveEpilogueBwdISA_SB_SD_Li256ELb0ELb0ELi2EEENS1_19SingleTileSchedulerILb0ELb0ELb0ELi128EEEEEEEEEvNT_6ParamsE$_ZN4cute3eso3ESOILb1ELb0EJNS_1CILi8EEEiiiNS2_ILi144EEENS2_ILi512EEEEEC2ERKS3_RKiSA_SA_RKS4_RKS5_) ;  /* 0xfffc56a000007944 */ /* 0x002fea0003c3ffff */
[----:B-1----:R-:W2:Y:S04]  /*42830*/  LDL.64 R2, [R1+0x758] ;  /* 0x0007580001027983 */ /* 0x002ea80000100a00 */
[----:B------:R-:W3:Y:S01]  /*42840*/  LDL R10, [R1+0x760] ;  /* 0x00076000010a7983 */ /* 0x000ee20000100800 */
[----:B------:R-:W-:Y:S01]  /*42850*/  IMAD.MOV.U32 R8, RZ, RZ, R60 ;  /* 0x000000ffff087224 */ /* 0x000fe200078e003c */
[----:B------:R-:W-:Y:S01]  /*42860*/  IADD3 R6, R50, 0x28, RZ ;  /* 0x0000002832067810 */ /* 0x000fe20007ffe0ff */
[----:B------:R-:W-:Y:S01]  /*42870*/  IMAD.MOV.U32 R5, RZ, RZ, R25 ;  /* 0x000000ffff057224 */ /* 0x000fe200078e0019 */
[----:B------:R-:W-:Y:S01]  /*42880*/  MOV R4, 0x428c0 ;  /* 0x000428c000047802 */ /* 0x000fe20000000f00 */
[----:B--2---:R1:W-:Y:S04]  /*42890*/  STL.64 [R1+0x770], R2 ;  /* 0x0007700201007387 */ /* 0x0043e80000100a00 */
[----:B---3--:R1:W-:Y:S02]  /*428a0*/  STL [R1+0x778], R10 ;  /* 0x0007780a01007387 */ /* 0x0083e40000100800 */
        /* <DEDUP_REMOVED lines=16> */
[----:B-1----:R-:W-:Y:S05]  /*429b0*/  CALL.REL.NOINC `($_ZN7cutlass13device_kernelIN5flash19enable_sm80_to_sm89INS1_16FlashAttnBwdSm80INS1_25CollectiveMainloopBwdSm80ILi2ELi2EN4cute5tupleIJNS5_1CILi128EEES8_NS7_ILi64EEEEEENS_10bfloat16_tEfNS_4arch4Sm80ELb0ELb0ELb1ELb0ELb0ELb0ELb0ELb0ELi2ELi4ELi4ELi4ELb0EEENS1_21CollectiveEpilogueBwdISA_SB_SD_Li256ELb0ELb0ELi2EEENS1_19SingleTileSchedulerILb0ELb0ELb0ELi128EEEEEEEEEvNT_6ParamsE$_ZZN4cute6detail16composition_implINS_5tupleIJNS_1CILi16EEENS3_ILi2EEES5_S5_NS3_ILi4EEES5_EEENS2_IJNS3_ILi1EEEiiiNS3_ILi144EEENS3_ILi512EEEEEENS2_IJNS2_IJS5_S5_EEES6_NS3_ILi8EEEEEENS2_IJNS2_IJNS3_ILi64EEESA_EEES4_NS3_ILi1024EEEEEEEEDaRKT_RKT0_RKT1_RKT2_ENKUlRKT_RKT0_E_clISC_SG_EEDaSX_S10_) ;  /* 0xfffca2f000007944 */ /* 0x002fea0003c3ffff */
[----:B------:R-:W-:Y:S01]  /*429c0*/  IMAD.MOV.U32 R2, RZ, RZ, R58 ;  /* 0x000000ffff027224 */ /* 0x000fe200078e003a */
[----:B------:R-:W-:Y:S01]  /*429d0*/  MOV R17, R62 ;  /* 0x0000003e00117202 */ /* 0x000fe20000000f00 */
[----:B------:R-:W-:Y:S01]  /*429e0*/  IMAD.MOV.U32 R15, RZ, RZ, R57 ;  /* 0x000000ffff0f7224 */ /* 0x000fe200078e0039 */
[----:B------:R-:W-:-:S02]  /*429f0*/  MOV R77, R66 ;  /* 0x00000042004d7202 */ /* 0x000fc40000000f00 */
[----:B------:R-:W-:Y:S02]  /*42a00*/  MOV R16, 0x42a20 ;  /* 0x00042a2000107802 */ /* 0x000fe40000000f00 */
[----:B-1---5:R-:W-:Y:S05]  /*42a10*/  CALL.REL.NOINC `($_ZN7cutlass13device_kernelIN5flash19enable_sm80_to_sm89INS1_16FlashAttnBwdSm80INS1_25CollectiveMainloopBwdSm80ILi2ELi2EN4cute5tupleIJNS5_1CILi128EEES8_NS7_ILi64EEEEEENS_10bfloat16_tEfNS_4arch4Sm80ELb0ELb0ELb1ELb0ELb0ELb0ELb0ELb0ELi2ELi4ELi4ELi4ELb0EEENS1_21CollectiveEpilogueBwdISA_SB_SD_Li256ELb0ELb0ELi2EEENS1_19SingleTileSchedulerILb0ELb0ELb0ELi128EEEEEEEEEvNT_6ParamsE$_ZZN4cute6detail16composition_implINS_5tupleIJNS_1CILi16EEENS3_ILi2EEES5_S5_NS3_ILi4EEES5_EEENS2_IJNS3_ILi1EEEiiiNS3_ILi144EEENS3_ILi512EEEEEENS2_IJNS2_IJS5_S5_EEES6_NS3_ILi8EEEEEENS2_IJNS2_IJNS3_ILi64EEESA_EEES4_NS3_ILi1024EEEEEEEEDaRKT_RKT0_RKT1_RKT2_ENKUlRKT_RKT0_E_clIS6_S4_EEDaSX_S10_) ;  /* 0xfffca00000007944 */ /* 0x022fea0003c3ffff */
[----:B-----5:R2:W-:Y:S01]  /*42a20*/  STL.64 [R1+0x770], R2 ;  /* 0x0007700201007387 */ /* 0x0205e20000100a00 */
[----:B------:R-:W-:Y:S01]  /*42a30*/  IMAD.MOV.U32 R69, RZ, RZ, R25 ;  /* 0x000000ffff457224 */ /* 0x000fe200078e0019 */
[----:B------:R-:W-:Y:S02]  /*42a40*/  MOV R76, R24 ;  /* 0x00000018004c7202 */ /* 0x000fe40000000f00 */
[----:B------:R-:W-:Y:S02]  /*42a50*/  MOV R4, 0x42a70 ;  /* 0x00042a7000047802 */ /* 0x000fe40000000f00 */
[----:B-12---:R-:W-:Y:S05]  /*42a60*/  CALL.REL.NOINC `($_ZN7cutlass13device_kernelIN5flash19enable_sm80_to_sm89INS1_16FlashAttnBwdSm80INS1_25CollectiveMainloopBwdSm80ILi2ELi2EN4cute5tupleIJNS5_1CILi128EEES8_NS7_ILi64EEEEEENS_10bfloat16_tEfNS_4arch4Sm80ELb0ELb0ELb1ELb0ELb0ELb0ELb0ELb0ELi2ELi4ELi4ELi4ELb0EEENS1_21CollectiveEpilogueBwdISA_SB_SD_Li256ELb0ELb0ELi2EEENS1_19SingleTileSchedulerILb0ELb0ELb0ELi128EEEEEEEEEvNT_6ParamsE$_ZN4cute3eso3ESOILb0ELb0EJNS_5tupleIJiNS_1CILi512EEEEEENS2_IJiiEEENS3_ILi1024EEEEEC2ERKS5_RKS6_RKS7_) ;  /* 0xfffc316000007944 */ /* 0x006fea0003c3ffff */
[----:B------:R2:W5:Y:S04]  /*42a70*/  LDL R5, [R1+0x760] ;  /* 0x0007600001057983 */ /* 0x0005680000100800 */
[----:B-1----:R2:W5:Y:S01]  /*42a80*/  LDL.64 R2, [R1+0x758] ;  /* 0x0007580001027983 */ /* 0x0025620000100a00 */
[----:B------:R-:W-:Y:S02]  /*42a90*/  MOV R69, R25 ;  /* 0x0000001900457202 */ /* 0x000fe40000000f00 */
[----:B------:R-:W-:-:S02]  /*42aa0*/  MOV R6, 0x42ac0 ;  /* 0x00042ac000067802 */ /* 0x000fc40000000f00 */
[----:B--2--5:R-:W-:Y:S05]  /*42ab0*/  CALL.REL.NOINC `($_ZN7cutlass13device_kernelIN5flash19enable_sm80_to_sm89INS1_16FlashAttnBwdSm80INS1_25CollectiveMainloopBwdSm80ILi2ELi2EN4cute5tupleIJNS5_1CILi128EEES8_NS7_ILi64EEEEEENS_10bfloat16_tEfNS_4arch4Sm80ELb0ELb0ELb1ELb0ELb0ELb0ELb0ELb0ELi2ELi4ELi4ELi4ELb0EEENS1_21CollectiveEpilogueBwdISA_SB_SD_Li256ELb0ELb0ELi2EEENS1_19SingleTileSchedulerILb0ELb0ELb0ELi128EEEEEEEEEvNT_6ParamsE$_ZN4cute5tupleIJNS0_IJNS0_IJNS_1CILi2EEES2_EEES3_NS1_ILi8EEEEEENS0_IJNS0_IJiNS1_ILi512EEEEEENS0_IJiiEEENS1_ILi1024EEEEEEEEC2ERKS5_RKSA_) ;  /* 0xfffc7af000007944 */ /* 0x024fea0003c3ffff */
[----:B------:R1:W5:Y:S04]  /*42ac0*/  LDL R4, [R1+0x760] ;  /* 0x0007600001047983 */ /* 0x0003680000100800 */
[----:B------:R1:W5:Y:S01]  /*42ad0*/  LDL.64 R2, [R1+0x758] ;  /* 0x0007580001027983 */ /* 0x0003620000100a00 */
[----:B------:R-:W-:Y:S01]  /*42ae0*/  LOP3.LUT R11, R11, 0x180, RZ, 0xc0, !PT ;  /* 0x000001800b0b7812 */ /* 0x000fe200078ec0ff */
[----:B------:R-:W-:Y:S01]  /*42af0*/  IMAD.MOV.U32 R69, RZ, RZ, R25 ;  /* 0x000000ffff457224 */ /* 0x000fe200078e0019 */
[----:B------:R-:W-:-:S02]  /*42b00*/  MOV R6, 0x42b60 ;  /* 0x00042b6000067802 */ /* 0x000fc40000000f00 */
[----:B------:R-:W-:-:S04]  /*42b10*/  LEA.HI R14, R11, R14, RZ, 0x1d ;  /* 0x0000000e0b0e7211 */ /* 0x000fc800078fe8ff */
[----:B------:R-:W-:Y:S01]  /*42b20*/  LEA.HI.SX32 R8, R7, R14, 0x1e ;  /* 0x0000000e07087211 */ /* 0x000fe200078ff2ff */
[----:B------:R-:W-:-:S04]  /*42b30*/  IMAD.MOV.U32 R14, RZ, RZ, R51 ;  /* 0x000000ffff0e7224 */ /* 0x000fc800078e0033 */
[----:B------:R1:W-:Y:S03]  /*42b40*/  STL [R1+0x11e0], R8 ;  /* 0x0011e00801007387 */ /* 0x0003e60000100800 */
        /* <DEDUP_REMOVED lines=9> */
[----:B------:R-:W-:Y:S01]  /*42be0*/  MOV R69, R25 ;  /* 0x0000001900457202 */ /* 0x000fe20000000f00 */
[----:B------:R-:W-:Y:S01]  /*42bf0*/  IMAD.MOV.U32 R76, RZ, RZ, R24 ;  /* 0x000000ffff4c7224 */ /* 0x000fe200078e0018 */
        /* <DEDUP_REMOVED lines=9> */
[----:B------:R1:W-:Y:S01]  /*42c90*/  STL.64 [R1+0x7a0], R2 ;  /* 0x0007a00201007387 */ /* 0x0003e20000100a00 */
[----:B------:R-:W-:-:S02]  /*42ca0*/  MOV R69, R66 ;  /* 0x0000004200457202 */ /* 0x000fc40000000f00 */
[----:B------:R-:W-:Y:S02]  /*42cb0*/  MOV R4, 0x42cd0 ;  /* 0x00042cd000047802 */ /* 0x000fe40000000f00 */
        /* <DEDUP_REMOVED lines=21> */
[----:B---3--:R2:W5:Y:S01]  /*42e10*/  LD.E R3, [R2.64] ;  /* 0x0000000402037980 */ /* 0x008562000c101900 */
[----:B------:R-:W-:Y:S01]  /*42e20*/  IMAD.MOV.U32 R15, RZ, RZ, R25 ;  /* 0x000000ffff0f7224 */ /* 0x000fe200078e0019 */
[----:B------:R-:W-:Y:S01]  /*42e30*/  MOV R67, RZ ;  /* 0x000000ff00437202 */ /* 0x000fe20000000f00 */
[----:B------:R-:W-:Y:S01]  /*42e40*/  IMAD.X R55, RZ, RZ, R45, P1 ;  /* 0x000000ffff377224 */ /* 0x000fe200008e062d */
[----:B------:R-:W-:Y:S02]  /*42e50*/  MOV R4, 0x42e70 ;  /* 0x00042e7000047802 */ /* 0x000fe40000000f00 */
        /* <DEDUP_REMOVED lines=11> */
[----:B------:R-:W-:Y:S01]  /*42f10*/  IMAD.SHL.U32 R8, R5, 0x2000, RZ ;  /* 0x0000200005087824 */ /* 0x000fe200078e00ff */
[----:B------:R-:W-:-:S02]  /*42f20*/  MOV R14, R51 ;  /* 0x00000033000e7202 */ /* 0x000fc40000000f00 */
[----:B------:R-:W-:Y:S02]  /*42f30*/  MOV R4, 0x42f60 ;  /* 0x00042f6000047802 */ /* 0x000fe40000000f00 */
        /* <DEDUP_REMOVED lines=50> */
[----:B-12--5:R-:W-:Y:S05]  /*43260*/  CALL.REL.NOINC `($_ZN7cutlass13device_kernelIN5flash19enable_sm80_to_sm89INS1_16FlashAttnBwdSm80INS1_25CollectiveMainloopBwdSm80ILi2ELi2EN4cute5tupleIJNS5_1CILi128EEES8_NS7_ILi64EEEEEENS_10bfloat16_tEfNS_4arch4Sm80ELb0ELb0ELb1ELb0ELb0ELb0ELb0ELb0ELi2ELi4ELi4ELi4ELb0EEENS1_21CollectiveEpilogueBwdISA_SB_SD_Li256ELb0ELb0ELi2EEENS1_19SingleTileSchedulerILb0ELb0ELb0ELi128EEEEEEEEEvNT_6ParamsE$_ZZN4cute7idx2crdINS_5tupleIJiiNS_1CILi0EEEEEENS1_IJNS1_IJNS2_ILi4EEENS2_ILi8EEEEEES5_NS2_ILi1EEEEEEEEDaRKT_RKT0_ENKUlRKT_RKT0_E_clIiS7_EEDaSI_SL_) ;  /* 0xfffcc10000007944 */ /* 0x026fea0003c3ffff */
[----:B------:R-:W-:Y:S02]  /*43270*/  MOV R2, 0x43290 ;  /* 0x0004329000027802 */ /* 0x000fe40000000f00 */
[----:B-1----:R-:W-:Y:S05]  /*43280*/  CALL.REL.NOINC `($_ZN7cutlass13device_kernelIN5flash19enable_sm80_to_sm89INS1_16FlashAttnBwdSm80INS1_25CollectiveMainloopBwdSm80ILi2ELi2EN4cute5tupleIJNS5_1CILi128EEES8_NS7_ILi64EEEEEENS_10bfloat16_tEfNS_4arch4Sm80ELb0ELb0ELb1ELb0ELb0ELb0ELb0ELb0ELi2ELi4ELi4ELi4ELb0EEENS1_21CollectiveEpilogueBwdISA_SB_SD_Li256ELb0ELb0ELi2EEENS1_19SingleTileSchedulerILb0ELb0ELb0ELi128EEEEEEEEEvNT_6ParamsE$_ZZN4cute7idx2crdINS_5tupleIJiiNS_1CILi0EEEEEENS1_IJNS1_IJNS2_ILi4EEENS2_ILi8EEEEEES5_NS2_ILi1EEEEEEEEDaRKT_RKT0_ENKUlRKT_RKT0_E_clIiS5_EEDaSI_SL_) ;  /* 0xfffcc0b000007944 */ /* 0x002fea0003c3ffff */
[----:B------:R1:W-:Y:S01]  /*43290*/  STL [R1+0x7a0], R6 ;  /* 0x0007a00601007387 */ /* 0x0003e20000100800 */
        /* <DEDUP_REMOVED lines=18> */
[----:B------:R-:W-:Y:S02]  /*433c0*/  MOV R7, R53 ;  /* 0x0000003500077202 */ /* 0x000fe40000000f00 */
[----:B------:R-:W-:Y:S02]  /*433d0*/  MOV R4, 0x433f0 ;  /* 0x000433f000047802 */ /* 0x000fe40000000f00 */
        /* <DEDUP_REMOVED lines=940> */
.L_x_965:
        /* <DEDUP_REMOVED lines=706> */
.L_x_966:
        /* <DEDUP_REMOVED lines=706> */
.L_x_967:
        /* <DEDUP_REMOVED lines=706> */
.L_x_968:
        /* <DEDUP_REMOVED lines=706> */
.L_x_969:
        /* <DEDUP_REMOVED lines=706> */
.L_x_970:
        /* <DEDUP_REMOVED lines=706> */
.L_x_971:
        /* <DEDUP_REMOVED lines=256> */
.L_x_972:
        /* <DEDUP_REMOVED lines=226> */
[----:B--2---:R-:W2:Y:S02]  /*59580*/  LD.E R8, [R10.64] ;  /* 0x000000040a087980 */ /* 0x004ea4000c101900 */
[C---:B--2---:R-:W-:Y:S02]  /*59590*/  ISETP.GE.AND P1, PT, R8.reuse, 0x1, PT ;  /* 0x000000010800780c */ /* 0x044fe40003f26270 */
[----:B------:R-:W-:-:S04]  /*595a0*/  IADD3 R8, R8, 0x1, RZ ;  /* 0x0000000108087810 */ /* 0x000fc80007ffe0ff */
[----:B------:R-:W-:-:S05]  /*595b0*/  SEL R8, R8, RZ, !P1 ;  /* 0x000000ff08087207 */ /* 0x000fca0004800000 */
[----:B------:R2:W-:Y:S04]  /*595c0*/  ST.E [R10.64], R8 ;  /* 0x000000080a007985 */ /* 0x0005e8000c101904 */
[----:B-1----:R-:W3:Y:S04]  /*595d0*/  LDL.64 R6, [R26+0x68] ;  /* 0x000068001a067983 */ /* 0x002ee80000100a00 */
[----:B---3--:R-:W3:Y:S02]  /*595e0*/  LD.E R3, [R6.64] ;  /* 0x0000000406037980 */ /* 0x008ee4000c101900 */
[----:B---3--:R-:W-:-:S02]  /*595f0*/  ISETP.GE.AND P1, PT, R3, 0x1, PT ;  /* 0x000000010300780c */ /* 0x008fc40003f26270 */
[----:B------:R-:W-:-:S04]  /*59600*/  IADD3 R3, R3, 0x1, RZ ;  /* 0x0000000103037810 */ /* 0x000fc80007ffe0ff */
[----:B------:R-:W-:-:S05]  /*59610*/  SEL R3, R3, RZ, !P1 ;  /* 0x000000ff03037207 */ /* 0x000fca0004800000 */
[----:B------:R1:W-:Y:S04]  /*59620*/  ST.E [R6.64], R3 ;  /* 0x0000000306007985 */ /* 0x0003e8000c101904 */
[----:B------:R-:W3:Y:S04]  /*59630*/  LDL.64 R4, [R26+0x1b0] ;  /* 0x0001b0001a047983 */ /* 0x000ee80000100a00 */
[----:B---3--:R-:W3:Y:S02]  /*59640*/  LD.E R2, [R4.64] ;  /* 0x0000000404027980 */ /* 0x008ee4000c101900 */
[----:B---3--:R-:W-:-:S02]  /*59650*/  ISETP.GE.AND P1, PT, R2, 0x1, PT ;  /* 0x000000010200780c */ /* 0x008fc40003f26270 */
[----:B------:R-:W-:-:S04]  /*59660*/  IADD3 R2, R2, 0x1, RZ ;  /* 0x0000000102027810 */ /* 0x000fc80007ffe0ff */
[----:B------:R-:W-:-:S05]  /*59670*/  SEL R2, R2, RZ, !P1 ;  /* 0x000000ff02027207 */ /* 0x000fca0004800000 */
[----:B------:R3:W-:Y:S04]  /*59680*/  ST.E [R4.64], R2 ;  /* 0x0000000204007985 */ /* 0x0007e8000c101904 */
[----:B--2---:R-:W2:Y:S04]  /*59690*/  LDL.64 R10, [R26+0x1b8] ;  /* 0x0001b8001a0a7983 */ /* 0x004ea80000100a00 */
[----:B--2---:R-:W2:Y:S01]  /*596a0*/  LD.E R8, [R10.64] ;  /* 0x000000040a087980 */ /* 0x004ea2000c101900 */
[----:B-1----:R-:W-:Y:S02]  /*596b0*/  IMAD.MOV.U32 R6, RZ, RZ, R32 ;  /* 0x000000ffff067224 */ /* 0x002fe400078e0020 */
[----:B------:R-:W-:Y:S01]  /*596c0*/  IMAD.MOV.U32 R7, RZ, RZ, 0x0 ;  /* 0x00000000ff077424 */ /* 0x000fe200078e00ff */
[----:B--2---:R-:W-:-:S02]  /*596d0*/  ISETP.GE.AND P1, PT, R8, 0x1, PT ;  /* 0x000000010800780c */ /* 0x004fc40003f26270 */
[----:B------:R-:W-:-:S04]  /*596e0*/  IADD3 R8, R8, 0x1, RZ ;  /* 0x0000000108087810 */ /* 0x000fc80007ffe0ff */
[----:B------:R-:W-:-:S05]  /*596f0*/  SEL R3, R8, RZ, !P1 ;  /* 0x000000ff08037207 */ /* 0x000fca0004800000 */
[----:B------:R3:W-:Y:S01]  /*59700*/  ST.E [R10.64], R3 ;  /* 0x000000030a007985 */ /* 0x0007e2000c101904 */
[----:B------:R-:W-:Y:S05]  /*59710*/  RET.REL.NODEC R6 `(_ZN7cutlass13device_kernelIN5flash19enable_sm80_to_sm89INS1_16FlashAttnBwdSm80INS1_25CollectiveMainloopBwdSm80ILi2ELi2EN4cute5tupleIJNS5_1CILi128EEES8_NS7_ILi64EEEEEENS_10bfloat16_tEfNS_4arch4Sm80ELb0ELb0ELb1ELb0ELb0ELb0ELb0ELb0ELi2ELi4ELi4ELi4ELb0EEENS1_21CollectiveEpilogueBwdISA_SB_SD_Li256ELb0ELb0ELi2EEENS1_19SingleTileSchedulerILb0ELb0ELb0ELi128EEEEEEEEEvNT_6ParamsE) ;  /* 0xfffa68e006007950 */ /* 0x000fea0003c3ffff */
        .type           $_ZN7cutlass13device_kernelIN5flash19enable_sm80_to_sm89INS1_16FlashAttnBwdSm80INS1_25CollectiveMainloopBwdSm80ILi2ELi2EN4cute5tupleIJNS5_1CILi128EEES8_NS7_ILi64EEEEEENS_10bfloat16_tEfNS_4arch4Sm80ELb0ELb0ELb1ELb0ELb0ELb0ELb0ELb0ELi2ELi4ELi4ELi4ELb0EEENS1_21CollectiveEpilogueBwdISA_SB_SD_Li256ELb0ELb0ELi2EEENS1_19SingleTileSchedulerILb0ELb0ELb0ELi128EEEEEEEEEvNT_6ParamsE$_ZZN5flash25CollectiveMainloopBwdSm80ILi2ELi2EN4cute5tupleIJNS1_1CILi128EEES4_NS3_ILi64EEEEEEN7cutlass10bfloat16_tEfNS7_4arch4Sm80ELb0ELb0ELb1ELb0ELb0ELb0ELb0ELb0ELi2ELi4ELi4ELi4ELb0EE3mmaINS_16FlashAttnBwdSm80ISB_NS_21CollectiveEpilogueBwdIS6_S8_SA_Li256ELb0ELb0ELi2EEENS_19SingleTileSchedulerILb0ELb0ELb0ELi128EEEE13SharedStorageENS1_6TensorINS1_11ArrayEngineIfLm32EEENS1_6LayoutINS2_IJNS2_IJNS3_ILi2EEESO_EEESO_NS3_ILi4EEEEEENS2_IJNS2_IJNS3_ILi1EEESO_EEESQ_NS3_ILi8EEEEEEEEEEEEbRKNSB_6ParamsERT0_S12_iNS2_IJiiiEEERT_ENKUliiE0_clEii,@function
        .size           $_ZN7cutlass13device_kernelIN5flash19enable_sm80_to_sm89INS1_16FlashAttnBwdSm80INS1_25CollectiveMainloopBwdSm80ILi2ELi2EN4cute5tupleIJNS5_1CILi128EEES8_NS7_ILi64EEEEEENS_10bfloat16_tEfNS_4arch4Sm80ELb0ELb0ELb1ELb0ELb0ELb0ELb0ELb0ELi2ELi4ELi4ELi4ELb0EEENS1_21CollectiveEpilogueBwdISA_SB_SD_Li256ELb0ELb0ELi2EEENS1_19SingleTileSchedulerILb0ELb0ELb0ELi128EEEEEEEEEvNT_6ParamsE$_ZZN5flash25CollectiveMainloopBwdSm80ILi2ELi2EN4cute5tupleIJNS1_1CILi128EEES4_NS3_ILi64EEEEEEN7cutlass10bfloat16_tEfNS7_4arch4Sm80ELb0ELb0ELb1ELb0ELb0ELb0ELb0ELb0ELi2ELi4ELi4ELi4ELb0EE3mmaINS_16FlashAttnBwdSm80ISB_NS_21CollectiveEpilogueBwdIS6_S8_SA_Li256ELb0ELb0ELi2EEENS_19SingleTileSchedulerILb0ELb0ELb0ELi128EEEE13SharedStorageENS1_6TensorINS1_11ArrayEngineIfLm32EEENS1_6LayoutINS2_IJNS2_IJNS3_ILi2EEESO_EEESO_NS3_ILi4EEEEEENS2_IJNS2_IJNS3_ILi1EEESO_EEESQ_NS3_ILi8EEEEEEEEEEEEbRKNSB_6ParamsERT0_S12_iNS2_IJiiiEEERT_ENKUliiE0_clEii,($_ZN7cutlass13device_kernelIN5flash19enable_sm80_to_sm89INS1_16FlashAttnBwdSm80INS1_25CollectiveMainloopBwdSm80ILi2ELi2EN4cute5tupleIJNS5_1CILi128EEES8_NS7_ILi64EEEEEENS_10bfloat16_tEfNS_4arch4Sm80ELb0ELb0ELb1ELb0ELb0ELb0ELb0ELb0ELi2ELi4ELi4ELi4ELb0EEENS1_21CollectiveEpilogueBwdISA_SB_SD_Li256ELb0ELb0ELi2EEENS1_19SingleTileSchedulerILb0ELb0ELb0ELi128EEEEEEEEEvNT_6ParamsE$_ZZN5flash25CollectiveMainloopBwdSm80ILi2ELi2EN4cute5tupleIJNS1_1CILi128EEES4_NS3_ILi64EEEEEEN7cutlass10bfloat16_tEfNS7_4arch4Sm80ELb0ELb0ELb1ELb0ELb0ELb0ELb0ELb0ELi2ELi4ELi4ELi4ELb0EE3mmaINS_16FlashAttnBwdSm80ISB_NS_21CollectiveEpilogueBwdIS6_S8_SA_Li256ELb0ELb0ELi2EEENS_19SingleTileSchedulerILb0ELb0ELb0ELi128EEEE13SharedStorageENS1_6TensorINS1_11ArrayEngineIfLm32EEENS1_6LayoutINS2_IJNS2_IJNS3_ILi2EEESO_EEESO_NS3_ILi4EEEEEENS2_IJNS2_IJNS3_ILi1EEESO_EEESQ_NS3_ILi8EEEEEEEEEEEEbRKNSB_6ParamsERT0_S12_iNS2_IJiiiEEERT_ENKUliiE_clEii - $_ZN7cutlass13device_kernelIN5flash19enable_sm80_to_sm89INS1_16FlashAttnBwdSm80INS1_25CollectiveMainloopBwdSm80ILi2ELi2EN4cute5tupleIJNS5_1CILi128EEES8_NS7_ILi64EEEEEENS_10bfloat16_tEfNS_4arch4Sm80ELb0ELb0ELb1ELb0ELb0ELb0ELb0ELb0ELi2ELi4ELi4ELi4ELb0EEENS1_21CollectiveEpilogueBwdISA_SB_SD_Li256ELb0ELb0ELi2EEENS1_19SingleTileSchedulerILb0ELb0ELb0ELi128EEEEEEEEEvNT_6ParamsE$_ZZN5flash25CollectiveMainloopBwdSm80ILi2ELi2EN4cute5tupleIJNS1_1CILi128EEES4_NS3_ILi64EEEEEEN7cutlass10bfloat16_tEfNS7_4arch4Sm80ELb0ELb0ELb1ELb0ELb0ELb0ELb0ELb0ELi2ELi4ELi4ELi4ELb0EE3mmaINS_16FlashAttnBwdSm80ISB_NS_21CollectiveEpilogueBwdIS6_S8_SA_Li256ELb0ELb0ELi2EEENS_19SingleTileSchedulerILb0ELb0ELb0ELi128EEEE13SharedStorageENS1_6TensorINS1_11ArrayEngineIfLm32EEENS1_6LayoutINS2_IJNS2_IJNS3_ILi2EEESO_EEESO_NS3_ILi4EEEEEENS2_IJNS2_IJNS3_ILi1EEESO_EEESQ_NS3_ILi8EEEEEEEEEEEEbRKNSB_6ParamsERT0_S12_iNS2_IJiiiEEERT_ENKUliiE0_clEii)
$_ZN7cutlass13device_kernelIN5flash19enable_sm80_to_sm89INS1_16FlashAttnBwdSm80INS1_25CollectiveMainloopBwdSm80ILi2ELi2EN4cute5tupleIJNS5_1CILi128EEES8_NS7_ILi64EEEEEENS_10bfloat16_tEfNS_4arch4Sm80ELb0ELb0ELb1ELb0ELb0ELb0ELb0ELb0ELi2ELi4ELi4ELi4ELb0EEENS1_21CollectiveEpilogueBwdISA_SB_SD_Li256ELb0ELb0ELi2EEENS1_19SingleTileSchedulerILb0ELb0ELb0ELi128EEEEEEEEEvNT_6ParamsE$_ZZN5flash25CollectiveMainloopBwdSm80ILi2ELi2EN4cute5tupleIJNS1_1CILi128EEES4_NS3_ILi64EEEEEEN7cutlass10bfloat16_tEfNS7_4arch4Sm80ELb0ELb0ELb1ELb0ELb0ELb0ELb0ELb0ELi2ELi4ELi4ELi4ELb0EE3mmaINS_16FlashAttnBwdSm80ISB_NS_21CollectiveEpilogueBwdIS6_S8_SA_Li256ELb0ELb0ELi2EEENS_19SingleTileSchedulerILb0ELb0ELb0ELi128EEEE13SharedStorageENS1_6TensorINS1_11ArrayEngineIfLm32EEENS1_6LayoutINS2_IJNS2_IJNS3_ILi2EEESO_EEESO_NS3_ILi4EEEEEENS2_IJNS2_IJNS3_ILi1EEESO_EEESQ_NS3_ILi8EEEEEEEEEEEEbRKNSB_6ParamsERT0_S12_iNS2_IJiiiEEERT_ENKUliiE0_clEii:
[----:B------:R-:W-:Y:S02]  /*59720*/  ULDC.64 UR8, c[0x0][0x118] ;  /* 0x0000460000087ab9 */ /* 0x000fe40000000a00 */
[----:B------:R1:W5:Y:S01]  /*59730*/  LD.E.64 R10, [R92.64] ;  /* 0x000000085c0a7980 */ /* 0x000362000c101b00 */
[----:B------:R-:W-:Y:S01]  /*59740*/  IADD3 R13, R1, 0x1680, RZ ;  /* 0x00001680010d7810 */ /* 0x000fe20007ffe0ff */
[----:B------:R-:W-:Y:S01]  /*59750*/  IMAD.MOV.U32 R7, RZ, RZ, R3 ;  /* 0x000000ffff077224 */ /* 0x000fe200078e0003 */
[----:B------:R-:W-:Y:S02]  /*59760*/  MOV R4, 0x597c0 ;  /* 0x000597c000047802 */ /* 0x000fe40000000f00 */
[----:B------:R-:W-:-:S04]  /*59770*/  IADD3 R13, R13, c[0x0][0x20], RZ ;  /* 0x000008000d0d7a10 */ /* 0x000fc80007ffe0ff */
[C---:B------:R-:W-:Y:S02]  /*59780*/  IADD3 R15, R13.reuse, 0x8, RZ ;  /* 0x000000080d0f7810 */ /* 0x040fe40007ffe0ff */
[C---:B------:R-:W-:Y:S02]  /*59790*/  IADD3 R17, R13.reuse, 0x18, RZ ;  /* 0x000000180d117810 */ /* 0x040fe40007ffe0ff */
[----:B------:R-:W-:Y:S02]  /*597a0*/  IADD3 R77, R13, 0x20, RZ ;  /* 0x000000200d4d7810 */ /* 0x000fe40007ffe0ff */
[----:B-1---5:R-:W-:Y:S05]  /*597b0*/  CALL.REL.NOINC `($_ZN7cutlass13device_kernelIN5flash19enable_sm80_to_sm89INS1_16FlashAttnBwdSm80INS1_25CollectiveMainloopBwdSm80ILi2ELi2EN4cute5tupleIJNS5_1CILi128EEES8_NS7_ILi64EEEEEENS_10bfloat16_tEfNS_4arch4Sm80ELb0ELb0ELb1ELb0ELb0ELb0ELb0ELb0ELi2ELi4ELi4ELi4ELb0EEENS1_21CollectiveEpilogueBwdISA_SB_SD_Li256ELb0ELb0ELi2EEENS1_19SingleTileSchedulerILb0ELb0ELb0ELi128EEEEEEEEEvNT_6ParamsE$_ZN4cute3eso3ESOILb1ELb0EJNS_10UnderscoreES2_S2_iEEC2ERKS2_S5_S5_RKi) ;  /* 0xfffada2000007944 */ /* 0x022fea0003c3ffff */
[----:B-1----:R-:W2:Y:S01]  /*597c0*/  LDL R3, [R1+0x1688] ;  /* 0x0016880001037983 */ /* 0x002ea20000100800 */
[----:B------:R-:W-:Y:S02]  /*597d0*/  MOV R4, 0x59800 ;  /* 0x0005980000047802 */ /* 0x000fe40000000f00 */
[----:B--2---:R-:W-:Y:S02]  /*597e0*/  SHF.L.U32 R3, R3, 0xd, RZ ;  /* 0x0000000d03037819 */ /* 0x004fe400000006ff */
[----:B------:R-:W-:Y:S05]  /*597f0*/  CALL.REL.NOINC `($_ZN7cutlass13device_kernelIN5flash19enable_sm80_to_sm89INS1_16FlashAttnBwdSm80INS1_25CollectiveMainloopBwdSm80ILi2ELi2EN4cute5tupleIJNS5_1CILi128EEES8_NS7_ILi64EEEEEENS_10bfloat16_tEfNS_4arch4Sm80ELb0ELb0ELb1ELb0ELb0ELb0ELb0ELb0ELi2ELi4ELi4ELi4ELb0EEENS1_21CollectiveEpilogueBwdISA_SB_SD_Li256ELb0ELb0ELi2EEENS1_19SingleTileSchedulerILb0ELb0ELb0ELi128EEEEEEEEEvNT_6ParamsE$_ZN4cute3eso3ESOILb1ELb0EJNS_6LayoutINS_5tupleIJNS3_IJNS_1CILi8EEENS4_ILi1EEEEEENS4_ILi4EEES6_EEENS3_IJNS3_IJS6_NS4_ILi0EEEEEENS4_ILi2048EEESA_EEEEEiEEC2ERKSE_RKi) ;  /* 0xfffb0a7000007944 */ /* 0x000fea0003c3ffff */
[----:B------:R-:W-:Y:S01]  /*59800*/  ULDC.64 UR8, c[0x0][0x118] ;  /* 0x0000460000087ab9 */ /* 0x000fe20000000a00 */
[----:B-1----:R-:W2:Y:S04]  /*59810*/  LDL R2, [R1+0x1688] ;  /* 0x0016880001027983 */ /* 0x002ea80000100800 */
[----:B------:R-:W2:Y:S01]  /*59820*/  LD.E.64 R10, [R10.64] ;  /* 0x000000080a0a7980 */ /* 0x000ea2000c101b00 */
[----:B------:R-:W-:-:S02]  /*59830*/  MOV R9, R15 ;  /* 0x0000000f00097202 */ /* 0x000fc40000000f00 */
[----:B------:R-:W-:Y:S01]  /*59840*/  MOV R8, 0x59870 ;  /* 0x0005987000087802 */ /* 0x000fe20000000f00 */
[----:B--2---:R-:W-:-:S04]  /*59850*/  IMAD.WIDE R2, R2, 0x2, R10 ;  /* 0x0000000202027825 */ /* 0x004fc800078e020a */
[----:B------:R-:W-:Y:S05]  /*59860*/  CALL.REL.NOINC `($_ZN7cutlass13device_kernelIN5flash19enable_sm80_to_sm89INS1_16FlashAttnBwdSm80INS1_25CollectiveMainloopBwdSm80ILi2ELi2EN4cute5tupleIJNS5_1CILi128EEES8_NS7_ILi64EEEEEENS_10bfloat16_tEfNS_4arch4Sm80ELb0ELb0ELb1ELb0ELb0ELb0ELb0ELb0ELi2ELi4ELi4ELi4ELb0EEENS1_21CollectiveEpilogueBwdISA_SB_SD_Li256ELb0ELb0ELi2EEENS1_19SingleTileSchedulerILb0ELb0ELb0ELi128EEEEEEEEEvNT_6ParamsE$_ZN4cute8smem_ptrIPN7cutlass10bfloat16_tEECI1NS_12iter_adaptorIS3_S4_EEES3_) ;  /* 0xfffb165000007944 */ /* 0x000fea0003c3ffff */
[----:B-1----:R1:W5:Y:S01]  /*59870*/  LDL.64 R2, [R1+0x1688] ;  /* 0x0016880001027983 */ /* 0x0023620000100a00 */
[----:B------:R-:W-:-:S03]  /*59880*/  MOV R6, 0x598a0 ;  /* 0x000598a000067802 */ /* 0x000fc60000000f00 */
[----:B-1---5:R-:W-:Y:S05]  /*59890*/  CALL.REL.NOINC `($_ZN7cutlass13device_kernelIN5flash19enable_sm80_to_sm89INS1_16FlashAttnBwdSm80INS1_25CollectiveMainloopBwdSm80ILi2ELi2EN4cute5tupleIJNS5_1CILi128EEES8_NS7_ILi64EEEEEENS_10bfloat16_tEfNS_4arch4Sm80ELb0ELb0ELb1ELb0ELb0ELb0ELb0ELb0ELi2ELi4ELi4ELi4ELb0EEENS1_21CollectiveEpilogueBwdISA_SB_SD_Li256ELb0ELb0ELi2EEENS1_19SingleTileSchedulerILb0ELb0ELb0ELi128EEEEEEEEEvNT_6ParamsE$_ZN4cute3eso3ESOILb1ELb0EJNS_6LayoutINS_5tupleIJNS3_IJNS_1CILi8EEENS4_ILi1EEEEEENS4_ILi4EEES6_EEENS3_IJNS3_IJS6_NS4_ILi0EEEEEENS4_ILi2048EEESA_EEEEENS_10ViewEngineINS_8smem_ptrIPN7cutlass10bfloat16_tEEEEEEEC2ERKSE_RKSL_) ;  /* 0xfffb098000007944 */ /* 0x022fea0003c3ffff */
[----:B------:R-:W-:Y:S01]  /*598a0*/  ULDC.64 UR8, c[0x0][0x118] ;  /* 0x0000460000087ab9 */ /* 0x000fe20000000a00 */
[----:B------:R2:W5:Y:S04]  /*598b0*/  LDL.64 R96, [R1+0x1688] ;  /* 0x0016880001607983 */ /* 0x0005680000100a00 */
[----:B------:R2:W5:Y:S01]  /*598c0*/  LD.E.64 R8, [R92.64+0x8] ;  /* 0x000008085c087980 */ /* 0x000562000c101b00 */
[----:B-1----:R-:W-:Y:S02]  /*598d0*/  MOV R3, R16 ;  /* 0x0000001000037202 */ /* 0x002fe40000000f00 */
[----:B------:R-:W-:-:S02]  /*598e0*/  MOV R4, 0x59900 ;  /* 0x0005990000047802 */ /* 0x000fc40000000f00 */
[----:B--2--5:R-:W-:Y:S05]  /*598f0*/  CALL.REL.NOINC `($_ZN7cutlass13device_kernelIN5flash19enable_sm80_to_sm89INS1_16FlashAttnBwdSm80INS1_25CollectiveMainloopBwdSm80ILi2ELi2EN4cute5tupleIJNS5_1CILi128EEES8_NS7_ILi64EEEEEENS_10bfloat16_tEfNS_4arch4Sm80ELb0ELb0ELb1ELb0ELb0ELb0ELb0ELb0ELi2ELi4ELi4ELi4ELb0EEENS1_21CollectiveEpilogueBwdISA_SB_SD_Li256ELb0ELb0ELi2EEENS1_19SingleTileSchedulerILb0ELb0ELb0ELi128EEEEEEEEEvNT_6ParamsE$_ZN4cute3eso3ESOILb1ELb0EJNS_10UnderscoreES2_S2_iEEC2ERKS2_S5_S5_RKi) ;  /* 0xfffad8e000007944 */ /* 0x024fea0003c3ffff */
[----:B------:R-:W2:Y:S01]  /*59900*/  LDL R11, [R1+0x1688] ;  /* 0x00168800010b7983 */ /* 0x000ea20000100800 */
[----:B------:R-:W-:-:S03]  /*59910*/  ULDC.64 UR8, c[0x0][0x118] ;  /* 0x0000460000087ab9 */ /* 0x000fc60000000a00 */
[----:B-1----:R1:W5:Y:S01]  /*59920*/  LD.E.64 R2, [R8.64+0x8] ;  /* 0x0000080808027980 */ /* 0x002362000c101b00 */
[----:B------:R-:W-:Y:S02]  /*59930*/  MOV R4, 0x59960 ;  /* 0x0005996000047802 */ /* 0x000fe40000000f00 */
[----:B--2---:R-:W-:Y:S02]  /*59940*/  SHF.R.S32.HI R10, RZ, 0x1f, R11 ;  /* 0x0000001fff0a7819 */ /* 0x004fe4000001140b */
[----:B-1---5:R-:W-:Y:S05]  /*59950*/  CALL.REL.NOINC `($_ZN7cutlass13device_kernelIN5flash19enable_sm80_to_sm89INS1_16FlashAttnBwdSm80INS1_25CollectiveMainloopBwdSm80ILi2ELi2EN4cute5tupleIJNS5_1CILi128EEES8_NS7_ILi64EEEEEENS_10bfloat16_tEfNS_4arch4Sm80ELb0ELb0ELb1ELb0ELb0ELb0ELb0ELb0ELi2ELi4ELi4ELi4ELb0EEENS1_21CollectiveEpilogueBwdISA_SB_SD_Li256ELb0ELb0ELi2EEENS1_19SingleTileSchedulerILb0ELb0ELb0ELi128EEEEEEEEEvNT_6ParamsE$_ZZN4cute5sliceINS_5tupleIJNS_10UnderscoreES2_S2_iEEENS1_IJNS1_IJNS_1CILi1EEENS4_ILi0EEEEEElS6_lEEEEEDaRKT_RKT0_ENKUlRKT_RKT0_E_clIS2_lEEDaSH_SK_) ;  /* 0xfffb2ef000007944 */ /* 0x022fea0003c3ffff */
[----:B-----5:R-:W-:Y:S02]  /*59960*/  MOV R5, R3 ;  /* 0x0000000300057202 */ /* 0x020fe40000000f00 */
[----:B------:R-:W-:Y:S02]  /*59970*/  MOV R4, 0x59990 ;  /* 0x0005999000047802 */ /* 0x000fe40000000f00 */
[----:B-1----:R-:W-:Y:S05]  /*59980*/  CALL.REL.NOINC `($_ZN7cutlass13device_kernelIN5flash19enable_sm80_to_sm89INS1_16FlashAttnBwdSm80INS1_25CollectiveMainloopBwdSm80ILi2ELi2EN4cute5tupleIJNS5_1CILi128EEES8_NS7_ILi64EEEEEENS_10bfloat16_tEfNS_4arch4Sm80ELb0ELb0ELb1ELb0ELb0ELb0ELb0ELb0ELi2ELi4ELi4ELi4ELb0EEENS1_21CollectiveEpilogueBwdISA_SB_SD_Li256ELb0ELb0ELi2EEENS1_19SingleTileSchedulerILb0ELb0ELb0ELi128EEEEEEEEEvNT_6ParamsE$_ZZN4cute12filter_tupleINS_5tupleIJNS_10UnderscoreES2_S2_iEEENS1_IJNS1_IJNS_1CILi1EEENS4_ILi0EEEEEElS6_lEEEZNS_5sliceIS3_S8_EEDaRKT_RKT0_EUlRKT_RKT0_E_EEDaSC_SF_OT1_ENKUlDpSI_E_clIJNS1_IJS7_EEENS1_IJlEEENS1_IJS6_EEENS1_IJEEEEEEDaSP_) ;  /* 0xfffb1b1000007944 */ /* 0x002fea0003c3ffff */
[----:B-----5:R-:W-:Y:S02]  /*59990*/  MOV R5, R3 ;  /* 0x0000000300057202 */ /* 0x020fe40000000f00 */
[----:B------:R-:W-:Y:S02]  /*599a0*/  MOV R4, 0x599c0 ;  /* 0x000599c000047802 */ /* 0x000fe40000000f00 */
[----:B-1----:R-:W-:Y:S05]  /*599b0*/  CALL.REL.NOINC `($_ZN7cutlass13device_kernelIN5flash19enable_sm80_to_sm89INS1_16FlashAttnBwdSm80INS1_25CollectiveMainloopBwdSm80ILi2ELi2EN4cute5tupleIJNS5_1CILi128EEES8_NS7_ILi64EEEEEENS_10bfloat16_tEfNS_4arch4Sm80ELb0ELb0ELb1ELb0ELb0ELb0ELb0ELb0ELi2ELi4ELi4ELi4ELb0EEENS1_21CollectiveEpilogueBwdISA_SB_SD_Li256ELb0ELb0ELi2EEENS1_19SingleTileSchedulerILb0ELb0ELb0ELi128EEEEEEEEEvNT_6ParamsE$_ZN4cute5tupleIJNS0_IJNS0_IJNS_1CILi8EEENS1_ILi1EEEEEENS1_ILi4EEES3_EEENS0_IJNS0_IJS3_NS1_ILi0EEEEEElS7_EEEEEC2ERKS6_RKS9_) ;  /* 0xfffb0df000007944 */ /* 0x002fea0003c3ffff */
[----:B------:R-:W-:Y:S01]  /*599c0*/  ULDC.64 UR8, c[0x0][0x118] ;  /* 0x0000460000087ab9 */ /* 0x000fe20000000a00 */
[----:B-1----:R1:W5:Y:S04]  /*599d0*/  LDL.64 R2, [R1+0x1688] ;  /* 0x0016880001027983 */ /* 0x0023680000100a00 */
[----:B------:R-:W2:Y:S01]  /*599e0*/  LD.E.64 R4, [R8.64+0x10] ;  /* 0x0000100808047980 */ /* 0x000ea2000c101b00 */
[----:B------:R-:W-:Y:S01]  /*599f0*/  MOV R6, 0x59a60 ;  /* 0x00059a6000067802 */ /* 0x000fe20000000f00 */
[----:B--2---:R-:W-:-:S02]  /*59a00*/  IMAD R5, R5, R11, RZ ;  /* 0x0000000b05057224 */ /* 0x004fc400078e02ff */
[----:B------:R-:W-:-:S04]  /*59a10*/  IMAD.WIDE.U32 R88, R4, R11, RZ ;  /* 0x0000000b04587225 */ /* 0x000fc800078e00ff */
[----:B------:R-:W-:-:S05]  /*59a20*/  IMAD R5, R4, R10, R5 ;  /* 0x0000000a04057224 */ /* 0x000fca00078e0205 */
[----:B------:R-:W-:-:S05]  /*59a30*/  IADD3 R89, R89, R5, RZ ;  /* 0x0000000559597210 */ /* 0x000fca0007ffe0ff */
[----:B------:R1:W-:Y:S02]  /*59a40*/  STL.64 [R1+0x1698], R88 ;  /* 0x0016985801007387 */ /* 0x0003e40000100a00 */
[----:B-1---5:R-:W-:Y:S05]  /*59a50*/  CALL.REL.NOINC `($_ZN7cutlass13device_kernelIN5flash19enable_sm80_to_sm89INS1_16FlashAttnBwdSm80INS1_25CollectiveMainloopBwdSm80ILi2ELi2EN4cute5tupleIJNS5_1CILi128EEES8_NS7_ILi64EEEEEENS_10bfloat16_tEfNS_4arch4Sm80ELb0ELb0ELb1ELb0ELb0ELb0ELb0ELb0ELi2ELi4ELi4ELi4ELb0EEENS1_21CollectiveEpilogueBwdISA_SB_SD_Li256ELb0ELb0ELi2EEENS1_19SingleTileSchedulerILb0ELb0ELb0ELi128EEEEEEEEEvNT_6ParamsE$_ZN4cute3eso3ESOILb0ELb0EJNS_6LayoutINS_5tupleIJNS3_IJNS_1CILi8EEENS4_ILi1EEEEEENS4_ILi4EEES6_EEENS3_IJNS3_IJS6_NS4_ILi0EEEEEElSA_EEEEElEEC2ERKSD_RKl) ;  /* 0xfffacc0000007944 */ /* 0x022fea0003c3ffff */
[----:B------:R-:W-:Y:S01]  /*59a60*/  ULDC.64 UR8, c[0x0][0x118] ;  /* 0x0000460000087ab9 */ /* 0x000fe20000000a00 */
[----:B-1----:R-:W2:Y:S04]  /*59a70*/  LDL.64 R10, [R1+0x1690] ;  /* 0x00169000010a7983 */ /* 0x002ea80000100a00 */
[----:B------:R-:W2:Y:S04]  /*59a80*/  LD.E.64 R8, [R8.64+0x18] ;  /* 0x0000180808087980 */ /* 0x000ea8000c101b00 */
[----:B------:R1:W5:Y:S01]  /*59a90*/  LDL.64 R2, [R1+0x1688] ;  /* 0x0016880001027983 */ /* 0x0003620000100a00 */
[----:B------:R-:W-:-:S02]  /*59aa0*/  MOV R6, 0x59ae0 ;  /* 0x00059ae000067802 */ /* 0x000fc40000000f00 */
[----:B--2---:R-:W-:-:S04]  /*59ab0*/  LEA R4, P1, R10, R8, 0x1 ;  /* 0x000000080a047211 */ /* 0x004fc800078208ff */
[----:B------:R-:W-:-:S04]  /*59ac0*/  LEA.HI.X R11, R10, R9, R11, 0x1, P1 ;  /* 0x000000090a0b7211 */ /* 0x000fc800008f0c0b */
[----:B-1---5:R-:W-:Y:S05]  /*59ad0*/  CALL.REL.NOINC `($_ZN7cutlass13device_kernelIN5flash19enable_sm80_to_sm89INS1_16FlashAttnBwdSm80INS1_25CollectiveMainloopBwdSm80ILi2ELi2EN4cute5tupleIJNS5_1CILi128EEES8_NS7_ILi64EEEEEENS_10bfloat16_tEfNS_4arch4Sm80ELb0ELb0ELb1ELb0ELb0ELb0ELb0ELb0ELi2ELi4ELi4ELi4ELb0EEENS1_21CollectiveEpilogueBwdISA_SB_SD_Li256ELb0ELb0ELi2EEENS1_19SingleTileSchedulerILb0ELb0ELb0ELi128EEEEEEEEEvNT_6ParamsE$_ZN4cute8gmem_ptrIPKN7cutlass10bfloat16_tEECI1NS_12iter_adaptorIS4_S5_EEES4_) ;  /* 0xfffb12d000007944 */ /* 0x022fea0003c3ffff */
[----:B------:R-:W2:Y:S01]  /*59ae0*/  LDL.64 R8, [R1+0x1688] ;  /* 0x0016880001087983 */ /* 0x000ea20000100a00 */
[----:B------:R-:W-:Y:S02]  /*59af0*/  MOV R5, R3 ;  /* 0x0000000300057202 */ /* 0x000fe40000000f00 */
[----:B------:R-:W-:Y:S01]  /*59b00*/  MOV R6, 0x59b30 ;  /* 0x00059b3000067802 */ /* 0x000fe20000000f00 */
[----:B--2---:R1:W-:Y:S04]  /*59b10*/  STL.64 [R1+0x1698], R8 ;  /* 0x0016980801007387 */ /* 0x0043e80000100a00 */
[----:B-1----:R-:W-:Y:S05]  /*59b20*/  CALL.REL.NOINC `($_ZN7cutlass13device_kernelIN5flash19enable_sm80_to_sm89INS1_16FlashAttnBwdSm80INS1_25CollectiveMainloopBwdSm80ILi2ELi2EN4cute5tupleIJNS5_1CILi128EEES8_NS7_ILi64EEEEEENS_10bfloat16_tEfNS_4arch4Sm80ELb0ELb0ELb1ELb0ELb0ELb0ELb0ELb0ELi2ELi4ELi4ELi4ELb0EEENS1_21CollectiveEpilogueBwdISA_SB_SD_Li256ELb0ELb0ELi2EEENS1_19SingleTileSchedulerILb0ELb0ELb0ELi128EEEEEEEEEvNT_6ParamsE$_ZN4cute3eso3ESOILb0ELb0EJNS_6LayoutINS_5tupleIJNS3_IJNS_1CILi8EEENS4_ILi1EEEEEENS4_ILi4EEES6_EEENS3_IJNS3_IJS6_NS4_ILi0EEEEEElSA_EEEEENS_10ViewEngineINS_8gmem_ptrIPKN7cutlass10bfloat16_tEEEEEEEC2ERKSD_RKSL_) ;  /* 0xfffaca9000007944 */ /* 0x002fea0003c3ffff */
[----:B------:R-:W-:Y:S01]  /*59b30*/  ULDC.64 UR8, c[0x0][0x118] ;  /* 0x0000460000087ab9 */ /* 0x000fe20000000a00 */
[----:B------:R2:W5:Y:S04]  /*59b40*/  LDL.64 R98, [R1+0x1690] ;  /* 0x0016900001627983 */ /* 0x0005680000100a00 */
[----:B-1----:R-:W3:Y:S04]  /*59b50*/  LD.E.64 R8, [R92.64+0x18] ;  /* 0x000018085c087980 */ /* 0x002ee8000c101b00 */
[----:B------:R-:W4:Y:S04]  /*59b60*/  LD.E.64 R88, [R92.64+0x10] ;  /* 0x000010085c587980 */ /* 0x000f28000c101b00 */
[----:B------:R2:W5:Y:S04]  /*59b70*/  LDL.64 R100, [R1+0x1688] ;  /* 0x0016880001647983 */ /* 0x0005680000100a00 */
[----:B---3--:R-:W3:Y:S04]  /*59b80*/  LD.E R2, [R8.64+0x4] ;  /* 0x0000040808027980 */ /* 0x008ee8000c101900 */
[----:B----4-:R-:W4:Y:S04]  /*59b90*/  LD.E R11, [R88.64+0xc] ;  /* 0x00000c08580b7980 */ /* 0x010f28000c101900 */
[----:B------:R2:W5:Y:S01]  /*59ba0*/  LD.E R10, [R8.64] ;  /* 0x00000008080a7980 */ /* 0x000562000c101900 */
[----:B------:R-:W-:-:S03]  /*59bb0*/  MOV R4, 0x59bf0 ;  /* 0x00059bf000047802 */ /* 0x000fc60000000f00 */
[----:B---3--:R2:W-:Y:S01]  /*59bc0*/  STL [R1+0x1688], R2 ;  /* 0x0016880201007387 */ /* 0x0085e20000100800 */
[----:B----4-:R-:W-:-:S03]  /*59bd0*/  IMAD R11, R16, -0x80, R11 ;  /* 0xffffff80100b7824 */ /* 0x010fc600078e020b */
[----:B--2--5:R-:W-:Y:S05]  /*59be0*/  CALL.REL.NOINC `($_ZN7cutlass13device_kernelIN5flash19enable_sm80_to_sm89INS1_16FlashAttnBwdSm80INS1_25CollectiveMainloopBwdSm80ILi2ELi2EN4cute5tupleIJNS5_1CILi128EEES8_NS7_ILi64EEEEEENS_10bfloat16_tEfNS_4arch4Sm80ELb0ELb0ELb1ELb0ELb0ELb0ELb0ELb0ELi2ELi4ELi4ELi4ELb0EEENS1_21CollectiveEpilogueBwdISA_SB_SD_Li256ELb0ELb0ELi2EEENS1_19SingleTileSchedulerILb0ELb0ELb0ELi128EEEEEEEEEvNT_6ParamsE$_ZZN4cuteplIJiiEJNS_1CILi0EEES2_EEEDaRKNS_15ArithmeticTupleIJDpT_EEERKNS3_IJDpT0_EEEENKUlDpRKT_E_clIJiiEEEDaSH_) ;  /* 0xfffb643000007944 */ /* 0x024fea0003c3ffff */
[----:B-----5:R-:W-:Y:S01]  /*59bf0*/  IMAD.IADD R94, R11, 0x1, -R2 ;  /* 0x000000010b5e7824 */ /* 0x020fe200078e0a02 */
[----:B------:R-:W-:Y:S02]  /*59c00*/  MOV R3, RZ ;  /* 0x000000ff00037202 */ /* 0x000fe40000000f00 */
[----:B------:R-:W-:Y:S02]  /*59c10*/  MOV R6, 0x59c30 ;  /* 0x00059c3000067802 */ /* 0x000fe40000000f00 */
[----:B-1----:R-:W-:Y:S05]  /*59c20*/  CALL.REL.NOINC `($_ZN7cutlass13device_kernelIN5flash19enable_sm80_to_sm89INS1_16FlashAttnBwdSm80INS1_25CollectiveMainloopBwdSm80ILi2ELi2EN4cute5tupleIJNS5_1CILi128EEES8_NS7_ILi64EEEEEENS_10bfloat16_tEfNS_4arch4Sm80ELb0ELb0ELb1ELb0ELb0ELb0ELb0ELb0ELi2ELi4ELi4ELi4ELb0EEENS1_21CollectiveEpilogueBwdISA_SB_SD_Li256ELb0ELb0ELi2EEENS1_19SingleTileSchedulerILb0ELb0ELb0ELi128EEEEEEEEEvNT_6ParamsE$_ZN4cute3eso3ESOILb1ELb0EJNS_1CILi0EEEiS3_EEC2ERKS3_RKiS6_) ;  /* 0xfffada9000007944 */ /* 0x002fea0003c3ffff */
[----:B-1----:R-:W2:Y:S01]  /*59c30*/  LDL R3, [R1+0x1688] ;  /* 0x0016880001037983 */ /* 0x002ea20000100800 */
[----:B------:R-:W-:Y:S01]  /*59c40*/  IMAD.MOV.U32 R2, RZ, RZ, R15 ;  /* 0x000000ffff027224 */ /* 0x000fe200078e000f */
[----:B------:R-:W-:Y:S02]  /*59c50*/  MOV R10, 0x59c80 ;  /* 0x00059c80000a7802 */ /* 0x000fe40000000f00 */
[----:B--2---:R-:W-:Y:S02]  /*59c60*/  SHF.L.U32 R3, R3, 0x5, RZ ;  /* 0x0000000503037819 */ /* 0x004fe400000006ff */
[----:B------:R-:W-:Y:S05]  /*59c70*/  CALL.REL.NOINC `($_ZN7cutlass13device_kernelIN5flash19enable_sm80_to_sm89INS1_16FlashAttnBwdSm80INS1_25CollectiveMainloopBwdSm80ILi2ELi2EN4cute5tupleIJNS5_1CILi128EEES8_NS7_ILi64EEEEEENS_10bfloat16_tEfNS_4arch4Sm80ELb0ELb0ELb1ELb0ELb0ELb0ELb0ELb0ELi2ELi4ELi4ELi4ELb0EEENS1_21CollectiveEpilogueBwdISA_SB_SD_Li256ELb0ELb0ELi2EEENS1_19SingleTileSchedulerILb0ELb0ELb0ELi128EEEEEEEEEvNT_6ParamsE$_ZN4cute5tupleIJiEEC2ERKi) ;  /* 0xfffb105000007944 */ /* 0x000fea0003c3ffff */
[----:B------:R1:W5:Y:S01]  /*59c80*/  LDL R3, [R1+0x1688] ;  /* 0x0016880001037983 */ /* 0x0003620000100800 */
        /* <DEDUP_REMOVED lines=8> */
[----:B------:R-:W-:Y:S02]  /*59d10*/  MOV R2, R15 ;  /* 0x0000000f00027202 */ /* 0x000fe40000000f00 */
[----:B------:R-:W-:Y:S02]  /*59d20*/  MOV R6, 0x59d40 ;  /* 0x00059d4000067802 */ /* 0x000fe40000000f00 */
[----:B-1---5:R-:W-:Y:S05]  /*59d30*/  CALL.REL.NOINC `($_ZN7cutlass13device_kernelIN5flash19enable_sm80_to_sm89INS1_16FlashAttnBwdSm80INS1_25CollectiveMainloopBwdSm80ILi2ELi2EN4cute5tupleIJNS5_1CILi128EEES8_NS7_ILi64EEEEEENS_10bfloat16_tEfNS_4arch4Sm80ELb0ELb0ELb1ELb0ELb0ELb0ELb0ELb0ELi2ELi4ELi4ELi4ELb0EEENS1_21CollectiveEpilogueBwdISA_SB_SD_Li256ELb0ELb0ELi2EEENS1_19SingleTileSchedulerILb0ELb0ELb0ELi128EEEEEEEEEvNT_6ParamsE$_ZN4cute3eso3ESOILb0ELb1EJiNS_1CILi0EEEEEC2ERKiRKS3_) ;  /* 0xfffad29000007944 */ /* 0x022fea0003c3ffff */
[----:B-1----:R1:W5:Y:S01]  /*59d40*/  LDL R3, [R1+0x1688] ;  /* 0x0016880001037983 */ /* 0x0023620000100800 */
[----:B------:R-:W-:-:S03]  /*59d50*/  MOV R4, 0x59d70 ;  /* 0x00059d7000047802 */ /* 0x000fc60000000f00 */
[----:B-1---5:R-:W-:Y:S05]  /*59d60*/  CALL.REL.NOINC `($_ZN7cutlass13device_kernelIN5flash19enable_sm80_to_sm89INS1_16FlashAttnBwdSm80INS1_25CollectiveMainloopBwdSm80ILi2ELi2EN4cute5tupleIJNS5_1CILi128EEES8_NS7_ILi64EEEEEENS_10bfloat16_tEfNS_4arch4Sm80ELb0ELb0ELb1ELb0ELb0ELb0ELb0ELb0ELi2ELi4ELi4ELi4ELb0EEENS1_21CollectiveEpilogueBwdISA_SB_SD_Li256ELb0ELb0ELi2EEENS1_19SingleTileSchedulerILb0ELb0ELb0ELi128EEEEEEEEEvNT_6ParamsE$_ZZN4cuteplIJNS_1CILi0EEES2_EJiEEEDaRKNS_15ArithmeticTupleIJDpT_EEERKNS3_IJDpT0_EEEENKUlDpRKT_E_clIJiS2_EEEDaSH_) ;  /* 0xfffb5f6000007944 */ /* 0x022fea0003c3ffff */
[----:B------:R-:W-:Y:S02]  /*59d70*/  MOV R4, 0x59d90 ;  /* 0x00059d9000047802 */ /* 0x000fe40000000f00 */
[----:B-1---5:R-:W-:Y:S05]  /*59d80*/  CALL.REL.NOINC `($_ZN7cutlass13device_kernelIN5flash19enable_sm80_to_sm89INS1_16FlashAttnBwdSm80INS1_25CollectiveMainloopBwdSm80ILi2ELi2EN4cute5tupleIJNS5_1CILi128EEES8_NS7_ILi64EEEEEENS_10bfloat16_tEfNS_4arch4Sm80ELb0ELb0ELb1ELb0ELb0ELb0ELb0ELb0ELi2ELi4ELi4ELi4ELb0EEENS1_21CollectiveEpilogueBwdISA_SB_SD_Li256ELb0ELb0ELi2EEENS1_19SingleTileSchedulerILb0ELb0ELb0ELi128EEEEEEEEEvNT_6ParamsE$_ZZN4cuteplIJNS_1CILi0EEES2_EJiS2_EEEDaRKNS_15ArithmeticTupleIJDpT_EEERKNS3_IJDpT0_EEEENKUlDpRKT_E_clIJiS2_EEEDaSH_) ;  /* 0xfffb5fb000007944 */ /* 0x022fea0003c3ffff */
[----:B------:R-:W-:Y:S01]  /*59d90*/  ULDC.64 UR8, c[0x0][0x118] ;  /* 0x0000460000087ab9 */ /* 0x000fe20000000a00 */
[----:B------:R3:W-:Y:S04]  /*59da0*/  STL [R1+0x16a0], RZ ;  /* 0x0016a0ff01007387 */ /* 0x0007e80000100800 */
[----:B------:R-:W4:Y:S04]  /*59db0*/  LD.E.64 R4, [R92.64+0x30] ;  /* 0x000030085c047980 */ /* 0x000f28000c101b00 */
[----:B-1--4-:R-:W4:Y:S01]  /*59dc0*/  LD.E.U8 R2, [R4.64] ;  /* 0x0000000804027980 */ /* 0x012f22000c101100 */
[----:B------:R-:W-:Y:S01]  /*59dd0*/  IMAD.MOV.U32 R89, RZ, RZ, R15 ;  /* 0x000000ffff597224 */ /* 0x000fe200078e000f */
[----:B------:R-:W-:Y:S01]  /*59de0*/  MOV R88, 0x59e30 ;  /* 0x00059e3000587802 */ /* 0x000fe20000000f00 */
[----:B------:R-:W-:Y:S01]  /*59df0*/  IMAD.MOV.U32 R90, RZ, RZ, RZ ;  /* 0x000000ffff5a7224 */ /* 0x000fe200078e00ff */
[----:B----4-:R-:W-:-:S04]  /*59e00*/  LOP3.LUT R2, R2, 0x1, RZ, 0xc0, !PT ;  /* 0x0000000102027812 */ /* 0x010fc800078ec0ff */
[----:B------:R-:W-:-:S08]  /*59e10*/  ISETP.NE.U32.AND P1, PT, R2, 0x1, PT ;  /* 0x000000010200780c */ /* 0x000fd00003f25070 */
[----:B--23-5:R-:W-:Y:S05]  /*59e20*/  CALL.REL.NOINC `($_ZN7cutlass13device_kernelIN5flash19enable_sm80_to_sm89INS1_16FlashAttnBwdSm80INS1_25CollectiveMainloopBwdSm80ILi2ELi2EN4cute5tupleIJNS5_1CILi128EEES8_NS7_ILi64EEEEEENS_10bfloat16_tEfNS_4arch4Sm80ELb0ELb0ELb1ELb0ELb0ELb0ELb0ELb0ELi2ELi4ELi4ELi4ELb0EEENS1_21CollectiveEpilogueBwdISA_SB_SD_Li256ELb0ELb0ELi2EEENS1_19SingleTileSchedulerILb0ELb0ELb0ELi128EEEEEEEEEvNT_6ParamsE$_ZN4cute3eso3ESOILb1ELb0EJNS_10UnderscoreEiiEEC2ERKS2_RKiS7_) ;  /* 0xfffad47000007944 */ /* 0x02cfea0003c3ffff */
[----:B------:R-:W2:Y:S02]  /*59e30*/  LDL R5, [R1+0x1688] ;  /* 0x0016880001057983 */ /* 0x000ea40000100800 */
[----:B-12---:R-:W-:Y:S01]  /*59e40*/  SHF.R.S32.HI R2, RZ, 0x1f, R5 ;  /* 0x0000001fff027819 */ /* 0x006fe20000011405 */
[-C--:B------:R-:W-:Y:S02]  /*59e50*/  IMAD R3, R101, R5.reuse, RZ ;  /* 0x0000000565037224 */ /* 0x080fe400078e02ff */
[----:B------:R-:W-:-:S04]  /*59e60*/  IMAD.WIDE.U32 R4, R100, R5, RZ ;  /* 0x0000000564047225 */ /* 0x000fc800078e00ff */
[----:B------:R-:W-:Y:S01]  /*59e70*/  IMAD R3, R100, R2, R3 ;  /* 0x0000000264037224 */ /* 0x000fe200078e0203 */
[----:B------:R-:W-:Y:S02]  /*59e80*/  MOV R6, R4 ;  /* 0x0000000400067202 */ /* 0x000fe40000000f00 */
[----:B------:R-:W-:Y:S02]  /*59e90*/  MOV R4, 0x59ec0 ;  /* 0x00059ec000047802 */ /* 0x000fe40000000f00 */
[----:B------:R-:W-:Y:S02]  /*59ea0*/  IADD3 R3, R5, R3, RZ ;  /* 0x0000000305037210 */ /* 0x000fe40007ffe0ff */
[----:B------:R-:W-:Y:S05]  /*59eb0*/  CALL.REL.NOINC `($_ZN7cutlass13device_kernelIN5flash19enable_sm80_to_sm89INS1_16FlashAttnBwdSm80INS1_25CollectiveMainloopBwdSm80ILi2ELi2EN4cute5tupleIJNS5_1CILi128EEES8_NS7_ILi64EEEEEENS_10bfloat16_tEfNS_4arch4Sm80ELb0ELb0ELb1ELb0ELb0ELb0ELb0ELb0ELi2ELi4ELi4ELi4ELb0EEENS1_21CollectiveEpilogueBwdISA_SB_SD_Li256ELb0ELb0ELi2EEENS1_19SingleTileSchedulerILb0ELb0ELb0ELi128EEEEEEEEEvNT_6ParamsE$_ZN4cute3eso3ESOILb1ELb0EJNS_6LayoutINS_5tupleIJNS3_IJNS_1CILi8EEENS4_ILi1EEEEEEEEENS3_IJNS3_IJS6_NS4_ILi0EEEEEEEEEEElEEC2ERKSC_RKl) ;  /* 0xfffafcb000007944 */ /* 0x000fea0003c3ffff */
[----:B-1----:R-:W2:Y:S01]  /*59ec0*/  LDL.64 R2, [R1+0x1688] ;  /* 0x0016880001027983 */ /* 0x002ea20000100a00 */
[----:B------:R-:W-:Y:S02]  /*59ed0*/  MOV R6, 0x59f10 ;  /* 0x00059f1000067802 */ /* 0x000fe40000000f00 */
[----:B--2---:R-:W-:-:S04]  /*59ee0*/  LEA R4, P2, R2, R98, 0x1 ;  /* 0x0000006202047211 */ /* 0x004fc800078408ff */
[----:B------:R-:W-:-:S04]  /*59ef0*/  LEA.HI.X R11, R2, R99, R3, 0x1, P2 ;  /* 0x00000063020b7211 */ /* 0x000fc800010f0c03 */
[----:B------:R-:W-:Y:S05]  /*59f00*/  CALL.REL.NOINC `($_ZN7cutlass13device_kernelIN5flash19enable_sm80_to_sm89INS1_16FlashAttnBwdSm80INS1_25CollectiveMainloopBwdSm80ILi2ELi2EN4cute5tupleIJNS5_1CILi128EEES8_NS7_ILi64EEEEEENS_10bfloat16_tEfNS_4arch4Sm80ELb0ELb0ELb1ELb0ELb0ELb0ELb0ELb0ELi2ELi4ELi4ELi4ELb0EEENS1_21CollectiveEpilogueBwdISA_SB_SD_Li256ELb0ELb0ELi2EEENS1_19SingleTileSchedulerILb0ELb0ELb0ELi128EEEEEEEEEvNT_6ParamsE$_ZN4cute8gmem_ptrIPKN7cutlass10bfloat16_tEECI1NS_12iter_adaptorIS4_S5_EEES4_) ;  /* 0xfffb0ea000007944 */ /* 0x000fea0003c3ffff */
[----:B------:R1:W5:Y:S01]  /*59f10*/  LDL.64 R2, [R1+0x1688] ;  /* 0x0016880001027983 */ /* 0x0003620000100a00 */
[----:B------:R-:W-:-:S03]  /*59f20*/  MOV R6, 0x59f40 ;  /* 0x00059f4000067802 */ /* 0x000fc60000000f00 */
[----:B-1---5:R-:W-:Y:S05]  /*59f30*/  CALL.REL.NOINC `($_ZN7cutlass13device_kernelIN5flash19enable_sm80_to_sm89INS1_16FlashAttnBwdSm80INS1_25CollectiveMainloopBwdSm80ILi2ELi2EN4cute5tupleIJNS5_1CILi128EEES8_NS7_ILi64EEEEEENS_10bfloat16_tEfNS_4arch4Sm80ELb0ELb0ELb1ELb0ELb0ELb0ELb0ELb0ELi2ELi4ELi4ELi4ELb0EEENS1_21CollectiveEpilogueBwdISA_SB_SD_Li256ELb0ELb0ELi2EEENS1_19SingleTileSchedulerILb0ELb0ELb0ELi128EEEEEEEEEvNT_6ParamsE$_ZN4cute3eso3ESOILb1ELb0EJNS_6LayoutINS_5tupleIJNS3_IJNS_1CILi8EEENS4_ILi1EEEEEEEEENS3_IJNS3_IJS6_NS4_ILi0EEEEEEEEEEENS_10ViewEngineINS_8gmem_ptrIPKN7cutlass10bfloat16_tEEEEEEEC2ERKSC_RKSK_) ;  /* 0xfffafb0000007944 */ /* 0x022fea0003c3ffff */
[----:B-1----:R1:W5:Y:S01]  /*59f40*/  LDL.64 R4, [R1+0x1688] ;  /* 0x0016880001047983 */ /* 0x0023620000100a00 */
[----:B------:R-:W-:Y:S01]  /*59f50*/  IMAD.MOV.U32 R89, RZ, RZ, R15 ;  /* 0x000000ffff597224 */ /* 0x000fe200078e000f */
[----:B------:R-:W-:Y:S02]  /*59f60*/  MOV R90, RZ ;  /* 0x000000ff005a7202 */ /* 0x000fe40000000f00 */
[----:B------:R-:W-:Y:S02]  /*59f70*/  MOV R88, 0x59f90 ;  /* 0x00059f9000587802 */ /* 0x000fe40000000f00 */
[----:B-1---5:R-:W-:Y:S05]  /*59f80*/  CALL.REL.NOINC `($_ZN7cutlass13device_kernelIN5flash19enable_sm80_to_sm89INS1_16FlashAttnBwdSm80INS1_25CollectiveMainloopBwdSm80ILi2ELi2EN4cute5tupleIJNS5_1CILi128EEES8_NS7_ILi64EEEEEENS_10bfloat16_tEfNS_4arch4Sm80ELb0ELb0ELb1ELb0ELb0ELb0ELb0ELb0ELi2ELi4ELi4ELi4ELb0EEENS1_21CollectiveEpilogueBwdISA_SB_SD_Li256ELb0ELb0ELi2EEENS1_19SingleTileSchedulerILb0ELb0ELb0ELi128EEEEEEEEEvNT_6ParamsE$_ZN4cute3eso3ESOILb1ELb0EJNS_10UnderscoreEiiEEC2ERKS2_RKiS7_) ;  /* 0xfffad31000007944 */ /* 0x022fea0003c3ffff */
[----:B-1----:R-:W2:Y:S01]  /*59f90*/  LDL R3, [R1+0x1688] ;  /* 0x0016880001037983 */ /* 0x002ea20000100800 */
        /* <DEDUP_REMOVED lines=9> */
[----:B------:R-:W-:-:S03]  /*5a030*/  MOV R8, 0x5a050 ;  /* 0x0005a05000087802 */ /* 0x000fc60000000f00 */
[----:B-1---5:R-:W-:Y:S05]  /*5a040*/  CALL.REL.NOINC `($_ZN7cutlass13device_kernelIN5flash19enable_sm80_to_sm89INS1_16FlashAttnBwdSm80INS1_25CollectiveMainloopBwdSm80ILi2ELi2EN4cute5tupleIJNS5_1CILi128EEES8_NS7_ILi64EEEEEENS_10bfloat16_tEfNS_4arch4Sm80ELb0ELb0ELb1ELb0ELb0ELb0ELb0ELb0ELi2ELi4ELi4ELi4ELb0EEENS1_21CollectiveEpilogueBwdISA_SB_SD_Li256ELb0ELb0ELi2EEENS1_19SingleTileSchedulerILb0ELb0ELb0ELi128EEEEEEEEEvNT_6ParamsE$_ZN4cute3eso3ESOILb1ELb0EJNS_6LayoutINS_5tupleIJNS3_IJNS_1CILi8EEENS4_ILi1EEEEEEEEENS3_IJNS3_IJS6_NS4_ILi0EEEEEEEEEEENS_10ViewEngineINS_8smem_ptrIPN7cutlass10bfloat16_tEEEEEEEC2ERKSC_RKSJ_) ;  /* 0xfffafa4000007944 */ /* 0x022fea0003c3ffff */
[----:B------:R2:W5:Y:S01]  /*5a050*/  LDL.64 R8, [R1+0x1688] ;  /* 0x0016880001087983 */ /* 0x0005620000100a00 */
[----:B------:R-:W-:-:S02]  /*5a060*/  MOV R11, R5 ;  /* 0x00000005000b7202 */ /* 0x000fc40000000f00 */
[----:B-1----:R-:W-:Y:S02]  /*5a070*/  MOV R6, 0x5a090 ;  /* 0x0005a09000067802 */ /* 0x002fe40000000f00 */
[----:B--2--5:R-:W-:Y:S05]  /*5a080*/  CALL.REL.NOINC `($_ZN7cutlass13device_kernelIN5flash19enable_sm80_to_sm89INS1_16FlashAttnBwdSm80INS1_25CollectiveMainloopBwdSm80ILi2ELi2EN4cute5tupleIJNS5_1CILi128EEES8_NS7_ILi64EEEEEENS_10bfloat16_tEfNS_4arch4Sm80ELb0ELb0ELb1ELb0ELb0ELb0ELb0ELb0ELi2ELi4ELi4ELi4ELb0EEENS1_21CollectiveEpilogueBwdISA_SB_SD_Li256ELb0ELb0ELi2EEENS1_19SingleTileSchedulerILb0ELb0ELb0ELi128EEEEEEEEEvNT_6ParamsE$_ZN4cute8gmem_ptrIPKN7cutlass10bfloat16_tEECI1NS_12iter_adaptorIS4_S5_EEES4_) ;  /* 0xfffb0d2000007944 */ /* 0x024fea0003c3ffff */
[----:B------:R1:W5:Y:S01]  /*5a090*/  LDL.64 R2, [R1+0x1688] ;  /* 0x0016880001027983 */ /* 0x0003620000100a00 */
[----:B------:R-:W-:-:S03]  /*5a0a0*/  MOV R10, 0x5a0c0 ;  /* 0x0005a0c0000a7802 */ /* 0x000fc60000000f00 */
[----:B-1---5:R-:W-:Y:S05]  /*5a0b0*/  CALL.REL.NOINC `($_ZN7cutlass13device_kernelIN5flash19enable_sm80_to_sm89INS1_16FlashAttnBwdSm80INS1_25CollectiveMainloopBwdSm80ILi2ELi2EN4cute5tupleIJNS5_1CILi128EEES8_NS7_ILi64EEEEEENS_10bfloat16_tEfNS_4arch4Sm80ELb0ELb0ELb1ELb0ELb0ELb0ELb0ELb0ELi2ELi4ELi4ELi4ELb0EEENS1_21CollectiveEpilogueBwdISA_SB_SD_Li256ELb0ELb0ELi2EEENS1_19SingleTileSchedulerILb0ELb0ELb0ELi128EEEEEEEEEvNT_6ParamsE$_ZN4cute8gmem_ptrIPKN7cutlass9uint128_tEECI1NS_12iter_adaptorIS4_S5_EEES4_) ;  /* 0xfffb0d4000007944 */ /* 0x022fea0003c3ffff */
[----:B-1----:R1:W5:Y:S01]  /*5a0c0*/  LDL.64 R2, [R1+0x1688] ;  /* 0x0016880001027983 */ /* 0x0023620000100a00 */
[----:B------:R-:W-:-:S03]  /*5a0d0*/  MOV R10, 0x5a0f0 ;  /* 0x0005a0f0000a7802 */ /* 0x000fc60000000f00 */
[----:B-1---5:R-:W-:Y:S05]  /*5a0e0*/  CALL.REL.NOINC `($_ZN7cutlass13device_kernelIN5flash19enable_sm80_to_sm89INS1_16FlashAttnBwdSm80INS1_25CollectiveMainloopBwdSm80ILi2ELi2EN4cute5tupleIJNS5_1CILi128EEES8_NS7_ILi64EEEEEENS_10bfloat16_tEfNS_4arch4Sm80ELb0ELb0ELb1ELb0ELb0ELb0ELb0ELb0ELi2ELi4ELi4ELi4ELb0EEENS1_21CollectiveEpilogueBwdISA_SB_SD_Li256ELb0ELb0ELi2EEENS1_19SingleTileSchedulerILb0ELb0ELb0ELi128EEEEEEEEEvNT_6ParamsE$_ZN4cute3eso3ESOILb1ELb0EJNS_6LayoutINS_5tupleIJNS3_IJNS_1CILi1EEES5_EEEEEENS3_IJNS3_IJS5_NS4_ILi0EEEEEEEEEEENS_10ViewEngineINS_8gmem_ptrIPKN7cutlass9uint128_tEEEEEEEC2ERKSB_RKSJ_) ;  /* 0xfffaf04000007944 */ /* 0x022fea0003c3ffff */
        /* <DEDUP_REMOVED lines=11> */
[----:B------:R-:W-:-:S02]  /*5a1a0*/  MOV R6, R15 ;  /* 0x0000000f00067202 */ /* 0x000fc40000000f00 */
[----:B------:R-:W-:Y:S02]  /*5a1b0*/  MOV R8, 0x5a1d0 ;  /* 0x0005a1d000087802 */ /* 0x000fe40000000f00 */
[----:B-1---5:R-:W-:Y:S05]  /*5a1c0*/  CALL.REL.NOINC `($_ZN7cutlass13device_kernelIN5flash19enable_sm80_to_sm89INS1_16FlashAttnBwdSm80INS1_25CollectiveMainloopBwdSm80ILi2ELi2EN4cute5tupleIJNS5_1CILi128EEES8_NS7_ILi64EEEEEENS_10bfloat16_tEfNS_4arch4Sm80ELb0ELb0ELb1ELb0ELb0ELb0ELb0ELb0ELi2ELi4ELi4ELi4ELb0EEENS1_21CollectiveEpilogueBwdISA_SB_SD_Li256ELb0ELb0ELi2EEENS1_19SingleTileSchedulerILb0ELb0ELb0ELi128EEEEEEEEEvNT_6ParamsE$_ZN4cute3eso3ESOILb1ELb0EJNS_6LayoutINS_5tupleIJNS3_IJNS_1CILi1EEES5_EEEEEENS3_IJNS3_IJS5_NS4_ILi0EEEEEEEEEEENS_10ViewEngineINS_8smem_ptrIPN7cutlass9uint128_tEEEEEEEC2ERKSB_RKSI_) ;  /* 0xfffaefa000007944 */ /* 0x022fea0003c3ffff */
[----:B------:R2:W5:Y:S01]  /*5a1d0*/  LDL R4, [R1+0x1688] ;  /* 0x0016880001047983 */ /* 0x0005620000100800 */
[----:B-1----:R-:W-:-:S03]  /*5a1e0*/  MOV R2, 0x5a200 ;  /* 0x0005a20000027802 */ /* 0x002fc60000000f00 */
[----:B--2--5:R-:W-:Y:S05]  /*5a1f0*/  CALL.REL.NOINC `($_ZN7cutlass13device_kernelIN5flash19enable_sm80_to_sm89INS1_16FlashAttnBwdSm80INS1_25CollectiveMainloopBwdSm80ILi2ELi2EN4cute5tupleIJNS5_1CILi128EEES8_NS7_ILi64EEEEEENS_10bfloat16_tEfNS_4arch4Sm80ELb0ELb0ELb1ELb0ELb0ELb0ELb0ELb0ELi2ELi4ELi4ELi4ELb0EEENS1_21CollectiveEpilogueBwdISA_SB_SD_Li256ELb0ELb0ELi2EEENS1_19SingleTileSchedulerILb0ELb0ELb0ELi128EEEEEEEEEvNT_6ParamsE$_ZN73_INTERNAL_24fd9406_37_flash_bwd_hdim64_bf16_softcap_sm80_cu_3fbc093a_291824__cvta_generic_to_sharedEPKv) ;  /* 0xfffb0dc000007944 */ /* 0x024fea0003c3ffff */
[----:B------:R-:W-:Y:S01]  /*5a200*/  ISETP.GE.OR P1, PT, R35, R94, P1 ;  /* 0x0000005e2300720c */ /* 0x000fe20000f26670 */
[----:B------:R-:W-:Y:S01]  /*5a210*/  IMAD.MOV.U32 R2, RZ, RZ, 0x1 ;  /* 0x00000001ff027424 */ /* 0x000fe200078e00ff */
[----:B------:R-:W-:Y:S01]  /*5a220*/  ULDC.64 UR8, c[0x0][0x118] ;  /* 0x0000460000087ab9 */ /* 0x000fe20000000a00 */
[----:B------:R-:W-:Y:S01]  /*5a230*/  IMAD.MOV.U32 R3, RZ, RZ, 0x1 ;  /* 0x00000001ff037424 */ /* 0x000fe200078e00ff */
[----:B------:R-:W-:Y:S02]  /*5a240*/  MOV R6, 0x5a2b0 ;  /* 0x0005a2b000067802 */ /* 0x000fe40000000f00 */
[----:B------:R1:W-:Y:S07]  /*5a250*/  STL [R1+0x16a0], R2 ;  /* 0x0016a00201007387 */ /* 0x0003ee0000100800 */
[----:B------:R-:W-:Y:S01]  /*5a260*/  @!PT LDS RZ, [RZ] ;  /* 0x00000000fffff984 */ /* 0x000fe20000000800 */
[----:B------:R-:W-:Y:S01]  /*5a270*/  @!PT LDS RZ, [RZ] ;  /* 0x00000000fffff984 */ /* 0x000fe20000000800 */
[----:B------:R-:W-:Y:S01]  /*5a280*/  @!PT LDS RZ, [RZ] ;  /* 0x00000000fffff984 */ /* 0x000fe20000000800 */
[----:B------:R1:W-:Y:S02]  /*5a290*/  LDGSTS.E.BYPASS.LTC128B.128 [R4], [R88.64], !P1 ;  /* 0x0000000058047fae */ /* 0x0003e4000c901d48 */
[----:B-1----:R-:W-:Y:S05]  /*5a2a0*/  CALL.REL.NOINC `($_ZN7cutlass13device_kernelIN5flash19enable_sm80_to_sm89INS1_16FlashAttnBwdSm80INS1_25CollectiveMainloopBwdSm80ILi2ELi2EN4cute5tupleIJNS5_1CILi128EEES8_NS7_ILi64EEEEEENS_10bfloat16_tEfNS_4arch4Sm80ELb0ELb0ELb1ELb0ELb0ELb0ELb0ELb0ELi2ELi4ELi4ELi4ELb0EEENS1_21CollectiveEpilogueBwdISA_SB_SD_Li256ELb0ELb0ELi2EEENS1_19SingleTileSchedulerILb0ELb0ELb0ELi128EEEEEEEEEvNT_6ParamsE$_ZN4cute3eso3ESOILb1ELb0EJNS_1CILi0EEEiS3_EEC2ERKS3_RKiS6_) ;  /* 0xfffad41000007944 */ /* 0x002fea0003c3ffff */
[----:B-1----:R-:W2:Y:S01]  /*5a2b0*/  LDL R3, [R1+0x1688] ;  /* 0x0016880001037983 */ /* 0x002ea20000100800 */
[----:B------:R-:W-:Y:S01]  /*5a2c0*/  IMAD.MOV.U32 R2, RZ, RZ, R15 ;  /* 0x000000ffff027224 */ /* 0x000fe200078e000f */
[----:B------:R-:W-:-:S02]  /*5a2d0*/  MOV R10, 0x5a300 ;  /* 0x0005a300000a7802 */ /* 0x000fc40000000f00 */
[----:B--2---:R-:W-:Y:S02]  /*5a2e0*/  SHF.L.U32 R3, R3, 0x5, RZ ;  /* 0x0000000503037819 */ /* 0x004fe400000006ff */
[----:B------:R-:W-:Y:S05]  /*5a2f0*/  CALL.REL.NOINC `($_ZN7cutlass13device_kernelIN5flash19enable_sm80_to_sm89INS1_16FlashAttnBwdSm80INS1_25CollectiveMainloopBwdSm80ILi2ELi2EN4cute5tupleIJNS5_1CILi128EEES8_NS7_ILi64EEEEEENS_10bfloat16_tEfNS_4arch4Sm80ELb0ELb0ELb1ELb0ELb0ELb0ELb0ELb0ELi2ELi4ELi4ELi4ELb0EEENS1_21CollectiveEpilogueBwdISA_SB_SD_Li256ELb0ELb0ELi2EEENS1_19SingleTileSchedulerILb0ELb0ELb0ELi128EEEEEEEEEvNT_6ParamsE$_ZN4cute5tupleIJiEEC2ERKi) ;  /* 0xfffb09d000007944 */ /* 0x000fea0003c3ffff */
[----:B------:R1:W5:Y:S01]  /*5a300*/  LDL R3, [R1+0x1688] ;  /* 0x0016880001037983 */ /* 0x0003620000100800 */
        /* <DEDUP_REMOVED lines=22> */
[----:B------:R-:W-:Y:S01]  /*5a470*/  IMAD.MOV.U32 R90, RZ, RZ, 0x1 ;  /* 0x00000001ff5a7424 */ /* 0x000fe200078e00ff */
        /* <DEDUP_REMOVED lines=22> */
[----:B------:R-:W-:Y:S02]  /*5a5e0*/  MOV R90, 0x1 ;  /* 0x00000001005a7802 */ /* 0x000fe40000000f00 */
        /* <DEDUP_REMOVED lines=251> */
[----:B------:R-:W-:-:S04]  /*5b5a0*/  ULDC.64 UR8, c[0x0][0x118] ;  /* 0x0000460000087ab9 */ /* 0x000fc80000000a00 */
[----:B------:R1:W-:Y:S07]  /*5b5b0*/  STL [R1+0x16a0], R2 ;  /* 0x0016a00201007387 */ /* 0x0003ee0000100800 */
[----:B------:R-:W-:Y:S01]  /*5b5c0*/  @!PT LDS RZ, [RZ] ;  /* 0x00000000fffff984 */ /* 0x000fe20000000800 */
[----:B------:R-:W-:Y:S01]  /*5b5d0*/  @!PT LDS RZ, [RZ] ;  /* 0x00000000fffff984 */ /* 0x000fe20000000800 */
[----:B------:R-:W-:Y:S01]  /*5b5e0*/  @!PT LDS RZ, [RZ] ;  /* 0x00000000fffff984 */ /* 0x000fe20000000800 */
[----:B------:R1:W-:Y:S04]  /*5b5f0*/  LDGSTS.E.BYPASS.LTC128B.128 [R4], [R88.64], !P1 ;  /* 0x0000000058047fae */ /* 0x0003e8000c901d48 */
[----:B------:R1:W5:Y:S01]  /*5b600*/  LD.E.64 R10, [R92.64+0x38] ;  /* 0x000038085c0a7980 */ /* 0x000362000c101b00 */
[----:B------:R-:W-:Y:S01]  /*5b610*/  IMAD.MOV.U32 R3, RZ, RZ, R16 ;  /* 0x000000ffff037224 */ /* 0x000fe200078e0010 */
[----:B------:R-:W-:-:S02]  /*5b620*/  MOV R8, 0x5b640 ;  /* 0x0005b64000087802 */ /* 0x000fc40000000f00 */
[----:B-1---5:R-:W-:Y:S05]  /*5b630*/  CALL.REL.NOINC `($_ZN7cutlass13device_kernelIN5flash19enable_sm80_to_sm89INS1_16FlashAttnBwdSm80INS1_25CollectiveMainloopBwdSm80ILi2ELi2EN4cute5tupleIJNS5_1CILi128EEES8_NS7_ILi64EEEEEENS_10bfloat16_tEfNS_4arch4Sm80ELb0ELb0ELb1ELb0ELb0ELb0ELb0ELb0ELi2ELi4ELi4ELi4ELb0EEENS1_21CollectiveEpilogueBwdISA_SB_SD_Li256ELb0ELb0ELi2EEENS1_19SingleTileSchedulerILb0ELb0ELb0ELi128EEEEEEEEEvNT_6ParamsE$_ZN4cute3eso3ESOILb1ELb0EJNS_10UnderscoreES2_iEEC2ERKS2_S5_RKi) ;  /* 0xfffabbe000007944 */ /* 0x022fea0003c3ffff */
[----:B-1----:R-:W2:Y:S01]  /*5b640*/  LDL R3, [R1+0x1688] ;  /* 0x0016880001037983 */ /* 0x002ea20000100800 */
[----:B------:R-:W-:-:S02]  /*5b650*/  MOV R6, 0x5b680 ;  /* 0x0005b68000067802 */ /* 0x000fc40000000f00 */
[----:B--2---:R-:W-:Y:S02]  /*5b660*/  SHF.L.U32 R3, R3, 0x7, RZ ;  /* 0x0000000703037819 */ /* 0x004fe400000006ff */
[----:B------:R-:W-:Y:S05]  /*5b670*/  CALL.REL.NOINC `($_ZN7cutlass13device_kernelIN5flash19enable_sm80_to_sm89INS1_16FlashAttnBwdSm80INS1_25CollectiveMainloopBwdSm80ILi2ELi2EN4cute5tupleIJNS5_1CILi128EEES8_NS7_ILi64EEEEEENS_10bfloat16_tEfNS_4arch4Sm80ELb0ELb0ELb1ELb0ELb0ELb0ELb0ELb0ELi2ELi4ELi4ELi4ELb0EEENS1_21CollectiveEpilogueBwdISA_SB_SD_Li256ELb0ELb0ELi2EEENS1_19SingleTileSchedulerILb0ELb0ELb0ELi128EEEEEEEEEvNT_6ParamsE$_ZN4cute3eso3ESOILb1ELb0EJNS_6LayoutINS_5tupleIJNS3_IJNS_1CILi4EEENS4_ILi1EEEEEES6_EEENS3_IJNS3_IJS6_NS4_ILi0EEEEEES9_EEEEEiEEC2ERKSC_RKi) ;  /* 0xfffae37000007944 */ /* 0x000fea0003c3ffff */
[----:B------:R-:W-:Y:S01]  /*5b680*/  ULDC.64 UR8, c[0x0][0x118] ;  /* 0x0000460000087ab9 */ /* 0x000fe20000000a00 */
[----:B-1----:R-:W2:Y:S04]  /*5b690*/  LDL R2, [R1+0x1688] ;  /* 0x0016880001027983 */ /* 0x002ea80000100800 */
[----:B------:R-:W2:Y:S01]  /*5b6a0*/  LD.E.64 R4, [R10.64+0x8] ;  /* 0x000008080a047980 */ /* 0x000ea2000c101b00 */
[----:B------:R-:W-:Y:S01]  /*5b6b0*/  MOV R8, 0x5b6f0 ;  /* 0x0005b6f000087802 */ /* 0x000fe20000000f00 */
[----:B--2---:R-:W-:Y:S01]  /*5b6c0*/  IMAD.WIDE R4, R2, 0x4, R4 ;  /* 0x0000000402047825 */ /* 0x004fe200078e0204 */
[----:B------:R-:W-:-:S03]  /*5b6d0*/  MOV R2, R15 ;  /* 0x0000000f00027202 */ /* 0x000fc60000000f00 */
[----:B------:R-:W-:Y:S05]  /*5b6e0*/  CALL.REL.NOINC `($_ZN7cutlass13device_kernelIN5flash19enable_sm80_to_sm89INS1_16FlashAttnBwdSm80INS1_25CollectiveMainloopBwdSm80ILi2ELi2EN4cute5tupleIJNS5_1CILi128EEES8_NS7_ILi64EEEEEENS_10bfloat16_tEfNS_4arch4Sm80ELb0ELb0ELb1ELb0ELb0ELb0ELb0ELb0ELi2ELi4ELi4ELi4ELb0EEENS1_21CollectiveEpilogueBwdISA_SB_SD_Li256ELb0ELb0ELi2EEENS1_19SingleTileSchedulerILb0ELb0ELb0ELi128EEEEEEEEEvNT_6ParamsE$_ZN4cute8gmem_ptrIPKfECI1NS_12iter_adaptorIS2_S3_EEES2_) ;  /* 0xfffaf75000007944 */ /* 0x000fea0003c3ffff */
[----:B-1----:R1:W5:Y:S01]  /*5b6f0*/  LDL.64 R2, [R1+0x1688] ;  /* 0x0016880001027983 */ /* 0x0023620000100a00 */
[----:B------:R-:W-:-:S03]  /*5b700*/  MOV R6, 0x5b720 ;  /* 0x0005b72000067802 */ /* 0x000fc60000000f00 */
[----:B-1---5:R-:W-:Y:S05]  /*5b710*/  CALL.REL.NOINC `($_ZN7cutlass13device_kernelIN5flash19enable_sm80_to_sm89INS1_16FlashAttnBwdSm80INS1_25CollectiveMainloopBwdSm80ILi2ELi2EN4cute5tupleIJNS5_1CILi128EEES8_NS7_ILi64EEEEEENS_10bfloat16_tEfNS_4arch4Sm80ELb0ELb0ELb1ELb0ELb0ELb0ELb0ELb0ELi2ELi4ELi4ELi4ELb0EEENS1_21CollectiveEpilogueBwdISA_SB_SD_Li256ELb0ELb0ELi2EEENS1_19SingleTileSchedulerILb0ELb0ELb0ELi128EEEEEEEEEvNT_6ParamsE$_ZN4cute3eso3ESOILb1ELb0EJNS_6LayoutINS_5tupleIJNS3_IJNS_1CILi4EEENS4_ILi1EEEEEES6_EEENS3_IJNS3_IJS6_NS4_ILi0EEEEEES9_EEEEENS_10ViewEngineINS_8gmem_ptrIPKfEEEEEEC2ERKSC_RKSI_) ;  /* 0xfffae24000007944 */ /* 0x022fea0003c3ffff */
[----:B------:R-:W-:Y:S01]  /*5b720*/  ULDC.64 UR8, c[0x0][0x118] ;  /* 0x0000460000087ab9 */ /* 0x000fe20000000a00 */
[----:B-1----:R1:W5:Y:S04]  /*5b730*/  LDL.64 R4, [R1+0x1688] ;  /* 0x0016880001047983 */ /* 0x0023680000100a00 */
[----:B------:R1:W5:Y:S01]  /*5b740*/  LD.E.64 R10, [R92.64+0x40] ;  /* 0x000040085c0a7980 */ /* 0x000362000c101b00 */
[----:B------:R-:W-:-:S02]  /*5b750*/  MOV R3, R7 ;  /* 0x0000000700037202 */ /* 0x000fc40000000f00 */
[----:B------:R-:W-:Y:S02]  /*5b760*/  MOV R8, 0x5b780 ;  /* 0x0005b78000087802 */ /* 0x000fe40000000f00 */
[----:B-1---5:R-:W-:Y:S05]  /*5b770*/  CALL.REL.NOINC `($_ZN7cutlass13device_kernelIN5flash19enable_sm80_to_sm89INS1_16FlashAttnBwdSm80INS1_25CollectiveMainloopBwdSm80ILi2ELi2EN4cute5tupleIJNS5_1CILi128EEES8_NS7_ILi64EEEEEENS_10bfloat16_tEfNS_4arch4Sm80ELb0ELb0ELb1ELb0ELb0ELb0ELb0ELb0ELi2ELi4ELi4ELi4ELb0EEENS1_21CollectiveEpilogueBwdISA_SB_SD_Li256ELb0ELb0ELi2EEENS1_19SingleTileSchedulerILb0ELb0ELb0ELi128EEEEEEEEEvNT_6ParamsE$_ZN4cute3eso3ESOILb1ELb0EJNS_10UnderscoreES2_iEEC2ERKS2_S5_RKi) ;  /* 0xfffabaa000007944 */ /* 0x022fea0003c3ffff */
[----:B-1----:R-:W2:Y:S01]  /*5b780*/  LDL R3, [R1+0x1688] ;  /* 0x0016880001037983 */ /* 0x002ea20000100800 */
[----:B------:R-:W-:Y:S02]  /*5b790*/  MOV R6, 0x5b7c0 ;  /* 0x0005b7c000067802 */ /* 0x000fe40000000f00 */
[----:B--2---:R-:W-:Y:S02]  /*5b7a0*/  SHF.L.U32 R3, R3, 0x7, RZ ;  /* 0x0000000703037819 */ /* 0x004fe400000006ff */
[----:B------:R-:W-:Y:S05]  /*5b7b0*/  CALL.REL.NOINC `($_ZN7cutlass13device_kernelIN5flash19enable_sm80_to_sm89INS1_16FlashAttnBwdSm80INS1_25CollectiveMainloopBwdSm80ILi2ELi2EN4cute5tupleIJNS5_1CILi128EEES8_NS7_ILi64EEEEEENS_10bfloat16_tEfNS_4arch4Sm80ELb0ELb0ELb1ELb0ELb0ELb0ELb0ELb0ELi2ELi4ELi4ELi4ELb0EEENS1_21CollectiveEpilogueBwdISA_SB_SD_Li256ELb0ELb0ELi2EEENS1_19SingleTileSchedulerILb0ELb0ELb0ELi128EEEEEEEEEvNT_6ParamsE$_ZN4cute3eso3ESOILb1ELb0EJNS_6LayoutINS_5tupleIJNS3_IJNS_1CILi4EEENS4_ILi1EEEEEES6_EEENS3_IJNS3_IJS6_NS4_ILi0EEEEEES9_EEEEEiEEC2ERKSC_RKi) ;  /* 0xfffae23000007944 */ /* 0x000fea0003c3ffff */
[----:B------:R-:W-:Y:S01]  /*5b7c0*/  ULDC.64 UR8, c[0x0][0x118] ;  /* 0x0000460000087ab9 */ /* 0x000fe20000000a00 */
[----:B-1----:R-:W2:Y:S04]  /*5b7d0*/  LDL R2, [R1+0x1688] ;  /* 0x0016880001027983 */ /* 0x002ea80000100800 */
[----:B------:R-:W2:Y:S01]  /*5b7e0*/  LD.E.64 R10, [R10.64] ;  /* 0x000000080a0a7980 */ /* 0x000ea2000c101b00 */
[----:B------:R-:W-:Y:S02]  /*5b7f0*/  MOV R6, R15 ;  /* 0x0000000f00067202 */ /* 0x000fe40000000f00 */
[----:B------:R-:W-:Y:S01]  /*5b800*/  MOV R8, 0x5b830 ;  /* 0x0005b83000087802 */ /* 0x000fe20000000f00 */
[----:B--2---:R-:W-:-:S04]  /*5b810*/  IMAD.WIDE R2, R2, 0x4, R10 ;  /* 0x0000000402027825 */ /* 0x004fc800078e020a */
[----:B------:R-:W-:Y:S05]  /*5b820*/  CALL.REL.NOINC `($_ZN7cutlass13device_kernelIN5flash19enable_sm80_to_sm89INS1_16FlashAttnBwdSm80INS1_25CollectiveMainloopBwdSm80ILi2ELi2EN4cute5tupleIJNS5_1CILi128EEES8_NS7_ILi64EEEEEENS_10bfloat16_tEfNS_4arch4Sm80ELb0ELb0ELb1ELb0ELb0ELb0ELb0ELb0ELi2ELi4ELi4ELi4ELb0EEENS1_21CollectiveEpilogueBwdISA_SB_SD_Li256ELb0ELb0ELi2EEENS1_19SingleTileSchedulerILb0ELb0ELb0ELi128EEEEEEEEEvNT_6ParamsE$_ZN4cute8smem_ptrIPfECI1NS_12iter_adaptorIS1_S2_EEES1_) ;  /* 0xfffaf71000007944 */ /* 0x000fea0003c3ffff */
[----:B-1----:R1:W5:Y:S01]  /*5b830*/  LDL.64 R2, [R1+0x1688] ;  /* 0x0016880001027983 */ /* 0x0023620000100a00 */
[----:B------:R-:W-:-:S03]  /*5b840*/  MOV R8, 0x5b860 ;  /* 0x0005b86000087802 */ /* 0x000fc60000000f00 */
[----:B-1---5:R-:W-:Y:S05]  /*5b850*/  CALL.REL.NOINC `($_ZN7cutlass13device_kernelIN5flash19enable_sm80_to_sm89INS1_16FlashAttnBwdSm80INS1_25CollectiveMainloopBwdSm80ILi2ELi2EN4cute5tupleIJNS5_1CILi128EEES8_NS7_ILi64EEEEEENS_10bfloat16_tEfNS_4arch4Sm80ELb0ELb0ELb1ELb0ELb0ELb0ELb0ELb0ELi2ELi4ELi4ELi4ELb0EEENS1_21CollectiveEpilogueBwdISA_SB_SD_Li256ELb0ELb0ELi2EEENS1_19SingleTileSchedulerILb0ELb0ELb0ELi128EEEEEEEEEvNT_6ParamsE$_ZN4cute3eso3ESOILb1ELb0EJNS_6LayoutINS_5tupleIJNS3_IJNS_1CILi4EEENS4_ILi1EEEEEES6_EEENS3_IJNS3_IJS6_NS4_ILi0EEEEEES9_EEEEENS_10ViewEngineINS_8smem_ptrIPfEEEEEEC2ERKSC_RKSH_) ;  /* 0xfffae15000007944 */ /* 0x022fea0003c3ffff */
[----:B------:R-:W-:Y:S01]  /*5b860*/  ULDC.64 UR8, c[0x0][0x118] ;  /* 0x0000460000087ab9 */ /* 0x000fe20000000a00 */
[----:B-1----:R1:W5:Y:S04]  /*5b870*/  LDL.64 R6, [R1+0x1688] ;  /* 0x0016880001067983 */ /* 0x0023680000100a00 */
[----:B------:R1:W5:Y:S01]  /*5b880*/  LD.E.64 R10, [R92.64+0x48] ;  /* 0x000048085c0a7980 */ /* 0x000362000c101b00 */
[----:B------:R-:W-:Y:S01]  /*5b890*/  IMAD.MOV.U32 R2, RZ, RZ, R13 ;  /* 0x000000ffff027224 */ /* 0x000fe200078e000d */
[----:B------:R-:W-:-:S02]  /*5b8a0*/  MOV R3, RZ ;  /* 0x000000ff00037202 */ /* 0x000fc40000000f00 */
[----:B------:R-:W-:Y:S02]  /*5b8b0*/  MOV R8, 0x5b8d0 ;  /* 0x0005b8d000087802 */ /* 0x000fe40000000f00 */
[----:B-1---5:R-:W-:Y:S05]  /*5b8c0*/  CALL.REL.NOINC `($_ZN7cutlass13device_kernelIN5flash19enable_sm80_to_sm89INS1_16FlashAttnBwdSm80INS1_25CollectiveMainloopBwdSm80ILi2ELi2EN4cute5tupleIJNS5_1CILi128EEES8_NS7_ILi64EEEEEENS_10bfloat16_tEfNS_4arch4Sm80ELb0ELb0ELb1ELb0ELb0ELb0ELb0ELb0ELi2ELi4ELi4ELi4ELb0EEENS1_21CollectiveEpilogueBwdISA_SB_SD_Li256ELb0ELb0ELi2EEENS1_19SingleTileSchedulerILb0ELb0ELb0ELi128EEEEEEEEEvNT_6ParamsE$_ZN4cute3eso3ESOILb1ELb0EJNS_1CILi0EEEiEEC2ERKS3_RKi) ;  /* 0xfffabdb000007944 */ /* 0x022fea0003c3ffff */
[----:B------:R-:W-:Y:S02]  /*5b8d0*/  ULDC.64 UR8, c[0x0][0x118] ;  /* 0x0000460000087ab9 */ /* 0x000fe40000000a00 */
[----:B-1----:R1:W5:Y:S01]  /*5b8e0*/  LD.E R3, [R10.64] ;  /* 0x000000080a037980 */ /* 0x002362000c101900 */
[----:B------:R-:W-:-:S03]  /*5b8f0*/  MOV R88, 0x5b910 ;  /* 0x0005b91000587802 */ /* 0x000fc60000000f00 */
[----:B-1---5:R-:W-:Y:S05]  /*5b900*/  CALL.REL.NOINC `($_ZN7cutlass13device_kernelIN5flash19enable_sm80_to_sm89INS1_16FlashAttnBwdSm80INS1_25CollectiveMainloopBwdSm80ILi2ELi2EN4cute5tupleIJNS5_1CILi128EEES8_NS7_ILi64EEEEEENS_10bfloat16_tEfNS_4arch4Sm80ELb0ELb0ELb1ELb0ELb0ELb0ELb0ELb0ELi2ELi4ELi4ELi4ELb0EEENS1_21CollectiveEpilogueBwdISA_SB_SD_Li256ELb0ELb0ELi2EEENS1_19SingleTileSchedulerILb0ELb0ELb0ELi128EEEEEEEEEvNT_6ParamsE$_ZZN4cuteplIJiEJNS_1CILi0EEEEEEDaRKNS_15ArithmeticTupleIJDpT_EEERKNS3_IJDpT0_EEEENKUlDpRKT_E_clIJiEEEDaSH_) ;  /* 0xfffb462000007944 */ /* 0x022fea0003c3ffff */
[----:B-----5:R-:W-:Y:S01]  /*5b910*/  ISETP.GT.AND P1, PT, R2, 0x7f, PT ;  /* 0x0000007f0200780c */ /* 0x020fe20003f24270 */
[----:B------:R-:W-:Y:S01]  /*5b920*/  IMAD.MOV.U32 R2, RZ, RZ, R14 ;  /* 0x000000ffff027224 */ /* 0x000fe200078e000e */
[----:B------:R-:W-:-:S11]  /*5b930*/  MOV R3, 0x0 ;  /* 0x0000000000037802 */ /* 0x000fd60000000f00 */
[----:B------:R-:W-:Y:S05]  /*5b940*/  @P1 RET.REL.NODEC R2 `(_ZN7cutlass13device_kernelIN5flash19enable_sm80_to_sm89INS1_16FlashAttnBwdSm80INS1_25CollectiveMainloopBwdSm80ILi2ELi2EN4cute5tupleIJNS5_1CILi128EEES8_NS7_ILi64EEEEEENS_10bfloat16_tEfNS_4arch4Sm80ELb0ELb0ELb1ELb0ELb0ELb0ELb0ELb0ELi2ELi4ELi4ELi4ELb0EEENS1_21CollectiveEpilogueBwdISA_SB_SD_Li256ELb0ELb0ELi2EEENS1_19SingleTileSchedulerILb0ELb0ELb0ELi128EEEEEEEEEvNT_6ParamsE) ;  /* 0xfffa46b002001950 */ /* 0x000fea0003c3ffff */
[----:B------:R-:W-:Y:S02]  /*5b950*/  ULDC.64 UR8, c[0x0][0x118] ;  /* 0x0000460000087ab9 */ /* 0x000fe40000000a00 */
[----:B------:R-:W5:Y:S01]  /*5b960*/  LD.E.64 R92, [R92.64+0x50] ;  /* 0x000050085c5c7980 */ /* 0x000f62000c101b00 */
[----:B------:R-:W-:Y:S01]  /*5b970*/  IMAD.MOV.U32 R2, RZ, RZ, R13 ;  /* 0x000000ffff027224 */ /* 0x000fe200078e000d */
[----:B------:R-:W-:Y:S02]  /*5b980*/  MOV R3, RZ ;  /* 0x000000ff00037202 */ /* 0x000fe40000000f00 */
[----:B------:R-:W-:Y:S02]  /*5b990*/  MOV R10, 0x5b9b0 ;  /* 0x0005b9b0000a7802 */ /* 0x000fe40000000f00 */
[----:B-1---5:R-:W-:Y:S05]  /*5b9a0*/  CALL.REL.NOINC `($_ZN7cutlass13device_kernelIN5flash19enable_sm80_to_sm89INS1_16FlashAttnBwdSm80INS1_25CollectiveMainloopBwdSm80ILi2ELi2EN4cute5tupleIJNS5_1CILi128EEES8_NS7_ILi64EEEEEENS_10bfloat16_tEfNS_4arch4Sm80ELb0ELb0ELb1ELb0ELb0ELb0ELb0ELb0ELi2ELi4ELi4ELi4ELb0EEENS1_21CollectiveEpilogueBwdISA_SB_SD_Li256ELb0ELb0ELi2EEENS1_19SingleTileSchedulerILb0ELb0ELb0ELi128EEEEEEEEEvNT_6ParamsE$_ZN4cute3eso3ESOILb1ELb0EJNS_10UnderscoreEiEEC2ERKS2_RKi) ;  /* 0xfffab8b000007944 */ /* 0x022fea0003c3ffff */
[----:B-1----:R-:W-:Y:S02]  /*5b9b0*/  MOV R2, R13 ;  /* 0x0000000d00027202 */ /* 0x002fe40000000f00 */
[----:B------:R-:W-:Y:S02]  /*5b9c0*/  MOV R8, 0x5b9e0 ;  /* 0x0005b9e000087802 */ /* 0x000fe40000000f00 */
[----:B------:R-:W-:Y:S05]  /*5b9d0*/  CALL.REL.NOINC `($_ZN7cutlass13device_kernelIN5flash19enable_sm80_to_sm89INS1_16FlashAttnBwdSm80INS1_25CollectiveMainloopBwdSm80ILi2ELi2EN4cute5tupleIJNS5_1CILi128EEES8_NS7_ILi64EEEEEENS_10bfloat16_tEfNS_4arch4Sm80ELb0ELb0ELb1ELb0ELb0ELb0ELb0ELb0ELi2ELi4ELi4ELi4ELb0EEENS1_21CollectiveEpilogueBwdISA_SB_SD_Li256ELb0ELb0ELi2EEENS1_19SingleTileSchedulerILb0ELb0ELb0ELi128EEEEEEEEEvNT_6ParamsE$_ZN4cute8gmem_ptrIPKfECI1NS_12iter_adaptorIS2_S3_EEES2_) ;  /* 0xfffaf46000007944 */ /* 0x000fea0003c3ffff */
[----:B-1----:R1:W5:Y:S01]  /*5b9e0*/  LDL.64 R2, [R1+0x1680] ;  /* 0x0016800001027983 */ /* 0x0023620000100a00 */
[----:B------:R-:W-:-:S03]  /*5b9f0*/  MOV R8, 0x5ba10 ;  /* 0x0005ba1000087802 */ /* 0x000fc60000000f00 */
[----:B-1---5:R-:W-:Y:S05]  /*5ba00*/  CALL.REL.NOINC `($_ZN7cutlass13device_kernelIN5flash19enable_sm80_to_sm89INS1_16FlashAttnBwdSm80INS1_25CollectiveMainloopBwdSm80ILi2ELi2EN4cute5tupleIJNS5_1CILi128EEES8_NS7_ILi64EEEEEENS_10bfloat16_tEfNS_4arch4Sm80ELb0ELb0ELb1ELb0ELb0ELb0ELb0ELb0ELi2ELi4ELi4ELi4ELb0EEENS1_21CollectiveEpilogueBwdISA_SB_SD_Li256ELb0ELb0ELi2EEENS1_19SingleTileSchedulerILb0ELb0ELb0ELi128EEEEEEEEEvNT_6ParamsE$_ZN4cute3eso3ESOILb1ELb0EJNS_6LayoutINS_5tupleIJNS3_IJNS_1CILi4EEENS4_ILi1EEEEEEEEENS3_IJNS3_IJS6_NS4_ILi0EEEEEEEEEEENS_10ViewEngineINS_8gmem_ptrIPKfEEEEEEC2ERKSC_RKSI_) ;  /* 0xfffade9000007944 */ /* 0x022fea0003c3ffff */
[----:B-1----:R1:W5:Y:S01]  /*5ba10*/  LDL.64 R4, [R1+0x1680] ;  /* 0x0016800001047983 */ /* 0x0023620000100a00 */
[----:B------:R-:W-:Y:S01]  /*5ba20*/  IMAD.MOV.U32 R2, RZ, RZ, R13 ;  /* 0x000000ffff027224 */ /* 0x000fe200078e000d */
[----:B------:R-:W-:-:S02]  /*5ba30*/  MOV R3, RZ ;  /* 0x000000ff00037202 */ /* 0x000fc40000000f00 */
[----:B------:R-:W-:Y:S02]  /*5ba40*/  MOV R10, 0x5ba60 ;  /* 0x0005ba60000a7802 */ /* 0x000fe40000000f00 */
[----:B-1---5:R-:W-:Y:S05]  /*5ba50*/  CALL.REL.NOINC `($_ZN7cutlass13device_kernelIN5flash19enable_sm80_to_sm89INS1_16FlashAttnBwdSm80INS1_25CollectiveMainloopBwdSm80ILi2ELi2EN4cute5tupleIJNS5_1CILi128EEES8_NS7_ILi64EEEEEENS_10bfloat16_tEfNS_4arch4Sm80ELb0ELb0ELb1ELb0ELb0ELb0ELb0ELb0ELi2ELi4ELi4ELi4ELb0EEENS1_21CollectiveEpilogueBwdISA_SB_SD_Li256ELb0ELb0ELi2EEENS1_19SingleTileSchedulerILb0ELb0ELb0ELi128EEEEEEEEEvNT_6ParamsE$_ZN4cute3eso3ESOILb1ELb0EJNS_10UnderscoreEiEEC2ERKS2_RKi) ;  /* 0xfffab80000007944 */ /* 0x022fea0003c3ffff */
[----:B-1----:R-:W-:Y:S01]  /*5ba60*/  IMAD.MOV.U32 R2, RZ, RZ, R6 ;  /* 0x000000ffff027224 */ /* 0x002fe200078e0006 */
[----:B------:R-:W-:Y:S01]  /*5ba70*/  MOV R3, R7 ;  /* 0x0000000700037202 */ /* 0x000fe20000000f00 */
[----:B------:R-:W-:Y:S01]  /*5ba80*/  IMAD.MOV.U32 R6, RZ, RZ, R13 ;  /* 0x000000ffff067224 */ /* 0x000fe200078e000d */
[----:B------:R-:W-:Y:S02]  /*5ba90*/  MOV R8, 0x5bab0 ;  /* 0x0005bab000087802 */ /* 0x000fe40000000f00 */
[----:B------:R-:W-:Y:S05]  /*5baa0*/  CALL.REL.NOINC `($_ZN7cutlass13device_kernelIN5flash19enable_sm80_to_sm89INS1_16FlashAttnBwdSm80INS1_25CollectiveMainloopBwdSm80ILi2ELi2EN4cute5tupleIJNS5_1CILi128EEES8_NS7_ILi64EEEEEENS_10bfloat16_tEfNS_4arch4Sm80ELb0ELb0ELb1ELb0ELb0ELb0ELb0ELb0ELi2ELi4ELi4ELi4ELb0EEENS1_21CollectiveEpilogueBwdISA_SB_SD_Li256ELb0ELb0ELi2EEENS1_19SingleTileSchedulerILb0ELb0ELb0ELi128EEEEEEEEEvNT_6ParamsE$_ZN4cute8smem_ptrIPfECI1NS_12iter_adaptorIS1_S2_EEES1_) ;  /* 0xfffaf49000007944 */ /* 0x000fea0003c3ffff */
[----:B-1----:R1:W5:Y:S01]  /*5bab0*/  LDL.64 R2, [R1+0x1680] ;  /* 0x0016800001027983 */ /* 0x0023620000100a00 */
[----:B------:R-:W-:Y:S02]  /*5bac0*/  MOV R7, R13 ;  /* 0x0000000d00077202 */ /* 0x000fe40000000f00 */
[----:B------:R-:W-:Y:S02]  /*5bad0*/  MOV R8, 0x5baf0 ;  /* 0x0005baf000087802 */ /* 0x000fe40000000f00 */
[----:B-1---5:R-:W-:Y:S05]  /*5bae0*/  CALL.REL.NOINC `($_ZN7cutlass13device_kernelIN5flash19enable_sm80_to_sm89INS1_16FlashAttnBwdSm80INS1_25CollectiveMainloopBwdSm80ILi2ELi2EN4cute5tupleIJNS5_1CILi128EEES8_NS7_ILi64EEEEEENS_10bfloat16_tEfNS_4arch4Sm80ELb0ELb0ELb1ELb0ELb0ELb0ELb0ELb0ELi2ELi4ELi4ELi4ELb0EEENS1_21CollectiveEpilogueBwdISA_SB_SD_Li256ELb0ELb0ELi2EEENS1_19SingleTileSchedulerILb0ELb0ELb0ELi128EEEEEEEEEvNT_6ParamsE$_ZN4cute3eso3ESOILb1ELb0EJNS_6LayoutINS_5tupleIJNS3_IJNS_1CILi4EEENS4_ILi1EEEEEEEEENS3_IJNS3_IJS6_NS4_ILi0EEEEEEEEEEENS_10ViewEngineINS_8smem_ptrIPfEEEEEEC2ERKSC_RKSH_) ;  /* 0xfffaddf000007944 */ /* 0x022fea0003c3ffff */
[----:B-1----:R1:W5:Y:S01]  /*5baf0*/  LDL.64 R6, [R1+0x1680] ;  /* 0x0016800001067983 */ /* 0x0023620000100a00 */
[----:B------:R-:W-:Y:S02]  /*5bb00*/  MOV R2, R15 ;  /* 0x0000000f00027202 */ /* 0x000fe40000000f00 */
[----:B------:R-:W-:Y:S02]  /*5bb10*/  MOV R8, 0x5bb30 ;  /* 0x0005bb3000087802 */ /* 0x000fe40000000f00 */
[----:B-1---5:R-:W-:Y:S05]  /*5bb20*/  CALL.REL.NOINC `($_ZN7cutlass13device_kernelIN5flash19enable_sm80_to_sm89INS1_16FlashAttnBwdSm80INS1_25CollectiveMainloopBwdSm80ILi2ELi2EN4cute5tupleIJNS5_1CILi128EEES8_NS7_ILi64EEEEEENS_10bfloat16_tEfNS_4arch4Sm80ELb0ELb0ELb1ELb0ELb0ELb0ELb0ELb0ELi2ELi4ELi4ELi4ELb0EEENS1_21CollectiveEpilogueBwdISA_SB_SD_Li256ELb0ELb0ELi2EEENS1_19SingleTileSchedulerILb0ELb0ELb0ELi128EEEEEEEEEvNT_6ParamsE$_ZN4cute8gmem_ptrIPKfECI1NS_12iter_adaptorIS2_S3_EEES2_) ;  /* 0xfffaf31000007944 */ /* 0x022fea0003c3ffff */
[----:B-1----:R1:W5:Y:S01]  /*5bb30*/  LDL.64 R2, [R1+0x1688] ;  /* 0x0016880001027983 */ /* 0x0023620000100a00 */
        /* <DEDUP_REMOVED lines=9> */
[----:B------:R-:W-:-:S02]  /*5bbd0*/  MOV R8, 0x5bbf0 ;  /* 0x0005bbf000087802 */ /* 0x000fc40000000f00 */
[----:B--2--5:R-:W-:Y:S05]  /*5bbe0*/  CALL.REL.NOINC `($_ZN7cutlass13device_kernelIN5flash19enable_sm80_to_sm89INS1_16FlashAttnBwdSm80INS1_25CollectiveMainloopBwdSm80ILi2ELi2EN4cute5tupleIJNS5_1CILi128EEES8_NS7_ILi64EEEEEENS_10bfloat16_tEfNS_4arch4Sm80ELb0ELb0ELb1ELb0ELb0ELb0ELb0ELb0ELi2ELi4ELi4ELi4ELb0EEENS1_21CollectiveEpilogueBwdISA_SB_SD_Li256ELb0ELb0ELi2EEENS1_19SingleTileSchedulerILb0ELb0ELb0ELi128EEEEEEEEEvNT_6ParamsE$_ZN4cute8smem_ptrIPfECI1NS_12iter_adaptorIS1_S2_EEES1_) ;  /* 0xfffaf35000007944 */ /* 0x024fea0003c3ffff */
[----:B-1----:R1:W5:Y:S01]  /*5bbf0*/  LDL.64 R2, [R1+0x1688] ;  /* 0x0016880001027983 */ /* 0x0023620000100a00 */
[----:B------:R-:W-:-:S02]  /*5bc00*/  MOV R6, R15 ;  /* 0x0000000f00067202 */ /* 0x000fc40000000f00 */
[----:B------:R-:W-:Y:S02]  /*5bc10*/  MOV R8, 0x5bc30 ;  /* 0x0005bc3000087802 */ /* 0x000fe40000000f00 */
[----:B-1---5:R-:W-:Y:S05]  /*5bc20*/  CALL.REL.NOINC `($_ZN7cutlass13device_kernelIN5flash19enable_sm80_to_sm89INS1_16FlashAttnBwdSm80INS1_25CollectiveMainloopBwdSm80ILi2ELi2EN4cute5tupleIJNS5_1CILi128EEES8_NS7_ILi64EEEEEENS_10bfloat16_tEfNS_4arch4Sm80ELb0ELb0ELb1ELb0ELb0ELb0ELb0ELb0ELi2ELi4ELi4ELi4ELb0EEENS1_21CollectiveEpilogueBwdISA_SB_SD_Li256ELb0ELb0ELi2EEENS1_19SingleTileSchedulerILb0ELb0ELb0ELi128EEEEEEEEEvNT_6ParamsE$_ZN4cute8smem_ptrIPN7cutlass9uint128_tEECI1NS_12iter_adaptorIS3_S4_EEES3_) ;  /* 0xfffaf2d000007944 */ /* 0x022fea0003c3ffff */
[----:B-1----:R1:W5:Y:S01]  /*5bc30*/  LDL.64 R2, [R1+0x1688] ;  /* 0x0016880001027983 */ /* 0x0023620000100a00 */
[----:B------:R-:W-:Y:S02]  /*5bc40*/  MOV R6, R15 ;  /* 0x0000000f00067202 */ /* 0x000fe40000000f00 */
[----:B------:R-:W-:Y:S02]  /*5bc50*/  MOV R8, 0x5bc70 ;  /* 0x0005bc7000087802 */ /* 0x000fe40000000f00 */
[----:B-1---5:R-:W-:Y:S05]  /*5bc60*/  CALL.REL.NOINC `($_ZN7cutlass13device_kernelIN5flash19enable_sm80_to_sm89INS1_16FlashAttnBwdSm80INS1_25CollectiveMainloopBwdSm80ILi2ELi2EN4cute5tupleIJNS5_1CILi128EEES8_NS7_ILi64EEEEEENS_10bfloat16_tEfNS_4arch4Sm80ELb0ELb0ELb1ELb0ELb0ELb0ELb0ELb0ELi2ELi4ELi4ELi4ELb0EEENS1_21CollectiveEpilogueBwdISA_SB_SD_Li256ELb0ELb0ELi2EEENS1_19SingleTileSchedulerILb0ELb0ELb0ELi128EEEEEEEEEvNT_6ParamsE$_ZN4cute3eso3ESOILb1ELb0EJNS_6LayoutINS_5tupleIJNS3_IJNS_1CILi1EEES5_EEEEEENS3_IJNS3_IJS5_NS4_ILi0EEEEEEEEEEENS_10ViewEngineINS_8smem_ptrIPN7cutlass9uint128_tEEEEEEEC2ERKSB_RKSI_) ;  /* 0xfffad50000007944 */ /* 0x022fea0003c3ffff */
[----:B------:R2:W5:Y:S01]  /*5bc70*/  LDL R4, [R1+0x1688] ;  /* 0x0016880001047983 */ /* 0x0005620000100800 */
[----:B-1----:R-:W-:-:S03]  /*5bc80*/  MOV R2, 0x5bca0 ;  /* 0x0005bca000027802 */ /* 0x002fc60000000f00 */
[----:B--2--5:R-:W-:Y:S05]  /*5bc90*/  CALL.REL.NOINC `($_ZN7cutlass13device_kernelIN5flash19enable_sm80_to_sm89INS1_16FlashAttnBwdSm80INS1_25CollectiveMainloopBwdSm80ILi2ELi2EN4cute5tupleIJNS5_1CILi128EEES8_NS7_ILi64EEEEEENS_10bfloat16_tEfNS_4arch4Sm80ELb0ELb0ELb1ELb0ELb0ELb0ELb0ELb0ELi2ELi4ELi4ELi4ELb0EEENS1_21CollectiveEpilogueBwdISA_SB_SD_Li256ELb0ELb0ELi2EEENS1_19SingleTileSchedulerILb0ELb0ELb0ELi128EEEEEEEEEvNT_6ParamsE$_ZN73_INTERNAL_24fd9406_37_flash_bwd_hdim64_bf16_softcap_sm80_cu_3fbc093a_291824__cvta_generic_to_sharedEPKv) ;  /* 0xfffaf32000007944 */ /* 0x024fea0003c3ffff */
[----:B------:R-:W-:Y:S02]  /*5bca0*/  ULDC.64 UR8, c[0x0][0x118] ;  /* 0x0000460000087ab9 */ /* 0x000fe40000000a00 */
[----:B------:R-:W2:Y:S01]  /*5bcb0*/  LD.E.U8 R92, [R92.64] ;  /* 0x000000085c5c7980 */ /* 0x000ea2000c101100 */
[----:B------:R-:W-:Y:S02]  /*5bcc0*/  MOV R15, 0x0 ;  /* 0x00000000000f7802 */ /* 0x000fe40000000f00 */
[----:B--2---:R-:W-:-:S13]  /*5bcd0*/  ISETP.NE.AND P1, PT, R92, RZ, PT ;  /* 0x000000ff5c00720c */ /* 0x004fda0003f25270 */
[----:B------:R-:W-:Y:S01]  /*5bce0*/  @!PT LDS RZ, [RZ] ;  /* 0x00000000fffff984 */ /* 0x000fe20000000800 */
[----:B------:R-:W-:Y:S01]  /*5bcf0*/  @!PT LDS RZ, [RZ] ;  /* 0x00000000fffff984 */ /* 0x000fe20000000800 */
[----:B------:R-:W-:Y:S01]  /*5bd00*/  @!PT LDS RZ, [RZ] ;  /* 0x00000000fffff984 */ /* 0x000fe20000000800 */
[----:B------:R1:W-:Y:S01]  /*5bd10*/  LDGSTS.E.BYPASS.LTC128B.128 [R4], [R16.64], P1 ;  /* 0x0000000010047fae */ /* 0x0003e20008901d48 */
[----:B------:R-:W-:Y:S05]  /*5bd20*/  RET.REL.NODEC R14 `(_ZN7cutlass13device_kernelIN5flash19enable_sm80_to_sm89INS1_16FlashAttnBwdSm80INS1_25CollectiveMainloopBwdSm80ILi2ELi2EN4cute5tupleIJNS5_1CILi128EEES8_NS7_ILi64EEEEEENS_10bfloat16_tEfNS_4arch4Sm80ELb0ELb0ELb1ELb0ELb0ELb0ELb0ELb0ELi2ELi4ELi4ELi4ELb0EEENS1_21CollectiveEpilogueBwdISA_SB_SD_Li256ELb0ELb0ELi2EEENS1_19SingleTileSchedulerILb0ELb0ELb0ELi128EEEEEEEEEvNT_6ParamsE) ;  /* 0xfffa42d00e007950 */ /* 0x000fea0003c3ffff */
        .type           $_ZN7cutlass13device_kernelIN5flash19enable_sm80_to_sm89INS1_16FlashAttnBwdSm80INS1_25CollectiveMainloopBwdSm80ILi2ELi2EN4cute5tupleIJNS5_1CILi128EEES8_NS7_ILi64EEEEEENS_10bfloat16_tEfNS_4arch4Sm80ELb0ELb0ELb1ELb0ELb0ELb0ELb0ELb0ELi2ELi4ELi4ELi4ELb0EEENS1_21CollectiveEpilogueBwdISA_SB_SD_Li256ELb0ELb0ELi2EEENS1_19SingleTileSchedulerILb0ELb0ELb0ELi128EEEEEEEEEvNT_6ParamsE$_ZZN5flash25CollectiveMainloopBwdSm80ILi2ELi2EN4cute5tupleIJNS1_1CILi128EEES4_NS3_ILi64EEEEEEN7cutlass10bfloat16_tEfNS7_4arch4Sm80ELb0ELb0ELb1ELb0ELb0ELb0ELb0ELb0ELi2ELi4ELi4ELi4ELb0EE3mmaINS_16FlashAttnBwdSm80ISB_NS_21CollectiveEpilogueBwdIS6_S8_SA_Li256ELb0ELb0ELi2EEENS_19SingleTileSchedulerILb0ELb0ELb0ELi128EEEE13SharedStorageENS1_6TensorINS1_11ArrayEngineIfLm32EEENS1_6LayoutINS2_IJNS2_IJNS3_ILi2EEESO_EEESO_NS3_ILi4EEEEEENS2_IJNS2_IJNS3_ILi1EEESO_EEESQ_NS3_ILi8EEEEEEEEEEEEbRKNSB_6ParamsERT0_S12_iNS2_IJiiiEEERT_ENKUliiE_clEii,@function
        .size           $_ZN7cutlass13device_kernelIN5flash19enable_sm80_to_sm89INS1_16FlashAttnBwdSm80INS1_25CollectiveMainloopBwdSm80ILi2ELi2EN4cute5tupleIJNS5_1CILi128EEES8_NS7_ILi64EEEEEENS_10bfloat16_tEfNS_4arch4Sm80ELb0ELb0ELb1ELb0ELb0ELb0ELb0ELb0ELi2ELi4ELi4ELi4ELb0EEENS1_21CollectiveEpilogueBwdISA_SB_SD_Li256ELb0ELb0ELi2EEENS1_19SingleTileSchedulerILb0ELb0ELb0ELi128EEEEEEEEEvNT_6ParamsE$_ZZN5flash25CollectiveMainloopBwdSm80ILi2ELi2EN4cute5tupleIJNS1_1CILi128EEES4_NS3_ILi64EEEEEEN7cutlass10bfloat16_tEfNS7_4arch4Sm80ELb0ELb0ELb1ELb0ELb0ELb0ELb0ELb0ELi2ELi4ELi4ELi4ELb0EE3mmaINS_16FlashAttnBwdSm80ISB_NS_21CollectiveEpilogueBwdIS6_S8_SA_Li256ELb0ELb0ELi2EEENS_19SingleTileSchedulerILb0ELb0ELb0ELi128EEEE13SharedStorageENS1_6TensorINS1_11ArrayEngineIfLm32EEENS1_6LayoutINS2_IJNS2_IJNS3_ILi2EEESO_EEESO_NS3_ILi4EEEEEENS2_IJNS2_IJNS3_ILi1EEESO_EEESQ_NS3_ILi8EEEEEEEEEEEEbRKNSB_6ParamsERT0_S12_iNS2_IJiiiEEERT_ENKUliiE_clEii,($_ZN7cutlass13device_kernelIN5flash19enable_sm80_to_sm89INS1_16FlashAttnBwdSm80INS1_25CollectiveMainloopBwdSm80ILi2ELi2EN4cute5tupleIJNS5_1CILi128EEES8_NS7_ILi64EEEEEENS_10bfloat16_tEfNS_4arch4Sm80ELb0ELb0ELb1ELb0ELb0ELb0ELb0ELb0ELi2ELi4ELi4ELi4ELb0EEENS1_21CollectiveEpilogueBwdISA_SB_SD_Li256ELb0ELb0ELi2EEENS1_19SingleTileSchedulerILb0ELb0ELb0ELi128EEEEEEEEEvNT_6ParamsE$_ZZN5flash25CollectiveMainloopBwdSm80ILi2ELi2EN4cute5tupleIJNS1_1CILi128EEES4_NS3_ILi64EEEEEEN7cutlass10bfloat16_tEfNS7_4arch4Sm80ELb0ELb0ELb1ELb0ELb0ELb0ELb0ELb0ELi2ELi4ELi4ELi4ELb0EE3mmaINS_16FlashAttnBwdSm80ISB_NS_21CollectiveEpilogueBwdIS6_S8_SA_Li256ELb0ELb0ELi2EEENS_19SingleTileSchedulerILb0ELb0ELb0ELi128EEEE13SharedStorageENS1_6TensorINS1_11ArrayEngineIfLm32EEENS1_6LayoutINS2_IJNS2_IJNS3_ILi2EEESO_EEESO_NS3_ILi4EEEEEENS2_IJNS2_IJNS3_ILi1EEESO_EEESQ_NS3_ILi8EEEEEEEEEEEEbRKNSB_6ParamsERT0_S12_iNS2_IJiiiEEERT_ENKUlvE0_clEv - $_ZN7cutlass13device_kernelIN5flash19enable_sm80_to_sm89INS1_16FlashAttnBwdSm80INS1_25CollectiveMainloopBwdSm80ILi2ELi2EN4cute5tupleIJNS5_1CILi128EEES8_NS7_ILi64EEEEEENS_10bfloat16_tEfNS_4arch4Sm80ELb0ELb0ELb1ELb0ELb0ELb0ELb0ELb0ELi2ELi4ELi4ELi4ELb0EEENS1_21CollectiveEpilogueBwdISA_SB_SD_Li256ELb0ELb0ELi2EEENS1_19SingleTileSchedulerILb0ELb0ELb0ELi128EEEEEEEEEvNT_6ParamsE$_ZZN5flash25CollectiveMainloopBwdSm80ILi2ELi2EN4cute5tupleIJNS1_1CILi128EEES4_NS3_ILi64EEEEEEN7cutlass10bfloat16_tEfNS7_4arch4Sm80ELb0ELb0ELb1ELb0ELb0ELb0ELb0ELb0ELi2ELi4ELi4ELi4ELb0EE3mmaINS_16FlashAttnBwdSm80ISB_NS_21CollectiveEpilogueBwdIS6_S8_SA_Li256ELb0ELb0ELi2EEENS_19SingleTileSchedulerILb0ELb0ELb0ELi128EEEE13SharedStorageENS1_6TensorINS1_11ArrayEngineIfLm32EEENS1_6LayoutINS2_IJNS2_IJNS3_ILi2EEESO_EEESO_NS3_ILi4EEEEEENS2_IJNS2_IJNS3_ILi1EEESO_EEESQ_NS3_ILi8EEEEEEEEEEEEbRKNSB_6ParamsERT0_S12_iNS2_IJiiiEEERT_ENKUliiE_clEii)
$_ZN7cutlass13device_kernelIN5flash19enable_sm80_to_sm89INS1_16FlashAttnBwdSm80INS1_25CollectiveMainloopBwdSm80ILi2ELi2EN4cute5tupleIJNS5_1CILi128EEES8_NS7_ILi64EEEEEENS_10bfloat16_tEfNS_4arch4Sm80ELb0ELb0ELb1ELb0ELb0ELb0ELb0ELb0ELi2ELi4ELi4ELi4ELb0EEENS1_21CollectiveEpilogueBwdISA_SB_SD_Li256ELb0ELb0ELi2EEENS1_19SingleTileSchedulerILb0ELb0ELb0ELi128EEEEEEEEEvNT_6ParamsE$_ZZN5flash25CollectiveMainloopBwdSm80ILi2ELi2EN4cute5tupleIJNS1_1CILi128EEES4_NS3_ILi64EEEEEEN7cutlass10bfloat16_tEfNS7_4arch4Sm80ELb0ELb0ELb1ELb0ELb0ELb0ELb0ELb0ELi2ELi4ELi4ELi4ELb0EE3mmaINS_16FlashAttnBwdSm80ISB_NS_21CollectiveEpilogueBwdIS6_S8_SA_Li256ELb0ELb0ELi2EEENS_19SingleTileSchedulerILb0ELb0ELb0ELi128EEEE13SharedStorageENS1_6TensorINS1_11ArrayEngineIfLm32EEENS1_6LayoutINS2_IJNS2_IJNS3_ILi2EEESO_EEESO_NS3_ILi4EEEEEENS2_IJNS2_IJNS3_ILi1EEESO_EEESQ_NS3_ILi8EEEEEEEEEEEEbRKNSB_6ParamsERT0_S12_iNS2_IJiiiEEERT_ENKUliiE_clEii:
        /* <DEDUP_REMOVED lines=53> */
[----:B------:R-:W2:Y:S04]  /*5c080*/  LDL.64 R8, [R1+0x1390] ;  /* 0x0013900001087983 */ /* 0x000ea80000100a00 */
[----:B------:R-:W2:Y:S04]  /*5c090*/  LD.E.64 R82, [R82.64+0x18] ;  /* 0x0000180452527980 */ /* 0x000ea8000c101b00 */
[----:B-1----:R1:W5:Y:S01]  /*5c0a0*/  LDL.64 R2, [R1+0x1388] ;  /* 0x0013880001027983 */ /* 0x0023620000100a00 */
        /* <DEDUP_REMOVED lines=477> */
[----:B------:R2:W5:Y:S04]  /*5de80*/  LDL.64 R16, [R1+0x1388] ;  /* 0x0013880001107983 */ /* 0x0005680000100a00 */
[----:B------:R2:W5:Y:S01]  /*5de90*/  LD.E.64 R10, [R78.64+0x48] ;  /* 0x000048044e0a7980 */ /* 0x000562000c101b00 */
[----:B-1----:R-:W-:Y:S01]  /*5dea0*/  IMAD.MOV.U32 R2, RZ, RZ, R7 ;  /* 0x000000ffff027224 */ /* 0x002fe200078e0007 */
[----:B------:R-:W-:-:S02]  /*5deb0*/  MOV R3, RZ ;  /* 0x000000ff00037202 */ /* 0x000fc40000000f00 */
[----:B------:R-:W-:Y:S02]  /*5dec0*/  MOV R8, 0x5dee0 ;  /* 0x0005dee000087802 */ /* 0x000fe40000000f00 */
[----:B--2--5:R-:W-:Y:S05]  /*5ded0*/  CALL.REL.NOINC `($_ZN7cutlass13device_kernelIN5flash19enable_sm80_to_sm89INS1_16FlashAttnBwdSm80INS1_25CollectiveMainloopBwdSm80ILi2ELi2EN4cute5tupleIJNS5_1CILi128EEES8_NS7_ILi64EEEEEENS_10bfloat16_tEfNS_4arch4Sm80ELb0ELb0ELb1ELb0ELb0ELb0ELb0ELb0ELi2ELi4ELi4ELi4ELb0EEENS1_21CollectiveEpilogueBwdISA_SB_SD_Li256ELb0ELb0ELi2EEENS1_19SingleTileSchedulerILb0ELb0ELb0ELi128EEEEEEEEEvNT_6ParamsE$_ZN4cute3eso3ESOILb1ELb0EJNS_1CILi0EEEiEEC2ERKS3_RKi) ;  /* 0xfffa97a000007944 */ /* 0x024fea0003c3ffff */
[----:B------:R-:W-:Y:S02]  /*5dee0*/  ULDC.64 UR4, c[0x0][0x118] ;  /* 0x0000460000047ab9 */ /* 0x000fe40000000a00 */
[----:B-1----:R1:W5:Y:S01]  /*5def0*/  LD.E R3, [R10.64] ;  /* 0x000000040a037980 */ /* 0x002362000c101900 */
[----:B------:R-:W-:-:S03]  /*5df00*/  MOV R88, 0x5df20 ;  /* 0x0005df2000587802 */ /* 0x000fc60000000f00 */
[----:B-1---5:R-:W-:Y:S05]  /*5df10*/  CALL.REL.NOINC `($_ZN7cutlass13device_kernelIN5flash19enable_sm80_to_sm89INS1_16FlashAttnBwdSm80INS1_25CollectiveMainloopBwdSm80ILi2ELi2EN4cute5tupleIJNS5_1CILi128EEES8_NS7_ILi64EEEEEENS_10bfloat16_tEfNS_4arch4Sm80ELb0ELb0ELb1ELb0ELb0ELb0ELb0ELb0ELi2ELi4ELi4ELi4ELb0EEENS1_21CollectiveEpilogueBwdISA_SB_SD_Li256ELb0ELb0ELi2EEENS1_19SingleTileSchedulerILb0ELb0ELb0ELi128EEEEEEEEEvNT_6ParamsE$_ZZN4cuteplIJiEJNS_1CILi0EEEEEEDaRKNS_15ArithmeticTupleIJDpT_EEERKNS3_IJDpT0_EEEENKUlDpRKT_E_clIJiEEEDaSH_) ;  /* 0xfffb201000007944 */ /* 0x022fea0003c3ffff */
[----:B-----5:R-:W-:Y:S02]  /*5df20*/  ISETP.GT.AND P1, PT, R2, 0x7f, PT ;  /* 0x0000007f0200780c */ /* 0x020fe40003f24270 */
        /* <DEDUP_REMOVED lines=12> */
[----:B------:R-:W-:Y:S02]  /*5dff0*/  MOV R13, R7 ;  /* 0x00000007000d7202 */ /* 0x000fe40000000f00 */
[----:B------:R-:W-:-:S02]  /*5e000*/  MOV R8, 0x5e020 ;  /* 0x0005e02000087802 */ /* 0x000fc40000000f00 */
        /* <DEDUP_REMOVED lines=12> */
[----:B------:R-:W-:-:S03]  /*5e0d0*/  MOV R8, 0x5e0f0 ;  /* 0x0005e0f000087802 */ /* 0x000fc60000000f00 */
        /* <DEDUP_REMOVED lines=37> */
        .type           $_ZN7cutlass13device_kernelIN5flash19enable_sm80_to_sm89INS1_16FlashAttnBwdSm80INS1_25CollectiveMainloopBwdSm80ILi2ELi2EN4cute5tupleIJNS5_1CILi128EEES8_NS7_ILi64EEEEEENS_10bfloat16_tEfNS_4arch4Sm80ELb0ELb0ELb1ELb0ELb0ELb0ELb0ELb0ELi2ELi4ELi4ELi4ELb0EEENS1_21CollectiveEpilogueBwdISA_SB_SD_Li256ELb0ELb0ELi2EEENS1_19SingleTileSchedulerILb0ELb0ELb0ELi128EEEEEEEEEvNT_6ParamsE$_ZZN5flash25CollectiveMainloopBwdSm80ILi2ELi2EN4cute5tupleIJNS1_1CILi128EEES4_NS3_ILi64EEEEEEN7cutlass10bfloat16_tEfNS7_4arch4Sm80ELb0ELb0ELb1ELb0ELb0ELb0ELb0ELb0ELi2ELi4ELi4ELi4ELb0EE3mmaINS_16FlashAttnBwdSm80ISB_NS_21CollectiveEpilogueBwdIS6_S8_SA_Li256ELb0ELb0ELi2EEENS_19SingleTileSchedulerILb0ELb0ELb0ELi128EEEE13SharedStorageENS1_6TensorINS1_11ArrayEngineIfLm32EEENS1_6LayoutINS2_IJNS2_IJNS3_ILi2EEESO_EEESO_NS3_ILi4EEEEEENS2_IJNS2_IJNS3_ILi1EEESO_EEESQ_NS3_ILi8EEEEEEEEEEEEbRKNSB_6ParamsERT0_S12_iNS2_IJiiiEEERT_ENKUlvE0_clEv,@function
        .size           $_ZN7cutlass13device_kernelIN5flash19enable_sm80_to_sm89INS1_16FlashAttnBwdSm80INS1_25CollectiveMainloopBwdSm80ILi2ELi2EN4cute5tupleIJNS5_1CILi128EEES8_NS7_ILi64EEEEEENS_10bfloat16_tEfNS_4arch4Sm80ELb0ELb0ELb1ELb0ELb0ELb0ELb0ELb0ELi2ELi4ELi4ELi4ELb0EEENS1_21CollectiveEpilogueBwdISA_SB_SD_Li256ELb0ELb0ELi2EEENS1_19SingleTileSchedulerILb0ELb0ELb0ELi128EEEEEEEEEvNT_6ParamsE$_ZZN5flash25CollectiveMainloopBwdSm80ILi2ELi2EN4cute5tupleIJNS1_1CILi128EEES4_NS3_ILi64EEEEEEN7cutlass10bfloat16_tEfNS7_4arch4Sm80ELb0ELb0ELb1ELb0ELb0ELb0ELb0ELb0ELi2ELi4ELi4ELi4ELb0EE3mmaINS_16FlashAttnBwdSm80ISB_NS_21CollectiveEpilogueBwdIS6_S8_SA_Li256ELb0ELb0ELi2EEENS_19SingleTileSchedulerILb0ELb0ELb0ELi128EEEE13SharedStorageENS1_6TensorINS1_11ArrayEngineIfLm32EEENS1_6LayoutINS2_IJNS2_IJNS3_ILi2EEESO_EEESO_NS3_ILi4EEEEEENS2_IJNS2_IJNS3_ILi1EEESO_EEESQ_NS3_ILi8EEEEEEEEEEEEbRKNSB_6ParamsERT0_S12_iNS2_IJiiiEEERT_ENKUlvE0_clEv,($_ZN7cutlass13device_kernelIN5flash19enable_sm80_to_sm89INS1_16FlashAttnBwdSm80INS1_25CollectiveMainloopBwdSm80ILi2ELi2EN4cute5tupleIJNS5_1CILi128EEES8_NS7_ILi64EEEEEENS_10bfloat16_tEfNS_4arch4Sm80ELb0ELb0ELb1ELb0ELb0ELb0ELb0ELb0ELi2ELi4ELi4ELi4ELb0EEENS1_21CollectiveEpilogueBwdISA_SB_SD_Li256ELb0ELb0ELi2EEENS1_19SingleTileSchedulerILb0ELb0ELb0ELi128EEEEEEEEEvNT_6ParamsE$_ZZN5flash25CollectiveMainloopBwdSm80ILi2ELi2EN4cute5tupleIJNS1_1CILi128EEES4_NS3_ILi64EEEEEEN7cutlass10bfloat16_tEfNS7_4arch4Sm80ELb0ELb0ELb1ELb0ELb0ELb0ELb0ELb0ELi2ELi4ELi4ELi4ELb0EE3mmaINS_16FlashAttnBwdSm80ISB_NS_21CollectiveEpilogueBwdIS6_S8_SA_Li256ELb0ELb0ELi2EEENS_19SingleTileSchedulerILb0ELb0ELb0ELi128EEEE13SharedStorageENS1_6TensorINS1_11ArrayEngineIfLm32EEENS1_6LayoutINS2_IJNS2_IJNS3_ILi2EEESO_EEESO_NS3_ILi4EEEEEENS2_IJNS2_IJNS3_ILi1EEESO_EEESQ_NS3_ILi8EEEEEEEEEEEEbRKNSB_6ParamsERT0_S12_iNS2_IJiiiEEERT_ENKUlvE_clEv - $_ZN7cutlass13device_kernelIN5flash19enable_sm80_to_sm89INS1_16FlashAttnBwdSm80INS1_25CollectiveMainloopBwdSm80ILi2ELi2EN4cute5tupleIJNS5_1CILi128EEES8_NS7_ILi64EEEEEENS_10bfloat16_tEfNS_4arch4Sm80ELb0ELb0ELb1ELb0ELb0ELb0ELb0ELb0ELi2ELi4ELi4ELi4ELb0EEENS1_21CollectiveEpilogueBwdISA_SB_SD_Li256ELb0ELb0ELi2EEENS1_19SingleTileSchedulerILb0ELb0ELb0ELi128EEEEEEEEEvNT_6ParamsE$_ZZN5flash25CollectiveMainloopBwdSm80ILi2ELi2EN4cute5tupleIJNS1_1CILi128EEES4_NS3_ILi64EEEEEEN7cutlass10bfloat16_tEfNS7_4arch4Sm80ELb0ELb0ELb1ELb0ELb0ELb0ELb0ELb0ELi2ELi4ELi4ELi4ELb0EE3mmaINS_16FlashAttnBwdSm80ISB_NS_21CollectiveEpilogueBwdIS6_S8_SA_Li256ELb0ELb0ELi2EEENS_19SingleTileSchedulerILb0ELb0ELb0ELi128EEEE13SharedStorageENS1_6TensorINS1_11ArrayEngineIfLm32EEENS1_6LayoutINS2_IJNS2_IJNS3_ILi2EEESO_EEESO_NS3_ILi4EEEEEENS2_IJNS2_IJNS3_ILi1EEESO_EEESQ_NS3_ILi8EEEEEEEEEEEEbRKNSB_6ParamsERT0_S12_iNS2_IJiiiEEERT_ENKUlvE0_clEv)
$_ZN7cutlass13device_kernelIN5flash19enable_sm80_to_sm89INS1_16FlashAttnBwdSm80INS1_25CollectiveMainloopBwdSm80ILi2ELi2EN4cute5tupleIJNS5_1CILi128EEES8_NS7_ILi64EEEEEENS_10bfloat16_tEfNS_4arch4Sm80ELb0ELb0ELb1ELb0ELb0ELb0ELb0ELb0ELi2ELi4ELi4ELi4ELb0EEENS1_21CollectiveEpilogueBwdISA_SB_SD_Li256ELb0ELb0ELi2EEENS1_19SingleTileSchedulerILb0ELb0ELb0ELi128EEEEEEEEEvNT_6ParamsE$_ZZN5flash25CollectiveMainloopBwdSm80ILi2ELi2EN4cute5tupleIJNS1_1CILi128EEES4_NS3_ILi64EEEEEEN7cutlass10bfloat16_tEfNS7_4arch4Sm80ELb0ELb0ELb1ELb0ELb0ELb0ELb0ELb0ELi2ELi4ELi4ELi4ELb0EE3mmaINS_16FlashAttnBwdSm80ISB_NS_21CollectiveEpilogueBwdIS6_S8_SA_Li256ELb0ELb0ELi2EEENS_19SingleTileSchedulerILb0ELb0ELb0ELi128EEEE13SharedStorageENS1_6TensorINS1_11ArrayEngineIfLm32EEENS1_6LayoutINS2_IJNS2_IJNS3_ILi2EEESO_EEESO_NS3_ILi4EEEEEENS2_IJNS2_IJNS3_ILi1EEESO_EEESQ_NS3_ILi8EEEEEEEEEEEEbRKNSB_6ParamsERT0_S12_iNS2_IJiiiEEERT_ENKUlvE0_clEv:
[----:B------:R-:W-:-:S05]  /*5e330*/  IADD3 R2, R69, -c[0x0][0x20], RZ ;  /* 0x8000080045027a10 */ /* 0x000fca0007ffe0ff */
[----:B------:R-:W2:Y:S04]  /*5e340*/  LDL.64 R6, [R2] ;  /* 0x0000000002067983 */ /* 0x000ea80000100a00 */
[----:B------:R-:W3:Y:S01]  /*5e350*/  LDL.64 R4, [R2+0x8] ;  /* 0x0000080002047983 */ /* 0x000ee20000100a00 */
[----:B------:R-:W-:-:S03]  /*5e360*/  ULDC.64 UR8, c[0x0][0x118] ;  /* 0x0000460000087ab9 */ /* 0x000fc60000000a00 */
[----:B--2---:R-:W2:Y:S04]  /*5e370*/  LD.E R16, [R6.64] ;  /* 0x0000000806107980 */ /* 0x004ea8000c101900 */
[----:B---3--:R-:W3:Y:S01]  /*5e380*/  LD.E R3, [R4.64] ;  /* 0x0000000804037980 */ /* 0x008ee2000c101900 */
[----:B------:R-:W-:Y:S01]  /*5e390*/  BSSY B0, `(.L_x_973) ;  /* 0x0000009000007945 */ /* 0x000fe20003800000 */
[----:B--2---:R-:W-:-:S04]  /*5e3a0*/  IADD3 R16, R16, 0x2, RZ ;  /* 0x0000000210107810 */ /* 0x004fc80007ffe0ff */
[----:B---3--:R-:W-:-:S13]  /*5e3b0*/  ISETP.GE.AND P1, PT, R16, R3, PT ;  /* 0x000000031000720c */ /* 0x008fda0003f26270 */
[----:B------:R-:W-:Y:S05]  /*5e3c0*/  @P1 BRA `(.L_x_974) ;  /* 0x0000005000001947 */ /* 0x000fea0003800000 */
[----:B------:R-:W2:Y:S04]  /*5e3d0*/  LDL.64 R4, [R2+0x18] ;  /* 0x0000180002047983 */ /* 0x000ea80000100a00 */
[----:B------:R1:W5:Y:S04]  /*5e3e0*/  LDL.64 R92, [R2+0x10] ;  /* 0x00001000025c7983 */ /* 0x0003680000100a00 */
[----:B--2---:R1:W5:Y:S01]  /*5e3f0*/  LD.E R3, [R4.64] ;  /* 0x0000000804037980 */ /* 0x004362000c101900 */
[----:B------:R-:W-:-:S03]  /*5e400*/  MOV R14, 0x5e420 ;  /* 0x0005e420000e7802 */ /* 0x000fc60000000f00 */
[----:B-1---5:R-:W-:Y:S05]  /*5e410*/  CALL.REL.NOINC `($_ZN7cutlass13device_kernelIN5flash19enable_sm80_to_sm89INS1_16FlashAttnBwdSm80INS1_25CollectiveMainloopBwdSm80ILi2ELi2EN4cute5tupleIJNS5_1CILi128EEES8_NS7_ILi64EEEEEENS_10bfloat16_tEfNS_4arch4Sm80ELb0ELb0ELb1ELb0ELb0ELb0ELb0ELb0ELi2ELi4ELi4ELi4ELb0EEENS1_21CollectiveEpilogueBwdISA_SB_SD_Li256ELb0ELb0ELi2EEENS1_19SingleTileSchedulerILb0ELb0ELb0ELi128EEEEEEEEEvNT_6ParamsE$_ZZN5flash25CollectiveMainloopBwdSm80ILi2ELi2EN4cute5tupleIJNS1_1CILi128EEES4_NS3_ILi64EEEEEEN7cutlass10bfloat16_tEfNS7_4arch4Sm80ELb0ELb0ELb1ELb0ELb0ELb0ELb0ELb0ELi2ELi4ELi4ELi4ELb0EE3mmaINS_16FlashAttnBwdSm80ISB_NS_21CollectiveEpilogueBwdIS6_S8_SA_Li256ELb0ELb0ELi2EEENS_19SingleTileSchedulerILb0ELb0ELb0ELi128EEEE13SharedStorageENS1_6TensorINS1_11ArrayEngineIfLm32EEENS1_6LayoutINS2_IJNS2_IJNS3_ILi2EEESO_EEESO_NS3_ILi4EEEEEENS2_IJNS2_IJNS3_ILi1EEESO_EEESQ_NS3_ILi8EEEEEEEEEEEEbRKNSB_6ParamsERT0_S12_iNS2_IJiiiEEERT_ENKUliiE0_clEii) ;  /* 0xffffb30000007944 */ /* 0x022fea0003c3ffff */
.L_x_974:
[----:B------:R-:W-:Y:S05]  /*5e420*/  BSYNC B0 ;  /* 0x0000000000007941 */ /* 0x000fea0003800000 */
.L_x_973:
[----:B------:R-:W-:Y:S01]  /*5e430*/  MOV R13, 0x0 ;  /* 0x00000000000d7802 */ /* 0x000fe20000000f00 */
[----:B------:R-:W0:Y:S03]  /*5e440*/  LDGDEPBAR ;  /* 0x00000000000079af */ /* 0x000e260000000000 */
[----:B------:R-:W-:Y:S05]  /*5e450*/  RET.REL.NODEC R12 `(_ZN7cutlass13device_kernelIN5flash19enable_sm80_to_sm89INS1_16FlashAttnBwdSm80INS1_25CollectiveMainloopBwdSm80ILi2ELi2EN4cute5tupleIJNS5_1CILi128EEES8_NS7_ILi64EEEEEENS_10bfloat16_tEfNS_4arch4Sm80ELb0ELb0ELb1ELb0ELb0ELb0ELb0ELb0ELi2ELi4ELi4ELi4ELb0EEENS1_21CollectiveEpilogueBwdISA_SB_SD_Li256ELb0ELb0ELi2EEENS1_19SingleTileSchedulerILb0ELb0ELb0ELi128EEEEEEEEEvNT_6ParamsE) ;  /* 0xfffa1ba00c007950 */ /* 0x000fea0003c3ffff */
        .type           $_ZN7cutlass13device_kernelIN5flash19enable_sm80_to_sm89INS1_16FlashAttnBwdSm80INS1_25CollectiveMainloopBwdSm80ILi2ELi2EN4cute5tupleIJNS5_1CILi128EEES8_NS7_ILi64EEEEEENS_10bfloat16_tEfNS_4arch4Sm80ELb0ELb0ELb1ELb0ELb0ELb0ELb0ELb0ELi2ELi4ELi4ELi4ELb0EEENS1_21CollectiveEpilogueBwdISA_SB_SD_Li256ELb0ELb0ELi2EEENS1_19SingleTileSchedulerILb0ELb0ELb0ELi128EEEEEEEEEvNT_6ParamsE$_ZZN5flash25CollectiveMainloopBwdSm80ILi2ELi2EN4cute5tupleIJNS1_1CILi128EEES4_NS3_ILi64EEEEEEN7cutlass10bfloat16_tEfNS7_4arch4Sm80ELb0ELb0ELb1ELb0ELb0ELb0ELb0ELb0ELi2ELi4ELi4ELi4ELb0EE3mmaINS_16FlashAttnBwdSm80ISB_NS_21CollectiveEpilogueBwdIS6_S8_SA_Li256ELb0ELb0ELi2EEENS_19SingleTileSchedulerILb0ELb0ELb0ELi128EEEE13SharedStorageENS1_6TensorINS1_11ArrayEngineIfLm32EEENS1_6LayoutINS2_IJNS2_IJNS3_ILi2EEESO_EEESO_NS3_ILi4EEEEEENS2_IJNS2_IJNS3_ILi1EEESO_EEESQ_NS3_ILi8EEEEEEEEEEEEbRKNSB_6ParamsERT0_S12_iNS2_IJiiiEEERT_ENKUlvE_clEv,@function
        .size           $_ZN7cutlass13device_kernelIN5flash19enable_sm80_to_sm89INS1_16FlashAttnBwdSm80INS1_25CollectiveMainloopBwdSm80ILi2ELi2EN4cute5tupleIJNS5_1CILi128EEES8_NS7_ILi64EEEEEENS_10bfloat16_tEfNS_4arch4Sm80ELb0ELb0ELb1ELb0ELb0ELb0ELb0ELb0ELi2ELi4ELi4ELi4ELb0EEENS1_21CollectiveEpilogueBwdISA_SB_SD_Li256ELb0ELb0ELi2EEENS1_19SingleTileSchedulerILb0ELb0ELb0ELi128EEEEEEEEEvNT_6ParamsE$_ZZN5flash25CollectiveMainloopBwdSm80ILi2ELi2EN4cute5tupleIJNS1_1CILi128EEES4_NS3_ILi64EEEEEEN7cutlass10bfloat16_tEfNS7_4arch4Sm80ELb0ELb0ELb1ELb0ELb0ELb0ELb0ELb0ELi2ELi4ELi4ELi4ELb0EE3mmaINS_16FlashAttnBwdSm80ISB_NS_21CollectiveEpilogueBwdIS6_S8_SA_Li256ELb0ELb0ELi2EEENS_19SingleTileSchedulerILb0ELb0ELb0ELi128EEEE13SharedStorageENS1_6TensorINS1_11ArrayEngineIfLm32EEENS1_6LayoutINS2_IJNS2_IJNS3_ILi2EEESO_EEESO_NS3_ILi4EEEEEENS2_IJNS2_IJNS3_ILi1EEESO_EEESQ_NS3_ILi8EEEEEEEEEEEEbRKNSB_6ParamsERT0_S12_iNS2_IJiiiEEERT_ENKUlvE_clEv,($_ZN7cutlass13device_kernelIN5flash19enable_sm80_to_sm89INS1_16FlashAttnBwdSm80INS1_25CollectiveMainloopBwdSm80ILi2ELi2EN4cute5tupleIJNS5_1CILi128EEES8_NS7_ILi64EEEEEENS_10bfloat16_tEfNS_4arch4Sm80ELb0ELb0ELb1ELb0ELb0ELb0ELb0ELb0ELi2ELi4ELi4ELi4ELb0EEENS1_21CollectiveEpilogueBwdISA_SB_SD_Li256ELb0ELb0ELi2EEENS1_19SingleTileSchedulerILb0ELb0ELb0ELi128EEEEEEEEEvNT_6ParamsE$_ZZZN5flash25CollectiveMainloopBwdSm80ILi2ELi2EN4cute5tupleIJNS1_1CILi128EEES4_NS3_ILi64EEEEEEN7cutlass10bfloat16_tEfNS7_4arch4Sm80ELb0ELb0ELb1ELb0ELb0ELb0ELb0ELb0ELi2ELi4ELi4ELi4ELb0EE3mmaINS_16FlashAttnBwdSm80ISB_NS_21CollectiveEpilogueBwdIS6_S8_SA_Li256ELb0ELb0ELi2EEENS_19SingleTileSchedulerILb0ELb0ELb0ELi128EEEE13SharedStorageENS1_6TensorINS1_11ArrayEngineIfLm32EEENS1_6LayoutINS2_IJNS2_IJNS3_ILi2EEESO_EEESO_NS3_ILi4EEEEEENS2_IJNS2_IJNS3_ILi1EEESO_EEESQ_NS3_ILi8EEEEEEEEEEEEbRKNSB_6ParamsERT0_S12_iNS2_IJiiiEEERT_ENKUliT_E_clIZSC_ISJ_SX_EbS10_S12_S12_iS13_S15_EUlRS16_iE_EEDaiS16_ENKUlT_E_clIZSC_ISJ_SX_EbS10_S12_S12_iS13_S15_EUlvE0_EEDaS1B_ - $_ZN7cutlass13device_kernelIN5flash19enable_sm80_to_sm89INS1_16FlashAttnBwdSm80INS1_25CollectiveMainloopBwdSm80ILi2ELi2EN4cute5tupleIJNS5_1CILi128EEES8_NS7_ILi64EEEEEENS_10bfloat16_tEfNS_4arch4Sm80ELb0ELb0ELb1ELb0ELb0ELb0ELb0ELb0ELi2ELi4ELi4ELi4ELb0EEENS1_21CollectiveEpilogueBwdISA_SB_SD_Li256ELb0ELb0ELi2EEENS1_19SingleTileSchedulerILb0ELb0ELb0ELi128EEEEEEEEEvNT_6ParamsE$_ZZN5flash25CollectiveMainloopBwdSm80ILi2ELi2EN4cute5tupleIJNS1_1CILi128EEES4_NS3_ILi64EEEEEEN7cutlass10bfloat16_tEfNS7_4arch4Sm80ELb0ELb0ELb1ELb0ELb0ELb0ELb0ELb0ELi2ELi4ELi4ELi4ELb0EE3mmaINS_16FlashAttnBwdSm80ISB_NS_21CollectiveEpilogueBwdIS6_S8_SA_Li256ELb0ELb0ELi2EEENS_19SingleTileSchedulerILb0ELb0ELb0ELi128EEEE13SharedStorageENS1_6TensorINS1_11ArrayEngineIfLm32EEENS1_6LayoutINS2_IJNS2_IJNS3_ILi2EEESO_EEESO_NS3_ILi4EEEEEENS2_IJNS2_IJNS3_ILi1EEESO_EEESQ_NS3_ILi8EEEEEEEEEEEEbRKNSB_6ParamsERT0_S12_iNS2_IJiiiEEERT_ENKUlvE_clEv)
$_ZN7cutlass13device_kernelIN5flash19enable_sm80_to_sm89INS1_16FlashAttnBwdSm80INS1_25CollectiveMainloopBwdSm80ILi2ELi2EN4cute5tupleIJNS5_1CILi128EEES8_NS7_ILi64EEEEEENS_10bfloat16_tEfNS_4arch4Sm80ELb0ELb0ELb1ELb0ELb0ELb0ELb0ELb0ELi2ELi4ELi4ELi4ELb0EEENS1_21CollectiveEpilogueBwdISA_SB_SD_Li256ELb0ELb0ELi2EEENS1_19SingleTileSchedulerILb0ELb0ELb0ELi128EEEEEEEEEvNT_6ParamsE$_ZZN5flash25CollectiveMainloopBwdSm80ILi2ELi2EN4cute5tupleIJNS1_1CILi128EEES4_NS3_ILi64EEEEEEN7cutlass10bfloat16_tEfNS7_4arch4Sm80ELb0ELb0ELb1ELb0ELb0ELb0ELb0ELb0ELi2ELi4ELi4ELi4ELb0EE3mmaINS_16FlashAttnBwdSm80ISB_NS_21CollectiveEpilogueBwdIS6_S8_SA_Li256ELb0ELb0ELi2EEENS_19SingleTileSchedulerILb0ELb0ELb0ELi128EEEE13SharedStorageENS1_6TensorINS1_11ArrayEngineIfLm32EEENS1_6LayoutINS2_IJNS2_IJNS3_ILi2EEESO_EEESO_NS3_ILi4EEEEEENS2_IJNS2_IJNS3_ILi1EEESO_EEESQ_NS3_ILi8EEEEEEEEEEEEbRKNSB_6ParamsERT0_S12_iNS2_IJiiiEEERT_ENKUlvE_clEv:
        /* <DEDUP_REMOVED lines=14> */
[----:B-1---5:R-:W-:Y:S05]  /*5e540*/  CALL.REL.NOINC `($_ZN7cutlass13device_kernelIN5flash19enable_sm80_to_sm89INS1_16FlashAttnBwdSm80INS1_25CollectiveMainloopBwdSm80ILi2ELi2EN4cute5tupleIJNS5_1CILi128EEES8_NS7_ILi64EEEEEENS_10bfloat16_tEfNS_4arch4Sm80ELb0ELb0ELb1ELb0ELb0ELb0ELb0ELb0ELi2ELi4ELi4ELi4ELb0EEENS1_21CollectiveEpilogueBwdISA_SB_SD_Li256ELb0ELb0ELi2EEENS1_19SingleTileSchedulerILb0ELb0ELb0ELi128EEEEEEEEEvNT_6ParamsE$_ZZN5flash25CollectiveMainloopBwdSm80ILi2ELi2EN4cute5tupleIJNS1_1CILi128EEES4_NS3_ILi64EEEEEEN7cutlass10bfloat16_tEfNS7_4arch4Sm80ELb0ELb0ELb1ELb0ELb0ELb0ELb0ELb0ELi2ELi4ELi4ELi4ELb0EE3mmaINS_16FlashAttnBwdSm80ISB_NS_21CollectiveEpilogueBwdIS6_S8_SA_Li256ELb0ELb0ELi2EEENS_19SingleTileSchedulerILb0ELb0ELb0ELi128EEEE13SharedStorageENS1_6TensorINS1_11ArrayEngineIfLm32EEENS1_6LayoutINS2_IJNS2_IJNS3_ILi2EEESO_EEESO_NS3_ILi4EEEEEENS2_IJNS2_IJNS3_ILi1EEESO_EEESQ_NS3_ILi8EEEEEEEEEEEEbRKNSB_6ParamsERT0_S12_iNS2_IJiiiEEERT_ENKUliiE_clEii) ;  /* 0xffffd7e000007944 */ /* 0x022fea0003c3ffff */
.L_x_976:
[----:B------:R-:W-:Y:S05]  /*5e550*/  BSYNC B0 ;  /* 0x0000000000007941 */ /* 0x000fea0003800000 */
.L_x_975:
[----:B------:R-:W-:Y:S01]  /*5e560*/  MOV R15, 0x0 ;  /* 0x00000000000f7802 */ /* 0x000fe20000000f00 */
[----:B------:R-:W0:Y:S03]  /*5e570*/  LDGDEPBAR ;  /* 0x00000000000079af */ /* 0x000e260000000000 */
[----:B------:R-:W-:Y:S05]  /*5e580*/  RET.REL.NODEC R14 `(_ZN7cutlass13device_kernelIN5flash19enable_sm80_to_sm89INS1_16FlashAttnBwdSm80INS1_25CollectiveMainloopBwdSm80ILi2ELi2EN4cute5tupleIJNS5_1CILi128EEES8_NS7_ILi64EEEEEENS_10bfloat16_tEfNS_4arch4Sm80ELb0ELb0ELb1ELb0ELb0ELb0ELb0ELb0ELi2ELi4ELi4ELi4ELb0EEENS1_21CollectiveEpilogueBwdISA_SB_SD_Li256ELb0ELb0ELi2EEENS1_19SingleTileSchedulerILb0ELb0ELb0ELi128EEEEEEEEEvNT_6ParamsE) ;  /* 0xfffa1a700e007950 */ /* 0x000fea0003c3ffff */
        .type           $_ZN7cutlass13device_kernelIN5flash19enable_sm80_to_sm89INS1_16FlashAttnBwdSm80INS1_25CollectiveMainloopBwdSm80ILi2ELi2EN4cute5tupleIJNS5_1CILi128EEES8_NS7_ILi64EEEEEENS_10bfloat16_tEfNS_4arch4Sm80ELb0ELb0ELb1ELb0ELb0ELb0ELb0ELb0ELi2ELi4ELi4ELi4ELb0EEENS1_21CollectiveEpilogueBwdISA_SB_SD_Li256ELb0ELb0ELi2EEENS1_19SingleTileSchedulerILb0ELb0ELb0ELi128EEEEEEEEEvNT_6ParamsE$_ZZZN5flash25CollectiveMainloopBwdSm80ILi2ELi2EN4cute5tupleIJNS1_1CILi128EEES4_NS3_ILi64EEEEEEN7cutlass10bfloat16_tEfNS7_4arch4Sm80ELb0ELb0ELb1ELb0ELb0ELb0ELb0ELb0ELi2ELi4ELi4ELi4ELb0EE3mmaINS_16FlashAttnBwdSm80ISB_NS_21CollectiveEpilogueBwdIS6_S8_SA_Li256ELb0ELb0ELi2EEENS_19SingleTileSchedulerILb0ELb0ELb0ELi128EEEE13SharedStorageENS1_6TensorINS1_11ArrayEngineIfLm32EEENS1_6LayoutINS2_IJNS2_IJNS3_ILi2EEESO_EEESO_NS3_ILi4EEEEEENS2_IJNS2_IJNS3_ILi1EEESO_EEESQ_NS3_ILi8EEEEEEEEEEEEbRKNSB_6ParamsERT0_S12_iNS2_IJiiiEEERT_ENKUliT_E_clIZSC_ISJ_SX_EbS10_S12_S12_iS13_S15_EUlRS16_iE_EEDaiS16_ENKUlT_E_clIZSC_ISJ_SX_EbS10_S12_S12_iS13_S15_EUlvE0_EEDaS1B_,@function
        .size           $_ZN7cutlass13device_kernelIN5flash19enable_sm80_to_sm89INS1_16FlashAttnBwdSm80INS1_25CollectiveMainloopBwdSm80ILi2ELi2EN4cute5tupleIJNS5_1CILi128EEES8_NS7_ILi64EEEEEENS_10bfloat16_tEfNS_4arch4Sm80ELb0ELb0ELb1ELb0ELb0ELb0ELb0ELb0ELi2ELi4ELi4ELi4ELb0EEENS1_21CollectiveEpilogueBwdISA_SB_SD_Li256ELb0ELb0ELi2EEENS1_19SingleTileSchedulerILb0ELb0ELb0ELi128EEEEEEEEEvNT_6ParamsE$_ZZZN5flash25CollectiveMainloopBwdSm80ILi2ELi2EN4cute5tupleIJNS1_1CILi128EEES4_NS3_ILi64EEEEEEN7cutlass10bfloat16_tEfNS7_4arch4Sm80ELb0ELb0ELb1ELb0ELb0ELb0ELb0ELb0ELi2ELi4ELi4ELi4ELb0EE3mmaINS_16FlashAttnBwdSm80ISB_NS_21CollectiveEpilogueBwdIS6_S8_SA_Li256ELb0ELb0ELi2EEENS_19SingleTileSchedulerILb0ELb0ELb0ELi128EEEE13SharedStorageENS1_6TensorINS1_11ArrayEngineIfLm32EEENS1_6LayoutINS2_IJNS2_IJNS3_ILi2EEESO_EEESO_NS3_ILi4EEEEEENS2_IJNS2_IJNS3_ILi1EEESO_EEESQ_NS3_ILi8EEEEEEEEEEEEbRKNSB_6ParamsERT0_S12_iNS2_IJiiiEEERT_ENKUliT_E_clIZSC_ISJ_SX_EbS10_S12_S12_iS13_S15_EUlRS16_iE_EEDaiS16_ENKUlT_E_clIZSC_ISJ_SX_EbS10_S12_S12_iS13_S15_EUlvE0_EEDaS1B_,($_ZN7cutlass13device_kernelIN5flash19enable_sm80_to_sm89INS1_16FlashAttnBwdSm80INS1_25CollectiveMainloopBwdSm80ILi2ELi2EN4cute5tupleIJNS5_1CILi128EEES8_NS7_ILi64EEEEEENS_10bfloat16_tEfNS_4arch4Sm80ELb0ELb0ELb1ELb0ELb0ELb0ELb0ELb0ELi2ELi4ELi4ELi4ELb0EEENS1_21CollectiveEpilogueBwdISA_SB_SD_Li256ELb0ELb0ELi2EEENS1_19SingleTileSchedulerILb0ELb0ELb0ELi128EEEEEEEEEvNT_6ParamsE$_ZZZN5flash25CollectiveMainloopBwdSm80ILi2ELi2EN4cute5tupleIJNS1_1CILi128EEES4_NS3_ILi64EEEEEEN7cutlass10bfloat16_tEfNS7_4arch4Sm80ELb0ELb0ELb1ELb0ELb0ELb0ELb0ELb0ELi2ELi4ELi4ELi4ELb0EE3mmaINS_16FlashAttnBwdSm80ISB_NS_21CollectiveEpilogueBwdIS6_S8_SA_Li256ELb0ELb0ELi2EEENS_19SingleTileSchedulerILb0ELb0ELb0ELi128EEEE13SharedStorageENS1_6TensorINS1_11ArrayEngineIfLm32EEENS1_6LayoutINS2_IJNS2_IJNS3_ILi2EEESO_EEESO_NS3_ILi4EEEEEENS2_IJNS2_IJNS3_ILi1EEESO_EEESQ_NS3_ILi8EEEEEEEEEEEEbRKNSB_6ParamsERT0_S12_iNS2_IJiiiEEERT_ENKUliT_E_clIZSC_ISJ_SX_EbS10_S12_S12_iS13_S15_EUlRS16_iE_EEDaiS16_ENKUlvE0_clEv - $_ZN7cutlass13device_kernelIN5flash19enable_sm80_to_sm89INS1_16FlashAttnBwdSm80INS1_25CollectiveMainloopBwdSm80ILi2ELi2EN4cute5tupleIJNS5_1CILi128EEES8_NS7_ILi64EEEEEENS_10bfloat16_tEfNS_4arch4Sm80ELb0ELb0ELb1ELb0ELb0ELb0ELb0ELb0ELi2ELi4ELi4ELi4ELb0EEENS1_21CollectiveEpilogueBwdISA_SB_SD_Li256ELb0ELb0ELi2EEENS1_19SingleTileSchedulerILb0ELb0ELb0ELi128EEEEEEEEEvNT_6ParamsE$_ZZZN5flash25CollectiveMainloopBwdSm80ILi2ELi2EN4cute5tupleIJNS1_1CILi128EEES4_NS3_ILi64EEEEEEN7cutlass10bfloat16_tEfNS7_4arch4Sm80ELb0ELb0ELb1ELb0ELb0ELb0ELb0ELb0ELi2ELi4ELi4ELi4ELb0EE3mmaINS_16FlashAttnBwdSm80ISB_NS_21CollectiveEpilogueBwdIS6_S8_SA_Li256ELb0ELb0ELi2EEENS_19SingleTileSchedulerILb0ELb0ELb0ELi128EEEE13SharedStorageENS1_6TensorINS1_11ArrayEngineIfLm32EEENS1_6LayoutINS2_IJNS2_IJNS3_ILi2EEESO_EEESO_NS3_ILi4EEEEEENS2_IJNS2_IJNS3_ILi1EEESO_EEESQ_NS3_ILi8EEEEEEEEEEEEbRKNSB_6ParamsERT0_S12_iNS2_IJiiiEEERT_ENKUliT_E_clIZSC_ISJ_SX_EbS10_S12_S12_iS13_S15_EUlRS16_iE_EEDaiS16_ENKUlT_E_clIZSC_ISJ_SX_EbS10_S12_S12_iS13_S15_EUlvE0_EEDaS1B_)
$_ZN7cutlass13device_kernelIN5flash19enable_sm80_to_sm89INS1_16FlashAttnBwdSm80INS1_25CollectiveMainloopBwdSm80ILi2ELi2EN4cute5tupleIJNS5_1CILi128EEES8_NS7_ILi64EEEEEENS_10bfloat16_tEfNS_4arch4Sm80ELb0ELb0ELb1ELb0ELb0ELb0ELb0ELb0ELi2ELi4ELi4ELi4ELb0EEENS1_21CollectiveEpilogueBwdISA_SB_SD_Li256ELb0ELb0ELi2EEENS1_19SingleTileSchedulerILb0ELb0ELb0ELi128EEEEEEEEEvNT_6ParamsE$_ZZZN5flash25CollectiveMainloopBwdSm80ILi2ELi2EN4cute5tupleIJNS1_1CILi128EEES4_NS3_ILi64EEEEEEN7cutlass10bfloat16_tEfNS7_4arch4Sm80ELb0ELb0ELb1ELb0ELb0ELb0ELb0ELb0ELi2ELi4ELi4ELi4ELb0EE3mmaINS_16FlashAttnBwdSm80ISB_NS_21CollectiveEpilogueBwdIS6_S8_SA_Li256ELb0ELb0ELi2EEENS_19SingleTileSchedulerILb0ELb0ELb0ELi128EEEE13SharedStorageENS1_6TensorINS1_11ArrayEngineIfLm32EEENS1_6LayoutINS2_IJNS2_IJNS3_ILi2EEESO_EEESO_NS3_ILi4EEEEEENS2_IJNS2_IJNS3_ILi1EEESO_EEESQ_NS3_ILi8EEEEEEEEEEEEbRKNSB_6ParamsERT0_S12_iNS2_IJiiiEEERT_ENKUliT_E_clIZSC_ISJ_SX_EbS10_S12_S12_iS13_S15_EUlRS16_iE_EEDaiS16_ENKUlT_E_clIZSC_ISJ_SX_EbS10_S12_S12_iS13_S15_EUlvE0_EEDaS1B_:
[----:B------:R-:W-:Y:S01]  /*5e590*/  IADD3 R73, R73, -c[0x0][0x20], RZ ;  /* 0x8000080049497a10 */ /* 0x000fe20007ffe0ff */
        /* <DEDUP_REMOVED lines=8> */
[----:B------:R-:W2:Y:S01]  /*5e620*/  LDL.64 R2, [R73+0x10] ;  /* 0x0000100049027983 */ /* 0x000ea20000100a00 */
[----:B------:R-:W-:-:S03]  /*5e630*/  ULDC.64 UR4, c[0x0][0x118] ;  /* 0x0000460000047ab9 */ /* 0x000fc60000000a00 */
[----:B------:R1:W5:Y:S01]  /*5e640*/  LDL.64 R10, [R73+0x8] ;  /* 0x00000800490a7983 */ /* 0x0003620000100a00 */
[----:B------:R-:W-:-:S04]  /*5e650*/  IADD3 R67, R1, 0x1380, RZ ;  /* 0x0000138001437810 */ /* 0x000fc80007ffe0ff */
[----:B------:R-:W-:-:S04]  /*5e660*/  IADD3 R67, P1, R67, c[0x0][0x20], RZ ;  /* 0x0000080043437a10 */ /* 0x000fc80007f3e0ff */
[C---:B------:R-:W-:Y:S01]  /*5e670*/  IADD3 R68, P2, R67.reuse, 0xc8, RZ ;  /* 0x000000c843447810 */ /* 0x040fe20007f5e0ff */
[----:B------:R-:W-:Y:S01]  /*5e680*/  IMAD.X R4, RZ, RZ, c[0x0][0x24], P1 ;  /* 0x00000900ff047624 */ /* 0x000fe200008e06ff */
[C---:B------:R-:W-:Y:S01]  /*5e690*/  IADD3 R64, P1, R67.reuse, 0x10, RZ ;  /* 0x0000001043407810 */ /* 0x040fe20007f3e0ff */
[----:B--2---:R-:W5:Y:S02]  /*5e6a0*/  LD.E.64 R2, [R2.64] ;  /* 0x0000000402027980 */ /* 0x004f64000c101b00 */
[--C-:B------:R-:W-:Y:S01]  /*5e6b0*/  IMAD.X R12, RZ, RZ, R4.reuse, P2 ;  /* 0x000000ffff0c7224 */ /* 0x100fe200010e0604 */
[C---:B------:R-:W-:Y:S01]  /*5e6c0*/  IADD3 R16, P6, R67.reuse, 0xe0, RZ ;  /* 0x000000e043107810 */ /* 0x040fe20007fde0ff */
[--C-:B------:R-:W-:Y:S01]  /*5e6d0*/  IMAD.X R65, RZ, RZ, R4.reuse, P1 ;  /* 0x000000ffff417224 */ /* 0x100fe200008e0604 */
[C---:B------:R-:W-:Y:S02]  /*5e6e0*/  IADD3 R77, P5, R67.reuse, 0xe4, RZ ;  /* 0x000000e4434d7810 */ /* 0x040fe40007fbe0ff */
[C---:B------:R-:W-:Y:S01]  /*5e6f0*/  IADD3 R84, P4, R67.reuse, 0xf0, RZ ;  /* 0x000000f043547810 */ /* 0x040fe20007f9e0ff */
[--C-:B------:R-:W-:Y:S01]  /*5e700*/  IMAD.X R15, RZ, RZ, R4.reuse, P6 ;  /* 0x000000ffff0f7224 */ /* 0x100fe200030e0604 */
[C---:B------:R-:W-:Y:S01]  /*5e710*/  IADD3 R72, P2, R67.reuse, 0x100, RZ ;  /* 0x0000010043487810 */ /* 0x040fe20007f5e0ff */
[--C-:B------:R-:W-:Y:S01]  /*5e720*/  IMAD.X R17, RZ, RZ, R4.reuse, P5 ;  /* 0x000000ffff117224 */ /* 0x100fe200028e0604 */
[C---:B------:R-:W-:Y:S01]  /*5e730*/  IADD3 R78, P1, R67.reuse, 0x200, RZ ;  /* 0x00000200434e7810 */ /* 0x040fe20007f3e0ff */
[--C-:B------:R-:W-:Y:S01]  /*5e740*/  IMAD.X R13, RZ, RZ, R4.reuse, P4 ;  /* 0x000000ffff0d7224 */ /* 0x100fe200020e0604 */
        /* <DEDUP_REMOVED lines=8> */
[----:B------:R-:W-:Y:S02]  /*5e7d0*/  IADD3 R86, R67, 0xfc, RZ ;  /* 0x000000fc43567810 */ /* 0x000fe40007ffe0ff */
[----:B------:R-:W-:Y:S02]  /*5e7e0*/  MOV R6, 0x5e800 ;  /* 0x0005e80000067802 */ /* 0x000fe40000000f00 */
[----:B-1---5:R-:W-:Y:S05]  /*5e7f0*/  CALL.REL.NOINC `($_ZN7cutlass13device_kernelIN5flash19enable_sm80_to_sm89INS1_16FlashAttnBwdSm80INS1_25CollectiveMainloopBwdSm80ILi2ELi2EN4cute5tupleIJNS5_1CILi128EEES8_NS7_ILi64EEEEEENS_10bfloat16_tEfNS_4arch4Sm80ELb0ELb0ELb1ELb0ELb0ELb0ELb0ELb0ELi2ELi4ELi4ELi4ELb0EEENS1_21CollectiveEpilogueBwdISA_SB_SD_Li256ELb0ELb0ELi2EEENS1_19SingleTileSchedulerILb0ELb0ELb0ELi128EEEEEEEEEvNT_6ParamsE$_ZN4cute3eso3ESOILb1ELb0EJNS_14ComposedLayoutINS_7SwizzleILi3ELi3ELi3EEENS_1CILi0EEENS_6LayoutINS_5tupleIJNS8_IJNS8_IJNS5_ILi4EEENS5_ILi8EEEEEENS8_IJS9_NS5_ILi1EEEEEEEEENS8_IJNS8_IJNS5_ILi2EEESF_SF_EEENS8_IJSF_NS8_IJS9_SF_EEEEEEEEEEEENS8_IJNS8_IJNS8_IJSF_NS5_ILi64EEEEEENS8_IJNS5_ILi1024EEES6_EEEEEENS8_IJNS8_IJSC_NS5_ILi512EEESA_EEENS8_IJNS5_ILi4096EEENS8_IJNS5_ILi16EEENS5_ILi8192EEEEEEEEEEEEEEEEEEENS_10ViewEngineINS_8smem_ptrIPN7cutlass10bfloat16_tEEEEEEEC2ERKS10_RKS17_) ;  /* 0xfffa8bb000007944 */ /* 0x022fea0003c3ffff */
[----:B-1----:R1:W5:Y:S04]  /*5e800*/  LD.E R3, [R10.64+0x8] ;  /* 0x000008040a037980 */ /* 0x002368000c101900 */
[----:B------:R1:W5:Y:S01]  /*5e810*/  LDL.64 R96, [R1+0x1428] ;  /* 0x0014280001607983 */ /* 0x0003620000100a00 */
[----:B------:R-:W-:-:S02]  /*5e820*/  MOV R2, R69 ;  /* 0x0000004500027202 */ /* 0x000fc40000000f00 */
[----:B------:R-:W-:Y:S02]  /*5e830*/  MOV R6, 0x5e850 ;  /* 0x0005e85000067802 */ /* 0x000fe40000000f00 */
[----:B-1---5:R-:W-:Y:S05]  /*5e840*/  CALL.REL.NOINC `($_ZN7cutlass13device_kernelIN5flash19enable_sm80_to_sm89INS1_16FlashAttnBwdSm80INS1_25CollectiveMainloopBwdSm80ILi2ELi2EN4cute5tupleIJNS5_1CILi128EEES8_NS7_ILi64EEEEEENS_10bfloat16_tEfNS_4arch4Sm80ELb0ELb0ELb1ELb0ELb0ELb0ELb0ELb0ELi2ELi4ELi4ELi4ELb0EEENS1_21CollectiveEpilogueBwdISA_SB_SD_Li256ELb0ELb0ELi2EEENS1_19SingleTileSchedulerILb0ELb0ELb0ELi128EEEEEEEEEvNT_6ParamsE$_ZN4cute3eso3ESOILb0ELb1EJiNS_1CILi0EEEEEC2ERKiRKS3_) ;  /* 0xfffa878000007944 */ /* 0x022fea0003c3ffff */
[----:B------:R-:W2:Y:S01]  /*5e850*/  LDL R8, [R1+0x1428] ;  /* 0x0014280001087983 */ /* 0x000ea20000100800 */
[----:B-1----:R-:W-:Y:S02]  /*5e860*/  MOV R2, R14 ;  /* 0x0000000e00027202 */ /* 0x002fe40000000f00 */
[----:B------:R-:W-:Y:S01]  /*5e870*/  MOV R4, 0x5e8b0 ;  /* 0x0005e8b000047802 */ /* 0x000fe20000000f00 */
[----:B--2---:R1:W-:Y:S04]  /*5e880*/  STL [R1+0x145c], R8 ;  /* 0x00145c0801007387 */ /* 0x0043e80000100800 */
[----:B------:R1:W5:Y:S02]  /*5e890*/  LD.E R6, [R10.64+0x4] ;  /* 0x000004040a067980 */ /* 0x000364000c101900 */
[----:B-1---5:R-:W-:Y:S05]  /*5e8a0*/  CALL.REL.NOINC `($_ZN7cutlass13device_kernelIN5flash19enable_sm80_to_sm89INS1_16FlashAttnBwdSm80INS1_25CollectiveMainloopBwdSm80ILi2ELi2EN4cute5tupleIJNS5_1CILi128EEES8_NS7_ILi64EEEEEENS_10bfloat16_tEfNS_4arch4Sm80ELb0ELb0ELb1ELb0ELb0ELb0ELb0ELb0ELi2ELi4ELi4ELi4ELb0EEENS1_21CollectiveEpilogueBwdISA_SB_SD_Li256ELb0ELb0ELi2EEENS1_19SingleTileSchedulerILb0ELb0ELb0ELi128EEEEEEEEEvNT_6ParamsE$_ZN4cute3eso3ESOILb0ELb0EJiNS_5tupleIJiNS_1CILi0EEEEEEEEC2ERKiRKS5_) ;  /* 0xfffa7e3000007944 */ /* 0x022fea0003c3ffff */
[----:B-1----:R1:W5:Y:S01]  /*5e8b0*/  LDL.64 R2, [R1+0x1428] ;  /* 0x0014280001027983 */ /* 0x0023620000100a00 */
[----:B------:R-:W-:-:S03]  /*5e8c0*/  MOV R6, 0x5e8e0 ;  /* 0x0005e8e000067802 */ /* 0x000fc60000000f00 */
[----:B-1---5:R-:W-:Y:S05]  /*5e8d0*/  CALL.REL.NOINC `($_ZN7cutlass13device_kernelIN5flash19enable_sm80_to_sm89INS1_16FlashAttnBwdSm80INS1_25CollectiveMainloopBwdSm80ILi2ELi2EN4cute5tupleIJNS5_1CILi128EEES8_NS7_ILi64EEEEEENS_10bfloat16_tEfNS_4arch4Sm80ELb0ELb0ELb1ELb0ELb0ELb0ELb0ELb0ELi2ELi4ELi4ELi4ELb0EEENS1_21CollectiveEpilogueBwdISA_SB_SD_Li256ELb0ELb0ELi2EEENS1_19SingleTileSchedulerILb0ELb0ELb0ELi128EEEEEEEEEvNT_6ParamsE$_ZN4cute3eso3ESOILb0ELb1EJNS_5tupleIJiNS2_IJiNS_1CILi0EEEEEEEEENS2_IJNS_10UnderscoreENS2_IJS7_S7_EEEEEEEEC2ERKS6_RKS9_) ;  /* 0xfffa848000007944 */ /* 0x022fea0003c3ffff */
[----:B------:R-:W2:Y:S01]  /*5e8e0*/  LDL.64 R8, [R1+0x1428] ;  /* 0x0014280001087983 */ /* 0x000ea20000100a00 */
[----:B-1----:R-:W-:-:S02]  /*5e8f0*/  MOV R2, R7 ;  /* 0x0000000700027202 */ /* 0x002fc40000000f00 */
[----:B------:R-:W-:Y:S01]  /*5e900*/  MOV R4, 0x5e940 ;  /* 0x0005e94000047802 */ /* 0x000fe20000000f00 */
[----:B--2---:R1:W-:Y:S04]  /*5e910*/  STL [R1+0x1454], R8 ;  /* 0x0014540801007387 */ /* 0x0043e80000100800 */
[----:B------:R1:W-:Y:S02]  /*5e920*/  STL [R1+0x1458], R9 ;  /* 0x0014580901007387 */ /* 0x0003e40000100800 */
[----:B-1----:R-:W-:Y:S05]  /*5e930*/  CALL.REL.NOINC `($_ZN7cutlass13device_kernelIN5flash19enable_sm80_to_sm89INS1_16FlashAttnBwdSm80INS1_25CollectiveMainloopBwdSm80ILi2ELi2EN4cute5tupleIJNS5_1CILi128EEES8_NS7_ILi64EEEEEENS_10bfloat16_tEfNS_4arch4Sm80ELb0ELb0ELb1ELb0ELb0ELb0ELb0ELb0ELi2ELi4ELi4ELi4ELb0EEENS1_21CollectiveEpilogueBwdISA_SB_SD_Li256ELb0ELb0ELi2EEENS1_19SingleTileSchedulerILb0ELb0ELb0ELi128EEEEEEEEEvNT_6ParamsE$_ZZN4cute4diceINS_5tupleIJNS1_IJiNS1_IJiNS_1CILi0EEEEEEEEENS1_IJNS_10UnderscoreENS1_IJS6_S6_EEEEEEEEES9_EEDaRKT_RKT0_ENKUlRKT_RKT0_E_clIS5_S5_EEDaSI_SL_) ;  /* 0xfffada2000007944 */ /* 0x002fea0003c3ffff */
[----:B------:R2:W-:Y:S01]  /*5e940*/  STL.64 [R1+0x1428], R2 ;  /* 0x0014280201007387 */ /* 0x0005e20000100a00 */
[----:B------:R-:W-:-:S03]  /*5e950*/  MOV R8, 0x5e970 ;  /* 0x0005e97000087802 */ /* 0x000fc60000000f00 */
        /* <DEDUP_REMOVED lines=18> */
[----:B------:R-:W-:-:S02]  /*5ea80*/  SEL R8, R3, 0xfffffff0, !P2 ;  /* 0xfffffff003087807 */ /* 0x000fc40005000000 */
[----:B------:R-:W-:Y:S01]  /*5ea90*/  SEL R10, R2, 0xffffffe0, !P1 ;  /* 0xffffffe0020a7807 */ /* 0x000fe20004800000 */
[----:B------:R-:W-:Y:S01]  /*5eaa0*/  IMAD.MOV.U32 R2, RZ, RZ, R76 ;  /* 0x000000ffff027224 */ /* 0x000fe200078e004c */
[----:B------:R-:W-:Y:S01]  /*5eab0*/  SHF.R.S32.HI R9, RZ, 0x1f, R4 ;  /* 0x0000001fff097819 */ /* 0x000fe20000011404 */
[----:B------:R1:W-:Y:S01]  /*5eac0*/  STL [R1+0x1410], R8 ;  /* 0x0014100801007387 */ /* 0x0003e20000100800 */
[----:B------:R-:W-:Y:S02]  /*5ead0*/  LOP3.LUT P1, RZ, R75, 0x40, RZ, 0xc0, !PT ;  /* 0x000000404bff7812 */ /* 0x000fe4000782c0ff */
[----:B------:R-:W-:Y:S01]  /*5eae0*/  LEA.HI R9, R9, R4, RZ, 0x2 ;  /* 0x0000000409097211 */ /* 0x000fe200078f10ff */
[----:B------:R1:W-:Y:S01]  /*5eaf0*/  STL [R1+0x1448], R10 ;  /* 0x0014480a01007387 */ /* 0x0003e20000100800 */
[----:B------:R-:W-:Y:S02]  /*5eb00*/  LOP3.LUT R75, R75, 0x1c0, RZ, 0xc0, !PT ;  /* 0x000001c04b4b7812 */ /* 0x000fe400078ec0ff */
[----:B------:R-:W-:-:S02]  /*5eb10*/  LOP3.LUT R9, R9, 0x7ffffffc, RZ, 0xc0, !PT ;  /* 0x7ffffffc09097812 */ /* 0x000fc400078ec0ff */
        /* <DEDUP_REMOVED lines=8> */
[----:B------:R-:W-:-:S03]  /*5eba0*/  MOV R6, 0x5ebc0 ;  /* 0x0005ebc000067802 */ /* 0x000fc60000000f00 */
[----:B--2--5:R-:W-:Y:S05]  /*5ebb0*/  CALL.REL.NOINC `($_ZN7cutlass13device_kernelIN5flash19enable_sm80_to_sm89INS1_16FlashAttnBwdSm80INS1_25CollectiveMainloopBwdSm80ILi2ELi2EN4cute5tupleIJNS5_1CILi128EEES8_NS7_ILi64EEEEEENS_10bfloat16_tEfNS_4arch4Sm80ELb0ELb0ELb1ELb0ELb0ELb0ELb0ELb0ELi2ELi4ELi4ELi4ELb0EEENS1_21CollectiveEpilogueBwdISA_SB_SD_Li256ELb0ELb0ELi2EEENS1_19SingleTileSchedulerILb0ELb0ELb0ELi128EEEEEEEEEvNT_6ParamsE$_ZN4cute3eso3ESOILb1ELb0EJNS_1CILi1EEENS_5tupleIJiiiEEENS2_ILi64EEENS4_IJNS2_ILi72EEENS2_ILi144EEENS2_ILi288EEEEEENS2_ILi512EEEEEC2ERKS3_RKS5_RKS6_RKSA_RKSB_) ;  /* 0xfffa8de000007944 */ /* 0x024fea0003c3ffff */
[----:B-1----:R1:W5:Y:S04]  /*5ebc0*/  LDL R5, [R1+0x1430] ;  /* 0x0014300001057983 */ /* 0x0023680000100800 */
[----:B------:R1:W5:Y:S01]  /*5ebd0*/  LDL.64 R2, [R1+0x1428] ;  /* 0x0014280001027983 */ /* 0x0003620000100a00 */
[----:B------:R-:W-:-:S03]  /*5ebe0*/  MOV R6, 0x5ec00 ;  /* 0x0005ec0000067802 */ /* 0x000fc60000000f00 */
[----:B-1---5:R-:W-:Y:S05]  /*5ebf0*/  CALL.REL.NOINC `($_ZN7cutlass13device_kernelIN5flash19enable_sm80_to_sm89INS1_16FlashAttnBwdSm80INS1_25CollectiveMainloopBwdSm80ILi2ELi2EN4cute5tupleIJNS5_1CILi128EEES8_NS7_ILi64EEEEEENS_10bfloat16_tEfNS_4arch4Sm80ELb0ELb0ELb1ELb0ELb0ELb0ELb0ELb0ELi2ELi4ELi4ELi4ELb0EEENS1_21CollectiveEpilogueBwdISA_SB_SD_Li256ELb0ELb0ELi2EEENS1_19SingleTileSchedulerILb0ELb0ELb0ELi128EEEEEEEEEvNT_6ParamsE$_ZN4cute5tupleIJNS0_IJNS_1CILi8EEENS0_IJNS1_ILi2EEES3_S3_EEENS1_ILi1EEES4_S5_EEENS0_IJS5_NS0_IJiiiEEENS1_ILi64EEENS0_IJNS1_ILi72EEENS1_ILi144EEENS1_ILi288EEEEEENS1_ILi512EEEEEEEEC2ERKS6_RKSE_) ;  /* 0xfffabf4000007944 */ /* 0x022fea0003c3ffff */
[----:B------:R1:W5:Y:S04]  /*5ec00*/  LDL R5, [R1+0x1430] ;  /* 0x0014300001057983 */ /* 0x0003680000100800 */
[----:B------:R1:W5:Y:S01]  /*5ec10*/  LDL.64 R2, [R1+0x1428] ;  /* 0x0014280001027983 */ /* 0x0003620000100a00 */
[----:B------:R-:W-:-:S03]  /*5ec20*/  MOV R4, 0x5ec40 ;  /* 0x0005ec4000047802 */ /* 0x000fc60000000f00 */
[----:B-1---5:R-:W-:Y:S05]  /*5ec30*/  CALL.REL.NOINC `($_ZN7cutlass13device_kernelIN5flash19enable_sm80_to_sm89INS1_16FlashAttnBwdSm80INS1_25CollectiveMainloopBwdSm80ILi2ELi2EN4cute5tupleIJNS5_1CILi128EEES8_NS7_ILi64EEEEEENS_10bfloat16_tEfNS_4arch4Sm80ELb0ELb0ELb1ELb0ELb0ELb0ELb0ELb0ELi2ELi4ELi4ELi4ELb0EEENS1_21CollectiveEpilogueBwdISA_SB_SD_Li256ELb0ELb0ELi2EEENS1_19SingleTileSchedulerILb0ELb0ELb0ELi128EEEEEEEEEvNT_6ParamsE$_ZZN4cute7flattenINS_5tupleIJNS_1CILi1EEENS1_IJiiiEEENS2_ILi64EEENS1_IJNS2_ILi72EEENS2_ILi144EEENS2_ILi288EEEEEENS2_ILi512EEEEEEEEDaRKT_ENKUlRKT_E_clIS4_EEDaSH_) ;  /* 0xfffb027000007944 */ /* 0x022fea0003c3ffff */
[----:B------:R1:W-:Y:S01]  /*5ec40*/  STL.64 [R1+0x1428], R2 ;  /* 0x0014280201007387 */ /* 0x0003e20000100a00 */
[----:B------:R-:W-:-:S03]  /*5ec50*/  MOV R4, 0x5ec80 ;  /* 0x0005ec8000047802 */ /* 0x000fc60000000f00 */
[----:B------:R1:W-:Y:S04]  /*5ec60*/  STL [R1+0x1430], R5 ;  /* 0x0014300501007387 */ /* 0x0003e80000100800 */
[----:B-1----:R-:W-:Y:S05]  /*5ec70*/  CALL.REL.NOINC `($_ZN7cutlass13device_kernelIN5flash19enable_sm80_to_sm89INS1_16FlashAttnBwdSm80INS1_25CollectiveMainloopBwdSm80ILi2ELi2EN4cute5tupleIJNS5_1CILi128EEES8_NS7_ILi64EEEEEENS_10bfloat16_tEfNS_4arch4Sm80ELb0ELb0ELb1ELb0ELb0ELb0ELb0ELb0ELi2ELi4ELi4ELi4ELb0EEENS1_21CollectiveEpilogueBwdISA_SB_SD_Li256ELb0ELb0ELi2EEENS1_19SingleTileSchedulerILb0ELb0ELb0ELi128EEEEEEEEEvNT_6ParamsE$_ZZN4cute12filter_tupleINS_5tupleIJNS_1CILi1EEENS1_IJiiiEEENS2_ILi64EEENS1_IJNS2_ILi72EEENS2_ILi144EEENS2_ILi288EEEEEENS2_ILi512EEEEEEZNS_7flattenISB_EEDaRKT_EUlRKT_E_EEDaSF_OT0_ENKUlDpSI_E_clIJNS1_IJS3_EEES4_NS1_IJS5_EEES9_NS1_IJSA_EEEEEEDaSM_) ;  /* 0xfffacb4000007944 */ /* 0x002fea0003c3ffff */
[----:B------:R-:W-:Y:S02]  /*5ec80*/  MOV R6, 0x5eca0 ;  /* 0x0005eca000067802 */ /* 0x000fe40000000f00 */
[----:B--2--5:R-:W-:Y:S05]  /*5ec90*/  CALL.REL.NOINC `($_ZN7cutlass13device_kernelIN5flash19enable_sm80_to_sm89INS1_16FlashAttnBwdSm80INS1_25CollectiveMainloopBwdSm80ILi2ELi2EN4cute5tupleIJNS5_1CILi128EEES8_NS7_ILi64EEEEEENS_10bfloat16_tEfNS_4arch4Sm80ELb0ELb0ELb1ELb0ELb0ELb0ELb0ELb0ELi2ELi4ELi4ELi4ELb0EEENS1_21CollectiveEpilogueBwdISA_SB_SD_Li256ELb0ELb0ELi2EEENS1_19SingleTileSchedulerILb0ELb0ELb0ELi128EEEEEEEEEvNT_6ParamsE$_ZN4cute3eso3ESOILb0ELb1EJiNS_1CILi72EEENS2_ILi512EEEEEC2ERKiRKS3_RKS4_) ;  /* 0xfffa84a000007944 */ /* 0x024fea0003c3ffff */
[----:B-1----:R-:W2:Y:S01]  /*5eca0*/  LDL R4, [R1+0x1428] ;  /* 0x0014280001047983 */ /* 0x002ea20000100800 */
[----:B------:R-:W-:Y:S02]  /*5ecb0*/  MOV R5, R3 ;  /* 0x0000000300057202 */ /* 0x000fe40000000f00 */
[----:B------:R-:W-:Y:S01]  /*5ecc0*/  MOV R6, 0x5ecf0 ;  /* 0x0005ecf000067802 */ /* 0x000fe20000000f00 */
[----:B--2---:R1:W-:Y:S04]  /*5ecd0*/  STL [R1+0x1474], R4 ;  /* 0x0014740401007387 */ /* 0x0043e80000100800 */
[----:B-1----:R-:W-:Y:S05]  /*5ece0*/  CALL.REL.NOINC `($_ZN7cutlass13device_kernelIN5flash19enable_sm80_to_sm89INS1_16FlashAttnBwdSm80INS1_25CollectiveMainloopBwdSm80ILi2ELi2EN4cute5tupleIJNS5_1CILi128EEES8_NS7_ILi64EEEEEENS_10bfloat16_tEfNS_4arch4Sm80ELb0ELb0ELb1ELb0ELb0ELb0ELb0ELb0ELi2ELi4ELi4ELi4ELb0EEENS1_21CollectiveEpilogueBwdISA_SB_SD_Li256ELb0ELb0ELi2EEENS1_19SingleTileSchedulerILb0ELb0ELb0ELi128EEEEEEEEEvNT_6ParamsE$_ZN4cute3eso3ESOILb0ELb0EJiiNS_1CILi72EEENS2_ILi512EEEEEC2ERKiS7_RKS3_RKS4_) ;  /* 0xfffa7ce000007944 */ /* 0x002fea0003c3ffff */
[----:B-1----:R-:W2:Y:S01]  /*5ecf0*/  LDL.64 R4, [R1+0x1428] ;  /* 0x0014280001047983 */ /* 0x002ea20000100a00 */
[----:B------:R-:W-:Y:S01]  /*5ed00*/  IMAD.MOV.U32 R8, RZ, RZ, R2 ;  /* 0x000000ffff087224 */ /* 0x000fe200078e0002 */
[----:B------:R-:W-:Y:S01]  /*5ed10*/  IADD3 R9, R67, 0xe8, RZ ;  /* 0x000000e843097810 */ /* 0x000fe20007ffe0ff */
[----:B------:R-:W-:Y:S01]  /*5ed20*/  IMAD.MOV.U32 R10, RZ, RZ, R77 ;  /* 0x000000ffff0a7224 */ /* 0x000fe200078e004d */
[----:B------:R-:W-:Y:S02]  /*5ed30*/  MOV R2, R76 ;  /* 0x0000004c00027202 */ /* 0x000fe40000000f00 */
[----:B------:R-:W-:Y:S01]  /*5ed40*/  MOV R6, 0x5ed80 ;  /* 0x0005ed8000067802 */ /* 0x000fe20000000f00 */
[----:B--2---:R1:W-:Y:S04]  /*5ed50*/  STL [R1+0x1464], R4 ;  /* 0x0014640401007387 */ /* 0x0043e80000100800 */
[----:B------:R1:W-:Y:S02]  /*5ed60*/  STL [R1+0x1468], R5 ;  /* 0x0014680501007387 */ /* 0x0003e40000100800 */
[----:B-1----:R-:W-:Y:S05]  /*5ed70*/  CALL.REL.NOINC `($_ZN7cutlass13device_kernelIN5flash19enable_sm80_to_sm89INS1_16FlashAttnBwdSm80INS1_25CollectiveMainloopBwdSm80ILi2ELi2EN4cute5tupleIJNS5_1CILi128EEES8_NS7_ILi64EEEEEENS_10bfloat16_tEfNS_4arch4Sm80ELb0ELb0ELb1ELb0ELb0ELb0ELb0ELb0ELi2ELi4ELi4ELi4ELb0EEENS1_21CollectiveEpilogueBwdISA_SB_SD_Li256ELb0ELb0ELi2EEENS1_19SingleTileSchedulerILb0ELb0ELb0ELi128EEEEEEEEEvNT_6ParamsE$_ZN4cute3eso3ESOILb0ELb0EJiiiNS_1CILi72EEENS2_ILi512EEEEEC2ERKiS7_S7_RKS3_RKS4_) ;  /* 0xfffa7f3000007944 */ /* 0x002fea0003c3ffff */
[----:B-1----:R-:W2:Y:S04]  /*5ed80*/  LDL.64 R2, [R1+0x1410] ;  /* 0x0014100001027983 */ /* 0x002ea80000100a00 */
[----:B------:R-:W3:Y:S01]  /*5ed90*/  LDL R6, [R1+0x1418] ;  /* 0x0014180001067983 */ /* 0x000ee20000100800 */
[C---:B------:R-:W-:Y:S01]  /*5eda0*/  IADD3 R87, R67.reuse, 0xac, RZ ;  /* 0x000000ac43577810 */ /* 0x040fe20007ffe0ff */
[----:B------:R-:W-:Y:S01]  /*5edb0*/  IMAD.MOV.U32 R5, RZ, RZ, R76 ;  /* 0x000000ffff057224 */ /* 0x000fe200078e004c */
[----:B------:R-:W-:-:S02]  /*5edc0*/  IADD3 R92, R67, 0xb0, RZ ;  /* 0x000000b0435c7810 */ /* 0x000fc40007ffe0ff */
        /* <DEDUP_REMOVED lines=11> */
[----:B------:R-:W-:-:S03]  /*5ee80*/  MOV R98, 0x5eed0 ;  /* 0x0005eed000627802 */ /* 0x000fc60000000f00 */
[----:B------:R1:W-:Y:S04]  /*5ee90*/  STL.U8 [R1+0x1470], RZ ;  /* 0x001470ff01007387 */ /* 0x0003e80000100000 */
[----:B--2---:R1:W-:Y:S04]  /*5eea0*/  STL.64 [R1+0x1448], R2 ;  /* 0x0014480201007387 */ /* 0x0043e80000100a00 */
[----:B---3--:R1:W-:Y:S02]  /*5eeb0*/  STL [R1+0x1450], R4 ;  /* 0x0014500401007387 */ /* 0x0083e40000100800 */
[----:B-1----:R-:W-:Y:S05]  /*5eec0*/  CALL.REL.NOINC `($_ZN7cutlass13device_kernelIN5flash19enable_sm80_to_sm89INS1_16FlashAttnBwdSm80INS1_25CollectiveMainloopBwdSm80ILi2ELi2EN4cute5tupleIJNS5_1CILi128EEES8_NS7_ILi64EEEEEENS_10bfloat16_tEfNS_4arch4Sm80ELb0ELb0ELb1ELb0ELb0ELb0ELb0ELb0ELi2ELi4ELi4ELi4ELb0EEENS1_21CollectiveEpilogueBwdISA_SB_SD_Li256ELb0ELb0ELi2EEENS1_19SingleTileSchedulerILb0ELb0ELb0ELi128EEEEEEEEEvNT_6ParamsE$_ZZN4cute6detail16composition_implINS_5tupleIJNS_1CILi8EEENS3_ILi2EEES5_S5_S4_S5_EEENS2_IJNS3_ILi1EEEiiiNS3_ILi72EEENS3_ILi512EEEEEENS2_IJNS2_IJS5_S5_S5_EEES5_NS2_IJNS3_ILi4EEES5_EEEEEENS2_IJNS2_IJS7_S9_S4_EEENS3_ILi4096EEENS2_IJNS3_ILi16EEENS3_ILi8192EEEEEEEEEEEDaRKT_RKT0_RKT1_RKT2_ENKUlRKT_RKT0_E_clISB_SF_EEDaSZ_S12_) ;  /* 0xfffae7e000007944 */ /* 0x002fea0003c3ffff */
[----:B------:R-:W-:Y:S02]  /*5eed0*/  MOV R98, 0x5eef0 ;  /* 0x0005eef000627802 */ /* 0x000fe40000000f00 */
[----:B-1---5:R-:W-:Y:S05]  /*5eee0*/  CALL.REL.NOINC `($_ZN7cutlass13device_kernelIN5flash19enable_sm80_to_sm89INS1_16FlashAttnBwdSm80INS1_25CollectiveMainloopBwdSm80ILi2ELi2EN4cute5tupleIJNS5_1CILi128EEES8_NS7_ILi64EEEEEENS_10bfloat16_tEfNS_4arch4Sm80ELb0ELb0ELb1ELb0ELb0ELb0ELb0ELb0ELi2ELi4ELi4ELi4ELb0EEENS1_21CollectiveEpilogueBwdISA_SB_SD_Li256ELb0ELb0ELi2EEENS1_19SingleTileSchedulerILb0ELb0ELb0ELi128EEEEEEEEEvNT_6ParamsE$_ZZN4cute6detail16composition_implINS_5tupleIJNS_1CILi8EEENS3_ILi2EEES5_S5_S4_S5_EEENS2_IJNS3_ILi1EEEiiiNS3_ILi72EEENS3_ILi512EEEEEENS2_IJNS2_IJS5_S5_S5_EEES5_NS2_IJNS3_ILi4EEES5_EEEEEENS2_IJNS2_IJS7_S9_S4_EEENS3_ILi4096EEENS2_IJNS3_ILi16EEENS3_ILi8192EEEEEEEEEEEDaRKT_RKT0_RKT1_RKT2_ENKUlRKT_RKT0_E_clISD_SJ_EEDaSZ_S12_) ;  /* 0xfffae8d000007944 */ /* 0x022fea0003c3ffff */
[----:B-----5:R2:W-:Y:S01]  /*5eef0*/  STL.64 [R1+0x1410], R2 ;  /* 0x0014100201007387 */ /* 0x0205e20000100a00 */
[----:B------:R-:W-:-:S03]  /*5ef00*/  MOV R6, 0x5ef20 ;  /* 0x0005ef2000067802 */ /* 0x000fc60000000f00 */
[----:B-12---:R-:W-:Y:S05]  /*5ef10*/  CALL.REL.NOINC `($_ZN7cutlass13device_kernelIN5flash19enable_sm80_to_sm89INS1_16FlashAttnBwdSm80INS1_25CollectiveMainloopBwdSm80ILi2ELi2EN4cute5tupleIJNS5_1CILi128EEES8_NS7_ILi64EEEEEENS_10bfloat16_tEfNS_4arch4Sm80ELb0ELb0ELb1ELb0ELb0ELb0ELb0ELb0ELi2ELi4ELi4ELi4ELb0EEENS1_21CollectiveEpilogueBwdISA_SB_SD_Li256ELb0ELb0ELi2EEENS1_19SingleTileSchedulerILb0ELb0ELb0ELi128EEEEEEEEEvNT_6ParamsE$_ZN4cute3eso3ESOILb0ELb0EJNS_5tupleIJNS_1CILi1EEENS3_ILi512EEEiEEENS3_ILi4096EEENS2_IJNS2_IJiiEEENS3_ILi8192EEEEEEEEC2ERKS6_RKS7_RKSA_) ;  /* 0xfffa6af000007944 */ /* 0x006fea0003c3ffff */
[----:B-1----:R1:W5:Y:S04]  /*5ef20*/  LDL R5, [R1+0x1430] ;  /* 0x0014300001057983 */ /* 0x0023680000100800 */
[----:B------:R1:W5:Y:S01]  /*5ef30*/  LDL.64 R2, [R1+0x1428] ;  /* 0x0014280001027983 */ /* 0x0003620000100a00 */
[----:B------:R-:W-:-:S03]  /*5ef40*/  MOV R6, 0x5ef60 ;  /* 0x0005ef6000067802 */ /* 0x000fc60000000f00 */
[----:B-1---5:R-:W-:Y:S05]  /*5ef50*/  CALL.REL.NOINC `($_ZN7cutlass13device_kernelIN5flash19enable_sm80_to_sm89INS1_16FlashAttnBwdSm80INS1_25CollectiveMainloopBwdSm80ILi2ELi2EN4cute5tupleIJNS5_1CILi128EEES8_NS7_ILi64EEEEEENS_10bfloat16_tEfNS_4arch4Sm80ELb0ELb0ELb1ELb0ELb0ELb0ELb0ELb0ELi2ELi4ELi4ELi4ELb0EEENS1_21CollectiveEpilogueBwdISA_SB_SD_Li256ELb0ELb0ELi2EEENS1_19SingleTileSchedulerILb0ELb0ELb0ELi128EEEEEEEEEvNT_6ParamsE$_ZN4cute5tupleIJNS0_IJNS0_IJNS_1CILi2EEES2_S2_EEES2_NS0_IJNS0_IJS2_S2_EEES2_EEEEEENS0_IJNS0_IJNS1_ILi1EEENS1_ILi512EEEiEEENS1_ILi4096EEENS0_IJNS0_IJiiEEENS1_ILi8192EEEEEEEEEEEC2ERKS6_RKSE_) ;  /* 0xfffab6a000007944 */ /* 0x022fea0003c3ffff */
[----:B------:R1:W5:Y:S04]  /*5ef60*/  LDL R4, [R1+0x1430] ;  /* 0x0014300001047983 */ /* 0x0003680000100800 */
[----:B------:R1:W5:Y:S01]  /*5ef70*/  LDL.64 R2, [R1+0x1428] ;  /* 0x0014280001027983 */ /* 0x0003620000100a00 */
[----:B------:R-:W-:-:S05]  /*5ef80*/  LEA.HI R6, R75, R75, RZ, 0x1d ;  /* 0x0000004b4b067211 */ /* 0x000fca00078fe8ff */
[----:B------:R-:W-:Y:S01]  /*5ef90*/  IMAD.U32 R8, R11, 0x2, R6 ;  /* 0x000000020b087824 */ /* 0x000fe200078e0006 */
[----:B------:R-:W-:-:S04]  /*5efa0*/  MOV R6, 0x5efd0 ;  /* 0x0005efd000067802 */ /* 0x000fc80000000f00 */
[----:B------:R1:W-:Y:S03]  /*5efb0*/  STL [R1+0x1420], R8 ;  /* 0x0014200801007387 */ /* 0x0003e60000100800 */
[----:B-1---5:R-:W-:Y:S05]  /*5efc0*/  CALL.REL.NOINC `($_ZN7cutlass13device_kernelIN5flash19enable_sm80_to_sm89INS1_16FlashAttnBwdSm80INS1_25CollectiveMainloopBwdSm80ILi2ELi2EN4cute5tupleIJNS5_1CILi128EEES8_NS7_ILi64EEEEEENS_10bfloat16_tEfNS_4arch4Sm80ELb0ELb0ELb1ELb0ELb0ELb0ELb0ELb0ELi2ELi4ELi4ELi4ELb0EEENS1_21CollectiveEpilogueBwdISA_SB_SD_Li256ELb0ELb0ELi2EEENS1_19SingleTileSchedulerILb0ELb0ELb0ELi128EEEEEEEEEvNT_6ParamsE$_ZN4cute3eso3ESOILb0ELb0EJNS_6LayoutINS_5tupleIJNS3_IJNS_1CILi2EEES5_S5_EEES5_NS3_IJNS3_IJS5_S5_EEES5_EEEEEENS3_IJNS3_IJNS4_ILi1EEENS4_ILi512EEEiEEENS4_ILi4096EEENS3_IJNS3_IJiiEEENS4_ILi8192EEEEEEEEEEEjEEC2ERKSI_RKj) ;  /* 0xfffa70f000007944 */ /* 0x022fea0003c3ffff */
        /* <DEDUP_REMOVED lines=9> */
[----:B-1----:R-:W-:Y:S05]  /*5f060*/  CALL.REL.NOINC `($_ZN7cutlass13device_kernelIN5flash19enable_sm80_to_sm89INS1_16FlashAttnBwdSm80INS1_25CollectiveMainloopBwdSm80ILi2ELi2EN4cute5tupleIJNS5_1CILi128EEES8_NS7_ILi64EEEEEENS_10bfloat16_tEfNS_4arch4Sm80ELb0ELb0ELb1ELb0ELb0ELb0ELb0ELb0ELi2ELi4ELi4ELi4ELb0EEENS1_21CollectiveEpilogueBwdISA_SB_SD_Li256ELb0ELb0ELi2EEENS1_19SingleTileSchedulerILb0ELb0ELb0ELi128EEEEEEEEEvNT_6ParamsE$_ZN4cute3eso3ESOILb0ELb0EJNS_6LayoutINS_5tupleIJNS3_IJNS_1CILi2EEES5_S5_EEES5_NS3_IJNS3_IJS5_S5_EEES5_EEEEEENS3_IJNS3_IJNS4_ILi1EEENS4_ILi512EEEiEEENS4_ILi4096EEENS3_IJNS3_IJiiEEENS4_ILi8192EEEEEEEEEEENS_10ViewEngineINS_8smem_ptrIPN7cutlass10bfloat16_tEEEEEEEC2ERKSI_RKSP_) ;  /* 0xfffa6fc000007944 */ /* 0x002fea0003c3ffff */
[----:B-1----:R1:W5:Y:S04]  /*5f070*/  LDL R5, [R1+0x142c] ;  /* 0x00142c0001057983 */ /* 0x0023680000100800 */
[----:B------:R1:W5:Y:S01]  /*5f080*/  LDL R3, [R1+0x1430] ;  /* 0x0014300001037983 */ /* 0x0003620000100800 */
[----:B------:R-:W-:-:S03]  /*5f090*/  MOV R4, 0x5f0b0 ;  /* 0x0005f0b000047802 */ /* 0x000fc60000000f00 */
[----:B-1---5:R-:W-:Y:S05]  /*5f0a0*/  CALL.REL.NOINC `($_ZN7cutlass13device_kernelIN5flash19enable_sm80_to_sm89INS1_16FlashAttnBwdSm80INS1_25CollectiveMainloopBwdSm80ILi2ELi2EN4cute5tupleIJNS5_1CILi128EEES8_NS7_ILi64EEEEEENS_10bfloat16_tEfNS_4arch4Sm80ELb0ELb0ELb1ELb0ELb0ELb0ELb0ELb0ELi2ELi4ELi4ELi4ELb0EEENS1_21CollectiveEpilogueBwdISA_SB_SD_Li256ELb0ELb0ELi2EEENS1_19SingleTileSchedulerILb0ELb0ELb0ELi128EEEEEEEEEvNT_6ParamsE$_ZZN4cute4takeILi1ELi3ENS_5tupleIJNS1_IJNS_1CILi1EEENS2_ILi512EEEiEEENS2_ILi4096EEENS1_IJNS1_IJiiEEENS2_ILi8192EEEEEEEEEEEDaRKT1_ENKUlDpRKT_E_clIJS6_S9_EEEDaSH_) ;  /* 0xfffad41000007944 */ /* 0x022fea0003c3ffff */
[----:B-----5:R2:W-:Y:S01]  /*5f0b0*/  STL.64 [R1+0x1410], R2 ;  /* 0x0014100201007387 */ /* 0x0205e20000100a00 */
[----:B------:R-:W-:-:S03]  /*5f0c0*/  MOV R4, 0x5f0e0 ;  /* 0x0005f0e000047802 */ /* 0x000fc60000000f00 */
[----:B-12---:R-:W-:Y:S05]  /*5f0d0*/  CALL.REL.NOINC `($_ZN7cutlass13device_kernelIN5flash19enable_sm80_to_sm89INS1_16FlashAttnBwdSm80INS1_25CollectiveMainloopBwdSm80ILi2ELi2EN4cute5tupleIJNS5_1CILi128EEES8_NS7_ILi64EEEEEENS_10bfloat16_tEfNS_4arch4Sm80ELb0ELb0ELb1ELb0ELb0ELb0ELb0ELb0ELi2ELi4ELi4ELi4ELb0EEENS1_21CollectiveEpilogueBwdISA_SB_SD_Li256ELb0ELb0ELi2EEENS1_19SingleTileSchedulerILb0ELb0ELb0ELi128EEEEEEEEEvNT_6ParamsE$_ZZN4cute16flatten_to_tupleINS_5tupleIJNS_1CILi4096EEENS1_IJNS1_IJiiEEENS2_ILi8192EEEEEEEEEEEDaRKT_ENKUlRKT_E_clIS6_EEDaSD_) ;  /* 0xfffad0e000007944 */ /* 0x006fea0003c3ffff */
[----:B-----5:R2:W-:Y:S01]  /*5f0e0*/  STL.64 [R1+0x1428], R2 ;  /* 0x0014280201007387 */ /* 0x0205e20000100a00 */
[----:B------:R-:W-:-:S03]  /*5f0f0*/  MOV R4, 0x5f110 ;  /* 0x0005f11000047802 */ /* 0x000fc60000000f00 */
[----:B-12---:R-:W-:Y:S05]  /*5f100*/  CALL.REL.NOINC `($_ZN7cutlass13device_kernelIN5flash19enable_sm80_to_sm89INS1_16FlashAttnBwdSm80INS1_25CollectiveMainloopBwdSm80ILi2ELi2EN4cute5tupleIJNS5_1CILi128EEES8_NS7_ILi64EEEEEENS_10bfloat16_tEfNS_4arch4Sm80ELb0ELb0ELb1ELb0ELb0ELb0ELb0ELb0ELi2ELi4ELi4ELi4ELb0EEENS1_21CollectiveEpilogueBwdISA_SB_SD_Li256ELb0ELb0ELi2EEENS1_19SingleTileSchedulerILb0ELb0ELb0ELi128EEEEEEEEEvNT_6ParamsE$_ZZN4cute12filter_tupleINS_5tupleIJNS_1CILi4096EEENS1_IJNS1_IJiiEEENS2_ILi8192EEEEEEEEEZNS_16flatten_to_tupleIS7_EEDaRKT_EUlRKT_E_EEDaSB_OT0_ENKUlDpSE_E_clIJNS1_IJS3_EEENS1_IJiiS5_EEEEEEDaSI_) ;  /* 0xfffac78000007944 */ /* 0x006fea0003c3ffff */
        /* <DEDUP_REMOVED lines=17> */
[----:B------:R2:W5:Y:S04]  /*5f220*/  LDL.64 R10, [R73+0x8] ;  /* 0x00000800490a7983 */ /* 0x0005680000100a00 */
[----:B---3--:R-:W5:Y:S01]  /*5f230*/  LD.E.64 R2, [R2.64] ;  /* 0x0000000402027980 */ /* 0x008f62000c101b00 */
[----:B------:R-:W-:-:S02]  /*5f240*/  MOV R75, RZ ;  /* 0x000000ff004b7202 */ /* 0x000fc40000000f00 */
[----:B------:R-:W-:Y:S02]  /*5f250*/  MOV R6, 0x5f270 ;  /* 0x0005f27000067802 */ /* 0x000fe40000000f00 */
[----:B--2--5:R-:W-:Y:S05]  /*5f260*/  CALL.REL.NOINC `($_ZN7cutlass13device_kernelIN5flash19enable_sm80_to_sm89INS1_16FlashAttnBwdSm80INS1_25CollectiveMainloopBwdSm80ILi2ELi2EN4cute5tupleIJNS5_1CILi128EEES8_NS7_ILi64EEEEEENS_10bfloat16_tEfNS_4arch4Sm80ELb0ELb0ELb1ELb0ELb0ELb0ELb0ELb0ELi2ELi4ELi4ELi4ELb0EEENS1_21CollectiveEpilogueBwdISA_SB_SD_Li256ELb0ELb0ELi2EEENS1_19SingleTileSchedulerILb0ELb0ELb0ELi128EEEEEEEEEvNT_6ParamsE$_ZN4cute3eso3ESOILb1ELb0EJNS_14ComposedLayoutINS_7SwizzleILi3ELi3ELi3EEENS_1CILi0EEENS_6LayoutINS_5tupleIJNS8_IJNS8_IJNS5_ILi4EEENS5_ILi8EEEEEENS8_IJNS5_ILi2EEENS5_ILi1EEEEEEEEENS8_IJNS8_IJSC_SC_EEESB_EEEEEENS8_IJNS8_IJNS8_IJNS5_ILi128EEESD_EEENS8_IJSA_S6_EEEEEENS8_IJNS8_IJNS5_ILi64EEENS5_ILi512EEEEEENS8_IJNS5_ILi16EEENS5_ILi1024EEEEEEEEEEEEEEEENS_10ViewEngineINS_8smem_ptrIPN7cutlass10bfloat16_tEEEEEEEC2ERKSW_RKS13_) ;  /* 0xfffa80f000007944 */ /* 0x024fea0003c3ffff */
[----:B-1----:R1:W5:Y:S04]  /*5f270*/  LD.E R3, [R10.64+0xc] ;  /* 0x00000c040a037980 */ /* 0x002368000c101900 */
[----:B------:R1:W5:Y:S01]  /*5f280*/  LDL.64 R12, [R1+0x1428] ;  /* 0x00142800010c7983 */ /* 0x0003620000100a00 */
[----:B------:R-:W-:Y:S02]  /*5f290*/  MOV R2, R69 ;  /* 0x0000004500027202 */ /* 0x000fe40000000f00 */
        /* <DEDUP_REMOVED lines=21> */
[----:B-12--5:R-:W-:Y:S05]  /*5f3f0*/  CALL.REL.NOINC `($_ZN7cutlass13device_kernelIN5flash19enable_sm80_to_sm89INS1_16FlashAttnBwdSm80INS1_25CollectiveMainloopBwdSm80ILi2ELi2EN4cute5tupleIJNS5_1CILi128EEES8_NS7_ILi64EEEEEENS_10bfloat16_tEfNS_4arch4Sm80ELb0ELb0ELb1ELb0ELb0ELb0ELb0ELb0ELi2ELi4ELi4ELi4ELb0EEENS1_21CollectiveEpilogueBwdISA_SB_SD_Li256ELb0ELb0ELi2EEENS1_19SingleTileSchedulerILb0ELb0ELb0ELi128EEEEEEEEEvNT_6ParamsE$_ZZN4cute7idx2crdINS_5tupleIJiiNS_1CILi0EEEEEENS1_IJNS1_IJNS2_ILi4EEENS2_ILi8EEEEEENS2_ILi2EEENS2_ILi1EEEEEEEEDaRKT_RKT0_ENKUlRKT_RKT0_E_clIiS7_EEDaSJ_SM_) ;  /* 0xfffafae000007944 */ /* 0x026fea0003c3ffff */
[----:B------:R-:W-:Y:S02]  /*5f400*/  MOV R2, 0x5f420 ;  /* 0x0005f42000027802 */ /* 0x000fe40000000f00 */
[----:B-1----:R-:W-:Y:S05]  /*5f410*/  CALL.REL.NOINC `($_ZN7cutlass13device_kernelIN5flash19enable_sm80_to_sm89INS1_16FlashAttnBwdSm80INS1_25CollectiveMainloopBwdSm80ILi2ELi2EN4cute5tupleIJNS5_1CILi128EEES8_NS7_ILi64EEEEEENS_10bfloat16_tEfNS_4arch4Sm80ELb0ELb0ELb1ELb0ELb0ELb0ELb0ELb0ELi2ELi4ELi4ELi4ELb0EEENS1_21CollectiveEpilogueBwdISA_SB_SD_Li256ELb0ELb0ELi2EEENS1_19SingleTileSchedulerILb0ELb0ELb0ELi128EEEEEEEEEvNT_6ParamsE$_ZZN4cute7idx2crdINS_5tupleIJiiNS_1CILi0EEEEEENS1_IJNS1_IJNS2_ILi4EEENS2_ILi8EEEEEENS2_ILi2EEENS2_ILi1EEEEEEEEDaRKT_RKT0_ENKUlRKT_RKT0_E_clIiS8_EEDaSJ_SM_) ;  /* 0xfffafef000007944 */ /* 0x002fea0003c3ffff */
[----:B------:R1:W-:Y:S01]  /*5f420*/  STL [R1+0x1428], R6 ;  /* 0x0014280601007387 */ /* 0x0003e20000100800 */
[----:B------:R-:W-:Y:S02]  /*5f430*/  MOV R2, R69 ;  /* 0x0000004500027202 */ /* 0x000fe40000000f00 */
[----:B------:R-:W-:Y:S02]  /*5f440*/  MOV R86, 0x5f460 ;  /* 0x0005f46000567802 */ /* 0x000fe40000000f00 */
        /* <DEDUP_REMOVED lines=9> */
[----:B------:R-:W-:Y:S01]  /*5f4e0*/  LOP3.LUT P1, RZ, R11, 0x100, RZ, 0xc0, !PT ;  /* 0x000001000bff7812 */ /* 0x000fe2000782c0ff */
[----:B------:R-:W-:Y:S01]  /*5f4f0*/  IMAD.MOV.U32 R6, RZ, RZ, 0x10 ;  /* 0x00000010ff067424 */ /* 0x000fe200078e00ff */
[----:B------:R-:W-:-:S02]  /*5f500*/  SHF.R.S32.HI R85, RZ, 0x1f, R4 ;  /* 0x0000001fff557819 */ /* 0x000fc40000011404 */
[----:B------:R-:W-:Y:S01]  /*5f510*/  SEL R8, R2, 0xffffffe0, !P1 ;  /* 0xffffffe002087807 */ /* 0x000fe20004800000 */
[----:B------:R-:W-:Y:S01]  /*5f520*/  IMAD.MOV.U32 R2, RZ, RZ, R68 ;  /* 0x000000ffff027224 */ /* 0x000fe200078e0044 */
[----:B------:R-:W-:Y:S02]  /*5f530*/  LOP3.LUT P1, RZ, R11, 0x80, RZ, 0xc0, !PT ;  /* 0x000000800bff7812 */ /* 0x000fe4000782c0ff */
[----:B------:R-:W-:Y:S01]  /*5f540*/  LEA.HI R85, R85, R4, RZ, 0x2 ;  /* 0x0000000455557211 */ /* 0x000fe200078f10ff */
[----:B------:R1:W-:Y:S01]  /*5f550*/  STL [R1+0x1448], R8 ;  /* 0x0014480801007387 */ /* 0x0003e20000100800 */
[----:B------:R-:W-:Y:S02]  /*5f560*/  LOP3.LUT R86, R11, 0x188, RZ, 0xc0, !PT ;  /* 0x000001880b567812 */ /* 0x000fe400078ec0ff */
[----:B------:R-:W-:Y:S02]  /*5f570*/  SEL R6, R6, 0xfffffff0, !P1 ;  /* 0xfffffff006067807 */ /* 0x000fe40004800000 */
[----:B------:R-:W-:-:S02]  /*5f580*/  MOV R4, 0x5f5a0 ;  /* 0x0005f5a000047802 */ /* 0x000fc40000000f00 */
[----:B-1----:R-:W-:Y:S05]  /*5f590*/  CALL.REL.NOINC `($_ZN7cutlass13device_kernelIN5flash19enable_sm80_to_sm89INS1_16FlashAttnBwdSm80INS1_25CollectiveMainloopBwdSm80ILi2ELi2EN4cute5tupleIJNS5_1CILi128EEES8_NS7_ILi64EEEEEENS_10bfloat16_tEfNS_4arch4Sm80ELb0ELb0ELb1ELb0ELb0ELb0ELb0ELb0ELi2ELi4ELi4ELi4ELb0EEENS1_21CollectiveEpilogueBwdISA_SB_SD_Li256ELb0ELb0ELi2EEENS1_19SingleTileSchedulerILb0ELb0ELb0ELi128EEEEEEEEEvNT_6ParamsE$_ZN4cute3eso3ESOILb1ELb0EJNS_1CILi8EEEiiEEC2ERKS3_RKiS8_) ;  /* 0xfffa88c000007944 */ /* 0x002fea0003c3ffff */
[----:B-1----:R1:W5:Y:S01]  /*5f5a0*/  LDL.64 R2, [R1+0x1428] ;  /* 0x0014280001027983 */ /* 0x0023620000100a00 */
[----:B------:R-:W-:Y:S01]  /*5f5b0*/  IMAD.MOV.U32 R5, RZ, RZ, 0x48 ;  /* 0x00000048ff057424 */ /* 0x000fe200078e00ff */
[----:B------:R-:W-:-:S02]  /*5f5c0*/  LOP3.LUT P1, RZ, R11, 0x8, RZ, 0xc0, !PT ;  /* 0x000000080bff7812 */ /* 0x000fc4000782c0ff */
[----:B------:R-:W-:Y:S02]  /*5f5d0*/  MOV R6, 0x5f600 ;  /* 0x0005f60000067802 */ /* 0x000fe40000000f00 */
[----:B------:R-:W-:-:S04]  /*5f5e0*/  SEL R5, R5, 0x38, !P1 ;  /* 0x0000003805057807 */ /* 0x000fc80004800000 */
[----:B-1---5:R-:W-:Y:S05]  /*5f5f0*/  CALL.REL.NOINC `($_ZN7cutlass13device_kernelIN5flash19enable_sm80_to_sm89INS1_16FlashAttnBwdSm80INS1_25CollectiveMainloopBwdSm80ILi2ELi2EN4cute5tupleIJNS5_1CILi128EEES8_NS7_ILi64EEEEEENS_10bfloat16_tEfNS_4arch4Sm80ELb0ELb0ELb1ELb0ELb0ELb0ELb0ELb0ELi2ELi4ELi4ELi4ELb0EEENS1_21CollectiveEpilogueBwdISA_SB_SD_Li256ELb0ELb0ELi2EEENS1_19SingleTileSchedulerILb0ELb0ELb0ELi128EEEEEEEEEvNT_6ParamsE$_ZN4cute3eso3ESOILb0ELb1EJiNS_1CILi144EEENS2_ILi288EEEEEC2ERKiRKS3_RKS4_) ;  /* 0xfffa7a2000007944 */ /* 0x022fea0003c3ffff */
[----:B-1----:R-:W2:Y:S01]  /*5f600*/  LDL R4, [R1+0x1428] ;  /* 0x0014280001047983 */ /* 0x002ea20000100800 */
[----:B------:R-:W-:-:S03]  /*5f610*/  MOV R6, 0x5f640 ;  /* 0x0005f64000067802 */ /* 0x000fc60000000f00 */
[----:B--2---:R1:W-:Y:S04]  /*5f620*/  STL [R1+0x1470], R4 ;  /* 0x0014700401007387 */ /* 0x0043e80000100800 */
[----:B-1----:R-:W-:Y:S05]  /*5f630*/  CALL.REL.NOINC `($_ZN7cutlass13device_kernelIN5flash19enable_sm80_to_sm89INS1_16FlashAttnBwdSm80INS1_25CollectiveMainloopBwdSm80ILi2ELi2EN4cute5tupleIJNS5_1CILi128EEES8_NS7_ILi64EEEEEENS_10bfloat16_tEfNS_4arch4Sm80ELb0ELb0ELb1ELb0ELb0ELb0ELb0ELb0ELi2ELi4ELi4ELi4ELb0EEENS1_21CollectiveEpilogueBwdISA_SB_SD_Li256ELb0ELb0ELi2EEENS1_19SingleTileSchedulerILb0ELb0ELb0ELi128EEEEEEEEEvNT_6ParamsE$_ZN4cute3eso3ESOILb1ELb0EJNS_1CILi1EEENS_5tupleIJNS2_ILi8EEEiiEEENS2_ILi64EEENS4_IJiNS2_ILi144EEENS2_ILi288EEEEEENS2_ILi512EEEEEC2ERKS3_RKS6_RKS7_RKSA_RKSB_) ;  /* 0xfffa82d000007944 */ /* 0x002fea0003c3ffff */
[----:B-1----:R1:W5:Y:S04]  /*5f640*/  LDL R5, [R1+0x1430] ;  /* 0x0014300001057983 */ /* 0x0023680000100800 */
[----:B------:R1:W5:Y:S01]  /*5f650*/  LDL.64 R2, [R1+0x1428] ;  /* 0x0014280001027983 */ /* 0x0003620000100a00 */
[----:B------:R-:W-:-:S03]  /*5f660*/  MOV R6, 0x5f680 ;  /* 0x0005f68000067802 */ /* 0x000fc60000000f00 */
[----:B-1---5:R-:W-:Y:S05]  /*5f670*/  CALL.REL.NOINC `($_ZN7cutlass13device_kernelIN5flash19enable_sm80_to_sm89INS1_16FlashAttnBwdSm80INS1_25CollectiveMainloopBwdSm80ILi2ELi2EN4cute5tupleIJNS5_1CILi128EEES8_NS7_ILi64EEEEEENS_10bfloat16_tEfNS_4arch4Sm80ELb0ELb0ELb1ELb0ELb0ELb0ELb0ELb0ELi2ELi4ELi4ELi4ELb0EEENS1_21CollectiveEpilogueBwdISA_SB_SD_Li256ELb0ELb0ELi2EEENS1_19SingleTileSchedulerILb0ELb0ELb0ELi128EEEEEEEEEvNT_6ParamsE$_ZN4cute5tupleIJNS0_IJNS_1CILi8EEENS0_IJNS1_ILi2EEES3_S3_EEENS1_ILi1EEES4_S5_EEENS0_IJS5_NS0_IJS2_iiEEENS1_ILi64EEENS0_IJiNS1_ILi144EEENS1_ILi288EEEEEENS1_ILi512EEEEEEEEC2ERKS6_RKSD_) ;  /* 0xfffab47000007944 */ /* 0x022fea0003c3ffff */
[----:B------:R1:W5:Y:S04]  /*5f680*/  LDL R6, [R1+0x1430] ;  /* 0x0014300001067983 */ /* 0x0003680000100800 */
[----:B------:R1:W5:Y:S01]  /*5f690*/  LDL.64 R2, [R1+0x1428] ;  /* 0x0014280001027983 */ /* 0x0003620000100a00 */
[----:B------:R-:W-:-:S03]  /*5f6a0*/  MOV R4, 0x5f6c0 ;  /* 0x0005f6c000047802 */ /* 0x000fc60000000f00 */
[----:B-1---5:R-:W-:Y:S05]  /*5f6b0*/  CALL.REL.NOINC `($_ZN7cutlass13device_kernelIN5flash19enable_sm80_to_sm89INS1_16FlashAttnBwdSm80INS1_25CollectiveMainloopBwdSm80ILi2ELi2EN4cute5tupleIJNS5_1CILi128EEES8_NS7_ILi64EEEEEENS_10bfloat16_tEfNS_4arch4Sm80ELb0ELb0ELb1ELb0ELb0ELb0ELb0ELb0ELi2ELi4ELi4ELi4ELb0EEENS1_21CollectiveEpilogueBwdISA_SB_SD_Li256ELb0ELb0ELi2EEENS1_19SingleTileSchedulerILb0ELb0ELb0ELi128EEEEEEEEEvNT_6ParamsE$_ZZN4cute7flattenINS_5tupleIJNS_1CILi1EEENS1_IJNS2_ILi8EEEiiEEENS2_ILi64EEENS1_IJiNS2_ILi144EEENS2_ILi288EEEEEENS2_ILi512EEEEEEEEDaRKT_ENKUlRKT_E_clIS5_EEDaSH_) ;  /* 0xfffaf7a000007944 */ /* 0x022fea0003c3ffff */
[----:B------:R1:W-:Y:S01]  /*5f6c0*/  STL.64 [R1+0x1428], R2 ;  /* 0x0014280201007387 */ /* 0x0003e20000100a00 */
[----:B------:R-:W-:-:S02]  /*5f6d0*/  MOV R5, R6 ;  /* 0x0000000600057202 */ /* 0x000fc40000000f00 */
[----:B------:R-:W-:Y:S02]  /*5f6e0*/  MOV R4, 0x5f700 ;  /* 0x0005f70000047802 */ /* 0x000fe40000000f00 */
[----:B-1----:R-:W-:Y:S05]  /*5f6f0*/  CALL.REL.NOINC `($_ZN7cutlass13device_kernelIN5flash19enable_sm80_to_sm89INS1_16FlashAttnBwdSm80INS1_25CollectiveMainloopBwdSm80ILi2ELi2EN4cute5tupleIJNS5_1CILi128EEES8_NS7_ILi64EEEEEENS_10bfloat16_tEfNS_4arch4Sm80ELb0ELb0ELb1ELb0ELb0ELb0ELb0ELb0ELi2ELi4ELi4ELi4ELb0EEENS1_21CollectiveEpilogueBwdISA_SB_SD_Li256ELb0ELb0ELi2EEENS1_19SingleTileSchedulerILb0ELb0ELb0ELi128EEEEEEEEEvNT_6ParamsE$_ZZN4cute7flattenINS_5tupleIJNS_1CILi1EEENS1_IJNS2_ILi8EEEiiEEENS2_ILi64EEENS1_IJiNS2_ILi144EEENS2_ILi288EEEEEENS2_ILi512EEEEEEEEDaRKT_ENKUlRKT_E_clIS9_EEDaSH_) ;  /* 0xfffaf78000007944 */ /* 0x002fea0003c3ffff */
[----:B------:R1:W-:Y:S01]  /*5f700*/  STL [R1+0x1410], R2 ;  /* 0x0014100201007387 */ /* 0x0003e20000100800 */
[----:B------:R-:W-:-:S03]  /*5f710*/  MOV R4, 0x5f730 ;  /* 0x0005f73000047802 */ /* 0x000fc60000000f00 */
[----:B-1----:R-:W-:Y:S05]  /*5f720*/  CALL.REL.NOINC `($_ZN7cutlass13device_kernelIN5flash19enable_sm80_to_sm89INS1_16FlashAttnBwdSm80INS1_25CollectiveMainloopBwdSm80ILi2ELi2EN4cute5tupleIJNS5_1CILi128EEES8_NS7_ILi64EEEEEENS_10bfloat16_tEfNS_4arch4Sm80ELb0ELb0ELb1ELb0ELb0ELb0ELb0ELb0ELi2ELi4ELi4ELi4ELb0EEENS1_21CollectiveEpilogueBwdISA_SB_SD_Li256ELb0ELb0ELi2EEENS1_19SingleTileSchedulerILb0ELb0ELb0ELi128EEEEEEEEEvNT_6ParamsE$_ZZN4cute12filter_tupleINS_5tupleIJNS_1CILi1EEENS1_IJNS2_ILi8EEEiiEEENS2_ILi64EEENS1_IJiNS2_ILi144EEENS2_ILi288EEEEEENS2_ILi512EEEEEEZNS_7flattenISB_EEDaRKT_EUlRKT_E_EEDaSF_OT0_ENKUlDpSI_E_clIJNS1_IJS3_EEES5_NS1_IJS6_EEES9_NS1_IJSA_EEEEEEDaSM_) ;  /* 0xfffabfd000007944 */ /* 0x002fea0003c3ffff */
[----:B------:R-:W-:Y:S02]  /*5f730*/  MOV R6, 0x5f750 ;  /* 0x0005f75000067802 */ /* 0x000fe40000000f00 */
[----:B--2--5:R-:W-:Y:S05]  /*5f740*/  CALL.REL.NOINC `($_ZN7cutlass13device_kernelIN5flash19enable_sm80_to_sm89INS1_16FlashAttnBwdSm80INS1_25CollectiveMainloopBwdSm80ILi2ELi2EN4cute5tupleIJNS5_1CILi128EEES8_NS7_ILi64EEEEEENS_10bfloat16_tEfNS_4arch4Sm80ELb0ELb0ELb1ELb0ELb0ELb0ELb0ELb0ELi2ELi4ELi4ELi4ELb0EEENS1_21CollectiveEpilogueBwdISA_SB_SD_Li256ELb0ELb0ELi2EEENS1_19SingleTileSchedulerILb0ELb0ELb0ELi128EEEEEEEEEvNT_6ParamsE$_ZN4cute3eso3ESOILb0ELb1EJiNS_1CILi144EEENS2_ILi512EEEEEC2ERKiRKS3_RKS4_) ;  /* 0xfffa792000007944 */ /* 0x024fea0003c3ffff */
[----:B------:R-:W2:Y:S01]  /*5f750*/  LDL R6, [R1+0x1428] ;  /* 0x0014280001067983 */ /* 0x000ea20000100800 */
[----:B-1----:R-:W-:Y:S02]  /*5f760*/  MOV R4, R14 ;  /* 0x0000000e00047202 */ /* 0x002fe40000000f00 */
[----:B------:R-:W-:Y:S01]  /*5f770*/  MOV R8, 0x5f7a0 ;  /* 0x0005f7a000087802 */ /* 0x000fe20000000f00 */
[----:B--2---:R1:W-:Y:S04]  /*5f780*/  STL [R1+0x145c], R6 ;  /* 0x00145c0601007387 */ /* 0x0043e80000100800 */
[----:B-1----:R-:W-:Y:S05]  /*5f790*/  CALL.REL.NOINC `($_ZN7cutlass13device_kernelIN5flash19enable_sm80_to_sm89INS1_16FlashAttnBwdSm80INS1_25CollectiveMainloopBwdSm80ILi2ELi2EN4cute5tupleIJNS5_1CILi128EEES8_NS7_ILi64EEEEEENS_10bfloat16_tEfNS_4arch4Sm80ELb0ELb0ELb1ELb0ELb0ELb0ELb0ELb0ELi2ELi4ELi4ELi4ELb0EEENS1_21CollectiveEpilogueBwdISA_SB_SD_Li256ELb0ELb0ELi2EEENS1_19SingleTileSchedulerILb0ELb0ELb0ELi128EEEEEEEEEvNT_6ParamsE$_ZN4cute3eso3ESOILb0ELb0EJiiNS_1CILi144EEENS2_ILi512EEEEEC2ERKiS7_RKS3_RKS4_) ;  /* 0xfffa71c000007944 */ /* 0x002fea0003c3ffff */
[----:B-1----:R-:W2:Y:S01]  /*5f7a0*/  LDL.64 R4, [R1+0x1428] ;  /* 0x0014280001047983 */ /* 0x002ea20000100a00 */
[----:B------:R-:W-:Y:S01]  /*5f7b0*/  IMAD.MOV.U32 R3, RZ, RZ, R7 ;  /* 0x000000ffff037224 */ /* 0x000fe200078e0007 */
[----:B------:R-:W-:Y:S02]  /*5f7c0*/  IADD3 R8, R67, 0xd8, RZ ;  /* 0x000000d843087810 */ /* 0x000fe40007ffe0ff */
[----:B------:R-:W-:Y:S01]  /*5f7d0*/  MOV R6, 0x5f810 ;  /* 0x0005f81000067802 */ /* 0x000fe20000000f00 */
[----:B--2---:R1:W-:Y:S04]  /*5f7e0*/  STL [R1+0x1454], R4 ;  /* 0x0014540401007387 */ /* 0x0043e80000100800 */
[----:B------:R1:W-:Y:S02]  /*5f7f0*/  STL [R1+0x1458], R5 ;  /* 0x0014580501007387 */ /* 0x0003e40000100800 */
[----:B-1----:R-:W-:Y:S05]  /*5f800*/  CALL.REL.NOINC `($_ZN7cutlass13device_kernelIN5flash19enable_sm80_to_sm89INS1_16FlashAttnBwdSm80INS1_25CollectiveMainloopBwdSm80ILi2ELi2EN4cute5tupleIJNS5_1CILi128EEES8_NS7_ILi64EEEEEENS_10bfloat16_tEfNS_4arch4Sm80ELb0ELb0ELb1ELb0ELb0ELb0ELb0ELb0ELi2ELi4ELi4ELi4ELb0EEENS1_21CollectiveEpilogueBwdISA_SB_SD_Li256ELb0ELb0ELi2EEENS1_19SingleTileSchedulerILb0ELb0ELb0ELi128EEEEEEEEEvNT_6ParamsE$_ZN4cute3eso3ESOILb0ELb0EJiiiNS_1CILi144EEENS2_ILi512EEEEEC2ERKiS7_S7_RKS3_RKS4_) ;  /* 0xfffa73f000007944 */ /* 0x002fea0003c3ffff */
[----:B-1----:R-:W2:Y:S04]  /*5f810*/  LDL.64 R2, [R1+0x1410] ;  /* 0x0014100001027983 */ /* 0x002ea80000100a00 */
[----:B------:R-:W3:Y:S01]  /*5f820*/  LDL R4, [R1+0x1418] ;  /* 0x0014180001047983 */ /* 0x000ee20000100800 */
[----:B------:R-:W-:-:S02]  /*5f830*/  MOV R8, R68 ;  /* 0x0000004400087202 */ /* 0x000fc40000000f00 */
[----:B------:R-:W-:Y:S01]  /*5f840*/  MOV R6, 0x5f880 ;  /* 0x0005f88000067802 */ /* 0x000fe20000000f00 */
[----:B--2---:R1:W-:Y:S04]  /*5f850*/  STL.64 [R1+0x1428], R2 ;  /* 0x0014280201007387 */ /* 0x0043e80000100a00 */
[----:B---3--:R1:W-:Y:S02]  /*5f860*/  STL [R1+0x1430], R4 ;  /* 0x0014300401007387 */ /* 0x0083e40000100800 */
[----:B-1----:R-:W-:Y:S05]  /*5f870*/  CALL.REL.NOINC `($_ZN7cutlass13device_kernelIN5flash19enable_sm80_to_sm89INS1_16FlashAttnBwdSm80INS1_25CollectiveMainloopBwdSm80ILi2ELi2EN4cute5tupleIJNS5_1CILi128EEES8_NS7_ILi64EEEEEENS_10bfloat16_tEfNS_4arch4Sm80ELb0ELb0ELb1ELb0ELb0ELb0ELb0ELb0ELi2ELi4ELi4ELi4ELb0EEENS1_21CollectiveEpilogueBwdISA_SB_SD_Li256ELb0ELb0ELi2EEENS1_19SingleTileSchedulerILb0ELb0ELb0ELi128EEEEEEEEEvNT_6ParamsE$_ZN4cute3eso3ESOILb1ELb0EJNS_1CILi8EEEiiiNS2_ILi144EEENS2_ILi512EEEEEC2ERKS3_RKiSA_SA_RKS4_RKS5_) ;  /* 0xfffa865000007944 */ /* 0x002fea0003c3ffff */
        /* <DEDUP_REMOVED lines=16> */
[----:B------:R-:W-:-:S03]  /*5f980*/  MOV R10, 0x5f9e0 ;  /* 0x0005f9e0000a7802 */ /* 0x000fc60000000f00 */
[----:B------:R1:W-:Y:S01]  /*5f990*/  STL.U8 [R1+0x1460], RZ ;  /* 0x001460ff01007387 */ /* 0x0003e20000100000 */
[----:B--2---:R-:W-:-:S03]  /*5f9a0*/  MOV R2, R5 ;  /* 0x0000000500027202 */ /* 0x004fc60000000f00 */
[----:B------:R1:W-:Y:S04]  /*5f9b0*/  STL [R1+0x1464], R4 ;  /* 0x0014640401007387 */ /* 0x0003e80000100800 */
[----:B---3--:R1:W-:Y:S02]  /*5f9c0*/  STL.64 [R1+0x1468], R2 ;  /* 0x0014680201007387 */ /* 0x0083e40000100a00 */
[----:B-1----:R-:W-:Y:S05]  /*5f9d0*/  CALL.REL.NOINC `($_ZN7cutlass13device_kernelIN5flash19enable_sm80_to_sm89INS1_16FlashAttnBwdSm80INS1_25CollectiveMainloopBwdSm80ILi2ELi2EN4cute5tupleIJNS5_1CILi128EEES8_NS7_ILi64EEEEEENS_10bfloat16_tEfNS_4arch4Sm80ELb0ELb0ELb1ELb0ELb0ELb0ELb0ELb0ELi2ELi4ELi4ELi4ELb0EEENS1_21CollectiveEpilogueBwdISA_SB_SD_Li256ELb0ELb0ELi2EEENS1_19SingleTileSchedulerILb0ELb0ELb0ELi128EEEEEEEEEvNT_6ParamsE$_ZZN4cute6detail16composition_implINS_5tupleIJNS_1CILi16EEENS3_ILi2EEES5_S5_NS3_ILi4EEES5_EEENS2_IJNS3_ILi1EEEiiiNS3_ILi144EEENS3_ILi512EEEEEENS2_IJNS2_IJS5_S5_EEES6_NS3_ILi8EEEEEENS2_IJNS2_IJNS3_ILi64EEESA_EEES4_NS3_ILi1024EEEEEEEEDaRKT_RKT0_RKT1_RKT2_ENKUlRKT_RKT0_E_clISC_SG_EEDaSX_S10_) ;  /* 0xfffad2d000007944 */ /* 0x002fea0003c3ffff */
[----:B------:R-:W-:Y:S02]  /*5f9e0*/  MOV R2, R16 ;  /* 0x0000001000027202 */ /* 0x000fe40000000f00 */
[----:B------:R-:W-:Y:S02]  /*5f9f0*/  MOV R16, 0x5fa10 ;  /* 0x0005fa1000107802 */ /* 0x000fe40000000f00 */
[----:B-1---5:R-:W-:Y:S05]  /*5fa00*/  CALL.REL.NOINC `($_ZN7cutlass13device_kernelIN5flash19enable_sm80_to_sm89INS1_16FlashAttnBwdSm80INS1_25CollectiveMainloopBwdSm80ILi2ELi2EN4cute5tupleIJNS5_1CILi128EEES8_NS7_ILi64EEEEEENS_10bfloat16_tEfNS_4arch4Sm80ELb0ELb0ELb1ELb0ELb0ELb0ELb0ELb0ELi2ELi4ELi4ELi4ELb0EEENS1_21CollectiveEpilogueBwdISA_SB_SD_Li256ELb0ELb0ELi2EEENS1_19SingleTileSchedulerILb0ELb0ELb0ELi128EEEEEEEEEvNT_6ParamsE$_ZZN4cute6detail16composition_implINS_5tupleIJNS_1CILi16EEENS3_ILi2EEES5_S5_NS3_ILi4EEES5_EEENS2_IJNS3_ILi1EEEiiiNS3_ILi144EEENS3_ILi512EEEEEENS2_IJNS2_IJS5_S5_EEES6_NS3_ILi8EEEEEENS2_IJNS2_IJNS3_ILi64EEESA_EEES4_NS3_ILi1024EEEEEEEEDaRKT_RKT0_RKT1_RKT2_ENKUlRKT_RKT0_E_clIS6_S4_EEDaSX_S10_) ;  /* 0xfffad01000007944 */ /* 0x022fea0003c3ffff */
[----:B-----5:R2:W-:Y:S01]  /*5fa10*/  STL.64 [R1+0x1410], R2 ;  /* 0x0014100201007387 */ /* 0x0205e20000100a00 */
[----:B------:R-:W-:-:S03]  /*5fa20*/  MOV R4, 0x5fa40 ;  /* 0x0005fa4000047802 */ /* 0x000fc60000000f00 */
[----:B-12---:R-:W-:Y:S05]  /*5fa30*/  CALL.REL.NOINC `($_ZN7cutlass13device_kernelIN5flash19enable_sm80_to_sm89INS1_16FlashAttnBwdSm80INS1_25CollectiveMainloopBwdSm80ILi2ELi2EN4cute5tupleIJNS5_1CILi128EEES8_NS7_ILi64EEEEEENS_10bfloat16_tEfNS_4arch4Sm80ELb0ELb0ELb1ELb0ELb0ELb0ELb0ELb0ELi2ELi4ELi4ELi4ELb0EEENS1_21CollectiveEpilogueBwdISA_SB_SD_Li256ELb0ELb0ELi2EEENS1_19SingleTileSchedulerILb0ELb0ELb0ELi128EEEEEEEEEvNT_6ParamsE$_ZN4cute3eso3ESOILb0ELb0EJNS_5tupleIJiNS_1CILi512EEEEEENS2_IJiiEEENS3_ILi1024EEEEEC2ERKS5_RKS6_RKS7_) ;  /* 0xfffa619000007944 */ /* 0x006fea0003c3ffff */
[----:B------:R2:W5:Y:S04]  /*5fa40*/  LDL R5, [R1+0x1430] ;  /* 0x0014300001057983 */ /* 0x0005680000100800 */
[----:B-1----:R2:W5:Y:S01]  /*5fa50*/  LDL.64 R2, [R1+0x1428] ;  /* 0x0014280001027983 */ /* 0x0025620000100a00 */
[----:B------:R-:W-:-:S03]  /*5fa60*/  MOV R6, 0x5fa80 ;  /* 0x0005fa8000067802 */ /* 0x000fc60000000f00 */
        /* <DEDUP_REMOVED lines=28> */
[----:B------:R-:W-:-:S03]  /*5fc30*/  MOV R4, 0x5fc50 ;  /* 0x0005fc5000047802 */ /* 0x000fc60000000f00 */
        /* <DEDUP_REMOVED lines=19> */
[----:B------:R-:W-:-:S03]  /*5fd70*/  MOV R4, 0x5fdd0 ;  /* 0x0005fdd000047802 */ /* 0x000fc60000000f00 */
[----:B------:R2:W-:Y:S04]  /*5fd80*/  STL.64 [R1+0x1428], R80 ;  /* 0x0014285001007387 */ /* 0x0005e80000100a00 */
[----:B------:R2:W-:Y:S04]  /*5fd90*/  STL.64 [R1+0x1430], R82 ;  /* 0x0014305201007387 */ /* 0x0005e80000100a00 */
[----:B------:R2:W-:Y:S04]  /*5fda0*/  STL.64 [R1+0x1438], R88 ;  /* 0x0014385801007387 */ /* 0x0005e80000100a00 */
[----:B------:R2:W-:Y:S02]  /*5fdb0*/  STL.64 [R1+0x1440], R90 ;  /* 0x0014405a01007387 */ /* 0x0005e40000100a00 */
[----:B-12--5:R-:W-:Y:S05]  /*5fdc0*/  CALL.REL.NOINC `($_ZN7cutlass13device_kernelIN5flash19enable_sm80_to_sm89INS1_16FlashAttnBwdSm80INS1_25CollectiveMainloopBwdSm80ILi2ELi2EN4cute5tupleIJNS5_1CILi128EEES8_NS7_ILi64EEEEEENS_10bfloat16_tEfNS_4arch4Sm80ELb0ELb0ELb1ELb0ELb0ELb0ELb0ELb0ELi2ELi4ELi4ELi4ELb0EEENS1_21CollectiveEpilogueBwdISA_SB_SD_Li256ELb0ELb0ELi2EEENS1_19SingleTileSchedulerILb0ELb0ELb0ELi128EEEEEEEEEvNT_6ParamsE$_ZN4cute3eso3ESOILb1ELb0EJNS_6LayoutINS_5tupleIJNS3_IJNS_1CILi8EEENS4_ILi1EEEEEENS4_ILi2EEENS3_IJNS4_ILi4EEES8_EEEEEENS3_IJNS3_IJS6_NS4_ILi0EEEEEES5_NS3_IJNS4_ILi32EEENS4_ILi16EEEEEEEEEEENS_10ViewEngineIPN7cutlass10bfloat16_tEEEEEC2ERKSI_RKSN_) ;  /* 0xfffaa23000007944 */ /* 0x026fea0003c3ffff */
[----:B------:R2:W5:Y:S01]  /*5fdd0*/  LDL.64 R82, [R1+0x1410] ;  /* 0x0014100001527983 */ /* 0x0005620000100a00 */
[----:B-1----:R-:W-:Y:S01]  /*5fde0*/  IMAD.MOV.U32 R6, RZ, RZ, R78 ;  /* 0x000000ffff067224 */ /* 0x002fe200078e004e */
[----:B------:R-:W-:-:S02]  /*5fdf0*/  MOV R3, R79 ;  /* 0x0000004f00037202 */ /* 0x000fc40000000f00 */
[----:B------:R-:W-:Y:S02]  /*5fe00*/  MOV R4, 0x5fe20 ;  /* 0x0005fe2000047802 */ /* 0x000fe40000000f00 */
[----:B--2--5:R-:W-:Y:S05]  /*5fe10*/  CALL.REL.NOINC `($_ZN7cutlass13device_kernelIN5flash19enable_sm80_to_sm89INS1_16FlashAttnBwdSm80INS1_25CollectiveMainloopBwdSm80ILi2ELi2EN4cute5tupleIJNS5_1CILi128EEES8_NS7_ILi64EEEEEENS_10bfloat16_tEfNS_4arch4Sm80ELb0ELb0ELb1ELb0ELb0ELb0ELb0ELb0ELi2ELi4ELi4ELi4ELb0EEENS1_21CollectiveEpilogueBwdISA_SB_SD_Li256ELb0ELb0ELi2EEENS1_19SingleTileSchedulerILb0ELb0ELb0ELi128EEEEEEEEEvNT_6ParamsE$_ZN4cute3eso3ESOILb1ELb0EJNS_6LayoutINS_5tupleIJNS3_IJNS3_IJNS_1CILi4EEENS4_ILi2EEEEEENS4_ILi1EEEEEES6_NS4_ILi8EEEEEENS3_IJNS3_IJNS3_IJS8_NS4_ILi32EEEEEENS4_ILi0EEEEEENS4_ILi64EEES5_EEEEENS_10ViewEngineIPN7cutlass10bfloat16_tEEEEEC2ERKSI_RKSN_) ;  /* 0xfffa8e9000007944 */ /* 0x024fea0003c3ffff */
[----:B------:R2:W5:Y:S04]  /*5fe20*/  LDL.64 R80, [R1+0x1410] ;  /* 0x0014100001507983 */ /* 0x0005680000100a00 */
[----:B-1----:R2:W5:Y:S01]  /*5fe30*/  LD.E.64 R2, [R86.64+0x8] ;  /* 0x0000080456027980 */ /* 0x002562000c101b00 */
[----:B------:R-:W-:Y:S02]  /*5fe40*/  MOV R9, R76 ;  /* 0x0000004c00097202 */ /* 0x000fe40000000f00 */
[----:B------:R-:W-:Y:S02]  /*5fe50*/  MOV R8, 0x5fe70 ;  /* 0x0005fe7000087802 */ /* 0x000fe40000000f00 */
[----:B--2--5:R-:W-:Y:S05]  /*5fe60*/  CALL.REL.NOINC `($_ZN7cutlass13device_kernelIN5flash19enable_sm80_to_sm89INS1_16FlashAttnBwdSm80INS1_25CollectiveMainloopBwdSm80ILi2ELi2EN4cute5tupleIJNS5_1CILi128EEES8_NS7_ILi64EEEEEENS_10bfloat16_tEfNS_4arch4Sm80ELb0ELb0ELb1ELb0ELb0ELb0ELb0ELb0ELi2ELi4ELi4ELi4ELb0EEENS1_21CollectiveEpilogueBwdISA_SB_SD_Li256ELb0ELb0ELi2EEENS1_19SingleTileSchedulerILb0ELb0ELb0ELi128EEEEEEEEEvNT_6ParamsE$_ZN4cute8smem_ptrIPN7cutlass10bfloat16_tEECI1NS_12iter_adaptorIS3_S4_EEES3_) ;  /* 0xfffab05000007944 */ /* 0x024fea0003c3ffff */
[----:B-1----:R1:W5:Y:S01]  /*5fe70*/  LDL.64 R2, [R1+0x1410] ;  /* 0x0014100001027983 */ /* 0x0023620000100a00 */
[----:B------:R-:W-:-:S03]  /*5fe80*/  MOV R6, 0x5fea0 ;  /* 0x0005fea000067802 */ /* 0x000fc60000000f00 */
[----:B-1---5:R-:W-:Y:S05]  /*5fe90*/  CALL.REL.NOINC `($_ZN7cutlass13device_kernelIN5flash19enable_sm80_to_sm89INS1_16FlashAttnBwdSm80INS1_25CollectiveMainloopBwdSm80ILi2ELi2EN4cute5tupleIJNS5_1CILi128EEES8_NS7_ILi64EEEEEENS_10bfloat16_tEfNS_4arch4Sm80ELb0ELb0ELb1ELb0ELb0ELb0ELb0ELb0ELi2ELi4ELi4ELi4ELb0EEENS1_21CollectiveEpilogueBwdISA_SB_SD_Li256ELb0ELb0ELi2EEENS1_19SingleTileSchedulerILb0ELb0ELb0ELi128EEEEEEEEEvNT_6ParamsE$_ZN4cute3eso3ESOILb1ELb0EJNS_6LayoutINS_5tupleIJNS3_IJNS_1CILi8EEENS4_ILi1EEEEEENS4_ILi2EEEEEENS3_IJNS3_IJS6_NS4_ILi0EEEEEENS4_ILi4096EEEEEEEENS_10ViewEngineINS_8smem_ptrIPN7cutlass10bfloat16_tEEEEEEEC2ERKSE_RKSL_) ;  /* 0xfffa9f3000007944 */ /* 0x022fea0003c3ffff */
[----:B-1----:R1:W5:Y:S01]  /*5fea0*/  LDL.64 R4, [R1+0x1410] ;  /* 0x0014100001047983 */ /* 0x0023620000100a00 */
[----:B------:R-:W-:Y:S01]  /*5feb0*/  IMAD.MOV.U32 R2, RZ, RZ, R82 ;  /* 0x000000ffff027224 */ /* 0x000fe200078e0052 */
[----:B------:R-:W-:-:S02]  /*5fec0*/  MOV R7, R83 ;  /* 0x0000005300077202 */ /* 0x000fc40000000f00 */
[----:B------:R-:W-:Y:S02]  /*5fed0*/  MOV R6, 0x5fef0 ;  /* 0x0005fef000067802 */ /* 0x000fe40000000f00 */
[----:B-1---5:R-:W-:Y:S05]  /*5fee0*/  CALL.REL.NOINC `($_ZN7cutlass13device_kernelIN5flash19enable_sm80_to_sm89INS1_16FlashAttnBwdSm80INS1_25CollectiveMainloopBwdSm80ILi2ELi2EN4cute5tupleIJNS5_1CILi128EEES8_NS7_ILi64EEEEEENS_10bfloat16_tEfNS_4arch4Sm80ELb0ELb0ELb1ELb0ELb0ELb0ELb0ELb0ELi2ELi4ELi4ELi4ELb0EEENS1_21CollectiveEpilogueBwdISA_SB_SD_Li256ELb0ELb0ELi2EEENS1_19SingleTileSchedulerILb0ELb0ELb0ELi128EEEEEEEEEvNT_6ParamsE$_ZN4cute3eso3ESOILb1ELb0EJNS_6LayoutINS_5tupleIJNS3_IJNS_1CILi8EEENS4_ILi1EEEEEENS4_ILi2EEEEEENS3_IJNS3_IJS6_NS4_ILi0EEEEEES5_EEEEENS_10ViewEngineIPN7cutlass10bfloat16_tEEEEEC2ERKSD_RKSI_) ;  /* 0xfffaa07000007944 */ /* 0x022fea0003c3ffff */
[----:B-1----:R1:W5:Y:S01]  /*5fef0*/  LDL.64 R2, [R1+0x1410] ;  /* 0x0014100001027983 */ /* 0x0023620000100a00 */
[----:B------:R-:W-:Y:S02]  /*5ff00*/  MOV R7, R5 ;  /* 0x0000000500077202 */ /* 0x000fe40000000f00 */
[----:B------:R-:W-:Y:S02]  /*5ff10*/  MOV R6, 0x5ff30 ;  /* 0x0005ff3000067802 */ /* 0x000fe40000000f00 */
[----:B-1---5:R-:W-:Y:S05]  /*5ff20*/  CALL.REL.NOINC `($_ZN7cutlass13device_kernelIN5flash19enable_sm80_to_sm89INS1_16FlashAttnBwdSm80INS1_25CollectiveMainloopBwdSm80ILi2ELi2EN4cute5tupleIJNS5_1CILi128EEES8_NS7_ILi64EEEEEENS_10bfloat16_tEfNS_4arch4Sm80ELb0ELb0ELb1ELb0ELb0ELb0ELb0ELb0ELi2ELi4ELi4ELi4ELb0EEENS1_21CollectiveEpilogueBwdISA_SB_SD_Li256ELb0ELb0ELi2EEENS1_19SingleTileSchedulerILb0ELb0ELb0ELi128EEEEEEEEEvNT_6ParamsE$_ZN4cute3eso3ESOILb1ELb0EJNS_6LayoutINS_5tupleIJNS3_IJNS_1CILi8EEENS4_ILi1EEEEEENS3_IJNS4_ILi2EEEEEEEEENS3_IJNS3_IJS6_NS4_ILi0EEEEEENS3_IJNS4_ILi4096EEEEEEEEEEENS_10ViewEngineINS_8smem_ptrIPN7cutlass10bfloat16_tEEEEEEEC2ERKSG_RKSN_) ;  /* 0xfffa9ca000007944 */ /* 0x022fea0003c3ffff */
[----:B-1----:R1:W5:Y:S01]  /*5ff30*/  LDL.64 R4, [R1+0x1410] ;  /* 0x0014100001047983 */ /* 0x0023620000100a00 */
[----:B------:R-:W-:Y:S02]  /*5ff40*/  MOV R7, R3 ;  /* 0x0000000300077202 */ /* 0x000fe40000000f00 */
[----:B------:R-:W-:Y:S02]  /*5ff50*/  MOV R6, 0x5ff70 ;  /* 0x0005ff7000067802 */ /* 0x000fe40000000f00 */
[----:B-1---5:R-:W-:Y:S05]  /*5ff60*/  CALL.REL.NOINC `($_ZN7cutlass13device_kernelIN5flash19enable_sm80_to_sm89INS1_16FlashAttnBwdSm80INS1_25CollectiveMainloopBwdSm80ILi2ELi2EN4cute5tupleIJNS5_1CILi128EEES8_NS7_ILi64EEEEEENS_10bfloat16_tEfNS_4arch4Sm80ELb0ELb0ELb1ELb0ELb0ELb0ELb0ELb0ELi2ELi4ELi4ELi4ELb0EEENS1_21CollectiveEpilogueBwdISA_SB_SD_Li256ELb0ELb0ELi2EEENS1_19SingleTileSchedulerILb0ELb0ELb0ELi128EEEEEEEEEvNT_6ParamsE$_ZN4cute3eso3ESOILb1ELb0EJNS_6LayoutINS_5tupleIJNS3_IJNS_1CILi8EEENS4_ILi1EEEEEENS3_IJNS4_ILi2EEEEEEEEENS3_IJNS3_IJS6_NS4_ILi0EEEEEENS3_IJS5_EEEEEEEENS_10ViewEngineIPN7cutlass10bfloat16_tEEEEEC2ERKSF_RKSK_) ;  /* 0xfffa9d4000007944 */ /* 0x022fea0003c3ffff */
[----:B-1----:R1:W5:Y:S01]  /*5ff70*/  LDL.64 R2, [R1+0x1410] ;  /* 0x0014100001027983 */ /* 0x0023620000100a00 */
[----:B------:R-:W-:-:S03]  /*5ff80*/  MOV R8, 0x5ffa0 ;  /* 0x0005ffa000087802 */ /* 0x000fc60000000f00 */
[----:B-1---5:R-:W-:Y:S05]  /*5ff90*/  CALL.REL.NOINC `($_ZN7cutlass13device_kernelIN5flash19enable_sm80_to_sm89INS1_16FlashAttnBwdSm80INS1_25CollectiveMainloopBwdSm80ILi2ELi2EN4cute5tupleIJNS5_1CILi128EEES8_NS7_ILi64EEEEEENS_10bfloat16_tEfNS_4arch4Sm80ELb0ELb0ELb1ELb0ELb0ELb0ELb0ELb0ELi2ELi4ELi4ELi4ELb0EEENS1_21CollectiveEpilogueBwdISA_SB_SD_Li256ELb0ELb0ELi2EEENS1_19SingleTileSchedulerILb0ELb0ELb0ELi128EEEEEEEEEvNT_6ParamsE$_ZN4cute3eso3ESOILb1ELb0EJNS_6LayoutINS_5tupleIJNS3_IJNS3_IJNS_1CILi8EEENS4_ILi1EEEEEES6_EEENS3_IJNS3_IJS6_S6_EEENS4_ILi2EEEEEEEEENS3_IJNS3_IJNS3_IJS6_NS4_ILi0EEEEEESD_EEENS3_IJNS3_IJSD_SD_EEES5_EEEEEEEENS_10ViewEngineIPN7cutlass10bfloat16_tEEEEEC2ERKSJ_RKSO_) ;  /* 0xfffa8ea000007944 */ /* 0x022fea0003c3ffff */
[----:B-1----:R1:W5:Y:S01]  /*5ffa0*/  LDL.64 R2, [R1+0x1410] ;  /* 0x0014100001027983 */ /* 0x0023620000100a00 */
[----:B------:R-:W-:Y:S02]  /*5ffb0*/  MOV R7, R5 ;  /* 0x0000000500077202 */ /* 0x000fe40000000f00 */
[----:B------:R-:W-:-:S02]  /*5ffc0*/  MOV R6, 0x5ffe0 ;  /* 0x0005ffe000067802 */ /* 0x000fc40000000f00 */
[----:B-1---5:R-:W-:Y:S05]  /*5ffd0*/  CALL.REL.NOINC `($_ZN7cutlass13device_kernelIN5flash19enable_sm80_to_sm89INS1_16FlashAttnBwdSm80INS1_25CollectiveMainloopBwdSm80ILi2ELi2EN4cute5tupleIJNS5_1CILi128EEES8_NS7_ILi64EEEEEENS_10bfloat16_tEfNS_4arch4Sm80ELb0ELb0ELb1ELb0ELb0ELb0ELb0ELb0ELi2ELi4ELi4ELi4ELb0EEENS1_21CollectiveEpilogueBwdISA_SB_SD_Li256ELb0ELb0ELi2EEENS1_19SingleTileSchedulerILb0ELb0ELb0ELi128EEEEEEEEEvNT_6ParamsE$_ZN4cute3eso3ESOILb1ELb0EJNS_6LayoutINS_5tupleIJNS3_IJNS3_IJNS_1CILi8EEENS4_ILi1EEEEEES6_EEENS3_IJNS3_IJS6_S6_EEENS4_ILi2EEEEEEEEENS3_IJNS3_IJNS3_IJS6_NS4_ILi0EEEEEESD_EEENS3_IJNS3_IJSD_SD_EEENS4_ILi4096EEEEEEEEEEENS_10ViewEngineINS_8smem_ptrIPN7cutlass10bfloat16_tEEEEEEEC2ERKSK_RKSR_) ;  /* 0xfffa8d8000007944 */ /* 0x022fea0003c3ffff */
[----:B-1----:R1:W5:Y:S01]  /*5ffe0*/  LDL.64 R4, [R1+0x1410] ;  /* 0x0014100001047983 */ /* 0x0023620000100a00 */
        /* <DEDUP_REMOVED lines=10> */
[----:B------:R-:W-:-:S03]  /*60090*/  MOV R6, 0x600b0 ;  /* 0x000600b000067802 */ /* 0x000fc60000000f00 */
[----:B-1---5:R-:W-:Y:S05]  /*600a0*/  CALL.REL.NOINC `($_ZN7cutlass13device_kernelIN5flash19enable_sm80_to_sm89INS1_16FlashAttnBwdSm80INS1_25CollectiveMainloopBwdSm80ILi2ELi2EN4cute5tupleIJNS5_1CILi128EEES8_NS7_ILi64EEEEEENS_10bfloat16_tEfNS_4arch4Sm80ELb0ELb0ELb1ELb0ELb0ELb0ELb0ELb0ELi2ELi4ELi4ELi4ELb0EEENS1_21CollectiveEpilogueBwdISA_SB_SD_Li256ELb0ELb0ELi2EEENS1_19SingleTileSchedulerILb0ELb0ELb0ELi128EEEEEEEEEvNT_6ParamsE$_ZN4cute3eso3ESOILb1ELb0EJNS_6LayoutINS_5tupleIJNS3_IJNS_1CILi8EEENS4_ILi1EEEEEENS4_ILi2EEEEEENS3_IJNS3_IJS6_NS4_ILi0EEEEEENS4_ILi4096EEEEEEEENS_10ViewEngineINS_8smem_ptrIPN7cutlass10bfloat16_tEEEEEEEC2ERKSE_RKSL_) ;  /* 0xfffa9d2000007944 */ /* 0x022fea0003c3ffff */
        /* <DEDUP_REMOVED lines=49> */
[----:B-1----:R-:W-:-:S03]  /*603c0*/  MOV R6, 0x603e0 ;  /* 0x000603e000067802 */ /* 0x002fc60000000f00 */
[----:B--2--5:R-:W-:Y:S05]  /*603d0*/  CALL.REL.NOINC `($_ZN7cutlass13device_kernelIN5flash19enable_sm80_to_sm89INS1_16FlashAttnBwdSm80INS1_25CollectiveMainloopBwdSm80ILi2ELi2EN4cute5tupleIJNS5_1CILi128EEES8_NS7_ILi64EEEEEENS_10bfloat16_tEfNS_4arch4Sm80ELb0ELb0ELb1ELb0ELb0ELb0ELb0ELb0ELi2ELi4ELi4ELi4ELb0EEENS1_21CollectiveEpilogueBwdISA_SB_SD_Li256ELb0ELb0ELi2EEENS1_19SingleTileSchedulerILb0ELb0ELb0ELi128EEEEEEEEEvNT_6ParamsE$_ZN4cute3eso3ESOILb1ELb0EJNS_6LayoutINS_5tupleIJNS3_IJNS_1CILi4EEENS4_ILi1EEEEEEEEENS3_IJNS3_IJS6_NS4_ILi0EEEEEEEEEEENS_10ViewEngineIPjEEEEC2ERKSC_RKSF_) ;  /* 0xfffa954000007944 */ /* 0x024fea0003c3ffff */
[----:B------:R2:W5:Y:S01]  /*603e0*/  LDL.64 R14, [R1+0x1410] ;  /* 0x00141000010e7983 */ /* 0x0005620000100a00 */
[----:B-1----:R-:W-:-:S02]  /*603f0*/  MOV R4, R8 ;  /* 0x0000000800047202 */ /* 0x002fc40000000f00 */
[----:B------:R-:W-:Y:S02]  /*60400*/  MOV R2, 0x60420 ;  /* 0x0006042000027802 */ /* 0x000fe40000000f00 */
[----:B--2--5:R-:W-:Y:S05]  /*60410*/  CALL.REL.NOINC `($_ZN7cutlass13device_kernelIN5flash19enable_sm80_to_sm89INS1_16FlashAttnBwdSm80INS1_25CollectiveMainloopBwdSm80ILi2ELi2EN4cute5tupleIJNS5_1CILi128EEES8_NS7_ILi64EEEEEENS_10bfloat16_tEfNS_4arch4Sm80ELb0ELb0ELb1ELb0ELb0ELb0ELb0ELb0ELi2ELi4ELi4ELi4ELb0EEENS1_21CollectiveEpilogueBwdISA_SB_SD_Li256ELb0ELb0ELi2EEENS1_19SingleTileSchedulerILb0ELb0ELb0ELi128EEEEEEEEEvNT_6ParamsE$_ZN73_INTERNAL_24fd9406_37_flash_bwd_hdim64_bf16_softcap_sm80_cu_3fbc093a_291824__cvta_generic_to_sharedEPKv) ;  /* 0xfffaaba000007944 */ /* 0x024fea0003c3ffff */
[----:B------:R-:W1:Y:S01]  /*60420*/  LDSM.16.M88.4 R4, [R4] ;  /* 0x000000000404783b */ /* 0x000e620000000200 */
        /* <DEDUP_REMOVED lines=58> */
[----:B------:R-:W1:Y:S04]  /*607d0*/  LDSM.16.M88.4 R4, [R4] ;  /* 0x000000000404783b */ /* 0x000e680000000200 */
[----:B-1----:R1:W-:Y:S04]  /*607e0*/  ST.E [R12.64], R4 ;  /* 0x000000040c007985 */ /* 0x0023e8000c101904 */
[----:B------:R1:W-:Y:S04]  /*607f0*/  ST.E [R12.64+0x4], R5 ;  /* 0x000004050c007985 */ /* 0x0003e8000c101904 */
[----:B------:R1:W-:Y:S04]  /*60800*/  ST.E [R12.64+0x8], R6 ;  /* 0x000008060c007985 */ /* 0x0003e8000c101904 */
[----:B------:R1:W-:Y:S04]  /*60810*/  ST.E [R12.64+0xc], R7 ;  /* 0x00000c070c007985 */ /* 0x0003e8000c101904 */
[----:B------:R1:W5:Y:S01]  /*60820*/  LD.E R3, [R84.64] ;  /* 0x0000000454037980 */ /* 0x000362000c101900 */
[----:B------:R-:W-:-:S03]  /*60830*/  MOV R10, 0x60850 ;  /* 0x00060850000a7802 */ /* 0x000fc60000000f00 */
[----:B-1---5:R-:W-:Y:S05]  /*60840*/  CALL.REL.NOINC `($_ZN7cutlass13device_kernelIN5flash19enable_sm80_to_sm89INS1_16FlashAttnBwdSm80INS1_25CollectiveMainloopBwdSm80ILi2ELi2EN4cute5tupleIJNS5_1CILi128EEES8_NS7_ILi64EEEEEENS_10bfloat16_tEfNS_4arch4Sm80ELb0ELb0ELb1ELb0ELb0ELb0ELb0ELb0ELi2ELi4ELi4ELi4ELb0EEENS1_21CollectiveEpilogueBwdISA_SB_SD_Li256ELb0ELb0ELi2EEENS1_19SingleTileSchedulerILb0ELb0ELb0ELi128EEEEEEEEEvNT_6ParamsE$_ZZN4cute5sliceINS_5tupleIJNS_10UnderscoreES2_NS_1CILi0EEEEEENS1_IJNS1_IJNS3_ILi1EEES4_EEEiNS3_ILi1024EEEEEEEEDaRKT_RKT0_ENKUlRKT_RKT0_E_clIS2_iEEDaSI_SL_) ;  /* 0xfffabea000007944 */ /* 0x022fea0003c3ffff */
[----:B------:R-:W-:Y:S02]  /*60850*/  MOV R4, 0x60870 ;  /* 0x0006087000047802 */ /* 0x000fe40000000f00 */
[----:B-1---5:R-:W-:Y:S05]  /*60860*/  CALL.REL.NOINC `($_ZN7cutlass13device_kernelIN5flash19enable_sm80_to_sm89INS1_16FlashAttnBwdSm80INS1_25CollectiveMainloopBwdSm80ILi2ELi2EN4cute5tupleIJNS5_1CILi128EEES8_NS7_ILi64EEEEEENS_10bfloat16_tEfNS_4arch4Sm80ELb0ELb0ELb1ELb0ELb0ELb0ELb0ELb0ELi2ELi4ELi4ELi4ELb0EEENS1_21CollectiveEpilogueBwdISA_SB_SD_Li256ELb0ELb0ELi2EEENS1_19SingleTileSchedulerILb0ELb0ELb0ELi128EEEEEEEEEvNT_6ParamsE$_ZZN4cute12filter_tupleINS_5tupleIJNS_10UnderscoreES2_NS_1CILi0EEEEEENS1_IJNS1_IJNS3_ILi1EEES4_EEEiNS3_ILi1024EEEEEEZNS_5sliceIS5_S9_EEDaRKT_RKT0_EUlRKT_RKT0_E_EEDaSD_SG_OT1_ENKUlDpSJ_E_clIJNS1_IJS7_EEENS1_IJiEEENS1_IJEEEEEEDaSQ_) ;  /* 0xfffaaaa000007944 */ /* 0x022fea0003c3ffff */
[----:B------:R-:W-:Y:S02]  /*60870*/  MOV R6, 0x60890 ;  /* 0x0006089000067802 */ /* 0x000fe40000000f00 */
[----:B-1---5:R-:W-:Y:S05]  /*60880*/  CALL.REL.NOINC `($_ZN7cutlass13device_kernelIN5flash19enable_sm80_to_sm89INS1_16FlashAttnBwdSm80INS1_25CollectiveMainloopBwdSm80ILi2ELi2EN4cute5tupleIJNS5_1CILi128EEES8_NS7_ILi64EEEEEENS_10bfloat16_tEfNS_4arch4Sm80ELb0ELb0ELb1ELb0ELb0ELb0ELb0ELb0ELi2ELi4ELi4ELi4ELb0EEENS1_21CollectiveEpilogueBwdISA_SB_SD_Li256ELb0ELb0ELi2EEENS1_19SingleTileSchedulerILb0ELb0ELb0ELi128EEEEEEEEEvNT_6ParamsE$_ZN4cute5tupleIJNS0_IJNS0_IJNS_1CILi8EEENS1_ILi1EEEEEENS1_ILi2EEEEEENS0_IJNS0_IJS3_NS1_ILi0EEEEEEiEEEEEC2ERKS6_RKS9_) ;  /* 0xfffa9e5000007944 */ /* 0x022fea0003c3ffff */
[----:B-1----:R1:W5:Y:S01]  /*60890*/  LDL R3, [R1+0x1410] ;  /* 0x0014100001037983 */ /* 0x0023620000100800 */
[----:B------:R-:W-:-:S03]  /*608a0*/  MOV R6, 0x608c0 ;  /* 0x000608c000067802 */ /* 0x000fc60000000f00 */
[----:B-1---5:R-:W-:Y:S05]  /*608b0*/  CALL.REL.NOINC `($_ZN7cutlass13device_kernelIN5flash19enable_sm80_to_sm89INS1_16FlashAttnBwdSm80INS1_25CollectiveMainloopBwdSm80ILi2ELi2EN4cute5tupleIJNS5_1CILi128EEES8_NS7_ILi64EEEEEENS_10bfloat16_tEfNS_4arch4Sm80ELb0ELb0ELb1ELb0ELb0ELb0ELb0ELb0ELi2ELi4ELi4ELi4ELb0EEENS1_21CollectiveEpilogueBwdISA_SB_SD_Li256ELb0ELb0ELi2EEENS1_19SingleTileSchedulerILb0ELb0ELb0ELi128EEEEEEEEEvNT_6ParamsE$_ZN4cute3eso3ESOILb0ELb1EJNS_6LayoutINS_5tupleIJNS3_IJNS_1CILi8EEENS4_ILi1EEEEEENS4_ILi2EEEEEENS3_IJNS3_IJS6_NS4_ILi0EEEEEEiEEEEESA_EEC2ERKSD_RKSA_) ;  /* 0xfffa669000007944 */ /* 0x022fea0003c3ffff */
[----:B------:R2:W5:Y:S04]  /*608c0*/  LDL R4, [R1+0x1410] ;  /* 0x0014100001047983 */ /* 0x0005680000100800 */
[----:B-1----:R2:W5:Y:S01]  /*608d0*/  LD.E.64 R2, [R84.64+0x8] ;  /* 0x0000080454027980 */ /* 0x002562000c101b00 */
[----:B------:R-:W-:-:S02]  /*608e0*/  MOV R9, R76 ;  /* 0x0000004c00097202 */ /* 0x000fc40000000f00 */
[----:B------:R-:W-:Y:S02]  /*608f0*/  MOV R8, 0x60910 ;  /* 0x0006091000087802 */ /* 0x000fe40000000f00 */
[----:B--2--5:R-:W-:Y:S05]  /*60900*/  CALL.REL.NOINC `($_ZN7cutlass13device_kernelIN5flash19enable_sm80_to_sm89INS1_16FlashAttnBwdSm80INS1_25CollectiveMainloopBwdSm80ILi2ELi2EN4cute5tupleIJNS5_1CILi128EEES8_NS7_ILi64EEEEEENS_10bfloat16_tEfNS_4arch4Sm80ELb0ELb0ELb1ELb0ELb0ELb0ELb0ELb0ELi2ELi4ELi4ELi4ELb0EEENS1_21CollectiveEpilogueBwdISA_SB_SD_Li256ELb0ELb0ELi2EEENS1_19SingleTileSchedulerILb0ELb0ELb0ELi128EEEEEEEEEvNT_6ParamsE$_ZN4cute8smem_ptrIPN7cutlass10bfloat16_tEECI1NS_12iter_adaptorIS3_S4_EEES3_) ;  /* 0xfffaa5b000007944 */ /* 0x024fea0003c3ffff */
[----:B------:R-:W2:Y:S01]  /*60910*/  LDL.64 R8, [R1+0x1410] ;  /* 0x0014100001087983 */ /* 0x000ea20000100a00 */
[----:B-1----:R-:W-:Y:S01]  /*60920*/  IMAD.MOV.U32 R6, RZ, RZ, R4 ;  /* 0x000000ffff067224 */ /* 0x002fe200078e0004 */
[----:B------:R-:W-:Y:S02]  /*60930*/  MOV R2, R68 ;  /* 0x0000004400027202 */ /* 0x000fe40000000f00 */
[----:B------:R-:W-:Y:S01]  /*60940*/  MOV R4, 0x60970 ;  /* 0x0006097000047802 */ /* 0x000fe20000000f00 */
[----:B--2---:R1:W-:Y:S04]  /*60950*/  STL.64 [R1+0x1448], R8 ;  /* 0x0014480801007387 */ /* 0x0043e80000100a00 */
[----:B-1----:R-:W-:Y:S05]  /*60960*/  CALL.REL.NOINC `($_ZN7cutlass13device_kernelIN5flash19enable_sm80_to_sm89INS1_16FlashAttnBwdSm80INS1_25CollectiveMainloopBwdSm80ILi2ELi2EN4cute5tupleIJNS5_1CILi128EEES8_NS7_ILi64EEEEEENS_10bfloat16_tEfNS_4arch4Sm80ELb0ELb0ELb1ELb0ELb0ELb0ELb0ELb0ELi2ELi4ELi4ELi4ELb0EEENS1_21CollectiveEpilogueBwdISA_SB_SD_Li256ELb0ELb0ELi2EEENS1_19SingleTileSchedulerILb0ELb0ELb0ELi128EEEEEEEEEvNT_6ParamsE$_ZN4cute3eso3ESOILb0ELb0EJNS_6LayoutINS_5tupleIJNS3_IJNS_1CILi8EEENS4_ILi1EEEEEENS4_ILi2EEEEEENS3_IJNS3_IJS6_NS4_ILi0EEEEEEiEEEEENS_10ViewEngineINS_8smem_ptrIPN7cutlass10bfloat16_tEEEEEEEC2ERKSD_RKSK_) ;  /* 0xfffa599000007944 */ /* 0x002fea0003c3ffff */
[----:B-1----:R1:W5:Y:S04]  /*60970*/  LDL R8, [R1+0x1410] ;  /* 0x0014100001087983 */ /* 0x0023680000100800 */
[----:B------:R1:W5:Y:S01]  /*60980*/  LDL.64 R12, [R1+0x1418] ;  /* 0x00141800010c7983 */ /* 0x0003620000100a00 */
[----:B------:R-:W-:Y:S01]  /*60990*/  IMAD.MOV.U32 R10, RZ, RZ, R80 ;  /* 0x000000ffff0a7224 */ /* 0x000fe200078e0050 */
[----:B------:R-:W-:-:S02]  /*609a0*/  MOV R11, R81 ;  /* 0x00000051000b7202 */ /* 0x000fc40000000f00 */
[----:B------:R-:W-:Y:S02]  /*609b0*/  MOV R6, 0x609d0 ;  /* 0x000609d000067802 */ /* 0x000fe40000000f00 */
[----:B-1---5:R-:W-:Y:S05]  /*609c0*/  CALL.REL.NOINC `($_ZN7cutlass13device_kernelIN5flash19enable_sm80_to_sm89INS1_16FlashAttnBwdSm80INS1_25CollectiveMainloopBwdSm80ILi2ELi2EN4cute5tupleIJNS5_1CILi128EEES8_NS7_ILi64EEEEEENS_10bfloat16_tEfNS_4arch4Sm80ELb0ELb0ELb1ELb0ELb0ELb0ELb0ELb0ELi2ELi4ELi4ELi4ELb0EEENS1_21CollectiveEpilogueBwdISA_SB_SD_Li256ELb0ELb0ELi2EEENS1_19SingleTileSchedulerILb0ELb0ELb0ELi128EEEEEEEEEvNT_6ParamsE$_ZN4cute3eso3ESOILb1ELb0EJNS_6LayoutINS_5tupleIJNS3_IJNS3_IJNS_1CILi4EEENS4_ILi2EEEEEENS4_ILi1EEEEEES6_EEENS3_IJNS3_IJNS3_IJS8_NS4_ILi32EEEEEENS4_ILi0EEEEEENS4_ILi64EEEEEEEENS_10ViewEngineIPN7cutlass10bfloat16_tEEEEEC2ERKSH_RKSM_) ;  /* 0xfffa826000007944 */ /* 0x022fea0003c3ffff */
[----:B------:R2:W5:Y:S01]  /*609d0*/  LDL.64 R4, [R1+0x1410] ;  /* 0x0014100001047983 */ /* 0x0005620000100a00 */
[----:B------:R-:W-:Y:S02]  /*609e0*/  MOV R3, R8 ;  /* 0x0000000800037202 */ /* 0x000fe40000000f00 */
[----:B------:R-:W-:Y:S02]  /*609f0*/  MOV R6, 0x60a10 ;  /* 0x00060a1000067802 */ /* 0x000fe40000000f00 */
[----:B-12--5:R-:W-:Y:S05]  /*60a00*/  CALL.REL.NOINC `($_ZN7cutlass13device_kernelIN5flash19enable_sm80_to_sm89INS1_16FlashAttnBwdSm80INS1_25CollectiveMainloopBwdSm80ILi2ELi2EN4cute5tupleIJNS5_1CILi128EEES8_NS7_ILi64EEEEEENS_10bfloat16_tEfNS_4arch4Sm80ELb0ELb0ELb1ELb0ELb0ELb0ELb0ELb0ELi2ELi4ELi4ELi4ELb0EEENS1_21CollectiveEpilogueBwdISA_SB_SD_Li256ELb0ELb0ELi2EEENS1_19SingleTileSchedulerILb0ELb0ELb0ELi128EEEEEEEEEvNT_6ParamsE$_ZZN4cute4takeILi1ELi2ENS_5tupleIJNS1_IJNS_1CILi1EEENS2_ILi0EEEEEEiEEEEEDaRKT1_ENKUlDpRKT_E_clIJiEEEDaSD_) ;  /* 0xfffaba4000007944 */ /* 0x026fea0003c3ffff */
[----:B------:R-:W-:Y:S02]  /*60a10*/  MOV R6, 0x60a30 ;  /* 0x00060a3000067802 */ /* 0x000fe40000000f00 */
[----:B-1---5:R-:W-:Y:S05]  /*60a20*/  CALL.REL.NOINC `($_ZN7cutlass13device_kernelIN5flash19enable_sm80_to_sm89INS1_16FlashAttnBwdSm80INS1_25CollectiveMainloopBwdSm80ILi2ELi2EN4cute5tupleIJNS5_1CILi128EEES8_NS7_ILi64EEEEEENS_10bfloat16_tEfNS_4arch4Sm80ELb0ELb0ELb1ELb0ELb0ELb0ELb0ELb0ELi2ELi4ELi4ELi4ELb0EEENS1_21CollectiveEpilogueBwdISA_SB_SD_Li256ELb0ELb0ELi2EEENS1_19SingleTileSchedulerILb0ELb0ELb0ELi128EEEEEEEEEvNT_6ParamsE$_ZN4cute3eso3ESOILb1ELb0EJNS_5tupleIJNS_1CILi1EEENS3_ILi0EEEEEENS2_IJiEEEEEC2ERKS6_RKS7_) ;  /* 0xfffa7b0000007944 */ /* 0x022fea0003c3ffff */
[----:B-1----:R1:W5:Y:S01]  /*60a30*/  LDL R3, [R1+0x1410] ;  /* 0x0014100001037983 */ /* 0x0023620000100800 */
[----:B------:R-:W-:-:S03]  /*60a40*/  MOV R6, 0x60a60 ;  /* 0x00060a6000067802 */ /* 0x000fc60000000f00 */
[----:B-1---5:R-:W-:Y:S05]  /*60a50*/  CALL.REL.NOINC `($_ZN7cutlass13device_kernelIN5flash19enable_sm80_to_sm89INS1_16FlashAttnBwdSm80INS1_25CollectiveMainloopBwdSm80ILi2ELi2EN4cute5tupleIJNS5_1CILi128EEES8_NS7_ILi64EEEEEENS_10bfloat16_tEfNS_4arch4Sm80ELb0ELb0ELb1ELb0ELb0ELb0ELb0ELb0ELi2ELi4ELi4ELi4ELb0EEENS1_21CollectiveEpilogueBwdISA_SB_SD_Li256ELb0ELb0ELi2EEENS1_19SingleTileSchedulerILb0ELb0ELb0ELi128EEEEEEEEEvNT_6ParamsE$_ZN4cute5tupleIJNS0_IJNS0_IJNS_1CILi8EEENS1_ILi1EEEEEENS0_IJNS1_ILi2EEEEEEEEENS0_IJNS0_IJS3_NS1_ILi0EEEEEENS0_IJiEEEEEEEEC2ERKS7_RKSB_) ;  /* 0xfffa9c4000007944 */ /* 0x022fea0003c3ffff */
[----:B------:R2:W5:Y:S01]  /*60a60*/  LDL R8, [R1+0x1410] ;  /* 0x0014100001087983 */ /* 0x0005620000100800 */
[----:B-1----:R-:W-:Y:S02]  /*60a70*/  MOV R2, R68 ;  /* 0x0000004400027202 */ /* 0x002fe40000000f00 */
[----:B------:R-:W-:Y:S01]  /*60a80*/  MOV R6, 0x60ab0 ;  /* 0x00060ab000067802 */ /* 0x000fe20000000f00 */
[----:B------:R2:W-:Y:S04]  /*60a90*/  STL.64 [R1+0x1448], R12 ;  /* 0x0014480c01007387 */ /* 0x0005e80000100a00 */
[----:B--2--5:R-:W-:Y:S05]  /*60aa0*/  CALL.REL.NOINC `($_ZN7cutlass13device_kernelIN5flash19enable_sm80_to_sm89INS1_16FlashAttnBwdSm80INS1_25CollectiveMainloopBwdSm80ILi2ELi2EN4cute5tupleIJNS5_1CILi128EEES8_NS7_ILi64EEEEEENS_10bfloat16_tEfNS_4arch4Sm80ELb0ELb0ELb1ELb0ELb0ELb0ELb0ELb0ELi2ELi4ELi4ELi4ELb0EEENS1_21CollectiveEpilogueBwdISA_SB_SD_Li256ELb0ELb0ELi2EEENS1_19SingleTileSchedulerILb0ELb0ELb0ELi128EEEEEEEEEvNT_6ParamsE$_ZN4cute3eso3ESOILb0ELb0EJNS_6LayoutINS_5tupleIJNS3_IJNS_1CILi8EEENS4_ILi1EEEEEENS3_IJNS4_ILi2EEEEEEEEENS3_IJNS3_IJS6_NS4_ILi0EEEEEENS3_IJiEEEEEEEENS_10ViewEngineINS_8smem_ptrIPN7cutlass10bfloat16_tEEEEEEEC2ERKSF_RKSM_) ;  /* 0xfffa57e000007944 */ /* 0x024fea0003c3ffff */
[----:B-1----:R1:W5:Y:S04]  /*60ab0*/  LDL R8, [R1+0x1410] ;  /* 0x0014100001087983 */ /* 0x0023680000100800 */
[----:B------:R1:W5:Y:S01]  /*60ac0*/  LDL.64 R12, [R1+0x1418] ;  /* 0x00141800010c7983 */ /* 0x0003620000100a00 */
[----:B------:R-:W-:-:S03]  /*60ad0*/  MOV R6, 0x60af0 ;  /* 0x00060af000067802 */ /* 0x000fc60000000f00 */
[----:B-1---5:R-:W-:Y:S05]  /*60ae0*/  CALL.REL.NOINC `($_ZN7cutlass13device_kernelIN5flash19enable_sm80_to_sm89INS1_16FlashAttnBwdSm80INS1_25CollectiveMainloopBwdSm80ILi2ELi2EN4cute5tupleIJNS5_1CILi128EEES8_NS7_ILi64EEEEEENS_10bfloat16_tEfNS_4arch4Sm80ELb0ELb0ELb1ELb0ELb0ELb0ELb0ELb0ELi2ELi4ELi4ELi4ELb0EEENS1_21CollectiveEpilogueBwdISA_SB_SD_Li256ELb0ELb0ELi2EEENS1_19SingleTileSchedulerILb0ELb0ELb0ELi128EEEEEEEEEvNT_6ParamsE$_ZN4cute3eso3ESOILb1ELb0EJNS_6LayoutINS_5tupleIJNS3_IJNS3_IJNS_1CILi4EEENS4_ILi2EEEEEENS4_ILi1EEEEEENS3_IJS6_EEEEEENS3_IJNS3_IJNS3_IJS8_NS4_ILi32EEEEEENS4_ILi0EEEEEENS3_IJNS4_ILi64EEEEEEEEEEENS_10ViewEngineIPN7cutlass10bfloat16_tEEEEEC2ERKSJ_RKSO_) ;  /* 0xfffa810000007944 */ /* 0x022fea0003c3ffff */
[----:B-1----:R1:W5:Y:S01]  /*60af0*/  LDL.64 R2, [R1+0x1410] ;  /* 0x0014100001027983 */ /* 0x0023620000100a00 */
[----:B------:R-:W-:-:S03]  /*60b00*/  MOV R6, 0x60b20 ;  /* 0x00060b2000067802 */ /* 0x000fc60000000f00 */
[----:B-1---5:R-:W-:Y:S05]  /*60b10*/  CALL.REL.NOINC `($_ZN7cutlass13device_kernelIN5flash19enable_sm80_to_sm89INS1_16FlashAttnBwdSm80INS1_25CollectiveMainloopBwdSm80ILi2ELi2EN4cute5tupleIJNS5_1CILi128EEES8_NS7_ILi64EEEEEENS_10bfloat16_tEfNS_4arch4Sm80ELb0ELb0ELb1ELb0ELb0ELb0ELb0ELb0ELi2ELi4ELi4ELi4ELb0EEENS1_21CollectiveEpilogueBwdISA_SB_SD_Li256ELb0ELb0ELi2EEENS1_19SingleTileSchedulerILb0ELb0ELb0ELi128EEEEEEEEEvNT_6ParamsE$_ZN4cute3eso3ESOILb1ELb0EJNS_6LayoutINS_5tupleIJNS3_IJNS3_IJNS3_IJNS_1CILi4EEENS4_ILi2EEEEEENS4_ILi1EEEEEES8_EEENS3_IJNS3_IJNS3_IJS8_S8_EEES8_EEES6_EEEEEENS3_IJNS3_IJNS3_IJNS3_IJS8_NS4_ILi32EEEEEENS4_ILi0EEEEEESH_EEENS3_IJNS3_IJNS3_IJSH_SH_EEESH_EEENS4_ILi64EEEEEEEEEEENS_10ViewEngineIPN7cutlass10bfloat16_tEEEEEC2ERKSP_RKSU_) ;  /* 0xfffa7fc000007944 */ /* 0x022fea0003c3ffff */
[----:B------:R2:W5:Y:S01]  /*60b20*/  LDL.64 R10, [R1+0x1410] ;  /* 0x00141000010a7983 */ /* 0x0005620000100a00 */
[----:B-1----:R-:W-:-:S02]  /*60b30*/  MOV R3, R8 ;  /* 0x0000000800037202 */ /* 0x002fc40000000f00 */
[----:B------:R-:W-:Y:S02]  /*60b40*/  MOV R4, 0x60b60 ;  /* 0x00060b6000047802 */ /* 0x000fe40000000f00 */
[----:B--2--5:R-:W-:Y:S05]  /*60b50*/  CALL.REL.NOINC `($_ZN7cutlass13device_kernelIN5flash19enable_sm80_to_sm89INS1_16FlashAttnBwdSm80INS1_25CollectiveMainloopBwdSm80ILi2ELi2EN4cute5tupleIJNS5_1CILi128EEES8_NS7_ILi64EEEEEENS_10bfloat16_tEfNS_4arch4Sm80ELb0ELb0ELb1ELb0ELb0ELb0ELb0ELb0ELi2ELi4ELi4ELi4ELb0EEENS1_21CollectiveEpilogueBwdISA_SB_SD_Li256ELb0ELb0ELi2EEENS1_19SingleTileSchedulerILb0ELb0ELb0ELi128EEEEEEEEEvNT_6ParamsE$_ZN4cute5tupleIJNS0_IJNS_1CILi2EEEEEENS0_IJiEEEEEC2ERKS3_RKS4_) ;  /* 0xfffa9dc000007944 */ /* 0x024fea0003c3ffff */
[----:B------:R-:W2:Y:S01]  /*60b60*/  LDL R4, [R1+0x1410] ;  /* 0x0014100001047983 */ /* 0x000ea20000100800 */
[----:B-1----:R-:W-:Y:S02]  /*60b70*/  MOV R2, R68 ;  /* 0x0000004400027202 */ /* 0x002fe40000000f00 */
[----:B------:R-:W-:Y:S01]  /*60b80*/  MOV R14, 0x60bb0 ;  /* 0x00060bb0000e7802 */ /* 0x000fe20000000f00 */
[----:B--2---:R1:W-:Y:S04]  /*60b90*/  STL [R1+0x1448], R4 ;  /* 0x0014480401007387 */ /* 0x0043e80000100800 */
[----:B-1----:R-:W-:Y:S05]  /*60ba0*/  CALL.REL.NOINC `($_ZN7cutlass13device_kernelIN5flash19enable_sm80_to_sm89INS1_16FlashAttnBwdSm80INS1_25CollectiveMainloopBwdSm80ILi2ELi2EN4cute5tupleIJNS5_1CILi128EEES8_NS7_ILi64EEEEEENS_10bfloat16_tEfNS_4arch4Sm80ELb0ELb0ELb1ELb0ELb0ELb0ELb0ELb0ELi2ELi4ELi4ELi4ELb0EEENS1_21CollectiveEpilogueBwdISA_SB_SD_Li256ELb0ELb0ELi2EEENS1_19SingleTileSchedulerILb0ELb0ELb0ELi128EEEEEEEEEvNT_6ParamsE$_ZZN4cute14logical_divideINS_5tupleIJNS1_IJNS_1CILi8EEENS2_ILi1EEEEEENS1_IJNS2_ILi2EEEEEEEEENS1_IJNS1_IJS4_NS2_ILi0EEEEEENS1_IJiEEEEEENS1_IJS5_NS_6LayoutIS4_S9_EEEEEEEDaRKNSD_IT_T0_EERKT1_ENKUlRKT_RKT0_E_clINSD_IS7_SB_EESE_EEDaSQ_ST_) ;  /* 0xfffab3c000007944 */ /* 0x002fea0003c3ffff */
[----:B------:R-:W-:Y:S02]  /*60bb0*/  MOV R4, 0x60bd0 ;  /* 0x00060bd000047802 */ /* 0x000fe40000000f00 */
[----:B-1---5:R-:W-:Y:S05]  /*60bc0*/  CALL.REL.NOINC `($_ZN7cutlass13device_kernelIN5flash19enable_sm80_to_sm89INS1_16FlashAttnBwdSm80INS1_25CollectiveMainloopBwdSm80ILi2ELi2EN4cute5tupleIJNS5_1CILi128EEES8_NS7_ILi64EEEEEENS_10bfloat16_tEfNS_4arch4Sm80ELb0ELb0ELb1ELb0ELb0ELb0ELb0ELb0ELi2ELi4ELi4ELi4ELb0EEENS1_21CollectiveEpilogueBwdISA_SB_SD_Li256ELb0ELb0ELi2EEENS1_19SingleTileSchedulerILb0ELb0ELb0ELi128EEEEEEEEEvNT_6ParamsE$_ZN4cute3eso3ESOILb1ELb0EJNS_5tupleIJNS2_IJNS_1CILi1EEENS3_ILi0EEEEEENS2_IJS5_S5_EEEEEENS2_IJS5_iEEEEEC2ERKS8_RKS9_) ;  /* 0xfffa749000007944 */ /* 0x022fea0003c3ffff */
[----:B-1----:R1:W5:Y:S01]  /*60bd0*/  LDL R3, [R1+0x1410] ;  /* 0x0014100001037983 */ /* 0x0023620000100800 */
[----:B------:R-:W-:-:S03]  /*60be0*/  MOV R4, 0x60c00 ;  /* 0x00060c0000047802 */ /* 0x000fc60000000f00 */
[----:B-1---5:R-:W-:Y:S05]  /*60bf0*/  CALL.REL.NOINC `($_ZN7cutlass13device_kernelIN5flash19enable_sm80_to_sm89INS1_16FlashAttnBwdSm80INS1_25CollectiveMainloopBwdSm80ILi2ELi2EN4cute5tupleIJNS5_1CILi128EEES8_NS7_ILi64EEEEEENS_10bfloat16_tEfNS_4arch4Sm80ELb0ELb0ELb1ELb0ELb0ELb0ELb0ELb0ELi2ELi4ELi4ELi4ELb0EEENS1_21CollectiveEpilogueBwdISA_SB_SD_Li256ELb0ELb0ELi2EEENS1_19SingleTileSchedulerILb0ELb0ELb0ELi128EEEEEEEEEvNT_6ParamsE$_ZN4cute5tupleIJNS0_IJNS0_IJNS0_IJNS_1CILi8EEENS1_ILi1EEEEEENS0_IJS3_S3_EEEEEENS0_IJS3_NS1_ILi2EEEEEEEEENS0_IJNS0_IJNS0_IJS3_NS1_ILi0EEEEEENS0_IJSA_SA_EEEEEENS0_IJSA_iEEEEEEEEC2ERKS9_RKSF_) ;  /* 0xfffa987000007944 */ /* 0x022fea0003c3ffff */
[----:B-1----:R1:W5:Y:S01]  /*60c00*/  LDL R3, [R1+0x1410] ;  /* 0x0014100001037983 */ /* 0x0023620000100800 */
[----:B------:R-:W-:-:S03]  /*60c10*/  MOV R4, 0x60c30 ;  /* 0x00060c3000047802 */ /* 0x000fc60000000f00 */
[----:B-1---5:R-:W-:Y:S05]  /*60c20*/  CALL.REL.NOINC `($_ZN7cutlass13device_kernelIN5flash19enable_sm80_to_sm89INS1_16FlashAttnBwdSm80INS1_25CollectiveMainloopBwdSm80ILi2ELi2EN4cute5tupleIJNS5_1CILi128EEES8_NS7_ILi64EEEEEENS_10bfloat16_tEfNS_4arch4Sm80ELb0ELb0ELb1ELb0ELb0ELb0ELb0ELb0ELi2ELi4ELi4ELi4ELb0EEENS1_21CollectiveEpilogueBwdISA_SB_SD_Li256ELb0ELb0ELi2EEENS1_19SingleTileSchedulerILb0ELb0ELb0ELi128EEEEEEEEEvNT_6ParamsE$_ZN4cute3eso3ESOILb1ELb0EJNS_5tupleIJNS2_IJNS_1CILi1EEENS3_ILi0EEEEEENS2_IJS5_S5_EEEEEENS2_IJS5_iEEEEEC2ERKS8_RKS9_) ;  /* 0xfffa743000007944 */ /* 0x022fea0003c3ffff */
[----:B-1----:R1:W5:Y:S01]  /*60c30*/  LDL R3, [R1+0x1410] ;  /* 0x0014100001037983 */ /* 0x0023620000100800 */
[----:B------:R-:W-:-:S03]  /*60c40*/  MOV R4, 0x60c60 ;  /* 0x00060c6000047802 */ /* 0x000fc60000000f00 */
[----:B-1---5:R-:W-:Y:S05]  /*60c50*/  CALL.REL.NOINC `($_ZN7cutlass13device_kernelIN5flash19enable_sm80_to_sm89INS1_16FlashAttnBwdSm80INS1_25CollectiveMainloopBwdSm80ILi2ELi2EN4cute5tupleIJNS5_1CILi128EEES8_NS7_ILi64EEEEEENS_10bfloat16_tEfNS_4arch4Sm80ELb0ELb0ELb1ELb0ELb0ELb0ELb0ELb0ELi2ELi4ELi4ELi4ELb0EEENS1_21CollectiveEpilogueBwdISA_SB_SD_Li256ELb0ELb0ELi2EEENS1_19SingleTileSchedulerILb0ELb0ELb0ELi128EEEEEEEEEvNT_6ParamsE$_ZN4cute3eso3ESOILb1ELb0EJNS_5tupleIJNS_1CILi0EEES4_EEEiEEC2ERKS5_RKi) ;  /* 0xfffa77f000007944 */ /* 0x022fea0003c3ffff */
[----:B-1----:R1:W5:Y:S01]  /*60c60*/  LDL R3, [R1+0x1410] ;  /* 0x0014100001037983 */ /* 0x0023620000100800 */
[----:B------:R-:W-:-:S03]  /*60c70*/  MOV R4, 0x60c90 ;  /* 0x00060c9000047802 */ /* 0x000fc60000000f00 */
[----:B-1---5:R-:W-:Y:S05]  /*60c80*/  CALL.REL.NOINC `($_ZN7cutlass13device_kernelIN5flash19enable_sm80_to_sm89INS1_16FlashAttnBwdSm80INS1_25CollectiveMainloopBwdSm80ILi2ELi2EN4cute5tupleIJNS5_1CILi128EEES8_NS7_ILi64EEEEEENS_10bfloat16_tEfNS_4arch4Sm80ELb0ELb0ELb1ELb0ELb0ELb0ELb0ELb0ELi2ELi4ELi4ELi4ELb0EEENS1_21CollectiveEpilogueBwdISA_SB_SD_Li256ELb0ELb0ELi2EEENS1_19SingleTileSchedulerILb0ELb0ELb0ELi128EEEEEEEEEvNT_6ParamsE$_ZN4cute3eso3ESOILb1ELb0EJNS_5tupleIJNS2_IJNS_1CILi1EEENS3_ILi0EEEEEES5_EEENS2_IJNS2_IJS5_S5_EEEiEEEEEC2ERKS7_RKS9_) ;  /* 0xfffa741000007944 */ /* 0x022fea0003c3ffff */
[----:B-1----:R1:W5:Y:S01]  /*60c90*/  LDL R3, [R1+0x1410] ;  /* 0x0014100001037983 */ /* 0x0023620000100800 */
[----:B------:R-:W-:-:S03]  /*60ca0*/  MOV R4, 0x60cc0 ;  /* 0x00060cc000047802 */ /* 0x000fc60000000f00 */
[----:B-1---5:R-:W-:Y:S05]  /*60cb0*/  CALL.REL.NOINC `($_ZN7cutlass13device_kernelIN5flash19enable_sm80_to_sm89INS1_16FlashAttnBwdSm80INS1_25CollectiveMainloopBwdSm80ILi2ELi2EN4cute5tupleIJNS5_1CILi128EEES8_NS7_ILi64EEEEEENS_10bfloat16_tEfNS_4arch4Sm80ELb0ELb0ELb1ELb0ELb0ELb0ELb0ELb0ELi2ELi4ELi4ELi4ELb0EEENS1_21CollectiveEpilogueBwdISA_SB_SD_Li256ELb0ELb0ELi2EEENS1_19SingleTileSchedulerILb0ELb0ELb0ELi128EEEEEEEEEvNT_6ParamsE$_ZN4cute5tupleIJNS0_IJNS0_IJNS0_IJNS_1CILi8EEENS1_ILi1EEEEEES3_EEENS0_IJNS0_IJS3_S3_EEENS1_ILi2EEEEEEEEENS0_IJNS0_IJNS0_IJS3_NS1_ILi0EEEEEESA_EEENS0_IJNS0_IJSA_SA_EEEiEEEEEEEEC2ERKS9_RKSF_) ;  /* 0xfffa97f000007944 */ /* 0x022fea0003c3ffff */
[----:B------:R2:W5:Y:S01]  /*60cc0*/  LDL R6, [R1+0x1410] ;  /* 0x0014100001067983 */ /* 0x0005620000100800 */
[----:B------:R-:W-:-:S03]  /*60cd0*/  MOV R4, 0x60d00 ;  /* 0x00060d0000047802 */ /* 0x000fc60000000f00 */
[----:B------:R2:W-:Y:S04]  /*60ce0*/  STL.64 [R1+0x1448], R12 ;  /* 0x0014480c01007387 */ /* 0x0005e80000100a00 */
[----:B-12--5:R-:W-:Y:S05]  /*60cf0*/  CALL.REL.NOINC `($_ZN7cutlass13device_kernelIN5flash19enable_sm80_to_sm89INS1_16FlashAttnBwdSm80INS1_25CollectiveMainloopBwdSm80ILi2ELi2EN4cute5tupleIJNS5_1CILi128EEES8_NS7_ILi64EEEEEENS_10bfloat16_tEfNS_4arch4Sm80ELb0ELb0ELb1ELb0ELb0ELb0ELb0ELb0ELi2ELi4ELi4ELi4ELb0EEENS1_21CollectiveEpilogueBwdISA_SB_SD_Li256ELb0ELb0ELi2EEENS1_19SingleTileSchedulerILb0ELb0ELb0ELi128EEEEEEEEEvNT_6ParamsE$_ZN4cute3eso3ESOILb0ELb0EJNS_6LayoutINS_5tupleIJNS3_IJNS3_IJNS_1CILi8EEENS4_ILi1EEEEEES6_EEENS3_IJNS3_IJS6_S6_EEENS4_ILi2EEEEEEEEENS3_IJNS3_IJNS3_IJS6_NS4_ILi0EEEEEESD_EEENS3_IJNS3_IJSD_SD_EEEiEEEEEEEENS_10ViewEngineINS_8smem_ptrIPN7cutlass10bfloat16_tEEEEEEEC2ERKSJ_RKSQ_) ;  /* 0xfffa4ff000007944 */ /* 0x026fea0003c3ffff */
[----:B-1----:R1:W5:Y:S04]  /*60d00*/  LDL R8, [R1+0x1410] ;  /* 0x0014100001087983 */ /* 0x0023680000100800 */
[----:B------:R1:W5:Y:S01]  /*60d10*/  LDL.64 R4, [R1+0x1418] ;  /* 0x0014180001047983 */ /* 0x0003620000100a00 */
[----:B------:R-:W-:-:S03]  /*60d20*/  MOV R6, 0x60d40 ;  /* 0x00060d4000067802 */ /* 0x000fc60000000f00 */
[----:B-1---5:R-:W-:Y:S05]  /*60d30*/  CALL.REL.NOINC `($_ZN7cutlass13device_kernelIN5flash19enable_sm80_to_sm89INS1_16FlashAttnBwdSm80INS1_25CollectiveMainloopBwdSm80ILi2ELi2EN4cute5tupleIJNS5_1CILi128EEES8_NS7_ILi64EEEEEENS_10bfloat16_tEfNS_4arch4Sm80ELb0ELb0ELb1ELb0ELb0ELb0ELb0ELb0ELi2ELi4ELi4ELi4ELb0EEENS1_21CollectiveEpilogueBwdISA_SB_SD_Li256ELb0ELb0ELi2EEENS1_19SingleTileSchedulerILb0ELb0ELb0ELi128EEEEEEEEEvNT_6ParamsE$_ZN4cute3eso3ESOILb1ELb0EJNS_6LayoutINS_5tupleIJNS3_IJNS3_IJNS_1CILi4EEENS4_ILi2EEEEEENS4_ILi1EEEEEES6_EEENS3_IJNS3_IJNS3_IJS8_NS4_ILi32EEEEEENS4_ILi0EEEEEENS4_ILi64EEEEEEEENS_10ViewEngineIPN7cutlass10bfloat16_tEEEEEC2ERKSH_RKSM_) ;  /* 0xfffa7ef000007944 */ /* 0x022fea0003c3ffff */
[----:B------:R2:W5:Y:S01]  /*60d40*/  LDL.64 R16, [R1+0x1410] ;  /* 0x0014100001107983 */ /* 0x0005620000100a00 */
[----:B------:R-:W-:Y:S02]  /*60d50*/  MOV R3, R8 ;  /* 0x0000000800037202 */ /* 0x000fe40000000f00 */
[----:B------:R-:W-:Y:S02]  /*60d60*/  MOV R6, 0x60d80 ;  /* 0x00060d8000067802 */ /* 0x000fe40000000f00 */
[----:B-12--5:R-:W-:Y:S05]  /*60d70*/  CALL.REL.NOINC `($_ZN7cutlass13device_kernelIN5flash19enable_sm80_to_sm89INS1_16FlashAttnBwdSm80INS1_25CollectiveMainloopBwdSm80ILi2ELi2EN4cute5tupleIJNS5_1CILi128EEES8_NS7_ILi64EEEEEENS_10bfloat16_tEfNS_4arch4Sm80ELb0ELb0ELb1ELb0ELb0ELb0ELb0ELb0ELi2ELi4ELi4ELi4ELb0EEENS1_21CollectiveEpilogueBwdISA_SB_SD_Li256ELb0ELb0ELi2EEENS1_19SingleTileSchedulerILb0ELb0ELb0ELi128EEEEEEEEEvNT_6ParamsE$_ZZN4cute5sliceINS_5tupleIJNS1_IJNS_10UnderscoreENS_1CILi0EEEEEENS1_IJS4_S2_EEEEEENS1_IJNS1_IJNS1_IJNS3_ILi1EEES4_EEES4_EEENS1_IJNS1_IJS4_S4_EEEiEEEEEEEEDaRKT_RKT0_ENKUlRKT_RKT0_E_clIS6_SC_EEDaSM_SP_) ;  /* 0xfffab90000007944 */ /* 0x026fea0003c3ffff */
[----:B------:R-:W-:Y:S02]  /*60d80*/  MOV R8, 0x60da0 ;  /* 0x00060da000087802 */ /* 0x000fe40000000f00 */
[----:B-1----:R-:W-:Y:S05]  /*60d90*/  CALL.REL.NOINC `($_ZN7cutlass13device_kernelIN5flash19enable_sm80_to_sm89INS1_16FlashAttnBwdSm80INS1_25CollectiveMainloopBwdSm80ILi2ELi2EN4cute5tupleIJNS5_1CILi128EEES8_NS7_ILi64EEEEEENS_10bfloat16_tEfNS_4arch4Sm80ELb0ELb0ELb1ELb0ELb0ELb0ELb0ELb0ELi2ELi4ELi4ELi4ELb0EEENS1_21CollectiveEpilogueBwdISA_SB_SD_Li256ELb0ELb0ELi2EEENS1_19SingleTileSchedulerILb0ELb0ELb0ELi128EEEEEEEEEvNT_6ParamsE$_ZZN4cute12filter_tupleINS_5tupleIJNS1_IJNS_10UnderscoreENS_1CILi0EEEEEENS1_IJS4_S2_EEEEEENS1_IJNS1_IJNS1_IJNS3_ILi1EEES4_EEES4_EEENS1_IJNS1_IJS4_S4_EEEiEEEEEEZNS_5sliceIS7_SD_EEDaRKT_RKT0_EUlRKT_RKT0_E_EEDaSH_SK_OT1_ENKUlDpSN_E_clIJNS1_IJS9_EEENS1_IJiEEEEEEDaSU_) ;  /* 0xfffaa2b000007944 */ /* 0x002fea0003c3ffff */
[----:B------:R-:W-:Y:S02]  /*60da0*/  MOV R6, 0x60dc0 ;  /* 0x00060dc000067802 */ /* 0x000fe40000000f00 */
[----:B-1---5:R-:W-:Y:S05]  /*60db0*/  CALL.REL.NOINC `($_ZN7cutlass13device_kernelIN5flash19enable_sm80_to_sm89INS1_16FlashAttnBwdSm80INS1_25CollectiveMainloopBwdSm80ILi2ELi2EN4cute5tupleIJNS5_1CILi128EEES8_NS7_ILi64EEEEEENS_10bfloat16_tEfNS_4arch4Sm80ELb0ELb0ELb1ELb0ELb0ELb0ELb0ELb0ELi2ELi4ELi4ELi4ELb0EEENS1_21CollectiveEpilogueBwdISA_SB_SD_Li256ELb0ELb0ELi2EEENS1_19SingleTileSchedulerILb0ELb0ELb0ELi128EEEEEEEEEvNT_6ParamsE$_ZN4cute5tupleIJNS0_IJNS0_IJNS_1CILi8EEENS1_ILi1EEEEEENS1_ILi2EEEEEENS0_IJNS0_IJS3_NS1_ILi0EEEEEEiEEEEEC2ERKS6_RKS9_) ;  /* 0xfffa992000007944 */ /* 0x022fea0003c3ffff */
[----:B-1----:R1:W5:Y:S01]  /*60dc0*/  LDL R3, [R1+0x1410] ;  /* 0x0014100001037983 */ /* 0x0023620000100800 */
[----:B------:R-:W-:-:S03]  /*60dd0*/  MOV R6, 0x60df0 ;  /* 0x00060df000067802 */ /* 0x000fc60000000f00 */
        /* <DEDUP_REMOVED lines=9> */
[----:B------:R-:W-:-:S02]  /*60e70*/  MOV R2, R68 ;  /* 0x0000004400027202 */ /* 0x000fc40000000f00 */
[----:B------:R-:W-:Y:S01]  /*60e80*/  MOV R4, 0x60eb0 ;  /* 0x00060eb000047802 */ /* 0x000fe20000000f00 */
[----:B--2---:R1:W-:Y:S04]  /*60e90*/  STL.64 [R1+0x1448], R8 ;  /* 0x0014480801007387 */ /* 0x0043e80000100a00 */
[----:B-1----:R-:W-:Y:S05]  /*60ea0*/  CALL.REL.NOINC `($_ZN7cutlass13device_kernelIN5flash19enable_sm80_to_sm89INS1_16FlashAttnBwdSm80INS1_25CollectiveMainloopBwdSm80ILi2ELi2EN4cute5tupleIJNS5_1CILi128EEES8_NS7_ILi64EEEEEENS_10bfloat16_tEfNS_4arch4Sm80ELb0ELb0ELb1ELb0ELb0ELb0ELb0ELb0ELi2ELi4ELi4ELi4ELb0EEENS1_21CollectiveEpilogueBwdISA_SB_SD_Li256ELb0ELb0ELi2EEENS1_19SingleTileSchedulerILb0ELb0ELb0ELi128EEEEEEEEEvNT_6ParamsE$_ZN4cute3eso3ESOILb0ELb0EJNS_6LayoutINS_5tupleIJNS3_IJNS_1CILi8EEENS4_ILi1EEEEEENS4_ILi2EEEEEENS3_IJNS3_IJS6_NS4_ILi0EEEEEEiEEEEENS_10ViewEngineINS_8smem_ptrIPN7cutlass10bfloat16_tEEEEEEEC2ERKSD_RKSK_) ;  /* 0xfffa545000007944 */ /* 0x002fea0003c3ffff */
[----:B------:R2:W5:Y:S04]  /*60eb0*/  LDL R12, [R1+0x1410] ;  /* 0x00141000010c7983 */ /* 0x0005680000100800 */
[----:B------:R2:W5:Y:S01]  /*60ec0*/  LDL.64 R88, [R1+0x1418] ;  /* 0x0014180001587983 */ /* 0x0005620000100a00 */
[----:B------:R-:W-:Y:S01]  /*60ed0*/  IMAD.MOV.U32 R2, RZ, RZ, R76 ;  /* 0x000000ffff027224 */ /* 0x000fe200078e004c */
[----:B-1----:R-:W-:Y:S02]  /*60ee0*/  MOV R3, RZ ;  /* 0x000000ff00037202 */ /* 0x002fe40000000f00 */
[----:B------:R-:W-:Y:S02]  /*60ef0*/  MOV R10, 0x60f10 ;  /* 0x00060f10000a7802 */ /* 0x000fe40000000f00 */
[----:B--2--5:R-:W-:Y:S05]  /*60f00*/  CALL.REL.NOINC `($_ZN7cutlass13device_kernelIN5flash19enable_sm80_to_sm89INS1_16FlashAttnBwdSm80INS1_25CollectiveMainloopBwdSm80ILi2ELi2EN4cute5tupleIJNS5_1CILi128EEES8_NS7_ILi64EEEEEENS_10bfloat16_tEfNS_4arch4Sm80ELb0ELb0ELb1ELb0ELb0ELb0ELb0ELb0ELi2ELi4ELi4ELi4ELb0EEENS1_21CollectiveEpilogueBwdISA_SB_SD_Li256ELb0ELb0ELi2EEENS1_19SingleTileSchedulerILb0ELb0ELb0ELi128EEEEEEEEEvNT_6ParamsE$_ZN4cute3eso3ESOILb1ELb0EJNS_10UnderscoreEiEEC2ERKS2_RKi) ;  /* 0xfffa635000007944 */ /* 0x024fea0003c3ffff */
        /* <DEDUP_REMOVED lines=16> */
[----:B------:R-:W-:-:S02]  /*61010*/  MOV R3, RZ ;  /* 0x000000ff00037202 */ /* 0x000fc40000000f00 */
[----:B------:R-:W-:Y:S02]  /*61020*/  MOV R10, 0x61040 ;  /* 0x00061040000a7802 */ /* 0x000fe40000000f00 */
[----:B-1---5:R-:W-:Y:S05]  /*61030*/  CALL.REL.NOINC `($_ZN7cutlass13device_kernelIN5flash19enable_sm80_to_sm89INS1_16FlashAttnBwdSm80INS1_25CollectiveMainloopBwdSm80ILi2ELi2EN4cute5tupleIJNS5_1CILi128EEES8_NS7_ILi64EEEEEENS_10bfloat16_tEfNS_4arch4Sm80ELb0ELb0ELb1ELb0ELb0ELb0ELb0ELb0ELi2ELi4ELi4ELi4ELb0EEENS1_21CollectiveEpilogueBwdISA_SB_SD_Li256ELb0ELb0ELi2EEENS1_19SingleTileSchedulerILb0ELb0ELb0ELi128EEEEEEEEEvNT_6ParamsE$_ZN4cute3eso3ESOILb1ELb0EJNS_10UnderscoreEiEEC2ERKS2_RKi) ;  /* 0xfffa622000007944 */ /* 0x022fea0003c3ffff */
[----:B-1----:R-:W2:Y:S01]  /*61040*/  LDL R3, [R1+0x1410] ;  /* 0x0014100001037983 */ /* 0x002ea20000100800 */
[----:B------:R-:W-:Y:S02]  /*61050*/  MOV R4, 0x61080 ;  /* 0x0006108000047802 */ /* 0x000fe40000000f00 */
[----:B--2---:R-:W-:Y:S02]  /*61060*/  SHF.L.U32 R3, R3, 0x6, RZ ;  /* 0x0000000603037819 */ /* 0x004fe400000006ff */
[----:B------:R-:W-:Y:S05]  /*61070*/  CALL.REL.NOINC `($_ZN7cutlass13device_kernelIN5flash19enable_sm80_to_sm89INS1_16FlashAttnBwdSm80INS1_25CollectiveMainloopBwdSm80ILi2ELi2EN4cute5tupleIJNS5_1CILi128EEES8_NS7_ILi64EEEEEENS_10bfloat16_tEfNS_4arch4Sm80ELb0ELb0ELb1ELb0ELb0ELb0ELb0ELb0ELi2ELi4ELi4ELi4ELb0EEENS1_21CollectiveEpilogueBwdISA_SB_SD_Li256ELb0ELb0ELi2EEENS1_19SingleTileSchedulerILb0ELb0ELb0ELi128EEEEEEEEEvNT_6ParamsE$_ZN4cute3eso3ESOILb1ELb0EJNS_6LayoutINS_5tupleIJNS3_IJNS3_IJNS_1CILi4EEENS4_ILi2EEEEEENS4_ILi1EEEEEEEEENS3_IJNS3_IJNS3_IJS8_NS4_ILi32EEEEEENS4_ILi0EEEEEEEEEEEiEEC2ERKSG_RKi) ;  /* 0xfffa7b3000007944 */ /* 0x000fea0003c3ffff */
[----:B-1----:R-:W2:Y:S01]  /*61080*/  LDL R3, [R1+0x1410] ;  /* 0x0014100001037983 */ /* 0x002ea20000100800 */
        /* <DEDUP_REMOVED lines=20> */
[----:B--2--5:R-:W-:Y:S05]  /*611d0*/  CALL.REL.NOINC `($_ZN7cutlass13device_kernelIN5flash19enable_sm80_to_sm89INS1_16FlashAttnBwdSm80INS1_25CollectiveMainloopBwdSm80ILi2ELi2EN4cute5tupleIJNS5_1CILi128EEES8_NS7_ILi64EEEEEENS_10bfloat16_tEfNS_4arch4Sm80ELb0ELb0ELb1ELb0ELb0ELb0ELb0ELb0ELi2ELi4ELi4ELi4ELb0EEENS1_21CollectiveEpilogueBwdISA_SB_SD_Li256ELb0ELb0ELi2EEENS1_19SingleTileSchedulerILb0ELb0ELb0ELi128EEEEEEEEEvNT_6ParamsE$_ZN4cute3eso3ESOILb1ELb0EJNS_6LayoutINS_5tupleIJNS3_IJNS3_IJNS_1CILi2EEES5_EEENS4_ILi1EEEEEEEEENS3_IJNS3_IJNS3_IJS7_NS4_ILi16EEEEEENS4_ILi0EEEEEEEEEEENS_10ViewEngineIPjEEEEC2ERKSF_RKSI_) ;  /* 0xfffa794000007944 */ /* 0x024fea0003c3ffff */
[----:B------:R2:W5:Y:S01]  /*611e0*/  LDL.64 R14, [R1+0x1410] ;  /* 0x00141000010e7983 */ /* 0x0005620000100a00 */
[----:B-1----:R-:W-:-:S02]  /*611f0*/  MOV R4, R8 ;  /* 0x0000000800047202 */ /* 0x002fc40000000f00 */
[----:B------:R-:W-:Y:S02]  /*61200*/  MOV R2, 0x61220 ;  /* 0x0006122000027802 */ /* 0x000fe40000000f00 */
[----:B--2--5:R-:W-:Y:S05]  /*61210*/  CALL.REL.NOINC `($_ZN7cutlass13device_kernelIN5flash19enable_sm80_to_sm89INS1_16FlashAttnBwdSm80INS1_25CollectiveMainloopBwdSm80ILi2ELi2EN4cute5tupleIJNS5_1CILi128EEES8_NS7_ILi64EEEEEENS_10bfloat16_tEfNS_4arch4Sm80ELb0ELb0ELb1ELb0ELb0ELb0ELb0ELb0ELi2ELi4ELi4ELi4ELb0EEENS1_21CollectiveEpilogueBwdISA_SB_SD_Li256ELb0ELb0ELi2EEENS1_19SingleTileSchedulerILb0ELb0ELb0ELi128EEEEEEEEEvNT_6ParamsE$_ZN73_INTERNAL_24fd9406_37_flash_bwd_hdim64_bf16_softcap_sm80_cu_3fbc093a_291824__cvta_generic_to_sharedEPKv) ;  /* 0xfffa9da000007944 */ /* 0x024fea0003c3ffff */
[----:B------:R-:W1:Y:S01]  /*61220*/  LDSM.16.MT88.4 R4, [R4] ;  /* 0x000000000404783b */ /* 0x000e620000004200 */
        /* <DEDUP_REMOVED lines=57> */
[----:B------:R-:W1:Y:S04]  /*615c0*/  LDSM.16.MT88.4 R4, [R4] ;  /* 0x000000000404783b */ /* 0x000e680000004200 */
[----:B-1----:R1:W-:Y:S04]  /*615d0*/  ST.E [R10.64], R4 ;  /* 0x000000040a007985 */ /* 0x0023e8000c101904 */
[----:B------:R1:W-:Y:S04]  /*615e0*/  ST.E [R10.64+0x4], R5 ;  /* 0x000004050a007985 */ /* 0x0003e8000c101904 */
[----:B------:R1:W-:Y:S04]  /*615f0*/  ST.E [R10.64+0x40], R6 ;  /* 0x000040060a007985 */ /* 0x0003e8000c101904 */
[----:B------:R1:W-:Y:S02]  /*61600*/  ST.E [R10.64+0x44], R7 ;  /* 0x000044070a007985 */ /* 0x0003e4000c101904 */
.L_x_980:
[----:B------:R-:W-:-:S13]  /*61610*/  ISETP.NE.AND P1, PT, R75, 0x7, PT ;  /* 0x000000074b00780c */ /* 0x000fda0003f25270 */
[----:B-1----:R-:W-:Y:S05]  /*61620*/  @!P1 BRA `(.L_x_977) ;  /* 0x00001bc000009947 */ /* 0x002fea0003800000 */
[----:B------:R-:W-:Y:S01]  /*61630*/  IADD3 R12, R75, 0x1, RZ ;  /* 0x000000014b0c7810 */ /* 0x000fe20007ffe0ff */
[----:B------:R-:W-:Y:S01]  /*61640*/  IMAD.MOV.U32 R15, RZ, RZ, R76 ;  /* 0x000000ffff0f7224 */ /* 0x000fe200078e004c */
[----:B------:R-:W-:-:S03]  /*61650*/  MOV R8, 0x61680 ;  /* 0x0006168000087802 */ /* 0x000fc60000000f00 */
[----:B------:R-:W-:Y:S02]  /*61660*/  IMAD.MOV.U32 R3, RZ, RZ, R12 ;  /* 0x000000ffff037224 */ /* 0x000fe400078e000c */
[----:B-1----:R-:W-:Y:S05]  /*61670*/  CALL.REL.NOINC `($_ZN7cutlass13device_kernelIN5flash19enable_sm80_to_sm89INS1_16FlashAttnBwdSm80INS1_25CollectiveMainloopBwdSm80ILi2ELi2EN4cute5tupleIJNS5_1CILi128EEES8_NS7_ILi64EEEEEENS_10bfloat16_tEfNS_4arch4Sm80ELb0ELb0ELb1ELb0ELb0ELb0ELb0ELb0ELi2ELi4ELi4ELi4ELb0EEENS1_21CollectiveEpilogueBwdISA_SB_SD_Li256ELb0ELb0ELi2EEENS1_19SingleTileSchedulerILb0ELb0ELb0ELi128EEEEEEEEEvNT_6ParamsE$_ZN4cute3eso3ESOILb1ELb0EJNS_10UnderscoreES2_iEEC2ERKS2_S5_RKi) ;  /* 0xfffa5ba000007944 */ /* 0x002fea0003c3ffff */
[----:B-1----:R-:W2:Y:S04]  /*61680*/  LDL R2, [R1+0x1410] ;  /* 0x0014100001027983 */ /* 0x002ea80000100800 */
[----:B------:R-:W3:Y:S04]  /*61690*/  LD.E R5, [R86.64] ;  /* 0x0000000456057980 */ /* 0x000ee8000c101900 */
[----:B------:R-:W4:Y:S01]  /*616a0*/  LD.E R3, [R86.64+0x4] ;  /* 0x0000040456037980 */ /* 0x000f22000c101900 */
[----:B--2---:R-:W-:-:S04]  /*616b0*/  SHF.R.S32.HI R7, RZ, 0x1f, R2 ;  /* 0x0000001fff077819 */ /* 0x004fc80000011402 */
[----:B------:R-:W-:-:S04]  /*616c0*/  LEA.HI R4, R7, R2, RZ, 0x2 ;  /* 0x0000000207047211 */ /* 0x000fc800078f10ff */
[C---:B------:R-:W-:Y:S01]  /*616d0*/  LOP3.LUT R7, R4.reuse, 0xfffffffc, RZ, 0xc0, !PT ;  /* 0xfffffffc04077812 */ /* 0x040fe200078ec0ff */
[----:B------:R-:W-:-:S04]  /*616e0*/  IMAD.SHL.U32 R4, R4, 0x800, RZ ;  /* 0x0000080004047824 */ /* 0x000fc800078e00ff */
[----:B------:R-:W-:Y:S01]  /*616f0*/  IMAD.IADD R7, R2, 0x1, -R7 ;  /* 0x0000000102077824 */ /* 0x000fe200078e0a07 */
[----:B------:R-:W-:-:S04]  /*61700*/  LOP3.LUT R4, R4, 0xffffe000, RZ, 0xc0, !PT ;  /* 0xffffe00004047812 */ /* 0x000fc800078ec0ff */
[----:B------:R-:W-:-:S04]  /*61710*/  LEA.HI R2, R7, R7, RZ, 0x1 ;  /* 0x0000000707027211 */ /* 0x000fc800078f08ff */
[----:B------:R-:W-:Y:S02]  /*61720*/  LOP3.LUT R6, R2, 0xfffffffe, RZ, 0xc0, !PT ;  /* 0xfffffffe02067812 */ /* 0x000fe400078ec0ff */
[----:B------:R-:W-:-:S03]  /*61730*/  SHF.R.S32.HI R2, RZ, 0x1, R2 ;  /* 0x00000001ff027819 */ /* 0x000fc60000011402 */
[----:B------:R-:W-:-:S04]  /*61740*/  IMAD.IADD R6, R7, 0x1, -R6 ;  /* 0x0000000107067824 */ /* 0x000fc800078e0a06 */
[----:B---3--:R-:W-:-:S04]  /*61750*/  IMAD R4, R6, R5, R4 ;  /* 0x0000000506047224 */ /* 0x008fc800078e0204 */
[----:B----4-:R-:W-:Y:S01]  /*61760*/  IMAD R3, R2, R3, R4 ;  /* 0x0000000302037224 */ /* 0x010fe200078e0204 */
[----:B------:R-:W-:Y:S02]  /*61770*/  MOV R4, 0x61790 ;  /* 0x0006179000047802 */ /* 0x000fe40000000f00 */
[----:B------:R-:W-:Y:S05]  /*61780*/  CALL.REL.NOINC `($_ZN7cutlass13device_kernelIN5flash19enable_sm80_to_sm89INS1_16FlashAttnBwdSm80INS1_25CollectiveMainloopBwdSm80ILi2ELi2EN4cute5tupleIJNS5_1CILi128EEES8_NS7_ILi64EEEEEENS_10bfloat16_tEfNS_4arch4Sm80ELb0ELb0ELb1ELb0ELb0ELb0ELb0ELb0ELi2ELi4ELi4ELi4ELb0EEENS1_21CollectiveEpilogueBwdISA_SB_SD_Li256ELb0ELb0ELi2EEENS1_19SingleTileSchedulerILb0ELb0ELb0ELi128EEEEEEEEEvNT_6ParamsE$_ZN4cute3eso3ESOILb1ELb0EJNS_6LayoutINS_5tupleIJNS3_IJNS_1CILi8EEENS4_ILi1EEEEEENS4_ILi2EEEEEENS3_IJNS3_IJS6_NS4_ILi0EEEEEENS4_ILi4096EEEEEEEEiEEC2ERKSE_RKi) ;  /* 0xfffa868000007944 */ /* 0x000fea0003c3ffff */
        /* <DEDUP_REMOVED lines=8> */
[----:B-1---5:R-:W-:Y:S05]  /*61810*/  CALL.REL.NOINC `($_ZN7cutlass13device_kernelIN5flash19enable_sm80_to_sm89INS1_16FlashAttnBwdSm80INS1_25CollectiveMainloopBwdSm80ILi2ELi2EN4cute5tupleIJNS5_1CILi128EEES8_NS7_ILi64EEEEEENS_10bfloat16_tEfNS_4arch4Sm80ELb0ELb0ELb1ELb0ELb0ELb0ELb0ELb0ELi2ELi4ELi4ELi4ELb0EEENS1_21CollectiveEpilogueBwdISA_SB_SD_Li256ELb0ELb0ELi2EEENS1_19SingleTileSchedulerILb0ELb0ELb0ELi128EEEEEEEEEvNT_6ParamsE$_ZN4cute3eso3ESOILb1ELb0EJNS_6LayoutINS_5tupleIJNS3_IJNS_1CILi8EEENS4_ILi1EEEEEENS4_ILi2EEEEEENS3_IJNS3_IJS6_NS4_ILi0EEEEEENS4_ILi4096EEEEEEEENS_10ViewEngineINS_8smem_ptrIPN7cutlass10bfloat16_tEEEEEEEC2ERKSE_RKSL_) ;  /* 0xfffa85b000007944 */ /* 0x022fea0003c3ffff */
[----:B-1----:R1:W5:Y:S01]  /*61820*/  LDL.64 R4, [R1+0x1410] ;  /* 0x0014100001047983 */ /* 0x0023620000100a00 */
[----:B------:R-:W-:Y:S01]  /*61830*/  IMAD.MOV.U32 R15, RZ, RZ, R67 ;  /* 0x000000ffff0f7224 */ /* 0x000fe200078e0043 */
[----:B------:R-:W-:-:S02]  /*61840*/  MOV R3, R12 ;  /* 0x0000000c00037202 */ /* 0x000fc40000000f00 */
[----:B------:R-:W-:Y:S02]  /*61850*/  MOV R8, 0x61870 ;  /* 0x0006187000087802 */ /* 0x000fe40000000f00 */
[----:B-1---5:R-:W-:Y:S05]  /*61860*/  CALL.REL.NOINC `($_ZN7cutlass13device_kernelIN5flash19enable_sm80_to_sm89INS1_16FlashAttnBwdSm80INS1_25CollectiveMainloopBwdSm80ILi2ELi2EN4cute5tupleIJNS5_1CILi128EEES8_NS7_ILi64EEEEEENS_10bfloat16_tEfNS_4arch4Sm80ELb0ELb0ELb1ELb0ELb0ELb0ELb0ELb0ELi2ELi4ELi4ELi4ELb0EEENS1_21CollectiveEpilogueBwdISA_SB_SD_Li256ELb0ELb0ELi2EEENS1_19SingleTileSchedulerILb0ELb0ELb0ELi128EEEEEEEEEvNT_6ParamsE$_ZN4cute3eso3ESOILb1ELb0EJNS_10UnderscoreES2_iEEC2ERKS2_S5_RKi) ;  /* 0xfffa59b000007944 */ /* 0x022fea0003c3ffff */
[----:B------:R-:W2:Y:S02]  /*61870*/  LDL R7, [R1+0x1380] ;  /* 0x0013800001077983 */ /* 0x000ea40000100800 */
[----:B-12---:R-:W-:-:S04]  /*61880*/  SHF.R.S32.HI R2, RZ, 0x1f, R7 ;  /* 0x0000001fff027819 */ /* 0x006fc80000011407 */
[----:B------:R-:W-:Y:S01]  /*61890*/  LEA.HI R3, R2, R7, RZ, 0x2 ;  /* 0x0000000702037211 */ /* 0x000fe200078f10ff */
[----:B------:R-:W-:-:S03]  /*618a0*/  IMAD.MOV.U32 R2, RZ, RZ, R67 ;  /* 0x000000ffff027224 */ /* 0x000fc600078e0043 */
[C---:B------:R-:W-:Y:S01]  /*618b0*/  LOP3.LUT R6, R3.reuse, 0x7fffffc, RZ, 0xc0, !PT ;  /* 0x07fffffc03067812 */ /* 0x040fe200078ec0ff */
[----:B------:R-:W-:-:S04]  /*618c0*/  IMAD.SHL.U32 R3, R3, 0x4, RZ ;  /* 0x0000000403037824 */ /* 0x000fc800078e00ff */
[----:B------:R-:W-:Y:S01]  /*618d0*/  IMAD.IADD R6, R7, 0x1, -R6 ;  /* 0x0000000107067824 */ /* 0x000fe200078e0a06 */
[----:B------:R-:W-:-:S05]  /*618e0*/  LOP3.LUT R3, R3, 0xfffffff0, RZ, 0xc0, !PT ;  /* 0xfffffff003037812 */ /* 0x000fca00078ec0ff */
[----:B------:R-:W-:Y:S01]  /*618f0*/  IMAD R3, R6, 0x20, R3 ;  /* 0x0000002006037824 */ /* 0x000fe200078e0203 */
[----:B------:R-:W-:Y:S02]  /*61900*/  MOV R6, 0x61920 ;  /* 0x0006192000067802 */ /* 0x000fe40000000f00 */
[----:B------:R-:W-:Y:S05]  /*61910*/  CALL.REL.NOINC `($_ZN7cutlass13device_kernelIN5flash19enable_sm80_to_sm89INS1_16FlashAttnBwdSm80INS1_25CollectiveMainloopBwdSm80ILi2ELi2EN4cute5tupleIJNS5_1CILi128EEES8_NS7_ILi64EEEEEENS_10bfloat16_tEfNS_4arch4Sm80ELb0ELb0ELb1ELb0ELb0ELb0ELb0ELb0ELi2ELi4ELi4ELi4ELb0EEENS1_21CollectiveEpilogueBwdISA_SB_SD_Li256ELb0ELb0ELi2EEENS1_19SingleTileSchedulerILb0ELb0ELb0ELi128EEEEEEEEEvNT_6ParamsE$_ZN4cute3eso3ESOILb1ELb0EJNS_6LayoutINS_5tupleIJNS3_IJNS_1CILi8EEENS4_ILi1EEEEEENS4_ILi2EEEEEENS3_IJNS3_IJS6_NS4_ILi0EEEEEES5_EEEEEiEEC2ERKSD_RKi) ;  /* 0xfffa86a000007944 */ /* 0x000fea0003c3ffff */
[----:B-1----:R-:W2:Y:S01]  /*61920*/  LDL R3, [R1+0x1380] ;  /* 0x0013800001037983 */ /* 0x002ea20000100800 */
[----:B------:R-:W-:Y:S01]  /*61930*/  MOV R6, 0x61970 ;  /* 0x0006197000067802 */ /* 0x000fe20000000f00 */
[----:B--2---:R-:W-:-:S05]  /*61940*/  IMAD.WIDE R2, R3, 0x2, R82 ;  /* 0x0000000203027825 */ /* 0x004fca00078e0252 */
[----:B------:R-:W-:Y:S02]  /*61950*/  MOV R7, R3 ;  /* 0x0000000300077202 */ /* 0x000fe40000000f00 */
[----:B------:R-:W-:Y:S05]  /*61960*/  CALL.REL.NOINC `($_ZN7cutlass13device_kernelIN5flash19enable_sm80_to_sm89INS1_16FlashAttnBwdSm80INS1_25CollectiveMainloopBwdSm80ILi2ELi2EN4cute5tupleIJNS5_1CILi128EEES8_NS7_ILi64EEEEEENS_10bfloat16_tEfNS_4arch4Sm80ELb0ELb0ELb1ELb0ELb0ELb0ELb0ELb0ELi2ELi4ELi4ELi4ELb0EEENS1_21CollectiveEpilogueBwdISA_SB_SD_Li256ELb0ELb0ELi2EEENS1_19SingleTileSchedulerILb0ELb0ELb0ELi128EEEEEEEEEvNT_6ParamsE$_ZN4cute3eso3ESOILb1ELb0EJNS_6LayoutINS_5tupleIJNS3_IJNS_1CILi8EEENS4_ILi1EEEEEENS4_ILi2EEEEEENS3_IJNS3_IJS6_NS4_ILi0EEEEEES5_EEEEENS_10ViewEngineIPN7cutlass10bfloat16_tEEEEEC2ERKSD_RKSI_) ;  /* 0xfffa85f000007944 */ /* 0x000fea0003c3ffff */
        /* <DEDUP_REMOVED lines=151> */
[----:B------:R2:W5:Y:S04]  /*622e0*/  LDL R5, [R1+0x1380] ;  /* 0x0013800001057983 */ /* 0x0005680000100800 */
[----:B-1----:R2:W5:Y:S01]  /*622f0*/  LD.E R3, [R84.64] ;  /* 0x0000000454037980 */ /* 0x002562000c101900 */
[----:B------:R-:W-:-:S03]  /*62300*/  MOV R4, 0x62320 ;  /* 0x0006232000047802 */ /* 0x000fc60000000f00 */
[----:B--2--5:R-:W-:Y:S05]  /*62310*/  CALL.REL.NOINC `($_ZN7cutlass13device_kernelIN5flash19enable_sm80_to_sm89INS1_16FlashAttnBwdSm80INS1_25CollectiveMainloopBwdSm80ILi2ELi2EN4cute5tupleIJNS5_1CILi128EEES8_NS7_ILi64EEEEEENS_10bfloat16_tEfNS_4arch4Sm80ELb0ELb0ELb1ELb0ELb0ELb0ELb0ELb0ELi2ELi4ELi4ELi4ELb0EEENS1_21CollectiveEpilogueBwdISA_SB_SD_Li256ELb0ELb0ELi2EEENS1_19SingleTileSchedulerILb0ELb0ELb0ELi128EEEEEEEEEvNT_6ParamsE$_ZZN4cute5sliceINS_5tupleIJNS_10UnderscoreES2_iEEENS1_IJNS1_IJNS_1CILi1EEENS4_ILi0EEEEEEiNS4_ILi1024EEEEEEEEDaRKT_RKT0_ENKUlRKT_RKT0_E_clIS2_iEEDaSI_SL_) ;  /* 0xfffaa5a000007944 */ /* 0x024fea0003c3ffff */
[----:B------:R-:W-:Y:S02]  /*62320*/  MOV R4, 0x62340 ;  /* 0x0006234000047802 */ /* 0x000fe40000000f00 */
[----:B-1---5:R-:W-:Y:S05]  /*62330*/  CALL.REL.NOINC `($_ZN7cutlass13device_kernelIN5flash19enable_sm80_to_sm89INS1_16FlashAttnBwdSm80INS1_25CollectiveMainloopBwdSm80ILi2ELi2EN4cute5tupleIJNS5_1CILi128EEES8_NS7_ILi64EEEEEENS_10bfloat16_tEfNS_4arch4Sm80ELb0ELb0ELb1ELb0ELb0ELb0ELb0ELb0ELi2ELi4ELi4ELi4ELb0EEENS1_21CollectiveEpilogueBwdISA_SB_SD_Li256ELb0ELb0ELi2EEENS1_19SingleTileSchedulerILb0ELb0ELb0ELi128EEEEEEEEEvNT_6ParamsE$_ZZN4cute12filter_tupleINS_5tupleIJNS_10UnderscoreES2_iEEENS1_IJNS1_IJNS_1CILi1EEENS4_ILi0EEEEEEiNS4_ILi1024EEEEEEZNS_5sliceIS3_S9_EEDaRKT_RKT0_EUlRKT_RKT0_E_EEDaSD_SG_OT1_ENKUlDpSJ_E_clIJNS1_IJS7_EEENS1_IJiEEENS1_IJEEEEEEDaSQ_) ;  /* 0xfffa91d000007944 */ /* 0x022fea0003c3ffff */
[----:B------:R-:W-:Y:S02]  /*62340*/  MOV R6, 0x62360 ;  /* 0x0006236000067802 */ /* 0x000fe40000000f00 */
[----:B-1---5:R-:W-:Y:S05]  /*62350*/  CALL.REL.NOINC `($_ZN7cutlass13device_kernelIN5flash19enable_sm80_to_sm89INS1_16FlashAttnBwdSm80INS1_25CollectiveMainloopBwdSm80ILi2ELi2EN4cute5tupleIJNS5_1CILi128EEES8_NS7_ILi64EEEEEENS_10bfloat16_tEfNS_4arch4Sm80ELb0ELb0ELb1ELb0ELb0ELb0ELb0ELb0ELi2ELi4ELi4ELi4ELb0EEENS1_21CollectiveEpilogueBwdISA_SB_SD_Li256ELb0ELb0ELi2EEENS1_19SingleTileSchedulerILb0ELb0ELb0ELi128EEEEEEEEEvNT_6ParamsE$_ZN4cute5tupleIJNS0_IJNS0_IJNS_1CILi8EEENS1_ILi1EEEEEENS1_ILi2EEEEEENS0_IJNS0_IJS3_NS1_ILi0EEEEEEiEEEEEC2ERKS6_RKS9_) ;  /* 0xfffa838000007944 */ /* 0x022fea0003c3ffff */
[----:B------:R2:W5:Y:S01]  /*62360*/  LDL R6, [R1+0x1410] ;  /* 0x0014100001067983 */ /* 0x0005620000100800 */
[----:B------:R-:W-:Y:S01]  /*62370*/  IMAD.SHL.U32 R8, R5, 0x400, RZ ;  /* 0x0000040005087824 */ /* 0x000fe200078e00ff */
[----:B-1----:R-:W-:-:S02]  /*62380*/  MOV R2, R67 ;  /* 0x0000004300027202 */ /* 0x002fc40000000f00 */
[----:B------:R-:W-:Y:S02]  /*62390*/  MOV R4, 0x623c0 ;  /* 0x000623c000047802 */ /* 0x000fe40000000f00 */
[----:B------:R2:W-:Y:S04]  /*623a0*/  STL [R1+0x1420], R8 ;  /* 0x0014200801007387 */ /* 0x0005e80000100800 */
[----:B--2--5:R-:W-:Y:S05]  /*623b0*/  CALL.REL.NOINC `($_ZN7cutlass13device_kernelIN5flash19enable_sm80_to_sm89INS1_16FlashAttnBwdSm80INS1_25CollectiveMainloopBwdSm80ILi2ELi2EN4cute5tupleIJNS5_1CILi128EEES8_NS7_ILi64EEEEEENS_10bfloat16_tEfNS_4arch4Sm80ELb0ELb0ELb1ELb0ELb0ELb0ELb0ELb0ELi2ELi4ELi4ELi4ELb0EEENS1_21CollectiveEpilogueBwdISA_SB_SD_Li256ELb0ELb0ELi2EEENS1_19SingleTileSchedulerILb0ELb0ELb0ELi128EEEEEEEEEvNT_6ParamsE$_ZN4cute3eso3ESOILb0ELb0EJNS_6LayoutINS_5tupleIJNS3_IJNS_1CILi8EEENS4_ILi1EEEEEENS4_ILi2EEEEEENS3_IJNS3_IJS6_NS4_ILi0EEEEEEiEEEEEiEEC2ERKSD_RKi) ;  /* 0xfffa3fb000007944 */ /* 0x024fea0003c3ffff */
[----:B-1----:R-:W2:Y:S04]  /*623c0*/  LD.E.64 R2, [R84.64+0x8] ;  /* 0x0000080454027980 */ /* 0x002ea8000c101b00 */
[----:B------:R-:W2:Y:S01]  /*623d0*/  LDL.64 R4, [R1+0x1380] ;  /* 0x0013800001047983 */ /* 0x000ea20000100a00 */
[----:B------:R-:W-:Y:S02]  /*623e0*/  MOV R9, R76 ;  /* 0x0000004c00097202 */ /* 0x000fe40000000f00 */
[----:B------:R-:W-:Y:S01]  /*623f0*/  MOV R8, 0x62420 ;  /* 0x0006242000087802 */ /* 0x000fe20000000f00 */
[----:B--2---:R-:W-:-:S04]  /*62400*/  IMAD.WIDE R2, R5, 0x2, R2 ;  /* 0x0000000205027825 */ /* 0x004fc800078e0202 */
[----:B------:R-:W-:Y:S05]  /*62410*/  CALL.REL.NOINC `($_ZN7cutlass13device_kernelIN5flash19enable_sm80_to_sm89INS1_16FlashAttnBwdSm80INS1_25CollectiveMainloopBwdSm80ILi2ELi2EN4cute5tupleIJNS5_1CILi128EEES8_NS7_ILi64EEEEEENS_10bfloat16_tEfNS_4arch4Sm80ELb0ELb0ELb1ELb0ELb0ELb0ELb0ELb0ELi2ELi4ELi4ELi4ELb0EEENS1_21CollectiveEpilogueBwdISA_SB_SD_Li256ELb0ELb0ELi2EEENS1_19SingleTileSchedulerILb0ELb0ELb0ELi128EEEEEEEEEvNT_6ParamsE$_ZN4cute8smem_ptrIPN7cutlass10bfloat16_tEECI1NS_12iter_adaptorIS3_S4_EEES3_) ;  /* 0xfffa8aa000007944 */ /* 0x000fea0003c3ffff */
        /* <DEDUP_REMOVED lines=8> */
[----:B-1----:R-:W-:Y:S01]  /*624a0*/  IMAD.MOV.U32 R3, RZ, RZ, R12 ;  /* 0x000000ffff037224 */ /* 0x002fe200078e000c */
[----:B------:R-:W-:Y:S02]  /*624b0*/  MOV R15, R67 ;  /* 0x00000043000f7202 */ /* 0x000fe40000000f00 */
[----:B------:R-:W-:Y:S02]  /*624c0*/  MOV R8, 0x624e0 ;  /* 0x000624e000087802 */ /* 0x000fe40000000f00 */
[----:B--2--5:R-:W-:Y:S05]  /*624d0*/  CALL.REL.NOINC `($_ZN7cutlass13device_kernelIN5flash19enable_sm80_to_sm89INS1_16FlashAttnBwdSm80INS1_25CollectiveMainloopBwdSm80ILi2ELi2EN4cute5tupleIJNS5_1CILi128EEES8_NS7_ILi64EEEEEENS_10bfloat16_tEfNS_4arch4Sm80ELb0ELb0ELb1ELb0ELb0ELb0ELb0ELb0ELi2ELi4ELi4ELi4ELb0EEENS1_21CollectiveEpilogueBwdISA_SB_SD_Li256ELb0ELb0ELi2EEENS1_19SingleTileSchedulerILb0ELb0ELb0ELi128EEEEEEEEEvNT_6ParamsE$_ZN4cute3eso3ESOILb1ELb0EJNS_10UnderscoreES2_iEEC2ERKS2_S5_RKi) ;  /* 0xfffa4d4000007944 */ /* 0x024fea0003c3ffff */
[----:B-1----:R-:W2:Y:S01]  /*624e0*/  LDL R3, [R1+0x1380] ;  /* 0x0013800001037983 */ /* 0x002ea20000100800 */
[----:B------:R-:W-:Y:S01]  /*624f0*/  IMAD.MOV.U32 R2, RZ, RZ, R67 ;  /* 0x000000ffff027224 */ /* 0x000fe200078e0043 */
[----:B------:R-:W-:-:S02]  /*62500*/  MOV R4, 0x62530 ;  /* 0x0006253000047802 */ /* 0x000fc40000000f00 */
[----:B--2---:R-:W-:Y:S02]  /*62510*/  SHF.L.U32 R3, R3, 0x2, RZ ;  /* 0x0000000203037819 */ /* 0x004fe400000006ff */
[----:B------:R-:W-:Y:S05]  /*62520*/  CALL.REL.NOINC `($_ZN7cutlass13device_kernelIN5flash19enable_sm80_to_sm89INS1_16FlashAttnBwdSm80INS1_25CollectiveMainloopBwdSm80ILi2ELi2EN4cute5tupleIJNS5_1CILi128EEES8_NS7_ILi64EEEEEENS_10bfloat16_tEfNS_4arch4Sm80ELb0ELb0ELb1ELb0ELb0ELb0ELb0ELb0ELi2ELi4ELi4ELi4ELb0EEENS1_21CollectiveEpilogueBwdISA_SB_SD_Li256ELb0ELb0ELi2EEENS1_19SingleTileSchedulerILb0ELb0ELb0ELi128EEEEEEEEEvNT_6ParamsE$_ZN4cute3eso3ESOILb1ELb0EJNS_6LayoutINS_5tupleIJNS3_IJNS3_IJNS_1CILi4EEENS4_ILi2EEEEEENS4_ILi1EEEEEES6_EEENS3_IJNS3_IJNS3_IJS8_NS4_ILi32EEEEEENS4_ILi0EEEEEENS4_ILi64EEEEEEEEiEEC2ERKSH_RKi) ;  /* 0xfffa674000007944 */ /* 0x000fea0003c3ffff */
[----:B-1----:R-:W2:Y:S01]  /*62530*/  LDL R3, [R1+0x1380] ;  /* 0x0013800001037983 */ /* 0x002ea20000100800 */
[----:B------:R-:W-:Y:S01]  /*62540*/  MOV R6, 0x62570 ;  /* 0x0006257000067802 */ /* 0x000fe20000000f00 */
[----:B--2---:R-:W-:-:S04]  /*62550*/  IMAD.WIDE R10, R3, 0x2, R80 ;  /* 0x00000002030a7825 */ /* 0x004fc800078e0250 */
[----:B------:R-:W-:Y:S05]  /*62560*/  CALL.REL.NOINC `($_ZN7cutlass13device_kernelIN5flash19enable_sm80_to_sm89INS1_16FlashAttnBwdSm80INS1_25CollectiveMainloopBwdSm80ILi2ELi2EN4cute5tupleIJNS5_1CILi128EEES8_NS7_ILi64EEEEEENS_10bfloat16_tEfNS_4arch4Sm80ELb0ELb0ELb1ELb0ELb0ELb0ELb0ELb0ELi2ELi4ELi4ELi4ELb0EEENS1_21CollectiveEpilogueBwdISA_SB_SD_Li256ELb0ELb0ELi2EEENS1_19SingleTileSchedulerILb0ELb0ELb0ELi128EEEEEEEEEvNT_6ParamsE$_ZN4cute3eso3ESOILb1ELb0EJNS_6LayoutINS_5tupleIJNS3_IJNS3_IJNS_1CILi4EEENS4_ILi2EEEEEENS4_ILi1EEEEEES6_EEENS3_IJNS3_IJNS3_IJS8_NS4_ILi32EEEEEENS4_ILi0EEEEEENS4_ILi64EEEEEEEENS_10ViewEngineIPN7cutlass10bfloat16_tEEEEEC2ERKSH_RKSM_) ;  /* 0xfffa66c000007944 */ /* 0x000fea0003c3ffff */
        /* <DEDUP_REMOVED lines=192> */
[----:B------:R-:W-:-:S03]  /*63170*/  ISETP.NE.AND P1, PT, R75, RZ, PT ;  /* 0x000000ff4b00720c */ /* 0x000fc60003f25270 */
[----:B-1----:R1:W-:Y:S04]  /*63180*/  ST.E [R10.64], R4 ;  /* 0x000000040a007985 */ /* 0x0023e8000c101904 */
[----:B------:R1:W-:Y:S04]  /*63190*/  ST.E [R10.64+0x4], R5 ;  /* 0x000004050a007985 */ /* 0x0003e8000c101904 */
[----:B------:R1:W-:Y:S04]  /*631a0*/  ST.E [R10.64+0x40], R6 ;  /* 0x000040060a007985 */ /* 0x0003e8000c101904 */
[----:B------:R1:W-:Y:S01]  /*631b0*/  ST.E [R10.64+0x44], R7 ;  /* 0x000044070a007985 */ /* 0x0003e2000c101904 */
[----:B------:R-:W-:Y:S05]  /*631c0*/  @P1 BRA `(.L_x_977) ;  /* 0x0000002000001947 */ /* 0x000fea0003800000 */
[----:B------:R-:W-:Y:S02]  /*631d0*/  MOV R12, 0x631f0 ;  /* 0x000631f0000c7802 */ /* 0x000fe40000000f00 */
[----:B-1----:R-:W-:Y:S05]  /*631e0*/  CALL.REL.NOINC `($_ZN7cutlass13device_kernelIN5flash19enable_sm80_to_sm89INS1_16FlashAttnBwdSm80INS1_25CollectiveMainloopBwdSm80ILi2ELi2EN4cute5tupleIJNS5_1CILi128EEES8_NS7_ILi64EEEEEENS_10bfloat16_tEfNS_4arch4Sm80ELb0ELb0ELb1ELb0ELb0ELb0ELb0ELb0ELi2ELi4ELi4ELi4ELb0EEENS1_21CollectiveEpilogueBwdISA_SB_SD_Li256ELb0ELb0ELi2EEENS1_19SingleTileSchedulerILb0ELb0ELb0ELi128EEEEEEEEEvNT_6ParamsE$_ZZN5flash25CollectiveMainloopBwdSm80ILi2ELi2EN4cute5tupleIJNS1_1CILi128EEES4_NS3_ILi64EEEEEEN7cutlass10bfloat16_tEfNS7_4arch4Sm80ELb0ELb0ELb1ELb0ELb0ELb0ELb0ELb0ELi2ELi4ELi4ELi4ELb0EE3mmaINS_16FlashAttnBwdSm80ISB_NS_21CollectiveEpilogueBwdIS6_S8_SA_Li256ELb0ELb0ELi2EEENS_19SingleTileSchedulerILb0ELb0ELb0ELi128EEEE13SharedStorageENS1_6TensorINS1_11ArrayEngineIfLm32EEENS1_6LayoutINS2_IJNS2_IJNS3_ILi2EEESO_EEESO_NS3_ILi4EEEEEENS2_IJNS2_IJNS3_ILi1EEESO_EEESQ_NS3_ILi8EEEEEEEEEEEEbRKNSB_6ParamsERT0_S12_iNS2_IJiiiEEERT_ENKUlvE0_clEv) ;  /* 0xffffb14000007944 */ /* 0x002fea0003c3ffff */
.L_x_977:
[----:B------:R-:W-:Y:S01]  /*631f0*/  IMAD.MOV.U32 R15, RZ, RZ, R76 ;  /* 0x000000ffff0f7224 */ /* 0x000fe200078e004c */
[----:B------:R-:W-:Y:S01]  /*63200*/  MOV R3, R75 ;  /* 0x0000004b00037202 */ /* 0x000fe20000000f00 */
[----:B------:R-:W-:Y:S01]  /*63210*/  IMAD.MOV.U32 R91, RZ, RZ, RZ ;  /* 0x000000ffff5b7224 */ /* 0x000fe200078e00ff */
[----:B------:R-:W-:-:S02]  /*63220*/  MOV R8, 0x63240 ;  /* 0x0006324000087802 */ /* 0x000fc40000000f00 */
[----:B-1----:R-:W-:Y:S05]  /*63230*/  CALL.REL.NOINC `($_ZN7cutlass13device_kernelIN5flash19enable_sm80_to_sm89INS1_16FlashAttnBwdSm80INS1_25CollectiveMainloopBwdSm80ILi2ELi2EN4cute5tupleIJNS5_1CILi128EEES8_NS7_ILi64EEEEEENS_10bfloat16_tEfNS_4arch4Sm80ELb0ELb0ELb1ELb0ELb0ELb0ELb0ELb0ELi2ELi4ELi4ELi4ELb0EEENS1_21CollectiveEpilogueBwdISA_SB_SD_Li256ELb0ELb0ELi2EEENS1_19SingleTileSchedulerILb0ELb0ELb0ELi128EEEEEEEEEvNT_6ParamsE$_ZN4cute3eso3ESOILb1ELb0EJNS_10UnderscoreES2_iEEC2ERKS2_S5_RKi) ;  /* 0xfffa3fe000007944 */ /* 0x002fea0003c3ffff */
[----:B------:R-:W2:Y:S02]  /*63240*/  LDL R4, [R1+0x1410] ;  /* 0x0014100001047983 */ /* 0x000ea40000100800 */
[----:B-12---:R-:W-:-:S04]  /*63250*/  SHF.R.S32.HI R3, RZ, 0x1f, R4 ;  /* 0x0000001fff037819 */ /* 0x006fc80000011404 */
[----:B------:R-:W-:-:S04]  /*63260*/  LEA.HI R2, R3, R4, RZ, 0x2 ;  /* 0x0000000403027211 */ /* 0x000fc800078f10ff */
[C---:B------:R-:W-:Y:S01]  /*63270*/  LOP3.LUT R5, R2.reuse, 0xfffffffc, RZ, 0xc0, !PT ;  /* 0xfffffffc02057812 */ /* 0x040fe200078ec0ff */
[----:B------:R-:W-:-:S04]  /*63280*/  IMAD.SHL.U32 R2, R2, 0x4, RZ ;  /* 0x0000000402027824 */ /* 0x000fc800078e00ff */
[----:B------:R-:W-:Y:S01]  /*63290*/  IMAD.IADD R5, R4, 0x1, -R5 ;  /* 0x0000000104057824 */ /* 0x000fe200078e0a05 */
[----:B------:R-:W-:-:S04]  /*632a0*/  LOP3.LUT R2, R2, 0xfffffff0, RZ, 0xc0, !PT ;  /* 0xfffffff002027812 */ /* 0x000fc800078ec0ff */
[----:B------:R-:W-:-:S05]  /*632b0*/  LEA.HI R4, R5, R5, RZ, 0x1 ;  /* 0x0000000505047211 */ /* 0x000fca00078f08ff */
[C---:B------:R-:W-:Y:S01]  /*632c0*/  IMAD.SHL.U32 R3, R4.reuse, 0x20, RZ ;  /* 0x0000002004037824 */ /* 0x040fe200078e00ff */
[----:B------:R-:W-:-:S04]  /*632d0*/  LOP3.LUT R4, R4, 0x7fffffe, RZ, 0xc0, !PT ;  /* 0x07fffffe04047812 */ /* 0x000fc800078ec0ff */
[----:B------:R-:W-:Y:S01]  /*632e0*/  LOP3.LUT R3, R3, 0xffffffc0, RZ, 0xc0, !PT ;  /* 0xffffffc003037812 */ /* 0x000fe200078ec0ff */
[----:B------:R-:W-:-:S04]  /*632f0*/  IMAD.IADD R4, R5, 0x1, -R4 ;  /* 0x0000000105047824 */ /* 0x000fc800078e0a04 */
[----:B------:R-:W-:-:S04]  /*63300*/  IMAD.IADD R3, R3, 0x1, R2 ;  /* 0x0000000103037824 */ /* 0x000fc800078e0202 */
[----:B------:R-:W-:Y:S01]  /*63310*/  IMAD R3, R4, 0x20, R3 ;  /* 0x0000002004037824 */ /* 0x000fe200078e0203 */
[----:B------:R-:W-:Y:S02]  /*63320*/  MOV R4, 0x63340 ;  /* 0x0006334000047802 */ /* 0x000fe40000000f00 */
[----:B------:R-:W-:Y:S05]  /*63330*/  CALL.REL.NOINC `($_ZN7cutlass13device_kernelIN5flash19enable_sm80_to_sm89INS1_16FlashAttnBwdSm80INS1_25CollectiveMainloopBwdSm80ILi2ELi2EN4cute5tupleIJNS5_1CILi128EEES8_NS7_ILi64EEEEEENS_10bfloat16_tEfNS_4arch4Sm80ELb0ELb0ELb1ELb0ELb0ELb0ELb0ELb0ELi2ELi4ELi4ELi4ELb0EEENS1_21CollectiveEpilogueBwdISA_SB_SD_Li256ELb0ELb0ELi2EEENS1_19SingleTileSchedulerILb0ELb0ELb0ELi128EEEEEEEEEvNT_6ParamsE$_ZN4cute3eso3ESOILb1ELb0EJNS_6LayoutINS_5tupleIJNS3_IJNS_1CILi2EEES5_S5_EEES5_EEENS3_IJNS3_IJNS4_ILi1EEES5_NS4_ILi4EEEEEENS4_ILi8EEEEEEEEiEEC2ERKSD_RKi) ;  /* 0xfffa652000007944 */ /* 0x000fea0003c3ffff */
[----:B-1----:R-:W2:Y:S01]  /*63340*/  LDL R2, [R1+0x1410] ;  /* 0x0014100001027983 */ /* 0x002ea20000100800 */
[----:B------:R-:W-:Y:S02]  /*63350*/  MOV R4, R72 ;  /* 0x0000004800047202 */ /* 0x000fe40000000f00 */
[----:B------:R-:W-:-:S05]  /*63360*/  MOV R5, R71 ;  /* 0x0000004700057202 */ /* 0x000fca0000000f00 */
[----:B--2---:R-:W-:Y:S01]  /*63370*/  IMAD.WIDE R2, R2, 0x2, R4 ;  /* 0x0000000202027825 */ /* 0x004fe200078e0204 */
[----:B------:R-:W-:-:S04]  /*63380*/  MOV R4, 0x633b0 ;  /* 0x000633b000047802 */ /* 0x000fc80000000f00 */
[----:B------:R-:W-:Y:S02]  /*63390*/  MOV R6, R2 ;  /* 0x0000000200067202 */ /* 0x000fe40000000f00 */
[----:B------:R-:W-:Y:S05]  /*633a0*/  CALL.REL.NOINC `($_ZN7cutlass13device_kernelIN5flash19enable_sm80_to_sm89INS1_16FlashAttnBwdSm80INS1_25CollectiveMainloopBwdSm80ILi2ELi2EN4cute5tupleIJNS5_1CILi128EEES8_NS7_ILi64EEEEEENS_10bfloat16_tEfNS_4arch4Sm80ELb0ELb0ELb1ELb0ELb0ELb0ELb0ELb0ELi2ELi4ELi4ELi4ELb0EEENS1_21CollectiveEpilogueBwdISA_SB_SD_Li256ELb0ELb0ELi2EEENS1_19SingleTileSchedulerILb0ELb0ELb0ELi128EEEEEEEEEvNT_6ParamsE$_ZN4cute3eso3ESOILb1ELb0EJNS_6LayoutINS_5tupleIJNS3_IJNS_1CILi2EEES5_S5_EEES5_EEENS3_IJNS3_IJNS4_ILi1EEES5_NS4_ILi4EEEEEENS4_ILi8EEEEEEEENS_10ViewEngineIPN7cutlass10bfloat16_tEEEEEC2ERKSD_RKSI_) ;  /* 0xfffa646000007944 */ /* 0x000fea0003c3ffff */
[----:B------:R2:W5:Y:S01]  /*633b0*/  LDL.64 R94, [R1+0x1410] ;  /* 0x00141000015e7983 */ /* 0x0005620000100a00 */
[----:B------:R-:W-:Y:S01]  /*633c0*/  IMAD.MOV.U32 R15, RZ, RZ, R76 ;  /* 0x000000ffff0f7224 */ /* 0x000fe200078e004c */
[----:B------:R-:W-:Y:S02]  /*633d0*/  MOV R3, R75 ;  /* 0x0000004b00037202 */ /* 0x000fe40000000f00 */
[----:B------:R-:W-:Y:S02]  /*633e0*/  MOV R8, 0x63400 ;  /* 0x0006340000087802 */ /* 0x000fe40000000f00 */
[----:B-12--5:R-:W-:Y:S05]  /*633f0*/  CALL.REL.NOINC `($_ZN7cutlass13device_kernelIN5flash19enable_sm80_to_sm89INS1_16FlashAttnBwdSm80INS1_25CollectiveMainloopBwdSm80ILi2ELi2EN4cute5tupleIJNS5_1CILi128EEES8_NS7_ILi64EEEEEENS_10bfloat16_tEfNS_4arch4Sm80ELb0ELb0ELb1ELb0ELb0ELb0ELb0ELb0ELi2ELi4ELi4ELi4ELb0EEENS1_21CollectiveEpilogueBwdISA_SB_SD_Li256ELb0ELb0ELi2EEENS1_19SingleTileSchedulerILb0ELb0ELb0ELi128EEEEEEEEEvNT_6ParamsE$_ZN4cute3eso3ESOILb1ELb0EJNS_10UnderscoreES2_iEEC2ERKS2_S5_RKi) ;  /* 0xfffa3e2000007944 */ /* 0x026fea0003c3ffff */
[----:B-1----:R-:W2:Y:S01]  /*63400*/  LDL R3, [R1+0x1410] ;  /* 0x0014100001037983 */ /* 0x002ea20000100800 */
[----:B------:R-:W-:Y:S02]  /*63410*/  MOV R4, 0x63440 ;  /* 0x0006344000047802 */ /* 0x000fe40000000f00 */
[----:B--2---:R-:W-:Y:S02]  /*63420*/  SHF.L.U32 R3, R3, 0x2, RZ ;  /* 0x0000000203037819 */ /* 0x004fe400000006ff */
[----:B------:R-:W-:Y:S05]  /*63430*/  CALL.REL.NOINC `($_ZN7cutlass13device_kernelIN5flash19enable_sm80_to_sm89INS1_16FlashAttnBwdSm80INS1_25CollectiveMainloopBwdSm80ILi2ELi2EN4cute5tupleIJNS5_1CILi128EEES8_NS7_ILi64EEEEEENS_10bfloat16_tEfNS_4arch4Sm80ELb0ELb0ELb1ELb0ELb0ELb0ELb0ELb0ELi2ELi4ELi4ELi4ELb0EEENS1_21CollectiveEpilogueBwdISA_SB_SD_Li256ELb0ELb0ELi2EEENS1_19SingleTileSchedulerILb0ELb0ELb0ELi128EEEEEEEEEvNT_6ParamsE$_ZN4cute3eso3ESOILb1ELb0EJNS_6LayoutINS_5tupleIJNS3_IJNS_1CILi2EEES5_EEES6_EEENS3_IJNS3_IJNS4_ILi1EEES5_EEENS3_IJNS4_ILi32EEENS4_ILi64EEEEEEEEEEEiEEC2ERKSE_RKi) ;  /* 0xfffa627000007944 */ /* 0x000fea0003c3ffff */
[----:B-1----:R-:W2:Y:S01]  /*63440*/  LDL R3, [R1+0x1410] ;  /* 0x0014100001037983 */ /* 0x002ea20000100800 */
[----:B------:R-:W-:Y:S01]  /*63450*/  MOV R4, 0x63490 ;  /* 0x0006349000047802 */ /* 0x000fe20000000f00 */
[----:B--2---:R-:W-:-:S05]  /*63460*/  IMAD.WIDE R2, R3, 0x2, R78 ;  /* 0x0000000203027825 */ /* 0x004fca00078e024e */
[----:B------:R-:W-:Y:S02]  /*63470*/  MOV R6, R2 ;  /* 0x0000000200067202 */ /* 0x000fe40000000f00 */
[----:B------:R-:W-:Y:S05]  /*63480*/  CALL.REL.NOINC `($_ZN7cutlass13device_kernelIN5flash19enable_sm80_to_sm89INS1_16FlashAttnBwdSm80INS1_25CollectiveMainloopBwdSm80ILi2ELi2EN4cute5tupleIJNS5_1CILi128EEES8_NS7_ILi64EEEEEENS_10bfloat16_tEfNS_4arch4Sm80ELb0ELb0ELb1ELb0ELb0ELb0ELb0ELb0ELi2ELi4ELi4ELi4ELb0EEENS1_21CollectiveEpilogueBwdISA_SB_SD_Li256ELb0ELb0ELi2EEENS1_19SingleTileSchedulerILb0ELb0ELb0ELi128EEEEEEEEEvNT_6ParamsE$_ZN4cute3eso3ESOILb1ELb0EJNS_6LayoutINS_5tupleIJNS3_IJNS_1CILi2EEES5_EEES6_EEENS3_IJNS3_IJNS4_ILi1EEES5_EEENS3_IJNS4_ILi32EEENS4_ILi64EEEEEEEEEEENS_10ViewEngineIPN7cutlass10bfloat16_tEEEEEC2ERKSE_RKSJ_) ;  /* 0xfffa61d000007944 */ /* 0x000fea0003c3ffff */
[----:B------:R2:W5:Y:S04]  /*63490*/  LDL.64 R92, [R1+0x1410] ;  /* 0x00141000015c7983 */ /* 0x0005680000100a00 */
[----:B------:R2:W-:Y:S02]  /*634a0*/  STL [R1+0x1448], RZ ;  /* 0x001448ff01007387 */ /* 0x0005e40000100800 */
.L_x_978:
[----:B-1----:R-:W-:Y:S01]  /*634b0*/  IMAD.MOV.U32 R89, RZ, RZ, R76 ;  /* 0x000000ffff597224 */ /* 0x002fe200078e004c */
[----:B------:R-:W-:Y:S01]  /*634c0*/  LOP3.LUT R90, R91, 0x1, RZ, 0xc0, !PT ;  /* 0x000000015b5a7812 */ /* 0x000fe200078ec0ff */
[----:B------:R-:W-:Y:S01]  /*634d0*/  IMAD.MOV.U32 R77, RZ, RZ, R68 ;  /* 0x000000ffff4d7224 */ /* 0x000fe200078e0044 */
[----:B------:R-:W-:Y:S02]  /*634e0*/  MOV R88, 0x63500 ;  /* 0x0006350000587802 */ /* 0x000fe40000000f00 */
[----:B-12--5:R-:W-:Y:S05]  /*634f0*/  CALL.REL.NOINC `($_ZN7cutlass13device_kernelIN5flash19enable_sm80_to_sm89INS1_16FlashAttnBwdSm80INS1_25CollectiveMainloopBwdSm80ILi2ELi2EN4cute5tupleIJNS5_1CILi128EEES8_NS7_ILi64EEEEEENS_10bfloat16_tEfNS_4arch4Sm80ELb0ELb0ELb1ELb0ELb0ELb0ELb0ELb0ELi2ELi4ELi4ELi4ELb0EEENS1_21CollectiveEpilogueBwdISA_SB_SD_Li256ELb0ELb0ELi2EEENS1_19SingleTileSchedulerILb0ELb0ELb0ELi128EEEEEEEEEvNT_6ParamsE$_ZN4cute3eso3ESOILb1ELb0EJNS_10UnderscoreEiiEEC2ERKS2_RKiS7_) ;  /* 0xfffa3da000007944 */ /* 0x026fea0003c3ffff */
[----:B------:R-:W-:Y:S01]  /*63500*/  MOV R4, 0x63550 ;  /* 0x0006355000047802 */ /* 0x000fe20000000f00 */
[----:B-1----:R-:W2:Y:S02]  /*63510*/  LDL.64 R2, [R1+0x1410] ;  /* 0x0014100001027983 */ /* 0x002ea40000100a00 */
[----:B--2---:R-:W-:Y:S05]  /*63520*/  IMAD R3, R3, 0x2, R2 ;  /* 0x0000000203037824 */ /* 0x004fea00078e0202 */
[----:B------:R-:W-:Y:S02]  /*63530*/  SHF.L.U32 R3, R3, 0x2, RZ ;  /* 0x0000000203037819 */ /* 0x000fe400000006ff */
        /* <DEDUP_REMOVED lines=13> */
[----:B-1----:R-:W2:Y:S02]  /*63610*/  LDL R3, [R1+0x1410] ;  /* 0x0014100001037983 */ /* 0x002ea40000100800 */
[----:B--2---:R-:W-:Y:S02]  /*63620*/  SHF.L.U32 R3, R3, 0x3, RZ ;  /* 0x0000000303037819 */ /* 0x004fe400000006ff */
[----:B------:R-:W-:Y:S05]  /*63630*/  CALL.REL.NOINC `($_ZN7cutlass13device_kernelIN5flash19enable_sm80_to_sm89INS1_16FlashAttnBwdSm80INS1_25CollectiveMainloopBwdSm80ILi2ELi2EN4cute5tupleIJNS5_1CILi128EEES8_NS7_ILi64EEEEEENS_10bfloat16_tEfNS_4arch4Sm80ELb0ELb0ELb1ELb0ELb0ELb0ELb0ELb0ELi2ELi4ELi4ELi4ELb0EEENS1_21CollectiveEpilogueBwdISA_SB_SD_Li256ELb0ELb0ELi2EEENS1_19SingleTileSchedulerILb0ELb0ELb0ELi128EEEEEEEEEvNT_6ParamsE$_ZN4cute3eso3ESOILb1ELb0EJNS_6LayoutINS_5tupleIJNS3_IJNS_1CILi2EEES5_S5_EEEEEENS3_IJNS3_IJNS4_ILi1EEES5_NS4_ILi4EEEEEEEEEEEiEEC2ERKSC_RKi) ;  /* 0xfffa610000007944 */ /* 0x000fea0003c3ffff */
[----:B------:R-:W-:Y:S01]  /*63640*/  MOV R4, 0x63690 ;  /* 0x0006369000047802 */ /* 0x000fe20000000f00 */
[----:B-1----:R-:W2:Y:S02]  /*63650*/  LDL R3, [R1+0x1410] ;  /* 0x0014100001037983 */ /* 0x002ea40000100800 */
        /* <DEDUP_REMOVED lines=18> */
[----:B-1----:R-:W2:Y:S02]  /*63780*/  LDL R3, [R1+0x1410] ;  /* 0x0014100001037983 */ /* 0x002ea40000100800 */
        /* <DEDUP_REMOVED lines=18> */
[----:B------:R-:W-:Y:S05]  /*638b0*/  CALL.REL.NOINC `($_ZN7cutlass13device_kernelIN5flash19enable_sm80_to_sm89INS1_16FlashAttnBwdSm80INS1_25CollectiveMainloopBwdSm80ILi2ELi2EN4cute5tupleIJNS5_1CILi128EEES8_NS7_ILi64EEEEEENS_10bfloat16_tEfNS_4arch4Sm80ELb0ELb0ELb1ELb0ELb0ELb0ELb0ELb0ELi2ELi4ELi4ELi4ELb0EEENS1_21CollectiveEpilogueBwdISA_SB_SD_Li256ELb0ELb0ELi2EEENS1_19SingleTileSchedulerILb0ELb0ELb0ELi128EEEEEEEEEvNT_6ParamsE$_ZN4cute3eso3ESOILb1ELb0EJNS_6LayoutINS_5tupleIJNS3_IJNS_1CILi2EEES5_EEEEEENS3_IJNS3_IJNS4_ILi1EEES5_EEEEEEEENS_10ViewEngineIPKfEEEEC2ERKSB_RKSF_) ;  /* 0xfffa597000007944 */ /* 0x000fea0003c3ffff */
        /* <DEDUP_REMOVED lines=19> */
[----:B------:R-:W-:Y:S01]  /*639f0*/  ISETP.NE.AND P1, PT, R90, RZ, PT ;  /* 0x000000ff5a00720c */ /* 0x000fe20003f25270 */
[----:B------:R-:W-:Y:S01]  /*63a00*/  IMAD.MOV.U32 R89, RZ, RZ, R76 ;  /* 0x000000ffff597224 */ /* 0x000fe200078e004c */
[----:B------:R-:W-:Y:S01]  /*63a10*/  MOV R88, 0x63b60 ;  /* 0x00063b6000587802 */ /* 0x000fe20000000f00 */
[----:B------:R-:W3:Y:S01]  /*63a20*/  LD.E R12, [R16.64] ;  /* 0x00000004100c7980 */ /* 0x000ee2000c101900 */
[----:B------:R-:W-:Y:S01]  /*63a30*/  SEL R90, RZ, 0x1, P1 ;  /* 0x00000001ff5a7807 */ /* 0x000fe20000800000 */
[----:B------:R-:W-:Y:S02]  /*63a40*/  IMAD.MOV.U32 R77, RZ, RZ, R68 ;  /* 0x000000ffff4d7224 */ /* 0x000fe400078e0044 */
        /* <DEDUP_REMOVED lines=96> */
[C---:B------:R-:W-:Y:S02]  /*64050*/  IADD3 R90, R91.reuse, 0x1, RZ ;  /* 0x000000015b5a7810 */ /* 0x040fe40007ffe0ff */
[----:B------:R-:W-:Y:S01]  /*64060*/  ISETP.GE.U32.AND P1, PT, R91, 0x3, PT ;  /* 0x000000035b00780c */ /* 0x000fe20003f26070 */
[----:B------:R-:W3:Y:S02]  /*64070*/  LD.E R12, [R16.64] ;  /* 0x00000004100c7980 */ /* 0x000ee4000c101900 */
        /* <DEDUP_REMOVED lines=23> */
.L_x_979:
[----:B-1----:R-:W-:Y:S02]  /*641f0*/  MOV R4, 0x64210 ;  /* 0x0006421000047802 */ /* 0x002fe40000000f00 */
[----:B------:R-:W-:Y:S05]  /*64200*/  CALL.REL.NOINC `($_ZN7cutlass13device_kernelIN5flash19enable_sm80_to_sm89INS1_16FlashAttnBwdSm80INS1_25CollectiveMainloopBwdSm80ILi2ELi2EN4cute5tupleIJNS5_1CILi128EEES8_NS7_ILi64EEEEEENS_10bfloat16_tEfNS_4arch4Sm80ELb0ELb0ELb1ELb0ELb0ELb0ELb0ELb0ELi2ELi4ELi4ELi4ELb0EEENS1_21CollectiveEpilogueBwdISA_SB_SD_Li256ELb0ELb0ELi2EEENS1_19SingleTileSchedulerILb0ELb0ELb0ELi128EEEEEEEEEvNT_6ParamsE$_ZN4cute3eso3ESOILb1ELb0EJNS_6LayoutINS_5tupleIJNS3_IJNS_1CILi1EEENS4_ILi4EEEEEENS4_ILi2EEES6_EEENS3_IJNS3_IJNS4_ILi0EEES5_EEES6_NS4_ILi8EEEEEEEENS_10ViewEngineIPfEEEEC2ERKSE_RKSH_) ;  /* 0xfffa4ee000007944 */ /* 0x000fea0003c3ffff */
[----:B-1----:R-:W2:Y:S04]  /*64210*/  LDL.64 R2, [R73+0x60] ;  /* 0x0000600049027983 */ /* 0x002ea80000100a00 */
[----:B------:R1:W5:Y:S04]  /*64220*/  LDL.64 R4, [R73+0x58] ;  /* 0x0000580049047983 */ /* 0x0003680000100a00 */
[----:B------:R1:W5:Y:S04]  /*64230*/  LDL.64 R6, [R1+0x1428] ;  /* 0x0014280001067983 */ /* 0x0003680000100a00 */
[----:B--2---:R1:W5:Y:S01]  /*64240*/  LD.E R3, [R2.64] ;  /* 0x0000000402037980 */ /* 0x004362000c101900 */
[----:B------:R-:W-:-:S02]  /*64250*/  MOV R15, R76 ;  /* 0x0000004c000f7202 */ /* 0x000fc40000000f00 */
[----:B------:R-:W-:Y:S02]  /*64260*/  MOV R8, 0x64280 ;  /* 0x0006428000087802 */ /* 0x000fe40000000f00 */
[----:B-1---5:R-:W-:Y:S05]  /*64270*/  CALL.REL.NOINC `($_ZN7cutlass13device_kernelIN5flash19enable_sm80_to_sm89INS1_16FlashAttnBwdSm80INS1_25CollectiveMainloopBwdSm80ILi2ELi2EN4cute5tupleIJNS5_1CILi128EEES8_NS7_ILi64EEEEEENS_10bfloat16_tEfNS_4arch4Sm80ELb0ELb0ELb1ELb0ELb0ELb0ELb0ELb0ELi2ELi4ELi4ELi4ELb0EEENS1_21CollectiveEpilogueBwdISA_SB_SD_Li256ELb0ELb0ELi2EEENS1_19SingleTileSchedulerILb0ELb0ELb0ELi128EEEEEEEEEvNT_6ParamsE$_ZN4cute3eso3ESOILb1ELb0EJNS_10UnderscoreES2_iEEC2ERKS2_S5_RKi) ;  /* 0xfffa2fa000007944 */ /* 0x022fea0003c3ffff */
[----:B-1----:R-:W2:Y:S01]  /*64280*/  LDL R3, [R1+0x1410] ;  /* 0x0014100001037983 */ /* 0x002ea20000100800 */
[----:B------:R-:W-:Y:S02]  /*64290*/  MOV R8, 0x642c0 ;  /* 0x000642c000087802 */ /* 0x000fe40000000f00 */
[----:B--2---:R-:W-:Y:S02]  /*642a0*/  SHF.L.U32 R3, R3, 0xd, RZ ;  /* 0x0000000d03037819 */ /* 0x004fe400000006ff */
[----:B------:R-:W-:Y:S05]  /*642b0*/  CALL.REL.NOINC `($_ZN7cutlass13device_kernelIN5flash19enable_sm80_to_sm89INS1_16FlashAttnBwdSm80INS1_25CollectiveMainloopBwdSm80ILi2ELi2EN4cute5tupleIJNS5_1CILi128EEES8_NS7_ILi64EEEEEENS_10bfloat16_tEfNS_4arch4Sm80ELb0ELb0ELb1ELb0ELb0ELb0ELb0ELb0ELi2ELi4ELi4ELi4ELb0EEENS1_21CollectiveEpilogueBwdISA_SB_SD_Li256ELb0ELb0ELi2EEENS1_19SingleTileSchedulerILb0ELb0ELb0ELi128EEEEEEEEEvNT_6ParamsE$_ZN4cute3eso3ESOILb1ELb0EJNS_6LayoutINS_5tupleIJNS3_IJNS_1CILi1EEES5_EEENS4_ILi32EEEEEENS3_IJNS3_IJNS4_ILi0EEES9_EEENS4_ILi256EEEEEEEEiEEC2ERKSD_RKi) ;  /* 0xfffa4f3000007944 */ /* 0x000fea0003c3ffff */
[----:B------:R-:W2:Y:S04]  /*642c0*/  LD.E.64 R4, [R4.64+0x8] ;  /* 0x0000080404047980 */ /* 0x000ea8000c101b00 */
[----:B------:R-:W2:Y:S01]  /*642d0*/  LDL R10, [R1+0x1428] ;  /* 0x00142800010a7983 */ /* 0x000ea20000100800 */
[----:B------:R-:W-:Y:S01]  /*642e0*/  MOV R8, 0x64310 ;  /* 0x0006431000087802 */ /* 0x000fe20000000f00 */
[----:B--2---:R-:W-:-:S04]  /*642f0*/  IMAD.WIDE R10, R10, 0x4, R4 ;  /* 0x000000040a0a7825 */ /* 0x004fc800078e0204 */
[----:B-1----:R-:W-:Y:S05]  /*64300*/  CALL.REL.NOINC `($_ZN7cutlass13device_kernelIN5flash19enable_sm80_to_sm89INS1_16FlashAttnBwdSm80INS1_25CollectiveMainloopBwdSm80ILi2ELi2EN4cute5tupleIJNS5_1CILi128EEES8_NS7_ILi64EEEEEENS_10bfloat16_tEfNS_4arch4Sm80ELb0ELb0ELb1ELb0ELb0ELb0ELb0ELb0ELi2ELi4ELi4ELi4ELb0EEENS1_21CollectiveEpilogueBwdISA_SB_SD_Li256ELb0ELb0ELi2EEENS1_19SingleTileSchedulerILb0ELb0ELb0ELi128EEEEEEEEEvNT_6ParamsE$_ZN4cute8gmem_ptrIPfECI1NS_12iter_adaptorIS1_S2_EEES1_) ;  /* 0xfffa6b7000007944 */ /* 0x002fea0003c3ffff */
[----:B-1----:R1:W5:Y:S01]  /*64310*/  LDL.64 R2, [R1+0x1428] ;  /* 0x0014280001027983 */ /* 0x0023620000100a00 */
[----:B------:R-:W-:-:S03]  /*64320*/  MOV R4, 0x64340 ;  /* 0x0006434000047802 */ /* 0x000fc60000000f00 */
[----:B-1---5:R-:W-:Y:S05]  /*64330*/  CALL.REL.NOINC `($_ZN7cutlass13device_kernelIN5flash19enable_sm80_to_sm89INS1_16FlashAttnBwdSm80INS1_25CollectiveMainloopBwdSm80ILi2ELi2EN4cute5tupleIJNS5_1CILi128EEES8_NS7_ILi64EEEEEENS_10bfloat16_tEfNS_4arch4Sm80ELb0ELb0ELb1ELb0ELb0ELb0ELb0ELb0ELi2ELi4ELi4ELi4ELb0EEENS1_21CollectiveEpilogueBwdISA_SB_SD_Li256ELb0ELb0ELi2EEENS1_19SingleTileSchedulerILb0ELb0ELb0ELi128EEEEEEEEEvNT_6ParamsE$_ZN4cute3eso3ESOILb1ELb0EJNS_6LayoutINS_5tupleIJNS3_IJNS_1CILi1EEES5_EEENS4_ILi32EEEEEENS3_IJNS3_IJNS4_ILi0EEES9_EEENS4_ILi256EEEEEEEENS_10ViewEngineINS_8gmem_ptrIPfEEEEEEC2ERKSD_RKSI_) ;  /* 0xfffa4e7000007944 */ /* 0x022fea0003c3ffff */
[----:B-1----:R-:W2:Y:S04]  /*64340*/  LDL.64 R2, [R1+0x1428] ;  /* 0x0014280001027983 */ /* 0x002ea80000100a00 */
[----:B------:R1:W5:Y:S01]  /*64350*/  LD.E R4, [R6.64] ;  /* 0x0000000406047980 */ /* 0x000362000c101900 */
[----:B------:R-:W-:Y:S01]  /*64360*/  MOV R10, 0x643a0 ;  /* 0x000643a0000a7802 */ /* 0x000fe20000000f00 */
[----:B--2---:R-:W-:Y:S01]  /*64370*/  IMAD.MOV.U32 R8, RZ, RZ, R2 ;  /* 0x000000ffff087224 */ /* 0x004fe200078e0002 */
[----:B------:R-:W-:-:S02]  /*64380*/  MOV R5, R3 ;  /* 0x0000000300057202 */ /* 0x000fc40000000f00 */
[----:B-1---5:R-:W-:Y:S05]  /*64390*/  CALL.REL.NOINC `($_ZN7cutlass13device_kernelIN5flash19enable_sm80_to_sm89INS1_16FlashAttnBwdSm80INS1_25CollectiveMainloopBwdSm80ILi2ELi2EN4cute5tupleIJNS5_1CILi128EEES8_NS7_ILi64EEEEEENS_10bfloat16_tEfNS_4arch4Sm80ELb0ELb0ELb1ELb0ELb0ELb0ELb0ELb0ELi2ELi4ELi4ELi4ELb0EEENS1_21CollectiveEpilogueBwdISA_SB_SD_Li256ELb0ELb0ELi2EEENS1_19SingleTileSchedulerILb0ELb0ELb0ELi128EEEEEEEEEvNT_6ParamsE$_ZN73_INTERNAL_24fd9406_37_flash_bwd_hdim64_bf16_softcap_sm80_cu_3fbc093a_29189atomicAddEPff) ;  /* 0xfffa6c5000007944 */ /* 0x022fea0003c3ffff */
[----:B-1----:R1:W5:Y:S01]  /*643a0*/  LD.E R4, [R6.64+0x4] ;  /* 0x0000040406047980 */ /* 0x002362000c101900 */
[----:B------:R-:W-:-:S02]  /*643b0*/  IADD3 R8, P1, R2, 0x400, RZ ;  /* 0x0000040002087810 */ /* 0x000fc40007f3e0ff */
[----:B------:R-:W-:-:S03]  /*643c0*/  MOV R10, 0x643f0 ;  /* 0x000643f0000a7802 */ /* 0x000fc60000000f00 */
[----:B------:R-:W-:-:S03]  /*643d0*/  IMAD.X R5, RZ, RZ, R3, P1 ;  /* 0x000000ffff057224 */ /* 0x000fc600008e0603 */
[----:B-1---5:R-:W-:Y:S05]  /*643e0*/  CALL.REL.NOINC `($_ZN7cutlass13device_kernelIN5flash19enable_sm80_to_sm89INS1_16FlashAttnBwdSm80INS1_25CollectiveMainloopBwdSm80ILi2ELi2EN4cute5tupleIJNS5_1CILi128EEES8_NS7_ILi64EEEEEENS_10bfloat16_tEfNS_4arch4Sm80ELb0ELb0ELb1ELb0ELb0ELb0ELb0ELb0ELi2ELi4ELi4ELi4ELb0EEENS1_21CollectiveEpilogueBwdISA_SB_SD_Li256ELb0ELb0ELi2EEENS1_19SingleTileSchedulerILb0ELb0ELb0ELi128EEEEEEEEEvNT_6ParamsE$_ZN73_INTERNAL_24fd9406_37_flash_bwd_hdim64_bf16_softcap_sm80_cu_3fbc093a_29189atomicAddEPff) ;  /* 0xfffa6c0000007944 */ /* 0x022fea0003c3ffff */
[----:B-1----:R1:W5:Y:S01]  /*643f0*/  LD.E R4, [R6.64+0x8] ;  /* 0x0000080406047980 */ /* 0x002362000c101900 */
[----:B------:R-:W-:Y:S02]  /*64400*/  IADD3 R8, P1, R2, 0x800, RZ ;  /* 0x0000080002087810 */ /* 0x000fe40007f3e0ff */
        /* <DEDUP_REMOVED lines=148> */
[----:B------:R-:W-:-:S04]  /*64d50*/  MOV R75, 0x0 ;  /* 0x00000000004b7802 */ /* 0x000fc80000000f00 */
[----:B------:R-:W-:Y:S05]  /*64d60*/  RET.REL.NODEC R74 `(_ZN7cutlass13device_kernelIN5flash19enable_sm80_to_sm89INS1_16FlashAttnBwdSm80INS1_25CollectiveMainloopBwdSm80ILi2ELi2EN4cute5tupleIJNS5_1CILi128EEES8_NS7_ILi64EEEEEENS_10bfloat16_tEfNS_4arch4Sm80ELb0ELb0ELb1ELb0ELb0ELb0ELb0ELb0ELi2ELi4ELi4ELi4ELb0EEENS1_21CollectiveEpilogueBwdISA_SB_SD_Li256ELb0ELb0ELi2EEENS1_19SingleTileSchedulerILb0ELb0ELb0ELi128EEEEEEEEEvNT_6ParamsE) ;  /* 0xfff9b2904a007950 */ /* 0x000fea0003c3ffff */
        .type           $_ZN7cutlass13device_kernelIN5flash19enable_sm80_to_sm89INS1_16FlashAttnBwdSm80INS1_25CollectiveMainloopBwdSm80ILi2ELi2EN4cute5tupleIJNS5_1CILi128EEES8_NS7_ILi64EEEEEENS_10bfloat16_tEfNS_4arch4Sm80ELb0ELb0ELb1ELb0ELb0ELb0ELb0ELb0ELi2ELi4ELi4ELi4ELb0EEENS1_21CollectiveEpilogueBwdISA_SB_SD_Li256ELb0ELb0ELi2EEENS1_19SingleTileSchedulerILb0ELb0ELb0ELi128EEEEEEEEEvNT_6ParamsE$_ZZZN5flash25CollectiveMainloopBwdSm80ILi2ELi2EN4cute5tupleIJNS1_1CILi128EEES4_NS3_ILi64EEEEEEN7cutlass10bfloat16_tEfNS7_4arch4Sm80ELb0ELb0ELb1ELb0ELb0ELb0ELb0ELb0ELi2ELi4ELi4ELi4ELb0EE3mmaINS_16FlashAttnBwdSm80ISB_NS_21CollectiveEpilogueBwdIS6_S8_SA_Li256ELb0ELb0ELi2EEENS_19SingleTileSchedulerILb0ELb0ELb0ELi128EEEE13SharedStorageENS1_6TensorINS1_11ArrayEngineIfLm32EEENS1_6LayoutINS2_IJNS2_IJNS3_ILi2EEESO_EEESO_NS3_ILi4EEEEEENS2_IJNS2_IJNS3_ILi1EEESO_EEESQ_NS3_ILi8EEEEEEEEEEEEbRKNSB_6ParamsERT0_S12_iNS2_IJiiiEEERT_ENKUliT_E_clIZSC_ISJ_SX_EbS10_S12_S12_iS13_S15_EUlRS16_iE_EEDaiS16_ENKUlvE0_clEv,@function
        .size           $_ZN7cutlass13device_kernelIN5flash19enable_sm80_to_sm89INS1_16FlashAttnBwdSm80INS1_25CollectiveMainloopBwdSm80ILi2ELi2EN4cute5tupleIJNS5_1CILi128EEES8_NS7_ILi64EEEEEENS_10bfloat16_tEfNS_4arch4Sm80ELb0ELb0ELb1ELb0ELb0ELb0ELb0ELb0ELi2ELi4ELi4ELi4ELb0EEENS1_21CollectiveEpilogueBwdISA_SB_SD_Li256ELb0ELb0ELi2EEENS1_19SingleTileSchedulerILb0ELb0ELb0ELi128EEEEEEEEEvNT_6ParamsE$_ZZZN5flash25CollectiveMainloopBwdSm80ILi2ELi2EN4cute5tupleIJNS1_1CILi128EEES4_NS3_ILi64EEEEEEN7cutlass10bfloat16_tEfNS7_4arch4Sm80ELb0ELb0ELb1ELb0ELb0ELb0ELb0ELb0ELi2ELi4ELi4ELi4ELb0EE3mmaINS_16FlashAttnBwdSm80ISB_NS_21CollectiveEpilogueBwdIS6_S8_SA_Li256ELb0ELb0ELi2EEENS_19SingleTileSchedulerILb0ELb0ELb0ELi128EEEE13SharedStorageENS1_6TensorINS1_11ArrayEngineIfLm32EEENS1_6LayoutINS2_IJNS2_IJNS3_ILi2EEESO_EEESO_NS3_ILi4EEEEEENS2_IJNS2_IJNS3_ILi1EEESO_EEESQ_NS3_ILi8EEEEEEEEEEEEbRKNSB_6ParamsERT0_S12_iNS2_IJiiiEEERT_ENKUliT_E_clIZSC_ISJ_SX_EbS10_S12_S12_iS13_S15_EUlRS16_iE_EEDaiS16_ENKUlvE0_clEv,($_ZN7cutlass13device_kernelIN5flash19enable_sm80_to_sm89INS1_16FlashAttnBwdSm80INS1_25CollectiveMainloopBwdSm80ILi2ELi2EN4cute5tupleIJNS5_1CILi128EEES8_NS7_ILi64EEEEEENS_10bfloat16_tEfNS_4arch4Sm80ELb0ELb0ELb1ELb0ELb0ELb0ELb0ELb0ELi2ELi4ELi4ELi4ELb0EEENS1_21CollectiveEpilogueBwdISA_SB_SD_Li256ELb0ELb0ELi2EEENS1_19SingleTileSchedulerILb0ELb0ELb0ELi128EEEEEEEEEvNT_6ParamsE$_ZZZN5flash25CollectiveMainloopBwdSm80ILi2ELi2EN4cute5tupleIJNS1_1CILi128EEES4_NS3_ILi64EEEEEEN7cutlass10bfloat16_tEfNS7_4arch4Sm80ELb0ELb0ELb1ELb0ELb0ELb0ELb0ELb0ELi2ELi4ELi4ELi4ELb0EE3mmaINS_16FlashAttnBwdSm80ISB_NS_21CollectiveEpilogueBwdIS6_S8_SA_Li256ELb0ELb0ELi2EEENS_19SingleTileSchedulerILb0ELb0ELb0ELi128EEEE13SharedStorageENS1_6TensorINS1_11ArrayEngineIfLm32EEENS1_6LayoutINS2_IJNS2_IJNS3_ILi2EEESO_EEESO_NS3_ILi4EEEEEENS2_IJNS2_IJNS3_ILi1EEESO_EEESQ_NS3_ILi8EEEEEEEEEEEEbRKNSB_6ParamsERT0_S12_iNS2_IJiiiEEERT_ENKUliT_E_clIZSC_ISJ_SX_EbS10_S12_S12_iS13_S15_EUlRS16_iE_EEDaiS16_ENKUlvE1_clEv - $_ZN7cutlass13device_kernelIN5flash19enable_sm80_to_sm89INS1_16FlashAttnBwdSm80INS1_25CollectiveMainloopBwdSm80ILi2ELi2EN4cute5tupleIJNS5_1CILi128EEES8_NS7_ILi64EEEEEENS_10bfloat16_tEfNS_4arch4Sm80ELb0ELb0ELb1ELb0ELb0ELb0ELb0ELb0ELi2ELi4ELi4ELi4ELb0EEENS1_21CollectiveEpilogueBwdISA_SB_SD_Li256ELb0ELb0ELi2EEENS1_19SingleTileSchedulerILb0ELb0ELb0ELi128EEEEEEEEEvNT_6ParamsE$_ZZZN5flash25CollectiveMainloopBwdSm80ILi2ELi2EN4cute5tupleIJNS1_1CILi128EEES4_NS3_ILi64EEEEEEN7cutlass10bfloat16_tEfNS7_4arch4Sm80ELb0ELb0ELb1ELb0ELb0ELb0ELb0ELb0ELi2ELi4ELi4ELi4ELb0EE3mmaINS_16FlashAttnBwdSm80ISB_NS_21CollectiveEpilogueBwdIS6_S8_SA_Li256ELb0ELb0ELi2EEENS_19SingleTileSchedulerILb0ELb0ELb0ELi128EEEE13SharedStorageENS1_6TensorINS1_11ArrayEngineIfLm32EEENS1_6LayoutINS2_IJNS2_IJNS3_ILi2EEESO_EEESO_NS3_ILi4EEEEEENS2_IJNS2_IJNS3_ILi1EEESO_EEESQ_NS3_ILi8EEEEEEEEEEEEbRKNSB_6ParamsERT0_S12_iNS2_IJiiiEEERT_ENKUliT_E_clIZSC_ISJ_SX_EbS10_S12_S12_iS13_S15_EUlRS16_iE_EEDaiS16_ENKUlvE0_clEv)
$_ZN7cutlass13device_kernelIN5flash19enable_sm80_to_sm89INS1_16FlashAttnBwdSm80INS1_25CollectiveMainloopBwdSm80ILi2ELi2EN4cute5tupleIJNS5_1CILi128EEES8_NS7_ILi64EEEEEENS_10bfloat16_tEfNS_4arch4Sm80ELb0ELb0ELb1ELb0ELb0ELb0ELb0ELb0ELi2ELi4ELi4ELi4ELb0EEENS1_21CollectiveEpilogueBwdISA_SB_SD_Li256ELb0ELb0ELi2EEENS1_19SingleTileSchedulerILb0ELb0ELb0ELi128EEEEEEEEEvNT_6ParamsE$_ZZZN5flash25CollectiveMainloopBwdSm80ILi2ELi2EN4cute5tupleIJNS1_1CILi128EEES4_NS3_ILi64EEEEEEN7cutlass10bfloat16_tEfNS7_4arch4Sm80ELb0ELb0ELb1ELb0ELb0ELb0ELb0ELb0ELi2ELi4ELi4ELi4ELb0EE3mmaINS_16FlashAttnBwdSm80ISB_NS_21CollectiveEpilogueBwdIS6_S8_SA_Li256ELb0ELb0ELi2EEENS_19SingleTileSchedulerILb0ELb0ELb0ELi128EEEE13SharedStorageENS1_6TensorINS1_11ArrayEngineIfLm32EEENS1_6LayoutINS2_IJNS2_IJNS3_ILi2EEESO_EEESO_NS3_ILi4EEEEEENS2_IJNS2_IJNS3_ILi1EEESO_EEESQ_NS3_ILi8EEEEEEEEEEEEbRKNSB_6ParamsERT0_S12_iNS2_IJiiiEEERT_ENKUliT_E_clIZSC_ISJ_SX_EbS10_S12_S12_iS13_S15_EUlRS16_iE_EEDaiS16_ENKUlvE0_clEv:
[----:B------:R-:W-:-:S05]  /*64d70*/  IADD3 R3, R16, -c[0x0][0x20], RZ ;  /* 0x8000080010037a10 */ /* 0x000fca0007ffe0ff */
[----:B------:R-:W-:-:S05]  /*64d80*/  IMAD R3, R10, 0x4, R3 ;  /* 0x000000040a037824 */ /* 0x000fca00078e0203 */
[----:B------:R1:W5:Y:S02]  /*64d90*/  LDL R4, [R3] ;  /* 0x0000000003047983 */ /* 0x0003640000100800 */
[----:B-1----:R-:W-:-:S04]  /*64da0*/  MOV R3, 0x0 ;  /* 0x0000000000037802 */ /* 0x002fc80000000f00 */
[----:B------:R-:W-:Y:S05]  /*64db0*/  RET.REL.NODEC R2 `(_ZN7cutlass13device_kernelIN5flash19enable_sm80_to_sm89INS1_16FlashAttnBwdSm80INS1_25CollectiveMainloopBwdSm80ILi2ELi2EN4cute5tupleIJNS5_1CILi128EEES8_NS7_ILi64EEEEEENS_10bfloat16_tEfNS_4arch4Sm80ELb0ELb0ELb1ELb0ELb0ELb0ELb0ELb0ELi2ELi4ELi4ELi4ELb0EEENS1_21CollectiveEpilogueBwdISA_SB_SD_Li256ELb0ELb0ELi2EEENS1_19SingleTileSchedulerILb0ELb0ELb0ELi128EEEEEEEEEvNT_6ParamsE) ;  /* 0xfff9b24002007950 */ /* 0x000fea0003c3ffff */
        .type           $_ZN7cutlass13device_kernelIN5flash19enable_sm80_to_sm89INS1_16FlashAttnBwdSm80INS1_25CollectiveMainloopBwdSm80ILi2ELi2EN4cute5tupleIJNS5_1CILi128EEES8_NS7_ILi64EEEEEENS_10bfloat16_tEfNS_4arch4Sm80ELb0ELb0ELb1ELb0ELb0ELb0ELb0ELb0ELi2ELi4ELi4ELi4ELb0EEENS1_21CollectiveEpilogueBwdISA_SB_SD_Li256ELb0ELb0ELi2EEENS1_19SingleTileSchedulerILb0ELb0ELb0ELi128EEEEEEEEEvNT_6ParamsE$_ZZZN5flash25CollectiveMainloopBwdSm80ILi2ELi2EN4cute5tupleIJNS1_1CILi128EEES4_NS3_ILi64EEEEEEN7cutlass10bfloat16_tEfNS7_4arch4Sm80ELb0ELb0ELb1ELb0ELb0ELb0ELb0ELb0ELi2ELi4ELi4ELi4ELb0EE3mmaINS_16FlashAttnBwdSm80ISB_NS_21CollectiveEpilogueBwdIS6_S8_SA_Li256ELb0ELb0ELi2EEENS_19SingleTileSchedulerILb0ELb0ELb0ELi128EEEE13SharedStorageENS1_6TensorINS1_11ArrayEngineIfLm32EEENS1_6LayoutINS2_IJNS2_IJNS3_ILi2EEESO_EEESO_NS3_ILi4EEEEEENS2_IJNS2_IJNS3_ILi1EEESO_EEESQ_NS3_ILi8EEEEEEEEEEEEbRKNSB_6ParamsERT0_S12_iNS2_IJiiiEEERT_ENKUliT_E_clIZSC_ISJ_SX_EbS10_S12_S12_iS13_S15_EUlRS16_iE_EEDaiS16_ENKUlvE1_clEv,@function
        .size           $_ZN7cutlass13device_kernelIN5flash19enable_sm80_to_sm89INS1_16FlashAttnBwdSm80INS1_25CollectiveMainloopBwdSm80ILi2ELi2EN4cute5tupleIJNS5_1CILi128EEES8_NS7_ILi64EEEEEENS_10bfloat16_tEfNS_4arch4Sm80ELb0ELb0ELb1ELb0ELb0ELb0ELb0ELb0ELi2ELi4ELi4ELi4ELb0EEENS1_21CollectiveEpilogueBwdISA_SB_SD_Li256ELb0ELb0ELi2EEENS1_19SingleTileSchedulerILb0ELb0ELb0ELi128EEEEEEEEEvNT_6ParamsE$_ZZZN5flash25CollectiveMainloopBwdSm80ILi2ELi2EN4cute5tupleIJNS1_1CILi128EEES4_NS3_ILi64EEEEEEN7cutlass10bfloat16_tEfNS7_4arch4Sm80ELb0ELb0ELb1ELb0ELb0ELb0ELb0ELb0ELi2ELi4ELi4ELi4ELb0EE3mmaINS_16FlashAttnBwdSm80ISB_NS_21CollectiveEpilogueBwdIS6_S8_SA_Li256ELb0ELb0ELi2EEENS_19SingleTileSchedulerILb0ELb0ELb0ELi128EEEE13SharedStorageENS1_6TensorINS1_11ArrayEngineIfLm32EEENS1_6LayoutINS2_IJNS2_IJNS3_ILi2EEESO_EEESO_NS3_ILi4EEEEEENS2_IJNS2_IJNS3_ILi1EEESO_EEESQ_NS3_ILi8EEEEEEEEEEEEbRKNSB_6ParamsERT0_S12_iNS2_IJiiiEEERT_ENKUliT_E_clIZSC_ISJ_SX_EbS10_S12_S12_iS13_S15_EUlRS16_iE_EEDaiS16_ENKUlvE1_clEv,($_ZN7cutlass13device_kernelIN5flash19enable_sm80_to_sm89INS1_16FlashAttnBwdSm80INS1_25CollectiveMainloopBwdSm80ILi2ELi2EN4cute5tupleIJNS5_1CILi128EEES8_NS7_ILi64EEEEEENS_10bfloat16_tEfNS_4arch4Sm80ELb0ELb0ELb1ELb0ELb0ELb0ELb0ELb0ELi2ELi4ELi4ELi4ELb0EEENS1_21CollectiveEpilogueBwdISA_SB_SD_Li256ELb0ELb0ELi2EEENS1_19SingleTileSchedulerILb0ELb0ELb0ELi128EEEEEEEEEvNT_6ParamsE$__fAtomicAdd - $_ZN7cutlass13device_kernelIN5flash19enable_sm80_to_sm89INS1_16FlashAttnBwdSm80INS1_25CollectiveMainloopBwdSm80ILi2ELi2EN4cute5tupleIJNS5_1CILi128EEES8_NS7_ILi64EEEEEENS_10bfloat16_tEfNS_4arch4Sm80ELb0ELb0ELb1ELb0ELb0ELb0ELb0ELb0ELi2ELi4ELi4ELi4ELb0EEENS1_21CollectiveEpilogueBwdISA_SB_SD_Li256ELb0ELb0ELi2EEENS1_19SingleTileSchedulerILb0ELb0ELb0ELi128EEEEEEEEEvNT_6ParamsE$_ZZZN5flash25CollectiveMainloopBwdSm80ILi2ELi2EN4cute5tupleIJNS1_1CILi128EEES4_NS3_ILi64EEEEEEN7cutlass10bfloat16_tEfNS7_4arch4Sm80ELb0ELb0ELb1ELb0ELb0ELb0ELb0ELb0ELi2ELi4ELi4ELi4ELb0EE3mmaINS_16FlashAttnBwdSm80ISB_NS_21CollectiveEpilogueBwdIS6_S8_SA_Li256ELb0ELb0ELi2EEENS_19SingleTileSchedulerILb0ELb0ELb0ELi128EEEE13SharedStorageENS1_6TensorINS1_11ArrayEngineIfLm32EEENS1_6LayoutINS2_IJNS2_IJNS3_ILi2EEESO_EEESO_NS3_ILi4EEEEEENS2_IJNS2_IJNS3_ILi1EEESO_EEESQ_NS3_ILi8EEEEEEEEEEEEbRKNSB_6ParamsERT0_S12_iNS2_IJiiiEEERT_ENKUliT_E_clIZSC_ISJ_SX_EbS10_S12_S12_iS13_S15_EUlRS16_iE_EEDaiS16_ENKUlvE1_clEv)
$_ZN7cutlass13device_kernelIN5flash19enable_sm80_to_sm89INS1_16FlashAttnBwdSm80INS1_25CollectiveMainloopBwdSm80ILi2ELi2EN4cute5tupleIJNS5_1CILi128EEES8_NS7_ILi64EEEEEENS_10bfloat16_tEfNS_4arch4Sm80ELb0ELb0ELb1ELb0ELb0ELb0ELb0ELb0ELi2ELi4ELi4ELi4ELb0EEENS1_21CollectiveEpilogueBwdISA_SB_SD_Li256ELb0ELb0ELi2EEENS1_19SingleTileSchedulerILb0ELb0ELb0ELi128EEEEEEEEEvNT_6ParamsE$_ZZZN5flash25CollectiveMainloopBwdSm80ILi2ELi2EN4cute5tupleIJNS1_1CILi128EEES4_NS3_ILi64EEEEEEN7cutlass10bfloat16_tEfNS7_4arch4Sm80ELb0ELb0ELb1ELb0ELb0ELb0ELb0ELb0ELi2ELi4ELi4ELi4ELb0EE3mmaINS_16FlashAttnBwdSm80ISB_NS_21CollectiveEpilogueBwdIS6_S8_SA_Li256ELb0ELb0ELi2EEENS_19SingleTileSchedulerILb0ELb0ELb0ELi128EEEE13SharedStorageENS1_6TensorINS1_11ArrayEngineIfLm32EEENS1_6LayoutINS2_IJNS2_IJNS3_ILi2EEESO_EEESO_NS3_ILi4EEEEEENS2_IJNS2_IJNS3_ILi1EEESO_EEESQ_NS3_ILi8EEEEEEEEEEEEbRKNSB_6ParamsERT0_S12_iNS2_IJiiiEEERT_ENKUliT_E_clIZSC_ISJ_SX_EbS10_S12_S12_iS13_S15_EUlRS16_iE_EEDaiS16_ENKUlvE1_clEv:
[----:B------:R-:W-:-:S05]  /*64dc0*/  IADD3 R3, R7, -c[0x0][0x20], RZ ;  /* 0x8000080007037a10 */ /* 0x000fca0007ffe0ff */
[----:B------:R-:W-:-:S05]  /*64dd0*/  IMAD R3, R10, 0x4, R3 ;  /* 0x000000040a037824 */ /* 0x000fca00078e0203 */
[----:B------:R1:W5:Y:S02]  /*64de0*/  LDL R4, [R3] ;  /* 0x0000000003047983 */ /* 0x0003640000100800 */
[----:B-1----:R-:W-:-:S04]  /*64df0*/  MOV R3, 0x0 ;  /* 0x0000000000037802 */ /* 0x002fc80000000f00 */
[----:B------:R-:W-:Y:S05]  /*64e00*/  RET.REL.NODEC R2 `(_ZN7cutlass13device_kernelIN5flash19enable_sm80_to_sm89INS1_16FlashAttnBwdSm80INS1_25CollectiveMainloopBwdSm80ILi2ELi2EN4cute5tupleIJNS5_1CILi128EEES8_NS7_ILi64EEEEEENS_10bfloat16_tEfNS_4arch4Sm80ELb0ELb0ELb1ELb0ELb0ELb0ELb0ELb0ELi2ELi4ELi4ELi4ELb0EEENS1_21CollectiveEpilogueBwdISA_SB_SD_Li256ELb0ELb0ELi2EEENS1_19SingleTileSchedulerILb0ELb0ELb0ELi128EEEEEEEEEvNT_6ParamsE) ;  /* 0xfff9b1f002007950 */ /* 0x000fea0003c3ffff */
        .type           $_ZN7cutlass13device_kernelIN5flash19enable_sm80_to_sm89INS1_16FlashAttnBwdSm80INS1_25CollectiveMainloopBwdSm80ILi2ELi2EN4cute5tupleIJNS5_1CILi128EEES8_NS7_ILi64EEEEEENS_10bfloat16_tEfNS_4arch4Sm80ELb0ELb0ELb1ELb0ELb0ELb0ELb0ELb0ELi2ELi4ELi4ELi4ELb0EEENS1_21CollectiveEpilogueBwdISA_SB_SD_Li256ELb0ELb0ELi2EEENS1_19SingleTileSchedulerILb0ELb0ELb0ELi128EEEEEEEEEvNT_6ParamsE$__fAtomicAdd,@function
        .size           $_ZN7cutlass13device_kernelIN5flash19enable_sm80_to_sm89INS1_16FlashAttnBwdSm80INS1_25CollectiveMainloopBwdSm80ILi2ELi2EN4cute5tupleIJNS5_1CILi128EEES8_NS7_ILi64EEEEEENS_10bfloat16_tEfNS_4arch4Sm80ELb0ELb0ELb1ELb0ELb0ELb0ELb0ELb0ELi2ELi4ELi4ELi4ELb0EEENS1_21CollectiveEpilogueBwdISA_SB_SD_Li256ELb0ELb0ELi2EEENS1_19SingleTileSchedulerILb0ELb0ELb0ELi128EEEEEEEEEvNT_6ParamsE$__fAtomicAdd,($_ZN7cutlass13device_kernelIN5flash19enable_sm80_to_sm89INS1_16FlashAttnBwdSm80INS1_25CollectiveMainloopBwdSm80ILi2ELi2EN4cute5tupleIJNS5_1CILi128EEES8_NS7_ILi64EEEEEENS_10bfloat16_tEfNS_4arch4Sm80ELb0ELb0ELb1ELb0ELb0ELb0ELb0ELb0ELi2ELi4ELi4ELi4ELb0EEENS1_21CollectiveEpilogueBwdISA_SB_SD_Li256ELb0ELb0ELi2EEENS1_19SingleTileSchedulerILb0ELb0ELb0ELi128EEEEEEEEEvNT_6ParamsE$exp2f - $_ZN7cutlass13device_kernelIN5flash19enable_sm80_to_sm89INS1_16FlashAttnBwdSm80INS1_25CollectiveMainloopBwdSm80ILi2ELi2EN4cute5tupleIJNS5_1CILi128EEES8_NS7_ILi64EEEEEENS_10bfloat16_tEfNS_4arch4Sm80ELb0ELb0ELb1ELb0ELb0ELb0ELb0ELb0ELi2ELi4ELi4ELi4ELb0EEENS1_21CollectiveEpilogueBwdISA_SB_SD_Li256ELb0ELb0ELi2EEENS1_19SingleTileSchedulerILb0ELb0ELb0ELi128EEEEEEEEEvNT_6ParamsE$__fAtomicAdd)
$_ZN7cutlass13device_kernelIN5flash19enable_sm80_to_sm89INS1_16FlashAttnBwdSm80INS1_25CollectiveMainloopBwdSm80ILi2ELi2EN4cute5tupleIJNS5_1CILi128EEES8_NS7_ILi64EEEEEENS_10bfloat16_tEfNS_4arch4Sm80ELb0ELb0ELb1ELb0ELb0ELb0ELb0ELb0ELi2ELi4ELi4ELi4ELb0EEENS1_21CollectiveEpilogueBwdISA_SB_SD_Li256ELb0ELb0ELi2EEENS1_19SingleTileSchedulerILb0ELb0ELb0ELi128EEEEEEEEEvNT_6ParamsE$__fAtomicAdd:
[----:B------:R-:W-:Y:S01]  /*64e10*/  IMAD.MOV.U32 R14, RZ, RZ, R8 ;  /* 0x000000ffff0e7224 */ /* 0x000fe200078e0008 */
[----:B------:R-:W-:Y:S01]  /*64e20*/  ULDC.64 UR8, c[0x0][0x118] ;  /* 0x0000460000087ab9 */ /* 0x000fe20000000a00 */
[----:B------:R-:W-:-:S05]  /*64e30*/  IMAD.MOV.U32 R15, RZ, RZ, R5 ;  /* 0x000000ffff0f7224 */ /* 0x000fca00078e0005 */
[----:B------:R-:W2:Y:S01]  /*64e40*/  ATOM.E.ADD.F32.FTZ.RN.STRONG.GPU P1, RZ, [R14.64], R4 ;  /* 0x000000040eff798a */ /* 0x000ea2000812e7c8 */
[----:B------:R-:W-:Y:S02]  /*64e50*/  MOV R13, 0x0 ;  /* 0x00000000000d7802 */ /* 0x000fe40000000f00 */
[----:B------:R-:W-:Y:S02]  /*64e60*/  MOV R9, R4 ;  /* 0x0000000400097202 */ /* 0x000fe40000000f00 */
[----:B--2---:R-:W-:Y:S05]  /*64e70*/  @P1 RET.REL.NODEC R12 `(_ZN7cutlass13device_kernelIN5flash19enable_sm80_to_sm89INS1_16FlashAttnBwdSm80INS1_25CollectiveMainloopBwdSm80ILi2ELi2EN4cute5tupleIJNS5_1CILi128EEES8_NS7_ILi64EEEEEENS_10bfloat16_tEfNS_4arch4Sm80ELb0ELb0ELb1ELb0ELb0ELb0ELb0ELb0ELi2ELi4ELi4ELi4ELb0EEENS1_21CollectiveEpilogueBwdISA_SB_SD_Li256ELb0ELb0ELi2EEENS1_19SingleTileSchedulerILb0ELb0ELb0ELi128EEEEEEEEEvNT_6ParamsE) ;  /* 0xfff9b1800c001950 */ /* 0x004fea0003c3ffff */
[----:B------:R-:W1:Y:S02]  /*64e80*/  QSPC.E.S P1, RZ, [R14] ;  /* 0x000000000eff73aa */ /* 0x000e640000020500 */
[----:B-1----:R-:W-:Y:S05]  /*64e90*/  @!P1 BRA `(.L_x_981) ;  /* 0x0000008000009947 */ /* 0x002fea0003800000 */
[----:B------:R-:W-:-:S05]  /*64ea0*/  LOP3.LUT R8, R14, 0xffffff, RZ, 0xc0, !PT ;  /* 0x00ffffff0e087812 */ /* 0x000fca00078ec0ff */
.L_x_982:
[----:B------:R-:W1:Y:S02]  /*64eb0*/  LDS R4, [R8] ;  /* 0x0000000008047984 */ /* 0x000e640000000800 */
[----:B-1----:R-:W-:-:S06]  /*64ec0*/  FADD R5, R9, R4 ;  /* 0x0000000409057221 */ /* 0x002fcc0000000000 */
[----:B------:R-:W1:Y:S02]  /*64ed0*/  ATOMS.CAST.SPIN R5, [R8], R4, R5 ;  /* 0x000000040805738d */ /* 0x000e640001800005 */
[----:B-1----:R-:W-:-:S13]  /*64ee0*/  ISETP.EQ.U32.AND P1, PT, R5, 0x1, PT ;  /* 0x000000010500780c */ /* 0x002fda0003f22070 */
[----:B------:R-:W-:Y:S05]  /*64ef0*/  @!P1 BRA `(.L_x_982) ;  /* 0xffffffb000009947 */ /* 0x000fea000383ffff */
[----:B------:R-:W-:-:S04]  /*64f00*/  MOV R13, 0x0 ;  /* 0x00000000000d7802 */ /* 0x000fc80000000f00 */
[----:B------:R-:W-:Y:S05]  /*64f10*/  RET.REL.NODEC R12 `(_ZN7cutlass13device_kernelIN5flash19enable_sm80_to_sm89INS1_16FlashAttnBwdSm80INS1_25CollectiveMainloopBwdSm80ILi2ELi2EN4cute5tupleIJNS5_1CILi128EEES8_NS7_ILi64EEEEEENS_10bfloat16_tEfNS_4arch4Sm80ELb0ELb0ELb1ELb0ELb0ELb0ELb0ELb0ELi2ELi4ELi4ELi4ELb0EEENS1_21CollectiveEpilogueBwdISA_SB_SD_Li256ELb0ELb0ELi2EEENS1_19SingleTileSchedulerILb0ELb0ELb0ELi128EEEEEEEEEvNT_6ParamsE) ;  /* 0xfff9b0e00c007950 */ /* 0x000fea0003c3ffff */
.L_x_981:
[----:B------:R-:W2:Y:S01]  /*64f20*/  LD.E R4, [R14.64] ;  /* 0x000000080e047980 */ /* 0x000ea2000c101900 */
[----:B------:R-:W-:Y:S01]  /*64f30*/  MOV R13, 0x0 ;  /* 0x00000000000d7802 */ /* 0x000fe20000000f00 */
[----:B--2---:R-:W-:-:S05]  /*64f40*/  FADD R4, R9, R4 ;  /* 0x0000000409047221 */ /* 0x004fca0000000000 */
[----:B------:R1:W-:Y:S01]  /*64f50*/  ST.E [R14.64], R4 ;  /* 0x000000040e007985 */ /* 0x0003e2000c101908 */
[----:B------:R-:W-:Y:S05]  /*64f60*/  RET.REL.NODEC R12 `(_ZN7cutlass13device_kernelIN5flash19enable_sm80_to_sm89INS1_16FlashAttnBwdSm80INS1_25CollectiveMainloopBwdSm80ILi2ELi2EN4cute5tupleIJNS5_1CILi128EEES8_NS7_ILi64EEEEEENS_10bfloat16_tEfNS_4arch4Sm80ELb0ELb0ELb1ELb0ELb0ELb0ELb0ELb0ELi2ELi4ELi4ELi4ELb0EEENS1_21CollectiveEpilogueBwdISA_SB_SD_Li256ELb0ELb0ELi2EEENS1_19SingleTileSchedulerILb0ELb0ELb0ELi128EEEEEEEEEvNT_6ParamsE) ;  /* 0xfff9b0900c007950 */ /* 0x000fea0003c3ffff */
        .type           $_ZN7cutlass13device_kernelIN5flash19enable_sm80_to_sm89INS1_16FlashAttnBwdSm80INS1_25CollectiveMainloopBwdSm80ILi2ELi2EN4cute5tupleIJNS5_1CILi128EEES8_NS7_ILi64EEEEEENS_10bfloat16_tEfNS_4arch4Sm80ELb0ELb0ELb1ELb0ELb0ELb0ELb0ELb0ELi2ELi4ELi4ELi4ELb0EEENS1_21CollectiveEpilogueBwdISA_SB_SD_Li256ELb0ELb0ELi2EEENS1_19SingleTileSchedulerILb0ELb0ELb0ELi128EEEEEEEEEvNT_6ParamsE$exp2f,@function
        .size           $_ZN7cutlass13device_kernelIN5flash19enable_sm80_to_sm89INS1_16FlashAttnBwdSm80INS1_25CollectiveMainloopBwdSm80ILi2ELi2EN4cute5tupleIJNS5_1CILi128EEES8_NS7_ILi64EEEEEENS_10bfloat16_tEfNS_4arch4Sm80ELb0ELb0ELb1ELb0ELb0ELb0ELb0ELb0ELi2ELi4ELi4ELi4ELb0EEENS1_21CollectiveEpilogueBwdISA_SB_SD_Li256ELb0ELb0ELi2EEENS1_19SingleTileSchedulerILb0ELb0ELb0ELi128EEEEEEEEEvNT_6ParamsE$exp2f,(.L_x_5283 - $_ZN7cutlass13device_kernelIN5flash19enable_sm80_to_sm89INS1_16FlashAttnBwdSm80INS1_25CollectiveMainloopBwdSm80ILi2ELi2EN4cute5tupleIJNS5_1CILi128EEES8_NS7_ILi64EEEEEENS_10bfloat16_tEfNS_4arch4Sm80ELb0ELb0ELb1ELb0ELb0ELb0ELb0ELb0ELi2ELi4ELi4ELi4ELb0EEENS1_21CollectiveEpilogueBwdISA_SB_SD_Li256ELb0ELb0ELi2EEENS1_19SingleTileSchedulerILb0ELb0ELb0ELi128EEEEEEEEEvNT_6ParamsE$exp2f)
$_ZN7cutlass13device_kernelIN5flash19enable_sm80_to_sm89INS1_16FlashAttnBwdSm80INS1_25CollectiveMainloopBwdSm80ILi2ELi2EN4cute5tupleIJNS5_1CILi128EEES8_NS7_ILi64EEEEEENS_10bfloat16_tEfNS_4arch4Sm80ELb0ELb0ELb1ELb0ELb0ELb0ELb0ELb0ELi2ELi4ELi4ELi4ELb0EEENS1_21CollectiveEpilogueBwdISA_SB_SD_Li256ELb0ELb0ELi2EEENS1_19SingleTileSchedulerILb0ELb0ELb0ELi128EEEEEEEEEvNT_6ParamsE$exp2f:
[----:B------:R-:W1:Y:S01]  /*64f70*/  MUFU.EX2 R6, R6 ;  /* 0x0000000600067308 */ /* 0x000e620000000800 */
[----:B------:R-:W-:-:S04]  /*64f80*/  MOV R3, 0x0 ;  /* 0x0000000000037802 */ /* 0x000fc80000000f00 */
[----:B------:R-:W-:Y:S05]  /*64f90*/  RET.REL.NODEC R2 `(_ZN7cutlass13device_kernelIN5flash19enable_sm80_to_sm89INS1_16FlashAttnBwdSm80INS1_25CollectiveMainloopBwdSm80ILi2ELi2EN4cute5tupleIJNS5_1CILi128EEES8_NS7_ILi64EEEEEENS_10bfloat16_tEfNS_4arch4Sm80ELb0ELb0ELb1ELb0ELb0ELb0ELb0ELb0ELi2ELi4ELi4ELi4ELb0EEENS1_21CollectiveEpilogueBwdISA_SB_SD_Li256ELb0ELb0ELi2EEENS1_19SingleTileSchedulerILb0ELb0ELb0ELi128EEEEEEEEEvNT_6ParamsE) ;  /* 0xfff9b06002007950 */ /* 0x000fea0003c3ffff */
.L_x_983:
        /* <DEDUP_REMOVED lines=14> */
.L_x_5283:


//--------------------- .text._ZN7cutlass13device_kernelIN5flash19enable_sm80_to_sm89INS1_16FlashAttnBwdSm80INS1_25CollectiveMainloopBwdSm80ILi2ELi2EN4cute5tupleIJNS5_1CILi128EEES8_NS7_ILi64EEEEEENS_10bfloat16_tEfNS_4arch4Sm80ELb0ELb0ELb1ELb0ELb1ELb0ELb0ELb0ELi2ELi4ELi4ELi4ELb0EEENS1_21CollectiveEpilogueBwdISA_SB_SD_Li256ELb0ELb0ELi2EEENS1_19SingleTileSchedulerILb0ELb0ELb0ELi128EEEEEEEEEvNT_6ParamsE --------------------------
	.section	.text._ZN7cutlass13device_kernelIN5flash19enable_sm80_to_sm89INS1_16FlashAttnBwdSm80INS1_25CollectiveMainloopBwdSm80ILi2ELi2EN4cute5tupleIJNS5_1CILi128EEES8_NS7_ILi64EEEEEENS_10bfloat16_tEfNS_4arch4Sm80ELb0ELb0ELb1ELb0ELb1ELb0ELb0ELb0ELi2ELi4ELi4ELi4ELb0EEENS1_21CollectiveEpilogueBwdISA_SB_SD_Li256ELb0ELb0ELi2EEENS1_19SingleTileSchedulerILb0ELb0ELb0ELi128EEEEEEEEEvNT_6ParamsE,"ax",@progbits
	.sectioninfo	@"SHI_REGISTERS=127"
	.align	128
.text._ZN7cutlass13device_kernelIN5flash19enable_sm80_to_sm89INS1_16FlashAttnBwdSm80INS1_25CollectiveMainloopBwdSm80ILi2ELi2EN4cute5tupleIJNS5_1CILi128EEES8_NS7_ILi64EEEEEENS_10bfloat16_tEfNS_4arch4Sm80ELb0ELb0ELb1ELb0ELb1ELb0ELb0ELb0ELi2ELi4ELi4ELi4ELb0EEENS1_21CollectiveEpilogueBwdISA_SB_SD_Li256ELb0ELb0ELi2EEENS1_19SingleTileSchedulerILb0ELb0ELb0ELi128EEEEEEEEEvNT_6ParamsE:
        .type           _ZN7cutlass13device_kernelIN5flash19enable_sm80_to_sm89INS1_16FlashAttnBwdSm80INS1_25CollectiveMainloopBwdSm80ILi2ELi2EN4cute5tupleIJNS5_1CILi128EEES8_NS7_ILi64EEEEEENS_10bfloat16_tEfNS_4arch4Sm80ELb0ELb0ELb1ELb0ELb1ELb0ELb0ELb0ELi2ELi4ELi4ELi4ELb0EEENS1_21CollectiveEpilogueBwdISA_SB_SD_Li256ELb0ELb0ELi2EEENS1_19SingleTileSchedulerILb0ELb0ELb0ELi128EEEEEEEEEvNT_6ParamsE,@function
        .size           _ZN7cutlass13device_kernelIN5flash19enable_sm80_to_sm89INS1_16FlashAttnBwdSm80INS1_25CollectiveMainloopBwdSm80ILi2ELi2EN4cute5tupleIJNS5_1CILi128EEES8_NS7_ILi64EEEEEENS_10bfloat16_tEfNS_4arch4Sm80ELb0ELb0ELb1ELb0ELb1ELb0ELb0ELb0ELi2ELi4ELi4ELi4ELb0EEENS1_21CollectiveEpilogueBwdISA_SB_SD_Li256ELb0ELb0ELi2EEENS1_19SingleTileSchedulerILb0ELb0ELb0ELi128EEEEEEEEEvNT_6ParamsE,(.L_x_5677 - _ZN7cutlass13device_kernelIN5flash19enable_sm80_to_sm89INS1_16FlashAttnBwdSm80INS1_25CollectiveMainloopBwdSm80ILi2ELi2EN4cute5tupleIJNS5_1CILi128EEES8_NS7_ILi64EEEEEENS_10bfloat16_tEfNS_4arch4Sm80ELb0ELb0ELb1ELb0ELb1ELb0ELb0ELb0ELi2ELi4ELi4ELi4ELb0EEENS1_21CollectiveEpilogueBwdISA_SB_SD_Li256ELb0ELb0ELi2EEENS1_19SingleTileSchedulerILb0ELb0ELb0ELi128EEEEEEEEEvNT_6ParamsE)
        .other          _ZN7cutlass13device_kernelIN5flash19enable_sm80_to_sm89INS1_16FlashAttnBwdSm80INS1_25CollectiveMainloopBwdSm80ILi2ELi2EN4cute5tupleIJNS5_1CILi128EEES8_NS7_ILi64EEEEEENS_10bfloat16_tEfNS_4arch4Sm80ELb0ELb0ELb1ELb0ELb1ELb0ELb0ELb0ELi2ELi4ELi4ELi4ELb0EEENS1_21CollectiveEpilogueBwdISA_SB_SD_Li256ELb0ELb0ELi2EEENS1_19SingleTileSchedulerILb0ELb0ELb0ELi128EEEEEEEEEvNT_6ParamsE,@"STO_CUDA_ENTRY STV_DEFAULT"
_ZN7cutlass13device_kernelIN5flash19enable_sm80_to_sm89INS1_16FlashAttnBwdSm80INS1_25CollectiveMainloopBwdSm80ILi2ELi2EN4cute5tupleIJNS5_1CILi128EEES8_NS7_ILi64EEEEEENS_10bfloat16_tEfNS_4arch4Sm80ELb0ELb0ELb1ELb0ELb1ELb0ELb0ELb0ELi2ELi4ELi4ELi4ELb0EEENS1_21CollectiveEpilogueBwdISA_SB_SD_Li256ELb0ELb0ELi2EEENS1_19SingleTileSchedulerILb0ELb0ELb0ELi128EEEEEEEEEvNT_6ParamsE:
        /* <DEDUP_REMOVED lines=766> */
.L_x_985:
[----:B------:R-:W-:Y:S05]  /*2fe0*/  BSYNC B0 ;  /* 0x0000000000007941 */ /* 0x000fea0003800000 */
.L_x_984:
        /* <DEDUP_REMOVED lines=330> */
.L_x_989:
[----:B-1----:R-:W-:Y:S02]  /*4490*/  MOV R32, 0x44b0 ;  /* 0x000044b000207802 */ /* 0x002fe40000000f00 */
[----:B------:R-:W-:Y:S05]  /*44a0*/  CALL.REL.NOINC `($_ZN7cutlass13device_kernelIN5flash19enable_sm80_to_sm89INS1_16FlashAttnBwdSm80INS1_25CollectiveMainloopBwdSm80ILi2ELi2EN4cute5tupleIJNS5_1CILi128EEES8_NS7_ILi64EEEEEENS_10bfloat16_tEfNS_4arch4Sm80ELb0ELb0ELb1ELb0ELb1ELb0ELb0ELb0ELi2ELi4ELi4ELi4ELb0EEENS1_21CollectiveEpilogueBwdISA_SB_SD_Li256ELb0ELb0ELi2EEENS1_19SingleTileSchedulerILb0ELb0ELb0ELi128EEEEEEEEEvNT_6ParamsE$_ZZN5flash25CollectiveMainloopBwdSm80ILi2ELi2EN4cute5tupleIJNS1_1CILi128EEES4_NS3_ILi64EEEEEEN7cutlass10bfloat16_tEfNS7_4arch4Sm80ELb0ELb0ELb1ELb0ELb1ELb0ELb0ELb0ELi2ELi4ELi4ELi4ELb0EE3mmaINS_16FlashAttnBwdSm80ISB_NS_21CollectiveEpilogueBwdIS6_S8_SA_Li256ELb0ELb0ELi2EEENS_19SingleTileSchedulerILb0ELb0ELb0ELi128EEEE13SharedStorageENS1_6TensorINS1_11ArrayEngineIfLm32EEENS1_6LayoutINS2_IJNS2_IJNS3_ILi2EEESO_EEESO_NS3_ILi4EEEEEENS2_IJNS2_IJNS3_ILi1EEESO_EEESQ_NS3_ILi8EEEEEEEEEEEEbRKNSB_6ParamsERT0_S12_iNS2_IJiiiEEERT_ENKUliT_E_clIZSC_ISJ_SX_EbS10_S12_S12_iS13_S15_EUlRS16_iE_EEDaiS16_) ;  /* 0x0000cf9000007944 */ /* 0x000fea0003c00000 */
[----:B---3--:R-:W2:Y:S02]  /*44b0*/  LDL R2, [R1+0x430] ;  /* 0x0004300001027983 */ /* 0x008ea40000100800 */
[----:B--2---:R-:W-:-:S04]  /*44c0*/  IADD3 R2, R2, 0x1, RZ ;  /* 0x0000000102027810 */ /* 0x004fc80007ffe0ff */
[----:B------:R-:W-:Y:S01]  /*44d0*/  ISETP.GE.AND P1, PT, R2, R42, PT ;  /* 0x0000002a0200720c */ /* 0x000fe20003f26270 */
[----:B------:R1:W-:-:S12]  /*44e0*/  STL [R1+0x430], R2 ;  /* 0x0004300201007387 */ /* 0x0003d80000100800 */
[----:B------:R-:W-:Y:S05]  /*44f0*/  @!P1 BRA `(.L_x_989) ;  /* 0xffffff9000009947 */ /* 0x000fea000383ffff */
[----:B------:R-:W-:Y:S05]  /*4500*/  BSYNC B1 ;  /* 0x0000000000017941 */ /* 0x000fea0003800000 */
.L_x_988:
        /* <DEDUP_REMOVED lines=16> */
.L_x_987:
[----:B------:R-:W-:Y:S05]  /*4610*/  BSYNC B2 ;  /* 0x0000000000027941 */ /* 0x000fea0003800000 */
.L_x_986:
        /* <DEDUP_REMOVED lines=147> */
.L_x_991:
[----:B------:R-:W-:Y:S05]  /*4f50*/  BSYNC B0 ;  /* 0x0000000000007941 */ /* 0x000fea0003800000 */
.L_x_990:
        /* <DEDUP_REMOVED lines=16> */
.L_x_993:
[----:B------:R-:W-:Y:S05]  /*5060*/  BSYNC B0 ;  /* 0x0000000000007941 */ /* 0x000fea0003800000 */
.L_x_992:
        /* <DEDUP_REMOVED lines=16> */
.L_x_995:
[----:B------:R-:W-:Y:S05]  /*5170*/  BSYNC B0 ;  /* 0x0000000000007941 */ /* 0x000fea0003800000 */
.L_x_994:
        /* <DEDUP_REMOVED lines=16> */
.L_x_997:
[----:B------:R-:W-:Y:S05]  /*5280*/  BSYNC B0 ;  /* 0x0000000000007941 */ /* 0x000fea0003800000 */
.L_x_996:
        /* <DEDUP_REMOVED lines=19> */
.L_x_999:
[----:B------:R-:W-:Y:S05]  /*53c0*/  BSYNC B0 ;  /* 0x0000000000007941 */ /* 0x000fea0003800000 */
.L_x_998:
        /* <DEDUP_REMOVED lines=14> */
.L_x_1001:
[----:B------:R-:W-:Y:S05]  /*54b0*/  BSYNC B0 ;  /* 0x0000000000007941 */ /* 0x000fea0003800000 */
.L_x_1000:
        /* <DEDUP_REMOVED lines=14> */
.L_x_1003:
[----:B------:R-:W-:Y:S05]  /*55a0*/  BSYNC B0 ;  /* 0x0000000000007941 */ /* 0x000fea0003800000 */
.L_x_1002:
        /* <DEDUP_REMOVED lines=14> */
        .type           $_ZN7cutlass13device_kernelIN5flash19enable_sm80_to_sm89INS1_16FlashAttnBwdSm80INS1_25CollectiveMainloopBwdSm80ILi2ELi2EN4cute5tupleIJNS5_1CILi128EEES8_NS7_ILi64EEEEEENS_10bfloat16_tEfNS_4arch4Sm80ELb0ELb0ELb1ELb0ELb1ELb0ELb0ELb0ELi2ELi4ELi4ELi4ELb0EEENS1_21CollectiveEpilogueBwdISA_SB_SD_Li256ELb0ELb0ELi2EEENS1_19SingleTileSchedulerILb0ELb0ELb0ELi128EEEEEEEEEvNT_6ParamsE$_ZN4cute12iter_adaptorIPKN7cutlass10bfloat16_tENS_8gmem_ptrIS4_EEEC2ES4_,@function
        .size           $_ZN7cutlass13device_kernelIN5flash19enable_sm80_to_sm89INS1_16FlashAttnBwdSm80INS1_25CollectiveMainloopBwdSm80ILi2ELi2EN4cute5tupleIJNS5_1CILi128EEES8_NS7_ILi64EEEEEENS_10bfloat16_tEfNS_4arch4Sm80ELb0ELb0ELb1ELb0ELb1ELb0ELb0ELb0ELi2ELi4ELi4ELi4ELb0EEENS1_21CollectiveEpilogueBwdISA_SB_SD_Li256ELb0ELb0ELi2EEENS1_19SingleTileSchedulerILb0ELb0ELb0ELi128EEEEEEEEEvNT_6ParamsE$_ZN4cute12iter_adaptorIPKN7cutlass10bfloat16_tENS_8gmem_ptrIS4_EEEC2ES4_,($_ZN7cutlass13device_kernelIN5flash19enable_sm80_to_sm89INS1_16FlashAttnBwdSm80INS1_25CollectiveMainloopBwdSm80ILi2ELi2EN4cute5tupleIJNS5_1CILi128EEES8_NS7_ILi64EEEEEENS_10bfloat16_tEfNS_4arch4Sm80ELb0ELb0ELb1ELb0ELb1ELb0ELb0ELb0ELi2ELi4ELi4ELi4ELb0EEENS1_21CollectiveEpilogueBwdISA_SB_SD_Li256ELb0ELb0ELi2EEENS1_19SingleTileSchedulerILb0ELb0ELb0ELi128EEEEEEEEEvNT_6ParamsE$_ZN4cute12iter_adaptorIPKN7cutlass9uint128_tENS_8gmem_ptrIS4_EEEC2ES4_ - $_ZN7cutlass13device_kernelIN5flash19enable_sm80_to_sm89INS1_16FlashAttnBwdSm80INS1_25CollectiveMainloopBwdSm80ILi2ELi2EN4cute5tupleIJNS5_1CILi128EEES8_NS7_ILi64EEEEEENS_10bfloat16_tEfNS_4arch4Sm80ELb0ELb0ELb1ELb0ELb1ELb0ELb0ELb0ELi2ELi4ELi4ELi4ELb0EEENS1_21CollectiveEpilogueBwdISA_SB_SD_Li256ELb0ELb0ELi2EEENS1_19SingleTileSchedulerILb0ELb0ELb0ELi128EEEEEEEEEvNT_6ParamsE$_ZN4cute12iter_adaptorIPKN7cutlass10bfloat16_tENS_8gmem_ptrIS4_EEEC2ES4_)
$_ZN7cutlass13device_kernelIN5flash19enable_sm80_to_sm89INS1_16FlashAttnBwdSm80INS1_25CollectiveMainloopBwdSm80ILi2ELi2EN4cute5tupleIJNS5_1CILi128EEES8_NS7_ILi64EEEEEENS_10bfloat16_tEfNS_4arch4Sm80ELb0ELb0ELb1ELb0ELb1ELb0ELb0ELb0ELi2ELi4ELi4ELi4ELb0EEENS1_21CollectiveEpilogueBwdISA_SB_SD_Li256ELb0ELb0ELi2EEENS1_19SingleTileSchedulerILb0ELb0ELb0ELi128EEEEEEEEEvNT_6ParamsE$_ZN4cute12iter_adaptorIPKN7cutlass10bfloat16_tENS_8gmem_ptrIS4_EEEC2ES4_:
[----:B------:R-:W-:Y:S01]  /*5690*/  IADD3 R5, R15, -c[0x0][0x20], RZ ;  /* 0x800008000f057a10 */ /* 0x000fe20007ffe0ff */
[----:B------:R-:W-:Y:S01]  /*56a0*/  IMAD.MOV.U32 R88, RZ, RZ, R4 ;  /* 0x000000ffff587224 */ /* 0x000fe200078e0004 */
[----:B------:R-:W-:Y:S01]  /*56b0*/  MOV R89, R11 ;  /* 0x0000000b00597202 */ /* 0x000fe20000000f00 */
[----:B------:R-:W-:-:S04]  /*56c0*/  IMAD.MOV.U32 R11, RZ, RZ, 0x0 ;  /* 0x00000000ff0b7424 */ /* 0x000fc800078e00ff */
[----:B------:R1:W-:Y:S01]  /*56d0*/  STL.64 [R5], R88 ;  /* 0x0000005805007387 */ /* 0x0003e20000100a00 */
[----:B------:R-:W-:Y:S05]  /*56e0*/  RET.REL.NODEC R10 `(_ZN7cutlass13device_kernelIN5flash19enable_sm80_to_sm89INS1_16FlashAttnBwdSm80INS1_25CollectiveMainloopBwdSm80ILi2ELi2EN4cute5tupleIJNS5_1CILi128EEES8_NS7_ILi64EEEEEENS_10bfloat16_tEfNS_4arch4Sm80ELb0ELb0ELb1ELb0ELb1ELb0ELb0ELb0ELi2ELi4ELi4ELi4ELb0EEENS1_21CollectiveEpilogueBwdISA_SB_SD_Li256ELb0ELb0ELi2EEENS1_19SingleTileSchedulerILb0ELb0ELb0ELi128EEEEEEEEEvNT_6ParamsE) ;  /* 0xffffa9100a007950 */ /* 0x000fea0003c3ffff */
        .type           $_ZN7cutlass13device_kernelIN5flash19enable_sm80_to_sm89INS1_16FlashAttnBwdSm80INS1_25CollectiveMainloopBwdSm80ILi2ELi2EN4cute5tupleIJNS5_1CILi128EEES8_NS7_ILi64EEEEEENS_10bfloat16_tEfNS_4arch4Sm80ELb0ELb0ELb1ELb0ELb1ELb0ELb0ELb0ELi2ELi4ELi4ELi4ELb0EEENS1_21CollectiveEpilogueBwdISA_SB_SD_Li256ELb0ELb0ELi2EEENS1_19SingleTileSchedulerILb0ELb0ELb0ELi128EEEEEEEEEvNT_6ParamsE$_ZN4cute12iter_adaptorIPKN7cutlass9uint128_tENS_8gmem_ptrIS4_EEEC2ES4_,@function
        .size           $_ZN7cutlass13device_kernelIN5flash19enable_sm80_to_sm89INS1_16FlashAttnBwdSm80INS1_25CollectiveMainloopBwdSm80ILi2ELi2EN4cute5tupleIJNS5_1CILi128EEES8_NS7_ILi64EEEEEENS_10bfloat16_tEfNS_4arch4Sm80ELb0ELb0ELb1ELb0ELb1ELb0ELb0ELb0ELi2ELi4ELi4ELi4ELb0EEENS1_21CollectiveEpilogueBwdISA_SB_SD_Li256ELb0ELb0ELi2EEENS1_19SingleTileSchedulerILb0ELb0ELb0ELi128EEEEEEEEEvNT_6ParamsE$_ZN4cute12iter_adaptorIPKN7cutlass9uint128_tENS_8gmem_ptrIS4_EEEC2ES4_,($_ZN7cutlass13device_kernelIN5flash19enable_sm80_to_sm89INS1_16FlashAttnBwdSm80INS1_25CollectiveMainloopBwdSm80ILi2ELi2EN4cute5tupleIJNS5_1CILi128EEES8_NS7_ILi64EEEEEENS_10bfloat16_tEfNS_4arch4Sm80ELb0ELb0ELb1ELb0ELb1ELb0ELb0ELb0ELi2ELi4ELi4ELi4ELb0EEENS1_21CollectiveEpilogueBwdISA_SB_SD_Li256ELb0ELb0ELi2EEENS1_19SingleTileSchedulerILb0ELb0ELb0ELi128EEEEEEEEEvNT_6ParamsE$_ZN4cute12iter_adaptorIPKfNS_8gmem_ptrIS2_EEEC2ES2_ - $_ZN7cutlass13device_kernelIN5flash19enable_sm80_to_sm89INS1_16FlashAttnBwdSm80INS1_25CollectiveMainloopBwdSm80ILi2ELi2EN4cute5tupleIJNS5_1CILi128EEES8_NS7_ILi64EEEEEENS_10bfloat16_tEfNS_4arch4Sm80ELb0ELb0ELb1ELb0ELb1ELb0ELb0ELb0ELi2ELi4ELi4ELi4ELb0EEENS1_21CollectiveEpilogueBwdISA_SB_SD_Li256ELb0ELb0ELi2EEENS1_19SingleTileSchedulerILb0ELb0ELb0ELi128EEEEEEEEEvNT_6ParamsE$_ZN4cute12iter_adaptorIPKN7cutlass9uint128_tENS_8gmem_ptrIS4_EEEC2ES4_)
$_ZN7cutlass13device_kernelIN5flash19enable_sm80_to_sm89INS1_16FlashAttnBwdSm80INS1_25CollectiveMainloopBwdSm80ILi2ELi2EN4cute5tupleIJNS5_1CILi128EEES8_NS7_ILi64EEEEEENS_10bfloat16_tEfNS_4arch4Sm80ELb0ELb0ELb1ELb0ELb1ELb0ELb0ELb0ELi2ELi4ELi4ELi4ELb0EEENS1_21CollectiveEpilogueBwdISA_SB_SD_Li256ELb0ELb0ELi2EEENS1_19SingleTileSchedulerILb0ELb0ELb0ELi128EEEEEEEEEvNT_6ParamsE$_ZN4cute12iter_adaptorIPKN7cutlass9uint128_tENS_8gmem_ptrIS4_EEEC2ES4_:
[----:B------:R-:W-:Y:S02]  /*56f0*/  IADD3 R4, R15, -c[0x0][0x20], RZ ;  /* 0x800008000f047a10 */ /* 0x000fe40007ffe0ff */
[----:B------:R-:W-:-:S03]  /*5700*/  MOV R89, 0x0 ;  /* 0x0000000000597802 */ /* 0x000fc60000000f00 */
[----:B------:R1:W-:Y:S01]  /*5710*/  STL.64 [R4], R2 ;  /* 0x0000000204007387 */ /* 0x0003e20000100a00 */
[----:B------:R-:W-:Y:S05]  /*5720*/  RET.REL.NODEC R88 `(_ZN7cutlass13device_kernelIN5flash19enable_sm80_to_sm89INS1_16FlashAttnBwdSm80INS1_25CollectiveMainloopBwdSm80ILi2ELi2EN4cute5tupleIJNS5_1CILi128EEES8_NS7_ILi64EEEEEENS_10bfloat16_tEfNS_4arch4Sm80ELb0ELb0ELb1ELb0ELb1ELb0ELb0ELb0ELi2ELi4ELi4ELi4ELb0EEENS1_21CollectiveEpilogueBwdISA_SB_SD_Li256ELb0ELb0ELi2EEENS1_19SingleTileSchedulerILb0ELb0ELb0ELi128EEEEEEEEEvNT_6ParamsE) ;  /* 0xffffa8d058007950 */ /* 0x000fea0003c3ffff */
        .type           $_ZN7cutlass13device_kernelIN5flash19enable_sm80_to_sm89INS1_16FlashAttnBwdSm80INS1_25CollectiveMainloopBwdSm80ILi2ELi2EN4cute5tupleIJNS5_1CILi128EEES8_NS7_ILi64EEEEEENS_10bfloat16_tEfNS_4arch4Sm80ELb0ELb0ELb1ELb0ELb1ELb0ELb0ELb0ELi2ELi4ELi4ELi4ELb0EEENS1_21CollectiveEpilogueBwdISA_SB_SD_Li256ELb0ELb0ELi2EEENS1_19SingleTileSchedulerILb0ELb0ELb0ELi128EEEEEEEEEvNT_6ParamsE$_ZN4cute12iter_adaptorIPKfNS_8gmem_ptrIS2_EEEC2ES2_,@function
        .size           $_ZN7cutlass13device_kernelIN5flash19enable_sm80_to_sm89INS1_16FlashAttnBwdSm80INS1_25CollectiveMainloopBwdSm80ILi2ELi2EN4cute5tupleIJNS5_1CILi128EEES8_NS7_ILi64EEEEEENS_10bfloat16_tEfNS_4arch4Sm80ELb0ELb0ELb1ELb0ELb1ELb0ELb0ELb0ELi2ELi4ELi4ELi4ELb0EEENS1_21CollectiveEpilogueBwdISA_SB_SD_Li256ELb0ELb0ELi2EEENS1_19SingleTileSchedulerILb0ELb0ELb0ELi128EEEEEEEEEvNT_6ParamsE$_ZN4cute12iter_adaptorIPKfNS_8gmem_ptrIS2_EEEC2ES2_,($_ZN7cutlass13device_kernelIN5flash19enable_sm80_to_sm89INS1_16FlashAttnBwdSm80INS1_25CollectiveMainloopBwdSm80ILi2ELi2EN4cute5tupleIJNS5_1CILi128EEES8_NS7_ILi64EEEEEENS_10bfloat16_tEfNS_4arch4Sm80ELb0ELb0ELb1ELb0ELb1ELb0ELb0ELb0ELi2ELi4ELi4ELi4ELb0EEENS1_21CollectiveEpilogueBwdISA_SB_SD_Li256ELb0ELb0ELi2EEENS1_19SingleTileSchedulerILb0ELb0ELb0ELi128EEEEEEEEEvNT_6ParamsE$_ZN4cute12iter_adaptorIPN7cutlass10bfloat16_tENS_8smem_ptrIS3_EEEC2ES3_ - $_ZN7cutlass13device_kernelIN5flash19enable_sm80_to_sm89INS1_16FlashAttnBwdSm80INS1_25CollectiveMainloopBwdSm80ILi2ELi2EN4cute5tupleIJNS5_1CILi128EEES8_NS7_ILi64EEEEEENS_10bfloat16_tEfNS_4arch4Sm80ELb0ELb0ELb1ELb0ELb1ELb0ELb0ELb0ELi2ELi4ELi4ELi4ELb0EEENS1_21CollectiveEpilogueBwdISA_SB_SD_Li256ELb0ELb0ELi2EEENS1_19SingleTileSchedulerILb0ELb0ELb0ELi128EEEEEEEEEvNT_6ParamsE$_ZN4cute12iter_adaptorIPKfNS_8gmem_ptrIS2_EEEC2ES2_)
$_ZN7cutlass13device_kernelIN5flash19enable_sm80_to_sm89INS1_16FlashAttnBwdSm80INS1_25CollectiveMainloopBwdSm80ILi2ELi2EN4cute5tupleIJNS5_1CILi128EEES8_NS7_ILi64EEEEEENS_10bfloat16_tEfNS_4arch4Sm80ELb0ELb0ELb1ELb0ELb1ELb0ELb0ELb0ELi2ELi4ELi4ELi4ELb0EEENS1_21CollectiveEpilogueBwdISA_SB_SD_Li256ELb0ELb0ELi2EEENS1_19SingleTileSchedulerILb0ELb0ELb0ELi128EEEEEEEEEvNT_6ParamsE$_ZN4cute12iter_adaptorIPKfNS_8gmem_ptrIS2_EEEC2ES2_:
[----:B------:R-:W-:Y:S02]  /*5730*/  IADD3 R2, R2, -c[0x0][0x20], RZ ;  /* 0x8000080002027a10 */ /* 0x000fe40007ffe0ff */
[----:B------:R-:W-:-:S03]  /*5740*/  MOV R11, 0x0 ;  /* 0x00000000000b7802 */ /* 0x000fc60000000f00 */
[----:B------:R1:W-:Y:S01]  /*5750*/  STL.64 [R2], R4 ;  /* 0x0000000402007387 */ /* 0x0003e20000100a00 */
[----:B------:R-:W-:Y:S05]  /*5760*/  RET.REL.NODEC R10 `(_ZN7cutlass13device_kernelIN5flash19enable_sm80_to_sm89INS1_16FlashAttnBwdSm80INS1_25CollectiveMainloopBwdSm80ILi2ELi2EN4cute5tupleIJNS5_1CILi128EEES8_NS7_ILi64EEEEEENS_10bfloat16_tEfNS_4arch4Sm80ELb0ELb0ELb1ELb0ELb1ELb0ELb0ELb0ELi2ELi4ELi4ELi4ELb0EEENS1_21CollectiveEpilogueBwdISA_SB_SD_Li256ELb0ELb0ELi2EEENS1_19SingleTileSchedulerILb0ELb0ELb0ELi128EEEEEEEEEvNT_6ParamsE) ;  /* 0xffffa8900a007950 */ /* 0x000fea0003c3ffff */
        .type           $_ZN7cutlass13device_kernelIN5flash19enable_sm80_to_sm89INS1_16FlashAttnBwdSm80INS1_25CollectiveMainloopBwdSm80ILi2ELi2EN4cute5tupleIJNS5_1CILi128EEES8_NS7_ILi64EEEEEENS_10bfloat16_tEfNS_4arch4Sm80ELb0ELb0ELb1ELb0ELb1ELb0ELb0ELb0ELi2ELi4ELi4ELi4ELb0EEENS1_21CollectiveEpilogueBwdISA_SB_SD_Li256ELb0ELb0ELi2EEENS1_19SingleTileSchedulerILb0ELb0ELb0ELi128EEEEEEEEEvNT_6ParamsE$_ZN4cute12iter_adaptorIPN7cutlass10bfloat16_tENS_8smem_ptrIS3_EEEC2ES3_,@function
        .size           $_ZN7cutlass13device_kernelIN5flash19enable_sm80_to_sm89INS1_16FlashAttnBwdSm80INS1_25CollectiveMainloopBwdSm80ILi2ELi2EN4cute5tupleIJNS5_1CILi128EEES8_NS7_ILi64EEEEEENS_10bfloat16_tEfNS_4arch4Sm80ELb0ELb0ELb1ELb0ELb1ELb0ELb0ELb0ELi2ELi4ELi4ELi4ELb0EEENS1_21CollectiveEpilogueBwdISA_SB_SD_Li256ELb0ELb0ELi2EEENS1_19SingleTileSchedulerILb0ELb0ELb0ELi128EEEEEEEEEvNT_6ParamsE$_ZN4cute12iter_adaptorIPN7cutlass10bfloat16_tENS_8smem_ptrIS3_EEEC2ES3_,($_ZN7cutlass13device_kernelIN5flash19enable_sm80_to_sm89INS1_16FlashAttnBwdSm80INS1_25CollectiveMainloopBwdSm80ILi2ELi2EN4cute5tupleIJNS5_1CILi128EEES8_NS7_ILi64EEEEEENS_10bfloat16_tEfNS_4arch4Sm80ELb0ELb0ELb1ELb0ELb1ELb0ELb0ELb0ELi2ELi4ELi4ELi4ELb0EEENS1_21CollectiveEpilogueBwdISA_SB_SD_Li256ELb0ELb0ELi2EEENS1_19SingleTileSchedulerILb0ELb0ELb0ELi128EEEEEEEEEvNT_6ParamsE$_ZN4cute12iter_adaptorIPN7cutlass9uint128_tENS_8smem_ptrIS3_EEEC2ES3_ - $_ZN7cutlass13device_kernelIN5flash19enable_sm80_to_sm89INS1_16FlashAttnBwdSm80INS1_25CollectiveMainloopBwdSm80ILi2ELi2EN4cute5tupleIJNS5_1CILi128EEES8_NS7_ILi64EEEEEENS_10bfloat16_tEfNS_4arch4Sm80ELb0ELb0ELb1ELb0ELb1ELb0ELb0ELb0ELi2ELi4ELi4ELi4ELb0EEENS1_21CollectiveEpilogueBwdISA_SB_SD_Li256ELb0ELb0ELi2EEENS1_19SingleTileSchedulerILb0ELb0ELb0ELi128EEEEEEEEEvNT_6ParamsE$_ZN4cute12iter_adaptorIPN7cutlass10bfloat16_tENS_8smem_ptrIS3_EEEC2ES3_)
$_ZN7cutlass13device_kernelIN5flash19enable_sm80_to_sm89INS1_16FlashAttnBwdSm80INS1_25CollectiveMainloopBwdSm80ILi2ELi2EN4cute5tupleIJNS5_1CILi128EEES8_NS7_ILi64EEEEEENS_10bfloat16_tEfNS_4arch4Sm80ELb0ELb0ELb1ELb0ELb1ELb0ELb0ELb0ELi2ELi4ELi4ELi4ELb0EEENS1_21CollectiveEpilogueBwdISA_SB_SD_Li256ELb0ELb0ELi2EEENS1_19SingleTileSchedulerILb0ELb0ELb0ELi128EEEEEEEEEvNT_6ParamsE$_ZN4cute12iter_adaptorIPN7cutlass10bfloat16_tENS_8smem_ptrIS3_EEEC2ES3_:
[----:B------:R-:W-:Y:S02]  /*5770*/  IADD3 R6, R9, -c[0x0][0x20], RZ ;  /* 0x8000080009067a10 */ /* 0x000fe40007ffe0ff */
[----:B------:R-:W-:-:S03]  /*5780*/  MOV R11, 0x0 ;  /* 0x00000000000b7802 */ /* 0x000fc60000000f00 */
[----:B------:R1:W-:Y:S01]  /*5790*/  STL.64 [R6], R2 ;  /* 0x0000000206007387 */ /* 0x0003e20000100a00 */
[----:B------:R-:W-:Y:S05]  /*57a0*/  RET.REL.NODEC R10 `(_ZN7cutlass13device_kernelIN5flash19enable_sm80_to_sm89INS1_16FlashAttnBwdSm80INS1_25CollectiveMainloopBwdSm80ILi2ELi2EN4cute5tupleIJNS5_1CILi128EEES8_NS7_ILi64EEEEEENS_10bfloat16_tEfNS_4arch4Sm80ELb0ELb0ELb1ELb0ELb1ELb0ELb0ELb0ELi2ELi4ELi4ELi4ELb0EEENS1_21CollectiveEpilogueBwdISA_SB_SD_Li256ELb0ELb0ELi2EEENS1_19SingleTileSchedulerILb0ELb0ELb0ELi128EEEEEEEEEvNT_6ParamsE) ;  /* 0xffffa8500a007950 */ /* 0x000fea0003c3ffff */
        .type           $_ZN7cutlass13device_kernelIN5flash19enable_sm80_to_sm89INS1_16FlashAttnBwdSm80INS1_25CollectiveMainloopBwdSm80ILi2ELi2EN4cute5tupleIJNS5_1CILi128EEES8_NS7_ILi64EEEEEENS_10bfloat16_tEfNS_4arch4Sm80ELb0ELb0ELb1ELb0ELb1ELb0ELb0ELb0ELi2ELi4ELi4ELi4ELb0EEENS1_21CollectiveEpilogueBwdISA_SB_SD_Li256ELb0ELb0ELi2EEENS1_19SingleTileSchedulerILb0ELb0ELb0ELi128EEEEEEEEEvNT_6ParamsE$_ZN4cute12iter_adaptorIPN7cutlass9uint128_tENS_8smem_ptrIS3_EEEC2ES3_,@function
        .size           $_ZN7cutlass13device_kernelIN5flash19enable_sm80_to_sm89INS1_16FlashAttnBwdSm80INS1_25CollectiveMainloopBwdSm80ILi2ELi2EN4cute5tupleIJNS5_1CILi128EEES8_NS7_ILi64EEEEEENS_10bfloat16_tEfNS_4arch4Sm80ELb0ELb0ELb1ELb0ELb1ELb0ELb0ELb0ELi2ELi4ELi4ELi4ELb0EEENS1_21CollectiveEpilogueBwdISA_SB_SD_Li256ELb0ELb0ELi2EEENS1_19SingleTileSchedulerILb0ELb0ELb0ELi128EEEEEEEEEvNT_6ParamsE$_ZN4cute12iter_adaptorIPN7cutlass9uint128_tENS_8smem_ptrIS3_EEEC2ES3_,($_ZN7cutlass13device_kernelIN5flash19enable_sm80_to_sm89INS1_16FlashAttnBwdSm80INS1_25CollectiveMainloopBwdSm80ILi2ELi2EN4cute5tupleIJNS5_1CILi128EEES8_NS7_ILi64EEEEEENS_10bfloat16_tEfNS_4arch4Sm80ELb0ELb0ELb1ELb0ELb1ELb0ELb0ELb0ELi2ELi4ELi4ELi4ELb0EEENS1_21CollectiveEpilogueBwdISA_SB_SD_Li256ELb0ELb0ELi2EEENS1_19SingleTileSchedulerILb0ELb0ELb0ELi128EEEEEEEEEvNT_6ParamsE$_ZN4cute12iter_adaptorIPfNS_8gmem_ptrIS1_EEEC2ES1_ - $_ZN7cutlass13device_kernelIN5flash19enable_sm80_to_sm89INS1_16FlashAttnBwdSm80INS1_25CollectiveMainloopBwdSm80ILi2ELi2EN4cute5tupleIJNS5_1CILi128EEES8_NS7_ILi64EEEEEENS_10bfloat16_tEfNS_4arch4Sm80ELb0ELb0ELb1ELb0ELb1ELb0ELb0ELb0ELi2ELi4ELi4ELi4ELb0EEENS1_21CollectiveEpilogueBwdISA_SB_SD_Li256ELb0ELb0ELi2EEENS1_19SingleTileSchedulerILb0ELb0ELb0ELi128EEEEEEEEEvNT_6ParamsE$_ZN4cute12iter_adaptorIPN7cutlass9uint128_tENS_8smem_ptrIS3_EEEC2ES3_)
$_ZN7cutlass13device_kernelIN5flash19enable_sm80_to_sm89INS1_16FlashAttnBwdSm80INS1_25CollectiveMainloopBwdSm80ILi2ELi2EN4cute5tupleIJNS5_1CILi128EEES8_NS7_ILi64EEEEEENS_10bfloat16_tEfNS_4arch4Sm80ELb0ELb0ELb1ELb0ELb1ELb0ELb0ELb0ELi2ELi4ELi4ELi4ELb0EEENS1_21CollectiveEpilogueBwdISA_SB_SD_Li256ELb0ELb0ELi2EEENS1_19SingleTileSchedulerILb0ELb0ELb0ELi128EEEEEEEEEvNT_6ParamsE$_ZN4cute12iter_adaptorIPN7cutlass9uint128_tENS_8smem_ptrIS3_EEEC2ES3_:
[----:B------:R-:W-:Y:S02]  /*57b0*/  IADD3 R6, R6, -c[0x0][0x20], RZ ;  /* 0x8000080006067a10 */ /* 0x000fe40007ffe0ff */
[----:B------:R-:W-:-:S03]  /*57c0*/  MOV R11, 0x0 ;  /* 0x00000000000b7802 */ /* 0x000fc60000000f00 */
[----:B------:R1:W-:Y:S01]  /*57d0*/  STL.64 [R6], R2 ;  /* 0x0000000206007387 */ /* 0x0003e20000100a00 */
[----:B------:R-:W-:Y:S05]  /*57e0*/  RET.REL.NODEC R10 `(_ZN7cutlass13device_kernelIN5flash19enable_sm80_to_sm89INS1_16FlashAttnBwdSm80INS1_25CollectiveMainloopBwdSm80ILi2ELi2EN4cute5tupleIJNS5_1CILi128EEES8_NS7_ILi64EEEEEENS_10bfloat16_tEfNS_4arch4Sm80ELb0ELb0ELb1ELb0ELb1ELb0ELb0ELb0ELi2ELi4ELi4ELi4ELb0EEENS1_21CollectiveEpilogueBwdISA_SB_SD_Li256ELb0ELb0ELi2EEENS1_19SingleTileSchedulerILb0ELb0ELb0ELi128EEEEEEEEEvNT_6ParamsE) ;  /* 0xffffa8100a007950 */ /* 0x000fea0003c3ffff */
        .type           $_ZN7cutlass13device_kernelIN5flash19enable_sm80_to_sm89INS1_16FlashAttnBwdSm80INS1_25CollectiveMainloopBwdSm80ILi2ELi2EN4cute5tupleIJNS5_1CILi128EEES8_NS7_ILi64EEEEEENS_10bfloat16_tEfNS_4arch4Sm80ELb0ELb0ELb1ELb0ELb1ELb0ELb0ELb0ELi2ELi4ELi4ELi4ELb0EEENS1_21CollectiveEpilogueBwdISA_SB_SD_Li256ELb0ELb0ELi2EEENS1_19SingleTileSchedulerILb0ELb0ELb0ELi128EEEEEEEEEvNT_6ParamsE$_ZN4cute12iter_adaptorIPfNS_8gmem_ptrIS1_EEEC2ES1_,@function
        .size           $_ZN7cutlass13device_kernelIN5flash19enable_sm80_to_sm89INS1_16FlashAttnBwdSm80INS1_25CollectiveMainloopBwdSm80ILi2ELi2EN4cute5tupleIJNS5_1CILi128EEES8_NS7_ILi64EEEEEENS_10bfloat16_tEfNS_4arch4Sm80ELb0ELb0ELb1ELb0ELb1ELb0ELb0ELb0ELi2ELi4ELi4ELi4ELb0EEENS1_21CollectiveEpilogueBwdISA_SB_SD_Li256ELb0ELb0ELi2EEENS1_19SingleTileSchedulerILb0ELb0ELb0ELi128EEEEEEEEEvNT_6ParamsE$_ZN4cute12iter_adaptorIPfNS_8gmem_ptrIS1_EEEC2ES1_,($_ZN7cutlass13device_kernelIN5flash19enable_sm80_to_sm89INS1_16FlashAttnBwdSm80INS1_25CollectiveMainloopBwdSm80ILi2ELi2EN4cute5tupleIJNS5_1CILi128EEES8_NS7_ILi64EEEEEENS_10bfloat16_tEfNS_4arch4Sm80ELb0ELb0ELb1ELb0ELb1ELb0ELb0ELb0ELi2ELi4ELi4ELi4ELb0EEENS1_21CollectiveEpilogueBwdISA_SB_SD_Li256ELb0ELb0ELi2EEENS1_19SingleTileSchedulerILb0ELb0ELb0ELi128EEEEEEEEEvNT_6ParamsE$_ZN4cute12iter_adaptorIPfNS_8smem_ptrIS1_EEEC2ES1_ - $_ZN7cutlass13device_kernelIN5flash19enable_sm80_to_sm89INS1_16FlashAttnBwdSm80INS1_25CollectiveMainloopBwdSm80ILi2ELi2EN4cute5tupleIJNS5_1CILi128EEES8_NS7_ILi64EEEEEENS_10bfloat16_tEfNS_4arch4Sm80ELb0ELb0ELb1ELb0ELb1ELb0ELb0ELb0ELi2ELi4ELi4ELi4ELb0EEENS1_21CollectiveEpilogueBwdISA_SB_SD_Li256ELb0ELb0ELi2EEENS1_19SingleTileSchedulerILb0ELb0ELb0ELi128EEEEEEEEEvNT_6ParamsE$_ZN4cute12iter_adaptorIPfNS_8gmem_ptrIS1_EEEC2ES1_)
$_ZN7cutlass13device_kernelIN5flash19enable_sm80_to_sm89INS1_16FlashAttnBwdSm80INS1_25CollectiveMainloopBwdSm80ILi2ELi2EN4cute5tupleIJNS5_1CILi128EEES8_NS7_ILi64EEEEEENS_10bfloat16_tEfNS_4arch4Sm80ELb0ELb0ELb1ELb0ELb1ELb0ELb0ELb0ELi2ELi4ELi4ELi4ELb0EEENS1_21CollectiveEpilogueBwdISA_SB_SD_Li256ELb0ELb0ELi2EEENS1_19SingleTileSchedulerILb0ELb0ELb0ELi128EEEEEEEEEvNT_6ParamsE$_ZN4cute12iter_adaptorIPfNS_8gmem_ptrIS1_EEEC2ES1_:
[----:B------:R-:W-:Y:S02]  /*57f0*/  IADD3 R2, R69, -c[0x0][0x20], RZ ;  /* 0x8000080045027a10 */ /* 0x000fe40007ffe0ff */
[----:B------:R-:W-:-:S03]  /*5800*/  MOV R5, 0x0 ;  /* 0x0000000000057802 */ /* 0x000fc60000000f00 */
[----:B------:R1:W-:Y:S01]  /*5810*/  STL.64 [R2], R10 ;  /* 0x0000000a02007387 */ /* 0x0003e20000100a00 */
[----:B------:R-:W-:Y:S05]  /*5820*/  RET.REL.NODEC R4 `(_ZN7cutlass13device_kernelIN5flash19enable_sm80_to_sm89INS1_16FlashAttnBwdSm80INS1_25CollectiveMainloopBwdSm80ILi2ELi2EN4cute5tupleIJNS5_1CILi128EEES8_NS7_ILi64EEEEEENS_10bfloat16_tEfNS_4arch4Sm80ELb0ELb0ELb1ELb0ELb1ELb0ELb0ELb0ELi2ELi4ELi4ELi4ELb0EEENS1_21CollectiveEpilogueBwdISA_SB_SD_Li256ELb0ELb0ELi2EEENS1_19SingleTileSchedulerILb0ELb0ELb0ELi128EEEEEEEEEvNT_6ParamsE) ;  /* 0xffffa7d004007950 */ /* 0x000fea0003c3ffff */
        .type           $_ZN7cutlass13device_kernelIN5flash19enable_sm80_to_sm89INS1_16FlashAttnBwdSm80INS1_25CollectiveMainloopBwdSm80ILi2ELi2EN4cute5tupleIJNS5_1CILi128EEES8_NS7_ILi64EEEEEENS_10bfloat16_tEfNS_4arch4Sm80ELb0ELb0ELb1ELb0ELb1ELb0ELb0ELb0ELi2ELi4ELi4ELi4ELb0EEENS1_21CollectiveEpilogueBwdISA_SB_SD_Li256ELb0ELb0ELi2EEENS1_19SingleTileSchedulerILb0ELb0ELb0ELi128EEEEEEEEEvNT_6ParamsE$_ZN4cute12iter_adaptorIPfNS_8smem_ptrIS1_EEEC2ES1_,@function
        .size           $_ZN7cutlass13device_kernelIN5flash19enable_sm80_to_sm89INS1_16FlashAttnBwdSm80INS1_25CollectiveMainloopBwdSm80ILi2ELi2EN4cute5tupleIJNS5_1CILi128EEES8_NS7_ILi64EEEEEENS_10bfloat16_tEfNS_4arch4Sm80ELb0ELb0ELb1ELb0ELb1ELb0ELb0ELb0ELi2ELi4ELi4ELi4ELb0EEENS1_21CollectiveEpilogueBwdISA_SB_SD_Li256ELb0ELb0ELi2EEENS1_19SingleTileSchedulerILb0ELb0ELb0ELi128EEEEEEEEEvNT_6ParamsE$_ZN4cute12iter_adaptorIPfNS_8smem_ptrIS1_EEEC2ES1_,($_ZN7cutlass13device_kernelIN5flash19enable_sm80_to_sm89INS1_16FlashAttnBwdSm80INS1_25CollectiveMainloopBwdSm80ILi2ELi2EN4cute5tupleIJNS5_1CILi128EEES8_NS7_ILi64EEEEEENS_10bfloat16_tEfNS_4arch4Sm80ELb0ELb0ELb1ELb0ELb1ELb0ELb0ELb0ELi2ELi4ELi4ELi4ELb0EEENS1_21CollectiveEpilogueBwdISA_SB_SD_Li256ELb0ELb0ELi2EEENS1_19SingleTileSchedulerILb0ELb0ELb0ELi128EEEEEEEEEvNT_6ParamsE$_ZN4cute12iter_adaptorIPjNS_8smem_ptrIS1_EEEC2ES1_ - $_ZN7cutlass13device_kernelIN5flash19enable_sm80_to_sm89INS1_16FlashAttnBwdSm80INS1_25CollectiveMainloopBwdSm80ILi2ELi2EN4cute5tupleIJNS5_1CILi128EEES8_NS7_ILi64EEEEEENS_10bfloat16_tEfNS_4arch4Sm80ELb0ELb0ELb1ELb0ELb1ELb0ELb0ELb0ELi2ELi4ELi4ELi4ELb0EEENS1_21CollectiveEpilogueBwdISA_SB_SD_Li256ELb0ELb0ELi2EEENS1_19SingleTileSchedulerILb0ELb0ELb0ELi128EEEEEEEEEvNT_6ParamsE$_ZN4cute12iter_adaptorIPfNS_8smem_ptrIS1_EEEC2ES1_)
$_ZN7cutlass13device_kernelIN5flash19enable_sm80_to_sm89INS1_16FlashAttnBwdSm80INS1_25CollectiveMainloopBwdSm80ILi2ELi2EN4cute5tupleIJNS5_1CILi128EEES8_NS7_ILi64EEEEEENS_10bfloat16_tEfNS_4arch4Sm80ELb0ELb0ELb1ELb0ELb1ELb0ELb0ELb0ELi2ELi4ELi4ELi4ELb0EEENS1_21CollectiveEpilogueBwdISA_SB_SD_Li256ELb0ELb0ELi2EEENS1_19SingleTileSchedulerILb0ELb0ELb0ELi128EEEEEEEEEvNT_6ParamsE$_ZN4cute12iter_adaptorIPfNS_8smem_ptrIS1_EEEC2ES1_:
[----:B------:R-:W-:Y:S02]  /*5830*/  IADD3 R6, R6, -c[0x0][0x20], RZ ;  /* 0x8000080006067a10 */ /* 0x000fe40007ffe0ff */
[----:B------:R-:W-:-:S03]  /*5840*/  MOV R11, 0x0 ;  /* 0x00000000000b7802 */ /* 0x000fc60000000f00 */
[----:B------:R1:W-:Y:S01]  /*5850*/  STL.64 [R6], R2 ;  /* 0x0000000206007387 */ /* 0x0003e20000100a00 */
[----:B------:R-:W-:Y:S05]  /*5860*/  RET.REL.NODEC R10 `(_ZN7cutlass13device_kernelIN5flash19enable_sm80_to_sm89INS1_16FlashAttnBwdSm80INS1_25CollectiveMainloopBwdSm80ILi2ELi2EN4cute5tupleIJNS5_1CILi128EEES8_NS7_ILi64EEEEEENS_10bfloat16_tEfNS_4arch4Sm80ELb0ELb0ELb1ELb0ELb1ELb0ELb0ELb0ELi2ELi4ELi4ELi4ELb0EEENS1_21CollectiveEpilogueBwdISA_SB_SD_Li256ELb0ELb0ELi2EEENS1_19SingleTileSchedulerILb0ELb0ELb0ELi128EEEEEEEEEvNT_6ParamsE) ;  /* 0xffffa7900a007950 */ /* 0x000fea0003c3ffff */
        .type           $_ZN7cutlass13device_kernelIN5flash19enable_sm80_to_sm89INS1_16FlashAttnBwdSm80INS1_25CollectiveMainloopBwdSm80ILi2ELi2EN4cute5tupleIJNS5_1CILi128EEES8_NS7_ILi64EEEEEENS_10bfloat16_tEfNS_4arch4Sm80ELb0ELb0ELb1ELb0ELb1ELb0ELb0ELb0ELi2ELi4ELi4ELi4ELb0EEENS1_21CollectiveEpilogueBwdISA_SB_SD_Li256ELb0ELb0ELi2EEENS1_19SingleTileSchedulerILb0ELb0ELb0ELi128EEEEEEEEEvNT_6ParamsE$_ZN4cute12iter_adaptorIPjNS_8smem_ptrIS1_EEEC2ES1_,@function
        .size           $_ZN7cutlass13device_kernelIN5flash19enable_sm80_to_sm89INS1_16FlashAttnBwdSm80INS1_25CollectiveMainloopBwdSm80ILi2ELi2EN4cute5tupleIJNS5_1CILi128EEES8_NS7_ILi64EEEEEENS_10bfloat16_tEfNS_4arch4Sm80ELb0ELb0ELb1ELb0ELb1ELb0ELb0ELb0ELi2ELi4ELi4ELi4ELb0EEENS1_21CollectiveEpilogueBwdISA_SB_SD_Li256ELb0ELb0ELi2EEENS1_19SingleTileSchedulerILb0ELb0ELb0ELi128EEEEEEEEEvNT_6ParamsE$_ZN4cute12iter_adaptorIPjNS_8smem_ptrIS1_EEEC2ES1_,($_ZN7cutlass13device_kernelIN5flash19enable_sm80_to_sm89INS1_16FlashAttnBwdSm80INS1_25CollectiveMainloopBwdSm80ILi2ELi2EN4cute5tupleIJNS5_1CILi128EEES8_NS7_ILi64EEEEEENS_10bfloat16_tEfNS_4arch4Sm80ELb0ELb0ELb1ELb0ELb1ELb0ELb0ELb0ELi2ELi4ELi4ELi4ELb0EEENS1_21CollectiveEpilogueBwdISA_SB_SD_Li256ELb0ELb0ELi2EEENS1_19SingleTileSchedulerILb0ELb0ELb0ELi128EEEEEEEEEvNT_6ParamsE$_ZN4cute3eso3ESOILb0ELb0EJNS_14ComposedLayoutINS_7SwizzleILi3ELi3ELi3EEENS_9MixedBitsILj0ELj432EEENS_6LayoutINS_5tupleIJNS8_IJNS_1CILi2EEESA_SA_EEESA_NS9_ILi8EEEEEENS8_IJNS8_IJNS9_ILi64EEESC_NS9_ILi512EEEEEENS9_ILi8192EEENS9_ILi1024EEEEEEEEEENS_10ViewEngineINS_8smem_ptrIPN7cutlass10bfloat16_tEEEEEEEC2ERKSL_RKSS_ - $_ZN7cutlass13device_kernelIN5flash19enable_sm80_to_sm89INS1_16FlashAttnBwdSm80INS1_25CollectiveMainloopBwdSm80ILi2ELi2EN4cute5tupleIJNS5_1CILi128EEES8_NS7_ILi64EEEEEENS_10bfloat16_tEfNS_4arch4Sm80ELb0ELb0ELb1ELb0ELb1ELb0ELb0ELb0ELi2ELi4ELi4ELi4ELb0EEENS1_21CollectiveEpilogueBwdISA_SB_SD_Li256ELb0ELb0ELi2EEENS1_19SingleTileSchedulerILb0ELb0ELb0ELi128EEEEEEEEEvNT_6ParamsE$_ZN4cute12iter_adaptorIPjNS_8smem_ptrIS1_EEEC2ES1_)
$_ZN7cutlass13device_kernelIN5flash19enable_sm80_to_sm89INS1_16FlashAttnBwdSm80INS1_25CollectiveMainloopBwdSm80ILi2ELi2EN4cute5tupleIJNS5_1CILi128EEES8_NS7_ILi64EEEEEENS_10bfloat16_tEfNS_4arch4Sm80ELb0ELb0ELb1ELb0ELb1ELb0ELb0ELb0ELi2ELi4ELi4ELi4ELb0EEENS1_21CollectiveEpilogueBwdISA_SB_SD_Li256ELb0ELb0ELi2EEENS1_19SingleTileSchedulerILb0ELb0ELb0ELi128EEEEEEEEEvNT_6ParamsE$_ZN4cute12iter_adaptorIPjNS_8smem_ptrIS1_EEEC2ES1_:
[----:B------:R-:W-:Y:S02]  /*5870*/  IADD3 R6, R68, -c[0x0][0x20], RZ ;  /* 0x8000080044067a10 */ /* 0x000fe40007ffe0ff */
[----:B------:R-:W-:-:S03]  /*5880*/  MOV R11, 0x0 ;  /* 0x00000000000b7802 */ /* 0x000fc60000000f00 */
[----:B------:R1:W-:Y:S01]  /*5890*/  STL.64 [R6], R2 ;  /* 0x0000000206007387 */ /* 0x0003e20000100a00 */
[----:B------:R-:W-:Y:S05]  /*58a0*/  RET.REL.NODEC R10 `(_ZN7cutlass13device_kernelIN5flash19enable_sm80_to_sm89INS1_16FlashAttnBwdSm80INS1_25CollectiveMainloopBwdSm80ILi2ELi2EN4cute5tupleIJNS5_1CILi128EEES8_NS7_ILi64EEEEEENS_10bfloat16_tEfNS_4arch4Sm80ELb0ELb0ELb1ELb0ELb1ELb0ELb0ELb0ELi2ELi4ELi4ELi4ELb0EEENS1_21CollectiveEpilogueBwdISA_SB_SD_Li256ELb0ELb0ELi2EEENS1_19SingleTileSchedulerILb0ELb0ELb0ELi128EEEEEEEEEvNT_6ParamsE) ;  /* 0xffffa7500a007950 */ /* 0x000fea0003c3ffff */
        .type           $_ZN7cutlass13device_kernelIN5flash19enable_sm80_to_sm89INS1_16FlashAttnBwdSm80INS1_25CollectiveMainloopBwdSm80ILi2ELi2EN4cute5tupleIJNS5_1CILi128EEES8_NS7_ILi64EEEEEENS_10bfloat16_tEfNS_4arch4Sm80ELb0ELb0ELb1ELb0ELb1ELb0ELb0ELb0ELi2ELi4ELi4ELi4ELb0EEENS1_21CollectiveEpilogueBwdISA_SB_SD_Li256ELb0ELb0ELi2EEENS1_19SingleTileSchedulerILb0ELb0ELb0ELi128EEEEEEEEEvNT_6ParamsE$_ZN4cute3eso3ESOILb0ELb0EJNS_14ComposedLayoutINS_7SwizzleILi3ELi3ELi3EEENS_9MixedBitsILj0ELj432EEENS_6LayoutINS_5tupleIJNS8_IJNS_1CILi2EEESA_SA_EEESA_NS9_ILi8EEEEEENS8_IJNS8_IJNS9_ILi64EEESC_NS9_ILi512EEEEEENS9_ILi8192EEENS9_ILi1024EEEEEEEEEENS_10ViewEngineINS_8smem_ptrIPN7cutlass10bfloat16_tEEEEEEEC2ERKSL_RKSS_,@function
        .size           $_ZN7cutlass13device_kernelIN5flash19enable_sm80_to_sm89INS1_16FlashAttnBwdSm80INS1_25CollectiveMainloopBwdSm80ILi2ELi2EN4cute5tupleIJNS5_1CILi128EEES8_NS7_ILi64EEEEEENS_10bfloat16_tEfNS_4arch4Sm80ELb0ELb0ELb1ELb0ELb1ELb0ELb0ELb0ELi2ELi4ELi4ELi4ELb0EEENS1_21CollectiveEpilogueBwdISA_SB_SD_Li256ELb0ELb0ELi2EEENS1_19SingleTileSchedulerILb0ELb0ELb0ELi128EEEEEEEEEvNT_6ParamsE$_ZN4cute3eso3ESOILb0ELb0EJNS_14ComposedLayoutINS_7SwizzleILi3ELi3ELi3EEENS_9MixedBitsILj0ELj432EEENS_6LayoutINS_5tupleIJNS8_IJNS_1CILi2EEESA_SA_EEESA_NS9_ILi8EEEEEENS8_IJNS8_IJNS9_ILi64EEESC_NS9_ILi512EEEEEENS9_ILi8192EEENS9_ILi1024EEEEEEEEEENS_10ViewEngineINS_8smem_ptrIPN7cutlass10bfloat16_tEEEEEEEC2ERKSL_RKSS_,($_ZN7cutlass13device_kernelIN5flash19enable_sm80_to_sm89INS1_16FlashAttnBwdSm80INS1_25CollectiveMainloopBwdSm80ILi2ELi2EN4cute5tupleIJNS5_1CILi128EEES8_NS7_ILi64EEEEEENS_10bfloat16_tEfNS_4arch4Sm80ELb0ELb0ELb1ELb0ELb1ELb0ELb0ELb0ELi2ELi4ELi4ELi4ELb0EEENS1_21CollectiveEpilogueBwdISA_SB_SD_Li256ELb0ELb0ELi2EEENS1_19SingleTileSchedulerILb0ELb0ELb0ELi128EEEEEEEEEvNT_6ParamsE$_ZN4cute3eso3ESOILb0ELb0EJNS_14ComposedLayoutINS_7SwizzleILi3ELi3ELi3EEENS_9MixedBitsILj0ELj432EEENS_6LayoutINS_5tupleIJNS8_IJNS_1CILi2EEESA_SA_EEESA_NS9_ILi8EEEEEENS8_IJNS8_IJNS9_ILi64EEESC_NS9_ILi512EEEEEENS9_ILi8192EEENS9_ILi1024EEEEEEEEEEiEEC2ERKSL_RKi - $_ZN7cutlass13device_kernelIN5flash19enable_sm80_to_sm89INS1_16FlashAttnBwdSm80INS1_25CollectiveMainloopBwdSm80ILi2ELi2EN4cute5tupleIJNS5_1CILi128EEES8_NS7_ILi64EEEEEENS_10bfloat16_tEfNS_4arch4Sm80ELb0ELb0ELb1ELb0ELb1ELb0ELb0ELb0ELi2ELi4ELi4ELi4ELb0EEENS1_21CollectiveEpilogueBwdISA_SB_SD_Li256ELb0ELb0ELi2EEENS1_19SingleTileSchedulerILb0ELb0ELb0ELi128EEEEEEEEEvNT_6ParamsE$_ZN4cute3eso3ESOILb0ELb0EJNS_14ComposedLayoutINS_7SwizzleILi3ELi3ELi3EEENS_9MixedBitsILj0ELj432EEENS_6LayoutINS_5tupleIJNS8_IJNS_1CILi2EEESA_SA_EEESA_NS9_ILi8EEEEEENS8_IJNS8_IJNS9_ILi64EEESC_NS9_ILi512EEEEEENS9_ILi8192EEENS9_ILi1024EEEEEEEEEENS_10ViewEngineINS_8smem_ptrIPN7cutlass10bfloat16_tEEEEEEEC2ERKSL_RKSS_)
$_ZN7cutlass13device_kernelIN5flash19enable_sm80_to_sm89INS1_16FlashAttnBwdSm80INS1_25CollectiveMainloopBwdSm80ILi2ELi2EN4cute5tupleIJNS5_1CILi128EEES8_NS7_ILi64EEEEEENS_10bfloat16_tEfNS_4arch4Sm80ELb0ELb0ELb1ELb0ELb1ELb0ELb0ELb0ELi2ELi4ELi4ELi4ELb0EEENS1_21CollectiveEpilogueBwdISA_SB_SD_Li256ELb0ELb0ELi2EEENS1_19SingleTileSchedulerILb0ELb0ELb0ELi128EEEEEEEEEvNT_6ParamsE$_ZN4cute3eso3ESOILb0ELb0EJNS_14ComposedLayoutINS_7SwizzleILi3ELi3ELi3EEENS_9MixedBitsILj0ELj432EEENS_6LayoutINS_5tupleIJNS8_IJNS_1CILi2EEESA_SA_EEESA_NS9_ILi8EEEEEENS8_IJNS8_IJNS9_ILi64EEESC_NS9_ILi512EEEEEENS9_ILi8192EEENS9_ILi1024EEEEEEEEEENS_10ViewEngineINS_8smem_ptrIPN7cutlass10bfloat16_tEEEEEEEC2ERKSL_RKSS_:
[----:B------:R-:W-:Y:S02]  /*58b0*/  IADD3 R3, R25, -c[0x0][0x20], RZ ;  /* 0x8000080019037a10 */ /* 0x000fe40007ffe0ff */
[----:B------:R-:W-:-:S03]  /*58c0*/  IADD3 R2, R24, -c[0x0][0x20], RZ ;  /* 0x8000080018027a10 */ /* 0x000fc60007ffe0ff */
[----:B------:R1:W-:Y:S04]  /*58d0*/  STL [R3], R6 ;  /* 0x0000000603007387 */ /* 0x0003e80000100800 */
[----:B------:R-:W2:Y:S01]  /*58e0*/  LDL.64 R8, [R2] ;  /* 0x0000000002087983 */ /* 0x000ea20000100a00 */
[----:B------:R-:W-:-:S03]  /*58f0*/  IMAD.MOV.U32 R5, RZ, RZ, 0x0 ;  /* 0x00000000ff057424 */ /* 0x000fc600078e00ff */
[----:B--2---:R1:W-:Y:S01]  /*5900*/  STL.64 [R3+0x8], R8 ;  /* 0x0000080803007387 */ /* 0x0043e20000100a00 */
[----:B------:R-:W-:Y:S05]  /*5910*/  RET.REL.NODEC R4 `(_ZN7cutlass13device_kernelIN5flash19enable_sm80_to_sm89INS1_16FlashAttnBwdSm80INS1_25CollectiveMainloopBwdSm80ILi2ELi2EN4cute5tupleIJNS5_1CILi128EEES8_NS7_ILi64EEEEEENS_10bfloat16_tEfNS_4arch4Sm80ELb0ELb0ELb1ELb0ELb1ELb0ELb0ELb0ELi2ELi4ELi4ELi4ELb0EEENS1_21CollectiveEpilogueBwdISA_SB_SD_Li256ELb0ELb0ELi2EEENS1_19SingleTileSchedulerILb0ELb0ELb0ELi128EEEEEEEEEvNT_6ParamsE) ;  /* 0xffffa6e004007950 */ /* 0x000fea0003c3ffff */
        .type           $_ZN7cutlass13device_kernelIN5flash19enable_sm80_to_sm89INS1_16FlashAttnBwdSm80INS1_25CollectiveMainloopBwdSm80ILi2ELi2EN4cute5tupleIJNS5_1CILi128EEES8_NS7_ILi64EEEEEENS_10bfloat16_tEfNS_4arch4Sm80ELb0ELb0ELb1ELb0ELb1ELb0ELb0ELb0ELi2ELi4ELi4ELi4ELb0EEENS1_21CollectiveEpilogueBwdISA_SB_SD_Li256ELb0ELb0ELi2EEENS1_19SingleTileSchedulerILb0ELb0ELb0ELi128EEEEEEEEEvNT_6ParamsE$_ZN4cute3eso3ESOILb0ELb0EJNS_14ComposedLayoutINS_7SwizzleILi3ELi3ELi3EEENS_9MixedBitsILj0ELj432EEENS_6LayoutINS_5tupleIJNS8_IJNS_1CILi2EEESA_SA_EEESA_NS9_ILi8EEEEEENS8_IJNS8_IJNS9_ILi64EEESC_NS9_ILi512EEEEEENS9_ILi8192EEENS9_ILi1024EEEEEEEEEEiEEC2ERKSL_RKi,@function
        .size           $_ZN7cutlass13device_kernelIN5flash19enable_sm80_to_sm89INS1_16FlashAttnBwdSm80INS1_25CollectiveMainloopBwdSm80ILi2ELi2EN4cute5tupleIJNS5_1CILi128EEES8_NS7_ILi64EEEEEENS_10bfloat16_tEfNS_4arch4Sm80ELb0ELb0ELb1ELb0ELb1ELb0ELb0ELb0ELi2ELi4ELi4ELi4ELb0EEENS1_21CollectiveEpilogueBwdISA_SB_SD_Li256ELb0ELb0ELi2EEENS1_19SingleTileSchedulerILb0ELb0ELb0ELi128EEEEEEEEEvNT_6ParamsE$_ZN4cute3eso3ESOILb0ELb0EJNS_14ComposedLayoutINS_7SwizzleILi3ELi3ELi3EEENS_9MixedBitsILj0ELj432EEENS_6LayoutINS_5tupleIJNS8_IJNS_1CILi2EEESA_SA_EEESA_NS9_ILi8EEEEEENS8_IJNS8_IJNS9_ILi64EEESC_NS9_ILi512EEEEEENS9_ILi8192EEENS9_ILi1024EEEEEEEEEEiEEC2ERKSL_RKi,($_ZN7cutlass13device_kernelIN5flash19enable_sm80_to_sm89INS1_16FlashAttnBwdSm80INS1_25CollectiveMainloopBwdSm80ILi2ELi2EN4cute5tupleIJNS5_1CILi128EEES8_NS7_ILi64EEEEEENS_10bfloat16_tEfNS_4arch4Sm80ELb0ELb0ELb1ELb0ELb1ELb0ELb0ELb0ELi2ELi4ELi4ELi4ELb0EEENS1_21CollectiveEpilogueBwdISA_SB_SD_Li256ELb0ELb0ELi2EEENS1_19SingleTileSchedulerILb0ELb0ELb0ELi128EEEEEEEEEvNT_6ParamsE$_ZN4cute3eso3ESOILb0ELb0EJNS_5tupleIJNS_1CILi0EEENS2_IJNS3_ILi1EEENS3_ILi256EEEiEEEEEENS3_ILi2048EEENS2_IJiNS3_ILi4096EEEEEEEEC2ERKS8_RKS9_RKSB_ - $_ZN7cutlass13device_kernelIN5flash19enable_sm80_to_sm89INS1_16FlashAttnBwdSm80INS1_25CollectiveMainloopBwdSm80ILi2ELi2EN4cute5tupleIJNS5_1CILi128EEES8_NS7_ILi64EEEEEENS_10bfloat16_tEfNS_4arch4Sm80ELb0ELb0ELb1ELb0ELb1ELb0ELb0ELb0ELi2ELi4ELi4ELi4ELb0EEENS1_21CollectiveEpilogueBwdISA_SB_SD_Li256ELb0ELb0ELi2EEENS1_19SingleTileSchedulerILb0ELb0ELb0ELi128EEEEEEEEEvNT_6ParamsE$_ZN4cute3eso3ESOILb0ELb0EJNS_14ComposedLayoutINS_7SwizzleILi3ELi3ELi3EEENS_9MixedBitsILj0ELj432EEENS_6LayoutINS_5tupleIJNS8_IJNS_1CILi2EEESA_SA_EEESA_NS9_ILi8EEEEEENS8_IJNS8_IJNS9_ILi64EEESC_NS9_ILi512EEEEEENS9_ILi8192EEENS9_ILi1024EEEEEEEEEEiEEC2ERKSL_RKi)
$_ZN7cutlass13device_kernelIN5flash19enable_sm80_to_sm89INS1_16FlashAttnBwdSm80INS1_25CollectiveMainloopBwdSm80ILi2ELi2EN4cute5tupleIJNS5_1CILi128EEES8_NS7_ILi64EEEEEENS_10bfloat16_tEfNS_4arch4Sm80ELb0ELb0ELb1ELb0ELb1ELb0ELb0ELb0ELi2ELi4ELi4ELi4ELb0EEENS1_21CollectiveEpilogueBwdISA_SB_SD_Li256ELb0ELb0ELi2EEENS1_19SingleTileSchedulerILb0ELb0ELb0ELi128EEEEEEEEEvNT_6ParamsE$_ZN4cute3eso3ESOILb0ELb0EJNS_14ComposedLayoutINS_7SwizzleILi3ELi3ELi3EEENS_9MixedBitsILj0ELj432EEENS_6LayoutINS_5tupleIJNS8_IJNS_1CILi2EEESA_SA_EEESA_NS9_ILi8EEEEEENS8_IJNS8_IJNS9_ILi64EEESC_NS9_ILi512EEEEEENS9_ILi8192EEENS9_ILi1024EEEEEEEEEEiEEC2ERKSL_RKi:
[----:B------:R-:W-:Y:S02]  /*5920*/  IADD3 R5, R25, -c[0x0][0x20], RZ ;  /* 0x8000080019057a10 */ /* 0x000fe40007ffe0ff */
[----:B------:R-:W-:-:S03]  /*5930*/  IADD3 R3, R7, -c[0x0][0x20], RZ ;  /* 0x8000080007037a10 */ /* 0x000fc60007ffe0ff */
[----:B------:R1:W-:Y:S04]  /*5940*/  STL [R5], R2 ;  /* 0x0000000205007387 */ /* 0x0003e80000100800 */
[----:B------:R-:W2:Y:S01]  /*5950*/  LDL R6, [R3] ;  /* 0x0000000003067983 */ /* 0x000ea20000100800 */
[----:B------:R-:W-:Y:S02]  /*5960*/  IMAD.MOV.U32 R8, RZ, RZ, R4 ;  /* 0x000000ffff087224 */ /* 0x000fe400078e0004 */
[----:B------:R-:W-:Y:S01]  /*5970*/  IMAD.MOV.U32 R9, RZ, RZ, 0x0 ;  /* 0x00000000ff097424 */ /* 0x000fe200078e00ff */
[----:B--2---:R1:W-:Y:S03]  /*5980*/  STL [R5+0x4], R6 ;  /* 0x0000040605007387 */ /* 0x0043e60000100800 */
[----:B------:R-:W-:Y:S05]  /*5990*/  RET.REL.NODEC R8 `(_ZN7cutlass13device_kernelIN5flash19enable_sm80_to_sm89INS1_16FlashAttnBwdSm80INS1_25CollectiveMainloopBwdSm80ILi2ELi2EN4cute5tupleIJNS5_1CILi128EEES8_NS7_ILi64EEEEEENS_10bfloat16_tEfNS_4arch4Sm80ELb0ELb0ELb1ELb0ELb1ELb0ELb0ELb0ELi2ELi4ELi4ELi4ELb0EEENS1_21CollectiveEpilogueBwdISA_SB_SD_Li256ELb0ELb0ELi2EEENS1_19SingleTileSchedulerILb0ELb0ELb0ELi128EEEEEEEEEvNT_6ParamsE) ;  /* 0xffffa66008007950 */ /* 0x000fea0003c3ffff */
        .type           $_ZN7cutlass13device_kernelIN5flash19enable_sm80_to_sm89INS1_16FlashAttnBwdSm80INS1_25CollectiveMainloopBwdSm80ILi2ELi2EN4cute5tupleIJNS5_1CILi128EEES8_NS7_ILi64EEEEEENS_10bfloat16_tEfNS_4arch4Sm80ELb0ELb0ELb1ELb0ELb1ELb0ELb0ELb0ELi2ELi4ELi4ELi4ELb0EEENS1_21CollectiveEpilogueBwdISA_SB_SD_Li256ELb0ELb0ELi2EEENS1_19SingleTileSchedulerILb0ELb0ELb0ELi128EEEEEEEEEvNT_6ParamsE$_ZN4cute3eso3ESOILb0ELb0EJNS_5tupleIJNS_1CILi0EEENS2_IJNS3_ILi1EEENS3_ILi256EEEiEEEEEENS3_ILi2048EEENS2_IJiNS3_ILi4096EEEEEEEEC2ERKS8_RKS9_RKSB_,@function
        .size           $_ZN7cutlass13device_kernelIN5flash19enable_sm80_to_sm89INS1_16FlashAttnBwdSm80INS1_25CollectiveMainloopBwdSm80ILi2ELi2EN4cute5tupleIJNS5_1CILi128EEES8_NS7_ILi64EEEEEENS_10bfloat16_tEfNS_4arch4Sm80ELb0ELb0ELb1ELb0ELb1ELb0ELb0ELb0ELi2ELi4ELi4ELi4ELb0EEENS1_21CollectiveEpilogueBwdISA_SB_SD_Li256ELb0ELb0ELi2EEENS1_19SingleTileSchedulerILb0ELb0ELb0ELi128EEEEEEEEEvNT_6ParamsE$_ZN4cute3eso3ESOILb0ELb0EJNS_5tupleIJNS_1CILi0EEENS2_IJNS3_ILi1EEENS3_ILi256EEEiEEEEEENS3_ILi2048EEENS2_IJiNS3_ILi4096EEEEEEEEC2ERKS8_RKS9_RKSB_,($_ZN7cutlass13device_kernelIN5flash19enable_sm80_to_sm89INS1_16FlashAttnBwdSm80INS1_25CollectiveMainloopBwdSm80ILi2ELi2EN4cute5tupleIJNS5_1CILi128EEES8_NS7_ILi64EEEEEENS_10bfloat16_tEfNS_4arch4Sm80ELb0ELb0ELb1ELb0ELb1ELb0ELb0ELb0ELi2ELi4ELi4ELi4ELb0EEENS1_21CollectiveEpilogueBwdISA_SB_SD_Li256ELb0ELb0ELi2EEENS1_19SingleTileSchedulerILb0ELb0ELb0ELi128EEEEEEEEEvNT_6ParamsE$_ZN4cute3eso3ESOILb0ELb0EJNS_5tupleIJNS_1CILi1EEENS3_ILi512EEEiEEENS3_ILi4096EEENS2_IJNS2_IJiiEEENS3_ILi8192EEEEEEEEC2ERKS6_RKS7_RKSA_ - $_ZN7cutlass13device_kernelIN5flash19enable_sm80_to_sm89INS1_16FlashAttnBwdSm80INS1_25CollectiveMainloopBwdSm80ILi2ELi2EN4cute5tupleIJNS5_1CILi128EEES8_NS7_ILi64EEEEEENS_10bfloat16_tEfNS_4arch4Sm80ELb0ELb0ELb1ELb0ELb1ELb0ELb0ELb0ELi2ELi4ELi4ELi4ELb0EEENS1_21CollectiveEpilogueBwdISA_SB_SD_Li256ELb0ELb0ELi2EEENS1_19SingleTileSchedulerILb0ELb0ELb0ELi128EEEEEEEEEvNT_6ParamsE$_ZN4cute3eso3ESOILb0ELb0EJNS_5tupleIJNS_1CILi0EEENS2_IJNS3_ILi1EEENS3_ILi256EEEiEEEEEENS3_ILi2048EEENS2_IJiNS3_ILi4096EEEEEEEEC2ERKS8_RKS9_RKSB_)
$_ZN7cutlass13device_kernelIN5flash19enable_sm80_to_sm89INS1_16FlashAttnBwdSm80INS1_25CollectiveMainloopBwdSm80ILi2ELi2EN4cute5tupleIJNS5_1CILi128EEES8_NS7_ILi64EEEEEENS_10bfloat16_tEfNS_4arch4Sm80ELb0ELb0ELb1ELb0ELb1ELb0ELb0ELb0ELi2ELi4ELi4ELi4ELb0EEENS1_21CollectiveEpilogueBwdISA_SB_SD_Li256ELb0ELb0ELi2EEENS1_19SingleTileSchedulerILb0ELb0ELb0ELi128EEEEEEEEEvNT_6ParamsE$_ZN4cute3eso3ESOILb0ELb0EJNS_5tupleIJNS_1CILi0EEENS2_IJNS3_ILi1EEENS3_ILi256EEEiEEEEEENS3_ILi2048EEENS2_IJiNS3_ILi4096EEEEEEEEC2ERKS8_RKS9_RKSB_:
[----:B------:R-:W-:Y:S02]  /*59a0*/  IADD3 R3, R68, -c[0x0][0x20], RZ ;  /* 0x8000080044037a10 */ /* 0x000fe40007ffe0ff */
[----:B------:R-:W-:-:S03]  /*59b0*/  IADD3 R2, R50, -c[0x0][0x20], RZ ;  /* 0x8000080032027a10 */ /* 0x000fc60007ffe0ff */
[----:B------:R1:W-:Y:S04]  /*59c0*/  STL [R3], R38 ;  /* 0x0000002603007387 */ /* 0x0003e80000100800 */
[----:B------:R-:W2:Y:S01]  /*59d0*/  LDL R2, [R2] ;  /* 0x0000000002027983 */ /* 0x000ea20000100800 */
[----:B------:R-:W-:-:S03]  /*59e0*/  IMAD.MOV.U32 R5, RZ, RZ, 0x0 ;  /* 0x00000000ff057424 */ /* 0x000fc600078e00ff */
[----:B--2---:R1:W-:Y:S01]  /*59f0*/  STL [R3+0x4], R2 ;  /* 0x0000040203007387 */ /* 0x0043e20000100800 */
[----:B------:R-:W-:Y:S05]  /*5a00*/  RET.REL.NODEC R4 `(_ZN7cutlass13device_kernelIN5flash19enable_sm80_to_sm89INS1_16FlashAttnBwdSm80INS1_25CollectiveMainloopBwdSm80ILi2ELi2EN4cute5tupleIJNS5_1CILi128EEES8_NS7_ILi64EEEEEENS_10bfloat16_tEfNS_4arch4Sm80ELb0ELb0ELb1ELb0ELb1ELb0ELb0ELb0ELi2ELi4ELi4ELi4ELb0EEENS1_21CollectiveEpilogueBwdISA_SB_SD_Li256ELb0ELb0ELi2EEENS1_19SingleTileSchedulerILb0ELb0ELb0ELi128EEEEEEEEEvNT_6ParamsE) ;  /* 0xffffa5f004007950 */ /* 0x000fea0003c3ffff */
        .type           $_ZN7cutlass13device_kernelIN5flash19enable_sm80_to_sm89INS1_16FlashAttnBwdSm80INS1_25CollectiveMainloopBwdSm80ILi2ELi2EN4cute5tupleIJNS5_1CILi128EEES8_NS7_ILi64EEEEEENS_10bfloat16_tEfNS_4arch4Sm80ELb0ELb0ELb1ELb0ELb1ELb0ELb0ELb0ELi2ELi4ELi4ELi4ELb0EEENS1_21CollectiveEpilogueBwdISA_SB_SD_Li256ELb0ELb0ELi2EEENS1_19SingleTileSchedulerILb0ELb0ELb0ELi128EEEEEEEEEvNT_6ParamsE$_ZN4cute3eso3ESOILb0ELb0EJNS_5tupleIJNS_1CILi1EEENS3_ILi512EEEiEEENS3_ILi4096EEENS2_IJNS2_IJiiEEENS3_ILi8192EEEEEEEEC2ERKS6_RKS7_RKSA_,@function
        .size           $_ZN7cutlass13device_kernelIN5flash19enable_sm80_to_sm89INS1_16FlashAttnBwdSm80INS1_25CollectiveMainloopBwdSm80ILi2ELi2EN4cute5tupleIJNS5_1CILi128EEES8_NS7_ILi64EEEEEENS_10bfloat16_tEfNS_4arch4Sm80ELb0ELb0ELb1ELb0ELb1ELb0ELb0ELb0ELi2ELi4ELi4ELi4ELb0EEENS1_21CollectiveEpilogueBwdISA_SB_SD_Li256ELb0ELb0ELi2EEENS1_19SingleTileSchedulerILb0ELb0ELb0ELi128EEEEEEEEEvNT_6ParamsE$_ZN4cute3eso3ESOILb0ELb0EJNS_5tupleIJNS_1CILi1EEENS3_ILi512EEEiEEENS3_ILi4096EEENS2_IJNS2_IJiiEEENS3_ILi8192EEEEEEEEC2ERKS6_RKS7_RKSA_,($_ZN7cutlass13device_kernelIN5flash19enable_sm80_to_sm89INS1_16FlashAttnBwdSm80INS1_25CollectiveMainloopBwdSm80ILi2ELi2EN4cute5tupleIJNS5_1CILi128EEES8_NS7_ILi64EEEEEENS_10bfloat16_tEfNS_4arch4Sm80ELb0ELb0ELb1ELb0ELb1ELb0ELb0ELb0ELi2ELi4ELi4ELi4ELb0EEENS1_21CollectiveEpilogueBwdISA_SB_SD_Li256ELb0ELb0ELi2EEENS1_19SingleTileSchedulerILb0ELb0ELb0ELi128EEEEEEEEEvNT_6ParamsE$_ZN4cute3eso3ESOILb0ELb0EJNS_5tupleIJNS_1CILi1EEENS3_ILi512EEEiEEENS3_ILi4096EEENS2_IJiiEEEEEC2ERKS6_RKS7_RKS8_ - $_ZN7cutlass13device_kernelIN5flash19enable_sm80_to_sm89INS1_16FlashAttnBwdSm80INS1_25CollectiveMainloopBwdSm80ILi2ELi2EN4cute5tupleIJNS5_1CILi128EEES8_NS7_ILi64EEEEEENS_10bfloat16_tEfNS_4arch4Sm80ELb0ELb0ELb1ELb0ELb1ELb0ELb0ELb0ELi2ELi4ELi4ELi4ELb0EEENS1_21CollectiveEpilogueBwdISA_SB_SD_Li256ELb0ELb0ELi2EEENS1_19SingleTileSchedulerILb0ELb0ELb0ELi128EEEEEEEEEvNT_6ParamsE$_ZN4cute3eso3ESOILb0ELb0EJNS_5tupleIJNS_1CILi1EEENS3_ILi512EEEiEEENS3_ILi4096EEENS2_IJNS2_IJiiEEENS3_ILi8192EEEEEEEEC2ERKS6_RKS7_RKSA_)
$_ZN7cutlass13device_kernelIN5flash19enable_sm80_to_sm89INS1_16FlashAttnBwdSm80INS1_25CollectiveMainloopBwdSm80ILi2ELi2EN4cute5tupleIJNS5_1CILi128EEES8_NS7_ILi64EEEEEENS_10bfloat16_tEfNS_4arch4Sm80ELb0ELb0ELb1ELb0ELb1ELb0ELb0ELb0ELi2ELi4ELi4ELi4ELb0EEENS1_21CollectiveEpilogueBwdISA_SB_SD_Li256ELb0ELb0ELi2EEENS1_19SingleTileSchedulerILb0ELb0ELb0ELi128EEEEEEEEEvNT_6ParamsE$_ZN4cute3eso3ESOILb0ELb0EJNS_5tupleIJNS_1CILi1EEENS3_ILi512EEEiEEENS3_ILi4096EEENS2_IJNS2_IJiiEEENS3_ILi8192EEEEEEEEC2ERKS6_RKS7_RKSA_:
        /* <DEDUP_REMOVED lines=9> */
[----:B------:R-:W-:Y:S05]  /*5aa0*/  RET.REL.NODEC R8 `(_ZN7cutlass13device_kernelIN5flash19enable_sm80_to_sm89INS1_16FlashAttnBwdSm80INS1_25CollectiveMainloopBwdSm80ILi2ELi2EN4cute5tupleIJNS5_1CILi128EEES8_NS7_ILi64EEEEEENS_10bfloat16_tEfNS_4arch4Sm80ELb0ELb0ELb1ELb0ELb1ELb0ELb0ELb0ELi2ELi4ELi4ELi4ELb0EEENS1_21CollectiveEpilogueBwdISA_SB_SD_Li256ELb0ELb0ELi2EEENS1_19SingleTileSchedulerILb0ELb0ELb0ELi128EEEEEEEEEvNT_6ParamsE) ;  /* 0xffffa55008007950 */ /* 0x000fea0003c3ffff */
        .type           $_ZN7cutlass13device_kernelIN5flash19enable_sm80_to_sm89INS1_16FlashAttnBwdSm80INS1_25CollectiveMainloopBwdSm80ILi2ELi2EN4cute5tupleIJNS5_1CILi128EEES8_NS7_ILi64EEEEEENS_10bfloat16_tEfNS_4arch4Sm80ELb0ELb0ELb1ELb0ELb1ELb0ELb0ELb0ELi2ELi4ELi4ELi4ELb0EEENS1_21CollectiveEpilogueBwdISA_SB_SD_Li256ELb0ELb0ELi2EEENS1_19SingleTileSchedulerILb0ELb0ELb0ELi128EEEEEEEEEvNT_6ParamsE$_ZN4cute3eso3ESOILb0ELb0EJNS_5tupleIJNS_1CILi1EEENS3_ILi512EEEiEEENS3_ILi4096EEENS2_IJiiEEEEEC2ERKS6_RKS7_RKS8_,@function
        .size           $_ZN7cutlass13device_kernelIN5flash19enable_sm80_to_sm89INS1_16FlashAttnBwdSm80INS1_25CollectiveMainloopBwdSm80ILi2ELi2EN4cute5tupleIJNS5_1CILi128EEES8_NS7_ILi64EEEEEENS_10bfloat16_tEfNS_4arch4Sm80ELb0ELb0ELb1ELb0ELb1ELb0ELb0ELb0ELi2ELi4ELi4ELi4ELb0EEENS1_21CollectiveEpilogueBwdISA_SB_SD_Li256ELb0ELb0ELi2EEENS1_19SingleTileSchedulerILb0ELb0ELb0ELi128EEEEEEEEEvNT_6ParamsE$_ZN4cute3eso3ESOILb0ELb0EJNS_5tupleIJNS_1CILi1EEENS3_ILi512EEEiEEENS3_ILi4096EEENS2_IJiiEEEEEC2ERKS6_RKS7_RKS8_,($_ZN7cutlass13device_kernelIN5flash19enable_sm80_to_sm89INS1_16FlashAttnBwdSm80INS1_25CollectiveMainloopBwdSm80ILi2ELi2EN4cute5tupleIJNS5_1CILi128EEES8_NS7_ILi64EEEEEENS_10bfloat16_tEfNS_4arch4Sm80ELb0ELb0ELb1ELb0ELb1ELb0ELb0ELb0ELi2ELi4ELi4ELi4ELb0EEENS1_21CollectiveEpilogueBwdISA_SB_SD_Li256ELb0ELb0ELi2EEENS1_19SingleTileSchedulerILb0ELb0ELb0ELi128EEEEEEEEEvNT_6ParamsE$_ZN4cute3eso3ESOILb0ELb0EJNS_5tupleIJNS_1CILi1EEEiEEENS3_ILi1024EEENS2_IJiiEEEEEC2ERKS5_RKS6_RKS7_ - $_ZN7cutlass13device_kernelIN5flash19enable_sm80_to_sm89INS1_16FlashAttnBwdSm80INS1_25CollectiveMainloopBwdSm80ILi2ELi2EN4cute5tupleIJNS5_1CILi128EEES8_NS7_ILi64EEEEEENS_10bfloat16_tEfNS_4arch4Sm80ELb0ELb0ELb1ELb0ELb1ELb0ELb0ELb0ELi2ELi4ELi4ELi4ELb0EEENS1_21CollectiveEpilogueBwdISA_SB_SD_Li256ELb0ELb0ELi2EEENS1_19SingleTileSchedulerILb0ELb0ELb0ELi128EEEEEEEEEvNT_6ParamsE$_ZN4cute3eso3ESOILb0ELb0EJNS_5tupleIJNS_1CILi1EEENS3_ILi512EEEiEEENS3_ILi4096EEENS2_IJiiEEEEEC2ERKS6_RKS7_RKS8_)
$_ZN7cutlass13device_kernelIN5flash19enable_sm80_to_sm89INS1_16FlashAttnBwdSm80INS1_25CollectiveMainloopBwdSm80ILi2ELi2EN4cute5tupleIJNS5_1CILi128EEES8_NS7_ILi64EEEEEENS_10bfloat16_tEfNS_4arch4Sm80ELb0ELb0ELb1ELb0ELb1ELb0ELb0ELb0ELi2ELi4ELi4ELi4ELb0EEENS1_21CollectiveEpilogueBwdISA_SB_SD_Li256ELb0ELb0ELi2EEENS1_19SingleTileSchedulerILb0ELb0ELb0ELi128EEEEEEEEEvNT_6ParamsE$_ZN4cute3eso3ESOILb0ELb0EJNS_5tupleIJNS_1CILi1EEENS3_ILi512EEEiEEENS3_ILi4096EEENS2_IJiiEEEEEC2ERKS6_RKS7_RKS8_:
        /* <DEDUP_REMOVED lines=8> */
[----:B------:R-:W-:Y:S05]  /*5b30*/  RET.REL.NODEC R4 `(_ZN7cutlass13device_kernelIN5flash19enable_sm80_to_sm89INS1_16FlashAttnBwdSm80INS1_25CollectiveMainloopBwdSm80ILi2ELi2EN4cute5tupleIJNS5_1CILi128EEES8_NS7_ILi64EEEEEENS_10bfloat16_tEfNS_4arch4Sm80ELb0ELb0ELb1ELb0ELb1ELb0ELb0ELb0ELi2ELi4ELi4ELi4ELb0EEENS1_21CollectiveEpilogueBwdISA_SB_SD_Li256ELb0ELb0ELi2EEENS1_19SingleTileSchedulerILb0ELb0ELb0ELi128EEEEEEEEEvNT_6ParamsE) ;  /* 0xffffa4c004007950 */ /* 0x000fea0003c3ffff */
        .type           $_ZN7cutlass13device_kernelIN5flash19enable_sm80_to_sm89INS1_16FlashAttnBwdSm80INS1_25CollectiveMainloopBwdSm80ILi2ELi2EN4cute5tupleIJNS5_1CILi128EEES8_NS7_ILi64EEEEEENS_10bfloat16_tEfNS_4arch4Sm80ELb0ELb0ELb1ELb0ELb1ELb0ELb0ELb0ELi2ELi4ELi4ELi4ELb0EEENS1_21CollectiveEpilogueBwdISA_SB_SD_Li256ELb0ELb0ELi2EEENS1_19SingleTileSchedulerILb0ELb0ELb0ELi128EEEEEEEEEvNT_6ParamsE$_ZN4cute3eso3ESOILb0ELb0EJNS_5tupleIJNS_1CILi1EEEiEEENS3_ILi1024EEENS2_IJiiEEEEEC2ERKS5_RKS6_RKS7_,@function
        .size           $_ZN7cutlass13device_kernelIN5flash19enable_sm80_to_sm89INS1_16FlashAttnBwdSm80INS1_25CollectiveMainloopBwdSm80ILi2ELi2EN4cute5tupleIJNS5_1CILi128EEES8_NS7_ILi64EEEEEENS_10bfloat16_tEfNS_4arch4Sm80ELb0ELb0ELb1ELb0ELb1ELb0ELb0ELb0ELi2ELi4ELi4ELi4ELb0EEENS1_21CollectiveEpilogueBwdISA_SB_SD_Li256ELb0ELb0ELi2EEENS1_19SingleTileSchedulerILb0ELb0ELb0ELi128EEEEEEEEEvNT_6ParamsE$_ZN4cute3eso3ESOILb0ELb0EJNS_5tupleIJNS_1CILi1EEEiEEENS3_ILi1024EEENS2_IJiiEEEEEC2ERKS5_RKS6_RKS7_,($_ZN7cutlass13device_kernelIN5flash19enable_sm80_to_sm89INS1_16FlashAttnBwdSm80INS1_25CollectiveMainloopBwdSm80ILi2ELi2EN4cute5tupleIJNS5_1CILi128EEES8_NS7_ILi64EEEEEENS_10bfloat16_tEfNS_4arch4Sm80ELb0ELb0ELb1ELb0ELb1ELb0ELb0ELb0ELi2ELi4ELi4ELi4ELb0EEENS1_21CollectiveEpilogueBwdISA_SB_SD_Li256ELb0ELb0ELi2EEENS1_19SingleTileSchedulerILb0ELb0ELb0ELi128EEEEEEEEEvNT_6ParamsE$_ZN4cute3eso3ESOILb0ELb0EJNS_5tupleIJiNS_1CILi512EEEEEENS2_IJiiEEENS3_ILi1024EEEEEC2ERKS5_RKS6_RKS7_ - $_ZN7cutlass13device_kernelIN5flash19enable_sm80_to_sm89INS1_16FlashAttnBwdSm80INS1_25CollectiveMainloopBwdSm80ILi2ELi2EN4cute5tupleIJNS5_1CILi128EEES8_NS7_ILi64EEEEEENS_10bfloat16_tEfNS_4arch4Sm80ELb0ELb0ELb1ELb0ELb1ELb0ELb0ELb0ELi2ELi4ELi4ELi4ELb0EEENS1_21CollectiveEpilogueBwdISA_SB_SD_Li256ELb0ELb0ELi2EEENS1_19SingleTileSchedulerILb0ELb0ELb0ELi128EEEEEEEEEvNT_6ParamsE$_ZN4cute3eso3ESOILb0ELb0EJNS_5tupleIJNS_1CILi1EEEiEEENS3_ILi1024EEENS2_IJiiEEEEEC2ERKS5_RKS6_RKS7_)
$_ZN7cutlass13device_kernelIN5flash19enable_sm80_to_sm89INS1_16FlashAttnBwdSm80INS1_25CollectiveMainloopBwdSm80ILi2ELi2EN4cute5tupleIJNS5_1CILi128EEES8_NS7_ILi64EEEEEENS_10bfloat16_tEfNS_4arch4Sm80ELb0ELb0ELb1ELb0ELb1ELb0ELb0ELb0ELi2ELi4ELi4ELi4ELb0EEENS1_21CollectiveEpilogueBwdISA_SB_SD_Li256ELb0ELb0ELi2EEENS1_19SingleTileSchedulerILb0ELb0ELb0ELi128EEEEEEEEEvNT_6ParamsE$_ZN4cute3eso3ESOILb0ELb0EJNS_5tupleIJNS_1CILi1EEEiEEENS3_ILi1024EEENS2_IJiiEEEEEC2ERKS5_RKS6_RKS7_:
        /* <DEDUP_REMOVED lines=9> */
        .type           $_ZN7cutlass13device_kernelIN5flash19enable_sm80_to_sm89INS1_16FlashAttnBwdSm80INS1_25CollectiveMainloopBwdSm80ILi2ELi2EN4cute5tupleIJNS5_1CILi128EEES8_NS7_ILi64EEEEEENS_10bfloat16_tEfNS_4arch4Sm80ELb0ELb0ELb1ELb0ELb1ELb0ELb0ELb0ELi2ELi4ELi4ELi4ELb0EEENS1_21CollectiveEpilogueBwdISA_SB_SD_Li256ELb0ELb0ELi2EEENS1_19SingleTileSchedulerILb0ELb0ELb0ELi128EEEEEEEEEvNT_6ParamsE$_ZN4cute3eso3ESOILb0ELb0EJNS_5tupleIJiNS_1CILi512EEEEEENS2_IJiiEEENS3_ILi1024EEEEEC2ERKS5_RKS6_RKS7_,@function
        .size           $_ZN7cutlass13device_kernelIN5flash19enable_sm80_to_sm89INS1_16FlashAttnBwdSm80INS1_25CollectiveMainloopBwdSm80ILi2ELi2EN4cute5tupleIJNS5_1CILi128EEES8_NS7_ILi64EEEEEENS_10bfloat16_tEfNS_4arch4Sm80ELb0ELb0ELb1ELb0ELb1ELb0ELb0ELb0ELi2ELi4ELi4ELi4ELb0EEENS1_21CollectiveEpilogueBwdISA_SB_SD_Li256ELb0ELb0ELi2EEENS1_19SingleTileSchedulerILb0ELb0ELb0ELi128EEEEEEEEEvNT_6ParamsE$_ZN4cute3eso3ESOILb0ELb0EJNS_5tupleIJiNS_1CILi512EEEEEENS2_IJiiEEENS3_ILi1024EEEEEC2ERKS5_RKS6_RKS7_,($_ZN7cutlass13device_kernelIN5flash19enable_sm80_to_sm89INS1_16FlashAttnBwdSm80INS1_25CollectiveMainloopBwdSm80ILi2ELi2EN4cute5tupleIJNS5_1CILi128EEES8_NS7_ILi64EEEEEENS_10bfloat16_tEfNS_4arch4Sm80ELb0ELb0ELb1ELb0ELb1ELb0ELb0ELb0ELi2ELi4ELi4ELi4ELb0EEENS1_21CollectiveEpilogueBwdISA_SB_SD_Li256ELb0ELb0ELi2EEENS1_19SingleTileSchedulerILb0ELb0ELb0ELi128EEEEEEEEEvNT_6ParamsE$_ZN4cute3eso3ESOILb0ELb0EJNS_5tupleIJiiEEEiNS_1CILi0EEEEEC2ERKS3_RKiRKS5_ - $_ZN7cutlass13device_kernelIN5flash19enable_sm80_to_sm89INS1_16FlashAttnBwdSm80INS1_25CollectiveMainloopBwdSm80ILi2ELi2EN4cute5tupleIJNS5_1CILi128EEES8_NS7_ILi64EEEEEENS_10bfloat16_tEfNS_4arch4Sm80ELb0ELb0ELb1ELb0ELb1ELb0ELb0ELb0ELi2ELi4ELi4ELi4ELb0EEENS1_21CollectiveEpilogueBwdISA_SB_SD_Li256ELb0ELb0ELi2EEENS1_19SingleTileSchedulerILb0ELb0ELb0ELi128EEEEEEEEEvNT_6ParamsE$_ZN4cute3eso3ESOILb0ELb0EJNS_5tupleIJiNS_1CILi512EEEEEENS2_IJiiEEENS3_ILi1024EEEEEC2ERKS5_RKS6_RKS7_)
$_ZN7cutlass13device_kernelIN5flash19enable_sm80_to_sm89INS1_16FlashAttnBwdSm80INS1_25CollectiveMainloopBwdSm80ILi2ELi2EN4cute5tupleIJNS5_1CILi128EEES8_NS7_ILi64EEEEEENS_10bfloat16_tEfNS_4arch4Sm80ELb0ELb0ELb1ELb0ELb1ELb0ELb0ELb0ELi2ELi4ELi4ELi4ELb0EEENS1_21CollectiveEpilogueBwdISA_SB_SD_Li256ELb0ELb0ELi2EEENS1_19SingleTileSchedulerILb0ELb0ELb0ELi128EEEEEEEEEvNT_6ParamsE$_ZN4cute3eso3ESOILb0ELb0EJNS_5tupleIJiNS_1CILi512EEEEEENS2_IJiiEEENS3_ILi1024EEEEEC2ERKS5_RKS6_RKS7_:
        /* <DEDUP_REMOVED lines=9> */
        .type           $_ZN7cutlass13device_kernelIN5flash19enable_sm80_to_sm89INS1_16FlashAttnBwdSm80INS1_25CollectiveMainloopBwdSm80ILi2ELi2EN4cute5tupleIJNS5_1CILi128EEES8_NS7_ILi64EEEEEENS_10bfloat16_tEfNS_4arch4Sm80ELb0ELb0ELb1ELb0ELb1ELb0ELb0ELb0ELi2ELi4ELi4ELi4ELb0EEENS1_21CollectiveEpilogueBwdISA_SB_SD_Li256ELb0ELb0ELi2EEENS1_19SingleTileSchedulerILb0ELb0ELb0ELi128EEEEEEEEEvNT_6ParamsE$_ZN4cute3eso3ESOILb0ELb0EJNS_5tupleIJiiEEEiNS_1CILi0EEEEEC2ERKS3_RKiRKS5_,@function
        .size           $_ZN7cutlass13device_kernelIN5flash19enable_sm80_to_sm89INS1_16FlashAttnBwdSm80INS1_25CollectiveMainloopBwdSm80ILi2ELi2EN4cute5tupleIJNS5_1CILi128EEES8_NS7_ILi64EEEEEENS_10bfloat16_tEfNS_4arch4Sm80ELb0ELb0ELb1ELb0ELb1ELb0ELb0ELb0ELi2ELi4ELi4ELi4ELb0EEENS1_21CollectiveEpilogueBwdISA_SB_SD_Li256ELb0ELb0ELi2EEENS1_19SingleTileSchedulerILb0ELb0ELb0ELi128EEEEEEEEEvNT_6ParamsE$_ZN4cute3eso3ESOILb0ELb0EJNS_5tupleIJiiEEEiNS_1CILi0EEEEEC2ERKS3_RKiRKS5_,($_ZN7cutlass13device_kernelIN5flash19enable_sm80_to_sm89INS1_16FlashAttnBwdSm80INS1_25CollectiveMainloopBwdSm80ILi2ELi2EN4cute5tupleIJNS5_1CILi128EEES8_NS7_ILi64EEEEEENS_10bfloat16_tEfNS_4arch4Sm80ELb0ELb0ELb1ELb0ELb1ELb0ELb0ELb0ELi2ELi4ELi4ELi4ELb0EEENS1_21CollectiveEpilogueBwdISA_SB_SD_Li256ELb0ELb0ELi2EEENS1_19SingleTileSchedulerILb0ELb0ELb0ELi128EEEEEEEEEvNT_6ParamsE$_ZN4cute3eso3ESOILb0ELb0EJNS_6LayoutINS_5tupleIJNS3_IJNS3_IJNS_1CILi8EEENS4_ILi1EEEEEES6_EEENS3_IJNS3_IJS6_S6_EEENS4_ILi2EEEEEEEEENS3_IJNS3_IJNS3_IJS6_NS4_ILi0EEEEEESD_EEENS3_IJNS3_IJSD_SD_EEEiEEEEEEEENS_10ViewEngineINS_8smem_ptrIPN7cutlass10bfloat16_tEEEEEEEC2ERKSJ_RKSQ_ - $_ZN7cutlass13device_kernelIN5flash19enable_sm80_to_sm89INS1_16FlashAttnBwdSm80INS1_25CollectiveMainloopBwdSm80ILi2ELi2EN4cute5tupleIJNS5_1CILi128EEES8_NS7_ILi64EEEEEENS_10bfloat16_tEfNS_4arch4Sm80ELb0ELb0ELb1ELb0ELb1ELb0ELb0ELb0ELi2ELi4ELi4ELi4ELb0EEENS1_21CollectiveEpilogueBwdISA_SB_SD_Li256ELb0ELb0ELi2EEENS1_19SingleTileSchedulerILb0ELb0ELb0ELi128EEEEEEEEEvNT_6ParamsE$_ZN4cute3eso3ESOILb0ELb0EJNS_5tupleIJiiEEEiNS_1CILi0EEEEEC2ERKS3_RKiRKS5_)
$_ZN7cutlass13device_kernelIN5flash19enable_sm80_to_sm89INS1_16FlashAttnBwdSm80INS1_25CollectiveMainloopBwdSm80ILi2ELi2EN4cute5tupleIJNS5_1CILi128EEES8_NS7_ILi64EEEEEENS_10bfloat16_tEfNS_4arch4Sm80ELb0ELb0ELb1ELb0ELb1ELb0ELb0ELb0ELi2ELi4ELi4ELi4ELb0EEENS1_21CollectiveEpilogueBwdISA_SB_SD_Li256ELb0ELb0ELi2EEENS1_19SingleTileSchedulerILb0ELb0ELb0ELi128EEEEEEEEEvNT_6ParamsE$_ZN4cute3eso3ESOILb0ELb0EJNS_5tupleIJiiEEEiNS_1CILi0EEEEEC2ERKS3_RKiRKS5_:
        /* <DEDUP_REMOVED lines=8> */
[----:B------:R-:W-:Y:S05]  /*5ce0*/  RET.REL.NODEC R94 `(_ZN7cutlass13device_kernelIN5flash19enable_sm80_to_sm89INS1_16FlashAttnBwdSm80INS1_25CollectiveMainloopBwdSm80ILi2ELi2EN4cute5tupleIJNS5_1CILi128EEES8_NS7_ILi64EEEEEENS_10bfloat16_tEfNS_4arch4Sm80ELb0ELb0ELb1ELb0ELb1ELb0ELb0ELb0ELi2ELi4ELi4ELi4ELb0EEENS1_21CollectiveEpilogueBwdISA_SB_SD_Li256ELb0ELb0ELi2EEENS1_19SingleTileSchedulerILb0ELb0ELb0ELi128EEEEEEEEEvNT_6ParamsE) ;  /* 0xffffa3105e007950 */ /* 0x000fea0003c3ffff */
        .type           $_ZN7cutlass13device_kernelIN5flash19enable_sm80_to_sm89INS1_16FlashAttnBwdSm80INS1_25CollectiveMainloopBwdSm80ILi2ELi2EN4cute5tupleIJNS5_1CILi128EEES8_NS7_ILi64EEEEEENS_10bfloat16_tEfNS_4arch4Sm80ELb0ELb0ELb1ELb0ELb1ELb0ELb0ELb0ELi2ELi4ELi4ELi4ELb0EEENS1_21CollectiveEpilogueBwdISA_SB_SD_Li256ELb0ELb0ELi2EEENS1_19SingleTileSchedulerILb0ELb0ELb0ELi128EEEEEEEEEvNT_6ParamsE$_ZN4cute3eso3ESOILb0ELb0EJNS_6LayoutINS_5tupleIJNS3_IJNS3_IJNS_1CILi8EEENS4_ILi1EEEEEES6_EEENS3_IJNS3_IJS6_S6_EEENS4_ILi2EEEEEEEEENS3_IJNS3_IJNS3_IJS6_NS4_ILi0EEEEEESD_EEENS3_IJNS3_IJSD_SD_EEEiEEEEEEEENS_10ViewEngineINS_8smem_ptrIPN7cutlass10bfloat16_tEEEEEEEC2ERKSJ_RKSQ_,@function
        .size           $_ZN7cutlass13device_kernelIN5flash19enable_sm80_to_sm89INS1_16FlashAttnBwdSm80INS1_25CollectiveMainloopBwdSm80ILi2ELi2EN4cute5tupleIJNS5_1CILi128EEES8_NS7_ILi64EEEEEENS_10bfloat16_tEfNS_4arch4Sm80ELb0ELb0ELb1ELb0ELb1ELb0ELb0ELb0ELi2ELi4ELi4ELi4ELb0EEENS1_21CollectiveEpilogueBwdISA_SB_SD_Li256ELb0ELb0ELi2EEENS1_19SingleTileSchedulerILb0ELb0ELb0ELi128EEEEEEEEEvNT_6ParamsE$_ZN4cute3eso3ESOILb0ELb0EJNS_6LayoutINS_5tupleIJNS3_IJNS3_IJNS_1CILi8EEENS4_ILi1EEEEEES6_EEENS3_IJNS3_IJS6_S6_EEENS4_ILi2EEEEEEEEENS3_IJNS3_IJNS3_IJS6_NS4_ILi0EEEEEESD_EEENS3_IJNS3_IJSD_SD_EEEiEEEEEEEENS_10ViewEngineINS_8smem_ptrIPN7cutlass10bfloat16_tEEEEEEEC2ERKSJ_RKSQ_,($_ZN7cutlass13device_kernelIN5flash19enable_sm80_to_sm89INS1_16FlashAttnBwdSm80INS1_25CollectiveMainloopBwdSm80ILi2ELi2EN4cute5tupleIJNS5_1CILi128EEES8_NS7_ILi64EEEEEENS_10bfloat16_tEfNS_4arch4Sm80ELb0ELb0ELb1ELb0ELb1ELb0ELb0ELb0ELi2ELi4ELi4ELi4ELb0EEENS1_21CollectiveEpilogueBwdISA_SB_SD_Li256ELb0ELb0ELi2EEENS1_19SingleTileSchedulerILb0ELb0ELb0ELi128EEEEEEEEEvNT_6ParamsE$_ZN4cute3eso3ESOILb0ELb0EJNS_6LayoutINS_5tupleIJNS3_IJNS_1CILi1EEENS3_IJS5_NS4_ILi2EEES6_EEEEEES6_NS3_IJS6_S6_EEEEEENS3_IJNS3_IJNS4_ILi0EEENS3_IJS5_NS4_ILi256EEEiEEEEEENS4_ILi2048EEENS3_IJiNS4_ILi4096EEEEEEEEEEENS_10ViewEngineINS_8smem_ptrIPjEEEEEEC2ERKSJ_RKSO_ - $_ZN7cutlass13device_kernelIN5flash19enable_sm80_to_sm89INS1_16FlashAttnBwdSm80INS1_25CollectiveMainloopBwdSm80ILi2ELi2EN4cute5tupleIJNS5_1CILi128EEES8_NS7_ILi64EEEEEENS_10bfloat16_tEfNS_4arch4Sm80ELb0ELb0ELb1ELb0ELb1ELb0ELb0ELb0ELi2ELi4ELi4ELi4ELb0EEENS1_21CollectiveEpilogueBwdISA_SB_SD_Li256ELb0ELb0ELi2EEENS1_19SingleTileSchedulerILb0ELb0ELb0ELi128EEEEEEEEEvNT_6ParamsE$_ZN4cute3eso3ESOILb0ELb0EJNS_6LayoutINS_5tupleIJNS3_IJNS3_IJNS_1CILi8EEENS4_ILi1EEEEEES6_EEENS3_IJNS3_IJS6_S6_EEENS4_ILi2EEEEEEEEENS3_IJNS3_IJNS3_IJS6_NS4_ILi0EEEEEESD_EEENS3_IJNS3_IJSD_SD_EEEiEEEEEEEENS_10ViewEngineINS_8smem_ptrIPN7cutlass10bfloat16_tEEEEEEEC2ERKSJ_RKSQ_)
$_ZN7cutlass13device_kernelIN5flash19enable_sm80_to_sm89INS1_16FlashAttnBwdSm80INS1_25CollectiveMainloopBwdSm80ILi2ELi2EN4cute5tupleIJNS5_1CILi128EEES8_NS7_ILi64EEEEEENS_10bfloat16_tEfNS_4arch4Sm80ELb0ELb0ELb1ELb0ELb1ELb0ELb0ELb0ELi2ELi4ELi4ELi4ELb0EEENS1_21CollectiveEpilogueBwdISA_SB_SD_Li256ELb0ELb0ELi2EEENS1_19SingleTileSchedulerILb0ELb0ELb0ELi128EEEEEEEEEvNT_6ParamsE$_ZN4cute3eso3ESOILb0ELb0EJNS_6LayoutINS_5tupleIJNS3_IJNS3_IJNS_1CILi8EEENS4_ILi1EEEEEES6_EEENS3_IJNS3_IJS6_S6_EEENS4_ILi2EEEEEEEEENS3_IJNS3_IJNS3_IJS6_NS4_ILi0EEEEEESD_EEENS3_IJNS3_IJSD_SD_EEEiEEEEEEEENS_10ViewEngineINS_8smem_ptrIPN7cutlass10bfloat16_tEEEEEEEC2ERKSJ_RKSQ_:
[----:B------:R-:W-:Y:S02]  /*5cf0*/  IADD3 R3, R76, -c[0x0][0x20], RZ ;  /* 0x800008004c037a10 */ /* 0x000fe40007ffe0ff */
[----:B------:R-:W-:-:S03]  /*5d00*/  IADD3 R2, R68, -c[0x0][0x20], RZ ;  /* 0x8000080044027a10 */ /* 0x000fc60007ffe0ff */
[----:B------:R1:W-:Y:S04]  /*5d10*/  STL [R3], R6 ;  /* 0x0000000603007387 */ /* 0x0003e80000100800 */
[----:B------:R-:W2:Y:S01]  /*5d20*/  LDL.64 R8, [R2] ;  /* 0x0000000002087983 */ /* 0x000ea20000100a00 */
[----:B------:R-:W-:-:S03]  /*5d30*/  IMAD.MOV.U32 R5, RZ, RZ, 0x0 ;  /* 0x00000000ff057424 */ /* 0x000fc600078e00ff */
[----:B--2---:R1:W-:Y:S01]  /*5d40*/  STL.64 [R3+0x8], R8 ;  /* 0x0000080803007387 */ /* 0x0043e20000100a00 */
[----:B------:R-:W-:Y:S05]  /*5d50*/  RET.REL.NODEC R4 `(_ZN7cutlass13device_kernelIN5flash19enable_sm80_to_sm89INS1_16FlashAttnBwdSm80INS1_25CollectiveMainloopBwdSm80ILi2ELi2EN4cute5tupleIJNS5_1CILi128EEES8_NS7_ILi64EEEEEENS_10bfloat16_tEfNS_4arch4Sm80ELb0ELb0ELb1ELb0ELb1ELb0ELb0ELb0ELi2ELi4ELi4ELi4ELb0EEENS1_21CollectiveEpilogueBwdISA_SB_SD_Li256ELb0ELb0ELi2EEENS1_19SingleTileSchedulerILb0ELb0ELb0ELi128EEEEEEEEEvNT_6ParamsE) ;  /* 0xffffa2a004007950 */ /* 0x000fea0003c3ffff */
        .type           $_ZN7cutlass13device_kernelIN5flash19enable_sm80_to_sm89INS1_16FlashAttnBwdSm80INS1_25CollectiveMainloopBwdSm80ILi2ELi2EN4cute5tupleIJNS5_1CILi128EEES8_NS7_ILi64EEEEEENS_10bfloat16_tEfNS_4arch4Sm80ELb0ELb0ELb1ELb0ELb1ELb0ELb0ELb0ELi2ELi4ELi4ELi4ELb0EEENS1_21CollectiveEpilogueBwdISA_SB_SD_Li256ELb0ELb0ELi2EEENS1_19SingleTileSchedulerILb0ELb0ELb0ELi128EEEEEEEEEvNT_6ParamsE$_ZN4cute3eso3ESOILb0ELb0EJNS_6LayoutINS_5tupleIJNS3_IJNS_1CILi1EEENS3_IJS5_NS4_ILi2EEES6_EEEEEES6_NS3_IJS6_S6_EEEEEENS3_IJNS3_IJNS4_ILi0EEENS3_IJS5_NS4_ILi256EEEiEEEEEENS4_ILi2048EEENS3_IJiNS4_ILi4096EEEEEEEEEEENS_10ViewEngineINS_8smem_ptrIPjEEEEEEC2ERKSJ_RKSO_,@function
        .size           $_ZN7cutlass13device_kernelIN5flash19enable_sm80_to_sm89INS1_16FlashAttnBwdSm80INS1_25CollectiveMainloopBwdSm80ILi2ELi2EN4cute5tupleIJNS5_1CILi128EEES8_NS7_ILi64EEEEEENS_10bfloat16_tEfNS_4arch4Sm80ELb0ELb0ELb1ELb0ELb1ELb0ELb0ELb0ELi2ELi4ELi4ELi4ELb0EEENS1_21CollectiveEpilogueBwdISA_SB_SD_Li256ELb0ELb0ELi2EEENS1_19SingleTileSchedulerILb0ELb0ELb0ELi128EEEEEEEEEvNT_6ParamsE$_ZN4cute3eso3ESOILb0ELb0EJNS_6LayoutINS_5tupleIJNS3_IJNS_1CILi1EEENS3_IJS5_NS4_ILi2EEES6_EEEEEES6_NS3_IJS6_S6_EEEEEENS3_IJNS3_IJNS4_ILi0EEENS3_IJS5_NS4_ILi256EEEiEEEEEENS4_ILi2048EEENS3_IJiNS4_ILi4096EEEEEEEEEEENS_10ViewEngineINS_8smem_ptrIPjEEEEEEC2ERKSJ_RKSO_,($_ZN7cutlass13device_kernelIN5flash19enable_sm80_to_sm89INS1_16FlashAttnBwdSm80INS1_25CollectiveMainloopBwdSm80ILi2ELi2EN4cute5tupleIJNS5_1CILi128EEES8_NS7_ILi64EEEEEENS_10bfloat16_tEfNS_4arch4Sm80ELb0ELb0ELb1ELb0ELb1ELb0ELb0ELb0ELi2ELi4ELi4ELi4ELb0EEENS1_21CollectiveEpilogueBwdISA_SB_SD_Li256ELb0ELb0ELi2EEENS1_19SingleTileSchedulerILb0ELb0ELb0ELi128EEEEEEEEEvNT_6ParamsE$_ZN4cute3eso3ESOILb0ELb0EJNS_6LayoutINS_5tupleIJNS3_IJNS_1CILi2EEES5_EEENS4_ILi8EEES6_EEENS3_IJNS3_IJNS4_ILi1EEEiEEENS4_ILi1024EEENS3_IJiiEEEEEEEENS_10ViewEngineINS_8smem_ptrIPN7cutlass10bfloat16_tEEEEEEEC2ERKSE_RKSL_ - $_ZN7cutlass13device_kernelIN5flash19enable_sm80_to_sm89INS1_16FlashAttnBwdSm80INS1_25CollectiveMainloopBwdSm80ILi2ELi2EN4cute5tupleIJNS5_1CILi128EEES8_NS7_ILi64EEEEEENS_10bfloat16_tEfNS_4arch4Sm80ELb0ELb0ELb1ELb0ELb1ELb0ELb0ELb0ELi2ELi4ELi4ELi4ELb0EEENS1_21CollectiveEpilogueBwdISA_SB_SD_Li256ELb0ELb0ELi2EEENS1_19SingleTileSchedulerILb0ELb0ELb0ELi128EEEEEEEEEvNT_6ParamsE$_ZN4cute3eso3ESOILb0ELb0EJNS_6LayoutINS_5tupleIJNS3_IJNS_1CILi1EEENS3_IJS5_NS4_ILi2EEES6_EEEEEES6_NS3_IJS6_S6_EEEEEENS3_IJNS3_IJNS4_ILi0EEENS3_IJS5_NS4_ILi256EEEiEEEEEENS4_ILi2048EEENS3_IJiNS4_ILi4096EEEEEEEEEEENS_10ViewEngineINS_8smem_ptrIPjEEEEEEC2ERKSJ_RKSO_)
$_ZN7cutlass13device_kernelIN5flash19enable_sm80_to_sm89INS1_16FlashAttnBwdSm80INS1_25CollectiveMainloopBwdSm80ILi2ELi2EN4cute5tupleIJNS5_1CILi128EEES8_NS7_ILi64EEEEEENS_10bfloat16_tEfNS_4arch4Sm80ELb0ELb0ELb1ELb0ELb1ELb0ELb0ELb0ELi2ELi4ELi4ELi4ELb0EEENS1_21CollectiveEpilogueBwdISA_SB_SD_Li256ELb0ELb0ELi2EEENS1_19SingleTileSchedulerILb0ELb0ELb0ELi128EEEEEEEEEvNT_6ParamsE$_ZN4cute3eso3ESOILb0ELb0EJNS_6LayoutINS_5tupleIJNS3_IJNS_1CILi1EEENS3_IJS5_NS4_ILi2EEES6_EEEEEES6_NS3_IJS6_S6_EEEEEENS3_IJNS3_IJNS4_ILi0EEENS3_IJS5_NS4_ILi256EEEiEEEEEENS4_ILi2048EEENS3_IJiNS4_ILi4096EEEEEEEEEEENS_10ViewEngineINS_8smem_ptrIPjEEEEEEC2ERKSJ_RKSO_:
[----:B------:R-:W-:Y:S02]  /*5d60*/  IADD3 R5, R68, -c[0x0][0x20], RZ ;  /* 0x8000080044057a10 */ /* 0x000fe40007ffe0ff */
[----:B------:R-:W-:-:S03]  /*5d70*/  IADD3 R6, R50, -c[0x0][0x20], RZ ;  /* 0x8000080032067a10 */ /* 0x000fc60007ffe0ff */
[----:B------:R1:W-:Y:S04]  /*5d80*/  STL.64 [R5], R2 ;  /* 0x0000000205007387 */ /* 0x0003e80000100a00 */
[----:B------:R-:W2:Y:S01]  /*5d90*/  LDL.64 R8, [R6] ;  /* 0x0000000006087983 */ /* 0x000ea20000100a00 */
[----:B------:R-:W-:Y:S02]  /*5da0*/  IMAD.MOV.U32 R10, RZ, RZ, R4 ;  /* 0x000000ffff0a7224 */ /* 0x000fe400078e0004 */
[----:B------:R-:W-:Y:S01]  /*5db0*/  IMAD.MOV.U32 R11, RZ, RZ, 0x0 ;  /* 0x00000000ff0b7424 */ /* 0x000fe200078e00ff */
[----:B--2---:R1:W-:Y:S03]  /*5dc0*/  STL.64 [R5+0x8], R8 ;  /* 0x0000080805007387 */ /* 0x0043e60000100a00 */
[----:B------:R-:W-:Y:S05]  /*5dd0*/  RET.REL.NODEC R10 `(_ZN7cutlass13device_kernelIN5flash19enable_sm80_to_sm89INS1_16FlashAttnBwdSm80INS1_25CollectiveMainloopBwdSm80ILi2ELi2EN4cute5tupleIJNS5_1CILi128EEES8_NS7_ILi64EEEEEENS_10bfloat16_tEfNS_4arch4Sm80ELb0ELb0ELb1ELb0ELb1ELb0ELb0ELb0ELi2ELi4ELi4ELi4ELb0EEENS1_21CollectiveEpilogueBwdISA_SB_SD_Li256ELb0ELb0ELi2EEENS1_19SingleTileSchedulerILb0ELb0ELb0ELi128EEEEEEEEEvNT_6ParamsE) ;  /* 0xffffa2200a007950 */ /* 0x000fea0003c3ffff */
        .type           $_ZN7cutlass13device_kernelIN5flash19enable_sm80_to_sm89INS1_16FlashAttnBwdSm80INS1_25CollectiveMainloopBwdSm80ILi2ELi2EN4cute5tupleIJNS5_1CILi128EEES8_NS7_ILi64EEEEEENS_10bfloat16_tEfNS_4arch4Sm80ELb0ELb0ELb1ELb0ELb1ELb0ELb0ELb0ELi2ELi4ELi4ELi4ELb0EEENS1_21CollectiveEpilogueBwdISA_SB_SD_Li256ELb0ELb0ELi2EEENS1_19SingleTileSchedulerILb0ELb0ELb0ELi128EEEEEEEEEvNT_6ParamsE$_ZN4cute3eso3ESOILb0ELb0EJNS_6LayoutINS_5tupleIJNS3_IJNS_1CILi2EEES5_EEENS4_ILi8EEES6_EEENS3_IJNS3_IJNS4_ILi1EEEiEEENS4_ILi1024EEENS3_IJiiEEEEEEEENS_10ViewEngineINS_8smem_ptrIPN7cutlass10bfloat16_tEEEEEEEC2ERKSE_RKSL_,@function
        .size           $_ZN7cutlass13device_kernelIN5flash19enable_sm80_to_sm89INS1_16FlashAttnBwdSm80INS1_25CollectiveMainloopBwdSm80ILi2ELi2EN4cute5tupleIJNS5_1CILi128EEES8_NS7_ILi64EEEEEENS_10bfloat16_tEfNS_4arch4Sm80ELb0ELb0ELb1ELb0ELb1ELb0ELb0ELb0ELi2ELi4ELi4ELi4ELb0EEENS1_21CollectiveEpilogueBwdISA_SB_SD_Li256ELb0ELb0ELi2EEENS1_19SingleTileSchedulerILb0ELb0ELb0ELi128EEEEEEEEEvNT_6ParamsE$_ZN4cute3eso3ESOILb0ELb0EJNS_6LayoutINS_5tupleIJNS3_IJNS_1CILi2EEES5_EEENS4_ILi8EEES6_EEENS3_IJNS3_IJNS4_ILi1EEEiEEENS4_ILi1024EEENS3_IJiiEEEEEEEENS_10ViewEngineINS_8smem_ptrIPN7cutlass10bfloat16_tEEEEEEEC2ERKSE_RKSL_,($_ZN7cutlass13device_kernelIN5flash19enable_sm80_to_sm89INS1_16FlashAttnBwdSm80INS1_25CollectiveMainloopBwdSm80ILi2ELi2EN4cute5tupleIJNS5_1CILi128EEES8_NS7_ILi64EEEEEENS_10bfloat16_tEfNS_4arch4Sm80ELb0ELb0ELb1ELb0ELb1ELb0ELb0ELb0ELi2ELi4ELi4ELi4ELb0EEENS1_21CollectiveEpilogueBwdISA_SB_SD_Li256ELb0ELb0ELi2EEENS1_19SingleTileSchedulerILb0ELb0ELb0ELi128EEEEEEEEEvNT_6ParamsE$_ZN4cute3eso3ESOILb0ELb0EJNS_6LayoutINS_5tupleIJNS3_IJNS_1CILi2EEES5_EEENS4_ILi8EEES6_EEENS3_IJNS3_IJNS4_ILi1EEEiEEENS4_ILi1024EEENS3_IJiiEEEEEEEEjEEC2ERKSE_RKj - $_ZN7cutlass13device_kernelIN5flash19enable_sm80_to_sm89INS1_16FlashAttnBwdSm80INS1_25CollectiveMainloopBwdSm80ILi2ELi2EN4cute5tupleIJNS5_1CILi128EEES8_NS7_ILi64EEEEEENS_10bfloat16_tEfNS_4arch4Sm80ELb0ELb0ELb1ELb0ELb1ELb0ELb0ELb0ELi2ELi4ELi4ELi4ELb0EEENS1_21CollectiveEpilogueBwdISA_SB_SD_Li256ELb0ELb0ELi2EEENS1_19SingleTileSchedulerILb0ELb0ELb0ELi128EEEEEEEEEvNT_6ParamsE$_ZN4cute3eso3ESOILb0ELb0EJNS_6LayoutINS_5tupleIJNS3_IJNS_1CILi2EEES5_EEENS4_ILi8EEES6_EEENS3_IJNS3_IJNS4_ILi1EEEiEEENS4_ILi1024EEENS3_IJiiEEEEEEEENS_10ViewEngineINS_8smem_ptrIPN7cutlass10bfloat16_tEEEEEEEC2ERKSE_RKSL_)
$_ZN7cutlass13device_kernelIN5flash19enable_sm80_to_sm89INS1_16FlashAttnBwdSm80INS1_25CollectiveMainloopBwdSm80ILi2ELi2EN4cute5tupleIJNS5_1CILi128EEES8_NS7_ILi64EEEEEENS_10bfloat16_tEfNS_4arch4Sm80ELb0ELb0ELb1ELb0ELb1ELb0ELb0ELb0ELi2ELi4ELi4ELi4ELb0EEENS1_21CollectiveEpilogueBwdISA_SB_SD_Li256ELb0ELb0ELi2EEENS1_19SingleTileSchedulerILb0ELb0ELb0ELi128EEEEEEEEEvNT_6ParamsE$_ZN4cute3eso3ESOILb0ELb0EJNS_6LayoutINS_5tupleIJNS3_IJNS_1CILi2EEES5_EEENS4_ILi8EEES6_EEENS3_IJNS3_IJNS4_ILi1EEEiEEENS4_ILi1024EEENS3_IJiiEEEEEEEENS_10ViewEngineINS_8smem_ptrIPN7cutlass10bfloat16_tEEEEEEEC2ERKSE_RKSL_:
[----:B------:R-:W-:Y:S02]  /*5de0*/  IADD3 R3, R25, -c[0x0][0x20], RZ ;  /* 0x8000080019037a10 */ /* 0x000fe40007ffe0ff */
[----:B------:R-:W-:-:S03]  /*5df0*/  IADD3 R2, R24, -c[0x0][0x20], RZ ;  /* 0x8000080018027a10 */ /* 0x000fc60007ffe0ff */
[----:B------:R1:W-:Y:S04]  /*5e00*/  STL.64 [R3], R4 ;  /* 0x0000000403007387 */ /* 0x0003e80000100a00 */
[----:B------:R1:W-:Y:S04]  /*5e10*/  STL [R3+0x8], R14 ;  /* 0x0000080e03007387 */ /* 0x0003e80000100800 */
[----:B------:R-:W2:Y:S01]  /*5e20*/  LDL.64 R8, [R2] ;  /* 0x0000000002087983 */ /* 0x000ea20000100a00 */
[----:B------:R-:W-:-:S03]  /*5e30*/  IMAD.MOV.U32 R7, RZ, RZ, 0x0 ;  /* 0x00000000ff077424 */ /* 0x000fc600078e00ff */
[----:B--2---:R1:W-:Y:S01]  /*5e40*/  STL.64 [R3+0x10], R8 ;  /* 0x0000100803007387 */ /* 0x0043e20000100a00 */
[----:B------:R-:W-:Y:S05]  /*5e50*/  RET.REL.NODEC R6 `(_ZN7cutlass13device_kernelIN5flash19enable_sm80_to_sm89INS1_16FlashAttnBwdSm80INS1_25CollectiveMainloopBwdSm80ILi2ELi2EN4cute5tupleIJNS5_1CILi128EEES8_NS7_ILi64EEEEEENS_10bfloat16_tEfNS_4arch4Sm80ELb0ELb0ELb1ELb0ELb1ELb0ELb0ELb0ELi2ELi4ELi4ELi4ELb0EEENS1_21CollectiveEpilogueBwdISA_SB_SD_Li256ELb0ELb0ELi2EEENS1_19SingleTileSchedulerILb0ELb0ELb0ELi128EEEEEEEEEvNT_6ParamsE) ;  /* 0xffffa1a006007950 */ /* 0x000fea0003c3ffff */
        .type           $_ZN7cutlass13device_kernelIN5flash19enable_sm80_to_sm89INS1_16FlashAttnBwdSm80INS1_25CollectiveMainloopBwdSm80ILi2ELi2EN4cute5tupleIJNS5_1CILi128EEES8_NS7_ILi64EEEEEENS_10bfloat16_tEfNS_4arch4Sm80ELb0ELb0ELb1ELb0ELb1ELb0ELb0ELb0ELi2ELi4ELi4ELi4ELb0EEENS1_21CollectiveEpilogueBwdISA_SB_SD_Li256ELb0ELb0ELi2EEENS1_19SingleTileSchedulerILb0ELb0ELb0ELi128EEEEEEEEEvNT_6ParamsE$_ZN4cute3eso3ESOILb0ELb0EJNS_6LayoutINS_5tupleIJNS3_IJNS_1CILi2EEES5_EEENS4_ILi8EEES6_EEENS3_IJNS3_IJNS4_ILi1EEEiEEENS4_ILi1024EEENS3_IJiiEEEEEEEEjEEC2ERKSE_RKj,@function
        .size           $_ZN7cutlass13device_kernelIN5flash19enable_sm80_to_sm89INS1_16FlashAttnBwdSm80INS1_25CollectiveMainloopBwdSm80ILi2ELi2EN4cute5tupleIJNS5_1CILi128EEES8_NS7_ILi64EEEEEENS_10bfloat16_tEfNS_4arch4Sm80ELb0ELb0ELb1ELb0ELb1ELb0ELb0ELb0ELi2ELi4ELi4ELi4ELb0EEENS1_21CollectiveEpilogueBwdISA_SB_SD_Li256ELb0ELb0ELi2EEENS1_19SingleTileSchedulerILb0ELb0ELb0ELi128EEEEEEEEEvNT_6ParamsE$_ZN4cute3eso3ESOILb0ELb0EJNS_6LayoutINS_5tupleIJNS3_IJNS_1CILi2EEES5_EEENS4_ILi8EEES6_EEENS3_IJNS3_IJNS4_ILi1EEEiEEENS4_ILi1024EEENS3_IJiiEEEEEEEEjEEC2ERKSE_RKj,($_ZN7cutlass13device_kernelIN5flash19enable_sm80_to_sm89INS1_16FlashAttnBwdSm80INS1_25CollectiveMainloopBwdSm80ILi2ELi2EN4cute5tupleIJNS5_1CILi128EEES8_NS7_ILi64EEEEEENS_10bfloat16_tEfNS_4arch4Sm80ELb0ELb0ELb1ELb0ELb1ELb0ELb0ELb0ELi2ELi4ELi4ELi4ELb0EEENS1_21CollectiveEpilogueBwdISA_SB_SD_Li256ELb0ELb0ELi2EEENS1_19SingleTileSchedulerILb0ELb0ELb0ELi128EEEEEEEEEvNT_6ParamsE$_ZN4cute3eso3ESOILb0ELb0EJNS_6LayoutINS_5tupleIJNS3_IJNS_1CILi2EEES5_EEES6_NS4_ILi8EEEEEENS3_IJNS3_IJiNS4_ILi512EEEEEENS3_IJiiEEENS4_ILi1024EEEEEEEENS_10ViewEngineINS_8smem_ptrIPN7cutlass10bfloat16_tEEEEEEEC2ERKSE_RKSL_ - $_ZN7cutlass13device_kernelIN5flash19enable_sm80_to_sm89INS1_16FlashAttnBwdSm80INS1_25CollectiveMainloopBwdSm80ILi2ELi2EN4cute5tupleIJNS5_1CILi128EEES8_NS7_ILi64EEEEEENS_10bfloat16_tEfNS_4arch4Sm80ELb0ELb0ELb1ELb0ELb1ELb0ELb0ELb0ELi2ELi4ELi4ELi4ELb0EEENS1_21CollectiveEpilogueBwdISA_SB_SD_Li256ELb0ELb0ELi2EEENS1_19SingleTileSchedulerILb0ELb0ELb0ELi128EEEEEEEEEvNT_6ParamsE$_ZN4cute3eso3ESOILb0ELb0EJNS_6LayoutINS_5tupleIJNS3_IJNS_1CILi2EEES5_EEENS4_ILi8EEES6_EEENS3_IJNS3_IJNS4_ILi1EEEiEEENS4_ILi1024EEENS3_IJiiEEEEEEEEjEEC2ERKSE_RKj)
$_ZN7cutlass13device_kernelIN5flash19enable_sm80_to_sm89INS1_16FlashAttnBwdSm80INS1_25CollectiveMainloopBwdSm80ILi2ELi2EN4cute5tupleIJNS5_1CILi128EEES8_NS7_ILi64EEEEEENS_10bfloat16_tEfNS_4arch4Sm80ELb0ELb0ELb1ELb0ELb1ELb0ELb0ELb0ELi2ELi4ELi4ELi4ELb0EEENS1_21CollectiveEpilogueBwdISA_SB_SD_Li256ELb0ELb0ELi2EEENS1_19SingleTileSchedulerILb0ELb0ELb0ELi128EEEEEEEEEvNT_6ParamsE$_ZN4cute3eso3ESOILb0ELb0EJNS_6LayoutINS_5tupleIJNS3_IJNS_1CILi2EEES5_EEENS4_ILi8EEES6_EEENS3_IJNS3_IJNS4_ILi1EEEiEEENS4_ILi1024EEENS3_IJiiEEEEEEEEjEEC2ERKSE_RKj:
        /* <DEDUP_REMOVED lines=9> */
[----:B------:R-:W-:Y:S05]  /*5ef0*/  RET.REL.NODEC R10 `(_ZN7cutlass13device_kernelIN5flash19enable_sm80_to_sm89INS1_16FlashAttnBwdSm80INS1_25CollectiveMainloopBwdSm80ILi2ELi2EN4cute5tupleIJNS5_1CILi128EEES8_NS7_ILi64EEEEEENS_10bfloat16_tEfNS_4arch4Sm80ELb0ELb0ELb1ELb0ELb1ELb0ELb0ELb0ELi2ELi4ELi4ELi4ELb0EEENS1_21CollectiveEpilogueBwdISA_SB_SD_Li256ELb0ELb0ELi2EEENS1_19SingleTileSchedulerILb0ELb0ELb0ELi128EEEEEEEEEvNT_6ParamsE) ;  /* 0xffffa1000a007950 */ /* 0x000fea0003c3ffff */
        .type           $_ZN7cutlass13device_kernelIN5flash19enable_sm80_to_sm89INS1_16FlashAttnBwdSm80INS1_25CollectiveMainloopBwdSm80ILi2ELi2EN4cute5tupleIJNS5_1CILi128EEES8_NS7_ILi64EEEEEENS_10bfloat16_tEfNS_4arch4Sm80ELb0ELb0ELb1ELb0ELb1ELb0ELb0ELb0ELi2ELi4ELi4ELi4ELb0EEENS1_21CollectiveEpilogueBwdISA_SB_SD_Li256ELb0ELb0ELi2EEENS1_19SingleTileSchedulerILb0ELb0ELb0ELi128EEEEEEEEEvNT_6ParamsE$_ZN4cute3eso3ESOILb0ELb0EJNS_6LayoutINS_5tupleIJNS3_IJNS_1CILi2EEES5_EEES6_NS4_ILi8EEEEEENS3_IJNS3_IJiNS4_ILi512EEEEEENS3_IJiiEEENS4_ILi1024EEEEEEEENS_10ViewEngineINS_8smem_ptrIPN7cutlass10bfloat16_tEEEEEEEC2ERKSE_RKSL_,@function
        .size           $_ZN7cutlass13device_kernelIN5flash19enable_sm80_to_sm89INS1_16FlashAttnBwdSm80INS1_25CollectiveMainloopBwdSm80ILi2ELi2EN4cute5tupleIJNS5_1CILi128EEES8_NS7_ILi64EEEEEENS_10bfloat16_tEfNS_4arch4Sm80ELb0ELb0ELb1ELb0ELb1ELb0ELb0ELb0ELi2ELi4ELi4ELi4ELb0EEENS1_21CollectiveEpilogueBwdISA_SB_SD_Li256ELb0ELb0ELi2EEENS1_19SingleTileSchedulerILb0ELb0ELb0ELi128EEEEEEEEEvNT_6ParamsE$_ZN4cute3eso3ESOILb0ELb0EJNS_6LayoutINS_5tupleIJNS3_IJNS_1CILi2EEES5_EEES6_NS4_ILi8EEEEEENS3_IJNS3_IJiNS4_ILi512EEEEEENS3_IJiiEEENS4_ILi1024EEEEEEEENS_10ViewEngineINS_8smem_ptrIPN7cutlass10bfloat16_tEEEEEEEC2ERKSE_RKSL_,($_ZN7cutlass13device_kernelIN5flash19enable_sm80_to_sm89INS1_16FlashAttnBwdSm80INS1_25CollectiveMainloopBwdSm80ILi2ELi2EN4cute5tupleIJNS5_1CILi128EEES8_NS7_ILi64EEEEEENS_10bfloat16_tEfNS_4arch4Sm80ELb0ELb0ELb1ELb0ELb1ELb0ELb0ELb0ELi2ELi4ELi4ELi4ELb0EEENS1_21CollectiveEpilogueBwdISA_SB_SD_Li256ELb0ELb0ELi2EEENS1_19SingleTileSchedulerILb0ELb0ELb0ELi128EEEEEEEEEvNT_6ParamsE$_ZN4cute3eso3ESOILb0ELb0EJNS_6LayoutINS_5tupleIJNS3_IJNS_1CILi2EEES5_EEES6_NS4_ILi8EEEEEENS3_IJNS3_IJiNS4_ILi512EEEEEENS3_IJiiEEENS4_ILi1024EEEEEEEEjEEC2ERKSE_RKj - $_ZN7cutlass13device_kernelIN5flash19enable_sm80_to_sm89INS1_16FlashAttnBwdSm80INS1_25CollectiveMainloopBwdSm80ILi2ELi2EN4cute5tupleIJNS5_1CILi128EEES8_NS7_ILi64EEEEEENS_10bfloat16_tEfNS_4arch4Sm80ELb0ELb0ELb1ELb0ELb1ELb0ELb0ELb0ELi2ELi4ELi4ELi4ELb0EEENS1_21CollectiveEpilogueBwdISA_SB_SD_Li256ELb0ELb0ELi2EEENS1_19SingleTileSchedulerILb0ELb0ELb0ELi128EEEEEEEEEvNT_6ParamsE$_ZN4cute3eso3ESOILb0ELb0EJNS_6LayoutINS_5tupleIJNS3_IJNS_1CILi2EEES5_EEES6_NS4_ILi8EEEEEENS3_IJNS3_IJiNS4_ILi512EEEEEENS3_IJiiEEENS4_ILi1024EEEEEEEENS_10ViewEngineINS_8smem_ptrIPN7cutlass10bfloat16_tEEEEEEEC2ERKSE_RKSL_)
$_ZN7cutlass13device_kernelIN5flash19enable_sm80_to_sm89INS1_16FlashAttnBwdSm80INS1_25CollectiveMainloopBwdSm80ILi2ELi2EN4cute5tupleIJNS5_1CILi128EEES8_NS7_ILi64EEEEEENS_10bfloat16_tEfNS_4arch4Sm80ELb0ELb0ELb1ELb0ELb1ELb0ELb0ELb0ELi2ELi4ELi4ELi4ELb0EEENS1_21CollectiveEpilogueBwdISA_SB_SD_Li256ELb0ELb0ELi2EEENS1_19SingleTileSchedulerILb0ELb0ELb0ELi128EEEEEEEEEvNT_6ParamsE$_ZN4cute3eso3ESOILb0ELb0EJNS_6LayoutINS_5tupleIJNS3_IJNS_1CILi2EEES5_EEES6_NS4_ILi8EEEEEENS3_IJNS3_IJiNS4_ILi512EEEEEENS3_IJiiEEENS4_ILi1024EEEEEEEENS_10ViewEngineINS_8smem_ptrIPN7cutlass10bfloat16_tEEEEEEEC2ERKSE_RKSL_:
        /* <DEDUP_REMOVED lines=8> */
[----:B------:R-:W-:Y:S05]  /*5f80*/  RET.REL.NODEC R10 `(_ZN7cutlass13device_kernelIN5flash19enable_sm80_to_sm89INS1_16FlashAttnBwdSm80INS1_25CollectiveMainloopBwdSm80ILi2ELi2EN4cute5tupleIJNS5_1CILi128EEES8_NS7_ILi64EEEEEENS_10bfloat16_tEfNS_4arch4Sm80ELb0ELb0ELb1ELb0ELb1ELb0ELb0ELb0ELi2ELi4ELi4ELi4ELb0EEENS1_21CollectiveEpilogueBwdISA_SB_SD_Li256ELb0ELb0ELi2EEENS1_19SingleTileSchedulerILb0ELb0ELb0ELi128EEEEEEEEEvNT_6ParamsE) ;  /* 0xffffa0700a007950 */ /* 0x000fea0003c3ffff */
        .type           $_ZN7cutlass13device_kernelIN5flash19enable_sm80_to_sm89INS1_16FlashAttnBwdSm80INS1_25CollectiveMainloopBwdSm80ILi2ELi2EN4cute5tupleIJNS5_1CILi128EEES8_NS7_ILi64EEEEEENS_10bfloat16_tEfNS_4arch4Sm80ELb0ELb0ELb1ELb0ELb1ELb0ELb0ELb0ELi2ELi4ELi4ELi4ELb0EEENS1_21CollectiveEpilogueBwdISA_SB_SD_Li256ELb0ELb0ELi2EEENS1_19SingleTileSchedulerILb0ELb0ELb0ELi128EEEEEEEEEvNT_6ParamsE$_ZN4cute3eso3ESOILb0ELb0EJNS_6LayoutINS_5tupleIJNS3_IJNS_1CILi2EEES5_EEES6_NS4_ILi8EEEEEENS3_IJNS3_IJiNS4_ILi512EEEEEENS3_IJiiEEENS4_ILi1024EEEEEEEEjEEC2ERKSE_RKj,@function
        .size           $_ZN7cutlass13device_kernelIN5flash19enable_sm80_to_sm89INS1_16FlashAttnBwdSm80INS1_25CollectiveMainloopBwdSm80ILi2ELi2EN4cute5tupleIJNS5_1CILi128EEES8_NS7_ILi64EEEEEENS_10bfloat16_tEfNS_4arch4Sm80ELb0ELb0ELb1ELb0ELb1ELb0ELb0ELb0ELi2ELi4ELi4ELi4ELb0EEENS1_21CollectiveEpilogueBwdISA_SB_SD_Li256ELb0ELb0ELi2EEENS1_19SingleTileSchedulerILb0ELb0ELb0ELi128EEEEEEEEEvNT_6ParamsE$_ZN4cute3eso3ESOILb0ELb0EJNS_6LayoutINS_5tupleIJNS3_IJNS_1CILi2EEES5_EEES6_NS4_ILi8EEEEEENS3_IJNS3_IJiNS4_ILi512EEEEEENS3_IJiiEEENS4_ILi1024EEEEEEEEjEEC2ERKSE_RKj,($_ZN7cutlass13device_kernelIN5flash19enable_sm80_to_sm89INS1_16FlashAttnBwdSm80INS1_25CollectiveMainloopBwdSm80ILi2ELi2EN4cute5tupleIJNS5_1CILi128EEES8_NS7_ILi64EEEEEENS_10bfloat16_tEfNS_4arch4Sm80ELb0ELb0ELb1ELb0ELb1ELb0ELb0ELb0ELi2ELi4ELi4ELi4ELb0EEENS1_21CollectiveEpilogueBwdISA_SB_SD_Li256ELb0ELb0ELi2EEENS1_19SingleTileSchedulerILb0ELb0ELb0ELi128EEEEEEEEEvNT_6ParamsE$_ZN4cute3eso3ESOILb0ELb0EJNS_6LayoutINS_5tupleIJNS3_IJNS_1CILi2EEES5_S5_EEES5_NS3_IJNS3_IJS5_S5_EEES5_EEEEEENS3_IJNS3_IJNS4_ILi1EEENS4_ILi512EEEiEEENS4_ILi4096EEENS3_IJNS3_IJiiEEENS4_ILi8192EEEEEEEEEEENS_10ViewEngineINS_8smem_ptrIPN7cutlass10bfloat16_tEEEEEEEC2ERKSI_RKSP_ - $_ZN7cutlass13device_kernelIN5flash19enable_sm80_to_sm89INS1_16FlashAttnBwdSm80INS1_25CollectiveMainloopBwdSm80ILi2ELi2EN4cute5tupleIJNS5_1CILi128EEES8_NS7_ILi64EEEEEENS_10bfloat16_tEfNS_4arch4Sm80ELb0ELb0ELb1ELb0ELb1ELb0ELb0ELb0ELi2ELi4ELi4ELi4ELb0EEENS1_21CollectiveEpilogueBwdISA_SB_SD_Li256ELb0ELb0ELi2EEENS1_19SingleTileSchedulerILb0ELb0ELb0ELi128EEEEEEEEEvNT_6ParamsE$_ZN4cute3eso3ESOILb0ELb0EJNS_6LayoutINS_5tupleIJNS3_IJNS_1CILi2EEES5_EEES6_NS4_ILi8EEEEEENS3_IJNS3_IJiNS4_ILi512EEEEEENS3_IJiiEEENS4_ILi1024EEEEEEEEjEEC2ERKSE_RKj)
$_ZN7cutlass13device_kernelIN5flash19enable_sm80_to_sm89INS1_16FlashAttnBwdSm80INS1_25CollectiveMainloopBwdSm80ILi2ELi2EN4cute5tupleIJNS5_1CILi128EEES8_NS7_ILi64EEEEEENS_10bfloat16_tEfNS_4arch4Sm80ELb0ELb0ELb1ELb0ELb1ELb0ELb0ELb0ELi2ELi4ELi4ELi4ELb0EEENS1_21CollectiveEpilogueBwdISA_SB_SD_Li256ELb0ELb0ELi2EEENS1_19SingleTileSchedulerILb0ELb0ELb0ELi128EEEEEEEEEvNT_6ParamsE$_ZN4cute3eso3ESOILb0ELb0EJNS_6LayoutINS_5tupleIJNS3_IJNS_1CILi2EEES5_EEES6_NS4_ILi8EEEEEENS3_IJNS3_IJiNS4_ILi512EEEEEENS3_IJiiEEENS4_ILi1024EEEEEEEEjEEC2ERKSE_RKj:
        /* <DEDUP_REMOVED lines=10> */
        .type           $_ZN7cutlass13device_kernelIN5flash19enable_sm80_to_sm89INS1_16FlashAttnBwdSm80INS1_25CollectiveMainloopBwdSm80ILi2ELi2EN4cute5tupleIJNS5_1CILi128EEES8_NS7_ILi64EEEEEENS_10bfloat16_tEfNS_4arch4Sm80ELb0ELb0ELb1ELb0ELb1ELb0ELb0ELb0ELi2ELi4ELi4ELi4ELb0EEENS1_21CollectiveEpilogueBwdISA_SB_SD_Li256ELb0ELb0ELi2EEENS1_19SingleTileSchedulerILb0ELb0ELb0ELi128EEEEEEEEEvNT_6ParamsE$_ZN4cute3eso3ESOILb0ELb0EJNS_6LayoutINS_5tupleIJNS3_IJNS_1CILi2EEES5_S5_EEES5_NS3_IJNS3_IJS5_S5_EEES5_EEEEEENS3_IJNS3_IJNS4_ILi1EEENS4_ILi512EEEiEEENS4_ILi4096EEENS3_IJNS3_IJiiEEENS4_ILi8192EEEEEEEEEEENS_10ViewEngineINS_8smem_ptrIPN7cutlass10bfloat16_tEEEEEEEC2ERKSI_RKSP_,@function
        .size           $_ZN7cutlass13device_kernelIN5flash19enable_sm80_to_sm89INS1_16FlashAttnBwdSm80INS1_25CollectiveMainloopBwdSm80ILi2ELi2EN4cute5tupleIJNS5_1CILi128EEES8_NS7_ILi64EEEEEENS_10bfloat16_tEfNS_4arch4Sm80ELb0ELb0ELb1ELb0ELb1ELb0ELb0ELb0ELi2ELi4ELi4ELi4ELb0EEENS1_21CollectiveEpilogueBwdISA_SB_SD_Li256ELb0ELb0ELi2EEENS1_19SingleTileSchedulerILb0ELb0ELb0ELi128EEEEEEEEEvNT_6ParamsE$_ZN4cute3eso3ESOILb0ELb0EJNS_6LayoutINS_5tupleIJNS3_IJNS_1CILi2EEES5_S5_EEES5_NS3_IJNS3_IJS5_S5_EEES5_EEEEEENS3_IJNS3_IJNS4_ILi1EEENS4_ILi512EEEiEEENS4_ILi4096EEENS3_IJNS3_IJiiEEENS4_ILi8192EEEEEEEEEEENS_10ViewEngineINS_8smem_ptrIPN7cutlass10bfloat16_tEEEEEEEC2ERKSI_RKSP_,($_ZN7cutlass13device_kernelIN5flash19enable_sm80_to_sm89INS1_16FlashAttnBwdSm80INS1_25CollectiveMainloopBwdSm80ILi2ELi2EN4cute5tupleIJNS5_1CILi128EEES8_NS7_ILi64EEEEEENS_10bfloat16_tEfNS_4arch4Sm80ELb0ELb0ELb1ELb0ELb1ELb0ELb0ELb0ELi2ELi4ELi4ELi4ELb0EEENS1_21CollectiveEpilogueBwdISA_SB_SD_Li256ELb0ELb0ELi2EEENS1_19SingleTileSchedulerILb0ELb0ELb0ELi128EEEEEEEEEvNT_6ParamsE$_ZN4cute3eso3ESOILb0ELb0EJNS_6LayoutINS_5tupleIJNS3_IJNS_1CILi2EEES5_S5_EEES5_NS3_IJNS3_IJS5_S5_EEES5_EEEEEENS3_IJNS3_IJNS4_ILi1EEENS4_ILi512EEEiEEENS4_ILi4096EEENS3_IJNS3_IJiiEEENS4_ILi8192EEEEEEEEEEEjEEC2ERKSI_RKj - $_ZN7cutlass13device_kernelIN5flash19enable_sm80_to_sm89INS1_16FlashAttnBwdSm80INS1_25CollectiveMainloopBwdSm80ILi2ELi2EN4cute5tupleIJNS5_1CILi128EEES8_NS7_ILi64EEEEEENS_10bfloat16_tEfNS_4arch4Sm80ELb0ELb0ELb1ELb0ELb1ELb0ELb0ELb0ELi2ELi4ELi4ELi4ELb0EEENS1_21CollectiveEpilogueBwdISA_SB_SD_Li256ELb0ELb0ELi2EEENS1_19SingleTileSchedulerILb0ELb0ELb0ELi128EEEEEEEEEvNT_6ParamsE$_ZN4cute3eso3ESOILb0ELb0EJNS_6LayoutINS_5tupleIJNS3_IJNS_1CILi2EEES5_S5_EEES5_NS3_IJNS3_IJS5_S5_EEES5_EEEEEENS3_IJNS3_IJNS4_ILi1EEENS4_ILi512EEEiEEENS4_ILi4096EEENS3_IJNS3_IJiiEEENS4_ILi8192EEEEEEEEEEENS_10ViewEngineINS_8smem_ptrIPN7cutlass10bfloat16_tEEEEEEEC2ERKSI_RKSP_)
$_ZN7cutlass13device_kernelIN5flash19enable_sm80_to_sm89INS1_16FlashAttnBwdSm80INS1_25CollectiveMainloopBwdSm80ILi2ELi2EN4cute5tupleIJNS5_1CILi128EEES8_NS7_ILi64EEEEEENS_10bfloat16_tEfNS_4arch4Sm80ELb0ELb0ELb1ELb0ELb1ELb0ELb0ELb0ELi2ELi4ELi4ELi4ELb0EEENS1_21CollectiveEpilogueBwdISA_SB_SD_Li256ELb0ELb0ELi2EEENS1_19SingleTileSchedulerILb0ELb0ELb0ELi128EEEEEEEEEvNT_6ParamsE$_ZN4cute3eso3ESOILb0ELb0EJNS_6LayoutINS_5tupleIJNS3_IJNS_1CILi2EEES5_S5_EEES5_NS3_IJNS3_IJS5_S5_EEES5_EEEEEENS3_IJNS3_IJNS4_ILi1EEENS4_ILi512EEEiEEENS4_ILi4096EEENS3_IJNS3_IJiiEEENS4_ILi8192EEEEEEEEEEENS_10ViewEngineINS_8smem_ptrIPN7cutlass10bfloat16_tEEEEEEEC2ERKSI_RKSP_:
        /* <DEDUP_REMOVED lines=9> */
        .type           $_ZN7cutlass13device_kernelIN5flash19enable_sm80_to_sm89INS1_16FlashAttnBwdSm80INS1_25CollectiveMainloopBwdSm80ILi2ELi2EN4cute5tupleIJNS5_1CILi128EEES8_NS7_ILi64EEEEEENS_10bfloat16_tEfNS_4arch4Sm80ELb0ELb0ELb1ELb0ELb1ELb0ELb0ELb0ELi2ELi4ELi4ELi4ELb0EEENS1_21CollectiveEpilogueBwdISA_SB_SD_Li256ELb0ELb0ELi2EEENS1_19SingleTileSchedulerILb0ELb0ELb0ELi128EEEEEEEEEvNT_6ParamsE$_ZN4cute3eso3ESOILb0ELb0EJNS_6LayoutINS_5tupleIJNS3_IJNS_1CILi2EEES5_S5_EEES5_NS3_IJNS3_IJS5_S5_EEES5_EEEEEENS3_IJNS3_IJNS4_ILi1EEENS4_ILi512EEEiEEENS4_ILi4096EEENS3_IJNS3_IJiiEEENS4_ILi8192EEEEEEEEEEEjEEC2ERKSI_RKj,@function
        .size           $_ZN7cutlass13device_kernelIN5flash19enable_sm80_to_sm89INS1_16FlashAttnBwdSm80INS1_25CollectiveMainloopBwdSm80ILi2ELi2EN4cute5tupleIJNS5_1CILi128EEES8_NS7_ILi64EEEEEENS_10bfloat16_tEfNS_4arch4Sm80ELb0ELb0ELb1ELb0ELb1ELb0ELb0ELb0ELi2ELi4ELi4ELi4ELb0EEENS1_21CollectiveEpilogueBwdISA_SB_SD_Li256ELb0ELb0ELi2EEENS1_19SingleTileSchedulerILb0ELb0ELb0ELi128EEEEEEEEEvNT_6ParamsE$_ZN4cute3eso3ESOILb0ELb0EJNS_6LayoutINS_5tupleIJNS3_IJNS_1CILi2EEES5_S5_EEES5_NS3_IJNS3_IJS5_S5_EEES5_EEEEEENS3_IJNS3_IJNS4_ILi1EEENS4_ILi512EEEiEEENS4_ILi4096EEENS3_IJNS3_IJiiEEENS4_ILi8192EEEEEEEEEEEjEEC2ERKSI_RKj,($_ZN7cutlass13device_kernelIN5flash19enable_sm80_to_sm89INS1_16FlashAttnBwdSm80INS1_25CollectiveMainloopBwdSm80ILi2ELi2EN4cute5tupleIJNS5_1CILi128EEES8_NS7_ILi64EEEEEENS_10bfloat16_tEfNS_4arch4Sm80ELb0ELb0ELb1ELb0ELb1ELb0ELb0ELb0ELi2ELi4ELi4ELi4ELb0EEENS1_21CollectiveEpilogueBwdISA_SB_SD_Li256ELb0ELb0ELi2EEENS1_19SingleTileSchedulerILb0ELb0ELb0ELi128EEEEEEEEEvNT_6ParamsE$_ZN4cute3eso3ESOILb0ELb0EJNS_6LayoutINS_5tupleIJNS3_IJNS_1CILi2EEES5_S5_EEES5_NS3_IJS5_S5_EEEEEENS3_IJNS3_IJNS4_ILi1EEENS4_ILi512EEEiEEENS4_ILi4096EEENS3_IJiiEEEEEEEENS_10ViewEngineINS_8smem_ptrIPN7cutlass10bfloat16_tEEEEEEEC2ERKSF_RKSM_ - $_ZN7cutlass13device_kernelIN5flash19enable_sm80_to_sm89INS1_16FlashAttnBwdSm80INS1_25CollectiveMainloopBwdSm80ILi2ELi2EN4cute5tupleIJNS5_1CILi128EEES8_NS7_ILi64EEEEEENS_10bfloat16_tEfNS_4arch4Sm80ELb0ELb0ELb1ELb0ELb1ELb0ELb0ELb0ELi2ELi4ELi4ELi4ELb0EEENS1_21CollectiveEpilogueBwdISA_SB_SD_Li256ELb0ELb0ELi2EEENS1_19SingleTileSchedulerILb0ELb0ELb0ELi128EEEEEEEEEvNT_6ParamsE$_ZN4cute3eso3ESOILb0ELb0EJNS_6LayoutINS_5tupleIJNS3_IJNS_1CILi2EEES5_S5_EEES5_NS3_IJNS3_IJS5_S5_EEES5_EEEEEENS3_IJNS3_IJNS4_ILi1EEENS4_ILi512EEEiEEENS4_ILi4096EEENS3_IJNS3_IJiiEEENS4_ILi8192EEEEEEEEEEEjEEC2ERKSI_RKj)
$_ZN7cutlass13device_kernelIN5flash19enable_sm80_to_sm89INS1_16FlashAttnBwdSm80INS1_25CollectiveMainloopBwdSm80ILi2ELi2EN4cute5tupleIJNS5_1CILi128EEES8_NS7_ILi64EEEEEENS_10bfloat16_tEfNS_4arch4Sm80ELb0ELb0ELb1ELb0ELb1ELb0ELb0ELb0ELi2ELi4ELi4ELi4ELb0EEENS1_21CollectiveEpilogueBwdISA_SB_SD_Li256ELb0ELb0ELi2EEENS1_19SingleTileSchedulerILb0ELb0ELb0ELi128EEEEEEEEEvNT_6ParamsE$_ZN4cute3eso3ESOILb0ELb0EJNS_6LayoutINS_5tupleIJNS3_IJNS_1CILi2EEES5_S5_EEES5_NS3_IJNS3_IJS5_S5_EEES5_EEEEEENS3_IJNS3_IJNS4_ILi1EEENS4_ILi512EEEiEEENS4_ILi4096EEENS3_IJNS3_IJiiEEENS4_ILi8192EEEEEEEEEEEjEEC2ERKSI_RKj:
        /* <DEDUP_REMOVED lines=10> */
        .type           $_ZN7cutlass13device_kernelIN5flash19enable_sm80_to_sm89INS1_16FlashAttnBwdSm80INS1_25CollectiveMainloopBwdSm80ILi2ELi2EN4cute5tupleIJNS5_1CILi128EEES8_NS7_ILi64EEEEEENS_10bfloat16_tEfNS_4arch4Sm80ELb0ELb0ELb1ELb0ELb1ELb0ELb0ELb0ELi2ELi4ELi4ELi4ELb0EEENS1_21CollectiveEpilogueBwdISA_SB_SD_Li256ELb0ELb0ELi2EEENS1_19SingleTileSchedulerILb0ELb0ELb0ELi128EEEEEEEEEvNT_6ParamsE$_ZN4cute3eso3ESOILb0ELb0EJNS_6LayoutINS_5tupleIJNS3_IJNS_1CILi2EEES5_S5_EEES5_NS3_IJS5_S5_EEEEEENS3_IJNS3_IJNS4_ILi1EEENS4_ILi512EEEiEEENS4_ILi4096EEENS3_IJiiEEEEEEEENS_10ViewEngineINS_8smem_ptrIPN7cutlass10bfloat16_tEEEEEEEC2ERKSF_RKSM_,@function
        .size           $_ZN7cutlass13device_kernelIN5flash19enable_sm80_to_sm89INS1_16FlashAttnBwdSm80INS1_25CollectiveMainloopBwdSm80ILi2ELi2EN4cute5tupleIJNS5_1CILi128EEES8_NS7_ILi64EEEEEENS_10bfloat16_tEfNS_4arch4Sm80ELb0ELb0ELb1ELb0ELb1ELb0ELb0ELb0ELi2ELi4ELi4ELi4ELb0EEENS1_21CollectiveEpilogueBwdISA_SB_SD_Li256ELb0ELb0ELi2EEENS1_19SingleTileSchedulerILb0ELb0ELb0ELi128EEEEEEEEEvNT_6ParamsE$_ZN4cute3eso3ESOILb0ELb0EJNS_6LayoutINS_5tupleIJNS3_IJNS_1CILi2EEES5_S5_EEES5_NS3_IJS5_S5_EEEEEENS3_IJNS3_IJNS4_ILi1EEENS4_ILi512EEEiEEENS4_ILi4096EEENS3_IJiiEEEEEEEENS_10ViewEngineINS_8smem_ptrIPN7cutlass10bfloat16_tEEEEEEEC2ERKSF_RKSM_,($_ZN7cutlass13device_kernelIN5flash19enable_sm80_to_sm89INS1_16FlashAttnBwdSm80INS1_25CollectiveMainloopBwdSm80ILi2ELi2EN4cute5tupleIJNS5_1CILi128EEES8_NS7_ILi64EEEEEENS_10bfloat16_tEfNS_4arch4Sm80ELb0ELb0ELb1ELb0ELb1ELb0ELb0ELb0ELi2ELi4ELi4ELi4ELb0EEENS1_21CollectiveEpilogueBwdISA_SB_SD_Li256ELb0ELb0ELi2EEENS1_19SingleTileSchedulerILb0ELb0ELb0ELi128EEEEEEEEEvNT_6ParamsE$_ZN4cute3eso3ESOILb0ELb0EJNS_6LayoutINS_5tupleIJNS3_IJNS_1CILi2EEES5_S5_EEES5_NS3_IJS5_S5_EEEEEENS3_IJNS3_IJNS4_ILi1EEENS4_ILi512EEEiEEENS4_ILi4096EEENS3_IJiiEEEEEEEEjEEC2ERKSF_RKj - $_ZN7cutlass13device_kernelIN5flash19enable_sm80_to_sm89INS1_16FlashAttnBwdSm80INS1_25CollectiveMainloopBwdSm80ILi2ELi2EN4cute5tupleIJNS5_1CILi128EEES8_NS7_ILi64EEEEEENS_10bfloat16_tEfNS_4arch4Sm80ELb0ELb0ELb1ELb0ELb1ELb0ELb0ELb0ELi2ELi4ELi4ELi4ELb0EEENS1_21CollectiveEpilogueBwdISA_SB_SD_Li256ELb0ELb0ELi2EEENS1_19SingleTileSchedulerILb0ELb0ELb0ELi128EEEEEEEEEvNT_6ParamsE$_ZN4cute3eso3ESOILb0ELb0EJNS_6LayoutINS_5tupleIJNS3_IJNS_1CILi2EEES5_S5_EEES5_NS3_IJS5_S5_EEEEEENS3_IJNS3_IJNS4_ILi1EEENS4_ILi512EEEiEEENS4_ILi4096EEENS3_IJiiEEEEEEEENS_10ViewEngineINS_8smem_ptrIPN7cutlass10bfloat16_tEEEEEEEC2ERKSF_RKSM_)
$_ZN7cutlass13device_kernelIN5flash19enable_sm80_to_sm89INS1_16FlashAttnBwdSm80INS1_25CollectiveMainloopBwdSm80ILi2ELi2EN4cute5tupleIJNS5_1CILi128EEES8_NS7_ILi64EEEEEENS_10bfloat16_tEfNS_4arch4Sm80ELb0ELb0ELb1ELb0ELb1ELb0ELb0ELb0ELi2ELi4ELi4ELi4ELb0EEENS1_21CollectiveEpilogueBwdISA_SB_SD_Li256ELb0ELb0ELi2EEENS1_19SingleTileSchedulerILb0ELb0ELb0ELi128EEEEEEEEEvNT_6ParamsE$_ZN4cute3eso3ESOILb0ELb0EJNS_6LayoutINS_5tupleIJNS3_IJNS_1CILi2EEES5_S5_EEES5_NS3_IJS5_S5_EEEEEENS3_IJNS3_IJNS4_ILi1EEENS4_ILi512EEEiEEENS4_ILi4096EEENS3_IJiiEEEEEEEENS_10ViewEngineINS_8smem_ptrIPN7cutlass10bfloat16_tEEEEEEEC2ERKSF_RKSM_:
        /* <DEDUP_REMOVED lines=9> */
        .type           $_ZN7cutlass13device_kernelIN5flash19enable_sm80_to_sm89INS1_16FlashAttnBwdSm80INS1_25CollectiveMainloopBwdSm80ILi2ELi2EN4cute5tupleIJNS5_1CILi128EEES8_NS7_ILi64EEEEEENS_10bfloat16_tEfNS_4arch4Sm80ELb0ELb0ELb1ELb0ELb1ELb0ELb0ELb0ELi2ELi4ELi4ELi4ELb0EEENS1_21CollectiveEpilogueBwdISA_SB_SD_Li256ELb0ELb0ELi2EEENS1_19SingleTileSchedulerILb0ELb0ELb0ELi128EEEEEEEEEvNT_6ParamsE$_ZN4cute3eso3ESOILb0ELb0EJNS_6LayoutINS_5tupleIJNS3_IJNS_1CILi2EEES5_S5_EEES5_NS3_IJS5_S5_EEEEEENS3_IJNS3_IJNS4_ILi1EEENS4_ILi512EEEiEEENS4_ILi4096EEENS3_IJiiEEEEEEEEjEEC2ERKSF_RKj,@function
        .size           $_ZN7cutlass13device_kernelIN5flash19enable_sm80_to_sm89INS1_16FlashAttnBwdSm80INS1_25CollectiveMainloopBwdSm80ILi2ELi2EN4cute5tupleIJNS5_1CILi128EEES8_NS7_ILi64EEEEEENS_10bfloat16_tEfNS_4arch4Sm80ELb0ELb0ELb1ELb0ELb1ELb0ELb0ELb0ELi2ELi4ELi4ELi4ELb0EEENS1_21CollectiveEpilogueBwdISA_SB_SD_Li256ELb0ELb0ELi2EEENS1_19SingleTileSchedulerILb0ELb0ELb0ELi128EEEEEEEEEvNT_6ParamsE$_ZN4cute3eso3ESOILb0ELb0EJNS_6LayoutINS_5tupleIJNS3_IJNS_1CILi2EEES5_S5_EEES5_NS3_IJS5_S5_EEEEEENS3_IJNS3_IJNS4_ILi1EEENS4_ILi512EEEiEEENS4_ILi4096EEENS3_IJiiEEEEEEEEjEEC2ERKSF_RKj,($_ZN7cutlass13device_kernelIN5flash19enable_sm80_to_sm89INS1_16FlashAttnBwdSm80INS1_25CollectiveMainloopBwdSm80ILi2ELi2EN4cute5tupleIJNS5_1CILi128EEES8_NS7_ILi64EEEEEENS_10bfloat16_tEfNS_4arch4Sm80ELb0ELb0ELb1ELb0ELb1ELb0ELb0ELb0ELi2ELi4ELi4ELi4ELb0EEENS1_21CollectiveEpilogueBwdISA_SB_SD_Li256ELb0ELb0ELi2EEENS1_19SingleTileSchedulerILb0ELb0ELb0ELi128EEEEEEEEEvNT_6ParamsE$_ZN4cute3eso3ESOILb0ELb0EJNS_6LayoutINS_5tupleIJNS3_IJNS_1CILi8EEENS4_ILi1EEEEEENS3_IJNS4_ILi2EEEEEEEEENS3_IJNS3_IJS6_NS4_ILi0EEEEEENS3_IJiEEEEEEEENS_10ViewEngineINS_8smem_ptrIPN7cutlass10bfloat16_tEEEEEEEC2ERKSF_RKSM_ - $_ZN7cutlass13device_kernelIN5flash19enable_sm80_to_sm89INS1_16FlashAttnBwdSm80INS1_25CollectiveMainloopBwdSm80ILi2ELi2EN4cute5tupleIJNS5_1CILi128EEES8_NS7_ILi64EEEEEENS_10bfloat16_tEfNS_4arch4Sm80ELb0ELb0ELb1ELb0ELb1ELb0ELb0ELb0ELi2ELi4ELi4ELi4ELb0EEENS1_21CollectiveEpilogueBwdISA_SB_SD_Li256ELb0ELb0ELi2EEENS1_19SingleTileSchedulerILb0ELb0ELb0ELi128EEEEEEEEEvNT_6ParamsE$_ZN4cute3eso3ESOILb0ELb0EJNS_6LayoutINS_5tupleIJNS3_IJNS_1CILi2EEES5_S5_EEES5_NS3_IJS5_S5_EEEEEENS3_IJNS3_IJNS4_ILi1EEENS4_ILi512EEEiEEENS4_ILi4096EEENS3_IJiiEEEEEEEEjEEC2ERKSF_RKj)
$_ZN7cutlass13device_kernelIN5flash19enable_sm80_to_sm89INS1_16FlashAttnBwdSm80INS1_25CollectiveMainloopBwdSm80ILi2ELi2EN4cute5tupleIJNS5_1CILi128EEES8_NS7_ILi64EEEEEENS_10bfloat16_tEfNS_4arch4Sm80ELb0ELb0ELb1ELb0ELb1ELb0ELb0ELb0ELi2ELi4ELi4ELi4ELb0EEENS1_21CollectiveEpilogueBwdISA_SB_SD_Li256ELb0ELb0ELi2EEENS1_19SingleTileSchedulerILb0ELb0ELb0ELi128EEEEEEEEEvNT_6ParamsE$_ZN4cute3eso3ESOILb0ELb0EJNS_6LayoutINS_5tupleIJNS3_IJNS_1CILi2EEES5_S5_EEES5_NS3_IJS5_S5_EEEEEENS3_IJNS3_IJNS4_ILi1EEENS4_ILi512EEEiEEENS4_ILi4096EEENS3_IJiiEEEEEEEEjEEC2ERKSF_RKj:
        /* <DEDUP_REMOVED lines=10> */
        .type           $_ZN7cutlass13device_kernelIN5flash19enable_sm80_to_sm89INS1_16FlashAttnBwdSm80INS1_25CollectiveMainloopBwdSm80ILi2ELi2EN4cute5tupleIJNS5_1CILi128EEES8_NS7_ILi64EEEEEENS_10bfloat16_tEfNS_4arch4Sm80ELb0ELb0ELb1ELb0ELb1ELb0ELb0ELb0ELi2ELi4ELi4ELi4ELb0EEENS1_21CollectiveEpilogueBwdISA_SB_SD_Li256ELb0ELb0ELi2EEENS1_19SingleTileSchedulerILb0ELb0ELb0ELi128EEEEEEEEEvNT_6ParamsE$_ZN4cute3eso3ESOILb0ELb0EJNS_6LayoutINS_5tupleIJNS3_IJNS_1CILi8EEENS4_ILi1EEEEEENS3_IJNS4_ILi2EEEEEEEEENS3_IJNS3_IJS6_NS4_ILi0EEEEEENS3_IJiEEEEEEEENS_10ViewEngineINS_8smem_ptrIPN7cutlass10bfloat16_tEEEEEEEC2ERKSF_RKSM_,@function
        .size           $_ZN7cutlass13device_kernelIN5flash19enable_sm80_to_sm89INS1_16FlashAttnBwdSm80INS1_25CollectiveMainloopBwdSm80ILi2ELi2EN4cute5tupleIJNS5_1CILi128EEES8_NS7_ILi64EEEEEENS_10bfloat16_tEfNS_4arch4Sm80ELb0ELb0ELb1ELb0ELb1ELb0ELb0ELb0ELi2ELi4ELi4ELi4ELb0EEENS1_21CollectiveEpilogueBwdISA_SB_SD_Li256ELb0ELb0ELi2EEENS1_19SingleTileSchedulerILb0ELb0ELb0ELi128EEEEEEEEEvNT_6ParamsE$_ZN4cute3eso3ESOILb0ELb0EJNS_6LayoutINS_5tupleIJNS3_IJNS_1CILi8EEENS4_ILi1EEEEEENS3_IJNS4_ILi2EEEEEEEEENS3_IJNS3_IJS6_NS4_ILi0EEEEEENS3_IJiEEEEEEEENS_10ViewEngineINS_8smem_ptrIPN7cutlass10bfloat16_tEEEEEEEC2ERKSF_RKSM_,($_ZN7cutlass13device_kernelIN5flash19enable_sm80_to_sm89INS1_16FlashAttnBwdSm80INS1_25CollectiveMainloopBwdSm80ILi2ELi2EN4cute5tupleIJNS5_1CILi128EEES8_NS7_ILi64EEEEEENS_10bfloat16_tEfNS_4arch4Sm80ELb0ELb0ELb1ELb0ELb1ELb0ELb0ELb0ELi2ELi4ELi4ELi4ELb0EEENS1_21CollectiveEpilogueBwdISA_SB_SD_Li256ELb0ELb0ELi2EEENS1_19SingleTileSchedulerILb0ELb0ELb0ELi128EEEEEEEEEvNT_6ParamsE$_ZN4cute3eso3ESOILb0ELb0EJNS_6LayoutINS_5tupleIJNS3_IJNS_1CILi8EEENS4_ILi1EEEEEENS4_ILi2EEEEEENS3_IJNS3_IJS6_NS4_ILi0EEEEEEiEEEEENS_10ViewEngineINS_8smem_ptrIPN7cutlass10bfloat16_tEEEEEEEC2ERKSD_RKSK_ - $_ZN7cutlass13device_kernelIN5flash19enable_sm80_to_sm89INS1_16FlashAttnBwdSm80INS1_25CollectiveMainloopBwdSm80ILi2ELi2EN4cute5tupleIJNS5_1CILi128EEES8_NS7_ILi64EEEEEENS_10bfloat16_tEfNS_4arch4Sm80ELb0ELb0ELb1ELb0ELb1ELb0ELb0ELb0ELi2ELi4ELi4ELi4ELb0EEENS1_21CollectiveEpilogueBwdISA_SB_SD_Li256ELb0ELb0ELi2EEENS1_19SingleTileSchedulerILb0ELb0ELb0ELi128EEEEEEEEEvNT_6ParamsE$_ZN4cute3eso3ESOILb0ELb0EJNS_6LayoutINS_5tupleIJNS3_IJNS_1CILi8EEENS4_ILi1EEEEEENS3_IJNS4_ILi2EEEEEEEEENS3_IJNS3_IJS6_NS4_ILi0EEEEEENS3_IJiEEEEEEEENS_10ViewEngineINS_8smem_ptrIPN7cutlass10bfloat16_tEEEEEEEC2ERKSF_RKSM_)
$_ZN7cutlass13device_kernelIN5flash19enable_sm80_to_sm89INS1_16FlashAttnBwdSm80INS1_25CollectiveMainloopBwdSm80ILi2ELi2EN4cute5tupleIJNS5_1CILi128EEES8_NS7_ILi64EEEEEENS_10bfloat16_tEfNS_4arch4Sm80ELb0ELb0ELb1ELb0ELb1ELb0ELb0ELb0ELi2ELi4ELi4ELi4ELb0EEENS1_21CollectiveEpilogueBwdISA_SB_SD_Li256ELb0ELb0ELi2EEENS1_19SingleTileSchedulerILb0ELb0ELb0ELi128EEEEEEEEEvNT_6ParamsE$_ZN4cute3eso3ESOILb0ELb0EJNS_6LayoutINS_5tupleIJNS3_IJNS_1CILi8EEENS4_ILi1EEEEEENS3_IJNS4_ILi2EEEEEEEEENS3_IJNS3_IJS6_NS4_ILi0EEEEEENS3_IJiEEEEEEEENS_10ViewEngineINS_8smem_ptrIPN7cutlass10bfloat16_tEEEEEEEC2ERKSF_RKSM_:
[----:B------:R-:W-:Y:S02]  /*6290*/  IADD3 R3, R76, -c[0x0][0x20], RZ ;  /* 0x800008004c037a10 */ /* 0x000fe40007ffe0ff */
[----:B------:R-:W-:-:S03]  /*62a0*/  IADD3 R2, R2, -c[0x0][0x20], RZ ;  /* 0x8000080002027a10 */ /* 0x000fc60007ffe0ff */
[----:B------:R1:W-:Y:S04]  /*62b0*/  STL [R3], R8 ;  /* 0x0000000803007387 */ /* 0x0003e80000100800 */
[----:B------:R-:W2:Y:S01]  /*62c0*/  LDL.64 R10, [R2] ;  /* 0x00000000020a7983 */ /* 0x000ea20000100a00 */
[----:B------:R-:W-:-:S03]  /*62d0*/  IMAD.MOV.U32 R7, RZ, RZ, 0x0 ;  /* 0x00000000ff077424 */ /* 0x000fc600078e00ff */
[----:B--2---:R1:W-:Y:S01]  /*62e0*/  STL.64 [R3+0x8], R10 ;  /* 0x0000080a03007387 */ /* 0x0043e20000100a00 */
[----:B------:R-:W-:Y:S05]  /*62f0*/  RET.REL.NODEC R6 `(_ZN7cutlass13device_kernelIN5flash19enable_sm80_to_sm89INS1_16FlashAttnBwdSm80INS1_25CollectiveMainloopBwdSm80ILi2ELi2EN4cute5tupleIJNS5_1CILi128EEES8_NS7_ILi64EEEEEENS_10bfloat16_tEfNS_4arch4Sm80ELb0ELb0ELb1ELb0ELb1ELb0ELb0ELb0ELi2ELi4ELi4ELi4ELb0EEENS1_21CollectiveEpilogueBwdISA_SB_SD_Li256ELb0ELb0ELi2EEENS1_19SingleTileSchedulerILb0ELb0ELb0ELi128EEEEEEEEEvNT_6ParamsE) ;  /* 0xffff9d0006007950 */ /* 0x000fea0003c3ffff */
        .type           $_ZN7cutlass13device_kernelIN5flash19enable_sm80_to_sm89INS1_16FlashAttnBwdSm80INS1_25CollectiveMainloopBwdSm80ILi2ELi2EN4cute5tupleIJNS5_1CILi128EEES8_NS7_ILi64EEEEEENS_10bfloat16_tEfNS_4arch4Sm80ELb0ELb0ELb1ELb0ELb1ELb0ELb0ELb0ELi2ELi4ELi4ELi4ELb0EEENS1_21CollectiveEpilogueBwdISA_SB_SD_Li256ELb0ELb0ELi2EEENS1_19SingleTileSchedulerILb0ELb0ELb0ELi128EEEEEEEEEvNT_6ParamsE$_ZN4cute3eso3ESOILb0ELb0EJNS_6LayoutINS_5tupleIJNS3_IJNS_1CILi8EEENS4_ILi1EEEEEENS4_ILi2EEEEEENS3_IJNS3_IJS6_NS4_ILi0EEEEEEiEEEEENS_10ViewEngineINS_8smem_ptrIPN7cutlass10bfloat16_tEEEEEEEC2ERKSD_RKSK_,@function
        .size           $_ZN7cutlass13device_kernelIN5flash19enable_sm80_to_sm89INS1_16FlashAttnBwdSm80INS1_25CollectiveMainloopBwdSm80ILi2ELi2EN4cute5tupleIJNS5_1CILi128EEES8_NS7_ILi64EEEEEENS_10bfloat16_tEfNS_4arch4Sm80ELb0ELb0ELb1ELb0ELb1ELb0ELb0ELb0ELi2ELi4ELi4ELi4ELb0EEENS1_21CollectiveEpilogueBwdISA_SB_SD_Li256ELb0ELb0ELi2EEENS1_19SingleTileSchedulerILb0ELb0ELb0ELi128EEEEEEEEEvNT_6ParamsE$_ZN4cute3eso3ESOILb0ELb0EJNS_6LayoutINS_5tupleIJNS3_IJNS_1CILi8EEENS4_ILi1EEEEEENS4_ILi2EEEEEENS3_IJNS3_IJS6_NS4_ILi0EEEEEEiEEEEENS_10ViewEngineINS_8smem_ptrIPN7cutlass10bfloat16_tEEEEEEEC2ERKSD_RKSK_,($_ZN7cutlass13device_kernelIN5flash19enable_sm80_to_sm89INS1_16FlashAttnBwdSm80INS1_25CollectiveMainloopBwdSm80ILi2ELi2EN4cute5tupleIJNS5_1CILi128EEES8_NS7_ILi64EEEEEENS_10bfloat16_tEfNS_4arch4Sm80ELb0ELb0ELb1ELb0ELb1ELb0ELb0ELb0ELi2ELi4ELi4ELi4ELb0EEENS1_21CollectiveEpilogueBwdISA_SB_SD_Li256ELb0ELb0ELi2EEENS1_19SingleTileSchedulerILb0ELb0ELb0ELi128EEEEEEEEEvNT_6ParamsE$_ZN4cute3eso3ESOILb0ELb0EJNS_6LayoutINS_5tupleIJNS3_IJNS_1CILi8EEENS4_ILi1EEEEEENS4_ILi2EEEEEENS3_IJNS3_IJS6_NS4_ILi0EEEEEEiEEEEEiEEC2ERKSD_RKi - $_ZN7cutlass13device_kernelIN5flash19enable_sm80_to_sm89INS1_16FlashAttnBwdSm80INS1_25CollectiveMainloopBwdSm80ILi2ELi2EN4cute5tupleIJNS5_1CILi128EEES8_NS7_ILi64EEEEEENS_10bfloat16_tEfNS_4arch4Sm80ELb0ELb0ELb1ELb0ELb1ELb0ELb0ELb0ELi2ELi4ELi4ELi4ELb0EEENS1_21CollectiveEpilogueBwdISA_SB_SD_Li256ELb0ELb0ELi2EEENS1_19SingleTileSchedulerILb0ELb0ELb0ELi128EEEEEEEEEvNT_6ParamsE$_ZN4cute3eso3ESOILb0ELb0EJNS_6LayoutINS_5tupleIJNS3_IJNS_1CILi8EEENS4_ILi1EEEEEENS4_ILi2EEEEEENS3_IJNS3_IJS6_NS4_ILi0EEEEEEiEEEEENS_10ViewEngineINS_8smem_ptrIPN7cutlass10bfloat16_tEEEEEEEC2ERKSD_RKSK_)
$_ZN7cutlass13device_kernelIN5flash19enable_sm80_to_sm89INS1_16FlashAttnBwdSm80INS1_25CollectiveMainloopBwdSm80ILi2ELi2EN4cute5tupleIJNS5_1CILi128EEES8_NS7_ILi64EEEEEENS_10bfloat16_tEfNS_4arch4Sm80ELb0ELb0ELb1ELb0ELb1ELb0ELb0ELb0ELi2ELi4ELi4ELi4ELb0EEENS1_21CollectiveEpilogueBwdISA_SB_SD_Li256ELb0ELb0ELi2EEENS1_19SingleTileSchedulerILb0ELb0ELb0ELi128EEEEEEEEEvNT_6ParamsE$_ZN4cute3eso3ESOILb0ELb0EJNS_6LayoutINS_5tupleIJNS3_IJNS_1CILi8EEENS4_ILi1EEEEEENS4_ILi2EEEEEENS3_IJNS3_IJS6_NS4_ILi0EEEEEEiEEEEENS_10ViewEngineINS_8smem_ptrIPN7cutlass10bfloat16_tEEEEEEEC2ERKSD_RKSK_:
[----:B------:R-:W-:Y:S02]  /*6300*/  IADD3 R3, R76, -c[0x0][0x20], RZ ;  /* 0x800008004c037a10 */ /* 0x000fe40007ffe0ff */
[----:B------:R-:W-:-:S03]  /*6310*/  IADD3 R2, R2, -c[0x0][0x20], RZ ;  /* 0x8000080002027a10 */ /* 0x000fc60007ffe0ff */
[----:B------:R1:W-:Y:S04]  /*6320*/  STL [R3], R6 ;  /* 0x0000000603007387 */ /* 0x0003e80000100800 */
[----:B------:R-:W2:Y:S01]  /*6330*/  LDL.64 R8, [R2] ;  /* 0x0000000002087983 */ /* 0x000ea20000100a00 */
[----:B------:R-:W-:-:S03]  /*6340*/  IMAD.MOV.U32 R5, RZ, RZ, 0x0 ;  /* 0x00000000ff057424 */ /* 0x000fc600078e00ff */
[----:B--2---:R1:W-:Y:S01]  /*6350*/  STL.64 [R3+0x8], R8 ;  /* 0x0000080803007387 */ /* 0x0043e20000100a00 */
[----:B------:R-:W-:Y:S05]  /*6360*/  RET.REL.NODEC R4 `(_ZN7cutlass13device_kernelIN5flash19enable_sm80_to_sm89INS1_16FlashAttnBwdSm80INS1_25CollectiveMainloopBwdSm80ILi2ELi2EN4cute5tupleIJNS5_1CILi128EEES8_NS7_ILi64EEEEEENS_10bfloat16_tEfNS_4arch4Sm80ELb0ELb0ELb1ELb0ELb1ELb0ELb0ELb0ELi2ELi4ELi4ELi4ELb0EEENS1_21CollectiveEpilogueBwdISA_SB_SD_Li256ELb0ELb0ELi2EEENS1_19SingleTileSchedulerILb0ELb0ELb0ELi128EEEEEEEEEvNT_6ParamsE) ;  /* 0xffff9c9004007950 */ /* 0x000fea0003c3ffff */
        .type           $_ZN7cutlass13device_kernelIN5flash19enable_sm80_to_sm89INS1_16FlashAttnBwdSm80INS1_25CollectiveMainloopBwdSm80ILi2ELi2EN4cute5tupleIJNS5_1CILi128EEES8_NS7_ILi64EEEEEENS_10bfloat16_tEfNS_4arch4Sm80ELb0ELb0ELb1ELb0ELb1ELb0ELb0ELb0ELi2ELi4ELi4ELi4ELb0EEENS1_21CollectiveEpilogueBwdISA_SB_SD_Li256ELb0ELb0ELi2EEENS1_19SingleTileSchedulerILb0ELb0ELb0ELi128EEEEEEEEEvNT_6ParamsE$_ZN4cute3eso3ESOILb0ELb0EJNS_6LayoutINS_5tupleIJNS3_IJNS_1CILi8EEENS4_ILi1EEEEEENS4_ILi2EEEEEENS3_IJNS3_IJS6_NS4_ILi0EEEEEEiEEEEEiEEC2ERKSD_RKi,@function
        .size           $_ZN7cutlass13device_kernelIN5flash19enable_sm80_to_sm89INS1_16FlashAttnBwdSm80INS1_25CollectiveMainloopBwdSm80ILi2ELi2EN4cute5tupleIJNS5_1CILi128EEES8_NS7_ILi64EEEEEENS_10bfloat16_tEfNS_4arch4Sm80ELb0ELb0ELb1ELb0ELb1ELb0ELb0ELb0ELi2ELi4ELi4ELi4ELb0EEENS1_21CollectiveEpilogueBwdISA_SB_SD_Li256ELb0ELb0ELi2EEENS1_19SingleTileSchedulerILb0ELb0ELb0ELi128EEEEEEEEEvNT_6ParamsE$_ZN4cute3eso3ESOILb0ELb0EJNS_6LayoutINS_5tupleIJNS3_IJNS_1CILi8EEENS4_ILi1EEEEEENS4_ILi2EEEEEENS3_IJNS3_IJS6_NS4_ILi0EEEEEEiEEEEEiEEC2ERKSD_RKi,($_ZN7cutlass13device_kernelIN5flash19enable_sm80_to_sm89INS1_16FlashAttnBwdSm80INS1_25CollectiveMainloopBwdSm80ILi2ELi2EN4cute5tupleIJNS5_1CILi128EEES8_NS7_ILi64EEEEEENS_10bfloat16_tEfNS_4arch4Sm80ELb0ELb0ELb1ELb0ELb1ELb0ELb0ELb0ELi2ELi4ELi4ELi4ELb0EEENS1_21CollectiveEpilogueBwdISA_SB_SD_Li256ELb0ELb0ELi2EEENS1_19SingleTileSchedulerILb0ELb0ELb0ELi128EEEEEEEEEvNT_6ParamsE$_ZN4cute3eso3ESOILb0ELb0EJNS_6LayoutINS_5tupleIJNS3_IJNS_1CILi8EEENS4_ILi1EEEEEENS4_ILi2EEENS3_IJS8_S8_EEEEEENS3_IJNS3_IJS6_NS4_ILi0EEEEEENS4_ILi4096EEENS3_IJiiEEEEEEEENS_10ViewEngineINS_8smem_ptrIPN7cutlass10bfloat16_tEEEEEEEC2ERKSG_RKSN_ - $_ZN7cutlass13device_kernelIN5flash19enable_sm80_to_sm89INS1_16FlashAttnBwdSm80INS1_25CollectiveMainloopBwdSm80ILi2ELi2EN4cute5tupleIJNS5_1CILi128EEES8_NS7_ILi64EEEEEENS_10bfloat16_tEfNS_4arch4Sm80ELb0ELb0ELb1ELb0ELb1ELb0ELb0ELb0ELi2ELi4ELi4ELi4ELb0EEENS1_21CollectiveEpilogueBwdISA_SB_SD_Li256ELb0ELb0ELi2EEENS1_19SingleTileSchedulerILb0ELb0ELb0ELi128EEEEEEEEEvNT_6ParamsE$_ZN4cute3eso3ESOILb0ELb0EJNS_6LayoutINS_5tupleIJNS3_IJNS_1CILi8EEENS4_ILi1EEEEEENS4_ILi2EEEEEENS3_IJNS3_IJS6_NS4_ILi0EEEEEEiEEEEEiEEC2ERKSD_RKi)
$_ZN7cutlass13device_kernelIN5flash19enable_sm80_to_sm89INS1_16FlashAttnBwdSm80INS1_25CollectiveMainloopBwdSm80ILi2ELi2EN4cute5tupleIJNS5_1CILi128EEES8_NS7_ILi64EEEEEENS_10bfloat16_tEfNS_4arch4Sm80ELb0ELb0ELb1ELb0ELb1ELb0ELb0ELb0ELi2ELi4ELi4ELi4ELb0EEENS1_21CollectiveEpilogueBwdISA_SB_SD_Li256ELb0ELb0ELi2EEENS1_19SingleTileSchedulerILb0ELb0ELb0ELi128EEEEEEEEEvNT_6ParamsE$_ZN4cute3eso3ESOILb0ELb0EJNS_6LayoutINS_5tupleIJNS3_IJNS_1CILi8EEENS4_ILi1EEEEEENS4_ILi2EEEEEENS3_IJNS3_IJS6_NS4_ILi0EEEEEEiEEEEEiEEC2ERKSD_RKi:
[----:B------:R-:W-:Y:S02]  /*6370*/  IADD3 R3, R2, -c[0x0][0x20], RZ ;  /* 0x8000080002037a10 */ /* 0x000fe40007ffe0ff */
[----:B------:R-:W-:-:S03]  /*6380*/  IADD3 R2, R70, -c[0x0][0x20], RZ ;  /* 0x8000080046027a10 */ /* 0x000fc60007ffe0ff */
[----:B------:R1:W-:Y:S04]  /*6390*/  STL [R3], R6 ;  /* 0x0000000603007387 */ /* 0x0003e80000100800 */
[----:B------:R-:W2:Y:S01]  /*63a0*/  LDL R2, [R2] ;  /* 0x0000000002027983 */ /* 0x000ea20000100800 */
[----:B------:R-:W-:-:S03]  /*63b0*/  IMAD.MOV.U32 R5, RZ, RZ, 0x0 ;  /* 0x00000000ff057424 */ /* 0x000fc600078e00ff */
[----:B--2---:R1:W-:Y:S01]  /*63c0*/  STL [R3+0x4], R2 ;  /* 0x0000040203007387 */ /* 0x0043e20000100800 */
[----:B------:R-:W-:Y:S05]  /*63d0*/  RET.REL.NODEC R4 `(_ZN7cutlass13device_kernelIN5flash19enable_sm80_to_sm89INS1_16FlashAttnBwdSm80INS1_25CollectiveMainloopBwdSm80ILi2ELi2EN4cute5tupleIJNS5_1CILi128EEES8_NS7_ILi64EEEEEENS_10bfloat16_tEfNS_4arch4Sm80ELb0ELb0ELb1ELb0ELb1ELb0ELb0ELb0ELi2ELi4ELi4ELi4ELb0EEENS1_21CollectiveEpilogueBwdISA_SB_SD_Li256ELb0ELb0ELi2EEENS1_19SingleTileSchedulerILb0ELb0ELb0ELi128EEEEEEEEEvNT_6ParamsE) ;  /* 0xffff9c2004007950 */ /* 0x000fea0003c3ffff */
        .type           $_ZN7cutlass13device_kernelIN5flash19enable_sm80_to_sm89INS1_16FlashAttnBwdSm80INS1_25CollectiveMainloopBwdSm80ILi2ELi2EN4cute5tupleIJNS5_1CILi128EEES8_NS7_ILi64EEEEEENS_10bfloat16_tEfNS_4arch4Sm80ELb0ELb0ELb1ELb0ELb1ELb0ELb0ELb0ELi2ELi4ELi4ELi4ELb0EEENS1_21CollectiveEpilogueBwdISA_SB_SD_Li256ELb0ELb0ELi2EEENS1_19SingleTileSchedulerILb0ELb0ELb0ELi128EEEEEEEEEvNT_6ParamsE$_ZN4cute3eso3ESOILb0ELb0EJNS_6LayoutINS_5tupleIJNS3_IJNS_1CILi8EEENS4_ILi1EEEEEENS4_ILi2EEENS3_IJS8_S8_EEEEEENS3_IJNS3_IJS6_NS4_ILi0EEEEEENS4_ILi4096EEENS3_IJiiEEEEEEEENS_10ViewEngineINS_8smem_ptrIPN7cutlass10bfloat16_tEEEEEEEC2ERKSG_RKSN_,@function
        .size           $_ZN7cutlass13device_kernelIN5flash19enable_sm80_to_sm89INS1_16FlashAttnBwdSm80INS1_25CollectiveMainloopBwdSm80ILi2ELi2EN4cute5tupleIJNS5_1CILi128EEES8_NS7_ILi64EEEEEENS_10bfloat16_tEfNS_4arch4Sm80ELb0ELb0ELb1ELb0ELb1ELb0ELb0ELb0ELi2ELi4ELi4ELi4ELb0EEENS1_21CollectiveEpilogueBwdISA_SB_SD_Li256ELb0ELb0ELi2EEENS1_19SingleTileSchedulerILb0ELb0ELb0ELi128EEEEEEEEEvNT_6ParamsE$_ZN4cute3eso3ESOILb0ELb0EJNS_6LayoutINS_5tupleIJNS3_IJNS_1CILi8EEENS4_ILi1EEEEEENS4_ILi2EEENS3_IJS8_S8_EEEEEENS3_IJNS3_IJS6_NS4_ILi0EEEEEENS4_ILi4096EEENS3_IJiiEEEEEEEENS_10ViewEngineINS_8smem_ptrIPN7cutlass10bfloat16_tEEEEEEEC2ERKSG_RKSN_,($_ZN7cutlass13device_kernelIN5flash19enable_sm80_to_sm89INS1_16FlashAttnBwdSm80INS1_25CollectiveMainloopBwdSm80ILi2ELi2EN4cute5tupleIJNS5_1CILi128EEES8_NS7_ILi64EEEEEENS_10bfloat16_tEfNS_4arch4Sm80ELb0ELb0ELb1ELb0ELb1ELb0ELb0ELb0ELi2ELi4ELi4ELi4ELb0EEENS1_21CollectiveEpilogueBwdISA_SB_SD_Li256ELb0ELb0ELi2EEENS1_19SingleTileSchedulerILb0ELb0ELb0ELi128EEEEEEEEEvNT_6ParamsE$_ZN4cute3eso3ESOILb0ELb0EJNS_6LayoutINS_5tupleIJNS3_IJNS_1CILi8EEENS4_ILi1EEEEEENS4_ILi2EEENS3_IJS8_S8_EEEEEENS3_IJNS3_IJS6_NS4_ILi0EEEEEENS4_ILi4096EEENS3_IJiiEEEEEEEEiEEC2ERKSG_RKi - $_ZN7cutlass13device_kernelIN5flash19enable_sm80_to_sm89INS1_16FlashAttnBwdSm80INS1_25CollectiveMainloopBwdSm80ILi2ELi2EN4cute5tupleIJNS5_1CILi128EEES8_NS7_ILi64EEEEEENS_10bfloat16_tEfNS_4arch4Sm80ELb0ELb0ELb1ELb0ELb1ELb0ELb0ELb0ELi2ELi4ELi4ELi4ELb0EEENS1_21CollectiveEpilogueBwdISA_SB_SD_Li256ELb0ELb0ELi2EEENS1_19SingleTileSchedulerILb0ELb0ELb0ELi128EEEEEEEEEvNT_6ParamsE$_ZN4cute3eso3ESOILb0ELb0EJNS_6LayoutINS_5tupleIJNS3_IJNS_1CILi8EEENS4_ILi1EEEEEENS4_ILi2EEENS3_IJS8_S8_EEEEEENS3_IJNS3_IJS6_NS4_ILi0EEEEEENS4_ILi4096EEENS3_IJiiEEEEEEEENS_10ViewEngineINS_8smem_ptrIPN7cutlass10bfloat16_tEEEEEEEC2ERKSG_RKSN_)
$_ZN7cutlass13device_kernelIN5flash19enable_sm80_to_sm89INS1_16FlashAttnBwdSm80INS1_25CollectiveMainloopBwdSm80ILi2ELi2EN4cute5tupleIJNS5_1CILi128EEES8_NS7_ILi64EEEEEENS_10bfloat16_tEfNS_4arch4Sm80ELb0ELb0ELb1ELb0ELb1ELb0ELb0ELb0ELi2ELi4ELi4ELi4ELb0EEENS1_21CollectiveEpilogueBwdISA_SB_SD_Li256ELb0ELb0ELi2EEENS1_19SingleTileSchedulerILb0ELb0ELb0ELi128EEEEEEEEEvNT_6ParamsE$_ZN4cute3eso3ESOILb0ELb0EJNS_6LayoutINS_5tupleIJNS3_IJNS_1CILi8EEENS4_ILi1EEEEEENS4_ILi2EEENS3_IJS8_S8_EEEEEENS3_IJNS3_IJS6_NS4_ILi0EEEEEENS4_ILi4096EEENS3_IJiiEEEEEEEENS_10ViewEngineINS_8smem_ptrIPN7cutlass10bfloat16_tEEEEEEEC2ERKSG_RKSN_:
[----:B------:R-:W-:Y:S02]  /*63e0*/  IADD3 R3, R25, -c[0x0][0x20], RZ ;  /* 0x8000080019037a10 */ /* 0x000fe40007ffe0ff */
[----:B------:R-:W-:-:S03]  /*63f0*/  IADD3 R2, R24, -c[0x0][0x20], RZ ;  /* 0x8000080018027a10 */ /* 0x000fc60007ffe0ff */
[----:B------:R1:W-:Y:S04]  /*6400*/  STL.64 [R3], R4 ;  /* 0x0000000403007387 */ /* 0x0003e80000100a00 */
[----:B------:R-:W2:Y:S01]  /*6410*/  LDL.64 R8, [R2] ;  /* 0x0000000002087983 */ /* 0x000ea20000100a00 */
[----:B------:R-:W-:-:S03]  /*6420*/  IMAD.MOV.U32 R7, RZ, RZ, 0x0 ;  /* 0x00000000ff077424 */ /* 0x000fc600078e00ff */
[----:B--2---:R1:W-:Y:S01]  /*6430*/  STL.64 [R3+0x8], R8 ;  /* 0x0000080803007387 */ /* 0x0043e20000100a00 */
[----:B------:R-:W-:Y:S05]  /*6440*/  RET.REL.NODEC R6 `(_ZN7cutlass13device_kernelIN5flash19enable_sm80_to_sm89INS1_16FlashAttnBwdSm80INS1_25CollectiveMainloopBwdSm80ILi2ELi2EN4cute5tupleIJNS5_1CILi128EEES8_NS7_ILi64EEEEEENS_10bfloat16_tEfNS_4arch4Sm80ELb0ELb0ELb1ELb0ELb1ELb0ELb0ELb0ELi2ELi4ELi4ELi4ELb0EEENS1_21CollectiveEpilogueBwdISA_SB_SD_Li256ELb0ELb0ELi2EEENS1_19SingleTileSchedulerILb0ELb0ELb0ELi128EEEEEEEEEvNT_6ParamsE) ;  /* 0xffff9bb006007950 */ /* 0x000fea0003c3ffff */
        .type           $_ZN7cutlass13device_kernelIN5flash19enable_sm80_to_sm89INS1_16FlashAttnBwdSm80INS1_25CollectiveMainloopBwdSm80ILi2ELi2EN4cute5tupleIJNS5_1CILi128EEES8_NS7_ILi64EEEEEENS_10bfloat16_tEfNS_4arch4Sm80ELb0ELb0ELb1ELb0ELb1ELb0ELb0ELb0ELi2ELi4ELi4ELi4ELb0EEENS1_21CollectiveEpilogueBwdISA_SB_SD_Li256ELb0ELb0ELi2EEENS1_19SingleTileSchedulerILb0ELb0ELb0ELi128EEEEEEEEEvNT_6ParamsE$_ZN4cute3eso3ESOILb0ELb0EJNS_6LayoutINS_5tupleIJNS3_IJNS_1CILi8EEENS4_ILi1EEEEEENS4_ILi2EEENS3_IJS8_S8_EEEEEENS3_IJNS3_IJS6_NS4_ILi0EEEEEENS4_ILi4096EEENS3_IJiiEEEEEEEEiEEC2ERKSG_RKi,@function
        .size           $_ZN7cutlass13device_kernelIN5flash19enable_sm80_to_sm89INS1_16FlashAttnBwdSm80INS1_25CollectiveMainloopBwdSm80ILi2ELi2EN4cute5tupleIJNS5_1CILi128EEES8_NS7_ILi64EEEEEENS_10bfloat16_tEfNS_4arch4Sm80ELb0ELb0ELb1ELb0ELb1ELb0ELb0ELb0ELi2ELi4ELi4ELi4ELb0EEENS1_21CollectiveEpilogueBwdISA_SB_SD_Li256ELb0ELb0ELi2EEENS1_19SingleTileSchedulerILb0ELb0ELb0ELi128EEEEEEEEEvNT_6ParamsE$_ZN4cute3eso3ESOILb0ELb0EJNS_6LayoutINS_5tupleIJNS3_IJNS_1CILi8EEENS4_ILi1EEEEEENS4_ILi2EEENS3_IJS8_S8_EEEEEENS3_IJNS3_IJS6_NS4_ILi0EEEEEENS4_ILi4096EEENS3_IJiiEEEEEEEEiEEC2ERKSG_RKi,($_ZN7cutlass13device_kernelIN5flash19enable_sm80_to_sm89INS1_16FlashAttnBwdSm80INS1_25CollectiveMainloopBwdSm80ILi2ELi2EN4cute5tupleIJNS5_1CILi128EEES8_NS7_ILi64EEEEEENS_10bfloat16_tEfNS_4arch4Sm80ELb0ELb0ELb1ELb0ELb1ELb0ELb0ELb0ELi2ELi4ELi4ELi4ELb0EEENS1_21CollectiveEpilogueBwdISA_SB_SD_Li256ELb0ELb0ELi2EEENS1_19SingleTileSchedulerILb0ELb0ELb0ELi128EEEEEEEEEvNT_6ParamsE$_ZN4cute3eso3ESOILb0ELb0EJNS_6LayoutINS_5tupleIJNS3_IJNS_1CILi8EEENS4_ILi1EEEEEENS4_ILi2EEES5_EEENS3_IJNS3_IJS6_NS4_ILi0EEEEEEiNS4_ILi1024EEEEEEEENS_10ViewEngineINS_8smem_ptrIPN7cutlass10bfloat16_tEEEEEEEC2ERKSE_RKSL_ - $_ZN7cutlass13device_kernelIN5flash19enable_sm80_to_sm89INS1_16FlashAttnBwdSm80INS1_25CollectiveMainloopBwdSm80ILi2ELi2EN4cute5tupleIJNS5_1CILi128EEES8_NS7_ILi64EEEEEENS_10bfloat16_tEfNS_4arch4Sm80ELb0ELb0ELb1ELb0ELb1ELb0ELb0ELb0ELi2ELi4ELi4ELi4ELb0EEENS1_21CollectiveEpilogueBwdISA_SB_SD_Li256ELb0ELb0ELi2EEENS1_19SingleTileSchedulerILb0ELb0ELb0ELi128EEEEEEEEEvNT_6ParamsE$_ZN4cute3eso3ESOILb0ELb0EJNS_6LayoutINS_5tupleIJNS3_IJNS_1CILi8EEENS4_ILi1EEEEEENS4_ILi2EEENS3_IJS8_S8_EEEEEENS3_IJNS3_IJS6_NS4_ILi0EEEEEENS4_ILi4096EEENS3_IJiiEEEEEEEEiEEC2ERKSG_RKi)
$_ZN7cutlass13device_kernelIN5flash19enable_sm80_to_sm89INS1_16FlashAttnBwdSm80INS1_25CollectiveMainloopBwdSm80ILi2ELi2EN4cute5tupleIJNS5_1CILi128EEES8_NS7_ILi64EEEEEENS_10bfloat16_tEfNS_4arch4Sm80ELb0ELb0ELb1ELb0ELb1ELb0ELb0ELb0ELi2ELi4ELi4ELi4ELb0EEENS1_21CollectiveEpilogueBwdISA_SB_SD_Li256ELb0ELb0ELi2EEENS1_19SingleTileSchedulerILb0ELb0ELb0ELi128EEEEEEEEEvNT_6ParamsE$_ZN4cute3eso3ESOILb0ELb0EJNS_6LayoutINS_5tupleIJNS3_IJNS_1CILi8EEENS4_ILi1EEEEEENS4_ILi2EEENS3_IJS8_S8_EEEEEENS3_IJNS3_IJS6_NS4_ILi0EEEEEENS4_ILi4096EEENS3_IJiiEEEEEEEEiEEC2ERKSG_RKi:
[----:B------:R-:W-:Y:S02]  /*6450*/  IADD3 R5, R25, -c[0x0][0x20], RZ ;  /* 0x8000080019057a10 */ /* 0x000fe40007ffe0ff */
[----:B------:R-:W-:-:S03]  /*6460*/  IADD3 R4, R24, -c[0x0][0x20], RZ ;  /* 0x8000080018047a10 */ /* 0x000fc60007ffe0ff */
[----:B------:R1:W-:Y:S04]  /*6470*/  STL [R5], R2 ;  /* 0x0000000205007387 */ /* 0x0003e80000100800 */
[----:B------:R1:W-:Y:S04]  /*6480*/  STL [R5+0x4], R3 ;  /* 0x0000040305007387 */ /* 0x0003e80000100800 */
[----:B------:R-:W2:Y:S01]  /*6490*/  LDL R4, [R4] ;  /* 0x0000000004047983 */ /* 0x000ea20000100800 */
[----:B------:R-:W-:-:S03]  /*64a0*/  IMAD.MOV.U32 R7, RZ, RZ, 0x0 ;  /* 0x00000000ff077424 */ /* 0x000fc600078e00ff */
[----:B--2---:R1:W-:Y:S01]  /*64b0*/  STL [R5+0x8], R4 ;  /* 0x0000080405007387 */ /* 0x0043e20000100800 */
[----:B------:R-:W-:Y:S05]  /*64c0*/  RET.REL.NODEC R6 `(_ZN7cutlass13device_kernelIN5flash19enable_sm80_to_sm89INS1_16FlashAttnBwdSm80INS1_25CollectiveMainloopBwdSm80ILi2ELi2EN4cute5tupleIJNS5_1CILi128EEES8_NS7_ILi64EEEEEENS_10bfloat16_tEfNS_4arch4Sm80ELb0ELb0ELb1ELb0ELb1ELb0ELb0ELb0ELi2ELi4ELi4ELi4ELb0EEENS1_21CollectiveEpilogueBwdISA_SB_SD_Li256ELb0ELb0ELi2EEENS1_19SingleTileSchedulerILb0ELb0ELb0ELi128EEEEEEEEEvNT_6ParamsE) ;  /* 0xffff9b3006007950 */ /* 0x000fea0003c3ffff */
        .type           $_ZN7cutlass13device_kernelIN5flash19enable_sm80_to_sm89INS1_16FlashAttnBwdSm80INS1_25CollectiveMainloopBwdSm80ILi2ELi2EN4cute5tupleIJNS5_1CILi128EEES8_NS7_ILi64EEEEEENS_10bfloat16_tEfNS_4arch4Sm80ELb0ELb0ELb1ELb0ELb1ELb0ELb0ELb0ELi2ELi4ELi4ELi4ELb0EEENS1_21CollectiveEpilogueBwdISA_SB_SD_Li256ELb0ELb0ELi2EEENS1_19SingleTileSchedulerILb0ELb0ELb0ELi128EEEEEEEEEvNT_6ParamsE$_ZN4cute3eso3ESOILb0ELb0EJNS_6LayoutINS_5tupleIJNS3_IJNS_1CILi8EEENS4_ILi1EEEEEENS4_ILi2EEES5_EEENS3_IJNS3_IJS6_NS4_ILi0EEEEEEiNS4_ILi1024EEEEEEEENS_10ViewEngineINS_8smem_ptrIPN7cutlass10bfloat16_tEEEEEEEC2ERKSE_RKSL_,@function
        .size           $_ZN7cutlass13device_kernelIN5flash19enable_sm80_to_sm89INS1_16FlashAttnBwdSm80INS1_25CollectiveMainloopBwdSm80ILi2ELi2EN4cute5tupleIJNS5_1CILi128EEES8_NS7_ILi64EEEEEENS_10bfloat16_tEfNS_4arch4Sm80ELb0ELb0ELb1ELb0ELb1ELb0ELb0ELb0ELi2ELi4ELi4ELi4ELb0EEENS1_21CollectiveEpilogueBwdISA_SB_SD_Li256ELb0ELb0ELi2EEENS1_19SingleTileSchedulerILb0ELb0ELb0ELi128EEEEEEEEEvNT_6ParamsE$_ZN4cute3eso3ESOILb0ELb0EJNS_6LayoutINS_5tupleIJNS3_IJNS_1CILi8EEENS4_ILi1EEEEEENS4_ILi2EEES5_EEENS3_IJNS3_IJS6_NS4_ILi0EEEEEEiNS4_ILi1024EEEEEEEENS_10ViewEngineINS_8smem_ptrIPN7cutlass10bfloat16_tEEEEEEEC2ERKSE_RKSL_,($_ZN7cutlass13device_kernelIN5flash19enable_sm80_to_sm89INS1_16FlashAttnBwdSm80INS1_25CollectiveMainloopBwdSm80ILi2ELi2EN4cute5tupleIJNS5_1CILi128EEES8_NS7_ILi64EEEEEENS_10bfloat16_tEfNS_4arch4Sm80ELb0ELb0ELb1ELb0ELb1ELb0ELb0ELb0ELi2ELi4ELi4ELi4ELb0EEENS1_21CollectiveEpilogueBwdISA_SB_SD_Li256ELb0ELb0ELi2EEENS1_19SingleTileSchedulerILb0ELb0ELb0ELi128EEEEEEEEEvNT_6ParamsE$_ZN4cute3eso3ESOILb0ELb0EJNS_6LayoutINS_5tupleIJNS3_IJNS_1CILi8EEENS4_ILi1EEEEEENS4_ILi2EEES5_EEENS3_IJNS3_IJS6_NS4_ILi0EEEEEEiNS4_ILi1024EEEEEEEEiEEC2ERKSE_RKi - $_ZN7cutlass13device_kernelIN5flash19enable_sm80_to_sm89INS1_16FlashAttnBwdSm80INS1_25CollectiveMainloopBwdSm80ILi2ELi2EN4cute5tupleIJNS5_1CILi128EEES8_NS7_ILi64EEEEEENS_10bfloat16_tEfNS_4arch4Sm80ELb0ELb0ELb1ELb0ELb1ELb0ELb0ELb0ELi2ELi4ELi4ELi4ELb0EEENS1_21CollectiveEpilogueBwdISA_SB_SD_Li256ELb0ELb0ELi2EEENS1_19SingleTileSchedulerILb0ELb0ELb0ELi128EEEEEEEEEvNT_6ParamsE$_ZN4cute3eso3ESOILb0ELb0EJNS_6LayoutINS_5tupleIJNS3_IJNS_1CILi8EEENS4_ILi1EEEEEENS4_ILi2EEES5_EEENS3_IJNS3_IJS6_NS4_ILi0EEEEEEiNS4_ILi1024EEEEEEEENS_10ViewEngineINS_8smem_ptrIPN7cutlass10bfloat16_tEEEEEEEC2ERKSE_RKSL_)
$_ZN7cutlass13device_kernelIN5flash19enable_sm80_to_sm89INS1_16FlashAttnBwdSm80INS1_25CollectiveMainloopBwdSm80ILi2ELi2EN4cute5tupleIJNS5_1CILi128EEES8_NS7_ILi64EEEEEENS_10bfloat16_tEfNS_4arch4Sm80ELb0ELb0ELb1ELb0ELb1ELb0ELb0ELb0ELi2ELi4ELi4ELi4ELb0EEENS1_21CollectiveEpilogueBwdISA_SB_SD_Li256ELb0ELb0ELi2EEENS1_19SingleTileSchedulerILb0ELb0ELb0ELi128EEEEEEEEEvNT_6ParamsE$_ZN4cute3eso3ESOILb0ELb0EJNS_6LayoutINS_5tupleIJNS3_IJNS_1CILi8EEENS4_ILi1EEEEEENS4_ILi2EEES5_EEENS3_IJNS3_IJS6_NS4_ILi0EEEEEEiNS4_ILi1024EEEEEEEENS_10ViewEngineINS_8smem_ptrIPN7cutlass10bfloat16_tEEEEEEEC2ERKSE_RKSL_:
[----:B------:R-:W-:Y:S02]  /*64d0*/  IADD3 R3, R25, -c[0x0][0x20], RZ ;  /* 0x8000080019037a10 */ /* 0x000fe40007ffe0ff */
[----:B------:R-:W-:-:S03]  /*64e0*/  IADD3 R2, R24, -c[0x0][0x20], RZ ;  /* 0x8000080018027a10 */ /* 0x000fc60007ffe0ff */
[----:B------:R1:W-:Y:S04]  /*64f0*/  STL [R3], R6 ;  /* 0x0000000603007387 */ /* 0x0003e80000100800 */
[----:B------:R-:W2:Y:S01]  /*6500*/  LDL.64 R8, [R2] ;  /* 0x0000000002087983 */ /* 0x000ea20000100a00 */
[----:B------:R-:W-:-:S03]  /*6510*/  IMAD.MOV.U32 R5, RZ, RZ, 0x0 ;  /* 0x00000000ff057424 */ /* 0x000fc600078e00ff */
[----:B--2---:R1:W-:Y:S01]  /*6520*/  STL.64 [R3+0x8], R8 ;  /* 0x0000080803007387 */ /* 0x0043e20000100a00 */
[----:B------:R-:W-:Y:S05]  /*6530*/  RET.REL.NODEC R4 `(_ZN7cutlass13device_kernelIN5flash19enable_sm80_to_sm89INS1_16FlashAttnBwdSm80INS1_25CollectiveMainloopBwdSm80ILi2ELi2EN4cute5tupleIJNS5_1CILi128EEES8_NS7_ILi64EEEEEENS_10bfloat16_tEfNS_4arch4Sm80ELb0ELb0ELb1ELb0ELb1ELb0ELb0ELb0ELi2ELi4ELi4ELi4ELb0EEENS1_21CollectiveEpilogueBwdISA_SB_SD_Li256ELb0ELb0ELi2EEENS1_19SingleTileSchedulerILb0ELb0ELb0ELi128EEEEEEEEEvNT_6ParamsE) ;  /* 0xffff9ac004007950 */ /* 0x000fea0003c3ffff */
        .type           $_ZN7cutlass13device_kernelIN5flash19enable_sm80_to_sm89INS1_16FlashAttnBwdSm80INS1_25CollectiveMainloopBwdSm80ILi2ELi2EN4cute5tupleIJNS5_1CILi128EEES8_NS7_ILi64EEEEEENS_10bfloat16_tEfNS_4arch4Sm80ELb0ELb0ELb1ELb0ELb1ELb0ELb0ELb0ELi2ELi4ELi4ELi4ELb0EEENS1_21CollectiveEpilogueBwdISA_SB_SD_Li256ELb0ELb0ELi2EEENS1_19SingleTileSchedulerILb0ELb0ELb0ELi128EEEEEEEEEvNT_6ParamsE$_ZN4cute3eso3ESOILb0ELb0EJNS_6LayoutINS_5tupleIJNS3_IJNS_1CILi8EEENS4_ILi1EEEEEENS4_ILi2EEES5_EEENS3_IJNS3_IJS6_NS4_ILi0EEEEEEiNS4_ILi1024EEEEEEEEiEEC2ERKSE_RKi,@function
        .size           $_ZN7cutlass13device_kernelIN5flash19enable_sm80_to_sm89INS1_16FlashAttnBwdSm80INS1_25CollectiveMainloopBwdSm80ILi2ELi2EN4cute5tupleIJNS5_1CILi128EEES8_NS7_ILi64EEEEEENS_10bfloat16_tEfNS_4arch4Sm80ELb0ELb0ELb1ELb0ELb1ELb0ELb0ELb0ELi2ELi4ELi4ELi4ELb0EEENS1_21CollectiveEpilogueBwdISA_SB_SD_Li256ELb0ELb0ELi2EEENS1_19SingleTileSchedulerILb0ELb0ELb0ELi128EEEEEEEEEvNT_6ParamsE$_ZN4cute3eso3ESOILb0ELb0EJNS_6LayoutINS_5tupleIJNS3_IJNS_1CILi8EEENS4_ILi1EEEEEENS4_ILi2EEES5_EEENS3_IJNS3_IJS6_NS4_ILi0EEEEEEiNS4_ILi1024EEEEEEEEiEEC2ERKSE_RKi,($_ZN7cutlass13device_kernelIN5flash19enable_sm80_to_sm89INS1_16FlashAttnBwdSm80INS1_25CollectiveMainloopBwdSm80ILi2ELi2EN4cute5tupleIJNS5_1CILi128EEES8_NS7_ILi64EEEEEENS_10bfloat16_tEfNS_4arch4Sm80ELb0ELb0ELb1ELb0ELb1ELb0ELb0ELb0ELi2ELi4ELi4ELi4ELb0EEENS1_21CollectiveEpilogueBwdISA_SB_SD_Li256ELb0ELb0ELi2EEENS1_19SingleTileSchedulerILb0ELb0ELb0ELi128EEEEEEEEEvNT_6ParamsE$_ZN4cute3eso3ESOILb0ELb0EJNS_6LayoutINS_5tupleIJNS3_IJNS_1CILi8EEENS4_ILi1EEEEEENS4_ILi4EEES6_EEENS3_IJNS3_IJS6_NS4_ILi0EEEEEElSA_EEEEENS_10ViewEngineINS_8gmem_ptrIPKN7cutlass10bfloat16_tEEEEEEEC2ERKSD_RKSL_ - $_ZN7cutlass13device_kernelIN5flash19enable_sm80_to_sm89INS1_16FlashAttnBwdSm80INS1_25CollectiveMainloopBwdSm80ILi2ELi2EN4cute5tupleIJNS5_1CILi128EEES8_NS7_ILi64EEEEEENS_10bfloat16_tEfNS_4arch4Sm80ELb0ELb0ELb1ELb0ELb1ELb0ELb0ELb0ELi2ELi4ELi4ELi4ELb0EEENS1_21CollectiveEpilogueBwdISA_SB_SD_Li256ELb0ELb0ELi2EEENS1_19SingleTileSchedulerILb0ELb0ELb0ELi128EEEEEEEEEvNT_6ParamsE$_ZN4cute3eso3ESOILb0ELb0EJNS_6LayoutINS_5tupleIJNS3_IJNS_1CILi8EEENS4_ILi1EEEEEENS4_ILi2EEES5_EEENS3_IJNS3_IJS6_NS4_ILi0EEEEEEiNS4_ILi1024EEEEEEEEiEEC2ERKSE_RKi)
$_ZN7cutlass13device_kernelIN5flash19enable_sm80_to_sm89INS1_16FlashAttnBwdSm80INS1_25CollectiveMainloopBwdSm80ILi2ELi2EN4cute5tupleIJNS5_1CILi128EEES8_NS7_ILi64EEEEEENS_10bfloat16_tEfNS_4arch4Sm80ELb0ELb0ELb1ELb0ELb1ELb0ELb0ELb0ELi2ELi4ELi4ELi4ELb0EEENS1_21CollectiveEpilogueBwdISA_SB_SD_Li256ELb0ELb0ELi2EEENS1_19SingleTileSchedulerILb0ELb0ELb0ELi128EEEEEEEEEvNT_6ParamsE$_ZN4cute3eso3ESOILb0ELb0EJNS_6LayoutINS_5tupleIJNS3_IJNS_1CILi8EEENS4_ILi1EEEEEENS4_ILi2EEES5_EEENS3_IJNS3_IJS6_NS4_ILi0EEEEEEiNS4_ILi1024EEEEEEEEiEEC2ERKSE_RKi:
        /* <DEDUP_REMOVED lines=8> */
        .type           $_ZN7cutlass13device_kernelIN5flash19enable_sm80_to_sm89INS1_16FlashAttnBwdSm80INS1_25CollectiveMainloopBwdSm80ILi2ELi2EN4cute5tupleIJNS5_1CILi128EEES8_NS7_ILi64EEEEEENS_10bfloat16_tEfNS_4arch4Sm80ELb0ELb0ELb1ELb0ELb1ELb0ELb0ELb0ELi2ELi4ELi4ELi4ELb0EEENS1_21CollectiveEpilogueBwdISA_SB_SD_Li256ELb0ELb0ELi2EEENS1_19SingleTileSchedulerILb0ELb0ELb0ELi128EEEEEEEEEvNT_6ParamsE$_ZN4cute3eso3ESOILb0ELb0EJNS_6LayoutINS_5tupleIJNS3_IJNS_1CILi8EEENS4_ILi1EEEEEENS4_ILi4EEES6_EEENS3_IJNS3_IJS6_NS4_ILi0EEEEEElSA_EEEEENS_10ViewEngineINS_8gmem_ptrIPKN7cutlass10bfloat16_tEEEEEEEC2ERKSD_RKSL_,@function
        .size           $_ZN7cutlass13device_kernelIN5flash19enable_sm80_to_sm89INS1_16FlashAttnBwdSm80INS1_25CollectiveMainloopBwdSm80ILi2ELi2EN4cute5tupleIJNS5_1CILi128EEES8_NS7_ILi64EEEEEENS_10bfloat16_tEfNS_4arch4Sm80ELb0ELb0ELb1ELb0ELb1ELb0ELb0ELb0ELi2ELi4ELi4ELi4ELb0EEENS1_21CollectiveEpilogueBwdISA_SB_SD_Li256ELb0ELb0ELi2EEENS1_19SingleTileSchedulerILb0ELb0ELb0ELi128EEEEEEEEEvNT_6ParamsE$_ZN4cute3eso3ESOILb0ELb0EJNS_6LayoutINS_5tupleIJNS3_IJNS_1CILi8EEENS4_ILi1EEEEEENS4_ILi4EEES6_EEENS3_IJNS3_IJS6_NS4_ILi0EEEEEElSA_EEEEENS_10ViewEngineINS_8gmem_ptrIPKN7cutlass10bfloat16_tEEEEEEEC2ERKSD_RKSL_,($_ZN7cutlass13device_kernelIN5flash19enable_sm80_to_sm89INS1_16FlashAttnBwdSm80INS1_25CollectiveMainloopBwdSm80ILi2ELi2EN4cute5tupleIJNS5_1CILi128EEES8_NS7_ILi64EEEEEENS_10bfloat16_tEfNS_4arch4Sm80ELb0ELb0ELb1ELb0ELb1ELb0ELb0ELb0ELi2ELi4ELi4ELi4ELb0EEENS1_21CollectiveEpilogueBwdISA_SB_SD_Li256ELb0ELb0ELi2EEENS1_19SingleTileSchedulerILb0ELb0ELb0ELi128EEEEEEEEEvNT_6ParamsE$_ZN4cute3eso3ESOILb0ELb0EJNS_6LayoutINS_5tupleIJNS3_IJNS_1CILi8EEENS4_ILi1EEEEEENS4_ILi4EEES6_EEENS3_IJNS3_IJS6_NS4_ILi0EEEEEElSA_EEEEElEEC2ERKSD_RKl - $_ZN7cutlass13device_kernelIN5flash19enable_sm80_to_sm89INS1_16FlashAttnBwdSm80INS1_25CollectiveMainloopBwdSm80ILi2ELi2EN4cute5tupleIJNS5_1CILi128EEES8_NS7_ILi64EEEEEENS_10bfloat16_tEfNS_4arch4Sm80ELb0ELb0ELb1ELb0ELb1ELb0ELb0ELb0ELi2ELi4ELi4ELi4ELb0EEENS1_21CollectiveEpilogueBwdISA_SB_SD_Li256ELb0ELb0ELi2EEENS1_19SingleTileSchedulerILb0ELb0ELb0ELi128EEEEEEEEEvNT_6ParamsE$_ZN4cute3eso3ESOILb0ELb0EJNS_6LayoutINS_5tupleIJNS3_IJNS_1CILi8EEENS4_ILi1EEEEEENS4_ILi4EEES6_EEENS3_IJNS3_IJS6_NS4_ILi0EEEEEElSA_EEEEENS_10ViewEngineINS_8gmem_ptrIPKN7cutlass10bfloat16_tEEEEEEEC2ERKSD_RKSL_)
$_ZN7cutlass13device_kernelIN5flash19enable_sm80_to_sm89INS1_16FlashAttnBwdSm80INS1_25CollectiveMainloopBwdSm80ILi2ELi2EN4cute5tupleIJNS5_1CILi128EEES8_NS7_ILi64EEEEEENS_10bfloat16_tEfNS_4arch4Sm80ELb0ELb0ELb1ELb0ELb1ELb0ELb0ELb0ELi2ELi4ELi4ELi4ELb0EEENS1_21CollectiveEpilogueBwdISA_SB_SD_Li256ELb0ELb0ELi2EEENS1_19SingleTileSchedulerILb0ELb0ELb0ELi128EEEEEEEEEvNT_6ParamsE$_ZN4cute3eso3ESOILb0ELb0EJNS_6LayoutINS_5tupleIJNS3_IJNS_1CILi8EEENS4_ILi1EEEEEENS4_ILi4EEES6_EEENS3_IJNS3_IJS6_NS4_ILi0EEEEEElSA_EEEEENS_10ViewEngineINS_8gmem_ptrIPKN7cutlass10bfloat16_tEEEEEEEC2ERKSD_RKSL_:
        /* <DEDUP_REMOVED lines=9> */
[----:B------:R-:W-:Y:S05]  /*6650*/  RET.REL.NODEC R10 `(_ZN7cutlass13device_kernelIN5flash19enable_sm80_to_sm89INS1_16FlashAttnBwdSm80INS1_25CollectiveMainloopBwdSm80ILi2ELi2EN4cute5tupleIJNS5_1CILi128EEES8_NS7_ILi64EEEEEENS_10bfloat16_tEfNS_4arch4Sm80ELb0ELb0ELb1ELb0ELb1ELb0ELb0ELb0ELi2ELi4ELi4ELi4ELb0EEENS1_21CollectiveEpilogueBwdISA_SB_SD_Li256ELb0ELb0ELi2EEENS1_19SingleTileSchedulerILb0ELb0ELb0ELi128EEEEEEEEEvNT_6ParamsE) ;  /* 0xffff99a00a007950 */ /* 0x000fea0003c3ffff */
        .type           $_ZN7cutlass13device_kernelIN5flash19enable_sm80_to_sm89INS1_16FlashAttnBwdSm80INS1_25CollectiveMainloopBwdSm80ILi2ELi2EN4cute5tupleIJNS5_1CILi128EEES8_NS7_ILi64EEEEEENS_10bfloat16_tEfNS_4arch4Sm80ELb0ELb0ELb1ELb0ELb1ELb0ELb0ELb0ELi2ELi4ELi4ELi4ELb0EEENS1_21CollectiveEpilogueBwdISA_SB_SD_Li256ELb0ELb0ELi2EEENS1_19SingleTileSchedulerILb0ELb0ELb0ELi128EEEEEEEEEvNT_6ParamsE$_ZN4cute3eso3ESOILb0ELb0EJNS_6LayoutINS_5tupleIJNS3_IJNS_1CILi8EEENS4_ILi1EEEEEENS4_ILi4EEES6_EEENS3_IJNS3_IJS6_NS4_ILi0EEEEEElSA_EEEEElEEC2ERKSD_RKl,@function
        .size           $_ZN7cutlass13device_kernelIN5flash19enable_sm80_to_sm89INS1_16FlashAttnBwdSm80INS1_25CollectiveMainloopBwdSm80ILi2ELi2EN4cute5tupleIJNS5_1CILi128EEES8_NS7_ILi64EEEEEENS_10bfloat16_tEfNS_4arch4Sm80ELb0ELb0ELb1ELb0ELb1ELb0ELb0ELb0ELi2ELi4ELi4ELi4ELb0EEENS1_21CollectiveEpilogueBwdISA_SB_SD_Li256ELb0ELb0ELi2EEENS1_19SingleTileSchedulerILb0ELb0ELb0ELi128EEEEEEEEEvNT_6ParamsE$_ZN4cute3eso3ESOILb0ELb0EJNS_6LayoutINS_5tupleIJNS3_IJNS_1CILi8EEENS4_ILi1EEEEEENS4_ILi4EEES6_EEENS3_IJNS3_IJS6_NS4_ILi0EEEEEElSA_EEEEElEEC2ERKSD_RKl,($_ZN7cutlass13device_kernelIN5flash19enable_sm80_to_sm89INS1_16FlashAttnBwdSm80INS1_25CollectiveMainloopBwdSm80ILi2ELi2EN4cute5tupleIJNS5_1CILi128EEES8_NS7_ILi64EEEEEENS_10bfloat16_tEfNS_4arch4Sm80ELb0ELb0ELb1ELb0ELb1ELb0ELb0ELb0ELi2ELi4ELi4ELi4ELb0EEENS1_21CollectiveEpilogueBwdISA_SB_SD_Li256ELb0ELb0ELi2EEENS1_19SingleTileSchedulerILb0ELb0ELb0ELi128EEEEEEEEEvNT_6ParamsE$_ZN4cute3eso3ESOILb0ELb0EJiNS_5tupleIJiNS_1CILi0EEEEEEEEC2ERKiRKS5_ - $_ZN7cutlass13device_kernelIN5flash19enable_sm80_to_sm89INS1_16FlashAttnBwdSm80INS1_25CollectiveMainloopBwdSm80ILi2ELi2EN4cute5tupleIJNS5_1CILi128EEES8_NS7_ILi64EEEEEENS_10bfloat16_tEfNS_4arch4Sm80ELb0ELb0ELb1ELb0ELb1ELb0ELb0ELb0ELi2ELi4ELi4ELi4ELb0EEENS1_21CollectiveEpilogueBwdISA_SB_SD_Li256ELb0ELb0ELi2EEENS1_19SingleTileSchedulerILb0ELb0ELb0ELi128EEEEEEEEEvNT_6ParamsE$_ZN4cute3eso3ESOILb0ELb0EJNS_6LayoutINS_5tupleIJNS3_IJNS_1CILi8EEENS4_ILi1EEEEEENS4_ILi4EEES6_EEENS3_IJNS3_IJS6_NS4_ILi0EEEEEElSA_EEEEElEEC2ERKSD_RKl)
$_ZN7cutlass13device_kernelIN5flash19enable_sm80_to_sm89INS1_16FlashAttnBwdSm80INS1_25CollectiveMainloopBwdSm80ILi2ELi2EN4cute5tupleIJNS5_1CILi128EEES8_NS7_ILi64EEEEEENS_10bfloat16_tEfNS_4arch4Sm80ELb0ELb0ELb1ELb0ELb1ELb0ELb0ELb0ELi2ELi4ELi4ELi4ELb0EEENS1_21CollectiveEpilogueBwdISA_SB_SD_Li256ELb0ELb0ELi2EEENS1_19SingleTileSchedulerILb0ELb0ELb0ELi128EEEEEEEEEvNT_6ParamsE$_ZN4cute3eso3ESOILb0ELb0EJNS_6LayoutINS_5tupleIJNS3_IJNS_1CILi8EEENS4_ILi1EEEEEENS4_ILi4EEES6_EEENS3_IJNS3_IJS6_NS4_ILi0EEEEEElSA_EEEEElEEC2ERKSD_RKl:
        /* <DEDUP_REMOVED lines=8> */
        .type           $_ZN7cutlass13device_kernelIN5flash19enable_sm80_to_sm89INS1_16FlashAttnBwdSm80INS1_25CollectiveMainloopBwdSm80ILi2ELi2EN4cute5tupleIJNS5_1CILi128EEES8_NS7_ILi64EEEEEENS_10bfloat16_tEfNS_4arch4Sm80ELb0ELb0ELb1ELb0ELb1ELb0ELb0ELb0ELi2ELi4ELi4ELi4ELb0EEENS1_21CollectiveEpilogueBwdISA_SB_SD_Li256ELb0ELb0ELi2EEENS1_19SingleTileSchedulerILb0ELb0ELb0ELi128EEEEEEEEEvNT_6ParamsE$_ZN4cute3eso3ESOILb0ELb0EJiNS_5tupleIJiNS_1CILi0EEEEEEEEC2ERKiRKS5_,@function
        .size           $_ZN7cutlass13device_kernelIN5flash19enable_sm80_to_sm89INS1_16FlashAttnBwdSm80INS1_25CollectiveMainloopBwdSm80ILi2ELi2EN4cute5tupleIJNS5_1CILi128EEES8_NS7_ILi64EEEEEENS_10bfloat16_tEfNS_4arch4Sm80ELb0ELb0ELb1ELb0ELb1ELb0ELb0ELb0ELi2ELi4ELi4ELi4ELb0EEENS1_21CollectiveEpilogueBwdISA_SB_SD_Li256ELb0ELb0ELi2EEENS1_19SingleTileSchedulerILb0ELb0ELb0ELi128EEEEEEEEEvNT_6ParamsE$_ZN4cute3eso3ESOILb0ELb0EJiNS_5tupleIJiNS_1CILi0EEEEEEEEC2ERKiRKS5_,($_ZN7cutlass13device_kernelIN5flash19enable_sm80_to_sm89INS1_16FlashAttnBwdSm80INS1_25CollectiveMainloopBwdSm80ILi2ELi2EN4cute5tupleIJNS5_1CILi128EEES8_NS7_ILi64EEEEEENS_10bfloat16_tEfNS_4arch4Sm80ELb0ELb0ELb1ELb0ELb1ELb0ELb0ELb0ELi2ELi4ELi4ELi4ELb0EEENS1_21CollectiveEpilogueBwdISA_SB_SD_Li256ELb0ELb0ELi2EEENS1_19SingleTileSchedulerILb0ELb0ELb0ELi128EEEEEEEEEvNT_6ParamsE$_ZN4cute3eso3ESOILb0ELb0EJiNS_5tupleIJiiEEEEEC2ERKiRKS3_ - $_ZN7cutlass13device_kernelIN5flash19enable_sm80_to_sm89INS1_16FlashAttnBwdSm80INS1_25CollectiveMainloopBwdSm80ILi2ELi2EN4cute5tupleIJNS5_1CILi128EEES8_NS7_ILi64EEEEEENS_10bfloat16_tEfNS_4arch4Sm80ELb0ELb0ELb1ELb0ELb1ELb0ELb0ELb0ELi2ELi4ELi4ELi4ELb0EEENS1_21CollectiveEpilogueBwdISA_SB_SD_Li256ELb0ELb0ELi2EEENS1_19SingleTileSchedulerILb0ELb0ELb0ELi128EEEEEEEEEvNT_6ParamsE$_ZN4cute3eso3ESOILb0ELb0EJiNS_5tupleIJiNS_1CILi0EEEEEEEEC2ERKiRKS5_)
$_ZN7cutlass13device_kernelIN5flash19enable_sm80_to_sm89INS1_16FlashAttnBwdSm80INS1_25CollectiveMainloopBwdSm80ILi2ELi2EN4cute5tupleIJNS5_1CILi128EEES8_NS7_ILi64EEEEEENS_10bfloat16_tEfNS_4arch4Sm80ELb0ELb0ELb1ELb0ELb1ELb0ELb0ELb0ELi2ELi4ELi4ELi4ELb0EEENS1_21CollectiveEpilogueBwdISA_SB_SD_Li256ELb0ELb0ELi2EEENS1_19SingleTileSchedulerILb0ELb0ELb0ELi128EEEEEEEEEvNT_6ParamsE$_ZN4cute3eso3ESOILb0ELb0EJiNS_5tupleIJiNS_1CILi0EEEEEEEEC2ERKiRKS5_:
[----:B------:R-:W-:Y:S02]  /*66e0*/  IADD3 R3, R69, -c[0x0][0x20], RZ ;  /* 0x8000080045037a10 */ /* 0x000fe40007ffe0ff */
[----:B------:R-:W-:-:S03]  /*66f0*/  IADD3 R2, R2, -c[0x0][0x20], RZ ;  /* 0x8000080002027a10 */ /* 0x000fc60007ffe0ff */
[----:B------:R1:W-:Y:S04]  /*6700*/  STL [R3], R6 ;  /* 0x0000000603007387 */ /* 0x0003e80000100800 */
[----:B------:R-:W2:Y:S01]  /*6710*/  LDL R2, [R2] ;  /* 0x0000000002027983 */ /* 0x000ea20000100800 */
[----:B------:R-:W-:-:S03]  /*6720*/  IMAD.MOV.U32 R5, RZ, RZ, 0x0 ;  /* 0x00000000ff057424 */ /* 0x000fc600078e00ff */
[----:B--2---:R1:W-:Y:S01]  /*6730*/  STL [R3+0x4], R2 ;  /* 0x0000040203007387 */ /* 0x0043e20000100800 */
[----:B------:R-:W-:Y:S05]  /*6740*/  RET.REL.NODEC R4 `(_ZN7cutlass13device_kernelIN5flash19enable_sm80_to_sm89INS1_16FlashAttnBwdSm80INS1_25CollectiveMainloopBwdSm80ILi2ELi2EN4cute5tupleIJNS5_1CILi128EEES8_NS7_ILi64EEEEEENS_10bfloat16_tEfNS_4arch4Sm80ELb0ELb0ELb1ELb0ELb1ELb0ELb0ELb0ELi2ELi4ELi4ELi4ELb0EEENS1_21CollectiveEpilogueBwdISA_SB_SD_Li256ELb0ELb0ELi2EEENS1_19SingleTileSchedulerILb0ELb0ELb0ELi128EEEEEEEEEvNT_6ParamsE) ;  /* 0xffff98b004007950 */ /* 0x000fea0003c3ffff */
        .type           $_ZN7cutlass13device_kernelIN5flash19enable_sm80_to_sm89INS1_16FlashAttnBwdSm80INS1_25CollectiveMainloopBwdSm80ILi2ELi2EN4cute5tupleIJNS5_1CILi128EEES8_NS7_ILi64EEEEEENS_10bfloat16_tEfNS_4arch4Sm80ELb0ELb0ELb1ELb0ELb1ELb0ELb0ELb0ELi2ELi4ELi4ELi4ELb0EEENS1_21CollectiveEpilogueBwdISA_SB_SD_Li256ELb0ELb0ELi2EEENS1_19SingleTileSchedulerILb0ELb0ELb0ELi128EEEEEEEEEvNT_6ParamsE$_ZN4cute3eso3ESOILb0ELb0EJiNS_5tupleIJiiEEEEEC2ERKiRKS3_,@function
        .size           $_ZN7cutlass13device_kernelIN5flash19enable_sm80_to_sm89INS1_16FlashAttnBwdSm80INS1_25CollectiveMainloopBwdSm80ILi2ELi2EN4cute5tupleIJNS5_1CILi128EEES8_NS7_ILi64EEEEEENS_10bfloat16_tEfNS_4arch4Sm80ELb0ELb0ELb1ELb0ELb1ELb0ELb0ELb0ELi2ELi4ELi4ELi4ELb0EEENS1_21CollectiveEpilogueBwdISA_SB_SD_Li256ELb0ELb0ELi2EEENS1_19SingleTileSchedulerILb0ELb0ELb0ELi128EEEEEEEEEvNT_6ParamsE$_ZN4cute3eso3ESOILb0ELb0EJiNS_5tupleIJiiEEEEEC2ERKiRKS3_,($_ZN7cutlass13device_kernelIN5flash19enable_sm80_to_sm89INS1_16FlashAttnBwdSm80INS1_25CollectiveMainloopBwdSm80ILi2ELi2EN4cute5tupleIJNS5_1CILi128EEES8_NS7_ILi64EEEEEENS_10bfloat16_tEfNS_4arch4Sm80ELb0ELb0ELb1ELb0ELb1ELb0ELb0ELb0ELi2ELi4ELi4ELi4ELb0EEENS1_21CollectiveEpilogueBwdISA_SB_SD_Li256ELb0ELb0ELi2EEENS1_19SingleTileSchedulerILb0ELb0ELb0ELi128EEEEEEEEEvNT_6ParamsE$_ZN4cute3eso3ESOILb0ELb0EJiiEEC2ERKiS4_ - $_ZN7cutlass13device_kernelIN5flash19enable_sm80_to_sm89INS1_16FlashAttnBwdSm80INS1_25CollectiveMainloopBwdSm80ILi2ELi2EN4cute5tupleIJNS5_1CILi128EEES8_NS7_ILi64EEEEEENS_10bfloat16_tEfNS_4arch4Sm80ELb0ELb0ELb1ELb0ELb1ELb0ELb0ELb0ELi2ELi4ELi4ELi4ELb0EEENS1_21CollectiveEpilogueBwdISA_SB_SD_Li256ELb0ELb0ELi2EEENS1_19SingleTileSchedulerILb0ELb0ELb0ELi128EEEEEEEEEvNT_6ParamsE$_ZN4cute3eso3ESOILb0ELb0EJiNS_5tupleIJiiEEEEEC2ERKiRKS3_)
$_ZN7cutlass13device_kernelIN5flash19enable_sm80_to_sm89INS1_16FlashAttnBwdSm80INS1_25CollectiveMainloopBwdSm80ILi2ELi2EN4cute5tupleIJNS5_1CILi128EEES8_NS7_ILi64EEEEEENS_10bfloat16_tEfNS_4arch4Sm80ELb0ELb0ELb1ELb0ELb1ELb0ELb0ELb0ELi2ELi4ELi4ELi4ELb0EEENS1_21CollectiveEpilogueBwdISA_SB_SD_Li256ELb0ELb0ELi2EEENS1_19SingleTileSchedulerILb0ELb0ELb0ELi128EEEEEEEEEvNT_6ParamsE$_ZN4cute3eso3ESOILb0ELb0EJiNS_5tupleIJiiEEEEEC2ERKiRKS3_:
        /* <DEDUP_REMOVED lines=10> */
        .type           $_ZN7cutlass13device_kernelIN5flash19enable_sm80_to_sm89INS1_16FlashAttnBwdSm80INS1_25CollectiveMainloopBwdSm80ILi2ELi2EN4cute5tupleIJNS5_1CILi128EEES8_NS7_ILi64EEEEEENS_10bfloat16_tEfNS_4arch4Sm80ELb0ELb0ELb1ELb0ELb1ELb0ELb0ELb0ELi2ELi4ELi4ELi4ELb0EEENS1_21CollectiveEpilogueBwdISA_SB_SD_Li256ELb0ELb0ELi2EEENS1_19SingleTileSchedulerILb0ELb0ELb0ELi128EEEEEEEEEvNT_6ParamsE$_ZN4cute3eso3ESOILb0ELb0EJiiEEC2ERKiS4_,@function
        .size           $_ZN7cutlass13device_kernelIN5flash19enable_sm80_to_sm89INS1_16FlashAttnBwdSm80INS1_25CollectiveMainloopBwdSm80ILi2ELi2EN4cute5tupleIJNS5_1CILi128EEES8_NS7_ILi64EEEEEENS_10bfloat16_tEfNS_4arch4Sm80ELb0ELb0ELb1ELb0ELb1ELb0ELb0ELb0ELi2ELi4ELi4ELi4ELb0EEENS1_21CollectiveEpilogueBwdISA_SB_SD_Li256ELb0ELb0ELi2EEENS1_19SingleTileSchedulerILb0ELb0ELb0ELi128EEEEEEEEEvNT_6ParamsE$_ZN4cute3eso3ESOILb0ELb0EJiiEEC2ERKiS4_,($_ZN7cutlass13device_kernelIN5flash19enable_sm80_to_sm89INS1_16FlashAttnBwdSm80INS1_25CollectiveMainloopBwdSm80ILi2ELi2EN4cute5tupleIJNS5_1CILi128EEES8_NS7_ILi64EEEEEENS_10bfloat16_tEfNS_4arch4Sm80ELb0ELb0ELb1ELb0ELb1ELb0ELb0ELb0ELi2ELi4ELi4ELi4ELb0EEENS1_21CollectiveEpilogueBwdISA_SB_SD_Li256ELb0ELb0ELi2EEENS1_19SingleTileSchedulerILb0ELb0ELb0ELi128EEEEEEEEEvNT_6ParamsE$_ZN4cute3eso3ESOILb0ELb0EJiiNS_1CILi0EEEEEC2ERKiS6_RKS3_ - $_ZN7cutlass13device_kernelIN5flash19enable_sm80_to_sm89INS1_16FlashAttnBwdSm80INS1_25CollectiveMainloopBwdSm80ILi2ELi2EN4cute5tupleIJNS5_1CILi128EEES8_NS7_ILi64EEEEEENS_10bfloat16_tEfNS_4arch4Sm80ELb0ELb0ELb1ELb0ELb1ELb0ELb0ELb0ELi2ELi4ELi4ELi4ELb0EEENS1_21CollectiveEpilogueBwdISA_SB_SD_Li256ELb0ELb0ELi2EEENS1_19SingleTileSchedulerILb0ELb0ELb0ELi128EEEEEEEEEvNT_6ParamsE$_ZN4cute3eso3ESOILb0ELb0EJiiEEC2ERKiS4_)
$_ZN7cutlass13device_kernelIN5flash19enable_sm80_to_sm89INS1_16FlashAttnBwdSm80INS1_25CollectiveMainloopBwdSm80ILi2ELi2EN4cute5tupleIJNS5_1CILi128EEES8_NS7_ILi64EEEEEENS_10bfloat16_tEfNS_4arch4Sm80ELb0ELb0ELb1ELb0ELb1ELb0ELb0ELb0ELi2ELi4ELi4ELi4ELb0EEENS1_21CollectiveEpilogueBwdISA_SB_SD_Li256ELb0ELb0ELi2EEENS1_19SingleTileSchedulerILb0ELb0ELb0ELi128EEEEEEEEEvNT_6ParamsE$_ZN4cute3eso3ESOILb0ELb0EJiiEEC2ERKiS4_:
[----:B------:R-:W-:Y:S02]  /*67f0*/  IADD3 R3, R3, -c[0x0][0x20], RZ ;  /* 0x8000080003037a10 */ /* 0x000fe40007ffe0ff */
[----:B------:R-:W-:-:S03]  /*6800*/  IADD3 R2, R2, -c[0x0][0x20], RZ ;  /* 0x8000080002027a10 */ /* 0x000fc60007ffe0ff */
[----:B------:R1:W-:Y:S04]  /*6810*/  STL [R3], R10 ;  /* 0x0000000a03007387 */ /* 0x0003e80000100800 */
[----:B------:R-:W2:Y:S01]  /*6820*/  LDL R2, [R2] ;  /* 0x0000000002027983 */ /* 0x000ea20000100800 */
[----:B------:R-:W-:-:S03]  /*6830*/  IMAD.MOV.U32 R9, RZ, RZ, 0x0 ;  /* 0x00000000ff097424 */ /* 0x000fc600078e00ff */
[----:B--2---:R1:W-:Y:S01]  /*6840*/  STL [R3+0x4], R2 ;  /* 0x0000040203007387 */ /* 0x0043e20000100800 */
[----:B------:R-:W-:Y:S05]  /*6850*/  RET.REL.NODEC R8 `(_ZN7cutlass13device_kernelIN5flash19enable_sm80_to_sm89INS1_16FlashAttnBwdSm80INS1_25CollectiveMainloopBwdSm80ILi2ELi2EN4cute5tupleIJNS5_1CILi128EEES8_NS7_ILi64EEEEEENS_10bfloat16_tEfNS_4arch4Sm80ELb0ELb0ELb1ELb0ELb1ELb0ELb0ELb0ELi2ELi4ELi4ELi4ELb0EEENS1_21CollectiveEpilogueBwdISA_SB_SD_Li256ELb0ELb0ELi2EEENS1_19SingleTileSchedulerILb0ELb0ELb0ELi128EEEEEEEEEvNT_6ParamsE) ;  /* 0xffff97a008007950 */ /* 0x000fea0003c3ffff */
        .type           $_ZN7cutlass13device_kernelIN5flash19enable_sm80_to_sm89INS1_16FlashAttnBwdSm80INS1_25CollectiveMainloopBwdSm80ILi2ELi2EN4cute5tupleIJNS5_1CILi128EEES8_NS7_ILi64EEEEEENS_10bfloat16_tEfNS_4arch4Sm80ELb0ELb0ELb1ELb0ELb1ELb0ELb0ELb0ELi2ELi4ELi4ELi4ELb0EEENS1_21CollectiveEpilogueBwdISA_SB_SD_Li256ELb0ELb0ELi2EEENS1_19SingleTileSchedulerILb0ELb0ELb0ELi128EEEEEEEEEvNT_6ParamsE$_ZN4cute3eso3ESOILb0ELb0EJiiNS_1CILi0EEEEEC2ERKiS6_RKS3_,@function
        .size           $_ZN7cutlass13device_kernelIN5flash19enable_sm80_to_sm89INS1_16FlashAttnBwdSm80INS1_25CollectiveMainloopBwdSm80ILi2ELi2EN4cute5tupleIJNS5_1CILi128EEES8_NS7_ILi64EEEEEENS_10bfloat16_tEfNS_4arch4Sm80ELb0ELb0ELb1ELb0ELb1ELb0ELb0ELb0ELi2ELi4ELi4ELi4ELb0EEENS1_21CollectiveEpilogueBwdISA_SB_SD_Li256ELb0ELb0ELi2EEENS1_19SingleTileSchedulerILb0ELb0ELb0ELi128EEEEEEEEEvNT_6ParamsE$_ZN4cute3eso3ESOILb0ELb0EJiiNS_1CILi0EEEEEC2ERKiS6_RKS3_,($_ZN7cutlass13device_kernelIN5flash19enable_sm80_to_sm89INS1_16FlashAttnBwdSm80INS1_25CollectiveMainloopBwdSm80ILi2ELi2EN4cute5tupleIJNS5_1CILi128EEES8_NS7_ILi64EEEEEENS_10bfloat16_tEfNS_4arch4Sm80ELb0ELb0ELb1ELb0ELb1ELb0ELb0ELb0ELi2ELi4ELi4ELi4ELb0EEENS1_21CollectiveEpilogueBwdISA_SB_SD_Li256ELb0ELb0ELi2EEENS1_19SingleTileSchedulerILb0ELb0ELb0ELi128EEEEEEEEEvNT_6ParamsE$_ZN4cute3eso3ESOILb0ELb0EJiiNS_1CILi1024EEEEEC2ERKiS6_RKS3_ - $_ZN7cutlass13device_kernelIN5flash19enable_sm80_to_sm89INS1_16FlashAttnBwdSm80INS1_25CollectiveMainloopBwdSm80ILi2ELi2EN4cute5tupleIJNS5_1CILi128EEES8_NS7_ILi64EEEEEENS_10bfloat16_tEfNS_4arch4Sm80ELb0ELb0ELb1ELb0ELb1ELb0ELb0ELb0ELi2ELi4ELi4ELi4ELb0EEENS1_21CollectiveEpilogueBwdISA_SB_SD_Li256ELb0ELb0ELi2EEENS1_19SingleTileSchedulerILb0ELb0ELb0ELi128EEEEEEEEEvNT_6ParamsE$_ZN4cute3eso3ESOILb0ELb0EJiiNS_1CILi0EEEEEC2ERKiS6_RKS3_)
$_ZN7cutlass13device_kernelIN5flash19enable_sm80_to_sm89INS1_16FlashAttnBwdSm80INS1_25CollectiveMainloopBwdSm80ILi2ELi2EN4cute5tupleIJNS5_1CILi128EEES8_NS7_ILi64EEEEEENS_10bfloat16_tEfNS_4arch4Sm80ELb0ELb0ELb1ELb0ELb1ELb0ELb0ELb0ELi2ELi4ELi4ELi4ELb0EEENS1_21CollectiveEpilogueBwdISA_SB_SD_Li256ELb0ELb0ELi2EEENS1_19SingleTileSchedulerILb0ELb0ELb0ELi128EEEEEEEEEvNT_6ParamsE$_ZN4cute3eso3ESOILb0ELb0EJiiNS_1CILi0EEEEEC2ERKiS6_RKS3_:
        /* <DEDUP_REMOVED lines=8> */
        .type           $_ZN7cutlass13device_kernelIN5flash19enable_sm80_to_sm89INS1_16FlashAttnBwdSm80INS1_25CollectiveMainloopBwdSm80ILi2ELi2EN4cute5tupleIJNS5_1CILi128EEES8_NS7_ILi64EEEEEENS_10bfloat16_tEfNS_4arch4Sm80ELb0ELb0ELb1ELb0ELb1ELb0ELb0ELb0ELi2ELi4ELi4ELi4ELb0EEENS1_21CollectiveEpilogueBwdISA_SB_SD_Li256ELb0ELb0ELi2EEENS1_19SingleTileSchedulerILb0ELb0ELb0ELi128EEEEEEEEEvNT_6ParamsE$_ZN4cute3eso3ESOILb0ELb0EJiiNS_1CILi1024EEEEEC2ERKiS6_RKS3_,@function
        .size           $_ZN7cutlass13device_kernelIN5flash19enable_sm80_to_sm89INS1_16FlashAttnBwdSm80INS1_25CollectiveMainloopBwdSm80ILi2ELi2EN4cute5tupleIJNS5_1CILi128EEES8_NS7_ILi64EEEEEENS_10bfloat16_tEfNS_4arch4Sm80ELb0ELb0ELb1ELb0ELb1ELb0ELb0ELb0ELi2ELi4ELi4ELi4ELb0EEENS1_21CollectiveEpilogueBwdISA_SB_SD_Li256ELb0ELb0ELi2EEENS1_19SingleTileSchedulerILb0ELb0ELb0ELi128EEEEEEEEEvNT_6ParamsE$_ZN4cute3eso3ESOILb0ELb0EJiiNS_1CILi1024EEEEEC2ERKiS6_RKS3_,($_ZN7cutlass13device_kernelIN5flash19enable_sm80_to_sm89INS1_16FlashAttnBwdSm80INS1_25CollectiveMainloopBwdSm80ILi2ELi2EN4cute5tupleIJNS5_1CILi128EEES8_NS7_ILi64EEEEEENS_10bfloat16_tEfNS_4arch4Sm80ELb0ELb0ELb1ELb0ELb1ELb0ELb0ELb0ELi2ELi4ELi4ELi4ELb0EEENS1_21CollectiveEpilogueBwdISA_SB_SD_Li256ELb0ELb0ELi2EEENS1_19SingleTileSchedulerILb0ELb0ELb0ELi128EEEEEEEEEvNT_6ParamsE$_ZN4cute3eso3ESOILb0ELb0EJiiNS_1CILi144EEENS2_ILi512EEEEEC2ERKiS7_RKS3_RKS4_ - $_ZN7cutlass13device_kernelIN5flash19enable_sm80_to_sm89INS1_16FlashAttnBwdSm80INS1_25CollectiveMainloopBwdSm80ILi2ELi2EN4cute5tupleIJNS5_1CILi128EEES8_NS7_ILi64EEEEEENS_10bfloat16_tEfNS_4arch4Sm80ELb0ELb0ELb1ELb0ELb1ELb0ELb0ELb0ELi2ELi4ELi4ELi4ELb0EEENS1_21CollectiveEpilogueBwdISA_SB_SD_Li256ELb0ELb0ELi2EEENS1_19SingleTileSchedulerILb0ELb0ELb0ELi128EEEEEEEEEvNT_6ParamsE$_ZN4cute3eso3ESOILb0ELb0EJiiNS_1CILi1024EEEEEC2ERKiS6_RKS3_)
$_ZN7cutlass13device_kernelIN5flash19enable_sm80_to_sm89INS1_16FlashAttnBwdSm80INS1_25CollectiveMainloopBwdSm80ILi2ELi2EN4cute5tupleIJNS5_1CILi128EEES8_NS7_ILi64EEEEEENS_10bfloat16_tEfNS_4arch4Sm80ELb0ELb0ELb1ELb0ELb1ELb0ELb0ELb0ELi2ELi4ELi4ELi4ELb0EEENS1_21CollectiveEpilogueBwdISA_SB_SD_Li256ELb0ELb0ELi2EEENS1_19SingleTileSchedulerILb0ELb0ELb0ELi128EEEEEEEEEvNT_6ParamsE$_ZN4cute3eso3ESOILb0ELb0EJiiNS_1CILi1024EEEEEC2ERKiS6_RKS3_:
        /* <DEDUP_REMOVED lines=8> */
        .type           $_ZN7cutlass13device_kernelIN5flash19enable_sm80_to_sm89INS1_16FlashAttnBwdSm80INS1_25CollectiveMainloopBwdSm80ILi2ELi2EN4cute5tupleIJNS5_1CILi128EEES8_NS7_ILi64EEEEEENS_10bfloat16_tEfNS_4arch4Sm80ELb0ELb0ELb1ELb0ELb1ELb0ELb0ELb0ELi2ELi4ELi4ELi4ELb0EEENS1_21CollectiveEpilogueBwdISA_SB_SD_Li256ELb0ELb0ELi2EEENS1_19SingleTileSchedulerILb0ELb0ELb0ELi128EEEEEEEEEvNT_6ParamsE$_ZN4cute3eso3ESOILb0ELb0EJiiNS_1CILi144EEENS2_ILi512EEEEEC2ERKiS7_RKS3_RKS4_,@function
        .size           $_ZN7cutlass13device_kernelIN5flash19enable_sm80_to_sm89INS1_16FlashAttnBwdSm80INS1_25CollectiveMainloopBwdSm80ILi2ELi2EN4cute5tupleIJNS5_1CILi128EEES8_NS7_ILi64EEEEEENS_10bfloat16_tEfNS_4arch4Sm80ELb0ELb0ELb1ELb0ELb1ELb0ELb0ELb0ELi2ELi4ELi4ELi4ELb0EEENS1_21CollectiveEpilogueBwdISA_SB_SD_Li256ELb0ELb0ELi2EEENS1_19SingleTileSchedulerILb0ELb0ELb0ELi128EEEEEEEEEvNT_6ParamsE$_ZN4cute3eso3ESOILb0ELb0EJiiNS_1CILi144EEENS2_ILi512EEEEEC2ERKiS7_RKS3_RKS4_,($_ZN7cutlass13device_kernelIN5flash19enable_sm80_to_sm89INS1_16FlashAttnBwdSm80INS1_25CollectiveMainloopBwdSm80ILi2ELi2EN4cute5tupleIJNS5_1CILi128EEES8_NS7_ILi64EEEEEENS_10bfloat16_tEfNS_4arch4Sm80ELb0ELb0ELb1ELb0ELb1ELb0ELb0ELb0ELi2ELi4ELi4ELi4ELb0EEENS1_21CollectiveEpilogueBwdISA_SB_SD_Li256ELb0ELb0ELi2EEENS1_19SingleTileSchedulerILb0ELb0ELb0ELi128EEEEEEEEEvNT_6ParamsE$_ZN4cute3eso3ESOILb0ELb0EJiiNS_1CILi72EEENS2_ILi512EEEEEC2ERKiS7_RKS3_RKS4_ - $_ZN7cutlass13device_kernelIN5flash19enable_sm80_to_sm89INS1_16FlashAttnBwdSm80INS1_25CollectiveMainloopBwdSm80ILi2ELi2EN4cute5tupleIJNS5_1CILi128EEES8_NS7_ILi64EEEEEENS_10bfloat16_tEfNS_4arch4Sm80ELb0ELb0ELb1ELb0ELb1ELb0ELb0ELb0ELi2ELi4ELi4ELi4ELb0EEENS1_21CollectiveEpilogueBwdISA_SB_SD_Li256ELb0ELb0ELi2EEENS1_19SingleTileSchedulerILb0ELb0ELb0ELi128EEEEEEEEEvNT_6ParamsE$_ZN4cute3eso3ESOILb0ELb0EJiiNS_1CILi144EEENS2_ILi512EEEEEC2ERKiS7_RKS3_RKS4_)
$_ZN7cutlass13device_kernelIN5flash19enable_sm80_to_sm89INS1_16FlashAttnBwdSm80INS1_25CollectiveMainloopBwdSm80ILi2ELi2EN4cute5tupleIJNS5_1CILi128EEES8_NS7_ILi64EEEEEENS_10bfloat16_tEfNS_4arch4Sm80ELb0ELb0ELb1ELb0ELb1ELb0ELb0ELb0ELi2ELi4ELi4ELi4ELb0EEENS1_21CollectiveEpilogueBwdISA_SB_SD_Li256ELb0ELb0ELi2EEENS1_19SingleTileSchedulerILb0ELb0ELb0ELi128EEEEEEEEEvNT_6ParamsE$_ZN4cute3eso3ESOILb0ELb0EJiiNS_1CILi144EEENS2_ILi512EEEEEC2ERKiS7_RKS3_RKS4_:
[----:B------:R-:W-:Y:S02]  /*6960*/  IADD3 R6, R69, -c[0x0][0x20], RZ ;  /* 0x8000080045067a10 */ /* 0x000fe40007ffe0ff */
[----:B------:R-:W-:-:S03]  /*6970*/  IADD3 R4, R4, -c[0x0][0x20], RZ ;  /* 0x8000080004047a10 */ /* 0x000fc60007ffe0ff */
[----:B------:R1:W-:Y:S04]  /*6980*/  STL [R6], R3 ;  /* 0x0000000306007387 */ /* 0x0003e80000100800 */
[----:B------:R-:W2:Y:S01]  /*6990*/  LDL R5, [R4] ;  /* 0x0000000004057983 */ /* 0x000ea20000100800 */
[----:B------:R-:W-:-:S03]  /*69a0*/  IMAD.MOV.U32 R9, RZ, RZ, 0x0 ;  /* 0x00000000ff097424 */ /* 0x000fc600078e00ff */
[----:B--2---:R1:W-:Y:S01]  /*69b0*/  STL [R6+0x4], R5 ;  /* 0x0000040506007387 */ /* 0x0043e20000100800 */
[----:B------:R-:W-:Y:S05]  /*69c0*/  RET.REL.NODEC R8 `(_ZN7cutlass13device_kernelIN5flash19enable_sm80_to_sm89INS1_16FlashAttnBwdSm80INS1_25CollectiveMainloopBwdSm80ILi2ELi2EN4cute5tupleIJNS5_1CILi128EEES8_NS7_ILi64EEEEEENS_10bfloat16_tEfNS_4arch4Sm80ELb0ELb0ELb1ELb0ELb1ELb0ELb0ELb0ELi2ELi4ELi4ELi4ELb0EEENS1_21CollectiveEpilogueBwdISA_SB_SD_Li256ELb0ELb0ELi2EEENS1_19SingleTileSchedulerILb0ELb0ELb0ELi128EEEEEEEEEvNT_6ParamsE) ;  /* 0xffff963008007950 */ /* 0x000fea0003c3ffff */
        .type           $_ZN7cutlass13device_kernelIN5flash19enable_sm80_to_sm89INS1_16FlashAttnBwdSm80INS1_25CollectiveMainloopBwdSm80ILi2ELi2EN4cute5tupleIJNS5_1CILi128EEES8_NS7_ILi64EEEEEENS_10bfloat16_tEfNS_4arch4Sm80ELb0ELb0ELb1ELb0ELb1ELb0ELb0ELb0ELi2ELi4ELi4ELi4ELb0EEENS1_21CollectiveEpilogueBwdISA_SB_SD_Li256ELb0ELb0ELi2EEENS1_19SingleTileSchedulerILb0ELb0ELb0ELi128EEEEEEEEEvNT_6ParamsE$_ZN4cute3eso3ESOILb0ELb0EJiiNS_1CILi72EEENS2_ILi512EEEEEC2ERKiS7_RKS3_RKS4_,@function
        .size           $_ZN7cutlass13device_kernelIN5flash19enable_sm80_to_sm89INS1_16FlashAttnBwdSm80INS1_25CollectiveMainloopBwdSm80ILi2ELi2EN4cute5tupleIJNS5_1CILi128EEES8_NS7_ILi64EEEEEENS_10bfloat16_tEfNS_4arch4Sm80ELb0ELb0ELb1ELb0ELb1ELb0ELb0ELb0ELi2ELi4ELi4ELi4ELb0EEENS1_21CollectiveEpilogueBwdISA_SB_SD_Li256ELb0ELb0ELi2EEENS1_19SingleTileSchedulerILb0ELb0ELb0ELi128EEEEEEEEEvNT_6ParamsE$_ZN4cute3eso3ESOILb0ELb0EJiiNS_1CILi72EEENS2_ILi512EEEEEC2ERKiS7_RKS3_RKS4_,($_ZN7cutlass13device_kernelIN5flash19enable_sm80_to_sm89INS1_16FlashAttnBwdSm80INS1_25CollectiveMainloopBwdSm80ILi2ELi2EN4cute5tupleIJNS5_1CILi128EEES8_NS7_ILi64EEEEEENS_10bfloat16_tEfNS_4arch4Sm80ELb0ELb0ELb1ELb0ELb1ELb0ELb0ELb0ELi2ELi4ELi4ELi4ELb0EEENS1_21CollectiveEpilogueBwdISA_SB_SD_Li256ELb0ELb0ELi2EEENS1_19SingleTileSchedulerILb0ELb0ELb0ELi128EEEEEEEEEvNT_6ParamsE$_ZN4cute3eso3ESOILb0ELb0EJiiNS_1CILi8192EEEEEC2ERKiS6_RKS3_ - $_ZN7cutlass13device_kernelIN5flash19enable_sm80_to_sm89INS1_16FlashAttnBwdSm80INS1_25CollectiveMainloopBwdSm80ILi2ELi2EN4cute5tupleIJNS5_1CILi128EEES8_NS7_ILi64EEEEEENS_10bfloat16_tEfNS_4arch4Sm80ELb0ELb0ELb1ELb0ELb1ELb0ELb0ELb0ELi2ELi4ELi4ELi4ELb0EEENS1_21CollectiveEpilogueBwdISA_SB_SD_Li256ELb0ELb0ELi2EEENS1_19SingleTileSchedulerILb0ELb0ELb0ELi128EEEEEEEEEvNT_6ParamsE$_ZN4cute3eso3ESOILb0ELb0EJiiNS_1CILi72EEENS2_ILi512EEEEEC2ERKiS7_RKS3_RKS4_)
$_ZN7cutlass13device_kernelIN5flash19enable_sm80_to_sm89INS1_16FlashAttnBwdSm80INS1_25CollectiveMainloopBwdSm80ILi2ELi2EN4cute5tupleIJNS5_1CILi128EEES8_NS7_ILi64EEEEEENS_10bfloat16_tEfNS_4arch4Sm80ELb0ELb0ELb1ELb0ELb1ELb0ELb0ELb0ELi2ELi4ELi4ELi4ELb0EEENS1_21CollectiveEpilogueBwdISA_SB_SD_Li256ELb0ELb0ELi2EEENS1_19SingleTileSchedulerILb0ELb0ELb0ELi128EEEEEEEEEvNT_6ParamsE$_ZN4cute3eso3ESOILb0ELb0EJiiNS_1CILi72EEENS2_ILi512EEEEEC2ERKiS7_RKS3_RKS4_:
        /* <DEDUP_REMOVED lines=8> */
        .type           $_ZN7cutlass13device_kernelIN5flash19enable_sm80_to_sm89INS1_16FlashAttnBwdSm80INS1_25CollectiveMainloopBwdSm80ILi2ELi2EN4cute5tupleIJNS5_1CILi128EEES8_NS7_ILi64EEEEEENS_10bfloat16_tEfNS_4arch4Sm80ELb0ELb0ELb1ELb0ELb1ELb0ELb0ELb0ELi2ELi4ELi4ELi4ELb0EEENS1_21CollectiveEpilogueBwdISA_SB_SD_Li256ELb0ELb0ELi2EEENS1_19SingleTileSchedulerILb0ELb0ELb0ELi128EEEEEEEEEvNT_6ParamsE$_ZN4cute3eso3ESOILb0ELb0EJiiNS_1CILi8192EEEEEC2ERKiS6_RKS3_,@function
        .size           $_ZN7cutlass13device_kernelIN5flash19enable_sm80_to_sm89INS1_16FlashAttnBwdSm80INS1_25CollectiveMainloopBwdSm80ILi2ELi2EN4cute5tupleIJNS5_1CILi128EEES8_NS7_ILi64EEEEEENS_10bfloat16_tEfNS_4arch4Sm80ELb0ELb0ELb1ELb0ELb1ELb0ELb0ELb0ELi2ELi4ELi4ELi4ELb0EEENS1_21CollectiveEpilogueBwdISA_SB_SD_Li256ELb0ELb0ELi2EEENS1_19SingleTileSchedulerILb0ELb0ELb0ELi128EEEEEEEEEvNT_6ParamsE$_ZN4cute3eso3ESOILb0ELb0EJiiNS_1CILi8192EEEEEC2ERKiS6_RKS3_,($_ZN7cutlass13device_kernelIN5flash19enable_sm80_to_sm89INS1_16FlashAttnBwdSm80INS1_25CollectiveMainloopBwdSm80ILi2ELi2EN4cute5tupleIJNS5_1CILi128EEES8_NS7_ILi64EEEEEENS_10bfloat16_tEfNS_4arch4Sm80ELb0ELb0ELb1ELb0ELb1ELb0ELb0ELb0ELi2ELi4ELi4ELi4ELb0EEENS1_21CollectiveEpilogueBwdISA_SB_SD_Li256ELb0ELb0ELi2EEENS1_19SingleTileSchedulerILb0ELb0ELb0ELi128EEEEEEEEEvNT_6ParamsE$_ZN4cute3eso3ESOILb0ELb0EJiiiEEC2ERKiS4_S4_ - $_ZN7cutlass13device_kernelIN5flash19enable_sm80_to_sm89INS1_16FlashAttnBwdSm80INS1_25CollectiveMainloopBwdSm80ILi2ELi2EN4cute5tupleIJNS5_1CILi128EEES8_NS7_ILi64EEEEEENS_10bfloat16_tEfNS_4arch4Sm80ELb0ELb0ELb1ELb0ELb1ELb0ELb0ELb0ELi2ELi4ELi4ELi4ELb0EEENS1_21CollectiveEpilogueBwdISA_SB_SD_Li256ELb0ELb0ELi2EEENS1_19SingleTileSchedulerILb0ELb0ELb0ELi128EEEEEEEEEvNT_6ParamsE$_ZN4cute3eso3ESOILb0ELb0EJiiNS_1CILi8192EEEEEC2ERKiS6_RKS3_)
$_ZN7cutlass13device_kernelIN5flash19enable_sm80_to_sm89INS1_16FlashAttnBwdSm80INS1_25CollectiveMainloopBwdSm80ILi2ELi2EN4cute5tupleIJNS5_1CILi128EEES8_NS7_ILi64EEEEEENS_10bfloat16_tEfNS_4arch4Sm80ELb0ELb0ELb1ELb0ELb1ELb0ELb0ELb0ELi2ELi4ELi4ELi4ELb0EEENS1_21CollectiveEpilogueBwdISA_SB_SD_Li256ELb0ELb0ELi2EEENS1_19SingleTileSchedulerILb0ELb0ELb0ELi128EEEEEEEEEvNT_6ParamsE$_ZN4cute3eso3ESOILb0ELb0EJiiNS_1CILi8192EEEEEC2ERKiS6_RKS3_:
[----:B------:R-:W-:Y:S02]  /*6a50*/  IADD3 R3, R3, -c[0x0][0x20], RZ ;  /* 0x8000080003037a10 */ /* 0x000fe40007ffe0ff */
[----:B------:R-:W-:-:S03]  /*6a60*/  IADD3 R2, R2, -c[0x0][0x20], RZ ;  /* 0x8000080002027a10 */ /* 0x000fc60007ffe0ff */
[----:B------:R1:W-:Y:S04]  /*6a70*/  STL [R3], R10 ;  /* 0x0000000a03007387 */ /* 0x0003e80000100800 */
[----:B------:R-:W2:Y:S01]  /*6a80*/  LDL R2, [R2] ;  /* 0x0000000002027983 */ /* 0x000ea20000100800 */
[----:B------:R-:W-:-:S03]  /*6a90*/  IMAD.MOV.U32 R9, RZ, RZ, 0x0 ;  /* 0x00000000ff097424 */ /* 0x000fc600078e00ff */
[----:B--2---:R1:W-:Y:S01]  /*6aa0*/  STL [R3+0x4], R2 ;  /* 0x0000040203007387 */ /* 0x0043e20000100800 */
[----:B------:R-:W-:Y:S05]  /*6ab0*/  RET.REL.NODEC R8 `(_ZN7cutlass13device_kernelIN5flash19enable_sm80_to_sm89INS1_16FlashAttnBwdSm80INS1_25CollectiveMainloopBwdSm80ILi2ELi2EN4cute5tupleIJNS5_1CILi128EEES8_NS7_ILi64EEEEEENS_10bfloat16_tEfNS_4arch4Sm80ELb0ELb0ELb1ELb0ELb1ELb0ELb0ELb0ELi2ELi4ELi4ELi4ELb0EEENS1_21CollectiveEpilogueBwdISA_SB_SD_Li256ELb0ELb0ELi2EEENS1_19SingleTileSchedulerILb0ELb0ELb0ELi128EEEEEEEEEvNT_6ParamsE) ;  /* 0xffff954008007950 */ /* 0x000fea0003c3ffff */
        .type           $_ZN7cutlass13device_kernelIN5flash19enable_sm80_to_sm89INS1_16FlashAttnBwdSm80INS1_25CollectiveMainloopBwdSm80ILi2ELi2EN4cute5tupleIJNS5_1CILi128EEES8_NS7_ILi64EEEEEENS_10bfloat16_tEfNS_4arch4Sm80ELb0ELb0ELb1ELb0ELb1ELb0ELb0ELb0ELi2ELi4ELi4ELi4ELb0EEENS1_21CollectiveEpilogueBwdISA_SB_SD_Li256ELb0ELb0ELi2EEENS1_19SingleTileSchedulerILb0ELb0ELb0ELi128EEEEEEEEEvNT_6ParamsE$_ZN4cute3eso3ESOILb0ELb0EJiiiEEC2ERKiS4_S4_,@function
        .size           $_ZN7cutlass13device_kernelIN5flash19enable_sm80_to_sm89INS1_16FlashAttnBwdSm80INS1_25CollectiveMainloopBwdSm80ILi2ELi2EN4cute5tupleIJNS5_1CILi128EEES8_NS7_ILi64EEEEEENS_10bfloat16_tEfNS_4arch4Sm80ELb0ELb0ELb1ELb0ELb1ELb0ELb0ELb0ELi2ELi4ELi4ELi4ELb0EEENS1_21CollectiveEpilogueBwdISA_SB_SD_Li256ELb0ELb0ELi2EEENS1_19SingleTileSchedulerILb0ELb0ELb0ELi128EEEEEEEEEvNT_6ParamsE$_ZN4cute3eso3ESOILb0ELb0EJiiiEEC2ERKiS4_S4_,($_ZN7cutlass13device_kernelIN5flash19enable_sm80_to_sm89INS1_16FlashAttnBwdSm80INS1_25CollectiveMainloopBwdSm80ILi2ELi2EN4cute5tupleIJNS5_1CILi128EEES8_NS7_ILi64EEEEEENS_10bfloat16_tEfNS_4arch4Sm80ELb0ELb0ELb1ELb0ELb1ELb0ELb0ELb0ELi2ELi4ELi4ELi4ELb0EEENS1_21CollectiveEpilogueBwdISA_SB_SD_Li256ELb0ELb0ELi2EEENS1_19SingleTileSchedulerILb0ELb0ELb0ELi128EEEEEEEEEvNT_6ParamsE$_ZN4cute3eso3ESOILb0ELb0EJiiiNS_1CILi0EEEEEC2ERKiS6_S6_RKS3_ - $_ZN7cutlass13device_kernelIN5flash19enable_sm80_to_sm89INS1_16FlashAttnBwdSm80INS1_25CollectiveMainloopBwdSm80ILi2ELi2EN4cute5tupleIJNS5_1CILi128EEES8_NS7_ILi64EEEEEENS_10bfloat16_tEfNS_4arch4Sm80ELb0ELb0ELb1ELb0ELb1ELb0ELb0ELb0ELi2ELi4ELi4ELi4ELb0EEENS1_21CollectiveEpilogueBwdISA_SB_SD_Li256ELb0ELb0ELi2EEENS1_19SingleTileSchedulerILb0ELb0ELb0ELi128EEEEEEEEEvNT_6ParamsE$_ZN4cute3eso3ESOILb0ELb0EJiiiEEC2ERKiS4_S4_)
$_ZN7cutlass13device_kernelIN5flash19enable_sm80_to_sm89INS1_16FlashAttnBwdSm80INS1_25CollectiveMainloopBwdSm80ILi2ELi2EN4cute5tupleIJNS5_1CILi128EEES8_NS7_ILi64EEEEEENS_10bfloat16_tEfNS_4arch4Sm80ELb0ELb0ELb1ELb0ELb1ELb0ELb0ELb0ELi2ELi4ELi4ELi4ELb0EEENS1_21CollectiveEpilogueBwdISA_SB_SD_Li256ELb0ELb0ELi2EEENS1_19SingleTileSchedulerILb0ELb0ELb0ELi128EEEEEEEEEvNT_6ParamsE$_ZN4cute3eso3ESOILb0ELb0EJiiiEEC2ERKiS4_S4_:
        /* <DEDUP_REMOVED lines=9> */
[----:B------:R-:W-:Y:S05]  /*6b50*/  RET.REL.NODEC R4 `(_ZN7cutlass13device_kernelIN5flash19enable_sm80_to_sm89INS1_16FlashAttnBwdSm80INS1_25CollectiveMainloopBwdSm80ILi2ELi2EN4cute5tupleIJNS5_1CILi128EEES8_NS7_ILi64EEEEEENS_10bfloat16_tEfNS_4arch4Sm80ELb0ELb0ELb1ELb0ELb1ELb0ELb0ELb0ELi2ELi4ELi4ELi4ELb0EEENS1_21CollectiveEpilogueBwdISA_SB_SD_Li256ELb0ELb0ELi2EEENS1_19SingleTileSchedulerILb0ELb0ELb0ELi128EEEEEEEEEvNT_6ParamsE) ;  /* 0xffff94a004007950 */ /* 0x000fea0003c3ffff */
        .type           $_ZN7cutlass13device_kernelIN5flash19enable_sm80_to_sm89INS1_16FlashAttnBwdSm80INS1_25CollectiveMainloopBwdSm80ILi2ELi2EN4cute5tupleIJNS5_1CILi128EEES8_NS7_ILi64EEEEEENS_10bfloat16_tEfNS_4arch4Sm80ELb0ELb0ELb1ELb0ELb1ELb0ELb0ELb0ELi2ELi4ELi4ELi4ELb0EEENS1_21CollectiveEpilogueBwdISA_SB_SD_Li256ELb0ELb0ELi2EEENS1_19SingleTileSchedulerILb0ELb0ELb0ELi128EEEEEEEEEvNT_6ParamsE$_ZN4cute3eso3ESOILb0ELb0EJiiiNS_1CILi0EEEEEC2ERKiS6_S6_RKS3_,@function
        .size           $_ZN7cutlass13device_kernelIN5flash19enable_sm80_to_sm89INS1_16FlashAttnBwdSm80INS1_25CollectiveMainloopBwdSm80ILi2ELi2EN4cute5tupleIJNS5_1CILi128EEES8_NS7_ILi64EEEEEENS_10bfloat16_tEfNS_4arch4Sm80ELb0ELb0ELb1ELb0ELb1ELb0ELb0ELb0ELi2ELi4ELi4ELi4ELb0EEENS1_21CollectiveEpilogueBwdISA_SB_SD_Li256ELb0ELb0ELi2EEENS1_19SingleTileSchedulerILb0ELb0ELb0ELi128EEEEEEEEEvNT_6ParamsE$_ZN4cute3eso3ESOILb0ELb0EJiiiNS_1CILi0EEEEEC2ERKiS6_S6_RKS3_,($_ZN7cutlass13device_kernelIN5flash19enable_sm80_to_sm89INS1_16FlashAttnBwdSm80INS1_25CollectiveMainloopBwdSm80ILi2ELi2EN4cute5tupleIJNS5_1CILi128EEES8_NS7_ILi64EEEEEENS_10bfloat16_tEfNS_4arch4Sm80ELb0ELb0ELb1ELb0ELb1ELb0ELb0ELb0ELi2ELi4ELi4ELi4ELb0EEENS1_21CollectiveEpilogueBwdISA_SB_SD_Li256ELb0ELb0ELi2EEENS1_19SingleTileSchedulerILb0ELb0ELb0ELi128EEEEEEEEEvNT_6ParamsE$_ZN4cute3eso3ESOILb0ELb0EJiiiNS_1CILi144EEENS2_ILi512EEEEEC2ERKiS7_S7_RKS3_RKS4_ - $_ZN7cutlass13device_kernelIN5flash19enable_sm80_to_sm89INS1_16FlashAttnBwdSm80INS1_25CollectiveMainloopBwdSm80ILi2ELi2EN4cute5tupleIJNS5_1CILi128EEES8_NS7_ILi64EEEEEENS_10bfloat16_tEfNS_4arch4Sm80ELb0ELb0ELb1ELb0ELb1ELb0ELb0ELb0ELi2ELi4ELi4ELi4ELb0EEENS1_21CollectiveEpilogueBwdISA_SB_SD_Li256ELb0ELb0ELi2EEENS1_19SingleTileSchedulerILb0ELb0ELb0ELi128EEEEEEEEEvNT_6ParamsE$_ZN4cute3eso3ESOILb0ELb0EJiiiNS_1CILi0EEEEEC2ERKiS6_S6_RKS3_)
$_ZN7cutlass13device_kernelIN5flash19enable_sm80_to_sm89INS1_16FlashAttnBwdSm80INS1_25CollectiveMainloopBwdSm80ILi2ELi2EN4cute5tupleIJNS5_1CILi128EEES8_NS7_ILi64EEEEEENS_10bfloat16_tEfNS_4arch4Sm80ELb0ELb0ELb1ELb0ELb1ELb0ELb0ELb0ELi2ELi4ELi4ELi4ELb0EEENS1_21CollectiveEpilogueBwdISA_SB_SD_Li256ELb0ELb0ELi2EEENS1_19SingleTileSchedulerILb0ELb0ELb0ELi128EEEEEEEEEvNT_6ParamsE$_ZN4cute3eso3ESOILb0ELb0EJiiiNS_1CILi0EEEEEC2ERKiS6_S6_RKS3_:
        /* <DEDUP_REMOVED lines=9> */
[----:B------:R-:W-:Y:S05]  /*6bf0*/  RET.REL.NODEC R8 `(_ZN7cutlass13device_kernelIN5flash19enable_sm80_to_sm89INS1_16FlashAttnBwdSm80INS1_25CollectiveMainloopBwdSm80ILi2ELi2EN4cute5tupleIJNS5_1CILi128EEES8_NS7_ILi64EEEEEENS_10bfloat16_tEfNS_4arch4Sm80ELb0ELb0ELb1ELb0ELb1ELb0ELb0ELb0ELi2ELi4ELi4ELi4ELb0EEENS1_21CollectiveEpilogueBwdISA_SB_SD_Li256ELb0ELb0ELi2EEENS1_19SingleTileSchedulerILb0ELb0ELb0ELi128EEEEEEEEEvNT_6ParamsE) ;  /* 0xffff940008007950 */ /* 0x000fea0003c3ffff */
        .type           $_ZN7cutlass13device_kernelIN5flash19enable_sm80_to_sm89INS1_16FlashAttnBwdSm80INS1_25CollectiveMainloopBwdSm80ILi2ELi2EN4cute5tupleIJNS5_1CILi128EEES8_NS7_ILi64EEEEEENS_10bfloat16_tEfNS_4arch4Sm80ELb0ELb0ELb1ELb0ELb1ELb0ELb0ELb0ELi2ELi4ELi4ELi4ELb0EEENS1_21CollectiveEpilogueBwdISA_SB_SD_Li256ELb0ELb0ELi2EEENS1_19SingleTileSchedulerILb0ELb0ELb0ELi128EEEEEEEEEvNT_6ParamsE$_ZN4cute3eso3ESOILb0ELb0EJiiiNS_1CILi144EEENS2_ILi512EEEEEC2ERKiS7_S7_RKS3_RKS4_,@function
        .size           $_ZN7cutlass13device_kernelIN5flash19enable_sm80_to_sm89INS1_16FlashAttnBwdSm80INS1_25CollectiveMainloopBwdSm80ILi2ELi2EN4cute5tupleIJNS5_1CILi128EEES8_NS7_ILi64EEEEEENS_10bfloat16_tEfNS_4arch4Sm80ELb0ELb0ELb1ELb0ELb1ELb0ELb0ELb0ELi2ELi4ELi4ELi4ELb0EEENS1_21CollectiveEpilogueBwdISA_SB_SD_Li256ELb0ELb0ELi2EEENS1_19SingleTileSchedulerILb0ELb0ELb0ELi128EEEEEEEEEvNT_6ParamsE$_ZN4cute3eso3ESOILb0ELb0EJiiiNS_1CILi144EEENS2_ILi512EEEEEC2ERKiS7_S7_RKS3_RKS4_,($_ZN7cutlass13device_kernelIN5flash19enable_sm80_to_sm89INS1_16FlashAttnBwdSm80INS1_25CollectiveMainloopBwdSm80ILi2ELi2EN4cute5tupleIJNS5_1CILi128EEES8_NS7_ILi64EEEEEENS_10bfloat16_tEfNS_4arch4Sm80ELb0ELb0ELb1ELb0ELb1ELb0ELb0ELb0ELi2ELi4ELi4ELi4ELb0EEENS1_21CollectiveEpilogueBwdISA_SB_SD_Li256ELb0ELb0ELi2EEENS1_19SingleTileSchedulerILb0ELb0ELb0ELi128EEEEEEEEEvNT_6ParamsE$_ZN4cute3eso3ESOILb0ELb0EJiiiNS_1CILi72EEENS2_ILi512EEEEEC2ERKiS7_S7_RKS3_RKS4_ - $_ZN7cutlass13device_kernelIN5flash19enable_sm80_to_sm89INS1_16FlashAttnBwdSm80INS1_25CollectiveMainloopBwdSm80ILi2ELi2EN4cute5tupleIJNS5_1CILi128EEES8_NS7_ILi64EEEEEENS_10bfloat16_tEfNS_4arch4Sm80ELb0ELb0ELb1ELb0ELb1ELb0ELb0ELb0ELi2ELi4ELi4ELi4ELb0EEENS1_21CollectiveEpilogueBwdISA_SB_SD_Li256ELb0ELb0ELi2EEENS1_19SingleTileSchedulerILb0ELb0ELb0ELi128EEEEEEEEEvNT_6ParamsE$_ZN4cute3eso3ESOILb0ELb0EJiiiNS_1CILi144EEENS2_ILi512EEEEEC2ERKiS7_S7_RKS3_RKS4_)
$_ZN7cutlass13device_kernelIN5flash19enable_sm80_to_sm89INS1_16FlashAttnBwdSm80INS1_25CollectiveMainloopBwdSm80ILi2ELi2EN4cute5tupleIJNS5_1CILi128EEES8_NS7_ILi64EEEEEENS_10bfloat16_tEfNS_4arch4Sm80ELb0ELb0ELb1ELb0ELb1ELb0ELb0ELb0ELi2ELi4ELi4ELi4ELb0EEENS1_21CollectiveEpilogueBwdISA_SB_SD_Li256ELb0ELb0ELi2EEENS1_19SingleTileSchedulerILb0ELb0ELb0ELi128EEEEEEEEEvNT_6ParamsE$_ZN4cute3eso3ESOILb0ELb0EJiiiNS_1CILi144EEENS2_ILi512EEEEEC2ERKiS7_S7_RKS3_RKS4_:
        /* <DEDUP_REMOVED lines=10> */
[----:B------:R-:W-:Y:S05]  /*6ca0*/  RET.REL.NODEC R94 `(_ZN7cutlass13device_kernelIN5flash19enable_sm80_to_sm89INS1_16FlashAttnBwdSm80INS1_25CollectiveMainloopBwdSm80ILi2ELi2EN4cute5tupleIJNS5_1CILi128EEES8_NS7_ILi64EEEEEENS_10bfloat16_tEfNS_4arch4Sm80ELb0ELb0ELb1ELb0ELb1ELb0ELb0ELb0ELi2ELi4ELi4ELi4ELb0EEENS1_21CollectiveEpilogueBwdISA_SB_SD_Li256ELb0ELb0ELi2EEENS1_19SingleTileSchedulerILb0ELb0ELb0ELi128EEEEEEEEEvNT_6ParamsE) ;  /* 0xffff93505e007950 */ /* 0x000fea0003c3ffff */
        .type           $_ZN7cutlass13device_kernelIN5flash19enable_sm80_to_sm89INS1_16FlashAttnBwdSm80INS1_25CollectiveMainloopBwdSm80ILi2ELi2EN4cute5tupleIJNS5_1CILi128EEES8_NS7_ILi64EEEEEENS_10bfloat16_tEfNS_4arch4Sm80ELb0ELb0ELb1ELb0ELb1ELb0ELb0ELb0ELi2ELi4ELi4ELi4ELb0EEENS1_21CollectiveEpilogueBwdISA_SB_SD_Li256ELb0ELb0ELi2EEENS1_19SingleTileSchedulerILb0ELb0ELb0ELi128EEEEEEEEEvNT_6ParamsE$_ZN4cute3eso3ESOILb0ELb0EJiiiNS_1CILi72EEENS2_ILi512EEEEEC2ERKiS7_S7_RKS3_RKS4_,@function
        .size           $_ZN7cutlass13device_kernelIN5flash19enable_sm80_to_sm89INS1_16FlashAttnBwdSm80INS1_25CollectiveMainloopBwdSm80ILi2ELi2EN4cute5tupleIJNS5_1CILi128EEES8_NS7_ILi64EEEEEENS_10bfloat16_tEfNS_4arch4Sm80ELb0ELb0ELb1ELb0ELb1ELb0ELb0ELb0ELi2ELi4ELi4ELi4ELb0EEENS1_21CollectiveEpilogueBwdISA_SB_SD_Li256ELb0ELb0ELi2EEENS1_19SingleTileSchedulerILb0ELb0ELb0ELi128EEEEEEEEEvNT_6ParamsE$_ZN4cute3eso3ESOILb0ELb0EJiiiNS_1CILi72EEENS2_ILi512EEEEEC2ERKiS7_S7_RKS3_RKS4_,($_ZN7cutlass13device_kernelIN5flash19enable_sm80_to_sm89INS1_16FlashAttnBwdSm80INS1_25CollectiveMainloopBwdSm80ILi2ELi2EN4cute5tupleIJNS5_1CILi128EEES8_NS7_ILi64EEEEEENS_10bfloat16_tEfNS_4arch4Sm80ELb0ELb0ELb1ELb0ELb1ELb0ELb0ELb0ELi2ELi4ELi4ELi4ELb0EEENS1_21CollectiveEpilogueBwdISA_SB_SD_Li256ELb0ELb0ELi2EEENS1_19SingleTileSchedulerILb0ELb0ELb0ELi128EEEEEEEEEvNT_6ParamsE$_ZN4cute3eso3ESOILb0ELb1EJNS_5tupleIJiNS2_IJiNS_1CILi0EEEEEEEEENS2_IJNS_10UnderscoreENS2_IJS7_S7_EEEEEEEEC2ERKS6_RKS9_ - $_ZN7cutlass13device_kernelIN5flash19enable_sm80_to_sm89INS1_16FlashAttnBwdSm80INS1_25CollectiveMainloopBwdSm80ILi2ELi2EN4cute5tupleIJNS5_1CILi128EEES8_NS7_ILi64EEEEEENS_10bfloat16_tEfNS_4arch4Sm80ELb0ELb0ELb1ELb0ELb1ELb0ELb0ELb0ELi2ELi4ELi4ELi4ELb0EEENS1_21CollectiveEpilogueBwdISA_SB_SD_Li256ELb0ELb0ELi2EEENS1_19SingleTileSchedulerILb0ELb0ELb0ELi128EEEEEEEEEvNT_6ParamsE$_ZN4cute3eso3ESOILb0ELb0EJiiiNS_1CILi72EEENS2_ILi512EEEEEC2ERKiS7_S7_RKS3_RKS4_)
$_ZN7cutlass13device_kernelIN5flash19enable_sm80_to_sm89INS1_16FlashAttnBwdSm80INS1_25CollectiveMainloopBwdSm80ILi2ELi2EN4cute5tupleIJNS5_1CILi128EEES8_NS7_ILi64EEEEEENS_10bfloat16_tEfNS_4arch4Sm80ELb0ELb0ELb1ELb0ELb1ELb0ELb0ELb0ELi2ELi4ELi4ELi4ELb0EEENS1_21CollectiveEpilogueBwdISA_SB_SD_Li256ELb0ELb0ELi2EEENS1_19SingleTileSchedulerILb0ELb0ELb0ELi128EEEEEEEEEvNT_6ParamsE$_ZN4cute3eso3ESOILb0ELb0EJiiiNS_1CILi72EEENS2_ILi512EEEEEC2ERKiS7_S7_RKS3_RKS4_:
        /* <DEDUP_REMOVED lines=11> */
        .type           $_ZN7cutlass13device_kernelIN5flash19enable_sm80_to_sm89INS1_16FlashAttnBwdSm80INS1_25CollectiveMainloopBwdSm80ILi2ELi2EN4cute5tupleIJNS5_1CILi128EEES8_NS7_ILi64EEEEEENS_10bfloat16_tEfNS_4arch4Sm80ELb0ELb0ELb1ELb0ELb1ELb0ELb0ELb0ELi2ELi4ELi4ELi4ELb0EEENS1_21CollectiveEpilogueBwdISA_SB_SD_Li256ELb0ELb0ELi2EEENS1_19SingleTileSchedulerILb0ELb0ELb0ELi128EEEEEEEEEvNT_6ParamsE$_ZN4cute3eso3ESOILb0ELb1EJNS_5tupleIJiNS2_IJiNS_1CILi0EEEEEEEEENS2_IJNS_10UnderscoreENS2_IJS7_S7_EEEEEEEEC2ERKS6_RKS9_,@function
        .size           $_ZN7cutlass13device_kernelIN5flash19enable_sm80_to_sm89INS1_16FlashAttnBwdSm80INS1_25CollectiveMainloopBwdSm80ILi2ELi2EN4cute5tupleIJNS5_1CILi128EEES8_NS7_ILi64EEEEEENS_10bfloat16_tEfNS_4arch4Sm80ELb0ELb0ELb1ELb0ELb1ELb0ELb0ELb0ELi2ELi4ELi4ELi4ELb0EEENS1_21CollectiveEpilogueBwdISA_SB_SD_Li256ELb0ELb0ELi2EEENS1_19SingleTileSchedulerILb0ELb0ELb0ELi128EEEEEEEEEvNT_6ParamsE$_ZN4cute3eso3ESOILb0ELb1EJNS_5tupleIJiNS2_IJiNS_1CILi0EEEEEEEEENS2_IJNS_10UnderscoreENS2_IJS7_S7_EEEEEEEEC2ERKS6_RKS9_,($_ZN7cutlass13device_kernelIN5flash19enable_sm80_to_sm89INS1_16FlashAttnBwdSm80INS1_25CollectiveMainloopBwdSm80ILi2ELi2EN4cute5tupleIJNS5_1CILi128EEES8_NS7_ILi64EEEEEENS_10bfloat16_tEfNS_4arch4Sm80ELb0ELb0ELb1ELb0ELb1ELb0ELb0ELb0ELi2ELi4ELi4ELi4ELb0EEENS1_21CollectiveEpilogueBwdISA_SB_SD_Li256ELb0ELb0ELi2EEENS1_19SingleTileSchedulerILb0ELb0ELb0ELi128EEEEEEEEEvNT_6ParamsE$_ZN4cute3eso3ESOILb0ELb1EJNS_5tupleIJiNS2_IJiiEEEEEENS2_IJNS_10UnderscoreENS2_IJS5_S5_EEEEEEEEC2ERKS4_RKS7_ - $_ZN7cutlass13device_kernelIN5flash19enable_sm80_to_sm89INS1_16FlashAttnBwdSm80INS1_25CollectiveMainloopBwdSm80ILi2ELi2EN4cute5tupleIJNS5_1CILi128EEES8_NS7_ILi64EEEEEENS_10bfloat16_tEfNS_4arch4Sm80ELb0ELb0ELb1ELb0ELb1ELb0ELb0ELb0ELi2ELi4ELi4ELi4ELb0EEENS1_21CollectiveEpilogueBwdISA_SB_SD_Li256ELb0ELb0ELi2EEENS1_19SingleTileSchedulerILb0ELb0ELb0ELi128EEEEEEEEEvNT_6ParamsE$_ZN4cute3eso3ESOILb0ELb1EJNS_5tupleIJiNS2_IJiNS_1CILi0EEEEEEEEENS2_IJNS_10UnderscoreENS2_IJS7_S7_EEEEEEEEC2ERKS6_RKS9_)
$_ZN7cutlass13device_kernelIN5flash19enable_sm80_to_sm89INS1_16FlashAttnBwdSm80INS1_25CollectiveMainloopBwdSm80ILi2ELi2EN4cute5tupleIJNS5_1CILi128EEES8_NS7_ILi64EEEEEENS_10bfloat16_tEfNS_4arch4Sm80ELb0ELb0ELb1ELb0ELb1ELb0ELb0ELb0ELi2ELi4ELi4ELi4ELb0EEENS1_21CollectiveEpilogueBwdISA_SB_SD_Li256ELb0ELb0ELi2EEENS1_19SingleTileSchedulerILb0ELb0ELb0ELi128EEEEEEEEEvNT_6ParamsE$_ZN4cute3eso3ESOILb0ELb1EJNS_5tupleIJiNS2_IJiNS_1CILi0EEEEEEEEENS2_IJNS_10UnderscoreENS2_IJS7_S7_EEEEEEEEC2ERKS6_RKS9_:
[----:B------:R-:W-:Y:S01]  /*6d60*/  IADD3 R4, R69, -c[0x0][0x20], RZ ;  /* 0x8000080045047a10 */ /* 0x000fe20007ffe0ff */
[----:B------:R-:W-:Y:S01]  /*6d70*/  IMAD.MOV.U32 R8, RZ, RZ, R6 ;  /* 0x000000ffff087224 */ /* 0x000fe200078e0006 */
[----:B------:R-:W-:-:S03]  /*6d80*/  MOV R9, 0x0 ;  /* 0x0000000000097802 */ /* 0x000fc60000000f00 */
[----:B------:R1:W-:Y:S04]  /*6d90*/  STL [R4], R2 ;  /* 0x0000000204007387 */ /* 0x0003e80000100800 */
[----:B------:R1:W-:Y:S01]  /*6da0*/  STL [R4+0x4], R3 ;  /* 0x0000040304007387 */ /* 0x0003e20000100800 */
[----:B------:R-:W-:Y:S05]  /*6db0*/  RET.REL.NODEC R8 `(_ZN7cutlass13device_kernelIN5flash19enable_sm80_to_sm89INS1_16FlashAttnBwdSm80INS1_25CollectiveMainloopBwdSm80ILi2ELi2EN4cute5tupleIJNS5_1CILi128EEES8_NS7_ILi64EEEEEENS_10bfloat16_tEfNS_4arch4Sm80ELb0ELb0ELb1ELb0ELb1ELb0ELb0ELb0ELi2ELi4ELi4ELi4ELb0EEENS1_21CollectiveEpilogueBwdISA_SB_SD_Li256ELb0ELb0ELi2EEENS1_19SingleTileSchedulerILb0ELb0ELb0ELi128EEEEEEEEEvNT_6ParamsE) ;  /* 0xffff924008007950 */ /* 0x000fea0003c3ffff */
        .type           $_ZN7cutlass13device_kernelIN5flash19enable_sm80_to_sm89INS1_16FlashAttnBwdSm80INS1_25CollectiveMainloopBwdSm80ILi2ELi2EN4cute5tupleIJNS5_1CILi128EEES8_NS7_ILi64EEEEEENS_10bfloat16_tEfNS_4arch4Sm80ELb0ELb0ELb1ELb0ELb1ELb0ELb0ELb0ELi2ELi4ELi4ELi4ELb0EEENS1_21CollectiveEpilogueBwdISA_SB_SD_Li256ELb0ELb0ELi2EEENS1_19SingleTileSchedulerILb0ELb0ELb0ELi128EEEEEEEEEvNT_6ParamsE$_ZN4cute3eso3ESOILb0ELb1EJNS_5tupleIJiNS2_IJiiEEEEEENS2_IJNS_10UnderscoreENS2_IJS5_S5_EEEEEEEEC2ERKS4_RKS7_,@function
        .size           $_ZN7cutlass13device_kernelIN5flash19enable_sm80_to_sm89INS1_16FlashAttnBwdSm80INS1_25CollectiveMainloopBwdSm80ILi2ELi2EN4cute5tupleIJNS5_1CILi128EEES8_NS7_ILi64EEEEEENS_10bfloat16_tEfNS_4arch4Sm80ELb0ELb0ELb1ELb0ELb1ELb0ELb0ELb0ELi2ELi4ELi4ELi4ELb0EEENS1_21CollectiveEpilogueBwdISA_SB_SD_Li256ELb0ELb0ELi2EEENS1_19SingleTileSchedulerILb0ELb0ELb0ELi128EEEEEEEEEvNT_6ParamsE$_ZN4cute3eso3ESOILb0ELb1EJNS_5tupleIJiNS2_IJiiEEEEEENS2_IJNS_10UnderscoreENS2_IJS5_S5_EEEEEEEEC2ERKS4_RKS7_,($_ZN7cutlass13device_kernelIN5flash19enable_sm80_to_sm89INS1_16FlashAttnBwdSm80INS1_25CollectiveMainloopBwdSm80ILi2ELi2EN4cute5tupleIJNS5_1CILi128EEES8_NS7_ILi64EEEEEENS_10bfloat16_tEfNS_4arch4Sm80ELb0ELb0ELb1ELb0ELb1ELb0ELb0ELb0ELi2ELi4ELi4ELi4ELb0EEENS1_21CollectiveEpilogueBwdISA_SB_SD_Li256ELb0ELb0ELi2EEENS1_19SingleTileSchedulerILb0ELb0ELb0ELi128EEEEEEEEEvNT_6ParamsE$_ZN4cute3eso3ESOILb0ELb1EJNS_5tupleIJiiEEEEEC2ERKS3_ - $_ZN7cutlass13device_kernelIN5flash19enable_sm80_to_sm89INS1_16FlashAttnBwdSm80INS1_25CollectiveMainloopBwdSm80ILi2ELi2EN4cute5tupleIJNS5_1CILi128EEES8_NS7_ILi64EEEEEENS_10bfloat16_tEfNS_4arch4Sm80ELb0ELb0ELb1ELb0ELb1ELb0ELb0ELb0ELi2ELi4ELi4ELi4ELb0EEENS1_21CollectiveEpilogueBwdISA_SB_SD_Li256ELb0ELb0ELi2EEENS1_19SingleTileSchedulerILb0ELb0ELb0ELi128EEEEEEEEEvNT_6ParamsE$_ZN4cute3eso3ESOILb0ELb1EJNS_5tupleIJiNS2_IJiiEEEEEENS2_IJNS_10UnderscoreENS2_IJS5_S5_EEEEEEEEC2ERKS4_RKS7_)
$_ZN7cutlass13device_kernelIN5flash19enable_sm80_to_sm89INS1_16FlashAttnBwdSm80INS1_25CollectiveMainloopBwdSm80ILi2ELi2EN4cute5tupleIJNS5_1CILi128EEES8_NS7_ILi64EEEEEENS_10bfloat16_tEfNS_4arch4Sm80ELb0ELb0ELb1ELb0ELb1ELb0ELb0ELb0ELi2ELi4ELi4ELi4ELb0EEENS1_21CollectiveEpilogueBwdISA_SB_SD_Li256ELb0ELb0ELi2EEENS1_19SingleTileSchedulerILb0ELb0ELb0ELi128EEEEEEEEEvNT_6ParamsE$_ZN4cute3eso3ESOILb0ELb1EJNS_5tupleIJiNS2_IJiiEEEEEENS2_IJNS_10UnderscoreENS2_IJS5_S5_EEEEEEEEC2ERKS4_RKS7_:
[----:B------:R-:W-:Y:S01]  /*6dc0*/  IADD3 R4, R15, -c[0x0][0x20], RZ ;  /* 0x800008000f047a10 */ /* 0x000fe20007ffe0ff */
[----:B------:R-:W-:Y:S01]  /*6dd0*/  IMAD.MOV.U32 R8, RZ, RZ, R6 ;  /* 0x000000ffff087224 */ /* 0x000fe200078e0006 */
[----:B------:R-:W-:-:S03]  /*6de0*/  MOV R9, 0x0 ;  /* 0x0000000000097802 */ /* 0x000fc60000000f00 */
[----:B------:R1:W-:Y:S04]  /*6df0*/  STL [R4], R2 ;  /* 0x0000000204007387 */ /* 0x0003e80000100800 */
[----:B------:R1:W-:Y:S04]  /*6e00*/  STL [R4+0x4], R3 ;  /* 0x0000040304007387 */ /* 0x0003e80000100800 */
[----:B------:R1:W-:Y:S01]  /*6e10*/  STL [R4+0x8], R5 ;  /* 0x0000080504007387 */ /* 0x0003e20000100800 */
[----:B------:R-:W-:Y:S05]  /*6e20*/  RET.REL.NODEC R8 `(_ZN7cutlass13device_kernelIN5flash19enable_sm80_to_sm89INS1_16FlashAttnBwdSm80INS1_25CollectiveMainloopBwdSm80ILi2ELi2EN4cute5tupleIJNS5_1CILi128EEES8_NS7_ILi64EEEEEENS_10bfloat16_tEfNS_4arch4Sm80ELb0ELb0ELb1ELb0ELb1ELb0ELb0ELb0ELi2ELi4ELi4ELi4ELb0EEENS1_21CollectiveEpilogueBwdISA_SB_SD_Li256ELb0ELb0ELi2EEENS1_19SingleTileSchedulerILb0ELb0ELb0ELi128EEEEEEEEEvNT_6ParamsE) ;  /* 0xffff91d008007950 */ /* 0x000fea0003c3ffff */
        .type           $_ZN7cutlass13device_kernelIN5flash19enable_sm80_to_sm89INS1_16FlashAttnBwdSm80INS1_25CollectiveMainloopBwdSm80ILi2ELi2EN4cute5tupleIJNS5_1CILi128EEES8_NS7_ILi64EEEEEENS_10bfloat16_tEfNS_4arch4Sm80ELb0ELb0ELb1ELb0ELb1ELb0ELb0ELb0ELi2ELi4ELi4ELi4ELb0EEENS1_21CollectiveEpilogueBwdISA_SB_SD_Li256ELb0ELb0ELi2EEENS1_19SingleTileSchedulerILb0ELb0ELb0ELi128EEEEEEEEEvNT_6ParamsE$_ZN4cute3eso3ESOILb0ELb1EJNS_5tupleIJiiEEEEEC2ERKS3_,@function
        .size           $_ZN7cutlass13device_kernelIN5flash19enable_sm80_to_sm89INS1_16FlashAttnBwdSm80INS1_25CollectiveMainloopBwdSm80ILi2ELi2EN4cute5tupleIJNS5_1CILi128EEES8_NS7_ILi64EEEEEENS_10bfloat16_tEfNS_4arch4Sm80ELb0ELb0ELb1ELb0ELb1ELb0ELb0ELb0ELi2ELi4ELi4ELi4ELb0EEENS1_21CollectiveEpilogueBwdISA_SB_SD_Li256ELb0ELb0ELi2EEENS1_19SingleTileSchedulerILb0ELb0ELb0ELi128EEEEEEEEEvNT_6ParamsE$_ZN4cute3eso3ESOILb0ELb1EJNS_5tupleIJiiEEEEEC2ERKS3_,($_ZN7cutlass13device_kernelIN5flash19enable_sm80_to_sm89INS1_16FlashAttnBwdSm80INS1_25CollectiveMainloopBwdSm80ILi2ELi2EN4cute5tupleIJNS5_1CILi128EEES8_NS7_ILi64EEEEEENS_10bfloat16_tEfNS_4arch4Sm80ELb0ELb0ELb1ELb0ELb1ELb0ELb0ELb0ELi2ELi4ELi4ELi4ELb0EEENS1_21CollectiveEpilogueBwdISA_SB_SD_Li256ELb0ELb0ELi2EEENS1_19SingleTileSchedulerILb0ELb0ELb0ELi128EEEEEEEEEvNT_6ParamsE$_ZN4cute3eso3ESOILb0ELb1EJNS_5tupleIJiiEEENS_1CILi1024EEEEEC2ERKS3_RKS5_ - $_ZN7cutlass13device_kernelIN5flash19enable_sm80_to_sm89INS1_16FlashAttnBwdSm80INS1_25CollectiveMainloopBwdSm80ILi2ELi2EN4cute5tupleIJNS5_1CILi128EEES8_NS7_ILi64EEEEEENS_10bfloat16_tEfNS_4arch4Sm80ELb0ELb0ELb1ELb0ELb1ELb0ELb0ELb0ELi2ELi4ELi4ELi4ELb0EEENS1_21CollectiveEpilogueBwdISA_SB_SD_Li256ELb0ELb0ELi2EEENS1_19SingleTileSchedulerILb0ELb0ELb0ELi128EEEEEEEEEvNT_6ParamsE$_ZN4cute3eso3ESOILb0ELb1EJNS_5tupleIJiiEEEEEC2ERKS3_)
$_ZN7cutlass13device_kernelIN5flash19enable_sm80_to_sm89INS1_16FlashAttnBwdSm80INS1_25CollectiveMainloopBwdSm80ILi2ELi2EN4cute5tupleIJNS5_1CILi128EEES8_NS7_ILi64EEEEEENS_10bfloat16_tEfNS_4arch4Sm80ELb0ELb0ELb1ELb0ELb1ELb0ELb0ELb0ELi2ELi4ELi4ELi4ELb0EEENS1_21CollectiveEpilogueBwdISA_SB_SD_Li256ELb0ELb0ELi2EEENS1_19SingleTileSchedulerILb0ELb0ELb0ELi128EEEEEEEEEvNT_6ParamsE$_ZN4cute3eso3ESOILb0ELb1EJNS_5tupleIJiiEEEEEC2ERKS3_:
[----:B------:R-:W-:Y:S01]  /*6e30*/  IADD3 R2, R2, -c[0x0][0x20], RZ ;  /* 0x8000080002027a10 */ /* 0x000fe20007ffe0ff */
[----:B------:R-:W-:Y:S01]  /*6e40*/  IMAD.MOV.U32 R8, RZ, RZ, R6 ;  /* 0x000000ffff087224 */ /* 0x000fe200078e0006 */
[----:B------:R-:W-:-:S03]  /*6e50*/  MOV R9, 0x0 ;  /* 0x0000000000097802 */ /* 0x000fc60000000f00 */
[----:B------:R1:W-:Y:S04]  /*6e60*/  STL [R2], R5 ;  /* 0x0000000502007387 */ /* 0x0003e80000100800 */
[----:B------:R1:W-:Y:S01]  /*6e70*/  STL [R2+0x4], R3 ;  /* 0x0000040302007387 */ /* 0x0003e20000100800 */
[----:B------:R-:W-:Y:S05]  /*6e80*/  RET.REL.NODEC R8 `(_ZN7cutlass13device_kernelIN5flash19enable_sm80_to_sm89INS1_16FlashAttnBwdSm80INS1_25CollectiveMainloopBwdSm80ILi2ELi2EN4cute5tupleIJNS5_1CILi128EEES8_NS7_ILi64EEEEEENS_10bfloat16_tEfNS_4arch4Sm80ELb0ELb0ELb1ELb0ELb1ELb0ELb0ELb0ELi2ELi4ELi4ELi4ELb0EEENS1_21CollectiveEpilogueBwdISA_SB_SD_Li256ELb0ELb0ELi2EEENS1_19SingleTileSchedulerILb0ELb0ELb0ELi128EEEEEEEEEvNT_6ParamsE) ;  /* 0xffff917008007950 */ /* 0x000fea0003c3ffff */
        .type           $_ZN7cutlass13device_kernelIN5flash19enable_sm80_to_sm89INS1_16FlashAttnBwdSm80INS1_25CollectiveMainloopBwdSm80ILi2ELi2EN4cute5tupleIJNS5_1CILi128EEES8_NS7_ILi64EEEEEENS_10bfloat16_tEfNS_4arch4Sm80ELb0ELb0ELb1ELb0ELb1ELb0ELb0ELb0ELi2ELi4ELi4ELi4ELb0EEENS1_21CollectiveEpilogueBwdISA_SB_SD_Li256ELb0ELb0ELi2EEENS1_19SingleTileSchedulerILb0ELb0ELb0ELi128EEEEEEEEEvNT_6ParamsE$_ZN4cute3eso3ESOILb0ELb1EJNS_5tupleIJiiEEENS_1CILi1024EEEEEC2ERKS3_RKS5_,@function
        .size           $_ZN7cutlass13device_kernelIN5flash19enable_sm80_to_sm89INS1_16FlashAttnBwdSm80INS1_25CollectiveMainloopBwdSm80ILi2ELi2EN4cute5tupleIJNS5_1CILi128EEES8_NS7_ILi64EEEEEENS_10bfloat16_tEfNS_4arch4Sm80ELb0ELb0ELb1ELb0ELb1ELb0ELb0ELb0ELi2ELi4ELi4ELi4ELb0EEENS1_21CollectiveEpilogueBwdISA_SB_SD_Li256ELb0ELb0ELi2EEENS1_19SingleTileSchedulerILb0ELb0ELb0ELi128EEEEEEEEEvNT_6ParamsE$_ZN4cute3eso3ESOILb0ELb1EJNS_5tupleIJiiEEENS_1CILi1024EEEEEC2ERKS3_RKS5_,($_ZN7cutlass13device_kernelIN5flash19enable_sm80_to_sm89INS1_16FlashAttnBwdSm80INS1_25CollectiveMainloopBwdSm80ILi2ELi2EN4cute5tupleIJNS5_1CILi128EEES8_NS7_ILi64EEEEEENS_10bfloat16_tEfNS_4arch4Sm80ELb0ELb0ELb1ELb0ELb1ELb0ELb0ELb0ELi2ELi4ELi4ELi4ELb0EEENS1_21CollectiveEpilogueBwdISA_SB_SD_Li256ELb0ELb0ELi2EEENS1_19SingleTileSchedulerILb0ELb0ELb0ELi128EEEEEEEEEvNT_6ParamsE$_ZN4cute3eso3ESOILb0ELb1EJNS_5tupleIJiiEEENS_1CILi8192EEEEEC2ERKS3_RKS5_ - $_ZN7cutlass13device_kernelIN5flash19enable_sm80_to_sm89INS1_16FlashAttnBwdSm80INS1_25CollectiveMainloopBwdSm80ILi2ELi2EN4cute5tupleIJNS5_1CILi128EEES8_NS7_ILi64EEEEEENS_10bfloat16_tEfNS_4arch4Sm80ELb0ELb0ELb1ELb0ELb1ELb0ELb0ELb0ELi2ELi4ELi4ELi4ELb0EEENS1_21CollectiveEpilogueBwdISA_SB_SD_Li256ELb0ELb0ELi2EEENS1_19SingleTileSchedulerILb0ELb0ELb0ELi128EEEEEEEEEvNT_6ParamsE$_ZN4cute3eso3ESOILb0ELb1EJNS_5tupleIJiiEEENS_1CILi1024EEEEEC2ERKS3_RKS5_)
$_ZN7cutlass13device_kernelIN5flash19enable_sm80_to_sm89INS1_16FlashAttnBwdSm80INS1_25CollectiveMainloopBwdSm80ILi2ELi2EN4cute5tupleIJNS5_1CILi128EEES8_NS7_ILi64EEEEEENS_10bfloat16_tEfNS_4arch4Sm80ELb0ELb0ELb1ELb0ELb1ELb0ELb0ELb0ELi2ELi4ELi4ELi4ELb0EEENS1_21CollectiveEpilogueBwdISA_SB_SD_Li256ELb0ELb0ELi2EEENS1_19SingleTileSchedulerILb0ELb0ELb0ELi128EEEEEEEEEvNT_6ParamsE$_ZN4cute3eso3ESOILb0ELb1EJNS_5tupleIJiiEEENS_1CILi1024EEEEEC2ERKS3_RKS5_:
[----:B------:R-:W-:Y:S01]  /*6e90*/  IADD3 R2, R2, -c[0x0][0x20], RZ ;  /* 0x8000080002027a10 */ /* 0x000fe20007ffe0ff */
[----:B------:R-:W-:Y:S01]  /*6ea0*/  IMAD.MOV.U32 R8, RZ, RZ, R6 ;  /* 0x000000ffff087224 */ /* 0x000fe200078e0006 */
[----:B------:R-:W-:-:S03]  /*6eb0*/  MOV R9, 0x0 ;  /* 0x0000000000097802 */ /* 0x000fc60000000f00 */
[----:B------:R1:W-:Y:S04]  /*6ec0*/  STL [R2], R5 ;  /* 0x0000000502007387 */ /* 0x0003e80000100800 */
[----:B------:R1:W-:Y:S01]  /*6ed0*/  STL [R2+0x4], R3 ;  /* 0x0000040302007387 */ /* 0x0003e20000100800 */
[----:B------:R-:W-:Y:S05]  /*6ee0*/  RET.REL.NODEC R8 `(_ZN7cutlass13device_kernelIN5flash19enable_sm80_to_sm89INS1_16FlashAttnBwdSm80INS1_25CollectiveMainloopBwdSm80ILi2ELi2EN4cute5tupleIJNS5_1CILi128EEES8_NS7_ILi64EEEEEENS_10bfloat16_tEfNS_4arch4Sm80ELb0ELb0ELb1ELb0ELb1ELb0ELb0ELb0ELi2ELi4ELi4ELi4ELb0EEENS1_21CollectiveEpilogueBwdISA_SB_SD_Li256ELb0ELb0ELi2EEENS1_19SingleTileSchedulerILb0ELb0ELb0ELi128EEEEEEEEEvNT_6ParamsE) ;  /* 0xffff911008007950 */ /* 0x000fea0003c3ffff */
        .type           $_ZN7cutlass13device_kernelIN5flash19enable_sm80_to_sm89INS1_16FlashAttnBwdSm80INS1_25CollectiveMainloopBwdSm80ILi2ELi2EN4cute5tupleIJNS5_1CILi128EEES8_NS7_ILi64EEEEEENS_10bfloat16_tEfNS_4arch4Sm80ELb0ELb0ELb1ELb0ELb1ELb0ELb0ELb0ELi2ELi4ELi4ELi4ELb0EEENS1_21CollectiveEpilogueBwdISA_SB_SD_Li256ELb0ELb0ELi2EEENS1_19SingleTileSchedulerILb0ELb0ELb0ELi128EEEEEEEEEvNT_6ParamsE$_ZN4cute3eso3ESOILb0ELb1EJNS_5tupleIJiiEEENS_1CILi8192EEEEEC2ERKS3_RKS5_,@function
        .size           $_ZN7cutlass13device_kernelIN5flash19enable_sm80_to_sm89INS1_16FlashAttnBwdSm80INS1_25CollectiveMainloopBwdSm80ILi2ELi2EN4cute5tupleIJNS5_1CILi128EEES8_NS7_ILi64EEEEEENS_10bfloat16_tEfNS_4arch4Sm80ELb0ELb0ELb1ELb0ELb1ELb0ELb0ELb0ELi2ELi4ELi4ELi4ELb0EEENS1_21CollectiveEpilogueBwdISA_SB_SD_Li256ELb0ELb0ELi2EEENS1_19SingleTileSchedulerILb0ELb0ELb0ELi128EEEEEEEEEvNT_6ParamsE$_ZN4cute3eso3ESOILb0ELb1EJNS_5tupleIJiiEEENS_1CILi8192EEEEEC2ERKS3_RKS5_,($_ZN7cutlass13device_kernelIN5flash19enable_sm80_to_sm89INS1_16FlashAttnBwdSm80INS1_25CollectiveMainloopBwdSm80ILi2ELi2EN4cute5tupleIJNS5_1CILi128EEES8_NS7_ILi64EEEEEENS_10bfloat16_tEfNS_4arch4Sm80ELb0ELb0ELb1ELb0ELb1ELb0ELb0ELb0ELi2ELi4ELi4ELi4ELb0EEENS1_21CollectiveEpilogueBwdISA_SB_SD_Li256ELb0ELb0ELi2EEENS1_19SingleTileSchedulerILb0ELb0ELb0ELi128EEEEEEEEEvNT_6ParamsE$_ZN4cute3eso3ESOILb0ELb1EJNS_6LayoutINS_5tupleIJNS3_IJNS_1CILi8EEENS4_ILi1EEEEEENS4_ILi2EEEEEENS3_IJNS3_IJS6_NS4_ILi0EEEEEEiEEEEESA_EEC2ERKSD_RKSA_ - $_ZN7cutlass13device_kernelIN5flash19enable_sm80_to_sm89INS1_16FlashAttnBwdSm80INS1_25CollectiveMainloopBwdSm80ILi2ELi2EN4cute5tupleIJNS5_1CILi128EEES8_NS7_ILi64EEEEEENS_10bfloat16_tEfNS_4arch4Sm80ELb0ELb0ELb1ELb0ELb1ELb0ELb0ELb0ELi2ELi4ELi4ELi4ELb0EEENS1_21CollectiveEpilogueBwdISA_SB_SD_Li256ELb0ELb0ELi2EEENS1_19SingleTileSchedulerILb0ELb0ELb0ELi128EEEEEEEEEvNT_6ParamsE$_ZN4cute3eso3ESOILb0ELb1EJNS_5tupleIJiiEEENS_1CILi8192EEEEEC2ERKS3_RKS5_)
$_ZN7cutlass13device_kernelIN5flash19enable_sm80_to_sm89INS1_16FlashAttnBwdSm80INS1_25CollectiveMainloopBwdSm80ILi2ELi2EN4cute5tupleIJNS5_1CILi128EEES8_NS7_ILi64EEEEEENS_10bfloat16_tEfNS_4arch4Sm80ELb0ELb0ELb1ELb0ELb1ELb0ELb0ELb0ELi2ELi4ELi4ELi4ELb0EEENS1_21CollectiveEpilogueBwdISA_SB_SD_Li256ELb0ELb0ELi2EEENS1_19SingleTileSchedulerILb0ELb0ELb0ELi128EEEEEEEEEvNT_6ParamsE$_ZN4cute3eso3ESOILb0ELb1EJNS_5tupleIJiiEEENS_1CILi8192EEEEEC2ERKS3_RKS5_:
[----:B------:R-:W-:Y:S01]  /*6ef0*/  IADD3 R4, R12, -c[0x0][0x20], RZ ;  /* 0x800008000c047a10 */ /* 0x000fe20007ffe0ff */
[----:B------:R-:W-:Y:S01]  /*6f00*/  IMAD.MOV.U32 R8, RZ, RZ, R6 ;  /* 0x000000ffff087224 */ /* 0x000fe200078e0006 */
[----:B------:R-:W-:-:S03]  /*6f10*/  MOV R9, 0x0 ;  /* 0x0000000000097802 */ /* 0x000fc60000000f00 */
[----:B------:R1:W-:Y:S04]  /*6f20*/  STL [R4], R2 ;  /* 0x0000000204007387 */ /* 0x0003e80000100800 */
[----:B------:R1:W-:Y:S01]  /*6f30*/  STL [R4+0x4], R3 ;  /* 0x0000040304007387 */ /* 0x0003e20000100800 */
[----:B------:R-:W-:Y:S05]  /*6f40*/  RET.REL.NODEC R8 `(_ZN7cutlass13device_kernelIN5flash19enable_sm80_to_sm89INS1_16FlashAttnBwdSm80INS1_25CollectiveMainloopBwdSm80ILi2ELi2EN4cute5tupleIJNS5_1CILi128EEES8_NS7_ILi64EEEEEENS_10bfloat16_tEfNS_4arch4Sm80ELb0ELb0ELb1ELb0ELb1ELb0ELb0ELb0ELi2ELi4ELi4ELi4ELb0EEENS1_21CollectiveEpilogueBwdISA_SB_SD_Li256ELb0ELb0ELi2EEENS1_19SingleTileSchedulerILb0ELb0ELb0ELi128EEEEEEEEEvNT_6ParamsE) ;  /* 0xffff90b008007950 */ /* 0x000fea0003c3ffff */
        .type           $_ZN7cutlass13device_kernelIN5flash19enable_sm80_to_sm89INS1_16FlashAttnBwdSm80INS1_25CollectiveMainloopBwdSm80ILi2ELi2EN4cute5tupleIJNS5_1CILi128EEES8_NS7_ILi64EEEEEENS_10bfloat16_tEfNS_4arch4Sm80ELb0ELb0ELb1ELb0ELb1ELb0ELb0ELb0ELi2ELi4ELi4ELi4ELb0EEENS1_21CollectiveEpilogueBwdISA_SB_SD_Li256ELb0ELb0ELi2EEENS1_19SingleTileSchedulerILb0ELb0ELb0ELi128EEEEEEEEEvNT_6ParamsE$_ZN4cute3eso3ESOILb0ELb1EJNS_6LayoutINS_5tupleIJNS3_IJNS_1CILi8EEENS4_ILi1EEEEEENS4_ILi2EEEEEENS3_IJNS3_IJS6_NS4_ILi0EEEEEEiEEEEESA_EEC2ERKSD_RKSA_,@function
        .size           $_ZN7cutlass13device_kernelIN5flash19enable_sm80_to_sm89INS1_16FlashAttnBwdSm80INS1_25CollectiveMainloopBwdSm80ILi2ELi2EN4cute5tupleIJNS5_1CILi128EEES8_NS7_ILi64EEEEEENS_10bfloat16_tEfNS_4arch4Sm80ELb0ELb0ELb1ELb0ELb1ELb0ELb0ELb0ELi2ELi4ELi4ELi4ELb0EEENS1_21CollectiveEpilogueBwdISA_SB_SD_Li256ELb0ELb0ELi2EEENS1_19SingleTileSchedulerILb0ELb0ELb0ELi128EEEEEEEEEvNT_6ParamsE$_ZN4cute3eso3ESOILb0ELb1EJNS_6LayoutINS_5tupleIJNS3_IJNS_1CILi8EEENS4_ILi1EEEEEENS4_ILi2EEEEEENS3_IJNS3_IJS6_NS4_ILi0EEEEEEiEEEEESA_EEC2ERKSD_RKSA_,($_ZN7cutlass13device_kernelIN5flash19enable_sm80_to_sm89INS1_16FlashAttnBwdSm80INS1_25CollectiveMainloopBwdSm80ILi2ELi2EN4cute5tupleIJNS5_1CILi128EEES8_NS7_ILi64EEEEEENS_10bfloat16_tEfNS_4arch4Sm80ELb0ELb0ELb1ELb0ELb1ELb0ELb0ELb0ELi2ELi4ELi4ELi4ELb0EEENS1_21CollectiveEpilogueBwdISA_SB_SD_Li256ELb0ELb0ELi2EEENS1_19SingleTileSchedulerILb0ELb0ELb0ELi128EEEEEEEEEvNT_6ParamsE$_ZN4cute3eso3ESOILb0ELb1EJiEEC2ERKi - $_ZN7cutlass13device_kernelIN5flash19enable_sm80_to_sm89INS1_16FlashAttnBwdSm80INS1_25CollectiveMainloopBwdSm80ILi2ELi2EN4cute5tupleIJNS5_1CILi128EEES8_NS7_ILi64EEEEEENS_10bfloat16_tEfNS_4arch4Sm80ELb0ELb0ELb1ELb0ELb1ELb0ELb0ELb0ELi2ELi4ELi4ELi4ELb0EEENS1_21CollectiveEpilogueBwdISA_SB_SD_Li256ELb0ELb0ELi2EEENS1_19SingleTileSchedulerILb0ELb0ELb0ELi128EEEEEEEEEvNT_6ParamsE$_ZN4cute3eso3ESOILb0ELb1EJNS_6LayoutINS_5tupleIJNS3_IJNS_1CILi8EEENS4_ILi1EEEEEENS4_ILi2EEEEEENS3_IJNS3_IJS6_NS4_ILi0EEEEEEiEEEEESA_EEC2ERKSD_RKSA_)
$_ZN7cutlass13device_kernelIN5flash19enable_sm80_to_sm89INS1_16FlashAttnBwdSm80INS1_25CollectiveMainloopBwdSm80ILi2ELi2EN4cute5tupleIJNS5_1CILi128EEES8_NS7_ILi64EEEEEENS_10bfloat16_tEfNS_4arch4Sm80ELb0ELb0ELb1ELb0ELb1ELb0ELb0ELb0ELi2ELi4ELi4ELi4ELb0EEENS1_21CollectiveEpilogueBwdISA_SB_SD_Li256ELb0ELb0ELi2EEENS1_19SingleTileSchedulerILb0ELb0ELb0ELi128EEEEEEEEEvNT_6ParamsE$_ZN4cute3eso3ESOILb0ELb1EJNS_6LayoutINS_5tupleIJNS3_IJNS_1CILi8EEENS4_ILi1EEEEEENS4_ILi2EEEEEENS3_IJNS3_IJS6_NS4_ILi0EEEEEEiEEEEESA_EEC2ERKSD_RKSA_:
[----:B------:R-:W-:Y:S02]  /*6f50*/  IADD3 R2, R76, -c[0x0][0x20], RZ ;  /* 0x800008004c027a10 */ /* 0x000fe40007ffe0ff */
[----:B------:R-:W-:-:S03]  /*6f60*/  MOV R7, 0x0 ;  /* 0x0000000000077802 */ /* 0x000fc60000000f00 */
[----:B------:R1:W-:Y:S01]  /*6f70*/  STL [R2], R3 ;  /* 0x0000000302007387 */ /* 0x0003e20000100800 */
[----:B------:R-:W-:Y:S05]  /*6f80*/  RET.REL.NODEC R6 `(_ZN7cutlass13device_kernelIN5flash19enable_sm80_to_sm89INS1_16FlashAttnBwdSm80INS1_25CollectiveMainloopBwdSm80ILi2ELi2EN4cute5tupleIJNS5_1CILi128EEES8_NS7_ILi64EEEEEENS_10bfloat16_tEfNS_4arch4Sm80ELb0ELb0ELb1ELb0ELb1ELb0ELb0ELb0ELi2ELi4ELi4ELi4ELb0EEENS1_21CollectiveEpilogueBwdISA_SB_SD_Li256ELb0ELb0ELi2EEENS1_19SingleTileSchedulerILb0ELb0ELb0ELi128EEEEEEEEEvNT_6ParamsE) ;  /* 0xffff907006007950 */ /* 0x000fea0003c3ffff */
        .type           $_ZN7cutlass13device_kernelIN5flash19enable_sm80_to_sm89INS1_16FlashAttnBwdSm80INS1_25CollectiveMainloopBwdSm80ILi2ELi2EN4cute5tupleIJNS5_1CILi128EEES8_NS7_ILi64EEEEEENS_10bfloat16_tEfNS_4arch4Sm80ELb0ELb0ELb1ELb0ELb1ELb0ELb0ELb0ELi2ELi4ELi4ELi4ELb0EEENS1_21CollectiveEpilogueBwdISA_SB_SD_Li256ELb0ELb0ELi2EEENS1_19SingleTileSchedulerILb0ELb0ELb0ELi128EEEEEEEEEvNT_6ParamsE$_ZN4cute3eso3ESOILb0ELb1EJiEEC2ERKi,@function
        .size           $_ZN7cutlass13device_kernelIN5flash19enable_sm80_to_sm89INS1_16FlashAttnBwdSm80INS1_25CollectiveMainloopBwdSm80ILi2ELi2EN4cute5tupleIJNS5_1CILi128EEES8_NS7_ILi64EEEEEENS_10bfloat16_tEfNS_4arch4Sm80ELb0ELb0ELb1ELb0ELb1ELb0ELb0ELb0ELi2ELi4ELi4ELi4ELb0EEENS1_21CollectiveEpilogueBwdISA_SB_SD_Li256ELb0ELb0ELi2EEENS1_19SingleTileSchedulerILb0ELb0ELb0ELi128EEEEEEEEEvNT_6ParamsE$_ZN4cute3eso3ESOILb0ELb1EJiEEC2ERKi,($_ZN7cutlass13device_kernelIN5flash19enable_sm80_to_sm89INS1_16FlashAttnBwdSm80INS1_25CollectiveMainloopBwdSm80ILi2ELi2EN4cute5tupleIJNS5_1CILi128EEES8_NS7_ILi64EEEEEENS_10bfloat16_tEfNS_4arch4Sm80ELb0ELb0ELb1ELb0ELb1ELb0ELb0ELb0ELi2ELi4ELi4ELi4ELb0EEENS1_21CollectiveEpilogueBwdISA_SB_SD_Li256ELb0ELb0ELi2EEENS1_19SingleTileSchedulerILb0ELb0ELb0ELi128EEEEEEEEEvNT_6ParamsE$_ZN4cute3eso3ESOILb0ELb1EJiNS_1CILi0EEEEEC2ERKiRKS3_ - $_ZN7cutlass13device_kernelIN5flash19enable_sm80_to_sm89INS1_16FlashAttnBwdSm80INS1_25CollectiveMainloopBwdSm80ILi2ELi2EN4cute5tupleIJNS5_1CILi128EEES8_NS7_ILi64EEEEEENS_10bfloat16_tEfNS_4arch4Sm80ELb0ELb0ELb1ELb0ELb1ELb0ELb0ELb0ELi2ELi4ELi4ELi4ELb0EEENS1_21CollectiveEpilogueBwdISA_SB_SD_Li256ELb0ELb0ELi2EEENS1_19SingleTileSchedulerILb0ELb0ELb0ELi128EEEEEEEEEvNT_6ParamsE$_ZN4cute3eso3ESOILb0ELb1EJiEEC2ERKi)
$_ZN7cutlass13device_kernelIN5flash19enable_sm80_to_sm89INS1_16FlashAttnBwdSm80INS1_25CollectiveMainloopBwdSm80ILi2ELi2EN4cute5tupleIJNS5_1CILi128EEES8_NS7_ILi64EEEEEENS_10bfloat16_tEfNS_4arch4Sm80ELb0ELb0ELb1ELb0ELb1ELb0ELb0ELb0ELi2ELi4ELi4ELi4ELb0EEENS1_21CollectiveEpilogueBwdISA_SB_SD_Li256ELb0ELb0ELi2EEENS1_19SingleTileSchedulerILb0ELb0ELb0ELi128EEEEEEEEEvNT_6ParamsE$_ZN4cute3eso3ESOILb0ELb1EJiEEC2ERKi:
[----:B------:R-:W-:Y:S02]  /*6f90*/  IADD3 R2, R2, -c[0x0][0x20], RZ ;  /* 0x8000080002027a10 */ /* 0x000fe40007ffe0ff */
[----:B------:R-:W-:-:S03]  /*6fa0*/  MOV R9, 0x0 ;  /* 0x0000000000097802 */ /* 0x000fc60000000f00 */
[----:B------:R1:W-:Y:S01]  /*6fb0*/  STL [R2], R3 ;  /* 0x0000000302007387 */ /* 0x0003e20000100800 */
[----:B------:R-:W-:Y:S05]  /*6fc0*/  RET.REL.NODEC R8 `(_ZN7cutlass13device_kernelIN5flash19enable_sm80_to_sm89INS1_16FlashAttnBwdSm80INS1_25CollectiveMainloopBwdSm80ILi2ELi2EN4cute5tupleIJNS5_1CILi128EEES8_NS7_ILi64EEEEEENS_10bfloat16_tEfNS_4arch4Sm80ELb0ELb0ELb1ELb0ELb1ELb0ELb0ELb0ELi2ELi4ELi4ELi4ELb0EEENS1_21CollectiveEpilogueBwdISA_SB_SD_Li256ELb0ELb0ELi2EEENS1_19SingleTileSchedulerILb0ELb0ELb0ELi128EEEEEEEEEvNT_6ParamsE) ;  /* 0xffff903008007950 */ /* 0x000fea0003c3ffff */
        .type           $_ZN7cutlass13device_kernelIN5flash19enable_sm80_to_sm89INS1_16FlashAttnBwdSm80INS1_25CollectiveMainloopBwdSm80ILi2ELi2EN4cute5tupleIJNS5_1CILi128EEES8_NS7_ILi64EEEEEENS_10bfloat16_tEfNS_4arch4Sm80ELb0ELb0ELb1ELb0ELb1ELb0ELb0ELb0ELi2ELi4ELi4ELi4ELb0EEENS1_21CollectiveEpilogueBwdISA_SB_SD_Li256ELb0ELb0ELi2EEENS1_19SingleTileSchedulerILb0ELb0ELb0ELi128EEEEEEEEEvNT_6ParamsE$_ZN4cute3eso3ESOILb0ELb1EJiNS_1CILi0EEEEEC2ERKiRKS3_,@function
        .size           $_ZN7cutlass13device_kernelIN5flash19enable_sm80_to_sm89INS1_16FlashAttnBwdSm80INS1_25CollectiveMainloopBwdSm80ILi2ELi2EN4cute5tupleIJNS5_1CILi128EEES8_NS7_ILi64EEEEEENS_10bfloat16_tEfNS_4arch4Sm80ELb0ELb0ELb1ELb0ELb1ELb0ELb0ELb0ELi2ELi4ELi4ELi4ELb0EEENS1_21CollectiveEpilogueBwdISA_SB_SD_Li256ELb0ELb0ELi2EEENS1_19SingleTileSchedulerILb0ELb0ELb0ELi128EEEEEEEEEvNT_6ParamsE$_ZN4cute3eso3ESOILb0ELb1EJiNS_1CILi0EEEEEC2ERKiRKS3_,($_ZN7cutlass13device_kernelIN5flash19enable_sm80_to_sm89INS1_16FlashAttnBwdSm80INS1_25CollectiveMainloopBwdSm80ILi2ELi2EN4cute5tupleIJNS5_1CILi128EEES8_NS7_ILi64EEEEEENS_10bfloat16_tEfNS_4arch4Sm80ELb0ELb0ELb1ELb0ELb1ELb0ELb0ELb0ELi2ELi4ELi4ELi4ELb0EEENS1_21CollectiveEpilogueBwdISA_SB_SD_Li256ELb0ELb0ELi2EEENS1_19SingleTileSchedulerILb0ELb0ELb0ELi128EEEEEEEEEvNT_6ParamsE$_ZN4cute3eso3ESOILb0ELb1EJiNS_1CILi144EEENS2_ILi288EEEEEC2ERKiRKS3_RKS4_ - $_ZN7cutlass13device_kernelIN5flash19enable_sm80_to_sm89INS1_16FlashAttnBwdSm80INS1_25CollectiveMainloopBwdSm80ILi2ELi2EN4cute5tupleIJNS5_1CILi128EEES8_NS7_ILi64EEEEEENS_10bfloat16_tEfNS_4arch4Sm80ELb0ELb0ELb1ELb0ELb1ELb0ELb0ELb0ELi2ELi4ELi4ELi4ELb0EEENS1_21CollectiveEpilogueBwdISA_SB_SD_Li256ELb0ELb0ELi2EEENS1_19SingleTileSchedulerILb0ELb0ELb0ELi128EEEEEEEEEvNT_6ParamsE$_ZN4cute3eso3ESOILb0ELb1EJiNS_1CILi0EEEEEC2ERKiRKS3_)
$_ZN7cutlass13device_kernelIN5flash19enable_sm80_to_sm89INS1_16FlashAttnBwdSm80INS1_25CollectiveMainloopBwdSm80ILi2ELi2EN4cute5tupleIJNS5_1CILi128EEES8_NS7_ILi64EEEEEENS_10bfloat16_tEfNS_4arch4Sm80ELb0ELb0ELb1ELb0ELb1ELb0ELb0ELb0ELi2ELi4ELi4ELi4ELb0EEENS1_21CollectiveEpilogueBwdISA_SB_SD_Li256ELb0ELb0ELi2EEENS1_19SingleTileSchedulerILb0ELb0ELb0ELi128EEEEEEEEEvNT_6ParamsE$_ZN4cute3eso3ESOILb0ELb1EJiNS_1CILi0EEEEEC2ERKiRKS3_:
[----:B------:R-:W-:Y:S01]  /*6fd0*/  IADD3 R2, R2, -c[0x0][0x20], RZ ;  /* 0x8000080002027a10 */ /* 0x000fe20007ffe0ff */
[----:B------:R-:W-:Y:S01]  /*6fe0*/  IMAD.MOV.U32 R8, RZ, RZ, R6 ;  /* 0x000000ffff087224 */ /* 0x000fe200078e0006 */
[----:B------:R-:W-:-:S03]  /*6ff0*/  MOV R9, 0x0 ;  /* 0x0000000000097802 */ /* 0x000fc60000000f00 */
[----:B------:R1:W-:Y:S01]  /*7000*/  STL [R2], R3 ;  /* 0x0000000302007387 */ /* 0x0003e20000100800 */
[----:B------:R-:W-:Y:S05]  /*7010*/  RET.REL.NODEC R8 `(_ZN7cutlass13device_kernelIN5flash19enable_sm80_to_sm89INS1_16FlashAttnBwdSm80INS1_25CollectiveMainloopBwdSm80ILi2ELi2EN4cute5tupleIJNS5_1CILi128EEES8_NS7_ILi64EEEEEENS_10bfloat16_tEfNS_4arch4Sm80ELb0ELb0ELb1ELb0ELb1ELb0ELb0ELb0ELi2ELi4ELi4ELi4ELb0EEENS1_21CollectiveEpilogueBwdISA_SB_SD_Li256ELb0ELb0ELi2EEENS1_19SingleTileSchedulerILb0ELb0ELb0ELi128EEEEEEEEEvNT_6ParamsE) ;  /* 0xffff8fe008007950 */ /* 0x000fea0003c3ffff */
        .type           $_ZN7cutlass13device_kernelIN5flash19enable_sm80_to_sm89INS1_16FlashAttnBwdSm80INS1_25CollectiveMainloopBwdSm80ILi2ELi2EN4cute5tupleIJNS5_1CILi128EEES8_NS7_ILi64EEEEEENS_10bfloat16_tEfNS_4arch4Sm80ELb0ELb0ELb1ELb0ELb1ELb0ELb0ELb0ELi2ELi4ELi4ELi4ELb0EEENS1_21CollectiveEpilogueBwdISA_SB_SD_Li256ELb0ELb0ELi2EEENS1_19SingleTileSchedulerILb0ELb0ELb0ELi128EEEEEEEEEvNT_6ParamsE$_ZN4cute3eso3ESOILb0ELb1EJiNS_1CILi144EEENS2_ILi288EEEEEC2ERKiRKS3_RKS4_,@function
        .size           $_ZN7cutlass13device_kernelIN5flash19enable_sm80_to_sm89INS1_16FlashAttnBwdSm80INS1_25CollectiveMainloopBwdSm80ILi2ELi2EN4cute5tupleIJNS5_1CILi128EEES8_NS7_ILi64EEEEEENS_10bfloat16_tEfNS_4arch4Sm80ELb0ELb0ELb1ELb0ELb1ELb0ELb0ELb0ELi2ELi4ELi4ELi4ELb0EEENS1_21CollectiveEpilogueBwdISA_SB_SD_Li256ELb0ELb0ELi2EEENS1_19SingleTileSchedulerILb0ELb0ELb0ELi128EEEEEEEEEvNT_6ParamsE$_ZN4cute3eso3ESOILb0ELb1EJiNS_1CILi144EEENS2_ILi288EEEEEC2ERKiRKS3_RKS4_,($_ZN7cutlass13device_kernelIN5flash19enable_sm80_to_sm89INS1_16FlashAttnBwdSm80INS1_25CollectiveMainloopBwdSm80ILi2ELi2EN4cute5tupleIJNS5_1CILi128EEES8_NS7_ILi64EEEEEENS_10bfloat16_tEfNS_4arch4Sm80ELb0ELb0ELb1ELb0ELb1ELb0ELb0ELb0ELi2ELi4ELi4ELi4ELb0EEENS1_21CollectiveEpilogueBwdISA_SB_SD_Li256ELb0ELb0ELi2EEENS1_19SingleTileSchedulerILb0ELb0ELb0ELi128EEEEEEEEEvNT_6ParamsE$_ZN4cute3eso3ESOILb0ELb1EJiNS_1CILi144EEENS2_ILi512EEEEEC2ERKiRKS3_RKS4_ - $_ZN7cutlass13device_kernelIN5flash19enable_sm80_to_sm89INS1_16FlashAttnBwdSm80INS1_25CollectiveMainloopBwdSm80ILi2ELi2EN4cute5tupleIJNS5_1CILi128EEES8_NS7_ILi64EEEEEENS_10bfloat16_tEfNS_4arch4Sm80ELb0ELb0ELb1ELb0ELb1ELb0ELb0ELb0ELi2ELi4ELi4ELi4ELb0EEENS1_21CollectiveEpilogueBwdISA_SB_SD_Li256ELb0ELb0ELi2EEENS1_19SingleTileSchedulerILb0ELb0ELb0ELi128EEEEEEEEEvNT_6ParamsE$_ZN4cute3eso3ESOILb0ELb1EJiNS_1CILi144EEENS2_ILi288EEEEEC2ERKiRKS3_RKS4_)
$_ZN7cutlass13device_kernelIN5flash19enable_sm80_to_sm89INS1_16FlashAttnBwdSm80INS1_25CollectiveMainloopBwdSm80ILi2ELi2EN4cute5tupleIJNS5_1CILi128EEES8_NS7_ILi64EEEEEENS_10bfloat16_tEfNS_4arch4Sm80ELb0ELb0ELb1ELb0ELb1ELb0ELb0ELb0ELi2ELi4ELi4ELi4ELb0EEENS1_21CollectiveEpilogueBwdISA_SB_SD_Li256ELb0ELb0ELi2EEENS1_19SingleTileSchedulerILb0ELb0ELb0ELi128EEEEEEEEEvNT_6ParamsE$_ZN4cute3eso3ESOILb0ELb1EJiNS_1CILi144EEENS2_ILi288EEEEEC2ERKiRKS3_RKS4_:
[----:B------:R-:W-:Y:S01]  /*7020*/  IADD3 R4, R69, -c[0x0][0x20], RZ ;  /* 0x8000080045047a10 */ /* 0x000fe20007ffe0ff */
[----:B------:R-:W-:Y:S01]  /*7030*/  IMAD.MOV.U32 R8, RZ, RZ, R6 ;  /* 0x000000ffff087224 */ /* 0x000fe200078e0006 */
[----:B------:R-:W-:-:S03]  /*7040*/  MOV R9, 0x0 ;  /* 0x0000000000097802 */ /* 0x000fc60000000f00 */
[----:B------:R1:W-:Y:S01]  /*7050*/  STL [R4], R5 ;  /* 0x0000000504007387 */ /* 0x0003e20000100800 */
[----:B------:R-:W-:Y:S05]  /*7060*/  RET.REL.NODEC R8 `(_ZN7cutlass13device_kernelIN5flash19enable_sm80_to_sm89INS1_16FlashAttnBwdSm80INS1_25CollectiveMainloopBwdSm80ILi2ELi2EN4cute5tupleIJNS5_1CILi128EEES8_NS7_ILi64EEEEEENS_10bfloat16_tEfNS_4arch4Sm80ELb0ELb0ELb1ELb0ELb1ELb0ELb0ELb0ELi2ELi4ELi4ELi4ELb0EEENS1_21CollectiveEpilogueBwdISA_SB_SD_Li256ELb0ELb0ELi2EEENS1_19SingleTileSchedulerILb0ELb0ELb0ELi128EEEEEEEEEvNT_6ParamsE) ;  /* 0xffff8f9008007950 */ /* 0x000fea0003c3ffff */
        .type           $_ZN7cutlass13device_kernelIN5flash19enable_sm80_to_sm89INS1_16FlashAttnBwdSm80INS1_25CollectiveMainloopBwdSm80ILi2ELi2EN4cute5tupleIJNS5_1CILi128EEES8_NS7_ILi64EEEEEENS_10bfloat16_tEfNS_4arch4Sm80ELb0ELb0ELb1ELb0ELb1ELb0ELb0ELb0ELi2ELi4ELi4ELi4ELb0EEENS1_21CollectiveEpilogueBwdISA_SB_SD_Li256ELb0ELb0ELi2EEENS1_19SingleTileSchedulerILb0ELb0ELb0ELi128EEEEEEEEEvNT_6ParamsE$_ZN4cute3eso3ESOILb0ELb1EJiNS_1CILi144EEENS2_ILi512EEEEEC2ERKiRKS3_RKS4_,@function
        .size           $_ZN7cutlass13device_kernelIN5flash19enable_sm80_to_sm89INS1_16FlashAttnBwdSm80INS1_25CollectiveMainloopBwdSm80ILi2ELi2EN4cute5tupleIJNS5_1CILi128EEES8_NS7_ILi64EEEEEENS_10bfloat16_tEfNS_4arch4Sm80ELb0ELb0ELb1ELb0ELb1ELb0ELb0ELb0ELi2ELi4ELi4ELi4ELb0EEENS1_21CollectiveEpilogueBwdISA_SB_SD_Li256ELb0ELb0ELi2EEENS1_19SingleTileSchedulerILb0ELb0ELb0ELi128EEEEEEEEEvNT_6ParamsE$_ZN4cute3eso3ESOILb0ELb1EJiNS_1CILi144EEENS2_ILi512EEEEEC2ERKiRKS3_RKS4_,($_ZN7cutlass13device_kernelIN5flash19enable_sm80_to_sm89INS1_16FlashAttnBwdSm80INS1_25CollectiveMainloopBwdSm80ILi2ELi2EN4cute5tupleIJNS5_1CILi128EEES8_NS7_ILi64EEEEEENS_10bfloat16_tEfNS_4arch4Sm80ELb0ELb0ELb1ELb0ELb1ELb0ELb0ELb0ELi2ELi4ELi4ELi4ELb0EEENS1_21CollectiveEpilogueBwdISA_SB_SD_Li256ELb0ELb0ELi2EEENS1_19SingleTileSchedulerILb0ELb0ELb0ELi128EEEEEEEEEvNT_6ParamsE$_ZN4cute3eso3ESOILb0ELb1EJiNS_1CILi4096EEEEEC2ERKiRKS3_ - $_ZN7cutlass13device_kernelIN5flash19enable_sm80_to_sm89INS1_16FlashAttnBwdSm80INS1_25CollectiveMainloopBwdSm80ILi2ELi2EN4cute5tupleIJNS5_1CILi128EEES8_NS7_ILi64EEEEEENS_10bfloat16_tEfNS_4arch4Sm80ELb0ELb0ELb1ELb0ELb1ELb0ELb0ELb0ELi2ELi4ELi4ELi4ELb0EEENS1_21CollectiveEpilogueBwdISA_SB_SD_Li256ELb0ELb0ELi2EEENS1_19SingleTileSchedulerILb0ELb0ELb0ELi128EEEEEEEEEvNT_6ParamsE$_ZN4cute3eso3ESOILb0ELb1EJiNS_1CILi144EEENS2_ILi512EEEEEC2ERKiRKS3_RKS4_)
$_ZN7cutlass13device_kernelIN5flash19enable_sm80_to_sm89INS1_16FlashAttnBwdSm80INS1_25CollectiveMainloopBwdSm80ILi2ELi2EN4cute5tupleIJNS5_1CILi128EEES8_NS7_ILi64EEEEEENS_10bfloat16_tEfNS_4arch4Sm80ELb0ELb0ELb1ELb0ELb1ELb0ELb0ELb0ELi2ELi4ELi4ELi4ELb0EEENS1_21CollectiveEpilogueBwdISA_SB_SD_Li256ELb0ELb0ELi2EEENS1_19SingleTileSchedulerILb0ELb0ELb0ELi128EEEEEEEEEvNT_6ParamsE$_ZN4cute3eso3ESOILb0ELb1EJiNS_1CILi144EEENS2_ILi512EEEEEC2ERKiRKS3_RKS4_:
[----:B------:R-:W-:Y:S01]  /*7070*/  IADD3 R4, R69, -c[0x0][0x20], RZ ;  /* 0x8000080045047a10 */ /* 0x000fe20007ffe0ff */
[----:B------:R-:W-:Y:S01]  /*7080*/  IMAD.MOV.U32 R8, RZ, RZ, R6 ;  /* 0x000000ffff087224 */ /* 0x000fe200078e0006 */
[----:B------:R-:W-:-:S03]  /*7090*/  MOV R9, 0x0 ;  /* 0x0000000000097802 */ /* 0x000fc60000000f00 */
[----:B------:R1:W-:Y:S01]  /*70a0*/  STL [R4], R5 ;  /* 0x0000000504007387 */ /* 0x0003e20000100800 */
[----:B------:R-:W-:Y:S05]  /*70b0*/  RET.REL.NODEC R8 `(_ZN7cutlass13device_kernelIN5flash19enable_sm80_to_sm89INS1_16FlashAttnBwdSm80INS1_25CollectiveMainloopBwdSm80ILi2ELi2EN4cute5tupleIJNS5_1CILi128EEES8_NS7_ILi64EEEEEENS_10bfloat16_tEfNS_4arch4Sm80ELb0ELb0ELb1ELb0ELb1ELb0ELb0ELb0ELi2ELi4ELi4ELi4ELb0EEENS1_21CollectiveEpilogueBwdISA_SB_SD_Li256ELb0ELb0ELi2EEENS1_19SingleTileSchedulerILb0ELb0ELb0ELi128EEEEEEEEEvNT_6ParamsE) ;  /* 0xffff8f4008007950 */ /* 0x000fea0003c3ffff */
        .type           $_ZN7cutlass13device_kernelIN5flash19enable_sm80_to_sm89INS1_16FlashAttnBwdSm80INS1_25CollectiveMainloopBwdSm80ILi2ELi2EN4cute5tupleIJNS5_1CILi128EEES8_NS7_ILi64EEEEEENS_10bfloat16_tEfNS_4arch4Sm80ELb0ELb0ELb1ELb0ELb1ELb0ELb0ELb0ELi2ELi4ELi4ELi4ELb0EEENS1_21CollectiveEpilogueBwdISA_SB_SD_Li256ELb0ELb0ELi2EEENS1_19SingleTileSchedulerILb0ELb0ELb0ELi128EEEEEEEEEvNT_6ParamsE$_ZN4cute3eso3ESOILb0ELb1EJiNS_1CILi4096EEEEEC2ERKiRKS3_,@function
        .size           $_ZN7cutlass13device_kernelIN5flash19enable_sm80_to_sm89INS1_16FlashAttnBwdSm80INS1_25CollectiveMainloopBwdSm80ILi2ELi2EN4cute5tupleIJNS5_1CILi128EEES8_NS7_ILi64EEEEEENS_10bfloat16_tEfNS_4arch4Sm80ELb0ELb0ELb1ELb0ELb1ELb0ELb0ELb0ELi2ELi4ELi4ELi4ELb0EEENS1_21CollectiveEpilogueBwdISA_SB_SD_Li256ELb0ELb0ELi2EEENS1_19SingleTileSchedulerILb0ELb0ELb0ELi128EEEEEEEEEvNT_6ParamsE$_ZN4cute3eso3ESOILb0ELb1EJiNS_1CILi4096EEEEEC2ERKiRKS3_,($_ZN7cutlass13device_kernelIN5flash19enable_sm80_to_sm89INS1_16FlashAttnBwdSm80INS1_25CollectiveMainloopBwdSm80ILi2ELi2EN4cute5tupleIJNS5_1CILi128EEES8_NS7_ILi64EEEEEENS_10bfloat16_tEfNS_4arch4Sm80ELb0ELb0ELb1ELb0ELb1ELb0ELb0ELb0ELi2ELi4ELi4ELi4ELb0EEENS1_21CollectiveEpilogueBwdISA_SB_SD_Li256ELb0ELb0ELi2EEENS1_19SingleTileSchedulerILb0ELb0ELb0ELi128EEEEEEEEEvNT_6ParamsE$_ZN4cute3eso3ESOILb0ELb1EJiNS_1CILi512EEEEEC2ERKiRKS3_ - $_ZN7cutlass13device_kernelIN5flash19enable_sm80_to_sm89INS1_16FlashAttnBwdSm80INS1_25CollectiveMainloopBwdSm80ILi2ELi2EN4cute5tupleIJNS5_1CILi128EEES8_NS7_ILi64EEEEEENS_10bfloat16_tEfNS_4arch4Sm80ELb0ELb0ELb1ELb0ELb1ELb0ELb0ELb0ELi2ELi4ELi4ELi4ELb0EEENS1_21CollectiveEpilogueBwdISA_SB_SD_Li256ELb0ELb0ELi2EEENS1_19SingleTileSchedulerILb0ELb0ELb0ELi128EEEEEEEEEvNT_6ParamsE$_ZN4cute3eso3ESOILb0ELb1EJiNS_1CILi4096EEEEEC2ERKiRKS3_)
$_ZN7cutlass13device_kernelIN5flash19enable_sm80_to_sm89INS1_16FlashAttnBwdSm80INS1_25CollectiveMainloopBwdSm80ILi2ELi2EN4cute5tupleIJNS5_1CILi128EEES8_NS7_ILi64EEEEEENS_10bfloat16_tEfNS_4arch4Sm80ELb0ELb0ELb1ELb0ELb1ELb0ELb0ELb0ELi2ELi4ELi4ELi4ELb0EEENS1_21CollectiveEpilogueBwdISA_SB_SD_Li256ELb0ELb0ELi2EEENS1_19SingleTileSchedulerILb0ELb0ELb0ELi128EEEEEEEEEvNT_6ParamsE$_ZN4cute3eso3ESOILb0ELb1EJiNS_1CILi4096EEEEEC2ERKiRKS3_:
[----:B------:R-:W-:Y:S02]  /*70c0*/  IADD3 R9, R9, -c[0x0][0x20], RZ ;  /* 0x8000080009097a10 */ /* 0x000fe40007ffe0ff */
[----:B------:R-:W-:-:S03]  /*70d0*/  MOV R5, 0x0 ;  /* 0x0000000000057802 */ /* 0x000fc60000000f00 */
[----:B------:R1:W-:Y:S01]  /*70e0*/  STL [R9], R2 ;  /* 0x0000000209007387 */ /* 0x0003e20000100800 */
[----:B------:R-:W-:Y:S05]  /*70f0*/  RET.REL.NODEC R4 `(_ZN7cutlass13device_kernelIN5flash19enable_sm80_to_sm89INS1_16FlashAttnBwdSm80INS1_25CollectiveMainloopBwdSm80ILi2ELi2EN4cute5tupleIJNS5_1CILi128EEES8_NS7_ILi64EEEEEENS_10bfloat16_tEfNS_4arch4Sm80ELb0ELb0ELb1ELb0ELb1ELb0ELb0ELb0ELi2ELi4ELi4ELi4ELb0EEENS1_21CollectiveEpilogueBwdISA_SB_SD_Li256ELb0ELb0ELi2EEENS1_19SingleTileSchedulerILb0ELb0ELb0ELi128EEEEEEEEEvNT_6ParamsE) ;  /* 0xffff8f0004007950 */ /* 0x000fea0003c3ffff */
        .type           $_ZN7cutlass13device_kernelIN5flash19enable_sm80_to_sm89INS1_16FlashAttnBwdSm80INS1_25CollectiveMainloopBwdSm80ILi2ELi2EN4cute5tupleIJNS5_1CILi128EEES8_NS7_ILi64EEEEEENS_10bfloat16_tEfNS_4arch4Sm80ELb0ELb0ELb1ELb0ELb1ELb0ELb0ELb0ELi2ELi4ELi4ELi4ELb0EEENS1_21CollectiveEpilogueBwdISA_SB_SD_Li256ELb0ELb0ELi2EEENS1_19SingleTileSchedulerILb0ELb0ELb0ELi128EEEEEEEEEvNT_6ParamsE$_ZN4cute3eso3ESOILb0ELb1EJiNS_1CILi512EEEEEC2ERKiRKS3_,@function
        .size           $_ZN7cutlass13device_kernelIN5flash19enable_sm80_to_sm89INS1_16FlashAttnBwdSm80INS1_25CollectiveMainloopBwdSm80ILi2ELi2EN4cute5tupleIJNS5_1CILi128EEES8_NS7_ILi64EEEEEENS_10bfloat16_tEfNS_4arch4Sm80ELb0ELb0ELb1ELb0ELb1ELb0ELb0ELb0ELi2ELi4ELi4ELi4ELb0EEENS1_21CollectiveEpilogueBwdISA_SB_SD_Li256ELb0ELb0ELi2EEENS1_19SingleTileSchedulerILb0ELb0ELb0ELi128EEEEEEEEEvNT_6ParamsE$_ZN4cute3eso3ESOILb0ELb1EJiNS_1CILi512EEEEEC2ERKiRKS3_,($_ZN7cutlass13device_kernelIN5flash19enable_sm80_to_sm89INS1_16FlashAttnBwdSm80INS1_25CollectiveMainloopBwdSm80ILi2ELi2EN4cute5tupleIJNS5_1CILi128EEES8_NS7_ILi64EEEEEENS_10bfloat16_tEfNS_4arch4Sm80ELb0ELb0ELb1ELb0ELb1ELb0ELb0ELb0ELi2ELi4ELi4ELi4ELb0EEENS1_21CollectiveEpilogueBwdISA_SB_SD_Li256ELb0ELb0ELi2EEENS1_19SingleTileSchedulerILb0ELb0ELb0ELi128EEEEEEEEEvNT_6ParamsE$_ZN4cute3eso3ESOILb0ELb1EJiNS_1CILi72EEENS2_ILi512EEEEEC2ERKiRKS3_RKS4_ - $_ZN7cutlass13device_kernelIN5flash19enable_sm80_to_sm89INS1_16FlashAttnBwdSm80INS1_25CollectiveMainloopBwdSm80ILi2ELi2EN4cute5tupleIJNS5_1CILi128EEES8_NS7_ILi64EEEEEENS_10bfloat16_tEfNS_4arch4Sm80ELb0ELb0ELb1ELb0ELb1ELb0ELb0ELb0ELi2ELi4ELi4ELi4ELb0EEENS1_21CollectiveEpilogueBwdISA_SB_SD_Li256ELb0ELb0ELi2EEENS1_19SingleTileSchedulerILb0ELb0ELb0ELi128EEEEEEEEEvNT_6ParamsE$_ZN4cute3eso3ESOILb0ELb1EJiNS_1CILi512EEEEEC2ERKiRKS3_)
$_ZN7cutlass13device_kernelIN5flash19enable_sm80_to_sm89INS1_16FlashAttnBwdSm80INS1_25CollectiveMainloopBwdSm80ILi2ELi2EN4cute5tupleIJNS5_1CILi128EEES8_NS7_ILi64EEEEEENS_10bfloat16_tEfNS_4arch4Sm80ELb0ELb0ELb1ELb0ELb1ELb0ELb0ELb0ELi2ELi4ELi4ELi4ELb0EEENS1_21CollectiveEpilogueBwdISA_SB_SD_Li256ELb0ELb0ELi2EEENS1_19SingleTileSchedulerILb0ELb0ELb0ELi128EEEEEEEEEvNT_6ParamsE$_ZN4cute3eso3ESOILb0ELb1EJiNS_1CILi512EEEEEC2ERKiRKS3_:
[----:B------:R-:W-:Y:S02]  /*7100*/  IADD3 R3, R84, -c[0x0][0x20], RZ ;  /* 0x8000080054037a10 */ /* 0x000fe40007ffe0ff */
[----:B------:R-:W-:-:S03]  /*7110*/  MOV R5, 0x0 ;  /* 0x0000000000057802 */ /* 0x000fc60000000f00 */
[----:B------:R1:W-:Y:S01]  /*7120*/  STL [R3], R2 ;  /* 0x0000000203007387 */ /* 0x0003e20000100800 */
[----:B------:R-:W-:Y:S05]  /*7130*/  RET.REL.NODEC R4 `(_ZN7cutlass13device_kernelIN5flash19enable_sm80_to_sm89INS1_16FlashAttnBwdSm80INS1_25CollectiveMainloopBwdSm80ILi2ELi2EN4cute5tupleIJNS5_1CILi128EEES8_NS7_ILi64EEEEEENS_10bfloat16_tEfNS_4arch4Sm80ELb0ELb0ELb1ELb0ELb1ELb0ELb0ELb0ELi2ELi4ELi4ELi4ELb0EEENS1_21CollectiveEpilogueBwdISA_SB_SD_Li256ELb0ELb0ELi2EEENS1_19SingleTileSchedulerILb0ELb0ELb0ELi128EEEEEEEEEvNT_6ParamsE) ;  /* 0xffff8ec004007950 */ /* 0x000fea0003c3ffff */
        .type           $_ZN7cutlass13device_kernelIN5flash19enable_sm80_to_sm89INS1_16FlashAttnBwdSm80INS1_25CollectiveMainloopBwdSm80ILi2ELi2EN4cute5tupleIJNS5_1CILi128EEES8_NS7_ILi64EEEEEENS_10bfloat16_tEfNS_4arch4Sm80ELb0ELb0ELb1ELb0ELb1ELb0ELb0ELb0ELi2ELi4ELi4ELi4ELb0EEENS1_21CollectiveEpilogueBwdISA_SB_SD_Li256ELb0ELb0ELi2EEENS1_19SingleTileSchedulerILb0ELb0ELb0ELi128EEEEEEEEEvNT_6ParamsE$_ZN4cute3eso3ESOILb0ELb1EJiNS_1CILi72EEENS2_ILi512EEEEEC2ERKiRKS3_RKS4_,@function
        .size           $_ZN7cutlass13device_kernelIN5flash19enable_sm80_to_sm89INS1_16FlashAttnBwdSm80INS1_25CollectiveMainloopBwdSm80ILi2ELi2EN4cute5tupleIJNS5_1CILi128EEES8_NS7_ILi64EEEEEENS_10bfloat16_tEfNS_4arch4Sm80ELb0ELb0ELb1ELb0ELb1ELb0ELb0ELb0ELi2ELi4ELi4ELi4ELb0EEENS1_21CollectiveEpilogueBwdISA_SB_SD_Li256ELb0ELb0ELi2EEENS1_19SingleTileSchedulerILb0ELb0ELb0ELi128EEEEEEEEEvNT_6ParamsE$_ZN4cute3eso3ESOILb0ELb1EJiNS_1CILi72EEENS2_ILi512EEEEEC2ERKiRKS3_RKS4_,($_ZN7cutlass13device_kernelIN5flash19enable_sm80_to_sm89INS1_16FlashAttnBwdSm80INS1_25CollectiveMainloopBwdSm80ILi2ELi2EN4cute5tupleIJNS5_1CILi128EEES8_NS7_ILi64EEEEEENS_10bfloat16_tEfNS_4arch4Sm80ELb0ELb0ELb1ELb0ELb1ELb0ELb0ELb0ELi2ELi4ELi4ELi4ELb0EEENS1_21CollectiveEpilogueBwdISA_SB_SD_Li256ELb0ELb0ELi2EEENS1_19SingleTileSchedulerILb0ELb0ELb0ELi128EEEEEEEEEvNT_6ParamsE$_ZN4cute3eso3ESOILb0ELb1EJlEEC2ERKl - $_ZN7cutlass13device_kernelIN5flash19enable_sm80_to_sm89INS1_16FlashAttnBwdSm80INS1_25CollectiveMainloopBwdSm80ILi2ELi2EN4cute5tupleIJNS5_1CILi128EEES8_NS7_ILi64EEEEEENS_10bfloat16_tEfNS_4arch4Sm80ELb0ELb0ELb1ELb0ELb1ELb0ELb0ELb0ELi2ELi4ELi4ELi4ELb0EEENS1_21CollectiveEpilogueBwdISA_SB_SD_Li256ELb0ELb0ELi2EEENS1_19SingleTileSchedulerILb0ELb0ELb0ELi128EEEEEEEEEvNT_6ParamsE$_ZN4cute3eso3ESOILb0ELb1EJiNS_1CILi72EEENS2_ILi512EEEEEC2ERKiRKS3_RKS4_)
$_ZN7cutlass13device_kernelIN5flash19enable_sm80_to_sm89INS1_16FlashAttnBwdSm80INS1_25CollectiveMainloopBwdSm80ILi2ELi2EN4cute5tupleIJNS5_1CILi128EEES8_NS7_ILi64EEEEEENS_10bfloat16_tEfNS_4arch4Sm80ELb0ELb0ELb1ELb0ELb1ELb0ELb0ELb0ELi2ELi4ELi4ELi4ELb0EEENS1_21CollectiveEpilogueBwdISA_SB_SD_Li256ELb0ELb0ELi2EEENS1_19SingleTileSchedulerILb0ELb0ELb0ELi128EEEEEEEEEvNT_6ParamsE$_ZN4cute3eso3ESOILb0ELb1EJiNS_1CILi72EEENS2_ILi512EEEEEC2ERKiRKS3_RKS4_:
[----:B------:R-:W-:Y:S01]  /*7140*/  IADD3 R4, R69, -c[0x0][0x20], RZ ;  /* 0x8000080045047a10 */ /* 0x000fe20007ffe0ff */
[----:B------:R-:W-:Y:S01]  /*7150*/  IMAD.MOV.U32 R8, RZ, RZ, R6 ;  /* 0x000000ffff087224 */ /* 0x000fe200078e0006 */
[----:B------:R-:W-:-:S03]  /*7160*/  MOV R9, 0x0 ;  /* 0x0000000000097802 */ /* 0x000fc60000000f00 */
[----:B------:R1:W-:Y:S01]  /*7170*/  STL [R4], R5 ;  /* 0x0000000504007387 */ /* 0x0003e20000100800 */
[----:B------:R-:W-:Y:S05]  /*7180*/  RET.REL.NODEC R8 `(_ZN7cutlass13device_kernelIN5flash19enable_sm80_to_sm89INS1_16FlashAttnBwdSm80INS1_25CollectiveMainloopBwdSm80ILi2ELi2EN4cute5tupleIJNS5_1CILi128EEES8_NS7_ILi64EEEEEENS_10bfloat16_tEfNS_4arch4Sm80ELb0ELb0ELb1ELb0ELb1ELb0ELb0ELb0ELi2ELi4ELi4ELi4ELb0EEENS1_21CollectiveEpilogueBwdISA_SB_SD_Li256ELb0ELb0ELi2EEENS1_19SingleTileSchedulerILb0ELb0ELb0ELi128EEEEEEEEEvNT_6ParamsE) ;  /* 0xffff8e7008007950 */ /* 0x000fea0003c3ffff */
        .type           $_ZN7cutlass13device_kernelIN5flash19enable_sm80_to_sm89INS1_16FlashAttnBwdSm80INS1_25CollectiveMainloopBwdSm80ILi2ELi2EN4cute5tupleIJNS5_1CILi128EEES8_NS7_ILi64EEEEEENS_10bfloat16_tEfNS_4arch4Sm80ELb0ELb0ELb1ELb0ELb1ELb0ELb0ELb0ELi2ELi4ELi4ELi4ELb0EEENS1_21CollectiveEpilogueBwdISA_SB_SD_Li256ELb0ELb0ELi2EEENS1_19SingleTileSchedulerILb0ELb0ELb0ELi128EEEEEEEEEvNT_6ParamsE$_ZN4cute3eso3ESOILb0ELb1EJlEEC2ERKl,@function
        .size           $_ZN7cutlass13device_kernelIN5flash19enable_sm80_to_sm89INS1_16FlashAttnBwdSm80INS1_25CollectiveMainloopBwdSm80ILi2ELi2EN4cute5tupleIJNS5_1CILi128EEES8_NS7_ILi64EEEEEENS_10bfloat16_tEfNS_4arch4Sm80ELb0ELb0ELb1ELb0ELb1ELb0ELb0ELb0ELi2ELi4ELi4ELi4ELb0EEENS1_21CollectiveEpilogueBwdISA_SB_SD_Li256ELb0ELb0ELi2EEENS1_19SingleTileSchedulerILb0ELb0ELb0ELi128EEEEEEEEEvNT_6ParamsE$_ZN4cute3eso3ESOILb0ELb1EJlEEC2ERKl,($_ZN7cutlass13device_kernelIN5flash19enable_sm80_to_sm89INS1_16FlashAttnBwdSm80INS1_25CollectiveMainloopBwdSm80ILi2ELi2EN4cute5tupleIJNS5_1CILi128EEES8_NS7_ILi64EEEEEENS_10bfloat16_tEfNS_4arch4Sm80ELb0ELb0ELb1ELb0ELb1ELb0ELb0ELb0ELi2ELi4ELi4ELi4ELb0EEENS1_21CollectiveEpilogueBwdISA_SB_SD_Li256ELb0ELb0ELi2EEENS1_19SingleTileSchedulerILb0ELb0ELb0ELi128EEEEEEEEEvNT_6ParamsE$_ZN4cute3eso3ESOILb1ELb0EJNS_10UnderscoreES2_S2_iEEC2ERKS2_S5_S5_RKi - $_ZN7cutlass13device_kernelIN5flash19enable_sm80_to_sm89INS1_16FlashAttnBwdSm80INS1_25CollectiveMainloopBwdSm80ILi2ELi2EN4cute5tupleIJNS5_1CILi128EEES8_NS7_ILi64EEEEEENS_10bfloat16_tEfNS_4arch4Sm80ELb0ELb0ELb1ELb0ELb1ELb0ELb0ELb0ELi2ELi4ELi4ELi4ELb0EEENS1_21CollectiveEpilogueBwdISA_SB_SD_Li256ELb0ELb0ELi2EEENS1_19SingleTileSchedulerILb0ELb0ELb0ELi128EEEEEEEEEvNT_6ParamsE$_ZN4cute3eso3ESOILb0ELb1EJlEEC2ERKl)
$_ZN7cutlass13device_kernelIN5flash19enable_sm80_to_sm89INS1_16FlashAttnBwdSm80INS1_25CollectiveMainloopBwdSm80ILi2ELi2EN4cute5tupleIJNS5_1CILi128EEES8_NS7_ILi64EEEEEENS_10bfloat16_tEfNS_4arch4Sm80ELb0ELb0ELb1ELb0ELb1ELb0ELb0ELb0ELi2ELi4ELi4ELi4ELb0EEENS1_21CollectiveEpilogueBwdISA_SB_SD_Li256ELb0ELb0ELi2EEENS1_19SingleTileSchedulerILb0ELb0ELb0ELi128EEEEEEEEEvNT_6ParamsE$_ZN4cute3eso3ESOILb0ELb1EJlEEC2ERKl:
[----:B------:R-:W-:Y:S01]  /*7190*/  IADD3 R5, R5, -c[0x0][0x20], RZ ;  /* 0x8000080005057a10 */ /* 0x000fe20007ffe0ff */
[----:B------:R-:W-:Y:S01]  /*71a0*/  IMAD.MOV.U32 R88, RZ, RZ, R6 ;  /* 0x000000ffff587224 */ /* 0x000fe200078e0006 */
[----:B------:R-:W-:-:S03]  /*71b0*/  MOV R89, 0x0 ;  /* 0x0000000000597802 */ /* 0x000fc60000000f00 */
[----:B------:R1:W-:Y:S01]  /*71c0*/  STL.64 [R5], R2 ;  /* 0x0000000205007387 */ /* 0x0003e20000100a00 */
[----:B------:R-:W-:Y:S05]  /*71d0*/  RET.REL.NODEC R88 `(_ZN7cutlass13device_kernelIN5flash19enable_sm80_to_sm89INS1_16FlashAttnBwdSm80INS1_25CollectiveMainloopBwdSm80ILi2ELi2EN4cute5tupleIJNS5_1CILi128EEES8_NS7_ILi64EEEEEENS_10bfloat16_tEfNS_4arch4Sm80ELb0ELb0ELb1ELb0ELb1ELb0ELb0ELb0ELi2ELi4ELi4ELi4ELb0EEENS1_21CollectiveEpilogueBwdISA_SB_SD_Li256ELb0ELb0ELi2EEENS1_19SingleTileSchedulerILb0ELb0ELb0ELi128EEEEEEEEEvNT_6ParamsE) ;  /* 0xffff8e2058007950 */ /* 0x000fea0003c3ffff */
        .type           $_ZN7cutlass13device_kernelIN5flash19enable_sm80_to_sm89INS1_16FlashAttnBwdSm80INS1_25CollectiveMainloopBwdSm80ILi2ELi2EN4cute5tupleIJNS5_1CILi128EEES8_NS7_ILi64EEEEEENS_10bfloat16_tEfNS_4arch4Sm80ELb0ELb0ELb1ELb0ELb1ELb0ELb0ELb0ELi2ELi4ELi4ELi4ELb0EEENS1_21CollectiveEpilogueBwdISA_SB_SD_Li256ELb0ELb0ELi2EEENS1_19SingleTileSchedulerILb0ELb0ELb0ELi128EEEEEEEEEvNT_6ParamsE$_ZN4cute3eso3ESOILb1ELb0EJNS_10UnderscoreES2_S2_iEEC2ERKS2_S5_S5_RKi,@function
        .size           $_ZN7cutlass13device_kernelIN5flash19enable_sm80_to_sm89INS1_16FlashAttnBwdSm80INS1_25CollectiveMainloopBwdSm80ILi2ELi2EN4cute5tupleIJNS5_1CILi128EEES8_NS7_ILi64EEEEEENS_10bfloat16_tEfNS_4arch4Sm80ELb0ELb0ELb1ELb0ELb1ELb0ELb0ELb0ELi2ELi4ELi4ELi4ELb0EEENS1_21CollectiveEpilogueBwdISA_SB_SD_Li256ELb0ELb0ELi2EEENS1_19SingleTileSchedulerILb0ELb0ELb0ELi128EEEEEEEEEvNT_6ParamsE$_ZN4cute3eso3ESOILb1ELb0EJNS_10UnderscoreES2_S2_iEEC2ERKS2_S5_S5_RKi,($_ZN7cutlass13device_kernelIN5flash19enable_sm80_to_sm89INS1_16FlashAttnBwdSm80INS1_25CollectiveMainloopBwdSm80ILi2ELi2EN4cute5tupleIJNS5_1CILi128EEES8_NS7_ILi64EEEEEENS_10bfloat16_tEfNS_4arch4Sm80ELb0ELb0ELb1ELb0ELb1ELb0ELb0ELb0ELi2ELi4ELi4ELi4ELb0EEENS1_21CollectiveEpilogueBwdISA_SB_SD_Li256ELb0ELb0ELi2EEENS1_19SingleTileSchedulerILb0ELb0ELb0ELi128EEEEEEEEEvNT_6ParamsE$_ZN4cute3eso3ESOILb1ELb0EJNS_10UnderscoreES2_iEEC2ERKS2_S5_RKi - $_ZN7cutlass13device_kernelIN5flash19enable_sm80_to_sm89INS1_16FlashAttnBwdSm80INS1_25CollectiveMainloopBwdSm80ILi2ELi2EN4cute5tupleIJNS5_1CILi128EEES8_NS7_ILi64EEEEEENS_10bfloat16_tEfNS_4arch4Sm80ELb0ELb0ELb1ELb0ELb1ELb0ELb0ELb0ELi2ELi4ELi4ELi4ELb0EEENS1_21CollectiveEpilogueBwdISA_SB_SD_Li256ELb0ELb0ELi2EEENS1_19SingleTileSchedulerILb0ELb0ELb0ELi128EEEEEEEEEvNT_6ParamsE$_ZN4cute3eso3ESOILb1ELb0EJNS_10UnderscoreES2_S2_iEEC2ERKS2_S5_S5_RKi)
$_ZN7cutlass13device_kernelIN5flash19enable_sm80_to_sm89INS1_16FlashAttnBwdSm80INS1_25CollectiveMainloopBwdSm80ILi2ELi2EN4cute5tupleIJNS5_1CILi128EEES8_NS7_ILi64EEEEEENS_10bfloat16_tEfNS_4arch4Sm80ELb0ELb0ELb1ELb0ELb1ELb0ELb0ELb0ELi2ELi4ELi4ELi4ELb0EEENS1_21CollectiveEpilogueBwdISA_SB_SD_Li256ELb0ELb0ELi2EEENS1_19SingleTileSchedulerILb0ELb0ELb0ELi128EEEEEEEEEvNT_6ParamsE$_ZN4cute3eso3ESOILb1ELb0EJNS_10UnderscoreES2_S2_iEEC2ERKS2_S5_S5_RKi:
[----:B------:R-:W-:Y:S02]  /*71e0*/  IADD3 R2, R15, -c[0x0][0x20], RZ ;  /* 0x800008000f027a10 */ /* 0x000fe40007ffe0ff */
[----:B------:R-:W-:-:S03]  /*71f0*/  MOV R5, 0x0 ;  /* 0x0000000000057802 */ /* 0x000fc60000000f00 */
[----:B------:R1:W-:Y:S01]  /*7200*/  STL [R2], R3 ;  /* 0x0000000302007387 */ /* 0x0003e20000100800 */
[----:B------:R-:W-:Y:S05]  /*7210*/  RET.REL.NODEC R4 `(_ZN7cutlass13device_kernelIN5flash19enable_sm80_to_sm89INS1_16FlashAttnBwdSm80INS1_25CollectiveMainloopBwdSm80ILi2ELi2EN4cute5tupleIJNS5_1CILi128EEES8_NS7_ILi64EEEEEENS_10bfloat16_tEfNS_4arch4Sm80ELb0ELb0ELb1ELb0ELb1ELb0ELb0ELb0ELi2ELi4ELi4ELi4ELb0EEENS1_21CollectiveEpilogueBwdISA_SB_SD_Li256ELb0ELb0ELi2EEENS1_19SingleTileSchedulerILb0ELb0ELb0ELi128EEEEEEEEEvNT_6ParamsE) ;  /* 0xffff8de004007950 */ /* 0x000fea0003c3ffff */
        .type           $_ZN7cutlass13device_kernelIN5flash19enable_sm80_to_sm89INS1_16FlashAttnBwdSm80INS1_25CollectiveMainloopBwdSm80ILi2ELi2EN4cute5tupleIJNS5_1CILi128EEES8_NS7_ILi64EEEEEENS_10bfloat16_tEfNS_4arch4Sm80ELb0ELb0ELb1ELb0ELb1ELb0ELb0ELb0ELi2ELi4ELi4ELi4ELb0EEENS1_21CollectiveEpilogueBwdISA_SB_SD_Li256ELb0ELb0ELi2EEENS1_19SingleTileSchedulerILb0ELb0ELb0ELi128EEEEEEEEEvNT_6ParamsE$_ZN4cute3eso3ESOILb1ELb0EJNS_10UnderscoreES2_iEEC2ERKS2_S5_RKi,@function
        .size           $_ZN7cutlass13device_kernelIN5flash19enable_sm80_to_sm89INS1_16FlashAttnBwdSm80INS1_25CollectiveMainloopBwdSm80ILi2ELi2EN4cute5tupleIJNS5_1CILi128EEES8_NS7_ILi64EEEEEENS_10bfloat16_tEfNS_4arch4Sm80ELb0ELb0ELb1ELb0ELb1ELb0ELb0ELb0ELi2ELi4ELi4ELi4ELb0EEENS1_21CollectiveEpilogueBwdISA_SB_SD_Li256ELb0ELb0ELi2EEENS1_19SingleTileSchedulerILb0ELb0ELb0ELi128EEEEEEEEEvNT_6ParamsE$_ZN4cute3eso3ESOILb1ELb0EJNS_10UnderscoreES2_iEEC2ERKS2_S5_RKi,($_ZN7cutlass13device_kernelIN5flash19enable_sm80_to_sm89INS1_16FlashAttnBwdSm80INS1_25CollectiveMainloopBwdSm80ILi2ELi2EN4cute5tupleIJNS5_1CILi128EEES8_NS7_ILi64EEEEEENS_10bfloat16_tEfNS_4arch4Sm80ELb0ELb0ELb1ELb0ELb1ELb0ELb0ELb0ELi2ELi4ELi4ELi4ELb0EEENS1_21CollectiveEpilogueBwdISA_SB_SD_Li256ELb0ELb0ELi2EEENS1_19SingleTileSchedulerILb0ELb0ELb0ELi128EEEEEEEEEvNT_6ParamsE$_ZN4cute3eso3ESOILb1ELb0EJNS_10UnderscoreEiEEC2ERKS2_RKi - $_ZN7cutlass13device_kernelIN5flash19enable_sm80_to_sm89INS1_16FlashAttnBwdSm80INS1_25CollectiveMainloopBwdSm80ILi2ELi2EN4cute5tupleIJNS5_1CILi128EEES8_NS7_ILi64EEEEEENS_10bfloat16_tEfNS_4arch4Sm80ELb0ELb0ELb1ELb0ELb1ELb0ELb0ELb0ELi2ELi4ELi4ELi4ELb0EEENS1_21CollectiveEpilogueBwdISA_SB_SD_Li256ELb0ELb0ELi2EEENS1_19SingleTileSchedulerILb0ELb0ELb0ELi128EEEEEEEEEvNT_6ParamsE$_ZN4cute3eso3ESOILb1ELb0EJNS_10UnderscoreES2_iEEC2ERKS2_S5_RKi)
$_ZN7cutlass13device_kernelIN5flash19enable_sm80_to_sm89INS1_16FlashAttnBwdSm80INS1_25CollectiveMainloopBwdSm80ILi2ELi2EN4cute5tupleIJNS5_1CILi128EEES8_NS7_ILi64EEEEEENS_10bfloat16_tEfNS_4arch4Sm80ELb0ELb0ELb1ELb0ELb1ELb0ELb0ELb0ELi2ELi4ELi4ELi4ELb0EEENS1_21CollectiveEpilogueBwdISA_SB_SD_Li256ELb0ELb0ELi2EEENS1_19SingleTileSchedulerILb0ELb0ELb0ELi128EEEEEEEEEvNT_6ParamsE$_ZN4cute3eso3ESOILb1ELb0EJNS_10UnderscoreES2_iEEC2ERKS2_S5_RKi:
[----:B------:R-:W-:Y:S02]  /*7220*/  IADD3 R2, R15, -c[0x0][0x20], RZ ;  /* 0x800008000f027a10 */ /* 0x000fe40007ffe0ff */
[----:B------:R-:W-:-:S03]  /*7230*/  MOV R9, 0x0 ;  /* 0x0000000000097802 */ /* 0x000fc60000000f00 */
[----:B------:R1:W-:Y:S01]  /*7240*/  STL [R2], R3 ;  /* 0x0000000302007387 */ /* 0x0003e20000100800 */
[----:B------:R-:W-:Y:S05]  /*7250*/  RET.REL.NODEC R8 `(_ZN7cutlass13device_kernelIN5flash19enable_sm80_to_sm89INS1_16FlashAttnBwdSm80INS1_25CollectiveMainloopBwdSm80ILi2ELi2EN4cute5tupleIJNS5_1CILi128EEES8_NS7_ILi64EEEEEENS_10bfloat16_tEfNS_4arch4Sm80ELb0ELb0ELb1ELb0ELb1ELb0ELb0ELb0ELi2ELi4ELi4ELi4ELb0EEENS1_21CollectiveEpilogueBwdISA_SB_SD_Li256ELb0ELb0ELi2EEENS1_19SingleTileSchedulerILb0ELb0ELb0ELi128EEEEEEEEEvNT_6ParamsE) ;  /* 0xffff8da008007950 */ /* 0x000fea0003c3ffff */
        .type           $_ZN7cutlass13device_kernelIN5flash19enable_sm80_to_sm89INS1_16FlashAttnBwdSm80INS1_25CollectiveMainloopBwdSm80ILi2ELi2EN4cute5tupleIJNS5_1CILi128EEES8_NS7_ILi64EEEEEENS_10bfloat16_tEfNS_4arch4Sm80ELb0ELb0ELb1ELb0ELb1ELb0ELb0ELb0ELi2ELi4ELi4ELi4ELb0EEENS1_21CollectiveEpilogueBwdISA_SB_SD_Li256ELb0ELb0ELi2EEENS1_19SingleTileSchedulerILb0ELb0ELb0ELi128EEEEEEEEEvNT_6ParamsE$_ZN4cute3eso3ESOILb1ELb0EJNS_10UnderscoreEiEEC2ERKS2_RKi,@function
        .size           $_ZN7cutlass13device_kernelIN5flash19enable_sm80_to_sm89INS1_16FlashAttnBwdSm80INS1_25CollectiveMainloopBwdSm80ILi2ELi2EN4cute5tupleIJNS5_1CILi128EEES8_NS7_ILi64EEEEEENS_10bfloat16_tEfNS_4arch4Sm80ELb0ELb0ELb1ELb0ELb1ELb0ELb0ELb0ELi2ELi4ELi4ELi4ELb0EEENS1_21CollectiveEpilogueBwdISA_SB_SD_Li256ELb0ELb0ELi2EEENS1_19SingleTileSchedulerILb0ELb0ELb0ELi128EEEEEEEEEvNT_6ParamsE$_ZN4cute3eso3ESOILb1ELb0EJNS_10UnderscoreEiEEC2ERKS2_RKi,($_ZN7cutlass13device_kernelIN5flash19enable_sm80_to_sm89INS1_16FlashAttnBwdSm80INS1_25CollectiveMainloopBwdSm80ILi2ELi2EN4cute5tupleIJNS5_1CILi128EEES8_NS7_ILi64EEEEEENS_10bfloat16_tEfNS_4arch4Sm80ELb0ELb0ELb1ELb0ELb1ELb0ELb0ELb0ELi2ELi4ELi4ELi4ELb0EEENS1_21CollectiveEpilogueBwdISA_SB_SD_Li256ELb0ELb0ELi2EEENS1_19SingleTileSchedulerILb0ELb0ELb0ELi128EEEEEEEEEvNT_6ParamsE$_ZN4cute3eso3ESOILb1ELb0EJNS_10UnderscoreEiiEEC2ERKS2_RKiS7_ - $_ZN7cutlass13device_kernelIN5flash19enable_sm80_to_sm89INS1_16FlashAttnBwdSm80INS1_25CollectiveMainloopBwdSm80ILi2ELi2EN4cute5tupleIJNS5_1CILi128EEES8_NS7_ILi64EEEEEENS_10bfloat16_tEfNS_4arch4Sm80ELb0ELb0ELb1ELb0ELb1ELb0ELb0ELb0ELi2ELi4ELi4ELi4ELb0EEENS1_21CollectiveEpilogueBwdISA_SB_SD_Li256ELb0ELb0ELi2EEENS1_19SingleTileSchedulerILb0ELb0ELb0ELi128EEEEEEEEEvNT_6ParamsE$_ZN4cute3eso3ESOILb1ELb0EJNS_10UnderscoreEiEEC2ERKS2_RKi)
$_ZN7cutlass13device_kernelIN5flash19enable_sm80_to_sm89INS1_16FlashAttnBwdSm80INS1_25CollectiveMainloopBwdSm80ILi2ELi2EN4cute5tupleIJNS5_1CILi128EEES8_NS7_ILi64EEEEEENS_10bfloat16_tEfNS_4arch4Sm80ELb0ELb0ELb1ELb0ELb1ELb0ELb0ELb0ELi2ELi4ELi4ELi4ELb0EEENS1_21CollectiveEpilogueBwdISA_SB_SD_Li256ELb0ELb0ELi2EEENS1_19SingleTileSchedulerILb0ELb0ELb0ELi128EEEEEEEEEvNT_6ParamsE$_ZN4cute3eso3ESOILb1ELb0EJNS_10UnderscoreEiEEC2ERKS2_RKi:
[----:B------:R-:W-:Y:S02]  /*7260*/  IADD3 R2, R2, -c[0x0][0x20], RZ ;  /* 0x8000080002027a10 */ /* 0x000fe40007ffe0ff */
[----:B------:R-:W-:-:S03]  /*7270*/  MOV R11, 0x0 ;  /* 0x00000000000b7802 */ /* 0x000fc60000000f00 */
[----:B------:R1:W-:Y:S01]  /*7280*/  STL [R2], R3 ;  /* 0x0000000302007387 */ /* 0x0003e20000100800 */
[----:B------:R-:W-:Y:S05]  /*7290*/  RET.REL.NODEC R10 `(_ZN7cutlass13device_kernelIN5flash19enable_sm80_to_sm89INS1_16FlashAttnBwdSm80INS1_25CollectiveMainloopBwdSm80ILi2ELi2EN4cute5tupleIJNS5_1CILi128EEES8_NS7_ILi64EEEEEENS_10bfloat16_tEfNS_4arch4Sm80ELb0ELb0ELb1ELb0ELb1ELb0ELb0ELb0ELi2ELi4ELi4ELi4ELb0EEENS1_21CollectiveEpilogueBwdISA_SB_SD_Li256ELb0ELb0ELi2EEENS1_19SingleTileSchedulerILb0ELb0ELb0ELi128EEEEEEEEEvNT_6ParamsE) ;  /* 0xffff8d600a007950 */ /* 0x000fea0003c3ffff */
        .type           $_ZN7cutlass13device_kernelIN5flash19enable_sm80_to_sm89INS1_16FlashAttnBwdSm80INS1_25CollectiveMainloopBwdSm80ILi2ELi2EN4cute5tupleIJNS5_1CILi128EEES8_NS7_ILi64EEEEEENS_10bfloat16_tEfNS_4arch4Sm80ELb0ELb0ELb1ELb0ELb1ELb0ELb0ELb0ELi2ELi4ELi4ELi4ELb0EEENS1_21CollectiveEpilogueBwdISA_SB_SD_Li256ELb0ELb0ELi2EEENS1_19SingleTileSchedulerILb0ELb0ELb0ELi128EEEEEEEEEvNT_6ParamsE$_ZN4cute3eso3ESOILb1ELb0EJNS_10UnderscoreEiiEEC2ERKS2_RKiS7_,@function
        .size           $_ZN7cutlass13device_kernelIN5flash19enable_sm80_to_sm89INS1_16FlashAttnBwdSm80INS1_25CollectiveMainloopBwdSm80ILi2ELi2EN4cute5tupleIJNS5_1CILi128EEES8_NS7_ILi64EEEEEENS_10bfloat16_tEfNS_4arch4Sm80ELb0ELb0ELb1ELb0ELb1ELb0ELb0ELb0ELi2ELi4ELi4ELi4ELb0EEENS1_21CollectiveEpilogueBwdISA_SB_SD_Li256ELb0ELb0ELi2EEENS1_19SingleTileSchedulerILb0ELb0ELb0ELi128EEEEEEEEEvNT_6ParamsE$_ZN4cute3eso3ESOILb1ELb0EJNS_10UnderscoreEiiEEC2ERKS2_RKiS7_,($_ZN7cutlass13device_kernelIN5flash19enable_sm80_to_sm89INS1_16FlashAttnBwdSm80INS1_25CollectiveMainloopBwdSm80ILi2ELi2EN4cute5tupleIJNS5_1CILi128EEES8_NS7_ILi64EEEEEENS_10bfloat16_tEfNS_4arch4Sm80ELb0ELb0ELb1ELb0ELb1ELb0ELb0ELb0ELi2ELi4ELi4ELi4ELb0EEENS1_21CollectiveEpilogueBwdISA_SB_SD_Li256ELb0ELb0ELi2EEENS1_19SingleTileSchedulerILb0ELb0ELb0ELi128EEEEEEEEEvNT_6ParamsE$_ZN4cute3eso3ESOILb1ELb0EJNS_14ComposedLayoutINS_7SwizzleILi3ELi3ELi3EEENS_1CILi0EEENS_6LayoutINS_5tupleIJNS8_IJNS8_IJNS5_ILi4EEENS5_ILi8EEEEEENS8_IJNS5_ILi2EEENS5_ILi1EEEEEEEEENS8_IJNS8_IJSC_SC_EEENS8_IJSA_S9_EEEEEEEEENS8_IJNS8_IJNS8_IJSC_NS5_ILi64EEEEEENS8_IJNS5_ILi512EEES6_EEEEEENS8_IJNS8_IJSD_SA_EEENS8_IJNS5_ILi1024EEENS5_ILi16EEEEEEEEEEEEEEEENS_10ViewEngineINS_8smem_ptrIPN7cutlass10bfloat16_tEEEEEEEC2ERKSW_RKS13_ - $_ZN7cutlass13device_kernelIN5flash19enable_sm80_to_sm89INS1_16FlashAttnBwdSm80INS1_25CollectiveMainloopBwdSm80ILi2ELi2EN4cute5tupleIJNS5_1CILi128EEES8_NS7_ILi64EEEEEENS_10bfloat16_tEfNS_4arch4Sm80ELb0ELb0ELb1ELb0ELb1ELb0ELb0ELb0ELi2ELi4ELi4ELi4ELb0EEENS1_21CollectiveEpilogueBwdISA_SB_SD_Li256ELb0ELb0ELi2EEENS1_19SingleTileSchedulerILb0ELb0ELb0ELi128EEEEEEEEEvNT_6ParamsE$_ZN4cute3eso3ESOILb1ELb0EJNS_10UnderscoreEiiEEC2ERKS2_RKiS7_)
$_ZN7cutlass13device_kernelIN5flash19enable_sm80_to_sm89INS1_16FlashAttnBwdSm80INS1_25CollectiveMainloopBwdSm80ILi2ELi2EN4cute5tupleIJNS5_1CILi128EEES8_NS7_ILi64EEEEEENS_10bfloat16_tEfNS_4arch4Sm80ELb0ELb0ELb1ELb0ELb1ELb0ELb0ELb0ELi2ELi4ELi4ELi4ELb0EEENS1_21CollectiveEpilogueBwdISA_SB_SD_Li256ELb0ELb0ELi2EEENS1_19SingleTileSchedulerILb0ELb0ELb0ELi128EEEEEEEEEvNT_6ParamsE$_ZN4cute3eso3ESOILb1ELb0EJNS_10UnderscoreEiiEEC2ERKS2_RKiS7_:
[----:B------:R-:W-:Y:S02]  /*72a0*/  IADD3 R3, R89, -c[0x0][0x20], RZ ;  /* 0x8000080059037a10 */ /* 0x000fe40007ffe0ff */
[----:B------:R-:W-:-:S03]  /*72b0*/  IADD3 R2, R77, -c[0x0][0x20], RZ ;  /* 0x800008004d027a10 */ /* 0x000fc60007ffe0ff */
[----:B------:R1:W-:Y:S04]  /*72c0*/  STL [R3], R90 ;  /* 0x0000005a03007387 */ /* 0x0003e80000100800 */
[----:B------:R-:W2:Y:S01]  /*72d0*/  LDL R2, [R2] ;  /* 0x0000000002027983 */ /* 0x000ea20000100800 */
[----:B------:R-:W-:-:S03]  /*72e0*/  IMAD.MOV.U32 R89, RZ, RZ, 0x0 ;  /* 0x00000000ff597424 */ /* 0x000fc600078e00ff */
[----:B--2---:R1:W-:Y:S01]  /*72f0*/  STL [R3+0x4], R2 ;  /* 0x0000040203007387 */ /* 0x0043e20000100800 */
[----:B------:R-:W-:Y:S05]  /*7300*/  RET.REL.NODEC R88 `(_ZN7cutlass13device_kernelIN5flash19enable_sm80_to_sm89INS1_16FlashAttnBwdSm80INS1_25CollectiveMainloopBwdSm80ILi2ELi2EN4cute5tupleIJNS5_1CILi128EEES8_NS7_ILi64EEEEEENS_10bfloat16_tEfNS_4arch4Sm80ELb0ELb0ELb1ELb0ELb1ELb0ELb0ELb0ELi2ELi4ELi4ELi4ELb0EEENS1_21CollectiveEpilogueBwdISA_SB_SD_Li256ELb0ELb0ELi2EEENS1_19SingleTileSchedulerILb0ELb0ELb0ELi128EEEEEEEEEvNT_6ParamsE) ;  /* 0xffff8cf058007950 */ /* 0x000fea0003c3ffff */
        .type           $_ZN7cutlass13device_kernelIN5flash19enable_sm80_to_sm89INS1_16FlashAttnBwdSm80INS1_25CollectiveMainloopBwdSm80ILi2ELi2EN4cute5tupleIJNS5_1CILi128EEES8_NS7_ILi64EEEEEENS_10bfloat16_tEfNS_4arch4Sm80ELb0ELb0ELb1ELb0ELb1ELb0ELb0ELb0ELi2ELi4ELi4ELi4ELb0EEENS1_21CollectiveEpilogueBwdISA_SB_SD_Li256ELb0ELb0ELi2EEENS1_19SingleTileSchedulerILb0ELb0ELb0ELi128EEEEEEEEEvNT_6ParamsE$_ZN4cute3eso3ESOILb1ELb0EJNS_14ComposedLayoutINS_7SwizzleILi3ELi3ELi3EEENS_1CILi0EEENS_6LayoutINS_5tupleIJNS8_IJNS8_IJNS5_ILi4EEENS5_ILi8EEEEEENS8_IJNS5_ILi2EEENS5_ILi1EEEEEEEEENS8_IJNS8_IJSC_SC_EEENS8_IJSA_S9_EEEEEEEEENS8_IJNS8_IJNS8_IJSC_NS5_ILi64EEEEEENS8_IJNS5_ILi512EEES6_EEEEEENS8_IJNS8_IJSD_SA_EEENS8_IJNS5_ILi1024EEENS5_ILi16EEEEEEEEEEEEEEEENS_10ViewEngineINS_8smem_ptrIPN7cutlass10bfloat16_tEEEEEEEC2ERKSW_RKS13_,@function
        .size           $_ZN7cutlass13device_kernelIN5flash19enable_sm80_to_sm89INS1_16FlashAttnBwdSm80INS1_25CollectiveMainloopBwdSm80ILi2ELi2EN4cute5tupleIJNS5_1CILi128EEES8_NS7_ILi64EEEEEENS_10bfloat16_tEfNS_4arch4Sm80ELb0ELb0ELb1ELb0ELb1ELb0ELb0ELb0ELi2ELi4ELi4ELi4ELb0EEENS1_21CollectiveEpilogueBwdISA_SB_SD_Li256ELb0ELb0ELi2EEENS1_19SingleTileSchedulerILb0ELb0ELb0ELi128EEEEEEEEEvNT_6ParamsE$_ZN4cute3eso3ESOILb1ELb0EJNS_14ComposedLayoutINS_7SwizzleILi3ELi3ELi3EEENS_1CILi0EEENS_6LayoutINS_5tupleIJNS8_IJNS8_IJNS5_ILi4EEENS5_ILi8EEEEEENS8_IJNS5_ILi2EEENS5_ILi1EEEEEEEEENS8_IJNS8_IJSC_SC_EEENS8_IJSA_S9_EEEEEEEEENS8_IJNS8_IJNS8_IJSC_NS5_ILi64EEEEEENS8_IJNS5_ILi512EEES6_EEEEEENS8_IJNS8_IJSD_SA_EEENS8_IJNS5_ILi1024EEENS5_ILi16EEEEEEEEEEEEEEEENS_10ViewEngineINS_8smem_ptrIPN7cutlass10bfloat16_tEEEEEEEC2ERKSW_RKS13_,($_ZN7cutlass13device_kernelIN5flash19enable_sm80_to_sm89INS1_16FlashAttnBwdSm80INS1_25CollectiveMainloopBwdSm80ILi2ELi2EN4cute5tupleIJNS5_1CILi128EEES8_NS7_ILi64EEEEEENS_10bfloat16_tEfNS_4arch4Sm80ELb0ELb0ELb1ELb0ELb1ELb0ELb0ELb0ELi2ELi4ELi4ELi4ELb0EEENS1_21CollectiveEpilogueBwdISA_SB_SD_Li256ELb0ELb0ELi2EEENS1_19SingleTileSchedulerILb0ELb0ELb0ELi128EEEEEEEEEvNT_6ParamsE$_ZN4cute3eso3ESOILb1ELb0EJNS_14ComposedLayoutINS_7SwizzleILi3ELi3ELi3EEENS_1CILi0EEENS_6LayoutINS_5tupleIJNS8_IJNS8_IJNS5_ILi4EEENS5_ILi8EEEEEENS8_IJNS5_ILi2EEENS5_ILi1EEEEEEEEENS8_IJNS8_IJSC_SC_EEESB_EEEEEENS8_IJNS8_IJNS8_IJNS5_ILi128EEESD_EEENS8_IJSA_S6_EEEEEENS8_IJNS8_IJNS5_ILi64EEENS5_ILi512EEEEEENS8_IJNS5_ILi16EEENS5_ILi1024EEEEEEEEEEEEEEEENS_10ViewEngineINS_8smem_ptrIPN7cutlass10bfloat16_tEEEEEEEC2ERKSW_RKS13_ - $_ZN7cutlass13device_kernelIN5flash19enable_sm80_to_sm89INS1_16FlashAttnBwdSm80INS1_25CollectiveMainloopBwdSm80ILi2ELi2EN4cute5tupleIJNS5_1CILi128EEES8_NS7_ILi64EEEEEENS_10bfloat16_tEfNS_4arch4Sm80ELb0ELb0ELb1ELb0ELb1ELb0ELb0ELb0ELi2ELi4ELi4ELi4ELb0EEENS1_21CollectiveEpilogueBwdISA_SB_SD_Li256ELb0ELb0ELi2EEENS1_19SingleTileSchedulerILb0ELb0ELb0ELi128EEEEEEEEEvNT_6ParamsE$_ZN4cute3eso3ESOILb1ELb0EJNS_14ComposedLayoutINS_7SwizzleILi3ELi3ELi3EEENS_1CILi0EEENS_6LayoutINS_5tupleIJNS8_IJNS8_IJNS5_ILi4EEENS5_ILi8EEEEEENS8_IJNS5_ILi2EEENS5_ILi1EEEEEEEEENS8_IJNS8_IJSC_SC_EEENS8_IJSA_S9_EEEEEEEEENS8_IJNS8_IJNS8_IJSC_NS5_ILi64EEEEEENS8_IJNS5_ILi512EEES6_EEEEEENS8_IJNS8_IJSD_SA_EEENS8_IJNS5_ILi1024EEENS5_ILi16EEEEEEEEEEEEEEEENS_10ViewEngineINS_8smem_ptrIPN7cutlass10bfloat16_tEEEEEEEC2ERKSW_RKS13_)
$_ZN7cutlass13device_kernelIN5flash19enable_sm80_to_sm89INS1_16FlashAttnBwdSm80INS1_25CollectiveMainloopBwdSm80ILi2ELi2EN4cute5tupleIJNS5_1CILi128EEES8_NS7_ILi64EEEEEENS_10bfloat16_tEfNS_4arch4Sm80ELb0ELb0ELb1ELb0ELb1ELb0ELb0ELb0ELi2ELi4ELi4ELi4ELb0EEENS1_21CollectiveEpilogueBwdISA_SB_SD_Li256ELb0ELb0ELi2EEENS1_19SingleTileSchedulerILb0ELb0ELb0ELi128EEEEEEEEEvNT_6ParamsE$_ZN4cute3eso3ESOILb1ELb0EJNS_14ComposedLayoutINS_7SwizzleILi3ELi3ELi3EEENS_1CILi0EEENS_6LayoutINS_5tupleIJNS8_IJNS8_IJNS5_ILi4EEENS5_ILi8EEEEEENS8_IJNS5_ILi2EEENS5_ILi1EEEEEEEEENS8_IJNS8_IJSC_SC_EEENS8_IJSA_S9_EEEEEEEEENS8_IJNS8_IJNS8_IJSC_NS5_ILi64EEEEEENS8_IJNS5_ILi512EEES6_EEEEEENS8_IJNS8_IJSD_SA_EEENS8_IJNS5_ILi1024EEENS5_ILi16EEEEEEEEEEEEEEEENS_10ViewEngineINS_8smem_ptrIPN7cutlass10bfloat16_tEEEEEEEC2ERKSW_RKS13_:
[----:B------:R-:W-:Y:S01]  /*7310*/  IADD3 R4, R25, -c[0x0][0x20], RZ ;  /* 0x8000080019047a10 */ /* 0x000fe20007ffe0ff */
[----:B------:R-:W-:Y:S01]  /*7320*/  IMAD.MOV.U32 R8, RZ, RZ, R6 ;  /* 0x000000ffff087224 */ /* 0x000fe200078e0006 */
[----:B------:R-:W-:-:S03]  /*7330*/  MOV R9, 0x0 ;  /* 0x0000000000097802 */ /* 0x000fc60000000f00 */
[----:B------:R1:W-:Y:S01]  /*7340*/  STL.64 [R4], R2 ;  /* 0x0000000204007387 */ /* 0x0003e20000100a00 */
[----:B------:R-:W-:Y:S05]  /*7350*/  RET.REL.NODEC R8 `(_ZN7cutlass13device_kernelIN5flash19enable_sm80_to_sm89INS1_16FlashAttnBwdSm80INS1_25CollectiveMainloopBwdSm80ILi2ELi2EN4cute5tupleIJNS5_1CILi128EEES8_NS7_ILi64EEEEEENS_10bfloat16_tEfNS_4arch4Sm80ELb0ELb0ELb1ELb0ELb1ELb0ELb0ELb0ELi2ELi4ELi4ELi4ELb0EEENS1_21CollectiveEpilogueBwdISA_SB_SD_Li256ELb0ELb0ELi2EEENS1_19SingleTileSchedulerILb0ELb0ELb0ELi128EEEEEEEEEvNT_6ParamsE) ;  /* 0xffff8ca008007950 */ /* 0x000fea0003c3ffff */
        .type           $_ZN7cutlass13device_kernelIN5flash19enable_sm80_to_sm89INS1_16FlashAttnBwdSm80INS1_25CollectiveMainloopBwdSm80ILi2ELi2EN4cute5tupleIJNS5_1CILi128EEES8_NS7_ILi64EEEEEENS_10bfloat16_tEfNS_4arch4Sm80ELb0ELb0ELb1ELb0ELb1ELb0ELb0ELb0ELi2ELi4ELi4ELi4ELb0EEENS1_21CollectiveEpilogueBwdISA_SB_SD_Li256ELb0ELb0ELi2EEENS1_19SingleTileSchedulerILb0ELb0ELb0ELi128EEEEEEEEEvNT_6ParamsE$_ZN4cute3eso3ESOILb1ELb0EJNS_14ComposedLayoutINS_7SwizzleILi3ELi3ELi3EEENS_1CILi0EEENS_6LayoutINS_5tupleIJNS8_IJNS8_IJNS5_ILi4EEENS5_ILi8EEEEEENS8_IJNS5_ILi2EEENS5_ILi1EEEEEEEEENS8_IJNS8_IJSC_SC_EEESB_EEEEEENS8_IJNS8_IJNS8_IJNS5_ILi128EEESD_EEENS8_IJSA_S6_EEEEEENS8_IJNS8_IJNS5_ILi64EEENS5_ILi512EEEEEENS8_IJNS5_ILi16EEENS5_ILi1024EEEEEEEEEEEEEEEENS_10ViewEngineINS_8smem_ptrIPN7cutlass10bfloat16_tEEEEEEEC2ERKSW_RKS13_,@function
        .size           $_ZN7cutlass13device_kernelIN5flash19enable_sm80_to_sm89INS1_16FlashAttnBwdSm80INS1_25CollectiveMainloopBwdSm80ILi2ELi2EN4cute5tupleIJNS5_1CILi128EEES8_NS7_ILi64EEEEEENS_10bfloat16_tEfNS_4arch4Sm80ELb0ELb0ELb1ELb0ELb1ELb0ELb0ELb0ELi2ELi4ELi4ELi4ELb0EEENS1_21CollectiveEpilogueBwdISA_SB_SD_Li256ELb0ELb0ELi2EEENS1_19SingleTileSchedulerILb0ELb0ELb0ELi128EEEEEEEEEvNT_6ParamsE$_ZN4cute3eso3ESOILb1ELb0EJNS_14ComposedLayoutINS_7SwizzleILi3ELi3ELi3EEENS_1CILi0EEENS_6LayoutINS_5tupleIJNS8_IJNS8_IJNS5_ILi4EEENS5_ILi8EEEEEENS8_IJNS5_ILi2EEENS5_ILi1EEEEEEEEENS8_IJNS8_IJSC_SC_EEESB_EEEEEENS8_IJNS8_IJNS8_IJNS5_ILi128EEESD_EEENS8_IJSA_S6_EEEEEENS8_IJNS8_IJNS5_ILi64EEENS5_ILi512EEEEEENS8_IJNS5_ILi16EEENS5_ILi1024EEEEEEEEEEEEEEEENS_10ViewEngineINS_8smem_ptrIPN7cutlass10bfloat16_tEEEEEEEC2ERKSW_RKS13_,($_ZN7cutlass13device_kernelIN5flash19enable_sm80_to_sm89INS1_16FlashAttnBwdSm80INS1_25CollectiveMainloopBwdSm80ILi2ELi2EN4cute5tupleIJNS5_1CILi128EEES8_NS7_ILi64EEEEEENS_10bfloat16_tEfNS_4arch4Sm80ELb0ELb0ELb1ELb0ELb1ELb0ELb0ELb0ELi2ELi4ELi4ELi4ELb0EEENS1_21CollectiveEpilogueBwdISA_SB_SD_Li256ELb0ELb0ELi2EEENS1_19SingleTileSchedulerILb0ELb0ELb0ELi128EEEEEEEEEvNT_6ParamsE$_ZN4cute3eso3ESOILb1ELb0EJNS_14ComposedLayoutINS_7SwizzleILi3ELi3ELi3EEENS_1CILi0EEENS_6LayoutINS_5tupleIJNS8_IJNS8_IJNS5_ILi4EEENS5_ILi8EEEEEENS8_IJS9_NS5_ILi1EEEEEEEEENS8_IJNS8_IJNS5_ILi2EEESF_SF_EEENS8_IJSF_NS8_IJS9_SF_EEEEEEEEEEEENS8_IJNS8_IJNS8_IJSF_NS5_ILi64EEEEEENS8_IJNS5_ILi1024EEES6_EEEEEENS8_IJNS8_IJSC_NS5_ILi512EEESA_EEENS8_IJNS5_ILi4096EEENS8_IJNS5_ILi16EEENS5_ILi8192EEEEEEEEEEEEEEEEEEENS_10ViewEngineINS_8smem_ptrIPN7cutlass10bfloat16_tEEEEEEEC2ERKS10_RKS17_ - $_ZN7cutlass13device_kernelIN5flash19enable_sm80_to_sm89INS1_16FlashAttnBwdSm80INS1_25CollectiveMainloopBwdSm80ILi2ELi2EN4cute5tupleIJNS5_1CILi128EEES8_NS7_ILi64EEEEEENS_10bfloat16_tEfNS_4arch4Sm80ELb0ELb0ELb1ELb0ELb1ELb0ELb0ELb0ELi2ELi4ELi4ELi4ELb0EEENS1_21CollectiveEpilogueBwdISA_SB_SD_Li256ELb0ELb0ELi2EEENS1_19SingleTileSchedulerILb0ELb0ELb0ELi128EEEEEEEEEvNT_6ParamsE$_ZN4cute3eso3ESOILb1ELb0EJNS_14ComposedLayoutINS_7SwizzleILi3ELi3ELi3EEENS_1CILi0EEENS_6LayoutINS_5tupleIJNS8_IJNS8_IJNS5_ILi4EEENS5_ILi8EEEEEENS8_IJNS5_ILi2EEENS5_ILi1EEEEEEEEENS8_IJNS8_IJSC_SC_EEESB_EEEEEENS8_IJNS8_IJNS8_IJNS5_ILi128EEESD_EEENS8_IJSA_S6_EEEEEENS8_IJNS8_IJNS5_ILi64EEENS5_ILi512EEEEEENS8_IJNS5_ILi16EEENS5_ILi1024EEEEEEEEEEEEEEEENS_10ViewEngineINS_8smem_ptrIPN7cutlass10bfloat16_tEEEEEEEC2ERKSW_RKS13_)
$_ZN7cutlass13device_kernelIN5flash19enable_sm80_to_sm89INS1_16FlashAttnBwdSm80INS1_25CollectiveMainloopBwdSm80ILi2ELi2EN4cute5tupleIJNS5_1CILi128EEES8_NS7_ILi64EEEEEENS_10bfloat16_tEfNS_4arch4Sm80ELb0ELb0ELb1ELb0ELb1ELb0ELb0ELb0ELi2ELi4ELi4ELi4ELb0EEENS1_21CollectiveEpilogueBwdISA_SB_SD_Li256ELb0ELb0ELi2EEENS1_19SingleTileSchedulerILb0ELb0ELb0ELi128EEEEEEEEEvNT_6ParamsE$_ZN4cute3eso3ESOILb1ELb0EJNS_14ComposedLayoutINS_7SwizzleILi3ELi3ELi3EEENS_1CILi0EEENS_6LayoutINS_5tupleIJNS8_IJNS8_IJNS5_ILi4EEENS5_ILi8EEEEEENS8_IJNS5_ILi2EEENS5_ILi1EEEEEEEEENS8_IJNS8_IJSC_SC_EEESB_EEEEEENS8_IJNS8_IJNS8_IJNS5_ILi128EEESD_EEENS8_IJSA_S6_EEEEEENS8_IJNS8_IJNS5_ILi64EEENS5_ILi512EEEEEENS8_IJNS5_ILi16EEENS5_ILi1024EEEEEEEEEEEEEEEENS_10ViewEngineINS_8smem_ptrIPN7cutlass10bfloat16_tEEEEEEEC2ERKSW_RKS13_:
[----:B------:R-:W-:Y:S01]  /*7360*/  IADD3 R4, R69, -c[0x0][0x20], RZ ;  /* 0x8000080045047a10 */ /* 0x000fe20007ffe0ff */
[----:B------:R-:W-:Y:S01]  /*7370*/  IMAD.MOV.U32 R8, RZ, RZ, R6 ;  /* 0x000000ffff087224 */ /* 0x000fe200078e0006 */
[----:B------:R-:W-:-:S03]  /*7380*/  MOV R9, 0x0 ;  /* 0x0000000000097802 */ /* 0x000fc60000000f00 */
[----:B------:R1:W-:Y:S01]  /*7390*/  STL.64 [R4], R2 ;  /* 0x0000000204007387 */ /* 0x0003e20000100a00 */
[----:B------:R-:W-:Y:S05]  /*73a0*/  RET.REL.NODEC R8 `(_ZN7cutlass13device_kernelIN5flash19enable_sm80_to_sm89INS1_16FlashAttnBwdSm80INS1_25CollectiveMainloopBwdSm80ILi2ELi2EN4cute5tupleIJNS5_1CILi128EEES8_NS7_ILi64EEEEEENS_10bfloat16_tEfNS_4arch4Sm80ELb0ELb0ELb1ELb0ELb1ELb0ELb0ELb0ELi2ELi4ELi4ELi4ELb0EEENS1_21CollectiveEpilogueBwdISA_SB_SD_Li256ELb0ELb0ELi2EEENS1_19SingleTileSchedulerILb0ELb0ELb0ELi128EEEEEEEEEvNT_6ParamsE) ;  /* 0xffff8c5008007950 */ /* 0x000fea0003c3ffff */
        .type           $_ZN7cutlass13device_kernelIN5flash19enable_sm80_to_sm89INS1_16FlashAttnBwdSm80INS1_25CollectiveMainloopBwdSm80ILi2ELi2EN4cute5tupleIJNS5_1CILi128EEES8_NS7_ILi64EEEEEENS_10bfloat16_tEfNS_4arch4Sm80ELb0ELb0ELb1ELb0ELb1ELb0ELb0ELb0ELi2ELi4ELi4ELi4ELb0EEENS1_21CollectiveEpilogueBwdISA_SB_SD_Li256ELb0ELb0ELi2EEENS1_19SingleTileSchedulerILb0ELb0ELb0ELi128EEEEEEEEEvNT_6ParamsE$_ZN4cute3eso3ESOILb1ELb0EJNS_14ComposedLayoutINS_7SwizzleILi3ELi3ELi3EEENS_1CILi0EEENS_6LayoutINS_5tupleIJNS8_IJNS8_IJNS5_ILi4EEENS5_ILi8EEEEEENS8_IJS9_NS5_ILi1EEEEEEEEENS8_IJNS8_IJNS5_ILi2EEESF_SF_EEENS8_IJSF_NS8_IJS9_SF_EEEEEEEEEEEENS8_IJNS8_IJNS8_IJSF_NS5_ILi64EEEEEENS8_IJNS5_ILi1024EEES6_EEEEEENS8_IJNS8_IJSC_NS5_ILi512EEESA_EEENS8_IJNS5_ILi4096EEENS8_IJNS5_ILi16EEENS5_ILi8192EEEEEEEEEEEEEEEEEEENS_10ViewEngineINS_8smem_ptrIPN7cutlass10bfloat16_tEEEEEEEC2ERKS10_RKS17_,@function
        .size           $_ZN7cutlass13device_kernelIN5flash19enable_sm80_to_sm89INS1_16FlashAttnBwdSm80INS1_25CollectiveMainloopBwdSm80ILi2ELi2EN4cute5tupleIJNS5_1CILi128EEES8_NS7_ILi64EEEEEENS_10bfloat16_tEfNS_4arch4Sm80ELb0ELb0ELb1ELb0ELb1ELb0ELb0ELb0ELi2ELi4ELi4ELi4ELb0EEENS1_21CollectiveEpilogueBwdISA_SB_SD_Li256ELb0ELb0ELi2EEENS1_19SingleTileSchedulerILb0ELb0ELb0ELi128EEEEEEEEEvNT_6ParamsE$_ZN4cute3eso3ESOILb1ELb0EJNS_14ComposedLayoutINS_7SwizzleILi3ELi3ELi3EEENS_1CILi0EEENS_6LayoutINS_5tupleIJNS8_IJNS8_IJNS5_ILi4EEENS5_ILi8EEEEEENS8_IJS9_NS5_ILi1EEEEEEEEENS8_IJNS8_IJNS5_ILi2EEESF_SF_EEENS8_IJSF_NS8_IJS9_SF_EEEEEEEEEEEENS8_IJNS8_IJNS8_IJSF_NS5_ILi64EEEEEENS8_IJNS5_ILi1024EEES6_EEEEEENS8_IJNS8_IJSC_NS5_ILi512EEESA_EEENS8_IJNS5_ILi4096EEENS8_IJNS5_ILi16EEENS5_ILi8192EEEEEEEEEEEEEEEEEEENS_10ViewEngineINS_8smem_ptrIPN7cutlass10bfloat16_tEEEEEEEC2ERKS10_RKS17_,($_ZN7cutlass13device_kernelIN5flash19enable_sm80_to_sm89INS1_16FlashAttnBwdSm80INS1_25CollectiveMainloopBwdSm80ILi2ELi2EN4cute5tupleIJNS5_1CILi128EEES8_NS7_ILi64EEEEEENS_10bfloat16_tEfNS_4arch4Sm80ELb0ELb0ELb1ELb0ELb1ELb0ELb0ELb0ELi2ELi4ELi4ELi4ELb0EEENS1_21CollectiveEpilogueBwdISA_SB_SD_Li256ELb0ELb0ELi2EEENS1_19SingleTileSchedulerILb0ELb0ELb0ELi128EEEEEEEEEvNT_6ParamsE$_ZN4cute3eso3ESOILb1ELb0EJNS_14ComposedLayoutINS_7SwizzleILi3ELi3ELi3EEENS_1CILi0EEENS_6LayoutINS_5tupleIJNS8_IJNS8_IJNS5_ILi4EEENS5_ILi8EEEEEENS8_IJS9_NS5_ILi1EEEEEEEEENS8_IJNS8_IJNS5_ILi2EEESF_SF_EEENS8_IJSF_SA_EEEEEEEEENS8_IJNS8_IJNS8_IJNS5_ILi128EEESC_EEENS8_IJNS5_ILi16EEES6_EEEEEENS8_IJNS8_IJNS5_ILi64EEESA_NS5_ILi512EEEEEENS8_IJNS5_ILi8192EEENS5_ILi1024EEEEEEEEEEEEEEEENS_10ViewEngineINS_8smem_ptrIPN7cutlass10bfloat16_tEEEEEEEC2ERKSY_RKS15_ - $_ZN7cutlass13device_kernelIN5flash19enable_sm80_to_sm89INS1_16FlashAttnBwdSm80INS1_25CollectiveMainloopBwdSm80ILi2ELi2EN4cute5tupleIJNS5_1CILi128EEES8_NS7_ILi64EEEEEENS_10bfloat16_tEfNS_4arch4Sm80ELb0ELb0ELb1ELb0ELb1ELb0ELb0ELb0ELi2ELi4ELi4ELi4ELb0EEENS1_21CollectiveEpilogueBwdISA_SB_SD_Li256ELb0ELb0ELi2EEENS1_19SingleTileSchedulerILb0ELb0ELb0ELi128EEEEEEEEEvNT_6ParamsE$_ZN4cute3eso3ESOILb1ELb0EJNS_14ComposedLayoutINS_7SwizzleILi3ELi3ELi3EEENS_1CILi0EEENS_6LayoutINS_5tupleIJNS8_IJNS8_IJNS5_ILi4EEENS5_ILi8EEEEEENS8_IJS9_NS5_ILi1EEEEEEEEENS8_IJNS8_IJNS5_ILi2EEESF_SF_EEENS8_IJSF_NS8_IJS9_SF_EEEEEEEEEEEENS8_IJNS8_IJNS8_IJSF_NS5_ILi64EEEEEENS8_IJNS5_ILi1024EEES6_EEEEEENS8_IJNS8_IJSC_NS5_ILi512EEESA_EEENS8_IJNS5_ILi4096EEENS8_IJNS5_ILi16EEENS5_ILi8192EEEEEEEEEEEEEEEEEEENS_10ViewEngineINS_8smem_ptrIPN7cutlass10bfloat16_tEEEEEEEC2ERKS10_RKS17_)
$_ZN7cutlass13device_kernelIN5flash19enable_sm80_to_sm89INS1_16FlashAttnBwdSm80INS1_25CollectiveMainloopBwdSm80ILi2ELi2EN4cute5tupleIJNS5_1CILi128EEES8_NS7_ILi64EEEEEENS_10bfloat16_tEfNS_4arch4Sm80ELb0ELb0ELb1ELb0ELb1ELb0ELb0ELb0ELi2ELi4ELi4ELi4ELb0EEENS1_21CollectiveEpilogueBwdISA_SB_SD_Li256ELb0ELb0ELi2EEENS1_19SingleTileSchedulerILb0ELb0ELb0ELi128EEEEEEEEEvNT_6ParamsE$_ZN4cute3eso3ESOILb1ELb0EJNS_14ComposedLayoutINS_7SwizzleILi3ELi3ELi3EEENS_1CILi0EEENS_6LayoutINS_5tupleIJNS8_IJNS8_IJNS5_ILi4EEENS5_ILi8EEEEEENS8_IJS9_NS5_ILi1EEEEEEEEENS8_IJNS8_IJNS5_ILi2EEESF_SF_EEENS8_IJSF_NS8_IJS9_SF_EEEEEEEEEEEENS8_IJNS8_IJNS8_IJSF_NS5_ILi64EEEEEENS8_IJNS5_ILi1024EEES6_EEEEEENS8_IJNS8_IJSC_NS5_ILi512EEESA_EEENS8_IJNS5_ILi4096EEENS8_IJNS5_ILi16EEENS5_ILi8192EEEEEEEEEEEEEEEEEEENS_10ViewEngineINS_8smem_ptrIPN7cutlass10bfloat16_tEEEEEEEC2ERKS10_RKS17_:
[----:B------:R-:W-:Y:S01]  /*73b0*/  IADD3 R4, R69, -c[0x0][0x20], RZ ;  /* 0x8000080045047a10 */ /* 0x000fe20007ffe0ff */
[----:B------:R-:W-:Y:S01]  /*73c0*/  IMAD.MOV.U32 R8, RZ, RZ, R6 ;  /* 0x000000ffff087224 */ /* 0x000fe200078e0006 */
[----:B------:R-:W-:-:S03]  /*73d0*/  MOV R9, 0x0 ;  /* 0x0000000000097802 */ /* 0x000fc60000000f00 */
[----:B------:R1:W-:Y:S01]  /*73e0*/  STL.64 [R4], R2 ;  /* 0x0000000204007387 */ /* 0x0003e20000100a00 */
[----:B------:R-:W-:Y:S05]  /*73f0*/  RET.REL.NODEC R8 `(_ZN7cutlass13device_kernelIN5flash19enable_sm80_to_sm89INS1_16FlashAttnBwdSm80INS1_25CollectiveMainloopBwdSm80ILi2ELi2EN4cute5tupleIJNS5_1CILi128EEES8_NS7_ILi64EEEEEENS_10bfloat16_tEfNS_4arch4Sm80ELb0ELb0ELb1ELb0ELb1ELb0ELb0ELb0ELi2ELi4ELi4ELi4ELb0EEENS1_21CollectiveEpilogueBwdISA_SB_SD_Li256ELb0ELb0ELi2EEENS1_19SingleTileSchedulerILb0ELb0ELb0ELi128EEEEEEEEEvNT_6ParamsE) ;  /* 0xffff8c0008007950 */ /* 0x000fea0003c3ffff */
        .type           $_ZN7cutlass13device_kernelIN5flash19enable_sm80_to_sm89INS1_16FlashAttnBwdSm80INS1_25CollectiveMainloopBwdSm80ILi2ELi2EN4cute5tupleIJNS5_1CILi128EEES8_NS7_ILi64EEEEEENS_10bfloat16_tEfNS_4arch4Sm80ELb0ELb0ELb1ELb0ELb1ELb0ELb0ELb0ELi2ELi4ELi4ELi4ELb0EEENS1_21CollectiveEpilogueBwdISA_SB_SD_Li256ELb0ELb0ELi2EEENS1_19SingleTileSchedulerILb0ELb0ELb0ELi128EEEEEEEEEvNT_6ParamsE$_ZN4cute3eso3ESOILb1ELb0EJNS_14ComposedLayoutINS_7SwizzleILi3ELi3ELi3EEENS_1CILi0EEENS_6LayoutINS_5tupleIJNS8_IJNS8_IJNS5_ILi4EEENS5_ILi8EEEEEENS8_IJS9_NS5_ILi1EEEEEEEEENS8_IJNS8_IJNS5_ILi2EEESF_SF_EEENS8_IJSF_SA_EEEEEEEEENS8_IJNS8_IJNS8_IJNS5_ILi128EEESC_EEENS8_IJNS5_ILi16EEES6_EEEEEENS8_IJNS8_IJNS5_ILi64EEESA_NS5_ILi512EEEEEENS8_IJNS5_ILi8192EEENS5_ILi1024EEEEEEEEEEEEEEEENS_10ViewEngineINS_8smem_ptrIPN7cutlass10bfloat16_tEEEEEEEC2ERKSY_RKS15_,@function
        .size           $_ZN7cutlass13device_kernelIN5flash19enable_sm80_to_sm89INS1_16FlashAttnBwdSm80INS1_25CollectiveMainloopBwdSm80ILi2ELi2EN4cute5tupleIJNS5_1CILi128EEES8_NS7_ILi64EEEEEENS_10bfloat16_tEfNS_4arch4Sm80ELb0ELb0ELb1ELb0ELb1ELb0ELb0ELb0ELi2ELi4ELi4ELi4ELb0EEENS1_21CollectiveEpilogueBwdISA_SB_SD_Li256ELb0ELb0ELi2EEENS1_19SingleTileSchedulerILb0ELb0ELb0ELi128EEEEEEEEEvNT_6ParamsE$_ZN4cute3eso3ESOILb1ELb0EJNS_14ComposedLayoutINS_7SwizzleILi3ELi3ELi3EEENS_1CILi0EEENS_6LayoutINS_5tupleIJNS8_IJNS8_IJNS5_ILi4EEENS5_ILi8EEEEEENS8_IJS9_NS5_ILi1EEEEEEEEENS8_IJNS8_IJNS5_ILi2EEESF_SF_EEENS8_IJSF_SA_EEEEEEEEENS8_IJNS8_IJNS8_IJNS5_ILi128EEESC_EEENS8_IJNS5_ILi16EEES6_EEEEEENS8_IJNS8_IJNS5_ILi64EEESA_NS5_ILi512EEEEEENS8_IJNS5_ILi8192EEENS5_ILi1024EEEEEEEEEEEEEEEENS_10ViewEngineINS_8smem_ptrIPN7cutlass10bfloat16_tEEEEEEEC2ERKSY_RKS15_,($_ZN7cutlass13device_kernelIN5flash19enable_sm80_to_sm89INS1_16FlashAttnBwdSm80INS1_25CollectiveMainloopBwdSm80ILi2ELi2EN4cute5tupleIJNS5_1CILi128EEES8_NS7_ILi64EEEEEENS_10bfloat16_tEfNS_4arch4Sm80ELb0ELb0ELb1ELb0ELb1ELb0ELb0ELb0ELi2ELi4ELi4ELi4ELb0EEENS1_21CollectiveEpilogueBwdISA_SB_SD_Li256ELb0ELb0ELi2EEENS1_19SingleTileSchedulerILb0ELb0ELb0ELi128EEEEEEEEEvNT_6ParamsE$_ZN4cute3eso3ESOILb1ELb0EJNS_14ComposedLayoutINS_7SwizzleILi3ELi3ELi3EEENS_1CILj0EEENS_6LayoutINS_5tupleIJNS5_ILi64EEENS5_ILi128EEEEEENS8_IJNS5_ILi1EEES9_EEEEEEENS_10ViewEngineINS_8smem_ptrIPN7cutlass10bfloat16_tEEEEEEEC2ERKSF_RKSM_ - $_ZN7cutlass13device_kernelIN5flash19enable_sm80_to_sm89INS1_16FlashAttnBwdSm80INS1_25CollectiveMainloopBwdSm80ILi2ELi2EN4cute5tupleIJNS5_1CILi128EEES8_NS7_ILi64EEEEEENS_10bfloat16_tEfNS_4arch4Sm80ELb0ELb0ELb1ELb0ELb1ELb0ELb0ELb0ELi2ELi4ELi4ELi4ELb0EEENS1_21CollectiveEpilogueBwdISA_SB_SD_Li256ELb0ELb0ELi2EEENS1_19SingleTileSchedulerILb0ELb0ELb0ELi128EEEEEEEEEvNT_6ParamsE$_ZN4cute3eso3ESOILb1ELb0EJNS_14ComposedLayoutINS_7SwizzleILi3ELi3ELi3EEENS_1CILi0EEENS_6LayoutINS_5tupleIJNS8_IJNS8_IJNS5_ILi4EEENS5_ILi8EEEEEENS8_IJS9_NS5_ILi1EEEEEEEEENS8_IJNS8_IJNS5_ILi2EEESF_SF_EEENS8_IJSF_SA_EEEEEEEEENS8_IJNS8_IJNS8_IJNS5_ILi128EEESC_EEENS8_IJNS5_ILi16EEES6_EEEEEENS8_IJNS8_IJNS5_ILi64EEESA_NS5_ILi512EEEEEENS8_IJNS5_ILi8192EEENS5_ILi1024EEEEEEEEEEEEEEEENS_10ViewEngineINS_8smem_ptrIPN7cutlass10bfloat16_tEEEEEEEC2ERKSY_RKS15_)
$_ZN7cutlass13device_kernelIN5flash19enable_sm80_to_sm89INS1_16FlashAttnBwdSm80INS1_25CollectiveMainloopBwdSm80ILi2ELi2EN4cute5tupleIJNS5_1CILi128EEES8_NS7_ILi64EEEEEENS_10bfloat16_tEfNS_4arch4Sm80ELb0ELb0ELb1ELb0ELb1ELb0ELb0ELb0ELi2ELi4ELi4ELi4ELb0EEENS1_21CollectiveEpilogueBwdISA_SB_SD_Li256ELb0ELb0ELi2EEENS1_19SingleTileSchedulerILb0ELb0ELb0ELi128EEEEEEEEEvNT_6ParamsE$_ZN4cute3eso3ESOILb1ELb0EJNS_14ComposedLayoutINS_7SwizzleILi3ELi3ELi3EEENS_1CILi0EEENS_6LayoutINS_5tupleIJNS8_IJNS8_IJNS5_ILi4EEENS5_ILi8EEEEEENS8_IJS9_NS5_ILi1EEEEEEEEENS8_IJNS8_IJNS5_ILi2EEESF_SF_EEENS8_IJSF_SA_EEEEEEEEENS8_IJNS8_IJNS8_IJNS5_ILi128EEESC_EEENS8_IJNS5_ILi16EEES6_EEEEEENS8_IJNS8_IJNS5_ILi64EEESA_NS5_ILi512EEEEEENS8_IJNS5_ILi8192EEENS5_ILi1024EEEEEEEEEEEEEEEENS_10ViewEngineINS_8smem_ptrIPN7cutlass10bfloat16_tEEEEEEEC2ERKSY_RKS15_:
[----:B------:R-:W-:Y:S01]  /*7400*/  IADD3 R4, R25, -c[0x0][0x20], RZ ;  /* 0x8000080019047a10 */ /* 0x000fe20007ffe0ff */
[----:B------:R-:W-:Y:S01]  /*7410*/  IMAD.MOV.U32 R8, RZ, RZ, R6 ;  /* 0x000000ffff087224 */ /* 0x000fe200078e0006 */
[----:B------:R-:W-:-:S03]  /*7420*/  MOV R9, 0x0 ;  /* 0x0000000000097802 */ /* 0x000fc60000000f00 */
[----:B------:R1:W-:Y:S01]  /*7430*/  STL.64 [R4], R2 ;  /* 0x0000000204007387 */ /* 0x0003e20000100a00 */
[----:B------:R-:W-:Y:S05]  /*7440*/  RET.REL.NODEC R8 `(_ZN7cutlass13device_kernelIN5flash19enable_sm80_to_sm89INS1_16FlashAttnBwdSm80INS1_25CollectiveMainloopBwdSm80ILi2ELi2EN4cute5tupleIJNS5_1CILi128EEES8_NS7_ILi64EEEEEENS_10bfloat16_tEfNS_4arch4Sm80ELb0ELb0ELb1ELb0ELb1ELb0ELb0ELb0ELi2ELi4ELi4ELi4ELb0EEENS1_21CollectiveEpilogueBwdISA_SB_SD_Li256ELb0ELb0ELi2EEENS1_19SingleTileSchedulerILb0ELb0ELb0ELi128EEEEEEEEEvNT_6ParamsE) ;  /* 0xffff8bb008007950 */ /* 0x000fea0003c3ffff */
        .type           $_ZN7cutlass13device_kernelIN5flash19enable_sm80_to_sm89INS1_16FlashAttnBwdSm80INS1_25CollectiveMainloopBwdSm80ILi2ELi2EN4cute5tupleIJNS5_1CILi128EEES8_NS7_ILi64EEEEEENS_10bfloat16_tEfNS_4arch4Sm80ELb0ELb0ELb1ELb0ELb1ELb0ELb0ELb0ELi2ELi4ELi4ELi4ELb0EEENS1_21CollectiveEpilogueBwdISA_SB_SD_Li256ELb0ELb0ELi2EEENS1_19SingleTileSchedulerILb0ELb0ELb0ELi128EEEEEEEEEvNT_6ParamsE$_ZN4cute3eso3ESOILb1ELb0EJNS_14ComposedLayoutINS_7SwizzleILi3ELi3ELi3EEENS_1CILj0EEENS_6LayoutINS_5tupleIJNS5_ILi64EEENS5_ILi128EEEEEENS8_IJNS5_ILi1EEES9_EEEEEEENS_10ViewEngineINS_8smem_ptrIPN7cutlass10bfloat16_tEEEEEEEC2ERKSF_RKSM_,@function
        .size           $_ZN7cutlass13device_kernelIN5flash19enable_sm80_to_sm89INS1_16FlashAttnBwdSm80INS1_25CollectiveMainloopBwdSm80ILi2ELi2EN4cute5tupleIJNS5_1CILi128EEES8_NS7_ILi64EEEEEENS_10bfloat16_tEfNS_4arch4Sm80ELb0ELb0ELb1ELb0ELb1ELb0ELb0ELb0ELi2ELi4ELi4ELi4ELb0EEENS1_21CollectiveEpilogueBwdISA_SB_SD_Li256ELb0ELb0ELi2EEENS1_19SingleTileSchedulerILb0ELb0ELb0ELi128EEEEEEEEEvNT_6ParamsE$_ZN4cute3eso3ESOILb1ELb0EJNS_14ComposedLayoutINS_7SwizzleILi3ELi3ELi3EEENS_1CILj0EEENS_6LayoutINS_5tupleIJNS5_ILi64EEENS5_ILi128EEEEEENS8_IJNS5_ILi1EEES9_EEEEEEENS_10ViewEngineINS_8smem_ptrIPN7cutlass10bfloat16_tEEEEEEEC2ERKSF_RKSM_,($_ZN7cutlass13device_kernelIN5flash19enable_sm80_to_sm89INS1_16FlashAttnBwdSm80INS1_25CollectiveMainloopBwdSm80ILi2ELi2EN4cute5tupleIJNS5_1CILi128EEES8_NS7_ILi64EEEEEENS_10bfloat16_tEfNS_4arch4Sm80ELb0ELb0ELb1ELb0ELb1ELb0ELb0ELb0ELi2ELi4ELi4ELi4ELb0EEENS1_21CollectiveEpilogueBwdISA_SB_SD_Li256ELb0ELb0ELi2EEENS1_19SingleTileSchedulerILb0ELb0ELb0ELi128EEEEEEEEEvNT_6ParamsE$_ZN4cute3eso3ESOILb1ELb0EJNS_14ComposedLayoutINS_7SwizzleILi3ELi3ELi3EEENS_1CILj0EEENS_6LayoutINS_5tupleIJNS8_IJNS5_ILi8EEENS5_ILi16EEEEEENS8_IJNS5_ILi64EEENS5_ILi1EEEEEEEEENS8_IJNS8_IJSC_NS5_ILi512EEEEEENS8_IJSD_NS5_ILi0EEEEEEEEEEEEENS_10ViewEngineINS_8smem_ptrIPN7cutlass10bfloat16_tEEEEEEEC2ERKSM_RKST_ - $_ZN7cutlass13device_kernelIN5flash19enable_sm80_to_sm89INS1_16FlashAttnBwdSm80INS1_25CollectiveMainloopBwdSm80ILi2ELi2EN4cute5tupleIJNS5_1CILi128EEES8_NS7_ILi64EEEEEENS_10bfloat16_tEfNS_4arch4Sm80ELb0ELb0ELb1ELb0ELb1ELb0ELb0ELb0ELi2ELi4ELi4ELi4ELb0EEENS1_21CollectiveEpilogueBwdISA_SB_SD_Li256ELb0ELb0ELi2EEENS1_19SingleTileSchedulerILb0ELb0ELb0ELi128EEEEEEEEEvNT_6ParamsE$_ZN4cute3eso3ESOILb1ELb0EJNS_14ComposedLayoutINS_7SwizzleILi3ELi3ELi3EEENS_1CILj0EEENS_6LayoutINS_5tupleIJNS5_ILi64EEENS5_ILi128EEEEEENS8_IJNS5_ILi1EEES9_EEEEEEENS_10ViewEngineINS_8smem_ptrIPN7cutlass10bfloat16_tEEEEEEEC2ERKSF_RKSM_)
$_ZN7cutlass13device_kernelIN5flash19enable_sm80_to_sm89INS1_16FlashAttnBwdSm80INS1_25CollectiveMainloopBwdSm80ILi2ELi2EN4cute5tupleIJNS5_1CILi128EEES8_NS7_ILi64EEEEEENS_10bfloat16_tEfNS_4arch4Sm80ELb0ELb0ELb1ELb0ELb1ELb0ELb0ELb0ELi2ELi4ELi4ELi4ELb0EEENS1_21CollectiveEpilogueBwdISA_SB_SD_Li256ELb0ELb0ELi2EEENS1_19SingleTileSchedulerILb0ELb0ELb0ELi128EEEEEEEEEvNT_6ParamsE$_ZN4cute3eso3ESOILb1ELb0EJNS_14ComposedLayoutINS_7SwizzleILi3ELi3ELi3EEENS_1CILj0EEENS_6LayoutINS_5tupleIJNS5_ILi64EEENS5_ILi128EEEEEENS8_IJNS5_ILi1EEES9_EEEEEEENS_10ViewEngineINS_8smem_ptrIPN7cutlass10bfloat16_tEEEEEEEC2ERKSF_RKSM_:
[----:B------:R-:W-:Y:S01]  /*7450*/  IADD3 R4, R25, -c[0x0][0x20], RZ ;  /* 0x8000080019047a10 */ /* 0x000fe20007ffe0ff */
[----:B------:R-:W-:Y:S01]  /*7460*/  IMAD.MOV.U32 R8, RZ, RZ, R6 ;  /* 0x000000ffff087224 */ /* 0x000fe200078e0006 */
[----:B------:R-:W-:-:S03]  /*7470*/  MOV R9, 0x0 ;  /* 0x0000000000097802 */ /* 0x000fc60000000f00 */
[----:B------:R1:W-:Y:S01]  /*7480*/  STL.64 [R4], R2 ;  /* 0x0000000204007387 */ /* 0x0003e20000100a00 */
[----:B------:R-:W-:Y:S05]  /*7490*/  RET.REL.NODEC R8 `(_ZN7cutlass13device_kernelIN5flash19enable_sm80_to_sm89INS1_16FlashAttnBwdSm80INS1_25CollectiveMainloopBwdSm80ILi2ELi2EN4cute5tupleIJNS5_1CILi128EEES8_NS7_ILi64EEEEEENS_10bfloat16_tEfNS_4arch4Sm80ELb0ELb0ELb1ELb0ELb1ELb0ELb0ELb0ELi2ELi4ELi4ELi4ELb0EEENS1_21CollectiveEpilogueBwdISA_SB_SD_Li256ELb0ELb0ELi2EEENS1_19SingleTileSchedulerILb0ELb0ELb0ELi128EEEEEEEEEvNT_6ParamsE) ;  /* 0xffff8b6008007950 */ /* 0x000fea0003c3ffff */
        .type           $_ZN7cutlass13device_kernelIN5flash19enable_sm80_to_sm89INS1_16FlashAttnBwdSm80INS1_25CollectiveMainloopBwdSm80ILi2ELi2EN4cute5tupleIJNS5_1CILi128EEES8_NS7_ILi64EEEEEENS_10bfloat16_tEfNS_4arch4Sm80ELb0ELb0ELb1ELb0ELb1ELb0ELb0ELb0ELi2ELi4ELi4ELi4ELb0EEENS1_21CollectiveEpilogueBwdISA_SB_SD_Li256ELb0ELb0ELi2EEENS1_19SingleTileSchedulerILb0ELb0ELb0ELi128EEEEEEEEEvNT_6ParamsE$_ZN4cute3eso3ESOILb1ELb0EJNS_14ComposedLayoutINS_7SwizzleILi3ELi3ELi3EEENS_1CILj0EEENS_6LayoutINS_5tupleIJNS8_IJNS5_ILi8EEENS5_ILi16EEEEEENS8_IJNS5_ILi64EEENS5_ILi1EEEEEEEEENS8_IJNS8_IJSC_NS5_ILi512EEEEEENS8_IJSD_NS5_ILi0EEEEEEEEEEEEENS_10ViewEngineINS_8smem_ptrIPN7cutlass10bfloat16_tEEEEEEEC2ERKSM_RKST_,@function
        .size           $_ZN7cutlass13device_kernelIN5flash19enable_sm80_to_sm89INS1_16FlashAttnBwdSm80INS1_25CollectiveMainloopBwdSm80ILi2ELi2EN4cute5tupleIJNS5_1CILi128EEES8_NS7_ILi64EEEEEENS_10bfloat16_tEfNS_4arch4Sm80ELb0ELb0ELb1ELb0ELb1ELb0ELb0ELb0ELi2ELi4ELi4ELi4ELb0EEENS1_21CollectiveEpilogueBwdISA_SB_SD_Li256ELb0ELb0ELi2EEENS1_19SingleTileSchedulerILb0ELb0ELb0ELi128EEEEEEEEEvNT_6ParamsE$_ZN4cute3eso3ESOILb1ELb0EJNS_14ComposedLayoutINS_7SwizzleILi3ELi3ELi3EEENS_1CILj0EEENS_6LayoutINS_5tupleIJNS8_IJNS5_ILi8EEENS5_ILi16EEEEEENS8_IJNS5_ILi64EEENS5_ILi1EEEEEEEEENS8_IJNS8_IJSC_NS5_ILi512EEEEEENS8_IJSD_NS5_ILi0EEEEEEEEEEEEENS_10ViewEngineINS_8smem_ptrIPN7cutlass10bfloat16_tEEEEEEEC2ERKSM_RKST_,($_ZN7cutlass13device_kernelIN5flash19enable_sm80_to_sm89INS1_16FlashAttnBwdSm80INS1_25CollectiveMainloopBwdSm80ILi2ELi2EN4cute5tupleIJNS5_1CILi128EEES8_NS7_ILi64EEEEEENS_10bfloat16_tEfNS_4arch4Sm80ELb0ELb0ELb1ELb0ELb1ELb0ELb0ELb0ELi2ELi4ELi4ELi4ELb0EEENS1_21CollectiveEpilogueBwdISA_SB_SD_Li256ELb0ELb0ELi2EEENS1_19SingleTileSchedulerILb0ELb0ELb0ELi128EEEEEEEEEvNT_6ParamsE$_ZN4cute3eso3ESOILb1ELb0EJNS_14ComposedLayoutINS_7SwizzleILi3ELi3ELi3EEENS_1CILj0EEENS_6LayoutINS_5tupleIJNS8_IJNS8_IJNS5_ILi4EEENS5_ILi8EEEEEENS8_IJNS5_ILi2EEENS5_ILi1EEEEEEEEENS8_IJNS8_IJSC_SC_EEESB_EEEEEENS8_IJNS8_IJNS8_IJNS5_ILi128EEESD_EEENS8_IJSA_NS5_ILi0EEEEEEEEENS8_IJNS8_IJNS5_ILi64EEENS5_ILi512EEEEEENS8_IJNS5_ILi16EEENS5_ILi1024EEEEEEEEEEEEEEEENS_10ViewEngineINS_8smem_ptrIPN7cutlass10bfloat16_tEEEEEEEC2ERKSX_RKS14_ - $_ZN7cutlass13device_kernelIN5flash19enable_sm80_to_sm89INS1_16FlashAttnBwdSm80INS1_25CollectiveMainloopBwdSm80ILi2ELi2EN4cute5tupleIJNS5_1CILi128EEES8_NS7_ILi64EEEEEENS_10bfloat16_tEfNS_4arch4Sm80ELb0ELb0ELb1ELb0ELb1ELb0ELb0ELb0ELi2ELi4ELi4ELi4ELb0EEENS1_21CollectiveEpilogueBwdISA_SB_SD_Li256ELb0ELb0ELi2EEENS1_19SingleTileSchedulerILb0ELb0ELb0ELi128EEEEEEEEEvNT_6ParamsE$_ZN4cute3eso3ESOILb1ELb0EJNS_14ComposedLayoutINS_7SwizzleILi3ELi3ELi3EEENS_1CILj0EEENS_6LayoutINS_5tupleIJNS8_IJNS5_ILi8EEENS5_ILi16EEEEEENS8_IJNS5_ILi64EEENS5_ILi1EEEEEEEEENS8_IJNS8_IJSC_NS5_ILi512EEEEEENS8_IJSD_NS5_ILi0EEEEEEEEEEEEENS_10ViewEngineINS_8smem_ptrIPN7cutlass10bfloat16_tEEEEEEEC2ERKSM_RKST_)
$_ZN7cutlass13device_kernelIN5flash19enable_sm80_to_sm89INS1_16FlashAttnBwdSm80INS1_25CollectiveMainloopBwdSm80ILi2ELi2EN4cute5tupleIJNS5_1CILi128EEES8_NS7_ILi64EEEEEENS_10bfloat16_tEfNS_4arch4Sm80ELb0ELb0ELb1ELb0ELb1ELb0ELb0ELb0ELi2ELi4ELi4ELi4ELb0EEENS1_21CollectiveEpilogueBwdISA_SB_SD_Li256ELb0ELb0ELi2EEENS1_19SingleTileSchedulerILb0ELb0ELb0ELi128EEEEEEEEEvNT_6ParamsE$_ZN4cute3eso3ESOILb1ELb0EJNS_14ComposedLayoutINS_7SwizzleILi3ELi3ELi3EEENS_1CILj0EEENS_6LayoutINS_5tupleIJNS8_IJNS5_ILi8EEENS5_ILi16EEEEEENS8_IJNS5_ILi64EEENS5_ILi1EEEEEEEEENS8_IJNS8_IJSC_NS5_ILi512EEEEEENS8_IJSD_NS5_ILi0EEEEEEEEEEEEENS_10ViewEngineINS_8smem_ptrIPN7cutlass10bfloat16_tEEEEEEEC2ERKSM_RKST_:
[----:B------:R-:W-:Y:S01]  /*74a0*/  IADD3 R4, R25, -c[0x0][0x20], RZ ;  /* 0x8000080019047a10 */ /* 0x000fe20007ffe0ff */
[----:B------:R-:W-:Y:S01]  /*74b0*/  IMAD.MOV.U32 R8, RZ, RZ, R6 ;  /* 0x000000ffff087224 */ /* 0x000fe200078e0006 */
[----:B------:R-:W-:-:S03]  /*74c0*/  MOV R9, 0x0 ;  /* 0x0000000000097802 */ /* 0x000fc60000000f00 */
[----:B------:R1:W-:Y:S01]  /*74d0*/  STL.64 [R4], R2 ;  /* 0x0000000204007387 */ /* 0x0003e20000100a00 */
[----:B------:R-:W-:Y:S05]  /*74e0*/  RET.REL.NODEC R8 `(_ZN7cutlass13device_kernelIN5flash19enable_sm80_to_sm89INS1_16FlashAttnBwdSm80INS1_25CollectiveMainloopBwdSm80ILi2ELi2EN4cute5tupleIJNS5_1CILi128EEES8_NS7_ILi64EEEEEENS_10bfloat16_tEfNS_4arch4Sm80ELb0ELb0ELb1ELb0ELb1ELb0ELb0ELb0ELi2ELi4ELi4ELi4ELb0EEENS1_21CollectiveEpilogueBwdISA_SB_SD_Li256ELb0ELb0ELi2EEENS1_19SingleTileSchedulerILb0ELb0ELb0ELi128EEEEEEEEEvNT_6ParamsE) ;  /* 0xffff8b1008007950 */ /* 0x000fea0003c3ffff */
        .type           $_ZN7cutlass13device_kernelIN5flash19enable_sm80_to_sm89INS1_16FlashAttnBwdSm80INS1_25CollectiveMainloopBwdSm80ILi2ELi2EN4cute5tupleIJNS5_1CILi128EEES8_NS7_ILi64EEEEEENS_10bfloat16_tEfNS_4arch4Sm80ELb0ELb0ELb1ELb0ELb1ELb0ELb0ELb0ELi2ELi4ELi4ELi4ELb0EEENS1_21CollectiveEpilogueBwdISA_SB_SD_Li256ELb0ELb0ELi2EEENS1_19SingleTileSchedulerILb0ELb0ELb0ELi128EEEEEEEEEvNT_6ParamsE$_ZN4cute3eso3ESOILb1ELb0EJNS_14ComposedLayoutINS_7SwizzleILi3ELi3ELi3EEENS_1CILj0EEENS_6LayoutINS_5tupleIJNS8_IJNS8_IJNS5_ILi4EEENS5_ILi8EEEEEENS8_IJNS5_ILi2EEENS5_ILi1EEEEEEEEENS8_IJNS8_IJSC_SC_EEESB_EEEEEENS8_IJNS8_IJNS8_IJNS5_ILi128EEESD_EEENS8_IJSA_NS5_ILi0EEEEEEEEENS8_IJNS8_IJNS5_ILi64EEENS5_ILi512EEEEEENS8_IJNS5_ILi16EEENS5_ILi1024EEEEEEEEEEEEEEEENS_10ViewEngineINS_8smem_ptrIPN7cutlass10bfloat16_tEEEEEEEC2ERKSX_RKS14_,@function
        .size           $_ZN7cutlass13device_kernelIN5flash19enable_sm80_to_sm89INS1_16FlashAttnBwdSm80INS1_25CollectiveMainloopBwdSm80ILi2ELi2EN4cute5tupleIJNS5_1CILi128EEES8_NS7_ILi64EEEEEENS_10bfloat16_tEfNS_4arch4Sm80ELb0ELb0ELb1ELb0ELb1ELb0ELb0ELb0ELi2ELi4ELi4ELi4ELb0EEENS1_21CollectiveEpilogueBwdISA_SB_SD_Li256ELb0ELb0ELi2EEENS1_19SingleTileSchedulerILb0ELb0ELb0ELi128EEEEEEEEEvNT_6ParamsE$_ZN4cute3eso3ESOILb1ELb0EJNS_14ComposedLayoutINS_7SwizzleILi3ELi3ELi3EEENS_1CILj0EEENS_6LayoutINS_5tupleIJNS8_IJNS8_IJNS5_ILi4EEENS5_ILi8EEEEEENS8_IJNS5_ILi2EEENS5_ILi1EEEEEEEEENS8_IJNS8_IJSC_SC_EEESB_EEEEEENS8_IJNS8_IJNS8_IJNS5_ILi128EEESD_EEENS8_IJSA_NS5_ILi0EEEEEEEEENS8_IJNS8_IJNS5_ILi64EEENS5_ILi512EEEEEENS8_IJNS5_ILi16EEENS5_ILi1024EEEEEEEEEEEEEEEENS_10ViewEngineINS_8smem_ptrIPN7cutlass10bfloat16_tEEEEEEEC2ERKSX_RKS14_,($_ZN7cutlass13device_kernelIN5flash19enable_sm80_to_sm89INS1_16FlashAttnBwdSm80INS1_25CollectiveMainloopBwdSm80ILi2ELi2EN4cute5tupleIJNS5_1CILi128EEES8_NS7_ILi64EEEEEENS_10bfloat16_tEfNS_4arch4Sm80ELb0ELb0ELb1ELb0ELb1ELb0ELb0ELb0ELi2ELi4ELi4ELi4ELb0EEENS1_21CollectiveEpilogueBwdISA_SB_SD_Li256ELb0ELb0ELi2EEENS1_19SingleTileSchedulerILb0ELb0ELb0ELi128EEEEEEEEEvNT_6ParamsE$_ZN4cute3eso3ESOILb1ELb0EJNS_14ComposedLayoutINS_7SwizzleILi3ELi3ELi3EEENS_1CILj0EEENS_6LayoutINS_5tupleIJNS8_IJNS8_IJNS5_ILi4EEENS5_ILi8EEEEEENS8_IJS9_NS5_ILi1EEEEEEEEENS8_IJNS8_IJNS5_ILi2EEESF_SF_EEENS8_IJSF_S9_EEEEEEEEENS8_IJNS8_IJNS8_IJSF_NS5_ILi64EEEEEENS8_IJNS5_ILi1024EEENS5_ILi0EEEEEEEEENS8_IJNS8_IJSC_NS5_ILi512EEESA_EEENS8_IJNS5_ILi4096EEENS5_ILi16EEEEEEEEEEEEEEEENS_10ViewEngineINS_8smem_ptrIPN7cutlass10bfloat16_tEEEEEEEC2ERKSY_RKS15_ - $_ZN7cutlass13device_kernelIN5flash19enable_sm80_to_sm89INS1_16FlashAttnBwdSm80INS1_25CollectiveMainloopBwdSm80ILi2ELi2EN4cute5tupleIJNS5_1CILi128EEES8_NS7_ILi64EEEEEENS_10bfloat16_tEfNS_4arch4Sm80ELb0ELb0ELb1ELb0ELb1ELb0ELb0ELb0ELi2ELi4ELi4ELi4ELb0EEENS1_21CollectiveEpilogueBwdISA_SB_SD_Li256ELb0ELb0ELi2EEENS1_19SingleTileSchedulerILb0ELb0ELb0ELi128EEEEEEEEEvNT_6ParamsE$_ZN4cute3eso3ESOILb1ELb0EJNS_14ComposedLayoutINS_7SwizzleILi3ELi3ELi3EEENS_1CILj0EEENS_6LayoutINS_5tupleIJNS8_IJNS8_IJNS5_ILi4EEENS5_ILi8EEEEEENS8_IJNS5_ILi2EEENS5_ILi1EEEEEEEEENS8_IJNS8_IJSC_SC_EEESB_EEEEEENS8_IJNS8_IJNS8_IJNS5_ILi128EEESD_EEENS8_IJSA_NS5_ILi0EEEEEEEEENS8_IJNS8_IJNS5_ILi64EEENS5_ILi512EEEEEENS8_IJNS5_ILi16EEENS5_ILi1024EEEEEEEEEEEEEEEENS_10ViewEngineINS_8smem_ptrIPN7cutlass10bfloat16_tEEEEEEEC2ERKSX_RKS14_)
$_ZN7cutlass13device_kernelIN5flash19enable_sm80_to_sm89INS1_16FlashAttnBwdSm80INS1_25CollectiveMainloopBwdSm80ILi2ELi2EN4cute5tupleIJNS5_1CILi128EEES8_NS7_ILi64EEEEEENS_10bfloat16_tEfNS_4arch4Sm80ELb0ELb0ELb1ELb0ELb1ELb0ELb0ELb0ELi2ELi4ELi4ELi4ELb0EEENS1_21CollectiveEpilogueBwdISA_SB_SD_Li256ELb0ELb0ELi2EEENS1_19SingleTileSchedulerILb0ELb0ELb0ELi128EEEEEEEEEvNT_6ParamsE$_ZN4cute3eso3ESOILb1ELb0EJNS_14ComposedLayoutINS_7SwizzleILi3ELi3ELi3EEENS_1CILj0EEENS_6LayoutINS_5tupleIJNS8_IJNS8_IJNS5_ILi4EEENS5_ILi8EEEEEENS8_IJNS5_ILi2EEENS5_ILi1EEEEEEEEENS8_IJNS8_IJSC_SC_EEESB_EEEEEENS8_IJNS8_IJNS8_IJNS5_ILi128EEESD_EEENS8_IJSA_NS5_ILi0EEEEEEEEENS8_IJNS8_IJNS5_ILi64EEENS5_ILi512EEEEEENS8_IJNS5_ILi16EEENS5_ILi1024EEEEEEEEEEEEEEEENS_10ViewEngineINS_8smem_ptrIPN7cutlass10bfloat16_tEEEEEEEC2ERKSX_RKS14_:
[----:B------:R-:W-:Y:S01]  /*74f0*/  IADD3 R4, R25, -c[0x0][0x20], RZ ;  /* 0x8000080019047a10 */ /* 0x000fe20007ffe0ff */
[----:B------:R-:W-:Y:S01]  /*7500*/  IMAD.MOV.U32 R8, RZ, RZ, R6 ;  /* 0x000000ffff087224 */ /* 0x000fe200078e0006 */
[----:B------:R-:W-:-:S03]  /*7510*/  MOV R9, 0x0 ;  /* 0x0000000000097802 */ /* 0x000fc60000000f00 */
[----:B------:R1:W-:Y:S01]  /*7520*/  STL.64 [R4], R2 ;  /* 0x0000000204007387 */ /* 0x0003e20000100a00 */
[----:B------:R-:W-:Y:S05]  /*7530*/  RET.REL.NODEC R8 `(_ZN7cutlass13device_kernelIN5flash19enable_sm80_to_sm89INS1_16FlashAttnBwdSm80INS1_25CollectiveMainloopBwdSm80ILi2ELi2EN4cute5tupleIJNS5_1CILi128EEES8_NS7_ILi64EEEEEENS_10bfloat16_tEfNS_4arch4Sm80ELb0ELb0ELb1ELb0ELb1ELb0ELb0ELb0ELi2ELi4ELi4ELi4ELb0EEENS1_21CollectiveEpilogueBwdISA_SB_SD_Li256ELb0ELb0ELi2EEENS1_19SingleTileSchedulerILb0ELb0ELb0ELi128EEEEEEEEEvNT_6ParamsE) ;  /* 0xffff8ac008007950 */ /* 0x000fea0003c3ffff */
        .type           $_ZN7cutlass13device_kernelIN5flash19enable_sm80_to_sm89INS1_16FlashAttnBwdSm80INS1_25CollectiveMainloopBwdSm80ILi2ELi2EN4cute5tupleIJNS5_1CILi128EEES8_NS7_ILi64EEEEEENS_10bfloat16_tEfNS_4arch4Sm80ELb0ELb0ELb1ELb0ELb1ELb0ELb0ELb0ELi2ELi4ELi4ELi4ELb0EEENS1_21CollectiveEpilogueBwdISA_SB_SD_Li256ELb0ELb0ELi2EEENS1_19SingleTileSchedulerILb0ELb0ELb0ELi128EEEEEEEEEvNT_6ParamsE$_ZN4cute3eso3ESOILb1ELb0EJNS_14ComposedLayoutINS_7SwizzleILi3ELi3ELi3EEENS_1CILj0EEENS_6LayoutINS_5tupleIJNS8_IJNS8_IJNS5_ILi4EEENS5_ILi8EEEEEENS8_IJS9_NS5_ILi1EEEEEEEEENS8_IJNS8_IJNS5_ILi2EEESF_SF_EEENS8_IJSF_S9_EEEEEEEEENS8_IJNS8_IJNS8_IJSF_NS5_ILi64EEEEEENS8_IJNS5_ILi1024EEENS5_ILi0EEEEEEEEENS8_IJNS8_IJSC_NS5_ILi512EEESA_EEENS8_IJNS5_ILi4096EEENS5_ILi16EEEEEEEEEEEEEEEENS_10ViewEngineINS_8smem_ptrIPN7cutlass10bfloat16_tEEEEEEEC2ERKSY_RKS15_,@function
        .size           $_ZN7cutlass13device_kernelIN5flash19enable_sm80_to_sm89INS1_16FlashAttnBwdSm80INS1_25CollectiveMainloopBwdSm80ILi2ELi2EN4cute5tupleIJNS5_1CILi128EEES8_NS7_ILi64EEEEEENS_10bfloat16_tEfNS_4arch4Sm80ELb0ELb0ELb1ELb0ELb1ELb0ELb0ELb0ELi2ELi4ELi4ELi4ELb0EEENS1_21CollectiveEpilogueBwdISA_SB_SD_Li256ELb0ELb0ELi2EEENS1_19SingleTileSchedulerILb0ELb0ELb0ELi128EEEEEEEEEvNT_6ParamsE$_ZN4cute3eso3ESOILb1ELb0EJNS_14ComposedLayoutINS_7SwizzleILi3ELi3ELi3EEENS_1CILj0EEENS_6LayoutINS_5tupleIJNS8_IJNS8_IJNS5_ILi4EEENS5_ILi8EEEEEENS8_IJS9_NS5_ILi1EEEEEEEEENS8_IJNS8_IJNS5_ILi2EEESF_SF_EEENS8_IJSF_S9_EEEEEEEEENS8_IJNS8_IJNS8_IJSF_NS5_ILi64EEEEEENS8_IJNS5_ILi1024EEENS5_ILi0EEEEEEEEENS8_IJNS8_IJSC_NS5_ILi512EEESA_EEENS8_IJNS5_ILi4096EEENS5_ILi16EEEEEEEEEEEEEEEENS_10ViewEngineINS_8smem_ptrIPN7cutlass10bfloat16_tEEEEEEEC2ERKSY_RKS15_,($_ZN7cutlass13device_kernelIN5flash19enable_sm80_to_sm89INS1_16FlashAttnBwdSm80INS1_25CollectiveMainloopBwdSm80ILi2ELi2EN4cute5tupleIJNS5_1CILi128EEES8_NS7_ILi64EEEEEENS_10bfloat16_tEfNS_4arch4Sm80ELb0ELb0ELb1ELb0ELb1ELb0ELb0ELb0ELi2ELi4ELi4ELi4ELb0EEENS1_21CollectiveEpilogueBwdISA_SB_SD_Li256ELb0ELb0ELi2EEENS1_19SingleTileSchedulerILb0ELb0ELb0ELi128EEEEEEEEEvNT_6ParamsE$_ZN4cute3eso3ESOILb1ELb0EJNS_1CILi0EEENS2_ILi1EEENS2_ILi512EEEiEEC2ERKS3_RKS4_RKS5_RKi - $_ZN7cutlass13device_kernelIN5flash19enable_sm80_to_sm89INS1_16FlashAttnBwdSm80INS1_25CollectiveMainloopBwdSm80ILi2ELi2EN4cute5tupleIJNS5_1CILi128EEES8_NS7_ILi64EEEEEENS_10bfloat16_tEfNS_4arch4Sm80ELb0ELb0ELb1ELb0ELb1ELb0ELb0ELb0ELi2ELi4ELi4ELi4ELb0EEENS1_21CollectiveEpilogueBwdISA_SB_SD_Li256ELb0ELb0ELi2EEENS1_19SingleTileSchedulerILb0ELb0ELb0ELi128EEEEEEEEEvNT_6ParamsE$_ZN4cute3eso3ESOILb1ELb0EJNS_14ComposedLayoutINS_7SwizzleILi3ELi3ELi3EEENS_1CILj0EEENS_6LayoutINS_5tupleIJNS8_IJNS8_IJNS5_ILi4EEENS5_ILi8EEEEEENS8_IJS9_NS5_ILi1EEEEEEEEENS8_IJNS8_IJNS5_ILi2EEESF_SF_EEENS8_IJSF_S9_EEEEEEEEENS8_IJNS8_IJNS8_IJSF_NS5_ILi64EEEEEENS8_IJNS5_ILi1024EEENS5_ILi0EEEEEEEEENS8_IJNS8_IJSC_NS5_ILi512EEESA_EEENS8_IJNS5_ILi4096EEENS5_ILi16EEEEEEEEEEEEEEEENS_10ViewEngineINS_8smem_ptrIPN7cutlass10bfloat16_tEEEEEEEC2ERKSY_RKS15_)
$_ZN7cutlass13device_kernelIN5flash19enable_sm80_to_sm89INS1_16FlashAttnBwdSm80INS1_25CollectiveMainloopBwdSm80ILi2ELi2EN4cute5tupleIJNS5_1CILi128EEES8_NS7_ILi64EEEEEENS_10bfloat16_tEfNS_4arch4Sm80ELb0ELb0ELb1ELb0ELb1ELb0ELb0ELb0ELi2ELi4ELi4ELi4ELb0EEENS1_21CollectiveEpilogueBwdISA_SB_SD_Li256ELb0ELb0ELi2EEENS1_19SingleTileSchedulerILb0ELb0ELb0ELi128EEEEEEEEEvNT_6ParamsE$_ZN4cute3eso3ESOILb1ELb0EJNS_14ComposedLayoutINS_7SwizzleILi3ELi3ELi3EEENS_1CILj0EEENS_6LayoutINS_5tupleIJNS8_IJNS8_IJNS5_ILi4EEENS5_ILi8EEEEEENS8_IJS9_NS5_ILi1EEEEEEEEENS8_IJNS8_IJNS5_ILi2EEESF_SF_EEENS8_IJSF_S9_EEEEEEEEENS8_IJNS8_IJNS8_IJSF_NS5_ILi64EEEEEENS8_IJNS5_ILi1024EEENS5_ILi0EEEEEEEEENS8_IJNS8_IJSC_NS5_ILi512EEESA_EEENS8_IJNS5_ILi4096EEENS5_ILi16EEEEEEEEEEEEEEEENS_10ViewEngineINS_8smem_ptrIPN7cutlass10bfloat16_tEEEEEEEC2ERKSY_RKS15_:
[----:B------:R-:W-:Y:S01]  /*7540*/  IADD3 R4, R25, -c[0x0][0x20], RZ ;  /* 0x8000080019047a10 */ /* 0x000fe20007ffe0ff */
[----:B------:R-:W-:Y:S01]  /*7550*/  IMAD.MOV.U32 R8, RZ, RZ, R6 ;  /* 0x000000ffff087224 */ /* 0x000fe200078e0006 */
[----:B------:R-:W-:-:S03]  /*7560*/  MOV R9, 0x0 ;  /* 0x0000000000097802 */ /* 0x000fc60000000f00 */
[----:B------:R1:W-:Y:S01]  /*7570*/  STL.64 [R4], R2 ;  /* 0x0000000204007387 */ /* 0x0003e20000100a00 */
[----:B------:R-:W-:Y:S05]  /*7580*/  RET.REL.NODEC R8 `(_ZN7cutlass13device_kernelIN5flash19enable_sm80_to_sm89INS1_16FlashAttnBwdSm80INS1_25CollectiveMainloopBwdSm80ILi2ELi2EN4cute5tupleIJNS5_1CILi128EEES8_NS7_ILi64EEEEEENS_10bfloat16_tEfNS_4arch4Sm80ELb0ELb0ELb1ELb0ELb1ELb0ELb0ELb0ELi2ELi4ELi4ELi4ELb0EEENS1_21CollectiveEpilogueBwdISA_SB_SD_Li256ELb0ELb0ELi2EEENS1_19SingleTileSchedulerILb0ELb0ELb0ELi128EEEEEEEEEvNT_6ParamsE) ;  /* 0xffff8a7008007950 */ /* 0x000fea0003c3ffff */
        .type           $_ZN7cutlass13device_kernelIN5flash19enable_sm80_to_sm89INS1_16FlashAttnBwdSm80INS1_25CollectiveMainloopBwdSm80ILi2ELi2EN4cute5tupleIJNS5_1CILi128EEES8_NS7_ILi64EEEEEENS_10bfloat16_tEfNS_4arch4Sm80ELb0ELb0ELb1ELb0ELb1ELb0ELb0ELb0ELi2ELi4ELi4ELi4ELb0EEENS1_21CollectiveEpilogueBwdISA_SB_SD_Li256ELb0ELb0ELi2EEENS1_19SingleTileSchedulerILb0ELb0ELb0ELi128EEEEEEEEEvNT_6ParamsE$_ZN4cute3eso3ESOILb1ELb0EJNS_1CILi0EEENS2_ILi1EEENS2_ILi512EEEiEEC2ERKS3_RKS4_RKS5_RKi,@function
        .size           $_ZN7cutlass13device_kernelIN5flash19enable_sm80_to_sm89INS1_16FlashAttnBwdSm80INS1_25CollectiveMainloopBwdSm80ILi2ELi2EN4cute5tupleIJNS5_1CILi128EEES8_NS7_ILi64EEEEEENS_10bfloat16_tEfNS_4arch4Sm80ELb0ELb0ELb1ELb0ELb1ELb0ELb0ELb0ELi2ELi4ELi4ELi4ELb0EEENS1_21CollectiveEpilogueBwdISA_SB_SD_Li256ELb0ELb0ELi2EEENS1_19SingleTileSchedulerILb0ELb0ELb0ELi128EEEEEEEEEvNT_6ParamsE$_ZN4cute3eso3ESOILb1ELb0EJNS_1CILi0EEENS2_ILi1EEENS2_ILi512EEEiEEC2ERKS3_RKS4_RKS5_RKi,($_ZN7cutlass13device_kernelIN5flash19enable_sm80_to_sm89INS1_16FlashAttnBwdSm80INS1_25CollectiveMainloopBwdSm80ILi2ELi2EN4cute5tupleIJNS5_1CILi128EEES8_NS7_ILi64EEEEEENS_10bfloat16_tEfNS_4arch4Sm80ELb0ELb0ELb1ELb0ELb1ELb0ELb0ELb0ELi2ELi4ELi4ELi4ELb0EEENS1_21CollectiveEpilogueBwdISA_SB_SD_Li256ELb0ELb0ELi2EEENS1_19SingleTileSchedulerILb0ELb0ELb0ELi128EEEEEEEEEvNT_6ParamsE$_ZN4cute3eso3ESOILb1ELb0EJNS_1CILi0EEENS2_ILi1EEENS2_ILi512EEEiNS2_ILi4096EEEiNS2_ILi8192EEEEEC2ERKS3_RKS4_RKS5_RKiRKS6_SG_RKS7_ - $_ZN7cutlass13device_kernelIN5flash19enable_sm80_to_sm89INS1_16FlashAttnBwdSm80INS1_25CollectiveMainloopBwdSm80ILi2ELi2EN4cute5tupleIJNS5_1CILi128EEES8_NS7_ILi64EEEEEENS_10bfloat16_tEfNS_4arch4Sm80ELb0ELb0ELb1ELb0ELb1ELb0ELb0ELb0ELi2ELi4ELi4ELi4ELb0EEENS1_21CollectiveEpilogueBwdISA_SB_SD_Li256ELb0ELb0ELi2EEENS1_19SingleTileSchedulerILb0ELb0ELb0ELi128EEEEEEEEEvNT_6ParamsE$_ZN4cute3eso3ESOILb1ELb0EJNS_1CILi0EEENS2_ILi1EEENS2_ILi512EEEiEEC2ERKS3_RKS4_RKS5_RKi)
$_ZN7cutlass13device_kernelIN5flash19enable_sm80_to_sm89INS1_16FlashAttnBwdSm80INS1_25CollectiveMainloopBwdSm80ILi2ELi2EN4cute5tupleIJNS5_1CILi128EEES8_NS7_ILi64EEEEEENS_10bfloat16_tEfNS_4arch4Sm80ELb0ELb0ELb1ELb0ELb1ELb0ELb0ELb0ELi2ELi4ELi4ELi4ELb0EEENS1_21CollectiveEpilogueBwdISA_SB_SD_Li256ELb0ELb0ELi2EEENS1_19SingleTileSchedulerILb0ELb0ELb0ELi128EEEEEEEEEvNT_6ParamsE$_ZN4cute3eso3ESOILb1ELb0EJNS_1CILi0EEENS2_ILi1EEENS2_ILi512EEEiEEC2ERKS3_RKS4_RKS5_RKi:
[----:B------:R-:W-:Y:S02]  /*7590*/  IADD3 R2, R2, -c[0x0][0x20], RZ ;  /* 0x8000080002027a10 */ /* 0x000fe40007ffe0ff */
[----:B------:R-:W-:-:S03]  /*75a0*/  MOV R9, 0x0 ;  /* 0x0000000000097802 */ /* 0x000fc60000000f00 */
[----:B------:R1:W-:Y:S01]  /*75b0*/  STL [R2], R3 ;  /* 0x0000000302007387 */ /* 0x0003e20000100800 */
[----:B------:R-:W-:Y:S05]  /*75c0*/  RET.REL.NODEC R8 `(_ZN7cutlass13device_kernelIN5flash19enable_sm80_to_sm89INS1_16FlashAttnBwdSm80INS1_25CollectiveMainloopBwdSm80ILi2ELi2EN4cute5tupleIJNS5_1CILi128EEES8_NS7_ILi64EEEEEENS_10bfloat16_tEfNS_4arch4Sm80ELb0ELb0ELb1ELb0ELb1ELb0ELb0ELb0ELi2ELi4ELi4ELi4ELb0EEENS1_21CollectiveEpilogueBwdISA_SB_SD_Li256ELb0ELb0ELi2EEENS1_19SingleTileSchedulerILb0ELb0ELb0ELi128EEEEEEEEEvNT_6ParamsE) ;  /* 0xffff8a3008007950 */ /* 0x000fea0003c3ffff */
        .type           $_ZN7cutlass13device_kernelIN5flash19enable_sm80_to_sm89INS1_16FlashAttnBwdSm80INS1_25CollectiveMainloopBwdSm80ILi2ELi2EN4cute5tupleIJNS5_1CILi128EEES8_NS7_ILi64EEEEEENS_10bfloat16_tEfNS_4arch4Sm80ELb0ELb0ELb1ELb0ELb1ELb0ELb0ELb0ELi2ELi4ELi4ELi4ELb0EEENS1_21CollectiveEpilogueBwdISA_SB_SD_Li256ELb0ELb0ELi2EEENS1_19SingleTileSchedulerILb0ELb0ELb0ELi128EEEEEEEEEvNT_6ParamsE$_ZN4cute3eso3ESOILb1ELb0EJNS_1CILi0EEENS2_ILi1EEENS2_ILi512EEEiNS2_ILi4096EEEiNS2_ILi8192EEEEEC2ERKS3_RKS4_RKS5_RKiRKS6_SG_RKS7_,@function
        .size           $_ZN7cutlass13device_kernelIN5flash19enable_sm80_to_sm89INS1_16FlashAttnBwdSm80INS1_25CollectiveMainloopBwdSm80ILi2ELi2EN4cute5tupleIJNS5_1CILi128EEES8_NS7_ILi64EEEEEENS_10bfloat16_tEfNS_4arch4Sm80ELb0ELb0ELb1ELb0ELb1ELb0ELb0ELb0ELi2ELi4ELi4ELi4ELb0EEENS1_21CollectiveEpilogueBwdISA_SB_SD_Li256ELb0ELb0ELi2EEENS1_19SingleTileSchedulerILb0ELb0ELb0ELi128EEEEEEEEEvNT_6ParamsE$_ZN4cute3eso3ESOILb1ELb0EJNS_1CILi0EEENS2_ILi1EEENS2_ILi512EEEiNS2_ILi4096EEEiNS2_ILi8192EEEEEC2ERKS3_RKS4_RKS5_RKiRKS6_SG_RKS7_,($_ZN7cutlass13device_kernelIN5flash19enable_sm80_to_sm89INS1_16FlashAttnBwdSm80INS1_25CollectiveMainloopBwdSm80ILi2ELi2EN4cute5tupleIJNS5_1CILi128EEES8_NS7_ILi64EEEEEENS_10bfloat16_tEfNS_4arch4Sm80ELb0ELb0ELb1ELb0ELb1ELb0ELb0ELb0ELi2ELi4ELi4ELi4ELb0EEENS1_21CollectiveEpilogueBwdISA_SB_SD_Li256ELb0ELb0ELi2EEENS1_19SingleTileSchedulerILb0ELb0ELb0ELi128EEEEEEEEEvNT_6ParamsE$_ZN4cute3eso3ESOILb1ELb0EJNS_1CILi0EEENS_5tupleIJNS2_ILi1EEENS2_ILi256EEEiEEEEEC2ERKS3_RKS7_ - $_ZN7cutlass13device_kernelIN5flash19enable_sm80_to_sm89INS1_16FlashAttnBwdSm80INS1_25CollectiveMainloopBwdSm80ILi2ELi2EN4cute5tupleIJNS5_1CILi128EEES8_NS7_ILi64EEEEEENS_10bfloat16_tEfNS_4arch4Sm80ELb0ELb0ELb1ELb0ELb1ELb0ELb0ELb0ELi2ELi4ELi4ELi4ELb0EEENS1_21CollectiveEpilogueBwdISA_SB_SD_Li256ELb0ELb0ELi2EEENS1_19SingleTileSchedulerILb0ELb0ELb0ELi128EEEEEEEEEvNT_6ParamsE$_ZN4cute3eso3ESOILb1ELb0EJNS_1CILi0EEENS2_ILi1EEENS2_ILi512EEEiNS2_ILi4096EEEiNS2_ILi8192EEEEEC2ERKS3_RKS4_RKS5_RKiRKS6_SG_RKS7_)
$_ZN7cutlass13device_kernelIN5flash19enable_sm80_to_sm89INS1_16FlashAttnBwdSm80INS1_25CollectiveMainloopBwdSm80ILi2ELi2EN4cute5tupleIJNS5_1CILi128EEES8_NS7_ILi64EEEEEENS_10bfloat16_tEfNS_4arch4Sm80ELb0ELb0ELb1ELb0ELb1ELb0ELb0ELb0ELi2ELi4ELi4ELi4ELb0EEENS1_21CollectiveEpilogueBwdISA_SB_SD_Li256ELb0ELb0ELi2EEENS1_19SingleTileSchedulerILb0ELb0ELb0ELi128EEEEEEEEEvNT_6ParamsE$_ZN4cute3eso3ESOILb1ELb0EJNS_1CILi0EEENS2_ILi1EEENS2_ILi512EEEiNS2_ILi4096EEEiNS2_ILi8192EEEEEC2ERKS3_RKS4_RKS5_RKiRKS6_SG_RKS7_:
[----:B------:R-:W-:Y:S02]  /*75d0*/  IADD3 R3, R3, -c[0x0][0x20], RZ ;  /* 0x8000080003037a10 */ /* 0x000fe40007ffe0ff */
[----:B------:R-:W-:-:S03]  /*75e0*/  IADD3 R2, R68, -c[0x0][0x20], RZ ;  /* 0x8000080044027a10 */ /* 0x000fc60007ffe0ff */
[----:B------:R1:W-:Y:S04]  /*75f0*/  STL [R3], R10 ;  /* 0x0000000a03007387 */ /* 0x0003e80000100800 */
[----:B------:R-:W2:Y:S01]  /*7600*/  LDL R2, [R2] ;  /* 0x0000000002027983 */ /* 0x000ea20000100800 */
[----:B------:R-:W-:-:S03]  /*7610*/  IMAD.MOV.U32 R9, RZ, RZ, 0x0 ;  /* 0x00000000ff097424 */ /* 0x000fc600078e00ff */
[----:B--2---:R1:W-:Y:S01]  /*7620*/  STL [R3+0x4], R2 ;  /* 0x0000040203007387 */ /* 0x0043e20000100800 */
[----:B------:R-:W-:Y:S05]  /*7630*/  RET.REL.NODEC R8 `(_ZN7cutlass13device_kernelIN5flash19enable_sm80_to_sm89INS1_16FlashAttnBwdSm80INS1_25CollectiveMainloopBwdSm80ILi2ELi2EN4cute5tupleIJNS5_1CILi128EEES8_NS7_ILi64EEEEEENS_10bfloat16_tEfNS_4arch4Sm80ELb0ELb0ELb1ELb0ELb1ELb0ELb0ELb0ELi2ELi4ELi4ELi4ELb0EEENS1_21CollectiveEpilogueBwdISA_SB_SD_Li256ELb0ELb0ELi2EEENS1_19SingleTileSchedulerILb0ELb0ELb0ELi128EEEEEEEEEvNT_6ParamsE) ;  /* 0xffff89c008007950 */ /* 0x000fea0003c3ffff */
        .type           $_ZN7cutlass13device_kernelIN5flash19enable_sm80_to_sm89INS1_16FlashAttnBwdSm80INS1_25CollectiveMainloopBwdSm80ILi2ELi2EN4cute5tupleIJNS5_1CILi128EEES8_NS7_ILi64EEEEEENS_10bfloat16_tEfNS_4arch4Sm80ELb0ELb0ELb1ELb0ELb1ELb0ELb0ELb0ELi2ELi4ELi4ELi4ELb0EEENS1_21CollectiveEpilogueBwdISA_SB_SD_Li256ELb0ELb0ELi2EEENS1_19SingleTileSchedulerILb0ELb0ELb0ELi128EEEEEEEEEvNT_6ParamsE$_ZN4cute3eso3ESOILb1ELb0EJNS_1CILi0EEENS_5tupleIJNS2_ILi1EEENS2_ILi256EEEiEEEEEC2ERKS3_RKS7_,@function
        .size           $_ZN7cutlass13device_kernelIN5flash19enable_sm80_to_sm89INS1_16FlashAttnBwdSm80INS1_25CollectiveMainloopBwdSm80ILi2ELi2EN4cute5tupleIJNS5_1CILi128EEES8_NS7_ILi64EEEEEENS_10bfloat16_tEfNS_4arch4Sm80ELb0ELb0ELb1ELb0ELb1ELb0ELb0ELb0ELi2ELi4ELi4ELi4ELb0EEENS1_21CollectiveEpilogueBwdISA_SB_SD_Li256ELb0ELb0ELi2EEENS1_19SingleTileSchedulerILb0ELb0ELb0ELi128EEEEEEEEEvNT_6ParamsE$_ZN4cute3eso3ESOILb1ELb0EJNS_1CILi0EEENS_5tupleIJNS2_ILi1EEENS2_ILi256EEEiEEEEEC2ERKS3_RKS7_,($_ZN7cutlass13device_kernelIN5flash19enable_sm80_to_sm89INS1_16FlashAttnBwdSm80INS1_25CollectiveMainloopBwdSm80ILi2ELi2EN4cute5tupleIJNS5_1CILi128EEES8_NS7_ILi64EEEEEENS_10bfloat16_tEfNS_4arch4Sm80ELb0ELb0ELb1ELb0ELb1ELb0ELb0ELb0ELi2ELi4ELi4ELi4ELb0EEENS1_21CollectiveEpilogueBwdISA_SB_SD_Li256ELb0ELb0ELi2EEENS1_19SingleTileSchedulerILb0ELb0ELb0ELi128EEEEEEEEEvNT_6ParamsE$_ZN4cute3eso3ESOILb1ELb0EJNS_1CILi0EEEiEEC2ERKS3_RKi - $_ZN7cutlass13device_kernelIN5flash19enable_sm80_to_sm89INS1_16FlashAttnBwdSm80INS1_25CollectiveMainloopBwdSm80ILi2ELi2EN4cute5tupleIJNS5_1CILi128EEES8_NS7_ILi64EEEEEENS_10bfloat16_tEfNS_4arch4Sm80ELb0ELb0ELb1ELb0ELb1ELb0ELb0ELb0ELi2ELi4ELi4ELi4ELb0EEENS1_21CollectiveEpilogueBwdISA_SB_SD_Li256ELb0ELb0ELi2EEENS1_19SingleTileSchedulerILb0ELb0ELb0ELi128EEEEEEEEEvNT_6ParamsE$_ZN4cute3eso3ESOILb1ELb0EJNS_1CILi0EEENS_5tupleIJNS2_ILi1EEENS2_ILi256EEEiEEEEEC2ERKS3_RKS7_)
$_ZN7cutlass13device_kernelIN5flash19enable_sm80_to_sm89INS1_16FlashAttnBwdSm80INS1_25CollectiveMainloopBwdSm80ILi2ELi2EN4cute5tupleIJNS5_1CILi128EEES8_NS7_ILi64EEEEEENS_10bfloat16_tEfNS_4arch4Sm80ELb0ELb0ELb1ELb0ELb1ELb0ELb0ELb0ELi2ELi4ELi4ELi4ELb0EEENS1_21CollectiveEpilogueBwdISA_SB_SD_Li256ELb0ELb0ELi2EEENS1_19SingleTileSchedulerILb0ELb0ELb0ELi128EEEEEEEEEvNT_6ParamsE$_ZN4cute3eso3ESOILb1ELb0EJNS_1CILi0EEENS_5tupleIJNS2_ILi1EEENS2_ILi256EEEiEEEEEC2ERKS3_RKS7_:
[----:B------:R-:W-:Y:S02]  /*7640*/  IADD3 R3, R10, -c[0x0][0x20], RZ ;  /* 0x800008000a037a10 */ /* 0x000fe40007ffe0ff */
[----:B------:R-:W-:-:S03]  /*7650*/  MOV R5, 0x0 ;  /* 0x0000000000057802 */ /* 0x000fc60000000f00 */
[----:B------:R1:W-:Y:S01]  /*7660*/  STL [R3], R2 ;  /* 0x0000000203007387 */ /* 0x0003e20000100800 */
[----:B------:R-:W-:Y:S05]  /*7670*/  RET.REL.NODEC R4 `(_ZN7cutlass13device_kernelIN5flash19enable_sm80_to_sm89INS1_16FlashAttnBwdSm80INS1_25CollectiveMainloopBwdSm80ILi2ELi2EN4cute5tupleIJNS5_1CILi128EEES8_NS7_ILi64EEEEEENS_10bfloat16_tEfNS_4arch4Sm80ELb0ELb0ELb1ELb0ELb1ELb0ELb0ELb0ELi2ELi4ELi4ELi4ELb0EEENS1_21CollectiveEpilogueBwdISA_SB_SD_Li256ELb0ELb0ELi2EEENS1_19SingleTileSchedulerILb0ELb0ELb0ELi128EEEEEEEEEvNT_6ParamsE) ;  /* 0xffff898004007950 */ /* 0x000fea0003c3ffff */
        .type           $_ZN7cutlass13device_kernelIN5flash19enable_sm80_to_sm89INS1_16FlashAttnBwdSm80INS1_25CollectiveMainloopBwdSm80ILi2ELi2EN4cute5tupleIJNS5_1CILi128EEES8_NS7_ILi64EEEEEENS_10bfloat16_tEfNS_4arch4Sm80ELb0ELb0ELb1ELb0ELb1ELb0ELb0ELb0ELi2ELi4ELi4ELi4ELb0EEENS1_21CollectiveEpilogueBwdISA_SB_SD_Li256ELb0ELb0ELi2EEENS1_19SingleTileSchedulerILb0ELb0ELb0ELi128EEEEEEEEEvNT_6ParamsE$_ZN4cute3eso3ESOILb1ELb0EJNS_1CILi0EEEiEEC2ERKS3_RKi,@function
        .size           $_ZN7cutlass13device_kernelIN5flash19enable_sm80_to_sm89INS1_16FlashAttnBwdSm80INS1_25CollectiveMainloopBwdSm80ILi2ELi2EN4cute5tupleIJNS5_1CILi128EEES8_NS7_ILi64EEEEEENS_10bfloat16_tEfNS_4arch4Sm80ELb0ELb0ELb1ELb0ELb1ELb0ELb0ELb0ELi2ELi4ELi4ELi4ELb0EEENS1_21CollectiveEpilogueBwdISA_SB_SD_Li256ELb0ELb0ELi2EEENS1_19SingleTileSchedulerILb0ELb0ELb0ELi128EEEEEEEEEvNT_6ParamsE$_ZN4cute3eso3ESOILb1ELb0EJNS_1CILi0EEEiEEC2ERKS3_RKi,($_ZN7cutlass13device_kernelIN5flash19enable_sm80_to_sm89INS1_16FlashAttnBwdSm80INS1_25CollectiveMainloopBwdSm80ILi2ELi2EN4cute5tupleIJNS5_1CILi128EEES8_NS7_ILi64EEEEEENS_10bfloat16_tEfNS_4arch4Sm80ELb0ELb0ELb1ELb0ELb1ELb0ELb0ELb0ELi2ELi4ELi4ELi4ELb0EEENS1_21CollectiveEpilogueBwdISA_SB_SD_Li256ELb0ELb0ELi2EEENS1_19SingleTileSchedulerILb0ELb0ELb0ELi128EEEEEEEEEvNT_6ParamsE$_ZN4cute3eso3ESOILb1ELb0EJNS_1CILi0EEEiS3_EEC2ERKS3_RKiS6_ - $_ZN7cutlass13device_kernelIN5flash19enable_sm80_to_sm89INS1_16FlashAttnBwdSm80INS1_25CollectiveMainloopBwdSm80ILi2ELi2EN4cute5tupleIJNS5_1CILi128EEES8_NS7_ILi64EEEEEENS_10bfloat16_tEfNS_4arch4Sm80ELb0ELb0ELb1ELb0ELb1ELb0ELb0ELb0ELi2ELi4ELi4ELi4ELb0EEENS1_21CollectiveEpilogueBwdISA_SB_SD_Li256ELb0ELb0ELi2EEENS1_19SingleTileSchedulerILb0ELb0ELb0ELi128EEEEEEEEEvNT_6ParamsE$_ZN4cute3eso3ESOILb1ELb0EJNS_1CILi0EEEiEEC2ERKS3_RKi)
$_ZN7cutlass13device_kernelIN5flash19enable_sm80_to_sm89INS1_16FlashAttnBwdSm80INS1_25CollectiveMainloopBwdSm80ILi2ELi2EN4cute5tupleIJNS5_1CILi128EEES8_NS7_ILi64EEEEEENS_10bfloat16_tEfNS_4arch4Sm80ELb0ELb0ELb1ELb0ELb1ELb0ELb0ELb0ELi2ELi4ELi4ELi4ELb0EEENS1_21CollectiveEpilogueBwdISA_SB_SD_Li256ELb0ELb0ELi2EEENS1_19SingleTileSchedulerILb0ELb0ELb0ELi128EEEEEEEEEvNT_6ParamsE$_ZN4cute3eso3ESOILb1ELb0EJNS_1CILi0EEEiEEC2ERKS3_RKi:
[----:B------:R-:W-:Y:S02]  /*7680*/  IADD3 R2, R2, -c[0x0][0x20], RZ ;  /* 0x8000080002027a10 */ /* 0x000fe40007ffe0ff */
[----:B------:R-:W-:-:S03]  /*7690*/  MOV R9, 0x0 ;  /* 0x0000000000097802 */ /* 0x000fc60000000f00 */
[----:B------:R1:W-:Y:S01]  /*76a0*/  STL [R2], R3 ;  /* 0x0000000302007387 */ /* 0x0003e20000100800 */
[----:B------:R-:W-:Y:S05]  /*76b0*/  RET.REL.NODEC R8 `(_ZN7cutlass13device_kernelIN5flash19enable_sm80_to_sm89INS1_16FlashAttnBwdSm80INS1_25CollectiveMainloopBwdSm80ILi2ELi2EN4cute5tupleIJNS5_1CILi128EEES8_NS7_ILi64EEEEEENS_10bfloat16_tEfNS_4arch4Sm80ELb0ELb0ELb1ELb0ELb1ELb0ELb0ELb0ELi2ELi4ELi4ELi4ELb0EEENS1_21CollectiveEpilogueBwdISA_SB_SD_Li256ELb0ELb0ELi2EEENS1_19SingleTileSchedulerILb0ELb0ELb0ELi128EEEEEEEEEvNT_6ParamsE) ;  /* 0xffff894008007950 */ /* 0x000fea0003c3ffff */
        .type           $_ZN7cutlass13device_kernelIN5flash19enable_sm80_to_sm89INS1_16FlashAttnBwdSm80INS1_25CollectiveMainloopBwdSm80ILi2ELi2EN4cute5tupleIJNS5_1CILi128EEES8_NS7_ILi64EEEEEENS_10bfloat16_tEfNS_4arch4Sm80ELb0ELb0ELb1ELb0ELb1ELb0ELb0ELb0ELi2ELi4ELi4ELi4ELb0EEENS1_21CollectiveEpilogueBwdISA_SB_SD_Li256ELb0ELb0ELi2EEENS1_19SingleTileSchedulerILb0ELb0ELb0ELi128EEEEEEEEEvNT_6ParamsE$_ZN4cute3eso3ESOILb1ELb0EJNS_1CILi0EEEiS3_EEC2ERKS3_RKiS6_,@function
        .size           $_ZN7cutlass13device_kernelIN5flash19enable_sm80_to_sm89INS1_16FlashAttnBwdSm80INS1_25CollectiveMainloopBwdSm80ILi2ELi2EN4cute5tupleIJNS5_1CILi128EEES8_NS7_ILi64EEEEEENS_10bfloat16_tEfNS_4arch4Sm80ELb0ELb0ELb1ELb0ELb1ELb0ELb0ELb0ELi2ELi4ELi4ELi4ELb0EEENS1_21CollectiveEpilogueBwdISA_SB_SD_Li256ELb0ELb0ELi2EEENS1_19SingleTileSchedulerILb0ELb0ELb0ELi128EEEEEEEEEvNT_6ParamsE$_ZN4cute3eso3ESOILb1ELb0EJNS_1CILi0EEEiS3_EEC2ERKS3_RKiS6_,($_ZN7cutlass13device_kernelIN5flash19enable_sm80_to_sm89INS1_16FlashAttnBwdSm80INS1_25CollectiveMainloopBwdSm80ILi2ELi2EN4cute5tupleIJNS5_1CILi128EEES8_NS7_ILi64EEEEEENS_10bfloat16_tEfNS_4arch4Sm80ELb0ELb0ELb1ELb0ELb1ELb0ELb0ELb0ELi2ELi4ELi4ELi4ELb0EEENS1_21CollectiveEpilogueBwdISA_SB_SD_Li256ELb0ELb0ELi2EEENS1_19SingleTileSchedulerILb0ELb0ELb0ELi128EEEEEEEEEvNT_6ParamsE$_ZN4cute3eso3ESOILb1ELb0EJNS_1CILi1024EEENS_5tupleIJiiEEEEEC2ERKS3_RKS5_ - $_ZN7cutlass13device_kernelIN5flash19enable_sm80_to_sm89INS1_16FlashAttnBwdSm80INS1_25CollectiveMainloopBwdSm80ILi2ELi2EN4cute5tupleIJNS5_1CILi128EEES8_NS7_ILi64EEEEEENS_10bfloat16_tEfNS_4arch4Sm80ELb0ELb0ELb1ELb0ELb1ELb0ELb0ELb0ELi2ELi4ELi4ELi4ELb0EEENS1_21CollectiveEpilogueBwdISA_SB_SD_Li256ELb0ELb0ELi2EEENS1_19SingleTileSchedulerILb0ELb0ELb0ELi128EEEEEEEEEvNT_6ParamsE$_ZN4cute3eso3ESOILb1ELb0EJNS_1CILi0EEEiS3_EEC2ERKS3_RKiS6_)
$_ZN7cutlass13device_kernelIN5flash19enable_sm80_to_sm89INS1_16FlashAttnBwdSm80INS1_25CollectiveMainloopBwdSm80ILi2ELi2EN4cute5tupleIJNS5_1CILi128EEES8_NS7_ILi64EEEEEENS_10bfloat16_tEfNS_4arch4Sm80ELb0ELb0ELb1ELb0ELb1ELb0ELb0ELb0ELi2ELi4ELi4ELi4ELb0EEENS1_21CollectiveEpilogueBwdISA_SB_SD_Li256ELb0ELb0ELi2EEENS1_19SingleTileSchedulerILb0ELb0ELb0ELi128EEEEEEEEEvNT_6ParamsE$_ZN4cute3eso3ESOILb1ELb0EJNS_1CILi0EEEiS3_EEC2ERKS3_RKiS6_:
[----:B------:R-:W-:Y:S01]  /*76c0*/  IADD3 R2, R15, -c[0x0][0x20], RZ ;  /* 0x800008000f027a10 */ /* 0x000fe20007ffe0ff */
[----:B------:R-:W-:Y:S01]  /*76d0*/  IMAD.MOV.U32 R4, RZ, RZ, R6 ;  /* 0x000000ffff047224 */ /* 0x000fe200078e0006 */
[----:B------:R-:W-:-:S03]  /*76e0*/  MOV R5, 0x0 ;  /* 0x0000000000057802 */ /* 0x000fc60000000f00 */
[----:B------:R1:W-:Y:S01]  /*76f0*/  STL [R2], R3 ;  /* 0x0000000302007387 */ /* 0x0003e20000100800 */
[----:B------:R-:W-:Y:S05]  /*7700*/  RET.REL.NODEC R4 `(_ZN7cutlass13device_kernelIN5flash19enable_sm80_to_sm89INS1_16FlashAttnBwdSm80INS1_25CollectiveMainloopBwdSm80ILi2ELi2EN4cute5tupleIJNS5_1CILi128EEES8_NS7_ILi64EEEEEENS_10bfloat16_tEfNS_4arch4Sm80ELb0ELb0ELb1ELb0ELb1ELb0ELb0ELb0ELi2ELi4ELi4ELi4ELb0EEENS1_21CollectiveEpilogueBwdISA_SB_SD_Li256ELb0ELb0ELi2EEENS1_19SingleTileSchedulerILb0ELb0ELb0ELi128EEEEEEEEEvNT_6ParamsE) ;  /* 0xffff88f004007950 */ /* 0x000fea0003c3ffff */
        .type           $_ZN7cutlass13device_kernelIN5flash19enable_sm80_to_sm89INS1_16FlashAttnBwdSm80INS1_25CollectiveMainloopBwdSm80ILi2ELi2EN4cute5tupleIJNS5_1CILi128EEES8_NS7_ILi64EEEEEENS_10bfloat16_tEfNS_4arch4Sm80ELb0ELb0ELb1ELb0ELb1ELb0ELb0ELb0ELi2ELi4ELi4ELi4ELb0EEENS1_21CollectiveEpilogueBwdISA_SB_SD_Li256ELb0ELb0ELi2EEENS1_19SingleTileSchedulerILb0ELb0ELb0ELi128EEEEEEEEEvNT_6ParamsE$_ZN4cute3eso3ESOILb1ELb0EJNS_1CILi1024EEENS_5tupleIJiiEEEEEC2ERKS3_RKS5_,@function
        .size           $_ZN7cutlass13device_kernelIN5flash19enable_sm80_to_sm89INS1_16FlashAttnBwdSm80INS1_25CollectiveMainloopBwdSm80ILi2ELi2EN4cute5tupleIJNS5_1CILi128EEES8_NS7_ILi64EEEEEENS_10bfloat16_tEfNS_4arch4Sm80ELb0ELb0ELb1ELb0ELb1ELb0ELb0ELb0ELi2ELi4ELi4ELi4ELb0EEENS1_21CollectiveEpilogueBwdISA_SB_SD_Li256ELb0ELb0ELi2EEENS1_19SingleTileSchedulerILb0ELb0ELb0ELi128EEEEEEEEEvNT_6ParamsE$_ZN4cute3eso3ESOILb1ELb0EJNS_1CILi1024EEENS_5tupleIJiiEEEEEC2ERKS3_RKS5_,($_ZN7cutlass13device_kernelIN5flash19enable_sm80_to_sm89INS1_16FlashAttnBwdSm80INS1_25CollectiveMainloopBwdSm80ILi2ELi2EN4cute5tupleIJNS5_1CILi128EEES8_NS7_ILi64EEEEEENS_10bfloat16_tEfNS_4arch4Sm80ELb0ELb0ELb1ELb0ELb1ELb0ELb0ELb0ELi2ELi4ELi4ELi4ELb0EEENS1_21CollectiveEpilogueBwdISA_SB_SD_Li256ELb0ELb0ELi2EEENS1_19SingleTileSchedulerILb0ELb0ELb0ELi128EEEEEEEEEvNT_6ParamsE$_ZN4cute3eso3ESOILb1ELb0EJNS_1CILi1024EEEiiEEC2ERKS3_RKiS8_ - $_ZN7cutlass13device_kernelIN5flash19enable_sm80_to_sm89INS1_16FlashAttnBwdSm80INS1_25CollectiveMainloopBwdSm80ILi2ELi2EN4cute5tupleIJNS5_1CILi128EEES8_NS7_ILi64EEEEEENS_10bfloat16_tEfNS_4arch4Sm80ELb0ELb0ELb1ELb0ELb1ELb0ELb0ELb0ELi2ELi4ELi4ELi4ELb0EEENS1_21CollectiveEpilogueBwdISA_SB_SD_Li256ELb0ELb0ELi2EEENS1_19SingleTileSchedulerILb0ELb0ELb0ELi128EEEEEEEEEvNT_6ParamsE$_ZN4cute3eso3ESOILb1ELb0EJNS_1CILi1024EEENS_5tupleIJiiEEEEEC2ERKS3_RKS5_)
$_ZN7cutlass13device_kernelIN5flash19enable_sm80_to_sm89INS1_16FlashAttnBwdSm80INS1_25CollectiveMainloopBwdSm80ILi2ELi2EN4cute5tupleIJNS5_1CILi128EEES8_NS7_ILi64EEEEEENS_10bfloat16_tEfNS_4arch4Sm80ELb0ELb0ELb1ELb0ELb1ELb0ELb0ELb0ELi2ELi4ELi4ELi4ELb0EEENS1_21CollectiveEpilogueBwdISA_SB_SD_Li256ELb0ELb0ELi2EEENS1_19SingleTileSchedulerILb0ELb0ELb0ELi128EEEEEEEEEvNT_6ParamsE$_ZN4cute3eso3ESOILb1ELb0EJNS_1CILi1024EEENS_5tupleIJiiEEEEEC2ERKS3_RKS5_:
[----:B------:R-:W-:Y:S02]  /*7710*/  IADD3 R2, R2, -c[0x0][0x20], RZ ;  /* 0x8000080002027a10 */ /* 0x000fe40007ffe0ff */
[----:B------:R-:W-:-:S03]  /*7720*/  MOV R7, 0x0 ;  /* 0x0000000000077802 */ /* 0x000fc60000000f00 */
[----:B------:R1:W-:Y:S04]  /*7730*/  STL [R2], R5 ;  /* 0x0000000502007387 */ /* 0x0003e80000100800 */
[----:B------:R1:W-:Y:S01]  /*7740*/  STL [R2+0x4], R3 ;  /* 0x0000040302007387 */ /* 0x0003e20000100800 */
[----:B------:R-:W-:Y:S05]  /*7750*/  RET.REL.NODEC R6 `(_ZN7cutlass13device_kernelIN5flash19enable_sm80_to_sm89INS1_16FlashAttnBwdSm80INS1_25CollectiveMainloopBwdSm80ILi2ELi2EN4cute5tupleIJNS5_1CILi128EEES8_NS7_ILi64EEEEEENS_10bfloat16_tEfNS_4arch4Sm80ELb0ELb0ELb1ELb0ELb1ELb0ELb0ELb0ELi2ELi4ELi4ELi4ELb0EEENS1_21CollectiveEpilogueBwdISA_SB_SD_Li256ELb0ELb0ELi2EEENS1_19SingleTileSchedulerILb0ELb0ELb0ELi128EEEEEEEEEvNT_6ParamsE) ;  /* 0xffff88a006007950 */ /* 0x000fea0003c3ffff */
        .type           $_ZN7cutlass13device_kernelIN5flash19enable_sm80_to_sm89INS1_16FlashAttnBwdSm80INS1_25CollectiveMainloopBwdSm80ILi2ELi2EN4cute5tupleIJNS5_1CILi128EEES8_NS7_ILi64EEEEEENS_10bfloat16_tEfNS_4arch4Sm80ELb0ELb0ELb1ELb0ELb1ELb0ELb0ELb0ELi2ELi4ELi4ELi4ELb0EEENS1_21CollectiveEpilogueBwdISA_SB_SD_Li256ELb0ELb0ELi2EEENS1_19SingleTileSchedulerILb0ELb0ELb0ELi128EEEEEEEEEvNT_6ParamsE$_ZN4cute3eso3ESOILb1ELb0EJNS_1CILi1024EEEiiEEC2ERKS3_RKiS8_,@function
        .size           $_ZN7cutlass13device_kernelIN5flash19enable_sm80_to_sm89INS1_16FlashAttnBwdSm80INS1_25CollectiveMainloopBwdSm80ILi2ELi2EN4cute5tupleIJNS5_1CILi128EEES8_NS7_ILi64EEEEEENS_10bfloat16_tEfNS_4arch4Sm80ELb0ELb0ELb1ELb0ELb1ELb0ELb0ELb0ELi2ELi4ELi4ELi4ELb0EEENS1_21CollectiveEpilogueBwdISA_SB_SD_Li256ELb0ELb0ELi2EEENS1_19SingleTileSchedulerILb0ELb0ELb0ELi128EEEEEEEEEvNT_6ParamsE$_ZN4cute3eso3ESOILb1ELb0EJNS_1CILi1024EEEiiEEC2ERKS3_RKiS8_,($_ZN7cutlass13device_kernelIN5flash19enable_sm80_to_sm89INS1_16FlashAttnBwdSm80INS1_25CollectiveMainloopBwdSm80ILi2ELi2EN4cute5tupleIJNS5_1CILi128EEES8_NS7_ILi64EEEEEENS_10bfloat16_tEfNS_4arch4Sm80ELb0ELb0ELb1ELb0ELb1ELb0ELb0ELb0ELi2ELi4ELi4ELi4ELb0EEENS1_21CollectiveEpilogueBwdISA_SB_SD_Li256ELb0ELb0ELi2EEENS1_19SingleTileSchedulerILb0ELb0ELb0ELi128EEEEEEEEEvNT_6ParamsE$_ZN4cute3eso3ESOILb1ELb0EJNS_1CILi1EEENS2_ILi256EEEiEEC2ERKS3_RKS4_RKi - $_ZN7cutlass13device_kernelIN5flash19enable_sm80_to_sm89INS1_16FlashAttnBwdSm80INS1_25CollectiveMainloopBwdSm80ILi2ELi2EN4cute5tupleIJNS5_1CILi128EEES8_NS7_ILi64EEEEEENS_10bfloat16_tEfNS_4arch4Sm80ELb0ELb0ELb1ELb0ELb1ELb0ELb0ELb0ELi2ELi4ELi4ELi4ELb0EEENS1_21CollectiveEpilogueBwdISA_SB_SD_Li256ELb0ELb0ELi2EEENS1_19SingleTileSchedulerILb0ELb0ELb0ELi128EEEEEEEEEvNT_6ParamsE$_ZN4cute3eso3ESOILb1ELb0EJNS_1CILi1024EEEiiEEC2ERKS3_RKiS8_)
$_ZN7cutlass13device_kernelIN5flash19enable_sm80_to_sm89INS1_16FlashAttnBwdSm80INS1_25CollectiveMainloopBwdSm80ILi2ELi2EN4cute5tupleIJNS5_1CILi128EEES8_NS7_ILi64EEEEEENS_10bfloat16_tEfNS_4arch4Sm80ELb0ELb0ELb1ELb0ELb1ELb0ELb0ELb0ELi2ELi4ELi4ELi4ELb0EEENS1_21CollectiveEpilogueBwdISA_SB_SD_Li256ELb0ELb0ELi2EEENS1_19SingleTileSchedulerILb0ELb0ELb0ELi128EEEEEEEEEvNT_6ParamsE$_ZN4cute3eso3ESOILb1ELb0EJNS_1CILi1024EEEiiEEC2ERKS3_RKiS8_:
[----:B------:R-:W-:Y:S02]  /*7760*/  IADD3 R3, R3, -c[0x0][0x20], RZ ;  /* 0x8000080003037a10 */ /* 0x000fe40007ffe0ff */
[----:B------:R-:W-:-:S03]  /*7770*/  IADD3 R2, R2, -c[0x0][0x20], RZ ;  /* 0x8000080002027a10 */ /* 0x000fc60007ffe0ff */
[----:B------:R1:W-:Y:S04]  /*7780*/  STL [R3], R8 ;  /* 0x0000000803007387 */ /* 0x0003e80000100800 */
[----:B------:R-:W2:Y:S01]  /*7790*/  LDL R2, [R2] ;  /* 0x0000000002027983 */ /* 0x000ea20000100800 */
[----:B------:R-:W-:-:S03]  /*77a0*/  IMAD.MOV.U32 R7, RZ, RZ, 0x0 ;  /* 0x00000000ff077424 */ /* 0x000fc600078e00ff */
[----:B--2---:R1:W-:Y:S01]  /*77b0*/  STL [R3+0x4], R2 ;  /* 0x0000040203007387 */ /* 0x0043e20000100800 */
[----:B------:R-:W-:Y:S05]  /*77c0*/  RET.REL.NODEC R6 `(_ZN7cutlass13device_kernelIN5flash19enable_sm80_to_sm89INS1_16FlashAttnBwdSm80INS1_25CollectiveMainloopBwdSm80ILi2ELi2EN4cute5tupleIJNS5_1CILi128EEES8_NS7_ILi64EEEEEENS_10bfloat16_tEfNS_4arch4Sm80ELb0ELb0ELb1ELb0ELb1ELb0ELb0ELb0ELi2ELi4ELi4ELi4ELb0EEENS1_21CollectiveEpilogueBwdISA_SB_SD_Li256ELb0ELb0ELi2EEENS1_19SingleTileSchedulerILb0ELb0ELb0ELi128EEEEEEEEEvNT_6ParamsE) ;  /* 0xffff883006007950 */ /* 0x000fea0003c3ffff */
        .type           $_ZN7cutlass13device_kernelIN5flash19enable_sm80_to_sm89INS1_16FlashAttnBwdSm80INS1_25CollectiveMainloopBwdSm80ILi2ELi2EN4cute5tupleIJNS5_1CILi128EEES8_NS7_ILi64EEEEEENS_10bfloat16_tEfNS_4arch4Sm80ELb0ELb0ELb1ELb0ELb1ELb0ELb0ELb0ELi2ELi4ELi4ELi4ELb0EEENS1_21CollectiveEpilogueBwdISA_SB_SD_Li256ELb0ELb0ELi2EEENS1_19SingleTileSchedulerILb0ELb0ELb0ELi128EEEEEEEEEvNT_6ParamsE$_ZN4cute3eso3ESOILb1ELb0EJNS_1CILi1EEENS2_ILi256EEEiEEC2ERKS3_RKS4_RKi,@function
        .size           $_ZN7cutlass13device_kernelIN5flash19enable_sm80_to_sm89INS1_16FlashAttnBwdSm80INS1_25CollectiveMainloopBwdSm80ILi2ELi2EN4cute5tupleIJNS5_1CILi128EEES8_NS7_ILi64EEEEEENS_10bfloat16_tEfNS_4arch4Sm80ELb0ELb0ELb1ELb0ELb1ELb0ELb0ELb0ELi2ELi4ELi4ELi4ELb0EEENS1_21CollectiveEpilogueBwdISA_SB_SD_Li256ELb0ELb0ELi2EEENS1_19SingleTileSchedulerILb0ELb0ELb0ELi128EEEEEEEEEvNT_6ParamsE$_ZN4cute3eso3ESOILb1ELb0EJNS_1CILi1EEENS2_ILi256EEEiEEC2ERKS3_RKS4_RKi,($_ZN7cutlass13device_kernelIN5flash19enable_sm80_to_sm89INS1_16FlashAttnBwdSm80INS1_25CollectiveMainloopBwdSm80ILi2ELi2EN4cute5tupleIJNS5_1CILi128EEES8_NS7_ILi64EEEEEENS_10bfloat16_tEfNS_4arch4Sm80ELb0ELb0ELb1ELb0ELb1ELb0ELb0ELb0ELi2ELi4ELi4ELi4ELb0EEENS1_21CollectiveEpilogueBwdISA_SB_SD_Li256ELb0ELb0ELi2EEENS1_19SingleTileSchedulerILb0ELb0ELb0ELi128EEEEEEEEEvNT_6ParamsE$_ZN4cute3eso3ESOILb1ELb0EJNS_1CILi1EEENS2_ILi512EEEiEEC2ERKS3_RKS4_RKi - $_ZN7cutlass13device_kernelIN5flash19enable_sm80_to_sm89INS1_16FlashAttnBwdSm80INS1_25CollectiveMainloopBwdSm80ILi2ELi2EN4cute5tupleIJNS5_1CILi128EEES8_NS7_ILi64EEEEEENS_10bfloat16_tEfNS_4arch4Sm80ELb0ELb0ELb1ELb0ELb1ELb0ELb0ELb0ELi2ELi4ELi4ELi4ELb0EEENS1_21CollectiveEpilogueBwdISA_SB_SD_Li256ELb0ELb0ELi2EEENS1_19SingleTileSchedulerILb0ELb0ELb0ELi128EEEEEEEEEvNT_6ParamsE$_ZN4cute3eso3ESOILb1ELb0EJNS_1CILi1EEENS2_ILi256EEEiEEC2ERKS3_RKS4_RKi)
$_ZN7cutlass13device_kernelIN5flash19enable_sm80_to_sm89INS1_16FlashAttnBwdSm80INS1_25CollectiveMainloopBwdSm80ILi2ELi2EN4cute5tupleIJNS5_1CILi128EEES8_NS7_ILi64EEEEEENS_10bfloat16_tEfNS_4arch4Sm80ELb0ELb0ELb1ELb0ELb1ELb0ELb0ELb0ELi2ELi4ELi4ELi4ELb0EEENS1_21CollectiveEpilogueBwdISA_SB_SD_Li256ELb0ELb0ELi2EEENS1_19SingleTileSchedulerILb0ELb0ELb0ELi128EEEEEEEEEvNT_6ParamsE$_ZN4cute3eso3ESOILb1ELb0EJNS_1CILi1EEENS2_ILi256EEEiEEC2ERKS3_RKS4_RKi:
[----:B------:R-:W-:Y:S02]  /*77d0*/  IADD3 R3, R38, -c[0x0][0x20], RZ ;  /* 0x8000080026037a10 */ /* 0x000fe40007ffe0ff */
[----:B------:R-:W-:-:S03]  /*77e0*/  MOV R5, 0x0 ;  /* 0x0000000000057802 */ /* 0x000fc60000000f00 */
[----:B------:R1:W-:Y:S01]  /*77f0*/  STL [R3], R2 ;  /* 0x0000000203007387 */ /* 0x0003e20000100800 */
[----:B------:R-:W-:Y:S05]  /*7800*/  RET.REL.NODEC R4 `(_ZN7cutlass13device_kernelIN5flash19enable_sm80_to_sm89INS1_16FlashAttnBwdSm80INS1_25CollectiveMainloopBwdSm80ILi2ELi2EN4cute5tupleIJNS5_1CILi128EEES8_NS7_ILi64EEEEEENS_10bfloat16_tEfNS_4arch4Sm80ELb0ELb0ELb1ELb0ELb1ELb0ELb0ELb0ELi2ELi4ELi4ELi4ELb0EEENS1_21CollectiveEpilogueBwdISA_SB_SD_Li256ELb0ELb0ELi2EEENS1_19SingleTileSchedulerILb0ELb0ELb0ELi128EEEEEEEEEvNT_6ParamsE) ;  /* 0xffff87f004007950 */ /* 0x000fea0003c3ffff */
        .type           $_ZN7cutlass13device_kernelIN5flash19enable_sm80_to_sm89INS1_16FlashAttnBwdSm80INS1_25CollectiveMainloopBwdSm80ILi2ELi2EN4cute5tupleIJNS5_1CILi128EEES8_NS7_ILi64EEEEEENS_10bfloat16_tEfNS_4arch4Sm80ELb0ELb0ELb1ELb0ELb1ELb0ELb0ELb0ELi2ELi4ELi4ELi4ELb0EEENS1_21CollectiveEpilogueBwdISA_SB_SD_Li256ELb0ELb0ELi2EEENS1_19SingleTileSchedulerILb0ELb0ELb0ELi128EEEEEEEEEvNT_6ParamsE$_ZN4cute3eso3ESOILb1ELb0EJNS_1CILi1EEENS2_ILi512EEEiEEC2ERKS3_RKS4_RKi,@function
        .size           $_ZN7cutlass13device_kernelIN5flash19enable_sm80_to_sm89INS1_16FlashAttnBwdSm80INS1_25CollectiveMainloopBwdSm80ILi2ELi2EN4cute5tupleIJNS5_1CILi128EEES8_NS7_ILi64EEEEEENS_10bfloat16_tEfNS_4arch4Sm80ELb0ELb0ELb1ELb0ELb1ELb0ELb0ELb0ELi2ELi4ELi4ELi4ELb0EEENS1_21CollectiveEpilogueBwdISA_SB_SD_Li256ELb0ELb0ELi2EEENS1_19SingleTileSchedulerILb0ELb0ELb0ELi128EEEEEEEEEvNT_6ParamsE$_ZN4cute3eso3ESOILb1ELb0EJNS_1CILi1EEENS2_ILi512EEEiEEC2ERKS3_RKS4_RKi,($_ZN7cutlass13device_kernelIN5flash19enable_sm80_to_sm89INS1_16FlashAttnBwdSm80INS1_25CollectiveMainloopBwdSm80ILi2ELi2EN4cute5tupleIJNS5_1CILi128EEES8_NS7_ILi64EEEEEENS_10bfloat16_tEfNS_4arch4Sm80ELb0ELb0ELb1ELb0ELb1ELb0ELb0ELb0ELi2ELi4ELi4ELi4ELb0EEENS1_21CollectiveEpilogueBwdISA_SB_SD_Li256ELb0ELb0ELi2EEENS1_19SingleTileSchedulerILb0ELb0ELb0ELi128EEEEEEEEEvNT_6ParamsE$_ZN4cute3eso3ESOILb1ELb0EJNS_1CILi1EEENS2_ILi8EEEiiNS2_ILi64EEEiNS2_ILi144EEENS2_ILi288EEENS2_ILi512EEEEEC2ERKS3_RKS4_RKiSF_RKS5_SF_RKS6_RKS7_RKS8_ - $_ZN7cutlass13device_kernelIN5flash19enable_sm80_to_sm89INS1_16FlashAttnBwdSm80INS1_25CollectiveMainloopBwdSm80ILi2ELi2EN4cute5tupleIJNS5_1CILi128EEES8_NS7_ILi64EEEEEENS_10bfloat16_tEfNS_4arch4Sm80ELb0ELb0ELb1ELb0ELb1ELb0ELb0ELb0ELi2ELi4ELi4ELi4ELb0EEENS1_21CollectiveEpilogueBwdISA_SB_SD_Li256ELb0ELb0ELi2EEENS1_19SingleTileSchedulerILb0ELb0ELb0ELi128EEEEEEEEEvNT_6ParamsE$_ZN4cute3eso3ESOILb1ELb0EJNS_1CILi1EEENS2_ILi512EEEiEEC2ERKS3_RKS4_RKi)
$_ZN7cutlass13device_kernelIN5flash19enable_sm80_to_sm89INS1_16FlashAttnBwdSm80INS1_25CollectiveMainloopBwdSm80ILi2ELi2EN4cute5tupleIJNS5_1CILi128EEES8_NS7_ILi64EEEEEENS_10bfloat16_tEfNS_4arch4Sm80ELb0ELb0ELb1ELb0ELb1ELb0ELb0ELb0ELi2ELi4ELi4ELi4ELb0EEENS1_21CollectiveEpilogueBwdISA_SB_SD_Li256ELb0ELb0ELi2EEENS1_19SingleTileSchedulerILb0ELb0ELb0ELi128EEEEEEEEEvNT_6ParamsE$_ZN4cute3eso3ESOILb1ELb0EJNS_1CILi1EEENS2_ILi512EEEiEEC2ERKS3_RKS4_RKi:
[----:B------:R-:W-:Y:S01]  /*7810*/  IADD3 R4, R95, -c[0x0][0x20], RZ ;  /* 0x800008005f047a10 */ /* 0x000fe20007ffe0ff */
[----:B------:R-:W-:Y:S01]  /*7820*/  IMAD.MOV.U32 R8, RZ, RZ, R2 ;  /* 0x000000ffff087224 */ /* 0x000fe200078e0002 */
[----:B------:R-:W-:-:S03]  /*7830*/  MOV R9, 0x0 ;  /* 0x0000000000097802 */ /* 0x000fc60000000f00 */
[----:B------:R1:W-:Y:S01]  /*7840*/  STL [R4], R3 ;  /* 0x0000000304007387 */ /* 0x0003e20000100800 */
[----:B------:R-:W-:Y:S05]  /*7850*/  RET.REL.NODEC R8 `(_ZN7cutlass13device_kernelIN5flash19enable_sm80_to_sm89INS1_16FlashAttnBwdSm80INS1_25CollectiveMainloopBwdSm80ILi2ELi2EN4cute5tupleIJNS5_1CILi128EEES8_NS7_ILi64EEEEEENS_10bfloat16_tEfNS_4arch4Sm80ELb0ELb0ELb1ELb0ELb1ELb0ELb0ELb0ELi2ELi4ELi4ELi4ELb0EEENS1_21CollectiveEpilogueBwdISA_SB_SD_Li256ELb0ELb0ELi2EEENS1_19SingleTileSchedulerILb0ELb0ELb0ELi128EEEEEEEEEvNT_6ParamsE) ;  /* 0xffff87a008007950 */ /* 0x000fea0003c3ffff */
        .type           $_ZN7cutlass13device_kernelIN5flash19enable_sm80_to_sm89INS1_16FlashAttnBwdSm80INS1_25CollectiveMainloopBwdSm80ILi2ELi2EN4cute5tupleIJNS5_1CILi128EEES8_NS7_ILi64EEEEEENS_10bfloat16_tEfNS_4arch4Sm80ELb0ELb0ELb1ELb0ELb1ELb0ELb0ELb0ELi2ELi4ELi4ELi4ELb0EEENS1_21CollectiveEpilogueBwdISA_SB_SD_Li256ELb0ELb0ELi2EEENS1_19SingleTileSchedulerILb0ELb0ELb0ELi128EEEEEEEEEvNT_6ParamsE$_ZN4cute3eso3ESOILb1ELb0EJNS_1CILi1EEENS2_ILi8EEEiiNS2_ILi64EEEiNS2_ILi144EEENS2_ILi288EEENS2_ILi512EEEEEC2ERKS3_RKS4_RKiSF_RKS5_SF_RKS6_RKS7_RKS8_,@function
        .size           $_ZN7cutlass13device_kernelIN5flash19enable_sm80_to_sm89INS1_16FlashAttnBwdSm80INS1_25CollectiveMainloopBwdSm80ILi2ELi2EN4cute5tupleIJNS5_1CILi128EEES8_NS7_ILi64EEEEEENS_10bfloat16_tEfNS_4arch4Sm80ELb0ELb0ELb1ELb0ELb1ELb0ELb0ELb0ELi2ELi4ELi4ELi4ELb0EEENS1_21CollectiveEpilogueBwdISA_SB_SD_Li256ELb0ELb0ELi2EEENS1_19SingleTileSchedulerILb0ELb0ELb0ELi128EEEEEEEEEvNT_6ParamsE$_ZN4cute3eso3ESOILb1ELb0EJNS_1CILi1EEENS2_ILi8EEEiiNS2_ILi64EEEiNS2_ILi144EEENS2_ILi288EEENS2_ILi512EEEEEC2ERKS3_RKS4_RKiSF_RKS5_SF_RKS6_RKS7_RKS8_,($_ZN7cutlass13device_kernelIN5flash19enable_sm80_to_sm89INS1_16FlashAttnBwdSm80INS1_25CollectiveMainloopBwdSm80ILi2ELi2EN4cute5tupleIJNS5_1CILi128EEES8_NS7_ILi64EEEEEENS_10bfloat16_tEfNS_4arch4Sm80ELb0ELb0ELb1ELb0ELb1ELb0ELb0ELb0ELi2ELi4ELi4ELi4ELb0EEENS1_21CollectiveEpilogueBwdISA_SB_SD_Li256ELb0ELb0ELi2EEENS1_19SingleTileSchedulerILb0ELb0ELb0ELi128EEEEEEEEEvNT_6ParamsE$_ZN4cute3eso3ESOILb1ELb0EJNS_1CILi1EEENS_5tupleIJNS2_ILi8EEEiiEEENS2_ILi64EEENS4_IJiNS2_ILi144EEENS2_ILi288EEEEEENS2_ILi512EEEEEC2ERKS3_RKS6_RKS7_RKSA_RKSB_ - $_ZN7cutlass13device_kernelIN5flash19enable_sm80_to_sm89INS1_16FlashAttnBwdSm80INS1_25CollectiveMainloopBwdSm80ILi2ELi2EN4cute5tupleIJNS5_1CILi128EEES8_NS7_ILi64EEEEEENS_10bfloat16_tEfNS_4arch4Sm80ELb0ELb0ELb1ELb0ELb1ELb0ELb0ELb0ELi2ELi4ELi4ELi4ELb0EEENS1_21CollectiveEpilogueBwdISA_SB_SD_Li256ELb0ELb0ELi2EEENS1_19SingleTileSchedulerILb0ELb0ELb0ELi128EEEEEEEEEvNT_6ParamsE$_ZN4cute3eso3ESOILb1ELb0EJNS_1CILi1EEENS2_ILi8EEEiiNS2_ILi64EEEiNS2_ILi144EEENS2_ILi288EEENS2_ILi512EEEEEC2ERKS3_RKS4_RKiSF_RKS5_SF_RKS6_RKS7_RKS8_)
$_ZN7cutlass13device_kernelIN5flash19enable_sm80_to_sm89INS1_16FlashAttnBwdSm80INS1_25CollectiveMainloopBwdSm80ILi2ELi2EN4cute5tupleIJNS5_1CILi128EEES8_NS7_ILi64EEEEEENS_10bfloat16_tEfNS_4arch4Sm80ELb0ELb0ELb1ELb0ELb1ELb0ELb0ELb0ELi2ELi4ELi4ELi4ELb0EEENS1_21CollectiveEpilogueBwdISA_SB_SD_Li256ELb0ELb0ELi2EEENS1_19SingleTileSchedulerILb0ELb0ELb0ELi128EEEEEEEEEvNT_6ParamsE$_ZN4cute3eso3ESOILb1ELb0EJNS_1CILi1EEENS2_ILi8EEEiiNS2_ILi64EEEiNS2_ILi144EEENS2_ILi288EEENS2_ILi512EEEEEC2ERKS3_RKS4_RKiSF_RKS5_SF_RKS6_RKS7_RKS8_:
        /* <DEDUP_REMOVED lines=11> */
        .type           $_ZN7cutlass13device_kernelIN5flash19enable_sm80_to_sm89INS1_16FlashAttnBwdSm80INS1_25CollectiveMainloopBwdSm80ILi2ELi2EN4cute5tupleIJNS5_1CILi128EEES8_NS7_ILi64EEEEEENS_10bfloat16_tEfNS_4arch4Sm80ELb0ELb0ELb1ELb0ELb1ELb0ELb0ELb0ELi2ELi4ELi4ELi4ELb0EEENS1_21CollectiveEpilogueBwdISA_SB_SD_Li256ELb0ELb0ELi2EEENS1_19SingleTileSchedulerILb0ELb0ELb0ELi128EEEEEEEEEvNT_6ParamsE$_ZN4cute3eso3ESOILb1ELb0EJNS_1CILi1EEENS_5tupleIJNS2_ILi8EEEiiEEENS2_ILi64EEENS4_IJiNS2_ILi144EEENS2_ILi288EEEEEENS2_ILi512EEEEEC2ERKS3_RKS6_RKS7_RKSA_RKSB_,@function
        .size           $_ZN7cutlass13device_kernelIN5flash19enable_sm80_to_sm89INS1_16FlashAttnBwdSm80INS1_25CollectiveMainloopBwdSm80ILi2ELi2EN4cute5tupleIJNS5_1CILi128EEES8_NS7_ILi64EEEEEENS_10bfloat16_tEfNS_4arch4Sm80ELb0ELb0ELb1ELb0ELb1ELb0ELb0ELb0ELi2ELi4ELi4ELi4ELb0EEENS1_21CollectiveEpilogueBwdISA_SB_SD_Li256ELb0ELb0ELi2EEENS1_19SingleTileSchedulerILb0ELb0ELb0ELi128EEEEEEEEEvNT_6ParamsE$_ZN4cute3eso3ESOILb1ELb0EJNS_1CILi1EEENS_5tupleIJNS2_ILi8EEEiiEEENS2_ILi64EEENS4_IJiNS2_ILi144EEENS2_ILi288EEEEEENS2_ILi512EEEEEC2ERKS3_RKS6_RKS7_RKSA_RKSB_,($_ZN7cutlass13device_kernelIN5flash19enable_sm80_to_sm89INS1_16FlashAttnBwdSm80INS1_25CollectiveMainloopBwdSm80ILi2ELi2EN4cute5tupleIJNS5_1CILi128EEES8_NS7_ILi64EEEEEENS_10bfloat16_tEfNS_4arch4Sm80ELb0ELb0ELb1ELb0ELb1ELb0ELb0ELb0ELi2ELi4ELi4ELi4ELb0EEENS1_21CollectiveEpilogueBwdISA_SB_SD_Li256ELb0ELb0ELi2EEENS1_19SingleTileSchedulerILb0ELb0ELb0ELi128EEEEEEEEEvNT_6ParamsE$_ZN4cute3eso3ESOILb1ELb0EJNS_1CILi1EEENS_5tupleIJiiiEEENS2_ILi64EEENS4_IJNS2_ILi72EEENS2_ILi144EEENS2_ILi288EEEEEENS2_ILi512EEEEEC2ERKS3_RKS5_RKS6_RKSA_RKSB_ - $_ZN7cutlass13device_kernelIN5flash19enable_sm80_to_sm89INS1_16FlashAttnBwdSm80INS1_25CollectiveMainloopBwdSm80ILi2ELi2EN4cute5tupleIJNS5_1CILi128EEES8_NS7_ILi64EEEEEENS_10bfloat16_tEfNS_4arch4Sm80ELb0ELb0ELb1ELb0ELb1ELb0ELb0ELb0ELi2ELi4ELi4ELi4ELb0EEENS1_21CollectiveEpilogueBwdISA_SB_SD_Li256ELb0ELb0ELi2EEENS1_19SingleTileSchedulerILb0ELb0ELb0ELi128EEEEEEEEEvNT_6ParamsE$_ZN4cute3eso3ESOILb1ELb0EJNS_1CILi1EEENS_5tupleIJNS2_ILi8EEEiiEEENS2_ILi64EEENS4_IJiNS2_ILi144EEENS2_ILi288EEEEEENS2_ILi512EEEEEC2ERKS3_RKS6_RKS7_RKSA_RKSB_)
$_ZN7cutlass13device_kernelIN5flash19enable_sm80_to_sm89INS1_16FlashAttnBwdSm80INS1_25CollectiveMainloopBwdSm80ILi2ELi2EN4cute5tupleIJNS5_1CILi128EEES8_NS7_ILi64EEEEEENS_10bfloat16_tEfNS_4arch4Sm80ELb0ELb0ELb1ELb0ELb1ELb0ELb0ELb0ELi2ELi4ELi4ELi4ELb0EEENS1_21CollectiveEpilogueBwdISA_SB_SD_Li256ELb0ELb0ELi2EEENS1_19SingleTileSchedulerILb0ELb0ELb0ELi128EEEEEEEEEvNT_6ParamsE$_ZN4cute3eso3ESOILb1ELb0EJNS_1CILi1EEENS_5tupleIJNS2_ILi8EEEiiEEENS2_ILi64EEENS4_IJiNS2_ILi144EEENS2_ILi288EEEEEENS2_ILi512EEEEEC2ERKS3_RKS6_RKS7_RKSA_RKSB_:
        /* <DEDUP_REMOVED lines=9> */
        .type           $_ZN7cutlass13device_kernelIN5flash19enable_sm80_to_sm89INS1_16FlashAttnBwdSm80INS1_25CollectiveMainloopBwdSm80ILi2ELi2EN4cute5tupleIJNS5_1CILi128EEES8_NS7_ILi64EEEEEENS_10bfloat16_tEfNS_4arch4Sm80ELb0ELb0ELb1ELb0ELb1ELb0ELb0ELb0ELi2ELi4ELi4ELi4ELb0EEENS1_21CollectiveEpilogueBwdISA_SB_SD_Li256ELb0ELb0ELi2EEENS1_19SingleTileSchedulerILb0ELb0ELb0ELi128EEEEEEEEEvNT_6ParamsE$_ZN4cute3eso3ESOILb1ELb0EJNS_1CILi1EEENS_5tupleIJiiiEEENS2_ILi64EEENS4_IJNS2_ILi72EEENS2_ILi144EEENS2_ILi288EEEEEENS2_ILi512EEEEEC2ERKS3_RKS5_RKS6_RKSA_RKSB_,@function
        .size           $_ZN7cutlass13device_kernelIN5flash19enable_sm80_to_sm89INS1_16FlashAttnBwdSm80INS1_25CollectiveMainloopBwdSm80ILi2ELi2EN4cute5tupleIJNS5_1CILi128EEES8_NS7_ILi64EEEEEENS_10bfloat16_tEfNS_4arch4Sm80ELb0ELb0ELb1ELb0ELb1ELb0ELb0ELb0ELi2ELi4ELi4ELi4ELb0EEENS1_21CollectiveEpilogueBwdISA_SB_SD_Li256ELb0ELb0ELi2EEENS1_19SingleTileSchedulerILb0ELb0ELb0ELi128EEEEEEEEEvNT_6ParamsE$_ZN4cute3eso3ESOILb1ELb0EJNS_1CILi1EEENS_5tupleIJiiiEEENS2_ILi64EEENS4_IJNS2_ILi72EEENS2_ILi144EEENS2_ILi288EEEEEENS2_ILi512EEEEEC2ERKS3_RKS5_RKS6_RKSA_RKSB_,($_ZN7cutlass13device_kernelIN5flash19enable_sm80_to_sm89INS1_16FlashAttnBwdSm80INS1_25CollectiveMainloopBwdSm80ILi2ELi2EN4cute5tupleIJNS5_1CILi128EEES8_NS7_ILi64EEEEEENS_10bfloat16_tEfNS_4arch4Sm80ELb0ELb0ELb1ELb0ELb1ELb0ELb0ELb0ELi2ELi4ELi4ELi4ELb0EEENS1_21CollectiveEpilogueBwdISA_SB_SD_Li256ELb0ELb0ELi2EEENS1_19SingleTileSchedulerILb0ELb0ELb0ELi128EEEEEEEEEvNT_6ParamsE$_ZN4cute3eso3ESOILb1ELb0EJNS_1CILi1EEEiEEC2ERKS3_RKi - $_ZN7cutlass13device_kernelIN5flash19enable_sm80_to_sm89INS1_16FlashAttnBwdSm80INS1_25CollectiveMainloopBwdSm80ILi2ELi2EN4cute5tupleIJNS5_1CILi128EEES8_NS7_ILi64EEEEEENS_10bfloat16_tEfNS_4arch4Sm80ELb0ELb0ELb1ELb0ELb1ELb0ELb0ELb0ELi2ELi4ELi4ELi4ELb0EEENS1_21CollectiveEpilogueBwdISA_SB_SD_Li256ELb0ELb0ELi2EEENS1_19SingleTileSchedulerILb0ELb0ELb0ELi128EEEEEEEEEvNT_6ParamsE$_ZN4cute3eso3ESOILb1ELb0EJNS_1CILi1EEENS_5tupleIJiiiEEENS2_ILi64EEENS4_IJNS2_ILi72EEENS2_ILi144EEENS2_ILi288EEEEEENS2_ILi512EEEEEC2ERKS3_RKS5_RKS6_RKSA_RKSB_)
$_ZN7cutlass13device_kernelIN5flash19enable_sm80_to_sm89INS1_16FlashAttnBwdSm80INS1_25CollectiveMainloopBwdSm80ILi2ELi2EN4cute5tupleIJNS5_1CILi128EEES8_NS7_ILi64EEEEEENS_10bfloat16_tEfNS_4arch4Sm80ELb0ELb0ELb1ELb0ELb1ELb0ELb0ELb0ELi2ELi4ELi4ELi4ELb0EEENS1_21CollectiveEpilogueBwdISA_SB_SD_Li256ELb0ELb0ELi2EEENS1_19SingleTileSchedulerILb0ELb0ELb0ELi128EEEEEEEEEvNT_6ParamsE$_ZN4cute3eso3ESOILb1ELb0EJNS_1CILi1EEENS_5tupleIJiiiEEENS2_ILi64EEENS4_IJNS2_ILi72EEENS2_ILi144EEENS2_ILi288EEEEEENS2_ILi512EEEEEC2ERKS3_RKS5_RKS6_RKSA_RKSB_:
[----:B------:R-:W-:Y:S01]  /*79a0*/  IADD3 R4, R69, -c[0x0][0x20], RZ ;  /* 0x8000080045047a10 */ /* 0x000fe20007ffe0ff */
[----:B------:R-:W-:Y:S01]  /*79b0*/  IMAD.MOV.U32 R8, RZ, RZ, R6 ;  /* 0x000000ffff087224 */ /* 0x000fe200078e0006 */
[----:B------:R-:W-:-:S03]  /*79c0*/  MOV R9, 0x0 ;  /* 0x0000000000097802 */ /* 0x000fc60000000f00 */
[----:B------:R1:W-:Y:S04]  /*79d0*/  STL [R4], R2 ;  /* 0x0000000204007387 */ /* 0x0003e80000100800 */
[----:B------:R1:W-:Y:S04]  /*79e0*/  STL [R4+0x4], R3 ;  /* 0x0000040304007387 */ /* 0x0003e80000100800 */
[----:B------:R1:W-:Y:S01]  /*79f0*/  STL [R4+0x8], R5 ;  /* 0x0000080504007387 */ /* 0x0003e20000100800 */
[----:B------:R-:W-:Y:S05]  /*7a00*/  RET.REL.NODEC R8 `(_ZN7cutlass13device_kernelIN5flash19enable_sm80_to_sm89INS1_16FlashAttnBwdSm80INS1_25CollectiveMainloopBwdSm80ILi2ELi2EN4cute5tupleIJNS5_1CILi128EEES8_NS7_ILi64EEEEEENS_10bfloat16_tEfNS_4arch4Sm80ELb0ELb0ELb1ELb0ELb1ELb0ELb0ELb0ELi2ELi4ELi4ELi4ELb0EEENS1_21CollectiveEpilogueBwdISA_SB_SD_Li256ELb0ELb0ELi2EEENS1_19SingleTileSchedulerILb0ELb0ELb0ELi128EEEEEEEEEvNT_6ParamsE) ;  /* 0xffff85f008007950 */ /* 0x000fea0003c3ffff */
        .type           $_ZN7cutlass13device_kernelIN5flash19enable_sm80_to_sm89INS1_16FlashAttnBwdSm80INS1_25CollectiveMainloopBwdSm80ILi2ELi2EN4cute5tupleIJNS5_1CILi128EEES8_NS7_ILi64EEEEEENS_10bfloat16_tEfNS_4arch4Sm80ELb0ELb0ELb1ELb0ELb1ELb0ELb0ELb0ELi2ELi4ELi4ELi4ELb0EEENS1_21CollectiveEpilogueBwdISA_SB_SD_Li256ELb0ELb0ELi2EEENS1_19SingleTileSchedulerILb0ELb0ELb0ELi128EEEEEEEEEvNT_6ParamsE$_ZN4cute3eso3ESOILb1ELb0EJNS_1CILi1EEEiEEC2ERKS3_RKi,@function
        .size           $_ZN7cutlass13device_kernelIN5flash19enable_sm80_to_sm89INS1_16FlashAttnBwdSm80INS1_25CollectiveMainloopBwdSm80ILi2ELi2EN4cute5tupleIJNS5_1CILi128EEES8_NS7_ILi64EEEEEENS_10bfloat16_tEfNS_4arch4Sm80ELb0ELb0ELb1ELb0ELb1ELb0ELb0ELb0ELi2ELi4ELi4ELi4ELb0EEENS1_21CollectiveEpilogueBwdISA_SB_SD_Li256ELb0ELb0ELi2EEENS1_19SingleTileSchedulerILb0ELb0ELb0ELi128EEEEEEEEEvNT_6ParamsE$_ZN4cute3eso3ESOILb1ELb0EJNS_1CILi1EEEiEEC2ERKS3_RKi,($_ZN7cutlass13device_kernelIN5flash19enable_sm80_to_sm89INS1_16FlashAttnBwdSm80INS1_25CollectiveMainloopBwdSm80ILi2ELi2EN4cute5tupleIJNS5_1CILi128EEES8_NS7_ILi64EEEEEENS_10bfloat16_tEfNS_4arch4Sm80ELb0ELb0ELb1ELb0ELb1ELb0ELb0ELb0ELi2ELi4ELi4ELi4ELb0EEENS1_21CollectiveEpilogueBwdISA_SB_SD_Li256ELb0ELb0ELi2EEENS1_19SingleTileSchedulerILb0ELb0ELb0ELi128EEEEEEEEEvNT_6ParamsE$_ZN4cute3eso3ESOILb1ELb0EJNS_1CILi1EEEiiiNS2_ILi144EEENS2_ILi512EEEEEC2ERKS3_RKiSA_SA_RKS4_RKS5_ - $_ZN7cutlass13device_kernelIN5flash19enable_sm80_to_sm89INS1_16FlashAttnBwdSm80INS1_25CollectiveMainloopBwdSm80ILi2ELi2EN4cute5tupleIJNS5_1CILi128EEES8_NS7_ILi64EEEEEENS_10bfloat16_tEfNS_4arch4Sm80ELb0ELb0ELb1ELb0ELb1ELb0ELb0ELb0ELi2ELi4ELi4ELi4ELb0EEENS1_21CollectiveEpilogueBwdISA_SB_SD_Li256ELb0ELb0ELi2EEENS1_19SingleTileSchedulerILb0ELb0ELb0ELi128EEEEEEEEEvNT_6ParamsE$_ZN4cute3eso3ESOILb1ELb0EJNS_1CILi1EEEiEEC2ERKS3_RKi)
$_ZN7cutlass13device_kernelIN5flash19enable_sm80_to_sm89INS1_16FlashAttnBwdSm80INS1_25CollectiveMainloopBwdSm80ILi2ELi2EN4cute5tupleIJNS5_1CILi128EEES8_NS7_ILi64EEEEEENS_10bfloat16_tEfNS_4arch4Sm80ELb0ELb0ELb1ELb0ELb1ELb0ELb0ELb0ELi2ELi4ELi4ELi4ELb0EEENS1_21CollectiveEpilogueBwdISA_SB_SD_Li256ELb0ELb0ELi2EEENS1_19SingleTileSchedulerILb0ELb0ELb0ELi128EEEEEEEEEvNT_6ParamsE$_ZN4cute3eso3ESOILb1ELb0EJNS_1CILi1EEEiEEC2ERKS3_RKi:
[----:B------:R-:W-:Y:S02]  /*7a10*/  IADD3 R69, R69, -c[0x0][0x20], RZ ;  /* 0x8000080045457a10 */ /* 0x000fe40007ffe0ff */
[----:B------:R-:W-:-:S03]  /*7a20*/  MOV R5, 0x0 ;  /* 0x0000000000057802 */ /* 0x000fc60000000f00 */
[----:B------:R1:W-:Y:S01]  /*7a30*/  STL [R69], R2 ;  /* 0x0000000245007387 */ /* 0x0003e20000100800 */
[----:B------:R-:W-:Y:S05]  /*7a40*/  RET.REL.NODEC R4 `(_ZN7cutlass13device_kernelIN5flash19enable_sm80_to_sm89INS1_16FlashAttnBwdSm80INS1_25CollectiveMainloopBwdSm80ILi2ELi2EN4cute5tupleIJNS5_1CILi128EEES8_NS7_ILi64EEEEEENS_10bfloat16_tEfNS_4arch4Sm80ELb0ELb0ELb1ELb0ELb1ELb0ELb0ELb0ELi2ELi4ELi4ELi4ELb0EEENS1_21CollectiveEpilogueBwdISA_SB_SD_Li256ELb0ELb0ELi2EEENS1_19SingleTileSchedulerILb0ELb0ELb0ELi128EEEEEEEEEvNT_6ParamsE) ;  /* 0xffff85b004007950 */ /* 0x000fea0003c3ffff */
        .type           $_ZN7cutlass13device_kernelIN5flash19enable_sm80_to_sm89INS1_16FlashAttnBwdSm80INS1_25CollectiveMainloopBwdSm80ILi2ELi2EN4cute5tupleIJNS5_1CILi128EEES8_NS7_ILi64EEEEEENS_10bfloat16_tEfNS_4arch4Sm80ELb0ELb0ELb1ELb0ELb1ELb0ELb0ELb0ELi2ELi4ELi4ELi4ELb0EEENS1_21CollectiveEpilogueBwdISA_SB_SD_Li256ELb0ELb0ELi2EEENS1_19SingleTileSchedulerILb0ELb0ELb0ELi128EEEEEEEEEvNT_6ParamsE$_ZN4cute3eso3ESOILb1ELb0EJNS_1CILi1EEEiiiNS2_ILi144EEENS2_ILi512EEEEEC2ERKS3_RKiSA_SA_RKS4_RKS5_,@function
        .size           $_ZN7cutlass13device_kernelIN5flash19enable_sm80_to_sm89INS1_16FlashAttnBwdSm80INS1_25CollectiveMainloopBwdSm80ILi2ELi2EN4cute5tupleIJNS5_1CILi128EEES8_NS7_ILi64EEEEEENS_10bfloat16_tEfNS_4arch4Sm80ELb0ELb0ELb1ELb0ELb1ELb0ELb0ELb0ELi2ELi4ELi4ELi4ELb0EEENS1_21CollectiveEpilogueBwdISA_SB_SD_Li256ELb0ELb0ELi2EEENS1_19SingleTileSchedulerILb0ELb0ELb0ELi128EEEEEEEEEvNT_6ParamsE$_ZN4cute3eso3ESOILb1ELb0EJNS_1CILi1EEEiiiNS2_ILi144EEENS2_ILi512EEEEEC2ERKS3_RKiSA_SA_RKS4_RKS5_,($_ZN7cutlass13device_kernelIN5flash19enable_sm80_to_sm89INS1_16FlashAttnBwdSm80INS1_25CollectiveMainloopBwdSm80ILi2ELi2EN4cute5tupleIJNS5_1CILi128EEES8_NS7_ILi64EEEEEENS_10bfloat16_tEfNS_4arch4Sm80ELb0ELb0ELb1ELb0ELb1ELb0ELb0ELb0ELi2ELi4ELi4ELi4ELb0EEENS1_21CollectiveEpilogueBwdISA_SB_SD_Li256ELb0ELb0ELi2EEENS1_19SingleTileSchedulerILb0ELb0ELb0ELi128EEEEEEEEEvNT_6ParamsE$_ZN4cute3eso3ESOILb1ELb0EJNS_1CILi1EEEiiiNS2_ILi64EEENS2_ILi72EEENS2_ILi144EEENS2_ILi288EEENS2_ILi512EEEEEC2ERKS3_RKiSD_SD_RKS4_RKS5_RKS6_RKS7_RKS8_ - $_ZN7cutlass13device_kernelIN5flash19enable_sm80_to_sm89INS1_16FlashAttnBwdSm80INS1_25CollectiveMainloopBwdSm80ILi2ELi2EN4cute5tupleIJNS5_1CILi128EEES8_NS7_ILi64EEEEEENS_10bfloat16_tEfNS_4arch4Sm80ELb0ELb0ELb1ELb0ELb1ELb0ELb0ELb0ELi2ELi4ELi4ELi4ELb0EEENS1_21CollectiveEpilogueBwdISA_SB_SD_Li256ELb0ELb0ELi2EEENS1_19SingleTileSchedulerILb0ELb0ELb0ELi128EEEEEEEEEvNT_6ParamsE$_ZN4cute3eso3ESOILb1ELb0EJNS_1CILi1EEEiiiNS2_ILi144EEENS2_ILi512EEEEEC2ERKS3_RKiSA_SA_RKS4_RKS5_)
$_ZN7cutlass13device_kernelIN5flash19enable_sm80_to_sm89INS1_16FlashAttnBwdSm80INS1_25CollectiveMainloopBwdSm80ILi2ELi2EN4cute5tupleIJNS5_1CILi128EEES8_NS7_ILi64EEEEEENS_10bfloat16_tEfNS_4arch4Sm80ELb0ELb0ELb1ELb0ELb1ELb0ELb0ELb0ELi2ELi4ELi4ELi4ELb0EEENS1_21CollectiveEpilogueBwdISA_SB_SD_Li256ELb0ELb0ELi2EEENS1_19SingleTileSchedulerILb0ELb0ELb0ELi128EEEEEEEEEvNT_6ParamsE$_ZN4cute3eso3ESOILb1ELb0EJNS_1CILi1EEEiiiNS2_ILi144EEENS2_ILi512EEEEEC2ERKS3_RKiSA_SA_RKS4_RKS5_:
        /* <DEDUP_REMOVED lines=11> */
        .type           $_ZN7cutlass13device_kernelIN5flash19enable_sm80_to_sm89INS1_16FlashAttnBwdSm80INS1_25CollectiveMainloopBwdSm80ILi2ELi2EN4cute5tupleIJNS5_1CILi128EEES8_NS7_ILi64EEEEEENS_10bfloat16_tEfNS_4arch4Sm80ELb0ELb0ELb1ELb0ELb1ELb0ELb0ELb0ELi2ELi4ELi4ELi4ELb0EEENS1_21CollectiveEpilogueBwdISA_SB_SD_Li256ELb0ELb0ELi2EEENS1_19SingleTileSchedulerILb0ELb0ELb0ELi128EEEEEEEEEvNT_6ParamsE$_ZN4cute3eso3ESOILb1ELb0EJNS_1CILi1EEEiiiNS2_ILi64EEENS2_ILi72EEENS2_ILi144EEENS2_ILi288EEENS2_ILi512EEEEEC2ERKS3_RKiSD_SD_RKS4_RKS5_RKS6_RKS7_RKS8_,@function
        .size           $_ZN7cutlass13device_kernelIN5flash19enable_sm80_to_sm89INS1_16FlashAttnBwdSm80INS1_25CollectiveMainloopBwdSm80ILi2ELi2EN4cute5tupleIJNS5_1CILi128EEES8_NS7_ILi64EEEEEENS_10bfloat16_tEfNS_4arch4Sm80ELb0ELb0ELb1ELb0ELb1ELb0ELb0ELb0ELi2ELi4ELi4ELi4ELb0EEENS1_21CollectiveEpilogueBwdISA_SB_SD_Li256ELb0ELb0ELi2EEENS1_19SingleTileSchedulerILb0ELb0ELb0ELi128EEEEEEEEEvNT_6ParamsE$_ZN4cute3eso3ESOILb1ELb0EJNS_1CILi1EEEiiiNS2_ILi64EEENS2_ILi72EEENS2_ILi144EEENS2_ILi288EEENS2_ILi512EEEEEC2ERKS3_RKiSD_SD_RKS4_RKS5_RKS6_RKS7_RKS8_,($_ZN7cutlass13device_kernelIN5flash19enable_sm80_to_sm89INS1_16FlashAttnBwdSm80INS1_25CollectiveMainloopBwdSm80ILi2ELi2EN4cute5tupleIJNS5_1CILi128EEES8_NS7_ILi64EEEEEENS_10bfloat16_tEfNS_4arch4Sm80ELb0ELb0ELb1ELb0ELb1ELb0ELb0ELb0ELi2ELi4ELi4ELi4ELb0EEENS1_21CollectiveEpilogueBwdISA_SB_SD_Li256ELb0ELb0ELi2EEENS1_19SingleTileSchedulerILb0ELb0ELb0ELi128EEEEEEEEEvNT_6ParamsE$_ZN4cute3eso3ESOILb1ELb0EJNS_1CILi1EEEiiiNS2_ILi72EEENS2_ILi512EEEEEC2ERKS3_RKiSA_SA_RKS4_RKS5_ - $_ZN7cutlass13device_kernelIN5flash19enable_sm80_to_sm89INS1_16FlashAttnBwdSm80INS1_25CollectiveMainloopBwdSm80ILi2ELi2EN4cute5tupleIJNS5_1CILi128EEES8_NS7_ILi64EEEEEENS_10bfloat16_tEfNS_4arch4Sm80ELb0ELb0ELb1ELb0ELb1ELb0ELb0ELb0ELi2ELi4ELi4ELi4ELb0EEENS1_21CollectiveEpilogueBwdISA_SB_SD_Li256ELb0ELb0ELi2EEENS1_19SingleTileSchedulerILb0ELb0ELb0ELi128EEEEEEEEEvNT_6ParamsE$_ZN4cute3eso3ESOILb1ELb0EJNS_1CILi1EEEiiiNS2_ILi64EEENS2_ILi72EEENS2_ILi144EEENS2_ILi288EEENS2_ILi512EEEEEC2ERKS3_RKiSD_SD_RKS4_RKS5_RKS6_RKS7_RKS8_)
$_ZN7cutlass13device_kernelIN5flash19enable_sm80_to_sm89INS1_16FlashAttnBwdSm80INS1_25CollectiveMainloopBwdSm80ILi2ELi2EN4cute5tupleIJNS5_1CILi128EEES8_NS7_ILi64EEEEEENS_10bfloat16_tEfNS_4arch4Sm80ELb0ELb0ELb1ELb0ELb1ELb0ELb0ELb0ELi2ELi4ELi4ELi4ELb0EEENS1_21CollectiveEpilogueBwdISA_SB_SD_Li256ELb0ELb0ELi2EEENS1_19SingleTileSchedulerILb0ELb0ELb0ELi128EEEEEEEEEvNT_6ParamsE$_ZN4cute3eso3ESOILb1ELb0EJNS_1CILi1EEEiiiNS2_ILi64EEENS2_ILi72EEENS2_ILi144EEENS2_ILi288EEENS2_ILi512EEEEEC2ERKS3_RKiSD_SD_RKS4_RKS5_RKS6_RKS7_RKS8_:
        /* <DEDUP_REMOVED lines=11> */
        .type           $_ZN7cutlass13device_kernelIN5flash19enable_sm80_to_sm89INS1_16FlashAttnBwdSm80INS1_25CollectiveMainloopBwdSm80ILi2ELi2EN4cute5tupleIJNS5_1CILi128EEES8_NS7_ILi64EEEEEENS_10bfloat16_tEfNS_4arch4Sm80ELb0ELb0ELb1ELb0ELb1ELb0ELb0ELb0ELi2ELi4ELi4ELi4ELb0EEENS1_21CollectiveEpilogueBwdISA_SB_SD_Li256ELb0ELb0ELi2EEENS1_19SingleTileSchedulerILb0ELb0ELb0ELi128EEEEEEEEEvNT_6ParamsE$_ZN4cute3eso3ESOILb1ELb0EJNS_1CILi1EEEiiiNS2_ILi72EEENS2_ILi512EEEEEC2ERKS3_RKiSA_SA_RKS4_RKS5_,@function
        .size           $_ZN7cutlass13device_kernelIN5flash19enable_sm80_to_sm89INS1_16FlashAttnBwdSm80INS1_25CollectiveMainloopBwdSm80ILi2ELi2EN4cute5tupleIJNS5_1CILi128EEES8_NS7_ILi64EEEEEENS_10bfloat16_tEfNS_4arch4Sm80ELb0ELb0ELb1ELb0ELb1ELb0ELb0ELb0ELi2ELi4ELi4ELi4ELb0EEENS1_21CollectiveEpilogueBwdISA_SB_SD_Li256ELb0ELb0ELi2EEENS1_19SingleTileSchedulerILb0ELb0ELb0ELi128EEEEEEEEEvNT_6ParamsE$_ZN4cute3eso3ESOILb1ELb0EJNS_1CILi1EEEiiiNS2_ILi72EEENS2_ILi512EEEEEC2ERKS3_RKiSA_SA_RKS4_RKS5_,($_ZN7cutlass13device_kernelIN5flash19enable_sm80_to_sm89INS1_16FlashAttnBwdSm80INS1_25CollectiveMainloopBwdSm80ILi2ELi2EN4cute5tupleIJNS5_1CILi128EEES8_NS7_ILi64EEEEEENS_10bfloat16_tEfNS_4arch4Sm80ELb0ELb0ELb1ELb0ELb1ELb0ELb0ELb0ELi2ELi4ELi4ELi4ELb0EEENS1_21CollectiveEpilogueBwdISA_SB_SD_Li256ELb0ELb0ELi2EEENS1_19SingleTileSchedulerILb0ELb0ELb0ELi128EEEEEEEEEvNT_6ParamsE$_ZN4cute3eso3ESOILb1ELb0EJNS_1CILi2EEEiEEC2ERKS3_RKi - $_ZN7cutlass13device_kernelIN5flash19enable_sm80_to_sm89INS1_16FlashAttnBwdSm80INS1_25CollectiveMainloopBwdSm80ILi2ELi2EN4cute5tupleIJNS5_1CILi128EEES8_NS7_ILi64EEEEEENS_10bfloat16_tEfNS_4arch4Sm80ELb0ELb0ELb1ELb0ELb1ELb0ELb0ELb0ELi2ELi4ELi4ELi4ELb0EEENS1_21CollectiveEpilogueBwdISA_SB_SD_Li256ELb0ELb0ELi2EEENS1_19SingleTileSchedulerILb0ELb0ELb0ELi128EEEEEEEEEvNT_6ParamsE$_ZN4cute3eso3ESOILb1ELb0EJNS_1CILi1EEEiiiNS2_ILi72EEENS2_ILi512EEEEEC2ERKS3_RKiSA_SA_RKS4_RKS5_)
$_ZN7cutlass13device_kernelIN5flash19enable_sm80_to_sm89INS1_16FlashAttnBwdSm80INS1_25CollectiveMainloopBwdSm80ILi2ELi2EN4cute5tupleIJNS5_1CILi128EEES8_NS7_ILi64EEEEEENS_10bfloat16_tEfNS_4arch4Sm80ELb0ELb0ELb1ELb0ELb1ELb0ELb0ELb0ELi2ELi4ELi4ELi4ELb0EEENS1_21CollectiveEpilogueBwdISA_SB_SD_Li256ELb0ELb0ELi2EEENS1_19SingleTileSchedulerILb0ELb0ELb0ELi128EEEEEEEEEvNT_6ParamsE$_ZN4cute3eso3ESOILb1ELb0EJNS_1CILi1EEEiiiNS2_ILi72EEENS2_ILi512EEEEEC2ERKS3_RKiSA_SA_RKS4_RKS5_:
        /* <DEDUP_REMOVED lines=11> */
        .type           $_ZN7cutlass13device_kernelIN5flash19enable_sm80_to_sm89INS1_16FlashAttnBwdSm80INS1_25CollectiveMainloopBwdSm80ILi2ELi2EN4cute5tupleIJNS5_1CILi128EEES8_NS7_ILi64EEEEEENS_10bfloat16_tEfNS_4arch4Sm80ELb0ELb0ELb1ELb0ELb1ELb0ELb0ELb0ELi2ELi4ELi4ELi4ELb0EEENS1_21CollectiveEpilogueBwdISA_SB_SD_Li256ELb0ELb0ELi2EEENS1_19SingleTileSchedulerILb0ELb0ELb0ELi128EEEEEEEEEvNT_6ParamsE$_ZN4cute3eso3ESOILb1ELb0EJNS_1CILi2EEEiEEC2ERKS3_RKi,@function
        .size           $_ZN7cutlass13device_kernelIN5flash19enable_sm80_to_sm89INS1_16FlashAttnBwdSm80INS1_25CollectiveMainloopBwdSm80ILi2ELi2EN4cute5tupleIJNS5_1CILi128EEES8_NS7_ILi64EEEEEENS_10bfloat16_tEfNS_4arch4Sm80ELb0ELb0ELb1ELb0ELb1ELb0ELb0ELb0ELi2ELi4ELi4ELi4ELb0EEENS1_21CollectiveEpilogueBwdISA_SB_SD_Li256ELb0ELb0ELi2EEENS1_19SingleTileSchedulerILb0ELb0ELb0ELi128EEEEEEEEEvNT_6ParamsE$_ZN4cute3eso3ESOILb1ELb0EJNS_1CILi2EEEiEEC2ERKS3_RKi,($_ZN7cutlass13device_kernelIN5flash19enable_sm80_to_sm89INS1_16FlashAttnBwdSm80INS1_25CollectiveMainloopBwdSm80ILi2ELi2EN4cute5tupleIJNS5_1CILi128EEES8_NS7_ILi64EEEEEENS_10bfloat16_tEfNS_4arch4Sm80ELb0ELb0ELb1ELb0ELb1ELb0ELb0ELb0ELi2ELi4ELi4ELi4ELb0EEENS1_21CollectiveEpilogueBwdISA_SB_SD_Li256ELb0ELb0ELi2EEENS1_19SingleTileSchedulerILb0ELb0ELb0ELi128EEEEEEEEEvNT_6ParamsE$_ZN4cute3eso3ESOILb1ELb0EJNS_1CILi4096EEENS_5tupleIJNS4_IJiiEEENS2_ILi8192EEEEEEEEC2ERKS3_RKS7_ - $_ZN7cutlass13device_kernelIN5flash19enable_sm80_to_sm89INS1_16FlashAttnBwdSm80INS1_25CollectiveMainloopBwdSm80ILi2ELi2EN4cute5tupleIJNS5_1CILi128EEES8_NS7_ILi64EEEEEENS_10bfloat16_tEfNS_4arch4Sm80ELb0ELb0ELb1ELb0ELb1ELb0ELb0ELb0ELi2ELi4ELi4ELi4ELb0EEENS1_21CollectiveEpilogueBwdISA_SB_SD_Li256ELb0ELb0ELi2EEENS1_19SingleTileSchedulerILb0ELb0ELb0ELi128EEEEEEEEEvNT_6ParamsE$_ZN4cute3eso3ESOILb1ELb0EJNS_1CILi2EEEiEEC2ERKS3_RKi)
$_ZN7cutlass13device_kernelIN5flash19enable_sm80_to_sm89INS1_16FlashAttnBwdSm80INS1_25CollectiveMainloopBwdSm80ILi2ELi2EN4cute5tupleIJNS5_1CILi128EEES8_NS7_ILi64EEEEEENS_10bfloat16_tEfNS_4arch4Sm80ELb0ELb0ELb1ELb0ELb1ELb0ELb0ELb0ELi2ELi4ELi4ELi4ELb0EEENS1_21CollectiveEpilogueBwdISA_SB_SD_Li256ELb0ELb0ELi2EEENS1_19SingleTileSchedulerILb0ELb0ELb0ELi128EEEEEEEEEvNT_6ParamsE$_ZN4cute3eso3ESOILb1ELb0EJNS_1CILi2EEEiEEC2ERKS3_RKi:
[----:B------:R-:W-:Y:S02]  /*7c60*/  IADD3 R2, R2, -c[0x0][0x20], RZ ;  /* 0x8000080002027a10 */ /* 0x000fe40007ffe0ff */
[----:B------:R-:W-:-:S03]  /*7c70*/  MOV R5, 0x0 ;  /* 0x0000000000057802 */ /* 0x000fc60000000f00 */
[----:B------:R1:W-:Y:S01]  /*7c80*/  STL [R2], R3 ;  /* 0x0000000302007387 */ /* 0x0003e20000100800 */
[----:B------:R-:W-:Y:S05]  /*7c90*/  RET.REL.NODEC R4 `(_ZN7cutlass13device_kernelIN5flash19enable_sm80_to_sm89INS1_16FlashAttnBwdSm80INS1_25CollectiveMainloopBwdSm80ILi2ELi2EN4cute5tupleIJNS5_1CILi128EEES8_NS7_ILi64EEEEEENS_10bfloat16_tEfNS_4arch4Sm80ELb0ELb0ELb1ELb0ELb1ELb0ELb0ELb0ELi2ELi4ELi4ELi4ELb0EEENS1_21CollectiveEpilogueBwdISA_SB_SD_Li256ELb0ELb0ELi2EEENS1_19SingleTileSchedulerILb0ELb0ELb0ELi128EEEEEEEEEvNT_6ParamsE) ;  /* 0xffff836004007950 */ /* 0x000fea0003c3ffff */
        .type           $_ZN7cutlass13device_kernelIN5flash19enable_sm80_to_sm89INS1_16FlashAttnBwdSm80INS1_25CollectiveMainloopBwdSm80ILi2ELi2EN4cute5tupleIJNS5_1CILi128EEES8_NS7_ILi64EEEEEENS_10bfloat16_tEfNS_4arch4Sm80ELb0ELb0ELb1ELb0ELb1ELb0ELb0ELb0ELi2ELi4ELi4ELi4ELb0EEENS1_21CollectiveEpilogueBwdISA_SB_SD_Li256ELb0ELb0ELi2EEENS1_19SingleTileSchedulerILb0ELb0ELb0ELi128EEEEEEEEEvNT_6ParamsE$_ZN4cute3eso3ESOILb1ELb0EJNS_1CILi4096EEENS_5tupleIJNS4_IJiiEEENS2_ILi8192EEEEEEEEC2ERKS3_RKS7_,@function
        .size           $_ZN7cutlass13device_kernelIN5flash19enable_sm80_to_sm89INS1_16FlashAttnBwdSm80INS1_25CollectiveMainloopBwdSm80ILi2ELi2EN4cute5tupleIJNS5_1CILi128EEES8_NS7_ILi64EEEEEENS_10bfloat16_tEfNS_4arch4Sm80ELb0ELb0ELb1ELb0ELb1ELb0ELb0ELb0ELi2ELi4ELi4ELi4ELb0EEENS1_21CollectiveEpilogueBwdISA_SB_SD_Li256ELb0ELb0ELi2EEENS1_19SingleTileSchedulerILb0ELb0ELb0ELi128EEEEEEEEEvNT_6ParamsE$_ZN4cute3eso3ESOILb1ELb0EJNS_1CILi4096EEENS_5tupleIJNS4_IJiiEEENS2_ILi8192EEEEEEEEC2ERKS3_RKS7_,($_ZN7cutlass13device_kernelIN5flash19enable_sm80_to_sm89INS1_16FlashAttnBwdSm80INS1_25CollectiveMainloopBwdSm80ILi2ELi2EN4cute5tupleIJNS5_1CILi128EEES8_NS7_ILi64EEEEEENS_10bfloat16_tEfNS_4arch4Sm80ELb0ELb0ELb1ELb0ELb1ELb0ELb0ELb0ELi2ELi4ELi4ELi4ELb0EEENS1_21CollectiveEpilogueBwdISA_SB_SD_Li256ELb0ELb0ELi2EEENS1_19SingleTileSchedulerILb0ELb0ELb0ELi128EEEEEEEEEvNT_6ParamsE$_ZN4cute3eso3ESOILb1ELb0EJNS_1CILi4096EEENS_5tupleIJiiEEEEEC2ERKS3_RKS5_ - $_ZN7cutlass13device_kernelIN5flash19enable_sm80_to_sm89INS1_16FlashAttnBwdSm80INS1_25CollectiveMainloopBwdSm80ILi2ELi2EN4cute5tupleIJNS5_1CILi128EEES8_NS7_ILi64EEEEEENS_10bfloat16_tEfNS_4arch4Sm80ELb0ELb0ELb1ELb0ELb1ELb0ELb0ELb0ELi2ELi4ELi4ELi4ELb0EEENS1_21CollectiveEpilogueBwdISA_SB_SD_Li256ELb0ELb0ELi2EEENS1_19SingleTileSchedulerILb0ELb0ELb0ELi128EEEEEEEEEvNT_6ParamsE$_ZN4cute3eso3ESOILb1ELb0EJNS_1CILi4096EEENS_5tupleIJNS4_IJiiEEENS2_ILi8192EEEEEEEEC2ERKS3_RKS7_)
$_ZN7cutlass13device_kernelIN5flash19enable_sm80_to_sm89INS1_16FlashAttnBwdSm80INS1_25CollectiveMainloopBwdSm80ILi2ELi2EN4cute5tupleIJNS5_1CILi128EEES8_NS7_ILi64EEEEEENS_10bfloat16_tEfNS_4arch4Sm80ELb0ELb0ELb1ELb0ELb1ELb0ELb0ELb0ELi2ELi4ELi4ELi4ELb0EEENS1_21CollectiveEpilogueBwdISA_SB_SD_Li256ELb0ELb0ELi2EEENS1_19SingleTileSchedulerILb0ELb0ELb0ELi128EEEEEEEEEvNT_6ParamsE$_ZN4cute3eso3ESOILb1ELb0EJNS_1CILi4096EEENS_5tupleIJNS4_IJiiEEENS2_ILi8192EEEEEEEEC2ERKS3_RKS7_:
[----:B------:R-:W-:Y:S01]  /*7ca0*/  IADD3 R2, R2, -c[0x0][0x20], RZ ;  /* 0x8000080002027a10 */ /* 0x000fe20007ffe0ff */
[----:B------:R-:W-:Y:S01]  /*7cb0*/  IMAD.MOV.U32 R8, RZ, RZ, R6 ;  /* 0x000000ffff087224 */ /* 0x000fe200078e0006 */
[----:B------:R-:W-:-:S03]  /*7cc0*/  MOV R9, 0x0 ;  /* 0x0000000000097802 */ /* 0x000fc60000000f00 */
[----:B------:R1:W-:Y:S04]  /*7cd0*/  STL [R2], R5 ;  /* 0x0000000502007387 */ /* 0x0003e80000100800 */
[----:B------:R1:W-:Y:S01]  /*7ce0*/  STL [R2+0x4], R3 ;  /* 0x0000040302007387 */ /* 0x0003e20000100800 */
[----:B------:R-:W-:Y:S05]  /*7cf0*/  RET.REL.NODEC R8 `(_ZN7cutlass13device_kernelIN5flash19enable_sm80_to_sm89INS1_16FlashAttnBwdSm80INS1_25CollectiveMainloopBwdSm80ILi2ELi2EN4cute5tupleIJNS5_1CILi128EEES8_NS7_ILi64EEEEEENS_10bfloat16_tEfNS_4arch4Sm80ELb0ELb0ELb1ELb0ELb1ELb0ELb0ELb0ELi2ELi4ELi4ELi4ELb0EEENS1_21CollectiveEpilogueBwdISA_SB_SD_Li256ELb0ELb0ELi2EEENS1_19SingleTileSchedulerILb0ELb0ELb0ELi128EEEEEEEEEvNT_6ParamsE) ;  /* 0xffff830008007950 */ /* 0x000fea0003c3ffff */
        .type           $_ZN7cutlass13device_kernelIN5flash19enable_sm80_to_sm89INS1_16FlashAttnBwdSm80INS1_25CollectiveMainloopBwdSm80ILi2ELi2EN4cute5tupleIJNS5_1CILi128EEES8_NS7_ILi64EEEEEENS_10bfloat16_tEfNS_4arch4Sm80ELb0ELb0ELb1ELb0ELb1ELb0ELb0ELb0ELi2ELi4ELi4ELi4ELb0EEENS1_21CollectiveEpilogueBwdISA_SB_SD_Li256ELb0ELb0ELi2EEENS1_19SingleTileSchedulerILb0ELb0ELb0ELi128EEEEEEEEEvNT_6ParamsE$_ZN4cute3eso3ESOILb1ELb0EJNS_1CILi4096EEENS_5tupleIJiiEEEEEC2ERKS3_RKS5_,@function
        .size           $_ZN7cutlass13device_kernelIN5flash19enable_sm80_to_sm89INS1_16FlashAttnBwdSm80INS1_25CollectiveMainloopBwdSm80ILi2ELi2EN4cute5tupleIJNS5_1CILi128EEES8_NS7_ILi64EEEEEENS_10bfloat16_tEfNS_4arch4Sm80ELb0ELb0ELb1ELb0ELb1ELb0ELb0ELb0ELi2ELi4ELi4ELi4ELb0EEENS1_21CollectiveEpilogueBwdISA_SB_SD_Li256ELb0ELb0ELi2EEENS1_19SingleTileSchedulerILb0ELb0ELb0ELi128EEEEEEEEEvNT_6ParamsE$_ZN4cute3eso3ESOILb1ELb0EJNS_1CILi4096EEENS_5tupleIJiiEEEEEC2ERKS3_RKS5_,($_ZN7cutlass13device_kernelIN5flash19enable_sm80_to_sm89INS1_16FlashAttnBwdSm80INS1_25CollectiveMainloopBwdSm80ILi2ELi2EN4cute5tupleIJNS5_1CILi128EEES8_NS7_ILi64EEEEEENS_10bfloat16_tEfNS_4arch4Sm80ELb0ELb0ELb1ELb0ELb1ELb0ELb0ELb0ELi2ELi4ELi4ELi4ELb0EEENS1_21CollectiveEpilogueBwdISA_SB_SD_Li256ELb0ELb0ELi2EEENS1_19SingleTileSchedulerILb0ELb0ELb0ELi128EEEEEEEEEvNT_6ParamsE$_ZN4cute3eso3ESOILb1ELb0EJNS_1CILi4096EEEiiEEC2ERKS3_RKiS8_ - $_ZN7cutlass13device_kernelIN5flash19enable_sm80_to_sm89INS1_16FlashAttnBwdSm80INS1_25CollectiveMainloopBwdSm80ILi2ELi2EN4cute5tupleIJNS5_1CILi128EEES8_NS7_ILi64EEEEEENS_10bfloat16_tEfNS_4arch4Sm80ELb0ELb0ELb1ELb0ELb1ELb0ELb0ELb0ELi2ELi4ELi4ELi4ELb0EEENS1_21CollectiveEpilogueBwdISA_SB_SD_Li256ELb0ELb0ELi2EEENS1_19SingleTileSchedulerILb0ELb0ELb0ELi128EEEEEEEEEvNT_6ParamsE$_ZN4cute3eso3ESOILb1ELb0EJNS_1CILi4096EEENS_5tupleIJiiEEEEEC2ERKS3_RKS5_)
$_ZN7cutlass13device_kernelIN5flash19enable_sm80_to_sm89INS1_16FlashAttnBwdSm80INS1_25CollectiveMainloopBwdSm80ILi2ELi2EN4cute5tupleIJNS5_1CILi128EEES8_NS7_ILi64EEEEEENS_10bfloat16_tEfNS_4arch4Sm80ELb0ELb0ELb1ELb0ELb1ELb0ELb0ELb0ELi2ELi4ELi4ELi4ELb0EEENS1_21CollectiveEpilogueBwdISA_SB_SD_Li256ELb0ELb0ELi2EEENS1_19SingleTileSchedulerILb0ELb0ELb0ELi128EEEEEEEEEvNT_6ParamsE$_ZN4cute3eso3ESOILb1ELb0EJNS_1CILi4096EEENS_5tupleIJiiEEEEEC2ERKS3_RKS5_:
[----:B------:R-:W-:Y:S01]  /*7d00*/  IADD3 R2, R2, -c[0x0][0x20], RZ ;  /* 0x8000080002027a10 */ /* 0x000fe20007ffe0ff */
[----:B------:R-:W-:Y:S01]  /*7d10*/  IMAD.MOV.U32 R8, RZ, RZ, R6 ;  /* 0x000000ffff087224 */ /* 0x000fe200078e0006 */
[----:B------:R-:W-:-:S03]  /*7d20*/  MOV R9, 0x0 ;  /* 0x0000000000097802 */ /* 0x000fc60000000f00 */
[----:B------:R1:W-:Y:S04]  /*7d30*/  STL [R2], R5 ;  /* 0x0000000502007387 */ /* 0x0003e80000100800 */
[----:B------:R1:W-:Y:S01]  /*7d40*/  STL [R2+0x4], R3 ;  /* 0x0000040302007387 */ /* 0x0003e20000100800 */
[----:B------:R-:W-:Y:S05]  /*7d50*/  RET.REL.NODEC R8 `(_ZN7cutlass13device_kernelIN5flash19enable_sm80_to_sm89INS1_16FlashAttnBwdSm80INS1_25CollectiveMainloopBwdSm80ILi2ELi2EN4cute5tupleIJNS5_1CILi128EEES8_NS7_ILi64EEEEEENS_10bfloat16_tEfNS_4arch4Sm80ELb0ELb0ELb1ELb0ELb1ELb0ELb0ELb0ELi2ELi4ELi4ELi4ELb0EEENS1_21CollectiveEpilogueBwdISA_SB_SD_Li256ELb0ELb0ELi2EEENS1_19SingleTileSchedulerILb0ELb0ELb0ELi128EEEEEEEEEvNT_6ParamsE) ;  /* 0xffff82a008007950 */ /* 0x000fea0003c3ffff */
        .type           $_ZN7cutlass13device_kernelIN5flash19enable_sm80_to_sm89INS1_16FlashAttnBwdSm80INS1_25CollectiveMainloopBwdSm80ILi2ELi2EN4cute5tupleIJNS5_1CILi128EEES8_NS7_ILi64EEEEEENS_10bfloat16_tEfNS_4arch4Sm80ELb0ELb0ELb1ELb0ELb1ELb0ELb0ELb0ELi2ELi4ELi4ELi4ELb0EEENS1_21CollectiveEpilogueBwdISA_SB_SD_Li256ELb0ELb0ELi2EEENS1_19SingleTileSchedulerILb0ELb0ELb0ELi128EEEEEEEEEvNT_6ParamsE$_ZN4cute3eso3ESOILb1ELb0EJNS_1CILi4096EEEiiEEC2ERKS3_RKiS8_,@function
        .size           $_ZN7cutlass13device_kernelIN5flash19enable_sm80_to_sm89INS1_16FlashAttnBwdSm80INS1_25CollectiveMainloopBwdSm80ILi2ELi2EN4cute5tupleIJNS5_1CILi128EEES8_NS7_ILi64EEEEEENS_10bfloat16_tEfNS_4arch4Sm80ELb0ELb0ELb1ELb0ELb1ELb0ELb0ELb0ELi2ELi4ELi4ELi4ELb0EEENS1_21CollectiveEpilogueBwdISA_SB_SD_Li256ELb0ELb0ELi2EEENS1_19SingleTileSchedulerILb0ELb0ELb0ELi128EEEEEEEEEvNT_6ParamsE$_ZN4cute3eso3ESOILb1ELb0EJNS_1CILi4096EEEiiEEC2ERKS3_RKiS8_,($_ZN7cutlass13device_kernelIN5flash19enable_sm80_to_sm89INS1_16FlashAttnBwdSm80INS1_25CollectiveMainloopBwdSm80ILi2ELi2EN4cute5tupleIJNS5_1CILi128EEES8_NS7_ILi64EEEEEENS_10bfloat16_tEfNS_4arch4Sm80ELb0ELb0ELb1ELb0ELb1ELb0ELb0ELb0ELi2ELi4ELi4ELi4ELb0EEENS1_21CollectiveEpilogueBwdISA_SB_SD_Li256ELb0ELb0ELi2EEENS1_19SingleTileSchedulerILb0ELb0ELb0ELi128EEEEEEEEEvNT_6ParamsE$_ZN4cute3eso3ESOILb1ELb0EJNS_1CILi4096EEEiiNS2_ILi8192EEEEEC2ERKS3_RKiS9_RKS4_ - $_ZN7cutlass13device_kernelIN5flash19enable_sm80_to_sm89INS1_16FlashAttnBwdSm80INS1_25CollectiveMainloopBwdSm80ILi2ELi2EN4cute5tupleIJNS5_1CILi128EEES8_NS7_ILi64EEEEEENS_10bfloat16_tEfNS_4arch4Sm80ELb0ELb0ELb1ELb0ELb1ELb0ELb0ELb0ELi2ELi4ELi4ELi4ELb0EEENS1_21CollectiveEpilogueBwdISA_SB_SD_Li256ELb0ELb0ELi2EEENS1_19SingleTileSchedulerILb0ELb0ELb0ELi128EEEEEEEEEvNT_6ParamsE$_ZN4cute3eso3ESOILb1ELb0EJNS_1CILi4096EEEiiEEC2ERKS3_RKiS8_)
$_ZN7cutlass13device_kernelIN5flash19enable_sm80_to_sm89INS1_16FlashAttnBwdSm80INS1_25CollectiveMainloopBwdSm80ILi2ELi2EN4cute5tupleIJNS5_1CILi128EEES8_NS7_ILi64EEEEEENS_10bfloat16_tEfNS_4arch4Sm80ELb0ELb0ELb1ELb0ELb1ELb0ELb0ELb0ELi2ELi4ELi4ELi4ELb0EEENS1_21CollectiveEpilogueBwdISA_SB_SD_Li256ELb0ELb0ELi2EEENS1_19SingleTileSchedulerILb0ELb0ELb0ELi128EEEEEEEEEvNT_6ParamsE$_ZN4cute3eso3ESOILb1ELb0EJNS_1CILi4096EEEiiEEC2ERKS3_RKiS8_:
        /* <DEDUP_REMOVED lines=8> */
        .type           $_ZN7cutlass13device_kernelIN5flash19enable_sm80_to_sm89INS1_16FlashAttnBwdSm80INS1_25CollectiveMainloopBwdSm80ILi2ELi2EN4cute5tupleIJNS5_1CILi128EEES8_NS7_ILi64EEEEEENS_10bfloat16_tEfNS_4arch4Sm80ELb0ELb0ELb1ELb0ELb1ELb0ELb0ELb0ELi2ELi4ELi4ELi4ELb0EEENS1_21CollectiveEpilogueBwdISA_SB_SD_Li256ELb0ELb0ELi2EEENS1_19SingleTileSchedulerILb0ELb0ELb0ELi128EEEEEEEEEvNT_6ParamsE$_ZN4cute3eso3ESOILb1ELb0EJNS_1CILi4096EEEiiNS2_ILi8192EEEEEC2ERKS3_RKiS9_RKS4_,@function
        .size           $_ZN7cutlass13device_kernelIN5flash19enable_sm80_to_sm89INS1_16FlashAttnBwdSm80INS1_25CollectiveMainloopBwdSm80ILi2ELi2EN4cute5tupleIJNS5_1CILi128EEES8_NS7_ILi64EEEEEENS_10bfloat16_tEfNS_4arch4Sm80ELb0ELb0ELb1ELb0ELb1ELb0ELb0ELb0ELi2ELi4ELi4ELi4ELb0EEENS1_21CollectiveEpilogueBwdISA_SB_SD_Li256ELb0ELb0ELi2EEENS1_19SingleTileSchedulerILb0ELb0ELb0ELi128EEEEEEEEEvNT_6ParamsE$_ZN4cute3eso3ESOILb1ELb0EJNS_1CILi4096EEEiiNS2_ILi8192EEEEEC2ERKS3_RKiS9_RKS4_,($_ZN7cutlass13device_kernelIN5flash19enable_sm80_to_sm89INS1_16FlashAttnBwdSm80INS1_25CollectiveMainloopBwdSm80ILi2ELi2EN4cute5tupleIJNS5_1CILi128EEES8_NS7_ILi64EEEEEENS_10bfloat16_tEfNS_4arch4Sm80ELb0ELb0ELb1ELb0ELb1ELb0ELb0ELb0ELi2ELi4ELi4ELi4ELb0EEENS1_21CollectiveEpilogueBwdISA_SB_SD_Li256ELb0ELb0ELi2EEENS1_19SingleTileSchedulerILb0ELb0ELb0ELi128EEEEEEEEEvNT_6ParamsE$_ZN4cute3eso3ESOILb1ELb0EJNS_1CILi8EEEiiEEC2ERKS3_RKiS8_ - $_ZN7cutlass13device_kernelIN5flash19enable_sm80_to_sm89INS1_16FlashAttnBwdSm80INS1_25CollectiveMainloopBwdSm80ILi2ELi2EN4cute5tupleIJNS5_1CILi128EEES8_NS7_ILi64EEEEEENS_10bfloat16_tEfNS_4arch4Sm80ELb0ELb0ELb1ELb0ELb1ELb0ELb0ELb0ELi2ELi4ELi4ELi4ELb0EEENS1_21CollectiveEpilogueBwdISA_SB_SD_Li256ELb0ELb0ELi2EEENS1_19SingleTileSchedulerILb0ELb0ELb0ELi128EEEEEEEEEvNT_6ParamsE$_ZN4cute3eso3ESOILb1ELb0EJNS_1CILi4096EEEiiNS2_ILi8192EEEEEC2ERKS3_RKiS9_RKS4_)
$_ZN7cutlass13device_kernelIN5flash19enable_sm80_to_sm89INS1_16FlashAttnBwdSm80INS1_25CollectiveMainloopBwdSm80ILi2ELi2EN4cute5tupleIJNS5_1CILi128EEES8_NS7_ILi64EEEEEENS_10bfloat16_tEfNS_4arch4Sm80ELb0ELb0ELb1ELb0ELb1ELb0ELb0ELb0ELi2ELi4ELi4ELi4ELb0EEENS1_21CollectiveEpilogueBwdISA_SB_SD_Li256ELb0ELb0ELi2EEENS1_19SingleTileSchedulerILb0ELb0ELb0ELi128EEEEEEEEEvNT_6ParamsE$_ZN4cute3eso3ESOILb1ELb0EJNS_1CILi4096EEEiiNS2_ILi8192EEEEEC2ERKS3_RKiS9_RKS4_:
        /* <DEDUP_REMOVED lines=8> */
        .type           $_ZN7cutlass13device_kernelIN5flash19enable_sm80_to_sm89INS1_16FlashAttnBwdSm80INS1_25CollectiveMainloopBwdSm80ILi2ELi2EN4cute5tupleIJNS5_1CILi128EEES8_NS7_ILi64EEEEEENS_10bfloat16_tEfNS_4arch4Sm80ELb0ELb0ELb1ELb0ELb1ELb0ELb0ELb0ELi2ELi4ELi4ELi4ELb0EEENS1_21CollectiveEpilogueBwdISA_SB_SD_Li256ELb0ELb0ELi2EEENS1_19SingleTileSchedulerILb0ELb0ELb0ELi128EEEEEEEEEvNT_6ParamsE$_ZN4cute3eso3ESOILb1ELb0EJNS_1CILi8EEEiiEEC2ERKS3_RKiS8_,@function
        .size           $_ZN7cutlass13device_kernelIN5flash19enable_sm80_to_sm89INS1_16FlashAttnBwdSm80INS1_25CollectiveMainloopBwdSm80ILi2ELi2EN4cute5tupleIJNS5_1CILi128EEES8_NS7_ILi64EEEEEENS_10bfloat16_tEfNS_4arch4Sm80ELb0ELb0ELb1ELb0ELb1ELb0ELb0ELb0ELi2ELi4ELi4ELi4ELb0EEENS1_21CollectiveEpilogueBwdISA_SB_SD_Li256ELb0ELb0ELi2EEENS1_19SingleTileSchedulerILb0ELb0ELb0ELi128EEEEEEEEEvNT_6ParamsE$_ZN4cute3eso3ESOILb1ELb0EJNS_1CILi8EEEiiEEC2ERKS3_RKiS8_,($_ZN7cutlass13device_kernelIN5flash19enable_sm80_to_sm89INS1_16FlashAttnBwdSm80INS1_25CollectiveMainloopBwdSm80ILi2ELi2EN4cute5tupleIJNS5_1CILi128EEES8_NS7_ILi64EEEEEENS_10bfloat16_tEfNS_4arch4Sm80ELb0ELb0ELb1ELb0ELb1ELb0ELb0ELb0ELi2ELi4ELi4ELi4ELb0EEENS1_21CollectiveEpilogueBwdISA_SB_SD_Li256ELb0ELb0ELi2EEENS1_19SingleTileSchedulerILb0ELb0ELb0ELi128EEEEEEEEEvNT_6ParamsE$_ZN4cute3eso3ESOILb1ELb0EJNS_1CILi8EEEiiiNS2_ILi144EEENS2_ILi512EEEEEC2ERKS3_RKiSA_SA_RKS4_RKS5_ - $_ZN7cutlass13device_kernelIN5flash19enable_sm80_to_sm89INS1_16FlashAttnBwdSm80INS1_25CollectiveMainloopBwdSm80ILi2ELi2EN4cute5tupleIJNS5_1CILi128EEES8_NS7_ILi64EEEEEENS_10bfloat16_tEfNS_4arch4Sm80ELb0ELb0ELb1ELb0ELb1ELb0ELb0ELb0ELi2ELi4ELi4ELi4ELb0EEENS1_21CollectiveEpilogueBwdISA_SB_SD_Li256ELb0ELb0ELi2EEENS1_19SingleTileSchedulerILb0ELb0ELb0ELi128EEEEEEEEEvNT_6ParamsE$_ZN4cute3eso3ESOILb1ELb0EJNS_1CILi8EEEiiEEC2ERKS3_RKiS8_)
$_ZN7cutlass13device_kernelIN5flash19enable_sm80_to_sm89INS1_16FlashAttnBwdSm80INS1_25CollectiveMainloopBwdSm80ILi2ELi2EN4cute5tupleIJNS5_1CILi128EEES8_NS7_ILi64EEEEEENS_10bfloat16_tEfNS_4arch4Sm80ELb0ELb0ELb1ELb0ELb1ELb0ELb0ELb0ELi2ELi4ELi4ELi4ELb0EEENS1_21CollectiveEpilogueBwdISA_SB_SD_Li256ELb0ELb0ELi2EEENS1_19SingleTileSchedulerILb0ELb0ELb0ELi128EEEEEEEEEvNT_6ParamsE$_ZN4cute3eso3ESOILb1ELb0EJNS_1CILi8EEEiiEEC2ERKS3_RKiS8_:
[----:B------:R-:W-:Y:S02]  /*7e60*/  IADD3 R3, R69, -c[0x0][0x20], RZ ;  /* 0x8000080045037a10 */ /* 0x000fe40007ffe0ff */
[----:B------:R-:W-:-:S03]  /*7e70*/  IADD3 R2, R2, -c[0x0][0x20], RZ ;  /* 0x8000080002027a10 */ /* 0x000fc60007ffe0ff */
[----:B------:R1:W-:Y:S04]  /*7e80*/  STL [R3], R6 ;  /* 0x0000000603007387 */ /* 0x0003e80000100800 */
[----:B------:R-:W2:Y:S01]  /*7e90*/  LDL R2, [R2] ;  /* 0x0000000002027983 */ /* 0x000ea20000100800 */
[----:B------:R-:W-:-:S03]  /*7ea0*/  IMAD.MOV.U32 R5, RZ, RZ, 0x0 ;  /* 0x00000000ff057424 */ /* 0x000fc600078e00ff */
[----:B--2---:R1:W-:Y:S01]  /*7eb0*/  STL [R3+0x4], R2 ;  /* 0x0000040203007387 */ /* 0x0043e20000100800 */
[----:B------:R-:W-:Y:S05]  /*7ec0*/  RET.REL.NODEC R4 `(_ZN7cutlass13device_kernelIN5flash19enable_sm80_to_sm89INS1_16FlashAttnBwdSm80INS1_25CollectiveMainloopBwdSm80ILi2ELi2EN4cute5tupleIJNS5_1CILi128EEES8_NS7_ILi64EEEEEENS_10bfloat16_tEfNS_4arch4Sm80ELb0ELb0ELb1ELb0ELb1ELb0ELb0ELb0ELi2ELi4ELi4ELi4ELb0EEENS1_21CollectiveEpilogueBwdISA_SB_SD_Li256ELb0ELb0ELi2EEENS1_19SingleTileSchedulerILb0ELb0ELb0ELi128EEEEEEEEEvNT_6ParamsE) ;  /* 0xffff813004007950 */ /* 0x000fea0003c3ffff */
        .type           $_ZN7cutlass13device_kernelIN5flash19enable_sm80_to_sm89INS1_16FlashAttnBwdSm80INS1_25CollectiveMainloopBwdSm80ILi2ELi2EN4cute5tupleIJNS5_1CILi128EEES8_NS7_ILi64EEEEEENS_10bfloat16_tEfNS_4arch4Sm80ELb0ELb0ELb1ELb0ELb1ELb0ELb0ELb0ELi2ELi4ELi4ELi4ELb0EEENS1_21CollectiveEpilogueBwdISA_SB_SD_Li256ELb0ELb0ELi2EEENS1_19SingleTileSchedulerILb0ELb0ELb0ELi128EEEEEEEEEvNT_6ParamsE$_ZN4cute3eso3ESOILb1ELb0EJNS_1CILi8EEEiiiNS2_ILi144EEENS2_ILi512EEEEEC2ERKS3_RKiSA_SA_RKS4_RKS5_,@function
        .size           $_ZN7cutlass13device_kernelIN5flash19enable_sm80_to_sm89INS1_16FlashAttnBwdSm80INS1_25CollectiveMainloopBwdSm80ILi2ELi2EN4cute5tupleIJNS5_1CILi128EEES8_NS7_ILi64EEEEEENS_10bfloat16_tEfNS_4arch4Sm80ELb0ELb0ELb1ELb0ELb1ELb0ELb0ELb0ELi2ELi4ELi4ELi4ELb0EEENS1_21CollectiveEpilogueBwdISA_SB_SD_Li256ELb0ELb0ELi2EEENS1_19SingleTileSchedulerILb0ELb0ELb0ELi128EEEEEEEEEvNT_6ParamsE$_ZN4cute3eso3ESOILb1ELb0EJNS_1CILi8EEEiiiNS2_ILi144EEENS2_ILi512EEEEEC2ERKS3_RKiSA_SA_RKS4_RKS5_,($_ZN7cutlass13device_kernelIN5flash19enable_sm80_to_sm89INS1_16FlashAttnBwdSm80INS1_25CollectiveMainloopBwdSm80ILi2ELi2EN4cute5tupleIJNS5_1CILi128EEES8_NS7_ILi64EEEEEENS_10bfloat16_tEfNS_4arch4Sm80ELb0ELb0ELb1ELb0ELb1ELb0ELb0ELb0ELi2ELi4ELi4ELi4ELb0EEENS1_21CollectiveEpilogueBwdISA_SB_SD_Li256ELb0ELb0ELi2EEENS1_19SingleTileSchedulerILb0ELb0ELb0ELi128EEEEEEEEEvNT_6ParamsE$_ZN4cute3eso3ESOILb1ELb0EJNS_5tupleIJNS2_IJNS2_IJNS_1CILi8EEENS3_ILi1EEEEEENS2_IJS5_S5_EEEEEENS2_IJS5_NS3_ILi2EEEEEEEEENS2_IJNS2_IJNS2_IJS5_NS3_ILi0EEEEEENS2_IJSC_SC_EEEEEENS2_IJSC_iEEEEEEEEC2ERKSB_RKSH_ - $_ZN7cutlass13device_kernelIN5flash19enable_sm80_to_sm89INS1_16FlashAttnBwdSm80INS1_25CollectiveMainloopBwdSm80ILi2ELi2EN4cute5tupleIJNS5_1CILi128EEES8_NS7_ILi64EEEEEENS_10bfloat16_tEfNS_4arch4Sm80ELb0ELb0ELb1ELb0ELb1ELb0ELb0ELb0ELi2ELi4ELi4ELi4ELb0EEENS1_21CollectiveEpilogueBwdISA_SB_SD_Li256ELb0ELb0ELi2EEENS1_19SingleTileSchedulerILb0ELb0ELb0ELi128EEEEEEEEEvNT_6ParamsE$_ZN4cute3eso3ESOILb1ELb0EJNS_1CILi8EEEiiiNS2_ILi144EEENS2_ILi512EEEEEC2ERKS3_RKiSA_SA_RKS4_RKS5_)
$_ZN7cutlass13device_kernelIN5flash19enable_sm80_to_sm89INS1_16FlashAttnBwdSm80INS1_25CollectiveMainloopBwdSm80ILi2ELi2EN4cute5tupleIJNS5_1CILi128EEES8_NS7_ILi64EEEEEENS_10bfloat16_tEfNS_4arch4Sm80ELb0ELb0ELb1ELb0ELb1ELb0ELb0ELb0ELi2ELi4ELi4ELi4ELb0EEENS1_21CollectiveEpilogueBwdISA_SB_SD_Li256ELb0ELb0ELi2EEENS1_19SingleTileSchedulerILb0ELb0ELb0ELi128EEEEEEEEEvNT_6ParamsE$_ZN4cute3eso3ESOILb1ELb0EJNS_1CILi8EEEiiiNS2_ILi144EEENS2_ILi512EEEEEC2ERKS3_RKiSA_SA_RKS4_RKS5_:
        /* <DEDUP_REMOVED lines=11> */
        .type           $_ZN7cutlass13device_kernelIN5flash19enable_sm80_to_sm89INS1_16FlashAttnBwdSm80INS1_25CollectiveMainloopBwdSm80ILi2ELi2EN4cute5tupleIJNS5_1CILi128EEES8_NS7_ILi64EEEEEENS_10bfloat16_tEfNS_4arch4Sm80ELb0ELb0ELb1ELb0ELb1ELb0ELb0ELb0ELi2ELi4ELi4ELi4ELb0EEENS1_21CollectiveEpilogueBwdISA_SB_SD_Li256ELb0ELb0ELi2EEENS1_19SingleTileSchedulerILb0ELb0ELb0ELi128EEEEEEEEEvNT_6ParamsE$_ZN4cute3eso3ESOILb1ELb0EJNS_5tupleIJNS2_IJNS2_IJNS_1CILi8EEENS3_ILi1EEEEEENS2_IJS5_S5_EEEEEENS2_IJS5_NS3_ILi2EEEEEEEEENS2_IJNS2_IJNS2_IJS5_NS3_ILi0EEEEEENS2_IJSC_SC_EEEEEENS2_IJSC_iEEEEEEEEC2ERKSB_RKSH_,@function
        .size           $_ZN7cutlass13device_kernelIN5flash19enable_sm80_to_sm89INS1_16FlashAttnBwdSm80INS1_25CollectiveMainloopBwdSm80ILi2ELi2EN4cute5tupleIJNS5_1CILi128EEES8_NS7_ILi64EEEEEENS_10bfloat16_tEfNS_4arch4Sm80ELb0ELb0ELb1ELb0ELb1ELb0ELb0ELb0ELi2ELi4ELi4ELi4ELb0EEENS1_21CollectiveEpilogueBwdISA_SB_SD_Li256ELb0ELb0ELi2EEENS1_19SingleTileSchedulerILb0ELb0ELb0ELi128EEEEEEEEEvNT_6ParamsE$_ZN4cute3eso3ESOILb1ELb0EJNS_5tupleIJNS2_IJNS2_IJNS_1CILi8EEENS3_ILi1EEEEEENS2_IJS5_S5_EEEEEENS2_IJS5_NS3_ILi2EEEEEEEEENS2_IJNS2_IJNS2_IJS5_NS3_ILi0EEEEEENS2_IJSC_SC_EEEEEENS2_IJSC_iEEEEEEEEC2ERKSB_RKSH_,($_ZN7cutlass13device_kernelIN5flash19enable_sm80_to_sm89INS1_16FlashAttnBwdSm80INS1_25CollectiveMainloopBwdSm80ILi2ELi2EN4cute5tupleIJNS5_1CILi128EEES8_NS7_ILi64EEEEEENS_10bfloat16_tEfNS_4arch4Sm80ELb0ELb0ELb1ELb0ELb1ELb0ELb0ELb0ELi2ELi4ELi4ELi4ELb0EEENS1_21CollectiveEpilogueBwdISA_SB_SD_Li256ELb0ELb0ELi2EEENS1_19SingleTileSchedulerILb0ELb0ELb0ELi128EEEEEEEEEvNT_6ParamsE$_ZN4cute3eso3ESOILb1ELb0EJNS_5tupleIJNS2_IJNS2_IJNS_1CILi8EEENS3_ILi1EEEEEES5_EEENS2_IJNS2_IJS5_S5_EEENS3_ILi2EEEEEEEEENS2_IJNS2_IJNS2_IJS5_NS3_ILi0EEEEEESC_EEENS2_IJNS2_IJSC_SC_EEEiEEEEEEEEC2ERKSB_RKSH_ - $_ZN7cutlass13device_kernelIN5flash19enable_sm80_to_sm89INS1_16FlashAttnBwdSm80INS1_25CollectiveMainloopBwdSm80ILi2ELi2EN4cute5tupleIJNS5_1CILi128EEES8_NS7_ILi64EEEEEENS_10bfloat16_tEfNS_4arch4Sm80ELb0ELb0ELb1ELb0ELb1ELb0ELb0ELb0ELi2ELi4ELi4ELi4ELb0EEENS1_21CollectiveEpilogueBwdISA_SB_SD_Li256ELb0ELb0ELi2EEENS1_19SingleTileSchedulerILb0ELb0ELb0ELi128EEEEEEEEEvNT_6ParamsE$_ZN4cute3eso3ESOILb1ELb0EJNS_5tupleIJNS2_IJNS2_IJNS_1CILi8EEENS3_ILi1EEEEEENS2_IJS5_S5_EEEEEENS2_IJS5_NS3_ILi2EEEEEEEEENS2_IJNS2_IJNS2_IJS5_NS3_ILi0EEEEEENS2_IJSC_SC_EEEEEENS2_IJSC_iEEEEEEEEC2ERKSB_RKSH_)
$_ZN7cutlass13device_kernelIN5flash19enable_sm80_to_sm89INS1_16FlashAttnBwdSm80INS1_25CollectiveMainloopBwdSm80ILi2ELi2EN4cute5tupleIJNS5_1CILi128EEES8_NS7_ILi64EEEEEENS_10bfloat16_tEfNS_4arch4Sm80ELb0ELb0ELb1ELb0ELb1ELb0ELb0ELb0ELi2ELi4ELi4ELi4ELb0EEENS1_21CollectiveEpilogueBwdISA_SB_SD_Li256ELb0ELb0ELi2EEENS1_19SingleTileSchedulerILb0ELb0ELb0ELi128EEEEEEEEEvNT_6ParamsE$_ZN4cute3eso3ESOILb1ELb0EJNS_5tupleIJNS2_IJNS2_IJNS_1CILi8EEENS3_ILi1EEEEEENS2_IJS5_S5_EEEEEENS2_IJS5_NS3_ILi2EEEEEEEEENS2_IJNS2_IJNS2_IJS5_NS3_ILi0EEEEEENS2_IJSC_SC_EEEEEENS2_IJSC_iEEEEEEEEC2ERKSB_RKSH_:
[----:B------:R-:W-:Y:S02]  /*7f80*/  IADD3 R2, R76, -c[0x0][0x20], RZ ;  /* 0x800008004c027a10 */ /* 0x000fe40007ffe0ff */
[----:B------:R-:W-:-:S03]  /*7f90*/  MOV R7, 0x0 ;  /* 0x0000000000077802 */ /* 0x000fc60000000f00 */
[----:B------:R1:W-:Y:S01]  /*7fa0*/  STL [R2], R3 ;  /* 0x0000000302007387 */ /* 0x0003e20000100800 */
[----:B------:R-:W-:Y:S05]  /*7fb0*/  RET.REL.NODEC R6 `(_ZN7cutlass13device_kernelIN5flash19enable_sm80_to_sm89INS1_16FlashAttnBwdSm80INS1_25CollectiveMainloopBwdSm80ILi2ELi2EN4cute5tupleIJNS5_1CILi128EEES8_NS7_ILi64EEEEEENS_10bfloat16_tEfNS_4arch4Sm80ELb0ELb0ELb1ELb0ELb1ELb0ELb0ELb0ELi2ELi4ELi4ELi4ELb0EEENS1_21CollectiveEpilogueBwdISA_SB_SD_Li256ELb0ELb0ELi2EEENS1_19SingleTileSchedulerILb0ELb0ELb0ELi128EEEEEEEEEvNT_6ParamsE) ;  /* 0xffff804006007950 */ /* 0x000fea0003c3ffff */
        .type           $_ZN7cutlass13device_kernelIN5flash19enable_sm80_to_sm89INS1_16FlashAttnBwdSm80INS1_25CollectiveMainloopBwdSm80ILi2ELi2EN4cute5tupleIJNS5_1CILi128EEES8_NS7_ILi64EEEEEENS_10bfloat16_tEfNS_4arch4Sm80ELb0ELb0ELb1ELb0ELb1ELb0ELb0ELb0ELi2ELi4ELi4ELi4ELb0EEENS1_21CollectiveEpilogueBwdISA_SB_SD_Li256ELb0ELb0ELi2EEENS1_19SingleTileSchedulerILb0ELb0ELb0ELi128EEEEEEEEEvNT_6ParamsE$_ZN4cute3eso3ESOILb1ELb0EJNS_5tupleIJNS2_IJNS2_IJNS_1CILi8EEENS3_ILi1EEEEEES5_EEENS2_IJNS2_IJS5_S5_EEENS3_ILi2EEEEEEEEENS2_IJNS2_IJNS2_IJS5_NS3_ILi0EEEEEESC_EEENS2_IJNS2_IJSC_SC_EEEiEEEEEEEEC2ERKSB_RKSH_,@function
        .size           $_ZN7cutlass13device_kernelIN5flash19enable_sm80_to_sm89INS1_16FlashAttnBwdSm80INS1_25CollectiveMainloopBwdSm80ILi2ELi2EN4cute5tupleIJNS5_1CILi128EEES8_NS7_ILi64EEEEEENS_10bfloat16_tEfNS_4arch4Sm80ELb0ELb0ELb1ELb0ELb1ELb0ELb0ELb0ELi2ELi4ELi4ELi4ELb0EEENS1_21CollectiveEpilogueBwdISA_SB_SD_Li256ELb0ELb0ELi2EEENS1_19SingleTileSchedulerILb0ELb0ELb0ELi128EEEEEEEEEvNT_6ParamsE$_ZN4cute3eso3ESOILb1ELb0EJNS_5tupleIJNS2_IJNS2_IJNS_1CILi8EEENS3_ILi1EEEEEES5_EEENS2_IJNS2_IJS5_S5_EEENS3_ILi2EEEEEEEEENS2_IJNS2_IJNS2_IJS5_NS3_ILi0EEEEEESC_EEENS2_IJNS2_IJSC_SC_EEEiEEEEEEEEC2ERKSB_RKSH_,($_ZN7cutlass13device_kernelIN5flash19enable_sm80_to_sm89INS1_16FlashAttnBwdSm80INS1_25CollectiveMainloopBwdSm80ILi2ELi2EN4cute5tupleIJNS5_1CILi128EEES8_NS7_ILi64EEEEEENS_10bfloat16_tEfNS_4arch4Sm80ELb0ELb0ELb1ELb0ELb1ELb0ELb0ELb0ELi2ELi4ELi4ELi4ELb0EEENS1_21CollectiveEpilogueBwdISA_SB_SD_Li256ELb0ELb0ELi2EEENS1_19SingleTileSchedulerILb0ELb0ELb0ELi128EEEEEEEEEvNT_6ParamsE$_ZN4cute3eso3ESOILb1ELb0EJNS_5tupleIJNS2_IJNS_1CILi1EEENS2_IJS4_NS3_ILi2EEES5_EEEEEES5_NS2_IJS5_S5_EEEEEENS2_IJNS2_IJNS3_ILi0EEENS2_IJS4_NS3_ILi256EEEiEEEEEENS3_ILi2048EEENS2_IJiNS3_ILi4096EEEEEEEEEEEC2ERKS9_RKSH_ - $_ZN7cutlass13device_kernelIN5flash19enable_sm80_to_sm89INS1_16FlashAttnBwdSm80INS1_25CollectiveMainloopBwdSm80ILi2ELi2EN4cute5tupleIJNS5_1CILi128EEES8_NS7_ILi64EEEEEENS_10bfloat16_tEfNS_4arch4Sm80ELb0ELb0ELb1ELb0ELb1ELb0ELb0ELb0ELi2ELi4ELi4ELi4ELb0EEENS1_21CollectiveEpilogueBwdISA_SB_SD_Li256ELb0ELb0ELi2EEENS1_19SingleTileSchedulerILb0ELb0ELb0ELi128EEEEEEEEEvNT_6ParamsE$_ZN4cute3eso3ESOILb1ELb0EJNS_5tupleIJNS2_IJNS2_IJNS_1CILi8EEENS3_ILi1EEEEEES5_EEENS2_IJNS2_IJS5_S5_EEENS3_ILi2EEEEEEEEENS2_IJNS2_IJNS2_IJS5_NS3_ILi0EEEEEESC_EEENS2_IJNS2_IJSC_SC_EEEiEEEEEEEEC2ERKSB_RKSH_)
$_ZN7cutlass13device_kernelIN5flash19enable_sm80_to_sm89INS1_16FlashAttnBwdSm80INS1_25CollectiveMainloopBwdSm80ILi2ELi2EN4cute5tupleIJNS5_1CILi128EEES8_NS7_ILi64EEEEEENS_10bfloat16_tEfNS_4arch4Sm80ELb0ELb0ELb1ELb0ELb1ELb0ELb0ELb0ELi2ELi4ELi4ELi4ELb0EEENS1_21CollectiveEpilogueBwdISA_SB_SD_Li256ELb0ELb0ELi2EEENS1_19SingleTileSchedulerILb0ELb0ELb0ELi128EEEEEEEEEvNT_6ParamsE$_ZN4cute3eso3ESOILb1ELb0EJNS_5tupleIJNS2_IJNS2_IJNS_1CILi8EEENS3_ILi1EEEEEES5_EEENS2_IJNS2_IJS5_S5_EEENS3_ILi2EEEEEEEEENS2_IJNS2_IJNS2_IJS5_NS3_ILi0EEEEEESC_EEENS2_IJNS2_IJSC_SC_EEEiEEEEEEEEC2ERKSB_RKSH_:
[----:B------:R-:W-:Y:S02]  /*7fc0*/  IADD3 R2, R76, -c[0x0][0x20], RZ ;  /* 0x800008004c027a10 */ /* 0x000fe40007ffe0ff */
[----:B------:R-:W-:-:S03]  /*7fd0*/  MOV R7, 0x0 ;  /* 0x0000000000077802 */ /* 0x000fc60000000f00 */
[----:B------:R1:W-:Y:S01]  /*7fe0*/  STL [R2], R3 ;  /* 0x0000000302007387 */ /* 0x0003e20000100800 */
[----:B------:R-:W-:Y:S05]  /*7ff0*/  RET.REL.NODEC R6 `(_ZN7cutlass13device_kernelIN5flash19enable_sm80_to_sm89INS1_16FlashAttnBwdSm80INS1_25CollectiveMainloopBwdSm80ILi2ELi2EN4cute5tupleIJNS5_1CILi128EEES8_NS7_ILi64EEEEEENS_10bfloat16_tEfNS_4arch4Sm80ELb0ELb0ELb1ELb0ELb1ELb0ELb0ELb0ELi2ELi4ELi4ELi4ELb0EEENS1_21CollectiveEpilogueBwdISA_SB_SD_Li256ELb0ELb0ELi2EEENS1_19SingleTileSchedulerILb0ELb0ELb0ELi128EEEEEEEEEvNT_6ParamsE) ;  /* 0xffff800006007950 */ /* 0x000fea0003c3ffff */
        .type           $_ZN7cutlass13device_kernelIN5flash19enable_sm80_to_sm89INS1_16FlashAttnBwdSm80INS1_25CollectiveMainloopBwdSm80ILi2ELi2EN4cute5tupleIJNS5_1CILi128EEES8_NS7_ILi64EEEEEENS_10bfloat16_tEfNS_4arch4Sm80ELb0ELb0ELb1ELb0ELb1ELb0ELb0ELb0ELi2ELi4ELi4ELi4ELb0EEENS1_21CollectiveEpilogueBwdISA_SB_SD_Li256ELb0ELb0ELi2EEENS1_19SingleTileSchedulerILb0ELb0ELb0ELi128EEEEEEEEEvNT_6ParamsE$_ZN4cute3eso3ESOILb1ELb0EJNS_5tupleIJNS2_IJNS_1CILi1EEENS2_IJS4_NS3_ILi2EEES5_EEEEEES5_NS2_IJS5_S5_EEEEEENS2_IJNS2_IJNS3_ILi0EEENS2_IJS4_NS3_ILi256EEEiEEEEEENS3_ILi2048EEENS2_IJiNS3_ILi4096EEEEEEEEEEEC2ERKS9_RKSH_,@function
        .size           $_ZN7cutlass13device_kernelIN5flash19enable_sm80_to_sm89INS1_16FlashAttnBwdSm80INS1_25CollectiveMainloopBwdSm80ILi2ELi2EN4cute5tupleIJNS5_1CILi128EEES8_NS7_ILi64EEEEEENS_10bfloat16_tEfNS_4arch4Sm80ELb0ELb0ELb1ELb0ELb1ELb0ELb0ELb0ELi2ELi4ELi4ELi4ELb0EEENS1_21CollectiveEpilogueBwdISA_SB_SD_Li256ELb0ELb0ELi2EEENS1_19SingleTileSchedulerILb0ELb0ELb0ELi128EEEEEEEEEvNT_6ParamsE$_ZN4cute3eso3ESOILb1ELb0EJNS_5tupleIJNS2_IJNS_1CILi1EEENS2_IJS4_NS3_ILi2EEES5_EEEEEES5_NS2_IJS5_S5_EEEEEENS2_IJNS2_IJNS3_ILi0EEENS2_IJS4_NS3_ILi256EEEiEEEEEENS3_ILi2048EEENS2_IJiNS3_ILi4096EEEEEEEEEEEC2ERKS9_RKSH_,($_ZN7cutlass13device_kernelIN5flash19enable_sm80_to_sm89INS1_16FlashAttnBwdSm80INS1_25CollectiveMainloopBwdSm80ILi2ELi2EN4cute5tupleIJNS5_1CILi128EEES8_NS7_ILi64EEEEEENS_10bfloat16_tEfNS_4arch4Sm80ELb0ELb0ELb1ELb0ELb1ELb0ELb0ELb0ELi2ELi4ELi4ELi4ELb0EEENS1_21CollectiveEpilogueBwdISA_SB_SD_Li256ELb0ELb0ELi2EEENS1_19SingleTileSchedulerILb0ELb0ELb0ELi128EEEEEEEEEvNT_6ParamsE$_ZN4cute3eso3ESOILb1ELb0EJNS_5tupleIJNS2_IJNS_1CILi1EEENS3_ILi0EEEEEENS2_IJS5_S5_EEEEEENS2_IJS5_iEEEEEC2ERKS8_RKS9_ - $_ZN7cutlass13device_kernelIN5flash19enable_sm80_to_sm89INS1_16FlashAttnBwdSm80INS1_25CollectiveMainloopBwdSm80ILi2ELi2EN4cute5tupleIJNS5_1CILi128EEES8_NS7_ILi64EEEEEENS_10bfloat16_tEfNS_4arch4Sm80ELb0ELb0ELb1ELb0ELb1ELb0ELb0ELb0ELi2ELi4ELi4ELi4ELb0EEENS1_21CollectiveEpilogueBwdISA_SB_SD_Li256ELb0ELb0ELi2EEENS1_19SingleTileSchedulerILb0ELb0ELb0ELi128EEEEEEEEEvNT_6ParamsE$_ZN4cute3eso3ESOILb1ELb0EJNS_5tupleIJNS2_IJNS_1CILi1EEENS2_IJS4_NS3_ILi2EEES5_EEEEEES5_NS2_IJS5_S5_EEEEEENS2_IJNS2_IJNS3_ILi0EEENS2_IJS4_NS3_ILi256EEEiEEEEEENS3_ILi2048EEENS2_IJiNS3_ILi4096EEEEEEEEEEEC2ERKS9_RKSH_)
$_ZN7cutlass13device_kernelIN5flash19enable_sm80_to_sm89INS1_16FlashAttnBwdSm80INS1_25CollectiveMainloopBwdSm80ILi2ELi2EN4cute5tupleIJNS5_1CILi128EEES8_NS7_ILi64EEEEEENS_10bfloat16_tEfNS_4arch4Sm80ELb0ELb0ELb1ELb0ELb1ELb0ELb0ELb0ELi2ELi4ELi4ELi4ELb0EEENS1_21CollectiveEpilogueBwdISA_SB_SD_Li256ELb0ELb0ELi2EEENS1_19SingleTileSchedulerILb0ELb0ELb0ELi128EEEEEEEEEvNT_6ParamsE$_ZN4cute3eso3ESOILb1ELb0EJNS_5tupleIJNS2_IJNS_1CILi1EEENS2_IJS4_NS3_ILi2EEES5_EEEEEES5_NS2_IJS5_S5_EEEEEENS2_IJNS2_IJNS3_ILi0EEENS2_IJS4_NS3_ILi256EEEiEEEEEENS3_ILi2048EEENS2_IJiNS3_ILi4096EEEEEEEEEEEC2ERKS9_RKSH_:
[----:B------:R-:W-:Y:S01]  /*8000*/  IADD3 R2, R68, -c[0x0][0x20], RZ ;  /* 0x8000080044027a10 */ /* 0x000fe20007ffe0ff */
[----:B------:R-:W-:Y:S01]  /*8010*/  IMAD.MOV.U32 R8, RZ, RZ, R6 ;  /* 0x000000ffff087224 */ /* 0x000fe200078e0006 */
[----:B------:R-:W-:-:S03]  /*8020*/  MOV R9, 0x0 ;  /* 0x0000000000097802 */ /* 0x000fc60000000f00 */
[----:B------:R1:W-:Y:S04]  /*8030*/  STL [R2], R5 ;  /* 0x0000000502007387 */ /* 0x0003e80000100800 */
[----:B------:R1:W-:Y:S01]  /*8040*/  STL [R2+0x4], R3 ;  /* 0x0000040302007387 */ /* 0x0003e20000100800 */
[----:B------:R-:W-:Y:S05]  /*8050*/  RET.REL.NODEC R8 `(_ZN7cutlass13device_kernelIN5flash19enable_sm80_to_sm89INS1_16FlashAttnBwdSm80INS1_25CollectiveMainloopBwdSm80ILi2ELi2EN4cute5tupleIJNS5_1CILi128EEES8_NS7_ILi64EEEEEENS_10bfloat16_tEfNS_4arch4Sm80ELb0ELb0ELb1ELb0ELb1ELb0ELb0ELb0ELi2ELi4ELi4ELi4ELb0EEENS1_21CollectiveEpilogueBwdISA_SB_SD_Li256ELb0ELb0ELi2EEENS1_19SingleTileSchedulerILb0ELb0ELb0ELi128EEEEEEEEEvNT_6ParamsE) ;  /* 0xffff7fa008007950 */ /* 0x000fea0003c3ffff */
        .type           $_ZN7cutlass13device_kernelIN5flash19enable_sm80_to_sm89INS1_16FlashAttnBwdSm80INS1_25CollectiveMainloopBwdSm80ILi2ELi2EN4cute5tupleIJNS5_1CILi128EEES8_NS7_ILi64EEEEEENS_10bfloat16_tEfNS_4arch4Sm80ELb0ELb0ELb1ELb0ELb1ELb0ELb0ELb0ELi2ELi4ELi4ELi4ELb0EEENS1_21CollectiveEpilogueBwdISA_SB_SD_Li256ELb0ELb0ELi2EEENS1_19SingleTileSchedulerILb0ELb0ELb0ELi128EEEEEEEEEvNT_6ParamsE$_ZN4cute3eso3ESOILb1ELb0EJNS_5tupleIJNS2_IJNS_1CILi1EEENS3_ILi0EEEEEENS2_IJS5_S5_EEEEEENS2_IJS5_iEEEEEC2ERKS8_RKS9_,@function
        .size           $_ZN7cutlass13device_kernelIN5flash19enable_sm80_to_sm89INS1_16FlashAttnBwdSm80INS1_25CollectiveMainloopBwdSm80ILi2ELi2EN4cute5tupleIJNS5_1CILi128EEES8_NS7_ILi64EEEEEENS_10bfloat16_tEfNS_4arch4Sm80ELb0ELb0ELb1ELb0ELb1ELb0ELb0ELb0ELi2ELi4ELi4ELi4ELb0EEENS1_21CollectiveEpilogueBwdISA_SB_SD_Li256ELb0ELb0ELi2EEENS1_19SingleTileSchedulerILb0ELb0ELb0ELi128EEEEEEEEEvNT_6ParamsE$_ZN4cute3eso3ESOILb1ELb0EJNS_5tupleIJNS2_IJNS_1CILi1EEENS3_ILi0EEEEEENS2_IJS5_S5_EEEEEENS2_IJS5_iEEEEEC2ERKS8_RKS9_,($_ZN7cutlass13device_kernelIN5flash19enable_sm80_to_sm89INS1_16FlashAttnBwdSm80INS1_25CollectiveMainloopBwdSm80ILi2ELi2EN4cute5tupleIJNS5_1CILi128EEES8_NS7_ILi64EEEEEENS_10bfloat16_tEfNS_4arch4Sm80ELb0ELb0ELb1ELb0ELb1ELb0ELb0ELb0ELi2ELi4ELi4ELi4ELb0EEENS1_21CollectiveEpilogueBwdISA_SB_SD_Li256ELb0ELb0ELi2EEENS1_19SingleTileSchedulerILb0ELb0ELb0ELi128EEEEEEEEEvNT_6ParamsE$_ZN4cute3eso3ESOILb1ELb0EJNS_5tupleIJNS2_IJNS_1CILi1EEENS3_ILi0EEEEEES5_EEENS2_IJNS2_IJS5_S5_EEEiEEEEEC2ERKS7_RKS9_ - $_ZN7cutlass13device_kernelIN5flash19enable_sm80_to_sm89INS1_16FlashAttnBwdSm80INS1_25CollectiveMainloopBwdSm80ILi2ELi2EN4cute5tupleIJNS5_1CILi128EEES8_NS7_ILi64EEEEEENS_10bfloat16_tEfNS_4arch4Sm80ELb0ELb0ELb1ELb0ELb1ELb0ELb0ELb0ELi2ELi4ELi4ELi4ELb0EEENS1_21CollectiveEpilogueBwdISA_SB_SD_Li256ELb0ELb0ELi2EEENS1_19SingleTileSchedulerILb0ELb0ELb0ELi128EEEEEEEEEvNT_6ParamsE$_ZN4cute3eso3ESOILb1ELb0EJNS_5tupleIJNS2_IJNS_1CILi1EEENS3_ILi0EEEEEENS2_IJS5_S5_EEEEEENS2_IJS5_iEEEEEC2ERKS8_RKS9_)
$_ZN7cutlass13device_kernelIN5flash19enable_sm80_to_sm89INS1_16FlashAttnBwdSm80INS1_25CollectiveMainloopBwdSm80ILi2ELi2EN4cute5tupleIJNS5_1CILi128EEES8_NS7_ILi64EEEEEENS_10bfloat16_tEfNS_4arch4Sm80ELb0ELb0ELb1ELb0ELb1ELb0ELb0ELb0ELi2ELi4ELi4ELi4ELb0EEENS1_21CollectiveEpilogueBwdISA_SB_SD_Li256ELb0ELb0ELi2EEENS1_19SingleTileSchedulerILb0ELb0ELb0ELi128EEEEEEEEEvNT_6ParamsE$_ZN4cute3eso3ESOILb1ELb0EJNS_5tupleIJNS2_IJNS_1CILi1EEENS3_ILi0EEEEEENS2_IJS5_S5_EEEEEENS2_IJS5_iEEEEEC2ERKS8_RKS9_:
[----:B------:R-:W-:Y:S02]  /*8060*/  IADD3 R2, R76, -c[0x0][0x20], RZ ;  /* 0x800008004c027a10 */ /* 0x000fe40007ffe0ff */
[----:B------:R-:W-:-:S03]  /*8070*/  MOV R5, 0x0 ;  /* 0x0000000000057802 */ /* 0x000fc60000000f00 */
[----:B------:R1:W-:Y:S01]  /*8080*/  STL [R2], R3 ;  /* 0x0000000302007387 */ /* 0x0003e20000100800 */
[----:B------:R-:W-:Y:S05]  /*8090*/  RET.REL.NODEC R4 `(_ZN7cutlass13device_kernelIN5flash19enable_sm80_to_sm89INS1_16FlashAttnBwdSm80INS1_25CollectiveMainloopBwdSm80ILi2ELi2EN4cute5tupleIJNS5_1CILi128EEES8_NS7_ILi64EEEEEENS_10bfloat16_tEfNS_4arch4Sm80ELb0ELb0ELb1ELb0ELb1ELb0ELb0ELb0ELi2ELi4ELi4ELi4ELb0EEENS1_21CollectiveEpilogueBwdISA_SB_SD_Li256ELb0ELb0ELi2EEENS1_19SingleTileSchedulerILb0ELb0ELb0ELi128EEEEEEEEEvNT_6ParamsE) ;  /* 0xffff7f6004007950 */ /* 0x000fea0003c3ffff */
        .type           $_ZN7cutlass13device_kernelIN5flash19enable_sm80_to_sm89INS1_16FlashAttnBwdSm80INS1_25CollectiveMainloopBwdSm80ILi2ELi2EN4cute5tupleIJNS5_1CILi128EEES8_NS7_ILi64EEEEEENS_10bfloat16_tEfNS_4arch4Sm80ELb0ELb0ELb1ELb0ELb1ELb0ELb0ELb0ELi2ELi4ELi4ELi4ELb0EEENS1_21CollectiveEpilogueBwdISA_SB_SD_Li256ELb0ELb0ELi2EEENS1_19SingleTileSchedulerILb0ELb0ELb0ELi128EEEEEEEEEvNT_6ParamsE$_ZN4cute3eso3ESOILb1ELb0EJNS_5tupleIJNS2_IJNS_1CILi1EEENS3_ILi0EEEEEES5_EEENS2_IJNS2_IJS5_S5_EEEiEEEEEC2ERKS7_RKS9_,@function
        .size           $_ZN7cutlass13device_kernelIN5flash19enable_sm80_to_sm89INS1_16FlashAttnBwdSm80INS1_25CollectiveMainloopBwdSm80ILi2ELi2EN4cute5tupleIJNS5_1CILi128EEES8_NS7_ILi64EEEEEENS_10bfloat16_tEfNS_4arch4Sm80ELb0ELb0ELb1ELb0ELb1ELb0ELb0ELb0ELi2ELi4ELi4ELi4ELb0EEENS1_21CollectiveEpilogueBwdISA_SB_SD_Li256ELb0ELb0ELi2EEENS1_19SingleTileSchedulerILb0ELb0ELb0ELi128EEEEEEEEEvNT_6ParamsE$_ZN4cute3eso3ESOILb1ELb0EJNS_5tupleIJNS2_IJNS_1CILi1EEENS3_ILi0EEEEEES5_EEENS2_IJNS2_IJS5_S5_EEEiEEEEEC2ERKS7_RKS9_,($_ZN7cutlass13device_kernelIN5flash19enable_sm80_to_sm89INS1_16FlashAttnBwdSm80INS1_25CollectiveMainloopBwdSm80ILi2ELi2EN4cute5tupleIJNS5_1CILi128EEES8_NS7_ILi64EEEEEENS_10bfloat16_tEfNS_4arch4Sm80ELb0ELb0ELb1ELb0ELb1ELb0ELb0ELb0ELi2ELi4ELi4ELi4ELb0EEENS1_21CollectiveEpilogueBwdISA_SB_SD_Li256ELb0ELb0ELi2EEENS1_19SingleTileSchedulerILb0ELb0ELb0ELi128EEEEEEEEEvNT_6ParamsE$_ZN4cute3eso3ESOILb1ELb0EJNS_5tupleIJNS2_IJNS_1CILi2EEES4_EEENS3_ILi8EEES5_EEENS2_IJNS2_IJNS3_ILi1EEEiEEENS3_ILi1024EEENS2_IJiiEEEEEEEEC2ERKS7_RKSC_ - $_ZN7cutlass13device_kernelIN5flash19enable_sm80_to_sm89INS1_16FlashAttnBwdSm80INS1_25CollectiveMainloopBwdSm80ILi2ELi2EN4cute5tupleIJNS5_1CILi128EEES8_NS7_ILi64EEEEEENS_10bfloat16_tEfNS_4arch4Sm80ELb0ELb0ELb1ELb0ELb1ELb0ELb0ELb0ELi2ELi4ELi4ELi4ELb0EEENS1_21CollectiveEpilogueBwdISA_SB_SD_Li256ELb0ELb0ELi2EEENS1_19SingleTileSchedulerILb0ELb0ELb0ELi128EEEEEEEEEvNT_6ParamsE$_ZN4cute3eso3ESOILb1ELb0EJNS_5tupleIJNS2_IJNS_1CILi1EEENS3_ILi0EEEEEES5_EEENS2_IJNS2_IJS5_S5_EEEiEEEEEC2ERKS7_RKS9_)
$_ZN7cutlass13device_kernelIN5flash19enable_sm80_to_sm89INS1_16FlashAttnBwdSm80INS1_25CollectiveMainloopBwdSm80ILi2ELi2EN4cute5tupleIJNS5_1CILi128EEES8_NS7_ILi64EEEEEENS_10bfloat16_tEfNS_4arch4Sm80ELb0ELb0ELb1ELb0ELb1ELb0ELb0ELb0ELi2ELi4ELi4ELi4ELb0EEENS1_21CollectiveEpilogueBwdISA_SB_SD_Li256ELb0ELb0ELi2EEENS1_19SingleTileSchedulerILb0ELb0ELb0ELi128EEEEEEEEEvNT_6ParamsE$_ZN4cute3eso3ESOILb1ELb0EJNS_5tupleIJNS2_IJNS_1CILi1EEENS3_ILi0EEEEEES5_EEENS2_IJNS2_IJS5_S5_EEEiEEEEEC2ERKS7_RKS9_:
[----:B------:R-:W-:Y:S02]  /*80a0*/  IADD3 R2, R76, -c[0x0][0x20], RZ ;  /* 0x800008004c027a10 */ /* 0x000fe40007ffe0ff */
[----:B------:R-:W-:-:S03]  /*80b0*/  MOV R5, 0x0 ;  /* 0x0000000000057802 */ /* 0x000fc60000000f00 */
[----:B------:R1:W-:Y:S01]  /*80c0*/  STL [R2], R3 ;  /* 0x0000000302007387 */ /* 0x0003e20000100800 */
[----:B------:R-:W-:Y:S05]  /*80d0*/  RET.REL.NODEC R4 `(_ZN7cutlass13device_kernelIN5flash19enable_sm80_to_sm89INS1_16FlashAttnBwdSm80INS1_25CollectiveMainloopBwdSm80ILi2ELi2EN4cute5tupleIJNS5_1CILi128EEES8_NS7_ILi64EEEEEENS_10bfloat16_tEfNS_4arch4Sm80ELb0ELb0ELb1ELb0ELb1ELb0ELb0ELb0ELi2ELi4ELi4ELi4ELb0EEENS1_21CollectiveEpilogueBwdISA_SB_SD_Li256ELb0ELb0ELi2EEENS1_19SingleTileSchedulerILb0ELb0ELb0ELi128EEEEEEEEEvNT_6ParamsE) ;  /* 0xffff7f2004007950 */ /* 0x000fea0003c3ffff */
        .type           $_ZN7cutlass13device_kernelIN5flash19enable_sm80_to_sm89INS1_16FlashAttnBwdSm80INS1_25CollectiveMainloopBwdSm80ILi2ELi2EN4cute5tupleIJNS5_1CILi128EEES8_NS7_ILi64EEEEEENS_10bfloat16_tEfNS_4arch4Sm80ELb0ELb0ELb1ELb0ELb1ELb0ELb0ELb0ELi2ELi4ELi4ELi4ELb0EEENS1_21CollectiveEpilogueBwdISA_SB_SD_Li256ELb0ELb0ELi2EEENS1_19SingleTileSchedulerILb0ELb0ELb0ELi128EEEEEEEEEvNT_6ParamsE$_ZN4cute3eso3ESOILb1ELb0EJNS_5tupleIJNS2_IJNS_1CILi2EEES4_EEENS3_ILi8EEES5_EEENS2_IJNS2_IJNS3_ILi1EEEiEEENS3_ILi1024EEENS2_IJiiEEEEEEEEC2ERKS7_RKSC_,@function
        .size           $_ZN7cutlass13device_kernelIN5flash19enable_sm80_to_sm89INS1_16FlashAttnBwdSm80INS1_25CollectiveMainloopBwdSm80ILi2ELi2EN4cute5tupleIJNS5_1CILi128EEES8_NS7_ILi64EEEEEENS_10bfloat16_tEfNS_4arch4Sm80ELb0ELb0ELb1ELb0ELb1ELb0ELb0ELb0ELi2ELi4ELi4ELi4ELb0EEENS1_21CollectiveEpilogueBwdISA_SB_SD_Li256ELb0ELb0ELi2EEENS1_19SingleTileSchedulerILb0ELb0ELb0ELi128EEEEEEEEEvNT_6ParamsE$_ZN4cute3eso3ESOILb1ELb0EJNS_5tupleIJNS2_IJNS_1CILi2EEES4_EEENS3_ILi8EEES5_EEENS2_IJNS2_IJNS3_ILi1EEEiEEENS3_ILi1024EEENS2_IJiiEEEEEEEEC2ERKS7_RKSC_,($_ZN7cutlass13device_kernelIN5flash19enable_sm80_to_sm89INS1_16FlashAttnBwdSm80INS1_25CollectiveMainloopBwdSm80ILi2ELi2EN4cute5tupleIJNS5_1CILi128EEES8_NS7_ILi64EEEEEENS_10bfloat16_tEfNS_4arch4Sm80ELb0ELb0ELb1ELb0ELb1ELb0ELb0ELb0ELi2ELi4ELi4ELi4ELb0EEENS1_21CollectiveEpilogueBwdISA_SB_SD_Li256ELb0ELb0ELi2EEENS1_19SingleTileSchedulerILb0ELb0ELb0ELi128EEEEEEEEEvNT_6ParamsE$_ZN4cute3eso3ESOILb1ELb0EJNS_5tupleIJNS2_IJNS_1CILi2EEES4_EEES4_EEENS2_IJNS2_IJiiEEENS3_ILi8192EEEEEEEEC2ERKS6_RKS9_ - $_ZN7cutlass13device_kernelIN5flash19enable_sm80_to_sm89INS1_16FlashAttnBwdSm80INS1_25CollectiveMainloopBwdSm80ILi2ELi2EN4cute5tupleIJNS5_1CILi128EEES8_NS7_ILi64EEEEEENS_10bfloat16_tEfNS_4arch4Sm80ELb0ELb0ELb1ELb0ELb1ELb0ELb0ELb0ELi2ELi4ELi4ELi4ELb0EEENS1_21CollectiveEpilogueBwdISA_SB_SD_Li256ELb0ELb0ELi2EEENS1_19SingleTileSchedulerILb0ELb0ELb0ELi128EEEEEEEEEvNT_6ParamsE$_ZN4cute3eso3ESOILb1ELb0EJNS_5tupleIJNS2_IJNS_1CILi2EEES4_EEENS3_ILi8EEES5_EEENS2_IJNS2_IJNS3_ILi1EEEiEEENS3_ILi1024EEENS2_IJiiEEEEEEEEC2ERKS7_RKSC_)
$_ZN7cutlass13device_kernelIN5flash19enable_sm80_to_sm89INS1_16FlashAttnBwdSm80INS1_25CollectiveMainloopBwdSm80ILi2ELi2EN4cute5tupleIJNS5_1CILi128EEES8_NS7_ILi64EEEEEENS_10bfloat16_tEfNS_4arch4Sm80ELb0ELb0ELb1ELb0ELb1ELb0ELb0ELb0ELi2ELi4ELi4ELi4ELb0EEENS1_21CollectiveEpilogueBwdISA_SB_SD_Li256ELb0ELb0ELi2EEENS1_19SingleTileSchedulerILb0ELb0ELb0ELi128EEEEEEEEEvNT_6ParamsE$_ZN4cute3eso3ESOILb1ELb0EJNS_5tupleIJNS2_IJNS_1CILi2EEES4_EEENS3_ILi8EEES5_EEENS2_IJNS2_IJNS3_ILi1EEEiEEENS3_ILi1024EEENS2_IJiiEEEEEEEEC2ERKS7_RKSC_:
[----:B------:R-:W-:Y:S02]  /*80e0*/  IADD3 R4, R25, -c[0x0][0x20], RZ ;  /* 0x8000080019047a10 */ /* 0x000fe40007ffe0ff */
[----:B------:R-:W-:-:S03]  /*80f0*/  MOV R9, 0x0 ;  /* 0x0000000000097802 */ /* 0x000fc60000000f00 */
[----:B------:R1:W-:Y:S04]  /*8100*/  STL [R4], R2 ;  /* 0x0000000204007387 */ /* 0x0003e80000100800 */
[----:B------:R1:W-:Y:S04]  /*8110*/  STL [R4+0x4], R3 ;  /* 0x0000040304007387 */ /* 0x0003e80000100800 */
[----:B------:R1:W-:Y:S01]  /*8120*/  STL [R4+0x8], R5 ;  /* 0x0000080504007387 */ /* 0x0003e20000100800 */
[----:B------:R-:W-:Y:S05]  /*8130*/  RET.REL.NODEC R8 `(_ZN7cutlass13device_kernelIN5flash19enable_sm80_to_sm89INS1_16FlashAttnBwdSm80INS1_25CollectiveMainloopBwdSm80ILi2ELi2EN4cute5tupleIJNS5_1CILi128EEES8_NS7_ILi64EEEEEENS_10bfloat16_tEfNS_4arch4Sm80ELb0ELb0ELb1ELb0ELb1ELb0ELb0ELb0ELi2ELi4ELi4ELi4ELb0EEENS1_21CollectiveEpilogueBwdISA_SB_SD_Li256ELb0ELb0ELi2EEENS1_19SingleTileSchedulerILb0ELb0ELb0ELi128EEEEEEEEEvNT_6ParamsE) ;  /* 0xffff7ec008007950 */ /* 0x000fea0003c3ffff */
        .type           $_ZN7cutlass13device_kernelIN5flash19enable_sm80_to_sm89INS1_16FlashAttnBwdSm80INS1_25CollectiveMainloopBwdSm80ILi2ELi2EN4cute5tupleIJNS5_1CILi128EEES8_NS7_ILi64EEEEEENS_10bfloat16_tEfNS_4arch4Sm80ELb0ELb0ELb1ELb0ELb1ELb0ELb0ELb0ELi2ELi4ELi4ELi4ELb0EEENS1_21CollectiveEpilogueBwdISA_SB_SD_Li256ELb0ELb0ELi2EEENS1_19SingleTileSchedulerILb0ELb0ELb0ELi128EEEEEEEEEvNT_6ParamsE$_ZN4cute3eso3ESOILb1ELb0EJNS_5tupleIJNS2_IJNS_1CILi2EEES4_EEES4_EEENS2_IJNS2_IJiiEEENS3_ILi8192EEEEEEEEC2ERKS6_RKS9_,@function
        .size           $_ZN7cutlass13device_kernelIN5flash19enable_sm80_to_sm89INS1_16FlashAttnBwdSm80INS1_25CollectiveMainloopBwdSm80ILi2ELi2EN4cute5tupleIJNS5_1CILi128EEES8_NS7_ILi64EEEEEENS_10bfloat16_tEfNS_4arch4Sm80ELb0ELb0ELb1ELb0ELb1ELb0ELb0ELb0ELi2ELi4ELi4ELi4ELb0EEENS1_21CollectiveEpilogueBwdISA_SB_SD_Li256ELb0ELb0ELi2EEENS1_19SingleTileSchedulerILb0ELb0ELb0ELi128EEEEEEEEEvNT_6ParamsE$_ZN4cute3eso3ESOILb1ELb0EJNS_5tupleIJNS2_IJNS_1CILi2EEES4_EEES4_EEENS2_IJNS2_IJiiEEENS3_ILi8192EEEEEEEEC2ERKS6_RKS9_,($_ZN7cutlass13device_kernelIN5flash19enable_sm80_to_sm89INS1_16FlashAttnBwdSm80INS1_25CollectiveMainloopBwdSm80ILi2ELi2EN4cute5tupleIJNS5_1CILi128EEES8_NS7_ILi64EEEEEENS_10bfloat16_tEfNS_4arch4Sm80ELb0ELb0ELb1ELb0ELb1ELb0ELb0ELb0ELi2ELi4ELi4ELi4ELb0EEENS1_21CollectiveEpilogueBwdISA_SB_SD_Li256ELb0ELb0ELi2EEENS1_19SingleTileSchedulerILb0ELb0ELb0ELi128EEEEEEEEEvNT_6ParamsE$_ZN4cute3eso3ESOILb1ELb0EJNS_5tupleIJNS2_IJNS_1CILi2EEES4_EEES5_NS3_ILi8EEEEEENS2_IJNS2_IJiNS3_ILi512EEEEEENS2_IJiiEEENS3_ILi1024EEEEEEEEC2ERKS7_RKSC_ - $_ZN7cutlass13device_kernelIN5flash19enable_sm80_to_sm89INS1_16FlashAttnBwdSm80INS1_25CollectiveMainloopBwdSm80ILi2ELi2EN4cute5tupleIJNS5_1CILi128EEES8_NS7_ILi64EEEEEENS_10bfloat16_tEfNS_4arch4Sm80ELb0ELb0ELb1ELb0ELb1ELb0ELb0ELb0ELi2ELi4ELi4ELi4ELb0EEENS1_21CollectiveEpilogueBwdISA_SB_SD_Li256ELb0ELb0ELi2EEENS1_19SingleTileSchedulerILb0ELb0ELb0ELi128EEEEEEEEEvNT_6ParamsE$_ZN4cute3eso3ESOILb1ELb0EJNS_5tupleIJNS2_IJNS_1CILi2EEES4_EEES4_EEENS2_IJNS2_IJiiEEENS3_ILi8192EEEEEEEEC2ERKS6_RKS9_)
$_ZN7cutlass13device_kernelIN5flash19enable_sm80_to_sm89INS1_16FlashAttnBwdSm80INS1_25CollectiveMainloopBwdSm80ILi2ELi2EN4cute5tupleIJNS5_1CILi128EEES8_NS7_ILi64EEEEEENS_10bfloat16_tEfNS_4arch4Sm80ELb0ELb0ELb1ELb0ELb1ELb0ELb0ELb0ELi2ELi4ELi4ELi4ELb0EEENS1_21CollectiveEpilogueBwdISA_SB_SD_Li256ELb0ELb0ELi2EEENS1_19SingleTileSchedulerILb0ELb0ELb0ELi128EEEEEEEEEvNT_6ParamsE$_ZN4cute3eso3ESOILb1ELb0EJNS_5tupleIJNS2_IJNS_1CILi2EEES4_EEES4_EEENS2_IJNS2_IJiiEEENS3_ILi8192EEEEEEEEC2ERKS6_RKS9_:
[----:B------:R-:W-:Y:S01]  /*8140*/  IADD3 R4, R12, -c[0x0][0x20], RZ ;  /* 0x800008000c047a10 */ /* 0x000fe20007ffe0ff */
[----:B------:R-:W-:Y:S01]  /*8150*/  IMAD.MOV.U32 R12, RZ, RZ, R6 ;  /* 0x000000ffff0c7224 */ /* 0x000fe200078e0006 */
[----:B------:R-:W-:-:S03]  /*8160*/  MOV R13, 0x0 ;  /* 0x00000000000d7802 */ /* 0x000fc60000000f00 */
[----:B------:R1:W-:Y:S04]  /*8170*/  STL [R4], R2 ;  /* 0x0000000204007387 */ /* 0x0003e80000100800 */
[----:B------:R1:W-:Y:S01]  /*8180*/  STL [R4+0x4], R3 ;  /* 0x0000040304007387 */ /* 0x0003e20000100800 */
[----:B------:R-:W-:Y:S05]  /*8190*/  RET.REL.NODEC R12 `(_ZN7cutlass13device_kernelIN5flash19enable_sm80_to_sm89INS1_16FlashAttnBwdSm80INS1_25CollectiveMainloopBwdSm80ILi2ELi2EN4cute5tupleIJNS5_1CILi128EEES8_NS7_ILi64EEEEEENS_10bfloat16_tEfNS_4arch4Sm80ELb0ELb0ELb1ELb0ELb1ELb0ELb0ELb0ELi2ELi4ELi4ELi4ELb0EEENS1_21CollectiveEpilogueBwdISA_SB_SD_Li256ELb0ELb0ELi2EEENS1_19SingleTileSchedulerILb0ELb0ELb0ELi128EEEEEEEEEvNT_6ParamsE) ;  /* 0xffff7e600c007950 */ /* 0x000fea0003c3ffff */
        .type           $_ZN7cutlass13device_kernelIN5flash19enable_sm80_to_sm89INS1_16FlashAttnBwdSm80INS1_25CollectiveMainloopBwdSm80ILi2ELi2EN4cute5tupleIJNS5_1CILi128EEES8_NS7_ILi64EEEEEENS_10bfloat16_tEfNS_4arch4Sm80ELb0ELb0ELb1ELb0ELb1ELb0ELb0ELb0ELi2ELi4ELi4ELi4ELb0EEENS1_21CollectiveEpilogueBwdISA_SB_SD_Li256ELb0ELb0ELi2EEENS1_19SingleTileSchedulerILb0ELb0ELb0ELi128EEEEEEEEEvNT_6ParamsE$_ZN4cute3eso3ESOILb1ELb0EJNS_5tupleIJNS2_IJNS_1CILi2EEES4_EEES5_NS3_ILi8EEEEEENS2_IJNS2_IJiNS3_ILi512EEEEEENS2_IJiiEEENS3_ILi1024EEEEEEEEC2ERKS7_RKSC_,@function
        .size           $_ZN7cutlass13device_kernelIN5flash19enable_sm80_to_sm89INS1_16FlashAttnBwdSm80INS1_25CollectiveMainloopBwdSm80ILi2ELi2EN4cute5tupleIJNS5_1CILi128EEES8_NS7_ILi64EEEEEENS_10bfloat16_tEfNS_4arch4Sm80ELb0ELb0ELb1ELb0ELb1ELb0ELb0ELb0ELi2ELi4ELi4ELi4ELb0EEENS1_21CollectiveEpilogueBwdISA_SB_SD_Li256ELb0ELb0ELi2EEENS1_19SingleTileSchedulerILb0ELb0ELb0ELi128EEEEEEEEEvNT_6ParamsE$_ZN4cute3eso3ESOILb1ELb0EJNS_5tupleIJNS2_IJNS_1CILi2EEES4_EEES5_NS3_ILi8EEEEEENS2_IJNS2_IJiNS3_ILi512EEEEEENS2_IJiiEEENS3_ILi1024EEEEEEEEC2ERKS7_RKSC_,($_ZN7cutlass13device_kernelIN5flash19enable_sm80_to_sm89INS1_16FlashAttnBwdSm80INS1_25CollectiveMainloopBwdSm80ILi2ELi2EN4cute5tupleIJNS5_1CILi128EEES8_NS7_ILi64EEEEEENS_10bfloat16_tEfNS_4arch4Sm80ELb0ELb0ELb1ELb0ELb1ELb0ELb0ELb0ELi2ELi4ELi4ELi4ELb0EEENS1_21CollectiveEpilogueBwdISA_SB_SD_Li256ELb0ELb0ELi2EEENS1_19SingleTileSchedulerILb0ELb0ELb0ELi128EEEEEEEEEvNT_6ParamsE$_ZN4cute3eso3ESOILb1ELb0EJNS_5tupleIJNS2_IJNS_1CILi2EEES4_S4_EEES4_NS2_IJNS2_IJS4_S4_EEES4_EEEEEENS2_IJNS2_IJNS3_ILi1EEENS3_ILi512EEEiEEENS3_ILi4096EEENS2_IJNS2_IJiiEEENS3_ILi8192EEEEEEEEEEEC2ERKS8_RKSG_ - $_ZN7cutlass13device_kernelIN5flash19enable_sm80_to_sm89INS1_16FlashAttnBwdSm80INS1_25CollectiveMainloopBwdSm80ILi2ELi2EN4cute5tupleIJNS5_1CILi128EEES8_NS7_ILi64EEEEEENS_10bfloat16_tEfNS_4arch4Sm80ELb0ELb0ELb1ELb0ELb1ELb0ELb0ELb0ELi2ELi4ELi4ELi4ELb0EEENS1_21CollectiveEpilogueBwdISA_SB_SD_Li256ELb0ELb0ELi2EEENS1_19SingleTileSchedulerILb0ELb0ELb0ELi128EEEEEEEEEvNT_6ParamsE$_ZN4cute3eso3ESOILb1ELb0EJNS_5tupleIJNS2_IJNS_1CILi2EEES4_EEES5_NS3_ILi8EEEEEENS2_IJNS2_IJiNS3_ILi512EEEEEENS2_IJiiEEENS3_ILi1024EEEEEEEEC2ERKS7_RKSC_)
$_ZN7cutlass13device_kernelIN5flash19enable_sm80_to_sm89INS1_16FlashAttnBwdSm80INS1_25CollectiveMainloopBwdSm80ILi2ELi2EN4cute5tupleIJNS5_1CILi128EEES8_NS7_ILi64EEEEEENS_10bfloat16_tEfNS_4arch4Sm80ELb0ELb0ELb1ELb0ELb1ELb0ELb0ELb0ELi2ELi4ELi4ELi4ELb0EEENS1_21CollectiveEpilogueBwdISA_SB_SD_Li256ELb0ELb0ELi2EEENS1_19SingleTileSchedulerILb0ELb0ELb0ELi128EEEEEEEEEvNT_6ParamsE$_ZN4cute3eso3ESOILb1ELb0EJNS_5tupleIJNS2_IJNS_1CILi2EEES4_EEES5_NS3_ILi8EEEEEENS2_IJNS2_IJiNS3_ILi512EEEEEENS2_IJiiEEENS3_ILi1024EEEEEEEEC2ERKS7_RKSC_:
[----:B------:R-:W-:Y:S02]  /*81a0*/  IADD3 R4, R69, -c[0x0][0x20], RZ ;  /* 0x8000080045047a10 */ /* 0x000fe40007ffe0ff */
[----:B------:R-:W-:-:S03]  /*81b0*/  MOV R9, 0x0 ;  /* 0x0000000000097802 */ /* 0x000fc60000000f00 */
[----:B------:R1:W-:Y:S04]  /*81c0*/  STL [R4], R2 ;  /* 0x0000000204007387 */ /* 0x0003e80000100800 */
[----:B------:R1:W-:Y:S04]  /*81d0*/  STL [R4+0x4], R3 ;  /* 0x0000040304007387 */ /* 0x0003e80000100800 */
[----:B------:R1:W-:Y:S01]  /*81e0*/  STL [R4+0x8], R5 ;  /* 0x0000080504007387 */ /* 0x0003e20000100800 */
[----:B------:R-:W-:Y:S05]  /*81f0*/  RET.REL.NODEC R8 `(_ZN7cutlass13device_kernelIN5flash19enable_sm80_to_sm89INS1_16FlashAttnBwdSm80INS1_25CollectiveMainloopBwdSm80ILi2ELi2EN4cute5tupleIJNS5_1CILi128EEES8_NS7_ILi64EEEEEENS_10bfloat16_tEfNS_4arch4Sm80ELb0ELb0ELb1ELb0ELb1ELb0ELb0ELb0ELi2ELi4ELi4ELi4ELb0EEENS1_21CollectiveEpilogueBwdISA_SB_SD_Li256ELb0ELb0ELi2EEENS1_19SingleTileSchedulerILb0ELb0ELb0ELi128EEEEEEEEEvNT_6ParamsE) ;  /* 0xffff7e0008007950 */ /* 0x000fea0003c3ffff */
        .type           $_ZN7cutlass13device_kernelIN5flash19enable_sm80_to_sm89INS1_16FlashAttnBwdSm80INS1_25CollectiveMainloopBwdSm80ILi2ELi2EN4cute5tupleIJNS5_1CILi128EEES8_NS7_ILi64EEEEEENS_10bfloat16_tEfNS_4arch4Sm80ELb0ELb0ELb1ELb0ELb1ELb0ELb0ELb0ELi2ELi4ELi4ELi4ELb0EEENS1_21CollectiveEpilogueBwdISA_SB_SD_Li256ELb0ELb0ELi2EEENS1_19SingleTileSchedulerILb0ELb0ELb0ELi128EEEEEEEEEvNT_6ParamsE$_ZN4cute3eso3ESOILb1ELb0EJNS_5tupleIJNS2_IJNS_1CILi2EEES4_S4_EEES4_NS2_IJNS2_IJS4_S4_EEES4_EEEEEENS2_IJNS2_IJNS3_ILi1EEENS3_ILi512EEEiEEENS3_ILi4096EEENS2_IJNS2_IJiiEEENS3_ILi8192EEEEEEEEEEEC2ERKS8_RKSG_,@function
        .size           $_ZN7cutlass13device_kernelIN5flash19enable_sm80_to_sm89INS1_16FlashAttnBwdSm80INS1_25CollectiveMainloopBwdSm80ILi2ELi2EN4cute5tupleIJNS5_1CILi128EEES8_NS7_ILi64EEEEEENS_10bfloat16_tEfNS_4arch4Sm80ELb0ELb0ELb1ELb0ELb1ELb0ELb0ELb0ELi2ELi4ELi4ELi4ELb0EEENS1_21CollectiveEpilogueBwdISA_SB_SD_Li256ELb0ELb0ELi2EEENS1_19SingleTileSchedulerILb0ELb0ELb0ELi128EEEEEEEEEvNT_6ParamsE$_ZN4cute3eso3ESOILb1ELb0EJNS_5tupleIJNS2_IJNS_1CILi2EEES4_S4_EEES4_NS2_IJNS2_IJS4_S4_EEES4_EEEEEENS2_IJNS2_IJNS3_ILi1EEENS3_ILi512EEEiEEENS3_ILi4096EEENS2_IJNS2_IJiiEEENS3_ILi8192EEEEEEEEEEEC2ERKS8_RKSG_,($_ZN7cutlass13device_kernelIN5flash19enable_sm80_to_sm89INS1_16FlashAttnBwdSm80INS1_25CollectiveMainloopBwdSm80ILi2ELi2EN4cute5tupleIJNS5_1CILi128EEES8_NS7_ILi64EEEEEENS_10bfloat16_tEfNS_4arch4Sm80ELb0ELb0ELb1ELb0ELb1ELb0ELb0ELb0ELi2ELi4ELi4ELi4ELb0EEENS1_21CollectiveEpilogueBwdISA_SB_SD_Li256ELb0ELb0ELi2EEENS1_19SingleTileSchedulerILb0ELb0ELb0ELi128EEEEEEEEEvNT_6ParamsE$_ZN4cute3eso3ESOILb1ELb0EJNS_5tupleIJNS2_IJNS_1CILi2EEES4_S4_EEES4_NS2_IJS4_S4_EEEEEENS2_IJNS2_IJNS3_ILi1EEENS3_ILi512EEEiEEENS3_ILi4096EEENS2_IJiiEEEEEEEEC2ERKS7_RKSD_ - $_ZN7cutlass13device_kernelIN5flash19enable_sm80_to_sm89INS1_16FlashAttnBwdSm80INS1_25CollectiveMainloopBwdSm80ILi2ELi2EN4cute5tupleIJNS5_1CILi128EEES8_NS7_ILi64EEEEEENS_10bfloat16_tEfNS_4arch4Sm80ELb0ELb0ELb1ELb0ELb1ELb0ELb0ELb0ELi2ELi4ELi4ELi4ELb0EEENS1_21CollectiveEpilogueBwdISA_SB_SD_Li256ELb0ELb0ELi2EEENS1_19SingleTileSchedulerILb0ELb0ELb0ELi128EEEEEEEEEvNT_6ParamsE$_ZN4cute3eso3ESOILb1ELb0EJNS_5tupleIJNS2_IJNS_1CILi2EEES4_S4_EEES4_NS2_IJNS2_IJS4_S4_EEES4_EEEEEENS2_IJNS2_IJNS3_ILi1EEENS3_ILi512EEEiEEENS3_ILi4096EEENS2_IJNS2_IJiiEEENS3_ILi8192EEEEEEEEEEEC2ERKS8_RKSG_)
$_ZN7cutlass13device_kernelIN5flash19enable_sm80_to_sm89INS1_16FlashAttnBwdSm80INS1_25CollectiveMainloopBwdSm80ILi2ELi2EN4cute5tupleIJNS5_1CILi128EEES8_NS7_ILi64EEEEEENS_10bfloat16_tEfNS_4arch4Sm80ELb0ELb0ELb1ELb0ELb1ELb0ELb0ELb0ELi2ELi4ELi4ELi4ELb0EEENS1_21CollectiveEpilogueBwdISA_SB_SD_Li256ELb0ELb0ELi2EEENS1_19SingleTileSchedulerILb0ELb0ELb0ELi128EEEEEEEEEvNT_6ParamsE$_ZN4cute3eso3ESOILb1ELb0EJNS_5tupleIJNS2_IJNS_1CILi2EEES4_S4_EEES4_NS2_IJNS2_IJS4_S4_EEES4_EEEEEENS2_IJNS2_IJNS3_ILi1EEENS3_ILi512EEEiEEENS3_ILi4096EEENS2_IJNS2_IJiiEEENS3_ILi8192EEEEEEEEEEEC2ERKS8_RKSG_:
[----:B------:R-:W-:Y:S02]  /*8200*/  IADD3 R4, R69, -c[0x0][0x20], RZ ;  /* 0x8000080045047a10 */ /* 0x000fe40007ffe0ff */
[----:B------:R-:W-:-:S03]  /*8210*/  MOV R9, 0x0 ;  /* 0x0000000000097802 */ /* 0x000fc60000000f00 */
[----:B------:R1:W-:Y:S04]  /*8220*/  STL [R4], R2 ;  /* 0x0000000204007387 */ /* 0x0003e80000100800 */
[----:B------:R1:W-:Y:S04]  /*8230*/  STL [R4+0x4], R3 ;  /* 0x0000040304007387 */ /* 0x0003e80000100800 */
[----:B------:R1:W-:Y:S01]  /*8240*/  STL [R4+0x8], R5 ;  /* 0x0000080504007387 */ /* 0x0003e20000100800 */
[----:B------:R-:W-:Y:S05]  /*8250*/  RET.REL.NODEC R8 `(_ZN7cutlass13device_kernelIN5flash19enable_sm80_to_sm89INS1_16FlashAttnBwdSm80INS1_25CollectiveMainloopBwdSm80ILi2ELi2EN4cute5tupleIJNS5_1CILi128EEES8_NS7_ILi64EEEEEENS_10bfloat16_tEfNS_4arch4Sm80ELb0ELb0ELb1ELb0ELb1ELb0ELb0ELb0ELi2ELi4ELi4ELi4ELb0EEENS1_21CollectiveEpilogueBwdISA_SB_SD_Li256ELb0ELb0ELi2EEENS1_19SingleTileSchedulerILb0ELb0ELb0ELi128EEEEEEEEEvNT_6ParamsE) ;  /* 0xffff7da008007950 */ /* 0x000fea0003c3ffff */
        .type           $_ZN7cutlass13device_kernelIN5flash19enable_sm80_to_sm89INS1_16FlashAttnBwdSm80INS1_25CollectiveMainloopBwdSm80ILi2ELi2EN4cute5tupleIJNS5_1CILi128EEES8_NS7_ILi64EEEEEENS_10bfloat16_tEfNS_4arch4Sm80ELb0ELb0ELb1ELb0ELb1ELb0ELb0ELb0ELi2ELi4ELi4ELi4ELb0EEENS1_21CollectiveEpilogueBwdISA_SB_SD_Li256ELb0ELb0ELi2EEENS1_19SingleTileSchedulerILb0ELb0ELb0ELi128EEEEEEEEEvNT_6ParamsE$_ZN4cute3eso3ESOILb1ELb0EJNS_5tupleIJNS2_IJNS_1CILi2EEES4_S4_EEES4_NS2_IJS4_S4_EEEEEENS2_IJNS2_IJNS3_ILi1EEENS3_ILi512EEEiEEENS3_ILi4096EEENS2_IJiiEEEEEEEEC2ERKS7_RKSD_,@function
        .size           $_ZN7cutlass13device_kernelIN5flash19enable_sm80_to_sm89INS1_16FlashAttnBwdSm80INS1_25CollectiveMainloopBwdSm80ILi2ELi2EN4cute5tupleIJNS5_1CILi128EEES8_NS7_ILi64EEEEEENS_10bfloat16_tEfNS_4arch4Sm80ELb0ELb0ELb1ELb0ELb1ELb0ELb0ELb0ELi2ELi4ELi4ELi4ELb0EEENS1_21CollectiveEpilogueBwdISA_SB_SD_Li256ELb0ELb0ELi2EEENS1_19SingleTileSchedulerILb0ELb0ELb0ELi128EEEEEEEEEvNT_6ParamsE$_ZN4cute3eso3ESOILb1ELb0EJNS_5tupleIJNS2_IJNS_1CILi2EEES4_S4_EEES4_NS2_IJS4_S4_EEEEEENS2_IJNS2_IJNS3_ILi1EEENS3_ILi512EEEiEEENS3_ILi4096EEENS2_IJiiEEEEEEEEC2ERKS7_RKSD_,($_ZN7cutlass13device_kernelIN5flash19enable_sm80_to_sm89INS1_16FlashAttnBwdSm80INS1_25CollectiveMainloopBwdSm80ILi2ELi2EN4cute5tupleIJNS5_1CILi128EEES8_NS7_ILi64EEEEEENS_10bfloat16_tEfNS_4arch4Sm80ELb0ELb0ELb1ELb0ELb1ELb0ELb0ELb0ELi2ELi4ELi4ELi4ELb0EEENS1_21CollectiveEpilogueBwdISA_SB_SD_Li256ELb0ELb0ELi2EEENS1_19SingleTileSchedulerILb0ELb0ELb0ELi128EEEEEEEEEvNT_6ParamsE$_ZN4cute3eso3ESOILb1ELb0EJNS_5tupleIJNS2_IJNS_1CILi8EEENS3_ILi1EEEEEENS2_IJNS3_ILi2EEEEEEEEENS2_IJNS2_IJS5_NS3_ILi0EEEEEENS2_IJiEEEEEEEEC2ERKS9_RKSD_ - $_ZN7cutlass13device_kernelIN5flash19enable_sm80_to_sm89INS1_16FlashAttnBwdSm80INS1_25CollectiveMainloopBwdSm80ILi2ELi2EN4cute5tupleIJNS5_1CILi128EEES8_NS7_ILi64EEEEEENS_10bfloat16_tEfNS_4arch4Sm80ELb0ELb0ELb1ELb0ELb1ELb0ELb0ELb0ELi2ELi4ELi4ELi4ELb0EEENS1_21CollectiveEpilogueBwdISA_SB_SD_Li256ELb0ELb0ELi2EEENS1_19SingleTileSchedulerILb0ELb0ELb0ELi128EEEEEEEEEvNT_6ParamsE$_ZN4cute3eso3ESOILb1ELb0EJNS_5tupleIJNS2_IJNS_1CILi2EEES4_S4_EEES4_NS2_IJS4_S4_EEEEEENS2_IJNS2_IJNS3_ILi1EEENS3_ILi512EEEiEEENS3_ILi4096EEENS2_IJiiEEEEEEEEC2ERKS7_RKSD_)
$_ZN7cutlass13device_kernelIN5flash19enable_sm80_to_sm89INS1_16FlashAttnBwdSm80INS1_25CollectiveMainloopBwdSm80ILi2ELi2EN4cute5tupleIJNS5_1CILi128EEES8_NS7_ILi64EEEEEENS_10bfloat16_tEfNS_4arch4Sm80ELb0ELb0ELb1ELb0ELb1ELb0ELb0ELb0ELi2ELi4ELi4ELi4ELb0EEENS1_21CollectiveEpilogueBwdISA_SB_SD_Li256ELb0ELb0ELi2EEENS1_19SingleTileSchedulerILb0ELb0ELb0ELi128EEEEEEEEEvNT_6ParamsE$_ZN4cute3eso3ESOILb1ELb0EJNS_5tupleIJNS2_IJNS_1CILi2EEES4_S4_EEES4_NS2_IJS4_S4_EEEEEENS2_IJNS2_IJNS3_ILi1EEENS3_ILi512EEEiEEENS3_ILi4096EEENS2_IJiiEEEEEEEEC2ERKS7_RKSD_:
[----:B------:R-:W-:Y:S02]  /*8260*/  IADD3 R4, R25, -c[0x0][0x20], RZ ;  /* 0x8000080019047a10 */ /* 0x000fe40007ffe0ff */
[----:B------:R-:W-:-:S03]  /*8270*/  MOV R9, 0x0 ;  /* 0x0000000000097802 */ /* 0x000fc60000000f00 */
[----:B------:R1:W-:Y:S04]  /*8280*/  STL [R4], R2 ;  /* 0x0000000204007387 */ /* 0x0003e80000100800 */
[----:B------:R1:W-:Y:S04]  /*8290*/  STL [R4+0x4], R3 ;  /* 0x0000040304007387 */ /* 0x0003e80000100800 */
[----:B------:R1:W-:Y:S01]  /*82a0*/  STL [R4+0x8], R5 ;  /* 0x0000080504007387 */ /* 0x0003e20000100800 */
[----:B------:R-:W-:Y:S05]  /*82b0*/  RET.REL.NODEC R8 `(_ZN7cutlass13device_kernelIN5flash19enable_sm80_to_sm89INS1_16FlashAttnBwdSm80INS1_25CollectiveMainloopBwdSm80ILi2ELi2EN4cute5tupleIJNS5_1CILi128EEES8_NS7_ILi64EEEEEENS_10bfloat16_tEfNS_4arch4Sm80ELb0ELb0ELb1ELb0ELb1ELb0ELb0ELb0ELi2ELi4ELi4ELi4ELb0EEENS1_21CollectiveEpilogueBwdISA_SB_SD_Li256ELb0ELb0ELi2EEENS1_19SingleTileSchedulerILb0ELb0ELb0ELi128EEEEEEEEEvNT_6ParamsE) ;  /* 0xffff7d4008007950 */ /* 0x000fea0003c3ffff */
        .type           $_ZN7cutlass13device_kernelIN5flash19enable_sm80_to_sm89INS1_16FlashAttnBwdSm80INS1_25CollectiveMainloopBwdSm80ILi2ELi2EN4cute5tupleIJNS5_1CILi128EEES8_NS7_ILi64EEEEEENS_10bfloat16_tEfNS_4arch4Sm80ELb0ELb0ELb1ELb0ELb1ELb0ELb0ELb0ELi2ELi4ELi4ELi4ELb0EEENS1_21CollectiveEpilogueBwdISA_SB_SD_Li256ELb0ELb0ELi2EEENS1_19SingleTileSchedulerILb0ELb0ELb0ELi128EEEEEEEEEvNT_6ParamsE$_ZN4cute3eso3ESOILb1ELb0EJNS_5tupleIJNS2_IJNS_1CILi8EEENS3_ILi1EEEEEENS2_IJNS3_ILi2EEEEEEEEENS2_IJNS2_IJS5_NS3_ILi0EEEEEENS2_IJiEEEEEEEEC2ERKS9_RKSD_,@function
        .size           $_ZN7cutlass13device_kernelIN5flash19enable_sm80_to_sm89INS1_16FlashAttnBwdSm80INS1_25CollectiveMainloopBwdSm80ILi2ELi2EN4cute5tupleIJNS5_1CILi128EEES8_NS7_ILi64EEEEEENS_10bfloat16_tEfNS_4arch4Sm80ELb0ELb0ELb1ELb0ELb1ELb0ELb0ELb0ELi2ELi4ELi4ELi4ELb0EEENS1_21CollectiveEpilogueBwdISA_SB_SD_Li256ELb0ELb0ELi2EEENS1_19SingleTileSchedulerILb0ELb0ELb0ELi128EEEEEEEEEvNT_6ParamsE$_ZN4cute3eso3ESOILb1ELb0EJNS_5tupleIJNS2_IJNS_1CILi8EEENS3_ILi1EEEEEENS2_IJNS3_ILi2EEEEEEEEENS2_IJNS2_IJS5_NS3_ILi0EEEEEENS2_IJiEEEEEEEEC2ERKS9_RKSD_,($_ZN7cutlass13device_kernelIN5flash19enable_sm80_to_sm89INS1_16FlashAttnBwdSm80INS1_25CollectiveMainloopBwdSm80ILi2ELi2EN4cute5tupleIJNS5_1CILi128EEES8_NS7_ILi64EEEEEENS_10bfloat16_tEfNS_4arch4Sm80ELb0ELb0ELb1ELb0ELb1ELb0ELb0ELb0ELi2ELi4ELi4ELi4ELb0EEENS1_21CollectiveEpilogueBwdISA_SB_SD_Li256ELb0ELb0ELi2EEENS1_19SingleTileSchedulerILb0ELb0ELb0ELi128EEEEEEEEEvNT_6ParamsE$_ZN4cute3eso3ESOILb1ELb0EJNS_5tupleIJNS2_IJNS_1CILi8EEENS3_ILi1EEEEEENS3_ILi2EEEEEENS2_IJNS2_IJS5_NS3_ILi0EEEEEEiEEEEEC2ERKS8_RKSB_ - $_ZN7cutlass13device_kernelIN5flash19enable_sm80_to_sm89INS1_16FlashAttnBwdSm80INS1_25CollectiveMainloopBwdSm80ILi2ELi2EN4cute5tupleIJNS5_1CILi128EEES8_NS7_ILi64EEEEEENS_10bfloat16_tEfNS_4arch4Sm80ELb0ELb0ELb1ELb0ELb1ELb0ELb0ELb0ELi2ELi4ELi4ELi4ELb0EEENS1_21CollectiveEpilogueBwdISA_SB_SD_Li256ELb0ELb0ELi2EEENS1_19SingleTileSchedulerILb0ELb0ELb0ELi128EEEEEEEEEvNT_6ParamsE$_ZN4cute3eso3ESOILb1ELb0EJNS_5tupleIJNS2_IJNS_1CILi8EEENS3_ILi1EEEEEENS2_IJNS3_ILi2EEEEEEEEENS2_IJNS2_IJS5_NS3_ILi0EEEEEENS2_IJiEEEEEEEEC2ERKS9_RKSD_)
$_ZN7cutlass13device_kernelIN5flash19enable_sm80_to_sm89INS1_16FlashAttnBwdSm80INS1_25CollectiveMainloopBwdSm80ILi2ELi2EN4cute5tupleIJNS5_1CILi128EEES8_NS7_ILi64EEEEEENS_10bfloat16_tEfNS_4arch4Sm80ELb0ELb0ELb1ELb0ELb1ELb0ELb0ELb0ELi2ELi4ELi4ELi4ELb0EEENS1_21CollectiveEpilogueBwdISA_SB_SD_Li256ELb0ELb0ELi2EEENS1_19SingleTileSchedulerILb0ELb0ELb0ELi128EEEEEEEEEvNT_6ParamsE$_ZN4cute3eso3ESOILb1ELb0EJNS_5tupleIJNS2_IJNS_1CILi8EEENS3_ILi1EEEEEENS2_IJNS3_ILi2EEEEEEEEENS2_IJNS2_IJS5_NS3_ILi0EEEEEENS2_IJiEEEEEEEEC2ERKS9_RKSD_:
[----:B------:R-:W-:Y:S02]  /*82c0*/  IADD3 R2, R76, -c[0x0][0x20], RZ ;  /* 0x800008004c027a10 */ /* 0x000fe40007ffe0ff */
[----:B------:R-:W-:-:S03]  /*82d0*/  MOV R9, 0x0 ;  /* 0x0000000000097802 */ /* 0x000fc60000000f00 */
[----:B------:R1:W-:Y:S01]  /*82e0*/  STL [R2], R3 ;  /* 0x0000000302007387 */ /* 0x0003e20000100800 */
[----:B------:R-:W-:Y:S05]  /*82f0*/  RET.REL.NODEC R8 `(_ZN7cutlass13device_kernelIN5flash19enable_sm80_to_sm89INS1_16FlashAttnBwdSm80INS1_25CollectiveMainloopBwdSm80ILi2ELi2EN4cute5tupleIJNS5_1CILi128EEES8_NS7_ILi64EEEEEENS_10bfloat16_tEfNS_4arch4Sm80ELb0ELb0ELb1ELb0ELb1ELb0ELb0ELb0ELi2ELi4ELi4ELi4ELb0EEENS1_21CollectiveEpilogueBwdISA_SB_SD_Li256ELb0ELb0ELi2EEENS1_19SingleTileSchedulerILb0ELb0ELb0ELi128EEEEEEEEEvNT_6ParamsE) ;  /* 0xffff7d0008007950 */ /* 0x000fea0003c3ffff */
        .type           $_ZN7cutlass13device_kernelIN5flash19enable_sm80_to_sm89INS1_16FlashAttnBwdSm80INS1_25CollectiveMainloopBwdSm80ILi2ELi2EN4cute5tupleIJNS5_1CILi128EEES8_NS7_ILi64EEEEEENS_10bfloat16_tEfNS_4arch4Sm80ELb0ELb0ELb1ELb0ELb1ELb0ELb0ELb0ELi2ELi4ELi4ELi4ELb0EEENS1_21CollectiveEpilogueBwdISA_SB_SD_Li256ELb0ELb0ELi2EEENS1_19SingleTileSchedulerILb0ELb0ELb0ELi128EEEEEEEEEvNT_6ParamsE$_ZN4cute3eso3ESOILb1ELb0EJNS_5tupleIJNS2_IJNS_1CILi8EEENS3_ILi1EEEEEENS3_ILi2EEEEEENS2_IJNS2_IJS5_NS3_ILi0EEEEEEiEEEEEC2ERKS8_RKSB_,@function
        .size           $_ZN7cutlass13device_kernelIN5flash19enable_sm80_to_sm89INS1_16FlashAttnBwdSm80INS1_25CollectiveMainloopBwdSm80ILi2ELi2EN4cute5tupleIJNS5_1CILi128EEES8_NS7_ILi64EEEEEENS_10bfloat16_tEfNS_4arch4Sm80ELb0ELb0ELb1ELb0ELb1ELb0ELb0ELb0ELi2ELi4ELi4ELi4ELb0EEENS1_21CollectiveEpilogueBwdISA_SB_SD_Li256ELb0ELb0ELi2EEENS1_19SingleTileSchedulerILb0ELb0ELb0ELi128EEEEEEEEEvNT_6ParamsE$_ZN4cute3eso3ESOILb1ELb0EJNS_5tupleIJNS2_IJNS_1CILi8EEENS3_ILi1EEEEEENS3_ILi2EEEEEENS2_IJNS2_IJS5_NS3_ILi0EEEEEEiEEEEEC2ERKS8_RKSB_,($_ZN7cutlass13device_kernelIN5flash19enable_sm80_to_sm89INS1_16FlashAttnBwdSm80INS1_25CollectiveMainloopBwdSm80ILi2ELi2EN4cute5tupleIJNS5_1CILi128EEES8_NS7_ILi64EEEEEENS_10bfloat16_tEfNS_4arch4Sm80ELb0ELb0ELb1ELb0ELb1ELb0ELb0ELb0ELi2ELi4ELi4ELi4ELb0EEENS1_21CollectiveEpilogueBwdISA_SB_SD_Li256ELb0ELb0ELi2EEENS1_19SingleTileSchedulerILb0ELb0ELb0ELi128EEEEEEEEEvNT_6ParamsE$_ZN4cute3eso3ESOILb1ELb0EJNS_5tupleIJNS2_IJNS_1CILi8EEENS3_ILi1EEEEEENS3_ILi2EEENS2_IJS7_S7_EEEEEENS2_IJNS2_IJS5_NS3_ILi0EEEEEENS3_ILi4096EEENS2_IJiiEEEEEEEEC2ERKS9_RKSE_ - $_ZN7cutlass13device_kernelIN5flash19enable_sm80_to_sm89INS1_16FlashAttnBwdSm80INS1_25CollectiveMainloopBwdSm80ILi2ELi2EN4cute5tupleIJNS5_1CILi128EEES8_NS7_ILi64EEEEEENS_10bfloat16_tEfNS_4arch4Sm80ELb0ELb0ELb1ELb0ELb1ELb0ELb0ELb0ELi2ELi4ELi4ELi4ELb0EEENS1_21CollectiveEpilogueBwdISA_SB_SD_Li256ELb0ELb0ELi2EEENS1_19SingleTileSchedulerILb0ELb0ELb0ELi128EEEEEEEEEvNT_6ParamsE$_ZN4cute3eso3ESOILb1ELb0EJNS_5tupleIJNS2_IJNS_1CILi8EEENS3_ILi1EEEEEENS3_ILi2EEEEEENS2_IJNS2_IJS5_NS3_ILi0EEEEEEiEEEEEC2ERKS8_RKSB_)
$_ZN7cutlass13device_kernelIN5flash19enable_sm80_to_sm89INS1_16FlashAttnBwdSm80INS1_25CollectiveMainloopBwdSm80ILi2ELi2EN4cute5tupleIJNS5_1CILi128EEES8_NS7_ILi64EEEEEENS_10bfloat16_tEfNS_4arch4Sm80ELb0ELb0ELb1ELb0ELb1ELb0ELb0ELb0ELi2ELi4ELi4ELi4ELb0EEENS1_21CollectiveEpilogueBwdISA_SB_SD_Li256ELb0ELb0ELi2EEENS1_19SingleTileSchedulerILb0ELb0ELb0ELi128EEEEEEEEEvNT_6ParamsE$_ZN4cute3eso3ESOILb1ELb0EJNS_5tupleIJNS2_IJNS_1CILi8EEENS3_ILi1EEEEEENS3_ILi2EEEEEENS2_IJNS2_IJS5_NS3_ILi0EEEEEEiEEEEEC2ERKS8_RKSB_:
[----:B------:R-:W-:Y:S02]  /*8300*/  IADD3 R2, R76, -c[0x0][0x20], RZ ;  /* 0x800008004c027a10 */ /* 0x000fe40007ffe0ff */
[----:B------:R-:W-:-:S03]  /*8310*/  MOV R9, 0x0 ;  /* 0x0000000000097802 */ /* 0x000fc60000000f00 */
[----:B------:R1:W-:Y:S01]  /*8320*/  STL [R2], R3 ;  /* 0x0000000302007387 */ /* 0x0003e20000100800 */
[----:B------:R-:W-:Y:S05]  /*8330*/  RET.REL.NODEC R8 `(_ZN7cutlass13device_kernelIN5flash19enable_sm80_to_sm89INS1_16FlashAttnBwdSm80INS1_25CollectiveMainloopBwdSm80ILi2ELi2EN4cute5tupleIJNS5_1CILi128EEES8_NS7_ILi64EEEEEENS_10bfloat16_tEfNS_4arch4Sm80ELb0ELb0ELb1ELb0ELb1ELb0ELb0ELb0ELi2ELi4ELi4ELi4ELb0EEENS1_21CollectiveEpilogueBwdISA_SB_SD_Li256ELb0ELb0ELi2EEENS1_19SingleTileSchedulerILb0ELb0ELb0ELi128EEEEEEEEEvNT_6ParamsE) ;  /* 0xffff7cc008007950 */ /* 0x000fea0003c3ffff */
        .type           $_ZN7cutlass13device_kernelIN5flash19enable_sm80_to_sm89INS1_16FlashAttnBwdSm80INS1_25CollectiveMainloopBwdSm80ILi2ELi2EN4cute5tupleIJNS5_1CILi128EEES8_NS7_ILi64EEEEEENS_10bfloat16_tEfNS_4arch4Sm80ELb0ELb0ELb1ELb0ELb1ELb0ELb0ELb0ELi2ELi4ELi4ELi4ELb0EEENS1_21CollectiveEpilogueBwdISA_SB_SD_Li256ELb0ELb0ELi2EEENS1_19SingleTileSchedulerILb0ELb0ELb0ELi128EEEEEEEEEvNT_6ParamsE$_ZN4cute3eso3ESOILb1ELb0EJNS_5tupleIJNS2_IJNS_1CILi8EEENS3_ILi1EEEEEENS3_ILi2EEENS2_IJS7_S7_EEEEEENS2_IJNS2_IJS5_NS3_ILi0EEEEEENS3_ILi4096EEENS2_IJiiEEEEEEEEC2ERKS9_RKSE_,@function
        .size           $_ZN7cutlass13device_kernelIN5flash19enable_sm80_to_sm89INS1_16FlashAttnBwdSm80INS1_25CollectiveMainloopBwdSm80ILi2ELi2EN4cute5tupleIJNS5_1CILi128EEES8_NS7_ILi64EEEEEENS_10bfloat16_tEfNS_4arch4Sm80ELb0ELb0ELb1ELb0ELb1ELb0ELb0ELb0ELi2ELi4ELi4ELi4ELb0EEENS1_21CollectiveEpilogueBwdISA_SB_SD_Li256ELb0ELb0ELi2EEENS1_19SingleTileSchedulerILb0ELb0ELb0ELi128EEEEEEEEEvNT_6ParamsE$_ZN4cute3eso3ESOILb1ELb0EJNS_5tupleIJNS2_IJNS_1CILi8EEENS3_ILi1EEEEEENS3_ILi2EEENS2_IJS7_S7_EEEEEENS2_IJNS2_IJS5_NS3_ILi0EEEEEENS3_ILi4096EEENS2_IJiiEEEEEEEEC2ERKS9_RKSE_,($_ZN7cutlass13device_kernelIN5flash19enable_sm80_to_sm89INS1_16FlashAttnBwdSm80INS1_25CollectiveMainloopBwdSm80ILi2ELi2EN4cute5tupleIJNS5_1CILi128EEES8_NS7_ILi64EEEEEENS_10bfloat16_tEfNS_4arch4Sm80ELb0ELb0ELb1ELb0ELb1ELb0ELb0ELb0ELi2ELi4ELi4ELi4ELb0EEENS1_21CollectiveEpilogueBwdISA_SB_SD_Li256ELb0ELb0ELi2EEENS1_19SingleTileSchedulerILb0ELb0ELb0ELi128EEEEEEEEEvNT_6ParamsE$_ZN4cute3eso3ESOILb1ELb0EJNS_5tupleIJNS2_IJNS_1CILi8EEENS3_ILi1EEEEEENS3_ILi2EEES4_EEENS2_IJNS2_IJS5_NS3_ILi0EEEEEEiNS3_ILi1024EEEEEEEEC2ERKS8_RKSC_ - $_ZN7cutlass13device_kernelIN5flash19enable_sm80_to_sm89INS1_16FlashAttnBwdSm80INS1_25CollectiveMainloopBwdSm80ILi2ELi2EN4cute5tupleIJNS5_1CILi128EEES8_NS7_ILi64EEEEEENS_10bfloat16_tEfNS_4arch4Sm80ELb0ELb0ELb1ELb0ELb1ELb0ELb0ELb0ELi2ELi4ELi4ELi4ELb0EEENS1_21CollectiveEpilogueBwdISA_SB_SD_Li256ELb0ELb0ELi2EEENS1_19SingleTileSchedulerILb0ELb0ELb0ELi128EEEEEEEEEvNT_6ParamsE$_ZN4cute3eso3ESOILb1ELb0EJNS_5tupleIJNS2_IJNS_1CILi8EEENS3_ILi1EEEEEENS3_ILi2EEENS2_IJS7_S7_EEEEEENS2_IJNS2_IJS5_NS3_ILi0EEEEEENS3_ILi4096EEENS2_IJiiEEEEEEEEC2ERKS9_RKSE_)
$_ZN7cutlass13device_kernelIN5flash19enable_sm80_to_sm89INS1_16FlashAttnBwdSm80INS1_25CollectiveMainloopBwdSm80ILi2ELi2EN4cute5tupleIJNS5_1CILi128EEES8_NS7_ILi64EEEEEENS_10bfloat16_tEfNS_4arch4Sm80ELb0ELb0ELb1ELb0ELb1ELb0ELb0ELb0ELi2ELi4ELi4ELi4ELb0EEENS1_21CollectiveEpilogueBwdISA_SB_SD_Li256ELb0ELb0ELi2EEENS1_19SingleTileSchedulerILb0ELb0ELb0ELi128EEEEEEEEEvNT_6ParamsE$_ZN4cute3eso3ESOILb1ELb0EJNS_5tupleIJNS2_IJNS_1CILi8EEENS3_ILi1EEEEEENS3_ILi2EEENS2_IJS7_S7_EEEEEENS2_IJNS2_IJS5_NS3_ILi0EEEEEENS3_ILi4096EEENS2_IJiiEEEEEEEEC2ERKS9_RKSE_:
[----:B------:R-:W-:Y:S01]  /*8340*/  IADD3 R3, R25, -c[0x0][0x20], RZ ;  /* 0x8000080019037a10 */ /* 0x000fe20007ffe0ff */
[----:B------:R-:W-:Y:S01]  /*8350*/  IMAD.MOV.U32 R14, RZ, RZ, R6 ;  /* 0x000000ffff0e7224 */ /* 0x000fe200078e0006 */
[----:B------:R-:W-:-:S03]  /*8360*/  MOV R15, 0x0 ;  /* 0x00000000000f7802 */ /* 0x000fc60000000f00 */
[----:B------:R1:W-:Y:S04]  /*8370*/  STL [R3], R2 ;  /* 0x0000000203007387 */ /* 0x0003e80000100800 */
[----:B------:R1:W-:Y:S01]  /*8380*/  STL [R3+0x4], R8 ;  /* 0x0000040803007387 */ /* 0x0003e20000100800 */
[----:B------:R-:W-:Y:S05]  /*8390*/  RET.REL.NODEC R14 `(_ZN7cutlass13device_kernelIN5flash19enable_sm80_to_sm89INS1_16FlashAttnBwdSm80INS1_25CollectiveMainloopBwdSm80ILi2ELi2EN4cute5tupleIJNS5_1CILi128EEES8_NS7_ILi64EEEEEENS_10bfloat16_tEfNS_4arch4Sm80ELb0ELb0ELb1ELb0ELb1ELb0ELb0ELb0ELi2ELi4ELi4ELi4ELb0EEENS1_21CollectiveEpilogueBwdISA_SB_SD_Li256ELb0ELb0ELi2EEENS1_19SingleTileSchedulerILb0ELb0ELb0ELi128EEEEEEEEEvNT_6ParamsE) ;  /* 0xffff7c600e007950 */ /* 0x000fea0003c3ffff */
        .type           $_ZN7cutlass13device_kernelIN5flash19enable_sm80_to_sm89INS1_16FlashAttnBwdSm80INS1_25CollectiveMainloopBwdSm80ILi2ELi2EN4cute5tupleIJNS5_1CILi128EEES8_NS7_ILi64EEEEEENS_10bfloat16_tEfNS_4arch4Sm80ELb0ELb0ELb1ELb0ELb1ELb0ELb0ELb0ELi2ELi4ELi4ELi4ELb0EEENS1_21CollectiveEpilogueBwdISA_SB_SD_Li256ELb0ELb0ELi2EEENS1_19SingleTileSchedulerILb0ELb0ELb0ELi128EEEEEEEEEvNT_6ParamsE$_ZN4cute3eso3ESOILb1ELb0EJNS_5tupleIJNS2_IJNS_1CILi8EEENS3_ILi1EEEEEENS3_ILi2EEES4_EEENS2_IJNS2_IJS5_NS3_ILi0EEEEEEiNS3_ILi1024EEEEEEEEC2ERKS8_RKSC_,@function
        .size           $_ZN7cutlass13device_kernelIN5flash19enable_sm80_to_sm89INS1_16FlashAttnBwdSm80INS1_25CollectiveMainloopBwdSm80ILi2ELi2EN4cute5tupleIJNS5_1CILi128EEES8_NS7_ILi64EEEEEENS_10bfloat16_tEfNS_4arch4Sm80ELb0ELb0ELb1ELb0ELb1ELb0ELb0ELb0ELi2ELi4ELi4ELi4ELb0EEENS1_21CollectiveEpilogueBwdISA_SB_SD_Li256ELb0ELb0ELi2EEENS1_19SingleTileSchedulerILb0ELb0ELb0ELi128EEEEEEEEEvNT_6ParamsE$_ZN4cute3eso3ESOILb1ELb0EJNS_5tupleIJNS2_IJNS_1CILi8EEENS3_ILi1EEEEEENS3_ILi2EEES4_EEENS2_IJNS2_IJS5_NS3_ILi0EEEEEEiNS3_ILi1024EEEEEEEEC2ERKS8_RKSC_,($_ZN7cutlass13device_kernelIN5flash19enable_sm80_to_sm89INS1_16FlashAttnBwdSm80INS1_25CollectiveMainloopBwdSm80ILi2ELi2EN4cute5tupleIJNS5_1CILi128EEES8_NS7_ILi64EEEEEENS_10bfloat16_tEfNS_4arch4Sm80ELb0ELb0ELb1ELb0ELb1ELb0ELb0ELb0ELi2ELi4ELi4ELi4ELb0EEENS1_21CollectiveEpilogueBwdISA_SB_SD_Li256ELb0ELb0ELi2EEENS1_19SingleTileSchedulerILb0ELb0ELb0ELi128EEEEEEEEEvNT_6ParamsE$_ZN4cute3eso3ESOILb1ELb0EJNS_5tupleIJNS2_IJNS_1CILi8EEENS3_ILi1EEEEEENS3_ILi4EEES5_EEENS2_IJNS2_IJS5_NS3_ILi0EEEEEElS9_EEEEEC2ERKS8_RKSB_ - $_ZN7cutlass13device_kernelIN5flash19enable_sm80_to_sm89INS1_16FlashAttnBwdSm80INS1_25CollectiveMainloopBwdSm80ILi2ELi2EN4cute5tupleIJNS5_1CILi128EEES8_NS7_ILi64EEEEEENS_10bfloat16_tEfNS_4arch4Sm80ELb0ELb0ELb1ELb0ELb1ELb0ELb0ELb0ELi2ELi4ELi4ELi4ELb0EEENS1_21CollectiveEpilogueBwdISA_SB_SD_Li256ELb0ELb0ELi2EEENS1_19SingleTileSchedulerILb0ELb0ELb0ELi128EEEEEEEEEvNT_6ParamsE$_ZN4cute3eso3ESOILb1ELb0EJNS_5tupleIJNS2_IJNS_1CILi8EEENS3_ILi1EEEEEENS3_ILi2EEES4_EEENS2_IJNS2_IJS5_NS3_ILi0EEEEEEiNS3_ILi1024EEEEEEEEC2ERKS8_RKSC_)
$_ZN7cutlass13device_kernelIN5flash19enable_sm80_to_sm89INS1_16FlashAttnBwdSm80INS1_25CollectiveMainloopBwdSm80ILi2ELi2EN4cute5tupleIJNS5_1CILi128EEES8_NS7_ILi64EEEEEENS_10bfloat16_tEfNS_4arch4Sm80ELb0ELb0ELb1ELb0ELb1ELb0ELb0ELb0ELi2ELi4ELi4ELi4ELb0EEENS1_21CollectiveEpilogueBwdISA_SB_SD_Li256ELb0ELb0ELi2EEENS1_19SingleTileSchedulerILb0ELb0ELb0ELi128EEEEEEEEEvNT_6ParamsE$_ZN4cute3eso3ESOILb1ELb0EJNS_5tupleIJNS2_IJNS_1CILi8EEENS3_ILi1EEEEEENS3_ILi2EEES4_EEENS2_IJNS2_IJS5_NS3_ILi0EEEEEEiNS3_ILi1024EEEEEEEEC2ERKS8_RKSC_:
[----:B------:R-:W-:Y:S02]  /*83a0*/  IADD3 R2, R25, -c[0x0][0x20], RZ ;  /* 0x8000080019027a10 */ /* 0x000fe40007ffe0ff */
[----:B------:R-:W-:-:S03]  /*83b0*/  MOV R9, 0x0 ;  /* 0x0000000000097802 */ /* 0x000fc60000000f00 */
[----:B------:R1:W-:Y:S01]  /*83c0*/  STL [R2], R3 ;  /* 0x0000000302007387 */ /* 0x0003e20000100800 */
[----:B------:R-:W-:Y:S05]  /*83d0*/  RET.REL.NODEC R8 `(_ZN7cutlass13device_kernelIN5flash19enable_sm80_to_sm89INS1_16FlashAttnBwdSm80INS1_25CollectiveMainloopBwdSm80ILi2ELi2EN4cute5tupleIJNS5_1CILi128EEES8_NS7_ILi64EEEEEENS_10bfloat16_tEfNS_4arch4Sm80ELb0ELb0ELb1ELb0ELb1ELb0ELb0ELb0ELi2ELi4ELi4ELi4ELb0EEENS1_21CollectiveEpilogueBwdISA_SB_SD_Li256ELb0ELb0ELi2EEENS1_19SingleTileSchedulerILb0ELb0ELb0ELi128EEEEEEEEEvNT_6ParamsE) ;  /* 0xffff7c2008007950 */ /* 0x000fea0003c3ffff */
        .type           $_ZN7cutlass13device_kernelIN5flash19enable_sm80_to_sm89INS1_16FlashAttnBwdSm80INS1_25CollectiveMainloopBwdSm80ILi2ELi2EN4cute5tupleIJNS5_1CILi128EEES8_NS7_ILi64EEEEEENS_10bfloat16_tEfNS_4arch4Sm80ELb0ELb0ELb1ELb0ELb1ELb0ELb0ELb0ELi2ELi4ELi4ELi4ELb0EEENS1_21CollectiveEpilogueBwdISA_SB_SD_Li256ELb0ELb0ELi2EEENS1_19SingleTileSchedulerILb0ELb0ELb0ELi128EEEEEEEEEvNT_6ParamsE$_ZN4cute3eso3ESOILb1ELb0EJNS_5tupleIJNS2_IJNS_1CILi8EEENS3_ILi1EEEEEENS3_ILi4EEES5_EEENS2_IJNS2_IJS5_NS3_ILi0EEEEEElS9_EEEEEC2ERKS8_RKSB_,@function
        .size           $_ZN7cutlass13device_kernelIN5flash19enable_sm80_to_sm89INS1_16FlashAttnBwdSm80INS1_25CollectiveMainloopBwdSm80ILi2ELi2EN4cute5tupleIJNS5_1CILi128EEES8_NS7_ILi64EEEEEENS_10bfloat16_tEfNS_4arch4Sm80ELb0ELb0ELb1ELb0ELb1ELb0ELb0ELb0ELi2ELi4ELi4ELi4ELb0EEENS1_21CollectiveEpilogueBwdISA_SB_SD_Li256ELb0ELb0ELi2EEENS1_19SingleTileSchedulerILb0ELb0ELb0ELi128EEEEEEEEEvNT_6ParamsE$_ZN4cute3eso3ESOILb1ELb0EJNS_5tupleIJNS2_IJNS_1CILi8EEENS3_ILi1EEEEEENS3_ILi4EEES5_EEENS2_IJNS2_IJS5_NS3_ILi0EEEEEElS9_EEEEEC2ERKS8_RKSB_,($_ZN7cutlass13device_kernelIN5flash19enable_sm80_to_sm89INS1_16FlashAttnBwdSm80INS1_25CollectiveMainloopBwdSm80ILi2ELi2EN4cute5tupleIJNS5_1CILi128EEES8_NS7_ILi64EEEEEENS_10bfloat16_tEfNS_4arch4Sm80ELb0ELb0ELb1ELb0ELb1ELb0ELb0ELb0ELi2ELi4ELi4ELi4ELb0EEENS1_21CollectiveEpilogueBwdISA_SB_SD_Li256ELb0ELb0ELi2EEENS1_19SingleTileSchedulerILb0ELb0ELb0ELi128EEEEEEEEEvNT_6ParamsE$_ZN4cute3eso3ESOILb1ELb0EJNS_5tupleIJNS_1CILi0EEES4_EEEiEEC2ERKS5_RKi - $_ZN7cutlass13device_kernelIN5flash19enable_sm80_to_sm89INS1_16FlashAttnBwdSm80INS1_25CollectiveMainloopBwdSm80ILi2ELi2EN4cute5tupleIJNS5_1CILi128EEES8_NS7_ILi64EEEEEENS_10bfloat16_tEfNS_4arch4Sm80ELb0ELb0ELb1ELb0ELb1ELb0ELb0ELb0ELi2ELi4ELi4ELi4ELb0EEENS1_21CollectiveEpilogueBwdISA_SB_SD_Li256ELb0ELb0ELi2EEENS1_19SingleTileSchedulerILb0ELb0ELb0ELi128EEEEEEEEEvNT_6ParamsE$_ZN4cute3eso3ESOILb1ELb0EJNS_5tupleIJNS2_IJNS_1CILi8EEENS3_ILi1EEEEEENS3_ILi4EEES5_EEENS2_IJNS2_IJS5_NS3_ILi0EEEEEElS9_EEEEEC2ERKS8_RKSB_)
$_ZN7cutlass13device_kernelIN5flash19enable_sm80_to_sm89INS1_16FlashAttnBwdSm80INS1_25CollectiveMainloopBwdSm80ILi2ELi2EN4cute5tupleIJNS5_1CILi128EEES8_NS7_ILi64EEEEEENS_10bfloat16_tEfNS_4arch4Sm80ELb0ELb0ELb1ELb0ELb1ELb0ELb0ELb0ELi2ELi4ELi4ELi4ELb0EEENS1_21CollectiveEpilogueBwdISA_SB_SD_Li256ELb0ELb0ELi2EEENS1_19SingleTileSchedulerILb0ELb0ELb0ELi128EEEEEEEEEvNT_6ParamsE$_ZN4cute3eso3ESOILb1ELb0EJNS_5tupleIJNS2_IJNS_1CILi8EEENS3_ILi1EEEEEENS3_ILi4EEES5_EEENS2_IJNS2_IJS5_NS3_ILi0EEEEEElS9_EEEEEC2ERKS8_RKSB_:
[----:B------:R-:W-:Y:S01]  /*83e0*/  IADD3 R3, R15, -c[0x0][0x20], RZ ;  /* 0x800008000f037a10 */ /* 0x000fe20007ffe0ff */
[----:B------:R-:W-:Y:S01]  /*83f0*/  IMAD.MOV.U32 R88, RZ, RZ, R2 ;  /* 0x000000ffff587224 */ /* 0x000fe200078e0002 */
[----:B------:R-:W-:Y:S01]  /*8400*/  MOV R90, R6 ;  /* 0x00000006005a7202 */ /* 0x000fe20000000f00 */
[----:B------:R-:W-:Y:S01]  /*8410*/  IMAD.MOV.U32 R89, RZ, RZ, R5 ;  /* 0x000000ffff597224 */ /* 0x000fe200078e0005 */
[----:B------:R-:W-:-:S04]  /*8420*/  MOV R91, 0x0 ;  /* 0x00000000005b7802 */ /* 0x000fc80000000f00 */
[----:B------:R1:W-:Y:S01]  /*8430*/  STL.64 [R3], R88 ;  /* 0x0000005803007387 */ /* 0x0003e20000100a00 */
[----:B------:R-:W-:Y:S05]  /*8440*/  RET.REL.NODEC R90 `(_ZN7cutlass13device_kernelIN5flash19enable_sm80_to_sm89INS1_16FlashAttnBwdSm80INS1_25CollectiveMainloopBwdSm80ILi2ELi2EN4cute5tupleIJNS5_1CILi128EEES8_NS7_ILi64EEEEEENS_10bfloat16_tEfNS_4arch4Sm80ELb0ELb0ELb1ELb0ELb1ELb0ELb0ELb0ELi2ELi4ELi4ELi4ELb0EEENS1_21CollectiveEpilogueBwdISA_SB_SD_Li256ELb0ELb0ELi2EEENS1_19SingleTileSchedulerILb0ELb0ELb0ELi128EEEEEEEEEvNT_6ParamsE) ;  /* 0xffff7bb05a007950 */ /* 0x000fea0003c3ffff */
        .type           $_ZN7cutlass13device_kernelIN5flash19enable_sm80_to_sm89INS1_16FlashAttnBwdSm80INS1_25CollectiveMainloopBwdSm80ILi2ELi2EN4cute5tupleIJNS5_1CILi128EEES8_NS7_ILi64EEEEEENS_10bfloat16_tEfNS_4arch4Sm80ELb0ELb0ELb1ELb0ELb1ELb0ELb0ELb0ELi2ELi4ELi4ELi4ELb0EEENS1_21CollectiveEpilogueBwdISA_SB_SD_Li256ELb0ELb0ELi2EEENS1_19SingleTileSchedulerILb0ELb0ELb0ELi128EEEEEEEEEvNT_6ParamsE$_ZN4cute3eso3ESOILb1ELb0EJNS_5tupleIJNS_1CILi0EEES4_EEEiEEC2ERKS5_RKi,@function
        .size           $_ZN7cutlass13device_kernelIN5flash19enable_sm80_to_sm89INS1_16FlashAttnBwdSm80INS1_25CollectiveMainloopBwdSm80ILi2ELi2EN4cute5tupleIJNS5_1CILi128EEES8_NS7_ILi64EEEEEENS_10bfloat16_tEfNS_4arch4Sm80ELb0ELb0ELb1ELb0ELb1ELb0ELb0ELb0ELi2ELi4ELi4ELi4ELb0EEENS1_21CollectiveEpilogueBwdISA_SB_SD_Li256ELb0ELb0ELi2EEENS1_19SingleTileSchedulerILb0ELb0ELb0ELi128EEEEEEEEEvNT_6ParamsE$_ZN4cute3eso3ESOILb1ELb0EJNS_5tupleIJNS_1CILi0EEES4_EEEiEEC2ERKS5_RKi,($_ZN7cutlass13device_kernelIN5flash19enable_sm80_to_sm89INS1_16FlashAttnBwdSm80INS1_25CollectiveMainloopBwdSm80ILi2ELi2EN4cute5tupleIJNS5_1CILi128EEES8_NS7_ILi64EEEEEENS_10bfloat16_tEfNS_4arch4Sm80ELb0ELb0ELb1ELb0ELb1ELb0ELb0ELb0ELi2ELi4ELi4ELi4ELb0EEENS1_21CollectiveEpilogueBwdISA_SB_SD_Li256ELb0ELb0ELi2EEENS1_19SingleTileSchedulerILb0ELb0ELb0ELi128EEEEEEEEEvNT_6ParamsE$_ZN4cute3eso3ESOILb1ELb0EJNS_5tupleIJNS_1CILi16EEENS3_ILi2EEES5_S5_NS3_ILi4EEES5_EEENS2_IJNS3_ILi1EEEiiiNS3_ILi144EEENS3_ILi512EEEEEEEEC2ERKS7_RKSB_ - $_ZN7cutlass13device_kernelIN5flash19enable_sm80_to_sm89INS1_16FlashAttnBwdSm80INS1_25CollectiveMainloopBwdSm80ILi2ELi2EN4cute5tupleIJNS5_1CILi128EEES8_NS7_ILi64EEEEEENS_10bfloat16_tEfNS_4arch4Sm80ELb0ELb0ELb1ELb0ELb1ELb0ELb0ELb0ELi2ELi4ELi4ELi4ELb0EEENS1_21CollectiveEpilogueBwdISA_SB_SD_Li256ELb0ELb0ELi2EEENS1_19SingleTileSchedulerILb0ELb0ELb0ELi128EEEEEEEEEvNT_6ParamsE$_ZN4cute3eso3ESOILb1ELb0EJNS_5tupleIJNS_1CILi0EEES4_EEEiEEC2ERKS5_RKi)
$_ZN7cutlass13device_kernelIN5flash19enable_sm80_to_sm89INS1_16FlashAttnBwdSm80INS1_25CollectiveMainloopBwdSm80ILi2ELi2EN4cute5tupleIJNS5_1CILi128EEES8_NS7_ILi64EEEEEENS_10bfloat16_tEfNS_4arch4Sm80ELb0ELb0ELb1ELb0ELb1ELb0ELb0ELb0ELi2ELi4ELi4ELi4ELb0EEENS1_21CollectiveEpilogueBwdISA_SB_SD_Li256ELb0ELb0ELi2EEENS1_19SingleTileSchedulerILb0ELb0ELb0ELi128EEEEEEEEEvNT_6ParamsE$_ZN4cute3eso3ESOILb1ELb0EJNS_5tupleIJNS_1CILi0EEES4_EEEiEEC2ERKS5_RKi:
[----:B------:R-:W-:Y:S02]  /*8450*/  IADD3 R2, R76, -c[0x0][0x20], RZ ;  /* 0x800008004c027a10 */ /* 0x000fe40007ffe0ff */
[----:B------:R-:W-:-:S03]  /*8460*/  MOV R5, 0x0 ;  /* 0x0000000000057802 */ /* 0x000fc60000000f00 */
[----:B------:R1:W-:Y:S01]  /*8470*/  STL [R2], R3 ;  /* 0x0000000302007387 */ /* 0x0003e20000100800 */
[----:B------:R-:W-:Y:S05]  /*8480*/  RET.REL.NODEC R4 `(_ZN7cutlass13device_kernelIN5flash19enable_sm80_to_sm89INS1_16FlashAttnBwdSm80INS1_25CollectiveMainloopBwdSm80ILi2ELi2EN4cute5tupleIJNS5_1CILi128EEES8_NS7_ILi64EEEEEENS_10bfloat16_tEfNS_4arch4Sm80ELb0ELb0ELb1ELb0ELb1ELb0ELb0ELb0ELi2ELi4ELi4ELi4ELb0EEENS1_21CollectiveEpilogueBwdISA_SB_SD_Li256ELb0ELb0ELi2EEENS1_19SingleTileSchedulerILb0ELb0ELb0ELi128EEEEEEEEEvNT_6ParamsE) ;  /* 0xffff7b7004007950 */ /* 0x000fea0003c3ffff */
        .type           $_ZN7cutlass13device_kernelIN5flash19enable_sm80_to_sm89INS1_16FlashAttnBwdSm80INS1_25CollectiveMainloopBwdSm80ILi2ELi2EN4cute5tupleIJNS5_1CILi128EEES8_NS7_ILi64EEEEEENS_10bfloat16_tEfNS_4arch4Sm80ELb0ELb0ELb1ELb0ELb1ELb0ELb0ELb0ELi2ELi4ELi4ELi4ELb0EEENS1_21CollectiveEpilogueBwdISA_SB_SD_Li256ELb0ELb0ELi2EEENS1_19SingleTileSchedulerILb0ELb0ELb0ELi128EEEEEEEEEvNT_6ParamsE$_ZN4cute3eso3ESOILb1ELb0EJNS_5tupleIJNS_1CILi16EEENS3_ILi2EEES5_S5_NS3_ILi4EEES5_EEENS2_IJNS3_ILi1EEEiiiNS3_ILi144EEENS3_ILi512EEEEEEEEC2ERKS7_RKSB_,@function
        .size           $_ZN7cutlass13device_kernelIN5flash19enable_sm80_to_sm89INS1_16FlashAttnBwdSm80INS1_25CollectiveMainloopBwdSm80ILi2ELi2EN4cute5tupleIJNS5_1CILi128EEES8_NS7_ILi64EEEEEENS_10bfloat16_tEfNS_4arch4Sm80ELb0ELb0ELb1ELb0ELb1ELb0ELb0ELb0ELi2ELi4ELi4ELi4ELb0EEENS1_21CollectiveEpilogueBwdISA_SB_SD_Li256ELb0ELb0ELi2EEENS1_19SingleTileSchedulerILb0ELb0ELb0ELi128EEEEEEEEEvNT_6ParamsE$_ZN4cute3eso3ESOILb1ELb0EJNS_5tupleIJNS_1CILi16EEENS3_ILi2EEES5_S5_NS3_ILi4EEES5_EEENS2_IJNS3_ILi1EEEiiiNS3_ILi144EEENS3_ILi512EEEEEEEEC2ERKS7_RKSB_,($_ZN7cutlass13device_kernelIN5flash19enable_sm80_to_sm89INS1_16FlashAttnBwdSm80INS1_25CollectiveMainloopBwdSm80ILi2ELi2EN4cute5tupleIJNS5_1CILi128EEES8_NS7_ILi64EEEEEENS_10bfloat16_tEfNS_4arch4Sm80ELb0ELb0ELb1ELb0ELb1ELb0ELb0ELb0ELi2ELi4ELi4ELi4ELb0EEENS1_21CollectiveEpilogueBwdISA_SB_SD_Li256ELb0ELb0ELi2EEENS1_19SingleTileSchedulerILb0ELb0ELb0ELi128EEEEEEEEEvNT_6ParamsE$_ZN4cute3eso3ESOILb1ELb0EJNS_5tupleIJNS_1CILi1EEENS2_IJS4_NS3_ILi2EEES5_EEEEEENS2_IJNS3_ILi0EEENS2_IJS4_NS3_ILi256EEEiEEEEEEEEC2ERKS7_RKSB_ - $_ZN7cutlass13device_kernelIN5flash19enable_sm80_to_sm89INS1_16FlashAttnBwdSm80INS1_25CollectiveMainloopBwdSm80ILi2ELi2EN4cute5tupleIJNS5_1CILi128EEES8_NS7_ILi64EEEEEENS_10bfloat16_tEfNS_4arch4Sm80ELb0ELb0ELb1ELb0ELb1ELb0ELb0ELb0ELi2ELi4ELi4ELi4ELb0EEENS1_21CollectiveEpilogueBwdISA_SB_SD_Li256ELb0ELb0ELi2EEENS1_19SingleTileSchedulerILb0ELb0ELb0ELi128EEEEEEEEEvNT_6ParamsE$_ZN4cute3eso3ESOILb1ELb0EJNS_5tupleIJNS_1CILi16EEENS3_ILi2EEES5_S5_NS3_ILi4EEES5_EEENS2_IJNS3_ILi1EEEiiiNS3_ILi144EEENS3_ILi512EEEEEEEEC2ERKS7_RKSB_)
$_ZN7cutlass13device_kernelIN5flash19enable_sm80_to_sm89INS1_16FlashAttnBwdSm80INS1_25CollectiveMainloopBwdSm80ILi2ELi2EN4cute5tupleIJNS5_1CILi128EEES8_NS7_ILi64EEEEEENS_10bfloat16_tEfNS_4arch4Sm80ELb0ELb0ELb1ELb0ELb1ELb0ELb0ELb0ELi2ELi4ELi4ELi4ELb0EEENS1_21CollectiveEpilogueBwdISA_SB_SD_Li256ELb0ELb0ELi2EEENS1_19SingleTileSchedulerILb0ELb0ELb0ELi128EEEEEEEEEvNT_6ParamsE$_ZN4cute3eso3ESOILb1ELb0EJNS_5tupleIJNS_1CILi16EEENS3_ILi2EEES5_S5_NS3_ILi4EEES5_EEENS2_IJNS3_ILi1EEEiiiNS3_ILi144EEENS3_ILi512EEEEEEEEC2ERKS7_RKSB_:
[----:B------:R-:W-:Y:S02]  /*8490*/  IADD3 R4, R4, -c[0x0][0x20], RZ ;  /* 0x8000080004047a10 */ /* 0x000fe40007ffe0ff */
[----:B------:R-:W-:-:S03]  /*84a0*/  MOV R9, 0x0 ;  /* 0x0000000000097802 */ /* 0x000fc60000000f00 */
[----:B------:R1:W-:Y:S04]  /*84b0*/  STL [R4], R2 ;  /* 0x0000000204007387 */ /* 0x0003e80000100800 */
[----:B------:R1:W-:Y:S04]  /*84c0*/  STL [R4+0x4], R3 ;  /* 0x0000040304007387 */ /* 0x0003e80000100800 */
[----:B------:R1:W-:Y:S01]  /*84d0*/  STL [R4+0x8], R5 ;  /* 0x0000080504007387 */ /* 0x0003e20000100800 */
[----:B------:R-:W-:Y:S05]  /*84e0*/  RET.REL.NODEC R8 `(_ZN7cutlass13device_kernelIN5flash19enable_sm80_to_sm89INS1_16FlashAttnBwdSm80INS1_25CollectiveMainloopBwdSm80ILi2ELi2EN4cute5tupleIJNS5_1CILi128EEES8_NS7_ILi64EEEEEENS_10bfloat16_tEfNS_4arch4Sm80ELb0ELb0ELb1ELb0ELb1ELb0ELb0ELb0ELi2ELi4ELi4ELi4ELb0EEENS1_21CollectiveEpilogueBwdISA_SB_SD_Li256ELb0ELb0ELi2EEENS1_19SingleTileSchedulerILb0ELb0ELb0ELi128EEEEEEEEEvNT_6ParamsE) ;  /* 0xffff7b1008007950 */ /* 0x000fea0003c3ffff */
        .type           $_ZN7cutlass13device_kernelIN5flash19enable_sm80_to_sm89INS1_16FlashAttnBwdSm80INS1_25CollectiveMainloopBwdSm80ILi2ELi2EN4cute5tupleIJNS5_1CILi128EEES8_NS7_ILi64EEEEEENS_10bfloat16_tEfNS_4arch4Sm80ELb0ELb0ELb1ELb0ELb1ELb0ELb0ELb0ELi2ELi4ELi4ELi4ELb0EEENS1_21CollectiveEpilogueBwdISA_SB_SD_Li256ELb0ELb0ELi2EEENS1_19SingleTileSchedulerILb0ELb0ELb0ELi128EEEEEEEEEvNT_6ParamsE$_ZN4cute3eso3ESOILb1ELb0EJNS_5tupleIJNS_1CILi1EEENS2_IJS4_NS3_ILi2EEES5_EEEEEENS2_IJNS3_ILi0EEENS2_IJS4_NS3_ILi256EEEiEEEEEEEEC2ERKS7_RKSB_,@function
        .size           $_ZN7cutlass13device_kernelIN5flash19enable_sm80_to_sm89INS1_16FlashAttnBwdSm80INS1_25CollectiveMainloopBwdSm80ILi2ELi2EN4cute5tupleIJNS5_1CILi128EEES8_NS7_ILi64EEEEEENS_10bfloat16_tEfNS_4arch4Sm80ELb0ELb0ELb1ELb0ELb1ELb0ELb0ELb0ELi2ELi4ELi4ELi4ELb0EEENS1_21CollectiveEpilogueBwdISA_SB_SD_Li256ELb0ELb0ELi2EEENS1_19SingleTileSchedulerILb0ELb0ELb0ELi128EEEEEEEEEvNT_6ParamsE$_ZN4cute3eso3ESOILb1ELb0EJNS_5tupleIJNS_1CILi1EEENS2_IJS4_NS3_ILi2EEES5_EEEEEENS2_IJNS3_ILi0EEENS2_IJS4_NS3_ILi256EEEiEEEEEEEEC2ERKS7_RKSB_,($_ZN7cutlass13device_kernelIN5flash19enable_sm80_to_sm89INS1_16FlashAttnBwdSm80INS1_25CollectiveMainloopBwdSm80ILi2ELi2EN4cute5tupleIJNS5_1CILi128EEES8_NS7_ILi64EEEEEENS_10bfloat16_tEfNS_4arch4Sm80ELb0ELb0ELb1ELb0ELb1ELb0ELb0ELb0ELi2ELi4ELi4ELi4ELb0EEENS1_21CollectiveEpilogueBwdISA_SB_SD_Li256ELb0ELb0ELi2EEENS1_19SingleTileSchedulerILb0ELb0ELb0ELi128EEEEEEEEEvNT_6ParamsE$_ZN4cute3eso3ESOILb1ELb0EJNS_5tupleIJNS_1CILi1EEENS3_ILi0EEEEEENS2_IJiEEEEEC2ERKS6_RKS7_ - $_ZN7cutlass13device_kernelIN5flash19enable_sm80_to_sm89INS1_16FlashAttnBwdSm80INS1_25CollectiveMainloopBwdSm80ILi2ELi2EN4cute5tupleIJNS5_1CILi128EEES8_NS7_ILi64EEEEEENS_10bfloat16_tEfNS_4arch4Sm80ELb0ELb0ELb1ELb0ELb1ELb0ELb0ELb0ELi2ELi4ELi4ELi4ELb0EEENS1_21CollectiveEpilogueBwdISA_SB_SD_Li256ELb0ELb0ELi2EEENS1_19SingleTileSchedulerILb0ELb0ELb0ELi128EEEEEEEEEvNT_6ParamsE$_ZN4cute3eso3ESOILb1ELb0EJNS_5tupleIJNS_1CILi1EEENS2_IJS4_NS3_ILi2EEES5_EEEEEENS2_IJNS3_ILi0EEENS2_IJS4_NS3_ILi256EEEiEEEEEEEEC2ERKS7_RKSB_)
$_ZN7cutlass13device_kernelIN5flash19enable_sm80_to_sm89INS1_16FlashAttnBwdSm80INS1_25CollectiveMainloopBwdSm80ILi2ELi2EN4cute5tupleIJNS5_1CILi128EEES8_NS7_ILi64EEEEEENS_10bfloat16_tEfNS_4arch4Sm80ELb0ELb0ELb1ELb0ELb1ELb0ELb0ELb0ELi2ELi4ELi4ELi4ELb0EEENS1_21CollectiveEpilogueBwdISA_SB_SD_Li256ELb0ELb0ELi2EEENS1_19SingleTileSchedulerILb0ELb0ELb0ELi128EEEEEEEEEvNT_6ParamsE$_ZN4cute3eso3ESOILb1ELb0EJNS_5tupleIJNS_1CILi1EEENS2_IJS4_NS3_ILi2EEES5_EEEEEENS2_IJNS3_ILi0EEENS2_IJS4_NS3_ILi256EEEiEEEEEEEEC2ERKS7_RKSB_:
[----:B------:R-:W-:Y:S02]  /*84f0*/  IADD3 R3, R9, -c[0x0][0x20], RZ ;  /* 0x8000080009037a10 */ /* 0x000fe40007ffe0ff */
[----:B------:R-:W-:-:S03]  /*8500*/  MOV R5, 0x0 ;  /* 0x0000000000057802 */ /* 0x000fc60000000f00 */
[----:B------:R1:W-:Y:S01]  /*8510*/  STL [R3], R2 ;  /* 0x0000000203007387 */ /* 0x0003e20000100800 */
[----:B------:R-:W-:Y:S05]  /*8520*/  RET.REL.NODEC R4 `(_ZN7cutlass13device_kernelIN5flash19enable_sm80_to_sm89INS1_16FlashAttnBwdSm80INS1_25CollectiveMainloopBwdSm80ILi2ELi2EN4cute5tupleIJNS5_1CILi128EEES8_NS7_ILi64EEEEEENS_10bfloat16_tEfNS_4arch4Sm80ELb0ELb0ELb1ELb0ELb1ELb0ELb0ELb0ELi2ELi4ELi4ELi4ELb0EEENS1_21CollectiveEpilogueBwdISA_SB_SD_Li256ELb0ELb0ELi2EEENS1_19SingleTileSchedulerILb0ELb0ELb0ELi128EEEEEEEEEvNT_6ParamsE) ;  /* 0xffff7ad004007950 */ /* 0x000fea0003c3ffff */
        .type           $_ZN7cutlass13device_kernelIN5flash19enable_sm80_to_sm89INS1_16FlashAttnBwdSm80INS1_25CollectiveMainloopBwdSm80ILi2ELi2EN4cute5tupleIJNS5_1CILi128EEES8_NS7_ILi64EEEEEENS_10bfloat16_tEfNS_4arch4Sm80ELb0ELb0ELb1ELb0ELb1ELb0ELb0ELb0ELi2ELi4ELi4ELi4ELb0EEENS1_21CollectiveEpilogueBwdISA_SB_SD_Li256ELb0ELb0ELi2EEENS1_19SingleTileSchedulerILb0ELb0ELb0ELi128EEEEEEEEEvNT_6ParamsE$_ZN4cute3eso3ESOILb1ELb0EJNS_5tupleIJNS_1CILi1EEENS3_ILi0EEEEEENS2_IJiEEEEEC2ERKS6_RKS7_,@function
        .size           $_ZN7cutlass13device_kernelIN5flash19enable_sm80_to_sm89INS1_16FlashAttnBwdSm80INS1_25CollectiveMainloopBwdSm80ILi2ELi2EN4cute5tupleIJNS5_1CILi128EEES8_NS7_ILi64EEEEEENS_10bfloat16_tEfNS_4arch4Sm80ELb0ELb0ELb1ELb0ELb1ELb0ELb0ELb0ELi2ELi4ELi4ELi4ELb0EEENS1_21CollectiveEpilogueBwdISA_SB_SD_Li256ELb0ELb0ELi2EEENS1_19SingleTileSchedulerILb0ELb0ELb0ELi128EEEEEEEEEvNT_6ParamsE$_ZN4cute3eso3ESOILb1ELb0EJNS_5tupleIJNS_1CILi1EEENS3_ILi0EEEEEENS2_IJiEEEEEC2ERKS6_RKS7_,($_ZN7cutlass13device_kernelIN5flash19enable_sm80_to_sm89INS1_16FlashAttnBwdSm80INS1_25CollectiveMainloopBwdSm80ILi2ELi2EN4cute5tupleIJNS5_1CILi128EEES8_NS7_ILi64EEEEEENS_10bfloat16_tEfNS_4arch4Sm80ELb0ELb0ELb1ELb0ELb1ELb0ELb0ELb0ELi2ELi4ELi4ELi4ELb0EEENS1_21CollectiveEpilogueBwdISA_SB_SD_Li256ELb0ELb0ELi2EEENS1_19SingleTileSchedulerILb0ELb0ELb0ELi128EEEEEEEEEvNT_6ParamsE$_ZN4cute3eso3ESOILb1ELb0EJNS_5tupleIJNS_1CILi1EEENS3_ILi0EEEEEENS3_ILi4096EEENS2_IJiiEEEEEC2ERKS6_RKS7_RKS8_ - $_ZN7cutlass13device_kernelIN5flash19enable_sm80_to_sm89INS1_16FlashAttnBwdSm80INS1_25CollectiveMainloopBwdSm80ILi2ELi2EN4cute5tupleIJNS5_1CILi128EEES8_NS7_ILi64EEEEEENS_10bfloat16_tEfNS_4arch4Sm80ELb0ELb0ELb1ELb0ELb1ELb0ELb0ELb0ELi2ELi4ELi4ELi4ELb0EEENS1_21CollectiveEpilogueBwdISA_SB_SD_Li256ELb0ELb0ELi2EEENS1_19SingleTileSchedulerILb0ELb0ELb0ELi128EEEEEEEEEvNT_6ParamsE$_ZN4cute3eso3ESOILb1ELb0EJNS_5tupleIJNS_1CILi1EEENS3_ILi0EEEEEENS2_IJiEEEEEC2ERKS6_RKS7_)
$_ZN7cutlass13device_kernelIN5flash19enable_sm80_to_sm89INS1_16FlashAttnBwdSm80INS1_25CollectiveMainloopBwdSm80ILi2ELi2EN4cute5tupleIJNS5_1CILi128EEES8_NS7_ILi64EEEEEENS_10bfloat16_tEfNS_4arch4Sm80ELb0ELb0ELb1ELb0ELb1ELb0ELb0ELb0ELi2ELi4ELi4ELi4ELb0EEENS1_21CollectiveEpilogueBwdISA_SB_SD_Li256ELb0ELb0ELi2EEENS1_19SingleTileSchedulerILb0ELb0ELb0ELi128EEEEEEEEEvNT_6ParamsE$_ZN4cute3eso3ESOILb1ELb0EJNS_5tupleIJNS_1CILi1EEENS3_ILi0EEEEEENS2_IJiEEEEEC2ERKS6_RKS7_:
[----:B------:R-:W-:Y:S02]  /*8530*/  IADD3 R2, R76, -c[0x0][0x20], RZ ;  /* 0x800008004c027a10 */ /* 0x000fe40007ffe0ff */
[----:B------:R-:W-:-:S03]  /*8540*/  MOV R7, 0x0 ;  /* 0x0000000000077802 */ /* 0x000fc60000000f00 */
[----:B------:R1:W-:Y:S01]  /*8550*/  STL [R2], R3 ;  /* 0x0000000302007387 */ /* 0x0003e20000100800 */
[----:B------:R-:W-:Y:S05]  /*8560*/  RET.REL.NODEC R6 `(_ZN7cutlass13device_kernelIN5flash19enable_sm80_to_sm89INS1_16FlashAttnBwdSm80INS1_25CollectiveMainloopBwdSm80ILi2ELi2EN4cute5tupleIJNS5_1CILi128EEES8_NS7_ILi64EEEEEENS_10bfloat16_tEfNS_4arch4Sm80ELb0ELb0ELb1ELb0ELb1ELb0ELb0ELb0ELi2ELi4ELi4ELi4ELb0EEENS1_21CollectiveEpilogueBwdISA_SB_SD_Li256ELb0ELb0ELi2EEENS1_19SingleTileSchedulerILb0ELb0ELb0ELi128EEEEEEEEEvNT_6ParamsE) ;  /* 0xffff7a9006007950 */ /* 0x000fea0003c3ffff */
        .type           $_ZN7cutlass13device_kernelIN5flash19enable_sm80_to_sm89INS1_16FlashAttnBwdSm80INS1_25CollectiveMainloopBwdSm80ILi2ELi2EN4cute5tupleIJNS5_1CILi128EEES8_NS7_ILi64EEEEEENS_10bfloat16_tEfNS_4arch4Sm80ELb0ELb0ELb1ELb0ELb1ELb0ELb0ELb0ELi2ELi4ELi4ELi4ELb0EEENS1_21CollectiveEpilogueBwdISA_SB_SD_Li256ELb0ELb0ELi2EEENS1_19SingleTileSchedulerILb0ELb0ELb0ELi128EEEEEEEEEvNT_6ParamsE$_ZN4cute3eso3ESOILb1ELb0EJNS_5tupleIJNS_1CILi1EEENS3_ILi0EEEEEENS3_ILi4096EEENS2_IJiiEEEEEC2ERKS6_RKS7_RKS8_,@function
        .size           $_ZN7cutlass13device_kernelIN5flash19enable_sm80_to_sm89INS1_16FlashAttnBwdSm80INS1_25CollectiveMainloopBwdSm80ILi2ELi2EN4cute5tupleIJNS5_1CILi128EEES8_NS7_ILi64EEEEEENS_10bfloat16_tEfNS_4arch4Sm80ELb0ELb0ELb1ELb0ELb1ELb0ELb0ELb0ELi2ELi4ELi4ELi4ELb0EEENS1_21CollectiveEpilogueBwdISA_SB_SD_Li256ELb0ELb0ELi2EEENS1_19SingleTileSchedulerILb0ELb0ELb0ELi128EEEEEEEEEvNT_6ParamsE$_ZN4cute3eso3ESOILb1ELb0EJNS_5tupleIJNS_1CILi1EEENS3_ILi0EEEEEENS3_ILi4096EEENS2_IJiiEEEEEC2ERKS6_RKS7_RKS8_,($_ZN7cutlass13device_kernelIN5flash19enable_sm80_to_sm89INS1_16FlashAttnBwdSm80INS1_25CollectiveMainloopBwdSm80ILi2ELi2EN4cute5tupleIJNS5_1CILi128EEES8_NS7_ILi64EEEEEENS_10bfloat16_tEfNS_4arch4Sm80ELb0ELb0ELb1ELb0ELb1ELb0ELb0ELb0ELi2ELi4ELi4ELi4ELb0EEENS1_21CollectiveEpilogueBwdISA_SB_SD_Li256ELb0ELb0ELi2EEENS1_19SingleTileSchedulerILb0ELb0ELb0ELi128EEEEEEEEEvNT_6ParamsE$_ZN4cute3eso3ESOILb1ELb0EJNS_5tupleIJNS_1CILi1EEENS3_ILi0EEEEEEiEEC2ERKS6_RKi - $_ZN7cutlass13device_kernelIN5flash19enable_sm80_to_sm89INS1_16FlashAttnBwdSm80INS1_25CollectiveMainloopBwdSm80ILi2ELi2EN4cute5tupleIJNS5_1CILi128EEES8_NS7_ILi64EEEEEENS_10bfloat16_tEfNS_4arch4Sm80ELb0ELb0ELb1ELb0ELb1ELb0ELb0ELb0ELi2ELi4ELi4ELi4ELb0EEENS1_21CollectiveEpilogueBwdISA_SB_SD_Li256ELb0ELb0ELi2EEENS1_19SingleTileSchedulerILb0ELb0ELb0ELi128EEEEEEEEEvNT_6ParamsE$_ZN4cute3eso3ESOILb1ELb0EJNS_5tupleIJNS_1CILi1EEENS3_ILi0EEEEEENS3_ILi4096EEENS2_IJiiEEEEEC2ERKS6_RKS7_RKS8_)
$_ZN7cutlass13device_kernelIN5flash19enable_sm80_to_sm89INS1_16FlashAttnBwdSm80INS1_25CollectiveMainloopBwdSm80ILi2ELi2EN4cute5tupleIJNS5_1CILi128EEES8_NS7_ILi64EEEEEENS_10bfloat16_tEfNS_4arch4Sm80ELb0ELb0ELb1ELb0ELb1ELb0ELb0ELb0ELi2ELi4ELi4ELi4ELb0EEENS1_21CollectiveEpilogueBwdISA_SB_SD_Li256ELb0ELb0ELi2EEENS1_19SingleTileSchedulerILb0ELb0ELb0ELi128EEEEEEEEEvNT_6ParamsE$_ZN4cute3eso3ESOILb1ELb0EJNS_5tupleIJNS_1CILi1EEENS3_ILi0EEEEEENS3_ILi4096EEENS2_IJiiEEEEEC2ERKS6_RKS7_RKS8_:
[----:B------:R-:W-:Y:S01]  /*8570*/  IADD3 R2, R2, -c[0x0][0x20], RZ ;  /* 0x8000080002027a10 */ /* 0x000fe20007ffe0ff */
[----:B------:R-:W-:Y:S01]  /*8580*/  IMAD.MOV.U32 R8, RZ, RZ, R6 ;  /* 0x000000ffff087224 */ /* 0x000fe200078e0006 */
[----:B------:R-:W-:-:S03]  /*8590*/  MOV R9, 0x0 ;  /* 0x0000000000097802 */ /* 0x000fc60000000f00 */
[----:B------:R1:W-:Y:S04]  /*85a0*/  STL [R2], R5 ;  /* 0x0000000502007387 */ /* 0x0003e80000100800 */
[----:B------:R1:W-:Y:S01]  /*85b0*/  STL [R2+0x4], R3 ;  /* 0x0000040302007387 */ /* 0x0003e20000100800 */
[----:B------:R-:W-:Y:S05]  /*85c0*/  RET.REL.NODEC R8 `(_ZN7cutlass13device_kernelIN5flash19enable_sm80_to_sm89INS1_16FlashAttnBwdSm80INS1_25CollectiveMainloopBwdSm80ILi2ELi2EN4cute5tupleIJNS5_1CILi128EEES8_NS7_ILi64EEEEEENS_10bfloat16_tEfNS_4arch4Sm80ELb0ELb0ELb1ELb0ELb1ELb0ELb0ELb0ELi2ELi4ELi4ELi4ELb0EEENS1_21CollectiveEpilogueBwdISA_SB_SD_Li256ELb0ELb0ELi2EEENS1_19SingleTileSchedulerILb0ELb0ELb0ELi128EEEEEEEEEvNT_6ParamsE) ;  /* 0xffff7a3008007950 */ /* 0x000fea0003c3ffff */
        .type           $_ZN7cutlass13device_kernelIN5flash19enable_sm80_to_sm89INS1_16FlashAttnBwdSm80INS1_25CollectiveMainloopBwdSm80ILi2ELi2EN4cute5tupleIJNS5_1CILi128EEES8_NS7_ILi64EEEEEENS_10bfloat16_tEfNS_4arch4Sm80ELb0ELb0ELb1ELb0ELb1ELb0ELb0ELb0ELi2ELi4ELi4ELi4ELb0EEENS1_21CollectiveEpilogueBwdISA_SB_SD_Li256ELb0ELb0ELi2EEENS1_19SingleTileSchedulerILb0ELb0ELb0ELi128EEEEEEEEEvNT_6ParamsE$_ZN4cute3eso3ESOILb1ELb0EJNS_5tupleIJNS_1CILi1EEENS3_ILi0EEEEEEiEEC2ERKS6_RKi,@function
        .size           $_ZN7cutlass13device_kernelIN5flash19enable_sm80_to_sm89INS1_16FlashAttnBwdSm80INS1_25CollectiveMainloopBwdSm80ILi2ELi2EN4cute5tupleIJNS5_1CILi128EEES8_NS7_ILi64EEEEEENS_10bfloat16_tEfNS_4arch4Sm80ELb0ELb0ELb1ELb0ELb1ELb0ELb0ELb0ELi2ELi4ELi4ELi4ELb0EEENS1_21CollectiveEpilogueBwdISA_SB_SD_Li256ELb0ELb0ELi2EEENS1_19SingleTileSchedulerILb0ELb0ELb0ELi128EEEEEEEEEvNT_6ParamsE$_ZN4cute3eso3ESOILb1ELb0EJNS_5tupleIJNS_1CILi1EEENS3_ILi0EEEEEEiEEC2ERKS6_RKi,($_ZN7cutlass13device_kernelIN5flash19enable_sm80_to_sm89INS1_16FlashAttnBwdSm80INS1_25CollectiveMainloopBwdSm80ILi2ELi2EN4cute5tupleIJNS5_1CILi128EEES8_NS7_ILi64EEEEEENS_10bfloat16_tEfNS_4arch4Sm80ELb0ELb0ELb1ELb0ELb1ELb0ELb0ELb0ELi2ELi4ELi4ELi4ELb0EEENS1_21CollectiveEpilogueBwdISA_SB_SD_Li256ELb0ELb0ELi2EEENS1_19SingleTileSchedulerILb0ELb0ELb0ELi128EEEEEEEEEvNT_6ParamsE$_ZN4cute3eso3ESOILb1ELb0EJNS_5tupleIJNS_1CILi1EEENS3_ILi0EEEEEEiNS3_ILi1024EEEEEC2ERKS6_RKiRKS7_ - $_ZN7cutlass13device_kernelIN5flash19enable_sm80_to_sm89INS1_16FlashAttnBwdSm80INS1_25CollectiveMainloopBwdSm80ILi2ELi2EN4cute5tupleIJNS5_1CILi128EEES8_NS7_ILi64EEEEEENS_10bfloat16_tEfNS_4arch4Sm80ELb0ELb0ELb1ELb0ELb1ELb0ELb0ELb0ELi2ELi4ELi4ELi4ELb0EEENS1_21CollectiveEpilogueBwdISA_SB_SD_Li256ELb0ELb0ELi2EEENS1_19SingleTileSchedulerILb0ELb0ELb0ELi128EEEEEEEEEvNT_6ParamsE$_ZN4cute3eso3ESOILb1ELb0EJNS_5tupleIJNS_1CILi1EEENS3_ILi0EEEEEEiEEC2ERKS6_RKi)
$_ZN7cutlass13device_kernelIN5flash19enable_sm80_to_sm89INS1_16FlashAttnBwdSm80INS1_25CollectiveMainloopBwdSm80ILi2ELi2EN4cute5tupleIJNS5_1CILi128EEES8_NS7_ILi64EEEEEENS_10bfloat16_tEfNS_4arch4Sm80ELb0ELb0ELb1ELb0ELb1ELb0ELb0ELb0ELi2ELi4ELi4ELi4ELb0EEENS1_21CollectiveEpilogueBwdISA_SB_SD_Li256ELb0ELb0ELi2EEENS1_19SingleTileSchedulerILb0ELb0ELb0ELi128EEEEEEEEEvNT_6ParamsE$_ZN4cute3eso3ESOILb1ELb0EJNS_5tupleIJNS_1CILi1EEENS3_ILi0EEEEEEiEEC2ERKS6_RKi:
[----:B------:R-:W-:Y:S02]  /*85d0*/  IADD3 R2, R2, -c[0x0][0x20], RZ ;  /* 0x8000080002027a10 */ /* 0x000fe40007ffe0ff */
[----:B------:R-:W-:-:S03]  /*85e0*/  MOV R7, 0x0 ;  /* 0x0000000000077802 */ /* 0x000fc60000000f00 */
[----:B------:R1:W-:Y:S01]  /*85f0*/  STL [R2], R3 ;  /* 0x0000000302007387 */ /* 0x0003e20000100800 */
[----:B------:R-:W-:Y:S05]  /*8600*/  RET.REL.NODEC R6 `(_ZN7cutlass13device_kernelIN5flash19enable_sm80_to_sm89INS1_16FlashAttnBwdSm80INS1_25CollectiveMainloopBwdSm80ILi2ELi2EN4cute5tupleIJNS5_1CILi128EEES8_NS7_ILi64EEEEEENS_10bfloat16_tEfNS_4arch4Sm80ELb0ELb0ELb1ELb0ELb1ELb0ELb0ELb0ELi2ELi4ELi4ELi4ELb0EEENS1_21CollectiveEpilogueBwdISA_SB_SD_Li256ELb0ELb0ELi2EEENS1_19SingleTileSchedulerILb0ELb0ELb0ELi128EEEEEEEEEvNT_6ParamsE) ;  /* 0xffff79f006007950 */ /* 0x000fea0003c3ffff */
        .type           $_ZN7cutlass13device_kernelIN5flash19enable_sm80_to_sm89INS1_16FlashAttnBwdSm80INS1_25CollectiveMainloopBwdSm80ILi2ELi2EN4cute5tupleIJNS5_1CILi128EEES8_NS7_ILi64EEEEEENS_10bfloat16_tEfNS_4arch4Sm80ELb0ELb0ELb1ELb0ELb1ELb0ELb0ELb0ELi2ELi4ELi4ELi4ELb0EEENS1_21CollectiveEpilogueBwdISA_SB_SD_Li256ELb0ELb0ELi2EEENS1_19SingleTileSchedulerILb0ELb0ELb0ELi128EEEEEEEEEvNT_6ParamsE$_ZN4cute3eso3ESOILb1ELb0EJNS_5tupleIJNS_1CILi1EEENS3_ILi0EEEEEEiNS3_ILi1024EEEEEC2ERKS6_RKiRKS7_,@function
        .size           $_ZN7cutlass13device_kernelIN5flash19enable_sm80_to_sm89INS1_16FlashAttnBwdSm80INS1_25CollectiveMainloopBwdSm80ILi2ELi2EN4cute5tupleIJNS5_1CILi128EEES8_NS7_ILi64EEEEEENS_10bfloat16_tEfNS_4arch4Sm80ELb0ELb0ELb1ELb0ELb1ELb0ELb0ELb0ELi2ELi4ELi4ELi4ELb0EEENS1_21CollectiveEpilogueBwdISA_SB_SD_Li256ELb0ELb0ELi2EEENS1_19SingleTileSchedulerILb0ELb0ELb0ELi128EEEEEEEEEvNT_6ParamsE$_ZN4cute3eso3ESOILb1ELb0EJNS_5tupleIJNS_1CILi1EEENS3_ILi0EEEEEEiNS3_ILi1024EEEEEC2ERKS6_RKiRKS7_,($_ZN7cutlass13device_kernelIN5flash19enable_sm80_to_sm89INS1_16FlashAttnBwdSm80INS1_25CollectiveMainloopBwdSm80ILi2ELi2EN4cute5tupleIJNS5_1CILi128EEES8_NS7_ILi64EEEEEENS_10bfloat16_tEfNS_4arch4Sm80ELb0ELb0ELb1ELb0ELb1ELb0ELb0ELb0ELi2ELi4ELi4ELi4ELb0EEENS1_21CollectiveEpilogueBwdISA_SB_SD_Li256ELb0ELb0ELi2EEENS1_19SingleTileSchedulerILb0ELb0ELb0ELi128EEEEEEEEEvNT_6ParamsE$_ZN4cute3eso3ESOILb1ELb0EJNS_5tupleIJNS_1CILi1EEENS3_ILi0EEEEEElS5_EEC2ERKS6_RKlRKS5_ - $_ZN7cutlass13device_kernelIN5flash19enable_sm80_to_sm89INS1_16FlashAttnBwdSm80INS1_25CollectiveMainloopBwdSm80ILi2ELi2EN4cute5tupleIJNS5_1CILi128EEES8_NS7_ILi64EEEEEENS_10bfloat16_tEfNS_4arch4Sm80ELb0ELb0ELb1ELb0ELb1ELb0ELb0ELb0ELi2ELi4ELi4ELi4ELb0EEENS1_21CollectiveEpilogueBwdISA_SB_SD_Li256ELb0ELb0ELi2EEENS1_19SingleTileSchedulerILb0ELb0ELb0ELi128EEEEEEEEEvNT_6ParamsE$_ZN4cute3eso3ESOILb1ELb0EJNS_5tupleIJNS_1CILi1EEENS3_ILi0EEEEEEiNS3_ILi1024EEEEEC2ERKS6_RKiRKS7_)
$_ZN7cutlass13device_kernelIN5flash19enable_sm80_to_sm89INS1_16FlashAttnBwdSm80INS1_25CollectiveMainloopBwdSm80ILi2ELi2EN4cute5tupleIJNS5_1CILi128EEES8_NS7_ILi64EEEEEENS_10bfloat16_tEfNS_4arch4Sm80ELb0ELb0ELb1ELb0ELb1ELb0ELb0ELb0ELi2ELi4ELi4ELi4ELb0EEENS1_21CollectiveEpilogueBwdISA_SB_SD_Li256ELb0ELb0ELi2EEENS1_19SingleTileSchedulerILb0ELb0ELb0ELi128EEEEEEEEEvNT_6ParamsE$_ZN4cute3eso3ESOILb1ELb0EJNS_5tupleIJNS_1CILi1EEENS3_ILi0EEEEEEiNS3_ILi1024EEEEEC2ERKS6_RKiRKS7_:
[----:B------:R-:W-:Y:S02]  /*8610*/  IADD3 R2, R2, -c[0x0][0x20], RZ ;  /* 0x8000080002027a10 */ /* 0x000fe40007ffe0ff */
[----:B------:R-:W-:-:S03]  /*8620*/  MOV R9, 0x0 ;  /* 0x0000000000097802 */ /* 0x000fc60000000f00 */
[----:B------:R1:W-:Y:S01]  /*8630*/  STL [R2], R3 ;  /* 0x0000000302007387 */ /* 0x0003e20000100800 */
[----:B------:R-:W-:Y:S05]  /*8640*/  RET.REL.NODEC R8 `(_ZN7cutlass13device_kernelIN5flash19enable_sm80_to_sm89INS1_16FlashAttnBwdSm80INS1_25CollectiveMainloopBwdSm80ILi2ELi2EN4cute5tupleIJNS5_1CILi128EEES8_NS7_ILi64EEEEEENS_10bfloat16_tEfNS_4arch4Sm80ELb0ELb0ELb1ELb0ELb1ELb0ELb0ELb0ELi2ELi4ELi4ELi4ELb0EEENS1_21CollectiveEpilogueBwdISA_SB_SD_Li256ELb0ELb0ELi2EEENS1_19SingleTileSchedulerILb0ELb0ELb0ELi128EEEEEEEEEvNT_6ParamsE) ;  /* 0xffff79b008007950 */ /* 0x000fea0003c3ffff */
        .type           $_ZN7cutlass13device_kernelIN5flash19enable_sm80_to_sm89INS1_16FlashAttnBwdSm80INS1_25CollectiveMainloopBwdSm80ILi2ELi2EN4cute5tupleIJNS5_1CILi128EEES8_NS7_ILi64EEEEEENS_10bfloat16_tEfNS_4arch4Sm80ELb0ELb0ELb1ELb0ELb1ELb0ELb0ELb0ELi2ELi4ELi4ELi4ELb0EEENS1_21CollectiveEpilogueBwdISA_SB_SD_Li256ELb0ELb0ELi2EEENS1_19SingleTileSchedulerILb0ELb0ELb0ELi128EEEEEEEEEvNT_6ParamsE$_ZN4cute3eso3ESOILb1ELb0EJNS_5tupleIJNS_1CILi1EEENS3_ILi0EEEEEElS5_EEC2ERKS6_RKlRKS5_,@function
        .size           $_ZN7cutlass13device_kernelIN5flash19enable_sm80_to_sm89INS1_16FlashAttnBwdSm80INS1_25CollectiveMainloopBwdSm80ILi2ELi2EN4cute5tupleIJNS5_1CILi128EEES8_NS7_ILi64EEEEEENS_10bfloat16_tEfNS_4arch4Sm80ELb0ELb0ELb1ELb0ELb1ELb0ELb0ELb0ELi2ELi4ELi4ELi4ELb0EEENS1_21CollectiveEpilogueBwdISA_SB_SD_Li256ELb0ELb0ELi2EEENS1_19SingleTileSchedulerILb0ELb0ELb0ELi128EEEEEEEEEvNT_6ParamsE$_ZN4cute3eso3ESOILb1ELb0EJNS_5tupleIJNS_1CILi1EEENS3_ILi0EEEEEElS5_EEC2ERKS6_RKlRKS5_,($_ZN7cutlass13device_kernelIN5flash19enable_sm80_to_sm89INS1_16FlashAttnBwdSm80INS1_25CollectiveMainloopBwdSm80ILi2ELi2EN4cute5tupleIJNS5_1CILi128EEES8_NS7_ILi64EEEEEENS_10bfloat16_tEfNS_4arch4Sm80ELb0ELb0ELb1ELb0ELb1ELb0ELb0ELb0ELi2ELi4ELi4ELi4ELb0EEENS1_21CollectiveEpilogueBwdISA_SB_SD_Li256ELb0ELb0ELi2EEENS1_19SingleTileSchedulerILb0ELb0ELb0ELi128EEEEEEEEEvNT_6ParamsE$_ZN4cute3eso3ESOILb1ELb0EJNS_5tupleIJNS_1CILi1EEENS3_ILi2EEEEEENS2_IJNS3_ILi0EEEiEEEEEC2ERKS6_RKS8_ - $_ZN7cutlass13device_kernelIN5flash19enable_sm80_to_sm89INS1_16FlashAttnBwdSm80INS1_25CollectiveMainloopBwdSm80ILi2ELi2EN4cute5tupleIJNS5_1CILi128EEES8_NS7_ILi64EEEEEENS_10bfloat16_tEfNS_4arch4Sm80ELb0ELb0ELb1ELb0ELb1ELb0ELb0ELb0ELi2ELi4ELi4ELi4ELb0EEENS1_21CollectiveEpilogueBwdISA_SB_SD_Li256ELb0ELb0ELi2EEENS1_19SingleTileSchedulerILb0ELb0ELb0ELi128EEEEEEEEEvNT_6ParamsE$_ZN4cute3eso3ESOILb1ELb0EJNS_5tupleIJNS_1CILi1EEENS3_ILi0EEEEEElS5_EEC2ERKS6_RKlRKS5_)
$_ZN7cutlass13device_kernelIN5flash19enable_sm80_to_sm89INS1_16FlashAttnBwdSm80INS1_25CollectiveMainloopBwdSm80ILi2ELi2EN4cute5tupleIJNS5_1CILi128EEES8_NS7_ILi64EEEEEENS_10bfloat16_tEfNS_4arch4Sm80ELb0ELb0ELb1ELb0ELb1ELb0ELb0ELb0ELi2ELi4ELi4ELi4ELb0EEENS1_21CollectiveEpilogueBwdISA_SB_SD_Li256ELb0ELb0ELi2EEENS1_19SingleTileSchedulerILb0ELb0ELb0ELi128EEEEEEEEEvNT_6ParamsE$_ZN4cute3eso3ESOILb1ELb0EJNS_5tupleIJNS_1CILi1EEENS3_ILi0EEEEEElS5_EEC2ERKS6_RKlRKS5_:
[----:B------:R-:W-:Y:S01]  /*8650*/  IADD3 R3, R3, -c[0x0][0x20], RZ ;  /* 0x8000080003037a10 */ /* 0x000fe20007ffe0ff */
[----:B------:R-:W-:Y:S01]  /*8660*/  IMAD.MOV.U32 R88, RZ, RZ, R2 ;  /* 0x000000ffff587224 */ /* 0x000fe200078e0002 */
[----:B------:R-:W-:Y:S01]  /*8670*/  MOV R90, R6 ;  /* 0x00000006005a7202 */ /* 0x000fe20000000f00 */
[----:B------:R-:W-:Y:S01]  /*8680*/  IMAD.MOV.U32 R89, RZ, RZ, R5 ;  /* 0x000000ffff597224 */ /* 0x000fe200078e0005 */
[----:B------:R-:W-:-:S04]  /*8690*/  MOV R91, 0x0 ;  /* 0x00000000005b7802 */ /* 0x000fc80000000f00 */
[----:B------:R1:W-:Y:S01]  /*86a0*/  STL.64 [R3], R88 ;  /* 0x0000005803007387 */ /* 0x0003e20000100a00 */
[----:B------:R-:W-:Y:S05]  /*86b0*/  RET.REL.NODEC R90 `(_ZN7cutlass13device_kernelIN5flash19enable_sm80_to_sm89INS1_16FlashAttnBwdSm80INS1_25CollectiveMainloopBwdSm80ILi2ELi2EN4cute5tupleIJNS5_1CILi128EEES8_NS7_ILi64EEEEEENS_10bfloat16_tEfNS_4arch4Sm80ELb0ELb0ELb1ELb0ELb1ELb0ELb0ELb0ELi2ELi4ELi4ELi4ELb0EEENS1_21CollectiveEpilogueBwdISA_SB_SD_Li256ELb0ELb0ELi2EEENS1_19SingleTileSchedulerILb0ELb0ELb0ELi128EEEEEEEEEvNT_6ParamsE) ;  /* 0xffff79405a007950 */ /* 0x000fea0003c3ffff */
        .type           $_ZN7cutlass13device_kernelIN5flash19enable_sm80_to_sm89INS1_16FlashAttnBwdSm80INS1_25CollectiveMainloopBwdSm80ILi2ELi2EN4cute5tupleIJNS5_1CILi128EEES8_NS7_ILi64EEEEEENS_10bfloat16_tEfNS_4arch4Sm80ELb0ELb0ELb1ELb0ELb1ELb0ELb0ELb0ELi2ELi4ELi4ELi4ELb0EEENS1_21CollectiveEpilogueBwdISA_SB_SD_Li256ELb0ELb0ELi2EEENS1_19SingleTileSchedulerILb0ELb0ELb0ELi128EEEEEEEEEvNT_6ParamsE$_ZN4cute3eso3ESOILb1ELb0EJNS_5tupleIJNS_1CILi1EEENS3_ILi2EEEEEENS2_IJNS3_ILi0EEEiEEEEEC2ERKS6_RKS8_,@function
        .size           $_ZN7cutlass13device_kernelIN5flash19enable_sm80_to_sm89INS1_16FlashAttnBwdSm80INS1_25CollectiveMainloopBwdSm80ILi2ELi2EN4cute5tupleIJNS5_1CILi128EEES8_NS7_ILi64EEEEEENS_10bfloat16_tEfNS_4arch4Sm80ELb0ELb0ELb1ELb0ELb1ELb0ELb0ELb0ELi2ELi4ELi4ELi4ELb0EEENS1_21CollectiveEpilogueBwdISA_SB_SD_Li256ELb0ELb0ELi2EEENS1_19SingleTileSchedulerILb0ELb0ELb0ELi128EEEEEEEEEvNT_6ParamsE$_ZN4cute3eso3ESOILb1ELb0EJNS_5tupleIJNS_1CILi1EEENS3_ILi2EEEEEENS2_IJNS3_ILi0EEEiEEEEEC2ERKS6_RKS8_,($_ZN7cutlass13device_kernelIN5flash19enable_sm80_to_sm89INS1_16FlashAttnBwdSm80INS1_25CollectiveMainloopBwdSm80ILi2ELi2EN4cute5tupleIJNS5_1CILi128EEES8_NS7_ILi64EEEEEENS_10bfloat16_tEfNS_4arch4Sm80ELb0ELb0ELb1ELb0ELb1ELb0ELb0ELb0ELi2ELi4ELi4ELi4ELb0EEENS1_21CollectiveEpilogueBwdISA_SB_SD_Li256ELb0ELb0ELi2EEENS1_19SingleTileSchedulerILb0ELb0ELb0ELi128EEEEEEEEEvNT_6ParamsE$_ZN4cute3eso3ESOILb1ELb0EJNS_5tupleIJNS_1CILi1EEENS3_ILi2EEES5_EEENS2_IJS4_NS3_ILi256EEEiEEEEEC2ERKS6_RKS8_ - $_ZN7cutlass13device_kernelIN5flash19enable_sm80_to_sm89INS1_16FlashAttnBwdSm80INS1_25CollectiveMainloopBwdSm80ILi2ELi2EN4cute5tupleIJNS5_1CILi128EEES8_NS7_ILi64EEEEEENS_10bfloat16_tEfNS_4arch4Sm80ELb0ELb0ELb1ELb0ELb1ELb0ELb0ELb0ELi2ELi4ELi4ELi4ELb0EEENS1_21CollectiveEpilogueBwdISA_SB_SD_Li256ELb0ELb0ELi2EEENS1_19SingleTileSchedulerILb0ELb0ELb0ELi128EEEEEEEEEvNT_6ParamsE$_ZN4cute3eso3ESOILb1ELb0EJNS_5tupleIJNS_1CILi1EEENS3_ILi2EEEEEENS2_IJNS3_ILi0EEEiEEEEEC2ERKS6_RKS8_)
$_ZN7cutlass13device_kernelIN5flash19enable_sm80_to_sm89INS1_16FlashAttnBwdSm80INS1_25CollectiveMainloopBwdSm80ILi2ELi2EN4cute5tupleIJNS5_1CILi128EEES8_NS7_ILi64EEEEEENS_10bfloat16_tEfNS_4arch4Sm80ELb0ELb0ELb1ELb0ELb1ELb0ELb0ELb0ELi2ELi4ELi4ELi4ELb0EEENS1_21CollectiveEpilogueBwdISA_SB_SD_Li256ELb0ELb0ELi2EEENS1_19SingleTileSchedulerILb0ELb0ELb0ELi128EEEEEEEEEvNT_6ParamsE$_ZN4cute3eso3ESOILb1ELb0EJNS_5tupleIJNS_1CILi1EEENS3_ILi2EEEEEENS2_IJNS3_ILi0EEEiEEEEEC2ERKS6_RKS8_:
[----:B------:R-:W-:Y:S02]  /*86c0*/  IADD3 R3, R7, -c[0x0][0x20], RZ ;  /* 0x8000080007037a10 */ /* 0x000fe40007ffe0ff */
[----:B------:R-:W-:-:S03]  /*86d0*/  MOV R5, 0x0 ;  /* 0x0000000000057802 */ /* 0x000fc60000000f00 */
[----:B------:R1:W-:Y:S01]  /*86e0*/  STL [R3], R2 ;  /* 0x0000000203007387 */ /* 0x0003e20000100800 */
[----:B------:R-:W-:Y:S05]  /*86f0*/  RET.REL.NODEC R4 `(_ZN7cutlass13device_kernelIN5flash19enable_sm80_to_sm89INS1_16FlashAttnBwdSm80INS1_25CollectiveMainloopBwdSm80ILi2ELi2EN4cute5tupleIJNS5_1CILi128EEES8_NS7_ILi64EEEEEENS_10bfloat16_tEfNS_4arch4Sm80ELb0ELb0ELb1ELb0ELb1ELb0ELb0ELb0ELi2ELi4ELi4ELi4ELb0EEENS1_21CollectiveEpilogueBwdISA_SB_SD_Li256ELb0ELb0ELi2EEENS1_19SingleTileSchedulerILb0ELb0ELb0ELi128EEEEEEEEEvNT_6ParamsE) ;  /* 0xffff790004007950 */ /* 0x000fea0003c3ffff */
        .type           $_ZN7cutlass13device_kernelIN5flash19enable_sm80_to_sm89INS1_16FlashAttnBwdSm80INS1_25CollectiveMainloopBwdSm80ILi2ELi2EN4cute5tupleIJNS5_1CILi128EEES8_NS7_ILi64EEEEEENS_10bfloat16_tEfNS_4arch4Sm80ELb0ELb0ELb1ELb0ELb1ELb0ELb0ELb0ELi2ELi4ELi4ELi4ELb0EEENS1_21CollectiveEpilogueBwdISA_SB_SD_Li256ELb0ELb0ELi2EEENS1_19SingleTileSchedulerILb0ELb0ELb0ELi128EEEEEEEEEvNT_6ParamsE$_ZN4cute3eso3ESOILb1ELb0EJNS_5tupleIJNS_1CILi1EEENS3_ILi2EEES5_EEENS2_IJS4_NS3_ILi256EEEiEEEEEC2ERKS6_RKS8_,@function
        .size           $_ZN7cutlass13device_kernelIN5flash19enable_sm80_to_sm89INS1_16FlashAttnBwdSm80INS1_25CollectiveMainloopBwdSm80ILi2ELi2EN4cute5tupleIJNS5_1CILi128EEES8_NS7_ILi64EEEEEENS_10bfloat16_tEfNS_4arch4Sm80ELb0ELb0ELb1ELb0ELb1ELb0ELb0ELb0ELi2ELi4ELi4ELi4ELb0EEENS1_21CollectiveEpilogueBwdISA_SB_SD_Li256ELb0ELb0ELi2EEENS1_19SingleTileSchedulerILb0ELb0ELb0ELi128EEEEEEEEEvNT_6ParamsE$_ZN4cute3eso3ESOILb1ELb0EJNS_5tupleIJNS_1CILi1EEENS3_ILi2EEES5_EEENS2_IJS4_NS3_ILi256EEEiEEEEEC2ERKS6_RKS8_,($_ZN7cutlass13device_kernelIN5flash19enable_sm80_to_sm89INS1_16FlashAttnBwdSm80INS1_25CollectiveMainloopBwdSm80ILi2ELi2EN4cute5tupleIJNS5_1CILi128EEES8_NS7_ILi64EEEEEENS_10bfloat16_tEfNS_4arch4Sm80ELb0ELb0ELb1ELb0ELb1ELb0ELb0ELb0ELi2ELi4ELi4ELi4ELb0EEENS1_21CollectiveEpilogueBwdISA_SB_SD_Li256ELb0ELb0ELi2EEENS1_19SingleTileSchedulerILb0ELb0ELb0ELi128EEEEEEEEEvNT_6ParamsE$_ZN4cute3eso3ESOILb1ELb0EJNS_5tupleIJNS_1CILi2EEEEEENS2_IJiEEEEEC2ERKS5_RKS6_ - $_ZN7cutlass13device_kernelIN5flash19enable_sm80_to_sm89INS1_16FlashAttnBwdSm80INS1_25CollectiveMainloopBwdSm80ILi2ELi2EN4cute5tupleIJNS5_1CILi128EEES8_NS7_ILi64EEEEEENS_10bfloat16_tEfNS_4arch4Sm80ELb0ELb0ELb1ELb0ELb1ELb0ELb0ELb0ELi2ELi4ELi4ELi4ELb0EEENS1_21CollectiveEpilogueBwdISA_SB_SD_Li256ELb0ELb0ELi2EEENS1_19SingleTileSchedulerILb0ELb0ELb0ELi128EEEEEEEEEvNT_6ParamsE$_ZN4cute3eso3ESOILb1ELb0EJNS_5tupleIJNS_1CILi1EEENS3_ILi2EEES5_EEENS2_IJS4_NS3_ILi256EEEiEEEEEC2ERKS6_RKS8_)
$_ZN7cutlass13device_kernelIN5flash19enable_sm80_to_sm89INS1_16FlashAttnBwdSm80INS1_25CollectiveMainloopBwdSm80ILi2ELi2EN4cute5tupleIJNS5_1CILi128EEES8_NS7_ILi64EEEEEENS_10bfloat16_tEfNS_4arch4Sm80ELb0ELb0ELb1ELb0ELb1ELb0ELb0ELb0ELi2ELi4ELi4ELi4ELb0EEENS1_21CollectiveEpilogueBwdISA_SB_SD_Li256ELb0ELb0ELi2EEENS1_19SingleTileSchedulerILb0ELb0ELb0ELi128EEEEEEEEEvNT_6ParamsE$_ZN4cute3eso3ESOILb1ELb0EJNS_5tupleIJNS_1CILi1EEENS3_ILi2EEES5_EEENS2_IJS4_NS3_ILi256EEEiEEEEEC2ERKS6_RKS8_:
[----:B------:R-:W-:Y:S02]  /*8700*/  IADD3 R3, R11, -c[0x0][0x20], RZ ;  /* 0x800008000b037a10 */ /* 0x000fe40007ffe0ff */
[----:B------:R-:W-:-:S03]  /*8710*/  MOV R5, 0x0 ;  /* 0x0000000000057802 */ /* 0x000fc60000000f00 */
[----:B------:R1:W-:Y:S01]  /*8720*/  STL [R3], R2 ;  /* 0x0000000203007387 */ /* 0x0003e20000100800 */
[----:B------:R-:W-:Y:S05]  /*8730*/  RET.REL.NODEC R4 `(_ZN7cutlass13device_kernelIN5flash19enable_sm80_to_sm89INS1_16FlashAttnBwdSm80INS1_25CollectiveMainloopBwdSm80ILi2ELi2EN4cute5tupleIJNS5_1CILi128EEES8_NS7_ILi64EEEEEENS_10bfloat16_tEfNS_4arch4Sm80ELb0ELb0ELb1ELb0ELb1ELb0ELb0ELb0ELi2ELi4ELi4ELi4ELb0EEENS1_21CollectiveEpilogueBwdISA_SB_SD_Li256ELb0ELb0ELi2EEENS1_19SingleTileSchedulerILb0ELb0ELb0ELi128EEEEEEEEEvNT_6ParamsE) ;  /* 0xffff78c004007950 */ /* 0x000fea0003c3ffff */
        .type           $_ZN7cutlass13device_kernelIN5flash19enable_sm80_to_sm89INS1_16FlashAttnBwdSm80INS1_25CollectiveMainloopBwdSm80ILi2ELi2EN4cute5tupleIJNS5_1CILi128EEES8_NS7_ILi64EEEEEENS_10bfloat16_tEfNS_4arch4Sm80ELb0ELb0ELb1ELb0ELb1ELb0ELb0ELb0ELi2ELi4ELi4ELi4ELb0EEENS1_21CollectiveEpilogueBwdISA_SB_SD_Li256ELb0ELb0ELi2EEENS1_19SingleTileSchedulerILb0ELb0ELb0ELi128EEEEEEEEEvNT_6ParamsE$_ZN4cute3eso3ESOILb1ELb0EJNS_5tupleIJNS_1CILi2EEEEEENS2_IJiEEEEEC2ERKS5_RKS6_,@function
        .size           $_ZN7cutlass13device_kernelIN5flash19enable_sm80_to_sm89INS1_16FlashAttnBwdSm80INS1_25CollectiveMainloopBwdSm80ILi2ELi2EN4cute5tupleIJNS5_1CILi128EEES8_NS7_ILi64EEEEEENS_10bfloat16_tEfNS_4arch4Sm80ELb0ELb0ELb1ELb0ELb1ELb0ELb0ELb0ELi2ELi4ELi4ELi4ELb0EEENS1_21CollectiveEpilogueBwdISA_SB_SD_Li256ELb0ELb0ELi2EEENS1_19SingleTileSchedulerILb0ELb0ELb0ELi128EEEEEEEEEvNT_6ParamsE$_ZN4cute3eso3ESOILb1ELb0EJNS_5tupleIJNS_1CILi2EEEEEENS2_IJiEEEEEC2ERKS5_RKS6_,($_ZN7cutlass13device_kernelIN5flash19enable_sm80_to_sm89INS1_16FlashAttnBwdSm80INS1_25CollectiveMainloopBwdSm80ILi2ELi2EN4cute5tupleIJNS5_1CILi128EEES8_NS7_ILi64EEEEEENS_10bfloat16_tEfNS_4arch4Sm80ELb0ELb0ELb1ELb0ELb1ELb0ELb0ELb0ELi2ELi4ELi4ELi4ELb0EEENS1_21CollectiveEpilogueBwdISA_SB_SD_Li256ELb0ELb0ELi2EEENS1_19SingleTileSchedulerILb0ELb0ELb0ELi128EEEEEEEEEvNT_6ParamsE$_ZN4cute3eso3ESOILb1ELb0EJNS_5tupleIJNS_1CILi2EEEEEENS2_IJiEEENS3_ILi1EEES7_EEC2ERKS5_RKS6_RKS7_SE_ - $_ZN7cutlass13device_kernelIN5flash19enable_sm80_to_sm89INS1_16FlashAttnBwdSm80INS1_25CollectiveMainloopBwdSm80ILi2ELi2EN4cute5tupleIJNS5_1CILi128EEES8_NS7_ILi64EEEEEENS_10bfloat16_tEfNS_4arch4Sm80ELb0ELb0ELb1ELb0ELb1ELb0ELb0ELb0ELi2ELi4ELi4ELi4ELb0EEENS1_21CollectiveEpilogueBwdISA_SB_SD_Li256ELb0ELb0ELi2EEENS1_19SingleTileSchedulerILb0ELb0ELb0ELi128EEEEEEEEEvNT_6ParamsE$_ZN4cute3eso3ESOILb1ELb0EJNS_5tupleIJNS_1CILi2EEEEEENS2_IJiEEEEEC2ERKS5_RKS6_)
$_ZN7cutlass13device_kernelIN5flash19enable_sm80_to_sm89INS1_16FlashAttnBwdSm80INS1_25CollectiveMainloopBwdSm80ILi2ELi2EN4cute5tupleIJNS5_1CILi128EEES8_NS7_ILi64EEEEEENS_10bfloat16_tEfNS_4arch4Sm80ELb0ELb0ELb1ELb0ELb1ELb0ELb0ELb0ELi2ELi4ELi4ELi4ELb0EEENS1_21CollectiveEpilogueBwdISA_SB_SD_Li256ELb0ELb0ELi2EEENS1_19SingleTileSchedulerILb0ELb0ELb0ELi128EEEEEEEEEvNT_6ParamsE$_ZN4cute3eso3ESOILb1ELb0EJNS_5tupleIJNS_1CILi2EEEEEENS2_IJiEEEEEC2ERKS5_RKS6_:
[----:B------:R-:W-:Y:S02]  /*8740*/  IADD3 R2, R76, -c[0x0][0x20], RZ ;  /* 0x800008004c027a10 */ /* 0x000fe40007ffe0ff */
[----:B------:R-:W-:-:S03]  /*8750*/  MOV R7, 0x0 ;  /* 0x0000000000077802 */ /* 0x000fc60000000f00 */
[----:B------:R1:W-:Y:S01]  /*8760*/  STL [R2], R3 ;  /* 0x0000000302007387 */ /* 0x0003e20000100800 */
[----:B------:R-:W-:Y:S05]  /*8770*/  RET.REL.NODEC R6 `(_ZN7cutlass13device_kernelIN5flash19enable_sm80_to_sm89INS1_16FlashAttnBwdSm80INS1_25CollectiveMainloopBwdSm80ILi2ELi2EN4cute5tupleIJNS5_1CILi128EEES8_NS7_ILi64EEEEEENS_10bfloat16_tEfNS_4arch4Sm80ELb0ELb0ELb1ELb0ELb1ELb0ELb0ELb0ELi2ELi4ELi4ELi4ELb0EEENS1_21CollectiveEpilogueBwdISA_SB_SD_Li256ELb0ELb0ELi2EEENS1_19SingleTileSchedulerILb0ELb0ELb0ELi128EEEEEEEEEvNT_6ParamsE) ;  /* 0xffff788006007950 */ /* 0x000fea0003c3ffff */
        .type           $_ZN7cutlass13device_kernelIN5flash19enable_sm80_to_sm89INS1_16FlashAttnBwdSm80INS1_25CollectiveMainloopBwdSm80ILi2ELi2EN4cute5tupleIJNS5_1CILi128EEES8_NS7_ILi64EEEEEENS_10bfloat16_tEfNS_4arch4Sm80ELb0ELb0ELb1ELb0ELb1ELb0ELb0ELb0ELi2ELi4ELi4ELi4ELb0EEENS1_21CollectiveEpilogueBwdISA_SB_SD_Li256ELb0ELb0ELi2EEENS1_19SingleTileSchedulerILb0ELb0ELb0ELi128EEEEEEEEEvNT_6ParamsE$_ZN4cute3eso3ESOILb1ELb0EJNS_5tupleIJNS_1CILi2EEEEEENS2_IJiEEENS3_ILi1EEES7_EEC2ERKS5_RKS6_RKS7_SE_,@function
        .size           $_ZN7cutlass13device_kernelIN5flash19enable_sm80_to_sm89INS1_16FlashAttnBwdSm80INS1_25CollectiveMainloopBwdSm80ILi2ELi2EN4cute5tupleIJNS5_1CILi128EEES8_NS7_ILi64EEEEEENS_10bfloat16_tEfNS_4arch4Sm80ELb0ELb0ELb1ELb0ELb1ELb0ELb0ELb0ELi2ELi4ELi4ELi4ELb0EEENS1_21CollectiveEpilogueBwdISA_SB_SD_Li256ELb0ELb0ELi2EEENS1_19SingleTileSchedulerILb0ELb0ELb0ELi128EEEEEEEEEvNT_6ParamsE$_ZN4cute3eso3ESOILb1ELb0EJNS_5tupleIJNS_1CILi2EEEEEENS2_IJiEEENS3_ILi1EEES7_EEC2ERKS5_RKS6_RKS7_SE_,($_ZN7cutlass13device_kernelIN5flash19enable_sm80_to_sm89INS1_16FlashAttnBwdSm80INS1_25CollectiveMainloopBwdSm80ILi2ELi2EN4cute5tupleIJNS5_1CILi128EEES8_NS7_ILi64EEEEEENS_10bfloat16_tEfNS_4arch4Sm80ELb0ELb0ELb1ELb0ELb1ELb0ELb0ELb0ELi2ELi4ELi4ELi4ELb0EEENS1_21CollectiveEpilogueBwdISA_SB_SD_Li256ELb0ELb0ELi2EEENS1_19SingleTileSchedulerILb0ELb0ELb0ELi128EEEEEEEEEvNT_6ParamsE$_ZN4cute3eso3ESOILb1ELb0EJNS_5tupleIJNS_1CILi2EEEEEENS2_IJiEEES4_NS3_ILi1EEEEEC2ERKS5_RKS6_RKS4_RKS7_ - $_ZN7cutlass13device_kernelIN5flash19enable_sm80_to_sm89INS1_16FlashAttnBwdSm80INS1_25CollectiveMainloopBwdSm80ILi2ELi2EN4cute5tupleIJNS5_1CILi128EEES8_NS7_ILi64EEEEEENS_10bfloat16_tEfNS_4arch4Sm80ELb0ELb0ELb1ELb0ELb1ELb0ELb0ELb0ELi2ELi4ELi4ELi4ELb0EEENS1_21CollectiveEpilogueBwdISA_SB_SD_Li256ELb0ELb0ELi2EEENS1_19SingleTileSchedulerILb0ELb0ELb0ELi128EEEEEEEEEvNT_6ParamsE$_ZN4cute3eso3ESOILb1ELb0EJNS_5tupleIJNS_1CILi2EEEEEENS2_IJiEEENS3_ILi1EEES7_EEC2ERKS5_RKS6_RKS7_SE_)
$_ZN7cutlass13device_kernelIN5flash19enable_sm80_to_sm89INS1_16FlashAttnBwdSm80INS1_25CollectiveMainloopBwdSm80ILi2ELi2EN4cute5tupleIJNS5_1CILi128EEES8_NS7_ILi64EEEEEENS_10bfloat16_tEfNS_4arch4Sm80ELb0ELb0ELb1ELb0ELb1ELb0ELb0ELb0ELi2ELi4ELi4ELi4ELb0EEENS1_21CollectiveEpilogueBwdISA_SB_SD_Li256ELb0ELb0ELi2EEENS1_19SingleTileSchedulerILb0ELb0ELb0ELi128EEEEEEEEEvNT_6ParamsE$_ZN4cute3eso3ESOILb1ELb0EJNS_5tupleIJNS_1CILi2EEEEEENS2_IJiEEENS3_ILi1EEES7_EEC2ERKS5_RKS6_RKS7_SE_:
[----:B------:R-:W-:Y:S01]  /*8780*/  IADD3 R2, R2, -c[0x0][0x20], RZ ;  /* 0x8000080002027a10 */ /* 0x000fe20007ffe0ff */
[----:B------:R-:W-:Y:S01]  /*8790*/  IMAD.MOV.U32 R8, RZ, RZ, R4 ;  /* 0x000000ffff087224 */ /* 0x000fe200078e0004 */
[----:B------:R-:W-:-:S03]  /*87a0*/  MOV R9, 0x0 ;  /* 0x0000000000097802 */ /* 0x000fc60000000f00 */
[----:B------:R1:W-:Y:S01]  /*87b0*/  STL [R2], R3 ;  /* 0x0000000302007387 */ /* 0x0003e20000100800 */
[----:B------:R-:W-:Y:S05]  /*87c0*/  RET.REL.NODEC R8 `(_ZN7cutlass13device_kernelIN5flash19enable_sm80_to_sm89INS1_16FlashAttnBwdSm80INS1_25CollectiveMainloopBwdSm80ILi2ELi2EN4cute5tupleIJNS5_1CILi128EEES8_NS7_ILi64EEEEEENS_10bfloat16_tEfNS_4arch4Sm80ELb0ELb0ELb1ELb0ELb1ELb0ELb0ELb0ELi2ELi4ELi4ELi4ELb0EEENS1_21CollectiveEpilogueBwdISA_SB_SD_Li256ELb0ELb0ELi2EEENS1_19SingleTileSchedulerILb0ELb0ELb0ELi128EEEEEEEEEvNT_6ParamsE) ;  /* 0xffff783008007950 */ /* 0x000fea0003c3ffff */
        .type           $_ZN7cutlass13device_kernelIN5flash19enable_sm80_to_sm89INS1_16FlashAttnBwdSm80INS1_25CollectiveMainloopBwdSm80ILi2ELi2EN4cute5tupleIJNS5_1CILi128EEES8_NS7_ILi64EEEEEENS_10bfloat16_tEfNS_4arch4Sm80ELb0ELb0ELb1ELb0ELb1ELb0ELb0ELb0ELi2ELi4ELi4ELi4ELb0EEENS1_21CollectiveEpilogueBwdISA_SB_SD_Li256ELb0ELb0ELi2EEENS1_19SingleTileSchedulerILb0ELb0ELb0ELi128EEEEEEEEEvNT_6ParamsE$_ZN4cute3eso3ESOILb1ELb0EJNS_5tupleIJNS_1CILi2EEEEEENS2_IJiEEES4_NS3_ILi1EEEEEC2ERKS5_RKS6_RKS4_RKS7_,@function
        .size           $_ZN7cutlass13device_kernelIN5flash19enable_sm80_to_sm89INS1_16FlashAttnBwdSm80INS1_25CollectiveMainloopBwdSm80ILi2ELi2EN4cute5tupleIJNS5_1CILi128EEES8_NS7_ILi64EEEEEENS_10bfloat16_tEfNS_4arch4Sm80ELb0ELb0ELb1ELb0ELb1ELb0ELb0ELb0ELi2ELi4ELi4ELi4ELb0EEENS1_21CollectiveEpilogueBwdISA_SB_SD_Li256ELb0ELb0ELi2EEENS1_19SingleTileSchedulerILb0ELb0ELb0ELi128EEEEEEEEEvNT_6ParamsE$_ZN4cute3eso3ESOILb1ELb0EJNS_5tupleIJNS_1CILi2EEEEEENS2_IJiEEES4_NS3_ILi1EEEEEC2ERKS5_RKS6_RKS4_RKS7_,($_ZN7cutlass13device_kernelIN5flash19enable_sm80_to_sm89INS1_16FlashAttnBwdSm80INS1_25CollectiveMainloopBwdSm80ILi2ELi2EN4cute5tupleIJNS5_1CILi128EEES8_NS7_ILi64EEEEEENS_10bfloat16_tEfNS_4arch4Sm80ELb0ELb0ELb1ELb0ELb1ELb0ELb0ELb0ELi2ELi4ELi4ELi4ELb0EEENS1_21CollectiveEpilogueBwdISA_SB_SD_Li256ELb0ELb0ELi2EEENS1_19SingleTileSchedulerILb0ELb0ELb0ELi128EEEEEEEEEvNT_6ParamsE$_ZN4cute3eso3ESOILb1ELb0EJNS_5tupleIJNS_1CILi2EEES4_EEENS2_IJNS3_ILi1EEEiEEEEEC2ERKS5_RKS7_ - $_ZN7cutlass13device_kernelIN5flash19enable_sm80_to_sm89INS1_16FlashAttnBwdSm80INS1_25CollectiveMainloopBwdSm80ILi2ELi2EN4cute5tupleIJNS5_1CILi128EEES8_NS7_ILi64EEEEEENS_10bfloat16_tEfNS_4arch4Sm80ELb0ELb0ELb1ELb0ELb1ELb0ELb0ELb0ELi2ELi4ELi4ELi4ELb0EEENS1_21CollectiveEpilogueBwdISA_SB_SD_Li256ELb0ELb0ELi2EEENS1_19SingleTileSchedulerILb0ELb0ELb0ELi128EEEEEEEEEvNT_6ParamsE$_ZN4cute3eso3ESOILb1ELb0EJNS_5tupleIJNS_1CILi2EEEEEENS2_IJiEEES4_NS3_ILi1EEEEEC2ERKS5_RKS6_RKS4_RKS7_)
$_ZN7cutlass13device_kernelIN5flash19enable_sm80_to_sm89INS1_16FlashAttnBwdSm80INS1_25CollectiveMainloopBwdSm80ILi2ELi2EN4cute5tupleIJNS5_1CILi128EEES8_NS7_ILi64EEEEEENS_10bfloat16_tEfNS_4arch4Sm80ELb0ELb0ELb1ELb0ELb1ELb0ELb0ELb0ELi2ELi4ELi4ELi4ELb0EEENS1_21CollectiveEpilogueBwdISA_SB_SD_Li256ELb0ELb0ELi2EEENS1_19SingleTileSchedulerILb0ELb0ELb0ELi128EEEEEEEEEvNT_6ParamsE$_ZN4cute3eso3ESOILb1ELb0EJNS_5tupleIJNS_1CILi2EEEEEENS2_IJiEEES4_NS3_ILi1EEEEEC2ERKS5_RKS6_RKS4_RKS7_:
[----:B------:R-:W-:Y:S02]  /*87d0*/  IADD3 R2, R2, -c[0x0][0x20], RZ ;  /* 0x8000080002027a10 */ /* 0x000fe40007ffe0ff */
[----:B------:R-:W-:-:S03]  /*87e0*/  MOV R5, 0x0 ;  /* 0x0000000000057802 */ /* 0x000fc60000000f00 */
[----:B------:R1:W-:Y:S01]  /*87f0*/  STL [R2], R3 ;  /* 0x0000000302007387 */ /* 0x0003e20000100800 */
[----:B------:R-:W-:Y:S05]  /*8800*/  RET.REL.NODEC R4 `(_ZN7cutlass13device_kernelIN5flash19enable_sm80_to_sm89INS1_16FlashAttnBwdSm80INS1_25CollectiveMainloopBwdSm80ILi2ELi2EN4cute5tupleIJNS5_1CILi128EEES8_NS7_ILi64EEEEEENS_10bfloat16_tEfNS_4arch4Sm80ELb0ELb0ELb1ELb0ELb1ELb0ELb0ELb0ELi2ELi4ELi4ELi4ELb0EEENS1_21CollectiveEpilogueBwdISA_SB_SD_Li256ELb0ELb0ELi2EEENS1_19SingleTileSchedulerILb0ELb0ELb0ELi128EEEEEEEEEvNT_6ParamsE) ;  /* 0xffff77f004007950 */ /* 0x000fea0003c3ffff */
        .type           $_ZN7cutlass13device_kernelIN5flash19enable_sm80_to_sm89INS1_16FlashAttnBwdSm80INS1_25CollectiveMainloopBwdSm80ILi2ELi2EN4cute5tupleIJNS5_1CILi128EEES8_NS7_ILi64EEEEEENS_10bfloat16_tEfNS_4arch4Sm80ELb0ELb0ELb1ELb0ELb1ELb0ELb0ELb0ELi2ELi4ELi4ELi4ELb0EEENS1_21CollectiveEpilogueBwdISA_SB_SD_Li256ELb0ELb0ELi2EEENS1_19SingleTileSchedulerILb0ELb0ELb0ELi128EEEEEEEEEvNT_6ParamsE$_ZN4cute3eso3ESOILb1ELb0EJNS_5tupleIJNS_1CILi2EEES4_EEENS2_IJNS3_ILi1EEEiEEEEEC2ERKS5_RKS7_,@function
        .size           $_ZN7cutlass13device_kernelIN5flash19enable_sm80_to_sm89INS1_16FlashAttnBwdSm80INS1_25CollectiveMainloopBwdSm80ILi2ELi2EN4cute5tupleIJNS5_1CILi128EEES8_NS7_ILi64EEEEEENS_10bfloat16_tEfNS_4arch4Sm80ELb0ELb0ELb1ELb0ELb1ELb0ELb0ELb0ELi2ELi4ELi4ELi4ELb0EEENS1_21CollectiveEpilogueBwdISA_SB_SD_Li256ELb0ELb0ELi2EEENS1_19SingleTileSchedulerILb0ELb0ELb0ELi128EEEEEEEEEvNT_6ParamsE$_ZN4cute3eso3ESOILb1ELb0EJNS_5tupleIJNS_1CILi2EEES4_EEENS2_IJNS3_ILi1EEEiEEEEEC2ERKS5_RKS7_,($_ZN7cutlass13device_kernelIN5flash19enable_sm80_to_sm89INS1_16FlashAttnBwdSm80INS1_25CollectiveMainloopBwdSm80ILi2ELi2EN4cute5tupleIJNS5_1CILi128EEES8_NS7_ILi64EEEEEENS_10bfloat16_tEfNS_4arch4Sm80ELb0ELb0ELb1ELb0ELb1ELb0ELb0ELb0ELi2ELi4ELi4ELi4ELb0EEENS1_21CollectiveEpilogueBwdISA_SB_SD_Li256ELb0ELb0ELi2EEENS1_19SingleTileSchedulerILb0ELb0ELb0ELi128EEEEEEEEEvNT_6ParamsE$_ZN4cute3eso3ESOILb1ELb0EJNS_5tupleIJNS_1CILi2EEES4_EEENS2_IJiNS3_ILi4096EEEEEEEEC2ERKS5_RKS7_ - $_ZN7cutlass13device_kernelIN5flash19enable_sm80_to_sm89INS1_16FlashAttnBwdSm80INS1_25CollectiveMainloopBwdSm80ILi2ELi2EN4cute5tupleIJNS5_1CILi128EEES8_NS7_ILi64EEEEEENS_10bfloat16_tEfNS_4arch4Sm80ELb0ELb0ELb1ELb0ELb1ELb0ELb0ELb0ELi2ELi4ELi4ELi4ELb0EEENS1_21CollectiveEpilogueBwdISA_SB_SD_Li256ELb0ELb0ELi2EEENS1_19SingleTileSchedulerILb0ELb0ELb0ELi128EEEEEEEEEvNT_6ParamsE$_ZN4cute3eso3ESOILb1ELb0EJNS_5tupleIJNS_1CILi2EEES4_EEENS2_IJNS3_ILi1EEEiEEEEEC2ERKS5_RKS7_)
$_ZN7cutlass13device_kernelIN5flash19enable_sm80_to_sm89INS1_16FlashAttnBwdSm80INS1_25CollectiveMainloopBwdSm80ILi2ELi2EN4cute5tupleIJNS5_1CILi128EEES8_NS7_ILi64EEEEEENS_10bfloat16_tEfNS_4arch4Sm80ELb0ELb0ELb1ELb0ELb1ELb0ELb0ELb0ELi2ELi4ELi4ELi4ELb0EEENS1_21CollectiveEpilogueBwdISA_SB_SD_Li256ELb0ELb0ELi2EEENS1_19SingleTileSchedulerILb0ELb0ELb0ELi128EEEEEEEEEvNT_6ParamsE$_ZN4cute3eso3ESOILb1ELb0EJNS_5tupleIJNS_1CILi2EEES4_EEENS2_IJNS3_ILi1EEEiEEEEEC2ERKS5_RKS7_:
[----:B------:R-:W-:Y:S02]  /*8810*/  IADD3 R3, R40, -c[0x0][0x20], RZ ;  /* 0x8000080028037a10 */ /* 0x000fe40007ffe0ff */
[----:B------:R-:W-:-:S03]  /*8820*/  MOV R5, 0x0 ;  /* 0x0000000000057802 */ /* 0x000fc60000000f00 */
[----:B------:R1:W-:Y:S01]  /*8830*/  STL [R3], R2 ;  /* 0x0000000203007387 */ /* 0x0003e20000100800 */
[----:B------:R-:W-:Y:S05]  /*8840*/  RET.REL.NODEC R4 `(_ZN7cutlass13device_kernelIN5flash19enable_sm80_to_sm89INS1_16FlashAttnBwdSm80INS1_25CollectiveMainloopBwdSm80ILi2ELi2EN4cute5tupleIJNS5_1CILi128EEES8_NS7_ILi64EEEEEENS_10bfloat16_tEfNS_4arch4Sm80ELb0ELb0ELb1ELb0ELb1ELb0ELb0ELb0ELi2ELi4ELi4ELi4ELb0EEENS1_21CollectiveEpilogueBwdISA_SB_SD_Li256ELb0ELb0ELi2EEENS1_19SingleTileSchedulerILb0ELb0ELb0ELi128EEEEEEEEEvNT_6ParamsE) ;  /* 0xffff77b004007950 */ /* 0x000fea0003c3ffff */
        .type           $_ZN7cutlass13device_kernelIN5flash19enable_sm80_to_sm89INS1_16FlashAttnBwdSm80INS1_25CollectiveMainloopBwdSm80ILi2ELi2EN4cute5tupleIJNS5_1CILi128EEES8_NS7_ILi64EEEEEENS_10bfloat16_tEfNS_4arch4Sm80ELb0ELb0ELb1ELb0ELb1ELb0ELb0ELb0ELi2ELi4ELi4ELi4ELb0EEENS1_21CollectiveEpilogueBwdISA_SB_SD_Li256ELb0ELb0ELi2EEENS1_19SingleTileSchedulerILb0ELb0ELb0ELi128EEEEEEEEEvNT_6ParamsE$_ZN4cute3eso3ESOILb1ELb0EJNS_5tupleIJNS_1CILi2EEES4_EEENS2_IJiNS3_ILi4096EEEEEEEEC2ERKS5_RKS7_,@function
        .size           $_ZN7cutlass13device_kernelIN5flash19enable_sm80_to_sm89INS1_16FlashAttnBwdSm80INS1_25CollectiveMainloopBwdSm80ILi2ELi2EN4cute5tupleIJNS5_1CILi128EEES8_NS7_ILi64EEEEEENS_10bfloat16_tEfNS_4arch4Sm80ELb0ELb0ELb1ELb0ELb1ELb0ELb0ELb0ELi2ELi4ELi4ELi4ELb0EEENS1_21CollectiveEpilogueBwdISA_SB_SD_Li256ELb0ELb0ELi2EEENS1_19SingleTileSchedulerILb0ELb0ELb0ELi128EEEEEEEEEvNT_6ParamsE$_ZN4cute3eso3ESOILb1ELb0EJNS_5tupleIJNS_1CILi2EEES4_EEENS2_IJiNS3_ILi4096EEEEEEEEC2ERKS5_RKS7_,($_ZN7cutlass13device_kernelIN5flash19enable_sm80_to_sm89INS1_16FlashAttnBwdSm80INS1_25CollectiveMainloopBwdSm80ILi2ELi2EN4cute5tupleIJNS5_1CILi128EEES8_NS7_ILi64EEEEEENS_10bfloat16_tEfNS_4arch4Sm80ELb0ELb0ELb1ELb0ELb1ELb0ELb0ELb0ELi2ELi4ELi4ELi4ELb0EEENS1_21CollectiveEpilogueBwdISA_SB_SD_Li256ELb0ELb0ELi2EEENS1_19SingleTileSchedulerILb0ELb0ELb0ELi128EEEEEEEEEvNT_6ParamsE$_ZN4cute3eso3ESOILb1ELb0EJNS_5tupleIJNS_1CILi2EEES4_EEENS2_IJiNS3_ILi512EEEEEEEEC2ERKS5_RKS7_ - $_ZN7cutlass13device_kernelIN5flash19enable_sm80_to_sm89INS1_16FlashAttnBwdSm80INS1_25CollectiveMainloopBwdSm80ILi2ELi2EN4cute5tupleIJNS5_1CILi128EEES8_NS7_ILi64EEEEEENS_10bfloat16_tEfNS_4arch4Sm80ELb0ELb0ELb1ELb0ELb1ELb0ELb0ELb0ELi2ELi4ELi4ELi4ELb0EEENS1_21CollectiveEpilogueBwdISA_SB_SD_Li256ELb0ELb0ELi2EEENS1_19SingleTileSchedulerILb0ELb0ELb0ELi128EEEEEEEEEvNT_6ParamsE$_ZN4cute3eso3ESOILb1ELb0EJNS_5tupleIJNS_1CILi2EEES4_EEENS2_IJiNS3_ILi4096EEEEEEEEC2ERKS5_RKS7_)
$_ZN7cutlass13device_kernelIN5flash19enable_sm80_to_sm89INS1_16FlashAttnBwdSm80INS1_25CollectiveMainloopBwdSm80ILi2ELi2EN4cute5tupleIJNS5_1CILi128EEES8_NS7_ILi64EEEEEENS_10bfloat16_tEfNS_4arch4Sm80ELb0ELb0ELb1ELb0ELb1ELb0ELb0ELb0ELi2ELi4ELi4ELi4ELb0EEENS1_21CollectiveEpilogueBwdISA_SB_SD_Li256ELb0ELb0ELi2EEENS1_19SingleTileSchedulerILb0ELb0ELb0ELi128EEEEEEEEEvNT_6ParamsE$_ZN4cute3eso3ESOILb1ELb0EJNS_5tupleIJNS_1CILi2EEES4_EEENS2_IJiNS3_ILi4096EEEEEEEEC2ERKS5_RKS7_:
[----:B------:R-:W-:Y:S02]  /*8850*/  IADD3 R3, R8, -c[0x0][0x20], RZ ;  /* 0x8000080008037a10 */ /* 0x000fe40007ffe0ff */
[----:B------:R-:W-:-:S03]  /*8860*/  MOV R5, 0x0 ;  /* 0x0000000000057802 */ /* 0x000fc60000000f00 */
[----:B------:R1:W-:Y:S01]  /*8870*/  STL [R3], R2 ;  /* 0x0000000203007387 */ /* 0x0003e20000100800 */
[----:B------:R-:W-:Y:S05]  /*8880*/  RET.REL.NODEC R4 `(_ZN7cutlass13device_kernelIN5flash19enable_sm80_to_sm89INS1_16FlashAttnBwdSm80INS1_25CollectiveMainloopBwdSm80ILi2ELi2EN4cute5tupleIJNS5_1CILi128EEES8_NS7_ILi64EEEEEENS_10bfloat16_tEfNS_4arch4Sm80ELb0ELb0ELb1ELb0ELb1ELb0ELb0ELb0ELi2ELi4ELi4ELi4ELb0EEENS1_21CollectiveEpilogueBwdISA_SB_SD_Li256ELb0ELb0ELi2EEENS1_19SingleTileSchedulerILb0ELb0ELb0ELi128EEEEEEEEEvNT_6ParamsE) ;  /* 0xffff777004007950 */ /* 0x000fea0003c3ffff */
        .type           $_ZN7cutlass13device_kernelIN5flash19enable_sm80_to_sm89INS1_16FlashAttnBwdSm80INS1_25CollectiveMainloopBwdSm80ILi2ELi2EN4cute5tupleIJNS5_1CILi128EEES8_NS7_ILi64EEEEEENS_10bfloat16_tEfNS_4arch4Sm80ELb0ELb0ELb1ELb0ELb1ELb0ELb0ELb0ELi2ELi4ELi4ELi4ELb0EEENS1_21CollectiveEpilogueBwdISA_SB_SD_Li256ELb0ELb0ELi2EEENS1_19SingleTileSchedulerILb0ELb0ELb0ELi128EEEEEEEEEvNT_6ParamsE$_ZN4cute3eso3ESOILb1ELb0EJNS_5tupleIJNS_1CILi2EEES4_EEENS2_IJiNS3_ILi512EEEEEEEEC2ERKS5_RKS7_,@function
        .size           $_ZN7cutlass13device_kernelIN5flash19enable_sm80_to_sm89INS1_16FlashAttnBwdSm80INS1_25CollectiveMainloopBwdSm80ILi2ELi2EN4cute5tupleIJNS5_1CILi128EEES8_NS7_ILi64EEEEEENS_10bfloat16_tEfNS_4arch4Sm80ELb0ELb0ELb1ELb0ELb1ELb0ELb0ELb0ELi2ELi4ELi4ELi4ELb0EEENS1_21CollectiveEpilogueBwdISA_SB_SD_Li256ELb0ELb0ELi2EEENS1_19SingleTileSchedulerILb0ELb0ELb0ELi128EEEEEEEEEvNT_6ParamsE$_ZN4cute3eso3ESOILb1ELb0EJNS_5tupleIJNS_1CILi2EEES4_EEENS2_IJiNS3_ILi512EEEEEEEEC2ERKS5_RKS7_,($_ZN7cutlass13device_kernelIN5flash19enable_sm80_to_sm89INS1_16FlashAttnBwdSm80INS1_25CollectiveMainloopBwdSm80ILi2ELi2EN4cute5tupleIJNS5_1CILi128EEES8_NS7_ILi64EEEEEENS_10bfloat16_tEfNS_4arch4Sm80ELb0ELb0ELb1ELb0ELb1ELb0ELb0ELb0ELi2ELi4ELi4ELi4ELb0EEENS1_21CollectiveEpilogueBwdISA_SB_SD_Li256ELb0ELb0ELi2EEENS1_19SingleTileSchedulerILb0ELb0ELb0ELi128EEEEEEEEEvNT_6ParamsE$_ZN4cute3eso3ESOILb1ELb0EJNS_5tupleIJNS_1CILi2EEES4_EEENS2_IJiiEEEEEC2ERKS5_RKS6_ - $_ZN7cutlass13device_kernelIN5flash19enable_sm80_to_sm89INS1_16FlashAttnBwdSm80INS1_25CollectiveMainloopBwdSm80ILi2ELi2EN4cute5tupleIJNS5_1CILi128EEES8_NS7_ILi64EEEEEENS_10bfloat16_tEfNS_4arch4Sm80ELb0ELb0ELb1ELb0ELb1ELb0ELb0ELb0ELi2ELi4ELi4ELi4ELb0EEENS1_21CollectiveEpilogueBwdISA_SB_SD_Li256ELb0ELb0ELi2EEENS1_19SingleTileSchedulerILb0ELb0ELb0ELi128EEEEEEEEEvNT_6ParamsE$_ZN4cute3eso3ESOILb1ELb0EJNS_5tupleIJNS_1CILi2EEES4_EEENS2_IJiNS3_ILi512EEEEEEEEC2ERKS5_RKS7_)
$_ZN7cutlass13device_kernelIN5flash19enable_sm80_to_sm89INS1_16FlashAttnBwdSm80INS1_25CollectiveMainloopBwdSm80ILi2ELi2EN4cute5tupleIJNS5_1CILi128EEES8_NS7_ILi64EEEEEENS_10bfloat16_tEfNS_4arch4Sm80ELb0ELb0ELb1ELb0ELb1ELb0ELb0ELb0ELi2ELi4ELi4ELi4ELb0EEENS1_21CollectiveEpilogueBwdISA_SB_SD_Li256ELb0ELb0ELi2EEENS1_19SingleTileSchedulerILb0ELb0ELb0ELi128EEEEEEEEEvNT_6ParamsE$_ZN4cute3eso3ESOILb1ELb0EJNS_5tupleIJNS_1CILi2EEES4_EEENS2_IJiNS3_ILi512EEEEEEEEC2ERKS5_RKS7_:
[----:B------:R-:W-:Y:S02]  /*8890*/  IADD3 R3, R41, -c[0x0][0x20], RZ ;  /* 0x8000080029037a10 */ /* 0x000fe40007ffe0ff */
[----:B------:R-:W-:-:S03]  /*88a0*/  MOV R5, 0x0 ;  /* 0x0000000000057802 */ /* 0x000fc60000000f00 */
[----:B------:R1:W-:Y:S01]  /*88b0*/  STL [R3], R2 ;  /* 0x0000000203007387 */ /* 0x0003e20000100800 */
[----:B------:R-:W-:Y:S05]  /*88c0*/  RET.REL.NODEC R4 `(_ZN7cutlass13device_kernelIN5flash19enable_sm80_to_sm89INS1_16FlashAttnBwdSm80INS1_25CollectiveMainloopBwdSm80ILi2ELi2EN4cute5tupleIJNS5_1CILi128EEES8_NS7_ILi64EEEEEENS_10bfloat16_tEfNS_4arch4Sm80ELb0ELb0ELb1ELb0ELb1ELb0ELb0ELb0ELi2ELi4ELi4ELi4ELb0EEENS1_21CollectiveEpilogueBwdISA_SB_SD_Li256ELb0ELb0ELi2EEENS1_19SingleTileSchedulerILb0ELb0ELb0ELi128EEEEEEEEEvNT_6ParamsE) ;  /* 0xffff773004007950 */ /* 0x000fea0003c3ffff */
        .type           $_ZN7cutlass13device_kernelIN5flash19enable_sm80_to_sm89INS1_16FlashAttnBwdSm80INS1_25CollectiveMainloopBwdSm80ILi2ELi2EN4cute5tupleIJNS5_1CILi128EEES8_NS7_ILi64EEEEEENS_10bfloat16_tEfNS_4arch4Sm80ELb0ELb0ELb1ELb0ELb1ELb0ELb0ELb0ELi2ELi4ELi4ELi4ELb0EEENS1_21CollectiveEpilogueBwdISA_SB_SD_Li256ELb0ELb0ELi2EEENS1_19SingleTileSchedulerILb0ELb0ELb0ELi128EEEEEEEEEvNT_6ParamsE$_ZN4cute3eso3ESOILb1ELb0EJNS_5tupleIJNS_1CILi2EEES4_EEENS2_IJiiEEEEEC2ERKS5_RKS6_,@function
        .size           $_ZN7cutlass13device_kernelIN5flash19enable_sm80_to_sm89INS1_16FlashAttnBwdSm80INS1_25CollectiveMainloopBwdSm80ILi2ELi2EN4cute5tupleIJNS5_1CILi128EEES8_NS7_ILi64EEEEEENS_10bfloat16_tEfNS_4arch4Sm80ELb0ELb0ELb1ELb0ELb1ELb0ELb0ELb0ELi2ELi4ELi4ELi4ELb0EEENS1_21CollectiveEpilogueBwdISA_SB_SD_Li256ELb0ELb0ELi2EEENS1_19SingleTileSchedulerILb0ELb0ELb0ELi128EEEEEEEEEvNT_6ParamsE$_ZN4cute3eso3ESOILb1ELb0EJNS_5tupleIJNS_1CILi2EEES4_EEENS2_IJiiEEEEEC2ERKS5_RKS6_,($_ZN7cutlass13device_kernelIN5flash19enable_sm80_to_sm89INS1_16FlashAttnBwdSm80INS1_25CollectiveMainloopBwdSm80ILi2ELi2EN4cute5tupleIJNS5_1CILi128EEES8_NS7_ILi64EEEEEENS_10bfloat16_tEfNS_4arch4Sm80ELb0ELb0ELb1ELb0ELb1ELb0ELb0ELb0ELi2ELi4ELi4ELi4ELb0EEENS1_21CollectiveEpilogueBwdISA_SB_SD_Li256ELb0ELb0ELi2EEENS1_19SingleTileSchedulerILb0ELb0ELb0ELi128EEEEEEEEEvNT_6ParamsE$_ZN4cute3eso3ESOILb1ELb0EJNS_5tupleIJNS_1CILi2EEES4_EEENS2_IJiiEEENS3_ILi1EEES7_EEC2ERKS5_RKS6_RKS7_SE_ - $_ZN7cutlass13device_kernelIN5flash19enable_sm80_to_sm89INS1_16FlashAttnBwdSm80INS1_25CollectiveMainloopBwdSm80ILi2ELi2EN4cute5tupleIJNS5_1CILi128EEES8_NS7_ILi64EEEEEENS_10bfloat16_tEfNS_4arch4Sm80ELb0ELb0ELb1ELb0ELb1ELb0ELb0ELb0ELi2ELi4ELi4ELi4ELb0EEENS1_21CollectiveEpilogueBwdISA_SB_SD_Li256ELb0ELb0ELi2EEENS1_19SingleTileSchedulerILb0ELb0ELb0ELi128EEEEEEEEEvNT_6ParamsE$_ZN4cute3eso3ESOILb1ELb0EJNS_5tupleIJNS_1CILi2EEES4_EEENS2_IJiiEEEEEC2ERKS5_RKS6_)
$_ZN7cutlass13device_kernelIN5flash19enable_sm80_to_sm89INS1_16FlashAttnBwdSm80INS1_25CollectiveMainloopBwdSm80ILi2ELi2EN4cute5tupleIJNS5_1CILi128EEES8_NS7_ILi64EEEEEENS_10bfloat16_tEfNS_4arch4Sm80ELb0ELb0ELb1ELb0ELb1ELb0ELb0ELb0ELi2ELi4ELi4ELi4ELb0EEENS1_21CollectiveEpilogueBwdISA_SB_SD_Li256ELb0ELb0ELi2EEENS1_19SingleTileSchedulerILb0ELb0ELb0ELi128EEEEEEEEEvNT_6ParamsE$_ZN4cute3eso3ESOILb1ELb0EJNS_5tupleIJNS_1CILi2EEES4_EEENS2_IJiiEEEEEC2ERKS5_RKS6_:
[----:B------:R-:W-:Y:S02]  /*88d0*/  IADD3 R3, R3, -c[0x0][0x20], RZ ;  /* 0x8000080003037a10 */ /* 0x000fe40007ffe0ff */
[----:B------:R-:W-:-:S03]  /*88e0*/  MOV R5, 0x0 ;  /* 0x0000000000057802 */ /* 0x000fc60000000f00 */
[----:B------:R1:W-:Y:S04]  /*88f0*/  STL [R3], R2 ;  /* 0x0000000203007387 */ /* 0x0003e80000100800 */
[----:B------:R1:W-:Y:S01]  /*8900*/  STL [R3+0x4], R8 ;  /* 0x0000040803007387 */ /* 0x0003e20000100800 */
[----:B------:R-:W-:Y:S05]  /*8910*/  RET.REL.NODEC R4 `(_ZN7cutlass13device_kernelIN5flash19enable_sm80_to_sm89INS1_16FlashAttnBwdSm80INS1_25CollectiveMainloopBwdSm80ILi2ELi2EN4cute5tupleIJNS5_1CILi128EEES8_NS7_ILi64EEEEEENS_10bfloat16_tEfNS_4arch4Sm80ELb0ELb0ELb1ELb0ELb1ELb0ELb0ELb0ELi2ELi4ELi4ELi4ELb0EEENS1_21CollectiveEpilogueBwdISA_SB_SD_Li256ELb0ELb0ELi2EEENS1_19SingleTileSchedulerILb0ELb0ELb0ELi128EEEEEEEEEvNT_6ParamsE) ;  /* 0xffff76e004007950 */ /* 0x000fea0003c3ffff */
        .type           $_ZN7cutlass13device_kernelIN5flash19enable_sm80_to_sm89INS1_16FlashAttnBwdSm80INS1_25CollectiveMainloopBwdSm80ILi2ELi2EN4cute5tupleIJNS5_1CILi128EEES8_NS7_ILi64EEEEEENS_10bfloat16_tEfNS_4arch4Sm80ELb0ELb0ELb1ELb0ELb1ELb0ELb0ELb0ELi2ELi4ELi4ELi4ELb0EEENS1_21CollectiveEpilogueBwdISA_SB_SD_Li256ELb0ELb0ELi2EEENS1_19SingleTileSchedulerILb0ELb0ELb0ELi128EEEEEEEEEvNT_6ParamsE$_ZN4cute3eso3ESOILb1ELb0EJNS_5tupleIJNS_1CILi2EEES4_EEENS2_IJiiEEENS3_ILi1EEES7_EEC2ERKS5_RKS6_RKS7_SE_,@function
        .size           $_ZN7cutlass13device_kernelIN5flash19enable_sm80_to_sm89INS1_16FlashAttnBwdSm80INS1_25CollectiveMainloopBwdSm80ILi2ELi2EN4cute5tupleIJNS5_1CILi128EEES8_NS7_ILi64EEEEEENS_10bfloat16_tEfNS_4arch4Sm80ELb0ELb0ELb1ELb0ELb1ELb0ELb0ELb0ELi2ELi4ELi4ELi4ELb0EEENS1_21CollectiveEpilogueBwdISA_SB_SD_Li256ELb0ELb0ELi2EEENS1_19SingleTileSchedulerILb0ELb0ELb0ELi128EEEEEEEEEvNT_6ParamsE$_ZN4cute3eso3ESOILb1ELb0EJNS_5tupleIJNS_1CILi2EEES4_EEENS2_IJiiEEENS3_ILi1EEES7_EEC2ERKS5_RKS6_RKS7_SE_,($_ZN7cutlass13device_kernelIN5flash19enable_sm80_to_sm89INS1_16FlashAttnBwdSm80INS1_25CollectiveMainloopBwdSm80ILi2ELi2EN4cute5tupleIJNS5_1CILi128EEES8_NS7_ILi64EEEEEENS_10bfloat16_tEfNS_4arch4Sm80ELb0ELb0ELb1ELb0ELb1ELb0ELb0ELb0ELi2ELi4ELi4ELi4ELb0EEENS1_21CollectiveEpilogueBwdISA_SB_SD_Li256ELb0ELb0ELi2EEENS1_19SingleTileSchedulerILb0ELb0ELb0ELi128EEEEEEEEEvNT_6ParamsE$_ZN4cute3eso3ESOILb1ELb0EJNS_5tupleIJNS_1CILi2EEES4_S4_EEENS2_IJNS3_ILi1EEENS3_ILi512EEEiEEEEEC2ERKS5_RKS8_ - $_ZN7cutlass13device_kernelIN5flash19enable_sm80_to_sm89INS1_16FlashAttnBwdSm80INS1_25CollectiveMainloopBwdSm80ILi2ELi2EN4cute5tupleIJNS5_1CILi128EEES8_NS7_ILi64EEEEEENS_10bfloat16_tEfNS_4arch4Sm80ELb0ELb0ELb1ELb0ELb1ELb0ELb0ELb0ELi2ELi4ELi4ELi4ELb0EEENS1_21CollectiveEpilogueBwdISA_SB_SD_Li256ELb0ELb0ELi2EEENS1_19SingleTileSchedulerILb0ELb0ELb0ELi128EEEEEEEEEvNT_6ParamsE$_ZN4cute3eso3ESOILb1ELb0EJNS_5tupleIJNS_1CILi2EEES4_EEENS2_IJiiEEENS3_ILi1EEES7_EEC2ERKS5_RKS6_RKS7_SE_)
$_ZN7cutlass13device_kernelIN5flash19enable_sm80_to_sm89INS1_16FlashAttnBwdSm80INS1_25CollectiveMainloopBwdSm80ILi2ELi2EN4cute5tupleIJNS5_1CILi128EEES8_NS7_ILi64EEEEEENS_10bfloat16_tEfNS_4arch4Sm80ELb0ELb0ELb1ELb0ELb1ELb0ELb0ELb0ELi2ELi4ELi4ELi4ELb0EEENS1_21CollectiveEpilogueBwdISA_SB_SD_Li256ELb0ELb0ELi2EEENS1_19SingleTileSchedulerILb0ELb0ELb0ELi128EEEEEEEEEvNT_6ParamsE$_ZN4cute3eso3ESOILb1ELb0EJNS_5tupleIJNS_1CILi2EEES4_EEENS2_IJiiEEENS3_ILi1EEES7_EEC2ERKS5_RKS6_RKS7_SE_:
[----:B------:R-:W-:Y:S01]  /*8920*/  IADD3 R4, R4, -c[0x0][0x20], RZ ;  /* 0x8000080004047a10 */ /* 0x000fe20007ffe0ff */
[----:B------:R-:W-:Y:S01]  /*8930*/  IMAD.MOV.U32 R100, RZ, RZ, R6 ;  /* 0x000000ffff647224 */ /* 0x000fe200078e0006 */
[----:B------:R-:W-:-:S03]  /*8940*/  MOV R101, 0x0 ;  /* 0x0000000000657802 */ /* 0x000fc60000000f00 */
[----:B------:R1:W-:Y:S04]  /*8950*/  STL [R4], R2 ;  /* 0x0000000204007387 */ /* 0x0003e80000100800 */
[----:B------:R1:W-:Y:S01]  /*8960*/  STL [R4+0x4], R3 ;  /* 0x0000040304007387 */ /* 0x0003e20000100800 */
[----:B------:R-:W-:Y:S05]  /*8970*/  RET.REL.NODEC R100 `(_ZN7cutlass13device_kernelIN5flash19enable_sm80_to_sm89INS1_16FlashAttnBwdSm80INS1_25CollectiveMainloopBwdSm80ILi2ELi2EN4cute5tupleIJNS5_1CILi128EEES8_NS7_ILi64EEEEEENS_10bfloat16_tEfNS_4arch4Sm80ELb0ELb0ELb1ELb0ELb1ELb0ELb0ELb0ELi2ELi4ELi4ELi4ELb0EEENS1_21CollectiveEpilogueBwdISA_SB_SD_Li256ELb0ELb0ELi2EEENS1_19SingleTileSchedulerILb0ELb0ELb0ELi128EEEEEEEEEvNT_6ParamsE) ;  /* 0xffff768064007950 */ /* 0x000fea0003c3ffff */
        .type           $_ZN7cutlass13device_kernelIN5flash19enable_sm80_to_sm89INS1_16FlashAttnBwdSm80INS1_25CollectiveMainloopBwdSm80ILi2ELi2EN4cute5tupleIJNS5_1CILi128EEES8_NS7_ILi64EEEEEENS_10bfloat16_tEfNS_4arch4Sm80ELb0ELb0ELb1ELb0ELb1ELb0ELb0ELb0ELi2ELi4ELi4ELi4ELb0EEENS1_21CollectiveEpilogueBwdISA_SB_SD_Li256ELb0ELb0ELi2EEENS1_19SingleTileSchedulerILb0ELb0ELb0ELi128EEEEEEEEEvNT_6ParamsE$_ZN4cute3eso3ESOILb1ELb0EJNS_5tupleIJNS_1CILi2EEES4_S4_EEENS2_IJNS3_ILi1EEENS3_ILi512EEEiEEEEEC2ERKS5_RKS8_,@function
        .size           $_ZN7cutlass13device_kernelIN5flash19enable_sm80_to_sm89INS1_16FlashAttnBwdSm80INS1_25CollectiveMainloopBwdSm80ILi2ELi2EN4cute5tupleIJNS5_1CILi128EEES8_NS7_ILi64EEEEEENS_10bfloat16_tEfNS_4arch4Sm80ELb0ELb0ELb1ELb0ELb1ELb0ELb0ELb0ELi2ELi4ELi4ELi4ELb0EEENS1_21CollectiveEpilogueBwdISA_SB_SD_Li256ELb0ELb0ELi2EEENS1_19SingleTileSchedulerILb0ELb0ELb0ELi128EEEEEEEEEvNT_6ParamsE$_ZN4cute3eso3ESOILb1ELb0EJNS_5tupleIJNS_1CILi2EEES4_S4_EEENS2_IJNS3_ILi1EEENS3_ILi512EEEiEEEEEC2ERKS5_RKS8_,($_ZN7cutlass13device_kernelIN5flash19enable_sm80_to_sm89INS1_16FlashAttnBwdSm80INS1_25CollectiveMainloopBwdSm80ILi2ELi2EN4cute5tupleIJNS5_1CILi128EEES8_NS7_ILi64EEEEEENS_10bfloat16_tEfNS_4arch4Sm80ELb0ELb0ELb1ELb0ELb1ELb0ELb0ELb0ELi2ELi4ELi4ELi4ELb0EEENS1_21CollectiveEpilogueBwdISA_SB_SD_Li256ELb0ELb0ELi2EEENS1_19SingleTileSchedulerILb0ELb0ELb0ELi128EEEEEEEEEvNT_6ParamsE$_ZN4cute3eso3ESOILb1ELb0EJNS_5tupleIJNS_1CILi8EEENS2_IJNS3_ILi2EEES5_S5_EEENS3_ILi1EEES6_S7_EEENS2_IJS7_NS2_IJS4_iiEEENS3_ILi64EEENS2_IJiNS3_ILi144EEENS3_ILi288EEEEEENS3_ILi512EEEEEEEEC2ERKS8_RKSF_ - $_ZN7cutlass13device_kernelIN5flash19enable_sm80_to_sm89INS1_16FlashAttnBwdSm80INS1_25CollectiveMainloopBwdSm80ILi2ELi2EN4cute5tupleIJNS5_1CILi128EEES8_NS7_ILi64EEEEEENS_10bfloat16_tEfNS_4arch4Sm80ELb0ELb0ELb1ELb0ELb1ELb0ELb0ELb0ELi2ELi4ELi4ELi4ELb0EEENS1_21CollectiveEpilogueBwdISA_SB_SD_Li256ELb0ELb0ELi2EEENS1_19SingleTileSchedulerILb0ELb0ELb0ELi128EEEEEEEEEvNT_6ParamsE$_ZN4cute3eso3ESOILb1ELb0EJNS_5tupleIJNS_1CILi2EEES4_S4_EEENS2_IJNS3_ILi1EEENS3_ILi512EEEiEEEEEC2ERKS5_RKS8_)
$_ZN7cutlass13device_kernelIN5flash19enable_sm80_to_sm89INS1_16FlashAttnBwdSm80INS1_25CollectiveMainloopBwdSm80ILi2ELi2EN4cute5tupleIJNS5_1CILi128EEES8_NS7_ILi64EEEEEENS_10bfloat16_tEfNS_4arch4Sm80ELb0ELb0ELb1ELb0ELb1ELb0ELb0ELb0ELi2ELi4ELi4ELi4ELb0EEENS1_21CollectiveEpilogueBwdISA_SB_SD_Li256ELb0ELb0ELi2EEENS1_19SingleTileSchedulerILb0ELb0ELb0ELi128EEEEEEEEEvNT_6ParamsE$_ZN4cute3eso3ESOILb1ELb0EJNS_5tupleIJNS_1CILi2EEES4_S4_EEENS2_IJNS3_ILi1EEENS3_ILi512EEEiEEEEEC2ERKS5_RKS8_:
[----:B------:R-:W-:Y:S02]  /*8980*/  IADD3 R3, R94, -c[0x0][0x20], RZ ;  /* 0x800008005e037a10 */ /* 0x000fe40007ffe0ff */
[----:B------:R-:W-:-:S03]  /*8990*/  MOV R5, 0x0 ;  /* 0x0000000000057802 */ /* 0x000fc60000000f00 */
[----:B------:R1:W-:Y:S01]  /*89a0*/  STL [R3], R2 ;  /* 0x0000000203007387 */ /* 0x0003e20000100800 */
[----:B------:R-:W-:Y:S05]  /*89b0*/  RET.REL.NODEC R4 `(_ZN7cutlass13device_kernelIN5flash19enable_sm80_to_sm89INS1_16FlashAttnBwdSm80INS1_25CollectiveMainloopBwdSm80ILi2ELi2EN4cute5tupleIJNS5_1CILi128EEES8_NS7_ILi64EEEEEENS_10bfloat16_tEfNS_4arch4Sm80ELb0ELb0ELb1ELb0ELb1ELb0ELb0ELb0ELi2ELi4ELi4ELi4ELb0EEENS1_21CollectiveEpilogueBwdISA_SB_SD_Li256ELb0ELb0ELi2EEENS1_19SingleTileSchedulerILb0ELb0ELb0ELi128EEEEEEEEEvNT_6ParamsE) ;  /* 0xffff764004007950 */ /* 0x000fea0003c3ffff */
        .type           $_ZN7cutlass13device_kernelIN5flash19enable_sm80_to_sm89INS1_16FlashAttnBwdSm80INS1_25CollectiveMainloopBwdSm80ILi2ELi2EN4cute5tupleIJNS5_1CILi128EEES8_NS7_ILi64EEEEEENS_10bfloat16_tEfNS_4arch4Sm80ELb0ELb0ELb1ELb0ELb1ELb0ELb0ELb0ELi2ELi4ELi4ELi4ELb0EEENS1_21CollectiveEpilogueBwdISA_SB_SD_Li256ELb0ELb0ELi2EEENS1_19SingleTileSchedulerILb0ELb0ELb0ELi128EEEEEEEEEvNT_6ParamsE$_ZN4cute3eso3ESOILb1ELb0EJNS_5tupleIJNS_1CILi8EEENS2_IJNS3_ILi2EEES5_S5_EEENS3_ILi1EEES6_S7_EEENS2_IJS7_NS2_IJS4_iiEEENS3_ILi64EEENS2_IJiNS3_ILi144EEENS3_ILi288EEEEEENS3_ILi512EEEEEEEEC2ERKS8_RKSF_,@function
        .size           $_ZN7cutlass13device_kernelIN5flash19enable_sm80_to_sm89INS1_16FlashAttnBwdSm80INS1_25CollectiveMainloopBwdSm80ILi2ELi2EN4cute5tupleIJNS5_1CILi128EEES8_NS7_ILi64EEEEEENS_10bfloat16_tEfNS_4arch4Sm80ELb0ELb0ELb1ELb0ELb1ELb0ELb0ELb0ELi2ELi4ELi4ELi4ELb0EEENS1_21CollectiveEpilogueBwdISA_SB_SD_Li256ELb0ELb0ELi2EEENS1_19SingleTileSchedulerILb0ELb0ELb0ELi128EEEEEEEEEvNT_6ParamsE$_ZN4cute3eso3ESOILb1ELb0EJNS_5tupleIJNS_1CILi8EEENS2_IJNS3_ILi2EEES5_S5_EEENS3_ILi1EEES6_S7_EEENS2_IJS7_NS2_IJS4_iiEEENS3_ILi64EEENS2_IJiNS3_ILi144EEENS3_ILi288EEEEEENS3_ILi512EEEEEEEEC2ERKS8_RKSF_,($_ZN7cutlass13device_kernelIN5flash19enable_sm80_to_sm89INS1_16FlashAttnBwdSm80INS1_25CollectiveMainloopBwdSm80ILi2ELi2EN4cute5tupleIJNS5_1CILi128EEES8_NS7_ILi64EEEEEENS_10bfloat16_tEfNS_4arch4Sm80ELb0ELb0ELb1ELb0ELb1ELb0ELb0ELb0ELi2ELi4ELi4ELi4ELb0EEENS1_21CollectiveEpilogueBwdISA_SB_SD_Li256ELb0ELb0ELi2EEENS1_19SingleTileSchedulerILb0ELb0ELb0ELi128EEEEEEEEEvNT_6ParamsE$_ZN4cute3eso3ESOILb1ELb0EJNS_5tupleIJNS_1CILi8EEENS2_IJNS3_ILi2EEES5_S5_EEENS3_ILi1EEES6_S7_EEENS2_IJS7_NS2_IJiiiEEENS3_ILi64EEENS2_IJNS3_ILi72EEENS3_ILi144EEENS3_ILi288EEEEEENS3_ILi512EEEEEEEEC2ERKS8_RKSG_ - $_ZN7cutlass13device_kernelIN5flash19enable_sm80_to_sm89INS1_16FlashAttnBwdSm80INS1_25CollectiveMainloopBwdSm80ILi2ELi2EN4cute5tupleIJNS5_1CILi128EEES8_NS7_ILi64EEEEEENS_10bfloat16_tEfNS_4arch4Sm80ELb0ELb0ELb1ELb0ELb1ELb0ELb0ELb0ELi2ELi4ELi4ELi4ELb0EEENS1_21CollectiveEpilogueBwdISA_SB_SD_Li256ELb0ELb0ELi2EEENS1_19SingleTileSchedulerILb0ELb0ELb0ELi128EEEEEEEEEvNT_6ParamsE$_ZN4cute3eso3ESOILb1ELb0EJNS_5tupleIJNS_1CILi8EEENS2_IJNS3_ILi2EEES5_S5_EEENS3_ILi1EEES6_S7_EEENS2_IJS7_NS2_IJS4_iiEEENS3_ILi64EEENS2_IJiNS3_ILi144EEENS3_ILi288EEEEEENS3_ILi512EEEEEEEEC2ERKS8_RKSF_)
$_ZN7cutlass13device_kernelIN5flash19enable_sm80_to_sm89INS1_16FlashAttnBwdSm80INS1_25CollectiveMainloopBwdSm80ILi2ELi2EN4cute5tupleIJNS5_1CILi128EEES8_NS7_ILi64EEEEEENS_10bfloat16_tEfNS_4arch4Sm80ELb0ELb0ELb1ELb0ELb1ELb0ELb0ELb0ELi2ELi4ELi4ELi4ELb0EEENS1_21CollectiveEpilogueBwdISA_SB_SD_Li256ELb0ELb0ELi2EEENS1_19SingleTileSchedulerILb0ELb0ELb0ELi128EEEEEEEEEvNT_6ParamsE$_ZN4cute3eso3ESOILb1ELb0EJNS_5tupleIJNS_1CILi8EEENS2_IJNS3_ILi2EEES5_S5_EEENS3_ILi1EEES6_S7_EEENS2_IJS7_NS2_IJS4_iiEEENS3_ILi64EEENS2_IJiNS3_ILi144EEENS3_ILi288EEEEEENS3_ILi512EEEEEEEEC2ERKS8_RKSF_:
[----:B------:R-:W-:Y:S02]  /*89c0*/  IADD3 R4, R69, -c[0x0][0x20], RZ ;  /* 0x8000080045047a10 */ /* 0x000fe40007ffe0ff */
[----:B------:R-:W-:-:S03]  /*89d0*/  MOV R9, 0x0 ;  /* 0x0000000000097802 */ /* 0x000fc60000000f00 */
[----:B------:R1:W-:Y:S04]  /*89e0*/  STL [R4], R2 ;  /* 0x0000000204007387 */ /* 0x0003e80000100800 */
[----:B------:R1:W-:Y:S04]  /*89f0*/  STL [R4+0x4], R3 ;  /* 0x0000040304007387 */ /* 0x0003e80000100800 */
[----:B------:R1:W-:Y:S01]  /*8a00*/  STL [R4+0x8], R5 ;  /* 0x0000080504007387 */ /* 0x0003e20000100800 */
[----:B------:R-:W-:Y:S05]  /*8a10*/  RET.REL.NODEC R8 `(_ZN7cutlass13device_kernelIN5flash19enable_sm80_to_sm89INS1_16FlashAttnBwdSm80INS1_25CollectiveMainloopBwdSm80ILi2ELi2EN4cute5tupleIJNS5_1CILi128EEES8_NS7_ILi64EEEEEENS_10bfloat16_tEfNS_4arch4Sm80ELb0ELb0ELb1ELb0ELb1ELb0ELb0ELb0ELi2ELi4ELi4ELi4ELb0EEENS1_21CollectiveEpilogueBwdISA_SB_SD_Li256ELb0ELb0ELi2EEENS1_19SingleTileSchedulerILb0ELb0ELb0ELi128EEEEEEEEEvNT_6ParamsE) ;  /* 0xffff75e008007950 */ /* 0x000fea0003c3ffff */
        .type           $_ZN7cutlass13device_kernelIN5flash19enable_sm80_to_sm89INS1_16FlashAttnBwdSm80INS1_25CollectiveMainloopBwdSm80ILi2ELi2EN4cute5tupleIJNS5_1CILi128EEES8_NS7_ILi64EEEEEENS_10bfloat16_tEfNS_4arch4Sm80ELb0ELb0ELb1ELb0ELb1ELb0ELb0ELb0ELi2ELi4ELi4ELi4ELb0EEENS1_21CollectiveEpilogueBwdISA_SB_SD_Li256ELb0ELb0ELi2EEENS1_19SingleTileSchedulerILb0ELb0ELb0ELi128EEEEEEEEEvNT_6ParamsE$_ZN4cute3eso3ESOILb1ELb0EJNS_5tupleIJNS_1CILi8EEENS2_IJNS3_ILi2EEES5_S5_EEENS3_ILi1EEES6_S7_EEENS2_IJS7_NS2_IJiiiEEENS3_ILi64EEENS2_IJNS3_ILi72EEENS3_ILi144EEENS3_ILi288EEEEEENS3_ILi512EEEEEEEEC2ERKS8_RKSG_,@function
        .size           $_ZN7cutlass13device_kernelIN5flash19enable_sm80_to_sm89INS1_16FlashAttnBwdSm80INS1_25CollectiveMainloopBwdSm80ILi2ELi2EN4cute5tupleIJNS5_1CILi128EEES8_NS7_ILi64EEEEEENS_10bfloat16_tEfNS_4arch4Sm80ELb0ELb0ELb1ELb0ELb1ELb0ELb0ELb0ELi2ELi4ELi4ELi4ELb0EEENS1_21CollectiveEpilogueBwdISA_SB_SD_Li256ELb0ELb0ELi2EEENS1_19SingleTileSchedulerILb0ELb0ELb0ELi128EEEEEEEEEvNT_6ParamsE$_ZN4cute3eso3ESOILb1ELb0EJNS_5tupleIJNS_1CILi8EEENS2_IJNS3_ILi2EEES5_S5_EEENS3_ILi1EEES6_S7_EEENS2_IJS7_NS2_IJiiiEEENS3_ILi64EEENS2_IJNS3_ILi72EEENS3_ILi144EEENS3_ILi288EEEEEENS3_ILi512EEEEEEEEC2ERKS8_RKSG_,($_ZN7cutlass13device_kernelIN5flash19enable_sm80_to_sm89INS1_16FlashAttnBwdSm80INS1_25CollectiveMainloopBwdSm80ILi2ELi2EN4cute5tupleIJNS5_1CILi128EEES8_NS7_ILi64EEEEEENS_10bfloat16_tEfNS_4arch4Sm80ELb0ELb0ELb1ELb0ELb1ELb0ELb0ELb0ELi2ELi4ELi4ELi4ELb0EEENS1_21CollectiveEpilogueBwdISA_SB_SD_Li256ELb0ELb0ELi2EEENS1_19SingleTileSchedulerILb0ELb0ELb0ELi128EEEEEEEEEvNT_6ParamsE$_ZN4cute3eso3ESOILb1ELb0EJNS_5tupleIJNS_1CILi8EEENS3_ILi2EEES5_S5_S4_S5_EEENS2_IJNS3_ILi1EEEiiiNS3_ILi72EEENS3_ILi512EEEEEEEEC2ERKS6_RKSA_ - $_ZN7cutlass13device_kernelIN5flash19enable_sm80_to_sm89INS1_16FlashAttnBwdSm80INS1_25CollectiveMainloopBwdSm80ILi2ELi2EN4cute5tupleIJNS5_1CILi128EEES8_NS7_ILi64EEEEEENS_10bfloat16_tEfNS_4arch4Sm80ELb0ELb0ELb1ELb0ELb1ELb0ELb0ELb0ELi2ELi4ELi4ELi4ELb0EEENS1_21CollectiveEpilogueBwdISA_SB_SD_Li256ELb0ELb0ELi2EEENS1_19SingleTileSchedulerILb0ELb0ELb0ELi128EEEEEEEEEvNT_6ParamsE$_ZN4cute3eso3ESOILb1ELb0EJNS_5tupleIJNS_1CILi8EEENS2_IJNS3_ILi2EEES5_S5_EEENS3_ILi1EEES6_S7_EEENS2_IJS7_NS2_IJiiiEEENS3_ILi64EEENS2_IJNS3_ILi72EEENS3_ILi144EEENS3_ILi288EEEEEENS3_ILi512EEEEEEEEC2ERKS8_RKSG_)
$_ZN7cutlass13device_kernelIN5flash19enable_sm80_to_sm89INS1_16FlashAttnBwdSm80INS1_25CollectiveMainloopBwdSm80ILi2ELi2EN4cute5tupleIJNS5_1CILi128EEES8_NS7_ILi64EEEEEENS_10bfloat16_tEfNS_4arch4Sm80ELb0ELb0ELb1ELb0ELb1ELb0ELb0ELb0ELi2ELi4ELi4ELi4ELb0EEENS1_21CollectiveEpilogueBwdISA_SB_SD_Li256ELb0ELb0ELi2EEENS1_19SingleTileSchedulerILb0ELb0ELb0ELi128EEEEEEEEEvNT_6ParamsE$_ZN4cute3eso3ESOILb1ELb0EJNS_5tupleIJNS_1CILi8EEENS2_IJNS3_ILi2EEES5_S5_EEENS3_ILi1EEES6_S7_EEENS2_IJS7_NS2_IJiiiEEENS3_ILi64EEENS2_IJNS3_ILi72EEENS3_ILi144EEENS3_ILi288EEEEEENS3_ILi512EEEEEEEEC2ERKS8_RKSG_:
[----:B------:R-:W-:Y:S02]  /*8a20*/  IADD3 R4, R69, -c[0x0][0x20], RZ ;  /* 0x8000080045047a10 */ /* 0x000fe40007ffe0ff */
[----:B------:R-:W-:-:S03]  /*8a30*/  MOV R9, 0x0 ;  /* 0x0000000000097802 */ /* 0x000fc60000000f00 */
[----:B------:R1:W-:Y:S04]  /*8a40*/  STL [R4], R2 ;  /* 0x0000000204007387 */ /* 0x0003e80000100800 */
[----:B------:R1:W-:Y:S04]  /*8a50*/  STL [R4+0x4], R3 ;  /* 0x0000040304007387 */ /* 0x0003e80000100800 */
[----:B------:R1:W-:Y:S01]  /*8a60*/  STL [R4+0x8], R5 ;  /* 0x0000080504007387 */ /* 0x0003e20000100800 */
[----:B------:R-:W-:Y:S05]  /*8a70*/  RET.REL.NODEC R8 `(_ZN7cutlass13device_kernelIN5flash19enable_sm80_to_sm89INS1_16FlashAttnBwdSm80INS1_25CollectiveMainloopBwdSm80ILi2ELi2EN4cute5tupleIJNS5_1CILi128EEES8_NS7_ILi64EEEEEENS_10bfloat16_tEfNS_4arch4Sm80ELb0ELb0ELb1ELb0ELb1ELb0ELb0ELb0ELi2ELi4ELi4ELi4ELb0EEENS1_21CollectiveEpilogueBwdISA_SB_SD_Li256ELb0ELb0ELi2EEENS1_19SingleTileSchedulerILb0ELb0ELb0ELi128EEEEEEEEEvNT_6ParamsE) ;  /* 0xffff758008007950 */ /* 0x000fea0003c3ffff */
        .type           $_ZN7cutlass13device_kernelIN5flash19enable_sm80_to_sm89INS1_16FlashAttnBwdSm80INS1_25CollectiveMainloopBwdSm80ILi2ELi2EN4cute5tupleIJNS5_1CILi128EEES8_NS7_ILi64EEEEEENS_10bfloat16_tEfNS_4arch4Sm80ELb0ELb0ELb1ELb0ELb1ELb0ELb0ELb0ELi2ELi4ELi4ELi4ELb0EEENS1_21CollectiveEpilogueBwdISA_SB_SD_Li256ELb0ELb0ELi2EEENS1_19SingleTileSchedulerILb0ELb0ELb0ELi128EEEEEEEEEvNT_6ParamsE$_ZN4cute3eso3ESOILb1ELb0EJNS_5tupleIJNS_1CILi8EEENS3_ILi2EEES5_S5_S4_S5_EEENS2_IJNS3_ILi1EEEiiiNS3_ILi72EEENS3_ILi512EEEEEEEEC2ERKS6_RKSA_,@function
        .size           $_ZN7cutlass13device_kernelIN5flash19enable_sm80_to_sm89INS1_16FlashAttnBwdSm80INS1_25CollectiveMainloopBwdSm80ILi2ELi2EN4cute5tupleIJNS5_1CILi128EEES8_NS7_ILi64EEEEEENS_10bfloat16_tEfNS_4arch4Sm80ELb0ELb0ELb1ELb0ELb1ELb0ELb0ELb0ELi2ELi4ELi4ELi4ELb0EEENS1_21CollectiveEpilogueBwdISA_SB_SD_Li256ELb0ELb0ELi2EEENS1_19SingleTileSchedulerILb0ELb0ELb0ELi128EEEEEEEEEvNT_6ParamsE$_ZN4cute3eso3ESOILb1ELb0EJNS_5tupleIJNS_1CILi8EEENS3_ILi2EEES5_S5_S4_S5_EEENS2_IJNS3_ILi1EEEiiiNS3_ILi72EEENS3_ILi512EEEEEEEEC2ERKS6_RKSA_,($_ZN7cutlass13device_kernelIN5flash19enable_sm80_to_sm89INS1_16FlashAttnBwdSm80INS1_25CollectiveMainloopBwdSm80ILi2ELi2EN4cute5tupleIJNS5_1CILi128EEES8_NS7_ILi64EEEEEENS_10bfloat16_tEfNS_4arch4Sm80ELb0ELb0ELb1ELb0ELb1ELb0ELb0ELb0ELi2ELi4ELi4ELi4ELb0EEENS1_21CollectiveEpilogueBwdISA_SB_SD_Li256ELb0ELb0ELi2EEENS1_19SingleTileSchedulerILb0ELb0ELb0ELi128EEEEEEEEEvNT_6ParamsE$_ZN4cute3eso3ESOILb1ELb0EJNS_6LayoutINS_5tupleIJNS3_IJNS3_IJNS3_IJNS_1CILi4EEENS4_ILi2EEEEEENS4_ILi1EEEEEES8_EEENS3_IJNS3_IJNS3_IJS8_S8_EEES8_EEES6_EEEEEENS3_IJNS3_IJNS3_IJNS3_IJS8_NS4_ILi32EEEEEENS4_ILi0EEEEEESH_EEENS3_IJNS3_IJNS3_IJSH_SH_EEESH_EEENS4_ILi64EEEEEEEEEEENS_10ViewEngineIPN7cutlass10bfloat16_tEEEEEC2ERKSP_RKSU_ - $_ZN7cutlass13device_kernelIN5flash19enable_sm80_to_sm89INS1_16FlashAttnBwdSm80INS1_25CollectiveMainloopBwdSm80ILi2ELi2EN4cute5tupleIJNS5_1CILi128EEES8_NS7_ILi64EEEEEENS_10bfloat16_tEfNS_4arch4Sm80ELb0ELb0ELb1ELb0ELb1ELb0ELb0ELb0ELi2ELi4ELi4ELi4ELb0EEENS1_21CollectiveEpilogueBwdISA_SB_SD_Li256ELb0ELb0ELi2EEENS1_19SingleTileSchedulerILb0ELb0ELb0ELi128EEEEEEEEEvNT_6ParamsE$_ZN4cute3eso3ESOILb1ELb0EJNS_5tupleIJNS_1CILi8EEENS3_ILi2EEES5_S5_S4_S5_EEENS2_IJNS3_ILi1EEEiiiNS3_ILi72EEENS3_ILi512EEEEEEEEC2ERKS6_RKSA_)
$_ZN7cutlass13device_kernelIN5flash19enable_sm80_to_sm89INS1_16FlashAttnBwdSm80INS1_25CollectiveMainloopBwdSm80ILi2ELi2EN4cute5tupleIJNS5_1CILi128EEES8_NS7_ILi64EEEEEENS_10bfloat16_tEfNS_4arch4Sm80ELb0ELb0ELb1ELb0ELb1ELb0ELb0ELb0ELi2ELi4ELi4ELi4ELb0EEENS1_21CollectiveEpilogueBwdISA_SB_SD_Li256ELb0ELb0ELi2EEENS1_19SingleTileSchedulerILb0ELb0ELb0ELi128EEEEEEEEEvNT_6ParamsE$_ZN4cute3eso3ESOILb1ELb0EJNS_5tupleIJNS_1CILi8EEENS3_ILi2EEES5_S5_S4_S5_EEENS2_IJNS3_ILi1EEEiiiNS3_ILi72EEENS3_ILi512EEEEEEEEC2ERKS6_RKSA_:
[----:B------:R-:W-:Y:S02]  /*8a80*/  IADD3 R4, R4, -c[0x0][0x20], RZ ;  /* 0x8000080004047a10 */ /* 0x000fe40007ffe0ff */
[----:B------:R-:W-:-:S03]  /*8a90*/  MOV R9, 0x0 ;  /* 0x0000000000097802 */ /* 0x000fc60000000f00 */
[----:B------:R1:W-:Y:S04]  /*8aa0*/  STL [R4], R2 ;  /* 0x0000000204007387 */ /* 0x0003e80000100800 */
[----:B------:R1:W-:Y:S04]  /*8ab0*/  STL [R4+0x4], R3 ;  /* 0x0000040304007387 */ /* 0x0003e80000100800 */
[----:B------:R1:W-:Y:S01]  /*8ac0*/  STL [R4+0x8], R5 ;  /* 0x0000080504007387 */ /* 0x0003e20000100800 */
[----:B------:R-:W-:Y:S05]  /*8ad0*/  RET.REL.NODEC R8 `(_ZN7cutlass13device_kernelIN5flash19enable_sm80_to_sm89INS1_16FlashAttnBwdSm80INS1_25CollectiveMainloopBwdSm80ILi2ELi2EN4cute5tupleIJNS5_1CILi128EEES8_NS7_ILi64EEEEEENS_10bfloat16_tEfNS_4arch4Sm80ELb0ELb0ELb1ELb0ELb1ELb0ELb0ELb0ELi2ELi4ELi4ELi4ELb0EEENS1_21CollectiveEpilogueBwdISA_SB_SD_Li256ELb0ELb0ELi2EEENS1_19SingleTileSchedulerILb0ELb0ELb0ELi128EEEEEEEEEvNT_6ParamsE) ;  /* 0xffff752008007950 */ /* 0x000fea0003c3ffff */
        .type           $_ZN7cutlass13device_kernelIN5flash19enable_sm80_to_sm89INS1_16FlashAttnBwdSm80INS1_25CollectiveMainloopBwdSm80ILi2ELi2EN4cute5tupleIJNS5_1CILi128EEES8_NS7_ILi64EEEEEENS_10bfloat16_tEfNS_4arch4Sm80ELb0ELb0ELb1ELb0ELb1ELb0ELb0ELb0ELi2ELi4ELi4ELi4ELb0EEENS1_21CollectiveEpilogueBwdISA_SB_SD_Li256ELb0ELb0ELi2EEENS1_19SingleTileSchedulerILb0ELb0ELb0ELi128EEEEEEEEEvNT_6ParamsE$_ZN4cute3eso3ESOILb1ELb0EJNS_6LayoutINS_5tupleIJNS3_IJNS3_IJNS3_IJNS_1CILi4EEENS4_ILi2EEEEEENS4_ILi1EEEEEES8_EEENS3_IJNS3_IJNS3_IJS8_S8_EEES8_EEES6_EEEEEENS3_IJNS3_IJNS3_IJNS3_IJS8_NS4_ILi32EEEEEENS4_ILi0EEEEEESH_EEENS3_IJNS3_IJNS3_IJSH_SH_EEESH_EEENS4_ILi64EEEEEEEEEEENS_10ViewEngineIPN7cutlass10bfloat16_tEEEEEC2ERKSP_RKSU_,@function
        .size           $_ZN7cutlass13device_kernelIN5flash19enable_sm80_to_sm89INS1_16FlashAttnBwdSm80INS1_25CollectiveMainloopBwdSm80ILi2ELi2EN4cute5tupleIJNS5_1CILi128EEES8_NS7_ILi64EEEEEENS_10bfloat16_tEfNS_4arch4Sm80ELb0ELb0ELb1ELb0ELb1ELb0ELb0ELb0ELi2ELi4ELi4ELi4ELb0EEENS1_21CollectiveEpilogueBwdISA_SB_SD_Li256ELb0ELb0ELi2EEENS1_19SingleTileSchedulerILb0ELb0ELb0ELi128EEEEEEEEEvNT_6ParamsE$_ZN4cute3eso3ESOILb1ELb0EJNS_6LayoutINS_5tupleIJNS3_IJNS3_IJNS3_IJNS_1CILi4EEENS4_ILi2EEEEEENS4_ILi1EEEEEES8_EEENS3_IJNS3_IJNS3_IJS8_S8_EEES8_EEES6_EEEEEENS3_IJNS3_IJNS3_IJNS3_IJS8_NS4_ILi32EEEEEENS4_ILi0EEEEEESH_EEENS3_IJNS3_IJNS3_IJSH_SH_EEESH_EEENS4_ILi64EEEEEEEEEEENS_10ViewEngineIPN7cutlass10bfloat16_tEEEEEC2ERKSP_RKSU_,($_ZN7cutlass13device_kernelIN5flash19enable_sm80_to_sm89INS1_16FlashAttnBwdSm80INS1_25CollectiveMainloopBwdSm80ILi2ELi2EN4cute5tupleIJNS5_1CILi128EEES8_NS7_ILi64EEEEEENS_10bfloat16_tEfNS_4arch4Sm80ELb0ELb0ELb1ELb0ELb1ELb0ELb0ELb0ELi2ELi4ELi4ELi4ELb0EEENS1_21CollectiveEpilogueBwdISA_SB_SD_Li256ELb0ELb0ELi2EEENS1_19SingleTileSchedulerILb0ELb0ELb0ELi128EEEEEEEEEvNT_6ParamsE$_ZN4cute3eso3ESOILb1ELb0EJNS_6LayoutINS_5tupleIJNS3_IJNS3_IJNS_1CILi2EEES5_EEENS4_ILi1EEEEEEEEENS3_IJNS3_IJNS3_IJS7_NS4_ILi16EEEEEENS4_ILi0EEEEEEEEEEENS_10ViewEngineIPjEEEEC2ERKSF_RKSI_ - $_ZN7cutlass13device_kernelIN5flash19enable_sm80_to_sm89INS1_16FlashAttnBwdSm80INS1_25CollectiveMainloopBwdSm80ILi2ELi2EN4cute5tupleIJNS5_1CILi128EEES8_NS7_ILi64EEEEEENS_10bfloat16_tEfNS_4arch4Sm80ELb0ELb0ELb1ELb0ELb1ELb0ELb0ELb0ELi2ELi4ELi4ELi4ELb0EEENS1_21CollectiveEpilogueBwdISA_SB_SD_Li256ELb0ELb0ELi2EEENS1_19SingleTileSchedulerILb0ELb0ELb0ELi128EEEEEEEEEvNT_6ParamsE$_ZN4cute3eso3ESOILb1ELb0EJNS_6LayoutINS_5tupleIJNS3_IJNS3_IJNS3_IJNS_1CILi4EEENS4_ILi2EEEEEENS4_ILi1EEEEEES8_EEENS3_IJNS3_IJNS3_IJS8_S8_EEES8_EEES6_EEEEEENS3_IJNS3_IJNS3_IJNS3_IJS8_NS4_ILi32EEEEEENS4_ILi0EEEEEESH_EEENS3_IJNS3_IJNS3_IJSH_SH_EEESH_EEENS4_ILi64EEEEEEEEEEENS_10ViewEngineIPN7cutlass10bfloat16_tEEEEEC2ERKSP_RKSU_)
$_ZN7cutlass13device_kernelIN5flash19enable_sm80_to_sm89INS1_16FlashAttnBwdSm80INS1_25CollectiveMainloopBwdSm80ILi2ELi2EN4cute5tupleIJNS5_1CILi128EEES8_NS7_ILi64EEEEEENS_10bfloat16_tEfNS_4arch4Sm80ELb0ELb0ELb1ELb0ELb1ELb0ELb0ELb0ELi2ELi4ELi4ELi4ELb0EEENS1_21CollectiveEpilogueBwdISA_SB_SD_Li256ELb0ELb0ELi2EEENS1_19SingleTileSchedulerILb0ELb0ELb0ELi128EEEEEEEEEvNT_6ParamsE$_ZN4cute3eso3ESOILb1ELb0EJNS_6LayoutINS_5tupleIJNS3_IJNS3_IJNS3_IJNS_1CILi4EEENS4_ILi2EEEEEENS4_ILi1EEEEEES8_EEENS3_IJNS3_IJNS3_IJS8_S8_EEES8_EEES6_EEEEEENS3_IJNS3_IJNS3_IJNS3_IJS8_NS4_ILi32EEEEEENS4_ILi0EEEEEESH_EEENS3_IJNS3_IJNS3_IJSH_SH_EEESH_EEENS4_ILi64EEEEEEEEEEENS_10ViewEngineIPN7cutlass10bfloat16_tEEEEEC2ERKSP_RKSU_:
[----:B------:R-:W-:Y:S02]  /*8ae0*/  IADD3 R4, R76, -c[0x0][0x20], RZ ;  /* 0x800008004c047a10 */ /* 0x000fe40007ffe0ff */
[----:B------:R-:W-:-:S03]  /*8af0*/  MOV R7, 0x0 ;  /* 0x0000000000077802 */ /* 0x000fc60000000f00 */
[----:B------:R1:W-:Y:S01]  /*8b00*/  STL.64 [R4], R2 ;  /* 0x0000000204007387 */ /* 0x0003e20000100a00 */
[----:B------:R-:W-:Y:S05]  /*8b10*/  RET.REL.NODEC R6 `(_ZN7cutlass13device_kernelIN5flash19enable_sm80_to_sm89INS1_16FlashAttnBwdSm80INS1_25CollectiveMainloopBwdSm80ILi2ELi2EN4cute5tupleIJNS5_1CILi128EEES8_NS7_ILi64EEEEEENS_10bfloat16_tEfNS_4arch4Sm80ELb0ELb0ELb1ELb0ELb1ELb0ELb0ELb0ELi2ELi4ELi4ELi4ELb0EEENS1_21CollectiveEpilogueBwdISA_SB_SD_Li256ELb0ELb0ELi2EEENS1_19SingleTileSchedulerILb0ELb0ELb0ELi128EEEEEEEEEvNT_6ParamsE) ;  /* 0xffff74e006007950 */ /* 0x000fea0003c3ffff */
        .type           $_ZN7cutlass13device_kernelIN5flash19enable_sm80_to_sm89INS1_16FlashAttnBwdSm80INS1_25CollectiveMainloopBwdSm80ILi2ELi2EN4cute5tupleIJNS5_1CILi128EEES8_NS7_ILi64EEEEEENS_10bfloat16_tEfNS_4arch4Sm80ELb0ELb0ELb1ELb0ELb1ELb0ELb0ELb0ELi2ELi4ELi4ELi4ELb0EEENS1_21CollectiveEpilogueBwdISA_SB_SD_Li256ELb0ELb0ELi2EEENS1_19SingleTileSchedulerILb0ELb0ELb0ELi128EEEEEEEEEvNT_6ParamsE$_ZN4cute3eso3ESOILb1ELb0EJNS_6LayoutINS_5tupleIJNS3_IJNS3_IJNS_1CILi2EEES5_EEENS4_ILi1EEEEEEEEENS3_IJNS3_IJNS3_IJS7_NS4_ILi16EEEEEENS4_ILi0EEEEEEEEEEENS_10ViewEngineIPjEEEEC2ERKSF_RKSI_,@function
        .size           $_ZN7cutlass13device_kernelIN5flash19enable_sm80_to_sm89INS1_16FlashAttnBwdSm80INS1_25CollectiveMainloopBwdSm80ILi2ELi2EN4cute5tupleIJNS5_1CILi128EEES8_NS7_ILi64EEEEEENS_10bfloat16_tEfNS_4arch4Sm80ELb0ELb0ELb1ELb0ELb1ELb0ELb0ELb0ELi2ELi4ELi4ELi4ELb0EEENS1_21CollectiveEpilogueBwdISA_SB_SD_Li256ELb0ELb0ELi2EEENS1_19SingleTileSchedulerILb0ELb0ELb0ELi128EEEEEEEEEvNT_6ParamsE$_ZN4cute3eso3ESOILb1ELb0EJNS_6LayoutINS_5tupleIJNS3_IJNS3_IJNS_1CILi2EEES5_EEENS4_ILi1EEEEEEEEENS3_IJNS3_IJNS3_IJS7_NS4_ILi16EEEEEENS4_ILi0EEEEEEEEEEENS_10ViewEngineIPjEEEEC2ERKSF_RKSI_,($_ZN7cutlass13device_kernelIN5flash19enable_sm80_to_sm89INS1_16FlashAttnBwdSm80INS1_25CollectiveMainloopBwdSm80ILi2ELi2EN4cute5tupleIJNS5_1CILi128EEES8_NS7_ILi64EEEEEENS_10bfloat16_tEfNS_4arch4Sm80ELb0ELb0ELb1ELb0ELb1ELb0ELb0ELb0ELi2ELi4ELi4ELi4ELb0EEENS1_21CollectiveEpilogueBwdISA_SB_SD_Li256ELb0ELb0ELi2EEENS1_19SingleTileSchedulerILb0ELb0ELb0ELi128EEEEEEEEEvNT_6ParamsE$_ZN4cute3eso3ESOILb1ELb0EJNS_6LayoutINS_5tupleIJNS3_IJNS3_IJNS_1CILi4EEENS4_ILi2EEEEEENS4_ILi1EEEEEEEEENS3_IJNS3_IJNS3_IJS8_NS4_ILi32EEEEEENS4_ILi0EEEEEEEEEEENS_10ViewEngineIPN7cutlass10bfloat16_tEEEEEC2ERKSG_RKSL_ - $_ZN7cutlass13device_kernelIN5flash19enable_sm80_to_sm89INS1_16FlashAttnBwdSm80INS1_25CollectiveMainloopBwdSm80ILi2ELi2EN4cute5tupleIJNS5_1CILi128EEES8_NS7_ILi64EEEEEENS_10bfloat16_tEfNS_4arch4Sm80ELb0ELb0ELb1ELb0ELb1ELb0ELb0ELb0ELi2ELi4ELi4ELi4ELb0EEENS1_21CollectiveEpilogueBwdISA_SB_SD_Li256ELb0ELb0ELi2EEENS1_19SingleTileSchedulerILb0ELb0ELb0ELi128EEEEEEEEEvNT_6ParamsE$_ZN4cute3eso3ESOILb1ELb0EJNS_6LayoutINS_5tupleIJNS3_IJNS3_IJNS_1CILi2EEES5_EEENS4_ILi1EEEEEEEEENS3_IJNS3_IJNS3_IJS7_NS4_ILi16EEEEEENS4_ILi0EEEEEEEEEEENS_10ViewEngineIPjEEEEC2ERKSF_RKSI_)
$_ZN7cutlass13device_kernelIN5flash19enable_sm80_to_sm89INS1_16FlashAttnBwdSm80INS1_25CollectiveMainloopBwdSm80ILi2ELi2EN4cute5tupleIJNS5_1CILi128EEES8_NS7_ILi64EEEEEENS_10bfloat16_tEfNS_4arch4Sm80ELb0ELb0ELb1ELb0ELb1ELb0ELb0ELb0ELi2ELi4ELi4ELi4ELb0EEENS1_21CollectiveEpilogueBwdISA_SB_SD_Li256ELb0ELb0ELi2EEENS1_19SingleTileSchedulerILb0ELb0ELb0ELi128EEEEEEEEEvNT_6ParamsE$_ZN4cute3eso3ESOILb1ELb0EJNS_6LayoutINS_5tupleIJNS3_IJNS3_IJNS_1CILi2EEES5_EEENS4_ILi1EEEEEEEEENS3_IJNS3_IJNS3_IJS7_NS4_ILi16EEEEEENS4_ILi0EEEEEEEEEEENS_10ViewEngineIPjEEEEC2ERKSF_RKSI_:
[----:B------:R-:W-:Y:S02]  /*8b20*/  IADD3 R2, R76, -c[0x0][0x20], RZ ;  /* 0x800008004c027a10 */ /* 0x000fe40007ffe0ff */
[----:B------:R-:W-:-:S03]  /*8b30*/  MOV R7, 0x0 ;  /* 0x0000000000077802 */ /* 0x000fc60000000f00 */
[----:B------:R1:W-:Y:S01]  /*8b40*/  STL.64 [R2], R4 ;  /* 0x0000000402007387 */ /* 0x0003e20000100a00 */
[----:B------:R-:W-:Y:S05]  /*8b50*/  RET.REL.NODEC R6 `(_ZN7cutlass13device_kernelIN5flash19enable_sm80_to_sm89INS1_16FlashAttnBwdSm80INS1_25CollectiveMainloopBwdSm80ILi2ELi2EN4cute5tupleIJNS5_1CILi128EEES8_NS7_ILi64EEEEEENS_10bfloat16_tEfNS_4arch4Sm80ELb0ELb0ELb1ELb0ELb1ELb0ELb0ELb0ELi2ELi4ELi4ELi4ELb0EEENS1_21CollectiveEpilogueBwdISA_SB_SD_Li256ELb0ELb0ELi2EEENS1_19SingleTileSchedulerILb0ELb0ELb0ELi128EEEEEEEEEvNT_6ParamsE) ;  /* 0xffff74a006007950 */ /* 0x000fea0003c3ffff */
        .type           $_ZN7cutlass13device_kernelIN5flash19enable_sm80_to_sm89INS1_16FlashAttnBwdSm80INS1_25CollectiveMainloopBwdSm80ILi2ELi2EN4cute5tupleIJNS5_1CILi128EEES8_NS7_ILi64EEEEEENS_10bfloat16_tEfNS_4arch4Sm80ELb0ELb0ELb1ELb0ELb1ELb0ELb0ELb0ELi2ELi4ELi4ELi4ELb0EEENS1_21CollectiveEpilogueBwdISA_SB_SD_Li256ELb0ELb0ELi2EEENS1_19SingleTileSchedulerILb0ELb0ELb0ELi128EEEEEEEEEvNT_6ParamsE$_ZN4cute3eso3ESOILb1ELb0EJNS_6LayoutINS_5tupleIJNS3_IJNS3_IJNS_1CILi4EEENS4_ILi2EEEEEENS4_ILi1EEEEEEEEENS3_IJNS3_IJNS3_IJS8_NS4_ILi32EEEEEENS4_ILi0EEEEEEEEEEENS_10ViewEngineIPN7cutlass10bfloat16_tEEEEEC2ERKSG_RKSL_,@function
        .size           $_ZN7cutlass13device_kernelIN5flash19enable_sm80_to_sm89INS1_16FlashAttnBwdSm80INS1_25CollectiveMainloopBwdSm80ILi2ELi2EN4cute5tupleIJNS5_1CILi128EEES8_NS7_ILi64EEEEEENS_10bfloat16_tEfNS_4arch4Sm80ELb0ELb0ELb1ELb0ELb1ELb0ELb0ELb0ELi2ELi4ELi4ELi4ELb0EEENS1_21CollectiveEpilogueBwdISA_SB_SD_Li256ELb0ELb0ELi2EEENS1_19SingleTileSchedulerILb0ELb0ELb0ELi128EEEEEEEEEvNT_6ParamsE$_ZN4cute3eso3ESOILb1ELb0EJNS_6LayoutINS_5tupleIJNS3_IJNS3_IJNS_1CILi4EEENS4_ILi2EEEEEENS4_ILi1EEEEEEEEENS3_IJNS3_IJNS3_IJS8_NS4_ILi32EEEEEENS4_ILi0EEEEEEEEEEENS_10ViewEngineIPN7cutlass10bfloat16_tEEEEEC2ERKSG_RKSL_,($_ZN7cutlass13device_kernelIN5flash19enable_sm80_to_sm89INS1_16FlashAttnBwdSm80INS1_25CollectiveMainloopBwdSm80ILi2ELi2EN4cute5tupleIJNS5_1CILi128EEES8_NS7_ILi64EEEEEENS_10bfloat16_tEfNS_4arch4Sm80ELb0ELb0ELb1ELb0ELb1ELb0ELb0ELb0ELi2ELi4ELi4ELi4ELb0EEENS1_21CollectiveEpilogueBwdISA_SB_SD_Li256ELb0ELb0ELi2EEENS1_19SingleTileSchedulerILb0ELb0ELb0ELi128EEEEEEEEEvNT_6ParamsE$_ZN4cute3eso3ESOILb1ELb0EJNS_6LayoutINS_5tupleIJNS3_IJNS3_IJNS_1CILi4EEENS4_ILi2EEEEEENS4_ILi1EEEEEEEEENS3_IJNS3_IJNS3_IJS8_NS4_ILi32EEEEEENS4_ILi0EEEEEEEEEEEiEEC2ERKSG_RKi - $_ZN7cutlass13device_kernelIN5flash19enable_sm80_to_sm89INS1_16FlashAttnBwdSm80INS1_25CollectiveMainloopBwdSm80ILi2ELi2EN4cute5tupleIJNS5_1CILi128EEES8_NS7_ILi64EEEEEENS_10bfloat16_tEfNS_4arch4Sm80ELb0ELb0ELb1ELb0ELb1ELb0ELb0ELb0ELi2ELi4ELi4ELi4ELb0EEENS1_21CollectiveEpilogueBwdISA_SB_SD_Li256ELb0ELb0ELi2EEENS1_19SingleTileSchedulerILb0ELb0ELb0ELi128EEEEEEEEEvNT_6ParamsE$_ZN4cute3eso3ESOILb1ELb0EJNS_6LayoutINS_5tupleIJNS3_IJNS3_IJNS_1CILi4EEENS4_ILi2EEEEEENS4_ILi1EEEEEEEEENS3_IJNS3_IJNS3_IJS8_NS4_ILi32EEEEEENS4_ILi0EEEEEEEEEEENS_10ViewEngineIPN7cutlass10bfloat16_tEEEEEC2ERKSG_RKSL_)
$_ZN7cutlass13device_kernelIN5flash19enable_sm80_to_sm89INS1_16FlashAttnBwdSm80INS1_25CollectiveMainloopBwdSm80ILi2ELi2EN4cute5tupleIJNS5_1CILi128EEES8_NS7_ILi64EEEEEENS_10bfloat16_tEfNS_4arch4Sm80ELb0ELb0ELb1ELb0ELb1ELb0ELb0ELb0ELi2ELi4ELi4ELi4ELb0EEENS1_21CollectiveEpilogueBwdISA_SB_SD_Li256ELb0ELb0ELi2EEENS1_19SingleTileSchedulerILb0ELb0ELb0ELi128EEEEEEEEEvNT_6ParamsE$_ZN4cute3eso3ESOILb1ELb0EJNS_6LayoutINS_5tupleIJNS3_IJNS3_IJNS_1CILi4EEENS4_ILi2EEEEEENS4_ILi1EEEEEEEEENS3_IJNS3_IJNS3_IJS8_NS4_ILi32EEEEEENS4_ILi0EEEEEEEEEEENS_10ViewEngineIPN7cutlass10bfloat16_tEEEEEC2ERKSG_RKSL_:
[----:B------:R-:W-:Y:S01]  /*8b60*/  IADD3 R2, R76, -c[0x0][0x20], RZ ;  /* 0x800008004c027a10 */ /* 0x000fe20007ffe0ff */
[----:B------:R-:W-:Y:S01]  /*8b70*/  IMAD.MOV.U32 R9, RZ, RZ, R3 ;  /* 0x000000ffff097224 */ /* 0x000fe200078e0003 */
[----:B------:R-:W-:-:S04]  /*8b80*/  MOV R5, 0x0 ;  /* 0x0000000000057802 */ /* 0x000fc80000000f00 */
[----:B------:R1:W-:Y:S01]  /*8b90*/  STL.64 [R2], R8 ;  /* 0x0000000802007387 */ /* 0x0003e20000100a00 */
[----:B------:R-:W-:Y:S05]  /*8ba0*/  RET.REL.NODEC R4 `(_ZN7cutlass13device_kernelIN5flash19enable_sm80_to_sm89INS1_16FlashAttnBwdSm80INS1_25CollectiveMainloopBwdSm80ILi2ELi2EN4cute5tupleIJNS5_1CILi128EEES8_NS7_ILi64EEEEEENS_10bfloat16_tEfNS_4arch4Sm80ELb0ELb0ELb1ELb0ELb1ELb0ELb0ELb0ELi2ELi4ELi4ELi4ELb0EEENS1_21CollectiveEpilogueBwdISA_SB_SD_Li256ELb0ELb0ELi2EEENS1_19SingleTileSchedulerILb0ELb0ELb0ELi128EEEEEEEEEvNT_6ParamsE) ;  /* 0xffff745004007950 */ /* 0x000fea0003c3ffff */
        .type           $_ZN7cutlass13device_kernelIN5flash19enable_sm80_to_sm89INS1_16FlashAttnBwdSm80INS1_25CollectiveMainloopBwdSm80ILi2ELi2EN4cute5tupleIJNS5_1CILi128EEES8_NS7_ILi64EEEEEENS_10bfloat16_tEfNS_4arch4Sm80ELb0ELb0ELb1ELb0ELb1ELb0ELb0ELb0ELi2ELi4ELi4ELi4ELb0EEENS1_21CollectiveEpilogueBwdISA_SB_SD_Li256ELb0ELb0ELi2EEENS1_19SingleTileSchedulerILb0ELb0ELb0ELi128EEEEEEEEEvNT_6ParamsE$_ZN4cute3eso3ESOILb1ELb0EJNS_6LayoutINS_5tupleIJNS3_IJNS3_IJNS_1CILi4EEENS4_ILi2EEEEEENS4_ILi1EEEEEEEEENS3_IJNS3_IJNS3_IJS8_NS4_ILi32EEEEEENS4_ILi0EEEEEEEEEEEiEEC2ERKSG_RKi,@function
        .size           $_ZN7cutlass13device_kernelIN5flash19enable_sm80_to_sm89INS1_16FlashAttnBwdSm80INS1_25CollectiveMainloopBwdSm80ILi2ELi2EN4cute5tupleIJNS5_1CILi128EEES8_NS7_ILi64EEEEEENS_10bfloat16_tEfNS_4arch4Sm80ELb0ELb0ELb1ELb0ELb1ELb0ELb0ELb0ELi2ELi4ELi4ELi4ELb0EEENS1_21CollectiveEpilogueBwdISA_SB_SD_Li256ELb0ELb0ELi2EEENS1_19SingleTileSchedulerILb0ELb0ELb0ELi128EEEEEEEEEvNT_6ParamsE$_ZN4cute3eso3ESOILb1ELb0EJNS_6LayoutINS_5tupleIJNS3_IJNS3_IJNS_1CILi4EEENS4_ILi2EEEEEENS4_ILi1EEEEEEEEENS3_IJNS3_IJNS3_IJS8_NS4_ILi32EEEEEENS4_ILi0EEEEEEEEEEEiEEC2ERKSG_RKi,($_ZN7cutlass13device_kernelIN5flash19enable_sm80_to_sm89INS1_16FlashAttnBwdSm80INS1_25CollectiveMainloopBwdSm80ILi2ELi2EN4cute5tupleIJNS5_1CILi128EEES8_NS7_ILi64EEEEEENS_10bfloat16_tEfNS_4arch4Sm80ELb0ELb0ELb1ELb0ELb1ELb0ELb0ELb0ELi2ELi4ELi4ELi4ELb0EEENS1_21CollectiveEpilogueBwdISA_SB_SD_Li256ELb0ELb0ELi2EEENS1_19SingleTileSchedulerILb0ELb0ELb0ELi128EEEEEEEEEvNT_6ParamsE$_ZN4cute3eso3ESOILb1ELb0EJNS_6LayoutINS_5tupleIJNS3_IJNS3_IJNS_1CILi4EEENS4_ILi2EEEEEENS4_ILi1EEEEEENS3_IJS6_EEEEEENS3_IJNS3_IJNS3_IJS8_NS4_ILi32EEEEEENS4_ILi0EEEEEENS3_IJNS4_ILi64EEEEEEEEEEENS_10ViewEngineIPN7cutlass10bfloat16_tEEEEEC2ERKSJ_RKSO_ - $_ZN7cutlass13device_kernelIN5flash19enable_sm80_to_sm89INS1_16FlashAttnBwdSm80INS1_25CollectiveMainloopBwdSm80ILi2ELi2EN4cute5tupleIJNS5_1CILi128EEES8_NS7_ILi64EEEEEENS_10bfloat16_tEfNS_4arch4Sm80ELb0ELb0ELb1ELb0ELb1ELb0ELb0ELb0ELi2ELi4ELi4ELi4ELb0EEENS1_21CollectiveEpilogueBwdISA_SB_SD_Li256ELb0ELb0ELi2EEENS1_19SingleTileSchedulerILb0ELb0ELb0ELi128EEEEEEEEEvNT_6ParamsE$_ZN4cute3eso3ESOILb1ELb0EJNS_6LayoutINS_5tupleIJNS3_IJNS3_IJNS_1CILi4EEENS4_ILi2EEEEEENS4_ILi1EEEEEEEEENS3_IJNS3_IJNS3_IJS8_NS4_ILi32EEEEEENS4_ILi0EEEEEEEEEEEiEEC2ERKSG_RKi)
$_ZN7cutlass13device_kernelIN5flash19enable_sm80_to_sm89INS1_16FlashAttnBwdSm80INS1_25CollectiveMainloopBwdSm80ILi2ELi2EN4cute5tupleIJNS5_1CILi128EEES8_NS7_ILi64EEEEEENS_10bfloat16_tEfNS_4arch4Sm80ELb0ELb0ELb1ELb0ELb1ELb0ELb0ELb0ELi2ELi4ELi4ELi4ELb0EEENS1_21CollectiveEpilogueBwdISA_SB_SD_Li256ELb0ELb0ELi2EEENS1_19SingleTileSchedulerILb0ELb0ELb0ELi128EEEEEEEEEvNT_6ParamsE$_ZN4cute3eso3ESOILb1ELb0EJNS_6LayoutINS_5tupleIJNS3_IJNS3_IJNS_1CILi4EEENS4_ILi2EEEEEENS4_ILi1EEEEEEEEENS3_IJNS3_IJNS3_IJS8_NS4_ILi32EEEEEENS4_ILi0EEEEEEEEEEEiEEC2ERKSG_RKi:
[----:B------:R-:W-:Y:S02]  /*8bb0*/  IADD3 R2, R76, -c[0x0][0x20], RZ ;  /* 0x800008004c027a10 */ /* 0x000fe40007ffe0ff */
[----:B------:R-:W-:-:S03]  /*8bc0*/  MOV R5, 0x0 ;  /* 0x0000000000057802 */ /* 0x000fc60000000f00 */
[----:B------:R1:W-:Y:S01]  /*8bd0*/  STL [R2], R3 ;  /* 0x0000000302007387 */ /* 0x0003e20000100800 */
[----:B------:R-:W-:Y:S05]  /*8be0*/  RET.REL.NODEC R4 `(_ZN7cutlass13device_kernelIN5flash19enable_sm80_to_sm89INS1_16FlashAttnBwdSm80INS1_25CollectiveMainloopBwdSm80ILi2ELi2EN4cute5tupleIJNS5_1CILi128EEES8_NS7_ILi64EEEEEENS_10bfloat16_tEfNS_4arch4Sm80ELb0ELb0ELb1ELb0ELb1ELb0ELb0ELb0ELi2ELi4ELi4ELi4ELb0EEENS1_21CollectiveEpilogueBwdISA_SB_SD_Li256ELb0ELb0ELi2EEENS1_19SingleTileSchedulerILb0ELb0ELb0ELi128EEEEEEEEEvNT_6ParamsE) ;  /* 0xffff741004007950 */ /* 0x000fea0003c3ffff */
        .type           $_ZN7cutlass13device_kernelIN5flash19enable_sm80_to_sm89INS1_16FlashAttnBwdSm80INS1_25CollectiveMainloopBwdSm80ILi2ELi2EN4cute5tupleIJNS5_1CILi128EEES8_NS7_ILi64EEEEEENS_10bfloat16_tEfNS_4arch4Sm80ELb0ELb0ELb1ELb0ELb1ELb0ELb0ELb0ELi2ELi4ELi4ELi4ELb0EEENS1_21CollectiveEpilogueBwdISA_SB_SD_Li256ELb0ELb0ELi2EEENS1_19SingleTileSchedulerILb0ELb0ELb0ELi128EEEEEEEEEvNT_6ParamsE$_ZN4cute3eso3ESOILb1ELb0EJNS_6LayoutINS_5tupleIJNS3_IJNS3_IJNS_1CILi4EEENS4_ILi2EEEEEENS4_ILi1EEEEEENS3_IJS6_EEEEEENS3_IJNS3_IJNS3_IJS8_NS4_ILi32EEEEEENS4_ILi0EEEEEENS3_IJNS4_ILi64EEEEEEEEEEENS_10ViewEngineIPN7cutlass10bfloat16_tEEEEEC2ERKSJ_RKSO_,@function
        .size           $_ZN7cutlass13device_kernelIN5flash19enable_sm80_to_sm89INS1_16FlashAttnBwdSm80INS1_25CollectiveMainloopBwdSm80ILi2ELi2EN4cute5tupleIJNS5_1CILi128EEES8_NS7_ILi64EEEEEENS_10bfloat16_tEfNS_4arch4Sm80ELb0ELb0ELb1ELb0ELb1ELb0ELb0ELb0ELi2ELi4ELi4ELi4ELb0EEENS1_21CollectiveEpilogueBwdISA_SB_SD_Li256ELb0ELb0ELi2EEENS1_19SingleTileSchedulerILb0ELb0ELb0ELi128EEEEEEEEEvNT_6ParamsE$_ZN4cute3eso3ESOILb1ELb0EJNS_6LayoutINS_5tupleIJNS3_IJNS3_IJNS_1CILi4EEENS4_ILi2EEEEEENS4_ILi1EEEEEENS3_IJS6_EEEEEENS3_IJNS3_IJNS3_IJS8_NS4_ILi32EEEEEENS4_ILi0EEEEEENS3_IJNS4_ILi64EEEEEEEEEEENS_10ViewEngineIPN7cutlass10bfloat16_tEEEEEC2ERKSJ_RKSO_,($_ZN7cutlass13device_kernelIN5flash19enable_sm80_to_sm89INS1_16FlashAttnBwdSm80INS1_25CollectiveMainloopBwdSm80ILi2ELi2EN4cute5tupleIJNS5_1CILi128EEES8_NS7_ILi64EEEEEENS_10bfloat16_tEfNS_4arch4Sm80ELb0ELb0ELb1ELb0ELb1ELb0ELb0ELb0ELi2ELi4ELi4ELi4ELb0EEENS1_21CollectiveEpilogueBwdISA_SB_SD_Li256ELb0ELb0ELi2EEENS1_19SingleTileSchedulerILb0ELb0ELb0ELi128EEEEEEEEEvNT_6ParamsE$_ZN4cute3eso3ESOILb1ELb0EJNS_6LayoutINS_5tupleIJNS3_IJNS3_IJNS_1CILi4EEENS4_ILi2EEEEEENS4_ILi1EEEEEES6_EEENS3_IJNS3_IJNS3_IJS8_NS4_ILi32EEEEEENS4_ILi0EEEEEENS4_ILi64EEEEEEEENS_10ViewEngineIPN7cutlass10bfloat16_tEEEEEC2ERKSH_RKSM_ - $_ZN7cutlass13device_kernelIN5flash19enable_sm80_to_sm89INS1_16FlashAttnBwdSm80INS1_25CollectiveMainloopBwdSm80ILi2ELi2EN4cute5tupleIJNS5_1CILi128EEES8_NS7_ILi64EEEEEENS_10bfloat16_tEfNS_4arch4Sm80ELb0ELb0ELb1ELb0ELb1ELb0ELb0ELb0ELi2ELi4ELi4ELi4ELb0EEENS1_21CollectiveEpilogueBwdISA_SB_SD_Li256ELb0ELb0ELi2EEENS1_19SingleTileSchedulerILb0ELb0ELb0ELi128EEEEEEEEEvNT_6ParamsE$_ZN4cute3eso3ESOILb1ELb0EJNS_6LayoutINS_5tupleIJNS3_IJNS3_IJNS_1CILi4EEENS4_ILi2EEEEEENS4_ILi1EEEEEENS3_IJS6_EEEEEENS3_IJNS3_IJNS3_IJS8_NS4_ILi32EEEEEENS4_ILi0EEEEEENS3_IJNS4_ILi64EEEEEEEEEEENS_10ViewEngineIPN7cutlass10bfloat16_tEEEEEC2ERKSJ_RKSO_)
$_ZN7cutlass13device_kernelIN5flash19enable_sm80_to_sm89INS1_16FlashAttnBwdSm80INS1_25CollectiveMainloopBwdSm80ILi2ELi2EN4cute5tupleIJNS5_1CILi128EEES8_NS7_ILi64EEEEEENS_10bfloat16_tEfNS_4arch4Sm80ELb0ELb0ELb1ELb0ELb1ELb0ELb0ELb0ELi2ELi4ELi4ELi4ELb0EEENS1_21CollectiveEpilogueBwdISA_SB_SD_Li256ELb0ELb0ELi2EEENS1_19SingleTileSchedulerILb0ELb0ELb0ELi128EEEEEEEEEvNT_6ParamsE$_ZN4cute3eso3ESOILb1ELb0EJNS_6LayoutINS_5tupleIJNS3_IJNS3_IJNS_1CILi4EEENS4_ILi2EEEEEENS4_ILi1EEEEEENS3_IJS6_EEEEEENS3_IJNS3_IJNS3_IJS8_NS4_ILi32EEEEEENS4_ILi0EEEEEENS3_IJNS4_ILi64EEEEEEEEEEENS_10ViewEngineIPN7cutlass10bfloat16_tEEEEEC2ERKSJ_RKSO_:
[----:B------:R-:W-:Y:S02]  /*8bf0*/  IADD3 R2, R76, -c[0x0][0x20], RZ ;  /* 0x800008004c027a10 */ /* 0x000fe40007ffe0ff */
[----:B------:R-:W-:-:S03]  /*8c00*/  MOV R7, 0x0 ;  /* 0x0000000000077802 */ /* 0x000fc60000000f00 */
[----:B------:R1:W-:Y:S01]  /*8c10*/  STL.64 [R2], R4 ;  /* 0x0000000402007387 */ /* 0x0003e20000100a00 */
[----:B------:R-:W-:Y:S05]  /*8c20*/  RET.REL.NODEC R6 `(_ZN7cutlass13device_kernelIN5flash19enable_sm80_to_sm89INS1_16FlashAttnBwdSm80INS1_25CollectiveMainloopBwdSm80ILi2ELi2EN4cute5tupleIJNS5_1CILi128EEES8_NS7_ILi64EEEEEENS_10bfloat16_tEfNS_4arch4Sm80ELb0ELb0ELb1ELb0ELb1ELb0ELb0ELb0ELi2ELi4ELi4ELi4ELb0EEENS1_21CollectiveEpilogueBwdISA_SB_SD_Li256ELb0ELb0ELi2EEENS1_19SingleTileSchedulerILb0ELb0ELb0ELi128EEEEEEEEEvNT_6ParamsE) ;  /* 0xffff73d006007950 */ /* 0x000fea0003c3ffff */
        .type           $_ZN7cutlass13device_kernelIN5flash19enable_sm80_to_sm89INS1_16FlashAttnBwdSm80INS1_25CollectiveMainloopBwdSm80ILi2ELi2EN4cute5tupleIJNS5_1CILi128EEES8_NS7_ILi64EEEEEENS_10bfloat16_tEfNS_4arch4Sm80ELb0ELb0ELb1ELb0ELb1ELb0ELb0ELb0ELi2ELi4ELi4ELi4ELb0EEENS1_21CollectiveEpilogueBwdISA_SB_SD_Li256ELb0ELb0ELi2EEENS1_19SingleTileSchedulerILb0ELb0ELb0ELi128EEEEEEEEEvNT_6ParamsE$_ZN4cute3eso3ESOILb1ELb0EJNS_6LayoutINS_5tupleIJNS3_IJNS3_IJNS_1CILi4EEENS4_ILi2EEEEEENS4_ILi1EEEEEES6_EEENS3_IJNS3_IJNS3_IJS8_NS4_ILi32EEEEEENS4_ILi0EEEEEENS4_ILi64EEEEEEEENS_10ViewEngineIPN7cutlass10bfloat16_tEEEEEC2ERKSH_RKSM_,@function
        .size           $_ZN7cutlass13device_kernelIN5flash19enable_sm80_to_sm89INS1_16FlashAttnBwdSm80INS1_25CollectiveMainloopBwdSm80ILi2ELi2EN4cute5tupleIJNS5_1CILi128EEES8_NS7_ILi64EEEEEENS_10bfloat16_tEfNS_4arch4Sm80ELb0ELb0ELb1ELb0ELb1ELb0ELb0ELb0ELi2ELi4ELi4ELi4ELb0EEENS1_21CollectiveEpilogueBwdISA_SB_SD_Li256ELb0ELb0ELi2EEENS1_19SingleTileSchedulerILb0ELb0ELb0ELi128EEEEEEEEEvNT_6ParamsE$_ZN4cute3eso3ESOILb1ELb0EJNS_6LayoutINS_5tupleIJNS3_IJNS3_IJNS_1CILi4EEENS4_ILi2EEEEEENS4_ILi1EEEEEES6_EEENS3_IJNS3_IJNS3_IJS8_NS4_ILi32EEEEEENS4_ILi0EEEEEENS4_ILi64EEEEEEEENS_10ViewEngineIPN7cutlass10bfloat16_tEEEEEC2ERKSH_RKSM_,($_ZN7cutlass13device_kernelIN5flash19enable_sm80_to_sm89INS1_16FlashAttnBwdSm80INS1_25CollectiveMainloopBwdSm80ILi2ELi2EN4cute5tupleIJNS5_1CILi128EEES8_NS7_ILi64EEEEEENS_10bfloat16_tEfNS_4arch4Sm80ELb0ELb0ELb1ELb0ELb1ELb0ELb0ELb0ELi2ELi4ELi4ELi4ELb0EEENS1_21CollectiveEpilogueBwdISA_SB_SD_Li256ELb0ELb0ELi2EEENS1_19SingleTileSchedulerILb0ELb0ELb0ELi128EEEEEEEEEvNT_6ParamsE$_ZN4cute3eso3ESOILb1ELb0EJNS_6LayoutINS_5tupleIJNS3_IJNS3_IJNS_1CILi4EEENS4_ILi2EEEEEENS4_ILi1EEEEEES6_EEENS3_IJNS3_IJNS3_IJS8_NS4_ILi32EEEEEENS4_ILi0EEEEEENS4_ILi64EEEEEEEEiEEC2ERKSH_RKi - $_ZN7cutlass13device_kernelIN5flash19enable_sm80_to_sm89INS1_16FlashAttnBwdSm80INS1_25CollectiveMainloopBwdSm80ILi2ELi2EN4cute5tupleIJNS5_1CILi128EEES8_NS7_ILi64EEEEEENS_10bfloat16_tEfNS_4arch4Sm80ELb0ELb0ELb1ELb0ELb1ELb0ELb0ELb0ELi2ELi4ELi4ELi4ELb0EEENS1_21CollectiveEpilogueBwdISA_SB_SD_Li256ELb0ELb0ELi2EEENS1_19SingleTileSchedulerILb0ELb0ELb0ELi128EEEEEEEEEvNT_6ParamsE$_ZN4cute3eso3ESOILb1ELb0EJNS_6LayoutINS_5tupleIJNS3_IJNS3_IJNS_1CILi4EEENS4_ILi2EEEEEENS4_ILi1EEEEEES6_EEENS3_IJNS3_IJNS3_IJS8_NS4_ILi32EEEEEENS4_ILi0EEEEEENS4_ILi64EEEEEEEENS_10ViewEngineIPN7cutlass10bfloat16_tEEEEEC2ERKSH_RKSM_)
$_ZN7cutlass13device_kernelIN5flash19enable_sm80_to_sm89INS1_16FlashAttnBwdSm80INS1_25CollectiveMainloopBwdSm80ILi2ELi2EN4cute5tupleIJNS5_1CILi128EEES8_NS7_ILi64EEEEEENS_10bfloat16_tEfNS_4arch4Sm80ELb0ELb0ELb1ELb0ELb1ELb0ELb0ELb0ELi2ELi4ELi4ELi4ELb0EEENS1_21CollectiveEpilogueBwdISA_SB_SD_Li256ELb0ELb0ELi2EEENS1_19SingleTileSchedulerILb0ELb0ELb0ELi128EEEEEEEEEvNT_6ParamsE$_ZN4cute3eso3ESOILb1ELb0EJNS_6LayoutINS_5tupleIJNS3_IJNS3_IJNS_1CILi4EEENS4_ILi2EEEEEENS4_ILi1EEEEEES6_EEENS3_IJNS3_IJNS3_IJS8_NS4_ILi32EEEEEENS4_ILi0EEEEEENS4_ILi64EEEEEEEENS_10ViewEngineIPN7cutlass10bfloat16_tEEEEEC2ERKSH_RKSM_:
[----:B------:R-:W-:Y:S02]  /*8c30*/  IADD3 R2, R76, -c[0x0][0x20], RZ ;  /* 0x800008004c027a10 */ /* 0x000fe40007ffe0ff */
[----:B------:R-:W-:-:S03]  /*8c40*/  MOV R7, 0x0 ;  /* 0x0000000000077802 */ /* 0x000fc60000000f00 */
[----:B------:R1:W-:Y:S01]  /*8c50*/  STL.64 [R2], R10 ;  /* 0x0000000a02007387 */ /* 0x0003e20000100a00 */
[----:B------:R-:W-:Y:S05]  /*8c60*/  RET.REL.NODEC R6 `(_ZN7cutlass13device_kernelIN5flash19enable_sm80_to_sm89INS1_16FlashAttnBwdSm80INS1_25CollectiveMainloopBwdSm80ILi2ELi2EN4cute5tupleIJNS5_1CILi128EEES8_NS7_ILi64EEEEEENS_10bfloat16_tEfNS_4arch4Sm80ELb0ELb0ELb1ELb0ELb1ELb0ELb0ELb0ELi2ELi4ELi4ELi4ELb0EEENS1_21CollectiveEpilogueBwdISA_SB_SD_Li256ELb0ELb0ELi2EEENS1_19SingleTileSchedulerILb0ELb0ELb0ELi128EEEEEEEEEvNT_6ParamsE) ;  /* 0xffff739006007950 */ /* 0x000fea0003c3ffff */
        .type           $_ZN7cutlass13device_kernelIN5flash19enable_sm80_to_sm89INS1_16FlashAttnBwdSm80INS1_25CollectiveMainloopBwdSm80ILi2ELi2EN4cute5tupleIJNS5_1CILi128EEES8_NS7_ILi64EEEEEENS_10bfloat16_tEfNS_4arch4Sm80ELb0ELb0ELb1ELb0ELb1ELb0ELb0ELb0ELi2ELi4ELi4ELi4ELb0EEENS1_21CollectiveEpilogueBwdISA_SB_SD_Li256ELb0ELb0ELi2EEENS1_19SingleTileSchedulerILb0ELb0ELb0ELi128EEEEEEEEEvNT_6ParamsE$_ZN4cute3eso3ESOILb1ELb0EJNS_6LayoutINS_5tupleIJNS3_IJNS3_IJNS_1CILi4EEENS4_ILi2EEEEEENS4_ILi1EEEEEES6_EEENS3_IJNS3_IJNS3_IJS8_NS4_ILi32EEEEEENS4_ILi0EEEEEENS4_ILi64EEEEEEEEiEEC2ERKSH_RKi,@function
        .size           $_ZN7cutlass13device_kernelIN5flash19enable_sm80_to_sm89INS1_16FlashAttnBwdSm80INS1_25CollectiveMainloopBwdSm80ILi2ELi2EN4cute5tupleIJNS5_1CILi128EEES8_NS7_ILi64EEEEEENS_10bfloat16_tEfNS_4arch4Sm80ELb0ELb0ELb1ELb0ELb1ELb0ELb0ELb0ELi2ELi4ELi4ELi4ELb0EEENS1_21CollectiveEpilogueBwdISA_SB_SD_Li256ELb0ELb0ELi2EEENS1_19SingleTileSchedulerILb0ELb0ELb0ELi128EEEEEEEEEvNT_6ParamsE$_ZN4cute3eso3ESOILb1ELb0EJNS_6LayoutINS_5tupleIJNS3_IJNS3_IJNS_1CILi4EEENS4_ILi2EEEEEENS4_ILi1EEEEEES6_EEENS3_IJNS3_IJNS3_IJS8_NS4_ILi32EEEEEENS4_ILi0EEEEEENS4_ILi64EEEEEEEEiEEC2ERKSH_RKi,($_ZN7cutlass13device_kernelIN5flash19enable_sm80_to_sm89INS1_16FlashAttnBwdSm80INS1_25CollectiveMainloopBwdSm80ILi2ELi2EN4cute5tupleIJNS5_1CILi128EEES8_NS7_ILi64EEEEEENS_10bfloat16_tEfNS_4arch4Sm80ELb0ELb0ELb1ELb0ELb1ELb0ELb0ELb0ELi2ELi4ELi4ELi4ELb0EEENS1_21CollectiveEpilogueBwdISA_SB_SD_Li256ELb0ELb0ELi2EEENS1_19SingleTileSchedulerILb0ELb0ELb0ELi128EEEEEEEEEvNT_6ParamsE$_ZN4cute3eso3ESOILb1ELb0EJNS_6LayoutINS_5tupleIJNS3_IJNS3_IJNS_1CILi4EEENS4_ILi2EEEEEENS4_ILi1EEEEEES6_NS4_ILi8EEEEEENS3_IJNS3_IJNS3_IJS8_NS4_ILi32EEEEEENS4_ILi0EEEEEENS4_ILi64EEES5_EEEEENS_10ViewEngineIPN7cutlass10bfloat16_tEEEEEC2ERKSI_RKSN_ - $_ZN7cutlass13device_kernelIN5flash19enable_sm80_to_sm89INS1_16FlashAttnBwdSm80INS1_25CollectiveMainloopBwdSm80ILi2ELi2EN4cute5tupleIJNS5_1CILi128EEES8_NS7_ILi64EEEEEENS_10bfloat16_tEfNS_4arch4Sm80ELb0ELb0ELb1ELb0ELb1ELb0ELb0ELb0ELi2ELi4ELi4ELi4ELb0EEENS1_21CollectiveEpilogueBwdISA_SB_SD_Li256ELb0ELb0ELi2EEENS1_19SingleTileSchedulerILb0ELb0ELb0ELi128EEEEEEEEEvNT_6ParamsE$_ZN4cute3eso3ESOILb1ELb0EJNS_6LayoutINS_5tupleIJNS3_IJNS3_IJNS_1CILi4EEENS4_ILi2EEEEEENS4_ILi1EEEEEES6_EEENS3_IJNS3_IJNS3_IJS8_NS4_ILi32EEEEEENS4_ILi0EEEEEENS4_ILi64EEEEEEEEiEEC2ERKSH_RKi)
$_ZN7cutlass13device_kernelIN5flash19enable_sm80_to_sm89INS1_16FlashAttnBwdSm80INS1_25CollectiveMainloopBwdSm80ILi2ELi2EN4cute5tupleIJNS5_1CILi128EEES8_NS7_ILi64EEEEEENS_10bfloat16_tEfNS_4arch4Sm80ELb0ELb0ELb1ELb0ELb1ELb0ELb0ELb0ELi2ELi4ELi4ELi4ELb0EEENS1_21CollectiveEpilogueBwdISA_SB_SD_Li256ELb0ELb0ELi2EEENS1_19SingleTileSchedulerILb0ELb0ELb0ELi128EEEEEEEEEvNT_6ParamsE$_ZN4cute3eso3ESOILb1ELb0EJNS_6LayoutINS_5tupleIJNS3_IJNS3_IJNS_1CILi4EEENS4_ILi2EEEEEENS4_ILi1EEEEEES6_EEENS3_IJNS3_IJNS3_IJS8_NS4_ILi32EEEEEENS4_ILi0EEEEEENS4_ILi64EEEEEEEEiEEC2ERKSH_RKi:
[----:B------:R-:W-:Y:S02]  /*8c70*/  IADD3 R2, R2, -c[0x0][0x20], RZ ;  /* 0x8000080002027a10 */ /* 0x000fe40007ffe0ff */
[----:B------:R-:W-:-:S03]  /*8c80*/  MOV R5, 0x0 ;  /* 0x0000000000057802 */ /* 0x000fc60000000f00 */
[----:B------:R1:W-:Y:S01]  /*8c90*/  STL [R2], R3 ;  /* 0x0000000302007387 */ /* 0x0003e20000100800 */
[----:B------:R-:W-:Y:S05]  /*8ca0*/  RET.REL.NODEC R4 `(_ZN7cutlass13device_kernelIN5flash19enable_sm80_to_sm89INS1_16FlashAttnBwdSm80INS1_25CollectiveMainloopBwdSm80ILi2ELi2EN4cute5tupleIJNS5_1CILi128EEES8_NS7_ILi64EEEEEENS_10bfloat16_tEfNS_4arch4Sm80ELb0ELb0ELb1ELb0ELb1ELb0ELb0ELb0ELi2ELi4ELi4ELi4ELb0EEENS1_21CollectiveEpilogueBwdISA_SB_SD_Li256ELb0ELb0ELi2EEENS1_19SingleTileSchedulerILb0ELb0ELb0ELi128EEEEEEEEEvNT_6ParamsE) ;  /* 0xffff735004007950 */ /* 0x000fea0003c3ffff */
        .type           $_ZN7cutlass13device_kernelIN5flash19enable_sm80_to_sm89INS1_16FlashAttnBwdSm80INS1_25CollectiveMainloopBwdSm80ILi2ELi2EN4cute5tupleIJNS5_1CILi128EEES8_NS7_ILi64EEEEEENS_10bfloat16_tEfNS_4arch4Sm80ELb0ELb0ELb1ELb0ELb1ELb0ELb0ELb0ELi2ELi4ELi4ELi4ELb0EEENS1_21CollectiveEpilogueBwdISA_SB_SD_Li256ELb0ELb0ELi2EEENS1_19SingleTileSchedulerILb0ELb0ELb0ELi128EEEEEEEEEvNT_6ParamsE$_ZN4cute3eso3ESOILb1ELb0EJNS_6LayoutINS_5tupleIJNS3_IJNS3_IJNS_1CILi4EEENS4_ILi2EEEEEENS4_ILi1EEEEEES6_NS4_ILi8EEEEEENS3_IJNS3_IJNS3_IJS8_NS4_ILi32EEEEEENS4_ILi0EEEEEENS4_ILi64EEES5_EEEEENS_10ViewEngineIPN7cutlass10bfloat16_tEEEEEC2ERKSI_RKSN_,@function
        .size           $_ZN7cutlass13device_kernelIN5flash19enable_sm80_to_sm89INS1_16FlashAttnBwdSm80INS1_25CollectiveMainloopBwdSm80ILi2ELi2EN4cute5tupleIJNS5_1CILi128EEES8_NS7_ILi64EEEEEENS_10bfloat16_tEfNS_4arch4Sm80ELb0ELb0ELb1ELb0ELb1ELb0ELb0ELb0ELi2ELi4ELi4ELi4ELb0EEENS1_21CollectiveEpilogueBwdISA_SB_SD_Li256ELb0ELb0ELi2EEENS1_19SingleTileSchedulerILb0ELb0ELb0ELi128EEEEEEEEEvNT_6ParamsE$_ZN4cute3eso3ESOILb1ELb0EJNS_6LayoutINS_5tupleIJNS3_IJNS3_IJNS_1CILi4EEENS4_ILi2EEEEEENS4_ILi1EEEEEES6_NS4_ILi8EEEEEENS3_IJNS3_IJNS3_IJS8_NS4_ILi32EEEEEENS4_ILi0EEEEEENS4_ILi64EEES5_EEEEENS_10ViewEngineIPN7cutlass10bfloat16_tEEEEEC2ERKSI_RKSN_,($_ZN7cutlass13device_kernelIN5flash19enable_sm80_to_sm89INS1_16FlashAttnBwdSm80INS1_25CollectiveMainloopBwdSm80ILi2ELi2EN4cute5tupleIJNS5_1CILi128EEES8_NS7_ILi64EEEEEENS_10bfloat16_tEfNS_4arch4Sm80ELb0ELb0ELb1ELb0ELb1ELb0ELb0ELb0ELi2ELi4ELi4ELi4ELb0EEENS1_21CollectiveEpilogueBwdISA_SB_SD_Li256ELb0ELb0ELi2EEENS1_19SingleTileSchedulerILb0ELb0ELb0ELi128EEEEEEEEEvNT_6ParamsE$_ZN4cute3eso3ESOILb1ELb0EJNS_6LayoutINS_5tupleIJNS3_IJNS3_IJNS_1CILi4EEENS4_ILi8EEEEEENS3_IJS5_NS4_ILi2EEEEEEEEENS3_IJNS3_IJS8_S8_EEENS3_IJS8_S6_EEEEEEEEENS3_IJNS3_IJNS3_IJNS_11ScaledBasisIS8_JLi1EEEENSF_INS4_ILi1EEEJLi0EEEEEEENS3_IJNSF_INS4_ILi16EEEJLi0EEEENSF_IS6_JLi1EEEEEEEEEENS3_IJNS3_IJNSF_ISH_JLi1EEEENSF_IS6_JLi0EEEEEEENS3_IJNSF_INS4_ILi64EEEJLi0EEEENSF_ISK_JLi1EEEEEEEEEEEEEEENS_10ViewEngineINS_23ArithmeticTupleIteratorINS_15ArithmeticTupleIJNS4_ILi0EEES12_EEEEEEEEEC2ERKSY_RKS15_ - $_ZN7cutlass13device_kernelIN5flash19enable_sm80_to_sm89INS1_16FlashAttnBwdSm80INS1_25CollectiveMainloopBwdSm80ILi2ELi2EN4cute5tupleIJNS5_1CILi128EEES8_NS7_ILi64EEEEEENS_10bfloat16_tEfNS_4arch4Sm80ELb0ELb0ELb1ELb0ELb1ELb0ELb0ELb0ELi2ELi4ELi4ELi4ELb0EEENS1_21CollectiveEpilogueBwdISA_SB_SD_Li256ELb0ELb0ELi2EEENS1_19SingleTileSchedulerILb0ELb0ELb0ELi128EEEEEEEEEvNT_6ParamsE$_ZN4cute3eso3ESOILb1ELb0EJNS_6LayoutINS_5tupleIJNS3_IJNS3_IJNS_1CILi4EEENS4_ILi2EEEEEENS4_ILi1EEEEEES6_NS4_ILi8EEEEEENS3_IJNS3_IJNS3_IJS8_NS4_ILi32EEEEEENS4_ILi0EEEEEENS4_ILi64EEES5_EEEEENS_10ViewEngineIPN7cutlass10bfloat16_tEEEEEC2ERKSI_RKSN_)
$_ZN7cutlass13device_kernelIN5flash19enable_sm80_to_sm89INS1_16FlashAttnBwdSm80INS1_25CollectiveMainloopBwdSm80ILi2ELi2EN4cute5tupleIJNS5_1CILi128EEES8_NS7_ILi64EEEEEENS_10bfloat16_tEfNS_4arch4Sm80ELb0ELb0ELb1ELb0ELb1ELb0ELb0ELb0ELi2ELi4ELi4ELi4ELb0EEENS1_21CollectiveEpilogueBwdISA_SB_SD_Li256ELb0ELb0ELi2EEENS1_19SingleTileSchedulerILb0ELb0ELb0ELi128EEEEEEEEEvNT_6ParamsE$_ZN4cute3eso3ESOILb1ELb0EJNS_6LayoutINS_5tupleIJNS3_IJNS3_IJNS_1CILi4EEENS4_ILi2EEEEEENS4_ILi1EEEEEES6_NS4_ILi8EEEEEENS3_IJNS3_IJNS3_IJS8_NS4_ILi32EEEEEENS4_ILi0EEEEEENS4_ILi64EEES5_EEEEENS_10ViewEngineIPN7cutlass10bfloat16_tEEEEEC2ERKSI_RKSN_:
[----:B------:R-:W-:Y:S01]  /*8cb0*/  IADD3 R2, R76, -c[0x0][0x20], RZ ;  /* 0x800008004c027a10 */ /* 0x000fe20007ffe0ff */
[----:B------:R-:W-:Y:S01]  /*8cc0*/  IMAD.MOV.U32 R7, RZ, RZ, R3 ;  /* 0x000000ffff077224 */ /* 0x000fe200078e0003 */
[----:B------:R-:W-:-:S04]  /*8cd0*/  MOV R5, 0x0 ;  /* 0x0000000000057802 */ /* 0x000fc80000000f00 */
[----:B------:R1:W-:Y:S01]  /*8ce0*/  STL.64 [R2], R6 ;  /* 0x0000000602007387 */ /* 0x0003e20000100a00 */
[----:B------:R-:W-:Y:S05]  /*8cf0*/  RET.REL.NODEC R4 `(_ZN7cutlass13device_kernelIN5flash19enable_sm80_to_sm89INS1_16FlashAttnBwdSm80INS1_25CollectiveMainloopBwdSm80ILi2ELi2EN4cute5tupleIJNS5_1CILi128EEES8_NS7_ILi64EEEEEENS_10bfloat16_tEfNS_4arch4Sm80ELb0ELb0ELb1ELb0ELb1ELb0ELb0ELb0ELi2ELi4ELi4ELi4ELb0EEENS1_21CollectiveEpilogueBwdISA_SB_SD_Li256ELb0ELb0ELi2EEENS1_19SingleTileSchedulerILb0ELb0ELb0ELi128EEEEEEEEEvNT_6ParamsE) ;  /* 0xffff730004007950 */ /* 0x000fea0003c3ffff */
        .type           $_ZN7cutlass13device_kernelIN5flash19enable_sm80_to_sm89INS1_16FlashAttnBwdSm80INS1_25CollectiveMainloopBwdSm80ILi2ELi2EN4cute5tupleIJNS5_1CILi128EEES8_NS7_ILi64EEEEEENS_10bfloat16_tEfNS_4arch4Sm80ELb0ELb0ELb1ELb0ELb1ELb0ELb0ELb0ELi2ELi4ELi4ELi4ELb0EEENS1_21CollectiveEpilogueBwdISA_SB_SD_Li256ELb0ELb0ELi2EEENS1_19SingleTileSchedulerILb0ELb0ELb0ELi128EEEEEEEEEvNT_6ParamsE$_ZN4cute3eso3ESOILb1ELb0EJNS_6LayoutINS_5tupleIJNS3_IJNS3_IJNS_1CILi4EEENS4_ILi8EEEEEENS3_IJS5_NS4_ILi2EEEEEEEEENS3_IJNS3_IJS8_S8_EEENS3_IJS8_S6_EEEEEEEEENS3_IJNS3_IJNS3_IJNS_11ScaledBasisIS8_JLi1EEEENSF_INS4_ILi1EEEJLi0EEEEEEENS3_IJNSF_INS4_ILi16EEEJLi0EEEENSF_IS6_JLi1EEEEEEEEEENS3_IJNS3_IJNSF_ISH_JLi1EEEENSF_IS6_JLi0EEEEEEENS3_IJNSF_INS4_ILi64EEEJLi0EEEENSF_ISK_JLi1EEEEEEEEEEEEEEENS_10ViewEngineINS_23ArithmeticTupleIteratorINS_15ArithmeticTupleIJNS4_ILi0EEES12_EEEEEEEEEC2ERKSY_RKS15_,@function
        .size           $_ZN7cutlass13device_kernelIN5flash19enable_sm80_to_sm89INS1_16FlashAttnBwdSm80INS1_25CollectiveMainloopBwdSm80ILi2ELi2EN4cute5tupleIJNS5_1CILi128EEES8_NS7_ILi64EEEEEENS_10bfloat16_tEfNS_4arch4Sm80ELb0ELb0ELb1ELb0ELb1ELb0ELb0ELb0ELi2ELi4ELi4ELi4ELb0EEENS1_21CollectiveEpilogueBwdISA_SB_SD_Li256ELb0ELb0ELi2EEENS1_19SingleTileSchedulerILb0ELb0ELb0ELi128EEEEEEEEEvNT_6ParamsE$_ZN4cute3eso3ESOILb1ELb0EJNS_6LayoutINS_5tupleIJNS3_IJNS3_IJNS_1CILi4EEENS4_ILi8EEEEEENS3_IJS5_NS4_ILi2EEEEEEEEENS3_IJNS3_IJS8_S8_EEENS3_IJS8_S6_EEEEEEEEENS3_IJNS3_IJNS3_IJNS_11ScaledBasisIS8_JLi1EEEENSF_INS4_ILi1EEEJLi0EEEEEEENS3_IJNSF_INS4_ILi16EEEJLi0EEEENSF_IS6_JLi1EEEEEEEEEENS3_IJNS3_IJNSF_ISH_JLi1EEEENSF_IS6_JLi0EEEEEEENS3_IJNSF_INS4_ILi64EEEJLi0EEEENSF_ISK_JLi1EEEEEEEEEEEEEEENS_10ViewEngineINS_23ArithmeticTupleIteratorINS_15ArithmeticTupleIJNS4_ILi0EEES12_EEEEEEEEEC2ERKSY_RKS15_,($_ZN7cutlass13device_kernelIN5flash19enable_sm80_to_sm89INS1_16FlashAttnBwdSm80INS1_25CollectiveMainloopBwdSm80ILi2ELi2EN4cute5tupleIJNS5_1CILi128EEES8_NS7_ILi64EEEEEENS_10bfloat16_tEfNS_4arch4Sm80ELb0ELb0ELb1ELb0ELb1ELb0ELb0ELb0ELi2ELi4ELi4ELi4ELb0EEENS1_21CollectiveEpilogueBwdISA_SB_SD_Li256ELb0ELb0ELi2EEENS1_19SingleTileSchedulerILb0ELb0ELb0ELi128EEEEEEEEEvNT_6ParamsE$_ZN4cute3eso3ESOILb1ELb0EJNS_6LayoutINS_5tupleIJNS3_IJNS3_IJNS_1CILi8EEENS4_ILi1EEEEEES6_EEENS3_IJNS3_IJS6_S6_EEENS4_ILi2EEEEEEEEENS3_IJNS3_IJNS3_IJS6_NS4_ILi0EEEEEESD_EEENS3_IJNS3_IJSD_SD_EEENS4_ILi4096EEEEEEEEEEENS_10ViewEngineINS_8smem_ptrIPN7cutlass10bfloat16_tEEEEEEEC2ERKSK_RKSR_ - $_ZN7cutlass13device_kernelIN5flash19enable_sm80_to_sm89INS1_16FlashAttnBwdSm80INS1_25CollectiveMainloopBwdSm80ILi2ELi2EN4cute5tupleIJNS5_1CILi128EEES8_NS7_ILi64EEEEEENS_10bfloat16_tEfNS_4arch4Sm80ELb0ELb0ELb1ELb0ELb1ELb0ELb0ELb0ELi2ELi4ELi4ELi4ELb0EEENS1_21CollectiveEpilogueBwdISA_SB_SD_Li256ELb0ELb0ELi2EEENS1_19SingleTileSchedulerILb0ELb0ELb0ELi128EEEEEEEEEvNT_6ParamsE$_ZN4cute3eso3ESOILb1ELb0EJNS_6LayoutINS_5tupleIJNS3_IJNS3_IJNS_1CILi4EEENS4_ILi8EEEEEENS3_IJS5_NS4_ILi2EEEEEEEEENS3_IJNS3_IJS8_S8_EEENS3_IJS8_S6_EEEEEEEEENS3_IJNS3_IJNS3_IJNS_11ScaledBasisIS8_JLi1EEEENSF_INS4_ILi1EEEJLi0EEEEEEENS3_IJNSF_INS4_ILi16EEEJLi0EEEENSF_IS6_JLi1EEEEEEEEEENS3_IJNS3_IJNSF_ISH_JLi1EEEENSF_IS6_JLi0EEEEEEENS3_IJNSF_INS4_ILi64EEEJLi0EEEENSF_ISK_JLi1EEEEEEEEEEEEEEENS_10ViewEngineINS_23ArithmeticTupleIteratorINS_15ArithmeticTupleIJNS4_ILi0EEES12_EEEEEEEEEC2ERKSY_RKS15_)
$_ZN7cutlass13device_kernelIN5flash19enable_sm80_to_sm89INS1_16FlashAttnBwdSm80INS1_25CollectiveMainloopBwdSm80ILi2ELi2EN4cute5tupleIJNS5_1CILi128EEES8_NS7_ILi64EEEEEENS_10bfloat16_tEfNS_4arch4Sm80ELb0ELb0ELb1ELb0ELb1ELb0ELb0ELb0ELi2ELi4ELi4ELi4ELb0EEENS1_21CollectiveEpilogueBwdISA_SB_SD_Li256ELb0ELb0ELi2EEENS1_19SingleTileSchedulerILb0ELb0ELb0ELi128EEEEEEEEEvNT_6ParamsE$_ZN4cute3eso3ESOILb1ELb0EJNS_6LayoutINS_5tupleIJNS3_IJNS3_IJNS_1CILi4EEENS4_ILi8EEEEEENS3_IJS5_NS4_ILi2EEEEEEEEENS3_IJNS3_IJS8_S8_EEENS3_IJS8_S6_EEEEEEEEENS3_IJNS3_IJNS3_IJNS_11ScaledBasisIS8_JLi1EEEENSF_INS4_ILi1EEEJLi0EEEEEEENS3_IJNSF_INS4_ILi16EEEJLi0EEEENSF_IS6_JLi1EEEEEEEEEENS3_IJNS3_IJNSF_ISH_JLi1EEEENSF_IS6_JLi0EEEEEEENS3_IJNSF_INS4_ILi64EEEJLi0EEEENSF_ISK_JLi1EEEEEEEEEEEEEEENS_10ViewEngineINS_23ArithmeticTupleIteratorINS_15ArithmeticTupleIJNS4_ILi0EEES12_EEEEEEEEEC2ERKSY_RKS15_:
[----:B------:R-:W-:Y:S01]  /*8d00*/  IADD3 R2, R14, -c[0x0][0x20], RZ ;  /* 0x800008000e027a10 */ /* 0x000fe20007ffe0ff */
[----:B------:R-:W-:Y:S01]  /*8d10*/  IMAD.MOV.U32 R60, RZ, RZ, R6 ;  /* 0x000000ffff3c7224 */ /* 0x000fe200078e0006 */
[----:B------:R-:W-:Y:S01]  /*8d20*/  PRMT R9, R17, 0x7770, RZ ;  /* 0x0000777011097816 */ /* 0x000fe200000000ff */
[----:B------:R-:W-:-:S04]  /*8d30*/  IMAD.MOV.U32 R61, RZ, RZ, 0x0 ;  /* 0x00000000ff3d7424 */ /* 0x000fc800078e00ff */
[----:B------:R1:W-:Y:S01]  /*8d40*/  STL.U8 [R2], R9 ;  /* 0x0000000902007387 */ /* 0x0003e20000100000 */
[----:B------:R-:W-:Y:S05]  /*8d50*/  RET.REL.NODEC R60 `(_ZN7cutlass13device_kernelIN5flash19enable_sm80_to_sm89INS1_16FlashAttnBwdSm80INS1_25CollectiveMainloopBwdSm80ILi2ELi2EN4cute5tupleIJNS5_1CILi128EEES8_NS7_ILi64EEEEEENS_10bfloat16_tEfNS_4arch4Sm80ELb0ELb0ELb1ELb0ELb1ELb0ELb0ELb0ELi2ELi4ELi4ELi4ELb0EEENS1_21CollectiveEpilogueBwdISA_SB_SD_Li256ELb0ELb0ELi2EEENS1_19SingleTileSchedulerILb0ELb0ELb0ELi128EEEEEEEEEvNT_6ParamsE) ;  /* 0xffff72a03c007950 */ /* 0x000fea0003c3ffff */
        .type           $_ZN7cutlass13device_kernelIN5flash19enable_sm80_to_sm89INS1_16FlashAttnBwdSm80INS1_25CollectiveMainloopBwdSm80ILi2ELi2EN4cute5tupleIJNS5_1CILi128EEES8_NS7_ILi64EEEEEENS_10bfloat16_tEfNS_4arch4Sm80ELb0ELb0ELb1ELb0ELb1ELb0ELb0ELb0ELi2ELi4ELi4ELi4ELb0EEENS1_21CollectiveEpilogueBwdISA_SB_SD_Li256ELb0ELb0ELi2EEENS1_19SingleTileSchedulerILb0ELb0ELb0ELi128EEEEEEEEEvNT_6ParamsE$_ZN4cute3eso3ESOILb1ELb0EJNS_6LayoutINS_5tupleIJNS3_IJNS3_IJNS_1CILi8EEENS4_ILi1EEEEEES6_EEENS3_IJNS3_IJS6_S6_EEENS4_ILi2EEEEEEEEENS3_IJNS3_IJNS3_IJS6_NS4_ILi0EEEEEESD_EEENS3_IJNS3_IJSD_SD_EEENS4_ILi4096EEEEEEEEEEENS_10ViewEngineINS_8smem_ptrIPN7cutlass10bfloat16_tEEEEEEEC2ERKSK_RKSR_,@function
        .size           $_ZN7cutlass13device_kernelIN5flash19enable_sm80_to_sm89INS1_16FlashAttnBwdSm80INS1_25CollectiveMainloopBwdSm80ILi2ELi2EN4cute5tupleIJNS5_1CILi128EEES8_NS7_ILi64EEEEEENS_10bfloat16_tEfNS_4arch4Sm80ELb0ELb0ELb1ELb0ELb1ELb0ELb0ELb0ELi2ELi4ELi4ELi4ELb0EEENS1_21CollectiveEpilogueBwdISA_SB_SD_Li256ELb0ELb0ELi2EEENS1_19SingleTileSchedulerILb0ELb0ELb0ELi128EEEEEEEEEvNT_6ParamsE$_ZN4cute3eso3ESOILb1ELb0EJNS_6LayoutINS_5tupleIJNS3_IJNS3_IJNS_1CILi8EEENS4_ILi1EEEEEES6_EEENS3_IJNS3_IJS6_S6_EEENS4_ILi2EEEEEEEEENS3_IJNS3_IJNS3_IJS6_NS4_ILi0EEEEEESD_EEENS3_IJNS3_IJSD_SD_EEENS4_ILi4096EEEEEEEEEEENS_10ViewEngineINS_8smem_ptrIPN7cutlass10bfloat16_tEEEEEEEC2ERKSK_RKSR_,($_ZN7cutlass13device_kernelIN5flash19enable_sm80_to_sm89INS1_16FlashAttnBwdSm80INS1_25CollectiveMainloopBwdSm80ILi2ELi2EN4cute5tupleIJNS5_1CILi128EEES8_NS7_ILi64EEEEEENS_10bfloat16_tEfNS_4arch4Sm80ELb0ELb0ELb1ELb0ELb1ELb0ELb0ELb0ELi2ELi4ELi4ELi4ELb0EEENS1_21CollectiveEpilogueBwdISA_SB_SD_Li256ELb0ELb0ELi2EEENS1_19SingleTileSchedulerILb0ELb0ELb0ELi128EEEEEEEEEvNT_6ParamsE$_ZN4cute3eso3ESOILb1ELb0EJNS_6LayoutINS_5tupleIJNS3_IJNS3_IJNS_1CILi8EEENS4_ILi1EEEEEES6_EEENS3_IJNS3_IJS6_S6_EEENS4_ILi2EEEEEEEEENS3_IJNS3_IJNS3_IJS6_NS4_ILi0EEEEEESD_EEENS3_IJNS3_IJSD_SD_EEENS4_ILi64EEEEEEEEEEENS_10ViewEngineIPN7cutlass10bfloat16_tEEEEEC2ERKSK_RKSP_ - $_ZN7cutlass13device_kernelIN5flash19enable_sm80_to_sm89INS1_16FlashAttnBwdSm80INS1_25CollectiveMainloopBwdSm80ILi2ELi2EN4cute5tupleIJNS5_1CILi128EEES8_NS7_ILi64EEEEEENS_10bfloat16_tEfNS_4arch4Sm80ELb0ELb0ELb1ELb0ELb1ELb0ELb0ELb0ELi2ELi4ELi4ELi4ELb0EEENS1_21CollectiveEpilogueBwdISA_SB_SD_Li256ELb0ELb0ELi2EEENS1_19SingleTileSchedulerILb0ELb0ELb0ELi128EEEEEEEEEvNT_6ParamsE$_ZN4cute3eso3ESOILb1ELb0EJNS_6LayoutINS_5tupleIJNS3_IJNS3_IJNS_1CILi8EEENS4_ILi1EEEEEES6_EEENS3_IJNS3_IJS6_S6_EEENS4_ILi2EEEEEEEEENS3_IJNS3_IJNS3_IJS6_NS4_ILi0EEEEEESD_EEENS3_IJNS3_IJSD_SD_EEENS4_ILi4096EEEEEEEEEEENS_10ViewEngineINS_8smem_ptrIPN7cutlass10bfloat16_tEEEEEEEC2ERKSK_RKSR_)
$_ZN7cutlass13device_kernelIN5flash19enable_sm80_to_sm89INS1_16FlashAttnBwdSm80INS1_25CollectiveMainloopBwdSm80ILi2ELi2EN4cute5tupleIJNS5_1CILi128EEES8_NS7_ILi64EEEEEENS_10bfloat16_tEfNS_4arch4Sm80ELb0ELb0ELb1ELb0ELb1ELb0ELb0ELb0ELi2ELi4ELi4ELi4ELb0EEENS1_21CollectiveEpilogueBwdISA_SB_SD_Li256ELb0ELb0ELi2EEENS1_19SingleTileSchedulerILb0ELb0ELb0ELi128EEEEEEEEEvNT_6ParamsE$_ZN4cute3eso3ESOILb1ELb0EJNS_6LayoutINS_5tupleIJNS3_IJNS3_IJNS_1CILi8EEENS4_ILi1EEEEEES6_EEENS3_IJNS3_IJS6_S6_EEENS4_ILi2EEEEEEEEENS3_IJNS3_IJNS3_IJS6_NS4_ILi0EEEEEESD_EEENS3_IJNS3_IJSD_SD_EEENS4_ILi4096EEEEEEEEEEENS_10ViewEngineINS_8smem_ptrIPN7cutlass10bfloat16_tEEEEEEEC2ERKSK_RKSR_:
[----:B------:R-:W-:Y:S01]  /*8d60*/  IADD3 R5, R76, -c[0x0][0x20], RZ ;  /* 0x800008004c057a10 */ /* 0x000fe20007ffe0ff */
[----:B------:R-:W-:Y:S01]  /*8d70*/  IMAD.MOV.U32 R8, RZ, RZ, R4 ;  /* 0x000000ffff087224 */ /* 0x000fe200078e0004 */
[----:B------:R-:W-:Y:S01]  /*8d80*/  MOV R9, R7 ;  /* 0x0000000700097202 */ /* 0x000fe20000000f00 */
[----:B------:R-:W-:-:S04]  /*8d90*/  IMAD.MOV.U32 R7, RZ, RZ, 0x0 ;  /* 0x00000000ff077424 */ /* 0x000fc800078e00ff */
[----:B------:R1:W-:Y:S01]  /*8da0*/  STL.64 [R5], R8 ;  /* 0x0000000805007387 */ /* 0x0003e20000100a00 */
[----:B------:R-:W-:Y:S05]  /*8db0*/  RET.REL.NODEC R6 `(_ZN7cutlass13device_kernelIN5flash19enable_sm80_to_sm89INS1_16FlashAttnBwdSm80INS1_25CollectiveMainloopBwdSm80ILi2ELi2EN4cute5tupleIJNS5_1CILi128EEES8_NS7_ILi64EEEEEENS_10bfloat16_tEfNS_4arch4Sm80ELb0ELb0ELb1ELb0ELb1ELb0ELb0ELb0ELi2ELi4ELi4ELi4ELb0EEENS1_21CollectiveEpilogueBwdISA_SB_SD_Li256ELb0ELb0ELi2EEENS1_19SingleTileSchedulerILb0ELb0ELb0ELi128EEEEEEEEEvNT_6ParamsE) ;  /* 0xffff724006007950 */ /* 0x000fea0003c3ffff */
        .type           $_ZN7cutlass13device_kernelIN5flash19enable_sm80_to_sm89INS1_16FlashAttnBwdSm80INS1_25CollectiveMainloopBwdSm80ILi2ELi2EN4cute5tupleIJNS5_1CILi128EEES8_NS7_ILi64EEEEEENS_10bfloat16_tEfNS_4arch4Sm80ELb0ELb0ELb1ELb0ELb1ELb0ELb0ELb0ELi2ELi4ELi4ELi4ELb0EEENS1_21CollectiveEpilogueBwdISA_SB_SD_Li256ELb0ELb0ELi2EEENS1_19SingleTileSchedulerILb0ELb0ELb0ELi128EEEEEEEEEvNT_6ParamsE$_ZN4cute3eso3ESOILb1ELb0EJNS_6LayoutINS_5tupleIJNS3_IJNS3_IJNS_1CILi8EEENS4_ILi1EEEEEES6_EEENS3_IJNS3_IJS6_S6_EEENS4_ILi2EEEEEEEEENS3_IJNS3_IJNS3_IJS6_NS4_ILi0EEEEEESD_EEENS3_IJNS3_IJSD_SD_EEENS4_ILi64EEEEEEEEEEENS_10ViewEngineIPN7cutlass10bfloat16_tEEEEEC2ERKSK_RKSP_,@function
        .size           $_ZN7cutlass13device_kernelIN5flash19enable_sm80_to_sm89INS1_16FlashAttnBwdSm80INS1_25CollectiveMainloopBwdSm80ILi2ELi2EN4cute5tupleIJNS5_1CILi128EEES8_NS7_ILi64EEEEEENS_10bfloat16_tEfNS_4arch4Sm80ELb0ELb0ELb1ELb0ELb1ELb0ELb0ELb0ELi2ELi4ELi4ELi4ELb0EEENS1_21CollectiveEpilogueBwdISA_SB_SD_Li256ELb0ELb0ELi2EEENS1_19SingleTileSchedulerILb0ELb0ELb0ELi128EEEEEEEEEvNT_6ParamsE$_ZN4cute3eso3ESOILb1ELb0EJNS_6LayoutINS_5tupleIJNS3_IJNS3_IJNS_1CILi8EEENS4_ILi1EEEEEES6_EEENS3_IJNS3_IJS6_S6_EEENS4_ILi2EEEEEEEEENS3_IJNS3_IJNS3_IJS6_NS4_ILi0EEEEEESD_EEENS3_IJNS3_IJSD_SD_EEENS4_ILi64EEEEEEEEEEENS_10ViewEngineIPN7cutlass10bfloat16_tEEEEEC2ERKSK_RKSP_,($_ZN7cutlass13device_kernelIN5flash19enable_sm80_to_sm89INS1_16FlashAttnBwdSm80INS1_25CollectiveMainloopBwdSm80ILi2ELi2EN4cute5tupleIJNS5_1CILi128EEES8_NS7_ILi64EEEEEENS_10bfloat16_tEfNS_4arch4Sm80ELb0ELb0ELb1ELb0ELb1ELb0ELb0ELb0ELi2ELi4ELi4ELi4ELb0EEENS1_21CollectiveEpilogueBwdISA_SB_SD_Li256ELb0ELb0ELi2EEENS1_19SingleTileSchedulerILb0ELb0ELb0ELi128EEEEEEEEEvNT_6ParamsE$_ZN4cute3eso3ESOILb1ELb0EJNS_6LayoutINS_5tupleIJNS3_IJNS3_IJNS_1CILi8EEENS4_ILi1EEEEEES6_EEENS3_IJNS3_IJS6_S6_EEENS4_ILi2EEEEEEEEENS3_IJNS3_IJNS3_IJS6_NS4_ILi0EEEEEESD_EEENS3_IJNS3_IJSD_SD_EEENS4_ILi8192EEEEEEEEEEENS_10ViewEngineINS_8smem_ptrIPN7cutlass10bfloat16_tEEEEEEEC2ERKSK_RKSR_ - $_ZN7cutlass13device_kernelIN5flash19enable_sm80_to_sm89INS1_16FlashAttnBwdSm80INS1_25CollectiveMainloopBwdSm80ILi2ELi2EN4cute5tupleIJNS5_1CILi128EEES8_NS7_ILi64EEEEEENS_10bfloat16_tEfNS_4arch4Sm80ELb0ELb0ELb1ELb0ELb1ELb0ELb0ELb0ELi2ELi4ELi4ELi4ELb0EEENS1_21CollectiveEpilogueBwdISA_SB_SD_Li256ELb0ELb0ELi2EEENS1_19SingleTileSchedulerILb0ELb0ELb0ELi128EEEEEEEEEvNT_6ParamsE$_ZN4cute3eso3ESOILb1ELb0EJNS_6LayoutINS_5tupleIJNS3_IJNS3_IJNS_1CILi8EEENS4_ILi1EEEEEES6_EEENS3_IJNS3_IJS6_S6_EEENS4_ILi2EEEEEEEEENS3_IJNS3_IJNS3_IJS6_NS4_ILi0EEEEEESD_EEENS3_IJNS3_IJSD_SD_EEENS4_ILi64EEEEEEEEEEENS_10ViewEngineIPN7cutlass10bfloat16_tEEEEEC2ERKSK_RKSP_)
$_ZN7cutlass13device_kernelIN5flash19enable_sm80_to_sm89INS1_16FlashAttnBwdSm80INS1_25CollectiveMainloopBwdSm80ILi2ELi2EN4cute5tupleIJNS5_1CILi128EEES8_NS7_ILi64EEEEEENS_10bfloat16_tEfNS_4arch4Sm80ELb0ELb0ELb1ELb0ELb1ELb0ELb0ELb0ELi2ELi4ELi4ELi4ELb0EEENS1_21CollectiveEpilogueBwdISA_SB_SD_Li256ELb0ELb0ELi2EEENS1_19SingleTileSchedulerILb0ELb0ELb0ELi128EEEEEEEEEvNT_6ParamsE$_ZN4cute3eso3ESOILb1ELb0EJNS_6LayoutINS_5tupleIJNS3_IJNS3_IJNS_1CILi8EEENS4_ILi1EEEEEES6_EEENS3_IJNS3_IJS6_S6_EEENS4_ILi2EEEEEEEEENS3_IJNS3_IJNS3_IJS6_NS4_ILi0EEEEEESD_EEENS3_IJNS3_IJSD_SD_EEENS4_ILi64EEEEEEEEEEENS_10ViewEngineIPN7cutlass10bfloat16_tEEEEEC2ERKSK_RKSP_:
[----:B------:R-:W-:Y:S02]  /*8dc0*/  IADD3 R6, R25, -c[0x0][0x20], RZ ;  /* 0x8000080019067a10 */ /* 0x000fe40007ffe0ff */
[----:B------:R-:W-:-:S03]  /*8dd0*/  MOV R9, 0x0 ;  /* 0x0000000000097802 */ /* 0x000fc60000000f00 */
[----:B------:R1:W-:Y:S01]  /*8de0*/  STL.64 [R6], R2 ;  /* 0x0000000206007387 */ /* 0x0003e20000100a00 */
[----:B------:R-:W-:Y:S05]  /*8df0*/  RET.REL.NODEC R8 `(_ZN7cutlass13device_kernelIN5flash19enable_sm80_to_sm89INS1_16FlashAttnBwdSm80INS1_25CollectiveMainloopBwdSm80ILi2ELi2EN4cute5tupleIJNS5_1CILi128EEES8_NS7_ILi64EEEEEENS_10bfloat16_tEfNS_4arch4Sm80ELb0ELb0ELb1ELb0ELb1ELb0ELb0ELb0ELi2ELi4ELi4ELi4ELb0EEENS1_21CollectiveEpilogueBwdISA_SB_SD_Li256ELb0ELb0ELi2EEENS1_19SingleTileSchedulerILb0ELb0ELb0ELi128EEEEEEEEEvNT_6ParamsE) ;  /* 0xffff720008007950 */ /* 0x000fea0003c3ffff */
        .type           $_ZN7cutlass13device_kernelIN5flash19enable_sm80_to_sm89INS1_16FlashAttnBwdSm80INS1_25CollectiveMainloopBwdSm80ILi2ELi2EN4cute5tupleIJNS5_1CILi128EEES8_NS7_ILi64EEEEEENS_10bfloat16_tEfNS_4arch4Sm80ELb0ELb0ELb1ELb0ELb1ELb0ELb0ELb0ELi2ELi4ELi4ELi4ELb0EEENS1_21CollectiveEpilogueBwdISA_SB_SD_Li256ELb0ELb0ELi2EEENS1_19SingleTileSchedulerILb0ELb0ELb0ELi128EEEEEEEEEvNT_6ParamsE$_ZN4cute3eso3ESOILb1ELb0EJNS_6LayoutINS_5tupleIJNS3_IJNS3_IJNS_1CILi8EEENS4_ILi1EEEEEES6_EEENS3_IJNS3_IJS6_S6_EEENS4_ILi2EEEEEEEEENS3_IJNS3_IJNS3_IJS6_NS4_ILi0EEEEEESD_EEENS3_IJNS3_IJSD_SD_EEENS4_ILi8192EEEEEEEEEEENS_10ViewEngineINS_8smem_ptrIPN7cutlass10bfloat16_tEEEEEEEC2ERKSK_RKSR_,@function
        .size           $_ZN7cutlass13device_kernelIN5flash19enable_sm80_to_sm89INS1_16FlashAttnBwdSm80INS1_25CollectiveMainloopBwdSm80ILi2ELi2EN4cute5tupleIJNS5_1CILi128EEES8_NS7_ILi64EEEEEENS_10bfloat16_tEfNS_4arch4Sm80ELb0ELb0ELb1ELb0ELb1ELb0ELb0ELb0ELi2ELi4ELi4ELi4ELb0EEENS1_21CollectiveEpilogueBwdISA_SB_SD_Li256ELb0ELb0ELi2EEENS1_19SingleTileSchedulerILb0ELb0ELb0ELi128EEEEEEEEEvNT_6ParamsE$_ZN4cute3eso3ESOILb1ELb0EJNS_6LayoutINS_5tupleIJNS3_IJNS3_IJNS_1CILi8EEENS4_ILi1EEEEEES6_EEENS3_IJNS3_IJS6_S6_EEENS4_ILi2EEEEEEEEENS3_IJNS3_IJNS3_IJS6_NS4_ILi0EEEEEESD_EEENS3_IJNS3_IJSD_SD_EEENS4_ILi8192EEEEEEEEEEENS_10ViewEngineINS_8smem_ptrIPN7cutlass10bfloat16_tEEEEEEEC2ERKSK_RKSR_,($_ZN7cutlass13device_kernelIN5flash19enable_sm80_to_sm89INS1_16FlashAttnBwdSm80INS1_25CollectiveMainloopBwdSm80ILi2ELi2EN4cute5tupleIJNS5_1CILi128EEES8_NS7_ILi64EEEEEENS_10bfloat16_tEfNS_4arch4Sm80ELb0ELb0ELb1ELb0ELb1ELb0ELb0ELb0ELi2ELi4ELi4ELi4ELb0EEENS1_21CollectiveEpilogueBwdISA_SB_SD_Li256ELb0ELb0ELi2EEENS1_19SingleTileSchedulerILb0ELb0ELb0ELi128EEEEEEEEEvNT_6ParamsE$_ZN4cute3eso3ESOILb1ELb0EJNS_6LayoutINS_5tupleIJNS3_IJNS3_IJNS_1CILi8EEENS4_ILi1EEEEEES6_EEENS3_IJNS3_IJS6_S6_EEENS4_ILi2EEEEEEEEENS3_IJNS3_IJNS3_IJS6_NS4_ILi0EEEEEESD_EEENS3_IJNS3_IJSD_SD_EEES5_EEEEEEEENS_10ViewEngineIPN7cutlass10bfloat16_tEEEEEC2ERKSJ_RKSO_ - $_ZN7cutlass13device_kernelIN5flash19enable_sm80_to_sm89INS1_16FlashAttnBwdSm80INS1_25CollectiveMainloopBwdSm80ILi2ELi2EN4cute5tupleIJNS5_1CILi128EEES8_NS7_ILi64EEEEEENS_10bfloat16_tEfNS_4arch4Sm80ELb0ELb0ELb1ELb0ELb1ELb0ELb0ELb0ELi2ELi4ELi4ELi4ELb0EEENS1_21CollectiveEpilogueBwdISA_SB_SD_Li256ELb0ELb0ELi2EEENS1_19SingleTileSchedulerILb0ELb0ELb0ELi128EEEEEEEEEvNT_6ParamsE$_ZN4cute3eso3ESOILb1ELb0EJNS_6LayoutINS_5tupleIJNS3_IJNS3_IJNS_1CILi8EEENS4_ILi1EEEEEES6_EEENS3_IJNS3_IJS6_S6_EEENS4_ILi2EEEEEEEEENS3_IJNS3_IJNS3_IJS6_NS4_ILi0EEEEEESD_EEENS3_IJNS3_IJSD_SD_EEENS4_ILi8192EEEEEEEEEEENS_10ViewEngineINS_8smem_ptrIPN7cutlass10bfloat16_tEEEEEEEC2ERKSK_RKSR_)
$_ZN7cutlass13device_kernelIN5flash19enable_sm80_to_sm89INS1_16FlashAttnBwdSm80INS1_25CollectiveMainloopBwdSm80ILi2ELi2EN4cute5tupleIJNS5_1CILi128EEES8_NS7_ILi64EEEEEENS_10bfloat16_tEfNS_4arch4Sm80ELb0ELb0ELb1ELb0ELb1ELb0ELb0ELb0ELi2ELi4ELi4ELi4ELb0EEENS1_21CollectiveEpilogueBwdISA_SB_SD_Li256ELb0ELb0ELi2EEENS1_19SingleTileSchedulerILb0ELb0ELb0ELi128EEEEEEEEEvNT_6ParamsE$_ZN4cute3eso3ESOILb1ELb0EJNS_6LayoutINS_5tupleIJNS3_IJNS3_IJNS_1CILi8EEENS4_ILi1EEEEEES6_EEENS3_IJNS3_IJS6_S6_EEENS4_ILi2EEEEEEEEENS3_IJNS3_IJNS3_IJS6_NS4_ILi0EEEEEESD_EEENS3_IJNS3_IJSD_SD_EEENS4_ILi8192EEEEEEEEEEENS_10ViewEngineINS_8smem_ptrIPN7cutlass10bfloat16_tEEEEEEEC2ERKSK_RKSR_:
[----:B------:R-:W-:Y:S02]  /*8e00*/  IADD3 R2, R25, -c[0x0][0x20], RZ ;  /* 0x8000080019027a10 */ /* 0x000fe40007ffe0ff */
[----:B------:R-:W-:-:S03]  /*8e10*/  MOV R9, 0x0 ;  /* 0x0000000000097802 */ /* 0x000fc60000000f00 */
[----:B------:R1:W-:Y:S01]  /*8e20*/  STL.64 [R2], R4 ;  /* 0x0000000402007387 */ /* 0x0003e20000100a00 */
[----:B------:R-:W-:Y:S05]  /*8e30*/  RET.REL.NODEC R8 `(_ZN7cutlass13device_kernelIN5flash19enable_sm80_to_sm89INS1_16FlashAttnBwdSm80INS1_25CollectiveMainloopBwdSm80ILi2ELi2EN4cute5tupleIJNS5_1CILi128EEES8_NS7_ILi64EEEEEENS_10bfloat16_tEfNS_4arch4Sm80ELb0ELb0ELb1ELb0ELb1ELb0ELb0ELb0ELi2ELi4ELi4ELi4ELb0EEENS1_21CollectiveEpilogueBwdISA_SB_SD_Li256ELb0ELb0ELi2EEENS1_19SingleTileSchedulerILb0ELb0ELb0ELi128EEEEEEEEEvNT_6ParamsE) ;  /* 0xffff71c008007950 */ /* 0x000fea0003c3ffff */
        .type           $_ZN7cutlass13device_kernelIN5flash19enable_sm80_to_sm89INS1_16FlashAttnBwdSm80INS1_25CollectiveMainloopBwdSm80ILi2ELi2EN4cute5tupleIJNS5_1CILi128EEES8_NS7_ILi64EEEEEENS_10bfloat16_tEfNS_4arch4Sm80ELb0ELb0ELb1ELb0ELb1ELb0ELb0ELb0ELi2ELi4ELi4ELi4ELb0EEENS1_21CollectiveEpilogueBwdISA_SB_SD_Li256ELb0ELb0ELi2EEENS1_19SingleTileSchedulerILb0ELb0ELb0ELi128EEEEEEEEEvNT_6ParamsE$_ZN4cute3eso3ESOILb1ELb0EJNS_6LayoutINS_5tupleIJNS3_IJNS3_IJNS_1CILi8EEENS4_ILi1EEEEEES6_EEENS3_IJNS3_IJS6_S6_EEENS4_ILi2EEEEEEEEENS3_IJNS3_IJNS3_IJS6_NS4_ILi0EEEEEESD_EEENS3_IJNS3_IJSD_SD_EEES5_EEEEEEEENS_10ViewEngineIPN7cutlass10bfloat16_tEEEEEC2ERKSJ_RKSO_,@function
        .size           $_ZN7cutlass13device_kernelIN5flash19enable_sm80_to_sm89INS1_16FlashAttnBwdSm80INS1_25CollectiveMainloopBwdSm80ILi2ELi2EN4cute5tupleIJNS5_1CILi128EEES8_NS7_ILi64EEEEEENS_10bfloat16_tEfNS_4arch4Sm80ELb0ELb0ELb1ELb0ELb1ELb0ELb0ELb0ELi2ELi4ELi4ELi4ELb0EEENS1_21CollectiveEpilogueBwdISA_SB_SD_Li256ELb0ELb0ELi2EEENS1_19SingleTileSchedulerILb0ELb0ELb0ELi128EEEEEEEEEvNT_6ParamsE$_ZN4cute3eso3ESOILb1ELb0EJNS_6LayoutINS_5tupleIJNS3_IJNS3_IJNS_1CILi8EEENS4_ILi1EEEEEES6_EEENS3_IJNS3_IJS6_S6_EEENS4_ILi2EEEEEEEEENS3_IJNS3_IJNS3_IJS6_NS4_ILi0EEEEEESD_EEENS3_IJNS3_IJSD_SD_EEES5_EEEEEEEENS_10ViewEngineIPN7cutlass10bfloat16_tEEEEEC2ERKSJ_RKSO_,($_ZN7cutlass13device_kernelIN5flash19enable_sm80_to_sm89INS1_16FlashAttnBwdSm80INS1_25CollectiveMainloopBwdSm80ILi2ELi2EN4cute5tupleIJNS5_1CILi128EEES8_NS7_ILi64EEEEEENS_10bfloat16_tEfNS_4arch4Sm80ELb0ELb0ELb1ELb0ELb1ELb0ELb0ELb0ELi2ELi4ELi4ELi4ELb0EEENS1_21CollectiveEpilogueBwdISA_SB_SD_Li256ELb0ELb0ELi2EEENS1_19SingleTileSchedulerILb0ELb0ELb0ELi128EEEEEEEEEvNT_6ParamsE$_ZN4cute3eso3ESOILb1ELb0EJNS_6LayoutINS_5tupleIJNS3_IJNS3_IJNS_1CILi8EEENS4_ILi1EEEEEES6_EEENS3_IJNS3_IJS6_S6_EEENS4_ILi4EEEEEEEEENS3_IJNS3_IJNS3_IJS6_NS4_ILi0EEEEEESD_EEENS3_IJNS3_IJSD_SD_EEENS4_ILi2048EEEEEEEEEEENS_10ViewEngineINS_8smem_ptrIPN7cutlass10bfloat16_tEEEEEEEC2ERKSK_RKSR_ - $_ZN7cutlass13device_kernelIN5flash19enable_sm80_to_sm89INS1_16FlashAttnBwdSm80INS1_25CollectiveMainloopBwdSm80ILi2ELi2EN4cute5tupleIJNS5_1CILi128EEES8_NS7_ILi64EEEEEENS_10bfloat16_tEfNS_4arch4Sm80ELb0ELb0ELb1ELb0ELb1ELb0ELb0ELb0ELi2ELi4ELi4ELi4ELb0EEENS1_21CollectiveEpilogueBwdISA_SB_SD_Li256ELb0ELb0ELi2EEENS1_19SingleTileSchedulerILb0ELb0ELb0ELi128EEEEEEEEEvNT_6ParamsE$_ZN4cute3eso3ESOILb1ELb0EJNS_6LayoutINS_5tupleIJNS3_IJNS3_IJNS_1CILi8EEENS4_ILi1EEEEEES6_EEENS3_IJNS3_IJS6_S6_EEENS4_ILi2EEEEEEEEENS3_IJNS3_IJNS3_IJS6_NS4_ILi0EEEEEESD_EEENS3_IJNS3_IJSD_SD_EEES5_EEEEEEEENS_10ViewEngineIPN7cutlass10bfloat16_tEEEEEC2ERKSJ_RKSO_)
$_ZN7cutlass13device_kernelIN5flash19enable_sm80_to_sm89INS1_16FlashAttnBwdSm80INS1_25CollectiveMainloopBwdSm80ILi2ELi2EN4cute5tupleIJNS5_1CILi128EEES8_NS7_ILi64EEEEEENS_10bfloat16_tEfNS_4arch4Sm80ELb0ELb0ELb1ELb0ELb1ELb0ELb0ELb0ELi2ELi4ELi4ELi4ELb0EEENS1_21CollectiveEpilogueBwdISA_SB_SD_Li256ELb0ELb0ELi2EEENS1_19SingleTileSchedulerILb0ELb0ELb0ELi128EEEEEEEEEvNT_6ParamsE$_ZN4cute3eso3ESOILb1ELb0EJNS_6LayoutINS_5tupleIJNS3_IJNS3_IJNS_1CILi8EEENS4_ILi1EEEEEES6_EEENS3_IJNS3_IJS6_S6_EEENS4_ILi2EEEEEEEEENS3_IJNS3_IJNS3_IJS6_NS4_ILi0EEEEEESD_EEENS3_IJNS3_IJSD_SD_EEES5_EEEEEEEENS_10ViewEngineIPN7cutlass10bfloat16_tEEEEEC2ERKSJ_RKSO_:
[----:B------:R-:W-:Y:S02]  /*8e40*/  IADD3 R6, R76, -c[0x0][0x20], RZ ;  /* 0x800008004c067a10 */ /* 0x000fe40007ffe0ff */
[----:B------:R-:W-:-:S03]  /*8e50*/  MOV R9, 0x0 ;  /* 0x0000000000097802 */ /* 0x000fc60000000f00 */
[----:B------:R1:W-:Y:S01]  /*8e60*/  STL.64 [R6], R2 ;  /* 0x0000000206007387 */ /* 0x0003e20000100a00 */
[----:B------:R-:W-:Y:S05]  /*8e70*/  RET.REL.NODEC R8 `(_ZN7cutlass13device_kernelIN5flash19enable_sm80_to_sm89INS1_16FlashAttnBwdSm80INS1_25CollectiveMainloopBwdSm80ILi2ELi2EN4cute5tupleIJNS5_1CILi128EEES8_NS7_ILi64EEEEEENS_10bfloat16_tEfNS_4arch4Sm80ELb0ELb0ELb1ELb0ELb1ELb0ELb0ELb0ELi2ELi4ELi4ELi4ELb0EEENS1_21CollectiveEpilogueBwdISA_SB_SD_Li256ELb0ELb0ELi2EEENS1_19SingleTileSchedulerILb0ELb0ELb0ELi128EEEEEEEEEvNT_6ParamsE) ;  /* 0xffff718008007950 */ /* 0x000fea0003c3ffff */
        .type           $_ZN7cutlass13device_kernelIN5flash19enable_sm80_to_sm89INS1_16FlashAttnBwdSm80INS1_25CollectiveMainloopBwdSm80ILi2ELi2EN4cute5tupleIJNS5_1CILi128EEES8_NS7_ILi64EEEEEENS_10bfloat16_tEfNS_4arch4Sm80ELb0ELb0ELb1ELb0ELb1ELb0ELb0ELb0ELi2ELi4ELi4ELi4ELb0EEENS1_21CollectiveEpilogueBwdISA_SB_SD_Li256ELb0ELb0ELi2EEENS1_19SingleTileSchedulerILb0ELb0ELb0ELi128EEEEEEEEEvNT_6ParamsE$_ZN4cute3eso3ESOILb1ELb0EJNS_6LayoutINS_5tupleIJNS3_IJNS3_IJNS_1CILi8EEENS4_ILi1EEEEEES6_EEENS3_IJNS3_IJS6_S6_EEENS4_ILi4EEEEEEEEENS3_IJNS3_IJNS3_IJS6_NS4_ILi0EEEEEESD_EEENS3_IJNS3_IJSD_SD_EEENS4_ILi2048EEEEEEEEEEENS_10ViewEngineINS_8smem_ptrIPN7cutlass10bfloat16_tEEEEEEEC2ERKSK_RKSR_,@function
        .size           $_ZN7cutlass13device_kernelIN5flash19enable_sm80_to_sm89INS1_16FlashAttnBwdSm80INS1_25CollectiveMainloopBwdSm80ILi2ELi2EN4cute5tupleIJNS5_1CILi128EEES8_NS7_ILi64EEEEEENS_10bfloat16_tEfNS_4arch4Sm80ELb0ELb0ELb1ELb0ELb1ELb0ELb0ELb0ELi2ELi4ELi4ELi4ELb0EEENS1_21CollectiveEpilogueBwdISA_SB_SD_Li256ELb0ELb0ELi2EEENS1_19SingleTileSchedulerILb0ELb0ELb0ELi128EEEEEEEEEvNT_6ParamsE$_ZN4cute3eso3ESOILb1ELb0EJNS_6LayoutINS_5tupleIJNS3_IJNS3_IJNS_1CILi8EEENS4_ILi1EEEEEES6_EEENS3_IJNS3_IJS6_S6_EEENS4_ILi4EEEEEEEEENS3_IJNS3_IJNS3_IJS6_NS4_ILi0EEEEEESD_EEENS3_IJNS3_IJSD_SD_EEENS4_ILi2048EEEEEEEEEEENS_10ViewEngineINS_8smem_ptrIPN7cutlass10bfloat16_tEEEEEEEC2ERKSK_RKSR_,($_ZN7cutlass13device_kernelIN5flash19enable_sm80_to_sm89INS1_16FlashAttnBwdSm80INS1_25CollectiveMainloopBwdSm80ILi2ELi2EN4cute5tupleIJNS5_1CILi128EEES8_NS7_ILi64EEEEEENS_10bfloat16_tEfNS_4arch4Sm80ELb0ELb0ELb1ELb0ELb1ELb0ELb0ELb0ELi2ELi4ELi4ELi4ELb0EEENS1_21CollectiveEpilogueBwdISA_SB_SD_Li256ELb0ELb0ELi2EEENS1_19SingleTileSchedulerILb0ELb0ELb0ELi128EEEEEEEEEvNT_6ParamsE$_ZN4cute3eso3ESOILb1ELb0EJNS_6LayoutINS_5tupleIJNS3_IJNS3_IJNS_1CILi8EEENS4_ILi1EEEEEES6_EEENS3_IJNS3_IJS6_S6_EEENS4_ILi4EEEEEEEEENS3_IJNS3_IJNS3_IJS6_NS4_ILi0EEEEEESD_EEENS3_IJNS3_IJSD_SD_EEES5_EEEEEEEENS_10ViewEngineIPN7cutlass10bfloat16_tEEEEEC2ERKSJ_RKSO_ - $_ZN7cutlass13device_kernelIN5flash19enable_sm80_to_sm89INS1_16FlashAttnBwdSm80INS1_25CollectiveMainloopBwdSm80ILi2ELi2EN4cute5tupleIJNS5_1CILi128EEES8_NS7_ILi64EEEEEENS_10bfloat16_tEfNS_4arch4Sm80ELb0ELb0ELb1ELb0ELb1ELb0ELb0ELb0ELi2ELi4ELi4ELi4ELb0EEENS1_21CollectiveEpilogueBwdISA_SB_SD_Li256ELb0ELb0ELi2EEENS1_19SingleTileSchedulerILb0ELb0ELb0ELi128EEEEEEEEEvNT_6ParamsE$_ZN4cute3eso3ESOILb1ELb0EJNS_6LayoutINS_5tupleIJNS3_IJNS3_IJNS_1CILi8EEENS4_ILi1EEEEEES6_EEENS3_IJNS3_IJS6_S6_EEENS4_ILi4EEEEEEEEENS3_IJNS3_IJNS3_IJS6_NS4_ILi0EEEEEESD_EEENS3_IJNS3_IJSD_SD_EEENS4_ILi2048EEEEEEEEEEENS_10ViewEngineINS_8smem_ptrIPN7cutlass10bfloat16_tEEEEEEEC2ERKSK_RKSR_)
$_ZN7cutlass13device_kernelIN5flash19enable_sm80_to_sm89INS1_16FlashAttnBwdSm80INS1_25CollectiveMainloopBwdSm80ILi2ELi2EN4cute5tupleIJNS5_1CILi128EEES8_NS7_ILi64EEEEEENS_10bfloat16_tEfNS_4arch4Sm80ELb0ELb0ELb1ELb0ELb1ELb0ELb0ELb0ELi2ELi4ELi4ELi4ELb0EEENS1_21CollectiveEpilogueBwdISA_SB_SD_Li256ELb0ELb0ELi2EEENS1_19SingleTileSchedulerILb0ELb0ELb0ELi128EEEEEEEEEvNT_6ParamsE$_ZN4cute3eso3ESOILb1ELb0EJNS_6LayoutINS_5tupleIJNS3_IJNS3_IJNS_1CILi8EEENS4_ILi1EEEEEES6_EEENS3_IJNS3_IJS6_S6_EEENS4_ILi4EEEEEEEEENS3_IJNS3_IJNS3_IJS6_NS4_ILi0EEEEEESD_EEENS3_IJNS3_IJSD_SD_EEENS4_ILi2048EEEEEEEEEEENS_10ViewEngineINS_8smem_ptrIPN7cutlass10bfloat16_tEEEEEEEC2ERKSK_RKSR_:
[----:B------:R-:W-:Y:S02]  /*8e80*/  IADD3 R2, R25, -c[0x0][0x20], RZ ;  /* 0x8000080019027a10 */ /* 0x000fe40007ffe0ff */
[----:B------:R-:W-:-:S03]  /*8e90*/  MOV R11, 0x0 ;  /* 0x00000000000b7802 */ /* 0x000fc60000000f00 */
[----:B------:R1:W-:Y:S01]  /*8ea0*/  STL.64 [R2], R6 ;  /* 0x0000000602007387 */ /* 0x0003e20000100a00 */
[----:B------:R-:W-:Y:S05]  /*8eb0*/  RET.REL.NODEC R10 `(_ZN7cutlass13device_kernelIN5flash19enable_sm80_to_sm89INS1_16FlashAttnBwdSm80INS1_25CollectiveMainloopBwdSm80ILi2ELi2EN4cute5tupleIJNS5_1CILi128EEES8_NS7_ILi64EEEEEENS_10bfloat16_tEfNS_4arch4Sm80ELb0ELb0ELb1ELb0ELb1ELb0ELb0ELb0ELi2ELi4ELi4ELi4ELb0EEENS1_21CollectiveEpilogueBwdISA_SB_SD_Li256ELb0ELb0ELi2EEENS1_19SingleTileSchedulerILb0ELb0ELb0ELi128EEEEEEEEEvNT_6ParamsE) ;  /* 0xffff71400a007950 */ /* 0x000fea0003c3ffff */
        .type           $_ZN7cutlass13device_kernelIN5flash19enable_sm80_to_sm89INS1_16FlashAttnBwdSm80INS1_25CollectiveMainloopBwdSm80ILi2ELi2EN4cute5tupleIJNS5_1CILi128EEES8_NS7_ILi64EEEEEENS_10bfloat16_tEfNS_4arch4Sm80ELb0ELb0ELb1ELb0ELb1ELb0ELb0ELb0ELi2ELi4ELi4ELi4ELb0EEENS1_21CollectiveEpilogueBwdISA_SB_SD_Li256ELb0ELb0ELi2EEENS1_19SingleTileSchedulerILb0ELb0ELb0ELi128EEEEEEEEEvNT_6ParamsE$_ZN4cute3eso3ESOILb1ELb0EJNS_6LayoutINS_5tupleIJNS3_IJNS3_IJNS_1CILi8EEENS4_ILi1EEEEEES6_EEENS3_IJNS3_IJS6_S6_EEENS4_ILi4EEEEEEEEENS3_IJNS3_IJNS3_IJS6_NS4_ILi0EEEEEESD_EEENS3_IJNS3_IJSD_SD_EEES5_EEEEEEEENS_10ViewEngineIPN7cutlass10bfloat16_tEEEEEC2ERKSJ_RKSO_,@function
        .size           $_ZN7cutlass13device_kernelIN5flash19enable_sm80_to_sm89INS1_16FlashAttnBwdSm80INS1_25CollectiveMainloopBwdSm80ILi2ELi2EN4cute5tupleIJNS5_1CILi128EEES8_NS7_ILi64EEEEEENS_10bfloat16_tEfNS_4arch4Sm80ELb0ELb0ELb1ELb0ELb1ELb0ELb0ELb0ELi2ELi4ELi4ELi4ELb0EEENS1_21CollectiveEpilogueBwdISA_SB_SD_Li256ELb0ELb0ELi2EEENS1_19SingleTileSchedulerILb0ELb0ELb0ELi128EEEEEEEEEvNT_6ParamsE$_ZN4cute3eso3ESOILb1ELb0EJNS_6LayoutINS_5tupleIJNS3_IJNS3_IJNS_1CILi8EEENS4_ILi1EEEEEES6_EEENS3_IJNS3_IJS6_S6_EEENS4_ILi4EEEEEEEEENS3_IJNS3_IJNS3_IJS6_NS4_ILi0EEEEEESD_EEENS3_IJNS3_IJSD_SD_EEES5_EEEEEEEENS_10ViewEngineIPN7cutlass10bfloat16_tEEEEEC2ERKSJ_RKSO_,($_ZN7cutlass13device_kernelIN5flash19enable_sm80_to_sm89INS1_16FlashAttnBwdSm80INS1_25CollectiveMainloopBwdSm80ILi2ELi2EN4cute5tupleIJNS5_1CILi128EEES8_NS7_ILi64EEEEEENS_10bfloat16_tEfNS_4arch4Sm80ELb0ELb0ELb1ELb0ELb1ELb0ELb0ELb0ELi2ELi4ELi4ELi4ELb0EEENS1_21CollectiveEpilogueBwdISA_SB_SD_Li256ELb0ELb0ELi2EEENS1_19SingleTileSchedulerILb0ELb0ELb0ELi128EEEEEEEEEvNT_6ParamsE$_ZN4cute3eso3ESOILb1ELb0EJNS_6LayoutINS_5tupleIJNS3_IJNS_1CILi1EEENS3_IJNS4_ILi2EEES6_EEEEEES6_NS4_ILi4EEEEEENS3_IJNS3_IJNS4_ILi0EEENS3_IJS5_S9_EEEEEES6_NS4_ILi8EEEEEEEENS_10ViewEngineIPjEEEEC2ERKSG_RKSJ_ - $_ZN7cutlass13device_kernelIN5flash19enable_sm80_to_sm89INS1_16FlashAttnBwdSm80INS1_25CollectiveMainloopBwdSm80ILi2ELi2EN4cute5tupleIJNS5_1CILi128EEES8_NS7_ILi64EEEEEENS_10bfloat16_tEfNS_4arch4Sm80ELb0ELb0ELb1ELb0ELb1ELb0ELb0ELb0ELi2ELi4ELi4ELi4ELb0EEENS1_21CollectiveEpilogueBwdISA_SB_SD_Li256ELb0ELb0ELi2EEENS1_19SingleTileSchedulerILb0ELb0ELb0ELi128EEEEEEEEEvNT_6ParamsE$_ZN4cute3eso3ESOILb1ELb0EJNS_6LayoutINS_5tupleIJNS3_IJNS3_IJNS_1CILi8EEENS4_ILi1EEEEEES6_EEENS3_IJNS3_IJS6_S6_EEENS4_ILi4EEEEEEEEENS3_IJNS3_IJNS3_IJS6_NS4_ILi0EEEEEESD_EEENS3_IJNS3_IJSD_SD_EEES5_EEEEEEEENS_10ViewEngineIPN7cutlass10bfloat16_tEEEEEC2ERKSJ_RKSO_)
$_ZN7cutlass13device_kernelIN5flash19enable_sm80_to_sm89INS1_16FlashAttnBwdSm80INS1_25CollectiveMainloopBwdSm80ILi2ELi2EN4cute5tupleIJNS5_1CILi128EEES8_NS7_ILi64EEEEEENS_10bfloat16_tEfNS_4arch4Sm80ELb0ELb0ELb1ELb0ELb1ELb0ELb0ELb0ELi2ELi4ELi4ELi4ELb0EEENS1_21CollectiveEpilogueBwdISA_SB_SD_Li256ELb0ELb0ELi2EEENS1_19SingleTileSchedulerILb0ELb0ELb0ELi128EEEEEEEEEvNT_6ParamsE$_ZN4cute3eso3ESOILb1ELb0EJNS_6LayoutINS_5tupleIJNS3_IJNS3_IJNS_1CILi8EEENS4_ILi1EEEEEES6_EEENS3_IJNS3_IJS6_S6_EEENS4_ILi4EEEEEEEEENS3_IJNS3_IJNS3_IJS6_NS4_ILi0EEEEEESD_EEENS3_IJNS3_IJSD_SD_EEES5_EEEEEEEENS_10ViewEngineIPN7cutlass10bfloat16_tEEEEEC2ERKSJ_RKSO_:
[----:B------:R-:W-:Y:S02]  /*8ec0*/  IADD3 R4, R25, -c[0x0][0x20], RZ ;  /* 0x8000080019047a10 */ /* 0x000fe40007ffe0ff */
[----:B------:R-:W-:-:S03]  /*8ed0*/  MOV R9, 0x0 ;  /* 0x0000000000097802 */ /* 0x000fc60000000f00 */
[----:B------:R1:W-:Y:S01]  /*8ee0*/  STL.64 [R4], R2 ;  /* 0x0000000204007387 */ /* 0x0003e20000100a00 */
[----:B------:R-:W-:Y:S05]  /*8ef0*/  RET.REL.NODEC R8 `(_ZN7cutlass13device_kernelIN5flash19enable_sm80_to_sm89INS1_16FlashAttnBwdSm80INS1_25CollectiveMainloopBwdSm80ILi2ELi2EN4cute5tupleIJNS5_1CILi128EEES8_NS7_ILi64EEEEEENS_10bfloat16_tEfNS_4arch4Sm80ELb0ELb0ELb1ELb0ELb1ELb0ELb0ELb0ELi2ELi4ELi4ELi4ELb0EEENS1_21CollectiveEpilogueBwdISA_SB_SD_Li256ELb0ELb0ELi2EEENS1_19SingleTileSchedulerILb0ELb0ELb0ELi128EEEEEEEEEvNT_6ParamsE) ;  /* 0xffff710008007950 */ /* 0x000fea0003c3ffff */
        .type           $_ZN7cutlass13device_kernelIN5flash19enable_sm80_to_sm89INS1_16FlashAttnBwdSm80INS1_25CollectiveMainloopBwdSm80ILi2ELi2EN4cute5tupleIJNS5_1CILi128EEES8_NS7_ILi64EEEEEENS_10bfloat16_tEfNS_4arch4Sm80ELb0ELb0ELb1ELb0ELb1ELb0ELb0ELb0ELi2ELi4ELi4ELi4ELb0EEENS1_21CollectiveEpilogueBwdISA_SB_SD_Li256ELb0ELb0ELi2EEENS1_19SingleTileSchedulerILb0ELb0ELb0ELi128EEEEEEEEEvNT_6ParamsE$_ZN4cute3eso3ESOILb1ELb0EJNS_6LayoutINS_5tupleIJNS3_IJNS_1CILi1EEENS3_IJNS4_ILi2EEES6_EEEEEES6_NS4_ILi4EEEEEENS3_IJNS3_IJNS4_ILi0EEENS3_IJS5_S9_EEEEEES6_NS4_ILi8EEEEEEEENS_10ViewEngineIPjEEEEC2ERKSG_RKSJ_,@function
        .size           $_ZN7cutlass13device_kernelIN5flash19enable_sm80_to_sm89INS1_16FlashAttnBwdSm80INS1_25CollectiveMainloopBwdSm80ILi2ELi2EN4cute5tupleIJNS5_1CILi128EEES8_NS7_ILi64EEEEEENS_10bfloat16_tEfNS_4arch4Sm80ELb0ELb0ELb1ELb0ELb1ELb0ELb0ELb0ELi2ELi4ELi4ELi4ELb0EEENS1_21CollectiveEpilogueBwdISA_SB_SD_Li256ELb0ELb0ELi2EEENS1_19SingleTileSchedulerILb0ELb0ELb0ELi128EEEEEEEEEvNT_6ParamsE$_ZN4cute3eso3ESOILb1ELb0EJNS_6LayoutINS_5tupleIJNS3_IJNS_1CILi1EEENS3_IJNS4_ILi2EEES6_EEEEEES6_NS4_ILi4EEEEEENS3_IJNS3_IJNS4_ILi0EEENS3_IJS5_S9_EEEEEES6_NS4_ILi8EEEEEEEENS_10ViewEngineIPjEEEEC2ERKSG_RKSJ_,($_ZN7cutlass13device_kernelIN5flash19enable_sm80_to_sm89INS1_16FlashAttnBwdSm80INS1_25CollectiveMainloopBwdSm80ILi2ELi2EN4cute5tupleIJNS5_1CILi128EEES8_NS7_ILi64EEEEEENS_10bfloat16_tEfNS_4arch4Sm80ELb0ELb0ELb1ELb0ELb1ELb0ELb0ELb0ELi2ELi4ELi4ELi4ELb0EEENS1_21CollectiveEpilogueBwdISA_SB_SD_Li256ELb0ELb0ELi2EEENS1_19SingleTileSchedulerILb0ELb0ELb0ELi128EEEEEEEEEvNT_6ParamsE$_ZN4cute3eso3ESOILb1ELb0EJNS_6LayoutINS_5tupleIJNS3_IJNS_1CILi1EEENS3_IJNS4_ILi4EEENS4_ILi2EEEEEEEEES7_S6_EEENS3_IJNS3_IJNS4_ILi0EEENS3_IJS5_NS4_ILi8EEEEEEEEES6_NS4_ILi16EEEEEEEENS_10ViewEngineIPN7cutlass10bfloat16_tEEEEEC2ERKSH_RKSM_ - $_ZN7cutlass13device_kernelIN5flash19enable_sm80_to_sm89INS1_16FlashAttnBwdSm80INS1_25CollectiveMainloopBwdSm80ILi2ELi2EN4cute5tupleIJNS5_1CILi128EEES8_NS7_ILi64EEEEEENS_10bfloat16_tEfNS_4arch4Sm80ELb0ELb0ELb1ELb0ELb1ELb0ELb0ELb0ELi2ELi4ELi4ELi4ELb0EEENS1_21CollectiveEpilogueBwdISA_SB_SD_Li256ELb0ELb0ELi2EEENS1_19SingleTileSchedulerILb0ELb0ELb0ELi128EEEEEEEEEvNT_6ParamsE$_ZN4cute3eso3ESOILb1ELb0EJNS_6LayoutINS_5tupleIJNS3_IJNS_1CILi1EEENS3_IJNS4_ILi2EEES6_EEEEEES6_NS4_ILi4EEEEEENS3_IJNS3_IJNS4_ILi0EEENS3_IJS5_S9_EEEEEES6_NS4_ILi8EEEEEEEENS_10ViewEngineIPjEEEEC2ERKSG_RKSJ_)
$_ZN7cutlass13device_kernelIN5flash19enable_sm80_to_sm89INS1_16FlashAttnBwdSm80INS1_25CollectiveMainloopBwdSm80ILi2ELi2EN4cute5tupleIJNS5_1CILi128EEES8_NS7_ILi64EEEEEENS_10bfloat16_tEfNS_4arch4Sm80ELb0ELb0ELb1ELb0ELb1ELb0ELb0ELb0ELi2ELi4ELi4ELi4ELb0EEENS1_21CollectiveEpilogueBwdISA_SB_SD_Li256ELb0ELb0ELi2EEENS1_19SingleTileSchedulerILb0ELb0ELb0ELi128EEEEEEEEEvNT_6ParamsE$_ZN4cute3eso3ESOILb1ELb0EJNS_6LayoutINS_5tupleIJNS3_IJNS_1CILi1EEENS3_IJNS4_ILi2EEES6_EEEEEES6_NS4_ILi4EEEEEENS3_IJNS3_IJNS4_ILi0EEENS3_IJS5_S9_EEEEEES6_NS4_ILi8EEEEEEEENS_10ViewEngineIPjEEEEC2ERKSG_RKSJ_:
[----:B------:R-:W-:Y:S01]  /*8f00*/  IADD3 R4, R68, -c[0x0][0x20], RZ ;  /* 0x8000080044047a10 */ /* 0x000fe20007ffe0ff */
[----:B------:R-:W-:Y:S01]  /*8f10*/  IMAD.MOV.U32 R8, RZ, RZ, R6 ;  /* 0x000000ffff087224 */ /* 0x000fe200078e0006 */
[----:B------:R-:W-:-:S03]  /*8f20*/  MOV R9, 0x0 ;  /* 0x0000000000097802 */ /* 0x000fc60000000f00 */
[----:B------:R1:W-:Y:S01]  /*8f30*/  STL.64 [R4], R2 ;  /* 0x0000000204007387 */ /* 0x0003e20000100a00 */
[----:B------:R-:W-:Y:S05]  /*8f40*/  RET.REL.NODEC R8 `(_ZN7cutlass13device_kernelIN5flash19enable_sm80_to_sm89INS1_16FlashAttnBwdSm80INS1_25CollectiveMainloopBwdSm80ILi2ELi2EN4cute5tupleIJNS5_1CILi128EEES8_NS7_ILi64EEEEEENS_10bfloat16_tEfNS_4arch4Sm80ELb0ELb0ELb1ELb0ELb1ELb0ELb0ELb0ELi2ELi4ELi4ELi4ELb0EEENS1_21CollectiveEpilogueBwdISA_SB_SD_Li256ELb0ELb0ELi2EEENS1_19SingleTileSchedulerILb0ELb0ELb0ELi128EEEEEEEEEvNT_6ParamsE) ;  /* 0xffff70b008007950 */ /* 0x000fea0003c3ffff */
        .type           $_ZN7cutlass13device_kernelIN5flash19enable_sm80_to_sm89INS1_16FlashAttnBwdSm80INS1_25CollectiveMainloopBwdSm80ILi2ELi2EN4cute5tupleIJNS5_1CILi128EEES8_NS7_ILi64EEEEEENS_10bfloat16_tEfNS_4arch4Sm80ELb0ELb0ELb1ELb0ELb1ELb0ELb0ELb0ELi2ELi4ELi4ELi4ELb0EEENS1_21CollectiveEpilogueBwdISA_SB_SD_Li256ELb0ELb0ELi2EEENS1_19SingleTileSchedulerILb0ELb0ELb0ELi128EEEEEEEEEvNT_6ParamsE$_ZN4cute3eso3ESOILb1ELb0EJNS_6LayoutINS_5tupleIJNS3_IJNS_1CILi1EEENS3_IJNS4_ILi4EEENS4_ILi2EEEEEEEEES7_S6_EEENS3_IJNS3_IJNS4_ILi0EEENS3_IJS5_NS4_ILi8EEEEEEEEES6_NS4_ILi16EEEEEEEENS_10ViewEngineIPN7cutlass10bfloat16_tEEEEEC2ERKSH_RKSM_,@function
        .size           $_ZN7cutlass13device_kernelIN5flash19enable_sm80_to_sm89INS1_16FlashAttnBwdSm80INS1_25CollectiveMainloopBwdSm80ILi2ELi2EN4cute5tupleIJNS5_1CILi128EEES8_NS7_ILi64EEEEEENS_10bfloat16_tEfNS_4arch4Sm80ELb0ELb0ELb1ELb0ELb1ELb0ELb0ELb0ELi2ELi4ELi4ELi4ELb0EEENS1_21CollectiveEpilogueBwdISA_SB_SD_Li256ELb0ELb0ELi2EEENS1_19SingleTileSchedulerILb0ELb0ELb0ELi128EEEEEEEEEvNT_6ParamsE$_ZN4cute3eso3ESOILb1ELb0EJNS_6LayoutINS_5tupleIJNS3_IJNS_1CILi1EEENS3_IJNS4_ILi4EEENS4_ILi2EEEEEEEEES7_S6_EEENS3_IJNS3_IJNS4_ILi0EEENS3_IJS5_NS4_ILi8EEEEEEEEES6_NS4_ILi16EEEEEEEENS_10ViewEngineIPN7cutlass10bfloat16_tEEEEEC2ERKSH_RKSM_,($_ZN7cutlass13device_kernelIN5flash19enable_sm80_to_sm89INS1_16FlashAttnBwdSm80INS1_25CollectiveMainloopBwdSm80ILi2ELi2EN4cute5tupleIJNS5_1CILi128EEES8_NS7_ILi64EEEEEENS_10bfloat16_tEfNS_4arch4Sm80ELb0ELb0ELb1ELb0ELb1ELb0ELb0ELb0ELi2ELi4ELi4ELi4ELb0EEENS1_21CollectiveEpilogueBwdISA_SB_SD_Li256ELb0ELb0ELi2EEENS1_19SingleTileSchedulerILb0ELb0ELb0ELi128EEEEEEEEEvNT_6ParamsE$_ZN4cute3eso3ESOILb1ELb0EJNS_6LayoutINS_5tupleIJNS3_IJNS_1CILi1EEENS4_ILi2EEEEEEEEENS3_IJNS3_IJS5_S5_EEEEEEEENS_10ViewEngineIPjEEEEC2ERKSB_RKSE_ - $_ZN7cutlass13device_kernelIN5flash19enable_sm80_to_sm89INS1_16FlashAttnBwdSm80INS1_25CollectiveMainloopBwdSm80ILi2ELi2EN4cute5tupleIJNS5_1CILi128EEES8_NS7_ILi64EEEEEENS_10bfloat16_tEfNS_4arch4Sm80ELb0ELb0ELb1ELb0ELb1ELb0ELb0ELb0ELi2ELi4ELi4ELi4ELb0EEENS1_21CollectiveEpilogueBwdISA_SB_SD_Li256ELb0ELb0ELi2EEENS1_19SingleTileSchedulerILb0ELb0ELb0ELi128EEEEEEEEEvNT_6ParamsE$_ZN4cute3eso3ESOILb1ELb0EJNS_6LayoutINS_5tupleIJNS3_IJNS_1CILi1EEENS3_IJNS4_ILi4EEENS4_ILi2EEEEEEEEES7_S6_EEENS3_IJNS3_IJNS4_ILi0EEENS3_IJS5_NS4_ILi8EEEEEEEEES6_NS4_ILi16EEEEEEEENS_10ViewEngineIPN7cutlass10bfloat16_tEEEEEC2ERKSH_RKSM_)
$_ZN7cutlass13device_kernelIN5flash19enable_sm80_to_sm89INS1_16FlashAttnBwdSm80INS1_25CollectiveMainloopBwdSm80ILi2ELi2EN4cute5tupleIJNS5_1CILi128EEES8_NS7_ILi64EEEEEENS_10bfloat16_tEfNS_4arch4Sm80ELb0ELb0ELb1ELb0ELb1ELb0ELb0ELb0ELi2ELi4ELi4ELi4ELb0EEENS1_21CollectiveEpilogueBwdISA_SB_SD_Li256ELb0ELb0ELi2EEENS1_19SingleTileSchedulerILb0ELb0ELb0ELi128EEEEEEEEEvNT_6ParamsE$_ZN4cute3eso3ESOILb1ELb0EJNS_6LayoutINS_5tupleIJNS3_IJNS_1CILi1EEENS3_IJNS4_ILi4EEENS4_ILi2EEEEEEEEES7_S6_EEENS3_IJNS3_IJNS4_ILi0EEENS3_IJS5_NS4_ILi8EEEEEEEEES6_NS4_ILi16EEEEEEEENS_10ViewEngineIPN7cutlass10bfloat16_tEEEEEC2ERKSH_RKSM_:
[----:B------:R-:W-:Y:S01]  /*8f50*/  IADD3 R3, R68, -c[0x0][0x20], RZ ;  /* 0x8000080044037a10 */ /* 0x000fe20007ffe0ff */
[----:B------:R-:W-:Y:S01]  /*8f60*/  IMAD.MOV.U32 R60, RZ, RZ, R2 ;  /* 0x000000ffff3c7224 */ /* 0x000fe200078e0002 */
[----:B------:R-:W-:-:S04]  /*8f70*/  MOV R5, 0x0 ;  /* 0x0000000000057802 */ /* 0x000fc80000000f00 */
[----:B------:R1:W-:Y:S01]  /*8f80*/  STL.64 [R3], R60 ;  /* 0x0000003c03007387 */ /* 0x0003e20000100a00 */
[----:B------:R-:W-:Y:S05]  /*8f90*/  RET.REL.NODEC R4 `(_ZN7cutlass13device_kernelIN5flash19enable_sm80_to_sm89INS1_16FlashAttnBwdSm80INS1_25CollectiveMainloopBwdSm80ILi2ELi2EN4cute5tupleIJNS5_1CILi128EEES8_NS7_ILi64EEEEEENS_10bfloat16_tEfNS_4arch4Sm80ELb0ELb0ELb1ELb0ELb1ELb0ELb0ELb0ELi2ELi4ELi4ELi4ELb0EEENS1_21CollectiveEpilogueBwdISA_SB_SD_Li256ELb0ELb0ELi2EEENS1_19SingleTileSchedulerILb0ELb0ELb0ELi128EEEEEEEEEvNT_6ParamsE) ;  /* 0xffff706004007950 */ /* 0x000fea0003c3ffff */
        .type           $_ZN7cutlass13device_kernelIN5flash19enable_sm80_to_sm89INS1_16FlashAttnBwdSm80INS1_25CollectiveMainloopBwdSm80ILi2ELi2EN4cute5tupleIJNS5_1CILi128EEES8_NS7_ILi64EEEEEENS_10bfloat16_tEfNS_4arch4Sm80ELb0ELb0ELb1ELb0ELb1ELb0ELb0ELb0ELi2ELi4ELi4ELi4ELb0EEENS1_21CollectiveEpilogueBwdISA_SB_SD_Li256ELb0ELb0ELi2EEENS1_19SingleTileSchedulerILb0ELb0ELb0ELi128EEEEEEEEEvNT_6ParamsE$_ZN4cute3eso3ESOILb1ELb0EJNS_6LayoutINS_5tupleIJNS3_IJNS_1CILi1EEENS4_ILi2EEEEEEEEENS3_IJNS3_IJS5_S5_EEEEEEEENS_10ViewEngineIPjEEEEC2ERKSB_RKSE_,@function
        .size           $_ZN7cutlass13device_kernelIN5flash19enable_sm80_to_sm89INS1_16FlashAttnBwdSm80INS1_25CollectiveMainloopBwdSm80ILi2ELi2EN4cute5tupleIJNS5_1CILi128EEES8_NS7_ILi64EEEEEENS_10bfloat16_tEfNS_4arch4Sm80ELb0ELb0ELb1ELb0ELb1ELb0ELb0ELb0ELi2ELi4ELi4ELi4ELb0EEENS1_21CollectiveEpilogueBwdISA_SB_SD_Li256ELb0ELb0ELi2EEENS1_19SingleTileSchedulerILb0ELb0ELb0ELi128EEEEEEEEEvNT_6ParamsE$_ZN4cute3eso3ESOILb1ELb0EJNS_6LayoutINS_5tupleIJNS3_IJNS_1CILi1EEENS4_ILi2EEEEEEEEENS3_IJNS3_IJS5_S5_EEEEEEEENS_10ViewEngineIPjEEEEC2ERKSB_RKSE_,($_ZN7cutlass13device_kernelIN5flash19enable_sm80_to_sm89INS1_16FlashAttnBwdSm80INS1_25CollectiveMainloopBwdSm80ILi2ELi2EN4cute5tupleIJNS5_1CILi128EEES8_NS7_ILi64EEEEEENS_10bfloat16_tEfNS_4arch4Sm80ELb0ELb0ELb1ELb0ELb1ELb0ELb0ELb0ELi2ELi4ELi4ELi4ELb0EEENS1_21CollectiveEpilogueBwdISA_SB_SD_Li256ELb0ELb0ELi2EEENS1_19SingleTileSchedulerILb0ELb0ELb0ELi128EEEEEEEEEvNT_6ParamsE$_ZN4cute3eso3ESOILb1ELb0EJNS_6LayoutINS_5tupleIJNS3_IJNS_1CILi1EEENS4_ILi2EEEEEES6_NS4_ILi8EEEEEENS3_IJNS3_IJS5_S5_EEES6_NS4_ILi4EEEEEEEENS_10ViewEngineIPKN7cutlass5ArrayIfLi2ELb1EEEEEEEC2ERKSD_RKSK_ - $_ZN7cutlass13device_kernelIN5flash19enable_sm80_to_sm89INS1_16FlashAttnBwdSm80INS1_25CollectiveMainloopBwdSm80ILi2ELi2EN4cute5tupleIJNS5_1CILi128EEES8_NS7_ILi64EEEEEENS_10bfloat16_tEfNS_4arch4Sm80ELb0ELb0ELb1ELb0ELb1ELb0ELb0ELb0ELi2ELi4ELi4ELi4ELb0EEENS1_21CollectiveEpilogueBwdISA_SB_SD_Li256ELb0ELb0ELi2EEENS1_19SingleTileSchedulerILb0ELb0ELb0ELi128EEEEEEEEEvNT_6ParamsE$_ZN4cute3eso3ESOILb1ELb0EJNS_6LayoutINS_5tupleIJNS3_IJNS_1CILi1EEENS4_ILi2EEEEEEEEENS3_IJNS3_IJS5_S5_EEEEEEEENS_10ViewEngineIPjEEEEC2ERKSB_RKSE_)
$_ZN7cutlass13device_kernelIN5flash19enable_sm80_to_sm89INS1_16FlashAttnBwdSm80INS1_25CollectiveMainloopBwdSm80ILi2ELi2EN4cute5tupleIJNS5_1CILi128EEES8_NS7_ILi64EEEEEENS_10bfloat16_tEfNS_4arch4Sm80ELb0ELb0ELb1ELb0ELb1ELb0ELb0ELb0ELi2ELi4ELi4ELi4ELb0EEENS1_21CollectiveEpilogueBwdISA_SB_SD_Li256ELb0ELb0ELi2EEENS1_19SingleTileSchedulerILb0ELb0ELb0ELi128EEEEEEEEEvNT_6ParamsE$_ZN4cute3eso3ESOILb1ELb0EJNS_6LayoutINS_5tupleIJNS3_IJNS_1CILi1EEENS4_ILi2EEEEEEEEENS3_IJNS3_IJS5_S5_EEEEEEEENS_10ViewEngineIPjEEEEC2ERKSB_RKSE_:
[----:B------:R-:W-:Y:S01]  /*8fa0*/  IADD3 R2, R2, -c[0x0][0x20], RZ ;  /* 0x8000080002027a10 */ /* 0x000fe20007ffe0ff */
[----:B------:R-:W-:Y:S01]  /*8fb0*/  IMAD.MOV.U32 R11, RZ, RZ, R3 ;  /* 0x000000ffff0b7224 */ /* 0x000fe200078e0003 */
[----:B------:R-:W-:-:S04]  /*8fc0*/  MOV R5, 0x0 ;  /* 0x0000000000057802 */ /* 0x000fc80000000f00 */
[----:B------:R1:W-:Y:S01]  /*8fd0*/  STL.64 [R2], R10 ;  /* 0x0000000a02007387 */ /* 0x0003e20000100a00 */
[----:B------:R-:W-:Y:S05]  /*8fe0*/  RET.REL.NODEC R4 `(_ZN7cutlass13device_kernelIN5flash19enable_sm80_to_sm89INS1_16FlashAttnBwdSm80INS1_25CollectiveMainloopBwdSm80ILi2ELi2EN4cute5tupleIJNS5_1CILi128EEES8_NS7_ILi64EEEEEENS_10bfloat16_tEfNS_4arch4Sm80ELb0ELb0ELb1ELb0ELb1ELb0ELb0ELb0ELi2ELi4ELi4ELi4ELb0EEENS1_21CollectiveEpilogueBwdISA_SB_SD_Li256ELb0ELb0ELi2EEENS1_19SingleTileSchedulerILb0ELb0ELb0ELi128EEEEEEEEEvNT_6ParamsE) ;  /* 0xffff701004007950 */ /* 0x000fea0003c3ffff */
        .type           $_ZN7cutlass13device_kernelIN5flash19enable_sm80_to_sm89INS1_16FlashAttnBwdSm80INS1_25CollectiveMainloopBwdSm80ILi2ELi2EN4cute5tupleIJNS5_1CILi128EEES8_NS7_ILi64EEEEEENS_10bfloat16_tEfNS_4arch4Sm80ELb0ELb0ELb1ELb0ELb1ELb0ELb0ELb0ELi2ELi4ELi4ELi4ELb0EEENS1_21CollectiveEpilogueBwdISA_SB_SD_Li256ELb0ELb0ELi2EEENS1_19SingleTileSchedulerILb0ELb0ELb0ELi128EEEEEEEEEvNT_6ParamsE$_ZN4cute3eso3ESOILb1ELb0EJNS_6LayoutINS_5tupleIJNS3_IJNS_1CILi1EEENS4_ILi2EEEEEES6_NS4_ILi8EEEEEENS3_IJNS3_IJS5_S5_EEES6_NS4_ILi4EEEEEEEENS_10ViewEngineIPKN7cutlass5ArrayIfLi2ELb1EEEEEEEC2ERKSD_RKSK_,@function
        .size           $_ZN7cutlass13device_kernelIN5flash19enable_sm80_to_sm89INS1_16FlashAttnBwdSm80INS1_25CollectiveMainloopBwdSm80ILi2ELi2EN4cute5tupleIJNS5_1CILi128EEES8_NS7_ILi64EEEEEENS_10bfloat16_tEfNS_4arch4Sm80ELb0ELb0ELb1ELb0ELb1ELb0ELb0ELb0ELi2ELi4ELi4ELi4ELb0EEENS1_21CollectiveEpilogueBwdISA_SB_SD_Li256ELb0ELb0ELi2EEENS1_19SingleTileSchedulerILb0ELb0ELb0ELi128EEEEEEEEEvNT_6ParamsE$_ZN4cute3eso3ESOILb1ELb0EJNS_6LayoutINS_5tupleIJNS3_IJNS_1CILi1EEENS4_ILi2EEEEEES6_NS4_ILi8EEEEEENS3_IJNS3_IJS5_S5_EEES6_NS4_ILi4EEEEEEEENS_10ViewEngineIPKN7cutlass5ArrayIfLi2ELb1EEEEEEEC2ERKSD_RKSK_,($_ZN7cutlass13device_kernelIN5flash19enable_sm80_to_sm89INS1_16FlashAttnBwdSm80INS1_25CollectiveMainloopBwdSm80ILi2ELi2EN4cute5tupleIJNS5_1CILi128EEES8_NS7_ILi64EEEEEENS_10bfloat16_tEfNS_4arch4Sm80ELb0ELb0ELb1ELb0ELb1ELb0ELb0ELb0ELi2ELi4ELi4ELi4ELb0EEENS1_21CollectiveEpilogueBwdISA_SB_SD_Li256ELb0ELb0ELi2EEENS1_19SingleTileSchedulerILb0ELb0ELb0ELi128EEEEEEEEEvNT_6ParamsE$_ZN4cute3eso3ESOILb1ELb0EJNS_6LayoutINS_5tupleIJNS3_IJNS_1CILi1EEENS4_ILi2EEEEEES6_NS4_ILi8EEEEEENS3_IJNS3_IJS5_S5_EEES6_NS4_ILi4EEEEEEEENS_10ViewEngineIPN7cutlass5ArrayINSF_10bfloat16_tELi2ELb0EEEEEEEC2ERKSD_RKSK_ - $_ZN7cutlass13device_kernelIN5flash19enable_sm80_to_sm89INS1_16FlashAttnBwdSm80INS1_25CollectiveMainloopBwdSm80ILi2ELi2EN4cute5tupleIJNS5_1CILi128EEES8_NS7_ILi64EEEEEENS_10bfloat16_tEfNS_4arch4Sm80ELb0ELb0ELb1ELb0ELb1ELb0ELb0ELb0ELi2ELi4ELi4ELi4ELb0EEENS1_21CollectiveEpilogueBwdISA_SB_SD_Li256ELb0ELb0ELi2EEENS1_19SingleTileSchedulerILb0ELb0ELb0ELi128EEEEEEEEEvNT_6ParamsE$_ZN4cute3eso3ESOILb1ELb0EJNS_6LayoutINS_5tupleIJNS3_IJNS_1CILi1EEENS4_ILi2EEEEEES6_NS4_ILi8EEEEEENS3_IJNS3_IJS5_S5_EEES6_NS4_ILi4EEEEEEEENS_10ViewEngineIPKN7cutlass5ArrayIfLi2ELb1EEEEEEEC2ERKSD_RKSK_)
$_ZN7cutlass13device_kernelIN5flash19enable_sm80_to_sm89INS1_16FlashAttnBwdSm80INS1_25CollectiveMainloopBwdSm80ILi2ELi2EN4cute5tupleIJNS5_1CILi128EEES8_NS7_ILi64EEEEEENS_10bfloat16_tEfNS_4arch4Sm80ELb0ELb0ELb1ELb0ELb1ELb0ELb0ELb0ELi2ELi4ELi4ELi4ELb0EEENS1_21CollectiveEpilogueBwdISA_SB_SD_Li256ELb0ELb0ELi2EEENS1_19SingleTileSchedulerILb0ELb0ELb0ELi128EEEEEEEEEvNT_6ParamsE$_ZN4cute3eso3ESOILb1ELb0EJNS_6LayoutINS_5tupleIJNS3_IJNS_1CILi1EEENS4_ILi2EEEEEES6_NS4_ILi8EEEEEENS3_IJNS3_IJS5_S5_EEES6_NS4_ILi4EEEEEEEENS_10ViewEngineIPKN7cutlass5ArrayIfLi2ELb1EEEEEEEC2ERKSD_RKSK_:
[----:B------:R-:W-:Y:S01]  /*8ff0*/  IADD3 R2, R68, -c[0x0][0x20], RZ ;  /* 0x8000080044027a10 */ /* 0x000fe20007ffe0ff */
[----:B------:R-:W-:Y:S01]  /*9000*/  IMAD.MOV.U32 R9, RZ, RZ, R5 ;  /* 0x000000ffff097224 */ /* 0x000fe200078e0005 */
[----:B------:R-:W-:Y:S01]  /*9010*/  MOV R10, R6 ;  /* 0x00000006000a7202 */ /* 0x000fe20000000f00 */
[----:B------:R-:W-:-:S03]  /*9020*/  IMAD.MOV.U32 R11, RZ, RZ, 0x0 ;  /* 0x00000000ff0b7424 */ /* 0x000fc600078e00ff */
[----:B------:R1:W-:Y:S01]  /*9030*/  STL.64 [R2], R8 ;  /* 0x0000000802007387 */ /* 0x0003e20000100a00 */
[----:B------:R-:W-:Y:S05]  /*9040*/  RET.REL.NODEC R10 `(_ZN7cutlass13device_kernelIN5flash19enable_sm80_to_sm89INS1_16FlashAttnBwdSm80INS1_25CollectiveMainloopBwdSm80ILi2ELi2EN4cute5tupleIJNS5_1CILi128EEES8_NS7_ILi64EEEEEENS_10bfloat16_tEfNS_4arch4Sm80ELb0ELb0ELb1ELb0ELb1ELb0ELb0ELb0ELi2ELi4ELi4ELi4ELb0EEENS1_21CollectiveEpilogueBwdISA_SB_SD_Li256ELb0ELb0ELi2EEENS1_19SingleTileSchedulerILb0ELb0ELb0ELi128EEEEEEEEEvNT_6ParamsE) ;  /* 0xffff6fb00a007950 */ /* 0x000fea0003c3ffff */
        .type           $_ZN7cutlass13device_kernelIN5flash19enable_sm80_to_sm89INS1_16FlashAttnBwdSm80INS1_25CollectiveMainloopBwdSm80ILi2ELi2EN4cute5tupleIJNS5_1CILi128EEES8_NS7_ILi64EEEEEENS_10bfloat16_tEfNS_4arch4Sm80ELb0ELb0ELb1ELb0ELb1ELb0ELb0ELb0ELi2ELi4ELi4ELi4ELb0EEENS1_21CollectiveEpilogueBwdISA_SB_SD_Li256ELb0ELb0ELi2EEENS1_19SingleTileSchedulerILb0ELb0ELb0ELi128EEEEEEEEEvNT_6ParamsE$_ZN4cute3eso3ESOILb1ELb0EJNS_6LayoutINS_5tupleIJNS3_IJNS_1CILi1EEENS4_ILi2EEEEEES6_NS4_ILi8EEEEEENS3_IJNS3_IJS5_S5_EEES6_NS4_ILi4EEEEEEEENS_10ViewEngineIPN7cutlass5ArrayINSF_10bfloat16_tELi2ELb0EEEEEEEC2ERKSD_RKSK_,@function
        .size           $_ZN7cutlass13device_kernelIN5flash19enable_sm80_to_sm89INS1_16FlashAttnBwdSm80INS1_25CollectiveMainloopBwdSm80ILi2ELi2EN4cute5tupleIJNS5_1CILi128EEES8_NS7_ILi64EEEEEENS_10bfloat16_tEfNS_4arch4Sm80ELb0ELb0ELb1ELb0ELb1ELb0ELb0ELb0ELi2ELi4ELi4ELi4ELb0EEENS1_21CollectiveEpilogueBwdISA_SB_SD_Li256ELb0ELb0ELi2EEENS1_19SingleTileSchedulerILb0ELb0ELb0ELi128EEEEEEEEEvNT_6ParamsE$_ZN4cute3eso3ESOILb1ELb0EJNS_6LayoutINS_5tupleIJNS3_IJNS_1CILi1EEENS4_ILi2EEEEEES6_NS4_ILi8EEEEEENS3_IJNS3_IJS5_S5_EEES6_NS4_ILi4EEEEEEEENS_10ViewEngineIPN7cutlass5ArrayINSF_10bfloat16_tELi2ELb0EEEEEEEC2ERKSD_RKSK_,($_ZN7cutlass13device_kernelIN5flash19enable_sm80_to_sm89INS1_16FlashAttnBwdSm80INS1_25CollectiveMainloopBwdSm80ILi2ELi2EN4cute5tupleIJNS5_1CILi128EEES8_NS7_ILi64EEEEEENS_10bfloat16_tEfNS_4arch4Sm80ELb0ELb0ELb1ELb0ELb1ELb0ELb0ELb0ELi2ELi4ELi4ELi4ELb0EEENS1_21CollectiveEpilogueBwdISA_SB_SD_Li256ELb0ELb0ELi2EEENS1_19SingleTileSchedulerILb0ELb0ELb0ELi128EEEEEEEEEvNT_6ParamsE$_ZN4cute3eso3ESOILb1ELb0EJNS_6LayoutINS_5tupleIJNS3_IJNS_1CILi1EEENS4_ILi2EEES6_EEEEEENS3_IJNS3_IJS5_S5_S6_EEEEEEEENS_10ViewEngineIPjEEEEC2ERKSB_RKSE_ - $_ZN7cutlass13device_kernelIN5flash19enable_sm80_to_sm89INS1_16FlashAttnBwdSm80INS1_25CollectiveMainloopBwdSm80ILi2ELi2EN4cute5tupleIJNS5_1CILi128EEES8_NS7_ILi64EEEEEENS_10bfloat16_tEfNS_4arch4Sm80ELb0ELb0ELb1ELb0ELb1ELb0ELb0ELb0ELi2ELi4ELi4ELi4ELb0EEENS1_21CollectiveEpilogueBwdISA_SB_SD_Li256ELb0ELb0ELi2EEENS1_19SingleTileSchedulerILb0ELb0ELb0ELi128EEEEEEEEEvNT_6ParamsE$_ZN4cute3eso3ESOILb1ELb0EJNS_6LayoutINS_5tupleIJNS3_IJNS_1CILi1EEENS4_ILi2EEEEEES6_NS4_ILi8EEEEEENS3_IJNS3_IJS5_S5_EEES6_NS4_ILi4EEEEEEEENS_10ViewEngineIPN7cutlass5ArrayINSF_10bfloat16_tELi2ELb0EEEEEEEC2ERKSD_RKSK_)
$_ZN7cutlass13device_kernelIN5flash19enable_sm80_to_sm89INS1_16FlashAttnBwdSm80INS1_25CollectiveMainloopBwdSm80ILi2ELi2EN4cute5tupleIJNS5_1CILi128EEES8_NS7_ILi64EEEEEENS_10bfloat16_tEfNS_4arch4Sm80ELb0ELb0ELb1ELb0ELb1ELb0ELb0ELb0ELi2ELi4ELi4ELi4ELb0EEENS1_21CollectiveEpilogueBwdISA_SB_SD_Li256ELb0ELb0ELi2EEENS1_19SingleTileSchedulerILb0ELb0ELb0ELi128EEEEEEEEEvNT_6ParamsE$_ZN4cute3eso3ESOILb1ELb0EJNS_6LayoutINS_5tupleIJNS3_IJNS_1CILi1EEENS4_ILi2EEEEEES6_NS4_ILi8EEEEEENS3_IJNS3_IJS5_S5_EEES6_NS4_ILi4EEEEEEEENS_10ViewEngineIPN7cutlass5ArrayINSF_10bfloat16_tELi2ELb0EEEEEEEC2ERKSD_RKSK_:
[----:B------:R-:W-:Y:S01]  /*9050*/  IADD3 R2, R68, -c[0x0][0x20], RZ ;  /* 0x8000080044027a10 */ /* 0x000fe20007ffe0ff */
[----:B------:R-:W-:Y:S01]  /*9060*/  IMAD.MOV.U32 R9, RZ, RZ, R5 ;  /* 0x000000ffff097224 */ /* 0x000fe200078e0005 */
[----:B------:R-:W-:Y:S01]  /*9070*/  MOV R60, R6 ;  /* 0x00000006003c7202 */ /* 0x000fe20000000f00 */
[----:B------:R-:W-:-:S03]  /*9080*/  IMAD.MOV.U32 R61, RZ, RZ, 0x0 ;  /* 0x00000000ff3d7424 */ /* 0x000fc600078e00ff */
[----:B------:R1:W-:Y:S01]  /*9090*/  STL.64 [R2], R8 ;  /* 0x0000000802007387 */ /* 0x0003e20000100a00 */
[----:B------:R-:W-:Y:S05]  /*90a0*/  RET.REL.NODEC R60 `(_ZN7cutlass13device_kernelIN5flash19enable_sm80_to_sm89INS1_16FlashAttnBwdSm80INS1_25CollectiveMainloopBwdSm80ILi2ELi2EN4cute5tupleIJNS5_1CILi128EEES8_NS7_ILi64EEEEEENS_10bfloat16_tEfNS_4arch4Sm80ELb0ELb0ELb1ELb0ELb1ELb0ELb0ELb0ELi2ELi4ELi4ELi4ELb0EEENS1_21CollectiveEpilogueBwdISA_SB_SD_Li256ELb0ELb0ELi2EEENS1_19SingleTileSchedulerILb0ELb0ELb0ELi128EEEEEEEEEvNT_6ParamsE) ;  /* 0xffff6f503c007950 */ /* 0x000fea0003c3ffff */
        .type           $_ZN7cutlass13device_kernelIN5flash19enable_sm80_to_sm89INS1_16FlashAttnBwdSm80INS1_25CollectiveMainloopBwdSm80ILi2ELi2EN4cute5tupleIJNS5_1CILi128EEES8_NS7_ILi64EEEEEENS_10bfloat16_tEfNS_4arch4Sm80ELb0ELb0ELb1ELb0ELb1ELb0ELb0ELb0ELi2ELi4ELi4ELi4ELb0EEENS1_21CollectiveEpilogueBwdISA_SB_SD_Li256ELb0ELb0ELi2EEENS1_19SingleTileSchedulerILb0ELb0ELb0ELi128EEEEEEEEEvNT_6ParamsE$_ZN4cute3eso3ESOILb1ELb0EJNS_6LayoutINS_5tupleIJNS3_IJNS_1CILi1EEENS4_ILi2EEES6_EEEEEENS3_IJNS3_IJS5_S5_S6_EEEEEEEENS_10ViewEngineIPjEEEEC2ERKSB_RKSE_,@function
        .size           $_ZN7cutlass13device_kernelIN5flash19enable_sm80_to_sm89INS1_16FlashAttnBwdSm80INS1_25CollectiveMainloopBwdSm80ILi2ELi2EN4cute5tupleIJNS5_1CILi128EEES8_NS7_ILi64EEEEEENS_10bfloat16_tEfNS_4arch4Sm80ELb0ELb0ELb1ELb0ELb1ELb0ELb0ELb0ELi2ELi4ELi4ELi4ELb0EEENS1_21CollectiveEpilogueBwdISA_SB_SD_Li256ELb0ELb0ELi2EEENS1_19SingleTileSchedulerILb0ELb0ELb0ELi128EEEEEEEEEvNT_6ParamsE$_ZN4cute3eso3ESOILb1ELb0EJNS_6LayoutINS_5tupleIJNS3_IJNS_1CILi1EEENS4_ILi2EEES6_EEEEEENS3_IJNS3_IJS5_S5_S6_EEEEEEEENS_10ViewEngineIPjEEEEC2ERKSB_RKSE_,($_ZN7cutlass13device_kernelIN5flash19enable_sm80_to_sm89INS1_16FlashAttnBwdSm80INS1_25CollectiveMainloopBwdSm80ILi2ELi2EN4cute5tupleIJNS5_1CILi128EEES8_NS7_ILi64EEEEEENS_10bfloat16_tEfNS_4arch4Sm80ELb0ELb0ELb1ELb0ELb1ELb0ELb0ELb0ELi2ELi4ELi4ELi4ELb0EEENS1_21CollectiveEpilogueBwdISA_SB_SD_Li256ELb0ELb0ELi2EEENS1_19SingleTileSchedulerILb0ELb0ELb0ELi128EEEEEEEEEvNT_6ParamsE$_ZN4cute3eso3ESOILb1ELb0EJNS_6LayoutINS_5tupleIJNS3_IJNS_1CILi1EEENS4_ILi4EEEEEENS4_ILi2EEES6_EEENS3_IJNS3_IJNS4_ILi0EEES5_EEES6_NS4_ILi8EEEEEEEENS_10ViewEngineIPfEEEEC2ERKSE_RKSH_ - $_ZN7cutlass13device_kernelIN5flash19enable_sm80_to_sm89INS1_16FlashAttnBwdSm80INS1_25CollectiveMainloopBwdSm80ILi2ELi2EN4cute5tupleIJNS5_1CILi128EEES8_NS7_ILi64EEEEEENS_10bfloat16_tEfNS_4arch4Sm80ELb0ELb0ELb1ELb0ELb1ELb0ELb0ELb0ELi2ELi4ELi4ELi4ELb0EEENS1_21CollectiveEpilogueBwdISA_SB_SD_Li256ELb0ELb0ELi2EEENS1_19SingleTileSchedulerILb0ELb0ELb0ELi128EEEEEEEEEvNT_6ParamsE$_ZN4cute3eso3ESOILb1ELb0EJNS_6LayoutINS_5tupleIJNS3_IJNS_1CILi1EEENS4_ILi2EEES6_EEEEEENS3_IJNS3_IJS5_S5_S6_EEEEEEEENS_10ViewEngineIPjEEEEC2ERKSB_RKSE_)
$_ZN7cutlass13device_kernelIN5flash19enable_sm80_to_sm89INS1_16FlashAttnBwdSm80INS1_25CollectiveMainloopBwdSm80ILi2ELi2EN4cute5tupleIJNS5_1CILi128EEES8_NS7_ILi64EEEEEENS_10bfloat16_tEfNS_4arch4Sm80ELb0ELb0ELb1ELb0ELb1ELb0ELb0ELb0ELi2ELi4ELi4ELi4ELb0EEENS1_21CollectiveEpilogueBwdISA_SB_SD_Li256ELb0ELb0ELi2EEENS1_19SingleTileSchedulerILb0ELb0ELb0ELi128EEEEEEEEEvNT_6ParamsE$_ZN4cute3eso3ESOILb1ELb0EJNS_6LayoutINS_5tupleIJNS3_IJNS_1CILi1EEENS4_ILi2EEES6_EEEEEENS3_IJNS3_IJS5_S5_S6_EEEEEEEENS_10ViewEngineIPjEEEEC2ERKSB_RKSE_:
[----:B------:R-:W-:Y:S02]  /*90b0*/  IADD3 R2, R76, -c[0x0][0x20], RZ ;  /* 0x800008004c027a10 */ /* 0x000fe40007ffe0ff */
[----:B------:R-:W-:-:S03]  /*90c0*/  MOV R5, 0x0 ;  /* 0x0000000000057802 */ /* 0x000fc60000000f00 */
[----:B------:R1:W-:Y:S01]  /*90d0*/  STL.64 [R2], R12 ;  /* 0x0000000c02007387 */ /* 0x0003e20000100a00 */
[----:B------:R-:W-:Y:S05]  /*90e0*/  RET.REL.NODEC R4 `(_ZN7cutlass13device_kernelIN5flash19enable_sm80_to_sm89INS1_16FlashAttnBwdSm80INS1_25CollectiveMainloopBwdSm80ILi2ELi2EN4cute5tupleIJNS5_1CILi128EEES8_NS7_ILi64EEEEEENS_10bfloat16_tEfNS_4arch4Sm80ELb0ELb0ELb1ELb0ELb1ELb0ELb0ELb0ELi2ELi4ELi4ELi4ELb0EEENS1_21CollectiveEpilogueBwdISA_SB_SD_Li256ELb0ELb0ELi2EEENS1_19SingleTileSchedulerILb0ELb0ELb0ELi128EEEEEEEEEvNT_6ParamsE) ;  /* 0xffff6f1004007950 */ /* 0x000fea0003c3ffff */
        .type           $_ZN7cutlass13device_kernelIN5flash19enable_sm80_to_sm89INS1_16FlashAttnBwdSm80INS1_25CollectiveMainloopBwdSm80ILi2ELi2EN4cute5tupleIJNS5_1CILi128EEES8_NS7_ILi64EEEEEENS_10bfloat16_tEfNS_4arch4Sm80ELb0ELb0ELb1ELb0ELb1ELb0ELb0ELb0ELi2ELi4ELi4ELi4ELb0EEENS1_21CollectiveEpilogueBwdISA_SB_SD_Li256ELb0ELb0ELi2EEENS1_19SingleTileSchedulerILb0ELb0ELb0ELi128EEEEEEEEEvNT_6ParamsE$_ZN4cute3eso3ESOILb1ELb0EJNS_6LayoutINS_5tupleIJNS3_IJNS_1CILi1EEENS4_ILi4EEEEEENS4_ILi2EEES6_EEENS3_IJNS3_IJNS4_ILi0EEES5_EEES6_NS4_ILi8EEEEEEEENS_10ViewEngineIPfEEEEC2ERKSE_RKSH_,@function
        .size           $_ZN7cutlass13device_kernelIN5flash19enable_sm80_to_sm89INS1_16FlashAttnBwdSm80INS1_25CollectiveMainloopBwdSm80ILi2ELi2EN4cute5tupleIJNS5_1CILi128EEES8_NS7_ILi64EEEEEENS_10bfloat16_tEfNS_4arch4Sm80ELb0ELb0ELb1ELb0ELb1ELb0ELb0ELb0ELi2ELi4ELi4ELi4ELb0EEENS1_21CollectiveEpilogueBwdISA_SB_SD_Li256ELb0ELb0ELi2EEENS1_19SingleTileSchedulerILb0ELb0ELb0ELi128EEEEEEEEEvNT_6ParamsE$_ZN4cute3eso3ESOILb1ELb0EJNS_6LayoutINS_5tupleIJNS3_IJNS_1CILi1EEENS4_ILi4EEEEEENS4_ILi2EEES6_EEENS3_IJNS3_IJNS4_ILi0EEES5_EEES6_NS4_ILi8EEEEEEEENS_10ViewEngineIPfEEEEC2ERKSE_RKSH_,($_ZN7cutlass13device_kernelIN5flash19enable_sm80_to_sm89INS1_16FlashAttnBwdSm80INS1_25CollectiveMainloopBwdSm80ILi2ELi2EN4cute5tupleIJNS5_1CILi128EEES8_NS7_ILi64EEEEEENS_10bfloat16_tEfNS_4arch4Sm80ELb0ELb0ELb1ELb0ELb1ELb0ELb0ELb0ELi2ELi4ELi4ELi4ELb0EEENS1_21CollectiveEpilogueBwdISA_SB_SD_Li256ELb0ELb0ELi2EEENS1_19SingleTileSchedulerILb0ELb0ELb0ELi128EEEEEEEEEvNT_6ParamsE$_ZN4cute3eso3ESOILb1ELb0EJNS_6LayoutINS_5tupleIJNS3_IJNS_1CILi1EEES5_EEEEEENS3_IJNS3_IJS5_NS4_ILi0EEEEEEEEEEENS_10ViewEngineINS_8gmem_ptrIPKN7cutlass9uint128_tEEEEEEEC2ERKSB_RKSJ_ - $_ZN7cutlass13device_kernelIN5flash19enable_sm80_to_sm89INS1_16FlashAttnBwdSm80INS1_25CollectiveMainloopBwdSm80ILi2ELi2EN4cute5tupleIJNS5_1CILi128EEES8_NS7_ILi64EEEEEENS_10bfloat16_tEfNS_4arch4Sm80ELb0ELb0ELb1ELb0ELb1ELb0ELb0ELb0ELi2ELi4ELi4ELi4ELb0EEENS1_21CollectiveEpilogueBwdISA_SB_SD_Li256ELb0ELb0ELi2EEENS1_19SingleTileSchedulerILb0ELb0ELb0ELi128EEEEEEEEEvNT_6ParamsE$_ZN4cute3eso3ESOILb1ELb0EJNS_6LayoutINS_5tupleIJNS3_IJNS_1CILi1EEENS4_ILi4EEEEEENS4_ILi2EEES6_EEENS3_IJNS3_IJNS4_ILi0EEES5_EEES6_NS4_ILi8EEEEEEEENS_10ViewEngineIPfEEEEC2ERKSE_RKSH_)
$_ZN7cutlass13device_kernelIN5flash19enable_sm80_to_sm89INS1_16FlashAttnBwdSm80INS1_25CollectiveMainloopBwdSm80ILi2ELi2EN4cute5tupleIJNS5_1CILi128EEES8_NS7_ILi64EEEEEENS_10bfloat16_tEfNS_4arch4Sm80ELb0ELb0ELb1ELb0ELb1ELb0ELb0ELb0ELi2ELi4ELi4ELi4ELb0EEENS1_21CollectiveEpilogueBwdISA_SB_SD_Li256ELb0ELb0ELi2EEENS1_19SingleTileSchedulerILb0ELb0ELb0ELi128EEEEEEEEEvNT_6ParamsE$_ZN4cute3eso3ESOILb1ELb0EJNS_6LayoutINS_5tupleIJNS3_IJNS_1CILi1EEENS4_ILi4EEEEEENS4_ILi2EEES6_EEENS3_IJNS3_IJNS4_ILi0EEES5_EEES6_NS4_ILi8EEEEEEEENS_10ViewEngineIPfEEEEC2ERKSE_RKSH_:
[----:B------:R-:W-:Y:S02]  /*90f0*/  IADD3 R2, R69, -c[0x0][0x20], RZ ;  /* 0x8000080045027a10 */ /* 0x000fe40007ffe0ff */
[----:B------:R-:W-:-:S03]  /*9100*/  MOV R5, 0x0 ;  /* 0x0000000000057802 */ /* 0x000fc60000000f00 */
[----:B------:R1:W-:Y:S01]  /*9110*/  STL.64 [R2], R64 ;  /* 0x0000004002007387 */ /* 0x0003e20000100a00 */
[----:B------:R-:W-:Y:S05]  /*9120*/  RET.REL.NODEC R4 `(_ZN7cutlass13device_kernelIN5flash19enable_sm80_to_sm89INS1_16FlashAttnBwdSm80INS1_25CollectiveMainloopBwdSm80ILi2ELi2EN4cute5tupleIJNS5_1CILi128EEES8_NS7_ILi64EEEEEENS_10bfloat16_tEfNS_4arch4Sm80ELb0ELb0ELb1ELb0ELb1ELb0ELb0ELb0ELi2ELi4ELi4ELi4ELb0EEENS1_21CollectiveEpilogueBwdISA_SB_SD_Li256ELb0ELb0ELi2EEENS1_19SingleTileSchedulerILb0ELb0ELb0ELi128EEEEEEEEEvNT_6ParamsE) ;  /* 0xffff6ed004007950 */ /* 0x000fea0003c3ffff */
        .type           $_ZN7cutlass13device_kernelIN5flash19enable_sm80_to_sm89INS1_16FlashAttnBwdSm80INS1_25CollectiveMainloopBwdSm80ILi2ELi2EN4cute5tupleIJNS5_1CILi128EEES8_NS7_ILi64EEEEEENS_10bfloat16_tEfNS_4arch4Sm80ELb0ELb0ELb1ELb0ELb1ELb0ELb0ELb0ELi2ELi4ELi4ELi4ELb0EEENS1_21CollectiveEpilogueBwdISA_SB_SD_Li256ELb0ELb0ELi2EEENS1_19SingleTileSchedulerILb0ELb0ELb0ELi128EEEEEEEEEvNT_6ParamsE$_ZN4cute3eso3ESOILb1ELb0EJNS_6LayoutINS_5tupleIJNS3_IJNS_1CILi1EEES5_EEEEEENS3_IJNS3_IJS5_NS4_ILi0EEEEEEEEEEENS_10ViewEngineINS_8gmem_ptrIPKN7cutlass9uint128_tEEEEEEEC2ERKSB_RKSJ_,@function
        .size           $_ZN7cutlass13device_kernelIN5flash19enable_sm80_to_sm89INS1_16FlashAttnBwdSm80INS1_25CollectiveMainloopBwdSm80ILi2ELi2EN4cute5tupleIJNS5_1CILi128EEES8_NS7_ILi64EEEEEENS_10bfloat16_tEfNS_4arch4Sm80ELb0ELb0ELb1ELb0ELb1ELb0ELb0ELb0ELi2ELi4ELi4ELi4ELb0EEENS1_21CollectiveEpilogueBwdISA_SB_SD_Li256ELb0ELb0ELi2EEENS1_19SingleTileSchedulerILb0ELb0ELb0ELi128EEEEEEEEEvNT_6ParamsE$_ZN4cute3eso3ESOILb1ELb0EJNS_6LayoutINS_5tupleIJNS3_IJNS_1CILi1EEES5_EEEEEENS3_IJNS3_IJS5_NS4_ILi0EEEEEEEEEEENS_10ViewEngineINS_8gmem_ptrIPKN7cutlass9uint128_tEEEEEEEC2ERKSB_RKSJ_,($_ZN7cutlass13device_kernelIN5flash19enable_sm80_to_sm89INS1_16FlashAttnBwdSm80INS1_25CollectiveMainloopBwdSm80ILi2ELi2EN4cute5tupleIJNS5_1CILi128EEES8_NS7_ILi64EEEEEENS_10bfloat16_tEfNS_4arch4Sm80ELb0ELb0ELb1ELb0ELb1ELb0ELb0ELb0ELi2ELi4ELi4ELi4ELb0EEENS1_21CollectiveEpilogueBwdISA_SB_SD_Li256ELb0ELb0ELi2EEENS1_19SingleTileSchedulerILb0ELb0ELb0ELi128EEEEEEEEEvNT_6ParamsE$_ZN4cute3eso3ESOILb1ELb0EJNS_6LayoutINS_5tupleIJNS3_IJNS_1CILi1EEES5_EEEEEENS3_IJNS3_IJS5_NS4_ILi0EEEEEEEEEEENS_10ViewEngineINS_8smem_ptrIPN7cutlass9uint128_tEEEEEEEC2ERKSB_RKSI_ - $_ZN7cutlass13device_kernelIN5flash19enable_sm80_to_sm89INS1_16FlashAttnBwdSm80INS1_25CollectiveMainloopBwdSm80ILi2ELi2EN4cute5tupleIJNS5_1CILi128EEES8_NS7_ILi64EEEEEENS_10bfloat16_tEfNS_4arch4Sm80ELb0ELb0ELb1ELb0ELb1ELb0ELb0ELb0ELi2ELi4ELi4ELi4ELb0EEENS1_21CollectiveEpilogueBwdISA_SB_SD_Li256ELb0ELb0ELi2EEENS1_19SingleTileSchedulerILb0ELb0ELb0ELi128EEEEEEEEEvNT_6ParamsE$_ZN4cute3eso3ESOILb1ELb0EJNS_6LayoutINS_5tupleIJNS3_IJNS_1CILi1EEES5_EEEEEENS3_IJNS3_IJS5_NS4_ILi0EEEEEEEEEEENS_10ViewEngineINS_8gmem_ptrIPKN7cutlass9uint128_tEEEEEEEC2ERKSB_RKSJ_)
$_ZN7cutlass13device_kernelIN5flash19enable_sm80_to_sm89INS1_16FlashAttnBwdSm80INS1_25CollectiveMainloopBwdSm80ILi2ELi2EN4cute5tupleIJNS5_1CILi128EEES8_NS7_ILi64EEEEEENS_10bfloat16_tEfNS_4arch4Sm80ELb0ELb0ELb1ELb0ELb1ELb0ELb0ELb0ELi2ELi4ELi4ELi4ELb0EEENS1_21CollectiveEpilogueBwdISA_SB_SD_Li256ELb0ELb0ELi2EEENS1_19SingleTileSchedulerILb0ELb0ELb0ELi128EEEEEEEEEvNT_6ParamsE$_ZN4cute3eso3ESOILb1ELb0EJNS_6LayoutINS_5tupleIJNS3_IJNS_1CILi1EEES5_EEEEEENS3_IJNS3_IJS5_NS4_ILi0EEEEEEEEEEENS_10ViewEngineINS_8gmem_ptrIPKN7cutlass9uint128_tEEEEEEEC2ERKSB_RKSJ_:
[----:B------:R-:W-:Y:S02]  /*9130*/  IADD3 R4, R15, -c[0x0][0x20], RZ ;  /* 0x800008000f047a10 */ /* 0x000fe40007ffe0ff */
[----:B------:R-:W-:-:S03]  /*9140*/  MOV R11, 0x0 ;  /* 0x00000000000b7802 */ /* 0x000fc60000000f00 */
[----:B------:R1:W-:Y:S01]  /*9150*/  STL.64 [R4], R2 ;  /* 0x0000000204007387 */ /* 0x0003e20000100a00 */
[----:B------:R-:W-:Y:S05]  /*9160*/  RET.REL.NODEC R10 `(_ZN7cutlass13device_kernelIN5flash19enable_sm80_to_sm89INS1_16FlashAttnBwdSm80INS1_25CollectiveMainloopBwdSm80ILi2ELi2EN4cute5tupleIJNS5_1CILi128EEES8_NS7_ILi64EEEEEENS_10bfloat16_tEfNS_4arch4Sm80ELb0ELb0ELb1ELb0ELb1ELb0ELb0ELb0ELi2ELi4ELi4ELi4ELb0EEENS1_21CollectiveEpilogueBwdISA_SB_SD_Li256ELb0ELb0ELi2EEENS1_19SingleTileSchedulerILb0ELb0ELb0ELi128EEEEEEEEEvNT_6ParamsE) ;  /* 0xffff6e900a007950 */ /* 0x000fea0003c3ffff */
        .type           $_ZN7cutlass13device_kernelIN5flash19enable_sm80_to_sm89INS1_16FlashAttnBwdSm80INS1_25CollectiveMainloopBwdSm80ILi2ELi2EN4cute5tupleIJNS5_1CILi128EEES8_NS7_ILi64EEEEEENS_10bfloat16_tEfNS_4arch4Sm80ELb0ELb0ELb1ELb0ELb1ELb0ELb0ELb0ELi2ELi4ELi4ELi4ELb0EEENS1_21CollectiveEpilogueBwdISA_SB_SD_Li256ELb0ELb0ELi2EEENS1_19SingleTileSchedulerILb0ELb0ELb0ELi128EEEEEEEEEvNT_6ParamsE$_ZN4cute3eso3ESOILb1ELb0EJNS_6LayoutINS_5tupleIJNS3_IJNS_1CILi1EEES5_EEEEEENS3_IJNS3_IJS5_NS4_ILi0EEEEEEEEEEENS_10ViewEngineINS_8smem_ptrIPN7cutlass9uint128_tEEEEEEEC2ERKSB_RKSI_,@function
        .size           $_ZN7cutlass13device_kernelIN5flash19enable_sm80_to_sm89INS1_16FlashAttnBwdSm80INS1_25CollectiveMainloopBwdSm80ILi2ELi2EN4cute5tupleIJNS5_1CILi128EEES8_NS7_ILi64EEEEEENS_10bfloat16_tEfNS_4arch4Sm80ELb0ELb0ELb1ELb0ELb1ELb0ELb0ELb0ELi2ELi4ELi4ELi4ELb0EEENS1_21CollectiveEpilogueBwdISA_SB_SD_Li256ELb0ELb0ELi2EEENS1_19SingleTileSchedulerILb0ELb0ELb0ELi128EEEEEEEEEvNT_6ParamsE$_ZN4cute3eso3ESOILb1ELb0EJNS_6LayoutINS_5tupleIJNS3_IJNS_1CILi1EEES5_EEEEEENS3_IJNS3_IJS5_NS4_ILi0EEEEEEEEEEENS_10ViewEngineINS_8smem_ptrIPN7cutlass9uint128_tEEEEEEEC2ERKSB_RKSI_,($_ZN7cutlass13device_kernelIN5flash19enable_sm80_to_sm89INS1_16FlashAttnBwdSm80INS1_25CollectiveMainloopBwdSm80ILi2ELi2EN4cute5tupleIJNS5_1CILi128EEES8_NS7_ILi64EEEEEENS_10bfloat16_tEfNS_4arch4Sm80ELb0ELb0ELb1ELb0ELb1ELb0ELb0ELb0ELi2ELi4ELi4ELi4ELb0EEENS1_21CollectiveEpilogueBwdISA_SB_SD_Li256ELb0ELb0ELi2EEENS1_19SingleTileSchedulerILb0ELb0ELb0ELi128EEEEEEEEEvNT_6ParamsE$_ZN4cute3eso3ESOILb1ELb0EJNS_6LayoutINS_5tupleIJNS3_IJNS_1CILi1EEES5_EEENS4_ILi32EEEEEENS3_IJNS3_IJNS4_ILi0EEES9_EEENS4_ILi256EEEEEEEENS_10ViewEngineINS_8gmem_ptrIPfEEEEEEC2ERKSD_RKSI_ - $_ZN7cutlass13device_kernelIN5flash19enable_sm80_to_sm89INS1_16FlashAttnBwdSm80INS1_25CollectiveMainloopBwdSm80ILi2ELi2EN4cute5tupleIJNS5_1CILi128EEES8_NS7_ILi64EEEEEENS_10bfloat16_tEfNS_4arch4Sm80ELb0ELb0ELb1ELb0ELb1ELb0ELb0ELb0ELi2ELi4ELi4ELi4ELb0EEENS1_21CollectiveEpilogueBwdISA_SB_SD_Li256ELb0ELb0ELi2EEENS1_19SingleTileSchedulerILb0ELb0ELb0ELi128EEEEEEEEEvNT_6ParamsE$_ZN4cute3eso3ESOILb1ELb0EJNS_6LayoutINS_5tupleIJNS3_IJNS_1CILi1EEES5_EEEEEENS3_IJNS3_IJS5_NS4_ILi0EEEEEEEEEEENS_10ViewEngineINS_8smem_ptrIPN7cutlass9uint128_tEEEEEEEC2ERKSB_RKSI_)
$_ZN7cutlass13device_kernelIN5flash19enable_sm80_to_sm89INS1_16FlashAttnBwdSm80INS1_25CollectiveMainloopBwdSm80ILi2ELi2EN4cute5tupleIJNS5_1CILi128EEES8_NS7_ILi64EEEEEENS_10bfloat16_tEfNS_4arch4Sm80ELb0ELb0ELb1ELb0ELb1ELb0ELb0ELb0ELi2ELi4ELi4ELi4ELb0EEENS1_21CollectiveEpilogueBwdISA_SB_SD_Li256ELb0ELb0ELi2EEENS1_19SingleTileSchedulerILb0ELb0ELb0ELi128EEEEEEEEEvNT_6ParamsE$_ZN4cute3eso3ESOILb1ELb0EJNS_6LayoutINS_5tupleIJNS3_IJNS_1CILi1EEES5_EEEEEENS3_IJNS3_IJS5_NS4_ILi0EEEEEEEEEEENS_10ViewEngineINS_8smem_ptrIPN7cutlass9uint128_tEEEEEEEC2ERKSB_RKSI_:
[----:B------:R-:W-:Y:S02]  /*9170*/  IADD3 R6, R6, -c[0x0][0x20], RZ ;  /* 0x8000080006067a10 */ /* 0x000fe40007ffe0ff */
[----:B------:R-:W-:-:S03]  /*9180*/  MOV R9, 0x0 ;  /* 0x0000000000097802 */ /* 0x000fc60000000f00 */
[----:B------:R1:W-:Y:S01]  /*9190*/  STL.64 [R6], R2 ;  /* 0x0000000206007387 */ /* 0x0003e20000100a00 */
[----:B------:R-:W-:Y:S05]  /*91a0*/  RET.REL.NODEC R8 `(_ZN7cutlass13device_kernelIN5flash19enable_sm80_to_sm89INS1_16FlashAttnBwdSm80INS1_25CollectiveMainloopBwdSm80ILi2ELi2EN4cute5tupleIJNS5_1CILi128EEES8_NS7_ILi64EEEEEENS_10bfloat16_tEfNS_4arch4Sm80ELb0ELb0ELb1ELb0ELb1ELb0ELb0ELb0ELi2ELi4ELi4ELi4ELb0EEENS1_21CollectiveEpilogueBwdISA_SB_SD_Li256ELb0ELb0ELi2EEENS1_19SingleTileSchedulerILb0ELb0ELb0ELi128EEEEEEEEEvNT_6ParamsE) ;  /* 0xffff6e5008007950 */ /* 0x000fea0003c3ffff */
        .type           $_ZN7cutlass13device_kernelIN5flash19enable_sm80_to_sm89INS1_16FlashAttnBwdSm80INS1_25CollectiveMainloopBwdSm80ILi2ELi2EN4cute5tupleIJNS5_1CILi128EEES8_NS7_ILi64EEEEEENS_10bfloat16_tEfNS_4arch4Sm80ELb0ELb0ELb1ELb0ELb1ELb0ELb0ELb0ELi2ELi4ELi4ELi4ELb0EEENS1_21CollectiveEpilogueBwdISA_SB_SD_Li256ELb0ELb0ELi2EEENS1_19SingleTileSchedulerILb0ELb0ELb0ELi128EEEEEEEEEvNT_6ParamsE$_ZN4cute3eso3ESOILb1ELb0EJNS_6LayoutINS_5tupleIJNS3_IJNS_1CILi1EEES5_EEENS4_ILi32EEEEEENS3_IJNS3_IJNS4_ILi0EEES9_EEENS4_ILi256EEEEEEEENS_10ViewEngineINS_8gmem_ptrIPfEEEEEEC2ERKSD_RKSI_,@function
        .size           $_ZN7cutlass13device_kernelIN5flash19enable_sm80_to_sm89INS1_16FlashAttnBwdSm80INS1_25CollectiveMainloopBwdSm80ILi2ELi2EN4cute5tupleIJNS5_1CILi128EEES8_NS7_ILi64EEEEEENS_10bfloat16_tEfNS_4arch4Sm80ELb0ELb0ELb1ELb0ELb1ELb0ELb0ELb0ELi2ELi4ELi4ELi4ELb0EEENS1_21CollectiveEpilogueBwdISA_SB_SD_Li256ELb0ELb0ELi2EEENS1_19SingleTileSchedulerILb0ELb0ELb0ELi128EEEEEEEEEvNT_6ParamsE$_ZN4cute3eso3ESOILb1ELb0EJNS_6LayoutINS_5tupleIJNS3_IJNS_1CILi1EEES5_EEENS4_ILi32EEEEEENS3_IJNS3_IJNS4_ILi0EEES9_EEENS4_ILi256EEEEEEEENS_10ViewEngineINS_8gmem_ptrIPfEEEEEEC2ERKSD_RKSI_,($_ZN7cutlass13device_kernelIN5flash19enable_sm80_to_sm89INS1_16FlashAttnBwdSm80INS1_25CollectiveMainloopBwdSm80ILi2ELi2EN4cute5tupleIJNS5_1CILi128EEES8_NS7_ILi64EEEEEENS_10bfloat16_tEfNS_4arch4Sm80ELb0ELb0ELb1ELb0ELb1ELb0ELb0ELb0ELi2ELi4ELi4ELi4ELb0EEENS1_21CollectiveEpilogueBwdISA_SB_SD_Li256ELb0ELb0ELi2EEENS1_19SingleTileSchedulerILb0ELb0ELb0ELi128EEEEEEEEEvNT_6ParamsE$_ZN4cute3eso3ESOILb1ELb0EJNS_6LayoutINS_5tupleIJNS3_IJNS_1CILi1EEES5_EEENS4_ILi32EEEEEENS3_IJNS3_IJNS4_ILi0EEES9_EEENS4_ILi256EEEEEEEEiEEC2ERKSD_RKi - $_ZN7cutlass13device_kernelIN5flash19enable_sm80_to_sm89INS1_16FlashAttnBwdSm80INS1_25CollectiveMainloopBwdSm80ILi2ELi2EN4cute5tupleIJNS5_1CILi128EEES8_NS7_ILi64EEEEEENS_10bfloat16_tEfNS_4arch4Sm80ELb0ELb0ELb1ELb0ELb1ELb0ELb0ELb0ELi2ELi4ELi4ELi4ELb0EEENS1_21CollectiveEpilogueBwdISA_SB_SD_Li256ELb0ELb0ELi2EEENS1_19SingleTileSchedulerILb0ELb0ELb0ELi128EEEEEEEEEvNT_6ParamsE$_ZN4cute3eso3ESOILb1ELb0EJNS_6LayoutINS_5tupleIJNS3_IJNS_1CILi1EEES5_EEENS4_ILi32EEEEEENS3_IJNS3_IJNS4_ILi0EEES9_EEENS4_ILi256EEEEEEEENS_10ViewEngineINS_8gmem_ptrIPfEEEEEEC2ERKSD_RKSI_)
$_ZN7cutlass13device_kernelIN5flash19enable_sm80_to_sm89INS1_16FlashAttnBwdSm80INS1_25CollectiveMainloopBwdSm80ILi2ELi2EN4cute5tupleIJNS5_1CILi128EEES8_NS7_ILi64EEEEEENS_10bfloat16_tEfNS_4arch4Sm80ELb0ELb0ELb1ELb0ELb1ELb0ELb0ELb0ELi2ELi4ELi4ELi4ELb0EEENS1_21CollectiveEpilogueBwdISA_SB_SD_Li256ELb0ELb0ELi2EEENS1_19SingleTileSchedulerILb0ELb0ELb0ELi128EEEEEEEEEvNT_6ParamsE$_ZN4cute3eso3ESOILb1ELb0EJNS_6LayoutINS_5tupleIJNS3_IJNS_1CILi1EEES5_EEENS4_ILi32EEEEEENS3_IJNS3_IJNS4_ILi0EEES9_EEENS4_ILi256EEEEEEEENS_10ViewEngineINS_8gmem_ptrIPfEEEEEEC2ERKSD_RKSI_:
[----:B------:R-:W-:Y:S02]  /*91b0*/  IADD3 R69, R69, -c[0x0][0x20], RZ ;  /* 0x8000080045457a10 */ /* 0x000fe40007ffe0ff */
[----:B------:R-:W-:-:S03]  /*91c0*/  MOV R5, 0x0 ;  /* 0x0000000000057802 */ /* 0x000fc60000000f00 */
[----:B------:R1:W-:Y:S01]  /*91d0*/  STL.64 [R69], R2 ;  /* 0x0000000245007387 */ /* 0x0003e20000100a00 */
[----:B------:R-:W-:Y:S05]  /*91e0*/  RET.REL.NODEC R4 `(_ZN7cutlass13device_kernelIN5flash19enable_sm80_to_sm89INS1_16FlashAttnBwdSm80INS1_25CollectiveMainloopBwdSm80ILi2ELi2EN4cute5tupleIJNS5_1CILi128EEES8_NS7_ILi64EEEEEENS_10bfloat16_tEfNS_4arch4Sm80ELb0ELb0ELb1ELb0ELb1ELb0ELb0ELb0ELi2ELi4ELi4ELi4ELb0EEENS1_21CollectiveEpilogueBwdISA_SB_SD_Li256ELb0ELb0ELi2EEENS1_19SingleTileSchedulerILb0ELb0ELb0ELi128EEEEEEEEEvNT_6ParamsE) ;  /* 0xffff6e1004007950 */ /* 0x000fea0003c3ffff */
        .type           $_ZN7cutlass13device_kernelIN5flash19enable_sm80_to_sm89INS1_16FlashAttnBwdSm80INS1_25CollectiveMainloopBwdSm80ILi2ELi2EN4cute5tupleIJNS5_1CILi128EEES8_NS7_ILi64EEEEEENS_10bfloat16_tEfNS_4arch4Sm80ELb0ELb0ELb1ELb0ELb1ELb0ELb0ELb0ELi2ELi4ELi4ELi4ELb0EEENS1_21CollectiveEpilogueBwdISA_SB_SD_Li256ELb0ELb0ELi2EEENS1_19SingleTileSchedulerILb0ELb0ELb0ELi128EEEEEEEEEvNT_6ParamsE$_ZN4cute3eso3ESOILb1ELb0EJNS_6LayoutINS_5tupleIJNS3_IJNS_1CILi1EEES5_EEENS4_ILi32EEEEEENS3_IJNS3_IJNS4_ILi0EEES9_EEENS4_ILi256EEEEEEEEiEEC2ERKSD_RKi,@function
        .size           $_ZN7cutlass13device_kernelIN5flash19enable_sm80_to_sm89INS1_16FlashAttnBwdSm80INS1_25CollectiveMainloopBwdSm80ILi2ELi2EN4cute5tupleIJNS5_1CILi128EEES8_NS7_ILi64EEEEEENS_10bfloat16_tEfNS_4arch4Sm80ELb0ELb0ELb1ELb0ELb1ELb0ELb0ELb0ELi2ELi4ELi4ELi4ELb0EEENS1_21CollectiveEpilogueBwdISA_SB_SD_Li256ELb0ELb0ELi2EEENS1_19SingleTileSchedulerILb0ELb0ELb0ELi128EEEEEEEEEvNT_6ParamsE$_ZN4cute3eso3ESOILb1ELb0EJNS_6LayoutINS_5tupleIJNS3_IJNS_1CILi1EEES5_EEENS4_ILi32EEEEEENS3_IJNS3_IJNS4_ILi0EEES9_EEENS4_ILi256EEEEEEEEiEEC2ERKSD_RKi,($_ZN7cutlass13device_kernelIN5flash19enable_sm80_to_sm89INS1_16FlashAttnBwdSm80INS1_25CollectiveMainloopBwdSm80ILi2ELi2EN4cute5tupleIJNS5_1CILi128EEES8_NS7_ILi64EEEEEENS_10bfloat16_tEfNS_4arch4Sm80ELb0ELb0ELb1ELb0ELb1ELb0ELb0ELb0ELi2ELi4ELi4ELi4ELb0EEENS1_21CollectiveEpilogueBwdISA_SB_SD_Li256ELb0ELb0ELi2EEENS1_19SingleTileSchedulerILb0ELb0ELb0ELi128EEEEEEEEEvNT_6ParamsE$_ZN4cute3eso3ESOILb1ELb0EJNS_6LayoutINS_5tupleIJNS3_IJNS_1CILi2EEES5_EEEEEENS3_IJNS3_IJNS4_ILi1EEES5_EEEEEEEENS_10ViewEngineIPKfEEEEC2ERKSB_RKSF_ - $_ZN7cutlass13device_kernelIN5flash19enable_sm80_to_sm89INS1_16FlashAttnBwdSm80INS1_25CollectiveMainloopBwdSm80ILi2ELi2EN4cute5tupleIJNS5_1CILi128EEES8_NS7_ILi64EEEEEENS_10bfloat16_tEfNS_4arch4Sm80ELb0ELb0ELb1ELb0ELb1ELb0ELb0ELb0ELi2ELi4ELi4ELi4ELb0EEENS1_21CollectiveEpilogueBwdISA_SB_SD_Li256ELb0ELb0ELi2EEENS1_19SingleTileSchedulerILb0ELb0ELb0ELi128EEEEEEEEEvNT_6ParamsE$_ZN4cute3eso3ESOILb1ELb0EJNS_6LayoutINS_5tupleIJNS3_IJNS_1CILi1EEES5_EEENS4_ILi32EEEEEENS3_IJNS3_IJNS4_ILi0EEES9_EEENS4_ILi256EEEEEEEEiEEC2ERKSD_RKi)
$_ZN7cutlass13device_kernelIN5flash19enable_sm80_to_sm89INS1_16FlashAttnBwdSm80INS1_25CollectiveMainloopBwdSm80ILi2ELi2EN4cute5tupleIJNS5_1CILi128EEES8_NS7_ILi64EEEEEENS_10bfloat16_tEfNS_4arch4Sm80ELb0ELb0ELb1ELb0ELb1ELb0ELb0ELb0ELi2ELi4ELi4ELi4ELb0EEENS1_21CollectiveEpilogueBwdISA_SB_SD_Li256ELb0ELb0ELi2EEENS1_19SingleTileSchedulerILb0ELb0ELb0ELi128EEEEEEEEEvNT_6ParamsE$_ZN4cute3eso3ESOILb1ELb0EJNS_6LayoutINS_5tupleIJNS3_IJNS_1CILi1EEES5_EEENS4_ILi32EEEEEENS3_IJNS3_IJNS4_ILi0EEES9_EEENS4_ILi256EEEEEEEEiEEC2ERKSD_RKi:
[----:B------:R-:W-:Y:S02]  /*91f0*/  IADD3 R2, R69, -c[0x0][0x20], RZ ;  /* 0x8000080045027a10 */ /* 0x000fe40007ffe0ff */
[----:B------:R-:W-:-:S03]  /*9200*/  MOV R9, 0x0 ;  /* 0x0000000000097802 */ /* 0x000fc60000000f00 */
[----:B------:R1:W-:Y:S01]  /*9210*/  STL [R2], R3 ;  /* 0x0000000302007387 */ /* 0x0003e20000100800 */
[----:B------:R-:W-:Y:S05]  /*9220*/  RET.REL.NODEC R8 `(_ZN7cutlass13device_kernelIN5flash19enable_sm80_to_sm89INS1_16FlashAttnBwdSm80INS1_25CollectiveMainloopBwdSm80ILi2ELi2EN4cute5tupleIJNS5_1CILi128EEES8_NS7_ILi64EEEEEENS_10bfloat16_tEfNS_4arch4Sm80ELb0ELb0ELb1ELb0ELb1ELb0ELb0ELb0ELi2ELi4ELi4ELi4ELb0EEENS1_21CollectiveEpilogueBwdISA_SB_SD_Li256ELb0ELb0ELi2EEENS1_19SingleTileSchedulerILb0ELb0ELb0ELi128EEEEEEEEEvNT_6ParamsE) ;  /* 0xffff6dd008007950 */ /* 0x000fea0003c3ffff */
        .type           $_ZN7cutlass13device_kernelIN5flash19enable_sm80_to_sm89INS1_16FlashAttnBwdSm80INS1_25CollectiveMainloopBwdSm80ILi2ELi2EN4cute5tupleIJNS5_1CILi128EEES8_NS7_ILi64EEEEEENS_10bfloat16_tEfNS_4arch4Sm80ELb0ELb0ELb1ELb0ELb1ELb0ELb0ELb0ELi2ELi4ELi4ELi4ELb0EEENS1_21CollectiveEpilogueBwdISA_SB_SD_Li256ELb0ELb0ELi2EEENS1_19SingleTileSchedulerILb0ELb0ELb0ELi128EEEEEEEEEvNT_6ParamsE$_ZN4cute3eso3ESOILb1ELb0EJNS_6LayoutINS_5tupleIJNS3_IJNS_1CILi2EEES5_EEEEEENS3_IJNS3_IJNS4_ILi1EEES5_EEEEEEEENS_10ViewEngineIPKfEEEEC2ERKSB_RKSF_,@function
        .size           $_ZN7cutlass13device_kernelIN5flash19enable_sm80_to_sm89INS1_16FlashAttnBwdSm80INS1_25CollectiveMainloopBwdSm80ILi2ELi2EN4cute5tupleIJNS5_1CILi128EEES8_NS7_ILi64EEEEEENS_10bfloat16_tEfNS_4arch4Sm80ELb0ELb0ELb1ELb0ELb1ELb0ELb0ELb0ELi2ELi4ELi4ELi4ELb0EEENS1_21CollectiveEpilogueBwdISA_SB_SD_Li256ELb0ELb0ELi2EEENS1_19SingleTileSchedulerILb0ELb0ELb0ELi128EEEEEEEEEvNT_6ParamsE$_ZN4cute3eso3ESOILb1ELb0EJNS_6LayoutINS_5tupleIJNS3_IJNS_1CILi2EEES5_EEEEEENS3_IJNS3_IJNS4_ILi1EEES5_EEEEEEEENS_10ViewEngineIPKfEEEEC2ERKSB_RKSF_,($_ZN7cutlass13device_kernelIN5flash19enable_sm80_to_sm89INS1_16FlashAttnBwdSm80INS1_25CollectiveMainloopBwdSm80ILi2ELi2EN4cute5tupleIJNS5_1CILi128EEES8_NS7_ILi64EEEEEENS_10bfloat16_tEfNS_4arch4Sm80ELb0ELb0ELb1ELb0ELb1ELb0ELb0ELb0ELi2ELi4ELi4ELi4ELb0EEENS1_21CollectiveEpilogueBwdISA_SB_SD_Li256ELb0ELb0ELi2EEENS1_19SingleTileSchedulerILb0ELb0ELb0ELi128EEEEEEEEEvNT_6ParamsE$_ZN4cute3eso3ESOILb1ELb0EJNS_6LayoutINS_5tupleIJNS3_IJNS_1CILi2EEES5_EEEEEENS3_IJNS3_IJNS4_ILi1EEES5_EEEEEEEENS_10ViewEngineIPN7cutlass10bfloat16_tEEEEEC2ERKSB_RKSG_ - $_ZN7cutlass13device_kernelIN5flash19enable_sm80_to_sm89INS1_16FlashAttnBwdSm80INS1_25CollectiveMainloopBwdSm80ILi2ELi2EN4cute5tupleIJNS5_1CILi128EEES8_NS7_ILi64EEEEEENS_10bfloat16_tEfNS_4arch4Sm80ELb0ELb0ELb1ELb0ELb1ELb0ELb0ELb0ELi2ELi4ELi4ELi4ELb0EEENS1_21CollectiveEpilogueBwdISA_SB_SD_Li256ELb0ELb0ELi2EEENS1_19SingleTileSchedulerILb0ELb0ELb0ELi128EEEEEEEEEvNT_6ParamsE$_ZN4cute3eso3ESOILb1ELb0EJNS_6LayoutINS_5tupleIJNS3_IJNS_1CILi2EEES5_EEEEEENS3_IJNS3_IJNS4_ILi1EEES5_EEEEEEEENS_10ViewEngineIPKfEEEEC2ERKSB_RKSF_)
$_ZN7cutlass13device_kernelIN5flash19enable_sm80_to_sm89INS1_16FlashAttnBwdSm80INS1_25CollectiveMainloopBwdSm80ILi2ELi2EN4cute5tupleIJNS5_1CILi128EEES8_NS7_ILi64EEEEEENS_10bfloat16_tEfNS_4arch4Sm80ELb0ELb0ELb1ELb0ELb1ELb0ELb0ELb0ELi2ELi4ELi4ELi4ELb0EEENS1_21CollectiveEpilogueBwdISA_SB_SD_Li256ELb0ELb0ELi2EEENS1_19SingleTileSchedulerILb0ELb0ELb0ELi128EEEEEEEEEvNT_6ParamsE$_ZN4cute3eso3ESOILb1ELb0EJNS_6LayoutINS_5tupleIJNS3_IJNS_1CILi2EEES5_EEEEEENS3_IJNS3_IJNS4_ILi1EEES5_EEEEEEEENS_10ViewEngineIPKfEEEEC2ERKSB_RKSF_:
[----:B------:R-:W-:Y:S01]  /*9230*/  IADD3 R2, R2, -c[0x0][0x20], RZ ;  /* 0x8000080002027a10 */ /* 0x000fe20007ffe0ff */
[----:B------:R-:W-:Y:S01]  /*9240*/  IMAD.MOV.U32 R7, RZ, RZ, R3 ;  /* 0x000000ffff077224 */ /* 0x000fe200078e0003 */
[----:B------:R-:W-:-:S04]  /*9250*/  MOV R5, 0x0 ;  /* 0x0000000000057802 */ /* 0x000fc80000000f00 */
[----:B------:R1:W-:Y:S01]  /*9260*/  STL.64 [R2], R6 ;  /* 0x0000000602007387 */ /* 0x0003e20000100a00 */
[----:B------:R-:W-:Y:S05]  /*9270*/  RET.REL.NODEC R4 `(_ZN7cutlass13device_kernelIN5flash19enable_sm80_to_sm89INS1_16FlashAttnBwdSm80INS1_25CollectiveMainloopBwdSm80ILi2ELi2EN4cute5tupleIJNS5_1CILi128EEES8_NS7_ILi64EEEEEENS_10bfloat16_tEfNS_4arch4Sm80ELb0ELb0ELb1ELb0ELb1ELb0ELb0ELb0ELi2ELi4ELi4ELi4ELb0EEENS1_21CollectiveEpilogueBwdISA_SB_SD_Li256ELb0ELb0ELi2EEENS1_19SingleTileSchedulerILb0ELb0ELb0ELi128EEEEEEEEEvNT_6ParamsE) ;  /* 0xffff6d8004007950 */ /* 0x000fea0003c3ffff */
        .type           $_ZN7cutlass13device_kernelIN5flash19enable_sm80_to_sm89INS1_16FlashAttnBwdSm80INS1_25CollectiveMainloopBwdSm80ILi2ELi2EN4cute5tupleIJNS5_1CILi128EEES8_NS7_ILi64EEEEEENS_10bfloat16_tEfNS_4arch4Sm80ELb0ELb0ELb1ELb0ELb1ELb0ELb0ELb0ELi2ELi4ELi4ELi4ELb0EEENS1_21CollectiveEpilogueBwdISA_SB_SD_Li256ELb0ELb0ELi2EEENS1_19SingleTileSchedulerILb0ELb0ELb0ELi128EEEEEEEEEvNT_6ParamsE$_ZN4cute3eso3ESOILb1ELb0EJNS_6LayoutINS_5tupleIJNS3_IJNS_1CILi2EEES5_EEEEEENS3_IJNS3_IJNS4_ILi1EEES5_EEEEEEEENS_10ViewEngineIPN7cutlass10bfloat16_tEEEEEC2ERKSB_RKSG_,@function
        .size           $_ZN7cutlass13device_kernelIN5flash19enable_sm80_to_sm89INS1_16FlashAttnBwdSm80INS1_25CollectiveMainloopBwdSm80ILi2ELi2EN4cute5tupleIJNS5_1CILi128EEES8_NS7_ILi64EEEEEENS_10bfloat16_tEfNS_4arch4Sm80ELb0ELb0ELb1ELb0ELb1ELb0ELb0ELb0ELi2ELi4ELi4ELi4ELb0EEENS1_21CollectiveEpilogueBwdISA_SB_SD_Li256ELb0ELb0ELi2EEENS1_19SingleTileSchedulerILb0ELb0ELb0ELi128EEEEEEEEEvNT_6ParamsE$_ZN4cute3eso3ESOILb1ELb0EJNS_6LayoutINS_5tupleIJNS3_IJNS_1CILi2EEES5_EEEEEENS3_IJNS3_IJNS4_ILi1EEES5_EEEEEEEENS_10ViewEngineIPN7cutlass10bfloat16_tEEEEEC2ERKSB_RKSG_,($_ZN7cutlass13device_kernelIN5flash19enable_sm80_to_sm89INS1_16FlashAttnBwdSm80INS1_25CollectiveMainloopBwdSm80ILi2ELi2EN4cute5tupleIJNS5_1CILi128EEES8_NS7_ILi64EEEEEENS_10bfloat16_tEfNS_4arch4Sm80ELb0ELb0ELb1ELb0ELb1ELb0ELb0ELb0ELi2ELi4ELi4ELi4ELb0EEENS1_21CollectiveEpilogueBwdISA_SB_SD_Li256ELb0ELb0ELi2EEENS1_19SingleTileSchedulerILb0ELb0ELb0ELi128EEEEEEEEEvNT_6ParamsE$_ZN4cute3eso3ESOILb1ELb0EJNS_6LayoutINS_5tupleIJNS3_IJNS_1CILi2EEES5_EEEEEENS3_IJNS3_IJNS4_ILi1EEES5_EEEEEEEENS_10ViewEngineIPfEEEEC2ERKSB_RKSE_ - $_ZN7cutlass13device_kernelIN5flash19enable_sm80_to_sm89INS1_16FlashAttnBwdSm80INS1_25CollectiveMainloopBwdSm80ILi2ELi2EN4cute5tupleIJNS5_1CILi128EEES8_NS7_ILi64EEEEEENS_10bfloat16_tEfNS_4arch4Sm80ELb0ELb0ELb1ELb0ELb1ELb0ELb0ELb0ELi2ELi4ELi4ELi4ELb0EEENS1_21CollectiveEpilogueBwdISA_SB_SD_Li256ELb0ELb0ELi2EEENS1_19SingleTileSchedulerILb0ELb0ELb0ELi128EEEEEEEEEvNT_6ParamsE$_ZN4cute3eso3ESOILb1ELb0EJNS_6LayoutINS_5tupleIJNS3_IJNS_1CILi2EEES5_EEEEEENS3_IJNS3_IJNS4_ILi1EEES5_EEEEEEEENS_10ViewEngineIPN7cutlass10bfloat16_tEEEEEC2ERKSB_RKSG_)
$_ZN7cutlass13device_kernelIN5flash19enable_sm80_to_sm89INS1_16FlashAttnBwdSm80INS1_25CollectiveMainloopBwdSm80ILi2ELi2EN4cute5tupleIJNS5_1CILi128EEES8_NS7_ILi64EEEEEENS_10bfloat16_tEfNS_4arch4Sm80ELb0ELb0ELb1ELb0ELb1ELb0ELb0ELb0ELi2ELi4ELi4ELi4ELb0EEENS1_21CollectiveEpilogueBwdISA_SB_SD_Li256ELb0ELb0ELi2EEENS1_19SingleTileSchedulerILb0ELb0ELb0ELi128EEEEEEEEEvNT_6ParamsE$_ZN4cute3eso3ESOILb1ELb0EJNS_6LayoutINS_5tupleIJNS3_IJNS_1CILi2EEES5_EEEEEENS3_IJNS3_IJNS4_ILi1EEES5_EEEEEEEENS_10ViewEngineIPN7cutlass10bfloat16_tEEEEEC2ERKSB_RKSG_:
[----:B------:R-:W-:Y:S01]  /*9280*/  IADD3 R2, R76, -c[0x0][0x20], RZ ;  /* 0x800008004c027a10 */ /* 0x000fe20007ffe0ff */
[----:B------:R-:W-:Y:S01]  /*9290*/  IMAD.MOV.U32 R7, RZ, RZ, R3 ;  /* 0x000000ffff077224 */ /* 0x000fe200078e0003 */
[----:B------:R-:W-:-:S04]  /*92a0*/  MOV R5, 0x0 ;  /* 0x0000000000057802 */ /* 0x000fc80000000f00 */
[----:B------:R1:W-:Y:S01]  /*92b0*/  STL.64 [R2], R6 ;  /* 0x0000000602007387 */ /* 0x0003e20000100a00 */
[----:B------:R-:W-:Y:S05]  /*92c0*/  RET.REL.NODEC R4 `(_ZN7cutlass13device_kernelIN5flash19enable_sm80_to_sm89INS1_16FlashAttnBwdSm80INS1_25CollectiveMainloopBwdSm80ILi2ELi2EN4cute5tupleIJNS5_1CILi128EEES8_NS7_ILi64EEEEEENS_10bfloat16_tEfNS_4arch4Sm80ELb0ELb0ELb1ELb0ELb1ELb0ELb0ELb0ELi2ELi4ELi4ELi4ELb0EEENS1_21CollectiveEpilogueBwdISA_SB_SD_Li256ELb0ELb0ELi2EEENS1_19SingleTileSchedulerILb0ELb0ELb0ELi128EEEEEEEEEvNT_6ParamsE) ;  /* 0xffff6d3004007950 */ /* 0x000fea0003c3ffff */
        .type           $_ZN7cutlass13device_kernelIN5flash19enable_sm80_to_sm89INS1_16FlashAttnBwdSm80INS1_25CollectiveMainloopBwdSm80ILi2ELi2EN4cute5tupleIJNS5_1CILi128EEES8_NS7_ILi64EEEEEENS_10bfloat16_tEfNS_4arch4Sm80ELb0ELb0ELb1ELb0ELb1ELb0ELb0ELb0ELi2ELi4ELi4ELi4ELb0EEENS1_21CollectiveEpilogueBwdISA_SB_SD_Li256ELb0ELb0ELi2EEENS1_19SingleTileSchedulerILb0ELb0ELb0ELi128EEEEEEEEEvNT_6ParamsE$_ZN4cute3eso3ESOILb1ELb0EJNS_6LayoutINS_5tupleIJNS3_IJNS_1CILi2EEES5_EEEEEENS3_IJNS3_IJNS4_ILi1EEES5_EEEEEEEENS_10ViewEngineIPfEEEEC2ERKSB_RKSE_,@function
        .size           $_ZN7cutlass13device_kernelIN5flash19enable_sm80_to_sm89INS1_16FlashAttnBwdSm80INS1_25CollectiveMainloopBwdSm80ILi2ELi2EN4cute5tupleIJNS5_1CILi128EEES8_NS7_ILi64EEEEEENS_10bfloat16_tEfNS_4arch4Sm80ELb0ELb0ELb1ELb0ELb1ELb0ELb0ELb0ELi2ELi4ELi4ELi4ELb0EEENS1_21CollectiveEpilogueBwdISA_SB_SD_Li256ELb0ELb0ELi2EEENS1_19SingleTileSchedulerILb0ELb0ELb0ELi128EEEEEEEEEvNT_6ParamsE$_ZN4cute3eso3ESOILb1ELb0EJNS_6LayoutINS_5tupleIJNS3_IJNS_1CILi2EEES5_EEEEEENS3_IJNS3_IJNS4_ILi1EEES5_EEEEEEEENS_10ViewEngineIPfEEEEC2ERKSB_RKSE_,($_ZN7cutlass13device_kernelIN5flash19enable_sm80_to_sm89INS1_16FlashAttnBwdSm80INS1_25CollectiveMainloopBwdSm80ILi2ELi2EN4cute5tupleIJNS5_1CILi128EEES8_NS7_ILi64EEEEEENS_10bfloat16_tEfNS_4arch4Sm80ELb0ELb0ELb1ELb0ELb1ELb0ELb0ELb0ELi2ELi4ELi4ELi4ELb0EEENS1_21CollectiveEpilogueBwdISA_SB_SD_Li256ELb0ELb0ELi2EEENS1_19SingleTileSchedulerILb0ELb0ELb0ELi128EEEEEEEEEvNT_6ParamsE$_ZN4cute3eso3ESOILb1ELb0EJNS_6LayoutINS_5tupleIJNS3_IJNS_1CILi2EEES5_EEEEEENS3_IJNS3_IJNS4_ILi1EEES5_EEEEEEEEiEEC2ERKSB_RKi - $_ZN7cutlass13device_kernelIN5flash19enable_sm80_to_sm89INS1_16FlashAttnBwdSm80INS1_25CollectiveMainloopBwdSm80ILi2ELi2EN4cute5tupleIJNS5_1CILi128EEES8_NS7_ILi64EEEEEENS_10bfloat16_tEfNS_4arch4Sm80ELb0ELb0ELb1ELb0ELb1ELb0ELb0ELb0ELi2ELi4ELi4ELi4ELb0EEENS1_21CollectiveEpilogueBwdISA_SB_SD_Li256ELb0ELb0ELi2EEENS1_19SingleTileSchedulerILb0ELb0ELb0ELi128EEEEEEEEEvNT_6ParamsE$_ZN4cute3eso3ESOILb1ELb0EJNS_6LayoutINS_5tupleIJNS3_IJNS_1CILi2EEES5_EEEEEENS3_IJNS3_IJNS4_ILi1EEES5_EEEEEEEENS_10ViewEngineIPfEEEEC2ERKSB_RKSE_)
$_ZN7cutlass13device_kernelIN5flash19enable_sm80_to_sm89INS1_16FlashAttnBwdSm80INS1_25CollectiveMainloopBwdSm80ILi2ELi2EN4cute5tupleIJNS5_1CILi128EEES8_NS7_ILi64EEEEEENS_10bfloat16_tEfNS_4arch4Sm80ELb0ELb0ELb1ELb0ELb1ELb0ELb0ELb0ELi2ELi4ELi4ELi4ELb0EEENS1_21CollectiveEpilogueBwdISA_SB_SD_Li256ELb0ELb0ELi2EEENS1_19SingleTileSchedulerILb0ELb0ELb0ELi128EEEEEEEEEvNT_6ParamsE$_ZN4cute3eso3ESOILb1ELb0EJNS_6LayoutINS_5tupleIJNS3_IJNS_1CILi2EEES5_EEEEEENS3_IJNS3_IJNS4_ILi1EEES5_EEEEEEEENS_10ViewEngineIPfEEEEC2ERKSB_RKSE_:
[----:B------:R-:W-:Y:S01]  /*92d0*/  IADD3 R2, R2, -c[0x0][0x20], RZ ;  /* 0x8000080002027a10 */ /* 0x000fe20007ffe0ff */
[----:B------:R-:W-:Y:S01]  /*92e0*/  IMAD.MOV.U32 R9, RZ, RZ, R3 ;  /* 0x000000ffff097224 */ /* 0x000fe200078e0003 */
[----:B------:R-:W-:-:S04]  /*92f0*/  MOV R5, 0x0 ;  /* 0x0000000000057802 */ /* 0x000fc80000000f00 */
[----:B------:R1:W-:Y:S01]  /*9300*/  STL.64 [R2], R8 ;  /* 0x0000000802007387 */ /* 0x0003e20000100a00 */
[----:B------:R-:W-:Y:S05]  /*9310*/  RET.REL.NODEC R4 `(_ZN7cutlass13device_kernelIN5flash19enable_sm80_to_sm89INS1_16FlashAttnBwdSm80INS1_25CollectiveMainloopBwdSm80ILi2ELi2EN4cute5tupleIJNS5_1CILi128EEES8_NS7_ILi64EEEEEENS_10bfloat16_tEfNS_4arch4Sm80ELb0ELb0ELb1ELb0ELb1ELb0ELb0ELb0ELi2ELi4ELi4ELi4ELb0EEENS1_21CollectiveEpilogueBwdISA_SB_SD_Li256ELb0ELb0ELi2EEENS1_19SingleTileSchedulerILb0ELb0ELb0ELi128EEEEEEEEEvNT_6ParamsE) ;  /* 0xffff6ce004007950 */ /* 0x000fea0003c3ffff */
        .type           $_ZN7cutlass13device_kernelIN5flash19enable_sm80_to_sm89INS1_16FlashAttnBwdSm80INS1_25CollectiveMainloopBwdSm80ILi2ELi2EN4cute5tupleIJNS5_1CILi128EEES8_NS7_ILi64EEEEEENS_10bfloat16_tEfNS_4arch4Sm80ELb0ELb0ELb1ELb0ELb1ELb0ELb0ELb0ELi2ELi4ELi4ELi4ELb0EEENS1_21CollectiveEpilogueBwdISA_SB_SD_Li256ELb0ELb0ELi2EEENS1_19SingleTileSchedulerILb0ELb0ELb0ELi128EEEEEEEEEvNT_6ParamsE$_ZN4cute3eso3ESOILb1ELb0EJNS_6LayoutINS_5tupleIJNS3_IJNS_1CILi2EEES5_EEEEEENS3_IJNS3_IJNS4_ILi1EEES5_EEEEEEEEiEEC2ERKSB_RKi,@function
        .size           $_ZN7cutlass13device_kernelIN5flash19enable_sm80_to_sm89INS1_16FlashAttnBwdSm80INS1_25CollectiveMainloopBwdSm80ILi2ELi2EN4cute5tupleIJNS5_1CILi128EEES8_NS7_ILi64EEEEEENS_10bfloat16_tEfNS_4arch4Sm80ELb0ELb0ELb1ELb0ELb1ELb0ELb0ELb0ELi2ELi4ELi4ELi4ELb0EEENS1_21CollectiveEpilogueBwdISA_SB_SD_Li256ELb0ELb0ELi2EEENS1_19SingleTileSchedulerILb0ELb0ELb0ELi128EEEEEEEEEvNT_6ParamsE$_ZN4cute3eso3ESOILb1ELb0EJNS_6LayoutINS_5tupleIJNS3_IJNS_1CILi2EEES5_EEEEEENS3_IJNS3_IJNS4_ILi1EEES5_EEEEEEEEiEEC2ERKSB_RKi,($_ZN7cutlass13device_kernelIN5flash19enable_sm80_to_sm89INS1_16FlashAttnBwdSm80INS1_25CollectiveMainloopBwdSm80ILi2ELi2EN4cute5tupleIJNS5_1CILi128EEES8_NS7_ILi64EEEEEENS_10bfloat16_tEfNS_4arch4Sm80ELb0ELb0ELb1ELb0ELb1ELb0ELb0ELb0ELi2ELi4ELi4ELi4ELb0EEENS1_21CollectiveEpilogueBwdISA_SB_SD_Li256ELb0ELb0ELi2EEENS1_19SingleTileSchedulerILb0ELb0ELb0ELi128EEEEEEEEEvNT_6ParamsE$_ZN4cute3eso3ESOILb1ELb0EJNS_6LayoutINS_5tupleIJNS3_IJNS_1CILi2EEES5_EEEEEENS3_IJNS3_IJNS4_ILi8EEENS4_ILi64EEEEEEEEEEENS_10ViewEngineINS_8smem_ptrIPfEEEEEEC2ERKSC_RKSH_ - $_ZN7cutlass13device_kernelIN5flash19enable_sm80_to_sm89INS1_16FlashAttnBwdSm80INS1_25CollectiveMainloopBwdSm80ILi2ELi2EN4cute5tupleIJNS5_1CILi128EEES8_NS7_ILi64EEEEEENS_10bfloat16_tEfNS_4arch4Sm80ELb0ELb0ELb1ELb0ELb1ELb0ELb0ELb0ELi2ELi4ELi4ELi4ELb0EEENS1_21CollectiveEpilogueBwdISA_SB_SD_Li256ELb0ELb0ELi2EEENS1_19SingleTileSchedulerILb0ELb0ELb0ELi128EEEEEEEEEvNT_6ParamsE$_ZN4cute3eso3ESOILb1ELb0EJNS_6LayoutINS_5tupleIJNS3_IJNS_1CILi2EEES5_EEEEEENS3_IJNS3_IJNS4_ILi1EEES5_EEEEEEEEiEEC2ERKSB_RKi)
$_ZN7cutlass13device_kernelIN5flash19enable_sm80_to_sm89INS1_16FlashAttnBwdSm80INS1_25CollectiveMainloopBwdSm80ILi2ELi2EN4cute5tupleIJNS5_1CILi128EEES8_NS7_ILi64EEEEEENS_10bfloat16_tEfNS_4arch4Sm80ELb0ELb0ELb1ELb0ELb1ELb0ELb0ELb0ELi2ELi4ELi4ELi4ELb0EEENS1_21CollectiveEpilogueBwdISA_SB_SD_Li256ELb0ELb0ELi2EEENS1_19SingleTileSchedulerILb0ELb0ELb0ELi128EEEEEEEEEvNT_6ParamsE$_ZN4cute3eso3ESOILb1ELb0EJNS_6LayoutINS_5tupleIJNS3_IJNS_1CILi2EEES5_EEEEEENS3_IJNS3_IJNS4_ILi1EEES5_EEEEEEEEiEEC2ERKSB_RKi:
[----:B------:R-:W-:Y:S02]  /*9320*/  IADD3 R2, R76, -c[0x0][0x20], RZ ;  /* 0x800008004c027a10 */ /* 0x000fe40007ffe0ff */
[----:B------:R-:W-:-:S03]  /*9330*/  MOV R5, 0x0 ;  /* 0x0000000000057802 */ /* 0x000fc60000000f00 */
[----:B------:R1:W-:Y:S01]  /*9340*/  STL [R2], R3 ;  /* 0x0000000302007387 */ /* 0x0003e20000100800 */
[----:B------:R-:W-:Y:S05]  /*9350*/  RET.REL.NODEC R4 `(_ZN7cutlass13device_kernelIN5flash19enable_sm80_to_sm89INS1_16FlashAttnBwdSm80INS1_25CollectiveMainloopBwdSm80ILi2ELi2EN4cute5tupleIJNS5_1CILi128EEES8_NS7_ILi64EEEEEENS_10bfloat16_tEfNS_4arch4Sm80ELb0ELb0ELb1ELb0ELb1ELb0ELb0ELb0ELi2ELi4ELi4ELi4ELb0EEENS1_21CollectiveEpilogueBwdISA_SB_SD_Li256ELb0ELb0ELi2EEENS1_19SingleTileSchedulerILb0ELb0ELb0ELi128EEEEEEEEEvNT_6ParamsE) ;  /* 0xffff6ca004007950 */ /* 0x000fea0003c3ffff */
        .type           $_ZN7cutlass13device_kernelIN5flash19enable_sm80_to_sm89INS1_16FlashAttnBwdSm80INS1_25CollectiveMainloopBwdSm80ILi2ELi2EN4cute5tupleIJNS5_1CILi128EEES8_NS7_ILi64EEEEEENS_10bfloat16_tEfNS_4arch4Sm80ELb0ELb0ELb1ELb0ELb1ELb0ELb0ELb0ELi2ELi4ELi4ELi4ELb0EEENS1_21CollectiveEpilogueBwdISA_SB_SD_Li256ELb0ELb0ELi2EEENS1_19SingleTileSchedulerILb0ELb0ELb0ELi128EEEEEEEEEvNT_6ParamsE$_ZN4cute3eso3ESOILb1ELb0EJNS_6LayoutINS_5tupleIJNS3_IJNS_1CILi2EEES5_EEEEEENS3_IJNS3_IJNS4_ILi8EEENS4_ILi64EEEEEEEEEEENS_10ViewEngineINS_8smem_ptrIPfEEEEEEC2ERKSC_RKSH_,@function
        .size           $_ZN7cutlass13device_kernelIN5flash19enable_sm80_to_sm89INS1_16FlashAttnBwdSm80INS1_25CollectiveMainloopBwdSm80ILi2ELi2EN4cute5tupleIJNS5_1CILi128EEES8_NS7_ILi64EEEEEENS_10bfloat16_tEfNS_4arch4Sm80ELb0ELb0ELb1ELb0ELb1ELb0ELb0ELb0ELi2ELi4ELi4ELi4ELb0EEENS1_21CollectiveEpilogueBwdISA_SB_SD_Li256ELb0ELb0ELi2EEENS1_19SingleTileSchedulerILb0ELb0ELb0ELi128EEEEEEEEEvNT_6ParamsE$_ZN4cute3eso3ESOILb1ELb0EJNS_6LayoutINS_5tupleIJNS3_IJNS_1CILi2EEES5_EEEEEENS3_IJNS3_IJNS4_ILi8EEENS4_ILi64EEEEEEEEEEENS_10ViewEngineINS_8smem_ptrIPfEEEEEEC2ERKSC_RKSH_,($_ZN7cutlass13device_kernelIN5flash19enable_sm80_to_sm89INS1_16FlashAttnBwdSm80INS1_25CollectiveMainloopBwdSm80ILi2ELi2EN4cute5tupleIJNS5_1CILi128EEES8_NS7_ILi64EEEEEENS_10bfloat16_tEfNS_4arch4Sm80ELb0ELb0ELb1ELb0ELb1ELb0ELb0ELb0ELi2ELi4ELi4ELi4ELb0EEENS1_21CollectiveEpilogueBwdISA_SB_SD_Li256ELb0ELb0ELi2EEENS1_19SingleTileSchedulerILb0ELb0ELb0ELi128EEEEEEEEEvNT_6ParamsE$_ZN4cute3eso3ESOILb1ELb0EJNS_6LayoutINS_5tupleIJNS3_IJNS_1CILi2EEES5_EEEEEENS3_IJNS3_IJNS4_ILi8EEENS4_ILi64EEEEEEEEEEEiEEC2ERKSC_RKi - $_ZN7cutlass13device_kernelIN5flash19enable_sm80_to_sm89INS1_16FlashAttnBwdSm80INS1_25CollectiveMainloopBwdSm80ILi2ELi2EN4cute5tupleIJNS5_1CILi128EEES8_NS7_ILi64EEEEEENS_10bfloat16_tEfNS_4arch4Sm80ELb0ELb0ELb1ELb0ELb1ELb0ELb0ELb0ELi2ELi4ELi4ELi4ELb0EEENS1_21CollectiveEpilogueBwdISA_SB_SD_Li256ELb0ELb0ELi2EEENS1_19SingleTileSchedulerILb0ELb0ELb0ELi128EEEEEEEEEvNT_6ParamsE$_ZN4cute3eso3ESOILb1ELb0EJNS_6LayoutINS_5tupleIJNS3_IJNS_1CILi2EEES5_EEEEEENS3_IJNS3_IJNS4_ILi8EEENS4_ILi64EEEEEEEEEEENS_10ViewEngineINS_8smem_ptrIPfEEEEEEC2ERKSC_RKSH_)
$_ZN7cutlass13device_kernelIN5flash19enable_sm80_to_sm89INS1_16FlashAttnBwdSm80INS1_25CollectiveMainloopBwdSm80ILi2ELi2EN4cute5tupleIJNS5_1CILi128EEES8_NS7_ILi64EEEEEENS_10bfloat16_tEfNS_4arch4Sm80ELb0ELb0ELb1ELb0ELb1ELb0ELb0ELb0ELi2ELi4ELi4ELi4ELb0EEENS1_21CollectiveEpilogueBwdISA_SB_SD_Li256ELb0ELb0ELi2EEENS1_19SingleTileSchedulerILb0ELb0ELb0ELi128EEEEEEEEEvNT_6ParamsE$_ZN4cute3eso3ESOILb1ELb0EJNS_6LayoutINS_5tupleIJNS3_IJNS_1CILi2EEES5_EEEEEENS3_IJNS3_IJNS4_ILi8EEENS4_ILi64EEEEEEEEEEENS_10ViewEngineINS_8smem_ptrIPfEEEEEEC2ERKSC_RKSH_:
[----:B------:R-:W-:Y:S02]  /*9360*/  IADD3 R6, R25, -c[0x0][0x20], RZ ;  /* 0x8000080019067a10 */ /* 0x000fe40007ffe0ff */
[----:B------:R-:W-:-:S03]  /*9370*/  MOV R9, 0x0 ;  /* 0x0000000000097802 */ /* 0x000fc60000000f00 */
[----:B------:R1:W-:Y:S01]  /*9380*/  STL.64 [R6], R2 ;  /* 0x0000000206007387 */ /* 0x0003e20000100a00 */
[----:B------:R-:W-:Y:S05]  /*9390*/  RET.REL.NODEC R8 `(_ZN7cutlass13device_kernelIN5flash19enable_sm80_to_sm89INS1_16FlashAttnBwdSm80INS1_25CollectiveMainloopBwdSm80ILi2ELi2EN4cute5tupleIJNS5_1CILi128EEES8_NS7_ILi64EEEEEENS_10bfloat16_tEfNS_4arch4Sm80ELb0ELb0ELb1ELb0ELb1ELb0ELb0ELb0ELi2ELi4ELi4ELi4ELb0EEENS1_21CollectiveEpilogueBwdISA_SB_SD_Li256ELb0ELb0ELi2EEENS1_19SingleTileSchedulerILb0ELb0ELb0ELi128EEEEEEEEEvNT_6ParamsE) ;  /* 0xffff6c6008007950 */ /* 0x000fea0003c3ffff */
        .type           $_ZN7cutlass13device_kernelIN5flash19enable_sm80_to_sm89INS1_16FlashAttnBwdSm80INS1_25CollectiveMainloopBwdSm80ILi2ELi2EN4cute5tupleIJNS5_1CILi128EEES8_NS7_ILi64EEEEEENS_10bfloat16_tEfNS_4arch4Sm80ELb0ELb0ELb1ELb0ELb1ELb0ELb0ELb0ELi2ELi4ELi4ELi4ELb0EEENS1_21CollectiveEpilogueBwdISA_SB_SD_Li256ELb0ELb0ELi2EEENS1_19SingleTileSchedulerILb0ELb0ELb0ELi128EEEEEEEEEvNT_6ParamsE$_ZN4cute3eso3ESOILb1ELb0EJNS_6LayoutINS_5tupleIJNS3_IJNS_1CILi2EEES5_EEEEEENS3_IJNS3_IJNS4_ILi8EEENS4_ILi64EEEEEEEEEEEiEEC2ERKSC_RKi,@function
        .size           $_ZN7cutlass13device_kernelIN5flash19enable_sm80_to_sm89INS1_16FlashAttnBwdSm80INS1_25CollectiveMainloopBwdSm80ILi2ELi2EN4cute5tupleIJNS5_1CILi128EEES8_NS7_ILi64EEEEEENS_10bfloat16_tEfNS_4arch4Sm80ELb0ELb0ELb1ELb0ELb1ELb0ELb0ELb0ELi2ELi4ELi4ELi4ELb0EEENS1_21CollectiveEpilogueBwdISA_SB_SD_Li256ELb0ELb0ELi2EEENS1_19SingleTileSchedulerILb0ELb0ELb0ELi128EEEEEEEEEvNT_6ParamsE$_ZN4cute3eso3ESOILb1ELb0EJNS_6LayoutINS_5tupleIJNS3_IJNS_1CILi2EEES5_EEEEEENS3_IJNS3_IJNS4_ILi8EEENS4_ILi64EEEEEEEEEEEiEEC2ERKSC_RKi,($_ZN7cutlass13device_kernelIN5flash19enable_sm80_to_sm89INS1_16FlashAttnBwdSm80INS1_25CollectiveMainloopBwdSm80ILi2ELi2EN4cute5tupleIJNS5_1CILi128EEES8_NS7_ILi64EEEEEENS_10bfloat16_tEfNS_4arch4Sm80ELb0ELb0ELb1ELb0ELb1ELb0ELb0ELb0ELi2ELi4ELi4ELi4ELb0EEENS1_21CollectiveEpilogueBwdISA_SB_SD_Li256ELb0ELb0ELi2EEENS1_19SingleTileSchedulerILb0ELb0ELb0ELi128EEEEEEEEEvNT_6ParamsE$_ZN4cute3eso3ESOILb1ELb0EJNS_6LayoutINS_5tupleIJNS3_IJNS_1CILi2EEES5_EEENS3_IJS5_NS4_ILi8EEEEEEEEENS3_IJNS3_IJNS_11ScaledBasisIS7_JLi0EEEENSA_INS4_ILi64EEEJLi0EEEEEEENS3_IJNSA_INS4_ILi1EEEJLi1EEEENSA_INS4_ILi16EEEJLi1EEEEEEEEEEEENS_10ViewEngineINS_23ArithmeticTupleIteratorINS_15ArithmeticTupleIJNS4_ILi0EEESP_EEEEEEEEEC2ERKSL_RKSS_ - $_ZN7cutlass13device_kernelIN5flash19enable_sm80_to_sm89INS1_16FlashAttnBwdSm80INS1_25CollectiveMainloopBwdSm80ILi2ELi2EN4cute5tupleIJNS5_1CILi128EEES8_NS7_ILi64EEEEEENS_10bfloat16_tEfNS_4arch4Sm80ELb0ELb0ELb1ELb0ELb1ELb0ELb0ELb0ELi2ELi4ELi4ELi4ELb0EEENS1_21CollectiveEpilogueBwdISA_SB_SD_Li256ELb0ELb0ELi2EEENS1_19SingleTileSchedulerILb0ELb0ELb0ELi128EEEEEEEEEvNT_6ParamsE$_ZN4cute3eso3ESOILb1ELb0EJNS_6LayoutINS_5tupleIJNS3_IJNS_1CILi2EEES5_EEEEEENS3_IJNS3_IJNS4_ILi8EEENS4_ILi64EEEEEEEEEEEiEEC2ERKSC_RKi)
$_ZN7cutlass13device_kernelIN5flash19enable_sm80_to_sm89INS1_16FlashAttnBwdSm80INS1_25CollectiveMainloopBwdSm80ILi2ELi2EN4cute5tupleIJNS5_1CILi128EEES8_NS7_ILi64EEEEEENS_10bfloat16_tEfNS_4arch4Sm80ELb0ELb0ELb1ELb0ELb1ELb0ELb0ELb0ELi2ELi4ELi4ELi4ELb0EEENS1_21CollectiveEpilogueBwdISA_SB_SD_Li256ELb0ELb0ELi2EEENS1_19SingleTileSchedulerILb0ELb0ELb0ELi128EEEEEEEEEvNT_6ParamsE$_ZN4cute3eso3ESOILb1ELb0EJNS_6LayoutINS_5tupleIJNS3_IJNS_1CILi2EEES5_EEEEEENS3_IJNS3_IJNS4_ILi8EEENS4_ILi64EEEEEEEEEEEiEEC2ERKSC_RKi:
[----:B------:R-:W-:Y:S01]  /*93a0*/  IADD3 R2, R25, -c[0x0][0x20], RZ ;  /* 0x8000080019027a10 */ /* 0x000fe20007ffe0ff */
[----:B------:R-:W-:Y:S01]  /*93b0*/  IMAD.MOV.U32 R8, RZ, RZ, R6 ;  /* 0x000000ffff087224 */ /* 0x000fe200078e0006 */
[----:B------:R-:W-:-:S03]  /*93c0*/  MOV R9, 0x0 ;  /* 0x0000000000097802 */ /* 0x000fc60000000f00 */
[----:B------:R1:W-:Y:S01]  /*93d0*/  STL [R2], R3 ;  /* 0x0000000302007387 */ /* 0x0003e20000100800 */
[----:B------:R-:W-:Y:S05]  /*93e0*/  RET.REL.NODEC R8 `(_ZN7cutlass13device_kernelIN5flash19enable_sm80_to_sm89INS1_16FlashAttnBwdSm80INS1_25CollectiveMainloopBwdSm80ILi2ELi2EN4cute5tupleIJNS5_1CILi128EEES8_NS7_ILi64EEEEEENS_10bfloat16_tEfNS_4arch4Sm80ELb0ELb0ELb1ELb0ELb1ELb0ELb0ELb0ELi2ELi4ELi4ELi4ELb0EEENS1_21CollectiveEpilogueBwdISA_SB_SD_Li256ELb0ELb0ELi2EEENS1_19SingleTileSchedulerILb0ELb0ELb0ELi128EEEEEEEEEvNT_6ParamsE) ;  /* 0xffff6c1008007950 */ /* 0x000fea0003c3ffff */
        .type           $_ZN7cutlass13device_kernelIN5flash19enable_sm80_to_sm89INS1_16FlashAttnBwdSm80INS1_25CollectiveMainloopBwdSm80ILi2ELi2EN4cute5tupleIJNS5_1CILi128EEES8_NS7_ILi64EEEEEENS_10bfloat16_tEfNS_4arch4Sm80ELb0ELb0ELb1ELb0ELb1ELb0ELb0ELb0ELi2ELi4ELi4ELi4ELb0EEENS1_21CollectiveEpilogueBwdISA_SB_SD_Li256ELb0ELb0ELi2EEENS1_19SingleTileSchedulerILb0ELb0ELb0ELi128EEEEEEEEEvNT_6ParamsE$_ZN4cute3eso3ESOILb1ELb0EJNS_6LayoutINS_5tupleIJNS3_IJNS_1CILi2EEES5_EEENS3_IJS5_NS4_ILi8EEEEEEEEENS3_IJNS3_IJNS_11ScaledBasisIS7_JLi0EEEENSA_INS4_ILi64EEEJLi0EEEEEEENS3_IJNSA_INS4_ILi1EEEJLi1EEEENSA_INS4_ILi16EEEJLi1EEEEEEEEEEEENS_10ViewEngineINS_23ArithmeticTupleIteratorINS_15ArithmeticTupleIJNS4_ILi0EEESP_EEEEEEEEEC2ERKSL_RKSS_,@function
        .size           $_ZN7cutlass13device_kernelIN5flash19enable_sm80_to_sm89INS1_16FlashAttnBwdSm80INS1_25CollectiveMainloopBwdSm80ILi2ELi2EN4cute5tupleIJNS5_1CILi128EEES8_NS7_ILi64EEEEEENS_10bfloat16_tEfNS_4arch4Sm80ELb0ELb0ELb1ELb0ELb1ELb0ELb0ELb0ELi2ELi4ELi4ELi4ELb0EEENS1_21CollectiveEpilogueBwdISA_SB_SD_Li256ELb0ELb0ELi2EEENS1_19SingleTileSchedulerILb0ELb0ELb0ELi128EEEEEEEEEvNT_6ParamsE$_ZN4cute3eso3ESOILb1ELb0EJNS_6LayoutINS_5tupleIJNS3_IJNS_1CILi2EEES5_EEENS3_IJS5_NS4_ILi8EEEEEEEEENS3_IJNS3_IJNS_11ScaledBasisIS7_JLi0EEEENSA_INS4_ILi64EEEJLi0EEEEEEENS3_IJNSA_INS4_ILi1EEEJLi1EEEENSA_INS4_ILi16EEEJLi1EEEEEEEEEEEENS_10ViewEngineINS_23ArithmeticTupleIteratorINS_15ArithmeticTupleIJNS4_ILi0EEESP_EEEEEEEEEC2ERKSL_RKSS_,($_ZN7cutlass13device_kernelIN5flash19enable_sm80_to_sm89INS1_16FlashAttnBwdSm80INS1_25CollectiveMainloopBwdSm80ILi2ELi2EN4cute5tupleIJNS5_1CILi128EEES8_NS7_ILi64EEEEEENS_10bfloat16_tEfNS_4arch4Sm80ELb0ELb0ELb1ELb0ELb1ELb0ELb0ELb0ELi2ELi4ELi4ELi4ELb0EEENS1_21CollectiveEpilogueBwdISA_SB_SD_Li256ELb0ELb0ELi2EEENS1_19SingleTileSchedulerILb0ELb0ELb0ELi128EEEEEEEEEvNT_6ParamsE$_ZN4cute3eso3ESOILb1ELb0EJNS_6LayoutINS_5tupleIJNS3_IJNS_1CILi2EEES5_EEENS3_IJS5_NS4_ILi8EEEEEEEEENS3_IJNS3_IJNS_11ScaledBasisIS7_JLi0EEEENSA_INS4_ILi64EEEJLi0EEEEEEENS3_IJNSA_INS4_ILi1EEEJLi1EEEENSA_INS4_ILi16EEEJLi1EEEEEEEEEEEENS_10ViewEngineINS_23ArithmeticTupleIteratorINS_15ArithmeticTupleIJiiEEEEEEEEEC2ERKSL_RKSR_ - $_ZN7cutlass13device_kernelIN5flash19enable_sm80_to_sm89INS1_16FlashAttnBwdSm80INS1_25CollectiveMainloopBwdSm80ILi2ELi2EN4cute5tupleIJNS5_1CILi128EEES8_NS7_ILi64EEEEEENS_10bfloat16_tEfNS_4arch4Sm80ELb0ELb0ELb1ELb0ELb1ELb0ELb0ELb0ELi2ELi4ELi4ELi4ELb0EEENS1_21CollectiveEpilogueBwdISA_SB_SD_Li256ELb0ELb0ELi2EEENS1_19SingleTileSchedulerILb0ELb0ELb0ELi128EEEEEEEEEvNT_6ParamsE$_ZN4cute3eso3ESOILb1ELb0EJNS_6LayoutINS_5tupleIJNS3_IJNS_1CILi2EEES5_EEENS3_IJS5_NS4_ILi8EEEEEEEEENS3_IJNS3_IJNS_11ScaledBasisIS7_JLi0EEEENSA_INS4_ILi64EEEJLi0EEEEEEENS3_IJNSA_INS4_ILi1EEEJLi1EEEENSA_INS4_ILi16EEEJLi1EEEEEEEEEEEENS_10ViewEngineINS_23ArithmeticTupleIteratorINS_15ArithmeticTupleIJNS4_ILi0EEESP_EEEEEEEEEC2ERKSL_RKSS_)
$_ZN7cutlass13device_kernelIN5flash19enable_sm80_to_sm89INS1_16FlashAttnBwdSm80INS1_25CollectiveMainloopBwdSm80ILi2ELi2EN4cute5tupleIJNS5_1CILi128EEES8_NS7_ILi64EEEEEENS_10bfloat16_tEfNS_4arch4Sm80ELb0ELb0ELb1ELb0ELb1ELb0ELb0ELb0ELi2ELi4ELi4ELi4ELb0EEENS1_21CollectiveEpilogueBwdISA_SB_SD_Li256ELb0ELb0ELi2EEENS1_19SingleTileSchedulerILb0ELb0ELb0ELi128EEEEEEEEEvNT_6ParamsE$_ZN4cute3eso3ESOILb1ELb0EJNS_6LayoutINS_5tupleIJNS3_IJNS_1CILi2EEES5_EEENS3_IJS5_NS4_ILi8EEEEEEEEENS3_IJNS3_IJNS_11ScaledBasisIS7_JLi0EEEENSA_INS4_ILi64EEEJLi0EEEEEEENS3_IJNSA_INS4_ILi1EEEJLi1EEEENSA_INS4_ILi16EEEJLi1EEEEEEEEEEEENS_10ViewEngineINS_23ArithmeticTupleIteratorINS_15ArithmeticTupleIJNS4_ILi0EEESP_EEEEEEEEEC2ERKSL_RKSS_:
[----:B------:R-:W-:Y:S01]  /*93f0*/  IADD3 R14, R14, -c[0x0][0x20], RZ ;  /* 0x800008000e0e7a10 */ /* 0x000fe20007ffe0ff */
[----:B------:R-:W-:Y:S01]  /*9400*/  IMAD.MOV.U32 R4, RZ, RZ, R2 ;  /* 0x000000ffff047224 */ /* 0x000fe200078e0002 */
[----:B------:R-:W-:Y:S01]  /*9410*/  PRMT R3, RZ, 0x7610, R3 ;  /* 0x00007610ff037816 */ /* 0x000fe20000000003 */
[----:B------:R-:W-:-:S04]  /*9420*/  IMAD.MOV.U32 R5, RZ, RZ, 0x0 ;  /* 0x00000000ff057424 */ /* 0x000fc800078e00ff */
[----:B------:R1:W-:Y:S01]  /*9430*/  STL.U8 [R14], R3 ;  /* 0x000000030e007387 */ /* 0x0003e20000100000 */
[----:B------:R-:W-:Y:S05]  /*9440*/  RET.REL.NODEC R4 `(_ZN7cutlass13device_kernelIN5flash19enable_sm80_to_sm89INS1_16FlashAttnBwdSm80INS1_25CollectiveMainloopBwdSm80ILi2ELi2EN4cute5tupleIJNS5_1CILi128EEES8_NS7_ILi64EEEEEENS_10bfloat16_tEfNS_4arch4Sm80ELb0ELb0ELb1ELb0ELb1ELb0ELb0ELb0ELi2ELi4ELi4ELi4ELb0EEENS1_21CollectiveEpilogueBwdISA_SB_SD_Li256ELb0ELb0ELi2EEENS1_19SingleTileSchedulerILb0ELb0ELb0ELi128EEEEEEEEEvNT_6ParamsE) ;  /* 0xffff6bb004007950 */ /* 0x000fea0003c3ffff */
        .type           $_ZN7cutlass13device_kernelIN5flash19enable_sm80_to_sm89INS1_16FlashAttnBwdSm80INS1_25CollectiveMainloopBwdSm80ILi2ELi2EN4cute5tupleIJNS5_1CILi128EEES8_NS7_ILi64EEEEEENS_10bfloat16_tEfNS_4arch4Sm80ELb0ELb0ELb1ELb0ELb1ELb0ELb0ELb0ELi2ELi4ELi4ELi4ELb0EEENS1_21CollectiveEpilogueBwdISA_SB_SD_Li256ELb0ELb0ELi2EEENS1_19SingleTileSchedulerILb0ELb0ELb0ELi128EEEEEEEEEvNT_6ParamsE$_ZN4cute3eso3ESOILb1ELb0EJNS_6LayoutINS_5tupleIJNS3_IJNS_1CILi2EEES5_EEENS3_IJS5_NS4_ILi8EEEEEEEEENS3_IJNS3_IJNS_11ScaledBasisIS7_JLi0EEEENSA_INS4_ILi64EEEJLi0EEEEEEENS3_IJNSA_INS4_ILi1EEEJLi1EEEENSA_INS4_ILi16EEEJLi1EEEEEEEEEEEENS_10ViewEngineINS_23ArithmeticTupleIteratorINS_15ArithmeticTupleIJiiEEEEEEEEEC2ERKSL_RKSR_,@function
        .size           $_ZN7cutlass13device_kernelIN5flash19enable_sm80_to_sm89INS1_16FlashAttnBwdSm80INS1_25CollectiveMainloopBwdSm80ILi2ELi2EN4cute5tupleIJNS5_1CILi128EEES8_NS7_ILi64EEEEEENS_10bfloat16_tEfNS_4arch4Sm80ELb0ELb0ELb1ELb0ELb1ELb0ELb0ELb0ELi2ELi4ELi4ELi4ELb0EEENS1_21CollectiveEpilogueBwdISA_SB_SD_Li256ELb0ELb0ELi2EEENS1_19SingleTileSchedulerILb0ELb0ELb0ELi128EEEEEEEEEvNT_6ParamsE$_ZN4cute3eso3ESOILb1ELb0EJNS_6LayoutINS_5tupleIJNS3_IJNS_1CILi2EEES5_EEENS3_IJS5_NS4_ILi8EEEEEEEEENS3_IJNS3_IJNS_11ScaledBasisIS7_JLi0EEEENSA_INS4_ILi64EEEJLi0EEEEEEENS3_IJNSA_INS4_ILi1EEEJLi1EEEENSA_INS4_ILi16EEEJLi1EEEEEEEEEEEENS_10ViewEngineINS_23ArithmeticTupleIteratorINS_15ArithmeticTupleIJiiEEEEEEEEEC2ERKSL_RKSR_,($_ZN7cutlass13device_kernelIN5flash19enable_sm80_to_sm89INS1_16FlashAttnBwdSm80INS1_25CollectiveMainloopBwdSm80ILi2ELi2EN4cute5tupleIJNS5_1CILi128EEES8_NS7_ILi64EEEEEENS_10bfloat16_tEfNS_4arch4Sm80ELb0ELb0ELb1ELb0ELb1ELb0ELb0ELb0ELi2ELi4ELi4ELi4ELb0EEENS1_21CollectiveEpilogueBwdISA_SB_SD_Li256ELb0ELb0ELi2EEENS1_19SingleTileSchedulerILb0ELb0ELb0ELi128EEEEEEEEEvNT_6ParamsE$_ZN4cute3eso3ESOILb1ELb0EJNS_6LayoutINS_5tupleIJNS3_IJNS_1CILi2EEES5_EEENS3_IJS5_NS4_ILi8EEEEEEEEENS3_IJNS3_IJS5_NS4_ILi4EEEEEENS3_IJNS4_ILi1EEES7_EEEEEEEENS_10ViewEngineIPfEEEEC2ERKSF_RKSI_ - $_ZN7cutlass13device_kernelIN5flash19enable_sm80_to_sm89INS1_16FlashAttnBwdSm80INS1_25CollectiveMainloopBwdSm80ILi2ELi2EN4cute5tupleIJNS5_1CILi128EEES8_NS7_ILi64EEEEEENS_10bfloat16_tEfNS_4arch4Sm80ELb0ELb0ELb1ELb0ELb1ELb0ELb0ELb0ELi2ELi4ELi4ELi4ELb0EEENS1_21CollectiveEpilogueBwdISA_SB_SD_Li256ELb0ELb0ELi2EEENS1_19SingleTileSchedulerILb0ELb0ELb0ELi128EEEEEEEEEvNT_6ParamsE$_ZN4cute3eso3ESOILb1ELb0EJNS_6LayoutINS_5tupleIJNS3_IJNS_1CILi2EEES5_EEENS3_IJS5_NS4_ILi8EEEEEEEEENS3_IJNS3_IJNS_11ScaledBasisIS7_JLi0EEEENSA_INS4_ILi64EEEJLi0EEEEEEENS3_IJNSA_INS4_ILi1EEEJLi1EEEENSA_INS4_ILi16EEEJLi1EEEEEEEEEEEENS_10ViewEngineINS_23ArithmeticTupleIteratorINS_15ArithmeticTupleIJiiEEEEEEEEEC2ERKSL_RKSR_)
$_ZN7cutlass13device_kernelIN5flash19enable_sm80_to_sm89INS1_16FlashAttnBwdSm80INS1_25CollectiveMainloopBwdSm80ILi2ELi2EN4cute5tupleIJNS5_1CILi128EEES8_NS7_ILi64EEEEEENS_10bfloat16_tEfNS_4arch4Sm80ELb0ELb0ELb1ELb0ELb1ELb0ELb0ELb0ELi2ELi4ELi4ELi4ELb0EEENS1_21CollectiveEpilogueBwdISA_SB_SD_Li256ELb0ELb0ELi2EEENS1_19SingleTileSchedulerILb0ELb0ELb0ELi128EEEEEEEEEvNT_6ParamsE$_ZN4cute3eso3ESOILb1ELb0EJNS_6LayoutINS_5tupleIJNS3_IJNS_1CILi2EEES5_EEENS3_IJS5_NS4_ILi8EEEEEEEEENS3_IJNS3_IJNS_11ScaledBasisIS7_JLi0EEEENSA_INS4_ILi64EEEJLi0EEEEEEENS3_IJNSA_INS4_ILi1EEEJLi1EEEENSA_INS4_ILi16EEEJLi1EEEEEEEEEEEENS_10ViewEngineINS_23ArithmeticTupleIteratorINS_15ArithmeticTupleIJiiEEEEEEEEEC2ERKSL_RKSR_:
[----:B------:R-:W-:Y:S01]  /*9450*/  IADD3 R4, R15, -c[0x0][0x20], RZ ;  /* 0x800008000f047a10 */ /* 0x000fe20007ffe0ff */
[----:B------:R-:W-:Y:S01]  /*9460*/  IMAD.MOV.U32 R8, RZ, RZ, R6 ;  /* 0x000000ffff087224 */ /* 0x000fe200078e0006 */
[----:B------:R-:W-:-:S03]  /*9470*/  MOV R9, 0x0 ;  /* 0x0000000000097802 */ /* 0x000fc60000000f00 */
[----:B------:R1:W-:Y:S04]  /*9480*/  STL [R4], R2 ;  /* 0x0000000204007387 */ /* 0x0003e80000100800 */
[----:B------:R1:W-:Y:S01]  /*9490*/  STL [R4+0x4], R3 ;  /* 0x0000040304007387 */ /* 0x0003e20000100800 */
[----:B------:R-:W-:Y:S05]  /*94a0*/  RET.REL.NODEC R8 `(_ZN7cutlass13device_kernelIN5flash19enable_sm80_to_sm89INS1_16FlashAttnBwdSm80INS1_25CollectiveMainloopBwdSm80ILi2ELi2EN4cute5tupleIJNS5_1CILi128EEES8_NS7_ILi64EEEEEENS_10bfloat16_tEfNS_4arch4Sm80ELb0ELb0ELb1ELb0ELb1ELb0ELb0ELb0ELi2ELi4ELi4ELi4ELb0EEENS1_21CollectiveEpilogueBwdISA_SB_SD_Li256ELb0ELb0ELi2EEENS1_19SingleTileSchedulerILb0ELb0ELb0ELi128EEEEEEEEEvNT_6ParamsE) ;  /* 0xffff6b5008007950 */ /* 0x000fea0003c3ffff */
        .type           $_ZN7cutlass13device_kernelIN5flash19enable_sm80_to_sm89INS1_16FlashAttnBwdSm80INS1_25CollectiveMainloopBwdSm80ILi2ELi2EN4cute5tupleIJNS5_1CILi128EEES8_NS7_ILi64EEEEEENS_10bfloat16_tEfNS_4arch4Sm80ELb0ELb0ELb1ELb0ELb1ELb0ELb0ELb0ELi2ELi4ELi4ELi4ELb0EEENS1_21CollectiveEpilogueBwdISA_SB_SD_Li256ELb0ELb0ELi2EEENS1_19SingleTileSchedulerILb0ELb0ELb0ELi128EEEEEEEEEvNT_6ParamsE$_ZN4cute3eso3ESOILb1ELb0EJNS_6LayoutINS_5tupleIJNS3_IJNS_1CILi2EEES5_EEENS3_IJS5_NS4_ILi8EEEEEEEEENS3_IJNS3_IJS5_NS4_ILi4EEEEEENS3_IJNS4_ILi1EEES7_EEEEEEEENS_10ViewEngineIPfEEEEC2ERKSF_RKSI_,@function
        .size           $_ZN7cutlass13device_kernelIN5flash19enable_sm80_to_sm89INS1_16FlashAttnBwdSm80INS1_25CollectiveMainloopBwdSm80ILi2ELi2EN4cute5tupleIJNS5_1CILi128EEES8_NS7_ILi64EEEEEENS_10bfloat16_tEfNS_4arch4Sm80ELb0ELb0ELb1ELb0ELb1ELb0ELb0ELb0ELi2ELi4ELi4ELi4ELb0EEENS1_21CollectiveEpilogueBwdISA_SB_SD_Li256ELb0ELb0ELi2EEENS1_19SingleTileSchedulerILb0ELb0ELb0ELi128EEEEEEEEEvNT_6ParamsE$_ZN4cute3eso3ESOILb1ELb0EJNS_6LayoutINS_5tupleIJNS3_IJNS_1CILi2EEES5_EEENS3_IJS5_NS4_ILi8EEEEEEEEENS3_IJNS3_IJS5_NS4_ILi4EEEEEENS3_IJNS4_ILi1EEES7_EEEEEEEENS_10ViewEngineIPfEEEEC2ERKSF_RKSI_,($_ZN7cutlass13device_kernelIN5flash19enable_sm80_to_sm89INS1_16FlashAttnBwdSm80INS1_25CollectiveMainloopBwdSm80ILi2ELi2EN4cute5tupleIJNS5_1CILi128EEES8_NS7_ILi64EEEEEENS_10bfloat16_tEfNS_4arch4Sm80ELb0ELb0ELb1ELb0ELb1ELb0ELb0ELb0ELi2ELi4ELi4ELi4ELb0EEENS1_21CollectiveEpilogueBwdISA_SB_SD_Li256ELb0ELb0ELi2EEENS1_19SingleTileSchedulerILb0ELb0ELb0ELi128EEEEEEEEEvNT_6ParamsE$_ZN4cute3eso3ESOILb1ELb0EJNS_6LayoutINS_5tupleIJNS3_IJNS_1CILi2EEES5_EEENS4_ILi8EEEEEENS3_IJNS3_IJNS4_ILi1EEES5_EEENS4_ILi4EEEEEEEENS_10ViewEngineIPN7cutlass10bfloat16_tEEEEEC2ERKSD_RKSI_ - $_ZN7cutlass13device_kernelIN5flash19enable_sm80_to_sm89INS1_16FlashAttnBwdSm80INS1_25CollectiveMainloopBwdSm80ILi2ELi2EN4cute5tupleIJNS5_1CILi128EEES8_NS7_ILi64EEEEEENS_10bfloat16_tEfNS_4arch4Sm80ELb0ELb0ELb1ELb0ELb1ELb0ELb0ELb0ELi2ELi4ELi4ELi4ELb0EEENS1_21CollectiveEpilogueBwdISA_SB_SD_Li256ELb0ELb0ELi2EEENS1_19SingleTileSchedulerILb0ELb0ELb0ELi128EEEEEEEEEvNT_6ParamsE$_ZN4cute3eso3ESOILb1ELb0EJNS_6LayoutINS_5tupleIJNS3_IJNS_1CILi2EEES5_EEENS3_IJS5_NS4_ILi8EEEEEEEEENS3_IJNS3_IJS5_NS4_ILi4EEEEEENS3_IJNS4_ILi1EEES7_EEEEEEEENS_10ViewEngineIPfEEEEC2ERKSF_RKSI_)
$_ZN7cutlass13device_kernelIN5flash19enable_sm80_to_sm89INS1_16FlashAttnBwdSm80INS1_25CollectiveMainloopBwdSm80ILi2ELi2EN4cute5tupleIJNS5_1CILi128EEES8_NS7_ILi64EEEEEENS_10bfloat16_tEfNS_4arch4Sm80ELb0ELb0ELb1ELb0ELb1ELb0ELb0ELb0ELi2ELi4ELi4ELi4ELb0EEENS1_21CollectiveEpilogueBwdISA_SB_SD_Li256ELb0ELb0ELi2EEENS1_19SingleTileSchedulerILb0ELb0ELb0ELi128EEEEEEEEEvNT_6ParamsE$_ZN4cute3eso3ESOILb1ELb0EJNS_6LayoutINS_5tupleIJNS3_IJNS_1CILi2EEES5_EEENS3_IJS5_NS4_ILi8EEEEEEEEENS3_IJNS3_IJS5_NS4_ILi4EEEEEENS3_IJNS4_ILi1EEES7_EEEEEEEENS_10ViewEngineIPfEEEEC2ERKSF_RKSI_:
[----:B------:R-:W-:Y:S01]  /*94b0*/  IADD3 R4, R15, -c[0x0][0x20], RZ ;  /* 0x800008000f047a10 */ /* 0x000fe20007ffe0ff */
[----:B------:R-:W-:Y:S01]  /*94c0*/  IMAD.MOV.U32 R8, RZ, RZ, R64 ;  /* 0x000000ffff087224 */ /* 0x000fe200078e0040 */
[----:B------:R-:W-:Y:S01]  /*94d0*/  MOV R9, R65 ;  /* 0x0000004100097202 */ /* 0x000fe20000000f00 */
[----:B------:R-:W-:-:S04]  /*94e0*/  IMAD.MOV.U32 R11, RZ, RZ, 0x0 ;  /* 0x00000000ff0b7424 */ /* 0x000fc800078e00ff */
[----:B------:R1:W-:Y:S01]  /*94f0*/  STL.64 [R4], R8 ;  /* 0x0000000804007387 */ /* 0x0003e20000100a00 */
[----:B------:R-:W-:Y:S05]  /*9500*/  RET.REL.NODEC R10 `(_ZN7cutlass13device_kernelIN5flash19enable_sm80_to_sm89INS1_16FlashAttnBwdSm80INS1_25CollectiveMainloopBwdSm80ILi2ELi2EN4cute5tupleIJNS5_1CILi128EEES8_NS7_ILi64EEEEEENS_10bfloat16_tEfNS_4arch4Sm80ELb0ELb0ELb1ELb0ELb1ELb0ELb0ELb0ELi2ELi4ELi4ELi4ELb0EEENS1_21CollectiveEpilogueBwdISA_SB_SD_Li256ELb0ELb0ELi2EEENS1_19SingleTileSchedulerILb0ELb0ELb0ELi128EEEEEEEEEvNT_6ParamsE) ;  /* 0xffff6af00a007950 */ /* 0x000fea0003c3ffff */
        .type           $_ZN7cutlass13device_kernelIN5flash19enable_sm80_to_sm89INS1_16FlashAttnBwdSm80INS1_25CollectiveMainloopBwdSm80ILi2ELi2EN4cute5tupleIJNS5_1CILi128EEES8_NS7_ILi64EEEEEENS_10bfloat16_tEfNS_4arch4Sm80ELb0ELb0ELb1ELb0ELb1ELb0ELb0ELb0ELi2ELi4ELi4ELi4ELb0EEENS1_21CollectiveEpilogueBwdISA_SB_SD_Li256ELb0ELb0ELi2EEENS1_19SingleTileSchedulerILb0ELb0ELb0ELi128EEEEEEEEEvNT_6ParamsE$_ZN4cute3eso3ESOILb1ELb0EJNS_6LayoutINS_5tupleIJNS3_IJNS_1CILi2EEES5_EEENS4_ILi8EEEEEENS3_IJNS3_IJNS4_ILi1EEES5_EEENS4_ILi4EEEEEEEENS_10ViewEngineIPN7cutlass10bfloat16_tEEEEEC2ERKSD_RKSI_,@function
        .size           $_ZN7cutlass13device_kernelIN5flash19enable_sm80_to_sm89INS1_16FlashAttnBwdSm80INS1_25CollectiveMainloopBwdSm80ILi2ELi2EN4cute5tupleIJNS5_1CILi128EEES8_NS7_ILi64EEEEEENS_10bfloat16_tEfNS_4arch4Sm80ELb0ELb0ELb1ELb0ELb1ELb0ELb0ELb0ELi2ELi4ELi4ELi4ELb0EEENS1_21CollectiveEpilogueBwdISA_SB_SD_Li256ELb0ELb0ELi2EEENS1_19SingleTileSchedulerILb0ELb0ELb0ELi128EEEEEEEEEvNT_6ParamsE$_ZN4cute3eso3ESOILb1ELb0EJNS_6LayoutINS_5tupleIJNS3_IJNS_1CILi2EEES5_EEENS4_ILi8EEEEEENS3_IJNS3_IJNS4_ILi1EEES5_EEENS4_ILi4EEEEEEEENS_10ViewEngineIPN7cutlass10bfloat16_tEEEEEC2ERKSD_RKSI_,($_ZN7cutlass13device_kernelIN5flash19enable_sm80_to_sm89INS1_16FlashAttnBwdSm80INS1_25CollectiveMainloopBwdSm80ILi2ELi2EN4cute5tupleIJNS5_1CILi128EEES8_NS7_ILi64EEEEEENS_10bfloat16_tEfNS_4arch4Sm80ELb0ELb0ELb1ELb0ELb1ELb0ELb0ELb0ELi2ELi4ELi4ELi4ELb0EEENS1_21CollectiveEpilogueBwdISA_SB_SD_Li256ELb0ELb0ELi2EEENS1_19SingleTileSchedulerILb0ELb0ELb0ELi128EEEEEEEEEvNT_6ParamsE$_ZN4cute3eso3ESOILb1ELb0EJNS_6LayoutINS_5tupleIJNS3_IJNS_1CILi2EEES5_EEENS4_ILi8EEEEEENS3_IJNS3_IJNS4_ILi1EEES5_EEENS4_ILi4EEEEEEEEiEEC2ERKSD_RKi - $_ZN7cutlass13device_kernelIN5flash19enable_sm80_to_sm89INS1_16FlashAttnBwdSm80INS1_25CollectiveMainloopBwdSm80ILi2ELi2EN4cute5tupleIJNS5_1CILi128EEES8_NS7_ILi64EEEEEENS_10bfloat16_tEfNS_4arch4Sm80ELb0ELb0ELb1ELb0ELb1ELb0ELb0ELb0ELi2ELi4ELi4ELi4ELb0EEENS1_21CollectiveEpilogueBwdISA_SB_SD_Li256ELb0ELb0ELi2EEENS1_19SingleTileSchedulerILb0ELb0ELb0ELi128EEEEEEEEEvNT_6ParamsE$_ZN4cute3eso3ESOILb1ELb0EJNS_6LayoutINS_5tupleIJNS3_IJNS_1CILi2EEES5_EEENS4_ILi8EEEEEENS3_IJNS3_IJNS4_ILi1EEES5_EEENS4_ILi4EEEEEEEENS_10ViewEngineIPN7cutlass10bfloat16_tEEEEEC2ERKSD_RKSI_)
$_ZN7cutlass13device_kernelIN5flash19enable_sm80_to_sm89INS1_16FlashAttnBwdSm80INS1_25CollectiveMainloopBwdSm80ILi2ELi2EN4cute5tupleIJNS5_1CILi128EEES8_NS7_ILi64EEEEEENS_10bfloat16_tEfNS_4arch4Sm80ELb0ELb0ELb1ELb0ELb1ELb0ELb0ELb0ELi2ELi4ELi4ELi4ELb0EEENS1_21CollectiveEpilogueBwdISA_SB_SD_Li256ELb0ELb0ELi2EEENS1_19SingleTileSchedulerILb0ELb0ELb0ELi128EEEEEEEEEvNT_6ParamsE$_ZN4cute3eso3ESOILb1ELb0EJNS_6LayoutINS_5tupleIJNS3_IJNS_1CILi2EEES5_EEENS4_ILi8EEEEEENS3_IJNS3_IJNS4_ILi1EEES5_EEENS4_ILi4EEEEEEEENS_10ViewEngineIPN7cutlass10bfloat16_tEEEEEC2ERKSD_RKSI_:
[----:B------:R-:W-:Y:S01]  /*9510*/  IADD3 R2, R25, -c[0x0][0x20], RZ ;  /* 0x8000080019027a10 */ /* 0x000fe20007ffe0ff */
[----:B------:R-:W-:Y:S01]  /*9520*/  IMAD.MOV.U32 R7, RZ, RZ, R3 ;  /* 0x000000ffff077224 */ /* 0x000fe200078e0003 */
[----:B------:R-:W-:-:S04]  /*9530*/  MOV R5, 0x0 ;  /* 0x0000000000057802 */ /* 0x000fc80000000f00 */
[----:B------:R1:W-:Y:S01]  /*9540*/  STL.64 [R2], R6 ;  /* 0x0000000602007387 */ /* 0x0003e20000100a00 */
[----:B------:R-:W-:Y:S05]  /*9550*/  RET.REL.NODEC R4 `(_ZN7cutlass13device_kernelIN5flash19enable_sm80_to_sm89INS1_16FlashAttnBwdSm80INS1_25CollectiveMainloopBwdSm80ILi2ELi2EN4cute5tupleIJNS5_1CILi128EEES8_NS7_ILi64EEEEEENS_10bfloat16_tEfNS_4arch4Sm80ELb0ELb0ELb1ELb0ELb1ELb0ELb0ELb0ELi2ELi4ELi4ELi4ELb0EEENS1_21CollectiveEpilogueBwdISA_SB_SD_Li256ELb0ELb0ELi2EEENS1_19SingleTileSchedulerILb0ELb0ELb0ELi128EEEEEEEEEvNT_6ParamsE) ;  /* 0xffff6aa004007950 */ /* 0x000fea0003c3ffff */
        .type           $_ZN7cutlass13device_kernelIN5flash19enable_sm80_to_sm89INS1_16FlashAttnBwdSm80INS1_25CollectiveMainloopBwdSm80ILi2ELi2EN4cute5tupleIJNS5_1CILi128EEES8_NS7_ILi64EEEEEENS_10bfloat16_tEfNS_4arch4Sm80ELb0ELb0ELb1ELb0ELb1ELb0ELb0ELb0ELi2ELi4ELi4ELi4ELb0EEENS1_21CollectiveEpilogueBwdISA_SB_SD_Li256ELb0ELb0ELi2EEENS1_19SingleTileSchedulerILb0ELb0ELb0ELi128EEEEEEEEEvNT_6ParamsE$_ZN4cute3eso3ESOILb1ELb0EJNS_6LayoutINS_5tupleIJNS3_IJNS_1CILi2EEES5_EEENS4_ILi8EEEEEENS3_IJNS3_IJNS4_ILi1EEES5_EEENS4_ILi4EEEEEEEEiEEC2ERKSD_RKi,@function
        .size           $_ZN7cutlass13device_kernelIN5flash19enable_sm80_to_sm89INS1_16FlashAttnBwdSm80INS1_25CollectiveMainloopBwdSm80ILi2ELi2EN4cute5tupleIJNS5_1CILi128EEES8_NS7_ILi64EEEEEENS_10bfloat16_tEfNS_4arch4Sm80ELb0ELb0ELb1ELb0ELb1ELb0ELb0ELb0ELi2ELi4ELi4ELi4ELb0EEENS1_21CollectiveEpilogueBwdISA_SB_SD_Li256ELb0ELb0ELi2EEENS1_19SingleTileSchedulerILb0ELb0ELb0ELi128EEEEEEEEEvNT_6ParamsE$_ZN4cute3eso3ESOILb1ELb0EJNS_6LayoutINS_5tupleIJNS3_IJNS_1CILi2EEES5_EEENS4_ILi8EEEEEENS3_IJNS3_IJNS4_ILi1EEES5_EEENS4_ILi4EEEEEEEEiEEC2ERKSD_RKi,($_ZN7cutlass13device_kernelIN5flash19enable_sm80_to_sm89INS1_16FlashAttnBwdSm80INS1_25CollectiveMainloopBwdSm80ILi2ELi2EN4cute5tupleIJNS5_1CILi128EEES8_NS7_ILi64EEEEEENS_10bfloat16_tEfNS_4arch4Sm80ELb0ELb0ELb1ELb0ELb1ELb0ELb0ELb0ELi2ELi4ELi4ELi4ELb0EEENS1_21CollectiveEpilogueBwdISA_SB_SD_Li256ELb0ELb0ELi2EEENS1_19SingleTileSchedulerILb0ELb0ELb0ELi128EEEEEEEEEvNT_6ParamsE$_ZN4cute3eso3ESOILb1ELb0EJNS_6LayoutINS_5tupleIJNS3_IJNS_1CILi2EEES5_EEES5_NS4_ILi8EEEEEENS3_IJNS3_IJNS_11ScaledBasisINS4_ILi1EEEJLi1EEEENS9_IS7_JLi0EEEEEEENS9_INS4_ILi64EEEJLi0EEEENS9_INS4_ILi16EEEJLi1EEEEEEEEENS_10ViewEngineINS_23ArithmeticTupleIteratorINS_15ArithmeticTupleIJiiEEEEEEEEEC2ERKSJ_RKSP_ - $_ZN7cutlass13device_kernelIN5flash19enable_sm80_to_sm89INS1_16FlashAttnBwdSm80INS1_25CollectiveMainloopBwdSm80ILi2ELi2EN4cute5tupleIJNS5_1CILi128EEES8_NS7_ILi64EEEEEENS_10bfloat16_tEfNS_4arch4Sm80ELb0ELb0ELb1ELb0ELb1ELb0ELb0ELb0ELi2ELi4ELi4ELi4ELb0EEENS1_21CollectiveEpilogueBwdISA_SB_SD_Li256ELb0ELb0ELi2EEENS1_19SingleTileSchedulerILb0ELb0ELb0ELi128EEEEEEEEEvNT_6ParamsE$_ZN4cute3eso3ESOILb1ELb0EJNS_6LayoutINS_5tupleIJNS3_IJNS_1CILi2EEES5_EEENS4_ILi8EEEEEENS3_IJNS3_IJNS4_ILi1EEES5_EEENS4_ILi4EEEEEEEEiEEC2ERKSD_RKi)
$_ZN7cutlass13device_kernelIN5flash19enable_sm80_to_sm89INS1_16FlashAttnBwdSm80INS1_25CollectiveMainloopBwdSm80ILi2ELi2EN4cute5tupleIJNS5_1CILi128EEES8_NS7_ILi64EEEEEENS_10bfloat16_tEfNS_4arch4Sm80ELb0ELb0ELb1ELb0ELb1ELb0ELb0ELb0ELi2ELi4ELi4ELi4ELb0EEENS1_21CollectiveEpilogueBwdISA_SB_SD_Li256ELb0ELb0ELi2EEENS1_19SingleTileSchedulerILb0ELb0ELb0ELi128EEEEEEEEEvNT_6ParamsE$_ZN4cute3eso3ESOILb1ELb0EJNS_6LayoutINS_5tupleIJNS3_IJNS_1CILi2EEES5_EEENS4_ILi8EEEEEENS3_IJNS3_IJNS4_ILi1EEES5_EEENS4_ILi4EEEEEEEEiEEC2ERKSD_RKi:
[----:B------:R-:W-:Y:S02]  /*9560*/  IADD3 R2, R25, -c[0x0][0x20], RZ ;  /* 0x8000080019027a10 */ /* 0x000fe40007ffe0ff */
[----:B------:R-:W-:-:S03]  /*9570*/  MOV R5, 0x0 ;  /* 0x0000000000057802 */ /* 0x000fc60000000f00 */
[----:B------:R1:W-:Y:S01]  /*9580*/  STL [R2], R3 ;  /* 0x0000000302007387 */ /* 0x0003e20000100800 */
[----:B------:R-:W-:Y:S05]  /*9590*/  RET.REL.NODEC R4 `(_ZN7cutlass13device_kernelIN5flash19enable_sm80_to_sm89INS1_16FlashAttnBwdSm80INS1_25CollectiveMainloopBwdSm80ILi2ELi2EN4cute5tupleIJNS5_1CILi128EEES8_NS7_ILi64EEEEEENS_10bfloat16_tEfNS_4arch4Sm80ELb0ELb0ELb1ELb0ELb1ELb0ELb0ELb0ELi2ELi4ELi4ELi4ELb0EEENS1_21CollectiveEpilogueBwdISA_SB_SD_Li256ELb0ELb0ELi2EEENS1_19SingleTileSchedulerILb0ELb0ELb0ELi128EEEEEEEEEvNT_6ParamsE) ;  /* 0xffff6a6004007950 */ /* 0x000fea0003c3ffff */
        .type           $_ZN7cutlass13device_kernelIN5flash19enable_sm80_to_sm89INS1_16FlashAttnBwdSm80INS1_25CollectiveMainloopBwdSm80ILi2ELi2EN4cute5tupleIJNS5_1CILi128EEES8_NS7_ILi64EEEEEENS_10bfloat16_tEfNS_4arch4Sm80ELb0ELb0ELb1ELb0ELb1ELb0ELb0ELb0ELi2ELi4ELi4ELi4ELb0EEENS1_21CollectiveEpilogueBwdISA_SB_SD_Li256ELb0ELb0ELi2EEENS1_19SingleTileSchedulerILb0ELb0ELb0ELi128EEEEEEEEEvNT_6ParamsE$_ZN4cute3eso3ESOILb1ELb0EJNS_6LayoutINS_5tupleIJNS3_IJNS_1CILi2EEES5_EEES5_NS4_ILi8EEEEEENS3_IJNS3_IJNS_11ScaledBasisINS4_ILi1EEEJLi1EEEENS9_IS7_JLi0EEEEEEENS9_INS4_ILi64EEEJLi0EEEENS9_INS4_ILi16EEEJLi1EEEEEEEEENS_10ViewEngineINS_23ArithmeticTupleIteratorINS_15ArithmeticTupleIJiiEEEEEEEEEC2ERKSJ_RKSP_,@function
        .size           $_ZN7cutlass13device_kernelIN5flash19enable_sm80_to_sm89INS1_16FlashAttnBwdSm80INS1_25CollectiveMainloopBwdSm80ILi2ELi2EN4cute5tupleIJNS5_1CILi128EEES8_NS7_ILi64EEEEEENS_10bfloat16_tEfNS_4arch4Sm80ELb0ELb0ELb1ELb0ELb1ELb0ELb0ELb0ELi2ELi4ELi4ELi4ELb0EEENS1_21CollectiveEpilogueBwdISA_SB_SD_Li256ELb0ELb0ELi2EEENS1_19SingleTileSchedulerILb0ELb0ELb0ELi128EEEEEEEEEvNT_6ParamsE$_ZN4cute3eso3ESOILb1ELb0EJNS_6LayoutINS_5tupleIJNS3_IJNS_1CILi2EEES5_EEES5_NS4_ILi8EEEEEENS3_IJNS3_IJNS_11ScaledBasisINS4_ILi1EEEJLi1EEEENS9_IS7_JLi0EEEEEEENS9_INS4_ILi64EEEJLi0EEEENS9_INS4_ILi16EEEJLi1EEEEEEEEENS_10ViewEngineINS_23ArithmeticTupleIteratorINS_15ArithmeticTupleIJiiEEEEEEEEEC2ERKSJ_RKSP_,($_ZN7cutlass13device_kernelIN5flash19enable_sm80_to_sm89INS1_16FlashAttnBwdSm80INS1_25CollectiveMainloopBwdSm80ILi2ELi2EN4cute5tupleIJNS5_1CILi128EEES8_NS7_ILi64EEEEEENS_10bfloat16_tEfNS_4arch4Sm80ELb0ELb0ELb1ELb0ELb1ELb0ELb0ELb0ELi2ELi4ELi4ELi4ELb0EEENS1_21CollectiveEpilogueBwdISA_SB_SD_Li256ELb0ELb0ELi2EEENS1_19SingleTileSchedulerILb0ELb0ELb0ELi128EEEEEEEEEvNT_6ParamsE$_ZN4cute3eso3ESOILb1ELb0EJNS_6LayoutINS_5tupleIJNS3_IJNS_1CILi2EEES5_EEES5_NS4_ILi8EEEEEENS3_IJNS3_IJNS_11ScaledBasisINS4_ILi1EEEJLi1EEEENS9_IS7_JLi0EEEEEEENS9_INS4_ILi64EEEJLi0EEEENS9_INS4_ILi16EEEJLi1EEEEEEEEENS_15ArithmeticTupleIJiiEEEEEC2ERKSJ_RKSL_ - $_ZN7cutlass13device_kernelIN5flash19enable_sm80_to_sm89INS1_16FlashAttnBwdSm80INS1_25CollectiveMainloopBwdSm80ILi2ELi2EN4cute5tupleIJNS5_1CILi128EEES8_NS7_ILi64EEEEEENS_10bfloat16_tEfNS_4arch4Sm80ELb0ELb0ELb1ELb0ELb1ELb0ELb0ELb0ELi2ELi4ELi4ELi4ELb0EEENS1_21CollectiveEpilogueBwdISA_SB_SD_Li256ELb0ELb0ELi2EEENS1_19SingleTileSchedulerILb0ELb0ELb0ELi128EEEEEEEEEvNT_6ParamsE$_ZN4cute3eso3ESOILb1ELb0EJNS_6LayoutINS_5tupleIJNS3_IJNS_1CILi2EEES5_EEES5_NS4_ILi8EEEEEENS3_IJNS3_IJNS_11ScaledBasisINS4_ILi1EEEJLi1EEEENS9_IS7_JLi0EEEEEEENS9_INS4_ILi64EEEJLi0EEEENS9_INS4_ILi16EEEJLi1EEEEEEEEENS_10ViewEngineINS_23ArithmeticTupleIteratorINS_15ArithmeticTupleIJiiEEEEEEEEEC2ERKSJ_RKSP_)
$_ZN7cutlass13device_kernelIN5flash19enable_sm80_to_sm89INS1_16FlashAttnBwdSm80INS1_25CollectiveMainloopBwdSm80ILi2ELi2EN4cute5tupleIJNS5_1CILi128EEES8_NS7_ILi64EEEEEENS_10bfloat16_tEfNS_4arch4Sm80ELb0ELb0ELb1ELb0ELb1ELb0ELb0ELb0ELi2ELi4ELi4ELi4ELb0EEENS1_21CollectiveEpilogueBwdISA_SB_SD_Li256ELb0ELb0ELi2EEENS1_19SingleTileSchedulerILb0ELb0ELb0ELi128EEEEEEEEEvNT_6ParamsE$_ZN4cute3eso3ESOILb1ELb0EJNS_6LayoutINS_5tupleIJNS3_IJNS_1CILi2EEES5_EEES5_NS4_ILi8EEEEEENS3_IJNS3_IJNS_11ScaledBasisINS4_ILi1EEEJLi1EEEENS9_IS7_JLi0EEEEEEENS9_INS4_ILi64EEEJLi0EEEENS9_INS4_ILi16EEEJLi1EEEEEEEEENS_10ViewEngineINS_23ArithmeticTupleIteratorINS_15ArithmeticTupleIJiiEEEEEEEEEC2ERKSJ_RKSP_:
[----:B------:R-:W-:Y:S01]  /*95a0*/  IADD3 R4, R15, -c[0x0][0x20], RZ ;  /* 0x800008000f047a10 */ /* 0x000fe20007ffe0ff */
[----:B------:R-:W-:Y:S01]  /*95b0*/  IMAD.MOV.U32 R8, RZ, RZ, R6 ;  /* 0x000000ffff087224 */ /* 0x000fe200078e0006 */
[----:B------:R-:W-:-:S03]  /*95c0*/  MOV R9, 0x0 ;  /* 0x0000000000097802 */ /* 0x000fc60000000f00 */
[----:B------:R1:W-:Y:S04]  /*95d0*/  STL [R4], R2 ;  /* 0x0000000204007387 */ /* 0x0003e80000100800 */
[----:B------:R1:W-:Y:S01]  /*95e0*/  STL [R4+0x4], R3 ;  /* 0x0000040304007387 */ /* 0x0003e20000100800 */
[----:B------:R-:W-:Y:S05]  /*95f0*/  RET.REL.NODEC R8 `(_ZN7cutlass13device_kernelIN5flash19enable_sm80_to_sm89INS1_16FlashAttnBwdSm80INS1_25CollectiveMainloopBwdSm80ILi2ELi2EN4cute5tupleIJNS5_1CILi128EEES8_NS7_ILi64EEEEEENS_10bfloat16_tEfNS_4arch4Sm80ELb0ELb0ELb1ELb0ELb1ELb0ELb0ELb0ELi2ELi4ELi4ELi4ELb0EEENS1_21CollectiveEpilogueBwdISA_SB_SD_Li256ELb0ELb0ELi2EEENS1_19SingleTileSchedulerILb0ELb0ELb0ELi128EEEEEEEEEvNT_6ParamsE) ;  /* 0xffff6a0008007950 */ /* 0x000fea0003c3ffff */
        .type           $_ZN7cutlass13device_kernelIN5flash19enable_sm80_to_sm89INS1_16FlashAttnBwdSm80INS1_25CollectiveMainloopBwdSm80ILi2ELi2EN4cute5tupleIJNS5_1CILi128EEES8_NS7_ILi64EEEEEENS_10bfloat16_tEfNS_4arch4Sm80ELb0ELb0ELb1ELb0ELb1ELb0ELb0ELb0ELi2ELi4ELi4ELi4ELb0EEENS1_21CollectiveEpilogueBwdISA_SB_SD_Li256ELb0ELb0ELi2EEENS1_19SingleTileSchedulerILb0ELb0ELb0ELi128EEEEEEEEEvNT_6ParamsE$_ZN4cute3eso3ESOILb1ELb0EJNS_6LayoutINS_5tupleIJNS3_IJNS_1CILi2EEES5_EEES5_NS4_ILi8EEEEEENS3_IJNS3_IJNS_11ScaledBasisINS4_ILi1EEEJLi1EEEENS9_IS7_JLi0EEEEEEENS9_INS4_ILi64EEEJLi0EEEENS9_INS4_ILi16EEEJLi1EEEEEEEEENS_15ArithmeticTupleIJiiEEEEEC2ERKSJ_RKSL_,@function
        .size           $_ZN7cutlass13device_kernelIN5flash19enable_sm80_to_sm89INS1_16FlashAttnBwdSm80INS1_25CollectiveMainloopBwdSm80ILi2ELi2EN4cute5tupleIJNS5_1CILi128EEES8_NS7_ILi64EEEEEENS_10bfloat16_tEfNS_4arch4Sm80ELb0ELb0ELb1ELb0ELb1ELb0ELb0ELb0ELi2ELi4ELi4ELi4ELb0EEENS1_21CollectiveEpilogueBwdISA_SB_SD_Li256ELb0ELb0ELi2EEENS1_19SingleTileSchedulerILb0ELb0ELb0ELi128EEEEEEEEEvNT_6ParamsE$_ZN4cute3eso3ESOILb1ELb0EJNS_6LayoutINS_5tupleIJNS3_IJNS_1CILi2EEES5_EEES5_NS4_ILi8EEEEEENS3_IJNS3_IJNS_11ScaledBasisINS4_ILi1EEEJLi1EEEENS9_IS7_JLi0EEEEEEENS9_INS4_ILi64EEEJLi0EEEENS9_INS4_ILi16EEEJLi1EEEEEEEEENS_15ArithmeticTupleIJiiEEEEEC2ERKSJ_RKSL_,($_ZN7cutlass13device_kernelIN5flash19enable_sm80_to_sm89INS1_16FlashAttnBwdSm80INS1_25CollectiveMainloopBwdSm80ILi2ELi2EN4cute5tupleIJNS5_1CILi128EEES8_NS7_ILi64EEEEEENS_10bfloat16_tEfNS_4arch4Sm80ELb0ELb0ELb1ELb0ELb1ELb0ELb0ELb0ELi2ELi4ELi4ELi4ELb0EEENS1_21CollectiveEpilogueBwdISA_SB_SD_Li256ELb0ELb0ELi2EEENS1_19SingleTileSchedulerILb0ELb0ELb0ELi128EEEEEEEEEvNT_6ParamsE$_ZN4cute3eso3ESOILb1ELb0EJNS_6LayoutINS_5tupleIJNS3_IJNS_1CILi2EEES5_EEES6_EEENS3_IJNS3_IJNS4_ILi1EEES5_EEENS3_IJNS4_ILi32EEENS4_ILi64EEEEEEEEEEENS_10ViewEngineIPN7cutlass10bfloat16_tEEEEEC2ERKSE_RKSJ_ - $_ZN7cutlass13device_kernelIN5flash19enable_sm80_to_sm89INS1_16FlashAttnBwdSm80INS1_25CollectiveMainloopBwdSm80ILi2ELi2EN4cute5tupleIJNS5_1CILi128EEES8_NS7_ILi64EEEEEENS_10bfloat16_tEfNS_4arch4Sm80ELb0ELb0ELb1ELb0ELb1ELb0ELb0ELb0ELi2ELi4ELi4ELi4ELb0EEENS1_21CollectiveEpilogueBwdISA_SB_SD_Li256ELb0ELb0ELi2EEENS1_19SingleTileSchedulerILb0ELb0ELb0ELi128EEEEEEEEEvNT_6ParamsE$_ZN4cute3eso3ESOILb1ELb0EJNS_6LayoutINS_5tupleIJNS3_IJNS_1CILi2EEES5_EEES5_NS4_ILi8EEEEEENS3_IJNS3_IJNS_11ScaledBasisINS4_ILi1EEEJLi1EEEENS9_IS7_JLi0EEEEEEENS9_INS4_ILi64EEEJLi0EEEENS9_INS4_ILi16EEEJLi1EEEEEEEEENS_15ArithmeticTupleIJiiEEEEEC2ERKSJ_RKSL_)
$_ZN7cutlass13device_kernelIN5flash19enable_sm80_to_sm89INS1_16FlashAttnBwdSm80INS1_25CollectiveMainloopBwdSm80ILi2ELi2EN4cute5tupleIJNS5_1CILi128EEES8_NS7_ILi64EEEEEENS_10bfloat16_tEfNS_4arch4Sm80ELb0ELb0ELb1ELb0ELb1ELb0ELb0ELb0ELi2ELi4ELi4ELi4ELb0EEENS1_21CollectiveEpilogueBwdISA_SB_SD_Li256ELb0ELb0ELi2EEENS1_19SingleTileSchedulerILb0ELb0ELb0ELi128EEEEEEEEEvNT_6ParamsE$_ZN4cute3eso3ESOILb1ELb0EJNS_6LayoutINS_5tupleIJNS3_IJNS_1CILi2EEES5_EEES5_NS4_ILi8EEEEEENS3_IJNS3_IJNS_11ScaledBasisINS4_ILi1EEEJLi1EEEENS9_IS7_JLi0EEEEEEENS9_INS4_ILi64EEEJLi0EEEENS9_INS4_ILi16EEEJLi1EEEEEEEEENS_15ArithmeticTupleIJiiEEEEEC2ERKSJ_RKSL_:
[----:B------:R-:W-:Y:S01]  /*9600*/  IADD3 R4, R15, -c[0x0][0x20], RZ ;  /* 0x800008000f047a10 */ /* 0x000fe20007ffe0ff */
[----:B------:R-:W-:Y:S01]  /*9610*/  IMAD.MOV.U32 R8, RZ, RZ, R6 ;  /* 0x000000ffff087224 */ /* 0x000fe200078e0006 */
[----:B------:R-:W-:-:S03]  /*9620*/  MOV R9, 0x0 ;  /* 0x0000000000097802 */ /* 0x000fc60000000f00 */
[----:B------:R1:W-:Y:S04]  /*9630*/  STL [R4], R2 ;  /* 0x0000000204007387 */ /* 0x0003e80000100800 */
[----:B------:R1:W-:Y:S01]  /*9640*/  STL [R4+0x4], R3 ;  /* 0x0000040304007387 */ /* 0x0003e20000100800 */
[----:B------:R-:W-:Y:S05]  /*9650*/  RET.REL.NODEC R8 `(_ZN7cutlass13device_kernelIN5flash19enable_sm80_to_sm89INS1_16FlashAttnBwdSm80INS1_25CollectiveMainloopBwdSm80ILi2ELi2EN4cute5tupleIJNS5_1CILi128EEES8_NS7_ILi64EEEEEENS_10bfloat16_tEfNS_4arch4Sm80ELb0ELb0ELb1ELb0ELb1ELb0ELb0ELb0ELi2ELi4ELi4ELi4ELb0EEENS1_21CollectiveEpilogueBwdISA_SB_SD_Li256ELb0ELb0ELi2EEENS1_19SingleTileSchedulerILb0ELb0ELb0ELi128EEEEEEEEEvNT_6ParamsE) ;  /* 0xffff69a008007950 */ /* 0x000fea0003c3ffff */
        .type           $_ZN7cutlass13device_kernelIN5flash19enable_sm80_to_sm89INS1_16FlashAttnBwdSm80INS1_25CollectiveMainloopBwdSm80ILi2ELi2EN4cute5tupleIJNS5_1CILi128EEES8_NS7_ILi64EEEEEENS_10bfloat16_tEfNS_4arch4Sm80ELb0ELb0ELb1ELb0ELb1ELb0ELb0ELb0ELi2ELi4ELi4ELi4ELb0EEENS1_21CollectiveEpilogueBwdISA_SB_SD_Li256ELb0ELb0ELi2EEENS1_19SingleTileSchedulerILb0ELb0ELb0ELi128EEEEEEEEEvNT_6ParamsE$_ZN4cute3eso3ESOILb1ELb0EJNS_6LayoutINS_5tupleIJNS3_IJNS_1CILi2EEES5_EEES6_EEENS3_IJNS3_IJNS4_ILi1EEES5_EEENS3_IJNS4_ILi32EEENS4_ILi64EEEEEEEEEEENS_10ViewEngineIPN7cutlass10bfloat16_tEEEEEC2ERKSE_RKSJ_,@function
        .size           $_ZN7cutlass13device_kernelIN5flash19enable_sm80_to_sm89INS1_16FlashAttnBwdSm80INS1_25CollectiveMainloopBwdSm80ILi2ELi2EN4cute5tupleIJNS5_1CILi128EEES8_NS7_ILi64EEEEEENS_10bfloat16_tEfNS_4arch4Sm80ELb0ELb0ELb1ELb0ELb1ELb0ELb0ELb0ELi2ELi4ELi4ELi4ELb0EEENS1_21CollectiveEpilogueBwdISA_SB_SD_Li256ELb0ELb0ELi2EEENS1_19SingleTileSchedulerILb0ELb0ELb0ELi128EEEEEEEEEvNT_6ParamsE$_ZN4cute3eso3ESOILb1ELb0EJNS_6LayoutINS_5tupleIJNS3_IJNS_1CILi2EEES5_EEES6_EEENS3_IJNS3_IJNS4_ILi1EEES5_EEENS3_IJNS4_ILi32EEENS4_ILi64EEEEEEEEEEENS_10ViewEngineIPN7cutlass10bfloat16_tEEEEEC2ERKSE_RKSJ_,($_ZN7cutlass13device_kernelIN5flash19enable_sm80_to_sm89INS1_16FlashAttnBwdSm80INS1_25CollectiveMainloopBwdSm80ILi2ELi2EN4cute5tupleIJNS5_1CILi128EEES8_NS7_ILi64EEEEEENS_10bfloat16_tEfNS_4arch4Sm80ELb0ELb0ELb1ELb0ELb1ELb0ELb0ELb0ELi2ELi4ELi4ELi4ELb0EEENS1_21CollectiveEpilogueBwdISA_SB_SD_Li256ELb0ELb0ELi2EEENS1_19SingleTileSchedulerILb0ELb0ELb0ELi128EEEEEEEEEvNT_6ParamsE$_ZN4cute3eso3ESOILb1ELb0EJNS_6LayoutINS_5tupleIJNS3_IJNS_1CILi2EEES5_EEES6_EEENS3_IJNS3_IJNS4_ILi1EEES5_EEENS3_IJNS4_ILi32EEENS4_ILi64EEEEEEEEEEEiEEC2ERKSE_RKi - $_ZN7cutlass13device_kernelIN5flash19enable_sm80_to_sm89INS1_16FlashAttnBwdSm80INS1_25CollectiveMainloopBwdSm80ILi2ELi2EN4cute5tupleIJNS5_1CILi128EEES8_NS7_ILi64EEEEEENS_10bfloat16_tEfNS_4arch4Sm80ELb0ELb0ELb1ELb0ELb1ELb0ELb0ELb0ELi2ELi4ELi4ELi4ELb0EEENS1_21CollectiveEpilogueBwdISA_SB_SD_Li256ELb0ELb0ELi2EEENS1_19SingleTileSchedulerILb0ELb0ELb0ELi128EEEEEEEEEvNT_6ParamsE$_ZN4cute3eso3ESOILb1ELb0EJNS_6LayoutINS_5tupleIJNS3_IJNS_1CILi2EEES5_EEES6_EEENS3_IJNS3_IJNS4_ILi1EEES5_EEENS3_IJNS4_ILi32EEENS4_ILi64EEEEEEEEEEENS_10ViewEngineIPN7cutlass10bfloat16_tEEEEEC2ERKSE_RKSJ_)
$_ZN7cutlass13device_kernelIN5flash19enable_sm80_to_sm89INS1_16FlashAttnBwdSm80INS1_25CollectiveMainloopBwdSm80ILi2ELi2EN4cute5tupleIJNS5_1CILi128EEES8_NS7_ILi64EEEEEENS_10bfloat16_tEfNS_4arch4Sm80ELb0ELb0ELb1ELb0ELb1ELb0ELb0ELb0ELi2ELi4ELi4ELi4ELb0EEENS1_21CollectiveEpilogueBwdISA_SB_SD_Li256ELb0ELb0ELi2EEENS1_19SingleTileSchedulerILb0ELb0ELb0ELi128EEEEEEEEEvNT_6ParamsE$_ZN4cute3eso3ESOILb1ELb0EJNS_6LayoutINS_5tupleIJNS3_IJNS_1CILi2EEES5_EEES6_EEENS3_IJNS3_IJNS4_ILi1EEES5_EEENS3_IJNS4_ILi32EEENS4_ILi64EEEEEEEEEEENS_10ViewEngineIPN7cutlass10bfloat16_tEEEEEC2ERKSE_RKSJ_:
[----:B------:R-:W-:Y:S01]  /*9660*/  IADD3 R2, R76, -c[0x0][0x20], RZ ;  /* 0x800008004c027a10 */ /* 0x000fe20007ffe0ff */
[----:B------:R-:W-:Y:S01]  /*9670*/  IMAD.MOV.U32 R7, RZ, RZ, R3 ;  /* 0x000000ffff077224 */ /* 0x000fe200078e0003 */
[----:B------:R-:W-:-:S04]  /*9680*/  MOV R5, 0x0 ;  /* 0x0000000000057802 */ /* 0x000fc80000000f00 */
[----:B------:R1:W-:Y:S01]  /*9690*/  STL.64 [R2], R6 ;  /* 0x0000000602007387 */ /* 0x0003e20000100a00 */
[----:B------:R-:W-:Y:S05]  /*96a0*/  RET.REL.NODEC R4 `(_ZN7cutlass13device_kernelIN5flash19enable_sm80_to_sm89INS1_16FlashAttnBwdSm80INS1_25CollectiveMainloopBwdSm80ILi2ELi2EN4cute5tupleIJNS5_1CILi128EEES8_NS7_ILi64EEEEEENS_10bfloat16_tEfNS_4arch4Sm80ELb0ELb0ELb1ELb0ELb1ELb0ELb0ELb0ELi2ELi4ELi4ELi4ELb0EEENS1_21CollectiveEpilogueBwdISA_SB_SD_Li256ELb0ELb0ELi2EEENS1_19SingleTileSchedulerILb0ELb0ELb0ELi128EEEEEEEEEvNT_6ParamsE) ;  /* 0xffff695004007950 */ /* 0x000fea0003c3ffff */
        .type           $_ZN7cutlass13device_kernelIN5flash19enable_sm80_to_sm89INS1_16FlashAttnBwdSm80INS1_25CollectiveMainloopBwdSm80ILi2ELi2EN4cute5tupleIJNS5_1CILi128EEES8_NS7_ILi64EEEEEENS_10bfloat16_tEfNS_4arch4Sm80ELb0ELb0ELb1ELb0ELb1ELb0ELb0ELb0ELi2ELi4ELi4ELi4ELb0EEENS1_21CollectiveEpilogueBwdISA_SB_SD_Li256ELb0ELb0ELi2EEENS1_19SingleTileSchedulerILb0ELb0ELb0ELi128EEEEEEEEEvNT_6ParamsE$_ZN4cute3eso3ESOILb1ELb0EJNS_6LayoutINS_5tupleIJNS3_IJNS_1CILi2EEES5_EEES6_EEENS3_IJNS3_IJNS4_ILi1EEES5_EEENS3_IJNS4_ILi32EEENS4_ILi64EEEEEEEEEEEiEEC2ERKSE_RKi,@function
        .size           $_ZN7cutlass13device_kernelIN5flash19enable_sm80_to_sm89INS1_16FlashAttnBwdSm80INS1_25CollectiveMainloopBwdSm80ILi2ELi2EN4cute5tupleIJNS5_1CILi128EEES8_NS7_ILi64EEEEEENS_10bfloat16_tEfNS_4arch4Sm80ELb0ELb0ELb1ELb0ELb1ELb0ELb0ELb0ELi2ELi4ELi4ELi4ELb0EEENS1_21CollectiveEpilogueBwdISA_SB_SD_Li256ELb0ELb0ELi2EEENS1_19SingleTileSchedulerILb0ELb0ELb0ELi128EEEEEEEEEvNT_6ParamsE$_ZN4cute3eso3ESOILb1ELb0EJNS_6LayoutINS_5tupleIJNS3_IJNS_1CILi2EEES5_EEES6_EEENS3_IJNS3_IJNS4_ILi1EEES5_EEENS3_IJNS4_ILi32EEENS4_ILi64EEEEEEEEEEEiEEC2ERKSE_RKi,($_ZN7cutlass13device_kernelIN5flash19enable_sm80_to_sm89INS1_16FlashAttnBwdSm80INS1_25CollectiveMainloopBwdSm80ILi2ELi2EN4cute5tupleIJNS5_1CILi128EEES8_NS7_ILi64EEEEEENS_10bfloat16_tEfNS_4arch4Sm80ELb0ELb0ELb1ELb0ELb1ELb0ELb0ELb0ELi2ELi4ELi4ELi4ELb0EEENS1_21CollectiveEpilogueBwdISA_SB_SD_Li256ELb0ELb0ELi2EEENS1_19SingleTileSchedulerILb0ELb0ELb0ELi128EEEEEEEEEvNT_6ParamsE$_ZN4cute3eso3ESOILb1ELb0EJNS_6LayoutINS_5tupleIJNS3_IJNS_1CILi2EEES5_S5_EEEEEENS3_IJNS3_IJNS4_ILi1EEES5_NS4_ILi4EEEEEEEEEEENS_10ViewEngineIPN7cutlass10bfloat16_tEEEEEC2ERKSC_RKSH_ - $_ZN7cutlass13device_kernelIN5flash19enable_sm80_to_sm89INS1_16FlashAttnBwdSm80INS1_25CollectiveMainloopBwdSm80ILi2ELi2EN4cute5tupleIJNS5_1CILi128EEES8_NS7_ILi64EEEEEENS_10bfloat16_tEfNS_4arch4Sm80ELb0ELb0ELb1ELb0ELb1ELb0ELb0ELb0ELi2ELi4ELi4ELi4ELb0EEENS1_21CollectiveEpilogueBwdISA_SB_SD_Li256ELb0ELb0ELi2EEENS1_19SingleTileSchedulerILb0ELb0ELb0ELi128EEEEEEEEEvNT_6ParamsE$_ZN4cute3eso3ESOILb1ELb0EJNS_6LayoutINS_5tupleIJNS3_IJNS_1CILi2EEES5_EEES6_EEENS3_IJNS3_IJNS4_ILi1EEES5_EEENS3_IJNS4_ILi32EEENS4_ILi64EEEEEEEEEEEiEEC2ERKSE_RKi)
$_ZN7cutlass13device_kernelIN5flash19enable_sm80_to_sm89INS1_16FlashAttnBwdSm80INS1_25CollectiveMainloopBwdSm80ILi2ELi2EN4cute5tupleIJNS5_1CILi128EEES8_NS7_ILi64EEEEEENS_10bfloat16_tEfNS_4arch4Sm80ELb0ELb0ELb1ELb0ELb1ELb0ELb0ELb0ELi2ELi4ELi4ELi4ELb0EEENS1_21CollectiveEpilogueBwdISA_SB_SD_Li256ELb0ELb0ELi2EEENS1_19SingleTileSchedulerILb0ELb0ELb0ELi128EEEEEEEEEvNT_6ParamsE$_ZN4cute3eso3ESOILb1ELb0EJNS_6LayoutINS_5tupleIJNS3_IJNS_1CILi2EEES5_EEES6_EEENS3_IJNS3_IJNS4_ILi1EEES5_EEENS3_IJNS4_ILi32EEENS4_ILi64EEEEEEEEEEEiEEC2ERKSE_RKi:
[----:B------:R-:W-:Y:S02]  /*96b0*/  IADD3 R2, R76, -c[0x0][0x20], RZ ;  /* 0x800008004c027a10 */ /* 0x000fe40007ffe0ff */
[----:B------:R-:W-:-:S03]  /*96c0*/  MOV R5, 0x0 ;  /* 0x0000000000057802 */ /* 0x000fc60000000f00 */
[----:B------:R1:W-:Y:S01]  /*96d0*/  STL [R2], R3 ;  /* 0x0000000302007387 */ /* 0x0003e20000100800 */
[----:B------:R-:W-:Y:S05]  /*96e0*/  RET.REL.NODEC R4 `(_ZN7cutlass13device_kernelIN5flash19enable_sm80_to_sm89INS1_16FlashAttnBwdSm80INS1_25CollectiveMainloopBwdSm80ILi2ELi2EN4cute5tupleIJNS5_1CILi128EEES8_NS7_ILi64EEEEEENS_10bfloat16_tEfNS_4arch4Sm80ELb0ELb0ELb1ELb0ELb1ELb0ELb0ELb0ELi2ELi4ELi4ELi4ELb0EEENS1_21CollectiveEpilogueBwdISA_SB_SD_Li256ELb0ELb0ELi2EEENS1_19SingleTileSchedulerILb0ELb0ELb0ELi128EEEEEEEEEvNT_6ParamsE) ;  /* 0xffff691004007950 */ /* 0x000fea0003c3ffff */
        .type           $_ZN7cutlass13device_kernelIN5flash19enable_sm80_to_sm89INS1_16FlashAttnBwdSm80INS1_25CollectiveMainloopBwdSm80ILi2ELi2EN4cute5tupleIJNS5_1CILi128EEES8_NS7_ILi64EEEEEENS_10bfloat16_tEfNS_4arch4Sm80ELb0ELb0ELb1ELb0ELb1ELb0ELb0ELb0ELi2ELi4ELi4ELi4ELb0EEENS1_21CollectiveEpilogueBwdISA_SB_SD_Li256ELb0ELb0ELi2EEENS1_19SingleTileSchedulerILb0ELb0ELb0ELi128EEEEEEEEEvNT_6ParamsE$_ZN4cute3eso3ESOILb1ELb0EJNS_6LayoutINS_5tupleIJNS3_IJNS_1CILi2EEES5_S5_EEEEEENS3_IJNS3_IJNS4_ILi1EEES5_NS4_ILi4EEEEEEEEEEENS_10ViewEngineIPN7cutlass10bfloat16_tEEEEEC2ERKSC_RKSH_,@function
        .size           $_ZN7cutlass13device_kernelIN5flash19enable_sm80_to_sm89INS1_16FlashAttnBwdSm80INS1_25CollectiveMainloopBwdSm80ILi2ELi2EN4cute5tupleIJNS5_1CILi128EEES8_NS7_ILi64EEEEEENS_10bfloat16_tEfNS_4arch4Sm80ELb0ELb0ELb1ELb0ELb1ELb0ELb0ELb0ELi2ELi4ELi4ELi4ELb0EEENS1_21CollectiveEpilogueBwdISA_SB_SD_Li256ELb0ELb0ELi2EEENS1_19SingleTileSchedulerILb0ELb0ELb0ELi128EEEEEEEEEvNT_6ParamsE$_ZN4cute3eso3ESOILb1ELb0EJNS_6LayoutINS_5tupleIJNS3_IJNS_1CILi2EEES5_S5_EEEEEENS3_IJNS3_IJNS4_ILi1EEES5_NS4_ILi4EEEEEEEEEEENS_10ViewEngineIPN7cutlass10bfloat16_tEEEEEC2ERKSC_RKSH_,($_ZN7cutlass13device_kernelIN5flash19enable_sm80_to_sm89INS1_16FlashAttnBwdSm80INS1_25CollectiveMainloopBwdSm80ILi2ELi2EN4cute5tupleIJNS5_1CILi128EEES8_NS7_ILi64EEEEEENS_10bfloat16_tEfNS_4arch4Sm80ELb0ELb0ELb1ELb0ELb1ELb0ELb0ELb0ELi2ELi4ELi4ELi4ELb0EEENS1_21CollectiveEpilogueBwdISA_SB_SD_Li256ELb0ELb0ELi2EEENS1_19SingleTileSchedulerILb0ELb0ELb0ELi128EEEEEEEEEvNT_6ParamsE$_ZN4cute3eso3ESOILb1ELb0EJNS_6LayoutINS_5tupleIJNS3_IJNS_1CILi2EEES5_S5_EEEEEENS3_IJNS3_IJNS4_ILi1EEES5_NS4_ILi4EEEEEEEEEEEiEEC2ERKSC_RKi - $_ZN7cutlass13device_kernelIN5flash19enable_sm80_to_sm89INS1_16FlashAttnBwdSm80INS1_25CollectiveMainloopBwdSm80ILi2ELi2EN4cute5tupleIJNS5_1CILi128EEES8_NS7_ILi64EEEEEENS_10bfloat16_tEfNS_4arch4Sm80ELb0ELb0ELb1ELb0ELb1ELb0ELb0ELb0ELi2ELi4ELi4ELi4ELb0EEENS1_21CollectiveEpilogueBwdISA_SB_SD_Li256ELb0ELb0ELi2EEENS1_19SingleTileSchedulerILb0ELb0ELb0ELi128EEEEEEEEEvNT_6ParamsE$_ZN4cute3eso3ESOILb1ELb0EJNS_6LayoutINS_5tupleIJNS3_IJNS_1CILi2EEES5_S5_EEEEEENS3_IJNS3_IJNS4_ILi1EEES5_NS4_ILi4EEEEEEEEEEENS_10ViewEngineIPN7cutlass10bfloat16_tEEEEEC2ERKSC_RKSH_)
$_ZN7cutlass13device_kernelIN5flash19enable_sm80_to_sm89INS1_16FlashAttnBwdSm80INS1_25CollectiveMainloopBwdSm80ILi2ELi2EN4cute5tupleIJNS5_1CILi128EEES8_NS7_ILi64EEEEEENS_10bfloat16_tEfNS_4arch4Sm80ELb0ELb0ELb1ELb0ELb1ELb0ELb0ELb0ELi2ELi4ELi4ELi4ELb0EEENS1_21CollectiveEpilogueBwdISA_SB_SD_Li256ELb0ELb0ELi2EEENS1_19SingleTileSchedulerILb0ELb0ELb0ELi128EEEEEEEEEvNT_6ParamsE$_ZN4cute3eso3ESOILb1ELb0EJNS_6LayoutINS_5tupleIJNS3_IJNS_1CILi2EEES5_S5_EEEEEENS3_IJNS3_IJNS4_ILi1EEES5_NS4_ILi4EEEEEEEEEEENS_10ViewEngineIPN7cutlass10bfloat16_tEEEEEC2ERKSC_RKSH_:
[----:B------:R-:W-:Y:S01]  /*96f0*/  IADD3 R2, R76, -c[0x0][0x20], RZ ;  /* 0x800008004c027a10 */ /* 0x000fe20007ffe0ff */
[----:B------:R-:W-:Y:S01]  /*9700*/  IMAD.MOV.U32 R7, RZ, RZ, R3 ;  /* 0x000000ffff077224 */ /* 0x000fe200078e0003 */
[----:B------:R-:W-:-:S04]  /*9710*/  MOV R5, 0x0 ;  /* 0x0000000000057802 */ /* 0x000fc80000000f00 */
[----:B------:R1:W-:Y:S01]  /*9720*/  STL.64 [R2], R6 ;  /* 0x0000000602007387 */ /* 0x0003e20000100a00 */
[----:B------:R-:W-:Y:S05]  /*9730*/  RET.REL.NODEC R4 `(_ZN7cutlass13device_kernelIN5flash19enable_sm80_to_sm89INS1_16FlashAttnBwdSm80INS1_25CollectiveMainloopBwdSm80ILi2ELi2EN4cute5tupleIJNS5_1CILi128EEES8_NS7_ILi64EEEEEENS_10bfloat16_tEfNS_4arch4Sm80ELb0ELb0ELb1ELb0ELb1ELb0ELb0ELb0ELi2ELi4ELi4ELi4ELb0EEENS1_21CollectiveEpilogueBwdISA_SB_SD_Li256ELb0ELb0ELi2EEENS1_19SingleTileSchedulerILb0ELb0ELb0ELi128EEEEEEEEEvNT_6ParamsE) ;  /* 0xffff68c004007950 */ /* 0x000fea0003c3ffff */
        .type           $_ZN7cutlass13device_kernelIN5flash19enable_sm80_to_sm89INS1_16FlashAttnBwdSm80INS1_25CollectiveMainloopBwdSm80ILi2ELi2EN4cute5tupleIJNS5_1CILi128EEES8_NS7_ILi64EEEEEENS_10bfloat16_tEfNS_4arch4Sm80ELb0ELb0ELb1ELb0ELb1ELb0ELb0ELb0ELi2ELi4ELi4ELi4ELb0EEENS1_21CollectiveEpilogueBwdISA_SB_SD_Li256ELb0ELb0ELi2EEENS1_19SingleTileSchedulerILb0ELb0ELb0ELi128EEEEEEEEEvNT_6ParamsE$_ZN4cute3eso3ESOILb1ELb0EJNS_6LayoutINS_5tupleIJNS3_IJNS_1CILi2EEES5_S5_EEEEEENS3_IJNS3_IJNS4_ILi1EEES5_NS4_ILi4EEEEEEEEEEEiEEC2ERKSC_RKi,@function
        .size           $_ZN7cutlass13device_kernelIN5flash19enable_sm80_to_sm89INS1_16FlashAttnBwdSm80INS1_25CollectiveMainloopBwdSm80ILi2ELi2EN4cute5tupleIJNS5_1CILi128EEES8_NS7_ILi64EEEEEENS_10bfloat16_tEfNS_4arch4Sm80ELb0ELb0ELb1ELb0ELb1ELb0ELb0ELb0ELi2ELi4ELi4ELi4ELb0EEENS1_21CollectiveEpilogueBwdISA_SB_SD_Li256ELb0ELb0ELi2EEENS1_19SingleTileSchedulerILb0ELb0ELb0ELi128EEEEEEEEEvNT_6ParamsE$_ZN4cute3eso3ESOILb1ELb0EJNS_6LayoutINS_5tupleIJNS3_IJNS_1CILi2EEES5_S5_EEEEEENS3_IJNS3_IJNS4_ILi1EEES5_NS4_ILi4EEEEEEEEEEEiEEC2ERKSC_RKi,($_ZN7cutlass13device_kernelIN5flash19enable_sm80_to_sm89INS1_16FlashAttnBwdSm80INS1_25CollectiveMainloopBwdSm80ILi2ELi2EN4cute5tupleIJNS5_1CILi128EEES8_NS7_ILi64EEEEEENS_10bfloat16_tEfNS_4arch4Sm80ELb0ELb0ELb1ELb0ELb1ELb0ELb0ELb0ELi2ELi4ELi4ELi4ELb0EEENS1_21CollectiveEpilogueBwdISA_SB_SD_Li256ELb0ELb0ELi2EEENS1_19SingleTileSchedulerILb0ELb0ELb0ELi128EEEEEEEEEvNT_6ParamsE$_ZN4cute3eso3ESOILb1ELb0EJNS_6LayoutINS_5tupleIJNS3_IJNS_1CILi2EEES5_S5_EEES5_EEENS3_IJNS3_IJNS4_ILi1EEES5_NS4_ILi4EEEEEENS4_ILi64EEEEEEEENS_10ViewEngineIPN7cutlass10bfloat16_tEEEEEC2ERKSD_RKSI_ - $_ZN7cutlass13device_kernelIN5flash19enable_sm80_to_sm89INS1_16FlashAttnBwdSm80INS1_25CollectiveMainloopBwdSm80ILi2ELi2EN4cute5tupleIJNS5_1CILi128EEES8_NS7_ILi64EEEEEENS_10bfloat16_tEfNS_4arch4Sm80ELb0ELb0ELb1ELb0ELb1ELb0ELb0ELb0ELi2ELi4ELi4ELi4ELb0EEENS1_21CollectiveEpilogueBwdISA_SB_SD_Li256ELb0ELb0ELi2EEENS1_19SingleTileSchedulerILb0ELb0ELb0ELi128EEEEEEEEEvNT_6ParamsE$_ZN4cute3eso3ESOILb1ELb0EJNS_6LayoutINS_5tupleIJNS3_IJNS_1CILi2EEES5_S5_EEEEEENS3_IJNS3_IJNS4_ILi1EEES5_NS4_ILi4EEEEEEEEEEEiEEC2ERKSC_RKi)
$_ZN7cutlass13device_kernelIN5flash19enable_sm80_to_sm89INS1_16FlashAttnBwdSm80INS1_25CollectiveMainloopBwdSm80ILi2ELi2EN4cute5tupleIJNS5_1CILi128EEES8_NS7_ILi64EEEEEENS_10bfloat16_tEfNS_4arch4Sm80ELb0ELb0ELb1ELb0ELb1ELb0ELb0ELb0ELi2ELi4ELi4ELi4ELb0EEENS1_21CollectiveEpilogueBwdISA_SB_SD_Li256ELb0ELb0ELi2EEENS1_19SingleTileSchedulerILb0ELb0ELb0ELi128EEEEEEEEEvNT_6ParamsE$_ZN4cute3eso3ESOILb1ELb0EJNS_6LayoutINS_5tupleIJNS3_IJNS_1CILi2EEES5_S5_EEEEEENS3_IJNS3_IJNS4_ILi1EEES5_NS4_ILi4EEEEEEEEEEEiEEC2ERKSC_RKi:
[----:B------:R-:W-:Y:S02]  /*9740*/  IADD3 R2, R76, -c[0x0][0x20], RZ ;  /* 0x800008004c027a10 */ /* 0x000fe40007ffe0ff */
[----:B------:R-:W-:-:S03]  /*9750*/  MOV R5, 0x0 ;  /* 0x0000000000057802 */ /* 0x000fc60000000f00 */
[----:B------:R1:W-:Y:S01]  /*9760*/  STL [R2], R3 ;  /* 0x0000000302007387 */ /* 0x0003e20000100800 */
[----:B------:R-:W-:Y:S05]  /*9770*/  RET.REL.NODEC R4 `(_ZN7cutlass13device_kernelIN5flash19enable_sm80_to_sm89INS1_16FlashAttnBwdSm80INS1_25CollectiveMainloopBwdSm80ILi2ELi2EN4cute5tupleIJNS5_1CILi128EEES8_NS7_ILi64EEEEEENS_10bfloat16_tEfNS_4arch4Sm80ELb0ELb0ELb1ELb0ELb1ELb0ELb0ELb0ELi2ELi4ELi4ELi4ELb0EEENS1_21CollectiveEpilogueBwdISA_SB_SD_Li256ELb0ELb0ELi2EEENS1_19SingleTileSchedulerILb0ELb0ELb0ELi128EEEEEEEEEvNT_6ParamsE) ;  /* 0xffff688004007950 */ /* 0x000fea0003c3ffff */
        .type           $_ZN7cutlass13device_kernelIN5flash19enable_sm80_to_sm89INS1_16FlashAttnBwdSm80INS1_25CollectiveMainloopBwdSm80ILi2ELi2EN4cute5tupleIJNS5_1CILi128EEES8_NS7_ILi64EEEEEENS_10bfloat16_tEfNS_4arch4Sm80ELb0ELb0ELb1ELb0ELb1ELb0ELb0ELb0ELi2ELi4ELi4ELi4ELb0EEENS1_21CollectiveEpilogueBwdISA_SB_SD_Li256ELb0ELb0ELi2EEENS1_19SingleTileSchedulerILb0ELb0ELb0ELi128EEEEEEEEEvNT_6ParamsE$_ZN4cute3eso3ESOILb1ELb0EJNS_6LayoutINS_5tupleIJNS3_IJNS_1CILi2EEES5_S5_EEES5_EEENS3_IJNS3_IJNS4_ILi1EEES5_NS4_ILi4EEEEEENS4_ILi64EEEEEEEENS_10ViewEngineIPN7cutlass10bfloat16_tEEEEEC2ERKSD_RKSI_,@function
        .size           $_ZN7cutlass13device_kernelIN5flash19enable_sm80_to_sm89INS1_16FlashAttnBwdSm80INS1_25CollectiveMainloopBwdSm80ILi2ELi2EN4cute5tupleIJNS5_1CILi128EEES8_NS7_ILi64EEEEEENS_10bfloat16_tEfNS_4arch4Sm80ELb0ELb0ELb1ELb0ELb1ELb0ELb0ELb0ELi2ELi4ELi4ELi4ELb0EEENS1_21CollectiveEpilogueBwdISA_SB_SD_Li256ELb0ELb0ELi2EEENS1_19SingleTileSchedulerILb0ELb0ELb0ELi128EEEEEEEEEvNT_6ParamsE$_ZN4cute3eso3ESOILb1ELb0EJNS_6LayoutINS_5tupleIJNS3_IJNS_1CILi2EEES5_S5_EEES5_EEENS3_IJNS3_IJNS4_ILi1EEES5_NS4_ILi4EEEEEENS4_ILi64EEEEEEEENS_10ViewEngineIPN7cutlass10bfloat16_tEEEEEC2ERKSD_RKSI_,($_ZN7cutlass13device_kernelIN5flash19enable_sm80_to_sm89INS1_16FlashAttnBwdSm80INS1_25CollectiveMainloopBwdSm80ILi2ELi2EN4cute5tupleIJNS5_1CILi128EEES8_NS7_ILi64EEEEEENS_10bfloat16_tEfNS_4arch4Sm80ELb0ELb0ELb1ELb0ELb1ELb0ELb0ELb0ELi2ELi4ELi4ELi4ELb0EEENS1_21CollectiveEpilogueBwdISA_SB_SD_Li256ELb0ELb0ELi2EEENS1_19SingleTileSchedulerILb0ELb0ELb0ELi128EEEEEEEEEvNT_6ParamsE$_ZN4cute3eso3ESOILb1ELb0EJNS_6LayoutINS_5tupleIJNS3_IJNS_1CILi2EEES5_S5_EEES5_EEENS3_IJNS3_IJNS4_ILi1EEES5_NS4_ILi4EEEEEENS4_ILi64EEEEEEEEiEEC2ERKSD_RKi - $_ZN7cutlass13device_kernelIN5flash19enable_sm80_to_sm89INS1_16FlashAttnBwdSm80INS1_25CollectiveMainloopBwdSm80ILi2ELi2EN4cute5tupleIJNS5_1CILi128EEES8_NS7_ILi64EEEEEENS_10bfloat16_tEfNS_4arch4Sm80ELb0ELb0ELb1ELb0ELb1ELb0ELb0ELb0ELi2ELi4ELi4ELi4ELb0EEENS1_21CollectiveEpilogueBwdISA_SB_SD_Li256ELb0ELb0ELi2EEENS1_19SingleTileSchedulerILb0ELb0ELb0ELi128EEEEEEEEEvNT_6ParamsE$_ZN4cute3eso3ESOILb1ELb0EJNS_6LayoutINS_5tupleIJNS3_IJNS_1CILi2EEES5_S5_EEES5_EEENS3_IJNS3_IJNS4_ILi1EEES5_NS4_ILi4EEEEEENS4_ILi64EEEEEEEENS_10ViewEngineIPN7cutlass10bfloat16_tEEEEEC2ERKSD_RKSI_)
$_ZN7cutlass13device_kernelIN5flash19enable_sm80_to_sm89INS1_16FlashAttnBwdSm80INS1_25CollectiveMainloopBwdSm80ILi2ELi2EN4cute5tupleIJNS5_1CILi128EEES8_NS7_ILi64EEEEEENS_10bfloat16_tEfNS_4arch4Sm80ELb0ELb0ELb1ELb0ELb1ELb0ELb0ELb0ELi2ELi4ELi4ELi4ELb0EEENS1_21CollectiveEpilogueBwdISA_SB_SD_Li256ELb0ELb0ELi2EEENS1_19SingleTileSchedulerILb0ELb0ELb0ELi128EEEEEEEEEvNT_6ParamsE$_ZN4cute3eso3ESOILb1ELb0EJNS_6LayoutINS_5tupleIJNS3_IJNS_1CILi2EEES5_S5_EEES5_EEENS3_IJNS3_IJNS4_ILi1EEES5_NS4_ILi4EEEEEENS4_ILi64EEEEEEEENS_10ViewEngineIPN7cutlass10bfloat16_tEEEEEC2ERKSD_RKSI_:
[----:B------:R-:W-:Y:S01]  /*9780*/  IADD3 R2, R25, -c[0x0][0x20], RZ ;  /* 0x8000080019027a10 */ /* 0x000fe20007ffe0ff */
[----:B------:R-:W-:Y:S01]  /*9790*/  IMAD.MOV.U32 R7, RZ, RZ, R3 ;  /* 0x000000ffff077224 */ /* 0x000fe200078e0003 */
[----:B------:R-:W-:-:S04]  /*97a0*/  MOV R5, 0x0 ;  /* 0x0000000000057802 */ /* 0x000fc80000000f00 */
[----:B------:R1:W-:Y:S01]  /*97b0*/  STL.64 [R2], R6 ;  /* 0x0000000602007387 */ /* 0x0003e20000100a00 */
[----:B------:R-:W-:Y:S05]  /*97c0*/  RET.REL.NODEC R4 `(_ZN7cutlass13device_kernelIN5flash19enable_sm80_to_sm89INS1_16FlashAttnBwdSm80INS1_25CollectiveMainloopBwdSm80ILi2ELi2EN4cute5tupleIJNS5_1CILi128EEES8_NS7_ILi64EEEEEENS_10bfloat16_tEfNS_4arch4Sm80ELb0ELb0ELb1ELb0ELb1ELb0ELb0ELb0ELi2ELi4ELi4ELi4ELb0EEENS1_21CollectiveEpilogueBwdISA_SB_SD_Li256ELb0ELb0ELi2EEENS1_19SingleTileSchedulerILb0ELb0ELb0ELi128EEEEEEEEEvNT_6ParamsE) ;  /* 0xffff683004007950 */ /* 0x000fea0003c3ffff */
        .type           $_ZN7cutlass13device_kernelIN5flash19enable_sm80_to_sm89INS1_16FlashAttnBwdSm80INS1_25CollectiveMainloopBwdSm80ILi2ELi2EN4cute5tupleIJNS5_1CILi128EEES8_NS7_ILi64EEEEEENS_10bfloat16_tEfNS_4arch4Sm80ELb0ELb0ELb1ELb0ELb1ELb0ELb0ELb0ELi2ELi4ELi4ELi4ELb0EEENS1_21CollectiveEpilogueBwdISA_SB_SD_Li256ELb0ELb0ELi2EEENS1_19SingleTileSchedulerILb0ELb0ELb0ELi128EEEEEEEEEvNT_6ParamsE$_ZN4cute3eso3ESOILb1ELb0EJNS_6LayoutINS_5tupleIJNS3_IJNS_1CILi2EEES5_S5_EEES5_EEENS3_IJNS3_IJNS4_ILi1EEES5_NS4_ILi4EEEEEENS4_ILi64EEEEEEEEiEEC2ERKSD_RKi,@function
        .size           $_ZN7cutlass13device_kernelIN5flash19enable_sm80_to_sm89INS1_16FlashAttnBwdSm80INS1_25CollectiveMainloopBwdSm80ILi2ELi2EN4cute5tupleIJNS5_1CILi128EEES8_NS7_ILi64EEEEEENS_10bfloat16_tEfNS_4arch4Sm80ELb0ELb0ELb1ELb0ELb1ELb0ELb0ELb0ELi2ELi4ELi4ELi4ELb0EEENS1_21CollectiveEpilogueBwdISA_SB_SD_Li256ELb0ELb0ELi2EEENS1_19SingleTileSchedulerILb0ELb0ELb0ELi128EEEEEEEEEvNT_6ParamsE$_ZN4cute3eso3ESOILb1ELb0EJNS_6LayoutINS_5tupleIJNS3_IJNS_1CILi2EEES5_S5_EEES5_EEENS3_IJNS3_IJNS4_ILi1EEES5_NS4_ILi4EEEEEENS4_ILi64EEEEEEEEiEEC2ERKSD_RKi,($_ZN7cutlass13device_kernelIN5flash19enable_sm80_to_sm89INS1_16FlashAttnBwdSm80INS1_25CollectiveMainloopBwdSm80ILi2ELi2EN4cute5tupleIJNS5_1CILi128EEES8_NS7_ILi64EEEEEENS_10bfloat16_tEfNS_4arch4Sm80ELb0ELb0ELb1ELb0ELb1ELb0ELb0ELb0ELi2ELi4ELi4ELi4ELb0EEENS1_21CollectiveEpilogueBwdISA_SB_SD_Li256ELb0ELb0ELi2EEENS1_19SingleTileSchedulerILb0ELb0ELb0ELi128EEEEEEEEEvNT_6ParamsE$_ZN4cute3eso3ESOILb1ELb0EJNS_6LayoutINS_5tupleIJNS3_IJNS_1CILi2EEES5_S5_EEES5_EEENS3_IJNS3_IJNS4_ILi1EEES5_NS4_ILi4EEEEEENS4_ILi8EEEEEEEENS_10ViewEngineIPN7cutlass10bfloat16_tEEEEEC2ERKSD_RKSI_ - $_ZN7cutlass13device_kernelIN5flash19enable_sm80_to_sm89INS1_16FlashAttnBwdSm80INS1_25CollectiveMainloopBwdSm80ILi2ELi2EN4cute5tupleIJNS5_1CILi128EEES8_NS7_ILi64EEEEEENS_10bfloat16_tEfNS_4arch4Sm80ELb0ELb0ELb1ELb0ELb1ELb0ELb0ELb0ELi2ELi4ELi4ELi4ELb0EEENS1_21CollectiveEpilogueBwdISA_SB_SD_Li256ELb0ELb0ELi2EEENS1_19SingleTileSchedulerILb0ELb0ELb0ELi128EEEEEEEEEvNT_6ParamsE$_ZN4cute3eso3ESOILb1ELb0EJNS_6LayoutINS_5tupleIJNS3_IJNS_1CILi2EEES5_S5_EEES5_EEENS3_IJNS3_IJNS4_ILi1EEES5_NS4_ILi4EEEEEENS4_ILi64EEEEEEEEiEEC2ERKSD_RKi)
$_ZN7cutlass13device_kernelIN5flash19enable_sm80_to_sm89INS1_16FlashAttnBwdSm80INS1_25CollectiveMainloopBwdSm80ILi2ELi2EN4cute5tupleIJNS5_1CILi128EEES8_NS7_ILi64EEEEEENS_10bfloat16_tEfNS_4arch4Sm80ELb0ELb0ELb1ELb0ELb1ELb0ELb0ELb0ELi2ELi4ELi4ELi4ELb0EEENS1_21CollectiveEpilogueBwdISA_SB_SD_Li256ELb0ELb0ELi2EEENS1_19SingleTileSchedulerILb0ELb0ELb0ELi128EEEEEEEEEvNT_6ParamsE$_ZN4cute3eso3ESOILb1ELb0EJNS_6LayoutINS_5tupleIJNS3_IJNS_1CILi2EEES5_S5_EEES5_EEENS3_IJNS3_IJNS4_ILi1EEES5_NS4_ILi4EEEEEENS4_ILi64EEEEEEEEiEEC2ERKSD_RKi:
[----:B------:R-:W-:Y:S02]  /*97d0*/  IADD3 R2, R25, -c[0x0][0x20], RZ ;  /* 0x8000080019027a10 */ /* 0x000fe40007ffe0ff */
[----:B------:R-:W-:-:S03]  /*97e0*/  MOV R5, 0x0 ;  /* 0x0000000000057802 */ /* 0x000fc60000000f00 */
[----:B------:R1:W-:Y:S01]  /*97f0*/  STL [R2], R3 ;  /* 0x0000000302007387 */ /* 0x0003e20000100800 */
[----:B------:R-:W-:Y:S05]  /*9800*/  RET.REL.NODEC R4 `(_ZN7cutlass13device_kernelIN5flash19enable_sm80_to_sm89INS1_16FlashAttnBwdSm80INS1_25CollectiveMainloopBwdSm80ILi2ELi2EN4cute5tupleIJNS5_1CILi128EEES8_NS7_ILi64EEEEEENS_10bfloat16_tEfNS_4arch4Sm80ELb0ELb0ELb1ELb0ELb1ELb0ELb0ELb0ELi2ELi4ELi4ELi4ELb0EEENS1_21CollectiveEpilogueBwdISA_SB_SD_Li256ELb0ELb0ELi2EEENS1_19SingleTileSchedulerILb0ELb0ELb0ELi128EEEEEEEEEvNT_6ParamsE) ;  /* 0xffff67f004007950 */ /* 0x000fea0003c3ffff */
        .type           $_ZN7cutlass13device_kernelIN5flash19enable_sm80_to_sm89INS1_16FlashAttnBwdSm80INS1_25CollectiveMainloopBwdSm80ILi2ELi2EN4cute5tupleIJNS5_1CILi128EEES8_NS7_ILi64EEEEEENS_10bfloat16_tEfNS_4arch4Sm80ELb0ELb0ELb1ELb0ELb1ELb0ELb0ELb0ELi2ELi4ELi4ELi4ELb0EEENS1_21CollectiveEpilogueBwdISA_SB_SD_Li256ELb0ELb0ELi2EEENS1_19SingleTileSchedulerILb0ELb0ELb0ELi128EEEEEEEEEvNT_6ParamsE$_ZN4cute3eso3ESOILb1ELb0EJNS_6LayoutINS_5tupleIJNS3_IJNS_1CILi2EEES5_S5_EEES5_EEENS3_IJNS3_IJNS4_ILi1EEES5_NS4_ILi4EEEEEENS4_ILi8EEEEEEEENS_10ViewEngineIPN7cutlass10bfloat16_tEEEEEC2ERKSD_RKSI_,@function
        .size           $_ZN7cutlass13device_kernelIN5flash19enable_sm80_to_sm89INS1_16FlashAttnBwdSm80INS1_25CollectiveMainloopBwdSm80ILi2ELi2EN4cute5tupleIJNS5_1CILi128EEES8_NS7_ILi64EEEEEENS_10bfloat16_tEfNS_4arch4Sm80ELb0ELb0ELb1ELb0ELb1ELb0ELb0ELb0ELi2ELi4ELi4ELi4ELb0EEENS1_21CollectiveEpilogueBwdISA_SB_SD_Li256ELb0ELb0ELi2EEENS1_19SingleTileSchedulerILb0ELb0ELb0ELi128EEEEEEEEEvNT_6ParamsE$_ZN4cute3eso3ESOILb1ELb0EJNS_6LayoutINS_5tupleIJNS3_IJNS_1CILi2EEES5_S5_EEES5_EEENS3_IJNS3_IJNS4_ILi1EEES5_NS4_ILi4EEEEEENS4_ILi8EEEEEEEENS_10ViewEngineIPN7cutlass10bfloat16_tEEEEEC2ERKSD_RKSI_,($_ZN7cutlass13device_kernelIN5flash19enable_sm80_to_sm89INS1_16FlashAttnBwdSm80INS1_25CollectiveMainloopBwdSm80ILi2ELi2EN4cute5tupleIJNS5_1CILi128EEES8_NS7_ILi64EEEEEENS_10bfloat16_tEfNS_4arch4Sm80ELb0ELb0ELb1ELb0ELb1ELb0ELb0ELb0ELi2ELi4ELi4ELi4ELb0EEENS1_21CollectiveEpilogueBwdISA_SB_SD_Li256ELb0ELb0ELi2EEENS1_19SingleTileSchedulerILb0ELb0ELb0ELi128EEEEEEEEEvNT_6ParamsE$_ZN4cute3eso3ESOILb1ELb0EJNS_6LayoutINS_5tupleIJNS3_IJNS_1CILi2EEES5_S5_EEES5_EEENS3_IJNS3_IJNS4_ILi1EEES5_NS4_ILi4EEEEEENS4_ILi8EEEEEEEEiEEC2ERKSD_RKi - $_ZN7cutlass13device_kernelIN5flash19enable_sm80_to_sm89INS1_16FlashAttnBwdSm80INS1_25CollectiveMainloopBwdSm80ILi2ELi2EN4cute5tupleIJNS5_1CILi128EEES8_NS7_ILi64EEEEEENS_10bfloat16_tEfNS_4arch4Sm80ELb0ELb0ELb1ELb0ELb1ELb0ELb0ELb0ELi2ELi4ELi4ELi4ELb0EEENS1_21CollectiveEpilogueBwdISA_SB_SD_Li256ELb0ELb0ELi2EEENS1_19SingleTileSchedulerILb0ELb0ELb0ELi128EEEEEEEEEvNT_6ParamsE$_ZN4cute3eso3ESOILb1ELb0EJNS_6LayoutINS_5tupleIJNS3_IJNS_1CILi2EEES5_S5_EEES5_EEENS3_IJNS3_IJNS4_ILi1EEES5_NS4_ILi4EEEEEENS4_ILi8EEEEEEEENS_10ViewEngineIPN7cutlass10bfloat16_tEEEEEC2ERKSD_RKSI_)
$_ZN7cutlass13device_kernelIN5flash19enable_sm80_to_sm89INS1_16FlashAttnBwdSm80INS1_25CollectiveMainloopBwdSm80ILi2ELi2EN4cute5tupleIJNS5_1CILi128EEES8_NS7_ILi64EEEEEENS_10bfloat16_tEfNS_4arch4Sm80ELb0ELb0ELb1ELb0ELb1ELb0ELb0ELb0ELi2ELi4ELi4ELi4ELb0EEENS1_21CollectiveEpilogueBwdISA_SB_SD_Li256ELb0ELb0ELi2EEENS1_19SingleTileSchedulerILb0ELb0ELb0ELi128EEEEEEEEEvNT_6ParamsE$_ZN4cute3eso3ESOILb1ELb0EJNS_6LayoutINS_5tupleIJNS3_IJNS_1CILi2EEES5_S5_EEES5_EEENS3_IJNS3_IJNS4_ILi1EEES5_NS4_ILi4EEEEEENS4_ILi8EEEEEEEENS_10ViewEngineIPN7cutlass10bfloat16_tEEEEEC2ERKSD_RKSI_:
[----:B------:R-:W-:Y:S01]  /*9810*/  IADD3 R2, R76, -c[0x0][0x20], RZ ;  /* 0x800008004c027a10 */ /* 0x000fe20007ffe0ff */
[----:B------:R-:W-:Y:S01]  /*9820*/  IMAD.MOV.U32 R7, RZ, RZ, R3 ;  /* 0x000000ffff077224 */ /* 0x000fe200078e0003 */
[----:B------:R-:W-:-:S04]  /*9830*/  MOV R5, 0x0 ;  /* 0x0000000000057802 */ /* 0x000fc80000000f00 */
[----:B------:R1:W-:Y:S01]  /*9840*/  STL.64 [R2], R6 ;  /* 0x0000000602007387 */ /* 0x0003e20000100a00 */
[----:B------:R-:W-:Y:S05]  /*9850*/  RET.REL.NODEC R4 `(_ZN7cutlass13device_kernelIN5flash19enable_sm80_to_sm89INS1_16FlashAttnBwdSm80INS1_25CollectiveMainloopBwdSm80ILi2ELi2EN4cute5tupleIJNS5_1CILi128EEES8_NS7_ILi64EEEEEENS_10bfloat16_tEfNS_4arch4Sm80ELb0ELb0ELb1ELb0ELb1ELb0ELb0ELb0ELi2ELi4ELi4ELi4ELb0EEENS1_21CollectiveEpilogueBwdISA_SB_SD_Li256ELb0ELb0ELi2EEENS1_19SingleTileSchedulerILb0ELb0ELb0ELi128EEEEEEEEEvNT_6ParamsE) ;  /* 0xffff67a004007950 */ /* 0x000fea0003c3ffff */
        .type           $_ZN7cutlass13device_kernelIN5flash19enable_sm80_to_sm89INS1_16FlashAttnBwdSm80INS1_25CollectiveMainloopBwdSm80ILi2ELi2EN4cute5tupleIJNS5_1CILi128EEES8_NS7_ILi64EEEEEENS_10bfloat16_tEfNS_4arch4Sm80ELb0ELb0ELb1ELb0ELb1ELb0ELb0ELb0ELi2ELi4ELi4ELi4ELb0EEENS1_21CollectiveEpilogueBwdISA_SB_SD_Li256ELb0ELb0ELi2EEENS1_19SingleTileSchedulerILb0ELb0ELb0ELi128EEEEEEEEEvNT_6ParamsE$_ZN4cute3eso3ESOILb1ELb0EJNS_6LayoutINS_5tupleIJNS3_IJNS_1CILi2EEES5_S5_EEES5_EEENS3_IJNS3_IJNS4_ILi1EEES5_NS4_ILi4EEEEEENS4_ILi8EEEEEEEEiEEC2ERKSD_RKi,@function
        .size           $_ZN7cutlass13device_kernelIN5flash19enable_sm80_to_sm89INS1_16FlashAttnBwdSm80INS1_25CollectiveMainloopBwdSm80ILi2ELi2EN4cute5tupleIJNS5_1CILi128EEES8_NS7_ILi64EEEEEENS_10bfloat16_tEfNS_4arch4Sm80ELb0ELb0ELb1ELb0ELb1ELb0ELb0ELb0ELi2ELi4ELi4ELi4ELb0EEENS1_21CollectiveEpilogueBwdISA_SB_SD_Li256ELb0ELb0ELi2EEENS1_19SingleTileSchedulerILb0ELb0ELb0ELi128EEEEEEEEEvNT_6ParamsE$_ZN4cute3eso3ESOILb1ELb0EJNS_6LayoutINS_5tupleIJNS3_IJNS_1CILi2EEES5_S5_EEES5_EEENS3_IJNS3_IJNS4_ILi1EEES5_NS4_ILi4EEEEEENS4_ILi8EEEEEEEEiEEC2ERKSD_RKi,($_ZN7cutlass13device_kernelIN5flash19enable_sm80_to_sm89INS1_16FlashAttnBwdSm80INS1_25CollectiveMainloopBwdSm80ILi2ELi2EN4cute5tupleIJNS5_1CILi128EEES8_NS7_ILi64EEEEEENS_10bfloat16_tEfNS_4arch4Sm80ELb0ELb0ELb1ELb0ELb1ELb0ELb0ELb0ELi2ELi4ELi4ELi4ELb0EEENS1_21CollectiveEpilogueBwdISA_SB_SD_Li256ELb0ELb0ELi2EEENS1_19SingleTileSchedulerILb0ELb0ELb0ELi128EEEEEEEEEvNT_6ParamsE$_ZN4cute3eso3ESOILb1ELb0EJNS_6LayoutINS_5tupleIJNS3_IJNS_1CILi4EEENS4_ILi1EEEEEEEEENS3_IJNS3_IJS6_NS4_ILi0EEEEEEEEEEENS_10ViewEngineINS_8gmem_ptrIPKfEEEEEEC2ERKSC_RKSI_ - $_ZN7cutlass13device_kernelIN5flash19enable_sm80_to_sm89INS1_16FlashAttnBwdSm80INS1_25CollectiveMainloopBwdSm80ILi2ELi2EN4cute5tupleIJNS5_1CILi128EEES8_NS7_ILi64EEEEEENS_10bfloat16_tEfNS_4arch4Sm80ELb0ELb0ELb1ELb0ELb1ELb0ELb0ELb0ELi2ELi4ELi4ELi4ELb0EEENS1_21CollectiveEpilogueBwdISA_SB_SD_Li256ELb0ELb0ELi2EEENS1_19SingleTileSchedulerILb0ELb0ELb0ELi128EEEEEEEEEvNT_6ParamsE$_ZN4cute3eso3ESOILb1ELb0EJNS_6LayoutINS_5tupleIJNS3_IJNS_1CILi2EEES5_S5_EEES5_EEENS3_IJNS3_IJNS4_ILi1EEES5_NS4_ILi4EEEEEENS4_ILi8EEEEEEEEiEEC2ERKSD_RKi)
$_ZN7cutlass13device_kernelIN5flash19enable_sm80_to_sm89INS1_16FlashAttnBwdSm80INS1_25CollectiveMainloopBwdSm80ILi2ELi2EN4cute5tupleIJNS5_1CILi128EEES8_NS7_ILi64EEEEEENS_10bfloat16_tEfNS_4arch4Sm80ELb0ELb0ELb1ELb0ELb1ELb0ELb0ELb0ELi2ELi4ELi4ELi4ELb0EEENS1_21CollectiveEpilogueBwdISA_SB_SD_Li256ELb0ELb0ELi2EEENS1_19SingleTileSchedulerILb0ELb0ELb0ELi128EEEEEEEEEvNT_6ParamsE$_ZN4cute3eso3ESOILb1ELb0EJNS_6LayoutINS_5tupleIJNS3_IJNS_1CILi2EEES5_S5_EEES5_EEENS3_IJNS3_IJNS4_ILi1EEES5_NS4_ILi4EEEEEENS4_ILi8EEEEEEEEiEEC2ERKSD_RKi:
[----:B------:R-:W-:Y:S02]  /*9860*/  IADD3 R2, R76, -c[0x0][0x20], RZ ;  /* 0x800008004c027a10 */ /* 0x000fe40007ffe0ff */
[----:B------:R-:W-:-:S03]  /*9870*/  MOV R5, 0x0 ;  /* 0x0000000000057802 */ /* 0x000fc60000000f00 */
[----:B------:R1:W-:Y:S01]  /*9880*/  STL [R2], R3 ;  /* 0x0000000302007387 */ /* 0x0003e20000100800 */
[----:B------:R-:W-:Y:S05]  /*9890*/  RET.REL.NODEC R4 `(_ZN7cutlass13device_kernelIN5flash19enable_sm80_to_sm89INS1_16FlashAttnBwdSm80INS1_25CollectiveMainloopBwdSm80ILi2ELi2EN4cute5tupleIJNS5_1CILi128EEES8_NS7_ILi64EEEEEENS_10bfloat16_tEfNS_4arch4Sm80ELb0ELb0ELb1ELb0ELb1ELb0ELb0ELb0ELi2ELi4ELi4ELi4ELb0EEENS1_21CollectiveEpilogueBwdISA_SB_SD_Li256ELb0ELb0ELi2EEENS1_19SingleTileSchedulerILb0ELb0ELb0ELi128EEEEEEEEEvNT_6ParamsE) ;  /* 0xffff676004007950 */ /* 0x000fea0003c3ffff */
        .type           $_ZN7cutlass13device_kernelIN5flash19enable_sm80_to_sm89INS1_16FlashAttnBwdSm80INS1_25CollectiveMainloopBwdSm80ILi2ELi2EN4cute5tupleIJNS5_1CILi128EEES8_NS7_ILi64EEEEEENS_10bfloat16_tEfNS_4arch4Sm80ELb0ELb0ELb1ELb0ELb1ELb0ELb0ELb0ELi2ELi4ELi4ELi4ELb0EEENS1_21CollectiveEpilogueBwdISA_SB_SD_Li256ELb0ELb0ELi2EEENS1_19SingleTileSchedulerILb0ELb0ELb0ELi128EEEEEEEEEvNT_6ParamsE$_ZN4cute3eso3ESOILb1ELb0EJNS_6LayoutINS_5tupleIJNS3_IJNS_1CILi4EEENS4_ILi1EEEEEEEEENS3_IJNS3_IJS6_NS4_ILi0EEEEEEEEEEENS_10ViewEngineINS_8gmem_ptrIPKfEEEEEEC2ERKSC_RKSI_,@function
        .size           $_ZN7cutlass13device_kernelIN5flash19enable_sm80_to_sm89INS1_16FlashAttnBwdSm80INS1_25CollectiveMainloopBwdSm80ILi2ELi2EN4cute5tupleIJNS5_1CILi128EEES8_NS7_ILi64EEEEEENS_10bfloat16_tEfNS_4arch4Sm80ELb0ELb0ELb1ELb0ELb1ELb0ELb0ELb0ELi2ELi4ELi4ELi4ELb0EEENS1_21CollectiveEpilogueBwdISA_SB_SD_Li256ELb0ELb0ELi2EEENS1_19SingleTileSchedulerILb0ELb0ELb0ELi128EEEEEEEEEvNT_6ParamsE$_ZN4cute3eso3ESOILb1ELb0EJNS_6LayoutINS_5tupleIJNS3_IJNS_1CILi4EEENS4_ILi1EEEEEEEEENS3_IJNS3_IJS6_NS4_ILi0EEEEEEEEEEENS_10ViewEngineINS_8gmem_ptrIPKfEEEEEEC2ERKSC_RKSI_,($_ZN7cutlass13device_kernelIN5flash19enable_sm80_to_sm89INS1_16FlashAttnBwdSm80INS1_25CollectiveMainloopBwdSm80ILi2ELi2EN4cute5tupleIJNS5_1CILi128EEES8_NS7_ILi64EEEEEENS_10bfloat16_tEfNS_4arch4Sm80ELb0ELb0ELb1ELb0ELb1ELb0ELb0ELb0ELi2ELi4ELi4ELi4ELb0EEENS1_21CollectiveEpilogueBwdISA_SB_SD_Li256ELb0ELb0ELi2EEENS1_19SingleTileSchedulerILb0ELb0ELb0ELi128EEEEEEEEEvNT_6ParamsE$_ZN4cute3eso3ESOILb1ELb0EJNS_6LayoutINS_5tupleIJNS3_IJNS_1CILi4EEENS4_ILi1EEEEEEEEENS3_IJNS3_IJS6_NS4_ILi0EEEEEEEEEEENS_10ViewEngineINS_8smem_ptrIPfEEEEEEC2ERKSC_RKSH_ - $_ZN7cutlass13device_kernelIN5flash19enable_sm80_to_sm89INS1_16FlashAttnBwdSm80INS1_25CollectiveMainloopBwdSm80ILi2ELi2EN4cute5tupleIJNS5_1CILi128EEES8_NS7_ILi64EEEEEENS_10bfloat16_tEfNS_4arch4Sm80ELb0ELb0ELb1ELb0ELb1ELb0ELb0ELb0ELi2ELi4ELi4ELi4ELb0EEENS1_21CollectiveEpilogueBwdISA_SB_SD_Li256ELb0ELb0ELi2EEENS1_19SingleTileSchedulerILb0ELb0ELb0ELi128EEEEEEEEEvNT_6ParamsE$_ZN4cute3eso3ESOILb1ELb0EJNS_6LayoutINS_5tupleIJNS3_IJNS_1CILi4EEENS4_ILi1EEEEEEEEENS3_IJNS3_IJS6_NS4_ILi0EEEEEEEEEEENS_10ViewEngineINS_8gmem_ptrIPKfEEEEEEC2ERKSC_RKSI_)
$_ZN7cutlass13device_kernelIN5flash19enable_sm80_to_sm89INS1_16FlashAttnBwdSm80INS1_25CollectiveMainloopBwdSm80ILi2ELi2EN4cute5tupleIJNS5_1CILi128EEES8_NS7_ILi64EEEEEENS_10bfloat16_tEfNS_4arch4Sm80ELb0ELb0ELb1ELb0ELb1ELb0ELb0ELb0ELi2ELi4ELi4ELi4ELb0EEENS1_21CollectiveEpilogueBwdISA_SB_SD_Li256ELb0ELb0ELi2EEENS1_19SingleTileSchedulerILb0ELb0ELb0ELi128EEEEEEEEEvNT_6ParamsE$_ZN4cute3eso3ESOILb1ELb0EJNS_6LayoutINS_5tupleIJNS3_IJNS_1CILi4EEENS4_ILi1EEEEEEEEENS3_IJNS3_IJS6_NS4_ILi0EEEEEEEEEEENS_10ViewEngineINS_8gmem_ptrIPKfEEEEEEC2ERKSC_RKSI_:
[----:B------:R-:W-:Y:S02]  /*98a0*/  IADD3 R4, R13, -c[0x0][0x20], RZ ;  /* 0x800008000d047a10 */ /* 0x000fe40007ffe0ff */
[----:B------:R-:W-:-:S03]  /*98b0*/  MOV R9, 0x0 ;  /* 0x0000000000097802 */ /* 0x000fc60000000f00 */
[----:B------:R1:W-:Y:S01]  /*98c0*/  STL.64 [R4], R2 ;  /* 0x0000000204007387 */ /* 0x0003e20000100a00 */
[----:B------:R-:W-:Y:S05]  /*98d0*/  RET.REL.NODEC R8 `(_ZN7cutlass13device_kernelIN5flash19enable_sm80_to_sm89INS1_16FlashAttnBwdSm80INS1_25CollectiveMainloopBwdSm80ILi2ELi2EN4cute5tupleIJNS5_1CILi128EEES8_NS7_ILi64EEEEEENS_10bfloat16_tEfNS_4arch4Sm80ELb0ELb0ELb1ELb0ELb1ELb0ELb0ELb0ELi2ELi4ELi4ELi4ELb0EEENS1_21CollectiveEpilogueBwdISA_SB_SD_Li256ELb0ELb0ELi2EEENS1_19SingleTileSchedulerILb0ELb0ELb0ELi128EEEEEEEEEvNT_6ParamsE) ;  /* 0xffff672008007950 */ /* 0x000fea0003c3ffff */
        .type           $_ZN7cutlass13device_kernelIN5flash19enable_sm80_to_sm89INS1_16FlashAttnBwdSm80INS1_25CollectiveMainloopBwdSm80ILi2ELi2EN4cute5tupleIJNS5_1CILi128EEES8_NS7_ILi64EEEEEENS_10bfloat16_tEfNS_4arch4Sm80ELb0ELb0ELb1ELb0ELb1ELb0ELb0ELb0ELi2ELi4ELi4ELi4ELb0EEENS1_21CollectiveEpilogueBwdISA_SB_SD_Li256ELb0ELb0ELi2EEENS1_19SingleTileSchedulerILb0ELb0ELb0ELi128EEEEEEEEEvNT_6ParamsE$_ZN4cute3eso3ESOILb1ELb0EJNS_6LayoutINS_5tupleIJNS3_IJNS_1CILi4EEENS4_ILi1EEEEEEEEENS3_IJNS3_IJS6_NS4_ILi0EEEEEEEEEEENS_10ViewEngineINS_8smem_ptrIPfEEEEEEC2ERKSC_RKSH_,@function
        .size           $_ZN7cutlass13device_kernelIN5flash19enable_sm80_to_sm89INS1_16FlashAttnBwdSm80INS1_25CollectiveMainloopBwdSm80ILi2ELi2EN4cute5tupleIJNS5_1CILi128EEES8_NS7_ILi64EEEEEENS_10bfloat16_tEfNS_4arch4Sm80ELb0ELb0ELb1ELb0ELb1ELb0ELb0ELb0ELi2ELi4ELi4ELi4ELb0EEENS1_21CollectiveEpilogueBwdISA_SB_SD_Li256ELb0ELb0ELi2EEENS1_19SingleTileSchedulerILb0ELb0ELb0ELi128EEEEEEEEEvNT_6ParamsE$_ZN4cute3eso3ESOILb1ELb0EJNS_6LayoutINS_5tupleIJNS3_IJNS_1CILi4EEENS4_ILi1EEEEEEEEENS3_IJNS3_IJS6_NS4_ILi0EEEEEEEEEEENS_10ViewEngineINS_8smem_ptrIPfEEEEEEC2ERKSC_RKSH_,($_ZN7cutlass13device_kernelIN5flash19enable_sm80_to_sm89INS1_16FlashAttnBwdSm80INS1_25CollectiveMainloopBwdSm80ILi2ELi2EN4cute5tupleIJNS5_1CILi128EEES8_NS7_ILi64EEEEEENS_10bfloat16_tEfNS_4arch4Sm80ELb0ELb0ELb1ELb0ELb1ELb0ELb0ELb0ELi2ELi4ELi4ELi4ELb0EEENS1_21CollectiveEpilogueBwdISA_SB_SD_Li256ELb0ELb0ELi2EEENS1_19SingleTileSchedulerILb0ELb0ELb0ELi128EEEEEEEEEvNT_6ParamsE$_ZN4cute3eso3ESOILb1ELb0EJNS_6LayoutINS_5tupleIJNS3_IJNS_1CILi4EEENS4_ILi1EEEEEEEEENS3_IJNS3_IJS6_NS4_ILi0EEEEEEEEEEENS_10ViewEngineIPjEEEEC2ERKSC_RKSF_ - $_ZN7cutlass13device_kernelIN5flash19enable_sm80_to_sm89INS1_16FlashAttnBwdSm80INS1_25CollectiveMainloopBwdSm80ILi2ELi2EN4cute5tupleIJNS5_1CILi128EEES8_NS7_ILi64EEEEEENS_10bfloat16_tEfNS_4arch4Sm80ELb0ELb0ELb1ELb0ELb1ELb0ELb0ELb0ELi2ELi4ELi4ELi4ELb0EEENS1_21CollectiveEpilogueBwdISA_SB_SD_Li256ELb0ELb0ELi2EEENS1_19SingleTileSchedulerILb0ELb0ELb0ELi128EEEEEEEEEvNT_6ParamsE$_ZN4cute3eso3ESOILb1ELb0EJNS_6LayoutINS_5tupleIJNS3_IJNS_1CILi4EEENS4_ILi1EEEEEEEEENS3_IJNS3_IJS6_NS4_ILi0EEEEEEEEEEENS_10ViewEngineINS_8smem_ptrIPfEEEEEEC2ERKSC_RKSH_)
$_ZN7cutlass13device_kernelIN5flash19enable_sm80_to_sm89INS1_16FlashAttnBwdSm80INS1_25CollectiveMainloopBwdSm80ILi2ELi2EN4cute5tupleIJNS5_1CILi128EEES8_NS7_ILi64EEEEEENS_10bfloat16_tEfNS_4arch4Sm80ELb0ELb0ELb1ELb0ELb1ELb0ELb0ELb0ELi2ELi4ELi4ELi4ELb0EEENS1_21CollectiveEpilogueBwdISA_SB_SD_Li256ELb0ELb0ELi2EEENS1_19SingleTileSchedulerILb0ELb0ELb0ELi128EEEEEEEEEvNT_6ParamsE$_ZN4cute3eso3ESOILb1ELb0EJNS_6LayoutINS_5tupleIJNS3_IJNS_1CILi4EEENS4_ILi1EEEEEEEEENS3_IJNS3_IJS6_NS4_ILi0EEEEEEEEEEENS_10ViewEngineINS_8smem_ptrIPfEEEEEEC2ERKSC_RKSH_:
[----:B------:R-:W-:Y:S02]  /*98e0*/  IADD3 R6, R7, -c[0x0][0x20], RZ ;  /* 0x8000080007067a10 */ /* 0x000fe40007ffe0ff */
[----:B------:R-:W-:-:S03]  /*98f0*/  MOV R9, 0x0 ;  /* 0x0000000000097802 */ /* 0x000fc60000000f00 */
[----:B------:R1:W-:Y:S01]  /*9900*/  STL.64 [R6], R2 ;  /* 0x0000000206007387 */ /* 0x0003e20000100a00 */
[----:B------:R-:W-:Y:S05]  /*9910*/  RET.REL.NODEC R8 `(_ZN7cutlass13device_kernelIN5flash19enable_sm80_to_sm89INS1_16FlashAttnBwdSm80INS1_25CollectiveMainloopBwdSm80ILi2ELi2EN4cute5tupleIJNS5_1CILi128EEES8_NS7_ILi64EEEEEENS_10bfloat16_tEfNS_4arch4Sm80ELb0ELb0ELb1ELb0ELb1ELb0ELb0ELb0ELi2ELi4ELi4ELi4ELb0EEENS1_21CollectiveEpilogueBwdISA_SB_SD_Li256ELb0ELb0ELi2EEENS1_19SingleTileSchedulerILb0ELb0ELb0ELi128EEEEEEEEEvNT_6ParamsE) ;  /* 0xffff66e008007950 */ /* 0x000fea0003c3ffff */
        .type           $_ZN7cutlass13device_kernelIN5flash19enable_sm80_to_sm89INS1_16FlashAttnBwdSm80INS1_25CollectiveMainloopBwdSm80ILi2ELi2EN4cute5tupleIJNS5_1CILi128EEES8_NS7_ILi64EEEEEENS_10bfloat16_tEfNS_4arch4Sm80ELb0ELb0ELb1ELb0ELb1ELb0ELb0ELb0ELi2ELi4ELi4ELi4ELb0EEENS1_21CollectiveEpilogueBwdISA_SB_SD_Li256ELb0ELb0ELi2EEENS1_19SingleTileSchedulerILb0ELb0ELb0ELi128EEEEEEEEEvNT_6ParamsE$_ZN4cute3eso3ESOILb1ELb0EJNS_6LayoutINS_5tupleIJNS3_IJNS_1CILi4EEENS4_ILi1EEEEEEEEENS3_IJNS3_IJS6_NS4_ILi0EEEEEEEEEEENS_10ViewEngineIPjEEEEC2ERKSC_RKSF_,@function
        .size           $_ZN7cutlass13device_kernelIN5flash19enable_sm80_to_sm89INS1_16FlashAttnBwdSm80INS1_25CollectiveMainloopBwdSm80ILi2ELi2EN4cute5tupleIJNS5_1CILi128EEES8_NS7_ILi64EEEEEENS_10bfloat16_tEfNS_4arch4Sm80ELb0ELb0ELb1ELb0ELb1ELb0ELb0ELb0ELi2ELi4ELi4ELi4ELb0EEENS1_21CollectiveEpilogueBwdISA_SB_SD_Li256ELb0ELb0ELi2EEENS1_19SingleTileSchedulerILb0ELb0ELb0ELi128EEEEEEEEEvNT_6ParamsE$_ZN4cute3eso3ESOILb1ELb0EJNS_6LayoutINS_5tupleIJNS3_IJNS_1CILi4EEENS4_ILi1EEEEEEEEENS3_IJNS3_IJS6_NS4_ILi0EEEEEEEEEEENS_10ViewEngineIPjEEEEC2ERKSC_RKSF_,($_ZN7cutlass13device_kernelIN5flash19enable_sm80_to_sm89INS1_16FlashAttnBwdSm80INS1_25CollectiveMainloopBwdSm80ILi2ELi2EN4cute5tupleIJNS5_1CILi128EEES8_NS7_ILi64EEEEEENS_10bfloat16_tEfNS_4arch4Sm80ELb0ELb0ELb1ELb0ELb1ELb0ELb0ELb0ELi2ELi4ELi4ELi4ELb0EEENS1_21CollectiveEpilogueBwdISA_SB_SD_Li256ELb0ELb0ELi2EEENS1_19SingleTileSchedulerILb0ELb0ELb0ELi128EEEEEEEEEvNT_6ParamsE$_ZN4cute3eso3ESOILb1ELb0EJNS_6LayoutINS_5tupleIJNS3_IJNS_1CILi4EEENS4_ILi1EEEEEES6_EEENS3_IJNS3_IJS6_NS4_ILi0EEEEEES9_EEEEENS_10ViewEngineINS_8gmem_ptrIPKfEEEEEEC2ERKSC_RKSI_ - $_ZN7cutlass13device_kernelIN5flash19enable_sm80_to_sm89INS1_16FlashAttnBwdSm80INS1_25CollectiveMainloopBwdSm80ILi2ELi2EN4cute5tupleIJNS5_1CILi128EEES8_NS7_ILi64EEEEEENS_10bfloat16_tEfNS_4arch4Sm80ELb0ELb0ELb1ELb0ELb1ELb0ELb0ELb0ELi2ELi4ELi4ELi4ELb0EEENS1_21CollectiveEpilogueBwdISA_SB_SD_Li256ELb0ELb0ELi2EEENS1_19SingleTileSchedulerILb0ELb0ELb0ELi128EEEEEEEEEvNT_6ParamsE$_ZN4cute3eso3ESOILb1ELb0EJNS_6LayoutINS_5tupleIJNS3_IJNS_1CILi4EEENS4_ILi1EEEEEEEEENS3_IJNS3_IJS6_NS4_ILi0EEEEEEEEEEENS_10ViewEngineIPjEEEEC2ERKSC_RKSF_)
$_ZN7cutlass13device_kernelIN5flash19enable_sm80_to_sm89INS1_16FlashAttnBwdSm80INS1_25CollectiveMainloopBwdSm80ILi2ELi2EN4cute5tupleIJNS5_1CILi128EEES8_NS7_ILi64EEEEEENS_10bfloat16_tEfNS_4arch4Sm80ELb0ELb0ELb1ELb0ELb1ELb0ELb0ELb0ELi2ELi4ELi4ELi4ELb0EEENS1_21CollectiveEpilogueBwdISA_SB_SD_Li256ELb0ELb0ELi2EEENS1_19SingleTileSchedulerILb0ELb0ELb0ELi128EEEEEEEEEvNT_6ParamsE$_ZN4cute3eso3ESOILb1ELb0EJNS_6LayoutINS_5tupleIJNS3_IJNS_1CILi4EEENS4_ILi1EEEEEEEEENS3_IJNS3_IJS6_NS4_ILi0EEEEEEEEEEENS_10ViewEngineIPjEEEEC2ERKSC_RKSF_:
[----:B------:R-:W-:Y:S02]  /*9920*/  IADD3 R2, R76, -c[0x0][0x20], RZ ;  /* 0x800008004c027a10 */ /* 0x000fe40007ffe0ff */
[----:B------:R-:W-:-:S03]  /*9930*/  MOV R7, 0x0 ;  /* 0x0000000000077802 */ /* 0x000fc60000000f00 */
[----:B------:R1:W-:Y:S01]  /*9940*/  STL.64 [R2], R4 ;  /* 0x0000000402007387 */ /* 0x0003e20000100a00 */
[----:B------:R-:W-:Y:S05]  /*9950*/  RET.REL.NODEC R6 `(_ZN7cutlass13device_kernelIN5flash19enable_sm80_to_sm89INS1_16FlashAttnBwdSm80INS1_25CollectiveMainloopBwdSm80ILi2ELi2EN4cute5tupleIJNS5_1CILi128EEES8_NS7_ILi64EEEEEENS_10bfloat16_tEfNS_4arch4Sm80ELb0ELb0ELb1ELb0ELb1ELb0ELb0ELb0ELi2ELi4ELi4ELi4ELb0EEENS1_21CollectiveEpilogueBwdISA_SB_SD_Li256ELb0ELb0ELi2EEENS1_19SingleTileSchedulerILb0ELb0ELb0ELi128EEEEEEEEEvNT_6ParamsE) ;  /* 0xffff66a006007950 */ /* 0x000fea0003c3ffff */
        .type           $_ZN7cutlass13device_kernelIN5flash19enable_sm80_to_sm89INS1_16FlashAttnBwdSm80INS1_25CollectiveMainloopBwdSm80ILi2ELi2EN4cute5tupleIJNS5_1CILi128EEES8_NS7_ILi64EEEEEENS_10bfloat16_tEfNS_4arch4Sm80ELb0ELb0ELb1ELb0ELb1ELb0ELb0ELb0ELi2ELi4ELi4ELi4ELb0EEENS1_21CollectiveEpilogueBwdISA_SB_SD_Li256ELb0ELb0ELi2EEENS1_19SingleTileSchedulerILb0ELb0ELb0ELi128EEEEEEEEEvNT_6ParamsE$_ZN4cute3eso3ESOILb1ELb0EJNS_6LayoutINS_5tupleIJNS3_IJNS_1CILi4EEENS4_ILi1EEEEEES6_EEENS3_IJNS3_IJS6_NS4_ILi0EEEEEES9_EEEEENS_10ViewEngineINS_8gmem_ptrIPKfEEEEEEC2ERKSC_RKSI_,@function
        .size           $_ZN7cutlass13device_kernelIN5flash19enable_sm80_to_sm89INS1_16FlashAttnBwdSm80INS1_25CollectiveMainloopBwdSm80ILi2ELi2EN4cute5tupleIJNS5_1CILi128EEES8_NS7_ILi64EEEEEENS_10bfloat16_tEfNS_4arch4Sm80ELb0ELb0ELb1ELb0ELb1ELb0ELb0ELb0ELi2ELi4ELi4ELi4ELb0EEENS1_21CollectiveEpilogueBwdISA_SB_SD_Li256ELb0ELb0ELi2EEENS1_19SingleTileSchedulerILb0ELb0ELb0ELi128EEEEEEEEEvNT_6ParamsE$_ZN4cute3eso3ESOILb1ELb0EJNS_6LayoutINS_5tupleIJNS3_IJNS_1CILi4EEENS4_ILi1EEEEEES6_EEENS3_IJNS3_IJS6_NS4_ILi0EEEEEES9_EEEEENS_10ViewEngineINS_8gmem_ptrIPKfEEEEEEC2ERKSC_RKSI_,($_ZN7cutlass13device_kernelIN5flash19enable_sm80_to_sm89INS1_16FlashAttnBwdSm80INS1_25CollectiveMainloopBwdSm80ILi2ELi2EN4cute5tupleIJNS5_1CILi128EEES8_NS7_ILi64EEEEEENS_10bfloat16_tEfNS_4arch4Sm80ELb0ELb0ELb1ELb0ELb1ELb0ELb0ELb0ELi2ELi4ELi4ELi4ELb0EEENS1_21CollectiveEpilogueBwdISA_SB_SD_Li256ELb0ELb0ELi2EEENS1_19SingleTileSchedulerILb0ELb0ELb0ELi128EEEEEEEEEvNT_6ParamsE$_ZN4cute3eso3ESOILb1ELb0EJNS_6LayoutINS_5tupleIJNS3_IJNS_1CILi4EEENS4_ILi1EEEEEES6_EEENS3_IJNS3_IJS6_NS4_ILi0EEEEEES9_EEEEENS_10ViewEngineINS_8smem_ptrIPfEEEEEEC2ERKSC_RKSH_ - $_ZN7cutlass13device_kernelIN5flash19enable_sm80_to_sm89INS1_16FlashAttnBwdSm80INS1_25CollectiveMainloopBwdSm80ILi2ELi2EN4cute5tupleIJNS5_1CILi128EEES8_NS7_ILi64EEEEEENS_10bfloat16_tEfNS_4arch4Sm80ELb0ELb0ELb1ELb0ELb1ELb0ELb0ELb0ELi2ELi4ELi4ELi4ELb0EEENS1_21CollectiveEpilogueBwdISA_SB_SD_Li256ELb0ELb0ELi2EEENS1_19SingleTileSchedulerILb0ELb0ELb0ELi128EEEEEEEEEvNT_6ParamsE$_ZN4cute3eso3ESOILb1ELb0EJNS_6LayoutINS_5tupleIJNS3_IJNS_1CILi4EEENS4_ILi1EEEEEES6_EEENS3_IJNS3_IJS6_NS4_ILi0EEEEEES9_EEEEENS_10ViewEngineINS_8gmem_ptrIPKfEEEEEEC2ERKSC_RKSI_)
$_ZN7cutlass13device_kernelIN5flash19enable_sm80_to_sm89INS1_16FlashAttnBwdSm80INS1_25CollectiveMainloopBwdSm80ILi2ELi2EN4cute5tupleIJNS5_1CILi128EEES8_NS7_ILi64EEEEEENS_10bfloat16_tEfNS_4arch4Sm80ELb0ELb0ELb1ELb0ELb1ELb0ELb0ELb0ELi2ELi4ELi4ELi4ELb0EEENS1_21CollectiveEpilogueBwdISA_SB_SD_Li256ELb0ELb0ELi2EEENS1_19SingleTileSchedulerILb0ELb0ELb0ELi128EEEEEEEEEvNT_6ParamsE$_ZN4cute3eso3ESOILb1ELb0EJNS_6LayoutINS_5tupleIJNS3_IJNS_1CILi4EEENS4_ILi1EEEEEES6_EEENS3_IJNS3_IJS6_NS4_ILi0EEEEEES9_EEEEENS_10ViewEngineINS_8gmem_ptrIPKfEEEEEEC2ERKSC_RKSI_:
[----:B------:R-:W-:Y:S01]  /*9960*/  IADD3 R4, R15, -c[0x0][0x20], RZ ;  /* 0x800008000f047a10 */ /* 0x000fe20007ffe0ff */
[----:B------:R-:W-:Y:S01]  /*9970*/  IMAD.MOV.U32 R8, RZ, RZ, R6 ;  /* 0x000000ffff087224 */ /* 0x000fe200078e0006 */
[----:B------:R-:W-:-:S03]  /*9980*/  MOV R9, 0x0 ;  /* 0x0000000000097802 */ /* 0x000fc60000000f00 */
[----:B------:R1:W-:Y:S01]  /*9990*/  STL.64 [R4], R2 ;  /* 0x0000000204007387 */ /* 0x0003e20000100a00 */
[----:B------:R-:W-:Y:S05]  /*99a0*/  RET.REL.NODEC R8 `(_ZN7cutlass13device_kernelIN5flash19enable_sm80_to_sm89INS1_16FlashAttnBwdSm80INS1_25CollectiveMainloopBwdSm80ILi2ELi2EN4cute5tupleIJNS5_1CILi128EEES8_NS7_ILi64EEEEEENS_10bfloat16_tEfNS_4arch4Sm80ELb0ELb0ELb1ELb0ELb1ELb0ELb0ELb0ELi2ELi4ELi4ELi4ELb0EEENS1_21CollectiveEpilogueBwdISA_SB_SD_Li256ELb0ELb0ELi2EEENS1_19SingleTileSchedulerILb0ELb0ELb0ELi128EEEEEEEEEvNT_6ParamsE) ;  /* 0xffff665008007950 */ /* 0x000fea0003c3ffff */
        .type           $_ZN7cutlass13device_kernelIN5flash19enable_sm80_to_sm89INS1_16FlashAttnBwdSm80INS1_25CollectiveMainloopBwdSm80ILi2ELi2EN4cute5tupleIJNS5_1CILi128EEES8_NS7_ILi64EEEEEENS_10bfloat16_tEfNS_4arch4Sm80ELb0ELb0ELb1ELb0ELb1ELb0ELb0ELb0ELi2ELi4ELi4ELi4ELb0EEENS1_21CollectiveEpilogueBwdISA_SB_SD_Li256ELb0ELb0ELi2EEENS1_19SingleTileSchedulerILb0ELb0ELb0ELi128EEEEEEEEEvNT_6ParamsE$_ZN4cute3eso3ESOILb1ELb0EJNS_6LayoutINS_5tupleIJNS3_IJNS_1CILi4EEENS4_ILi1EEEEEES6_EEENS3_IJNS3_IJS6_NS4_ILi0EEEEEES9_EEEEENS_10ViewEngineINS_8smem_ptrIPfEEEEEEC2ERKSC_RKSH_,@function
        .size           $_ZN7cutlass13device_kernelIN5flash19enable_sm80_to_sm89INS1_16FlashAttnBwdSm80INS1_25CollectiveMainloopBwdSm80ILi2ELi2EN4cute5tupleIJNS5_1CILi128EEES8_NS7_ILi64EEEEEENS_10bfloat16_tEfNS_4arch4Sm80ELb0ELb0ELb1ELb0ELb1ELb0ELb0ELb0ELi2ELi4ELi4ELi4ELb0EEENS1_21CollectiveEpilogueBwdISA_SB_SD_Li256ELb0ELb0ELi2EEENS1_19SingleTileSchedulerILb0ELb0ELb0ELi128EEEEEEEEEvNT_6ParamsE$_ZN4cute3eso3ESOILb1ELb0EJNS_6LayoutINS_5tupleIJNS3_IJNS_1CILi4EEENS4_ILi1EEEEEES6_EEENS3_IJNS3_IJS6_NS4_ILi0EEEEEES9_EEEEENS_10ViewEngineINS_8smem_ptrIPfEEEEEEC2ERKSC_RKSH_,($_ZN7cutlass13device_kernelIN5flash19enable_sm80_to_sm89INS1_16FlashAttnBwdSm80INS1_25CollectiveMainloopBwdSm80ILi2ELi2EN4cute5tupleIJNS5_1CILi128EEES8_NS7_ILi64EEEEEENS_10bfloat16_tEfNS_4arch4Sm80ELb0ELb0ELb1ELb0ELb1ELb0ELb0ELb0ELi2ELi4ELi4ELi4ELb0EEENS1_21CollectiveEpilogueBwdISA_SB_SD_Li256ELb0ELb0ELi2EEENS1_19SingleTileSchedulerILb0ELb0ELb0ELi128EEEEEEEEEvNT_6ParamsE$_ZN4cute3eso3ESOILb1ELb0EJNS_6LayoutINS_5tupleIJNS3_IJNS_1CILi4EEENS4_ILi1EEEEEES6_EEENS3_IJNS3_IJS6_NS4_ILi0EEEEEES9_EEEEEiEEC2ERKSC_RKi - $_ZN7cutlass13device_kernelIN5flash19enable_sm80_to_sm89INS1_16FlashAttnBwdSm80INS1_25CollectiveMainloopBwdSm80ILi2ELi2EN4cute5tupleIJNS5_1CILi128EEES8_NS7_ILi64EEEEEENS_10bfloat16_tEfNS_4arch4Sm80ELb0ELb0ELb1ELb0ELb1ELb0ELb0ELb0ELi2ELi4ELi4ELi4ELb0EEENS1_21CollectiveEpilogueBwdISA_SB_SD_Li256ELb0ELb0ELi2EEENS1_19SingleTileSchedulerILb0ELb0ELb0ELi128EEEEEEEEEvNT_6ParamsE$_ZN4cute3eso3ESOILb1ELb0EJNS_6LayoutINS_5tupleIJNS3_IJNS_1CILi4EEENS4_ILi1EEEEEES6_EEENS3_IJNS3_IJS6_NS4_ILi0EEEEEES9_EEEEENS_10ViewEngineINS_8smem_ptrIPfEEEEEEC2ERKSC_RKSH_)
$_ZN7cutlass13device_kernelIN5flash19enable_sm80_to_sm89INS1_16FlashAttnBwdSm80INS1_25CollectiveMainloopBwdSm80ILi2ELi2EN4cute5tupleIJNS5_1CILi128EEES8_NS7_ILi64EEEEEENS_10bfloat16_tEfNS_4arch4Sm80ELb0ELb0ELb1ELb0ELb1ELb0ELb0ELb0ELi2ELi4ELi4ELi4ELb0EEENS1_21CollectiveEpilogueBwdISA_SB_SD_Li256ELb0ELb0ELi2EEENS1_19SingleTileSchedulerILb0ELb0ELb0ELi128EEEEEEEEEvNT_6ParamsE$_ZN4cute3eso3ESOILb1ELb0EJNS_6LayoutINS_5tupleIJNS3_IJNS_1CILi4EEENS4_ILi1EEEEEES6_EEENS3_IJNS3_IJS6_NS4_ILi0EEEEEES9_EEEEENS_10ViewEngineINS_8smem_ptrIPfEEEEEEC2ERKSC_RKSH_:
[----:B------:R-:W-:Y:S02]  /*99b0*/  IADD3 R6, R15, -c[0x0][0x20], RZ ;  /* 0x800008000f067a10 */ /* 0x000fe40007ffe0ff */
[----:B------:R-:W-:-:S03]  /*99c0*/  MOV R9, 0x0 ;  /* 0x0000000000097802 */ /* 0x000fc60000000f00 */
[----:B------:R1:W-:Y:S01]  /*99d0*/  STL.64 [R6], R2 ;  /* 0x0000000206007387 */ /* 0x0003e20000100a00 */
[----:B------:R-:W-:Y:S05]  /*99e0*/  RET.REL.NODEC R8 `(_ZN7cutlass13device_kernelIN5flash19enable_sm80_to_sm89INS1_16FlashAttnBwdSm80INS1_25CollectiveMainloopBwdSm80ILi2ELi2EN4cute5tupleIJNS5_1CILi128EEES8_NS7_ILi64EEEEEENS_10bfloat16_tEfNS_4arch4Sm80ELb0ELb0ELb1ELb0ELb1ELb0ELb0ELb0ELi2ELi4ELi4ELi4ELb0EEENS1_21CollectiveEpilogueBwdISA_SB_SD_Li256ELb0ELb0ELi2EEENS1_19SingleTileSchedulerILb0ELb0ELb0ELi128EEEEEEEEEvNT_6ParamsE) ;  /* 0xffff661008007950 */ /* 0x000fea0003c3ffff */
        .type           $_ZN7cutlass13device_kernelIN5flash19enable_sm80_to_sm89INS1_16FlashAttnBwdSm80INS1_25CollectiveMainloopBwdSm80ILi2ELi2EN4cute5tupleIJNS5_1CILi128EEES8_NS7_ILi64EEEEEENS_10bfloat16_tEfNS_4arch4Sm80ELb0ELb0ELb1ELb0ELb1ELb0ELb0ELb0ELi2ELi4ELi4ELi4ELb0EEENS1_21CollectiveEpilogueBwdISA_SB_SD_Li256ELb0ELb0ELi2EEENS1_19SingleTileSchedulerILb0ELb0ELb0ELi128EEEEEEEEEvNT_6ParamsE$_ZN4cute3eso3ESOILb1ELb0EJNS_6LayoutINS_5tupleIJNS3_IJNS_1CILi4EEENS4_ILi1EEEEEES6_EEENS3_IJNS3_IJS6_NS4_ILi0EEEEEES9_EEEEEiEEC2ERKSC_RKi,@function
        .size           $_ZN7cutlass13device_kernelIN5flash19enable_sm80_to_sm89INS1_16FlashAttnBwdSm80INS1_25CollectiveMainloopBwdSm80ILi2ELi2EN4cute5tupleIJNS5_1CILi128EEES8_NS7_ILi64EEEEEENS_10bfloat16_tEfNS_4arch4Sm80ELb0ELb0ELb1ELb0ELb1ELb0ELb0ELb0ELi2ELi4ELi4ELi4ELb0EEENS1_21CollectiveEpilogueBwdISA_SB_SD_Li256ELb0ELb0ELi2EEENS1_19SingleTileSchedulerILb0ELb0ELb0ELi128EEEEEEEEEvNT_6ParamsE$_ZN4cute3eso3ESOILb1ELb0EJNS_6LayoutINS_5tupleIJNS3_IJNS_1CILi4EEENS4_ILi1EEEEEES6_EEENS3_IJNS3_IJS6_NS4_ILi0EEEEEES9_EEEEEiEEC2ERKSC_RKi,($_ZN7cutlass13device_kernelIN5flash19enable_sm80_to_sm89INS1_16FlashAttnBwdSm80INS1_25CollectiveMainloopBwdSm80ILi2ELi2EN4cute5tupleIJNS5_1CILi128EEES8_NS7_ILi64EEEEEENS_10bfloat16_tEfNS_4arch4Sm80ELb0ELb0ELb1ELb0ELb1ELb0ELb0ELb0ELi2ELi4ELi4ELi4ELb0EEENS1_21CollectiveEpilogueBwdISA_SB_SD_Li256ELb0ELb0ELi2EEENS1_19SingleTileSchedulerILb0ELb0ELb0ELi128EEEEEEEEEvNT_6ParamsE$_ZN4cute3eso3ESOILb1ELb0EJNS_6LayoutINS_5tupleIJNS3_IJNS_1CILi8EEENS4_ILi1EEEEEEEEENS3_IJNS3_IJS6_NS4_ILi0EEEEEEEEEEENS_10ViewEngineINS_8gmem_ptrIPKN7cutlass10bfloat16_tEEEEEEEC2ERKSC_RKSK_ - $_ZN7cutlass13device_kernelIN5flash19enable_sm80_to_sm89INS1_16FlashAttnBwdSm80INS1_25CollectiveMainloopBwdSm80ILi2ELi2EN4cute5tupleIJNS5_1CILi128EEES8_NS7_ILi64EEEEEENS_10bfloat16_tEfNS_4arch4Sm80ELb0ELb0ELb1ELb0ELb1ELb0ELb0ELb0ELi2ELi4ELi4ELi4ELb0EEENS1_21CollectiveEpilogueBwdISA_SB_SD_Li256ELb0ELb0ELi2EEENS1_19SingleTileSchedulerILb0ELb0ELb0ELi128EEEEEEEEEvNT_6ParamsE$_ZN4cute3eso3ESOILb1ELb0EJNS_6LayoutINS_5tupleIJNS3_IJNS_1CILi4EEENS4_ILi1EEEEEES6_EEENS3_IJNS3_IJS6_NS4_ILi0EEEEEES9_EEEEEiEEC2ERKSC_RKi)
$_ZN7cutlass13device_kernelIN5flash19enable_sm80_to_sm89INS1_16FlashAttnBwdSm80INS1_25CollectiveMainloopBwdSm80ILi2ELi2EN4cute5tupleIJNS5_1CILi128EEES8_NS7_ILi64EEEEEENS_10bfloat16_tEfNS_4arch4Sm80ELb0ELb0ELb1ELb0ELb1ELb0ELb0ELb0ELi2ELi4ELi4ELi4ELb0EEENS1_21CollectiveEpilogueBwdISA_SB_SD_Li256ELb0ELb0ELi2EEENS1_19SingleTileSchedulerILb0ELb0ELb0ELi128EEEEEEEEEvNT_6ParamsE$_ZN4cute3eso3ESOILb1ELb0EJNS_6LayoutINS_5tupleIJNS3_IJNS_1CILi4EEENS4_ILi1EEEEEES6_EEENS3_IJNS3_IJS6_NS4_ILi0EEEEEES9_EEEEEiEEC2ERKSC_RKi:
[----:B------:R-:W-:Y:S01]  /*99f0*/  IADD3 R2, R15, -c[0x0][0x20], RZ ;  /* 0x800008000f027a10 */ /* 0x000fe20007ffe0ff */
[----:B------:R-:W-:Y:S01]  /*9a00*/  IMAD.MOV.U32 R8, RZ, RZ, R6 ;  /* 0x000000ffff087224 */ /* 0x000fe200078e0006 */
[----:B------:R-:W-:-:S03]  /*9a10*/  MOV R9, 0x0 ;  /* 0x0000000000097802 */ /* 0x000fc60000000f00 */
[----:B------:R1:W-:Y:S01]  /*9a20*/  STL [R2], R3 ;  /* 0x0000000302007387 */ /* 0x0003e20000100800 */
[----:B------:R-:W-:Y:S05]  /*9a30*/  RET.REL.NODEC R8 `(_ZN7cutlass13device_kernelIN5flash19enable_sm80_to_sm89INS1_16FlashAttnBwdSm80INS1_25CollectiveMainloopBwdSm80ILi2ELi2EN4cute5tupleIJNS5_1CILi128EEES8_NS7_ILi64EEEEEENS_10bfloat16_tEfNS_4arch4Sm80ELb0ELb0ELb1ELb0ELb1ELb0ELb0ELb0ELi2ELi4ELi4ELi4ELb0EEENS1_21CollectiveEpilogueBwdISA_SB_SD_Li256ELb0ELb0ELi2EEENS1_19SingleTileSchedulerILb0ELb0ELb0ELi128EEEEEEEEEvNT_6ParamsE) ;  /* 0xffff65c008007950 */ /* 0x000fea0003c3ffff */
        .type           $_ZN7cutlass13device_kernelIN5flash19enable_sm80_to_sm89INS1_16FlashAttnBwdSm80INS1_25CollectiveMainloopBwdSm80ILi2ELi2EN4cute5tupleIJNS5_1CILi128EEES8_NS7_ILi64EEEEEENS_10bfloat16_tEfNS_4arch4Sm80ELb0ELb0ELb1ELb0ELb1ELb0ELb0ELb0ELi2ELi4ELi4ELi4ELb0EEENS1_21CollectiveEpilogueBwdISA_SB_SD_Li256ELb0ELb0ELi2EEENS1_19SingleTileSchedulerILb0ELb0ELb0ELi128EEEEEEEEEvNT_6ParamsE$_ZN4cute3eso3ESOILb1ELb0EJNS_6LayoutINS_5tupleIJNS3_IJNS_1CILi8EEENS4_ILi1EEEEEEEEENS3_IJNS3_IJS6_NS4_ILi0EEEEEEEEEEENS_10ViewEngineINS_8gmem_ptrIPKN7cutlass10bfloat16_tEEEEEEEC2ERKSC_RKSK_,@function
        .size           $_ZN7cutlass13device_kernelIN5flash19enable_sm80_to_sm89INS1_16FlashAttnBwdSm80INS1_25CollectiveMainloopBwdSm80ILi2ELi2EN4cute5tupleIJNS5_1CILi128EEES8_NS7_ILi64EEEEEENS_10bfloat16_tEfNS_4arch4Sm80ELb0ELb0ELb1ELb0ELb1ELb0ELb0ELb0ELi2ELi4ELi4ELi4ELb0EEENS1_21CollectiveEpilogueBwdISA_SB_SD_Li256ELb0ELb0ELi2EEENS1_19SingleTileSchedulerILb0ELb0ELb0ELi128EEEEEEEEEvNT_6ParamsE$_ZN4cute3eso3ESOILb1ELb0EJNS_6LayoutINS_5tupleIJNS3_IJNS_1CILi8EEENS4_ILi1EEEEEEEEENS3_IJNS3_IJS6_NS4_ILi0EEEEEEEEEEENS_10ViewEngineINS_8gmem_ptrIPKN7cutlass10bfloat16_tEEEEEEEC2ERKSC_RKSK_,($_ZN7cutlass13device_kernelIN5flash19enable_sm80_to_sm89INS1_16FlashAttnBwdSm80INS1_25CollectiveMainloopBwdSm80ILi2ELi2EN4cute5tupleIJNS5_1CILi128EEES8_NS7_ILi64EEEEEENS_10bfloat16_tEfNS_4arch4Sm80ELb0ELb0ELb1ELb0ELb1ELb0ELb0ELb0ELi2ELi4ELi4ELi4ELb0EEENS1_21CollectiveEpilogueBwdISA_SB_SD_Li256ELb0ELb0ELi2EEENS1_19SingleTileSchedulerILb0ELb0ELb0ELi128EEEEEEEEEvNT_6ParamsE$_ZN4cute3eso3ESOILb1ELb0EJNS_6LayoutINS_5tupleIJNS3_IJNS_1CILi8EEENS4_ILi1EEEEEEEEENS3_IJNS3_IJS6_NS4_ILi0EEEEEEEEEEENS_10ViewEngineINS_8smem_ptrIPN7cutlass10bfloat16_tEEEEEEEC2ERKSC_RKSJ_ - $_ZN7cutlass13device_kernelIN5flash19enable_sm80_to_sm89INS1_16FlashAttnBwdSm80INS1_25CollectiveMainloopBwdSm80ILi2ELi2EN4cute5tupleIJNS5_1CILi128EEES8_NS7_ILi64EEEEEENS_10bfloat16_tEfNS_4arch4Sm80ELb0ELb0ELb1ELb0ELb1ELb0ELb0ELb0ELi2ELi4ELi4ELi4ELb0EEENS1_21CollectiveEpilogueBwdISA_SB_SD_Li256ELb0ELb0ELi2EEENS1_19SingleTileSchedulerILb0ELb0ELb0ELi128EEEEEEEEEvNT_6ParamsE$_ZN4cute3eso3ESOILb1ELb0EJNS_6LayoutINS_5tupleIJNS3_IJNS_1CILi8EEENS4_ILi1EEEEEEEEENS3_IJNS3_IJS6_NS4_ILi0EEEEEEEEEEENS_10ViewEngineINS_8gmem_ptrIPKN7cutlass10bfloat16_tEEEEEEEC2ERKSC_RKSK_)
$_ZN7cutlass13device_kernelIN5flash19enable_sm80_to_sm89INS1_16FlashAttnBwdSm80INS1_25CollectiveMainloopBwdSm80ILi2ELi2EN4cute5tupleIJNS5_1CILi128EEES8_NS7_ILi64EEEEEENS_10bfloat16_tEfNS_4arch4Sm80ELb0ELb0ELb1ELb0ELb1ELb0ELb0ELb0ELi2ELi4ELi4ELi4ELb0EEENS1_21CollectiveEpilogueBwdISA_SB_SD_Li256ELb0ELb0ELi2EEENS1_19SingleTileSchedulerILb0ELb0ELb0ELi128EEEEEEEEEvNT_6ParamsE$_ZN4cute3eso3ESOILb1ELb0EJNS_6LayoutINS_5tupleIJNS3_IJNS_1CILi8EEENS4_ILi1EEEEEEEEENS3_IJNS3_IJS6_NS4_ILi0EEEEEEEEEEENS_10ViewEngineINS_8gmem_ptrIPKN7cutlass10bfloat16_tEEEEEEEC2ERKSC_RKSK_:
[----:B------:R-:W-:Y:S01]  /*9a40*/  IADD3 R4, R15, -c[0x0][0x20], RZ ;  /* 0x800008000f047a10 */ /* 0x000fe20007ffe0ff */
[----:B------:R-:W-:Y:S01]  /*9a50*/  IMAD.MOV.U32 R8, RZ, RZ, R6 ;  /* 0x000000ffff087224 */ /* 0x000fe200078e0006 */
[----:B------:R-:W-:-:S03]  /*9a60*/  MOV R9, 0x0 ;  /* 0x0000000000097802 */ /* 0x000fc60000000f00 */
[----:B------:R1:W-:Y:S01]  /*9a70*/  STL.64 [R4], R2 ;  /* 0x0000000204007387 */ /* 0x0003e20000100a00 */
[----:B------:R-:W-:Y:S05]  /*9a80*/  RET.REL.NODEC R8 `(_ZN7cutlass13device_kernelIN5flash19enable_sm80_to_sm89INS1_16FlashAttnBwdSm80INS1_25CollectiveMainloopBwdSm80ILi2ELi2EN4cute5tupleIJNS5_1CILi128EEES8_NS7_ILi64EEEEEENS_10bfloat16_tEfNS_4arch4Sm80ELb0ELb0ELb1ELb0ELb1ELb0ELb0ELb0ELi2ELi4ELi4ELi4ELb0EEENS1_21CollectiveEpilogueBwdISA_SB_SD_Li256ELb0ELb0ELi2EEENS1_19SingleTileSchedulerILb0ELb0ELb0ELi128EEEEEEEEEvNT_6ParamsE) ;  /* 0xffff657008007950 */ /* 0x000fea0003c3ffff */
        .type           $_ZN7cutlass13device_kernelIN5flash19enable_sm80_to_sm89INS1_16FlashAttnBwdSm80INS1_25CollectiveMainloopBwdSm80ILi2ELi2EN4cute5tupleIJNS5_1CILi128EEES8_NS7_ILi64EEEEEENS_10bfloat16_tEfNS_4arch4Sm80ELb0ELb0ELb1ELb0ELb1ELb0ELb0ELb0ELi2ELi4ELi4ELi4ELb0EEENS1_21CollectiveEpilogueBwdISA_SB_SD_Li256ELb0ELb0ELi2EEENS1_19SingleTileSchedulerILb0ELb0ELb0ELi128EEEEEEEEEvNT_6ParamsE$_ZN4cute3eso3ESOILb1ELb0EJNS_6LayoutINS_5tupleIJNS3_IJNS_1CILi8EEENS4_ILi1EEEEEEEEENS3_IJNS3_IJS6_NS4_ILi0EEEEEEEEEEENS_10ViewEngineINS_8smem_ptrIPN7cutlass10bfloat16_tEEEEEEEC2ERKSC_RKSJ_,@function
        .size           $_ZN7cutlass13device_kernelIN5flash19enable_sm80_to_sm89INS1_16FlashAttnBwdSm80INS1_25CollectiveMainloopBwdSm80ILi2ELi2EN4cute5tupleIJNS5_1CILi128EEES8_NS7_ILi64EEEEEENS_10bfloat16_tEfNS_4arch4Sm80ELb0ELb0ELb1ELb0ELb1ELb0ELb0ELb0ELi2ELi4ELi4ELi4ELb0EEENS1_21CollectiveEpilogueBwdISA_SB_SD_Li256ELb0ELb0ELi2EEENS1_19SingleTileSchedulerILb0ELb0ELb0ELi128EEEEEEEEEvNT_6ParamsE$_ZN4cute3eso3ESOILb1ELb0EJNS_6LayoutINS_5tupleIJNS3_IJNS_1CILi8EEENS4_ILi1EEEEEEEEENS3_IJNS3_IJS6_NS4_ILi0EEEEEEEEEEENS_10ViewEngineINS_8smem_ptrIPN7cutlass10bfloat16_tEEEEEEEC2ERKSC_RKSJ_,($_ZN7cutlass13device_kernelIN5flash19enable_sm80_to_sm89INS1_16FlashAttnBwdSm80INS1_25CollectiveMainloopBwdSm80ILi2ELi2EN4cute5tupleIJNS5_1CILi128EEES8_NS7_ILi64EEEEEENS_10bfloat16_tEfNS_4arch4Sm80ELb0ELb0ELb1ELb0ELb1ELb0ELb0ELb0ELi2ELi4ELi4ELi4ELb0EEENS1_21CollectiveEpilogueBwdISA_SB_SD_Li256ELb0ELb0ELi2EEENS1_19SingleTileSchedulerILb0ELb0ELb0ELi128EEEEEEEEEvNT_6ParamsE$_ZN4cute3eso3ESOILb1ELb0EJNS_6LayoutINS_5tupleIJNS3_IJNS_1CILi8EEENS4_ILi1EEEEEEEEENS3_IJNS3_IJS6_NS4_ILi0EEEEEEEEEEENS_10ViewEngineIPN7cutlass10bfloat16_tEEEEEC2ERKSC_RKSH_ - $_ZN7cutlass13device_kernelIN5flash19enable_sm80_to_sm89INS1_16FlashAttnBwdSm80INS1_25CollectiveMainloopBwdSm80ILi2ELi2EN4cute5tupleIJNS5_1CILi128EEES8_NS7_ILi64EEEEEENS_10bfloat16_tEfNS_4arch4Sm80ELb0ELb0ELb1ELb0ELb1ELb0ELb0ELb0ELi2ELi4ELi4ELi4ELb0EEENS1_21CollectiveEpilogueBwdISA_SB_SD_Li256ELb0ELb0ELi2EEENS1_19SingleTileSchedulerILb0ELb0ELb0ELi128EEEEEEEEEvNT_6ParamsE$_ZN4cute3eso3ESOILb1ELb0EJNS_6LayoutINS_5tupleIJNS3_IJNS_1CILi8EEENS4_ILi1EEEEEEEEENS3_IJNS3_IJS6_NS4_ILi0EEEEEEEEEEENS_10ViewEngineINS_8smem_ptrIPN7cutlass10bfloat16_tEEEEEEEC2ERKSC_RKSJ_)
$_ZN7cutlass13device_kernelIN5flash19enable_sm80_to_sm89INS1_16FlashAttnBwdSm80INS1_25CollectiveMainloopBwdSm80ILi2ELi2EN4cute5tupleIJNS5_1CILi128EEES8_NS7_ILi64EEEEEENS_10bfloat16_tEfNS_4arch4Sm80ELb0ELb0ELb1ELb0ELb1ELb0ELb0ELb0ELi2ELi4ELi4ELi4ELb0EEENS1_21CollectiveEpilogueBwdISA_SB_SD_Li256ELb0ELb0ELi2EEENS1_19SingleTileSchedulerILb0ELb0ELb0ELi128EEEEEEEEEvNT_6ParamsE$_ZN4cute3eso3ESOILb1ELb0EJNS_6LayoutINS_5tupleIJNS3_IJNS_1CILi8EEENS4_ILi1EEEEEEEEENS3_IJNS3_IJS6_NS4_ILi0EEEEEEEEEEENS_10ViewEngineINS_8smem_ptrIPN7cutlass10bfloat16_tEEEEEEEC2ERKSC_RKSJ_:
[----:B------:R-:W-:Y:S02]  /*9a90*/  IADD3 R6, R15, -c[0x0][0x20], RZ ;  /* 0x800008000f067a10 */ /* 0x000fe40007ffe0ff */
[----:B------:R-:W-:-:S03]  /*9aa0*/  MOV R9, 0x0 ;  /* 0x0000000000097802 */ /* 0x000fc60000000f00 */
[----:B------:R1:W-:Y:S01]  /*9ab0*/  STL.64 [R6], R2 ;  /* 0x0000000206007387 */ /* 0x0003e20000100a00 */
[----:B------:R-:W-:Y:S05]  /*9ac0*/  RET.REL.NODEC R8 `(_ZN7cutlass13device_kernelIN5flash19enable_sm80_to_sm89INS1_16FlashAttnBwdSm80INS1_25CollectiveMainloopBwdSm80ILi2ELi2EN4cute5tupleIJNS5_1CILi128EEES8_NS7_ILi64EEEEEENS_10bfloat16_tEfNS_4arch4Sm80ELb0ELb0ELb1ELb0ELb1ELb0ELb0ELb0ELi2ELi4ELi4ELi4ELb0EEENS1_21CollectiveEpilogueBwdISA_SB_SD_Li256ELb0ELb0ELi2EEENS1_19SingleTileSchedulerILb0ELb0ELb0ELi128EEEEEEEEEvNT_6ParamsE) ;  /* 0xffff653008007950 */ /* 0x000fea0003c3ffff */
        .type           $_ZN7cutlass13device_kernelIN5flash19enable_sm80_to_sm89INS1_16FlashAttnBwdSm80INS1_25CollectiveMainloopBwdSm80ILi2ELi2EN4cute5tupleIJNS5_1CILi128EEES8_NS7_ILi64EEEEEENS_10bfloat16_tEfNS_4arch4Sm80ELb0ELb0ELb1ELb0ELb1ELb0ELb0ELb0ELi2ELi4ELi4ELi4ELb0EEENS1_21CollectiveEpilogueBwdISA_SB_SD_Li256ELb0ELb0ELi2EEENS1_19SingleTileSchedulerILb0ELb0ELb0ELi128EEEEEEEEEvNT_6ParamsE$_ZN4cute3eso3ESOILb1ELb0EJNS_6LayoutINS_5tupleIJNS3_IJNS_1CILi8EEENS4_ILi1EEEEEEEEENS3_IJNS3_IJS6_NS4_ILi0EEEEEEEEEEENS_10ViewEngineIPN7cutlass10bfloat16_tEEEEEC2ERKSC_RKSH_,@function
        .size           $_ZN7cutlass13device_kernelIN5flash19enable_sm80_to_sm89INS1_16FlashAttnBwdSm80INS1_25CollectiveMainloopBwdSm80ILi2ELi2EN4cute5tupleIJNS5_1CILi128EEES8_NS7_ILi64EEEEEENS_10bfloat16_tEfNS_4arch4Sm80ELb0ELb0ELb1ELb0ELb1ELb0ELb0ELb0ELi2ELi4ELi4ELi4ELb0EEENS1_21CollectiveEpilogueBwdISA_SB_SD_Li256ELb0ELb0ELi2EEENS1_19SingleTileSchedulerILb0ELb0ELb0ELi128EEEEEEEEEvNT_6ParamsE$_ZN4cute3eso3ESOILb1ELb0EJNS_6LayoutINS_5tupleIJNS3_IJNS_1CILi8EEENS4_ILi1EEEEEEEEENS3_IJNS3_IJS6_NS4_ILi0EEEEEEEEEEENS_10ViewEngineIPN7cutlass10bfloat16_tEEEEEC2ERKSC_RKSH_,($_ZN7cutlass13device_kernelIN5flash19enable_sm80_to_sm89INS1_16FlashAttnBwdSm80INS1_25CollectiveMainloopBwdSm80ILi2ELi2EN4cute5tupleIJNS5_1CILi128EEES8_NS7_ILi64EEEEEENS_10bfloat16_tEfNS_4arch4Sm80ELb0ELb0ELb1ELb0ELb1ELb0ELb0ELb0ELi2ELi4ELi4ELi4ELb0EEENS1_21CollectiveEpilogueBwdISA_SB_SD_Li256ELb0ELb0ELi2EEENS1_19SingleTileSchedulerILb0ELb0ELb0ELi128EEEEEEEEEvNT_6ParamsE$_ZN4cute3eso3ESOILb1ELb0EJNS_6LayoutINS_5tupleIJNS3_IJNS_1CILi8EEENS4_ILi1EEEEEEEEENS3_IJNS3_IJS6_NS4_ILi0EEEEEEEEEEEiEEC2ERKSC_RKi - $_ZN7cutlass13device_kernelIN5flash19enable_sm80_to_sm89INS1_16FlashAttnBwdSm80INS1_25CollectiveMainloopBwdSm80ILi2ELi2EN4cute5tupleIJNS5_1CILi128EEES8_NS7_ILi64EEEEEENS_10bfloat16_tEfNS_4arch4Sm80ELb0ELb0ELb1ELb0ELb1ELb0ELb0ELb0ELi2ELi4ELi4ELi4ELb0EEENS1_21CollectiveEpilogueBwdISA_SB_SD_Li256ELb0ELb0ELi2EEENS1_19SingleTileSchedulerILb0ELb0ELb0ELi128EEEEEEEEEvNT_6ParamsE$_ZN4cute3eso3ESOILb1ELb0EJNS_6LayoutINS_5tupleIJNS3_IJNS_1CILi8EEENS4_ILi1EEEEEEEEENS3_IJNS3_IJS6_NS4_ILi0EEEEEEEEEEENS_10ViewEngineIPN7cutlass10bfloat16_tEEEEEC2ERKSC_RKSH_)
$_ZN7cutlass13device_kernelIN5flash19enable_sm80_to_sm89INS1_16FlashAttnBwdSm80INS1_25CollectiveMainloopBwdSm80ILi2ELi2EN4cute5tupleIJNS5_1CILi128EEES8_NS7_ILi64EEEEEENS_10bfloat16_tEfNS_4arch4Sm80ELb0ELb0ELb1ELb0ELb1ELb0ELb0ELb0ELi2ELi4ELi4ELi4ELb0EEENS1_21CollectiveEpilogueBwdISA_SB_SD_Li256ELb0ELb0ELi2EEENS1_19SingleTileSchedulerILb0ELb0ELb0ELi128EEEEEEEEEvNT_6ParamsE$_ZN4cute3eso3ESOILb1ELb0EJNS_6LayoutINS_5tupleIJNS3_IJNS_1CILi8EEENS4_ILi1EEEEEEEEENS3_IJNS3_IJS6_NS4_ILi0EEEEEEEEEEENS_10ViewEngineIPN7cutlass10bfloat16_tEEEEEC2ERKSC_RKSH_:
[----:B------:R-:W-:Y:S01]  /*9ad0*/  IADD3 R2, R76, -c[0x0][0x20], RZ ;  /* 0x800008004c027a10 */ /* 0x000fe20007ffe0ff */
[----:B------:R-:W-:Y:S01]  /*9ae0*/  IMAD.MOV.U32 R7, RZ, RZ, R3 ;  /* 0x000000ffff077224 */ /* 0x000fe200078e0003 */
[----:B------:R-:W-:-:S04]  /*9af0*/  MOV R5, 0x0 ;  /* 0x0000000000057802 */ /* 0x000fc80000000f00 */
[----:B------:R1:W-:Y:S01]  /*9b00*/  STL.64 [R2], R6 ;  /* 0x0000000602007387 */ /* 0x0003e20000100a00 */
[----:B------:R-:W-:Y:S05]  /*9b10*/  RET.REL.NODEC R4 `(_ZN7cutlass13device_kernelIN5flash19enable_sm80_to_sm89INS1_16FlashAttnBwdSm80INS1_25CollectiveMainloopBwdSm80ILi2ELi2EN4cute5tupleIJNS5_1CILi128EEES8_NS7_ILi64EEEEEENS_10bfloat16_tEfNS_4arch4Sm80ELb0ELb0ELb1ELb0ELb1ELb0ELb0ELb0ELi2ELi4ELi4ELi4ELb0EEENS1_21CollectiveEpilogueBwdISA_SB_SD_Li256ELb0ELb0ELi2EEENS1_19SingleTileSchedulerILb0ELb0ELb0ELi128EEEEEEEEEvNT_6ParamsE) ;  /* 0xffff64e004007950 */ /* 0x000fea0003c3ffff */
        .type           $_ZN7cutlass13device_kernelIN5flash19enable_sm80_to_sm89INS1_16FlashAttnBwdSm80INS1_25CollectiveMainloopBwdSm80ILi2ELi2EN4cute5tupleIJNS5_1CILi128EEES8_NS7_ILi64EEEEEENS_10bfloat16_tEfNS_4arch4Sm80ELb0ELb0ELb1ELb0ELb1ELb0ELb0ELb0ELi2ELi4ELi4ELi4ELb0EEENS1_21CollectiveEpilogueBwdISA_SB_SD_Li256ELb0ELb0ELi2EEENS1_19SingleTileSchedulerILb0ELb0ELb0ELi128EEEEEEEEEvNT_6ParamsE$_ZN4cute3eso3ESOILb1ELb0EJNS_6LayoutINS_5tupleIJNS3_IJNS_1CILi8EEENS4_ILi1EEEEEEEEENS3_IJNS3_IJS6_NS4_ILi0EEEEEEEEEEEiEEC2ERKSC_RKi,@function
        .size           $_ZN7cutlass13device_kernelIN5flash19enable_sm80_to_sm89INS1_16FlashAttnBwdSm80INS1_25CollectiveMainloopBwdSm80ILi2ELi2EN4cute5tupleIJNS5_1CILi128EEES8_NS7_ILi64EEEEEENS_10bfloat16_tEfNS_4arch4Sm80ELb0ELb0ELb1ELb0ELb1ELb0ELb0ELb0ELi2ELi4ELi4ELi4ELb0EEENS1_21CollectiveEpilogueBwdISA_SB_SD_Li256ELb0ELb0ELi2EEENS1_19SingleTileSchedulerILb0ELb0ELb0ELi128EEEEEEEEEvNT_6ParamsE$_ZN4cute3eso3ESOILb1ELb0EJNS_6LayoutINS_5tupleIJNS3_IJNS_1CILi8EEENS4_ILi1EEEEEEEEENS3_IJNS3_IJS6_NS4_ILi0EEEEEEEEEEEiEEC2ERKSC_RKi,($_ZN7cutlass13device_kernelIN5flash19enable_sm80_to_sm89INS1_16FlashAttnBwdSm80INS1_25CollectiveMainloopBwdSm80ILi2ELi2EN4cute5tupleIJNS5_1CILi128EEES8_NS7_ILi64EEEEEENS_10bfloat16_tEfNS_4arch4Sm80ELb0ELb0ELb1ELb0ELb1ELb0ELb0ELb0ELi2ELi4ELi4ELi4ELb0EEENS1_21CollectiveEpilogueBwdISA_SB_SD_Li256ELb0ELb0ELi2EEENS1_19SingleTileSchedulerILb0ELb0ELb0ELi128EEEEEEEEEvNT_6ParamsE$_ZN4cute3eso3ESOILb1ELb0EJNS_6LayoutINS_5tupleIJNS3_IJNS_1CILi8EEENS4_ILi1EEEEEEEEENS3_IJNS3_IJS6_NS4_ILi0EEEEEEEEEEElEEC2ERKSC_RKl - $_ZN7cutlass13device_kernelIN5flash19enable_sm80_to_sm89INS1_16FlashAttnBwdSm80INS1_25CollectiveMainloopBwdSm80ILi2ELi2EN4cute5tupleIJNS5_1CILi128EEES8_NS7_ILi64EEEEEENS_10bfloat16_tEfNS_4arch4Sm80ELb0ELb0ELb1ELb0ELb1ELb0ELb0ELb0ELi2ELi4ELi4ELi4ELb0EEENS1_21CollectiveEpilogueBwdISA_SB_SD_Li256ELb0ELb0ELi2EEENS1_19SingleTileSchedulerILb0ELb0ELb0ELi128EEEEEEEEEvNT_6ParamsE$_ZN4cute3eso3ESOILb1ELb0EJNS_6LayoutINS_5tupleIJNS3_IJNS_1CILi8EEENS4_ILi1EEEEEEEEENS3_IJNS3_IJS6_NS4_ILi0EEEEEEEEEEEiEEC2ERKSC_RKi)
$_ZN7cutlass13device_kernelIN5flash19enable_sm80_to_sm89INS1_16FlashAttnBwdSm80INS1_25CollectiveMainloopBwdSm80ILi2ELi2EN4cute5tupleIJNS5_1CILi128EEES8_NS7_ILi64EEEEEENS_10bfloat16_tEfNS_4arch4Sm80ELb0ELb0ELb1ELb0ELb1ELb0ELb0ELb0ELi2ELi4ELi4ELi4ELb0EEENS1_21CollectiveEpilogueBwdISA_SB_SD_Li256ELb0ELb0ELi2EEENS1_19SingleTileSchedulerILb0ELb0ELb0ELi128EEEEEEEEEvNT_6ParamsE$_ZN4cute3eso3ESOILb1ELb0EJNS_6LayoutINS_5tupleIJNS3_IJNS_1CILi8EEENS4_ILi1EEEEEEEEENS3_IJNS3_IJS6_NS4_ILi0EEEEEEEEEEEiEEC2ERKSC_RKi:
[----:B------:R-:W-:Y:S01]  /*9b20*/  IADD3 R2, R15, -c[0x0][0x20], RZ ;  /* 0x800008000f027a10 */ /* 0x000fe20007ffe0ff */
[----:B------:R-:W-:Y:S01]  /*9b30*/  IMAD.MOV.U32 R10, RZ, RZ, R6 ;  /* 0x000000ffff0a7224 */ /* 0x000fe200078e0006 */
[----:B------:R-:W-:-:S03]  /*9b40*/  MOV R11, 0x0 ;  /* 0x00000000000b7802 */ /* 0x000fc60000000f00 */
[----:B------:R1:W-:Y:S01]  /*9b50*/  STL [R2], R3 ;  /* 0x0000000302007387 */ /* 0x0003e20000100800 */
[----:B------:R-:W-:Y:S05]  /*9b60*/  RET.REL.NODEC R10 `(_ZN7cutlass13device_kernelIN5flash19enable_sm80_to_sm89INS1_16FlashAttnBwdSm80INS1_25CollectiveMainloopBwdSm80ILi2ELi2EN4cute5tupleIJNS5_1CILi128EEES8_NS7_ILi64EEEEEENS_10bfloat16_tEfNS_4arch4Sm80ELb0ELb0ELb1ELb0ELb1ELb0ELb0ELb0ELi2ELi4ELi4ELi4ELb0EEENS1_21CollectiveEpilogueBwdISA_SB_SD_Li256ELb0ELb0ELi2EEENS1_19SingleTileSchedulerILb0ELb0ELb0ELi128EEEEEEEEEvNT_6ParamsE) ;  /* 0xffff64900a007950 */ /* 0x000fea0003c3ffff */
        .type           $_ZN7cutlass13device_kernelIN5flash19enable_sm80_to_sm89INS1_16FlashAttnBwdSm80INS1_25CollectiveMainloopBwdSm80ILi2ELi2EN4cute5tupleIJNS5_1CILi128EEES8_NS7_ILi64EEEEEENS_10bfloat16_tEfNS_4arch4Sm80ELb0ELb0ELb1ELb0ELb1ELb0ELb0ELb0ELi2ELi4ELi4ELi4ELb0EEENS1_21CollectiveEpilogueBwdISA_SB_SD_Li256ELb0ELb0ELi2EEENS1_19SingleTileSchedulerILb0ELb0ELb0ELi128EEEEEEEEEvNT_6ParamsE$_ZN4cute3eso3ESOILb1ELb0EJNS_6LayoutINS_5tupleIJNS3_IJNS_1CILi8EEENS4_ILi1EEEEEEEEENS3_IJNS3_IJS6_NS4_ILi0EEEEEEEEEEElEEC2ERKSC_RKl,@function
        .size           $_ZN7cutlass13device_kernelIN5flash19enable_sm80_to_sm89INS1_16FlashAttnBwdSm80INS1_25CollectiveMainloopBwdSm80ILi2ELi2EN4cute5tupleIJNS5_1CILi128EEES8_NS7_ILi64EEEEEENS_10bfloat16_tEfNS_4arch4Sm80ELb0ELb0ELb1ELb0ELb1ELb0ELb0ELb0ELi2ELi4ELi4ELi4ELb0EEENS1_21CollectiveEpilogueBwdISA_SB_SD_Li256ELb0ELb0ELi2EEENS1_19SingleTileSchedulerILb0ELb0ELb0ELi128EEEEEEEEEvNT_6ParamsE$_ZN4cute3eso3ESOILb1ELb0EJNS_6LayoutINS_5tupleIJNS3_IJNS_1CILi8EEENS4_ILi1EEEEEEEEENS3_IJNS3_IJS6_NS4_ILi0EEEEEEEEEEElEEC2ERKSC_RKl,($_ZN7cutlass13device_kernelIN5flash19enable_sm80_to_sm89INS1_16FlashAttnBwdSm80INS1_25CollectiveMainloopBwdSm80ILi2ELi2EN4cute5tupleIJNS5_1CILi128EEES8_NS7_ILi64EEEEEENS_10bfloat16_tEfNS_4arch4Sm80ELb0ELb0ELb1ELb0ELb1ELb0ELb0ELb0ELi2ELi4ELi4ELi4ELb0EEENS1_21CollectiveEpilogueBwdISA_SB_SD_Li256ELb0ELb0ELi2EEENS1_19SingleTileSchedulerILb0ELb0ELb0ELi128EEEEEEEEEvNT_6ParamsE$_ZN4cute3eso3ESOILb1ELb0EJNS_6LayoutINS_5tupleIJNS3_IJNS_1CILi8EEENS4_ILi1EEEEEENS3_IJNS4_ILi2EEEEEEEEENS3_IJNS3_IJS6_NS4_ILi0EEEEEENS3_IJNS4_ILi4096EEEEEEEEEEENS_10ViewEngineINS_8smem_ptrIPN7cutlass10bfloat16_tEEEEEEEC2ERKSG_RKSN_ - $_ZN7cutlass13device_kernelIN5flash19enable_sm80_to_sm89INS1_16FlashAttnBwdSm80INS1_25CollectiveMainloopBwdSm80ILi2ELi2EN4cute5tupleIJNS5_1CILi128EEES8_NS7_ILi64EEEEEENS_10bfloat16_tEfNS_4arch4Sm80ELb0ELb0ELb1ELb0ELb1ELb0ELb0ELb0ELi2ELi4ELi4ELi4ELb0EEENS1_21CollectiveEpilogueBwdISA_SB_SD_Li256ELb0ELb0ELi2EEENS1_19SingleTileSchedulerILb0ELb0ELb0ELi128EEEEEEEEEvNT_6ParamsE$_ZN4cute3eso3ESOILb1ELb0EJNS_6LayoutINS_5tupleIJNS3_IJNS_1CILi8EEENS4_ILi1EEEEEEEEENS3_IJNS3_IJS6_NS4_ILi0EEEEEEEEEEElEEC2ERKSC_RKl)
$_ZN7cutlass13device_kernelIN5flash19enable_sm80_to_sm89INS1_16FlashAttnBwdSm80INS1_25CollectiveMainloopBwdSm80ILi2ELi2EN4cute5tupleIJNS5_1CILi128EEES8_NS7_ILi64EEEEEENS_10bfloat16_tEfNS_4arch4Sm80ELb0ELb0ELb1ELb0ELb1ELb0ELb0ELb0ELi2ELi4ELi4ELi4ELb0EEENS1_21CollectiveEpilogueBwdISA_SB_SD_Li256ELb0ELb0ELi2EEENS1_19SingleTileSchedulerILb0ELb0ELb0ELi128EEEEEEEEEvNT_6ParamsE$_ZN4cute3eso3ESOILb1ELb0EJNS_6LayoutINS_5tupleIJNS3_IJNS_1CILi8EEENS4_ILi1EEEEEEEEENS3_IJNS3_IJS6_NS4_ILi0EEEEEEEEEEElEEC2ERKSC_RKl:
[----:B------:R-:W-:Y:S01]  /*9b70*/  IADD3 R2, R15, -c[0x0][0x20], RZ ;  /* 0x800008000f027a10 */ /* 0x000fe20007ffe0ff */
[----:B------:R-:W-:Y:S01]  /*9b80*/  IMAD.MOV.U32 R8, RZ, RZ, R6 ;  /* 0x000000ffff087224 */ /* 0x000fe200078e0006 */
[----:B------:R-:W-:Y:S01]  /*9b90*/  MOV R9, R3 ;  /* 0x0000000300097202 */ /* 0x000fe20000000f00 */
[----:B------:R-:W-:-:S04]  /*9ba0*/  IMAD.MOV.U32 R5, RZ, RZ, 0x0 ;  /* 0x00000000ff057424 */ /* 0x000fc800078e00ff */
[----:B------:R1:W-:Y:S01]  /*9bb0*/  STL.64 [R2], R8 ;  /* 0x0000000802007387 */ /* 0x0003e20000100a00 */
[----:B------:R-:W-:Y:S05]  /*9bc0*/  RET.REL.NODEC R4 `(_ZN7cutlass13device_kernelIN5flash19enable_sm80_to_sm89INS1_16FlashAttnBwdSm80INS1_25CollectiveMainloopBwdSm80ILi2ELi2EN4cute5tupleIJNS5_1CILi128EEES8_NS7_ILi64EEEEEENS_10bfloat16_tEfNS_4arch4Sm80ELb0ELb0ELb1ELb0ELb1ELb0ELb0ELb0ELi2ELi4ELi4ELi4ELb0EEENS1_21CollectiveEpilogueBwdISA_SB_SD_Li256ELb0ELb0ELi2EEENS1_19SingleTileSchedulerILb0ELb0ELb0ELi128EEEEEEEEEvNT_6ParamsE) ;  /* 0xffff643004007950 */ /* 0x000fea0003c3ffff */
        .type           $_ZN7cutlass13device_kernelIN5flash19enable_sm80_to_sm89INS1_16FlashAttnBwdSm80INS1_25CollectiveMainloopBwdSm80ILi2ELi2EN4cute5tupleIJNS5_1CILi128EEES8_NS7_ILi64EEEEEENS_10bfloat16_tEfNS_4arch4Sm80ELb0ELb0ELb1ELb0ELb1ELb0ELb0ELb0ELi2ELi4ELi4ELi4ELb0EEENS1_21CollectiveEpilogueBwdISA_SB_SD_Li256ELb0ELb0ELi2EEENS1_19SingleTileSchedulerILb0ELb0ELb0ELi128EEEEEEEEEvNT_6ParamsE$_ZN4cute3eso3ESOILb1ELb0EJNS_6LayoutINS_5tupleIJNS3_IJNS_1CILi8EEENS4_ILi1EEEEEENS3_IJNS4_ILi2EEEEEEEEENS3_IJNS3_IJS6_NS4_ILi0EEEEEENS3_IJNS4_ILi4096EEEEEEEEEEENS_10ViewEngineINS_8smem_ptrIPN7cutlass10bfloat16_tEEEEEEEC2ERKSG_RKSN_,@function
        .size           $_ZN7cutlass13device_kernelIN5flash19enable_sm80_to_sm89INS1_16FlashAttnBwdSm80INS1_25CollectiveMainloopBwdSm80ILi2ELi2EN4cute5tupleIJNS5_1CILi128EEES8_NS7_ILi64EEEEEENS_10bfloat16_tEfNS_4arch4Sm80ELb0ELb0ELb1ELb0ELb1ELb0ELb0ELb0ELi2ELi4ELi4ELi4ELb0EEENS1_21CollectiveEpilogueBwdISA_SB_SD_Li256ELb0ELb0ELi2EEENS1_19SingleTileSchedulerILb0ELb0ELb0ELi128EEEEEEEEEvNT_6ParamsE$_ZN4cute3eso3ESOILb1ELb0EJNS_6LayoutINS_5tupleIJNS3_IJNS_1CILi8EEENS4_ILi1EEEEEENS3_IJNS4_ILi2EEEEEEEEENS3_IJNS3_IJS6_NS4_ILi0EEEEEENS3_IJNS4_ILi4096EEEEEEEEEEENS_10ViewEngineINS_8smem_ptrIPN7cutlass10bfloat16_tEEEEEEEC2ERKSG_RKSN_,($_ZN7cutlass13device_kernelIN5flash19enable_sm80_to_sm89INS1_16FlashAttnBwdSm80INS1_25CollectiveMainloopBwdSm80ILi2ELi2EN4cute5tupleIJNS5_1CILi128EEES8_NS7_ILi64EEEEEENS_10bfloat16_tEfNS_4arch4Sm80ELb0ELb0ELb1ELb0ELb1ELb0ELb0ELb0ELi2ELi4ELi4ELi4ELb0EEENS1_21CollectiveEpilogueBwdISA_SB_SD_Li256ELb0ELb0ELi2EEENS1_19SingleTileSchedulerILb0ELb0ELb0ELi128EEEEEEEEEvNT_6ParamsE$_ZN4cute3eso3ESOILb1ELb0EJNS_6LayoutINS_5tupleIJNS3_IJNS_1CILi8EEENS4_ILi1EEEEEENS3_IJNS4_ILi2EEEEEEEEENS3_IJNS3_IJS6_NS4_ILi0EEEEEENS3_IJNS4_ILi64EEEEEEEEEEENS_10ViewEngineIPN7cutlass10bfloat16_tEEEEEC2ERKSG_RKSL_ - $_ZN7cutlass13device_kernelIN5flash19enable_sm80_to_sm89INS1_16FlashAttnBwdSm80INS1_25CollectiveMainloopBwdSm80ILi2ELi2EN4cute5tupleIJNS5_1CILi128EEES8_NS7_ILi64EEEEEENS_10bfloat16_tEfNS_4arch4Sm80ELb0ELb0ELb1ELb0ELb1ELb0ELb0ELb0ELi2ELi4ELi4ELi4ELb0EEENS1_21CollectiveEpilogueBwdISA_SB_SD_Li256ELb0ELb0ELi2EEENS1_19SingleTileSchedulerILb0ELb0ELb0ELi128EEEEEEEEEvNT_6ParamsE$_ZN4cute3eso3ESOILb1ELb0EJNS_6LayoutINS_5tupleIJNS3_IJNS_1CILi8EEENS4_ILi1EEEEEENS3_IJNS4_ILi2EEEEEEEEENS3_IJNS3_IJS6_NS4_ILi0EEEEEENS3_IJNS4_ILi4096EEEEEEEEEEENS_10ViewEngineINS_8smem_ptrIPN7cutlass10bfloat16_tEEEEEEEC2ERKSG_RKSN_)
$_ZN7cutlass13device_kernelIN5flash19enable_sm80_to_sm89INS1_16FlashAttnBwdSm80INS1_25CollectiveMainloopBwdSm80ILi2ELi2EN4cute5tupleIJNS5_1CILi128EEES8_NS7_ILi64EEEEEENS_10bfloat16_tEfNS_4arch4Sm80ELb0ELb0ELb1ELb0ELb1ELb0ELb0ELb0ELi2ELi4ELi4ELi4ELb0EEENS1_21CollectiveEpilogueBwdISA_SB_SD_Li256ELb0ELb0ELi2EEENS1_19SingleTileSchedulerILb0ELb0ELb0ELi128EEEEEEEEEvNT_6ParamsE$_ZN4cute3eso3ESOILb1ELb0EJNS_6LayoutINS_5tupleIJNS3_IJNS_1CILi8EEENS4_ILi1EEEEEENS3_IJNS4_ILi2EEEEEEEEENS3_IJNS3_IJS6_NS4_ILi0EEEEEENS3_IJNS4_ILi4096EEEEEEEEEEENS_10ViewEngineINS_8smem_ptrIPN7cutlass10bfloat16_tEEEEEEEC2ERKSG_RKSN_:
[----:B------:R-:W-:Y:S01]  /*9bd0*/  IADD3 R5, R76, -c[0x0][0x20], RZ ;  /* 0x800008004c057a10 */ /* 0x000fe20007ffe0ff */
[----:B------:R-:W-:Y:S01]  /*9be0*/  IMAD.MOV.U32 R8, RZ, RZ, R4 ;  /* 0x000000ffff087224 */ /* 0x000fe200078e0004 */
[----:B------:R-:W-:Y:S01]  /*9bf0*/  MOV R9, R7 ;  /* 0x0000000700097202 */ /* 0x000fe20000000f00 */
[----:B------:R-:W-:-:S04]  /*9c00*/  IMAD.MOV.U32 R7, RZ, RZ, 0x0 ;  /* 0x00000000ff077424 */ /* 0x000fc800078e00ff */
[----:B------:R1:W-:Y:S01]  /*9c10*/  STL.64 [R5], R8 ;  /* 0x0000000805007387 */ /* 0x0003e20000100a00 */
[----:B------:R-:W-:Y:S05]  /*9c20*/  RET.REL.NODEC R6 `(_ZN7cutlass13device_kernelIN5flash19enable_sm80_to_sm89INS1_16FlashAttnBwdSm80INS1_25CollectiveMainloopBwdSm80ILi2ELi2EN4cute5tupleIJNS5_1CILi128EEES8_NS7_ILi64EEEEEENS_10bfloat16_tEfNS_4arch4Sm80ELb0ELb0ELb1ELb0ELb1ELb0ELb0ELb0ELi2ELi4ELi4ELi4ELb0EEENS1_21CollectiveEpilogueBwdISA_SB_SD_Li256ELb0ELb0ELi2EEENS1_19SingleTileSchedulerILb0ELb0ELb0ELi128EEEEEEEEEvNT_6ParamsE) ;  /* 0xffff63d006007950 */ /* 0x000fea0003c3ffff */
        .type           $_ZN7cutlass13device_kernelIN5flash19enable_sm80_to_sm89INS1_16FlashAttnBwdSm80INS1_25CollectiveMainloopBwdSm80ILi2ELi2EN4cute5tupleIJNS5_1CILi128EEES8_NS7_ILi64EEEEEENS_10bfloat16_tEfNS_4arch4Sm80ELb0ELb0ELb1ELb0ELb1ELb0ELb0ELb0ELi2ELi4ELi4ELi4ELb0EEENS1_21CollectiveEpilogueBwdISA_SB_SD_Li256ELb0ELb0ELi2EEENS1_19SingleTileSchedulerILb0ELb0ELb0ELi128EEEEEEEEEvNT_6ParamsE$_ZN4cute3eso3ESOILb1ELb0EJNS_6LayoutINS_5tupleIJNS3_IJNS_1CILi8EEENS4_ILi1EEEEEENS3_IJNS4_ILi2EEEEEEEEENS3_IJNS3_IJS6_NS4_ILi0EEEEEENS3_IJNS4_ILi64EEEEEEEEEEENS_10ViewEngineIPN7cutlass10bfloat16_tEEEEEC2ERKSG_RKSL_,@function
        .size           $_ZN7cutlass13device_kernelIN5flash19enable_sm80_to_sm89INS1_16FlashAttnBwdSm80INS1_25CollectiveMainloopBwdSm80ILi2ELi2EN4cute5tupleIJNS5_1CILi128EEES8_NS7_ILi64EEEEEENS_10bfloat16_tEfNS_4arch4Sm80ELb0ELb0ELb1ELb0ELb1ELb0ELb0ELb0ELi2ELi4ELi4ELi4ELb0EEENS1_21CollectiveEpilogueBwdISA_SB_SD_Li256ELb0ELb0ELi2EEENS1_19SingleTileSchedulerILb0ELb0ELb0ELi128EEEEEEEEEvNT_6ParamsE$_ZN4cute3eso3ESOILb1ELb0EJNS_6LayoutINS_5tupleIJNS3_IJNS_1CILi8EEENS4_ILi1EEEEEENS3_IJNS4_ILi2EEEEEEEEENS3_IJNS3_IJS6_NS4_ILi0EEEEEENS3_IJNS4_ILi64EEEEEEEEEEENS_10ViewEngineIPN7cutlass10bfloat16_tEEEEEC2ERKSG_RKSL_,($_ZN7cutlass13device_kernelIN5flash19enable_sm80_to_sm89INS1_16FlashAttnBwdSm80INS1_25CollectiveMainloopBwdSm80ILi2ELi2EN4cute5tupleIJNS5_1CILi128EEES8_NS7_ILi64EEEEEENS_10bfloat16_tEfNS_4arch4Sm80ELb0ELb0ELb1ELb0ELb1ELb0ELb0ELb0ELi2ELi4ELi4ELi4ELb0EEENS1_21CollectiveEpilogueBwdISA_SB_SD_Li256ELb0ELb0ELi2EEENS1_19SingleTileSchedulerILb0ELb0ELb0ELi128EEEEEEEEEvNT_6ParamsE$_ZN4cute3eso3ESOILb1ELb0EJNS_6LayoutINS_5tupleIJNS3_IJNS_1CILi8EEENS4_ILi1EEEEEENS3_IJNS4_ILi2EEEEEEEEENS3_IJNS3_IJS6_NS4_ILi0EEEEEENS3_IJNS4_ILi8192EEEEEEEEEEENS_10ViewEngineINS_8smem_ptrIPN7cutlass10bfloat16_tEEEEEEEC2ERKSG_RKSN_ - $_ZN7cutlass13device_kernelIN5flash19enable_sm80_to_sm89INS1_16FlashAttnBwdSm80INS1_25CollectiveMainloopBwdSm80ILi2ELi2EN4cute5tupleIJNS5_1CILi128EEES8_NS7_ILi64EEEEEENS_10bfloat16_tEfNS_4arch4Sm80ELb0ELb0ELb1ELb0ELb1ELb0ELb0ELb0ELi2ELi4ELi4ELi4ELb0EEENS1_21CollectiveEpilogueBwdISA_SB_SD_Li256ELb0ELb0ELi2EEENS1_19SingleTileSchedulerILb0ELb0ELb0ELi128EEEEEEEEEvNT_6ParamsE$_ZN4cute3eso3ESOILb1ELb0EJNS_6LayoutINS_5tupleIJNS3_IJNS_1CILi8EEENS4_ILi1EEEEEENS3_IJNS4_ILi2EEEEEEEEENS3_IJNS3_IJS6_NS4_ILi0EEEEEENS3_IJNS4_ILi64EEEEEEEEEEENS_10ViewEngineIPN7cutlass10bfloat16_tEEEEEC2ERKSG_RKSL_)
$_ZN7cutlass13device_kernelIN5flash19enable_sm80_to_sm89INS1_16FlashAttnBwdSm80INS1_25CollectiveMainloopBwdSm80ILi2ELi2EN4cute5tupleIJNS5_1CILi128EEES8_NS7_ILi64EEEEEENS_10bfloat16_tEfNS_4arch4Sm80ELb0ELb0ELb1ELb0ELb1ELb0ELb0ELb0ELi2ELi4ELi4ELi4ELb0EEENS1_21CollectiveEpilogueBwdISA_SB_SD_Li256ELb0ELb0ELi2EEENS1_19SingleTileSchedulerILb0ELb0ELb0ELi128EEEEEEEEEvNT_6ParamsE$_ZN4cute3eso3ESOILb1ELb0EJNS_6LayoutINS_5tupleIJNS3_IJNS_1CILi8EEENS4_ILi1EEEEEENS3_IJNS4_ILi2EEEEEEEEENS3_IJNS3_IJS6_NS4_ILi0EEEEEENS3_IJNS4_ILi64EEEEEEEEEEENS_10ViewEngineIPN7cutlass10bfloat16_tEEEEEC2ERKSG_RKSL_:
[----:B------:R-:W-:Y:S02]  /*9c30*/  IADD3 R2, R25, -c[0x0][0x20], RZ ;  /* 0x8000080019027a10 */ /* 0x000fe40007ffe0ff */
[----:B------:R-:W-:-:S03]  /*9c40*/  MOV R9, 0x0 ;  /* 0x0000000000097802 */ /* 0x000fc60000000f00 */
[----:B------:R1:W-:Y:S01]  /*9c50*/  STL.64 [R2], R6 ;  /* 0x0000000602007387 */ /* 0x0003e20000100a00 */
[----:B------:R-:W-:Y:S05]  /*9c60*/  RET.REL.NODEC R8 `(_ZN7cutlass13device_kernelIN5flash19enable_sm80_to_sm89INS1_16FlashAttnBwdSm80INS1_25CollectiveMainloopBwdSm80ILi2ELi2EN4cute5tupleIJNS5_1CILi128EEES8_NS7_ILi64EEEEEENS_10bfloat16_tEfNS_4arch4Sm80ELb0ELb0ELb1ELb0ELb1ELb0ELb0ELb0ELi2ELi4ELi4ELi4ELb0EEENS1_21CollectiveEpilogueBwdISA_SB_SD_Li256ELb0ELb0ELi2EEENS1_19SingleTileSchedulerILb0ELb0ELb0ELi128EEEEEEEEEvNT_6ParamsE) ;  /* 0xffff639008007950 */ /* 0x000fea0003c3ffff */
        .type           $_ZN7cutlass13device_kernelIN5flash19enable_sm80_to_sm89INS1_16FlashAttnBwdSm80INS1_25CollectiveMainloopBwdSm80ILi2ELi2EN4cute5tupleIJNS5_1CILi128EEES8_NS7_ILi64EEEEEENS_10bfloat16_tEfNS_4arch4Sm80ELb0ELb0ELb1ELb0ELb1ELb0ELb0ELb0ELi2ELi4ELi4ELi4ELb0EEENS1_21CollectiveEpilogueBwdISA_SB_SD_Li256ELb0ELb0ELi2EEENS1_19SingleTileSchedulerILb0ELb0ELb0ELi128EEEEEEEEEvNT_6ParamsE$_ZN4cute3eso3ESOILb1ELb0EJNS_6LayoutINS_5tupleIJNS3_IJNS_1CILi8EEENS4_ILi1EEEEEENS3_IJNS4_ILi2EEEEEEEEENS3_IJNS3_IJS6_NS4_ILi0EEEEEENS3_IJNS4_ILi8192EEEEEEEEEEENS_10ViewEngineINS_8smem_ptrIPN7cutlass10bfloat16_tEEEEEEEC2ERKSG_RKSN_,@function
        .size           $_ZN7cutlass13device_kernelIN5flash19enable_sm80_to_sm89INS1_16FlashAttnBwdSm80INS1_25CollectiveMainloopBwdSm80ILi2ELi2EN4cute5tupleIJNS5_1CILi128EEES8_NS7_ILi64EEEEEENS_10bfloat16_tEfNS_4arch4Sm80ELb0ELb0ELb1ELb0ELb1ELb0ELb0ELb0ELi2ELi4ELi4ELi4ELb0EEENS1_21CollectiveEpilogueBwdISA_SB_SD_Li256ELb0ELb0ELi2EEENS1_19SingleTileSchedulerILb0ELb0ELb0ELi128EEEEEEEEEvNT_6ParamsE$_ZN4cute3eso3ESOILb1ELb0EJNS_6LayoutINS_5tupleIJNS3_IJNS_1CILi8EEENS4_ILi1EEEEEENS3_IJNS4_ILi2EEEEEEEEENS3_IJNS3_IJS6_NS4_ILi0EEEEEENS3_IJNS4_ILi8192EEEEEEEEEEENS_10ViewEngineINS_8smem_ptrIPN7cutlass10bfloat16_tEEEEEEEC2ERKSG_RKSN_,($_ZN7cutlass13device_kernelIN5flash19enable_sm80_to_sm89INS1_16FlashAttnBwdSm80INS1_25CollectiveMainloopBwdSm80ILi2ELi2EN4cute5tupleIJNS5_1CILi128EEES8_NS7_ILi64EEEEEENS_10bfloat16_tEfNS_4arch4Sm80ELb0ELb0ELb1ELb0ELb1ELb0ELb0ELb0ELi2ELi4ELi4ELi4ELb0EEENS1_21CollectiveEpilogueBwdISA_SB_SD_Li256ELb0ELb0ELi2EEENS1_19SingleTileSchedulerILb0ELb0ELb0ELi128EEEEEEEEEvNT_6ParamsE$_ZN4cute3eso3ESOILb1ELb0EJNS_6LayoutINS_5tupleIJNS3_IJNS_1CILi8EEENS4_ILi1EEEEEENS3_IJNS4_ILi2EEEEEEEEENS3_IJNS3_IJS6_NS4_ILi0EEEEEENS3_IJS5_EEEEEEEENS_10ViewEngineIPN7cutlass10bfloat16_tEEEEEC2ERKSF_RKSK_ - $_ZN7cutlass13device_kernelIN5flash19enable_sm80_to_sm89INS1_16FlashAttnBwdSm80INS1_25CollectiveMainloopBwdSm80ILi2ELi2EN4cute5tupleIJNS5_1CILi128EEES8_NS7_ILi64EEEEEENS_10bfloat16_tEfNS_4arch4Sm80ELb0ELb0ELb1ELb0ELb1ELb0ELb0ELb0ELi2ELi4ELi4ELi4ELb0EEENS1_21CollectiveEpilogueBwdISA_SB_SD_Li256ELb0ELb0ELi2EEENS1_19SingleTileSchedulerILb0ELb0ELb0ELi128EEEEEEEEEvNT_6ParamsE$_ZN4cute3eso3ESOILb1ELb0EJNS_6LayoutINS_5tupleIJNS3_IJNS_1CILi8EEENS4_ILi1EEEEEENS3_IJNS4_ILi2EEEEEEEEENS3_IJNS3_IJS6_NS4_ILi0EEEEEENS3_IJNS4_ILi8192EEEEEEEEEEENS_10ViewEngineINS_8smem_ptrIPN7cutlass10bfloat16_tEEEEEEEC2ERKSG_RKSN_)
$_ZN7cutlass13device_kernelIN5flash19enable_sm80_to_sm89INS1_16FlashAttnBwdSm80INS1_25CollectiveMainloopBwdSm80ILi2ELi2EN4cute5tupleIJNS5_1CILi128EEES8_NS7_ILi64EEEEEENS_10bfloat16_tEfNS_4arch4Sm80ELb0ELb0ELb1ELb0ELb1ELb0ELb0ELb0ELi2ELi4ELi4ELi4ELb0EEENS1_21CollectiveEpilogueBwdISA_SB_SD_Li256ELb0ELb0ELi2EEENS1_19SingleTileSchedulerILb0ELb0ELb0ELi128EEEEEEEEEvNT_6ParamsE$_ZN4cute3eso3ESOILb1ELb0EJNS_6LayoutINS_5tupleIJNS3_IJNS_1CILi8EEENS4_ILi1EEEEEENS3_IJNS4_ILi2EEEEEEEEENS3_IJNS3_IJS6_NS4_ILi0EEEEEENS3_IJNS4_ILi8192EEEEEEEEEEENS_10ViewEngineINS_8smem_ptrIPN7cutlass10bfloat16_tEEEEEEEC2ERKSG_RKSN_:
[----:B------:R-:W-:Y:S02]  /*9c70*/  IADD3 R2, R25, -c[0x0][0x20], RZ ;  /* 0x8000080019027a10 */ /* 0x000fe40007ffe0ff */
[----:B------:R-:W-:-:S03]  /*9c80*/  MOV R9, 0x0 ;  /* 0x0000000000097802 */ /* 0x000fc60000000f00 */
[----:B------:R1:W-:Y:S01]  /*9c90*/  STL.64 [R2], R4 ;  /* 0x0000000402007387 */ /* 0x0003e20000100a00 */
[----:B------:R-:W-:Y:S05]  /*9ca0*/  RET.REL.NODEC R8 `(_ZN7cutlass13device_kernelIN5flash19enable_sm80_to_sm89INS1_16FlashAttnBwdSm80INS1_25CollectiveMainloopBwdSm80ILi2ELi2EN4cute5tupleIJNS5_1CILi128EEES8_NS7_ILi64EEEEEENS_10bfloat16_tEfNS_4arch4Sm80ELb0ELb0ELb1ELb0ELb1ELb0ELb0ELb0ELi2ELi4ELi4ELi4ELb0EEENS1_21CollectiveEpilogueBwdISA_SB_SD_Li256ELb0ELb0ELi2EEENS1_19SingleTileSchedulerILb0ELb0ELb0ELi128EEEEEEEEEvNT_6ParamsE) ;  /* 0xffff635008007950 */ /* 0x000fea0003c3ffff */
        .type           $_ZN7cutlass13device_kernelIN5flash19enable_sm80_to_sm89INS1_16FlashAttnBwdSm80INS1_25CollectiveMainloopBwdSm80ILi2ELi2EN4cute5tupleIJNS5_1CILi128EEES8_NS7_ILi64EEEEEENS_10bfloat16_tEfNS_4arch4Sm80ELb0ELb0ELb1ELb0ELb1ELb0ELb0ELb0ELi2ELi4ELi4ELi4ELb0EEENS1_21CollectiveEpilogueBwdISA_SB_SD_Li256ELb0ELb0ELi2EEENS1_19SingleTileSchedulerILb0ELb0ELb0ELi128EEEEEEEEEvNT_6ParamsE$_ZN4cute3eso3ESOILb1ELb0EJNS_6LayoutINS_5tupleIJNS3_IJNS_1CILi8EEENS4_ILi1EEEEEENS3_IJNS4_ILi2EEEEEEEEENS3_IJNS3_IJS6_NS4_ILi0EEEEEENS3_IJS5_EEEEEEEENS_10ViewEngineIPN7cutlass10bfloat16_tEEEEEC2ERKSF_RKSK_,@function
        .size           $_ZN7cutlass13device_kernelIN5flash19enable_sm80_to_sm89INS1_16FlashAttnBwdSm80INS1_25CollectiveMainloopBwdSm80ILi2ELi2EN4cute5tupleIJNS5_1CILi128EEES8_NS7_ILi64EEEEEENS_10bfloat16_tEfNS_4arch4Sm80ELb0ELb0ELb1ELb0ELb1ELb0ELb0ELb0ELi2ELi4ELi4ELi4ELb0EEENS1_21CollectiveEpilogueBwdISA_SB_SD_Li256ELb0ELb0ELi2EEENS1_19SingleTileSchedulerILb0ELb0ELb0ELi128EEEEEEEEEvNT_6ParamsE$_ZN4cute3eso3ESOILb1ELb0EJNS_6LayoutINS_5tupleIJNS3_IJNS_1CILi8EEENS4_ILi1EEEEEENS3_IJNS4_ILi2EEEEEEEEENS3_IJNS3_IJS6_NS4_ILi0EEEEEENS3_IJS5_EEEEEEEENS_10ViewEngineIPN7cutlass10bfloat16_tEEEEEC2ERKSF_RKSK_,($_ZN7cutlass13device_kernelIN5flash19enable_sm80_to_sm89INS1_16FlashAttnBwdSm80INS1_25CollectiveMainloopBwdSm80ILi2ELi2EN4cute5tupleIJNS5_1CILi128EEES8_NS7_ILi64EEEEEENS_10bfloat16_tEfNS_4arch4Sm80ELb0ELb0ELb1ELb0ELb1ELb0ELb0ELb0ELi2ELi4ELi4ELi4ELb0EEENS1_21CollectiveEpilogueBwdISA_SB_SD_Li256ELb0ELb0ELi2EEENS1_19SingleTileSchedulerILb0ELb0ELb0ELi128EEEEEEEEEvNT_6ParamsE$_ZN4cute3eso3ESOILb1ELb0EJNS_6LayoutINS_5tupleIJNS3_IJNS_1CILi8EEENS4_ILi1EEEEEENS3_IJNS4_ILi4EEEEEEEEENS3_IJNS3_IJS6_NS4_ILi0EEEEEENS3_IJNS4_ILi2048EEEEEEEEEEENS_10ViewEngineINS_8smem_ptrIPN7cutlass10bfloat16_tEEEEEEEC2ERKSG_RKSN_ - $_ZN7cutlass13device_kernelIN5flash19enable_sm80_to_sm89INS1_16FlashAttnBwdSm80INS1_25CollectiveMainloopBwdSm80ILi2ELi2EN4cute5tupleIJNS5_1CILi128EEES8_NS7_ILi64EEEEEENS_10bfloat16_tEfNS_4arch4Sm80ELb0ELb0ELb1ELb0ELb1ELb0ELb0ELb0ELi2ELi4ELi4ELi4ELb0EEENS1_21CollectiveEpilogueBwdISA_SB_SD_Li256ELb0ELb0ELi2EEENS1_19SingleTileSchedulerILb0ELb0ELb0ELi128EEEEEEEEEvNT_6ParamsE$_ZN4cute3eso3ESOILb1ELb0EJNS_6LayoutINS_5tupleIJNS3_IJNS_1CILi8EEENS4_ILi1EEEEEENS3_IJNS4_ILi2EEEEEEEEENS3_IJNS3_IJS6_NS4_ILi0EEEEEENS3_IJS5_EEEEEEEENS_10ViewEngineIPN7cutlass10bfloat16_tEEEEEC2ERKSF_RKSK_)
$_ZN7cutlass13device_kernelIN5flash19enable_sm80_to_sm89INS1_16FlashAttnBwdSm80INS1_25CollectiveMainloopBwdSm80ILi2ELi2EN4cute5tupleIJNS5_1CILi128EEES8_NS7_ILi64EEEEEENS_10bfloat16_tEfNS_4arch4Sm80ELb0ELb0ELb1ELb0ELb1ELb0ELb0ELb0ELi2ELi4ELi4ELi4ELb0EEENS1_21CollectiveEpilogueBwdISA_SB_SD_Li256ELb0ELb0ELi2EEENS1_19SingleTileSchedulerILb0ELb0ELb0ELi128EEEEEEEEEvNT_6ParamsE$_ZN4cute3eso3ESOILb1ELb0EJNS_6LayoutINS_5tupleIJNS3_IJNS_1CILi8EEENS4_ILi1EEEEEENS3_IJNS4_ILi2EEEEEEEEENS3_IJNS3_IJS6_NS4_ILi0EEEEEENS3_IJS5_EEEEEEEENS_10ViewEngineIPN7cutlass10bfloat16_tEEEEEC2ERKSF_RKSK_:
[----:B------:R-:W-:Y:S01]  /*9cb0*/  IADD3 R3, R76, -c[0x0][0x20], RZ ;  /* 0x800008004c037a10 */ /* 0x000fe20007ffe0ff */
[----:B------:R-:W-:Y:S01]  /*9cc0*/  IMAD.MOV.U32 R8, RZ, RZ, R2 ;  /* 0x000000ffff087224 */ /* 0x000fe200078e0002 */
[----:B------:R-:W-:Y:S01]  /*9cd0*/  MOV R9, R7 ;  /* 0x0000000700097202 */ /* 0x000fe20000000f00 */
[----:B------:R-:W-:-:S04]  /*9ce0*/  IMAD.MOV.U32 R7, RZ, RZ, 0x0 ;  /* 0x00000000ff077424 */ /* 0x000fc800078e00ff */
[----:B------:R1:W-:Y:S01]  /*9cf0*/  STL.64 [R3], R8 ;  /* 0x0000000803007387 */ /* 0x0003e20000100a00 */
[----:B------:R-:W-:Y:S05]  /*9d00*/  RET.REL.NODEC R6 `(_ZN7cutlass13device_kernelIN5flash19enable_sm80_to_sm89INS1_16FlashAttnBwdSm80INS1_25CollectiveMainloopBwdSm80ILi2ELi2EN4cute5tupleIJNS5_1CILi128EEES8_NS7_ILi64EEEEEENS_10bfloat16_tEfNS_4arch4Sm80ELb0ELb0ELb1ELb0ELb1ELb0ELb0ELb0ELi2ELi4ELi4ELi4ELb0EEENS1_21CollectiveEpilogueBwdISA_SB_SD_Li256ELb0ELb0ELi2EEENS1_19SingleTileSchedulerILb0ELb0ELb0ELi128EEEEEEEEEvNT_6ParamsE) ;  /* 0xffff62f006007950 */ /* 0x000fea0003c3ffff */
        .type           $_ZN7cutlass13device_kernelIN5flash19enable_sm80_to_sm89INS1_16FlashAttnBwdSm80INS1_25CollectiveMainloopBwdSm80ILi2ELi2EN4cute5tupleIJNS5_1CILi128EEES8_NS7_ILi64EEEEEENS_10bfloat16_tEfNS_4arch4Sm80ELb0ELb0ELb1ELb0ELb1ELb0ELb0ELb0ELi2ELi4ELi4ELi4ELb0EEENS1_21CollectiveEpilogueBwdISA_SB_SD_Li256ELb0ELb0ELi2EEENS1_19SingleTileSchedulerILb0ELb0ELb0ELi128EEEEEEEEEvNT_6ParamsE$_ZN4cute3eso3ESOILb1ELb0EJNS_6LayoutINS_5tupleIJNS3_IJNS_1CILi8EEENS4_ILi1EEEEEENS3_IJNS4_ILi4EEEEEEEEENS3_IJNS3_IJS6_NS4_ILi0EEEEEENS3_IJNS4_ILi2048EEEEEEEEEEENS_10ViewEngineINS_8smem_ptrIPN7cutlass10bfloat16_tEEEEEEEC2ERKSG_RKSN_,@function
        .size           $_ZN7cutlass13device_kernelIN5flash19enable_sm80_to_sm89INS1_16FlashAttnBwdSm80INS1_25CollectiveMainloopBwdSm80ILi2ELi2EN4cute5tupleIJNS5_1CILi128EEES8_NS7_ILi64EEEEEENS_10bfloat16_tEfNS_4arch4Sm80ELb0ELb0ELb1ELb0ELb1ELb0ELb0ELb0ELi2ELi4ELi4ELi4ELb0EEENS1_21CollectiveEpilogueBwdISA_SB_SD_Li256ELb0ELb0ELi2EEENS1_19SingleTileSchedulerILb0ELb0ELb0ELi128EEEEEEEEEvNT_6ParamsE$_ZN4cute3eso3ESOILb1ELb0EJNS_6LayoutINS_5tupleIJNS3_IJNS_1CILi8EEENS4_ILi1EEEEEENS3_IJNS4_ILi4EEEEEEEEENS3_IJNS3_IJS6_NS4_ILi0EEEEEENS3_IJNS4_ILi2048EEEEEEEEEEENS_10ViewEngineINS_8smem_ptrIPN7cutlass10bfloat16_tEEEEEEEC2ERKSG_RKSN_,($_ZN7cutlass13device_kernelIN5flash19enable_sm80_to_sm89INS1_16FlashAttnBwdSm80INS1_25CollectiveMainloopBwdSm80ILi2ELi2EN4cute5tupleIJNS5_1CILi128EEES8_NS7_ILi64EEEEEENS_10bfloat16_tEfNS_4arch4Sm80ELb0ELb0ELb1ELb0ELb1ELb0ELb0ELb0ELi2ELi4ELi4ELi4ELb0EEENS1_21CollectiveEpilogueBwdISA_SB_SD_Li256ELb0ELb0ELi2EEENS1_19SingleTileSchedulerILb0ELb0ELb0ELi128EEEEEEEEEvNT_6ParamsE$_ZN4cute3eso3ESOILb1ELb0EJNS_6LayoutINS_5tupleIJNS3_IJNS_1CILi8EEENS4_ILi1EEEEEENS3_IJNS4_ILi4EEEEEEEEENS3_IJNS3_IJS6_NS4_ILi0EEEEEENS3_IJS5_EEEEEEEENS_10ViewEngineIPN7cutlass10bfloat16_tEEEEEC2ERKSF_RKSK_ - $_ZN7cutlass13device_kernelIN5flash19enable_sm80_to_sm89INS1_16FlashAttnBwdSm80INS1_25CollectiveMainloopBwdSm80ILi2ELi2EN4cute5tupleIJNS5_1CILi128EEES8_NS7_ILi64EEEEEENS_10bfloat16_tEfNS_4arch4Sm80ELb0ELb0ELb1ELb0ELb1ELb0ELb0ELb0ELi2ELi4ELi4ELi4ELb0EEENS1_21CollectiveEpilogueBwdISA_SB_SD_Li256ELb0ELb0ELi2EEENS1_19SingleTileSchedulerILb0ELb0ELb0ELi128EEEEEEEEEvNT_6ParamsE$_ZN4cute3eso3ESOILb1ELb0EJNS_6LayoutINS_5tupleIJNS3_IJNS_1CILi8EEENS4_ILi1EEEEEENS3_IJNS4_ILi4EEEEEEEEENS3_IJNS3_IJS6_NS4_ILi0EEEEEENS3_IJNS4_ILi2048EEEEEEEEEEENS_10ViewEngineINS_8smem_ptrIPN7cutlass10bfloat16_tEEEEEEEC2ERKSG_RKSN_)
$_ZN7cutlass13device_kernelIN5flash19enable_sm80_to_sm89INS1_16FlashAttnBwdSm80INS1_25CollectiveMainloopBwdSm80ILi2ELi2EN4cute5tupleIJNS5_1CILi128EEES8_NS7_ILi64EEEEEENS_10bfloat16_tEfNS_4arch4Sm80ELb0ELb0ELb1ELb0ELb1ELb0ELb0ELb0ELi2ELi4ELi4ELi4ELb0EEENS1_21CollectiveEpilogueBwdISA_SB_SD_Li256ELb0ELb0ELi2EEENS1_19SingleTileSchedulerILb0ELb0ELb0ELi128EEEEEEEEEvNT_6ParamsE$_ZN4cute3eso3ESOILb1ELb0EJNS_6LayoutINS_5tupleIJNS3_IJNS_1CILi8EEENS4_ILi1EEEEEENS3_IJNS4_ILi4EEEEEEEEENS3_IJNS3_IJS6_NS4_ILi0EEEEEENS3_IJNS4_ILi2048EEEEEEEEEEENS_10ViewEngineINS_8smem_ptrIPN7cutlass10bfloat16_tEEEEEEEC2ERKSG_RKSN_:
[----:B------:R-:W-:Y:S01]  /*9d10*/  IADD3 R5, R25, -c[0x0][0x20], RZ ;  /* 0x8000080019057a10 */ /* 0x000fe20007ffe0ff */
[----:B------:R-:W-:Y:S01]  /*9d20*/  IMAD.MOV.U32 R8, RZ, RZ, R4 ;  /* 0x000000ffff087224 */ /* 0x000fe200078e0004 */
[----:B------:R-:W-:Y:S01]  /*9d30*/  MOV R9, R7 ;  /* 0x0000000700097202 */ /* 0x000fe20000000f00 */
[----:B------:R-:W-:-:S04]  /*9d40*/  IMAD.MOV.U32 R7, RZ, RZ, 0x0 ;  /* 0x00000000ff077424 */ /* 0x000fc800078e00ff */
[----:B------:R1:W-:Y:S01]  /*9d50*/  STL.64 [R5], R8 ;  /* 0x0000000805007387 */ /* 0x0003e20000100a00 */
[----:B------:R-:W-:Y:S05]  /*9d60*/  RET.REL.NODEC R6 `(_ZN7cutlass13device_kernelIN5flash19enable_sm80_to_sm89INS1_16FlashAttnBwdSm80INS1_25CollectiveMainloopBwdSm80ILi2ELi2EN4cute5tupleIJNS5_1CILi128EEES8_NS7_ILi64EEEEEENS_10bfloat16_tEfNS_4arch4Sm80ELb0ELb0ELb1ELb0ELb1ELb0ELb0ELb0ELi2ELi4ELi4ELi4ELb0EEENS1_21CollectiveEpilogueBwdISA_SB_SD_Li256ELb0ELb0ELi2EEENS1_19SingleTileSchedulerILb0ELb0ELb0ELi128EEEEEEEEEvNT_6ParamsE) ;  /* 0xffff629006007950 */ /* 0x000fea0003c3ffff */
        .type           $_ZN7cutlass13device_kernelIN5flash19enable_sm80_to_sm89INS1_16FlashAttnBwdSm80INS1_25CollectiveMainloopBwdSm80ILi2ELi2EN4cute5tupleIJNS5_1CILi128EEES8_NS7_ILi64EEEEEENS_10bfloat16_tEfNS_4arch4Sm80ELb0ELb0ELb1ELb0ELb1ELb0ELb0ELb0ELi2ELi4ELi4ELi4ELb0EEENS1_21CollectiveEpilogueBwdISA_SB_SD_Li256ELb0ELb0ELi2EEENS1_19SingleTileSchedulerILb0ELb0ELb0ELi128EEEEEEEEEvNT_6ParamsE$_ZN4cute3eso3ESOILb1ELb0EJNS_6LayoutINS_5tupleIJNS3_IJNS_1CILi8EEENS4_ILi1EEEEEENS3_IJNS4_ILi4EEEEEEEEENS3_IJNS3_IJS6_NS4_ILi0EEEEEENS3_IJS5_EEEEEEEENS_10ViewEngineIPN7cutlass10bfloat16_tEEEEEC2ERKSF_RKSK_,@function
        .size           $_ZN7cutlass13device_kernelIN5flash19enable_sm80_to_sm89INS1_16FlashAttnBwdSm80INS1_25CollectiveMainloopBwdSm80ILi2ELi2EN4cute5tupleIJNS5_1CILi128EEES8_NS7_ILi64EEEEEENS_10bfloat16_tEfNS_4arch4Sm80ELb0ELb0ELb1ELb0ELb1ELb0ELb0ELb0ELi2ELi4ELi4ELi4ELb0EEENS1_21CollectiveEpilogueBwdISA_SB_SD_Li256ELb0ELb0ELi2EEENS1_19SingleTileSchedulerILb0ELb0ELb0ELi128EEEEEEEEEvNT_6ParamsE$_ZN4cute3eso3ESOILb1ELb0EJNS_6LayoutINS_5tupleIJNS3_IJNS_1CILi8EEENS4_ILi1EEEEEENS3_IJNS4_ILi4EEEEEEEEENS3_IJNS3_IJS6_NS4_ILi0EEEEEENS3_IJS5_EEEEEEEENS_10ViewEngineIPN7cutlass10bfloat16_tEEEEEC2ERKSF_RKSK_,($_ZN7cutlass13device_kernelIN5flash19enable_sm80_to_sm89INS1_16FlashAttnBwdSm80INS1_25CollectiveMainloopBwdSm80ILi2ELi2EN4cute5tupleIJNS5_1CILi128EEES8_NS7_ILi64EEEEEENS_10bfloat16_tEfNS_4arch4Sm80ELb0ELb0ELb1ELb0ELb1ELb0ELb0ELb0ELi2ELi4ELi4ELi4ELb0EEENS1_21CollectiveEpilogueBwdISA_SB_SD_Li256ELb0ELb0ELi2EEENS1_19SingleTileSchedulerILb0ELb0ELb0ELi128EEEEEEEEEvNT_6ParamsE$_ZN4cute3eso3ESOILb1ELb0EJNS_6LayoutINS_5tupleIJNS3_IJNS_1CILi8EEENS4_ILi1EEEEEENS4_ILi2EEEEEENS3_IJNS3_IJS6_NS4_ILi0EEEEEENS4_ILi4096EEEEEEEENS_10ViewEngineINS_8smem_ptrIPN7cutlass10bfloat16_tEEEEEEEC2ERKSE_RKSL_ - $_ZN7cutlass13device_kernelIN5flash19enable_sm80_to_sm89INS1_16FlashAttnBwdSm80INS1_25CollectiveMainloopBwdSm80ILi2ELi2EN4cute5tupleIJNS5_1CILi128EEES8_NS7_ILi64EEEEEENS_10bfloat16_tEfNS_4arch4Sm80ELb0ELb0ELb1ELb0ELb1ELb0ELb0ELb0ELi2ELi4ELi4ELi4ELb0EEENS1_21CollectiveEpilogueBwdISA_SB_SD_Li256ELb0ELb0ELi2EEENS1_19SingleTileSchedulerILb0ELb0ELb0ELi128EEEEEEEEEvNT_6ParamsE$_ZN4cute3eso3ESOILb1ELb0EJNS_6LayoutINS_5tupleIJNS3_IJNS_1CILi8EEENS4_ILi1EEEEEENS3_IJNS4_ILi4EEEEEEEEENS3_IJNS3_IJS6_NS4_ILi0EEEEEENS3_IJS5_EEEEEEEENS_10ViewEngineIPN7cutlass10bfloat16_tEEEEEC2ERKSF_RKSK_)
$_ZN7cutlass13device_kernelIN5flash19enable_sm80_to_sm89INS1_16FlashAttnBwdSm80INS1_25CollectiveMainloopBwdSm80ILi2ELi2EN4cute5tupleIJNS5_1CILi128EEES8_NS7_ILi64EEEEEENS_10bfloat16_tEfNS_4arch4Sm80ELb0ELb0ELb1ELb0ELb1ELb0ELb0ELb0ELi2ELi4ELi4ELi4ELb0EEENS1_21CollectiveEpilogueBwdISA_SB_SD_Li256ELb0ELb0ELi2EEENS1_19SingleTileSchedulerILb0ELb0ELb0ELi128EEEEEEEEEvNT_6ParamsE$_ZN4cute3eso3ESOILb1ELb0EJNS_6LayoutINS_5tupleIJNS3_IJNS_1CILi8EEENS4_ILi1EEEEEENS3_IJNS4_ILi4EEEEEEEEENS3_IJNS3_IJS6_NS4_ILi0EEEEEENS3_IJS5_EEEEEEEENS_10ViewEngineIPN7cutlass10bfloat16_tEEEEEC2ERKSF_RKSK_:
[----:B------:R-:W-:Y:S01]  /*9d70*/  IADD3 R3, R25, -c[0x0][0x20], RZ ;  /* 0x8000080019037a10 */ /* 0x000fe20007ffe0ff */
[----:B------:R-:W-:Y:S01]  /*9d80*/  IMAD.MOV.U32 R8, RZ, RZ, R2 ;  /* 0x000000ffff087224 */ /* 0x000fe200078e0002 */
[----:B------:R-:W-:Y:S01]  /*9d90*/  MOV R9, R5 ;  /* 0x0000000500097202 */ /* 0x000fe20000000f00 */
[----:B------:R-:W-:-:S04]  /*9da0*/  IMAD.MOV.U32 R5, RZ, RZ, 0x0 ;  /* 0x00000000ff057424 */ /* 0x000fc800078e00ff */
[----:B------:R1:W-:Y:S01]  /*9db0*/  STL.64 [R3], R8 ;  /* 0x0000000803007387 */ /* 0x0003e20000100a00 */
[----:B------:R-:W-:Y:S05]  /*9dc0*/  RET.REL.NODEC R4 `(_ZN7cutlass13device_kernelIN5flash19enable_sm80_to_sm89INS1_16FlashAttnBwdSm80INS1_25CollectiveMainloopBwdSm80ILi2ELi2EN4cute5tupleIJNS5_1CILi128EEES8_NS7_ILi64EEEEEENS_10bfloat16_tEfNS_4arch4Sm80ELb0ELb0ELb1ELb0ELb1ELb0ELb0ELb0ELi2ELi4ELi4ELi4ELb0EEENS1_21CollectiveEpilogueBwdISA_SB_SD_Li256ELb0ELb0ELi2EEENS1_19SingleTileSchedulerILb0ELb0ELb0ELi128EEEEEEEEEvNT_6ParamsE) ;  /* 0xffff623004007950 */ /* 0x000fea0003c3ffff */
        .type           $_ZN7cutlass13device_kernelIN5flash19enable_sm80_to_sm89INS1_16FlashAttnBwdSm80INS1_25CollectiveMainloopBwdSm80ILi2ELi2EN4cute5tupleIJNS5_1CILi128EEES8_NS7_ILi64EEEEEENS_10bfloat16_tEfNS_4arch4Sm80ELb0ELb0ELb1ELb0ELb1ELb0ELb0ELb0ELi2ELi4ELi4ELi4ELb0EEENS1_21CollectiveEpilogueBwdISA_SB_SD_Li256ELb0ELb0ELi2EEENS1_19SingleTileSchedulerILb0ELb0ELb0ELi128EEEEEEEEEvNT_6ParamsE$_ZN4cute3eso3ESOILb1ELb0EJNS_6LayoutINS_5tupleIJNS3_IJNS_1CILi8EEENS4_ILi1EEEEEENS4_ILi2EEEEEENS3_IJNS3_IJS6_NS4_ILi0EEEEEENS4_ILi4096EEEEEEEENS_10ViewEngineINS_8smem_ptrIPN7cutlass10bfloat16_tEEEEEEEC2ERKSE_RKSL_,@function
        .size           $_ZN7cutlass13device_kernelIN5flash19enable_sm80_to_sm89INS1_16FlashAttnBwdSm80INS1_25CollectiveMainloopBwdSm80ILi2ELi2EN4cute5tupleIJNS5_1CILi128EEES8_NS7_ILi64EEEEEENS_10bfloat16_tEfNS_4arch4Sm80ELb0ELb0ELb1ELb0ELb1ELb0ELb0ELb0ELi2ELi4ELi4ELi4ELb0EEENS1_21CollectiveEpilogueBwdISA_SB_SD_Li256ELb0ELb0ELi2EEENS1_19SingleTileSchedulerILb0ELb0ELb0ELi128EEEEEEEEEvNT_6ParamsE$_ZN4cute3eso3ESOILb1ELb0EJNS_6LayoutINS_5tupleIJNS3_IJNS_1CILi8EEENS4_ILi1EEEEEENS4_ILi2EEEEEENS3_IJNS3_IJS6_NS4_ILi0EEEEEENS4_ILi4096EEEEEEEENS_10ViewEngineINS_8smem_ptrIPN7cutlass10bfloat16_tEEEEEEEC2ERKSE_RKSL_,($_ZN7cutlass13device_kernelIN5flash19enable_sm80_to_sm89INS1_16FlashAttnBwdSm80INS1_25CollectiveMainloopBwdSm80ILi2ELi2EN4cute5tupleIJNS5_1CILi128EEES8_NS7_ILi64EEEEEENS_10bfloat16_tEfNS_4arch4Sm80ELb0ELb0ELb1ELb0ELb1ELb0ELb0ELb0ELi2ELi4ELi4ELi4ELb0EEENS1_21CollectiveEpilogueBwdISA_SB_SD_Li256ELb0ELb0ELi2EEENS1_19SingleTileSchedulerILb0ELb0ELb0ELi128EEEEEEEEEvNT_6ParamsE$_ZN4cute3eso3ESOILb1ELb0EJNS_6LayoutINS_5tupleIJNS3_IJNS_1CILi8EEENS4_ILi1EEEEEENS4_ILi2EEEEEENS3_IJNS3_IJS6_NS4_ILi0EEEEEENS4_ILi4096EEEEEEEEiEEC2ERKSE_RKi - $_ZN7cutlass13device_kernelIN5flash19enable_sm80_to_sm89INS1_16FlashAttnBwdSm80INS1_25CollectiveMainloopBwdSm80ILi2ELi2EN4cute5tupleIJNS5_1CILi128EEES8_NS7_ILi64EEEEEENS_10bfloat16_tEfNS_4arch4Sm80ELb0ELb0ELb1ELb0ELb1ELb0ELb0ELb0ELi2ELi4ELi4ELi4ELb0EEENS1_21CollectiveEpilogueBwdISA_SB_SD_Li256ELb0ELb0ELi2EEENS1_19SingleTileSchedulerILb0ELb0ELb0ELi128EEEEEEEEEvNT_6ParamsE$_ZN4cute3eso3ESOILb1ELb0EJNS_6LayoutINS_5tupleIJNS3_IJNS_1CILi8EEENS4_ILi1EEEEEENS4_ILi2EEEEEENS3_IJNS3_IJS6_NS4_ILi0EEEEEENS4_ILi4096EEEEEEEENS_10ViewEngineINS_8smem_ptrIPN7cutlass10bfloat16_tEEEEEEEC2ERKSE_RKSL_)
$_ZN7cutlass13device_kernelIN5flash19enable_sm80_to_sm89INS1_16FlashAttnBwdSm80INS1_25CollectiveMainloopBwdSm80ILi2ELi2EN4cute5tupleIJNS5_1CILi128EEES8_NS7_ILi64EEEEEENS_10bfloat16_tEfNS_4arch4Sm80ELb0ELb0ELb1ELb0ELb1ELb0ELb0ELb0ELi2ELi4ELi4ELi4ELb0EEENS1_21CollectiveEpilogueBwdISA_SB_SD_Li256ELb0ELb0ELi2EEENS1_19SingleTileSchedulerILb0ELb0ELb0ELi128EEEEEEEEEvNT_6ParamsE$_ZN4cute3eso3ESOILb1ELb0EJNS_6LayoutINS_5tupleIJNS3_IJNS_1CILi8EEENS4_ILi1EEEEEENS4_ILi2EEEEEENS3_IJNS3_IJS6_NS4_ILi0EEEEEENS4_ILi4096EEEEEEEENS_10ViewEngineINS_8smem_ptrIPN7cutlass10bfloat16_tEEEEEEEC2ERKSE_RKSL_:
[----:B------:R-:W-:Y:S02]  /*9dd0*/  IADD3 R4, R76, -c[0x0][0x20], RZ ;  /* 0x800008004c047a10 */ /* 0x000fe40007ffe0ff */
[----:B------:R-:W-:-:S03]  /*9de0*/  MOV R7, 0x0 ;  /* 0x0000000000077802 */ /* 0x000fc60000000f00 */
[----:B------:R1:W-:Y:S01]  /*9df0*/  STL.64 [R4], R2 ;  /* 0x0000000204007387 */ /* 0x0003e20000100a00 */
[----:B------:R-:W-:Y:S05]  /*9e00*/  RET.REL.NODEC R6 `(_ZN7cutlass13device_kernelIN5flash19enable_sm80_to_sm89INS1_16FlashAttnBwdSm80INS1_25CollectiveMainloopBwdSm80ILi2ELi2EN4cute5tupleIJNS5_1CILi128EEES8_NS7_ILi64EEEEEENS_10bfloat16_tEfNS_4arch4Sm80ELb0ELb0ELb1ELb0ELb1ELb0ELb0ELb0ELi2ELi4ELi4ELi4ELb0EEENS1_21CollectiveEpilogueBwdISA_SB_SD_Li256ELb0ELb0ELi2EEENS1_19SingleTileSchedulerILb0ELb0ELb0ELi128EEEEEEEEEvNT_6ParamsE) ;  /* 0xffff61f006007950 */ /* 0x000fea0003c3ffff */
        .type           $_ZN7cutlass13device_kernelIN5flash19enable_sm80_to_sm89INS1_16FlashAttnBwdSm80INS1_25CollectiveMainloopBwdSm80ILi2ELi2EN4cute5tupleIJNS5_1CILi128EEES8_NS7_ILi64EEEEEENS_10bfloat16_tEfNS_4arch4Sm80ELb0ELb0ELb1ELb0ELb1ELb0ELb0ELb0ELi2ELi4ELi4ELi4ELb0EEENS1_21CollectiveEpilogueBwdISA_SB_SD_Li256ELb0ELb0ELi2EEENS1_19SingleTileSchedulerILb0ELb0ELb0ELi128EEEEEEEEEvNT_6ParamsE$_ZN4cute3eso3ESOILb1ELb0EJNS_6LayoutINS_5tupleIJNS3_IJNS_1CILi8EEENS4_ILi1EEEEEENS4_ILi2EEEEEENS3_IJNS3_IJS6_NS4_ILi0EEEEEENS4_ILi4096EEEEEEEEiEEC2ERKSE_RKi,@function
        .size           $_ZN7cutlass13device_kernelIN5flash19enable_sm80_to_sm89INS1_16FlashAttnBwdSm80INS1_25CollectiveMainloopBwdSm80ILi2ELi2EN4cute5tupleIJNS5_1CILi128EEES8_NS7_ILi64EEEEEENS_10bfloat16_tEfNS_4arch4Sm80ELb0ELb0ELb1ELb0ELb1ELb0ELb0ELb0ELi2ELi4ELi4ELi4ELb0EEENS1_21CollectiveEpilogueBwdISA_SB_SD_Li256ELb0ELb0ELi2EEENS1_19SingleTileSchedulerILb0ELb0ELb0ELi128EEEEEEEEEvNT_6ParamsE$_ZN4cute3eso3ESOILb1ELb0EJNS_6LayoutINS_5tupleIJNS3_IJNS_1CILi8EEENS4_ILi1EEEEEENS4_ILi2EEEEEENS3_IJNS3_IJS6_NS4_ILi0EEEEEENS4_ILi4096EEEEEEEEiEEC2ERKSE_RKi,($_ZN7cutlass13device_kernelIN5flash19enable_sm80_to_sm89INS1_16FlashAttnBwdSm80INS1_25CollectiveMainloopBwdSm80ILi2ELi2EN4cute5tupleIJNS5_1CILi128EEES8_NS7_ILi64EEEEEENS_10bfloat16_tEfNS_4arch4Sm80ELb0ELb0ELb1ELb0ELb1ELb0ELb0ELb0ELi2ELi4ELi4ELi4ELb0EEENS1_21CollectiveEpilogueBwdISA_SB_SD_Li256ELb0ELb0ELi2EEENS1_19SingleTileSchedulerILb0ELb0ELb0ELi128EEEEEEEEEvNT_6ParamsE$_ZN4cute3eso3ESOILb1ELb0EJNS_6LayoutINS_5tupleIJNS3_IJNS_1CILi8EEENS4_ILi1EEEEEENS4_ILi2EEEEEENS3_IJNS3_IJS6_NS4_ILi0EEEEEENS4_ILi64EEEEEEEENS_10ViewEngineIPN7cutlass10bfloat16_tEEEEEC2ERKSE_RKSJ_ - $_ZN7cutlass13device_kernelIN5flash19enable_sm80_to_sm89INS1_16FlashAttnBwdSm80INS1_25CollectiveMainloopBwdSm80ILi2ELi2EN4cute5tupleIJNS5_1CILi128EEES8_NS7_ILi64EEEEEENS_10bfloat16_tEfNS_4arch4Sm80ELb0ELb0ELb1ELb0ELb1ELb0ELb0ELb0ELi2ELi4ELi4ELi4ELb0EEENS1_21CollectiveEpilogueBwdISA_SB_SD_Li256ELb0ELb0ELi2EEENS1_19SingleTileSchedulerILb0ELb0ELb0ELi128EEEEEEEEEvNT_6ParamsE$_ZN4cute3eso3ESOILb1ELb0EJNS_6LayoutINS_5tupleIJNS3_IJNS_1CILi8EEENS4_ILi1EEEEEENS4_ILi2EEEEEENS3_IJNS3_IJS6_NS4_ILi0EEEEEENS4_ILi4096EEEEEEEEiEEC2ERKSE_RKi)
$_ZN7cutlass13device_kernelIN5flash19enable_sm80_to_sm89INS1_16FlashAttnBwdSm80INS1_25CollectiveMainloopBwdSm80ILi2ELi2EN4cute5tupleIJNS5_1CILi128EEES8_NS7_ILi64EEEEEENS_10bfloat16_tEfNS_4arch4Sm80ELb0ELb0ELb1ELb0ELb1ELb0ELb0ELb0ELi2ELi4ELi4ELi4ELb0EEENS1_21CollectiveEpilogueBwdISA_SB_SD_Li256ELb0ELb0ELi2EEENS1_19SingleTileSchedulerILb0ELb0ELb0ELi128EEEEEEEEEvNT_6ParamsE$_ZN4cute3eso3ESOILb1ELb0EJNS_6LayoutINS_5tupleIJNS3_IJNS_1CILi8EEENS4_ILi1EEEEEENS4_ILi2EEEEEENS3_IJNS3_IJS6_NS4_ILi0EEEEEENS4_ILi4096EEEEEEEEiEEC2ERKSE_RKi:
[----:B------:R-:W-:Y:S02]  /*9e10*/  IADD3 R2, R76, -c[0x0][0x20], RZ ;  /* 0x800008004c027a10 */ /* 0x000fe40007ffe0ff */
[----:B------:R-:W-:-:S03]  /*9e20*/  MOV R5, 0x0 ;  /* 0x0000000000057802 */ /* 0x000fc60000000f00 */
[----:B------:R1:W-:Y:S01]  /*9e30*/  STL [R2], R3 ;  /* 0x0000000302007387 */ /* 0x0003e20000100800 */
[----:B------:R-:W-:Y:S05]  /*9e40*/  RET.REL.NODEC R4 `(_ZN7cutlass13device_kernelIN5flash19enable_sm80_to_sm89INS1_16FlashAttnBwdSm80INS1_25CollectiveMainloopBwdSm80ILi2ELi2EN4cute5tupleIJNS5_1CILi128EEES8_NS7_ILi64EEEEEENS_10bfloat16_tEfNS_4arch4Sm80ELb0ELb0ELb1ELb0ELb1ELb0ELb0ELb0ELi2ELi4ELi4ELi4ELb0EEENS1_21CollectiveEpilogueBwdISA_SB_SD_Li256ELb0ELb0ELi2EEENS1_19SingleTileSchedulerILb0ELb0ELb0ELi128EEEEEEEEEvNT_6ParamsE) ;  /* 0xffff61b004007950 */ /* 0x000fea0003c3ffff */
        .type           $_ZN7cutlass13device_kernelIN5flash19enable_sm80_to_sm89INS1_16FlashAttnBwdSm80INS1_25CollectiveMainloopBwdSm80ILi2ELi2EN4cute5tupleIJNS5_1CILi128EEES8_NS7_ILi64EEEEEENS_10bfloat16_tEfNS_4arch4Sm80ELb0ELb0ELb1ELb0ELb1ELb0ELb0ELb0ELi2ELi4ELi4ELi4ELb0EEENS1_21CollectiveEpilogueBwdISA_SB_SD_Li256ELb0ELb0ELi2EEENS1_19SingleTileSchedulerILb0ELb0ELb0ELi128EEEEEEEEEvNT_6ParamsE$_ZN4cute3eso3ESOILb1ELb0EJNS_6LayoutINS_5tupleIJNS3_IJNS_1CILi8EEENS4_ILi1EEEEEENS4_ILi2EEEEEENS3_IJNS3_IJS6_NS4_ILi0EEEEEENS4_ILi64EEEEEEEENS_10ViewEngineIPN7cutlass10bfloat16_tEEEEEC2ERKSE_RKSJ_,@function
        .size           $_ZN7cutlass13device_kernelIN5flash19enable_sm80_to_sm89INS1_16FlashAttnBwdSm80INS1_25CollectiveMainloopBwdSm80ILi2ELi2EN4cute5tupleIJNS5_1CILi128EEES8_NS7_ILi64EEEEEENS_10bfloat16_tEfNS_4arch4Sm80ELb0ELb0ELb1ELb0ELb1ELb0ELb0ELb0ELi2ELi4ELi4ELi4ELb0EEENS1_21CollectiveEpilogueBwdISA_SB_SD_Li256ELb0ELb0ELi2EEENS1_19SingleTileSchedulerILb0ELb0ELb0ELi128EEEEEEEEEvNT_6ParamsE$_ZN4cute3eso3ESOILb1ELb0EJNS_6LayoutINS_5tupleIJNS3_IJNS_1CILi8EEENS4_ILi1EEEEEENS4_ILi2EEEEEENS3_IJNS3_IJS6_NS4_ILi0EEEEEENS4_ILi64EEEEEEEENS_10ViewEngineIPN7cutlass10bfloat16_tEEEEEC2ERKSE_RKSJ_,($_ZN7cutlass13device_kernelIN5flash19enable_sm80_to_sm89INS1_16FlashAttnBwdSm80INS1_25CollectiveMainloopBwdSm80ILi2ELi2EN4cute5tupleIJNS5_1CILi128EEES8_NS7_ILi64EEEEEENS_10bfloat16_tEfNS_4arch4Sm80ELb0ELb0ELb1ELb0ELb1ELb0ELb0ELb0ELi2ELi4ELi4ELi4ELb0EEENS1_21CollectiveEpilogueBwdISA_SB_SD_Li256ELb0ELb0ELi2EEENS1_19SingleTileSchedulerILb0ELb0ELb0ELi128EEEEEEEEEvNT_6ParamsE$_ZN4cute3eso3ESOILb1ELb0EJNS_6LayoutINS_5tupleIJNS3_IJNS_1CILi8EEENS4_ILi1EEEEEENS4_ILi2EEEEEENS3_IJNS3_IJS6_NS4_ILi0EEEEEENS4_ILi64EEEEEEEEiEEC2ERKSE_RKi - $_ZN7cutlass13device_kernelIN5flash19enable_sm80_to_sm89INS1_16FlashAttnBwdSm80INS1_25CollectiveMainloopBwdSm80ILi2ELi2EN4cute5tupleIJNS5_1CILi128EEES8_NS7_ILi64EEEEEENS_10bfloat16_tEfNS_4arch4Sm80ELb0ELb0ELb1ELb0ELb1ELb0ELb0ELb0ELi2ELi4ELi4ELi4ELb0EEENS1_21CollectiveEpilogueBwdISA_SB_SD_Li256ELb0ELb0ELi2EEENS1_19SingleTileSchedulerILb0ELb0ELb0ELi128EEEEEEEEEvNT_6ParamsE$_ZN4cute3eso3ESOILb1ELb0EJNS_6LayoutINS_5tupleIJNS3_IJNS_1CILi8EEENS4_ILi1EEEEEENS4_ILi2EEEEEENS3_IJNS3_IJS6_NS4_ILi0EEEEEENS4_ILi64EEEEEEEENS_10ViewEngineIPN7cutlass10bfloat16_tEEEEEC2ERKSE_RKSJ_)
$_ZN7cutlass13device_kernelIN5flash19enable_sm80_to_sm89INS1_16FlashAttnBwdSm80INS1_25CollectiveMainloopBwdSm80ILi2ELi2EN4cute5tupleIJNS5_1CILi128EEES8_NS7_ILi64EEEEEENS_10bfloat16_tEfNS_4arch4Sm80ELb0ELb0ELb1ELb0ELb1ELb0ELb0ELb0ELi2ELi4ELi4ELi4ELb0EEENS1_21CollectiveEpilogueBwdISA_SB_SD_Li256ELb0ELb0ELi2EEENS1_19SingleTileSchedulerILb0ELb0ELb0ELi128EEEEEEEEEvNT_6ParamsE$_ZN4cute3eso3ESOILb1ELb0EJNS_6LayoutINS_5tupleIJNS3_IJNS_1CILi8EEENS4_ILi1EEEEEENS4_ILi2EEEEEENS3_IJNS3_IJS6_NS4_ILi0EEEEEENS4_ILi64EEEEEEEENS_10ViewEngineIPN7cutlass10bfloat16_tEEEEEC2ERKSE_RKSJ_:
[----:B------:R-:W-:Y:S01]  /*9e50*/  IADD3 R6, R25, -c[0x0][0x20], RZ ;  /* 0x8000080019067a10 */ /* 0x000fe20007ffe0ff */
[----:B------:R-:W-:Y:S01]  /*9e60*/  IMAD.MOV.U32 R11, RZ, RZ, R7 ;  /* 0x000000ffff0b7224 */ /* 0x000fe200078e0007 */
[----:B------:R-:W-:-:S04]  /*9e70*/  MOV R9, 0x0 ;  /* 0x0000000000097802 */ /* 0x000fc80000000f00 */
[----:B------:R1:W-:Y:S01]  /*9e80*/  STL.64 [R6], R10 ;  /* 0x0000000a06007387 */ /* 0x0003e20000100a00 */
[----:B------:R-:W-:Y:S05]  /*9e90*/  RET.REL.NODEC R8 `(_ZN7cutlass13device_kernelIN5flash19enable_sm80_to_sm89INS1_16FlashAttnBwdSm80INS1_25CollectiveMainloopBwdSm80ILi2ELi2EN4cute5tupleIJNS5_1CILi128EEES8_NS7_ILi64EEEEEENS_10bfloat16_tEfNS_4arch4Sm80ELb0ELb0ELb1ELb0ELb1ELb0ELb0ELb0ELi2ELi4ELi4ELi4ELb0EEENS1_21CollectiveEpilogueBwdISA_SB_SD_Li256ELb0ELb0ELi2EEENS1_19SingleTileSchedulerILb0ELb0ELb0ELi128EEEEEEEEEvNT_6ParamsE) ;  /* 0xffff616008007950 */ /* 0x000fea0003c3ffff */
        .type           $_ZN7cutlass13device_kernelIN5flash19enable_sm80_to_sm89INS1_16FlashAttnBwdSm80INS1_25CollectiveMainloopBwdSm80ILi2ELi2EN4cute5tupleIJNS5_1CILi128EEES8_NS7_ILi64EEEEEENS_10bfloat16_tEfNS_4arch4Sm80ELb0ELb0ELb1ELb0ELb1ELb0ELb0ELb0ELi2ELi4ELi4ELi4ELb0EEENS1_21CollectiveEpilogueBwdISA_SB_SD_Li256ELb0ELb0ELi2EEENS1_19SingleTileSchedulerILb0ELb0ELb0ELi128EEEEEEEEEvNT_6ParamsE$_ZN4cute3eso3ESOILb1ELb0EJNS_6LayoutINS_5tupleIJNS3_IJNS_1CILi8EEENS4_ILi1EEEEEENS4_ILi2EEEEEENS3_IJNS3_IJS6_NS4_ILi0EEEEEENS4_ILi64EEEEEEEEiEEC2ERKSE_RKi,@function
        .size           $_ZN7cutlass13device_kernelIN5flash19enable_sm80_to_sm89INS1_16FlashAttnBwdSm80INS1_25CollectiveMainloopBwdSm80ILi2ELi2EN4cute5tupleIJNS5_1CILi128EEES8_NS7_ILi64EEEEEENS_10bfloat16_tEfNS_4arch4Sm80ELb0ELb0ELb1ELb0ELb1ELb0ELb0ELb0ELi2ELi4ELi4ELi4ELb0EEENS1_21CollectiveEpilogueBwdISA_SB_SD_Li256ELb0ELb0ELi2EEENS1_19SingleTileSchedulerILb0ELb0ELb0ELi128EEEEEEEEEvNT_6ParamsE$_ZN4cute3eso3ESOILb1ELb0EJNS_6LayoutINS_5tupleIJNS3_IJNS_1CILi8EEENS4_ILi1EEEEEENS4_ILi2EEEEEENS3_IJNS3_IJS6_NS4_ILi0EEEEEENS4_ILi64EEEEEEEEiEEC2ERKSE_RKi,($_ZN7cutlass13device_kernelIN5flash19enable_sm80_to_sm89INS1_16FlashAttnBwdSm80INS1_25CollectiveMainloopBwdSm80ILi2ELi2EN4cute5tupleIJNS5_1CILi128EEES8_NS7_ILi64EEEEEENS_10bfloat16_tEfNS_4arch4Sm80ELb0ELb0ELb1ELb0ELb1ELb0ELb0ELb0ELi2ELi4ELi4ELi4ELb0EEENS1_21CollectiveEpilogueBwdISA_SB_SD_Li256ELb0ELb0ELi2EEENS1_19SingleTileSchedulerILb0ELb0ELb0ELi128EEEEEEEEEvNT_6ParamsE$_ZN4cute3eso3ESOILb1ELb0EJNS_6LayoutINS_5tupleIJNS3_IJNS_1CILi8EEENS4_ILi1EEEEEENS4_ILi2EEEEEENS3_IJNS3_IJS6_NS4_ILi0EEEEEENS4_ILi8192EEEEEEEENS_10ViewEngineINS_8smem_ptrIPN7cutlass10bfloat16_tEEEEEEEC2ERKSE_RKSL_ - $_ZN7cutlass13device_kernelIN5flash19enable_sm80_to_sm89INS1_16FlashAttnBwdSm80INS1_25CollectiveMainloopBwdSm80ILi2ELi2EN4cute5tupleIJNS5_1CILi128EEES8_NS7_ILi64EEEEEENS_10bfloat16_tEfNS_4arch4Sm80ELb0ELb0ELb1ELb0ELb1ELb0ELb0ELb0ELi2ELi4ELi4ELi4ELb0EEENS1_21CollectiveEpilogueBwdISA_SB_SD_Li256ELb0ELb0ELi2EEENS1_19SingleTileSchedulerILb0ELb0ELb0ELi128EEEEEEEEEvNT_6ParamsE$_ZN4cute3eso3ESOILb1ELb0EJNS_6LayoutINS_5tupleIJNS3_IJNS_1CILi8EEENS4_ILi1EEEEEENS4_ILi2EEEEEENS3_IJNS3_IJS6_NS4_ILi0EEEEEENS4_ILi64EEEEEEEEiEEC2ERKSE_RKi)
$_ZN7cutlass13device_kernelIN5flash19enable_sm80_to_sm89INS1_16FlashAttnBwdSm80INS1_25CollectiveMainloopBwdSm80ILi2ELi2EN4cute5tupleIJNS5_1CILi128EEES8_NS7_ILi64EEEEEENS_10bfloat16_tEfNS_4arch4Sm80ELb0ELb0ELb1ELb0ELb1ELb0ELb0ELb0ELi2ELi4ELi4ELi4ELb0EEENS1_21CollectiveEpilogueBwdISA_SB_SD_Li256ELb0ELb0ELi2EEENS1_19SingleTileSchedulerILb0ELb0ELb0ELi128EEEEEEEEEvNT_6ParamsE$_ZN4cute3eso3ESOILb1ELb0EJNS_6LayoutINS_5tupleIJNS3_IJNS_1CILi8EEENS4_ILi1EEEEEENS4_ILi2EEEEEENS3_IJNS3_IJS6_NS4_ILi0EEEEEENS4_ILi64EEEEEEEEiEEC2ERKSE_RKi:
[----:B------:R-:W-:Y:S02]  /*9ea0*/  IADD3 R2, R25, -c[0x0][0x20], RZ ;  /* 0x8000080019027a10 */ /* 0x000fe40007ffe0ff */
[----:B------:R-:W-:-:S03]  /*9eb0*/  MOV R7, 0x0 ;  /* 0x0000000000077802 */ /* 0x000fc60000000f00 */
[----:B------:R1:W-:Y:S01]  /*9ec0*/  STL [R2], R3 ;  /* 0x0000000302007387 */ /* 0x0003e20000100800 */
[----:B------:R-:W-:Y:S05]  /*9ed0*/  RET.REL.NODEC R6 `(_ZN7cutlass13device_kernelIN5flash19enable_sm80_to_sm89INS1_16FlashAttnBwdSm80INS1_25CollectiveMainloopBwdSm80ILi2ELi2EN4cute5tupleIJNS5_1CILi128EEES8_NS7_ILi64EEEEEENS_10bfloat16_tEfNS_4arch4Sm80ELb0ELb0ELb1ELb0ELb1ELb0ELb0ELb0ELi2ELi4ELi4ELi4ELb0EEENS1_21CollectiveEpilogueBwdISA_SB_SD_Li256ELb0ELb0ELi2EEENS1_19SingleTileSchedulerILb0ELb0ELb0ELi128EEEEEEEEEvNT_6ParamsE) ;  /* 0xffff612006007950 */ /* 0x000fea0003c3ffff */
        .type           $_ZN7cutlass13device_kernelIN5flash19enable_sm80_to_sm89INS1_16FlashAttnBwdSm80INS1_25CollectiveMainloopBwdSm80ILi2ELi2EN4cute5tupleIJNS5_1CILi128EEES8_NS7_ILi64EEEEEENS_10bfloat16_tEfNS_4arch4Sm80ELb0ELb0ELb1ELb0ELb1ELb0ELb0ELb0ELi2ELi4ELi4ELi4ELb0EEENS1_21CollectiveEpilogueBwdISA_SB_SD_Li256ELb0ELb0ELi2EEENS1_19SingleTileSchedulerILb0ELb0ELb0ELi128EEEEEEEEEvNT_6ParamsE$_ZN4cute3eso3ESOILb1ELb0EJNS_6LayoutINS_5tupleIJNS3_IJNS_1CILi8EEENS4_ILi1EEEEEENS4_ILi2EEEEEENS3_IJNS3_IJS6_NS4_ILi0EEEEEENS4_ILi8192EEEEEEEENS_10ViewEngineINS_8smem_ptrIPN7cutlass10bfloat16_tEEEEEEEC2ERKSE_RKSL_,@function
        .size           $_ZN7cutlass13device_kernelIN5flash19enable_sm80_to_sm89INS1_16FlashAttnBwdSm80INS1_25CollectiveMainloopBwdSm80ILi2ELi2EN4cute5tupleIJNS5_1CILi128EEES8_NS7_ILi64EEEEEENS_10bfloat16_tEfNS_4arch4Sm80ELb0ELb0ELb1ELb0ELb1ELb0ELb0ELb0ELi2ELi4ELi4ELi4ELb0EEENS1_21CollectiveEpilogueBwdISA_SB_SD_Li256ELb0ELb0ELi2EEENS1_19SingleTileSchedulerILb0ELb0ELb0ELi128EEEEEEEEEvNT_6ParamsE$_ZN4cute3eso3ESOILb1ELb0EJNS_6LayoutINS_5tupleIJNS3_IJNS_1CILi8EEENS4_ILi1EEEEEENS4_ILi2EEEEEENS3_IJNS3_IJS6_NS4_ILi0EEEEEENS4_ILi8192EEEEEEEENS_10ViewEngineINS_8smem_ptrIPN7cutlass10bfloat16_tEEEEEEEC2ERKSE_RKSL_,($_ZN7cutlass13device_kernelIN5flash19enable_sm80_to_sm89INS1_16FlashAttnBwdSm80INS1_25CollectiveMainloopBwdSm80ILi2ELi2EN4cute5tupleIJNS5_1CILi128EEES8_NS7_ILi64EEEEEENS_10bfloat16_tEfNS_4arch4Sm80ELb0ELb0ELb1ELb0ELb1ELb0ELb0ELb0ELi2ELi4ELi4ELi4ELb0EEENS1_21CollectiveEpilogueBwdISA_SB_SD_Li256ELb0ELb0ELi2EEENS1_19SingleTileSchedulerILb0ELb0ELb0ELi128EEEEEEEEEvNT_6ParamsE$_ZN4cute3eso3ESOILb1ELb0EJNS_6LayoutINS_5tupleIJNS3_IJNS_1CILi8EEENS4_ILi1EEEEEENS4_ILi2EEEEEENS3_IJNS3_IJS6_NS4_ILi0EEEEEENS4_ILi8192EEEEEEEEiEEC2ERKSE_RKi - $_ZN7cutlass13device_kernelIN5flash19enable_sm80_to_sm89INS1_16FlashAttnBwdSm80INS1_25CollectiveMainloopBwdSm80ILi2ELi2EN4cute5tupleIJNS5_1CILi128EEES8_NS7_ILi64EEEEEENS_10bfloat16_tEfNS_4arch4Sm80ELb0ELb0ELb1ELb0ELb1ELb0ELb0ELb0ELi2ELi4ELi4ELi4ELb0EEENS1_21CollectiveEpilogueBwdISA_SB_SD_Li256ELb0ELb0ELi2EEENS1_19SingleTileSchedulerILb0ELb0ELb0ELi128EEEEEEEEEvNT_6ParamsE$_ZN4cute3eso3ESOILb1ELb0EJNS_6LayoutINS_5tupleIJNS3_IJNS_1CILi8EEENS4_ILi1EEEEEENS4_ILi2EEEEEENS3_IJNS3_IJS6_NS4_ILi0EEEEEENS4_ILi8192EEEEEEEENS_10ViewEngineINS_8smem_ptrIPN7cutlass10bfloat16_tEEEEEEEC2ERKSE_RKSL_)
$_ZN7cutlass13device_kernelIN5flash19enable_sm80_to_sm89INS1_16FlashAttnBwdSm80INS1_25CollectiveMainloopBwdSm80ILi2ELi2EN4cute5tupleIJNS5_1CILi128EEES8_NS7_ILi64EEEEEENS_10bfloat16_tEfNS_4arch4Sm80ELb0ELb0ELb1ELb0ELb1ELb0ELb0ELb0ELi2ELi4ELi4ELi4ELb0EEENS1_21CollectiveEpilogueBwdISA_SB_SD_Li256ELb0ELb0ELi2EEENS1_19SingleTileSchedulerILb0ELb0ELb0ELi128EEEEEEEEEvNT_6ParamsE$_ZN4cute3eso3ESOILb1ELb0EJNS_6LayoutINS_5tupleIJNS3_IJNS_1CILi8EEENS4_ILi1EEEEEENS4_ILi2EEEEEENS3_IJNS3_IJS6_NS4_ILi0EEEEEENS4_ILi8192EEEEEEEENS_10ViewEngineINS_8smem_ptrIPN7cutlass10bfloat16_tEEEEEEEC2ERKSE_RKSL_:
[----:B------:R-:W-:Y:S02]  /*9ee0*/  IADD3 R4, R25, -c[0x0][0x20], RZ ;  /* 0x8000080019047a10 */ /* 0x000fe40007ffe0ff */
[----:B------:R-:W-:-:S03]  /*9ef0*/  MOV R7, 0x0 ;  /* 0x0000000000077802 */ /* 0x000fc60000000f00 */
[----:B------:R1:W-:Y:S01]  /*9f00*/  STL.64 [R4], R2 ;  /* 0x0000000204007387 */ /* 0x0003e20000100a00 */
[----:B------:R-:W-:Y:S05]  /*9f10*/  RET.REL.NODEC R6 `(_ZN7cutlass13device_kernelIN5flash19enable_sm80_to_sm89INS1_16FlashAttnBwdSm80INS1_25CollectiveMainloopBwdSm80ILi2ELi2EN4cute5tupleIJNS5_1CILi128EEES8_NS7_ILi64EEEEEENS_10bfloat16_tEfNS_4arch4Sm80ELb0ELb0ELb1ELb0ELb1ELb0ELb0ELb0ELi2ELi4ELi4ELi4ELb0EEENS1_21CollectiveEpilogueBwdISA_SB_SD_Li256ELb0ELb0ELi2EEENS1_19SingleTileSchedulerILb0ELb0ELb0ELi128EEEEEEEEEvNT_6ParamsE) ;  /* 0xffff60e006007950 */ /* 0x000fea0003c3ffff */
        .type           $_ZN7cutlass13device_kernelIN5flash19enable_sm80_to_sm89INS1_16FlashAttnBwdSm80INS1_25CollectiveMainloopBwdSm80ILi2ELi2EN4cute5tupleIJNS5_1CILi128EEES8_NS7_ILi64EEEEEENS_10bfloat16_tEfNS_4arch4Sm80ELb0ELb0ELb1ELb0ELb1ELb0ELb0ELb0ELi2ELi4ELi4ELi4ELb0EEENS1_21CollectiveEpilogueBwdISA_SB_SD_Li256ELb0ELb0ELi2EEENS1_19SingleTileSchedulerILb0ELb0ELb0ELi128EEEEEEEEEvNT_6ParamsE$_ZN4cute3eso3ESOILb1ELb0EJNS_6LayoutINS_5tupleIJNS3_IJNS_1CILi8EEENS4_ILi1EEEEEENS4_ILi2EEEEEENS3_IJNS3_IJS6_NS4_ILi0EEEEEENS4_ILi8192EEEEEEEEiEEC2ERKSE_RKi,@function
        .size           $_ZN7cutlass13device_kernelIN5flash19enable_sm80_to_sm89INS1_16FlashAttnBwdSm80INS1_25CollectiveMainloopBwdSm80ILi2ELi2EN4cute5tupleIJNS5_1CILi128EEES8_NS7_ILi64EEEEEENS_10bfloat16_tEfNS_4arch4Sm80ELb0ELb0ELb1ELb0ELb1ELb0ELb0ELb0ELi2ELi4ELi4ELi4ELb0EEENS1_21CollectiveEpilogueBwdISA_SB_SD_Li256ELb0ELb0ELi2EEENS1_19SingleTileSchedulerILb0ELb0ELb0ELi128EEEEEEEEEvNT_6ParamsE$_ZN4cute3eso3ESOILb1ELb0EJNS_6LayoutINS_5tupleIJNS3_IJNS_1CILi8EEENS4_ILi1EEEEEENS4_ILi2EEEEEENS3_IJNS3_IJS6_NS4_ILi0EEEEEENS4_ILi8192EEEEEEEEiEEC2ERKSE_RKi,($_ZN7cutlass13device_kernelIN5flash19enable_sm80_to_sm89INS1_16FlashAttnBwdSm80INS1_25CollectiveMainloopBwdSm80ILi2ELi2EN4cute5tupleIJNS5_1CILi128EEES8_NS7_ILi64EEEEEENS_10bfloat16_tEfNS_4arch4Sm80ELb0ELb0ELb1ELb0ELb1ELb0ELb0ELb0ELi2ELi4ELi4ELi4ELb0EEENS1_21CollectiveEpilogueBwdISA_SB_SD_Li256ELb0ELb0ELi2EEENS1_19SingleTileSchedulerILb0ELb0ELb0ELi128EEEEEEEEEvNT_6ParamsE$_ZN4cute3eso3ESOILb1ELb0EJNS_6LayoutINS_5tupleIJNS3_IJNS_1CILi8EEENS4_ILi1EEEEEENS4_ILi2EEEEEENS3_IJNS3_IJS6_NS4_ILi0EEEEEES5_EEEEENS_10ViewEngineIPN7cutlass10bfloat16_tEEEEEC2ERKSD_RKSI_ - $_ZN7cutlass13device_kernelIN5flash19enable_sm80_to_sm89INS1_16FlashAttnBwdSm80INS1_25CollectiveMainloopBwdSm80ILi2ELi2EN4cute5tupleIJNS5_1CILi128EEES8_NS7_ILi64EEEEEENS_10bfloat16_tEfNS_4arch4Sm80ELb0ELb0ELb1ELb0ELb1ELb0ELb0ELb0ELi2ELi4ELi4ELi4ELb0EEENS1_21CollectiveEpilogueBwdISA_SB_SD_Li256ELb0ELb0ELi2EEENS1_19SingleTileSchedulerILb0ELb0ELb0ELi128EEEEEEEEEvNT_6ParamsE$_ZN4cute3eso3ESOILb1ELb0EJNS_6LayoutINS_5tupleIJNS3_IJNS_1CILi8EEENS4_ILi1EEEEEENS4_ILi2EEEEEENS3_IJNS3_IJS6_NS4_ILi0EEEEEENS4_ILi8192EEEEEEEEiEEC2ERKSE_RKi)
$_ZN7cutlass13device_kernelIN5flash19enable_sm80_to_sm89INS1_16FlashAttnBwdSm80INS1_25CollectiveMainloopBwdSm80ILi2ELi2EN4cute5tupleIJNS5_1CILi128EEES8_NS7_ILi64EEEEEENS_10bfloat16_tEfNS_4arch4Sm80ELb0ELb0ELb1ELb0ELb1ELb0ELb0ELb0ELi2ELi4ELi4ELi4ELb0EEENS1_21CollectiveEpilogueBwdISA_SB_SD_Li256ELb0ELb0ELi2EEENS1_19SingleTileSchedulerILb0ELb0ELb0ELi128EEEEEEEEEvNT_6ParamsE$_ZN4cute3eso3ESOILb1ELb0EJNS_6LayoutINS_5tupleIJNS3_IJNS_1CILi8EEENS4_ILi1EEEEEENS4_ILi2EEEEEENS3_IJNS3_IJS6_NS4_ILi0EEEEEENS4_ILi8192EEEEEEEEiEEC2ERKSE_RKi:
[----:B------:R-:W-:Y:S02]  /*9f20*/  IADD3 R2, R25, -c[0x0][0x20], RZ ;  /* 0x8000080019027a10 */ /* 0x000fe40007ffe0ff */
[----:B------:R-:W-:-:S03]  /*9f30*/  MOV R5, 0x0 ;  /* 0x0000000000057802 */ /* 0x000fc60000000f00 */
[----:B------:R1:W-:Y:S01]  /*9f40*/  STL [R2], R3 ;  /* 0x0000000302007387 */ /* 0x0003e20000100800 */
[----:B------:R-:W-:Y:S05]  /*9f50*/  RET.REL.NODEC R4 `(_ZN7cutlass13device_kernelIN5flash19enable_sm80_to_sm89INS1_16FlashAttnBwdSm80INS1_25CollectiveMainloopBwdSm80ILi2ELi2EN4cute5tupleIJNS5_1CILi128EEES8_NS7_ILi64EEEEEENS_10bfloat16_tEfNS_4arch4Sm80ELb0ELb0ELb1ELb0ELb1ELb0ELb0ELb0ELi2ELi4ELi4ELi4ELb0EEENS1_21CollectiveEpilogueBwdISA_SB_SD_Li256ELb0ELb0ELi2EEENS1_19SingleTileSchedulerILb0ELb0ELb0ELi128EEEEEEEEEvNT_6ParamsE) ;  /* 0xffff60a004007950 */ /* 0x000fea0003c3ffff */
        .type           $_ZN7cutlass13device_kernelIN5flash19enable_sm80_to_sm89INS1_16FlashAttnBwdSm80INS1_25CollectiveMainloopBwdSm80ILi2ELi2EN4cute5tupleIJNS5_1CILi128EEES8_NS7_ILi64EEEEEENS_10bfloat16_tEfNS_4arch4Sm80ELb0ELb0ELb1ELb0ELb1ELb0ELb0ELb0ELi2ELi4ELi4ELi4ELb0EEENS1_21CollectiveEpilogueBwdISA_SB_SD_Li256ELb0ELb0ELi2EEENS1_19SingleTileSchedulerILb0ELb0ELb0ELi128EEEEEEEEEvNT_6ParamsE$_ZN4cute3eso3ESOILb1ELb0EJNS_6LayoutINS_5tupleIJNS3_IJNS_1CILi8EEENS4_ILi1EEEEEENS4_ILi2EEEEEENS3_IJNS3_IJS6_NS4_ILi0EEEEEES5_EEEEENS_10ViewEngineIPN7cutlass10bfloat16_tEEEEEC2ERKSD_RKSI_,@function
        .size           $_ZN7cutlass13device_kernelIN5flash19enable_sm80_to_sm89INS1_16FlashAttnBwdSm80INS1_25CollectiveMainloopBwdSm80ILi2ELi2EN4cute5tupleIJNS5_1CILi128EEES8_NS7_ILi64EEEEEENS_10bfloat16_tEfNS_4arch4Sm80ELb0ELb0ELb1ELb0ELb1ELb0ELb0ELb0ELi2ELi4ELi4ELi4ELb0EEENS1_21CollectiveEpilogueBwdISA_SB_SD_Li256ELb0ELb0ELi2EEENS1_19SingleTileSchedulerILb0ELb0ELb0ELi128EEEEEEEEEvNT_6ParamsE$_ZN4cute3eso3ESOILb1ELb0EJNS_6LayoutINS_5tupleIJNS3_IJNS_1CILi8EEENS4_ILi1EEEEEENS4_ILi2EEEEEENS3_IJNS3_IJS6_NS4_ILi0EEEEEES5_EEEEENS_10ViewEngineIPN7cutlass10bfloat16_tEEEEEC2ERKSD_RKSI_,($_ZN7cutlass13device_kernelIN5flash19enable_sm80_to_sm89INS1_16FlashAttnBwdSm80INS1_25CollectiveMainloopBwdSm80ILi2ELi2EN4cute5tupleIJNS5_1CILi128EEES8_NS7_ILi64EEEEEENS_10bfloat16_tEfNS_4arch4Sm80ELb0ELb0ELb1ELb0ELb1ELb0ELb0ELb0ELi2ELi4ELi4ELi4ELb0EEENS1_21CollectiveEpilogueBwdISA_SB_SD_Li256ELb0ELb0ELi2EEENS1_19SingleTileSchedulerILb0ELb0ELb0ELi128EEEEEEEEEvNT_6ParamsE$_ZN4cute3eso3ESOILb1ELb0EJNS_6LayoutINS_5tupleIJNS3_IJNS_1CILi8EEENS4_ILi1EEEEEENS4_ILi2EEEEEENS3_IJNS3_IJS6_NS4_ILi0EEEEEES5_EEEEEiEEC2ERKSD_RKi - $_ZN7cutlass13device_kernelIN5flash19enable_sm80_to_sm89INS1_16FlashAttnBwdSm80INS1_25CollectiveMainloopBwdSm80ILi2ELi2EN4cute5tupleIJNS5_1CILi128EEES8_NS7_ILi64EEEEEENS_10bfloat16_tEfNS_4arch4Sm80ELb0ELb0ELb1ELb0ELb1ELb0ELb0ELb0ELi2ELi4ELi4ELi4ELb0EEENS1_21CollectiveEpilogueBwdISA_SB_SD_Li256ELb0ELb0ELi2EEENS1_19SingleTileSchedulerILb0ELb0ELb0ELi128EEEEEEEEEvNT_6ParamsE$_ZN4cute3eso3ESOILb1ELb0EJNS_6LayoutINS_5tupleIJNS3_IJNS_1CILi8EEENS4_ILi1EEEEEENS4_ILi2EEEEEENS3_IJNS3_IJS6_NS4_ILi0EEEEEES5_EEEEENS_10ViewEngineIPN7cutlass10bfloat16_tEEEEEC2ERKSD_RKSI_)
$_ZN7cutlass13device_kernelIN5flash19enable_sm80_to_sm89INS1_16FlashAttnBwdSm80INS1_25CollectiveMainloopBwdSm80ILi2ELi2EN4cute5tupleIJNS5_1CILi128EEES8_NS7_ILi64EEEEEENS_10bfloat16_tEfNS_4arch4Sm80ELb0ELb0ELb1ELb0ELb1ELb0ELb0ELb0ELi2ELi4ELi4ELi4ELb0EEENS1_21CollectiveEpilogueBwdISA_SB_SD_Li256ELb0ELb0ELi2EEENS1_19SingleTileSchedulerILb0ELb0ELb0ELi128EEEEEEEEEvNT_6ParamsE$_ZN4cute3eso3ESOILb1ELb0EJNS_6LayoutINS_5tupleIJNS3_IJNS_1CILi8EEENS4_ILi1EEEEEENS4_ILi2EEEEEENS3_IJNS3_IJS6_NS4_ILi0EEEEEES5_EEEEENS_10ViewEngineIPN7cutlass10bfloat16_tEEEEEC2ERKSD_RKSI_:
[----:B------:R-:W-:Y:S01]  /*9f60*/  IADD3 R3, R76, -c[0x0][0x20], RZ ;  /* 0x800008004c037a10 */ /* 0x000fe20007ffe0ff */
[----:B------:R-:W-:Y:S01]  /*9f70*/  IMAD.MOV.U32 R8, RZ, RZ, R2 ;  /* 0x000000ffff087224 */ /* 0x000fe200078e0002 */
[----:B------:R-:W-:Y:S01]  /*9f80*/  MOV R9, R7 ;  /* 0x0000000700097202 */ /* 0x000fe20000000f00 */
[----:B------:R-:W-:-:S04]  /*9f90*/  IMAD.MOV.U32 R7, RZ, RZ, 0x0 ;  /* 0x00000000ff077424 */ /* 0x000fc800078e00ff */
[----:B------:R1:W-:Y:S01]  /*9fa0*/  STL.64 [R3], R8 ;  /* 0x0000000803007387 */ /* 0x0003e20000100a00 */
[----:B------:R-:W-:Y:S05]  /*9fb0*/  RET.REL.NODEC R6 `(_ZN7cutlass13device_kernelIN5flash19enable_sm80_to_sm89INS1_16FlashAttnBwdSm80INS1_25CollectiveMainloopBwdSm80ILi2ELi2EN4cute5tupleIJNS5_1CILi128EEES8_NS7_ILi64EEEEEENS_10bfloat16_tEfNS_4arch4Sm80ELb0ELb0ELb1ELb0ELb1ELb0ELb0ELb0ELi2ELi4ELi4ELi4ELb0EEENS1_21CollectiveEpilogueBwdISA_SB_SD_Li256ELb0ELb0ELi2EEENS1_19SingleTileSchedulerILb0ELb0ELb0ELi128EEEEEEEEEvNT_6ParamsE) ;  /* 0xffff604006007950 */ /* 0x000fea0003c3ffff */
        .type           $_ZN7cutlass13device_kernelIN5flash19enable_sm80_to_sm89INS1_16FlashAttnBwdSm80INS1_25CollectiveMainloopBwdSm80ILi2ELi2EN4cute5tupleIJNS5_1CILi128EEES8_NS7_ILi64EEEEEENS_10bfloat16_tEfNS_4arch4Sm80ELb0ELb0ELb1ELb0ELb1ELb0ELb0ELb0ELi2ELi4ELi4ELi4ELb0EEENS1_21CollectiveEpilogueBwdISA_SB_SD_Li256ELb0ELb0ELi2EEENS1_19SingleTileSchedulerILb0ELb0ELb0ELi128EEEEEEEEEvNT_6ParamsE$_ZN4cute3eso3ESOILb1ELb0EJNS_6LayoutINS_5tupleIJNS3_IJNS_1CILi8EEENS4_ILi1EEEEEENS4_ILi2EEEEEENS3_IJNS3_IJS6_NS4_ILi0EEEEEES5_EEEEEiEEC2ERKSD_RKi,@function
        .size           $_ZN7cutlass13device_kernelIN5flash19enable_sm80_to_sm89INS1_16FlashAttnBwdSm80INS1_25CollectiveMainloopBwdSm80ILi2ELi2EN4cute5tupleIJNS5_1CILi128EEES8_NS7_ILi64EEEEEENS_10bfloat16_tEfNS_4arch4Sm80ELb0ELb0ELb1ELb0ELb1ELb0ELb0ELb0ELi2ELi4ELi4ELi4ELb0EEENS1_21CollectiveEpilogueBwdISA_SB_SD_Li256ELb0ELb0ELi2EEENS1_19SingleTileSchedulerILb0ELb0ELb0ELi128EEEEEEEEEvNT_6ParamsE$_ZN4cute3eso3ESOILb1ELb0EJNS_6LayoutINS_5tupleIJNS3_IJNS_1CILi8EEENS4_ILi1EEEEEENS4_ILi2EEEEEENS3_IJNS3_IJS6_NS4_ILi0EEEEEES5_EEEEEiEEC2ERKSD_RKi,($_ZN7cutlass13device_kernelIN5flash19enable_sm80_to_sm89INS1_16FlashAttnBwdSm80INS1_25CollectiveMainloopBwdSm80ILi2ELi2EN4cute5tupleIJNS5_1CILi128EEES8_NS7_ILi64EEEEEENS_10bfloat16_tEfNS_4arch4Sm80ELb0ELb0ELb1ELb0ELb1ELb0ELb0ELb0ELi2ELi4ELi4ELi4ELb0EEENS1_21CollectiveEpilogueBwdISA_SB_SD_Li256ELb0ELb0ELi2EEENS1_19SingleTileSchedulerILb0ELb0ELb0ELi128EEEEEEEEEvNT_6ParamsE$_ZN4cute3eso3ESOILb1ELb0EJNS_6LayoutINS_5tupleIJNS3_IJNS_1CILi8EEENS4_ILi1EEEEEENS4_ILi2EEENS3_IJNS4_ILi4EEES8_EEEEEENS3_IJNS3_IJS6_NS4_ILi0EEEEEES5_NS3_IJNS4_ILi32EEENS4_ILi16EEEEEEEEEEENS_10ViewEngineIPN7cutlass10bfloat16_tEEEEEC2ERKSI_RKSN_ - $_ZN7cutlass13device_kernelIN5flash19enable_sm80_to_sm89INS1_16FlashAttnBwdSm80INS1_25CollectiveMainloopBwdSm80ILi2ELi2EN4cute5tupleIJNS5_1CILi128EEES8_NS7_ILi64EEEEEENS_10bfloat16_tEfNS_4arch4Sm80ELb0ELb0ELb1ELb0ELb1ELb0ELb0ELb0ELi2ELi4ELi4ELi4ELb0EEENS1_21CollectiveEpilogueBwdISA_SB_SD_Li256ELb0ELb0ELi2EEENS1_19SingleTileSchedulerILb0ELb0ELb0ELi128EEEEEEEEEvNT_6ParamsE$_ZN4cute3eso3ESOILb1ELb0EJNS_6LayoutINS_5tupleIJNS3_IJNS_1CILi8EEENS4_ILi1EEEEEENS4_ILi2EEEEEENS3_IJNS3_IJS6_NS4_ILi0EEEEEES5_EEEEEiEEC2ERKSD_RKi)
$_ZN7cutlass13device_kernelIN5flash19enable_sm80_to_sm89INS1_16FlashAttnBwdSm80INS1_25CollectiveMainloopBwdSm80ILi2ELi2EN4cute5tupleIJNS5_1CILi128EEES8_NS7_ILi64EEEEEENS_10bfloat16_tEfNS_4arch4Sm80ELb0ELb0ELb1ELb0ELb1ELb0ELb0ELb0ELi2ELi4ELi4ELi4ELb0EEENS1_21CollectiveEpilogueBwdISA_SB_SD_Li256ELb0ELb0ELi2EEENS1_19SingleTileSchedulerILb0ELb0ELb0ELi128EEEEEEEEEvNT_6ParamsE$_ZN4cute3eso3ESOILb1ELb0EJNS_6LayoutINS_5tupleIJNS3_IJNS_1CILi8EEENS4_ILi1EEEEEENS4_ILi2EEEEEENS3_IJNS3_IJS6_NS4_ILi0EEEEEES5_EEEEEiEEC2ERKSD_RKi:
[----:B------:R-:W-:Y:S02]  /*9fc0*/  IADD3 R2, R2, -c[0x0][0x20], RZ ;  /* 0x8000080002027a10 */ /* 0x000fe40007ffe0ff */
[----:B------:R-:W-:-:S03]  /*9fd0*/  MOV R7, 0x0 ;  /* 0x0000000000077802 */ /* 0x000fc60000000f00 */
[----:B------:R1:W-:Y:S01]  /*9fe0*/  STL [R2], R3 ;  /* 0x0000000302007387 */ /* 0x0003e20000100800 */
[----:B------:R-:W-:Y:S05]  /*9ff0*/  RET.REL.NODEC R6 `(_ZN7cutlass13device_kernelIN5flash19enable_sm80_to_sm89INS1_16FlashAttnBwdSm80INS1_25CollectiveMainloopBwdSm80ILi2ELi2EN4cute5tupleIJNS5_1CILi128EEES8_NS7_ILi64EEEEEENS_10bfloat16_tEfNS_4arch4Sm80ELb0ELb0ELb1ELb0ELb1ELb0ELb0ELb0ELi2ELi4ELi4ELi4ELb0EEENS1_21CollectiveEpilogueBwdISA_SB_SD_Li256ELb0ELb0ELi2EEENS1_19SingleTileSchedulerILb0ELb0ELb0ELi128EEEEEEEEEvNT_6ParamsE) ;  /* 0xffff600006007950 */ /* 0x000fea0003c3ffff */
        .type           $_ZN7cutlass13device_kernelIN5flash19enable_sm80_to_sm89INS1_16FlashAttnBwdSm80INS1_25CollectiveMainloopBwdSm80ILi2ELi2EN4cute5tupleIJNS5_1CILi128EEES8_NS7_ILi64EEEEEENS_10bfloat16_tEfNS_4arch4Sm80ELb0ELb0ELb1ELb0ELb1ELb0ELb0ELb0ELi2ELi4ELi4ELi4ELb0EEENS1_21CollectiveEpilogueBwdISA_SB_SD_Li256ELb0ELb0ELi2EEENS1_19SingleTileSchedulerILb0ELb0ELb0ELi128EEEEEEEEEvNT_6ParamsE$_ZN4cute3eso3ESOILb1ELb0EJNS_6LayoutINS_5tupleIJNS3_IJNS_1CILi8EEENS4_ILi1EEEEEENS4_ILi2EEENS3_IJNS4_ILi4EEES8_EEEEEENS3_IJNS3_IJS6_NS4_ILi0EEEEEES5_NS3_IJNS4_ILi32EEENS4_ILi16EEEEEEEEEEENS_10ViewEngineIPN7cutlass10bfloat16_tEEEEEC2ERKSI_RKSN_,@function
        .size           $_ZN7cutlass13device_kernelIN5flash19enable_sm80_to_sm89INS1_16FlashAttnBwdSm80INS1_25CollectiveMainloopBwdSm80ILi2ELi2EN4cute5tupleIJNS5_1CILi128EEES8_NS7_ILi64EEEEEENS_10bfloat16_tEfNS_4arch4Sm80ELb0ELb0ELb1ELb0ELb1ELb0ELb0ELb0ELi2ELi4ELi4ELi4ELb0EEENS1_21CollectiveEpilogueBwdISA_SB_SD_Li256ELb0ELb0ELi2EEENS1_19SingleTileSchedulerILb0ELb0ELb0ELi128EEEEEEEEEvNT_6ParamsE$_ZN4cute3eso3ESOILb1ELb0EJNS_6LayoutINS_5tupleIJNS3_IJNS_1CILi8EEENS4_ILi1EEEEEENS4_ILi2EEENS3_IJNS4_ILi4EEES8_EEEEEENS3_IJNS3_IJS6_NS4_ILi0EEEEEES5_NS3_IJNS4_ILi32EEENS4_ILi16EEEEEEEEEEENS_10ViewEngineIPN7cutlass10bfloat16_tEEEEEC2ERKSI_RKSN_,($_ZN7cutlass13device_kernelIN5flash19enable_sm80_to_sm89INS1_16FlashAttnBwdSm80INS1_25CollectiveMainloopBwdSm80ILi2ELi2EN4cute5tupleIJNS5_1CILi128EEES8_NS7_ILi64EEEEEENS_10bfloat16_tEfNS_4arch4Sm80ELb0ELb0ELb1ELb0ELb1ELb0ELb0ELb0ELi2ELi4ELi4ELi4ELb0EEENS1_21CollectiveEpilogueBwdISA_SB_SD_Li256ELb0ELb0ELi2EEENS1_19SingleTileSchedulerILb0ELb0ELb0ELi128EEEEEEEEEvNT_6ParamsE$_ZN4cute3eso3ESOILb1ELb0EJNS_6LayoutINS_5tupleIJNS3_IJNS_1CILi8EEENS4_ILi1EEEEEENS4_ILi2EEENS4_ILi4EEEEEENS3_IJNS3_IJS6_NS4_ILi0EEEEEES5_NS4_ILi16EEEEEEEENS_10ViewEngineIPN7cutlass10bfloat16_tEEEEEC2ERKSF_RKSK_ - $_ZN7cutlass13device_kernelIN5flash19enable_sm80_to_sm89INS1_16FlashAttnBwdSm80INS1_25CollectiveMainloopBwdSm80ILi2ELi2EN4cute5tupleIJNS5_1CILi128EEES8_NS7_ILi64EEEEEENS_10bfloat16_tEfNS_4arch4Sm80ELb0ELb0ELb1ELb0ELb1ELb0ELb0ELb0ELi2ELi4ELi4ELi4ELb0EEENS1_21CollectiveEpilogueBwdISA_SB_SD_Li256ELb0ELb0ELi2EEENS1_19SingleTileSchedulerILb0ELb0ELb0ELi128EEEEEEEEEvNT_6ParamsE$_ZN4cute3eso3ESOILb1ELb0EJNS_6LayoutINS_5tupleIJNS3_IJNS_1CILi8EEENS4_ILi1EEEEEENS4_ILi2EEENS3_IJNS4_ILi4EEES8_EEEEEENS3_IJNS3_IJS6_NS4_ILi0EEEEEES5_NS3_IJNS4_ILi32EEENS4_ILi16EEEEEEEEEEENS_10ViewEngineIPN7cutlass10bfloat16_tEEEEEC2ERKSI_RKSN_)
$_ZN7cutlass13device_kernelIN5flash19enable_sm80_to_sm89INS1_16FlashAttnBwdSm80INS1_25CollectiveMainloopBwdSm80ILi2ELi2EN4cute5tupleIJNS5_1CILi128EEES8_NS7_ILi64EEEEEENS_10bfloat16_tEfNS_4arch4Sm80ELb0ELb0ELb1ELb0ELb1ELb0ELb0ELb0ELi2ELi4ELi4ELi4ELb0EEENS1_21CollectiveEpilogueBwdISA_SB_SD_Li256ELb0ELb0ELi2EEENS1_19SingleTileSchedulerILb0ELb0ELb0ELi128EEEEEEEEEvNT_6ParamsE$_ZN4cute3eso3ESOILb1ELb0EJNS_6LayoutINS_5tupleIJNS3_IJNS_1CILi8EEENS4_ILi1EEEEEENS4_ILi2EEENS3_IJNS4_ILi4EEES8_EEEEEENS3_IJNS3_IJS6_NS4_ILi0EEEEEES5_NS3_IJNS4_ILi32EEENS4_ILi16EEEEEEEEEEENS_10ViewEngineIPN7cutlass10bfloat16_tEEEEEC2ERKSI_RKSN_:
[----:B------:R-:W-:Y:S01]  /*a000*/  IADD3 R2, R76, -c[0x0][0x20], RZ ;  /* 0x800008004c027a10 */ /* 0x000fe20007ffe0ff */
[----:B------:R-:W-:Y:S01]  /*a010*/  IMAD.MOV.U32 R6, RZ, RZ, R72 ;  /* 0x000000ffff067224 */ /* 0x000fe200078e0048 */
[----:B------:R-:W-:Y:S01]  /*a020*/  MOV R7, R71 ;  /* 0x0000004700077202 */ /* 0x000fe20000000f00 */
[----:B------:R-:W-:-:S04]  /*a030*/  IMAD.MOV.U32 R5, RZ, RZ, 0x0 ;  /* 0x00000000ff057424 */ /* 0x000fc800078e00ff */
[----:B------:R1:W-:Y:S01]  /*a040*/  STL.64 [R2], R6 ;  /* 0x0000000602007387 */ /* 0x0003e20000100a00 */
[----:B------:R-:W-:Y:S05]  /*a050*/  RET.REL.NODEC R4 `(_ZN7cutlass13device_kernelIN5flash19enable_sm80_to_sm89INS1_16FlashAttnBwdSm80INS1_25CollectiveMainloopBwdSm80ILi2ELi2EN4cute5tupleIJNS5_1CILi128EEES8_NS7_ILi64EEEEEENS_10bfloat16_tEfNS_4arch4Sm80ELb0ELb0ELb1ELb0ELb1ELb0ELb0ELb0ELi2ELi4ELi4ELi4ELb0EEENS1_21CollectiveEpilogueBwdISA_SB_SD_Li256ELb0ELb0ELi2EEENS1_19SingleTileSchedulerILb0ELb0ELb0ELi128EEEEEEEEEvNT_6ParamsE) ;  /* 0xffff5fa004007950 */ /* 0x000fea0003c3ffff */
        .type           $_ZN7cutlass13device_kernelIN5flash19enable_sm80_to_sm89INS1_16FlashAttnBwdSm80INS1_25CollectiveMainloopBwdSm80ILi2ELi2EN4cute5tupleIJNS5_1CILi128EEES8_NS7_ILi64EEEEEENS_10bfloat16_tEfNS_4arch4Sm80ELb0ELb0ELb1ELb0ELb1ELb0ELb0ELb0ELi2ELi4ELi4ELi4ELb0EEENS1_21CollectiveEpilogueBwdISA_SB_SD_Li256ELb0ELb0ELi2EEENS1_19SingleTileSchedulerILb0ELb0ELb0ELi128EEEEEEEEEvNT_6ParamsE$_ZN4cute3eso3ESOILb1ELb0EJNS_6LayoutINS_5tupleIJNS3_IJNS_1CILi8EEENS4_ILi1EEEEEENS4_ILi2EEENS4_ILi4EEEEEENS3_IJNS3_IJS6_NS4_ILi0EEEEEES5_NS4_ILi16EEEEEEEENS_10ViewEngineIPN7cutlass10bfloat16_tEEEEEC2ERKSF_RKSK_,@function
        .size           $_ZN7cutlass13device_kernelIN5flash19enable_sm80_to_sm89INS1_16FlashAttnBwdSm80INS1_25CollectiveMainloopBwdSm80ILi2ELi2EN4cute5tupleIJNS5_1CILi128EEES8_NS7_ILi64EEEEEENS_10bfloat16_tEfNS_4arch4Sm80ELb0ELb0ELb1ELb0ELb1ELb0ELb0ELb0ELi2ELi4ELi4ELi4ELb0EEENS1_21CollectiveEpilogueBwdISA_SB_SD_Li256ELb0ELb0ELi2EEENS1_19SingleTileSchedulerILb0ELb0ELb0ELi128EEEEEEEEEvNT_6ParamsE$_ZN4cute3eso3ESOILb1ELb0EJNS_6LayoutINS_5tupleIJNS3_IJNS_1CILi8EEENS4_ILi1EEEEEENS4_ILi2EEENS4_ILi4EEEEEENS3_IJNS3_IJS6_NS4_ILi0EEEEEES5_NS4_ILi16EEEEEEEENS_10ViewEngineIPN7cutlass10bfloat16_tEEEEEC2ERKSF_RKSK_,($_ZN7cutlass13device_kernelIN5flash19enable_sm80_to_sm89INS1_16FlashAttnBwdSm80INS1_25CollectiveMainloopBwdSm80ILi2ELi2EN4cute5tupleIJNS5_1CILi128EEES8_NS7_ILi64EEEEEENS_10bfloat16_tEfNS_4arch4Sm80ELb0ELb0ELb1ELb0ELb1ELb0ELb0ELb0ELi2ELi4ELi4ELi4ELb0EEENS1_21CollectiveEpilogueBwdISA_SB_SD_Li256ELb0ELb0ELi2EEENS1_19SingleTileSchedulerILb0ELb0ELb0ELi128EEEEEEEEEvNT_6ParamsE$_ZN4cute3eso3ESOILb1ELb0EJNS_6LayoutINS_5tupleIJNS3_IJNS_1CILi8EEENS4_ILi1EEEEEENS4_ILi2EEES5_EEENS3_IJNS3_IJS6_NS4_ILi0EEEEEENS4_ILi64EEES5_EEEEENS_10ViewEngineIPN7cutlass10bfloat16_tEEEEEC2ERKSE_RKSJ_ - $_ZN7cutlass13device_kernelIN5flash19enable_sm80_to_sm89INS1_16FlashAttnBwdSm80INS1_25CollectiveMainloopBwdSm80ILi2ELi2EN4cute5tupleIJNS5_1CILi128EEES8_NS7_ILi64EEEEEENS_10bfloat16_tEfNS_4arch4Sm80ELb0ELb0ELb1ELb0ELb1ELb0ELb0ELb0ELi2ELi4ELi4ELi4ELb0EEENS1_21CollectiveEpilogueBwdISA_SB_SD_Li256ELb0ELb0ELi2EEENS1_19SingleTileSchedulerILb0ELb0ELb0ELi128EEEEEEEEEvNT_6ParamsE$_ZN4cute3eso3ESOILb1ELb0EJNS_6LayoutINS_5tupleIJNS3_IJNS_1CILi8EEENS4_ILi1EEEEEENS4_ILi2EEENS4_ILi4EEEEEENS3_IJNS3_IJS6_NS4_ILi0EEEEEES5_NS4_ILi16EEEEEEEENS_10ViewEngineIPN7cutlass10bfloat16_tEEEEEC2ERKSF_RKSK_)
$_ZN7cutlass13device_kernelIN5flash19enable_sm80_to_sm89INS1_16FlashAttnBwdSm80INS1_25CollectiveMainloopBwdSm80ILi2ELi2EN4cute5tupleIJNS5_1CILi128EEES8_NS7_ILi64EEEEEENS_10bfloat16_tEfNS_4arch4Sm80ELb0ELb0ELb1ELb0ELb1ELb0ELb0ELb0ELi2ELi4ELi4ELi4ELb0EEENS1_21CollectiveEpilogueBwdISA_SB_SD_Li256ELb0ELb0ELi2EEENS1_19SingleTileSchedulerILb0ELb0ELb0ELi128EEEEEEEEEvNT_6ParamsE$_ZN4cute3eso3ESOILb1ELb0EJNS_6LayoutINS_5tupleIJNS3_IJNS_1CILi8EEENS4_ILi1EEEEEENS4_ILi2EEENS4_ILi4EEEEEENS3_IJNS3_IJS6_NS4_ILi0EEEEEES5_NS4_ILi16EEEEEEEENS_10ViewEngineIPN7cutlass10bfloat16_tEEEEEC2ERKSF_RKSK_:
[----:B------:R-:W-:Y:S01]  /*a060*/  IADD3 R2, R25, -c[0x0][0x20], RZ ;  /* 0x8000080019027a10 */ /* 0x000fe20007ffe0ff */
[----:B------:R-:W-:Y:S01]  /*a070*/  IMAD.MOV.U32 R7, RZ, RZ, R3 ;  /* 0x000000ffff077224 */ /* 0x000fe200078e0003 */
[----:B------:R-:W-:-:S04]  /*a080*/  MOV R5, 0x0 ;  /* 0x0000000000057802 */ /* 0x000fc80000000f00 */
[----:B------:R1:W-:Y:S01]  /*a090*/  STL.64 [R2], R6 ;  /* 0x0000000602007387 */ /* 0x0003e20000100a00 */
[----:B------:R-:W-:Y:S05]  /*a0a0*/  RET.REL.NODEC R4 `(_ZN7cutlass13device_kernelIN5flash19enable_sm80_to_sm89INS1_16FlashAttnBwdSm80INS1_25CollectiveMainloopBwdSm80ILi2ELi2EN4cute5tupleIJNS5_1CILi128EEES8_NS7_ILi64EEEEEENS_10bfloat16_tEfNS_4arch4Sm80ELb0ELb0ELb1ELb0ELb1ELb0ELb0ELb0ELi2ELi4ELi4ELi4ELb0EEENS1_21CollectiveEpilogueBwdISA_SB_SD_Li256ELb0ELb0ELi2EEENS1_19SingleTileSchedulerILb0ELb0ELb0ELi128EEEEEEEEEvNT_6ParamsE) ;  /* 0xffff5f5004007950 */ /* 0x000fea0003c3ffff */
        .type           $_ZN7cutlass13device_kernelIN5flash19enable_sm80_to_sm89INS1_16FlashAttnBwdSm80INS1_25CollectiveMainloopBwdSm80ILi2ELi2EN4cute5tupleIJNS5_1CILi128EEES8_NS7_ILi64EEEEEENS_10bfloat16_tEfNS_4arch4Sm80ELb0ELb0ELb1ELb0ELb1ELb0ELb0ELb0ELi2ELi4ELi4ELi4ELb0EEENS1_21CollectiveEpilogueBwdISA_SB_SD_Li256ELb0ELb0ELi2EEENS1_19SingleTileSchedulerILb0ELb0ELb0ELi128EEEEEEEEEvNT_6ParamsE$_ZN4cute3eso3ESOILb1ELb0EJNS_6LayoutINS_5tupleIJNS3_IJNS_1CILi8EEENS4_ILi1EEEEEENS4_ILi2EEES5_EEENS3_IJNS3_IJS6_NS4_ILi0EEEEEENS4_ILi64EEES5_EEEEENS_10ViewEngineIPN7cutlass10bfloat16_tEEEEEC2ERKSE_RKSJ_,@function
        .size           $_ZN7cutlass13device_kernelIN5flash19enable_sm80_to_sm89INS1_16FlashAttnBwdSm80INS1_25CollectiveMainloopBwdSm80ILi2ELi2EN4cute5tupleIJNS5_1CILi128EEES8_NS7_ILi64EEEEEENS_10bfloat16_tEfNS_4arch4Sm80ELb0ELb0ELb1ELb0ELb1ELb0ELb0ELb0ELi2ELi4ELi4ELi4ELb0EEENS1_21CollectiveEpilogueBwdISA_SB_SD_Li256ELb0ELb0ELi2EEENS1_19SingleTileSchedulerILb0ELb0ELb0ELi128EEEEEEEEEvNT_6ParamsE$_ZN4cute3eso3ESOILb1ELb0EJNS_6LayoutINS_5tupleIJNS3_IJNS_1CILi8EEENS4_ILi1EEEEEENS4_ILi2EEES5_EEENS3_IJNS3_IJS6_NS4_ILi0EEEEEENS4_ILi64EEES5_EEEEENS_10ViewEngineIPN7cutlass10bfloat16_tEEEEEC2ERKSE_RKSJ_,($_ZN7cutlass13device_kernelIN5flash19enable_sm80_to_sm89INS1_16FlashAttnBwdSm80INS1_25CollectiveMainloopBwdSm80ILi2ELi2EN4cute5tupleIJNS5_1CILi128EEES8_NS7_ILi64EEEEEENS_10bfloat16_tEfNS_4arch4Sm80ELb0ELb0ELb1ELb0ELb1ELb0ELb0ELb0ELi2ELi4ELi4ELi4ELb0EEENS1_21CollectiveEpilogueBwdISA_SB_SD_Li256ELb0ELb0ELi2EEENS1_19SingleTileSchedulerILb0ELb0ELb0ELi128EEEEEEEEEvNT_6ParamsE$_ZN4cute3eso3ESOILb1ELb0EJNS_6LayoutINS_5tupleIJNS3_IJNS_1CILi8EEENS4_ILi1EEEEEENS4_ILi4EEEEEENS3_IJNS3_IJS6_NS4_ILi0EEEEEENS4_ILi2048EEEEEEEENS_10ViewEngineINS_8smem_ptrIPN7cutlass10bfloat16_tEEEEEEEC2ERKSE_RKSL_ - $_ZN7cutlass13device_kernelIN5flash19enable_sm80_to_sm89INS1_16FlashAttnBwdSm80INS1_25CollectiveMainloopBwdSm80ILi2ELi2EN4cute5tupleIJNS5_1CILi128EEES8_NS7_ILi64EEEEEENS_10bfloat16_tEfNS_4arch4Sm80ELb0ELb0ELb1ELb0ELb1ELb0ELb0ELb0ELi2ELi4ELi4ELi4ELb0EEENS1_21CollectiveEpilogueBwdISA_SB_SD_Li256ELb0ELb0ELi2EEENS1_19SingleTileSchedulerILb0ELb0ELb0ELi128EEEEEEEEEvNT_6ParamsE$_ZN4cute3eso3ESOILb1ELb0EJNS_6LayoutINS_5tupleIJNS3_IJNS_1CILi8EEENS4_ILi1EEEEEENS4_ILi2EEES5_EEENS3_IJNS3_IJS6_NS4_ILi0EEEEEENS4_ILi64EEES5_EEEEENS_10ViewEngineIPN7cutlass10bfloat16_tEEEEEC2ERKSE_RKSJ_)
$_ZN7cutlass13device_kernelIN5flash19enable_sm80_to_sm89INS1_16FlashAttnBwdSm80INS1_25CollectiveMainloopBwdSm80ILi2ELi2EN4cute5tupleIJNS5_1CILi128EEES8_NS7_ILi64EEEEEENS_10bfloat16_tEfNS_4arch4Sm80ELb0ELb0ELb1ELb0ELb1ELb0ELb0ELb0ELi2ELi4ELi4ELi4ELb0EEENS1_21CollectiveEpilogueBwdISA_SB_SD_Li256ELb0ELb0ELi2EEENS1_19SingleTileSchedulerILb0ELb0ELb0ELi128EEEEEEEEEvNT_6ParamsE$_ZN4cute3eso3ESOILb1ELb0EJNS_6LayoutINS_5tupleIJNS3_IJNS_1CILi8EEENS4_ILi1EEEEEENS4_ILi2EEES5_EEENS3_IJNS3_IJS6_NS4_ILi0EEEEEENS4_ILi64EEES5_EEEEENS_10ViewEngineIPN7cutlass10bfloat16_tEEEEEC2ERKSE_RKSJ_:
[----:B------:R-:W-:Y:S01]  /*a0b0*/  IADD3 R2, R25, -c[0x0][0x20], RZ ;  /* 0x8000080019027a10 */ /* 0x000fe20007ffe0ff */
[----:B------:R-:W-:Y:S01]  /*a0c0*/  IMAD.MOV.U32 R7, RZ, RZ, R3 ;  /* 0x000000ffff077224 */ /* 0x000fe200078e0003 */
[----:B------:R-:W-:-:S04]  /*a0d0*/  MOV R5, 0x0 ;  /* 0x0000000000057802 */ /* 0x000fc80000000f00 */
[----:B------:R1:W-:Y:S01]  /*a0e0*/  STL.64 [R2], R6 ;  /* 0x0000000602007387 */ /* 0x0003e20000100a00 */
[----:B------:R-:W-:Y:S05]  /*a0f0*/  RET.REL.NODEC R4 `(_ZN7cutlass13device_kernelIN5flash19enable_sm80_to_sm89INS1_16FlashAttnBwdSm80INS1_25CollectiveMainloopBwdSm80ILi2ELi2EN4cute5tupleIJNS5_1CILi128EEES8_NS7_ILi64EEEEEENS_10bfloat16_tEfNS_4arch4Sm80ELb0ELb0ELb1ELb0ELb1ELb0ELb0ELb0ELi2ELi4ELi4ELi4ELb0EEENS1_21CollectiveEpilogueBwdISA_SB_SD_Li256ELb0ELb0ELi2EEENS1_19SingleTileSchedulerILb0ELb0ELb0ELi128EEEEEEEEEvNT_6ParamsE) ;  /* 0xffff5f0004007950 */ /* 0x000fea0003c3ffff */
        .type           $_ZN7cutlass13device_kernelIN5flash19enable_sm80_to_sm89INS1_16FlashAttnBwdSm80INS1_25CollectiveMainloopBwdSm80ILi2ELi2EN4cute5tupleIJNS5_1CILi128EEES8_NS7_ILi64EEEEEENS_10bfloat16_tEfNS_4arch4Sm80ELb0ELb0ELb1ELb0ELb1ELb0ELb0ELb0ELi2ELi4ELi4ELi4ELb0EEENS1_21CollectiveEpilogueBwdISA_SB_SD_Li256ELb0ELb0ELi2EEENS1_19SingleTileSchedulerILb0ELb0ELb0ELi128EEEEEEEEEvNT_6ParamsE$_ZN4cute3eso3ESOILb1ELb0EJNS_6LayoutINS_5tupleIJNS3_IJNS_1CILi8EEENS4_ILi1EEEEEENS4_ILi4EEEEEENS3_IJNS3_IJS6_NS4_ILi0EEEEEENS4_ILi2048EEEEEEEENS_10ViewEngineINS_8smem_ptrIPN7cutlass10bfloat16_tEEEEEEEC2ERKSE_RKSL_,@function
        .size           $_ZN7cutlass13device_kernelIN5flash19enable_sm80_to_sm89INS1_16FlashAttnBwdSm80INS1_25CollectiveMainloopBwdSm80ILi2ELi2EN4cute5tupleIJNS5_1CILi128EEES8_NS7_ILi64EEEEEENS_10bfloat16_tEfNS_4arch4Sm80ELb0ELb0ELb1ELb0ELb1ELb0ELb0ELb0ELi2ELi4ELi4ELi4ELb0EEENS1_21CollectiveEpilogueBwdISA_SB_SD_Li256ELb0ELb0ELi2EEENS1_19SingleTileSchedulerILb0ELb0ELb0ELi128EEEEEEEEEvNT_6ParamsE$_ZN4cute3eso3ESOILb1ELb0EJNS_6LayoutINS_5tupleIJNS3_IJNS_1CILi8EEENS4_ILi1EEEEEENS4_ILi4EEEEEENS3_IJNS3_IJS6_NS4_ILi0EEEEEENS4_ILi2048EEEEEEEENS_10ViewEngineINS_8smem_ptrIPN7cutlass10bfloat16_tEEEEEEEC2ERKSE_RKSL_,($_ZN7cutlass13device_kernelIN5flash19enable_sm80_to_sm89INS1_16FlashAttnBwdSm80INS1_25CollectiveMainloopBwdSm80ILi2ELi2EN4cute5tupleIJNS5_1CILi128EEES8_NS7_ILi64EEEEEENS_10bfloat16_tEfNS_4arch4Sm80ELb0ELb0ELb1ELb0ELb1ELb0ELb0ELb0ELi2ELi4ELi4ELi4ELb0EEENS1_21CollectiveEpilogueBwdISA_SB_SD_Li256ELb0ELb0ELi2EEENS1_19SingleTileSchedulerILb0ELb0ELb0ELi128EEEEEEEEEvNT_6ParamsE$_ZN4cute3eso3ESOILb1ELb0EJNS_6LayoutINS_5tupleIJNS3_IJNS_1CILi8EEENS4_ILi1EEEEEENS4_ILi4EEEEEENS3_IJNS3_IJS6_NS4_ILi0EEEEEENS4_ILi2048EEEEEEEEiEEC2ERKSE_RKi - $_ZN7cutlass13device_kernelIN5flash19enable_sm80_to_sm89INS1_16FlashAttnBwdSm80INS1_25CollectiveMainloopBwdSm80ILi2ELi2EN4cute5tupleIJNS5_1CILi128EEES8_NS7_ILi64EEEEEENS_10bfloat16_tEfNS_4arch4Sm80ELb0ELb0ELb1ELb0ELb1ELb0ELb0ELb0ELi2ELi4ELi4ELi4ELb0EEENS1_21CollectiveEpilogueBwdISA_SB_SD_Li256ELb0ELb0ELi2EEENS1_19SingleTileSchedulerILb0ELb0ELb0ELi128EEEEEEEEEvNT_6ParamsE$_ZN4cute3eso3ESOILb1ELb0EJNS_6LayoutINS_5tupleIJNS3_IJNS_1CILi8EEENS4_ILi1EEEEEENS4_ILi4EEEEEENS3_IJNS3_IJS6_NS4_ILi0EEEEEENS4_ILi2048EEEEEEEENS_10ViewEngineINS_8smem_ptrIPN7cutlass10bfloat16_tEEEEEEEC2ERKSE_RKSL_)
$_ZN7cutlass13device_kernelIN5flash19enable_sm80_to_sm89INS1_16FlashAttnBwdSm80INS1_25CollectiveMainloopBwdSm80ILi2ELi2EN4cute5tupleIJNS5_1CILi128EEES8_NS7_ILi64EEEEEENS_10bfloat16_tEfNS_4arch4Sm80ELb0ELb0ELb1ELb0ELb1ELb0ELb0ELb0ELi2ELi4ELi4ELi4ELb0EEENS1_21CollectiveEpilogueBwdISA_SB_SD_Li256ELb0ELb0ELi2EEENS1_19SingleTileSchedulerILb0ELb0ELb0ELi128EEEEEEEEEvNT_6ParamsE$_ZN4cute3eso3ESOILb1ELb0EJNS_6LayoutINS_5tupleIJNS3_IJNS_1CILi8EEENS4_ILi1EEEEEENS4_ILi4EEEEEENS3_IJNS3_IJS6_NS4_ILi0EEEEEENS4_ILi2048EEEEEEEENS_10ViewEngineINS_8smem_ptrIPN7cutlass10bfloat16_tEEEEEEEC2ERKSE_RKSL_:
[----:B------:R-:W-:Y:S02]  /*a100*/  IADD3 R4, R25, -c[0x0][0x20], RZ ;  /* 0x8000080019047a10 */ /* 0x000fe40007ffe0ff */
[----:B------:R-:W-:-:S03]  /*a110*/  MOV R7, 0x0 ;  /* 0x0000000000077802 */ /* 0x000fc60000000f00 */
[----:B------:R1:W-:Y:S01]  /*a120*/  STL.64 [R4], R2 ;  /* 0x0000000204007387 */ /* 0x0003e20000100a00 */
[----:B------:R-:W-:Y:S05]  /*a130*/  RET.REL.NODEC R6 `(_ZN7cutlass13device_kernelIN5flash19enable_sm80_to_sm89INS1_16FlashAttnBwdSm80INS1_25CollectiveMainloopBwdSm80ILi2ELi2EN4cute5tupleIJNS5_1CILi128EEES8_NS7_ILi64EEEEEENS_10bfloat16_tEfNS_4arch4Sm80ELb0ELb0ELb1ELb0ELb1ELb0ELb0ELb0ELi2ELi4ELi4ELi4ELb0EEENS1_21CollectiveEpilogueBwdISA_SB_SD_Li256ELb0ELb0ELi2EEENS1_19SingleTileSchedulerILb0ELb0ELb0ELi128EEEEEEEEEvNT_6ParamsE) ;  /* 0xffff5ec006007950 */ /* 0x000fea0003c3ffff */
        .type           $_ZN7cutlass13device_kernelIN5flash19enable_sm80_to_sm89INS1_16FlashAttnBwdSm80INS1_25CollectiveMainloopBwdSm80ILi2ELi2EN4cute5tupleIJNS5_1CILi128EEES8_NS7_ILi64EEEEEENS_10bfloat16_tEfNS_4arch4Sm80ELb0ELb0ELb1ELb0ELb1ELb0ELb0ELb0ELi2ELi4ELi4ELi4ELb0EEENS1_21CollectiveEpilogueBwdISA_SB_SD_Li256ELb0ELb0ELi2EEENS1_19SingleTileSchedulerILb0ELb0ELb0ELi128EEEEEEEEEvNT_6ParamsE$_ZN4cute3eso3ESOILb1ELb0EJNS_6LayoutINS_5tupleIJNS3_IJNS_1CILi8EEENS4_ILi1EEEEEENS4_ILi4EEEEEENS3_IJNS3_IJS6_NS4_ILi0EEEEEENS4_ILi2048EEEEEEEEiEEC2ERKSE_RKi,@function
        .size           $_ZN7cutlass13device_kernelIN5flash19enable_sm80_to_sm89INS1_16FlashAttnBwdSm80INS1_25CollectiveMainloopBwdSm80ILi2ELi2EN4cute5tupleIJNS5_1CILi128EEES8_NS7_ILi64EEEEEENS_10bfloat16_tEfNS_4arch4Sm80ELb0ELb0ELb1ELb0ELb1ELb0ELb0ELb0ELi2ELi4ELi4ELi4ELb0EEENS1_21CollectiveEpilogueBwdISA_SB_SD_Li256ELb0ELb0ELi2EEENS1_19SingleTileSchedulerILb0ELb0ELb0ELi128EEEEEEEEEvNT_6ParamsE$_ZN4cute3eso3ESOILb1ELb0EJNS_6LayoutINS_5tupleIJNS3_IJNS_1CILi8EEENS4_ILi1EEEEEENS4_ILi4EEEEEENS3_IJNS3_IJS6_NS4_ILi0EEEEEENS4_ILi2048EEEEEEEEiEEC2ERKSE_RKi,($_ZN7cutlass13device_kernelIN5flash19enable_sm80_to_sm89INS1_16FlashAttnBwdSm80INS1_25CollectiveMainloopBwdSm80ILi2ELi2EN4cute5tupleIJNS5_1CILi128EEES8_NS7_ILi64EEEEEENS_10bfloat16_tEfNS_4arch4Sm80ELb0ELb0ELb1ELb0ELb1ELb0ELb0ELb0ELi2ELi4ELi4ELi4ELb0EEENS1_21CollectiveEpilogueBwdISA_SB_SD_Li256ELb0ELb0ELi2EEENS1_19SingleTileSchedulerILb0ELb0ELb0ELi128EEEEEEEEEvNT_6ParamsE$_ZN4cute3eso3ESOILb1ELb0EJNS_6LayoutINS_5tupleIJNS3_IJNS_1CILi8EEENS4_ILi1EEEEEENS4_ILi4EEEEEENS3_IJNS3_IJS6_NS4_ILi0EEEEEES5_EEEEENS_10ViewEngineIPN7cutlass10bfloat16_tEEEEEC2ERKSD_RKSI_ - $_ZN7cutlass13device_kernelIN5flash19enable_sm80_to_sm89INS1_16FlashAttnBwdSm80INS1_25CollectiveMainloopBwdSm80ILi2ELi2EN4cute5tupleIJNS5_1CILi128EEES8_NS7_ILi64EEEEEENS_10bfloat16_tEfNS_4arch4Sm80ELb0ELb0ELb1ELb0ELb1ELb0ELb0ELb0ELi2ELi4ELi4ELi4ELb0EEENS1_21CollectiveEpilogueBwdISA_SB_SD_Li256ELb0ELb0ELi2EEENS1_19SingleTileSchedulerILb0ELb0ELb0ELi128EEEEEEEEEvNT_6ParamsE$_ZN4cute3eso3ESOILb1ELb0EJNS_6LayoutINS_5tupleIJNS3_IJNS_1CILi8EEENS4_ILi1EEEEEENS4_ILi4EEEEEENS3_IJNS3_IJS6_NS4_ILi0EEEEEENS4_ILi2048EEEEEEEEiEEC2ERKSE_RKi)
$_ZN7cutlass13device_kernelIN5flash19enable_sm80_to_sm89INS1_16FlashAttnBwdSm80INS1_25CollectiveMainloopBwdSm80ILi2ELi2EN4cute5tupleIJNS5_1CILi128EEES8_NS7_ILi64EEEEEENS_10bfloat16_tEfNS_4arch4Sm80ELb0ELb0ELb1ELb0ELb1ELb0ELb0ELb0ELi2ELi4ELi4ELi4ELb0EEENS1_21CollectiveEpilogueBwdISA_SB_SD_Li256ELb0ELb0ELi2EEENS1_19SingleTileSchedulerILb0ELb0ELb0ELi128EEEEEEEEEvNT_6ParamsE$_ZN4cute3eso3ESOILb1ELb0EJNS_6LayoutINS_5tupleIJNS3_IJNS_1CILi8EEENS4_ILi1EEEEEENS4_ILi4EEEEEENS3_IJNS3_IJS6_NS4_ILi0EEEEEENS4_ILi2048EEEEEEEEiEEC2ERKSE_RKi:
[----:B------:R-:W-:Y:S02]  /*a140*/  IADD3 R2, R25, -c[0x0][0x20], RZ ;  /* 0x8000080019027a10 */ /* 0x000fe40007ffe0ff */
[----:B------:R-:W-:-:S03]  /*a150*/  MOV R5, 0x0 ;  /* 0x0000000000057802 */ /* 0x000fc60000000f00 */
[----:B------:R1:W-:Y:S01]  /*a160*/  STL [R2], R3 ;  /* 0x0000000302007387 */ /* 0x0003e20000100800 */
[----:B------:R-:W-:Y:S05]  /*a170*/  RET.REL.NODEC R4 `(_ZN7cutlass13device_kernelIN5flash19enable_sm80_to_sm89INS1_16FlashAttnBwdSm80INS1_25CollectiveMainloopBwdSm80ILi2ELi2EN4cute5tupleIJNS5_1CILi128EEES8_NS7_ILi64EEEEEENS_10bfloat16_tEfNS_4arch4Sm80ELb0ELb0ELb1ELb0ELb1ELb0ELb0ELb0ELi2ELi4ELi4ELi4ELb0EEENS1_21CollectiveEpilogueBwdISA_SB_SD_Li256ELb0ELb0ELi2EEENS1_19SingleTileSchedulerILb0ELb0ELb0ELi128EEEEEEEEEvNT_6ParamsE) ;  /* 0xffff5e8004007950 */ /* 0x000fea0003c3ffff */
        .type           $_ZN7cutlass13device_kernelIN5flash19enable_sm80_to_sm89INS1_16FlashAttnBwdSm80INS1_25CollectiveMainloopBwdSm80ILi2ELi2EN4cute5tupleIJNS5_1CILi128EEES8_NS7_ILi64EEEEEENS_10bfloat16_tEfNS_4arch4Sm80ELb0ELb0ELb1ELb0ELb1ELb0ELb0ELb0ELi2ELi4ELi4ELi4ELb0EEENS1_21CollectiveEpilogueBwdISA_SB_SD_Li256ELb0ELb0ELi2EEENS1_19SingleTileSchedulerILb0ELb0ELb0ELi128EEEEEEEEEvNT_6ParamsE$_ZN4cute3eso3ESOILb1ELb0EJNS_6LayoutINS_5tupleIJNS3_IJNS_1CILi8EEENS4_ILi1EEEEEENS4_ILi4EEEEEENS3_IJNS3_IJS6_NS4_ILi0EEEEEES5_EEEEENS_10ViewEngineIPN7cutlass10bfloat16_tEEEEEC2ERKSD_RKSI_,@function
        .size           $_ZN7cutlass13device_kernelIN5flash19enable_sm80_to_sm89INS1_16FlashAttnBwdSm80INS1_25CollectiveMainloopBwdSm80ILi2ELi2EN4cute5tupleIJNS5_1CILi128EEES8_NS7_ILi64EEEEEENS_10bfloat16_tEfNS_4arch4Sm80ELb0ELb0ELb1ELb0ELb1ELb0ELb0ELb0ELi2ELi4ELi4ELi4ELb0EEENS1_21CollectiveEpilogueBwdISA_SB_SD_Li256ELb0ELb0ELi2EEENS1_19SingleTileSchedulerILb0ELb0ELb0ELi128EEEEEEEEEvNT_6ParamsE$_ZN4cute3eso3ESOILb1ELb0EJNS_6LayoutINS_5tupleIJNS3_IJNS_1CILi8EEENS4_ILi1EEEEEENS4_ILi4EEEEEENS3_IJNS3_IJS6_NS4_ILi0EEEEEES5_EEEEENS_10ViewEngineIPN7cutlass10bfloat16_tEEEEEC2ERKSD_RKSI_,($_ZN7cutlass13device_kernelIN5flash19enable_sm80_to_sm89INS1_16FlashAttnBwdSm80INS1_25CollectiveMainloopBwdSm80ILi2ELi2EN4cute5tupleIJNS5_1CILi128EEES8_NS7_ILi64EEEEEENS_10bfloat16_tEfNS_4arch4Sm80ELb0ELb0ELb1ELb0ELb1ELb0ELb0ELb0ELi2ELi4ELi4ELi4ELb0EEENS1_21CollectiveEpilogueBwdISA_SB_SD_Li256ELb0ELb0ELi2EEENS1_19SingleTileSchedulerILb0ELb0ELb0ELi128EEEEEEEEEvNT_6ParamsE$_ZN4cute3eso3ESOILb1ELb0EJNS_6LayoutINS_5tupleIJNS3_IJNS_1CILi8EEENS4_ILi1EEEEEENS4_ILi4EEEEEENS3_IJNS3_IJS6_NS4_ILi0EEEEEES5_EEEEEiEEC2ERKSD_RKi - $_ZN7cutlass13device_kernelIN5flash19enable_sm80_to_sm89INS1_16FlashAttnBwdSm80INS1_25CollectiveMainloopBwdSm80ILi2ELi2EN4cute5tupleIJNS5_1CILi128EEES8_NS7_ILi64EEEEEENS_10bfloat16_tEfNS_4arch4Sm80ELb0ELb0ELb1ELb0ELb1ELb0ELb0ELb0ELi2ELi4ELi4ELi4ELb0EEENS1_21CollectiveEpilogueBwdISA_SB_SD_Li256ELb0ELb0ELi2EEENS1_19SingleTileSchedulerILb0ELb0ELb0ELi128EEEEEEEEEvNT_6ParamsE$_ZN4cute3eso3ESOILb1ELb0EJNS_6LayoutINS_5tupleIJNS3_IJNS_1CILi8EEENS4_ILi1EEEEEENS4_ILi4EEEEEENS3_IJNS3_IJS6_NS4_ILi0EEEEEES5_EEEEENS_10ViewEngineIPN7cutlass10bfloat16_tEEEEEC2ERKSD_RKSI_)
$_ZN7cutlass13device_kernelIN5flash19enable_sm80_to_sm89INS1_16FlashAttnBwdSm80INS1_25CollectiveMainloopBwdSm80ILi2ELi2EN4cute5tupleIJNS5_1CILi128EEES8_NS7_ILi64EEEEEENS_10bfloat16_tEfNS_4arch4Sm80ELb0ELb0ELb1ELb0ELb1ELb0ELb0ELb0ELi2ELi4ELi4ELi4ELb0EEENS1_21CollectiveEpilogueBwdISA_SB_SD_Li256ELb0ELb0ELi2EEENS1_19SingleTileSchedulerILb0ELb0ELb0ELi128EEEEEEEEEvNT_6ParamsE$_ZN4cute3eso3ESOILb1ELb0EJNS_6LayoutINS_5tupleIJNS3_IJNS_1CILi8EEENS4_ILi1EEEEEENS4_ILi4EEEEEENS3_IJNS3_IJS6_NS4_ILi0EEEEEES5_EEEEENS_10ViewEngineIPN7cutlass10bfloat16_tEEEEEC2ERKSD_RKSI_:
[----:B------:R-:W-:Y:S01]  /*a180*/  IADD3 R7, R25, -c[0x0][0x20], RZ ;  /* 0x8000080019077a10 */ /* 0x000fe20007ffe0ff */
[----:B------:R-:W-:Y:S01]  /*a190*/  IMAD.MOV.U32 R10, RZ, RZ, R6 ;  /* 0x000000ffff0a7224 */ /* 0x000fe200078e0006 */
[----:B------:R-:W-:Y:S01]  /*a1a0*/  MOV R11, R9 ;  /* 0x00000009000b7202 */ /* 0x000fe20000000f00 */
[----:B------:R-:W-:-:S04]  /*a1b0*/  IMAD.MOV.U32 R9, RZ, RZ, 0x0 ;  /* 0x00000000ff097424 */ /* 0x000fc800078e00ff */
[----:B------:R1:W-:Y:S01]  /*a1c0*/  STL.64 [R7], R10 ;  /* 0x0000000a07007387 */ /* 0x0003e20000100a00 */
[----:B------:R-:W-:Y:S05]  /*a1d0*/  RET.REL.NODEC R8 `(_ZN7cutlass13device_kernelIN5flash19enable_sm80_to_sm89INS1_16FlashAttnBwdSm80INS1_25CollectiveMainloopBwdSm80ILi2ELi2EN4cute5tupleIJNS5_1CILi128EEES8_NS7_ILi64EEEEEENS_10bfloat16_tEfNS_4arch4Sm80ELb0ELb0ELb1ELb0ELb1ELb0ELb0ELb0ELi2ELi4ELi4ELi4ELb0EEENS1_21CollectiveEpilogueBwdISA_SB_SD_Li256ELb0ELb0ELi2EEENS1_19SingleTileSchedulerILb0ELb0ELb0ELi128EEEEEEEEEvNT_6ParamsE) ;  /* 0xffff5e2008007950 */ /* 0x000fea0003c3ffff */
        .type           $_ZN7cutlass13device_kernelIN5flash19enable_sm80_to_sm89INS1_16FlashAttnBwdSm80INS1_25CollectiveMainloopBwdSm80ILi2ELi2EN4cute5tupleIJNS5_1CILi128EEES8_NS7_ILi64EEEEEENS_10bfloat16_tEfNS_4arch4Sm80ELb0ELb0ELb1ELb0ELb1ELb0ELb0ELb0ELi2ELi4ELi4ELi4ELb0EEENS1_21CollectiveEpilogueBwdISA_SB_SD_Li256ELb0ELb0ELi2EEENS1_19SingleTileSchedulerILb0ELb0ELb0ELi128EEEEEEEEEvNT_6ParamsE$_ZN4cute3eso3ESOILb1ELb0EJNS_6LayoutINS_5tupleIJNS3_IJNS_1CILi8EEENS4_ILi1EEEEEENS4_ILi4EEEEEENS3_IJNS3_IJS6_NS4_ILi0EEEEEES5_EEEEEiEEC2ERKSD_RKi,@function
        .size           $_ZN7cutlass13device_kernelIN5flash19enable_sm80_to_sm89INS1_16FlashAttnBwdSm80INS1_25CollectiveMainloopBwdSm80ILi2ELi2EN4cute5tupleIJNS5_1CILi128EEES8_NS7_ILi64EEEEEENS_10bfloat16_tEfNS_4arch4Sm80ELb0ELb0ELb1ELb0ELb1ELb0ELb0ELb0ELi2ELi4ELi4ELi4ELb0EEENS1_21CollectiveEpilogueBwdISA_SB_SD_Li256ELb0ELb0ELi2EEENS1_19SingleTileSchedulerILb0ELb0ELb0ELi128EEEEEEEEEvNT_6ParamsE$_ZN4cute3eso3ESOILb1ELb0EJNS_6LayoutINS_5tupleIJNS3_IJNS_1CILi8EEENS4_ILi1EEEEEENS4_ILi4EEEEEENS3_IJNS3_IJS6_NS4_ILi0EEEEEES5_EEEEEiEEC2ERKSD_RKi,($_ZN7cutlass13device_kernelIN5flash19enable_sm80_to_sm89INS1_16FlashAttnBwdSm80INS1_25CollectiveMainloopBwdSm80ILi2ELi2EN4cute5tupleIJNS5_1CILi128EEES8_NS7_ILi64EEEEEENS_10bfloat16_tEfNS_4arch4Sm80ELb0ELb0ELb1ELb0ELb1ELb0ELb0ELb0ELi2ELi4ELi4ELi4ELb0EEENS1_21CollectiveEpilogueBwdISA_SB_SD_Li256ELb0ELb0ELi2EEENS1_19SingleTileSchedulerILb0ELb0ELb0ELi128EEEEEEEEEvNT_6ParamsE$_ZN4cute3eso3ESOILb1ELb0EJNS_6LayoutINS_5tupleIJNS3_IJNS_1CILi8EEENS4_ILi1EEEEEENS4_ILi4EEES6_EEENS3_IJNS3_IJS6_NS4_ILi0EEEEEENS4_ILi2048EEESA_EEEEENS_10ViewEngineINS_8smem_ptrIPN7cutlass10bfloat16_tEEEEEEEC2ERKSE_RKSL_ - $_ZN7cutlass13device_kernelIN5flash19enable_sm80_to_sm89INS1_16FlashAttnBwdSm80INS1_25CollectiveMainloopBwdSm80ILi2ELi2EN4cute5tupleIJNS5_1CILi128EEES8_NS7_ILi64EEEEEENS_10bfloat16_tEfNS_4arch4Sm80ELb0ELb0ELb1ELb0ELb1ELb0ELb0ELb0ELi2ELi4ELi4ELi4ELb0EEENS1_21CollectiveEpilogueBwdISA_SB_SD_Li256ELb0ELb0ELi2EEENS1_19SingleTileSchedulerILb0ELb0ELb0ELi128EEEEEEEEEvNT_6ParamsE$_ZN4cute3eso3ESOILb1ELb0EJNS_6LayoutINS_5tupleIJNS3_IJNS_1CILi8EEENS4_ILi1EEEEEENS4_ILi4EEEEEENS3_IJNS3_IJS6_NS4_ILi0EEEEEES5_EEEEEiEEC2ERKSD_RKi)
$_ZN7cutlass13device_kernelIN5flash19enable_sm80_to_sm89INS1_16FlashAttnBwdSm80INS1_25CollectiveMainloopBwdSm80ILi2ELi2EN4cute5tupleIJNS5_1CILi128EEES8_NS7_ILi64EEEEEENS_10bfloat16_tEfNS_4arch4Sm80ELb0ELb0ELb1ELb0ELb1ELb0ELb0ELb0ELi2ELi4ELi4ELi4ELb0EEENS1_21CollectiveEpilogueBwdISA_SB_SD_Li256ELb0ELb0ELi2EEENS1_19SingleTileSchedulerILb0ELb0ELb0ELi128EEEEEEEEEvNT_6ParamsE$_ZN4cute3eso3ESOILb1ELb0EJNS_6LayoutINS_5tupleIJNS3_IJNS_1CILi8EEENS4_ILi1EEEEEENS4_ILi4EEEEEENS3_IJNS3_IJS6_NS4_ILi0EEEEEES5_EEEEEiEEC2ERKSD_RKi:
[----:B------:R-:W-:Y:S02]  /*a1e0*/  IADD3 R2, R25, -c[0x0][0x20], RZ ;  /* 0x8000080019027a10 */ /* 0x000fe40007ffe0ff */
[----:B------:R-:W-:-:S03]  /*a1f0*/  MOV R7, 0x0 ;  /* 0x0000000000077802 */ /* 0x000fc60000000f00 */
[----:B------:R1:W-:Y:S01]  /*a200*/  STL [R2], R3 ;  /* 0x0000000302007387 */ /* 0x0003e20000100800 */
[----:B------:R-:W-:Y:S05]  /*a210*/  RET.REL.NODEC R6 `(_ZN7cutlass13device_kernelIN5flash19enable_sm80_to_sm89INS1_16FlashAttnBwdSm80INS1_25CollectiveMainloopBwdSm80ILi2ELi2EN4cute5tupleIJNS5_1CILi128EEES8_NS7_ILi64EEEEEENS_10bfloat16_tEfNS_4arch4Sm80ELb0ELb0ELb1ELb0ELb1ELb0ELb0ELb0ELi2ELi4ELi4ELi4ELb0EEENS1_21CollectiveEpilogueBwdISA_SB_SD_Li256ELb0ELb0ELi2EEENS1_19SingleTileSchedulerILb0ELb0ELb0ELi128EEEEEEEEEvNT_6ParamsE) ;  /* 0xffff5de006007950 */ /* 0x000fea0003c3ffff */
        .type           $_ZN7cutlass13device_kernelIN5flash19enable_sm80_to_sm89INS1_16FlashAttnBwdSm80INS1_25CollectiveMainloopBwdSm80ILi2ELi2EN4cute5tupleIJNS5_1CILi128EEES8_NS7_ILi64EEEEEENS_10bfloat16_tEfNS_4arch4Sm80ELb0ELb0ELb1ELb0ELb1ELb0ELb0ELb0ELi2ELi4ELi4ELi4ELb0EEENS1_21CollectiveEpilogueBwdISA_SB_SD_Li256ELb0ELb0ELi2EEENS1_19SingleTileSchedulerILb0ELb0ELb0ELi128EEEEEEEEEvNT_6ParamsE$_ZN4cute3eso3ESOILb1ELb0EJNS_6LayoutINS_5tupleIJNS3_IJNS_1CILi8EEENS4_ILi1EEEEEENS4_ILi4EEES6_EEENS3_IJNS3_IJS6_NS4_ILi0EEEEEENS4_ILi2048EEESA_EEEEENS_10ViewEngineINS_8smem_ptrIPN7cutlass10bfloat16_tEEEEEEEC2ERKSE_RKSL_,@function
        .size           $_ZN7cutlass13device_kernelIN5flash19enable_sm80_to_sm89INS1_16FlashAttnBwdSm80INS1_25CollectiveMainloopBwdSm80ILi2ELi2EN4cute5tupleIJNS5_1CILi128EEES8_NS7_ILi64EEEEEENS_10bfloat16_tEfNS_4arch4Sm80ELb0ELb0ELb1ELb0ELb1ELb0ELb0ELb0ELi2ELi4ELi4ELi4ELb0EEENS1_21CollectiveEpilogueBwdISA_SB_SD_Li256ELb0ELb0ELi2EEENS1_19SingleTileSchedulerILb0ELb0ELb0ELi128EEEEEEEEEvNT_6ParamsE$_ZN4cute3eso3ESOILb1ELb0EJNS_6LayoutINS_5tupleIJNS3_IJNS_1CILi8EEENS4_ILi1EEEEEENS4_ILi4EEES6_EEENS3_IJNS3_IJS6_NS4_ILi0EEEEEENS4_ILi2048EEESA_EEEEENS_10ViewEngineINS_8smem_ptrIPN7cutlass10bfloat16_tEEEEEEEC2ERKSE_RKSL_,($_ZN7cutlass13device_kernelIN5flash19enable_sm80_to_sm89INS1_16FlashAttnBwdSm80INS1_25CollectiveMainloopBwdSm80ILi2ELi2EN4cute5tupleIJNS5_1CILi128EEES8_NS7_ILi64EEEEEENS_10bfloat16_tEfNS_4arch4Sm80ELb0ELb0ELb1ELb0ELb1ELb0ELb0ELb0ELi2ELi4ELi4ELi4ELb0EEENS1_21CollectiveEpilogueBwdISA_SB_SD_Li256ELb0ELb0ELi2EEENS1_19SingleTileSchedulerILb0ELb0ELb0ELi128EEEEEEEEEvNT_6ParamsE$_ZN4cute3eso3ESOILb1ELb0EJNS_6LayoutINS_5tupleIJNS3_IJNS_1CILi8EEENS4_ILi1EEEEEENS4_ILi4EEES6_EEENS3_IJNS3_IJS6_NS4_ILi0EEEEEENS4_ILi2048EEESA_EEEEEiEEC2ERKSE_RKi - $_ZN7cutlass13device_kernelIN5flash19enable_sm80_to_sm89INS1_16FlashAttnBwdSm80INS1_25CollectiveMainloopBwdSm80ILi2ELi2EN4cute5tupleIJNS5_1CILi128EEES8_NS7_ILi64EEEEEENS_10bfloat16_tEfNS_4arch4Sm80ELb0ELb0ELb1ELb0ELb1ELb0ELb0ELb0ELi2ELi4ELi4ELi4ELb0EEENS1_21CollectiveEpilogueBwdISA_SB_SD_Li256ELb0ELb0ELi2EEENS1_19SingleTileSchedulerILb0ELb0ELb0ELi128EEEEEEEEEvNT_6ParamsE$_ZN4cute3eso3ESOILb1ELb0EJNS_6LayoutINS_5tupleIJNS3_IJNS_1CILi8EEENS4_ILi1EEEEEENS4_ILi4EEES6_EEENS3_IJNS3_IJS6_NS4_ILi0EEEEEENS4_ILi2048EEESA_EEEEENS_10ViewEngineINS_8smem_ptrIPN7cutlass10bfloat16_tEEEEEEEC2ERKSE_RKSL_)
$_ZN7cutlass13device_kernelIN5flash19enable_sm80_to_sm89INS1_16FlashAttnBwdSm80INS1_25CollectiveMainloopBwdSm80ILi2ELi2EN4cute5tupleIJNS5_1CILi128EEES8_NS7_ILi64EEEEEENS_10bfloat16_tEfNS_4arch4Sm80ELb0ELb0ELb1ELb0ELb1ELb0ELb0ELb0ELi2ELi4ELi4ELi4ELb0EEENS1_21CollectiveEpilogueBwdISA_SB_SD_Li256ELb0ELb0ELi2EEENS1_19SingleTileSchedulerILb0ELb0ELb0ELi128EEEEEEEEEvNT_6ParamsE$_ZN4cute3eso3ESOILb1ELb0EJNS_6LayoutINS_5tupleIJNS3_IJNS_1CILi8EEENS4_ILi1EEEEEENS4_ILi4EEES6_EEENS3_IJNS3_IJS6_NS4_ILi0EEEEEENS4_ILi2048EEESA_EEEEENS_10ViewEngineINS_8smem_ptrIPN7cutlass10bfloat16_tEEEEEEEC2ERKSE_RKSL_:
[----:B------:R-:W-:Y:S01]  /*a220*/  IADD3 R4, R15, -c[0x0][0x20], RZ ;  /* 0x800008000f047a10 */ /* 0x000fe20007ffe0ff */
[----:B------:R-:W-:Y:S01]  /*a230*/  IMAD.MOV.U32 R8, RZ, RZ, R6 ;  /* 0x000000ffff087224 */ /* 0x000fe200078e0006 */
[----:B------:R-:W-:-:S03]  /*a240*/  MOV R9, 0x0 ;  /* 0x0000000000097802 */ /* 0x000fc60000000f00 */
[----:B------:R1:W-:Y:S01]  /*a250*/  STL.64 [R4], R2 ;  /* 0x0000000204007387 */ /* 0x0003e20000100a00 */
[----:B------:R-:W-:Y:S05]  /*a260*/  RET.REL.NODEC R8 `(_ZN7cutlass13device_kernelIN5flash19enable_sm80_to_sm89INS1_16FlashAttnBwdSm80INS1_25CollectiveMainloopBwdSm80ILi2ELi2EN4cute5tupleIJNS5_1CILi128EEES8_NS7_ILi64EEEEEENS_10bfloat16_tEfNS_4arch4Sm80ELb0ELb0ELb1ELb0ELb1ELb0ELb0ELb0ELi2ELi4ELi4ELi4ELb0EEENS1_21CollectiveEpilogueBwdISA_SB_SD_Li256ELb0ELb0ELi2EEENS1_19SingleTileSchedulerILb0ELb0ELb0ELi128EEEEEEEEEvNT_6ParamsE) ;  /* 0xffff5d9008007950 */ /* 0x000fea0003c3ffff */
        .type           $_ZN7cutlass13device_kernelIN5flash19enable_sm80_to_sm89INS1_16FlashAttnBwdSm80INS1_25CollectiveMainloopBwdSm80ILi2ELi2EN4cute5tupleIJNS5_1CILi128EEES8_NS7_ILi64EEEEEENS_10bfloat16_tEfNS_4arch4Sm80ELb0ELb0ELb1ELb0ELb1ELb0ELb0ELb0ELi2ELi4ELi4ELi4ELb0EEENS1_21CollectiveEpilogueBwdISA_SB_SD_Li256ELb0ELb0ELi2EEENS1_19SingleTileSchedulerILb0ELb0ELb0ELi128EEEEEEEEEvNT_6ParamsE$_ZN4cute3eso3ESOILb1ELb0EJNS_6LayoutINS_5tupleIJNS3_IJNS_1CILi8EEENS4_ILi1EEEEEENS4_ILi4EEES6_EEENS3_IJNS3_IJS6_NS4_ILi0EEEEEENS4_ILi2048EEESA_EEEEEiEEC2ERKSE_RKi,@function
        .size           $_ZN7cutlass13device_kernelIN5flash19enable_sm80_to_sm89INS1_16FlashAttnBwdSm80INS1_25CollectiveMainloopBwdSm80ILi2ELi2EN4cute5tupleIJNS5_1CILi128EEES8_NS7_ILi64EEEEEENS_10bfloat16_tEfNS_4arch4Sm80ELb0ELb0ELb1ELb0ELb1ELb0ELb0ELb0ELi2ELi4ELi4ELi4ELb0EEENS1_21CollectiveEpilogueBwdISA_SB_SD_Li256ELb0ELb0ELi2EEENS1_19SingleTileSchedulerILb0ELb0ELb0ELi128EEEEEEEEEvNT_6ParamsE$_ZN4cute3eso3ESOILb1ELb0EJNS_6LayoutINS_5tupleIJNS3_IJNS_1CILi8EEENS4_ILi1EEEEEENS4_ILi4EEES6_EEENS3_IJNS3_IJS6_NS4_ILi0EEEEEENS4_ILi2048EEESA_EEEEEiEEC2ERKSE_RKi,($_ZN7cutlass13device_kernelIN5flash19enable_sm80_to_sm89INS1_16FlashAttnBwdSm80INS1_25CollectiveMainloopBwdSm80ILi2ELi2EN4cute5tupleIJNS5_1CILi128EEES8_NS7_ILi64EEEEEENS_10bfloat16_tEfNS_4arch4Sm80ELb0ELb0ELb1ELb0ELb1ELb0ELb0ELb0ELi2ELi4ELi4ELi4ELb0EEENS1_21CollectiveEpilogueBwdISA_SB_SD_Li256ELb0ELb0ELi2EEENS1_19SingleTileSchedulerILb0ELb0ELb0ELi128EEEEEEEEEvNT_6ParamsE$_ZN4cute3eso3ESOILb1ELb0EJNS_6LayoutINS_5tupleIJNS3_IJNS_1CILi8EEENS4_ILi1EEEEEENS4_ILi4EEES8_EEENS3_IJNS3_IJS6_NS4_ILi0EEEEEES5_NS4_ILi32EEEEEEEENS_10ViewEngineIPN7cutlass10bfloat16_tEEEEEC2ERKSE_RKSJ_ - $_ZN7cutlass13device_kernelIN5flash19enable_sm80_to_sm89INS1_16FlashAttnBwdSm80INS1_25CollectiveMainloopBwdSm80ILi2ELi2EN4cute5tupleIJNS5_1CILi128EEES8_NS7_ILi64EEEEEENS_10bfloat16_tEfNS_4arch4Sm80ELb0ELb0ELb1ELb0ELb1ELb0ELb0ELb0ELi2ELi4ELi4ELi4ELb0EEENS1_21CollectiveEpilogueBwdISA_SB_SD_Li256ELb0ELb0ELi2EEENS1_19SingleTileSchedulerILb0ELb0ELb0ELi128EEEEEEEEEvNT_6ParamsE$_ZN4cute3eso3ESOILb1ELb0EJNS_6LayoutINS_5tupleIJNS3_IJNS_1CILi8EEENS4_ILi1EEEEEENS4_ILi4EEES6_EEENS3_IJNS3_IJS6_NS4_ILi0EEEEEENS4_ILi2048EEESA_EEEEEiEEC2ERKSE_RKi)
$_ZN7cutlass13device_kernelIN5flash19enable_sm80_to_sm89INS1_16FlashAttnBwdSm80INS1_25CollectiveMainloopBwdSm80ILi2ELi2EN4cute5tupleIJNS5_1CILi128EEES8_NS7_ILi64EEEEEENS_10bfloat16_tEfNS_4arch4Sm80ELb0ELb0ELb1ELb0ELb1ELb0ELb0ELb0ELi2ELi4ELi4ELi4ELb0EEENS1_21CollectiveEpilogueBwdISA_SB_SD_Li256ELb0ELb0ELi2EEENS1_19SingleTileSchedulerILb0ELb0ELb0ELi128EEEEEEEEEvNT_6ParamsE$_ZN4cute3eso3ESOILb1ELb0EJNS_6LayoutINS_5tupleIJNS3_IJNS_1CILi8EEENS4_ILi1EEEEEENS4_ILi4EEES6_EEENS3_IJNS3_IJS6_NS4_ILi0EEEEEENS4_ILi2048EEESA_EEEEEiEEC2ERKSE_RKi:
[----:B------:R-:W-:Y:S02]  /*a270*/  IADD3 R2, R15, -c[0x0][0x20], RZ ;  /* 0x800008000f027a10 */ /* 0x000fe40007ffe0ff */
[----:B------:R-:W-:-:S03]  /*a280*/  MOV R5, 0x0 ;  /* 0x0000000000057802 */ /* 0x000fc60000000f00 */
[----:B------:R1:W-:Y:S01]  /*a290*/  STL [R2], R3 ;  /* 0x0000000302007387 */ /* 0x0003e20000100800 */
[----:B------:R-:W-:Y:S05]  /*a2a0*/  RET.REL.NODEC R4 `(_ZN7cutlass13device_kernelIN5flash19enable_sm80_to_sm89INS1_16FlashAttnBwdSm80INS1_25CollectiveMainloopBwdSm80ILi2ELi2EN4cute5tupleIJNS5_1CILi128EEES8_NS7_ILi64EEEEEENS_10bfloat16_tEfNS_4arch4Sm80ELb0ELb0ELb1ELb0ELb1ELb0ELb0ELb0ELi2ELi4ELi4ELi4ELb0EEENS1_21CollectiveEpilogueBwdISA_SB_SD_Li256ELb0ELb0ELi2EEENS1_19SingleTileSchedulerILb0ELb0ELb0ELi128EEEEEEEEEvNT_6ParamsE) ;  /* 0xffff5d5004007950 */ /* 0x000fea0003c3ffff */
        .type           $_ZN7cutlass13device_kernelIN5flash19enable_sm80_to_sm89INS1_16FlashAttnBwdSm80INS1_25CollectiveMainloopBwdSm80ILi2ELi2EN4cute5tupleIJNS5_1CILi128EEES8_NS7_ILi64EEEEEENS_10bfloat16_tEfNS_4arch4Sm80ELb0ELb0ELb1ELb0ELb1ELb0ELb0ELb0ELi2ELi4ELi4ELi4ELb0EEENS1_21CollectiveEpilogueBwdISA_SB_SD_Li256ELb0ELb0ELi2EEENS1_19SingleTileSchedulerILb0ELb0ELb0ELi128EEEEEEEEEvNT_6ParamsE$_ZN4cute3eso3ESOILb1ELb0EJNS_6LayoutINS_5tupleIJNS3_IJNS_1CILi8EEENS4_ILi1EEEEEENS4_ILi4EEES8_EEENS3_IJNS3_IJS6_NS4_ILi0EEEEEES5_NS4_ILi32EEEEEEEENS_10ViewEngineIPN7cutlass10bfloat16_tEEEEEC2ERKSE_RKSJ_,@function
        .size           $_ZN7cutlass13device_kernelIN5flash19enable_sm80_to_sm89INS1_16FlashAttnBwdSm80INS1_25CollectiveMainloopBwdSm80ILi2ELi2EN4cute5tupleIJNS5_1CILi128EEES8_NS7_ILi64EEEEEENS_10bfloat16_tEfNS_4arch4Sm80ELb0ELb0ELb1ELb0ELb1ELb0ELb0ELb0ELi2ELi4ELi4ELi4ELb0EEENS1_21CollectiveEpilogueBwdISA_SB_SD_Li256ELb0ELb0ELi2EEENS1_19SingleTileSchedulerILb0ELb0ELb0ELi128EEEEEEEEEvNT_6ParamsE$_ZN4cute3eso3ESOILb1ELb0EJNS_6LayoutINS_5tupleIJNS3_IJNS_1CILi8EEENS4_ILi1EEEEEENS4_ILi4EEES8_EEENS3_IJNS3_IJS6_NS4_ILi0EEEEEES5_NS4_ILi32EEEEEEEENS_10ViewEngineIPN7cutlass10bfloat16_tEEEEEC2ERKSE_RKSJ_,($_ZN7cutlass13device_kernelIN5flash19enable_sm80_to_sm89INS1_16FlashAttnBwdSm80INS1_25CollectiveMainloopBwdSm80ILi2ELi2EN4cute5tupleIJNS5_1CILi128EEES8_NS7_ILi64EEEEEENS_10bfloat16_tEfNS_4arch4Sm80ELb0ELb0ELb1ELb0ELb1ELb0ELb0ELb0ELi2ELi4ELi4ELi4ELb0EEENS1_21CollectiveEpilogueBwdISA_SB_SD_Li256ELb0ELb0ELi2EEENS1_19SingleTileSchedulerILb0ELb0ELb0ELi128EEEEEEEEEvNT_6ParamsE$_ZN4cute3eso3ESOILb1ELb0EJNS_6LayoutINS_5tupleIJNS_1CILi1EEENS3_IJNS4_ILi2EEES6_EEEEEENS3_IJNS4_ILi0EEENS3_IJNS4_ILi8EEENS4_ILi64EEEEEEEEEEENS_10ViewEngineINS_8smem_ptrIPfEEEEEEC2ERKSE_RKSJ_ - $_ZN7cutlass13device_kernelIN5flash19enable_sm80_to_sm89INS1_16FlashAttnBwdSm80INS1_25CollectiveMainloopBwdSm80ILi2ELi2EN4cute5tupleIJNS5_1CILi128EEES8_NS7_ILi64EEEEEENS_10bfloat16_tEfNS_4arch4Sm80ELb0ELb0ELb1ELb0ELb1ELb0ELb0ELb0ELi2ELi4ELi4ELi4ELb0EEENS1_21CollectiveEpilogueBwdISA_SB_SD_Li256ELb0ELb0ELi2EEENS1_19SingleTileSchedulerILb0ELb0ELb0ELi128EEEEEEEEEvNT_6ParamsE$_ZN4cute3eso3ESOILb1ELb0EJNS_6LayoutINS_5tupleIJNS3_IJNS_1CILi8EEENS4_ILi1EEEEEENS4_ILi4EEES8_EEENS3_IJNS3_IJS6_NS4_ILi0EEEEEES5_NS4_ILi32EEEEEEEENS_10ViewEngineIPN7cutlass10bfloat16_tEEEEEC2ERKSE_RKSJ_)
$_ZN7cutlass13device_kernelIN5flash19enable_sm80_to_sm89INS1_16FlashAttnBwdSm80INS1_25CollectiveMainloopBwdSm80ILi2ELi2EN4cute5tupleIJNS5_1CILi128EEES8_NS7_ILi64EEEEEENS_10bfloat16_tEfNS_4arch4Sm80ELb0ELb0ELb1ELb0ELb1ELb0ELb0ELb0ELi2ELi4ELi4ELi4ELb0EEENS1_21CollectiveEpilogueBwdISA_SB_SD_Li256ELb0ELb0ELi2EEENS1_19SingleTileSchedulerILb0ELb0ELb0ELi128EEEEEEEEEvNT_6ParamsE$_ZN4cute3eso3ESOILb1ELb0EJNS_6LayoutINS_5tupleIJNS3_IJNS_1CILi8EEENS4_ILi1EEEEEENS4_ILi4EEES8_EEENS3_IJNS3_IJS6_NS4_ILi0EEEEEES5_NS4_ILi32EEEEEEEENS_10ViewEngineIPN7cutlass10bfloat16_tEEEEEC2ERKSE_RKSJ_:
[----:B------:R-:W-:Y:S01]  /*a2b0*/  IADD3 R2, R25, -c[0x0][0x20], RZ ;  /* 0x8000080019027a10 */ /* 0x000fe20007ffe0ff */
[----:B------:R-:W-:Y:S01]  /*a2c0*/  IMAD.MOV.U32 R7, RZ, RZ, R3 ;  /* 0x000000ffff077224 */ /* 0x000fe200078e0003 */
[----:B------:R-:W-:-:S04]  /*a2d0*/  MOV R5, 0x0 ;  /* 0x0000000000057802 */ /* 0x000fc80000000f00 */
[----:B------:R1:W-:Y:S01]  /*a2e0*/  STL.64 [R2], R6 ;  /* 0x0000000602007387 */ /* 0x0003e20000100a00 */
[----:B------:R-:W-:Y:S05]  /*a2f0*/  RET.REL.NODEC R4 `(_ZN7cutlass13device_kernelIN5flash19enable_sm80_to_sm89INS1_16FlashAttnBwdSm80INS1_25CollectiveMainloopBwdSm80ILi2ELi2EN4cute5tupleIJNS5_1CILi128EEES8_NS7_ILi64EEEEEENS_10bfloat16_tEfNS_4arch4Sm80ELb0ELb0ELb1ELb0ELb1ELb0ELb0ELb0ELi2ELi4ELi4ELi4ELb0EEENS1_21CollectiveEpilogueBwdISA_SB_SD_Li256ELb0ELb0ELi2EEENS1_19SingleTileSchedulerILb0ELb0ELb0ELi128EEEEEEEEEvNT_6ParamsE) ;  /* 0xffff5d0004007950 */ /* 0x000fea0003c3ffff */
        .type           $_ZN7cutlass13device_kernelIN5flash19enable_sm80_to_sm89INS1_16FlashAttnBwdSm80INS1_25CollectiveMainloopBwdSm80ILi2ELi2EN4cute5tupleIJNS5_1CILi128EEES8_NS7_ILi64EEEEEENS_10bfloat16_tEfNS_4arch4Sm80ELb0ELb0ELb1ELb0ELb1ELb0ELb0ELb0ELi2ELi4ELi4ELi4ELb0EEENS1_21CollectiveEpilogueBwdISA_SB_SD_Li256ELb0ELb0ELi2EEENS1_19SingleTileSchedulerILb0ELb0ELb0ELi128EEEEEEEEEvNT_6ParamsE$_ZN4cute3eso3ESOILb1ELb0EJNS_6LayoutINS_5tupleIJNS_1CILi1EEENS3_IJNS4_ILi2EEES6_EEEEEENS3_IJNS4_ILi0EEENS3_IJNS4_ILi8EEENS4_ILi64EEEEEEEEEEENS_10ViewEngineINS_8smem_ptrIPfEEEEEEC2ERKSE_RKSJ_,@function
        .size           $_ZN7cutlass13device_kernelIN5flash19enable_sm80_to_sm89INS1_16FlashAttnBwdSm80INS1_25CollectiveMainloopBwdSm80ILi2ELi2EN4cute5tupleIJNS5_1CILi128EEES8_NS7_ILi64EEEEEENS_10bfloat16_tEfNS_4arch4Sm80ELb0ELb0ELb1ELb0ELb1ELb0ELb0ELb0ELi2ELi4ELi4ELi4ELb0EEENS1_21CollectiveEpilogueBwdISA_SB_SD_Li256ELb0ELb0ELi2EEENS1_19SingleTileSchedulerILb0ELb0ELb0ELi128EEEEEEEEEvNT_6ParamsE$_ZN4cute3eso3ESOILb1ELb0EJNS_6LayoutINS_5tupleIJNS_1CILi1EEENS3_IJNS4_ILi2EEES6_EEEEEENS3_IJNS4_ILi0EEENS3_IJNS4_ILi8EEENS4_ILi64EEEEEEEEEEENS_10ViewEngineINS_8smem_ptrIPfEEEEEEC2ERKSE_RKSJ_,($_ZN7cutlass13device_kernelIN5flash19enable_sm80_to_sm89INS1_16FlashAttnBwdSm80INS1_25CollectiveMainloopBwdSm80ILi2ELi2EN4cute5tupleIJNS5_1CILi128EEES8_NS7_ILi64EEEEEENS_10bfloat16_tEfNS_4arch4Sm80ELb0ELb0ELb1ELb0ELb1ELb0ELb0ELb0ELi2ELi4ELi4ELi4ELb0EEENS1_21CollectiveEpilogueBwdISA_SB_SD_Li256ELb0ELb0ELi2EEENS1_19SingleTileSchedulerILb0ELb0ELb0ELi128EEEEEEEEEvNT_6ParamsE$_ZN4cute3eso3ESOILb1ELb0EJNS_6LayoutINS_5tupleIJNS_1CILi1EEENS4_ILi4EEEEEENS3_IJNS4_ILi0EEES5_EEEEENS_10ViewEngineIPfEEEEC2ERKSA_RKSD_ - $_ZN7cutlass13device_kernelIN5flash19enable_sm80_to_sm89INS1_16FlashAttnBwdSm80INS1_25CollectiveMainloopBwdSm80ILi2ELi2EN4cute5tupleIJNS5_1CILi128EEES8_NS7_ILi64EEEEEENS_10bfloat16_tEfNS_4arch4Sm80ELb0ELb0ELb1ELb0ELb1ELb0ELb0ELb0ELi2ELi4ELi4ELi4ELb0EEENS1_21CollectiveEpilogueBwdISA_SB_SD_Li256ELb0ELb0ELi2EEENS1_19SingleTileSchedulerILb0ELb0ELb0ELi128EEEEEEEEEvNT_6ParamsE$_ZN4cute3eso3ESOILb1ELb0EJNS_6LayoutINS_5tupleIJNS_1CILi1EEENS3_IJNS4_ILi2EEES6_EEEEEENS3_IJNS4_ILi0EEENS3_IJNS4_ILi8EEENS4_ILi64EEEEEEEEEEENS_10ViewEngineINS_8smem_ptrIPfEEEEEEC2ERKSE_RKSJ_)
$_ZN7cutlass13device_kernelIN5flash19enable_sm80_to_sm89INS1_16FlashAttnBwdSm80INS1_25CollectiveMainloopBwdSm80ILi2ELi2EN4cute5tupleIJNS5_1CILi128EEES8_NS7_ILi64EEEEEENS_10bfloat16_tEfNS_4arch4Sm80ELb0ELb0ELb1ELb0ELb1ELb0ELb0ELb0ELi2ELi4ELi4ELi4ELb0EEENS1_21CollectiveEpilogueBwdISA_SB_SD_Li256ELb0ELb0ELi2EEENS1_19SingleTileSchedulerILb0ELb0ELb0ELi128EEEEEEEEEvNT_6ParamsE$_ZN4cute3eso3ESOILb1ELb0EJNS_6LayoutINS_5tupleIJNS_1CILi1EEENS3_IJNS4_ILi2EEES6_EEEEEENS3_IJNS4_ILi0EEENS3_IJNS4_ILi8EEENS4_ILi64EEEEEEEEEEENS_10ViewEngineINS_8smem_ptrIPfEEEEEEC2ERKSE_RKSJ_:
[----:B------:R-:W-:Y:S01]  /*a300*/  IADD3 R3, R25, -c[0x0][0x20], RZ ;  /* 0x8000080019037a10 */ /* 0x000fe20007ffe0ff */
[----:B------:R-:W-:Y:S01]  /*a310*/  IMAD.MOV.U32 R8, RZ, RZ, R2 ;  /* 0x000000ffff087224 */ /* 0x000fe200078e0002 */
[----:B------:R-:W-:Y:S01]  /*a320*/  MOV R10, R6 ;  /* 0x00000006000a7202 */ /* 0x000fe20000000f00 */
[----:B------:R-:W-:-:S03]  /*a330*/  IMAD.MOV.U32 R11, RZ, RZ, 0x0 ;  /* 0x00000000ff0b7424 */ /* 0x000fc600078e00ff */
[----:B------:R1:W-:Y:S01]  /*a340*/  STL.64 [R3], R8 ;  /* 0x0000000803007387 */ /* 0x0003e20000100a00 */
[----:B------:R-:W-:Y:S05]  /*a350*/  RET.REL.NODEC R10 `(_ZN7cutlass13device_kernelIN5flash19enable_sm80_to_sm89INS1_16FlashAttnBwdSm80INS1_25CollectiveMainloopBwdSm80ILi2ELi2EN4cute5tupleIJNS5_1CILi128EEES8_NS7_ILi64EEEEEENS_10bfloat16_tEfNS_4arch4Sm80ELb0ELb0ELb1ELb0ELb1ELb0ELb0ELb0ELi2ELi4ELi4ELi4ELb0EEENS1_21CollectiveEpilogueBwdISA_SB_SD_Li256ELb0ELb0ELi2EEENS1_19SingleTileSchedulerILb0ELb0ELb0ELi128EEEEEEEEEvNT_6ParamsE) ;  /* 0xffff5ca00a007950 */ /* 0x000fea0003c3ffff */
        .type           $_ZN7cutlass13device_kernelIN5flash19enable_sm80_to_sm89INS1_16FlashAttnBwdSm80INS1_25CollectiveMainloopBwdSm80ILi2ELi2EN4cute5tupleIJNS5_1CILi128EEES8_NS7_ILi64EEEEEENS_10bfloat16_tEfNS_4arch4Sm80ELb0ELb0ELb1ELb0ELb1ELb0ELb0ELb0ELi2ELi4ELi4ELi4ELb0EEENS1_21CollectiveEpilogueBwdISA_SB_SD_Li256ELb0ELb0ELi2EEENS1_19SingleTileSchedulerILb0ELb0ELb0ELi128EEEEEEEEEvNT_6ParamsE$_ZN4cute3eso3ESOILb1ELb0EJNS_6LayoutINS_5tupleIJNS_1CILi1EEENS4_ILi4EEEEEENS3_IJNS4_ILi0EEES5_EEEEENS_10ViewEngineIPfEEEEC2ERKSA_RKSD_,@function
        .size           $_ZN7cutlass13device_kernelIN5flash19enable_sm80_to_sm89INS1_16FlashAttnBwdSm80INS1_25CollectiveMainloopBwdSm80ILi2ELi2EN4cute5tupleIJNS5_1CILi128EEES8_NS7_ILi64EEEEEENS_10bfloat16_tEfNS_4arch4Sm80ELb0ELb0ELb1ELb0ELb1ELb0ELb0ELb0ELi2ELi4ELi4ELi4ELb0EEENS1_21CollectiveEpilogueBwdISA_SB_SD_Li256ELb0ELb0ELi2EEENS1_19SingleTileSchedulerILb0ELb0ELb0ELi128EEEEEEEEEvNT_6ParamsE$_ZN4cute3eso3ESOILb1ELb0EJNS_6LayoutINS_5tupleIJNS_1CILi1EEENS4_ILi4EEEEEENS3_IJNS4_ILi0EEES5_EEEEENS_10ViewEngineIPfEEEEC2ERKSA_RKSD_,($_ZN7cutlass13device_kernelIN5flash19enable_sm80_to_sm89INS1_16FlashAttnBwdSm80INS1_25CollectiveMainloopBwdSm80ILi2ELi2EN4cute5tupleIJNS5_1CILi128EEES8_NS7_ILi64EEEEEENS_10bfloat16_tEfNS_4arch4Sm80ELb0ELb0ELb1ELb0ELb1ELb0ELb0ELb0ELi2ELi4ELi4ELi4ELb0EEENS1_21CollectiveEpilogueBwdISA_SB_SD_Li256ELb0ELb0ELi2EEENS1_19SingleTileSchedulerILb0ELb0ELb0ELi128EEEEEEEEEvNT_6ParamsE$_ZN4cute3eso3ESOILb1ELb0EJNS_6LayoutINS_5tupleIJNS_1CILi4EEEEEENS3_IJNS4_ILi1EEEEEEEENS_10ViewEngineIPfEEEEC2ERKS9_RKSC_ - $_ZN7cutlass13device_kernelIN5flash19enable_sm80_to_sm89INS1_16FlashAttnBwdSm80INS1_25CollectiveMainloopBwdSm80ILi2ELi2EN4cute5tupleIJNS5_1CILi128EEES8_NS7_ILi64EEEEEENS_10bfloat16_tEfNS_4arch4Sm80ELb0ELb0ELb1ELb0ELb1ELb0ELb0ELb0ELi2ELi4ELi4ELi4ELb0EEENS1_21CollectiveEpilogueBwdISA_SB_SD_Li256ELb0ELb0ELi2EEENS1_19SingleTileSchedulerILb0ELb0ELb0ELi128EEEEEEEEEvNT_6ParamsE$_ZN4cute3eso3ESOILb1ELb0EJNS_6LayoutINS_5tupleIJNS_1CILi1EEENS4_ILi4EEEEEENS3_IJNS4_ILi0EEES5_EEEEENS_10ViewEngineIPfEEEEC2ERKSA_RKSD_)
$_ZN7cutlass13device_kernelIN5flash19enable_sm80_to_sm89INS1_16FlashAttnBwdSm80INS1_25CollectiveMainloopBwdSm80ILi2ELi2EN4cute5tupleIJNS5_1CILi128EEES8_NS7_ILi64EEEEEENS_10bfloat16_tEfNS_4arch4Sm80ELb0ELb0ELb1ELb0ELb1ELb0ELb0ELb0ELi2ELi4ELi4ELi4ELb0EEENS1_21CollectiveEpilogueBwdISA_SB_SD_Li256ELb0ELb0ELi2EEENS1_19SingleTileSchedulerILb0ELb0ELb0ELi128EEEEEEEEEvNT_6ParamsE$_ZN4cute3eso3ESOILb1ELb0EJNS_6LayoutINS_5tupleIJNS_1CILi1EEENS4_ILi4EEEEEENS3_IJNS4_ILi0EEES5_EEEEENS_10ViewEngineIPfEEEEC2ERKSA_RKSD_:
[----:B------:R-:W-:Y:S01]  /*a360*/  IADD3 R4, R25, -c[0x0][0x20], RZ ;  /* 0x8000080019047a10 */ /* 0x000fe20007ffe0ff */
[----:B------:R-:W-:Y:S01]  /*a370*/  IMAD.MOV.U32 R8, RZ, RZ, R16 ;  /* 0x000000ffff087224 */ /* 0x000fe200078e0010 */
[----:B------:R-:W-:Y:S01]  /*a380*/  MOV R10, R6 ;  /* 0x00000006000a7202 */ /* 0x000fe20000000f00 */
[----:B------:R-:W-:Y:S01]  /*a390*/  IMAD.MOV.U32 R9, RZ, RZ, R5 ;  /* 0x000000ffff097224 */ /* 0x000fe200078e0005 */
[----:B------:R-:W-:-:S04]  /*a3a0*/  MOV R11, 0x0 ;  /* 0x00000000000b7802 */ /* 0x000fc80000000f00 */
[----:B------:R1:W-:Y:S01]  /*a3b0*/  STL.64 [R4], R8 ;  /* 0x0000000804007387 */ /* 0x0003e20000100a00 */
[----:B------:R-:W-:Y:S05]  /*a3c0*/  RET.REL.NODEC R10 `(_ZN7cutlass13device_kernelIN5flash19enable_sm80_to_sm89INS1_16FlashAttnBwdSm80INS1_25CollectiveMainloopBwdSm80ILi2ELi2EN4cute5tupleIJNS5_1CILi128EEES8_NS7_ILi64EEEEEENS_10bfloat16_tEfNS_4arch4Sm80ELb0ELb0ELb1ELb0ELb1ELb0ELb0ELb0ELi2ELi4ELi4ELi4ELb0EEENS1_21CollectiveEpilogueBwdISA_SB_SD_Li256ELb0ELb0ELi2EEENS1_19SingleTileSchedulerILb0ELb0ELb0ELi128EEEEEEEEEvNT_6ParamsE) ;  /* 0xffff5c300a007950 */ /* 0x000fea0003c3ffff */
        .type           $_ZN7cutlass13device_kernelIN5flash19enable_sm80_to_sm89INS1_16FlashAttnBwdSm80INS1_25CollectiveMainloopBwdSm80ILi2ELi2EN4cute5tupleIJNS5_1CILi128EEES8_NS7_ILi64EEEEEENS_10bfloat16_tEfNS_4arch4Sm80ELb0ELb0ELb1ELb0ELb1ELb0ELb0ELb0ELi2ELi4ELi4ELi4ELb0EEENS1_21CollectiveEpilogueBwdISA_SB_SD_Li256ELb0ELb0ELi2EEENS1_19SingleTileSchedulerILb0ELb0ELb0ELi128EEEEEEEEEvNT_6ParamsE$_ZN4cute3eso3ESOILb1ELb0EJNS_6LayoutINS_5tupleIJNS_1CILi4EEEEEENS3_IJNS4_ILi1EEEEEEEENS_10ViewEngineIPfEEEEC2ERKS9_RKSC_,@function
        .size           $_ZN7cutlass13device_kernelIN5flash19enable_sm80_to_sm89INS1_16FlashAttnBwdSm80INS1_25CollectiveMainloopBwdSm80ILi2ELi2EN4cute5tupleIJNS5_1CILi128EEES8_NS7_ILi64EEEEEENS_10bfloat16_tEfNS_4arch4Sm80ELb0ELb0ELb1ELb0ELb1ELb0ELb0ELb0ELi2ELi4ELi4ELi4ELb0EEENS1_21CollectiveEpilogueBwdISA_SB_SD_Li256ELb0ELb0ELi2EEENS1_19SingleTileSchedulerILb0ELb0ELb0ELi128EEEEEEEEEvNT_6ParamsE$_ZN4cute3eso3ESOILb1ELb0EJNS_6LayoutINS_5tupleIJNS_1CILi4EEEEEENS3_IJNS4_ILi1EEEEEEEENS_10ViewEngineIPfEEEEC2ERKS9_RKSC_,($_ZN7cutlass13device_kernelIN5flash19enable_sm80_to_sm89INS1_16FlashAttnBwdSm80INS1_25CollectiveMainloopBwdSm80ILi2ELi2EN4cute5tupleIJNS5_1CILi128EEES8_NS7_ILi64EEEEEENS_10bfloat16_tEfNS_4arch4Sm80ELb0ELb0ELb1ELb0ELb1ELb0ELb0ELb0ELi2ELi4ELi4ELi4ELb0EEENS1_21CollectiveEpilogueBwdISA_SB_SD_Li256ELb0ELb0ELi2EEENS1_19SingleTileSchedulerILb0ELb0ELb0ELi128EEEEEEEEEvNT_6ParamsE$_ZN4cute3eso3ESOILb1ELb0EJNS_7SwizzleILi3ELi3ELi3EEENS_9MixedBitsILj0ELj432EEENS_6LayoutINS_5tupleIJNS7_IJNS_1CILi2EEES9_S9_EEES9_NS8_ILi8EEEEEENS7_IJNS7_IJNS8_ILi64EEESB_NS8_ILi512EEEEEENS8_ILi8192EEENS8_ILi1024EEEEEEEEEEC2ERKS3_RKS5_RKSJ_ - $_ZN7cutlass13device_kernelIN5flash19enable_sm80_to_sm89INS1_16FlashAttnBwdSm80INS1_25CollectiveMainloopBwdSm80ILi2ELi2EN4cute5tupleIJNS5_1CILi128EEES8_NS7_ILi64EEEEEENS_10bfloat16_tEfNS_4arch4Sm80ELb0ELb0ELb1ELb0ELb1ELb0ELb0ELb0ELi2ELi4ELi4ELi4ELb0EEENS1_21CollectiveEpilogueBwdISA_SB_SD_Li256ELb0ELb0ELi2EEENS1_19SingleTileSchedulerILb0ELb0ELb0ELi128EEEEEEEEEvNT_6ParamsE$_ZN4cute3eso3ESOILb1ELb0EJNS_6LayoutINS_5tupleIJNS_1CILi4EEEEEENS3_IJNS4_ILi1EEEEEEEENS_10ViewEngineIPfEEEEC2ERKS9_RKSC_)
$_ZN7cutlass13device_kernelIN5flash19enable_sm80_to_sm89INS1_16FlashAttnBwdSm80INS1_25CollectiveMainloopBwdSm80ILi2ELi2EN4cute5tupleIJNS5_1CILi128EEES8_NS7_ILi64EEEEEENS_10bfloat16_tEfNS_4arch4Sm80ELb0ELb0ELb1ELb0ELb1ELb0ELb0ELb0ELi2ELi4ELi4ELi4ELb0EEENS1_21CollectiveEpilogueBwdISA_SB_SD_Li256ELb0ELb0ELi2EEENS1_19SingleTileSchedulerILb0ELb0ELb0ELi128EEEEEEEEEvNT_6ParamsE$_ZN4cute3eso3ESOILb1ELb0EJNS_6LayoutINS_5tupleIJNS_1CILi4EEEEEENS3_IJNS4_ILi1EEEEEEEENS_10ViewEngineIPfEEEEC2ERKS9_RKSC_:
[----:B------:R-:W-:Y:S01]  /*a3d0*/  IADD3 R2, R25, -c[0x0][0x20], RZ ;  /* 0x8000080019027a10 */ /* 0x000fe20007ffe0ff */
[----:B------:R-:W-:Y:S01]  /*a3e0*/  IMAD.MOV.U32 R8, RZ, RZ, R6 ;  /* 0x000000ffff087224 */ /* 0x000fe200078e0006 */
[----:B------:R-:W-:-:S03]  /*a3f0*/  MOV R9, 0x0 ;  /* 0x0000000000097802 */ /* 0x000fc60000000f00 */
[----:B------:R1:W-:Y:S01]  /*a400*/  STL.64 [R2], R4 ;  /* 0x0000000402007387 */ /* 0x0003e20000100a00 */
[----:B------:R-:W-:Y:S05]  /*a410*/  RET.REL.NODEC R8 `(_ZN7cutlass13device_kernelIN5flash19enable_sm80_to_sm89INS1_16FlashAttnBwdSm80INS1_25CollectiveMainloopBwdSm80ILi2ELi2EN4cute5tupleIJNS5_1CILi128EEES8_NS7_ILi64EEEEEENS_10bfloat16_tEfNS_4arch4Sm80ELb0ELb0ELb1ELb0ELb1ELb0ELb0ELb0ELi2ELi4ELi4ELi4ELb0EEENS1_21CollectiveEpilogueBwdISA_SB_SD_Li256ELb0ELb0ELi2EEENS1_19SingleTileSchedulerILb0ELb0ELb0ELi128EEEEEEEEEvNT_6ParamsE) ;  /* 0xffff5be008007950 */ /* 0x000fea0003c3ffff */
        .type           $_ZN7cutlass13device_kernelIN5flash19enable_sm80_to_sm89INS1_16FlashAttnBwdSm80INS1_25CollectiveMainloopBwdSm80ILi2ELi2EN4cute5tupleIJNS5_1CILi128EEES8_NS7_ILi64EEEEEENS_10bfloat16_tEfNS_4arch4Sm80ELb0ELb0ELb1ELb0ELb1ELb0ELb0ELb0ELi2ELi4ELi4ELi4ELb0EEENS1_21CollectiveEpilogueBwdISA_SB_SD_Li256ELb0ELb0ELi2EEENS1_19SingleTileSchedulerILb0ELb0ELb0ELi128EEEEEEEEEvNT_6ParamsE$_ZN4cute3eso3ESOILb1ELb0EJNS_7SwizzleILi3ELi3ELi3EEENS_9MixedBitsILj0ELj432EEENS_6LayoutINS_5tupleIJNS7_IJNS_1CILi2EEES9_S9_EEES9_NS8_ILi8EEEEEENS7_IJNS7_IJNS8_ILi64EEESB_NS8_ILi512EEEEEENS8_ILi8192EEENS8_ILi1024EEEEEEEEEEC2ERKS3_RKS5_RKSJ_,@function
        .size           $_ZN7cutlass13device_kernelIN5flash19enable_sm80_to_sm89INS1_16FlashAttnBwdSm80INS1_25CollectiveMainloopBwdSm80ILi2ELi2EN4cute5tupleIJNS5_1CILi128EEES8_NS7_ILi64EEEEEENS_10bfloat16_tEfNS_4arch4Sm80ELb0ELb0ELb1ELb0ELb1ELb0ELb0ELb0ELi2ELi4ELi4ELi4ELb0EEENS1_21CollectiveEpilogueBwdISA_SB_SD_Li256ELb0ELb0ELi2EEENS1_19SingleTileSchedulerILb0ELb0ELb0ELi128EEEEEEEEEvNT_6ParamsE$_ZN4cute3eso3ESOILb1ELb0EJNS_7SwizzleILi3ELi3ELi3EEENS_9MixedBitsILj0ELj432EEENS_6LayoutINS_5tupleIJNS7_IJNS_1CILi2EEES9_S9_EEES9_NS8_ILi8EEEEEENS7_IJNS7_IJNS8_ILi64EEESB_NS8_ILi512EEEEEENS8_ILi8192EEENS8_ILi1024EEEEEEEEEEC2ERKS3_RKS5_RKSJ_,($_ZN7cutlass13device_kernelIN5flash19enable_sm80_to_sm89INS1_16FlashAttnBwdSm80INS1_25CollectiveMainloopBwdSm80ILi2ELi2EN4cute5tupleIJNS5_1CILi128EEES8_NS7_ILi64EEEEEENS_10bfloat16_tEfNS_4arch4Sm80ELb0ELb0ELb1ELb0ELb1ELb0ELb0ELb0ELi2ELi4ELi4ELi4ELb0EEENS1_21CollectiveEpilogueBwdISA_SB_SD_Li256ELb0ELb0ELi2EEENS1_19SingleTileSchedulerILb0ELb0ELb0ELi128EEEEEEEEEvNT_6ParamsE$_ZN4cute5tupleIJNS0_IJNS0_IJNS0_IJNS_1CILi8EEENS1_ILi1EEEEEENS0_IJS3_S3_EEEEEENS0_IJS3_NS1_ILi2EEEEEEEEENS0_IJNS0_IJNS0_IJS3_NS1_ILi0EEEEEENS0_IJSA_SA_EEEEEENS0_IJSA_iEEEEEEEEC2ERKS9_RKSF_ - $_ZN7cutlass13device_kernelIN5flash19enable_sm80_to_sm89INS1_16FlashAttnBwdSm80INS1_25CollectiveMainloopBwdSm80ILi2ELi2EN4cute5tupleIJNS5_1CILi128EEES8_NS7_ILi64EEEEEENS_10bfloat16_tEfNS_4arch4Sm80ELb0ELb0ELb1ELb0ELb1ELb0ELb0ELb0ELi2ELi4ELi4ELi4ELb0EEENS1_21CollectiveEpilogueBwdISA_SB_SD_Li256ELb0ELb0ELi2EEENS1_19SingleTileSchedulerILb0ELb0ELb0ELi128EEEEEEEEEvNT_6ParamsE$_ZN4cute3eso3ESOILb1ELb0EJNS_7SwizzleILi3ELi3ELi3EEENS_9MixedBitsILj0ELj432EEENS_6LayoutINS_5tupleIJNS7_IJNS_1CILi2EEES9_S9_EEES9_NS8_ILi8EEEEEENS7_IJNS7_IJNS8_ILi64EEESB_NS8_ILi512EEEEEENS8_ILi8192EEENS8_ILi1024EEEEEEEEEEC2ERKS3_RKS5_RKSJ_)
$_ZN7cutlass13device_kernelIN5flash19enable_sm80_to_sm89INS1_16FlashAttnBwdSm80INS1_25CollectiveMainloopBwdSm80ILi2ELi2EN4cute5tupleIJNS5_1CILi128EEES8_NS7_ILi64EEEEEENS_10bfloat16_tEfNS_4arch4Sm80ELb0ELb0ELb1ELb0ELb1ELb0ELb0ELb0ELi2ELi4ELi4ELi4ELb0EEENS1_21CollectiveEpilogueBwdISA_SB_SD_Li256ELb0ELb0ELi2EEENS1_19SingleTileSchedulerILb0ELb0ELb0ELi128EEEEEEEEEvNT_6ParamsE$_ZN4cute3eso3ESOILb1ELb0EJNS_7SwizzleILi3ELi3ELi3EEENS_9MixedBitsILj0ELj432EEENS_6LayoutINS_5tupleIJNS7_IJNS_1CILi2EEES9_S9_EEES9_NS8_ILi8EEEEEENS7_IJNS7_IJNS8_ILi64EEESB_NS8_ILi512EEEEEENS8_ILi8192EEENS8_ILi1024EEEEEEEEEEC2ERKS3_RKS5_RKSJ_:
[----:B------:R-:W-:Y:S01]  /*a420*/  IADD3 R2, R25, -c[0x0][0x20], RZ ;  /* 0x8000080019027a10 */ /* 0x000fe20007ffe0ff */
[----:B------:R-:W-:Y:S01]  /*a430*/  IMAD.MOV.U32 R8, RZ, RZ, R6 ;  /* 0x000000ffff087224 */ /* 0x000fe200078e0006 */
[----:B------:R-:W-:-:S03]  /*a440*/  MOV R9, 0x0 ;  /* 0x0000000000097802 */ /* 0x000fc60000000f00 */
[----:B------:R1:W-:Y:S01]  /*a450*/  STL [R2], R3 ;  /* 0x0000000302007387 */ /* 0x0003e20000100800 */
[----:B------:R-:W-:Y:S05]  /*a460*/  RET.REL.NODEC R8 `(_ZN7cutlass13device_kernelIN5flash19enable_sm80_to_sm89INS1_16FlashAttnBwdSm80INS1_25CollectiveMainloopBwdSm80ILi2ELi2EN4cute5tupleIJNS5_1CILi128EEES8_NS7_ILi64EEEEEENS_10bfloat16_tEfNS_4arch4Sm80ELb0ELb0ELb1ELb0ELb1ELb0ELb0ELb0ELi2ELi4ELi4ELi4ELb0EEENS1_21CollectiveEpilogueBwdISA_SB_SD_Li256ELb0ELb0ELi2EEENS1_19SingleTileSchedulerILb0ELb0ELb0ELi128EEEEEEEEEvNT_6ParamsE) ;  /* 0xffff5b9008007950 */ /* 0x000fea0003c3ffff */
        .type           $_ZN7cutlass13device_kernelIN5flash19enable_sm80_to_sm89INS1_16FlashAttnBwdSm80INS1_25CollectiveMainloopBwdSm80ILi2ELi2EN4cute5tupleIJNS5_1CILi128EEES8_NS7_ILi64EEEEEENS_10bfloat16_tEfNS_4arch4Sm80ELb0ELb0ELb1ELb0ELb1ELb0ELb0ELb0ELi2ELi4ELi4ELi4ELb0EEENS1_21CollectiveEpilogueBwdISA_SB_SD_Li256ELb0ELb0ELi2EEENS1_19SingleTileSchedulerILb0ELb0ELb0ELi128EEEEEEEEEvNT_6ParamsE$_ZN4cute5tupleIJNS0_IJNS0_IJNS0_IJNS_1CILi8EEENS1_ILi1EEEEEENS0_IJS3_S3_EEEEEENS0_IJS3_NS1_ILi2EEEEEEEEENS0_IJNS0_IJNS0_IJS3_NS1_ILi0EEEEEENS0_IJSA_SA_EEEEEENS0_IJSA_iEEEEEEEEC2ERKS9_RKSF_,@function
        .size           $_ZN7cutlass13device_kernelIN5flash19enable_sm80_to_sm89INS1_16FlashAttnBwdSm80INS1_25CollectiveMainloopBwdSm80ILi2ELi2EN4cute5tupleIJNS5_1CILi128EEES8_NS7_ILi64EEEEEENS_10bfloat16_tEfNS_4arch4Sm80ELb0ELb0ELb1ELb0ELb1ELb0ELb0ELb0ELi2ELi4ELi4ELi4ELb0EEENS1_21CollectiveEpilogueBwdISA_SB_SD_Li256ELb0ELb0ELi2EEENS1_19SingleTileSchedulerILb0ELb0ELb0ELi128EEEEEEEEEvNT_6ParamsE$_ZN4cute5tupleIJNS0_IJNS0_IJNS0_IJNS_1CILi8EEENS1_ILi1EEEEEENS0_IJS3_S3_EEEEEENS0_IJS3_NS1_ILi2EEEEEEEEENS0_IJNS0_IJNS0_IJS3_NS1_ILi0EEEEEENS0_IJSA_SA_EEEEEENS0_IJSA_iEEEEEEEEC2ERKS9_RKSF_,($_ZN7cutlass13device_kernelIN5flash19enable_sm80_to_sm89INS1_16FlashAttnBwdSm80INS1_25CollectiveMainloopBwdSm80ILi2ELi2EN4cute5tupleIJNS5_1CILi128EEES8_NS7_ILi64EEEEEENS_10bfloat16_tEfNS_4arch4Sm80ELb0ELb0ELb1ELb0ELb1ELb0ELb0ELb0ELi2ELi4ELi4ELi4ELb0EEENS1_21CollectiveEpilogueBwdISA_SB_SD_Li256ELb0ELb0ELi2EEENS1_19SingleTileSchedulerILb0ELb0ELb0ELi128EEEEEEEEEvNT_6ParamsE$_ZN4cute5tupleIJNS0_IJNS0_IJNS0_IJNS_1CILi8EEENS1_ILi1EEEEEES3_EEENS0_IJNS0_IJS3_S3_EEENS1_ILi2EEEEEEEEENS0_IJNS0_IJNS0_IJS3_NS1_ILi0EEEEEESA_EEENS0_IJNS0_IJSA_SA_EEEiEEEEEEEEC2ERKS9_RKSF_ - $_ZN7cutlass13device_kernelIN5flash19enable_sm80_to_sm89INS1_16FlashAttnBwdSm80INS1_25CollectiveMainloopBwdSm80ILi2ELi2EN4cute5tupleIJNS5_1CILi128EEES8_NS7_ILi64EEEEEENS_10bfloat16_tEfNS_4arch4Sm80ELb0ELb0ELb1ELb0ELb1ELb0ELb0ELb0ELi2ELi4ELi4ELi4ELb0EEENS1_21CollectiveEpilogueBwdISA_SB_SD_Li256ELb0ELb0ELi2EEENS1_19SingleTileSchedulerILb0ELb0ELb0ELi128EEEEEEEEEvNT_6ParamsE$_ZN4cute5tupleIJNS0_IJNS0_IJNS0_IJNS_1CILi8EEENS1_ILi1EEEEEENS0_IJS3_S3_EEEEEENS0_IJS3_NS1_ILi2EEEEEEEEENS0_IJNS0_IJNS0_IJS3_NS1_ILi0EEEEEENS0_IJSA_SA_EEEEEENS0_IJSA_iEEEEEEEEC2ERKS9_RKSF_)
$_ZN7cutlass13device_kernelIN5flash19enable_sm80_to_sm89INS1_16FlashAttnBwdSm80INS1_25CollectiveMainloopBwdSm80ILi2ELi2EN4cute5tupleIJNS5_1CILi128EEES8_NS7_ILi64EEEEEENS_10bfloat16_tEfNS_4arch4Sm80ELb0ELb0ELb1ELb0ELb1ELb0ELb0ELb0ELi2ELi4ELi4ELi4ELb0EEENS1_21CollectiveEpilogueBwdISA_SB_SD_Li256ELb0ELb0ELi2EEENS1_19SingleTileSchedulerILb0ELb0ELb0ELi128EEEEEEEEEvNT_6ParamsE$_ZN4cute5tupleIJNS0_IJNS0_IJNS0_IJNS_1CILi8EEENS1_ILi1EEEEEENS0_IJS3_S3_EEEEEENS0_IJS3_NS1_ILi2EEEEEEEEENS0_IJNS0_IJNS0_IJS3_NS1_ILi0EEEEEENS0_IJSA_SA_EEEEEENS0_IJSA_iEEEEEEEEC2ERKS9_RKSF_:
[----:B------:R-:W-:Y:S02]  /*a470*/  MOV R6, 0xa490 ;  /* 0x0000a49000067802 */ /* 0x000fe40000000f00 */
[----:B------:R-:W-:Y:S05]  /*a480*/  CALL.REL.NOINC `($_ZN7cutlass13device_kernelIN5flash19enable_sm80_to_sm89INS1_16FlashAttnBwdSm80INS1_25CollectiveMainloopBwdSm80ILi2ELi2EN4cute5tupleIJNS5_1CILi128EEES8_NS7_ILi64EEEEEENS_10bfloat16_tEfNS_4arch4Sm80ELb0ELb0ELb1ELb0ELb1ELb0ELb0ELb0ELi2ELi4ELi4ELi4ELb0EEENS1_21CollectiveEpilogueBwdISA_SB_SD_Li256ELb0ELb0ELi2EEENS1_19SingleTileSchedulerILb0ELb0ELb0ELi128EEEEEEEEEvNT_6ParamsE$_ZN4cute3eso3ESOILb1ELb0EJNS_5tupleIJNS2_IJNS2_IJNS_1CILi8EEENS3_ILi1EEEEEENS2_IJS5_S5_EEEEEENS2_IJS5_NS3_ILi2EEEEEEEEENS2_IJNS2_IJNS2_IJS5_NS3_ILi0EEEEEENS2_IJSC_SC_EEEEEENS2_IJSC_iEEEEEEEEC2ERKSB_RKSH_) ;  /* 0xffffdaf000007944 */ /* 0x000fea0003c3ffff */
[----:B------:R-:W-:-:S04]  /*a490*/  MOV R5, 0x0 ;  /* 0x0000000000057802 */ /* 0x000fc80000000f00 */
[----:B------:R-:W-:Y:S05]  /*a4a0*/  RET.REL.NODEC R4 `(_ZN7cutlass13device_kernelIN5flash19enable_sm80_to_sm89INS1_16FlashAttnBwdSm80INS1_25CollectiveMainloopBwdSm80ILi2ELi2EN4cute5tupleIJNS5_1CILi128EEES8_NS7_ILi64EEEEEENS_10bfloat16_tEfNS_4arch4Sm80ELb0ELb0ELb1ELb0ELb1ELb0ELb0ELb0ELi2ELi4ELi4ELi4ELb0EEENS1_21CollectiveEpilogueBwdISA_SB_SD_Li256ELb0ELb0ELi2EEENS1_19SingleTileSchedulerILb0ELb0ELb0ELi128EEEEEEEEEvNT_6ParamsE) ;  /* 0xffff5b5004007950 */ /* 0x000fea0003c3ffff */
        .type           $_ZN7cutlass13device_kernelIN5flash19enable_sm80_to_sm89INS1_16FlashAttnBwdSm80INS1_25CollectiveMainloopBwdSm80ILi2ELi2EN4cute5tupleIJNS5_1CILi128EEES8_NS7_ILi64EEEEEENS_10bfloat16_tEfNS_4arch4Sm80ELb0ELb0ELb1ELb0ELb1ELb0ELb0ELb0ELi2ELi4ELi4ELi4ELb0EEENS1_21CollectiveEpilogueBwdISA_SB_SD_Li256ELb0ELb0ELi2EEENS1_19SingleTileSchedulerILb0ELb0ELb0ELi128EEEEEEEEEvNT_6ParamsE$_ZN4cute5tupleIJNS0_IJNS0_IJNS0_IJNS_1CILi8EEENS1_ILi1EEEEEES3_EEENS0_IJNS0_IJS3_S3_EEENS1_ILi2EEEEEEEEENS0_IJNS0_IJNS0_IJS3_NS1_ILi0EEEEEESA_EEENS0_IJNS0_IJSA_SA_EEEiEEEEEEEEC2ERKS9_RKSF_,@function
        .size           $_ZN7cutlass13device_kernelIN5flash19enable_sm80_to_sm89INS1_16FlashAttnBwdSm80INS1_25CollectiveMainloopBwdSm80ILi2ELi2EN4cute5tupleIJNS5_1CILi128EEES8_NS7_ILi64EEEEEENS_10bfloat16_tEfNS_4arch4Sm80ELb0ELb0ELb1ELb0ELb1ELb0ELb0ELb0ELi2ELi4ELi4ELi4ELb0EEENS1_21CollectiveEpilogueBwdISA_SB_SD_Li256ELb0ELb0ELi2EEENS1_19SingleTileSchedulerILb0ELb0ELb0ELi128EEEEEEEEEvNT_6ParamsE$_ZN4cute5tupleIJNS0_IJNS0_IJNS0_IJNS_1CILi8EEENS1_ILi1EEEEEES3_EEENS0_IJNS0_IJS3_S3_EEENS1_ILi2EEEEEEEEENS0_IJNS0_IJNS0_IJS3_NS1_ILi0EEEEEESA_EEENS0_IJNS0_IJSA_SA_EEEiEEEEEEEEC2ERKS9_RKSF_,($_ZN7cutlass13device_kernelIN5flash19enable_sm80_to_sm89INS1_16FlashAttnBwdSm80INS1_25CollectiveMainloopBwdSm80ILi2ELi2EN4cute5tupleIJNS5_1CILi128EEES8_NS7_ILi64EEEEEENS_10bfloat16_tEfNS_4arch4Sm80ELb0ELb0ELb1ELb0ELb1ELb0ELb0ELb0ELi2ELi4ELi4ELi4ELb0EEENS1_21CollectiveEpilogueBwdISA_SB_SD_Li256ELb0ELb0ELi2EEENS1_19SingleTileSchedulerILb0ELb0ELb0ELi128EEEEEEEEEvNT_6ParamsE$_ZN4cute5tupleIJNS0_IJNS0_IJNS_1CILi1EEENS0_IJS2_NS1_ILi2EEES3_EEEEEES3_NS0_IJS3_S3_EEEEEENS0_IJNS0_IJNS1_ILi0EEENS0_IJS2_NS1_ILi256EEEiEEEEEENS1_ILi2048EEENS0_IJiNS1_ILi4096EEEEEEEEEEEC2ERKS7_RKSF_ - $_ZN7cutlass13device_kernelIN5flash19enable_sm80_to_sm89INS1_16FlashAttnBwdSm80INS1_25CollectiveMainloopBwdSm80ILi2ELi2EN4cute5tupleIJNS5_1CILi128EEES8_NS7_ILi64EEEEEENS_10bfloat16_tEfNS_4arch4Sm80ELb0ELb0ELb1ELb0ELb1ELb0ELb0ELb0ELi2ELi4ELi4ELi4ELb0EEENS1_21CollectiveEpilogueBwdISA_SB_SD_Li256ELb0ELb0ELi2EEENS1_19SingleTileSchedulerILb0ELb0ELb0ELi128EEEEEEEEEvNT_6ParamsE$_ZN4cute5tupleIJNS0_IJNS0_IJNS0_IJNS_1CILi8EEENS1_ILi1EEEEEES3_EEENS0_IJNS0_IJS3_S3_EEENS1_ILi2EEEEEEEEENS0_IJNS0_IJNS0_IJS3_NS1_ILi0EEEEEESA_EEENS0_IJNS0_IJSA_SA_EEEiEEEEEEEEC2ERKS9_RKSF_)
$_ZN7cutlass13device_kernelIN5flash19enable_sm80_to_sm89INS1_16FlashAttnBwdSm80INS1_25CollectiveMainloopBwdSm80ILi2ELi2EN4cute5tupleIJNS5_1CILi128EEES8_NS7_ILi64EEEEEENS_10bfloat16_tEfNS_4arch4Sm80ELb0ELb0ELb1ELb0ELb1ELb0ELb0ELb0ELi2ELi4ELi4ELi4ELb0EEENS1_21CollectiveEpilogueBwdISA_SB_SD_Li256ELb0ELb0ELi2EEENS1_19SingleTileSchedulerILb0ELb0ELb0ELi128EEEEEEEEEvNT_6ParamsE$_ZN4cute5tupleIJNS0_IJNS0_IJNS0_IJNS_1CILi8EEENS1_ILi1EEEEEES3_EEENS0_IJNS0_IJS3_S3_EEENS1_ILi2EEEEEEEEENS0_IJNS0_IJNS0_IJS3_NS1_ILi0EEEEEESA_EEENS0_IJNS0_IJSA_SA_EEEiEEEEEEEEC2ERKS9_RKSF_:
[----:B------:R-:W-:Y:S02]  /*a4b0*/  MOV R6, 0xa4d0 ;  /* 0x0000a4d000067802 */ /* 0x000fe40000000f00 */
[----:B------:R-:W-:Y:S05]  /*a4c0*/  CALL.REL.NOINC `($_ZN7cutlass13device_kernelIN5flash19enable_sm80_to_sm89INS1_16FlashAttnBwdSm80INS1_25CollectiveMainloopBwdSm80ILi2ELi2EN4cute5tupleIJNS5_1CILi128EEES8_NS7_ILi64EEEEEENS_10bfloat16_tEfNS_4arch4Sm80ELb0ELb0ELb1ELb0ELb1ELb0ELb0ELb0ELi2ELi4ELi4ELi4ELb0EEENS1_21CollectiveEpilogueBwdISA_SB_SD_Li256ELb0ELb0ELi2EEENS1_19SingleTileSchedulerILb0ELb0ELb0ELi128EEEEEEEEEvNT_6ParamsE$_ZN4cute3eso3ESOILb1ELb0EJNS_5tupleIJNS2_IJNS2_IJNS_1CILi8EEENS3_ILi1EEEEEES5_EEENS2_IJNS2_IJS5_S5_EEENS3_ILi2EEEEEEEEENS2_IJNS2_IJNS2_IJS5_NS3_ILi0EEEEEESC_EEENS2_IJNS2_IJSC_SC_EEEiEEEEEEEEC2ERKSB_RKSH_) ;  /* 0xffffdaf000007944 */ /* 0x000fea0003c3ffff */
[----:B------:R-:W-:-:S04]  /*a4d0*/  MOV R5, 0x0 ;  /* 0x0000000000057802 */ /* 0x000fc80000000f00 */
[----:B------:R-:W-:Y:S05]  /*a4e0*/  RET.REL.NODEC R4 `(_ZN7cutlass13device_kernelIN5flash19enable_sm80_to_sm89INS1_16FlashAttnBwdSm80INS1_25CollectiveMainloopBwdSm80ILi2ELi2EN4cute5tupleIJNS5_1CILi128EEES8_NS7_ILi64EEEEEENS_10bfloat16_tEfNS_4arch4Sm80ELb0ELb0ELb1ELb0ELb1ELb0ELb0ELb0ELi2ELi4ELi4ELi4ELb0EEENS1_21CollectiveEpilogueBwdISA_SB_SD_Li256ELb0ELb0ELi2EEENS1_19SingleTileSchedulerILb0ELb0ELb0ELi128EEEEEEEEEvNT_6ParamsE) ;  /* 0xffff5b1004007950 */ /* 0x000fea0003c3ffff */
        .type           $_ZN7cutlass13device_kernelIN5flash19enable_sm80_to_sm89INS1_16FlashAttnBwdSm80INS1_25CollectiveMainloopBwdSm80ILi2ELi2EN4cute5tupleIJNS5_1CILi128EEES8_NS7_ILi64EEEEEENS_10bfloat16_tEfNS_4arch4Sm80ELb0ELb0ELb1ELb0ELb1ELb0ELb0ELb0ELi2ELi4ELi4ELi4ELb0EEENS1_21CollectiveEpilogueBwdISA_SB_SD_Li256ELb0ELb0ELi2EEENS1_19SingleTileSchedulerILb0ELb0ELb0ELi128EEEEEEEEEvNT_6ParamsE$_ZN4cute5tupleIJNS0_IJNS0_IJNS_1CILi1EEENS0_IJS2_NS1_ILi2EEES3_EEEEEES3_NS0_IJS3_S3_EEEEEENS0_IJNS0_IJNS1_ILi0EEENS0_IJS2_NS1_ILi256EEEiEEEEEENS1_ILi2048EEENS0_IJiNS1_ILi4096EEEEEEEEEEEC2ERKS7_RKSF_,@function
        .size           $_ZN7cutlass13device_kernelIN5flash19enable_sm80_to_sm89INS1_16FlashAttnBwdSm80INS1_25CollectiveMainloopBwdSm80ILi2ELi2EN4cute5tupleIJNS5_1CILi128EEES8_NS7_ILi64EEEEEENS_10bfloat16_tEfNS_4arch4Sm80ELb0ELb0ELb1ELb0ELb1ELb0ELb0ELb0ELi2ELi4ELi4ELi4ELb0EEENS1_21CollectiveEpilogueBwdISA_SB_SD_Li256ELb0ELb0ELi2EEENS1_19SingleTileSchedulerILb0ELb0ELb0ELi128EEEEEEEEEvNT_6ParamsE$_ZN4cute5tupleIJNS0_IJNS0_IJNS_1CILi1EEENS0_IJS2_NS1_ILi2EEES3_EEEEEES3_NS0_IJS3_S3_EEEEEENS0_IJNS0_IJNS1_ILi0EEENS0_IJS2_NS1_ILi256EEEiEEEEEENS1_ILi2048EEENS0_IJiNS1_ILi4096EEEEEEEEEEEC2ERKS7_RKSF_,($_ZN7cutlass13device_kernelIN5flash19enable_sm80_to_sm89INS1_16FlashAttnBwdSm80INS1_25CollectiveMainloopBwdSm80ILi2ELi2EN4cute5tupleIJNS5_1CILi128EEES8_NS7_ILi64EEEEEENS_10bfloat16_tEfNS_4arch4Sm80ELb0ELb0ELb1ELb0ELb1ELb0ELb0ELb0ELi2ELi4ELi4ELi4ELb0EEENS1_21CollectiveEpilogueBwdISA_SB_SD_Li256ELb0ELb0ELi2EEENS1_19SingleTileSchedulerILb0ELb0ELb0ELi128EEEEEEEEEvNT_6ParamsE$_ZN4cute5tupleIJNS0_IJNS0_IJNS_1CILi2EEES2_EEENS1_ILi8EEES3_EEENS0_IJNS0_IJNS1_ILi1EEEiEEENS1_ILi1024EEENS0_IJiiEEEEEEEEC2ERKS5_RKSA_ - $_ZN7cutlass13device_kernelIN5flash19enable_sm80_to_sm89INS1_16FlashAttnBwdSm80INS1_25CollectiveMainloopBwdSm80ILi2ELi2EN4cute5tupleIJNS5_1CILi128EEES8_NS7_ILi64EEEEEENS_10bfloat16_tEfNS_4arch4Sm80ELb0ELb0ELb1ELb0ELb1ELb0ELb0ELb0ELi2ELi4ELi4ELi4ELb0EEENS1_21CollectiveEpilogueBwdISA_SB_SD_Li256ELb0ELb0ELi2EEENS1_19SingleTileSchedulerILb0ELb0ELb0ELi128EEEEEEEEEvNT_6ParamsE$_ZN4cute5tupleIJNS0_IJNS0_IJNS_1CILi1EEENS0_IJS2_NS1_ILi2EEES3_EEEEEES3_NS0_IJS3_S3_EEEEEENS0_IJNS0_IJNS1_ILi0EEENS0_IJS2_NS1_ILi256EEEiEEEEEENS1_ILi2048EEENS0_IJiNS1_ILi4096EEEEEEEEEEEC2ERKS7_RKSF_)
$_ZN7cutlass13device_kernelIN5flash19enable_sm80_to_sm89INS1_16FlashAttnBwdSm80INS1_25CollectiveMainloopBwdSm80ILi2ELi2EN4cute5tupleIJNS5_1CILi128EEES8_NS7_ILi64EEEEEENS_10bfloat16_tEfNS_4arch4Sm80ELb0ELb0ELb1ELb0ELb1ELb0ELb0ELb0ELi2ELi4ELi4ELi4ELb0EEENS1_21CollectiveEpilogueBwdISA_SB_SD_Li256ELb0ELb0ELi2EEENS1_19SingleTileSchedulerILb0ELb0ELb0ELi128EEEEEEEEEvNT_6ParamsE$_ZN4cute5tupleIJNS0_IJNS0_IJNS_1CILi1EEENS0_IJS2_NS1_ILi2EEES3_EEEEEES3_NS0_IJS3_S3_EEEEEENS0_IJNS0_IJNS1_ILi0EEENS0_IJS2_NS1_ILi256EEEiEEEEEENS1_ILi2048EEENS0_IJiNS1_ILi4096EEEEEEEEEEEC2ERKS7_RKSF_:
[----:B------:R-:W-:Y:S02]  /*a4f0*/  MOV R6, 0xa510 ;  /* 0x0000a51000067802 */ /* 0x000fe40000000f00 */
[----:B------:R-:W-:Y:S05]  /*a500*/  CALL.REL.NOINC `($_ZN7cutlass13device_kernelIN5flash19enable_sm80_to_sm89INS1_16FlashAttnBwdSm80INS1_25CollectiveMainloopBwdSm80ILi2ELi2EN4cute5tupleIJNS5_1CILi128EEES8_NS7_ILi64EEEEEENS_10bfloat16_tEfNS_4arch4Sm80ELb0ELb0ELb1ELb0ELb1ELb0ELb0ELb0ELi2ELi4ELi4ELi4ELb0EEENS1_21CollectiveEpilogueBwdISA_SB_SD_Li256ELb0ELb0ELi2EEENS1_19SingleTileSchedulerILb0ELb0ELb0ELi128EEEEEEEEEvNT_6ParamsE$_ZN4cute3eso3ESOILb1ELb0EJNS_5tupleIJNS2_IJNS_1CILi1EEENS2_IJS4_NS3_ILi2EEES5_EEEEEES5_NS2_IJS5_S5_EEEEEENS2_IJNS2_IJNS3_ILi0EEENS2_IJS4_NS3_ILi256EEEiEEEEEENS3_ILi2048EEENS2_IJiNS3_ILi4096EEEEEEEEEEEC2ERKS9_RKSH_) ;  /* 0xffffdaf000007944 */ /* 0x000fea0003c3ffff */
[----:B-1----:R-:W-:-:S04]  /*a510*/  MOV R5, 0x0 ;  /* 0x0000000000057802 */ /* 0x002fc80000000f00 */
[----:B------:R-:W-:Y:S05]  /*a520*/  RET.REL.NODEC R4 `(_ZN7cutlass13device_kernelIN5flash19enable_sm80_to_sm89INS1_16FlashAttnBwdSm80INS1_25CollectiveMainloopBwdSm80ILi2ELi2EN4cute5tupleIJNS5_1CILi128EEES8_NS7_ILi64EEEEEENS_10bfloat16_tEfNS_4arch4Sm80ELb0ELb0ELb1ELb0ELb1ELb0ELb0ELb0ELi2ELi4ELi4ELi4ELb0EEENS1_21CollectiveEpilogueBwdISA_SB_SD_Li256ELb0ELb0ELi2EEENS1_19SingleTileSchedulerILb0ELb0ELb0ELi128EEEEEEEEEvNT_6ParamsE) ;  /* 0xffff5ad004007950 */ /* 0x000fea0003c3ffff */
        .type           $_ZN7cutlass13device_kernelIN5flash19enable_sm80_to_sm89INS1_16FlashAttnBwdSm80INS1_25CollectiveMainloopBwdSm80ILi2ELi2EN4cute5tupleIJNS5_1CILi128EEES8_NS7_ILi64EEEEEENS_10bfloat16_tEfNS_4arch4Sm80ELb0ELb0ELb1ELb0ELb1ELb0ELb0ELb0ELi2ELi4ELi4ELi4ELb0EEENS1_21CollectiveEpilogueBwdISA_SB_SD_Li256ELb0ELb0ELi2EEENS1_19SingleTileSchedulerILb0ELb0ELb0ELi128EEEEEEEEEvNT_6ParamsE$_ZN4cute5tupleIJNS0_IJNS0_IJNS_1CILi2EEES2_EEENS1_ILi8EEES3_EEENS0_IJNS0_IJNS1_ILi1EEEiEEENS1_ILi1024EEENS0_IJiiEEEEEEEEC2ERKS5_RKSA_,@function
        .size           $_ZN7cutlass13device_kernelIN5flash19enable_sm80_to_sm89INS1_16FlashAttnBwdSm80INS1_25CollectiveMainloopBwdSm80ILi2ELi2EN4cute5tupleIJNS5_1CILi128EEES8_NS7_ILi64EEEEEENS_10bfloat16_tEfNS_4arch4Sm80ELb0ELb0ELb1ELb0ELb1ELb0ELb0ELb0ELi2ELi4ELi4ELi4ELb0EEENS1_21CollectiveEpilogueBwdISA_SB_SD_Li256ELb0ELb0ELi2EEENS1_19SingleTileSchedulerILb0ELb0ELb0ELi128EEEEEEEEEvNT_6ParamsE$_ZN4cute5tupleIJNS0_IJNS0_IJNS_1CILi2EEES2_EEENS1_ILi8EEES3_EEENS0_IJNS0_IJNS1_ILi1EEEiEEENS1_ILi1024EEENS0_IJiiEEEEEEEEC2ERKS5_RKSA_,($_ZN7cutlass13device_kernelIN5flash19enable_sm80_to_sm89INS1_16FlashAttnBwdSm80INS1_25CollectiveMainloopBwdSm80ILi2ELi2EN4cute5tupleIJNS5_1CILi128EEES8_NS7_ILi64EEEEEENS_10bfloat16_tEfNS_4arch4Sm80ELb0ELb0ELb1ELb0ELb1ELb0ELb0ELb0ELi2ELi4ELi4ELi4ELb0EEENS1_21CollectiveEpilogueBwdISA_SB_SD_Li256ELb0ELb0ELi2EEENS1_19SingleTileSchedulerILb0ELb0ELb0ELi128EEEEEEEEEvNT_6ParamsE$_ZN4cute5tupleIJNS0_IJNS0_IJNS_1CILi2EEES2_EEES2_EEENS0_IJNS0_IJiiEEENS1_ILi8192EEEEEEEEC2ERKS4_RKS7_ - $_ZN7cutlass13device_kernelIN5flash19enable_sm80_to_sm89INS1_16FlashAttnBwdSm80INS1_25CollectiveMainloopBwdSm80ILi2ELi2EN4cute5tupleIJNS5_1CILi128EEES8_NS7_ILi64EEEEEENS_10bfloat16_tEfNS_4arch4Sm80ELb0ELb0ELb1ELb0ELb1ELb0ELb0ELb0ELi2ELi4ELi4ELi4ELb0EEENS1_21CollectiveEpilogueBwdISA_SB_SD_Li256ELb0ELb0ELi2EEENS1_19SingleTileSchedulerILb0ELb0ELb0ELi128EEEEEEEEEvNT_6ParamsE$_ZN4cute5tupleIJNS0_IJNS0_IJNS_1CILi2EEES2_EEENS1_ILi8EEES3_EEENS0_IJNS0_IJNS1_ILi1EEEiEEENS1_ILi1024EEENS0_IJiiEEEEEEEEC2ERKS5_RKSA_)
$_ZN7cutlass13device_kernelIN5flash19enable_sm80_to_sm89INS1_16FlashAttnBwdSm80INS1_25CollectiveMainloopBwdSm80ILi2ELi2EN4cute5tupleIJNS5_1CILi128EEES8_NS7_ILi64EEEEEENS_10bfloat16_tEfNS_4arch4Sm80ELb0ELb0ELb1ELb0ELb1ELb0ELb0ELb0ELi2ELi4ELi4ELi4ELb0EEENS1_21CollectiveEpilogueBwdISA_SB_SD_Li256ELb0ELb0ELi2EEENS1_19SingleTileSchedulerILb0ELb0ELb0ELi128EEEEEEEEEvNT_6ParamsE$_ZN4cute5tupleIJNS0_IJNS0_IJNS_1CILi2EEES2_EEENS1_ILi8EEES3_EEENS0_IJNS0_IJNS1_ILi1EEEiEEENS1_ILi1024EEENS0_IJiiEEEEEEEEC2ERKS5_RKSA_:
[----:B------:R-:W-:Y:S02]  /*a530*/  MOV R8, 0xa550 ;  /* 0x0000a55000087802 */ /* 0x000fe40000000f00 */
[----:B------:R-:W-:Y:S05]  /*a540*/  CALL.REL.NOINC `($_ZN7cutlass13device_kernelIN5flash19enable_sm80_to_sm89INS1_16FlashAttnBwdSm80INS1_25CollectiveMainloopBwdSm80ILi2ELi2EN4cute5tupleIJNS5_1CILi128EEES8_NS7_ILi64EEEEEENS_10bfloat16_tEfNS_4arch4Sm80ELb0ELb0ELb1ELb0ELb1ELb0ELb0ELb0ELi2ELi4ELi4ELi4ELb0EEENS1_21CollectiveEpilogueBwdISA_SB_SD_Li256ELb0ELb0ELi2EEENS1_19SingleTileSchedulerILb0ELb0ELb0ELi128EEEEEEEEEvNT_6ParamsE$_ZN4cute3eso3ESOILb1ELb0EJNS_5tupleIJNS2_IJNS_1CILi2EEES4_EEENS3_ILi8EEES5_EEENS2_IJNS2_IJNS3_ILi1EEEiEEENS3_ILi1024EEENS2_IJiiEEEEEEEEC2ERKS7_RKSC_) ;  /* 0xffffdb9000007944 */ /* 0x000fea0003c3ffff */
[----:B------:R-:W-:-:S04]  /*a550*/  MOV R7, 0x0 ;  /* 0x0000000000077802 */ /* 0x000fc80000000f00 */
[----:B------:R-:W-:Y:S05]  /*a560*/  RET.REL.NODEC R6 `(_ZN7cutlass13device_kernelIN5flash19enable_sm80_to_sm89INS1_16FlashAttnBwdSm80INS1_25CollectiveMainloopBwdSm80ILi2ELi2EN4cute5tupleIJNS5_1CILi128EEES8_NS7_ILi64EEEEEENS_10bfloat16_tEfNS_4arch4Sm80ELb0ELb0ELb1ELb0ELb1ELb0ELb0ELb0ELi2ELi4ELi4ELi4ELb0EEENS1_21CollectiveEpilogueBwdISA_SB_SD_Li256ELb0ELb0ELi2EEENS1_19SingleTileSchedulerILb0ELb0ELb0ELi128EEEEEEEEEvNT_6ParamsE) ;  /* 0xffff5a9006007950 */ /* 0x000fea0003c3ffff */
        .type           $_ZN7cutlass13device_kernelIN5flash19enable_sm80_to_sm89INS1_16FlashAttnBwdSm80INS1_25CollectiveMainloopBwdSm80ILi2ELi2EN4cute5tupleIJNS5_1CILi128EEES8_NS7_ILi64EEEEEENS_10bfloat16_tEfNS_4arch4Sm80ELb0ELb0ELb1ELb0ELb1ELb0ELb0ELb0ELi2ELi4ELi4ELi4ELb0EEENS1_21CollectiveEpilogueBwdISA_SB_SD_Li256ELb0ELb0ELi2EEENS1_19SingleTileSchedulerILb0ELb0ELb0ELi128EEEEEEEEEvNT_6ParamsE$_ZN4cute5tupleIJNS0_IJNS0_IJNS_1CILi2EEES2_EEES2_EEENS0_IJNS0_IJiiEEENS1_ILi8192EEEEEEEEC2ERKS4_RKS7_,@function
        .size           $_ZN7cutlass13device_kernelIN5flash19enable_sm80_to_sm89INS1_16FlashAttnBwdSm80INS1_25CollectiveMainloopBwdSm80ILi2ELi2EN4cute5tupleIJNS5_1CILi128EEES8_NS7_ILi64EEEEEENS_10bfloat16_tEfNS_4arch4Sm80ELb0ELb0ELb1ELb0ELb1ELb0ELb0ELb0ELi2ELi4ELi4ELi4ELb0EEENS1_21CollectiveEpilogueBwdISA_SB_SD_Li256ELb0ELb0ELi2EEENS1_19SingleTileSchedulerILb0ELb0ELb0ELi128EEEEEEEEEvNT_6ParamsE$_ZN4cute5tupleIJNS0_IJNS0_IJNS_1CILi2EEES2_EEES2_EEENS0_IJNS0_IJiiEEENS1_ILi8192EEEEEEEEC2ERKS4_RKS7_,($_ZN7cutlass13device_kernelIN5flash19enable_sm80_to_sm89INS1_16FlashAttnBwdSm80INS1_25CollectiveMainloopBwdSm80ILi2ELi2EN4cute5tupleIJNS5_1CILi128EEES8_NS7_ILi64EEEEEENS_10bfloat16_tEfNS_4arch4Sm80ELb0ELb0ELb1ELb0ELb1ELb0ELb0ELb0ELi2ELi4ELi4ELi4ELb0EEENS1_21CollectiveEpilogueBwdISA_SB_SD_Li256ELb0ELb0ELi2EEENS1_19SingleTileSchedulerILb0ELb0ELb0ELi128EEEEEEEEEvNT_6ParamsE$_ZN4cute5tupleIJNS0_IJNS0_IJNS_1CILi2EEES2_EEES3_NS1_ILi8EEEEEENS0_IJNS0_IJiNS1_ILi512EEEEEENS0_IJiiEEENS1_ILi1024EEEEEEEEC2ERKS5_RKSA_ - $_ZN7cutlass13device_kernelIN5flash19enable_sm80_to_sm89INS1_16FlashAttnBwdSm80INS1_25CollectiveMainloopBwdSm80ILi2ELi2EN4cute5tupleIJNS5_1CILi128EEES8_NS7_ILi64EEEEEENS_10bfloat16_tEfNS_4arch4Sm80ELb0ELb0ELb1ELb0ELb1ELb0ELb0ELb0ELi2ELi4ELi4ELi4ELb0EEENS1_21CollectiveEpilogueBwdISA_SB_SD_Li256ELb0ELb0ELi2EEENS1_19SingleTileSchedulerILb0ELb0ELb0ELi128EEEEEEEEEvNT_6ParamsE$_ZN4cute5tupleIJNS0_IJNS0_IJNS_1CILi2EEES2_EEES2_EEENS0_IJNS0_IJiiEEENS1_ILi8192EEEEEEEEC2ERKS4_RKS7_)
$_ZN7cutlass13device_kernelIN5flash19enable_sm80_to_sm89INS1_16FlashAttnBwdSm80INS1_25CollectiveMainloopBwdSm80ILi2ELi2EN4cute5tupleIJNS5_1CILi128EEES8_NS7_ILi64EEEEEENS_10bfloat16_tEfNS_4arch4Sm80ELb0ELb0ELb1ELb0ELb1ELb0ELb0ELb0ELi2ELi4ELi4ELi4ELb0EEENS1_21CollectiveEpilogueBwdISA_SB_SD_Li256ELb0ELb0ELi2EEENS1_19SingleTileSchedulerILb0ELb0ELb0ELi128EEEEEEEEEvNT_6ParamsE$_ZN4cute5tupleIJNS0_IJNS0_IJNS_1CILi2EEES2_EEES2_EEENS0_IJNS0_IJiiEEENS1_ILi8192EEEEEEEEC2ERKS4_RKS7_:
[----:B------:R-:W-:Y:S02]  /*a570*/  MOV R6, 0xa590 ;  /* 0x0000a59000067802 */ /* 0x000fe40000000f00 */
[----:B------:R-:W-:Y:S05]  /*a580*/  CALL.REL.NOINC `($_ZN7cutlass13device_kernelIN5flash19enable_sm80_to_sm89INS1_16FlashAttnBwdSm80INS1_25CollectiveMainloopBwdSm80ILi2ELi2EN4cute5tupleIJNS5_1CILi128EEES8_NS7_ILi64EEEEEENS_10bfloat16_tEfNS_4arch4Sm80ELb0ELb0ELb1ELb0ELb1ELb0ELb0ELb0ELi2ELi4ELi4ELi4ELb0EEENS1_21CollectiveEpilogueBwdISA_SB_SD_Li256ELb0ELb0ELi2EEENS1_19SingleTileSchedulerILb0ELb0ELb0ELi128EEEEEEEEEvNT_6ParamsE$_ZN4cute3eso3ESOILb1ELb0EJNS_5tupleIJNS2_IJNS_1CILi2EEES4_EEES4_EEENS2_IJNS2_IJiiEEENS3_ILi8192EEEEEEEEC2ERKS6_RKS9_) ;  /* 0xffffdbb000007944 */ /* 0x000fea0003c3ffff */
[----:B------:R-:W-:-:S04]  /*a590*/  MOV R9, 0x0 ;  /* 0x0000000000097802 */ /* 0x000fc80000000f00 */
[----:B------:R-:W-:Y:S05]  /*a5a0*/  RET.REL.NODEC R8 `(_ZN7cutlass13device_kernelIN5flash19enable_sm80_to_sm89INS1_16FlashAttnBwdSm80INS1_25CollectiveMainloopBwdSm80ILi2ELi2EN4cute5tupleIJNS5_1CILi128EEES8_NS7_ILi64EEEEEENS_10bfloat16_tEfNS_4arch4Sm80ELb0ELb0ELb1ELb0ELb1ELb0ELb0ELb0ELi2ELi4ELi4ELi4ELb0EEENS1_21CollectiveEpilogueBwdISA_SB_SD_Li256ELb0ELb0ELi2EEENS1_19SingleTileSchedulerILb0ELb0ELb0ELi128EEEEEEEEEvNT_6ParamsE) ;  /* 0xffff5a5008007950 */ /* 0x000fea0003c3ffff */
        .type           $_ZN7cutlass13device_kernelIN5flash19enable_sm80_to_sm89INS1_16FlashAttnBwdSm80INS1_25CollectiveMainloopBwdSm80ILi2ELi2EN4cute5tupleIJNS5_1CILi128EEES8_NS7_ILi64EEEEEENS_10bfloat16_tEfNS_4arch4Sm80ELb0ELb0ELb1ELb0ELb1ELb0ELb0ELb0ELi2ELi4ELi4ELi4ELb0EEENS1_21CollectiveEpilogueBwdISA_SB_SD_Li256ELb0ELb0ELi2EEENS1_19SingleTileSchedulerILb0ELb0ELb0ELi128EEEEEEEEEvNT_6ParamsE$_ZN4cute5tupleIJNS0_IJNS0_IJNS_1CILi2EEES2_EEES3_NS1_ILi8EEEEEENS0_IJNS0_IJiNS1_ILi512EEEEEENS0_IJiiEEENS1_ILi1024EEEEEEEEC2ERKS5_RKSA_,@function
        .size           $_ZN7cutlass13device_kernelIN5flash19enable_sm80_to_sm89INS1_16FlashAttnBwdSm80INS1_25CollectiveMainloopBwdSm80ILi2ELi2EN4cute5tupleIJNS5_1CILi128EEES8_NS7_ILi64EEEEEENS_10bfloat16_tEfNS_4arch4Sm80ELb0ELb0ELb1ELb0ELb1ELb0ELb0ELb0ELi2ELi4ELi4ELi4ELb0EEENS1_21CollectiveEpilogueBwdISA_SB_SD_Li256ELb0ELb0ELi2EEENS1_19SingleTileSchedulerILb0ELb0ELb0ELi128EEEEEEEEEvNT_6ParamsE$_ZN4cute5tupleIJNS0_IJNS0_IJNS_1CILi2EEES2_EEES3_NS1_ILi8EEEEEENS0_IJNS0_IJiNS1_ILi512EEEEEENS0_IJiiEEENS1_ILi1024EEEEEEEEC2ERKS5_RKSA_,($_ZN7cutlass13device_kernelIN5flash19enable_sm80_to_sm89INS1_16FlashAttnBwdSm80INS1_25CollectiveMainloopBwdSm80ILi2ELi2EN4cute5tupleIJNS5_1CILi128EEES8_NS7_ILi64EEEEEENS_10bfloat16_tEfNS_4arch4Sm80ELb0ELb0ELb1ELb0ELb1ELb0ELb0ELb0ELi2ELi4ELi4ELi4ELb0EEENS1_21CollectiveEpilogueBwdISA_SB_SD_Li256ELb0ELb0ELi2EEENS1_19SingleTileSchedulerILb0ELb0ELb0ELi128EEEEEEEEEvNT_6ParamsE$_ZN4cute5tupleIJNS0_IJNS0_IJNS_1CILi2EEES2_S2_EEES2_NS0_IJNS0_IJS2_S2_EEES2_EEEEEENS0_IJNS0_IJNS1_ILi1EEENS1_ILi512EEEiEEENS1_ILi4096EEENS0_IJNS0_IJiiEEENS1_ILi8192EEEEEEEEEEEC2ERKS6_RKSE_ - $_ZN7cutlass13device_kernelIN5flash19enable_sm80_to_sm89INS1_16FlashAttnBwdSm80INS1_25CollectiveMainloopBwdSm80ILi2ELi2EN4cute5tupleIJNS5_1CILi128EEES8_NS7_ILi64EEEEEENS_10bfloat16_tEfNS_4arch4Sm80ELb0ELb0ELb1ELb0ELb1ELb0ELb0ELb0ELi2ELi4ELi4ELi4ELb0EEENS1_21CollectiveEpilogueBwdISA_SB_SD_Li256ELb0ELb0ELi2EEENS1_19SingleTileSchedulerILb0ELb0ELb0ELi128EEEEEEEEEvNT_6ParamsE$_ZN4cute5tupleIJNS0_IJNS0_IJNS_1CILi2EEES2_EEES3_NS1_ILi8EEEEEENS0_IJNS0_IJiNS1_ILi512EEEEEENS0_IJiiEEENS1_ILi1024EEEEEEEEC2ERKS5_RKSA_)
$_ZN7cutlass13device_kernelIN5flash19enable_sm80_to_sm89INS1_16FlashAttnBwdSm80INS1_25CollectiveMainloopBwdSm80ILi2ELi2EN4cute5tupleIJNS5_1CILi128EEES8_NS7_ILi64EEEEEENS_10bfloat16_tEfNS_4arch4Sm80ELb0ELb0ELb1ELb0ELb1ELb0ELb0ELb0ELi2ELi4ELi4ELi4ELb0EEENS1_21CollectiveEpilogueBwdISA_SB_SD_Li256ELb0ELb0ELi2EEENS1_19SingleTileSchedulerILb0ELb0ELb0ELi128EEEEEEEEEvNT_6ParamsE$_ZN4cute5tupleIJNS0_IJNS0_IJNS_1CILi2EEES2_EEES3_NS1_ILi8EEEEEENS0_IJNS0_IJiNS1_ILi512EEEEEENS0_IJiiEEENS1_ILi1024EEEEEEEEC2ERKS5_RKSA_:
[----:B------:R-:W-:Y:S02]  /*a5b0*/  MOV R8, 0xa5d0 ;  /* 0x0000a5d000087802 */ /* 0x000fe40000000f00 */
[----:B------:R-:W-:Y:S05]  /*a5c0*/  CALL.REL.NOINC `($_ZN7cutlass13device_kernelIN5flash19enable_sm80_to_sm89INS1_16FlashAttnBwdSm80INS1_25CollectiveMainloopBwdSm80ILi2ELi2EN4cute5tupleIJNS5_1CILi128EEES8_NS7_ILi64EEEEEENS_10bfloat16_tEfNS_4arch4Sm80ELb0ELb0ELb1ELb0ELb1ELb0ELb0ELb0ELi2ELi4ELi4ELi4ELb0EEENS1_21CollectiveEpilogueBwdISA_SB_SD_Li256ELb0ELb0ELi2EEENS1_19SingleTileSchedulerILb0ELb0ELb0ELi128EEEEEEEEEvNT_6ParamsE$_ZN4cute3eso3ESOILb1ELb0EJNS_5tupleIJNS2_IJNS_1CILi2EEES4_EEES5_NS3_ILi8EEEEEENS2_IJNS2_IJiNS3_ILi512EEEEEENS2_IJiiEEENS3_ILi1024EEEEEEEEC2ERKS7_RKSC_) ;  /* 0xffffdbd000007944 */ /* 0x000fea0003c3ffff */
[----:B-1----:R-:W-:Y:S02]  /*a5d0*/  MOV R2, R6 ;  /* 0x0000000600027202 */ /* 0x002fe40000000f00 */
[----:B------:R-:W-:-:S04]  /*a5e0*/  MOV R3, 0x0 ;  /* 0x0000000000037802 */ /* 0x000fc80000000f00 */
[----:B------:R-:W-:Y:S05]  /*a5f0*/  RET.REL.NODEC R2 `(_ZN7cutlass13device_kernelIN5flash19enable_sm80_to_sm89INS1_16FlashAttnBwdSm80INS1_25CollectiveMainloopBwdSm80ILi2ELi2EN4cute5tupleIJNS5_1CILi128EEES8_NS7_ILi64EEEEEENS_10bfloat16_tEfNS_4arch4Sm80ELb0ELb0ELb1ELb0ELb1ELb0ELb0ELb0ELi2ELi4ELi4ELi4ELb0EEENS1_21CollectiveEpilogueBwdISA_SB_SD_Li256ELb0ELb0ELi2EEENS1_19SingleTileSchedulerILb0ELb0ELb0ELi128EEEEEEEEEvNT_6ParamsE) ;  /* 0xffff5a0002007950 */ /* 0x000fea0003c3ffff */
        .type           $_ZN7cutlass13device_kernelIN5flash19enable_sm80_to_sm89INS1_16FlashAttnBwdSm80INS1_25CollectiveMainloopBwdSm80ILi2ELi2EN4cute5tupleIJNS5_1CILi128EEES8_NS7_ILi64EEEEEENS_10bfloat16_tEfNS_4arch4Sm80ELb0ELb0ELb1ELb0ELb1ELb0ELb0ELb0ELi2ELi4ELi4ELi4ELb0EEENS1_21CollectiveEpilogueBwdISA_SB_SD_Li256ELb0ELb0ELi2EEENS1_19SingleTileSchedulerILb0ELb0ELb0ELi128EEEEEEEEEvNT_6ParamsE$_ZN4cute5tupleIJNS0_IJNS0_IJNS_1CILi2EEES2_S2_EEES2_NS0_IJNS0_IJS2_S2_EEES2_EEEEEENS0_IJNS0_IJNS1_ILi1EEENS1_ILi512EEEiEEENS1_ILi4096EEENS0_IJNS0_IJiiEEENS1_ILi8192EEEEEEEEEEEC2ERKS6_RKSE_,@function
        .size           $_ZN7cutlass13device_kernelIN5flash19enable_sm80_to_sm89INS1_16FlashAttnBwdSm80INS1_25CollectiveMainloopBwdSm80ILi2ELi2EN4cute5tupleIJNS5_1CILi128EEES8_NS7_ILi64EEEEEENS_10bfloat16_tEfNS_4arch4Sm80ELb0ELb0ELb1ELb0ELb1ELb0ELb0ELb0ELi2ELi4ELi4ELi4ELb0EEENS1_21CollectiveEpilogueBwdISA_SB_SD_Li256ELb0ELb0ELi2EEENS1_19SingleTileSchedulerILb0ELb0ELb0ELi128EEEEEEEEEvNT_6ParamsE$_ZN4cute5tupleIJNS0_IJNS0_IJNS_1CILi2EEES2_S2_EEES2_NS0_IJNS0_IJS2_S2_EEES2_EEEEEENS0_IJNS0_IJNS1_ILi1EEENS1_ILi512EEEiEEENS1_ILi4096EEENS0_IJNS0_IJiiEEENS1_ILi8192EEEEEEEEEEEC2ERKS6_RKSE_,($_ZN7cutlass13device_kernelIN5flash19enable_sm80_to_sm89INS1_16FlashAttnBwdSm80INS1_25CollectiveMainloopBwdSm80ILi2ELi2EN4cute5tupleIJNS5_1CILi128EEES8_NS7_ILi64EEEEEENS_10bfloat16_tEfNS_4arch4Sm80ELb0ELb0ELb1ELb0ELb1ELb0ELb0ELb0ELi2ELi4ELi4ELi4ELb0EEENS1_21CollectiveEpilogueBwdISA_SB_SD_Li256ELb0ELb0ELi2EEENS1_19SingleTileSchedulerILb0ELb0ELb0ELi128EEEEEEEEEvNT_6ParamsE$_ZN4cute5tupleIJNS0_IJNS0_IJNS_1CILi2EEES2_S2_EEES2_NS0_IJS2_S2_EEEEEENS0_IJNS0_IJNS1_ILi1EEENS1_ILi512EEEiEEENS1_ILi4096EEENS0_IJiiEEEEEEEEC2ERKS5_RKSB_ - $_ZN7cutlass13device_kernelIN5flash19enable_sm80_to_sm89INS1_16FlashAttnBwdSm80INS1_25CollectiveMainloopBwdSm80ILi2ELi2EN4cute5tupleIJNS5_1CILi128EEES8_NS7_ILi64EEEEEENS_10bfloat16_tEfNS_4arch4Sm80ELb0ELb0ELb1ELb0ELb1ELb0ELb0ELb0ELi2ELi4ELi4ELi4ELb0EEENS1_21CollectiveEpilogueBwdISA_SB_SD_Li256ELb0ELb0ELi2EEENS1_19SingleTileSchedulerILb0ELb0ELb0ELi128EEEEEEEEEvNT_6ParamsE$_ZN4cute5tupleIJNS0_IJNS0_IJNS_1CILi2EEES2_S2_EEES2_NS0_IJNS0_IJS2_S2_EEES2_EEEEEENS0_IJNS0_IJNS1_ILi1EEENS1_ILi512EEEiEEENS1_ILi4096EEENS0_IJNS0_IJiiEEENS1_ILi8192EEEEEEEEEEEC2ERKS6_RKSE_)
$_ZN7cutlass13device_kernelIN5flash19enable_sm80_to_sm89INS1_16FlashAttnBwdSm80INS1_25CollectiveMainloopBwdSm80ILi2ELi2EN4cute5tupleIJNS5_1CILi128EEES8_NS7_ILi64EEEEEENS_10bfloat16_tEfNS_4arch4Sm80ELb0ELb0ELb1ELb0ELb1ELb0ELb0ELb0ELi2ELi4ELi4ELi4ELb0EEENS1_21CollectiveEpilogueBwdISA_SB_SD_Li256ELb0ELb0ELi2EEENS1_19SingleTileSchedulerILb0ELb0ELb0ELi128EEEEEEEEEvNT_6ParamsE$_ZN4cute5tupleIJNS0_IJNS0_IJNS_1CILi2EEES2_S2_EEES2_NS0_IJNS0_IJS2_S2_EEES2_EEEEEENS0_IJNS0_IJNS1_ILi1EEENS1_ILi512EEEiEEENS1_ILi4096EEENS0_IJNS0_IJiiEEENS1_ILi8192EEEEEEEEEEEC2ERKS6_RKSE_:
[----:B------:R-:W-:Y:S02]  /*a600*/  MOV R8, 0xa620 ;  /* 0x0000a62000087802 */ /* 0x000fe40000000f00 */
[----:B------:R-:W-:Y:S05]  /*a610*/  CALL.REL.NOINC `($_ZN7cutlass13device_kernelIN5flash19enable_sm80_to_sm89INS1_16FlashAttnBwdSm80INS1_25CollectiveMainloopBwdSm80ILi2ELi2EN4cute5tupleIJNS5_1CILi128EEES8_NS7_ILi64EEEEEENS_10bfloat16_tEfNS_4arch4Sm80ELb0ELb0ELb1ELb0ELb1ELb0ELb0ELb0ELi2ELi4ELi4ELi4ELb0EEENS1_21CollectiveEpilogueBwdISA_SB_SD_Li256ELb0ELb0ELi2EEENS1_19SingleTileSchedulerILb0ELb0ELb0ELi128EEEEEEEEEvNT_6ParamsE$_ZN4cute3eso3ESOILb1ELb0EJNS_5tupleIJNS2_IJNS_1CILi2EEES4_S4_EEES4_NS2_IJNS2_IJS4_S4_EEES4_EEEEEENS2_IJNS2_IJNS3_ILi1EEENS3_ILi512EEEiEEENS3_ILi4096EEENS2_IJNS2_IJiiEEENS3_ILi8192EEEEEEEEEEEC2ERKS8_RKSG_) ;  /* 0xffffdbe000007944 */ /* 0x000fea0003c3ffff */
[----:B-1----:R-:W-:Y:S02]  /*a620*/  MOV R2, R6 ;  /* 0x0000000600027202 */ /* 0x002fe40000000f00 */
[----:B------:R-:W-:-:S04]  /*a630*/  MOV R3, 0x0 ;  /* 0x0000000000037802 */ /* 0x000fc80000000f00 */
[----:B------:R-:W-:Y:S05]  /*a640*/  RET.REL.NODEC R2 `(_ZN7cutlass13device_kernelIN5flash19enable_sm80_to_sm89INS1_16FlashAttnBwdSm80INS1_25CollectiveMainloopBwdSm80ILi2ELi2EN4cute5tupleIJNS5_1CILi128EEES8_NS7_ILi64EEEEEENS_10bfloat16_tEfNS_4arch4Sm80ELb0ELb0ELb1ELb0ELb1ELb0ELb0ELb0ELi2ELi4ELi4ELi4ELb0EEENS1_21CollectiveEpilogueBwdISA_SB_SD_Li256ELb0ELb0ELi2EEENS1_19SingleTileSchedulerILb0ELb0ELb0ELi128EEEEEEEEEvNT_6ParamsE) ;  /* 0xffff59b002007950 */ /* 0x000fea0003c3ffff */
        .type           $_ZN7cutlass13device_kernelIN5flash19enable_sm80_to_sm89INS1_16FlashAttnBwdSm80INS1_25CollectiveMainloopBwdSm80ILi2ELi2EN4cute5tupleIJNS5_1CILi128EEES8_NS7_ILi64EEEEEENS_10bfloat16_tEfNS_4arch4Sm80ELb0ELb0ELb1ELb0ELb1ELb0ELb0ELb0ELi2ELi4ELi4ELi4ELb0EEENS1_21CollectiveEpilogueBwdISA_SB_SD_Li256ELb0ELb0ELi2EEENS1_19SingleTileSchedulerILb0ELb0ELb0ELi128EEEEEEEEEvNT_6ParamsE$_ZN4cute5tupleIJNS0_IJNS0_IJNS_1CILi2EEES2_S2_EEES2_NS0_IJS2_S2_EEEEEENS0_IJNS0_IJNS1_ILi1EEENS1_ILi512EEEiEEENS1_ILi4096EEENS0_IJiiEEEEEEEEC2ERKS5_RKSB_,@function
        .size           $_ZN7cutlass13device_kernelIN5flash19enable_sm80_to_sm89INS1_16FlashAttnBwdSm80INS1_25CollectiveMainloopBwdSm80ILi2ELi2EN4cute5tupleIJNS5_1CILi128EEES8_NS7_ILi64EEEEEENS_10bfloat16_tEfNS_4arch4Sm80ELb0ELb0ELb1ELb0ELb1ELb0ELb0ELb0ELi2ELi4ELi4ELi4ELb0EEENS1_21CollectiveEpilogueBwdISA_SB_SD_Li256ELb0ELb0ELi2EEENS1_19SingleTileSchedulerILb0ELb0ELb0ELi128EEEEEEEEEvNT_6ParamsE$_ZN4cute5tupleIJNS0_IJNS0_IJNS_1CILi2EEES2_S2_EEES2_NS0_IJS2_S2_EEEEEENS0_IJNS0_IJNS1_ILi1EEENS1_ILi512EEEiEEENS1_ILi4096EEENS0_IJiiEEEEEEEEC2ERKS5_RKSB_,($_ZN7cutlass13device_kernelIN5flash19enable_sm80_to_sm89INS1_16FlashAttnBwdSm80INS1_25CollectiveMainloopBwdSm80ILi2ELi2EN4cute5tupleIJNS5_1CILi128EEES8_NS7_ILi64EEEEEENS_10bfloat16_tEfNS_4arch4Sm80ELb0ELb0ELb1ELb0ELb1ELb0ELb0ELb0ELi2ELi4ELi4ELi4ELb0EEENS1_21CollectiveEpilogueBwdISA_SB_SD_Li256ELb0ELb0ELi2EEENS1_19SingleTileSchedulerILb0ELb0ELb0ELi128EEEEEEEEEvNT_6ParamsE$_ZN4cute5tupleIJNS0_IJNS0_IJNS_1CILi8EEENS1_ILi1EEEEEENS0_IJNS1_ILi2EEEEEEEEENS0_IJNS0_IJS3_NS1_ILi0EEEEEENS0_IJiEEEEEEEEC2ERKS7_RKSB_ - $_ZN7cutlass13device_kernelIN5flash19enable_sm80_to_sm89INS1_16FlashAttnBwdSm80INS1_25CollectiveMainloopBwdSm80ILi2ELi2EN4cute5tupleIJNS5_1CILi128EEES8_NS7_ILi64EEEEEENS_10bfloat16_tEfNS_4arch4Sm80ELb0ELb0ELb1ELb0ELb1ELb0ELb0ELb0ELi2ELi4ELi4ELi4ELb0EEENS1_21CollectiveEpilogueBwdISA_SB_SD_Li256ELb0ELb0ELi2EEENS1_19SingleTileSchedulerILb0ELb0ELb0ELi128EEEEEEEEEvNT_6ParamsE$_ZN4cute5tupleIJNS0_IJNS0_IJNS_1CILi2EEES2_S2_EEES2_NS0_IJS2_S2_EEEEEENS0_IJNS0_IJNS1_ILi1EEENS1_ILi512EEEiEEENS1_ILi4096EEENS0_IJiiEEEEEEEEC2ERKS5_RKSB_)
$_ZN7cutlass13device_kernelIN5flash19enable_sm80_to_sm89INS1_16FlashAttnBwdSm80INS1_25CollectiveMainloopBwdSm80ILi2ELi2EN4cute5tupleIJNS5_1CILi128EEES8_NS7_ILi64EEEEEENS_10bfloat16_tEfNS_4arch4Sm80ELb0ELb0ELb1ELb0ELb1ELb0ELb0ELb0ELi2ELi4ELi4ELi4ELb0EEENS1_21CollectiveEpilogueBwdISA_SB_SD_Li256ELb0ELb0ELi2EEENS1_19SingleTileSchedulerILb0ELb0ELb0ELi128EEEEEEEEEvNT_6ParamsE$_ZN4cute5tupleIJNS0_IJNS0_IJNS_1CILi2EEES2_S2_EEES2_NS0_IJS2_S2_EEEEEENS0_IJNS0_IJNS1_ILi1EEENS1_ILi512EEEiEEENS1_ILi4096EEENS0_IJiiEEEEEEEEC2ERKS5_RKSB_:
[----:B------:R-:W-:Y:S02]  /*a650*/  MOV R8, 0xa670 ;  /* 0x0000a67000087802 */ /* 0x000fe40000000f00 */
[----:B------:R-:W-:Y:S05]  /*a660*/  CALL.REL.NOINC `($_ZN7cutlass13device_kernelIN5flash19enable_sm80_to_sm89INS1_16FlashAttnBwdSm80INS1_25CollectiveMainloopBwdSm80ILi2ELi2EN4cute5tupleIJNS5_1CILi128EEES8_NS7_ILi64EEEEEENS_10bfloat16_tEfNS_4arch4Sm80ELb0ELb0ELb1ELb0ELb1ELb0ELb0ELb0ELi2ELi4ELi4ELi4ELb0EEENS1_21CollectiveEpilogueBwdISA_SB_SD_Li256ELb0ELb0ELi2EEENS1_19SingleTileSchedulerILb0ELb0ELb0ELi128EEEEEEEEEvNT_6ParamsE$_ZN4cute3eso3ESOILb1ELb0EJNS_5tupleIJNS2_IJNS_1CILi2EEES4_S4_EEES4_NS2_IJS4_S4_EEEEEENS2_IJNS2_IJNS3_ILi1EEENS3_ILi512EEEiEEENS3_ILi4096EEENS2_IJiiEEEEEEEEC2ERKS7_RKSD_) ;  /* 0xffffdbf000007944 */ /* 0x000fea0003c3ffff */
[----:B-1----:R-:W-:Y:S02]  /*a670*/  MOV R2, R6 ;  /* 0x0000000600027202 */ /* 0x002fe40000000f00 */
[----:B------:R-:W-:-:S04]  /*a680*/  MOV R3, 0x0 ;  /* 0x0000000000037802 */ /* 0x000fc80000000f00 */
[----:B------:R-:W-:Y:S05]  /*a690*/  RET.REL.NODEC R2 `(_ZN7cutlass13device_kernelIN5flash19enable_sm80_to_sm89INS1_16FlashAttnBwdSm80INS1_25CollectiveMainloopBwdSm80ILi2ELi2EN4cute5tupleIJNS5_1CILi128EEES8_NS7_ILi64EEEEEENS_10bfloat16_tEfNS_4arch4Sm80ELb0ELb0ELb1ELb0ELb1ELb0ELb0ELb0ELi2ELi4ELi4ELi4ELb0EEENS1_21CollectiveEpilogueBwdISA_SB_SD_Li256ELb0ELb0ELi2EEENS1_19SingleTileSchedulerILb0ELb0ELb0ELi128EEEEEEEEEvNT_6ParamsE) ;  /* 0xffff596002007950 */ /* 0x000fea0003c3ffff */
        .type           $_ZN7cutlass13device_kernelIN5flash19enable_sm80_to_sm89INS1_16FlashAttnBwdSm80INS1_25CollectiveMainloopBwdSm80ILi2ELi2EN4cute5tupleIJNS5_1CILi128EEES8_NS7_ILi64EEEEEENS_10bfloat16_tEfNS_4arch4Sm80ELb0ELb0ELb1ELb0ELb1ELb0ELb0ELb0ELi2ELi4ELi4ELi4ELb0EEENS1_21CollectiveEpilogueBwdISA_SB_SD_Li256ELb0ELb0ELi2EEENS1_19SingleTileSchedulerILb0ELb0ELb0ELi128EEEEEEEEEvNT_6ParamsE$_ZN4cute5tupleIJNS0_IJNS0_IJNS_1CILi8EEENS1_ILi1EEEEEENS0_IJNS1_ILi2EEEEEEEEENS0_IJNS0_IJS3_NS1_ILi0EEEEEENS0_IJiEEEEEEEEC2ERKS7_RKSB_,@function
        .size           $_ZN7cutlass13device_kernelIN5flash19enable_sm80_to_sm89INS1_16FlashAttnBwdSm80INS1_25CollectiveMainloopBwdSm80ILi2ELi2EN4cute5tupleIJNS5_1CILi128EEES8_NS7_ILi64EEEEEENS_10bfloat16_tEfNS_4arch4Sm80ELb0ELb0ELb1ELb0ELb1ELb0ELb0ELb0ELi2ELi4ELi4ELi4ELb0EEENS1_21CollectiveEpilogueBwdISA_SB_SD_Li256ELb0ELb0ELi2EEENS1_19SingleTileSchedulerILb0ELb0ELb0ELi128EEEEEEEEEvNT_6ParamsE$_ZN4cute5tupleIJNS0_IJNS0_IJNS_1CILi8EEENS1_ILi1EEEEEENS0_IJNS1_ILi2EEEEEEEEENS0_IJNS0_IJS3_NS1_ILi0EEEEEENS0_IJiEEEEEEEEC2ERKS7_RKSB_,($_ZN7cutlass13device_kernelIN5flash19enable_sm80_to_sm89INS1_16FlashAttnBwdSm80INS1_25CollectiveMainloopBwdSm80ILi2ELi2EN4cute5tupleIJNS5_1CILi128EEES8_NS7_ILi64EEEEEENS_10bfloat16_tEfNS_4arch4Sm80ELb0ELb0ELb1ELb0ELb1ELb0ELb0ELb0ELi2ELi4ELi4ELi4ELb0EEENS1_21CollectiveEpilogueBwdISA_SB_SD_Li256ELb0ELb0ELi2EEENS1_19SingleTileSchedulerILb0ELb0ELb0ELi128EEEEEEEEEvNT_6ParamsE$_ZN4cute5tupleIJNS0_IJNS0_IJNS_1CILi8EEENS1_ILi1EEEEEENS1_ILi2EEEEEENS0_IJNS0_IJS3_NS1_ILi0EEEEEEiEEEEEC2ERKS6_RKS9_ - $_ZN7cutlass13device_kernelIN5flash19enable_sm80_to_sm89INS1_16FlashAttnBwdSm80INS1_25CollectiveMainloopBwdSm80ILi2ELi2EN4cute5tupleIJNS5_1CILi128EEES8_NS7_ILi64EEEEEENS_10bfloat16_tEfNS_4arch4Sm80ELb0ELb0ELb1ELb0ELb1ELb0ELb0ELb0ELi2ELi4ELi4ELi4ELb0EEENS1_21CollectiveEpilogueBwdISA_SB_SD_Li256ELb0ELb0ELi2EEENS1_19SingleTileSchedulerILb0ELb0ELb0ELi128EEEEEEEEEvNT_6ParamsE$_ZN4cute5tupleIJNS0_IJNS0_IJNS_1CILi8EEENS1_ILi1EEEEEENS0_IJNS1_ILi2EEEEEEEEENS0_IJNS0_IJS3_NS1_ILi0EEEEEENS0_IJiEEEEEEEEC2ERKS7_RKSB_)
$_ZN7cutlass13device_kernelIN5flash19enable_sm80_to_sm89INS1_16FlashAttnBwdSm80INS1_25CollectiveMainloopBwdSm80ILi2ELi2EN4cute5tupleIJNS5_1CILi128EEES8_NS7_ILi64EEEEEENS_10bfloat16_tEfNS_4arch4Sm80ELb0ELb0ELb1ELb0ELb1ELb0ELb0ELb0ELi2ELi4ELi4ELi4ELb0EEENS1_21CollectiveEpilogueBwdISA_SB_SD_Li256ELb0ELb0ELi2EEENS1_19SingleTileSchedulerILb0ELb0ELb0ELi128EEEEEEEEEvNT_6ParamsE$_ZN4cute5tupleIJNS0_IJNS0_IJNS_1CILi8EEENS1_ILi1EEEEEENS0_IJNS1_ILi2EEEEEEEEENS0_IJNS0_IJS3_NS1_ILi0EEEEEENS0_IJiEEEEEEEEC2ERKS7_RKSB_:
[----:B------:R-:W-:Y:S02]  /*a6a0*/  MOV R8, 0xa6c0 ;  /* 0x0000a6c000087802 */ /* 0x000fe40000000f00 */
[----:B------:R-:W-:Y:S05]  /*a6b0*/  CALL.REL.NOINC `($_ZN7cutlass13device_kernelIN5flash19enable_sm80_to_sm89INS1_16FlashAttnBwdSm80INS1_25CollectiveMainloopBwdSm80ILi2ELi2EN4cute5tupleIJNS5_1CILi128EEES8_NS7_ILi64EEEEEENS_10bfloat16_tEfNS_4arch4Sm80ELb0ELb0ELb1ELb0ELb1ELb0ELb0ELb0ELi2ELi4ELi4ELi4ELb0EEENS1_21CollectiveEpilogueBwdISA_SB_SD_Li256ELb0ELb0ELi2EEENS1_19SingleTileSchedulerILb0ELb0ELb0ELi128EEEEEEEEEvNT_6ParamsE$_ZN4cute3eso3ESOILb1ELb0EJNS_5tupleIJNS2_IJNS_1CILi8EEENS3_ILi1EEEEEENS2_IJNS3_ILi2EEEEEEEEENS2_IJNS2_IJS5_NS3_ILi0EEEEEENS2_IJiEEEEEEEEC2ERKS9_RKSD_) ;  /* 0xffffdc0000007944 */ /* 0x000fea0003c3ffff */
[----:B------:R-:W-:-:S04]  /*a6c0*/  MOV R7, 0x0 ;  /* 0x0000000000077802 */ /* 0x000fc80000000f00 */
[----:B------:R-:W-:Y:S05]  /*a6d0*/  RET.REL.NODEC R6 `(_ZN7cutlass13device_kernelIN5flash19enable_sm80_to_sm89INS1_16FlashAttnBwdSm80INS1_25CollectiveMainloopBwdSm80ILi2ELi2EN4cute5tupleIJNS5_1CILi128EEES8_NS7_ILi64EEEEEENS_10bfloat16_tEfNS_4arch4Sm80ELb0ELb0ELb1ELb0ELb1ELb0ELb0ELb0ELi2ELi4ELi4ELi4ELb0EEENS1_21CollectiveEpilogueBwdISA_SB_SD_Li256ELb0ELb0ELi2EEENS1_19SingleTileSchedulerILb0ELb0ELb0ELi128EEEEEEEEEvNT_6ParamsE) ;  /* 0xffff592006007950 */ /* 0x000fea0003c3ffff */
        .type           $_ZN7cutlass13device_kernelIN5flash19enable_sm80_to_sm89INS1_16FlashAttnBwdSm80INS1_25CollectiveMainloopBwdSm80ILi2ELi2EN4cute5tupleIJNS5_1CILi128EEES8_NS7_ILi64EEEEEENS_10bfloat16_tEfNS_4arch4Sm80ELb0ELb0ELb1ELb0ELb1ELb0ELb0ELb0ELi2ELi4ELi4ELi4ELb0EEENS1_21CollectiveEpilogueBwdISA_SB_SD_Li256ELb0ELb0ELi2EEENS1_19SingleTileSchedulerILb0ELb0ELb0ELi128EEEEEEEEEvNT_6ParamsE$_ZN4cute5tupleIJNS0_IJNS0_IJNS_1CILi8EEENS1_ILi1EEEEEENS1_ILi2EEEEEENS0_IJNS0_IJS3_NS1_ILi0EEEEEEiEEEEEC2ERKS6_RKS9_,@function
        .size           $_ZN7cutlass13device_kernelIN5flash19enable_sm80_to_sm89INS1_16FlashAttnBwdSm80INS1_25CollectiveMainloopBwdSm80ILi2ELi2EN4cute5tupleIJNS5_1CILi128EEES8_NS7_ILi64EEEEEENS_10bfloat16_tEfNS_4arch4Sm80ELb0ELb0ELb1ELb0ELb1ELb0ELb0ELb0ELi2ELi4ELi4ELi4ELb0EEENS1_21CollectiveEpilogueBwdISA_SB_SD_Li256ELb0ELb0ELi2EEENS1_19SingleTileSchedulerILb0ELb0ELb0ELi128EEEEEEEEEvNT_6ParamsE$_ZN4cute5tupleIJNS0_IJNS0_IJNS_1CILi8EEENS1_ILi1EEEEEENS1_ILi2EEEEEENS0_IJNS0_IJS3_NS1_ILi0EEEEEEiEEEEEC2ERKS6_RKS9_,($_ZN7cutlass13device_kernelIN5flash19enable_sm80_to_sm89INS1_16FlashAttnBwdSm80INS1_25CollectiveMainloopBwdSm80ILi2ELi2EN4cute5tupleIJNS5_1CILi128EEES8_NS7_ILi64EEEEEENS_10bfloat16_tEfNS_4arch4Sm80ELb0ELb0ELb1ELb0ELb1ELb0ELb0ELb0ELi2ELi4ELi4ELi4ELb0EEENS1_21CollectiveEpilogueBwdISA_SB_SD_Li256ELb0ELb0ELi2EEENS1_19SingleTileSchedulerILb0ELb0ELb0ELi128EEEEEEEEEvNT_6ParamsE$_ZN4cute5tupleIJNS0_IJNS0_IJNS_1CILi8EEENS1_ILi1EEEEEENS1_ILi2EEENS0_IJS5_S5_EEEEEENS0_IJNS0_IJS3_NS1_ILi0EEEEEENS1_ILi4096EEENS0_IJiiEEEEEEEEC2ERKS7_RKSC_ - $_ZN7cutlass13device_kernelIN5flash19enable_sm80_to_sm89INS1_16FlashAttnBwdSm80INS1_25CollectiveMainloopBwdSm80ILi2ELi2EN4cute5tupleIJNS5_1CILi128EEES8_NS7_ILi64EEEEEENS_10bfloat16_tEfNS_4arch4Sm80ELb0ELb0ELb1ELb0ELb1ELb0ELb0ELb0ELi2ELi4ELi4ELi4ELb0EEENS1_21CollectiveEpilogueBwdISA_SB_SD_Li256ELb0ELb0ELi2EEENS1_19SingleTileSchedulerILb0ELb0ELb0ELi128EEEEEEEEEvNT_6ParamsE$_ZN4cute5tupleIJNS0_IJNS0_IJNS_1CILi8EEENS1_ILi1EEEEEENS1_ILi2EEEEEENS0_IJNS0_IJS3_NS1_ILi0EEEEEEiEEEEEC2ERKS6_RKS9_)
$_ZN7cutlass13device_kernelIN5flash19enable_sm80_to_sm89INS1_16FlashAttnBwdSm80INS1_25CollectiveMainloopBwdSm80ILi2ELi2EN4cute5tupleIJNS5_1CILi128EEES8_NS7_ILi64EEEEEENS_10bfloat16_tEfNS_4arch4Sm80ELb0ELb0ELb1ELb0ELb1ELb0ELb0ELb0ELi2ELi4ELi4ELi4ELb0EEENS1_21CollectiveEpilogueBwdISA_SB_SD_Li256ELb0ELb0ELi2EEENS1_19SingleTileSchedulerILb0ELb0ELb0ELi128EEEEEEEEEvNT_6ParamsE$_ZN4cute5tupleIJNS0_IJNS0_IJNS_1CILi8EEENS1_ILi1EEEEEENS1_ILi2EEEEEENS0_IJNS0_IJS3_NS1_ILi0EEEEEEiEEEEEC2ERKS6_RKS9_:
[----:B------:R-:W-:Y:S02]  /*a6e0*/  MOV R8, 0xa700 ;  /* 0x0000a70000087802 */ /* 0x000fe40000000f00 */
[----:B------:R-:W-:Y:S05]  /*a6f0*/  CALL.REL.NOINC `($_ZN7cutlass13device_kernelIN5flash19enable_sm80_to_sm89INS1_16FlashAttnBwdSm80INS1_25CollectiveMainloopBwdSm80ILi2ELi2EN4cute5tupleIJNS5_1CILi128EEES8_NS7_ILi64EEEEEENS_10bfloat16_tEfNS_4arch4Sm80ELb0ELb0ELb1ELb0ELb1ELb0ELb0ELb0ELi2ELi4ELi4ELi4ELb0EEENS1_21CollectiveEpilogueBwdISA_SB_SD_Li256ELb0ELb0ELi2EEENS1_19SingleTileSchedulerILb0ELb0ELb0ELi128EEEEEEEEEvNT_6ParamsE$_ZN4cute3eso3ESOILb1ELb0EJNS_5tupleIJNS2_IJNS_1CILi8EEENS3_ILi1EEEEEENS3_ILi2EEEEEENS2_IJNS2_IJS5_NS3_ILi0EEEEEEiEEEEEC2ERKS8_RKSB_) ;  /* 0xffffdc0000007944 */ /* 0x000fea0003c3ffff */
[----:B------:R-:W-:-:S04]  /*a700*/  MOV R7, 0x0 ;  /* 0x0000000000077802 */ /* 0x000fc80000000f00 */
[----:B------:R-:W-:Y:S05]  /*a710*/  RET.REL.NODEC R6 `(_ZN7cutlass13device_kernelIN5flash19enable_sm80_to_sm89INS1_16FlashAttnBwdSm80INS1_25CollectiveMainloopBwdSm80ILi2ELi2EN4cute5tupleIJNS5_1CILi128EEES8_NS7_ILi64EEEEEENS_10bfloat16_tEfNS_4arch4Sm80ELb0ELb0ELb1ELb0ELb1ELb0ELb0ELb0ELi2ELi4ELi4ELi4ELb0EEENS1_21CollectiveEpilogueBwdISA_SB_SD_Li256ELb0ELb0ELi2EEENS1_19SingleTileSchedulerILb0ELb0ELb0ELi128EEEEEEEEEvNT_6ParamsE) ;  /* 0xffff58e006007950 */ /* 0x000fea0003c3ffff */
        .type           $_ZN7cutlass13device_kernelIN5flash19enable_sm80_to_sm89INS1_16FlashAttnBwdSm80INS1_25CollectiveMainloopBwdSm80ILi2ELi2EN4cute5tupleIJNS5_1CILi128EEES8_NS7_ILi64EEEEEENS_10bfloat16_tEfNS_4arch4Sm80ELb0ELb0ELb1ELb0ELb1ELb0ELb0ELb0ELi2ELi4ELi4ELi4ELb0EEENS1_21CollectiveEpilogueBwdISA_SB_SD_Li256ELb0ELb0ELi2EEENS1_19SingleTileSchedulerILb0ELb0ELb0ELi128EEEEEEEEEvNT_6ParamsE$_ZN4cute5tupleIJNS0_IJNS0_IJNS_1CILi8EEENS1_ILi1EEEEEENS1_ILi2EEENS0_IJS5_S5_EEEEEENS0_IJNS0_IJS3_NS1_ILi0EEEEEENS1_ILi4096EEENS0_IJiiEEEEEEEEC2ERKS7_RKSC_,@function
        .size           $_ZN7cutlass13device_kernelIN5flash19enable_sm80_to_sm89INS1_16FlashAttnBwdSm80INS1_25CollectiveMainloopBwdSm80ILi2ELi2EN4cute5tupleIJNS5_1CILi128EEES8_NS7_ILi64EEEEEENS_10bfloat16_tEfNS_4arch4Sm80ELb0ELb0ELb1ELb0ELb1ELb0ELb0ELb0ELi2ELi4ELi4ELi4ELb0EEENS1_21CollectiveEpilogueBwdISA_SB_SD_Li256ELb0ELb0ELi2EEENS1_19SingleTileSchedulerILb0ELb0ELb0ELi128EEEEEEEEEvNT_6ParamsE$_ZN4cute5tupleIJNS0_IJNS0_IJNS_1CILi8EEENS1_ILi1EEEEEENS1_ILi2EEENS0_IJS5_S5_EEEEEENS0_IJNS0_IJS3_NS1_ILi0EEEEEENS1_ILi4096EEENS0_IJiiEEEEEEEEC2ERKS7_RKSC_,($_ZN7cutlass13device_kernelIN5flash19enable_sm80_to_sm89INS1_16FlashAttnBwdSm80INS1_25CollectiveMainloopBwdSm80ILi2ELi2EN4cute5tupleIJNS5_1CILi128EEES8_NS7_ILi64EEEEEENS_10bfloat16_tEfNS_4arch4Sm80ELb0ELb0ELb1ELb0ELb1ELb0ELb0ELb0ELi2ELi4ELi4ELi4ELb0EEENS1_21CollectiveEpilogueBwdISA_SB_SD_Li256ELb0ELb0ELi2EEENS1_19SingleTileSchedulerILb0ELb0ELb0ELi128EEEEEEEEEvNT_6ParamsE$_ZN4cute5tupleIJNS0_IJNS0_IJNS_1CILi8EEENS1_ILi1EEEEEENS1_ILi2EEES2_EEENS0_IJNS0_IJS3_NS1_ILi0EEEEEEiNS1_ILi1024EEEEEEEEC2ERKS6_RKSA_ - $_ZN7cutlass13device_kernelIN5flash19enable_sm80_to_sm89INS1_16FlashAttnBwdSm80INS1_25CollectiveMainloopBwdSm80ILi2ELi2EN4cute5tupleIJNS5_1CILi128EEES8_NS7_ILi64EEEEEENS_10bfloat16_tEfNS_4arch4Sm80ELb0ELb0ELb1ELb0ELb1ELb0ELb0ELb0ELi2ELi4ELi4ELi4ELb0EEENS1_21CollectiveEpilogueBwdISA_SB_SD_Li256ELb0ELb0ELi2EEENS1_19SingleTileSchedulerILb0ELb0ELb0ELi128EEEEEEEEEvNT_6ParamsE$_ZN4cute5tupleIJNS0_IJNS0_IJNS_1CILi8EEENS1_ILi1EEEEEENS1_ILi2EEENS0_IJS5_S5_EEEEEENS0_IJNS0_IJS3_NS1_ILi0EEEEEENS1_ILi4096EEENS0_IJiiEEEEEEEEC2ERKS7_RKSC_)
$_ZN7cutlass13device_kernelIN5flash19enable_sm80_to_sm89INS1_16FlashAttnBwdSm80INS1_25CollectiveMainloopBwdSm80ILi2ELi2EN4cute5tupleIJNS5_1CILi128EEES8_NS7_ILi64EEEEEENS_10bfloat16_tEfNS_4arch4Sm80ELb0ELb0ELb1ELb0ELb1ELb0ELb0ELb0ELi2ELi4ELi4ELi4ELb0EEENS1_21CollectiveEpilogueBwdISA_SB_SD_Li256ELb0ELb0ELi2EEENS1_19SingleTileSchedulerILb0ELb0ELb0ELi128EEEEEEEEEvNT_6ParamsE$_ZN4cute5tupleIJNS0_IJNS0_IJNS_1CILi8EEENS1_ILi1EEEEEENS1_ILi2EEENS0_IJS5_S5_EEEEEENS0_IJNS0_IJS3_NS1_ILi0EEEEEENS1_ILi4096EEENS0_IJiiEEEEEEEEC2ERKS7_RKSC_:
[----:B------:R-:W-:Y:S02]  /*a720*/  MOV R6, 0xa740 ;  /* 0x0000a74000067802 */ /* 0x000fe40000000f00 */
[----:B------:R-:W-:Y:S05]  /*a730*/  CALL.REL.NOINC `($_ZN7cutlass13device_kernelIN5flash19enable_sm80_to_sm89INS1_16FlashAttnBwdSm80INS1_25CollectiveMainloopBwdSm80ILi2ELi2EN4cute5tupleIJNS5_1CILi128EEES8_NS7_ILi64EEEEEENS_10bfloat16_tEfNS_4arch4Sm80ELb0ELb0ELb1ELb0ELb1ELb0ELb0ELb0ELi2ELi4ELi4ELi4ELb0EEENS1_21CollectiveEpilogueBwdISA_SB_SD_Li256ELb0ELb0ELi2EEENS1_19SingleTileSchedulerILb0ELb0ELb0ELi128EEEEEEEEEvNT_6ParamsE$_ZN4cute3eso3ESOILb1ELb0EJNS_5tupleIJNS2_IJNS_1CILi8EEENS3_ILi1EEEEEENS3_ILi2EEENS2_IJS7_S7_EEEEEENS2_IJNS2_IJS5_NS3_ILi0EEEEEENS3_ILi4096EEENS2_IJiiEEEEEEEEC2ERKS9_RKSE_) ;  /* 0xffffdc0000007944 */ /* 0x000fea0003c3ffff */
[----:B------:R-:W-:-:S04]  /*a740*/  MOV R5, 0x0 ;  /* 0x0000000000057802 */ /* 0x000fc80000000f00 */
[----:B------:R-:W-:Y:S05]  /*a750*/  RET.REL.NODEC R4 `(_ZN7cutlass13device_kernelIN5flash19enable_sm80_to_sm89INS1_16FlashAttnBwdSm80INS1_25CollectiveMainloopBwdSm80ILi2ELi2EN4cute5tupleIJNS5_1CILi128EEES8_NS7_ILi64EEEEEENS_10bfloat16_tEfNS_4arch4Sm80ELb0ELb0ELb1ELb0ELb1ELb0ELb0ELb0ELi2ELi4ELi4ELi4ELb0EEENS1_21CollectiveEpilogueBwdISA_SB_SD_Li256ELb0ELb0ELi2EEENS1_19SingleTileSchedulerILb0ELb0ELb0ELi128EEEEEEEEEvNT_6ParamsE) ;  /* 0xffff58a004007950 */ /* 0x000fea0003c3ffff */
        .type           $_ZN7cutlass13device_kernelIN5flash19enable_sm80_to_sm89INS1_16FlashAttnBwdSm80INS1_25CollectiveMainloopBwdSm80ILi2ELi2EN4cute5tupleIJNS5_1CILi128EEES8_NS7_ILi64EEEEEENS_10bfloat16_tEfNS_4arch4Sm80ELb0ELb0ELb1ELb0ELb1ELb0ELb0ELb0ELi2ELi4ELi4ELi4ELb0EEENS1_21CollectiveEpilogueBwdISA_SB_SD_Li256ELb0ELb0ELi2EEENS1_19SingleTileSchedulerILb0ELb0ELb0ELi128EEEEEEEEEvNT_6ParamsE$_ZN4cute5tupleIJNS0_IJNS0_IJNS_1CILi8EEENS1_ILi1EEEEEENS1_ILi2EEES2_EEENS0_IJNS0_IJS3_NS1_ILi0EEEEEEiNS1_ILi1024EEEEEEEEC2ERKS6_RKSA_,@function
        .size           $_ZN7cutlass13device_kernelIN5flash19enable_sm80_to_sm89INS1_16FlashAttnBwdSm80INS1_25CollectiveMainloopBwdSm80ILi2ELi2EN4cute5tupleIJNS5_1CILi128EEES8_NS7_ILi64EEEEEENS_10bfloat16_tEfNS_4arch4Sm80ELb0ELb0ELb1ELb0ELb1ELb0ELb0ELb0ELi2ELi4ELi4ELi4ELb0EEENS1_21CollectiveEpilogueBwdISA_SB_SD_Li256ELb0ELb0ELi2EEENS1_19SingleTileSchedulerILb0ELb0ELb0ELi128EEEEEEEEEvNT_6ParamsE$_ZN4cute5tupleIJNS0_IJNS0_IJNS_1CILi8EEENS1_ILi1EEEEEENS1_ILi2EEES2_EEENS0_IJNS0_IJS3_NS1_ILi0EEEEEEiNS1_ILi1024EEEEEEEEC2ERKS6_RKSA_,($_ZN7cutlass13device_kernelIN5flash19enable_sm80_to_sm89INS1_16FlashAttnBwdSm80INS1_25CollectiveMainloopBwdSm80ILi2ELi2EN4cute5tupleIJNS5_1CILi128EEES8_NS7_ILi64EEEEEENS_10bfloat16_tEfNS_4arch4Sm80ELb0ELb0ELb1ELb0ELb1ELb0ELb0ELb0ELi2ELi4ELi4ELi4ELb0EEENS1_21CollectiveEpilogueBwdISA_SB_SD_Li256ELb0ELb0ELi2EEENS1_19SingleTileSchedulerILb0ELb0ELb0ELi128EEEEEEEEEvNT_6ParamsE$_ZN4cute5tupleIJNS0_IJNS0_IJNS_1CILi8EEENS1_ILi1EEEEEENS1_ILi4EEES3_EEENS0_IJNS0_IJS3_NS1_ILi0EEEEEElS7_EEEEEC2ERKS6_RKS9_ - $_ZN7cutlass13device_kernelIN5flash19enable_sm80_to_sm89INS1_16FlashAttnBwdSm80INS1_25CollectiveMainloopBwdSm80ILi2ELi2EN4cute5tupleIJNS5_1CILi128EEES8_NS7_ILi64EEEEEENS_10bfloat16_tEfNS_4arch4Sm80ELb0ELb0ELb1ELb0ELb1ELb0ELb0ELb0ELi2ELi4ELi4ELi4ELb0EEENS1_21CollectiveEpilogueBwdISA_SB_SD_Li256ELb0ELb0ELi2EEENS1_19SingleTileSchedulerILb0ELb0ELb0ELi128EEEEEEEEEvNT_6ParamsE$_ZN4cute5tupleIJNS0_IJNS0_IJNS_1CILi8EEENS1_ILi1EEEEEENS1_ILi2EEES2_EEENS0_IJNS0_IJS3_NS1_ILi0EEEEEEiNS1_ILi1024EEEEEEEEC2ERKS6_RKSA_)
$_ZN7cutlass13device_kernelIN5flash19enable_sm80_to_sm89INS1_16FlashAttnBwdSm80INS1_25CollectiveMainloopBwdSm80ILi2ELi2EN4cute5tupleIJNS5_1CILi128EEES8_NS7_ILi64EEEEEENS_10bfloat16_tEfNS_4arch4Sm80ELb0ELb0ELb1ELb0ELb1ELb0ELb0ELb0ELi2ELi4ELi4ELi4ELb0EEENS1_21CollectiveEpilogueBwdISA_SB_SD_Li256ELb0ELb0ELi2EEENS1_19SingleTileSchedulerILb0ELb0ELb0ELi128EEEEEEEEEvNT_6ParamsE$_ZN4cute5tupleIJNS0_IJNS0_IJNS_1CILi8EEENS1_ILi1EEEEEENS1_ILi2EEES2_EEENS0_IJNS0_IJS3_NS1_ILi0EEEEEEiNS1_ILi1024EEEEEEEEC2ERKS6_RKSA_:
[----:B------:R-:W-:Y:S02]  /*a760*/  MOV R8, 0xa780 ;  /* 0x0000a78000087802 */ /* 0x000fe40000000f00 */
[----:B------:R-:W-:Y:S05]  /*a770*/  CALL.REL.NOINC `($_ZN7cutlass13device_kernelIN5flash19enable_sm80_to_sm89INS1_16FlashAttnBwdSm80INS1_25CollectiveMainloopBwdSm80ILi2ELi2EN4cute5tupleIJNS5_1CILi128EEES8_NS7_ILi64EEEEEENS_10bfloat16_tEfNS_4arch4Sm80ELb0ELb0ELb1ELb0ELb1ELb0ELb0ELb0ELi2ELi4ELi4ELi4ELb0EEENS1_21CollectiveEpilogueBwdISA_SB_SD_Li256ELb0ELb0ELi2EEENS1_19SingleTileSchedulerILb0ELb0ELb0ELi128EEEEEEEEEvNT_6ParamsE$_ZN4cute3eso3ESOILb1ELb0EJNS_5tupleIJNS2_IJNS_1CILi8EEENS3_ILi1EEEEEENS3_ILi2EEES4_EEENS2_IJNS2_IJS5_NS3_ILi0EEEEEEiNS3_ILi1024EEEEEEEEC2ERKS8_RKSC_) ;  /* 0xffffdc2000007944 */ /* 0x000fea0003c3ffff */
[----:B-1----:R-:W-:Y:S02]  /*a780*/  MOV R2, R4 ;  /* 0x0000000400027202 */ /* 0x002fe40000000f00 */
[----:B------:R-:W-:-:S04]  /*a790*/  MOV R3, 0x0 ;  /* 0x0000000000037802 */ /* 0x000fc80000000f00 */
[----:B------:R-:W-:Y:S05]  /*a7a0*/  RET.REL.NODEC R2 `(_ZN7cutlass13device_kernelIN5flash19enable_sm80_to_sm89INS1_16FlashAttnBwdSm80INS1_25CollectiveMainloopBwdSm80ILi2ELi2EN4cute5tupleIJNS5_1CILi128EEES8_NS7_ILi64EEEEEENS_10bfloat16_tEfNS_4arch4Sm80ELb0ELb0ELb1ELb0ELb1ELb0ELb0ELb0ELi2ELi4ELi4ELi4ELb0EEENS1_21CollectiveEpilogueBwdISA_SB_SD_Li256ELb0ELb0ELi2EEENS1_19SingleTileSchedulerILb0ELb0ELb0ELi128EEEEEEEEEvNT_6ParamsE) ;  /* 0xffff585002007950 */ /* 0x000fea0003c3ffff */
        .type           $_ZN7cutlass13device_kernelIN5flash19enable_sm80_to_sm89INS1_16FlashAttnBwdSm80INS1_25CollectiveMainloopBwdSm80ILi2ELi2EN4cute5tupleIJNS5_1CILi128EEES8_NS7_ILi64EEEEEENS_10bfloat16_tEfNS_4arch4Sm80ELb0ELb0ELb1ELb0ELb1ELb0ELb0ELb0ELi2ELi4ELi4ELi4ELb0EEENS1_21CollectiveEpilogueBwdISA_SB_SD_Li256ELb0ELb0ELi2EEENS1_19SingleTileSchedulerILb0ELb0ELb0ELi128EEEEEEEEEvNT_6ParamsE$_ZN4cute5tupleIJNS0_IJNS0_IJNS_1CILi8EEENS1_ILi1EEEEEENS1_ILi4EEES3_EEENS0_IJNS0_IJS3_NS1_ILi0EEEEEElS7_EEEEEC2ERKS6_RKS9_,@function
        .size           $_ZN7cutlass13device_kernelIN5flash19enable_sm80_to_sm89INS1_16FlashAttnBwdSm80INS1_25CollectiveMainloopBwdSm80ILi2ELi2EN4cute5tupleIJNS5_1CILi128EEES8_NS7_ILi64EEEEEENS_10bfloat16_tEfNS_4arch4Sm80ELb0ELb0ELb1ELb0ELb1ELb0ELb0ELb0ELi2ELi4ELi4ELi4ELb0EEENS1_21CollectiveEpilogueBwdISA_SB_SD_Li256ELb0ELb0ELi2EEENS1_19SingleTileSchedulerILb0ELb0ELb0ELi128EEEEEEEEEvNT_6ParamsE$_ZN4cute5tupleIJNS0_IJNS0_IJNS_1CILi8EEENS1_ILi1EEEEEENS1_ILi4EEES3_EEENS0_IJNS0_IJS3_NS1_ILi0EEEEEElS7_EEEEEC2ERKS6_RKS9_,($_ZN7cutlass13device_kernelIN5flash19enable_sm80_to_sm89INS1_16FlashAttnBwdSm80INS1_25CollectiveMainloopBwdSm80ILi2ELi2EN4cute5tupleIJNS5_1CILi128EEES8_NS7_ILi64EEEEEENS_10bfloat16_tEfNS_4arch4Sm80ELb0ELb0ELb1ELb0ELb1ELb0ELb0ELb0ELi2ELi4ELi4ELi4ELb0EEENS1_21CollectiveEpilogueBwdISA_SB_SD_Li256ELb0ELb0ELi2EEENS1_19SingleTileSchedulerILb0ELb0ELb0ELi128EEEEEEEEEvNT_6ParamsE$_ZN4cute5tupleIJNS0_IJNS_1CILi16EEENS1_ILi2EEES3_S3_NS1_ILi4EEES3_EEENS0_IJNS1_ILi1EEEiiiNS1_ILi144EEENS1_ILi512EEEEEEEEC2ERKS5_RKS9_ - $_ZN7cutlass13device_kernelIN5flash19enable_sm80_to_sm89INS1_16FlashAttnBwdSm80INS1_25CollectiveMainloopBwdSm80ILi2ELi2EN4cute5tupleIJNS5_1CILi128EEES8_NS7_ILi64EEEEEENS_10bfloat16_tEfNS_4arch4Sm80ELb0ELb0ELb1ELb0ELb1ELb0ELb0ELb0ELi2ELi4ELi4ELi4ELb0EEENS1_21CollectiveEpilogueBwdISA_SB_SD_Li256ELb0ELb0ELi2EEENS1_19SingleTileSchedulerILb0ELb0ELb0ELi128EEEEEEEEEvNT_6ParamsE$_ZN4cute5tupleIJNS0_IJNS0_IJNS_1CILi8EEENS1_ILi1EEEEEENS1_ILi4EEES3_EEENS0_IJNS0_IJS3_NS1_ILi0EEEEEElS7_EEEEEC2ERKS6_RKS9_)
$_ZN7cutlass13device_kernelIN5flash19enable_sm80_to_sm89INS1_16FlashAttnBwdSm80INS1_25CollectiveMainloopBwdSm80ILi2ELi2EN4cute5tupleIJNS5_1CILi128EEES8_NS7_ILi64EEEEEENS_10bfloat16_tEfNS_4arch4Sm80ELb0ELb0ELb1ELb0ELb1ELb0ELb0ELb0ELi2ELi4ELi4ELi4ELb0EEENS1_21CollectiveEpilogueBwdISA_SB_SD_Li256ELb0ELb0ELi2EEENS1_19SingleTileSchedulerILb0ELb0ELb0ELi128EEEEEEEEEvNT_6ParamsE$_ZN4cute5tupleIJNS0_IJNS0_IJNS_1CILi8EEENS1_ILi1EEEEEENS1_ILi4EEES3_EEENS0_IJNS0_IJS3_NS1_ILi0EEEEEElS7_EEEEEC2ERKS6_RKS9_:
[----:B------:R-:W-:Y:S02]  /*a7b0*/  MOV R6, 0xa7d0 ;  /* 0x0000a7d000067802 */ /* 0x000fe40000000f00 */
[----:B------:R-:W-:Y:S05]  /*a7c0*/  CALL.REL.NOINC `($_ZN7cutlass13device_kernelIN5flash19enable_sm80_to_sm89INS1_16FlashAttnBwdSm80INS1_25CollectiveMainloopBwdSm80ILi2ELi2EN4cute5tupleIJNS5_1CILi128EEES8_NS7_ILi64EEEEEENS_10bfloat16_tEfNS_4arch4Sm80ELb0ELb0ELb1ELb0ELb1ELb0ELb0ELb0ELi2ELi4ELi4ELi4ELb0EEENS1_21CollectiveEpilogueBwdISA_SB_SD_Li256ELb0ELb0ELi2EEENS1_19SingleTileSchedulerILb0ELb0ELb0ELi128EEEEEEEEEvNT_6ParamsE$_ZN4cute3eso3ESOILb1ELb0EJNS_5tupleIJNS2_IJNS_1CILi8EEENS3_ILi1EEEEEENS3_ILi4EEES5_EEENS2_IJNS2_IJS5_NS3_ILi0EEEEEElS9_EEEEEC2ERKS8_RKSB_) ;  /* 0xffffdc1000007944 */ /* 0x000fea0003c3ffff */
[----:B------:R-:W-:-:S04]  /*a7d0*/  MOV R5, 0x0 ;  /* 0x0000000000057802 */ /* 0x000fc80000000f00 */
[----:B------:R-:W-:Y:S05]  /*a7e0*/  RET.REL.NODEC R4 `(_ZN7cutlass13device_kernelIN5flash19enable_sm80_to_sm89INS1_16FlashAttnBwdSm80INS1_25CollectiveMainloopBwdSm80ILi2ELi2EN4cute5tupleIJNS5_1CILi128EEES8_NS7_ILi64EEEEEENS_10bfloat16_tEfNS_4arch4Sm80ELb0ELb0ELb1ELb0ELb1ELb0ELb0ELb0ELi2ELi4ELi4ELi4ELb0EEENS1_21CollectiveEpilogueBwdISA_SB_SD_Li256ELb0ELb0ELi2EEENS1_19SingleTileSchedulerILb0ELb0ELb0ELi128EEEEEEEEEvNT_6ParamsE) ;  /* 0xffff581004007950 */ /* 0x000fea0003c3ffff */
        .type           $_ZN7cutlass13device_kernelIN5flash19enable_sm80_to_sm89INS1_16FlashAttnBwdSm80INS1_25CollectiveMainloopBwdSm80ILi2ELi2EN4cute5tupleIJNS5_1CILi128EEES8_NS7_ILi64EEEEEENS_10bfloat16_tEfNS_4arch4Sm80ELb0ELb0ELb1ELb0ELb1ELb0ELb0ELb0ELi2ELi4ELi4ELi4ELb0EEENS1_21CollectiveEpilogueBwdISA_SB_SD_Li256ELb0ELb0ELi2EEENS1_19SingleTileSchedulerILb0ELb0ELb0ELi128EEEEEEEEEvNT_6ParamsE$_ZN4cute5tupleIJNS0_IJNS_1CILi16EEENS1_ILi2EEES3_S3_NS1_ILi4EEES3_EEENS0_IJNS1_ILi1EEEiiiNS1_ILi144EEENS1_ILi512EEEEEEEEC2ERKS5_RKS9_,@function
        .size           $_ZN7cutlass13device_kernelIN5flash19enable_sm80_to_sm89INS1_16FlashAttnBwdSm80INS1_25CollectiveMainloopBwdSm80ILi2ELi2EN4cute5tupleIJNS5_1CILi128EEES8_NS7_ILi64EEEEEENS_10bfloat16_tEfNS_4arch4Sm80ELb0ELb0ELb1ELb0ELb1ELb0ELb0ELb0ELi2ELi4ELi4ELi4ELb0EEENS1_21CollectiveEpilogueBwdISA_SB_SD_Li256ELb0ELb0ELi2EEENS1_19SingleTileSchedulerILb0ELb0ELb0ELi128EEEEEEEEEvNT_6ParamsE$_ZN4cute5tupleIJNS0_IJNS_1CILi16EEENS1_ILi2EEES3_S3_NS1_ILi4EEES3_EEENS0_IJNS1_ILi1EEEiiiNS1_ILi144EEENS1_ILi512EEEEEEEEC2ERKS5_RKS9_,($_ZN7cutlass13device_kernelIN5flash19enable_sm80_to_sm89INS1_16FlashAttnBwdSm80INS1_25CollectiveMainloopBwdSm80ILi2ELi2EN4cute5tupleIJNS5_1CILi128EEES8_NS7_ILi64EEEEEENS_10bfloat16_tEfNS_4arch4Sm80ELb0ELb0ELb1ELb0ELb1ELb0ELb0ELb0ELi2ELi4ELi4ELi4ELb0EEENS1_21CollectiveEpilogueBwdISA_SB_SD_Li256ELb0ELb0ELi2EEENS1_19SingleTileSchedulerILb0ELb0ELb0ELi128EEEEEEEEEvNT_6ParamsE$_ZN4cute5tupleIJNS0_IJNS_1CILi1EEENS0_IJS2_NS1_ILi2EEES3_EEEEEENS0_IJNS1_ILi0EEENS0_IJS2_NS1_ILi256EEEiEEEEEEEEC2ERKS5_RKS9_ - $_ZN7cutlass13device_kernelIN5flash19enable_sm80_to_sm89INS1_16FlashAttnBwdSm80INS1_25CollectiveMainloopBwdSm80ILi2ELi2EN4cute5tupleIJNS5_1CILi128EEES8_NS7_ILi64EEEEEENS_10bfloat16_tEfNS_4arch4Sm80ELb0ELb0ELb1ELb0ELb1ELb0ELb0ELb0ELi2ELi4ELi4ELi4ELb0EEENS1_21CollectiveEpilogueBwdISA_SB_SD_Li256ELb0ELb0ELi2EEENS1_19SingleTileSchedulerILb0ELb0ELb0ELi128EEEEEEEEEvNT_6ParamsE$_ZN4cute5tupleIJNS0_IJNS_1CILi16EEENS1_ILi2EEES3_S3_NS1_ILi4EEES3_EEENS0_IJNS1_ILi1EEEiiiNS1_ILi144EEENS1_ILi512EEEEEEEEC2ERKS5_RKS9_)
$_ZN7cutlass13device_kernelIN5flash19enable_sm80_to_sm89INS1_16FlashAttnBwdSm80INS1_25CollectiveMainloopBwdSm80ILi2ELi2EN4cute5tupleIJNS5_1CILi128EEES8_NS7_ILi64EEEEEENS_10bfloat16_tEfNS_4arch4Sm80ELb0ELb0ELb1ELb0ELb1ELb0ELb0ELb0ELi2ELi4ELi4ELi4ELb0EEENS1_21CollectiveEpilogueBwdISA_SB_SD_Li256ELb0ELb0ELi2EEENS1_19SingleTileSchedulerILb0ELb0ELb0ELi128EEEEEEEEEvNT_6ParamsE$_ZN4cute5tupleIJNS0_IJNS_1CILi16EEENS1_ILi2EEES3_S3_NS1_ILi4EEES3_EEENS0_IJNS1_ILi1EEEiiiNS1_ILi144EEENS1_ILi512EEEEEEEEC2ERKS5_RKS9_:
[----:B------:R-:W-:Y:S02]  /*a7f0*/  MOV R8, 0xa810 ;  /* 0x0000a81000087802 */ /* 0x000fe40000000f00 */
[----:B------:R-:W-:Y:S05]  /*a800*/  CALL.REL.NOINC `($_ZN7cutlass13device_kernelIN5flash19enable_sm80_to_sm89INS1_16FlashAttnBwdSm80INS1_25CollectiveMainloopBwdSm80ILi2ELi2EN4cute5tupleIJNS5_1CILi128EEES8_NS7_ILi64EEEEEENS_10bfloat16_tEfNS_4arch4Sm80ELb0ELb0ELb1ELb0ELb1ELb0ELb0ELb0ELi2ELi4ELi4ELi4ELb0EEENS1_21CollectiveEpilogueBwdISA_SB_SD_Li256ELb0ELb0ELi2EEENS1_19SingleTileSchedulerILb0ELb0ELb0ELi128EEEEEEEEEvNT_6ParamsE$_ZN4cute3eso3ESOILb1ELb0EJNS_5tupleIJNS_1CILi16EEENS3_ILi2EEES5_S5_NS3_ILi4EEES5_EEENS2_IJNS3_ILi1EEEiiiNS3_ILi144EEENS3_ILi512EEEEEEEEC2ERKS7_RKSB_) ;  /* 0xffffdc8000007944 */ /* 0x000fea0003c3ffff */
[----:B-1----:R-:W-:Y:S02]  /*a810*/  MOV R2, R6 ;  /* 0x0000000600027202 */ /* 0x002fe40000000f00 */
[----:B------:R-:W-:-:S04]  /*a820*/  MOV R3, 0x0 ;  /* 0x0000000000037802 */ /* 0x000fc80000000f00 */
[----:B------:R-:W-:Y:S05]  /*a830*/  RET.REL.NODEC R2 `(_ZN7cutlass13device_kernelIN5flash19enable_sm80_to_sm89INS1_16FlashAttnBwdSm80INS1_25CollectiveMainloopBwdSm80ILi2ELi2EN4cute5tupleIJNS5_1CILi128EEES8_NS7_ILi64EEEEEENS_10bfloat16_tEfNS_4arch4Sm80ELb0ELb0ELb1ELb0ELb1ELb0ELb0ELb0ELi2ELi4ELi4ELi4ELb0EEENS1_21CollectiveEpilogueBwdISA_SB_SD_Li256ELb0ELb0ELi2EEENS1_19SingleTileSchedulerILb0ELb0ELb0ELi128EEEEEEEEEvNT_6ParamsE) ;  /* 0xffff57c002007950 */ /* 0x000fea0003c3ffff */
        .type           $_ZN7cutlass13device_kernelIN5flash19enable_sm80_to_sm89INS1_16FlashAttnBwdSm80INS1_25CollectiveMainloopBwdSm80ILi2ELi2EN4cute5tupleIJNS5_1CILi128EEES8_NS7_ILi64EEEEEENS_10bfloat16_tEfNS_4arch4Sm80ELb0ELb0ELb1ELb0ELb1ELb0ELb0ELb0ELi2ELi4ELi4ELi4ELb0EEENS1_21CollectiveEpilogueBwdISA_SB_SD_Li256ELb0ELb0ELi2EEENS1_19SingleTileSchedulerILb0ELb0ELb0ELi128EEEEEEEEEvNT_6ParamsE$_ZN4cute5tupleIJNS0_IJNS_1CILi1EEENS0_IJS2_NS1_ILi2EEES3_EEEEEENS0_IJNS1_ILi0EEENS0_IJS2_NS1_ILi256EEEiEEEEEEEEC2ERKS5_RKS9_,@function
        .size           $_ZN7cutlass13device_kernelIN5flash19enable_sm80_to_sm89INS1_16FlashAttnBwdSm80INS1_25CollectiveMainloopBwdSm80ILi2ELi2EN4cute5tupleIJNS5_1CILi128EEES8_NS7_ILi64EEEEEENS_10bfloat16_tEfNS_4arch4Sm80ELb0ELb0ELb1ELb0ELb1ELb0ELb0ELb0ELi2ELi4ELi4ELi4ELb0EEENS1_21CollectiveEpilogueBwdISA_SB_SD_Li256ELb0ELb0ELi2EEENS1_19SingleTileSchedulerILb0ELb0ELb0ELi128EEEEEEEEEvNT_6ParamsE$_ZN4cute5tupleIJNS0_IJNS_1CILi1EEENS0_IJS2_NS1_ILi2EEES3_EEEEEENS0_IJNS1_ILi0EEENS0_IJS2_NS1_ILi256EEEiEEEEEEEEC2ERKS5_RKS9_,($_ZN7cutlass13device_kernelIN5flash19enable_sm80_to_sm89INS1_16FlashAttnBwdSm80INS1_25CollectiveMainloopBwdSm80ILi2ELi2EN4cute5tupleIJNS5_1CILi128EEES8_NS7_ILi64EEEEEENS_10bfloat16_tEfNS_4arch4Sm80ELb0ELb0ELb1ELb0ELb1ELb0ELb0ELb0ELi2ELi4ELi4ELi4ELb0EEENS1_21CollectiveEpilogueBwdISA_SB_SD_Li256ELb0ELb0ELi2EEENS1_19SingleTileSchedulerILb0ELb0ELb0ELi128EEEEEEEEEvNT_6ParamsE$_ZN4cute5tupleIJNS0_IJNS_1CILi1EEENS1_ILi2EEEEEENS0_IJNS1_ILi0EEEiEEEEEC2ERKS4_RKS6_ - $_ZN7cutlass13device_kernelIN5flash19enable_sm80_to_sm89INS1_16FlashAttnBwdSm80INS1_25CollectiveMainloopBwdSm80ILi2ELi2EN4cute5tupleIJNS5_1CILi128EEES8_NS7_ILi64EEEEEENS_10bfloat16_tEfNS_4arch4Sm80ELb0ELb0ELb1ELb0ELb1ELb0ELb0ELb0ELi2ELi4ELi4ELi4ELb0EEENS1_21CollectiveEpilogueBwdISA_SB_SD_Li256ELb0ELb0ELi2EEENS1_19SingleTileSchedulerILb0ELb0ELb0ELi128EEEEEEEEEvNT_6ParamsE$_ZN4cute5tupleIJNS0_IJNS_1CILi1EEENS0_IJS2_NS1_ILi2EEES3_EEEEEENS0_IJNS1_ILi0EEENS0_IJS2_NS1_ILi256EEEiEEEEEEEEC2ERKS5_RKS9_)
$_ZN7cutlass13device_kernelIN5flash19enable_sm80_to_sm89INS1_16FlashAttnBwdSm80INS1_25CollectiveMainloopBwdSm80ILi2ELi2EN4cute5tupleIJNS5_1CILi128EEES8_NS7_ILi64EEEEEENS_10bfloat16_tEfNS_4arch4Sm80ELb0ELb0ELb1ELb0ELb1ELb0ELb0ELb0ELi2ELi4ELi4ELi4ELb0EEENS1_21CollectiveEpilogueBwdISA_SB_SD_Li256ELb0ELb0ELi2EEENS1_19SingleTileSchedulerILb0ELb0ELb0ELi128EEEEEEEEEvNT_6ParamsE$_ZN4cute5tupleIJNS0_IJNS_1CILi1EEENS0_IJS2_NS1_ILi2EEES3_EEEEEENS0_IJNS1_ILi0EEENS0_IJS2_NS1_ILi256EEEiEEEEEEEEC2ERKS5_RKS9_:
[----:B------:R-:W-:Y:S02]  /*a840*/  MOV R4, 0xa860 ;  /* 0x0000a86000047802 */ /* 0x000fe40000000f00 */
[----:B------:R-:W-:Y:S05]  /*a850*/  CALL.REL.NOINC `($_ZN7cutlass13device_kernelIN5flash19enable_sm80_to_sm89INS1_16FlashAttnBwdSm80INS1_25CollectiveMainloopBwdSm80ILi2ELi2EN4cute5tupleIJNS5_1CILi128EEES8_NS7_ILi64EEEEEENS_10bfloat16_tEfNS_4arch4Sm80ELb0ELb0ELb1ELb0ELb1ELb0ELb0ELb0ELi2ELi4ELi4ELi4ELb0EEENS1_21CollectiveEpilogueBwdISA_SB_SD_Li256ELb0ELb0ELi2EEENS1_19SingleTileSchedulerILb0ELb0ELb0ELi128EEEEEEEEEvNT_6ParamsE$_ZN4cute3eso3ESOILb1ELb0EJNS_5tupleIJNS_1CILi1EEENS2_IJS4_NS3_ILi2EEES5_EEEEEENS2_IJNS3_ILi0EEENS2_IJS4_NS3_ILi256EEEiEEEEEEEEC2ERKS7_RKSB_) ;  /* 0xffffdc9000007944 */ /* 0x000fea0003c3ffff */
[----:B-1----:R-:W-:Y:S02]  /*a860*/  MOV R2, R6 ;  /* 0x0000000600027202 */ /* 0x002fe40000000f00 */
[----:B------:R-:W-:-:S04]  /*a870*/  MOV R3, 0x0 ;  /* 0x0000000000037802 */ /* 0x000fc80000000f00 */
[----:B------:R-:W-:Y:S05]  /*a880*/  RET.REL.NODEC R2 `(_ZN7cutlass13device_kernelIN5flash19enable_sm80_to_sm89INS1_16FlashAttnBwdSm80INS1_25CollectiveMainloopBwdSm80ILi2ELi2EN4cute5tupleIJNS5_1CILi128EEES8_NS7_ILi64EEEEEENS_10bfloat16_tEfNS_4arch4Sm80ELb0ELb0ELb1ELb0ELb1ELb0ELb0ELb0ELi2ELi4ELi4ELi4ELb0EEENS1_21CollectiveEpilogueBwdISA_SB_SD_Li256ELb0ELb0ELi2EEENS1_19SingleTileSchedulerILb0ELb0ELb0ELi128EEEEEEEEEvNT_6ParamsE) ;  /* 0xffff577002007950 */ /* 0x000fea0003c3ffff */
        .type           $_ZN7cutlass13device_kernelIN5flash19enable_sm80_to_sm89INS1_16FlashAttnBwdSm80INS1_25CollectiveMainloopBwdSm80ILi2ELi2EN4cute5tupleIJNS5_1CILi128EEES8_NS7_ILi64EEEEEENS_10bfloat16_tEfNS_4arch4Sm80ELb0ELb0ELb1ELb0ELb1ELb0ELb0ELb0ELi2ELi4ELi4ELi4ELb0EEENS1_21CollectiveEpilogueBwdISA_SB_SD_Li256ELb0ELb0ELi2EEENS1_19SingleTileSchedulerILb0ELb0ELb0ELi128EEEEEEEEEvNT_6ParamsE$_ZN4cute5tupleIJNS0_IJNS_1CILi1EEENS1_ILi2EEEEEENS0_IJNS1_ILi0EEEiEEEEEC2ERKS4_RKS6_,@function
        .size           $_ZN7cutlass13device_kernelIN5flash19enable_sm80_to_sm89INS1_16FlashAttnBwdSm80INS1_25CollectiveMainloopBwdSm80ILi2ELi2EN4cute5tupleIJNS5_1CILi128EEES8_NS7_ILi64EEEEEENS_10bfloat16_tEfNS_4arch4Sm80ELb0ELb0ELb1ELb0ELb1ELb0ELb0ELb0ELi2ELi4ELi4ELi4ELb0EEENS1_21CollectiveEpilogueBwdISA_SB_SD_Li256ELb0ELb0ELi2EEENS1_19SingleTileSchedulerILb0ELb0ELb0ELi128EEEEEEEEEvNT_6ParamsE$_ZN4cute5tupleIJNS0_IJNS_1CILi1EEENS1_ILi2EEEEEENS0_IJNS1_ILi0EEEiEEEEEC2ERKS4_RKS6_,($_ZN7cutlass13device_kernelIN5flash19enable_sm80_to_sm89INS1_16FlashAttnBwdSm80INS1_25CollectiveMainloopBwdSm80ILi2ELi2EN4cute5tupleIJNS5_1CILi128EEES8_NS7_ILi64EEEEEENS_10bfloat16_tEfNS_4arch4Sm80ELb0ELb0ELb1ELb0ELb1ELb0ELb0ELb0ELi2ELi4ELi4ELi4ELb0EEENS1_21CollectiveEpilogueBwdISA_SB_SD_Li256ELb0ELb0ELi2EEENS1_19SingleTileSchedulerILb0ELb0ELb0ELi128EEEEEEEEEvNT_6ParamsE$_ZN4cute5tupleIJNS0_IJNS_1CILi1EEENS1_ILi2EEES3_EEENS0_IJS2_NS1_ILi256EEEiEEEEEC2ERKS4_RKS6_ - $_ZN7cutlass13device_kernelIN5flash19enable_sm80_to_sm89INS1_16FlashAttnBwdSm80INS1_25CollectiveMainloopBwdSm80ILi2ELi2EN4cute5tupleIJNS5_1CILi128EEES8_NS7_ILi64EEEEEENS_10bfloat16_tEfNS_4arch4Sm80ELb0ELb0ELb1ELb0ELb1ELb0ELb0ELb0ELi2ELi4ELi4ELi4ELb0EEENS1_21CollectiveEpilogueBwdISA_SB_SD_Li256ELb0ELb0ELi2EEENS1_19SingleTileSchedulerILb0ELb0ELb0ELi128EEEEEEEEEvNT_6ParamsE$_ZN4cute5tupleIJNS0_IJNS_1CILi1EEENS1_ILi2EEEEEENS0_IJNS1_ILi0EEEiEEEEEC2ERKS4_RKS6_)
$_ZN7cutlass13device_kernelIN5flash19enable_sm80_to_sm89INS1_16FlashAttnBwdSm80INS1_25CollectiveMainloopBwdSm80ILi2ELi2EN4cute5tupleIJNS5_1CILi128EEES8_NS7_ILi64EEEEEENS_10bfloat16_tEfNS_4arch4Sm80ELb0ELb0ELb1ELb0ELb1ELb0ELb0ELb0ELi2ELi4ELi4ELi4ELb0EEENS1_21CollectiveEpilogueBwdISA_SB_SD_Li256ELb0ELb0ELi2EEENS1_19SingleTileSchedulerILb0ELb0ELb0ELi128EEEEEEEEEvNT_6ParamsE$_ZN4cute5tupleIJNS0_IJNS_1CILi1EEENS1_ILi2EEEEEENS0_IJNS1_ILi0EEEiEEEEEC2ERKS4_RKS6_:
[----:B------:R-:W-:Y:S02]  /*a890*/  MOV R4, 0xa8b0 ;  /* 0x0000a8b000047802 */ /* 0x000fe40000000f00 */
[----:B------:R-:W-:Y:S05]  /*a8a0*/  CALL.REL.NOINC `($_ZN7cutlass13device_kernelIN5flash19enable_sm80_to_sm89INS1_16FlashAttnBwdSm80INS1_25CollectiveMainloopBwdSm80ILi2ELi2EN4cute5tupleIJNS5_1CILi128EEES8_NS7_ILi64EEEEEENS_10bfloat16_tEfNS_4arch4Sm80ELb0ELb0ELb1ELb0ELb1ELb0ELb0ELb0ELi2ELi4ELi4ELi4ELb0EEENS1_21CollectiveEpilogueBwdISA_SB_SD_Li256ELb0ELb0ELi2EEENS1_19SingleTileSchedulerILb0ELb0ELb0ELi128EEEEEEEEEvNT_6ParamsE$_ZN4cute3eso3ESOILb1ELb0EJNS_5tupleIJNS_1CILi1EEENS3_ILi2EEEEEENS2_IJNS3_ILi0EEEiEEEEEC2ERKS6_RKS8_) ;  /* 0xffffde1000007944 */ /* 0x000fea0003c3ffff */
[----:B------:R-:W-:-:S04]  /*a8b0*/  MOV R7, 0x0 ;  /* 0x0000000000077802 */ /* 0x000fc80000000f00 */
[----:B------:R-:W-:Y:S05]  /*a8c0*/  RET.REL.NODEC R6 `(_ZN7cutlass13device_kernelIN5flash19enable_sm80_to_sm89INS1_16FlashAttnBwdSm80INS1_25CollectiveMainloopBwdSm80ILi2ELi2EN4cute5tupleIJNS5_1CILi128EEES8_NS7_ILi64EEEEEENS_10bfloat16_tEfNS_4arch4Sm80ELb0ELb0ELb1ELb0ELb1ELb0ELb0ELb0ELi2ELi4ELi4ELi4ELb0EEENS1_21CollectiveEpilogueBwdISA_SB_SD_Li256ELb0ELb0ELi2EEENS1_19SingleTileSchedulerILb0ELb0ELb0ELi128EEEEEEEEEvNT_6ParamsE) ;  /* 0xffff573006007950 */ /* 0x000fea0003c3ffff */
        .type           $_ZN7cutlass13device_kernelIN5flash19enable_sm80_to_sm89INS1_16FlashAttnBwdSm80INS1_25CollectiveMainloopBwdSm80ILi2ELi2EN4cute5tupleIJNS5_1CILi128EEES8_NS7_ILi64EEEEEENS_10bfloat16_tEfNS_4arch4Sm80ELb0ELb0ELb1ELb0ELb1ELb0ELb0ELb0ELi2ELi4ELi4ELi4ELb0EEENS1_21CollectiveEpilogueBwdISA_SB_SD_Li256ELb0ELb0ELi2EEENS1_19SingleTileSchedulerILb0ELb0ELb0ELi128EEEEEEEEEvNT_6ParamsE$_ZN4cute5tupleIJNS0_IJNS_1CILi1EEENS1_ILi2EEES3_EEENS0_IJS2_NS1_ILi256EEEiEEEEEC2ERKS4_RKS6_,@function
        .size           $_ZN7cutlass13device_kernelIN5flash19enable_sm80_to_sm89INS1_16FlashAttnBwdSm80INS1_25CollectiveMainloopBwdSm80ILi2ELi2EN4cute5tupleIJNS5_1CILi128EEES8_NS7_ILi64EEEEEENS_10bfloat16_tEfNS_4arch4Sm80ELb0ELb0ELb1ELb0ELb1ELb0ELb0ELb0ELi2ELi4ELi4ELi4ELb0EEENS1_21CollectiveEpilogueBwdISA_SB_SD_Li256ELb0ELb0ELi2EEENS1_19SingleTileSchedulerILb0ELb0ELb0ELi128EEEEEEEEEvNT_6ParamsE$_ZN4cute5tupleIJNS0_IJNS_1CILi1EEENS1_ILi2EEES3_EEENS0_IJS2_NS1_ILi256EEEiEEEEEC2ERKS4_RKS6_,($_ZN7cutlass13device_kernelIN5flash19enable_sm80_to_sm89INS1_16FlashAttnBwdSm80INS1_25CollectiveMainloopBwdSm80ILi2ELi2EN4cute5tupleIJNS5_1CILi128EEES8_NS7_ILi64EEEEEENS_10bfloat16_tEfNS_4arch4Sm80ELb0ELb0ELb1ELb0ELb1ELb0ELb0ELb0ELi2ELi4ELi4ELi4ELb0EEENS1_21CollectiveEpilogueBwdISA_SB_SD_Li256ELb0ELb0ELi2EEENS1_19SingleTileSchedulerILb0ELb0ELb0ELi128EEEEEEEEEvNT_6ParamsE$_ZN4cute5tupleIJNS0_IJNS_1CILi2EEEEEENS0_IJiEEEEEC2ERKS3_RKS4_ - $_ZN7cutlass13device_kernelIN5flash19enable_sm80_to_sm89INS1_16FlashAttnBwdSm80INS1_25CollectiveMainloopBwdSm80ILi2ELi2EN4cute5tupleIJNS5_1CILi128EEES8_NS7_ILi64EEEEEENS_10bfloat16_tEfNS_4arch4Sm80ELb0ELb0ELb1ELb0ELb1ELb0ELb0ELb0ELi2ELi4ELi4ELi4ELb0EEENS1_21CollectiveEpilogueBwdISA_SB_SD_Li256ELb0ELb0ELi2EEENS1_19SingleTileSchedulerILb0ELb0ELb0ELi128EEEEEEEEEvNT_6ParamsE$_ZN4cute5tupleIJNS0_IJNS_1CILi1EEENS1_ILi2EEES3_EEENS0_IJS2_NS1_ILi256EEEiEEEEEC2ERKS4_RKS6_)
$_ZN7cutlass13device_kernelIN5flash19enable_sm80_to_sm89INS1_16FlashAttnBwdSm80INS1_25CollectiveMainloopBwdSm80ILi2ELi2EN4cute5tupleIJNS5_1CILi128EEES8_NS7_ILi64EEEEEENS_10bfloat16_tEfNS_4arch4Sm80ELb0ELb0ELb1ELb0ELb1ELb0ELb0ELb0ELi2ELi4ELi4ELi4ELb0EEENS1_21CollectiveEpilogueBwdISA_SB_SD_Li256ELb0ELb0ELi2EEENS1_19SingleTileSchedulerILb0ELb0ELb0ELi128EEEEEEEEEvNT_6ParamsE$_ZN4cute5tupleIJNS0_IJNS_1CILi1EEENS1_ILi2EEES3_EEENS0_IJS2_NS1_ILi256EEEiEEEEEC2ERKS4_RKS6_:
[----:B------:R-:W-:Y:S02]  /*a8d0*/  MOV R4, 0xa8f0 ;  /* 0x0000a8f000047802 */ /* 0x000fe40000000f00 */
[----:B------:R-:W-:Y:S05]  /*a8e0*/  CALL.REL.NOINC `($_ZN7cutlass13device_kernelIN5flash19enable_sm80_to_sm89INS1_16FlashAttnBwdSm80INS1_25CollectiveMainloopBwdSm80ILi2ELi2EN4cute5tupleIJNS5_1CILi128EEES8_NS7_ILi64EEEEEENS_10bfloat16_tEfNS_4arch4Sm80ELb0ELb0ELb1ELb0ELb1ELb0ELb0ELb0ELi2ELi4ELi4ELi4ELb0EEENS1_21CollectiveEpilogueBwdISA_SB_SD_Li256ELb0ELb0ELi2EEENS1_19SingleTileSchedulerILb0ELb0ELb0ELi128EEEEEEEEEvNT_6ParamsE$_ZN4cute3eso3ESOILb1ELb0EJNS_5tupleIJNS_1CILi1EEENS3_ILi2EEES5_EEENS2_IJS4_NS3_ILi256EEEiEEEEEC2ERKS6_RKS8_) ;  /* 0xffffde1000007944 */ /* 0x000fea0003c3ffff */
[----:B-1----:R-:W-:Y:S02]  /*a8f0*/  MOV R2, R6 ;  /* 0x0000000600027202 */ /* 0x002fe40000000f00 */
[----:B------:R-:W-:-:S04]  /*a900*/  MOV R3, 0x0 ;  /* 0x0000000000037802 */ /* 0x000fc80000000f00 */
[----:B------:R-:W-:Y:S05]  /*a910*/  RET.REL.NODEC R2 `(_ZN7cutlass13device_kernelIN5flash19enable_sm80_to_sm89INS1_16FlashAttnBwdSm80INS1_25CollectiveMainloopBwdSm80ILi2ELi2EN4cute5tupleIJNS5_1CILi128EEES8_NS7_ILi64EEEEEENS_10bfloat16_tEfNS_4arch4Sm80ELb0ELb0ELb1ELb0ELb1ELb0ELb0ELb0ELi2ELi4ELi4ELi4ELb0EEENS1_21CollectiveEpilogueBwdISA_SB_SD_Li256ELb0ELb0ELi2EEENS1_19SingleTileSchedulerILb0ELb0ELb0ELi128EEEEEEEEEvNT_6ParamsE) ;  /* 0xffff56e002007950 */ /* 0x000fea0003c3ffff */
        .type           $_ZN7cutlass13device_kernelIN5flash19enable_sm80_to_sm89INS1_16FlashAttnBwdSm80INS1_25CollectiveMainloopBwdSm80ILi2ELi2EN4cute5tupleIJNS5_1CILi128EEES8_NS7_ILi64EEEEEENS_10bfloat16_tEfNS_4arch4Sm80ELb0ELb0ELb1ELb0ELb1ELb0ELb0ELb0ELi2ELi4ELi4ELi4ELb0EEENS1_21CollectiveEpilogueBwdISA_SB_SD_Li256ELb0ELb0ELi2EEENS1_19SingleTileSchedulerILb0ELb0ELb0ELi128EEEEEEEEEvNT_6ParamsE$_ZN4cute5tupleIJNS0_IJNS_1CILi2EEEEEENS0_IJiEEEEEC2ERKS3_RKS4_,@function
        .size           $_ZN7cutlass13device_kernelIN5flash19enable_sm80_to_sm89INS1_16FlashAttnBwdSm80INS1_25CollectiveMainloopBwdSm80ILi2ELi2EN4cute5tupleIJNS5_1CILi128EEES8_NS7_ILi64EEEEEENS_10bfloat16_tEfNS_4arch4Sm80ELb0ELb0ELb1ELb0ELb1ELb0ELb0ELb0ELi2ELi4ELi4ELi4ELb0EEENS1_21CollectiveEpilogueBwdISA_SB_SD_Li256ELb0ELb0ELi2EEENS1_19SingleTileSchedulerILb0ELb0ELb0ELi128EEEEEEEEEvNT_6ParamsE$_ZN4cute5tupleIJNS0_IJNS_1CILi2EEEEEENS0_IJiEEEEEC2ERKS3_RKS4_,($_ZN7cutlass13device_kernelIN5flash19enable_sm80_to_sm89INS1_16FlashAttnBwdSm80INS1_25CollectiveMainloopBwdSm80ILi2ELi2EN4cute5tupleIJNS5_1CILi128EEES8_NS7_ILi64EEEEEENS_10bfloat16_tEfNS_4arch4Sm80ELb0ELb0ELb1ELb0ELb1ELb0ELb0ELb0ELi2ELi4ELi4ELi4ELb0EEENS1_21CollectiveEpilogueBwdISA_SB_SD_Li256ELb0ELb0ELi2EEENS1_19SingleTileSchedulerILb0ELb0ELb0ELi128EEEEEEEEEvNT_6ParamsE$_ZN4cute5tupleIJNS0_IJNS_1CILi2EEES2_EEENS0_IJNS1_ILi1EEEiEEEEEC2ERKS3_RKS5_ - $_ZN7cutlass13device_kernelIN5flash19enable_sm80_to_sm89INS1_16FlashAttnBwdSm80INS1_25CollectiveMainloopBwdSm80ILi2ELi2EN4cute5tupleIJNS5_1CILi128EEES8_NS7_ILi64EEEEEENS_10bfloat16_tEfNS_4arch4Sm80ELb0ELb0ELb1ELb0ELb1ELb0ELb0ELb0ELi2ELi4ELi4ELi4ELb0EEENS1_21CollectiveEpilogueBwdISA_SB_SD_Li256ELb0ELb0ELi2EEENS1_19SingleTileSchedulerILb0ELb0ELb0ELi128EEEEEEEEEvNT_6ParamsE$_ZN4cute5tupleIJNS0_IJNS_1CILi2EEEEEENS0_IJiEEEEEC2ERKS3_RKS4_)
$_ZN7cutlass13device_kernelIN5flash19enable_sm80_to_sm89INS1_16FlashAttnBwdSm80INS1_25CollectiveMainloopBwdSm80ILi2ELi2EN4cute5tupleIJNS5_1CILi128EEES8_NS7_ILi64EEEEEENS_10bfloat16_tEfNS_4arch4Sm80ELb0ELb0ELb1ELb0ELb1ELb0ELb0ELb0ELi2ELi4ELi4ELi4ELb0EEENS1_21CollectiveEpilogueBwdISA_SB_SD_Li256ELb0ELb0ELi2EEENS1_19SingleTileSchedulerILb0ELb0ELb0ELi128EEEEEEEEEvNT_6ParamsE$_ZN4cute5tupleIJNS0_IJNS_1CILi2EEEEEENS0_IJiEEEEEC2ERKS3_RKS4_:
[----:B------:R-:W-:Y:S02]  /*a920*/  MOV R6, 0xa940 ;  /* 0x0000a94000067802 */ /* 0x000fe40000000f00 */
[----:B------:R-:W-:Y:S05]  /*a930*/  CALL.REL.NOINC `($_ZN7cutlass13device_kernelIN5flash19enable_sm80_to_sm89INS1_16FlashAttnBwdSm80INS1_25CollectiveMainloopBwdSm80ILi2ELi2EN4cute5tupleIJNS5_1CILi128EEES8_NS7_ILi64EEEEEENS_10bfloat16_tEfNS_4arch4Sm80ELb0ELb0ELb1ELb0ELb1ELb0ELb0ELb0ELi2ELi4ELi4ELi4ELb0EEENS1_21CollectiveEpilogueBwdISA_SB_SD_Li256ELb0ELb0ELi2EEENS1_19SingleTileSchedulerILb0ELb0ELb0ELi128EEEEEEEEEvNT_6ParamsE$_ZN4cute3eso3ESOILb1ELb0EJNS_5tupleIJNS_1CILi2EEEEEENS2_IJiEEEEEC2ERKS5_RKS6_) ;  /* 0xffffde0000007944 */ /* 0x000fea0003c3ffff */
[----:B------:R-:W-:-:S04]  /*a940*/  MOV R5, 0x0 ;  /* 0x0000000000057802 */ /* 0x000fc80000000f00 */
[----:B------:R-:W-:Y:S05]  /*a950*/  RET.REL.NODEC R4 `(_ZN7cutlass13device_kernelIN5flash19enable_sm80_to_sm89INS1_16FlashAttnBwdSm80INS1_25CollectiveMainloopBwdSm80ILi2ELi2EN4cute5tupleIJNS5_1CILi128EEES8_NS7_ILi64EEEEEENS_10bfloat16_tEfNS_4arch4Sm80ELb0ELb0ELb1ELb0ELb1ELb0ELb0ELb0ELi2ELi4ELi4ELi4ELb0EEENS1_21CollectiveEpilogueBwdISA_SB_SD_Li256ELb0ELb0ELi2EEENS1_19SingleTileSchedulerILb0ELb0ELb0ELi128EEEEEEEEEvNT_6ParamsE) ;  /* 0xffff56a004007950 */ /* 0x000fea0003c3ffff */
        .type           $_ZN7cutlass13device_kernelIN5flash19enable_sm80_to_sm89INS1_16FlashAttnBwdSm80INS1_25CollectiveMainloopBwdSm80ILi2ELi2EN4cute5tupleIJNS5_1CILi128EEES8_NS7_ILi64EEEEEENS_10bfloat16_tEfNS_4arch4Sm80ELb0ELb0ELb1ELb0ELb1ELb0ELb0ELb0ELi2ELi4ELi4ELi4ELb0EEENS1_21CollectiveEpilogueBwdISA_SB_SD_Li256ELb0ELb0ELi2EEENS1_19SingleTileSchedulerILb0ELb0ELb0ELi128EEEEEEEEEvNT_6ParamsE$_ZN4cute5tupleIJNS0_IJNS_1CILi2EEES2_EEENS0_IJNS1_ILi1EEEiEEEEEC2ERKS3_RKS5_,@function
        .size           $_ZN7cutlass13device_kernelIN5flash19enable_sm80_to_sm89INS1_16FlashAttnBwdSm80INS1_25CollectiveMainloopBwdSm80ILi2ELi2EN4cute5tupleIJNS5_1CILi128EEES8_NS7_ILi64EEEEEENS_10bfloat16_tEfNS_4arch4Sm80ELb0ELb0ELb1ELb0ELb1ELb0ELb0ELb0ELi2ELi4ELi4ELi4ELb0EEENS1_21CollectiveEpilogueBwdISA_SB_SD_Li256ELb0ELb0ELi2EEENS1_19SingleTileSchedulerILb0ELb0ELb0ELi128EEEEEEEEEvNT_6ParamsE$_ZN4cute5tupleIJNS0_IJNS_1CILi2EEES2_EEENS0_IJNS1_ILi1EEEiEEEEEC2ERKS3_RKS5_,($_ZN7cutlass13device_kernelIN5flash19enable_sm80_to_sm89INS1_16FlashAttnBwdSm80INS1_25CollectiveMainloopBwdSm80ILi2ELi2EN4cute5tupleIJNS5_1CILi128EEES8_NS7_ILi64EEEEEENS_10bfloat16_tEfNS_4arch4Sm80ELb0ELb0ELb1ELb0ELb1ELb0ELb0ELb0ELi2ELi4ELi4ELi4ELb0EEENS1_21CollectiveEpilogueBwdISA_SB_SD_Li256ELb0ELb0ELi2EEENS1_19SingleTileSchedulerILb0ELb0ELb0ELi128EEEEEEEEEvNT_6ParamsE$_ZN4cute5tupleIJNS0_IJNS_1CILi2EEES2_EEENS0_IJiNS1_ILi4096EEEEEEEEC2ERKS3_RKS5_ - $_ZN7cutlass13device_kernelIN5flash19enable_sm80_to_sm89INS1_16FlashAttnBwdSm80INS1_25CollectiveMainloopBwdSm80ILi2ELi2EN4cute5tupleIJNS5_1CILi128EEES8_NS7_ILi64EEEEEENS_10bfloat16_tEfNS_4arch4Sm80ELb0ELb0ELb1ELb0ELb1ELb0ELb0ELb0ELi2ELi4ELi4ELi4ELb0EEENS1_21CollectiveEpilogueBwdISA_SB_SD_Li256ELb0ELb0ELi2EEENS1_19SingleTileSchedulerILb0ELb0ELb0ELi128EEEEEEEEEvNT_6ParamsE$_ZN4cute5tupleIJNS0_IJNS_1CILi2EEES2_EEENS0_IJNS1_ILi1EEEiEEEEEC2ERKS3_RKS5_)
$_ZN7cutlass13device_kernelIN5flash19enable_sm80_to_sm89INS1_16FlashAttnBwdSm80INS1_25CollectiveMainloopBwdSm80ILi2ELi2EN4cute5tupleIJNS5_1CILi128EEES8_NS7_ILi64EEEEEENS_10bfloat16_tEfNS_4arch4Sm80ELb0ELb0ELb1ELb0ELb1ELb0ELb0ELb0ELi2ELi4ELi4ELi4ELb0EEENS1_21CollectiveEpilogueBwdISA_SB_SD_Li256ELb0ELb0ELi2EEENS1_19SingleTileSchedulerILb0ELb0ELb0ELi128EEEEEEEEEvNT_6ParamsE$_ZN4cute5tupleIJNS0_IJNS_1CILi2EEES2_EEENS0_IJNS1_ILi1EEEiEEEEEC2ERKS3_RKS5_:
[----:B------:R-:W-:Y:S02]  /*a960*/  MOV R4, 0xa980 ;  /* 0x0000a98000047802 */ /* 0x000fe40000000f00 */
[----:B------:R-:W-:Y:S05]  /*a970*/  CALL.REL.NOINC `($_ZN7cutlass13device_kernelIN5flash19enable_sm80_to_sm89INS1_16FlashAttnBwdSm80INS1_25CollectiveMainloopBwdSm80ILi2ELi2EN4cute5tupleIJNS5_1CILi128EEES8_NS7_ILi64EEEEEENS_10bfloat16_tEfNS_4arch4Sm80ELb0ELb0ELb1ELb0ELb1ELb0ELb0ELb0ELi2ELi4ELi4ELi4ELb0EEENS1_21CollectiveEpilogueBwdISA_SB_SD_Li256ELb0ELb0ELi2EEENS1_19SingleTileSchedulerILb0ELb0ELb0ELi128EEEEEEEEEvNT_6ParamsE$_ZN4cute3eso3ESOILb1ELb0EJNS_5tupleIJNS_1CILi2EEES4_EEENS2_IJNS3_ILi1EEEiEEEEEC2ERKS5_RKS7_) ;  /* 0xffffde9000007944 */ /* 0x000fea0003c3ffff */
[----:B-1----:R-:W-:Y:S02]  /*a980*/  MOV R2, R6 ;  /* 0x0000000600027202 */ /* 0x002fe40000000f00 */
[----:B------:R-:W-:-:S04]  /*a990*/  MOV R3, 0x0 ;  /* 0x0000000000037802 */ /* 0x000fc80000000f00 */
[----:B------:R-:W-:Y:S05]  /*a9a0*/  RET.REL.NODEC R2 `(_ZN7cutlass13device_kernelIN5flash19enable_sm80_to_sm89INS1_16FlashAttnBwdSm80INS1_25CollectiveMainloopBwdSm80ILi2ELi2EN4cute5tupleIJNS5_1CILi128EEES8_NS7_ILi64EEEEEENS_10bfloat16_tEfNS_4arch4Sm80ELb0ELb0ELb1ELb0ELb1ELb0ELb0ELb0ELi2ELi4ELi4ELi4ELb0EEENS1_21CollectiveEpilogueBwdISA_SB_SD_Li256ELb0ELb0ELi2EEENS1_19SingleTileSchedulerILb0ELb0ELb0ELi128EEEEEEEEEvNT_6ParamsE) ;  /* 0xffff565002007950 */ /* 0x000fea0003c3ffff */
        .type           $_ZN7cutlass13device_kernelIN5flash19enable_sm80_to_sm89INS1_16FlashAttnBwdSm80INS1_25CollectiveMainloopBwdSm80ILi2ELi2EN4cute5tupleIJNS5_1CILi128EEES8_NS7_ILi64EEEEEENS_10bfloat16_tEfNS_4arch4Sm80ELb0ELb0ELb1ELb0ELb1ELb0ELb0ELb0ELi2ELi4ELi4ELi4ELb0EEENS1_21CollectiveEpilogueBwdISA_SB_SD_Li256ELb0ELb0ELi2EEENS1_19SingleTileSchedulerILb0ELb0ELb0ELi128EEEEEEEEEvNT_6ParamsE$_ZN4cute5tupleIJNS0_IJNS_1CILi2EEES2_EEENS0_IJiNS1_ILi4096EEEEEEEEC2ERKS3_RKS5_,@function
        .size           $_ZN7cutlass13device_kernelIN5flash19enable_sm80_to_sm89INS1_16FlashAttnBwdSm80INS1_25CollectiveMainloopBwdSm80ILi2ELi2EN4cute5tupleIJNS5_1CILi128EEES8_NS7_ILi64EEEEEENS_10bfloat16_tEfNS_4arch4Sm80ELb0ELb0ELb1ELb0ELb1ELb0ELb0ELb0ELi2ELi4ELi4ELi4ELb0EEENS1_21CollectiveEpilogueBwdISA_SB_SD_Li256ELb0ELb0ELi2EEENS1_19SingleTileSchedulerILb0ELb0ELb0ELi128EEEEEEEEEvNT_6ParamsE$_ZN4cute5tupleIJNS0_IJNS_1CILi2EEES2_EEENS0_IJiNS1_ILi4096EEEEEEEEC2ERKS3_RKS5_,($_ZN7cutlass13device_kernelIN5flash19enable_sm80_to_sm89INS1_16FlashAttnBwdSm80INS1_25CollectiveMainloopBwdSm80ILi2ELi2EN4cute5tupleIJNS5_1CILi128EEES8_NS7_ILi64EEEEEENS_10bfloat16_tEfNS_4arch4Sm80ELb0ELb0ELb1ELb0ELb1ELb0ELb0ELb0ELi2ELi4ELi4ELi4ELb0EEENS1_21CollectiveEpilogueBwdISA_SB_SD_Li256ELb0ELb0ELi2EEENS1_19SingleTileSchedulerILb0ELb0ELb0ELi128EEEEEEEEEvNT_6ParamsE$_ZN4cute5tupleIJNS0_IJNS_1CILi2EEES2_EEENS0_IJiNS1_ILi512EEEEEEEEC2ERKS3_RKS5_ - $_ZN7cutlass13device_kernelIN5flash19enable_sm80_to_sm89INS1_16FlashAttnBwdSm80INS1_25CollectiveMainloopBwdSm80ILi2ELi2EN4cute5tupleIJNS5_1CILi128EEES8_NS7_ILi64EEEEEENS_10bfloat16_tEfNS_4arch4Sm80ELb0ELb0ELb1ELb0ELb1ELb0ELb0ELb0ELi2ELi4ELi4ELi4ELb0EEENS1_21CollectiveEpilogueBwdISA_SB_SD_Li256ELb0ELb0ELi2EEENS1_19SingleTileSchedulerILb0ELb0ELb0ELi128EEEEEEEEEvNT_6ParamsE$_ZN4cute5tupleIJNS0_IJNS_1CILi2EEES2_EEENS0_IJiNS1_ILi4096EEEEEEEEC2ERKS3_RKS5_)
$_ZN7cutlass13device_kernelIN5flash19enable_sm80_to_sm89INS1_16FlashAttnBwdSm80INS1_25CollectiveMainloopBwdSm80ILi2ELi2EN4cute5tupleIJNS5_1CILi128EEES8_NS7_ILi64EEEEEENS_10bfloat16_tEfNS_4arch4Sm80ELb0ELb0ELb1ELb0ELb1ELb0ELb0ELb0ELi2ELi4ELi4ELi4ELb0EEENS1_21CollectiveEpilogueBwdISA_SB_SD_Li256ELb0ELb0ELi2EEENS1_19SingleTileSchedulerILb0ELb0ELb0ELi128EEEEEEEEEvNT_6ParamsE$_ZN4cute5tupleIJNS0_IJNS_1CILi2EEES2_EEENS0_IJiNS1_ILi4096EEEEEEEEC2ERKS3_RKS5_:
[----:B------:R-:W-:Y:S02]  /*a9b0*/  MOV R4, 0xa9d0 ;  /* 0x0000a9d000047802 */ /* 0x000fe40000000f00 */
[----:B------:R-:W-:Y:S05]  /*a9c0*/  CALL.REL.NOINC `($_ZN7cutlass13device_kernelIN5flash19enable_sm80_to_sm89INS1_16FlashAttnBwdSm80INS1_25CollectiveMainloopBwdSm80ILi2ELi2EN4cute5tupleIJNS5_1CILi128EEES8_NS7_ILi64EEEEEENS_10bfloat16_tEfNS_4arch4Sm80ELb0ELb0ELb1ELb0ELb1ELb0ELb0ELb0ELi2ELi4ELi4ELi4ELb0EEENS1_21CollectiveEpilogueBwdISA_SB_SD_Li256ELb0ELb0ELi2EEENS1_19SingleTileSchedulerILb0ELb0ELb0ELi128EEEEEEEEEvNT_6ParamsE$_ZN4cute3eso3ESOILb1ELb0EJNS_5tupleIJNS_1CILi2EEES4_EEENS2_IJiNS3_ILi4096EEEEEEEEC2ERKS5_RKS7_) ;  /* 0xffffde8000007944 */ /* 0x000fea0003c3ffff */
[----:B-1----:R-:W-:Y:S02]  /*a9d0*/  MOV R2, R6 ;  /* 0x0000000600027202 */ /* 0x002fe40000000f00 */
[----:B------:R-:W-:-:S04]  /*a9e0*/  MOV R3, 0x0 ;  /* 0x0000000000037802 */ /* 0x000fc80000000f00 */
[----:B------:R-:W-:Y:S05]  /*a9f0*/  RET.REL.NODEC R2 `(_ZN7cutlass13device_kernelIN5flash19enable_sm80_to_sm89INS1_16FlashAttnBwdSm80INS1_25CollectiveMainloopBwdSm80ILi2ELi2EN4cute5tupleIJNS5_1CILi128EEES8_NS7_ILi64EEEEEENS_10bfloat16_tEfNS_4arch4Sm80ELb0ELb0ELb1ELb0ELb1ELb0ELb0ELb0ELi2ELi4ELi4ELi4ELb0EEENS1_21CollectiveEpilogueBwdISA_SB_SD_Li256ELb0ELb0ELi2EEENS1_19SingleTileSchedulerILb0ELb0ELb0ELi128EEEEEEEEEvNT_6ParamsE) ;  /* 0xffff560002007950 */ /* 0x000fea0003c3ffff */
        .type           $_ZN7cutlass13device_kernelIN5flash19enable_sm80_to_sm89INS1_16FlashAttnBwdSm80INS1_25CollectiveMainloopBwdSm80ILi2ELi2EN4cute5tupleIJNS5_1CILi128EEES8_NS7_ILi64EEEEEENS_10bfloat16_tEfNS_4arch4Sm80ELb0ELb0ELb1ELb0ELb1ELb0ELb0ELb0ELi2ELi4ELi4ELi4ELb0EEENS1_21CollectiveEpilogueBwdISA_SB_SD_Li256ELb0ELb0ELi2EEENS1_19SingleTileSchedulerILb0ELb0ELb0ELi128EEEEEEEEEvNT_6ParamsE$_ZN4cute5tupleIJNS0_IJNS_1CILi2EEES2_EEENS0_IJiNS1_ILi512EEEEEEEEC2ERKS3_RKS5_,@function
        .size           $_ZN7cutlass13device_kernelIN5flash19enable_sm80_to_sm89INS1_16FlashAttnBwdSm80INS1_25CollectiveMainloopBwdSm80ILi2ELi2EN4cute5tupleIJNS5_1CILi128EEES8_NS7_ILi64EEEEEENS_10bfloat16_tEfNS_4arch4Sm80ELb0ELb0ELb1ELb0ELb1ELb0ELb0ELb0ELi2ELi4ELi4ELi4ELb0EEENS1_21CollectiveEpilogueBwdISA_SB_SD_Li256ELb0ELb0ELi2EEENS1_19SingleTileSchedulerILb0ELb0ELb0ELi128EEEEEEEEEvNT_6ParamsE$_ZN4cute5tupleIJNS0_IJNS_1CILi2EEES2_EEENS0_IJiNS1_ILi512EEEEEEEEC2ERKS3_RKS5_,($_ZN7cutlass13device_kernelIN5flash19enable_sm80_to_sm89INS1_16FlashAttnBwdSm80INS1_25CollectiveMainloopBwdSm80ILi2ELi2EN4cute5tupleIJNS5_1CILi128EEES8_NS7_ILi64EEEEEENS_10bfloat16_tEfNS_4arch4Sm80ELb0ELb0ELb1ELb0ELb1ELb0ELb0ELb0ELi2ELi4ELi4ELi4ELb0EEENS1_21CollectiveEpilogueBwdISA_SB_SD_Li256ELb0ELb0ELi2EEENS1_19SingleTileSchedulerILb0ELb0ELb0ELi128EEEEEEEEEvNT_6ParamsE$_ZN4cute5tupleIJNS0_IJNS_1CILi2EEES2_EEENS0_IJiiEEEEEC2ERKS3_RKS4_ - $_ZN7cutlass13device_kernelIN5flash19enable_sm80_to_sm89INS1_16FlashAttnBwdSm80INS1_25CollectiveMainloopBwdSm80ILi2ELi2EN4cute5tupleIJNS5_1CILi128EEES8_NS7_ILi64EEEEEENS_10bfloat16_tEfNS_4arch4Sm80ELb0ELb0ELb1ELb0ELb1ELb0ELb0ELb0ELi2ELi4ELi4ELi4ELb0EEENS1_21CollectiveEpilogueBwdISA_SB_SD_Li256ELb0ELb0ELi2EEENS1_19SingleTileSchedulerILb0ELb0ELb0ELi128EEEEEEEEEvNT_6ParamsE$_ZN4cute5tupleIJNS0_IJNS_1CILi2EEES2_EEENS0_IJiNS1_ILi512EEEEEEEEC2ERKS3_RKS5_)
$_ZN7cutlass13device_kernelIN5flash19enable_sm80_to_sm89INS1_16FlashAttnBwdSm80INS1_25CollectiveMainloopBwdSm80ILi2ELi2EN4cute5tupleIJNS5_1CILi128EEES8_NS7_ILi64EEEEEENS_10bfloat16_tEfNS_4arch4Sm80ELb0ELb0ELb1ELb0ELb1ELb0ELb0ELb0ELi2ELi4ELi4ELi4ELb0EEENS1_21CollectiveEpilogueBwdISA_SB_SD_Li256ELb0ELb0ELi2EEENS1_19SingleTileSchedulerILb0ELb0ELb0ELi128EEEEEEEEEvNT_6ParamsE$_ZN4cute5tupleIJNS0_IJNS_1CILi2EEES2_EEENS0_IJiNS1_ILi512EEEEEEEEC2ERKS3_RKS5_:
[----:B------:R-:W-:Y:S02]  /*aa00*/  MOV R4, 0xaa20 ;  /* 0x0000aa2000047802 */ /* 0x000fe40000000f00 */
[----:B------:R-:W-:Y:S05]  /*aa10*/  CALL.REL.NOINC `($_ZN7cutlass13device_kernelIN5flash19enable_sm80_to_sm89INS1_16FlashAttnBwdSm80INS1_25CollectiveMainloopBwdSm80ILi2ELi2EN4cute5tupleIJNS5_1CILi128EEES8_NS7_ILi64EEEEEENS_10bfloat16_tEfNS_4arch4Sm80ELb0ELb0ELb1ELb0ELb1ELb0ELb0ELb0ELi2ELi4ELi4ELi4ELb0EEENS1_21CollectiveEpilogueBwdISA_SB_SD_Li256ELb0ELb0ELi2EEENS1_19SingleTileSchedulerILb0ELb0ELb0ELi128EEEEEEEEEvNT_6ParamsE$_ZN4cute3eso3ESOILb1ELb0EJNS_5tupleIJNS_1CILi2EEES4_EEENS2_IJiNS3_ILi512EEEEEEEEC2ERKS5_RKS7_) ;  /* 0xffffde7000007944 */ /* 0x000fea0003c3ffff */
[----:B-1----:R-:W-:Y:S02]  /*aa20*/  MOV R2, R6 ;  /* 0x0000000600027202 */ /* 0x002fe40000000f00 */
[----:B------:R-:W-:-:S04]  /*aa30*/  MOV R3, 0x0 ;  /* 0x0000000000037802 */ /* 0x000fc80000000f00 */
[----:B------:R-:W-:Y:S05]  /*aa40*/  RET.REL.NODEC R2 `(_ZN7cutlass13device_kernelIN5flash19enable_sm80_to_sm89INS1_16FlashAttnBwdSm80INS1_25CollectiveMainloopBwdSm80ILi2ELi2EN4cute5tupleIJNS5_1CILi128EEES8_NS7_ILi64EEEEEENS_10bfloat16_tEfNS_4arch4Sm80ELb0ELb0ELb1ELb0ELb1ELb0ELb0ELb0ELi2ELi4ELi4ELi4ELb0EEENS1_21CollectiveEpilogueBwdISA_SB_SD_Li256ELb0ELb0ELi2EEENS1_19SingleTileSchedulerILb0ELb0ELb0ELi128EEEEEEEEEvNT_6ParamsE) ;  /* 0xffff55b002007950 */ /* 0x000fea0003c3ffff */
        .type           $_ZN7cutlass13device_kernelIN5flash19enable_sm80_to_sm89INS1_16FlashAttnBwdSm80INS1_25CollectiveMainloopBwdSm80ILi2ELi2EN4cute5tupleIJNS5_1CILi128EEES8_NS7_ILi64EEEEEENS_10bfloat16_tEfNS_4arch4Sm80ELb0ELb0ELb1ELb0ELb1ELb0ELb0ELb0ELi2ELi4ELi4ELi4ELb0EEENS1_21CollectiveEpilogueBwdISA_SB_SD_Li256ELb0ELb0ELi2EEENS1_19SingleTileSchedulerILb0ELb0ELb0ELi128EEEEEEEEEvNT_6ParamsE$_ZN4cute5tupleIJNS0_IJNS_1CILi2EEES2_EEENS0_IJiiEEEEEC2ERKS3_RKS4_,@function
        .size           $_ZN7cutlass13device_kernelIN5flash19enable_sm80_to_sm89INS1_16FlashAttnBwdSm80INS1_25CollectiveMainloopBwdSm80ILi2ELi2EN4cute5tupleIJNS5_1CILi128EEES8_NS7_ILi64EEEEEENS_10bfloat16_tEfNS_4arch4Sm80ELb0ELb0ELb1ELb0ELb1ELb0ELb0ELb0ELi2ELi4ELi4ELi4ELb0EEENS1_21CollectiveEpilogueBwdISA_SB_SD_Li256ELb0ELb0ELi2EEENS1_19SingleTileSchedulerILb0ELb0ELb0ELi128EEEEEEEEEvNT_6ParamsE$_ZN4cute5tupleIJNS0_IJNS_1CILi2EEES2_EEENS0_IJiiEEEEEC2ERKS3_RKS4_,($_ZN7cutlass13device_kernelIN5flash19enable_sm80_to_sm89INS1_16FlashAttnBwdSm80INS1_25CollectiveMainloopBwdSm80ILi2ELi2EN4cute5tupleIJNS5_1CILi128EEES8_NS7_ILi64EEEEEENS_10bfloat16_tEfNS_4arch4Sm80ELb0ELb0ELb1ELb0ELb1ELb0ELb0ELb0ELi2ELi4ELi4ELi4ELb0EEENS1_21CollectiveEpilogueBwdISA_SB_SD_Li256ELb0ELb0ELi2EEENS1_19SingleTileSchedulerILb0ELb0ELb0ELi128EEEEEEEEEvNT_6ParamsE$_ZN4cute5tupleIJNS0_IJNS_1CILi2EEES2_S2_EEENS0_IJNS1_ILi1EEENS1_ILi512EEEiEEEEEC2ERKS3_RKS6_ - $_ZN7cutlass13device_kernelIN5flash19enable_sm80_to_sm89INS1_16FlashAttnBwdSm80INS1_25CollectiveMainloopBwdSm80ILi2ELi2EN4cute5tupleIJNS5_1CILi128EEES8_NS7_ILi64EEEEEENS_10bfloat16_tEfNS_4arch4Sm80ELb0ELb0ELb1ELb0ELb1ELb0ELb0ELb0ELi2ELi4ELi4ELi4ELb0EEENS1_21CollectiveEpilogueBwdISA_SB_SD_Li256ELb0ELb0ELi2EEENS1_19SingleTileSchedulerILb0ELb0ELb0ELi128EEEEEEEEEvNT_6ParamsE$_ZN4cute5tupleIJNS0_IJNS_1CILi2EEES2_EEENS0_IJiiEEEEEC2ERKS3_RKS4_)
$_ZN7cutlass13device_kernelIN5flash19enable_sm80_to_sm89INS1_16FlashAttnBwdSm80INS1_25CollectiveMainloopBwdSm80ILi2ELi2EN4cute5tupleIJNS5_1CILi128EEES8_NS7_ILi64EEEEEENS_10bfloat16_tEfNS_4arch4Sm80ELb0ELb0ELb1ELb0ELb1ELb0ELb0ELb0ELi2ELi4ELi4ELi4ELb0EEENS1_21CollectiveEpilogueBwdISA_SB_SD_Li256ELb0ELb0ELi2EEENS1_19SingleTileSchedulerILb0ELb0ELb0ELi128EEEEEEEEEvNT_6ParamsE$_ZN4cute5tupleIJNS0_IJNS_1CILi2EEES2_EEENS0_IJiiEEEEEC2ERKS3_RKS4_:
[----:B------:R-:W-:Y:S02]  /*aa50*/  MOV R4, 0xaa70 ;  /* 0x0000aa7000047802 */ /* 0x000fe40000000f00 */
[----:B------:R-:W-:Y:S05]  /*aa60*/  CALL.REL.NOINC `($_ZN7cutlass13device_kernelIN5flash19enable_sm80_to_sm89INS1_16FlashAttnBwdSm80INS1_25CollectiveMainloopBwdSm80ILi2ELi2EN4cute5tupleIJNS5_1CILi128EEES8_NS7_ILi64EEEEEENS_10bfloat16_tEfNS_4arch4Sm80ELb0ELb0ELb1ELb0ELb1ELb0ELb0ELb0ELi2ELi4ELi4ELi4ELb0EEENS1_21CollectiveEpilogueBwdISA_SB_SD_Li256ELb0ELb0ELi2EEENS1_19SingleTileSchedulerILb0ELb0ELb0ELi128EEEEEEEEEvNT_6ParamsE$_ZN4cute3eso3ESOILb1ELb0EJNS_5tupleIJNS_1CILi2EEES4_EEENS2_IJiiEEEEEC2ERKS5_RKS6_) ;  /* 0xffffde6000007944 */ /* 0x000fea0003c3ffff */
[----:B-1----:R-:W-:Y:S02]  /*aa70*/  MOV R2, R6 ;  /* 0x0000000600027202 */ /* 0x002fe40000000f00 */
[----:B------:R-:W-:-:S04]  /*aa80*/  MOV R3, 0x0 ;  /* 0x0000000000037802 */ /* 0x000fc80000000f00 */
[----:B------:R-:W-:Y:S05]  /*aa90*/  RET.REL.NODEC R2 `(_ZN7cutlass13device_kernelIN5flash19enable_sm80_to_sm89INS1_16FlashAttnBwdSm80INS1_25CollectiveMainloopBwdSm80ILi2ELi2EN4cute5tupleIJNS5_1CILi128EEES8_NS7_ILi64EEEEEENS_10bfloat16_tEfNS_4arch4Sm80ELb0ELb0ELb1ELb0ELb1ELb0ELb0ELb0ELi2ELi4ELi4ELi4ELb0EEENS1_21CollectiveEpilogueBwdISA_SB_SD_Li256ELb0ELb0ELi2EEENS1_19SingleTileSchedulerILb0ELb0ELb0ELi128EEEEEEEEEvNT_6ParamsE) ;  /* 0xffff556002007950 */ /* 0x000fea0003c3ffff */
        .type           $_ZN7cutlass13device_kernelIN5flash19enable_sm80_to_sm89INS1_16FlashAttnBwdSm80INS1_25CollectiveMainloopBwdSm80ILi2ELi2EN4cute5tupleIJNS5_1CILi128EEES8_NS7_ILi64EEEEEENS_10bfloat16_tEfNS_4arch4Sm80ELb0ELb0ELb1ELb0ELb1ELb0ELb0ELb0ELi2ELi4ELi4ELi4ELb0EEENS1_21CollectiveEpilogueBwdISA_SB_SD_Li256ELb0ELb0ELi2EEENS1_19SingleTileSchedulerILb0ELb0ELb0ELi128EEEEEEEEEvNT_6ParamsE$_ZN4cute5tupleIJNS0_IJNS_1CILi2EEES2_S2_EEENS0_IJNS1_ILi1EEENS1_ILi512EEEiEEEEEC2ERKS3_RKS6_,@function
        .size           $_ZN7cutlass13device_kernelIN5flash19enable_sm80_to_sm89INS1_16FlashAttnBwdSm80INS1_25CollectiveMainloopBwdSm80ILi2ELi2EN4cute5tupleIJNS5_1CILi128EEES8_NS7_ILi64EEEEEENS_10bfloat16_tEfNS_4arch4Sm80ELb0ELb0ELb1ELb0ELb1ELb0ELb0ELb0ELi2ELi4ELi4ELi4ELb0EEENS1_21CollectiveEpilogueBwdISA_SB_SD_Li256ELb0ELb0ELi2EEENS1_19SingleTileSchedulerILb0ELb0ELb0ELi128EEEEEEEEEvNT_6ParamsE$_ZN4cute5tupleIJNS0_IJNS_1CILi2EEES2_S2_EEENS0_IJNS1_ILi1EEENS1_ILi512EEEiEEEEEC2ERKS3_RKS6_,($_ZN7cutlass13device_kernelIN5flash19enable_sm80_to_sm89INS1_16FlashAttnBwdSm80INS1_25CollectiveMainloopBwdSm80ILi2ELi2EN4cute5tupleIJNS5_1CILi128EEES8_NS7_ILi64EEEEEENS_10bfloat16_tEfNS_4arch4Sm80ELb0ELb0ELb1ELb0ELb1ELb0ELb0ELb0ELi2ELi4ELi4ELi4ELb0EEENS1_21CollectiveEpilogueBwdISA_SB_SD_Li256ELb0ELb0ELi2EEENS1_19SingleTileSchedulerILb0ELb0ELb0ELi128EEEEEEEEEvNT_6ParamsE$_ZN4cute5tupleIJNS0_IJNS_1CILi8EEENS0_IJNS1_ILi2EEES3_S3_EEENS1_ILi1EEES4_S5_EEENS0_IJS5_NS0_IJS2_iiEEENS1_ILi64EEENS0_IJiNS1_ILi144EEENS1_ILi288EEEEEENS1_ILi512EEEEEEEEC2ERKS6_RKSD_ - $_ZN7cutlass13device_kernelIN5flash19enable_sm80_to_sm89INS1_16FlashAttnBwdSm80INS1_25CollectiveMainloopBwdSm80ILi2ELi2EN4cute5tupleIJNS5_1CILi128EEES8_NS7_ILi64EEEEEENS_10bfloat16_tEfNS_4arch4Sm80ELb0ELb0ELb1ELb0ELb1ELb0ELb0ELb0ELi2ELi4ELi4ELi4ELb0EEENS1_21CollectiveEpilogueBwdISA_SB_SD_Li256ELb0ELb0ELi2EEENS1_19SingleTileSchedulerILb0ELb0ELb0ELi128EEEEEEEEEvNT_6ParamsE$_ZN4cute5tupleIJNS0_IJNS_1CILi2EEES2_S2_EEENS0_IJNS1_ILi1EEENS1_ILi512EEEiEEEEEC2ERKS3_RKS6_)
$_ZN7cutlass13device_kernelIN5flash19enable_sm80_to_sm89INS1_16FlashAttnBwdSm80INS1_25CollectiveMainloopBwdSm80ILi2ELi2EN4cute5tupleIJNS5_1CILi128EEES8_NS7_ILi64EEEEEENS_10bfloat16_tEfNS_4arch4Sm80ELb0ELb0ELb1ELb0ELb1ELb0ELb0ELb0ELi2ELi4ELi4ELi4ELb0EEENS1_21CollectiveEpilogueBwdISA_SB_SD_Li256ELb0ELb0ELi2EEENS1_19SingleTileSchedulerILb0ELb0ELb0ELi128EEEEEEEEEvNT_6ParamsE$_ZN4cute5tupleIJNS0_IJNS_1CILi2EEES2_S2_EEENS0_IJNS1_ILi1EEENS1_ILi512EEEiEEEEEC2ERKS3_RKS6_:
[----:B------:R-:W-:Y:S02]  /*aaa0*/  MOV R4, 0xaac0 ;  /* 0x0000aac000047802 */ /* 0x000fe40000000f00 */
[----:B------:R-:W-:Y:S05]  /*aab0*/  CALL.REL.NOINC `($_ZN7cutlass13device_kernelIN5flash19enable_sm80_to_sm89INS1_16FlashAttnBwdSm80INS1_25CollectiveMainloopBwdSm80ILi2ELi2EN4cute5tupleIJNS5_1CILi128EEES8_NS7_ILi64EEEEEENS_10bfloat16_tEfNS_4arch4Sm80ELb0ELb0ELb1ELb0ELb1ELb0ELb0ELb0ELi2ELi4ELi4ELi4ELb0EEENS1_21CollectiveEpilogueBwdISA_SB_SD_Li256ELb0ELb0ELi2EEENS1_19SingleTileSchedulerILb0ELb0ELb0ELi128EEEEEEEEEvNT_6ParamsE$_ZN4cute3eso3ESOILb1ELb0EJNS_5tupleIJNS_1CILi2EEES4_S4_EEENS2_IJNS3_ILi1EEENS3_ILi512EEEiEEEEEC2ERKS5_RKS8_) ;  /* 0xffffdec000007944 */ /* 0x000fea0003c3ffff */
[----:B-1----:R-:W-:Y:S02]  /*aac0*/  MOV R2, R6 ;  /* 0x0000000600027202 */ /* 0x002fe40000000f00 */
[----:B------:R-:W-:-:S04]  /*aad0*/  MOV R3, 0x0 ;  /* 0x0000000000037802 */ /* 0x000fc80000000f00 */
[----:B------:R-:W-:Y:S05]  /*aae0*/  RET.REL.NODEC R2 `(_ZN7cutlass13device_kernelIN5flash19enable_sm80_to_sm89INS1_16FlashAttnBwdSm80INS1_25CollectiveMainloopBwdSm80ILi2ELi2EN4cute5tupleIJNS5_1CILi128EEES8_NS7_ILi64EEEEEENS_10bfloat16_tEfNS_4arch4Sm80ELb0ELb0ELb1ELb0ELb1ELb0ELb0ELb0ELi2ELi4ELi4ELi4ELb0EEENS1_21CollectiveEpilogueBwdISA_SB_SD_Li256ELb0ELb0ELi2EEENS1_19SingleTileSchedulerILb0ELb0ELb0ELi128EEEEEEEEEvNT_6ParamsE) ;  /* 0xffff551002007950 */ /* 0x000fea0003c3ffff */
        .type           $_ZN7cutlass13device_kernelIN5flash19enable_sm80_to_sm89INS1_16FlashAttnBwdSm80INS1_25CollectiveMainloopBwdSm80ILi2ELi2EN4cute5tupleIJNS5_1CILi128EEES8_NS7_ILi64EEEEEENS_10bfloat16_tEfNS_4arch4Sm80ELb0ELb0ELb1ELb0ELb1ELb0ELb0ELb0ELi2ELi4ELi4ELi4ELb0EEENS1_21CollectiveEpilogueBwdISA_SB_SD_Li256ELb0ELb0ELi2EEENS1_19SingleTileSchedulerILb0ELb0ELb0ELi128EEEEEEEEEvNT_6ParamsE$_ZN4cute5tupleIJNS0_IJNS_1CILi8EEENS0_IJNS1_ILi2EEES3_S3_EEENS1_ILi1EEES4_S5_EEENS0_IJS5_NS0_IJS2_iiEEENS1_ILi64EEENS0_IJiNS1_ILi144EEENS1_ILi288EEEEEENS1_ILi512EEEEEEEEC2ERKS6_RKSD_,@function
        .size           $_ZN7cutlass13device_kernelIN5flash19enable_sm80_to_sm89INS1_16FlashAttnBwdSm80INS1_25CollectiveMainloopBwdSm80ILi2ELi2EN4cute5tupleIJNS5_1CILi128EEES8_NS7_ILi64EEEEEENS_10bfloat16_tEfNS_4arch4Sm80ELb0ELb0ELb1ELb0ELb1ELb0ELb0ELb0ELi2ELi4ELi4ELi4ELb0EEENS1_21CollectiveEpilogueBwdISA_SB_SD_Li256ELb0ELb0ELi2EEENS1_19SingleTileSchedulerILb0ELb0ELb0ELi128EEEEEEEEEvNT_6ParamsE$_ZN4cute5tupleIJNS0_IJNS_1CILi8EEENS0_IJNS1_ILi2EEES3_S3_EEENS1_ILi1EEES4_S5_EEENS0_IJS5_NS0_IJS2_iiEEENS1_ILi64EEENS0_IJiNS1_ILi144EEENS1_ILi288EEEEEENS1_ILi512EEEEEEEEC2ERKS6_RKSD_,($_ZN7cutlass13device_kernelIN5flash19enable_sm80_to_sm89INS1_16FlashAttnBwdSm80INS1_25CollectiveMainloopBwdSm80ILi2ELi2EN4cute5tupleIJNS5_1CILi128EEES8_NS7_ILi64EEEEEENS_10bfloat16_tEfNS_4arch4Sm80ELb0ELb0ELb1ELb0ELb1ELb0ELb0ELb0ELi2ELi4ELi4ELi4ELb0EEENS1_21CollectiveEpilogueBwdISA_SB_SD_Li256ELb0ELb0ELi2EEENS1_19SingleTileSchedulerILb0ELb0ELb0ELi128EEEEEEEEEvNT_6ParamsE$_ZN4cute5tupleIJNS0_IJNS_1CILi8EEENS0_IJNS1_ILi2EEES3_S3_EEENS1_ILi1EEES4_S5_EEENS0_IJS5_NS0_IJiiiEEENS1_ILi64EEENS0_IJNS1_ILi72EEENS1_ILi144EEENS1_ILi288EEEEEENS1_ILi512EEEEEEEEC2ERKS6_RKSE_ - $_ZN7cutlass13device_kernelIN5flash19enable_sm80_to_sm89INS1_16FlashAttnBwdSm80INS1_25CollectiveMainloopBwdSm80ILi2ELi2EN4cute5tupleIJNS5_1CILi128EEES8_NS7_ILi64EEEEEENS_10bfloat16_tEfNS_4arch4Sm80ELb0ELb0ELb1ELb0ELb1ELb0ELb0ELb0ELi2ELi4ELi4ELi4ELb0EEENS1_21CollectiveEpilogueBwdISA_SB_SD_Li256ELb0ELb0ELi2EEENS1_19SingleTileSchedulerILb0ELb0ELb0ELi128EEEEEEEEEvNT_6ParamsE$_ZN4cute5tupleIJNS0_IJNS_1CILi8EEENS0_IJNS1_ILi2EEES3_S3_EEENS1_ILi1EEES4_S5_EEENS0_IJS5_NS0_IJS2_iiEEENS1_ILi64EEENS0_IJiNS1_ILi144EEENS1_ILi288EEEEEENS1_ILi512EEEEEEEEC2ERKS6_RKSD_)
$_ZN7cutlass13device_kernelIN5flash19enable_sm80_to_sm89INS1_16FlashAttnBwdSm80INS1_25CollectiveMainloopBwdSm80ILi2ELi2EN4cute5tupleIJNS5_1CILi128EEES8_NS7_ILi64EEEEEENS_10bfloat16_tEfNS_4arch4Sm80ELb0ELb0ELb1ELb0ELb1ELb0ELb0ELb0ELi2ELi4ELi4ELi4ELb0EEENS1_21CollectiveEpilogueBwdISA_SB_SD_Li256ELb0ELb0ELi2EEENS1_19SingleTileSchedulerILb0ELb0ELb0ELi128EEEEEEEEEvNT_6ParamsE$_ZN4cute5tupleIJNS0_IJNS_1CILi8EEENS0_IJNS1_ILi2EEES3_S3_EEENS1_ILi1EEES4_S5_EEENS0_IJS5_NS0_IJS2_iiEEENS1_ILi64EEENS0_IJiNS1_ILi144EEENS1_ILi288EEEEEENS1_ILi512EEEEEEEEC2ERKS6_RKSD_:
[----:B------:R-:W-:Y:S02]  /*aaf0*/  MOV R8, 0xab10 ;  /* 0x0000ab1000087802 */ /* 0x000fe40000000f00 */
[----:B------:R-:W-:Y:S05]  /*ab00*/  CALL.REL.NOINC `($_ZN7cutlass13device_kernelIN5flash19enable_sm80_to_sm89INS1_16FlashAttnBwdSm80INS1_25CollectiveMainloopBwdSm80ILi2ELi2EN4cute5tupleIJNS5_1CILi128EEES8_NS7_ILi64EEEEEENS_10bfloat16_tEfNS_4arch4Sm80ELb0ELb0ELb1ELb0ELb1ELb0ELb0ELb0ELi2ELi4ELi4ELi4ELb0EEENS1_21CollectiveEpilogueBwdISA_SB_SD_Li256ELb0ELb0ELi2EEENS1_19SingleTileSchedulerILb0ELb0ELb0ELi128EEEEEEEEEvNT_6ParamsE$_ZN4cute3eso3ESOILb1ELb0EJNS_5tupleIJNS_1CILi8EEENS2_IJNS3_ILi2EEES5_S5_EEENS3_ILi1EEES6_S7_EEENS2_IJS7_NS2_IJS4_iiEEENS3_ILi64EEENS2_IJiNS3_ILi144EEENS3_ILi288EEEEEENS3_ILi512EEEEEEEEC2ERKS8_RKSF_) ;  /* 0xffffdeb000007944 */ /* 0x000fea0003c3ffff */
[----:B-1----:R-:W-:Y:S02]  /*ab10*/  MOV R2, R6 ;  /* 0x0000000600027202 */ /* 0x002fe40000000f00 */
[----:B------:R-:W-:-:S04]  /*ab20*/  MOV R3, 0x0 ;  /* 0x0000000000037802 */ /* 0x000fc80000000f00 */
[----:B------:R-:W-:Y:S05]  /*ab30*/  RET.REL.NODEC R2 `(_ZN7cutlass13device_kernelIN5flash19enable_sm80_to_sm89INS1_16FlashAttnBwdSm80INS1_25CollectiveMainloopBwdSm80ILi2ELi2EN4cute5tupleIJNS5_1CILi128EEES8_NS7_ILi64EEEEEENS_10bfloat16_tEfNS_4arch4Sm80ELb0ELb0ELb1ELb0ELb1ELb0ELb0ELb0ELi2ELi4ELi4ELi4ELb0EEENS1_21CollectiveEpilogueBwdISA_SB_SD_Li256ELb0ELb0ELi2EEENS1_19SingleTileSchedulerILb0ELb0ELb0ELi128EEEEEEEEEvNT_6ParamsE) ;  /* 0xffff54c002007950 */ /* 0x000fea0003c3ffff */
        .type           $_ZN7cutlass13device_kernelIN5flash19enable_sm80_to_sm89INS1_16FlashAttnBwdSm80INS1_25CollectiveMainloopBwdSm80ILi2ELi2EN4cute5tupleIJNS5_1CILi128EEES8_NS7_ILi64EEEEEENS_10bfloat16_tEfNS_4arch4Sm80ELb0ELb0ELb1ELb0ELb1ELb0ELb0ELb0ELi2ELi4ELi4ELi4ELb0EEENS1_21CollectiveEpilogueBwdISA_SB_SD_Li256ELb0ELb0ELi2EEENS1_19SingleTileSchedulerILb0ELb0ELb0ELi128EEEEEEEEEvNT_6ParamsE$_ZN4cute5tupleIJNS0_IJNS_1CILi8EEENS0_IJNS1_ILi2EEES3_S3_EEENS1_ILi1EEES4_S5_EEENS0_IJS5_NS0_IJiiiEEENS1_ILi64EEENS0_IJNS1_ILi72EEENS1_ILi144EEENS1_ILi288EEEEEENS1_ILi512EEEEEEEEC2ERKS6_RKSE_,@function
        .size           $_ZN7cutlass13device_kernelIN5flash19enable_sm80_to_sm89INS1_16FlashAttnBwdSm80INS1_25CollectiveMainloopBwdSm80ILi2ELi2EN4cute5tupleIJNS5_1CILi128EEES8_NS7_ILi64EEEEEENS_10bfloat16_tEfNS_4arch4Sm80ELb0ELb0ELb1ELb0ELb1ELb0ELb0ELb0ELi2ELi4ELi4ELi4ELb0EEENS1_21CollectiveEpilogueBwdISA_SB_SD_Li256ELb0ELb0ELi2EEENS1_19SingleTileSchedulerILb0ELb0ELb0ELi128EEEEEEEEEvNT_6ParamsE$_ZN4cute5tupleIJNS0_IJNS_1CILi8EEENS0_IJNS1_ILi2EEES3_S3_EEENS1_ILi1EEES4_S5_EEENS0_IJS5_NS0_IJiiiEEENS1_ILi64EEENS0_IJNS1_ILi72EEENS1_ILi144EEENS1_ILi288EEEEEENS1_ILi512EEEEEEEEC2ERKS6_RKSE_,($_ZN7cutlass13device_kernelIN5flash19enable_sm80_to_sm89INS1_16FlashAttnBwdSm80INS1_25CollectiveMainloopBwdSm80ILi2ELi2EN4cute5tupleIJNS5_1CILi128EEES8_NS7_ILi64EEEEEENS_10bfloat16_tEfNS_4arch4Sm80ELb0ELb0ELb1ELb0ELb1ELb0ELb0ELb0ELi2ELi4ELi4ELi4ELb0EEENS1_21CollectiveEpilogueBwdISA_SB_SD_Li256ELb0ELb0ELi2EEENS1_19SingleTileSchedulerILb0ELb0ELb0ELi128EEEEEEEEEvNT_6ParamsE$_ZN4cute5tupleIJNS0_IJNS_1CILi8EEENS1_ILi2EEES3_S3_S2_S3_EEENS0_IJNS1_ILi1EEEiiiNS1_ILi72EEENS1_ILi512EEEEEEEEC2ERKS4_RKS8_ - $_ZN7cutlass13device_kernelIN5flash19enable_sm80_to_sm89INS1_16FlashAttnBwdSm80INS1_25CollectiveMainloopBwdSm80ILi2ELi2EN4cute5tupleIJNS5_1CILi128EEES8_NS7_ILi64EEEEEENS_10bfloat16_tEfNS_4arch4Sm80ELb0ELb0ELb1ELb0ELb1ELb0ELb0ELb0ELi2ELi4ELi4ELi4ELb0EEENS1_21CollectiveEpilogueBwdISA_SB_SD_Li256ELb0ELb0ELi2EEENS1_19SingleTileSchedulerILb0ELb0ELb0ELi128EEEEEEEEEvNT_6ParamsE$_ZN4cute5tupleIJNS0_IJNS_1CILi8EEENS0_IJNS1_ILi2EEES3_S3_EEENS1_ILi1EEES4_S5_EEENS0_IJS5_NS0_IJiiiEEENS1_ILi64EEENS0_IJNS1_ILi72EEENS1_ILi144EEENS1_ILi288EEEEEENS1_ILi512EEEEEEEEC2ERKS6_RKSE_)
$_ZN7cutlass13device_kernelIN5flash19enable_sm80_to_sm89INS1_16FlashAttnBwdSm80INS1_25CollectiveMainloopBwdSm80ILi2ELi2EN4cute5tupleIJNS5_1CILi128EEES8_NS7_ILi64EEEEEENS_10bfloat16_tEfNS_4arch4Sm80ELb0ELb0ELb1ELb0ELb1ELb0ELb0ELb0ELi2ELi4ELi4ELi4ELb0EEENS1_21CollectiveEpilogueBwdISA_SB_SD_Li256ELb0ELb0ELi2EEENS1_19SingleTileSchedulerILb0ELb0ELb0ELi128EEEEEEEEEvNT_6ParamsE$_ZN4cute5tupleIJNS0_IJNS_1CILi8EEENS0_IJNS1_ILi2EEES3_S3_EEENS1_ILi1EEES4_S5_EEENS0_IJS5_NS0_IJiiiEEENS1_ILi64EEENS0_IJNS1_ILi72EEENS1_ILi144EEENS1_ILi288EEEEEENS1_ILi512EEEEEEEEC2ERKS6_RKSE_:
[----:B------:R-:W-:Y:S02]  /*ab40*/  MOV R8, 0xab60 ;  /* 0x0000ab6000087802 */ /* 0x000fe40000000f00 */
[----:B------:R-:W-:Y:S05]  /*ab50*/  CALL.REL.NOINC `($_ZN7cutlass13device_kernelIN5flash19enable_sm80_to_sm89INS1_16FlashAttnBwdSm80INS1_25CollectiveMainloopBwdSm80ILi2ELi2EN4cute5tupleIJNS5_1CILi128EEES8_NS7_ILi64EEEEEENS_10bfloat16_tEfNS_4arch4Sm80ELb0ELb0ELb1ELb0ELb1ELb0ELb0ELb0ELi2ELi4ELi4ELi4ELb0EEENS1_21CollectiveEpilogueBwdISA_SB_SD_Li256ELb0ELb0ELi2EEENS1_19SingleTileSchedulerILb0ELb0ELb0ELi128EEEEEEEEEvNT_6ParamsE$_ZN4cute3eso3ESOILb1ELb0EJNS_5tupleIJNS_1CILi8EEENS2_IJNS3_ILi2EEES5_S5_EEENS3_ILi1EEES6_S7_EEENS2_IJS7_NS2_IJiiiEEENS3_ILi64EEENS2_IJNS3_ILi72EEENS3_ILi144EEENS3_ILi288EEEEEENS3_ILi512EEEEEEEEC2ERKS8_RKSG_) ;  /* 0xffffdec000007944 */ /* 0x000fea0003c3ffff */
[----:B-1----:R-:W-:Y:S02]  /*ab60*/  MOV R2, R6 ;  /* 0x0000000600027202 */ /* 0x002fe40000000f00 */
[----:B------:R-:W-:-:S04]  /*ab70*/  MOV R3, 0x0 ;  /* 0x0000000000037802 */ /* 0x000fc80000000f00 */
[----:B------:R-:W-:Y:S05]  /*ab80*/  RET.REL.NODEC R2 `(_ZN7cutlass13device_kernelIN5flash19enable_sm80_to_sm89INS1_16FlashAttnBwdSm80INS1_25CollectiveMainloopBwdSm80ILi2ELi2EN4cute5tupleIJNS5_1CILi128EEES8_NS7_ILi64EEEEEENS_10bfloat16_tEfNS_4arch4Sm80ELb0ELb0ELb1ELb0ELb1ELb0ELb0ELb0ELi2ELi4ELi4ELi4ELb0EEENS1_21CollectiveEpilogueBwdISA_SB_SD_Li256ELb0ELb0ELi2EEENS1_19SingleTileSchedulerILb0ELb0ELb0ELi128EEEEEEEEEvNT_6ParamsE) ;  /* 0xffff547002007950 */ /* 0x000fea0003c3ffff */
        .type           $_ZN7cutlass13device_kernelIN5flash19enable_sm80_to_sm89INS1_16FlashAttnBwdSm80INS1_25CollectiveMainloopBwdSm80ILi2ELi2EN4cute5tupleIJNS5_1CILi128EEES8_NS7_ILi64EEEEEENS_10bfloat16_tEfNS_4arch4Sm80ELb0ELb0ELb1ELb0ELb1ELb0ELb0ELb0ELi2ELi4ELi4ELi4ELb0EEENS1_21CollectiveEpilogueBwdISA_SB_SD_Li256ELb0ELb0ELi2EEENS1_19SingleTileSchedulerILb0ELb0ELb0ELi128EEEEEEEEEvNT_6ParamsE$_ZN4cute5tupleIJNS0_IJNS_1CILi8EEENS1_ILi2EEES3_S3_S2_S3_EEENS0_IJNS1_ILi1EEEiiiNS1_ILi72EEENS1_ILi512EEEEEEEEC2ERKS4_RKS8_,@function
        .size           $_ZN7cutlass13device_kernelIN5flash19enable_sm80_to_sm89INS1_16FlashAttnBwdSm80INS1_25CollectiveMainloopBwdSm80ILi2ELi2EN4cute5tupleIJNS5_1CILi128EEES8_NS7_ILi64EEEEEENS_10bfloat16_tEfNS_4arch4Sm80ELb0ELb0ELb1ELb0ELb1ELb0ELb0ELb0ELi2ELi4ELi4ELi4ELb0EEENS1_21CollectiveEpilogueBwdISA_SB_SD_Li256ELb0ELb0ELi2EEENS1_19SingleTileSchedulerILb0ELb0ELb0ELi128EEEEEEEEEvNT_6ParamsE$_ZN4cute5tupleIJNS0_IJNS_1CILi8EEENS1_ILi2EEES3_S3_S2_S3_EEENS0_IJNS1_ILi1EEEiiiNS1_ILi72EEENS1_ILi512EEEEEEEEC2ERKS4_RKS8_,($_ZN7cutlass13device_kernelIN5flash19enable_sm80_to_sm89INS1_16FlashAttnBwdSm80INS1_25CollectiveMainloopBwdSm80ILi2ELi2EN4cute5tupleIJNS5_1CILi128EEES8_NS7_ILi64EEEEEENS_10bfloat16_tEfNS_4arch4Sm80ELb0ELb0ELb1ELb0ELb1ELb0ELb0ELb0ELi2ELi4ELi4ELi4ELb0EEENS1_21CollectiveEpilogueBwdISA_SB_SD_Li256ELb0ELb0ELi2EEENS1_19SingleTileSchedulerILb0ELb0ELb0ELi128EEEEEEEEEvNT_6ParamsE$_ZN4cute5tupleIJNS_1CILi0EEEiEEC2ERKS2_RKi - $_ZN7cutlass13device_kernelIN5flash19enable_sm80_to_sm89INS1_16FlashAttnBwdSm80INS1_25CollectiveMainloopBwdSm80ILi2ELi2EN4cute5tupleIJNS5_1CILi128EEES8_NS7_ILi64EEEEEENS_10bfloat16_tEfNS_4arch4Sm80ELb0ELb0ELb1ELb0ELb1ELb0ELb0ELb0ELi2ELi4ELi4ELi4ELb0EEENS1_21CollectiveEpilogueBwdISA_SB_SD_Li256ELb0ELb0ELi2EEENS1_19SingleTileSchedulerILb0ELb0ELb0ELi128EEEEEEEEEvNT_6ParamsE$_ZN4cute5tupleIJNS0_IJNS_1CILi8EEENS1_ILi2EEES3_S3_S2_S3_EEENS0_IJNS1_ILi1EEEiiiNS1_ILi72EEENS1_ILi512EEEEEEEEC2ERKS4_RKS8_)
$_ZN7cutlass13device_kernelIN5flash19enable_sm80_to_sm89INS1_16FlashAttnBwdSm80INS1_25CollectiveMainloopBwdSm80ILi2ELi2EN4cute5tupleIJNS5_1CILi128EEES8_NS7_ILi64EEEEEENS_10bfloat16_tEfNS_4arch4Sm80ELb0ELb0ELb1ELb0ELb1ELb0ELb0ELb0ELi2ELi4ELi4ELi4ELb0EEENS1_21CollectiveEpilogueBwdISA_SB_SD_Li256ELb0ELb0ELi2EEENS1_19SingleTileSchedulerILb0ELb0ELb0ELi128EEEEEEEEEvNT_6ParamsE$_ZN4cute5tupleIJNS0_IJNS_1CILi8EEENS1_ILi2EEES3_S3_S2_S3_EEENS0_IJNS1_ILi1EEEiiiNS1_ILi72EEENS1_ILi512EEEEEEEEC2ERKS4_RKS8_:
[----:B------:R-:W-:Y:S02]  /*ab90*/  MOV R8, 0xabb0 ;  /* 0x0000abb000087802 */ /* 0x000fe40000000f00 */
[----:B------:R-:W-:Y:S05]  /*aba0*/  CALL.REL.NOINC `($_ZN7cutlass13device_kernelIN5flash19enable_sm80_to_sm89INS1_16FlashAttnBwdSm80INS1_25CollectiveMainloopBwdSm80ILi2ELi2EN4cute5tupleIJNS5_1CILi128EEES8_NS7_ILi64EEEEEENS_10bfloat16_tEfNS_4arch4Sm80ELb0ELb0ELb1ELb0ELb1ELb0ELb0ELb0ELi2ELi4ELi4ELi4ELb0EEENS1_21CollectiveEpilogueBwdISA_SB_SD_Li256ELb0ELb0ELi2EEENS1_19SingleTileSchedulerILb0ELb0ELb0ELi128EEEEEEEEEvNT_6ParamsE$_ZN4cute3eso3ESOILb1ELb0EJNS_5tupleIJNS_1CILi8EEENS3_ILi2EEES5_S5_S4_S5_EEENS2_IJNS3_ILi1EEEiiiNS3_ILi72EEENS3_ILi512EEEEEEEEC2ERKS6_RKSA_) ;  /* 0xffffded000007944 */ /* 0x000fea0003c3ffff */
[----:B-1----:R-:W-:Y:S02]  /*abb0*/  MOV R2, R6 ;  /* 0x0000000600027202 */ /* 0x002fe40000000f00 */
[----:B------:R-:W-:-:S04]  /*abc0*/  MOV R3, 0x0 ;  /* 0x0000000000037802 */ /* 0x000fc80000000f00 */
[----:B------:R-:W-:Y:S05]  /*abd0*/  RET.REL.NODEC R2 `(_ZN7cutlass13device_kernelIN5flash19enable_sm80_to_sm89INS1_16FlashAttnBwdSm80INS1_25CollectiveMainloopBwdSm80ILi2ELi2EN4cute5tupleIJNS5_1CILi128EEES8_NS7_ILi64EEEEEENS_10bfloat16_tEfNS_4arch4Sm80ELb0ELb0ELb1ELb0ELb1ELb0ELb0ELb0ELi2ELi4ELi4ELi4ELb0EEENS1_21CollectiveEpilogueBwdISA_SB_SD_Li256ELb0ELb0ELi2EEENS1_19SingleTileSchedulerILb0ELb0ELb0ELi128EEEEEEEEEvNT_6ParamsE) ;  /* 0xffff542002007950 */ /* 0x000fea0003c3ffff */
        .type           $_ZN7cutlass13device_kernelIN5flash19enable_sm80_to_sm89INS1_16FlashAttnBwdSm80INS1_25CollectiveMainloopBwdSm80ILi2ELi2EN4cute5tupleIJNS5_1CILi128EEES8_NS7_ILi64EEEEEENS_10bfloat16_tEfNS_4arch4Sm80ELb0ELb0ELb1ELb0ELb1ELb0ELb0ELb0ELi2ELi4ELi4ELi4ELb0EEENS1_21CollectiveEpilogueBwdISA_SB_SD_Li256ELb0ELb0ELi2EEENS1_19SingleTileSchedulerILb0ELb0ELb0ELi128EEEEEEEEEvNT_6ParamsE$_ZN4cute5tupleIJNS_1CILi0EEEiEEC2ERKS2_RKi,@function
        .size           $_ZN7cutlass13device_kernelIN5flash19enable_sm80_to_sm89INS1_16FlashAttnBwdSm80INS1_25CollectiveMainloopBwdSm80ILi2ELi2EN4cute5tupleIJNS5_1CILi128EEES8_NS7_ILi64EEEEEENS_10bfloat16_tEfNS_4arch4Sm80ELb0ELb0ELb1ELb0ELb1ELb0ELb0ELb0ELi2ELi4ELi4ELi4ELb0EEENS1_21CollectiveEpilogueBwdISA_SB_SD_Li256ELb0ELb0ELi2EEENS1_19SingleTileSchedulerILb0ELb0ELb0ELi128EEEEEEEEEvNT_6ParamsE$_ZN4cute5tupleIJNS_1CILi0EEEiEEC2ERKS2_RKi,($_ZN7cutlass13device_kernelIN5flash19enable_sm80_to_sm89INS1_16FlashAttnBwdSm80INS1_25CollectiveMainloopBwdSm80ILi2ELi2EN4cute5tupleIJNS5_1CILi128EEES8_NS7_ILi64EEEEEENS_10bfloat16_tEfNS_4arch4Sm80ELb0ELb0ELb1ELb0ELb1ELb0ELb0ELb0ELi2ELi4ELi4ELi4ELb0EEENS1_21CollectiveEpilogueBwdISA_SB_SD_Li256ELb0ELb0ELi2EEENS1_19SingleTileSchedulerILb0ELb0ELb0ELi128EEEEEEEEEvNT_6ParamsE$_ZN4cute5tupleIJNS_1CILi2EEEiEEC2ERKS2_RKi - $_ZN7cutlass13device_kernelIN5flash19enable_sm80_to_sm89INS1_16FlashAttnBwdSm80INS1_25CollectiveMainloopBwdSm80ILi2ELi2EN4cute5tupleIJNS5_1CILi128EEES8_NS7_ILi64EEEEEENS_10bfloat16_tEfNS_4arch4Sm80ELb0ELb0ELb1ELb0ELb1ELb0ELb0ELb0ELi2ELi4ELi4ELi4ELb0EEENS1_21CollectiveEpilogueBwdISA_SB_SD_Li256ELb0ELb0ELi2EEENS1_19SingleTileSchedulerILb0ELb0ELb0ELi128EEEEEEEEEvNT_6ParamsE$_ZN4cute5tupleIJNS_1CILi0EEEiEEC2ERKS2_RKi)
$_ZN7cutlass13device_kernelIN5flash19enable_sm80_to_sm89INS1_16FlashAttnBwdSm80INS1_25CollectiveMainloopBwdSm80ILi2ELi2EN4cute5tupleIJNS5_1CILi128EEES8_NS7_ILi64EEEEEENS_10bfloat16_tEfNS_4arch4Sm80ELb0ELb0ELb1ELb0ELb1ELb0ELb0ELb0ELi2ELi4ELi4ELi4ELb0EEENS1_21CollectiveEpilogueBwdISA_SB_SD_Li256ELb0ELb0ELi2EEENS1_19SingleTileSchedulerILb0ELb0ELb0ELi128EEEEEEEEEvNT_6ParamsE$_ZN4cute5tupleIJNS_1CILi0EEEiEEC2ERKS2_RKi:
[----:B------:R-:W-:Y:S02]  /*abe0*/  MOV R2, R11 ;  /* 0x0000000b00027202 */ /* 0x000fe40000000f00 */
[----:B------:R-:W-:Y:S02]  /*abf0*/  MOV R8, 0xac10 ;  /* 0x0000ac1000087802 */ /* 0x000fe40000000f00 */
[----:B------:R-:W-:Y:S05]  /*ac00*/  CALL.REL.NOINC `($_ZN7cutlass13device_kernelIN5flash19enable_sm80_to_sm89INS1_16FlashAttnBwdSm80INS1_25CollectiveMainloopBwdSm80ILi2ELi2EN4cute5tupleIJNS5_1CILi128EEES8_NS7_ILi64EEEEEENS_10bfloat16_tEfNS_4arch4Sm80ELb0ELb0ELb1ELb0ELb1ELb0ELb0ELb0ELi2ELi4ELi4ELi4ELb0EEENS1_21CollectiveEpilogueBwdISA_SB_SD_Li256ELb0ELb0ELi2EEENS1_19SingleTileSchedulerILb0ELb0ELb0ELi128EEEEEEEEEvNT_6ParamsE$_ZN4cute3eso3ESOILb1ELb0EJNS_1CILi0EEEiEEC2ERKS3_RKi) ;  /* 0xffffca7000007944 */ /* 0x000fea0003c3ffff */
[----:B-1----:R-:W-:Y:S02]  /*ac10*/  MOV R2, R6 ;  /* 0x0000000600027202 */ /* 0x002fe40000000f00 */
[----:B------:R-:W-:-:S04]  /*ac20*/  MOV R3, 0x0 ;  /* 0x0000000000037802 */ /* 0x000fc80000000f00 */
[----:B------:R-:W-:Y:S05]  /*ac30*/  RET.REL.NODEC R2 `(_ZN7cutlass13device_kernelIN5flash19enable_sm80_to_sm89INS1_16FlashAttnBwdSm80INS1_25CollectiveMainloopBwdSm80ILi2ELi2EN4cute5tupleIJNS5_1CILi128EEES8_NS7_ILi64EEEEEENS_10bfloat16_tEfNS_4arch4Sm80ELb0ELb0ELb1ELb0ELb1ELb0ELb0ELb0ELi2ELi4ELi4ELi4ELb0EEENS1_21CollectiveEpilogueBwdISA_SB_SD_Li256ELb0ELb0ELi2EEENS1_19SingleTileSchedulerILb0ELb0ELb0ELi128EEEEEEEEEvNT_6ParamsE) ;  /* 0xffff53c002007950 */ /* 0x000fea0003c3ffff */
        .type           $_ZN7cutlass13device_kernelIN5flash19enable_sm80_to_sm89INS1_16FlashAttnBwdSm80INS1_25CollectiveMainloopBwdSm80ILi2ELi2EN4cute5tupleIJNS5_1CILi128EEES8_NS7_ILi64EEEEEENS_10bfloat16_tEfNS_4arch4Sm80ELb0ELb0ELb1ELb0ELb1ELb0ELb0ELb0ELi2ELi4ELi4ELi4ELb0EEENS1_21CollectiveEpilogueBwdISA_SB_SD_Li256ELb0ELb0ELi2EEENS1_19SingleTileSchedulerILb0ELb0ELb0ELi128EEEEEEEEEvNT_6ParamsE$_ZN4cute5tupleIJNS_1CILi2EEEiEEC2ERKS2_RKi,@function
        .size           $_ZN7cutlass13device_kernelIN5flash19enable_sm80_to_sm89INS1_16FlashAttnBwdSm80INS1_25CollectiveMainloopBwdSm80ILi2ELi2EN4cute5tupleIJNS5_1CILi128EEES8_NS7_ILi64EEEEEENS_10bfloat16_tEfNS_4arch4Sm80ELb0ELb0ELb1ELb0ELb1ELb0ELb0ELb0ELi2ELi4ELi4ELi4ELb0EEENS1_21CollectiveEpilogueBwdISA_SB_SD_Li256ELb0ELb0ELi2EEENS1_19SingleTileSchedulerILb0ELb0ELb0ELi128EEEEEEEEEvNT_6ParamsE$_ZN4cute5tupleIJNS_1CILi2EEEiEEC2ERKS2_RKi,($_ZN7cutlass13device_kernelIN5flash19enable_sm80_to_sm89INS1_16FlashAttnBwdSm80INS1_25CollectiveMainloopBwdSm80ILi2ELi2EN4cute5tupleIJNS5_1CILi128EEES8_NS7_ILi64EEEEEENS_10bfloat16_tEfNS_4arch4Sm80ELb0ELb0ELb1ELb0ELb1ELb0ELb0ELb0ELi2ELi4ELi4ELi4ELb0EEENS1_21CollectiveEpilogueBwdISA_SB_SD_Li256ELb0ELb0ELi2EEENS1_19SingleTileSchedulerILb0ELb0ELb0ELi128EEEEEEEEEvNT_6ParamsE$_ZN4cute5tupleIJNS_7SwizzleILi3ELi3ELi3EEENS_9MixedBitsILj0ELj432EEENS_6LayoutINS0_IJNS0_IJNS_1CILi2EEES7_S7_EEES7_NS6_ILi8EEEEEENS0_IJNS0_IJNS6_ILi64EEES9_NS6_ILi512EEEEEENS6_ILi8192EEENS6_ILi1024EEEEEEEEEEC2ERKS2_RKS4_RKSH_ - $_ZN7cutlass13device_kernelIN5flash19enable_sm80_to_sm89INS1_16FlashAttnBwdSm80INS1_25CollectiveMainloopBwdSm80ILi2ELi2EN4cute5tupleIJNS5_1CILi128EEES8_NS7_ILi64EEEEEENS_10bfloat16_tEfNS_4arch4Sm80ELb0ELb0ELb1ELb0ELb1ELb0ELb0ELb0ELi2ELi4ELi4ELi4ELb0EEENS1_21CollectiveEpilogueBwdISA_SB_SD_Li256ELb0ELb0ELi2EEENS1_19SingleTileSchedulerILb0ELb0ELb0ELi128EEEEEEEEEvNT_6ParamsE$_ZN4cute5tupleIJNS_1CILi2EEEiEEC2ERKS2_RKi)
$_ZN7cutlass13device_kernelIN5flash19enable_sm80_to_sm89INS1_16FlashAttnBwdSm80INS1_25CollectiveMainloopBwdSm80ILi2ELi2EN4cute5tupleIJNS5_1CILi128EEES8_NS7_ILi64EEEEEENS_10bfloat16_tEfNS_4arch4Sm80ELb0ELb0ELb1ELb0ELb1ELb0ELb0ELb0ELi2ELi4ELi4ELi4ELb0EEENS1_21CollectiveEpilogueBwdISA_SB_SD_Li256ELb0ELb0ELi2EEENS1_19SingleTileSchedulerILb0ELb0ELb0ELi128EEEEEEEEEvNT_6ParamsE$_ZN4cute5tupleIJNS_1CILi2EEEiEEC2ERKS2_RKi:
[----:B------:R-:W-:Y:S02]  /*ac40*/  MOV R4, 0xac60 ;  /* 0x0000ac6000047802 */ /* 0x000fe40000000f00 */
[----:B------:R-:W-:Y:S05]  /*ac50*/  CALL.REL.NOINC `($_ZN7cutlass13device_kernelIN5flash19enable_sm80_to_sm89INS1_16FlashAttnBwdSm80INS1_25CollectiveMainloopBwdSm80ILi2ELi2EN4cute5tupleIJNS5_1CILi128EEES8_NS7_ILi64EEEEEENS_10bfloat16_tEfNS_4arch4Sm80ELb0ELb0ELb1ELb0ELb1ELb0ELb0ELb0ELi2ELi4ELi4ELi4ELb0EEENS1_21CollectiveEpilogueBwdISA_SB_SD_Li256ELb0ELb0ELi2EEENS1_19SingleTileSchedulerILb0ELb0ELb0ELi128EEEEEEEEEvNT_6ParamsE$_ZN4cute3eso3ESOILb1ELb0EJNS_1CILi2EEEiEEC2ERKS3_RKi) ;  /* 0xffffd00000007944 */ /* 0x000fea0003c3ffff */
[----:B-1----:R-:W-:Y:S02]  /*ac60*/  MOV R2, R6 ;  /* 0x0000000600027202 */ /* 0x002fe40000000f00 */
[----:B------:R-:W-:-:S04]  /*ac70*/  MOV R3, 0x0 ;  /* 0x0000000000037802 */ /* 0x000fc80000000f00 */
[----:B------:R-:W-:Y:S05]  /*ac80*/  RET.REL.NODEC R2 `(_ZN7cutlass13device_kernelIN5flash19enable_sm80_to_sm89INS1_16FlashAttnBwdSm80INS1_25CollectiveMainloopBwdSm80ILi2ELi2EN4cute5tupleIJNS5_1CILi128EEES8_NS7_ILi64EEEEEENS_10bfloat16_tEfNS_4arch4Sm80ELb0ELb0ELb1ELb0ELb1ELb0ELb0ELb0ELi2ELi4ELi4ELi4ELb0EEENS1_21CollectiveEpilogueBwdISA_SB_SD_Li256ELb0ELb0ELi2EEENS1_19SingleTileSchedulerILb0ELb0ELb0ELi128EEEEEEEEEvNT_6ParamsE) ;  /* 0xffff537002007950 */ /* 0x000fea0003c3ffff */
        .type           $_ZN7cutlass13device_kernelIN5flash19enable_sm80_to_sm89INS1_16FlashAttnBwdSm80INS1_25CollectiveMainloopBwdSm80ILi2ELi2EN4cute5tupleIJNS5_1CILi128EEES8_NS7_ILi64EEEEEENS_10bfloat16_tEfNS_4arch4Sm80ELb0ELb0ELb1ELb0ELb1ELb0ELb0ELb0ELi2ELi4ELi4ELi4ELb0EEENS1_21CollectiveEpilogueBwdISA_SB_SD_Li256ELb0ELb0ELi2EEENS1_19SingleTileSchedulerILb0ELb0ELb0ELi128EEEEEEEEEvNT_6ParamsE$_ZN4cute5tupleIJNS_7SwizzleILi3ELi3ELi3EEENS_9MixedBitsILj0ELj432EEENS_6LayoutINS0_IJNS0_IJNS_1CILi2EEES7_S7_EEES7_NS6_ILi8EEEEEENS0_IJNS0_IJNS6_ILi64EEES9_NS6_ILi512EEEEEENS6_ILi8192EEENS6_ILi1024EEEEEEEEEEC2ERKS2_RKS4_RKSH_,@function
        .size           $_ZN7cutlass13device_kernelIN5flash19enable_sm80_to_sm89INS1_16FlashAttnBwdSm80INS1_25CollectiveMainloopBwdSm80ILi2ELi2EN4cute5tupleIJNS5_1CILi128EEES8_NS7_ILi64EEEEEENS_10bfloat16_tEfNS_4arch4Sm80ELb0ELb0ELb1ELb0ELb1ELb0ELb0ELb0ELi2ELi4ELi4ELi4ELb0EEENS1_21CollectiveEpilogueBwdISA_SB_SD_Li256ELb0ELb0ELi2EEENS1_19SingleTileSchedulerILb0ELb0ELb0ELi128EEEEEEEEEvNT_6ParamsE$_ZN4cute5tupleIJNS_7SwizzleILi3ELi3ELi3EEENS_9MixedBitsILj0ELj432EEENS_6LayoutINS0_IJNS0_IJNS_1CILi2EEES7_S7_EEES7_NS6_ILi8EEEEEENS0_IJNS0_IJNS6_ILi64EEES9_NS6_ILi512EEEEEENS6_ILi8192EEENS6_ILi1024EEEEEEEEEEC2ERKS2_RKS4_RKSH_,($_ZN7cutlass13device_kernelIN5flash19enable_sm80_to_sm89INS1_16FlashAttnBwdSm80INS1_25CollectiveMainloopBwdSm80ILi2ELi2EN4cute5tupleIJNS5_1CILi128EEES8_NS7_ILi64EEEEEENS_10bfloat16_tEfNS_4arch4Sm80ELb0ELb0ELb1ELb0ELb1ELb0ELb0ELb0ELi2ELi4ELi4ELi4ELb0EEENS1_21CollectiveEpilogueBwdISA_SB_SD_Li256ELb0ELb0ELi2EEENS1_19SingleTileSchedulerILb0ELb0ELb0ELi128EEEEEEEEEvNT_6ParamsE$_ZN4cute5tupleIJiEEC2ERKi - $_ZN7cutlass13device_kernelIN5flash19enable_sm80_to_sm89INS1_16FlashAttnBwdSm80INS1_25CollectiveMainloopBwdSm80ILi2ELi2EN4cute5tupleIJNS5_1CILi128EEES8_NS7_ILi64EEEEEENS_10bfloat16_tEfNS_4arch4Sm80ELb0ELb0ELb1ELb0ELb1ELb0ELb0ELb0ELi2ELi4ELi4ELi4ELb0EEENS1_21CollectiveEpilogueBwdISA_SB_SD_Li256ELb0ELb0ELi2EEENS1_19SingleTileSchedulerILb0ELb0ELb0ELi128EEEEEEEEEvNT_6ParamsE$_ZN4cute5tupleIJNS_7SwizzleILi3ELi3ELi3EEENS_9MixedBitsILj0ELj432EEENS_6LayoutINS0_IJNS0_IJNS_1CILi2EEES7_S7_EEES7_NS6_ILi8EEEEEENS0_IJNS0_IJNS6_ILi64EEES9_NS6_ILi512EEEEEENS6_ILi8192EEENS6_ILi1024EEEEEEEEEEC2ERKS2_RKS4_RKSH_)
$_ZN7cutlass13device_kernelIN5flash19enable_sm80_to_sm89INS1_16FlashAttnBwdSm80INS1_25CollectiveMainloopBwdSm80ILi2ELi2EN4cute5tupleIJNS5_1CILi128EEES8_NS7_ILi64EEEEEENS_10bfloat16_tEfNS_4arch4Sm80ELb0ELb0ELb1ELb0ELb1ELb0ELb0ELb0ELi2ELi4ELi4ELi4ELb0EEENS1_21CollectiveEpilogueBwdISA_SB_SD_Li256ELb0ELb0ELi2EEENS1_19SingleTileSchedulerILb0ELb0ELb0ELi128EEEEEEEEEvNT_6ParamsE$_ZN4cute5tupleIJNS_7SwizzleILi3ELi3ELi3EEENS_9MixedBitsILj0ELj432EEENS_6LayoutINS0_IJNS0_IJNS_1CILi2EEES7_S7_EEES7_NS6_ILi8EEEEEENS0_IJNS0_IJNS6_ILi64EEES9_NS6_ILi512EEEEEENS6_ILi8192EEENS6_ILi1024EEEEEEEEEEC2ERKS2_RKS4_RKSH_:
[----:B------:R-:W-:Y:S02]  /*ac90*/  MOV R6, 0xacb0 ;  /* 0x0000acb000067802 */ /* 0x000fe40000000f00 */
[----:B------:R-:W-:Y:S05]  /*aca0*/  CALL.REL.NOINC `($_ZN7cutlass13device_kernelIN5flash19enable_sm80_to_sm89INS1_16FlashAttnBwdSm80INS1_25CollectiveMainloopBwdSm80ILi2ELi2EN4cute5tupleIJNS5_1CILi128EEES8_NS7_ILi64EEEEEENS_10bfloat16_tEfNS_4arch4Sm80ELb0ELb0ELb1ELb0ELb1ELb0ELb0ELb0ELi2ELi4ELi4ELi4ELb0EEENS1_21CollectiveEpilogueBwdISA_SB_SD_Li256ELb0ELb0ELi2EEENS1_19SingleTileSchedulerILb0ELb0ELb0ELi128EEEEEEEEEvNT_6ParamsE$_ZN4cute3eso3ESOILb1ELb0EJNS_7SwizzleILi3ELi3ELi3EEENS_9MixedBitsILj0ELj432EEENS_6LayoutINS_5tupleIJNS7_IJNS_1CILi2EEES9_S9_EEES9_NS8_ILi8EEEEEENS7_IJNS7_IJNS8_ILi64EEESB_NS8_ILi512EEEEEENS8_ILi8192EEENS8_ILi1024EEEEEEEEEEC2ERKS3_RKS5_RKSJ_) ;  /* 0xfffff77000007944 */ /* 0x000fea0003c3ffff */
[----:B------:R-:W-:-:S04]  /*acb0*/  MOV R5, 0x0 ;  /* 0x0000000000057802 */ /* 0x000fc80000000f00 */
[----:B------:R-:W-:Y:S05]  /*acc0*/  RET.REL.NODEC R4 `(_ZN7cutlass13device_kernelIN5flash19enable_sm80_to_sm89INS1_16FlashAttnBwdSm80INS1_25CollectiveMainloopBwdSm80ILi2ELi2EN4cute5tupleIJNS5_1CILi128EEES8_NS7_ILi64EEEEEENS_10bfloat16_tEfNS_4arch4Sm80ELb0ELb0ELb1ELb0ELb1ELb0ELb0ELb0ELi2ELi4ELi4ELi4ELb0EEENS1_21CollectiveEpilogueBwdISA_SB_SD_Li256ELb0ELb0ELi2EEENS1_19SingleTileSchedulerILb0ELb0ELb0ELi128EEEEEEEEEvNT_6ParamsE) ;  /* 0xffff533004007950 */ /* 0x000fea0003c3ffff */
        .type           $_ZN7cutlass13device_kernelIN5flash19enable_sm80_to_sm89INS1_16FlashAttnBwdSm80INS1_25CollectiveMainloopBwdSm80ILi2ELi2EN4cute5tupleIJNS5_1CILi128EEES8_NS7_ILi64EEEEEENS_10bfloat16_tEfNS_4arch4Sm80ELb0ELb0ELb1ELb0ELb1ELb0ELb0ELb0ELi2ELi4ELi4ELi4ELb0EEENS1_21CollectiveEpilogueBwdISA_SB_SD_Li256ELb0ELb0ELi2EEENS1_19SingleTileSchedulerILb0ELb0ELb0ELi128EEEEEEEEEvNT_6ParamsE$_ZN4cute5tupleIJiEEC2ERKi,@function
        .size           $_ZN7cutlass13device_kernelIN5flash19enable_sm80_to_sm89INS1_16FlashAttnBwdSm80INS1_25CollectiveMainloopBwdSm80ILi2ELi2EN4cute5tupleIJNS5_1CILi128EEES8_NS7_ILi64EEEEEENS_10bfloat16_tEfNS_4arch4Sm80ELb0ELb0ELb1ELb0ELb1ELb0ELb0ELb0ELi2ELi4ELi4ELi4ELb0EEENS1_21CollectiveEpilogueBwdISA_SB_SD_Li256ELb0ELb0ELi2EEENS1_19SingleTileSchedulerILb0ELb0ELb0ELi128EEEEEEEEEvNT_6ParamsE$_ZN4cute5tupleIJiEEC2ERKi,($_ZN7cutlass13device_kernelIN5flash19enable_sm80_to_sm89INS1_16FlashAttnBwdSm80INS1_25CollectiveMainloopBwdSm80ILi2ELi2EN4cute5tupleIJNS5_1CILi128EEES8_NS7_ILi64EEEEEENS_10bfloat16_tEfNS_4arch4Sm80ELb0ELb0ELb1ELb0ELb1ELb0ELb0ELb0ELi2ELi4ELi4ELi4ELb0EEENS1_21CollectiveEpilogueBwdISA_SB_SD_Li256ELb0ELb0ELi2EEENS1_19SingleTileSchedulerILb0ELb0ELb0ELi128EEEEEEEEEvNT_6ParamsE$_ZN4cute5tupleIJiNS_1CILi0EEEEEC2ERKiRKS2_ - $_ZN7cutlass13device_kernelIN5flash19enable_sm80_to_sm89INS1_16FlashAttnBwdSm80INS1_25CollectiveMainloopBwdSm80ILi2ELi2EN4cute5tupleIJNS5_1CILi128EEES8_NS7_ILi64EEEEEENS_10bfloat16_tEfNS_4arch4Sm80ELb0ELb0ELb1ELb0ELb1ELb0ELb0ELb0ELi2ELi4ELi4ELi4ELb0EEENS1_21CollectiveEpilogueBwdISA_SB_SD_Li256ELb0ELb0ELi2EEENS1_19SingleTileSchedulerILb0ELb0ELb0ELi128EEEEEEEEEvNT_6ParamsE$_ZN4cute5tupleIJiEEC2ERKi)
$_ZN7cutlass13device_kernelIN5flash19enable_sm80_to_sm89INS1_16FlashAttnBwdSm80INS1_25CollectiveMainloopBwdSm80ILi2ELi2EN4cute5tupleIJNS5_1CILi128EEES8_NS7_ILi64EEEEEENS_10bfloat16_tEfNS_4arch4Sm80ELb0ELb0ELb1ELb0ELb1ELb0ELb0ELb0ELi2ELi4ELi4ELi4ELb0EEENS1_21CollectiveEpilogueBwdISA_SB_SD_Li256ELb0ELb0ELi2EEENS1_19SingleTileSchedulerILb0ELb0ELb0ELi128EEEEEEEEEvNT_6ParamsE$_ZN4cute5tupleIJiEEC2ERKi:
[----:B------:R-:W-:Y:S02]  /*acd0*/  MOV R8, 0xacf0 ;  /* 0x0000acf000087802 */ /* 0x000fe40000000f00 */
[----:B------:R-:W-:Y:S05]  /*ace0*/  CALL.REL.NOINC `($_ZN7cutlass13device_kernelIN5flash19enable_sm80_to_sm89INS1_16FlashAttnBwdSm80INS1_25CollectiveMainloopBwdSm80ILi2ELi2EN4cute5tupleIJNS5_1CILi128EEES8_NS7_ILi64EEEEEENS_10bfloat16_tEfNS_4arch4Sm80ELb0ELb0ELb1ELb0ELb1ELb0ELb0ELb0ELi2ELi4ELi4ELi4ELb0EEENS1_21CollectiveEpilogueBwdISA_SB_SD_Li256ELb0ELb0ELi2EEENS1_19SingleTileSchedulerILb0ELb0ELb0ELi128EEEEEEEEEvNT_6ParamsE$_ZN4cute3eso3ESOILb0ELb1EJiEEC2ERKi) ;  /* 0xffffc2a000007944 */ /* 0x000fea0003c3ffff */
[----:B-1----:R-:W-:Y:S02]  /*acf0*/  MOV R2, R10 ;  /* 0x0000000a00027202 */ /* 0x002fe40000000f00 */
[----:B------:R-:W-:-:S04]  /*ad00*/  MOV R3, 0x0 ;  /* 0x0000000000037802 */ /* 0x000fc80000000f00 */
[----:B------:R-:W-:Y:S05]  /*ad10*/  RET.REL.NODEC R2 `(_ZN7cutlass13device_kernelIN5flash19enable_sm80_to_sm89INS1_16FlashAttnBwdSm80INS1_25CollectiveMainloopBwdSm80ILi2ELi2EN4cute5tupleIJNS5_1CILi128EEES8_NS7_ILi64EEEEEENS_10bfloat16_tEfNS_4arch4Sm80ELb0ELb0ELb1ELb0ELb1ELb0ELb0ELb0ELi2ELi4ELi4ELi4ELb0EEENS1_21CollectiveEpilogueBwdISA_SB_SD_Li256ELb0ELb0ELi2EEENS1_19SingleTileSchedulerILb0ELb0ELb0ELi128EEEEEEEEEvNT_6ParamsE) ;  /* 0xffff52e002007950 */ /* 0x000fea0003c3ffff */
        .type           $_ZN7cutlass13device_kernelIN5flash19enable_sm80_to_sm89INS1_16FlashAttnBwdSm80INS1_25CollectiveMainloopBwdSm80ILi2ELi2EN4cute5tupleIJNS5_1CILi128EEES8_NS7_ILi64EEEEEENS_10bfloat16_tEfNS_4arch4Sm80ELb0ELb0ELb1ELb0ELb1ELb0ELb0ELb0ELi2ELi4ELi4ELi4ELb0EEENS1_21CollectiveEpilogueBwdISA_SB_SD_Li256ELb0ELb0ELi2EEENS1_19SingleTileSchedulerILb0ELb0ELb0ELi128EEEEEEEEEvNT_6ParamsE$_ZN4cute5tupleIJiNS_1CILi0EEEEEC2ERKiRKS2_,@function
        .size           $_ZN7cutlass13device_kernelIN5flash19enable_sm80_to_sm89INS1_16FlashAttnBwdSm80INS1_25CollectiveMainloopBwdSm80ILi2ELi2EN4cute5tupleIJNS5_1CILi128EEES8_NS7_ILi64EEEEEENS_10bfloat16_tEfNS_4arch4Sm80ELb0ELb0ELb1ELb0ELb1ELb0ELb0ELb0ELi2ELi4ELi4ELi4ELb0EEENS1_21CollectiveEpilogueBwdISA_SB_SD_Li256ELb0ELb0ELi2EEENS1_19SingleTileSchedulerILb0ELb0ELb0ELi128EEEEEEEEEvNT_6ParamsE$_ZN4cute5tupleIJiNS_1CILi0EEEEEC2ERKiRKS2_,($_ZN7cutlass13device_kernelIN5flash19enable_sm80_to_sm89INS1_16FlashAttnBwdSm80INS1_25CollectiveMainloopBwdSm80ILi2ELi2EN4cute5tupleIJNS5_1CILi128EEES8_NS7_ILi64EEEEEENS_10bfloat16_tEfNS_4arch4Sm80ELb0ELb0ELb1ELb0ELb1ELb0ELb0ELb0ELi2ELi4ELi4ELi4ELb0EEENS1_21CollectiveEpilogueBwdISA_SB_SD_Li256ELb0ELb0ELi2EEENS1_19SingleTileSchedulerILb0ELb0ELb0ELi128EEEEEEEEEvNT_6ParamsE$_ZN4cute5tupleIJiiEEC2ERKiS3_ - $_ZN7cutlass13device_kernelIN5flash19enable_sm80_to_sm89INS1_16FlashAttnBwdSm80INS1_25CollectiveMainloopBwdSm80ILi2ELi2EN4cute5tupleIJNS5_1CILi128EEES8_NS7_ILi64EEEEEENS_10bfloat16_tEfNS_4arch4Sm80ELb0ELb0ELb1ELb0ELb1ELb0ELb0ELb0ELi2ELi4ELi4ELi4ELb0EEENS1_21CollectiveEpilogueBwdISA_SB_SD_Li256ELb0ELb0ELi2EEENS1_19SingleTileSchedulerILb0ELb0ELb0ELi128EEEEEEEEEvNT_6ParamsE$_ZN4cute5tupleIJiNS_1CILi0EEEEEC2ERKiRKS2_)
$_ZN7cutlass13device_kernelIN5flash19enable_sm80_to_sm89INS1_16FlashAttnBwdSm80INS1_25CollectiveMainloopBwdSm80ILi2ELi2EN4cute5tupleIJNS5_1CILi128EEES8_NS7_ILi64EEEEEENS_10bfloat16_tEfNS_4arch4Sm80ELb0ELb0ELb1ELb0ELb1ELb0ELb0ELb0ELi2ELi4ELi4ELi4ELb0EEENS1_21CollectiveEpilogueBwdISA_SB_SD_Li256ELb0ELb0ELi2EEENS1_19SingleTileSchedulerILb0ELb0ELb0ELi128EEEEEEEEEvNT_6ParamsE$_ZN4cute5tupleIJiNS_1CILi0EEEEEC2ERKiRKS2_:
[----:B------:R-:W-:Y:S02]  /*ad20*/  MOV R6, 0xad40 ;  /* 0x0000ad4000067802 */ /* 0x000fe40000000f00 */
[----:B------:R-:W-:Y:S05]  /*ad30*/  CALL.REL.NOINC `($_ZN7cutlass13device_kernelIN5flash19enable_sm80_to_sm89INS1_16FlashAttnBwdSm80INS1_25CollectiveMainloopBwdSm80ILi2ELi2EN4cute5tupleIJNS5_1CILi128EEES8_NS7_ILi64EEEEEENS_10bfloat16_tEfNS_4arch4Sm80ELb0ELb0ELb1ELb0ELb1ELb0ELb0ELb0ELi2ELi4ELi4ELi4ELb0EEENS1_21CollectiveEpilogueBwdISA_SB_SD_Li256ELb0ELb0ELi2EEENS1_19SingleTileSchedulerILb0ELb0ELb0ELi128EEEEEEEEEvNT_6ParamsE$_ZN4cute3eso3ESOILb0ELb1EJiNS_1CILi0EEEEEC2ERKiRKS3_) ;  /* 0xffffc29000007944 */ /* 0x000fea0003c3ffff */
[----:B------:R-:W-:-:S04]  /*ad40*/  MOV R11, 0x0 ;  /* 0x00000000000b7802 */ /* 0x000fc80000000f00 */
[----:B------:R-:W-:Y:S05]  /*ad50*/  RET.REL.NODEC R10 `(_ZN7cutlass13device_kernelIN5flash19enable_sm80_to_sm89INS1_16FlashAttnBwdSm80INS1_25CollectiveMainloopBwdSm80ILi2ELi2EN4cute5tupleIJNS5_1CILi128EEES8_NS7_ILi64EEEEEENS_10bfloat16_tEfNS_4arch4Sm80ELb0ELb0ELb1ELb0ELb1ELb0ELb0ELb0ELi2ELi4ELi4ELi4ELb0EEENS1_21CollectiveEpilogueBwdISA_SB_SD_Li256ELb0ELb0ELi2EEENS1_19SingleTileSchedulerILb0ELb0ELb0ELi128EEEEEEEEEvNT_6ParamsE) ;  /* 0xffff52a00a007950 */ /* 0x000fea0003c3ffff */
        .type           $_ZN7cutlass13device_kernelIN5flash19enable_sm80_to_sm89INS1_16FlashAttnBwdSm80INS1_25CollectiveMainloopBwdSm80ILi2ELi2EN4cute5tupleIJNS5_1CILi128EEES8_NS7_ILi64EEEEEENS_10bfloat16_tEfNS_4arch4Sm80ELb0ELb0ELb1ELb0ELb1ELb0ELb0ELb0ELi2ELi4ELi4ELi4ELb0EEENS1_21CollectiveEpilogueBwdISA_SB_SD_Li256ELb0ELb0ELi2EEENS1_19SingleTileSchedulerILb0ELb0ELb0ELi128EEEEEEEEEvNT_6ParamsE$_ZN4cute5tupleIJiiEEC2ERKiS3_,@function
        .size           $_ZN7cutlass13device_kernelIN5flash19enable_sm80_to_sm89INS1_16FlashAttnBwdSm80INS1_25CollectiveMainloopBwdSm80ILi2ELi2EN4cute5tupleIJNS5_1CILi128EEES8_NS7_ILi64EEEEEENS_10bfloat16_tEfNS_4arch4Sm80ELb0ELb0ELb1ELb0ELb1ELb0ELb0ELb0ELi2ELi4ELi4ELi4ELb0EEENS1_21CollectiveEpilogueBwdISA_SB_SD_Li256ELb0ELb0ELi2EEENS1_19SingleTileSchedulerILb0ELb0ELb0ELi128EEEEEEEEEvNT_6ParamsE$_ZN4cute5tupleIJiiEEC2ERKiS3_,($_ZN7cutlass13device_kernelIN5flash19enable_sm80_to_sm89INS1_16FlashAttnBwdSm80INS1_25CollectiveMainloopBwdSm80ILi2ELi2EN4cute5tupleIJNS5_1CILi128EEES8_NS7_ILi64EEEEEENS_10bfloat16_tEfNS_4arch4Sm80ELb0ELb0ELb1ELb0ELb1ELb0ELb0ELb0ELi2ELi4ELi4ELi4ELb0EEENS1_21CollectiveEpilogueBwdISA_SB_SD_Li256ELb0ELb0ELi2EEENS1_19SingleTileSchedulerILb0ELb0ELb0ELi128EEEEEEEEEvNT_6ParamsE$_ZN4cute8gmem_ptrIPKN7cutlass10bfloat16_tEECI1NS_12iter_adaptorIS4_S5_EEES4_ - $_ZN7cutlass13device_kernelIN5flash19enable_sm80_to_sm89INS1_16FlashAttnBwdSm80INS1_25CollectiveMainloopBwdSm80ILi2ELi2EN4cute5tupleIJNS5_1CILi128EEES8_NS7_ILi64EEEEEENS_10bfloat16_tEfNS_4arch4Sm80ELb0ELb0ELb1ELb0ELb1ELb0ELb0ELb0ELi2ELi4ELi4ELi4ELb0EEENS1_21CollectiveEpilogueBwdISA_SB_SD_Li256ELb0ELb0ELi2EEENS1_19SingleTileSchedulerILb0ELb0ELb0ELi128EEEEEEEEEvNT_6ParamsE$_ZN4cute5tupleIJiiEEC2ERKiS3_)
$_ZN7cutlass13device_kernelIN5flash19enable_sm80_to_sm89INS1_16FlashAttnBwdSm80INS1_25CollectiveMainloopBwdSm80ILi2ELi2EN4cute5tupleIJNS5_1CILi128EEES8_NS7_ILi64EEEEEENS_10bfloat16_tEfNS_4arch4Sm80ELb0ELb0ELb1ELb0ELb1ELb0ELb0ELb0ELi2ELi4ELi4ELi4ELb0EEENS1_21CollectiveEpilogueBwdISA_SB_SD_Li256ELb0ELb0ELi2EEENS1_19SingleTileSchedulerILb0ELb0ELb0ELi128EEEEEEEEEvNT_6ParamsE$_ZN4cute5tupleIJiiEEC2ERKiS3_:
[----:B------:R-:W-:Y:S02]  /*ad60*/  MOV R8, 0xad80 ;  /* 0x0000ad8000087802 */ /* 0x000fe40000000f00 */
[----:B------:R-:W-:Y:S05]  /*ad70*/  CALL.REL.NOINC `($_ZN7cutlass13device_kernelIN5flash19enable_sm80_to_sm89INS1_16FlashAttnBwdSm80INS1_25CollectiveMainloopBwdSm80ILi2ELi2EN4cute5tupleIJNS5_1CILi128EEES8_NS7_ILi64EEEEEENS_10bfloat16_tEfNS_4arch4Sm80ELb0ELb0ELb1ELb0ELb1ELb0ELb0ELb0ELi2ELi4ELi4ELi4ELb0EEENS1_21CollectiveEpilogueBwdISA_SB_SD_Li256ELb0ELb0ELi2EEENS1_19SingleTileSchedulerILb0ELb0ELb0ELi128EEEEEEEEEvNT_6ParamsE$_ZN4cute3eso3ESOILb0ELb0EJiiEEC2ERKiS4_) ;  /* 0xffffba7000007944 */ /* 0x000fea0003c3ffff */
[----:B-1----:R-:W-:Y:S02]  /*ad80*/  MOV R2, R6 ;  /* 0x0000000600027202 */ /* 0x002fe40000000f00 */
[----:B------:R-:W-:-:S04]  /*ad90*/  MOV R3, 0x0 ;  /* 0x0000000000037802 */ /* 0x000fc80000000f00 */
[----:B------:R-:W-:Y:S05]  /*ada0*/  RET.REL.NODEC R2 `(_ZN7cutlass13device_kernelIN5flash19enable_sm80_to_sm89INS1_16FlashAttnBwdSm80INS1_25CollectiveMainloopBwdSm80ILi2ELi2EN4cute5tupleIJNS5_1CILi128EEES8_NS7_ILi64EEEEEENS_10bfloat16_tEfNS_4arch4Sm80ELb0ELb0ELb1ELb0ELb1ELb0ELb0ELb0ELi2ELi4ELi4ELi4ELb0EEENS1_21CollectiveEpilogueBwdISA_SB_SD_Li256ELb0ELb0ELi2EEENS1_19SingleTileSchedulerILb0ELb0ELb0ELi128EEEEEEEEEvNT_6ParamsE) ;  /* 0xffff525002007950 */ /* 0x000fea0003c3ffff */
        .type           $_ZN7cutlass13device_kernelIN5flash19enable_sm80_to_sm89INS1_16FlashAttnBwdSm80INS1_25CollectiveMainloopBwdSm80ILi2ELi2EN4cute5tupleIJNS5_1CILi128EEES8_NS7_ILi64EEEEEENS_10bfloat16_tEfNS_4arch4Sm80ELb0ELb0ELb1ELb0ELb1ELb0ELb0ELb0ELi2ELi4ELi4ELi4ELb0EEENS1_21CollectiveEpilogueBwdISA_SB_SD_Li256ELb0ELb0ELi2EEENS1_19SingleTileSchedulerILb0ELb0ELb0ELi128EEEEEEEEEvNT_6ParamsE$_ZN4cute8gmem_ptrIPKN7cutlass10bfloat16_tEECI1NS_12iter_adaptorIS4_S5_EEES4_,@function
        .size           $_ZN7cutlass13device_kernelIN5flash19enable_sm80_to_sm89INS1_16FlashAttnBwdSm80INS1_25CollectiveMainloopBwdSm80ILi2ELi2EN4cute5tupleIJNS5_1CILi128EEES8_NS7_ILi64EEEEEENS_10bfloat16_tEfNS_4arch4Sm80ELb0ELb0ELb1ELb0ELb1ELb0ELb0ELb0ELi2ELi4ELi4ELi4ELb0EEENS1_21CollectiveEpilogueBwdISA_SB_SD_Li256ELb0ELb0ELi2EEENS1_19SingleTileSchedulerILb0ELb0ELb0ELi128EEEEEEEEEvNT_6ParamsE$_ZN4cute8gmem_ptrIPKN7cutlass10bfloat16_tEECI1NS_12iter_adaptorIS4_S5_EEES4_,($_ZN7cutlass13device_kernelIN5flash19enable_sm80_to_sm89INS1_16FlashAttnBwdSm80INS1_25CollectiveMainloopBwdSm80ILi2ELi2EN4cute5tupleIJNS5_1CILi128EEES8_NS7_ILi64EEEEEENS_10bfloat16_tEfNS_4arch4Sm80ELb0ELb0ELb1ELb0ELb1ELb0ELb0ELb0ELi2ELi4ELi4ELi4ELb0EEENS1_21CollectiveEpilogueBwdISA_SB_SD_Li256ELb0ELb0ELi2EEENS1_19SingleTileSchedulerILb0ELb0ELb0ELi128EEEEEEEEEvNT_6ParamsE$_ZN4cute8gmem_ptrIPKN7cutlass9uint128_tEECI1NS_12iter_adaptorIS4_S5_EEES4_ - $_ZN7cutlass13device_kernelIN5flash19enable_sm80_to_sm89INS1_16FlashAttnBwdSm80INS1_25CollectiveMainloopBwdSm80ILi2ELi2EN4cute5tupleIJNS5_1CILi128EEES8_NS7_ILi64EEEEEENS_10bfloat16_tEfNS_4arch4Sm80ELb0ELb0ELb1ELb0ELb1ELb0ELb0ELb0ELi2ELi4ELi4ELi4ELb0EEENS1_21CollectiveEpilogueBwdISA_SB_SD_Li256ELb0ELb0ELi2EEENS1_19SingleTileSchedulerILb0ELb0ELb0ELi128EEEEEEEEEvNT_6ParamsE$_ZN4cute8gmem_ptrIPKN7cutlass10bfloat16_tEECI1NS_12iter_adaptorIS4_S5_EEES4_)
$_ZN7cutlass13device_kernelIN5flash19enable_sm80_to_sm89INS1_16FlashAttnBwdSm80INS1_25CollectiveMainloopBwdSm80ILi2ELi2EN4cute5tupleIJNS5_1CILi128EEES8_NS7_ILi64EEEEEENS_10bfloat16_tEfNS_4arch4Sm80ELb0ELb0ELb1ELb0ELb1ELb0ELb0ELb0ELi2ELi4ELi4ELi4ELb0EEENS1_21CollectiveEpilogueBwdISA_SB_SD_Li256ELb0ELb0ELi2EEENS1_19SingleTileSchedulerILb0ELb0ELb0ELi128EEEEEEEEEvNT_6ParamsE$_ZN4cute8gmem_ptrIPKN7cutlass10bfloat16_tEECI1NS_12iter_adaptorIS4_S5_EEES4_:
[----:B------:R-:W-:Y:S02]  /*adb0*/  MOV R10, 0xadd0 ;  /* 0x0000add0000a7802 */ /* 0x000fe40000000f00 */
[----:B------:R-:W-:Y:S05]  /*adc0*/  CALL.REL.NOINC `($_ZN7cutlass13device_kernelIN5flash19enable_sm80_to_sm89INS1_16FlashAttnBwdSm80INS1_25CollectiveMainloopBwdSm80ILi2ELi2EN4cute5tupleIJNS5_1CILi128EEES8_NS7_ILi64EEEEEENS_10bfloat16_tEfNS_4arch4Sm80ELb0ELb0ELb1ELb0ELb1ELb0ELb0ELb0ELi2ELi4ELi4ELi4ELb0EEENS1_21CollectiveEpilogueBwdISA_SB_SD_Li256ELb0ELb0ELi2EEENS1_19SingleTileSchedulerILb0ELb0ELb0ELi128EEEEEEEEEvNT_6ParamsE$_ZN4cute12iter_adaptorIPKN7cutlass10bfloat16_tENS_8gmem_ptrIS4_EEEC2ES4_) ;  /* 0xffffa8c000007944 */ /* 0x000fea0003c3ffff */
[----:B------:R-:W-:Y:S02]  /*add0*/  MOV R4, R6 ;  /* 0x0000000600047202 */ /* 0x000fe40000000f00 */
[----:B-1----:R-:W-:-:S04]  /*ade0*/  MOV R5, 0x0 ;  /* 0x0000000000057802 */ /* 0x002fc80000000f00 */
[----:B------:R-:W-:Y:S05]  /*adf0*/  RET.REL.NODEC R4 `(_ZN7cutlass13device_kernelIN5flash19enable_sm80_to_sm89INS1_16FlashAttnBwdSm80INS1_25CollectiveMainloopBwdSm80ILi2ELi2EN4cute5tupleIJNS5_1CILi128EEES8_NS7_ILi64EEEEEENS_10bfloat16_tEfNS_4arch4Sm80ELb0ELb0ELb1ELb0ELb1ELb0ELb0ELb0ELi2ELi4ELi4ELi4ELb0EEENS1_21CollectiveEpilogueBwdISA_SB_SD_Li256ELb0ELb0ELi2EEENS1_19SingleTileSchedulerILb0ELb0ELb0ELi128EEEEEEEEEvNT_6ParamsE) ;  /* 0xffff520004007950 */ /* 0x000fea0003c3ffff */
        .type           $_ZN7cutlass13device_kernelIN5flash19enable_sm80_to_sm89INS1_16FlashAttnBwdSm80INS1_25CollectiveMainloopBwdSm80ILi2ELi2EN4cute5tupleIJNS5_1CILi128EEES8_NS7_ILi64EEEEEENS_10bfloat16_tEfNS_4arch4Sm80ELb0ELb0ELb1ELb0ELb1ELb0ELb0ELb0ELi2ELi4ELi4ELi4ELb0EEENS1_21CollectiveEpilogueBwdISA_SB_SD_Li256ELb0ELb0ELi2EEENS1_19SingleTileSchedulerILb0ELb0ELb0ELi128EEEEEEEEEvNT_6ParamsE$_ZN4cute8gmem_ptrIPKN7cutlass9uint128_tEECI1NS_12iter_adaptorIS4_S5_EEES4_,@function
        .size           $_ZN7cutlass13device_kernelIN5flash19enable_sm80_to_sm89INS1_16FlashAttnBwdSm80INS1_25CollectiveMainloopBwdSm80ILi2ELi2EN4cute5tupleIJNS5_1CILi128EEES8_NS7_ILi64EEEEEENS_10bfloat16_tEfNS_4arch4Sm80ELb0ELb0ELb1ELb0ELb1ELb0ELb0ELb0ELi2ELi4ELi4ELi4ELb0EEENS1_21CollectiveEpilogueBwdISA_SB_SD_Li256ELb0ELb0ELi2EEENS1_19SingleTileSchedulerILb0ELb0ELb0ELi128EEEEEEEEEvNT_6ParamsE$_ZN4cute8gmem_ptrIPKN7cutlass9uint128_tEECI1NS_12iter_adaptorIS4_S5_EEES4_,($_ZN7cutlass13device_kernelIN5flash19enable_sm80_to_sm89INS1_16FlashAttnBwdSm80INS1_25CollectiveMainloopBwdSm80ILi2ELi2EN4cute5tupleIJNS5_1CILi128EEES8_NS7_ILi64EEEEEENS_10bfloat16_tEfNS_4arch4Sm80ELb0ELb0ELb1ELb0ELb1ELb0ELb0ELb0ELi2ELi4ELi4ELi4ELb0EEENS1_21CollectiveEpilogueBwdISA_SB_SD_Li256ELb0ELb0ELi2EEENS1_19SingleTileSchedulerILb0ELb0ELb0ELi128EEEEEEEEEvNT_6ParamsE$_ZN4cute8gmem_ptrIPKfECI1NS_12iter_adaptorIS2_S3_EEES2_ - $_ZN7cutlass13device_kernelIN5flash19enable_sm80_to_sm89INS1_16FlashAttnBwdSm80INS1_25CollectiveMainloopBwdSm80ILi2ELi2EN4cute5tupleIJNS5_1CILi128EEES8_NS7_ILi64EEEEEENS_10bfloat16_tEfNS_4arch4Sm80ELb0ELb0ELb1ELb0ELb1ELb0ELb0ELb0ELi2ELi4ELi4ELi4ELb0EEENS1_21CollectiveEpilogueBwdISA_SB_SD_Li256ELb0ELb0ELi2EEENS1_19SingleTileSchedulerILb0ELb0ELb0ELi128EEEEEEEEEvNT_6ParamsE$_ZN4cute8gmem_ptrIPKN7cutlass9uint128_tEECI1NS_12iter_adaptorIS4_S5_EEES4_)
$_ZN7cutlass13device_kernelIN5flash19enable_sm80_to_sm89INS1_16FlashAttnBwdSm80INS1_25CollectiveMainloopBwdSm80ILi2ELi2EN4cute5tupleIJNS5_1CILi128EEES8_NS7_ILi64EEEEEENS_10bfloat16_tEfNS_4arch4Sm80ELb0ELb0ELb1ELb0ELb1ELb0ELb0ELb0ELi2ELi4ELi4ELi4ELb0EEENS1_21CollectiveEpilogueBwdISA_SB_SD_Li256ELb0ELb0ELi2EEENS1_19SingleTileSchedulerILb0ELb0ELb0ELi128EEEEEEEEEvNT_6ParamsE$_ZN4cute8gmem_ptrIPKN7cutlass9uint128_tEECI1NS_12iter_adaptorIS4_S5_EEES4_:
[----:B------:R-:W-:Y:S02]  /*ae00*/  MOV R88, 0xae20 ;  /* 0x0000ae2000587802 */ /* 0x000fe40000000f00 */
[----:B------:R-:W-:Y:S05]  /*ae10*/  CALL.REL.NOINC `($_ZN7cutlass13device_kernelIN5flash19enable_sm80_to_sm89INS1_16FlashAttnBwdSm80INS1_25CollectiveMainloopBwdSm80ILi2ELi2EN4cute5tupleIJNS5_1CILi128EEES8_NS7_ILi64EEEEEENS_10bfloat16_tEfNS_4arch4Sm80ELb0ELb0ELb1ELb0ELb1ELb0ELb0ELb0ELi2ELi4ELi4ELi4ELb0EEENS1_21CollectiveEpilogueBwdISA_SB_SD_Li256ELb0ELb0ELi2EEENS1_19SingleTileSchedulerILb0ELb0ELb0ELi128EEEEEEEEEvNT_6ParamsE$_ZN4cute12iter_adaptorIPKN7cutlass9uint128_tENS_8gmem_ptrIS4_EEEC2ES4_) ;  /* 0xffffa8d000007944 */ /* 0x000fea0003c3ffff */
[----:B------:R-:W-:-:S04]  /*ae20*/  MOV R11, 0x0 ;  /* 0x00000000000b7802 */ /* 0x000fc80000000f00 */
[----:B------:R-:W-:Y:S05]  /*ae30*/  RET.REL.NODEC R10 `(_ZN7cutlass13device_kernelIN5flash19enable_sm80_to_sm89INS1_16FlashAttnBwdSm80INS1_25CollectiveMainloopBwdSm80ILi2ELi2EN4cute5tupleIJNS5_1CILi128EEES8_NS7_ILi64EEEEEENS_10bfloat16_tEfNS_4arch4Sm80ELb0ELb0ELb1ELb0ELb1ELb0ELb0ELb0ELi2ELi4ELi4ELi4ELb0EEENS1_21CollectiveEpilogueBwdISA_SB_SD_Li256ELb0ELb0ELi2EEENS1_19SingleTileSchedulerILb0ELb0ELb0ELi128EEEEEEEEEvNT_6ParamsE) ;  /* 0xffff51c00a007950 */ /* 0x000fea0003c3ffff */
        .type           $_ZN7cutlass13device_kernelIN5flash19enable_sm80_to_sm89INS1_16FlashAttnBwdSm80INS1_25CollectiveMainloopBwdSm80ILi2ELi2EN4cute5tupleIJNS5_1CILi128EEES8_NS7_ILi64EEEEEENS_10bfloat16_tEfNS_4arch4Sm80ELb0ELb0ELb1ELb0ELb1ELb0ELb0ELb0ELi2ELi4ELi4ELi4ELb0EEENS1_21CollectiveEpilogueBwdISA_SB_SD_Li256ELb0ELb0ELi2EEENS1_19SingleTileSchedulerILb0ELb0ELb0ELi128EEEEEEEEEvNT_6ParamsE$_ZN4cute8gmem_ptrIPKfECI1NS_12iter_adaptorIS2_S3_EEES2_,@function
        .size           $_ZN7cutlass13device_kernelIN5flash19enable_sm80_to_sm89INS1_16FlashAttnBwdSm80INS1_25CollectiveMainloopBwdSm80ILi2ELi2EN4cute5tupleIJNS5_1CILi128EEES8_NS7_ILi64EEEEEENS_10bfloat16_tEfNS_4arch4Sm80ELb0ELb0ELb1ELb0ELb1ELb0ELb0ELb0ELi2ELi4ELi4ELi4ELb0EEENS1_21CollectiveEpilogueBwdISA_SB_SD_Li256ELb0ELb0ELi2EEENS1_19SingleTileSchedulerILb0ELb0ELb0ELi128EEEEEEEEEvNT_6ParamsE$_ZN4cute8gmem_ptrIPKfECI1NS_12iter_adaptorIS2_S3_EEES2_,($_ZN7cutlass13device_kernelIN5flash19enable_sm80_to_sm89INS1_16FlashAttnBwdSm80INS1_25CollectiveMainloopBwdSm80ILi2ELi2EN4cute5tupleIJNS5_1CILi128EEES8_NS7_ILi64EEEEEENS_10bfloat16_tEfNS_4arch4Sm80ELb0ELb0ELb1ELb0ELb1ELb0ELb0ELb0ELi2ELi4ELi4ELi4ELb0EEENS1_21CollectiveEpilogueBwdISA_SB_SD_Li256ELb0ELb0ELi2EEENS1_19SingleTileSchedulerILb0ELb0ELb0ELi128EEEEEEEEEvNT_6ParamsE$_ZN4cute8gmem_ptrIPfECI1NS_12iter_adaptorIS1_S2_EEES1_ - $_ZN7cutlass13device_kernelIN5flash19enable_sm80_to_sm89INS1_16FlashAttnBwdSm80INS1_25CollectiveMainloopBwdSm80ILi2ELi2EN4cute5tupleIJNS5_1CILi128EEES8_NS7_ILi64EEEEEENS_10bfloat16_tEfNS_4arch4Sm80ELb0ELb0ELb1ELb0ELb1ELb0ELb0ELb0ELi2ELi4ELi4ELi4ELb0EEENS1_21CollectiveEpilogueBwdISA_SB_SD_Li256ELb0ELb0ELi2EEENS1_19SingleTileSchedulerILb0ELb0ELb0ELi128EEEEEEEEEvNT_6ParamsE$_ZN4cute8gmem_ptrIPKfECI1NS_12iter_adaptorIS2_S3_EEES2_)
$_ZN7cutlass13device_kernelIN5flash19enable_sm80_to_sm89INS1_16FlashAttnBwdSm80INS1_25CollectiveMainloopBwdSm80ILi2ELi2EN4cute5tupleIJNS5_1CILi128EEES8_NS7_ILi64EEEEEENS_10bfloat16_tEfNS_4arch4Sm80ELb0ELb0ELb1ELb0ELb1ELb0ELb0ELb0ELi2ELi4ELi4ELi4ELb0EEENS1_21CollectiveEpilogueBwdISA_SB_SD_Li256ELb0ELb0ELi2EEENS1_19SingleTileSchedulerILb0ELb0ELb0ELi128EEEEEEEEEvNT_6ParamsE$_ZN4cute8gmem_ptrIPKfECI1NS_12iter_adaptorIS2_S3_EEES2_:
[----:B------:R-:W-:Y:S02]  /*ae40*/  MOV R10, 0xae60 ;  /* 0x0000ae60000a7802 */ /* 0x000fe40000000f00 */
[----:B------:R-:W-:Y:S05]  /*ae50*/  CALL.REL.NOINC `($_ZN7cutlass13device_kernelIN5flash19enable_sm80_to_sm89INS1_16FlashAttnBwdSm80INS1_25CollectiveMainloopBwdSm80ILi2ELi2EN4cute5tupleIJNS5_1CILi128EEES8_NS7_ILi64EEEEEENS_10bfloat16_tEfNS_4arch4Sm80ELb0ELb0ELb1ELb0ELb1ELb0ELb0ELb0ELi2ELi4ELi4ELi4ELb0EEENS1_21CollectiveEpilogueBwdISA_SB_SD_Li256ELb0ELb0ELi2EEENS1_19SingleTileSchedulerILb0ELb0ELb0ELi128EEEEEEEEEvNT_6ParamsE$_ZN4cute12iter_adaptorIPKfNS_8gmem_ptrIS2_EEEC2ES2_) ;  /* 0xffffa8d000007944 */ /* 0x000fea0003c3ffff */
[----:B------:R-:W-:-:S04]  /*ae60*/  MOV R9, 0x0 ;  /* 0x0000000000097802 */ /* 0x000fc80000000f00 */
[----:B------:R-:W-:Y:S05]  /*ae70*/  RET.REL.NODEC R8 `(_ZN7cutlass13device_kernelIN5flash19enable_sm80_to_sm89INS1_16FlashAttnBwdSm80INS1_25CollectiveMainloopBwdSm80ILi2ELi2EN4cute5tupleIJNS5_1CILi128EEES8_NS7_ILi64EEEEEENS_10bfloat16_tEfNS_4arch4Sm80ELb0ELb0ELb1ELb0ELb1ELb0ELb0ELb0ELi2ELi4ELi4ELi4ELb0EEENS1_21CollectiveEpilogueBwdISA_SB_SD_Li256ELb0ELb0ELi2EEENS1_19SingleTileSchedulerILb0ELb0ELb0ELi128EEEEEEEEEvNT_6ParamsE) ;  /* 0xffff518008007950 */ /* 0x000fea0003c3ffff */
        .type           $_ZN7cutlass13device_kernelIN5flash19enable_sm80_to_sm89INS1_16FlashAttnBwdSm80INS1_25CollectiveMainloopBwdSm80ILi2ELi2EN4cute5tupleIJNS5_1CILi128EEES8_NS7_ILi64EEEEEENS_10bfloat16_tEfNS_4arch4Sm80ELb0ELb0ELb1ELb0ELb1ELb0ELb0ELb0ELi2ELi4ELi4ELi4ELb0EEENS1_21CollectiveEpilogueBwdISA_SB_SD_Li256ELb0ELb0ELi2EEENS1_19SingleTileSchedulerILb0ELb0ELb0ELi128EEEEEEEEEvNT_6ParamsE$_ZN4cute8gmem_ptrIPfECI1NS_12iter_adaptorIS1_S2_EEES1_,@function
        .size           $_ZN7cutlass13device_kernelIN5flash19enable_sm80_to_sm89INS1_16FlashAttnBwdSm80INS1_25CollectiveMainloopBwdSm80ILi2ELi2EN4cute5tupleIJNS5_1CILi128EEES8_NS7_ILi64EEEEEENS_10bfloat16_tEfNS_4arch4Sm80ELb0ELb0ELb1ELb0ELb1ELb0ELb0ELb0ELi2ELi4ELi4ELi4ELb0EEENS1_21CollectiveEpilogueBwdISA_SB_SD_Li256ELb0ELb0ELi2EEENS1_19SingleTileSchedulerILb0ELb0ELb0ELi128EEEEEEEEEvNT_6ParamsE$_ZN4cute8gmem_ptrIPfECI1NS_12iter_adaptorIS1_S2_EEES1_,($_ZN7cutlass13device_kernelIN5flash19enable_sm80_to_sm89INS1_16FlashAttnBwdSm80INS1_25CollectiveMainloopBwdSm80ILi2ELi2EN4cute5tupleIJNS5_1CILi128EEES8_NS7_ILi64EEEEEENS_10bfloat16_tEfNS_4arch4Sm80ELb0ELb0ELb1ELb0ELb1ELb0ELb0ELb0ELi2ELi4ELi4ELi4ELb0EEENS1_21CollectiveEpilogueBwdISA_SB_SD_Li256ELb0ELb0ELi2EEENS1_19SingleTileSchedulerILb0ELb0ELb0ELi128EEEEEEEEEvNT_6ParamsE$_ZN4cute8smem_ptrIPN7cutlass10bfloat16_tEECI1NS_12iter_adaptorIS3_S4_EEES3_ - $_ZN7cutlass13device_kernelIN5flash19enable_sm80_to_sm89INS1_16FlashAttnBwdSm80INS1_25CollectiveMainloopBwdSm80ILi2ELi2EN4cute5tupleIJNS5_1CILi128EEES8_NS7_ILi64EEEEEENS_10bfloat16_tEfNS_4arch4Sm80ELb0ELb0ELb1ELb0ELb1ELb0ELb0ELb0ELi2ELi4ELi4ELi4ELb0EEENS1_21CollectiveEpilogueBwdISA_SB_SD_Li256ELb0ELb0ELi2EEENS1_19SingleTileSchedulerILb0ELb0ELb0ELi128EEEEEEEEEvNT_6ParamsE$_ZN4cute8gmem_ptrIPfECI1NS_12iter_adaptorIS1_S2_EEES1_)
$_ZN7cutlass13device_kernelIN5flash19enable_sm80_to_sm89INS1_16FlashAttnBwdSm80INS1_25CollectiveMainloopBwdSm80ILi2ELi2EN4cute5tupleIJNS5_1CILi128EEES8_NS7_ILi64EEEEEENS_10bfloat16_tEfNS_4arch4Sm80ELb0ELb0ELb1ELb0ELb1ELb0ELb0ELb0ELi2ELi4ELi4ELi4ELb0EEENS1_21CollectiveEpilogueBwdISA_SB_SD_Li256ELb0ELb0ELi2EEENS1_19SingleTileSchedulerILb0ELb0ELb0ELi128EEEEEEEEEvNT_6ParamsE$_ZN4cute8gmem_ptrIPfECI1NS_12iter_adaptorIS1_S2_EEES1_:
[----:B------:R-:W-:Y:S02]  /*ae80*/  MOV R4, 0xaea0 ;  /* 0x0000aea000047802 */ /* 0x000fe40000000f00 */
[----:B------:R-:W-:Y:S05]  /*ae90*/  CALL.REL.NOINC `($_ZN7cutlass13device_kernelIN5flash19enable_sm80_to_sm89INS1_16FlashAttnBwdSm80INS1_25CollectiveMainloopBwdSm80ILi2ELi2EN4cute5tupleIJNS5_1CILi128EEES8_NS7_ILi64EEEEEENS_10bfloat16_tEfNS_4arch4Sm80ELb0ELb0ELb1ELb0ELb1ELb0ELb0ELb0ELi2ELi4ELi4ELi4ELb0EEENS1_21CollectiveEpilogueBwdISA_SB_SD_Li256ELb0ELb0ELi2EEENS1_19SingleTileSchedulerILb0ELb0ELb0ELi128EEEEEEEEEvNT_6ParamsE$_ZN4cute12iter_adaptorIPfNS_8gmem_ptrIS1_EEEC2ES1_) ;  /* 0xffffa95000007944 */ /* 0x000fea0003c3ffff */
[----:B------:R-:W-:-:S04]  /*aea0*/  MOV R9, 0x0 ;  /* 0x0000000000097802 */ /* 0x000fc80000000f00 */
[----:B------:R-:W-:Y:S05]  /*aeb0*/  RET.REL.NODEC R8 `(_ZN7cutlass13device_kernelIN5flash19enable_sm80_to_sm89INS1_16FlashAttnBwdSm80INS1_25CollectiveMainloopBwdSm80ILi2ELi2EN4cute5tupleIJNS5_1CILi128EEES8_NS7_ILi64EEEEEENS_10bfloat16_tEfNS_4arch4Sm80ELb0ELb0ELb1ELb0ELb1ELb0ELb0ELb0ELi2ELi4ELi4ELi4ELb0EEENS1_21CollectiveEpilogueBwdISA_SB_SD_Li256ELb0ELb0ELi2EEENS1_19SingleTileSchedulerILb0ELb0ELb0ELi128EEEEEEEEEvNT_6ParamsE) ;  /* 0xffff514008007950 */ /* 0x000fea0003c3ffff */
        .type           $_ZN7cutlass13device_kernelIN5flash19enable_sm80_to_sm89INS1_16FlashAttnBwdSm80INS1_25CollectiveMainloopBwdSm80ILi2ELi2EN4cute5tupleIJNS5_1CILi128EEES8_NS7_ILi64EEEEEENS_10bfloat16_tEfNS_4arch4Sm80ELb0ELb0ELb1ELb0ELb1ELb0ELb0ELb0ELi2ELi4ELi4ELi4ELb0EEENS1_21CollectiveEpilogueBwdISA_SB_SD_Li256ELb0ELb0ELi2EEENS1_19SingleTileSchedulerILb0ELb0ELb0ELi128EEEEEEEEEvNT_6ParamsE$_ZN4cute8smem_ptrIPN7cutlass10bfloat16_tEECI1NS_12iter_adaptorIS3_S4_EEES3_,@function
        .size           $_ZN7cutlass13device_kernelIN5flash19enable_sm80_to_sm89INS1_16FlashAttnBwdSm80INS1_25CollectiveMainloopBwdSm80ILi2ELi2EN4cute5tupleIJNS5_1CILi128EEES8_NS7_ILi64EEEEEENS_10bfloat16_tEfNS_4arch4Sm80ELb0ELb0ELb1ELb0ELb1ELb0ELb0ELb0ELi2ELi4ELi4ELi4ELb0EEENS1_21CollectiveEpilogueBwdISA_SB_SD_Li256ELb0ELb0ELi2EEENS1_19SingleTileSchedulerILb0ELb0ELb0ELi128EEEEEEEEEvNT_6ParamsE$_ZN4cute8smem_ptrIPN7cutlass10bfloat16_tEECI1NS_12iter_adaptorIS3_S4_EEES3_,($_ZN7cutlass13device_kernelIN5flash19enable_sm80_to_sm89INS1_16FlashAttnBwdSm80INS1_25CollectiveMainloopBwdSm80ILi2ELi2EN4cute5tupleIJNS5_1CILi128EEES8_NS7_ILi64EEEEEENS_10bfloat16_tEfNS_4arch4Sm80ELb0ELb0ELb1ELb0ELb1ELb0ELb0ELb0ELi2ELi4ELi4ELi4ELb0EEENS1_21CollectiveEpilogueBwdISA_SB_SD_Li256ELb0ELb0ELi2EEENS1_19SingleTileSchedulerILb0ELb0ELb0ELi128EEEEEEEEEvNT_6ParamsE$_ZN4cute8smem_ptrIPN7cutlass9uint128_tEECI1NS_12iter_adaptorIS3_S4_EEES3_ - $_ZN7cutlass13device_kernelIN5flash19enable_sm80_to_sm89INS1_16FlashAttnBwdSm80INS1_25CollectiveMainloopBwdSm80ILi2ELi2EN4cute5tupleIJNS5_1CILi128EEES8_NS7_ILi64EEEEEENS_10bfloat16_tEfNS_4arch4Sm80ELb0ELb0ELb1ELb0ELb1ELb0ELb0ELb0ELi2ELi4ELi4ELi4ELb0EEENS1_21CollectiveEpilogueBwdISA_SB_SD_Li256ELb0ELb0ELi2EEENS1_19SingleTileSchedulerILb0ELb0ELb0ELi128EEEEEEEEEvNT_6ParamsE$_ZN4cute8smem_ptrIPN7cutlass10bfloat16_tEECI1NS_12iter_adaptorIS3_S4_EEES3_)
$_ZN7cutlass13device_kernelIN5flash19enable_sm80_to_sm89INS1_16FlashAttnBwdSm80INS1_25CollectiveMainloopBwdSm80ILi2ELi2EN4cute5tupleIJNS5_1CILi128EEES8_NS7_ILi64EEEEEENS_10bfloat16_tEfNS_4arch4Sm80ELb0ELb0ELb1ELb0ELb1ELb0ELb0ELb0ELi2ELi4ELi4ELi4ELb0EEENS1_21CollectiveEpilogueBwdISA_SB_SD_Li256ELb0ELb0ELi2EEENS1_19SingleTileSchedulerILb0ELb0ELb0ELi128EEEEEEEEEvNT_6ParamsE$_ZN4cute8smem_ptrIPN7cutlass10bfloat16_tEECI1NS_12iter_adaptorIS3_S4_EEES3_:
[----:B------:R-:W-:Y:S02]  /*aec0*/  MOV R10, 0xaee0 ;  /* 0x0000aee0000a7802 */ /* 0x000fe40000000f00 */
[----:B------:R-:W-:Y:S05]  /*aed0*/  CALL.REL.NOINC `($_ZN7cutlass13device_kernelIN5flash19enable_sm80_to_sm89INS1_16FlashAttnBwdSm80INS1_25CollectiveMainloopBwdSm80ILi2ELi2EN4cute5tupleIJNS5_1CILi128EEES8_NS7_ILi64EEEEEENS_10bfloat16_tEfNS_4arch4Sm80ELb0ELb0ELb1ELb0ELb1ELb0ELb0ELb0ELi2ELi4ELi4ELi4ELb0EEENS1_21CollectiveEpilogueBwdISA_SB_SD_Li256ELb0ELb0ELi2EEENS1_19SingleTileSchedulerILb0ELb0ELb0ELi128EEEEEEEEEvNT_6ParamsE$_ZN4cute12iter_adaptorIPN7cutlass10bfloat16_tENS_8smem_ptrIS3_EEEC2ES3_) ;  /* 0xffffa89000007944 */ /* 0x000fea0003c3ffff */
[----:B------:R-:W-:-:S04]  /*aee0*/  MOV R9, 0x0 ;  /* 0x0000000000097802 */ /* 0x000fc80000000f00 */
[----:B------:R-:W-:Y:S05]  /*aef0*/  RET.REL.NODEC R8 `(_ZN7cutlass13device_kernelIN5flash19enable_sm80_to_sm89INS1_16FlashAttnBwdSm80INS1_25CollectiveMainloopBwdSm80ILi2ELi2EN4cute5tupleIJNS5_1CILi128EEES8_NS7_ILi64EEEEEENS_10bfloat16_tEfNS_4arch4Sm80ELb0ELb0ELb1ELb0ELb1ELb0ELb0ELb0ELi2ELi4ELi4ELi4ELb0EEENS1_21CollectiveEpilogueBwdISA_SB_SD_Li256ELb0ELb0ELi2EEENS1_19SingleTileSchedulerILb0ELb0ELb0ELi128EEEEEEEEEvNT_6ParamsE) ;  /* 0xffff510008007950 */ /* 0x000fea0003c3ffff */
        .type           $_ZN7cutlass13device_kernelIN5flash19enable_sm80_to_sm89INS1_16FlashAttnBwdSm80INS1_25CollectiveMainloopBwdSm80ILi2ELi2EN4cute5tupleIJNS5_1CILi128EEES8_NS7_ILi64EEEEEENS_10bfloat16_tEfNS_4arch4Sm80ELb0ELb0ELb1ELb0ELb1ELb0ELb0ELb0ELi2ELi4ELi4ELi4ELb0EEENS1_21CollectiveEpilogueBwdISA_SB_SD_Li256ELb0ELb0ELi2EEENS1_19SingleTileSchedulerILb0ELb0ELb0ELi128EEEEEEEEEvNT_6ParamsE$_ZN4cute8smem_ptrIPN7cutlass9uint128_tEECI1NS_12iter_adaptorIS3_S4_EEES3_,@function
        .size           $_ZN7cutlass13device_kernelIN5flash19enable_sm80_to_sm89INS1_16FlashAttnBwdSm80INS1_25CollectiveMainloopBwdSm80ILi2ELi2EN4cute5tupleIJNS5_1CILi128EEES8_NS7_ILi64EEEEEENS_10bfloat16_tEfNS_4arch4Sm80ELb0ELb0ELb1ELb0ELb1ELb0ELb0ELb0ELi2ELi4ELi4ELi4ELb0EEENS1_21CollectiveEpilogueBwdISA_SB_SD_Li256ELb0ELb0ELi2EEENS1_19SingleTileSchedulerILb0ELb0ELb0ELi128EEEEEEEEEvNT_6ParamsE$_ZN4cute8smem_ptrIPN7cutlass9uint128_tEECI1NS_12iter_adaptorIS3_S4_EEES3_,($_ZN7cutlass13device_kernelIN5flash19enable_sm80_to_sm89INS1_16FlashAttnBwdSm80INS1_25CollectiveMainloopBwdSm80ILi2ELi2EN4cute5tupleIJNS5_1CILi128EEES8_NS7_ILi64EEEEEENS_10bfloat16_tEfNS_4arch4Sm80ELb0ELb0ELb1ELb0ELb1ELb0ELb0ELb0ELi2ELi4ELi4ELi4ELb0EEENS1_21CollectiveEpilogueBwdISA_SB_SD_Li256ELb0ELb0ELi2EEENS1_19SingleTileSchedulerILb0ELb0ELb0ELi128EEEEEEEEEvNT_6ParamsE$_ZN4cute8smem_ptrIPfECI1NS_12iter_adaptorIS1_S2_EEES1_ - $_ZN7cutlass13device_kernelIN5flash19enable_sm80_to_sm89INS1_16FlashAttnBwdSm80INS1_25CollectiveMainloopBwdSm80ILi2ELi2EN4cute5tupleIJNS5_1CILi128EEES8_NS7_ILi64EEEEEENS_10bfloat16_tEfNS_4arch4Sm80ELb0ELb0ELb1ELb0ELb1ELb0ELb0ELb0ELi2ELi4ELi4ELi4ELb0EEENS1_21CollectiveEpilogueBwdISA_SB_SD_Li256ELb0ELb0ELi2EEENS1_19SingleTileSchedulerILb0ELb0ELb0ELi128EEEEEEEEEvNT_6ParamsE$_ZN4cute8smem_ptrIPN7cutlass9uint128_tEECI1NS_12iter_adaptorIS3_S4_EEES3_)
$_ZN7cutlass13device_kernelIN5flash19enable_sm80_to_sm89INS1_16FlashAttnBwdSm80INS1_25CollectiveMainloopBwdSm80ILi2ELi2EN4cute5tupleIJNS5_1CILi128EEES8_NS7_ILi64EEEEEENS_10bfloat16_tEfNS_4arch4Sm80ELb0ELb0ELb1ELb0ELb1ELb0ELb0ELb0ELi2ELi4ELi4ELi4ELb0EEENS1_21CollectiveEpilogueBwdISA_SB_SD_Li256ELb0ELb0ELi2EEENS1_19SingleTileSchedulerILb0ELb0ELb0ELi128EEEEEEEEEvNT_6ParamsE$_ZN4cute8smem_ptrIPN7cutlass9uint128_tEECI1NS_12iter_adaptorIS3_S4_EEES3_:
[----:B------:R-:W-:Y:S02]  /*af00*/  MOV R10, 0xaf20 ;  /* 0x0000af20000a7802 */ /* 0x000fe40000000f00 */
[----:B------:R-:W-:Y:S05]  /*af10*/  CALL.REL.NOINC `($_ZN7cutlass13device_kernelIN5flash19enable_sm80_to_sm89INS1_16FlashAttnBwdSm80INS1_25CollectiveMainloopBwdSm80ILi2ELi2EN4cute5tupleIJNS5_1CILi128EEES8_NS7_ILi64EEEEEENS_10bfloat16_tEfNS_4arch4Sm80ELb0ELb0ELb1ELb0ELb1ELb0ELb0ELb0ELi2ELi4ELi4ELi4ELb0EEENS1_21CollectiveEpilogueBwdISA_SB_SD_Li256ELb0ELb0ELi2EEENS1_19SingleTileSchedulerILb0ELb0ELb0ELi128EEEEEEEEEvNT_6ParamsE$_ZN4cute12iter_adaptorIPN7cutlass9uint128_tENS_8smem_ptrIS3_EEEC2ES3_) ;  /* 0xffffa89000007944 */ /* 0x000fea0003c3ffff */
[----:B------:R-:W-:-:S04]  /*af20*/  MOV R9, 0x0 ;  /* 0x0000000000097802 */ /* 0x000fc80000000f00 */
[----:B------:R-:W-:Y:S05]  /*af30*/  RET.REL.NODEC R8 `(_ZN7cutlass13device_kernelIN5flash19enable_sm80_to_sm89INS1_16FlashAttnBwdSm80INS1_25CollectiveMainloopBwdSm80ILi2ELi2EN4cute5tupleIJNS5_1CILi128EEES8_NS7_ILi64EEEEEENS_10bfloat16_tEfNS_4arch4Sm80ELb0ELb0ELb1ELb0ELb1ELb0ELb0ELb0ELi2ELi4ELi4ELi4ELb0EEENS1_21CollectiveEpilogueBwdISA_SB_SD_Li256ELb0ELb0ELi2EEENS1_19SingleTileSchedulerILb0ELb0ELb0ELi128EEEEEEEEEvNT_6ParamsE) ;  /* 0xffff50c008007950 */ /* 0x000fea0003c3ffff */
        .type           $_ZN7cutlass13device_kernelIN5flash19enable_sm80_to_sm89INS1_16FlashAttnBwdSm80INS1_25CollectiveMainloopBwdSm80ILi2ELi2EN4cute5tupleIJNS5_1CILi128EEES8_NS7_ILi64EEEEEENS_10bfloat16_tEfNS_4arch4Sm80ELb0ELb0ELb1ELb0ELb1ELb0ELb0ELb0ELi2ELi4ELi4ELi4ELb0EEENS1_21CollectiveEpilogueBwdISA_SB_SD_Li256ELb0ELb0ELi2EEENS1_19SingleTileSchedulerILb0ELb0ELb0ELi128EEEEEEEEEvNT_6ParamsE$_ZN4cute8smem_ptrIPfECI1NS_12iter_adaptorIS1_S2_EEES1_,@function
        .size           $_ZN7cutlass13device_kernelIN5flash19enable_sm80_to_sm89INS1_16FlashAttnBwdSm80INS1_25CollectiveMainloopBwdSm80ILi2ELi2EN4cute5tupleIJNS5_1CILi128EEES8_NS7_ILi64EEEEEENS_10bfloat16_tEfNS_4arch4Sm80ELb0ELb0ELb1ELb0ELb1ELb0ELb0ELb0ELi2ELi4ELi4ELi4ELb0EEENS1_21CollectiveEpilogueBwdISA_SB_SD_Li256ELb0ELb0ELi2EEENS1_19SingleTileSchedulerILb0ELb0ELb0ELi128EEEEEEEEEvNT_6ParamsE$_ZN4cute8smem_ptrIPfECI1NS_12iter_adaptorIS1_S2_EEES1_,($_ZN7cutlass13device_kernelIN5flash19enable_sm80_to_sm89INS1_16FlashAttnBwdSm80INS1_25CollectiveMainloopBwdSm80ILi2ELi2EN4cute5tupleIJNS5_1CILi128EEES8_NS7_ILi64EEEEEENS_10bfloat16_tEfNS_4arch4Sm80ELb0ELb0ELb1ELb0ELb1ELb0ELb0ELb0ELi2ELi4ELi4ELi4ELb0EEENS1_21CollectiveEpilogueBwdISA_SB_SD_Li256ELb0ELb0ELi2EEENS1_19SingleTileSchedulerILb0ELb0ELb0ELi128EEEEEEEEEvNT_6ParamsE$_ZN4cute8smem_ptrIPjECI1NS_12iter_adaptorIS1_S2_EEES1_ - $_ZN7cutlass13device_kernelIN5flash19enable_sm80_to_sm89INS1_16FlashAttnBwdSm80INS1_25CollectiveMainloopBwdSm80ILi2ELi2EN4cute5tupleIJNS5_1CILi128EEES8_NS7_ILi64EEEEEENS_10bfloat16_tEfNS_4arch4Sm80ELb0ELb0ELb1ELb0ELb1ELb0ELb0ELb0ELi2ELi4ELi4ELi4ELb0EEENS1_21CollectiveEpilogueBwdISA_SB_SD_Li256ELb0ELb0ELi2EEENS1_19SingleTileSchedulerILb0ELb0ELb0ELi128EEEEEEEEEvNT_6ParamsE$_ZN4cute8smem_ptrIPfECI1NS_12iter_adaptorIS1_S2_EEES1_)
$_ZN7cutlass13device_kernelIN5flash19enable_sm80_to_sm89INS1_16FlashAttnBwdSm80INS1_25CollectiveMainloopBwdSm80ILi2ELi2EN4cute5tupleIJNS5_1CILi128EEES8_NS7_ILi64EEEEEENS_10bfloat16_tEfNS_4arch4Sm80ELb0ELb0ELb1ELb0ELb1ELb0ELb0ELb0ELi2ELi4ELi4ELi4ELb0EEENS1_21CollectiveEpilogueBwdISA_SB_SD_Li256ELb0ELb0ELi2EEENS1_19SingleTileSchedulerILb0ELb0ELb0ELi128EEEEEEEEEvNT_6ParamsE$_ZN4cute8smem_ptrIPfECI1NS_12iter_adaptorIS1_S2_EEES1_:
[----:B------:R-:W-:Y:S02]  /*af40*/  MOV R10, 0xaf60 ;  /* 0x0000af60000a7802 */ /* 0x000fe40000000f00 */
[----:B------:R-:W-:Y:S05]  /*af50*/  CALL.REL.NOINC `($_ZN7cutlass13device_kernelIN5flash19enable_sm80_to_sm89INS1_16FlashAttnBwdSm80INS1_25CollectiveMainloopBwdSm80ILi2ELi2EN4cute5tupleIJNS5_1CILi128EEES8_NS7_ILi64EEEEEENS_10bfloat16_tEfNS_4arch4Sm80ELb0ELb0ELb1ELb0ELb1ELb0ELb0ELb0ELi2ELi4ELi4ELi4ELb0EEENS1_21CollectiveEpilogueBwdISA_SB_SD_Li256ELb0ELb0ELi2EEENS1_19SingleTileSchedulerILb0ELb0ELb0ELi128EEEEEEEEEvNT_6ParamsE$_ZN4cute12iter_adaptorIPfNS_8smem_ptrIS1_EEEC2ES1_) ;  /* 0xffffa8d000007944 */ /* 0x000fea0003c3ffff */
[----:B------:R-:W-:-:S04]  /*af60*/  MOV R9, 0x0 ;  /* 0x0000000000097802 */ /* 0x000fc80000000f00 */
[----:B------:R-:W-:Y:S05]  /*af70*/  RET.REL.NODEC R8 `(_ZN7cutlass13device_kernelIN5flash19enable_sm80_to_sm89INS1_16FlashAttnBwdSm80INS1_25CollectiveMainloopBwdSm80ILi2ELi2EN4cute5tupleIJNS5_1CILi128EEES8_NS7_ILi64EEEEEENS_10bfloat16_tEfNS_4arch4Sm80ELb0ELb0ELb1ELb0ELb1ELb0ELb0ELb0ELi2ELi4ELi4ELi4ELb0EEENS1_21CollectiveEpilogueBwdISA_SB_SD_Li256ELb0ELb0ELi2EEENS1_19SingleTileSchedulerILb0ELb0ELb0ELi128EEEEEEEEEvNT_6ParamsE) ;  /* 0xffff508008007950 */ /* 0x000fea0003c3ffff */
        .type           $_ZN7cutlass13device_kernelIN5flash19enable_sm80_to_sm89INS1_16FlashAttnBwdSm80INS1_25CollectiveMainloopBwdSm80ILi2ELi2EN4cute5tupleIJNS5_1CILi128EEES8_NS7_ILi64EEEEEENS_10bfloat16_tEfNS_4arch4Sm80ELb0ELb0ELb1ELb0ELb1ELb0ELb0ELb0ELi2ELi4ELi4ELi4ELb0EEENS1_21CollectiveEpilogueBwdISA_SB_SD_Li256ELb0ELb0ELi2EEENS1_19SingleTileSchedulerILb0ELb0ELb0ELi128EEEEEEEEEvNT_6ParamsE$_ZN4cute8smem_ptrIPjECI1NS_12iter_adaptorIS1_S2_EEES1_,@function
        .size           $_ZN7cutlass13device_kernelIN5flash19enable_sm80_to_sm89INS1_16FlashAttnBwdSm80INS1_25CollectiveMainloopBwdSm80ILi2ELi2EN4cute5tupleIJNS5_1CILi128EEES8_NS7_ILi64EEEEEENS_10bfloat16_tEfNS_4arch4Sm80ELb0ELb0ELb1ELb0ELb1ELb0ELb0ELb0ELi2ELi4ELi4ELi4ELb0EEENS1_21CollectiveEpilogueBwdISA_SB_SD_Li256ELb0ELb0ELi2EEENS1_19SingleTileSchedulerILb0ELb0ELb0ELi128EEEEEEEEEvNT_6ParamsE$_ZN4cute8smem_ptrIPjECI1NS_12iter_adaptorIS1_S2_EEES1_,($_ZN7cutlass13device_kernelIN5flash19enable_sm80_to_sm89INS1_16FlashAttnBwdSm80INS1_25CollectiveMainloopBwdSm80ILi2ELi2EN4cute5tupleIJNS5_1CILi128EEES8_NS7_ILi64EEEEEENS_10bfloat16_tEfNS_4arch4Sm80ELb0ELb0ELb1ELb0ELb1ELb0ELb0ELb0ELi2ELi4ELi4ELi4ELb0EEENS1_21CollectiveEpilogueBwdISA_SB_SD_Li256ELb0ELb0ELi2EEENS1_19SingleTileSchedulerILb0ELb0ELb0ELi128EEEEEEEEEvNT_6ParamsE$_ZN73_INTERNAL_24fd9406_37_flash_bwd_hdim64_bf16_softcap_sm80_cu_3fbc093a_291824__cvta_generic_to_sharedEPKv - $_ZN7cutlass13device_kernelIN5flash19enable_sm80_to_sm89INS1_16FlashAttnBwdSm80INS1_25CollectiveMainloopBwdSm80ILi2ELi2EN4cute5tupleIJNS5_1CILi128EEES8_NS7_ILi64EEEEEENS_10bfloat16_tEfNS_4arch4Sm80ELb0ELb0ELb1ELb0ELb1ELb0ELb0ELb0ELi2ELi4ELi4ELi4ELb0EEENS1_21CollectiveEpilogueBwdISA_SB_SD_Li256ELb0ELb0ELi2EEENS1_19SingleTileSchedulerILb0ELb0ELb0ELi128EEEEEEEEEvNT_6ParamsE$_ZN4cute8smem_ptrIPjECI1NS_12iter_adaptorIS1_S2_EEES1_)
$_ZN7cutlass13device_kernelIN5flash19enable_sm80_to_sm89INS1_16FlashAttnBwdSm80INS1_25CollectiveMainloopBwdSm80ILi2ELi2EN4cute5tupleIJNS5_1CILi128EEES8_NS7_ILi64EEEEEENS_10bfloat16_tEfNS_4arch4Sm80ELb0ELb0ELb1ELb0ELb1ELb0ELb0ELb0ELi2ELi4ELi4ELi4ELb0EEENS1_21CollectiveEpilogueBwdISA_SB_SD_Li256ELb0ELb0ELi2EEENS1_19SingleTileSchedulerILb0ELb0ELb0ELi128EEEEEEEEEvNT_6ParamsE$_ZN4cute8smem_ptrIPjECI1NS_12iter_adaptorIS1_S2_EEES1_:
[----:B------:R-:W-:Y:S02]  /*af80*/  MOV R10, 0xafa0 ;  /* 0x0000afa0000a7802 */ /* 0x000fe40000000f00 */
[----:B------:R-:W-:Y:S05]  /*af90*/  CALL.REL.NOINC `($_ZN7cutlass13device_kernelIN5flash19enable_sm80_to_sm89INS1_16FlashAttnBwdSm80INS1_25CollectiveMainloopBwdSm80ILi2ELi2EN4cute5tupleIJNS5_1CILi128EEES8_NS7_ILi64EEEEEENS_10bfloat16_tEfNS_4arch4Sm80ELb0ELb0ELb1ELb0ELb1ELb0ELb0ELb0ELi2ELi4ELi4ELi4ELb0EEENS1_21CollectiveEpilogueBwdISA_SB_SD_Li256ELb0ELb0ELi2EEENS1_19SingleTileSchedulerILb0ELb0ELb0ELi128EEEEEEEEEvNT_6ParamsE$_ZN4cute12iter_adaptorIPjNS_8smem_ptrIS1_EEEC2ES1_) ;  /* 0xffffa8d000007944 */ /* 0x000fea0003c3ffff */
[----:B------:R-:W-:-:S04]  /*afa0*/  MOV R9, 0x0 ;  /* 0x0000000000097802 */ /* 0x000fc80000000f00 */
[----:B------:R-:W-:Y:S05]  /*afb0*/  RET.REL.NODEC R8 `(_ZN7cutlass13device_kernelIN5flash19enable_sm80_to_sm89INS1_16FlashAttnBwdSm80INS1_25CollectiveMainloopBwdSm80ILi2ELi2EN4cute5tupleIJNS5_1CILi128EEES8_NS7_ILi64EEEEEENS_10bfloat16_tEfNS_4arch4Sm80ELb0ELb0ELb1ELb0ELb1ELb0ELb0ELb0ELi2ELi4ELi4ELi4ELb0EEENS1_21CollectiveEpilogueBwdISA_SB_SD_Li256ELb0ELb0ELi2EEENS1_19SingleTileSchedulerILb0ELb0ELb0ELi128EEEEEEEEEvNT_6ParamsE) ;  /* 0xffff504008007950 */ /* 0x000fea0003c3ffff */
        .type           $_ZN7cutlass13device_kernelIN5flash19enable_sm80_to_sm89INS1_16FlashAttnBwdSm80INS1_25CollectiveMainloopBwdSm80ILi2ELi2EN4cute5tupleIJNS5_1CILi128EEES8_NS7_ILi64EEEEEENS_10bfloat16_tEfNS_4arch4Sm80ELb0ELb0ELb1ELb0ELb1ELb0ELb0ELb0ELi2ELi4ELi4ELi4ELb0EEENS1_21CollectiveEpilogueBwdISA_SB_SD_Li256ELb0ELb0ELi2EEENS1_19SingleTileSchedulerILb0ELb0ELb0ELi128EEEEEEEEEvNT_6ParamsE$_ZN73_INTERNAL_24fd9406_37_flash_bwd_hdim64_bf16_softcap_sm80_cu_3fbc093a_291824__cvta_generic_to_sharedEPKv,@function
        .size           $_ZN7cutlass13device_kernelIN5flash19enable_sm80_to_sm89INS1_16FlashAttnBwdSm80INS1_25CollectiveMainloopBwdSm80ILi2ELi2EN4cute5tupleIJNS5_1CILi128EEES8_NS7_ILi64EEEEEENS_10bfloat16_tEfNS_4arch4Sm80ELb0ELb0ELb1ELb0ELb1ELb0ELb0ELb0ELi2ELi4ELi4ELi4ELb0EEENS1_21CollectiveEpilogueBwdISA_SB_SD_Li256ELb0ELb0ELi2EEENS1_19SingleTileSchedulerILb0ELb0ELb0ELi128EEEEEEEEEvNT_6ParamsE$_ZN73_INTERNAL_24fd9406_37_flash_bwd_hdim64_bf16_softcap_sm80_cu_3fbc093a_291824__cvta_generic_to_sharedEPKv,($_ZN7cutlass13device_kernelIN5flash19enable_sm80_to_sm89INS1_16FlashAttnBwdSm80INS1_25CollectiveMainloopBwdSm80ILi2ELi2EN4cute5tupleIJNS5_1CILi128EEES8_NS7_ILi64EEEEEENS_10bfloat16_tEfNS_4arch4Sm80ELb0ELb0ELb1ELb0ELb1ELb0ELb0ELb0ELi2ELi4ELi4ELi4ELb0EEENS1_21CollectiveEpilogueBwdISA_SB_SD_Li256ELb0ELb0ELi2EEENS1_19SingleTileSchedulerILb0ELb0ELb0ELi128EEEEEEEEEvNT_6ParamsE$_ZN73_INTERNAL_24fd9406_37_flash_bwd_hdim64_bf16_softcap_sm80_cu_3fbc093a_29189atomicAddEPff - $_ZN7cutlass13device_kernelIN5flash19enable_sm80_to_sm89INS1_16FlashAttnBwdSm80INS1_25CollectiveMainloopBwdSm80ILi2ELi2EN4cute5tupleIJNS5_1CILi128EEES8_NS7_ILi64EEEEEENS_10bfloat16_tEfNS_4arch4Sm80ELb0ELb0ELb1ELb0ELb1ELb0ELb0ELb0ELi2ELi4ELi4ELi4ELb0EEENS1_21CollectiveEpilogueBwdISA_SB_SD_Li256ELb0ELb0ELi2EEENS1_19SingleTileSchedulerILb0ELb0ELb0ELi128EEEEEEEEEvNT_6ParamsE$_ZN73_INTERNAL_24fd9406_37_flash_bwd_hdim64_bf16_softcap_sm80_cu_3fbc093a_291824__cvta_generic_to_sharedEPKv)
$_ZN7cutlass13device_kernelIN5flash19enable_sm80_to_sm89INS1_16FlashAttnBwdSm80INS1_25CollectiveMainloopBwdSm80ILi2ELi2EN4cute5tupleIJNS5_1CILi128EEES8_NS7_ILi64EEEEEENS_10bfloat16_tEfNS_4arch4Sm80ELb0ELb0ELb1ELb0ELb1ELb0ELb0ELb0ELi2ELi4ELi4ELi4ELb0EEENS1_21CollectiveEpilogueBwdISA_SB_SD_Li256ELb0ELb0ELi2EEENS1_19SingleTileSchedulerILb0ELb0ELb0ELi128EEEEEEEEEvNT_6ParamsE$_ZN73_INTERNAL_24fd9406_37_flash_bwd_hdim64_bf16_softcap_sm80_cu_3fbc093a_291824__cvta_generic_to_sharedEPKv:
[----:B------:R-:W-:Y:S02]  /*afc0*/  MOV R3, 0x0 ;  /* 0x0000000000037802 */ /* 0x000fe40000000f00 */
[----:B------:R-:W-:Y:S02]  /*afd0*/  IADD3 R4, R4, -c[0x0][0x18], RZ ;  /* 0x8000060004047a10 */ /* 0x000fe40007ffe0ff */
[----:B------:R-:W-:Y:S05]  /*afe0*/  RET.REL.NODEC R2 `(_ZN7cutlass13device_kernelIN5flash19enable_sm80_to_sm89INS1_16FlashAttnBwdSm80INS1_25CollectiveMainloopBwdSm80ILi2ELi2EN4cute5tupleIJNS5_1CILi128EEES8_NS7_ILi64EEEEEENS_10bfloat16_tEfNS_4arch4Sm80ELb0ELb0ELb1ELb0ELb1ELb0ELb0ELb0ELi2ELi4ELi4ELi4ELb0EEENS1_21CollectiveEpilogueBwdISA_SB_SD_Li256ELb0ELb0ELi2EEENS1_19SingleTileSchedulerILb0ELb0ELb0ELi128EEEEEEEEEvNT_6ParamsE) ;  /* 0xffff501002007950 */ /* 0x000fea0003c3ffff */
        .type           $_ZN7cutlass13device_kernelIN5flash19enable_sm80_to_sm89INS1_16FlashAttnBwdSm80INS1_25CollectiveMainloopBwdSm80ILi2ELi2EN4cute5tupleIJNS5_1CILi128EEES8_NS7_ILi64EEEEEENS_10bfloat16_tEfNS_4arch4Sm80ELb0ELb0ELb1ELb0ELb1ELb0ELb0ELb0ELi2ELi4ELi4ELi4ELb0EEENS1_21CollectiveEpilogueBwdISA_SB_SD_Li256ELb0ELb0ELi2EEENS1_19SingleTileSchedulerILb0ELb0ELb0ELi128EEEEEEEEEvNT_6ParamsE$_ZN73_INTERNAL_24fd9406_37_flash_bwd_hdim64_bf16_softcap_sm80_cu_3fbc093a_29189atomicAddEPff,@function
        .size           $_ZN7cutlass13device_kernelIN5flash19enable_sm80_to_sm89INS1_16FlashAttnBwdSm80INS1_25CollectiveMainloopBwdSm80ILi2ELi2EN4cute5tupleIJNS5_1CILi128EEES8_NS7_ILi64EEEEEENS_10bfloat16_tEfNS_4arch4Sm80ELb0ELb0ELb1ELb0ELb1ELb0ELb0ELb0ELi2ELi4ELi4ELi4ELb0EEENS1_21CollectiveEpilogueBwdISA_SB_SD_Li256ELb0ELb0ELi2EEENS1_19SingleTileSchedulerILb0ELb0ELb0ELi128EEEEEEEEEvNT_6ParamsE$_ZN73_INTERNAL_24fd9406_37_flash_bwd_hdim64_bf16_softcap_sm80_cu_3fbc093a_29189atomicAddEPff,($_ZN7cutlass13device_kernelIN5flash19enable_sm80_to_sm89INS1_16FlashAttnBwdSm80INS1_25CollectiveMainloopBwdSm80ILi2ELi2EN4cute5tupleIJNS5_1CILi128EEES8_NS7_ILi64EEEEEENS_10bfloat16_tEfNS_4arch4Sm80ELb0ELb0ELb1ELb0ELb1ELb0ELb0ELb0ELi2ELi4ELi4ELi4ELb0EEENS1_21CollectiveEpilogueBwdISA_SB_SD_Li256ELb0ELb0ELi2EEENS1_19SingleTileSchedulerILb0ELb0ELb0ELi128EEEEEEEEEvNT_6ParamsE$_ZZN4cute12filter_tupleINS_5tupleIJNS1_IJNS_10UnderscoreENS_1CILi0EEEEEENS1_IJS4_S2_EEEEEENS1_IJNS1_IJNS1_IJNS3_ILi1EEES4_EEES4_EEENS1_IJNS1_IJS4_S4_EEEiEEEEEEZNS_5sliceIS7_SD_EEDaRKT_RKT0_EUlRKT_RKT0_E_EEDaSH_SK_OT1_ENKUlDpSN_E_clIJNS1_IJS9_EEENS1_IJiEEEEEEDaSU_ - $_ZN7cutlass13device_kernelIN5flash19enable_sm80_to_sm89INS1_16FlashAttnBwdSm80INS1_25CollectiveMainloopBwdSm80ILi2ELi2EN4cute5tupleIJNS5_1CILi128EEES8_NS7_ILi64EEEEEENS_10bfloat16_tEfNS_4arch4Sm80ELb0ELb0ELb1ELb0ELb1ELb0ELb0ELb0ELi2ELi4ELi4ELi4ELb0EEENS1_21CollectiveEpilogueBwdISA_SB_SD_Li256ELb0ELb0ELi2EEENS1_19SingleTileSchedulerILb0ELb0ELb0ELi128EEEEEEEEEvNT_6ParamsE$_ZN73_INTERNAL_24fd9406_37_flash_bwd_hdim64_bf16_softcap_sm80_cu_3fbc093a_29189atomicAddEPff)
$_ZN7cutlass13device_kernelIN5flash19enable_sm80_to_sm89INS1_16FlashAttnBwdSm80INS1_25CollectiveMainloopBwdSm80ILi2ELi2EN4cute5tupleIJNS5_1CILi128EEES8_NS7_ILi64EEEEEENS_10bfloat16_tEfNS_4arch4Sm80ELb0ELb0ELb1ELb0ELb1ELb0ELb0ELb0ELi2ELi4ELi4ELi4ELb0EEENS1_21CollectiveEpilogueBwdISA_SB_SD_Li256ELb0ELb0ELi2EEENS1_19SingleTileSchedulerILb0ELb0ELb0ELi128EEEEEEEEEvNT_6ParamsE$_ZN73_INTERNAL_24fd9406_37_flash_bwd_hdim64_bf16_softcap_sm80_cu_3fbc093a_29189atomicAddEPff:
[----:B------:R-:W-:Y:S01]  /*aff0*/  BSSY B0, `(.L_x_1004) ;  /* 0x0000003000007945 */ /* 0x000fe20003800000 */
[----:B------:R-:W-:Y:S02]  /*b000*/  MOV R12, 0xb020 ;  /* 0x0000b020000c7802 */ /* 0x000fe40000000f00 */
[----:B------:R-:W-:Y:S05]  /*b010*/  CALL.REL.NOINC `($_ZN7cutlass13device_kernelIN5flash19enable_sm80_to_sm89INS1_16FlashAttnBwdSm80INS1_25CollectiveMainloopBwdSm80ILi2ELi2EN4cute5tupleIJNS5_1CILi128EEES8_NS7_ILi64EEEEEENS_10bfloat16_tEfNS_4arch4Sm80ELb0ELb0ELb1ELb0ELb1ELb0ELb0ELb0ELi2ELi4ELi4ELi4ELb0EEENS1_21CollectiveEpilogueBwdISA_SB_SD_Li256ELb0ELb0ELi2EEENS1_19SingleTileSchedulerILb0ELb0ELb0ELi128EEEEEEEEEvNT_6ParamsE$__fAtomicAdd) ;  /* 0x00059df000007944 */ /* 0x000fea0003c00000 */
[----:B------:R-:W-:Y:S05]  /*b020*/  BSYNC B0 ;  /* 0x0000000000007941 */ /* 0x000fea0003800000 */
.L_x_1004:
[----:B------:R-:W-:-:S04]  /*b030*/  MOV R11, 0x0 ;  /* 0x00000000000b7802 */ /* 0x000fc80000000f00 */
[----:B------:R-:W-:Y:S05]  /*b040*/  RET.REL.NODEC R10 `(_ZN7cutlass13device_kernelIN5flash19enable_sm80_to_sm89INS1_16FlashAttnBwdSm80INS1_25CollectiveMainloopBwdSm80ILi2ELi2EN4cute5tupleIJNS5_1CILi128EEES8_NS7_ILi64EEEEEENS_10bfloat16_tEfNS_4arch4Sm80ELb0ELb0ELb1ELb0ELb1ELb0ELb0ELb0ELi2ELi4ELi4ELi4ELb0EEENS1_21CollectiveEpilogueBwdISA_SB_SD_Li256ELb0ELb0ELi2EEENS1_19SingleTileSchedulerILb0ELb0ELb0ELi128EEEEEEEEEvNT_6ParamsE) ;  /* 0xffff4fb00a007950 */ /* 0x000fea0003c3ffff */
        .type           $_ZN7cutlass13device_kernelIN5flash19enable_sm80_to_sm89INS1_16FlashAttnBwdSm80INS1_25CollectiveMainloopBwdSm80ILi2ELi2EN4cute5tupleIJNS5_1CILi128EEES8_NS7_ILi64EEEEEENS_10bfloat16_tEfNS_4arch4Sm80ELb0ELb0ELb1ELb0ELb1ELb0ELb0ELb0ELi2ELi4ELi4ELi4ELb0EEENS1_21CollectiveEpilogueBwdISA_SB_SD_Li256ELb0ELb0ELi2EEENS1_19SingleTileSchedulerILb0ELb0ELb0ELi128EEEEEEEEEvNT_6ParamsE$_ZZN4cute12filter_tupleINS_5tupleIJNS1_IJNS_10UnderscoreENS_1CILi0EEEEEENS1_IJS4_S2_EEEEEENS1_IJNS1_IJNS1_IJNS3_ILi1EEES4_EEES4_EEENS1_IJNS1_IJS4_S4_EEEiEEEEEEZNS_5sliceIS7_SD_EEDaRKT_RKT0_EUlRKT_RKT0_E_EEDaSH_SK_OT1_ENKUlDpSN_E_clIJNS1_IJS9_EEENS1_IJiEEEEEEDaSU_,@function
        .size           $_ZN7cutlass13device_kernelIN5flash19enable_sm80_to_sm89INS1_16FlashAttnBwdSm80INS1_25CollectiveMainloopBwdSm80ILi2ELi2EN4cute5tupleIJNS5_1CILi128EEES8_NS7_ILi64EEEEEENS_10bfloat16_tEfNS_4arch4Sm80ELb0ELb0ELb1ELb0ELb1ELb0ELb0ELb0ELi2ELi4ELi4ELi4ELb0EEENS1_21CollectiveEpilogueBwdISA_SB_SD_Li256ELb0ELb0ELi2EEENS1_19SingleTileSchedulerILb0ELb0ELb0ELi128EEEEEEEEEvNT_6ParamsE$_ZZN4cute12filter_tupleINS_5tupleIJNS1_IJNS_10UnderscoreENS_1CILi0EEEEEENS1_IJS4_S2_EEEEEENS1_IJNS1_IJNS1_IJNS3_ILi1EEES4_EEES4_EEENS1_IJNS1_IJS4_S4_EEEiEEEEEEZNS_5sliceIS7_SD_EEDaRKT_RKT0_EUlRKT_RKT0_E_EEDaSH_SK_OT1_ENKUlDpSN_E_clIJNS1_IJS9_EEENS1_IJiEEEEEEDaSU_,($_ZN7cutlass13device_kernelIN5flash19enable_sm80_to_sm89INS1_16FlashAttnBwdSm80INS1_25CollectiveMainloopBwdSm80ILi2ELi2EN4cute5tupleIJNS5_1CILi128EEES8_NS7_ILi64EEEEEENS_10bfloat16_tEfNS_4arch4Sm80ELb0ELb0ELb1ELb0ELb1ELb0ELb0ELb0ELi2ELi4ELi4ELi4ELb0EEENS1_21CollectiveEpilogueBwdISA_SB_SD_Li256ELb0ELb0ELi2EEENS1_19SingleTileSchedulerILb0ELb0ELb0ELi128EEEEEEEEEvNT_6ParamsE$_ZZN4cute12filter_tupleINS_5tupleIJNS1_IJNS_1CILi0EEENS1_IJNS2_ILi1EEENS2_ILi512EEEiEEEEEENS2_ILi4096EEENS1_IJiNS2_ILi8192EEEEEEEEEZNS_7flattenISB_EEDaRKT_EUlRKT_E_EEDaSF_OT0_ENKUlDpSI_E_clIJNS1_IJS3_S4_S5_iEEENS1_IJS8_EEESA_EEEDaSM_ - $_ZN7cutlass13device_kernelIN5flash19enable_sm80_to_sm89INS1_16FlashAttnBwdSm80INS1_25CollectiveMainloopBwdSm80ILi2ELi2EN4cute5tupleIJNS5_1CILi128EEES8_NS7_ILi64EEEEEENS_10bfloat16_tEfNS_4arch4Sm80ELb0ELb0ELb1ELb0ELb1ELb0ELb0ELb0ELi2ELi4ELi4ELi4ELb0EEENS1_21CollectiveEpilogueBwdISA_SB_SD_Li256ELb0ELb0ELi2EEENS1_19SingleTileSchedulerILb0ELb0ELb0ELi128EEEEEEEEEvNT_6ParamsE$_ZZN4cute12filter_tupleINS_5tupleIJNS1_IJNS_10UnderscoreENS_1CILi0EEEEEENS1_IJS4_S2_EEEEEENS1_IJNS1_IJNS1_IJNS3_ILi1EEES4_EEES4_EEENS1_IJNS1_IJS4_S4_EEEiEEEEEEZNS_5sliceIS7_SD_EEDaRKT_RKT0_EUlRKT_RKT0_E_EEDaSH_SK_OT1_ENKUlDpSN_E_clIJNS1_IJS9_EEENS1_IJiEEEEEEDaSU_)
$_ZN7cutlass13device_kernelIN5flash19enable_sm80_to_sm89INS1_16FlashAttnBwdSm80INS1_25CollectiveMainloopBwdSm80ILi2ELi2EN4cute5tupleIJNS5_1CILi128EEES8_NS7_ILi64EEEEEENS_10bfloat16_tEfNS_4arch4Sm80ELb0ELb0ELb1ELb0ELb1ELb0ELb0ELb0ELi2ELi4ELi4ELi4ELb0EEENS1_21CollectiveEpilogueBwdISA_SB_SD_Li256ELb0ELb0ELi2EEENS1_19SingleTileSchedulerILb0ELb0ELb0ELi128EEEEEEEEEvNT_6ParamsE$_ZZN4cute12filter_tupleINS_5tupleIJNS1_IJNS_10UnderscoreENS_1CILi0EEEEEENS1_IJS4_S2_EEEEEENS1_IJNS1_IJNS1_IJNS3_ILi1EEES4_EEES4_EEENS1_IJNS1_IJS4_S4_EEEiEEEEEEZNS_5sliceIS7_SD_EEDaRKT_RKT0_EUlRKT_RKT0_E_EEDaSH_SK_OT1_ENKUlDpSN_E_clIJNS1_IJS9_EEENS1_IJiEEEEEEDaSU_:
[----:B------:R-:W-:Y:S02]  /*b050*/  IADD3 R2, R1, 0x1680, RZ ;  /* 0x0000168001027810 */ /* 0x000fe40007ffe0ff */
[----:B------:R-:W-:Y:S02]  /*b060*/  MOV R6, 0xb090 ;  /* 0x0000b09000067802 */ /* 0x000fe40000000f00 */
[----:B------:R-:W-:Y:S02]  /*b070*/  IADD3 R2, R2, c[0x0][0x20], RZ ;  /* 0x0000080002027a10 */ /* 0x000fe40007ffe0ff */
[----:B------:R-:W-:Y:S05]  /*b080*/  CALL.REL.NOINC `($_ZN7cutlass13device_kernelIN5flash19enable_sm80_to_sm89INS1_16FlashAttnBwdSm80INS1_25CollectiveMainloopBwdSm80ILi2ELi2EN4cute5tupleIJNS5_1CILi128EEES8_NS7_ILi64EEEEEENS_10bfloat16_tEfNS_4arch4Sm80ELb0ELb0ELb1ELb0ELb1ELb0ELb0ELb0ELi2ELi4ELi4ELi4ELb0EEENS1_21CollectiveEpilogueBwdISA_SB_SD_Li256ELb0ELb0ELi2EEENS1_19SingleTileSchedulerILb0ELb0ELb0ELi128EEEEEEEEEvNT_6ParamsE$_ZN4cute3eso3ESOILb1ELb0EJNS_5tupleIJNS_1CILi1EEENS3_ILi0EEEEEEiEEC2ERKS6_RKi) ;  /* 0xffffd54000007944 */ /* 0x000fea0003c3ffff */
[----:B-1----:R1:W5:Y:S01]  /*b090*/  LDL R3, [R1+0x1680] ;  /* 0x0016800001037983 */ /* 0x0023620000100800 */
[----:B------:R-:W-:-:S04]  /*b0a0*/  MOV R9, 0x0 ;  /* 0x0000000000097802 */ /* 0x000fc80000000f00 */
[----:B------:R-:W-:Y:S05]  /*b0b0*/  RET.REL.NODEC R8 `(_ZN7cutlass13device_kernelIN5flash19enable_sm80_to_sm89INS1_16FlashAttnBwdSm80INS1_25CollectiveMainloopBwdSm80ILi2ELi2EN4cute5tupleIJNS5_1CILi128EEES8_NS7_ILi64EEEEEENS_10bfloat16_tEfNS_4arch4Sm80ELb0ELb0ELb1ELb0ELb1ELb0ELb0ELb0ELi2ELi4ELi4ELi4ELb0EEENS1_21CollectiveEpilogueBwdISA_SB_SD_Li256ELb0ELb0ELi2EEENS1_19SingleTileSchedulerILb0ELb0ELb0ELi128EEEEEEEEEvNT_6ParamsE) ;  /* 0xffff4f4008007950 */ /* 0x000fea0003c3ffff */
        .type           $_ZN7cutlass13device_kernelIN5flash19enable_sm80_to_sm89INS1_16FlashAttnBwdSm80INS1_25CollectiveMainloopBwdSm80ILi2ELi2EN4cute5tupleIJNS5_1CILi128EEES8_NS7_ILi64EEEEEENS_10bfloat16_tEfNS_4arch4Sm80ELb0ELb0ELb1ELb0ELb1ELb0ELb0ELb0ELi2ELi4ELi4ELi4ELb0EEENS1_21CollectiveEpilogueBwdISA_SB_SD_Li256ELb0ELb0ELi2EEENS1_19SingleTileSchedulerILb0ELb0ELb0ELi128EEEEEEEEEvNT_6ParamsE$_ZZN4cute12filter_tupleINS_5tupleIJNS1_IJNS_1CILi0EEENS1_IJNS2_ILi1EEENS2_ILi512EEEiEEEEEENS2_ILi4096EEENS1_IJiNS2_ILi8192EEEEEEEEEZNS_7flattenISB_EEDaRKT_EUlRKT_E_EEDaSF_OT0_ENKUlDpSI_E_clIJNS1_IJS3_S4_S5_iEEENS1_IJS8_EEESA_EEEDaSM_,@function
        .size           $_ZN7cutlass13device_kernelIN5flash19enable_sm80_to_sm89INS1_16FlashAttnBwdSm80INS1_25CollectiveMainloopBwdSm80ILi2ELi2EN4cute5tupleIJNS5_1CILi128EEES8_NS7_ILi64EEEEEENS_10bfloat16_tEfNS_4arch4Sm80ELb0ELb0ELb1ELb0ELb1ELb0ELb0ELb0ELi2ELi4ELi4ELi4ELb0EEENS1_21CollectiveEpilogueBwdISA_SB_SD_Li256ELb0ELb0ELi2EEENS1_19SingleTileSchedulerILb0ELb0ELb0ELi128EEEEEEEEEvNT_6ParamsE$_ZZN4cute12filter_tupleINS_5tupleIJNS1_IJNS_1CILi0EEENS1_IJNS2_ILi1EEENS2_ILi512EEEiEEEEEENS2_ILi4096EEENS1_IJiNS2_ILi8192EEEEEEEEEZNS_7flattenISB_EEDaRKT_EUlRKT_E_EEDaSF_OT0_ENKUlDpSI_E_clIJNS1_IJS3_S4_S5_iEEENS1_IJS8_EEESA_EEEDaSM_,($_ZN7cutlass13device_kernelIN5flash19enable_sm80_to_sm89INS1_16FlashAttnBwdSm80INS1_25CollectiveMainloopBwdSm80ILi2ELi2EN4cute5tupleIJNS5_1CILi128EEES8_NS7_ILi64EEEEEENS_10bfloat16_tEfNS_4arch4Sm80ELb0ELb0ELb1ELb0ELb1ELb0ELb0ELb0ELi2ELi4ELi4ELi4ELb0EEENS1_21CollectiveEpilogueBwdISA_SB_SD_Li256ELb0ELb0ELi2EEENS1_19SingleTileSchedulerILb0ELb0ELb0ELi128EEEEEEEEEvNT_6ParamsE$_ZZN4cute12filter_tupleINS_5tupleIJNS1_IJiNS1_IJiNS_1CILi0EEEEEEEEENS1_IJNS_10UnderscoreENS1_IJS6_S6_EEEEEEEEES9_ZNS_4diceIS9_S9_EEDaRKT_RKT0_EUlRKT_RKT0_E_EEDaSD_SG_OT1_ENKUlDpSJ_E_clIJNS1_IJiiS3_EEENS1_IJEEEEEEDaSQ_ - $_ZN7cutlass13device_kernelIN5flash19enable_sm80_to_sm89INS1_16FlashAttnBwdSm80INS1_25CollectiveMainloopBwdSm80ILi2ELi2EN4cute5tupleIJNS5_1CILi128EEES8_NS7_ILi64EEEEEENS_10bfloat16_tEfNS_4arch4Sm80ELb0ELb0ELb1ELb0ELb1ELb0ELb0ELb0ELi2ELi4ELi4ELi4ELb0EEENS1_21CollectiveEpilogueBwdISA_SB_SD_Li256ELb0ELb0ELi2EEENS1_19SingleTileSchedulerILb0ELb0ELb0ELi128EEEEEEEEEvNT_6ParamsE$_ZZN4cute12filter_tupleINS_5tupleIJNS1_IJNS_1CILi0EEENS1_IJNS2_ILi1EEENS2_ILi512EEEiEEEEEENS2_ILi4096EEENS1_IJiNS2_ILi8192EEEEEEEEEZNS_7flattenISB_EEDaRKT_EUlRKT_E_EEDaSF_OT0_ENKUlDpSI_E_clIJNS1_IJS3_S4_S5_iEEENS1_IJS8_EEESA_EEEDaSM_)
$_ZN7cutlass13device_kernelIN5flash19enable_sm80_to_sm89INS1_16FlashAttnBwdSm80INS1_25CollectiveMainloopBwdSm80ILi2ELi2EN4cute5tupleIJNS5_1CILi128EEES8_NS7_ILi64EEEEEENS_10bfloat16_tEfNS_4arch4Sm80ELb0ELb0ELb1ELb0ELb1ELb0ELb0ELb0ELi2ELi4ELi4ELi4ELb0EEENS1_21CollectiveEpilogueBwdISA_SB_SD_Li256ELb0ELb0ELi2EEENS1_19SingleTileSchedulerILb0ELb0ELb0ELi128EEEEEEEEEvNT_6ParamsE$_ZZN4cute12filter_tupleINS_5tupleIJNS1_IJNS_1CILi0EEENS1_IJNS2_ILi1EEENS2_ILi512EEEiEEEEEENS2_ILi4096EEENS1_IJiNS2_ILi8192EEEEEEEEEZNS_7flattenISB_EEDaRKT_EUlRKT_E_EEDaSF_OT0_ENKUlDpSI_E_clIJNS1_IJS3_S4_S5_iEEENS1_IJS8_EEESA_EEEDaSM_:
[----:B------:R-:W-:Y:S02]  /*b0c0*/  IADD3 R3, R1, 0x1380, RZ ;  /* 0x0000138001037810 */ /* 0x000fe40007ffe0ff */
[----:B------:R-:W-:Y:S02]  /*b0d0*/  MOV R8, 0xb100 ;  /* 0x0000b10000087802 */ /* 0x000fe40000000f00 */
[----:B------:R-:W-:Y:S02]  /*b0e0*/  IADD3 R3, R3, c[0x0][0x20], RZ ;  /* 0x0000080003037a10 */ /* 0x000fe40007ffe0ff */
[----:B------:R-:W-:Y:S05]  /*b0f0*/  CALL.REL.NOINC `($_ZN7cutlass13device_kernelIN5flash19enable_sm80_to_sm89INS1_16FlashAttnBwdSm80INS1_25CollectiveMainloopBwdSm80ILi2ELi2EN4cute5tupleIJNS5_1CILi128EEES8_NS7_ILi64EEEEEENS_10bfloat16_tEfNS_4arch4Sm80ELb0ELb0ELb1ELb0ELb1ELb0ELb0ELb0ELi2ELi4ELi4ELi4ELb0EEENS1_21CollectiveEpilogueBwdISA_SB_SD_Li256ELb0ELb0ELi2EEENS1_19SingleTileSchedulerILb0ELb0ELb0ELi128EEEEEEEEEvNT_6ParamsE$_ZN4cute3eso3ESOILb1ELb0EJNS_1CILi0EEENS2_ILi1EEENS2_ILi512EEEiNS2_ILi4096EEEiNS2_ILi8192EEEEEC2ERKS3_RKS4_RKS5_RKiRKS6_SG_RKS7_) ;  /* 0xffffc4d000007944 */ /* 0x000fea0003c3ffff */
[----:B-1----:R-:W-:Y:S02]  /*b100*/  MOV R2, R6 ;  /* 0x0000000600027202 */ /* 0x002fe40000000f00 */
[----:B------:R-:W-:-:S04]  /*b110*/  MOV R3, 0x0 ;  /* 0x0000000000037802 */ /* 0x000fc80000000f00 */
[----:B------:R-:W-:Y:S05]  /*b120*/  RET.REL.NODEC R2 `(_ZN7cutlass13device_kernelIN5flash19enable_sm80_to_sm89INS1_16FlashAttnBwdSm80INS1_25CollectiveMainloopBwdSm80ILi2ELi2EN4cute5tupleIJNS5_1CILi128EEES8_NS7_ILi64EEEEEENS_10bfloat16_tEfNS_4arch4Sm80ELb0ELb0ELb1ELb0ELb1ELb0ELb0ELb0ELi2ELi4ELi4ELi4ELb0EEENS1_21CollectiveEpilogueBwdISA_SB_SD_Li256ELb0ELb0ELi2EEENS1_19SingleTileSchedulerILb0ELb0ELb0ELi128EEEEEEEEEvNT_6ParamsE) ;  /* 0xffff4ed002007950 */ /* 0x000fea0003c3ffff */
        .type           $_ZN7cutlass13device_kernelIN5flash19enable_sm80_to_sm89INS1_16FlashAttnBwdSm80INS1_25CollectiveMainloopBwdSm80ILi2ELi2EN4cute5tupleIJNS5_1CILi128EEES8_NS7_ILi64EEEEEENS_10bfloat16_tEfNS_4arch4Sm80ELb0ELb0ELb1ELb0ELb1ELb0ELb0ELb0ELi2ELi4ELi4ELi4ELb0EEENS1_21CollectiveEpilogueBwdISA_SB_SD_Li256ELb0ELb0ELi2EEENS1_19SingleTileSchedulerILb0ELb0ELb0ELi128EEEEEEEEEvNT_6ParamsE$_ZZN4cute12filter_tupleINS_5tupleIJNS1_IJiNS1_IJiNS_1CILi0EEEEEEEEENS1_IJNS_10UnderscoreENS1_IJS6_S6_EEEEEEEEES9_ZNS_4diceIS9_S9_EEDaRKT_RKT0_EUlRKT_RKT0_E_EEDaSD_SG_OT1_ENKUlDpSJ_E_clIJNS1_IJiiS3_EEENS1_IJEEEEEEDaSQ_,@function
        .size           $_ZN7cutlass13device_kernelIN5flash19enable_sm80_to_sm89INS1_16FlashAttnBwdSm80INS1_25CollectiveMainloopBwdSm80ILi2ELi2EN4cute5tupleIJNS5_1CILi128EEES8_NS7_ILi64EEEEEENS_10bfloat16_tEfNS_4arch4Sm80ELb0ELb0ELb1ELb0ELb1ELb0ELb0ELb0ELi2ELi4ELi4ELi4ELb0EEENS1_21CollectiveEpilogueBwdISA_SB_SD_Li256ELb0ELb0ELi2EEENS1_19SingleTileSchedulerILb0ELb0ELb0ELi128EEEEEEEEEvNT_6ParamsE$_ZZN4cute12filter_tupleINS_5tupleIJNS1_IJiNS1_IJiNS_1CILi0EEEEEEEEENS1_IJNS_10UnderscoreENS1_IJS6_S6_EEEEEEEEES9_ZNS_4diceIS9_S9_EEDaRKT_RKT0_EUlRKT_RKT0_E_EEDaSD_SG_OT1_ENKUlDpSJ_E_clIJNS1_IJiiS3_EEENS1_IJEEEEEEDaSQ_,($_ZN7cutlass13device_kernelIN5flash19enable_sm80_to_sm89INS1_16FlashAttnBwdSm80INS1_25CollectiveMainloopBwdSm80ILi2ELi2EN4cute5tupleIJNS5_1CILi128EEES8_NS7_ILi64EEEEEENS_10bfloat16_tEfNS_4arch4Sm80ELb0ELb0ELb1ELb0ELb1ELb0ELb0ELb0ELi2ELi4ELi4ELi4ELb0EEENS1_21CollectiveEpilogueBwdISA_SB_SD_Li256ELb0ELb0ELi2EEENS1_19SingleTileSchedulerILb0ELb0ELb0ELi128EEEEEEEEEvNT_6ParamsE$_ZZN4cute12filter_tupleINS_5tupleIJNS1_IJiiEEENS_1CILi1024EEEEEEZNS_16flatten_to_tupleIS5_EEDaRKT_EUlRKT_E_EEDaS9_OT0_ENKUlDpSC_E_clIJS2_NS1_IJS4_EEEEEEDaSG_ - $_ZN7cutlass13device_kernelIN5flash19enable_sm80_to_sm89INS1_16FlashAttnBwdSm80INS1_25CollectiveMainloopBwdSm80ILi2ELi2EN4cute5tupleIJNS5_1CILi128EEES8_NS7_ILi64EEEEEENS_10bfloat16_tEfNS_4arch4Sm80ELb0ELb0ELb1ELb0ELb1ELb0ELb0ELb0ELi2ELi4ELi4ELi4ELb0EEENS1_21CollectiveEpilogueBwdISA_SB_SD_Li256ELb0ELb0ELi2EEENS1_19SingleTileSchedulerILb0ELb0ELb0ELi128EEEEEEEEEvNT_6ParamsE$_ZZN4cute12filter_tupleINS_5tupleIJNS1_IJiNS1_IJiNS_1CILi0EEEEEEEEENS1_IJNS_10UnderscoreENS1_IJS6_S6_EEEEEEEEES9_ZNS_4diceIS9_S9_EEDaRKT_RKT0_EUlRKT_RKT0_E_EEDaSD_SG_OT1_ENKUlDpSJ_E_clIJNS1_IJiiS3_EEENS1_IJEEEEEEDaSQ_)
$_ZN7cutlass13device_kernelIN5flash19enable_sm80_to_sm89INS1_16FlashAttnBwdSm80INS1_25CollectiveMainloopBwdSm80ILi2ELi2EN4cute5tupleIJNS5_1CILi128EEES8_NS7_ILi64EEEEEENS_10bfloat16_tEfNS_4arch4Sm80ELb0ELb0ELb1ELb0ELb1ELb0ELb0ELb0ELi2ELi4ELi4ELi4ELb0EEENS1_21CollectiveEpilogueBwdISA_SB_SD_Li256ELb0ELb0ELi2EEENS1_19SingleTileSchedulerILb0ELb0ELb0ELi128EEEEEEEEEvNT_6ParamsE$_ZZN4cute12filter_tupleINS_5tupleIJNS1_IJiNS1_IJiNS_1CILi0EEEEEEEEENS1_IJNS_10UnderscoreENS1_IJS6_S6_EEEEEEEEES9_ZNS_4diceIS9_S9_EEDaRKT_RKT0_EUlRKT_RKT0_E_EEDaSD_SG_OT1_ENKUlDpSJ_E_clIJNS1_IJiiS3_EEENS1_IJEEEEEEDaSQ_:
[----:B------:R-:W-:-:S06]  /*b130*/  IADD3 R11, R69, -c[0x0][0x20], RZ ;  /* 0x80000800450b7a10 */ /* 0x000fcc0007ffe0ff */
[----:B------:R-:W5:Y:S01]  /*b140*/  LDL R11, [R11] ;  /* 0x000000000b0b7983 */ /* 0x000f620000100800 */
[----:B------:R-:W-:Y:S02]  /*b150*/  IADD3 R6, R1, 0x1680, RZ ;  /* 0x0000168001067810 */ /* 0x000fe40007ffe0ff */
[----:B------:R-:W-:Y:S02]  /*b160*/  IADD3 R5, R69, 0x4, RZ ;  /* 0x0000000445057810 */ /* 0x000fe40007ffe0ff */
[----:B------:R-:W-:Y:S02]  /*b170*/  IADD3 R6, R6, c[0x0][0x20], RZ ;  /* 0x0000080006067a10 */ /* 0x000fe40007ffe0ff */
[----:B------:R-:W-:Y:S02]  /*b180*/  MOV R10, 0xb1a0 ;  /* 0x0000b1a0000a7802 */ /* 0x000fe40000000f00 */
[----:B-----5:R-:W-:Y:S05]  /*b190*/  CALL.REL.NOINC `($_ZN7cutlass13device_kernelIN5flash19enable_sm80_to_sm89INS1_16FlashAttnBwdSm80INS1_25CollectiveMainloopBwdSm80ILi2ELi2EN4cute5tupleIJNS5_1CILi128EEES8_NS7_ILi64EEEEEENS_10bfloat16_tEfNS_4arch4Sm80ELb0ELb0ELb1ELb0ELb1ELb0ELb0ELb0ELi2ELi4ELi4ELi4ELb0EEENS1_21CollectiveEpilogueBwdISA_SB_SD_Li256ELb0ELb0ELi2EEENS1_19SingleTileSchedulerILb0ELb0ELb0ELi128EEEEEEEEEvNT_6ParamsE$_ZN4cute3eso3ESOILb0ELb0EJiiNS_1CILi0EEEEEC2ERKiS6_RKS3_) ;  /* 0xffffb6c000007944 */ /* 0x020fea0003c3ffff */
[----:B------:R2:W5:Y:S01]  /*b1a0*/  LDL.64 R4, [R1+0x1680] ;  /* 0x0016800001047983 */ /* 0x0005620000100a00 */
[----:B------:R-:W-:-:S04]  /*b1b0*/  MOV R9, 0x0 ;  /* 0x0000000000097802 */ /* 0x000fc80000000f00 */
[----:B------:R-:W-:Y:S05]  /*b1c0*/  RET.REL.NODEC R8 `(_ZN7cutlass13device_kernelIN5flash19enable_sm80_to_sm89INS1_16FlashAttnBwdSm80INS1_25CollectiveMainloopBwdSm80ILi2ELi2EN4cute5tupleIJNS5_1CILi128EEES8_NS7_ILi64EEEEEENS_10bfloat16_tEfNS_4arch4Sm80ELb0ELb0ELb1ELb0ELb1ELb0ELb0ELb0ELi2ELi4ELi4ELi4ELb0EEENS1_21CollectiveEpilogueBwdISA_SB_SD_Li256ELb0ELb0ELi2EEENS1_19SingleTileSchedulerILb0ELb0ELb0ELi128EEEEEEEEEvNT_6ParamsE) ;  /* 0xffff4e3008007950 */ /* 0x000fea0003c3ffff */
        .type           $_ZN7cutlass13device_kernelIN5flash19enable_sm80_to_sm89INS1_16FlashAttnBwdSm80INS1_25CollectiveMainloopBwdSm80ILi2ELi2EN4cute5tupleIJNS5_1CILi128EEES8_NS7_ILi64EEEEEENS_10bfloat16_tEfNS_4arch4Sm80ELb0ELb0ELb1ELb0ELb1ELb0ELb0ELb0ELi2ELi4ELi4ELi4ELb0EEENS1_21CollectiveEpilogueBwdISA_SB_SD_Li256ELb0ELb0ELi2EEENS1_19SingleTileSchedulerILb0ELb0ELb0ELi128EEEEEEEEEvNT_6ParamsE$_ZZN4cute12filter_tupleINS_5tupleIJNS1_IJiiEEENS_1CILi1024EEEEEEZNS_16flatten_to_tupleIS5_EEDaRKT_EUlRKT_E_EEDaS9_OT0_ENKUlDpSC_E_clIJS2_NS1_IJS4_EEEEEEDaSG_,@function
        .size           $_ZN7cutlass13device_kernelIN5flash19enable_sm80_to_sm89INS1_16FlashAttnBwdSm80INS1_25CollectiveMainloopBwdSm80ILi2ELi2EN4cute5tupleIJNS5_1CILi128EEES8_NS7_ILi64EEEEEENS_10bfloat16_tEfNS_4arch4Sm80ELb0ELb0ELb1ELb0ELb1ELb0ELb0ELb0ELi2ELi4ELi4ELi4ELb0EEENS1_21CollectiveEpilogueBwdISA_SB_SD_Li256ELb0ELb0ELi2EEENS1_19SingleTileSchedulerILb0ELb0ELb0ELi128EEEEEEEEEvNT_6ParamsE$_ZZN4cute12filter_tupleINS_5tupleIJNS1_IJiiEEENS_1CILi1024EEEEEEZNS_16flatten_to_tupleIS5_EEDaRKT_EUlRKT_E_EEDaS9_OT0_ENKUlDpSC_E_clIJS2_NS1_IJS4_EEEEEEDaSG_,($_ZN7cutlass13device_kernelIN5flash19enable_sm80_to_sm89INS1_16FlashAttnBwdSm80INS1_25CollectiveMainloopBwdSm80ILi2ELi2EN4cute5tupleIJNS5_1CILi128EEES8_NS7_ILi64EEEEEENS_10bfloat16_tEfNS_4arch4Sm80ELb0ELb0ELb1ELb0ELb1ELb0ELb0ELb0ELi2ELi4ELi4ELi4ELb0EEENS1_21CollectiveEpilogueBwdISA_SB_SD_Li256ELb0ELb0ELi2EEENS1_19SingleTileSchedulerILb0ELb0ELb0ELi128EEEEEEEEEvNT_6ParamsE$_ZZN4cute12filter_tupleINS_5tupleIJNS1_IJiiEEENS_1CILi8192EEEEEEZNS_16flatten_to_tupleIS5_EEDaRKT_EUlRKT_E_EEDaS9_OT0_ENKUlDpSC_E_clIJS2_NS1_IJS4_EEEEEEDaSG_ - $_ZN7cutlass13device_kernelIN5flash19enable_sm80_to_sm89INS1_16FlashAttnBwdSm80INS1_25CollectiveMainloopBwdSm80ILi2ELi2EN4cute5tupleIJNS5_1CILi128EEES8_NS7_ILi64EEEEEENS_10bfloat16_tEfNS_4arch4Sm80ELb0ELb0ELb1ELb0ELb1ELb0ELb0ELb0ELi2ELi4ELi4ELi4ELb0EEENS1_21CollectiveEpilogueBwdISA_SB_SD_Li256ELb0ELb0ELi2EEENS1_19SingleTileSchedulerILb0ELb0ELb0ELi128EEEEEEEEEvNT_6ParamsE$_ZZN4cute12filter_tupleINS_5tupleIJNS1_IJiiEEENS_1CILi1024EEEEEEZNS_16flatten_to_tupleIS5_EEDaRKT_EUlRKT_E_EEDaS9_OT0_ENKUlDpSC_E_clIJS2_NS1_IJS4_EEEEEEDaSG_)
$_ZN7cutlass13device_kernelIN5flash19enable_sm80_to_sm89INS1_16FlashAttnBwdSm80INS1_25CollectiveMainloopBwdSm80ILi2ELi2EN4cute5tupleIJNS5_1CILi128EEES8_NS7_ILi64EEEEEENS_10bfloat16_tEfNS_4arch4Sm80ELb0ELb0ELb1ELb0ELb1ELb0ELb0ELb0ELi2ELi4ELi4ELi4ELb0EEENS1_21CollectiveEpilogueBwdISA_SB_SD_Li256ELb0ELb0ELi2EEENS1_19SingleTileSchedulerILb0ELb0ELb0ELi128EEEEEEEEEvNT_6ParamsE$_ZZN4cute12filter_tupleINS_5tupleIJNS1_IJiiEEENS_1CILi1024EEEEEEZNS_16flatten_to_tupleIS5_EEDaRKT_EUlRKT_E_EEDaS9_OT0_ENKUlDpSC_E_clIJS2_NS1_IJS4_EEEEEEDaSG_:
[----:B------:R-:W-:-:S06]  /*b1d0*/  IADD3 R8, R69, -c[0x0][0x20], RZ ;  /* 0x8000080045087a10 */ /* 0x000fcc0007ffe0ff */
[----:B------:R-:W5:Y:S01]  /*b1e0*/  LDL R8, [R8] ;  /* 0x0000000008087983 */ /* 0x000f620000100800 */
[----:B------:R-:W-:Y:S02]  /*b1f0*/  IADD3 R3, R1, 0x1680, RZ ;  /* 0x0000168001037810 */ /* 0x000fe40007ffe0ff */
[----:B------:R-:W-:Y:S02]  /*b200*/  IADD3 R2, R69, 0x4, RZ ;  /* 0x0000000445027810 */ /* 0x000fe40007ffe0ff */
[----:B------:R-:W-:Y:S02]  /*b210*/  IADD3 R3, R3, c[0x0][0x20], RZ ;  /* 0x0000080003037a10 */ /* 0x000fe40007ffe0ff */
[----:B------:R-:W-:Y:S02]  /*b220*/  MOV R6, 0xb240 ;  /* 0x0000b24000067802 */ /* 0x000fe40000000f00 */
[----:B-----5:R-:W-:Y:S05]  /*b230*/  CALL.REL.NOINC `($_ZN7cutlass13device_kernelIN5flash19enable_sm80_to_sm89INS1_16FlashAttnBwdSm80INS1_25CollectiveMainloopBwdSm80ILi2ELi2EN4cute5tupleIJNS5_1CILi128EEES8_NS7_ILi64EEEEEENS_10bfloat16_tEfNS_4arch4Sm80ELb0ELb0ELb1ELb0ELb1ELb0ELb0ELb0ELi2ELi4ELi4ELi4ELb0EEENS1_21CollectiveEpilogueBwdISA_SB_SD_Li256ELb0ELb0ELi2EEENS1_19SingleTileSchedulerILb0ELb0ELb0ELi128EEEEEEEEEvNT_6ParamsE$_ZN4cute3eso3ESOILb0ELb0EJiiNS_1CILi1024EEEEEC2ERKiS6_RKS3_) ;  /* 0xffffb6a000007944 */ /* 0x020fea0003c3ffff */
[----:B------:R-:W-:-:S04]  /*b240*/  MOV R5, 0x0 ;  /* 0x0000000000057802 */ /* 0x000fc80000000f00 */
[----:B------:R-:W-:Y:S05]  /*b250*/  RET.REL.NODEC R4 `(_ZN7cutlass13device_kernelIN5flash19enable_sm80_to_sm89INS1_16FlashAttnBwdSm80INS1_25CollectiveMainloopBwdSm80ILi2ELi2EN4cute5tupleIJNS5_1CILi128EEES8_NS7_ILi64EEEEEENS_10bfloat16_tEfNS_4arch4Sm80ELb0ELb0ELb1ELb0ELb1ELb0ELb0ELb0ELi2ELi4ELi4ELi4ELb0EEENS1_21CollectiveEpilogueBwdISA_SB_SD_Li256ELb0ELb0ELi2EEENS1_19SingleTileSchedulerILb0ELb0ELb0ELi128EEEEEEEEEvNT_6ParamsE) ;  /* 0xffff4da004007950 */ /* 0x000fea0003c3ffff */
        .type           $_ZN7cutlass13device_kernelIN5flash19enable_sm80_to_sm89INS1_16FlashAttnBwdSm80INS1_25CollectiveMainloopBwdSm80ILi2ELi2EN4cute5tupleIJNS5_1CILi128EEES8_NS7_ILi64EEEEEENS_10bfloat16_tEfNS_4arch4Sm80ELb0ELb0ELb1ELb0ELb1ELb0ELb0ELb0ELi2ELi4ELi4ELi4ELb0EEENS1_21CollectiveEpilogueBwdISA_SB_SD_Li256ELb0ELb0ELi2EEENS1_19SingleTileSchedulerILb0ELb0ELb0ELi128EEEEEEEEEvNT_6ParamsE$_ZZN4cute12filter_tupleINS_5tupleIJNS1_IJiiEEENS_1CILi8192EEEEEEZNS_16flatten_to_tupleIS5_EEDaRKT_EUlRKT_E_EEDaS9_OT0_ENKUlDpSC_E_clIJS2_NS1_IJS4_EEEEEEDaSG_,@function
        .size           $_ZN7cutlass13device_kernelIN5flash19enable_sm80_to_sm89INS1_16FlashAttnBwdSm80INS1_25CollectiveMainloopBwdSm80ILi2ELi2EN4cute5tupleIJNS5_1CILi128EEES8_NS7_ILi64EEEEEENS_10bfloat16_tEfNS_4arch4Sm80ELb0ELb0ELb1ELb0ELb1ELb0ELb0ELb0ELi2ELi4ELi4ELi4ELb0EEENS1_21CollectiveEpilogueBwdISA_SB_SD_Li256ELb0ELb0ELi2EEENS1_19SingleTileSchedulerILb0ELb0ELb0ELi128EEEEEEEEEvNT_6ParamsE$_ZZN4cute12filter_tupleINS_5tupleIJNS1_IJiiEEENS_1CILi8192EEEEEEZNS_16flatten_to_tupleIS5_EEDaRKT_EUlRKT_E_EEDaS9_OT0_ENKUlDpSC_E_clIJS2_NS1_IJS4_EEEEEEDaSG_,($_ZN7cutlass13device_kernelIN5flash19enable_sm80_to_sm89INS1_16FlashAttnBwdSm80INS1_25CollectiveMainloopBwdSm80ILi2ELi2EN4cute5tupleIJNS5_1CILi128EEES8_NS7_ILi64EEEEEENS_10bfloat16_tEfNS_4arch4Sm80ELb0ELb0ELb1ELb0ELb1ELb0ELb0ELb0ELi2ELi4ELi4ELi4ELb0EEENS1_21CollectiveEpilogueBwdISA_SB_SD_Li256ELb0ELb0ELi2EEENS1_19SingleTileSchedulerILb0ELb0ELb0ELi128EEEEEEEEEvNT_6ParamsE$_ZZN4cute12filter_tupleINS_5tupleIJNS_10UnderscoreES2_NS_1CILi0EEEEEENS1_IJNS1_IJNS3_ILi1EEES4_EEEiNS3_ILi1024EEEEEEZNS_5sliceIS5_S9_EEDaRKT_RKT0_EUlRKT_RKT0_E_EEDaSD_SG_OT1_ENKUlDpSJ_E_clIJNS1_IJS7_EEENS1_IJiEEENS1_IJEEEEEEDaSQ_ - $_ZN7cutlass13device_kernelIN5flash19enable_sm80_to_sm89INS1_16FlashAttnBwdSm80INS1_25CollectiveMainloopBwdSm80ILi2ELi2EN4cute5tupleIJNS5_1CILi128EEES8_NS7_ILi64EEEEEENS_10bfloat16_tEfNS_4arch4Sm80ELb0ELb0ELb1ELb0ELb1ELb0ELb0ELb0ELi2ELi4ELi4ELi4ELb0EEENS1_21CollectiveEpilogueBwdISA_SB_SD_Li256ELb0ELb0ELi2EEENS1_19SingleTileSchedulerILb0ELb0ELb0ELi128EEEEEEEEEvNT_6ParamsE$_ZZN4cute12filter_tupleINS_5tupleIJNS1_IJiiEEENS_1CILi8192EEEEEEZNS_16flatten_to_tupleIS5_EEDaRKT_EUlRKT_E_EEDaS9_OT0_ENKUlDpSC_E_clIJS2_NS1_IJS4_EEEEEEDaSG_)
$_ZN7cutlass13device_kernelIN5flash19enable_sm80_to_sm89INS1_16FlashAttnBwdSm80INS1_25CollectiveMainloopBwdSm80ILi2ELi2EN4cute5tupleIJNS5_1CILi128EEES8_NS7_ILi64EEEEEENS_10bfloat16_tEfNS_4arch4Sm80ELb0ELb0ELb1ELb0ELb1ELb0ELb0ELb0ELi2ELi4ELi4ELi4ELb0EEENS1_21CollectiveEpilogueBwdISA_SB_SD_Li256ELb0ELb0ELi2EEENS1_19SingleTileSchedulerILb0ELb0ELb0ELi128EEEEEEEEEvNT_6ParamsE$_ZZN4cute12filter_tupleINS_5tupleIJNS1_IJiiEEENS_1CILi8192EEEEEEZNS_16flatten_to_tupleIS5_EEDaRKT_EUlRKT_E_EEDaS9_OT0_ENKUlDpSC_E_clIJS2_NS1_IJS4_EEEEEEDaSG_:
[----:B------:R-:W-:-:S06]  /*b260*/  IADD3 R10, R5, -c[0x0][0x20], RZ ;  /* 0x80000800050a7a10 */ /* 0x000fcc0007ffe0ff */
[----:B------:R-:W5:Y:S01]  /*b270*/  LDL R10, [R10] ;  /* 0x000000000a0a7983 */ /* 0x000f620000100800 */
[----:B------:R-:W-:Y:S02]  /*b280*/  IADD3 R3, R1, 0x1688, RZ ;  /* 0x0000168801037810 */ /* 0x000fe40007ffe0ff */
[----:B------:R-:W-:Y:S02]  /*b290*/  IADD3 R2, R5, 0x4, RZ ;  /* 0x0000000405027810 */ /* 0x000fe40007ffe0ff */
[----:B------:R-:W-:Y:S02]  /*b2a0*/  IADD3 R3, R3, c[0x0][0x20], RZ ;  /* 0x0000080003037a10 */ /* 0x000fe40007ffe0ff */
[----:B------:R-:W-:Y:S02]  /*b2b0*/  MOV R8, 0xb2d0 ;  /* 0x0000b2d000087802 */ /* 0x000fe40000000f00 */
[----:B-----5:R-:W-:Y:S05]  /*b2c0*/  CALL.REL.NOINC `($_ZN7cutlass13device_kernelIN5flash19enable_sm80_to_sm89INS1_16FlashAttnBwdSm80INS1_25CollectiveMainloopBwdSm80ILi2ELi2EN4cute5tupleIJNS5_1CILi128EEES8_NS7_ILi64EEEEEENS_10bfloat16_tEfNS_4arch4Sm80ELb0ELb0ELb1ELb0ELb1ELb0ELb0ELb0ELi2ELi4ELi4ELi4ELb0EEENS1_21CollectiveEpilogueBwdISA_SB_SD_Li256ELb0ELb0ELi2EEENS1_19SingleTileSchedulerILb0ELb0ELb0ELi128EEEEEEEEEvNT_6ParamsE$_ZN4cute3eso3ESOILb0ELb0EJiiNS_1CILi8192EEEEEC2ERKiS6_RKS3_) ;  /* 0xffffb78000007944 */ /* 0x020fea0003c3ffff */
[----:B-1----:R1:W5:Y:S01]  /*b2d0*/  LDL.64 R2, [R1+0x1688] ;  /* 0x0016880001027983 */ /* 0x0023620000100a00 */
[----:B------:R-:W-:Y:S02]  /*b2e0*/  MOV R8, R6 ;  /* 0x0000000600087202 */ /* 0x000fe40000000f00 */
[----:B------:R-:W-:-:S04]  /*b2f0*/  MOV R9, 0x0 ;  /* 0x0000000000097802 */ /* 0x000fc80000000f00 */
[----:B------:R-:W-:Y:S05]  /*b300*/  RET.REL.NODEC R8 `(_ZN7cutlass13device_kernelIN5flash19enable_sm80_to_sm89INS1_16FlashAttnBwdSm80INS1_25CollectiveMainloopBwdSm80ILi2ELi2EN4cute5tupleIJNS5_1CILi128EEES8_NS7_ILi64EEEEEENS_10bfloat16_tEfNS_4arch4Sm80ELb0ELb0ELb1ELb0ELb1ELb0ELb0ELb0ELi2ELi4ELi4ELi4ELb0EEENS1_21CollectiveEpilogueBwdISA_SB_SD_Li256ELb0ELb0ELi2EEENS1_19SingleTileSchedulerILb0ELb0ELb0ELi128EEEEEEEEEvNT_6ParamsE) ;  /* 0xffff4cf008007950 */ /* 0x000fea0003c3ffff */
        .type           $_ZN7cutlass13device_kernelIN5flash19enable_sm80_to_sm89INS1_16FlashAttnBwdSm80INS1_25CollectiveMainloopBwdSm80ILi2ELi2EN4cute5tupleIJNS5_1CILi128EEES8_NS7_ILi64EEEEEENS_10bfloat16_tEfNS_4arch4Sm80ELb0ELb0ELb1ELb0ELb1ELb0ELb0ELb0ELi2ELi4ELi4ELi4ELb0EEENS1_21CollectiveEpilogueBwdISA_SB_SD_Li256ELb0ELb0ELi2EEENS1_19SingleTileSchedulerILb0ELb0ELb0ELi128EEEEEEEEEvNT_6ParamsE$_ZZN4cute12filter_tupleINS_5tupleIJNS_10UnderscoreES2_NS_1CILi0EEEEEENS1_IJNS1_IJNS3_ILi1EEES4_EEEiNS3_ILi1024EEEEEEZNS_5sliceIS5_S9_EEDaRKT_RKT0_EUlRKT_RKT0_E_EEDaSD_SG_OT1_ENKUlDpSJ_E_clIJNS1_IJS7_EEENS1_IJiEEENS1_IJEEEEEEDaSQ_,@function
        .size           $_ZN7cutlass13device_kernelIN5flash19enable_sm80_to_sm89INS1_16FlashAttnBwdSm80INS1_25CollectiveMainloopBwdSm80ILi2ELi2EN4cute5tupleIJNS5_1CILi128EEES8_NS7_ILi64EEEEEENS_10bfloat16_tEfNS_4arch4Sm80ELb0ELb0ELb1ELb0ELb1ELb0ELb0ELb0ELi2ELi4ELi4ELi4ELb0EEENS1_21CollectiveEpilogueBwdISA_SB_SD_Li256ELb0ELb0ELi2EEENS1_19SingleTileSchedulerILb0ELb0ELb0ELi128EEEEEEEEEvNT_6ParamsE$_ZZN4cute12filter_tupleINS_5tupleIJNS_10UnderscoreES2_NS_1CILi0EEEEEENS1_IJNS1_IJNS3_ILi1EEES4_EEEiNS3_ILi1024EEEEEEZNS_5sliceIS5_S9_EEDaRKT_RKT0_EUlRKT_RKT0_E_EEDaSD_SG_OT1_ENKUlDpSJ_E_clIJNS1_IJS7_EEENS1_IJiEEENS1_IJEEEEEEDaSQ_,($_ZN7cutlass13device_kernelIN5flash19enable_sm80_to_sm89INS1_16FlashAttnBwdSm80INS1_25CollectiveMainloopBwdSm80ILi2ELi2EN4cute5tupleIJNS5_1CILi128EEES8_NS7_ILi64EEEEEENS_10bfloat16_tEfNS_4arch4Sm80ELb0ELb0ELb1ELb0ELb1ELb0ELb0ELb0ELi2ELi4ELi4ELi4ELb0EEENS1_21CollectiveEpilogueBwdISA_SB_SD_Li256ELb0ELb0ELi2EEENS1_19SingleTileSchedulerILb0ELb0ELb0ELi128EEEEEEEEEvNT_6ParamsE$_ZZN4cute12filter_tupleINS_5tupleIJNS_10UnderscoreES2_S2_iEEENS1_IJNS1_IJNS_1CILi1EEENS4_ILi0EEEEEENS4_ILi4096EEENS1_IJiiEEENS1_IJS6_NS4_ILi8192EEEEEEEEEZNS_5sliceIS3_SC_EEDaRKT_RKT0_EUlRKT_RKT0_E_EEDaSG_SJ_OT1_ENKUlDpSM_E_clIJNS1_IJS7_EEENS1_IJS8_EEENS1_IJS9_EEENS1_IJEEEEEEDaST_ - $_ZN7cutlass13device_kernelIN5flash19enable_sm80_to_sm89INS1_16FlashAttnBwdSm80INS1_25CollectiveMainloopBwdSm80ILi2ELi2EN4cute5tupleIJNS5_1CILi128EEES8_NS7_ILi64EEEEEENS_10bfloat16_tEfNS_4arch4Sm80ELb0ELb0ELb1ELb0ELb1ELb0ELb0ELb0ELi2ELi4ELi4ELi4ELb0EEENS1_21CollectiveEpilogueBwdISA_SB_SD_Li256ELb0ELb0ELi2EEENS1_19SingleTileSchedulerILb0ELb0ELb0ELi128EEEEEEEEEvNT_6ParamsE$_ZZN4cute12filter_tupleINS_5tupleIJNS_10UnderscoreES2_NS_1CILi0EEEEEENS1_IJNS1_IJNS3_ILi1EEES4_EEEiNS3_ILi1024EEEEEEZNS_5sliceIS5_S9_EEDaRKT_RKT0_EUlRKT_RKT0_E_EEDaSD_SG_OT1_ENKUlDpSJ_E_clIJNS1_IJS7_EEENS1_IJiEEENS1_IJEEEEEEDaSQ_)
$_ZN7cutlass13device_kernelIN5flash19enable_sm80_to_sm89INS1_16FlashAttnBwdSm80INS1_25CollectiveMainloopBwdSm80ILi2ELi2EN4cute5tupleIJNS5_1CILi128EEES8_NS7_ILi64EEEEEENS_10bfloat16_tEfNS_4arch4Sm80ELb0ELb0ELb1ELb0ELb1ELb0ELb0ELb0ELi2ELi4ELi4ELi4ELb0EEENS1_21CollectiveEpilogueBwdISA_SB_SD_Li256ELb0ELb0ELi2EEENS1_19SingleTileSchedulerILb0ELb0ELb0ELi128EEEEEEEEEvNT_6ParamsE$_ZZN4cute12filter_tupleINS_5tupleIJNS_10UnderscoreES2_NS_1CILi0EEEEEENS1_IJNS1_IJNS3_ILi1EEES4_EEEiNS3_ILi1024EEEEEEZNS_5sliceIS5_S9_EEDaRKT_RKT0_EUlRKT_RKT0_E_EEDaSD_SG_OT1_ENKUlDpSJ_E_clIJNS1_IJS7_EEENS1_IJiEEENS1_IJEEEEEEDaSQ_:
[----:B------:R-:W-:Y:S02]  /*b310*/  IADD3 R2, R1, 0x1680, RZ ;  /* 0x0000168001027810 */ /* 0x000fe40007ffe0ff */
[----:B------:R-:W-:Y:S02]  /*b320*/  MOV R6, 0xb350 ;  /* 0x0000b35000067802 */ /* 0x000fe40000000f00 */
[----:B------:R-:W-:Y:S02]  /*b330*/  IADD3 R2, R2, c[0x0][0x20], RZ ;  /* 0x0000080002027a10 */ /* 0x000fe40007ffe0ff */
[----:B------:R-:W-:Y:S05]  /*b340*/  CALL.REL.NOINC `($_ZN7cutlass13device_kernelIN5flash19enable_sm80_to_sm89INS1_16FlashAttnBwdSm80INS1_25CollectiveMainloopBwdSm80ILi2ELi2EN4cute5tupleIJNS5_1CILi128EEES8_NS7_ILi64EEEEEENS_10bfloat16_tEfNS_4arch4Sm80ELb0ELb0ELb1ELb0ELb1ELb0ELb0ELb0ELi2ELi4ELi4ELi4ELb0EEENS1_21CollectiveEpilogueBwdISA_SB_SD_Li256ELb0ELb0ELi2EEENS1_19SingleTileSchedulerILb0ELb0ELb0ELi128EEEEEEEEEvNT_6ParamsE$_ZN4cute3eso3ESOILb1ELb0EJNS_5tupleIJNS_1CILi1EEENS3_ILi0EEEEEEiEEC2ERKS6_RKi) ;  /* 0xffffd28000007944 */ /* 0x000fea0003c3ffff */
[----:B-1----:R1:W5:Y:S01]  /*b350*/  LDL R3, [R1+0x1680] ;  /* 0x0016800001037983 */ /* 0x0023620000100800 */
[----:B------:R-:W-:-:S04]  /*b360*/  MOV R5, 0x0 ;  /* 0x0000000000057802 */ /* 0x000fc80000000f00 */
[----:B------:R-:W-:Y:S05]  /*b370*/  RET.REL.NODEC R4 `(_ZN7cutlass13device_kernelIN5flash19enable_sm80_to_sm89INS1_16FlashAttnBwdSm80INS1_25CollectiveMainloopBwdSm80ILi2ELi2EN4cute5tupleIJNS5_1CILi128EEES8_NS7_ILi64EEEEEENS_10bfloat16_tEfNS_4arch4Sm80ELb0ELb0ELb1ELb0ELb1ELb0ELb0ELb0ELi2ELi4ELi4ELi4ELb0EEENS1_21CollectiveEpilogueBwdISA_SB_SD_Li256ELb0ELb0ELi2EEENS1_19SingleTileSchedulerILb0ELb0ELb0ELi128EEEEEEEEEvNT_6ParamsE) ;  /* 0xffff4c8004007950 */ /* 0x000fea0003c3ffff */
        .type           $_ZN7cutlass13device_kernelIN5flash19enable_sm80_to_sm89INS1_16FlashAttnBwdSm80INS1_25CollectiveMainloopBwdSm80ILi2ELi2EN4cute5tupleIJNS5_1CILi128EEES8_NS7_ILi64EEEEEENS_10bfloat16_tEfNS_4arch4Sm80ELb0ELb0ELb1ELb0ELb1ELb0ELb0ELb0ELi2ELi4ELi4ELi4ELb0EEENS1_21CollectiveEpilogueBwdISA_SB_SD_Li256ELb0ELb0ELi2EEENS1_19SingleTileSchedulerILb0ELb0ELb0ELi128EEEEEEEEEvNT_6ParamsE$_ZZN4cute12filter_tupleINS_5tupleIJNS_10UnderscoreES2_S2_iEEENS1_IJNS1_IJNS_1CILi1EEENS4_ILi0EEEEEENS4_ILi4096EEENS1_IJiiEEENS1_IJS6_NS4_ILi8192EEEEEEEEEZNS_5sliceIS3_SC_EEDaRKT_RKT0_EUlRKT_RKT0_E_EEDaSG_SJ_OT1_ENKUlDpSM_E_clIJNS1_IJS7_EEENS1_IJS8_EEENS1_IJS9_EEENS1_IJEEEEEEDaST_,@function
        .size           $_ZN7cutlass13device_kernelIN5flash19enable_sm80_to_sm89INS1_16FlashAttnBwdSm80INS1_25CollectiveMainloopBwdSm80ILi2ELi2EN4cute5tupleIJNS5_1CILi128EEES8_NS7_ILi64EEEEEENS_10bfloat16_tEfNS_4arch4Sm80ELb0ELb0ELb1ELb0ELb1ELb0ELb0ELb0ELi2ELi4ELi4ELi4ELb0EEENS1_21CollectiveEpilogueBwdISA_SB_SD_Li256ELb0ELb0ELi2EEENS1_19SingleTileSchedulerILb0ELb0ELb0ELi128EEEEEEEEEvNT_6ParamsE$_ZZN4cute12filter_tupleINS_5tupleIJNS_10UnderscoreES2_S2_iEEENS1_IJNS1_IJNS_1CILi1EEENS4_ILi0EEEEEENS4_ILi4096EEENS1_IJiiEEENS1_IJS6_NS4_ILi8192EEEEEEEEEZNS_5sliceIS3_SC_EEDaRKT_RKT0_EUlRKT_RKT0_E_EEDaSG_SJ_OT1_ENKUlDpSM_E_clIJNS1_IJS7_EEENS1_IJS8_EEENS1_IJS9_EEENS1_IJEEEEEEDaST_,($_ZN7cutlass13device_kernelIN5flash19enable_sm80_to_sm89INS1_16FlashAttnBwdSm80INS1_25CollectiveMainloopBwdSm80ILi2ELi2EN4cute5tupleIJNS5_1CILi128EEES8_NS7_ILi64EEEEEENS_10bfloat16_tEfNS_4arch4Sm80ELb0ELb0ELb1ELb0ELb1ELb0ELb0ELb0ELi2ELi4ELi4ELi4ELb0EEENS1_21CollectiveEpilogueBwdISA_SB_SD_Li256ELb0ELb0ELi2EEENS1_19SingleTileSchedulerILb0ELb0ELb0ELi128EEEEEEEEEvNT_6ParamsE$_ZZN4cute12filter_tupleINS_5tupleIJNS_10UnderscoreES2_S2_iEEENS1_IJNS1_IJNS_1CILi1EEENS4_ILi0EEEEEEiNS4_ILi1024EEENS4_ILi8192EEEEEEZNS_5sliceIS3_SA_EEDaRKT_RKT0_EUlRKT_RKT0_E_EEDaSE_SH_OT1_ENKUlDpSK_E_clIJNS1_IJS7_EEENS1_IJiEEENS1_IJS8_EEENS1_IJEEEEEEDaSR_ - $_ZN7cutlass13device_kernelIN5flash19enable_sm80_to_sm89INS1_16FlashAttnBwdSm80INS1_25CollectiveMainloopBwdSm80ILi2ELi2EN4cute5tupleIJNS5_1CILi128EEES8_NS7_ILi64EEEEEENS_10bfloat16_tEfNS_4arch4Sm80ELb0ELb0ELb1ELb0ELb1ELb0ELb0ELb0ELi2ELi4ELi4ELi4ELb0EEENS1_21CollectiveEpilogueBwdISA_SB_SD_Li256ELb0ELb0ELi2EEENS1_19SingleTileSchedulerILb0ELb0ELb0ELi128EEEEEEEEEvNT_6ParamsE$_ZZN4cute12filter_tupleINS_5tupleIJNS_10UnderscoreES2_S2_iEEENS1_IJNS1_IJNS_1CILi1EEENS4_ILi0EEEEEENS4_ILi4096EEENS1_IJiiEEENS1_IJS6_NS4_ILi8192EEEEEEEEEZNS_5sliceIS3_SC_EEDaRKT_RKT0_EUlRKT_RKT0_E_EEDaSG_SJ_OT1_ENKUlDpSM_E_clIJNS1_IJS7_EEENS1_IJS8_EEENS1_IJS9_EEENS1_IJEEEEEEDaST_)
$_ZN7cutlass13device_kernelIN5flash19enable_sm80_to_sm89INS1_16FlashAttnBwdSm80INS1_25CollectiveMainloopBwdSm80ILi2ELi2EN4cute5tupleIJNS5_1CILi128EEES8_NS7_ILi64EEEEEENS_10bfloat16_tEfNS_4arch4Sm80ELb0ELb0ELb1ELb0ELb1ELb0ELb0ELb0ELi2ELi4ELi4ELi4ELb0EEENS1_21CollectiveEpilogueBwdISA_SB_SD_Li256ELb0ELb0ELi2EEENS1_19SingleTileSchedulerILb0ELb0ELb0ELi128EEEEEEEEEvNT_6ParamsE$_ZZN4cute12filter_tupleINS_5tupleIJNS_10UnderscoreES2_S2_iEEENS1_IJNS1_IJNS_1CILi1EEENS4_ILi0EEEEEENS4_ILi4096EEENS1_IJiiEEENS1_IJS6_NS4_ILi8192EEEEEEEEEZNS_5sliceIS3_SC_EEDaRKT_RKT0_EUlRKT_RKT0_E_EEDaSG_SJ_OT1_ENKUlDpSM_E_clIJNS1_IJS7_EEENS1_IJS8_EEENS1_IJS9_EEENS1_IJEEEEEEDaST_:
[----:B------:R-:W-:-:S05]  /*b380*/  IADD3 R8, R68, -c[0x0][0x20], RZ ;  /* 0x8000080044087a10 */ /* 0x000fca0007ffe0ff */
[----:B------:R1:W5:Y:S04]  /*b390*/  LDL R5, [R8] ;  /* 0x0000000008057983 */ /* 0x0003680000100800 */
[----:B------:R1:W5:Y:S01]  /*b3a0*/  LDL R3, [R8+0x4] ;  /* 0x0000040008037983 */ /* 0x0003620000100800 */
[----:B------:R-:W-:Y:S02]  /*b3b0*/  IADD3 R2, R1, 0x1380, RZ ;  /* 0x0000138001027810 */ /* 0x000fe40007ffe0ff */
[----:B------:R-:W-:Y:S02]  /*b3c0*/  MOV R6, 0xb3f0 ;  /* 0x0000b3f000067802 */ /* 0x000fe40000000f00 */
[----:B------:R-:W-:Y:S02]  /*b3d0*/  IADD3 R2, R2, c[0x0][0x20], RZ ;  /* 0x0000080002027a10 */ /* 0x000fe40007ffe0ff */
[----:B-1---5:R-:W-:Y:S05]  /*b3e0*/  CALL.REL.NOINC `($_ZN7cutlass13device_kernelIN5flash19enable_sm80_to_sm89INS1_16FlashAttnBwdSm80INS1_25CollectiveMainloopBwdSm80ILi2ELi2EN4cute5tupleIJNS5_1CILi128EEES8_NS7_ILi64EEEEEENS_10bfloat16_tEfNS_4arch4Sm80ELb0ELb0ELb1ELb0ELb1ELb0ELb0ELb0ELi2ELi4ELi4ELi4ELb0EEENS1_21CollectiveEpilogueBwdISA_SB_SD_Li256ELb0ELb0ELi2EEENS1_19SingleTileSchedulerILb0ELb0ELb0ELi128EEEEEEEEEvNT_6ParamsE$_ZN4cute3eso3ESOILb1ELb0EJNS_5tupleIJNS_1CILi1EEENS3_ILi0EEEEEENS3_ILi4096EEENS2_IJiiEEEEEC2ERKS6_RKS7_RKS8_) ;  /* 0xffffd18000007944 */ /* 0x022fea0003c3ffff */
[----:B-1----:R1:W5:Y:S01]  /*b3f0*/  LDL.64 R2, [R1+0x1380] ;  /* 0x0013800001027983 */ /* 0x0023620000100a00 */
[----:B------:R-:W-:-:S04]  /*b400*/  MOV R5, 0x0 ;  /* 0x0000000000057802 */ /* 0x000fc80000000f00 */
[----:B------:R-:W-:Y:S05]  /*b410*/  RET.REL.NODEC R4 `(_ZN7cutlass13device_kernelIN5flash19enable_sm80_to_sm89INS1_16FlashAttnBwdSm80INS1_25CollectiveMainloopBwdSm80ILi2ELi2EN4cute5tupleIJNS5_1CILi128EEES8_NS7_ILi64EEEEEENS_10bfloat16_tEfNS_4arch4Sm80ELb0ELb0ELb1ELb0ELb1ELb0ELb0ELb0ELi2ELi4ELi4ELi4ELb0EEENS1_21CollectiveEpilogueBwdISA_SB_SD_Li256ELb0ELb0ELi2EEENS1_19SingleTileSchedulerILb0ELb0ELb0ELi128EEEEEEEEEvNT_6ParamsE) ;  /* 0xffff4be004007950 */ /* 0x000fea0003c3ffff */
        .type           $_ZN7cutlass13device_kernelIN5flash19enable_sm80_to_sm89INS1_16FlashAttnBwdSm80INS1_25CollectiveMainloopBwdSm80ILi2ELi2EN4cute5tupleIJNS5_1CILi128EEES8_NS7_ILi64EEEEEENS_10bfloat16_tEfNS_4arch4Sm80ELb0ELb0ELb1ELb0ELb1ELb0ELb0ELb0ELi2ELi4ELi4ELi4ELb0EEENS1_21CollectiveEpilogueBwdISA_SB_SD_Li256ELb0ELb0ELi2EEENS1_19SingleTileSchedulerILb0ELb0ELb0ELi128EEEEEEEEEvNT_6ParamsE$_ZZN4cute12filter_tupleINS_5tupleIJNS_10UnderscoreES2_S2_iEEENS1_IJNS1_IJNS_1CILi1EEENS4_ILi0EEEEEEiNS4_ILi1024EEENS4_ILi8192EEEEEEZNS_5sliceIS3_SA_EEDaRKT_RKT0_EUlRKT_RKT0_E_EEDaSE_SH_OT1_ENKUlDpSK_E_clIJNS1_IJS7_EEENS1_IJiEEENS1_IJS8_EEENS1_IJEEEEEEDaSR_,@function
        .size           $_ZN7cutlass13device_kernelIN5flash19enable_sm80_to_sm89INS1_16FlashAttnBwdSm80INS1_25CollectiveMainloopBwdSm80ILi2ELi2EN4cute5tupleIJNS5_1CILi128EEES8_NS7_ILi64EEEEEENS_10bfloat16_tEfNS_4arch4Sm80ELb0ELb0ELb1ELb0ELb1ELb0ELb0ELb0ELi2ELi4ELi4ELi4ELb0EEENS1_21CollectiveEpilogueBwdISA_SB_SD_Li256ELb0ELb0ELi2EEENS1_19SingleTileSchedulerILb0ELb0ELb0ELi128EEEEEEEEEvNT_6ParamsE$_ZZN4cute12filter_tupleINS_5tupleIJNS_10UnderscoreES2_S2_iEEENS1_IJNS1_IJNS_1CILi1EEENS4_ILi0EEEEEEiNS4_ILi1024EEENS4_ILi8192EEEEEEZNS_5sliceIS3_SA_EEDaRKT_RKT0_EUlRKT_RKT0_E_EEDaSE_SH_OT1_ENKUlDpSK_E_clIJNS1_IJS7_EEENS1_IJiEEENS1_IJS8_EEENS1_IJEEEEEEDaSR_,($_ZN7cutlass13device_kernelIN5flash19enable_sm80_to_sm89INS1_16FlashAttnBwdSm80INS1_25CollectiveMainloopBwdSm80ILi2ELi2EN4cute5tupleIJNS5_1CILi128EEES8_NS7_ILi64EEEEEENS_10bfloat16_tEfNS_4arch4Sm80ELb0ELb0ELb1ELb0ELb1ELb0ELb0ELb0ELi2ELi4ELi4ELi4ELb0EEENS1_21CollectiveEpilogueBwdISA_SB_SD_Li256ELb0ELb0ELi2EEENS1_19SingleTileSchedulerILb0ELb0ELb0ELi128EEEEEEEEEvNT_6ParamsE$_ZZN4cute12filter_tupleINS_5tupleIJNS_10UnderscoreES2_S2_iEEENS1_IJNS1_IJNS_1CILi1EEENS4_ILi0EEEEEElS6_lEEEZNS_5sliceIS3_S8_EEDaRKT_RKT0_EUlRKT_RKT0_E_EEDaSC_SF_OT1_ENKUlDpSI_E_clIJNS1_IJS7_EEENS1_IJlEEENS1_IJS6_EEENS1_IJEEEEEEDaSP_ - $_ZN7cutlass13device_kernelIN5flash19enable_sm80_to_sm89INS1_16FlashAttnBwdSm80INS1_25CollectiveMainloopBwdSm80ILi2ELi2EN4cute5tupleIJNS5_1CILi128EEES8_NS7_ILi64EEEEEENS_10bfloat16_tEfNS_4arch4Sm80ELb0ELb0ELb1ELb0ELb1ELb0ELb0ELb0ELi2ELi4ELi4ELi4ELb0EEENS1_21CollectiveEpilogueBwdISA_SB_SD_Li256ELb0ELb0ELi2EEENS1_19SingleTileSchedulerILb0ELb0ELb0ELi128EEEEEEEEEvNT_6ParamsE$_ZZN4cute12filter_tupleINS_5tupleIJNS_10UnderscoreES2_S2_iEEENS1_IJNS1_IJNS_1CILi1EEENS4_ILi0EEEEEEiNS4_ILi1024EEENS4_ILi8192EEEEEEZNS_5sliceIS3_SA_EEDaRKT_RKT0_EUlRKT_RKT0_E_EEDaSE_SH_OT1_ENKUlDpSK_E_clIJNS1_IJS7_EEENS1_IJiEEENS1_IJS8_EEENS1_IJEEEEEEDaSR_)
$_ZN7cutlass13device_kernelIN5flash19enable_sm80_to_sm89INS1_16FlashAttnBwdSm80INS1_25CollectiveMainloopBwdSm80ILi2ELi2EN4cute5tupleIJNS5_1CILi128EEES8_NS7_ILi64EEEEEENS_10bfloat16_tEfNS_4arch4Sm80ELb0ELb0ELb1ELb0ELb1ELb0ELb0ELb0ELi2ELi4ELi4ELi4ELb0EEENS1_21CollectiveEpilogueBwdISA_SB_SD_Li256ELb0ELb0ELi2EEENS1_19SingleTileSchedulerILb0ELb0ELb0ELi128EEEEEEEEEvNT_6ParamsE$_ZZN4cute12filter_tupleINS_5tupleIJNS_10UnderscoreES2_S2_iEEENS1_IJNS1_IJNS_1CILi1EEENS4_ILi0EEEEEEiNS4_ILi1024EEENS4_ILi8192EEEEEEZNS_5sliceIS3_SA_EEDaRKT_RKT0_EUlRKT_RKT0_E_EEDaSE_SH_OT1_ENKUlDpSK_E_clIJNS1_IJS7_EEENS1_IJiEEENS1_IJS8_EEENS1_IJEEEEEEDaSR_:
[----:B------:R-:W-:Y:S02]  /*b420*/  IADD3 R2, R1, 0x1380, RZ ;  /* 0x0000138001027810 */ /* 0x000fe40007ffe0ff */
[----:B------:R-:W-:Y:S02]  /*b430*/  MOV R8, 0xb460 ;  /* 0x0000b46000087802 */ /* 0x000fe40000000f00 */
[----:B------:R-:W-:Y:S02]  /*b440*/  IADD3 R2, R2, c[0x0][0x20], RZ ;  /* 0x0000080002027a10 */ /* 0x000fe40007ffe0ff */
[----:B------:R-:W-:Y:S05]  /*b450*/  CALL.REL.NOINC `($_ZN7cutlass13device_kernelIN5flash19enable_sm80_to_sm89INS1_16FlashAttnBwdSm80INS1_25CollectiveMainloopBwdSm80ILi2ELi2EN4cute5tupleIJNS5_1CILi128EEES8_NS7_ILi64EEEEEENS_10bfloat16_tEfNS_4arch4Sm80ELb0ELb0ELb1ELb0ELb1ELb0ELb0ELb0ELi2ELi4ELi4ELi4ELb0EEENS1_21CollectiveEpilogueBwdISA_SB_SD_Li256ELb0ELb0ELi2EEENS1_19SingleTileSchedulerILb0ELb0ELb0ELi128EEEEEEEEEvNT_6ParamsE$_ZN4cute3eso3ESOILb1ELb0EJNS_5tupleIJNS_1CILi1EEENS3_ILi0EEEEEEiNS3_ILi1024EEEEEC2ERKS6_RKiRKS7_) ;  /* 0xffffd1b000007944 */ /* 0x000fea0003c3ffff */
[----:B-1----:R1:W5:Y:S01]  /*b460*/  LDL R3, [R1+0x1380] ;  /* 0x0013800001037983 */ /* 0x0023620000100800 */
[----:B------:R-:W-:Y:S02]  /*b470*/  MOV R8, R4 ;  /* 0x0000000400087202 */ /* 0x000fe40000000f00 */
[----:B------:R-:W-:-:S04]  /*b480*/  MOV R9, 0x0 ;  /* 0x0000000000097802 */ /* 0x000fc80000000f00 */
[----:B------:R-:W-:Y:S05]  /*b490*/  RET.REL.NODEC R8 `(_ZN7cutlass13device_kernelIN5flash19enable_sm80_to_sm89INS1_16FlashAttnBwdSm80INS1_25CollectiveMainloopBwdSm80ILi2ELi2EN4cute5tupleIJNS5_1CILi128EEES8_NS7_ILi64EEEEEENS_10bfloat16_tEfNS_4arch4Sm80ELb0ELb0ELb1ELb0ELb1ELb0ELb0ELb0ELi2ELi4ELi4ELi4ELb0EEENS1_21CollectiveEpilogueBwdISA_SB_SD_Li256ELb0ELb0ELi2EEENS1_19SingleTileSchedulerILb0ELb0ELb0ELi128EEEEEEEEEvNT_6ParamsE) ;  /* 0xffff4b6008007950 */ /* 0x000fea0003c3ffff */
        .type           $_ZN7cutlass13device_kernelIN5flash19enable_sm80_to_sm89INS1_16FlashAttnBwdSm80INS1_25CollectiveMainloopBwdSm80ILi2ELi2EN4cute5tupleIJNS5_1CILi128EEES8_NS7_ILi64EEEEEENS_10bfloat16_tEfNS_4arch4Sm80ELb0ELb0ELb1ELb0ELb1ELb0ELb0ELb0ELi2ELi4ELi4ELi4ELb0EEENS1_21CollectiveEpilogueBwdISA_SB_SD_Li256ELb0ELb0ELi2EEENS1_19SingleTileSchedulerILb0ELb0ELb0ELi128EEEEEEEEEvNT_6ParamsE$_ZZN4cute12filter_tupleINS_5tupleIJNS_10UnderscoreES2_S2_iEEENS1_IJNS1_IJNS_1CILi1EEENS4_ILi0EEEEEElS6_lEEEZNS_5sliceIS3_S8_EEDaRKT_RKT0_EUlRKT_RKT0_E_EEDaSC_SF_OT1_ENKUlDpSI_E_clIJNS1_IJS7_EEENS1_IJlEEENS1_IJS6_EEENS1_IJEEEEEEDaSP_,@function
        .size           $_ZN7cutlass13device_kernelIN5flash19enable_sm80_to_sm89INS1_16FlashAttnBwdSm80INS1_25CollectiveMainloopBwdSm80ILi2ELi2EN4cute5tupleIJNS5_1CILi128EEES8_NS7_ILi64EEEEEENS_10bfloat16_tEfNS_4arch4Sm80ELb0ELb0ELb1ELb0ELb1ELb0ELb0ELb0ELi2ELi4ELi4ELi4ELb0EEENS1_21CollectiveEpilogueBwdISA_SB_SD_Li256ELb0ELb0ELi2EEENS1_19SingleTileSchedulerILb0ELb0ELb0ELi128EEEEEEEEEvNT_6ParamsE$_ZZN4cute12filter_tupleINS_5tupleIJNS_10UnderscoreES2_S2_iEEENS1_IJNS1_IJNS_1CILi1EEENS4_ILi0EEEEEElS6_lEEEZNS_5sliceIS3_S8_EEDaRKT_RKT0_EUlRKT_RKT0_E_EEDaSC_SF_OT1_ENKUlDpSI_E_clIJNS1_IJS7_EEENS1_IJlEEENS1_IJS6_EEENS1_IJEEEEEEDaSP_,($_ZN7cutlass13device_kernelIN5flash19enable_sm80_to_sm89INS1_16FlashAttnBwdSm80INS1_25CollectiveMainloopBwdSm80ILi2ELi2EN4cute5tupleIJNS5_1CILi128EEES8_NS7_ILi64EEEEEENS_10bfloat16_tEfNS_4arch4Sm80ELb0ELb0ELb1ELb0ELb1ELb0ELb0ELb0ELi2ELi4ELi4ELi4ELb0EEENS1_21CollectiveEpilogueBwdISA_SB_SD_Li256ELb0ELb0ELi2EEENS1_19SingleTileSchedulerILb0ELb0ELb0ELi128EEEEEEEEEvNT_6ParamsE$_ZZN4cute12filter_tupleINS_5tupleIJNS_10UnderscoreES2_iEEENS1_IJNS1_IJNS_1CILi1EEENS4_ILi0EEEEEEiNS4_ILi1024EEEEEEZNS_5sliceIS3_S9_EEDaRKT_RKT0_EUlRKT_RKT0_E_EEDaSD_SG_OT1_ENKUlDpSJ_E_clIJNS1_IJS7_EEENS1_IJiEEENS1_IJEEEEEEDaSQ_ - $_ZN7cutlass13device_kernelIN5flash19enable_sm80_to_sm89INS1_16FlashAttnBwdSm80INS1_25CollectiveMainloopBwdSm80ILi2ELi2EN4cute5tupleIJNS5_1CILi128EEES8_NS7_ILi64EEEEEENS_10bfloat16_tEfNS_4arch4Sm80ELb0ELb0ELb1ELb0ELb1ELb0ELb0ELb0ELi2ELi4ELi4ELi4ELb0EEENS1_21CollectiveEpilogueBwdISA_SB_SD_Li256ELb0ELb0ELi2EEENS1_19SingleTileSchedulerILb0ELb0ELb0ELi128EEEEEEEEEvNT_6ParamsE$_ZZN4cute12filter_tupleINS_5tupleIJNS_10UnderscoreES2_S2_iEEENS1_IJNS1_IJNS_1CILi1EEENS4_ILi0EEEEEElS6_lEEEZNS_5sliceIS3_S8_EEDaRKT_RKT0_EUlRKT_RKT0_E_EEDaSC_SF_OT1_ENKUlDpSI_E_clIJNS1_IJS7_EEENS1_IJlEEENS1_IJS6_EEENS1_IJEEEEEEDaSP_)
$_ZN7cutlass13device_kernelIN5flash19enable_sm80_to_sm89INS1_16FlashAttnBwdSm80INS1_25CollectiveMainloopBwdSm80ILi2ELi2EN4cute5tupleIJNS5_1CILi128EEES8_NS7_ILi64EEEEEENS_10bfloat16_tEfNS_4arch4Sm80ELb0ELb0ELb1ELb0ELb1ELb0ELb0ELb0ELi2ELi4ELi4ELi4ELb0EEENS1_21CollectiveEpilogueBwdISA_SB_SD_Li256ELb0ELb0ELi2EEENS1_19SingleTileSchedulerILb0ELb0ELb0ELi128EEEEEEEEEvNT_6ParamsE$_ZZN4cute12filter_tupleINS_5tupleIJNS_10UnderscoreES2_S2_iEEENS1_IJNS1_IJNS_1CILi1EEENS4_ILi0EEEEEElS6_lEEEZNS_5sliceIS3_S8_EEDaRKT_RKT0_EUlRKT_RKT0_E_EEDaSC_SF_OT1_ENKUlDpSI_E_clIJNS1_IJS7_EEENS1_IJlEEENS1_IJS6_EEENS1_IJEEEEEEDaSP_:
[----:B------:R-:W-:Y:S02]  /*b4a0*/  IADD3 R3, R1, 0x16a8, RZ ;  /* 0x000016a801037810 */ /* 0x000fe40007ffe0ff */
[----:B------:R-:W-:Y:S02]  /*b4b0*/  MOV R6, 0xb4e0 ;  /* 0x0000b4e000067802 */ /* 0x000fe40000000f00 */
[----:B------:R-:W-:Y:S02]  /*b4c0*/  IADD3 R3, R3, c[0x0][0x20], RZ ;  /* 0x0000080003037a10 */ /* 0x000fe40007ffe0ff */
[----:B------:R-:W-:Y:S05]  /*b4d0*/  CALL.REL.NOINC `($_ZN7cutlass13device_kernelIN5flash19enable_sm80_to_sm89INS1_16FlashAttnBwdSm80INS1_25CollectiveMainloopBwdSm80ILi2ELi2EN4cute5tupleIJNS5_1CILi128EEES8_NS7_ILi64EEEEEENS_10bfloat16_tEfNS_4arch4Sm80ELb0ELb0ELb1ELb0ELb1ELb0ELb0ELb0ELi2ELi4ELi4ELi4ELb0EEENS1_21CollectiveEpilogueBwdISA_SB_SD_Li256ELb0ELb0ELi2EEENS1_19SingleTileSchedulerILb0ELb0ELb0ELi128EEEEEEEEEvNT_6ParamsE$_ZN4cute3eso3ESOILb1ELb0EJNS_5tupleIJNS_1CILi1EEENS3_ILi0EEEEEElS5_EEC2ERKS6_RKlRKS5_) ;  /* 0xffffd17000007944 */ /* 0x000fea0003c3ffff */
[----:B-1----:R1:W5:Y:S01]  /*b4e0*/  LDL.64 R2, [R1+0x16a8] ;  /* 0x0016a80001027983 */ /* 0x0023620000100a00 */
[----:B------:R-:W-:-:S04]  /*b4f0*/  MOV R5, 0x0 ;  /* 0x0000000000057802 */ /* 0x000fc80000000f00 */
[----:B------:R-:W-:Y:S05]  /*b500*/  RET.REL.NODEC R4 `(_ZN7cutlass13device_kernelIN5flash19enable_sm80_to_sm89INS1_16FlashAttnBwdSm80INS1_25CollectiveMainloopBwdSm80ILi2ELi2EN4cute5tupleIJNS5_1CILi128EEES8_NS7_ILi64EEEEEENS_10bfloat16_tEfNS_4arch4Sm80ELb0ELb0ELb1ELb0ELb1ELb0ELb0ELb0ELi2ELi4ELi4ELi4ELb0EEENS1_21CollectiveEpilogueBwdISA_SB_SD_Li256ELb0ELb0ELi2EEENS1_19SingleTileSchedulerILb0ELb0ELb0ELi128EEEEEEEEEvNT_6ParamsE) ;  /* 0xffff4af004007950 */ /* 0x000fea0003c3ffff */
        .type           $_ZN7cutlass13device_kernelIN5flash19enable_sm80_to_sm89INS1_16FlashAttnBwdSm80INS1_25CollectiveMainloopBwdSm80ILi2ELi2EN4cute5tupleIJNS5_1CILi128EEES8_NS7_ILi64EEEEEENS_10bfloat16_tEfNS_4arch4Sm80ELb0ELb0ELb1ELb0ELb1ELb0ELb0ELb0ELi2ELi4ELi4ELi4ELb0EEENS1_21CollectiveEpilogueBwdISA_SB_SD_Li256ELb0ELb0ELi2EEENS1_19SingleTileSchedulerILb0ELb0ELb0ELi128EEEEEEEEEvNT_6ParamsE$_ZZN4cute12filter_tupleINS_5tupleIJNS_10UnderscoreES2_iEEENS1_IJNS1_IJNS_1CILi1EEENS4_ILi0EEEEEEiNS4_ILi1024EEEEEEZNS_5sliceIS3_S9_EEDaRKT_RKT0_EUlRKT_RKT0_E_EEDaSD_SG_OT1_ENKUlDpSJ_E_clIJNS1_IJS7_EEENS1_IJiEEENS1_IJEEEEEEDaSQ_,@function
        .size           $_ZN7cutlass13device_kernelIN5flash19enable_sm80_to_sm89INS1_16FlashAttnBwdSm80INS1_25CollectiveMainloopBwdSm80ILi2ELi2EN4cute5tupleIJNS5_1CILi128EEES8_NS7_ILi64EEEEEENS_10bfloat16_tEfNS_4arch4Sm80ELb0ELb0ELb1ELb0ELb1ELb0ELb0ELb0ELi2ELi4ELi4ELi4ELb0EEENS1_21CollectiveEpilogueBwdISA_SB_SD_Li256ELb0ELb0ELi2EEENS1_19SingleTileSchedulerILb0ELb0ELb0ELi128EEEEEEEEEvNT_6ParamsE$_ZZN4cute12filter_tupleINS_5tupleIJNS_10UnderscoreES2_iEEENS1_IJNS1_IJNS_1CILi1EEENS4_ILi0EEEEEEiNS4_ILi1024EEEEEEZNS_5sliceIS3_S9_EEDaRKT_RKT0_EUlRKT_RKT0_E_EEDaSD_SG_OT1_ENKUlDpSJ_E_clIJNS1_IJS7_EEENS1_IJiEEENS1_IJEEEEEEDaSQ_,($_ZN7cutlass13device_kernelIN5flash19enable_sm80_to_sm89INS1_16FlashAttnBwdSm80INS1_25CollectiveMainloopBwdSm80ILi2ELi2EN4cute5tupleIJNS5_1CILi128EEES8_NS7_ILi64EEEEEENS_10bfloat16_tEfNS_4arch4Sm80ELb0ELb0ELb1ELb0ELb1ELb0ELb0ELb0ELi2ELi4ELi4ELi4ELb0EEENS1_21CollectiveEpilogueBwdISA_SB_SD_Li256ELb0ELb0ELi2EEENS1_19SingleTileSchedulerILb0ELb0ELb0ELi128EEEEEEEEEvNT_6ParamsE$_ZZN4cute12filter_tupleINS_5tupleIJNS_1CILi0EEENS1_IJNS2_ILi1EEENS2_ILi512EEEiEEEEEEZNS_16flatten_to_tupleIS7_EEDaRKT_EUlRKT_E_EEDaSB_OT0_ENKUlDpSE_E_clIJNS1_IJS3_EEES6_EEEDaSI_ - $_ZN7cutlass13device_kernelIN5flash19enable_sm80_to_sm89INS1_16FlashAttnBwdSm80INS1_25CollectiveMainloopBwdSm80ILi2ELi2EN4cute5tupleIJNS5_1CILi128EEES8_NS7_ILi64EEEEEENS_10bfloat16_tEfNS_4arch4Sm80ELb0ELb0ELb1ELb0ELb1ELb0ELb0ELb0ELi2ELi4ELi4ELi4ELb0EEENS1_21CollectiveEpilogueBwdISA_SB_SD_Li256ELb0ELb0ELi2EEENS1_19SingleTileSchedulerILb0ELb0ELb0ELi128EEEEEEEEEvNT_6ParamsE$_ZZN4cute12filter_tupleINS_5tupleIJNS_10UnderscoreES2_iEEENS1_IJNS1_IJNS_1CILi1EEENS4_ILi0EEEEEEiNS4_ILi1024EEEEEEZNS_5sliceIS3_S9_EEDaRKT_RKT0_EUlRKT_RKT0_E_EEDaSD_SG_OT1_ENKUlDpSJ_E_clIJNS1_IJS7_EEENS1_IJiEEENS1_IJEEEEEEDaSQ_)
$_ZN7cutlass13device_kernelIN5flash19enable_sm80_to_sm89INS1_16FlashAttnBwdSm80INS1_25CollectiveMainloopBwdSm80ILi2ELi2EN4cute5tupleIJNS5_1CILi128EEES8_NS7_ILi64EEEEEENS_10bfloat16_tEfNS_4arch4Sm80ELb0ELb0ELb1ELb0ELb1ELb0ELb0ELb0ELi2ELi4ELi4ELi4ELb0EEENS1_21CollectiveEpilogueBwdISA_SB_SD_Li256ELb0ELb0ELi2EEENS1_19SingleTileSchedulerILb0ELb0ELb0ELi128EEEEEEEEEvNT_6ParamsE$_ZZN4cute12filter_tupleINS_5tupleIJNS_10UnderscoreES2_iEEENS1_IJNS1_IJNS_1CILi1EEENS4_ILi0EEEEEEiNS4_ILi1024EEEEEEZNS_5sliceIS3_S9_EEDaRKT_RKT0_EUlRKT_RKT0_E_EEDaSD_SG_OT1_ENKUlDpSJ_E_clIJNS1_IJS7_EEENS1_IJiEEENS1_IJEEEEEEDaSQ_:
[----:B------:R-:W-:Y:S02]  /*b510*/  IADD3 R2, R1, 0x1680, RZ ;  /* 0x0000168001027810 */ /* 0x000fe40007ffe0ff */
[----:B------:R-:W-:Y:S02]  /*b520*/  MOV R6, 0xb550 ;  /* 0x0000b55000067802 */ /* 0x000fe40000000f00 */
[----:B------:R-:W-:Y:S02]  /*b530*/  IADD3 R2, R2, c[0x0][0x20], RZ ;  /* 0x0000080002027a10 */ /* 0x000fe40007ffe0ff */
[----:B------:R-:W-:Y:S05]  /*b540*/  CALL.REL.NOINC `($_ZN7cutlass13device_kernelIN5flash19enable_sm80_to_sm89INS1_16FlashAttnBwdSm80INS1_25CollectiveMainloopBwdSm80ILi2ELi2EN4cute5tupleIJNS5_1CILi128EEES8_NS7_ILi64EEEEEENS_10bfloat16_tEfNS_4arch4Sm80ELb0ELb0ELb1ELb0ELb1ELb0ELb0ELb0ELi2ELi4ELi4ELi4ELb0EEENS1_21CollectiveEpilogueBwdISA_SB_SD_Li256ELb0ELb0ELi2EEENS1_19SingleTileSchedulerILb0ELb0ELb0ELi128EEEEEEEEEvNT_6ParamsE$_ZN4cute3eso3ESOILb1ELb0EJNS_5tupleIJNS_1CILi1EEENS3_ILi0EEEEEEiEEC2ERKS6_RKi) ;  /* 0xffffd08000007944 */ /* 0x000fea0003c3ffff */
[----:B-1----:R1:W5:Y:S01]  /*b550*/  LDL R3, [R1+0x1680] ;  /* 0x0016800001037983 */ /* 0x0023620000100800 */
[----:B------:R-:W-:Y:S02]  /*b560*/  MOV R6, R4 ;  /* 0x0000000400067202 */ /* 0x000fe40000000f00 */
[----:B------:R-:W-:-:S04]  /*b570*/  MOV R7, 0x0 ;  /* 0x0000000000077802 */ /* 0x000fc80000000f00 */
[----:B------:R-:W-:Y:S05]  /*b580*/  RET.REL.NODEC R6 `(_ZN7cutlass13device_kernelIN5flash19enable_sm80_to_sm89INS1_16FlashAttnBwdSm80INS1_25CollectiveMainloopBwdSm80ILi2ELi2EN4cute5tupleIJNS5_1CILi128EEES8_NS7_ILi64EEEEEENS_10bfloat16_tEfNS_4arch4Sm80ELb0ELb0ELb1ELb0ELb1ELb0ELb0ELb0ELi2ELi4ELi4ELi4ELb0EEENS1_21CollectiveEpilogueBwdISA_SB_SD_Li256ELb0ELb0ELi2EEENS1_19SingleTileSchedulerILb0ELb0ELb0ELi128EEEEEEEEEvNT_6ParamsE) ;  /* 0xffff4a7006007950 */ /* 0x000fea0003c3ffff */
        .type           $_ZN7cutlass13device_kernelIN5flash19enable_sm80_to_sm89INS1_16FlashAttnBwdSm80INS1_25CollectiveMainloopBwdSm80ILi2ELi2EN4cute5tupleIJNS5_1CILi128EEES8_NS7_ILi64EEEEEENS_10bfloat16_tEfNS_4arch4Sm80ELb0ELb0ELb1ELb0ELb1ELb0ELb0ELb0ELi2ELi4ELi4ELi4ELb0EEENS1_21CollectiveEpilogueBwdISA_SB_SD_Li256ELb0ELb0ELi2EEENS1_19SingleTileSchedulerILb0ELb0ELb0ELi128EEEEEEEEEvNT_6ParamsE$_ZZN4cute12filter_tupleINS_5tupleIJNS_1CILi0EEENS1_IJNS2_ILi1EEENS2_ILi512EEEiEEEEEEZNS_16flatten_to_tupleIS7_EEDaRKT_EUlRKT_E_EEDaSB_OT0_ENKUlDpSE_E_clIJNS1_IJS3_EEES6_EEEDaSI_,@function
        .size           $_ZN7cutlass13device_kernelIN5flash19enable_sm80_to_sm89INS1_16FlashAttnBwdSm80INS1_25CollectiveMainloopBwdSm80ILi2ELi2EN4cute5tupleIJNS5_1CILi128EEES8_NS7_ILi64EEEEEENS_10bfloat16_tEfNS_4arch4Sm80ELb0ELb0ELb1ELb0ELb1ELb0ELb0ELb0ELi2ELi4ELi4ELi4ELb0EEENS1_21CollectiveEpilogueBwdISA_SB_SD_Li256ELb0ELb0ELi2EEENS1_19SingleTileSchedulerILb0ELb0ELb0ELi128EEEEEEEEEvNT_6ParamsE$_ZZN4cute12filter_tupleINS_5tupleIJNS_1CILi0EEENS1_IJNS2_ILi1EEENS2_ILi512EEEiEEEEEEZNS_16flatten_to_tupleIS7_EEDaRKT_EUlRKT_E_EEDaSB_OT0_ENKUlDpSE_E_clIJNS1_IJS3_EEES6_EEEDaSI_,($_ZN7cutlass13device_kernelIN5flash19enable_sm80_to_sm89INS1_16FlashAttnBwdSm80INS1_25CollectiveMainloopBwdSm80ILi2ELi2EN4cute5tupleIJNS5_1CILi128EEES8_NS7_ILi64EEEEEENS_10bfloat16_tEfNS_4arch4Sm80ELb0ELb0ELb1ELb0ELb1ELb0ELb0ELb0ELi2ELi4ELi4ELi4ELb0EEENS1_21CollectiveEpilogueBwdISA_SB_SD_Li256ELb0ELb0ELi2EEENS1_19SingleTileSchedulerILb0ELb0ELb0ELi128EEEEEEEEEvNT_6ParamsE$_ZZN4cute12filter_tupleINS_5tupleIJNS_1CILi0EEENS_10UnderscoreEEEENS1_IJNS1_IJS3_S3_EEEiEEEZNS_6detail10lift_sliceIS5_S7_EEDaRKT_RKT0_EUlRKT_RKT0_E_EEDaSC_SF_OT1_ENKUlDpSI_E_clIJNS1_IJEEENS1_IJiEEEEEEDaSP_ - $_ZN7cutlass13device_kernelIN5flash19enable_sm80_to_sm89INS1_16FlashAttnBwdSm80INS1_25CollectiveMainloopBwdSm80ILi2ELi2EN4cute5tupleIJNS5_1CILi128EEES8_NS7_ILi64EEEEEENS_10bfloat16_tEfNS_4arch4Sm80ELb0ELb0ELb1ELb0ELb1ELb0ELb0ELb0ELi2ELi4ELi4ELi4ELb0EEENS1_21CollectiveEpilogueBwdISA_SB_SD_Li256ELb0ELb0ELi2EEENS1_19SingleTileSchedulerILb0ELb0ELb0ELi128EEEEEEEEEvNT_6ParamsE$_ZZN4cute12filter_tupleINS_5tupleIJNS_1CILi0EEENS1_IJNS2_ILi1EEENS2_ILi512EEEiEEEEEEZNS_16flatten_to_tupleIS7_EEDaRKT_EUlRKT_E_EEDaSB_OT0_ENKUlDpSE_E_clIJNS1_IJS3_EEES6_EEEDaSI_)
$_ZN7cutlass13device_kernelIN5flash19enable_sm80_to_sm89INS1_16FlashAttnBwdSm80INS1_25CollectiveMainloopBwdSm80ILi2ELi2EN4cute5tupleIJNS5_1CILi128EEES8_NS7_ILi64EEEEEENS_10bfloat16_tEfNS_4arch4Sm80ELb0ELb0ELb1ELb0ELb1ELb0ELb0ELb0ELi2ELi4ELi4ELi4ELb0EEENS1_21CollectiveEpilogueBwdISA_SB_SD_Li256ELb0ELb0ELi2EEENS1_19SingleTileSchedulerILb0ELb0ELb0ELi128EEEEEEEEEvNT_6ParamsE$_ZZN4cute12filter_tupleINS_5tupleIJNS_1CILi0EEENS1_IJNS2_ILi1EEENS2_ILi512EEEiEEEEEEZNS_16flatten_to_tupleIS7_EEDaRKT_EUlRKT_E_EEDaSB_OT0_ENKUlDpSE_E_clIJNS1_IJS3_EEES6_EEEDaSI_:
[----:B------:R-:W-:Y:S02]  /*b590*/  IADD3 R2, R1, 0x1380, RZ ;  /* 0x0000138001027810 */ /* 0x000fe40007ffe0ff */
[----:B------:R-:W-:Y:S02]  /*b5a0*/  MOV R8, 0xb5d0 ;  /* 0x0000b5d000087802 */ /* 0x000fe40000000f00 */
[----:B------:R-:W-:Y:S02]  /*b5b0*/  IADD3 R2, R2, c[0x0][0x20], RZ ;  /* 0x0000080002027a10 */ /* 0x000fe40007ffe0ff */
[----:B------:R-:W-:Y:S05]  /*b5c0*/  CALL.REL.NOINC `($_ZN7cutlass13device_kernelIN5flash19enable_sm80_to_sm89INS1_16FlashAttnBwdSm80INS1_25CollectiveMainloopBwdSm80ILi2ELi2EN4cute5tupleIJNS5_1CILi128EEES8_NS7_ILi64EEEEEENS_10bfloat16_tEfNS_4arch4Sm80ELb0ELb0ELb1ELb0ELb1ELb0ELb0ELb0ELi2ELi4ELi4ELi4ELb0EEENS1_21CollectiveEpilogueBwdISA_SB_SD_Li256ELb0ELb0ELi2EEENS1_19SingleTileSchedulerILb0ELb0ELb0ELi128EEEEEEEEEvNT_6ParamsE$_ZN4cute3eso3ESOILb1ELb0EJNS_1CILi0EEENS2_ILi1EEENS2_ILi512EEEiEEC2ERKS3_RKS4_RKS5_RKi) ;  /* 0xffffbfc000007944 */ /* 0x000fea0003c3ffff */
[----:B-1----:R1:W5:Y:S01]  /*b5d0*/  LDL R2, [R1+0x1380] ;  /* 0x0013800001027983 */ /* 0x0023620000100800 */
[----:B------:R-:W-:-:S04]  /*b5e0*/  MOV R11, 0x0 ;  /* 0x00000000000b7802 */ /* 0x000fc80000000f00 */
[----:B------:R-:W-:Y:S05]  /*b5f0*/  RET.REL.NODEC R10 `(_ZN7cutlass13device_kernelIN5flash19enable_sm80_to_sm89INS1_16FlashAttnBwdSm80INS1_25CollectiveMainloopBwdSm80ILi2ELi2EN4cute5tupleIJNS5_1CILi128EEES8_NS7_ILi64EEEEEENS_10bfloat16_tEfNS_4arch4Sm80ELb0ELb0ELb1ELb0ELb1ELb0ELb0ELb0ELi2ELi4ELi4ELi4ELb0EEENS1_21CollectiveEpilogueBwdISA_SB_SD_Li256ELb0ELb0ELi2EEENS1_19SingleTileSchedulerILb0ELb0ELb0ELi128EEEEEEEEEvNT_6ParamsE) ;  /* 0xffff4a000a007950 */ /* 0x000fea0003c3ffff */
        .type           $_ZN7cutlass13device_kernelIN5flash19enable_sm80_to_sm89INS1_16FlashAttnBwdSm80INS1_25CollectiveMainloopBwdSm80ILi2ELi2EN4cute5tupleIJNS5_1CILi128EEES8_NS7_ILi64EEEEEENS_10bfloat16_tEfNS_4arch4Sm80ELb0ELb0ELb1ELb0ELb1ELb0ELb0ELb0ELi2ELi4ELi4ELi4ELb0EEENS1_21CollectiveEpilogueBwdISA_SB_SD_Li256ELb0ELb0ELi2EEENS1_19SingleTileSchedulerILb0ELb0ELb0ELi128EEEEEEEEEvNT_6ParamsE$_ZZN4cute12filter_tupleINS_5tupleIJNS_1CILi0EEENS_10UnderscoreEEEENS1_IJNS1_IJS3_S3_EEEiEEEZNS_6detail10lift_sliceIS5_S7_EEDaRKT_RKT0_EUlRKT_RKT0_E_EEDaSC_SF_OT1_ENKUlDpSI_E_clIJNS1_IJEEENS1_IJiEEEEEEDaSP_,@function
        .size           $_ZN7cutlass13device_kernelIN5flash19enable_sm80_to_sm89INS1_16FlashAttnBwdSm80INS1_25CollectiveMainloopBwdSm80ILi2ELi2EN4cute5tupleIJNS5_1CILi128EEES8_NS7_ILi64EEEEEENS_10bfloat16_tEfNS_4arch4Sm80ELb0ELb0ELb1ELb0ELb1ELb0ELb0ELb0ELi2ELi4ELi4ELi4ELb0EEENS1_21CollectiveEpilogueBwdISA_SB_SD_Li256ELb0ELb0ELi2EEENS1_19SingleTileSchedulerILb0ELb0ELb0ELi128EEEEEEEEEvNT_6ParamsE$_ZZN4cute12filter_tupleINS_5tupleIJNS_1CILi0EEENS_10UnderscoreEEEENS1_IJNS1_IJS3_S3_EEEiEEEZNS_6detail10lift_sliceIS5_S7_EEDaRKT_RKT0_EUlRKT_RKT0_E_EEDaSC_SF_OT1_ENKUlDpSI_E_clIJNS1_IJEEENS1_IJiEEEEEEDaSP_,($_ZN7cutlass13device_kernelIN5flash19enable_sm80_to_sm89INS1_16FlashAttnBwdSm80INS1_25CollectiveMainloopBwdSm80ILi2ELi2EN4cute5tupleIJNS5_1CILi128EEES8_NS7_ILi64EEEEEENS_10bfloat16_tEfNS_4arch4Sm80ELb0ELb0ELb1ELb0ELb1ELb0ELb0ELb0ELi2ELi4ELi4ELi4ELb0EEENS1_21CollectiveEpilogueBwdISA_SB_SD_Li256ELb0ELb0ELi2EEENS1_19SingleTileSchedulerILb0ELb0ELb0ELi128EEEEEEEEEvNT_6ParamsE$_ZZN4cute12filter_tupleINS_5tupleIJNS_1CILi1024EEENS1_IJiiEEEEEEZNS_16flatten_to_tupleIS5_EEDaRKT_EUlRKT_E_EEDaS9_OT0_ENKUlDpSC_E_clIJNS1_IJS3_EEES4_EEEDaSG_ - $_ZN7cutlass13device_kernelIN5flash19enable_sm80_to_sm89INS1_16FlashAttnBwdSm80INS1_25CollectiveMainloopBwdSm80ILi2ELi2EN4cute5tupleIJNS5_1CILi128EEES8_NS7_ILi64EEEEEENS_10bfloat16_tEfNS_4arch4Sm80ELb0ELb0ELb1ELb0ELb1ELb0ELb0ELb0ELi2ELi4ELi4ELi4ELb0EEENS1_21CollectiveEpilogueBwdISA_SB_SD_Li256ELb0ELb0ELi2EEENS1_19SingleTileSchedulerILb0ELb0ELb0ELi128EEEEEEEEEvNT_6ParamsE$_ZZN4cute12filter_tupleINS_5tupleIJNS_1CILi0EEENS_10UnderscoreEEEENS1_IJNS1_IJS3_S3_EEEiEEEZNS_6detail10lift_sliceIS5_S7_EEDaRKT_RKT0_EUlRKT_RKT0_E_EEDaSC_SF_OT1_ENKUlDpSI_E_clIJNS1_IJEEENS1_IJiEEEEEEDaSP_)
$_ZN7cutlass13device_kernelIN5flash19enable_sm80_to_sm89INS1_16FlashAttnBwdSm80INS1_25CollectiveMainloopBwdSm80ILi2ELi2EN4cute5tupleIJNS5_1CILi128EEES8_NS7_ILi64EEEEEENS_10bfloat16_tEfNS_4arch4Sm80ELb0ELb0ELb1ELb0ELb1ELb0ELb0ELb0ELi2ELi4ELi4ELi4ELb0EEENS1_21CollectiveEpilogueBwdISA_SB_SD_Li256ELb0ELb0ELi2EEENS1_19SingleTileSchedulerILb0ELb0ELb0ELi128EEEEEEEEEvNT_6ParamsE$_ZZN4cute12filter_tupleINS_5tupleIJNS_1CILi0EEENS_10UnderscoreEEEENS1_IJNS1_IJS3_S3_EEEiEEEZNS_6detail10lift_sliceIS5_S7_EEDaRKT_RKT0_EUlRKT_RKT0_E_EEDaSC_SF_OT1_ENKUlDpSI_E_clIJNS1_IJEEENS1_IJiEEEEEEDaSP_:
[----:B------:R-:W-:Y:S02]  /*b600*/  IADD3 R2, R1, 0x1680, RZ ;  /* 0x0000168001027810 */ /* 0x000fe40007ffe0ff */
[----:B------:R-:W-:Y:S02]  /*b610*/  MOV R8, 0xb640 ;  /* 0x0000b64000087802 */ /* 0x000fe40000000f00 */
[----:B------:R-:W-:Y:S02]  /*b620*/  IADD3 R2, R2, c[0x0][0x20], RZ ;  /* 0x0000080002027a10 */ /* 0x000fe40007ffe0ff */
[----:B------:R-:W-:Y:S05]  /*b630*/  CALL.REL.NOINC `($_ZN7cutlass13device_kernelIN5flash19enable_sm80_to_sm89INS1_16FlashAttnBwdSm80INS1_25CollectiveMainloopBwdSm80ILi2ELi2EN4cute5tupleIJNS5_1CILi128EEES8_NS7_ILi64EEEEEENS_10bfloat16_tEfNS_4arch4Sm80ELb0ELb0ELb1ELb0ELb1ELb0ELb0ELb0ELi2ELi4ELi4ELi4ELb0EEENS1_21CollectiveEpilogueBwdISA_SB_SD_Li256ELb0ELb0ELi2EEENS1_19SingleTileSchedulerILb0ELb0ELb0ELi128EEEEEEEEEvNT_6ParamsE$_ZN4cute3eso3ESOILb0ELb1EJiEEC2ERKi) ;  /* 0xffffb95000007944 */ /* 0x000fea0003c3ffff */
[----:B-1----:R1:W5:Y:S01]  /*b640*/  LDL R2, [R1+0x1680] ;  /* 0x0016800001027983 */ /* 0x0023620000100800 */
[----:B------:R-:W-:-:S04]  /*b650*/  MOV R11, 0x0 ;  /* 0x00000000000b7802 */ /* 0x000fc80000000f00 */
[----:B------:R-:W-:Y:S05]  /*b660*/  RET.REL.NODEC R10 `(_ZN7cutlass13device_kernelIN5flash19enable_sm80_to_sm89INS1_16FlashAttnBwdSm80INS1_25CollectiveMainloopBwdSm80ILi2ELi2EN4cute5tupleIJNS5_1CILi128EEES8_NS7_ILi64EEEEEENS_10bfloat16_tEfNS_4arch4Sm80ELb0ELb0ELb1ELb0ELb1ELb0ELb0ELb0ELi2ELi4ELi4ELi4ELb0EEENS1_21CollectiveEpilogueBwdISA_SB_SD_Li256ELb0ELb0ELi2EEENS1_19SingleTileSchedulerILb0ELb0ELb0ELi128EEEEEEEEEvNT_6ParamsE) ;  /* 0xffff49900a007950 */ /* 0x000fea0003c3ffff */
        .type           $_ZN7cutlass13device_kernelIN5flash19enable_sm80_to_sm89INS1_16FlashAttnBwdSm80INS1_25CollectiveMainloopBwdSm80ILi2ELi2EN4cute5tupleIJNS5_1CILi128EEES8_NS7_ILi64EEEEEENS_10bfloat16_tEfNS_4arch4Sm80ELb0ELb0ELb1ELb0ELb1ELb0ELb0ELb0ELi2ELi4ELi4ELi4ELb0EEENS1_21CollectiveEpilogueBwdISA_SB_SD_Li256ELb0ELb0ELi2EEENS1_19SingleTileSchedulerILb0ELb0ELb0ELi128EEEEEEEEEvNT_6ParamsE$_ZZN4cute12filter_tupleINS_5tupleIJNS_1CILi1024EEENS1_IJiiEEEEEEZNS_16flatten_to_tupleIS5_EEDaRKT_EUlRKT_E_EEDaS9_OT0_ENKUlDpSC_E_clIJNS1_IJS3_EEES4_EEEDaSG_,@function
        .size           $_ZN7cutlass13device_kernelIN5flash19enable_sm80_to_sm89INS1_16FlashAttnBwdSm80INS1_25CollectiveMainloopBwdSm80ILi2ELi2EN4cute5tupleIJNS5_1CILi128EEES8_NS7_ILi64EEEEEENS_10bfloat16_tEfNS_4arch4Sm80ELb0ELb0ELb1ELb0ELb1ELb0ELb0ELb0ELi2ELi4ELi4ELi4ELb0EEENS1_21CollectiveEpilogueBwdISA_SB_SD_Li256ELb0ELb0ELi2EEENS1_19SingleTileSchedulerILb0ELb0ELb0ELi128EEEEEEEEEvNT_6ParamsE$_ZZN4cute12filter_tupleINS_5tupleIJNS_1CILi1024EEENS1_IJiiEEEEEEZNS_16flatten_to_tupleIS5_EEDaRKT_EUlRKT_E_EEDaS9_OT0_ENKUlDpSC_E_clIJNS1_IJS3_EEES4_EEEDaSG_,($_ZN7cutlass13device_kernelIN5flash19enable_sm80_to_sm89INS1_16FlashAttnBwdSm80INS1_25CollectiveMainloopBwdSm80ILi2ELi2EN4cute5tupleIJNS5_1CILi128EEES8_NS7_ILi64EEEEEENS_10bfloat16_tEfNS_4arch4Sm80ELb0ELb0ELb1ELb0ELb1ELb0ELb0ELb0ELi2ELi4ELi4ELi4ELb0EEENS1_21CollectiveEpilogueBwdISA_SB_SD_Li256ELb0ELb0ELi2EEENS1_19SingleTileSchedulerILb0ELb0ELb0ELi128EEEEEEEEEvNT_6ParamsE$_ZZN4cute12filter_tupleINS_5tupleIJNS_1CILi1EEENS1_IJNS2_ILi8EEEiiEEENS2_ILi64EEENS1_IJiNS2_ILi144EEENS2_ILi288EEEEEENS2_ILi512EEEEEEZNS_7flattenISB_EEDaRKT_EUlRKT_E_EEDaSF_OT0_ENKUlDpSI_E_clIJNS1_IJS3_EEES5_NS1_IJS6_EEES9_NS1_IJSA_EEEEEEDaSM_ - $_ZN7cutlass13device_kernelIN5flash19enable_sm80_to_sm89INS1_16FlashAttnBwdSm80INS1_25CollectiveMainloopBwdSm80ILi2ELi2EN4cute5tupleIJNS5_1CILi128EEES8_NS7_ILi64EEEEEENS_10bfloat16_tEfNS_4arch4Sm80ELb0ELb0ELb1ELb0ELb1ELb0ELb0ELb0ELi2ELi4ELi4ELi4ELb0EEENS1_21CollectiveEpilogueBwdISA_SB_SD_Li256ELb0ELb0ELi2EEENS1_19SingleTileSchedulerILb0ELb0ELb0ELi128EEEEEEEEEvNT_6ParamsE$_ZZN4cute12filter_tupleINS_5tupleIJNS_1CILi1024EEENS1_IJiiEEEEEEZNS_16flatten_to_tupleIS5_EEDaRKT_EUlRKT_E_EEDaS9_OT0_ENKUlDpSC_E_clIJNS1_IJS3_EEES4_EEEDaSG_)
$_ZN7cutlass13device_kernelIN5flash19enable_sm80_to_sm89INS1_16FlashAttnBwdSm80INS1_25CollectiveMainloopBwdSm80ILi2ELi2EN4cute5tupleIJNS5_1CILi128EEES8_NS7_ILi64EEEEEENS_10bfloat16_tEfNS_4arch4Sm80ELb0ELb0ELb1ELb0ELb1ELb0ELb0ELb0ELi2ELi4ELi4ELi4ELb0EEENS1_21CollectiveEpilogueBwdISA_SB_SD_Li256ELb0ELb0ELi2EEENS1_19SingleTileSchedulerILb0ELb0ELb0ELi128EEEEEEEEEvNT_6ParamsE$_ZZN4cute12filter_tupleINS_5tupleIJNS_1CILi1024EEENS1_IJiiEEEEEEZNS_16flatten_to_tupleIS5_EEDaRKT_EUlRKT_E_EEDaS9_OT0_ENKUlDpSC_E_clIJNS1_IJS3_EEES4_EEEDaSG_:
[----:B------:R-:W-:-:S06]  /*b670*/  IADD3 R8, R68, -c[0x0][0x20], RZ ;  /* 0x8000080044087a10 */ /* 0x000fcc0007ffe0ff */
[----:B------:R-:W5:Y:S01]  /*b680*/  LDL R8, [R8] ;  /* 0x0000000008087983 */ /* 0x000f620000100800 */
[----:B------:R-:W-:Y:S02]  /*b690*/  IADD3 R3, R1, 0x1380, RZ ;  /* 0x0000138001037810 */ /* 0x000fe40007ffe0ff */
[----:B------:R-:W-:Y:S02]  /*b6a0*/  IADD3 R2, R68, 0x4, RZ ;  /* 0x0000000444027810 */ /* 0x000fe40007ffe0ff */
[----:B------:R-:W-:Y:S02]  /*b6b0*/  IADD3 R3, R3, c[0x0][0x20], RZ ;  /* 0x0000080003037a10 */ /* 0x000fe40007ffe0ff */
[----:B------:R-:W-:Y:S02]  /*b6c0*/  MOV R6, 0xb6e0 ;  /* 0x0000b6e000067802 */ /* 0x000fe40000000f00 */
[----:B-----5:R-:W-:Y:S05]  /*b6d0*/  CALL.REL.NOINC `($_ZN7cutlass13device_kernelIN5flash19enable_sm80_to_sm89INS1_16FlashAttnBwdSm80INS1_25CollectiveMainloopBwdSm80ILi2ELi2EN4cute5tupleIJNS5_1CILi128EEES8_NS7_ILi64EEEEEENS_10bfloat16_tEfNS_4arch4Sm80ELb0ELb0ELb1ELb0ELb1ELb0ELb0ELb0ELi2ELi4ELi4ELi4ELb0EEENS1_21CollectiveEpilogueBwdISA_SB_SD_Li256ELb0ELb0ELi2EEENS1_19SingleTileSchedulerILb0ELb0ELb0ELi128EEEEEEEEEvNT_6ParamsE$_ZN4cute3eso3ESOILb1ELb0EJNS_1CILi1024EEEiiEEC2ERKS3_RKiS8_) ;  /* 0xffffc08000007944 */ /* 0x020fea0003c3ffff */
[----:B------:R-:W-:-:S04]  /*b6e0*/  MOV R5, 0x0 ;  /* 0x0000000000057802 */ /* 0x000fc80000000f00 */
[----:B------:R-:W-:Y:S05]  /*b6f0*/  RET.REL.NODEC R4 `(_ZN7cutlass13device_kernelIN5flash19enable_sm80_to_sm89INS1_16FlashAttnBwdSm80INS1_25CollectiveMainloopBwdSm80ILi2ELi2EN4cute5tupleIJNS5_1CILi128EEES8_NS7_ILi64EEEEEENS_10bfloat16_tEfNS_4arch4Sm80ELb0ELb0ELb1ELb0ELb1ELb0ELb0ELb0ELi2ELi4ELi4ELi4ELb0EEENS1_21CollectiveEpilogueBwdISA_SB_SD_Li256ELb0ELb0ELi2EEENS1_19SingleTileSchedulerILb0ELb0ELb0ELi128EEEEEEEEEvNT_6ParamsE) ;  /* 0xffff490004007950 */ /* 0x000fea0003c3ffff */
        .type           $_ZN7cutlass13device_kernelIN5flash19enable_sm80_to_sm89INS1_16FlashAttnBwdSm80INS1_25CollectiveMainloopBwdSm80ILi2ELi2EN4cute5tupleIJNS5_1CILi128EEES8_NS7_ILi64EEEEEENS_10bfloat16_tEfNS_4arch4Sm80ELb0ELb0ELb1ELb0ELb1ELb0ELb0ELb0ELi2ELi4ELi4ELi4ELb0EEENS1_21CollectiveEpilogueBwdISA_SB_SD_Li256ELb0ELb0ELi2EEENS1_19SingleTileSchedulerILb0ELb0ELb0ELi128EEEEEEEEEvNT_6ParamsE$_ZZN4cute12filter_tupleINS_5tupleIJNS_1CILi1EEENS1_IJNS2_ILi8EEEiiEEENS2_ILi64EEENS1_IJiNS2_ILi144EEENS2_ILi288EEEEEENS2_ILi512EEEEEEZNS_7flattenISB_EEDaRKT_EUlRKT_E_EEDaSF_OT0_ENKUlDpSI_E_clIJNS1_IJS3_EEES5_NS1_IJS6_EEES9_NS1_IJSA_EEEEEEDaSM_,@function
        .size           $_ZN7cutlass13device_kernelIN5flash19enable_sm80_to_sm89INS1_16FlashAttnBwdSm80INS1_25CollectiveMainloopBwdSm80ILi2ELi2EN4cute5tupleIJNS5_1CILi128EEES8_NS7_ILi64EEEEEENS_10bfloat16_tEfNS_4arch4Sm80ELb0ELb0ELb1ELb0ELb1ELb0ELb0ELb0ELi2ELi4ELi4ELi4ELb0EEENS1_21CollectiveEpilogueBwdISA_SB_SD_Li256ELb0ELb0ELi2EEENS1_19SingleTileSchedulerILb0ELb0ELb0ELi128EEEEEEEEEvNT_6ParamsE$_ZZN4cute12filter_tupleINS_5tupleIJNS_1CILi1EEENS1_IJNS2_ILi8EEEiiEEENS2_ILi64EEENS1_IJiNS2_ILi144EEENS2_ILi288EEEEEENS2_ILi512EEEEEEZNS_7flattenISB_EEDaRKT_EUlRKT_E_EEDaSF_OT0_ENKUlDpSI_E_clIJNS1_IJS3_EEES5_NS1_IJS6_EEES9_NS1_IJSA_EEEEEEDaSM_,($_ZN7cutlass13device_kernelIN5flash19enable_sm80_to_sm89INS1_16FlashAttnBwdSm80INS1_25CollectiveMainloopBwdSm80ILi2ELi2EN4cute5tupleIJNS5_1CILi128EEES8_NS7_ILi64EEEEEENS_10bfloat16_tEfNS_4arch4Sm80ELb0ELb0ELb1ELb0ELb1ELb0ELb0ELb0ELi2ELi4ELi4ELi4ELb0EEENS1_21CollectiveEpilogueBwdISA_SB_SD_Li256ELb0ELb0ELi2EEENS1_19SingleTileSchedulerILb0ELb0ELb0ELi128EEEEEEEEEvNT_6ParamsE$_ZZN4cute12filter_tupleINS_5tupleIJNS_1CILi1EEENS1_IJiiiEEENS2_ILi64EEENS1_IJNS2_ILi72EEENS2_ILi144EEENS2_ILi288EEEEEENS2_ILi512EEEEEEZNS_7flattenISB_EEDaRKT_EUlRKT_E_EEDaSF_OT0_ENKUlDpSI_E_clIJNS1_IJS3_EEES4_NS1_IJS5_EEES9_NS1_IJSA_EEEEEEDaSM_ - $_ZN7cutlass13device_kernelIN5flash19enable_sm80_to_sm89INS1_16FlashAttnBwdSm80INS1_25CollectiveMainloopBwdSm80ILi2ELi2EN4cute5tupleIJNS5_1CILi128EEES8_NS7_ILi64EEEEEENS_10bfloat16_tEfNS_4arch4Sm80ELb0ELb0ELb1ELb0ELb1ELb0ELb0ELb0ELi2ELi4ELi4ELi4ELb0EEENS1_21CollectiveEpilogueBwdISA_SB_SD_Li256ELb0ELb0ELi2EEENS1_19SingleTileSchedulerILb0ELb0ELb0ELi128EEEEEEEEEvNT_6ParamsE$_ZZN4cute12filter_tupleINS_5tupleIJNS_1CILi1EEENS1_IJNS2_ILi8EEEiiEEENS2_ILi64EEENS1_IJiNS2_ILi144EEENS2_ILi288EEEEEENS2_ILi512EEEEEEZNS_7flattenISB_EEDaRKT_EUlRKT_E_EEDaSF_OT0_ENKUlDpSI_E_clIJNS1_IJS3_EEES5_NS1_IJS6_EEES9_NS1_IJSA_EEEEEEDaSM_)
$_ZN7cutlass13device_kernelIN5flash19enable_sm80_to_sm89INS1_16FlashAttnBwdSm80INS1_25CollectiveMainloopBwdSm80ILi2ELi2EN4cute5tupleIJNS5_1CILi128EEES8_NS7_ILi64EEEEEENS_10bfloat16_tEfNS_4arch4Sm80ELb0ELb0ELb1ELb0ELb1ELb0ELb0ELb0ELi2ELi4ELi4ELi4ELb0EEENS1_21CollectiveEpilogueBwdISA_SB_SD_Li256ELb0ELb0ELi2EEENS1_19SingleTileSchedulerILb0ELb0ELb0ELi128EEEEEEEEEvNT_6ParamsE$_ZZN4cute12filter_tupleINS_5tupleIJNS_1CILi1EEENS1_IJNS2_ILi8EEEiiEEENS2_ILi64EEENS1_IJiNS2_ILi144EEENS2_ILi288EEEEEENS2_ILi512EEEEEEZNS_7flattenISB_EEDaRKT_EUlRKT_E_EEDaSF_OT0_ENKUlDpSI_E_clIJNS1_IJS3_EEES5_NS1_IJS6_EEES9_NS1_IJSA_EEEEEEDaSM_:
[----:B------:R-:W-:-:S06]  /*b700*/  IADD3 R8, R69, -c[0x0][0x20], RZ ;  /* 0x8000080045087a10 */ /* 0x000fcc0007ffe0ff */
[----:B------:R-:W5:Y:S01]  /*b710*/  LDL R8, [R8] ;  /* 0x0000000008087983 */ /* 0x000f620000100800 */
[----:B------:R-:W-:Y:S02]  /*b720*/  IADD3 R3, R1, 0x1680, RZ ;  /* 0x0000168001037810 */ /* 0x000fe40007ffe0ff */
[----:B------:R-:W-:Y:S02]  /*b730*/  IADD3 R2, R69, 0x4, RZ ;  /* 0x0000000445027810 */ /* 0x000fe40007ffe0ff */
[----:B------:R-:W-:Y:S02]  /*b740*/  IADD3 R3, R3, c[0x0][0x20], RZ ;  /* 0x0000080003037a10 */ /* 0x000fe40007ffe0ff */
[----:B------:R-:W-:Y:S02]  /*b750*/  MOV R6, 0xb770 ;  /* 0x0000b77000067802 */ /* 0x000fe40000000f00 */
[----:B-----5:R-:W-:Y:S05]  /*b760*/  CALL.REL.NOINC `($_ZN7cutlass13device_kernelIN5flash19enable_sm80_to_sm89INS1_16FlashAttnBwdSm80INS1_25CollectiveMainloopBwdSm80ILi2ELi2EN4cute5tupleIJNS5_1CILi128EEES8_NS7_ILi64EEEEEENS_10bfloat16_tEfNS_4arch4Sm80ELb0ELb0ELb1ELb0ELb1ELb0ELb0ELb0ELi2ELi4ELi4ELi4ELb0EEENS1_21CollectiveEpilogueBwdISA_SB_SD_Li256ELb0ELb0ELi2EEENS1_19SingleTileSchedulerILb0ELb0ELb0ELi128EEEEEEEEEvNT_6ParamsE$_ZN4cute3eso3ESOILb1ELb0EJNS_1CILi1EEENS2_ILi8EEEiiNS2_ILi64EEEiNS2_ILi144EEENS2_ILi288EEENS2_ILi512EEEEEC2ERKS3_RKS4_RKiSF_RKS5_SF_RKS6_RKS7_RKS8_) ;  /* 0xffffc0f000007944 */ /* 0x020fea0003c3ffff */
[----:B------:R2:W5:Y:S04]  /*b770*/  LDL R5, [R1+0x1688] ;  /* 0x0016880001057983 */ /* 0x0005680000100800 */
[----:B-1----:R2:W5:Y:S01]  /*b780*/  LDL.64 R2, [R1+0x1680] ;  /* 0x0016800001027983 */ /* 0x0025620000100a00 */
[----:B------:R-:W-:-:S02]  /*b790*/  MOV R8, R4 ;  /* 0x0000000400087202 */ /* 0x000fc40000000f00 */
[----:B------:R-:W-:-:S04]  /*b7a0*/  MOV R9, 0x0 ;  /* 0x0000000000097802 */ /* 0x000fc80000000f00 */
[----:B------:R-:W-:Y:S05]  /*b7b0*/  RET.REL.NODEC R8 `(_ZN7cutlass13device_kernelIN5flash19enable_sm80_to_sm89INS1_16FlashAttnBwdSm80INS1_25CollectiveMainloopBwdSm80ILi2ELi2EN4cute5tupleIJNS5_1CILi128EEES8_NS7_ILi64EEEEEENS_10bfloat16_tEfNS_4arch4Sm80ELb0ELb0ELb1ELb0ELb1ELb0ELb0ELb0ELi2ELi4ELi4ELi4ELb0EEENS1_21CollectiveEpilogueBwdISA_SB_SD_Li256ELb0ELb0ELi2EEENS1_19SingleTileSchedulerILb0ELb0ELb0ELi128EEEEEEEEEvNT_6ParamsE) ;  /* 0xffff484008007950 */ /* 0x000fea0003c3ffff */
        .type           $_ZN7cutlass13device_kernelIN5flash19enable_sm80_to_sm89INS1_16FlashAttnBwdSm80INS1_25CollectiveMainloopBwdSm80ILi2ELi2EN4cute5tupleIJNS5_1CILi128EEES8_NS7_ILi64EEEEEENS_10bfloat16_tEfNS_4arch4Sm80ELb0ELb0ELb1ELb0ELb1ELb0ELb0ELb0ELi2ELi4ELi4ELi4ELb0EEENS1_21CollectiveEpilogueBwdISA_SB_SD_Li256ELb0ELb0ELi2EEENS1_19SingleTileSchedulerILb0ELb0ELb0ELi128EEEEEEEEEvNT_6ParamsE$_ZZN4cute12filter_tupleINS_5tupleIJNS_1CILi1EEENS1_IJiiiEEENS2_ILi64EEENS1_IJNS2_ILi72EEENS2_ILi144EEENS2_ILi288EEEEEENS2_ILi512EEEEEEZNS_7flattenISB_EEDaRKT_EUlRKT_E_EEDaSF_OT0_ENKUlDpSI_E_clIJNS1_IJS3_EEES4_NS1_IJS5_EEES9_NS1_IJSA_EEEEEEDaSM_,@function
        .size           $_ZN7cutlass13device_kernelIN5flash19enable_sm80_to_sm89INS1_16FlashAttnBwdSm80INS1_25CollectiveMainloopBwdSm80ILi2ELi2EN4cute5tupleIJNS5_1CILi128EEES8_NS7_ILi64EEEEEENS_10bfloat16_tEfNS_4arch4Sm80ELb0ELb0ELb1ELb0ELb1ELb0ELb0ELb0ELi2ELi4ELi4ELi4ELb0EEENS1_21CollectiveEpilogueBwdISA_SB_SD_Li256ELb0ELb0ELi2EEENS1_19SingleTileSchedulerILb0ELb0ELb0ELi128EEEEEEEEEvNT_6ParamsE$_ZZN4cute12filter_tupleINS_5tupleIJNS_1CILi1EEENS1_IJiiiEEENS2_ILi64EEENS1_IJNS2_ILi72EEENS2_ILi144EEENS2_ILi288EEEEEENS2_ILi512EEEEEEZNS_7flattenISB_EEDaRKT_EUlRKT_E_EEDaSF_OT0_ENKUlDpSI_E_clIJNS1_IJS3_EEES4_NS1_IJS5_EEES9_NS1_IJSA_EEEEEEDaSM_,($_ZN7cutlass13device_kernelIN5flash19enable_sm80_to_sm89INS1_16FlashAttnBwdSm80INS1_25CollectiveMainloopBwdSm80ILi2ELi2EN4cute5tupleIJNS5_1CILi128EEES8_NS7_ILi64EEEEEENS_10bfloat16_tEfNS_4arch4Sm80ELb0ELb0ELb1ELb0ELb1ELb0ELb0ELb0ELi2ELi4ELi4ELi4ELb0EEENS1_21CollectiveEpilogueBwdISA_SB_SD_Li256ELb0ELb0ELi2EEENS1_19SingleTileSchedulerILb0ELb0ELb0ELi128EEEEEEEEEvNT_6ParamsE$_ZZN4cute12filter_tupleINS_5tupleIJNS_1CILi4096EEENS1_IJNS1_IJiiEEENS2_ILi8192EEEEEEEEEZNS_16flatten_to_tupleIS7_EEDaRKT_EUlRKT_E_EEDaSB_OT0_ENKUlDpSE_E_clIJNS1_IJS3_EEENS1_IJiiS5_EEEEEEDaSI_ - $_ZN7cutlass13device_kernelIN5flash19enable_sm80_to_sm89INS1_16FlashAttnBwdSm80INS1_25CollectiveMainloopBwdSm80ILi2ELi2EN4cute5tupleIJNS5_1CILi128EEES8_NS7_ILi64EEEEEENS_10bfloat16_tEfNS_4arch4Sm80ELb0ELb0ELb1ELb0ELb1ELb0ELb0ELb0ELi2ELi4ELi4ELi4ELb0EEENS1_21CollectiveEpilogueBwdISA_SB_SD_Li256ELb0ELb0ELi2EEENS1_19SingleTileSchedulerILb0ELb0ELb0ELi128EEEEEEEEEvNT_6ParamsE$_ZZN4cute12filter_tupleINS_5tupleIJNS_1CILi1EEENS1_IJiiiEEENS2_ILi64EEENS1_IJNS2_ILi72EEENS2_ILi144EEENS2_ILi288EEEEEENS2_ILi512EEEEEEZNS_7flattenISB_EEDaRKT_EUlRKT_E_EEDaSF_OT0_ENKUlDpSI_E_clIJNS1_IJS3_EEES4_NS1_IJS5_EEES9_NS1_IJSA_EEEEEEDaSM_)
$_ZN7cutlass13device_kernelIN5flash19enable_sm80_to_sm89INS1_16FlashAttnBwdSm80INS1_25CollectiveMainloopBwdSm80ILi2ELi2EN4cute5tupleIJNS5_1CILi128EEES8_NS7_ILi64EEEEEENS_10bfloat16_tEfNS_4arch4Sm80ELb0ELb0ELb1ELb0ELb1ELb0ELb0ELb0ELi2ELi4ELi4ELi4ELb0EEENS1_21CollectiveEpilogueBwdISA_SB_SD_Li256ELb0ELb0ELi2EEENS1_19SingleTileSchedulerILb0ELb0ELb0ELi128EEEEEEEEEvNT_6ParamsE$_ZZN4cute12filter_tupleINS_5tupleIJNS_1CILi1EEENS1_IJiiiEEENS2_ILi64EEENS1_IJNS2_ILi72EEENS2_ILi144EEENS2_ILi288EEEEEENS2_ILi512EEEEEEZNS_7flattenISB_EEDaRKT_EUlRKT_E_EEDaSF_OT0_ENKUlDpSI_E_clIJNS1_IJS3_EEES4_NS1_IJS5_EEES9_NS1_IJSA_EEEEEEDaSM_:
[----:B------:R-:W-:-:S06]  /*b7c0*/  IADD3 R8, R69, -c[0x0][0x20], RZ ;  /* 0x8000080045087a10 */ /* 0x000fcc0007ffe0ff */
[----:B------:R-:W5:Y:S01]  /*b7d0*/  LDL R8, [R8] ;  /* 0x0000000008087983 */ /* 0x000f620000100800 */
[----:B------:R-:W-:Y:S02]  /*b7e0*/  IADD3 R3, R1, 0x1680, RZ ;  /* 0x0000168001037810 */ /* 0x000fe40007ffe0ff */
[C---:B------:R-:W-:Y:S02]  /*b7f0*/  IADD3 R2, R69.reuse, 0x4, RZ ;  /* 0x0000000445027810 */ /* 0x040fe40007ffe0ff */
[----:B------:R-:W-:Y:S02]  /*b800*/  IADD3 R5, R69, 0x8, RZ ;  /* 0x0000000845057810 */ /* 0x000fe40007ffe0ff */
[----:B------:R-:W-:Y:S02]  /*b810*/  IADD3 R3, R3, c[0x0][0x20], RZ ;  /* 0x0000080003037a10 */ /* 0x000fe40007ffe0ff */
[----:B------:R-:W-:Y:S02]  /*b820*/  MOV R6, 0xb840 ;  /* 0x0000b84000067802 */ /* 0x000fe40000000f00 */
[----:B-----5:R-:W-:Y:S05]  /*b830*/  CALL.REL.NOINC `($_ZN7cutlass13device_kernelIN5flash19enable_sm80_to_sm89INS1_16FlashAttnBwdSm80INS1_25CollectiveMainloopBwdSm80ILi2ELi2EN4cute5tupleIJNS5_1CILi128EEES8_NS7_ILi64EEEEEENS_10bfloat16_tEfNS_4arch4Sm80ELb0ELb0ELb1ELb0ELb1ELb0ELb0ELb0ELi2ELi4ELi4ELi4ELb0EEENS1_21CollectiveEpilogueBwdISA_SB_SD_Li256ELb0ELb0ELi2EEENS1_19SingleTileSchedulerILb0ELb0ELb0ELi128EEEEEEEEEvNT_6ParamsE$_ZN4cute3eso3ESOILb1ELb0EJNS_1CILi1EEEiiiNS2_ILi64EEENS2_ILi72EEENS2_ILi144EEENS2_ILi288EEENS2_ILi512EEEEEC2ERKS3_RKiSD_SD_RKS4_RKS5_RKS6_RKS7_RKS8_) ;  /* 0xffffc2c000007944 */ /* 0x020fea0003c3ffff */
[----:B------:R2:W5:Y:S04]  /*b840*/  LDL R5, [R1+0x1688] ;  /* 0x0016880001057983 */ /* 0x0005680000100800 */
[----:B-1----:R2:W5:Y:S01]  /*b850*/  LDL.64 R2, [R1+0x1680] ;  /* 0x0016800001027983 */ /* 0x0025620000100a00 */
[----:B------:R-:W-:-:S02]  /*b860*/  MOV R8, R4 ;  /* 0x0000000400087202 */ /* 0x000fc40000000f00 */
[----:B------:R-:W-:-:S04]  /*b870*/  MOV R9, 0x0 ;  /* 0x0000000000097802 */ /* 0x000fc80000000f00 */
[----:B------:R-:W-:Y:S05]  /*b880*/  RET.REL.NODEC R8 `(_ZN7cutlass13device_kernelIN5flash19enable_sm80_to_sm89INS1_16FlashAttnBwdSm80INS1_25CollectiveMainloopBwdSm80ILi2ELi2EN4cute5tupleIJNS5_1CILi128EEES8_NS7_ILi64EEEEEENS_10bfloat16_tEfNS_4arch4Sm80ELb0ELb0ELb1ELb0ELb1ELb0ELb0ELb0ELi2ELi4ELi4ELi4ELb0EEENS1_21CollectiveEpilogueBwdISA_SB_SD_Li256ELb0ELb0ELi2EEENS1_19SingleTileSchedulerILb0ELb0ELb0ELi128EEEEEEEEEvNT_6ParamsE) ;  /* 0xffff477008007950 */ /* 0x000fea0003c3ffff */
        .type           $_ZN7cutlass13device_kernelIN5flash19enable_sm80_to_sm89INS1_16FlashAttnBwdSm80INS1_25CollectiveMainloopBwdSm80ILi2ELi2EN4cute5tupleIJNS5_1CILi128EEES8_NS7_ILi64EEEEEENS_10bfloat16_tEfNS_4arch4Sm80ELb0ELb0ELb1ELb0ELb1ELb0ELb0ELb0ELi2ELi4ELi4ELi4ELb0EEENS1_21CollectiveEpilogueBwdISA_SB_SD_Li256ELb0ELb0ELi2EEENS1_19SingleTileSchedulerILb0ELb0ELb0ELi128EEEEEEEEEvNT_6ParamsE$_ZZN4cute12filter_tupleINS_5tupleIJNS_1CILi4096EEENS1_IJNS1_IJiiEEENS2_ILi8192EEEEEEEEEZNS_16flatten_to_tupleIS7_EEDaRKT_EUlRKT_E_EEDaSB_OT0_ENKUlDpSE_E_clIJNS1_IJS3_EEENS1_IJiiS5_EEEEEEDaSI_,@function
        .size           $_ZN7cutlass13device_kernelIN5flash19enable_sm80_to_sm89INS1_16FlashAttnBwdSm80INS1_25CollectiveMainloopBwdSm80ILi2ELi2EN4cute5tupleIJNS5_1CILi128EEES8_NS7_ILi64EEEEEENS_10bfloat16_tEfNS_4arch4Sm80ELb0ELb0ELb1ELb0ELb1ELb0ELb0ELb0ELi2ELi4ELi4ELi4ELb0EEENS1_21CollectiveEpilogueBwdISA_SB_SD_Li256ELb0ELb0ELi2EEENS1_19SingleTileSchedulerILb0ELb0ELb0ELi128EEEEEEEEEvNT_6ParamsE$_ZZN4cute12filter_tupleINS_5tupleIJNS_1CILi4096EEENS1_IJNS1_IJiiEEENS2_ILi8192EEEEEEEEEZNS_16flatten_to_tupleIS7_EEDaRKT_EUlRKT_E_EEDaSB_OT0_ENKUlDpSE_E_clIJNS1_IJS3_EEENS1_IJiiS5_EEEEEEDaSI_,($_ZN7cutlass13device_kernelIN5flash19enable_sm80_to_sm89INS1_16FlashAttnBwdSm80INS1_25CollectiveMainloopBwdSm80ILi2ELi2EN4cute5tupleIJNS5_1CILi128EEES8_NS7_ILi64EEEEEENS_10bfloat16_tEfNS_4arch4Sm80ELb0ELb0ELb1ELb0ELb1ELb0ELb0ELb0ELi2ELi4ELi4ELi4ELb0EEENS1_21CollectiveEpilogueBwdISA_SB_SD_Li256ELb0ELb0ELi2EEENS1_19SingleTileSchedulerILb0ELb0ELb0ELi128EEEEEEEEEvNT_6ParamsE$_ZZN4cute12filter_tupleINS_5tupleIJNS_1CILi4096EEENS1_IJiiEEEEEEZNS_16flatten_to_tupleIS5_EEDaRKT_EUlRKT_E_EEDaS9_OT0_ENKUlDpSC_E_clIJNS1_IJS3_EEES4_EEEDaSG_ - $_ZN7cutlass13device_kernelIN5flash19enable_sm80_to_sm89INS1_16FlashAttnBwdSm80INS1_25CollectiveMainloopBwdSm80ILi2ELi2EN4cute5tupleIJNS5_1CILi128EEES8_NS7_ILi64EEEEEENS_10bfloat16_tEfNS_4arch4Sm80ELb0ELb0ELb1ELb0ELb1ELb0ELb0ELb0ELi2ELi4ELi4ELi4ELb0EEENS1_21CollectiveEpilogueBwdISA_SB_SD_Li256ELb0ELb0ELi2EEENS1_19SingleTileSchedulerILb0ELb0ELb0ELi128EEEEEEEEEvNT_6ParamsE$_ZZN4cute12filter_tupleINS_5tupleIJNS_1CILi4096EEENS1_IJNS1_IJiiEEENS2_ILi8192EEEEEEEEEZNS_16flatten_to_tupleIS7_EEDaRKT_EUlRKT_E_EEDaSB_OT0_ENKUlDpSE_E_clIJNS1_IJS3_EEENS1_IJiiS5_EEEEEEDaSI_)
$_ZN7cutlass13device_kernelIN5flash19enable_sm80_to_sm89INS1_16FlashAttnBwdSm80INS1_25CollectiveMainloopBwdSm80ILi2ELi2EN4cute5tupleIJNS5_1CILi128EEES8_NS7_ILi64EEEEEENS_10bfloat16_tEfNS_4arch4Sm80ELb0ELb0ELb1ELb0ELb1ELb0ELb0ELb0ELi2ELi4ELi4ELi4ELb0EEENS1_21CollectiveEpilogueBwdISA_SB_SD_Li256ELb0ELb0ELi2EEENS1_19SingleTileSchedulerILb0ELb0ELb0ELi128EEEEEEEEEvNT_6ParamsE$_ZZN4cute12filter_tupleINS_5tupleIJNS_1CILi4096EEENS1_IJNS1_IJiiEEENS2_ILi8192EEEEEEEEEZNS_16flatten_to_tupleIS7_EEDaRKT_EUlRKT_E_EEDaSB_OT0_ENKUlDpSE_E_clIJNS1_IJS3_EEENS1_IJiiS5_EEEEEEDaSI_:
[----:B------:R-:W-:-:S06]  /*b890*/  IADD3 R8, R69, -c[0x0][0x20], RZ ;  /* 0x8000080045087a10 */ /* 0x000fcc0007ffe0ff */
[----:B------:R-:W5:Y:S01]  /*b8a0*/  LDL R8, [R8] ;  /* 0x0000000008087983 */ /* 0x000f620000100800 */
[----:B------:R-:W-:Y:S02]  /*b8b0*/  IADD3 R3, R1, 0x1680, RZ ;  /* 0x0000168001037810 */ /* 0x000fe40007ffe0ff */
[----:B------:R-:W-:Y:S02]  /*b8c0*/  IADD3 R2, R69, 0x4, RZ ;  /* 0x0000000445027810 */ /* 0x000fe40007ffe0ff */
[----:B------:R-:W-:Y:S02]  /*b8d0*/  IADD3 R3, R3, c[0x0][0x20], RZ ;  /* 0x0000080003037a10 */ /* 0x000fe40007ffe0ff */
[----:B------:R-:W-:Y:S02]  /*b8e0*/  MOV R6, 0xb900 ;  /* 0x0000b90000067802 */ /* 0x000fe40000000f00 */
[----:B-----5:R-:W-:Y:S05]  /*b8f0*/  CALL.REL.NOINC `($_ZN7cutlass13device_kernelIN5flash19enable_sm80_to_sm89INS1_16FlashAttnBwdSm80INS1_25CollectiveMainloopBwdSm80ILi2ELi2EN4cute5tupleIJNS5_1CILi128EEES8_NS7_ILi64EEEEEENS_10bfloat16_tEfNS_4arch4Sm80ELb0ELb0ELb1ELb0ELb1ELb0ELb0ELb0ELi2ELi4ELi4ELi4ELb0EEENS1_21CollectiveEpilogueBwdISA_SB_SD_Li256ELb0ELb0ELi2EEENS1_19SingleTileSchedulerILb0ELb0ELb0ELi128EEEEEEEEEvNT_6ParamsE$_ZN4cute3eso3ESOILb1ELb0EJNS_1CILi4096EEEiiNS2_ILi8192EEEEEC2ERKS3_RKiS9_RKS4_) ;  /* 0xffffc4e000007944 */ /* 0x020fea0003c3ffff */
[----:B------:R-:W-:-:S04]  /*b900*/  MOV R5, 0x0 ;  /* 0x0000000000057802 */ /* 0x000fc80000000f00 */
[----:B------:R-:W-:Y:S05]  /*b910*/  RET.REL.NODEC R4 `(_ZN7cutlass13device_kernelIN5flash19enable_sm80_to_sm89INS1_16FlashAttnBwdSm80INS1_25CollectiveMainloopBwdSm80ILi2ELi2EN4cute5tupleIJNS5_1CILi128EEES8_NS7_ILi64EEEEEENS_10bfloat16_tEfNS_4arch4Sm80ELb0ELb0ELb1ELb0ELb1ELb0ELb0ELb0ELi2ELi4ELi4ELi4ELb0EEENS1_21CollectiveEpilogueBwdISA_SB_SD_Li256ELb0ELb0ELi2EEENS1_19SingleTileSchedulerILb0ELb0ELb0ELi128EEEEEEEEEvNT_6ParamsE) ;  /* 0xffff46e004007950 */ /* 0x000fea0003c3ffff */
        .type           $_ZN7cutlass13device_kernelIN5flash19enable_sm80_to_sm89INS1_16FlashAttnBwdSm80INS1_25CollectiveMainloopBwdSm80ILi2ELi2EN4cute5tupleIJNS5_1CILi128EEES8_NS7_ILi64EEEEEENS_10bfloat16_tEfNS_4arch4Sm80ELb0ELb0ELb1ELb0ELb1ELb0ELb0ELb0ELi2ELi4ELi4ELi4ELb0EEENS1_21CollectiveEpilogueBwdISA_SB_SD_Li256ELb0ELb0ELi2EEENS1_19SingleTileSchedulerILb0ELb0ELb0ELi128EEEEEEEEEvNT_6ParamsE$_ZZN4cute12filter_tupleINS_5tupleIJNS_1CILi4096EEENS1_IJiiEEEEEEZNS_16flatten_to_tupleIS5_EEDaRKT_EUlRKT_E_EEDaS9_OT0_ENKUlDpSC_E_clIJNS1_IJS3_EEES4_EEEDaSG_,@function
        .size           $_ZN7cutlass13device_kernelIN5flash19enable_sm80_to_sm89INS1_16FlashAttnBwdSm80INS1_25CollectiveMainloopBwdSm80ILi2ELi2EN4cute5tupleIJNS5_1CILi128EEES8_NS7_ILi64EEEEEENS_10bfloat16_tEfNS_4arch4Sm80ELb0ELb0ELb1ELb0ELb1ELb0ELb0ELb0ELi2ELi4ELi4ELi4ELb0EEENS1_21CollectiveEpilogueBwdISA_SB_SD_Li256ELb0ELb0ELi2EEENS1_19SingleTileSchedulerILb0ELb0ELb0ELi128EEEEEEEEEvNT_6ParamsE$_ZZN4cute12filter_tupleINS_5tupleIJNS_1CILi4096EEENS1_IJiiEEEEEEZNS_16flatten_to_tupleIS5_EEDaRKT_EUlRKT_E_EEDaS9_OT0_ENKUlDpSC_E_clIJNS1_IJS3_EEES4_EEEDaSG_,($_ZN7cutlass13device_kernelIN5flash19enable_sm80_to_sm89INS1_16FlashAttnBwdSm80INS1_25CollectiveMainloopBwdSm80ILi2ELi2EN4cute5tupleIJNS5_1CILi128EEES8_NS7_ILi64EEEEEENS_10bfloat16_tEfNS_4arch4Sm80ELb0ELb0ELb1ELb0ELb1ELb0ELb0ELb0ELi2ELi4ELi4ELi4ELb0EEENS1_21CollectiveEpilogueBwdISA_SB_SD_Li256ELb0ELb0ELi2EEENS1_19SingleTileSchedulerILb0ELb0ELb0ELi128EEEEEEEEEvNT_6ParamsE$_ZZN4cute12filter_tupleINS_5tupleIJiNS1_IJiNS_1CILi0EEEEEEEEES5_ZNS_6detail9lift_diceIS5_S5_EEDaRKT_RKT0_EUlRKT_RKT0_E_EEDaSA_SD_OT1_ENKUlDpSG_E_clIJNS1_IJiEEES4_EEEDaSN_ - $_ZN7cutlass13device_kernelIN5flash19enable_sm80_to_sm89INS1_16FlashAttnBwdSm80INS1_25CollectiveMainloopBwdSm80ILi2ELi2EN4cute5tupleIJNS5_1CILi128EEES8_NS7_ILi64EEEEEENS_10bfloat16_tEfNS_4arch4Sm80ELb0ELb0ELb1ELb0ELb1ELb0ELb0ELb0ELi2ELi4ELi4ELi4ELb0EEENS1_21CollectiveEpilogueBwdISA_SB_SD_Li256ELb0ELb0ELi2EEENS1_19SingleTileSchedulerILb0ELb0ELb0ELi128EEEEEEEEEvNT_6ParamsE$_ZZN4cute12filter_tupleINS_5tupleIJNS_1CILi4096EEENS1_IJiiEEEEEEZNS_16flatten_to_tupleIS5_EEDaRKT_EUlRKT_E_EEDaS9_OT0_ENKUlDpSC_E_clIJNS1_IJS3_EEES4_EEEDaSG_)
$_ZN7cutlass13device_kernelIN5flash19enable_sm80_to_sm89INS1_16FlashAttnBwdSm80INS1_25CollectiveMainloopBwdSm80ILi2ELi2EN4cute5tupleIJNS5_1CILi128EEES8_NS7_ILi64EEEEEENS_10bfloat16_tEfNS_4arch4Sm80ELb0ELb0ELb1ELb0ELb1ELb0ELb0ELb0ELi2ELi4ELi4ELi4ELb0EEENS1_21CollectiveEpilogueBwdISA_SB_SD_Li256ELb0ELb0ELi2EEENS1_19SingleTileSchedulerILb0ELb0ELb0ELi128EEEEEEEEEvNT_6ParamsE$_ZZN4cute12filter_tupleINS_5tupleIJNS_1CILi4096EEENS1_IJiiEEEEEEZNS_16flatten_to_tupleIS5_EEDaRKT_EUlRKT_E_EEDaS9_OT0_ENKUlDpSC_E_clIJNS1_IJS3_EEES4_EEEDaSG_:
[----:B------:R-:W-:-:S06]  /*b920*/  IADD3 R8, R68, -c[0x0][0x20], RZ ;  /* 0x8000080044087a10 */ /* 0x000fcc0007ffe0ff */
[----:B------:R-:W5:Y:S01]  /*b930*/  LDL R8, [R8] ;  /* 0x0000000008087983 */ /* 0x000f620000100800 */
[----:B------:R-:W-:Y:S02]  /*b940*/  IADD3 R3, R1, 0x1380, RZ ;  /* 0x0000138001037810 */ /* 0x000fe40007ffe0ff */
[----:B------:R-:W-:Y:S02]  /*b950*/  IADD3 R2, R68, 0x4, RZ ;  /* 0x0000000444027810 */ /* 0x000fe40007ffe0ff */
[----:B------:R-:W-:Y:S02]  /*b960*/  IADD3 R3, R3, c[0x0][0x20], RZ ;  /* 0x0000080003037a10 */ /* 0x000fe40007ffe0ff */
[----:B------:R-:W-:Y:S02]  /*b970*/  MOV R6, 0xb990 ;  /* 0x0000b99000067802 */ /* 0x000fe40000000f00 */
[----:B-----5:R-:W-:Y:S05]  /*b980*/  CALL.REL.NOINC `($_ZN7cutlass13device_kernelIN5flash19enable_sm80_to_sm89INS1_16FlashAttnBwdSm80INS1_25CollectiveMainloopBwdSm80ILi2ELi2EN4cute5tupleIJNS5_1CILi128EEES8_NS7_ILi64EEEEEENS_10bfloat16_tEfNS_4arch4Sm80ELb0ELb0ELb1ELb0ELb1ELb0ELb0ELb0ELi2ELi4ELi4ELi4ELb0EEENS1_21CollectiveEpilogueBwdISA_SB_SD_Li256ELb0ELb0ELi2EEENS1_19SingleTileSchedulerILb0ELb0ELb0ELi128EEEEEEEEEvNT_6ParamsE$_ZN4cute3eso3ESOILb1ELb0EJNS_1CILi4096EEEiiEEC2ERKS3_RKiS8_) ;  /* 0xffffc3d000007944 */ /* 0x020fea0003c3ffff */
[----:B------:R-:W-:-:S04]  /*b990*/  MOV R5, 0x0 ;  /* 0x0000000000057802 */ /* 0x000fc80000000f00 */
[----:B------:R-:W-:Y:S05]  /*b9a0*/  RET.REL.NODEC R4 `(_ZN7cutlass13device_kernelIN5flash19enable_sm80_to_sm89INS1_16FlashAttnBwdSm80INS1_25CollectiveMainloopBwdSm80ILi2ELi2EN4cute5tupleIJNS5_1CILi128EEES8_NS7_ILi64EEEEEENS_10bfloat16_tEfNS_4arch4Sm80ELb0ELb0ELb1ELb0ELb1ELb0ELb0ELb0ELi2ELi4ELi4ELi4ELb0EEENS1_21CollectiveEpilogueBwdISA_SB_SD_Li256ELb0ELb0ELi2EEENS1_19SingleTileSchedulerILb0ELb0ELb0ELi128EEEEEEEEEvNT_6ParamsE) ;  /* 0xffff465004007950 */ /* 0x000fea0003c3ffff */
        .type           $_ZN7cutlass13device_kernelIN5flash19enable_sm80_to_sm89INS1_16FlashAttnBwdSm80INS1_25CollectiveMainloopBwdSm80ILi2ELi2EN4cute5tupleIJNS5_1CILi128EEES8_NS7_ILi64EEEEEENS_10bfloat16_tEfNS_4arch4Sm80ELb0ELb0ELb1ELb0ELb1ELb0ELb0ELb0ELi2ELi4ELi4ELi4ELb0EEENS1_21CollectiveEpilogueBwdISA_SB_SD_Li256ELb0ELb0ELi2EEENS1_19SingleTileSchedulerILb0ELb0ELb0ELi128EEEEEEEEEvNT_6ParamsE$_ZZN4cute12filter_tupleINS_5tupleIJiNS1_IJiNS_1CILi0EEEEEEEEES5_ZNS_6detail9lift_diceIS5_S5_EEDaRKT_RKT0_EUlRKT_RKT0_E_EEDaSA_SD_OT1_ENKUlDpSG_E_clIJNS1_IJiEEES4_EEEDaSN_,@function
        .size           $_ZN7cutlass13device_kernelIN5flash19enable_sm80_to_sm89INS1_16FlashAttnBwdSm80INS1_25CollectiveMainloopBwdSm80ILi2ELi2EN4cute5tupleIJNS5_1CILi128EEES8_NS7_ILi64EEEEEENS_10bfloat16_tEfNS_4arch4Sm80ELb0ELb0ELb1ELb0ELb1ELb0ELb0ELb0ELi2ELi4ELi4ELi4ELb0EEENS1_21CollectiveEpilogueBwdISA_SB_SD_Li256ELb0ELb0ELi2EEENS1_19SingleTileSchedulerILb0ELb0ELb0ELi128EEEEEEEEEvNT_6ParamsE$_ZZN4cute12filter_tupleINS_5tupleIJiNS1_IJiNS_1CILi0EEEEEEEEES5_ZNS_6detail9lift_diceIS5_S5_EEDaRKT_RKT0_EUlRKT_RKT0_E_EEDaSA_SD_OT1_ENKUlDpSG_E_clIJNS1_IJiEEES4_EEEDaSN_,($_ZN7cutlass13device_kernelIN5flash19enable_sm80_to_sm89INS1_16FlashAttnBwdSm80INS1_25CollectiveMainloopBwdSm80ILi2ELi2EN4cute5tupleIJNS5_1CILi128EEES8_NS7_ILi64EEEEEENS_10bfloat16_tEfNS_4arch4Sm80ELb0ELb0ELb1ELb0ELb1ELb0ELb0ELb0ELi2ELi4ELi4ELi4ELb0EEENS1_21CollectiveEpilogueBwdISA_SB_SD_Li256ELb0ELb0ELi2EEENS1_19SingleTileSchedulerILb0ELb0ELb0ELi128EEEEEEEEEvNT_6ParamsE$_ZZN4cute12filter_tupleINS_5tupleIJiNS_1CILi0EEEEEES4_ZNS_6detail9lift_diceIS4_S4_EEDaRKT_RKT0_EUlRKT_RKT0_E_EEDaS9_SC_OT1_ENKUlDpSF_E_clIJNS1_IJiEEENS1_IJS3_EEEEEEDaSM_ - $_ZN7cutlass13device_kernelIN5flash19enable_sm80_to_sm89INS1_16FlashAttnBwdSm80INS1_25CollectiveMainloopBwdSm80ILi2ELi2EN4cute5tupleIJNS5_1CILi128EEES8_NS7_ILi64EEEEEENS_10bfloat16_tEfNS_4arch4Sm80ELb0ELb0ELb1ELb0ELb1ELb0ELb0ELb0ELi2ELi4ELi4ELi4ELb0EEENS1_21CollectiveEpilogueBwdISA_SB_SD_Li256ELb0ELb0ELi2EEENS1_19SingleTileSchedulerILb0ELb0ELb0ELi128EEEEEEEEEvNT_6ParamsE$_ZZN4cute12filter_tupleINS_5tupleIJiNS1_IJiNS_1CILi0EEEEEEEEES5_ZNS_6detail9lift_diceIS5_S5_EEDaRKT_RKT0_EUlRKT_RKT0_E_EEDaSA_SD_OT1_ENKUlDpSG_E_clIJNS1_IJiEEES4_EEEDaSN_)
$_ZN7cutlass13device_kernelIN5flash19enable_sm80_to_sm89INS1_16FlashAttnBwdSm80INS1_25CollectiveMainloopBwdSm80ILi2ELi2EN4cute5tupleIJNS5_1CILi128EEES8_NS7_ILi64EEEEEENS_10bfloat16_tEfNS_4arch4Sm80ELb0ELb0ELb1ELb0ELb1ELb0ELb0ELb0ELi2ELi4ELi4ELi4ELb0EEENS1_21CollectiveEpilogueBwdISA_SB_SD_Li256ELb0ELb0ELi2EEENS1_19SingleTileSchedulerILb0ELb0ELb0ELi128EEEEEEEEEvNT_6ParamsE$_ZZN4cute12filter_tupleINS_5tupleIJiNS1_IJiNS_1CILi0EEEEEEEEES5_ZNS_6detail9lift_diceIS5_S5_EEDaRKT_RKT0_EUlRKT_RKT0_E_EEDaSA_SD_OT1_ENKUlDpSG_E_clIJNS1_IJiEEES4_EEEDaSN_:
[----:B------:R-:W-:Y:S02]  /*b9b0*/  IADD3 R6, R1, 0x1684, RZ ;  /* 0x0000168401067810 */ /* 0x000fe40007ffe0ff */
[----:B------:R-:W-:Y:S02]  /*b9c0*/  MOV R10, 0xb9f0 ;  /* 0x0000b9f0000a7802 */ /* 0x000fe40000000f00 */
[----:B------:R-:W-:Y:S02]  /*b9d0*/  IADD3 R6, R6, c[0x0][0x20], RZ ;  /* 0x0000080006067a10 */ /* 0x000fe40007ffe0ff */
[----:B------:R-:W-:Y:S05]  /*b9e0*/  CALL.REL.NOINC `($_ZN7cutlass13device_kernelIN5flash19enable_sm80_to_sm89INS1_16FlashAttnBwdSm80INS1_25CollectiveMainloopBwdSm80ILi2ELi2EN4cute5tupleIJNS5_1CILi128EEES8_NS7_ILi64EEEEEENS_10bfloat16_tEfNS_4arch4Sm80ELb0ELb0ELb1ELb0ELb1ELb0ELb0ELb0ELi2ELi4ELi4ELi4ELb0EEENS1_21CollectiveEpilogueBwdISA_SB_SD_Li256ELb0ELb0ELi2EEENS1_19SingleTileSchedulerILb0ELb0ELb0ELi128EEEEEEEEEvNT_6ParamsE$_ZN4cute3eso3ESOILb0ELb0EJiiNS_1CILi0EEEEEC2ERKiS6_RKS3_) ;  /* 0xffffae7000007944 */ /* 0x000fea0003c3ffff */
[----:B-1----:R1:W5:Y:S04]  /*b9f0*/  LDL R3, [R1+0x1688] ;  /* 0x0016880001037983 */ /* 0x0023680000100800 */
[----:B------:R1:W5:Y:S01]  /*ba00*/  LDL R5, [R1+0x1684] ;  /* 0x0016840001057983 */ /* 0x0003620000100800 */
[----:B------:R-:W-:Y:S02]  /*ba10*/  MOV R8, R2 ;  /* 0x0000000200087202 */ /* 0x000fe40000000f00 */
[----:B------:R-:W-:-:S04]  /*ba20*/  MOV R9, 0x0 ;  /* 0x0000000000097802 */ /* 0x000fc80000000f00 */
[----:B------:R-:W-:Y:S05]  /*ba30*/  RET.REL.NODEC R8 `(_ZN7cutlass13device_kernelIN5flash19enable_sm80_to_sm89INS1_16FlashAttnBwdSm80INS1_25CollectiveMainloopBwdSm80ILi2ELi2EN4cute5tupleIJNS5_1CILi128EEES8_NS7_ILi64EEEEEENS_10bfloat16_tEfNS_4arch4Sm80ELb0ELb0ELb1ELb0ELb1ELb0ELb0ELb0ELi2ELi4ELi4ELi4ELb0EEENS1_21CollectiveEpilogueBwdISA_SB_SD_Li256ELb0ELb0ELi2EEENS1_19SingleTileSchedulerILb0ELb0ELb0ELi128EEEEEEEEEvNT_6ParamsE) ;  /* 0xffff45c008007950 */ /* 0x000fea0003c3ffff */
        .type           $_ZN7cutlass13device_kernelIN5flash19enable_sm80_to_sm89INS1_16FlashAttnBwdSm80INS1_25CollectiveMainloopBwdSm80ILi2ELi2EN4cute5tupleIJNS5_1CILi128EEES8_NS7_ILi64EEEEEENS_10bfloat16_tEfNS_4arch4Sm80ELb0ELb0ELb1ELb0ELb1ELb0ELb0ELb0ELi2ELi4ELi4ELi4ELb0EEENS1_21CollectiveEpilogueBwdISA_SB_SD_Li256ELb0ELb0ELi2EEENS1_19SingleTileSchedulerILb0ELb0ELb0ELi128EEEEEEEEEvNT_6ParamsE$_ZZN4cute12filter_tupleINS_5tupleIJiNS_1CILi0EEEEEES4_ZNS_6detail9lift_diceIS4_S4_EEDaRKT_RKT0_EUlRKT_RKT0_E_EEDaS9_SC_OT1_ENKUlDpSF_E_clIJNS1_IJiEEENS1_IJS3_EEEEEEDaSM_,@function
        .size           $_ZN7cutlass13device_kernelIN5flash19enable_sm80_to_sm89INS1_16FlashAttnBwdSm80INS1_25CollectiveMainloopBwdSm80ILi2ELi2EN4cute5tupleIJNS5_1CILi128EEES8_NS7_ILi64EEEEEENS_10bfloat16_tEfNS_4arch4Sm80ELb0ELb0ELb1ELb0ELb1ELb0ELb0ELb0ELi2ELi4ELi4ELi4ELb0EEENS1_21CollectiveEpilogueBwdISA_SB_SD_Li256ELb0ELb0ELi2EEENS1_19SingleTileSchedulerILb0ELb0ELb0ELi128EEEEEEEEEvNT_6ParamsE$_ZZN4cute12filter_tupleINS_5tupleIJiNS_1CILi0EEEEEES4_ZNS_6detail9lift_diceIS4_S4_EEDaRKT_RKT0_EUlRKT_RKT0_E_EEDaS9_SC_OT1_ENKUlDpSF_E_clIJNS1_IJiEEENS1_IJS3_EEEEEEDaSM_,($_ZN7cutlass13device_kernelIN5flash19enable_sm80_to_sm89INS1_16FlashAttnBwdSm80INS1_25CollectiveMainloopBwdSm80ILi2ELi2EN4cute5tupleIJNS5_1CILi128EEES8_NS7_ILi64EEEEEENS_10bfloat16_tEfNS_4arch4Sm80ELb0ELb0ELb1ELb0ELb1ELb0ELb0ELb0ELi2ELi4ELi4ELi4ELb0EEENS1_21CollectiveEpilogueBwdISA_SB_SD_Li256ELb0ELb0ELi2EEENS1_19SingleTileSchedulerILb0ELb0ELb0ELi128EEEEEEEEEvNT_6ParamsE$_ZZN4cute13to_mixed_bitsINS_5tupleIJNS1_IJNS_1CILi4EEENS2_ILi8EEEEEENS2_ILi2EEENS2_ILi1EEEEEENS1_IJNS1_IJNS2_ILi0EEENS2_ILi64EEEEEES9_S9_EEENS1_IJNS1_IJiiEEEiS9_EEEEEDaRKT_RKT0_RKT1_ENKUlDpRKT_E_clIJNS_9MixedBitsILj0ELj448EEENS2_ILj0EEESW_EEEDaSR_ - $_ZN7cutlass13device_kernelIN5flash19enable_sm80_to_sm89INS1_16FlashAttnBwdSm80INS1_25CollectiveMainloopBwdSm80ILi2ELi2EN4cute5tupleIJNS5_1CILi128EEES8_NS7_ILi64EEEEEENS_10bfloat16_tEfNS_4arch4Sm80ELb0ELb0ELb1ELb0ELb1ELb0ELb0ELb0ELi2ELi4ELi4ELi4ELb0EEENS1_21CollectiveEpilogueBwdISA_SB_SD_Li256ELb0ELb0ELi2EEENS1_19SingleTileSchedulerILb0ELb0ELb0ELi128EEEEEEEEEvNT_6ParamsE$_ZZN4cute12filter_tupleINS_5tupleIJiNS_1CILi0EEEEEES4_ZNS_6detail9lift_diceIS4_S4_EEDaRKT_RKT0_EUlRKT_RKT0_E_EEDaS9_SC_OT1_ENKUlDpSF_E_clIJNS1_IJiEEENS1_IJS3_EEEEEEDaSM_)
$_ZN7cutlass13device_kernelIN5flash19enable_sm80_to_sm89INS1_16FlashAttnBwdSm80INS1_25CollectiveMainloopBwdSm80ILi2ELi2EN4cute5tupleIJNS5_1CILi128EEES8_NS7_ILi64EEEEEENS_10bfloat16_tEfNS_4arch4Sm80ELb0ELb0ELb1ELb0ELb1ELb0ELb0ELb0ELi2ELi4ELi4ELi4ELb0EEENS1_21CollectiveEpilogueBwdISA_SB_SD_Li256ELb0ELb0ELi2EEENS1_19SingleTileSchedulerILb0ELb0ELb0ELi128EEEEEEEEEvNT_6ParamsE$_ZZN4cute12filter_tupleINS_5tupleIJiNS_1CILi0EEEEEES4_ZNS_6detail9lift_diceIS4_S4_EEDaRKT_RKT0_EUlRKT_RKT0_E_EEDaS9_SC_OT1_ENKUlDpSF_E_clIJNS1_IJiEEENS1_IJS3_EEEEEEDaSM_:
[----:B------:R-:W-:Y:S02]  /*ba40*/  IADD3 R2, R1, 0x1684, RZ ;  /* 0x0000168401027810 */ /* 0x000fe40007ffe0ff */
[----:B------:R-:W-:Y:S02]  /*ba50*/  MOV R6, 0xba80 ;  /* 0x0000ba8000067802 */ /* 0x000fe40000000f00 */
[----:B------:R-:W-:Y:S02]  /*ba60*/  IADD3 R2, R2, c[0x0][0x20], RZ ;  /* 0x0000080002027a10 */ /* 0x000fe40007ffe0ff */
[----:B------:R-:W-:Y:S05]  /*ba70*/  CALL.REL.NOINC `($_ZN7cutlass13device_kernelIN5flash19enable_sm80_to_sm89INS1_16FlashAttnBwdSm80INS1_25CollectiveMainloopBwdSm80ILi2ELi2EN4cute5tupleIJNS5_1CILi128EEES8_NS7_ILi64EEEEEENS_10bfloat16_tEfNS_4arch4Sm80ELb0ELb0ELb1ELb0ELb1ELb0ELb0ELb0ELi2ELi4ELi4ELi4ELb0EEENS1_21CollectiveEpilogueBwdISA_SB_SD_Li256ELb0ELb0ELi2EEENS1_19SingleTileSchedulerILb0ELb0ELb0ELi128EEEEEEEEEvNT_6ParamsE$_ZN4cute3eso3ESOILb0ELb1EJiNS_1CILi0EEEEEC2ERKiRKS3_) ;  /* 0xffffb55000007944 */ /* 0x000fea0003c3ffff */
[----:B-1----:R1:W5:Y:S01]  /*ba80*/  LDL R2, [R1+0x1684] ;  /* 0x0016840001027983 */ /* 0x0023620000100800 */
[----:B------:R-:W-:-:S04]  /*ba90*/  MOV R95, 0x0 ;  /* 0x00000000005f7802 */ /* 0x000fc80000000f00 */
[----:B------:R-:W-:Y:S05]  /*baa0*/  RET.REL.NODEC R94 `(_ZN7cutlass13device_kernelIN5flash19enable_sm80_to_sm89INS1_16FlashAttnBwdSm80INS1_25CollectiveMainloopBwdSm80ILi2ELi2EN4cute5tupleIJNS5_1CILi128EEES8_NS7_ILi64EEEEEENS_10bfloat16_tEfNS_4arch4Sm80ELb0ELb0ELb1ELb0ELb1ELb0ELb0ELb0ELi2ELi4ELi4ELi4ELb0EEENS1_21CollectiveEpilogueBwdISA_SB_SD_Li256ELb0ELb0ELi2EEENS1_19SingleTileSchedulerILb0ELb0ELb0ELi128EEEEEEEEEvNT_6ParamsE) ;  /* 0xffff45505e007950 */ /* 0x000fea0003c3ffff */
        .type           $_ZN7cutlass13device_kernelIN5flash19enable_sm80_to_sm89INS1_16FlashAttnBwdSm80INS1_25CollectiveMainloopBwdSm80ILi2ELi2EN4cute5tupleIJNS5_1CILi128EEES8_NS7_ILi64EEEEEENS_10bfloat16_tEfNS_4arch4Sm80ELb0ELb0ELb1ELb0ELb1ELb0ELb0ELb0ELi2ELi4ELi4ELi4ELb0EEENS1_21CollectiveEpilogueBwdISA_SB_SD_Li256ELb0ELb0ELi2EEENS1_19SingleTileSchedulerILb0ELb0ELb0ELi128EEEEEEEEEvNT_6ParamsE$_ZZN4cute13to_mixed_bitsINS_5tupleIJNS1_IJNS_1CILi4EEENS2_ILi8EEEEEENS2_ILi2EEENS2_ILi1EEEEEENS1_IJNS1_IJNS2_ILi0EEENS2_ILi64EEEEEES9_S9_EEENS1_IJNS1_IJiiEEEiS9_EEEEEDaRKT_RKT0_RKT1_ENKUlDpRKT_E_clIJNS_9MixedBitsILj0ELj448EEENS2_ILj0EEESW_EEEDaSR_,@function
        .size           $_ZN7cutlass13device_kernelIN5flash19enable_sm80_to_sm89INS1_16FlashAttnBwdSm80INS1_25CollectiveMainloopBwdSm80ILi2ELi2EN4cute5tupleIJNS5_1CILi128EEES8_NS7_ILi64EEEEEENS_10bfloat16_tEfNS_4arch4Sm80ELb0ELb0ELb1ELb0ELb1ELb0ELb0ELb0ELi2ELi4ELi4ELi4ELb0EEENS1_21CollectiveEpilogueBwdISA_SB_SD_Li256ELb0ELb0ELi2EEENS1_19SingleTileSchedulerILb0ELb0ELb0ELi128EEEEEEEEEvNT_6ParamsE$_ZZN4cute13to_mixed_bitsINS_5tupleIJNS1_IJNS_1CILi4EEENS2_ILi8EEEEEENS2_ILi2EEENS2_ILi1EEEEEENS1_IJNS1_IJNS2_ILi0EEENS2_ILi64EEEEEES9_S9_EEENS1_IJNS1_IJiiEEEiS9_EEEEEDaRKT_RKT0_RKT1_ENKUlDpRKT_E_clIJNS_9MixedBitsILj0ELj448EEENS2_ILj0EEESW_EEEDaSR_,($_ZN7cutlass13device_kernelIN5flash19enable_sm80_to_sm89INS1_16FlashAttnBwdSm80INS1_25CollectiveMainloopBwdSm80ILi2ELi2EN4cute5tupleIJNS5_1CILi128EEES8_NS7_ILi64EEEEEENS_10bfloat16_tEfNS_4arch4Sm80ELb0ELb0ELb1ELb0ELb1ELb0ELb0ELb0ELi2ELi4ELi4ELi4ELb0EEENS1_21CollectiveEpilogueBwdISA_SB_SD_Li256ELb0ELb0ELi2EEENS1_19SingleTileSchedulerILb0ELb0ELb0ELi128EEEEEEEEEvNT_6ParamsE$_ZZN4cute13to_mixed_bitsINS_5tupleIJNS1_IJNS_1CILi4EEENS2_ILi8EEEEEENS2_ILi2EEENS2_ILi1EEEEEENS1_IJNS1_IJNS2_ILi0EEENS2_ILi64EEEEEES9_S9_EEENS1_IJNS1_IJiiEEEiS9_EEEEEDaRKT_RKT0_RKT1_ENKUlRKT_RKT0_RKT1_E_clIS5_SB_SD_EEDaSQ_ST_SW_ - $_ZN7cutlass13device_kernelIN5flash19enable_sm80_to_sm89INS1_16FlashAttnBwdSm80INS1_25CollectiveMainloopBwdSm80ILi2ELi2EN4cute5tupleIJNS5_1CILi128EEES8_NS7_ILi64EEEEEENS_10bfloat16_tEfNS_4arch4Sm80ELb0ELb0ELb1ELb0ELb1ELb0ELb0ELb0ELi2ELi4ELi4ELi4ELb0EEENS1_21CollectiveEpilogueBwdISA_SB_SD_Li256ELb0ELb0ELi2EEENS1_19SingleTileSchedulerILb0ELb0ELb0ELi128EEEEEEEEEvNT_6ParamsE$_ZZN4cute13to_mixed_bitsINS_5tupleIJNS1_IJNS_1CILi4EEENS2_ILi8EEEEEENS2_ILi2EEENS2_ILi1EEEEEENS1_IJNS1_IJNS2_ILi0EEENS2_ILi64EEEEEES9_S9_EEENS1_IJNS1_IJiiEEEiS9_EEEEEDaRKT_RKT0_RKT1_ENKUlDpRKT_E_clIJNS_9MixedBitsILj0ELj448EEENS2_ILj0EEESW_EEEDaSR_)
$_ZN7cutlass13device_kernelIN5flash19enable_sm80_to_sm89INS1_16FlashAttnBwdSm80INS1_25CollectiveMainloopBwdSm80ILi2ELi2EN4cute5tupleIJNS5_1CILi128EEES8_NS7_ILi64EEEEEENS_10bfloat16_tEfNS_4arch4Sm80ELb0ELb0ELb1ELb0ELb1ELb0ELb0ELb0ELi2ELi4ELi4ELi4ELb0EEENS1_21CollectiveEpilogueBwdISA_SB_SD_Li256ELb0ELb0ELi2EEENS1_19SingleTileSchedulerILb0ELb0ELb0ELi128EEEEEEEEEvNT_6ParamsE$_ZZN4cute13to_mixed_bitsINS_5tupleIJNS1_IJNS_1CILi4EEENS2_ILi8EEEEEENS2_ILi2EEENS2_ILi1EEEEEENS1_IJNS1_IJNS2_ILi0EEENS2_ILi64EEEEEES9_S9_EEENS1_IJNS1_IJiiEEEiS9_EEEEEDaRKT_RKT0_RKT1_ENKUlDpRKT_E_clIJNS_9MixedBitsILj0ELj448EEENS2_ILj0EEESW_EEEDaSR_:
[----:B------:R-:W-:Y:S01]  /*bab0*/  IMAD.MOV.U32 R8, RZ, RZ, R6 ;  /* 0x000000ffff087224 */ /* 0x000fe200078e0006 */
[----:B------:R-:W-:Y:S02]  /*bac0*/  MOV R9, 0x0 ;  /* 0x0000000000097802 */ /* 0x000fe40000000f00 */
[----:B------:R-:W-:Y:S02]  /*bad0*/  LOP3.LUT R2, R2, 0x1c0, RZ, 0xc0, !PT ;  /* 0x000001c002027812 */ /* 0x000fe400078ec0ff */
[----:B------:R-:W-:Y:S05]  /*bae0*/  RET.REL.NODEC R8 `(_ZN7cutlass13device_kernelIN5flash19enable_sm80_to_sm89INS1_16FlashAttnBwdSm80INS1_25CollectiveMainloopBwdSm80ILi2ELi2EN4cute5tupleIJNS5_1CILi128EEES8_NS7_ILi64EEEEEENS_10bfloat16_tEfNS_4arch4Sm80ELb0ELb0ELb1ELb0ELb1ELb0ELb0ELb0ELi2ELi4ELi4ELi4ELb0EEENS1_21CollectiveEpilogueBwdISA_SB_SD_Li256ELb0ELb0ELi2EEENS1_19SingleTileSchedulerILb0ELb0ELb0ELi128EEEEEEEEEvNT_6ParamsE) ;  /* 0xffff451008007950 */ /* 0x000fea0003c3ffff */
        .type           $_ZN7cutlass13device_kernelIN5flash19enable_sm80_to_sm89INS1_16FlashAttnBwdSm80INS1_25CollectiveMainloopBwdSm80ILi2ELi2EN4cute5tupleIJNS5_1CILi128EEES8_NS7_ILi64EEEEEENS_10bfloat16_tEfNS_4arch4Sm80ELb0ELb0ELb1ELb0ELb1ELb0ELb0ELb0ELi2ELi4ELi4ELi4ELb0EEENS1_21CollectiveEpilogueBwdISA_SB_SD_Li256ELb0ELb0ELi2EEENS1_19SingleTileSchedulerILb0ELb0ELb0ELi128EEEEEEEEEvNT_6ParamsE$_ZZN4cute13to_mixed_bitsINS_5tupleIJNS1_IJNS_1CILi4EEENS2_ILi8EEEEEENS2_ILi2EEENS2_ILi1EEEEEENS1_IJNS1_IJNS2_ILi0EEENS2_ILi64EEEEEES9_S9_EEENS1_IJNS1_IJiiEEEiS9_EEEEEDaRKT_RKT0_RKT1_ENKUlRKT_RKT0_RKT1_E_clIS5_SB_SD_EEDaSQ_ST_SW_,@function
        .size           $_ZN7cutlass13device_kernelIN5flash19enable_sm80_to_sm89INS1_16FlashAttnBwdSm80INS1_25CollectiveMainloopBwdSm80ILi2ELi2EN4cute5tupleIJNS5_1CILi128EEES8_NS7_ILi64EEEEEENS_10bfloat16_tEfNS_4arch4Sm80ELb0ELb0ELb1ELb0ELb1ELb0ELb0ELb0ELi2ELi4ELi4ELi4ELb0EEENS1_21CollectiveEpilogueBwdISA_SB_SD_Li256ELb0ELb0ELi2EEENS1_19SingleTileSchedulerILb0ELb0ELb0ELi128EEEEEEEEEvNT_6ParamsE$_ZZN4cute13to_mixed_bitsINS_5tupleIJNS1_IJNS_1CILi4EEENS2_ILi8EEEEEENS2_ILi2EEENS2_ILi1EEEEEENS1_IJNS1_IJNS2_ILi0EEENS2_ILi64EEEEEES9_S9_EEENS1_IJNS1_IJiiEEEiS9_EEEEEDaRKT_RKT0_RKT1_ENKUlRKT_RKT0_RKT1_E_clIS5_SB_SD_EEDaSQ_ST_SW_,($_ZN7cutlass13device_kernelIN5flash19enable_sm80_to_sm89INS1_16FlashAttnBwdSm80INS1_25CollectiveMainloopBwdSm80ILi2ELi2EN4cute5tupleIJNS5_1CILi128EEES8_NS7_ILi64EEEEEENS_10bfloat16_tEfNS_4arch4Sm80ELb0ELb0ELb1ELb0ELb1ELb0ELb0ELb0ELi2ELi4ELi4ELi4ELb0EEENS1_21CollectiveEpilogueBwdISA_SB_SD_Li256ELb0ELb0ELi2EEENS1_19SingleTileSchedulerILb0ELb0ELb0ELi128EEEEEEEEEvNT_6ParamsE$_ZZN4cute13to_mixed_bitsINS_5tupleIJNS1_IJNS_1CILi4EEENS2_ILi8EEEEEENS2_ILi2EEENS2_ILi1EEEEEENS1_IJNS1_IJNS2_ILi128EEENS2_ILi0EEEEEES4_SA_EEENS1_IJNS1_IJiiEEEiSA_EEEEEDaRKT_RKT0_RKT1_ENKUlDpRKT_E_clIJNS_9MixedBitsILj0ELj384EEENSU_ILj0ELj8EEENS2_ILj0EEEEEEDaSR_ - $_ZN7cutlass13device_kernelIN5flash19enable_sm80_to_sm89INS1_16FlashAttnBwdSm80INS1_25CollectiveMainloopBwdSm80ILi2ELi2EN4cute5tupleIJNS5_1CILi128EEES8_NS7_ILi64EEEEEENS_10bfloat16_tEfNS_4arch4Sm80ELb0ELb0ELb1ELb0ELb1ELb0ELb0ELb0ELi2ELi4ELi4ELi4ELb0EEENS1_21CollectiveEpilogueBwdISA_SB_SD_Li256ELb0ELb0ELi2EEENS1_19SingleTileSchedulerILb0ELb0ELb0ELi128EEEEEEEEEvNT_6ParamsE$_ZZN4cute13to_mixed_bitsINS_5tupleIJNS1_IJNS_1CILi4EEENS2_ILi8EEEEEENS2_ILi2EEENS2_ILi1EEEEEENS1_IJNS1_IJNS2_ILi0EEENS2_ILi64EEEEEES9_S9_EEENS1_IJNS1_IJiiEEEiS9_EEEEEDaRKT_RKT0_RKT1_ENKUlRKT_RKT0_RKT1_E_clIS5_SB_SD_EEDaSQ_ST_SW_)
$_ZN7cutlass13device_kernelIN5flash19enable_sm80_to_sm89INS1_16FlashAttnBwdSm80INS1_25CollectiveMainloopBwdSm80ILi2ELi2EN4cute5tupleIJNS5_1CILi128EEES8_NS7_ILi64EEEEEENS_10bfloat16_tEfNS_4arch4Sm80ELb0ELb0ELb1ELb0ELb1ELb0ELb0ELb0ELi2ELi4ELi4ELi4ELb0EEENS1_21CollectiveEpilogueBwdISA_SB_SD_Li256ELb0ELb0ELi2EEENS1_19SingleTileSchedulerILb0ELb0ELb0ELi128EEEEEEEEEvNT_6ParamsE$_ZZN4cute13to_mixed_bitsINS_5tupleIJNS1_IJNS_1CILi4EEENS2_ILi8EEEEEENS2_ILi2EEENS2_ILi1EEEEEENS1_IJNS1_IJNS2_ILi0EEENS2_ILi64EEEEEES9_S9_EEENS1_IJNS1_IJiiEEEiS9_EEEEEDaRKT_RKT0_RKT1_ENKUlRKT_RKT0_RKT1_E_clIS5_SB_SD_EEDaSQ_ST_SW_:
[----:B------:R-:W-:Y:S02]  /*baf0*/  MOV R2, 0xbb10 ;  /* 0x0000bb1000027802 */ /* 0x000fe40000000f00 */
[----:B------:R-:W-:Y:S05]  /*bb00*/  CALL.REL.NOINC `($_ZN7cutlass13device_kernelIN5flash19enable_sm80_to_sm89INS1_16FlashAttnBwdSm80INS1_25CollectiveMainloopBwdSm80ILi2ELi2EN4cute5tupleIJNS5_1CILi128EEES8_NS7_ILi64EEEEEENS_10bfloat16_tEfNS_4arch4Sm80ELb0ELb0ELb1ELb0ELb1ELb0ELb0ELb0ELi2ELi4ELi4ELi4ELb0EEENS1_21CollectiveEpilogueBwdISA_SB_SD_Li256ELb0ELb0ELi2EEENS1_19SingleTileSchedulerILb0ELb0ELb0ELi128EEEEEEEEEvNT_6ParamsE$_ZZN4cute13to_mixed_bitsINS_5tupleIJNS_1CILi4EEENS2_ILi8EEEEEENS1_IJNS2_ILi0EEENS2_ILi64EEEEEENS1_IJiiEEEEEDaRKT_RKT0_RKT1_ENKUlRKT_RKT0_RKT1_E_clIS4_S7_iEEDaSL_SO_SR_) ;  /* 0x0000038000007944 */ /* 0x000fea0003c00000 */
[----:B------:R-:W-:Y:S02]  /*bb10*/  MOV R2, 0xbb30 ;  /* 0x0000bb3000027802 */ /* 0x000fe40000000f00 */
[----:B------:R-:W-:Y:S05]  /*bb20*/  CALL.REL.NOINC `($_ZN7cutlass13device_kernelIN5flash19enable_sm80_to_sm89INS1_16FlashAttnBwdSm80INS1_25CollectiveMainloopBwdSm80ILi2ELi2EN4cute5tupleIJNS5_1CILi128EEES8_NS7_ILi64EEEEEENS_10bfloat16_tEfNS_4arch4Sm80ELb0ELb0ELb1ELb0ELb1ELb0ELb0ELb0ELi2ELi4ELi4ELi4ELb0EEENS1_21CollectiveEpilogueBwdISA_SB_SD_Li256ELb0ELb0ELi2EEENS1_19SingleTileSchedulerILb0ELb0ELb0ELi128EEEEEEEEEvNT_6ParamsE$_ZZN4cute13to_mixed_bitsINS_5tupleIJNS_1CILi4EEENS2_ILi8EEEEEENS1_IJNS2_ILi0EEENS2_ILi64EEEEEENS1_IJiiEEEEEDaRKT_RKT0_RKT1_ENKUlDpRKT_E_clIJNS2_ILj0EEENS_9MixedBitsILj0ELj448EEEEEEDaSM_) ;  /* 0x0000032000007944 */ /* 0x000fea0003c00000 */
[----:B------:R-:W-:Y:S02]  /*bb30*/  MOV R8, R6 ;  /* 0x0000000600087202 */ /* 0x000fe40000000f00 */
[----:B------:R-:W-:Y:S02]  /*bb40*/  MOV R9, 0x0 ;  /* 0x0000000000097802 */ /* 0x000fe40000000f00 */
[----:B------:R-:W-:Y:S02]  /*bb50*/  MOV R2, R3 ;  /* 0x0000000300027202 */ /* 0x000fe40000000f00 */
[----:B------:R-:W-:Y:S05]  /*bb60*/  RET.REL.NODEC R8 `(_ZN7cutlass13device_kernelIN5flash19enable_sm80_to_sm89INS1_16FlashAttnBwdSm80INS1_25CollectiveMainloopBwdSm80ILi2ELi2EN4cute5tupleIJNS5_1CILi128EEES8_NS7_ILi64EEEEEENS_10bfloat16_tEfNS_4arch4Sm80ELb0ELb0ELb1ELb0ELb1ELb0ELb0ELb0ELi2ELi4ELi4ELi4ELb0EEENS1_21CollectiveEpilogueBwdISA_SB_SD_Li256ELb0ELb0ELi2EEENS1_19SingleTileSchedulerILb0ELb0ELb0ELi128EEEEEEEEEvNT_6ParamsE) ;  /* 0xffff449008007950 */ /* 0x000fea0003c3ffff */
        .type           $_ZN7cutlass13device_kernelIN5flash19enable_sm80_to_sm89INS1_16FlashAttnBwdSm80INS1_25CollectiveMainloopBwdSm80ILi2ELi2EN4cute5tupleIJNS5_1CILi128EEES8_NS7_ILi64EEEEEENS_10bfloat16_tEfNS_4arch4Sm80ELb0ELb0ELb1ELb0ELb1ELb0ELb0ELb0ELi2ELi4ELi4ELi4ELb0EEENS1_21CollectiveEpilogueBwdISA_SB_SD_Li256ELb0ELb0ELi2EEENS1_19SingleTileSchedulerILb0ELb0ELb0ELi128EEEEEEEEEvNT_6ParamsE$_ZZN4cute13to_mixed_bitsINS_5tupleIJNS1_IJNS_1CILi4EEENS2_ILi8EEEEEENS2_ILi2EEENS2_ILi1EEEEEENS1_IJNS1_IJNS2_ILi128EEENS2_ILi0EEEEEES4_SA_EEENS1_IJNS1_IJiiEEEiSA_EEEEEDaRKT_RKT0_RKT1_ENKUlDpRKT_E_clIJNS_9MixedBitsILj0ELj384EEENSU_ILj0ELj8EEENS2_ILj0EEEEEEDaSR_,@function
        .size           $_ZN7cutlass13device_kernelIN5flash19enable_sm80_to_sm89INS1_16FlashAttnBwdSm80INS1_25CollectiveMainloopBwdSm80ILi2ELi2EN4cute5tupleIJNS5_1CILi128EEES8_NS7_ILi64EEEEEENS_10bfloat16_tEfNS_4arch4Sm80ELb0ELb0ELb1ELb0ELb1ELb0ELb0ELb0ELi2ELi4ELi4ELi4ELb0EEENS1_21CollectiveEpilogueBwdISA_SB_SD_Li256ELb0ELb0ELi2EEENS1_19SingleTileSchedulerILb0ELb0ELb0ELi128EEEEEEEEEvNT_6ParamsE$_ZZN4cute13to_mixed_bitsINS_5tupleIJNS1_IJNS_1CILi4EEENS2_ILi8EEEEEENS2_ILi2EEENS2_ILi1EEEEEENS1_IJNS1_IJNS2_ILi128EEENS2_ILi0EEEEEES4_SA_EEENS1_IJNS1_IJiiEEEiSA_EEEEEDaRKT_RKT0_RKT1_ENKUlDpRKT_E_clIJNS_9MixedBitsILj0ELj384EEENSU_ILj0ELj8EEENS2_ILj0EEEEEEDaSR_,($_ZN7cutlass13device_kernelIN5flash19enable_sm80_to_sm89INS1_16FlashAttnBwdSm80INS1_25CollectiveMainloopBwdSm80ILi2ELi2EN4cute5tupleIJNS5_1CILi128EEES8_NS7_ILi64EEEEEENS_10bfloat16_tEfNS_4arch4Sm80ELb0ELb0ELb1ELb0ELb1ELb0ELb0ELb0ELi2ELi4ELi4ELi4ELb0EEENS1_21CollectiveEpilogueBwdISA_SB_SD_Li256ELb0ELb0ELi2EEENS1_19SingleTileSchedulerILb0ELb0ELb0ELi128EEEEEEEEEvNT_6ParamsE$_ZZN4cute13to_mixed_bitsINS_5tupleIJNS1_IJNS_1CILi4EEENS2_ILi8EEEEEENS2_ILi2EEENS2_ILi1EEEEEENS1_IJNS1_IJNS2_ILi128EEENS2_ILi0EEEEEES4_SA_EEENS1_IJNS1_IJiiEEEiSA_EEEEEDaRKT_RKT0_RKT1_ENKUlRKT_RKT0_RKT1_E_clIS5_SB_SD_EEDaSQ_ST_SW_ - $_ZN7cutlass13device_kernelIN5flash19enable_sm80_to_sm89INS1_16FlashAttnBwdSm80INS1_25CollectiveMainloopBwdSm80ILi2ELi2EN4cute5tupleIJNS5_1CILi128EEES8_NS7_ILi64EEEEEENS_10bfloat16_tEfNS_4arch4Sm80ELb0ELb0ELb1ELb0ELb1ELb0ELb0ELb0ELi2ELi4ELi4ELi4ELb0EEENS1_21CollectiveEpilogueBwdISA_SB_SD_Li256ELb0ELb0ELi2EEENS1_19SingleTileSchedulerILb0ELb0ELb0ELi128EEEEEEEEEvNT_6ParamsE$_ZZN4cute13to_mixed_bitsINS_5tupleIJNS1_IJNS_1CILi4EEENS2_ILi8EEEEEENS2_ILi2EEENS2_ILi1EEEEEENS1_IJNS1_IJNS2_ILi128EEENS2_ILi0EEEEEES4_SA_EEENS1_IJNS1_IJiiEEEiSA_EEEEEDaRKT_RKT0_RKT1_ENKUlDpRKT_E_clIJNS_9MixedBitsILj0ELj384EEENSU_ILj0ELj8EEENS2_ILj0EEEEEEDaSR_)
$_ZN7cutlass13device_kernelIN5flash19enable_sm80_to_sm89INS1_16FlashAttnBwdSm80INS1_25CollectiveMainloopBwdSm80ILi2ELi2EN4cute5tupleIJNS5_1CILi128EEES8_NS7_ILi64EEEEEENS_10bfloat16_tEfNS_4arch4Sm80ELb0ELb0ELb1ELb0ELb1ELb0ELb0ELb0ELi2ELi4ELi4ELi4ELb0EEENS1_21CollectiveEpilogueBwdISA_SB_SD_Li256ELb0ELb0ELi2EEENS1_19SingleTileSchedulerILb0ELb0ELb0ELi128EEEEEEEEEvNT_6ParamsE$_ZZN4cute13to_mixed_bitsINS_5tupleIJNS1_IJNS_1CILi4EEENS2_ILi8EEEEEENS2_ILi2EEENS2_ILi1EEEEEENS1_IJNS1_IJNS2_ILi128EEENS2_ILi0EEEEEES4_SA_EEENS1_IJNS1_IJiiEEEiSA_EEEEEDaRKT_RKT0_RKT1_ENKUlDpRKT_E_clIJNS_9MixedBitsILj0ELj384EEENSU_ILj0ELj8EEENS2_ILj0EEEEEEDaSR_:
[----:B------:R-:W-:-:S04]  /*bb70*/  LOP3.LUT R6, R5, 0x8, RZ, 0xc0, !PT ;  /* 0x0000000805067812 */ /* 0x000fc800078ec0ff */
[----:B------:R-:W-:Y:S01]  /*bb80*/  LOP3.LUT R11, R6, 0x188, R3, 0x78, !PT ;  /* 0x00000188060b7812 */ /* 0x000fe200078e7803 */
[----:B------:R-:W-:-:S04]  /*bb90*/  IMAD.MOV.U32 R3, RZ, RZ, 0x0 ;  /* 0x00000000ff037424 */ /* 0x000fc800078e00ff */
[----:B------:R-:W-:Y:S05]  /*bba0*/  RET.REL.NODEC R2 `(_ZN7cutlass13device_kernelIN5flash19enable_sm80_to_sm89INS1_16FlashAttnBwdSm80INS1_25CollectiveMainloopBwdSm80ILi2ELi2EN4cute5tupleIJNS5_1CILi128EEES8_NS7_ILi64EEEEEENS_10bfloat16_tEfNS_4arch4Sm80ELb0ELb0ELb1ELb0ELb1ELb0ELb0ELb0ELi2ELi4ELi4ELi4ELb0EEENS1_21CollectiveEpilogueBwdISA_SB_SD_Li256ELb0ELb0ELi2EEENS1_19SingleTileSchedulerILb0ELb0ELb0ELi128EEEEEEEEEvNT_6ParamsE) ;  /* 0xffff445002007950 */ /* 0x000fea0003c3ffff */
        .type           $_ZN7cutlass13device_kernelIN5flash19enable_sm80_to_sm89INS1_16FlashAttnBwdSm80INS1_25CollectiveMainloopBwdSm80ILi2ELi2EN4cute5tupleIJNS5_1CILi128EEES8_NS7_ILi64EEEEEENS_10bfloat16_tEfNS_4arch4Sm80ELb0ELb0ELb1ELb0ELb1ELb0ELb0ELb0ELi2ELi4ELi4ELi4ELb0EEENS1_21CollectiveEpilogueBwdISA_SB_SD_Li256ELb0ELb0ELi2EEENS1_19SingleTileSchedulerILb0ELb0ELb0ELi128EEEEEEEEEvNT_6ParamsE$_ZZN4cute13to_mixed_bitsINS_5tupleIJNS1_IJNS_1CILi4EEENS2_ILi8EEEEEENS2_ILi2EEENS2_ILi1EEEEEENS1_IJNS1_IJNS2_ILi128EEENS2_ILi0EEEEEES4_SA_EEENS1_IJNS1_IJiiEEEiSA_EEEEEDaRKT_RKT0_RKT1_ENKUlRKT_RKT0_RKT1_E_clIS5_SB_SD_EEDaSQ_ST_SW_,@function
        .size           $_ZN7cutlass13device_kernelIN5flash19enable_sm80_to_sm89INS1_16FlashAttnBwdSm80INS1_25CollectiveMainloopBwdSm80ILi2ELi2EN4cute5tupleIJNS5_1CILi128EEES8_NS7_ILi64EEEEEENS_10bfloat16_tEfNS_4arch4Sm80ELb0ELb0ELb1ELb0ELb1ELb0ELb0ELb0ELi2ELi4ELi4ELi4ELb0EEENS1_21CollectiveEpilogueBwdISA_SB_SD_Li256ELb0ELb0ELi2EEENS1_19SingleTileSchedulerILb0ELb0ELb0ELi128EEEEEEEEEvNT_6ParamsE$_ZZN4cute13to_mixed_bitsINS_5tupleIJNS1_IJNS_1CILi4EEENS2_ILi8EEEEEENS2_ILi2EEENS2_ILi1EEEEEENS1_IJNS1_IJNS2_ILi128EEENS2_ILi0EEEEEES4_SA_EEENS1_IJNS1_IJiiEEEiSA_EEEEEDaRKT_RKT0_RKT1_ENKUlRKT_RKT0_RKT1_E_clIS5_SB_SD_EEDaSQ_ST_SW_,($_ZN7cutlass13device_kernelIN5flash19enable_sm80_to_sm89INS1_16FlashAttnBwdSm80INS1_25CollectiveMainloopBwdSm80ILi2ELi2EN4cute5tupleIJNS5_1CILi128EEES8_NS7_ILi64EEEEEENS_10bfloat16_tEfNS_4arch4Sm80ELb0ELb0ELb1ELb0ELb1ELb0ELb0ELb0ELi2ELi4ELi4ELi4ELb0EEENS1_21CollectiveEpilogueBwdISA_SB_SD_Li256ELb0ELb0ELi2EEENS1_19SingleTileSchedulerILb0ELb0ELb0ELi128EEEEEEEEEvNT_6ParamsE$_ZZN4cute13to_mixed_bitsINS_5tupleIJNS1_IJNS_1CILi4EEENS2_ILi8EEEEEENS2_ILi2EEENS2_ILi1EEEEEENS1_IJNS1_IJNS2_ILi128EEENS2_ILi0EEEEEES4_SA_EEENS1_IJNS1_IJiiEEEiSA_EEEEEDaRKT_RKT0_RKT1_ENKUlRKT_RKT0_RKT1_E_clIS6_S4_iEEDaSQ_ST_SW_ - $_ZN7cutlass13device_kernelIN5flash19enable_sm80_to_sm89INS1_16FlashAttnBwdSm80INS1_25CollectiveMainloopBwdSm80ILi2ELi2EN4cute5tupleIJNS5_1CILi128EEES8_NS7_ILi64EEEEEENS_10bfloat16_tEfNS_4arch4Sm80ELb0ELb0ELb1ELb0ELb1ELb0ELb0ELb0ELi2ELi4ELi4ELi4ELb0EEENS1_21CollectiveEpilogueBwdISA_SB_SD_Li256ELb0ELb0ELi2EEENS1_19SingleTileSchedulerILb0ELb0ELb0ELi128EEEEEEEEEvNT_6ParamsE$_ZZN4cute13to_mixed_bitsINS_5tupleIJNS1_IJNS_1CILi4EEENS2_ILi8EEEEEENS2_ILi2EEENS2_ILi1EEEEEENS1_IJNS1_IJNS2_ILi128EEENS2_ILi0EEEEEES4_SA_EEENS1_IJNS1_IJiiEEEiSA_EEEEEDaRKT_RKT0_RKT1_ENKUlRKT_RKT0_RKT1_E_clIS5_SB_SD_EEDaSQ_ST_SW_)
$_ZN7cutlass13device_kernelIN5flash19enable_sm80_to_sm89INS1_16FlashAttnBwdSm80INS1_25CollectiveMainloopBwdSm80ILi2ELi2EN4cute5tupleIJNS5_1CILi128EEES8_NS7_ILi64EEEEEENS_10bfloat16_tEfNS_4arch4Sm80ELb0ELb0ELb1ELb0ELb1ELb0ELb0ELb0ELi2ELi4ELi4ELi4ELb0EEENS1_21CollectiveEpilogueBwdISA_SB_SD_Li256ELb0ELb0ELi2EEENS1_19SingleTileSchedulerILb0ELb0ELb0ELi128EEEEEEEEEvNT_6ParamsE$_ZZN4cute13to_mixed_bitsINS_5tupleIJNS1_IJNS_1CILi4EEENS2_ILi8EEEEEENS2_ILi2EEENS2_ILi1EEEEEENS1_IJNS1_IJNS2_ILi128EEENS2_ILi0EEEEEES4_SA_EEENS1_IJNS1_IJiiEEEiSA_EEEEEDaRKT_RKT0_RKT1_ENKUlRKT_RKT0_RKT1_E_clIS5_SB_SD_EEDaSQ_ST_SW_:
[----:B------:R-:W-:Y:S02]  /*bbb0*/  MOV R3, R2 ;  /* 0x0000000200037202 */ /* 0x000fe40000000f00 */
[----:B------:R-:W-:Y:S02]  /*bbc0*/  MOV R2, 0xbbe0 ;  /* 0x0000bbe000027802 */ /* 0x000fe40000000f00 */
[----:B------:R-:W-:Y:S05]  /*bbd0*/  CALL.REL.NOINC `($_ZN7cutlass13device_kernelIN5flash19enable_sm80_to_sm89INS1_16FlashAttnBwdSm80INS1_25CollectiveMainloopBwdSm80ILi2ELi2EN4cute5tupleIJNS5_1CILi128EEES8_NS7_ILi64EEEEEENS_10bfloat16_tEfNS_4arch4Sm80ELb0ELb0ELb1ELb0ELb1ELb0ELb0ELb0ELi2ELi4ELi4ELi4ELb0EEENS1_21CollectiveEpilogueBwdISA_SB_SD_Li256ELb0ELb0ELi2EEENS1_19SingleTileSchedulerILb0ELb0ELb0ELi128EEEEEEEEEvNT_6ParamsE$_ZZN4cute13to_mixed_bitsINS_5tupleIJNS_1CILi4EEENS2_ILi8EEEEEENS1_IJNS2_ILi128EEENS2_ILi0EEEEEENS1_IJiiEEEEEDaRKT_RKT0_RKT1_ENKUlRKT_RKT0_RKT1_E_clIS3_S6_iEEDaSL_SO_SR_) ;  /* 0x0000034000007944 */ /* 0x000fea0003c00000 */
[----:B------:R-:W-:Y:S02]  /*bbe0*/  MOV R2, 0xbc00 ;  /* 0x0000bc0000027802 */ /* 0x000fe40000000f00 */
[----:B------:R-:W-:Y:S05]  /*bbf0*/  CALL.REL.NOINC `($_ZN7cutlass13device_kernelIN5flash19enable_sm80_to_sm89INS1_16FlashAttnBwdSm80INS1_25CollectiveMainloopBwdSm80ILi2ELi2EN4cute5tupleIJNS5_1CILi128EEES8_NS7_ILi64EEEEEENS_10bfloat16_tEfNS_4arch4Sm80ELb0ELb0ELb1ELb0ELb1ELb0ELb0ELb0ELi2ELi4ELi4ELi4ELb0EEENS1_21CollectiveEpilogueBwdISA_SB_SD_Li256ELb0ELb0ELi2EEENS1_19SingleTileSchedulerILb0ELb0ELb0ELi128EEEEEEEEEvNT_6ParamsE$_ZZN4cute13to_mixed_bitsINS_5tupleIJNS_1CILi4EEENS2_ILi8EEEEEENS1_IJNS2_ILi128EEENS2_ILi0EEEEEENS1_IJiiEEEEEDaRKT_RKT0_RKT1_ENKUlDpRKT_E_clIJNS_9MixedBitsILj0ELj384EEENS2_ILj0EEEEEEDaSM_) ;  /* 0x000002e000007944 */ /* 0x000fea0003c00000 */
[----:B------:R-:W-:Y:S02]  /*bc00*/  MOV R8, R6 ;  /* 0x0000000600087202 */ /* 0x000fe40000000f00 */
[----:B------:R-:W-:-:S04]  /*bc10*/  MOV R9, 0x0 ;  /* 0x0000000000097802 */ /* 0x000fc80000000f00 */
[----:B------:R-:W-:Y:S05]  /*bc20*/  RET.REL.NODEC R8 `(_ZN7cutlass13device_kernelIN5flash19enable_sm80_to_sm89INS1_16FlashAttnBwdSm80INS1_25CollectiveMainloopBwdSm80ILi2ELi2EN4cute5tupleIJNS5_1CILi128EEES8_NS7_ILi64EEEEEENS_10bfloat16_tEfNS_4arch4Sm80ELb0ELb0ELb1ELb0ELb1ELb0ELb0ELb0ELi2ELi4ELi4ELi4ELb0EEENS1_21CollectiveEpilogueBwdISA_SB_SD_Li256ELb0ELb0ELi2EEENS1_19SingleTileSchedulerILb0ELb0ELb0ELi128EEEEEEEEEvNT_6ParamsE) ;  /* 0xffff43d008007950 */ /* 0x000fea0003c3ffff */
        .type           $_ZN7cutlass13device_kernelIN5flash19enable_sm80_to_sm89INS1_16FlashAttnBwdSm80INS1_25CollectiveMainloopBwdSm80ILi2ELi2EN4cute5tupleIJNS5_1CILi128EEES8_NS7_ILi64EEEEEENS_10bfloat16_tEfNS_4arch4Sm80ELb0ELb0ELb1ELb0ELb1ELb0ELb0ELb0ELi2ELi4ELi4ELi4ELb0EEENS1_21CollectiveEpilogueBwdISA_SB_SD_Li256ELb0ELb0ELi2EEENS1_19SingleTileSchedulerILb0ELb0ELb0ELi128EEEEEEEEEvNT_6ParamsE$_ZZN4cute13to_mixed_bitsINS_5tupleIJNS1_IJNS_1CILi4EEENS2_ILi8EEEEEENS2_ILi2EEENS2_ILi1EEEEEENS1_IJNS1_IJNS2_ILi128EEENS2_ILi0EEEEEES4_SA_EEENS1_IJNS1_IJiiEEEiSA_EEEEEDaRKT_RKT0_RKT1_ENKUlRKT_RKT0_RKT1_E_clIS6_S4_iEEDaSQ_ST_SW_,@function
        .size           $_ZN7cutlass13device_kernelIN5flash19enable_sm80_to_sm89INS1_16FlashAttnBwdSm80INS1_25CollectiveMainloopBwdSm80ILi2ELi2EN4cute5tupleIJNS5_1CILi128EEES8_NS7_ILi64EEEEEENS_10bfloat16_tEfNS_4arch4Sm80ELb0ELb0ELb1ELb0ELb1ELb0ELb0ELb0ELi2ELi4ELi4ELi4ELb0EEENS1_21CollectiveEpilogueBwdISA_SB_SD_Li256ELb0ELb0ELi2EEENS1_19SingleTileSchedulerILb0ELb0ELb0ELi128EEEEEEEEEvNT_6ParamsE$_ZZN4cute13to_mixed_bitsINS_5tupleIJNS1_IJNS_1CILi4EEENS2_ILi8EEEEEENS2_ILi2EEENS2_ILi1EEEEEENS1_IJNS1_IJNS2_ILi128EEENS2_ILi0EEEEEES4_SA_EEENS1_IJNS1_IJiiEEEiSA_EEEEEDaRKT_RKT0_RKT1_ENKUlRKT_RKT0_RKT1_E_clIS6_S4_iEEDaSQ_ST_SW_,($_ZN7cutlass13device_kernelIN5flash19enable_sm80_to_sm89INS1_16FlashAttnBwdSm80INS1_25CollectiveMainloopBwdSm80ILi2ELi2EN4cute5tupleIJNS5_1CILi128EEES8_NS7_ILi64EEEEEENS_10bfloat16_tEfNS_4arch4Sm80ELb0ELb0ELb1ELb0ELb1ELb0ELb0ELb0ELi2ELi4ELi4ELi4ELb0EEENS1_21CollectiveEpilogueBwdISA_SB_SD_Li256ELb0ELb0ELi2EEENS1_19SingleTileSchedulerILb0ELb0ELb0ELi128EEEEEEEEEvNT_6ParamsE$_ZZN4cute13to_mixed_bitsINS_5tupleIJNS1_IJNS_1CILi4EEENS2_ILi8EEEEEES3_NS2_ILi1EEEEEENS1_IJNS1_IJNS2_ILi0EEENS2_ILi64EEEEEES8_S8_EEENS1_IJNS1_IJiiEEEiS8_EEEEEDaRKT_RKT0_RKT1_ENKUlDpRKT_E_clIJNS_9MixedBitsILj0ELj448EEENS2_ILj0EEESV_EEEDaSQ_ - $_ZN7cutlass13device_kernelIN5flash19enable_sm80_to_sm89INS1_16FlashAttnBwdSm80INS1_25CollectiveMainloopBwdSm80ILi2ELi2EN4cute5tupleIJNS5_1CILi128EEES8_NS7_ILi64EEEEEENS_10bfloat16_tEfNS_4arch4Sm80ELb0ELb0ELb1ELb0ELb1ELb0ELb0ELb0ELi2ELi4ELi4ELi4ELb0EEENS1_21CollectiveEpilogueBwdISA_SB_SD_Li256ELb0ELb0ELi2EEENS1_19SingleTileSchedulerILb0ELb0ELb0ELi128EEEEEEEEEvNT_6ParamsE$_ZZN4cute13to_mixed_bitsINS_5tupleIJNS1_IJNS_1CILi4EEENS2_ILi8EEEEEENS2_ILi2EEENS2_ILi1EEEEEENS1_IJNS1_IJNS2_ILi128EEENS2_ILi0EEEEEES4_SA_EEENS1_IJNS1_IJiiEEEiSA_EEEEEDaRKT_RKT0_RKT1_ENKUlRKT_RKT0_RKT1_E_clIS6_S4_iEEDaSQ_ST_SW_)
$_ZN7cutlass13device_kernelIN5flash19enable_sm80_to_sm89INS1_16FlashAttnBwdSm80INS1_25CollectiveMainloopBwdSm80ILi2ELi2EN4cute5tupleIJNS5_1CILi128EEES8_NS7_ILi64EEEEEENS_10bfloat16_tEfNS_4arch4Sm80ELb0ELb0ELb1ELb0ELb1ELb0ELb0ELb0ELi2ELi4ELi4ELi4ELb0EEENS1_21CollectiveEpilogueBwdISA_SB_SD_Li256ELb0ELb0ELi2EEENS1_19SingleTileSchedulerILb0ELb0ELb0ELi128EEEEEEEEEvNT_6ParamsE$_ZZN4cute13to_mixed_bitsINS_5tupleIJNS1_IJNS_1CILi4EEENS2_ILi8EEEEEENS2_ILi2EEENS2_ILi1EEEEEENS1_IJNS1_IJNS2_ILi128EEENS2_ILi0EEEEEES4_SA_EEENS1_IJNS1_IJiiEEEiSA_EEEEEDaRKT_RKT0_RKT1_ENKUlRKT_RKT0_RKT1_E_clIS6_S4_iEEDaSQ_ST_SW_:
[----:B------:R-:W-:Y:S01]  /*bc30*/  MOV R8, R6 ;  /* 0x0000000600087202 */ /* 0x000fe20000000f00 */
[----:B------:R-:W-:Y:S02]  /*bc40*/  IMAD.MOV.U32 R9, RZ, RZ, 0x0 ;  /* 0x00000000ff097424 */ /* 0x000fe400078e00ff */
[----:B------:R-:W-:-:S05]  /*bc50*/  IMAD.SHL.U32 R2, R37, 0x8, RZ ;  /* 0x0000000825027824 */ /* 0x000fca00078e00ff */
[----:B------:R-:W-:Y:S01]  /*bc60*/  LOP3.LUT R2, R2, 0x8, RZ, 0xc0, !PT ;  /* 0x0000000802027812 */ /* 0x000fe200078ec0ff */
[----:B------:R-:W-:Y:S06]  /*bc70*/  RET.REL.NODEC R8 `(_ZN7cutlass13device_kernelIN5flash19enable_sm80_to_sm89INS1_16FlashAttnBwdSm80INS1_25CollectiveMainloopBwdSm80ILi2ELi2EN4cute5tupleIJNS5_1CILi128EEES8_NS7_ILi64EEEEEENS_10bfloat16_tEfNS_4arch4Sm80ELb0ELb0ELb1ELb0ELb1ELb0ELb0ELb0ELi2ELi4ELi4ELi4ELb0EEENS1_21CollectiveEpilogueBwdISA_SB_SD_Li256ELb0ELb0ELi2EEENS1_19SingleTileSchedulerILb0ELb0ELb0ELi128EEEEEEEEEvNT_6ParamsE) ;  /* 0xffff438008007950 */ /* 0x000fec0003c3ffff */
        .type           $_ZN7cutlass13device_kernelIN5flash19enable_sm80_to_sm89INS1_16FlashAttnBwdSm80INS1_25CollectiveMainloopBwdSm80ILi2ELi2EN4cute5tupleIJNS5_1CILi128EEES8_NS7_ILi64EEEEEENS_10bfloat16_tEfNS_4arch4Sm80ELb0ELb0ELb1ELb0ELb1ELb0ELb0ELb0ELi2ELi4ELi4ELi4ELb0EEENS1_21CollectiveEpilogueBwdISA_SB_SD_Li256ELb0ELb0ELi2EEENS1_19SingleTileSchedulerILb0ELb0ELb0ELi128EEEEEEEEEvNT_6ParamsE$_ZZN4cute13to_mixed_bitsINS_5tupleIJNS1_IJNS_1CILi4EEENS2_ILi8EEEEEES3_NS2_ILi1EEEEEENS1_IJNS1_IJNS2_ILi0EEENS2_ILi64EEEEEES8_S8_EEENS1_IJNS1_IJiiEEEiS8_EEEEEDaRKT_RKT0_RKT1_ENKUlDpRKT_E_clIJNS_9MixedBitsILj0ELj448EEENS2_ILj0EEESV_EEEDaSQ_,@function
        .size           $_ZN7cutlass13device_kernelIN5flash19enable_sm80_to_sm89INS1_16FlashAttnBwdSm80INS1_25CollectiveMainloopBwdSm80ILi2ELi2EN4cute5tupleIJNS5_1CILi128EEES8_NS7_ILi64EEEEEENS_10bfloat16_tEfNS_4arch4Sm80ELb0ELb0ELb1ELb0ELb1ELb0ELb0ELb0ELi2ELi4ELi4ELi4ELb0EEENS1_21CollectiveEpilogueBwdISA_SB_SD_Li256ELb0ELb0ELi2EEENS1_19SingleTileSchedulerILb0ELb0ELb0ELi128EEEEEEEEEvNT_6ParamsE$_ZZN4cute13to_mixed_bitsINS_5tupleIJNS1_IJNS_1CILi4EEENS2_ILi8EEEEEES3_NS2_ILi1EEEEEENS1_IJNS1_IJNS2_ILi0EEENS2_ILi64EEEEEES8_S8_EEENS1_IJNS1_IJiiEEEiS8_EEEEEDaRKT_RKT0_RKT1_ENKUlDpRKT_E_clIJNS_9MixedBitsILj0ELj448EEENS2_ILj0EEESV_EEEDaSQ_,($_ZN7cutlass13device_kernelIN5flash19enable_sm80_to_sm89INS1_16FlashAttnBwdSm80INS1_25CollectiveMainloopBwdSm80ILi2ELi2EN4cute5tupleIJNS5_1CILi128EEES8_NS7_ILi64EEEEEENS_10bfloat16_tEfNS_4arch4Sm80ELb0ELb0ELb1ELb0ELb1ELb0ELb0ELb0ELi2ELi4ELi4ELi4ELb0EEENS1_21CollectiveEpilogueBwdISA_SB_SD_Li256ELb0ELb0ELi2EEENS1_19SingleTileSchedulerILb0ELb0ELb0ELi128EEEEEEEEEvNT_6ParamsE$_ZZN4cute13to_mixed_bitsINS_5tupleIJNS1_IJNS_1CILi4EEENS2_ILi8EEEEEES3_NS2_ILi1EEEEEENS1_IJNS1_IJNS2_ILi0EEENS2_ILi64EEEEEES8_S8_EEENS1_IJNS1_IJiiEEEiS8_EEEEEDaRKT_RKT0_RKT1_ENKUlRKT_RKT0_RKT1_E_clIS5_SA_SC_EEDaSP_SS_SV_ - $_ZN7cutlass13device_kernelIN5flash19enable_sm80_to_sm89INS1_16FlashAttnBwdSm80INS1_25CollectiveMainloopBwdSm80ILi2ELi2EN4cute5tupleIJNS5_1CILi128EEES8_NS7_ILi64EEEEEENS_10bfloat16_tEfNS_4arch4Sm80ELb0ELb0ELb1ELb0ELb1ELb0ELb0ELb0ELi2ELi4ELi4ELi4ELb0EEENS1_21CollectiveEpilogueBwdISA_SB_SD_Li256ELb0ELb0ELi2EEENS1_19SingleTileSchedulerILb0ELb0ELb0ELi128EEEEEEEEEvNT_6ParamsE$_ZZN4cute13to_mixed_bitsINS_5tupleIJNS1_IJNS_1CILi4EEENS2_ILi8EEEEEES3_NS2_ILi1EEEEEENS1_IJNS1_IJNS2_ILi0EEENS2_ILi64EEEEEES8_S8_EEENS1_IJNS1_IJiiEEEiS8_EEEEEDaRKT_RKT0_RKT1_ENKUlDpRKT_E_clIJNS_9MixedBitsILj0ELj448EEENS2_ILj0EEESV_EEEDaSQ_)
$_ZN7cutlass13device_kernelIN5flash19enable_sm80_to_sm89INS1_16FlashAttnBwdSm80INS1_25CollectiveMainloopBwdSm80ILi2ELi2EN4cute5tupleIJNS5_1CILi128EEES8_NS7_ILi64EEEEEENS_10bfloat16_tEfNS_4arch4Sm80ELb0ELb0ELb1ELb0ELb1ELb0ELb0ELb0ELi2ELi4ELi4ELi4ELb0EEENS1_21CollectiveEpilogueBwdISA_SB_SD_Li256ELb0ELb0ELi2EEENS1_19SingleTileSchedulerILb0ELb0ELb0ELi128EEEEEEEEEvNT_6ParamsE$_ZZN4cute13to_mixed_bitsINS_5tupleIJNS1_IJNS_1CILi4EEENS2_ILi8EEEEEES3_NS2_ILi1EEEEEENS1_IJNS1_IJNS2_ILi0EEENS2_ILi64EEEEEES8_S8_EEENS1_IJNS1_IJiiEEEiS8_EEEEEDaRKT_RKT0_RKT1_ENKUlDpRKT_E_clIJNS_9MixedBitsILj0ELj448EEENS2_ILj0EEESV_EEEDaSQ_:
[----:B------:R-:W-:Y:S02]  /*bc80*/  MOV R3, 0x0 ;  /* 0x0000000000037802 */ /* 0x000fe40000000f00 */
[----:B------:R-:W-:Y:S02]  /*bc90*/  LOP3.LUT R75, R75, 0x1c0, RZ, 0xc0, !PT ;  /* 0x000001c04b4b7812 */ /* 0x000fe400078ec0ff */
[----:B------:R-:W-:Y:S05]  /*bca0*/  RET.REL.NODEC R2 `(_ZN7cutlass13device_kernelIN5flash19enable_sm80_to_sm89INS1_16FlashAttnBwdSm80INS1_25CollectiveMainloopBwdSm80ILi2ELi2EN4cute5tupleIJNS5_1CILi128EEES8_NS7_ILi64EEEEEENS_10bfloat16_tEfNS_4arch4Sm80ELb0ELb0ELb1ELb0ELb1ELb0ELb0ELb0ELi2ELi4ELi4ELi4ELb0EEENS1_21CollectiveEpilogueBwdISA_SB_SD_Li256ELb0ELb0ELi2EEENS1_19SingleTileSchedulerILb0ELb0ELb0ELi128EEEEEEEEEvNT_6ParamsE) ;  /* 0xffff435002007950 */ /* 0x000fea0003c3ffff */
        .type           $_ZN7cutlass13device_kernelIN5flash19enable_sm80_to_sm89INS1_16FlashAttnBwdSm80INS1_25CollectiveMainloopBwdSm80ILi2ELi2EN4cute5tupleIJNS5_1CILi128EEES8_NS7_ILi64EEEEEENS_10bfloat16_tEfNS_4arch4Sm80ELb0ELb0ELb1ELb0ELb1ELb0ELb0ELb0ELi2ELi4ELi4ELi4ELb0EEENS1_21CollectiveEpilogueBwdISA_SB_SD_Li256ELb0ELb0ELi2EEENS1_19SingleTileSchedulerILb0ELb0ELb0ELi128EEEEEEEEEvNT_6ParamsE$_ZZN4cute13to_mixed_bitsINS_5tupleIJNS1_IJNS_1CILi4EEENS2_ILi8EEEEEES3_NS2_ILi1EEEEEENS1_IJNS1_IJNS2_ILi0EEENS2_ILi64EEEEEES8_S8_EEENS1_IJNS1_IJiiEEEiS8_EEEEEDaRKT_RKT0_RKT1_ENKUlRKT_RKT0_RKT1_E_clIS5_SA_SC_EEDaSP_SS_SV_,@function
        .size           $_ZN7cutlass13device_kernelIN5flash19enable_sm80_to_sm89INS1_16FlashAttnBwdSm80INS1_25CollectiveMainloopBwdSm80ILi2ELi2EN4cute5tupleIJNS5_1CILi128EEES8_NS7_ILi64EEEEEENS_10bfloat16_tEfNS_4arch4Sm80ELb0ELb0ELb1ELb0ELb1ELb0ELb0ELb0ELi2ELi4ELi4ELi4ELb0EEENS1_21CollectiveEpilogueBwdISA_SB_SD_Li256ELb0ELb0ELi2EEENS1_19SingleTileSchedulerILb0ELb0ELb0ELi128EEEEEEEEEvNT_6ParamsE$_ZZN4cute13to_mixed_bitsINS_5tupleIJNS1_IJNS_1CILi4EEENS2_ILi8EEEEEES3_NS2_ILi1EEEEEENS1_IJNS1_IJNS2_ILi0EEENS2_ILi64EEEEEES8_S8_EEENS1_IJNS1_IJiiEEEiS8_EEEEEDaRKT_RKT0_RKT1_ENKUlRKT_RKT0_RKT1_E_clIS5_SA_SC_EEDaSP_SS_SV_,($_ZN7cutlass13device_kernelIN5flash19enable_sm80_to_sm89INS1_16FlashAttnBwdSm80INS1_25CollectiveMainloopBwdSm80ILi2ELi2EN4cute5tupleIJNS5_1CILi128EEES8_NS7_ILi64EEEEEENS_10bfloat16_tEfNS_4arch4Sm80ELb0ELb0ELb1ELb0ELb1ELb0ELb0ELb0ELi2ELi4ELi4ELi4ELb0EEENS1_21CollectiveEpilogueBwdISA_SB_SD_Li256ELb0ELb0ELi2EEENS1_19SingleTileSchedulerILb0ELb0ELb0ELi128EEEEEEEEEvNT_6ParamsE$_ZZN4cute13to_mixed_bitsINS_5tupleIJNS1_IJNS_1CILi4EEENS2_ILi8EEEEEES3_NS2_ILi1EEEEEENS1_IJNS1_IJNS2_ILi128EEENS2_ILi0EEEEEENS2_ILi16EEES9_EEENS1_IJNS1_IJiiEEEiS9_EEEEEDaRKT_RKT0_RKT1_ENKUlDpRKT_E_clIJNS_9MixedBitsILj0ELj384EEENSU_ILj0ELj48EEENS2_ILj0EEEEEEDaSR_ - $_ZN7cutlass13device_kernelIN5flash19enable_sm80_to_sm89INS1_16FlashAttnBwdSm80INS1_25CollectiveMainloopBwdSm80ILi2ELi2EN4cute5tupleIJNS5_1CILi128EEES8_NS7_ILi64EEEEEENS_10bfloat16_tEfNS_4arch4Sm80ELb0ELb0ELb1ELb0ELb1ELb0ELb0ELb0ELi2ELi4ELi4ELi4ELb0EEENS1_21CollectiveEpilogueBwdISA_SB_SD_Li256ELb0ELb0ELi2EEENS1_19SingleTileSchedulerILb0ELb0ELb0ELi128EEEEEEEEEvNT_6ParamsE$_ZZN4cute13to_mixed_bitsINS_5tupleIJNS1_IJNS_1CILi4EEENS2_ILi8EEEEEES3_NS2_ILi1EEEEEENS1_IJNS1_IJNS2_ILi0EEENS2_ILi64EEEEEES8_S8_EEENS1_IJNS1_IJiiEEEiS8_EEEEEDaRKT_RKT0_RKT1_ENKUlRKT_RKT0_RKT1_E_clIS5_SA_SC_EEDaSP_SS_SV_)
$_ZN7cutlass13device_kernelIN5flash19enable_sm80_to_sm89INS1_16FlashAttnBwdSm80INS1_25CollectiveMainloopBwdSm80ILi2ELi2EN4cute5tupleIJNS5_1CILi128EEES8_NS7_ILi64EEEEEENS_10bfloat16_tEfNS_4arch4Sm80ELb0ELb0ELb1ELb0ELb1ELb0ELb0ELb0ELi2ELi4ELi4ELi4ELb0EEENS1_21CollectiveEpilogueBwdISA_SB_SD_Li256ELb0ELb0ELi2EEENS1_19SingleTileSchedulerILb0ELb0ELb0ELi128EEEEEEEEEvNT_6ParamsE$_ZZN4cute13to_mixed_bitsINS_5tupleIJNS1_IJNS_1CILi4EEENS2_ILi8EEEEEES3_NS2_ILi1EEEEEENS1_IJNS1_IJNS2_ILi0EEENS2_ILi64EEEEEES8_S8_EEENS1_IJNS1_IJiiEEEiS8_EEEEEDaRKT_RKT0_RKT1_ENKUlRKT_RKT0_RKT1_E_clIS5_SA_SC_EEDaSP_SS_SV_:
[----:B------:R-:W-:Y:S02]  /*bcb0*/  MOV R2, 0xbcd0 ;  /* 0x0000bcd000027802 */ /* 0x000fe40000000f00 */
[----:B------:R-:W-:Y:S05]  /*bcc0*/  CALL.REL.NOINC `($_ZN7cutlass13device_kernelIN5flash19enable_sm80_to_sm89INS1_16FlashAttnBwdSm80INS1_25CollectiveMainloopBwdSm80ILi2ELi2EN4cute5tupleIJNS5_1CILi128EEES8_NS7_ILi64EEEEEENS_10bfloat16_tEfNS_4arch4Sm80ELb0ELb0ELb1ELb0ELb1ELb0ELb0ELb0ELi2ELi4ELi4ELi4ELb0EEENS1_21CollectiveEpilogueBwdISA_SB_SD_Li256ELb0ELb0ELi2EEENS1_19SingleTileSchedulerILb0ELb0ELb0ELi128EEEEEEEEEvNT_6ParamsE$_ZZN4cute13to_mixed_bitsINS_5tupleIJNS_1CILi4EEENS2_ILi8EEEEEENS1_IJNS2_ILi0EEENS2_ILi64EEEEEENS1_IJiiEEEEEDaRKT_RKT0_RKT1_ENKUlRKT_RKT0_RKT1_E_clIS4_S7_iEEDaSL_SO_SR_) ;  /* 0x000001c000007944 */ /* 0x000fea0003c00000 */
[----:B------:R-:W-:Y:S02]  /*bcd0*/  MOV R2, 0xbcf0 ;  /* 0x0000bcf000027802 */ /* 0x000fe40000000f00 */
[----:B------:R-:W-:Y:S05]  /*bce0*/  CALL.REL.NOINC `($_ZN7cutlass13device_kernelIN5flash19enable_sm80_to_sm89INS1_16FlashAttnBwdSm80INS1_25CollectiveMainloopBwdSm80ILi2ELi2EN4cute5tupleIJNS5_1CILi128EEES8_NS7_ILi64EEEEEENS_10bfloat16_tEfNS_4arch4Sm80ELb0ELb0ELb1ELb0ELb1ELb0ELb0ELb0ELi2ELi4ELi4ELi4ELb0EEENS1_21CollectiveEpilogueBwdISA_SB_SD_Li256ELb0ELb0ELi2EEENS1_19SingleTileSchedulerILb0ELb0ELb0ELi128EEEEEEEEEvNT_6ParamsE$_ZZN4cute13to_mixed_bitsINS_5tupleIJNS_1CILi4EEENS2_ILi8EEEEEENS1_IJNS2_ILi0EEENS2_ILi64EEEEEENS1_IJiiEEEEEDaRKT_RKT0_RKT1_ENKUlDpRKT_E_clIJNS2_ILj0EEENS_9MixedBitsILj0ELj448EEEEEEDaSM_) ;  /* 0x0000016000007944 */ /* 0x000fea0003c00000 */
[----:B------:R-:W-:Y:S02]  /*bcf0*/  MOV R75, R3 ;  /* 0x00000003004b7202 */ /* 0x000fe40000000f00 */
[----:B------:R-:W-:Y:S02]  /*bd00*/  MOV R2, R6 ;  /* 0x0000000600027202 */ /* 0x000fe40000000f00 */
[----:B------:R-:W-:-:S04]  /*bd10*/  MOV R3, 0x0 ;  /* 0x0000000000037802 */ /* 0x000fc80000000f00 */
[----:B------:R-:W-:Y:S05]  /*bd20*/  RET.REL.NODEC R2 `(_ZN7cutlass13device_kernelIN5flash19enable_sm80_to_sm89INS1_16FlashAttnBwdSm80INS1_25CollectiveMainloopBwdSm80ILi2ELi2EN4cute5tupleIJNS5_1CILi128EEES8_NS7_ILi64EEEEEENS_10bfloat16_tEfNS_4arch4Sm80ELb0ELb0ELb1ELb0ELb1ELb0ELb0ELb0ELi2ELi4ELi4ELi4ELb0EEENS1_21CollectiveEpilogueBwdISA_SB_SD_Li256ELb0ELb0ELi2EEENS1_19SingleTileSchedulerILb0ELb0ELb0ELi128EEEEEEEEEvNT_6ParamsE) ;  /* 0xffff42d002007950 */ /* 0x000fea0003c3ffff */
        .type           $_ZN7cutlass13device_kernelIN5flash19enable_sm80_to_sm89INS1_16FlashAttnBwdSm80INS1_25CollectiveMainloopBwdSm80ILi2ELi2EN4cute5tupleIJNS5_1CILi128EEES8_NS7_ILi64EEEEEENS_10bfloat16_tEfNS_4arch4Sm80ELb0ELb0ELb1ELb0ELb1ELb0ELb0ELb0ELi2ELi4ELi4ELi4ELb0EEENS1_21CollectiveEpilogueBwdISA_SB_SD_Li256ELb0ELb0ELi2EEENS1_19SingleTileSchedulerILb0ELb0ELb0ELi128EEEEEEEEEvNT_6ParamsE$_ZZN4cute13to_mixed_bitsINS_5tupleIJNS1_IJNS_1CILi4EEENS2_ILi8EEEEEES3_NS2_ILi1EEEEEENS1_IJNS1_IJNS2_ILi128EEENS2_ILi0EEEEEENS2_ILi16EEES9_EEENS1_IJNS1_IJiiEEEiS9_EEEEEDaRKT_RKT0_RKT1_ENKUlDpRKT_E_clIJNS_9MixedBitsILj0ELj384EEENSU_ILj0ELj48EEENS2_ILj0EEEEEEDaSR_,@function
        .size           $_ZN7cutlass13device_kernelIN5flash19enable_sm80_to_sm89INS1_16FlashAttnBwdSm80INS1_25CollectiveMainloopBwdSm80ILi2ELi2EN4cute5tupleIJNS5_1CILi128EEES8_NS7_ILi64EEEEEENS_10bfloat16_tEfNS_4arch4Sm80ELb0ELb0ELb1ELb0ELb1ELb0ELb0ELb0ELi2ELi4ELi4ELi4ELb0EEENS1_21CollectiveEpilogueBwdISA_SB_SD_Li256ELb0ELb0ELi2EEENS1_19SingleTileSchedulerILb0ELb0ELb0ELi128EEEEEEEEEvNT_6ParamsE$_ZZN4cute13to_mixed_bitsINS_5tupleIJNS1_IJNS_1CILi4EEENS2_ILi8EEEEEES3_NS2_ILi1EEEEEENS1_IJNS1_IJNS2_ILi128EEENS2_ILi0EEEEEENS2_ILi16EEES9_EEENS1_IJNS1_IJiiEEEiS9_EEEEEDaRKT_RKT0_RKT1_ENKUlDpRKT_E_clIJNS_9MixedBitsILj0ELj384EEENSU_ILj0ELj48EEENS2_ILj0EEEEEEDaSR_,($_ZN7cutlass13device_kernelIN5flash19enable_sm80_to_sm89INS1_16FlashAttnBwdSm80INS1_25CollectiveMainloopBwdSm80ILi2ELi2EN4cute5tupleIJNS5_1CILi128EEES8_NS7_ILi64EEEEEENS_10bfloat16_tEfNS_4arch4Sm80ELb0ELb0ELb1ELb0ELb1ELb0ELb0ELb0ELi2ELi4ELi4ELi4ELb0EEENS1_21CollectiveEpilogueBwdISA_SB_SD_Li256ELb0ELb0ELi2EEENS1_19SingleTileSchedulerILb0ELb0ELb0ELi128EEEEEEEEEvNT_6ParamsE$_ZZN4cute13to_mixed_bitsINS_5tupleIJNS1_IJNS_1CILi4EEENS2_ILi8EEEEEES3_NS2_ILi1EEEEEENS1_IJNS1_IJNS2_ILi128EEENS2_ILi0EEEEEENS2_ILi16EEES9_EEENS1_IJNS1_IJiiEEEiS9_EEEEEDaRKT_RKT0_RKT1_ENKUlRKT_RKT0_RKT1_E_clIS3_SB_iEEDaSQ_ST_SW_ - $_ZN7cutlass13device_kernelIN5flash19enable_sm80_to_sm89INS1_16FlashAttnBwdSm80INS1_25CollectiveMainloopBwdSm80ILi2ELi2EN4cute5tupleIJNS5_1CILi128EEES8_NS7_ILi64EEEEEENS_10bfloat16_tEfNS_4arch4Sm80ELb0ELb0ELb1ELb0ELb1ELb0ELb0ELb0ELi2ELi4ELi4ELi4ELb0EEENS1_21CollectiveEpilogueBwdISA_SB_SD_Li256ELb0ELb0ELi2EEENS1_19SingleTileSchedulerILb0ELb0ELb0ELi128EEEEEEEEEvNT_6ParamsE$_ZZN4cute13to_mixed_bitsINS_5tupleIJNS1_IJNS_1CILi4EEENS2_ILi8EEEEEES3_NS2_ILi1EEEEEENS1_IJNS1_IJNS2_ILi128EEENS2_ILi0EEEEEENS2_ILi16EEES9_EEENS1_IJNS1_IJiiEEEiS9_EEEEEDaRKT_RKT0_RKT1_ENKUlDpRKT_E_clIJNS_9MixedBitsILj0ELj384EEENSU_ILj0ELj48EEENS2_ILj0EEEEEEDaSR_)
$_ZN7cutlass13device_kernelIN5flash19enable_sm80_to_sm89INS1_16FlashAttnBwdSm80INS1_25CollectiveMainloopBwdSm80ILi2ELi2EN4cute5tupleIJNS5_1CILi128EEES8_NS7_ILi64EEEEEENS_10bfloat16_tEfNS_4arch4Sm80ELb0ELb0ELb1ELb0ELb1ELb0ELb0ELb0ELi2ELi4ELi4ELi4ELb0EEENS1_21CollectiveEpilogueBwdISA_SB_SD_Li256ELb0ELb0ELi2EEENS1_19SingleTileSchedulerILb0ELb0ELb0ELi128EEEEEEEEEvNT_6ParamsE$_ZZN4cute13to_mixed_bitsINS_5tupleIJNS1_IJNS_1CILi4EEENS2_ILi8EEEEEES3_NS2_ILi1EEEEEENS1_IJNS1_IJNS2_ILi128EEENS2_ILi0EEEEEENS2_ILi16EEES9_EEENS1_IJNS1_IJiiEEEiS9_EEEEEDaRKT_RKT0_RKT1_ENKUlDpRKT_E_clIJNS_9MixedBitsILj0ELj384EEENSU_ILj0ELj48EEENS2_ILj0EEEEEEDaSR_:
[----:B------:R-:W-:Y:S01]  /*bd30*/  IMAD.MOV.U32 R8, RZ, RZ, R2 ;  /* 0x000000ffff087224 */ /* 0x000fe200078e0002 */
[----:B------:R-:W-:Y:S01]  /*bd40*/  LOP3.LUT R6, R5, 0x30, RZ, 0xc0, !PT ;  /* 0x0000003005067812 */ /* 0x000fe200078ec0ff */
[----:B------:R-:W-:-:S03]  /*bd50*/  IMAD.MOV.U32 R9, RZ, RZ, 0x0 ;  /* 0x00000000ff097424 */ /* 0x000fc600078e00ff */
[----:B------:R-:W-:Y:S01]  /*bd60*/  LOP3.LUT R3, R6, 0x1b0, R3, 0x78, !PT ;  /* 0x000001b006037812 */ /* 0x000fe200078e7803 */
[----:B------:R-:W-:Y:S06]  /*bd70*/  RET.REL.NODEC R8 `(_ZN7cutlass13device_kernelIN5flash19enable_sm80_to_sm89INS1_16FlashAttnBwdSm80INS1_25CollectiveMainloopBwdSm80ILi2ELi2EN4cute5tupleIJNS5_1CILi128EEES8_NS7_ILi64EEEEEENS_10bfloat16_tEfNS_4arch4Sm80ELb0ELb0ELb1ELb0ELb1ELb0ELb0ELb0ELi2ELi4ELi4ELi4ELb0EEENS1_21CollectiveEpilogueBwdISA_SB_SD_Li256ELb0ELb0ELi2EEENS1_19SingleTileSchedulerILb0ELb0ELb0ELi128EEEEEEEEEvNT_6ParamsE) ;  /* 0xffff428008007950 */ /* 0x000fec0003c3ffff */
        .type           $_ZN7cutlass13device_kernelIN5flash19enable_sm80_to_sm89INS1_16FlashAttnBwdSm80INS1_25CollectiveMainloopBwdSm80ILi2ELi2EN4cute5tupleIJNS5_1CILi128EEES8_NS7_ILi64EEEEEENS_10bfloat16_tEfNS_4arch4Sm80ELb0ELb0ELb1ELb0ELb1ELb0ELb0ELb0ELi2ELi4ELi4ELi4ELb0EEENS1_21CollectiveEpilogueBwdISA_SB_SD_Li256ELb0ELb0ELi2EEENS1_19SingleTileSchedulerILb0ELb0ELb0ELi128EEEEEEEEEvNT_6ParamsE$_ZZN4cute13to_mixed_bitsINS_5tupleIJNS1_IJNS_1CILi4EEENS2_ILi8EEEEEES3_NS2_ILi1EEEEEENS1_IJNS1_IJNS2_ILi128EEENS2_ILi0EEEEEENS2_ILi16EEES9_EEENS1_IJNS1_IJiiEEEiS9_EEEEEDaRKT_RKT0_RKT1_ENKUlRKT_RKT0_RKT1_E_clIS3_SB_iEEDaSQ_ST_SW_,@function
        .size           $_ZN7cutlass13device_kernelIN5flash19enable_sm80_to_sm89INS1_16FlashAttnBwdSm80INS1_25CollectiveMainloopBwdSm80ILi2ELi2EN4cute5tupleIJNS5_1CILi128EEES8_NS7_ILi64EEEEEENS_10bfloat16_tEfNS_4arch4Sm80ELb0ELb0ELb1ELb0ELb1ELb0ELb0ELb0ELi2ELi4ELi4ELi4ELb0EEENS1_21CollectiveEpilogueBwdISA_SB_SD_Li256ELb0ELb0ELi2EEENS1_19SingleTileSchedulerILb0ELb0ELb0ELi128EEEEEEEEEvNT_6ParamsE$_ZZN4cute13to_mixed_bitsINS_5tupleIJNS1_IJNS_1CILi4EEENS2_ILi8EEEEEES3_NS2_ILi1EEEEEENS1_IJNS1_IJNS2_ILi128EEENS2_ILi0EEEEEENS2_ILi16EEES9_EEENS1_IJNS1_IJiiEEEiS9_EEEEEDaRKT_RKT0_RKT1_ENKUlRKT_RKT0_RKT1_E_clIS3_SB_iEEDaSQ_ST_SW_,($_ZN7cutlass13device_kernelIN5flash19enable_sm80_to_sm89INS1_16FlashAttnBwdSm80INS1_25CollectiveMainloopBwdSm80ILi2ELi2EN4cute5tupleIJNS5_1CILi128EEES8_NS7_ILi64EEEEEENS_10bfloat16_tEfNS_4arch4Sm80ELb0ELb0ELb1ELb0ELb1ELb0ELb0ELb0ELi2ELi4ELi4ELi4ELb0EEENS1_21CollectiveEpilogueBwdISA_SB_SD_Li256ELb0ELb0ELi2EEENS1_19SingleTileSchedulerILb0ELb0ELb0ELi128EEEEEEEEEvNT_6ParamsE$_ZZN4cute13to_mixed_bitsINS_5tupleIJNS1_IJNS_1CILi4EEENS2_ILi8EEEEEES3_NS2_ILi1EEEEEENS1_IJNS1_IJNS2_ILi128EEENS2_ILi0EEEEEENS2_ILi16EEES9_EEENS1_IJNS1_IJiiEEEiS9_EEEEEDaRKT_RKT0_RKT1_ENKUlRKT_RKT0_RKT1_E_clIS5_SA_SD_EEDaSQ_ST_SW_ - $_ZN7cutlass13device_kernelIN5flash19enable_sm80_to_sm89INS1_16FlashAttnBwdSm80INS1_25CollectiveMainloopBwdSm80ILi2ELi2EN4cute5tupleIJNS5_1CILi128EEES8_NS7_ILi64EEEEEENS_10bfloat16_tEfNS_4arch4Sm80ELb0ELb0ELb1ELb0ELb1ELb0ELb0ELb0ELi2ELi4ELi4ELi4ELb0EEENS1_21CollectiveEpilogueBwdISA_SB_SD_Li256ELb0ELb0ELi2EEENS1_19SingleTileSchedulerILb0ELb0ELb0ELi128EEEEEEEEEvNT_6ParamsE$_ZZN4cute13to_mixed_bitsINS_5tupleIJNS1_IJNS_1CILi4EEENS2_ILi8EEEEEES3_NS2_ILi1EEEEEENS1_IJNS1_IJNS2_ILi128EEENS2_ILi0EEEEEENS2_ILi16EEES9_EEENS1_IJNS1_IJiiEEEiS9_EEEEEDaRKT_RKT0_RKT1_ENKUlRKT_RKT0_RKT1_E_clIS3_SB_iEEDaSQ_ST_SW_)
$_ZN7cutlass13device_kernelIN5flash19enable_sm80_to_sm89INS1_16FlashAttnBwdSm80INS1_25CollectiveMainloopBwdSm80ILi2ELi2EN4cute5tupleIJNS5_1CILi128EEES8_NS7_ILi64EEEEEENS_10bfloat16_tEfNS_4arch4Sm80ELb0ELb0ELb1ELb0ELb1ELb0ELb0ELb0ELi2ELi4ELi4ELi4ELb0EEENS1_21CollectiveEpilogueBwdISA_SB_SD_Li256ELb0ELb0ELi2EEENS1_19SingleTileSchedulerILb0ELb0ELb0ELi128EEEEEEEEEvNT_6ParamsE$_ZZN4cute13to_mixed_bitsINS_5tupleIJNS1_IJNS_1CILi4EEENS2_ILi8EEEEEES3_NS2_ILi1EEEEEENS1_IJNS1_IJNS2_ILi128EEENS2_ILi0EEEEEENS2_ILi16EEES9_EEENS1_IJNS1_IJiiEEEiS9_EEEEEDaRKT_RKT0_RKT1_ENKUlRKT_RKT0_RKT1_E_clIS3_SB_iEEDaSQ_ST_SW_:
[----:B------:R-:W-:Y:S01]  /*bd80*/  MOV R8, R6 ;  /* 0x0000000600087202 */ /* 0x000fe20000000f00 */
[----:B------:R-:W-:Y:S02]  /*bd90*/  IMAD.MOV.U32 R9, RZ, RZ, 0x0 ;  /* 0x00000000ff097424 */ /* 0x000fe400078e00ff */
[----:B------:R-:W-:-:S05]  /*bda0*/  IMAD.SHL.U32 R2, R36, 0x10, RZ ;  /* 0x0000001024027824 */ /* 0x000fca00078e00ff */
[----:B------:R-:W-:Y:S01]  /*bdb0*/  LOP3.LUT R2, R2, 0x30, RZ, 0xc0, !PT ;  /* 0x0000003002027812 */ /* 0x000fe200078ec0ff */
[----:B------:R-:W-:Y:S06]  /*bdc0*/  RET.REL.NODEC R8 `(_ZN7cutlass13device_kernelIN5flash19enable_sm80_to_sm89INS1_16FlashAttnBwdSm80INS1_25CollectiveMainloopBwdSm80ILi2ELi2EN4cute5tupleIJNS5_1CILi128EEES8_NS7_ILi64EEEEEENS_10bfloat16_tEfNS_4arch4Sm80ELb0ELb0ELb1ELb0ELb1ELb0ELb0ELb0ELi2ELi4ELi4ELi4ELb0EEENS1_21CollectiveEpilogueBwdISA_SB_SD_Li256ELb0ELb0ELi2EEENS1_19SingleTileSchedulerILb0ELb0ELb0ELi128EEEEEEEEEvNT_6ParamsE) ;  /* 0xffff423008007950 */ /* 0x000fec0003c3ffff */
        .type           $_ZN7cutlass13device_kernelIN5flash19enable_sm80_to_sm89INS1_16FlashAttnBwdSm80INS1_25CollectiveMainloopBwdSm80ILi2ELi2EN4cute5tupleIJNS5_1CILi128EEES8_NS7_ILi64EEEEEENS_10bfloat16_tEfNS_4arch4Sm80ELb0ELb0ELb1ELb0ELb1ELb0ELb0ELb0ELi2ELi4ELi4ELi4ELb0EEENS1_21CollectiveEpilogueBwdISA_SB_SD_Li256ELb0ELb0ELi2EEENS1_19SingleTileSchedulerILb0ELb0ELb0ELi128EEEEEEEEEvNT_6ParamsE$_ZZN4cute13to_mixed_bitsINS_5tupleIJNS1_IJNS_1CILi4EEENS2_ILi8EEEEEES3_NS2_ILi1EEEEEENS1_IJNS1_IJNS2_ILi128EEENS2_ILi0EEEEEENS2_ILi16EEES9_EEENS1_IJNS1_IJiiEEEiS9_EEEEEDaRKT_RKT0_RKT1_ENKUlRKT_RKT0_RKT1_E_clIS5_SA_SD_EEDaSQ_ST_SW_,@function
        .size           $_ZN7cutlass13device_kernelIN5flash19enable_sm80_to_sm89INS1_16FlashAttnBwdSm80INS1_25CollectiveMainloopBwdSm80ILi2ELi2EN4cute5tupleIJNS5_1CILi128EEES8_NS7_ILi64EEEEEENS_10bfloat16_tEfNS_4arch4Sm80ELb0ELb0ELb1ELb0ELb1ELb0ELb0ELb0ELi2ELi4ELi4ELi4ELb0EEENS1_21CollectiveEpilogueBwdISA_SB_SD_Li256ELb0ELb0ELi2EEENS1_19SingleTileSchedulerILb0ELb0ELb0ELi128EEEEEEEEEvNT_6ParamsE$_ZZN4cute13to_mixed_bitsINS_5tupleIJNS1_IJNS_1CILi4EEENS2_ILi8EEEEEES3_NS2_ILi1EEEEEENS1_IJNS1_IJNS2_ILi128EEENS2_ILi0EEEEEENS2_ILi16EEES9_EEENS1_IJNS1_IJiiEEEiS9_EEEEEDaRKT_RKT0_RKT1_ENKUlRKT_RKT0_RKT1_E_clIS5_SA_SD_EEDaSQ_ST_SW_,($_ZN7cutlass13device_kernelIN5flash19enable_sm80_to_sm89INS1_16FlashAttnBwdSm80INS1_25CollectiveMainloopBwdSm80ILi2ELi2EN4cute5tupleIJNS5_1CILi128EEES8_NS7_ILi64EEEEEENS_10bfloat16_tEfNS_4arch4Sm80ELb0ELb0ELb1ELb0ELb1ELb0ELb0ELb0ELi2ELi4ELi4ELi4ELb0EEENS1_21CollectiveEpilogueBwdISA_SB_SD_Li256ELb0ELb0ELi2EEENS1_19SingleTileSchedulerILb0ELb0ELb0ELi128EEEEEEEEEvNT_6ParamsE$_ZZN4cute13to_mixed_bitsINS_5tupleIJNS_1CILi4EEENS2_ILi8EEEEEENS1_IJNS2_ILi0EEENS2_ILi64EEEEEENS1_IJiiEEEEEDaRKT_RKT0_RKT1_ENKUlDpRKT_E_clIJNS2_ILj0EEENS_9MixedBitsILj0ELj448EEEEEEDaSM_ - $_ZN7cutlass13device_kernelIN5flash19enable_sm80_to_sm89INS1_16FlashAttnBwdSm80INS1_25CollectiveMainloopBwdSm80ILi2ELi2EN4cute5tupleIJNS5_1CILi128EEES8_NS7_ILi64EEEEEENS_10bfloat16_tEfNS_4arch4Sm80ELb0ELb0ELb1ELb0ELb1ELb0ELb0ELb0ELi2ELi4ELi4ELi4ELb0EEENS1_21CollectiveEpilogueBwdISA_SB_SD_Li256ELb0ELb0ELi2EEENS1_19SingleTileSchedulerILb0ELb0ELb0ELi128EEEEEEEEEvNT_6ParamsE$_ZZN4cute13to_mixed_bitsINS_5tupleIJNS1_IJNS_1CILi4EEENS2_ILi8EEEEEES3_NS2_ILi1EEEEEENS1_IJNS1_IJNS2_ILi128EEENS2_ILi0EEEEEENS2_ILi16EEES9_EEENS1_IJNS1_IJiiEEEiS9_EEEEEDaRKT_RKT0_RKT1_ENKUlRKT_RKT0_RKT1_E_clIS5_SA_SD_EEDaSQ_ST_SW_)
$_ZN7cutlass13device_kernelIN5flash19enable_sm80_to_sm89INS1_16FlashAttnBwdSm80INS1_25CollectiveMainloopBwdSm80ILi2ELi2EN4cute5tupleIJNS5_1CILi128EEES8_NS7_ILi64EEEEEENS_10bfloat16_tEfNS_4arch4Sm80ELb0ELb0ELb1ELb0ELb1ELb0ELb0ELb0ELi2ELi4ELi4ELi4ELb0EEENS1_21CollectiveEpilogueBwdISA_SB_SD_Li256ELb0ELb0ELi2EEENS1_19SingleTileSchedulerILb0ELb0ELb0ELi128EEEEEEEEEvNT_6ParamsE$_ZZN4cute13to_mixed_bitsINS_5tupleIJNS1_IJNS_1CILi4EEENS2_ILi8EEEEEES3_NS2_ILi1EEEEEENS1_IJNS1_IJNS2_ILi128EEENS2_ILi0EEEEEENS2_ILi16EEES9_EEENS1_IJNS1_IJiiEEEiS9_EEEEEDaRKT_RKT0_RKT1_ENKUlRKT_RKT0_RKT1_E_clIS5_SA_SD_EEDaSQ_ST_SW_:
        /* <DEDUP_REMOVED lines=8> */
        .type           $_ZN7cutlass13device_kernelIN5flash19enable_sm80_to_sm89INS1_16FlashAttnBwdSm80INS1_25CollectiveMainloopBwdSm80ILi2ELi2EN4cute5tupleIJNS5_1CILi128EEES8_NS7_ILi64EEEEEENS_10bfloat16_tEfNS_4arch4Sm80ELb0ELb0ELb1ELb0ELb1ELb0ELb0ELb0ELi2ELi4ELi4ELi4ELb0EEENS1_21CollectiveEpilogueBwdISA_SB_SD_Li256ELb0ELb0ELi2EEENS1_19SingleTileSchedulerILb0ELb0ELb0ELi128EEEEEEEEEvNT_6ParamsE$_ZZN4cute13to_mixed_bitsINS_5tupleIJNS_1CILi4EEENS2_ILi8EEEEEENS1_IJNS2_ILi0EEENS2_ILi64EEEEEENS1_IJiiEEEEEDaRKT_RKT0_RKT1_ENKUlDpRKT_E_clIJNS2_ILj0EEENS_9MixedBitsILj0ELj448EEEEEEDaSM_,@function
        .size           $_ZN7cutlass13device_kernelIN5flash19enable_sm80_to_sm89INS1_16FlashAttnBwdSm80INS1_25CollectiveMainloopBwdSm80ILi2ELi2EN4cute5tupleIJNS5_1CILi128EEES8_NS7_ILi64EEEEEENS_10bfloat16_tEfNS_4arch4Sm80ELb0ELb0ELb1ELb0ELb1ELb0ELb0ELb0ELi2ELi4ELi4ELi4ELb0EEENS1_21CollectiveEpilogueBwdISA_SB_SD_Li256ELb0ELb0ELi2EEENS1_19SingleTileSchedulerILb0ELb0ELb0ELi128EEEEEEEEEvNT_6ParamsE$_ZZN4cute13to_mixed_bitsINS_5tupleIJNS_1CILi4EEENS2_ILi8EEEEEENS1_IJNS2_ILi0EEENS2_ILi64EEEEEENS1_IJiiEEEEEDaRKT_RKT0_RKT1_ENKUlDpRKT_E_clIJNS2_ILj0EEENS_9MixedBitsILj0ELj448EEEEEEDaSM_,($_ZN7cutlass13device_kernelIN5flash19enable_sm80_to_sm89INS1_16FlashAttnBwdSm80INS1_25CollectiveMainloopBwdSm80ILi2ELi2EN4cute5tupleIJNS5_1CILi128EEES8_NS7_ILi64EEEEEENS_10bfloat16_tEfNS_4arch4Sm80ELb0ELb0ELb1ELb0ELb1ELb0ELb0ELb0ELi2ELi4ELi4ELi4ELb0EEENS1_21CollectiveEpilogueBwdISA_SB_SD_Li256ELb0ELb0ELi2EEENS1_19SingleTileSchedulerILb0ELb0ELb0ELi128EEEEEEEEEvNT_6ParamsE$_ZZN4cute13to_mixed_bitsINS_5tupleIJNS_1CILi4EEENS2_ILi8EEEEEENS1_IJNS2_ILi0EEENS2_ILi64EEEEEENS1_IJiiEEEEEDaRKT_RKT0_RKT1_ENKUlRKT_RKT0_RKT1_E_clIS4_S7_iEEDaSL_SO_SR_ - $_ZN7cutlass13device_kernelIN5flash19enable_sm80_to_sm89INS1_16FlashAttnBwdSm80INS1_25CollectiveMainloopBwdSm80ILi2ELi2EN4cute5tupleIJNS5_1CILi128EEES8_NS7_ILi64EEEEEENS_10bfloat16_tEfNS_4arch4Sm80ELb0ELb0ELb1ELb0ELb1ELb0ELb0ELb0ELi2ELi4ELi4ELi4ELb0EEENS1_21CollectiveEpilogueBwdISA_SB_SD_Li256ELb0ELb0ELi2EEENS1_19SingleTileSchedulerILb0ELb0ELb0ELi128EEEEEEEEEvNT_6ParamsE$_ZZN4cute13to_mixed_bitsINS_5tupleIJNS_1CILi4EEENS2_ILi8EEEEEENS1_IJNS2_ILi0EEENS2_ILi64EEEEEENS1_IJiiEEEEEDaRKT_RKT0_RKT1_ENKUlDpRKT_E_clIJNS2_ILj0EEENS_9MixedBitsILj0ELj448EEEEEEDaSM_)
$_ZN7cutlass13device_kernelIN5flash19enable_sm80_to_sm89INS1_16FlashAttnBwdSm80INS1_25CollectiveMainloopBwdSm80ILi2ELi2EN4cute5tupleIJNS5_1CILi128EEES8_NS7_ILi64EEEEEENS_10bfloat16_tEfNS_4arch4Sm80ELb0ELb0ELb1ELb0ELb1ELb0ELb0ELb0ELi2ELi4ELi4ELi4ELb0EEENS1_21CollectiveEpilogueBwdISA_SB_SD_Li256ELb0ELb0ELi2EEENS1_19SingleTileSchedulerILb0ELb0ELb0ELi128EEEEEEEEEvNT_6ParamsE$_ZZN4cute13to_mixed_bitsINS_5tupleIJNS_1CILi4EEENS2_ILi8EEEEEENS1_IJNS2_ILi0EEENS2_ILi64EEEEEENS1_IJiiEEEEEDaRKT_RKT0_RKT1_ENKUlDpRKT_E_clIJNS2_ILj0EEENS_9MixedBitsILj0ELj448EEEEEEDaSM_:
[----:B------:R-:W-:Y:S01]  /*be50*/  IMAD.MOV.U32 R8, RZ, RZ, R2 ;  /* 0x000000ffff087224 */ /* 0x000fe200078e0002 */
[----:B------:R-:W-:Y:S02]  /*be60*/  MOV R9, 0x0 ;  /* 0x0000000000097802 */ /* 0x000fe40000000f00 */
[----:B------:R-:W-:Y:S02]  /*be70*/  LOP3.LUT R3, R3, 0x1c0, RZ, 0xc0, !PT ;  /* 0x000001c003037812 */ /* 0x000fe400078ec0ff */
[----:B------:R-:W-:Y:S05]  /*be80*/  RET.REL.NODEC R8 `(_ZN7cutlass13device_kernelIN5flash19enable_sm80_to_sm89INS1_16FlashAttnBwdSm80INS1_25CollectiveMainloopBwdSm80ILi2ELi2EN4cute5tupleIJNS5_1CILi128EEES8_NS7_ILi64EEEEEENS_10bfloat16_tEfNS_4arch4Sm80ELb0ELb0ELb1ELb0ELb1ELb0ELb0ELb0ELi2ELi4ELi4ELi4ELb0EEENS1_21CollectiveEpilogueBwdISA_SB_SD_Li256ELb0ELb0ELi2EEENS1_19SingleTileSchedulerILb0ELb0ELb0ELi128EEEEEEEEEvNT_6ParamsE) ;  /* 0xffff417008007950 */ /* 0x000fea0003c3ffff */
        .type           $_ZN7cutlass13device_kernelIN5flash19enable_sm80_to_sm89INS1_16FlashAttnBwdSm80INS1_25CollectiveMainloopBwdSm80ILi2ELi2EN4cute5tupleIJNS5_1CILi128EEES8_NS7_ILi64EEEEEENS_10bfloat16_tEfNS_4arch4Sm80ELb0ELb0ELb1ELb0ELb1ELb0ELb0ELb0ELi2ELi4ELi4ELi4ELb0EEENS1_21CollectiveEpilogueBwdISA_SB_SD_Li256ELb0ELb0ELi2EEENS1_19SingleTileSchedulerILb0ELb0ELb0ELi128EEEEEEEEEvNT_6ParamsE$_ZZN4cute13to_mixed_bitsINS_5tupleIJNS_1CILi4EEENS2_ILi8EEEEEENS1_IJNS2_ILi0EEENS2_ILi64EEEEEENS1_IJiiEEEEEDaRKT_RKT0_RKT1_ENKUlRKT_RKT0_RKT1_E_clIS4_S7_iEEDaSL_SO_SR_,@function
        .size           $_ZN7cutlass13device_kernelIN5flash19enable_sm80_to_sm89INS1_16FlashAttnBwdSm80INS1_25CollectiveMainloopBwdSm80ILi2ELi2EN4cute5tupleIJNS5_1CILi128EEES8_NS7_ILi64EEEEEENS_10bfloat16_tEfNS_4arch4Sm80ELb0ELb0ELb1ELb0ELb1ELb0ELb0ELb0ELi2ELi4ELi4ELi4ELb0EEENS1_21CollectiveEpilogueBwdISA_SB_SD_Li256ELb0ELb0ELi2EEENS1_19SingleTileSchedulerILb0ELb0ELb0ELi128EEEEEEEEEvNT_6ParamsE$_ZZN4cute13to_mixed_bitsINS_5tupleIJNS_1CILi4EEENS2_ILi8EEEEEENS1_IJNS2_ILi0EEENS2_ILi64EEEEEENS1_IJiiEEEEEDaRKT_RKT0_RKT1_ENKUlRKT_RKT0_RKT1_E_clIS4_S7_iEEDaSL_SO_SR_,($_ZN7cutlass13device_kernelIN5flash19enable_sm80_to_sm89INS1_16FlashAttnBwdSm80INS1_25CollectiveMainloopBwdSm80ILi2ELi2EN4cute5tupleIJNS5_1CILi128EEES8_NS7_ILi64EEEEEENS_10bfloat16_tEfNS_4arch4Sm80ELb0ELb0ELb1ELb0ELb1ELb0ELb0ELb0ELi2ELi4ELi4ELi4ELb0EEENS1_21CollectiveEpilogueBwdISA_SB_SD_Li256ELb0ELb0ELi2EEENS1_19SingleTileSchedulerILb0ELb0ELb0ELi128EEEEEEEEEvNT_6ParamsE$_ZZN4cute13to_mixed_bitsINS_5tupleIJNS_1CILi4EEENS2_ILi8EEEEEENS1_IJNS2_ILi128EEENS2_ILi0EEEEEENS1_IJiiEEEEEDaRKT_RKT0_RKT1_ENKUlDpRKT_E_clIJNS_9MixedBitsILj0ELj384EEENS2_ILj0EEEEEEDaSM_ - $_ZN7cutlass13device_kernelIN5flash19enable_sm80_to_sm89INS1_16FlashAttnBwdSm80INS1_25CollectiveMainloopBwdSm80ILi2ELi2EN4cute5tupleIJNS5_1CILi128EEES8_NS7_ILi64EEEEEENS_10bfloat16_tEfNS_4arch4Sm80ELb0ELb0ELb1ELb0ELb1ELb0ELb0ELb0ELi2ELi4ELi4ELi4ELb0EEENS1_21CollectiveEpilogueBwdISA_SB_SD_Li256ELb0ELb0ELi2EEENS1_19SingleTileSchedulerILb0ELb0ELb0ELi128EEEEEEEEEvNT_6ParamsE$_ZZN4cute13to_mixed_bitsINS_5tupleIJNS_1CILi4EEENS2_ILi8EEEEEENS1_IJNS2_ILi0EEENS2_ILi64EEEEEENS1_IJiiEEEEEDaRKT_RKT0_RKT1_ENKUlRKT_RKT0_RKT1_E_clIS4_S7_iEEDaSL_SO_SR_)
$_ZN7cutlass13device_kernelIN5flash19enable_sm80_to_sm89INS1_16FlashAttnBwdSm80INS1_25CollectiveMainloopBwdSm80ILi2ELi2EN4cute5tupleIJNS5_1CILi128EEES8_NS7_ILi64EEEEEENS_10bfloat16_tEfNS_4arch4Sm80ELb0ELb0ELb1ELb0ELb1ELb0ELb0ELb0ELi2ELi4ELi4ELi4ELb0EEENS1_21CollectiveEpilogueBwdISA_SB_SD_Li256ELb0ELb0ELi2EEENS1_19SingleTileSchedulerILb0ELb0ELb0ELi128EEEEEEEEEvNT_6ParamsE$_ZZN4cute13to_mixed_bitsINS_5tupleIJNS_1CILi4EEENS2_ILi8EEEEEENS1_IJNS2_ILi0EEENS2_ILi64EEEEEENS1_IJiiEEEEEDaRKT_RKT0_RKT1_ENKUlRKT_RKT0_RKT1_E_clIS4_S7_iEEDaSL_SO_SR_:
[----:B------:R-:W-:Y:S01]  /*be90*/  MOV R8, R2 ;  /* 0x0000000200087202 */ /* 0x000fe20000000f00 */
[----:B------:R-:W-:Y:S02]  /*bea0*/  IMAD.MOV.U32 R9, RZ, RZ, 0x0 ;  /* 0x00000000ff097424 */ /* 0x000fe400078e00ff */
[----:B------:R-:W-:-:S05]  /*beb0*/  IMAD.SHL.U32 R3, R3, 0x40, RZ ;  /* 0x0000004003037824 */ /* 0x000fca00078e00ff */
[----:B------:R-:W-:Y:S01]  /*bec0*/  LOP3.LUT R3, R3, 0x1c0, RZ, 0xc0, !PT ;  /* 0x000001c003037812 */ /* 0x000fe200078ec0ff */
[----:B------:R-:W-:Y:S06]  /*bed0*/  RET.REL.NODEC R8 `(_ZN7cutlass13device_kernelIN5flash19enable_sm80_to_sm89INS1_16FlashAttnBwdSm80INS1_25CollectiveMainloopBwdSm80ILi2ELi2EN4cute5tupleIJNS5_1CILi128EEES8_NS7_ILi64EEEEEENS_10bfloat16_tEfNS_4arch4Sm80ELb0ELb0ELb1ELb0ELb1ELb0ELb0ELb0ELi2ELi4ELi4ELi4ELb0EEENS1_21CollectiveEpilogueBwdISA_SB_SD_Li256ELb0ELb0ELi2EEENS1_19SingleTileSchedulerILb0ELb0ELb0ELi128EEEEEEEEEvNT_6ParamsE) ;  /* 0xffff412008007950 */ /* 0x000fec0003c3ffff */
        .type           $_ZN7cutlass13device_kernelIN5flash19enable_sm80_to_sm89INS1_16FlashAttnBwdSm80INS1_25CollectiveMainloopBwdSm80ILi2ELi2EN4cute5tupleIJNS5_1CILi128EEES8_NS7_ILi64EEEEEENS_10bfloat16_tEfNS_4arch4Sm80ELb0ELb0ELb1ELb0ELb1ELb0ELb0ELb0ELi2ELi4ELi4ELi4ELb0EEENS1_21CollectiveEpilogueBwdISA_SB_SD_Li256ELb0ELb0ELi2EEENS1_19SingleTileSchedulerILb0ELb0ELb0ELi128EEEEEEEEEvNT_6ParamsE$_ZZN4cute13to_mixed_bitsINS_5tupleIJNS_1CILi4EEENS2_ILi8EEEEEENS1_IJNS2_ILi128EEENS2_ILi0EEEEEENS1_IJiiEEEEEDaRKT_RKT0_RKT1_ENKUlDpRKT_E_clIJNS_9MixedBitsILj0ELj384EEENS2_ILj0EEEEEEDaSM_,@function
        .size           $_ZN7cutlass13device_kernelIN5flash19enable_sm80_to_sm89INS1_16FlashAttnBwdSm80INS1_25CollectiveMainloopBwdSm80ILi2ELi2EN4cute5tupleIJNS5_1CILi128EEES8_NS7_ILi64EEEEEENS_10bfloat16_tEfNS_4arch4Sm80ELb0ELb0ELb1ELb0ELb1ELb0ELb0ELb0ELi2ELi4ELi4ELi4ELb0EEENS1_21CollectiveEpilogueBwdISA_SB_SD_Li256ELb0ELb0ELi2EEENS1_19SingleTileSchedulerILb0ELb0ELb0ELi128EEEEEEEEEvNT_6ParamsE$_ZZN4cute13to_mixed_bitsINS_5tupleIJNS_1CILi4EEENS2_ILi8EEEEEENS1_IJNS2_ILi128EEENS2_ILi0EEEEEENS1_IJiiEEEEEDaRKT_RKT0_RKT1_ENKUlDpRKT_E_clIJNS_9MixedBitsILj0ELj384EEENS2_ILj0EEEEEEDaSM_,($_ZN7cutlass13device_kernelIN5flash19enable_sm80_to_sm89INS1_16FlashAttnBwdSm80INS1_25CollectiveMainloopBwdSm80ILi2ELi2EN4cute5tupleIJNS5_1CILi128EEES8_NS7_ILi64EEEEEENS_10bfloat16_tEfNS_4arch4Sm80ELb0ELb0ELb1ELb0ELb1ELb0ELb0ELb0ELi2ELi4ELi4ELi4ELb0EEENS1_21CollectiveEpilogueBwdISA_SB_SD_Li256ELb0ELb0ELi2EEENS1_19SingleTileSchedulerILb0ELb0ELb0ELi128EEEEEEEEEvNT_6ParamsE$_ZZN4cute13to_mixed_bitsINS_5tupleIJNS_1CILi4EEENS2_ILi8EEEEEENS1_IJNS2_ILi128EEENS2_ILi0EEEEEENS1_IJiiEEEEEDaRKT_RKT0_RKT1_ENKUlRKT_RKT0_RKT1_E_clIS3_S6_iEEDaSL_SO_SR_ - $_ZN7cutlass13device_kernelIN5flash19enable_sm80_to_sm89INS1_16FlashAttnBwdSm80INS1_25CollectiveMainloopBwdSm80ILi2ELi2EN4cute5tupleIJNS5_1CILi128EEES8_NS7_ILi64EEEEEENS_10bfloat16_tEfNS_4arch4Sm80ELb0ELb0ELb1ELb0ELb1ELb0ELb0ELb0ELi2ELi4ELi4ELi4ELb0EEENS1_21CollectiveEpilogueBwdISA_SB_SD_Li256ELb0ELb0ELi2EEENS1_19SingleTileSchedulerILb0ELb0ELb0ELi128EEEEEEEEEvNT_6ParamsE$_ZZN4cute13to_mixed_bitsINS_5tupleIJNS_1CILi4EEENS2_ILi8EEEEEENS1_IJNS2_ILi128EEENS2_ILi0EEEEEENS1_IJiiEEEEEDaRKT_RKT0_RKT1_ENKUlDpRKT_E_clIJNS_9MixedBitsILj0ELj384EEENS2_ILj0EEEEEEDaSM_)
$_ZN7cutlass13device_kernelIN5flash19enable_sm80_to_sm89INS1_16FlashAttnBwdSm80INS1_25CollectiveMainloopBwdSm80ILi2ELi2EN4cute5tupleIJNS5_1CILi128EEES8_NS7_ILi64EEEEEENS_10bfloat16_tEfNS_4arch4Sm80ELb0ELb0ELb1ELb0ELb1ELb0ELb0ELb0ELi2ELi4ELi4ELi4ELb0EEENS1_21CollectiveEpilogueBwdISA_SB_SD_Li256ELb0ELb0ELi2EEENS1_19SingleTileSchedulerILb0ELb0ELb0ELi128EEEEEEEEEvNT_6ParamsE$_ZZN4cute13to_mixed_bitsINS_5tupleIJNS_1CILi4EEENS2_ILi8EEEEEENS1_IJNS2_ILi128EEENS2_ILi0EEEEEENS1_IJiiEEEEEDaRKT_RKT0_RKT1_ENKUlDpRKT_E_clIJNS_9MixedBitsILj0ELj384EEENS2_ILj0EEEEEEDaSM_:
[----:B------:R-:W-:Y:S01]  /*bee0*/  IMAD.MOV.U32 R8, RZ, RZ, R2 ;  /* 0x000000ffff087224 */ /* 0x000fe200078e0002 */
[----:B------:R-:W-:Y:S02]  /*bef0*/  MOV R9, 0x0 ;  /* 0x0000000000097802 */ /* 0x000fe40000000f00 */
[----:B------:R-:W-:Y:S02]  /*bf00*/  LOP3.LUT R3, R3, 0x180, RZ, 0xc0, !PT ;  /* 0x0000018003037812 */ /* 0x000fe400078ec0ff */
[----:B------:R-:W-:Y:S05]  /*bf10*/  RET.REL.NODEC R8 `(_ZN7cutlass13device_kernelIN5flash19enable_sm80_to_sm89INS1_16FlashAttnBwdSm80INS1_25CollectiveMainloopBwdSm80ILi2ELi2EN4cute5tupleIJNS5_1CILi128EEES8_NS7_ILi64EEEEEENS_10bfloat16_tEfNS_4arch4Sm80ELb0ELb0ELb1ELb0ELb1ELb0ELb0ELb0ELi2ELi4ELi4ELi4ELb0EEENS1_21CollectiveEpilogueBwdISA_SB_SD_Li256ELb0ELb0ELi2EEENS1_19SingleTileSchedulerILb0ELb0ELb0ELi128EEEEEEEEEvNT_6ParamsE) ;  /* 0xffff40e008007950 */ /* 0x000fea0003c3ffff */
        .type           $_ZN7cutlass13device_kernelIN5flash19enable_sm80_to_sm89INS1_16FlashAttnBwdSm80INS1_25CollectiveMainloopBwdSm80ILi2ELi2EN4cute5tupleIJNS5_1CILi128EEES8_NS7_ILi64EEEEEENS_10bfloat16_tEfNS_4arch4Sm80ELb0ELb0ELb1ELb0ELb1ELb0ELb0ELb0ELi2ELi4ELi4ELi4ELb0EEENS1_21CollectiveEpilogueBwdISA_SB_SD_Li256ELb0ELb0ELi2EEENS1_19SingleTileSchedulerILb0ELb0ELb0ELi128EEEEEEEEEvNT_6ParamsE$_ZZN4cute13to_mixed_bitsINS_5tupleIJNS_1CILi4EEENS2_ILi8EEEEEENS1_IJNS2_ILi128EEENS2_ILi0EEEEEENS1_IJiiEEEEEDaRKT_RKT0_RKT1_ENKUlRKT_RKT0_RKT1_E_clIS3_S6_iEEDaSL_SO_SR_,@function
        .size           $_ZN7cutlass13device_kernelIN5flash19enable_sm80_to_sm89INS1_16FlashAttnBwdSm80INS1_25CollectiveMainloopBwdSm80ILi2ELi2EN4cute5tupleIJNS5_1CILi128EEES8_NS7_ILi64EEEEEENS_10bfloat16_tEfNS_4arch4Sm80ELb0ELb0ELb1ELb0ELb1ELb0ELb0ELb0ELi2ELi4ELi4ELi4ELb0EEENS1_21CollectiveEpilogueBwdISA_SB_SD_Li256ELb0ELb0ELi2EEENS1_19SingleTileSchedulerILb0ELb0ELb0ELi128EEEEEEEEEvNT_6ParamsE$_ZZN4cute13to_mixed_bitsINS_5tupleIJNS_1CILi4EEENS2_ILi8EEEEEENS1_IJNS2_ILi128EEENS2_ILi0EEEEEENS1_IJiiEEEEEDaRKT_RKT0_RKT1_ENKUlRKT_RKT0_RKT1_E_clIS3_S6_iEEDaSL_SO_SR_,($_ZN7cutlass13device_kernelIN5flash19enable_sm80_to_sm89INS1_16FlashAttnBwdSm80INS1_25CollectiveMainloopBwdSm80ILi2ELi2EN4cute5tupleIJNS5_1CILi128EEES8_NS7_ILi64EEEEEENS_10bfloat16_tEfNS_4arch4Sm80ELb0ELb0ELb1ELb0ELb1ELb0ELb0ELb0ELi2ELi4ELi4ELi4ELb0EEENS1_21CollectiveEpilogueBwdISA_SB_SD_Li256ELb0ELb0ELi2EEENS1_19SingleTileSchedulerILb0ELb0ELb0ELi128EEEEEEEEEvNT_6ParamsE$_ZZN4cute14logical_divideINS_5tupleIJNS1_IJNS_1CILi8EEENS2_ILi1EEEEEENS1_IJNS2_ILi2EEEEEEEEENS1_IJNS1_IJS4_NS2_ILi0EEEEEENS1_IJiEEEEEENS1_IJS5_NS_6LayoutIS4_S9_EEEEEEEDaRKNSD_IT_T0_EERKT1_ENKUlRKT_RKT0_E_clINSD_IS7_SB_EESE_EEDaSQ_ST_ - $_ZN7cutlass13device_kernelIN5flash19enable_sm80_to_sm89INS1_16FlashAttnBwdSm80INS1_25CollectiveMainloopBwdSm80ILi2ELi2EN4cute5tupleIJNS5_1CILi128EEES8_NS7_ILi64EEEEEENS_10bfloat16_tEfNS_4arch4Sm80ELb0ELb0ELb1ELb0ELb1ELb0ELb0ELb0ELi2ELi4ELi4ELi4ELb0EEENS1_21CollectiveEpilogueBwdISA_SB_SD_Li256ELb0ELb0ELi2EEENS1_19SingleTileSchedulerILb0ELb0ELb0ELi128EEEEEEEEEvNT_6ParamsE$_ZZN4cute13to_mixed_bitsINS_5tupleIJNS_1CILi4EEENS2_ILi8EEEEEENS1_IJNS2_ILi128EEENS2_ILi0EEEEEENS1_IJiiEEEEEDaRKT_RKT0_RKT1_ENKUlRKT_RKT0_RKT1_E_clIS3_S6_iEEDaSL_SO_SR_)
$_ZN7cutlass13device_kernelIN5flash19enable_sm80_to_sm89INS1_16FlashAttnBwdSm80INS1_25CollectiveMainloopBwdSm80ILi2ELi2EN4cute5tupleIJNS5_1CILi128EEES8_NS7_ILi64EEEEEENS_10bfloat16_tEfNS_4arch4Sm80ELb0ELb0ELb1ELb0ELb1ELb0ELb0ELb0ELi2ELi4ELi4ELi4ELb0EEENS1_21CollectiveEpilogueBwdISA_SB_SD_Li256ELb0ELb0ELi2EEENS1_19SingleTileSchedulerILb0ELb0ELb0ELi128EEEEEEEEEvNT_6ParamsE$_ZZN4cute13to_mixed_bitsINS_5tupleIJNS_1CILi4EEENS2_ILi8EEEEEENS1_IJNS2_ILi128EEENS2_ILi0EEEEEENS1_IJiiEEEEEDaRKT_RKT0_RKT1_ENKUlRKT_RKT0_RKT1_E_clIS3_S6_iEEDaSL_SO_SR_:
[----:B------:R-:W-:Y:S01]  /*bf20*/  MOV R8, R2 ;  /* 0x0000000200087202 */ /* 0x000fe20000000f00 */
[----:B------:R-:W-:Y:S02]  /*bf30*/  IMAD.MOV.U32 R9, RZ, RZ, 0x0 ;  /* 0x00000000ff097424 */ /* 0x000fe400078e00ff */
[----:B------:R-:W-:-:S05]  /*bf40*/  IMAD.SHL.U32 R3, R3, 0x80, RZ ;  /* 0x0000008003037824 */ /* 0x000fca00078e00ff */
[----:B------:R-:W-:Y:S01]  /*bf50*/  LOP3.LUT R3, R3, 0x180, RZ, 0xc0, !PT ;  /* 0x0000018003037812 */ /* 0x000fe200078ec0ff */
[----:B------:R-:W-:Y:S06]  /*bf60*/  RET.REL.NODEC R8 `(_ZN7cutlass13device_kernelIN5flash19enable_sm80_to_sm89INS1_16FlashAttnBwdSm80INS1_25CollectiveMainloopBwdSm80ILi2ELi2EN4cute5tupleIJNS5_1CILi128EEES8_NS7_ILi64EEEEEENS_10bfloat16_tEfNS_4arch4Sm80ELb0ELb0ELb1ELb0ELb1ELb0ELb0ELb0ELi2ELi4ELi4ELi4ELb0EEENS1_21CollectiveEpilogueBwdISA_SB_SD_Li256ELb0ELb0ELi2EEENS1_19SingleTileSchedulerILb0ELb0ELb0ELi128EEEEEEEEEvNT_6ParamsE) ;  /* 0xffff409008007950 */ /* 0x000fec0003c3ffff */
        .type           $_ZN7cutlass13device_kernelIN5flash19enable_sm80_to_sm89INS1_16FlashAttnBwdSm80INS1_25CollectiveMainloopBwdSm80ILi2ELi2EN4cute5tupleIJNS5_1CILi128EEES8_NS7_ILi64EEEEEENS_10bfloat16_tEfNS_4arch4Sm80ELb0ELb0ELb1ELb0ELb1ELb0ELb0ELb0ELi2ELi4ELi4ELi4ELb0EEENS1_21CollectiveEpilogueBwdISA_SB_SD_Li256ELb0ELb0ELi2EEENS1_19SingleTileSchedulerILb0ELb0ELb0ELi128EEEEEEEEEvNT_6ParamsE$_ZZN4cute14logical_divideINS_5tupleIJNS1_IJNS_1CILi8EEENS2_ILi1EEEEEENS1_IJNS2_ILi2EEEEEEEEENS1_IJNS1_IJS4_NS2_ILi0EEEEEENS1_IJiEEEEEENS1_IJS5_NS_6LayoutIS4_S9_EEEEEEEDaRKNSD_IT_T0_EERKT1_ENKUlRKT_RKT0_E_clINSD_IS7_SB_EESE_EEDaSQ_ST_,@function
        .size           $_ZN7cutlass13device_kernelIN5flash19enable_sm80_to_sm89INS1_16FlashAttnBwdSm80INS1_25CollectiveMainloopBwdSm80ILi2ELi2EN4cute5tupleIJNS5_1CILi128EEES8_NS7_ILi64EEEEEENS_10bfloat16_tEfNS_4arch4Sm80ELb0ELb0ELb1ELb0ELb1ELb0ELb0ELb0ELi2ELi4ELi4ELi4ELb0EEENS1_21CollectiveEpilogueBwdISA_SB_SD_Li256ELb0ELb0ELi2EEENS1_19SingleTileSchedulerILb0ELb0ELb0ELi128EEEEEEEEEvNT_6ParamsE$_ZZN4cute14logical_divideINS_5tupleIJNS1_IJNS_1CILi8EEENS2_ILi1EEEEEENS1_IJNS2_ILi2EEEEEEEEENS1_IJNS1_IJS4_NS2_ILi0EEEEEENS1_IJiEEEEEENS1_IJS5_NS_6LayoutIS4_S9_EEEEEEEDaRKNSD_IT_T0_EERKT1_ENKUlRKT_RKT0_E_clINSD_IS7_SB_EESE_EEDaSQ_ST_,($_ZN7cutlass13device_kernelIN5flash19enable_sm80_to_sm89INS1_16FlashAttnBwdSm80INS1_25CollectiveMainloopBwdSm80ILi2ELi2EN4cute5tupleIJNS5_1CILi128EEES8_NS7_ILi64EEEEEENS_10bfloat16_tEfNS_4arch4Sm80ELb0ELb0ELb1ELb0ELb1ELb0ELb0ELb0ELi2ELi4ELi4ELi4ELb0EEENS1_21CollectiveEpilogueBwdISA_SB_SD_Li256ELb0ELb0ELi2EEENS1_19SingleTileSchedulerILb0ELb0ELb0ELi128EEEEEEEEEvNT_6ParamsE$_ZZN4cute14transform_leafINS_15ArithmeticTupleIJiiEEENS_8identityEEEDaRKT_OT0_ENKUlRKT_E_clIiEEDaSB_ - $_ZN7cutlass13device_kernelIN5flash19enable_sm80_to_sm89INS1_16FlashAttnBwdSm80INS1_25CollectiveMainloopBwdSm80ILi2ELi2EN4cute5tupleIJNS5_1CILi128EEES8_NS7_ILi64EEEEEENS_10bfloat16_tEfNS_4arch4Sm80ELb0ELb0ELb1ELb0ELb1ELb0ELb0ELb0ELi2ELi4ELi4ELi4ELb0EEENS1_21CollectiveEpilogueBwdISA_SB_SD_Li256ELb0ELb0ELi2EEENS1_19SingleTileSchedulerILb0ELb0ELb0ELi128EEEEEEEEEvNT_6ParamsE$_ZZN4cute14logical_divideINS_5tupleIJNS1_IJNS_1CILi8EEENS2_ILi1EEEEEENS1_IJNS2_ILi2EEEEEEEEENS1_IJNS1_IJS4_NS2_ILi0EEEEEENS1_IJiEEEEEENS1_IJS5_NS_6LayoutIS4_S9_EEEEEEEDaRKNSD_IT_T0_EERKT1_ENKUlRKT_RKT0_E_clINSD_IS7_SB_EESE_EEDaSQ_ST_)
$_ZN7cutlass13device_kernelIN5flash19enable_sm80_to_sm89INS1_16FlashAttnBwdSm80INS1_25CollectiveMainloopBwdSm80ILi2ELi2EN4cute5tupleIJNS5_1CILi128EEES8_NS7_ILi64EEEEEENS_10bfloat16_tEfNS_4arch4Sm80ELb0ELb0ELb1ELb0ELb1ELb0ELb0ELb0ELi2ELi4ELi4ELi4ELb0EEENS1_21CollectiveEpilogueBwdISA_SB_SD_Li256ELb0ELb0ELi2EEENS1_19SingleTileSchedulerILb0ELb0ELb0ELi128EEEEEEEEEvNT_6ParamsE$_ZZN4cute14logical_divideINS_5tupleIJNS1_IJNS_1CILi8EEENS2_ILi1EEEEEENS1_IJNS2_ILi2EEEEEEEEENS1_IJNS1_IJS4_NS2_ILi0EEEEEENS1_IJiEEEEEENS1_IJS5_NS_6LayoutIS4_S9_EEEEEEEDaRKNSD_IT_T0_EERKT1_ENKUlRKT_RKT0_E_clINSD_IS7_SB_EESE_EEDaSQ_ST_:
[----:B------:R-:W-:-:S05]  /*bf70*/  IADD3 R8, R2, -c[0x0][0x20], RZ ;  /* 0x8000080002087a10 */ /* 0x000fca0007ffe0ff */
[----:B------:R1:W5:Y:S01]  /*bf80*/  LDL R3, [R8] ;  /* 0x0000000008037983 */ /* 0x0003620000100800 */
[----:B------:R-:W-:Y:S02]  /*bf90*/  IADD3 R7, R1, 0x1680, RZ ;  /* 0x0000168001077810 */ /* 0x000fe40007ffe0ff */
[----:B------:R-:W-:Y:S02]  /*bfa0*/  MOV R6, 0xbfe0 ;  /* 0x0000bfe000067802 */ /* 0x000fe40000000f00 */
[----:B------:R-:W-:-:S04]  /*bfb0*/  IADD3 R7, R7, c[0x0][0x20], RZ ;  /* 0x0000080007077a10 */ /* 0x000fc80007ffe0ff */
[----:B------:R-:W-:Y:S02]  /*bfc0*/  IADD3 R2, R7, 0x4, RZ ;  /* 0x0000000407027810 */ /* 0x000fe40007ffe0ff */
[----:B-1---5:R-:W-:Y:S05]  /*bfd0*/  CALL.REL.NOINC `($_ZN7cutlass13device_kernelIN5flash19enable_sm80_to_sm89INS1_16FlashAttnBwdSm80INS1_25CollectiveMainloopBwdSm80ILi2ELi2EN4cute5tupleIJNS5_1CILi128EEES8_NS7_ILi64EEEEEENS_10bfloat16_tEfNS_4arch4Sm80ELb0ELb0ELb1ELb0ELb1ELb0ELb0ELb0ELi2ELi4ELi4ELi4ELb0EEENS1_21CollectiveEpilogueBwdISA_SB_SD_Li256ELb0ELb0ELi2EEENS1_19SingleTileSchedulerILb0ELb0ELb0ELi128EEEEEEEEEvNT_6ParamsE$_ZN4cute5tupleIJNS_1CILi2EEEiEEC2ERKS2_RKi) ;  /* 0xffffec6000007944 */ /* 0x022fea0003c3ffff */
[----:B------:R1:W5:Y:S01]  /*bfe0*/  LDL R3, [R8] ;  /* 0x0000000008037983 */ /* 0x0003620000100800 */
[----:B------:R-:W-:Y:S02]  /*bff0*/  MOV R2, R7 ;  /* 0x0000000700027202 */ /* 0x000fe40000000f00 */
[----:B------:R-:W-:Y:S02]  /*c000*/  MOV R6, 0xc020 ;  /* 0x0000c02000067802 */ /* 0x000fe40000000f00 */
[----:B-1---5:R-:W-:Y:S05]  /*c010*/  CALL.REL.NOINC `($_ZN7cutlass13device_kernelIN5flash19enable_sm80_to_sm89INS1_16FlashAttnBwdSm80INS1_25CollectiveMainloopBwdSm80ILi2ELi2EN4cute5tupleIJNS5_1CILi128EEES8_NS7_ILi64EEEEEENS_10bfloat16_tEfNS_4arch4Sm80ELb0ELb0ELb1ELb0ELb1ELb0ELb0ELb0ELi2ELi4ELi4ELi4ELb0EEENS1_21CollectiveEpilogueBwdISA_SB_SD_Li256ELb0ELb0ELi2EEENS1_19SingleTileSchedulerILb0ELb0ELb0ELi128EEEEEEEEEvNT_6ParamsE$_ZN4cute5tupleIJNS_1CILi2EEEiEEC2ERKS2_RKi) ;  /* 0xffffec2000007944 */ /* 0x022fea0003c3ffff */
[----:B------:R1:W5:Y:S01]  /*c020*/  LDL R3, [R1+0x1680] ;  /* 0x0016800001037983 */ /* 0x0003620000100800 */
[----:B------:R-:W-:-:S03]  /*c030*/  MOV R8, 0xc050 ;  /* 0x0000c05000087802 */ /* 0x000fc60000000f00 */
[----:B-1---5:R-:W-:Y:S05]  /*c040*/  CALL.REL.NOINC `($_ZN7cutlass13device_kernelIN5flash19enable_sm80_to_sm89INS1_16FlashAttnBwdSm80INS1_25CollectiveMainloopBwdSm80ILi2ELi2EN4cute5tupleIJNS5_1CILi128EEES8_NS7_ILi64EEEEEENS_10bfloat16_tEfNS_4arch4Sm80ELb0ELb0ELb1ELb0ELb1ELb0ELb0ELb0ELi2ELi4ELi4ELi4ELb0EEENS1_21CollectiveEpilogueBwdISA_SB_SD_Li256ELb0ELb0ELi2EEENS1_19SingleTileSchedulerILb0ELb0ELb0ELi128EEEEEEEEEvNT_6ParamsE$_ZZN4cute6detail16composition_implINS_1CILi2EEEiNS_5tupleIJNS2_ILi1EEES3_EEENS4_IJNS2_ILi0EEES5_EEEEEDaRKT_RKT0_RKT1_RKT2_ENKUlRKT_RKT0_E_clIS3_S5_EEDaSN_SQ_) ;  /* 0x0000096000007944 */ /* 0x022fea0003c00000 */
[----:B------:R-:W-:Y:S02]  /*c050*/  MOV R2, R7 ;  /* 0x0000000700027202 */ /* 0x000fe40000000f00 */
[----:B------:R-:W-:Y:S02]  /*c060*/  MOV R8, 0xc080 ;  /* 0x0000c08000087802 */ /* 0x000fe40000000f00 */
[----:B-1---5:R-:W-:Y:S05]  /*c070*/  CALL.REL.NOINC `($_ZN7cutlass13device_kernelIN5flash19enable_sm80_to_sm89INS1_16FlashAttnBwdSm80INS1_25CollectiveMainloopBwdSm80ILi2ELi2EN4cute5tupleIJNS5_1CILi128EEES8_NS7_ILi64EEEEEENS_10bfloat16_tEfNS_4arch4Sm80ELb0ELb0ELb1ELb0ELb1ELb0ELb0ELb0ELi2ELi4ELi4ELi4ELb0EEENS1_21CollectiveEpilogueBwdISA_SB_SD_Li256ELb0ELb0ELi2EEENS1_19SingleTileSchedulerILb0ELb0ELb0ELi128EEEEEEEEEvNT_6ParamsE$_ZN4cute3eso3ESOILb1ELb0EJNS_1CILi0EEEiEEC2ERKS3_RKi) ;  /* 0xffffb60000007944 */ /* 0x022fea0003c3ffff */
[----:B-1----:R1:W5:Y:S01]  /*c080*/  LDL R2, [R1+0x1680] ;  /* 0x0016800001027983 */ /* 0x0023620000100800 */
[----:B------:R-:W-:-:S03]  /*c090*/  MOV R6, 0xc0b0 ;  /* 0x0000c0b000067802 */ /* 0x000fc60000000f00 */
[----:B-1---5:R-:W-:Y:S05]  /*c0a0*/  CALL.REL.NOINC `($_ZN7cutlass13device_kernelIN5flash19enable_sm80_to_sm89INS1_16FlashAttnBwdSm80INS1_25CollectiveMainloopBwdSm80ILi2ELi2EN4cute5tupleIJNS5_1CILi128EEES8_NS7_ILi64EEEEEENS_10bfloat16_tEfNS_4arch4Sm80ELb0ELb0ELb1ELb0ELb1ELb0ELb0ELb0ELi2ELi4ELi4ELi4ELb0EEENS1_21CollectiveEpilogueBwdISA_SB_SD_Li256ELb0ELb0ELi2EEENS1_19SingleTileSchedulerILb0ELb0ELb0ELi128EEEEEEEEEvNT_6ParamsE$_ZN4cute5tupleIJNS0_IJNS_1CILi1EEENS1_ILi2EEEEEENS0_IJNS1_ILi0EEEiEEEEEC2ERKS4_RKS6_) ;  /* 0xffffe7e000007944 */ /* 0x022fea0003c3ffff */
[----:B-1----:R1:W5:Y:S01]  /*c0b0*/  LDL R3, [R1+0x1680] ;  /* 0x0016800001037983 */ /* 0x0023620000100800 */
[----:B------:R-:W-:-:S04]  /*c0c0*/  MOV R15, 0x0 ;  /* 0x00000000000f7802 */ /* 0x000fc80000000f00 */
[----:B------:R-:W-:Y:S05]  /*c0d0*/  RET.REL.NODEC R14 `(_ZN7cutlass13device_kernelIN5flash19enable_sm80_to_sm89INS1_16FlashAttnBwdSm80INS1_25CollectiveMainloopBwdSm80ILi2ELi2EN4cute5tupleIJNS5_1CILi128EEES8_NS7_ILi64EEEEEENS_10bfloat16_tEfNS_4arch4Sm80ELb0ELb0ELb1ELb0ELb1ELb0ELb0ELb0ELi2ELi4ELi4ELi4ELb0EEENS1_21CollectiveEpilogueBwdISA_SB_SD_Li256ELb0ELb0ELi2EEENS1_19SingleTileSchedulerILb0ELb0ELb0ELi128EEEEEEEEEvNT_6ParamsE) ;  /* 0xffff3f200e007950 */ /* 0x000fea0003c3ffff */
        .type           $_ZN7cutlass13device_kernelIN5flash19enable_sm80_to_sm89INS1_16FlashAttnBwdSm80INS1_25CollectiveMainloopBwdSm80ILi2ELi2EN4cute5tupleIJNS5_1CILi128EEES8_NS7_ILi64EEEEEENS_10bfloat16_tEfNS_4arch4Sm80ELb0ELb0ELb1ELb0ELb1ELb0ELb0ELb0ELi2ELi4ELi4ELi4ELb0EEENS1_21CollectiveEpilogueBwdISA_SB_SD_Li256ELb0ELb0ELi2EEENS1_19SingleTileSchedulerILb0ELb0ELb0ELi128EEEEEEEEEvNT_6ParamsE$_ZZN4cute14transform_leafINS_15ArithmeticTupleIJiiEEENS_8identityEEEDaRKT_OT0_ENKUlRKT_E_clIiEEDaSB_,@function
        .size           $_ZN7cutlass13device_kernelIN5flash19enable_sm80_to_sm89INS1_16FlashAttnBwdSm80INS1_25CollectiveMainloopBwdSm80ILi2ELi2EN4cute5tupleIJNS5_1CILi128EEES8_NS7_ILi64EEEEEENS_10bfloat16_tEfNS_4arch4Sm80ELb0ELb0ELb1ELb0ELb1ELb0ELb0ELb0ELi2ELi4ELi4ELi4ELb0EEENS1_21CollectiveEpilogueBwdISA_SB_SD_Li256ELb0ELb0ELi2EEENS1_19SingleTileSchedulerILb0ELb0ELb0ELi128EEEEEEEEEvNT_6ParamsE$_ZZN4cute14transform_leafINS_15ArithmeticTupleIJiiEEENS_8identityEEEDaRKT_OT0_ENKUlRKT_E_clIiEEDaSB_,($_ZN7cutlass13device_kernelIN5flash19enable_sm80_to_sm89INS1_16FlashAttnBwdSm80INS1_25CollectiveMainloopBwdSm80ILi2ELi2EN4cute5tupleIJNS5_1CILi128EEES8_NS7_ILi64EEEEEENS_10bfloat16_tEfNS_4arch4Sm80ELb0ELb0ELb1ELb0ELb1ELb0ELb0ELb0ELi2ELi4ELi4ELi4ELb0EEENS1_21CollectiveEpilogueBwdISA_SB_SD_Li256ELb0ELb0ELi2EEENS1_19SingleTileSchedulerILb0ELb0ELb0ELi128EEEEEEEEEvNT_6ParamsE$_ZZN4cute16flatten_to_tupleINS_5tupleIJNS1_IJiiEEENS_1CILi1024EEEEEEEEDaRKT_ENKUlRKT_E_clIS2_EEDaSB_ - $_ZN7cutlass13device_kernelIN5flash19enable_sm80_to_sm89INS1_16FlashAttnBwdSm80INS1_25CollectiveMainloopBwdSm80ILi2ELi2EN4cute5tupleIJNS5_1CILi128EEES8_NS7_ILi64EEEEEENS_10bfloat16_tEfNS_4arch4Sm80ELb0ELb0ELb1ELb0ELb1ELb0ELb0ELb0ELi2ELi4ELi4ELi4ELb0EEENS1_21CollectiveEpilogueBwdISA_SB_SD_Li256ELb0ELb0ELi2EEENS1_19SingleTileSchedulerILb0ELb0ELb0ELi128EEEEEEEEEvNT_6ParamsE$_ZZN4cute14transform_leafINS_15ArithmeticTupleIJiiEEENS_8identityEEEDaRKT_OT0_ENKUlRKT_E_clIiEEDaSB_)
$_ZN7cutlass13device_kernelIN5flash19enable_sm80_to_sm89INS1_16FlashAttnBwdSm80INS1_25CollectiveMainloopBwdSm80ILi2ELi2EN4cute5tupleIJNS5_1CILi128EEES8_NS7_ILi64EEEEEENS_10bfloat16_tEfNS_4arch4Sm80ELb0ELb0ELb1ELb0ELb1ELb0ELb0ELb0ELi2ELi4ELi4ELi4ELb0EEENS1_21CollectiveEpilogueBwdISA_SB_SD_Li256ELb0ELb0ELi2EEENS1_19SingleTileSchedulerILb0ELb0ELb0ELi128EEEEEEEEEvNT_6ParamsE$_ZZN4cute14transform_leafINS_15ArithmeticTupleIJiiEEENS_8identityEEEDaRKT_OT0_ENKUlRKT_E_clIiEEDaSB_:
[----:B------:R-:W-:Y:S02]  /*c0e0*/  MOV R94, R2 ;  /* 0x00000002005e7202 */ /* 0x000fe40000000f00 */
[----:B------:R-:W-:Y:S02]  /*c0f0*/  MOV R95, 0x0 ;  /* 0x00000000005f7802 */ /* 0x000fe40000000f00 */
[----:B------:R-:W-:Y:S02]  /*c100*/  MOV R8, R6 ;  /* 0x0000000600087202 */ /* 0x000fe40000000f00 */
[----:B------:R-:W-:Y:S05]  /*c110*/  RET.REL.NODEC R94 `(_ZN7cutlass13device_kernelIN5flash19enable_sm80_to_sm89INS1_16FlashAttnBwdSm80INS1_25CollectiveMainloopBwdSm80ILi2ELi2EN4cute5tupleIJNS5_1CILi128EEES8_NS7_ILi64EEEEEENS_10bfloat16_tEfNS_4arch4Sm80ELb0ELb0ELb1ELb0ELb1ELb0ELb0ELb0ELi2ELi4ELi4ELi4ELb0EEENS1_21CollectiveEpilogueBwdISA_SB_SD_Li256ELb0ELb0ELi2EEENS1_19SingleTileSchedulerILb0ELb0ELb0ELi128EEEEEEEEEvNT_6ParamsE) ;  /* 0xffff3ee05e007950 */ /* 0x000fea0003c3ffff */
        .type           $_ZN7cutlass13device_kernelIN5flash19enable_sm80_to_sm89INS1_16FlashAttnBwdSm80INS1_25CollectiveMainloopBwdSm80ILi2ELi2EN4cute5tupleIJNS5_1CILi128EEES8_NS7_ILi64EEEEEENS_10bfloat16_tEfNS_4arch4Sm80ELb0ELb0ELb1ELb0ELb1ELb0ELb0ELb0ELi2ELi4ELi4ELi4ELb0EEENS1_21CollectiveEpilogueBwdISA_SB_SD_Li256ELb0ELb0ELi2EEENS1_19SingleTileSchedulerILb0ELb0ELb0ELi128EEEEEEEEEvNT_6ParamsE$_ZZN4cute16flatten_to_tupleINS_5tupleIJNS1_IJiiEEENS_1CILi1024EEEEEEEEDaRKT_ENKUlRKT_E_clIS2_EEDaSB_,@function
        .size           $_ZN7cutlass13device_kernelIN5flash19enable_sm80_to_sm89INS1_16FlashAttnBwdSm80INS1_25CollectiveMainloopBwdSm80ILi2ELi2EN4cute5tupleIJNS5_1CILi128EEES8_NS7_ILi64EEEEEENS_10bfloat16_tEfNS_4arch4Sm80ELb0ELb0ELb1ELb0ELb1ELb0ELb0ELb0ELi2ELi4ELi4ELi4ELb0EEENS1_21CollectiveEpilogueBwdISA_SB_SD_Li256ELb0ELb0ELi2EEENS1_19SingleTileSchedulerILb0ELb0ELb0ELi128EEEEEEEEEvNT_6ParamsE$_ZZN4cute16flatten_to_tupleINS_5tupleIJNS1_IJiiEEENS_1CILi1024EEEEEEEEDaRKT_ENKUlRKT_E_clIS2_EEDaSB_,($_ZN7cutlass13device_kernelIN5flash19enable_sm80_to_sm89INS1_16FlashAttnBwdSm80INS1_25CollectiveMainloopBwdSm80ILi2ELi2EN4cute5tupleIJNS5_1CILi128EEES8_NS7_ILi64EEEEEENS_10bfloat16_tEfNS_4arch4Sm80ELb0ELb0ELb1ELb0ELb1ELb0ELb0ELb0ELi2ELi4ELi4ELi4ELb0EEENS1_21CollectiveEpilogueBwdISA_SB_SD_Li256ELb0ELb0ELi2EEENS1_19SingleTileSchedulerILb0ELb0ELb0ELi128EEEEEEEEEvNT_6ParamsE$_ZZN4cute16flatten_to_tupleINS_5tupleIJNS1_IJiiEEENS_1CILi8192EEEEEEEEDaRKT_ENKUlRKT_E_clIS2_EEDaSB_ - $_ZN7cutlass13device_kernelIN5flash19enable_sm80_to_sm89INS1_16FlashAttnBwdSm80INS1_25CollectiveMainloopBwdSm80ILi2ELi2EN4cute5tupleIJNS5_1CILi128EEES8_NS7_ILi64EEEEEENS_10bfloat16_tEfNS_4arch4Sm80ELb0ELb0ELb1ELb0ELb1ELb0ELb0ELb0ELi2ELi4ELi4ELi4ELb0EEENS1_21CollectiveEpilogueBwdISA_SB_SD_Li256ELb0ELb0ELi2EEENS1_19SingleTileSchedulerILb0ELb0ELb0ELi128EEEEEEEEEvNT_6ParamsE$_ZZN4cute16flatten_to_tupleINS_5tupleIJNS1_IJiiEEENS_1CILi1024EEEEEEEEDaRKT_ENKUlRKT_E_clIS2_EEDaSB_)
$_ZN7cutlass13device_kernelIN5flash19enable_sm80_to_sm89INS1_16FlashAttnBwdSm80INS1_25CollectiveMainloopBwdSm80ILi2ELi2EN4cute5tupleIJNS5_1CILi128EEES8_NS7_ILi64EEEEEENS_10bfloat16_tEfNS_4arch4Sm80ELb0ELb0ELb1ELb0ELb1ELb0ELb0ELb0ELi2ELi4ELi4ELi4ELb0EEENS1_21CollectiveEpilogueBwdISA_SB_SD_Li256ELb0ELb0ELi2EEENS1_19SingleTileSchedulerILb0ELb0ELb0ELi128EEEEEEEEEvNT_6ParamsE$_ZZN4cute16flatten_to_tupleINS_5tupleIJNS1_IJiiEEENS_1CILi1024EEEEEEEEDaRKT_ENKUlRKT_E_clIS2_EEDaSB_:
[----:B------:R-:W-:-:S04]  /*c120*/  MOV R5, 0x0 ;  /* 0x0000000000057802 */ /* 0x000fc80000000f00 */
[----:B------:R-:W-:Y:S05]  /*c130*/  RET.REL.NODEC R4 `(_ZN7cutlass13device_kernelIN5flash19enable_sm80_to_sm89INS1_16FlashAttnBwdSm80INS1_25CollectiveMainloopBwdSm80ILi2ELi2EN4cute5tupleIJNS5_1CILi128EEES8_NS7_ILi64EEEEEENS_10bfloat16_tEfNS_4arch4Sm80ELb0ELb0ELb1ELb0ELb1ELb0ELb0ELb0ELi2ELi4ELi4ELi4ELb0EEENS1_21CollectiveEpilogueBwdISA_SB_SD_Li256ELb0ELb0ELi2EEENS1_19SingleTileSchedulerILb0ELb0ELb0ELi128EEEEEEEEEvNT_6ParamsE) ;  /* 0xffff3ec004007950 */ /* 0x000fea0003c3ffff */
        .type           $_ZN7cutlass13device_kernelIN5flash19enable_sm80_to_sm89INS1_16FlashAttnBwdSm80INS1_25CollectiveMainloopBwdSm80ILi2ELi2EN4cute5tupleIJNS5_1CILi128EEES8_NS7_ILi64EEEEEENS_10bfloat16_tEfNS_4arch4Sm80ELb0ELb0ELb1ELb0ELb1ELb0ELb0ELb0ELi2ELi4ELi4ELi4ELb0EEENS1_21CollectiveEpilogueBwdISA_SB_SD_Li256ELb0ELb0ELi2EEENS1_19SingleTileSchedulerILb0ELb0ELb0ELi128EEEEEEEEEvNT_6ParamsE$_ZZN4cute16flatten_to_tupleINS_5tupleIJNS1_IJiiEEENS_1CILi8192EEEEEEEEDaRKT_ENKUlRKT_E_clIS2_EEDaSB_,@function
        .size           $_ZN7cutlass13device_kernelIN5flash19enable_sm80_to_sm89INS1_16FlashAttnBwdSm80INS1_25CollectiveMainloopBwdSm80ILi2ELi2EN4cute5tupleIJNS5_1CILi128EEES8_NS7_ILi64EEEEEENS_10bfloat16_tEfNS_4arch4Sm80ELb0ELb0ELb1ELb0ELb1ELb0ELb0ELb0ELi2ELi4ELi4ELi4ELb0EEENS1_21CollectiveEpilogueBwdISA_SB_SD_Li256ELb0ELb0ELi2EEENS1_19SingleTileSchedulerILb0ELb0ELb0ELi128EEEEEEEEEvNT_6ParamsE$_ZZN4cute16flatten_to_tupleINS_5tupleIJNS1_IJiiEEENS_1CILi8192EEEEEEEEDaRKT_ENKUlRKT_E_clIS2_EEDaSB_,($_ZN7cutlass13device_kernelIN5flash19enable_sm80_to_sm89INS1_16FlashAttnBwdSm80INS1_25CollectiveMainloopBwdSm80ILi2ELi2EN4cute5tupleIJNS5_1CILi128EEES8_NS7_ILi64EEEEEENS_10bfloat16_tEfNS_4arch4Sm80ELb0ELb0ELb1ELb0ELb1ELb0ELb0ELb0ELi2ELi4ELi4ELi4ELb0EEENS1_21CollectiveEpilogueBwdISA_SB_SD_Li256ELb0ELb0ELi2EEENS1_19SingleTileSchedulerILb0ELb0ELb0ELi128EEEEEEEEEvNT_6ParamsE$_ZZN4cute16flatten_to_tupleINS_5tupleIJNS_1CILi0EEENS1_IJNS2_ILi1EEENS2_ILi512EEEiEEEEEEEEDaRKT_ENKUlRKT_E_clIS6_EEDaSD_ - $_ZN7cutlass13device_kernelIN5flash19enable_sm80_to_sm89INS1_16FlashAttnBwdSm80INS1_25CollectiveMainloopBwdSm80ILi2ELi2EN4cute5tupleIJNS5_1CILi128EEES8_NS7_ILi64EEEEEENS_10bfloat16_tEfNS_4arch4Sm80ELb0ELb0ELb1ELb0ELb1ELb0ELb0ELb0ELi2ELi4ELi4ELi4ELb0EEENS1_21CollectiveEpilogueBwdISA_SB_SD_Li256ELb0ELb0ELi2EEENS1_19SingleTileSchedulerILb0ELb0ELb0ELi128EEEEEEEEEvNT_6ParamsE$_ZZN4cute16flatten_to_tupleINS_5tupleIJNS1_IJiiEEENS_1CILi8192EEEEEEEEDaRKT_ENKUlRKT_E_clIS2_EEDaSB_)
$_ZN7cutlass13device_kernelIN5flash19enable_sm80_to_sm89INS1_16FlashAttnBwdSm80INS1_25CollectiveMainloopBwdSm80ILi2ELi2EN4cute5tupleIJNS5_1CILi128EEES8_NS7_ILi64EEEEEENS_10bfloat16_tEfNS_4arch4Sm80ELb0ELb0ELb1ELb0ELb1ELb0ELb0ELb0ELi2ELi4ELi4ELi4ELb0EEENS1_21CollectiveEpilogueBwdISA_SB_SD_Li256ELb0ELb0ELi2EEENS1_19SingleTileSchedulerILb0ELb0ELb0ELi128EEEEEEEEEvNT_6ParamsE$_ZZN4cute16flatten_to_tupleINS_5tupleIJNS1_IJiiEEENS_1CILi8192EEEEEEEEDaRKT_ENKUlRKT_E_clIS2_EEDaSB_:
[----:B------:R-:W-:Y:S02]  /*c140*/  MOV R8, R6 ;  /* 0x0000000600087202 */ /* 0x000fe40000000f00 */
[----:B------:R-:W-:-:S04]  /*c150*/  MOV R9, 0x0 ;  /* 0x0000000000097802 */ /* 0x000fc80000000f00 */
[----:B------:R-:W-:Y:S05]  /*c160*/  RET.REL.NODEC R8 `(_ZN7cutlass13device_kernelIN5flash19enable_sm80_to_sm89INS1_16FlashAttnBwdSm80INS1_25CollectiveMainloopBwdSm80ILi2ELi2EN4cute5tupleIJNS5_1CILi128EEES8_NS7_ILi64EEEEEENS_10bfloat16_tEfNS_4arch4Sm80ELb0ELb0ELb1ELb0ELb1ELb0ELb0ELb0ELi2ELi4ELi4ELi4ELb0EEENS1_21CollectiveEpilogueBwdISA_SB_SD_Li256ELb0ELb0ELi2EEENS1_19SingleTileSchedulerILb0ELb0ELb0ELi128EEEEEEEEEvNT_6ParamsE) ;  /* 0xffff3e9008007950 */ /* 0x000fea0003c3ffff */
        .type           $_ZN7cutlass13device_kernelIN5flash19enable_sm80_to_sm89INS1_16FlashAttnBwdSm80INS1_25CollectiveMainloopBwdSm80ILi2ELi2EN4cute5tupleIJNS5_1CILi128EEES8_NS7_ILi64EEEEEENS_10bfloat16_tEfNS_4arch4Sm80ELb0ELb0ELb1ELb0ELb1ELb0ELb0ELb0ELi2ELi4ELi4ELi4ELb0EEENS1_21CollectiveEpilogueBwdISA_SB_SD_Li256ELb0ELb0ELi2EEENS1_19SingleTileSchedulerILb0ELb0ELb0ELi128EEEEEEEEEvNT_6ParamsE$_ZZN4cute16flatten_to_tupleINS_5tupleIJNS_1CILi0EEENS1_IJNS2_ILi1EEENS2_ILi512EEEiEEEEEEEEDaRKT_ENKUlRKT_E_clIS6_EEDaSD_,@function
        .size           $_ZN7cutlass13device_kernelIN5flash19enable_sm80_to_sm89INS1_16FlashAttnBwdSm80INS1_25CollectiveMainloopBwdSm80ILi2ELi2EN4cute5tupleIJNS5_1CILi128EEES8_NS7_ILi64EEEEEENS_10bfloat16_tEfNS_4arch4Sm80ELb0ELb0ELb1ELb0ELb1ELb0ELb0ELb0ELi2ELi4ELi4ELi4ELb0EEENS1_21CollectiveEpilogueBwdISA_SB_SD_Li256ELb0ELb0ELi2EEENS1_19SingleTileSchedulerILb0ELb0ELb0ELi128EEEEEEEEEvNT_6ParamsE$_ZZN4cute16flatten_to_tupleINS_5tupleIJNS_1CILi0EEENS1_IJNS2_ILi1EEENS2_ILi512EEEiEEEEEEEEDaRKT_ENKUlRKT_E_clIS6_EEDaSD_,($_ZN7cutlass13device_kernelIN5flash19enable_sm80_to_sm89INS1_16FlashAttnBwdSm80INS1_25CollectiveMainloopBwdSm80ILi2ELi2EN4cute5tupleIJNS5_1CILi128EEES8_NS7_ILi64EEEEEENS_10bfloat16_tEfNS_4arch4Sm80ELb0ELb0ELb1ELb0ELb1ELb0ELb0ELb0ELi2ELi4ELi4ELi4ELb0EEENS1_21CollectiveEpilogueBwdISA_SB_SD_Li256ELb0ELb0ELi2EEENS1_19SingleTileSchedulerILb0ELb0ELb0ELi128EEEEEEEEEvNT_6ParamsE$_ZZN4cute16flatten_to_tupleINS_5tupleIJNS_1CILi1024EEENS1_IJiiEEEEEEEEDaRKT_ENKUlRKT_E_clIS4_EEDaSB_ - $_ZN7cutlass13device_kernelIN5flash19enable_sm80_to_sm89INS1_16FlashAttnBwdSm80INS1_25CollectiveMainloopBwdSm80ILi2ELi2EN4cute5tupleIJNS5_1CILi128EEES8_NS7_ILi64EEEEEENS_10bfloat16_tEfNS_4arch4Sm80ELb0ELb0ELb1ELb0ELb1ELb0ELb0ELb0ELi2ELi4ELi4ELi4ELb0EEENS1_21CollectiveEpilogueBwdISA_SB_SD_Li256ELb0ELb0ELi2EEENS1_19SingleTileSchedulerILb0ELb0ELb0ELi128EEEEEEEEEvNT_6ParamsE$_ZZN4cute16flatten_to_tupleINS_5tupleIJNS_1CILi0EEENS1_IJNS2_ILi1EEENS2_ILi512EEEiEEEEEEEEDaRKT_ENKUlRKT_E_clIS6_EEDaSD_)
$_ZN7cutlass13device_kernelIN5flash19enable_sm80_to_sm89INS1_16FlashAttnBwdSm80INS1_25CollectiveMainloopBwdSm80ILi2ELi2EN4cute5tupleIJNS5_1CILi128EEES8_NS7_ILi64EEEEEENS_10bfloat16_tEfNS_4arch4Sm80ELb0ELb0ELb1ELb0ELb1ELb0ELb0ELb0ELi2ELi4ELi4ELi4ELb0EEENS1_21CollectiveEpilogueBwdISA_SB_SD_Li256ELb0ELb0ELi2EEENS1_19SingleTileSchedulerILb0ELb0ELb0ELi128EEEEEEEEEvNT_6ParamsE$_ZZN4cute16flatten_to_tupleINS_5tupleIJNS_1CILi0EEENS1_IJNS2_ILi1EEENS2_ILi512EEEiEEEEEEEEDaRKT_ENKUlRKT_E_clIS6_EEDaSD_:
[----:B------:R-:W-:Y:S02]  /*c170*/  MOV R8, R2 ;  /* 0x0000000200087202 */ /* 0x000fe40000000f00 */
[----:B------:R-:W-:-:S04]  /*c180*/  MOV R9, 0x0 ;  /* 0x0000000000097802 */ /* 0x000fc80000000f00 */
[----:B------:R-:W-:Y:S05]  /*c190*/  RET.REL.NODEC R8 `(_ZN7cutlass13device_kernelIN5flash19enable_sm80_to_sm89INS1_16FlashAttnBwdSm80INS1_25CollectiveMainloopBwdSm80ILi2ELi2EN4cute5tupleIJNS5_1CILi128EEES8_NS7_ILi64EEEEEENS_10bfloat16_tEfNS_4arch4Sm80ELb0ELb0ELb1ELb0ELb1ELb0ELb0ELb0ELi2ELi4ELi4ELi4ELb0EEENS1_21CollectiveEpilogueBwdISA_SB_SD_Li256ELb0ELb0ELi2EEENS1_19SingleTileSchedulerILb0ELb0ELb0ELi128EEEEEEEEEvNT_6ParamsE) ;  /* 0xffff3e6008007950 */ /* 0x000fea0003c3ffff */
        .type           $_ZN7cutlass13device_kernelIN5flash19enable_sm80_to_sm89INS1_16FlashAttnBwdSm80INS1_25CollectiveMainloopBwdSm80ILi2ELi2EN4cute5tupleIJNS5_1CILi128EEES8_NS7_ILi64EEEEEENS_10bfloat16_tEfNS_4arch4Sm80ELb0ELb0ELb1ELb0ELb1ELb0ELb0ELb0ELi2ELi4ELi4ELi4ELb0EEENS1_21CollectiveEpilogueBwdISA_SB_SD_Li256ELb0ELb0ELi2EEENS1_19SingleTileSchedulerILb0ELb0ELb0ELi128EEEEEEEEEvNT_6ParamsE$_ZZN4cute16flatten_to_tupleINS_5tupleIJNS_1CILi1024EEENS1_IJiiEEEEEEEEDaRKT_ENKUlRKT_E_clIS4_EEDaSB_,@function
        .size           $_ZN7cutlass13device_kernelIN5flash19enable_sm80_to_sm89INS1_16FlashAttnBwdSm80INS1_25CollectiveMainloopBwdSm80ILi2ELi2EN4cute5tupleIJNS5_1CILi128EEES8_NS7_ILi64EEEEEENS_10bfloat16_tEfNS_4arch4Sm80ELb0ELb0ELb1ELb0ELb1ELb0ELb0ELb0ELi2ELi4ELi4ELi4ELb0EEENS1_21CollectiveEpilogueBwdISA_SB_SD_Li256ELb0ELb0ELi2EEENS1_19SingleTileSchedulerILb0ELb0ELb0ELi128EEEEEEEEEvNT_6ParamsE$_ZZN4cute16flatten_to_tupleINS_5tupleIJNS_1CILi1024EEENS1_IJiiEEEEEEEEDaRKT_ENKUlRKT_E_clIS4_EEDaSB_,($_ZN7cutlass13device_kernelIN5flash19enable_sm80_to_sm89INS1_16FlashAttnBwdSm80INS1_25CollectiveMainloopBwdSm80ILi2ELi2EN4cute5tupleIJNS5_1CILi128EEES8_NS7_ILi64EEEEEENS_10bfloat16_tEfNS_4arch4Sm80ELb0ELb0ELb1ELb0ELb1ELb0ELb0ELb0ELi2ELi4ELi4ELi4ELb0EEENS1_21CollectiveEpilogueBwdISA_SB_SD_Li256ELb0ELb0ELi2EEENS1_19SingleTileSchedulerILb0ELb0ELb0ELi128EEEEEEEEEvNT_6ParamsE$_ZZN4cute16flatten_to_tupleINS_5tupleIJNS_1CILi4096EEENS1_IJNS1_IJiiEEENS2_ILi8192EEEEEEEEEEEDaRKT_ENKUlRKT_E_clIS6_EEDaSD_ - $_ZN7cutlass13device_kernelIN5flash19enable_sm80_to_sm89INS1_16FlashAttnBwdSm80INS1_25CollectiveMainloopBwdSm80ILi2ELi2EN4cute5tupleIJNS5_1CILi128EEES8_NS7_ILi64EEEEEENS_10bfloat16_tEfNS_4arch4Sm80ELb0ELb0ELb1ELb0ELb1ELb0ELb0ELb0ELi2ELi4ELi4ELi4ELb0EEENS1_21CollectiveEpilogueBwdISA_SB_SD_Li256ELb0ELb0ELi2EEENS1_19SingleTileSchedulerILb0ELb0ELb0ELi128EEEEEEEEEvNT_6ParamsE$_ZZN4cute16flatten_to_tupleINS_5tupleIJNS_1CILi1024EEENS1_IJiiEEEEEEEEDaRKT_ENKUlRKT_E_clIS4_EEDaSB_)
$_ZN7cutlass13device_kernelIN5flash19enable_sm80_to_sm89INS1_16FlashAttnBwdSm80INS1_25CollectiveMainloopBwdSm80ILi2ELi2EN4cute5tupleIJNS5_1CILi128EEES8_NS7_ILi64EEEEEENS_10bfloat16_tEfNS_4arch4Sm80ELb0ELb0ELb1ELb0ELb1ELb0ELb0ELb0ELi2ELi4ELi4ELi4ELb0EEENS1_21CollectiveEpilogueBwdISA_SB_SD_Li256ELb0ELb0ELi2EEENS1_19SingleTileSchedulerILb0ELb0ELb0ELi128EEEEEEEEEvNT_6ParamsE$_ZZN4cute16flatten_to_tupleINS_5tupleIJNS_1CILi1024EEENS1_IJiiEEEEEEEEDaRKT_ENKUlRKT_E_clIS4_EEDaSB_:
[----:B------:R-:W-:-:S04]  /*c1a0*/  MOV R5, 0x0 ;  /* 0x0000000000057802 */ /* 0x000fc80000000f00 */
[----:B------:R-:W-:Y:S05]  /*c1b0*/  RET.REL.NODEC R4 `(_ZN7cutlass13device_kernelIN5flash19enable_sm80_to_sm89INS1_16FlashAttnBwdSm80INS1_25CollectiveMainloopBwdSm80ILi2ELi2EN4cute5tupleIJNS5_1CILi128EEES8_NS7_ILi64EEEEEENS_10bfloat16_tEfNS_4arch4Sm80ELb0ELb0ELb1ELb0ELb1ELb0ELb0ELb0ELi2ELi4ELi4ELi4ELb0EEENS1_21CollectiveEpilogueBwdISA_SB_SD_Li256ELb0ELb0ELi2EEENS1_19SingleTileSchedulerILb0ELb0ELb0ELi128EEEEEEEEEvNT_6ParamsE) ;  /* 0xffff3e4004007950 */ /* 0x000fea0003c3ffff */
        .type           $_ZN7cutlass13device_kernelIN5flash19enable_sm80_to_sm89INS1_16FlashAttnBwdSm80INS1_25CollectiveMainloopBwdSm80ILi2ELi2EN4cute5tupleIJNS5_1CILi128EEES8_NS7_ILi64EEEEEENS_10bfloat16_tEfNS_4arch4Sm80ELb0ELb0ELb1ELb0ELb1ELb0ELb0ELb0ELi2ELi4ELi4ELi4ELb0EEENS1_21CollectiveEpilogueBwdISA_SB_SD_Li256ELb0ELb0ELi2EEENS1_19SingleTileSchedulerILb0ELb0ELb0ELi128EEEEEEEEEvNT_6ParamsE$_ZZN4cute16flatten_to_tupleINS_5tupleIJNS_1CILi4096EEENS1_IJNS1_IJiiEEENS2_ILi8192EEEEEEEEEEEDaRKT_ENKUlRKT_E_clIS6_EEDaSD_,@function
        .size           $_ZN7cutlass13device_kernelIN5flash19enable_sm80_to_sm89INS1_16FlashAttnBwdSm80INS1_25CollectiveMainloopBwdSm80ILi2ELi2EN4cute5tupleIJNS5_1CILi128EEES8_NS7_ILi64EEEEEENS_10bfloat16_tEfNS_4arch4Sm80ELb0ELb0ELb1ELb0ELb1ELb0ELb0ELb0ELi2ELi4ELi4ELi4ELb0EEENS1_21CollectiveEpilogueBwdISA_SB_SD_Li256ELb0ELb0ELi2EEENS1_19SingleTileSchedulerILb0ELb0ELb0ELi128EEEEEEEEEvNT_6ParamsE$_ZZN4cute16flatten_to_tupleINS_5tupleIJNS_1CILi4096EEENS1_IJNS1_IJiiEEENS2_ILi8192EEEEEEEEEEEDaRKT_ENKUlRKT_E_clIS6_EEDaSD_,($_ZN7cutlass13device_kernelIN5flash19enable_sm80_to_sm89INS1_16FlashAttnBwdSm80INS1_25CollectiveMainloopBwdSm80ILi2ELi2EN4cute5tupleIJNS5_1CILi128EEES8_NS7_ILi64EEEEEENS_10bfloat16_tEfNS_4arch4Sm80ELb0ELb0ELb1ELb0ELb1ELb0ELb0ELb0ELi2ELi4ELi4ELi4ELb0EEENS1_21CollectiveEpilogueBwdISA_SB_SD_Li256ELb0ELb0ELi2EEENS1_19SingleTileSchedulerILb0ELb0ELb0ELi128EEEEEEEEEvNT_6ParamsE$_ZZN4cute16flatten_to_tupleINS_5tupleIJNS_1CILi4096EEENS1_IJiiEEEEEEEEDaRKT_ENKUlRKT_E_clIS4_EEDaSB_ - $_ZN7cutlass13device_kernelIN5flash19enable_sm80_to_sm89INS1_16FlashAttnBwdSm80INS1_25CollectiveMainloopBwdSm80ILi2ELi2EN4cute5tupleIJNS5_1CILi128EEES8_NS7_ILi64EEEEEENS_10bfloat16_tEfNS_4arch4Sm80ELb0ELb0ELb1ELb0ELb1ELb0ELb0ELb0ELi2ELi4ELi4ELi4ELb0EEENS1_21CollectiveEpilogueBwdISA_SB_SD_Li256ELb0ELb0ELi2EEENS1_19SingleTileSchedulerILb0ELb0ELb0ELi128EEEEEEEEEvNT_6ParamsE$_ZZN4cute16flatten_to_tupleINS_5tupleIJNS_1CILi4096EEENS1_IJNS1_IJiiEEENS2_ILi8192EEEEEEEEEEEDaRKT_ENKUlRKT_E_clIS6_EEDaSD_)
$_ZN7cutlass13device_kernelIN5flash19enable_sm80_to_sm89INS1_16FlashAttnBwdSm80INS1_25CollectiveMainloopBwdSm80ILi2ELi2EN4cute5tupleIJNS5_1CILi128EEES8_NS7_ILi64EEEEEENS_10bfloat16_tEfNS_4arch4Sm80ELb0ELb0ELb1ELb0ELb1ELb0ELb0ELb0ELi2ELi4ELi4ELi4ELb0EEENS1_21CollectiveEpilogueBwdISA_SB_SD_Li256ELb0ELb0ELi2EEENS1_19SingleTileSchedulerILb0ELb0ELb0ELi128EEEEEEEEEvNT_6ParamsE$_ZZN4cute16flatten_to_tupleINS_5tupleIJNS_1CILi4096EEENS1_IJNS1_IJiiEEENS2_ILi8192EEEEEEEEEEEDaRKT_ENKUlRKT_E_clIS6_EEDaSD_:
[----:B------:R-:W-:-:S05]  /*c1c0*/  IADD3 R8, R76, -c[0x0][0x20], RZ ;  /* 0x800008004c087a10 */ /* 0x000fca0007ffe0ff */
[----:B------:R1:W5:Y:S04]  /*c1d0*/  LDL R2, [R8] ;  /* 0x0000000008027983 */ /* 0x0003680000100800 */
[----:B------:R1:W5:Y:S01]  /*c1e0*/  LDL R3, [R8+0x4] ;  /* 0x0000040008037983 */ /* 0x0003620000100800 */
[----:B------:R-:W-:Y:S02]  /*c1f0*/  IADD3 R5, R1, 0x1680, RZ ;  /* 0x0000168001057810 */ /* 0x000fe40007ffe0ff */
[----:B------:R-:W-:Y:S02]  /*c200*/  MOV R6, 0xc230 ;  /* 0x0000c23000067802 */ /* 0x000fe40000000f00 */
[----:B------:R-:W-:Y:S02]  /*c210*/  IADD3 R5, R5, c[0x0][0x20], RZ ;  /* 0x0000080005057a10 */ /* 0x000fe40007ffe0ff */
[----:B-1---5:R-:W-:Y:S05]  /*c220*/  CALL.REL.NOINC `($_ZN7cutlass13device_kernelIN5flash19enable_sm80_to_sm89INS1_16FlashAttnBwdSm80INS1_25CollectiveMainloopBwdSm80ILi2ELi2EN4cute5tupleIJNS5_1CILi128EEES8_NS7_ILi64EEEEEENS_10bfloat16_tEfNS_4arch4Sm80ELb0ELb0ELb1ELb0ELb1ELb0ELb0ELb0ELi2ELi4ELi4ELi4ELb0EEENS1_21CollectiveEpilogueBwdISA_SB_SD_Li256ELb0ELb0ELi2EEENS1_19SingleTileSchedulerILb0ELb0ELb0ELi128EEEEEEEEEvNT_6ParamsE$_ZZN4cute16flatten_to_tupleINS_5tupleIJNS1_IJiiEEENS_1CILi8192EEEEEEEEDaRKT_ENKUlRKT_E_clIS2_EEDaSB_) ;  /* 0xffffff1000007944 */ /* 0x022fea0003c3ffff */
[----:B------:R1:W-:Y:S01]  /*c230*/  STL.64 [R1+0x1680], R2 ;  /* 0x0016800201007387 */ /* 0x0003e20000100a00 */
[----:B------:R-:W-:-:S03]  /*c240*/  MOV R6, 0xc260 ;  /* 0x0000c26000067802 */ /* 0x000fc60000000f00 */
[----:B-1----:R-:W-:Y:S05]  /*c250*/  CALL.REL.NOINC `($_ZN7cutlass13device_kernelIN5flash19enable_sm80_to_sm89INS1_16FlashAttnBwdSm80INS1_25CollectiveMainloopBwdSm80ILi2ELi2EN4cute5tupleIJNS5_1CILi128EEES8_NS7_ILi64EEEEEENS_10bfloat16_tEfNS_4arch4Sm80ELb0ELb0ELb1ELb0ELb1ELb0ELb0ELb0ELi2ELi4ELi4ELi4ELb0EEENS1_21CollectiveEpilogueBwdISA_SB_SD_Li256ELb0ELb0ELi2EEENS1_19SingleTileSchedulerILb0ELb0ELb0ELi128EEEEEEEEEvNT_6ParamsE$_ZZN4cute12filter_tupleINS_5tupleIJNS1_IJiiEEENS_1CILi8192EEEEEEZNS_16flatten_to_tupleIS5_EEDaRKT_EUlRKT_E_EEDaS9_OT0_ENKUlDpSC_E_clIJS2_NS1_IJS4_EEEEEEDaSG_) ;  /* 0xfffff00000007944 */ /* 0x002fea0003c3ffff */
[----:B------:R-:W-:-:S04]  /*c260*/  MOV R5, 0x0 ;  /* 0x0000000000057802 */ /* 0x000fc80000000f00 */
[----:B------:R-:W-:Y:S05]  /*c270*/  RET.REL.NODEC R4 `(_ZN7cutlass13device_kernelIN5flash19enable_sm80_to_sm89INS1_16FlashAttnBwdSm80INS1_25CollectiveMainloopBwdSm80ILi2ELi2EN4cute5tupleIJNS5_1CILi128EEES8_NS7_ILi64EEEEEENS_10bfloat16_tEfNS_4arch4Sm80ELb0ELb0ELb1ELb0ELb1ELb0ELb0ELb0ELi2ELi4ELi4ELi4ELb0EEENS1_21CollectiveEpilogueBwdISA_SB_SD_Li256ELb0ELb0ELi2EEENS1_19SingleTileSchedulerILb0ELb0ELb0ELi128EEEEEEEEEvNT_6ParamsE) ;  /* 0xffff3d8004007950 */ /* 0x000fea0003c3ffff */
        .type           $_ZN7cutlass13device_kernelIN5flash19enable_sm80_to_sm89INS1_16FlashAttnBwdSm80INS1_25CollectiveMainloopBwdSm80ILi2ELi2EN4cute5tupleIJNS5_1CILi128EEES8_NS7_ILi64EEEEEENS_10bfloat16_tEfNS_4arch4Sm80ELb0ELb0ELb1ELb0ELb1ELb0ELb0ELb0ELi2ELi4ELi4ELi4ELb0EEENS1_21CollectiveEpilogueBwdISA_SB_SD_Li256ELb0ELb0ELi2EEENS1_19SingleTileSchedulerILb0ELb0ELb0ELi128EEEEEEEEEvNT_6ParamsE$_ZZN4cute16flatten_to_tupleINS_5tupleIJNS_1CILi4096EEENS1_IJiiEEEEEEEEDaRKT_ENKUlRKT_E_clIS4_EEDaSB_,@function
        .size           $_ZN7cutlass13device_kernelIN5flash19enable_sm80_to_sm89INS1_16FlashAttnBwdSm80INS1_25CollectiveMainloopBwdSm80ILi2ELi2EN4cute5tupleIJNS5_1CILi128EEES8_NS7_ILi64EEEEEENS_10bfloat16_tEfNS_4arch4Sm80ELb0ELb0ELb1ELb0ELb1ELb0ELb0ELb0ELi2ELi4ELi4ELi4ELb0EEENS1_21CollectiveEpilogueBwdISA_SB_SD_Li256ELb0ELb0ELi2EEENS1_19SingleTileSchedulerILb0ELb0ELb0ELi128EEEEEEEEEvNT_6ParamsE$_ZZN4cute16flatten_to_tupleINS_5tupleIJNS_1CILi4096EEENS1_IJiiEEEEEEEEDaRKT_ENKUlRKT_E_clIS4_EEDaSB_,($_ZN7cutlass13device_kernelIN5flash19enable_sm80_to_sm89INS1_16FlashAttnBwdSm80INS1_25CollectiveMainloopBwdSm80ILi2ELi2EN4cute5tupleIJNS5_1CILi128EEES8_NS7_ILi64EEEEEENS_10bfloat16_tEfNS_4arch4Sm80ELb0ELb0ELb1ELb0ELb1ELb0ELb0ELb0ELi2ELi4ELi4ELi4ELb0EEENS1_21CollectiveEpilogueBwdISA_SB_SD_Li256ELb0ELb0ELi2EEENS1_19SingleTileSchedulerILb0ELb0ELb0ELi128EEEEEEEEEvNT_6ParamsE$_ZZN4cute19as_arithmetic_tupleINS_15ArithmeticTupleIJiiEEEEEDaRKT_ENKUlDpRKT_E_clIJiiEEEDaS9_ - $_ZN7cutlass13device_kernelIN5flash19enable_sm80_to_sm89INS1_16FlashAttnBwdSm80INS1_25CollectiveMainloopBwdSm80ILi2ELi2EN4cute5tupleIJNS5_1CILi128EEES8_NS7_ILi64EEEEEENS_10bfloat16_tEfNS_4arch4Sm80ELb0ELb0ELb1ELb0ELb1ELb0ELb0ELb0ELi2ELi4ELi4ELi4ELb0EEENS1_21CollectiveEpilogueBwdISA_SB_SD_Li256ELb0ELb0ELi2EEENS1_19SingleTileSchedulerILb0ELb0ELb0ELi128EEEEEEEEEvNT_6ParamsE$_ZZN4cute16flatten_to_tupleINS_5tupleIJNS_1CILi4096EEENS1_IJiiEEEEEEEEDaRKT_ENKUlRKT_E_clIS4_EEDaSB_)
$_ZN7cutlass13device_kernelIN5flash19enable_sm80_to_sm89INS1_16FlashAttnBwdSm80INS1_25CollectiveMainloopBwdSm80ILi2ELi2EN4cute5tupleIJNS5_1CILi128EEES8_NS7_ILi64EEEEEENS_10bfloat16_tEfNS_4arch4Sm80ELb0ELb0ELb1ELb0ELb1ELb0ELb0ELb0ELi2ELi4ELi4ELi4ELb0EEENS1_21CollectiveEpilogueBwdISA_SB_SD_Li256ELb0ELb0ELi2EEENS1_19SingleTileSchedulerILb0ELb0ELb0ELi128EEEEEEEEEvNT_6ParamsE$_ZZN4cute16flatten_to_tupleINS_5tupleIJNS_1CILi4096EEENS1_IJiiEEEEEEEEDaRKT_ENKUlRKT_E_clIS4_EEDaSB_:
[----:B------:R-:W-:-:S04]  /*c280*/  MOV R5, 0x0 ;  /* 0x0000000000057802 */ /* 0x000fc80000000f00 */
[----:B------:R-:W-:Y:S05]  /*c290*/  RET.REL.NODEC R4 `(_ZN7cutlass13device_kernelIN5flash19enable_sm80_to_sm89INS1_16FlashAttnBwdSm80INS1_25CollectiveMainloopBwdSm80ILi2ELi2EN4cute5tupleIJNS5_1CILi128EEES8_NS7_ILi64EEEEEENS_10bfloat16_tEfNS_4arch4Sm80ELb0ELb0ELb1ELb0ELb1ELb0ELb0ELb0ELi2ELi4ELi4ELi4ELb0EEENS1_21CollectiveEpilogueBwdISA_SB_SD_Li256ELb0ELb0ELi2EEENS1_19SingleTileSchedulerILb0ELb0ELb0ELi128EEEEEEEEEvNT_6ParamsE) ;  /* 0xffff3d6004007950 */ /* 0x000fea0003c3ffff */
        .type           $_ZN7cutlass13device_kernelIN5flash19enable_sm80_to_sm89INS1_16FlashAttnBwdSm80INS1_25CollectiveMainloopBwdSm80ILi2ELi2EN4cute5tupleIJNS5_1CILi128EEES8_NS7_ILi64EEEEEENS_10bfloat16_tEfNS_4arch4Sm80ELb0ELb0ELb1ELb0ELb1ELb0ELb0ELb0ELi2ELi4ELi4ELi4ELb0EEENS1_21CollectiveEpilogueBwdISA_SB_SD_Li256ELb0ELb0ELi2EEENS1_19SingleTileSchedulerILb0ELb0ELb0ELi128EEEEEEEEEvNT_6ParamsE$_ZZN4cute19as_arithmetic_tupleINS_15ArithmeticTupleIJiiEEEEEDaRKT_ENKUlDpRKT_E_clIJiiEEEDaS9_,@function
        .size           $_ZN7cutlass13device_kernelIN5flash19enable_sm80_to_sm89INS1_16FlashAttnBwdSm80INS1_25CollectiveMainloopBwdSm80ILi2ELi2EN4cute5tupleIJNS5_1CILi128EEES8_NS7_ILi64EEEEEENS_10bfloat16_tEfNS_4arch4Sm80ELb0ELb0ELb1ELb0ELb1ELb0ELb0ELb0ELi2ELi4ELi4ELi4ELb0EEENS1_21CollectiveEpilogueBwdISA_SB_SD_Li256ELb0ELb0ELi2EEENS1_19SingleTileSchedulerILb0ELb0ELb0ELi128EEEEEEEEEvNT_6ParamsE$_ZZN4cute19as_arithmetic_tupleINS_15ArithmeticTupleIJiiEEEEEDaRKT_ENKUlDpRKT_E_clIJiiEEEDaS9_,($_ZN7cutlass13device_kernelIN5flash19enable_sm80_to_sm89INS1_16FlashAttnBwdSm80INS1_25CollectiveMainloopBwdSm80ILi2ELi2EN4cute5tupleIJNS5_1CILi128EEES8_NS7_ILi64EEEEEENS_10bfloat16_tEfNS_4arch4Sm80ELb0ELb0ELb1ELb0ELb1ELb0ELb0ELb0ELi2ELi4ELi4ELi4ELb0EEENS1_21CollectiveEpilogueBwdISA_SB_SD_Li256ELb0ELb0ELi2EEENS1_19SingleTileSchedulerILb0ELb0ELb0ELi128EEEEEEEEEvNT_6ParamsE$_ZZN4cute19as_arithmetic_tupleINS_15ArithmeticTupleIJiiEEEEEDaRKT_ENKUlRKT_E_clIiEEDaS8_ - $_ZN7cutlass13device_kernelIN5flash19enable_sm80_to_sm89INS1_16FlashAttnBwdSm80INS1_25CollectiveMainloopBwdSm80ILi2ELi2EN4cute5tupleIJNS5_1CILi128EEES8_NS7_ILi64EEEEEENS_10bfloat16_tEfNS_4arch4Sm80ELb0ELb0ELb1ELb0ELb1ELb0ELb0ELb0ELi2ELi4ELi4ELi4ELb0EEENS1_21CollectiveEpilogueBwdISA_SB_SD_Li256ELb0ELb0ELi2EEENS1_19SingleTileSchedulerILb0ELb0ELb0ELi128EEEEEEEEEvNT_6ParamsE$_ZZN4cute19as_arithmetic_tupleINS_15ArithmeticTupleIJiiEEEEEDaRKT_ENKUlDpRKT_E_clIJiiEEEDaS9_)
$_ZN7cutlass13device_kernelIN5flash19enable_sm80_to_sm89INS1_16FlashAttnBwdSm80INS1_25CollectiveMainloopBwdSm80ILi2ELi2EN4cute5tupleIJNS5_1CILi128EEES8_NS7_ILi64EEEEEENS_10bfloat16_tEfNS_4arch4Sm80ELb0ELb0ELb1ELb0ELb1ELb0ELb0ELb0ELi2ELi4ELi4ELi4ELb0EEENS1_21CollectiveEpilogueBwdISA_SB_SD_Li256ELb0ELb0ELi2EEENS1_19SingleTileSchedulerILb0ELb0ELb0ELi128EEEEEEEEEvNT_6ParamsE$_ZZN4cute19as_arithmetic_tupleINS_15ArithmeticTupleIJiiEEEEEDaRKT_ENKUlDpRKT_E_clIJiiEEEDaS9_:
[----:B------:R-:W-:Y:S01]  /*c2a0*/  IADD3 R3, R1, 0x1688, RZ ;  /* 0x0000168801037810 */ /* 0x000fe20007ffe0ff */
[----:B------:R-:W-:Y:S01]  /*c2b0*/  IMAD.MOV.U32 R2, RZ, RZ, R11 ;  /* 0x000000ffff027224 */ /* 0x000fe200078e000b */
[----:B------:R-:W-:Y:S02]  /*c2c0*/  MOV R6, 0xc2f0 ;  /* 0x0000c2f000067802 */ /* 0x000fe40000000f00 */
[----:B------:R-:W-:Y:S02]  /*c2d0*/  IADD3 R3, R3, c[0x0][0x20], RZ ;  /* 0x0000080003037a10 */ /* 0x000fe40007ffe0ff */
[----:B------:R-:W-:Y:S05]  /*c2e0*/  CALL.REL.NOINC `($_ZN7cutlass13device_kernelIN5flash19enable_sm80_to_sm89INS1_16FlashAttnBwdSm80INS1_25CollectiveMainloopBwdSm80ILi2ELi2EN4cute5tupleIJNS5_1CILi128EEES8_NS7_ILi64EEEEEENS_10bfloat16_tEfNS_4arch4Sm80ELb0ELb0ELb1ELb0ELb1ELb0ELb0ELb0ELi2ELi4ELi4ELi4ELb0EEENS1_21CollectiveEpilogueBwdISA_SB_SD_Li256ELb0ELb0ELi2EEENS1_19SingleTileSchedulerILb0ELb0ELb0ELi128EEEEEEEEEvNT_6ParamsE$_ZN4cute5tupleIJiiEEC2ERKiS3_) ;  /* 0xffffea7000007944 */ /* 0x000fea0003c3ffff */
[----:B------:R1:W5:Y:S01]  /*c2f0*/  LDL.64 R2, [R1+0x1688] ;  /* 0x0016880001027983 */ /* 0x0003620000100a00 */
[----:B------:R-:W-:-:S04]  /*c300*/  MOV R95, 0x0 ;  /* 0x00000000005f7802 */ /* 0x000fc80000000f00 */
[----:B------:R-:W-:Y:S05]  /*c310*/  RET.REL.NODEC R94 `(_ZN7cutlass13device_kernelIN5flash19enable_sm80_to_sm89INS1_16FlashAttnBwdSm80INS1_25CollectiveMainloopBwdSm80ILi2ELi2EN4cute5tupleIJNS5_1CILi128EEES8_NS7_ILi64EEEEEENS_10bfloat16_tEfNS_4arch4Sm80ELb0ELb0ELb1ELb0ELb1ELb0ELb0ELb0ELi2ELi4ELi4ELi4ELb0EEENS1_21CollectiveEpilogueBwdISA_SB_SD_Li256ELb0ELb0ELi2EEENS1_19SingleTileSchedulerILb0ELb0ELb0ELi128EEEEEEEEEvNT_6ParamsE) ;  /* 0xffff3ce05e007950 */ /* 0x000fea0003c3ffff */
        .type           $_ZN7cutlass13device_kernelIN5flash19enable_sm80_to_sm89INS1_16FlashAttnBwdSm80INS1_25CollectiveMainloopBwdSm80ILi2ELi2EN4cute5tupleIJNS5_1CILi128EEES8_NS7_ILi64EEEEEENS_10bfloat16_tEfNS_4arch4Sm80ELb0ELb0ELb1ELb0ELb1ELb0ELb0ELb0ELi2ELi4ELi4ELi4ELb0EEENS1_21CollectiveEpilogueBwdISA_SB_SD_Li256ELb0ELb0ELi2EEENS1_19SingleTileSchedulerILb0ELb0ELb0ELi128EEEEEEEEEvNT_6ParamsE$_ZZN4cute19as_arithmetic_tupleINS_15ArithmeticTupleIJiiEEEEEDaRKT_ENKUlRKT_E_clIiEEDaS8_,@function
        .size           $_ZN7cutlass13device_kernelIN5flash19enable_sm80_to_sm89INS1_16FlashAttnBwdSm80INS1_25CollectiveMainloopBwdSm80ILi2ELi2EN4cute5tupleIJNS5_1CILi128EEES8_NS7_ILi64EEEEEENS_10bfloat16_tEfNS_4arch4Sm80ELb0ELb0ELb1ELb0ELb1ELb0ELb0ELb0ELi2ELi4ELi4ELi4ELb0EEENS1_21CollectiveEpilogueBwdISA_SB_SD_Li256ELb0ELb0ELi2EEENS1_19SingleTileSchedulerILb0ELb0ELb0ELi128EEEEEEEEEvNT_6ParamsE$_ZZN4cute19as_arithmetic_tupleINS_15ArithmeticTupleIJiiEEEEEDaRKT_ENKUlRKT_E_clIiEEDaS8_,($_ZN7cutlass13device_kernelIN5flash19enable_sm80_to_sm89INS1_16FlashAttnBwdSm80INS1_25CollectiveMainloopBwdSm80ILi2ELi2EN4cute5tupleIJNS5_1CILi128EEES8_NS7_ILi64EEEEEENS_10bfloat16_tEfNS_4arch4Sm80ELb0ELb0ELb1ELb0ELb1ELb0ELb0ELb0ELi2ELi4ELi4ELi4ELb0EEENS1_21CollectiveEpilogueBwdISA_SB_SD_Li256ELb0ELb0ELi2EEENS1_19SingleTileSchedulerILb0ELb0ELb0ELi128EEEEEEEEEvNT_6ParamsE$_ZZN4cute4diceINS_5tupleIJNS1_IJiNS1_IJiNS_1CILi0EEEEEEEEENS1_IJNS_10UnderscoreENS1_IJS6_S6_EEEEEEEEES9_EEDaRKT_RKT0_ENKUlRKT_RKT0_E_clIS5_S5_EEDaSI_SL_ - $_ZN7cutlass13device_kernelIN5flash19enable_sm80_to_sm89INS1_16FlashAttnBwdSm80INS1_25CollectiveMainloopBwdSm80ILi2ELi2EN4cute5tupleIJNS5_1CILi128EEES8_NS7_ILi64EEEEEENS_10bfloat16_tEfNS_4arch4Sm80ELb0ELb0ELb1ELb0ELb1ELb0ELb0ELb0ELi2ELi4ELi4ELi4ELb0EEENS1_21CollectiveEpilogueBwdISA_SB_SD_Li256ELb0ELb0ELi2EEENS1_19SingleTileSchedulerILb0ELb0ELb0ELi128EEEEEEEEEvNT_6ParamsE$_ZZN4cute19as_arithmetic_tupleINS_15ArithmeticTupleIJiiEEEEEDaRKT_ENKUlRKT_E_clIiEEDaS8_)
$_ZN7cutlass13device_kernelIN5flash19enable_sm80_to_sm89INS1_16FlashAttnBwdSm80INS1_25CollectiveMainloopBwdSm80ILi2ELi2EN4cute5tupleIJNS5_1CILi128EEES8_NS7_ILi64EEEEEENS_10bfloat16_tEfNS_4arch4Sm80ELb0ELb0ELb1ELb0ELb1ELb0ELb0ELb0ELi2ELi4ELi4ELi4ELb0EEENS1_21CollectiveEpilogueBwdISA_SB_SD_Li256ELb0ELb0ELi2EEENS1_19SingleTileSchedulerILb0ELb0ELb0ELi128EEEEEEEEEvNT_6ParamsE$_ZZN4cute19as_arithmetic_tupleINS_15ArithmeticTupleIJiiEEEEEDaRKT_ENKUlRKT_E_clIiEEDaS8_:
[----:B------:R-:W-:Y:S02]  /*c320*/  MOV R6, R8 ;  /* 0x0000000800067202 */ /* 0x000fe40000000f00 */
[----:B------:R-:W-:Y:S02]  /*c330*/  MOV R8, R2 ;  /* 0x0000000200087202 */ /* 0x000fe40000000f00 */
[----:B------:R-:W-:-:S04]  /*c340*/  MOV R9, 0x0 ;  /* 0x0000000000097802 */ /* 0x000fc80000000f00 */
[----:B------:R-:W-:Y:S05]  /*c350*/  RET.REL.NODEC R8 `(_ZN7cutlass13device_kernelIN5flash19enable_sm80_to_sm89INS1_16FlashAttnBwdSm80INS1_25CollectiveMainloopBwdSm80ILi2ELi2EN4cute5tupleIJNS5_1CILi128EEES8_NS7_ILi64EEEEEENS_10bfloat16_tEfNS_4arch4Sm80ELb0ELb0ELb1ELb0ELb1ELb0ELb0ELb0ELi2ELi4ELi4ELi4ELb0EEENS1_21CollectiveEpilogueBwdISA_SB_SD_Li256ELb0ELb0ELi2EEENS1_19SingleTileSchedulerILb0ELb0ELb0ELi128EEEEEEEEEvNT_6ParamsE) ;  /* 0xffff3ca008007950 */ /* 0x000fea0003c3ffff */
        .type           $_ZN7cutlass13device_kernelIN5flash19enable_sm80_to_sm89INS1_16FlashAttnBwdSm80INS1_25CollectiveMainloopBwdSm80ILi2ELi2EN4cute5tupleIJNS5_1CILi128EEES8_NS7_ILi64EEEEEENS_10bfloat16_tEfNS_4arch4Sm80ELb0ELb0ELb1ELb0ELb1ELb0ELb0ELb0ELi2ELi4ELi4ELi4ELb0EEENS1_21CollectiveEpilogueBwdISA_SB_SD_Li256ELb0ELb0ELi2EEENS1_19SingleTileSchedulerILb0ELb0ELb0ELi128EEEEEEEEEvNT_6ParamsE$_ZZN4cute4diceINS_5tupleIJNS1_IJiNS1_IJiNS_1CILi0EEEEEEEEENS1_IJNS_10UnderscoreENS1_IJS6_S6_EEEEEEEEES9_EEDaRKT_RKT0_ENKUlRKT_RKT0_E_clIS5_S5_EEDaSI_SL_,@function
        .size           $_ZN7cutlass13device_kernelIN5flash19enable_sm80_to_sm89INS1_16FlashAttnBwdSm80INS1_25CollectiveMainloopBwdSm80ILi2ELi2EN4cute5tupleIJNS5_1CILi128EEES8_NS7_ILi64EEEEEENS_10bfloat16_tEfNS_4arch4Sm80ELb0ELb0ELb1ELb0ELb1ELb0ELb0ELb0ELi2ELi4ELi4ELi4ELb0EEENS1_21CollectiveEpilogueBwdISA_SB_SD_Li256ELb0ELb0ELi2EEENS1_19SingleTileSchedulerILb0ELb0ELb0ELi128EEEEEEEEEvNT_6ParamsE$_ZZN4cute4diceINS_5tupleIJNS1_IJiNS1_IJiNS_1CILi0EEEEEEEEENS1_IJNS_10UnderscoreENS1_IJS6_S6_EEEEEEEEES9_EEDaRKT_RKT0_ENKUlRKT_RKT0_E_clIS5_S5_EEDaSI_SL_,($_ZN7cutlass13device_kernelIN5flash19enable_sm80_to_sm89INS1_16FlashAttnBwdSm80INS1_25CollectiveMainloopBwdSm80ILi2ELi2EN4cute5tupleIJNS5_1CILi128EEES8_NS7_ILi64EEEEEENS_10bfloat16_tEfNS_4arch4Sm80ELb0ELb0ELb1ELb0ELb1ELb0ELb0ELb0ELi2ELi4ELi4ELi4ELb0EEENS1_21CollectiveEpilogueBwdISA_SB_SD_Li256ELb0ELb0ELi2EEENS1_19SingleTileSchedulerILb0ELb0ELb0ELi128EEEEEEEEEvNT_6ParamsE$_ZZN4cute4takeILi1ELi2ENS_5tupleIJNS1_IJNS_1CILi1EEENS2_ILi0EEEEEEiEEEEEDaRKT1_ENKUlDpRKT_E_clIJiEEEDaSD_ - $_ZN7cutlass13device_kernelIN5flash19enable_sm80_to_sm89INS1_16FlashAttnBwdSm80INS1_25CollectiveMainloopBwdSm80ILi2ELi2EN4cute5tupleIJNS5_1CILi128EEES8_NS7_ILi64EEEEEENS_10bfloat16_tEfNS_4arch4Sm80ELb0ELb0ELb1ELb0ELb1ELb0ELb0ELb0ELi2ELi4ELi4ELi4ELb0EEENS1_21CollectiveEpilogueBwdISA_SB_SD_Li256ELb0ELb0ELi2EEENS1_19SingleTileSchedulerILb0ELb0ELb0ELi128EEEEEEEEEvNT_6ParamsE$_ZZN4cute4diceINS_5tupleIJNS1_IJiNS1_IJiNS_1CILi0EEEEEEEEENS1_IJNS_10UnderscoreENS1_IJS6_S6_EEEEEEEEES9_EEDaRKT_RKT0_ENKUlRKT_RKT0_E_clIS5_S5_EEDaSI_SL_)
$_ZN7cutlass13device_kernelIN5flash19enable_sm80_to_sm89INS1_16FlashAttnBwdSm80INS1_25CollectiveMainloopBwdSm80ILi2ELi2EN4cute5tupleIJNS5_1CILi128EEES8_NS7_ILi64EEEEEENS_10bfloat16_tEfNS_4arch4Sm80ELb0ELb0ELb1ELb0ELb1ELb0ELb0ELb0ELi2ELi4ELi4ELi4ELb0EEENS1_21CollectiveEpilogueBwdISA_SB_SD_Li256ELb0ELb0ELi2EEENS1_19SingleTileSchedulerILb0ELb0ELb0ELi128EEEEEEEEEvNT_6ParamsE$_ZZN4cute4diceINS_5tupleIJNS1_IJiNS1_IJiNS_1CILi0EEEEEEEEENS1_IJNS_10UnderscoreENS1_IJS6_S6_EEEEEEEEES9_EEDaRKT_RKT0_ENKUlRKT_RKT0_E_clIS5_S5_EEDaSI_SL_:
[----:B------:R-:W-:-:S05]  /*c360*/  IADD3 R6, R2, -c[0x0][0x20], RZ ;  /* 0x8000080002067a10 */ /* 0x000fca0007ffe0ff */
[----:B------:R1:W5:Y:S01]  /*c370*/  LDL R3, [R6] ;  /* 0x0000000006037983 */ /* 0x0003620000100800 */
[----:B------:R-:W-:Y:S02]  /*c380*/  IADD3 R5, R1, 0x1680, RZ ;  /* 0x0000168001057810 */ /* 0x000fe40007ffe0ff */
[----:B------:R-:W-:Y:S02]  /*c390*/  MOV R10, 0xc3c0 ;  /* 0x0000c3c0000a7802 */ /* 0x000fe40000000f00 */
[----:B------:R-:W-:Y:S02]  /*c3a0*/  IADD3 R5, R5, c[0x0][0x20], RZ ;  /* 0x0000080005057a10 */ /* 0x000fe40007ffe0ff */
[----:B-1---5:R-:W-:Y:S05]  /*c3b0*/  CALL.REL.NOINC `($_ZN7cutlass13device_kernelIN5flash19enable_sm80_to_sm89INS1_16FlashAttnBwdSm80INS1_25CollectiveMainloopBwdSm80ILi2ELi2EN4cute5tupleIJNS5_1CILi128EEES8_NS7_ILi64EEEEEENS_10bfloat16_tEfNS_4arch4Sm80ELb0ELb0ELb1ELb0ELb1ELb0ELb0ELb0ELi2ELi4ELi4ELi4ELb0EEENS1_21CollectiveEpilogueBwdISA_SB_SD_Li256ELb0ELb0ELi2EEENS1_19SingleTileSchedulerILb0ELb0ELb0ELi128EEEEEEEEEvNT_6ParamsE$_ZZN4cute6detail9lift_diceINS_5tupleIJiNS2_IJiNS_1CILi0EEEEEEEEES6_EEDaRKT_RKT0_ENKUlRKT_RKT0_E_clIiiEEDaSF_SI_) ;  /* 0x000024a000007944 */ /* 0x022fea0003c00000 */
[----:B------:R1:W5:Y:S01]  /*c3c0*/  LDL R3, [R6+0x4] ;  /* 0x0000040006037983 */ /* 0x0003620000100800 */
[----:B------:R-:W-:-:S03]  /*c3d0*/  MOV R10, 0xc3f0 ;  /* 0x0000c3f0000a7802 */ /* 0x000fc60000000f00 */
[----:B-12--5:R-:W-:Y:S05]  /*c3e0*/  CALL.REL.NOINC `($_ZN7cutlass13device_kernelIN5flash19enable_sm80_to_sm89INS1_16FlashAttnBwdSm80INS1_25CollectiveMainloopBwdSm80ILi2ELi2EN4cute5tupleIJNS5_1CILi128EEES8_NS7_ILi64EEEEEENS_10bfloat16_tEfNS_4arch4Sm80ELb0ELb0ELb1ELb0ELb1ELb0ELb0ELb0ELi2ELi4ELi4ELi4ELb0EEENS1_21CollectiveEpilogueBwdISA_SB_SD_Li256ELb0ELb0ELi2EEENS1_19SingleTileSchedulerILb0ELb0ELb0ELi128EEEEEEEEEvNT_6ParamsE$_ZZN4cute6detail9lift_diceINS_5tupleIJiNS2_IJiNS_1CILi0EEEEEEEEES6_EEDaRKT_RKT0_ENKUlRKT_RKT0_E_clIS5_S5_EEDaSF_SI_) ;  /* 0x000023f000007944 */ /* 0x026fea0003c00000 */
[----:B------:R2:W-:Y:S01]  /*c3f0*/  STL [R1+0x1680], R6 ;  /* 0x0016800601007387 */ /* 0x0005e20000100800 */
[----:B------:R-:W-:-:S03]  /*c400*/  MOV R2, 0xc420 ;  /* 0x0000c42000027802 */ /* 0x000fc60000000f00 */
[----:B-12---:R-:W-:Y:S05]  /*c410*/  CALL.REL.NOINC `($_ZN7cutlass13device_kernelIN5flash19enable_sm80_to_sm89INS1_16FlashAttnBwdSm80INS1_25CollectiveMainloopBwdSm80ILi2ELi2EN4cute5tupleIJNS5_1CILi128EEES8_NS7_ILi64EEEEEENS_10bfloat16_tEfNS_4arch4Sm80ELb0ELb0ELb1ELb0ELb1ELb0ELb0ELb0ELi2ELi4ELi4ELi4ELb0EEENS1_21CollectiveEpilogueBwdISA_SB_SD_Li256ELb0ELb0ELi2EEENS1_19SingleTileSchedulerILb0ELb0ELb0ELi128EEEEEEEEEvNT_6ParamsE$_ZZN4cute12filter_tupleINS_5tupleIJiNS1_IJiNS_1CILi0EEEEEEEEES5_ZNS_6detail9lift_diceIS5_S5_EEDaRKT_RKT0_EUlRKT_RKT0_E_EEDaSA_SD_OT1_ENKUlDpSG_E_clIJNS1_IJiEEES4_EEEDaSN_) ;  /* 0xfffff59000007944 */ /* 0x006fea0003c3ffff */
[----:B-----5:R-:W-:Y:S02]  /*c420*/  MOV R2, R5 ;  /* 0x0000000500027202 */ /* 0x020fe40000000f00 */
[----:B------:R-:W-:-:S04]  /*c430*/  MOV R5, 0x0 ;  /* 0x0000000000057802 */ /* 0x000fc80000000f00 */
[----:B------:R-:W-:Y:S05]  /*c440*/  RET.REL.NODEC R4 `(_ZN7cutlass13device_kernelIN5flash19enable_sm80_to_sm89INS1_16FlashAttnBwdSm80INS1_25CollectiveMainloopBwdSm80ILi2ELi2EN4cute5tupleIJNS5_1CILi128EEES8_NS7_ILi64EEEEEENS_10bfloat16_tEfNS_4arch4Sm80ELb0ELb0ELb1ELb0ELb1ELb0ELb0ELb0ELi2ELi4ELi4ELi4ELb0EEENS1_21CollectiveEpilogueBwdISA_SB_SD_Li256ELb0ELb0ELi2EEENS1_19SingleTileSchedulerILb0ELb0ELb0ELi128EEEEEEEEEvNT_6ParamsE) ;  /* 0xffff3bb004007950 */ /* 0x000fea0003c3ffff */
        .type           $_ZN7cutlass13device_kernelIN5flash19enable_sm80_to_sm89INS1_16FlashAttnBwdSm80INS1_25CollectiveMainloopBwdSm80ILi2ELi2EN4cute5tupleIJNS5_1CILi128EEES8_NS7_ILi64EEEEEENS_10bfloat16_tEfNS_4arch4Sm80ELb0ELb0ELb1ELb0ELb1ELb0ELb0ELb0ELi2ELi4ELi4ELi4ELb0EEENS1_21CollectiveEpilogueBwdISA_SB_SD_Li256ELb0ELb0ELi2EEENS1_19SingleTileSchedulerILb0ELb0ELb0ELi128EEEEEEEEEvNT_6ParamsE$_ZZN4cute4takeILi1ELi2ENS_5tupleIJNS1_IJNS_1CILi1EEENS2_ILi0EEEEEEiEEEEEDaRKT1_ENKUlDpRKT_E_clIJiEEEDaSD_,@function
        .size           $_ZN7cutlass13device_kernelIN5flash19enable_sm80_to_sm89INS1_16FlashAttnBwdSm80INS1_25CollectiveMainloopBwdSm80ILi2ELi2EN4cute5tupleIJNS5_1CILi128EEES8_NS7_ILi64EEEEEENS_10bfloat16_tEfNS_4arch4Sm80ELb0ELb0ELb1ELb0ELb1ELb0ELb0ELb0ELi2ELi4ELi4ELi4ELb0EEENS1_21CollectiveEpilogueBwdISA_SB_SD_Li256ELb0ELb0ELi2EEENS1_19SingleTileSchedulerILb0ELb0ELb0ELi128EEEEEEEEEvNT_6ParamsE$_ZZN4cute4takeILi1ELi2ENS_5tupleIJNS1_IJNS_1CILi1EEENS2_ILi0EEEEEEiEEEEEDaRKT1_ENKUlDpRKT_E_clIJiEEEDaSD_,($_ZN7cutlass13device_kernelIN5flash19enable_sm80_to_sm89INS1_16FlashAttnBwdSm80INS1_25CollectiveMainloopBwdSm80ILi2ELi2EN4cute5tupleIJNS5_1CILi128EEES8_NS7_ILi64EEEEEENS_10bfloat16_tEfNS_4arch4Sm80ELb0ELb0ELb1ELb0ELb1ELb0ELb0ELb0ELi2ELi4ELi4ELi4ELb0EEENS1_21CollectiveEpilogueBwdISA_SB_SD_Li256ELb0ELb0ELi2EEENS1_19SingleTileSchedulerILb0ELb0ELb0ELi128EEEEEEEEEvNT_6ParamsE$_ZZN4cute4takeILi1ELi3ENS_5tupleIJNS1_IJNS_1CILi1EEENS2_ILi512EEEiEEENS2_ILi4096EEENS1_IJNS1_IJiiEEENS2_ILi8192EEEEEEEEEEEDaRKT1_ENKUlDpRKT_E_clIJS6_S9_EEEDaSH_ - $_ZN7cutlass13device_kernelIN5flash19enable_sm80_to_sm89INS1_16FlashAttnBwdSm80INS1_25CollectiveMainloopBwdSm80ILi2ELi2EN4cute5tupleIJNS5_1CILi128EEES8_NS7_ILi64EEEEEENS_10bfloat16_tEfNS_4arch4Sm80ELb0ELb0ELb1ELb0ELb1ELb0ELb0ELb0ELi2ELi4ELi4ELi4ELb0EEENS1_21CollectiveEpilogueBwdISA_SB_SD_Li256ELb0ELb0ELi2EEENS1_19SingleTileSchedulerILb0ELb0ELb0ELi128EEEEEEEEEvNT_6ParamsE$_ZZN4cute4takeILi1ELi2ENS_5tupleIJNS1_IJNS_1CILi1EEENS2_ILi0EEEEEEiEEEEEDaRKT1_ENKUlDpRKT_E_clIJiEEEDaSD_)
$_ZN7cutlass13device_kernelIN5flash19enable_sm80_to_sm89INS1_16FlashAttnBwdSm80INS1_25CollectiveMainloopBwdSm80ILi2ELi2EN4cute5tupleIJNS5_1CILi128EEES8_NS7_ILi64EEEEEENS_10bfloat16_tEfNS_4arch4Sm80ELb0ELb0ELb1ELb0ELb1ELb0ELb0ELb0ELi2ELi4ELi4ELi4ELb0EEENS1_21CollectiveEpilogueBwdISA_SB_SD_Li256ELb0ELb0ELi2EEENS1_19SingleTileSchedulerILb0ELb0ELb0ELi128EEEEEEEEEvNT_6ParamsE$_ZZN4cute4takeILi1ELi2ENS_5tupleIJNS1_IJNS_1CILi1EEENS2_ILi0EEEEEEiEEEEEDaRKT1_ENKUlDpRKT_E_clIJiEEEDaSD_:
[----:B------:R-:W-:Y:S02]  /*c450*/  IADD3 R2, R1, 0x1680, RZ ;  /* 0x0000168001027810 */ /* 0x000fe40007ffe0ff */
[----:B------:R-:W-:Y:S02]  /*c460*/  MOV R8, 0xc490 ;  /* 0x0000c49000087802 */ /* 0x000fe40000000f00 */
[----:B------:R-:W-:Y:S02]  /*c470*/  IADD3 R2, R2, c[0x0][0x20], RZ ;  /* 0x0000080002027a10 */ /* 0x000fe40007ffe0ff */
[----:B------:R-:W-:Y:S05]  /*c480*/  CALL.REL.NOINC `($_ZN7cutlass13device_kernelIN5flash19enable_sm80_to_sm89INS1_16FlashAttnBwdSm80INS1_25CollectiveMainloopBwdSm80ILi2ELi2EN4cute5tupleIJNS5_1CILi128EEES8_NS7_ILi64EEEEEENS_10bfloat16_tEfNS_4arch4Sm80ELb0ELb0ELb1ELb0ELb1ELb0ELb0ELb0ELi2ELi4ELi4ELi4ELb0EEENS1_21CollectiveEpilogueBwdISA_SB_SD_Li256ELb0ELb0ELi2EEENS1_19SingleTileSchedulerILb0ELb0ELb0ELi128EEEEEEEEEvNT_6ParamsE$_ZN4cute3eso3ESOILb0ELb1EJiEEC2ERKi) ;  /* 0xffffab0000007944 */ /* 0x000fea0003c3ffff */
[----:B-1----:R1:W5:Y:S01]  /*c490*/  LDL R3, [R1+0x1680] ;  /* 0x0016800001037983 */ /* 0x0023620000100800 */
[----:B------:R-:W-:-:S04]  /*c4a0*/  MOV R7, 0x0 ;  /* 0x0000000000077802 */ /* 0x000fc80000000f00 */
[----:B------:R-:W-:Y:S05]  /*c4b0*/  RET.REL.NODEC R6 `(_ZN7cutlass13device_kernelIN5flash19enable_sm80_to_sm89INS1_16FlashAttnBwdSm80INS1_25CollectiveMainloopBwdSm80ILi2ELi2EN4cute5tupleIJNS5_1CILi128EEES8_NS7_ILi64EEEEEENS_10bfloat16_tEfNS_4arch4Sm80ELb0ELb0ELb1ELb0ELb1ELb0ELb0ELb0ELi2ELi4ELi4ELi4ELb0EEENS1_21CollectiveEpilogueBwdISA_SB_SD_Li256ELb0ELb0ELi2EEENS1_19SingleTileSchedulerILb0ELb0ELb0ELi128EEEEEEEEEvNT_6ParamsE) ;  /* 0xffff3b4006007950 */ /* 0x000fea0003c3ffff */
        .type           $_ZN7cutlass13device_kernelIN5flash19enable_sm80_to_sm89INS1_16FlashAttnBwdSm80INS1_25CollectiveMainloopBwdSm80ILi2ELi2EN4cute5tupleIJNS5_1CILi128EEES8_NS7_ILi64EEEEEENS_10bfloat16_tEfNS_4arch4Sm80ELb0ELb0ELb1ELb0ELb1ELb0ELb0ELb0ELi2ELi4ELi4ELi4ELb0EEENS1_21CollectiveEpilogueBwdISA_SB_SD_Li256ELb0ELb0ELi2EEENS1_19SingleTileSchedulerILb0ELb0ELb0ELi128EEEEEEEEEvNT_6ParamsE$_ZZN4cute4takeILi1ELi3ENS_5tupleIJNS1_IJNS_1CILi1EEENS2_ILi512EEEiEEENS2_ILi4096EEENS1_IJNS1_IJiiEEENS2_ILi8192EEEEEEEEEEEDaRKT1_ENKUlDpRKT_E_clIJS6_S9_EEEDaSH_,@function
        .size           $_ZN7cutlass13device_kernelIN5flash19enable_sm80_to_sm89INS1_16FlashAttnBwdSm80INS1_25CollectiveMainloopBwdSm80ILi2ELi2EN4cute5tupleIJNS5_1CILi128EEES8_NS7_ILi64EEEEEENS_10bfloat16_tEfNS_4arch4Sm80ELb0ELb0ELb1ELb0ELb1ELb0ELb0ELb0ELi2ELi4ELi4ELi4ELb0EEENS1_21CollectiveEpilogueBwdISA_SB_SD_Li256ELb0ELb0ELi2EEENS1_19SingleTileSchedulerILb0ELb0ELb0ELi128EEEEEEEEEvNT_6ParamsE$_ZZN4cute4takeILi1ELi3ENS_5tupleIJNS1_IJNS_1CILi1EEENS2_ILi512EEEiEEENS2_ILi4096EEENS1_IJNS1_IJiiEEENS2_ILi8192EEEEEEEEEEEDaRKT1_ENKUlDpRKT_E_clIJS6_S9_EEEDaSH_,($_ZN7cutlass13device_kernelIN5flash19enable_sm80_to_sm89INS1_16FlashAttnBwdSm80INS1_25CollectiveMainloopBwdSm80ILi2ELi2EN4cute5tupleIJNS5_1CILi128EEES8_NS7_ILi64EEEEEENS_10bfloat16_tEfNS_4arch4Sm80ELb0ELb0ELb1ELb0ELb1ELb0ELb0ELb0ELi2ELi4ELi4ELi4ELb0EEENS1_21CollectiveEpilogueBwdISA_SB_SD_Li256ELb0ELb0ELi2EEENS1_19SingleTileSchedulerILb0ELb0ELb0ELi128EEEEEEEEEvNT_6ParamsE$_ZZN4cute4takeILi1ELi3ENS_5tupleIJNS1_IJNS_1CILi1EEENS2_ILi512EEEiEEENS2_ILi4096EEENS1_IJiiEEEEEEEEDaRKT1_ENKUlDpRKT_E_clIJS6_S7_EEEDaSF_ - $_ZN7cutlass13device_kernelIN5flash19enable_sm80_to_sm89INS1_16FlashAttnBwdSm80INS1_25CollectiveMainloopBwdSm80ILi2ELi2EN4cute5tupleIJNS5_1CILi128EEES8_NS7_ILi64EEEEEENS_10bfloat16_tEfNS_4arch4Sm80ELb0ELb0ELb1ELb0ELb1ELb0ELb0ELb0ELi2ELi4ELi4ELi4ELb0EEENS1_21CollectiveEpilogueBwdISA_SB_SD_Li256ELb0ELb0ELi2EEENS1_19SingleTileSchedulerILb0ELb0ELb0ELi128EEEEEEEEEvNT_6ParamsE$_ZZN4cute4takeILi1ELi3ENS_5tupleIJNS1_IJNS_1CILi1EEENS2_ILi512EEEiEEENS2_ILi4096EEENS1_IJNS1_IJiiEEENS2_ILi8192EEEEEEEEEEEDaRKT1_ENKUlDpRKT_E_clIJS6_S9_EEEDaSH_)
$_ZN7cutlass13device_kernelIN5flash19enable_sm80_to_sm89INS1_16FlashAttnBwdSm80INS1_25CollectiveMainloopBwdSm80ILi2ELi2EN4cute5tupleIJNS5_1CILi128EEES8_NS7_ILi64EEEEEENS_10bfloat16_tEfNS_4arch4Sm80ELb0ELb0ELb1ELb0ELb1ELb0ELb0ELb0ELi2ELi4ELi4ELi4ELb0EEENS1_21CollectiveEpilogueBwdISA_SB_SD_Li256ELb0ELb0ELi2EEENS1_19SingleTileSchedulerILb0ELb0ELb0ELi128EEEEEEEEEvNT_6ParamsE$_ZZN4cute4takeILi1ELi3ENS_5tupleIJNS1_IJNS_1CILi1EEENS2_ILi512EEEiEEENS2_ILi4096EEENS1_IJNS1_IJiiEEENS2_ILi8192EEEEEEEEEEEDaRKT1_ENKUlDpRKT_E_clIJS6_S9_EEEDaSH_:
[----:B------:R-:W-:Y:S02]  /*c4c0*/  IADD3 R2, R1, 0x1680, RZ ;  /* 0x0000168001027810 */ /* 0x000fe40007ffe0ff */
[----:B------:R-:W-:Y:S02]  /*c4d0*/  MOV R6, 0xc500 ;  /* 0x0000c50000067802 */ /* 0x000fe40000000f00 */
[----:B------:R-:W-:Y:S02]  /*c4e0*/  IADD3 R2, R2, c[0x0][0x20], RZ ;  /* 0x0000080002027a10 */ /* 0x000fe40007ffe0ff */
[----:B------:R-:W-:Y:S05]  /*c4f0*/  CALL.REL.NOINC `($_ZN7cutlass13device_kernelIN5flash19enable_sm80_to_sm89INS1_16FlashAttnBwdSm80INS1_25CollectiveMainloopBwdSm80ILi2ELi2EN4cute5tupleIJNS5_1CILi128EEES8_NS7_ILi64EEEEEENS_10bfloat16_tEfNS_4arch4Sm80ELb0ELb0ELb1ELb0ELb1ELb0ELb0ELb0ELi2ELi4ELi4ELi4ELb0EEENS1_21CollectiveEpilogueBwdISA_SB_SD_Li256ELb0ELb0ELi2EEENS1_19SingleTileSchedulerILb0ELb0ELb0ELi128EEEEEEEEEvNT_6ParamsE$_ZN4cute3eso3ESOILb1ELb0EJNS_1CILi4096EEENS_5tupleIJNS4_IJiiEEENS2_ILi8192EEEEEEEEC2ERKS3_RKS7_) ;  /* 0xffffb7a000007944 */ /* 0x000fea0003c3ffff */
[----:B-1----:R1:W5:Y:S01]  /*c500*/  LDL.64 R2, [R1+0x1680] ;  /* 0x0016800001027983 */ /* 0x0023620000100a00 */
[----:B------:R-:W-:-:S04]  /*c510*/  MOV R5, 0x0 ;  /* 0x0000000000057802 */ /* 0x000fc80000000f00 */
[----:B------:R-:W-:Y:S05]  /*c520*/  RET.REL.NODEC R4 `(_ZN7cutlass13device_kernelIN5flash19enable_sm80_to_sm89INS1_16FlashAttnBwdSm80INS1_25CollectiveMainloopBwdSm80ILi2ELi2EN4cute5tupleIJNS5_1CILi128EEES8_NS7_ILi64EEEEEENS_10bfloat16_tEfNS_4arch4Sm80ELb0ELb0ELb1ELb0ELb1ELb0ELb0ELb0ELi2ELi4ELi4ELi4ELb0EEENS1_21CollectiveEpilogueBwdISA_SB_SD_Li256ELb0ELb0ELi2EEENS1_19SingleTileSchedulerILb0ELb0ELb0ELi128EEEEEEEEEvNT_6ParamsE) ;  /* 0xffff3ad004007950 */ /* 0x000fea0003c3ffff */
        .type           $_ZN7cutlass13device_kernelIN5flash19enable_sm80_to_sm89INS1_16FlashAttnBwdSm80INS1_25CollectiveMainloopBwdSm80ILi2ELi2EN4cute5tupleIJNS5_1CILi128EEES8_NS7_ILi64EEEEEENS_10bfloat16_tEfNS_4arch4Sm80ELb0ELb0ELb1ELb0ELb1ELb0ELb0ELb0ELi2ELi4ELi4ELi4ELb0EEENS1_21CollectiveEpilogueBwdISA_SB_SD_Li256ELb0ELb0ELi2EEENS1_19SingleTileSchedulerILb0ELb0ELb0ELi128EEEEEEEEEvNT_6ParamsE$_ZZN4cute4takeILi1ELi3ENS_5tupleIJNS1_IJNS_1CILi1EEENS2_ILi512EEEiEEENS2_ILi4096EEENS1_IJiiEEEEEEEEDaRKT1_ENKUlDpRKT_E_clIJS6_S7_EEEDaSF_,@function
        .size           $_ZN7cutlass13device_kernelIN5flash19enable_sm80_to_sm89INS1_16FlashAttnBwdSm80INS1_25CollectiveMainloopBwdSm80ILi2ELi2EN4cute5tupleIJNS5_1CILi128EEES8_NS7_ILi64EEEEEENS_10bfloat16_tEfNS_4arch4Sm80ELb0ELb0ELb1ELb0ELb1ELb0ELb0ELb0ELi2ELi4ELi4ELi4ELb0EEENS1_21CollectiveEpilogueBwdISA_SB_SD_Li256ELb0ELb0ELi2EEENS1_19SingleTileSchedulerILb0ELb0ELb0ELi128EEEEEEEEEvNT_6ParamsE$_ZZN4cute4takeILi1ELi3ENS_5tupleIJNS1_IJNS_1CILi1EEENS2_ILi512EEEiEEENS2_ILi4096EEENS1_IJiiEEEEEEEEDaRKT1_ENKUlDpRKT_E_clIJS6_S7_EEEDaSF_,($_ZN7cutlass13device_kernelIN5flash19enable_sm80_to_sm89INS1_16FlashAttnBwdSm80INS1_25CollectiveMainloopBwdSm80ILi2ELi2EN4cute5tupleIJNS5_1CILi128EEES8_NS7_ILi64EEEEEENS_10bfloat16_tEfNS_4arch4Sm80ELb0ELb0ELb1ELb0ELb1ELb0ELb0ELb0ELi2ELi4ELi4ELi4ELb0EEENS1_21CollectiveEpilogueBwdISA_SB_SD_Li256ELb0ELb0ELi2EEENS1_19SingleTileSchedulerILb0ELb0ELb0ELi128EEEEEEEEEvNT_6ParamsE$_ZZN4cute4takeILi1ELi3ENS_5tupleIJNS1_IJNS_1CILi1EEEiEEENS2_ILi1024EEENS1_IJiiEEEEEEEEDaRKT1_ENKUlDpRKT_E_clIJS5_S6_EEEDaSE_ - $_ZN7cutlass13device_kernelIN5flash19enable_sm80_to_sm89INS1_16FlashAttnBwdSm80INS1_25CollectiveMainloopBwdSm80ILi2ELi2EN4cute5tupleIJNS5_1CILi128EEES8_NS7_ILi64EEEEEENS_10bfloat16_tEfNS_4arch4Sm80ELb0ELb0ELb1ELb0ELb1ELb0ELb0ELb0ELi2ELi4ELi4ELi4ELb0EEENS1_21CollectiveEpilogueBwdISA_SB_SD_Li256ELb0ELb0ELi2EEENS1_19SingleTileSchedulerILb0ELb0ELb0ELi128EEEEEEEEEvNT_6ParamsE$_ZZN4cute4takeILi1ELi3ENS_5tupleIJNS1_IJNS_1CILi1EEENS2_ILi512EEEiEEENS2_ILi4096EEENS1_IJiiEEEEEEEEDaRKT1_ENKUlDpRKT_E_clIJS6_S7_EEEDaSF_)
$_ZN7cutlass13device_kernelIN5flash19enable_sm80_to_sm89INS1_16FlashAttnBwdSm80INS1_25CollectiveMainloopBwdSm80ILi2ELi2EN4cute5tupleIJNS5_1CILi128EEES8_NS7_ILi64EEEEEENS_10bfloat16_tEfNS_4arch4Sm80ELb0ELb0ELb1ELb0ELb1ELb0ELb0ELb0ELi2ELi4ELi4ELi4ELb0EEENS1_21CollectiveEpilogueBwdISA_SB_SD_Li256ELb0ELb0ELi2EEENS1_19SingleTileSchedulerILb0ELb0ELb0ELi128EEEEEEEEEvNT_6ParamsE$_ZZN4cute4takeILi1ELi3ENS_5tupleIJNS1_IJNS_1CILi1EEENS2_ILi512EEEiEEENS2_ILi4096EEENS1_IJiiEEEEEEEEDaRKT1_ENKUlDpRKT_E_clIJS6_S7_EEEDaSF_:
[----:B------:R-:W-:Y:S02]  /*c530*/  IADD3 R2, R1, 0x1380, RZ ;  /* 0x0000138001027810 */ /* 0x000fe40007ffe0ff */
[----:B------:R-:W-:Y:S02]  /*c540*/  MOV R6, 0xc570 ;  /* 0x0000c57000067802 */ /* 0x000fe40000000f00 */
[----:B------:R-:W-:Y:S02]  /*c550*/  IADD3 R2, R2, c[0x0][0x20], RZ ;  /* 0x0000080002027a10 */ /* 0x000fe40007ffe0ff */
[----:B------:R-:W-:Y:S05]  /*c560*/  CALL.REL.NOINC `($_ZN7cutlass13device_kernelIN5flash19enable_sm80_to_sm89INS1_16FlashAttnBwdSm80INS1_25CollectiveMainloopBwdSm80ILi2ELi2EN4cute5tupleIJNS5_1CILi128EEES8_NS7_ILi64EEEEEENS_10bfloat16_tEfNS_4arch4Sm80ELb0ELb0ELb1ELb0ELb1ELb0ELb0ELb0ELi2ELi4ELi4ELi4ELb0EEENS1_21CollectiveEpilogueBwdISA_SB_SD_Li256ELb0ELb0ELi2EEENS1_19SingleTileSchedulerILb0ELb0ELb0ELi128EEEEEEEEEvNT_6ParamsE$_ZN4cute3eso3ESOILb1ELb0EJNS_1CILi4096EEENS_5tupleIJiiEEEEEC2ERKS3_RKS5_) ;  /* 0xffffb79000007944 */ /* 0x000fea0003c3ffff */
[----:B-1----:R1:W5:Y:S01]  /*c570*/  LDL.64 R2, [R1+0x1380] ;  /* 0x0013800001027983 */ /* 0x0023620000100a00 */
[----:B------:R-:W-:-:S04]  /*c580*/  MOV R5, 0x0 ;  /* 0x0000000000057802 */ /* 0x000fc80000000f00 */
[----:B------:R-:W-:Y:S05]  /*c590*/  RET.REL.NODEC R4 `(_ZN7cutlass13device_kernelIN5flash19enable_sm80_to_sm89INS1_16FlashAttnBwdSm80INS1_25CollectiveMainloopBwdSm80ILi2ELi2EN4cute5tupleIJNS5_1CILi128EEES8_NS7_ILi64EEEEEENS_10bfloat16_tEfNS_4arch4Sm80ELb0ELb0ELb1ELb0ELb1ELb0ELb0ELb0ELi2ELi4ELi4ELi4ELb0EEENS1_21CollectiveEpilogueBwdISA_SB_SD_Li256ELb0ELb0ELi2EEENS1_19SingleTileSchedulerILb0ELb0ELb0ELi128EEEEEEEEEvNT_6ParamsE) ;  /* 0xffff3a6004007950 */ /* 0x000fea0003c3ffff */
        .type           $_ZN7cutlass13device_kernelIN5flash19enable_sm80_to_sm89INS1_16FlashAttnBwdSm80INS1_25CollectiveMainloopBwdSm80ILi2ELi2EN4cute5tupleIJNS5_1CILi128EEES8_NS7_ILi64EEEEEENS_10bfloat16_tEfNS_4arch4Sm80ELb0ELb0ELb1ELb0ELb1ELb0ELb0ELb0ELi2ELi4ELi4ELi4ELb0EEENS1_21CollectiveEpilogueBwdISA_SB_SD_Li256ELb0ELb0ELi2EEENS1_19SingleTileSchedulerILb0ELb0ELb0ELi128EEEEEEEEEvNT_6ParamsE$_ZZN4cute4takeILi1ELi3ENS_5tupleIJNS1_IJNS_1CILi1EEEiEEENS2_ILi1024EEENS1_IJiiEEEEEEEEDaRKT1_ENKUlDpRKT_E_clIJS5_S6_EEEDaSE_,@function
        .size           $_ZN7cutlass13device_kernelIN5flash19enable_sm80_to_sm89INS1_16FlashAttnBwdSm80INS1_25CollectiveMainloopBwdSm80ILi2ELi2EN4cute5tupleIJNS5_1CILi128EEES8_NS7_ILi64EEEEEENS_10bfloat16_tEfNS_4arch4Sm80ELb0ELb0ELb1ELb0ELb1ELb0ELb0ELb0ELi2ELi4ELi4ELi4ELb0EEENS1_21CollectiveEpilogueBwdISA_SB_SD_Li256ELb0ELb0ELi2EEENS1_19SingleTileSchedulerILb0ELb0ELb0ELi128EEEEEEEEEvNT_6ParamsE$_ZZN4cute4takeILi1ELi3ENS_5tupleIJNS1_IJNS_1CILi1EEEiEEENS2_ILi1024EEENS1_IJiiEEEEEEEEDaRKT1_ENKUlDpRKT_E_clIJS5_S6_EEEDaSE_,($_ZN7cutlass13device_kernelIN5flash19enable_sm80_to_sm89INS1_16FlashAttnBwdSm80INS1_25CollectiveMainloopBwdSm80ILi2ELi2EN4cute5tupleIJNS5_1CILi128EEES8_NS7_ILi64EEEEEENS_10bfloat16_tEfNS_4arch4Sm80ELb0ELb0ELb1ELb0ELb1ELb0ELb0ELb0ELi2ELi4ELi4ELi4ELb0EEENS1_21CollectiveEpilogueBwdISA_SB_SD_Li256ELb0ELb0ELi2EEENS1_19SingleTileSchedulerILb0ELb0ELb0ELi128EEEEEEEEEvNT_6ParamsE$_ZZN4cute4takeILi1ELi3ENS_5tupleIJNS1_IJiNS_1CILi512EEEEEENS1_IJiiEEENS2_ILi1024EEEEEEEEDaRKT1_ENKUlDpRKT_E_clIJS5_S6_EEEDaSE_ - $_ZN7cutlass13device_kernelIN5flash19enable_sm80_to_sm89INS1_16FlashAttnBwdSm80INS1_25CollectiveMainloopBwdSm80ILi2ELi2EN4cute5tupleIJNS5_1CILi128EEES8_NS7_ILi64EEEEEENS_10bfloat16_tEfNS_4arch4Sm80ELb0ELb0ELb1ELb0ELb1ELb0ELb0ELb0ELi2ELi4ELi4ELi4ELb0EEENS1_21CollectiveEpilogueBwdISA_SB_SD_Li256ELb0ELb0ELi2EEENS1_19SingleTileSchedulerILb0ELb0ELb0ELi128EEEEEEEEEvNT_6ParamsE$_ZZN4cute4takeILi1ELi3ENS_5tupleIJNS1_IJNS_1CILi1EEEiEEENS2_ILi1024EEENS1_IJiiEEEEEEEEDaRKT1_ENKUlDpRKT_E_clIJS5_S6_EEEDaSE_)
$_ZN7cutlass13device_kernelIN5flash19enable_sm80_to_sm89INS1_16FlashAttnBwdSm80INS1_25CollectiveMainloopBwdSm80ILi2ELi2EN4cute5tupleIJNS5_1CILi128EEES8_NS7_ILi64EEEEEENS_10bfloat16_tEfNS_4arch4Sm80ELb0ELb0ELb1ELb0ELb1ELb0ELb0ELb0ELi2ELi4ELi4ELi4ELb0EEENS1_21CollectiveEpilogueBwdISA_SB_SD_Li256ELb0ELb0ELi2EEENS1_19SingleTileSchedulerILb0ELb0ELb0ELi128EEEEEEEEEvNT_6ParamsE$_ZZN4cute4takeILi1ELi3ENS_5tupleIJNS1_IJNS_1CILi1EEEiEEENS2_ILi1024EEENS1_IJiiEEEEEEEEDaRKT1_ENKUlDpRKT_E_clIJS5_S6_EEEDaSE_:
[----:B------:R-:W-:Y:S02]  /*c5a0*/  IADD3 R2, R1, 0x1380, RZ ;  /* 0x0000138001027810 */ /* 0x000fe40007ffe0ff */
[----:B------:R-:W-:Y:S02]  /*c5b0*/  MOV R6, 0xc5e0 ;  /* 0x0000c5e000067802 */ /* 0x000fe40000000f00 */
[----:B------:R-:W-:Y:S02]  /*c5c0*/  IADD3 R2, R2, c[0x0][0x20], RZ ;  /* 0x0000080002027a10 */ /* 0x000fe40007ffe0ff */
[----:B------:R-:W-:Y:S05]  /*c5d0*/  CALL.REL.NOINC `($_ZN7cutlass13device_kernelIN5flash19enable_sm80_to_sm89INS1_16FlashAttnBwdSm80INS1_25CollectiveMainloopBwdSm80ILi2ELi2EN4cute5tupleIJNS5_1CILi128EEES8_NS7_ILi64EEEEEENS_10bfloat16_tEfNS_4arch4Sm80ELb0ELb0ELb1ELb0ELb1ELb0ELb0ELb0ELi2ELi4ELi4ELi4ELb0EEENS1_21CollectiveEpilogueBwdISA_SB_SD_Li256ELb0ELb0ELi2EEENS1_19SingleTileSchedulerILb0ELb0ELb0ELi128EEEEEEEEEvNT_6ParamsE$_ZN4cute3eso3ESOILb1ELb0EJNS_1CILi1024EEENS_5tupleIJiiEEEEEC2ERKS3_RKS5_) ;  /* 0xffffb13000007944 */ /* 0x000fea0003c3ffff */
[----:B-1----:R1:W5:Y:S01]  /*c5e0*/  LDL.64 R2, [R1+0x1380] ;  /* 0x0013800001027983 */ /* 0x0023620000100a00 */
[----:B------:R-:W-:-:S04]  /*c5f0*/  MOV R5, 0x0 ;  /* 0x0000000000057802 */ /* 0x000fc80000000f00 */
[----:B------:R-:W-:Y:S05]  /*c600*/  RET.REL.NODEC R4 `(_ZN7cutlass13device_kernelIN5flash19enable_sm80_to_sm89INS1_16FlashAttnBwdSm80INS1_25CollectiveMainloopBwdSm80ILi2ELi2EN4cute5tupleIJNS5_1CILi128EEES8_NS7_ILi64EEEEEENS_10bfloat16_tEfNS_4arch4Sm80ELb0ELb0ELb1ELb0ELb1ELb0ELb0ELb0ELi2ELi4ELi4ELi4ELb0EEENS1_21CollectiveEpilogueBwdISA_SB_SD_Li256ELb0ELb0ELi2EEENS1_19SingleTileSchedulerILb0ELb0ELb0ELi128EEEEEEEEEvNT_6ParamsE) ;  /* 0xffff39f004007950 */ /* 0x000fea0003c3ffff */
        .type           $_ZN7cutlass13device_kernelIN5flash19enable_sm80_to_sm89INS1_16FlashAttnBwdSm80INS1_25CollectiveMainloopBwdSm80ILi2ELi2EN4cute5tupleIJNS5_1CILi128EEES8_NS7_ILi64EEEEEENS_10bfloat16_tEfNS_4arch4Sm80ELb0ELb0ELb1ELb0ELb1ELb0ELb0ELb0ELi2ELi4ELi4ELi4ELb0EEENS1_21CollectiveEpilogueBwdISA_SB_SD_Li256ELb0ELb0ELi2EEENS1_19SingleTileSchedulerILb0ELb0ELb0ELi128EEEEEEEEEvNT_6ParamsE$_ZZN4cute4takeILi1ELi3ENS_5tupleIJNS1_IJiNS_1CILi512EEEEEENS1_IJiiEEENS2_ILi1024EEEEEEEEDaRKT1_ENKUlDpRKT_E_clIJS5_S6_EEEDaSE_,@function
        .size           $_ZN7cutlass13device_kernelIN5flash19enable_sm80_to_sm89INS1_16FlashAttnBwdSm80INS1_25CollectiveMainloopBwdSm80ILi2ELi2EN4cute5tupleIJNS5_1CILi128EEES8_NS7_ILi64EEEEEENS_10bfloat16_tEfNS_4arch4Sm80ELb0ELb0ELb1ELb0ELb1ELb0ELb0ELb0ELi2ELi4ELi4ELi4ELb0EEENS1_21CollectiveEpilogueBwdISA_SB_SD_Li256ELb0ELb0ELi2EEENS1_19SingleTileSchedulerILb0ELb0ELb0ELi128EEEEEEEEEvNT_6ParamsE$_ZZN4cute4takeILi1ELi3ENS_5tupleIJNS1_IJiNS_1CILi512EEEEEENS1_IJiiEEENS2_ILi1024EEEEEEEEDaRKT1_ENKUlDpRKT_E_clIJS5_S6_EEEDaSE_,($_ZN7cutlass13device_kernelIN5flash19enable_sm80_to_sm89INS1_16FlashAttnBwdSm80INS1_25CollectiveMainloopBwdSm80ILi2ELi2EN4cute5tupleIJNS5_1CILi128EEES8_NS7_ILi64EEEEEENS_10bfloat16_tEfNS_4arch4Sm80ELb0ELb0ELb1ELb0ELb1ELb0ELb0ELb0ELi2ELi4ELi4ELi4ELb0EEENS1_21CollectiveEpilogueBwdISA_SB_SD_Li256ELb0ELb0ELi2EEENS1_19SingleTileSchedulerILb0ELb0ELb0ELi128EEEEEEEEEvNT_6ParamsE$_ZZN4cute5sliceINS_5tupleIJNS1_IJNS_10UnderscoreENS_1CILi0EEEEEENS1_IJS4_S2_EEEEEENS1_IJNS1_IJNS1_IJNS3_ILi1EEES4_EEES4_EEENS1_IJNS1_IJS4_S4_EEEiEEEEEEEEDaRKT_RKT0_ENKUlRKT_RKT0_E_clIS6_SC_EEDaSM_SP_ - $_ZN7cutlass13device_kernelIN5flash19enable_sm80_to_sm89INS1_16FlashAttnBwdSm80INS1_25CollectiveMainloopBwdSm80ILi2ELi2EN4cute5tupleIJNS5_1CILi128EEES8_NS7_ILi64EEEEEENS_10bfloat16_tEfNS_4arch4Sm80ELb0ELb0ELb1ELb0ELb1ELb0ELb0ELb0ELi2ELi4ELi4ELi4ELb0EEENS1_21CollectiveEpilogueBwdISA_SB_SD_Li256ELb0ELb0ELi2EEENS1_19SingleTileSchedulerILb0ELb0ELb0ELi128EEEEEEEEEvNT_6ParamsE$_ZZN4cute4takeILi1ELi3ENS_5tupleIJNS1_IJiNS_1CILi512EEEEEENS1_IJiiEEENS2_ILi1024EEEEEEEEDaRKT1_ENKUlDpRKT_E_clIJS5_S6_EEEDaSE_)
$_ZN7cutlass13device_kernelIN5flash19enable_sm80_to_sm89INS1_16FlashAttnBwdSm80INS1_25CollectiveMainloopBwdSm80ILi2ELi2EN4cute5tupleIJNS5_1CILi128EEES8_NS7_ILi64EEEEEENS_10bfloat16_tEfNS_4arch4Sm80ELb0ELb0ELb1ELb0ELb1ELb0ELb0ELb0ELi2ELi4ELi4ELi4ELb0EEENS1_21CollectiveEpilogueBwdISA_SB_SD_Li256ELb0ELb0ELi2EEENS1_19SingleTileSchedulerILb0ELb0ELb0ELi128EEEEEEEEEvNT_6ParamsE$_ZZN4cute4takeILi1ELi3ENS_5tupleIJNS1_IJiNS_1CILi512EEEEEENS1_IJiiEEENS2_ILi1024EEEEEEEEDaRKT1_ENKUlDpRKT_E_clIJS5_S6_EEEDaSE_:
[----:B------:R-:W-:Y:S02]  /*c610*/  IADD3 R2, R1, 0x1680, RZ ;  /* 0x0000168001027810 */ /* 0x000fe40007ffe0ff */
[----:B------:R-:W-:Y:S02]  /*c620*/  MOV R6, 0xc650 ;  /* 0x0000c65000067802 */ /* 0x000fe40000000f00 */
[----:B------:R-:W-:Y:S02]  /*c630*/  IADD3 R2, R2, c[0x0][0x20], RZ ;  /* 0x0000080002027a10 */ /* 0x000fe40007ffe0ff */
[----:B------:R-:W-:Y:S05]  /*c640*/  CALL.REL.NOINC `($_ZN7cutlass13device_kernelIN5flash19enable_sm80_to_sm89INS1_16FlashAttnBwdSm80INS1_25CollectiveMainloopBwdSm80ILi2ELi2EN4cute5tupleIJNS5_1CILi128EEES8_NS7_ILi64EEEEEENS_10bfloat16_tEfNS_4arch4Sm80ELb0ELb0ELb1ELb0ELb1ELb0ELb0ELb0ELi2ELi4ELi4ELi4ELb0EEENS1_21CollectiveEpilogueBwdISA_SB_SD_Li256ELb0ELb0ELi2EEENS1_19SingleTileSchedulerILb0ELb0ELb0ELi128EEEEEEEEEvNT_6ParamsE$_ZN4cute3eso3ESOILb0ELb1EJNS_5tupleIJiiEEENS_1CILi1024EEEEEC2ERKS3_RKS5_) ;  /* 0xffffa84000007944 */ /* 0x000fea0003c3ffff */
[----:B-1----:R1:W5:Y:S01]  /*c650*/  LDL.64 R2, [R1+0x1680] ;  /* 0x0016800001027983 */ /* 0x0023620000100a00 */
[----:B------:R-:W-:-:S04]  /*c660*/  MOV R5, 0x0 ;  /* 0x0000000000057802 */ /* 0x000fc80000000f00 */
[----:B------:R-:W-:Y:S05]  /*c670*/  RET.REL.NODEC R4 `(_ZN7cutlass13device_kernelIN5flash19enable_sm80_to_sm89INS1_16FlashAttnBwdSm80INS1_25CollectiveMainloopBwdSm80ILi2ELi2EN4cute5tupleIJNS5_1CILi128EEES8_NS7_ILi64EEEEEENS_10bfloat16_tEfNS_4arch4Sm80ELb0ELb0ELb1ELb0ELb1ELb0ELb0ELb0ELi2ELi4ELi4ELi4ELb0EEENS1_21CollectiveEpilogueBwdISA_SB_SD_Li256ELb0ELb0ELi2EEENS1_19SingleTileSchedulerILb0ELb0ELb0ELi128EEEEEEEEEvNT_6ParamsE) ;  /* 0xffff398004007950 */ /* 0x000fea0003c3ffff */
        .type           $_ZN7cutlass13device_kernelIN5flash19enable_sm80_to_sm89INS1_16FlashAttnBwdSm80INS1_25CollectiveMainloopBwdSm80ILi2ELi2EN4cute5tupleIJNS5_1CILi128EEES8_NS7_ILi64EEEEEENS_10bfloat16_tEfNS_4arch4Sm80ELb0ELb0ELb1ELb0ELb1ELb0ELb0ELb0ELi2ELi4ELi4ELi4ELb0EEENS1_21CollectiveEpilogueBwdISA_SB_SD_Li256ELb0ELb0ELi2EEENS1_19SingleTileSchedulerILb0ELb0ELb0ELi128EEEEEEEEEvNT_6ParamsE$_ZZN4cute5sliceINS_5tupleIJNS1_IJNS_10UnderscoreENS_1CILi0EEEEEENS1_IJS4_S2_EEEEEENS1_IJNS1_IJNS1_IJNS3_ILi1EEES4_EEES4_EEENS1_IJNS1_IJS4_S4_EEEiEEEEEEEEDaRKT_RKT0_ENKUlRKT_RKT0_E_clIS6_SC_EEDaSM_SP_,@function
        .size           $_ZN7cutlass13device_kernelIN5flash19enable_sm80_to_sm89INS1_16FlashAttnBwdSm80INS1_25CollectiveMainloopBwdSm80ILi2ELi2EN4cute5tupleIJNS5_1CILi128EEES8_NS7_ILi64EEEEEENS_10bfloat16_tEfNS_4arch4Sm80ELb0ELb0ELb1ELb0ELb1ELb0ELb0ELb0ELi2ELi4ELi4ELi4ELb0EEENS1_21CollectiveEpilogueBwdISA_SB_SD_Li256ELb0ELb0ELi2EEENS1_19SingleTileSchedulerILb0ELb0ELb0ELi128EEEEEEEEEvNT_6ParamsE$_ZZN4cute5sliceINS_5tupleIJNS1_IJNS_10UnderscoreENS_1CILi0EEEEEENS1_IJS4_S2_EEEEEENS1_IJNS1_IJNS1_IJNS3_ILi1EEES4_EEES4_EEENS1_IJNS1_IJS4_S4_EEEiEEEEEEEEDaRKT_RKT0_ENKUlRKT_RKT0_E_clIS6_SC_EEDaSM_SP_,($_ZN7cutlass13device_kernelIN5flash19enable_sm80_to_sm89INS1_16FlashAttnBwdSm80INS1_25CollectiveMainloopBwdSm80ILi2ELi2EN4cute5tupleIJNS5_1CILi128EEES8_NS7_ILi64EEEEEENS_10bfloat16_tEfNS_4arch4Sm80ELb0ELb0ELb1ELb0ELb1ELb0ELb0ELb0ELi2ELi4ELi4ELi4ELb0EEENS1_21CollectiveEpilogueBwdISA_SB_SD_Li256ELb0ELb0ELi2EEENS1_19SingleTileSchedulerILb0ELb0ELb0ELi128EEEEEEEEEvNT_6ParamsE$_ZZN4cute5sliceINS_5tupleIJNS_10UnderscoreES2_NS_1CILi0EEEEEENS1_IJNS1_IJNS3_ILi1EEES4_EEEiNS3_ILi1024EEEEEEEEDaRKT_RKT0_ENKUlRKT_RKT0_E_clIS2_iEEDaSI_SL_ - $_ZN7cutlass13device_kernelIN5flash19enable_sm80_to_sm89INS1_16FlashAttnBwdSm80INS1_25CollectiveMainloopBwdSm80ILi2ELi2EN4cute5tupleIJNS5_1CILi128EEES8_NS7_ILi64EEEEEENS_10bfloat16_tEfNS_4arch4Sm80ELb0ELb0ELb1ELb0ELb1ELb0ELb0ELb0ELi2ELi4ELi4ELi4ELb0EEENS1_21CollectiveEpilogueBwdISA_SB_SD_Li256ELb0ELb0ELi2EEENS1_19SingleTileSchedulerILb0ELb0ELb0ELi128EEEEEEEEEvNT_6ParamsE$_ZZN4cute5sliceINS_5tupleIJNS1_IJNS_10UnderscoreENS_1CILi0EEEEEENS1_IJS4_S2_EEEEEENS1_IJNS1_IJNS1_IJNS3_ILi1EEES4_EEES4_EEENS1_IJNS1_IJS4_S4_EEEiEEEEEEEEDaRKT_RKT0_ENKUlRKT_RKT0_E_clIS6_SC_EEDaSM_SP_)
$_ZN7cutlass13device_kernelIN5flash19enable_sm80_to_sm89INS1_16FlashAttnBwdSm80INS1_25CollectiveMainloopBwdSm80ILi2ELi2EN4cute5tupleIJNS5_1CILi128EEES8_NS7_ILi64EEEEEENS_10bfloat16_tEfNS_4arch4Sm80ELb0ELb0ELb1ELb0ELb1ELb0ELb0ELb0ELi2ELi4ELi4ELi4ELb0EEENS1_21CollectiveEpilogueBwdISA_SB_SD_Li256ELb0ELb0ELi2EEENS1_19SingleTileSchedulerILb0ELb0ELb0ELi128EEEEEEEEEvNT_6ParamsE$_ZZN4cute5sliceINS_5tupleIJNS1_IJNS_10UnderscoreENS_1CILi0EEEEEENS1_IJS4_S2_EEEEEENS1_IJNS1_IJNS1_IJNS3_ILi1EEES4_EEES4_EEENS1_IJNS1_IJS4_S4_EEEiEEEEEEEEDaRKT_RKT0_ENKUlRKT_RKT0_E_clIS6_SC_EEDaSM_SP_:
[----:B------:R-:W-:Y:S02]  /*c680*/  MOV R10, 0xc6a0 ;  /* 0x0000c6a0000a7802 */ /* 0x000fe40000000f00 */
[----:B------:R-:W-:Y:S05]  /*c690*/  CALL.REL.NOINC `($_ZN7cutlass13device_kernelIN5flash19enable_sm80_to_sm89INS1_16FlashAttnBwdSm80INS1_25CollectiveMainloopBwdSm80ILi2ELi2EN4cute5tupleIJNS5_1CILi128EEES8_NS7_ILi64EEEEEENS_10bfloat16_tEfNS_4arch4Sm80ELb0ELb0ELb1ELb0ELb1ELb0ELb0ELb0ELi2ELi4ELi4ELi4ELb0EEENS1_21CollectiveEpilogueBwdISA_SB_SD_Li256ELb0ELb0ELi2EEENS1_19SingleTileSchedulerILb0ELb0ELb0ELi128EEEEEEEEEvNT_6ParamsE$_ZZN4cute6detail10lift_sliceINS_5tupleIJNS_1CILi0EEENS_10UnderscoreEEEENS2_IJNS2_IJS4_S4_EEEiEEEEEDaRKT_RKT0_ENKUlRKT_RKT0_E_clIS5_iEEDaSH_SK_) ;  /* 0x000002a000007944 */ /* 0x000fea0003c00000 */
[----:B------:R-:W-:Y:S02]  /*c6a0*/  MOV R10, 0xc6c0 ;  /* 0x0000c6c0000a7802 */ /* 0x000fe40000000f00 */
[----:B-1---5:R-:W-:Y:S05]  /*c6b0*/  CALL.REL.NOINC `($_ZN7cutlass13device_kernelIN5flash19enable_sm80_to_sm89INS1_16FlashAttnBwdSm80INS1_25CollectiveMainloopBwdSm80ILi2ELi2EN4cute5tupleIJNS5_1CILi128EEES8_NS7_ILi64EEEEEENS_10bfloat16_tEfNS_4arch4Sm80ELb0ELb0ELb1ELb0ELb1ELb0ELb0ELb0ELi2ELi4ELi4ELi4ELb0EEENS1_21CollectiveEpilogueBwdISA_SB_SD_Li256ELb0ELb0ELi2EEENS1_19SingleTileSchedulerILb0ELb0ELb0ELi128EEEEEEEEEvNT_6ParamsE$_ZZN4cute12filter_tupleINS_5tupleIJNS_1CILi0EEENS_10UnderscoreEEEENS1_IJNS1_IJS3_S3_EEEiEEEZNS_6detail10lift_sliceIS5_S7_EEDaRKT_RKT0_EUlRKT_RKT0_E_EEDaSC_SF_OT1_ENKUlDpSI_E_clIJNS1_IJEEENS1_IJiEEEEEEDaSP_) ;  /* 0xffffef4000007944 */ /* 0x022fea0003c3ffff */
[----:B------:R-:W-:Y:S02]  /*c6c0*/  MOV R7, 0x0 ;  /* 0x0000000000077802 */ /* 0x000fe40000000f00 */
[----:B-----5:R-:W-:Y:S02]  /*c6d0*/  MOV R3, R2 ;  /* 0x0000000200037202 */ /* 0x020fe40000000f00 */
[----:B------:R-:W-:Y:S05]  /*c6e0*/  RET.REL.NODEC R6 `(_ZN7cutlass13device_kernelIN5flash19enable_sm80_to_sm89INS1_16FlashAttnBwdSm80INS1_25CollectiveMainloopBwdSm80ILi2ELi2EN4cute5tupleIJNS5_1CILi128EEES8_NS7_ILi64EEEEEENS_10bfloat16_tEfNS_4arch4Sm80ELb0ELb0ELb1ELb0ELb1ELb0ELb0ELb0ELi2ELi4ELi4ELi4ELb0EEENS1_21CollectiveEpilogueBwdISA_SB_SD_Li256ELb0ELb0ELi2EEENS1_19SingleTileSchedulerILb0ELb0ELb0ELi128EEEEEEEEEvNT_6ParamsE) ;  /* 0xffff391006007950 */ /* 0x000fea0003c3ffff */
        .type           $_ZN7cutlass13device_kernelIN5flash19enable_sm80_to_sm89INS1_16FlashAttnBwdSm80INS1_25CollectiveMainloopBwdSm80ILi2ELi2EN4cute5tupleIJNS5_1CILi128EEES8_NS7_ILi64EEEEEENS_10bfloat16_tEfNS_4arch4Sm80ELb0ELb0ELb1ELb0ELb1ELb0ELb0ELb0ELi2ELi4ELi4ELi4ELb0EEENS1_21CollectiveEpilogueBwdISA_SB_SD_Li256ELb0ELb0ELi2EEENS1_19SingleTileSchedulerILb0ELb0ELb0ELi128EEEEEEEEEvNT_6ParamsE$_ZZN4cute5sliceINS_5tupleIJNS_10UnderscoreES2_NS_1CILi0EEEEEENS1_IJNS1_IJNS3_ILi1EEES4_EEEiNS3_ILi1024EEEEEEEEDaRKT_RKT0_ENKUlRKT_RKT0_E_clIS2_iEEDaSI_SL_,@function
        .size           $_ZN7cutlass13device_kernelIN5flash19enable_sm80_to_sm89INS1_16FlashAttnBwdSm80INS1_25CollectiveMainloopBwdSm80ILi2ELi2EN4cute5tupleIJNS5_1CILi128EEES8_NS7_ILi64EEEEEENS_10bfloat16_tEfNS_4arch4Sm80ELb0ELb0ELb1ELb0ELb1ELb0ELb0ELb0ELi2ELi4ELi4ELi4ELb0EEENS1_21CollectiveEpilogueBwdISA_SB_SD_Li256ELb0ELb0ELi2EEENS1_19SingleTileSchedulerILb0ELb0ELb0ELi128EEEEEEEEEvNT_6ParamsE$_ZZN4cute5sliceINS_5tupleIJNS_10UnderscoreES2_NS_1CILi0EEEEEENS1_IJNS1_IJNS3_ILi1EEES4_EEEiNS3_ILi1024EEEEEEEEDaRKT_RKT0_ENKUlRKT_RKT0_E_clIS2_iEEDaSI_SL_,($_ZN7cutlass13device_kernelIN5flash19enable_sm80_to_sm89INS1_16FlashAttnBwdSm80INS1_25CollectiveMainloopBwdSm80ILi2ELi2EN4cute5tupleIJNS5_1CILi128EEES8_NS7_ILi64EEEEEENS_10bfloat16_tEfNS_4arch4Sm80ELb0ELb0ELb1ELb0ELb1ELb0ELb0ELb0ELi2ELi4ELi4ELi4ELb0EEENS1_21CollectiveEpilogueBwdISA_SB_SD_Li256ELb0ELb0ELi2EEENS1_19SingleTileSchedulerILb0ELb0ELb0ELi128EEEEEEEEEvNT_6ParamsE$_ZZN4cute5sliceINS_5tupleIJNS_10UnderscoreES2_S2_iEEENS1_IJNS1_IJNS_1CILi1EEENS4_ILi0EEEEEENS4_ILi4096EEENS1_IJiiEEENS1_IJS6_NS4_ILi8192EEEEEEEEEEEDaRKT_RKT0_ENKUlRKT_RKT0_E_clIS2_S9_EEDaSL_SO_ - $_ZN7cutlass13device_kernelIN5flash19enable_sm80_to_sm89INS1_16FlashAttnBwdSm80INS1_25CollectiveMainloopBwdSm80ILi2ELi2EN4cute5tupleIJNS5_1CILi128EEES8_NS7_ILi64EEEEEENS_10bfloat16_tEfNS_4arch4Sm80ELb0ELb0ELb1ELb0ELb1ELb0ELb0ELb0ELi2ELi4ELi4ELi4ELb0EEENS1_21CollectiveEpilogueBwdISA_SB_SD_Li256ELb0ELb0ELi2EEENS1_19SingleTileSchedulerILb0ELb0ELb0ELi128EEEEEEEEEvNT_6ParamsE$_ZZN4cute5sliceINS_5tupleIJNS_10UnderscoreES2_NS_1CILi0EEEEEENS1_IJNS1_IJNS3_ILi1EEES4_EEEiNS3_ILi1024EEEEEEEEDaRKT_RKT0_ENKUlRKT_RKT0_E_clIS2_iEEDaSI_SL_)
$_ZN7cutlass13device_kernelIN5flash19enable_sm80_to_sm89INS1_16FlashAttnBwdSm80INS1_25CollectiveMainloopBwdSm80ILi2ELi2EN4cute5tupleIJNS5_1CILi128EEES8_NS7_ILi64EEEEEENS_10bfloat16_tEfNS_4arch4Sm80ELb0ELb0ELb1ELb0ELb1ELb0ELb0ELb0ELi2ELi4ELi4ELi4ELb0EEENS1_21CollectiveEpilogueBwdISA_SB_SD_Li256ELb0ELb0ELi2EEENS1_19SingleTileSchedulerILb0ELb0ELb0ELi128EEEEEEEEEvNT_6ParamsE$_ZZN4cute5sliceINS_5tupleIJNS_10UnderscoreES2_NS_1CILi0EEEEEENS1_IJNS1_IJNS3_ILi1EEES4_EEEiNS3_ILi1024EEEEEEEEDaRKT_RKT0_ENKUlRKT_RKT0_E_clIS2_iEEDaSI_SL_:
[----:B------:R-:W-:Y:S02]  /*c6f0*/  IADD3 R2, R1, 0x1680, RZ ;  /* 0x0000168001027810 */ /* 0x000fe40007ffe0ff */
[----:B------:R-:W-:Y:S02]  /*c700*/  MOV R8, 0xc730 ;  /* 0x0000c73000087802 */ /* 0x000fe40000000f00 */
[----:B------:R-:W-:Y:S02]  /*c710*/  IADD3 R2, R2, c[0x0][0x20], RZ ;  /* 0x0000080002027a10 */ /* 0x000fe40007ffe0ff */
[----:B------:R-:W-:Y:S05]  /*c720*/  CALL.REL.NOINC `($_ZN7cutlass13device_kernelIN5flash19enable_sm80_to_sm89INS1_16FlashAttnBwdSm80INS1_25CollectiveMainloopBwdSm80ILi2ELi2EN4cute5tupleIJNS5_1CILi128EEES8_NS7_ILi64EEEEEENS_10bfloat16_tEfNS_4arch4Sm80ELb0ELb0ELb1ELb0ELb1ELb0ELb0ELb0ELi2ELi4ELi4ELi4ELb0EEENS1_21CollectiveEpilogueBwdISA_SB_SD_Li256ELb0ELb0ELi2EEENS1_19SingleTileSchedulerILb0ELb0ELb0ELi128EEEEEEEEEvNT_6ParamsE$_ZN4cute3eso3ESOILb0ELb1EJiEEC2ERKi) ;  /* 0xffffa86000007944 */ /* 0x000fea0003c3ffff */
[----:B-1----:R1:W5:Y:S01]  /*c730*/  LDL R3, [R1+0x1680] ;  /* 0x0016800001037983 */ /* 0x0023620000100800 */
[----:B------:R-:W-:-:S04]  /*c740*/  MOV R11, 0x0 ;  /* 0x00000000000b7802 */ /* 0x000fc80000000f00 */
[----:B------:R-:W-:Y:S05]  /*c750*/  RET.REL.NODEC R10 `(_ZN7cutlass13device_kernelIN5flash19enable_sm80_to_sm89INS1_16FlashAttnBwdSm80INS1_25CollectiveMainloopBwdSm80ILi2ELi2EN4cute5tupleIJNS5_1CILi128EEES8_NS7_ILi64EEEEEENS_10bfloat16_tEfNS_4arch4Sm80ELb0ELb0ELb1ELb0ELb1ELb0ELb0ELb0ELi2ELi4ELi4ELi4ELb0EEENS1_21CollectiveEpilogueBwdISA_SB_SD_Li256ELb0ELb0ELi2EEENS1_19SingleTileSchedulerILb0ELb0ELb0ELi128EEEEEEEEEvNT_6ParamsE) ;  /* 0xffff38a00a007950 */ /* 0x000fea0003c3ffff */
        .type           $_ZN7cutlass13device_kernelIN5flash19enable_sm80_to_sm89INS1_16FlashAttnBwdSm80INS1_25CollectiveMainloopBwdSm80ILi2ELi2EN4cute5tupleIJNS5_1CILi128EEES8_NS7_ILi64EEEEEENS_10bfloat16_tEfNS_4arch4Sm80ELb0ELb0ELb1ELb0ELb1ELb0ELb0ELb0ELi2ELi4ELi4ELi4ELb0EEENS1_21CollectiveEpilogueBwdISA_SB_SD_Li256ELb0ELb0ELi2EEENS1_19SingleTileSchedulerILb0ELb0ELb0ELi128EEEEEEEEEvNT_6ParamsE$_ZZN4cute5sliceINS_5tupleIJNS_10UnderscoreES2_S2_iEEENS1_IJNS1_IJNS_1CILi1EEENS4_ILi0EEEEEENS4_ILi4096EEENS1_IJiiEEENS1_IJS6_NS4_ILi8192EEEEEEEEEEEDaRKT_RKT0_ENKUlRKT_RKT0_E_clIS2_S9_EEDaSL_SO_,@function
        .size           $_ZN7cutlass13device_kernelIN5flash19enable_sm80_to_sm89INS1_16FlashAttnBwdSm80INS1_25CollectiveMainloopBwdSm80ILi2ELi2EN4cute5tupleIJNS5_1CILi128EEES8_NS7_ILi64EEEEEENS_10bfloat16_tEfNS_4arch4Sm80ELb0ELb0ELb1ELb0ELb1ELb0ELb0ELb0ELi2ELi4ELi4ELi4ELb0EEENS1_21CollectiveEpilogueBwdISA_SB_SD_Li256ELb0ELb0ELi2EEENS1_19SingleTileSchedulerILb0ELb0ELb0ELi128EEEEEEEEEvNT_6ParamsE$_ZZN4cute5sliceINS_5tupleIJNS_10UnderscoreES2_S2_iEEENS1_IJNS1_IJNS_1CILi1EEENS4_ILi0EEEEEENS4_ILi4096EEENS1_IJiiEEENS1_IJS6_NS4_ILi8192EEEEEEEEEEEDaRKT_RKT0_ENKUlRKT_RKT0_E_clIS2_S9_EEDaSL_SO_,($_ZN7cutlass13device_kernelIN5flash19enable_sm80_to_sm89INS1_16FlashAttnBwdSm80INS1_25CollectiveMainloopBwdSm80ILi2ELi2EN4cute5tupleIJNS5_1CILi128EEES8_NS7_ILi64EEEEEENS_10bfloat16_tEfNS_4arch4Sm80ELb0ELb0ELb1ELb0ELb1ELb0ELb0ELb0ELi2ELi4ELi4ELi4ELb0EEENS1_21CollectiveEpilogueBwdISA_SB_SD_Li256ELb0ELb0ELi2EEENS1_19SingleTileSchedulerILb0ELb0ELb0ELi128EEEEEEEEEvNT_6ParamsE$_ZZN4cute5sliceINS_5tupleIJNS_10UnderscoreES2_S2_iEEENS1_IJNS1_IJNS_1CILi1EEENS4_ILi0EEEEEEiNS4_ILi1024EEENS4_ILi8192EEEEEEEEDaRKT_RKT0_ENKUlRKT_RKT0_E_clIS2_iEEDaSJ_SM_ - $_ZN7cutlass13device_kernelIN5flash19enable_sm80_to_sm89INS1_16FlashAttnBwdSm80INS1_25CollectiveMainloopBwdSm80ILi2ELi2EN4cute5tupleIJNS5_1CILi128EEES8_NS7_ILi64EEEEEENS_10bfloat16_tEfNS_4arch4Sm80ELb0ELb0ELb1ELb0ELb1ELb0ELb0ELb0ELi2ELi4ELi4ELi4ELb0EEENS1_21CollectiveEpilogueBwdISA_SB_SD_Li256ELb0ELb0ELi2EEENS1_19SingleTileSchedulerILb0ELb0ELb0ELi128EEEEEEEEEvNT_6ParamsE$_ZZN4cute5sliceINS_5tupleIJNS_10UnderscoreES2_S2_iEEENS1_IJNS1_IJNS_1CILi1EEENS4_ILi0EEEEEENS4_ILi4096EEENS1_IJiiEEENS1_IJS6_NS4_ILi8192EEEEEEEEEEEDaRKT_RKT0_ENKUlRKT_RKT0_E_clIS2_S9_EEDaSL_SO_)
$_ZN7cutlass13device_kernelIN5flash19enable_sm80_to_sm89INS1_16FlashAttnBwdSm80INS1_25CollectiveMainloopBwdSm80ILi2ELi2EN4cute5tupleIJNS5_1CILi128EEES8_NS7_ILi64EEEEEENS_10bfloat16_tEfNS_4arch4Sm80ELb0ELb0ELb1ELb0ELb1ELb0ELb0ELb0ELi2ELi4ELi4ELi4ELb0EEENS1_21CollectiveEpilogueBwdISA_SB_SD_Li256ELb0ELb0ELi2EEENS1_19SingleTileSchedulerILb0ELb0ELb0ELi128EEEEEEEEEvNT_6ParamsE$_ZZN4cute5sliceINS_5tupleIJNS_10UnderscoreES2_S2_iEEENS1_IJNS1_IJNS_1CILi1EEENS4_ILi0EEEEEENS4_ILi4096EEENS1_IJiiEEENS1_IJS6_NS4_ILi8192EEEEEEEEEEEDaRKT_RKT0_ENKUlRKT_RKT0_E_clIS2_S9_EEDaSL_SO_:
[----:B------:R-:W-:Y:S02]  /*c760*/  IADD3 R2, R1, 0x1380, RZ ;  /* 0x0000138001027810 */ /* 0x000fe40007ffe0ff */
[----:B------:R-:W-:Y:S02]  /*c770*/  MOV R6, 0xc7a0 ;  /* 0x0000c7a000067802 */ /* 0x000fe40000000f00 */
[----:B------:R-:W-:Y:S02]  /*c780*/  IADD3 R2, R2, c[0x0][0x20], RZ ;  /* 0x0000080002027a10 */ /* 0x000fe40007ffe0ff */
[----:B------:R-:W-:Y:S05]  /*c790*/  CALL.REL.NOINC `($_ZN7cutlass13device_kernelIN5flash19enable_sm80_to_sm89INS1_16FlashAttnBwdSm80INS1_25CollectiveMainloopBwdSm80ILi2ELi2EN4cute5tupleIJNS5_1CILi128EEES8_NS7_ILi64EEEEEENS_10bfloat16_tEfNS_4arch4Sm80ELb0ELb0ELb1ELb0ELb1ELb0ELb0ELb0ELi2ELi4ELi4ELi4ELb0EEENS1_21CollectiveEpilogueBwdISA_SB_SD_Li256ELb0ELb0ELi2EEENS1_19SingleTileSchedulerILb0ELb0ELb0ELi128EEEEEEEEEvNT_6ParamsE$_ZN4cute3eso3ESOILb0ELb1EJNS_5tupleIJiiEEEEEC2ERKS3_) ;  /* 0xffffa69000007944 */ /* 0x000fea0003c3ffff */
[----:B-1----:R1:W5:Y:S01]  /*c7a0*/  LDL.64 R2, [R1+0x1380] ;  /* 0x0013800001027983 */ /* 0x0023620000100a00 */
[----:B------:R-:W-:-:S04]  /*c7b0*/  MOV R5, 0x0 ;  /* 0x0000000000057802 */ /* 0x000fc80000000f00 */
[----:B------:R-:W-:Y:S05]  /*c7c0*/  RET.REL.NODEC R4 `(_ZN7cutlass13device_kernelIN5flash19enable_sm80_to_sm89INS1_16FlashAttnBwdSm80INS1_25CollectiveMainloopBwdSm80ILi2ELi2EN4cute5tupleIJNS5_1CILi128EEES8_NS7_ILi64EEEEEENS_10bfloat16_tEfNS_4arch4Sm80ELb0ELb0ELb1ELb0ELb1ELb0ELb0ELb0ELi2ELi4ELi4ELi4ELb0EEENS1_21CollectiveEpilogueBwdISA_SB_SD_Li256ELb0ELb0ELi2EEENS1_19SingleTileSchedulerILb0ELb0ELb0ELi128EEEEEEEEEvNT_6ParamsE) ;  /* 0xffff383004007950 */ /* 0x000fea0003c3ffff */
        .type           $_ZN7cutlass13device_kernelIN5flash19enable_sm80_to_sm89INS1_16FlashAttnBwdSm80INS1_25CollectiveMainloopBwdSm80ILi2ELi2EN4cute5tupleIJNS5_1CILi128EEES8_NS7_ILi64EEEEEENS_10bfloat16_tEfNS_4arch4Sm80ELb0ELb0ELb1ELb0ELb1ELb0ELb0ELb0ELi2ELi4ELi4ELi4ELb0EEENS1_21CollectiveEpilogueBwdISA_SB_SD_Li256ELb0ELb0ELi2EEENS1_19SingleTileSchedulerILb0ELb0ELb0ELi128EEEEEEEEEvNT_6ParamsE$_ZZN4cute5sliceINS_5tupleIJNS_10UnderscoreES2_S2_iEEENS1_IJNS1_IJNS_1CILi1EEENS4_ILi0EEEEEEiNS4_ILi1024EEENS4_ILi8192EEEEEEEEDaRKT_RKT0_ENKUlRKT_RKT0_E_clIS2_iEEDaSJ_SM_,@function
        .size           $_ZN7cutlass13device_kernelIN5flash19enable_sm80_to_sm89INS1_16FlashAttnBwdSm80INS1_25CollectiveMainloopBwdSm80ILi2ELi2EN4cute5tupleIJNS5_1CILi128EEES8_NS7_ILi64EEEEEENS_10bfloat16_tEfNS_4arch4Sm80ELb0ELb0ELb1ELb0ELb1ELb0ELb0ELb0ELi2ELi4ELi4ELi4ELb0EEENS1_21CollectiveEpilogueBwdISA_SB_SD_Li256ELb0ELb0ELi2EEENS1_19SingleTileSchedulerILb0ELb0ELb0ELi128EEEEEEEEEvNT_6ParamsE$_ZZN4cute5sliceINS_5tupleIJNS_10UnderscoreES2_S2_iEEENS1_IJNS1_IJNS_1CILi1EEENS4_ILi0EEEEEEiNS4_ILi1024EEENS4_ILi8192EEEEEEEEDaRKT_RKT0_ENKUlRKT_RKT0_E_clIS2_iEEDaSJ_SM_,($_ZN7cutlass13device_kernelIN5flash19enable_sm80_to_sm89INS1_16FlashAttnBwdSm80INS1_25CollectiveMainloopBwdSm80ILi2ELi2EN4cute5tupleIJNS5_1CILi128EEES8_NS7_ILi64EEEEEENS_10bfloat16_tEfNS_4arch4Sm80ELb0ELb0ELb1ELb0ELb1ELb0ELb0ELb0ELi2ELi4ELi4ELi4ELb0EEENS1_21CollectiveEpilogueBwdISA_SB_SD_Li256ELb0ELb0ELi2EEENS1_19SingleTileSchedulerILb0ELb0ELb0ELi128EEEEEEEEEvNT_6ParamsE$_ZZN4cute5sliceINS_5tupleIJNS_10UnderscoreES2_S2_iEEENS1_IJNS1_IJNS_1CILi1EEENS4_ILi0EEEEEElS6_lEEEEEDaRKT_RKT0_ENKUlRKT_RKT0_E_clIS2_lEEDaSH_SK_ - $_ZN7cutlass13device_kernelIN5flash19enable_sm80_to_sm89INS1_16FlashAttnBwdSm80INS1_25CollectiveMainloopBwdSm80ILi2ELi2EN4cute5tupleIJNS5_1CILi128EEES8_NS7_ILi64EEEEEENS_10bfloat16_tEfNS_4arch4Sm80ELb0ELb0ELb1ELb0ELb1ELb0ELb0ELb0ELi2ELi4ELi4ELi4ELb0EEENS1_21CollectiveEpilogueBwdISA_SB_SD_Li256ELb0ELb0ELi2EEENS1_19SingleTileSchedulerILb0ELb0ELb0ELi128EEEEEEEEEvNT_6ParamsE$_ZZN4cute5sliceINS_5tupleIJNS_10UnderscoreES2_S2_iEEENS1_IJNS1_IJNS_1CILi1EEENS4_ILi0EEEEEEiNS4_ILi1024EEENS4_ILi8192EEEEEEEEDaRKT_RKT0_ENKUlRKT_RKT0_E_clIS2_iEEDaSJ_SM_)
$_ZN7cutlass13device_kernelIN5flash19enable_sm80_to_sm89INS1_16FlashAttnBwdSm80INS1_25CollectiveMainloopBwdSm80ILi2ELi2EN4cute5tupleIJNS5_1CILi128EEES8_NS7_ILi64EEEEEENS_10bfloat16_tEfNS_4arch4Sm80ELb0ELb0ELb1ELb0ELb1ELb0ELb0ELb0ELi2ELi4ELi4ELi4ELb0EEENS1_21CollectiveEpilogueBwdISA_SB_SD_Li256ELb0ELb0ELi2EEENS1_19SingleTileSchedulerILb0ELb0ELb0ELi128EEEEEEEEEvNT_6ParamsE$_ZZN4cute5sliceINS_5tupleIJNS_10UnderscoreES2_S2_iEEENS1_IJNS1_IJNS_1CILi1EEENS4_ILi0EEEEEEiNS4_ILi1024EEENS4_ILi8192EEEEEEEEDaRKT_RKT0_ENKUlRKT_RKT0_E_clIS2_iEEDaSJ_SM_:
[----:B------:R-:W-:Y:S02]  /*c7d0*/  IADD3 R2, R1, 0x1380, RZ ;  /* 0x0000138001027810 */ /* 0x000fe40007ffe0ff */
[----:B------:R-:W-:Y:S02]  /*c7e0*/  MOV R8, 0xc810 ;  /* 0x0000c81000087802 */ /* 0x000fe40000000f00 */
[----:B------:R-:W-:Y:S02]  /*c7f0*/  IADD3 R2, R2, c[0x0][0x20], RZ ;  /* 0x0000080002027a10 */ /* 0x000fe40007ffe0ff */
[----:B------:R-:W-:Y:S05]  /*c800*/  CALL.REL.NOINC `($_ZN7cutlass13device_kernelIN5flash19enable_sm80_to_sm89INS1_16FlashAttnBwdSm80INS1_25CollectiveMainloopBwdSm80ILi2ELi2EN4cute5tupleIJNS5_1CILi128EEES8_NS7_ILi64EEEEEENS_10bfloat16_tEfNS_4arch4Sm80ELb0ELb0ELb1ELb0ELb1ELb0ELb0ELb0ELi2ELi4ELi4ELi4ELb0EEENS1_21CollectiveEpilogueBwdISA_SB_SD_Li256ELb0ELb0ELi2EEENS1_19SingleTileSchedulerILb0ELb0ELb0ELi128EEEEEEEEEvNT_6ParamsE$_ZN4cute3eso3ESOILb0ELb1EJiEEC2ERKi) ;  /* 0xffffa78000007944 */ /* 0x000fea0003c3ffff */
[----:B-1----:R1:W5:Y:S01]  /*c810*/  LDL R3, [R1+0x1380] ;  /* 0x0013800001037983 */ /* 0x0023620000100800 */
[----:B------:R-:W-:Y:S02]  /*c820*/  MOV R8, R4 ;  /* 0x0000000400087202 */ /* 0x000fe40000000f00 */
[----:B------:R-:W-:-:S04]  /*c830*/  MOV R9, 0x0 ;  /* 0x0000000000097802 */ /* 0x000fc80000000f00 */
[----:B------:R-:W-:Y:S05]  /*c840*/  RET.REL.NODEC R8 `(_ZN7cutlass13device_kernelIN5flash19enable_sm80_to_sm89INS1_16FlashAttnBwdSm80INS1_25CollectiveMainloopBwdSm80ILi2ELi2EN4cute5tupleIJNS5_1CILi128EEES8_NS7_ILi64EEEEEENS_10bfloat16_tEfNS_4arch4Sm80ELb0ELb0ELb1ELb0ELb1ELb0ELb0ELb0ELi2ELi4ELi4ELi4ELb0EEENS1_21CollectiveEpilogueBwdISA_SB_SD_Li256ELb0ELb0ELi2EEENS1_19SingleTileSchedulerILb0ELb0ELb0ELi128EEEEEEEEEvNT_6ParamsE) ;  /* 0xffff37b008007950 */ /* 0x000fea0003c3ffff */
        .type           $_ZN7cutlass13device_kernelIN5flash19enable_sm80_to_sm89INS1_16FlashAttnBwdSm80INS1_25CollectiveMainloopBwdSm80ILi2ELi2EN4cute5tupleIJNS5_1CILi128EEES8_NS7_ILi64EEEEEENS_10bfloat16_tEfNS_4arch4Sm80ELb0ELb0ELb1ELb0ELb1ELb0ELb0ELb0ELi2ELi4ELi4ELi4ELb0EEENS1_21CollectiveEpilogueBwdISA_SB_SD_Li256ELb0ELb0ELi2EEENS1_19SingleTileSchedulerILb0ELb0ELb0ELi128EEEEEEEEEvNT_6ParamsE$_ZZN4cute5sliceINS_5tupleIJNS_10UnderscoreES2_S2_iEEENS1_IJNS1_IJNS_1CILi1EEENS4_ILi0EEEEEElS6_lEEEEEDaRKT_RKT0_ENKUlRKT_RKT0_E_clIS2_lEEDaSH_SK_,@function
        .size           $_ZN7cutlass13device_kernelIN5flash19enable_sm80_to_sm89INS1_16FlashAttnBwdSm80INS1_25CollectiveMainloopBwdSm80ILi2ELi2EN4cute5tupleIJNS5_1CILi128EEES8_NS7_ILi64EEEEEENS_10bfloat16_tEfNS_4arch4Sm80ELb0ELb0ELb1ELb0ELb1ELb0ELb0ELb0ELi2ELi4ELi4ELi4ELb0EEENS1_21CollectiveEpilogueBwdISA_SB_SD_Li256ELb0ELb0ELi2EEENS1_19SingleTileSchedulerILb0ELb0ELb0ELi128EEEEEEEEEvNT_6ParamsE$_ZZN4cute5sliceINS_5tupleIJNS_10UnderscoreES2_S2_iEEENS1_IJNS1_IJNS_1CILi1EEENS4_ILi0EEEEEElS6_lEEEEEDaRKT_RKT0_ENKUlRKT_RKT0_E_clIS2_lEEDaSH_SK_,($_ZN7cutlass13device_kernelIN5flash19enable_sm80_to_sm89INS1_16FlashAttnBwdSm80INS1_25CollectiveMainloopBwdSm80ILi2ELi2EN4cute5tupleIJNS5_1CILi128EEES8_NS7_ILi64EEEEEENS_10bfloat16_tEfNS_4arch4Sm80ELb0ELb0ELb1ELb0ELb1ELb0ELb0ELb0ELi2ELi4ELi4ELi4ELb0EEENS1_21CollectiveEpilogueBwdISA_SB_SD_Li256ELb0ELb0ELi2EEENS1_19SingleTileSchedulerILb0ELb0ELb0ELi128EEEEEEEEEvNT_6ParamsE$_ZZN4cute5sliceINS_5tupleIJNS_10UnderscoreES2_iEEENS1_IJNS1_IJNS_1CILi1EEENS4_ILi0EEEEEEiNS4_ILi1024EEEEEEEEDaRKT_RKT0_ENKUlRKT_RKT0_E_clIS2_iEEDaSI_SL_ - $_ZN7cutlass13device_kernelIN5flash19enable_sm80_to_sm89INS1_16FlashAttnBwdSm80INS1_25CollectiveMainloopBwdSm80ILi2ELi2EN4cute5tupleIJNS5_1CILi128EEES8_NS7_ILi64EEEEEENS_10bfloat16_tEfNS_4arch4Sm80ELb0ELb0ELb1ELb0ELb1ELb0ELb0ELb0ELi2ELi4ELi4ELi4ELb0EEENS1_21CollectiveEpilogueBwdISA_SB_SD_Li256ELb0ELb0ELi2EEENS1_19SingleTileSchedulerILb0ELb0ELb0ELi128EEEEEEEEEvNT_6ParamsE$_ZZN4cute5sliceINS_5tupleIJNS_10UnderscoreES2_S2_iEEENS1_IJNS1_IJNS_1CILi1EEENS4_ILi0EEEEEElS6_lEEEEEDaRKT_RKT0_ENKUlRKT_RKT0_E_clIS2_lEEDaSH_SK_)
$_ZN7cutlass13device_kernelIN5flash19enable_sm80_to_sm89INS1_16FlashAttnBwdSm80INS1_25CollectiveMainloopBwdSm80ILi2ELi2EN4cute5tupleIJNS5_1CILi128EEES8_NS7_ILi64EEEEEENS_10bfloat16_tEfNS_4arch4Sm80ELb0ELb0ELb1ELb0ELb1ELb0ELb0ELb0ELi2ELi4ELi4ELi4ELb0EEENS1_21CollectiveEpilogueBwdISA_SB_SD_Li256ELb0ELb0ELi2EEENS1_19SingleTileSchedulerILb0ELb0ELb0ELi128EEEEEEEEEvNT_6ParamsE$_ZZN4cute5sliceINS_5tupleIJNS_10UnderscoreES2_S2_iEEENS1_IJNS1_IJNS_1CILi1EEENS4_ILi0EEEEEElS6_lEEEEEDaRKT_RKT0_ENKUlRKT_RKT0_E_clIS2_lEEDaSH_SK_:
[----:B------:R-:W-:Y:S02]  /*c850*/  IADD3 R5, R1, 0x16a8, RZ ;  /* 0x000016a801057810 */ /* 0x000fe40007ffe0ff */
[----:B------:R-:W-:Y:S02]  /*c860*/  MOV R6, 0xc890 ;  /* 0x0000c89000067802 */ /* 0x000fe40000000f00 */
[----:B------:R-:W-:Y:S02]  /*c870*/  IADD3 R5, R5, c[0x0][0x20], RZ ;  /* 0x0000080005057a10 */ /* 0x000fe40007ffe0ff */
[----:B------:R-:W-:Y:S05]  /*c880*/  CALL.REL.NOINC `($_ZN7cutlass13device_kernelIN5flash19enable_sm80_to_sm89INS1_16FlashAttnBwdSm80INS1_25CollectiveMainloopBwdSm80ILi2ELi2EN4cute5tupleIJNS5_1CILi128EEES8_NS7_ILi64EEEEEENS_10bfloat16_tEfNS_4arch4Sm80ELb0ELb0ELb1ELb0ELb1ELb0ELb0ELb0ELi2ELi4ELi4ELi4ELb0EEENS1_21CollectiveEpilogueBwdISA_SB_SD_Li256ELb0ELb0ELi2EEENS1_19SingleTileSchedulerILb0ELb0ELb0ELi128EEEEEEEEEvNT_6ParamsE$_ZN4cute3eso3ESOILb0ELb1EJlEEC2ERKl) ;  /* 0xffffa90000007944 */ /* 0x000fea0003c3ffff */
[----:B-1----:R1:W5:Y:S01]  /*c890*/  LDL.64 R2, [R1+0x16a8] ;  /* 0x0016a80001027983 */ /* 0x0023620000100a00 */
[----:B------:R-:W-:-:S04]  /*c8a0*/  MOV R5, 0x0 ;  /* 0x0000000000057802 */ /* 0x000fc80000000f00 */
[----:B------:R-:W-:Y:S05]  /*c8b0*/  RET.REL.NODEC R4 `(_ZN7cutlass13device_kernelIN5flash19enable_sm80_to_sm89INS1_16FlashAttnBwdSm80INS1_25CollectiveMainloopBwdSm80ILi2ELi2EN4cute5tupleIJNS5_1CILi128EEES8_NS7_ILi64EEEEEENS_10bfloat16_tEfNS_4arch4Sm80ELb0ELb0ELb1ELb0ELb1ELb0ELb0ELb0ELi2ELi4ELi4ELi4ELb0EEENS1_21CollectiveEpilogueBwdISA_SB_SD_Li256ELb0ELb0ELi2EEENS1_19SingleTileSchedulerILb0ELb0ELb0ELi128EEEEEEEEEvNT_6ParamsE) ;  /* 0xffff374004007950 */ /* 0x000fea0003c3ffff */
        .type           $_ZN7cutlass13device_kernelIN5flash19enable_sm80_to_sm89INS1_16FlashAttnBwdSm80INS1_25CollectiveMainloopBwdSm80ILi2ELi2EN4cute5tupleIJNS5_1CILi128EEES8_NS7_ILi64EEEEEENS_10bfloat16_tEfNS_4arch4Sm80ELb0ELb0ELb1ELb0ELb1ELb0ELb0ELb0ELi2ELi4ELi4ELi4ELb0EEENS1_21CollectiveEpilogueBwdISA_SB_SD_Li256ELb0ELb0ELi2EEENS1_19SingleTileSchedulerILb0ELb0ELb0ELi128EEEEEEEEEvNT_6ParamsE$_ZZN4cute5sliceINS_5tupleIJNS_10UnderscoreES2_iEEENS1_IJNS1_IJNS_1CILi1EEENS4_ILi0EEEEEEiNS4_ILi1024EEEEEEEEDaRKT_RKT0_ENKUlRKT_RKT0_E_clIS2_iEEDaSI_SL_,@function
        .size           $_ZN7cutlass13device_kernelIN5flash19enable_sm80_to_sm89INS1_16FlashAttnBwdSm80INS1_25CollectiveMainloopBwdSm80ILi2ELi2EN4cute5tupleIJNS5_1CILi128EEES8_NS7_ILi64EEEEEENS_10bfloat16_tEfNS_4arch4Sm80ELb0ELb0ELb1ELb0ELb1ELb0ELb0ELb0ELi2ELi4ELi4ELi4ELb0EEENS1_21CollectiveEpilogueBwdISA_SB_SD_Li256ELb0ELb0ELi2EEENS1_19SingleTileSchedulerILb0ELb0ELb0ELi128EEEEEEEEEvNT_6ParamsE$_ZZN4cute5sliceINS_5tupleIJNS_10UnderscoreES2_iEEENS1_IJNS1_IJNS_1CILi1EEENS4_ILi0EEEEEEiNS4_ILi1024EEEEEEEEDaRKT_RKT0_ENKUlRKT_RKT0_E_clIS2_iEEDaSI_SL_,($_ZN7cutlass13device_kernelIN5flash19enable_sm80_to_sm89INS1_16FlashAttnBwdSm80INS1_25CollectiveMainloopBwdSm80ILi2ELi2EN4cute5tupleIJNS5_1CILi128EEES8_NS7_ILi64EEEEEENS_10bfloat16_tEfNS_4arch4Sm80ELb0ELb0ELb1ELb0ELb1ELb0ELb0ELb0ELi2ELi4ELi4ELi4ELb0EEENS1_21CollectiveEpilogueBwdISA_SB_SD_Li256ELb0ELb0ELi2EEENS1_19SingleTileSchedulerILb0ELb0ELb0ELi128EEEEEEEEEvNT_6ParamsE$_ZZN4cute6detail10lift_sliceINS_5tupleIJNS_1CILi0EEENS_10UnderscoreEEEENS2_IJNS2_IJS4_S4_EEEiEEEEEDaRKT_RKT0_ENKUlRKT_RKT0_E_clIS5_iEEDaSH_SK_ - $_ZN7cutlass13device_kernelIN5flash19enable_sm80_to_sm89INS1_16FlashAttnBwdSm80INS1_25CollectiveMainloopBwdSm80ILi2ELi2EN4cute5tupleIJNS5_1CILi128EEES8_NS7_ILi64EEEEEENS_10bfloat16_tEfNS_4arch4Sm80ELb0ELb0ELb1ELb0ELb1ELb0ELb0ELb0ELi2ELi4ELi4ELi4ELb0EEENS1_21CollectiveEpilogueBwdISA_SB_SD_Li256ELb0ELb0ELi2EEENS1_19SingleTileSchedulerILb0ELb0ELb0ELi128EEEEEEEEEvNT_6ParamsE$_ZZN4cute5sliceINS_5tupleIJNS_10UnderscoreES2_iEEENS1_IJNS1_IJNS_1CILi1EEENS4_ILi0EEEEEEiNS4_ILi1024EEEEEEEEDaRKT_RKT0_ENKUlRKT_RKT0_E_clIS2_iEEDaSI_SL_)
$_ZN7cutlass13device_kernelIN5flash19enable_sm80_to_sm89INS1_16FlashAttnBwdSm80INS1_25CollectiveMainloopBwdSm80ILi2ELi2EN4cute5tupleIJNS5_1CILi128EEES8_NS7_ILi64EEEEEENS_10bfloat16_tEfNS_4arch4Sm80ELb0ELb0ELb1ELb0ELb1ELb0ELb0ELb0ELi2ELi4ELi4ELi4ELb0EEENS1_21CollectiveEpilogueBwdISA_SB_SD_Li256ELb0ELb0ELi2EEENS1_19SingleTileSchedulerILb0ELb0ELb0ELi128EEEEEEEEEvNT_6ParamsE$_ZZN4cute5sliceINS_5tupleIJNS_10UnderscoreES2_iEEENS1_IJNS1_IJNS_1CILi1EEENS4_ILi0EEEEEEiNS4_ILi1024EEEEEEEEDaRKT_RKT0_ENKUlRKT_RKT0_E_clIS2_iEEDaSI_SL_:
        /* <DEDUP_REMOVED lines=8> */
        .type           $_ZN7cutlass13device_kernelIN5flash19enable_sm80_to_sm89INS1_16FlashAttnBwdSm80INS1_25CollectiveMainloopBwdSm80ILi2ELi2EN4cute5tupleIJNS5_1CILi128EEES8_NS7_ILi64EEEEEENS_10bfloat16_tEfNS_4arch4Sm80ELb0ELb0ELb1ELb0ELb1ELb0ELb0ELb0ELi2ELi4ELi4ELi4ELb0EEENS1_21CollectiveEpilogueBwdISA_SB_SD_Li256ELb0ELb0ELi2EEENS1_19SingleTileSchedulerILb0ELb0ELb0ELi128EEEEEEEEEvNT_6ParamsE$_ZZN4cute6detail10lift_sliceINS_5tupleIJNS_1CILi0EEENS_10UnderscoreEEEENS2_IJNS2_IJS4_S4_EEEiEEEEEDaRKT_RKT0_ENKUlRKT_RKT0_E_clIS5_iEEDaSH_SK_,@function
        .size           $_ZN7cutlass13device_kernelIN5flash19enable_sm80_to_sm89INS1_16FlashAttnBwdSm80INS1_25CollectiveMainloopBwdSm80ILi2ELi2EN4cute5tupleIJNS5_1CILi128EEES8_NS7_ILi64EEEEEENS_10bfloat16_tEfNS_4arch4Sm80ELb0ELb0ELb1ELb0ELb1ELb0ELb0ELb0ELi2ELi4ELi4ELi4ELb0EEENS1_21CollectiveEpilogueBwdISA_SB_SD_Li256ELb0ELb0ELi2EEENS1_19SingleTileSchedulerILb0ELb0ELb0ELi128EEEEEEEEEvNT_6ParamsE$_ZZN4cute6detail10lift_sliceINS_5tupleIJNS_1CILi0EEENS_10UnderscoreEEEENS2_IJNS2_IJS4_S4_EEEiEEEEEDaRKT_RKT0_ENKUlRKT_RKT0_E_clIS5_iEEDaSH_SK_,($_ZN7cutlass13device_kernelIN5flash19enable_sm80_to_sm89INS1_16FlashAttnBwdSm80INS1_25CollectiveMainloopBwdSm80ILi2ELi2EN4cute5tupleIJNS5_1CILi128EEES8_NS7_ILi64EEEEEENS_10bfloat16_tEfNS_4arch4Sm80ELb0ELb0ELb1ELb0ELb1ELb0ELb0ELb0ELi2ELi4ELi4ELi4ELb0EEENS1_21CollectiveEpilogueBwdISA_SB_SD_Li256ELb0ELb0ELi2EEENS1_19SingleTileSchedulerILb0ELb0ELb0ELi128EEEEEEEEEvNT_6ParamsE$_ZZN4cute6detail16composition_implINS_1CILi2EEEiNS_5tupleIJNS2_ILi1EEES3_EEENS4_IJNS2_ILi0EEES5_EEEEEDaRKT_RKT0_RKT1_RKT2_ENKUlRKT_RKT0_E_clIS3_S5_EEDaSN_SQ_ - $_ZN7cutlass13device_kernelIN5flash19enable_sm80_to_sm89INS1_16FlashAttnBwdSm80INS1_25CollectiveMainloopBwdSm80ILi2ELi2EN4cute5tupleIJNS5_1CILi128EEES8_NS7_ILi64EEEEEENS_10bfloat16_tEfNS_4arch4Sm80ELb0ELb0ELb1ELb0ELb1ELb0ELb0ELb0ELi2ELi4ELi4ELi4ELb0EEENS1_21CollectiveEpilogueBwdISA_SB_SD_Li256ELb0ELb0ELi2EEENS1_19SingleTileSchedulerILb0ELb0ELb0ELi128EEEEEEEEEvNT_6ParamsE$_ZZN4cute6detail10lift_sliceINS_5tupleIJNS_1CILi0EEENS_10UnderscoreEEEENS2_IJNS2_IJS4_S4_EEEiEEEEEDaRKT_RKT0_ENKUlRKT_RKT0_E_clIS5_iEEDaSH_SK_)
$_ZN7cutlass13device_kernelIN5flash19enable_sm80_to_sm89INS1_16FlashAttnBwdSm80INS1_25CollectiveMainloopBwdSm80ILi2ELi2EN4cute5tupleIJNS5_1CILi128EEES8_NS7_ILi64EEEEEENS_10bfloat16_tEfNS_4arch4Sm80ELb0ELb0ELb1ELb0ELb1ELb0ELb0ELb0ELi2ELi4ELi4ELi4ELb0EEENS1_21CollectiveEpilogueBwdISA_SB_SD_Li256ELb0ELb0ELi2EEENS1_19SingleTileSchedulerILb0ELb0ELb0ELi128EEEEEEEEEvNT_6ParamsE$_ZZN4cute6detail10lift_sliceINS_5tupleIJNS_1CILi0EEENS_10UnderscoreEEEENS2_IJNS2_IJS4_S4_EEEiEEEEEDaRKT_RKT0_ENKUlRKT_RKT0_E_clIS5_iEEDaSH_SK_:
[----:B------:R-:W-:Y:S02]  /*c940*/  IADD3 R2, R1, 0x1680, RZ ;  /* 0x0000168001027810 */ /* 0x000fe40007ffe0ff */
[----:B------:R-:W-:Y:S02]  /*c950*/  MOV R8, 0xc980 ;  /* 0x0000c98000087802 */ /* 0x000fe40000000f00 */
[----:B------:R-:W-:Y:S02]  /*c960*/  IADD3 R2, R2, c[0x0][0x20], RZ ;  /* 0x0000080002027a10 */ /* 0x000fe40007ffe0ff */
[----:B------:R-:W-:Y:S05]  /*c970*/  CALL.REL.NOINC `($_ZN7cutlass13device_kernelIN5flash19enable_sm80_to_sm89INS1_16FlashAttnBwdSm80INS1_25CollectiveMainloopBwdSm80ILi2ELi2EN4cute5tupleIJNS5_1CILi128EEES8_NS7_ILi64EEEEEENS_10bfloat16_tEfNS_4arch4Sm80ELb0ELb0ELb1ELb0ELb1ELb0ELb0ELb0ELi2ELi4ELi4ELi4ELb0EEENS1_21CollectiveEpilogueBwdISA_SB_SD_Li256ELb0ELb0ELi2EEENS1_19SingleTileSchedulerILb0ELb0ELb0ELi128EEEEEEEEEvNT_6ParamsE$_ZN4cute3eso3ESOILb0ELb1EJiEEC2ERKi) ;  /* 0xffffa61000007944 */ /* 0x000fea0003c3ffff */
[----:B-1----:R1:W5:Y:S01]  /*c980*/  LDL R3, [R1+0x1680] ;  /* 0x0016800001037983 */ /* 0x0023620000100800 */
[----:B------:R-:W-:-:S04]  /*c990*/  MOV R11, 0x0 ;  /* 0x00000000000b7802 */ /* 0x000fc80000000f00 */
[----:B------:R-:W-:Y:S05]  /*c9a0*/  RET.REL.NODEC R10 `(_ZN7cutlass13device_kernelIN5flash19enable_sm80_to_sm89INS1_16FlashAttnBwdSm80INS1_25CollectiveMainloopBwdSm80ILi2ELi2EN4cute5tupleIJNS5_1CILi128EEES8_NS7_ILi64EEEEEENS_10bfloat16_tEfNS_4arch4Sm80ELb0ELb0ELb1ELb0ELb1ELb0ELb0ELb0ELi2ELi4ELi4ELi4ELb0EEENS1_21CollectiveEpilogueBwdISA_SB_SD_Li256ELb0ELb0ELi2EEENS1_19SingleTileSchedulerILb0ELb0ELb0ELi128EEEEEEEEEvNT_6ParamsE) ;  /* 0xffff36500a007950 */ /* 0x000fea0003c3ffff */
        .type           $_ZN7cutlass13device_kernelIN5flash19enable_sm80_to_sm89INS1_16FlashAttnBwdSm80INS1_25CollectiveMainloopBwdSm80ILi2ELi2EN4cute5tupleIJNS5_1CILi128EEES8_NS7_ILi64EEEEEENS_10bfloat16_tEfNS_4arch4Sm80ELb0ELb0ELb1ELb0ELb1ELb0ELb0ELb0ELi2ELi4ELi4ELi4ELb0EEENS1_21CollectiveEpilogueBwdISA_SB_SD_Li256ELb0ELb0ELi2EEENS1_19SingleTileSchedulerILb0ELb0ELb0ELi128EEEEEEEEEvNT_6ParamsE$_ZZN4cute6detail16composition_implINS_1CILi2EEEiNS_5tupleIJNS2_ILi1EEES3_EEENS4_IJNS2_ILi0EEES5_EEEEEDaRKT_RKT0_RKT1_RKT2_ENKUlRKT_RKT0_E_clIS3_S5_EEDaSN_SQ_,@function
        .size           $_ZN7cutlass13device_kernelIN5flash19enable_sm80_to_sm89INS1_16FlashAttnBwdSm80INS1_25CollectiveMainloopBwdSm80ILi2ELi2EN4cute5tupleIJNS5_1CILi128EEES8_NS7_ILi64EEEEEENS_10bfloat16_tEfNS_4arch4Sm80ELb0ELb0ELb1ELb0ELb1ELb0ELb0ELb0ELi2ELi4ELi4ELi4ELb0EEENS1_21CollectiveEpilogueBwdISA_SB_SD_Li256ELb0ELb0ELi2EEENS1_19SingleTileSchedulerILb0ELb0ELb0ELi128EEEEEEEEEvNT_6ParamsE$_ZZN4cute6detail16composition_implINS_1CILi2EEEiNS_5tupleIJNS2_ILi1EEES3_EEENS4_IJNS2_ILi0EEES5_EEEEEDaRKT_RKT0_RKT1_RKT2_ENKUlRKT_RKT0_E_clIS3_S5_EEDaSN_SQ_,($_ZN7cutlass13device_kernelIN5flash19enable_sm80_to_sm89INS1_16FlashAttnBwdSm80INS1_25CollectiveMainloopBwdSm80ILi2ELi2EN4cute5tupleIJNS5_1CILi128EEES8_NS7_ILi64EEEEEENS_10bfloat16_tEfNS_4arch4Sm80ELb0ELb0ELb1ELb0ELb1ELb0ELb0ELb0ELi2ELi4ELi4ELi4ELb0EEENS1_21CollectiveEpilogueBwdISA_SB_SD_Li256ELb0ELb0ELi2EEENS1_19SingleTileSchedulerILb0ELb0ELb0ELi128EEEEEEEEEvNT_6ParamsE$_ZZN4cute6detail16composition_implINS_5tupleIJNS_1CILi16EEENS3_ILi2EEES5_S5_NS3_ILi4EEES5_EEENS2_IJNS3_ILi1EEEiiiNS3_ILi144EEENS3_ILi512EEEEEENS2_IJNS2_IJS5_S5_EEES6_NS3_ILi8EEEEEENS2_IJNS2_IJNS3_ILi64EEESA_EEES4_NS3_ILi1024EEEEEEEEDaRKT_RKT0_RKT1_RKT2_ENKUlRKT_RKT0_E_clIS6_S4_EEDaSX_S10_ - $_ZN7cutlass13device_kernelIN5flash19enable_sm80_to_sm89INS1_16FlashAttnBwdSm80INS1_25CollectiveMainloopBwdSm80ILi2ELi2EN4cute5tupleIJNS5_1CILi128EEES8_NS7_ILi64EEEEEENS_10bfloat16_tEfNS_4arch4Sm80ELb0ELb0ELb1ELb0ELb1ELb0ELb0ELb0ELi2ELi4ELi4ELi4ELb0EEENS1_21CollectiveEpilogueBwdISA_SB_SD_Li256ELb0ELb0ELi2EEENS1_19SingleTileSchedulerILb0ELb0ELb0ELi128EEEEEEEEEvNT_6ParamsE$_ZZN4cute6detail16composition_implINS_1CILi2EEEiNS_5tupleIJNS2_ILi1EEES3_EEENS4_IJNS2_ILi0EEES5_EEEEEDaRKT_RKT0_RKT1_RKT2_ENKUlRKT_RKT0_E_clIS3_S5_EEDaSN_SQ_)
$_ZN7cutlass13device_kernelIN5flash19enable_sm80_to_sm89INS1_16FlashAttnBwdSm80INS1_25CollectiveMainloopBwdSm80ILi2ELi2EN4cute5tupleIJNS5_1CILi128EEES8_NS7_ILi64EEEEEENS_10bfloat16_tEfNS_4arch4Sm80ELb0ELb0ELb1ELb0ELb1ELb0ELb0ELb0ELi2ELi4ELi4ELi4ELb0EEENS1_21CollectiveEpilogueBwdISA_SB_SD_Li256ELb0ELb0ELi2EEENS1_19SingleTileSchedulerILb0ELb0ELb0ELi128EEEEEEEEEvNT_6ParamsE$_ZZN4cute6detail16composition_implINS_1CILi2EEEiNS_5tupleIJNS2_ILi1EEES3_EEENS4_IJNS2_ILi0EEES5_EEEEEDaRKT_RKT0_RKT1_RKT2_ENKUlRKT_RKT0_E_clIS3_S5_EEDaSN_SQ_:
[----:B------:R-:W-:Y:S02]  /*c9b0*/  IADD3 R2, R1, 0x1688, RZ ;  /* 0x0000168801027810 */ /* 0x000fe40007ffe0ff */
[----:B------:R-:W-:Y:S02]  /*c9c0*/  MOV R6, 0xc9f0 ;  /* 0x0000c9f000067802 */ /* 0x000fe40000000f00 */
[----:B------:R-:W-:Y:S02]  /*c9d0*/  IADD3 R2, R2, c[0x0][0x20], RZ ;  /* 0x0000080002027a10 */ /* 0x000fe40007ffe0ff */
[----:B------:R-:W-:Y:S05]  /*c9e0*/  CALL.REL.NOINC `($_ZN7cutlass13device_kernelIN5flash19enable_sm80_to_sm89INS1_16FlashAttnBwdSm80INS1_25CollectiveMainloopBwdSm80ILi2ELi2EN4cute5tupleIJNS5_1CILi128EEES8_NS7_ILi64EEEEEENS_10bfloat16_tEfNS_4arch4Sm80ELb0ELb0ELb1ELb0ELb1ELb0ELb0ELb0ELi2ELi4ELi4ELi4ELb0EEENS1_21CollectiveEpilogueBwdISA_SB_SD_Li256ELb0ELb0ELi2EEENS1_19SingleTileSchedulerILb0ELb0ELb0ELi128EEEEEEEEEvNT_6ParamsE$_ZN4cute5tupleIJNS_1CILi2EEEiEEC2ERKS2_RKi) ;  /* 0xffffe25000007944 */ /* 0x000fea0003c3ffff */
[----:B------:R1:W5:Y:S01]  /*c9f0*/  LDL R3, [R1+0x1688] ;  /* 0x0016880001037983 */ /* 0x0003620000100800 */
[----:B------:R-:W-:-:S04]  /*ca00*/  MOV R9, 0x0 ;  /* 0x0000000000097802 */ /* 0x000fc80000000f00 */
[----:B------:R-:W-:Y:S05]  /*ca10*/  RET.REL.NODEC R8 `(_ZN7cutlass13device_kernelIN5flash19enable_sm80_to_sm89INS1_16FlashAttnBwdSm80INS1_25CollectiveMainloopBwdSm80ILi2ELi2EN4cute5tupleIJNS5_1CILi128EEES8_NS7_ILi64EEEEEENS_10bfloat16_tEfNS_4arch4Sm80ELb0ELb0ELb1ELb0ELb1ELb0ELb0ELb0ELi2ELi4ELi4ELi4ELb0EEENS1_21CollectiveEpilogueBwdISA_SB_SD_Li256ELb0ELb0ELi2EEENS1_19SingleTileSchedulerILb0ELb0ELb0ELi128EEEEEEEEEvNT_6ParamsE) ;  /* 0xffff35e008007950 */ /* 0x000fea0003c3ffff */
        .type           $_ZN7cutlass13device_kernelIN5flash19enable_sm80_to_sm89INS1_16FlashAttnBwdSm80INS1_25CollectiveMainloopBwdSm80ILi2ELi2EN4cute5tupleIJNS5_1CILi128EEES8_NS7_ILi64EEEEEENS_10bfloat16_tEfNS_4arch4Sm80ELb0ELb0ELb1ELb0ELb1ELb0ELb0ELb0ELi2ELi4ELi4ELi4ELb0EEENS1_21CollectiveEpilogueBwdISA_SB_SD_Li256ELb0ELb0ELi2EEENS1_19SingleTileSchedulerILb0ELb0ELb0ELi128EEEEEEEEEvNT_6ParamsE$_ZZN4cute6detail16composition_implINS_5tupleIJNS_1CILi16EEENS3_ILi2EEES5_S5_NS3_ILi4EEES5_EEENS2_IJNS3_ILi1EEEiiiNS3_ILi144EEENS3_ILi512EEEEEENS2_IJNS2_IJS5_S5_EEES6_NS3_ILi8EEEEEENS2_IJNS2_IJNS3_ILi64EEESA_EEES4_NS3_ILi1024EEEEEEEEDaRKT_RKT0_RKT1_RKT2_ENKUlRKT_RKT0_E_clIS6_S4_EEDaSX_S10_,@function
        .size           $_ZN7cutlass13device_kernelIN5flash19enable_sm80_to_sm89INS1_16FlashAttnBwdSm80INS1_25CollectiveMainloopBwdSm80ILi2ELi2EN4cute5tupleIJNS5_1CILi128EEES8_NS7_ILi64EEEEEENS_10bfloat16_tEfNS_4arch4Sm80ELb0ELb0ELb1ELb0ELb1ELb0ELb0ELb0ELi2ELi4ELi4ELi4ELb0EEENS1_21CollectiveEpilogueBwdISA_SB_SD_Li256ELb0ELb0ELi2EEENS1_19SingleTileSchedulerILb0ELb0ELb0ELi128EEEEEEEEEvNT_6ParamsE$_ZZN4cute6detail16composition_implINS_5tupleIJNS_1CILi16EEENS3_ILi2EEES5_S5_NS3_ILi4EEES5_EEENS2_IJNS3_ILi1EEEiiiNS3_ILi144EEENS3_ILi512EEEEEENS2_IJNS2_IJS5_S5_EEES6_NS3_ILi8EEEEEENS2_IJNS2_IJNS3_ILi64EEESA_EEES4_NS3_ILi1024EEEEEEEEDaRKT_RKT0_RKT1_RKT2_ENKUlRKT_RKT0_E_clIS6_S4_EEDaSX_S10_,($_ZN7cutlass13device_kernelIN5flash19enable_sm80_to_sm89INS1_16FlashAttnBwdSm80INS1_25CollectiveMainloopBwdSm80ILi2ELi2EN4cute5tupleIJNS5_1CILi128EEES8_NS7_ILi64EEEEEENS_10bfloat16_tEfNS_4arch4Sm80ELb0ELb0ELb1ELb0ELb1ELb0ELb0ELb0ELi2ELi4ELi4ELi4ELb0EEENS1_21CollectiveEpilogueBwdISA_SB_SD_Li256ELb0ELb0ELi2EEENS1_19SingleTileSchedulerILb0ELb0ELb0ELi128EEEEEEEEEvNT_6ParamsE$_ZZN4cute6detail16composition_implINS_5tupleIJNS_1CILi16EEENS3_ILi2EEES5_S5_NS3_ILi4EEES5_EEENS2_IJNS3_ILi1EEEiiiNS3_ILi144EEENS3_ILi512EEEEEENS2_IJNS2_IJS5_S5_EEES6_NS3_ILi8EEEEEENS2_IJNS2_IJNS3_ILi64EEESA_EEES4_NS3_ILi1024EEEEEEEEDaRKT_RKT0_RKT1_RKT2_ENKUlRKT_RKT0_E_clISC_SG_EEDaSX_S10_ - $_ZN7cutlass13device_kernelIN5flash19enable_sm80_to_sm89INS1_16FlashAttnBwdSm80INS1_25CollectiveMainloopBwdSm80ILi2ELi2EN4cute5tupleIJNS5_1CILi128EEES8_NS7_ILi64EEEEEENS_10bfloat16_tEfNS_4arch4Sm80ELb0ELb0ELb1ELb0ELb1ELb0ELb0ELb0ELi2ELi4ELi4ELi4ELb0EEENS1_21CollectiveEpilogueBwdISA_SB_SD_Li256ELb0ELb0ELi2EEENS1_19SingleTileSchedulerILb0ELb0ELb0ELi128EEEEEEEEEvNT_6ParamsE$_ZZN4cute6detail16composition_implINS_5tupleIJNS_1CILi16EEENS3_ILi2EEES5_S5_NS3_ILi4EEES5_EEENS2_IJNS3_ILi1EEEiiiNS3_ILi144EEENS3_ILi512EEEEEENS2_IJNS2_IJS5_S5_EEES6_NS3_ILi8EEEEEENS2_IJNS2_IJNS3_ILi64EEESA_EEES4_NS3_ILi1024EEEEEEEEDaRKT_RKT0_RKT1_RKT2_ENKUlRKT_RKT0_E_clIS6_S4_EEDaSX_S10_)
$_ZN7cutlass13device_kernelIN5flash19enable_sm80_to_sm89INS1_16FlashAttnBwdSm80INS1_25CollectiveMainloopBwdSm80ILi2ELi2EN4cute5tupleIJNS5_1CILi128EEES8_NS7_ILi64EEEEEENS_10bfloat16_tEfNS_4arch4Sm80ELb0ELb0ELb1ELb0ELb1ELb0ELb0ELb0ELi2ELi4ELi4ELi4ELb0EEENS1_21CollectiveEpilogueBwdISA_SB_SD_Li256ELb0ELb0ELi2EEENS1_19SingleTileSchedulerILb0ELb0ELb0ELi128EEEEEEEEEvNT_6ParamsE$_ZZN4cute6detail16composition_implINS_5tupleIJNS_1CILi16EEENS3_ILi2EEES5_S5_NS3_ILi4EEES5_EEENS2_IJNS3_ILi1EEEiiiNS3_ILi144EEENS3_ILi512EEEEEENS2_IJNS2_IJS5_S5_EEES6_NS3_ILi8EEEEEENS2_IJNS2_IJNS3_ILi64EEESA_EEES4_NS3_ILi1024EEEEEEEEDaRKT_RKT0_RKT1_RKT2_ENKUlRKT_RKT0_E_clIS6_S4_EEDaSX_S10_:
        /* <DEDUP_REMOVED lines=15> */
[----:B-1---5:R-:W-:Y:S05]  /*cb10*/  CALL.REL.NOINC `($_ZN7cutlass13device_kernelIN5flash19enable_sm80_to_sm89INS1_16FlashAttnBwdSm80INS1_25CollectiveMainloopBwdSm80ILi2ELi2EN4cute5tupleIJNS5_1CILi128EEES8_NS7_ILi64EEEEEENS_10bfloat16_tEfNS_4arch4Sm80ELb0ELb0ELb1ELb0ELb1ELb0ELb0ELb0ELi2ELi4ELi4ELi4ELb0EEENS1_21CollectiveEpilogueBwdISA_SB_SD_Li256ELb0ELb0ELi2EEENS1_19SingleTileSchedulerILb0ELb0ELb0ELi128EEEEEEEEEvNT_6ParamsE$_ZZN4cute6detail16composition_implINS_5tupleIJNS_1CILi16EEENS3_ILi2EEES5_S5_NS3_ILi4EEES5_EEENS2_IJNS3_ILi1EEEiiiNS3_ILi144EEENS3_ILi512EEEEEES6_S4_EEDaRKT_RKT0_RKT1_RKT2_ENKUlRKT_T0_E_clINS2_IJNS2_IJEEESU_S6_S8_EEENS_17integral_constantIiLi1EEEEEDaSQ_SR_) ;  /* 0x0000057000007944 */ /* 0x022fea0003c00000 */
[----:B-----5:R2:W-:Y:S04]  /*cb20*/  STL [R1+0x16a8], R2 ;  /* 0x0016a80201007387 */ /* 0x0205e80000100800 */
[----:B------:R2:W-:Y:S04]  /*cb30*/  STL.64 [R1+0x16a0], R92 ;  /* 0x0016a05c01007387 */ /* 0x0005e80000100a00 */
[----:B------:R-:W5:Y:S01]  /*cb40*/  LDL R6, [R6+0x4] ;  /* 0x0000040006067983 */ /* 0x000f620000100800 */
[----:B------:R-:W-:Y:S02]  /*cb50*/  IADD3 R3, R17, 0x28, RZ ;  /* 0x0000002811037810 */ /* 0x000fe40007ffe0ff */
[----:B------:R-:W-:-:S02]  /*cb60*/  MOV R84, 0xcb80 ;  /* 0x0000cb8000547802 */ /* 0x000fc40000000f00 */
[----:B-12--5:R-:W-:Y:S05]  /*cb70*/  CALL.REL.NOINC `($_ZN7cutlass13device_kernelIN5flash19enable_sm80_to_sm89INS1_16FlashAttnBwdSm80INS1_25CollectiveMainloopBwdSm80ILi2ELi2EN4cute5tupleIJNS5_1CILi128EEES8_NS7_ILi64EEEEEENS_10bfloat16_tEfNS_4arch4Sm80ELb0ELb0ELb1ELb0ELb1ELb0ELb0ELb0ELi2ELi4ELi4ELi4ELb0EEENS1_21CollectiveEpilogueBwdISA_SB_SD_Li256ELb0ELb0ELi2EEENS1_19SingleTileSchedulerILb0ELb0ELb0ELi128EEEEEEEEEvNT_6ParamsE$_ZZN4cute6detail16composition_implINS_5tupleIJNS_1CILi16EEENS3_ILi2EEES5_S5_NS3_ILi4EEES5_EEENS2_IJNS3_ILi1EEEiiiNS3_ILi144EEENS3_ILi512EEEEEES6_S4_EEDaRKT_RKT0_RKT1_RKT2_ENKUlRKT_T0_E_clINS2_IJNS2_IJS5_EEENS2_IJiEEES5_S8_EEENS_17integral_constantIiLi2EEEEEDaSQ_SR_) ;  /* 0x000005e000007944 */ /* 0x026fea0003c00000 */
[----:B------:R-:W2:Y:S01]  /*cb80*/  LDL.64 R92, [R1+0x16a0] ;  /* 0x0016a000015c7983 */ /* 0x000ea20000100a00 */
[----:B------:R-:W-:-:S02]  /*cb90*/  IADD3 R5, R17, 0x18, RZ ;  /* 0x0000001811057810 */ /* 0x000fc40007ffe0ff */
[----:B------:R-:W-:Y:S01]  /*cba0*/  MOV R8, 0xcbe0 ;  /* 0x0000cbe000087802 */ /* 0x000fe20000000f00 */
[----:B-----5:R3:W-:Y:S04]  /*cbb0*/  STL.64 [R1+0x1698], R2 ;  /* 0x0016980201007387 */ /* 0x0207e80000100a00 */
[----:B--2---:R3:W-:Y:S02]  /*cbc0*/  STL.64 [R1+0x1690], R92 ;  /* 0x0016905c01007387 */ /* 0x0047e40000100a00 */
[----:B-1-3--:R-:W-:Y:S05]  /*cbd0*/  CALL.REL.NOINC `($_ZN7cutlass13device_kernelIN5flash19enable_sm80_to_sm89INS1_16FlashAttnBwdSm80INS1_25CollectiveMainloopBwdSm80ILi2ELi2EN4cute5tupleIJNS5_1CILi128EEES8_NS7_ILi64EEEEEENS_10bfloat16_tEfNS_4arch4Sm80ELb0ELb0ELb1ELb0ELb1ELb0ELb0ELb0ELi2ELi4ELi4ELi4ELb0EEENS1_21CollectiveEpilogueBwdISA_SB_SD_Li256ELb0ELb0ELi2EEENS1_19SingleTileSchedulerILb0ELb0ELb0ELi128EEEEEEEEEvNT_6ParamsE$_ZZN4cute6detail16composition_implINS_5tupleIJNS_1CILi16EEENS3_ILi2EEES5_S5_NS3_ILi4EEES5_EEENS2_IJNS3_ILi1EEEiiiNS3_ILi144EEENS3_ILi512EEEEEES6_S4_EEDaRKT_RKT0_RKT1_RKT2_ENKUlRKT_T0_E_clINS2_IJNS2_IJS5_S5_EEENS2_IJiiEEES8_S8_EEENS_17integral_constantIiLi3EEEEEDaSQ_SR_) ;  /* 0x0000068000007944 */ /* 0x00afea0003c00000 */
[----:B------:R-:W2:Y:S01]  /*cbe0*/  LDL.64 R92, [R1+0x1690] ;  /* 0x00169000015c7983 */ /* 0x000ea20000100a00 */
[----:B------:R-:W-:Y:S02]  /*cbf0*/  IADD3 R5, R17, 0x8, RZ ;  /* 0x0000000811057810 */ /* 0x000fe40007ffe0ff */
[----:B------:R-:W-:Y:S01]  /*cc00*/  MOV R8, 0xcc40 ;  /* 0x0000cc4000087802 */ /* 0x000fe20000000f00 */
[----:B-----5:R3:W-:Y:S04]  /*cc10*/  STL.64 [R1+0x1688], R2 ;  /* 0x0016880201007387 */ /* 0x0207e80000100a00 */
[----:B--2---:R3:W-:Y:S02]  /*cc20*/  STL.64 [R1+0x1680], R92 ;  /* 0x0016805c01007387 */ /* 0x0047e40000100a00 */
[----:B-1-3--:R-:W-:Y:S05]  /*cc30*/  CALL.REL.NOINC `($_ZN7cutlass13device_kernelIN5flash19enable_sm80_to_sm89INS1_16FlashAttnBwdSm80INS1_25CollectiveMainloopBwdSm80ILi2ELi2EN4cute5tupleIJNS5_1CILi128EEES8_NS7_ILi64EEEEEENS_10bfloat16_tEfNS_4arch4Sm80ELb0ELb0ELb1ELb0ELb1ELb0ELb0ELb0ELi2ELi4ELi4ELi4ELb0EEENS1_21CollectiveEpilogueBwdISA_SB_SD_Li256ELb0ELb0ELi2EEENS1_19SingleTileSchedulerILb0ELb0ELb0ELi128EEEEEEEEEvNT_6ParamsE$_ZZN4cute6detail16composition_implINS_5tupleIJNS_1CILi16EEENS3_ILi2EEES5_S5_NS3_ILi4EEES5_EEENS2_IJNS3_ILi1EEEiiiNS3_ILi144EEENS3_ILi512EEEEEES6_S4_EEDaRKT_RKT0_RKT1_RKT2_ENKUlRKT_T0_E_clINS2_IJNS2_IJS5_S5_EEENS2_IJiiEEES8_S8_EEENS_17integral_constantIiLi4EEEEEDaSQ_SR_) ;  /* 0x000006c000007944 */ /* 0x00afea0003c00000 */
[----:B-----5:R-:W-:Y:S01]  /*cc40*/  IMAD.MOV.U32 R8, RZ, RZ, R3 ;  /* 0x000000ffff087224 */ /* 0x020fe200078e0003 */
[----:B------:R-:W-:-:S02]  /*cc50*/  MOV R3, R15 ;  /* 0x0000000f00037202 */ /* 0x000fc40000000f00 */
[----:B------:R-:W-:Y:S02]  /*cc60*/  MOV R6, 0xcc80 ;  /* 0x0000cc8000067802 */ /* 0x000fe40000000f00 */
[----:B-1----:R-:W-:Y:S05]  /*cc70*/  CALL.REL.NOINC `($_ZN7cutlass13device_kernelIN5flash19enable_sm80_to_sm89INS1_16FlashAttnBwdSm80INS1_25CollectiveMainloopBwdSm80ILi2ELi2EN4cute5tupleIJNS5_1CILi128EEES8_NS7_ILi64EEEEEENS_10bfloat16_tEfNS_4arch4Sm80ELb0ELb0ELb1ELb0ELb1ELb0ELb0ELb0ELi2ELi4ELi4ELi4ELb0EEENS1_21CollectiveEpilogueBwdISA_SB_SD_Li256ELb0ELb0ELi2EEENS1_19SingleTileSchedulerILb0ELb0ELb0ELi128EEEEEEEEEvNT_6ParamsE$_ZN4cute5tupleIJNS0_IJNS_1CILi2EEES2_EEENS0_IJiiEEEEEC2ERKS3_RKS4_) ;  /* 0xffffddd000007944 */ /* 0x002fea0003c3ffff */
[----:B------:R1:W5:Y:S01]  /*cc80*/  LDL.64 R2, [R1+0x16c0] ;  /* 0x0016c00001027983 */ /* 0x0003620000100a00 */
[----:B------:R-:W-:-:S04]  /*cc90*/  MOV R17, 0x0 ;  /* 0x0000000000117802 */ /* 0x000fc80000000f00 */
[----:B------:R-:W-:Y:S05]  /*cca0*/  RET.REL.NODEC R16 `(_ZN7cutlass13device_kernelIN5flash19enable_sm80_to_sm89INS1_16FlashAttnBwdSm80INS1_25CollectiveMainloopBwdSm80ILi2ELi2EN4cute5tupleIJNS5_1CILi128EEES8_NS7_ILi64EEEEEENS_10bfloat16_tEfNS_4arch4Sm80ELb0ELb0ELb1ELb0ELb1ELb0ELb0ELb0ELi2ELi4ELi4ELi4ELb0EEENS1_21CollectiveEpilogueBwdISA_SB_SD_Li256ELb0ELb0ELi2EEENS1_19SingleTileSchedulerILb0ELb0ELb0ELi128EEEEEEEEEvNT_6ParamsE) ;  /* 0xffff335010007950 */ /* 0x000fea0003c3ffff */
        .type           $_ZN7cutlass13device_kernelIN5flash19enable_sm80_to_sm89INS1_16FlashAttnBwdSm80INS1_25CollectiveMainloopBwdSm80ILi2ELi2EN4cute5tupleIJNS5_1CILi128EEES8_NS7_ILi64EEEEEENS_10bfloat16_tEfNS_4arch4Sm80ELb0ELb0ELb1ELb0ELb1ELb0ELb0ELb0ELi2ELi4ELi4ELi4ELb0EEENS1_21CollectiveEpilogueBwdISA_SB_SD_Li256ELb0ELb0ELi2EEENS1_19SingleTileSchedulerILb0ELb0ELb0ELi128EEEEEEEEEvNT_6ParamsE$_ZZN4cute6detail16composition_implINS_5tupleIJNS_1CILi16EEENS3_ILi2EEES5_S5_NS3_ILi4EEES5_EEENS2_IJNS3_ILi1EEEiiiNS3_ILi144EEENS3_ILi512EEEEEENS2_IJNS2_IJS5_S5_EEES6_NS3_ILi8EEEEEENS2_IJNS2_IJNS3_ILi64EEESA_EEES4_NS3_ILi1024EEEEEEEEDaRKT_RKT0_RKT1_RKT2_ENKUlRKT_RKT0_E_clISC_SG_EEDaSX_S10_,@function
        .size           $_ZN7cutlass13device_kernelIN5flash19enable_sm80_to_sm89INS1_16FlashAttnBwdSm80INS1_25CollectiveMainloopBwdSm80ILi2ELi2EN4cute5tupleIJNS5_1CILi128EEES8_NS7_ILi64EEEEEENS_10bfloat16_tEfNS_4arch4Sm80ELb0ELb0ELb1ELb0ELb1ELb0ELb0ELb0ELi2ELi4ELi4ELi4ELb0EEENS1_21CollectiveEpilogueBwdISA_SB_SD_Li256ELb0ELb0ELi2EEENS1_19SingleTileSchedulerILb0ELb0ELb0ELi128EEEEEEEEEvNT_6ParamsE$_ZZN4cute6detail16composition_implINS_5tupleIJNS_1CILi16EEENS3_ILi2EEES5_S5_NS3_ILi4EEES5_EEENS2_IJNS3_ILi1EEEiiiNS3_ILi144EEENS3_ILi512EEEEEENS2_IJNS2_IJS5_S5_EEES6_NS3_ILi8EEEEEENS2_IJNS2_IJNS3_ILi64EEESA_EEES4_NS3_ILi1024EEEEEEEEDaRKT_RKT0_RKT1_RKT2_ENKUlRKT_RKT0_E_clISC_SG_EEDaSX_S10_,($_ZN7cutlass13device_kernelIN5flash19enable_sm80_to_sm89INS1_16FlashAttnBwdSm80INS1_25CollectiveMainloopBwdSm80ILi2ELi2EN4cute5tupleIJNS5_1CILi128EEES8_NS7_ILi64EEEEEENS_10bfloat16_tEfNS_4arch4Sm80ELb0ELb0ELb1ELb0ELb1ELb0ELb0ELb0ELi2ELi4ELi4ELi4ELb0EEENS1_21CollectiveEpilogueBwdISA_SB_SD_Li256ELb0ELb0ELi2EEENS1_19SingleTileSchedulerILb0ELb0ELb0ELi128EEEEEEEEEvNT_6ParamsE$_ZZN4cute6detail16composition_implINS_5tupleIJNS_1CILi16EEENS3_ILi2EEES5_S5_NS3_ILi4EEES5_EEENS2_IJNS3_ILi1EEEiiiNS3_ILi144EEENS3_ILi512EEEEEENS2_IJS5_S5_EEENS2_IJNS3_ILi64EEESA_EEEEEDaRKT_RKT0_RKT1_RKT2_ENKUlRKT_RKT0_E_clIS5_SD_EEDaST_SW_ - $_ZN7cutlass13device_kernelIN5flash19enable_sm80_to_sm89INS1_16FlashAttnBwdSm80INS1_25CollectiveMainloopBwdSm80ILi2ELi2EN4cute5tupleIJNS5_1CILi128EEES8_NS7_ILi64EEEEEENS_10bfloat16_tEfNS_4arch4Sm80ELb0ELb0ELb1ELb0ELb1ELb0ELb0ELb0ELi2ELi4ELi4ELi4ELb0EEENS1_21CollectiveEpilogueBwdISA_SB_SD_Li256ELb0ELb0ELi2EEENS1_19SingleTileSchedulerILb0ELb0ELb0ELi128EEEEEEEEEvNT_6ParamsE$_ZZN4cute6detail16composition_implINS_5tupleIJNS_1CILi16EEENS3_ILi2EEES5_S5_NS3_ILi4EEES5_EEENS2_IJNS3_ILi1EEEiiiNS3_ILi144EEENS3_ILi512EEEEEENS2_IJNS2_IJS5_S5_EEES6_NS3_ILi8EEEEEENS2_IJNS2_IJNS3_ILi64EEESA_EEES4_NS3_ILi1024EEEEEEEEDaRKT_RKT0_RKT1_RKT2_ENKUlRKT_RKT0_E_clISC_SG_EEDaSX_S10_)
$_ZN7cutlass13device_kernelIN5flash19enable_sm80_to_sm89INS1_16FlashAttnBwdSm80INS1_25CollectiveMainloopBwdSm80ILi2ELi2EN4cute5tupleIJNS5_1CILi128EEES8_NS7_ILi64EEEEEENS_10bfloat16_tEfNS_4arch4Sm80ELb0ELb0ELb1ELb0ELb1ELb0ELb0ELb0ELi2ELi4ELi4ELi4ELb0EEENS1_21CollectiveEpilogueBwdISA_SB_SD_Li256ELb0ELb0ELi2EEENS1_19SingleTileSchedulerILb0ELb0ELb0ELi128EEEEEEEEEvNT_6ParamsE$_ZZN4cute6detail16composition_implINS_5tupleIJNS_1CILi16EEENS3_ILi2EEES5_S5_NS3_ILi4EEES5_EEENS2_IJNS3_ILi1EEEiiiNS3_ILi144EEENS3_ILi512EEEEEENS2_IJNS2_IJS5_S5_EEES6_NS3_ILi8EEEEEENS2_IJNS2_IJNS3_ILi64EEESA_EEES4_NS3_ILi1024EEEEEEEEDaRKT_RKT0_RKT1_RKT2_ENKUlRKT_RKT0_E_clISC_SG_EEDaSX_S10_:
[----:B------:R-:W-:Y:S02]  /*ccb0*/  IADD3 R41, R1, 0x1680, RZ ;  /* 0x0000168001297810 */ /* 0x000fe40007ffe0ff */
[----:B------:R-:W-:Y:S02]  /*ccc0*/  MOV R92, 0xcd00 ;  /* 0x0000cd00005c7802 */ /* 0x000fe40000000f00 */
[----:B------:R-:W-:-:S04]  /*ccd0*/  IADD3 R41, R41, c[0x0][0x20], RZ ;  /* 0x0000080029297a10 */ /* 0x000fc80007ffe0ff */
[----:B------:R-:W-:Y:S02]  /*cce0*/  IADD3 R84, R41, 0x4, RZ ;  /* 0x0000000429547810 */ /* 0x000fe40007ffe0ff */
[----:B------:R-:W-:Y:S05]  /*ccf0*/  CALL.REL.NOINC `($_ZN7cutlass13device_kernelIN5flash19enable_sm80_to_sm89INS1_16FlashAttnBwdSm80INS1_25CollectiveMainloopBwdSm80ILi2ELi2EN4cute5tupleIJNS5_1CILi128EEES8_NS7_ILi64EEEEEENS_10bfloat16_tEfNS_4arch4Sm80ELb0ELb0ELb1ELb0ELb1ELb0ELb0ELb0ELi2ELi4ELi4ELi4ELb0EEENS1_21CollectiveEpilogueBwdISA_SB_SD_Li256ELb0ELb0ELi2EEENS1_19SingleTileSchedulerILb0ELb0ELb0ELi128EEEEEEEEEvNT_6ParamsE$_ZZN4cute6detail16composition_implINS_5tupleIJNS_1CILi16EEENS3_ILi2EEES5_S5_NS3_ILi4EEES5_EEENS2_IJNS3_ILi1EEEiiiNS3_ILi144EEENS3_ILi512EEEEEENS2_IJS5_S5_EEENS2_IJNS3_ILi64EEESA_EEEEEDaRKT_RKT0_RKT1_RKT2_ENKUlRKT_RKT0_E_clIS5_SD_EEDaST_SW_) ;  /* 0x0000009000007944 */ /* 0x000fea0003c00000 */
[----:B------:R-:W-:Y:S02]  /*cd00*/  MOV R4, 0xcd20 ;  /* 0x0000cd2000047802 */ /* 0x000fe40000000f00 */
[----:B-1---5:R-:W-:Y:S05]  /*cd10*/  CALL.REL.NOINC `($_ZN7cutlass13device_kernelIN5flash19enable_sm80_to_sm89INS1_16FlashAttnBwdSm80INS1_25CollectiveMainloopBwdSm80ILi2ELi2EN4cute5tupleIJNS5_1CILi128EEES8_NS7_ILi64EEEEEENS_10bfloat16_tEfNS_4arch4Sm80ELb0ELb0ELb1ELb0ELb1ELb0ELb0ELb0ELi2ELi4ELi4ELi4ELb0EEENS1_21CollectiveEpilogueBwdISA_SB_SD_Li256ELb0ELb0ELi2EEENS1_19SingleTileSchedulerILb0ELb0ELb0ELi128EEEEEEEEEvNT_6ParamsE$_ZN4cute3eso3ESOILb0ELb1EJiNS_1CILi512EEEEEC2ERKiRKS3_) ;  /* 0xffffa3e000007944 */ /* 0x022fea0003c3ffff */
[----:B-1----:R1:W5:Y:S01]  /*cd20*/  LDL R2, [R1+0x1684] ;  /* 0x0016840001027983 */ /* 0x0023620000100800 */
[----:B------:R-:W-:-:S03]  /*cd30*/  MOV R6, 0xcd50 ;  /* 0x0000cd5000067802 */ /* 0x000fc60000000f00 */
[----:B-1---5:R-:W-:Y:S05]  /*cd40*/  CALL.REL.NOINC `($_ZN7cutlass13device_kernelIN5flash19enable_sm80_to_sm89INS1_16FlashAttnBwdSm80INS1_25CollectiveMainloopBwdSm80ILi2ELi2EN4cute5tupleIJNS5_1CILi128EEES8_NS7_ILi64EEEEEENS_10bfloat16_tEfNS_4arch4Sm80ELb0ELb0ELb1ELb0ELb1ELb0ELb0ELb0ELi2ELi4ELi4ELi4ELb0EEENS1_21CollectiveEpilogueBwdISA_SB_SD_Li256ELb0ELb0ELi2EEENS1_19SingleTileSchedulerILb0ELb0ELb0ELi128EEEEEEEEEvNT_6ParamsE$_ZN4cute5tupleIJNS0_IJNS_1CILi2EEES2_EEENS0_IJiNS1_ILi512EEEEEEEEC2ERKS3_RKS5_) ;  /* 0xffffdcb000007944 */ /* 0x022fea0003c3ffff */
[----:B------:R1:W5:Y:S01]  /*cd50*/  LDL R41, [R1+0x1680] ;  /* 0x0016800001297983 */ /* 0x0003620000100800 */
[----:B------:R-:W-:Y:S02]  /*cd60*/  MOV R2, R10 ;  /* 0x0000000a00027202 */ /* 0x000fe40000000f00 */
[----:B------:R-:W-:-:S04]  /*cd70*/  MOV R3, 0x0 ;  /* 0x0000000000037802 */ /* 0x000fc80000000f00 */
[----:B------:R-:W-:Y:S05]  /*cd80*/  RET.REL.NODEC R2 `(_ZN7cutlass13device_kernelIN5flash19enable_sm80_to_sm89INS1_16FlashAttnBwdSm80INS1_25CollectiveMainloopBwdSm80ILi2ELi2EN4cute5tupleIJNS5_1CILi128EEES8_NS7_ILi64EEEEEENS_10bfloat16_tEfNS_4arch4Sm80ELb0ELb0ELb1ELb0ELb1ELb0ELb0ELb0ELi2ELi4ELi4ELi4ELb0EEENS1_21CollectiveEpilogueBwdISA_SB_SD_Li256ELb0ELb0ELi2EEENS1_19SingleTileSchedulerILb0ELb0ELb0ELi128EEEEEEEEEvNT_6ParamsE) ;  /* 0xffff327002007950 */ /* 0x000fea0003c3ffff */
        .type           $_ZN7cutlass13device_kernelIN5flash19enable_sm80_to_sm89INS1_16FlashAttnBwdSm80INS1_25CollectiveMainloopBwdSm80ILi2ELi2EN4cute5tupleIJNS5_1CILi128EEES8_NS7_ILi64EEEEEENS_10bfloat16_tEfNS_4arch4Sm80ELb0ELb0ELb1ELb0ELb1ELb0ELb0ELb0ELi2ELi4ELi4ELi4ELb0EEENS1_21CollectiveEpilogueBwdISA_SB_SD_Li256ELb0ELb0ELi2EEENS1_19SingleTileSchedulerILb0ELb0ELb0ELi128EEEEEEEEEvNT_6ParamsE$_ZZN4cute6detail16composition_implINS_5tupleIJNS_1CILi16EEENS3_ILi2EEES5_S5_NS3_ILi4EEES5_EEENS2_IJNS3_ILi1EEEiiiNS3_ILi144EEENS3_ILi512EEEEEENS2_IJS5_S5_EEENS2_IJNS3_ILi64EEESA_EEEEEDaRKT_RKT0_RKT1_RKT2_ENKUlRKT_RKT0_E_clIS5_SD_EEDaST_SW_,@function
        .size           $_ZN7cutlass13device_kernelIN5flash19enable_sm80_to_sm89INS1_16FlashAttnBwdSm80INS1_25CollectiveMainloopBwdSm80ILi2ELi2EN4cute5tupleIJNS5_1CILi128EEES8_NS7_ILi64EEEEEENS_10bfloat16_tEfNS_4arch4Sm80ELb0ELb0ELb1ELb0ELb1ELb0ELb0ELb0ELi2ELi4ELi4ELi4ELb0EEENS1_21CollectiveEpilogueBwdISA_SB_SD_Li256ELb0ELb0ELi2EEENS1_19SingleTileSchedulerILb0ELb0ELb0ELi128EEEEEEEEEvNT_6ParamsE$_ZZN4cute6detail16composition_implINS_5tupleIJNS_1CILi16EEENS3_ILi2EEES5_S5_NS3_ILi4EEES5_EEENS2_IJNS3_ILi1EEEiiiNS3_ILi144EEENS3_ILi512EEEEEENS2_IJS5_S5_EEENS2_IJNS3_ILi64EEESA_EEEEEDaRKT_RKT0_RKT1_RKT2_ENKUlRKT_RKT0_E_clIS5_SD_EEDaST_SW_,($_ZN7cutlass13device_kernelIN5flash19enable_sm80_to_sm89INS1_16FlashAttnBwdSm80INS1_25CollectiveMainloopBwdSm80ILi2ELi2EN4cute5tupleIJNS5_1CILi128EEES8_NS7_ILi64EEEEEENS_10bfloat16_tEfNS_4arch4Sm80ELb0ELb0ELb1ELb0ELb1ELb0ELb0ELb0ELi2ELi4ELi4ELi4ELb0EEENS1_21CollectiveEpilogueBwdISA_SB_SD_Li256ELb0ELb0ELi2EEENS1_19SingleTileSchedulerILb0ELb0ELb0ELi128EEEEEEEEEvNT_6ParamsE$_ZZN4cute6detail16composition_implINS_5tupleIJNS_1CILi16EEENS3_ILi2EEES5_S5_NS3_ILi4EEES5_EEENS2_IJNS3_ILi1EEEiiiNS3_ILi144EEENS3_ILi512EEEEEES5_NS3_ILi64EEEEEDaRKT_RKT0_RKT1_RKT2_ENKUlRKT_T0_E_clINS2_IJNS2_IJEEESV_S5_S8_EEENS_17integral_constantIiLi3EEEEEDaSR_SS_ - $_ZN7cutlass13device_kernelIN5flash19enable_sm80_to_sm89INS1_16FlashAttnBwdSm80INS1_25CollectiveMainloopBwdSm80ILi2ELi2EN4cute5tupleIJNS5_1CILi128EEES8_NS7_ILi64EEEEEENS_10bfloat16_tEfNS_4arch4Sm80ELb0ELb0ELb1ELb0ELb1ELb0ELb0ELb0ELi2ELi4ELi4ELi4ELb0EEENS1_21CollectiveEpilogueBwdISA_SB_SD_Li256ELb0ELb0ELi2EEENS1_19SingleTileSchedulerILb0ELb0ELb0ELi128EEEEEEEEEvNT_6ParamsE$_ZZN4cute6detail16composition_implINS_5tupleIJNS_1CILi16EEENS3_ILi2EEES5_S5_NS3_ILi4EEES5_EEENS2_IJNS3_ILi1EEEiiiNS3_ILi144EEENS3_ILi512EEEEEENS2_IJS5_S5_EEENS2_IJNS3_ILi64EEESA_EEEEEDaRKT_RKT0_RKT1_RKT2_ENKUlRKT_RKT0_E_clIS5_SD_EEDaST_SW_)
$_ZN7cutlass13device_kernelIN5flash19enable_sm80_to_sm89INS1_16FlashAttnBwdSm80INS1_25CollectiveMainloopBwdSm80ILi2ELi2EN4cute5tupleIJNS5_1CILi128EEES8_NS7_ILi64EEEEEENS_10bfloat16_tEfNS_4arch4Sm80ELb0ELb0ELb1ELb0ELb1ELb0ELb0ELb0ELi2ELi4ELi4ELi4ELb0EEENS1_21CollectiveEpilogueBwdISA_SB_SD_Li256ELb0ELb0ELi2EEENS1_19SingleTileSchedulerILb0ELb0ELb0ELi128EEEEEEEEEvNT_6ParamsE$_ZZN4cute6detail16composition_implINS_5tupleIJNS_1CILi16EEENS3_ILi2EEES5_S5_NS3_ILi4EEES5_EEENS2_IJNS3_ILi1EEEiiiNS3_ILi144EEENS3_ILi512EEEEEENS2_IJS5_S5_EEENS2_IJNS3_ILi64EEESA_EEEEEDaRKT_RKT0_RKT1_RKT2_ENKUlRKT_RKT0_E_clIS5_SD_EEDaST_SW_:
        /* <DEDUP_REMOVED lines=15> */
[----:B-1---5:R-:W-:Y:S05]  /*ce80*/  CALL.REL.NOINC `($_ZN7cutlass13device_kernelIN5flash19enable_sm80_to_sm89INS1_16FlashAttnBwdSm80INS1_25CollectiveMainloopBwdSm80ILi2ELi2EN4cute5tupleIJNS5_1CILi128EEES8_NS7_ILi64EEEEEENS_10bfloat16_tEfNS_4arch4Sm80ELb0ELb0ELb1ELb0ELb1ELb0ELb0ELb0ELi2ELi4ELi4ELi4ELb0EEENS1_21CollectiveEpilogueBwdISA_SB_SD_Li256ELb0ELb0ELi2EEENS1_19SingleTileSchedulerILb0ELb0ELb0ELi128EEEEEEEEEvNT_6ParamsE$_ZZN4cute6detail16composition_implINS_5tupleIJNS_1CILi16EEENS3_ILi2EEES5_S5_NS3_ILi4EEES5_EEENS2_IJNS3_ILi1EEEiiiNS3_ILi144EEENS3_ILi512EEEEEES5_NS3_ILi64EEEEEDaRKT_RKT0_RKT1_RKT2_ENKUlRKT_T0_E_clINS2_IJNS2_IJEEESV_S5_S8_EEENS_17integral_constantIiLi3EEEEEDaSR_SS_) ;  /* 0x000000b000007944 */ /* 0x022fea0003c00000 */
[----:B-----5:R2:W-:Y:S01]  /*ce90*/  STL [R1+0x1690], R2 ;  /* 0x0016900201007387 */ /* 0x0205e20000100800 */
[----:B------:R-:W-:Y:S02]  /*cea0*/  IADD3 R5, R5, 0x8, RZ ;  /* 0x0000000805057810 */ /* 0x000fe40007ffe0ff */
[----:B------:R-:W-:Y:S01]  /*ceb0*/  MOV R94, 0xcee0 ;  /* 0x0000cee0005e7802 */ /* 0x000fe20000000f00 */
[----:B------:R2:W-:Y:S04]  /*cec0*/  STL.64 [R1+0x1688], R96 ;  /* 0x0016886001007387 */ /* 0x0005e80000100a00 */
[----:B-12---:R-:W-:Y:S05]  /*ced0*/  CALL.REL.NOINC `($_ZN7cutlass13device_kernelIN5flash19enable_sm80_to_sm89INS1_16FlashAttnBwdSm80INS1_25CollectiveMainloopBwdSm80ILi2ELi2EN4cute5tupleIJNS5_1CILi128EEES8_NS7_ILi64EEEEEENS_10bfloat16_tEfNS_4arch4Sm80ELb0ELb0ELb1ELb0ELb1ELb0ELb0ELb0ELi2ELi4ELi4ELi4ELb0EEENS1_21CollectiveEpilogueBwdISA_SB_SD_Li256ELb0ELb0ELi2EEENS1_19SingleTileSchedulerILb0ELb0ELb0ELi128EEEEEEEEEvNT_6ParamsE$_ZZN4cute6detail16composition_implINS_5tupleIJNS_1CILi16EEENS3_ILi2EEES5_S5_NS3_ILi4EEES5_EEENS2_IJNS3_ILi1EEEiiiNS3_ILi144EEENS3_ILi512EEEEEES5_NS3_ILi64EEEEEDaRKT_RKT0_RKT1_RKT2_ENKUlRKT_T0_E_clINS2_IJNS2_IJS5_EEENS2_IJiEEES8_S8_EEENS_17integral_constantIiLi4EEEEEDaSR_SS_) ;  /* 0x0000012000007944 */ /* 0x006fea0003c00000 */
[----:B------:R-:W-:Y:S02]  /*cee0*/  MOV R2, R6 ;  /* 0x0000000600027202 */ /* 0x000fe40000000f00 */
[----:B------:R-:W-:Y:S02]  /*cef0*/  MOV R6, 0xcf10 ;  /* 0x0000cf1000067802 */ /* 0x000fe40000000f00 */
[----:B-1---5:R-:W-:Y:S05]  /*cf00*/  CALL.REL.NOINC `($_ZN7cutlass13device_kernelIN5flash19enable_sm80_to_sm89INS1_16FlashAttnBwdSm80INS1_25CollectiveMainloopBwdSm80ILi2ELi2EN4cute5tupleIJNS5_1CILi128EEES8_NS7_ILi64EEEEEENS_10bfloat16_tEfNS_4arch4Sm80ELb0ELb0ELb1ELb0ELb1ELb0ELb0ELb0ELi2ELi4ELi4ELi4ELb0EEENS1_21CollectiveEpilogueBwdISA_SB_SD_Li256ELb0ELb0ELi2EEENS1_19SingleTileSchedulerILb0ELb0ELb0ELi128EEEEEEEEEvNT_6ParamsE$_ZN4cute5tupleIJNS_1CILi2EEEiEEC2ERKS2_RKi) ;  /* 0xffffdd3000007944 */ /* 0x022fea0003c3ffff */
[----:B------:R1:W5:Y:S01]  /*cf10*/  LDL R2, [R1+0x16a8] ;  /* 0x0016a80001027983 */ /* 0x0003620000100800 */
[----:B------:R-:W-:-:S04]  /*cf20*/  MOV R93, 0x0 ;  /* 0x00000000005d7802 */ /* 0x000fc80000000f00 */
[----:B------:R-:W-:Y:S05]  /*cf30*/  RET.REL.NODEC R92 `(_ZN7cutlass13device_kernelIN5flash19enable_sm80_to_sm89INS1_16FlashAttnBwdSm80INS1_25CollectiveMainloopBwdSm80ILi2ELi2EN4cute5tupleIJNS5_1CILi128EEES8_NS7_ILi64EEEEEENS_10bfloat16_tEfNS_4arch4Sm80ELb0ELb0ELb1ELb0ELb1ELb0ELb0ELb0ELi2ELi4ELi4ELi4ELb0EEENS1_21CollectiveEpilogueBwdISA_SB_SD_Li256ELb0ELb0ELi2EEENS1_19SingleTileSchedulerILb0ELb0ELb0ELi128EEEEEEEEEvNT_6ParamsE) ;  /* 0xffff30c05c007950 */ /* 0x000fea0003c3ffff */
        .type           $_ZN7cutlass13device_kernelIN5flash19enable_sm80_to_sm89INS1_16FlashAttnBwdSm80INS1_25CollectiveMainloopBwdSm80ILi2ELi2EN4cute5tupleIJNS5_1CILi128EEES8_NS7_ILi64EEEEEENS_10bfloat16_tEfNS_4arch4Sm80ELb0ELb0ELb1ELb0ELb1ELb0ELb0ELb0ELi2ELi4ELi4ELi4ELb0EEENS1_21CollectiveEpilogueBwdISA_SB_SD_Li256ELb0ELb0ELi2EEENS1_19SingleTileSchedulerILb0ELb0ELb0ELi128EEEEEEEEEvNT_6ParamsE$_ZZN4cute6detail16composition_implINS_5tupleIJNS_1CILi16EEENS3_ILi2EEES5_S5_NS3_ILi4EEES5_EEENS2_IJNS3_ILi1EEEiiiNS3_ILi144EEENS3_ILi512EEEEEES5_NS3_ILi64EEEEEDaRKT_RKT0_RKT1_RKT2_ENKUlRKT_T0_E_clINS2_IJNS2_IJEEESV_S5_S8_EEENS_17integral_constantIiLi3EEEEEDaSR_SS_,@function
        .size           $_ZN7cutlass13device_kernelIN5flash19enable_sm80_to_sm89INS1_16FlashAttnBwdSm80INS1_25CollectiveMainloopBwdSm80ILi2ELi2EN4cute5tupleIJNS5_1CILi128EEES8_NS7_ILi64EEEEEENS_10bfloat16_tEfNS_4arch4Sm80ELb0ELb0ELb1ELb0ELb1ELb0ELb0ELb0ELi2ELi4ELi4ELi4ELb0EEENS1_21CollectiveEpilogueBwdISA_SB_SD_Li256ELb0ELb0ELi2EEENS1_19SingleTileSchedulerILb0ELb0ELb0ELi128EEEEEEEEEvNT_6ParamsE$_ZZN4cute6detail16composition_implINS_5tupleIJNS_1CILi16EEENS3_ILi2EEES5_S5_NS3_ILi4EEES5_EEENS2_IJNS3_ILi1EEEiiiNS3_ILi144EEENS3_ILi512EEEEEES5_NS3_ILi64EEEEEDaRKT_RKT0_RKT1_RKT2_ENKUlRKT_T0_E_clINS2_IJNS2_IJEEESV_S5_S8_EEENS_17integral_constantIiLi3EEEEEDaSR_SS_,($_ZN7cutlass13device_kernelIN5flash19enable_sm80_to_sm89INS1_16FlashAttnBwdSm80INS1_25CollectiveMainloopBwdSm80ILi2ELi2EN4cute5tupleIJNS5_1CILi128EEES8_NS7_ILi64EEEEEENS_10bfloat16_tEfNS_4arch4Sm80ELb0ELb0ELb1ELb0ELb1ELb0ELb0ELb0ELi2ELi4ELi4ELi4ELb0EEENS1_21CollectiveEpilogueBwdISA_SB_SD_Li256ELb0ELb0ELi2EEENS1_19SingleTileSchedulerILb0ELb0ELb0ELi128EEEEEEEEEvNT_6ParamsE$_ZZN4cute6detail16composition_implINS_5tupleIJNS_1CILi16EEENS3_ILi2EEES5_S5_NS3_ILi4EEES5_EEENS2_IJNS3_ILi1EEEiiiNS3_ILi144EEENS3_ILi512EEEEEES5_NS3_ILi64EEEEEDaRKT_RKT0_RKT1_RKT2_ENKUlRKT_T0_E_clINS2_IJNS2_IJS5_EEENS2_IJiEEES8_S8_EEENS_17integral_constantIiLi4EEEEEDaSR_SS_ - $_ZN7cutlass13device_kernelIN5flash19enable_sm80_to_sm89INS1_16FlashAttnBwdSm80INS1_25CollectiveMainloopBwdSm80ILi2ELi2EN4cute5tupleIJNS5_1CILi128EEES8_NS7_ILi64EEEEEENS_10bfloat16_tEfNS_4arch4Sm80ELb0ELb0ELb1ELb0ELb1ELb0ELb0ELb0ELi2ELi4ELi4ELi4ELb0EEENS1_21CollectiveEpilogueBwdISA_SB_SD_Li256ELb0ELb0ELi2EEENS1_19SingleTileSchedulerILb0ELb0ELb0ELi128EEEEEEEEEvNT_6ParamsE$_ZZN4cute6detail16composition_implINS_5tupleIJNS_1CILi16EEENS3_ILi2EEES5_S5_NS3_ILi4EEES5_EEENS2_IJNS3_ILi1EEEiiiNS3_ILi144EEENS3_ILi512EEEEEES5_NS3_ILi64EEEEEDaRKT_RKT0_RKT1_RKT2_ENKUlRKT_T0_E_clINS2_IJNS2_IJEEESV_S5_S8_EEENS_17integral_constantIiLi3EEEEEDaSR_SS_)
$_ZN7cutlass13device_kernelIN5flash19enable_sm80_to_sm89INS1_16FlashAttnBwdSm80INS1_25CollectiveMainloopBwdSm80ILi2ELi2EN4cute5tupleIJNS5_1CILi128EEES8_NS7_ILi64EEEEEENS_10bfloat16_tEfNS_4arch4Sm80ELb0ELb0ELb1ELb0ELb1ELb0ELb0ELb0ELi2ELi4ELi4ELi4ELb0EEENS1_21CollectiveEpilogueBwdISA_SB_SD_Li256ELb0ELb0ELi2EEENS1_19SingleTileSchedulerILb0ELb0ELb0ELi128EEEEEEEEEvNT_6ParamsE$_ZZN4cute6detail16composition_implINS_5tupleIJNS_1CILi16EEENS3_ILi2EEES5_S5_NS3_ILi4EEES5_EEENS2_IJNS3_ILi1EEEiiiNS3_ILi144EEENS3_ILi512EEEEEES5_NS3_ILi64EEEEEDaRKT_RKT0_RKT1_RKT2_ENKUlRKT_T0_E_clINS2_IJNS2_IJEEESV_S5_S8_EEENS_17integral_constantIiLi3EEEEEDaSR_SS_:
[----:B------:R-:W-:Y:S02]  /*cf40*/  IADD3 R4, R1, 0x16b0, RZ ;  /* 0x000016b001047810 */ /* 0x000fe40007ffe0ff */
[----:B------:R-:W-:Y:S02]  /*cf50*/  MOV R8, 0xcf90 ;  /* 0x0000cf9000087802 */ /* 0x000fe40000000f00 */
[----:B------:R-:W-:-:S04]  /*cf60*/  IADD3 R4, R4, c[0x0][0x20], RZ ;  /* 0x0000080004047a10 */ /* 0x000fc80007ffe0ff */
[----:B------:R-:W-:Y:S02]  /*cf70*/  IADD3 R2, R4, 0x4, RZ ;  /* 0x0000000404027810 */ /* 0x000fe40007ffe0ff */
[----:B------:R-:W-:Y:S05]  /*cf80*/  CALL.REL.NOINC `($_ZN7cutlass13device_kernelIN5flash19enable_sm80_to_sm89INS1_16FlashAttnBwdSm80INS1_25CollectiveMainloopBwdSm80ILi2ELi2EN4cute5tupleIJNS5_1CILi128EEES8_NS7_ILi64EEEEEENS_10bfloat16_tEfNS_4arch4Sm80ELb0ELb0ELb1ELb0ELb1ELb0ELb0ELb0ELi2ELi4ELi4ELi4ELb0EEENS1_21CollectiveEpilogueBwdISA_SB_SD_Li256ELb0ELb0ELi2EEENS1_19SingleTileSchedulerILb0ELb0ELb0ELi128EEEEEEEEEvNT_6ParamsE$_ZN4cute3eso3ESOILb0ELb1EJiEEC2ERKi) ;  /* 0xffffa00000007944 */ /* 0x000fea0003c3ffff */
[----:B-1----:R1:W5:Y:S01]  /*cf90*/  LDL R3, [R1+0x16b4] ;  /* 0x0016b40001037983 */ /* 0x0023620000100800 */
[----:B------:R-:W-:Y:S02]  /*cfa0*/  MOV R2, R4 ;  /* 0x0000000400027202 */ /* 0x000fe40000000f00 */
[----:B------:R-:W-:Y:S02]  /*cfb0*/  MOV R4, 0xcfd0 ;  /* 0x0000cfd000047802 */ /* 0x000fe40000000f00 */
[----:B-1---5:R-:W-:Y:S05]  /*cfc0*/  CALL.REL.NOINC `($_ZN7cutlass13device_kernelIN5flash19enable_sm80_to_sm89INS1_16FlashAttnBwdSm80INS1_25CollectiveMainloopBwdSm80ILi2ELi2EN4cute5tupleIJNS5_1CILi128EEES8_NS7_ILi64EEEEEENS_10bfloat16_tEfNS_4arch4Sm80ELb0ELb0ELb1ELb0ELb1ELb0ELb0ELb0ELi2ELi4ELi4ELi4ELb0EEENS1_21CollectiveEpilogueBwdISA_SB_SD_Li256ELb0ELb0ELi2EEENS1_19SingleTileSchedulerILb0ELb0ELb0ELi128EEEEEEEEEvNT_6ParamsE$_ZN4cute3eso3ESOILb1ELb0EJNS_5tupleIJNS_1CILi2EEEEEENS2_IJiEEENS3_ILi1EEES7_EEC2ERKS5_RKS6_RKS7_SE_) ;  /* 0xffffb7b000007944 */ /* 0x022fea0003c3ffff */
[----:B-1----:R1:W5:Y:S01]  /*cfd0*/  LDL R2, [R1+0x16b0] ;  /* 0x0016b00001027983 */ /* 0x0023620000100800 */
[----:B------:R-:W-:-:S04]  /*cfe0*/  MOV R95, 0x0 ;  /* 0x00000000005f7802 */ /* 0x000fc80000000f00 */
[----:B------:R-:W-:Y:S05]  /*cff0*/  RET.REL.NODEC R94 `(_ZN7cutlass13device_kernelIN5flash19enable_sm80_to_sm89INS1_16FlashAttnBwdSm80INS1_25CollectiveMainloopBwdSm80ILi2ELi2EN4cute5tupleIJNS5_1CILi128EEES8_NS7_ILi64EEEEEENS_10bfloat16_tEfNS_4arch4Sm80ELb0ELb0ELb1ELb0ELb1ELb0ELb0ELb0ELi2ELi4ELi4ELi4ELb0EEENS1_21CollectiveEpilogueBwdISA_SB_SD_Li256ELb0ELb0ELi2EEENS1_19SingleTileSchedulerILb0ELb0ELb0ELi128EEEEEEEEEvNT_6ParamsE) ;  /* 0xffff30005e007950 */ /* 0x000fea0003c3ffff */
        .type           $_ZN7cutlass13device_kernelIN5flash19enable_sm80_to_sm89INS1_16FlashAttnBwdSm80INS1_25CollectiveMainloopBwdSm80ILi2ELi2EN4cute5tupleIJNS5_1CILi128EEES8_NS7_ILi64EEEEEENS_10bfloat16_tEfNS_4arch4Sm80ELb0ELb0ELb1ELb0ELb1ELb0ELb0ELb0ELi2ELi4ELi4ELi4ELb0EEENS1_21CollectiveEpilogueBwdISA_SB_SD_Li256ELb0ELb0ELi2EEENS1_19SingleTileSchedulerILb0ELb0ELb0ELi128EEEEEEEEEvNT_6ParamsE$_ZZN4cute6detail16composition_implINS_5tupleIJNS_1CILi16EEENS3_ILi2EEES5_S5_NS3_ILi4EEES5_EEENS2_IJNS3_ILi1EEEiiiNS3_ILi144EEENS3_ILi512EEEEEES5_NS3_ILi64EEEEEDaRKT_RKT0_RKT1_RKT2_ENKUlRKT_T0_E_clINS2_IJNS2_IJS5_EEENS2_IJiEEES8_S8_EEENS_17integral_constantIiLi4EEEEEDaSR_SS_,@function
        .size           $_ZN7cutlass13device_kernelIN5flash19enable_sm80_to_sm89INS1_16FlashAttnBwdSm80INS1_25CollectiveMainloopBwdSm80ILi2ELi2EN4cute5tupleIJNS5_1CILi128EEES8_NS7_ILi64EEEEEENS_10bfloat16_tEfNS_4arch4Sm80ELb0ELb0ELb1ELb0ELb1ELb0ELb0ELb0ELi2ELi4ELi4ELi4ELb0EEENS1_21CollectiveEpilogueBwdISA_SB_SD_Li256ELb0ELb0ELi2EEENS1_19SingleTileSchedulerILb0ELb0ELb0ELi128EEEEEEEEEvNT_6ParamsE$_ZZN4cute6detail16composition_implINS_5tupleIJNS_1CILi16EEENS3_ILi2EEES5_S5_NS3_ILi4EEES5_EEENS2_IJNS3_ILi1EEEiiiNS3_ILi144EEENS3_ILi512EEEEEES5_NS3_ILi64EEEEEDaRKT_RKT0_RKT1_RKT2_ENKUlRKT_T0_E_clINS2_IJNS2_IJS5_EEENS2_IJiEEES8_S8_EEENS_17integral_constantIiLi4EEEEEDaSR_SS_,($_ZN7cutlass13device_kernelIN5flash19enable_sm80_to_sm89INS1_16FlashAttnBwdSm80INS1_25CollectiveMainloopBwdSm80ILi2ELi2EN4cute5tupleIJNS5_1CILi128EEES8_NS7_ILi64EEEEEENS_10bfloat16_tEfNS_4arch4Sm80ELb0ELb0ELb1ELb0ELb1ELb0ELb0ELb0ELi2ELi4ELi4ELi4ELb0EEENS1_21CollectiveEpilogueBwdISA_SB_SD_Li256ELb0ELb0ELi2EEENS1_19SingleTileSchedulerILb0ELb0ELb0ELi128EEEEEEEEEvNT_6ParamsE$_ZZN4cute6detail16composition_implINS_5tupleIJNS_1CILi16EEENS3_ILi2EEES5_S5_NS3_ILi4EEES5_EEENS2_IJNS3_ILi1EEEiiiNS3_ILi144EEENS3_ILi512EEEEEES6_S4_EEDaRKT_RKT0_RKT1_RKT2_ENKUlRKT_T0_E_clINS2_IJNS2_IJEEESU_S6_S8_EEENS_17integral_constantIiLi1EEEEEDaSQ_SR_ - $_ZN7cutlass13device_kernelIN5flash19enable_sm80_to_sm89INS1_16FlashAttnBwdSm80INS1_25CollectiveMainloopBwdSm80ILi2ELi2EN4cute5tupleIJNS5_1CILi128EEES8_NS7_ILi64EEEEEENS_10bfloat16_tEfNS_4arch4Sm80ELb0ELb0ELb1ELb0ELb1ELb0ELb0ELb0ELi2ELi4ELi4ELi4ELb0EEENS1_21CollectiveEpilogueBwdISA_SB_SD_Li256ELb0ELb0ELi2EEENS1_19SingleTileSchedulerILb0ELb0ELb0ELi128EEEEEEEEEvNT_6ParamsE$_ZZN4cute6detail16composition_implINS_5tupleIJNS_1CILi16EEENS3_ILi2EEES5_S5_NS3_ILi4EEES5_EEENS2_IJNS3_ILi1EEEiiiNS3_ILi144EEENS3_ILi512EEEEEES5_NS3_ILi64EEEEEDaRKT_RKT0_RKT1_RKT2_ENKUlRKT_T0_E_clINS2_IJNS2_IJS5_EEENS2_IJiEEES8_S8_EEENS_17integral_constantIiLi4EEEEEDaSR_SS_)
$_ZN7cutlass13device_kernelIN5flash19enable_sm80_to_sm89INS1_16FlashAttnBwdSm80INS1_25CollectiveMainloopBwdSm80ILi2ELi2EN4cute5tupleIJNS5_1CILi128EEES8_NS7_ILi64EEEEEENS_10bfloat16_tEfNS_4arch4Sm80ELb0ELb0ELb1ELb0ELb1ELb0ELb0ELb0ELi2ELi4ELi4ELi4ELb0EEENS1_21CollectiveEpilogueBwdISA_SB_SD_Li256ELb0ELb0ELi2EEENS1_19SingleTileSchedulerILb0ELb0ELb0ELi128EEEEEEEEEvNT_6ParamsE$_ZZN4cute6detail16composition_implINS_5tupleIJNS_1CILi16EEENS3_ILi2EEES5_S5_NS3_ILi4EEES5_EEENS2_IJNS3_ILi1EEEiiiNS3_ILi144EEENS3_ILi512EEEEEES5_NS3_ILi64EEEEEDaRKT_RKT0_RKT1_RKT2_ENKUlRKT_T0_E_clINS2_IJNS2_IJS5_EEENS2_IJiEEES8_S8_EEENS_17integral_constantIiLi4EEEEEDaSR_SS_:
[----:B------:R-:W-:-:S05]  /*d000*/  IADD3 R5, R5, -c[0x0][0x20], RZ ;  /* 0x8000080005057a10 */ /* 0x000fca0007ffe0ff */
[----:B------:R1:W5:Y:S01]  /*d010*/  LDL R3, [R5] ;  /* 0x0000000005037983 */ /* 0x0003620000100800 */
[----:B------:R-:W-:Y:S02]  /*d020*/  IADD3 R2, R1, 0x16b0, RZ ;  /* 0x000016b001027810 */ /* 0x000fe40007ffe0ff */
[----:B------:R-:W-:Y:S02]  /*d030*/  MOV R4, 0xd060 ;  /* 0x0000d06000047802 */ /* 0x000fe40000000f00 */
[----:B------:R-:W-:Y:S02]  /*d040*/  IADD3 R2, R2, c[0x0][0x20], RZ ;  /* 0x0000080002027a10 */ /* 0x000fe40007ffe0ff */
[----:B-1---5:R-:W-:Y:S05]  /*d050*/  CALL.REL.NOINC `($_ZN7cutlass13device_kernelIN5flash19enable_sm80_to_sm89INS1_16FlashAttnBwdSm80INS1_25CollectiveMainloopBwdSm80ILi2ELi2EN4cute5tupleIJNS5_1CILi128EEES8_NS7_ILi64EEEEEENS_10bfloat16_tEfNS_4arch4Sm80ELb0ELb0ELb1ELb0ELb1ELb0ELb0ELb0ELi2ELi4ELi4ELi4ELb0EEENS1_21CollectiveEpilogueBwdISA_SB_SD_Li256ELb0ELb0ELi2EEENS1_19SingleTileSchedulerILb0ELb0ELb0ELi128EEEEEEEEEvNT_6ParamsE$_ZN4cute3eso3ESOILb1ELb0EJNS_5tupleIJNS_1CILi2EEEEEENS2_IJiEEENS3_ILi1EEES7_EEC2ERKS5_RKS6_RKS7_SE_) ;  /* 0xffffb72000007944 */ /* 0x022fea0003c3ffff */
[----:B-1----:R1:W5:Y:S01]  /*d060*/  LDL R3, [R1+0x16b0] ;  /* 0x0016b00001037983 */ /* 0x0023620000100800 */
[----:B------:R-:W-:-:S04]  /*d070*/  MOV R95, 0x0 ;  /* 0x00000000005f7802 */ /* 0x000fc80000000f00 */
[----:B------:R-:W-:Y:S05]  /*d080*/  RET.REL.NODEC R94 `(_ZN7cutlass13device_kernelIN5flash19enable_sm80_to_sm89INS1_16FlashAttnBwdSm80INS1_25CollectiveMainloopBwdSm80ILi2ELi2EN4cute5tupleIJNS5_1CILi128EEES8_NS7_ILi64EEEEEENS_10bfloat16_tEfNS_4arch4Sm80ELb0ELb0ELb1ELb0ELb1ELb0ELb0ELb0ELi2ELi4ELi4ELi4ELb0EEENS1_21CollectiveEpilogueBwdISA_SB_SD_Li256ELb0ELb0ELi2EEENS1_19SingleTileSchedulerILb0ELb0ELb0ELi128EEEEEEEEEvNT_6ParamsE) ;  /* 0xffff2f705e007950 */ /* 0x000fea0003c3ffff */
        .type           $_ZN7cutlass13device_kernelIN5flash19enable_sm80_to_sm89INS1_16FlashAttnBwdSm80INS1_25CollectiveMainloopBwdSm80ILi2ELi2EN4cute5tupleIJNS5_1CILi128EEES8_NS7_ILi64EEEEEENS_10bfloat16_tEfNS_4arch4Sm80ELb0ELb0ELb1ELb0ELb1ELb0ELb0ELb0ELi2ELi4ELi4ELi4ELb0EEENS1_21CollectiveEpilogueBwdISA_SB_SD_Li256ELb0ELb0ELi2EEENS1_19SingleTileSchedulerILb0ELb0ELb0ELi128EEEEEEEEEvNT_6ParamsE$_ZZN4cute6detail16composition_implINS_5tupleIJNS_1CILi16EEENS3_ILi2EEES5_S5_NS3_ILi4EEES5_EEENS2_IJNS3_ILi1EEEiiiNS3_ILi144EEENS3_ILi512EEEEEES6_S4_EEDaRKT_RKT0_RKT1_RKT2_ENKUlRKT_T0_E_clINS2_IJNS2_IJEEESU_S6_S8_EEENS_17integral_constantIiLi1EEEEEDaSQ_SR_,@function
        .size           $_ZN7cutlass13device_kernelIN5flash19enable_sm80_to_sm89INS1_16FlashAttnBwdSm80INS1_25CollectiveMainloopBwdSm80ILi2ELi2EN4cute5tupleIJNS5_1CILi128EEES8_NS7_ILi64EEEEEENS_10bfloat16_tEfNS_4arch4Sm80ELb0ELb0ELb1ELb0ELb1ELb0ELb0ELb0ELi2ELi4ELi4ELi4ELb0EEENS1_21CollectiveEpilogueBwdISA_SB_SD_Li256ELb0ELb0ELi2EEENS1_19SingleTileSchedulerILb0ELb0ELb0ELi128EEEEEEEEEvNT_6ParamsE$_ZZN4cute6detail16composition_implINS_5tupleIJNS_1CILi16EEENS3_ILi2EEES5_S5_NS3_ILi4EEES5_EEENS2_IJNS3_ILi1EEEiiiNS3_ILi144EEENS3_ILi512EEEEEES6_S4_EEDaRKT_RKT0_RKT1_RKT2_ENKUlRKT_T0_E_clINS2_IJNS2_IJEEESU_S6_S8_EEENS_17integral_constantIiLi1EEEEEDaSQ_SR_,($_ZN7cutlass13device_kernelIN5flash19enable_sm80_to_sm89INS1_16FlashAttnBwdSm80INS1_25CollectiveMainloopBwdSm80ILi2ELi2EN4cute5tupleIJNS5_1CILi128EEES8_NS7_ILi64EEEEEENS_10bfloat16_tEfNS_4arch4Sm80ELb0ELb0ELb1ELb0ELb1ELb0ELb0ELb0ELi2ELi4ELi4ELi4ELb0EEENS1_21CollectiveEpilogueBwdISA_SB_SD_Li256ELb0ELb0ELi2EEENS1_19SingleTileSchedulerILb0ELb0ELb0ELi128EEEEEEEEEvNT_6ParamsE$_ZZN4cute6detail16composition_implINS_5tupleIJNS_1CILi16EEENS3_ILi2EEES5_S5_NS3_ILi4EEES5_EEENS2_IJNS3_ILi1EEEiiiNS3_ILi144EEENS3_ILi512EEEEEES6_S4_EEDaRKT_RKT0_RKT1_RKT2_ENKUlRKT_T0_E_clINS2_IJNS2_IJS5_EEENS2_IJiEEES5_S8_EEENS_17integral_constantIiLi2EEEEEDaSQ_SR_ - $_ZN7cutlass13device_kernelIN5flash19enable_sm80_to_sm89INS1_16FlashAttnBwdSm80INS1_25CollectiveMainloopBwdSm80ILi2ELi2EN4cute5tupleIJNS5_1CILi128EEES8_NS7_ILi64EEEEEENS_10bfloat16_tEfNS_4arch4Sm80ELb0ELb0ELb1ELb0ELb1ELb0ELb0ELb0ELi2ELi4ELi4ELi4ELb0EEENS1_21CollectiveEpilogueBwdISA_SB_SD_Li256ELb0ELb0ELi2EEENS1_19SingleTileSchedulerILb0ELb0ELb0ELi128EEEEEEEEEvNT_6ParamsE$_ZZN4cute6detail16composition_implINS_5tupleIJNS_1CILi16EEENS3_ILi2EEES5_S5_NS3_ILi4EEES5_EEENS2_IJNS3_ILi1EEEiiiNS3_ILi144EEENS3_ILi512EEEEEES6_S4_EEDaRKT_RKT0_RKT1_RKT2_ENKUlRKT_T0_E_clINS2_IJNS2_IJEEESU_S6_S8_EEENS_17integral_constantIiLi1EEEEEDaSQ_SR_)
$_ZN7cutlass13device_kernelIN5flash19enable_sm80_to_sm89INS1_16FlashAttnBwdSm80INS1_25CollectiveMainloopBwdSm80ILi2ELi2EN4cute5tupleIJNS5_1CILi128EEES8_NS7_ILi64EEEEEENS_10bfloat16_tEfNS_4arch4Sm80ELb0ELb0ELb1ELb0ELb1ELb0ELb0ELb0ELi2ELi4ELi4ELi4ELb0EEENS1_21CollectiveEpilogueBwdISA_SB_SD_Li256ELb0ELb0ELi2EEENS1_19SingleTileSchedulerILb0ELb0ELb0ELi128EEEEEEEEEvNT_6ParamsE$_ZZN4cute6detail16composition_implINS_5tupleIJNS_1CILi16EEENS3_ILi2EEES5_S5_NS3_ILi4EEES5_EEENS2_IJNS3_ILi1EEEiiiNS3_ILi144EEENS3_ILi512EEEEEES6_S4_EEDaRKT_RKT0_RKT1_RKT2_ENKUlRKT_T0_E_clINS2_IJNS2_IJEEESU_S6_S8_EEENS_17integral_constantIiLi1EEEEEDaSQ_SR_:
        /* <DEDUP_REMOVED lines=8> */
[----:B-1---5:R-:W-:Y:S05]  /*d110*/  CALL.REL.NOINC `($_ZN7cutlass13device_kernelIN5flash19enable_sm80_to_sm89INS1_16FlashAttnBwdSm80INS1_25CollectiveMainloopBwdSm80ILi2ELi2EN4cute5tupleIJNS5_1CILi128EEES8_NS7_ILi64EEEEEENS_10bfloat16_tEfNS_4arch4Sm80ELb0ELb0ELb1ELb0ELb1ELb0ELb0ELb0ELi2ELi4ELi4ELi4ELb0EEENS1_21CollectiveEpilogueBwdISA_SB_SD_Li256ELb0ELb0ELi2EEENS1_19SingleTileSchedulerILb0ELb0ELb0ELi128EEEEEEEEEvNT_6ParamsE$_ZN4cute3eso3ESOILb1ELb0EJNS_5tupleIJNS_1CILi2EEEEEENS2_IJiEEES4_NS3_ILi1EEEEEC2ERKS5_RKS6_RKS4_RKS7_) ;  /* 0xffffb6b000007944 */ /* 0x022fea0003c3ffff */
[----:B-1----:R1:W5:Y:S01]  /*d120*/  LDL R2, [R1+0x16c8] ;  /* 0x0016c80001027983 */ /* 0x0023620000100800 */
[----:B------:R-:W-:Y:S02]  /*d130*/  MOV R4, R10 ;  /* 0x0000000a00047202 */ /* 0x000fe40000000f00 */
[----:B------:R-:W-:-:S04]  /*d140*/  MOV R5, 0x0 ;  /* 0x0000000000057802 */ /* 0x000fc80000000f00 */
[----:B------:R-:W-:Y:S05]  /*d150*/  RET.REL.NODEC R4 `(_ZN7cutlass13device_kernelIN5flash19enable_sm80_to_sm89INS1_16FlashAttnBwdSm80INS1_25CollectiveMainloopBwdSm80ILi2ELi2EN4cute5tupleIJNS5_1CILi128EEES8_NS7_ILi64EEEEEENS_10bfloat16_tEfNS_4arch4Sm80ELb0ELb0ELb1ELb0ELb1ELb0ELb0ELb0ELi2ELi4ELi4ELi4ELb0EEENS1_21CollectiveEpilogueBwdISA_SB_SD_Li256ELb0ELb0ELi2EEENS1_19SingleTileSchedulerILb0ELb0ELb0ELi128EEEEEEEEEvNT_6ParamsE) ;  /* 0xffff2ea004007950 */ /* 0x000fea0003c3ffff */
        .type           $_ZN7cutlass13device_kernelIN5flash19enable_sm80_to_sm89INS1_16FlashAttnBwdSm80INS1_25CollectiveMainloopBwdSm80ILi2ELi2EN4cute5tupleIJNS5_1CILi128EEES8_NS7_ILi64EEEEEENS_10bfloat16_tEfNS_4arch4Sm80ELb0ELb0ELb1ELb0ELb1ELb0ELb0ELb0ELi2ELi4ELi4ELi4ELb0EEENS1_21CollectiveEpilogueBwdISA_SB_SD_Li256ELb0ELb0ELi2EEENS1_19SingleTileSchedulerILb0ELb0ELb0ELi128EEEEEEEEEvNT_6ParamsE$_ZZN4cute6detail16composition_implINS_5tupleIJNS_1CILi16EEENS3_ILi2EEES5_S5_NS3_ILi4EEES5_EEENS2_IJNS3_ILi1EEEiiiNS3_ILi144EEENS3_ILi512EEEEEES6_S4_EEDaRKT_RKT0_RKT1_RKT2_ENKUlRKT_T0_E_clINS2_IJNS2_IJS5_EEENS2_IJiEEES5_S8_EEENS_17integral_constantIiLi2EEEEEDaSQ_SR_,@function
        .size           $_ZN7cutlass13device_kernelIN5flash19enable_sm80_to_sm89INS1_16FlashAttnBwdSm80INS1_25CollectiveMainloopBwdSm80ILi2ELi2EN4cute5tupleIJNS5_1CILi128EEES8_NS7_ILi64EEEEEENS_10bfloat16_tEfNS_4arch4Sm80ELb0ELb0ELb1ELb0ELb1ELb0ELb0ELb0ELi2ELi4ELi4ELi4ELb0EEENS1_21CollectiveEpilogueBwdISA_SB_SD_Li256ELb0ELb0ELi2EEENS1_19SingleTileSchedulerILb0ELb0ELb0ELi128EEEEEEEEEvNT_6ParamsE$_ZZN4cute6detail16composition_implINS_5tupleIJNS_1CILi16EEENS3_ILi2EEES5_S5_NS3_ILi4EEES5_EEENS2_IJNS3_ILi1EEEiiiNS3_ILi144EEENS3_ILi512EEEEEES6_S4_EEDaRKT_RKT0_RKT1_RKT2_ENKUlRKT_T0_E_clINS2_IJNS2_IJS5_EEENS2_IJiEEES5_S8_EEENS_17integral_constantIiLi2EEEEEDaSQ_SR_,($_ZN7cutlass13device_kernelIN5flash19enable_sm80_to_sm89INS1_16FlashAttnBwdSm80INS1_25CollectiveMainloopBwdSm80ILi2ELi2EN4cute5tupleIJNS5_1CILi128EEES8_NS7_ILi64EEEEEENS_10bfloat16_tEfNS_4arch4Sm80ELb0ELb0ELb1ELb0ELb1ELb0ELb0ELb0ELi2ELi4ELi4ELi4ELb0EEENS1_21CollectiveEpilogueBwdISA_SB_SD_Li256ELb0ELb0ELi2EEENS1_19SingleTileSchedulerILb0ELb0ELb0ELi128EEEEEEEEEvNT_6ParamsE$_ZZN4cute6detail16composition_implINS_5tupleIJNS_1CILi16EEENS3_ILi2EEES5_S5_NS3_ILi4EEES5_EEENS2_IJNS3_ILi1EEEiiiNS3_ILi144EEENS3_ILi512EEEEEES6_S4_EEDaRKT_RKT0_RKT1_RKT2_ENKUlRKT_T0_E_clINS2_IJNS2_IJS5_S5_EEENS2_IJiiEEES8_S8_EEENS_17integral_constantIiLi3EEEEEDaSQ_SR_ - $_ZN7cutlass13device_kernelIN5flash19enable_sm80_to_sm89INS1_16FlashAttnBwdSm80INS1_25CollectiveMainloopBwdSm80ILi2ELi2EN4cute5tupleIJNS5_1CILi128EEES8_NS7_ILi64EEEEEENS_10bfloat16_tEfNS_4arch4Sm80ELb0ELb0ELb1ELb0ELb1ELb0ELb0ELb0ELi2ELi4ELi4ELi4ELb0EEENS1_21CollectiveEpilogueBwdISA_SB_SD_Li256ELb0ELb0ELi2EEENS1_19SingleTileSchedulerILb0ELb0ELb0ELi128EEEEEEEEEvNT_6ParamsE$_ZZN4cute6detail16composition_implINS_5tupleIJNS_1CILi16EEENS3_ILi2EEES5_S5_NS3_ILi4EEES5_EEENS2_IJNS3_ILi1EEEiiiNS3_ILi144EEENS3_ILi512EEEEEES6_S4_EEDaRKT_RKT0_RKT1_RKT2_ENKUlRKT_T0_E_clINS2_IJNS2_IJS5_EEENS2_IJiEEES5_S8_EEENS_17integral_constantIiLi2EEEEEDaSQ_SR_)
$_ZN7cutlass13device_kernelIN5flash19enable_sm80_to_sm89INS1_16FlashAttnBwdSm80INS1_25CollectiveMainloopBwdSm80ILi2ELi2EN4cute5tupleIJNS5_1CILi128EEES8_NS7_ILi64EEEEEENS_10bfloat16_tEfNS_4arch4Sm80ELb0ELb0ELb1ELb0ELb1ELb0ELb0ELb0ELi2ELi4ELi4ELi4ELb0EEENS1_21CollectiveEpilogueBwdISA_SB_SD_Li256ELb0ELb0ELi2EEENS1_19SingleTileSchedulerILb0ELb0ELb0ELi128EEEEEEEEEvNT_6ParamsE$_ZZN4cute6detail16composition_implINS_5tupleIJNS_1CILi16EEENS3_ILi2EEES5_S5_NS3_ILi4EEES5_EEENS2_IJNS3_ILi1EEEiiiNS3_ILi144EEENS3_ILi512EEEEEES6_S4_EEDaRKT_RKT0_RKT1_RKT2_ENKUlRKT_T0_E_clINS2_IJNS2_IJS5_EEENS2_IJiEEES5_S8_EEENS_17integral_constantIiLi2EEEEEDaSQ_SR_:
        /* <DEDUP_REMOVED lines=8> */
[----:B-1---5:R-:W-:Y:S05]  /*d1e0*/  CALL.REL.NOINC `($_ZN7cutlass13device_kernelIN5flash19enable_sm80_to_sm89INS1_16FlashAttnBwdSm80INS1_25CollectiveMainloopBwdSm80ILi2ELi2EN4cute5tupleIJNS5_1CILi128EEES8_NS7_ILi64EEEEEENS_10bfloat16_tEfNS_4arch4Sm80ELb0ELb0ELb1ELb0ELb1ELb0ELb0ELb0ELi2ELi4ELi4ELi4ELb0EEENS1_21CollectiveEpilogueBwdISA_SB_SD_Li256ELb0ELb0ELi2EEENS1_19SingleTileSchedulerILb0ELb0ELb0ELi128EEEEEEEEEvNT_6ParamsE$_ZN4cute3eso3ESOILb0ELb0EJiiEEC2ERKiS4_) ;  /* 0xffff960000007944 */ /* 0x022fea0003c3ffff */
[----:B-1----:R1:W5:Y:S01]  /*d1f0*/  LDL.64 R2, [R1+0x16c8] ;  /* 0x0016c80001027983 */ /* 0x0023620000100a00 */
[----:B------:R-:W-:-:S03]  /*d200*/  MOV R6, 0xd220 ;  /* 0x0000d22000067802 */ /* 0x000fc60000000f00 */
[----:B-1---5:R-:W-:Y:S05]  /*d210*/  CALL.REL.NOINC `($_ZN7cutlass13device_kernelIN5flash19enable_sm80_to_sm89INS1_16FlashAttnBwdSm80INS1_25CollectiveMainloopBwdSm80ILi2ELi2EN4cute5tupleIJNS5_1CILi128EEES8_NS7_ILi64EEEEEENS_10bfloat16_tEfNS_4arch4Sm80ELb0ELb0ELb1ELb0ELb1ELb0ELb0ELb0ELi2ELi4ELi4ELi4ELb0EEENS1_21CollectiveEpilogueBwdISA_SB_SD_Li256ELb0ELb0ELi2EEENS1_19SingleTileSchedulerILb0ELb0ELb0ELi128EEEEEEEEEvNT_6ParamsE$_ZN4cute3eso3ESOILb1ELb0EJNS_5tupleIJNS_1CILi2EEES4_EEENS2_IJiiEEENS3_ILi1EEES7_EEC2ERKS5_RKS6_RKS7_SE_) ;  /* 0xffffb70000007944 */ /* 0x022fea0003c3ffff */
[----:B-1----:R1:W5:Y:S01]  /*d220*/  LDL.64 R2, [R1+0x16c8] ;  /* 0x0016c80001027983 */ /* 0x0023620000100a00 */
[----:B------:R-:W-:Y:S02]  /*d230*/  MOV R4, R84 ;  /* 0x0000005400047202 */ /* 0x000fe40000000f00 */
[----:B------:R-:W-:-:S04]  /*d240*/  MOV R5, 0x0 ;  /* 0x0000000000057802 */ /* 0x000fc80000000f00 */
[----:B------:R-:W-:Y:S05]  /*d250*/  RET.REL.NODEC R4 `(_ZN7cutlass13device_kernelIN5flash19enable_sm80_to_sm89INS1_16FlashAttnBwdSm80INS1_25CollectiveMainloopBwdSm80ILi2ELi2EN4cute5tupleIJNS5_1CILi128EEES8_NS7_ILi64EEEEEENS_10bfloat16_tEfNS_4arch4Sm80ELb0ELb0ELb1ELb0ELb1ELb0ELb0ELb0ELi2ELi4ELi4ELi4ELb0EEENS1_21CollectiveEpilogueBwdISA_SB_SD_Li256ELb0ELb0ELi2EEENS1_19SingleTileSchedulerILb0ELb0ELb0ELi128EEEEEEEEEvNT_6ParamsE) ;  /* 0xffff2da004007950 */ /* 0x000fea0003c3ffff */
        .type           $_ZN7cutlass13device_kernelIN5flash19enable_sm80_to_sm89INS1_16FlashAttnBwdSm80INS1_25CollectiveMainloopBwdSm80ILi2ELi2EN4cute5tupleIJNS5_1CILi128EEES8_NS7_ILi64EEEEEENS_10bfloat16_tEfNS_4arch4Sm80ELb0ELb0ELb1ELb0ELb1ELb0ELb0ELb0ELi2ELi4ELi4ELi4ELb0EEENS1_21CollectiveEpilogueBwdISA_SB_SD_Li256ELb0ELb0ELi2EEENS1_19SingleTileSchedulerILb0ELb0ELb0ELi128EEEEEEEEEvNT_6ParamsE$_ZZN4cute6detail16composition_implINS_5tupleIJNS_1CILi16EEENS3_ILi2EEES5_S5_NS3_ILi4EEES5_EEENS2_IJNS3_ILi1EEEiiiNS3_ILi144EEENS3_ILi512EEEEEES6_S4_EEDaRKT_RKT0_RKT1_RKT2_ENKUlRKT_T0_E_clINS2_IJNS2_IJS5_S5_EEENS2_IJiiEEES8_S8_EEENS_17integral_constantIiLi3EEEEEDaSQ_SR_,@function
        .size           $_ZN7cutlass13device_kernelIN5flash19enable_sm80_to_sm89INS1_16FlashAttnBwdSm80INS1_25CollectiveMainloopBwdSm80ILi2ELi2EN4cute5tupleIJNS5_1CILi128EEES8_NS7_ILi64EEEEEENS_10bfloat16_tEfNS_4arch4Sm80ELb0ELb0ELb1ELb0ELb1ELb0ELb0ELb0ELi2ELi4ELi4ELi4ELb0EEENS1_21CollectiveEpilogueBwdISA_SB_SD_Li256ELb0ELb0ELi2EEENS1_19SingleTileSchedulerILb0ELb0ELb0ELi128EEEEEEEEEvNT_6ParamsE$_ZZN4cute6detail16composition_implINS_5tupleIJNS_1CILi16EEENS3_ILi2EEES5_S5_NS3_ILi4EEES5_EEENS2_IJNS3_ILi1EEEiiiNS3_ILi144EEENS3_ILi512EEEEEES6_S4_EEDaRKT_RKT0_RKT1_RKT2_ENKUlRKT_T0_E_clINS2_IJNS2_IJS5_S5_EEENS2_IJiiEEES8_S8_EEENS_17integral_constantIiLi3EEEEEDaSQ_SR_,($_ZN7cutlass13device_kernelIN5flash19enable_sm80_to_sm89INS1_16FlashAttnBwdSm80INS1_25CollectiveMainloopBwdSm80ILi2ELi2EN4cute5tupleIJNS5_1CILi128EEES8_NS7_ILi64EEEEEENS_10bfloat16_tEfNS_4arch4Sm80ELb0ELb0ELb1ELb0ELb1ELb0ELb0ELb0ELi2ELi4ELi4ELi4ELb0EEENS1_21CollectiveEpilogueBwdISA_SB_SD_Li256ELb0ELb0ELi2EEENS1_19SingleTileSchedulerILb0ELb0ELb0ELi128EEEEEEEEEvNT_6ParamsE$_ZZN4cute6detail16composition_implINS_5tupleIJNS_1CILi16EEENS3_ILi2EEES5_S5_NS3_ILi4EEES5_EEENS2_IJNS3_ILi1EEEiiiNS3_ILi144EEENS3_ILi512EEEEEES6_S4_EEDaRKT_RKT0_RKT1_RKT2_ENKUlRKT_T0_E_clINS2_IJNS2_IJS5_S5_EEENS2_IJiiEEES8_S8_EEENS_17integral_constantIiLi4EEEEEDaSQ_SR_ - $_ZN7cutlass13device_kernelIN5flash19enable_sm80_to_sm89INS1_16FlashAttnBwdSm80INS1_25CollectiveMainloopBwdSm80ILi2ELi2EN4cute5tupleIJNS5_1CILi128EEES8_NS7_ILi64EEEEEENS_10bfloat16_tEfNS_4arch4Sm80ELb0ELb0ELb1ELb0ELb1ELb0ELb0ELb0ELi2ELi4ELi4ELi4ELb0EEENS1_21CollectiveEpilogueBwdISA_SB_SD_Li256ELb0ELb0ELi2EEENS1_19SingleTileSchedulerILb0ELb0ELb0ELi128EEEEEEEEEvNT_6ParamsE$_ZZN4cute6detail16composition_implINS_5tupleIJNS_1CILi16EEENS3_ILi2EEES5_S5_NS3_ILi4EEES5_EEENS2_IJNS3_ILi1EEEiiiNS3_ILi144EEENS3_ILi512EEEEEES6_S4_EEDaRKT_RKT0_RKT1_RKT2_ENKUlRKT_T0_E_clINS2_IJNS2_IJS5_S5_EEENS2_IJiiEEES8_S8_EEENS_17integral_constantIiLi3EEEEEDaSQ_SR_)
$_ZN7cutlass13device_kernelIN5flash19enable_sm80_to_sm89INS1_16FlashAttnBwdSm80INS1_25CollectiveMainloopBwdSm80ILi2ELi2EN4cute5tupleIJNS5_1CILi128EEES8_NS7_ILi64EEEEEENS_10bfloat16_tEfNS_4arch4Sm80ELb0ELb0ELb1ELb0ELb1ELb0ELb0ELb0ELi2ELi4ELi4ELi4ELb0EEENS1_21CollectiveEpilogueBwdISA_SB_SD_Li256ELb0ELb0ELi2EEENS1_19SingleTileSchedulerILb0ELb0ELb0ELi128EEEEEEEEEvNT_6ParamsE$_ZZN4cute6detail16composition_implINS_5tupleIJNS_1CILi16EEENS3_ILi2EEES5_S5_NS3_ILi4EEES5_EEENS2_IJNS3_ILi1EEEiiiNS3_ILi144EEENS3_ILi512EEEEEES6_S4_EEDaRKT_RKT0_RKT1_RKT2_ENKUlRKT_T0_E_clINS2_IJNS2_IJS5_S5_EEENS2_IJiiEEES8_S8_EEENS_17integral_constantIiLi3EEEEEDaSQ_SR_:
[----:B------:R-:W-:-:S05]  /*d260*/  IADD3 R5, R5, -c[0x0][0x20], RZ ;  /* 0x8000080005057a10 */ /* 0x000fca0007ffe0ff */
[----:B------:R1:W5:Y:S04]  /*d270*/  LDL R2, [R5] ;  /* 0x0000000005027983 */ /* 0x0003680000100800 */
[----:B------:R1:W5:Y:S01]  /*d280*/  LDL R3, [R5+0x4] ;  /* 0x0000040005037983 */ /* 0x0003620000100800 */
[----:B------:R-:W-:Y:S02]  /*d290*/  IADD3 R4, R1, 0x16c8, RZ ;  /* 0x000016c801047810 */ /* 0x000fe40007ffe0ff */
[----:B------:R-:W-:Y:S02]  /*d2a0*/  MOV R6, 0xd2d0 ;  /* 0x0000d2d000067802 */ /* 0x000fe40000000f00 */
[----:B------:R-:W-:Y:S02]  /*d2b0*/  IADD3 R4, R4, c[0x0][0x20], RZ ;  /* 0x0000080004047a10 */ /* 0x000fe40007ffe0ff */
[----:B-1---5:R-:W-:Y:S05]  /*d2c0*/  CALL.REL.NOINC `($_ZN7cutlass13device_kernelIN5flash19enable_sm80_to_sm89INS1_16FlashAttnBwdSm80INS1_25CollectiveMainloopBwdSm80ILi2ELi2EN4cute5tupleIJNS5_1CILi128EEES8_NS7_ILi64EEEEEENS_10bfloat16_tEfNS_4arch4Sm80ELb0ELb0ELb1ELb0ELb1ELb0ELb0ELb0ELi2ELi4ELi4ELi4ELb0EEENS1_21CollectiveEpilogueBwdISA_SB_SD_Li256ELb0ELb0ELi2EEENS1_19SingleTileSchedulerILb0ELb0ELb0ELi128EEEEEEEEEvNT_6ParamsE$_ZN4cute3eso3ESOILb1ELb0EJNS_5tupleIJNS_1CILi2EEES4_EEENS2_IJiiEEENS3_ILi1EEES7_EEC2ERKS5_RKS6_RKS7_SE_) ;  /* 0xffffb65000007944 */ /* 0x022fea0003c3ffff */
[----:B-1----:R1:W5:Y:S01]  /*d2d0*/  LDL.64 R2, [R1+0x16c8] ;  /* 0x0016c80001027983 */ /* 0x0023620000100a00 */
[----:B------:R-:W-:-:S04]  /*d2e0*/  MOV R9, 0x0 ;  /* 0x0000000000097802 */ /* 0x000fc80000000f00 */
[----:B------:R-:W-:Y:S05]  /*d2f0*/  RET.REL.NODEC R8 `(_ZN7cutlass13device_kernelIN5flash19enable_sm80_to_sm89INS1_16FlashAttnBwdSm80INS1_25CollectiveMainloopBwdSm80ILi2ELi2EN4cute5tupleIJNS5_1CILi128EEES8_NS7_ILi64EEEEEENS_10bfloat16_tEfNS_4arch4Sm80ELb0ELb0ELb1ELb0ELb1ELb0ELb0ELb0ELi2ELi4ELi4ELi4ELb0EEENS1_21CollectiveEpilogueBwdISA_SB_SD_Li256ELb0ELb0ELi2EEENS1_19SingleTileSchedulerILb0ELb0ELb0ELi128EEEEEEEEEvNT_6ParamsE) ;  /* 0xffff2d0008007950 */ /* 0x000fea0003c3ffff */
        .type           $_ZN7cutlass13device_kernelIN5flash19enable_sm80_to_sm89INS1_16FlashAttnBwdSm80INS1_25CollectiveMainloopBwdSm80ILi2ELi2EN4cute5tupleIJNS5_1CILi128EEES8_NS7_ILi64EEEEEENS_10bfloat16_tEfNS_4arch4Sm80ELb0ELb0ELb1ELb0ELb1ELb0ELb0ELb0ELi2ELi4ELi4ELi4ELb0EEENS1_21CollectiveEpilogueBwdISA_SB_SD_Li256ELb0ELb0ELi2EEENS1_19SingleTileSchedulerILb0ELb0ELb0ELi128EEEEEEEEEvNT_6ParamsE$_ZZN4cute6detail16composition_implINS_5tupleIJNS_1CILi16EEENS3_ILi2EEES5_S5_NS3_ILi4EEES5_EEENS2_IJNS3_ILi1EEEiiiNS3_ILi144EEENS3_ILi512EEEEEES6_S4_EEDaRKT_RKT0_RKT1_RKT2_ENKUlRKT_T0_E_clINS2_IJNS2_IJS5_S5_EEENS2_IJiiEEES8_S8_EEENS_17integral_constantIiLi4EEEEEDaSQ_SR_,@function
        .size           $_ZN7cutlass13device_kernelIN5flash19enable_sm80_to_sm89INS1_16FlashAttnBwdSm80INS1_25CollectiveMainloopBwdSm80ILi2ELi2EN4cute5tupleIJNS5_1CILi128EEES8_NS7_ILi64EEEEEENS_10bfloat16_tEfNS_4arch4Sm80ELb0ELb0ELb1ELb0ELb1ELb0ELb0ELb0ELi2ELi4ELi4ELi4ELb0EEENS1_21CollectiveEpilogueBwdISA_SB_SD_Li256ELb0ELb0ELi2EEENS1_19SingleTileSchedulerILb0ELb0ELb0ELi128EEEEEEEEEvNT_6ParamsE$_ZZN4cute6detail16composition_implINS_5tupleIJNS_1CILi16EEENS3_ILi2EEES5_S5_NS3_ILi4EEES5_EEENS2_IJNS3_ILi1EEEiiiNS3_ILi144EEENS3_ILi512EEEEEES6_S4_EEDaRKT_RKT0_RKT1_RKT2_ENKUlRKT_T0_E_clINS2_IJNS2_IJS5_S5_EEENS2_IJiiEEES8_S8_EEENS_17integral_constantIiLi4EEEEEDaSQ_SR_,($_ZN7cutlass13device_kernelIN5flash19enable_sm80_to_sm89INS1_16FlashAttnBwdSm80INS1_25CollectiveMainloopBwdSm80ILi2ELi2EN4cute5tupleIJNS5_1CILi128EEES8_NS7_ILi64EEEEEENS_10bfloat16_tEfNS_4arch4Sm80ELb0ELb0ELb1ELb0ELb1ELb0ELb0ELb0ELi2ELi4ELi4ELi4ELb0EEENS1_21CollectiveEpilogueBwdISA_SB_SD_Li256ELb0ELb0ELi2EEENS1_19SingleTileSchedulerILb0ELb0ELb0ELi128EEEEEEEEEvNT_6ParamsE$_ZZN4cute6detail16composition_implINS_5tupleIJNS_1CILi8EEENS3_ILi2EEES5_S5_S4_S5_EEENS2_IJNS3_ILi1EEEiiiNS3_ILi72EEENS3_ILi512EEEEEENS2_IJNS2_IJS5_S5_EEES4_NS3_ILi4EEEEEENS2_IJNS2_IJS7_S4_EEENS3_ILi1024EEENS3_ILi16EEEEEEEEDaRKT_RKT0_RKT1_RKT2_ENKUlRKT_RKT0_E_clISB_SE_EEDaSW_SZ_ - $_ZN7cutlass13device_kernelIN5flash19enable_sm80_to_sm89INS1_16FlashAttnBwdSm80INS1_25CollectiveMainloopBwdSm80ILi2ELi2EN4cute5tupleIJNS5_1CILi128EEES8_NS7_ILi64EEEEEENS_10bfloat16_tEfNS_4arch4Sm80ELb0ELb0ELb1ELb0ELb1ELb0ELb0ELb0ELi2ELi4ELi4ELi4ELb0EEENS1_21CollectiveEpilogueBwdISA_SB_SD_Li256ELb0ELb0ELi2EEENS1_19SingleTileSchedulerILb0ELb0ELb0ELi128EEEEEEEEEvNT_6ParamsE$_ZZN4cute6detail16composition_implINS_5tupleIJNS_1CILi16EEENS3_ILi2EEES5_S5_NS3_ILi4EEES5_EEENS2_IJNS3_ILi1EEEiiiNS3_ILi144EEENS3_ILi512EEEEEES6_S4_EEDaRKT_RKT0_RKT1_RKT2_ENKUlRKT_T0_E_clINS2_IJNS2_IJS5_S5_EEENS2_IJiiEEES8_S8_EEENS_17integral_constantIiLi4EEEEEDaSQ_SR_)
$_ZN7cutlass13device_kernelIN5flash19enable_sm80_to_sm89INS1_16FlashAttnBwdSm80INS1_25CollectiveMainloopBwdSm80ILi2ELi2EN4cute5tupleIJNS5_1CILi128EEES8_NS7_ILi64EEEEEENS_10bfloat16_tEfNS_4arch4Sm80ELb0ELb0ELb1ELb0ELb1ELb0ELb0ELb0ELi2ELi4ELi4ELi4ELb0EEENS1_21CollectiveEpilogueBwdISA_SB_SD_Li256ELb0ELb0ELi2EEENS1_19SingleTileSchedulerILb0ELb0ELb0ELi128EEEEEEEEEvNT_6ParamsE$_ZZN4cute6detail16composition_implINS_5tupleIJNS_1CILi16EEENS3_ILi2EEES5_S5_NS3_ILi4EEES5_EEENS2_IJNS3_ILi1EEEiiiNS3_ILi144EEENS3_ILi512EEEEEES6_S4_EEDaRKT_RKT0_RKT1_RKT2_ENKUlRKT_T0_E_clINS2_IJNS2_IJS5_S5_EEENS2_IJiiEEES8_S8_EEENS_17integral_constantIiLi4EEEEEDaSQ_SR_:
        /* <DEDUP_REMOVED lines=10> */
        .type           $_ZN7cutlass13device_kernelIN5flash19enable_sm80_to_sm89INS1_16FlashAttnBwdSm80INS1_25CollectiveMainloopBwdSm80ILi2ELi2EN4cute5tupleIJNS5_1CILi128EEES8_NS7_ILi64EEEEEENS_10bfloat16_tEfNS_4arch4Sm80ELb0ELb0ELb1ELb0ELb1ELb0ELb0ELb0ELi2ELi4ELi4ELi4ELb0EEENS1_21CollectiveEpilogueBwdISA_SB_SD_Li256ELb0ELb0ELi2EEENS1_19SingleTileSchedulerILb0ELb0ELb0ELi128EEEEEEEEEvNT_6ParamsE$_ZZN4cute6detail16composition_implINS_5tupleIJNS_1CILi8EEENS3_ILi2EEES5_S5_S4_S5_EEENS2_IJNS3_ILi1EEEiiiNS3_ILi72EEENS3_ILi512EEEEEENS2_IJNS2_IJS5_S5_EEES4_NS3_ILi4EEEEEENS2_IJNS2_IJS7_S4_EEENS3_ILi1024EEENS3_ILi16EEEEEEEEDaRKT_RKT0_RKT1_RKT2_ENKUlRKT_RKT0_E_clISB_SE_EEDaSW_SZ_,@function
        .size           $_ZN7cutlass13device_kernelIN5flash19enable_sm80_to_sm89INS1_16FlashAttnBwdSm80INS1_25CollectiveMainloopBwdSm80ILi2ELi2EN4cute5tupleIJNS5_1CILi128EEES8_NS7_ILi64EEEEEENS_10bfloat16_tEfNS_4arch4Sm80ELb0ELb0ELb1ELb0ELb1ELb0ELb0ELb0ELi2ELi4ELi4ELi4ELb0EEENS1_21CollectiveEpilogueBwdISA_SB_SD_Li256ELb0ELb0ELi2EEENS1_19SingleTileSchedulerILb0ELb0ELb0ELi128EEEEEEEEEvNT_6ParamsE$_ZZN4cute6detail16composition_implINS_5tupleIJNS_1CILi8EEENS3_ILi2EEES5_S5_S4_S5_EEENS2_IJNS3_ILi1EEEiiiNS3_ILi72EEENS3_ILi512EEEEEENS2_IJNS2_IJS5_S5_EEES4_NS3_ILi4EEEEEENS2_IJNS2_IJS7_S4_EEENS3_ILi1024EEENS3_ILi16EEEEEEEEDaRKT_RKT0_RKT1_RKT2_ENKUlRKT_RKT0_E_clISB_SE_EEDaSW_SZ_,($_ZN7cutlass13device_kernelIN5flash19enable_sm80_to_sm89INS1_16FlashAttnBwdSm80INS1_25CollectiveMainloopBwdSm80ILi2ELi2EN4cute5tupleIJNS5_1CILi128EEES8_NS7_ILi64EEEEEENS_10bfloat16_tEfNS_4arch4Sm80ELb0ELb0ELb1ELb0ELb1ELb0ELb0ELb0ELi2ELi4ELi4ELi4ELb0EEENS1_21CollectiveEpilogueBwdISA_SB_SD_Li256ELb0ELb0ELi2EEENS1_19SingleTileSchedulerILb0ELb0ELb0ELi128EEEEEEEEEvNT_6ParamsE$_ZZN4cute6detail16composition_implINS_5tupleIJNS_1CILi8EEENS3_ILi2EEES5_S5_S4_S5_EEENS2_IJNS3_ILi1EEEiiiNS3_ILi72EEENS3_ILi512EEEEEENS2_IJNS2_IJS5_S5_EEES4_NS3_ILi4EEEEEENS2_IJNS2_IJS7_S4_EEENS3_ILi1024EEENS3_ILi16EEEEEEEEDaRKT_RKT0_RKT1_RKT2_ENKUlRKT_RKT0_E_clISC_SG_EEDaSW_SZ_ - $_ZN7cutlass13device_kernelIN5flash19enable_sm80_to_sm89INS1_16FlashAttnBwdSm80INS1_25CollectiveMainloopBwdSm80ILi2ELi2EN4cute5tupleIJNS5_1CILi128EEES8_NS7_ILi64EEEEEENS_10bfloat16_tEfNS_4arch4Sm80ELb0ELb0ELb1ELb0ELb1ELb0ELb0ELb0ELi2ELi4ELi4ELi4ELb0EEENS1_21CollectiveEpilogueBwdISA_SB_SD_Li256ELb0ELb0ELi2EEENS1_19SingleTileSchedulerILb0ELb0ELb0ELi128EEEEEEEEEvNT_6ParamsE$_ZZN4cute6detail16composition_implINS_5tupleIJNS_1CILi8EEENS3_ILi2EEES5_S5_S4_S5_EEENS2_IJNS3_ILi1EEEiiiNS3_ILi72EEENS3_ILi512EEEEEENS2_IJNS2_IJS5_S5_EEES4_NS3_ILi4EEEEEENS2_IJNS2_IJS7_S4_EEENS3_ILi1024EEENS3_ILi16EEEEEEEEDaRKT_RKT0_RKT1_RKT2_ENKUlRKT_RKT0_E_clISB_SE_EEDaSW_SZ_)
$_ZN7cutlass13device_kernelIN5flash19enable_sm80_to_sm89INS1_16FlashAttnBwdSm80INS1_25CollectiveMainloopBwdSm80ILi2ELi2EN4cute5tupleIJNS5_1CILi128EEES8_NS7_ILi64EEEEEENS_10bfloat16_tEfNS_4arch4Sm80ELb0ELb0ELb1ELb0ELb1ELb0ELb0ELb0ELi2ELi4ELi4ELi4ELb0EEENS1_21CollectiveEpilogueBwdISA_SB_SD_Li256ELb0ELb0ELi2EEENS1_19SingleTileSchedulerILb0ELb0ELb0ELi128EEEEEEEEEvNT_6ParamsE$_ZZN4cute6detail16composition_implINS_5tupleIJNS_1CILi8EEENS3_ILi2EEES5_S5_S4_S5_EEENS2_IJNS3_ILi1EEEiiiNS3_ILi72EEENS3_ILi512EEEEEENS2_IJNS2_IJS5_S5_EEES4_NS3_ILi4EEEEEENS2_IJNS2_IJS7_S4_EEENS3_ILi1024EEENS3_ILi16EEEEEEEEDaRKT_RKT0_RKT1_RKT2_ENKUlRKT_RKT0_E_clISB_SE_EEDaSW_SZ_:
[----:B------:R-:W-:Y:S02]  /*d3a0*/  IADD3 R40, R1, 0x1380, RZ ;  /* 0x0000138001287810 */ /* 0x000fe40007ffe0ff */
[----:B------:R-:W-:Y:S02]  /*d3b0*/  MOV R72, 0xd3f0 ;  /* 0x0000d3f000487802 */ /* 0x000fe40000000f00 */
[----:B------:R-:W-:-:S04]  /*d3c0*/  IADD3 R40, R40, c[0x0][0x20], RZ ;  /* 0x0000080028287a10 */ /* 0x000fc80007ffe0ff */
[----:B------:R-:W-:Y:S02]  /*d3d0*/  IADD3 R69, R40, 0x4, RZ ;  /* 0x0000000428457810 */ /* 0x000fe40007ffe0ff */
[----:B------:R-:W-:Y:S05]  /*d3e0*/  CALL.REL.NOINC `($_ZN7cutlass13device_kernelIN5flash19enable_sm80_to_sm89INS1_16FlashAttnBwdSm80INS1_25CollectiveMainloopBwdSm80ILi2ELi2EN4cute5tupleIJNS5_1CILi128EEES8_NS7_ILi64EEEEEENS_10bfloat16_tEfNS_4arch4Sm80ELb0ELb0ELb1ELb0ELb1ELb0ELb0ELb0ELi2ELi4ELi4ELi4ELb0EEENS1_21CollectiveEpilogueBwdISA_SB_SD_Li256ELb0ELb0ELi2EEENS1_19SingleTileSchedulerILb0ELb0ELb0ELi128EEEEEEEEEvNT_6ParamsE$_ZZN4cute6detail16composition_implINS_5tupleIJNS_1CILi8EEENS3_ILi2EEES5_S5_S4_S5_EEENS2_IJNS3_ILi1EEEiiiNS3_ILi72EEENS3_ILi512EEEEEENS2_IJS5_S5_EEENS2_IJS7_S4_EEEEEDaRKT_RKT0_RKT1_RKT2_ENKUlRKT_RKT0_E_clIS5_S4_EEDaSR_SU_) ;  /* 0x000009f000007944 */ /* 0x000fea0003c00000 */
[----:B------:R-:W-:Y:S02]  /*d3f0*/  MOV R4, 0xd410 ;  /* 0x0000d41000047802 */ /* 0x000fe40000000f00 */
[----:B-1---5:R-:W-:Y:S05]  /*d400*/  CALL.REL.NOINC `($_ZN7cutlass13device_kernelIN5flash19enable_sm80_to_sm89INS1_16FlashAttnBwdSm80INS1_25CollectiveMainloopBwdSm80ILi2ELi2EN4cute5tupleIJNS5_1CILi128EEES8_NS7_ILi64EEEEEENS_10bfloat16_tEfNS_4arch4Sm80ELb0ELb0ELb1ELb0ELb1ELb0ELb0ELb0ELi2ELi4ELi4ELi4ELb0EEENS1_21CollectiveEpilogueBwdISA_SB_SD_Li256ELb0ELb0ELi2EEENS1_19SingleTileSchedulerILb0ELb0ELb0ELi128EEEEEEEEEvNT_6ParamsE$_ZN4cute3eso3ESOILb1ELb0EJNS_1CILi1EEEiEEC2ERKS3_RKi) ;  /* 0xffffa60000007944 */ /* 0x022fea0003c3ffff */
[----:B-1----:R1:W5:Y:S01]  /*d410*/  LDL R2, [R1+0x1384] ;  /* 0x0013840001027983 */ /* 0x0023620000100800 */
[----:B------:R-:W-:-:S03]  /*d420*/  MOV R6, 0xd440 ;  /* 0x0000d44000067802 */ /* 0x000fc60000000f00 */
[----:B-1---5:R-:W-:Y:S05]  /*d430*/  CALL.REL.NOINC `($_ZN7cutlass13device_kernelIN5flash19enable_sm80_to_sm89INS1_16FlashAttnBwdSm80INS1_25CollectiveMainloopBwdSm80ILi2ELi2EN4cute5tupleIJNS5_1CILi128EEES8_NS7_ILi64EEEEEENS_10bfloat16_tEfNS_4arch4Sm80ELb0ELb0ELb1ELb0ELb1ELb0ELb0ELb0ELi2ELi4ELi4ELi4ELb0EEENS1_21CollectiveEpilogueBwdISA_SB_SD_Li256ELb0ELb0ELi2EEENS1_19SingleTileSchedulerILb0ELb0ELb0ELi128EEEEEEEEEvNT_6ParamsE$_ZN4cute5tupleIJNS0_IJNS_1CILi2EEES2_EEENS0_IJNS1_ILi1EEEiEEEEEC2ERKS3_RKS5_) ;  /* 0xffffd52000007944 */ /* 0x022fea0003c3ffff */
[----:B------:R1:W5:Y:S01]  /*d440*/  LDL R40, [R1+0x1380] ;  /* 0x0013800001287983 */ /* 0x0003620000100800 */
[----:B------:R-:W-:Y:S02]  /*d450*/  MOV R2, R10 ;  /* 0x0000000a00027202 */ /* 0x000fe40000000f00 */
[----:B------:R-:W-:-:S04]  /*d460*/  MOV R3, 0x0 ;  /* 0x0000000000037802 */ /* 0x000fc80000000f00 */
[----:B------:R-:W-:Y:S05]  /*d470*/  RET.REL.NODEC R2 `(_ZN7cutlass13device_kernelIN5flash19enable_sm80_to_sm89INS1_16FlashAttnBwdSm80INS1_25CollectiveMainloopBwdSm80ILi2ELi2EN4cute5tupleIJNS5_1CILi128EEES8_NS7_ILi64EEEEEENS_10bfloat16_tEfNS_4arch4Sm80ELb0ELb0ELb1ELb0ELb1ELb0ELb0ELb0ELi2ELi4ELi4ELi4ELb0EEENS1_21CollectiveEpilogueBwdISA_SB_SD_Li256ELb0ELb0ELi2EEENS1_19SingleTileSchedulerILb0ELb0ELb0ELi128EEEEEEEEEvNT_6ParamsE) ;  /* 0xffff2b8002007950 */ /* 0x000fea0003c3ffff */
        .type           $_ZN7cutlass13device_kernelIN5flash19enable_sm80_to_sm89INS1_16FlashAttnBwdSm80INS1_25CollectiveMainloopBwdSm80ILi2ELi2EN4cute5tupleIJNS5_1CILi128EEES8_NS7_ILi64EEEEEENS_10bfloat16_tEfNS_4arch4Sm80ELb0ELb0ELb1ELb0ELb1ELb0ELb0ELb0ELi2ELi4ELi4ELi4ELb0EEENS1_21CollectiveEpilogueBwdISA_SB_SD_Li256ELb0ELb0ELi2EEENS1_19SingleTileSchedulerILb0ELb0ELb0ELi128EEEEEEEEEvNT_6ParamsE$_ZZN4cute6detail16composition_implINS_5tupleIJNS_1CILi8EEENS3_ILi2EEES5_S5_S4_S5_EEENS2_IJNS3_ILi1EEEiiiNS3_ILi72EEENS3_ILi512EEEEEENS2_IJNS2_IJS5_S5_EEES4_NS3_ILi4EEEEEENS2_IJNS2_IJS7_S4_EEENS3_ILi1024EEENS3_ILi16EEEEEEEEDaRKT_RKT0_RKT1_RKT2_ENKUlRKT_RKT0_E_clISC_SG_EEDaSW_SZ_,@function
        .size           $_ZN7cutlass13device_kernelIN5flash19enable_sm80_to_sm89INS1_16FlashAttnBwdSm80INS1_25CollectiveMainloopBwdSm80ILi2ELi2EN4cute5tupleIJNS5_1CILi128EEES8_NS7_ILi64EEEEEENS_10bfloat16_tEfNS_4arch4Sm80ELb0ELb0ELb1ELb0ELb1ELb0ELb0ELb0ELi2ELi4ELi4ELi4ELb0EEENS1_21CollectiveEpilogueBwdISA_SB_SD_Li256ELb0ELb0ELi2EEENS1_19SingleTileSchedulerILb0ELb0ELb0ELi128EEEEEEEEEvNT_6ParamsE$_ZZN4cute6detail16composition_implINS_5tupleIJNS_1CILi8EEENS3_ILi2EEES5_S5_S4_S5_EEENS2_IJNS3_ILi1EEEiiiNS3_ILi72EEENS3_ILi512EEEEEENS2_IJNS2_IJS5_S5_EEES4_NS3_ILi4EEEEEENS2_IJNS2_IJS7_S4_EEENS3_ILi1024EEENS3_ILi16EEEEEEEEDaRKT_RKT0_RKT1_RKT2_ENKUlRKT_RKT0_E_clISC_SG_EEDaSW_SZ_,($_ZN7cutlass13device_kernelIN5flash19enable_sm80_to_sm89INS1_16FlashAttnBwdSm80INS1_25CollectiveMainloopBwdSm80ILi2ELi2EN4cute5tupleIJNS5_1CILi128EEES8_NS7_ILi64EEEEEENS_10bfloat16_tEfNS_4arch4Sm80ELb0ELb0ELb1ELb0ELb1ELb0ELb0ELb0ELi2ELi4ELi4ELi4ELb0EEENS1_21CollectiveEpilogueBwdISA_SB_SD_Li256ELb0ELb0ELi2EEENS1_19SingleTileSchedulerILb0ELb0ELb0ELi128EEEEEEEEEvNT_6ParamsE$_ZZN4cute6detail16composition_implINS_5tupleIJNS_1CILi8EEENS3_ILi2EEES5_S5_S4_S5_EEENS2_IJNS3_ILi1EEEiiiNS3_ILi72EEENS3_ILi512EEEEEENS2_IJNS2_IJS5_S5_S5_EEES5_NS2_IJNS3_ILi4EEES5_EEEEEENS2_IJNS2_IJS7_S9_S4_EEENS3_ILi4096EEENS2_IJNS3_ILi16EEENS3_ILi8192EEEEEEEEEEEDaRKT_RKT0_RKT1_RKT2_ENKUlRKT_RKT0_E_clISB_SF_EEDaSZ_S12_ - $_ZN7cutlass13device_kernelIN5flash19enable_sm80_to_sm89INS1_16FlashAttnBwdSm80INS1_25CollectiveMainloopBwdSm80ILi2ELi2EN4cute5tupleIJNS5_1CILi128EEES8_NS7_ILi64EEEEEENS_10bfloat16_tEfNS_4arch4Sm80ELb0ELb0ELb1ELb0ELb1ELb0ELb0ELb0ELi2ELi4ELi4ELi4ELb0EEENS1_21CollectiveEpilogueBwdISA_SB_SD_Li256ELb0ELb0ELi2EEENS1_19SingleTileSchedulerILb0ELb0ELb0ELi128EEEEEEEEEvNT_6ParamsE$_ZZN4cute6detail16composition_implINS_5tupleIJNS_1CILi8EEENS3_ILi2EEES5_S5_S4_S5_EEENS2_IJNS3_ILi1EEEiiiNS3_ILi72EEENS3_ILi512EEEEEENS2_IJNS2_IJS5_S5_EEES4_NS3_ILi4EEEEEENS2_IJNS2_IJS7_S4_EEENS3_ILi1024EEENS3_ILi16EEEEEEEEDaRKT_RKT0_RKT1_RKT2_ENKUlRKT_RKT0_E_clISC_SG_EEDaSW_SZ_)
$_ZN7cutlass13device_kernelIN5flash19enable_sm80_to_sm89INS1_16FlashAttnBwdSm80INS1_25CollectiveMainloopBwdSm80ILi2ELi2EN4cute5tupleIJNS5_1CILi128EEES8_NS7_ILi64EEEEEENS_10bfloat16_tEfNS_4arch4Sm80ELb0ELb0ELb1ELb0ELb1ELb0ELb0ELb0ELi2ELi4ELi4ELi4ELb0EEENS1_21CollectiveEpilogueBwdISA_SB_SD_Li256ELb0ELb0ELi2EEENS1_19SingleTileSchedulerILb0ELb0ELb0ELi128EEEEEEEEEvNT_6ParamsE$_ZZN4cute6detail16composition_implINS_5tupleIJNS_1CILi8EEENS3_ILi2EEES5_S5_S4_S5_EEENS2_IJNS3_ILi1EEEiiiNS3_ILi72EEENS3_ILi512EEEEEENS2_IJNS2_IJS5_S5_EEES4_NS3_ILi4EEEEEENS2_IJNS2_IJS7_S4_EEENS3_ILi1024EEENS3_ILi16EEEEEEEEDaRKT_RKT0_RKT1_RKT2_ENKUlRKT_RKT0_E_clISC_SG_EEDaSW_SZ_:
        /* <DEDUP_REMOVED lines=15> */
[----:B-1---5:R-:W-:Y:S05]  /*d570*/  CALL.REL.NOINC `($_ZN7cutlass13device_kernelIN5flash19enable_sm80_to_sm89INS1_16FlashAttnBwdSm80INS1_25CollectiveMainloopBwdSm80ILi2ELi2EN4cute5tupleIJNS5_1CILi128EEES8_NS7_ILi64EEEEEENS_10bfloat16_tEfNS_4arch4Sm80ELb0ELb0ELb1ELb0ELb1ELb0ELb0ELb0ELi2ELi4ELi4ELi4ELb0EEENS1_21CollectiveEpilogueBwdISA_SB_SD_Li256ELb0ELb0ELi2EEENS1_19SingleTileSchedulerILb0ELb0ELb0ELi128EEEEEEEEEvNT_6ParamsE$_ZZN4cute6detail16composition_implINS_5tupleIJNS_1CILi8EEENS3_ILi2EEES5_S5_S4_S5_EEENS2_IJNS3_ILi1EEEiiiNS3_ILi72EEENS3_ILi512EEEEEENS3_ILi4EEENS3_ILi16EEEEEDaRKT_RKT0_RKT1_RKT2_ENKUlRKT_T0_E_clINS2_IJNS2_IJEEESV_SB_S7_EEENS_17integral_constantIiLi2EEEEEDaSR_SS_) ;  /* 0x00000d4000007944 */ /* 0x022fea0003c00000 */
[----:B-----5:R2:W-:Y:S04]  /*d580*/  STL [R1+0x1398], R2 ;  /* 0x0013980201007387 */ /* 0x0205e80000100800 */
[----:B------:R2:W-:Y:S04]  /*d590*/  STL.64 [R1+0x1390], R72 ;  /* 0x0013904801007387 */ /* 0x0005e80000100a00 */
[----:B------:R2:W5:Y:S01]  /*d5a0*/  LDL R6, [R52+0x8] ;  /* 0x0000080034067983 */ /* 0x0005620000100800 */
[----:B------:R-:W-:Y:S02]  /*d5b0*/  IADD3 R10, R15, 0x18, RZ ;  /* 0x000000180f0a7810 */ /* 0x000fe40007ffe0ff */
[----:B------:R-:W-:-:S02]  /*d5c0*/  MOV R94, 0xd5e0 ;  /* 0x0000d5e0005e7802 */ /* 0x000fc40000000f00 */
[----:B-12--5:R-:W-:Y:S05]  /*d5d0*/  CALL.REL.NOINC `($_ZN7cutlass13device_kernelIN5flash19enable_sm80_to_sm89INS1_16FlashAttnBwdSm80INS1_25CollectiveMainloopBwdSm80ILi2ELi2EN4cute5tupleIJNS5_1CILi128EEES8_NS7_ILi64EEEEEENS_10bfloat16_tEfNS_4arch4Sm80ELb0ELb0ELb1ELb0ELb1ELb0ELb0ELb0ELi2ELi4ELi4ELi4ELb0EEENS1_21CollectiveEpilogueBwdISA_SB_SD_Li256ELb0ELb0ELi2EEENS1_19SingleTileSchedulerILb0ELb0ELb0ELi128EEEEEEEEEvNT_6ParamsE$_ZZN4cute6detail16composition_implINS_5tupleIJNS_1CILi8EEENS3_ILi2EEES5_S5_S4_S5_EEENS2_IJNS3_ILi1EEEiiiNS3_ILi72EEENS3_ILi512EEEEEENS3_ILi4EEENS3_ILi16EEEEEDaRKT_RKT0_RKT1_RKT2_ENKUlRKT_T0_E_clINS2_IJNS2_IJS5_EEENS2_IJiEEES5_S7_EEENS_17integral_constantIiLi3EEEEEDaSR_SS_) ;  /* 0x00000db000007944 */ /* 0x026fea0003c00000 */
[----:B------:R-:W2:Y:S01]  /*d5e0*/  LDL.64 R72, [R1+0x1390] ;  /* 0x0013900001487983 */ /* 0x000ea20000100a00 */
[----:B------:R-:W-:-:S02]  /*d5f0*/  IADD3 R5, R15, 0x8, RZ ;  /* 0x000000080f057810 */ /* 0x000fc40007ffe0ff */
[----:B------:R-:W-:Y:S01]  /*d600*/  MOV R8, 0xd640 ;  /* 0x0000d64000087802 */ /* 0x000fe20000000f00 */
[----:B-----5:R3:W-:Y:S04]  /*d610*/  STL.64 [R1+0x1388], R2 ;  /* 0x0013880201007387 */ /* 0x0207e80000100a00 */
[----:B--2---:R3:W-:Y:S02]  /*d620*/  STL.64 [R1+0x1380], R72 ;  /* 0x0013804801007387 */ /* 0x0047e40000100a00 */
[----:B-1-3--:R-:W-:Y:S05]  /*d630*/  CALL.REL.NOINC `($_ZN7cutlass13device_kernelIN5flash19enable_sm80_to_sm89INS1_16FlashAttnBwdSm80INS1_25CollectiveMainloopBwdSm80ILi2ELi2EN4cute5tupleIJNS5_1CILi128EEES8_NS7_ILi64EEEEEENS_10bfloat16_tEfNS_4arch4Sm80ELb0ELb0ELb1ELb0ELb1ELb0ELb0ELb0ELi2ELi4ELi4ELi4ELb0EEENS1_21CollectiveEpilogueBwdISA_SB_SD_Li256ELb0ELb0ELi2EEENS1_19SingleTileSchedulerILb0ELb0ELb0ELi128EEEEEEEEEvNT_6ParamsE$_ZZN4cute6detail16composition_implINS_5tupleIJNS_1CILi8EEENS3_ILi2EEES5_S5_S4_S5_EEENS2_IJNS3_ILi1EEEiiiNS3_ILi72EEENS3_ILi512EEEEEENS3_ILi4EEENS3_ILi16EEEEEDaRKT_RKT0_RKT1_RKT2_ENKUlRKT_T0_E_clINS2_IJNS2_IJS5_S5_EEENS2_IJiiEEES7_S7_EEENS_17integral_constantIiLi4EEEEEDaSR_SS_) ;  /* 0x00000e5000007944 */ /* 0x00afea0003c00000 */
[----:B-----5:R-:W-:Y:S01]  /*d640*/  IMAD.MOV.U32 R8, RZ, RZ, R3 ;  /* 0x000000ffff087224 */ /* 0x020fe200078e0003 */
[----:B------:R-:W-:Y:S02]  /*d650*/  MOV R3, R7 ;  /* 0x0000000700037202 */ /* 0x000fe40000000f00 */
[----:B------:R-:W-:Y:S02]  /*d660*/  MOV R6, 0xd680 ;  /* 0x0000d68000067802 */ /* 0x000fe40000000f00 */
[----:B-1----:R-:W-:Y:S05]  /*d670*/  CALL.REL.NOINC `($_ZN7cutlass13device_kernelIN5flash19enable_sm80_to_sm89INS1_16FlashAttnBwdSm80INS1_25CollectiveMainloopBwdSm80ILi2ELi2EN4cute5tupleIJNS5_1CILi128EEES8_NS7_ILi64EEEEEENS_10bfloat16_tEfNS_4arch4Sm80ELb0ELb0ELb1ELb0ELb1ELb0ELb0ELb0ELi2ELi4ELi4ELi4ELb0EEENS1_21CollectiveEpilogueBwdISA_SB_SD_Li256ELb0ELb0ELi2EEENS1_19SingleTileSchedulerILb0ELb0ELb0ELi128EEEEEEEEEvNT_6ParamsE$_ZN4cute5tupleIJNS0_IJNS_1CILi2EEES2_EEENS0_IJiiEEEEEC2ERKS3_RKS4_) ;  /* 0xffffd3d000007944 */ /* 0x002fea0003c3ffff */
[----:B------:R1:W5:Y:S01]  /*d680*/  LDL.64 R2, [R1+0x13b0] ;  /* 0x0013b00001027983 */ /* 0x0003620000100a00 */
[----:B------:R-:W-:-:S04]  /*d690*/  MOV R15, 0x0 ;  /* 0x00000000000f7802 */ /* 0x000fc80000000f00 */
[----:B------:R-:W-:Y:S05]  /*d6a0*/  RET.REL.NODEC R14 `(_ZN7cutlass13device_kernelIN5flash19enable_sm80_to_sm89INS1_16FlashAttnBwdSm80INS1_25CollectiveMainloopBwdSm80ILi2ELi2EN4cute5tupleIJNS5_1CILi128EEES8_NS7_ILi64EEEEEENS_10bfloat16_tEfNS_4arch4Sm80ELb0ELb0ELb1ELb0ELb1ELb0ELb0ELb0ELi2ELi4ELi4ELi4ELb0EEENS1_21CollectiveEpilogueBwdISA_SB_SD_Li256ELb0ELb0ELi2EEENS1_19SingleTileSchedulerILb0ELb0ELb0ELi128EEEEEEEEEvNT_6ParamsE) ;  /* 0xffff29500e007950 */ /* 0x000fea0003c3ffff */
        .type           $_ZN7cutlass13device_kernelIN5flash19enable_sm80_to_sm89INS1_16FlashAttnBwdSm80INS1_25CollectiveMainloopBwdSm80ILi2ELi2EN4cute5tupleIJNS5_1CILi128EEES8_NS7_ILi64EEEEEENS_10bfloat16_tEfNS_4arch4Sm80ELb0ELb0ELb1ELb0ELb1ELb0ELb0ELb0ELi2ELi4ELi4ELi4ELb0EEENS1_21CollectiveEpilogueBwdISA_SB_SD_Li256ELb0ELb0ELi2EEENS1_19SingleTileSchedulerILb0ELb0ELb0ELi128EEEEEEEEEvNT_6ParamsE$_ZZN4cute6detail16composition_implINS_5tupleIJNS_1CILi8EEENS3_ILi2EEES5_S5_S4_S5_EEENS2_IJNS3_ILi1EEEiiiNS3_ILi72EEENS3_ILi512EEEEEENS2_IJNS2_IJS5_S5_S5_EEES5_NS2_IJNS3_ILi4EEES5_EEEEEENS2_IJNS2_IJS7_S9_S4_EEENS3_ILi4096EEENS2_IJNS3_ILi16EEENS3_ILi8192EEEEEEEEEEEDaRKT_RKT0_RKT1_RKT2_ENKUlRKT_RKT0_E_clISB_SF_EEDaSZ_S12_,@function
        .size           $_ZN7cutlass13device_kernelIN5flash19enable_sm80_to_sm89INS1_16FlashAttnBwdSm80INS1_25CollectiveMainloopBwdSm80ILi2ELi2EN4cute5tupleIJNS5_1CILi128EEES8_NS7_ILi64EEEEEENS_10bfloat16_tEfNS_4arch4Sm80ELb0ELb0ELb1ELb0ELb1ELb0ELb0ELb0ELi2ELi4ELi4ELi4ELb0EEENS1_21CollectiveEpilogueBwdISA_SB_SD_Li256ELb0ELb0ELi2EEENS1_19SingleTileSchedulerILb0ELb0ELb0ELi128EEEEEEEEEvNT_6ParamsE$_ZZN4cute6detail16composition_implINS_5tupleIJNS_1CILi8EEENS3_ILi2EEES5_S5_S4_S5_EEENS2_IJNS3_ILi1EEEiiiNS3_ILi72EEENS3_ILi512EEEEEENS2_IJNS2_IJS5_S5_S5_EEES5_NS2_IJNS3_ILi4EEES5_EEEEEENS2_IJNS2_IJS7_S9_S4_EEENS3_ILi4096EEENS2_IJNS3_ILi16EEENS3_ILi8192EEEEEEEEEEEDaRKT_RKT0_RKT1_RKT2_ENKUlRKT_RKT0_E_clISB_SF_EEDaSZ_S12_,($_ZN7cutlass13device_kernelIN5flash19enable_sm80_to_sm89INS1_16FlashAttnBwdSm80INS1_25CollectiveMainloopBwdSm80ILi2ELi2EN4cute5tupleIJNS5_1CILi128EEES8_NS7_ILi64EEEEEENS_10bfloat16_tEfNS_4arch4Sm80ELb0ELb0ELb1ELb0ELb1ELb0ELb0ELb0ELi2ELi4ELi4ELi4ELb0EEENS1_21CollectiveEpilogueBwdISA_SB_SD_Li256ELb0ELb0ELi2EEENS1_19SingleTileSchedulerILb0ELb0ELb0ELi128EEEEEEEEEvNT_6ParamsE$_ZZN4cute6detail16composition_implINS_5tupleIJNS_1CILi8EEENS3_ILi2EEES5_S5_S4_S5_EEENS2_IJNS3_ILi1EEEiiiNS3_ILi72EEENS3_ILi512EEEEEENS2_IJNS2_IJS5_S5_S5_EEES5_NS2_IJNS3_ILi4EEES5_EEEEEENS2_IJNS2_IJS7_S9_S4_EEENS3_ILi4096EEENS2_IJNS3_ILi16EEENS3_ILi8192EEEEEEEEEEEDaRKT_RKT0_RKT1_RKT2_ENKUlRKT_RKT0_E_clISD_SJ_EEDaSZ_S12_ - $_ZN7cutlass13device_kernelIN5flash19enable_sm80_to_sm89INS1_16FlashAttnBwdSm80INS1_25CollectiveMainloopBwdSm80ILi2ELi2EN4cute5tupleIJNS5_1CILi128EEES8_NS7_ILi64EEEEEENS_10bfloat16_tEfNS_4arch4Sm80ELb0ELb0ELb1ELb0ELb1ELb0ELb0ELb0ELi2ELi4ELi4ELi4ELb0EEENS1_21CollectiveEpilogueBwdISA_SB_SD_Li256ELb0ELb0ELi2EEENS1_19SingleTileSchedulerILb0ELb0ELb0ELi128EEEEEEEEEvNT_6ParamsE$_ZZN4cute6detail16composition_implINS_5tupleIJNS_1CILi8EEENS3_ILi2EEES5_S5_S4_S5_EEENS2_IJNS3_ILi1EEEiiiNS3_ILi72EEENS3_ILi512EEEEEENS2_IJNS2_IJS5_S5_S5_EEES5_NS2_IJNS3_ILi4EEES5_EEEEEENS2_IJNS2_IJS7_S9_S4_EEENS3_ILi4096EEENS2_IJNS3_ILi16EEENS3_ILi8192EEEEEEEEEEEDaRKT_RKT0_RKT1_RKT2_ENKUlRKT_RKT0_E_clISB_SF_EEDaSZ_S12_)
$_ZN7cutlass13device_kernelIN5flash19enable_sm80_to_sm89INS1_16FlashAttnBwdSm80INS1_25CollectiveMainloopBwdSm80ILi2ELi2EN4cute5tupleIJNS5_1CILi128EEES8_NS7_ILi64EEEEEENS_10bfloat16_tEfNS_4arch4Sm80ELb0ELb0ELb1ELb0ELb1ELb0ELb0ELb0ELi2ELi4ELi4ELi4ELb0EEENS1_21CollectiveEpilogueBwdISA_SB_SD_Li256ELb0ELb0ELi2EEENS1_19SingleTileSchedulerILb0ELb0ELb0ELi128EEEEEEEEEvNT_6ParamsE$_ZZN4cute6detail16composition_implINS_5tupleIJNS_1CILi8EEENS3_ILi2EEES5_S5_S4_S5_EEENS2_IJNS3_ILi1EEEiiiNS3_ILi72EEENS3_ILi512EEEEEENS2_IJNS2_IJS5_S5_S5_EEES5_NS2_IJNS3_ILi4EEES5_EEEEEENS2_IJNS2_IJS7_S9_S4_EEENS3_ILi4096EEENS2_IJNS3_ILi16EEENS3_ILi8192EEEEEEEEEEEDaRKT_RKT0_RKT1_RKT2_ENKUlRKT_RKT0_E_clISB_SF_EEDaSZ_S12_:
[----:B------:R-:W-:Y:S01]  /*d6b0*/  IADD3 R94, R1, 0x1680, RZ ;  /* 0x00001680015e7810 */ /* 0x000fe20007ffe0ff */
[----:B------:R-:W-:Y:S01]  /*d6c0*/  IMAD.MOV.U32 R9, RZ, RZ, R13 ;  /* 0x000000ffff097224 */ /* 0x000fe200078e000d */
[----:B------:R-:W-:Y:S01]  /*d6d0*/  MOV R10, 0xd730 ;  /* 0x0000d730000a7802 */ /* 0x000fe20000000f00 */
[----:B------:R-:W-:Y:S01]  /*d6e0*/  IMAD.MOV.U32 R4, RZ, RZ, R68 ;  /* 0x000000ffff047224 */ /* 0x000fe200078e0044 */
[----:B------:R-:W-:Y:S01]  /*d6f0*/  IADD3 R94, R94, c[0x0][0x20], RZ ;  /* 0x000008005e5e7a10 */ /* 0x000fe20007ffe0ff */
[----:B------:R-:W-:-:S03]  /*d700*/  IMAD.MOV.U32 R5, RZ, RZ, R12 ;  /* 0x000000ffff057224 */ /* 0x000fc600078e000c */
[----:B------:R-:W-:Y:S02]  /*d710*/  IADD3 R95, R94, 0x4, RZ ;  /* 0x000000045e5f7810 */ /* 0x000fe40007ffe0ff */
[----:B------:R-:W-:Y:S05]  /*d720*/  CALL.REL.NOINC `($_ZN7cutlass13device_kernelIN5flash19enable_sm80_to_sm89INS1_16FlashAttnBwdSm80INS1_25CollectiveMainloopBwdSm80ILi2ELi2EN4cute5tupleIJNS5_1CILi128EEES8_NS7_ILi64EEEEEENS_10bfloat16_tEfNS_4arch4Sm80ELb0ELb0ELb1ELb0ELb1ELb0ELb0ELb0ELi2ELi4ELi4ELi4ELb0EEENS1_21CollectiveEpilogueBwdISA_SB_SD_Li256ELb0ELb0ELi2EEENS1_19SingleTileSchedulerILb0ELb0ELb0ELi128EEEEEEEEEvNT_6ParamsE$_ZZN4cute6detail16composition_implINS_5tupleIJNS_1CILi8EEENS3_ILi2EEES5_S5_S4_S5_EEENS2_IJNS3_ILi1EEEiiiNS3_ILi72EEENS3_ILi512EEEEEENS2_IJS5_S5_S5_EEENS2_IJS7_S9_S4_EEEEEDaRKT_RKT0_RKT1_RKT2_ENKUlRKT_RKT0_E_clIS5_S4_EEDaSR_SU_) ;  /* 0x0000092000007944 */ /* 0x000fea0003c00000 */
[----:B-----5:R-:W-:Y:S02]  /*d730*/  MOV R3, R2 ;  /* 0x0000000200037202 */ /* 0x020fe40000000f00 */
[----:B------:R-:W-:Y:S02]  /*d740*/  MOV R2, 0xd760 ;  /* 0x0000d76000027802 */ /* 0x000fe40000000f00 */
[----:B-1----:R-:W-:Y:S05]  /*d750*/  CALL.REL.NOINC `($_ZN7cutlass13device_kernelIN5flash19enable_sm80_to_sm89INS1_16FlashAttnBwdSm80INS1_25CollectiveMainloopBwdSm80ILi2ELi2EN4cute5tupleIJNS5_1CILi128EEES8_NS7_ILi64EEEEEENS_10bfloat16_tEfNS_4arch4Sm80ELb0ELb0ELb1ELb0ELb1ELb0ELb0ELb0ELi2ELi4ELi4ELi4ELb0EEENS1_21CollectiveEpilogueBwdISA_SB_SD_Li256ELb0ELb0ELi2EEENS1_19SingleTileSchedulerILb0ELb0ELb0ELi128EEEEEEEEEvNT_6ParamsE$_ZN4cute3eso3ESOILb1ELb0EJNS_1CILi1EEENS2_ILi512EEEiEEC2ERKS3_RKS4_RKi) ;  /* 0xffffa0b000007944 */ /* 0x002fea0003c3ffff */
[----:B------:R2:W5:Y:S01]  /*d760*/  LDL R2, [R1+0x1684] ;  /* 0x0016840001027983 */ /* 0x0005620000100800 */
[----:B------:R-:W-:-:S03]  /*d770*/  MOV R6, 0xd790 ;  /* 0x0000d79000067802 */ /* 0x000fc60000000f00 */
[----:B-12--5:R-:W-:Y:S05]  /*d780*/  CALL.REL.NOINC `($_ZN7cutlass13device_kernelIN5flash19enable_sm80_to_sm89INS1_16FlashAttnBwdSm80INS1_25CollectiveMainloopBwdSm80ILi2ELi2EN4cute5tupleIJNS5_1CILi128EEES8_NS7_ILi64EEEEEENS_10bfloat16_tEfNS_4arch4Sm80ELb0ELb0ELb1ELb0ELb1ELb0ELb0ELb0ELi2ELi4ELi4ELi4ELb0EEENS1_21CollectiveEpilogueBwdISA_SB_SD_Li256ELb0ELb0ELi2EEENS1_19SingleTileSchedulerILb0ELb0ELb0ELi128EEEEEEEEEvNT_6ParamsE$_ZN4cute5tupleIJNS0_IJNS_1CILi2EEES2_S2_EEENS0_IJNS1_ILi1EEENS1_ILi512EEEiEEEEEC2ERKS3_RKS6_) ;  /* 0xffffd31000007944 */ /* 0x026fea0003c3ffff */
[----:B------:R1:W5:Y:S01]  /*d790*/  LDL R93, [R1+0x1680] ;  /* 0x00168000015d7983 */ /* 0x0003620000100800 */
[----:B------:R-:W-:-:S04]  /*d7a0*/  MOV R99, 0x0 ;  /* 0x0000000000637802 */ /* 0x000fc80000000f00 */
[----:B------:R-:W-:Y:S05]  /*d7b0*/  RET.REL.NODEC R98 `(_ZN7cutlass13device_kernelIN5flash19enable_sm80_to_sm89INS1_16FlashAttnBwdSm80INS1_25CollectiveMainloopBwdSm80ILi2ELi2EN4cute5tupleIJNS5_1CILi128EEES8_NS7_ILi64EEEEEENS_10bfloat16_tEfNS_4arch4Sm80ELb0ELb0ELb1ELb0ELb1ELb0ELb0ELb0ELi2ELi4ELi4ELi4ELb0EEENS1_21CollectiveEpilogueBwdISA_SB_SD_Li256ELb0ELb0ELi2EEENS1_19SingleTileSchedulerILb0ELb0ELb0ELi128EEEEEEEEEvNT_6ParamsE) ;  /* 0xffff284062007950 */ /* 0x000fea0003c3ffff */
        .type           $_ZN7cutlass13device_kernelIN5flash19enable_sm80_to_sm89INS1_16FlashAttnBwdSm80INS1_25CollectiveMainloopBwdSm80ILi2ELi2EN4cute5tupleIJNS5_1CILi128EEES8_NS7_ILi64EEEEEENS_10bfloat16_tEfNS_4arch4Sm80ELb0ELb0ELb1ELb0ELb1ELb0ELb0ELb0ELi2ELi4ELi4ELi4ELb0EEENS1_21CollectiveEpilogueBwdISA_SB_SD_Li256ELb0ELb0ELi2EEENS1_19SingleTileSchedulerILb0ELb0ELb0ELi128EEEEEEEEEvNT_6ParamsE$_ZZN4cute6detail16composition_implINS_5tupleIJNS_1CILi8EEENS3_ILi2EEES5_S5_S4_S5_EEENS2_IJNS3_ILi1EEEiiiNS3_ILi72EEENS3_ILi512EEEEEENS2_IJNS2_IJS5_S5_S5_EEES5_NS2_IJNS3_ILi4EEES5_EEEEEENS2_IJNS2_IJS7_S9_S4_EEENS3_ILi4096EEENS2_IJNS3_ILi16EEENS3_ILi8192EEEEEEEEEEEDaRKT_RKT0_RKT1_RKT2_ENKUlRKT_RKT0_E_clISD_SJ_EEDaSZ_S12_,@function
        .size           $_ZN7cutlass13device_kernelIN5flash19enable_sm80_to_sm89INS1_16FlashAttnBwdSm80INS1_25CollectiveMainloopBwdSm80ILi2ELi2EN4cute5tupleIJNS5_1CILi128EEES8_NS7_ILi64EEEEEENS_10bfloat16_tEfNS_4arch4Sm80ELb0ELb0ELb1ELb0ELb1ELb0ELb0ELb0ELi2ELi4ELi4ELi4ELb0EEENS1_21CollectiveEpilogueBwdISA_SB_SD_Li256ELb0ELb0ELi2EEENS1_19SingleTileSchedulerILb0ELb0ELb0ELi128EEEEEEEEEvNT_6ParamsE$_ZZN4cute6detail16composition_implINS_5tupleIJNS_1CILi8EEENS3_ILi2EEES5_S5_S4_S5_EEENS2_IJNS3_ILi1EEEiiiNS3_ILi72EEENS3_ILi512EEEEEENS2_IJNS2_IJS5_S5_S5_EEES5_NS2_IJNS3_ILi4EEES5_EEEEEENS2_IJNS2_IJS7_S9_S4_EEENS3_ILi4096EEENS2_IJNS3_ILi16EEENS3_ILi8192EEEEEEEEEEEDaRKT_RKT0_RKT1_RKT2_ENKUlRKT_RKT0_E_clISD_SJ_EEDaSZ_S12_,($_ZN7cutlass13device_kernelIN5flash19enable_sm80_to_sm89INS1_16FlashAttnBwdSm80INS1_25CollectiveMainloopBwdSm80ILi2ELi2EN4cute5tupleIJNS5_1CILi128EEES8_NS7_ILi64EEEEEENS_10bfloat16_tEfNS_4arch4Sm80ELb0ELb0ELb1ELb0ELb1ELb0ELb0ELb0ELi2ELi4ELi4ELi4ELb0EEENS1_21CollectiveEpilogueBwdISA_SB_SD_Li256ELb0ELb0ELi2EEENS1_19SingleTileSchedulerILb0ELb0ELb0ELi128EEEEEEEEEvNT_6ParamsE$_ZZN4cute6detail16composition_implINS_5tupleIJNS_1CILi8EEENS3_ILi2EEES5_S5_S4_S5_EEENS2_IJNS3_ILi1EEEiiiNS3_ILi72EEENS3_ILi512EEEEEENS2_IJNS2_IJS5_S5_S5_EEES5_NS3_ILi4EEEEEENS2_IJNS2_IJS7_S9_S4_EEENS3_ILi4096EEENS3_ILi16EEEEEEEEDaRKT_RKT0_RKT1_RKT2_ENKUlRKT_RKT0_E_clISB_SE_EEDaSW_SZ_ - $_ZN7cutlass13device_kernelIN5flash19enable_sm80_to_sm89INS1_16FlashAttnBwdSm80INS1_25CollectiveMainloopBwdSm80ILi2ELi2EN4cute5tupleIJNS5_1CILi128EEES8_NS7_ILi64EEEEEENS_10bfloat16_tEfNS_4arch4Sm80ELb0ELb0ELb1ELb0ELb1ELb0ELb0ELb0ELi2ELi4ELi4ELi4ELb0EEENS1_21CollectiveEpilogueBwdISA_SB_SD_Li256ELb0ELb0ELi2EEENS1_19SingleTileSchedulerILb0ELb0ELb0ELi128EEEEEEEEEvNT_6ParamsE$_ZZN4cute6detail16composition_implINS_5tupleIJNS_1CILi8EEENS3_ILi2EEES5_S5_S4_S5_EEENS2_IJNS3_ILi1EEEiiiNS3_ILi72EEENS3_ILi512EEEEEENS2_IJNS2_IJS5_S5_S5_EEES5_NS2_IJNS3_ILi4EEES5_EEEEEENS2_IJNS2_IJS7_S9_S4_EEENS3_ILi4096EEENS2_IJNS3_ILi16EEENS3_ILi8192EEEEEEEEEEEDaRKT_RKT0_RKT1_RKT2_ENKUlRKT_RKT0_E_clISD_SJ_EEDaSZ_S12_)
$_ZN7cutlass13device_kernelIN5flash19enable_sm80_to_sm89INS1_16FlashAttnBwdSm80INS1_25CollectiveMainloopBwdSm80ILi2ELi2EN4cute5tupleIJNS5_1CILi128EEES8_NS7_ILi64EEEEEENS_10bfloat16_tEfNS_4arch4Sm80ELb0ELb0ELb1ELb0ELb1ELb0ELb0ELb0ELi2ELi4ELi4ELi4ELb0EEENS1_21CollectiveEpilogueBwdISA_SB_SD_Li256ELb0ELb0ELi2EEENS1_19SingleTileSchedulerILb0ELb0ELb0ELi128EEEEEEEEEvNT_6ParamsE$_ZZN4cute6detail16composition_implINS_5tupleIJNS_1CILi8EEENS3_ILi2EEES5_S5_S4_S5_EEENS2_IJNS3_ILi1EEEiiiNS3_ILi72EEENS3_ILi512EEEEEENS2_IJNS2_IJS5_S5_S5_EEES5_NS2_IJNS3_ILi4EEES5_EEEEEENS2_IJNS2_IJS7_S9_S4_EEENS3_ILi4096EEENS2_IJNS3_ILi16EEENS3_ILi8192EEEEEEEEEEEDaRKT_RKT0_RKT1_RKT2_ENKUlRKT_RKT0_E_clISD_SJ_EEDaSZ_S12_:
[----:B------:R-:W-:Y:S01]  /*d7c0*/  IADD3 R2, R1, 0x1680, RZ ;  /* 0x0000168001027810 */ /* 0x000fe20007ffe0ff */
[----:B------:R-:W-:Y:S01]  /*d7d0*/  IMAD.MOV.U32 R3, RZ, RZ, R12 ;  /* 0x000000ffff037224 */ /* 0x000fe200078e000c */
[----:B------:R-:W-:Y:S02]  /*d7e0*/  MOV R102, 0xd810 ;  /* 0x0000d81000667802 */ /* 0x000fe40000000f00 */
[----:B------:R-:W-:Y:S02]  /*d7f0*/  IADD3 R12, R2, c[0x0][0x20], RZ ;  /* 0x00000800020c7a10 */ /* 0x000fe40007ffe0ff */
[----:B------:R-:W-:Y:S05]  /*d800*/  CALL.REL.NOINC `($_ZN7cutlass13device_kernelIN5flash19enable_sm80_to_sm89INS1_16FlashAttnBwdSm80INS1_25CollectiveMainloopBwdSm80ILi2ELi2EN4cute5tupleIJNS5_1CILi128EEES8_NS7_ILi64EEEEEENS_10bfloat16_tEfNS_4arch4Sm80ELb0ELb0ELb1ELb0ELb1ELb0ELb0ELb0ELi2ELi4ELi4ELi4ELb0EEENS1_21CollectiveEpilogueBwdISA_SB_SD_Li256ELb0ELb0ELi2EEENS1_19SingleTileSchedulerILb0ELb0ELb0ELi128EEEEEEEEEvNT_6ParamsE$_ZZN4cute6detail16composition_implINS_5tupleIJNS_1CILi8EEENS3_ILi2EEES5_S5_S4_S5_EEENS2_IJNS3_ILi1EEEiiiNS3_ILi72EEENS3_ILi512EEEEEENS2_IJNS3_ILi4EEES5_EEENS2_IJNS3_ILi16EEENS3_ILi8192EEEEEEEEDaRKT_RKT0_RKT1_RKT2_ENKUlRKT_RKT0_E_clISB_SD_EEDaSU_SX_) ;  /* 0x000003a000007944 */ /* 0x000fea0003c00000 */
[----:B------:R-:W-:Y:S02]  /*d810*/  MOV R6, 0xd830 ;  /* 0x0000d83000067802 */ /* 0x000fe40000000f00 */
[----:B-1---5:R-:W-:Y:S05]  /*d820*/  CALL.REL.NOINC `($_ZN7cutlass13device_kernelIN5flash19enable_sm80_to_sm89INS1_16FlashAttnBwdSm80INS1_25CollectiveMainloopBwdSm80ILi2ELi2EN4cute5tupleIJNS5_1CILi128EEES8_NS7_ILi64EEEEEENS_10bfloat16_tEfNS_4arch4Sm80ELb0ELb0ELb1ELb0ELb1ELb0ELb0ELb0ELi2ELi4ELi4ELi4ELb0EEENS1_21CollectiveEpilogueBwdISA_SB_SD_Li256ELb0ELb0ELi2EEENS1_19SingleTileSchedulerILb0ELb0ELb0ELi128EEEEEEEEEvNT_6ParamsE$_ZN4cute3eso3ESOILb0ELb1EJNS_5tupleIJiiEEENS_1CILi8192EEEEEC2ERKS3_RKS5_) ;  /* 0xffff96c000007944 */ /* 0x022fea0003c3ffff */
[----:B-1----:R1:W5:Y:S01]  /*d830*/  LDL.64 R2, [R1+0x1680] ;  /* 0x0016800001027983 */ /* 0x0023620000100a00 */
[----:B------:R-:W-:-:S03]  /*d840*/  MOV R8, 0xd860 ;  /* 0x0000d86000087802 */ /* 0x000fc60000000f00 */
[----:B-1---5:R-:W-:Y:S05]  /*d850*/  CALL.REL.NOINC `($_ZN7cutlass13device_kernelIN5flash19enable_sm80_to_sm89INS1_16FlashAttnBwdSm80INS1_25CollectiveMainloopBwdSm80ILi2ELi2EN4cute5tupleIJNS5_1CILi128EEES8_NS7_ILi64EEEEEENS_10bfloat16_tEfNS_4arch4Sm80ELb0ELb0ELb1ELb0ELb1ELb0ELb0ELb0ELi2ELi4ELi4ELi4ELb0EEENS1_21CollectiveEpilogueBwdISA_SB_SD_Li256ELb0ELb0ELi2EEENS1_19SingleTileSchedulerILb0ELb0ELb0ELi128EEEEEEEEEvNT_6ParamsE$_ZN4cute5tupleIJNS0_IJNS0_IJNS_1CILi2EEES2_EEES2_EEENS0_IJNS0_IJiiEEENS1_ILi8192EEEEEEEEC2ERKS4_RKS7_) ;  /* 0xffffcd1000007944 */ /* 0x022fea0003c3ffff */
[----:B-1----:R1:W5:Y:S01]  /*d860*/  LDL.64 R2, [R1+0x1680] ;  /* 0x0016800001027983 */ /* 0x0023620000100a00 */
[----:B------:R-:W-:-:S04]  /*d870*/  MOV R99, 0x0 ;  /* 0x0000000000637802 */ /* 0x000fc80000000f00 */
[----:B------:R-:W-:Y:S05]  /*d880*/  RET.REL.NODEC R98 `(_ZN7cutlass13device_kernelIN5flash19enable_sm80_to_sm89INS1_16FlashAttnBwdSm80INS1_25CollectiveMainloopBwdSm80ILi2ELi2EN4cute5tupleIJNS5_1CILi128EEES8_NS7_ILi64EEEEEENS_10bfloat16_tEfNS_4arch4Sm80ELb0ELb0ELb1ELb0ELb1ELb0ELb0ELb0ELi2ELi4ELi4ELi4ELb0EEENS1_21CollectiveEpilogueBwdISA_SB_SD_Li256ELb0ELb0ELi2EEENS1_19SingleTileSchedulerILb0ELb0ELb0ELi128EEEEEEEEEvNT_6ParamsE) ;  /* 0xffff277062007950 */ /* 0x000fea0003c3ffff */
        .type           $_ZN7cutlass13device_kernelIN5flash19enable_sm80_to_sm89INS1_16FlashAttnBwdSm80INS1_25CollectiveMainloopBwdSm80ILi2ELi2EN4cute5tupleIJNS5_1CILi128EEES8_NS7_ILi64EEEEEENS_10bfloat16_tEfNS_4arch4Sm80ELb0ELb0ELb1ELb0ELb1ELb0ELb0ELb0ELi2ELi4ELi4ELi4ELb0EEENS1_21CollectiveEpilogueBwdISA_SB_SD_Li256ELb0ELb0ELi2EEENS1_19SingleTileSchedulerILb0ELb0ELb0ELi128EEEEEEEEEvNT_6ParamsE$_ZZN4cute6detail16composition_implINS_5tupleIJNS_1CILi8EEENS3_ILi2EEES5_S5_S4_S5_EEENS2_IJNS3_ILi1EEEiiiNS3_ILi72EEENS3_ILi512EEEEEENS2_IJNS2_IJS5_S5_S5_EEES5_NS3_ILi4EEEEEENS2_IJNS2_IJS7_S9_S4_EEENS3_ILi4096EEENS3_ILi16EEEEEEEEDaRKT_RKT0_RKT1_RKT2_ENKUlRKT_RKT0_E_clISB_SE_EEDaSW_SZ_,@function
        .size           $_ZN7cutlass13device_kernelIN5flash19enable_sm80_to_sm89INS1_16FlashAttnBwdSm80INS1_25CollectiveMainloopBwdSm80ILi2ELi2EN4cute5tupleIJNS5_1CILi128EEES8_NS7_ILi64EEEEEENS_10bfloat16_tEfNS_4arch4Sm80ELb0ELb0ELb1ELb0ELb1ELb0ELb0ELb0ELi2ELi4ELi4ELi4ELb0EEENS1_21CollectiveEpilogueBwdISA_SB_SD_Li256ELb0ELb0ELi2EEENS1_19SingleTileSchedulerILb0ELb0ELb0ELi128EEEEEEEEEvNT_6ParamsE$_ZZN4cute6detail16composition_implINS_5tupleIJNS_1CILi8EEENS3_ILi2EEES5_S5_S4_S5_EEENS2_IJNS3_ILi1EEEiiiNS3_ILi72EEENS3_ILi512EEEEEENS2_IJNS2_IJS5_S5_S5_EEES5_NS3_ILi4EEEEEENS2_IJNS2_IJS7_S9_S4_EEENS3_ILi4096EEENS3_ILi16EEEEEEEEDaRKT_RKT0_RKT1_RKT2_ENKUlRKT_RKT0_E_clISB_SE_EEDaSW_SZ_,($_ZN7cutlass13device_kernelIN5flash19enable_sm80_to_sm89INS1_16FlashAttnBwdSm80INS1_25CollectiveMainloopBwdSm80ILi2ELi2EN4cute5tupleIJNS5_1CILi128EEES8_NS7_ILi64EEEEEENS_10bfloat16_tEfNS_4arch4Sm80ELb0ELb0ELb1ELb0ELb1ELb0ELb0ELb0ELi2ELi4ELi4ELi4ELb0EEENS1_21CollectiveEpilogueBwdISA_SB_SD_Li256ELb0ELb0ELi2EEENS1_19SingleTileSchedulerILb0ELb0ELb0ELi128EEEEEEEEEvNT_6ParamsE$_ZZN4cute6detail16composition_implINS_5tupleIJNS_1CILi8EEENS3_ILi2EEES5_S5_S4_S5_EEENS2_IJNS3_ILi1EEEiiiNS3_ILi72EEENS3_ILi512EEEEEENS2_IJNS2_IJS5_S5_S5_EEES5_NS3_ILi4EEEEEENS2_IJNS2_IJS7_S9_S4_EEENS3_ILi4096EEENS3_ILi16EEEEEEEEDaRKT_RKT0_RKT1_RKT2_ENKUlRKT_RKT0_E_clISC_SG_EEDaSW_SZ_ - $_ZN7cutlass13device_kernelIN5flash19enable_sm80_to_sm89INS1_16FlashAttnBwdSm80INS1_25CollectiveMainloopBwdSm80ILi2ELi2EN4cute5tupleIJNS5_1CILi128EEES8_NS7_ILi64EEEEEENS_10bfloat16_tEfNS_4arch4Sm80ELb0ELb0ELb1ELb0ELb1ELb0ELb0ELb0ELi2ELi4ELi4ELi4ELb0EEENS1_21CollectiveEpilogueBwdISA_SB_SD_Li256ELb0ELb0ELi2EEENS1_19SingleTileSchedulerILb0ELb0ELb0ELi128EEEEEEEEEvNT_6ParamsE$_ZZN4cute6detail16composition_implINS_5tupleIJNS_1CILi8EEENS3_ILi2EEES5_S5_S4_S5_EEENS2_IJNS3_ILi1EEEiiiNS3_ILi72EEENS3_ILi512EEEEEENS2_IJNS2_IJS5_S5_S5_EEES5_NS3_ILi4EEEEEENS2_IJNS2_IJS7_S9_S4_EEENS3_ILi4096EEENS3_ILi16EEEEEEEEDaRKT_RKT0_RKT1_RKT2_ENKUlRKT_RKT0_E_clISB_SE_EEDaSW_SZ_)
$_ZN7cutlass13device_kernelIN5flash19enable_sm80_to_sm89INS1_16FlashAttnBwdSm80INS1_25CollectiveMainloopBwdSm80ILi2ELi2EN4cute5tupleIJNS5_1CILi128EEES8_NS7_ILi64EEEEEENS_10bfloat16_tEfNS_4arch4Sm80ELb0ELb0ELb1ELb0ELb1ELb0ELb0ELb0ELi2ELi4ELi4ELi4ELb0EEENS1_21CollectiveEpilogueBwdISA_SB_SD_Li256ELb0ELb0ELi2EEENS1_19SingleTileSchedulerILb0ELb0ELb0ELi128EEEEEEEEEvNT_6ParamsE$_ZZN4cute6detail16composition_implINS_5tupleIJNS_1CILi8EEENS3_ILi2EEES5_S5_S4_S5_EEENS2_IJNS3_ILi1EEEiiiNS3_ILi72EEENS3_ILi512EEEEEENS2_IJNS2_IJS5_S5_S5_EEES5_NS3_ILi4EEEEEENS2_IJNS2_IJS7_S9_S4_EEENS3_ILi4096EEENS3_ILi16EEEEEEEEDaRKT_RKT0_RKT1_RKT2_ENKUlRKT_RKT0_E_clISB_SE_EEDaSW_SZ_:
[----:B------:R-:W-:Y:S01]  /*d890*/  IADD3 R39, R1, 0x1380, RZ ;  /* 0x0000138001277810 */ /* 0x000fe20007ffe0ff */
[----:B------:R-:W-:Y:S01]  /*d8a0*/  IMAD.MOV.U32 R4, RZ, RZ, R68 ;  /* 0x000000ffff047224 */ /* 0x000fe200078e0044 */
[----:B------:R-:W-:Y:S02]  /*d8b0*/  MOV R10, 0xd8f0 ;  /* 0x0000d8f0000a7802 */ /* 0x000fe40000000f00 */
[----:B------:R-:W-:-:S04]  /*d8c0*/  IADD3 R39, R39, c[0x0][0x20], RZ ;  /* 0x0000080027277a10 */ /* 0x000fc80007ffe0ff */
[----:B------:R-:W-:Y:S02]  /*d8d0*/  IADD3 R69, R39, 0x4, RZ ;  /* 0x0000000427457810 */ /* 0x000fe40007ffe0ff */
[----:B------:R-:W-:Y:S05]  /*d8e0*/  CALL.REL.NOINC `($_ZN7cutlass13device_kernelIN5flash19enable_sm80_to_sm89INS1_16FlashAttnBwdSm80INS1_25CollectiveMainloopBwdSm80ILi2ELi2EN4cute5tupleIJNS5_1CILi128EEES8_NS7_ILi64EEEEEENS_10bfloat16_tEfNS_4arch4Sm80ELb0ELb0ELb1ELb0ELb1ELb0ELb0ELb0ELi2ELi4ELi4ELi4ELb0EEENS1_21CollectiveEpilogueBwdISA_SB_SD_Li256ELb0ELb0ELi2EEENS1_19SingleTileSchedulerILb0ELb0ELb0ELi128EEEEEEEEEvNT_6ParamsE$_ZZN4cute6detail16composition_implINS_5tupleIJNS_1CILi8EEENS3_ILi2EEES5_S5_S4_S5_EEENS2_IJNS3_ILi1EEEiiiNS3_ILi72EEENS3_ILi512EEEEEENS2_IJS5_S5_S5_EEENS2_IJS7_S9_S4_EEEEEDaRKT_RKT0_RKT1_RKT2_ENKUlRKT_RKT0_E_clIS5_S4_EEDaSR_SU_) ;  /* 0x0000076000007944 */ /* 0x000fea0003c00000 */
[----:B-----5:R-:W-:Y:S01]  /*d8f0*/  MOV R3, R2 ;  /* 0x0000000200037202 */ /* 0x020fe20000000f00 */
[----:B------:R-:W-:Y:S01]  /*d900*/  IMAD.MOV.U32 R95, RZ, RZ, R69 ;  /* 0x000000ffff5f7224 */ /* 0x000fe200078e0045 */
[----:B------:R-:W-:Y:S02]  /*d910*/  MOV R2, 0xd930 ;  /* 0x0000d93000027802 */ /* 0x000fe40000000f00 */
[----:B-1----:R-:W-:Y:S05]  /*d920*/  CALL.REL.NOINC `($_ZN7cutlass13device_kernelIN5flash19enable_sm80_to_sm89INS1_16FlashAttnBwdSm80INS1_25CollectiveMainloopBwdSm80ILi2ELi2EN4cute5tupleIJNS5_1CILi128EEES8_NS7_ILi64EEEEEENS_10bfloat16_tEfNS_4arch4Sm80ELb0ELb0ELb1ELb0ELb1ELb0ELb0ELb0ELi2ELi4ELi4ELi4ELb0EEENS1_21CollectiveEpilogueBwdISA_SB_SD_Li256ELb0ELb0ELi2EEENS1_19SingleTileSchedulerILb0ELb0ELb0ELi128EEEEEEEEEvNT_6ParamsE$_ZN4cute3eso3ESOILb1ELb0EJNS_1CILi1EEENS2_ILi512EEEiEEC2ERKS3_RKS4_RKi) ;  /* 0xffff9ee000007944 */ /* 0x002fea0003c3ffff */
[----:B------:R2:W5:Y:S01]  /*d930*/  LDL R2, [R1+0x1384] ;  /* 0x0013840001027983 */ /* 0x0005620000100800 */
[----:B------:R-:W-:Y:S02]  /*d940*/  MOV R94, R39 ;  /* 0x00000027005e7202 */ /* 0x000fe40000000f00 */
[----:B------:R-:W-:Y:S02]  /*d950*/  MOV R6, 0xd970 ;  /* 0x0000d97000067802 */ /* 0x000fe40000000f00 */
[----:B-12--5:R-:W-:Y:S05]  /*d960*/  CALL.REL.NOINC `($_ZN7cutlass13device_kernelIN5flash19enable_sm80_to_sm89INS1_16FlashAttnBwdSm80INS1_25CollectiveMainloopBwdSm80ILi2ELi2EN4cute5tupleIJNS5_1CILi128EEES8_NS7_ILi64EEEEEENS_10bfloat16_tEfNS_4arch4Sm80ELb0ELb0ELb1ELb0ELb1ELb0ELb0ELb0ELi2ELi4ELi4ELi4ELb0EEENS1_21CollectiveEpilogueBwdISA_SB_SD_Li256ELb0ELb0ELi2EEENS1_19SingleTileSchedulerILb0ELb0ELb0ELi128EEEEEEEEEvNT_6ParamsE$_ZN4cute5tupleIJNS0_IJNS_1CILi2EEES2_S2_EEENS0_IJNS1_ILi1EEENS1_ILi512EEEiEEEEEC2ERKS3_RKS6_) ;  /* 0xffffd13000007944 */ /* 0x026fea0003c3ffff */
[----:B------:R1:W5:Y:S01]  /*d970*/  LDL R39, [R1+0x1380] ;  /* 0x0013800001277983 */ /* 0x0003620000100800 */
[----:B------:R-:W-:-:S04]  /*d980*/  MOV R73, 0x0 ;  /* 0x0000000000497802 */ /* 0x000fc80000000f00 */
[----:B------:R-:W-:Y:S05]  /*d990*/  RET.REL.NODEC R72 `(_ZN7cutlass13device_kernelIN5flash19enable_sm80_to_sm89INS1_16FlashAttnBwdSm80INS1_25CollectiveMainloopBwdSm80ILi2ELi2EN4cute5tupleIJNS5_1CILi128EEES8_NS7_ILi64EEEEEENS_10bfloat16_tEfNS_4arch4Sm80ELb0ELb0ELb1ELb0ELb1ELb0ELb0ELb0ELi2ELi4ELi4ELi4ELb0EEENS1_21CollectiveEpilogueBwdISA_SB_SD_Li256ELb0ELb0ELi2EEENS1_19SingleTileSchedulerILb0ELb0ELb0ELi128EEEEEEEEEvNT_6ParamsE) ;  /* 0xffff266048007950 */ /* 0x000fea0003c3ffff */
        .type           $_ZN7cutlass13device_kernelIN5flash19enable_sm80_to_sm89INS1_16FlashAttnBwdSm80INS1_25CollectiveMainloopBwdSm80ILi2ELi2EN4cute5tupleIJNS5_1CILi128EEES8_NS7_ILi64EEEEEENS_10bfloat16_tEfNS_4arch4Sm80ELb0ELb0ELb1ELb0ELb1ELb0ELb0ELb0ELi2ELi4ELi4ELi4ELb0EEENS1_21CollectiveEpilogueBwdISA_SB_SD_Li256ELb0ELb0ELi2EEENS1_19SingleTileSchedulerILb0ELb0ELb0ELi128EEEEEEEEEvNT_6ParamsE$_ZZN4cute6detail16composition_implINS_5tupleIJNS_1CILi8EEENS3_ILi2EEES5_S5_S4_S5_EEENS2_IJNS3_ILi1EEEiiiNS3_ILi72EEENS3_ILi512EEEEEENS2_IJNS2_IJS5_S5_S5_EEES5_NS3_ILi4EEEEEENS2_IJNS2_IJS7_S9_S4_EEENS3_ILi4096EEENS3_ILi16EEEEEEEEDaRKT_RKT0_RKT1_RKT2_ENKUlRKT_RKT0_E_clISC_SG_EEDaSW_SZ_,@function
        .size           $_ZN7cutlass13device_kernelIN5flash19enable_sm80_to_sm89INS1_16FlashAttnBwdSm80INS1_25CollectiveMainloopBwdSm80ILi2ELi2EN4cute5tupleIJNS5_1CILi128EEES8_NS7_ILi64EEEEEENS_10bfloat16_tEfNS_4arch4Sm80ELb0ELb0ELb1ELb0ELb1ELb0ELb0ELb0ELi2ELi4ELi4ELi4ELb0EEENS1_21CollectiveEpilogueBwdISA_SB_SD_Li256ELb0ELb0ELi2EEENS1_19SingleTileSchedulerILb0ELb0ELb0ELi128EEEEEEEEEvNT_6ParamsE$_ZZN4cute6detail16composition_implINS_5tupleIJNS_1CILi8EEENS3_ILi2EEES5_S5_S4_S5_EEENS2_IJNS3_ILi1EEEiiiNS3_ILi72EEENS3_ILi512EEEEEENS2_IJNS2_IJS5_S5_S5_EEES5_NS3_ILi4EEEEEENS2_IJNS2_IJS7_S9_S4_EEENS3_ILi4096EEENS3_ILi16EEEEEEEEDaRKT_RKT0_RKT1_RKT2_ENKUlRKT_RKT0_E_clISC_SG_EEDaSW_SZ_,($_ZN7cutlass13device_kernelIN5flash19enable_sm80_to_sm89INS1_16FlashAttnBwdSm80INS1_25CollectiveMainloopBwdSm80ILi2ELi2EN4cute5tupleIJNS5_1CILi128EEES8_NS7_ILi64EEEEEENS_10bfloat16_tEfNS_4arch4Sm80ELb0ELb0ELb1ELb0ELb1ELb0ELb0ELb0ELi2ELi4ELi4ELi4ELb0EEENS1_21CollectiveEpilogueBwdISA_SB_SD_Li256ELb0ELb0ELi2EEENS1_19SingleTileSchedulerILb0ELb0ELb0ELi128EEEEEEEEEvNT_6ParamsE$_ZZN4cute6detail16composition_implINS_5tupleIJNS_1CILi8EEENS3_ILi2EEES5_S5_S4_S5_EEENS2_IJNS3_ILi1EEEiiiNS3_ILi72EEENS3_ILi512EEEEEENS2_IJNS3_ILi4EEES5_EEENS2_IJNS3_ILi16EEENS3_ILi8192EEEEEEEEDaRKT_RKT0_RKT1_RKT2_ENKUlRKT_RKT0_E_clISB_SD_EEDaSU_SX_ - $_ZN7cutlass13device_kernelIN5flash19enable_sm80_to_sm89INS1_16FlashAttnBwdSm80INS1_25CollectiveMainloopBwdSm80ILi2ELi2EN4cute5tupleIJNS5_1CILi128EEES8_NS7_ILi64EEEEEENS_10bfloat16_tEfNS_4arch4Sm80ELb0ELb0ELb1ELb0ELb1ELb0ELb0ELb0ELi2ELi4ELi4ELi4ELb0EEENS1_21CollectiveEpilogueBwdISA_SB_SD_Li256ELb0ELb0ELi2EEENS1_19SingleTileSchedulerILb0ELb0ELb0ELi128EEEEEEEEEvNT_6ParamsE$_ZZN4cute6detail16composition_implINS_5tupleIJNS_1CILi8EEENS3_ILi2EEES5_S5_S4_S5_EEENS2_IJNS3_ILi1EEEiiiNS3_ILi72EEENS3_ILi512EEEEEENS2_IJNS2_IJS5_S5_S5_EEES5_NS3_ILi4EEEEEENS2_IJNS2_IJS7_S9_S4_EEENS3_ILi4096EEENS3_ILi16EEEEEEEEDaRKT_RKT0_RKT1_RKT2_ENKUlRKT_RKT0_E_clISC_SG_EEDaSW_SZ_)
$_ZN7cutlass13device_kernelIN5flash19enable_sm80_to_sm89INS1_16FlashAttnBwdSm80INS1_25CollectiveMainloopBwdSm80ILi2ELi2EN4cute5tupleIJNS5_1CILi128EEES8_NS7_ILi64EEEEEENS_10bfloat16_tEfNS_4arch4Sm80ELb0ELb0ELb1ELb0ELb1ELb0ELb0ELb0ELi2ELi4ELi4ELi4ELb0EEENS1_21CollectiveEpilogueBwdISA_SB_SD_Li256ELb0ELb0ELi2EEENS1_19SingleTileSchedulerILb0ELb0ELb0ELi128EEEEEEEEEvNT_6ParamsE$_ZZN4cute6detail16composition_implINS_5tupleIJNS_1CILi8EEENS3_ILi2EEES5_S5_S4_S5_EEENS2_IJNS3_ILi1EEEiiiNS3_ILi72EEENS3_ILi512EEEEEENS2_IJNS2_IJS5_S5_S5_EEES5_NS3_ILi4EEEEEENS2_IJNS2_IJS7_S9_S4_EEENS3_ILi4096EEENS3_ILi16EEEEEEEEDaRKT_RKT0_RKT1_RKT2_ENKUlRKT_RKT0_E_clISC_SG_EEDaSW_SZ_:
        /* <DEDUP_REMOVED lines=33> */
        .type           $_ZN7cutlass13device_kernelIN5flash19enable_sm80_to_sm89INS1_16FlashAttnBwdSm80INS1_25CollectiveMainloopBwdSm80ILi2ELi2EN4cute5tupleIJNS5_1CILi128EEES8_NS7_ILi64EEEEEENS_10bfloat16_tEfNS_4arch4Sm80ELb0ELb0ELb1ELb0ELb1ELb0ELb0ELb0ELi2ELi4ELi4ELi4ELb0EEENS1_21CollectiveEpilogueBwdISA_SB_SD_Li256ELb0ELb0ELi2EEENS1_19SingleTileSchedulerILb0ELb0ELb0ELi128EEEEEEEEEvNT_6ParamsE$_ZZN4cute6detail16composition_implINS_5tupleIJNS_1CILi8EEENS3_ILi2EEES5_S5_S4_S5_EEENS2_IJNS3_ILi1EEEiiiNS3_ILi72EEENS3_ILi512EEEEEENS2_IJNS3_ILi4EEES5_EEENS2_IJNS3_ILi16EEENS3_ILi8192EEEEEEEEDaRKT_RKT0_RKT1_RKT2_ENKUlRKT_RKT0_E_clISB_SD_EEDaSU_SX_,@function
        .size           $_ZN7cutlass13device_kernelIN5flash19enable_sm80_to_sm89INS1_16FlashAttnBwdSm80INS1_25CollectiveMainloopBwdSm80ILi2ELi2EN4cute5tupleIJNS5_1CILi128EEES8_NS7_ILi64EEEEEENS_10bfloat16_tEfNS_4arch4Sm80ELb0ELb0ELb1ELb0ELb1ELb0ELb0ELb0ELi2ELi4ELi4ELi4ELb0EEENS1_21CollectiveEpilogueBwdISA_SB_SD_Li256ELb0ELb0ELi2EEENS1_19SingleTileSchedulerILb0ELb0ELb0ELi128EEEEEEEEEvNT_6ParamsE$_ZZN4cute6detail16composition_implINS_5tupleIJNS_1CILi8EEENS3_ILi2EEES5_S5_S4_S5_EEENS2_IJNS3_ILi1EEEiiiNS3_ILi72EEENS3_ILi512EEEEEENS2_IJNS3_ILi4EEES5_EEENS2_IJNS3_ILi16EEENS3_ILi8192EEEEEEEEDaRKT_RKT0_RKT1_RKT2_ENKUlRKT_RKT0_E_clISB_SD_EEDaSU_SX_,($_ZN7cutlass13device_kernelIN5flash19enable_sm80_to_sm89INS1_16FlashAttnBwdSm80INS1_25CollectiveMainloopBwdSm80ILi2ELi2EN4cute5tupleIJNS5_1CILi128EEES8_NS7_ILi64EEEEEENS_10bfloat16_tEfNS_4arch4Sm80ELb0ELb0ELb1ELb0ELb1ELb0ELb0ELb0ELi2ELi4ELi4ELi4ELb0EEENS1_21CollectiveEpilogueBwdISA_SB_SD_Li256ELb0ELb0ELi2EEENS1_19SingleTileSchedulerILb0ELb0ELb0ELi128EEEEEEEEEvNT_6ParamsE$_ZZN4cute6detail16composition_implINS_5tupleIJNS_1CILi8EEENS3_ILi2EEES5_S5_S4_S5_EEENS2_IJNS3_ILi1EEEiiiNS3_ILi72EEENS3_ILi512EEEEEENS2_IJS5_S5_EEENS2_IJS7_S4_EEEEEDaRKT_RKT0_RKT1_RKT2_ENKUlRKT_RKT0_E_clIS5_S4_EEDaSR_SU_ - $_ZN7cutlass13device_kernelIN5flash19enable_sm80_to_sm89INS1_16FlashAttnBwdSm80INS1_25CollectiveMainloopBwdSm80ILi2ELi2EN4cute5tupleIJNS5_1CILi128EEES8_NS7_ILi64EEEEEENS_10bfloat16_tEfNS_4arch4Sm80ELb0ELb0ELb1ELb0ELb1ELb0ELb0ELb0ELi2ELi4ELi4ELi4ELb0EEENS1_21CollectiveEpilogueBwdISA_SB_SD_Li256ELb0ELb0ELi2EEENS1_19SingleTileSchedulerILb0ELb0ELb0ELi128EEEEEEEEEvNT_6ParamsE$_ZZN4cute6detail16composition_implINS_5tupleIJNS_1CILi8EEENS3_ILi2EEES5_S5_S4_S5_EEENS2_IJNS3_ILi1EEEiiiNS3_ILi72EEENS3_ILi512EEEEEENS2_IJNS3_ILi4EEES5_EEENS2_IJNS3_ILi16EEENS3_ILi8192EEEEEEEEDaRKT_RKT0_RKT1_RKT2_ENKUlRKT_RKT0_E_clISB_SD_EEDaSU_SX_)
$_ZN7cutlass13device_kernelIN5flash19enable_sm80_to_sm89INS1_16FlashAttnBwdSm80INS1_25CollectiveMainloopBwdSm80ILi2ELi2EN4cute5tupleIJNS5_1CILi128EEES8_NS7_ILi64EEEEEENS_10bfloat16_tEfNS_4arch4Sm80ELb0ELb0ELb1ELb0ELb1ELb0ELb0ELb0ELi2ELi4ELi4ELi4ELb0EEENS1_21CollectiveEpilogueBwdISA_SB_SD_Li256ELb0ELb0ELi2EEENS1_19SingleTileSchedulerILb0ELb0ELb0ELi128EEEEEEEEEvNT_6ParamsE$_ZZN4cute6detail16composition_implINS_5tupleIJNS_1CILi8EEENS3_ILi2EEES5_S5_S4_S5_EEENS2_IJNS3_ILi1EEEiiiNS3_ILi72EEENS3_ILi512EEEEEENS2_IJNS3_ILi4EEES5_EEENS2_IJNS3_ILi16EEENS3_ILi8192EEEEEEEEDaRKT_RKT0_RKT1_RKT2_ENKUlRKT_RKT0_E_clISB_SD_EEDaSU_SX_:
        /* <DEDUP_REMOVED lines=35> */
        .type           $_ZN7cutlass13device_kernelIN5flash19enable_sm80_to_sm89INS1_16FlashAttnBwdSm80INS1_25CollectiveMainloopBwdSm80ILi2ELi2EN4cute5tupleIJNS5_1CILi128EEES8_NS7_ILi64EEEEEENS_10bfloat16_tEfNS_4arch4Sm80ELb0ELb0ELb1ELb0ELb1ELb0ELb0ELb0ELi2ELi4ELi4ELi4ELb0EEENS1_21CollectiveEpilogueBwdISA_SB_SD_Li256ELb0ELb0ELi2EEENS1_19SingleTileSchedulerILb0ELb0ELb0ELi128EEEEEEEEEvNT_6ParamsE$_ZZN4cute6detail16composition_implINS_5tupleIJNS_1CILi8EEENS3_ILi2EEES5_S5_S4_S5_EEENS2_IJNS3_ILi1EEEiiiNS3_ILi72EEENS3_ILi512EEEEEENS2_IJS5_S5_EEENS2_IJS7_S4_EEEEEDaRKT_RKT0_RKT1_RKT2_ENKUlRKT_RKT0_E_clIS5_S4_EEDaSR_SU_,@function
        .size           $_ZN7cutlass13device_kernelIN5flash19enable_sm80_to_sm89INS1_16FlashAttnBwdSm80INS1_25CollectiveMainloopBwdSm80ILi2ELi2EN4cute5tupleIJNS5_1CILi128EEES8_NS7_ILi64EEEEEENS_10bfloat16_tEfNS_4arch4Sm80ELb0ELb0ELb1ELb0ELb1ELb0ELb0ELb0ELi2ELi4ELi4ELi4ELb0EEENS1_21CollectiveEpilogueBwdISA_SB_SD_Li256ELb0ELb0ELi2EEENS1_19SingleTileSchedulerILb0ELb0ELb0ELi128EEEEEEEEEvNT_6ParamsE$_ZZN4cute6detail16composition_implINS_5tupleIJNS_1CILi8EEENS3_ILi2EEES5_S5_S4_S5_EEENS2_IJNS3_ILi1EEEiiiNS3_ILi72EEENS3_ILi512EEEEEENS2_IJS5_S5_EEENS2_IJS7_S4_EEEEEDaRKT_RKT0_RKT1_RKT2_ENKUlRKT_RKT0_E_clIS5_S4_EEDaSR_SU_,($_ZN7cutlass13device_kernelIN5flash19enable_sm80_to_sm89INS1_16FlashAttnBwdSm80INS1_25CollectiveMainloopBwdSm80ILi2ELi2EN4cute5tupleIJNS5_1CILi128EEES8_NS7_ILi64EEEEEENS_10bfloat16_tEfNS_4arch4Sm80ELb0ELb0ELb1ELb0ELb1ELb0ELb0ELb0ELi2ELi4ELi4ELi4ELb0EEENS1_21CollectiveEpilogueBwdISA_SB_SD_Li256ELb0ELb0ELi2EEENS1_19SingleTileSchedulerILb0ELb0ELb0ELi128EEEEEEEEEvNT_6ParamsE$_ZZN4cute6detail16composition_implINS_5tupleIJNS_1CILi8EEENS3_ILi2EEES5_S5_S4_S5_EEENS2_IJNS3_ILi1EEEiiiNS3_ILi72EEENS3_ILi512EEEEEENS2_IJS5_S5_S5_EEENS2_IJS7_S9_S4_EEEEEDaRKT_RKT0_RKT1_RKT2_ENKUlRKT_RKT0_E_clIS5_S4_EEDaSR_SU_ - $_ZN7cutlass13device_kernelIN5flash19enable_sm80_to_sm89INS1_16FlashAttnBwdSm80INS1_25CollectiveMainloopBwdSm80ILi2ELi2EN4cute5tupleIJNS5_1CILi128EEES8_NS7_ILi64EEEEEENS_10bfloat16_tEfNS_4arch4Sm80ELb0ELb0ELb1ELb0ELb1ELb0ELb0ELb0ELi2ELi4ELi4ELi4ELb0EEENS1_21CollectiveEpilogueBwdISA_SB_SD_Li256ELb0ELb0ELi2EEENS1_19SingleTileSchedulerILb0ELb0ELb0ELi128EEEEEEEEEvNT_6ParamsE$_ZZN4cute6detail16composition_implINS_5tupleIJNS_1CILi8EEENS3_ILi2EEES5_S5_S4_S5_EEENS2_IJNS3_ILi1EEEiiiNS3_ILi72EEENS3_ILi512EEEEEENS2_IJS5_S5_EEENS2_IJS7_S4_EEEEEDaRKT_RKT0_RKT1_RKT2_ENKUlRKT_RKT0_E_clIS5_S4_EEDaSR_SU_)
$_ZN7cutlass13device_kernelIN5flash19enable_sm80_to_sm89INS1_16FlashAttnBwdSm80INS1_25CollectiveMainloopBwdSm80ILi2ELi2EN4cute5tupleIJNS5_1CILi128EEES8_NS7_ILi64EEEEEENS_10bfloat16_tEfNS_4arch4Sm80ELb0ELb0ELb1ELb0ELb1ELb0ELb0ELb0ELi2ELi4ELi4ELi4ELb0EEENS1_21CollectiveEpilogueBwdISA_SB_SD_Li256ELb0ELb0ELi2EEENS1_19SingleTileSchedulerILb0ELb0ELb0ELi128EEEEEEEEEvNT_6ParamsE$_ZZN4cute6detail16composition_implINS_5tupleIJNS_1CILi8EEENS3_ILi2EEES5_S5_S4_S5_EEENS2_IJNS3_ILi1EEEiiiNS3_ILi72EEENS3_ILi512EEEEEENS2_IJS5_S5_EEENS2_IJS7_S4_EEEEEDaRKT_RKT0_RKT1_RKT2_ENKUlRKT_RKT0_E_clIS5_S4_EEDaSR_SU_:
        /* <DEDUP_REMOVED lines=15> */
[----:B-1---5:R-:W-:Y:S05]  /*ded0*/  CALL.REL.NOINC `($_ZN7cutlass13device_kernelIN5flash19enable_sm80_to_sm89INS1_16FlashAttnBwdSm80INS1_25CollectiveMainloopBwdSm80ILi2ELi2EN4cute5tupleIJNS5_1CILi128EEES8_NS7_ILi64EEEEEENS_10bfloat16_tEfNS_4arch4Sm80ELb0ELb0ELb1ELb0ELb1ELb0ELb0ELb0ELi2ELi4ELi4ELi4ELb0EEENS1_21CollectiveEpilogueBwdISA_SB_SD_Li256ELb0ELb0ELi2EEENS1_19SingleTileSchedulerILb0ELb0ELb0ELi128EEEEEEEEEvNT_6ParamsE$_ZZN4cute6detail16composition_implINS_5tupleIJNS_1CILi8EEENS3_ILi2EEES5_S5_S4_S5_EEENS2_IJNS3_ILi1EEEiiiNS3_ILi72EEENS3_ILi512EEEEEES5_S4_EEDaRKT_RKT0_RKT1_RKT2_ENKUlRKT_T0_E_clINS2_IJNS2_IJEEEST_S5_S7_EEENS_17integral_constantIiLi1EEEEEDaSP_SQ_) ;  /* 0x0000065000007944 */ /* 0x022fea0003c00000 */
[----:B-----5:R2:W-:Y:S01]  /*dee0*/  STL [R1+0x13b0], R2 ;  /* 0x0013b00201007387 */ /* 0x0205e20000100800 */
[----:B------:R-:W-:Y:S02]  /*def0*/  IADD3 R3, R5, 0x28, RZ ;  /* 0x0000002805037810 */ /* 0x000fe40007ffe0ff */
[----:B------:R-:W-:Y:S01]  /*df00*/  MOV R6, 0xdf30 ;  /* 0x0000df3000067802 */ /* 0x000fe20000000f00 */
[----:B------:R2:W-:Y:S04]  /*df10*/  STL.64 [R1+0x13a8], R74 ;  /* 0x0013a84a01007387 */ /* 0x0005e80000100a00 */
[----:B-12---:R-:W-:Y:S05]  /*df20*/  CALL.REL.NOINC `($_ZN7cutlass13device_kernelIN5flash19enable_sm80_to_sm89INS1_16FlashAttnBwdSm80INS1_25CollectiveMainloopBwdSm80ILi2ELi2EN4cute5tupleIJNS5_1CILi128EEES8_NS7_ILi64EEEEEENS_10bfloat16_tEfNS_4arch4Sm80ELb0ELb0ELb1ELb0ELb1ELb0ELb0ELb0ELi2ELi4ELi4ELi4ELb0EEENS1_21CollectiveEpilogueBwdISA_SB_SD_Li256ELb0ELb0ELi2EEENS1_19SingleTileSchedulerILb0ELb0ELb0ELi128EEEEEEEEEvNT_6ParamsE$_ZZN4cute6detail16composition_implINS_5tupleIJNS_1CILi8EEENS3_ILi2EEES5_S5_S4_S5_EEENS2_IJNS3_ILi1EEEiiiNS3_ILi72EEENS3_ILi512EEEEEES5_S4_EEDaRKT_RKT0_RKT1_RKT2_ENKUlRKT_T0_E_clINS2_IJNS2_IJS5_EEENS2_IJiEEES7_S7_EEENS_17integral_constantIiLi2EEEEEDaSP_SQ_) ;  /* 0x000006d000007944 */ /* 0x006fea0003c00000 */
[----:B------:R-:W2:Y:S01]  /*df30*/  LDL.64 R8, [R1+0x13a8] ;  /* 0x0013a80001087983 */ /* 0x000ea20000100a00 */
[----:B------:R-:W-:Y:S02]  /*df40*/  IADD3 R3, R5, 0x18, RZ ;  /* 0x0000001805037810 */ /* 0x000fe40007ffe0ff */
[----:B------:R-:W-:Y:S01]  /*df50*/  MOV R6, 0xdf90 ;  /* 0x0000df9000067802 */ /* 0x000fe20000000f00 */
[----:B-----5:R3:W-:Y:S04]  /*df60*/  STL [R1+0x13a0], R2 ;  /* 0x0013a00201007387 */ /* 0x0207e80000100800 */
[----:B--2---:R3:W-:Y:S02]  /*df70*/  STL.64 [R1+0x1398], R8 ;  /* 0x0013980801007387 */ /* 0x0047e40000100a00 */
[----:B-1-3--:R-:W-:Y:S05]  /*df80*/  CALL.REL.NOINC `($_ZN7cutlass13device_kernelIN5flash19enable_sm80_to_sm89INS1_16FlashAttnBwdSm80INS1_25CollectiveMainloopBwdSm80ILi2ELi2EN4cute5tupleIJNS5_1CILi128EEES8_NS7_ILi64EEEEEENS_10bfloat16_tEfNS_4arch4Sm80ELb0ELb0ELb1ELb0ELb1ELb0ELb0ELb0ELi2ELi4ELi4ELi4ELb0EEENS1_21CollectiveEpilogueBwdISA_SB_SD_Li256ELb0ELb0ELi2EEENS1_19SingleTileSchedulerILb0ELb0ELb0ELi128EEEEEEEEEvNT_6ParamsE$_ZZN4cute6detail16composition_implINS_5tupleIJNS_1CILi8EEENS3_ILi2EEES5_S5_S4_S5_EEENS2_IJNS3_ILi1EEEiiiNS3_ILi72EEENS3_ILi512EEEEEES5_S4_EEDaRKT_RKT0_RKT1_RKT2_ENKUlRKT_T0_E_clINS2_IJNS2_IJS5_EEENS2_IJiEEES7_S7_EEENS_17integral_constantIiLi3EEEEEDaSP_SQ_) ;  /* 0x0000071000007944 */ /* 0x00afea0003c00000 */
[----:B------:R-:W2:Y:S01]  /*df90*/  LDL.64 R8, [R1+0x1398] ;  /* 0x0013980001087983 */ /* 0x000ea20000100a00 */
[----:B------:R-:W-:-:S02]  /*dfa0*/  IADD3 R3, R5, 0x8, RZ ;  /* 0x0000000805037810 */ /* 0x000fc40007ffe0ff */
[----:B------:R-:W-:Y:S01]  /*dfb0*/  MOV R6, 0xdff0 ;  /* 0x0000dff000067802 */ /* 0x000fe20000000f00 */
[----:B-----5:R3:W-:Y:S04]  /*dfc0*/  STL [R1+0x1390], R2 ;  /* 0x0013900201007387 */ /* 0x0207e80000100800 */
[----:B--2---:R3:W-:Y:S02]  /*dfd0*/  STL.64 [R1+0x1388], R8 ;  /* 0x0013880801007387 */ /* 0x0047e40000100a00 */
[----:B-1-3--:R-:W-:Y:S05]  /*dfe0*/  CALL.REL.NOINC `($_ZN7cutlass13device_kernelIN5flash19enable_sm80_to_sm89INS1_16FlashAttnBwdSm80INS1_25CollectiveMainloopBwdSm80ILi2ELi2EN4cute5tupleIJNS5_1CILi128EEES8_NS7_ILi64EEEEEENS_10bfloat16_tEfNS_4arch4Sm80ELb0ELb0ELb1ELb0ELb1ELb0ELb0ELb0ELi2ELi4ELi4ELi4ELb0EEENS1_21CollectiveEpilogueBwdISA_SB_SD_Li256ELb0ELb0ELi2EEENS1_19SingleTileSchedulerILb0ELb0ELb0ELi128EEEEEEEEEvNT_6ParamsE$_ZZN4cute6detail16composition_implINS_5tupleIJNS_1CILi8EEENS3_ILi2EEES5_S5_S4_S5_EEENS2_IJNS3_ILi1EEEiiiNS3_ILi72EEENS3_ILi512EEEEEES5_S4_EEDaRKT_RKT0_RKT1_RKT2_ENKUlRKT_T0_E_clINS2_IJNS2_IJS5_EEENS2_IJiEEES7_S7_EEENS_17integral_constantIiLi4EEEEEDaSP_SQ_) ;  /* 0x0000075000007944 */ /* 0x00afea0003c00000 */
[----:B------:R-:W-:Y:S02]  /*dff0*/  MOV R2, R73 ;  /* 0x0000004900027202 */ /* 0x000fe40000000f00 */
[----:B------:R-:W-:Y:S02]  /*e000*/  MOV R6, 0xe020 ;  /* 0x0000e02000067802 */ /* 0x000fe40000000f00 */
[----:B-1---5:R-:W-:Y:S05]  /*e010*/  CALL.REL.NOINC `($_ZN7cutlass13device_kernelIN5flash19enable_sm80_to_sm89INS1_16FlashAttnBwdSm80INS1_25CollectiveMainloopBwdSm80ILi2ELi2EN4cute5tupleIJNS5_1CILi128EEES8_NS7_ILi64EEEEEENS_10bfloat16_tEfNS_4arch4Sm80ELb0ELb0ELb1ELb0ELb1ELb0ELb0ELb0ELi2ELi4ELi4ELi4ELb0EEENS1_21CollectiveEpilogueBwdISA_SB_SD_Li256ELb0ELb0ELi2EEENS1_19SingleTileSchedulerILb0ELb0ELb0ELi128EEEEEEEEEvNT_6ParamsE$_ZN4cute5tupleIJNS_1CILi2EEEiEEC2ERKS2_RKi) ;  /* 0xffffcc2000007944 */ /* 0x022fea0003c3ffff */
[----:B------:R1:W5:Y:S01]  /*e020*/  LDL R2, [R1+0x13c8] ;  /* 0x0013c80001027983 */ /* 0x0003620000100800 */
[----:B------:R-:W-:-:S04]  /*e030*/  MOV R73, 0x0 ;  /* 0x0000000000497802 */ /* 0x000fc80000000f00 */
[----:B------:R-:W-:Y:S05]  /*e040*/  RET.REL.NODEC R72 `(_ZN7cutlass13device_kernelIN5flash19enable_sm80_to_sm89INS1_16FlashAttnBwdSm80INS1_25CollectiveMainloopBwdSm80ILi2ELi2EN4cute5tupleIJNS5_1CILi128EEES8_NS7_ILi64EEEEEENS_10bfloat16_tEfNS_4arch4Sm80ELb0ELb0ELb1ELb0ELb1ELb0ELb0ELb0ELi2ELi4ELi4ELi4ELb0EEENS1_21CollectiveEpilogueBwdISA_SB_SD_Li256ELb0ELb0ELi2EEENS1_19SingleTileSchedulerILb0ELb0ELb0ELi128EEEEEEEEEvNT_6ParamsE) ;  /* 0xffff1fb048007950 */ /* 0x000fea0003c3ffff */
        .type           $_ZN7cutlass13device_kernelIN5flash19enable_sm80_to_sm89INS1_16FlashAttnBwdSm80INS1_25CollectiveMainloopBwdSm80ILi2ELi2EN4cute5tupleIJNS5_1CILi128EEES8_NS7_ILi64EEEEEENS_10bfloat16_tEfNS_4arch4Sm80ELb0ELb0ELb1ELb0ELb1ELb0ELb0ELb0ELi2ELi4ELi4ELi4ELb0EEENS1_21CollectiveEpilogueBwdISA_SB_SD_Li256ELb0ELb0ELi2EEENS1_19SingleTileSchedulerILb0ELb0ELb0ELi128EEEEEEEEEvNT_6ParamsE$_ZZN4cute6detail16composition_implINS_5tupleIJNS_1CILi8EEENS3_ILi2EEES5_S5_S4_S5_EEENS2_IJNS3_ILi1EEEiiiNS3_ILi72EEENS3_ILi512EEEEEENS2_IJS5_S5_S5_EEENS2_IJS7_S9_S4_EEEEEDaRKT_RKT0_RKT1_RKT2_ENKUlRKT_RKT0_E_clIS5_S4_EEDaSR_SU_,@function
        .size           $_ZN7cutlass13device_kernelIN5flash19enable_sm80_to_sm89INS1_16FlashAttnBwdSm80INS1_25CollectiveMainloopBwdSm80ILi2ELi2EN4cute5tupleIJNS5_1CILi128EEES8_NS7_ILi64EEEEEENS_10bfloat16_tEfNS_4arch4Sm80ELb0ELb0ELb1ELb0ELb1ELb0ELb0ELb0ELi2ELi4ELi4ELi4ELb0EEENS1_21CollectiveEpilogueBwdISA_SB_SD_Li256ELb0ELb0ELi2EEENS1_19SingleTileSchedulerILb0ELb0ELb0ELi128EEEEEEEEEvNT_6ParamsE$_ZZN4cute6detail16composition_implINS_5tupleIJNS_1CILi8EEENS3_ILi2EEES5_S5_S4_S5_EEENS2_IJNS3_ILi1EEEiiiNS3_ILi72EEENS3_ILi512EEEEEENS2_IJS5_S5_S5_EEENS2_IJS7_S9_S4_EEEEEDaRKT_RKT0_RKT1_RKT2_ENKUlRKT_RKT0_E_clIS5_S4_EEDaSR_SU_,($_ZN7cutlass13device_kernelIN5flash19enable_sm80_to_sm89INS1_16FlashAttnBwdSm80INS1_25CollectiveMainloopBwdSm80ILi2ELi2EN4cute5tupleIJNS5_1CILi128EEES8_NS7_ILi64EEEEEENS_10bfloat16_tEfNS_4arch4Sm80ELb0ELb0ELb1ELb0ELb1ELb0ELb0ELb0ELi2ELi4ELi4ELi4ELb0EEENS1_21CollectiveEpilogueBwdISA_SB_SD_Li256ELb0ELb0ELi2EEENS1_19SingleTileSchedulerILb0ELb0ELb0ELi128EEEEEEEEEvNT_6ParamsE$_ZZN4cute6detail16composition_implINS_5tupleIJNS_1CILi8EEENS3_ILi2EEES5_S5_S4_S5_EEENS2_IJNS3_ILi1EEEiiiNS3_ILi72EEENS3_ILi512EEEEEENS3_ILi4EEENS3_ILi16EEEEEDaRKT_RKT0_RKT1_RKT2_ENKUlRKT_T0_E_clINS2_IJNS2_IJEEESV_SB_S7_EEENS_17integral_constantIiLi2EEEEEDaSR_SS_ - $_ZN7cutlass13device_kernelIN5flash19enable_sm80_to_sm89INS1_16FlashAttnBwdSm80INS1_25CollectiveMainloopBwdSm80ILi2ELi2EN4cute5tupleIJNS5_1CILi128EEES8_NS7_ILi64EEEEEENS_10bfloat16_tEfNS_4arch4Sm80ELb0ELb0ELb1ELb0ELb1ELb0ELb0ELb0ELi2ELi4ELi4ELi4ELb0EEENS1_21CollectiveEpilogueBwdISA_SB_SD_Li256ELb0ELb0ELi2EEENS1_19SingleTileSchedulerILb0ELb0ELb0ELi128EEEEEEEEEvNT_6ParamsE$_ZZN4cute6detail16composition_implINS_5tupleIJNS_1CILi8EEENS3_ILi2EEES5_S5_S4_S5_EEENS2_IJNS3_ILi1EEEiiiNS3_ILi72EEENS3_ILi512EEEEEENS2_IJS5_S5_S5_EEENS2_IJS7_S9_S4_EEEEEDaRKT_RKT0_RKT1_RKT2_ENKUlRKT_RKT0_E_clIS5_S4_EEDaSR_SU_)
$_ZN7cutlass13device_kernelIN5flash19enable_sm80_to_sm89INS1_16FlashAttnBwdSm80INS1_25CollectiveMainloopBwdSm80ILi2ELi2EN4cute5tupleIJNS5_1CILi128EEES8_NS7_ILi64EEEEEENS_10bfloat16_tEfNS_4arch4Sm80ELb0ELb0ELb1ELb0ELb1ELb0ELb0ELb0ELi2ELi4ELi4ELi4ELb0EEENS1_21CollectiveEpilogueBwdISA_SB_SD_Li256ELb0ELb0ELi2EEENS1_19SingleTileSchedulerILb0ELb0ELb0ELi128EEEEEEEEEvNT_6ParamsE$_ZZN4cute6detail16composition_implINS_5tupleIJNS_1CILi8EEENS3_ILi2EEES5_S5_S4_S5_EEENS2_IJNS3_ILi1EEEiiiNS3_ILi72EEENS3_ILi512EEEEEENS2_IJS5_S5_S5_EEENS2_IJS7_S9_S4_EEEEEDaRKT_RKT0_RKT1_RKT2_ENKUlRKT_RKT0_E_clIS5_S4_EEDaSR_SU_:
        /* <DEDUP_REMOVED lines=36> */
[----:B------:R-:W-:Y:S02]  /*e290*/  MOV R4, R10 ;  /* 0x0000000a00047202 */ /* 0x000fe40000000f00 */
[----:B------:R-:W-:-:S04]  /*e2a0*/  MOV R5, 0x0 ;  /* 0x0000000000057802 */ /* 0x000fc80000000f00 */
[----:B------:R-:W-:Y:S05]  /*e2b0*/  RET.REL.NODEC R4 `(_ZN7cutlass13device_kernelIN5flash19enable_sm80_to_sm89INS1_16FlashAttnBwdSm80INS1_25CollectiveMainloopBwdSm80ILi2ELi2EN4cute5tupleIJNS5_1CILi128EEES8_NS7_ILi64EEEEEENS_10bfloat16_tEfNS_4arch4Sm80ELb0ELb0ELb1ELb0ELb1ELb0ELb0ELb0ELi2ELi4ELi4ELi4ELb0EEENS1_21CollectiveEpilogueBwdISA_SB_SD_Li256ELb0ELb0ELi2EEENS1_19SingleTileSchedulerILb0ELb0ELb0ELi128EEEEEEEEEvNT_6ParamsE) ;  /* 0xffff1d4004007950 */ /* 0x000fea0003c3ffff */
        .type           $_ZN7cutlass13device_kernelIN5flash19enable_sm80_to_sm89INS1_16FlashAttnBwdSm80INS1_25CollectiveMainloopBwdSm80ILi2ELi2EN4cute5tupleIJNS5_1CILi128EEES8_NS7_ILi64EEEEEENS_10bfloat16_tEfNS_4arch4Sm80ELb0ELb0ELb1ELb0ELb1ELb0ELb0ELb0ELi2ELi4ELi4ELi4ELb0EEENS1_21CollectiveEpilogueBwdISA_SB_SD_Li256ELb0ELb0ELi2EEENS1_19SingleTileSchedulerILb0ELb0ELb0ELi128EEEEEEEEEvNT_6ParamsE$_ZZN4cute6detail16composition_implINS_5tupleIJNS_1CILi8EEENS3_ILi2EEES5_S5_S4_S5_EEENS2_IJNS3_ILi1EEEiiiNS3_ILi72EEENS3_ILi512EEEEEENS3_ILi4EEENS3_ILi16EEEEEDaRKT_RKT0_RKT1_RKT2_ENKUlRKT_T0_E_clINS2_IJNS2_IJEEESV_SB_S7_EEENS_17integral_constantIiLi2EEEEEDaSR_SS_,@function
        .size           $_ZN7cutlass13device_kernelIN5flash19enable_sm80_to_sm89INS1_16FlashAttnBwdSm80INS1_25CollectiveMainloopBwdSm80ILi2ELi2EN4cute5tupleIJNS5_1CILi128EEES8_NS7_ILi64EEEEEENS_10bfloat16_tEfNS_4arch4Sm80ELb0ELb0ELb1ELb0ELb1ELb0ELb0ELb0ELi2ELi4ELi4ELi4ELb0EEENS1_21CollectiveEpilogueBwdISA_SB_SD_Li256ELb0ELb0ELi2EEENS1_19SingleTileSchedulerILb0ELb0ELb0ELi128EEEEEEEEEvNT_6ParamsE$_ZZN4cute6detail16composition_implINS_5tupleIJNS_1CILi8EEENS3_ILi2EEES5_S5_S4_S5_EEENS2_IJNS3_ILi1EEEiiiNS3_ILi72EEENS3_ILi512EEEEEENS3_ILi4EEENS3_ILi16EEEEEDaRKT_RKT0_RKT1_RKT2_ENKUlRKT_T0_E_clINS2_IJNS2_IJEEESV_SB_S7_EEENS_17integral_constantIiLi2EEEEEDaSR_SS_,($_ZN7cutlass13device_kernelIN5flash19enable_sm80_to_sm89INS1_16FlashAttnBwdSm80INS1_25CollectiveMainloopBwdSm80ILi2ELi2EN4cute5tupleIJNS5_1CILi128EEES8_NS7_ILi64EEEEEENS_10bfloat16_tEfNS_4arch4Sm80ELb0ELb0ELb1ELb0ELb1ELb0ELb0ELb0ELi2ELi4ELi4ELi4ELb0EEENS1_21CollectiveEpilogueBwdISA_SB_SD_Li256ELb0ELb0ELi2EEENS1_19SingleTileSchedulerILb0ELb0ELb0ELi128EEEEEEEEEvNT_6ParamsE$_ZZN4cute6detail16composition_implINS_5tupleIJNS_1CILi8EEENS3_ILi2EEES5_S5_S4_S5_EEENS2_IJNS3_ILi1EEEiiiNS3_ILi72EEENS3_ILi512EEEEEENS3_ILi4EEENS3_ILi16EEEEEDaRKT_RKT0_RKT1_RKT2_ENKUlRKT_T0_E_clINS2_IJNS2_IJS5_EEENS2_IJiEEES5_S7_EEENS_17integral_constantIiLi3EEEEEDaSR_SS_ - $_ZN7cutlass13device_kernelIN5flash19enable_sm80_to_sm89INS1_16FlashAttnBwdSm80INS1_25CollectiveMainloopBwdSm80ILi2ELi2EN4cute5tupleIJNS5_1CILi128EEES8_NS7_ILi64EEEEEENS_10bfloat16_tEfNS_4arch4Sm80ELb0ELb0ELb1ELb0ELb1ELb0ELb0ELb0ELi2ELi4ELi4ELi4ELb0EEENS1_21CollectiveEpilogueBwdISA_SB_SD_Li256ELb0ELb0ELi2EEENS1_19SingleTileSchedulerILb0ELb0ELb0ELi128EEEEEEEEEvNT_6ParamsE$_ZZN4cute6detail16composition_implINS_5tupleIJNS_1CILi8EEENS3_ILi2EEES5_S5_S4_S5_EEENS2_IJNS3_ILi1EEEiiiNS3_ILi72EEENS3_ILi512EEEEEENS3_ILi4EEENS3_ILi16EEEEEDaRKT_RKT0_RKT1_RKT2_ENKUlRKT_T0_E_clINS2_IJNS2_IJEEESV_SB_S7_EEENS_17integral_constantIiLi2EEEEEDaSR_SS_)
$_ZN7cutlass13device_kernelIN5flash19enable_sm80_to_sm89INS1_16FlashAttnBwdSm80INS1_25CollectiveMainloopBwdSm80ILi2ELi2EN4cute5tupleIJNS5_1CILi128EEES8_NS7_ILi64EEEEEENS_10bfloat16_tEfNS_4arch4Sm80ELb0ELb0ELb1ELb0ELb1ELb0ELb0ELb0ELi2ELi4ELi4ELi4ELb0EEENS1_21CollectiveEpilogueBwdISA_SB_SD_Li256ELb0ELb0ELi2EEENS1_19SingleTileSchedulerILb0ELb0ELb0ELi128EEEEEEEEEvNT_6ParamsE$_ZZN4cute6detail16composition_implINS_5tupleIJNS_1CILi8EEENS3_ILi2EEES5_S5_S4_S5_EEENS2_IJNS3_ILi1EEEiiiNS3_ILi72EEENS3_ILi512EEEEEENS3_ILi4EEENS3_ILi16EEEEEDaRKT_RKT0_RKT1_RKT2_ENKUlRKT_T0_E_clINS2_IJNS2_IJEEESV_SB_S7_EEENS_17integral_constantIiLi2EEEEEDaSR_SS_:
        /* <DEDUP_REMOVED lines=13> */
        .type           $_ZN7cutlass13device_kernelIN5flash19enable_sm80_to_sm89INS1_16FlashAttnBwdSm80INS1_25CollectiveMainloopBwdSm80ILi2ELi2EN4cute5tupleIJNS5_1CILi128EEES8_NS7_ILi64EEEEEENS_10bfloat16_tEfNS_4arch4Sm80ELb0ELb0ELb1ELb0ELb1ELb0ELb0ELb0ELi2ELi4ELi4ELi4ELb0EEENS1_21CollectiveEpilogueBwdISA_SB_SD_Li256ELb0ELb0ELi2EEENS1_19SingleTileSchedulerILb0ELb0ELb0ELi128EEEEEEEEEvNT_6ParamsE$_ZZN4cute6detail16composition_implINS_5tupleIJNS_1CILi8EEENS3_ILi2EEES5_S5_S4_S5_EEENS2_IJNS3_ILi1EEEiiiNS3_ILi72EEENS3_ILi512EEEEEENS3_ILi4EEENS3_ILi16EEEEEDaRKT_RKT0_RKT1_RKT2_ENKUlRKT_T0_E_clINS2_IJNS2_IJS5_EEENS2_IJiEEES5_S7_EEENS_17integral_constantIiLi3EEEEEDaSR_SS_,@function
        .size           $_ZN7cutlass13device_kernelIN5flash19enable_sm80_to_sm89INS1_16FlashAttnBwdSm80INS1_25CollectiveMainloopBwdSm80ILi2ELi2EN4cute5tupleIJNS5_1CILi128EEES8_NS7_ILi64EEEEEENS_10bfloat16_tEfNS_4arch4Sm80ELb0ELb0ELb1ELb0ELb1ELb0ELb0ELb0ELi2ELi4ELi4ELi4ELb0EEENS1_21CollectiveEpilogueBwdISA_SB_SD_Li256ELb0ELb0ELi2EEENS1_19SingleTileSchedulerILb0ELb0ELb0ELi128EEEEEEEEEvNT_6ParamsE$_ZZN4cute6detail16composition_implINS_5tupleIJNS_1CILi8EEENS3_ILi2EEES5_S5_S4_S5_EEENS2_IJNS3_ILi1EEEiiiNS3_ILi72EEENS3_ILi512EEEEEENS3_ILi4EEENS3_ILi16EEEEEDaRKT_RKT0_RKT1_RKT2_ENKUlRKT_T0_E_clINS2_IJNS2_IJS5_EEENS2_IJiEEES5_S7_EEENS_17integral_constantIiLi3EEEEEDaSR_SS_,($_ZN7cutlass13device_kernelIN5flash19enable_sm80_to_sm89INS1_16FlashAttnBwdSm80INS1_25CollectiveMainloopBwdSm80ILi2ELi2EN4cute5tupleIJNS5_1CILi128EEES8_NS7_ILi64EEEEEENS_10bfloat16_tEfNS_4arch4Sm80ELb0ELb0ELb1ELb0ELb1ELb0ELb0ELb0ELi2ELi4ELi4ELi4ELb0EEENS1_21CollectiveEpilogueBwdISA_SB_SD_Li256ELb0ELb0ELi2EEENS1_19SingleTileSchedulerILb0ELb0ELb0ELi128EEEEEEEEEvNT_6ParamsE$_ZZN4cute6detail16composition_implINS_5tupleIJNS_1CILi8EEENS3_ILi2EEES5_S5_S4_S5_EEENS2_IJNS3_ILi1EEEiiiNS3_ILi72EEENS3_ILi512EEEEEENS3_ILi4EEENS3_ILi16EEEEEDaRKT_RKT0_RKT1_RKT2_ENKUlRKT_T0_E_clINS2_IJNS2_IJS5_S5_EEENS2_IJiiEEES7_S7_EEENS_17integral_constantIiLi4EEEEEDaSR_SS_ - $_ZN7cutlass13device_kernelIN5flash19enable_sm80_to_sm89INS1_16FlashAttnBwdSm80INS1_25CollectiveMainloopBwdSm80ILi2ELi2EN4cute5tupleIJNS5_1CILi128EEES8_NS7_ILi64EEEEEENS_10bfloat16_tEfNS_4arch4Sm80ELb0ELb0ELb1ELb0ELb1ELb0ELb0ELb0ELi2ELi4ELi4ELi4ELb0EEENS1_21CollectiveEpilogueBwdISA_SB_SD_Li256ELb0ELb0ELi2EEENS1_19SingleTileSchedulerILb0ELb0ELb0ELi128EEEEEEEEEvNT_6ParamsE$_ZZN4cute6detail16composition_implINS_5tupleIJNS_1CILi8EEENS3_ILi2EEES5_S5_S4_S5_EEENS2_IJNS3_ILi1EEEiiiNS3_ILi72EEENS3_ILi512EEEEEENS3_ILi4EEENS3_ILi16EEEEEDaRKT_RKT0_RKT1_RKT2_ENKUlRKT_T0_E_clINS2_IJNS2_IJS5_EEENS2_IJiEEES5_S7_EEENS_17integral_constantIiLi3EEEEEDaSR_SS_)
$_ZN7cutlass13device_kernelIN5flash19enable_sm80_to_sm89INS1_16FlashAttnBwdSm80INS1_25CollectiveMainloopBwdSm80ILi2ELi2EN4cute5tupleIJNS5_1CILi128EEES8_NS7_ILi64EEEEEENS_10bfloat16_tEfNS_4arch4Sm80ELb0ELb0ELb1ELb0ELb1ELb0ELb0ELb0ELi2ELi4ELi4ELi4ELb0EEENS1_21CollectiveEpilogueBwdISA_SB_SD_Li256ELb0ELb0ELi2EEENS1_19SingleTileSchedulerILb0ELb0ELb0ELi128EEEEEEEEEvNT_6ParamsE$_ZZN4cute6detail16composition_implINS_5tupleIJNS_1CILi8EEENS3_ILi2EEES5_S5_S4_S5_EEENS2_IJNS3_ILi1EEEiiiNS3_ILi72EEENS3_ILi512EEEEEENS3_ILi4EEENS3_ILi16EEEEEDaRKT_RKT0_RKT1_RKT2_ENKUlRKT_T0_E_clINS2_IJNS2_IJS5_EEENS2_IJiEEES5_S7_EEENS_17integral_constantIiLi3EEEEEDaSR_SS_:
        /* <DEDUP_REMOVED lines=16> */
        .type           $_ZN7cutlass13device_kernelIN5flash19enable_sm80_to_sm89INS1_16FlashAttnBwdSm80INS1_25CollectiveMainloopBwdSm80ILi2ELi2EN4cute5tupleIJNS5_1CILi128EEES8_NS7_ILi64EEEEEENS_10bfloat16_tEfNS_4arch4Sm80ELb0ELb0ELb1ELb0ELb1ELb0ELb0ELb0ELi2ELi4ELi4ELi4ELb0EEENS1_21CollectiveEpilogueBwdISA_SB_SD_Li256ELb0ELb0ELi2EEENS1_19SingleTileSchedulerILb0ELb0ELb0ELi128EEEEEEEEEvNT_6ParamsE$_ZZN4cute6detail16composition_implINS_5tupleIJNS_1CILi8EEENS3_ILi2EEES5_S5_S4_S5_EEENS2_IJNS3_ILi1EEEiiiNS3_ILi72EEENS3_ILi512EEEEEENS3_ILi4EEENS3_ILi16EEEEEDaRKT_RKT0_RKT1_RKT2_ENKUlRKT_T0_E_clINS2_IJNS2_IJS5_S5_EEENS2_IJiiEEES7_S7_EEENS_17integral_constantIiLi4EEEEEDaSR_SS_,@function
        .size           $_ZN7cutlass13device_kernelIN5flash19enable_sm80_to_sm89INS1_16FlashAttnBwdSm80INS1_25CollectiveMainloopBwdSm80ILi2ELi2EN4cute5tupleIJNS5_1CILi128EEES8_NS7_ILi64EEEEEENS_10bfloat16_tEfNS_4arch4Sm80ELb0ELb0ELb1ELb0ELb1ELb0ELb0ELb0ELi2ELi4ELi4ELi4ELb0EEENS1_21CollectiveEpilogueBwdISA_SB_SD_Li256ELb0ELb0ELi2EEENS1_19SingleTileSchedulerILb0ELb0ELb0ELi128EEEEEEEEEvNT_6ParamsE$_ZZN4cute6detail16composition_implINS_5tupleIJNS_1CILi8EEENS3_ILi2EEES5_S5_S4_S5_EEENS2_IJNS3_ILi1EEEiiiNS3_ILi72EEENS3_ILi512EEEEEENS3_ILi4EEENS3_ILi16EEEEEDaRKT_RKT0_RKT1_RKT2_ENKUlRKT_T0_E_clINS2_IJNS2_IJS5_S5_EEENS2_IJiiEEES7_S7_EEENS_17integral_constantIiLi4EEEEEDaSR_SS_,($_ZN7cutlass13device_kernelIN5flash19enable_sm80_to_sm89INS1_16FlashAttnBwdSm80INS1_25CollectiveMainloopBwdSm80ILi2ELi2EN4cute5tupleIJNS5_1CILi128EEES8_NS7_ILi64EEEEEENS_10bfloat16_tEfNS_4arch4Sm80ELb0ELb0ELb1ELb0ELb1ELb0ELb0ELb0ELi2ELi4ELi4ELi4ELb0EEENS1_21CollectiveEpilogueBwdISA_SB_SD_Li256ELb0ELb0ELi2EEENS1_19SingleTileSchedulerILb0ELb0ELb0ELi128EEEEEEEEEvNT_6ParamsE$_ZZN4cute6detail16composition_implINS_5tupleIJNS_1CILi8EEENS3_ILi2EEES5_S5_S4_S5_EEENS2_IJNS3_ILi1EEEiiiNS3_ILi72EEENS3_ILi512EEEEEES5_S4_EEDaRKT_RKT0_RKT1_RKT2_ENKUlRKT_T0_E_clINS2_IJNS2_IJEEEST_S5_S7_EEENS_17integral_constantIiLi1EEEEEDaSP_SQ_ - $_ZN7cutlass13device_kernelIN5flash19enable_sm80_to_sm89INS1_16FlashAttnBwdSm80INS1_25CollectiveMainloopBwdSm80ILi2ELi2EN4cute5tupleIJNS5_1CILi128EEES8_NS7_ILi64EEEEEENS_10bfloat16_tEfNS_4arch4Sm80ELb0ELb0ELb1ELb0ELb1ELb0ELb0ELb0ELi2ELi4ELi4ELi4ELb0EEENS1_21CollectiveEpilogueBwdISA_SB_SD_Li256ELb0ELb0ELi2EEENS1_19SingleTileSchedulerILb0ELb0ELb0ELi128EEEEEEEEEvNT_6ParamsE$_ZZN4cute6detail16composition_implINS_5tupleIJNS_1CILi8EEENS3_ILi2EEES5_S5_S4_S5_EEENS2_IJNS3_ILi1EEEiiiNS3_ILi72EEENS3_ILi512EEEEEENS3_ILi4EEENS3_ILi16EEEEEDaRKT_RKT0_RKT1_RKT2_ENKUlRKT_T0_E_clINS2_IJNS2_IJS5_S5_EEENS2_IJiiEEES7_S7_EEENS_17integral_constantIiLi4EEEEEDaSR_SS_)
$_ZN7cutlass13device_kernelIN5flash19enable_sm80_to_sm89INS1_16FlashAttnBwdSm80INS1_25CollectiveMainloopBwdSm80ILi2ELi2EN4cute5tupleIJNS5_1CILi128EEES8_NS7_ILi64EEEEEENS_10bfloat16_tEfNS_4arch4Sm80ELb0ELb0ELb1ELb0ELb1ELb0ELb0ELb0ELi2ELi4ELi4ELi4ELb0EEENS1_21CollectiveEpilogueBwdISA_SB_SD_Li256ELb0ELb0ELi2EEENS1_19SingleTileSchedulerILb0ELb0ELb0ELi128EEEEEEEEEvNT_6ParamsE$_ZZN4cute6detail16composition_implINS_5tupleIJNS_1CILi8EEENS3_ILi2EEES5_S5_S4_S5_EEENS2_IJNS3_ILi1EEEiiiNS3_ILi72EEENS3_ILi512EEEEEENS3_ILi4EEENS3_ILi16EEEEEDaRKT_RKT0_RKT1_RKT2_ENKUlRKT_T0_E_clINS2_IJNS2_IJS5_S5_EEENS2_IJiiEEES7_S7_EEENS_17integral_constantIiLi4EEEEEDaSR_SS_:
        /* <DEDUP_REMOVED lines=10> */
        .type           $_ZN7cutlass13device_kernelIN5flash19enable_sm80_to_sm89INS1_16FlashAttnBwdSm80INS1_25CollectiveMainloopBwdSm80ILi2ELi2EN4cute5tupleIJNS5_1CILi128EEES8_NS7_ILi64EEEEEENS_10bfloat16_tEfNS_4arch4Sm80ELb0ELb0ELb1ELb0ELb1ELb0ELb0ELb0ELi2ELi4ELi4ELi4ELb0EEENS1_21CollectiveEpilogueBwdISA_SB_SD_Li256ELb0ELb0ELi2EEENS1_19SingleTileSchedulerILb0ELb0ELb0ELi128EEEEEEEEEvNT_6ParamsE$_ZZN4cute6detail16composition_implINS_5tupleIJNS_1CILi8EEENS3_ILi2EEES5_S5_S4_S5_EEENS2_IJNS3_ILi1EEEiiiNS3_ILi72EEENS3_ILi512EEEEEES5_S4_EEDaRKT_RKT0_RKT1_RKT2_ENKUlRKT_T0_E_clINS2_IJNS2_IJEEEST_S5_S7_EEENS_17integral_constantIiLi1EEEEEDaSP_SQ_,@function
        .size           $_ZN7cutlass13device_kernelIN5flash19enable_sm80_to_sm89INS1_16FlashAttnBwdSm80INS1_25CollectiveMainloopBwdSm80ILi2ELi2EN4cute5tupleIJNS5_1CILi128EEES8_NS7_ILi64EEEEEENS_10bfloat16_tEfNS_4arch4Sm80ELb0ELb0ELb1ELb0ELb1ELb0ELb0ELb0ELi2ELi4ELi4ELi4ELb0EEENS1_21CollectiveEpilogueBwdISA_SB_SD_Li256ELb0ELb0ELi2EEENS1_19SingleTileSchedulerILb0ELb0ELb0ELi128EEEEEEEEEvNT_6ParamsE$_ZZN4cute6detail16composition_implINS_5tupleIJNS_1CILi8EEENS3_ILi2EEES5_S5_S4_S5_EEENS2_IJNS3_ILi1EEEiiiNS3_ILi72EEENS3_ILi512EEEEEES5_S4_EEDaRKT_RKT0_RKT1_RKT2_ENKUlRKT_T0_E_clINS2_IJNS2_IJEEEST_S5_S7_EEENS_17integral_constantIiLi1EEEEEDaSP_SQ_,($_ZN7cutlass13device_kernelIN5flash19enable_sm80_to_sm89INS1_16FlashAttnBwdSm80INS1_25CollectiveMainloopBwdSm80ILi2ELi2EN4cute5tupleIJNS5_1CILi128EEES8_NS7_ILi64EEEEEENS_10bfloat16_tEfNS_4arch4Sm80ELb0ELb0ELb1ELb0ELb1ELb0ELb0ELb0ELi2ELi4ELi4ELi4ELb0EEENS1_21CollectiveEpilogueBwdISA_SB_SD_Li256ELb0ELb0ELi2EEENS1_19SingleTileSchedulerILb0ELb0ELb0ELi128EEEEEEEEEvNT_6ParamsE$_ZZN4cute6detail16composition_implINS_5tupleIJNS_1CILi8EEENS3_ILi2EEES5_S5_S4_S5_EEENS2_IJNS3_ILi1EEEiiiNS3_ILi72EEENS3_ILi512EEEEEES5_S4_EEDaRKT_RKT0_RKT1_RKT2_ENKUlRKT_T0_E_clINS2_IJNS2_IJS5_EEENS2_IJiEEES7_S7_EEENS_17integral_constantIiLi2EEEEEDaSP_SQ_ - $_ZN7cutlass13device_kernelIN5flash19enable_sm80_to_sm89INS1_16FlashAttnBwdSm80INS1_25CollectiveMainloopBwdSm80ILi2ELi2EN4cute5tupleIJNS5_1CILi128EEES8_NS7_ILi64EEEEEENS_10bfloat16_tEfNS_4arch4Sm80ELb0ELb0ELb1ELb0ELb1ELb0ELb0ELb0ELi2ELi4ELi4ELi4ELb0EEENS1_21CollectiveEpilogueBwdISA_SB_SD_Li256ELb0ELb0ELi2EEENS1_19SingleTileSchedulerILb0ELb0ELb0ELi128EEEEEEEEEvNT_6ParamsE$_ZZN4cute6detail16composition_implINS_5tupleIJNS_1CILi8EEENS3_ILi2EEES5_S5_S4_S5_EEENS2_IJNS3_ILi1EEEiiiNS3_ILi72EEENS3_ILi512EEEEEES5_S4_EEDaRKT_RKT0_RKT1_RKT2_ENKUlRKT_T0_E_clINS2_IJNS2_IJEEEST_S5_S7_EEENS_17integral_constantIiLi1EEEEEDaSP_SQ_)
$_ZN7cutlass13device_kernelIN5flash19enable_sm80_to_sm89INS1_16FlashAttnBwdSm80INS1_25CollectiveMainloopBwdSm80ILi2ELi2EN4cute5tupleIJNS5_1CILi128EEES8_NS7_ILi64EEEEEENS_10bfloat16_tEfNS_4arch4Sm80ELb0ELb0ELb1ELb0ELb1ELb0ELb0ELb0ELi2ELi4ELi4ELi4ELb0EEENS1_21CollectiveEpilogueBwdISA_SB_SD_Li256ELb0ELb0ELi2EEENS1_19SingleTileSchedulerILb0ELb0ELb0ELi128EEEEEEEEEvNT_6ParamsE$_ZZN4cute6detail16composition_implINS_5tupleIJNS_1CILi8EEENS3_ILi2EEES5_S5_S4_S5_EEENS2_IJNS3_ILi1EEEiiiNS3_ILi72EEENS3_ILi512EEEEEES5_S4_EEDaRKT_RKT0_RKT1_RKT2_ENKUlRKT_T0_E_clINS2_IJNS2_IJEEEST_S5_S7_EEENS_17integral_constantIiLi1EEEEEDaSP_SQ_:
        /* <DEDUP_REMOVED lines=10> */
[----:B------:R-:W-:Y:S02]  /*e5d0*/  MOV R8, R6 ;  /* 0x0000000600087202 */ /* 0x000fe40000000f00 */
[----:B------:R-:W-:-:S04]  /*e5e0*/  MOV R9, 0x0 ;  /* 0x0000000000097802 */ /* 0x000fc80000000f00 */
[----:B------:R-:W-:Y:S05]  /*e5f0*/  RET.REL.NODEC R8 `(_ZN7cutlass13device_kernelIN5flash19enable_sm80_to_sm89INS1_16FlashAttnBwdSm80INS1_25CollectiveMainloopBwdSm80ILi2ELi2EN4cute5tupleIJNS5_1CILi128EEES8_NS7_ILi64EEEEEENS_10bfloat16_tEfNS_4arch4Sm80ELb0ELb0ELb1ELb0ELb1ELb0ELb0ELb0ELi2ELi4ELi4ELi4ELb0EEENS1_21CollectiveEpilogueBwdISA_SB_SD_Li256ELb0ELb0ELi2EEENS1_19SingleTileSchedulerILb0ELb0ELb0ELi128EEEEEEEEEvNT_6ParamsE) ;  /* 0xffff1a0008007950 */ /* 0x000fea0003c3ffff */
        .type           $_ZN7cutlass13device_kernelIN5flash19enable_sm80_to_sm89INS1_16FlashAttnBwdSm80INS1_25CollectiveMainloopBwdSm80ILi2ELi2EN4cute5tupleIJNS5_1CILi128EEES8_NS7_ILi64EEEEEENS_10bfloat16_tEfNS_4arch4Sm80ELb0ELb0ELb1ELb0ELb1ELb0ELb0ELb0ELi2ELi4ELi4ELi4ELb0EEENS1_21CollectiveEpilogueBwdISA_SB_SD_Li256ELb0ELb0ELi2EEENS1_19SingleTileSchedulerILb0ELb0ELb0ELi128EEEEEEEEEvNT_6ParamsE$_ZZN4cute6detail16composition_implINS_5tupleIJNS_1CILi8EEENS3_ILi2EEES5_S5_S4_S5_EEENS2_IJNS3_ILi1EEEiiiNS3_ILi72EEENS3_ILi512EEEEEES5_S4_EEDaRKT_RKT0_RKT1_RKT2_ENKUlRKT_T0_E_clINS2_IJNS2_IJS5_EEENS2_IJiEEES7_S7_EEENS_17integral_constantIiLi2EEEEEDaSP_SQ_,@function
        .size           $_ZN7cutlass13device_kernelIN5flash19enable_sm80_to_sm89INS1_16FlashAttnBwdSm80INS1_25CollectiveMainloopBwdSm80ILi2ELi2EN4cute5tupleIJNS5_1CILi128EEES8_NS7_ILi64EEEEEENS_10bfloat16_tEfNS_4arch4Sm80ELb0ELb0ELb1ELb0ELb1ELb0ELb0ELb0ELi2ELi4ELi4ELi4ELb0EEENS1_21CollectiveEpilogueBwdISA_SB_SD_Li256ELb0ELb0ELi2EEENS1_19SingleTileSchedulerILb0ELb0ELb0ELi128EEEEEEEEEvNT_6ParamsE$_ZZN4cute6detail16composition_implINS_5tupleIJNS_1CILi8EEENS3_ILi2EEES5_S5_S4_S5_EEENS2_IJNS3_ILi1EEEiiiNS3_ILi72EEENS3_ILi512EEEEEES5_S4_EEDaRKT_RKT0_RKT1_RKT2_ENKUlRKT_T0_E_clINS2_IJNS2_IJS5_EEENS2_IJiEEES7_S7_EEENS_17integral_constantIiLi2EEEEEDaSP_SQ_,($_ZN7cutlass13device_kernelIN5flash19enable_sm80_to_sm89INS1_16FlashAttnBwdSm80INS1_25CollectiveMainloopBwdSm80ILi2ELi2EN4cute5tupleIJNS5_1CILi128EEES8_NS7_ILi64EEEEEENS_10bfloat16_tEfNS_4arch4Sm80ELb0ELb0ELb1ELb0ELb1ELb0ELb0ELb0ELi2ELi4ELi4ELi4ELb0EEENS1_21CollectiveEpilogueBwdISA_SB_SD_Li256ELb0ELb0ELi2EEENS1_19SingleTileSchedulerILb0ELb0ELb0ELi128EEEEEEEEEvNT_6ParamsE$_ZZN4cute6detail16composition_implINS_5tupleIJNS_1CILi8EEENS3_ILi2EEES5_S5_S4_S5_EEENS2_IJNS3_ILi1EEEiiiNS3_ILi72EEENS3_ILi512EEEEEES5_S4_EEDaRKT_RKT0_RKT1_RKT2_ENKUlRKT_T0_E_clINS2_IJNS2_IJS5_EEENS2_IJiEEES7_S7_EEENS_17integral_constantIiLi3EEEEEDaSP_SQ_ - $_ZN7cutlass13device_kernelIN5flash19enable_sm80_to_sm89INS1_16FlashAttnBwdSm80INS1_25CollectiveMainloopBwdSm80ILi2ELi2EN4cute5tupleIJNS5_1CILi128EEES8_NS7_ILi64EEEEEENS_10bfloat16_tEfNS_4arch4Sm80ELb0ELb0ELb1ELb0ELb1ELb0ELb0ELb0ELi2ELi4ELi4ELi4ELb0EEENS1_21CollectiveEpilogueBwdISA_SB_SD_Li256ELb0ELb0ELi2EEENS1_19SingleTileSchedulerILb0ELb0ELb0ELi128EEEEEEEEEvNT_6ParamsE$_ZZN4cute6detail16composition_implINS_5tupleIJNS_1CILi8EEENS3_ILi2EEES5_S5_S4_S5_EEENS2_IJNS3_ILi1EEEiiiNS3_ILi72EEENS3_ILi512EEEEEES5_S4_EEDaRKT_RKT0_RKT1_RKT2_ENKUlRKT_T0_E_clINS2_IJNS2_IJS5_EEENS2_IJiEEES7_S7_EEENS_17integral_constantIiLi2EEEEEDaSP_SQ_)
$_ZN7cutlass13device_kernelIN5flash19enable_sm80_to_sm89INS1_16FlashAttnBwdSm80INS1_25CollectiveMainloopBwdSm80ILi2ELi2EN4cute5tupleIJNS5_1CILi128EEES8_NS7_ILi64EEEEEENS_10bfloat16_tEfNS_4arch4Sm80ELb0ELb0ELb1ELb0ELb1ELb0ELb0ELb0ELi2ELi4ELi4ELi4ELb0EEENS1_21CollectiveEpilogueBwdISA_SB_SD_Li256ELb0ELb0ELi2EEENS1_19SingleTileSchedulerILb0ELb0ELb0ELi128EEEEEEEEEvNT_6ParamsE$_ZZN4cute6detail16composition_implINS_5tupleIJNS_1CILi8EEENS3_ILi2EEES5_S5_S4_S5_EEENS2_IJNS3_ILi1EEEiiiNS3_ILi72EEENS3_ILi512EEEEEES5_S4_EEDaRKT_RKT0_RKT1_RKT2_ENKUlRKT_T0_E_clINS2_IJNS2_IJS5_EEENS2_IJiEEES7_S7_EEENS_17integral_constantIiLi2EEEEEDaSP_SQ_:
[----:B------:R-:W-:-:S06]  /*e600*/  IADD3 R3, R3, -c[0x0][0x20], RZ ;  /* 0x8000080003037a10 */ /* 0x000fcc0007ffe0ff */
[----:B------:R-:W5:Y:S01]  /*e610*/  LDL R3, [R3] ;  /* 0x0000000003037983 */ /* 0x000f620000100800 */
[----:B------:R-:W-:Y:S02]  /*e620*/  IADD3 R2, R1, 0x16d0, RZ ;  /* 0x000016d001027810 */ /* 0x000fe40007ffe0ff */
[----:B------:R-:W-:Y:S02]  /*e630*/  MOV R4, 0xe660 ;  /* 0x0000e66000047802 */ /* 0x000fe40000000f00 */
[----:B------:R-:W-:Y:S02]  /*e640*/  IADD3 R2, R2, c[0x0][0x20], RZ ;  /* 0x0000080002027a10 */ /* 0x000fe40007ffe0ff */
[----:B-----5:R-:W-:Y:S05]  /*e650*/  CALL.REL.NOINC `($_ZN7cutlass13device_kernelIN5flash19enable_sm80_to_sm89INS1_16FlashAttnBwdSm80INS1_25CollectiveMainloopBwdSm80ILi2ELi2EN4cute5tupleIJNS5_1CILi128EEES8_NS7_ILi64EEEEEENS_10bfloat16_tEfNS_4arch4Sm80ELb0ELb0ELb1ELb0ELb1ELb0ELb0ELb0ELi2ELi4ELi4ELi4ELb0EEENS1_21CollectiveEpilogueBwdISA_SB_SD_Li256ELb0ELb0ELi2EEENS1_19SingleTileSchedulerILb0ELb0ELb0ELi128EEEEEEEEEvNT_6ParamsE$_ZN4cute3eso3ESOILb1ELb0EJNS_5tupleIJNS_1CILi2EEEEEENS2_IJiEEENS3_ILi1EEES7_EEC2ERKS5_RKS6_RKS7_SE_) ;  /* 0xffffa12000007944 */ /* 0x020fea0003c3ffff */
[----:B-1----:R1:W5:Y:S01]  /*e660*/  LDL R2, [R1+0x16d0] ;  /* 0x0016d00001027983 */ /* 0x0023620000100800 */
[----:B------:R-:W-:Y:S02]  /*e670*/  MOV R8, R6 ;  /* 0x0000000600087202 */ /* 0x000fe40000000f00 */
[----:B------:R-:W-:-:S04]  /*e680*/  MOV R9, 0x0 ;  /* 0x0000000000097802 */ /* 0x000fc80000000f00 */
[----:B------:R-:W-:Y:S05]  /*e690*/  RET.REL.NODEC R8 `(_ZN7cutlass13device_kernelIN5flash19enable_sm80_to_sm89INS1_16FlashAttnBwdSm80INS1_25CollectiveMainloopBwdSm80ILi2ELi2EN4cute5tupleIJNS5_1CILi128EEES8_NS7_ILi64EEEEEENS_10bfloat16_tEfNS_4arch4Sm80ELb0ELb0ELb1ELb0ELb1ELb0ELb0ELb0ELi2ELi4ELi4ELi4ELb0EEENS1_21CollectiveEpilogueBwdISA_SB_SD_Li256ELb0ELb0ELi2EEENS1_19SingleTileSchedulerILb0ELb0ELb0ELi128EEEEEEEEEvNT_6ParamsE) ;  /* 0xffff196008007950 */ /* 0x000fea0003c3ffff */
        .type           $_ZN7cutlass13device_kernelIN5flash19enable_sm80_to_sm89INS1_16FlashAttnBwdSm80INS1_25CollectiveMainloopBwdSm80ILi2ELi2EN4cute5tupleIJNS5_1CILi128EEES8_NS7_ILi64EEEEEENS_10bfloat16_tEfNS_4arch4Sm80ELb0ELb0ELb1ELb0ELb1ELb0ELb0ELb0ELi2ELi4ELi4ELi4ELb0EEENS1_21CollectiveEpilogueBwdISA_SB_SD_Li256ELb0ELb0ELi2EEENS1_19SingleTileSchedulerILb0ELb0ELb0ELi128EEEEEEEEEvNT_6ParamsE$_ZZN4cute6detail16composition_implINS_5tupleIJNS_1CILi8EEENS3_ILi2EEES5_S5_S4_S5_EEENS2_IJNS3_ILi1EEEiiiNS3_ILi72EEENS3_ILi512EEEEEES5_S4_EEDaRKT_RKT0_RKT1_RKT2_ENKUlRKT_T0_E_clINS2_IJNS2_IJS5_EEENS2_IJiEEES7_S7_EEENS_17integral_constantIiLi3EEEEEDaSP_SQ_,@function
        .size           $_ZN7cutlass13device_kernelIN5flash19enable_sm80_to_sm89INS1_16FlashAttnBwdSm80INS1_25CollectiveMainloopBwdSm80ILi2ELi2EN4cute5tupleIJNS5_1CILi128EEES8_NS7_ILi64EEEEEENS_10bfloat16_tEfNS_4arch4Sm80ELb0ELb0ELb1ELb0ELb1ELb0ELb0ELb0ELi2ELi4ELi4ELi4ELb0EEENS1_21CollectiveEpilogueBwdISA_SB_SD_Li256ELb0ELb0ELi2EEENS1_19SingleTileSchedulerILb0ELb0ELb0ELi128EEEEEEEEEvNT_6ParamsE$_ZZN4cute6detail16composition_implINS_5tupleIJNS_1CILi8EEENS3_ILi2EEES5_S5_S4_S5_EEENS2_IJNS3_ILi1EEEiiiNS3_ILi72EEENS3_ILi512EEEEEES5_S4_EEDaRKT_RKT0_RKT1_RKT2_ENKUlRKT_T0_E_clINS2_IJNS2_IJS5_EEENS2_IJiEEES7_S7_EEENS_17integral_constantIiLi3EEEEEDaSP_SQ_,($_ZN7cutlass13device_kernelIN5flash19enable_sm80_to_sm89INS1_16FlashAttnBwdSm80INS1_25CollectiveMainloopBwdSm80ILi2ELi2EN4cute5tupleIJNS5_1CILi128EEES8_NS7_ILi64EEEEEENS_10bfloat16_tEfNS_4arch4Sm80ELb0ELb0ELb1ELb0ELb1ELb0ELb0ELb0ELi2ELi4ELi4ELi4ELb0EEENS1_21CollectiveEpilogueBwdISA_SB_SD_Li256ELb0ELb0ELi2EEENS1_19SingleTileSchedulerILb0ELb0ELb0ELi128EEEEEEEEEvNT_6ParamsE$_ZZN4cute6detail16composition_implINS_5tupleIJNS_1CILi8EEENS3_ILi2EEES5_S5_S4_S5_EEENS2_IJNS3_ILi1EEEiiiNS3_ILi72EEENS3_ILi512EEEEEES5_S4_EEDaRKT_RKT0_RKT1_RKT2_ENKUlRKT_T0_E_clINS2_IJNS2_IJS5_EEENS2_IJiEEES7_S7_EEENS_17integral_constantIiLi4EEEEEDaSP_SQ_ - $_ZN7cutlass13device_kernelIN5flash19enable_sm80_to_sm89INS1_16FlashAttnBwdSm80INS1_25CollectiveMainloopBwdSm80ILi2ELi2EN4cute5tupleIJNS5_1CILi128EEES8_NS7_ILi64EEEEEENS_10bfloat16_tEfNS_4arch4Sm80ELb0ELb0ELb1ELb0ELb1ELb0ELb0ELb0ELi2ELi4ELi4ELi4ELb0EEENS1_21CollectiveEpilogueBwdISA_SB_SD_Li256ELb0ELb0ELi2EEENS1_19SingleTileSchedulerILb0ELb0ELb0ELi128EEEEEEEEEvNT_6ParamsE$_ZZN4cute6detail16composition_implINS_5tupleIJNS_1CILi8EEENS3_ILi2EEES5_S5_S4_S5_EEENS2_IJNS3_ILi1EEEiiiNS3_ILi72EEENS3_ILi512EEEEEES5_S4_EEDaRKT_RKT0_RKT1_RKT2_ENKUlRKT_T0_E_clINS2_IJNS2_IJS5_EEENS2_IJiEEES7_S7_EEENS_17integral_constantIiLi3EEEEEDaSP_SQ_)
$_ZN7cutlass13device_kernelIN5flash19enable_sm80_to_sm89INS1_16FlashAttnBwdSm80INS1_25CollectiveMainloopBwdSm80ILi2ELi2EN4cute5tupleIJNS5_1CILi128EEES8_NS7_ILi64EEEEEENS_10bfloat16_tEfNS_4arch4Sm80ELb0ELb0ELb1ELb0ELb1ELb0ELb0ELb0ELi2ELi4ELi4ELi4ELb0EEENS1_21CollectiveEpilogueBwdISA_SB_SD_Li256ELb0ELb0ELi2EEENS1_19SingleTileSchedulerILb0ELb0ELb0ELi128EEEEEEEEEvNT_6ParamsE$_ZZN4cute6detail16composition_implINS_5tupleIJNS_1CILi8EEENS3_ILi2EEES5_S5_S4_S5_EEENS2_IJNS3_ILi1EEEiiiNS3_ILi72EEENS3_ILi512EEEEEES5_S4_EEDaRKT_RKT0_RKT1_RKT2_ENKUlRKT_T0_E_clINS2_IJNS2_IJS5_EEENS2_IJiEEES7_S7_EEENS_17integral_constantIiLi3EEEEEDaSP_SQ_:
        /* <DEDUP_REMOVED lines=10> */
        .type           $_ZN7cutlass13device_kernelIN5flash19enable_sm80_to_sm89INS1_16FlashAttnBwdSm80INS1_25CollectiveMainloopBwdSm80ILi2ELi2EN4cute5tupleIJNS5_1CILi128EEES8_NS7_ILi64EEEEEENS_10bfloat16_tEfNS_4arch4Sm80ELb0ELb0ELb1ELb0ELb1ELb0ELb0ELb0ELi2ELi4ELi4ELi4ELb0EEENS1_21CollectiveEpilogueBwdISA_SB_SD_Li256ELb0ELb0ELi2EEENS1_19SingleTileSchedulerILb0ELb0ELb0ELi128EEEEEEEEEvNT_6ParamsE$_ZZN4cute6detail16composition_implINS_5tupleIJNS_1CILi8EEENS3_ILi2EEES5_S5_S4_S5_EEENS2_IJNS3_ILi1EEEiiiNS3_ILi72EEENS3_ILi512EEEEEES5_S4_EEDaRKT_RKT0_RKT1_RKT2_ENKUlRKT_T0_E_clINS2_IJNS2_IJS5_EEENS2_IJiEEES7_S7_EEENS_17integral_constantIiLi4EEEEEDaSP_SQ_,@function
        .size           $_ZN7cutlass13device_kernelIN5flash19enable_sm80_to_sm89INS1_16FlashAttnBwdSm80INS1_25CollectiveMainloopBwdSm80ILi2ELi2EN4cute5tupleIJNS5_1CILi128EEES8_NS7_ILi64EEEEEENS_10bfloat16_tEfNS_4arch4Sm80ELb0ELb0ELb1ELb0ELb1ELb0ELb0ELb0ELi2ELi4ELi4ELi4ELb0EEENS1_21CollectiveEpilogueBwdISA_SB_SD_Li256ELb0ELb0ELi2EEENS1_19SingleTileSchedulerILb0ELb0ELb0ELi128EEEEEEEEEvNT_6ParamsE$_ZZN4cute6detail16composition_implINS_5tupleIJNS_1CILi8EEENS3_ILi2EEES5_S5_S4_S5_EEENS2_IJNS3_ILi1EEEiiiNS3_ILi72EEENS3_ILi512EEEEEES5_S4_EEDaRKT_RKT0_RKT1_RKT2_ENKUlRKT_T0_E_clINS2_IJNS2_IJS5_EEENS2_IJiEEES7_S7_EEENS_17integral_constantIiLi4EEEEEDaSP_SQ_,($_ZN7cutlass13device_kernelIN5flash19enable_sm80_to_sm89INS1_16FlashAttnBwdSm80INS1_25CollectiveMainloopBwdSm80ILi2ELi2EN4cute5tupleIJNS5_1CILi128EEES8_NS7_ILi64EEEEEENS_10bfloat16_tEfNS_4arch4Sm80ELb0ELb0ELb1ELb0ELb1ELb0ELb0ELb0ELi2ELi4ELi4ELi4ELb0EEENS1_21CollectiveEpilogueBwdISA_SB_SD_Li256ELb0ELb0ELi2EEENS1_19SingleTileSchedulerILb0ELb0ELb0ELi128EEEEEEEEEvNT_6ParamsE$_ZZN4cute6detail9lift_diceINS_5tupleIJiNS2_IJiNS_1CILi0EEEEEEEEES6_EEDaRKT_RKT0_ENKUlRKT_RKT0_E_clIS5_S5_EEDaSF_SI_ - $_ZN7cutlass13device_kernelIN5flash19enable_sm80_to_sm89INS1_16FlashAttnBwdSm80INS1_25CollectiveMainloopBwdSm80ILi2ELi2EN4cute5tupleIJNS5_1CILi128EEES8_NS7_ILi64EEEEEENS_10bfloat16_tEfNS_4arch4Sm80ELb0ELb0ELb1ELb0ELb1ELb0ELb0ELb0ELi2ELi4ELi4ELi4ELb0EEENS1_21CollectiveEpilogueBwdISA_SB_SD_Li256ELb0ELb0ELi2EEENS1_19SingleTileSchedulerILb0ELb0ELb0ELi128EEEEEEEEEvNT_6ParamsE$_ZZN4cute6detail16composition_implINS_5tupleIJNS_1CILi8EEENS3_ILi2EEES5_S5_S4_S5_EEENS2_IJNS3_ILi1EEEiiiNS3_ILi72EEENS3_ILi512EEEEEES5_S4_EEDaRKT_RKT0_RKT1_RKT2_ENKUlRKT_T0_E_clINS2_IJNS2_IJS5_EEENS2_IJiEEES7_S7_EEENS_17integral_constantIiLi4EEEEEDaSP_SQ_)
$_ZN7cutlass13device_kernelIN5flash19enable_sm80_to_sm89INS1_16FlashAttnBwdSm80INS1_25CollectiveMainloopBwdSm80ILi2ELi2EN4cute5tupleIJNS5_1CILi128EEES8_NS7_ILi64EEEEEENS_10bfloat16_tEfNS_4arch4Sm80ELb0ELb0ELb1ELb0ELb1ELb0ELb0ELb0ELi2ELi4ELi4ELi4ELb0EEENS1_21CollectiveEpilogueBwdISA_SB_SD_Li256ELb0ELb0ELi2EEENS1_19SingleTileSchedulerILb0ELb0ELb0ELi128EEEEEEEEEvNT_6ParamsE$_ZZN4cute6detail16composition_implINS_5tupleIJNS_1CILi8EEENS3_ILi2EEES5_S5_S4_S5_EEENS2_IJNS3_ILi1EEEiiiNS3_ILi72EEENS3_ILi512EEEEEES5_S4_EEDaRKT_RKT0_RKT1_RKT2_ENKUlRKT_T0_E_clINS2_IJNS2_IJS5_EEENS2_IJiEEES7_S7_EEENS_17integral_constantIiLi4EEEEEDaSP_SQ_:
        /* <DEDUP_REMOVED lines=10> */
        .type           $_ZN7cutlass13device_kernelIN5flash19enable_sm80_to_sm89INS1_16FlashAttnBwdSm80INS1_25CollectiveMainloopBwdSm80ILi2ELi2EN4cute5tupleIJNS5_1CILi128EEES8_NS7_ILi64EEEEEENS_10bfloat16_tEfNS_4arch4Sm80ELb0ELb0ELb1ELb0ELb1ELb0ELb0ELb0ELi2ELi4ELi4ELi4ELb0EEENS1_21CollectiveEpilogueBwdISA_SB_SD_Li256ELb0ELb0ELi2EEENS1_19SingleTileSchedulerILb0ELb0ELb0ELi128EEEEEEEEEvNT_6ParamsE$_ZZN4cute6detail9lift_diceINS_5tupleIJiNS2_IJiNS_1CILi0EEEEEEEEES6_EEDaRKT_RKT0_ENKUlRKT_RKT0_E_clIS5_S5_EEDaSF_SI_,@function
        .size           $_ZN7cutlass13device_kernelIN5flash19enable_sm80_to_sm89INS1_16FlashAttnBwdSm80INS1_25CollectiveMainloopBwdSm80ILi2ELi2EN4cute5tupleIJNS5_1CILi128EEES8_NS7_ILi64EEEEEENS_10bfloat16_tEfNS_4arch4Sm80ELb0ELb0ELb1ELb0ELb1ELb0ELb0ELb0ELi2ELi4ELi4ELi4ELb0EEENS1_21CollectiveEpilogueBwdISA_SB_SD_Li256ELb0ELb0ELi2EEENS1_19SingleTileSchedulerILb0ELb0ELb0ELi128EEEEEEEEEvNT_6ParamsE$_ZZN4cute6detail9lift_diceINS_5tupleIJiNS2_IJiNS_1CILi0EEEEEEEEES6_EEDaRKT_RKT0_ENKUlRKT_RKT0_E_clIS5_S5_EEDaSF_SI_,($_ZN7cutlass13device_kernelIN5flash19enable_sm80_to_sm89INS1_16FlashAttnBwdSm80INS1_25CollectiveMainloopBwdSm80ILi2ELi2EN4cute5tupleIJNS5_1CILi128EEES8_NS7_ILi64EEEEEENS_10bfloat16_tEfNS_4arch4Sm80ELb0ELb0ELb1ELb0ELb1ELb0ELb0ELb0ELi2ELi4ELi4ELi4ELb0EEENS1_21CollectiveEpilogueBwdISA_SB_SD_Li256ELb0ELb0ELi2EEENS1_19SingleTileSchedulerILb0ELb0ELb0ELi128EEEEEEEEEvNT_6ParamsE$_ZZN4cute6detail9lift_diceINS_5tupleIJiNS2_IJiNS_1CILi0EEEEEEEEES6_EEDaRKT_RKT0_ENKUlRKT_RKT0_E_clIiiEEDaSF_SI_ - $_ZN7cutlass13device_kernelIN5flash19enable_sm80_to_sm89INS1_16FlashAttnBwdSm80INS1_25CollectiveMainloopBwdSm80ILi2ELi2EN4cute5tupleIJNS5_1CILi128EEES8_NS7_ILi64EEEEEENS_10bfloat16_tEfNS_4arch4Sm80ELb0ELb0ELb1ELb0ELb1ELb0ELb0ELb0ELi2ELi4ELi4ELi4ELb0EEENS1_21CollectiveEpilogueBwdISA_SB_SD_Li256ELb0ELb0ELi2EEENS1_19SingleTileSchedulerILb0ELb0ELb0ELi128EEEEEEEEEvNT_6ParamsE$_ZZN4cute6detail9lift_diceINS_5tupleIJiNS2_IJiNS_1CILi0EEEEEEEEES6_EEDaRKT_RKT0_ENKUlRKT_RKT0_E_clIS5_S5_EEDaSF_SI_)
$_ZN7cutlass13device_kernelIN5flash19enable_sm80_to_sm89INS1_16FlashAttnBwdSm80INS1_25CollectiveMainloopBwdSm80ILi2ELi2EN4cute5tupleIJNS5_1CILi128EEES8_NS7_ILi64EEEEEENS_10bfloat16_tEfNS_4arch4Sm80ELb0ELb0ELb1ELb0ELb1ELb0ELb0ELb0ELi2ELi4ELi4ELi4ELb0EEENS1_21CollectiveEpilogueBwdISA_SB_SD_Li256ELb0ELb0ELi2EEENS1_19SingleTileSchedulerILb0ELb0ELb0ELi128EEEEEEEEEvNT_6ParamsE$_ZZN4cute6detail9lift_diceINS_5tupleIJiNS2_IJiNS_1CILi0EEEEEEEEES6_EEDaRKT_RKT0_ENKUlRKT_RKT0_E_clIS5_S5_EEDaSF_SI_:
[----:B------:R-:W-:Y:S02]  /*e7e0*/  MOV R6, 0xe800 ;  /* 0x0000e80000067802 */ /* 0x000fe40000000f00 */
[----:B------:R-:W-:Y:S05]  /*e7f0*/  CALL.REL.NOINC `($_ZN7cutlass13device_kernelIN5flash19enable_sm80_to_sm89INS1_16FlashAttnBwdSm80INS1_25CollectiveMainloopBwdSm80ILi2ELi2EN4cute5tupleIJNS5_1CILi128EEES8_NS7_ILi64EEEEEENS_10bfloat16_tEfNS_4arch4Sm80ELb0ELb0ELb1ELb0ELb1ELb0ELb0ELb0ELi2ELi4ELi4ELi4ELb0EEENS1_21CollectiveEpilogueBwdISA_SB_SD_Li256ELb0ELb0ELi2EEENS1_19SingleTileSchedulerILb0ELb0ELb0ELi128EEEEEEEEEvNT_6ParamsE$_ZZN4cute6detail9lift_diceINS_5tupleIJiNS_1CILi0EEEEEES5_EEDaRKT_RKT0_ENKUlRKT_RKT0_E_clIiiEEDaSE_SH_) ;  /* 0x000000e000007944 */ /* 0x000fea0003c00000 */
[----:B------:R-:W-:Y:S02]  /*e800*/  MOV R94, 0xe820 ;  /* 0x0000e820005e7802 */ /* 0x000fe40000000f00 */
[----:B-1---5:R-:W-:Y:S05]  /*e810*/  CALL.REL.NOINC `($_ZN7cutlass13device_kernelIN5flash19enable_sm80_to_sm89INS1_16FlashAttnBwdSm80INS1_25CollectiveMainloopBwdSm80ILi2ELi2EN4cute5tupleIJNS5_1CILi128EEES8_NS7_ILi64EEEEEENS_10bfloat16_tEfNS_4arch4Sm80ELb0ELb0ELb1ELb0ELb1ELb0ELb0ELb0ELi2ELi4ELi4ELi4ELb0EEENS1_21CollectiveEpilogueBwdISA_SB_SD_Li256ELb0ELb0ELi2EEENS1_19SingleTileSchedulerILb0ELb0ELb0ELi128EEEEEEEEEvNT_6ParamsE$_ZZN4cute12filter_tupleINS_5tupleIJiNS_1CILi0EEEEEES4_ZNS_6detail9lift_diceIS4_S4_EEDaRKT_RKT0_EUlRKT_RKT0_E_EEDaS9_SC_OT1_ENKUlDpSF_E_clIJNS1_IJiEEENS1_IJS3_EEEEEEDaSM_) ;  /* 0xffffd22000007944 */ /* 0x022fea0003c3ffff */
[----:B-----5:R-:W-:Y:S02]  /*e820*/  MOV R6, R2 ;  /* 0x0000000200067202 */ /* 0x020fe40000000f00 */
[----:B------:R-:W-:Y:S02]  /*e830*/  MOV R2, R10 ;  /* 0x0000000a00027202 */ /* 0x000fe40000000f00 */
[----:B------:R-:W-:-:S04]  /*e840*/  MOV R3, 0x0 ;  /* 0x0000000000037802 */ /* 0x000fc80000000f00 */
[----:B------:R-:W-:Y:S05]  /*e850*/  RET.REL.NODEC R2 `(_ZN7cutlass13device_kernelIN5flash19enable_sm80_to_sm89INS1_16FlashAttnBwdSm80INS1_25CollectiveMainloopBwdSm80ILi2ELi2EN4cute5tupleIJNS5_1CILi128EEES8_NS7_ILi64EEEEEENS_10bfloat16_tEfNS_4arch4Sm80ELb0ELb0ELb1ELb0ELb1ELb0ELb0ELb0ELi2ELi4ELi4ELi4ELb0EEENS1_21CollectiveEpilogueBwdISA_SB_SD_Li256ELb0ELb0ELi2EEENS1_19SingleTileSchedulerILb0ELb0ELb0ELi128EEEEEEEEEvNT_6ParamsE) ;  /* 0xffff17a002007950 */ /* 0x000fea0003c3ffff */
        .type           $_ZN7cutlass13device_kernelIN5flash19enable_sm80_to_sm89INS1_16FlashAttnBwdSm80INS1_25CollectiveMainloopBwdSm80ILi2ELi2EN4cute5tupleIJNS5_1CILi128EEES8_NS7_ILi64EEEEEENS_10bfloat16_tEfNS_4arch4Sm80ELb0ELb0ELb1ELb0ELb1ELb0ELb0ELb0ELi2ELi4ELi4ELi4ELb0EEENS1_21CollectiveEpilogueBwdISA_SB_SD_Li256ELb0ELb0ELi2EEENS1_19SingleTileSchedulerILb0ELb0ELb0ELi128EEEEEEEEEvNT_6ParamsE$_ZZN4cute6detail9lift_diceINS_5tupleIJiNS2_IJiNS_1CILi0EEEEEEEEES6_EEDaRKT_RKT0_ENKUlRKT_RKT0_E_clIiiEEDaSF_SI_,@function
        .size           $_ZN7cutlass13device_kernelIN5flash19enable_sm80_to_sm89INS1_16FlashAttnBwdSm80INS1_25CollectiveMainloopBwdSm80ILi2ELi2EN4cute5tupleIJNS5_1CILi128EEES8_NS7_ILi64EEEEEENS_10bfloat16_tEfNS_4arch4Sm80ELb0ELb0ELb1ELb0ELb1ELb0ELb0ELb0ELi2ELi4ELi4ELi4ELb0EEENS1_21CollectiveEpilogueBwdISA_SB_SD_Li256ELb0ELb0ELi2EEENS1_19SingleTileSchedulerILb0ELb0ELb0ELi128EEEEEEEEEvNT_6ParamsE$_ZZN4cute6detail9lift_diceINS_5tupleIJiNS2_IJiNS_1CILi0EEEEEEEEES6_EEDaRKT_RKT0_ENKUlRKT_RKT0_E_clIiiEEDaSF_SI_,($_ZN7cutlass13device_kernelIN5flash19enable_sm80_to_sm89INS1_16FlashAttnBwdSm80INS1_25CollectiveMainloopBwdSm80ILi2ELi2EN4cute5tupleIJNS5_1CILi128EEES8_NS7_ILi64EEEEEENS_10bfloat16_tEfNS_4arch4Sm80ELb0ELb0ELb1ELb0ELb1ELb0ELb0ELb0ELi2ELi4ELi4ELi4ELb0EEENS1_21CollectiveEpilogueBwdISA_SB_SD_Li256ELb0ELb0ELi2EEENS1_19SingleTileSchedulerILb0ELb0ELb0ELi128EEEEEEEEEvNT_6ParamsE$_ZZN4cute6detail9lift_diceINS_5tupleIJiNS_1CILi0EEEEEES5_EEDaRKT_RKT0_ENKUlRKT_RKT0_E_clIiiEEDaSE_SH_ - $_ZN7cutlass13device_kernelIN5flash19enable_sm80_to_sm89INS1_16FlashAttnBwdSm80INS1_25CollectiveMainloopBwdSm80ILi2ELi2EN4cute5tupleIJNS5_1CILi128EEES8_NS7_ILi64EEEEEENS_10bfloat16_tEfNS_4arch4Sm80ELb0ELb0ELb1ELb0ELb1ELb0ELb0ELb0ELi2ELi4ELi4ELi4ELb0EEENS1_21CollectiveEpilogueBwdISA_SB_SD_Li256ELb0ELb0ELi2EEENS1_19SingleTileSchedulerILb0ELb0ELb0ELi128EEEEEEEEEvNT_6ParamsE$_ZZN4cute6detail9lift_diceINS_5tupleIJiNS2_IJiNS_1CILi0EEEEEEEEES6_EEDaRKT_RKT0_ENKUlRKT_RKT0_E_clIiiEEDaSF_SI_)
$_ZN7cutlass13device_kernelIN5flash19enable_sm80_to_sm89INS1_16FlashAttnBwdSm80INS1_25CollectiveMainloopBwdSm80ILi2ELi2EN4cute5tupleIJNS5_1CILi128EEES8_NS7_ILi64EEEEEENS_10bfloat16_tEfNS_4arch4Sm80ELb0ELb0ELb1ELb0ELb1ELb0ELb0ELb0ELi2ELi4ELi4ELi4ELb0EEENS1_21CollectiveEpilogueBwdISA_SB_SD_Li256ELb0ELb0ELi2EEENS1_19SingleTileSchedulerILb0ELb0ELb0ELi128EEEEEEEEEvNT_6ParamsE$_ZZN4cute6detail9lift_diceINS_5tupleIJiNS2_IJiNS_1CILi0EEEEEEEEES6_EEDaRKT_RKT0_ENKUlRKT_RKT0_E_clIiiEEDaSF_SI_:
[----:B------:R-:W-:Y:S02]  /*e860*/  IADD3 R2, R1, 0x1684, RZ ;  /* 0x0000168401027810 */ /* 0x000fe40007ffe0ff */
[----:B------:R-:W-:Y:S02]  /*e870*/  MOV R8, 0xe8a0 ;  /* 0x0000e8a000087802 */ /* 0x000fe40000000f00 */
[----:B------:R-:W-:Y:S02]  /*e880*/  IADD3 R2, R2, c[0x0][0x20], RZ ;  /* 0x0000080002027a10 */ /* 0x000fe40007ffe0ff */
[----:B------:R-:W-:Y:S05]  /*e890*/  CALL.REL.NOINC `($_ZN7cutlass13device_kernelIN5flash19enable_sm80_to_sm89INS1_16FlashAttnBwdSm80INS1_25CollectiveMainloopBwdSm80ILi2ELi2EN4cute5tupleIJNS5_1CILi128EEES8_NS7_ILi64EEEEEENS_10bfloat16_tEfNS_4arch4Sm80ELb0ELb0ELb1ELb0ELb1ELb0ELb0ELb0ELi2ELi4ELi4ELi4ELb0EEENS1_21CollectiveEpilogueBwdISA_SB_SD_Li256ELb0ELb0ELi2EEENS1_19SingleTileSchedulerILb0ELb0ELb0ELi128EEEEEEEEEvNT_6ParamsE$_ZN4cute3eso3ESOILb0ELb1EJiEEC2ERKi) ;  /* 0xffff86f000007944 */ /* 0x000fea0003c3ffff */
[----:B------:R2:W5:Y:S01]  /*e8a0*/  LDL R11, [R1+0x1684] ;  /* 0x00168400010b7983 */ /* 0x0005620000100800 */
[----:B-1----:R-:W-:Y:S02]  /*e8b0*/  MOV R2, R10 ;  /* 0x0000000a00027202 */ /* 0x002fe40000000f00 */
[----:B------:R-:W-:-:S04]  /*e8c0*/  MOV R3, 0x0 ;  /* 0x0000000000037802 */ /* 0x000fc80000000f00 */
[----:B------:R-:W-:Y:S05]  /*e8d0*/  RET.REL.NODEC R2 `(_ZN7cutlass13device_kernelIN5flash19enable_sm80_to_sm89INS1_16FlashAttnBwdSm80INS1_25CollectiveMainloopBwdSm80ILi2ELi2EN4cute5tupleIJNS5_1CILi128EEES8_NS7_ILi64EEEEEENS_10bfloat16_tEfNS_4arch4Sm80ELb0ELb0ELb1ELb0ELb1ELb0ELb0ELb0ELi2ELi4ELi4ELi4ELb0EEENS1_21CollectiveEpilogueBwdISA_SB_SD_Li256ELb0ELb0ELi2EEENS1_19SingleTileSchedulerILb0ELb0ELb0ELi128EEEEEEEEEvNT_6ParamsE) ;  /* 0xffff172002007950 */ /* 0x000fea0003c3ffff */
        .type           $_ZN7cutlass13device_kernelIN5flash19enable_sm80_to_sm89INS1_16FlashAttnBwdSm80INS1_25CollectiveMainloopBwdSm80ILi2ELi2EN4cute5tupleIJNS5_1CILi128EEES8_NS7_ILi64EEEEEENS_10bfloat16_tEfNS_4arch4Sm80ELb0ELb0ELb1ELb0ELb1ELb0ELb0ELb0ELi2ELi4ELi4ELi4ELb0EEENS1_21CollectiveEpilogueBwdISA_SB_SD_Li256ELb0ELb0ELi2EEENS1_19SingleTileSchedulerILb0ELb0ELb0ELi128EEEEEEEEEvNT_6ParamsE$_ZZN4cute6detail9lift_diceINS_5tupleIJiNS_1CILi0EEEEEES5_EEDaRKT_RKT0_ENKUlRKT_RKT0_E_clIiiEEDaSE_SH_,@function
        .size           $_ZN7cutlass13device_kernelIN5flash19enable_sm80_to_sm89INS1_16FlashAttnBwdSm80INS1_25CollectiveMainloopBwdSm80ILi2ELi2EN4cute5tupleIJNS5_1CILi128EEES8_NS7_ILi64EEEEEENS_10bfloat16_tEfNS_4arch4Sm80ELb0ELb0ELb1ELb0ELb1ELb0ELb0ELb0ELi2ELi4ELi4ELi4ELb0EEENS1_21CollectiveEpilogueBwdISA_SB_SD_Li256ELb0ELb0ELi2EEENS1_19SingleTileSchedulerILb0ELb0ELb0ELi128EEEEEEEEEvNT_6ParamsE$_ZZN4cute6detail9lift_diceINS_5tupleIJiNS_1CILi0EEEEEES5_EEDaRKT_RKT0_ENKUlRKT_RKT0_E_clIiiEEDaSE_SH_,($_ZN7cutlass13device_kernelIN5flash19enable_sm80_to_sm89INS1_16FlashAttnBwdSm80INS1_25CollectiveMainloopBwdSm80ILi2ELi2EN4cute5tupleIJNS5_1CILi128EEES8_NS7_ILi64EEEEEENS_10bfloat16_tEfNS_4arch4Sm80ELb0ELb0ELb1ELb0ELb1ELb0ELb0ELb0ELi2ELi4ELi4ELi4ELb0EEENS1_21CollectiveEpilogueBwdISA_SB_SD_Li256ELb0ELb0ELi2EEENS1_19SingleTileSchedulerILb0ELb0ELb0ELi128EEEEEEEEEvNT_6ParamsE$_ZZN4cute6upcastILi2ENS_5tupleIJNS1_IJNS_1CILi1EEENS1_IJNS2_ILi2EEES4_S4_EEEEEES4_NS1_IJS4_S4_EEEEEENS1_IJNS1_IJNS2_ILi0EEENS1_IJS3_NS2_ILi512EEEiEEEEEENS2_ILi4096EEENS1_IJiNS2_ILi8192EEEEEEEEEEEDaRKT0_RKT1_ENKUlRKT_RKT0_E_clIS6_SC_EEDaSP_SS_ - $_ZN7cutlass13device_kernelIN5flash19enable_sm80_to_sm89INS1_16FlashAttnBwdSm80INS1_25CollectiveMainloopBwdSm80ILi2ELi2EN4cute5tupleIJNS5_1CILi128EEES8_NS7_ILi64EEEEEENS_10bfloat16_tEfNS_4arch4Sm80ELb0ELb0ELb1ELb0ELb1ELb0ELb0ELb0ELi2ELi4ELi4ELi4ELb0EEENS1_21CollectiveEpilogueBwdISA_SB_SD_Li256ELb0ELb0ELi2EEENS1_19SingleTileSchedulerILb0ELb0ELb0ELi128EEEEEEEEEvNT_6ParamsE$_ZZN4cute6detail9lift_diceINS_5tupleIJiNS_1CILi0EEEEEES5_EEDaRKT_RKT0_ENKUlRKT_RKT0_E_clIiiEEDaSE_SH_)
$_ZN7cutlass13device_kernelIN5flash19enable_sm80_to_sm89INS1_16FlashAttnBwdSm80INS1_25CollectiveMainloopBwdSm80ILi2ELi2EN4cute5tupleIJNS5_1CILi128EEES8_NS7_ILi64EEEEEENS_10bfloat16_tEfNS_4arch4Sm80ELb0ELb0ELb1ELb0ELb1ELb0ELb0ELb0ELi2ELi4ELi4ELi4ELb0EEENS1_21CollectiveEpilogueBwdISA_SB_SD_Li256ELb0ELb0ELi2EEENS1_19SingleTileSchedulerILb0ELb0ELb0ELi128EEEEEEEEEvNT_6ParamsE$_ZZN4cute6detail9lift_diceINS_5tupleIJiNS_1CILi0EEEEEES5_EEDaRKT_RKT0_ENKUlRKT_RKT0_E_clIiiEEDaSE_SH_:
        /* <DEDUP_REMOVED lines=8> */
        .type           $_ZN7cutlass13device_kernelIN5flash19enable_sm80_to_sm89INS1_16FlashAttnBwdSm80INS1_25CollectiveMainloopBwdSm80ILi2ELi2EN4cute5tupleIJNS5_1CILi128EEES8_NS7_ILi64EEEEEENS_10bfloat16_tEfNS_4arch4Sm80ELb0ELb0ELb1ELb0ELb1ELb0ELb0ELb0ELi2ELi4ELi4ELi4ELb0EEENS1_21CollectiveEpilogueBwdISA_SB_SD_Li256ELb0ELb0ELi2EEENS1_19SingleTileSchedulerILb0ELb0ELb0ELi128EEEEEEEEEvNT_6ParamsE$_ZZN4cute6upcastILi2ENS_5tupleIJNS1_IJNS_1CILi1EEENS1_IJNS2_ILi2EEES4_S4_EEEEEES4_NS1_IJS4_S4_EEEEEENS1_IJNS1_IJNS2_ILi0EEENS1_IJS3_NS2_ILi512EEEiEEEEEENS2_ILi4096EEENS1_IJiNS2_ILi8192EEEEEEEEEEEDaRKT0_RKT1_ENKUlRKT_RKT0_E_clIS6_SC_EEDaSP_SS_,@function
        .size           $_ZN7cutlass13device_kernelIN5flash19enable_sm80_to_sm89INS1_16FlashAttnBwdSm80INS1_25CollectiveMainloopBwdSm80ILi2ELi2EN4cute5tupleIJNS5_1CILi128EEES8_NS7_ILi64EEEEEENS_10bfloat16_tEfNS_4arch4Sm80ELb0ELb0ELb1ELb0ELb1ELb0ELb0ELb0ELi2ELi4ELi4ELi4ELb0EEENS1_21CollectiveEpilogueBwdISA_SB_SD_Li256ELb0ELb0ELi2EEENS1_19SingleTileSchedulerILb0ELb0ELb0ELi128EEEEEEEEEvNT_6ParamsE$_ZZN4cute6upcastILi2ENS_5tupleIJNS1_IJNS_1CILi1EEENS1_IJNS2_ILi2EEES4_S4_EEEEEES4_NS1_IJS4_S4_EEEEEENS1_IJNS1_IJNS2_ILi0EEENS1_IJS3_NS2_ILi512EEEiEEEEEENS2_ILi4096EEENS1_IJiNS2_ILi8192EEEEEEEEEEEDaRKT0_RKT1_ENKUlRKT_RKT0_E_clIS6_SC_EEDaSP_SS_,($_ZN7cutlass13device_kernelIN5flash19enable_sm80_to_sm89INS1_16FlashAttnBwdSm80INS1_25CollectiveMainloopBwdSm80ILi2ELi2EN4cute5tupleIJNS5_1CILi128EEES8_NS7_ILi64EEEEEENS_10bfloat16_tEfNS_4arch4Sm80ELb0ELb0ELb1ELb0ELb1ELb0ELb0ELb0ELi2ELi4ELi4ELi4ELb0EEENS1_21CollectiveEpilogueBwdISA_SB_SD_Li256ELb0ELb0ELi2EEENS1_19SingleTileSchedulerILb0ELb0ELb0ELi128EEEEEEEEEvNT_6ParamsE$_ZZN4cute6upcastILi2ENS_5tupleIJNS1_IJNS_1CILi1EEENS1_IJNS2_ILi2EEES4_S4_EEEEEES4_NS1_IJS4_S4_EEEEEENS1_IJNS1_IJNS2_ILi0EEENS1_IJS3_NS2_ILi512EEEiEEEEEENS2_ILi4096EEENS1_IJiNS2_ILi8192EEEEEEEEEEEDaRKT0_RKT1_ENKUlRKT_RKT0_E_clIS7_SF_EEDaSP_SS_ - $_ZN7cutlass13device_kernelIN5flash19enable_sm80_to_sm89INS1_16FlashAttnBwdSm80INS1_25CollectiveMainloopBwdSm80ILi2ELi2EN4cute5tupleIJNS5_1CILi128EEES8_NS7_ILi64EEEEEENS_10bfloat16_tEfNS_4arch4Sm80ELb0ELb0ELb1ELb0ELb1ELb0ELb0ELb0ELi2ELi4ELi4ELi4ELb0EEENS1_21CollectiveEpilogueBwdISA_SB_SD_Li256ELb0ELb0ELi2EEENS1_19SingleTileSchedulerILb0ELb0ELb0ELi128EEEEEEEEEvNT_6ParamsE$_ZZN4cute6upcastILi2ENS_5tupleIJNS1_IJNS_1CILi1EEENS1_IJNS2_ILi2EEES4_S4_EEEEEES4_NS1_IJS4_S4_EEEEEENS1_IJNS1_IJNS2_ILi0EEENS1_IJS3_NS2_ILi512EEEiEEEEEENS2_ILi4096EEENS1_IJiNS2_ILi8192EEEEEEEEEEEDaRKT0_RKT1_ENKUlRKT_RKT0_E_clIS6_SC_EEDaSP_SS_)
$_ZN7cutlass13device_kernelIN5flash19enable_sm80_to_sm89INS1_16FlashAttnBwdSm80INS1_25CollectiveMainloopBwdSm80ILi2ELi2EN4cute5tupleIJNS5_1CILi128EEES8_NS7_ILi64EEEEEENS_10bfloat16_tEfNS_4arch4Sm80ELb0ELb0ELb1ELb0ELb1ELb0ELb0ELb0ELi2ELi4ELi4ELi4ELb0EEENS1_21CollectiveEpilogueBwdISA_SB_SD_Li256ELb0ELb0ELi2EEENS1_19SingleTileSchedulerILb0ELb0ELb0ELi128EEEEEEEEEvNT_6ParamsE$_ZZN4cute6upcastILi2ENS_5tupleIJNS1_IJNS_1CILi1EEENS1_IJNS2_ILi2EEES4_S4_EEEEEES4_NS1_IJS4_S4_EEEEEENS1_IJNS1_IJNS2_ILi0EEENS1_IJS3_NS2_ILi512EEEiEEEEEENS2_ILi4096EEENS1_IJiNS2_ILi8192EEEEEEEEEEEDaRKT0_RKT1_ENKUlRKT_RKT0_E_clIS6_SC_EEDaSP_SS_:
[----:B------:R-:W-:-:S06]  /*e960*/  IADD3 R3, R16, -c[0x0][0x20], RZ ;  /* 0x8000080010037a10 */ /* 0x000fcc0007ffe0ff */
[----:B------:R-:W5:Y:S01]  /*e970*/  LDL R3, [R3] ;  /* 0x0000000003037983 */ /* 0x000f620000100800 */
[----:B------:R-:W-:Y:S02]  /*e980*/  IADD3 R9, R1, 0x1380, RZ ;  /* 0x0000138001097810 */ /* 0x000fe40007ffe0ff */
[----:B------:R-:W-:Y:S02]  /*e990*/  MOV R64, 0xe9d0 ;  /* 0x0000e9d000407802 */ /* 0x000fe40000000f00 */
[----:B------:R-:W-:-:S04]  /*e9a0*/  IADD3 R9, R9, c[0x0][0x20], RZ ;  /* 0x0000080009097a10 */ /* 0x000fc80007ffe0ff */
[----:B------:R-:W-:Y:S02]  /*e9b0*/  IADD3 R10, R9, 0x4, RZ ;  /* 0x00000004090a7810 */ /* 0x000fe40007ffe0ff */
[----:B-----5:R-:W-:Y:S05]  /*e9c0*/  CALL.REL.NOINC `($_ZN7cutlass13device_kernelIN5flash19enable_sm80_to_sm89INS1_16FlashAttnBwdSm80INS1_25CollectiveMainloopBwdSm80ILi2ELi2EN4cute5tupleIJNS5_1CILi128EEES8_NS7_ILi64EEEEEENS_10bfloat16_tEfNS_4arch4Sm80ELb0ELb0ELb1ELb0ELb1ELb0ELb0ELb0ELi2ELi4ELi4ELi4ELb0EEENS1_21CollectiveEpilogueBwdISA_SB_SD_Li256ELb0ELb0ELi2EEENS1_19SingleTileSchedulerILb0ELb0ELb0ELi128EEEEEEEEEvNT_6ParamsE$_ZZN4cute6upcastILi2ENS_5tupleIJNS_1CILi1EEENS1_IJNS2_ILi2EEES4_S4_EEEEEENS1_IJNS2_ILi0EEENS1_IJS3_NS2_ILi512EEEiEEEEEEEEDaRKT0_RKT1_ENKUlRKT_RKT0_E_clIS5_S9_EEDaSJ_SM_) ;  /* 0x0000015000007944 */ /* 0x020fea0003c00000 */
[----:B------:R-:W-:Y:S02]  /*e9d0*/  MOV R4, 0xe9f0 ;  /* 0x0000e9f000047802 */ /* 0x000fe40000000f00 */
[----:B-1---5:R-:W-:Y:S05]  /*e9e0*/  CALL.REL.NOINC `($_ZN7cutlass13device_kernelIN5flash19enable_sm80_to_sm89INS1_16FlashAttnBwdSm80INS1_25CollectiveMainloopBwdSm80ILi2ELi2EN4cute5tupleIJNS5_1CILi128EEES8_NS7_ILi64EEEEEENS_10bfloat16_tEfNS_4arch4Sm80ELb0ELb0ELb1ELb0ELb1ELb0ELb0ELb0ELi2ELi4ELi4ELi4ELb0EEENS1_21CollectiveEpilogueBwdISA_SB_SD_Li256ELb0ELb0ELi2EEENS1_19SingleTileSchedulerILb0ELb0ELb0ELi128EEEEEEEEEvNT_6ParamsE$_ZN4cute3eso3ESOILb1ELb0EJNS_1CILi0EEENS_5tupleIJNS2_ILi1EEENS2_ILi256EEEiEEEEEC2ERKS3_RKS7_) ;  /* 0xffff8c5000007944 */ /* 0x022fea0003c3ffff */
[----:B-1----:R1:W5:Y:S01]  /*e9f0*/  LDL R2, [R1+0x1384] ;  /* 0x0013840001027983 */ /* 0x0023620000100800 */
[----:B------:R-:W-:-:S03]  /*ea00*/  MOV R6, 0xea20 ;  /* 0x0000ea2000067802 */ /* 0x000fc60000000f00 */
[----:B-1---5:R-:W-:Y:S05]  /*ea10*/  CALL.REL.NOINC `($_ZN7cutlass13device_kernelIN5flash19enable_sm80_to_sm89INS1_16FlashAttnBwdSm80INS1_25CollectiveMainloopBwdSm80ILi2ELi2EN4cute5tupleIJNS5_1CILi128EEES8_NS7_ILi64EEEEEENS_10bfloat16_tEfNS_4arch4Sm80ELb0ELb0ELb1ELb0ELb1ELb0ELb0ELb0ELi2ELi4ELi4ELi4ELb0EEENS1_21CollectiveEpilogueBwdISA_SB_SD_Li256ELb0ELb0ELi2EEENS1_19SingleTileSchedulerILb0ELb0ELb0ELi128EEEEEEEEEvNT_6ParamsE$_ZN4cute5tupleIJNS0_IJNS_1CILi1EEENS0_IJS2_NS1_ILi2EEES3_EEEEEENS0_IJNS1_ILi0EEENS0_IJS2_NS1_ILi256EEEiEEEEEEEEC2ERKS5_RKS9_) ;  /* 0xffffbe2000007944 */ /* 0x022fea0003c3ffff */
[----:B------:R1:W5:Y:S01]  /*ea20*/  LDL R38, [R1+0x1380] ;  /* 0x0013800001267983 */ /* 0x0003620000100800 */
[----:B------:R-:W-:-:S04]  /*ea30*/  MOV R9, 0x0 ;  /* 0x0000000000097802 */ /* 0x000fc80000000f00 */
[----:B------:R-:W-:Y:S05]  /*ea40*/  RET.REL.NODEC R8 `(_ZN7cutlass13device_kernelIN5flash19enable_sm80_to_sm89INS1_16FlashAttnBwdSm80INS1_25CollectiveMainloopBwdSm80ILi2ELi2EN4cute5tupleIJNS5_1CILi128EEES8_NS7_ILi64EEEEEENS_10bfloat16_tEfNS_4arch4Sm80ELb0ELb0ELb1ELb0ELb1ELb0ELb0ELb0ELi2ELi4ELi4ELi4ELb0EEENS1_21CollectiveEpilogueBwdISA_SB_SD_Li256ELb0ELb0ELi2EEENS1_19SingleTileSchedulerILb0ELb0ELb0ELi128EEEEEEEEEvNT_6ParamsE) ;  /* 0xffff15b008007950 */ /* 0x000fea0003c3ffff */
        .type           $_ZN7cutlass13device_kernelIN5flash19enable_sm80_to_sm89INS1_16FlashAttnBwdSm80INS1_25CollectiveMainloopBwdSm80ILi2ELi2EN4cute5tupleIJNS5_1CILi128EEES8_NS7_ILi64EEEEEENS_10bfloat16_tEfNS_4arch4Sm80ELb0ELb0ELb1ELb0ELb1ELb0ELb0ELb0ELi2ELi4ELi4ELi4ELb0EEENS1_21CollectiveEpilogueBwdISA_SB_SD_Li256ELb0ELb0ELi2EEENS1_19SingleTileSchedulerILb0ELb0ELb0ELi128EEEEEEEEEvNT_6ParamsE$_ZZN4cute6upcastILi2ENS_5tupleIJNS1_IJNS_1CILi1EEENS1_IJNS2_ILi2EEES4_S4_EEEEEES4_NS1_IJS4_S4_EEEEEENS1_IJNS1_IJNS2_ILi0EEENS1_IJS3_NS2_ILi512EEEiEEEEEENS2_ILi4096EEENS1_IJiNS2_ILi8192EEEEEEEEEEEDaRKT0_RKT1_ENKUlRKT_RKT0_E_clIS7_SF_EEDaSP_SS_,@function
        .size           $_ZN7cutlass13device_kernelIN5flash19enable_sm80_to_sm89INS1_16FlashAttnBwdSm80INS1_25CollectiveMainloopBwdSm80ILi2ELi2EN4cute5tupleIJNS5_1CILi128EEES8_NS7_ILi64EEEEEENS_10bfloat16_tEfNS_4arch4Sm80ELb0ELb0ELb1ELb0ELb1ELb0ELb0ELb0ELi2ELi4ELi4ELi4ELb0EEENS1_21CollectiveEpilogueBwdISA_SB_SD_Li256ELb0ELb0ELi2EEENS1_19SingleTileSchedulerILb0ELb0ELb0ELi128EEEEEEEEEvNT_6ParamsE$_ZZN4cute6upcastILi2ENS_5tupleIJNS1_IJNS_1CILi1EEENS1_IJNS2_ILi2EEES4_S4_EEEEEES4_NS1_IJS4_S4_EEEEEENS1_IJNS1_IJNS2_ILi0EEENS1_IJS3_NS2_ILi512EEEiEEEEEENS2_ILi4096EEENS1_IJiNS2_ILi8192EEEEEEEEEEEDaRKT0_RKT1_ENKUlRKT_RKT0_E_clIS7_SF_EEDaSP_SS_,($_ZN7cutlass13device_kernelIN5flash19enable_sm80_to_sm89INS1_16FlashAttnBwdSm80INS1_25CollectiveMainloopBwdSm80ILi2ELi2EN4cute5tupleIJNS5_1CILi128EEES8_NS7_ILi64EEEEEENS_10bfloat16_tEfNS_4arch4Sm80ELb0ELb0ELb1ELb0ELb1ELb0ELb0ELb0ELi2ELi4ELi4ELi4ELb0EEENS1_21CollectiveEpilogueBwdISA_SB_SD_Li256ELb0ELb0ELi2EEENS1_19SingleTileSchedulerILb0ELb0ELb0ELi128EEEEEEEEEvNT_6ParamsE$_ZZN4cute6upcastILi2ENS_5tupleIJNS_1CILi1EEENS1_IJNS2_ILi2EEES4_S4_EEEEEENS1_IJNS2_ILi0EEENS1_IJS3_NS2_ILi512EEEiEEEEEEEEDaRKT0_RKT1_ENKUlRKT_RKT0_E_clIS5_S9_EEDaSJ_SM_ - $_ZN7cutlass13device_kernelIN5flash19enable_sm80_to_sm89INS1_16FlashAttnBwdSm80INS1_25CollectiveMainloopBwdSm80ILi2ELi2EN4cute5tupleIJNS5_1CILi128EEES8_NS7_ILi64EEEEEENS_10bfloat16_tEfNS_4arch4Sm80ELb0ELb0ELb1ELb0ELb1ELb0ELb0ELb0ELi2ELi4ELi4ELi4ELb0EEENS1_21CollectiveEpilogueBwdISA_SB_SD_Li256ELb0ELb0ELi2EEENS1_19SingleTileSchedulerILb0ELb0ELb0ELi128EEEEEEEEEvNT_6ParamsE$_ZZN4cute6upcastILi2ENS_5tupleIJNS1_IJNS_1CILi1EEENS1_IJNS2_ILi2EEES4_S4_EEEEEES4_NS1_IJS4_S4_EEEEEENS1_IJNS1_IJNS2_ILi0EEENS1_IJS3_NS2_ILi512EEEiEEEEEENS2_ILi4096EEENS1_IJiNS2_ILi8192EEEEEEEEEEEDaRKT0_RKT1_ENKUlRKT_RKT0_E_clIS7_SF_EEDaSP_SS_)
$_ZN7cutlass13device_kernelIN5flash19enable_sm80_to_sm89INS1_16FlashAttnBwdSm80INS1_25CollectiveMainloopBwdSm80ILi2ELi2EN4cute5tupleIJNS5_1CILi128EEES8_NS7_ILi64EEEEEENS_10bfloat16_tEfNS_4arch4Sm80ELb0ELb0ELb1ELb0ELb1ELb0ELb0ELb0ELi2ELi4ELi4ELi4ELb0EEENS1_21CollectiveEpilogueBwdISA_SB_SD_Li256ELb0ELb0ELi2EEENS1_19SingleTileSchedulerILb0ELb0ELb0ELi128EEEEEEEEEvNT_6ParamsE$_ZZN4cute6upcastILi2ENS_5tupleIJNS1_IJNS_1CILi1EEENS1_IJNS2_ILi2EEES4_S4_EEEEEES4_NS1_IJS4_S4_EEEEEENS1_IJNS1_IJNS2_ILi0EEENS1_IJS3_NS2_ILi512EEEiEEEEEENS2_ILi4096EEENS1_IJiNS2_ILi8192EEEEEEEEEEEDaRKT0_RKT1_ENKUlRKT_RKT0_E_clIS7_SF_EEDaSP_SS_:
[----:B------:R-:W-:Y:S02]  /*ea50*/  IADD3 R8, R1, 0x1380, RZ ;  /* 0x0000138001087810 */ /* 0x000fe40007ffe0ff */
[----:B------:R-:W-:Y:S02]  /*ea60*/  MOV R62, 0xeaa0 ;  /* 0x0000eaa0003e7802 */ /* 0x000fe40000000f00 */
[----:B------:R-:W-:-:S04]  /*ea70*/  IADD3 R8, R8, c[0x0][0x20], RZ ;  /* 0x0000080008087a10 */ /* 0x000fc80007ffe0ff */
[----:B------:R-:W-:Y:S02]  /*ea80*/  IADD3 R9, R8, 0x4, RZ ;  /* 0x0000000408097810 */ /* 0x000fe40007ffe0ff */
[----:B------:R-:W-:Y:S05]  /*ea90*/  CALL.REL.NOINC `($_ZN7cutlass13device_kernelIN5flash19enable_sm80_to_sm89INS1_16FlashAttnBwdSm80INS1_25CollectiveMainloopBwdSm80ILi2ELi2EN4cute5tupleIJNS5_1CILi128EEES8_NS7_ILi64EEEEEENS_10bfloat16_tEfNS_4arch4Sm80ELb0ELb0ELb1ELb0ELb1ELb0ELb0ELb0ELi2ELi4ELi4ELi4ELb0EEENS1_21CollectiveEpilogueBwdISA_SB_SD_Li256ELb0ELb0ELi2EEENS1_19SingleTileSchedulerILb0ELb0ELb0ELi128EEEEEEEEEvNT_6ParamsE$_ZZN4cute6upcastILi2ENS_5tupleIJNS_1CILi2EEES3_EEENS1_IJiNS2_ILi8192EEEEEEEEDaRKT0_RKT1_ENKUlRKT_RKT0_E_clIS3_iEEDaSF_SI_) ;  /* 0x0000015000007944 */ /* 0x000fea0003c00000 */
[----:B------:R-:W-:Y:S02]  /*eaa0*/  MOV R4, 0xeac0 ;  /* 0x0000eac000047802 */ /* 0x000fe40000000f00 */
[----:B-1---5:R-:W-:Y:S05]  /*eab0*/  CALL.REL.NOINC `($_ZN7cutlass13device_kernelIN5flash19enable_sm80_to_sm89INS1_16FlashAttnBwdSm80INS1_25CollectiveMainloopBwdSm80ILi2ELi2EN4cute5tupleIJNS5_1CILi128EEES8_NS7_ILi64EEEEEENS_10bfloat16_tEfNS_4arch4Sm80ELb0ELb0ELb1ELb0ELb1ELb0ELb0ELb0ELi2ELi4ELi4ELi4ELb0EEENS1_21CollectiveEpilogueBwdISA_SB_SD_Li256ELb0ELb0ELi2EEENS1_19SingleTileSchedulerILb0ELb0ELb0ELi128EEEEEEEEEvNT_6ParamsE$_ZN4cute3eso3ESOILb0ELb1EJiNS_1CILi4096EEEEEC2ERKiRKS3_) ;  /* 0xffff860000007944 */ /* 0x022fea0003c3ffff */
[----:B-1----:R1:W5:Y:S01]  /*eac0*/  LDL R2, [R1+0x1384] ;  /* 0x0013840001027983 */ /* 0x0023620000100800 */
[----:B------:R-:W-:-:S03]  /*ead0*/  MOV R6, 0xeaf0 ;  /* 0x0000eaf000067802 */ /* 0x000fc60000000f00 */
[----:B-1---5:R-:W-:Y:S05]  /*eae0*/  CALL.REL.NOINC `($_ZN7cutlass13device_kernelIN5flash19enable_sm80_to_sm89INS1_16FlashAttnBwdSm80INS1_25CollectiveMainloopBwdSm80ILi2ELi2EN4cute5tupleIJNS5_1CILi128EEES8_NS7_ILi64EEEEEENS_10bfloat16_tEfNS_4arch4Sm80ELb0ELb0ELb1ELb0ELb1ELb0ELb0ELb0ELi2ELi4ELi4ELi4ELb0EEENS1_21CollectiveEpilogueBwdISA_SB_SD_Li256ELb0ELb0ELi2EEENS1_19SingleTileSchedulerILb0ELb0ELb0ELi128EEEEEEEEEvNT_6ParamsE$_ZN4cute5tupleIJNS0_IJNS_1CILi2EEES2_EEENS0_IJiNS1_ILi4096EEEEEEEEC2ERKS3_RKS5_) ;  /* 0xffffbec000007944 */ /* 0x022fea0003c3ffff */
[----:B------:R1:W5:Y:S01]  /*eaf0*/  LDL R2, [R1+0x1380] ;  /* 0x0013800001027983 */ /* 0x0003620000100800 */
[----:B------:R-:W-:-:S04]  /*eb00*/  MOV R11, 0x0 ;  /* 0x00000000000b7802 */ /* 0x000fc80000000f00 */
[----:B------:R-:W-:Y:S05]  /*eb10*/  RET.REL.NODEC R10 `(_ZN7cutlass13device_kernelIN5flash19enable_sm80_to_sm89INS1_16FlashAttnBwdSm80INS1_25CollectiveMainloopBwdSm80ILi2ELi2EN4cute5tupleIJNS5_1CILi128EEES8_NS7_ILi64EEEEEENS_10bfloat16_tEfNS_4arch4Sm80ELb0ELb0ELb1ELb0ELb1ELb0ELb0ELb0ELi2ELi4ELi4ELi4ELb0EEENS1_21CollectiveEpilogueBwdISA_SB_SD_Li256ELb0ELb0ELi2EEENS1_19SingleTileSchedulerILb0ELb0ELb0ELi128EEEEEEEEEvNT_6ParamsE) ;  /* 0xffff14e00a007950 */ /* 0x000fea0003c3ffff */
        .type           $_ZN7cutlass13device_kernelIN5flash19enable_sm80_to_sm89INS1_16FlashAttnBwdSm80INS1_25CollectiveMainloopBwdSm80ILi2ELi2EN4cute5tupleIJNS5_1CILi128EEES8_NS7_ILi64EEEEEENS_10bfloat16_tEfNS_4arch4Sm80ELb0ELb0ELb1ELb0ELb1ELb0ELb0ELb0ELi2ELi4ELi4ELi4ELb0EEENS1_21CollectiveEpilogueBwdISA_SB_SD_Li256ELb0ELb0ELi2EEENS1_19SingleTileSchedulerILb0ELb0ELb0ELi128EEEEEEEEEvNT_6ParamsE$_ZZN4cute6upcastILi2ENS_5tupleIJNS_1CILi1EEENS1_IJNS2_ILi2EEES4_S4_EEEEEENS1_IJNS2_ILi0EEENS1_IJS3_NS2_ILi512EEEiEEEEEEEEDaRKT0_RKT1_ENKUlRKT_RKT0_E_clIS5_S9_EEDaSJ_SM_,@function
        .size           $_ZN7cutlass13device_kernelIN5flash19enable_sm80_to_sm89INS1_16FlashAttnBwdSm80INS1_25CollectiveMainloopBwdSm80ILi2ELi2EN4cute5tupleIJNS5_1CILi128EEES8_NS7_ILi64EEEEEENS_10bfloat16_tEfNS_4arch4Sm80ELb0ELb0ELb1ELb0ELb1ELb0ELb0ELb0ELi2ELi4ELi4ELi4ELb0EEENS1_21CollectiveEpilogueBwdISA_SB_SD_Li256ELb0ELb0ELi2EEENS1_19SingleTileSchedulerILb0ELb0ELb0ELi128EEEEEEEEEvNT_6ParamsE$_ZZN4cute6upcastILi2ENS_5tupleIJNS_1CILi1EEENS1_IJNS2_ILi2EEES4_S4_EEEEEENS1_IJNS2_ILi0EEENS1_IJS3_NS2_ILi512EEEiEEEEEEEEDaRKT0_RKT1_ENKUlRKT_RKT0_E_clIS5_S9_EEDaSJ_SM_,($_ZN7cutlass13device_kernelIN5flash19enable_sm80_to_sm89INS1_16FlashAttnBwdSm80INS1_25CollectiveMainloopBwdSm80ILi2ELi2EN4cute5tupleIJNS5_1CILi128EEES8_NS7_ILi64EEEEEENS_10bfloat16_tEfNS_4arch4Sm80ELb0ELb0ELb1ELb0ELb1ELb0ELb0ELb0ELi2ELi4ELi4ELi4ELb0EEENS1_21CollectiveEpilogueBwdISA_SB_SD_Li256ELb0ELb0ELi2EEENS1_19SingleTileSchedulerILb0ELb0ELb0ELi128EEEEEEEEEvNT_6ParamsE$_ZZN4cute6upcastILi2ENS_5tupleIJNS_1CILi2EEES3_EEENS1_IJiNS2_ILi8192EEEEEEEEDaRKT0_RKT1_ENKUlRKT_RKT0_E_clIS3_iEEDaSF_SI_ - $_ZN7cutlass13device_kernelIN5flash19enable_sm80_to_sm89INS1_16FlashAttnBwdSm80INS1_25CollectiveMainloopBwdSm80ILi2ELi2EN4cute5tupleIJNS5_1CILi128EEES8_NS7_ILi64EEEEEENS_10bfloat16_tEfNS_4arch4Sm80ELb0ELb0ELb1ELb0ELb1ELb0ELb0ELb0ELi2ELi4ELi4ELi4ELb0EEENS1_21CollectiveEpilogueBwdISA_SB_SD_Li256ELb0ELb0ELi2EEENS1_19SingleTileSchedulerILb0ELb0ELb0ELi128EEEEEEEEEvNT_6ParamsE$_ZZN4cute6upcastILi2ENS_5tupleIJNS_1CILi1EEENS1_IJNS2_ILi2EEES4_S4_EEEEEENS1_IJNS2_ILi0EEENS1_IJS3_NS2_ILi512EEEiEEEEEEEEDaRKT0_RKT1_ENKUlRKT_RKT0_E_clIS5_S9_EEDaSJ_SM_)
$_ZN7cutlass13device_kernelIN5flash19enable_sm80_to_sm89INS1_16FlashAttnBwdSm80INS1_25CollectiveMainloopBwdSm80ILi2ELi2EN4cute5tupleIJNS5_1CILi128EEES8_NS7_ILi64EEEEEENS_10bfloat16_tEfNS_4arch4Sm80ELb0ELb0ELb1ELb0ELb1ELb0ELb0ELb0ELi2ELi4ELi4ELi4ELb0EEENS1_21CollectiveEpilogueBwdISA_SB_SD_Li256ELb0ELb0ELi2EEENS1_19SingleTileSchedulerILb0ELb0ELb0ELi128EEEEEEEEEvNT_6ParamsE$_ZZN4cute6upcastILi2ENS_5tupleIJNS_1CILi1EEENS1_IJNS2_ILi2EEES4_S4_EEEEEENS1_IJNS2_ILi0EEENS1_IJS3_NS2_ILi512EEEiEEEEEEEEDaRKT0_RKT1_ENKUlRKT_RKT0_E_clIS5_S9_EEDaSJ_SM_:
[----:B------:R-:W-:Y:S02]  /*eb20*/  IADD3 R11, R1, 0x1388, RZ ;  /* 0x00001388010b7810 */ /* 0x000fe40007ffe0ff */
[----:B------:R-:W-:Y:S02]  /*eb30*/  MOV R62, 0xeb70 ;  /* 0x0000eb70003e7802 */ /* 0x000fe40000000f00 */
[----:B------:R-:W-:-:S04]  /*eb40*/  IADD3 R11, R11, c[0x0][0x20], RZ ;  /* 0x000008000b0b7a10 */ /* 0x000fc80007ffe0ff */
[----:B------:R-:W-:Y:S02]  /*eb50*/  IADD3 R38, R11, 0x4, RZ ;  /* 0x000000040b267810 */ /* 0x000fe40007ffe0ff */
[----:B------:R-:W-:Y:S05]  /*eb60*/  CALL.REL.NOINC `($_ZN7cutlass13device_kernelIN5flash19enable_sm80_to_sm89INS1_16FlashAttnBwdSm80INS1_25CollectiveMainloopBwdSm80ILi2ELi2EN4cute5tupleIJNS5_1CILi128EEES8_NS7_ILi64EEEEEENS_10bfloat16_tEfNS_4arch4Sm80ELb0ELb0ELb1ELb0ELb1ELb0ELb0ELb0ELi2ELi4ELi4ELi4ELb0EEENS1_21CollectiveEpilogueBwdISA_SB_SD_Li256ELb0ELb0ELi2EEENS1_19SingleTileSchedulerILb0ELb0ELb0ELi128EEEEEEEEEvNT_6ParamsE$_ZZN4cute6upcastILi2ENS_5tupleIJNS_1CILi2EEES3_S3_EEENS1_IJNS2_ILi1EEENS2_ILi512EEEiEEEEEDaRKT0_RKT1_ENKUlRKT_RKT0_E_clIS3_iEEDaSG_SJ_) ;  /* 0x0000011000007944 */ /* 0x000fea0003c00000 */
[----:B------:R-:W-:Y:S02]  /*eb70*/  MOV R4, 0xeb90 ;  /* 0x0000eb9000047802 */ /* 0x000fe40000000f00 */
[----:B-1---5:R-:W-:Y:S05]  /*eb80*/  CALL.REL.NOINC `($_ZN7cutlass13device_kernelIN5flash19enable_sm80_to_sm89INS1_16FlashAttnBwdSm80INS1_25CollectiveMainloopBwdSm80ILi2ELi2EN4cute5tupleIJNS5_1CILi128EEES8_NS7_ILi64EEEEEENS_10bfloat16_tEfNS_4arch4Sm80ELb0ELb0ELb1ELb0ELb1ELb0ELb0ELb0ELi2ELi4ELi4ELi4ELb0EEENS1_21CollectiveEpilogueBwdISA_SB_SD_Li256ELb0ELb0ELi2EEENS1_19SingleTileSchedulerILb0ELb0ELb0ELi128EEEEEEEEEvNT_6ParamsE$_ZN4cute3eso3ESOILb1ELb0EJNS_1CILi1EEENS2_ILi256EEEiEEC2ERKS3_RKS4_RKi) ;  /* 0xffff8c4000007944 */ /* 0x022fea0003c3ffff */
[----:B-1----:R1:W5:Y:S01]  /*eb90*/  LDL R2, [R1+0x138c] ;  /* 0x00138c0001027983 */ /* 0x0023620000100800 */
[----:B------:R-:W-:-:S03]  /*eba0*/  MOV R6, 0xebc0 ;  /* 0x0000ebc000067802 */ /* 0x000fc60000000f00 */
[----:B-1---5:R-:W-:Y:S05]  /*ebb0*/  CALL.REL.NOINC `($_ZN7cutlass13device_kernelIN5flash19enable_sm80_to_sm89INS1_16FlashAttnBwdSm80INS1_25CollectiveMainloopBwdSm80ILi2ELi2EN4cute5tupleIJNS5_1CILi128EEES8_NS7_ILi64EEEEEENS_10bfloat16_tEfNS_4arch4Sm80ELb0ELb0ELb1ELb0ELb1ELb0ELb0ELb0ELi2ELi4ELi4ELi4ELb0EEENS1_21CollectiveEpilogueBwdISA_SB_SD_Li256ELb0ELb0ELi2EEENS1_19SingleTileSchedulerILb0ELb0ELb0ELi128EEEEEEEEEvNT_6ParamsE$_ZN4cute5tupleIJNS0_IJNS_1CILi1EEENS1_ILi2EEES3_EEENS0_IJS2_NS1_ILi256EEEiEEEEEC2ERKS4_RKS6_) ;  /* 0xffffbd1000007944 */ /* 0x022fea0003c3ffff */
[----:B------:R1:W5:Y:S01]  /*ebc0*/  LDL R2, [R1+0x1388] ;  /* 0x0013880001027983 */ /* 0x0003620000100800 */
[----:B------:R-:W-:-:S04]  /*ebd0*/  MOV R65, 0x0 ;  /* 0x0000000000417802 */ /* 0x000fc80000000f00 */
[----:B------:R-:W-:Y:S05]  /*ebe0*/  RET.REL.NODEC R64 `(_ZN7cutlass13device_kernelIN5flash19enable_sm80_to_sm89INS1_16FlashAttnBwdSm80INS1_25CollectiveMainloopBwdSm80ILi2ELi2EN4cute5tupleIJNS5_1CILi128EEES8_NS7_ILi64EEEEEENS_10bfloat16_tEfNS_4arch4Sm80ELb0ELb0ELb1ELb0ELb1ELb0ELb0ELb0ELi2ELi4ELi4ELi4ELb0EEENS1_21CollectiveEpilogueBwdISA_SB_SD_Li256ELb0ELb0ELi2EEENS1_19SingleTileSchedulerILb0ELb0ELb0ELi128EEEEEEEEEvNT_6ParamsE) ;  /* 0xffff141040007950 */ /* 0x000fea0003c3ffff */
        .type           $_ZN7cutlass13device_kernelIN5flash19enable_sm80_to_sm89INS1_16FlashAttnBwdSm80INS1_25CollectiveMainloopBwdSm80ILi2ELi2EN4cute5tupleIJNS5_1CILi128EEES8_NS7_ILi64EEEEEENS_10bfloat16_tEfNS_4arch4Sm80ELb0ELb0ELb1ELb0ELb1ELb0ELb0ELb0ELi2ELi4ELi4ELi4ELb0EEENS1_21CollectiveEpilogueBwdISA_SB_SD_Li256ELb0ELb0ELi2EEENS1_19SingleTileSchedulerILb0ELb0ELb0ELi128EEEEEEEEEvNT_6ParamsE$_ZZN4cute6upcastILi2ENS_5tupleIJNS_1CILi2EEES3_EEENS1_IJiNS2_ILi8192EEEEEEEEDaRKT0_RKT1_ENKUlRKT_RKT0_E_clIS3_iEEDaSF_SI_,@function
        .size           $_ZN7cutlass13device_kernelIN5flash19enable_sm80_to_sm89INS1_16FlashAttnBwdSm80INS1_25CollectiveMainloopBwdSm80ILi2ELi2EN4cute5tupleIJNS5_1CILi128EEES8_NS7_ILi64EEEEEENS_10bfloat16_tEfNS_4arch4Sm80ELb0ELb0ELb1ELb0ELb1ELb0ELb0ELb0ELi2ELi4ELi4ELi4ELb0EEENS1_21CollectiveEpilogueBwdISA_SB_SD_Li256ELb0ELb0ELi2EEENS1_19SingleTileSchedulerILb0ELb0ELb0ELi128EEEEEEEEEvNT_6ParamsE$_ZZN4cute6upcastILi2ENS_5tupleIJNS_1CILi2EEES3_EEENS1_IJiNS2_ILi8192EEEEEEEEDaRKT0_RKT1_ENKUlRKT_RKT0_E_clIS3_iEEDaSF_SI_,($_ZN7cutlass13device_kernelIN5flash19enable_sm80_to_sm89INS1_16FlashAttnBwdSm80INS1_25CollectiveMainloopBwdSm80ILi2ELi2EN4cute5tupleIJNS5_1CILi128EEES8_NS7_ILi64EEEEEENS_10bfloat16_tEfNS_4arch4Sm80ELb0ELb0ELb1ELb0ELb1ELb0ELb0ELb0ELi2ELi4ELi4ELi4ELb0EEENS1_21CollectiveEpilogueBwdISA_SB_SD_Li256ELb0ELb0ELi2EEENS1_19SingleTileSchedulerILb0ELb0ELb0ELi128EEEEEEEEEvNT_6ParamsE$_ZZN4cute6upcastILi2ENS_5tupleIJNS_1CILi2EEES3_S3_EEENS1_IJNS2_ILi1EEENS2_ILi512EEEiEEEEEDaRKT0_RKT1_ENKUlRKT_RKT0_E_clIS3_iEEDaSG_SJ_ - $_ZN7cutlass13device_kernelIN5flash19enable_sm80_to_sm89INS1_16FlashAttnBwdSm80INS1_25CollectiveMainloopBwdSm80ILi2ELi2EN4cute5tupleIJNS5_1CILi128EEES8_NS7_ILi64EEEEEENS_10bfloat16_tEfNS_4arch4Sm80ELb0ELb0ELb1ELb0ELb1ELb0ELb0ELb0ELi2ELi4ELi4ELi4ELb0EEENS1_21CollectiveEpilogueBwdISA_SB_SD_Li256ELb0ELb0ELi2EEENS1_19SingleTileSchedulerILb0ELb0ELb0ELi128EEEEEEEEEvNT_6ParamsE$_ZZN4cute6upcastILi2ENS_5tupleIJNS_1CILi2EEES3_EEENS1_IJiNS2_ILi8192EEEEEEEEDaRKT0_RKT1_ENKUlRKT_RKT0_E_clIS3_iEEDaSF_SI_)
$_ZN7cutlass13device_kernelIN5flash19enable_sm80_to_sm89INS1_16FlashAttnBwdSm80INS1_25CollectiveMainloopBwdSm80ILi2ELi2EN4cute5tupleIJNS5_1CILi128EEES8_NS7_ILi64EEEEEENS_10bfloat16_tEfNS_4arch4Sm80ELb0ELb0ELb1ELb0ELb1ELb0ELb0ELb0ELi2ELi4ELi4ELi4ELb0EEENS1_21CollectiveEpilogueBwdISA_SB_SD_Li256ELb0ELb0ELi2EEENS1_19SingleTileSchedulerILb0ELb0ELb0ELi128EEEEEEEEEvNT_6ParamsE$_ZZN4cute6upcastILi2ENS_5tupleIJNS_1CILi2EEES3_EEENS1_IJiNS2_ILi8192EEEEEEEEDaRKT0_RKT1_ENKUlRKT_RKT0_E_clIS3_iEEDaSF_SI_:
[----:B------:R-:W-:Y:S02]  /*ebf0*/  LEA.HI R3, R3, R3, RZ, 0x1 ;  /* 0x0000000303037211 */ /* 0x000fe400078f08ff */
[----:B------:R-:W-:Y:S02]  /*ec00*/  IADD3 R2, R1, 0x1388, RZ ;  /* 0x0000138801027810 */ /* 0x000fe40007ffe0ff */
[----:B------:R-:W-:Y:S02]  /*ec10*/  SHF.R.S32.HI R3, RZ, 0x1, R3 ;  /* 0x00000001ff037819 */ /* 0x000fe40000011403 */
[----:B------:R-:W-:Y:S02]  /*ec20*/  IADD3 R2, R2, c[0x0][0x20], RZ ;  /* 0x0000080002027a10 */ /* 0x000fe40007ffe0ff */
[----:B------:R-:W-:Y:S02]  /*ec30*/  MOV R6, 0xec50 ;  /* 0x0000ec5000067802 */ /* 0x000fe40000000f00 */
[----:B------:R-:W-:Y:S05]  /*ec40*/  CALL.REL.NOINC `($_ZN7cutlass13device_kernelIN5flash19enable_sm80_to_sm89INS1_16FlashAttnBwdSm80INS1_25CollectiveMainloopBwdSm80ILi2ELi2EN4cute5tupleIJNS5_1CILi128EEES8_NS7_ILi64EEEEEENS_10bfloat16_tEfNS_4arch4Sm80ELb0ELb0ELb1ELb0ELb1ELb0ELb0ELb0ELi2ELi4ELi4ELi4ELb0EEENS1_21CollectiveEpilogueBwdISA_SB_SD_Li256ELb0ELb0ELi2EEENS1_19SingleTileSchedulerILb0ELb0ELb0ELi128EEEEEEEEEvNT_6ParamsE$_ZN4cute5tupleIJNS_1CILi2EEEiEEC2ERKS2_RKi) ;  /* 0xffffbff000007944 */ /* 0x000fea0003c3ffff */
[----:B------:R1:W5:Y:S01]  /*ec50*/  LDL R2, [R1+0x1388] ;  /* 0x0013880001027983 */ /* 0x0003620000100800 */
[----:B------:R-:W-:-:S04]  /*ec60*/  MOV R63, 0x0 ;  /* 0x00000000003f7802 */ /* 0x000fc80000000f00 */
[----:B------:R-:W-:Y:S05]  /*ec70*/  RET.REL.NODEC R62 `(_ZN7cutlass13device_kernelIN5flash19enable_sm80_to_sm89INS1_16FlashAttnBwdSm80INS1_25CollectiveMainloopBwdSm80ILi2ELi2EN4cute5tupleIJNS5_1CILi128EEES8_NS7_ILi64EEEEEENS_10bfloat16_tEfNS_4arch4Sm80ELb0ELb0ELb1ELb0ELb1ELb0ELb0ELb0ELi2ELi4ELi4ELi4ELb0EEENS1_21CollectiveEpilogueBwdISA_SB_SD_Li256ELb0ELb0ELi2EEENS1_19SingleTileSchedulerILb0ELb0ELb0ELi128EEEEEEEEEvNT_6ParamsE) ;  /* 0xffff13803e007950 */ /* 0x000fea0003c3ffff */
        .type           $_ZN7cutlass13device_kernelIN5flash19enable_sm80_to_sm89INS1_16FlashAttnBwdSm80INS1_25CollectiveMainloopBwdSm80ILi2ELi2EN4cute5tupleIJNS5_1CILi128EEES8_NS7_ILi64EEEEEENS_10bfloat16_tEfNS_4arch4Sm80ELb0ELb0ELb1ELb0ELb1ELb0ELb0ELb0ELi2ELi4ELi4ELi4ELb0EEENS1_21CollectiveEpilogueBwdISA_SB_SD_Li256ELb0ELb0ELi2EEENS1_19SingleTileSchedulerILb0ELb0ELb0ELi128EEEEEEEEEvNT_6ParamsE$_ZZN4cute6upcastILi2ENS_5tupleIJNS_1CILi2EEES3_S3_EEENS1_IJNS2_ILi1EEENS2_ILi512EEEiEEEEEDaRKT0_RKT1_ENKUlRKT_RKT0_E_clIS3_iEEDaSG_SJ_,@function
        .size           $_ZN7cutlass13device_kernelIN5flash19enable_sm80_to_sm89INS1_16FlashAttnBwdSm80INS1_25CollectiveMainloopBwdSm80ILi2ELi2EN4cute5tupleIJNS5_1CILi128EEES8_NS7_ILi64EEEEEENS_10bfloat16_tEfNS_4arch4Sm80ELb0ELb0ELb1ELb0ELb1ELb0ELb0ELb0ELi2ELi4ELi4ELi4ELb0EEENS1_21CollectiveEpilogueBwdISA_SB_SD_Li256ELb0ELb0ELi2EEENS1_19SingleTileSchedulerILb0ELb0ELb0ELi128EEEEEEEEEvNT_6ParamsE$_ZZN4cute6upcastILi2ENS_5tupleIJNS_1CILi2EEES3_S3_EEENS1_IJNS2_ILi1EEENS2_ILi512EEEiEEEEEDaRKT0_RKT1_ENKUlRKT_RKT0_E_clIS3_iEEDaSG_SJ_,($_ZN7cutlass13device_kernelIN5flash19enable_sm80_to_sm89INS1_16FlashAttnBwdSm80INS1_25CollectiveMainloopBwdSm80ILi2ELi2EN4cute5tupleIJNS5_1CILi128EEES8_NS7_ILi64EEEEEENS_10bfloat16_tEfNS_4arch4Sm80ELb0ELb0ELb1ELb0ELb1ELb0ELb0ELb0ELi2ELi4ELi4ELi4ELb0EEENS1_21CollectiveEpilogueBwdISA_SB_SD_Li256ELb0ELb0ELi2EEENS1_19SingleTileSchedulerILb0ELb0ELb0ELi128EEEEEEEEEvNT_6ParamsE$_ZZN4cute7crd2crdINS_5tupleIJiiiNS_1CILi0EEEEEENS1_IJNS2_ILi32EEENS2_ILi4EEENS2_ILi2EEENS2_ILi1EEEEEENS1_IJS8_S8_S8_S8_EEEEEDaRKT_RKT0_RKT1_ENKUlRKT_RKT0_RKT1_E_clIiS5_S8_EEDaSM_SP_SS_ - $_ZN7cutlass13device_kernelIN5flash19enable_sm80_to_sm89INS1_16FlashAttnBwdSm80INS1_25CollectiveMainloopBwdSm80ILi2ELi2EN4cute5tupleIJNS5_1CILi128EEES8_NS7_ILi64EEEEEENS_10bfloat16_tEfNS_4arch4Sm80ELb0ELb0ELb1ELb0ELb1ELb0ELb0ELb0ELi2ELi4ELi4ELi4ELb0EEENS1_21CollectiveEpilogueBwdISA_SB_SD_Li256ELb0ELb0ELi2EEENS1_19SingleTileSchedulerILb0ELb0ELb0ELi128EEEEEEEEEvNT_6ParamsE$_ZZN4cute6upcastILi2ENS_5tupleIJNS_1CILi2EEES3_S3_EEENS1_IJNS2_ILi1EEENS2_ILi512EEEiEEEEEDaRKT0_RKT1_ENKUlRKT_RKT0_E_clIS3_iEEDaSG_SJ_)
$_ZN7cutlass13device_kernelIN5flash19enable_sm80_to_sm89INS1_16FlashAttnBwdSm80INS1_25CollectiveMainloopBwdSm80ILi2ELi2EN4cute5tupleIJNS5_1CILi128EEES8_NS7_ILi64EEEEEENS_10bfloat16_tEfNS_4arch4Sm80ELb0ELb0ELb1ELb0ELb1ELb0ELb0ELb0ELi2ELi4ELi4ELi4ELb0EEENS1_21CollectiveEpilogueBwdISA_SB_SD_Li256ELb0ELb0ELi2EEENS1_19SingleTileSchedulerILb0ELb0ELb0ELi128EEEEEEEEEvNT_6ParamsE$_ZZN4cute6upcastILi2ENS_5tupleIJNS_1CILi2EEES3_S3_EEENS1_IJNS2_ILi1EEENS2_ILi512EEEiEEEEEDaRKT0_RKT1_ENKUlRKT_RKT0_E_clIS3_iEEDaSG_SJ_:
        /* <DEDUP_REMOVED lines=9> */
        .type           $_ZN7cutlass13device_kernelIN5flash19enable_sm80_to_sm89INS1_16FlashAttnBwdSm80INS1_25CollectiveMainloopBwdSm80ILi2ELi2EN4cute5tupleIJNS5_1CILi128EEES8_NS7_ILi64EEEEEENS_10bfloat16_tEfNS_4arch4Sm80ELb0ELb0ELb1ELb0ELb1ELb0ELb0ELb0ELi2ELi4ELi4ELi4ELb0EEENS1_21CollectiveEpilogueBwdISA_SB_SD_Li256ELb0ELb0ELi2EEENS1_19SingleTileSchedulerILb0ELb0ELb0ELi128EEEEEEEEEvNT_6ParamsE$_ZZN4cute7crd2crdINS_5tupleIJiiiNS_1CILi0EEEEEENS1_IJNS2_ILi32EEENS2_ILi4EEENS2_ILi2EEENS2_ILi1EEEEEENS1_IJS8_S8_S8_S8_EEEEEDaRKT_RKT0_RKT1_ENKUlRKT_RKT0_RKT1_E_clIiS5_S8_EEDaSM_SP_SS_,@function
        .size           $_ZN7cutlass13device_kernelIN5flash19enable_sm80_to_sm89INS1_16FlashAttnBwdSm80INS1_25CollectiveMainloopBwdSm80ILi2ELi2EN4cute5tupleIJNS5_1CILi128EEES8_NS7_ILi64EEEEEENS_10bfloat16_tEfNS_4arch4Sm80ELb0ELb0ELb1ELb0ELb1ELb0ELb0ELb0ELi2ELi4ELi4ELi4ELb0EEENS1_21CollectiveEpilogueBwdISA_SB_SD_Li256ELb0ELb0ELi2EEENS1_19SingleTileSchedulerILb0ELb0ELb0ELi128EEEEEEEEEvNT_6ParamsE$_ZZN4cute7crd2crdINS_5tupleIJiiiNS_1CILi0EEEEEENS1_IJNS2_ILi32EEENS2_ILi4EEENS2_ILi2EEENS2_ILi1EEEEEENS1_IJS8_S8_S8_S8_EEEEEDaRKT_RKT0_RKT1_ENKUlRKT_RKT0_RKT1_E_clIiS5_S8_EEDaSM_SP_SS_,($_ZN7cutlass13device_kernelIN5flash19enable_sm80_to_sm89INS1_16FlashAttnBwdSm80INS1_25CollectiveMainloopBwdSm80ILi2ELi2EN4cute5tupleIJNS5_1CILi128EEES8_NS7_ILi64EEEEEENS_10bfloat16_tEfNS_4arch4Sm80ELb0ELb0ELb1ELb0ELb1ELb0ELb0ELb0ELi2ELi4ELi4ELi4ELb0EEENS1_21CollectiveEpilogueBwdISA_SB_SD_Li256ELb0ELb0ELi2EEENS1_19SingleTileSchedulerILb0ELb0ELb0ELi128EEEEEEEEEvNT_6ParamsE$_ZZN4cute7crd2crdINS_5tupleIJiiiNS_1CILi0EEEEEENS1_IJNS2_ILi32EEENS2_ILi4EEENS2_ILi2EEENS2_ILi1EEEEEENS1_IJS8_S8_S8_S8_EEEEEDaRKT_RKT0_RKT1_ENKUlRKT_RKT0_RKT1_E_clIiS6_S8_EEDaSM_SP_SS_ - $_ZN7cutlass13device_kernelIN5flash19enable_sm80_to_sm89INS1_16FlashAttnBwdSm80INS1_25CollectiveMainloopBwdSm80ILi2ELi2EN4cute5tupleIJNS5_1CILi128EEES8_NS7_ILi64EEEEEENS_10bfloat16_tEfNS_4arch4Sm80ELb0ELb0ELb1ELb0ELb1ELb0ELb0ELb0ELi2ELi4ELi4ELi4ELb0EEENS1_21CollectiveEpilogueBwdISA_SB_SD_Li256ELb0ELb0ELi2EEENS1_19SingleTileSchedulerILb0ELb0ELb0ELi128EEEEEEEEEvNT_6ParamsE$_ZZN4cute7crd2crdINS_5tupleIJiiiNS_1CILi0EEEEEENS1_IJNS2_ILi32EEENS2_ILi4EEENS2_ILi2EEENS2_ILi1EEEEEENS1_IJS8_S8_S8_S8_EEEEEDaRKT_RKT0_RKT1_ENKUlRKT_RKT0_RKT1_E_clIiS5_S8_EEDaSM_SP_SS_)
$_ZN7cutlass13device_kernelIN5flash19enable_sm80_to_sm89INS1_16FlashAttnBwdSm80INS1_25CollectiveMainloopBwdSm80ILi2ELi2EN4cute5tupleIJNS5_1CILi128EEES8_NS7_ILi64EEEEEENS_10bfloat16_tEfNS_4arch4Sm80ELb0ELb0ELb1ELb0ELb1ELb0ELb0ELb0ELi2ELi4ELi4ELi4ELb0EEENS1_21CollectiveEpilogueBwdISA_SB_SD_Li256ELb0ELb0ELi2EEENS1_19SingleTileSchedulerILb0ELb0ELb0ELi128EEEEEEEEEvNT_6ParamsE$_ZZN4cute7crd2crdINS_5tupleIJiiiNS_1CILi0EEEEEENS1_IJNS2_ILi32EEENS2_ILi4EEENS2_ILi2EEENS2_ILi1EEEEEENS1_IJS8_S8_S8_S8_EEEEEDaRKT_RKT0_RKT1_ENKUlRKT_RKT0_RKT1_E_clIiS5_S8_EEDaSM_SP_SS_:
[----:B------:R-:W-:Y:S02]  /*ed10*/  MOV R8, R6 ;  /* 0x0000000600087202 */ /* 0x000fe40000000f00 */
[----:B------:R-:W-:-:S04]  /*ed20*/  MOV R9, 0x0 ;  /* 0x0000000000097802 */ /* 0x000fc80000000f00 */
[----:B------:R-:W-:Y:S05]  /*ed30*/  RET.REL.NODEC R8 `(_ZN7cutlass13device_kernelIN5flash19enable_sm80_to_sm89INS1_16FlashAttnBwdSm80INS1_25CollectiveMainloopBwdSm80ILi2ELi2EN4cute5tupleIJNS5_1CILi128EEES8_NS7_ILi64EEEEEENS_10bfloat16_tEfNS_4arch4Sm80ELb0ELb0ELb1ELb0ELb1ELb0ELb0ELb0ELi2ELi4ELi4ELi4ELb0EEENS1_21CollectiveEpilogueBwdISA_SB_SD_Li256ELb0ELb0ELi2EEENS1_19SingleTileSchedulerILb0ELb0ELb0ELi128EEEEEEEEEvNT_6ParamsE) ;  /* 0xffff12c008007950 */ /* 0x000fea0003c3ffff */
        .type           $_ZN7cutlass13device_kernelIN5flash19enable_sm80_to_sm89INS1_16FlashAttnBwdSm80INS1_25CollectiveMainloopBwdSm80ILi2ELi2EN4cute5tupleIJNS5_1CILi128EEES8_NS7_ILi64EEEEEENS_10bfloat16_tEfNS_4arch4Sm80ELb0ELb0ELb1ELb0ELb1ELb0ELb0ELb0ELi2ELi4ELi4ELi4ELb0EEENS1_21CollectiveEpilogueBwdISA_SB_SD_Li256ELb0ELb0ELi2EEENS1_19SingleTileSchedulerILb0ELb0ELb0ELi128EEEEEEEEEvNT_6ParamsE$_ZZN4cute7crd2crdINS_5tupleIJiiiNS_1CILi0EEEEEENS1_IJNS2_ILi32EEENS2_ILi4EEENS2_ILi2EEENS2_ILi1EEEEEENS1_IJS8_S8_S8_S8_EEEEEDaRKT_RKT0_RKT1_ENKUlRKT_RKT0_RKT1_E_clIiS6_S8_EEDaSM_SP_SS_,@function
        .size           $_ZN7cutlass13device_kernelIN5flash19enable_sm80_to_sm89INS1_16FlashAttnBwdSm80INS1_25CollectiveMainloopBwdSm80ILi2ELi2EN4cute5tupleIJNS5_1CILi128EEES8_NS7_ILi64EEEEEENS_10bfloat16_tEfNS_4arch4Sm80ELb0ELb0ELb1ELb0ELb1ELb0ELb0ELb0ELi2ELi4ELi4ELi4ELb0EEENS1_21CollectiveEpilogueBwdISA_SB_SD_Li256ELb0ELb0ELi2EEENS1_19SingleTileSchedulerILb0ELb0ELb0ELi128EEEEEEEEEvNT_6ParamsE$_ZZN4cute7crd2crdINS_5tupleIJiiiNS_1CILi0EEEEEENS1_IJNS2_ILi32EEENS2_ILi4EEENS2_ILi2EEENS2_ILi1EEEEEENS1_IJS8_S8_S8_S8_EEEEEDaRKT_RKT0_RKT1_ENKUlRKT_RKT0_RKT1_E_clIiS6_S8_EEDaSM_SP_SS_,($_ZN7cutlass13device_kernelIN5flash19enable_sm80_to_sm89INS1_16FlashAttnBwdSm80INS1_25CollectiveMainloopBwdSm80ILi2ELi2EN4cute5tupleIJNS5_1CILi128EEES8_NS7_ILi64EEEEEENS_10bfloat16_tEfNS_4arch4Sm80ELb0ELb0ELb1ELb0ELb1ELb0ELb0ELb0ELi2ELi4ELi4ELi4ELb0EEENS1_21CollectiveEpilogueBwdISA_SB_SD_Li256ELb0ELb0ELi2EEENS1_19SingleTileSchedulerILb0ELb0ELb0ELi128EEEEEEEEEvNT_6ParamsE$_ZZN4cute7crd2crdINS_5tupleIJiiiNS_1CILi0EEEEEENS1_IJNS2_ILi32EEENS2_ILi4EEENS2_ILi2EEENS2_ILi1EEEEEENS1_IJS8_S8_S8_S8_EEEEEDaRKT_RKT0_RKT1_ENKUlRKT_RKT0_RKT1_E_clIiS7_S8_EEDaSM_SP_SS_ - $_ZN7cutlass13device_kernelIN5flash19enable_sm80_to_sm89INS1_16FlashAttnBwdSm80INS1_25CollectiveMainloopBwdSm80ILi2ELi2EN4cute5tupleIJNS5_1CILi128EEES8_NS7_ILi64EEEEEENS_10bfloat16_tEfNS_4arch4Sm80ELb0ELb0ELb1ELb0ELb1ELb0ELb0ELb0ELi2ELi4ELi4ELi4ELb0EEENS1_21CollectiveEpilogueBwdISA_SB_SD_Li256ELb0ELb0ELi2EEENS1_19SingleTileSchedulerILb0ELb0ELb0ELi128EEEEEEEEEvNT_6ParamsE$_ZZN4cute7crd2crdINS_5tupleIJiiiNS_1CILi0EEEEEENS1_IJNS2_ILi32EEENS2_ILi4EEENS2_ILi2EEENS2_ILi1EEEEEENS1_IJS8_S8_S8_S8_EEEEEDaRKT_RKT0_RKT1_ENKUlRKT_RKT0_RKT1_E_clIiS6_S8_EEDaSM_SP_SS_)
$_ZN7cutlass13device_kernelIN5flash19enable_sm80_to_sm89INS1_16FlashAttnBwdSm80INS1_25CollectiveMainloopBwdSm80ILi2ELi2EN4cute5tupleIJNS5_1CILi128EEES8_NS7_ILi64EEEEEENS_10bfloat16_tEfNS_4arch4Sm80ELb0ELb0ELb1ELb0ELb1ELb0ELb0ELb0ELi2ELi4ELi4ELi4ELb0EEENS1_21CollectiveEpilogueBwdISA_SB_SD_Li256ELb0ELb0ELi2EEENS1_19SingleTileSchedulerILb0ELb0ELb0ELi128EEEEEEEEEvNT_6ParamsE$_ZZN4cute7crd2crdINS_5tupleIJiiiNS_1CILi0EEEEEENS1_IJNS2_ILi32EEENS2_ILi4EEENS2_ILi2EEENS2_ILi1EEEEEENS1_IJS8_S8_S8_S8_EEEEEDaRKT_RKT0_RKT1_ENKUlRKT_RKT0_RKT1_E_clIiS6_S8_EEDaSM_SP_SS_:
[----:B------:R-:W-:Y:S02]  /*ed40*/  MOV R8, R2 ;  /* 0x0000000200087202 */ /* 0x000fe40000000f00 */
[----:B------:R-:W-:-:S04]  /*ed50*/  MOV R9, 0x0 ;  /* 0x0000000000097802 */ /* 0x000fc80000000f00 */
[----:B------:R-:W-:Y:S05]  /*ed60*/  RET.REL.NODEC R8 `(_ZN7cutlass13device_kernelIN5flash19enable_sm80_to_sm89INS1_16FlashAttnBwdSm80INS1_25CollectiveMainloopBwdSm80ILi2ELi2EN4cute5tupleIJNS5_1CILi128EEES8_NS7_ILi64EEEEEENS_10bfloat16_tEfNS_4arch4Sm80ELb0ELb0ELb1ELb0ELb1ELb0ELb0ELb0ELi2ELi4ELi4ELi4ELb0EEENS1_21CollectiveEpilogueBwdISA_SB_SD_Li256ELb0ELb0ELi2EEENS1_19SingleTileSchedulerILb0ELb0ELb0ELi128EEEEEEEEEvNT_6ParamsE) ;  /* 0xffff129008007950 */ /* 0x000fea0003c3ffff */
        .type           $_ZN7cutlass13device_kernelIN5flash19enable_sm80_to_sm89INS1_16FlashAttnBwdSm80INS1_25CollectiveMainloopBwdSm80ILi2ELi2EN4cute5tupleIJNS5_1CILi128EEES8_NS7_ILi64EEEEEENS_10bfloat16_tEfNS_4arch4Sm80ELb0ELb0ELb1ELb0ELb1ELb0ELb0ELb0ELi2ELi4ELi4ELi4ELb0EEENS1_21CollectiveEpilogueBwdISA_SB_SD_Li256ELb0ELb0ELi2EEENS1_19SingleTileSchedulerILb0ELb0ELb0ELi128EEEEEEEEEvNT_6ParamsE$_ZZN4cute7crd2crdINS_5tupleIJiiiNS_1CILi0EEEEEENS1_IJNS2_ILi32EEENS2_ILi4EEENS2_ILi2EEENS2_ILi1EEEEEENS1_IJS8_S8_S8_S8_EEEEEDaRKT_RKT0_RKT1_ENKUlRKT_RKT0_RKT1_E_clIiS7_S8_EEDaSM_SP_SS_,@function
        .size           $_ZN7cutlass13device_kernelIN5flash19enable_sm80_to_sm89INS1_16FlashAttnBwdSm80INS1_25CollectiveMainloopBwdSm80ILi2ELi2EN4cute5tupleIJNS5_1CILi128EEES8_NS7_ILi64EEEEEENS_10bfloat16_tEfNS_4arch4Sm80ELb0ELb0ELb1ELb0ELb1ELb0ELb0ELb0ELi2ELi4ELi4ELi4ELb0EEENS1_21CollectiveEpilogueBwdISA_SB_SD_Li256ELb0ELb0ELi2EEENS1_19SingleTileSchedulerILb0ELb0ELb0ELi128EEEEEEEEEvNT_6ParamsE$_ZZN4cute7crd2crdINS_5tupleIJiiiNS_1CILi0EEEEEENS1_IJNS2_ILi32EEENS2_ILi4EEENS2_ILi2EEENS2_ILi1EEEEEENS1_IJS8_S8_S8_S8_EEEEEDaRKT_RKT0_RKT1_ENKUlRKT_RKT0_RKT1_E_clIiS7_S8_EEDaSM_SP_SS_,($_ZN7cutlass13device_kernelIN5flash19enable_sm80_to_sm89INS1_16FlashAttnBwdSm80INS1_25CollectiveMainloopBwdSm80ILi2ELi2EN4cute5tupleIJNS5_1CILi128EEES8_NS7_ILi64EEEEEENS_10bfloat16_tEfNS_4arch4Sm80ELb0ELb0ELb1ELb0ELb1ELb0ELb0ELb0ELi2ELi4ELi4ELi4ELb0EEENS1_21CollectiveEpilogueBwdISA_SB_SD_Li256ELb0ELb0ELi2EEENS1_19SingleTileSchedulerILb0ELb0ELb0ELi128EEEEEEEEEvNT_6ParamsE$_ZZN4cute7flattenINS_5tupleIJNS1_IJNS_1CILi0EEENS1_IJNS2_ILi1EEENS2_ILi512EEEiEEEEEENS2_ILi4096EEENS1_IJiNS2_ILi8192EEEEEEEEEEEDaRKT_ENKUlRKT_E_clIS7_EEDaSH_ - $_ZN7cutlass13device_kernelIN5flash19enable_sm80_to_sm89INS1_16FlashAttnBwdSm80INS1_25CollectiveMainloopBwdSm80ILi2ELi2EN4cute5tupleIJNS5_1CILi128EEES8_NS7_ILi64EEEEEENS_10bfloat16_tEfNS_4arch4Sm80ELb0ELb0ELb1ELb0ELb1ELb0ELb0ELb0ELi2ELi4ELi4ELi4ELb0EEENS1_21CollectiveEpilogueBwdISA_SB_SD_Li256ELb0ELb0ELi2EEENS1_19SingleTileSchedulerILb0ELb0ELb0ELi128EEEEEEEEEvNT_6ParamsE$_ZZN4cute7crd2crdINS_5tupleIJiiiNS_1CILi0EEEEEENS1_IJNS2_ILi32EEENS2_ILi4EEENS2_ILi2EEENS2_ILi1EEEEEENS1_IJS8_S8_S8_S8_EEEEEDaRKT_RKT0_RKT1_ENKUlRKT_RKT0_RKT1_E_clIiS7_S8_EEDaSM_SP_SS_)
$_ZN7cutlass13device_kernelIN5flash19enable_sm80_to_sm89INS1_16FlashAttnBwdSm80INS1_25CollectiveMainloopBwdSm80ILi2ELi2EN4cute5tupleIJNS5_1CILi128EEES8_NS7_ILi64EEEEEENS_10bfloat16_tEfNS_4arch4Sm80ELb0ELb0ELb1ELb0ELb1ELb0ELb0ELb0ELi2ELi4ELi4ELi4ELb0EEENS1_21CollectiveEpilogueBwdISA_SB_SD_Li256ELb0ELb0ELi2EEENS1_19SingleTileSchedulerILb0ELb0ELb0ELi128EEEEEEEEEvNT_6ParamsE$_ZZN4cute7crd2crdINS_5tupleIJiiiNS_1CILi0EEEEEENS1_IJNS2_ILi32EEENS2_ILi4EEENS2_ILi2EEENS2_ILi1EEEEEENS1_IJS8_S8_S8_S8_EEEEEDaRKT_RKT0_RKT1_ENKUlRKT_RKT0_RKT1_E_clIiS7_S8_EEDaSM_SP_SS_:
[----:B------:R-:W-:-:S04]  /*ed70*/  MOV R3, 0x0 ;  /* 0x0000000000037802 */ /* 0x000fc80000000f00 */
[----:B------:R-:W-:Y:S05]  /*ed80*/  RET.REL.NODEC R2 `(_ZN7cutlass13device_kernelIN5flash19enable_sm80_to_sm89INS1_16FlashAttnBwdSm80INS1_25CollectiveMainloopBwdSm80ILi2ELi2EN4cute5tupleIJNS5_1CILi128EEES8_NS7_ILi64EEEEEENS_10bfloat16_tEfNS_4arch4Sm80ELb0ELb0ELb1ELb0ELb1ELb0ELb0ELb0ELi2ELi4ELi4ELi4ELb0EEENS1_21CollectiveEpilogueBwdISA_SB_SD_Li256ELb0ELb0ELi2EEENS1_19SingleTileSchedulerILb0ELb0ELb0ELi128EEEEEEEEEvNT_6ParamsE) ;  /* 0xffff127002007950 */ /* 0x000fea0003c3ffff */
        .type           $_ZN7cutlass13device_kernelIN5flash19enable_sm80_to_sm89INS1_16FlashAttnBwdSm80INS1_25CollectiveMainloopBwdSm80ILi2ELi2EN4cute5tupleIJNS5_1CILi128EEES8_NS7_ILi64EEEEEENS_10bfloat16_tEfNS_4arch4Sm80ELb0ELb0ELb1ELb0ELb1ELb0ELb0ELb0ELi2ELi4ELi4ELi4ELb0EEENS1_21CollectiveEpilogueBwdISA_SB_SD_Li256ELb0ELb0ELi2EEENS1_19SingleTileSchedulerILb0ELb0ELb0ELi128EEEEEEEEEvNT_6ParamsE$_ZZN4cute7flattenINS_5tupleIJNS1_IJNS_1CILi0EEENS1_IJNS2_ILi1EEENS2_ILi512EEEiEEEEEENS2_ILi4096EEENS1_IJiNS2_ILi8192EEEEEEEEEEEDaRKT_ENKUlRKT_E_clIS7_EEDaSH_,@function
        .size           $_ZN7cutlass13device_kernelIN5flash19enable_sm80_to_sm89INS1_16FlashAttnBwdSm80INS1_25CollectiveMainloopBwdSm80ILi2ELi2EN4cute5tupleIJNS5_1CILi128EEES8_NS7_ILi64EEEEEENS_10bfloat16_tEfNS_4arch4Sm80ELb0ELb0ELb1ELb0ELb1ELb0ELb0ELb0ELi2ELi4ELi4ELi4ELb0EEENS1_21CollectiveEpilogueBwdISA_SB_SD_Li256ELb0ELb0ELi2EEENS1_19SingleTileSchedulerILb0ELb0ELb0ELi128EEEEEEEEEvNT_6ParamsE$_ZZN4cute7flattenINS_5tupleIJNS1_IJNS_1CILi0EEENS1_IJNS2_ILi1EEENS2_ILi512EEEiEEEEEENS2_ILi4096EEENS1_IJiNS2_ILi8192EEEEEEEEEEEDaRKT_ENKUlRKT_E_clIS7_EEDaSH_,($_ZN7cutlass13device_kernelIN5flash19enable_sm80_to_sm89INS1_16FlashAttnBwdSm80INS1_25CollectiveMainloopBwdSm80ILi2ELi2EN4cute5tupleIJNS5_1CILi128EEES8_NS7_ILi64EEEEEENS_10bfloat16_tEfNS_4arch4Sm80ELb0ELb0ELb1ELb0ELb1ELb0ELb0ELb0ELi2ELi4ELi4ELi4ELb0EEENS1_21CollectiveEpilogueBwdISA_SB_SD_Li256ELb0ELb0ELi2EEENS1_19SingleTileSchedulerILb0ELb0ELb0ELi128EEEEEEEEEvNT_6ParamsE$_ZZN4cute7flattenINS_5tupleIJNS1_IJNS_1CILi0EEENS1_IJNS2_ILi1EEENS2_ILi512EEEiEEEEEENS2_ILi4096EEENS1_IJiNS2_ILi8192EEEEEEEEEEEDaRKT_ENKUlRKT_E_clISA_EEDaSH_ - $_ZN7cutlass13device_kernelIN5flash19enable_sm80_to_sm89INS1_16FlashAttnBwdSm80INS1_25CollectiveMainloopBwdSm80ILi2ELi2EN4cute5tupleIJNS5_1CILi128EEES8_NS7_ILi64EEEEEENS_10bfloat16_tEfNS_4arch4Sm80ELb0ELb0ELb1ELb0ELb1ELb0ELb0ELb0ELi2ELi4ELi4ELi4ELb0EEENS1_21CollectiveEpilogueBwdISA_SB_SD_Li256ELb0ELb0ELi2EEENS1_19SingleTileSchedulerILb0ELb0ELb0ELi128EEEEEEEEEvNT_6ParamsE$_ZZN4cute7flattenINS_5tupleIJNS1_IJNS_1CILi0EEENS1_IJNS2_ILi1EEENS2_ILi512EEEiEEEEEENS2_ILi4096EEENS1_IJiNS2_ILi8192EEEEEEEEEEEDaRKT_ENKUlRKT_E_clIS7_EEDaSH_)
$_ZN7cutlass13device_kernelIN5flash19enable_sm80_to_sm89INS1_16FlashAttnBwdSm80INS1_25CollectiveMainloopBwdSm80ILi2ELi2EN4cute5tupleIJNS5_1CILi128EEES8_NS7_ILi64EEEEEENS_10bfloat16_tEfNS_4arch4Sm80ELb0ELb0ELb1ELb0ELb1ELb0ELb0ELb0ELi2ELi4ELi4ELi4ELb0EEENS1_21CollectiveEpilogueBwdISA_SB_SD_Li256ELb0ELb0ELi2EEENS1_19SingleTileSchedulerILb0ELb0ELb0ELi128EEEEEEEEEvNT_6ParamsE$_ZZN4cute7flattenINS_5tupleIJNS1_IJNS_1CILi0EEENS1_IJNS2_ILi1EEENS2_ILi512EEEiEEEEEENS2_ILi4096EEENS1_IJiNS2_ILi8192EEEEEEEEEEEDaRKT_ENKUlRKT_E_clIS7_EEDaSH_:
[----:B------:R-:W-:-:S06]  /*ed90*/  IADD3 R3, R16, -c[0x0][0x20], RZ ;  /* 0x8000080010037a10 */ /* 0x000fcc0007ffe0ff */
[----:B------:R-:W5:Y:S01]  /*eda0*/  LDL R3, [R3] ;  /* 0x0000000003037983 */ /* 0x000f620000100800 */
[----:B------:R-:W-:-:S03]  /*edb0*/  MOV R2, 0xedd0 ;  /* 0x0000edd000027802 */ /* 0x000fc60000000f00 */
[----:B-----5:R-:W-:Y:S05]  /*edc0*/  CALL.REL.NOINC `($_ZN7cutlass13device_kernelIN5flash19enable_sm80_to_sm89INS1_16FlashAttnBwdSm80INS1_25CollectiveMainloopBwdSm80ILi2ELi2EN4cute5tupleIJNS5_1CILi128EEES8_NS7_ILi64EEEEEENS_10bfloat16_tEfNS_4arch4Sm80ELb0ELb0ELb1ELb0ELb1ELb0ELb0ELb0ELi2ELi4ELi4ELi4ELb0EEENS1_21CollectiveEpilogueBwdISA_SB_SD_Li256ELb0ELb0ELi2EEENS1_19SingleTileSchedulerILb0ELb0ELb0ELi128EEEEEEEEEvNT_6ParamsE$_ZZN4cute16flatten_to_tupleINS_5tupleIJNS_1CILi0EEENS1_IJNS2_ILi1EEENS2_ILi512EEEiEEEEEEEEDaRKT_ENKUlRKT_E_clIS6_EEDaSD_) ;  /* 0xffffd3a000007944 */ /* 0x020fea0003c3ffff */
[----:B------:R-:W-:Y:S02]  /*edd0*/  MOV R10, 0xedf0 ;  /* 0x0000edf0000a7802 */ /* 0x000fe40000000f00 */
[----:B------:R-:W-:Y:S05]  /*ede0*/  CALL.REL.NOINC `($_ZN7cutlass13device_kernelIN5flash19enable_sm80_to_sm89INS1_16FlashAttnBwdSm80INS1_25CollectiveMainloopBwdSm80ILi2ELi2EN4cute5tupleIJNS5_1CILi128EEES8_NS7_ILi64EEEEEENS_10bfloat16_tEfNS_4arch4Sm80ELb0ELb0ELb1ELb0ELb1ELb0ELb0ELb0ELi2ELi4ELi4ELi4ELb0EEENS1_21CollectiveEpilogueBwdISA_SB_SD_Li256ELb0ELb0ELi2EEENS1_19SingleTileSchedulerILb0ELb0ELb0ELi128EEEEEEEEEvNT_6ParamsE$_ZZN4cute12filter_tupleINS_5tupleIJNS_1CILi0EEENS1_IJNS2_ILi1EEENS2_ILi512EEEiEEEEEEZNS_16flatten_to_tupleIS7_EEDaRKT_EUlRKT_E_EEDaSB_OT0_ENKUlDpSE_E_clIJNS1_IJS3_EEES6_EEEDaSI_) ;  /* 0xffffc7a000007944 */ /* 0x000fea0003c3ffff */
[----:B-----5:R-:W-:Y:S02]  /*edf0*/  MOV R10, R2 ;  /* 0x00000002000a7202 */ /* 0x020fe40000000f00 */
[----:B------:R-:W-:Y:S02]  /*ee00*/  MOV R2, R6 ;  /* 0x0000000600027202 */ /* 0x000fe40000000f00 */
[----:B------:R-:W-:-:S04]  /*ee10*/  MOV R3, 0x0 ;  /* 0x0000000000037802 */ /* 0x000fc80000000f00 */
[----:B------:R-:W-:Y:S05]  /*ee20*/  RET.REL.NODEC R2 `(_ZN7cutlass13device_kernelIN5flash19enable_sm80_to_sm89INS1_16FlashAttnBwdSm80INS1_25CollectiveMainloopBwdSm80ILi2ELi2EN4cute5tupleIJNS5_1CILi128EEES8_NS7_ILi64EEEEEENS_10bfloat16_tEfNS_4arch4Sm80ELb0ELb0ELb1ELb0ELb1ELb0ELb0ELb0ELi2ELi4ELi4ELi4ELb0EEENS1_21CollectiveEpilogueBwdISA_SB_SD_Li256ELb0ELb0ELi2EEENS1_19SingleTileSchedulerILb0ELb0ELb0ELi128EEEEEEEEEvNT_6ParamsE) ;  /* 0xffff11d002007950 */ /* 0x000fea0003c3ffff */
        .type           $_ZN7cutlass13device_kernelIN5flash19enable_sm80_to_sm89INS1_16FlashAttnBwdSm80INS1_25CollectiveMainloopBwdSm80ILi2ELi2EN4cute5tupleIJNS5_1CILi128EEES8_NS7_ILi64EEEEEENS_10bfloat16_tEfNS_4arch4Sm80ELb0ELb0ELb1ELb0ELb1ELb0ELb0ELb0ELi2ELi4ELi4ELi4ELb0EEENS1_21CollectiveEpilogueBwdISA_SB_SD_Li256ELb0ELb0ELi2EEENS1_19SingleTileSchedulerILb0ELb0ELb0ELi128EEEEEEEEEvNT_6ParamsE$_ZZN4cute7flattenINS_5tupleIJNS1_IJNS_1CILi0EEENS1_IJNS2_ILi1EEENS2_ILi512EEEiEEEEEENS2_ILi4096EEENS1_IJiNS2_ILi8192EEEEEEEEEEEDaRKT_ENKUlRKT_E_clISA_EEDaSH_,@function
        .size           $_ZN7cutlass13device_kernelIN5flash19enable_sm80_to_sm89INS1_16FlashAttnBwdSm80INS1_25CollectiveMainloopBwdSm80ILi2ELi2EN4cute5tupleIJNS5_1CILi128EEES8_NS7_ILi64EEEEEENS_10bfloat16_tEfNS_4arch4Sm80ELb0ELb0ELb1ELb0ELb1ELb0ELb0ELb0ELi2ELi4ELi4ELi4ELb0EEENS1_21CollectiveEpilogueBwdISA_SB_SD_Li256ELb0ELb0ELi2EEENS1_19SingleTileSchedulerILb0ELb0ELb0ELi128EEEEEEEEEvNT_6ParamsE$_ZZN4cute7flattenINS_5tupleIJNS1_IJNS_1CILi0EEENS1_IJNS2_ILi1EEENS2_ILi512EEEiEEEEEENS2_ILi4096EEENS1_IJiNS2_ILi8192EEEEEEEEEEEDaRKT_ENKUlRKT_E_clISA_EEDaSH_,($_ZN7cutlass13device_kernelIN5flash19enable_sm80_to_sm89INS1_16FlashAttnBwdSm80INS1_25CollectiveMainloopBwdSm80ILi2ELi2EN4cute5tupleIJNS5_1CILi128EEES8_NS7_ILi64EEEEEENS_10bfloat16_tEfNS_4arch4Sm80ELb0ELb0ELb1ELb0ELb1ELb0ELb0ELb0ELi2ELi4ELi4ELi4ELb0EEENS1_21CollectiveEpilogueBwdISA_SB_SD_Li256ELb0ELb0ELi2EEENS1_19SingleTileSchedulerILb0ELb0ELb0ELi128EEEEEEEEEvNT_6ParamsE$_ZZN4cute7flattenINS_5tupleIJNS_1CILi1EEENS1_IJNS2_ILi8EEEiiEEENS2_ILi64EEENS1_IJiNS2_ILi144EEENS2_ILi288EEEEEENS2_ILi512EEEEEEEEDaRKT_ENKUlRKT_E_clIS5_EEDaSH_ - $_ZN7cutlass13device_kernelIN5flash19enable_sm80_to_sm89INS1_16FlashAttnBwdSm80INS1_25CollectiveMainloopBwdSm80ILi2ELi2EN4cute5tupleIJNS5_1CILi128EEES8_NS7_ILi64EEEEEENS_10bfloat16_tEfNS_4arch4Sm80ELb0ELb0ELb1ELb0ELb1ELb0ELb0ELb0ELi2ELi4ELi4ELi4ELb0EEENS1_21CollectiveEpilogueBwdISA_SB_SD_Li256ELb0ELb0ELi2EEENS1_19SingleTileSchedulerILb0ELb0ELb0ELi128EEEEEEEEEvNT_6ParamsE$_ZZN4cute7flattenINS_5tupleIJNS1_IJNS_1CILi0EEENS1_IJNS2_ILi1EEENS2_ILi512EEEiEEEEEENS2_ILi4096EEENS1_IJiNS2_ILi8192EEEEEEEEEEEDaRKT_ENKUlRKT_E_clISA_EEDaSH_)
$_ZN7cutlass13device_kernelIN5flash19enable_sm80_to_sm89INS1_16FlashAttnBwdSm80INS1_25CollectiveMainloopBwdSm80ILi2ELi2EN4cute5tupleIJNS5_1CILi128EEES8_NS7_ILi64EEEEEENS_10bfloat16_tEfNS_4arch4Sm80ELb0ELb0ELb1ELb0ELb1ELb0ELb0ELb0ELi2ELi4ELi4ELi4ELb0EEENS1_21CollectiveEpilogueBwdISA_SB_SD_Li256ELb0ELb0ELi2EEENS1_19SingleTileSchedulerILb0ELb0ELb0ELi128EEEEEEEEEvNT_6ParamsE$_ZZN4cute7flattenINS_5tupleIJNS1_IJNS_1CILi0EEENS1_IJNS2_ILi1EEENS2_ILi512EEEiEEEEEENS2_ILi4096EEENS1_IJiNS2_ILi8192EEEEEEEEEEEDaRKT_ENKUlRKT_E_clISA_EEDaSH_:
[----:B------:R-:W-:Y:S02]  /*ee30*/  MOV R8, R2 ;  /* 0x0000000200087202 */ /* 0x000fe40000000f00 */
[----:B------:R-:W-:-:S04]  /*ee40*/  MOV R9, 0x0 ;  /* 0x0000000000097802 */ /* 0x000fc80000000f00 */
[----:B------:R-:W-:Y:S05]  /*ee50*/  RET.REL.NODEC R8 `(_ZN7cutlass13device_kernelIN5flash19enable_sm80_to_sm89INS1_16FlashAttnBwdSm80INS1_25CollectiveMainloopBwdSm80ILi2ELi2EN4cute5tupleIJNS5_1CILi128EEES8_NS7_ILi64EEEEEENS_10bfloat16_tEfNS_4arch4Sm80ELb0ELb0ELb1ELb0ELb1ELb0ELb0ELb0ELi2ELi4ELi4ELi4ELb0EEENS1_21CollectiveEpilogueBwdISA_SB_SD_Li256ELb0ELb0ELi2EEENS1_19SingleTileSchedulerILb0ELb0ELb0ELi128EEEEEEEEEvNT_6ParamsE) ;  /* 0xffff11a008007950 */ /* 0x000fea0003c3ffff */
        .type           $_ZN7cutlass13device_kernelIN5flash19enable_sm80_to_sm89INS1_16FlashAttnBwdSm80INS1_25CollectiveMainloopBwdSm80ILi2ELi2EN4cute5tupleIJNS5_1CILi128EEES8_NS7_ILi64EEEEEENS_10bfloat16_tEfNS_4arch4Sm80ELb0ELb0ELb1ELb0ELb1ELb0ELb0ELb0ELi2ELi4ELi4ELi4ELb0EEENS1_21CollectiveEpilogueBwdISA_SB_SD_Li256ELb0ELb0ELi2EEENS1_19SingleTileSchedulerILb0ELb0ELb0ELi128EEEEEEEEEvNT_6ParamsE$_ZZN4cute7flattenINS_5tupleIJNS_1CILi1EEENS1_IJNS2_ILi8EEEiiEEENS2_ILi64EEENS1_IJiNS2_ILi144EEENS2_ILi288EEEEEENS2_ILi512EEEEEEEEDaRKT_ENKUlRKT_E_clIS5_EEDaSH_,@function
        .size           $_ZN7cutlass13device_kernelIN5flash19enable_sm80_to_sm89INS1_16FlashAttnBwdSm80INS1_25CollectiveMainloopBwdSm80ILi2ELi2EN4cute5tupleIJNS5_1CILi128EEES8_NS7_ILi64EEEEEENS_10bfloat16_tEfNS_4arch4Sm80ELb0ELb0ELb1ELb0ELb1ELb0ELb0ELb0ELi2ELi4ELi4ELi4ELb0EEENS1_21CollectiveEpilogueBwdISA_SB_SD_Li256ELb0ELb0ELi2EEENS1_19SingleTileSchedulerILb0ELb0ELb0ELi128EEEEEEEEEvNT_6ParamsE$_ZZN4cute7flattenINS_5tupleIJNS_1CILi1EEENS1_IJNS2_ILi8EEEiiEEENS2_ILi64EEENS1_IJiNS2_ILi144EEENS2_ILi288EEEEEENS2_ILi512EEEEEEEEDaRKT_ENKUlRKT_E_clIS5_EEDaSH_,($_ZN7cutlass13device_kernelIN5flash19enable_sm80_to_sm89INS1_16FlashAttnBwdSm80INS1_25CollectiveMainloopBwdSm80ILi2ELi2EN4cute5tupleIJNS5_1CILi128EEES8_NS7_ILi64EEEEEENS_10bfloat16_tEfNS_4arch4Sm80ELb0ELb0ELb1ELb0ELb1ELb0ELb0ELb0ELi2ELi4ELi4ELi4ELb0EEENS1_21CollectiveEpilogueBwdISA_SB_SD_Li256ELb0ELb0ELi2EEENS1_19SingleTileSchedulerILb0ELb0ELb0ELi128EEEEEEEEEvNT_6ParamsE$_ZZN4cute7flattenINS_5tupleIJNS_1CILi1EEENS1_IJNS2_ILi8EEEiiEEENS2_ILi64EEENS1_IJiNS2_ILi144EEENS2_ILi288EEEEEENS2_ILi512EEEEEEEEDaRKT_ENKUlRKT_E_clIS9_EEDaSH_ - $_ZN7cutlass13device_kernelIN5flash19enable_sm80_to_sm89INS1_16FlashAttnBwdSm80INS1_25CollectiveMainloopBwdSm80ILi2ELi2EN4cute5tupleIJNS5_1CILi128EEES8_NS7_ILi64EEEEEENS_10bfloat16_tEfNS_4arch4Sm80ELb0ELb0ELb1ELb0ELb1ELb0ELb0ELb0ELi2ELi4ELi4ELi4ELb0EEENS1_21CollectiveEpilogueBwdISA_SB_SD_Li256ELb0ELb0ELi2EEENS1_19SingleTileSchedulerILb0ELb0ELb0ELi128EEEEEEEEEvNT_6ParamsE$_ZZN4cute7flattenINS_5tupleIJNS_1CILi1EEENS1_IJNS2_ILi8EEEiiEEENS2_ILi64EEENS1_IJiNS2_ILi144EEENS2_ILi288EEEEEENS2_ILi512EEEEEEEEDaRKT_ENKUlRKT_E_clIS5_EEDaSH_)
$_ZN7cutlass13device_kernelIN5flash19enable_sm80_to_sm89INS1_16FlashAttnBwdSm80INS1_25CollectiveMainloopBwdSm80ILi2ELi2EN4cute5tupleIJNS5_1CILi128EEES8_NS7_ILi64EEEEEENS_10bfloat16_tEfNS_4arch4Sm80ELb0ELb0ELb1ELb0ELb1ELb0ELb0ELb0ELi2ELi4ELi4ELi4ELb0EEENS1_21CollectiveEpilogueBwdISA_SB_SD_Li256ELb0ELb0ELi2EEENS1_19SingleTileSchedulerILb0ELb0ELb0ELi128EEEEEEEEEvNT_6ParamsE$_ZZN4cute7flattenINS_5tupleIJNS_1CILi1EEENS1_IJNS2_ILi8EEEiiEEENS2_ILi64EEENS1_IJiNS2_ILi144EEENS2_ILi288EEEEEENS2_ILi512EEEEEEEEDaRKT_ENKUlRKT_E_clIS5_EEDaSH_:
[----:B------:R-:W-:-:S04]  /*ee60*/  MOV R5, 0x0 ;  /* 0x0000000000057802 */ /* 0x000fc80000000f00 */
[----:B------:R-:W-:Y:S05]  /*ee70*/  RET.REL.NODEC R4 `(_ZN7cutlass13device_kernelIN5flash19enable_sm80_to_sm89INS1_16FlashAttnBwdSm80INS1_25CollectiveMainloopBwdSm80ILi2ELi2EN4cute5tupleIJNS5_1CILi128EEES8_NS7_ILi64EEEEEENS_10bfloat16_tEfNS_4arch4Sm80ELb0ELb0ELb1ELb0ELb1ELb0ELb0ELb0ELi2ELi4ELi4ELi4ELb0EEENS1_21CollectiveEpilogueBwdISA_SB_SD_Li256ELb0ELb0ELi2EEENS1_19SingleTileSchedulerILb0ELb0ELb0ELi128EEEEEEEEEvNT_6ParamsE) ;  /* 0xffff118004007950 */ /* 0x000fea0003c3ffff */
        .type           $_ZN7cutlass13device_kernelIN5flash19enable_sm80_to_sm89INS1_16FlashAttnBwdSm80INS1_25CollectiveMainloopBwdSm80ILi2ELi2EN4cute5tupleIJNS5_1CILi128EEES8_NS7_ILi64EEEEEENS_10bfloat16_tEfNS_4arch4Sm80ELb0ELb0ELb1ELb0ELb1ELb0ELb0ELb0ELi2ELi4ELi4ELi4ELb0EEENS1_21CollectiveEpilogueBwdISA_SB_SD_Li256ELb0ELb0ELi2EEENS1_19SingleTileSchedulerILb0ELb0ELb0ELi128EEEEEEEEEvNT_6ParamsE$_ZZN4cute7flattenINS_5tupleIJNS_1CILi1EEENS1_IJNS2_ILi8EEEiiEEENS2_ILi64EEENS1_IJiNS2_ILi144EEENS2_ILi288EEEEEENS2_ILi512EEEEEEEEDaRKT_ENKUlRKT_E_clIS9_EEDaSH_,@function
        .size           $_ZN7cutlass13device_kernelIN5flash19enable_sm80_to_sm89INS1_16FlashAttnBwdSm80INS1_25CollectiveMainloopBwdSm80ILi2ELi2EN4cute5tupleIJNS5_1CILi128EEES8_NS7_ILi64EEEEEENS_10bfloat16_tEfNS_4arch4Sm80ELb0ELb0ELb1ELb0ELb1ELb0ELb0ELb0ELi2ELi4ELi4ELi4ELb0EEENS1_21CollectiveEpilogueBwdISA_SB_SD_Li256ELb0ELb0ELi2EEENS1_19SingleTileSchedulerILb0ELb0ELb0ELi128EEEEEEEEEvNT_6ParamsE$_ZZN4cute7flattenINS_5tupleIJNS_1CILi1EEENS1_IJNS2_ILi8EEEiiEEENS2_ILi64EEENS1_IJiNS2_ILi144EEENS2_ILi288EEEEEENS2_ILi512EEEEEEEEDaRKT_ENKUlRKT_E_clIS9_EEDaSH_,($_ZN7cutlass13device_kernelIN5flash19enable_sm80_to_sm89INS1_16FlashAttnBwdSm80INS1_25CollectiveMainloopBwdSm80ILi2ELi2EN4cute5tupleIJNS5_1CILi128EEES8_NS7_ILi64EEEEEENS_10bfloat16_tEfNS_4arch4Sm80ELb0ELb0ELb1ELb0ELb1ELb0ELb0ELb0ELi2ELi4ELi4ELi4ELb0EEENS1_21CollectiveEpilogueBwdISA_SB_SD_Li256ELb0ELb0ELi2EEENS1_19SingleTileSchedulerILb0ELb0ELb0ELi128EEEEEEEEEvNT_6ParamsE$_ZZN4cute7flattenINS_5tupleIJNS_1CILi1EEENS1_IJiiiEEENS2_ILi64EEENS1_IJNS2_ILi72EEENS2_ILi144EEENS2_ILi288EEEEEENS2_ILi512EEEEEEEEDaRKT_ENKUlRKT_E_clIS4_EEDaSH_ - $_ZN7cutlass13device_kernelIN5flash19enable_sm80_to_sm89INS1_16FlashAttnBwdSm80INS1_25CollectiveMainloopBwdSm80ILi2ELi2EN4cute5tupleIJNS5_1CILi128EEES8_NS7_ILi64EEEEEENS_10bfloat16_tEfNS_4arch4Sm80ELb0ELb0ELb1ELb0ELb1ELb0ELb0ELb0ELi2ELi4ELi4ELi4ELb0EEENS1_21CollectiveEpilogueBwdISA_SB_SD_Li256ELb0ELb0ELi2EEENS1_19SingleTileSchedulerILb0ELb0ELb0ELi128EEEEEEEEEvNT_6ParamsE$_ZZN4cute7flattenINS_5tupleIJNS_1CILi1EEENS1_IJNS2_ILi8EEEiiEEENS2_ILi64EEENS1_IJiNS2_ILi144EEENS2_ILi288EEEEEENS2_ILi512EEEEEEEEDaRKT_ENKUlRKT_E_clIS9_EEDaSH_)
$_ZN7cutlass13device_kernelIN5flash19enable_sm80_to_sm89INS1_16FlashAttnBwdSm80INS1_25CollectiveMainloopBwdSm80ILi2ELi2EN4cute5tupleIJNS5_1CILi128EEES8_NS7_ILi64EEEEEENS_10bfloat16_tEfNS_4arch4Sm80ELb0ELb0ELb1ELb0ELb1ELb0ELb0ELb0ELi2ELi4ELi4ELi4ELb0EEENS1_21CollectiveEpilogueBwdISA_SB_SD_Li256ELb0ELb0ELi2EEENS1_19SingleTileSchedulerILb0ELb0ELb0ELi128EEEEEEEEEvNT_6ParamsE$_ZZN4cute7flattenINS_5tupleIJNS_1CILi1EEENS1_IJNS2_ILi8EEEiiEEENS2_ILi64EEENS1_IJiNS2_ILi144EEENS2_ILi288EEEEEENS2_ILi512EEEEEEEEDaRKT_ENKUlRKT_E_clIS9_EEDaSH_:
[----:B------:R-:W-:Y:S02]  /*ee80*/  MOV R2, R5 ;  /* 0x0000000500027202 */ /* 0x000fe40000000f00 */
[----:B------:R-:W-:-:S04]  /*ee90*/  MOV R5, 0x0 ;  /* 0x0000000000057802 */ /* 0x000fc80000000f00 */
[----:B------:R-:W-:Y:S05]  /*eea0*/  RET.REL.NODEC R4 `(_ZN7cutlass13device_kernelIN5flash19enable_sm80_to_sm89INS1_16FlashAttnBwdSm80INS1_25CollectiveMainloopBwdSm80ILi2ELi2EN4cute5tupleIJNS5_1CILi128EEES8_NS7_ILi64EEEEEENS_10bfloat16_tEfNS_4arch4Sm80ELb0ELb0ELb1ELb0ELb1ELb0ELb0ELb0ELi2ELi4ELi4ELi4ELb0EEENS1_21CollectiveEpilogueBwdISA_SB_SD_Li256ELb0ELb0ELi2EEENS1_19SingleTileSchedulerILb0ELb0ELb0ELi128EEEEEEEEEvNT_6ParamsE) ;  /* 0xffff115004007950 */ /* 0x000fea0003c3ffff */
        .type           $_ZN7cutlass13device_kernelIN5flash19enable_sm80_to_sm89INS1_16FlashAttnBwdSm80INS1_25CollectiveMainloopBwdSm80ILi2ELi2EN4cute5tupleIJNS5_1CILi128EEES8_NS7_ILi64EEEEEENS_10bfloat16_tEfNS_4arch4Sm80ELb0ELb0ELb1ELb0ELb1ELb0ELb0ELb0ELi2ELi4ELi4ELi4ELb0EEENS1_21CollectiveEpilogueBwdISA_SB_SD_Li256ELb0ELb0ELi2EEENS1_19SingleTileSchedulerILb0ELb0ELb0ELi128EEEEEEEEEvNT_6ParamsE$_ZZN4cute7flattenINS_5tupleIJNS_1CILi1EEENS1_IJiiiEEENS2_ILi64EEENS1_IJNS2_ILi72EEENS2_ILi144EEENS2_ILi288EEEEEENS2_ILi512EEEEEEEEDaRKT_ENKUlRKT_E_clIS4_EEDaSH_,@function
        .size           $_ZN7cutlass13device_kernelIN5flash19enable_sm80_to_sm89INS1_16FlashAttnBwdSm80INS1_25CollectiveMainloopBwdSm80ILi2ELi2EN4cute5tupleIJNS5_1CILi128EEES8_NS7_ILi64EEEEEENS_10bfloat16_tEfNS_4arch4Sm80ELb0ELb0ELb1ELb0ELb1ELb0ELb0ELb0ELi2ELi4ELi4ELi4ELb0EEENS1_21CollectiveEpilogueBwdISA_SB_SD_Li256ELb0ELb0ELi2EEENS1_19SingleTileSchedulerILb0ELb0ELb0ELi128EEEEEEEEEvNT_6ParamsE$_ZZN4cute7flattenINS_5tupleIJNS_1CILi1EEENS1_IJiiiEEENS2_ILi64EEENS1_IJNS2_ILi72EEENS2_ILi144EEENS2_ILi288EEEEEENS2_ILi512EEEEEEEEDaRKT_ENKUlRKT_E_clIS4_EEDaSH_,($_ZN7cutlass13device_kernelIN5flash19enable_sm80_to_sm89INS1_16FlashAttnBwdSm80INS1_25CollectiveMainloopBwdSm80ILi2ELi2EN4cute5tupleIJNS5_1CILi128EEES8_NS7_ILi64EEEEEENS_10bfloat16_tEfNS_4arch4Sm80ELb0ELb0ELb1ELb0ELb1ELb0ELb0ELb0ELi2ELi4ELi4ELi4ELb0EEENS1_21CollectiveEpilogueBwdISA_SB_SD_Li256ELb0ELb0ELi2EEENS1_19SingleTileSchedulerILb0ELb0ELb0ELi128EEEEEEEEEvNT_6ParamsE$_ZZN4cute7idx2crdINS_5tupleIJiiNS_1CILi0EEEEEENS1_IJNS1_IJNS2_ILi4EEENS2_ILi8EEEEEENS2_ILi2EEENS2_ILi1EEEEEEEEDaRKT_RKT0_ENKUlRKT_RKT0_E_clIiS7_EEDaSJ_SM_ - $_ZN7cutlass13device_kernelIN5flash19enable_sm80_to_sm89INS1_16FlashAttnBwdSm80INS1_25CollectiveMainloopBwdSm80ILi2ELi2EN4cute5tupleIJNS5_1CILi128EEES8_NS7_ILi64EEEEEENS_10bfloat16_tEfNS_4arch4Sm80ELb0ELb0ELb1ELb0ELb1ELb0ELb0ELb0ELi2ELi4ELi4ELi4ELb0EEENS1_21CollectiveEpilogueBwdISA_SB_SD_Li256ELb0ELb0ELi2EEENS1_19SingleTileSchedulerILb0ELb0ELb0ELi128EEEEEEEEEvNT_6ParamsE$_ZZN4cute7flattenINS_5tupleIJNS_1CILi1EEENS1_IJiiiEEENS2_ILi64EEENS1_IJNS2_ILi72EEENS2_ILi144EEENS2_ILi288EEEEEENS2_ILi512EEEEEEEEDaRKT_ENKUlRKT_E_clIS4_EEDaSH_)
$_ZN7cutlass13device_kernelIN5flash19enable_sm80_to_sm89INS1_16FlashAttnBwdSm80INS1_25CollectiveMainloopBwdSm80ILi2ELi2EN4cute5tupleIJNS5_1CILi128EEES8_NS7_ILi64EEEEEENS_10bfloat16_tEfNS_4arch4Sm80ELb0ELb0ELb1ELb0ELb1ELb0ELb0ELb0ELi2ELi4ELi4ELi4ELb0EEENS1_21CollectiveEpilogueBwdISA_SB_SD_Li256ELb0ELb0ELi2EEENS1_19SingleTileSchedulerILb0ELb0ELb0ELi128EEEEEEEEEvNT_6ParamsE$_ZZN4cute7flattenINS_5tupleIJNS_1CILi1EEENS1_IJiiiEEENS2_ILi64EEENS1_IJNS2_ILi72EEENS2_ILi144EEENS2_ILi288EEEEEENS2_ILi512EEEEEEEEDaRKT_ENKUlRKT_E_clIS4_EEDaSH_:
[----:B------:R-:W-:Y:S02]  /*eeb0*/  MOV R8, R4 ;  /* 0x0000000400087202 */ /* 0x000fe40000000f00 */
[----:B------:R-:W-:-:S04]  /*eec0*/  MOV R9, 0x0 ;  /* 0x0000000000097802 */ /* 0x000fc80000000f00 */
[----:B------:R-:W-:Y:S05]  /*eed0*/  RET.REL.NODEC R8 `(_ZN7cutlass13device_kernelIN5flash19enable_sm80_to_sm89INS1_16FlashAttnBwdSm80INS1_25CollectiveMainloopBwdSm80ILi2ELi2EN4cute5tupleIJNS5_1CILi128EEES8_NS7_ILi64EEEEEENS_10bfloat16_tEfNS_4arch4Sm80ELb0ELb0ELb1ELb0ELb1ELb0ELb0ELb0ELi2ELi4ELi4ELi4ELb0EEENS1_21CollectiveEpilogueBwdISA_SB_SD_Li256ELb0ELb0ELi2EEENS1_19SingleTileSchedulerILb0ELb0ELb0ELi128EEEEEEEEEvNT_6ParamsE) ;  /* 0xffff112008007950 */ /* 0x000fea0003c3ffff */
        .type           $_ZN7cutlass13device_kernelIN5flash19enable_sm80_to_sm89INS1_16FlashAttnBwdSm80INS1_25CollectiveMainloopBwdSm80ILi2ELi2EN4cute5tupleIJNS5_1CILi128EEES8_NS7_ILi64EEEEEENS_10bfloat16_tEfNS_4arch4Sm80ELb0ELb0ELb1ELb0ELb1ELb0ELb0ELb0ELi2ELi4ELi4ELi4ELb0EEENS1_21CollectiveEpilogueBwdISA_SB_SD_Li256ELb0ELb0ELi2EEENS1_19SingleTileSchedulerILb0ELb0ELb0ELi128EEEEEEEEEvNT_6ParamsE$_ZZN4cute7idx2crdINS_5tupleIJiiNS_1CILi0EEEEEENS1_IJNS1_IJNS2_ILi4EEENS2_ILi8EEEEEENS2_ILi2EEENS2_ILi1EEEEEEEEDaRKT_RKT0_ENKUlRKT_RKT0_E_clIiS7_EEDaSJ_SM_,@function
        .size           $_ZN7cutlass13device_kernelIN5flash19enable_sm80_to_sm89INS1_16FlashAttnBwdSm80INS1_25CollectiveMainloopBwdSm80ILi2ELi2EN4cute5tupleIJNS5_1CILi128EEES8_NS7_ILi64EEEEEENS_10bfloat16_tEfNS_4arch4Sm80ELb0ELb0ELb1ELb0ELb1ELb0ELb0ELb0ELi2ELi4ELi4ELi4ELb0EEENS1_21CollectiveEpilogueBwdISA_SB_SD_Li256ELb0ELb0ELi2EEENS1_19SingleTileSchedulerILb0ELb0ELb0ELi128EEEEEEEEEvNT_6ParamsE$_ZZN4cute7idx2crdINS_5tupleIJiiNS_1CILi0EEEEEENS1_IJNS1_IJNS2_ILi4EEENS2_ILi8EEEEEENS2_ILi2EEENS2_ILi1EEEEEEEEDaRKT_RKT0_ENKUlRKT_RKT0_E_clIiS7_EEDaSJ_SM_,($_ZN7cutlass13device_kernelIN5flash19enable_sm80_to_sm89INS1_16FlashAttnBwdSm80INS1_25CollectiveMainloopBwdSm80ILi2ELi2EN4cute5tupleIJNS5_1CILi128EEES8_NS7_ILi64EEEEEENS_10bfloat16_tEfNS_4arch4Sm80ELb0ELb0ELb1ELb0ELb1ELb0ELb0ELb0ELi2ELi4ELi4ELi4ELb0EEENS1_21CollectiveEpilogueBwdISA_SB_SD_Li256ELb0ELb0ELi2EEENS1_19SingleTileSchedulerILb0ELb0ELb0ELi128EEEEEEEEEvNT_6ParamsE$_ZZN4cute7idx2crdINS_5tupleIJiiNS_1CILi0EEEEEENS1_IJNS1_IJNS2_ILi4EEENS2_ILi8EEEEEENS2_ILi2EEENS2_ILi1EEEEEEEEDaRKT_RKT0_ENKUlRKT_RKT0_E_clIiS8_EEDaSJ_SM_ - $_ZN7cutlass13device_kernelIN5flash19enable_sm80_to_sm89INS1_16FlashAttnBwdSm80INS1_25CollectiveMainloopBwdSm80ILi2ELi2EN4cute5tupleIJNS5_1CILi128EEES8_NS7_ILi64EEEEEENS_10bfloat16_tEfNS_4arch4Sm80ELb0ELb0ELb1ELb0ELb1ELb0ELb0ELb0ELi2ELi4ELi4ELi4ELb0EEENS1_21CollectiveEpilogueBwdISA_SB_SD_Li256ELb0ELb0ELi2EEENS1_19SingleTileSchedulerILb0ELb0ELb0ELi128EEEEEEEEEvNT_6ParamsE$_ZZN4cute7idx2crdINS_5tupleIJiiNS_1CILi0EEEEEENS1_IJNS1_IJNS2_ILi4EEENS2_ILi8EEEEEENS2_ILi2EEENS2_ILi1EEEEEEEEDaRKT_RKT0_ENKUlRKT_RKT0_E_clIiS7_EEDaSJ_SM_)
$_ZN7cutlass13device_kernelIN5flash19enable_sm80_to_sm89INS1_16FlashAttnBwdSm80INS1_25CollectiveMainloopBwdSm80ILi2ELi2EN4cute5tupleIJNS5_1CILi128EEES8_NS7_ILi64EEEEEENS_10bfloat16_tEfNS_4arch4Sm80ELb0ELb0ELb1ELb0ELb1ELb0ELb0ELb0ELi2ELi4ELi4ELi4ELb0EEENS1_21CollectiveEpilogueBwdISA_SB_SD_Li256ELb0ELb0ELi2EEENS1_19SingleTileSchedulerILb0ELb0ELb0ELi128EEEEEEEEEvNT_6ParamsE$_ZZN4cute7idx2crdINS_5tupleIJiiNS_1CILi0EEEEEENS1_IJNS1_IJNS2_ILi4EEENS2_ILi8EEEEEENS2_ILi2EEENS2_ILi1EEEEEEEEDaRKT_RKT0_ENKUlRKT_RKT0_E_clIiS7_EEDaSJ_SM_:
        /* <DEDUP_REMOVED lines=10> */
[----:B------:R-:W-:Y:S05]  /*ef80*/  CALL.REL.NOINC `($_ZN7cutlass13device_kernelIN5flash19enable_sm80_to_sm89INS1_16FlashAttnBwdSm80INS1_25CollectiveMainloopBwdSm80ILi2ELi2EN4cute5tupleIJNS5_1CILi128EEES8_NS7_ILi64EEEEEENS_10bfloat16_tEfNS_4arch4Sm80ELb0ELb0ELb1ELb0ELb1ELb0ELb0ELb0ELi2ELi4ELi4ELi4ELb0EEENS1_21CollectiveEpilogueBwdISA_SB_SD_Li256ELb0ELb0ELi2EEENS1_19SingleTileSchedulerILb0ELb0ELb0ELi128EEEEEEEEEvNT_6ParamsE$_ZN4cute5tupleIJiEEC2ERKi) ;  /* 0xffffbd4000007944 */ /* 0x000fea0003c3ffff */
[----:B------:R1:W5:Y:S01]  /*ef90*/  LDL R85, [R1+0x1680] ;  /* 0x0016800001557983 */ /* 0x0003620000100800 */
[----:B------:R-:W-:Y:S01]  /*efa0*/  IMAD.MOV.U32 R3, RZ, RZ, R93 ;  /* 0x000000ffff037224 */ /* 0x000fe200078e005d */
[----:B------:R-:W-:-:S02]  /*efb0*/  MOV R2, R11 ;  /* 0x0000000b00027202 */ /* 0x000fc40000000f00 */
[----:B------:R-:W-:Y:S02]  /*efc0*/  MOV R10, 0xefe0 ;  /* 0x0000efe0000a7802 */ /* 0x000fe40000000f00 */
[----:B-1---5:R-:W-:Y:S05]  /*efd0*/  CALL.REL.NOINC `($_ZN7cutlass13device_kernelIN5flash19enable_sm80_to_sm89INS1_16FlashAttnBwdSm80INS1_25CollectiveMainloopBwdSm80ILi2ELi2EN4cute5tupleIJNS5_1CILi128EEES8_NS7_ILi64EEEEEENS_10bfloat16_tEfNS_4arch4Sm80ELb0ELb0ELb1ELb0ELb1ELb0ELb0ELb0ELi2ELi4ELi4ELi4ELb0EEENS1_21CollectiveEpilogueBwdISA_SB_SD_Li256ELb0ELb0ELi2EEENS1_19SingleTileSchedulerILb0ELb0ELb0ELi128EEEEEEEEEvNT_6ParamsE$_ZN4cute5tupleIJiEEC2ERKi) ;  /* 0xffffbcf000007944 */ /* 0x022fea0003c3ffff */
[----:B------:R1:W5:Y:S01]  /*efe0*/  LDL R93, [R1+0x1680] ;  /* 0x00168000015d7983 */ /* 0x0003620000100800 */
[----:B------:R-:W-:Y:S01]  /*eff0*/  IMAD.MOV.U32 R3, RZ, RZ, R85 ;  /* 0x000000ffff037224 */ /* 0x000fe200078e0055 */
[----:B------:R-:W-:Y:S02]  /*f000*/  MOV R2, R6 ;  /* 0x0000000600027202 */ /* 0x000fe40000000f00 */
[----:B------:R-:W-:Y:S02]  /*f010*/  MOV R10, 0xf030 ;  /* 0x0000f030000a7802 */ /* 0x000fe40000000f00 */
[----:B-1---5:R-:W-:Y:S05]  /*f020*/  CALL.REL.NOINC `($_ZN7cutlass13device_kernelIN5flash19enable_sm80_to_sm89INS1_16FlashAttnBwdSm80INS1_25CollectiveMainloopBwdSm80ILi2ELi2EN4cute5tupleIJNS5_1CILi128EEES8_NS7_ILi64EEEEEENS_10bfloat16_tEfNS_4arch4Sm80ELb0ELb0ELb1ELb0ELb1ELb0ELb0ELb0ELi2ELi4ELi4ELi4ELb0EEENS1_21CollectiveEpilogueBwdISA_SB_SD_Li256ELb0ELb0ELi2EEENS1_19SingleTileSchedulerILb0ELb0ELb0ELi128EEEEEEEEEvNT_6ParamsE$_ZN4cute5tupleIJiEEC2ERKi) ;  /* 0xffffbca000007944 */ /* 0x022fea0003c3ffff */
[----:B------:R1:W5:Y:S01]  /*f030*/  LDL R3, [R1+0x1684] ;  /* 0x0016840001037983 */ /* 0x0003620000100800 */
[----:B------:R-:W-:Y:S02]  /*f040*/  MOV R2, R11 ;  /* 0x0000000b00027202 */ /* 0x000fe40000000f00 */
[----:B------:R-:W-:Y:S02]  /*f050*/  MOV R10, 0xf070 ;  /* 0x0000f070000a7802 */ /* 0x000fe40000000f00 */
[----:B-1---5:R-:W-:Y:S05]  /*f060*/  CALL.REL.NOINC `($_ZN7cutlass13device_kernelIN5flash19enable_sm80_to_sm89INS1_16FlashAttnBwdSm80INS1_25CollectiveMainloopBwdSm80ILi2ELi2EN4cute5tupleIJNS5_1CILi128EEES8_NS7_ILi64EEEEEENS_10bfloat16_tEfNS_4arch4Sm80ELb0ELb0ELb1ELb0ELb1ELb0ELb0ELb0ELi2ELi4ELi4ELi4ELb0EEENS1_21CollectiveEpilogueBwdISA_SB_SD_Li256ELb0ELb0ELi2EEENS1_19SingleTileSchedulerILb0ELb0ELb0ELi128EEEEEEEEEvNT_6ParamsE$_ZN4cute5tupleIJiEEC2ERKi) ;  /* 0xffffbc6000007944 */ /* 0x022fea0003c3ffff */
[----:B------:R1:W5:Y:S01]  /*f070*/  LDL R85, [R1+0x1680] ;  /* 0x0016800001557983 */ /* 0x0003620000100800 */
[----:B------:R-:W-:Y:S01]  /*f080*/  IMAD.MOV.U32 R2, RZ, RZ, R6 ;  /* 0x000000ffff027224 */ /* 0x000fe200078e0006 */
[----:B------:R-:W-:Y:S02]  /*f090*/  MOV R3, R93 ;  /* 0x0000005d00037202 */ /* 0x000fe40000000f00 */
[----:B------:R-:W-:-:S02]  /*f0a0*/  MOV R10, 0xf0c0 ;  /* 0x0000f0c0000a7802 */ /* 0x000fc40000000f00 */
[----:B-1---5:R-:W-:Y:S05]  /*f0b0*/  CALL.REL.NOINC `($_ZN7cutlass13device_kernelIN5flash19enable_sm80_to_sm89INS1_16FlashAttnBwdSm80INS1_25CollectiveMainloopBwdSm80ILi2ELi2EN4cute5tupleIJNS5_1CILi128EEES8_NS7_ILi64EEEEEENS_10bfloat16_tEfNS_4arch4Sm80ELb0ELb0ELb1ELb0ELb1ELb0ELb0ELb0ELi2ELi4ELi4ELi4ELb0EEENS1_21CollectiveEpilogueBwdISA_SB_SD_Li256ELb0ELb0ELi2EEENS1_19SingleTileSchedulerILb0ELb0ELb0ELi128EEEEEEEEEvNT_6ParamsE$_ZN4cute5tupleIJiEEC2ERKi) ;  /* 0xffffbc1000007944 */ /* 0x022fea0003c3ffff */
[----:B------:R1:W5:Y:S01]  /*f0c0*/  LDL R3, [R1+0x1684] ;  /* 0x0016840001037983 */ /* 0x0003620000100800 */
[----:B------:R-:W-:-:S03]  /*f0d0*/  MOV R6, 0xf0f0 ;  /* 0x0000f0f000067802 */ /* 0x000fc60000000f00 */
[----:B-1---5:R-:W-:Y:S05]  /*f0e0*/  CALL.REL.NOINC `($_ZN7cutlass13device_kernelIN5flash19enable_sm80_to_sm89INS1_16FlashAttnBwdSm80INS1_25CollectiveMainloopBwdSm80ILi2ELi2EN4cute5tupleIJNS5_1CILi128EEES8_NS7_ILi64EEEEEENS_10bfloat16_tEfNS_4arch4Sm80ELb0ELb0ELb1ELb0ELb1ELb0ELb0ELb0ELi2ELi4ELi4ELi4ELb0EEENS1_21CollectiveEpilogueBwdISA_SB_SD_Li256ELb0ELb0ELi2EEENS1_19SingleTileSchedulerILb0ELb0ELb0ELi128EEEEEEEEEvNT_6ParamsE$_ZN4cute5tupleIJNS_1CILi0EEEiEEC2ERKS2_RKi) ;  /* 0xffffbaf000007944 */ /* 0x022fea0003c3ffff */
[----:B------:R1:W5:Y:S01]  /*f0f0*/  LDL R96, [R1+0x1680] ;  /* 0x0016800001607983 */ /* 0x0003620000100800 */
[----:B------:R-:W-:Y:S01]  /*f100*/  IMAD.MOV.U32 R3, RZ, RZ, R85 ;  /* 0x000000ffff037224 */ /* 0x000fe200078e0055 */
[----:B------:R-:W-:-:S02]  /*f110*/  MOV R2, R11 ;  /* 0x0000000b00027202 */ /* 0x000fc40000000f00 */
[----:B------:R-:W-:Y:S02]  /*f120*/  MOV R6, 0xf140 ;  /* 0x0000f14000067802 */ /* 0x000fe40000000f00 */
[----:B-1---5:R-:W-:Y:S05]  /*f130*/  CALL.REL.NOINC `($_ZN7cutlass13device_kernelIN5flash19enable_sm80_to_sm89INS1_16FlashAttnBwdSm80INS1_25CollectiveMainloopBwdSm80ILi2ELi2EN4cute5tupleIJNS5_1CILi128EEES8_NS7_ILi64EEEEEENS_10bfloat16_tEfNS_4arch4Sm80ELb0ELb0ELb1ELb0ELb1ELb0ELb0ELb0ELi2ELi4ELi4ELi4ELb0EEENS1_21CollectiveEpilogueBwdISA_SB_SD_Li256ELb0ELb0ELi2EEENS1_19SingleTileSchedulerILb0ELb0ELb0ELi128EEEEEEEEEvNT_6ParamsE$_ZN4cute3eso3ESOILb0ELb1EJiNS_1CILi0EEEEEC2ERKiRKS3_) ;  /* 0xffff7e9000007944 */ /* 0x022fea0003c3ffff */
[----:B------:R2:W5:Y:S01]  /*f140*/  LDL R10, [R1+0x1680] ;  /* 0x00168000010a7983 */ /* 0x0005620000100800 */
[----:B------:R-:W-:-:S03]  /*f150*/  MOV R94, 0xf180 ;  /* 0x0000f180005e7802 */ /* 0x000fc60000000f00 */
[----:B------:R2:W-:Y:S04]  /*f160*/  STL [R1+0x1680], R96 ;  /* 0x0016806001007387 */ /* 0x0005e80000100800 */
[----:B-12--5:R-:W-:Y:S05]  /*f170*/  CALL.REL.NOINC `($_ZN7cutlass13device_kernelIN5flash19enable_sm80_to_sm89INS1_16FlashAttnBwdSm80INS1_25CollectiveMainloopBwdSm80ILi2ELi2EN4cute5tupleIJNS5_1CILi128EEES8_NS7_ILi64EEEEEENS_10bfloat16_tEfNS_4arch4Sm80ELb0ELb0ELb1ELb0ELb1ELb0ELb0ELb0ELi2ELi4ELi4ELi4ELb0EEENS1_21CollectiveEpilogueBwdISA_SB_SD_Li256ELb0ELb0ELi2EEENS1_19SingleTileSchedulerILb0ELb0ELb0ELi128EEEEEEEEEvNT_6ParamsE$_ZZN4cuteplIJiEJNS_1CILi0EEEiEEEDaRKNS_15ArithmeticTupleIJDpT_EEERKNS3_IJDpT0_EEEENKUlDpRKT_E_clIJiiEEEDaSH_) ;  /* 0x00000e2000007944 */ /* 0x026fea0003c00000 */
[----:B-----5:R-:W-:Y:S02]  /*f180*/  MOV R8, R2 ;  /* 0x0000000200087202 */ /* 0x020fe40000000f00 */
[----:B------:R-:W-:Y:S02]  /*f190*/  MOV R2, 0xf1b0 ;  /* 0x0000f1b000027802 */ /* 0x000fe40000000f00 */
[----:B-1----:R-:W-:Y:S05]  /*f1a0*/  CALL.REL.NOINC `($_ZN7cutlass13device_kernelIN5flash19enable_sm80_to_sm89INS1_16FlashAttnBwdSm80INS1_25CollectiveMainloopBwdSm80ILi2ELi2EN4cute5tupleIJNS5_1CILi128EEES8_NS7_ILi64EEEEEENS_10bfloat16_tEfNS_4arch4Sm80ELb0ELb0ELb1ELb0ELb1ELb0ELb0ELb0ELi2ELi4ELi4ELi4ELb0EEENS1_21CollectiveEpilogueBwdISA_SB_SD_Li256ELb0ELb0ELi2EEENS1_19SingleTileSchedulerILb0ELb0ELb0ELi128EEEEEEEEEvNT_6ParamsE$_ZZN4cute19as_arithmetic_tupleINS_15ArithmeticTupleIJiiEEEEEDaRKT_ENKUlRKT_E_clIiEEDaS8_) ;  /* 0xffffd17000007944 */ /* 0x002fea0003c3ffff */
[----:B------:R-:W-:Y:S01]  /*f1b0*/  IMAD.MOV.U32 R8, RZ, RZ, R3 ;  /* 0x000000ffff087224 */ /* 0x000fe200078e0003 */
[----:B------:R-:W-:Y:S02]  /*f1c0*/  MOV R10, R6 ;  /* 0x00000006000a7202 */ /* 0x000fe40000000f00 */
[----:B------:R-:W-:Y:S02]  /*f1d0*/  MOV R2, 0xf1f0 ;  /* 0x0000f1f000027802 */ /* 0x000fe40000000f00 */
[----:B------:R-:W-:Y:S05]  /*f1e0*/  CALL.REL.NOINC `($_ZN7cutlass13device_kernelIN5flash19enable_sm80_to_sm89INS1_16FlashAttnBwdSm80INS1_25CollectiveMainloopBwdSm80ILi2ELi2EN4cute5tupleIJNS5_1CILi128EEES8_NS7_ILi64EEEEEENS_10bfloat16_tEfNS_4arch4Sm80ELb0ELb0ELb1ELb0ELb1ELb0ELb0ELb0ELi2ELi4ELi4ELi4ELb0EEENS1_21CollectiveEpilogueBwdISA_SB_SD_Li256ELb0ELb0ELi2EEENS1_19SingleTileSchedulerILb0ELb0ELb0ELi128EEEEEEEEEvNT_6ParamsE$_ZZN4cute19as_arithmetic_tupleINS_15ArithmeticTupleIJiiEEEEEDaRKT_ENKUlRKT_E_clIiEEDaS8_) ;  /* 0xffffd13000007944 */ /* 0x000fea0003c3ffff */
[----:B------:R1:W-:Y:S01]  /*f1f0*/  STL [R1+0x1680], R6 ;  /* 0x0016800601007387 */ /* 0x0003e20000100800 */
[----:B------:R-:W-:-:S03]  /*f200*/  MOV R94, 0xf220 ;  /* 0x0000f220005e7802 */ /* 0x000fc60000000f00 */
[----:B-1----:R-:W-:Y:S05]  /*f210*/  CALL.REL.NOINC `($_ZN7cutlass13device_kernelIN5flash19enable_sm80_to_sm89INS1_16FlashAttnBwdSm80INS1_25CollectiveMainloopBwdSm80ILi2ELi2EN4cute5tupleIJNS5_1CILi128EEES8_NS7_ILi64EEEEEENS_10bfloat16_tEfNS_4arch4Sm80ELb0ELb0ELb1ELb0ELb1ELb0ELb0ELb0ELi2ELi4ELi4ELi4ELb0EEENS1_21CollectiveEpilogueBwdISA_SB_SD_Li256ELb0ELb0ELi2EEENS1_19SingleTileSchedulerILb0ELb0ELb0ELi128EEEEEEEEEvNT_6ParamsE$_ZZN4cute19as_arithmetic_tupleINS_15ArithmeticTupleIJiiEEEEEDaRKT_ENKUlDpRKT_E_clIJiiEEEDaS9_) ;  /* 0xffffd08000007944 */ /* 0x002fea0003c3ffff */
[----:B-----5:R-:W-:Y:S02]  /*f220*/  MOV R6, R2 ;  /* 0x0000000200067202 */ /* 0x020fe40000000f00 */
[----:B------:R-:W-:Y:S02]  /*f230*/  MOV R2, 0xf250 ;  /* 0x0000f25000027802 */ /* 0x000fe40000000f00 */
[----:B-1----:R-:W-:Y:S05]  /*f240*/  CALL.REL.NOINC `($_ZN7cutlass13device_kernelIN5flash19enable_sm80_to_sm89INS1_16FlashAttnBwdSm80INS1_25CollectiveMainloopBwdSm80ILi2ELi2EN4cute5tupleIJNS5_1CILi128EEES8_NS7_ILi64EEEEEENS_10bfloat16_tEfNS_4arch4Sm80ELb0ELb0ELb1ELb0ELb1ELb0ELb0ELb0ELi2ELi4ELi4ELi4ELb0EEENS1_21CollectiveEpilogueBwdISA_SB_SD_Li256ELb0ELb0ELi2EEENS1_19SingleTileSchedulerILb0ELb0ELb0ELi128EEEEEEEEEvNT_6ParamsE$_ZZN4cute14transform_leafINS_15ArithmeticTupleIJiiEEENS_8identityEEEDaRKT_OT0_ENKUlRKT_E_clIiEEDaSB_) ;  /* 0xffffce9000007944 */ /* 0x002fea0003c3ffff */
[----:B------:R-:W-:Y:S01]  /*f250*/  IMAD.MOV.U32 R6, RZ, RZ, R3 ;  /* 0x000000ffff067224 */ /* 0x000fe200078e0003 */
[----:B------:R-:W-:Y:S02]  /*f260*/  MOV R10, R8 ;  /* 0x00000008000a7202 */ /* 0x000fe40000000f00 */
[----:B------:R-:W-:-:S02]  /*f270*/  MOV R2, 0xf290 ;  /* 0x0000f29000027802 */ /* 0x000fc40000000f00 */
[----:B------:R-:W-:Y:S05]  /*f280*/  CALL.REL.NOINC `($_ZN7cutlass13device_kernelIN5flash19enable_sm80_to_sm89INS1_16FlashAttnBwdSm80INS1_25CollectiveMainloopBwdSm80ILi2ELi2EN4cute5tupleIJNS5_1CILi128EEES8_NS7_ILi64EEEEEENS_10bfloat16_tEfNS_4arch4Sm80ELb0ELb0ELb1ELb0ELb1ELb0ELb0ELb0ELi2ELi4ELi4ELi4ELb0EEENS1_21CollectiveEpilogueBwdISA_SB_SD_Li256ELb0ELb0ELi2EEENS1_19SingleTileSchedulerILb0ELb0ELb0ELi128EEEEEEEEEvNT_6ParamsE$_ZZN4cute14transform_leafINS_15ArithmeticTupleIJiiEEENS_8identityEEEDaRKT_OT0_ENKUlRKT_E_clIiEEDaSB_) ;  /* 0xffffce5000007944 */ /* 0x000fea0003c3ffff */
[----:B------:R1:W-:Y:S01]  /*f290*/  STL [R1+0x1680], R8 ;  /* 0x0016800801007387 */ /* 0x0003e20000100800 */
[----:B------:R-:W-:-:S03]  /*f2a0*/  MOV R6, 0xf2c0 ;  /* 0x0000f2c000067802 */ /* 0x000fc60000000f00 */
[----:B-1----:R-:W-:Y:S05]  /*f2b0*/  CALL.REL.NOINC `($_ZN7cutlass13device_kernelIN5flash19enable_sm80_to_sm89INS1_16FlashAttnBwdSm80INS1_25CollectiveMainloopBwdSm80ILi2ELi2EN4cute5tupleIJNS5_1CILi128EEES8_NS7_ILi64EEEEEENS_10bfloat16_tEfNS_4arch4Sm80ELb0ELb0ELb1ELb0ELb1ELb0ELb0ELb0ELi2ELi4ELi4ELi4ELb0EEENS1_21CollectiveEpilogueBwdISA_SB_SD_Li256ELb0ELb0ELi2EEENS1_19SingleTileSchedulerILb0ELb0ELb0ELi128EEEEEEEEEvNT_6ParamsE$_ZZN4cute9transformINS_15ArithmeticTupleIJiiEEEZNS_14transform_leafIS2_NS_8identityEEEDaRKT_OT0_EUlRKT_E_EEDaS7_S9_ENKUlDpSC_E_clIJiiEEEDaSE_) ;  /* 0x0000067000007944 */ /* 0x002fea0003c00000 */
[----:B-----5:R-:W-:Y:S01]  /*f2c0*/  IMAD.MOV.U32 R10, RZ, RZ, R2 ;  /* 0x000000ffff0a7224 */ /* 0x020fe200078e0002 */
[----:B------:R-:W-:Y:S01]  /*f2d0*/  MOV R2, R86 ;  /* 0x0000005600027202 */ /* 0x000fe20000000f00 */
[----:B------:R-:W-:Y:S01]  /*f2e0*/  IMAD.MOV.U32 R8, RZ, RZ, R3 ;  /* 0x000000ffff087224 */ /* 0x000fe200078e0003 */
[----:B------:R-:W-:-:S04]  /*f2f0*/  MOV R3, 0x0 ;  /* 0x0000000000037802 */ /* 0x000fc80000000f00 */
[----:B------:R-:W-:Y:S05]  /*f300*/  RET.REL.NODEC R2 `(_ZN7cutlass13device_kernelIN5flash19enable_sm80_to_sm89INS1_16FlashAttnBwdSm80INS1_25CollectiveMainloopBwdSm80ILi2ELi2EN4cute5tupleIJNS5_1CILi128EEES8_NS7_ILi64EEEEEENS_10bfloat16_tEfNS_4arch4Sm80ELb0ELb0ELb1ELb0ELb1ELb0ELb0ELb0ELi2ELi4ELi4ELi4ELb0EEENS1_21CollectiveEpilogueBwdISA_SB_SD_Li256ELb0ELb0ELi2EEENS1_19SingleTileSchedulerILb0ELb0ELb0ELi128EEEEEEEEEvNT_6ParamsE) ;  /* 0xffff0cf002007950 */ /* 0x000fea0003c3ffff */
        .type           $_ZN7cutlass13device_kernelIN5flash19enable_sm80_to_sm89INS1_16FlashAttnBwdSm80INS1_25CollectiveMainloopBwdSm80ILi2ELi2EN4cute5tupleIJNS5_1CILi128EEES8_NS7_ILi64EEEEEENS_10bfloat16_tEfNS_4arch4Sm80ELb0ELb0ELb1ELb0ELb1ELb0ELb0ELb0ELi2ELi4ELi4ELi4ELb0EEENS1_21CollectiveEpilogueBwdISA_SB_SD_Li256ELb0ELb0ELi2EEENS1_19SingleTileSchedulerILb0ELb0ELb0ELi128EEEEEEEEEvNT_6ParamsE$_ZZN4cute7idx2crdINS_5tupleIJiiNS_1CILi0EEEEEENS1_IJNS1_IJNS2_ILi4EEENS2_ILi8EEEEEENS2_ILi2EEENS2_ILi1EEEEEEEEDaRKT_RKT0_ENKUlRKT_RKT0_E_clIiS8_EEDaSJ_SM_,@function
        .size           $_ZN7cutlass13device_kernelIN5flash19enable_sm80_to_sm89INS1_16FlashAttnBwdSm80INS1_25CollectiveMainloopBwdSm80ILi2ELi2EN4cute5tupleIJNS5_1CILi128EEES8_NS7_ILi64EEEEEENS_10bfloat16_tEfNS_4arch4Sm80ELb0ELb0ELb1ELb0ELb1ELb0ELb0ELb0ELi2ELi4ELi4ELi4ELb0EEENS1_21CollectiveEpilogueBwdISA_SB_SD_Li256ELb0ELb0ELi2EEENS1_19SingleTileSchedulerILb0ELb0ELb0ELi128EEEEEEEEEvNT_6ParamsE$_ZZN4cute7idx2crdINS_5tupleIJiiNS_1CILi0EEEEEENS1_IJNS1_IJNS2_ILi4EEENS2_ILi8EEEEEENS2_ILi2EEENS2_ILi1EEEEEEEEDaRKT_RKT0_ENKUlRKT_RKT0_E_clIiS8_EEDaSJ_SM_,($_ZN7cutlass13device_kernelIN5flash19enable_sm80_to_sm89INS1_16FlashAttnBwdSm80INS1_25CollectiveMainloopBwdSm80ILi2ELi2EN4cute5tupleIJNS5_1CILi128EEES8_NS7_ILi64EEEEEENS_10bfloat16_tEfNS_4arch4Sm80ELb0ELb0ELb1ELb0ELb1ELb0ELb0ELb0ELi2ELi4ELi4ELi4ELb0EEENS1_21CollectiveEpilogueBwdISA_SB_SD_Li256ELb0ELb0ELi2EEENS1_19SingleTileSchedulerILb0ELb0ELb0ELi128EEEEEEEEEvNT_6ParamsE$_ZZN4cute7idx2crdINS_5tupleIJiiNS_1CILi0EEEEEENS1_IJNS1_IJNS2_ILi4EEENS2_ILi8EEEEEES5_NS2_ILi1EEEEEEEEDaRKT_RKT0_ENKUlRKT_RKT0_E_clIiS5_EEDaSI_SL_ - $_ZN7cutlass13device_kernelIN5flash19enable_sm80_to_sm89INS1_16FlashAttnBwdSm80INS1_25CollectiveMainloopBwdSm80ILi2ELi2EN4cute5tupleIJNS5_1CILi128EEES8_NS7_ILi64EEEEEENS_10bfloat16_tEfNS_4arch4Sm80ELb0ELb0ELb1ELb0ELb1ELb0ELb0ELb0ELi2ELi4ELi4ELi4ELb0EEENS1_21CollectiveEpilogueBwdISA_SB_SD_Li256ELb0ELb0ELi2EEENS1_19SingleTileSchedulerILb0ELb0ELb0ELi128EEEEEEEEEvNT_6ParamsE$_ZZN4cute7idx2crdINS_5tupleIJiiNS_1CILi0EEEEEENS1_IJNS1_IJNS2_ILi4EEENS2_ILi8EEEEEENS2_ILi2EEENS2_ILi1EEEEEEEEDaRKT_RKT0_ENKUlRKT_RKT0_E_clIiS8_EEDaSJ_SM_)
$_ZN7cutlass13device_kernelIN5flash19enable_sm80_to_sm89INS1_16FlashAttnBwdSm80INS1_25CollectiveMainloopBwdSm80ILi2ELi2EN4cute5tupleIJNS5_1CILi128EEES8_NS7_ILi64EEEEEENS_10bfloat16_tEfNS_4arch4Sm80ELb0ELb0ELb1ELb0ELb1ELb0ELb0ELb0ELi2ELi4ELi4ELi4ELb0EEENS1_21CollectiveEpilogueBwdISA_SB_SD_Li256ELb0ELb0ELi2EEENS1_19SingleTileSchedulerILb0ELb0ELb0ELi128EEEEEEEEEvNT_6ParamsE$_ZZN4cute7idx2crdINS_5tupleIJiiNS_1CILi0EEEEEENS1_IJNS1_IJNS2_ILi4EEENS2_ILi8EEEEEENS2_ILi2EEENS2_ILi1EEEEEEEEDaRKT_RKT0_ENKUlRKT_RKT0_E_clIiS8_EEDaSJ_SM_:
[----:B------:R-:W-:Y:S02]  /*f310*/  MOV R3, 0x0 ;  /* 0x0000000000037802 */ /* 0x000fe40000000f00 */
[----:B------:R-:W-:Y:S02]  /*f320*/  MOV R6, R5 ;  /* 0x0000000500067202 */ /* 0x000fe40000000f00 */
[----:B------:R-:W-:Y:S05]  /*f330*/  RET.REL.NODEC R2 `(_ZN7cutlass13device_kernelIN5flash19enable_sm80_to_sm89INS1_16FlashAttnBwdSm80INS1_25CollectiveMainloopBwdSm80ILi2ELi2EN4cute5tupleIJNS5_1CILi128EEES8_NS7_ILi64EEEEEENS_10bfloat16_tEfNS_4arch4Sm80ELb0ELb0ELb1ELb0ELb1ELb0ELb0ELb0ELi2ELi4ELi4ELi4ELb0EEENS1_21CollectiveEpilogueBwdISA_SB_SD_Li256ELb0ELb0ELi2EEENS1_19SingleTileSchedulerILb0ELb0ELb0ELi128EEEEEEEEEvNT_6ParamsE) ;  /* 0xffff0cc002007950 */ /* 0x000fea0003c3ffff */
        .type           $_ZN7cutlass13device_kernelIN5flash19enable_sm80_to_sm89INS1_16FlashAttnBwdSm80INS1_25CollectiveMainloopBwdSm80ILi2ELi2EN4cute5tupleIJNS5_1CILi128EEES8_NS7_ILi64EEEEEENS_10bfloat16_tEfNS_4arch4Sm80ELb0ELb0ELb1ELb0ELb1ELb0ELb0ELb0ELi2ELi4ELi4ELi4ELb0EEENS1_21CollectiveEpilogueBwdISA_SB_SD_Li256ELb0ELb0ELi2EEENS1_19SingleTileSchedulerILb0ELb0ELb0ELi128EEEEEEEEEvNT_6ParamsE$_ZZN4cute7idx2crdINS_5tupleIJiiNS_1CILi0EEEEEENS1_IJNS1_IJNS2_ILi4EEENS2_ILi8EEEEEES5_NS2_ILi1EEEEEEEEDaRKT_RKT0_ENKUlRKT_RKT0_E_clIiS5_EEDaSI_SL_,@function
        .size           $_ZN7cutlass13device_kernelIN5flash19enable_sm80_to_sm89INS1_16FlashAttnBwdSm80INS1_25CollectiveMainloopBwdSm80ILi2ELi2EN4cute5tupleIJNS5_1CILi128EEES8_NS7_ILi64EEEEEENS_10bfloat16_tEfNS_4arch4Sm80ELb0ELb0ELb1ELb0ELb1ELb0ELb0ELb0ELi2ELi4ELi4ELi4ELb0EEENS1_21CollectiveEpilogueBwdISA_SB_SD_Li256ELb0ELb0ELi2EEENS1_19SingleTileSchedulerILb0ELb0ELb0ELi128EEEEEEEEEvNT_6ParamsE$_ZZN4cute7idx2crdINS_5tupleIJiiNS_1CILi0EEEEEENS1_IJNS1_IJNS2_ILi4EEENS2_ILi8EEEEEES5_NS2_ILi1EEEEEEEEDaRKT_RKT0_ENKUlRKT_RKT0_E_clIiS5_EEDaSI_SL_,($_ZN7cutlass13device_kernelIN5flash19enable_sm80_to_sm89INS1_16FlashAttnBwdSm80INS1_25CollectiveMainloopBwdSm80ILi2ELi2EN4cute5tupleIJNS5_1CILi128EEES8_NS7_ILi64EEEEEENS_10bfloat16_tEfNS_4arch4Sm80ELb0ELb0ELb1ELb0ELb1ELb0ELb0ELb0ELi2ELi4ELi4ELi4ELb0EEENS1_21CollectiveEpilogueBwdISA_SB_SD_Li256ELb0ELb0ELi2EEENS1_19SingleTileSchedulerILb0ELb0ELb0ELi128EEEEEEEEEvNT_6ParamsE$_ZZN4cute7idx2crdINS_5tupleIJiiNS_1CILi0EEEEEENS1_IJNS1_IJNS2_ILi4EEENS2_ILi8EEEEEES5_NS2_ILi1EEEEEEEEDaRKT_RKT0_ENKUlRKT_RKT0_E_clIiS7_EEDaSI_SL_ - $_ZN7cutlass13device_kernelIN5flash19enable_sm80_to_sm89INS1_16FlashAttnBwdSm80INS1_25CollectiveMainloopBwdSm80ILi2ELi2EN4cute5tupleIJNS5_1CILi128EEES8_NS7_ILi64EEEEEENS_10bfloat16_tEfNS_4arch4Sm80ELb0ELb0ELb1ELb0ELb1ELb0ELb0ELb0ELi2ELi4ELi4ELi4ELb0EEENS1_21CollectiveEpilogueBwdISA_SB_SD_Li256ELb0ELb0ELi2EEENS1_19SingleTileSchedulerILb0ELb0ELb0ELi128EEEEEEEEEvNT_6ParamsE$_ZZN4cute7idx2crdINS_5tupleIJiiNS_1CILi0EEEEEENS1_IJNS1_IJNS2_ILi4EEENS2_ILi8EEEEEES5_NS2_ILi1EEEEEEEEDaRKT_RKT0_ENKUlRKT_RKT0_E_clIiS5_EEDaSI_SL_)
$_ZN7cutlass13device_kernelIN5flash19enable_sm80_to_sm89INS1_16FlashAttnBwdSm80INS1_25CollectiveMainloopBwdSm80ILi2ELi2EN4cute5tupleIJNS5_1CILi128EEES8_NS7_ILi64EEEEEENS_10bfloat16_tEfNS_4arch4Sm80ELb0ELb0ELb1ELb0ELb1ELb0ELb0ELb0ELi2ELi4ELi4ELi4ELb0EEENS1_21CollectiveEpilogueBwdISA_SB_SD_Li256ELb0ELb0ELi2EEENS1_19SingleTileSchedulerILb0ELb0ELb0ELi128EEEEEEEEEvNT_6ParamsE$_ZZN4cute7idx2crdINS_5tupleIJiiNS_1CILi0EEEEEENS1_IJNS1_IJNS2_ILi4EEENS2_ILi8EEEEEES5_NS2_ILi1EEEEEEEEDaRKT_RKT0_ENKUlRKT_RKT0_E_clIiS5_EEDaSI_SL_:
[----:B------:R-:W-:Y:S02]  /*f340*/  MOV R3, 0x0 ;  /* 0x0000000000037802 */ /* 0x000fe40000000f00 */
[----:B------:R-:W-:Y:S02]  /*f350*/  MOV R6, R5 ;  /* 0x0000000500067202 */ /* 0x000fe40000000f00 */
[----:B------:R-:W-:Y:S05]  /*f360*/  RET.REL.NODEC R2 `(_ZN7cutlass13device_kernelIN5flash19enable_sm80_to_sm89INS1_16FlashAttnBwdSm80INS1_25CollectiveMainloopBwdSm80ILi2ELi2EN4cute5tupleIJNS5_1CILi128EEES8_NS7_ILi64EEEEEENS_10bfloat16_tEfNS_4arch4Sm80ELb0ELb0ELb1ELb0ELb1ELb0ELb0ELb0ELi2ELi4ELi4ELi4ELb0EEENS1_21CollectiveEpilogueBwdISA_SB_SD_Li256ELb0ELb0ELi2EEENS1_19SingleTileSchedulerILb0ELb0ELb0ELi128EEEEEEEEEvNT_6ParamsE) ;  /* 0xffff0c9002007950 */ /* 0x000fea0003c3ffff */
        .type           $_ZN7cutlass13device_kernelIN5flash19enable_sm80_to_sm89INS1_16FlashAttnBwdSm80INS1_25CollectiveMainloopBwdSm80ILi2ELi2EN4cute5tupleIJNS5_1CILi128EEES8_NS7_ILi64EEEEEENS_10bfloat16_tEfNS_4arch4Sm80ELb0ELb0ELb1ELb0ELb1ELb0ELb0ELb0ELi2ELi4ELi4ELi4ELb0EEENS1_21CollectiveEpilogueBwdISA_SB_SD_Li256ELb0ELb0ELi2EEENS1_19SingleTileSchedulerILb0ELb0ELb0ELi128EEEEEEEEEvNT_6ParamsE$_ZZN4cute7idx2crdINS_5tupleIJiiNS_1CILi0EEEEEENS1_IJNS1_IJNS2_ILi4EEENS2_ILi8EEEEEES5_NS2_ILi1EEEEEEEEDaRKT_RKT0_ENKUlRKT_RKT0_E_clIiS7_EEDaSI_SL_,@function
        .size           $_ZN7cutlass13device_kernelIN5flash19enable_sm80_to_sm89INS1_16FlashAttnBwdSm80INS1_25CollectiveMainloopBwdSm80ILi2ELi2EN4cute5tupleIJNS5_1CILi128EEES8_NS7_ILi64EEEEEENS_10bfloat16_tEfNS_4arch4Sm80ELb0ELb0ELb1ELb0ELb1ELb0ELb0ELb0ELi2ELi4ELi4ELi4ELb0EEENS1_21CollectiveEpilogueBwdISA_SB_SD_Li256ELb0ELb0ELi2EEENS1_19SingleTileSchedulerILb0ELb0ELb0ELi128EEEEEEEEEvNT_6ParamsE$_ZZN4cute7idx2crdINS_5tupleIJiiNS_1CILi0EEEEEENS1_IJNS1_IJNS2_ILi4EEENS2_ILi8EEEEEES5_NS2_ILi1EEEEEEEEDaRKT_RKT0_ENKUlRKT_RKT0_E_clIiS7_EEDaSI_SL_,($_ZN7cutlass13device_kernelIN5flash19enable_sm80_to_sm89INS1_16FlashAttnBwdSm80INS1_25CollectiveMainloopBwdSm80ILi2ELi2EN4cute5tupleIJNS5_1CILi128EEES8_NS7_ILi64EEEEEENS_10bfloat16_tEfNS_4arch4Sm80ELb0ELb0ELb1ELb0ELb1ELb0ELb0ELb0ELi2ELi4ELi4ELi4ELb0EEENS1_21CollectiveEpilogueBwdISA_SB_SD_Li256ELb0ELb0ELi2EEENS1_19SingleTileSchedulerILb0ELb0ELb0ELi128EEEEEEEEEvNT_6ParamsE$_ZZN4cute7idx2crdIiNS_5tupleIJNS_1CILi32EEENS2_ILi4EEENS2_ILi2EEENS2_ILi1EEEEEENS1_IJS6_S3_NS2_ILi128EEENS2_ILi0EEEEEEEEDaRKT_RKT0_RKT1_ENKUlRKT_RKT0_E_clIS3_S6_EEDaSM_SP_ - $_ZN7cutlass13device_kernelIN5flash19enable_sm80_to_sm89INS1_16FlashAttnBwdSm80INS1_25CollectiveMainloopBwdSm80ILi2ELi2EN4cute5tupleIJNS5_1CILi128EEES8_NS7_ILi64EEEEEENS_10bfloat16_tEfNS_4arch4Sm80ELb0ELb0ELb1ELb0ELb1ELb0ELb0ELb0ELi2ELi4ELi4ELi4ELb0EEENS1_21CollectiveEpilogueBwdISA_SB_SD_Li256ELb0ELb0ELi2EEENS1_19SingleTileSchedulerILb0ELb0ELb0ELi128EEEEEEEEEvNT_6ParamsE$_ZZN4cute7idx2crdINS_5tupleIJiiNS_1CILi0EEEEEENS1_IJNS1_IJNS2_ILi4EEENS2_ILi8EEEEEES5_NS2_ILi1EEEEEEEEDaRKT_RKT0_ENKUlRKT_RKT0_E_clIiS7_EEDaSI_SL_)
$_ZN7cutlass13device_kernelIN5flash19enable_sm80_to_sm89INS1_16FlashAttnBwdSm80INS1_25CollectiveMainloopBwdSm80ILi2ELi2EN4cute5tupleIJNS5_1CILi128EEES8_NS7_ILi64EEEEEENS_10bfloat16_tEfNS_4arch4Sm80ELb0ELb0ELb1ELb0ELb1ELb0ELb0ELb0ELi2ELi4ELi4ELi4ELb0EEENS1_21CollectiveEpilogueBwdISA_SB_SD_Li256ELb0ELb0ELi2EEENS1_19SingleTileSchedulerILb0ELb0ELb0ELi128EEEEEEEEEvNT_6ParamsE$_ZZN4cute7idx2crdINS_5tupleIJiiNS_1CILi0EEEEEENS1_IJNS1_IJNS2_ILi4EEENS2_ILi8EEEEEES5_NS2_ILi1EEEEEEEEDaRKT_RKT0_ENKUlRKT_RKT0_E_clIiS7_EEDaSI_SL_:
        /* <DEDUP_REMOVED lines=62> */
[----:B------:R-:W-:Y:S02]  /*f750*/  MOV R93, 0x0 ;  /* 0x00000000005d7802 */ /* 0x000fe40000000f00 */
[----:B-----5:R-:W-:-:S02]  /*f760*/  MOV R10, R2 ;  /* 0x00000002000a7202 */ /* 0x020fc40000000f00 */
[----:B------:R-:W-:Y:S01]  /*f770*/  MOV R8, R3 ;  /* 0x0000000300087202 */ /* 0x000fe20000000f00 */
[----:B------:R-:W-:Y:S06]  /*f780*/  RET.REL.NODEC R92 `(_ZN7cutlass13device_kernelIN5flash19enable_sm80_to_sm89INS1_16FlashAttnBwdSm80INS1_25CollectiveMainloopBwdSm80ILi2ELi2EN4cute5tupleIJNS5_1CILi128EEES8_NS7_ILi64EEEEEENS_10bfloat16_tEfNS_4arch4Sm80ELb0ELb0ELb1ELb0ELb1ELb0ELb0ELb0ELi2ELi4ELi4ELi4ELb0EEENS1_21CollectiveEpilogueBwdISA_SB_SD_Li256ELb0ELb0ELi2EEENS1_19SingleTileSchedulerILb0ELb0ELb0ELi128EEEEEEEEEvNT_6ParamsE) ;  /* 0xffff08705c007950 */ /* 0x000fec0003c3ffff */
        .type           $_ZN7cutlass13device_kernelIN5flash19enable_sm80_to_sm89INS1_16FlashAttnBwdSm80INS1_25CollectiveMainloopBwdSm80ILi2ELi2EN4cute5tupleIJNS5_1CILi128EEES8_NS7_ILi64EEEEEENS_10bfloat16_tEfNS_4arch4Sm80ELb0ELb0ELb1ELb0ELb1ELb0ELb0ELb0ELi2ELi4ELi4ELi4ELb0EEENS1_21CollectiveEpilogueBwdISA_SB_SD_Li256ELb0ELb0ELi2EEENS1_19SingleTileSchedulerILb0ELb0ELb0ELi128EEEEEEEEEvNT_6ParamsE$_ZZN4cute7idx2crdIiNS_5tupleIJNS_1CILi32EEENS2_ILi4EEENS2_ILi2EEENS2_ILi1EEEEEENS1_IJS6_S3_NS2_ILi128EEENS2_ILi0EEEEEEEEDaRKT_RKT0_RKT1_ENKUlRKT_RKT0_E_clIS3_S6_EEDaSM_SP_,@function
        .size           $_ZN7cutlass13device_kernelIN5flash19enable_sm80_to_sm89INS1_16FlashAttnBwdSm80INS1_25CollectiveMainloopBwdSm80ILi2ELi2EN4cute5tupleIJNS5_1CILi128EEES8_NS7_ILi64EEEEEENS_10bfloat16_tEfNS_4arch4Sm80ELb0ELb0ELb1ELb0ELb1ELb0ELb0ELb0ELi2ELi4ELi4ELi4ELb0EEENS1_21CollectiveEpilogueBwdISA_SB_SD_Li256ELb0ELb0ELi2EEENS1_19SingleTileSchedulerILb0ELb0ELb0ELi128EEEEEEEEEvNT_6ParamsE$_ZZN4cute7idx2crdIiNS_5tupleIJNS_1CILi32EEENS2_ILi4EEENS2_ILi2EEENS2_ILi1EEEEEENS1_IJS6_S3_NS2_ILi128EEENS2_ILi0EEEEEEEEDaRKT_RKT0_RKT1_ENKUlRKT_RKT0_E_clIS3_S6_EEDaSM_SP_,($_ZN7cutlass13device_kernelIN5flash19enable_sm80_to_sm89INS1_16FlashAttnBwdSm80INS1_25CollectiveMainloopBwdSm80ILi2ELi2EN4cute5tupleIJNS5_1CILi128EEES8_NS7_ILi64EEEEEENS_10bfloat16_tEfNS_4arch4Sm80ELb0ELb0ELb1ELb0ELb1ELb0ELb0ELb0ELi2ELi4ELi4ELi4ELb0EEENS1_21CollectiveEpilogueBwdISA_SB_SD_Li256ELb0ELb0ELi2EEENS1_19SingleTileSchedulerILb0ELb0ELb0ELi128EEEEEEEEEvNT_6ParamsE$_ZZN4cute7idx2crdIiNS_5tupleIJNS_1CILi32EEENS2_ILi4EEENS2_ILi2EEENS2_ILi1EEEEEENS1_IJS6_S3_NS2_ILi128EEENS2_ILi0EEEEEEEEDaRKT_RKT0_RKT1_ENKUlRKT_RKT0_E_clIS4_S3_EEDaSM_SP_ - $_ZN7cutlass13device_kernelIN5flash19enable_sm80_to_sm89INS1_16FlashAttnBwdSm80INS1_25CollectiveMainloopBwdSm80ILi2ELi2EN4cute5tupleIJNS5_1CILi128EEES8_NS7_ILi64EEEEEENS_10bfloat16_tEfNS_4arch4Sm80ELb0ELb0ELb1ELb0ELb1ELb0ELb0ELb0ELi2ELi4ELi4ELi4ELb0EEENS1_21CollectiveEpilogueBwdISA_SB_SD_Li256ELb0ELb0ELi2EEENS1_19SingleTileSchedulerILb0ELb0ELb0ELi128EEEEEEEEEvNT_6ParamsE$_ZZN4cute7idx2crdIiNS_5tupleIJNS_1CILi32EEENS2_ILi4EEENS2_ILi2EEENS2_ILi1EEEEEENS1_IJS6_S3_NS2_ILi128EEENS2_ILi0EEEEEEEEDaRKT_RKT0_RKT1_ENKUlRKT_RKT0_E_clIS3_S6_EEDaSM_SP_)
$_ZN7cutlass13device_kernelIN5flash19enable_sm80_to_sm89INS1_16FlashAttnBwdSm80INS1_25CollectiveMainloopBwdSm80ILi2ELi2EN4cute5tupleIJNS5_1CILi128EEES8_NS7_ILi64EEEEEENS_10bfloat16_tEfNS_4arch4Sm80ELb0ELb0ELb1ELb0ELb1ELb0ELb0ELb0ELi2ELi4ELi4ELi4ELb0EEENS1_21CollectiveEpilogueBwdISA_SB_SD_Li256ELb0ELb0ELi2EEENS1_19SingleTileSchedulerILb0ELb0ELb0ELi128EEEEEEEEEvNT_6ParamsE$_ZZN4cute7idx2crdIiNS_5tupleIJNS_1CILi32EEENS2_ILi4EEENS2_ILi2EEENS2_ILi1EEEEEENS1_IJS6_S3_NS2_ILi128EEENS2_ILi0EEEEEEEEDaRKT_RKT0_RKT1_ENKUlRKT_RKT0_E_clIS3_S6_EEDaSM_SP_:
[----:B------:R-:W-:Y:S01]  /*f790*/  SHF.R.S32.HI R3, RZ, 0x1f, R2 ;  /* 0x0000001fff037819 */ /* 0x000fe20000011402 */
[----:B------:R-:W-:Y:S02]  /*f7a0*/  IMAD.MOV.U32 R8, RZ, RZ, R6 ;  /* 0x000000ffff087224 */ /* 0x000fe400078e0006 */
[----:B------:R-:W-:Y:S01]  /*f7b0*/  IMAD.MOV.U32 R9, RZ, RZ, 0x0 ;  /* 0x00000000ff097424 */ /* 0x000fe200078e00ff */
[----:B------:R-:W-:-:S04]  /*f7c0*/  LEA.HI R3, R3, R2, RZ, 0x5 ;  /* 0x0000000203037211 */ /* 0x000fc800078f28ff */
[----:B------:R-:W-:-:S05]  /*f7d0*/  LOP3.LUT R3, R3, 0xffffffe0, RZ, 0xc0, !PT ;  /* 0xffffffe003037812 */ /* 0x000fca00078ec0ff */
[----:B------:R-:W-:Y:S01]  /*f7e0*/  IMAD.IADD R10, R2, 0x1, -R3 ;  /* 0x00000001020a7824 */ /* 0x000fe200078e0a03 */
[----:B------:R-:W-:Y:S06]  /*f7f0*/  RET.REL.NODEC R8 `(_ZN7cutlass13device_kernelIN5flash19enable_sm80_to_sm89INS1_16FlashAttnBwdSm80INS1_25CollectiveMainloopBwdSm80ILi2ELi2EN4cute5tupleIJNS5_1CILi128EEES8_NS7_ILi64EEEEEENS_10bfloat16_tEfNS_4arch4Sm80ELb0ELb0ELb1ELb0ELb1ELb0ELb0ELb0ELi2ELi4ELi4ELi4ELb0EEENS1_21CollectiveEpilogueBwdISA_SB_SD_Li256ELb0ELb0ELi2EEENS1_19SingleTileSchedulerILb0ELb0ELb0ELi128EEEEEEEEEvNT_6ParamsE) ;  /* 0xffff080008007950 */ /* 0x000fec0003c3ffff */
        .type           $_ZN7cutlass13device_kernelIN5flash19enable_sm80_to_sm89INS1_16FlashAttnBwdSm80INS1_25CollectiveMainloopBwdSm80ILi2ELi2EN4cute5tupleIJNS5_1CILi128EEES8_NS7_ILi64EEEEEENS_10bfloat16_tEfNS_4arch4Sm80ELb0ELb0ELb1ELb0ELb1ELb0ELb0ELb0ELi2ELi4ELi4ELi4ELb0EEENS1_21CollectiveEpilogueBwdISA_SB_SD_Li256ELb0ELb0ELi2EEENS1_19SingleTileSchedulerILb0ELb0ELb0ELi128EEEEEEEEEvNT_6ParamsE$_ZZN4cute7idx2crdIiNS_5tupleIJNS_1CILi32EEENS2_ILi4EEENS2_ILi2EEENS2_ILi1EEEEEENS1_IJS6_S3_NS2_ILi128EEENS2_ILi0EEEEEEEEDaRKT_RKT0_RKT1_ENKUlRKT_RKT0_E_clIS4_S3_EEDaSM_SP_,@function
        .size           $_ZN7cutlass13device_kernelIN5flash19enable_sm80_to_sm89INS1_16FlashAttnBwdSm80INS1_25CollectiveMainloopBwdSm80ILi2ELi2EN4cute5tupleIJNS5_1CILi128EEES8_NS7_ILi64EEEEEENS_10bfloat16_tEfNS_4arch4Sm80ELb0ELb0ELb1ELb0ELb1ELb0ELb0ELb0ELi2ELi4ELi4ELi4ELb0EEENS1_21CollectiveEpilogueBwdISA_SB_SD_Li256ELb0ELb0ELi2EEENS1_19SingleTileSchedulerILb0ELb0ELb0ELi128EEEEEEEEEvNT_6ParamsE$_ZZN4cute7idx2crdIiNS_5tupleIJNS_1CILi32EEENS2_ILi4EEENS2_ILi2EEENS2_ILi1EEEEEENS1_IJS6_S3_NS2_ILi128EEENS2_ILi0EEEEEEEEDaRKT_RKT0_RKT1_ENKUlRKT_RKT0_E_clIS4_S3_EEDaSM_SP_,($_ZN7cutlass13device_kernelIN5flash19enable_sm80_to_sm89INS1_16FlashAttnBwdSm80INS1_25CollectiveMainloopBwdSm80ILi2ELi2EN4cute5tupleIJNS5_1CILi128EEES8_NS7_ILi64EEEEEENS_10bfloat16_tEfNS_4arch4Sm80ELb0ELb0ELb1ELb0ELb1ELb0ELb0ELb0ELi2ELi4ELi4ELi4ELb0EEENS1_21CollectiveEpilogueBwdISA_SB_SD_Li256ELb0ELb0ELi2EEENS1_19SingleTileSchedulerILb0ELb0ELb0ELi128EEEEEEEEEvNT_6ParamsE$_ZZN4cute7idx2crdIiNS_5tupleIJNS_1CILi32EEENS2_ILi4EEENS2_ILi2EEENS2_ILi1EEEEEENS1_IJS6_S3_NS2_ILi128EEENS2_ILi0EEEEEEEEDaRKT_RKT0_RKT1_ENKUlRKT_RKT0_E_clIS5_S8_EEDaSM_SP_ - $_ZN7cutlass13device_kernelIN5flash19enable_sm80_to_sm89INS1_16FlashAttnBwdSm80INS1_25CollectiveMainloopBwdSm80ILi2ELi2EN4cute5tupleIJNS5_1CILi128EEES8_NS7_ILi64EEEEEENS_10bfloat16_tEfNS_4arch4Sm80ELb0ELb0ELb1ELb0ELb1ELb0ELb0ELb0ELi2ELi4ELi4ELi4ELb0EEENS1_21CollectiveEpilogueBwdISA_SB_SD_Li256ELb0ELb0ELi2EEENS1_19SingleTileSchedulerILb0ELb0ELb0ELi128EEEEEEEEEvNT_6ParamsE$_ZZN4cute7idx2crdIiNS_5tupleIJNS_1CILi32EEENS2_ILi4EEENS2_ILi2EEENS2_ILi1EEEEEENS1_IJS6_S3_NS2_ILi128EEENS2_ILi0EEEEEEEEDaRKT_RKT0_RKT1_ENKUlRKT_RKT0_E_clIS4_S3_EEDaSM_SP_)
$_ZN7cutlass13device_kernelIN5flash19enable_sm80_to_sm89INS1_16FlashAttnBwdSm80INS1_25CollectiveMainloopBwdSm80ILi2ELi2EN4cute5tupleIJNS5_1CILi128EEES8_NS7_ILi64EEEEEENS_10bfloat16_tEfNS_4arch4Sm80ELb0ELb0ELb1ELb0ELb1ELb0ELb0ELb0ELi2ELi4ELi4ELi4ELb0EEENS1_21CollectiveEpilogueBwdISA_SB_SD_Li256ELb0ELb0ELi2EEENS1_19SingleTileSchedulerILb0ELb0ELb0ELi128EEEEEEEEEvNT_6ParamsE$_ZZN4cute7idx2crdIiNS_5tupleIJNS_1CILi32EEENS2_ILi4EEENS2_ILi2EEENS2_ILi1EEEEEENS1_IJS6_S3_NS2_ILi128EEENS2_ILi0EEEEEEEEDaRKT_RKT0_RKT1_ENKUlRKT_RKT0_E_clIS4_S3_EEDaSM_SP_:
        /* <DEDUP_REMOVED lines=9> */
[----:B------:R-:W-:Y:S06]  /*f890*/  RET.REL.NODEC R56 `(_ZN7cutlass13device_kernelIN5flash19enable_sm80_to_sm89INS1_16FlashAttnBwdSm80INS1_25CollectiveMainloopBwdSm80ILi2ELi2EN4cute5tupleIJNS5_1CILi128EEES8_NS7_ILi64EEEEEENS_10bfloat16_tEfNS_4arch4Sm80ELb0ELb0ELb1ELb0ELb1ELb0ELb0ELb0ELi2ELi4ELi4ELi4ELb0EEENS1_21CollectiveEpilogueBwdISA_SB_SD_Li256ELb0ELb0ELi2EEENS1_19SingleTileSchedulerILb0ELb0ELb0ELi128EEEEEEEEEvNT_6ParamsE) ;  /* 0xffff076038007950 */ /* 0x000fec0003c3ffff */
        .type           $_ZN7cutlass13device_kernelIN5flash19enable_sm80_to_sm89INS1_16FlashAttnBwdSm80INS1_25CollectiveMainloopBwdSm80ILi2ELi2EN4cute5tupleIJNS5_1CILi128EEES8_NS7_ILi64EEEEEENS_10bfloat16_tEfNS_4arch4Sm80ELb0ELb0ELb1ELb0ELb1ELb0ELb0ELb0ELi2ELi4ELi4ELi4ELb0EEENS1_21CollectiveEpilogueBwdISA_SB_SD_Li256ELb0ELb0ELi2EEENS1_19SingleTileSchedulerILb0ELb0ELb0ELi128EEEEEEEEEvNT_6ParamsE$_ZZN4cute7idx2crdIiNS_5tupleIJNS_1CILi32EEENS2_ILi4EEENS2_ILi2EEENS2_ILi1EEEEEENS1_IJS6_S3_NS2_ILi128EEENS2_ILi0EEEEEEEEDaRKT_RKT0_RKT1_ENKUlRKT_RKT0_E_clIS5_S8_EEDaSM_SP_,@function
        .size           $_ZN7cutlass13device_kernelIN5flash19enable_sm80_to_sm89INS1_16FlashAttnBwdSm80INS1_25CollectiveMainloopBwdSm80ILi2ELi2EN4cute5tupleIJNS5_1CILi128EEES8_NS7_ILi64EEEEEENS_10bfloat16_tEfNS_4arch4Sm80ELb0ELb0ELb1ELb0ELb1ELb0ELb0ELb0ELi2ELi4ELi4ELi4ELb0EEENS1_21CollectiveEpilogueBwdISA_SB_SD_Li256ELb0ELb0ELi2EEENS1_19SingleTileSchedulerILb0ELb0ELb0ELi128EEEEEEEEEvNT_6ParamsE$_ZZN4cute7idx2crdIiNS_5tupleIJNS_1CILi32EEENS2_ILi4EEENS2_ILi2EEENS2_ILi1EEEEEENS1_IJS6_S3_NS2_ILi128EEENS2_ILi0EEEEEEEEDaRKT_RKT0_RKT1_ENKUlRKT_RKT0_E_clIS5_S8_EEDaSM_SP_,($_ZN7cutlass13device_kernelIN5flash19enable_sm80_to_sm89INS1_16FlashAttnBwdSm80INS1_25CollectiveMainloopBwdSm80ILi2ELi2EN4cute5tupleIJNS5_1CILi128EEES8_NS7_ILi64EEEEEENS_10bfloat16_tEfNS_4arch4Sm80ELb0ELb0ELb1ELb0ELb1ELb0ELb0ELb0ELi2ELi4ELi4ELi4ELb0EEENS1_21CollectiveEpilogueBwdISA_SB_SD_Li256ELb0ELb0ELi2EEENS1_19SingleTileSchedulerILb0ELb0ELb0ELi128EEEEEEEEEvNT_6ParamsE$_ZZN4cute9transformINS_15ArithmeticTupleIJiiEEEZNS_14transform_leafIS2_NS_8identityEEEDaRKT_OT0_EUlRKT_E_EEDaS7_S9_ENKUlDpSC_E_clIJiiEEEDaSE_ - $_ZN7cutlass13device_kernelIN5flash19enable_sm80_to_sm89INS1_16FlashAttnBwdSm80INS1_25CollectiveMainloopBwdSm80ILi2ELi2EN4cute5tupleIJNS5_1CILi128EEES8_NS7_ILi64EEEEEENS_10bfloat16_tEfNS_4arch4Sm80ELb0ELb0ELb1ELb0ELb1ELb0ELb0ELb0ELi2ELi4ELi4ELi4ELb0EEENS1_21CollectiveEpilogueBwdISA_SB_SD_Li256ELb0ELb0ELi2EEENS1_19SingleTileSchedulerILb0ELb0ELb0ELi128EEEEEEEEEvNT_6ParamsE$_ZZN4cute7idx2crdIiNS_5tupleIJNS_1CILi32EEENS2_ILi4EEENS2_ILi2EEENS2_ILi1EEEEEENS1_IJS6_S3_NS2_ILi128EEENS2_ILi0EEEEEEEEDaRKT_RKT0_RKT1_ENKUlRKT_RKT0_E_clIS5_S8_EEDaSM_SP_)
$_ZN7cutlass13device_kernelIN5flash19enable_sm80_to_sm89INS1_16FlashAttnBwdSm80INS1_25CollectiveMainloopBwdSm80ILi2ELi2EN4cute5tupleIJNS5_1CILi128EEES8_NS7_ILi64EEEEEENS_10bfloat16_tEfNS_4arch4Sm80ELb0ELb0ELb1ELb0ELb1ELb0ELb0ELb0ELi2ELi4ELi4ELi4ELb0EEENS1_21CollectiveEpilogueBwdISA_SB_SD_Li256ELb0ELb0ELi2EEENS1_19SingleTileSchedulerILb0ELb0ELb0ELi128EEEEEEEEEvNT_6ParamsE$_ZZN4cute7idx2crdIiNS_5tupleIJNS_1CILi32EEENS2_ILi4EEENS2_ILi2EEENS2_ILi1EEEEEENS1_IJS6_S3_NS2_ILi128EEENS2_ILi0EEEEEEEEDaRKT_RKT0_RKT1_ENKUlRKT_RKT0_E_clIS5_S8_EEDaSM_SP_:
        /* <DEDUP_REMOVED lines=8> */
[----:B------:R-:W-:Y:S06]  /*f920*/  RET.REL.NODEC R8 `(_ZN7cutlass13device_kernelIN5flash19enable_sm80_to_sm89INS1_16FlashAttnBwdSm80INS1_25CollectiveMainloopBwdSm80ILi2ELi2EN4cute5tupleIJNS5_1CILi128EEES8_NS7_ILi64EEEEEENS_10bfloat16_tEfNS_4arch4Sm80ELb0ELb0ELb1ELb0ELb1ELb0ELb0ELb0ELi2ELi4ELi4ELi4ELb0EEENS1_21CollectiveEpilogueBwdISA_SB_SD_Li256ELb0ELb0ELi2EEENS1_19SingleTileSchedulerILb0ELb0ELb0ELi128EEEEEEEEEvNT_6ParamsE) ;  /* 0xffff06d008007950 */ /* 0x000fec0003c3ffff */
        .type           $_ZN7cutlass13device_kernelIN5flash19enable_sm80_to_sm89INS1_16FlashAttnBwdSm80INS1_25CollectiveMainloopBwdSm80ILi2ELi2EN4cute5tupleIJNS5_1CILi128EEES8_NS7_ILi64EEEEEENS_10bfloat16_tEfNS_4arch4Sm80ELb0ELb0ELb1ELb0ELb1ELb0ELb0ELb0ELi2ELi4ELi4ELi4ELb0EEENS1_21CollectiveEpilogueBwdISA_SB_SD_Li256ELb0ELb0ELi2EEENS1_19SingleTileSchedulerILb0ELb0ELb0ELi128EEEEEEEEEvNT_6ParamsE$_ZZN4cute9transformINS_15ArithmeticTupleIJiiEEEZNS_14transform_leafIS2_NS_8identityEEEDaRKT_OT0_EUlRKT_E_EEDaS7_S9_ENKUlDpSC_E_clIJiiEEEDaSE_,@function
        .size           $_ZN7cutlass13device_kernelIN5flash19enable_sm80_to_sm89INS1_16FlashAttnBwdSm80INS1_25CollectiveMainloopBwdSm80ILi2ELi2EN4cute5tupleIJNS5_1CILi128EEES8_NS7_ILi64EEEEEENS_10bfloat16_tEfNS_4arch4Sm80ELb0ELb0ELb1ELb0ELb1ELb0ELb0ELb0ELi2ELi4ELi4ELi4ELb0EEENS1_21CollectiveEpilogueBwdISA_SB_SD_Li256ELb0ELb0ELi2EEENS1_19SingleTileSchedulerILb0ELb0ELb0ELi128EEEEEEEEEvNT_6ParamsE$_ZZN4cute9transformINS_15ArithmeticTupleIJiiEEEZNS_14transform_leafIS2_NS_8identityEEEDaRKT_OT0_EUlRKT_E_EEDaS7_S9_ENKUlDpSC_E_clIJiiEEEDaSE_,($_ZN7cutlass13device_kernelIN5flash19enable_sm80_to_sm89INS1_16FlashAttnBwdSm80INS1_25CollectiveMainloopBwdSm80ILi2ELi2EN4cute5tupleIJNS5_1CILi128EEES8_NS7_ILi64EEEEEENS_10bfloat16_tEfNS_4arch4Sm80ELb0ELb0ELb1ELb0ELb1ELb0ELb0ELb0ELi2ELi4ELi4ELi4ELb0EEENS1_21CollectiveEpilogueBwdISA_SB_SD_Li256ELb0ELb0ELi2EEENS1_19SingleTileSchedulerILb0ELb0ELb0ELi128EEEEEEEEEvNT_6ParamsE$_ZZN4cute9transformINS_5tupleIJNS_1CILi32EEENS2_ILi4EEENS2_ILi2EEENS2_ILi1EEEEEENS1_IJS6_S3_NS2_ILi128EEENS2_ILi0EEEEEEZNS_7idx2crdIiS7_SA_EEDaRKT_RKT0_RKT1_EUlRKT_RKT0_E_EEDaSE_SH_OSI_ENKUlDpSN_E_clIJiiiS9_EEEDaST_ - $_ZN7cutlass13device_kernelIN5flash19enable_sm80_to_sm89INS1_16FlashAttnBwdSm80INS1_25CollectiveMainloopBwdSm80ILi2ELi2EN4cute5tupleIJNS5_1CILi128EEES8_NS7_ILi64EEEEEENS_10bfloat16_tEfNS_4arch4Sm80ELb0ELb0ELb1ELb0ELb1ELb0ELb0ELb0ELi2ELi4ELi4ELi4ELb0EEENS1_21CollectiveEpilogueBwdISA_SB_SD_Li256ELb0ELb0ELi2EEENS1_19SingleTileSchedulerILb0ELb0ELb0ELi128EEEEEEEEEvNT_6ParamsE$_ZZN4cute9transformINS_15ArithmeticTupleIJiiEEEZNS_14transform_leafIS2_NS_8identityEEEDaRKT_OT0_EUlRKT_E_EEDaS7_S9_ENKUlDpSC_E_clIJiiEEEDaSE_)
$_ZN7cutlass13device_kernelIN5flash19enable_sm80_to_sm89INS1_16FlashAttnBwdSm80INS1_25CollectiveMainloopBwdSm80ILi2ELi2EN4cute5tupleIJNS5_1CILi128EEES8_NS7_ILi64EEEEEENS_10bfloat16_tEfNS_4arch4Sm80ELb0ELb0ELb1ELb0ELb1ELb0ELb0ELb0ELi2ELi4ELi4ELi4ELb0EEENS1_21CollectiveEpilogueBwdISA_SB_SD_Li256ELb0ELb0ELi2EEENS1_19SingleTileSchedulerILb0ELb0ELb0ELi128EEEEEEEEEvNT_6ParamsE$_ZZN4cute9transformINS_15ArithmeticTupleIJiiEEEZNS_14transform_leafIS2_NS_8identityEEEDaRKT_OT0_EUlRKT_E_EEDaS7_S9_ENKUlDpSC_E_clIJiiEEEDaSE_:
[----:B------:R-:W-:Y:S01]  /*f930*/  IADD3 R3, R1, 0x1688, RZ ;  /* 0x0000168801037810 */ /* 0x000fe20007ffe0ff */
[----:B------:R-:W-:Y:S01]  /*f940*/  IMAD.MOV.U32 R2, RZ, RZ, R11 ;  /* 0x000000ffff027224 */ /* 0x000fe200078e000b */
[----:B------:R-:W-:Y:S02]  /*f950*/  MOV R8, 0xf980 ;  /* 0x0000f98000087802 */ /* 0x000fe40000000f00 */
[----:B------:R-:W-:Y:S02]  /*f960*/  IADD3 R3, R3, c[0x0][0x20], RZ ;  /* 0x0000080003037a10 */ /* 0x000fe40007ffe0ff */
[----:B------:R-:W-:Y:S05]  /*f970*/  CALL.REL.NOINC `($_ZN7cutlass13device_kernelIN5flash19enable_sm80_to_sm89INS1_16FlashAttnBwdSm80INS1_25CollectiveMainloopBwdSm80ILi2ELi2EN4cute5tupleIJNS5_1CILi128EEES8_NS7_ILi64EEEEEENS_10bfloat16_tEfNS_4arch4Sm80ELb0ELb0ELb1ELb0ELb1ELb0ELb0ELb0ELi2ELi4ELi4ELi4ELb0EEENS1_21CollectiveEpilogueBwdISA_SB_SD_Li256ELb0ELb0ELi2EEENS1_19SingleTileSchedulerILb0ELb0ELb0ELi128EEEEEEEEEvNT_6ParamsE$_ZN4cute3eso3ESOILb0ELb0EJiiEEC2ERKiS4_) ;  /* 0xffff6e7000007944 */ /* 0x000fea0003c3ffff */
[----:B-1----:R1:W5:Y:S01]  /*f980*/  LDL.64 R2, [R1+0x1688] ;  /* 0x0016880001027983 */ /* 0x0023620000100a00 */
[----:B------:R-:W-:Y:S02]  /*f990*/  MOV R8, R6 ;  /* 0x0000000600087202 */ /* 0x000fe40000000f00 */
[----:B------:R-:W-:-:S04]  /*f9a0*/  MOV R9, 0x0 ;  /* 0x0000000000097802 */ /* 0x000fc80000000f00 */
[----:B------:R-:W-:Y:S05]  /*f9b0*/  RET.REL.NODEC R8 `(_ZN7cutlass13device_kernelIN5flash19enable_sm80_to_sm89INS1_16FlashAttnBwdSm80INS1_25CollectiveMainloopBwdSm80ILi2ELi2EN4cute5tupleIJNS5_1CILi128EEES8_NS7_ILi64EEEEEENS_10bfloat16_tEfNS_4arch4Sm80ELb0ELb0ELb1ELb0ELb1ELb0ELb0ELb0ELi2ELi4ELi4ELi4ELb0EEENS1_21CollectiveEpilogueBwdISA_SB_SD_Li256ELb0ELb0ELi2EEENS1_19SingleTileSchedulerILb0ELb0ELb0ELi128EEEEEEEEEvNT_6ParamsE) ;  /* 0xffff064008007950 */ /* 0x000fea0003c3ffff */
        .type           $_ZN7cutlass13device_kernelIN5flash19enable_sm80_to_sm89INS1_16FlashAttnBwdSm80INS1_25CollectiveMainloopBwdSm80ILi2ELi2EN4cute5tupleIJNS5_1CILi128EEES8_NS7_ILi64EEEEEENS_10bfloat16_tEfNS_4arch4Sm80ELb0ELb0ELb1ELb0ELb1ELb0ELb0ELb0ELi2ELi4ELi4ELi4ELb0EEENS1_21CollectiveEpilogueBwdISA_SB_SD_Li256ELb0ELb0ELi2EEENS1_19SingleTileSchedulerILb0ELb0ELb0ELi128EEEEEEEEEvNT_6ParamsE$_ZZN4cute9transformINS_5tupleIJNS_1CILi32EEENS2_ILi4EEENS2_ILi2EEENS2_ILi1EEEEEENS1_IJS6_S3_NS2_ILi128EEENS2_ILi0EEEEEEZNS_7idx2crdIiS7_SA_EEDaRKT_RKT0_RKT1_EUlRKT_RKT0_E_EEDaSE_SH_OSI_ENKUlDpSN_E_clIJiiiS9_EEEDaST_,@function
        .size           $_ZN7cutlass13device_kernelIN5flash19enable_sm80_to_sm89INS1_16FlashAttnBwdSm80INS1_25CollectiveMainloopBwdSm80ILi2ELi2EN4cute5tupleIJNS5_1CILi128EEES8_NS7_ILi64EEEEEENS_10bfloat16_tEfNS_4arch4Sm80ELb0ELb0ELb1ELb0ELb1ELb0ELb0ELb0ELi2ELi4ELi4ELi4ELb0EEENS1_21CollectiveEpilogueBwdISA_SB_SD_Li256ELb0ELb0ELi2EEENS1_19SingleTileSchedulerILb0ELb0ELb0ELi128EEEEEEEEEvNT_6ParamsE$_ZZN4cute9transformINS_5tupleIJNS_1CILi32EEENS2_ILi4EEENS2_ILi2EEENS2_ILi1EEEEEENS1_IJS6_S3_NS2_ILi128EEENS2_ILi0EEEEEEZNS_7idx2crdIiS7_SA_EEDaRKT_RKT0_RKT1_EUlRKT_RKT0_E_EEDaSE_SH_OSI_ENKUlDpSN_E_clIJiiiS9_EEEDaST_,($_ZN7cutlass13device_kernelIN5flash19enable_sm80_to_sm89INS1_16FlashAttnBwdSm80INS1_25CollectiveMainloopBwdSm80ILi2ELi2EN4cute5tupleIJNS5_1CILi128EEES8_NS7_ILi64EEEEEENS_10bfloat16_tEfNS_4arch4Sm80ELb0ELb0ELb1ELb0ELb1ELb0ELb0ELb0ELi2ELi4ELi4ELi4ELb0EEENS1_21CollectiveEpilogueBwdISA_SB_SD_Li256ELb0ELb0ELi2EEENS1_19SingleTileSchedulerILb0ELb0ELb0ELi128EEEEEEEEEvNT_6ParamsE$_ZZN4cute9transformINS_5tupleIJiiNS_1CILi0EEEEEENS1_IJNS1_IJNS2_ILi4EEENS2_ILi8EEEEEENS2_ILi2EEENS2_ILi1EEEEEEZNS_7idx2crdIS4_SA_EEDaRKT_RKT0_EUlRKT_RKT0_E_EEDaSE_SH_OT1_ENKUlDpSK_E_clIJNS1_IJiiEEEiS3_EEEDaSR_ - $_ZN7cutlass13device_kernelIN5flash19enable_sm80_to_sm89INS1_16FlashAttnBwdSm80INS1_25CollectiveMainloopBwdSm80ILi2ELi2EN4cute5tupleIJNS5_1CILi128EEES8_NS7_ILi64EEEEEENS_10bfloat16_tEfNS_4arch4Sm80ELb0ELb0ELb1ELb0ELb1ELb0ELb0ELb0ELi2ELi4ELi4ELi4ELb0EEENS1_21CollectiveEpilogueBwdISA_SB_SD_Li256ELb0ELb0ELi2EEENS1_19SingleTileSchedulerILb0ELb0ELb0ELi128EEEEEEEEEvNT_6ParamsE$_ZZN4cute9transformINS_5tupleIJNS_1CILi32EEENS2_ILi4EEENS2_ILi2EEENS2_ILi1EEEEEENS1_IJS6_S3_NS2_ILi128EEENS2_ILi0EEEEEEZNS_7idx2crdIiS7_SA_EEDaRKT_RKT0_RKT1_EUlRKT_RKT0_E_EEDaSE_SH_OSI_ENKUlDpSN_E_clIJiiiS9_EEEDaST_)
$_ZN7cutlass13device_kernelIN5flash19enable_sm80_to_sm89INS1_16FlashAttnBwdSm80INS1_25CollectiveMainloopBwdSm80ILi2ELi2EN4cute5tupleIJNS5_1CILi128EEES8_NS7_ILi64EEEEEENS_10bfloat16_tEfNS_4arch4Sm80ELb0ELb0ELb1ELb0ELb1ELb0ELb0ELb0ELi2ELi4ELi4ELi4ELb0EEENS1_21CollectiveEpilogueBwdISA_SB_SD_Li256ELb0ELb0ELi2EEENS1_19SingleTileSchedulerILb0ELb0ELb0ELi128EEEEEEEEEvNT_6ParamsE$_ZZN4cute9transformINS_5tupleIJNS_1CILi32EEENS2_ILi4EEENS2_ILi2EEENS2_ILi1EEEEEENS1_IJS6_S3_NS2_ILi128EEENS2_ILi0EEEEEEZNS_7idx2crdIiS7_SA_EEDaRKT_RKT0_RKT1_EUlRKT_RKT0_E_EEDaSE_SH_OSI_ENKUlDpSN_E_clIJiiiS9_EEEDaST_:
[----:B------:R-:W-:Y:S02]  /*f9c0*/  IADD3 R3, R1, 0x13b8, RZ ;  /* 0x000013b801037810 */ /* 0x000fe40007ffe0ff */
[----:B------:R-:W-:Y:S02]  /*f9d0*/  MOV R8, 0xfa00 ;  /* 0x0000fa0000087802 */ /* 0x000fe40000000f00 */
[----:B------:R-:W-:Y:S02]  /*f9e0*/  IADD3 R3, R3, c[0x0][0x20], RZ ;  /* 0x0000080003037a10 */ /* 0x000fe40007ffe0ff */
[----:B------:R-:W-:Y:S05]  /*f9f0*/  CALL.REL.NOINC `($_ZN7cutlass13device_kernelIN5flash19enable_sm80_to_sm89INS1_16FlashAttnBwdSm80INS1_25CollectiveMainloopBwdSm80ILi2ELi2EN4cute5tupleIJNS5_1CILi128EEES8_NS7_ILi64EEEEEENS_10bfloat16_tEfNS_4arch4Sm80ELb0ELb0ELb1ELb0ELb1ELb0ELb0ELb0ELi2ELi4ELi4ELi4ELb0EEENS1_21CollectiveEpilogueBwdISA_SB_SD_Li256ELb0ELb0ELi2EEENS1_19SingleTileSchedulerILb0ELb0ELb0ELi128EEEEEEEEEvNT_6ParamsE$_ZN4cute3eso3ESOILb0ELb0EJiiiNS_1CILi0EEEEEC2ERKiS6_S6_RKS3_) ;  /* 0xffff716000007944 */ /* 0x000fea0003c3ffff */
[----:B------:R2:W5:Y:S04]  /*fa00*/  LDL R5, [R1+0x13c0] ;  /* 0x0013c00001057983 */ /* 0x0005680000100800 */
[----:B-1----:R2:W5:Y:S01]  /*fa10*/  LDL.64 R2, [R1+0x13b8] ;  /* 0x0013b80001027983 */ /* 0x0025620000100a00 */
[----:B------:R-:W-:Y:S02]  /*fa20*/  MOV R8, R6 ;  /* 0x0000000600087202 */ /* 0x000fe40000000f00 */
[----:B------:R-:W-:-:S04]  /*fa30*/  MOV R9, 0x0 ;  /* 0x0000000000097802 */ /* 0x000fc80000000f00 */
[----:B------:R-:W-:Y:S05]  /*fa40*/  RET.REL.NODEC R8 `(_ZN7cutlass13device_kernelIN5flash19enable_sm80_to_sm89INS1_16FlashAttnBwdSm80INS1_25CollectiveMainloopBwdSm80ILi2ELi2EN4cute5tupleIJNS5_1CILi128EEES8_NS7_ILi64EEEEEENS_10bfloat16_tEfNS_4arch4Sm80ELb0ELb0ELb1ELb0ELb1ELb0ELb0ELb0ELi2ELi4ELi4ELi4ELb0EEENS1_21CollectiveEpilogueBwdISA_SB_SD_Li256ELb0ELb0ELi2EEENS1_19SingleTileSchedulerILb0ELb0ELb0ELi128EEEEEEEEEvNT_6ParamsE) ;  /* 0xffff05b008007950 */ /* 0x000fea0003c3ffff */
        .type           $_ZN7cutlass13device_kernelIN5flash19enable_sm80_to_sm89INS1_16FlashAttnBwdSm80INS1_25CollectiveMainloopBwdSm80ILi2ELi2EN4cute5tupleIJNS5_1CILi128EEES8_NS7_ILi64EEEEEENS_10bfloat16_tEfNS_4arch4Sm80ELb0ELb0ELb1ELb0ELb1ELb0ELb0ELb0ELi2ELi4ELi4ELi4ELb0EEENS1_21CollectiveEpilogueBwdISA_SB_SD_Li256ELb0ELb0ELi2EEENS1_19SingleTileSchedulerILb0ELb0ELb0ELi128EEEEEEEEEvNT_6ParamsE$_ZZN4cute9transformINS_5tupleIJiiNS_1CILi0EEEEEENS1_IJNS1_IJNS2_ILi4EEENS2_ILi8EEEEEENS2_ILi2EEENS2_ILi1EEEEEEZNS_7idx2crdIS4_SA_EEDaRKT_RKT0_EUlRKT_RKT0_E_EEDaSE_SH_OT1_ENKUlDpSK_E_clIJNS1_IJiiEEEiS3_EEEDaSR_,@function
        .size           $_ZN7cutlass13device_kernelIN5flash19enable_sm80_to_sm89INS1_16FlashAttnBwdSm80INS1_25CollectiveMainloopBwdSm80ILi2ELi2EN4cute5tupleIJNS5_1CILi128EEES8_NS7_ILi64EEEEEENS_10bfloat16_tEfNS_4arch4Sm80ELb0ELb0ELb1ELb0ELb1ELb0ELb0ELb0ELi2ELi4ELi4ELi4ELb0EEENS1_21CollectiveEpilogueBwdISA_SB_SD_Li256ELb0ELb0ELi2EEENS1_19SingleTileSchedulerILb0ELb0ELb0ELi128EEEEEEEEEvNT_6ParamsE$_ZZN4cute9transformINS_5tupleIJiiNS_1CILi0EEEEEENS1_IJNS1_IJNS2_ILi4EEENS2_ILi8EEEEEENS2_ILi2EEENS2_ILi1EEEEEEZNS_7idx2crdIS4_SA_EEDaRKT_RKT0_EUlRKT_RKT0_E_EEDaSE_SH_OT1_ENKUlDpSK_E_clIJNS1_IJiiEEEiS3_EEEDaSR_,($_ZN7cutlass13device_kernelIN5flash19enable_sm80_to_sm89INS1_16FlashAttnBwdSm80INS1_25CollectiveMainloopBwdSm80ILi2ELi2EN4cute5tupleIJNS5_1CILi128EEES8_NS7_ILi64EEEEEENS_10bfloat16_tEfNS_4arch4Sm80ELb0ELb0ELb1ELb0ELb1ELb0ELb0ELb0ELi2ELi4ELi4ELi4ELb0EEENS1_21CollectiveEpilogueBwdISA_SB_SD_Li256ELb0ELb0ELi2EEENS1_19SingleTileSchedulerILb0ELb0ELb0ELi128EEEEEEEEEvNT_6ParamsE$_ZZN4cute9transformINS_5tupleIJiiNS_1CILi0EEEEEENS1_IJNS1_IJNS2_ILi4EEENS2_ILi8EEEEEES5_NS2_ILi1EEEEEEZNS_7idx2crdIS4_S9_EEDaRKT_RKT0_EUlRKT_RKT0_E_EEDaSD_SG_OT1_ENKUlDpSJ_E_clIJNS1_IJiiEEEiS3_EEEDaSQ_ - $_ZN7cutlass13device_kernelIN5flash19enable_sm80_to_sm89INS1_16FlashAttnBwdSm80INS1_25CollectiveMainloopBwdSm80ILi2ELi2EN4cute5tupleIJNS5_1CILi128EEES8_NS7_ILi64EEEEEENS_10bfloat16_tEfNS_4arch4Sm80ELb0ELb0ELb1ELb0ELb1ELb0ELb0ELb0ELi2ELi4ELi4ELi4ELb0EEENS1_21CollectiveEpilogueBwdISA_SB_SD_Li256ELb0ELb0ELi2EEENS1_19SingleTileSchedulerILb0ELb0ELb0ELi128EEEEEEEEEvNT_6ParamsE$_ZZN4cute9transformINS_5tupleIJiiNS_1CILi0EEEEEENS1_IJNS1_IJNS2_ILi4EEENS2_ILi8EEEEEENS2_ILi2EEENS2_ILi1EEEEEEZNS_7idx2crdIS4_SA_EEDaRKT_RKT0_EUlRKT_RKT0_E_EEDaSE_SH_OT1_ENKUlDpSK_E_clIJNS1_IJiiEEEiS3_EEEDaSR_)
$_ZN7cutlass13device_kernelIN5flash19enable_sm80_to_sm89INS1_16FlashAttnBwdSm80INS1_25CollectiveMainloopBwdSm80ILi2ELi2EN4cute5tupleIJNS5_1CILi128EEES8_NS7_ILi64EEEEEENS_10bfloat16_tEfNS_4arch4Sm80ELb0ELb0ELb1ELb0ELb1ELb0ELb0ELb0ELi2ELi4ELi4ELi4ELb0EEENS1_21CollectiveEpilogueBwdISA_SB_SD_Li256ELb0ELb0ELi2EEENS1_19SingleTileSchedulerILb0ELb0ELb0ELi128EEEEEEEEEvNT_6ParamsE$_ZZN4cute9transformINS_5tupleIJiiNS_1CILi0EEEEEENS1_IJNS1_IJNS2_ILi4EEENS2_ILi8EEEEEENS2_ILi2EEENS2_ILi1EEEEEEZNS_7idx2crdIS4_SA_EEDaRKT_RKT0_EUlRKT_RKT0_E_EEDaSE_SH_OT1_ENKUlDpSK_E_clIJNS1_IJiiEEEiS3_EEEDaSR_:
[----:B------:R-:W-:Y:S02]  /*fa50*/  IADD3 R3, R1, 0x1680, RZ ;  /* 0x0000168001037810 */ /* 0x000fe40007ffe0ff */
[----:B------:R-:W-:Y:S02]  /*fa60*/  MOV R6, 0xfa90 ;  /* 0x0000fa9000067802 */ /* 0x000fe40000000f00 */
[----:B------:R-:W-:Y:S02]  /*fa70*/  IADD3 R3, R3, c[0x0][0x20], RZ ;  /* 0x0000080003037a10 */ /* 0x000fe40007ffe0ff */
[----:B------:R-:W-:Y:S05]  /*fa80*/  CALL.REL.NOINC `($_ZN7cutlass13device_kernelIN5flash19enable_sm80_to_sm89INS1_16FlashAttnBwdSm80INS1_25CollectiveMainloopBwdSm80ILi2ELi2EN4cute5tupleIJNS5_1CILi128EEES8_NS7_ILi64EEEEEENS_10bfloat16_tEfNS_4arch4Sm80ELb0ELb0ELb1ELb0ELb1ELb0ELb0ELb0ELi2ELi4ELi4ELi4ELb0EEENS1_21CollectiveEpilogueBwdISA_SB_SD_Li256ELb0ELb0ELi2EEENS1_19SingleTileSchedulerILb0ELb0ELb0ELi128EEEEEEEEEvNT_6ParamsE$_ZN4cute3eso3ESOILb0ELb0EJNS_5tupleIJiiEEEiNS_1CILi0EEEEEC2ERKS3_RKiRKS5_) ;  /* 0xffff61d000007944 */ /* 0x000fea0003c3ffff */
[----:B------:R2:W5:Y:S04]  /*fa90*/  LDL R37, [R1+0x1688] ;  /* 0x0016880001257983 */ /* 0x0005680000100800 */
[----:B-1----:R2:W5:Y:S01]  /*faa0*/  LDL.64 R2, [R1+0x1680] ;  /* 0x0016800001027983 */ /* 0x0025620000100a00 */
[----:B------:R-:W-:Y:S02]  /*fab0*/  MOV R8, R86 ;  /* 0x0000005600087202 */ /* 0x000fe40000000f00 */
[----:B------:R-:W-:-:S04]  /*fac0*/  MOV R9, 0x0 ;  /* 0x0000000000097802 */ /* 0x000fc80000000f00 */
[----:B------:R-:W-:Y:S05]  /*fad0*/  RET.REL.NODEC R8 `(_ZN7cutlass13device_kernelIN5flash19enable_sm80_to_sm89INS1_16FlashAttnBwdSm80INS1_25CollectiveMainloopBwdSm80ILi2ELi2EN4cute5tupleIJNS5_1CILi128EEES8_NS7_ILi64EEEEEENS_10bfloat16_tEfNS_4arch4Sm80ELb0ELb0ELb1ELb0ELb1ELb0ELb0ELb0ELi2ELi4ELi4ELi4ELb0EEENS1_21CollectiveEpilogueBwdISA_SB_SD_Li256ELb0ELb0ELi2EEENS1_19SingleTileSchedulerILb0ELb0ELb0ELi128EEEEEEEEEvNT_6ParamsE) ;  /* 0xffff052008007950 */ /* 0x000fea0003c3ffff */
        .type           $_ZN7cutlass13device_kernelIN5flash19enable_sm80_to_sm89INS1_16FlashAttnBwdSm80INS1_25CollectiveMainloopBwdSm80ILi2ELi2EN4cute5tupleIJNS5_1CILi128EEES8_NS7_ILi64EEEEEENS_10bfloat16_tEfNS_4arch4Sm80ELb0ELb0ELb1ELb0ELb1ELb0ELb0ELb0ELi2ELi4ELi4ELi4ELb0EEENS1_21CollectiveEpilogueBwdISA_SB_SD_Li256ELb0ELb0ELi2EEENS1_19SingleTileSchedulerILb0ELb0ELb0ELi128EEEEEEEEEvNT_6ParamsE$_ZZN4cute9transformINS_5tupleIJiiNS_1CILi0EEEEEENS1_IJNS1_IJNS2_ILi4EEENS2_ILi8EEEEEES5_NS2_ILi1EEEEEEZNS_7idx2crdIS4_S9_EEDaRKT_RKT0_EUlRKT_RKT0_E_EEDaSD_SG_OT1_ENKUlDpSJ_E_clIJNS1_IJiiEEEiS3_EEEDaSQ_,@function
        .size           $_ZN7cutlass13device_kernelIN5flash19enable_sm80_to_sm89INS1_16FlashAttnBwdSm80INS1_25CollectiveMainloopBwdSm80ILi2ELi2EN4cute5tupleIJNS5_1CILi128EEES8_NS7_ILi64EEEEEENS_10bfloat16_tEfNS_4arch4Sm80ELb0ELb0ELb1ELb0ELb1ELb0ELb0ELb0ELi2ELi4ELi4ELi4ELb0EEENS1_21CollectiveEpilogueBwdISA_SB_SD_Li256ELb0ELb0ELi2EEENS1_19SingleTileSchedulerILb0ELb0ELb0ELi128EEEEEEEEEvNT_6ParamsE$_ZZN4cute9transformINS_5tupleIJiiNS_1CILi0EEEEEENS1_IJNS1_IJNS2_ILi4EEENS2_ILi8EEEEEES5_NS2_ILi1EEEEEEZNS_7idx2crdIS4_S9_EEDaRKT_RKT0_EUlRKT_RKT0_E_EEDaSD_SG_OT1_ENKUlDpSJ_E_clIJNS1_IJiiEEEiS3_EEEDaSQ_,($_ZN7cutlass13device_kernelIN5flash19enable_sm80_to_sm89INS1_16FlashAttnBwdSm80INS1_25CollectiveMainloopBwdSm80ILi2ELi2EN4cute5tupleIJNS5_1CILi128EEES8_NS7_ILi64EEEEEENS_10bfloat16_tEfNS_4arch4Sm80ELb0ELb0ELb1ELb0ELb1ELb0ELb0ELb0ELi2ELi4ELi4ELi4ELb0EEENS1_21CollectiveEpilogueBwdISA_SB_SD_Li256ELb0ELb0ELi2EEENS1_19SingleTileSchedulerILb0ELb0ELb0ELi128EEEEEEEEEvNT_6ParamsE$_ZZN4cute9transformINS_5tupleIJiiiNS_1CILi0EEEEEENS1_IJNS2_ILi32EEENS2_ILi4EEENS2_ILi2EEENS2_ILi1EEEEEENS1_IJS8_S8_S8_S8_EEEZNS_7crd2crdIS4_S9_SA_EEDaRKT_RKT0_RKT1_EUlRKT_RKT0_RKT1_E_EEDaSE_SH_SK_OT2_ENKUlDpSN_E_clIJiiiS3_EEEDaSX_ - $_ZN7cutlass13device_kernelIN5flash19enable_sm80_to_sm89INS1_16FlashAttnBwdSm80INS1_25CollectiveMainloopBwdSm80ILi2ELi2EN4cute5tupleIJNS5_1CILi128EEES8_NS7_ILi64EEEEEENS_10bfloat16_tEfNS_4arch4Sm80ELb0ELb0ELb1ELb0ELb1ELb0ELb0ELb0ELi2ELi4ELi4ELi4ELb0EEENS1_21CollectiveEpilogueBwdISA_SB_SD_Li256ELb0ELb0ELi2EEENS1_19SingleTileSchedulerILb0ELb0ELb0ELi128EEEEEEEEEvNT_6ParamsE$_ZZN4cute9transformINS_5tupleIJiiNS_1CILi0EEEEEENS1_IJNS1_IJNS2_ILi4EEENS2_ILi8EEEEEES5_NS2_ILi1EEEEEEZNS_7idx2crdIS4_S9_EEDaRKT_RKT0_EUlRKT_RKT0_E_EEDaSD_SG_OT1_ENKUlDpSJ_E_clIJNS1_IJiiEEEiS3_EEEDaSQ_)
$_ZN7cutlass13device_kernelIN5flash19enable_sm80_to_sm89INS1_16FlashAttnBwdSm80INS1_25CollectiveMainloopBwdSm80ILi2ELi2EN4cute5tupleIJNS5_1CILi128EEES8_NS7_ILi64EEEEEENS_10bfloat16_tEfNS_4arch4Sm80ELb0ELb0ELb1ELb0ELb1ELb0ELb0ELb0ELi2ELi4ELi4ELi4ELb0EEENS1_21CollectiveEpilogueBwdISA_SB_SD_Li256ELb0ELb0ELi2EEENS1_19SingleTileSchedulerILb0ELb0ELb0ELi128EEEEEEEEEvNT_6ParamsE$_ZZN4cute9transformINS_5tupleIJiiNS_1CILi0EEEEEENS1_IJNS1_IJNS2_ILi4EEENS2_ILi8EEEEEES5_NS2_ILi1EEEEEEZNS_7idx2crdIS4_S9_EEDaRKT_RKT0_EUlRKT_RKT0_E_EEDaSD_SG_OT1_ENKUlDpSJ_E_clIJNS1_IJiiEEEiS3_EEEDaSQ_:
[----:B------:R-:W-:Y:S02]  /*fae0*/  IADD3 R3, R1, 0x1680, RZ ;  /* 0x0000168001037810 */ /* 0x000fe40007ffe0ff */
[----:B------:R-:W-:Y:S02]  /*faf0*/  MOV R6, 0xfb20 ;  /* 0x0000fb2000067802 */ /* 0x000fe40000000f00 */
[----:B------:R-:W-:Y:S02]  /*fb00*/  IADD3 R3, R3, c[0x0][0x20], RZ ;  /* 0x0000080003037a10 */ /* 0x000fe40007ffe0ff */
[----:B------:R-:W-:Y:S05]  /*fb10*/  CALL.REL.NOINC `($_ZN7cutlass13device_kernelIN5flash19enable_sm80_to_sm89INS1_16FlashAttnBwdSm80INS1_25CollectiveMainloopBwdSm80ILi2ELi2EN4cute5tupleIJNS5_1CILi128EEES8_NS7_ILi64EEEEEENS_10bfloat16_tEfNS_4arch4Sm80ELb0ELb0ELb1ELb0ELb1ELb0ELb0ELb0ELi2ELi4ELi4ELi4ELb0EEENS1_21CollectiveEpilogueBwdISA_SB_SD_Li256ELb0ELb0ELi2EEENS1_19SingleTileSchedulerILb0ELb0ELb0ELi128EEEEEEEEEvNT_6ParamsE$_ZN4cute3eso3ESOILb0ELb0EJNS_5tupleIJiiEEEiNS_1CILi0EEEEEC2ERKS3_RKiRKS5_) ;  /* 0xffff614000007944 */ /* 0x000fea0003c3ffff */
[----:B------:R2:W5:Y:S04]  /*fb20*/  LDL R36, [R1+0x1688] ;  /* 0x0016880001247983 */ /* 0x0005680000100800 */
[----:B-1----:R2:W5:Y:S01]  /*fb30*/  LDL.64 R2, [R1+0x1680] ;  /* 0x0016800001027983 */ /* 0x0025620000100a00 */
[----:B------:R-:W-:-:S04]  /*fb40*/  MOV R93, 0x0 ;  /* 0x00000000005d7802 */ /* 0x000fc80000000f00 */
[----:B------:R-:W-:Y:S05]  /*fb50*/  RET.REL.NODEC R92 `(_ZN7cutlass13device_kernelIN5flash19enable_sm80_to_sm89INS1_16FlashAttnBwdSm80INS1_25CollectiveMainloopBwdSm80ILi2ELi2EN4cute5tupleIJNS5_1CILi128EEES8_NS7_ILi64EEEEEENS_10bfloat16_tEfNS_4arch4Sm80ELb0ELb0ELb1ELb0ELb1ELb0ELb0ELb0ELi2ELi4ELi4ELi4ELb0EEENS1_21CollectiveEpilogueBwdISA_SB_SD_Li256ELb0ELb0ELi2EEENS1_19SingleTileSchedulerILb0ELb0ELb0ELi128EEEEEEEEEvNT_6ParamsE) ;  /* 0xffff04a05c007950 */ /* 0x000fea0003c3ffff */
        .type           $_ZN7cutlass13device_kernelIN5flash19enable_sm80_to_sm89INS1_16FlashAttnBwdSm80INS1_25CollectiveMainloopBwdSm80ILi2ELi2EN4cute5tupleIJNS5_1CILi128EEES8_NS7_ILi64EEEEEENS_10bfloat16_tEfNS_4arch4Sm80ELb0ELb0ELb1ELb0ELb1ELb0ELb0ELb0ELi2ELi4ELi4ELi4ELb0EEENS1_21CollectiveEpilogueBwdISA_SB_SD_Li256ELb0ELb0ELi2EEENS1_19SingleTileSchedulerILb0ELb0ELb0ELi128EEEEEEEEEvNT_6ParamsE$_ZZN4cute9transformINS_5tupleIJiiiNS_1CILi0EEEEEENS1_IJNS2_ILi32EEENS2_ILi4EEENS2_ILi2EEENS2_ILi1EEEEEENS1_IJS8_S8_S8_S8_EEEZNS_7crd2crdIS4_S9_SA_EEDaRKT_RKT0_RKT1_EUlRKT_RKT0_RKT1_E_EEDaSE_SH_SK_OT2_ENKUlDpSN_E_clIJiiiS3_EEEDaSX_,@function
        .size           $_ZN7cutlass13device_kernelIN5flash19enable_sm80_to_sm89INS1_16FlashAttnBwdSm80INS1_25CollectiveMainloopBwdSm80ILi2ELi2EN4cute5tupleIJNS5_1CILi128EEES8_NS7_ILi64EEEEEENS_10bfloat16_tEfNS_4arch4Sm80ELb0ELb0ELb1ELb0ELb1ELb0ELb0ELb0ELi2ELi4ELi4ELi4ELb0EEENS1_21CollectiveEpilogueBwdISA_SB_SD_Li256ELb0ELb0ELi2EEENS1_19SingleTileSchedulerILb0ELb0ELb0ELi128EEEEEEEEEvNT_6ParamsE$_ZZN4cute9transformINS_5tupleIJiiiNS_1CILi0EEEEEENS1_IJNS2_ILi32EEENS2_ILi4EEENS2_ILi2EEENS2_ILi1EEEEEENS1_IJS8_S8_S8_S8_EEEZNS_7crd2crdIS4_S9_SA_EEDaRKT_RKT0_RKT1_EUlRKT_RKT0_RKT1_E_EEDaSE_SH_SK_OT2_ENKUlDpSN_E_clIJiiiS3_EEEDaSX_,($_ZN7cutlass13device_kernelIN5flash19enable_sm80_to_sm89INS1_16FlashAttnBwdSm80INS1_25CollectiveMainloopBwdSm80ILi2ELi2EN4cute5tupleIJNS5_1CILi128EEES8_NS7_ILi64EEEEEENS_10bfloat16_tEfNS_4arch4Sm80ELb0ELb0ELb1ELb0ELb1ELb0ELb0ELb0ELi2ELi4ELi4ELi4ELb0EEENS1_21CollectiveEpilogueBwdISA_SB_SD_Li256ELb0ELb0ELi2EEENS1_19SingleTileSchedulerILb0ELb0ELb0ELi128EEEEEEEEEvNT_6ParamsE$_ZZN4cuteplIJNS_1CILi0EEEEJS2_iEEEDaRKNS_15ArithmeticTupleIJDpT_EEERKNS3_IJDpT0_EEEENKUlDpRKT_E_clIJS2_iEEEDaSH_ - $_ZN7cutlass13device_kernelIN5flash19enable_sm80_to_sm89INS1_16FlashAttnBwdSm80INS1_25CollectiveMainloopBwdSm80ILi2ELi2EN4cute5tupleIJNS5_1CILi128EEES8_NS7_ILi64EEEEEENS_10bfloat16_tEfNS_4arch4Sm80ELb0ELb0ELb1ELb0ELb1ELb0ELb0ELb0ELi2ELi4ELi4ELi4ELb0EEENS1_21CollectiveEpilogueBwdISA_SB_SD_Li256ELb0ELb0ELi2EEENS1_19SingleTileSchedulerILb0ELb0ELb0ELi128EEEEEEEEEvNT_6ParamsE$_ZZN4cute9transformINS_5tupleIJiiiNS_1CILi0EEEEEENS1_IJNS2_ILi32EEENS2_ILi4EEENS2_ILi2EEENS2_ILi1EEEEEENS1_IJS8_S8_S8_S8_EEEZNS_7crd2crdIS4_S9_SA_EEDaRKT_RKT0_RKT1_EUlRKT_RKT0_RKT1_E_EEDaSE_SH_SK_OT2_ENKUlDpSN_E_clIJiiiS3_EEEDaSX_)
$_ZN7cutlass13device_kernelIN5flash19enable_sm80_to_sm89INS1_16FlashAttnBwdSm80INS1_25CollectiveMainloopBwdSm80ILi2ELi2EN4cute5tupleIJNS5_1CILi128EEES8_NS7_ILi64EEEEEENS_10bfloat16_tEfNS_4arch4Sm80ELb0ELb0ELb1ELb0ELb1ELb0ELb0ELb0ELi2ELi4ELi4ELi4ELb0EEENS1_21CollectiveEpilogueBwdISA_SB_SD_Li256ELb0ELb0ELi2EEENS1_19SingleTileSchedulerILb0ELb0ELb0ELi128EEEEEEEEEvNT_6ParamsE$_ZZN4cute9transformINS_5tupleIJiiiNS_1CILi0EEEEEENS1_IJNS2_ILi32EEENS2_ILi4EEENS2_ILi2EEENS2_ILi1EEEEEENS1_IJS8_S8_S8_S8_EEEZNS_7crd2crdIS4_S9_SA_EEDaRKT_RKT0_RKT1_EUlRKT_RKT0_RKT1_E_EEDaSE_SH_SK_OT2_ENKUlDpSN_E_clIJiiiS3_EEEDaSX_:
        /* <DEDUP_REMOVED lines=9> */
        .type           $_ZN7cutlass13device_kernelIN5flash19enable_sm80_to_sm89INS1_16FlashAttnBwdSm80INS1_25CollectiveMainloopBwdSm80ILi2ELi2EN4cute5tupleIJNS5_1CILi128EEES8_NS7_ILi64EEEEEENS_10bfloat16_tEfNS_4arch4Sm80ELb0ELb0ELb1ELb0ELb1ELb0ELb0ELb0ELi2ELi4ELi4ELi4ELb0EEENS1_21CollectiveEpilogueBwdISA_SB_SD_Li256ELb0ELb0ELi2EEENS1_19SingleTileSchedulerILb0ELb0ELb0ELi128EEEEEEEEEvNT_6ParamsE$_ZZN4cuteplIJNS_1CILi0EEEEJS2_iEEEDaRKNS_15ArithmeticTupleIJDpT_EEERKNS3_IJDpT0_EEEENKUlDpRKT_E_clIJS2_iEEEDaSH_,@function
        .size           $_ZN7cutlass13device_kernelIN5flash19enable_sm80_to_sm89INS1_16FlashAttnBwdSm80INS1_25CollectiveMainloopBwdSm80ILi2ELi2EN4cute5tupleIJNS5_1CILi128EEES8_NS7_ILi64EEEEEENS_10bfloat16_tEfNS_4arch4Sm80ELb0ELb0ELb1ELb0ELb1ELb0ELb0ELb0ELi2ELi4ELi4ELi4ELb0EEENS1_21CollectiveEpilogueBwdISA_SB_SD_Li256ELb0ELb0ELi2EEENS1_19SingleTileSchedulerILb0ELb0ELb0ELi128EEEEEEEEEvNT_6ParamsE$_ZZN4cuteplIJNS_1CILi0EEEEJS2_iEEEDaRKNS_15ArithmeticTupleIJDpT_EEERKNS3_IJDpT0_EEEENKUlDpRKT_E_clIJS2_iEEEDaSH_,($_ZN7cutlass13device_kernelIN5flash19enable_sm80_to_sm89INS1_16FlashAttnBwdSm80INS1_25CollectiveMainloopBwdSm80ILi2ELi2EN4cute5tupleIJNS5_1CILi128EEES8_NS7_ILi64EEEEEENS_10bfloat16_tEfNS_4arch4Sm80ELb0ELb0ELb1ELb0ELb1ELb0ELb0ELb0ELi2ELi4ELi4ELi4ELb0EEENS1_21CollectiveEpilogueBwdISA_SB_SD_Li256ELb0ELb0ELi2EEENS1_19SingleTileSchedulerILb0ELb0ELb0ELi128EEEEEEEEEvNT_6ParamsE$_ZZN4cuteplIJNS_1CILi0EEES2_EJS2_iEEEDaRKNS_15ArithmeticTupleIJDpT_EEERKNS3_IJDpT0_EEEENKUlDpRKT_E_clIJS2_iEEEDaSH_ - $_ZN7cutlass13device_kernelIN5flash19enable_sm80_to_sm89INS1_16FlashAttnBwdSm80INS1_25CollectiveMainloopBwdSm80ILi2ELi2EN4cute5tupleIJNS5_1CILi128EEES8_NS7_ILi64EEEEEENS_10bfloat16_tEfNS_4arch4Sm80ELb0ELb0ELb1ELb0ELb1ELb0ELb0ELb0ELi2ELi4ELi4ELi4ELb0EEENS1_21CollectiveEpilogueBwdISA_SB_SD_Li256ELb0ELb0ELi2EEENS1_19SingleTileSchedulerILb0ELb0ELb0ELi128EEEEEEEEEvNT_6ParamsE$_ZZN4cuteplIJNS_1CILi0EEEEJS2_iEEEDaRKNS_15ArithmeticTupleIJDpT_EEERKNS3_IJDpT0_EEEENKUlDpRKT_E_clIJS2_iEEEDaSH_)
$_ZN7cutlass13device_kernelIN5flash19enable_sm80_to_sm89INS1_16FlashAttnBwdSm80INS1_25CollectiveMainloopBwdSm80ILi2ELi2EN4cute5tupleIJNS5_1CILi128EEES8_NS7_ILi64EEEEEENS_10bfloat16_tEfNS_4arch4Sm80ELb0ELb0ELb1ELb0ELb1ELb0ELb0ELb0ELi2ELi4ELi4ELi4ELb0EEENS1_21CollectiveEpilogueBwdISA_SB_SD_Li256ELb0ELb0ELi2EEENS1_19SingleTileSchedulerILb0ELb0ELb0ELi128EEEEEEEEEvNT_6ParamsE$_ZZN4cuteplIJNS_1CILi0EEEEJS2_iEEEDaRKNS_15ArithmeticTupleIJDpT_EEERKNS3_IJDpT0_EEEENKUlDpRKT_E_clIJS2_iEEEDaSH_:
[----:B------:R-:W-:Y:S02]  /*fbf0*/  IADD3 R11, R1, 0x13b8, RZ ;  /* 0x000013b8010b7810 */ /* 0x000fe40007ffe0ff */
[----:B------:R-:W-:Y:S02]  /*fc00*/  MOV R6, 0xfc30 ;  /* 0x0000fc3000067802 */ /* 0x000fe40000000f00 */
[----:B------:R-:W-:Y:S02]  /*fc10*/  IADD3 R11, R11, c[0x0][0x20], RZ ;  /* 0x000008000b0b7a10 */ /* 0x000fe40007ffe0ff */
[----:B------:R-:W-:Y:S05]  /*fc20*/  CALL.REL.NOINC `($_ZN7cutlass13device_kernelIN5flash19enable_sm80_to_sm89INS1_16FlashAttnBwdSm80INS1_25CollectiveMainloopBwdSm80ILi2ELi2EN4cute5tupleIJNS5_1CILi128EEES8_NS7_ILi64EEEEEENS_10bfloat16_tEfNS_4arch4Sm80ELb0ELb0ELb1ELb0ELb1ELb0ELb0ELb0ELi2ELi4ELi4ELi4ELb0EEENS1_21CollectiveEpilogueBwdISA_SB_SD_Li256ELb0ELb0ELi2EEENS1_19SingleTileSchedulerILb0ELb0ELb0ELi128EEEEEEEEEvNT_6ParamsE$_ZN4cute5tupleIJNS_1CILi0EEEiEEC2ERKS2_RKi) ;  /* 0xffffafb000007944 */ /* 0x000fea0003c3ffff */
[----:B------:R1:W5:Y:S01]  /*fc30*/  LDL R3, [R1+0x13b8] ;  /* 0x0013b80001037983 */ /* 0x0003620000100800 */
[----:B------:R-:W-:-:S04]  /*fc40*/  MOV R11, 0x0 ;  /* 0x00000000000b7802 */ /* 0x000fc80000000f00 */
[----:B------:R-:W-:Y:S05]  /*fc50*/  RET.REL.NODEC R10 `(_ZN7cutlass13device_kernelIN5flash19enable_sm80_to_sm89INS1_16FlashAttnBwdSm80INS1_25CollectiveMainloopBwdSm80ILi2ELi2EN4cute5tupleIJNS5_1CILi128EEES8_NS7_ILi64EEEEEENS_10bfloat16_tEfNS_4arch4Sm80ELb0ELb0ELb1ELb0ELb1ELb0ELb0ELb0ELi2ELi4ELi4ELi4ELb0EEENS1_21CollectiveEpilogueBwdISA_SB_SD_Li256ELb0ELb0ELi2EEENS1_19SingleTileSchedulerILb0ELb0ELb0ELi128EEEEEEEEEvNT_6ParamsE) ;  /* 0xffff03a00a007950 */ /* 0x000fea0003c3ffff */
        .type           $_ZN7cutlass13device_kernelIN5flash19enable_sm80_to_sm89INS1_16FlashAttnBwdSm80INS1_25CollectiveMainloopBwdSm80ILi2ELi2EN4cute5tupleIJNS5_1CILi128EEES8_NS7_ILi64EEEEEENS_10bfloat16_tEfNS_4arch4Sm80ELb0ELb0ELb1ELb0ELb1ELb0ELb0ELb0ELi2ELi4ELi4ELi4ELb0EEENS1_21CollectiveEpilogueBwdISA_SB_SD_Li256ELb0ELb0ELi2EEENS1_19SingleTileSchedulerILb0ELb0ELb0ELi128EEEEEEEEEvNT_6ParamsE$_ZZN4cuteplIJNS_1CILi0EEES2_EJS2_iEEEDaRKNS_15ArithmeticTupleIJDpT_EEERKNS3_IJDpT0_EEEENKUlDpRKT_E_clIJS2_iEEEDaSH_,@function
        .size           $_ZN7cutlass13device_kernelIN5flash19enable_sm80_to_sm89INS1_16FlashAttnBwdSm80INS1_25CollectiveMainloopBwdSm80ILi2ELi2EN4cute5tupleIJNS5_1CILi128EEES8_NS7_ILi64EEEEEENS_10bfloat16_tEfNS_4arch4Sm80ELb0ELb0ELb1ELb0ELb1ELb0ELb0ELb0ELi2ELi4ELi4ELi4ELb0EEENS1_21CollectiveEpilogueBwdISA_SB_SD_Li256ELb0ELb0ELi2EEENS1_19SingleTileSchedulerILb0ELb0ELb0ELi128EEEEEEEEEvNT_6ParamsE$_ZZN4cuteplIJNS_1CILi0EEES2_EJS2_iEEEDaRKNS_15ArithmeticTupleIJDpT_EEERKNS3_IJDpT0_EEEENKUlDpRKT_E_clIJS2_iEEEDaSH_,($_ZN7cutlass13device_kernelIN5flash19enable_sm80_to_sm89INS1_16FlashAttnBwdSm80INS1_25CollectiveMainloopBwdSm80ILi2ELi2EN4cute5tupleIJNS5_1CILi128EEES8_NS7_ILi64EEEEEENS_10bfloat16_tEfNS_4arch4Sm80ELb0ELb0ELb1ELb0ELb1ELb0ELb0ELb0ELi2ELi4ELi4ELi4ELb0EEENS1_21CollectiveEpilogueBwdISA_SB_SD_Li256ELb0ELb0ELi2EEENS1_19SingleTileSchedulerILb0ELb0ELb0ELi128EEEEEEEEEvNT_6ParamsE$_ZZN4cuteplIJNS_1CILi0EEES2_EJiEEEDaRKNS_15ArithmeticTupleIJDpT_EEERKNS3_IJDpT0_EEEENKUlDpRKT_E_clIJiS2_EEEDaSH_ - $_ZN7cutlass13device_kernelIN5flash19enable_sm80_to_sm89INS1_16FlashAttnBwdSm80INS1_25CollectiveMainloopBwdSm80ILi2ELi2EN4cute5tupleIJNS5_1CILi128EEES8_NS7_ILi64EEEEEENS_10bfloat16_tEfNS_4arch4Sm80ELb0ELb0ELb1ELb0ELb1ELb0ELb0ELb0ELi2ELi4ELi4ELi4ELb0EEENS1_21CollectiveEpilogueBwdISA_SB_SD_Li256ELb0ELb0ELi2EEENS1_19SingleTileSchedulerILb0ELb0ELb0ELi128EEEEEEEEEvNT_6ParamsE$_ZZN4cuteplIJNS_1CILi0EEES2_EJS2_iEEEDaRKNS_15ArithmeticTupleIJDpT_EEERKNS3_IJDpT0_EEEENKUlDpRKT_E_clIJS2_iEEEDaSH_)
$_ZN7cutlass13device_kernelIN5flash19enable_sm80_to_sm89INS1_16FlashAttnBwdSm80INS1_25CollectiveMainloopBwdSm80ILi2ELi2EN4cute5tupleIJNS5_1CILi128EEES8_NS7_ILi64EEEEEENS_10bfloat16_tEfNS_4arch4Sm80ELb0ELb0ELb1ELb0ELb1ELb0ELb0ELb0ELi2ELi4ELi4ELi4ELb0EEENS1_21CollectiveEpilogueBwdISA_SB_SD_Li256ELb0ELb0ELi2EEENS1_19SingleTileSchedulerILb0ELb0ELb0ELi128EEEEEEEEEvNT_6ParamsE$_ZZN4cuteplIJNS_1CILi0EEES2_EJS2_iEEEDaRKNS_15ArithmeticTupleIJDpT_EEERKNS3_IJDpT0_EEEENKUlDpRKT_E_clIJS2_iEEEDaSH_:
[----:B------:R-:W-:Y:S02]  /*fc60*/  IADD3 R11, R1, 0x13b8, RZ ;  /* 0x000013b8010b7810 */ /* 0x000fe40007ffe0ff */
[----:B------:R-:W-:Y:S02]  /*fc70*/  MOV R6, 0xfca0 ;  /* 0x0000fca000067802 */ /* 0x000fe40000000f00 */
[----:B------:R-:W-:Y:S02]  /*fc80*/  IADD3 R11, R11, c[0x0][0x20], RZ ;  /* 0x000008000b0b7a10 */ /* 0x000fe40007ffe0ff */
[----:B------:R-:W-:Y:S05]  /*fc90*/  CALL.REL.NOINC `($_ZN7cutlass13device_kernelIN5flash19enable_sm80_to_sm89INS1_16FlashAttnBwdSm80INS1_25CollectiveMainloopBwdSm80ILi2ELi2EN4cute5tupleIJNS5_1CILi128EEES8_NS7_ILi64EEEEEENS_10bfloat16_tEfNS_4arch4Sm80ELb0ELb0ELb1ELb0ELb1ELb0ELb0ELb0ELi2ELi4ELi4ELi4ELb0EEENS1_21CollectiveEpilogueBwdISA_SB_SD_Li256ELb0ELb0ELi2EEENS1_19SingleTileSchedulerILb0ELb0ELb0ELi128EEEEEEEEEvNT_6ParamsE$_ZN4cute5tupleIJNS_1CILi0EEEiEEC2ERKS2_RKi) ;  /* 0xffffaf4000007944 */ /* 0x000fea0003c3ffff */
[----:B------:R1:W5:Y:S01]  /*fca0*/  LDL R2, [R1+0x13b8] ;  /* 0x0013b80001027983 */ /* 0x0003620000100800 */
[----:B------:R-:W-:-:S04]  /*fcb0*/  MOV R11, 0x0 ;  /* 0x00000000000b7802 */ /* 0x000fc80000000f00 */
[----:B------:R-:W-:Y:S05]  /*fcc0*/  RET.REL.NODEC R10 `(_ZN7cutlass13device_kernelIN5flash19enable_sm80_to_sm89INS1_16FlashAttnBwdSm80INS1_25CollectiveMainloopBwdSm80ILi2ELi2EN4cute5tupleIJNS5_1CILi128EEES8_NS7_ILi64EEEEEENS_10bfloat16_tEfNS_4arch4Sm80ELb0ELb0ELb1ELb0ELb1ELb0ELb0ELb0ELi2ELi4ELi4ELi4ELb0EEENS1_21CollectiveEpilogueBwdISA_SB_SD_Li256ELb0ELb0ELi2EEENS1_19SingleTileSchedulerILb0ELb0ELb0ELi128EEEEEEEEEvNT_6ParamsE) ;  /* 0xffff03300a007950 */ /* 0x000fea0003c3ffff */
        .type           $_ZN7cutlass13device_kernelIN5flash19enable_sm80_to_sm89INS1_16FlashAttnBwdSm80INS1_25CollectiveMainloopBwdSm80ILi2ELi2EN4cute5tupleIJNS5_1CILi128EEES8_NS7_ILi64EEEEEENS_10bfloat16_tEfNS_4arch4Sm80ELb0ELb0ELb1ELb0ELb1ELb0ELb0ELb0ELi2ELi4ELi4ELi4ELb0EEENS1_21CollectiveEpilogueBwdISA_SB_SD_Li256ELb0ELb0ELi2EEENS1_19SingleTileSchedulerILb0ELb0ELb0ELi128EEEEEEEEEvNT_6ParamsE$_ZZN4cuteplIJNS_1CILi0EEES2_EJiEEEDaRKNS_15ArithmeticTupleIJDpT_EEERKNS3_IJDpT0_EEEENKUlDpRKT_E_clIJiS2_EEEDaSH_,@function
        .size           $_ZN7cutlass13device_kernelIN5flash19enable_sm80_to_sm89INS1_16FlashAttnBwdSm80INS1_25CollectiveMainloopBwdSm80ILi2ELi2EN4cute5tupleIJNS5_1CILi128EEES8_NS7_ILi64EEEEEENS_10bfloat16_tEfNS_4arch4Sm80ELb0ELb0ELb1ELb0ELb1ELb0ELb0ELb0ELi2ELi4ELi4ELi4ELb0EEENS1_21CollectiveEpilogueBwdISA_SB_SD_Li256ELb0ELb0ELi2EEENS1_19SingleTileSchedulerILb0ELb0ELb0ELi128EEEEEEEEEvNT_6ParamsE$_ZZN4cuteplIJNS_1CILi0EEES2_EJiEEEDaRKNS_15ArithmeticTupleIJDpT_EEERKNS3_IJDpT0_EEEENKUlDpRKT_E_clIJiS2_EEEDaSH_,($_ZN7cutlass13device_kernelIN5flash19enable_sm80_to_sm89INS1_16FlashAttnBwdSm80INS1_25CollectiveMainloopBwdSm80ILi2ELi2EN4cute5tupleIJNS5_1CILi128EEES8_NS7_ILi64EEEEEENS_10bfloat16_tEfNS_4arch4Sm80ELb0ELb0ELb1ELb0ELb1ELb0ELb0ELb0ELi2ELi4ELi4ELi4ELb0EEENS1_21CollectiveEpilogueBwdISA_SB_SD_Li256ELb0ELb0ELi2EEENS1_19SingleTileSchedulerILb0ELb0ELb0ELi128EEEEEEEEEvNT_6ParamsE$_ZZN4cuteplIJNS_1CILi0EEES2_EJiS2_EEEDaRKNS_15ArithmeticTupleIJDpT_EEERKNS3_IJDpT0_EEEENKUlDpRKT_E_clIJiS2_EEEDaSH_ - $_ZN7cutlass13device_kernelIN5flash19enable_sm80_to_sm89INS1_16FlashAttnBwdSm80INS1_25CollectiveMainloopBwdSm80ILi2ELi2EN4cute5tupleIJNS5_1CILi128EEES8_NS7_ILi64EEEEEENS_10bfloat16_tEfNS_4arch4Sm80ELb0ELb0ELb1ELb0ELb1ELb0ELb0ELb0ELi2ELi4ELi4ELi4ELb0EEENS1_21CollectiveEpilogueBwdISA_SB_SD_Li256ELb0ELb0ELi2EEENS1_19SingleTileSchedulerILb0ELb0ELb0ELi128EEEEEEEEEvNT_6ParamsE$_ZZN4cuteplIJNS_1CILi0EEES2_EJiEEEDaRKNS_15ArithmeticTupleIJDpT_EEERKNS3_IJDpT0_EEEENKUlDpRKT_E_clIJiS2_EEEDaSH_)
$_ZN7cutlass13device_kernelIN5flash19enable_sm80_to_sm89INS1_16FlashAttnBwdSm80INS1_25CollectiveMainloopBwdSm80ILi2ELi2EN4cute5tupleIJNS5_1CILi128EEES8_NS7_ILi64EEEEEENS_10bfloat16_tEfNS_4arch4Sm80ELb0ELb0ELb1ELb0ELb1ELb0ELb0ELb0ELi2ELi4ELi4ELi4ELb0EEENS1_21CollectiveEpilogueBwdISA_SB_SD_Li256ELb0ELb0ELi2EEENS1_19SingleTileSchedulerILb0ELb0ELb0ELi128EEEEEEEEEvNT_6ParamsE$_ZZN4cuteplIJNS_1CILi0EEES2_EJiEEEDaRKNS_15ArithmeticTupleIJDpT_EEERKNS3_IJDpT0_EEEENKUlDpRKT_E_clIJiS2_EEEDaSH_:
[----:B------:R-:W-:Y:S02]  /*fcd0*/  IADD3 R2, R1, 0x16a8, RZ ;  /* 0x000016a801027810 */ /* 0x000fe40007ffe0ff */
[----:B------:R-:W-:Y:S02]  /*fce0*/  MOV R10, 0xfd10 ;  /* 0x0000fd10000a7802 */ /* 0x000fe40000000f00 */
[----:B------:R-:W-:Y:S02]  /*fcf0*/  IADD3 R2, R2, c[0x0][0x20], RZ ;  /* 0x0000080002027a10 */ /* 0x000fe40007ffe0ff */
[----:B------:R-:W-:Y:S05]  /*fd00*/  CALL.REL.NOINC `($_ZN7cutlass13device_kernelIN5flash19enable_sm80_to_sm89INS1_16FlashAttnBwdSm80INS1_25CollectiveMainloopBwdSm80ILi2ELi2EN4cute5tupleIJNS5_1CILi128EEES8_NS7_ILi64EEEEEENS_10bfloat16_tEfNS_4arch4Sm80ELb0ELb0ELb1ELb0ELb1ELb0ELb0ELb0ELi2ELi4ELi4ELi4ELb0EEENS1_21CollectiveEpilogueBwdISA_SB_SD_Li256ELb0ELb0ELi2EEENS1_19SingleTileSchedulerILb0ELb0ELb0ELi128EEEEEEEEEvNT_6ParamsE$_ZN4cute5tupleIJiNS_1CILi0EEEEEC2ERKiRKS2_) ;  /* 0xffffb01000007944 */ /* 0x000fea0003c3ffff */
[----:B-1----:R1:W5:Y:S01]  /*fd10*/  LDL R3, [R1+0x16a8] ;  /* 0x0016a80001037983 */ /* 0x0023620000100800 */
[----:B------:R-:W-:-:S04]  /*fd20*/  MOV R5, 0x0 ;  /* 0x0000000000057802 */ /* 0x000fc80000000f00 */
[----:B------:R-:W-:Y:S05]  /*fd30*/  RET.REL.NODEC R4 `(_ZN7cutlass13device_kernelIN5flash19enable_sm80_to_sm89INS1_16FlashAttnBwdSm80INS1_25CollectiveMainloopBwdSm80ILi2ELi2EN4cute5tupleIJNS5_1CILi128EEES8_NS7_ILi64EEEEEENS_10bfloat16_tEfNS_4arch4Sm80ELb0ELb0ELb1ELb0ELb1ELb0ELb0ELb0ELi2ELi4ELi4ELi4ELb0EEENS1_21CollectiveEpilogueBwdISA_SB_SD_Li256ELb0ELb0ELi2EEENS1_19SingleTileSchedulerILb0ELb0ELb0ELi128EEEEEEEEEvNT_6ParamsE) ;  /* 0xffff02c004007950 */ /* 0x000fea0003c3ffff */
        .type           $_ZN7cutlass13device_kernelIN5flash19enable_sm80_to_sm89INS1_16FlashAttnBwdSm80INS1_25CollectiveMainloopBwdSm80ILi2ELi2EN4cute5tupleIJNS5_1CILi128EEES8_NS7_ILi64EEEEEENS_10bfloat16_tEfNS_4arch4Sm80ELb0ELb0ELb1ELb0ELb1ELb0ELb0ELb0ELi2ELi4ELi4ELi4ELb0EEENS1_21CollectiveEpilogueBwdISA_SB_SD_Li256ELb0ELb0ELi2EEENS1_19SingleTileSchedulerILb0ELb0ELb0ELi128EEEEEEEEEvNT_6ParamsE$_ZZN4cuteplIJNS_1CILi0EEES2_EJiS2_EEEDaRKNS_15ArithmeticTupleIJDpT_EEERKNS3_IJDpT0_EEEENKUlDpRKT_E_clIJiS2_EEEDaSH_,@function
        .size           $_ZN7cutlass13device_kernelIN5flash19enable_sm80_to_sm89INS1_16FlashAttnBwdSm80INS1_25CollectiveMainloopBwdSm80ILi2ELi2EN4cute5tupleIJNS5_1CILi128EEES8_NS7_ILi64EEEEEENS_10bfloat16_tEfNS_4arch4Sm80ELb0ELb0ELb1ELb0ELb1ELb0ELb0ELb0ELi2ELi4ELi4ELi4ELb0EEENS1_21CollectiveEpilogueBwdISA_SB_SD_Li256ELb0ELb0ELi2EEENS1_19SingleTileSchedulerILb0ELb0ELb0ELi128EEEEEEEEEvNT_6ParamsE$_ZZN4cuteplIJNS_1CILi0EEES2_EJiS2_EEEDaRKNS_15ArithmeticTupleIJDpT_EEERKNS3_IJDpT0_EEEENKUlDpRKT_E_clIJiS2_EEEDaSH_,($_ZN7cutlass13device_kernelIN5flash19enable_sm80_to_sm89INS1_16FlashAttnBwdSm80INS1_25CollectiveMainloopBwdSm80ILi2ELi2EN4cute5tupleIJNS5_1CILi128EEES8_NS7_ILi64EEEEEENS_10bfloat16_tEfNS_4arch4Sm80ELb0ELb0ELb1ELb0ELb1ELb0ELb0ELb0ELi2ELi4ELi4ELi4ELb0EEENS1_21CollectiveEpilogueBwdISA_SB_SD_Li256ELb0ELb0ELi2EEENS1_19SingleTileSchedulerILb0ELb0ELb0ELi128EEEEEEEEEvNT_6ParamsE$_ZZN4cuteplIJNS_1CILi0EEES2_EJiiEEEDaRKNS_15ArithmeticTupleIJDpT_EEERKNS3_IJDpT0_EEEENKUlDpRKT_E_clIJiiEEEDaSH_ - $_ZN7cutlass13device_kernelIN5flash19enable_sm80_to_sm89INS1_16FlashAttnBwdSm80INS1_25CollectiveMainloopBwdSm80ILi2ELi2EN4cute5tupleIJNS5_1CILi128EEES8_NS7_ILi64EEEEEENS_10bfloat16_tEfNS_4arch4Sm80ELb0ELb0ELb1ELb0ELb1ELb0ELb0ELb0ELi2ELi4ELi4ELi4ELb0EEENS1_21CollectiveEpilogueBwdISA_SB_SD_Li256ELb0ELb0ELi2EEENS1_19SingleTileSchedulerILb0ELb0ELb0ELi128EEEEEEEEEvNT_6ParamsE$_ZZN4cuteplIJNS_1CILi0EEES2_EJiS2_EEEDaRKNS_15ArithmeticTupleIJDpT_EEERKNS3_IJDpT0_EEEENKUlDpRKT_E_clIJiS2_EEEDaSH_)
$_ZN7cutlass13device_kernelIN5flash19enable_sm80_to_sm89INS1_16FlashAttnBwdSm80INS1_25CollectiveMainloopBwdSm80ILi2ELi2EN4cute5tupleIJNS5_1CILi128EEES8_NS7_ILi64EEEEEENS_10bfloat16_tEfNS_4arch4Sm80ELb0ELb0ELb1ELb0ELb1ELb0ELb0ELb0ELi2ELi4ELi4ELi4ELb0EEENS1_21CollectiveEpilogueBwdISA_SB_SD_Li256ELb0ELb0ELi2EEENS1_19SingleTileSchedulerILb0ELb0ELb0ELi128EEEEEEEEEvNT_6ParamsE$_ZZN4cuteplIJNS_1CILi0EEES2_EJiS2_EEEDaRKNS_15ArithmeticTupleIJDpT_EEERKNS3_IJDpT0_EEEENKUlDpRKT_E_clIJiS2_EEEDaSH_:
[----:B------:R-:W-:Y:S02]  /*fd40*/  IADD3 R2, R1, 0x16a8, RZ ;  /* 0x000016a801027810 */ /* 0x000fe40007ffe0ff */
[----:B------:R-:W-:Y:S02]  /*fd50*/  MOV R10, 0xfd80 ;  /* 0x0000fd80000a7802 */ /* 0x000fe40000000f00 */
[----:B------:R-:W-:Y:S02]  /*fd60*/  IADD3 R2, R2, c[0x0][0x20], RZ ;  /* 0x0000080002027a10 */ /* 0x000fe40007ffe0ff */
[----:B------:R-:W-:Y:S05]  /*fd70*/  CALL.REL.NOINC `($_ZN7cutlass13device_kernelIN5flash19enable_sm80_to_sm89INS1_16FlashAttnBwdSm80INS1_25CollectiveMainloopBwdSm80ILi2ELi2EN4cute5tupleIJNS5_1CILi128EEES8_NS7_ILi64EEEEEENS_10bfloat16_tEfNS_4arch4Sm80ELb0ELb0ELb1ELb0ELb1ELb0ELb0ELb0ELi2ELi4ELi4ELi4ELb0EEENS1_21CollectiveEpilogueBwdISA_SB_SD_Li256ELb0ELb0ELi2EEENS1_19SingleTileSchedulerILb0ELb0ELb0ELi128EEEEEEEEEvNT_6ParamsE$_ZN4cute5tupleIJiNS_1CILi0EEEEEC2ERKiRKS2_) ;  /* 0xffffafa000007944 */ /* 0x000fea0003c3ffff */
[----:B------:R2:W5:Y:S01]  /*fd80*/  LDL R35, [R1+0x16a8] ;  /* 0x0016a80001237983 */ /* 0x0005620000100800 */
[----:B------:R-:W-:-:S04]  /*fd90*/  MOV R5, 0x0 ;  /* 0x0000000000057802 */ /* 0x000fc80000000f00 */
[----:B------:R-:W-:Y:S05]  /*fda0*/  RET.REL.NODEC R4 `(_ZN7cutlass13device_kernelIN5flash19enable_sm80_to_sm89INS1_16FlashAttnBwdSm80INS1_25CollectiveMainloopBwdSm80ILi2ELi2EN4cute5tupleIJNS5_1CILi128EEES8_NS7_ILi64EEEEEENS_10bfloat16_tEfNS_4arch4Sm80ELb0ELb0ELb1ELb0ELb1ELb0ELb0ELb0ELi2ELi4ELi4ELi4ELb0EEENS1_21CollectiveEpilogueBwdISA_SB_SD_Li256ELb0ELb0ELi2EEENS1_19SingleTileSchedulerILb0ELb0ELb0ELi128EEEEEEEEEvNT_6ParamsE) ;  /* 0xffff025004007950 */ /* 0x000fea0003c3ffff */
        .type           $_ZN7cutlass13device_kernelIN5flash19enable_sm80_to_sm89INS1_16FlashAttnBwdSm80INS1_25CollectiveMainloopBwdSm80ILi2ELi2EN4cute5tupleIJNS5_1CILi128EEES8_NS7_ILi64EEEEEENS_10bfloat16_tEfNS_4arch4Sm80ELb0ELb0ELb1ELb0ELb1ELb0ELb0ELb0ELi2ELi4ELi4ELi4ELb0EEENS1_21CollectiveEpilogueBwdISA_SB_SD_Li256ELb0ELb0ELi2EEENS1_19SingleTileSchedulerILb0ELb0ELb0ELi128EEEEEEEEEvNT_6ParamsE$_ZZN4cuteplIJNS_1CILi0EEES2_EJiiEEEDaRKNS_15ArithmeticTupleIJDpT_EEERKNS3_IJDpT0_EEEENKUlDpRKT_E_clIJiiEEEDaSH_,@function
        .size           $_ZN7cutlass13device_kernelIN5flash19enable_sm80_to_sm89INS1_16FlashAttnBwdSm80INS1_25CollectiveMainloopBwdSm80ILi2ELi2EN4cute5tupleIJNS5_1CILi128EEES8_NS7_ILi64EEEEEENS_10bfloat16_tEfNS_4arch4Sm80ELb0ELb0ELb1ELb0ELb1ELb0ELb0ELb0ELi2ELi4ELi4ELi4ELb0EEENS1_21CollectiveEpilogueBwdISA_SB_SD_Li256ELb0ELb0ELi2EEENS1_19SingleTileSchedulerILb0ELb0ELb0ELi128EEEEEEEEEvNT_6ParamsE$_ZZN4cuteplIJNS_1CILi0EEES2_EJiiEEEDaRKNS_15ArithmeticTupleIJDpT_EEERKNS3_IJDpT0_EEEENKUlDpRKT_E_clIJiiEEEDaSH_,($_ZN7cutlass13device_kernelIN5flash19enable_sm80_to_sm89INS1_16FlashAttnBwdSm80INS1_25CollectiveMainloopBwdSm80ILi2ELi2EN4cute5tupleIJNS5_1CILi128EEES8_NS7_ILi64EEEEEENS_10bfloat16_tEfNS_4arch4Sm80ELb0ELb0ELb1ELb0ELb1ELb0ELb0ELb0ELi2ELi4ELi4ELi4ELb0EEENS1_21CollectiveEpilogueBwdISA_SB_SD_Li256ELb0ELb0ELi2EEENS1_19SingleTileSchedulerILb0ELb0ELb0ELi128EEEEEEEEEvNT_6ParamsE$_ZZN4cuteplIJNS_1CILi0EEEiEJS2_iEEEDaRKNS_15ArithmeticTupleIJDpT_EEERKNS3_IJDpT0_EEEENKUlDpRKT_E_clIJS2_iEEEDaSH_ - $_ZN7cutlass13device_kernelIN5flash19enable_sm80_to_sm89INS1_16FlashAttnBwdSm80INS1_25CollectiveMainloopBwdSm80ILi2ELi2EN4cute5tupleIJNS5_1CILi128EEES8_NS7_ILi64EEEEEENS_10bfloat16_tEfNS_4arch4Sm80ELb0ELb0ELb1ELb0ELb1ELb0ELb0ELb0ELi2ELi4ELi4ELi4ELb0EEENS1_21CollectiveEpilogueBwdISA_SB_SD_Li256ELb0ELb0ELi2EEENS1_19SingleTileSchedulerILb0ELb0ELb0ELi128EEEEEEEEEvNT_6ParamsE$_ZZN4cuteplIJNS_1CILi0EEES2_EJiiEEEDaRKNS_15ArithmeticTupleIJDpT_EEERKNS3_IJDpT0_EEEENKUlDpRKT_E_clIJiiEEEDaSH_)
$_ZN7cutlass13device_kernelIN5flash19enable_sm80_to_sm89INS1_16FlashAttnBwdSm80INS1_25CollectiveMainloopBwdSm80ILi2ELi2EN4cute5tupleIJNS5_1CILi128EEES8_NS7_ILi64EEEEEENS_10bfloat16_tEfNS_4arch4Sm80ELb0ELb0ELb1ELb0ELb1ELb0ELb0ELb0ELi2ELi4ELi4ELi4ELb0EEENS1_21CollectiveEpilogueBwdISA_SB_SD_Li256ELb0ELb0ELi2EEENS1_19SingleTileSchedulerILb0ELb0ELb0ELi128EEEEEEEEEvNT_6ParamsE$_ZZN4cuteplIJNS_1CILi0EEES2_EJiiEEEDaRKNS_15ArithmeticTupleIJDpT_EEERKNS3_IJDpT0_EEEENKUlDpRKT_E_clIJiiEEEDaSH_:
        /* <DEDUP_REMOVED lines=8> */
        .type           $_ZN7cutlass13device_kernelIN5flash19enable_sm80_to_sm89INS1_16FlashAttnBwdSm80INS1_25CollectiveMainloopBwdSm80ILi2ELi2EN4cute5tupleIJNS5_1CILi128EEES8_NS7_ILi64EEEEEENS_10bfloat16_tEfNS_4arch4Sm80ELb0ELb0ELb1ELb0ELb1ELb0ELb0ELb0ELi2ELi4ELi4ELi4ELb0EEENS1_21CollectiveEpilogueBwdISA_SB_SD_Li256ELb0ELb0ELi2EEENS1_19SingleTileSchedulerILb0ELb0ELb0ELi128EEEEEEEEEvNT_6ParamsE$_ZZN4cuteplIJNS_1CILi0EEEiEJS2_iEEEDaRKNS_15ArithmeticTupleIJDpT_EEERKNS3_IJDpT0_EEEENKUlDpRKT_E_clIJS2_iEEEDaSH_,@function
        .size           $_ZN7cutlass13device_kernelIN5flash19enable_sm80_to_sm89INS1_16FlashAttnBwdSm80INS1_25CollectiveMainloopBwdSm80ILi2ELi2EN4cute5tupleIJNS5_1CILi128EEES8_NS7_ILi64EEEEEENS_10bfloat16_tEfNS_4arch4Sm80ELb0ELb0ELb1ELb0ELb1ELb0ELb0ELb0ELi2ELi4ELi4ELi4ELb0EEENS1_21CollectiveEpilogueBwdISA_SB_SD_Li256ELb0ELb0ELi2EEENS1_19SingleTileSchedulerILb0ELb0ELb0ELi128EEEEEEEEEvNT_6ParamsE$_ZZN4cuteplIJNS_1CILi0EEEiEJS2_iEEEDaRKNS_15ArithmeticTupleIJDpT_EEERKNS3_IJDpT0_EEEENKUlDpRKT_E_clIJS2_iEEEDaSH_,($_ZN7cutlass13device_kernelIN5flash19enable_sm80_to_sm89INS1_16FlashAttnBwdSm80INS1_25CollectiveMainloopBwdSm80ILi2ELi2EN4cute5tupleIJNS5_1CILi128EEES8_NS7_ILi64EEEEEENS_10bfloat16_tEfNS_4arch4Sm80ELb0ELb0ELb1ELb0ELb1ELb0ELb0ELb0ELi2ELi4ELi4ELi4ELb0EEENS1_21CollectiveEpilogueBwdISA_SB_SD_Li256ELb0ELb0ELi2EEENS1_19SingleTileSchedulerILb0ELb0ELb0ELi128EEEEEEEEEvNT_6ParamsE$_ZZN4cuteplIJNS_1CILi0EEEiEJiEEEDaRKNS_15ArithmeticTupleIJDpT_EEERKNS3_IJDpT0_EEEENKUlDpRKT_E_clIJiiEEEDaSH_ - $_ZN7cutlass13device_kernelIN5flash19enable_sm80_to_sm89INS1_16FlashAttnBwdSm80INS1_25CollectiveMainloopBwdSm80ILi2ELi2EN4cute5tupleIJNS5_1CILi128EEES8_NS7_ILi64EEEEEENS_10bfloat16_tEfNS_4arch4Sm80ELb0ELb0ELb1ELb0ELb1ELb0ELb0ELb0ELi2ELi4ELi4ELi4ELb0EEENS1_21CollectiveEpilogueBwdISA_SB_SD_Li256ELb0ELb0ELi2EEENS1_19SingleTileSchedulerILb0ELb0ELb0ELi128EEEEEEEEEvNT_6ParamsE$_ZZN4cuteplIJNS_1CILi0EEEiEJS2_iEEEDaRKNS_15ArithmeticTupleIJDpT_EEERKNS3_IJDpT0_EEEENKUlDpRKT_E_clIJS2_iEEEDaSH_)
$_ZN7cutlass13device_kernelIN5flash19enable_sm80_to_sm89INS1_16FlashAttnBwdSm80INS1_25CollectiveMainloopBwdSm80ILi2ELi2EN4cute5tupleIJNS5_1CILi128EEES8_NS7_ILi64EEEEEENS_10bfloat16_tEfNS_4arch4Sm80ELb0ELb0ELb1ELb0ELb1ELb0ELb0ELb0ELi2ELi4ELi4ELi4ELb0EEENS1_21CollectiveEpilogueBwdISA_SB_SD_Li256ELb0ELb0ELi2EEENS1_19SingleTileSchedulerILb0ELb0ELb0ELi128EEEEEEEEEvNT_6ParamsE$_ZZN4cuteplIJNS_1CILi0EEEiEJS2_iEEEDaRKNS_15ArithmeticTupleIJDpT_EEERKNS3_IJDpT0_EEEENKUlDpRKT_E_clIJS2_iEEEDaSH_:
[----:B------:R-:W-:Y:S02]  /*fe30*/  IADD3 R11, R1, 0x13b8, RZ ;  /* 0x000013b8010b7810 */ /* 0x000fe40007ffe0ff */
[----:B------:R-:W-:Y:S02]  /*fe40*/  MOV R6, 0xfe70 ;  /* 0x0000fe7000067802 */ /* 0x000fe40000000f00 */
[----:B------:R-:W-:Y:S02]  /*fe50*/  IADD3 R11, R11, c[0x0][0x20], RZ ;  /* 0x000008000b0b7a10 */ /* 0x000fe40007ffe0ff */
[----:B------:R-:W-:Y:S05]  /*fe60*/  CALL.REL.NOINC `($_ZN7cutlass13device_kernelIN5flash19enable_sm80_to_sm89INS1_16FlashAttnBwdSm80INS1_25CollectiveMainloopBwdSm80ILi2ELi2EN4cute5tupleIJNS5_1CILi128EEES8_NS7_ILi64EEEEEENS_10bfloat16_tEfNS_4arch4Sm80ELb0ELb0ELb1ELb0ELb1ELb0ELb0ELb0ELi2ELi4ELi4ELi4ELb0EEENS1_21CollectiveEpilogueBwdISA_SB_SD_Li256ELb0ELb0ELi2EEENS1_19SingleTileSchedulerILb0ELb0ELb0ELi128EEEEEEEEEvNT_6ParamsE$_ZN4cute5tupleIJNS_1CILi0EEEiEEC2ERKS2_RKi) ;  /* 0xffffad7000007944 */ /* 0x000fea0003c3ffff */
[----:B------:R1:W5:Y:S01]  /*fe70*/  LDL R3, [R1+0x13b8] ;  /* 0x0013b80001037983 */ /* 0x0003620000100800 */
[----:B------:R-:W-:-:S04]  /*fe80*/  MOV R11, 0x0 ;  /* 0x00000000000b7802 */ /* 0x000fc80000000f00 */
[----:B------:R-:W-:Y:S05]  /*fe90*/  RET.REL.NODEC R10 `(_ZN7cutlass13device_kernelIN5flash19enable_sm80_to_sm89INS1_16FlashAttnBwdSm80INS1_25CollectiveMainloopBwdSm80ILi2ELi2EN4cute5tupleIJNS5_1CILi128EEES8_NS7_ILi64EEEEEENS_10bfloat16_tEfNS_4arch4Sm80ELb0ELb0ELb1ELb0ELb1ELb0ELb0ELb0ELi2ELi4ELi4ELi4ELb0EEENS1_21CollectiveEpilogueBwdISA_SB_SD_Li256ELb0ELb0ELi2EEENS1_19SingleTileSchedulerILb0ELb0ELb0ELi128EEEEEEEEEvNT_6ParamsE) ;  /* 0xffff01600a007950 */ /* 0x000fea0003c3ffff */
        .type           $_ZN7cutlass13device_kernelIN5flash19enable_sm80_to_sm89INS1_16FlashAttnBwdSm80INS1_25CollectiveMainloopBwdSm80ILi2ELi2EN4cute5tupleIJNS5_1CILi128EEES8_NS7_ILi64EEEEEENS_10bfloat16_tEfNS_4arch4Sm80ELb0ELb0ELb1ELb0ELb1ELb0ELb0ELb0ELi2ELi4ELi4ELi4ELb0EEENS1_21CollectiveEpilogueBwdISA_SB_SD_Li256ELb0ELb0ELi2EEENS1_19SingleTileSchedulerILb0ELb0ELb0ELi128EEEEEEEEEvNT_6ParamsE$_ZZN4cuteplIJNS_1CILi0EEEiEJiEEEDaRKNS_15ArithmeticTupleIJDpT_EEERKNS3_IJDpT0_EEEENKUlDpRKT_E_clIJiiEEEDaSH_,@function
        .size           $_ZN7cutlass13device_kernelIN5flash19enable_sm80_to_sm89INS1_16FlashAttnBwdSm80INS1_25CollectiveMainloopBwdSm80ILi2ELi2EN4cute5tupleIJNS5_1CILi128EEES8_NS7_ILi64EEEEEENS_10bfloat16_tEfNS_4arch4Sm80ELb0ELb0ELb1ELb0ELb1ELb0ELb0ELb0ELi2ELi4ELi4ELi4ELb0EEENS1_21CollectiveEpilogueBwdISA_SB_SD_Li256ELb0ELb0ELi2EEENS1_19SingleTileSchedulerILb0ELb0ELb0ELi128EEEEEEEEEvNT_6ParamsE$_ZZN4cuteplIJNS_1CILi0EEEiEJiEEEDaRKNS_15ArithmeticTupleIJDpT_EEERKNS3_IJDpT0_EEEENKUlDpRKT_E_clIJiiEEEDaSH_,($_ZN7cutlass13device_kernelIN5flash19enable_sm80_to_sm89INS1_16FlashAttnBwdSm80INS1_25CollectiveMainloopBwdSm80ILi2ELi2EN4cute5tupleIJNS5_1CILi128EEES8_NS7_ILi64EEEEEENS_10bfloat16_tEfNS_4arch4Sm80ELb0ELb0ELb1ELb0ELb1ELb0ELb0ELb0ELi2ELi4ELi4ELi4ELb0EEENS1_21CollectiveEpilogueBwdISA_SB_SD_Li256ELb0ELb0ELi2EEENS1_19SingleTileSchedulerILb0ELb0ELb0ELi128EEEEEEEEEvNT_6ParamsE$_ZZN4cuteplIJiEJNS_1CILi0EEEEEEDaRKNS_15ArithmeticTupleIJDpT_EEERKNS3_IJDpT0_EEEENKUlDpRKT_E_clIJiEEEDaSH_ - $_ZN7cutlass13device_kernelIN5flash19enable_sm80_to_sm89INS1_16FlashAttnBwdSm80INS1_25CollectiveMainloopBwdSm80ILi2ELi2EN4cute5tupleIJNS5_1CILi128EEES8_NS7_ILi64EEEEEENS_10bfloat16_tEfNS_4arch4Sm80ELb0ELb0ELb1ELb0ELb1ELb0ELb0ELb0ELi2ELi4ELi4ELi4ELb0EEENS1_21CollectiveEpilogueBwdISA_SB_SD_Li256ELb0ELb0ELi2EEENS1_19SingleTileSchedulerILb0ELb0ELb0ELi128EEEEEEEEEvNT_6ParamsE$_ZZN4cuteplIJNS_1CILi0EEEiEJiEEEDaRKNS_15ArithmeticTupleIJDpT_EEERKNS3_IJDpT0_EEEENKUlDpRKT_E_clIJiiEEEDaSH_)
$_ZN7cutlass13device_kernelIN5flash19enable_sm80_to_sm89INS1_16FlashAttnBwdSm80INS1_25CollectiveMainloopBwdSm80ILi2ELi2EN4cute5tupleIJNS5_1CILi128EEES8_NS7_ILi64EEEEEENS_10bfloat16_tEfNS_4arch4Sm80ELb0ELb0ELb1ELb0ELb1ELb0ELb0ELb0ELi2ELi4ELi4ELi4ELb0EEENS1_21CollectiveEpilogueBwdISA_SB_SD_Li256ELb0ELb0ELi2EEENS1_19SingleTileSchedulerILb0ELb0ELb0ELi128EEEEEEEEEvNT_6ParamsE$_ZZN4cuteplIJNS_1CILi0EEEiEJiEEEDaRKNS_15ArithmeticTupleIJDpT_EEERKNS3_IJDpT0_EEEENKUlDpRKT_E_clIJiiEEEDaSH_:
[----:B------:R-:W-:Y:S01]  /*fea0*/  IADD3 R3, R1, 0x13b8, RZ ;  /* 0x000013b801037810 */ /* 0x000fe20007ffe0ff */
[----:B------:R-:W-:Y:S01]  /*feb0*/  IMAD.MOV.U32 R2, RZ, RZ, R15 ;  /* 0x000000ffff027224 */ /* 0x000fe200078e000f */
[----:B------:R-:W-:Y:S02]  /*fec0*/  MOV R6, 0xfef0 ;  /* 0x0000fef000067802 */ /* 0x000fe40000000f00 */
[----:B------:R-:W-:Y:S02]  /*fed0*/  IADD3 R3, R3, c[0x0][0x20], RZ ;  /* 0x0000080003037a10 */ /* 0x000fe40007ffe0ff */
[----:B------:R-:W-:Y:S05]  /*fee0*/  CALL.REL.NOINC `($_ZN7cutlass13device_kernelIN5flash19enable_sm80_to_sm89INS1_16FlashAttnBwdSm80INS1_25CollectiveMainloopBwdSm80ILi2ELi2EN4cute5tupleIJNS5_1CILi128EEES8_NS7_ILi64EEEEEENS_10bfloat16_tEfNS_4arch4Sm80ELb0ELb0ELb1ELb0ELb1ELb0ELb0ELb0ELi2ELi4ELi4ELi4ELb0EEENS1_21CollectiveEpilogueBwdISA_SB_SD_Li256ELb0ELb0ELi2EEENS1_19SingleTileSchedulerILb0ELb0ELb0ELi128EEEEEEEEEvNT_6ParamsE$_ZN4cute5tupleIJiiEEC2ERKiS3_) ;  /* 0xffffae7000007944 */ /* 0x000fea0003c3ffff */
[----:B------:R1:W5:Y:S01]  /*fef0*/  LDL.64 R18, [R1+0x13b8] ;  /* 0x0013b80001127983 */ /* 0x0003620000100a00 */
[----:B------:R-:W-:Y:S02]  /*ff00*/  MOV R2, R4 ;  /* 0x0000000400027202 */ /* 0x000fe40000000f00 */
[----:B------:R-:W-:-:S04]  /*ff10*/  MOV R3, 0x0 ;  /* 0x0000000000037802 */ /* 0x000fc80000000f00 */
[----:B------:R-:W-:Y:S05]  /*ff20*/  RET.REL.NODEC R2 `(_ZN7cutlass13device_kernelIN5flash19enable_sm80_to_sm89INS1_16FlashAttnBwdSm80INS1_25CollectiveMainloopBwdSm80ILi2ELi2EN4cute5tupleIJNS5_1CILi128EEES8_NS7_ILi64EEEEEENS_10bfloat16_tEfNS_4arch4Sm80ELb0ELb0ELb1ELb0ELb1ELb0ELb0ELb0ELi2ELi4ELi4ELi4ELb0EEENS1_21CollectiveEpilogueBwdISA_SB_SD_Li256ELb0ELb0ELi2EEENS1_19SingleTileSchedulerILb0ELb0ELb0ELi128EEEEEEEEEvNT_6ParamsE) ;  /* 0xffff00d002007950 */ /* 0x000fea0003c3ffff */
        .type           $_ZN7cutlass13device_kernelIN5flash19enable_sm80_to_sm89INS1_16FlashAttnBwdSm80INS1_25CollectiveMainloopBwdSm80ILi2ELi2EN4cute5tupleIJNS5_1CILi128EEES8_NS7_ILi64EEEEEENS_10bfloat16_tEfNS_4arch4Sm80ELb0ELb0ELb1ELb0ELb1ELb0ELb0ELb0ELi2ELi4ELi4ELi4ELb0EEENS1_21CollectiveEpilogueBwdISA_SB_SD_Li256ELb0ELb0ELi2EEENS1_19SingleTileSchedulerILb0ELb0ELb0ELi128EEEEEEEEEvNT_6ParamsE$_ZZN4cuteplIJiEJNS_1CILi0EEEEEEDaRKNS_15ArithmeticTupleIJDpT_EEERKNS3_IJDpT0_EEEENKUlDpRKT_E_clIJiEEEDaSH_,@function
        .size           $_ZN7cutlass13device_kernelIN5flash19enable_sm80_to_sm89INS1_16FlashAttnBwdSm80INS1_25CollectiveMainloopBwdSm80ILi2ELi2EN4cute5tupleIJNS5_1CILi128EEES8_NS7_ILi64EEEEEENS_10bfloat16_tEfNS_4arch4Sm80ELb0ELb0ELb1ELb0ELb1ELb0ELb0ELb0ELi2ELi4ELi4ELi4ELb0EEENS1_21CollectiveEpilogueBwdISA_SB_SD_Li256ELb0ELb0ELi2EEENS1_19SingleTileSchedulerILb0ELb0ELb0ELi128EEEEEEEEEvNT_6ParamsE$_ZZN4cuteplIJiEJNS_1CILi0EEEEEEDaRKNS_15ArithmeticTupleIJDpT_EEERKNS3_IJDpT0_EEEENKUlDpRKT_E_clIJiEEEDaSH_,($_ZN7cutlass13device_kernelIN5flash19enable_sm80_to_sm89INS1_16FlashAttnBwdSm80INS1_25CollectiveMainloopBwdSm80ILi2ELi2EN4cute5tupleIJNS5_1CILi128EEES8_NS7_ILi64EEEEEENS_10bfloat16_tEfNS_4arch4Sm80ELb0ELb0ELb1ELb0ELb1ELb0ELb0ELb0ELi2ELi4ELi4ELi4ELb0EEENS1_21CollectiveEpilogueBwdISA_SB_SD_Li256ELb0ELb0ELi2EEENS1_19SingleTileSchedulerILb0ELb0ELb0ELi128EEEEEEEEEvNT_6ParamsE$_ZZN4cuteplIJiEJNS_1CILi0EEEiEEEDaRKNS_15ArithmeticTupleIJDpT_EEERKNS3_IJDpT0_EEEENKUlDpRKT_E_clIJiiEEEDaSH_ - $_ZN7cutlass13device_kernelIN5flash19enable_sm80_to_sm89INS1_16FlashAttnBwdSm80INS1_25CollectiveMainloopBwdSm80ILi2ELi2EN4cute5tupleIJNS5_1CILi128EEES8_NS7_ILi64EEEEEENS_10bfloat16_tEfNS_4arch4Sm80ELb0ELb0ELb1ELb0ELb1ELb0ELb0ELb0ELi2ELi4ELi4ELi4ELb0EEENS1_21CollectiveEpilogueBwdISA_SB_SD_Li256ELb0ELb0ELi2EEENS1_19SingleTileSchedulerILb0ELb0ELb0ELi128EEEEEEEEEvNT_6ParamsE$_ZZN4cuteplIJiEJNS_1CILi0EEEEEEDaRKNS_15ArithmeticTupleIJDpT_EEERKNS3_IJDpT0_EEEENKUlDpRKT_E_clIJiEEEDaSH_)
$_ZN7cutlass13device_kernelIN5flash19enable_sm80_to_sm89INS1_16FlashAttnBwdSm80INS1_25CollectiveMainloopBwdSm80ILi2ELi2EN4cute5tupleIJNS5_1CILi128EEES8_NS7_ILi64EEEEEENS_10bfloat16_tEfNS_4arch4Sm80ELb0ELb0ELb1ELb0ELb1ELb0ELb0ELb0ELi2ELi4ELi4ELi4ELb0EEENS1_21CollectiveEpilogueBwdISA_SB_SD_Li256ELb0ELb0ELi2EEENS1_19SingleTileSchedulerILb0ELb0ELb0ELi128EEEEEEEEEvNT_6ParamsE$_ZZN4cuteplIJiEJNS_1CILi0EEEEEEDaRKNS_15ArithmeticTupleIJDpT_EEERKNS3_IJDpT0_EEEENKUlDpRKT_E_clIJiEEEDaSH_:
[----:B------:R-:W-:Y:S02]  /*ff30*/  IADD3 R2, R1, 0x16a8, RZ ;  /* 0x000016a801027810 */ /* 0x000fe40007ffe0ff */
[----:B------:R-:W-:Y:S02]  /*ff40*/  MOV R10, 0xff70 ;  /* 0x0000ff70000a7802 */ /* 0x000fe40000000f00 */
[----:B------:R-:W-:Y:S02]  /*ff50*/  IADD3 R2, R2, c[0x0][0x20], RZ ;  /* 0x0000080002027a10 */ /* 0x000fe40007ffe0ff */
[----:B------:R-:W-:Y:S05]  /*ff60*/  CALL.REL.NOINC `($_ZN7cutlass13device_kernelIN5flash19enable_sm80_to_sm89INS1_16FlashAttnBwdSm80INS1_25CollectiveMainloopBwdSm80ILi2ELi2EN4cute5tupleIJNS5_1CILi128EEES8_NS7_ILi64EEEEEENS_10bfloat16_tEfNS_4arch4Sm80ELb0ELb0ELb1ELb0ELb1ELb0ELb0ELb0ELi2ELi4ELi4ELi4ELb0EEENS1_21CollectiveEpilogueBwdISA_SB_SD_Li256ELb0ELb0ELi2EEENS1_19SingleTileSchedulerILb0ELb0ELb0ELi128EEEEEEEEEvNT_6ParamsE$_ZN4cute5tupleIJiEEC2ERKi) ;  /* 0xffffad6000007944 */ /* 0x000fea0003c3ffff */
[----:B------:R1:W5:Y:S01]  /*ff70*/  LDL R2, [R1+0x16a8] ;  /* 0x0016a80001027983 */ /* 0x0003620000100800 */
[----:B------:R-:W-:-:S04]  /*ff80*/  MOV R89, 0x0 ;  /* 0x0000000000597802 */ /* 0x000fc80000000f00 */
[----:B------:R-:W-:Y:S05]  /*ff90*/  RET.REL.NODEC R88 `(_ZN7cutlass13device_kernelIN5flash19enable_sm80_to_sm89INS1_16FlashAttnBwdSm80INS1_25CollectiveMainloopBwdSm80ILi2ELi2EN4cute5tupleIJNS5_1CILi128EEES8_NS7_ILi64EEEEEENS_10bfloat16_tEfNS_4arch4Sm80ELb0ELb0ELb1ELb0ELb1ELb0ELb0ELb0ELi2ELi4ELi4ELi4ELb0EEENS1_21CollectiveEpilogueBwdISA_SB_SD_Li256ELb0ELb0ELi2EEENS1_19SingleTileSchedulerILb0ELb0ELb0ELi128EEEEEEEEEvNT_6ParamsE) ;  /* 0xffff006058007950 */ /* 0x000fea0003c3ffff */
        .type           $_ZN7cutlass13device_kernelIN5flash19enable_sm80_to_sm89INS1_16FlashAttnBwdSm80INS1_25CollectiveMainloopBwdSm80ILi2ELi2EN4cute5tupleIJNS5_1CILi128EEES8_NS7_ILi64EEEEEENS_10bfloat16_tEfNS_4arch4Sm80ELb0ELb0ELb1ELb0ELb1ELb0ELb0ELb0ELi2ELi4ELi4ELi4ELb0EEENS1_21CollectiveEpilogueBwdISA_SB_SD_Li256ELb0ELb0ELi2EEENS1_19SingleTileSchedulerILb0ELb0ELb0ELi128EEEEEEEEEvNT_6ParamsE$_ZZN4cuteplIJiEJNS_1CILi0EEEiEEEDaRKNS_15ArithmeticTupleIJDpT_EEERKNS3_IJDpT0_EEEENKUlDpRKT_E_clIJiiEEEDaSH_,@function
        .size           $_ZN7cutlass13device_kernelIN5flash19enable_sm80_to_sm89INS1_16FlashAttnBwdSm80INS1_25CollectiveMainloopBwdSm80ILi2ELi2EN4cute5tupleIJNS5_1CILi128EEES8_NS7_ILi64EEEEEENS_10bfloat16_tEfNS_4arch4Sm80ELb0ELb0ELb1ELb0ELb1ELb0ELb0ELb0ELi2ELi4ELi4ELi4ELb0EEENS1_21CollectiveEpilogueBwdISA_SB_SD_Li256ELb0ELb0ELi2EEENS1_19SingleTileSchedulerILb0ELb0ELb0ELi128EEEEEEEEEvNT_6ParamsE$_ZZN4cuteplIJiEJNS_1CILi0EEEiEEEDaRKNS_15ArithmeticTupleIJDpT_EEERKNS3_IJDpT0_EEEENKUlDpRKT_E_clIJiiEEEDaSH_,($_ZN7cutlass13device_kernelIN5flash19enable_sm80_to_sm89INS1_16FlashAttnBwdSm80INS1_25CollectiveMainloopBwdSm80ILi2ELi2EN4cute5tupleIJNS5_1CILi128EEES8_NS7_ILi64EEEEEENS_10bfloat16_tEfNS_4arch4Sm80ELb0ELb0ELb1ELb0ELb1ELb0ELb0ELb0ELi2ELi4ELi4ELi4ELb0EEENS1_21CollectiveEpilogueBwdISA_SB_SD_Li256ELb0ELb0ELi2EEENS1_19SingleTileSchedulerILb0ELb0ELb0ELi128EEEEEEEEEvNT_6ParamsE$_ZZN4cuteplIJiiEJNS_1CILi0EEES2_EEEDaRKNS_15ArithmeticTupleIJDpT_EEERKNS3_IJDpT0_EEEENKUlDpRKT_E_clIJiiEEEDaSH_ - $_ZN7cutlass13device_kernelIN5flash19enable_sm80_to_sm89INS1_16FlashAttnBwdSm80INS1_25CollectiveMainloopBwdSm80ILi2ELi2EN4cute5tupleIJNS5_1CILi128EEES8_NS7_ILi64EEEEEENS_10bfloat16_tEfNS_4arch4Sm80ELb0ELb0ELb1ELb0ELb1ELb0ELb0ELb0ELi2ELi4ELi4ELi4ELb0EEENS1_21CollectiveEpilogueBwdISA_SB_SD_Li256ELb0ELb0ELi2EEENS1_19SingleTileSchedulerILb0ELb0ELb0ELi128EEEEEEEEEvNT_6ParamsE$_ZZN4cuteplIJiEJNS_1CILi0EEEiEEEDaRKNS_15ArithmeticTupleIJDpT_EEERKNS3_IJDpT0_EEEENKUlDpRKT_E_clIJiiEEEDaSH_)
$_ZN7cutlass13device_kernelIN5flash19enable_sm80_to_sm89INS1_16FlashAttnBwdSm80INS1_25CollectiveMainloopBwdSm80ILi2ELi2EN4cute5tupleIJNS5_1CILi128EEES8_NS7_ILi64EEEEEENS_10bfloat16_tEfNS_4arch4Sm80ELb0ELb0ELb1ELb0ELb1ELb0ELb0ELb0ELi2ELi4ELi4ELi4ELb0EEENS1_21CollectiveEpilogueBwdISA_SB_SD_Li256ELb0ELb0ELi2EEENS1_19SingleTileSchedulerILb0ELb0ELb0ELi128EEEEEEEEEvNT_6ParamsE$_ZZN4cuteplIJiEJNS_1CILi0EEEiEEEDaRKNS_15ArithmeticTupleIJDpT_EEERKNS3_IJDpT0_EEEENKUlDpRKT_E_clIJiiEEEDaSH_:
        /* <DEDUP_REMOVED lines=8> */
        .type           $_ZN7cutlass13device_kernelIN5flash19enable_sm80_to_sm89INS1_16FlashAttnBwdSm80INS1_25CollectiveMainloopBwdSm80ILi2ELi2EN4cute5tupleIJNS5_1CILi128EEES8_NS7_ILi64EEEEEENS_10bfloat16_tEfNS_4arch4Sm80ELb0ELb0ELb1ELb0ELb1ELb0ELb0ELb0ELi2ELi4ELi4ELi4ELb0EEENS1_21CollectiveEpilogueBwdISA_SB_SD_Li256ELb0ELb0ELi2EEENS1_19SingleTileSchedulerILb0ELb0ELb0ELi128EEEEEEEEEvNT_6ParamsE$_ZZN4cuteplIJiiEJNS_1CILi0EEES2_EEEDaRKNS_15ArithmeticTupleIJDpT_EEERKNS3_IJDpT0_EEEENKUlDpRKT_E_clIJiiEEEDaSH_,@function
        .size           $_ZN7cutlass13device_kernelIN5flash19enable_sm80_to_sm89INS1_16FlashAttnBwdSm80INS1_25CollectiveMainloopBwdSm80ILi2ELi2EN4cute5tupleIJNS5_1CILi128EEES8_NS7_ILi64EEEEEENS_10bfloat16_tEfNS_4arch4Sm80ELb0ELb0ELb1ELb0ELb1ELb0ELb0ELb0ELi2ELi4ELi4ELi4ELb0EEENS1_21CollectiveEpilogueBwdISA_SB_SD_Li256ELb0ELb0ELi2EEENS1_19SingleTileSchedulerILb0ELb0ELb0ELi128EEEEEEEEEvNT_6ParamsE$_ZZN4cuteplIJiiEJNS_1CILi0EEES2_EEEDaRKNS_15ArithmeticTupleIJDpT_EEERKNS3_IJDpT0_EEEENKUlDpRKT_E_clIJiiEEEDaSH_,($_ZN7cutlass13device_kernelIN5flash19enable_sm80_to_sm89INS1_16FlashAttnBwdSm80INS1_25CollectiveMainloopBwdSm80ILi2ELi2EN4cute5tupleIJNS5_1CILi128EEES8_NS7_ILi64EEEEEENS_10bfloat16_tEfNS_4arch4Sm80ELb0ELb0ELb1ELb0ELb1ELb0ELb0ELb0ELi2ELi4ELi4ELi4ELb0EEENS1_21CollectiveEpilogueBwdISA_SB_SD_Li256ELb0ELb0ELi2EEENS1_19SingleTileSchedulerILb0ELb0ELb0ELi128EEEEEEEEEvNT_6ParamsE$_ZZN4cuteplIJiiEJiiEEEDaRKNS_15ArithmeticTupleIJDpT_EEERKNS1_IJDpT0_EEEENKUlDpRKT_E_clIJiiEEEDaSF_ - $_ZN7cutlass13device_kernelIN5flash19enable_sm80_to_sm89INS1_16FlashAttnBwdSm80INS1_25CollectiveMainloopBwdSm80ILi2ELi2EN4cute5tupleIJNS5_1CILi128EEES8_NS7_ILi64EEEEEENS_10bfloat16_tEfNS_4arch4Sm80ELb0ELb0ELb1ELb0ELb1ELb0ELb0ELb0ELi2ELi4ELi4ELi4ELb0EEENS1_21CollectiveEpilogueBwdISA_SB_SD_Li256ELb0ELb0ELi2EEENS1_19SingleTileSchedulerILb0ELb0ELb0ELi128EEEEEEEEEvNT_6ParamsE$_ZZN4cuteplIJiiEJNS_1CILi0EEES2_EEEDaRKNS_15ArithmeticTupleIJDpT_EEERKNS3_IJDpT0_EEEENKUlDpRKT_E_clIJiiEEEDaSH_)
$_ZN7cutlass13device_kernelIN5flash19enable_sm80_to_sm89INS1_16FlashAttnBwdSm80INS1_25CollectiveMainloopBwdSm80ILi2ELi2EN4cute5tupleIJNS5_1CILi128EEES8_NS7_ILi64EEEEEENS_10bfloat16_tEfNS_4arch4Sm80ELb0ELb0ELb1ELb0ELb1ELb0ELb0ELb0ELi2ELi4ELi4ELi4ELb0EEENS1_21CollectiveEpilogueBwdISA_SB_SD_Li256ELb0ELb0ELi2EEENS1_19SingleTileSchedulerILb0ELb0ELb0ELi128EEEEEEEEEvNT_6ParamsE$_ZZN4cuteplIJiiEJNS_1CILi0EEES2_EEEDaRKNS_15ArithmeticTupleIJDpT_EEERKNS3_IJDpT0_EEEENKUlDpRKT_E_clIJiiEEEDaSH_:
        /* <DEDUP_REMOVED lines=8> */
        .type           $_ZN7cutlass13device_kernelIN5flash19enable_sm80_to_sm89INS1_16FlashAttnBwdSm80INS1_25CollectiveMainloopBwdSm80ILi2ELi2EN4cute5tupleIJNS5_1CILi128EEES8_NS7_ILi64EEEEEENS_10bfloat16_tEfNS_4arch4Sm80ELb0ELb0ELb1ELb0ELb1ELb0ELb0ELb0ELi2ELi4ELi4ELi4ELb0EEENS1_21CollectiveEpilogueBwdISA_SB_SD_Li256ELb0ELb0ELi2EEENS1_19SingleTileSchedulerILb0ELb0ELb0ELi128EEEEEEEEEvNT_6ParamsE$_ZZN4cuteplIJiiEJiiEEEDaRKNS_15ArithmeticTupleIJDpT_EEERKNS1_IJDpT0_EEEENKUlDpRKT_E_clIJiiEEEDaSF_,@function
        .size           $_ZN7cutlass13device_kernelIN5flash19enable_sm80_to_sm89INS1_16FlashAttnBwdSm80INS1_25CollectiveMainloopBwdSm80ILi2ELi2EN4cute5tupleIJNS5_1CILi128EEES8_NS7_ILi64EEEEEENS_10bfloat16_tEfNS_4arch4Sm80ELb0ELb0ELb1ELb0ELb1ELb0ELb0ELb0ELi2ELi4ELi4ELi4ELb0EEENS1_21CollectiveEpilogueBwdISA_SB_SD_Li256ELb0ELb0ELi2EEENS1_19SingleTileSchedulerILb0ELb0ELb0ELi128EEEEEEEEEvNT_6ParamsE$_ZZN4cuteplIJiiEJiiEEEDaRKNS_15ArithmeticTupleIJDpT_EEERKNS1_IJDpT0_EEEENKUlDpRKT_E_clIJiiEEEDaSF_,($_ZN7cutlass13device_kernelIN5flash19enable_sm80_to_sm89INS1_16FlashAttnBwdSm80INS1_25CollectiveMainloopBwdSm80ILi2ELi2EN4cute5tupleIJNS5_1CILi128EEES8_NS7_ILi64EEEEEENS_10bfloat16_tEfNS_4arch4Sm80ELb0ELb0ELb1ELb0ELb1ELb0ELb0ELb0ELi2ELi4ELi4ELi4ELb0EEENS1_21CollectiveEpilogueBwdISA_SB_SD_Li256ELb0ELb0ELi2EEENS1_19SingleTileSchedulerILb0ELb0ELb0ELi128EEEEEEEEEvNT_6ParamsE$_ZZN5flash25CollectiveMainloopBwdSm80ILi2ELi2EN4cute5tupleIJNS1_1CILi128EEES4_NS3_ILi64EEEEEEN7cutlass10bfloat16_tEfNS7_4arch4Sm80ELb0ELb0ELb1ELb0ELb1ELb0ELb0ELb0ELi2ELi4ELi4ELi4ELb0EE3mmaINS_16FlashAttnBwdSm80ISB_NS_21CollectiveEpilogueBwdIS6_S8_SA_Li256ELb0ELb0ELi2EEENS_19SingleTileSchedulerILb0ELb0ELb0ELi128EEEE13SharedStorageENS1_6TensorINS1_11ArrayEngineIfLm32EEENS1_6LayoutINS2_IJNS2_IJNS3_ILi2EEESO_EEESO_NS3_ILi4EEEEEENS2_IJNS2_IJNS3_ILi1EEESO_EEESQ_NS3_ILi8EEEEEEEEEEEEbRKNSB_6ParamsERT0_S12_iNS2_IJiiiEEERT_ENKUlRT_iE_clINSK_INSL_IfLm64EEENSN_INS2_IJSP_SO_SU_EEESV_EEEEEEDaS17_i - $_ZN7cutlass13device_kernelIN5flash19enable_sm80_to_sm89INS1_16FlashAttnBwdSm80INS1_25CollectiveMainloopBwdSm80ILi2ELi2EN4cute5tupleIJNS5_1CILi128EEES8_NS7_ILi64EEEEEENS_10bfloat16_tEfNS_4arch4Sm80ELb0ELb0ELb1ELb0ELb1ELb0ELb0ELb0ELi2ELi4ELi4ELi4ELb0EEENS1_21CollectiveEpilogueBwdISA_SB_SD_Li256ELb0ELb0ELi2EEENS1_19SingleTileSchedulerILb0ELb0ELb0ELi128EEEEEEEEEvNT_6ParamsE$_ZZN4cuteplIJiiEJiiEEEDaRKNS_15ArithmeticTupleIJDpT_EEERKNS1_IJDpT0_EEEENKUlDpRKT_E_clIJiiEEEDaSF_)
$_ZN7cutlass13device_kernelIN5flash19enable_sm80_to_sm89INS1_16FlashAttnBwdSm80INS1_25CollectiveMainloopBwdSm80ILi2ELi2EN4cute5tupleIJNS5_1CILi128EEES8_NS7_ILi64EEEEEENS_10bfloat16_tEfNS_4arch4Sm80ELb0ELb0ELb1ELb0ELb1ELb0ELb0ELb0ELi2ELi4ELi4ELi4ELb0EEENS1_21CollectiveEpilogueBwdISA_SB_SD_Li256ELb0ELb0ELi2EEENS1_19SingleTileSchedulerILb0ELb0ELb0ELi128EEEEEEEEEvNT_6ParamsE$_ZZN4cuteplIJiiEJiiEEEDaRKNS_15ArithmeticTupleIJDpT_EEERKNS1_IJDpT0_EEEENKUlDpRKT_E_clIJiiEEEDaSF_:
        /* <DEDUP_REMOVED lines=8> */
        .type           $_ZN7cutlass13device_kernelIN5flash19enable_sm80_to_sm89INS1_16FlashAttnBwdSm80INS1_25CollectiveMainloopBwdSm80ILi2ELi2EN4cute5tupleIJNS5_1CILi128EEES8_NS7_ILi64EEEEEENS_10bfloat16_tEfNS_4arch4Sm80ELb0ELb0ELb1ELb0ELb1ELb0ELb0ELb0ELi2ELi4ELi4ELi4ELb0EEENS1_21CollectiveEpilogueBwdISA_SB_SD_Li256ELb0ELb0ELi2EEENS1_19SingleTileSchedulerILb0ELb0ELb0ELi128EEEEEEEEEvNT_6ParamsE$_ZZN5flash25CollectiveMainloopBwdSm80ILi2ELi2EN4cute5tupleIJNS1_1CILi128EEES4_NS3_ILi64EEEEEEN7cutlass10bfloat16_tEfNS7_4arch4Sm80ELb0ELb0ELb1ELb0ELb1ELb0ELb0ELb0ELi2ELi4ELi4ELi4ELb0EE3mmaINS_16FlashAttnBwdSm80ISB_NS_21CollectiveEpilogueBwdIS6_S8_SA_Li256ELb0ELb0ELi2EEENS_19SingleTileSchedulerILb0ELb0ELb0ELi128EEEE13SharedStorageENS1_6TensorINS1_11ArrayEngineIfLm32EEENS1_6LayoutINS2_IJNS2_IJNS3_ILi2EEESO_EEESO_NS3_ILi4EEEEEENS2_IJNS2_IJNS3_ILi1EEESO_EEESQ_NS3_ILi8EEEEEEEEEEEEbRKNSB_6ParamsERT0_S12_iNS2_IJiiiEEERT_ENKUlRT_iE_clINSK_INSL_IfLm64EEENSN_INS2_IJSP_SO_SU_EEESV_EEEEEEDaS17_i,@function
        .size           $_ZN7cutlass13device_kernelIN5flash19enable_sm80_to_sm89INS1_16FlashAttnBwdSm80INS1_25CollectiveMainloopBwdSm80ILi2ELi2EN4cute5tupleIJNS5_1CILi128EEES8_NS7_ILi64EEEEEENS_10bfloat16_tEfNS_4arch4Sm80ELb0ELb0ELb1ELb0ELb1ELb0ELb0ELb0ELi2ELi4ELi4ELi4ELb0EEENS1_21CollectiveEpilogueBwdISA_SB_SD_Li256ELb0ELb0ELi2EEENS1_19SingleTileSchedulerILb0ELb0ELb0ELi128EEEEEEEEEvNT_6ParamsE$_ZZN5flash25CollectiveMainloopBwdSm80ILi2ELi2EN4cute5tupleIJNS1_1CILi128EEES4_NS3_ILi64EEEEEEN7cutlass10bfloat16_tEfNS7_4arch4Sm80ELb0ELb0ELb1ELb0ELb1ELb0ELb0ELb0ELi2ELi4ELi4ELi4ELb0EE3mmaINS_16FlashAttnBwdSm80ISB_NS_21CollectiveEpilogueBwdIS6_S8_SA_Li256ELb0ELb0ELi2EEENS_19SingleTileSchedulerILb0ELb0ELb0ELi128EEEE13SharedStorageENS1_6TensorINS1_11ArrayEngineIfLm32EEENS1_6LayoutINS2_IJNS2_IJNS3_ILi2EEESO_EEESO_NS3_ILi4EEEEEENS2_IJNS2_IJNS3_ILi1EEESO_EEESQ_NS3_ILi8EEEEEEEEEEEEbRKNSB_6ParamsERT0_S12_iNS2_IJiiiEEERT_ENKUlRT_iE_clINSK_INSL_IfLm64EEENSN_INS2_IJSP_SO_SU_EEESV_EEEEEEDaS17_i,($_ZN7cutlass13device_kernelIN5flash19enable_sm80_to_sm89INS1_16FlashAttnBwdSm80INS1_25CollectiveMainloopBwdSm80ILi2ELi2EN4cute5tupleIJNS5_1CILi128EEES8_NS7_ILi64EEEEEENS_10bfloat16_tEfNS_4arch4Sm80ELb0ELb0ELb1ELb0ELb1ELb0ELb0ELb0ELi2ELi4ELi4ELi4ELb0EEENS1_21CollectiveEpilogueBwdISA_SB_SD_Li256ELb0ELb0ELi2EEENS1_19SingleTileSchedulerILb0ELb0ELb0ELi128EEEEEEEEEvNT_6ParamsE$_ZZN5flash25CollectiveMainloopBwdSm80ILi2ELi2EN4cute5tupleIJNS1_1CILi128EEES4_NS3_ILi64EEEEEEN7cutlass10bfloat16_tEfNS7_4arch4Sm80ELb0ELb0ELb1ELb0ELb1ELb0ELb0ELb0ELi2ELi4ELi4ELi4ELb0EE3mmaINS_16FlashAttnBwdSm80ISB_NS_21CollectiveEpilogueBwdIS6_S8_SA_Li256ELb0ELb0ELi2EEENS_19SingleTileSchedulerILb0ELb0ELb0ELi128EEEE13SharedStorageENS1_6TensorINS1_11ArrayEngineIfLm32EEENS1_6LayoutINS2_IJNS2_IJNS3_ILi2EEESO_EEESO_NS3_ILi4EEEEEENS2_IJNS2_IJNS3_ILi1EEESO_EEESQ_NS3_ILi8EEEEEEEEEEEEbRKNSB_6ParamsERT0_S12_iNS2_IJiiiEEERT_ENKUliT_E_clIZSC_ISJ_SX_EbS10_S12_S12_iS13_S15_EUlRS16_iE_EEDaiS16_ - $_ZN7cutlass13device_kernelIN5flash19enable_sm80_to_sm89INS1_16FlashAttnBwdSm80INS1_25CollectiveMainloopBwdSm80ILi2ELi2EN4cute5tupleIJNS5_1CILi128EEES8_NS7_ILi64EEEEEENS_10bfloat16_tEfNS_4arch4Sm80ELb0ELb0ELb1ELb0ELb1ELb0ELb0ELb0ELi2ELi4ELi4ELi4ELb0EEENS1_21CollectiveEpilogueBwdISA_SB_SD_Li256ELb0ELb0ELi2EEENS1_19SingleTileSchedulerILb0ELb0ELb0ELi128EEEEEEEEEvNT_6ParamsE$_ZZN5flash25CollectiveMainloopBwdSm80ILi2ELi2EN4cute5tupleIJNS1_1CILi128EEES4_NS3_ILi64EEEEEEN7cutlass10bfloat16_tEfNS7_4arch4Sm80ELb0ELb0ELb1ELb0ELb1ELb0ELb0ELb0ELi2ELi4ELi4ELi4ELb0EE3mmaINS_16FlashAttnBwdSm80ISB_NS_21CollectiveEpilogueBwdIS6_S8_SA_Li256ELb0ELb0ELi2EEENS_19SingleTileSchedulerILb0ELb0ELb0ELi128EEEE13SharedStorageENS1_6TensorINS1_11ArrayEngineIfLm32EEENS1_6LayoutINS2_IJNS2_IJNS3_ILi2EEESO_EEESO_NS3_ILi4EEEEEENS2_IJNS2_IJNS3_ILi1EEESO_EEESQ_NS3_ILi8EEEEEEEEEEEEbRKNSB_6ParamsERT0_S12_iNS2_IJiiiEEERT_ENKUlRT_iE_clINSK_INSL_IfLm64EEENSN_INS2_IJSP_SO_SU_EEESV_EEEEEEDaS17_i)
$_ZN7cutlass13device_kernelIN5flash19enable_sm80_to_sm89INS1_16FlashAttnBwdSm80INS1_25CollectiveMainloopBwdSm80ILi2ELi2EN4cute5tupleIJNS5_1CILi128EEES8_NS7_ILi64EEEEEENS_10bfloat16_tEfNS_4arch4Sm80ELb0ELb0ELb1ELb0ELb1ELb0ELb0ELb0ELi2ELi4ELi4ELi4ELb0EEENS1_21CollectiveEpilogueBwdISA_SB_SD_Li256ELb0ELb0ELi2EEENS1_19SingleTileSchedulerILb0ELb0ELb0ELi128EEEEEEEEEvNT_6ParamsE$_ZZN5flash25CollectiveMainloopBwdSm80ILi2ELi2EN4cute5tupleIJNS1_1CILi128EEES4_NS3_ILi64EEEEEEN7cutlass10bfloat16_tEfNS7_4arch4Sm80ELb0ELb0ELb1ELb0ELb1ELb0ELb0ELb0ELi2ELi4ELi4ELi4ELb0EE3mmaINS_16FlashAttnBwdSm80ISB_NS_21CollectiveEpilogueBwdIS6_S8_SA_Li256ELb0ELb0ELi2EEENS_19SingleTileSchedulerILb0ELb0ELb0ELi128EEEE13SharedStorageENS1_6TensorINS1_11ArrayEngineIfLm32EEENS1_6LayoutINS2_IJNS2_IJNS3_ILi2EEESO_EEESO_NS3_ILi4EEEEEENS2_IJNS2_IJNS3_ILi1EEESO_EEESQ_NS3_ILi8EEEEEEEEEEEEbRKNSB_6ParamsERT0_S12_iNS2_IJiiiEEERT_ENKUlRT_iE_clINSK_INSL_IfLm64EEENSN_INS2_IJSP_SO_SU_EEESV_EEEEEEDaS17_i:
        /* <DEDUP_REMOVED lines=12> */
[----:B-1---5:R-:W-:Y:S05]  /*101e0*/  CALL.REL.NOINC `($_ZN7cutlass13device_kernelIN5flash19enable_sm80_to_sm89INS1_16FlashAttnBwdSm80INS1_25CollectiveMainloopBwdSm80ILi2ELi2EN4cute5tupleIJNS5_1CILi128EEES8_NS7_ILi64EEEEEENS_10bfloat16_tEfNS_4arch4Sm80ELb0ELb0ELb1ELb0ELb1ELb0ELb0ELb0ELi2ELi4ELi4ELi4ELb0EEENS1_21CollectiveEpilogueBwdISA_SB_SD_Li256ELb0ELb0ELi2EEENS1_19SingleTileSchedulerILb0ELb0ELb0ELi128EEEEEEEEEvNT_6ParamsE$_ZZN4cute7idx2crdIiNS_5tupleIJNS_1CILi32EEENS2_ILi4EEENS2_ILi2EEENS2_ILi1EEEEEENS1_IJS6_S3_NS2_ILi128EEENS2_ILi0EEEEEEEEDaRKT_RKT0_RKT1_ENKUlRKT_RKT0_E_clIS3_S6_EEDaSM_SP_) ;  /* 0xfffff5a000007944 */ /* 0x022fea0003c3ffff */
[----:B------:R-:W-:Y:S02]  /*101f0*/  MOV R6, 0x10210 ;  /* 0x0001021000067802 */ /* 0x000fe40000000f00 */
[----:B------:R-:W-:Y:S05]  /*10200*/  CALL.REL.NOINC `($_ZN7cutlass13device_kernelIN5flash19enable_sm80_to_sm89INS1_16FlashAttnBwdSm80INS1_25CollectiveMainloopBwdSm80ILi2ELi2EN4cute5tupleIJNS5_1CILi128EEES8_NS7_ILi64EEEEEENS_10bfloat16_tEfNS_4arch4Sm80ELb0ELb0ELb1ELb0ELb1ELb0ELb0ELb0ELi2ELi4ELi4ELi4ELb0EEENS1_21CollectiveEpilogueBwdISA_SB_SD_Li256ELb0ELb0ELi2EEENS1_19SingleTileSchedulerILb0ELb0ELb0ELi128EEEEEEEEEvNT_6ParamsE$_ZZN4cute7idx2crdIiNS_5tupleIJNS_1CILi32EEENS2_ILi4EEENS2_ILi2EEENS2_ILi1EEEEEENS1_IJS6_S3_NS2_ILi128EEENS2_ILi0EEEEEEEEDaRKT_RKT0_RKT1_ENKUlRKT_RKT0_E_clIS4_S3_EEDaSM_SP_) ;  /* 0xfffff5f000007944 */ /* 0x000fea0003c3ffff */
[----:B------:R1:W-:Y:S01]  /*10210*/  STL [R1+0x1388], R8 ;  /* 0x0013880801007387 */ /* 0x0003e20000100800 */
[----:B------:R-:W-:-:S03]  /*10220*/  MOV R6, 0x10240 ;  /* 0x0001024000067802 */ /* 0x000fc60000000f00 */
[----:B-1----:R-:W-:Y:S05]  /*10230*/  CALL.REL.NOINC `($_ZN7cutlass13device_kernelIN5flash19enable_sm80_to_sm89INS1_16FlashAttnBwdSm80INS1_25CollectiveMainloopBwdSm80ILi2ELi2EN4cute5tupleIJNS5_1CILi128EEES8_NS7_ILi64EEEEEENS_10bfloat16_tEfNS_4arch4Sm80ELb0ELb0ELb1ELb0ELb1ELb0ELb0ELb0ELi2ELi4ELi4ELi4ELb0EEENS1_21CollectiveEpilogueBwdISA_SB_SD_Li256ELb0ELb0ELi2EEENS1_19SingleTileSchedulerILb0ELb0ELb0ELi128EEEEEEEEEvNT_6ParamsE$_ZZN4cute7idx2crdIiNS_5tupleIJNS_1CILi32EEENS2_ILi4EEENS2_ILi2EEENS2_ILi1EEEEEENS1_IJS6_S3_NS2_ILi128EEENS2_ILi0EEEEEEEEDaRKT_RKT0_RKT1_ENKUlRKT_RKT0_E_clIS5_S8_EEDaSM_SP_) ;  /* 0xfffff66000007944 */ /* 0x002fea0003c3ffff */
[----:B------:R1:W-:Y:S01]  /*10240*/  STL [R1+0x1394], R2 ;  /* 0x0013940201007387 */ /* 0x0003e20000100800 */
[----:B------:R-:W-:-:S03]  /*10250*/  MOV R6, 0x10270 ;  /* 0x0001027000067802 */ /* 0x000fc60000000f00 */
[----:B-1----:R-:W-:Y:S05]  /*10260*/  CALL.REL.NOINC `($_ZN7cutlass13device_kernelIN5flash19enable_sm80_to_sm89INS1_16FlashAttnBwdSm80INS1_25CollectiveMainloopBwdSm80ILi2ELi2EN4cute5tupleIJNS5_1CILi128EEES8_NS7_ILi64EEEEEENS_10bfloat16_tEfNS_4arch4Sm80ELb0ELb0ELb1ELb0ELb1ELb0ELb0ELb0ELi2ELi4ELi4ELi4ELb0EEENS1_21CollectiveEpilogueBwdISA_SB_SD_Li256ELb0ELb0ELi2EEENS1_19SingleTileSchedulerILb0ELb0ELb0ELi128EEEEEEEEEvNT_6ParamsE$_ZZN4cute9transformINS_5tupleIJNS_1CILi32EEENS2_ILi4EEENS2_ILi2EEENS2_ILi1EEEEEENS1_IJS6_S3_NS2_ILi128EEENS2_ILi0EEEEEEZNS_7idx2crdIiS7_SA_EEDaRKT_RKT0_RKT1_EUlRKT_RKT0_E_EEDaSE_SH_OSI_ENKUlDpSN_E_clIJiiiS9_EEEDaST_) ;  /* 0xfffff75000007944 */ /* 0x002fea0003c3ffff */
[----:B------:R-:W-:Y:S02]  /*10270*/  MOV R6, 0x10290 ;  /* 0x0001029000067802 */ /* 0x000fe40000000f00 */
[----:B--2--5:R-:W-:Y:S05]  /*10280*/  CALL.REL.NOINC `($_ZN7cutlass13device_kernelIN5flash19enable_sm80_to_sm89INS1_16FlashAttnBwdSm80INS1_25CollectiveMainloopBwdSm80ILi2ELi2EN4cute5tupleIJNS5_1CILi128EEES8_NS7_ILi64EEEEEENS_10bfloat16_tEfNS_4arch4Sm80ELb0ELb0ELb1ELb0ELb1ELb0ELb0ELb0ELi2ELi4ELi4ELi4ELb0EEENS1_21CollectiveEpilogueBwdISA_SB_SD_Li256ELb0ELb0ELi2EEENS1_19SingleTileSchedulerILb0ELb0ELb0ELi128EEEEEEEEEvNT_6ParamsE$_ZZN4cute7crd2crdINS_5tupleIJiiiNS_1CILi0EEEEEENS1_IJNS2_ILi32EEENS2_ILi4EEENS2_ILi2EEENS2_ILi1EEEEEENS1_IJS8_S8_S8_S8_EEEEEDaRKT_RKT0_RKT1_ENKUlRKT_RKT0_RKT1_E_clIiS5_S8_EEDaSM_SP_SS_) ;  /* 0xffffea8000007944 */ /* 0x024fea0003c3ffff */
[----:B------:R-:W-:Y:S02]  /*10290*/  MOV R10, R2 ;  /* 0x00000002000a7202 */ /* 0x000fe40000000f00 */
[----:B------:R-:W-:Y:S02]  /*102a0*/  MOV R2, 0x102c0 ;  /* 0x000102c000027802 */ /* 0x000fe40000000f00 */
[----:B------:R-:W-:Y:S05]  /*102b0*/  CALL.REL.NOINC `($_ZN7cutlass13device_kernelIN5flash19enable_sm80_to_sm89INS1_16FlashAttnBwdSm80INS1_25CollectiveMainloopBwdSm80ILi2ELi2EN4cute5tupleIJNS5_1CILi128EEES8_NS7_ILi64EEEEEENS_10bfloat16_tEfNS_4arch4Sm80ELb0ELb0ELb1ELb0ELb1ELb0ELb0ELb0ELi2ELi4ELi4ELi4ELb0EEENS1_21CollectiveEpilogueBwdISA_SB_SD_Li256ELb0ELb0ELi2EEENS1_19SingleTileSchedulerILb0ELb0ELb0ELi128EEEEEEEEEvNT_6ParamsE$_ZZN4cute7crd2crdINS_5tupleIJiiiNS_1CILi0EEEEEENS1_IJNS2_ILi32EEENS2_ILi4EEENS2_ILi2EEENS2_ILi1EEEEEENS1_IJS8_S8_S8_S8_EEEEEDaRKT_RKT0_RKT1_ENKUlRKT_RKT0_RKT1_E_clIiS6_S8_EEDaSM_SP_SS_) ;  /* 0xffffea8000007944 */ /* 0x000fea0003c3ffff */
[----:B------:R1:W-:Y:S01]  /*102c0*/  STL [R1+0x1388], R3 ;  /* 0x0013880301007387 */ /* 0x0003e20000100800 */
[----:B------:R-:W-:-:S03]  /*102d0*/  MOV R2, 0x102f0 ;  /* 0x000102f000027802 */ /* 0x000fc60000000f00 */
[----:B-1----:R-:W-:Y:S05]  /*102e0*/  CALL.REL.NOINC `($_ZN7cutlass13device_kernelIN5flash19enable_sm80_to_sm89INS1_16FlashAttnBwdSm80INS1_25CollectiveMainloopBwdSm80ILi2ELi2EN4cute5tupleIJNS5_1CILi128EEES8_NS7_ILi64EEEEEENS_10bfloat16_tEfNS_4arch4Sm80ELb0ELb0ELb1ELb0ELb1ELb0ELb0ELb0ELi2ELi4ELi4ELi4ELb0EEENS1_21CollectiveEpilogueBwdISA_SB_SD_Li256ELb0ELb0ELi2EEENS1_19SingleTileSchedulerILb0ELb0ELb0ELi128EEEEEEEEEvNT_6ParamsE$_ZZN4cute7crd2crdINS_5tupleIJiiiNS_1CILi0EEEEEENS1_IJNS2_ILi32EEENS2_ILi4EEENS2_ILi2EEENS2_ILi1EEEEEENS1_IJS8_S8_S8_S8_EEEEEDaRKT_RKT0_RKT1_ENKUlRKT_RKT0_RKT1_E_clIiS7_S8_EEDaSM_SP_SS_) ;  /* 0xffffea8000007944 */ /* 0x002fea0003c3ffff */
[----:B------:R1:W-:Y:S01]  /*102f0*/  STL [R1+0x1394], R5 ;  /* 0x0013940501007387 */ /* 0x0003e20000100800 */
[----:B------:R-:W-:-:S03]  /*10300*/  MOV R6, 0x10320 ;  /* 0x0001032000067802 */ /* 0x000fc60000000f00 */
[----:B-1----:R-:W-:Y:S05]  /*10310*/  CALL.REL.NOINC `($_ZN7cutlass13device_kernelIN5flash19enable_sm80_to_sm89INS1_16FlashAttnBwdSm80INS1_25CollectiveMainloopBwdSm80ILi2ELi2EN4cute5tupleIJNS5_1CILi128EEES8_NS7_ILi64EEEEEENS_10bfloat16_tEfNS_4arch4Sm80ELb0ELb0ELb1ELb0ELb1ELb0ELb0ELb0ELi2ELi4ELi4ELi4ELb0EEENS1_21CollectiveEpilogueBwdISA_SB_SD_Li256ELb0ELb0ELi2EEENS1_19SingleTileSchedulerILb0ELb0ELb0ELi128EEEEEEEEEvNT_6ParamsE$_ZZN4cute9transformINS_5tupleIJiiiNS_1CILi0EEEEEENS1_IJNS2_ILi32EEENS2_ILi4EEENS2_ILi2EEENS2_ILi1EEEEEENS1_IJS8_S8_S8_S8_EEEZNS_7crd2crdIS4_S9_SA_EEDaRKT_RKT0_RKT1_EUlRKT_RKT0_RKT1_E_EEDaSE_SH_SK_OT2_ENKUlDpSN_E_clIJiiiS3_EEEDaSX_) ;  /* 0xfffff84000007944 */ /* 0x002fea0003c3ffff */
[----:B-----5:R1:W-:Y:S01]  /*10320*/  STL [R1+0x13a8], R8 ;  /* 0x0013a80801007387 */ /* 0x0203e20000100800 */
[----:B------:R-:W-:Y:S01]  /*10330*/  IADD3 R14, R7, 0x30, RZ ;  /* 0x00000030070e7810 */ /* 0x000fe20007ffe0ff */
[----:B------:R-:W-:Y:S01]  /*10340*/  IMAD.MOV.U32 R5, RZ, RZ, R2 ;  /* 0x000000ffff057224 */ /* 0x000fe200078e0002 */
[----:B------:R-:W-:Y:S01]  /*10350*/  MOV R6, 0x103a0 ;  /* 0x000103a000067802 */ /* 0x000fe20000000f00 */
[----:B------:R1:W-:Y:S01]  /*10360*/  STL.U8 [R1+0x139c], RZ ;  /* 0x00139cff01007387 */ /* 0x0003e20000100000 */
[----:B------:R-:W-:-:S03]  /*10370*/  IMAD.MOV.U32 R17, RZ, RZ, RZ ;  /* 0x000000ffff117224 */ /* 0x000fc600078e00ff */
[----:B------:R1:W-:Y:S04]  /*10380*/  STL.64 [R1+0x13a0], R2 ;  /* 0x0013a00201007387 */ /* 0x0003e80000100a00 */
[----:B-12---:R-:W-:Y:S05]  /*10390*/  CALL.REL.NOINC `($_ZN7cutlass13device_kernelIN5flash19enable_sm80_to_sm89INS1_16FlashAttnBwdSm80INS1_25CollectiveMainloopBwdSm80ILi2ELi2EN4cute5tupleIJNS5_1CILi128EEES8_NS7_ILi64EEEEEENS_10bfloat16_tEfNS_4arch4Sm80ELb0ELb0ELb1ELb0ELb1ELb0ELb0ELb0ELi2ELi4ELi4ELi4ELb0EEENS1_21CollectiveEpilogueBwdISA_SB_SD_Li256ELb0ELb0ELi2EEENS1_19SingleTileSchedulerILb0ELb0ELb0ELi128EEEEEEEEEvNT_6ParamsE$_ZN4cute3eso3ESOILb1ELb0EJNS_6LayoutINS_5tupleIJNS3_IJNS3_IJNS_1CILi4EEENS4_ILi8EEEEEENS3_IJS5_NS4_ILi2EEEEEEEEENS3_IJNS3_IJS8_S8_EEENS3_IJS8_S6_EEEEEEEEENS3_IJNS3_IJNS3_IJNS_11ScaledBasisIS8_JLi1EEEENSF_INS4_ILi1EEEJLi0EEEEEEENS3_IJNSF_INS4_ILi16EEEJLi0EEEENSF_IS6_JLi1EEEEEEEEEENS3_IJNS3_IJNSF_ISH_JLi1EEEENSF_IS6_JLi0EEEEEEENS3_IJNSF_INS4_ILi64EEEJLi0EEEENSF_ISK_JLi1EEEEEEEEEEEEEEENS_10ViewEngineINS_23ArithmeticTupleIteratorINS_15ArithmeticTupleIJNS4_ILi0EEES12_EEEEEEEEEC2ERKSY_RKS15_) ;  /* 0xffff896000007944 */ /* 0x006fea0003c3ffff */
[----:B------:R-:W-:Y:S01]  /*103a0*/  IMAD.MOV.U32 R10, RZ, RZ, R3 ;  /* 0x000000ffff0a7224 */ /* 0x000fe200078e0003 */
[----:B-1----:R-:W-:Y:S01]  /*103b0*/  IADD3 R2, R7, 0x28, RZ ;  /* 0x0000002807027810 */ /* 0x002fe20007ffe0ff */
[----:B------:R-:W-:Y:S01]  /*103c0*/  IMAD.MOV.U32 R3, RZ, RZ, R15 ;  /* 0x000000ffff037224 */ /* 0x000fe200078e000f */
[----:B------:R-:W-:Y:S02]  /*103d0*/  MOV R8, 0x103f0 ;  /* 0x000103f000087802 */ /* 0x000fe40000000f00 */
[----:B------:R-:W-:Y:S05]  /*103e0*/  CALL.REL.NOINC `($_ZN7cutlass13device_kernelIN5flash19enable_sm80_to_sm89INS1_16FlashAttnBwdSm80INS1_25CollectiveMainloopBwdSm80ILi2ELi2EN4cute5tupleIJNS5_1CILi128EEES8_NS7_ILi64EEEEEENS_10bfloat16_tEfNS_4arch4Sm80ELb0ELb0ELb1ELb0ELb1ELb0ELb0ELb0ELi2ELi4ELi4ELi4ELb0EEENS1_21CollectiveEpilogueBwdISA_SB_SD_Li256ELb0ELb0ELi2EEENS1_19SingleTileSchedulerILb0ELb0ELb0ELi128EEEEEEEEEvNT_6ParamsE$_ZN4cute3eso3ESOILb0ELb0EJiiEEC2ERKiS4_) ;  /* 0xffff640000007944 */ /* 0x000fea0003c3ffff */
[----:B-1----:R-:W2:Y:S01]  /*103f0*/  LDL.64 R2, [R1+0x1388] ;  /* 0x0013880001027983 */ /* 0x002ea20000100a00 */
[----:B------:R-:W-:-:S03]  /*10400*/  MOV R6, 0x10440 ;  /* 0x0001044000067802 */ /* 0x000fc60000000f00 */
[----:B--2---:R1:W-:Y:S04]  /*10410*/  STL [R1+0x1394], R2 ;  /* 0x0013940201007387 */ /* 0x0043e80000100800 */
[----:B------:R1:W-:Y:S02]  /*10420*/  STL [R1+0x1398], R3 ;  /* 0x0013980301007387 */ /* 0x0003e40000100800 */
[----:B-1----:R-:W-:Y:S05]  /*10430*/  CALL.REL.NOINC `($_ZN7cutlass13device_kernelIN5flash19enable_sm80_to_sm89INS1_16FlashAttnBwdSm80INS1_25CollectiveMainloopBwdSm80ILi2ELi2EN4cute5tupleIJNS5_1CILi128EEES8_NS7_ILi64EEEEEENS_10bfloat16_tEfNS_4arch4Sm80ELb0ELb0ELb1ELb0ELb1ELb0ELb0ELb0ELi2ELi4ELi4ELi4ELb0EEENS1_21CollectiveEpilogueBwdISA_SB_SD_Li256ELb0ELb0ELi2EEENS1_19SingleTileSchedulerILb0ELb0ELb0ELi128EEEEEEEEEvNT_6ParamsE$_ZN4cute3eso3ESOILb0ELb0EJiNS_5tupleIJiiEEEEEC2ERKiRKS3_) ;  /* 0xffff631000007944 */ /* 0x002fea0003c3ffff */
[----:B-1----:R1:W5:Y:S04]  /*10440*/  LDL R5, [R1+0x1390] ;  /* 0x0013900001057983 */ /* 0x0023680000100800 */
[----:B------:R1:W5:Y:S01]  /*10450*/  LDL.64 R2, [R1+0x1388] ;  /* 0x0013880001027983 */ /* 0x0003620000100a00 */
[----:B------:R-:W-:-:S03]  /*10460*/  MOV R6, 0x10480 ;  /* 0x0001048000067802 */ /* 0x000fc60000000f00 */
[----:B-1---5:R-:W-:Y:S05]  /*10470*/  CALL.REL.NOINC `($_ZN7cutlass13device_kernelIN5flash19enable_sm80_to_sm89INS1_16FlashAttnBwdSm80INS1_25CollectiveMainloopBwdSm80ILi2ELi2EN4cute5tupleIJNS5_1CILi128EEES8_NS7_ILi64EEEEEENS_10bfloat16_tEfNS_4arch4Sm80ELb0ELb0ELb1ELb0ELb1ELb0ELb0ELb0ELi2ELi4ELi4ELi4ELb0EEENS1_21CollectiveEpilogueBwdISA_SB_SD_Li256ELb0ELb0ELi2EEENS1_19SingleTileSchedulerILb0ELb0ELb0ELi128EEEEEEEEEvNT_6ParamsE$_ZN4cute3eso3ESOILb0ELb1EJNS_5tupleIJiNS2_IJiiEEEEEENS2_IJNS_10UnderscoreENS2_IJS5_S5_EEEEEEEEC2ERKS4_RKS7_) ;  /* 0xffff694000007944 */ /* 0x022fea0003c3ffff */
        /* <DEDUP_REMOVED lines=10> */
[----:B-1---5:R-:W-:Y:S05]  /*10520*/  CALL.REL.NOINC `($_ZN7cutlass13device_kernelIN5flash19enable_sm80_to_sm89INS1_16FlashAttnBwdSm80INS1_25CollectiveMainloopBwdSm80ILi2ELi2EN4cute5tupleIJNS5_1CILi128EEES8_NS7_ILi64EEEEEENS_10bfloat16_tEfNS_4arch4Sm80ELb0ELb0ELb1ELb0ELb1ELb0ELb0ELb0ELi2ELi4ELi4ELi4ELb0EEENS1_21CollectiveEpilogueBwdISA_SB_SD_Li256ELb0ELb0ELi2EEENS1_19SingleTileSchedulerILb0ELb0ELb0ELi128EEEEEEEEEvNT_6ParamsE$_ZN4cute5tupleIJiEEC2ERKi) ;  /* 0xffffa7a000007944 */ /* 0x022fea0003c3ffff */
[----:B------:R1:W5:Y:S01]  /*10530*/  LDL R6, [R1+0x1388] ;  /* 0x0013880001067983 */ /* 0x0003620000100800 */
[----:B------:R-:W-:Y:S01]  /*10540*/  IMAD.MOV.U32 R3, RZ, RZ, R4 ;  /* 0x000000ffff037224 */ /* 0x000fe200078e0004 */
[----:B------:R-:W-:Y:S02]  /*10550*/  MOV R2, R15 ;  /* 0x0000000f00027202 */ /* 0x000fe40000000f00 */
        /* <DEDUP_REMOVED lines=9> */
[----:B------:R-:W-:-:S02]  /*105f0*/  MOV R6, 0x10610 ;  /* 0x0001061000067802 */ /* 0x000fc40000000f00 */
[----:B-1---5:R-:W-:Y:S05]  /*10600*/  CALL.REL.NOINC `($_ZN7cutlass13device_kernelIN5flash19enable_sm80_to_sm89INS1_16FlashAttnBwdSm80INS1_25CollectiveMainloopBwdSm80ILi2ELi2EN4cute5tupleIJNS5_1CILi128EEES8_NS7_ILi64EEEEEENS_10bfloat16_tEfNS_4arch4Sm80ELb0ELb0ELb1ELb0ELb1ELb0ELb0ELb0ELi2ELi4ELi4ELi4ELb0EEENS1_21CollectiveEpilogueBwdISA_SB_SD_Li256ELb0ELb0ELi2EEENS1_19SingleTileSchedulerILb0ELb0ELb0ELi128EEEEEEEEEvNT_6ParamsE$_ZN4cute5tupleIJNS_1CILi0EEEiEEC2ERKS2_RKi) ;  /* 0xffffa5d000007944 */ /* 0x022fea0003c3ffff */
[----:B------:R1:W5:Y:S01]  /*10610*/  LDL R60, [R1+0x1388] ;  /* 0x00138800013c7983 */ /* 0x0003620000100800 */
[----:B------:R-:W-:Y:S01]  /*10620*/  IMAD.MOV.U32 R3, RZ, RZ, R4 ;  /* 0x000000ffff037224 */ /* 0x000fe200078e0004 */
[----:B------:R-:W-:-:S02]  /*10630*/  MOV R2, R7 ;  /* 0x0000000700027202 */ /* 0x000fc40000000f00 */
[----:B------:R-:W-:Y:S02]  /*10640*/  MOV R10, 0x10660 ;  /* 0x00010660000a7802 */ /* 0x000fe40000000f00 */
[----:B-1---5:R-:W-:Y:S05]  /*10650*/  CALL.REL.NOINC `($_ZN7cutlass13device_kernelIN5flash19enable_sm80_to_sm89INS1_16FlashAttnBwdSm80INS1_25CollectiveMainloopBwdSm80ILi2ELi2EN4cute5tupleIJNS5_1CILi128EEES8_NS7_ILi64EEEEEENS_10bfloat16_tEfNS_4arch4Sm80ELb0ELb0ELb1ELb0ELb1ELb0ELb0ELb0ELi2ELi4ELi4ELi4ELb0EEENS1_21CollectiveEpilogueBwdISA_SB_SD_Li256ELb0ELb0ELi2EEENS1_19SingleTileSchedulerILb0ELb0ELb0ELi128EEEEEEEEEvNT_6ParamsE$_ZN4cute5tupleIJiEEC2ERKi) ;  /* 0xffffa67000007944 */ /* 0x022fea0003c3ffff */
[----:B------:R1:W5:Y:S01]  /*10660*/  LDL R3, [R1+0x1380] ;  /* 0x0013800001037983 */ /* 0x0003620000100800 */
[----:B------:R-:W-:Y:S02]  /*10670*/  MOV R2, R15 ;  /* 0x0000000f00027202 */ /* 0x000fe40000000f00 */
[----:B------:R-:W-:Y:S02]  /*10680*/  MOV R10, 0x106a0 ;  /* 0x000106a0000a7802 */ /* 0x000fe40000000f00 */
[----:B-1---5:R-:W-:Y:S05]  /*10690*/  CALL.REL.NOINC `($_ZN7cutlass13device_kernelIN5flash19enable_sm80_to_sm89INS1_16FlashAttnBwdSm80INS1_25CollectiveMainloopBwdSm80ILi2ELi2EN4cute5tupleIJNS5_1CILi128EEES8_NS7_ILi64EEEEEENS_10bfloat16_tEfNS_4arch4Sm80ELb0ELb0ELb1ELb0ELb1ELb0ELb0ELb0ELi2ELi4ELi4ELi4ELb0EEENS1_21CollectiveEpilogueBwdISA_SB_SD_Li256ELb0ELb0ELi2EEENS1_19SingleTileSchedulerILb0ELb0ELb0ELi128EEEEEEEEEvNT_6ParamsE$_ZN4cute5tupleIJiEEC2ERKi) ;  /* 0xffffa63000007944 */ /* 0x022fea0003c3ffff */
[----:B------:R1:W5:Y:S01]  /*106a0*/  LDL R3, [R1+0x1388] ;  /* 0x0013880001037983 */ /* 0x0003620000100800 */
[----:B------:R-:W-:Y:S02]  /*106b0*/  MOV R2, R15 ;  /* 0x0000000f00027202 */ /* 0x000fe40000000f00 */
[----:B------:R-:W-:Y:S02]  /*106c0*/  MOV R6, 0x106e0 ;  /* 0x000106e000067802 */ /* 0x000fe40000000f00 */
[----:B-1---5:R-:W-:Y:S05]  /*106d0*/  CALL.REL.NOINC `($_ZN7cutlass13device_kernelIN5flash19enable_sm80_to_sm89INS1_16FlashAttnBwdSm80INS1_25CollectiveMainloopBwdSm80ILi2ELi2EN4cute5tupleIJNS5_1CILi128EEES8_NS7_ILi64EEEEEENS_10bfloat16_tEfNS_4arch4Sm80ELb0ELb0ELb1ELb0ELb1ELb0ELb0ELb0ELi2ELi4ELi4ELi4ELb0EEENS1_21CollectiveEpilogueBwdISA_SB_SD_Li256ELb0ELb0ELi2EEENS1_19SingleTileSchedulerILb0ELb0ELb0ELi128EEEEEEEEEvNT_6ParamsE$_ZN4cute3eso3ESOILb0ELb1EJiNS_1CILi0EEEEEC2ERKiRKS3_) ;  /* 0xffff68f000007944 */ /* 0x022fea0003c3ffff */
[----:B------:R2:W5:Y:S01]  /*106e0*/  LDL R10, [R1+0x1388] ;  /* 0x00138800010a7983 */ /* 0x0005620000100800 */
[----:B------:R-:W-:-:S03]  /*106f0*/  MOV R4, 0x10720 ;  /* 0x0001072000047802 */ /* 0x000fc60000000f00 */
[----:B------:R2:W-:Y:S04]  /*10700*/  STL [R1+0x1388], R60 ;  /* 0x0013883c01007387 */ /* 0x0005e80000100800 */
[----:B-12--5:R-:W-:Y:S05]  /*10710*/  CALL.REL.NOINC `($_ZN7cutlass13device_kernelIN5flash19enable_sm80_to_sm89INS1_16FlashAttnBwdSm80INS1_25CollectiveMainloopBwdSm80ILi2ELi2EN4cute5tupleIJNS5_1CILi128EEES8_NS7_ILi64EEEEEENS_10bfloat16_tEfNS_4arch4Sm80ELb0ELb0ELb1ELb0ELb1ELb0ELb0ELb0ELi2ELi4ELi4ELi4ELb0EEENS1_21CollectiveEpilogueBwdISA_SB_SD_Li256ELb0ELb0ELi2EEENS1_19SingleTileSchedulerILb0ELb0ELb0ELi128EEEEEEEEEvNT_6ParamsE$_ZZN4cuteplIJNS_1CILi0EEEiEJiEEEDaRKNS_15ArithmeticTupleIJDpT_EEERKNS3_IJDpT0_EEEENKUlDpRKT_E_clIJiiEEEDaSH_) ;  /* 0xfffff78000007944 */ /* 0x026fea0003c3ffff */
[----:B------:R-:W-:Y:S01]  /*10720*/  IMAD.SHL.U32 R3, R5, 0x10, RZ ;  /* 0x0000001005037824 */ /* 0x000fe200078e00ff */
[----:B------:R-:W-:Y:S02]  /*10730*/  MOV R2, R15 ;  /* 0x0000000f00027202 */ /* 0x000fe40000000f00 */
[----:B------:R-:W-:Y:S02]  /*10740*/  MOV R10, 0x10760 ;  /* 0x00010760000a7802 */ /* 0x000fe40000000f00 */
[----:B-1---5:R-:W-:Y:S05]  /*10750*/  CALL.REL.NOINC `($_ZN7cutlass13device_kernelIN5flash19enable_sm80_to_sm89INS1_16FlashAttnBwdSm80INS1_25CollectiveMainloopBwdSm80ILi2ELi2EN4cute5tupleIJNS5_1CILi128EEES8_NS7_ILi64EEEEEENS_10bfloat16_tEfNS_4arch4Sm80ELb0ELb0ELb1ELb0ELb1ELb0ELb0ELb0ELi2ELi4ELi4ELi4ELb0EEENS1_21CollectiveEpilogueBwdISA_SB_SD_Li256ELb0ELb0ELi2EEENS1_19SingleTileSchedulerILb0ELb0ELb0ELi128EEEEEEEEEvNT_6ParamsE$_ZN4cute5tupleIJiEEC2ERKi) ;  /* 0xffffa57000007944 */ /* 0x022fea0003c3ffff */
[----:B------:R1:W5:Y:S01]  /*10760*/  LDL R4, [R1+0x1388] ;  /* 0x0013880001047983 */ /* 0x0003620000100800 */
[----:B------:R-:W-:Y:S01]  /*10770*/  IMAD.SHL.U32 R3, R56, 0x8, RZ ;  /* 0x0000000838037824 */ /* 0x000fe200078e00ff */
        /* <DEDUP_REMOVED lines=20> */
[----:B-1---5:R-:W-:Y:S05]  /*108c0*/  CALL.REL.NOINC `($_ZN7cutlass13device_kernelIN5flash19enable_sm80_to_sm89INS1_16FlashAttnBwdSm80INS1_25CollectiveMainloopBwdSm80ILi2ELi2EN4cute5tupleIJNS5_1CILi128EEES8_NS7_ILi64EEEEEENS_10bfloat16_tEfNS_4arch4Sm80ELb0ELb0ELb1ELb0ELb1ELb0ELb0ELb0ELi2ELi4ELi4ELi4ELb0EEENS1_21CollectiveEpilogueBwdISA_SB_SD_Li256ELb0ELb0ELi2EEENS1_19SingleTileSchedulerILb0ELb0ELb0ELi128EEEEEEEEEvNT_6ParamsE$_ZN4cute5tupleIJNS_1CILi0EEEiEEC2ERKS2_RKi) ;  /* 0xffffa31000007944 */ /* 0x022fea0003c3ffff */
[----:B------:R1:W5:Y:S01]  /*108d0*/  LDL R56, [R1+0x1388] ;  /* 0x0013880001387983 */ /* 0x0003620000100800 */
[----:B------:R-:W-:Y:S01]  /*108e0*/  IMAD.MOV.U32 R3, RZ, RZ, R4 ;  /* 0x000000ffff037224 */ /* 0x000fe200078e0004 */
[----:B------:R-:W-:Y:S02]  /*108f0*/  MOV R2, R15 ;  /* 0x0000000f00027202 */ /* 0x000fe40000000f00 */
[----:B------:R-:W-:-:S02]  /*10900*/  MOV R6, 0x10920 ;  /* 0x0001092000067802 */ /* 0x000fc40000000f00 */
[----:B-1---5:R-:W-:Y:S05]  /*10910*/  CALL.REL.NOINC `($_ZN7cutlass13device_kernelIN5flash19enable_sm80_to_sm89INS1_16FlashAttnBwdSm80INS1_25CollectiveMainloopBwdSm80ILi2ELi2EN4cute5tupleIJNS5_1CILi128EEES8_NS7_ILi64EEEEEENS_10bfloat16_tEfNS_4arch4Sm80ELb0ELb0ELb1ELb0ELb1ELb0ELb0ELb0ELi2ELi4ELi4ELi4ELb0EEENS1_21CollectiveEpilogueBwdISA_SB_SD_Li256ELb0ELb0ELi2EEENS1_19SingleTileSchedulerILb0ELb0ELb0ELi128EEEEEEEEEvNT_6ParamsE$_ZN4cute3eso3ESOILb0ELb1EJiNS_1CILi0EEEEEC2ERKiRKS3_) ;  /* 0xffff66b000007944 */ /* 0x022fea0003c3ffff */
[----:B------:R2:W5:Y:S01]  /*10920*/  LDL R10, [R1+0x1388] ;  /* 0x00138800010a7983 */ /* 0x0005620000100800 */
[----:B------:R-:W-:-:S02]  /*10930*/  MOV R11, R15 ;  /* 0x0000000f000b7202 */ /* 0x000fc40000000f00 */
[----:B------:R-:W-:Y:S01]  /*10940*/  MOV R94, 0x10970 ;  /* 0x00010970005e7802 */ /* 0x000fe20000000f00 */
[----:B------:R2:W-:Y:S04]  /*10950*/  STL [R1+0x1388], R56 ;  /* 0x0013883801007387 */ /* 0x0005e80000100800 */
[----:B-12--5:R-:W-:Y:S05]  /*10960*/  CALL.REL.NOINC `($_ZN7cutlass13device_kernelIN5flash19enable_sm80_to_sm89INS1_16FlashAttnBwdSm80INS1_25CollectiveMainloopBwdSm80ILi2ELi2EN4cute5tupleIJNS5_1CILi128EEES8_NS7_ILi64EEEEEENS_10bfloat16_tEfNS_4arch4Sm80ELb0ELb0ELb1ELb0ELb1ELb0ELb0ELb0ELi2ELi4ELi4ELi4ELb0EEENS1_21CollectiveEpilogueBwdISA_SB_SD_Li256ELb0ELb0ELi2EEENS1_19SingleTileSchedulerILb0ELb0ELb0ELi128EEEEEEEEEvNT_6ParamsE$_ZZN4cuteplIJiEJNS_1CILi0EEEiEEEDaRKNS_15ArithmeticTupleIJDpT_EEERKNS3_IJDpT0_EEEENKUlDpRKT_E_clIJiiEEEDaSH_) ;  /* 0xfffff63000007944 */ /* 0x026fea0003c3ffff */
[----:B-----5:R-:W-:Y:S01]  /*10970*/  IMAD.IADD R6, R3, 0x1, R19 ;  /* 0x0000000103067824 */ /* 0x020fe200078e0213 */
[----:B------:R-:W-:Y:S02]  /*10980*/  IADD3 R10, R18, R2, RZ ;  /* 0x00000002120a7210 */ /* 0x000fe40007ffe0ff */
[----:B------:R-:W-:Y:S02]  /*10990*/  MOV R4, 0x109c0 ;  /* 0x000109c000047802 */ /* 0x000fe40000000f00 */
[----:B------:R2:W-:Y:S04]  /*109a0*/  STL [R1+0x1388], R6 ;  /* 0x0013880601007387 */ /* 0x0005e80000100800 */
[----:B-12---:R-:W-:Y:S05]  /*109b0*/  CALL.REL.NOINC `($_ZN7cutlass13device_kernelIN5flash19enable_sm80_to_sm89INS1_16FlashAttnBwdSm80INS1_25CollectiveMainloopBwdSm80ILi2ELi2EN4cute5tupleIJNS5_1CILi128EEES8_NS7_ILi64EEEEEENS_10bfloat16_tEfNS_4arch4Sm80ELb0ELb0ELb1ELb0ELb1ELb0ELb0ELb0ELi2ELi4ELi4ELi4ELb0EEENS1_21CollectiveEpilogueBwdISA_SB_SD_Li256ELb0ELb0ELi2EEENS1_19SingleTileSchedulerILb0ELb0ELb0ELi128EEEEEEEEEvNT_6ParamsE$_ZZN4cuteplIJiiEJiiEEEDaRKNS_15ArithmeticTupleIJDpT_EEERKNS1_IJDpT0_EEEENKUlDpRKT_E_clIJiiEEEDaSF_) ;  /* 0xfffff6e000007944 */ /* 0x006fea0003c3ffff */
[----:B-----5:R2:W-:Y:S01]  /*109c0*/  STL [R1+0x1388], R11 ;  /* 0x0013880b01007387 */ /* 0x0205e20000100800 */
[----:B------:R-:W-:-:S03]  /*109d0*/  MOV R4, 0x109f0 ;  /* 0x000109f000047802 */ /* 0x000fc60000000f00 */
[----:B-12---:R-:W-:Y:S05]  /*109e0*/  CALL.REL.NOINC `($_ZN7cutlass13device_kernelIN5flash19enable_sm80_to_sm89INS1_16FlashAttnBwdSm80INS1_25CollectiveMainloopBwdSm80ILi2ELi2EN4cute5tupleIJNS5_1CILi128EEES8_NS7_ILi64EEEEEENS_10bfloat16_tEfNS_4arch4Sm80ELb0ELb0ELb1ELb0ELb1ELb0ELb0ELb0ELi2ELi4ELi4ELi4ELb0EEENS1_21CollectiveEpilogueBwdISA_SB_SD_Li256ELb0ELb0ELi2EEENS1_19SingleTileSchedulerILb0ELb0ELb0ELi128EEEEEEEEEvNT_6ParamsE$_ZZN4cuteplIJiiEJNS_1CILi0EEES2_EEEDaRKNS_15ArithmeticTupleIJDpT_EEERKNS3_IJDpT0_EEEENKUlDpRKT_E_clIJiiEEEDaSH_) ;  /* 0xfffff63000007944 */ /* 0x006fea0003c3ffff */
[----:B------:R-:W-:Y:S02]  /*109f0*/  MOV R6, 0x10a10 ;  /* 0x00010a1000067802 */ /* 0x000fe40000000f00 */
[----:B-1---5:R-:W-:Y:S05]  /*10a00*/  CALL.REL.NOINC `($_ZN7cutlass13device_kernelIN5flash19enable_sm80_to_sm89INS1_16FlashAttnBwdSm80INS1_25CollectiveMainloopBwdSm80ILi2ELi2EN4cute5tupleIJNS5_1CILi128EEES8_NS7_ILi64EEEEEENS_10bfloat16_tEfNS_4arch4Sm80ELb0ELb0ELb1ELb0ELb1ELb0ELb0ELb0ELi2ELi4ELi4ELi4ELb0EEENS1_21CollectiveEpilogueBwdISA_SB_SD_Li256ELb0ELb0ELi2EEENS1_19SingleTileSchedulerILb0ELb0ELb0ELi128EEEEEEEEEvNT_6ParamsE$_ZN4cute3eso3ESOILb1ELb0EJNS_6LayoutINS_5tupleIJNS3_IJNS_1CILi2EEES5_EEES5_NS4_ILi8EEEEEENS3_IJNS3_IJNS_11ScaledBasisINS4_ILi1EEEJLi1EEEENS9_IS7_JLi0EEEEEEENS9_INS4_ILi64EEEJLi0EEEENS9_INS4_ILi16EEEJLi1EEEEEEEEENS_15ArithmeticTupleIJiiEEEEEC2ERKSJ_RKSL_) ;  /* 0xffff8bf000007944 */ /* 0x022fea0003c3ffff */
[----:B------:R-:W2:Y:S01]  /*10a10*/  LDL.64 R10, [R1+0x1388] ;  /* 0x00138800010a7983 */ /* 0x000ea20000100a00 */
[----:B-1----:R-:W-:-:S03]  /*10a20*/  MOV R4, 0x10a50 ;  /* 0x00010a5000047802 */ /* 0x002fc60000000f00 */
[----:B--2---:R1:W-:Y:S04]  /*10a30*/  STL [R1+0x1388], R11 ;  /* 0x0013880b01007387 */ /* 0x0043e80000100800 */
[----:B-1----:R-:W-:Y:S05]  /*10a40*/  CALL.REL.NOINC `($_ZN7cutlass13device_kernelIN5flash19enable_sm80_to_sm89INS1_16FlashAttnBwdSm80INS1_25CollectiveMainloopBwdSm80ILi2ELi2EN4cute5tupleIJNS5_1CILi128EEES8_NS7_ILi64EEEEEENS_10bfloat16_tEfNS_4arch4Sm80ELb0ELb0ELb1ELb0ELb1ELb0ELb0ELb0ELi2ELi4ELi4ELi4ELb0EEENS1_21CollectiveEpilogueBwdISA_SB_SD_Li256ELb0ELb0ELi2EEENS1_19SingleTileSchedulerILb0ELb0ELb0ELi128EEEEEEEEEvNT_6ParamsE$_ZZN4cuteplIJNS_1CILi0EEES2_EJiiEEEDaRKNS_15ArithmeticTupleIJDpT_EEERKNS3_IJDpT0_EEEENKUlDpRKT_E_clIJiiEEEDaSH_) ;  /* 0xfffff36000007944 */ /* 0x002fea0003c3ffff */
[----:B------:R-:W-:Y:S02]  /*10a50*/  MOV R6, 0x10a70 ;  /* 0x00010a7000067802 */ /* 0x000fe40000000f00 */
[----:B-1---5:R-:W-:Y:S05]  /*10a60*/  CALL.REL.NOINC `($_ZN7cutlass13device_kernelIN5flash19enable_sm80_to_sm89INS1_16FlashAttnBwdSm80INS1_25CollectiveMainloopBwdSm80ILi2ELi2EN4cute5tupleIJNS5_1CILi128EEES8_NS7_ILi64EEEEEENS_10bfloat16_tEfNS_4arch4Sm80ELb0ELb0ELb1ELb0ELb1ELb0ELb0ELb0ELi2ELi4ELi4ELi4ELb0EEENS1_21CollectiveEpilogueBwdISA_SB_SD_Li256ELb0ELb0ELi2EEENS1_19SingleTileSchedulerILb0ELb0ELb0ELi128EEEEEEEEEvNT_6ParamsE$_ZN4cute3eso3ESOILb1ELb0EJNS_6LayoutINS_5tupleIJNS3_IJNS_1CILi2EEES5_EEES5_NS4_ILi8EEEEEENS3_IJNS3_IJNS_11ScaledBasisINS4_ILi1EEEJLi1EEEENS9_IS7_JLi0EEEEEEENS9_INS4_ILi64EEEJLi0EEEENS9_INS4_ILi16EEEJLi1EEEEEEEEENS_10ViewEngineINS_23ArithmeticTupleIteratorINS_15ArithmeticTupleIJiiEEEEEEEEEC2ERKSJ_RKSP_) ;  /* 0xffff8b3000007944 */ /* 0x022fea0003c3ffff */
[----:B-1----:R1:W5:Y:S01]  /*10a70*/  LDL.64 R2, [R1+0x1388] ;  /* 0x0013880001027983 */ /* 0x0023620000100a00 */
[----:B------:R-:W-:Y:S02]  /*10a80*/  MOV R65, R55 ;  /* 0x0000003700417202 */ /* 0x000fe40000000f00 */
[----:B------:R-:W-:Y:S02]  /*10a90*/  MOV R10, 0x10ab0 ;  /* 0x00010ab0000a7802 */ /* 0x000fe40000000f00 */
[----:B-1---5:R-:W-:Y:S05]  /*10aa0*/  CALL.REL.NOINC `($_ZN7cutlass13device_kernelIN5flash19enable_sm80_to_sm89INS1_16FlashAttnBwdSm80INS1_25CollectiveMainloopBwdSm80ILi2ELi2EN4cute5tupleIJNS5_1CILi128EEES8_NS7_ILi64EEEEEENS_10bfloat16_tEfNS_4arch4Sm80ELb0ELb0ELb1ELb0ELb1ELb0ELb0ELb0ELi2ELi4ELi4ELi4ELb0EEENS1_21CollectiveEpilogueBwdISA_SB_SD_Li256ELb0ELb0ELi2EEENS1_19SingleTileSchedulerILb0ELb0ELb0ELi128EEEEEEEEEvNT_6ParamsE$_ZN4cute3eso3ESOILb1ELb0EJNS_6LayoutINS_5tupleIJNS3_IJNS_1CILi2EEES5_EEENS3_IJS5_NS4_ILi8EEEEEEEEENS3_IJNS3_IJS5_NS4_ILi4EEEEEENS3_IJNS4_ILi1EEES7_EEEEEEEENS_10ViewEngineIPfEEEEC2ERKSF_RKSI_) ;  /* 0xffff8a0000007944 */ /* 0x022fea0003c3ffff */
[----:B------:R2:W5:Y:S01]  /*10ab0*/  LDL.64 R56, [R1+0x1388] ;  /* 0x0013880001387983 */ /* 0x0005620000100a00 */
[----:B------:R-:W-:-:S03]  /*10ac0*/  MOV R6, 0x10ae0 ;  /* 0x00010ae000067802 */ /* 0x000fc60000000f00 */
[----:B-12--5:R-:W-:Y:S05]  /*10ad0*/  CALL.REL.NOINC `($_ZN7cutlass13device_kernelIN5flash19enable_sm80_to_sm89INS1_16FlashAttnBwdSm80INS1_25CollectiveMainloopBwdSm80ILi2ELi2EN4cute5tupleIJNS5_1CILi128EEES8_NS7_ILi64EEEEEENS_10bfloat16_tEfNS_4arch4Sm80ELb0ELb0ELb1ELb0ELb1ELb0ELb0ELb0ELi2ELi4ELi4ELi4ELb0EEENS1_21CollectiveEpilogueBwdISA_SB_SD_Li256ELb0ELb0ELi2EEENS1_19SingleTileSchedulerILb0ELb0ELb0ELi128EEEEEEEEEvNT_6ParamsE$_ZN4cute3eso3ESOILb1ELb0EJNS_6LayoutINS_5tupleIJNS3_IJNS_1CILi2EEES5_EEENS3_IJS5_NS4_ILi8EEEEEEEEENS3_IJNS3_IJNS_11ScaledBasisIS7_JLi0EEEENSA_INS4_ILi64EEEJLi0EEEEEEENS3_IJNSA_INS4_ILi1EEEJLi1EEEENSA_INS4_ILi16EEEJLi1EEEEEEEEEEEENS_10ViewEngineINS_23ArithmeticTupleIteratorINS_15ArithmeticTupleIJiiEEEEEEEEEC2ERKSL_RKSR_) ;  /* 0xffff897000007944 */ /* 0x026fea0003c3ffff */
[----:B------:R2:W5:Y:S01]  /*10ae0*/  LDL.64 R10, [R1+0x1388] ;  /* 0x00138800010a7983 */ /* 0x0005620000100a00 */
[----:B------:R-:W-:-:S03]  /*10af0*/  MOV R6, 0x10b10 ;  /* 0x00010b1000067802 */ /* 0x000fc60000000f00 */
[----:B-12--5:R-:W-:Y:S05]  /*10b00*/  CALL.REL.NOINC `($_ZN7cutlass13device_kernelIN5flash19enable_sm80_to_sm89INS1_16FlashAttnBwdSm80INS1_25CollectiveMainloopBwdSm80ILi2ELi2EN4cute5tupleIJNS5_1CILi128EEES8_NS7_ILi64EEEEEENS_10bfloat16_tEfNS_4arch4Sm80ELb0ELb0ELb1ELb0ELb1ELb0ELb0ELb0ELi2ELi4ELi4ELi4ELb0EEENS1_21CollectiveEpilogueBwdISA_SB_SD_Li256ELb0ELb0ELi2EEENS1_19SingleTileSchedulerILb0ELb0ELb0ELi128EEEEEEEEEvNT_6ParamsE$_ZN4cute3eso3ESOILb1ELb0EJNS_6LayoutINS_5tupleIJNS3_IJNS3_IJNS_1CILi4EEENS4_ILi8EEEEEENS3_IJS5_NS4_ILi2EEEEEEEEENS3_IJNS3_IJS8_S8_EEENS3_IJS8_S6_EEEEEEEEENS3_IJNS3_IJNS3_IJNS_11ScaledBasisIS8_JLi1EEEENSF_INS4_ILi1EEEJLi0EEEEEEENS3_IJNSF_INS4_ILi16EEEJLi0EEEENSF_IS6_JLi1EEEEEEEEEENS3_IJNS3_IJNSF_ISH_JLi1EEEENSF_IS6_JLi0EEEEEEENS3_IJNSF_INS4_ILi64EEEJLi0EEEENSF_ISK_JLi1EEEEEEEEEEEEEEENS_10ViewEngineINS_23ArithmeticTupleIteratorINS_15ArithmeticTupleIJNS4_ILi0EEES12_EEEEEEEEEC2ERKSY_RKS15_) ;  /* 0xffff81f000007944 */ /* 0x026fea0003c3ffff */
[----:B-1----:R-:W-:Y:S02]  /*10b10*/  MOV R2, 0x10b30 ;  /* 0x00010b3000027802 */ /* 0x002fe40000000f00 */
[----:B------:R-:W-:Y:S05]  /*10b20*/  CALL.REL.NOINC `($_ZN7cutlass13device_kernelIN5flash19enable_sm80_to_sm89INS1_16FlashAttnBwdSm80INS1_25CollectiveMainloopBwdSm80ILi2ELi2EN4cute5tupleIJNS5_1CILi128EEES8_NS7_ILi64EEEEEENS_10bfloat16_tEfNS_4arch4Sm80ELb0ELb0ELb1ELb0ELb1ELb0ELb0ELb0ELi2ELi4ELi4ELi4ELb0EEENS1_21CollectiveEpilogueBwdISA_SB_SD_Li256ELb0ELb0ELi2EEENS1_19SingleTileSchedulerILb0ELb0ELb0ELi128EEEEEEEEEvNT_6ParamsE$_ZN4cute3eso3ESOILb1ELb0EJNS_6LayoutINS_5tupleIJNS3_IJNS_1CILi2EEES5_EEENS3_IJS5_NS4_ILi8EEEEEEEEENS3_IJNS3_IJNS_11ScaledBasisIS7_JLi0EEEENSA_INS4_ILi64EEEJLi0EEEEEEENS3_IJNSA_INS4_ILi1EEEJLi1EEEENSA_INS4_ILi16EEEJLi1EEEEEEEEEEEENS_10ViewEngineINS_23ArithmeticTupleIteratorINS_15ArithmeticTupleIJNS4_ILi0EEESP_EEEEEEEEEC2ERKSL_RKSS_) ;  /* 0xffff88c000007944 */ /* 0x000fea0003c3ffff */
[----:B------:R2:W-:Y:S01]  /*10b30*/  STL [R1+0x1388], R11 ;  /* 0x0013880b01007387 */ /* 0x0005e20000100800 */
[----:B------:R-:W-:-:S03]  /*10b40*/  MOV R4, 0x10b60 ;  /* 0x00010b6000047802 */ /* 0x000fc60000000f00 */
[----:B-12---:R-:W-:Y:S05]  /*10b50*/  CALL.REL.NOINC `($_ZN7cutlass13device_kernelIN5flash19enable_sm80_to_sm89INS1_16FlashAttnBwdSm80INS1_25CollectiveMainloopBwdSm80ILi2ELi2EN4cute5tupleIJNS5_1CILi128EEES8_NS7_ILi64EEEEEENS_10bfloat16_tEfNS_4arch4Sm80ELb0ELb0ELb1ELb0ELb1ELb0ELb0ELb0ELi2ELi4ELi4ELi4ELb0EEENS1_21CollectiveEpilogueBwdISA_SB_SD_Li256ELb0ELb0ELi2EEENS1_19SingleTileSchedulerILb0ELb0ELb0ELi128EEEEEEEEEvNT_6ParamsE$_ZZN4cuteplIJiiEJNS_1CILi0EEES2_EEEDaRKNS_15ArithmeticTupleIJDpT_EEERKNS3_IJDpT0_EEEENKUlDpRKT_E_clIJiiEEEDaSH_) ;  /* 0xfffff4c000007944 */ /* 0x006fea0003c3ffff */
[----:B------:R-:W2:Y:S04]  /*10b60*/  LD.E R59, [R58.64+0x8] ;  /* 0x000008043a3b7980 */ /* 0x000ea8000c101900 */
[----:B------:R3:W-:Y:S01]  /*10b70*/  STL [R1+0x13ac], RZ ;  /* 0x0013acff01007387 */ /* 0x0007e20000100800 */
[----:B--2---:R-:W-:-:S05]  /*10b80*/  IMAD R12, R12, -0x80, R59 ;  /* 0xffffff800c0c7824 */ /* 0x004fca00078e023b */
[----:B---3-5:R-:W-:Y:S02]  /*10b90*/  IADD3 R5, R12, -R3, RZ ;  /* 0x800000030c057210 */ /* 0x028fe40007ffe0ff */
.L_x_1007:
[C---:B--2---:R-:W-:Y:S01]  /*10ba0*/  IADD3 R4, R53.reuse, 0x1, RZ ;  /* 0x0000000135047810 */ /* 0x044fe20007ffe0ff */
[----:B------:R-:W-:Y:S01]  /*10bb0*/  IMAD.MOV.U32 R3, RZ, RZ, R53 ;  /* 0x000000ffff037224 */ /* 0x000fe200078e0035 */
[----:B------:R-:W-:Y:S01]  /*10bc0*/  ISETP.GE.U32.AND P1, PT, R53, 0xf, PT ;  /* 0x0000000f3500780c */ /* 0x000fe20003f26070 */
[----:B-1----:R-:W-:Y:S01]  /*10bd0*/  IMAD.MOV.U32 R2, RZ, RZ, R15 ;  /* 0x000000ffff027224 */ /* 0x002fe200078e000f */
[----:B------:R-:W-:Y:S01]  /*10be0*/  MOV R8, 0x10c10 ;  /* 0x00010c1000087802 */ /* 0x000fe20000000f00 */
[----:B------:R-:W-:-:S05]  /*10bf0*/  IMAD.MOV.U32 R53, RZ, RZ, R4 ;  /* 0x000000ffff357224 */ /* 0x000fca00078e0004 */
[----:B-1----:R-:W-:Y:S05]  /*10c00*/  CALL.REL.NOINC `($_ZN7cutlass13device_kernelIN5flash19enable_sm80_to_sm89INS1_16FlashAttnBwdSm80INS1_25CollectiveMainloopBwdSm80ILi2ELi2EN4cute5tupleIJNS5_1CILi128EEES8_NS7_ILi64EEEEEENS_10bfloat16_tEfNS_4arch4Sm80ELb0ELb0ELb1ELb0ELb1ELb0ELb0ELb0ELi2ELi4ELi4ELi4ELb0EEENS1_21CollectiveEpilogueBwdISA_SB_SD_Li256ELb0ELb0ELi2EEENS1_19SingleTileSchedulerILb0ELb0ELb0ELi128EEEEEEEEEvNT_6ParamsE$_ZN4cute3eso3ESOILb1ELb0EJNS_1CILi0EEEiEEC2ERKS3_RKi) ;  /* 0xffff6a7000007944 */ /* 0x002fea0003c3ffff */
[----:B------:R-:W2:Y:S01]  /*10c10*/  LDL R6, [R1+0x1388] ;  /* 0x0013880001067983 */ /* 0x000ea20000100800 */
[----:B-1----:R-:W-:Y:S01]  /*10c20*/  IMAD.MOV.U32 R2, RZ, RZ, R15 ;  /* 0x000000ffff027224 */ /* 0x002fe200078e000f */
[----:B------:R-:W-:Y:S02]  /*10c30*/  MOV R10, 0x10c80 ;  /* 0x00010c80000a7802 */ /* 0x000fe40000000f00 */
[----:B--2---:R-:W-:-:S04]  /*10c40*/  LEA.HI R11, R6, R6, RZ, 0x1 ;  /* 0x00000006060b7211 */ /* 0x004fc800078f08ff */
[----:B------:R-:W-:-:S05]  /*10c50*/  LOP3.LUT R3, R11, 0xfffffffe, RZ, 0xc0, !PT ;  /* 0xfffffffe0b037812 */ /* 0x000fca00078ec0ff */
[----:B------:R-:W-:Y:S02]  /*10c60*/  IMAD.IADD R3, R6, 0x1, -R3 ;  /* 0x0000000106037824 */ /* 0x000fe400078e0a03 */
[----:B------:R-:W-:Y:S05]  /*10c70*/  CALL.REL.NOINC `($_ZN7cutlass13device_kernelIN5flash19enable_sm80_to_sm89INS1_16FlashAttnBwdSm80INS1_25CollectiveMainloopBwdSm80ILi2ELi2EN4cute5tupleIJNS5_1CILi128EEES8_NS7_ILi64EEEEEENS_10bfloat16_tEfNS_4arch4Sm80ELb0ELb0ELb1ELb0ELb1ELb0ELb0ELb0ELi2ELi4ELi4ELi4ELb0EEENS1_21CollectiveEpilogueBwdISA_SB_SD_Li256ELb0ELb0ELi2EEENS1_19SingleTileSchedulerILb0ELb0ELb0ELi128EEEEEEEEEvNT_6ParamsE$_ZN4cute5tupleIJiEEC2ERKi) ;  /* 0xffffa05000007944 */ /* 0x000fea0003c3ffff */
[----:B------:R1:W5:Y:S01]  /*10c80*/  LDL R6, [R1+0x1388] ;  /* 0x0013880001067983 */ /* 0x0003620000100800 */
[----:B------:R-:W-:Y:S01]  /*10c90*/  IMAD.SHL.U32 R3, R11, 0x8, RZ ;  /* 0x000000080b037824 */ /* 0x000fe200078e00ff */
[----:B------:R-:W-:Y:S01]  /*10ca0*/  MOV R10, 0x10ce0 ;  /* 0x00010ce0000a7802 */ /* 0x000fe20000000f00 */
[----:B------:R-:W-:-:S03]  /*10cb0*/  IMAD.MOV.U32 R2, RZ, RZ, R15 ;  /* 0x000000ffff027224 */ /* 0x000fc600078e000f */
[----:B------:R-:W-:Y:S02]  /*10cc0*/  LOP3.LUT R3, R3, 0xfffffff0, RZ, 0xc0, !PT ;  /* 0xfffffff003037812 */ /* 0x000fe400078ec0ff */
        /* <DEDUP_REMOVED lines=18> */
[----:B-1---5:R-:W-:Y:S05]  /*10df0*/  CALL.REL.NOINC `($_ZN7cutlass13device_kernelIN5flash19enable_sm80_to_sm89INS1_16FlashAttnBwdSm80INS1_25CollectiveMainloopBwdSm80ILi2ELi2EN4cute5tupleIJNS5_1CILi128EEES8_NS7_ILi64EEEEEENS_10bfloat16_tEfNS_4arch4Sm80ELb0ELb0ELb1ELb0ELb1ELb0ELb0ELb0ELi2ELi4ELi4ELi4ELb0EEENS1_21CollectiveEpilogueBwdISA_SB_SD_Li256ELb0ELb0ELi2EEENS1_19SingleTileSchedulerILb0ELb0ELb0ELi128EEEEEEEEEvNT_6ParamsE$_ZN4cute5tupleIJNS_1CILi0EEEiEEC2ERKS2_RKi) ;  /* 0xffff9de000007944 */ /* 0x022fea0003c3ffff */
[----:B------:R-:W2:Y:S01]  /*10e00*/  LDL R3, [R1+0x1388] ;  /* 0x0013880001037983 */ /* 0x000ea20000100800 */
[----:B------:R-:W-:Y:S02]  /*10e10*/  MOV R10, 0x10e40 ;  /* 0x00010e40000a7802 */ /* 0x000fe40000000f00 */
[----:B--2---:R-:W-:Y:S02]  /*10e20*/  IADD3 R3, R12, R3, RZ ;  /* 0x000000030c037210 */ /* 0x004fe40007ffe0ff */
[----:B------:R-:W-:Y:S05]  /*10e30*/  CALL.REL.NOINC `($_ZN7cutlass13device_kernelIN5flash19enable_sm80_to_sm89INS1_16FlashAttnBwdSm80INS1_25CollectiveMainloopBwdSm80ILi2ELi2EN4cute5tupleIJNS5_1CILi128EEES8_NS7_ILi64EEEEEENS_10bfloat16_tEfNS_4arch4Sm80ELb0ELb0ELb1ELb0ELb1ELb0ELb0ELb0ELi2ELi4ELi4ELi4ELb0EEENS1_21CollectiveEpilogueBwdISA_SB_SD_Li256ELb0ELb0ELi2EEENS1_19SingleTileSchedulerILb0ELb0ELb0ELi128EEEEEEEEEvNT_6ParamsE$_ZZN4cuteplIJNS_1CILi0EEEiEJS2_iEEEDaRKNS_15ArithmeticTupleIJDpT_EEERKNS3_IJDpT0_EEEENKUlDpRKT_E_clIJS2_iEEEDaSH_) ;  /* 0xffffeff000007944 */ /* 0x000fea0003c3ffff */
[----:B------:R-:W-:Y:S02]  /*10e40*/  MOV R10, 0x10e60 ;  /* 0x00010e60000a7802 */ /* 0x000fe40000000f00 */
[----:B-1---5:R-:W-:Y:S05]  /*10e50*/  CALL.REL.NOINC `($_ZN7cutlass13device_kernelIN5flash19enable_sm80_to_sm89INS1_16FlashAttnBwdSm80INS1_25CollectiveMainloopBwdSm80ILi2ELi2EN4cute5tupleIJNS5_1CILi128EEES8_NS7_ILi64EEEEEENS_10bfloat16_tEfNS_4arch4Sm80ELb0ELb0ELb1ELb0ELb1ELb0ELb0ELb0ELi2ELi4ELi4ELi4ELb0EEENS1_21CollectiveEpilogueBwdISA_SB_SD_Li256ELb0ELb0ELi2EEENS1_19SingleTileSchedulerILb0ELb0ELb0ELi128EEEEEEEEEvNT_6ParamsE$_ZZN4cuteplIJNS_1CILi0EEEEJS2_iEEEDaRKNS_15ArithmeticTupleIJDpT_EEERKNS3_IJDpT0_EEEENKUlDpRKT_E_clIJS2_iEEEDaSH_) ;  /* 0xffffed9000007944 */ /* 0x022fea0003c3ffff */
[----:B------:R-:W-:Y:S02]  /*10e60*/  MOV R10, 0x10e80 ;  /* 0x00010e80000a7802 */ /* 0x000fe40000000f00 */
[----:B-1---5:R-:W-:Y:S05]  /*10e70*/  CALL.REL.NOINC `($_ZN7cutlass13device_kernelIN5flash19enable_sm80_to_sm89INS1_16FlashAttnBwdSm80INS1_25CollectiveMainloopBwdSm80ILi2ELi2EN4cute5tupleIJNS5_1CILi128EEES8_NS7_ILi64EEEEEENS_10bfloat16_tEfNS_4arch4Sm80ELb0ELb0ELb1ELb0ELb1ELb0ELb0ELb0ELi2ELi4ELi4ELi4ELb0EEENS1_21CollectiveEpilogueBwdISA_SB_SD_Li256ELb0ELb0ELi2EEENS1_19SingleTileSchedulerILb0ELb0ELb0ELi128EEEEEEEEEvNT_6ParamsE$_ZZN4cuteplIJNS_1CILi0EEES2_EJS2_iEEEDaRKNS_15ArithmeticTupleIJDpT_EEERKNS3_IJDpT0_EEEENKUlDpRKT_E_clIJS2_iEEEDaSH_) ;  /* 0xffffede000007944 */ /* 0x022fea0003c3ffff */
[----:B-----5:R-:W-:Y:S01]  /*10e80*/  ISETP.GE.AND P2, PT, R2, R5, PT ;  /* 0x000000050200720c */ /* 0x020fe20003f46270 */
[----:B------:R-:W-:-:S12]  /*10e90*/  BSSY B0, `(.L_x_1005) ;  /* 0x0000056000007945 */ /* 0x000fd80003800000 */
[----:B------:R-:W-:Y:S05]  /*10ea0*/  @!P2 BRA `(.L_x_1006) ;  /* 0x000005400000a947 */ /* 0x000fea0003800000 */
[----:B------:R-:W-:Y:S01]  /*10eb0*/  IMAD.MOV.U32 R3, RZ, RZ, R15 ;  /* 0x000000ffff037224 */ /* 0x000fe200078e000f */
[----:B------:R-:W-:Y:S01]  /*10ec0*/  MOV R10, RZ ;  /* 0x000000ff000a7202 */ /* 0x000fe20000000f00 */
[----:B------:R-:W-:Y:S01]  /*10ed0*/  IMAD.MOV.U32 R2, RZ, RZ, R13 ;  /* 0x000000ffff027224 */ /* 0x000fe200078e000d */
[----:B------:R-:W-:Y:S02]  /*10ee0*/  MOV R8, 0x10f00 ;  /* 0x00010f0000087802 */ /* 0x000fe40000000f00 */
[----:B-1----:R-:W-:Y:S05]  /*10ef0*/  CALL.REL.NOINC `($_ZN7cutlass13device_kernelIN5flash19enable_sm80_to_sm89INS1_16FlashAttnBwdSm80INS1_25CollectiveMainloopBwdSm80ILi2ELi2EN4cute5tupleIJNS5_1CILi128EEES8_NS7_ILi64EEEEEENS_10bfloat16_tEfNS_4arch4Sm80ELb0ELb0ELb1ELb0ELb1ELb0ELb0ELb0ELi2ELi4ELi4ELi4ELb0EEENS1_21CollectiveEpilogueBwdISA_SB_SD_Li256ELb0ELb0ELi2EEENS1_19SingleTileSchedulerILb0ELb0ELb0ELi128EEEEEEEEEvNT_6ParamsE$_ZN4cute3eso3ESOILb0ELb0EJiiEEC2ERKiS4_) ;  /* 0xffff58f000007944 */ /* 0x002fea0003c3ffff */
        /* <DEDUP_REMOVED lines=79> */
.L_x_1006:
[----:B------:R-:W-:Y:S05]  /*113f0*/  BSYNC B0 ;  /* 0x0000000000007941 */ /* 0x000fea0003800000 */
.L_x_1005:
[----:B------:R2:W-:Y:S01]  /*11400*/  STL [R1+0x13ac], R4 ;  /* 0x0013ac0401007387 */ /* 0x0005e20000100800 */
[----:B------:R-:W-:Y:S05]  /*11410*/  @!P1 BRA `(.L_x_1007) ;  /* 0xfffff78000009947 */ /* 0x000fea000383ffff */
[----:B------:R-:W-:-:S04]  /*11420*/  MOV R53, 0x0 ;  /* 0x0000000000357802 */ /* 0x000fc80000000f00 */
[----:B------:R-:W-:Y:S05]  /*11430*/  RET.REL.NODEC R52 `(_ZN7cutlass13device_kernelIN5flash19enable_sm80_to_sm89INS1_16FlashAttnBwdSm80INS1_25CollectiveMainloopBwdSm80ILi2ELi2EN4cute5tupleIJNS5_1CILi128EEES8_NS7_ILi64EEEEEENS_10bfloat16_tEfNS_4arch4Sm80ELb0ELb0ELb1ELb0ELb1ELb0ELb0ELb0ELi2ELi4ELi4ELi4ELb0EEENS1_21CollectiveEpilogueBwdISA_SB_SD_Li256ELb0ELb0ELi2EEENS1_19SingleTileSchedulerILb0ELb0ELb0ELi128EEEEEEEEEvNT_6ParamsE) ;  /* 0xfffeebc034007950 */ /* 0x000fea0003c3ffff */
        .type           $_ZN7cutlass13device_kernelIN5flash19enable_sm80_to_sm89INS1_16FlashAttnBwdSm80INS1_25CollectiveMainloopBwdSm80ILi2ELi2EN4cute5tupleIJNS5_1CILi128EEES8_NS7_ILi64EEEEEENS_10bfloat16_tEfNS_4arch4Sm80ELb0ELb0ELb1ELb0ELb1ELb0ELb0ELb0ELi2ELi4ELi4ELi4ELb0EEENS1_21CollectiveEpilogueBwdISA_SB_SD_Li256ELb0ELb0ELi2EEENS1_19SingleTileSchedulerILb0ELb0ELb0ELi128EEEEEEEEEvNT_6ParamsE$_ZZN5flash25CollectiveMainloopBwdSm80ILi2ELi2EN4cute5tupleIJNS1_1CILi128EEES4_NS3_ILi64EEEEEEN7cutlass10bfloat16_tEfNS7_4arch4Sm80ELb0ELb0ELb1ELb0ELb1ELb0ELb0ELb0ELi2ELi4ELi4ELi4ELb0EE3mmaINS_16FlashAttnBwdSm80ISB_NS_21CollectiveEpilogueBwdIS6_S8_SA_Li256ELb0ELb0ELi2EEENS_19SingleTileSchedulerILb0ELb0ELb0ELi128EEEE13SharedStorageENS1_6TensorINS1_11ArrayEngineIfLm32EEENS1_6LayoutINS2_IJNS2_IJNS3_ILi2EEESO_EEESO_NS3_ILi4EEEEEENS2_IJNS2_IJNS3_ILi1EEESO_EEESQ_NS3_ILi8EEEEEEEEEEEEbRKNSB_6ParamsERT0_S12_iNS2_IJiiiEEERT_ENKUliT_E_clIZSC_ISJ_SX_EbS10_S12_S12_iS13_S15_EUlRS16_iE_EEDaiS16_,@function
        .size           $_ZN7cutlass13device_kernelIN5flash19enable_sm80_to_sm89INS1_16FlashAttnBwdSm80INS1_25CollectiveMainloopBwdSm80ILi2ELi2EN4cute5tupleIJNS5_1CILi128EEES8_NS7_ILi64EEEEEENS_10bfloat16_tEfNS_4arch4Sm80ELb0ELb0ELb1ELb0ELb1ELb0ELb0ELb0ELi2ELi4ELi4ELi4ELb0EEENS1_21CollectiveEpilogueBwdISA_SB_SD_Li256ELb0ELb0ELi2EEENS1_19SingleTileSchedulerILb0ELb0ELb0ELi128EEEEEEEEEvNT_6ParamsE$_ZZN5flash25CollectiveMainloopBwdSm80ILi2ELi2EN4cute5tupleIJNS1_1CILi128EEES4_NS3_ILi64EEEEEEN7cutlass10bfloat16_tEfNS7_4arch4Sm80ELb0ELb0ELb1ELb0ELb1ELb0ELb0ELb0ELi2ELi4ELi4ELi4ELb0EE3mmaINS_16FlashAttnBwdSm80ISB_NS_21CollectiveEpilogueBwdIS6_S8_SA_Li256ELb0ELb0ELi2EEENS_19SingleTileSchedulerILb0ELb0ELb0ELi128EEEE13SharedStorageENS1_6TensorINS1_11ArrayEngineIfLm32EEENS1_6LayoutINS2_IJNS2_IJNS3_ILi2EEESO_EEESO_NS3_ILi4EEEEEENS2_IJNS2_IJNS3_ILi1EEESO_EEESQ_NS3_ILi8EEEEEEEEEEEEbRKNSB_6ParamsERT0_S12_iNS2_IJiiiEEERT_ENKUliT_E_clIZSC_ISJ_SX_EbS10_S12_S12_iS13_S15_EUlRS16_iE_EEDaiS16_,($_ZN7cutlass13device_kernelIN5flash19enable_sm80_to_sm89INS1_16FlashAttnBwdSm80INS1_25CollectiveMainloopBwdSm80ILi2ELi2EN4cute5tupleIJNS5_1CILi128EEES8_NS7_ILi64EEEEEENS_10bfloat16_tEfNS_4arch4Sm80ELb0ELb0ELb1ELb0ELb1ELb0ELb0ELb0ELi2ELi4ELi4ELi4ELb0EEENS1_21CollectiveEpilogueBwdISA_SB_SD_Li256ELb0ELb0ELi2EEENS1_19SingleTileSchedulerILb0ELb0ELb0ELi128EEEEEEEEEvNT_6ParamsE$_ZZN5flash25CollectiveMainloopBwdSm80ILi2ELi2EN4cute5tupleIJNS1_1CILi128EEES4_NS3_ILi64EEEEEEN7cutlass10bfloat16_tEfNS7_4arch4Sm80ELb0ELb0ELb1ELb0ELb1ELb0ELb0ELb0ELi2ELi4ELi4ELi4ELb0EE3mmaINS_16FlashAttnBwdSm80ISB_NS_21CollectiveEpilogueBwdIS6_S8_SA_Li256ELb0ELb0ELi2EEENS_19SingleTileSchedulerILb0ELb0ELb0ELi128EEEE13SharedStorageENS1_6TensorINS1_11ArrayEngineIfLm32EEENS1_6LayoutINS2_IJNS2_IJNS3_ILi2EEESO_EEESO_NS3_ILi4EEEEEENS2_IJNS2_IJNS3_ILi1EEESO_EEESQ_NS3_ILi8EEEEEEEEEEEEbRKNSB_6ParamsERT0_S12_iNS2_IJiiiEEERT_ENKUliiE0_clEii - $_ZN7cutlass13device_kernelIN5flash19enable_sm80_to_sm89INS1_16FlashAttnBwdSm80INS1_25CollectiveMainloopBwdSm80ILi2ELi2EN4cute5tupleIJNS5_1CILi128EEES8_NS7_ILi64EEEEEENS_10bfloat16_tEfNS_4arch4Sm80ELb0ELb0ELb1ELb0ELb1ELb0ELb0ELb0ELi2ELi4ELi4ELi4ELb0EEENS1_21CollectiveEpilogueBwdISA_SB_SD_Li256ELb0ELb0ELi2EEENS1_19SingleTileSchedulerILb0ELb0ELb0ELi128EEEEEEEEEvNT_6ParamsE$_ZZN5flash25CollectiveMainloopBwdSm80ILi2ELi2EN4cute5tupleIJNS1_1CILi128EEES4_NS3_ILi64EEEEEEN7cutlass10bfloat16_tEfNS7_4arch4Sm80ELb0ELb0ELb1ELb0ELb1ELb0ELb0ELb0ELi2ELi4ELi4ELi4ELb0EE3mmaINS_16FlashAttnBwdSm80ISB_NS_21CollectiveEpilogueBwdIS6_S8_SA_Li256ELb0ELb0ELi2EEENS_19SingleTileSchedulerILb0ELb0ELb0ELi128EEEE13SharedStorageENS1_6TensorINS1_11ArrayEngineIfLm32EEENS1_6LayoutINS2_IJNS2_IJNS3_ILi2EEESO_EEESO_NS3_ILi4EEEEEENS2_IJNS2_IJNS3_ILi1EEESO_EEESQ_NS3_ILi8EEEEEEEEEEEEbRKNSB_6ParamsERT0_S12_iNS2_IJiiiEEERT_ENKUliT_E_clIZSC_ISJ_SX_EbS10_S12_S12_iS13_S15_EUlRS16_iE_EEDaiS16_)
$_ZN7cutlass13device_kernelIN5flash19enable_sm80_to_sm89INS1_16FlashAttnBwdSm80INS1_25CollectiveMainloopBwdSm80ILi2ELi2EN4cute5tupleIJNS5_1CILi128EEES8_NS7_ILi64EEEEEENS_10bfloat16_tEfNS_4arch4Sm80ELb0ELb0ELb1ELb0ELb1ELb0ELb0ELb0ELi2ELi4ELi4ELi4ELb0EEENS1_21CollectiveEpilogueBwdISA_SB_SD_Li256ELb0ELb0ELi2EEENS1_19SingleTileSchedulerILb0ELb0ELb0ELi128EEEEEEEEEvNT_6ParamsE$_ZZN5flash25CollectiveMainloopBwdSm80ILi2ELi2EN4cute5tupleIJNS1_1CILi128EEES4_NS3_ILi64EEEEEEN7cutlass10bfloat16_tEfNS7_4arch4Sm80ELb0ELb0ELb1ELb0ELb1ELb0ELb0ELb0ELi2ELi4ELi4ELi4ELb0EE3mmaINS_16FlashAttnBwdSm80ISB_NS_21CollectiveEpilogueBwdIS6_S8_SA_Li256ELb0ELb0ELi2EEENS_19SingleTileSchedulerILb0ELb0ELb0ELi128EEEE13SharedStorageENS1_6TensorINS1_11ArrayEngineIfLm32EEENS1_6LayoutINS2_IJNS2_IJNS3_ILi2EEESO_EEESO_NS3_ILi4EEEEEENS2_IJNS2_IJNS3_ILi1EEESO_EEESQ_NS3_ILi8EEEEEEEEEEEEbRKNSB_6ParamsERT0_S12_iNS2_IJiiiEEERT_ENKUliT_E_clIZSC_ISJ_SX_EbS10_S12_S12_iS13_S15_EUlRS16_iE_EEDaiS16_:
        /* <DEDUP_REMOVED lines=49> */
[----:B-1---5:R-:W-:Y:S05]  /*11750*/  CALL.REL.NOINC `($_ZN7cutlass13device_kernelIN5flash19enable_sm80_to_sm89INS1_16FlashAttnBwdSm80INS1_25CollectiveMainloopBwdSm80ILi2ELi2EN4cute5tupleIJNS5_1CILi128EEES8_NS7_ILi64EEEEEENS_10bfloat16_tEfNS_4arch4Sm80ELb0ELb0ELb1ELb0ELb1ELb0ELb0ELb0ELi2ELi4ELi4ELi4ELb0EEENS1_21CollectiveEpilogueBwdISA_SB_SD_Li256ELb0ELb0ELi2EEENS1_19SingleTileSchedulerILb0ELb0ELb0ELi128EEEEEEEEEvNT_6ParamsE$_ZN4cute8smem_ptrIPN7cutlass10bfloat16_tEECI1NS_12iter_adaptorIS3_S4_EEES3_) ;  /* 0xffff976000007944 */ /* 0x022fea0003c3ffff */
[----:B-1----:R1:W5:Y:S01]  /*11760*/  LDL.64 R2, [R1+0x758] ;  /* 0x0007580001027983 */ /* 0x0023620000100a00 */
[----:B------:R-:W-:-:S03]  /*11770*/  MOV R6, 0x11790 ;  /* 0x0001179000067802 */ /* 0x000fc60000000f00 */
[----:B-1---5:R-:W-:Y:S05]  /*11780*/  CALL.REL.NOINC `($_ZN7cutlass13device_kernelIN5flash19enable_sm80_to_sm89INS1_16FlashAttnBwdSm80INS1_25CollectiveMainloopBwdSm80ILi2ELi2EN4cute5tupleIJNS5_1CILi128EEES8_NS7_ILi64EEEEEENS_10bfloat16_tEfNS_4arch4Sm80ELb0ELb0ELb1ELb0ELb1ELb0ELb0ELb0ELi2ELi4ELi4ELi4ELb0EEENS1_21CollectiveEpilogueBwdISA_SB_SD_Li256ELb0ELb0ELi2EEENS1_19SingleTileSchedulerILb0ELb0ELb0ELi128EEEEEEEEEvNT_6ParamsE$_ZN4cute3eso3ESOILb1ELb0EJNS_14ComposedLayoutINS_7SwizzleILi3ELi3ELi3EEENS_1CILj0EEENS_6LayoutINS_5tupleIJNS8_IJNS5_ILi8EEENS5_ILi16EEEEEENS8_IJNS5_ILi64EEENS5_ILi1EEEEEEEEENS8_IJNS8_IJSC_NS5_ILi512EEEEEENS8_IJSD_NS5_ILi0EEEEEEEEEEEEENS_10ViewEngineINS_8smem_ptrIPN7cutlass10bfloat16_tEEEEEEEC2ERKSM_RKST_) ;  /* 0xffff5d1000007944 */ /* 0x022fea0003c3ffff */
[----:B-1----:R1:W5:Y:S01]  /*11790*/  LDL.64 R2, [R1+0x758] ;  /* 0x0007580001027983 */ /* 0x0023620000100a00 */
[----:B------:R-:W-:-:S03]  /*117a0*/  MOV R6, 0x117c0 ;  /* 0x000117c000067802 */ /* 0x000fc60000000f00 */
[----:B-1---5:R-:W-:Y:S05]  /*117b0*/  CALL.REL.NOINC `($_ZN7cutlass13device_kernelIN5flash19enable_sm80_to_sm89INS1_16FlashAttnBwdSm80INS1_25CollectiveMainloopBwdSm80ILi2ELi2EN4cute5tupleIJNS5_1CILi128EEES8_NS7_ILi64EEEEEENS_10bfloat16_tEfNS_4arch4Sm80ELb0ELb0ELb1ELb0ELb1ELb0ELb0ELb0ELi2ELi4ELi4ELi4ELb0EEENS1_21CollectiveEpilogueBwdISA_SB_SD_Li256ELb0ELb0ELi2EEENS1_19SingleTileSchedulerILb0ELb0ELb0ELi128EEEEEEEEEvNT_6ParamsE$_ZN4cute3eso3ESOILb1ELb0EJNS_14ComposedLayoutINS_7SwizzleILi3ELi3ELi3EEENS_1CILj0EEENS_6LayoutINS_5tupleIJNS8_IJNS8_IJNS5_ILi4EEENS5_ILi8EEEEEENS8_IJS9_NS5_ILi1EEEEEEEEENS8_IJNS8_IJNS5_ILi2EEESF_SF_EEENS8_IJSF_S9_EEEEEEEEENS8_IJNS8_IJNS8_IJSF_NS5_ILi64EEEEEENS8_IJNS5_ILi1024EEENS5_ILi0EEEEEEEEENS8_IJNS8_IJSC_NS5_ILi512EEESA_EEENS8_IJNS5_ILi4096EEENS5_ILi16EEEEEEEEEEEEEEEENS_10ViewEngineINS_8smem_ptrIPN7cutlass10bfloat16_tEEEEEEEC2ERKSY_RKS15_) ;  /* 0xffff5d8000007944 */ /* 0x022fea0003c3ffff */
[----:B------:R-:W-:Y:S01]  /*117c0*/  ULDC.64 UR4, c[0x0][0x118] ;  /* 0x0000460000047ab9 */ /* 0x000fe20000000a00 */
[----:B------:R2:W5:Y:S04]  /*117d0*/  LDL.64 R62, [R1+0x758] ;  /* 0x00075800013e7983 */ /* 0x0005680000100a00 */
[----:B-1----:R2:W5:Y:S01]  /*117e0*/  LD.E R3, [R60.64+0x8] ;  /* 0x000008043c037980 */ /* 0x002562000c101900 */
[----:B------:R-:W-:-:S02]  /*117f0*/  MOV R2, R25 ;  /* 0x0000001900027202 */ /* 0x000fc40000000f00 */
[----:B------:R-:W-:Y:S02]  /*11800*/  MOV R6, 0x11820 ;  /* 0x0001182000067802 */ /* 0x000fe40000000f00 */
[----:B--2--5:R-:W-:Y:S05]  /*11810*/  CALL.REL.NOINC `($_ZN7cutlass13device_kernelIN5flash19enable_sm80_to_sm89INS1_16FlashAttnBwdSm80INS1_25CollectiveMainloopBwdSm80ILi2ELi2EN4cute5tupleIJNS5_1CILi128EEES8_NS7_ILi64EEEEEENS_10bfloat16_tEfNS_4arch4Sm80ELb0ELb0ELb1ELb0ELb1ELb0ELb0ELb0ELi2ELi4ELi4ELi4ELb0EEENS1_21CollectiveEpilogueBwdISA_SB_SD_Li256ELb0ELb0ELi2EEENS1_19SingleTileSchedulerILb0ELb0ELb0ELi128EEEEEEEEEvNT_6ParamsE$_ZN4cute3eso3ESOILb0ELb1EJiNS_1CILi0EEEEEC2ERKiRKS3_) ;  /* 0xffff57b000007944 */ /* 0x024fea0003c3ffff */
[----:B------:R-:W2:Y:S01]  /*11820*/  LDL R8, [R1+0x758] ;  /* 0x0007580001087983 */ /* 0x000ea20000100800 */
[----:B------:R-:W-:Y:S01]  /*11830*/  ULDC.64 UR4, c[0x0][0x118] ;  /* 0x0000460000047ab9 */ /* 0x000fe20000000a00 */
[----:B------:R-:W-:Y:S01]  /*11840*/  IMAD.MOV.U32 R69, RZ, RZ, R25 ;  /* 0x000000ffff457224 */ /* 0x000fe200078e0019 */
[----:B-1----:R-:W-:Y:S01]  /*11850*/  MOV R2, R56 ;  /* 0x0000003800027202 */ /* 0x002fe20000000f00 */
[----:B--2---:R1:W-:Y:S04]  /*11860*/  STL [R1+0x11e8], R8 ;  /* 0x0011e80801007387 */ /* 0x0043e80000100800 */
[----:B------:R1:W5:Y:S01]  /*11870*/  LD.E R6, [R60.64+0x4] ;  /* 0x000004043c067980 */ /* 0x000362000c101900 */
[----:B------:R-:W-:-:S03]  /*11880*/  MOV R4, 0x118a0 ;  /* 0x000118a000047802 */ /* 0x000fc60000000f00 */
[----:B-1---5:R-:W-:Y:S05]  /*11890*/  CALL.REL.NOINC `($_ZN7cutlass13device_kernelIN5flash19enable_sm80_to_sm89INS1_16FlashAttnBwdSm80INS1_25CollectiveMainloopBwdSm80ILi2ELi2EN4cute5tupleIJNS5_1CILi128EEES8_NS7_ILi64EEEEEENS_10bfloat16_tEfNS_4arch4Sm80ELb0ELb0ELb1ELb0ELb1ELb0ELb0ELb0ELi2ELi4ELi4ELi4ELb0EEENS1_21CollectiveEpilogueBwdISA_SB_SD_Li256ELb0ELb0ELi2EEENS1_19SingleTileSchedulerILb0ELb0ELb0ELi128EEEEEEEEEvNT_6ParamsE$_ZN4cute3eso3ESOILb0ELb0EJiNS_5tupleIJiNS_1CILi0EEEEEEEEC2ERKiRKS5_) ;  /* 0xffff4e4000007944 */ /* 0x022fea0003c3ffff */
[----:B-1----:R1:W5:Y:S01]  /*118a0*/  LDL.64 R2, [R1+0x758] ;  /* 0x0007580001027983 */ /* 0x0023620000100a00 */
[----:B------:R-:W-:-:S02]  /*118b0*/  MOV R69, R25 ;  /* 0x0000001900457202 */ /* 0x000fc40000000f00 */
[----:B------:R-:W-:Y:S02]  /*118c0*/  MOV R6, 0x118e0 ;  /* 0x000118e000067802 */ /* 0x000fe40000000f00 */
[----:B-1---5:R-:W-:Y:S05]  /*118d0*/  CALL.REL.NOINC `($_ZN7cutlass13device_kernelIN5flash19enable_sm80_to_sm89INS1_16FlashAttnBwdSm80INS1_25CollectiveMainloopBwdSm80ILi2ELi2EN4cute5tupleIJNS5_1CILi128EEES8_NS7_ILi64EEEEEENS_10bfloat16_tEfNS_4arch4Sm80ELb0ELb0ELb1ELb0ELb1ELb0ELb0ELb0ELi2ELi4ELi4ELi4ELb0EEENS1_21CollectiveEpilogueBwdISA_SB_SD_Li256ELb0ELb0ELi2EEENS1_19SingleTileSchedulerILb0ELb0ELb0ELi128EEEEEEEEEvNT_6ParamsE$_ZN4cute3eso3ESOILb0ELb1EJNS_5tupleIJiNS2_IJiNS_1CILi0EEEEEEEEENS2_IJNS_10UnderscoreENS2_IJS7_S7_EEEEEEEEC2ERKS6_RKS9_) ;  /* 0xffff548000007944 */ /* 0x022fea0003c3ffff */
[----:B------:R-:W2:Y:S01]  /*118e0*/  LDL.64 R8, [R1+0x758] ;  /* 0x0007580001087983 */ /* 0x000ea20000100a00 */
[----:B-1----:R-:W-:Y:S02]  /*118f0*/  MOV R2, R59 ;  /* 0x0000003b00027202 */ /* 0x002fe40000000f00 */
[----:B------:R-:W-:Y:S01]  /*11900*/  MOV R4, 0x11940 ;  /* 0x0001194000047802 */ /* 0x000fe20000000f00 */
[----:B--2---:R1:W-:Y:S04]  /*11910*/  STL [R1+0x11ec], R8 ;  /* 0x0011ec0801007387 */ /* 0x0043e80000100800 */
[----:B------:R1:W-:Y:S02]  /*11920*/  STL [R1+0x11f0], R9 ;  /* 0x0011f00901007387 */ /* 0x0003e40000100800 */
[----:B-1----:R-:W-:Y:S05]  /*11930*/  CALL.REL.NOINC `($_ZN7cutlass13device_kernelIN5flash19enable_sm80_to_sm89INS1_16FlashAttnBwdSm80INS1_25CollectiveMainloopBwdSm80ILi2ELi2EN4cute5tupleIJNS5_1CILi128EEES8_NS7_ILi64EEEEEENS_10bfloat16_tEfNS_4arch4Sm80ELb0ELb0ELb1ELb0ELb1ELb0ELb0ELb0ELi2ELi4ELi4ELi4ELb0EEENS1_21CollectiveEpilogueBwdISA_SB_SD_Li256ELb0ELb0ELi2EEENS1_19SingleTileSchedulerILb0ELb0ELb0ELi128EEEEEEEEEvNT_6ParamsE$_ZZN4cute4diceINS_5tupleIJNS1_IJiNS1_IJiNS_1CILi0EEEEEEEEENS1_IJNS_10UnderscoreENS1_IJS6_S6_EEEEEEEEES9_EEDaRKT_RKT0_ENKUlRKT_RKT0_E_clIS5_S5_EEDaSI_SL_) ;  /* 0xffffaa2000007944 */ /* 0x002fea0003c3ffff */
[----:B------:R2:W-:Y:S01]  /*11940*/  STL.64 [R1+0x758], R2 ;  /* 0x0007580201007387 */ /* 0x0005e20000100a00 */
[----:B------:R-:W-:Y:S02]  /*11950*/  MOV R69, R25 ;  /* 0x0000001900457202 */ /* 0x000fe40000000f00 */
[----:B------:R-:W-:-:S02]  /*11960*/  MOV R8, 0x11980 ;  /* 0x0001198000087802 */ /* 0x000fc40000000f00 */
[----:B-12---:R-:W-:Y:S05]  /*11970*/  CALL.REL.NOINC `($_ZN7cutlass13device_kernelIN5flash19enable_sm80_to_sm89INS1_16FlashAttnBwdSm80INS1_25CollectiveMainloopBwdSm80ILi2ELi2EN4cute5tupleIJNS5_1CILi128EEES8_NS7_ILi64EEEEEENS_10bfloat16_tEfNS_4arch4Sm80ELb0ELb0ELb1ELb0ELb1ELb0ELb0ELb0ELi2ELi4ELi4ELi4ELb0EEENS1_21CollectiveEpilogueBwdISA_SB_SD_Li256ELb0ELb0ELi2EEENS1_19SingleTileSchedulerILb0ELb0ELb0ELi128EEEEEEEEEvNT_6ParamsE$_ZZN4cute12filter_tupleINS_5tupleIJNS1_IJiNS1_IJiNS_1CILi0EEEEEEEEENS1_IJNS_10UnderscoreENS1_IJS6_S6_EEEEEEEEES9_ZNS_4diceIS9_S9_EEDaRKT_RKT0_EUlRKT_RKT0_E_EEDaSD_SG_OT1_ENKUlDpSJ_E_clIJNS1_IJiiS3_EEENS1_IJEEEEEEDaSQ_) ;  /* 0xffff97b000007944 */ /* 0x006fea0003c3ffff */
[----:B------:R-:W-:Y:S02]  /*11980*/  MOV R92, 0x119a0 ;  /* 0x000119a0005c7802 */ /* 0x000fe40000000f00 */
[----:B-12--5:R-:W-:Y:S05]  /*11990*/  CALL.REL.NOINC `($_ZN7cutlass13device_kernelIN5flash19enable_sm80_to_sm89INS1_16FlashAttnBwdSm80INS1_25CollectiveMainloopBwdSm80ILi2ELi2EN4cute5tupleIJNS5_1CILi128EEES8_NS7_ILi64EEEEEENS_10bfloat16_tEfNS_4arch4Sm80ELb0ELb0ELb1ELb0ELb1ELb0ELb0ELb0ELi2ELi4ELi4ELi4ELb0EEENS1_21CollectiveEpilogueBwdISA_SB_SD_Li256ELb0ELb0ELi2EEENS1_19SingleTileSchedulerILb0ELb0ELb0ELi128EEEEEEEEEvNT_6ParamsE$_ZZN4cute7idx2crdINS_5tupleIJiiNS_1CILi0EEEEEENS1_IJNS1_IJNS2_ILi4EEENS2_ILi8EEEEEES5_NS2_ILi1EEEEEEEEDaRKT_RKT0_ENKUlRKT_RKT0_E_clIiS7_EEDaSI_SL_) ;  /* 0xffffd9d000007944 */ /* 0x026fea0003c3ffff */
[----:B------:R-:W-:Y:S02]  /*119a0*/  MOV R2, 0x119c0 ;  /* 0x000119c000027802 */ /* 0x000fe40000000f00 */
[----:B-1----:R-:W-:Y:S05]  /*119b0*/  CALL.REL.NOINC `($_ZN7cutlass13device_kernelIN5flash19enable_sm80_to_sm89INS1_16FlashAttnBwdSm80INS1_25CollectiveMainloopBwdSm80ILi2ELi2EN4cute5tupleIJNS5_1CILi128EEES8_NS7_ILi64EEEEEENS_10bfloat16_tEfNS_4arch4Sm80ELb0ELb0ELb1ELb0ELb1ELb0ELb0ELb0ELi2ELi4ELi4ELi4ELb0EEENS1_21CollectiveEpilogueBwdISA_SB_SD_Li256ELb0ELb0ELi2EEENS1_19SingleTileSchedulerILb0ELb0ELb0ELi128EEEEEEEEEvNT_6ParamsE$_ZZN4cute7idx2crdINS_5tupleIJiiNS_1CILi0EEEEEENS1_IJNS1_IJNS2_ILi4EEENS2_ILi8EEEEEES5_NS2_ILi1EEEEEEEEDaRKT_RKT0_ENKUlRKT_RKT0_E_clIiS5_EEDaSI_SL_) ;  /* 0xffffd98000007944 */ /* 0x002fea0003c3ffff */
[----:B------:R1:W-:Y:S01]  /*119c0*/  STL [R1+0x758], R6 ;  /* 0x0007580601007387 */ /* 0x0003e20000100800 */
[----:B------:R-:W-:-:S02]  /*119d0*/  MOV R2, R25 ;  /* 0x0000001900027202 */ /* 0x000fc40000000f00 */
[----:B------:R-:W-:Y:S02]  /*119e0*/  MOV R92, 0x11a00 ;  /* 0x00011a00005c7802 */ /* 0x000fe40000000f00 */
[----:B-1----:R-:W-:Y:S05]  /*119f0*/  CALL.REL.NOINC `($_ZN7cutlass13device_kernelIN5flash19enable_sm80_to_sm89INS1_16FlashAttnBwdSm80INS1_25CollectiveMainloopBwdSm80ILi2ELi2EN4cute5tupleIJNS5_1CILi128EEES8_NS7_ILi64EEEEEENS_10bfloat16_tEfNS_4arch4Sm80ELb0ELb0ELb1ELb0ELb1ELb0ELb0ELb0ELi2ELi4ELi4ELi4ELb0EEENS1_21CollectiveEpilogueBwdISA_SB_SD_Li256ELb0ELb0ELi2EEENS1_19SingleTileSchedulerILb0ELb0ELb0ELi128EEEEEEEEEvNT_6ParamsE$_ZZN4cute9transformINS_5tupleIJiiNS_1CILi0EEEEEENS1_IJNS1_IJNS2_ILi4EEENS2_ILi8EEEEEES5_NS2_ILi1EEEEEEZNS_7idx2crdIS4_S9_EEDaRKT_RKT0_EUlRKT_RKT0_E_EEDaSD_SG_OT1_ENKUlDpSJ_E_clIJNS1_IJiiEEEiS3_EEEDaSQ_) ;  /* 0xffffe0e000007944 */ /* 0x002fea0003c3ffff */
[----:B------:R-:W-:Y:S02]  /*11a00*/  MOV R6, 0x11a20 ;  /* 0x00011a2000067802 */ /* 0x000fe40000000f00 */
[----:B--2--5:R-:W-:Y:S05]  /*11a10*/  CALL.REL.NOINC `($_ZN7cutlass13device_kernelIN5flash19enable_sm80_to_sm89INS1_16FlashAttnBwdSm80INS1_25CollectiveMainloopBwdSm80ILi2ELi2EN4cute5tupleIJNS5_1CILi128EEES8_NS7_ILi64EEEEEENS_10bfloat16_tEfNS_4arch4Sm80ELb0ELb0ELb1ELb0ELb1ELb0ELb0ELb0ELi2ELi4ELi4ELi4ELb0EEENS1_21CollectiveEpilogueBwdISA_SB_SD_Li256ELb0ELb0ELi2EEENS1_19SingleTileSchedulerILb0ELb0ELb0ELi128EEEEEEEEEvNT_6ParamsE$_ZZN4cute13to_mixed_bitsINS_5tupleIJNS1_IJNS_1CILi4EEENS2_ILi8EEEEEES3_NS2_ILi1EEEEEENS1_IJNS1_IJNS2_ILi0EEENS2_ILi64EEEEEES8_S8_EEENS1_IJNS1_IJiiEEEiS8_EEEEEDaRKT_RKT0_RKT1_ENKUlRKT_RKT0_RKT1_E_clIS5_SA_SC_EEDaSP_SS_SV_) ;  /* 0xffffa29000007944 */ /* 0x024fea0003c3ffff */
[----:B------:R-:W-:Y:S02]  /*11a20*/  MOV R2, 0x11a40 ;  /* 0x00011a4000027802 */ /* 0x000fe40000000f00 */
[----:B------:R-:W-:Y:S05]  /*11a30*/  CALL.REL.NOINC `($_ZN7cutlass13device_kernelIN5flash19enable_sm80_to_sm89INS1_16FlashAttnBwdSm80INS1_25CollectiveMainloopBwdSm80ILi2ELi2EN4cute5tupleIJNS5_1CILi128EEES8_NS7_ILi64EEEEEENS_10bfloat16_tEfNS_4arch4Sm80ELb0ELb0ELb1ELb0ELb1ELb0ELb0ELb0ELi2ELi4ELi4ELi4ELb0EEENS1_21CollectiveEpilogueBwdISA_SB_SD_Li256ELb0ELb0ELi2EEENS1_19SingleTileSchedulerILb0ELb0ELb0ELi128EEEEEEEEEvNT_6ParamsE$_ZZN4cute13to_mixed_bitsINS_5tupleIJNS1_IJNS_1CILi4EEENS2_ILi8EEEEEES3_NS2_ILi1EEEEEENS1_IJNS1_IJNS2_ILi0EEENS2_ILi64EEEEEES8_S8_EEENS1_IJNS1_IJiiEEEiS8_EEEEEDaRKT_RKT0_RKT1_ENKUlDpRKT_E_clIJNS_9MixedBitsILj0ELj448EEENS2_ILj0EEESV_EEEDaSQ_) ;  /* 0xffffa24000007944 */ /* 0x000fea0003c3ffff */
        /* <DEDUP_REMOVED lines=21> */
[----:B-1----:R-:W-:Y:S05]  /*11b90*/  CALL.REL.NOINC `($_ZN7cutlass13device_kernelIN5flash19enable_sm80_to_sm89INS1_16FlashAttnBwdSm80INS1_25CollectiveMainloopBwdSm80ILi2ELi2EN4cute5tupleIJNS5_1CILi128EEES8_NS7_ILi64EEEEEENS_10bfloat16_tEfNS_4arch4Sm80ELb0ELb0ELb1ELb0ELb1ELb0ELb0ELb0ELi2ELi4ELi4ELi4ELb0EEENS1_21CollectiveEpilogueBwdISA_SB_SD_Li256ELb0ELb0ELi2EEENS1_19SingleTileSchedulerILb0ELb0ELb0ELi128EEEEEEEEEvNT_6ParamsE$_ZN4cute3eso3ESOILb0ELb0EJiiiEEC2ERKiS4_S4_) ;  /* 0xffff4f2000007944 */ /* 0x002fea0003c3ffff */
[----:B------:R2:W5:Y:S04]  /*11ba0*/  LDL R5, [R1+0x760] ;  /* 0x0007600001057983 */ /* 0x0005680000100800 */
[----:B-1----:R2:W5:Y:S01]  /*11bb0*/  LDL.64 R2, [R1+0x758] ;  /* 0x0007580001027983 */ /* 0x0025620000100a00 */
[----:B------:R-:W-:Y:S02]  /*11bc0*/  MOV R69, R25 ;  /* 0x0000001900457202 */ /* 0x000fe40000000f00 */
[----:B------:R-:W-:Y:S02]  /*11bd0*/  MOV R6, 0x11bf0 ;  /* 0x00011bf000067802 */ /* 0x000fe40000000f00 */
[----:B--2--5:R-:W-:Y:S05]  /*11be0*/  CALL.REL.NOINC `($_ZN7cutlass13device_kernelIN5flash19enable_sm80_to_sm89INS1_16FlashAttnBwdSm80INS1_25CollectiveMainloopBwdSm80ILi2ELi2EN4cute5tupleIJNS5_1CILi128EEES8_NS7_ILi64EEEEEENS_10bfloat16_tEfNS_4arch4Sm80ELb0ELb0ELb1ELb0ELb1ELb0ELb0ELb0ELi2ELi4ELi4ELi4ELb0EEENS1_21CollectiveEpilogueBwdISA_SB_SD_Li256ELb0ELb0ELi2EEENS1_19SingleTileSchedulerILb0ELb0ELb0ELi128EEEEEEEEEvNT_6ParamsE$_ZN4cute3eso3ESOILb1ELb0EJNS_1CILi1EEENS_5tupleIJiiiEEENS2_ILi64EEENS4_IJNS2_ILi72EEENS2_ILi144EEENS2_ILi288EEEEEENS2_ILi512EEEEEC2ERKS3_RKS5_RKS6_RKSA_RKSB_) ;  /* 0xffff5db000007944 */ /* 0x024fea0003c3ffff */
[----:B-1----:R1:W5:Y:S04]  /*11bf0*/  LDL R5, [R1+0x760] ;  /* 0x0007600001057983 */ /* 0x0023680000100800 */
[----:B------:R1:W5:Y:S01]  /*11c00*/  LDL.64 R2, [R1+0x758] ;  /* 0x0007580001027983 */ /* 0x0003620000100a00 */
[----:B------:R-:W-:-:S02]  /*11c10*/  MOV R69, R25 ;  /* 0x0000001900457202 */ /* 0x000fc40000000f00 */
[----:B------:R-:W-:Y:S02]  /*11c20*/  MOV R6, 0x11c40 ;  /* 0x00011c4000067802 */ /* 0x000fe40000000f00 */
[----:B-1---5:R-:W-:Y:S05]  /*11c30*/  CALL.REL.NOINC `($_ZN7cutlass13device_kernelIN5flash19enable_sm80_to_sm89INS1_16FlashAttnBwdSm80INS1_25CollectiveMainloopBwdSm80ILi2ELi2EN4cute5tupleIJNS5_1CILi128EEES8_NS7_ILi64EEEEEENS_10bfloat16_tEfNS_4arch4Sm80ELb0ELb0ELb1ELb0ELb1ELb0ELb0ELb0ELi2ELi4ELi4ELi4ELb0EEENS1_21CollectiveEpilogueBwdISA_SB_SD_Li256ELb0ELb0ELi2EEENS1_19SingleTileSchedulerILb0ELb0ELb0ELi128EEEEEEEEEvNT_6ParamsE$_ZN4cute5tupleIJNS0_IJNS_1CILi8EEENS0_IJNS1_ILi2EEES3_S3_EEENS1_ILi1EEES4_S5_EEENS0_IJS5_NS0_IJiiiEEENS1_ILi64EEENS0_IJNS1_ILi72EEENS1_ILi144EEENS1_ILi288EEEEEENS1_ILi512EEEEEEEEC2ERKS6_RKSE_) ;  /* 0xffff8f0000007944 */ /* 0x022fea0003c3ffff */
[----:B------:R1:W5:Y:S04]  /*11c40*/  LDL R5, [R1+0x760] ;  /* 0x0007600001057983 */ /* 0x0003680000100800 */
[----:B------:R1:W5:Y:S01]  /*11c50*/  LDL.64 R2, [R1+0x758] ;  /* 0x0007580001027983 */ /* 0x0003620000100a00 */
[----:B------:R-:W-:-:S03]  /*11c60*/  MOV R4, 0x11c80 ;  /* 0x00011c8000047802 */ /* 0x000fc60000000f00 */
[----:B-1---5:R-:W-:Y:S05]  /*11c70*/  CALL.REL.NOINC `($_ZN7cutlass13device_kernelIN5flash19enable_sm80_to_sm89INS1_16FlashAttnBwdSm80INS1_25CollectiveMainloopBwdSm80ILi2ELi2EN4cute5tupleIJNS5_1CILi128EEES8_NS7_ILi64EEEEEENS_10bfloat16_tEfNS_4arch4Sm80ELb0ELb0ELb1ELb0ELb1ELb0ELb0ELb0ELi2ELi4ELi4ELi4ELb0EEENS1_21CollectiveEpilogueBwdISA_SB_SD_Li256ELb0ELb0ELi2EEENS1_19SingleTileSchedulerILb0ELb0ELb0ELi128EEEEEEEEEvNT_6ParamsE$_ZZN4cute7flattenINS_5tupleIJNS_1CILi1EEENS1_IJiiiEEENS2_ILi64EEENS1_IJNS2_ILi72EEENS2_ILi144EEENS2_ILi288EEEEEENS2_ILi512EEEEEEEEDaRKT_ENKUlRKT_E_clIS4_EEDaSH_) ;  /* 0xffffd23000007944 */ /* 0x022fea0003c3ffff */
[----:B------:R1:W-:Y:S01]  /*11c80*/  STL.64 [R1+0x758], R2 ;  /* 0x0007580201007387 */ /* 0x0003e20000100a00 */
[----:B------:R-:W-:Y:S02]  /*11c90*/  MOV R69, R25 ;  /* 0x0000001900457202 */ /* 0x000fe40000000f00 */
[----:B------:R-:W-:Y:S01]  /*11ca0*/  MOV R4, 0x11cd0 ;  /* 0x00011cd000047802 */ /* 0x000fe20000000f00 */
[----:B------:R1:W-:Y:S04]  /*11cb0*/  STL [R1+0x760], R5 ;  /* 0x0007600501007387 */ /* 0x0003e80000100800 */
[----:B-1----:R-:W-:Y:S05]  /*11cc0*/  CALL.REL.NOINC `($_ZN7cutlass13device_kernelIN5flash19enable_sm80_to_sm89INS1_16FlashAttnBwdSm80INS1_25CollectiveMainloopBwdSm80ILi2ELi2EN4cute5tupleIJNS5_1CILi128EEES8_NS7_ILi64EEEEEENS_10bfloat16_tEfNS_4arch4Sm80ELb0ELb0ELb1ELb0ELb1ELb0ELb0ELb0ELi2ELi4ELi4ELi4ELb0EEENS1_21CollectiveEpilogueBwdISA_SB_SD_Li256ELb0ELb0ELi2EEENS1_19SingleTileSchedulerILb0ELb0ELb0ELi128EEEEEEEEEvNT_6ParamsE$_ZZN4cute12filter_tupleINS_5tupleIJNS_1CILi1EEENS1_IJiiiEEENS2_ILi64EEENS1_IJNS2_ILi72EEENS2_ILi144EEENS2_ILi288EEEEEENS2_ILi512EEEEEEZNS_7flattenISB_EEDaRKT_EUlRKT_E_EEDaSF_OT0_ENKUlDpSI_E_clIJNS1_IJS3_EEES4_NS1_IJS5_EEES9_NS1_IJSA_EEEEEEDaSM_) ;  /* 0xffff9af000007944 */ /* 0x002fea0003c3ffff */
[----:B------:R-:W-:Y:S02]  /*11cd0*/  MOV R69, R25 ;  /* 0x0000001900457202 */ /* 0x000fe40000000f00 */
[----:B------:R-:W-:-:S02]  /*11ce0*/  MOV R6, 0x11d00 ;  /* 0x00011d0000067802 */ /* 0x000fc40000000f00 */
[----:B--2--5:R-:W-:Y:S05]  /*11cf0*/  CALL.REL.NOINC `($_ZN7cutlass13device_kernelIN5flash19enable_sm80_to_sm89INS1_16FlashAttnBwdSm80INS1_25CollectiveMainloopBwdSm80ILi2ELi2EN4cute5tupleIJNS5_1CILi128EEES8_NS7_ILi64EEEEEENS_10bfloat16_tEfNS_4arch4Sm80ELb0ELb0ELb1ELb0ELb1ELb0ELb0ELb0ELi2ELi4ELi4ELi4ELb0EEENS1_21CollectiveEpilogueBwdISA_SB_SD_Li256ELb0ELb0ELi2EEENS1_19SingleTileSchedulerILb0ELb0ELb0ELi128EEEEEEEEEvNT_6ParamsE$_ZN4cute3eso3ESOILb0ELb1EJiNS_1CILi72EEENS2_ILi512EEEEEC2ERKiRKS3_RKS4_) ;  /* 0xffff544000007944 */ /* 0x024fea0003c3ffff */
[----:B-1----:R-:W2:Y:S01]  /*11d00*/  LDL R4, [R1+0x758] ;  /* 0x0007580001047983 */ /* 0x002ea20000100800 */
[----:B------:R-:W-:Y:S01]  /*11d10*/  IMAD.MOV.U32 R5, RZ, RZ, R3 ;  /* 0x000000ffff057224 */ /* 0x000fe200078e0003 */
[----:B------:R-:W-:Y:S01]  /*11d20*/  MOV R69, R25 ;  /* 0x0000001900457202 */ /* 0x000fe20000000f00 */
[----:B------:R-:W-:Y:S01]  /*11d30*/  IMAD.MOV.U32 R85, RZ, RZ, R58 ;  /* 0x000000ffff557224 */ /* 0x000fe200078e003a */
[----:B------:R-:W-:Y:S01]  /*11d40*/  MOV R6, 0x11d70 ;  /* 0x00011d7000067802 */ /* 0x000fe20000000f00 */
[----:B--2---:R1:W-:Y:S04]  /*11d50*/  STL [R1+0x790], R4 ;  /* 0x0007900401007387 */ /* 0x0043e80000100800 */
[----:B-1----:R-:W-:Y:S05]  /*11d60*/  CALL.REL.NOINC `($_ZN7cutlass13device_kernelIN5flash19enable_sm80_to_sm89INS1_16FlashAttnBwdSm80INS1_25CollectiveMainloopBwdSm80ILi2ELi2EN4cute5tupleIJNS5_1CILi128EEES8_NS7_ILi64EEEEEENS_10bfloat16_tEfNS_4arch4Sm80ELb0ELb0ELb1ELb0ELb1ELb0ELb0ELb0ELi2ELi4ELi4ELi4ELb0EEENS1_21CollectiveEpilogueBwdISA_SB_SD_Li256ELb0ELb0ELi2EEENS1_19SingleTileSchedulerILb0ELb0ELb0ELi128EEEEEEEEEvNT_6ParamsE$_ZN4cute3eso3ESOILb0ELb0EJiiNS_1CILi72EEENS2_ILi512EEEEEC2ERKiS7_RKS3_RKS4_) ;  /* 0xffff4c6000007944 */ /* 0x002fea0003c3ffff */
        /* <DEDUP_REMOVED lines=8> */
[----:B-1----:R-:W-:Y:S05]  /*11df0*/  CALL.REL.NOINC `($_ZN7cutlass13device_kernelIN5flash19enable_sm80_to_sm89INS1_16FlashAttnBwdSm80INS1_25CollectiveMainloopBwdSm80ILi2ELi2EN4cute5tupleIJNS5_1CILi128EEES8_NS7_ILi64EEEEEENS_10bfloat16_tEfNS_4arch4Sm80ELb0ELb0ELb1ELb0ELb1ELb0ELb0ELb0ELi2ELi4ELi4ELi4ELb0EEENS1_21CollectiveEpilogueBwdISA_SB_SD_Li256ELb0ELb0ELi2EEENS1_19SingleTileSchedulerILb0ELb0ELb0ELi128EEEEEEEEEvNT_6ParamsE$_ZN4cute3eso3ESOILb0ELb0EJiiiNS_1CILi72EEENS2_ILi512EEEEEC2ERKiS7_S7_RKS3_RKS4_) ;  /* 0xffff4eb000007944 */ /* 0x002fea0003c3ffff */
        /* <DEDUP_REMOVED lines=10> */
[----:B-1----:R-:W-:Y:S05]  /*11ea0*/  CALL.REL.NOINC `($_ZN7cutlass13device_kernelIN5flash19enable_sm80_to_sm89INS1_16FlashAttnBwdSm80INS1_25CollectiveMainloopBwdSm80ILi2ELi2EN4cute5tupleIJNS5_1CILi128EEES8_NS7_ILi64EEEEEENS_10bfloat16_tEfNS_4arch4Sm80ELb0ELb0ELb1ELb0ELb1ELb0ELb0ELb0ELi2ELi4ELi4ELi4ELb0EEENS1_21CollectiveEpilogueBwdISA_SB_SD_Li256ELb0ELb0ELi2EEENS1_19SingleTileSchedulerILb0ELb0ELb0ELi128EEEEEEEEEvNT_6ParamsE$_ZN4cute3eso3ESOILb1ELb0EJNS_1CILi1EEEiiiNS2_ILi72EEENS2_ILi512EEEEEC2ERKS3_RKiSA_SA_RKS4_RKS5_) ;  /* 0xffff5d0000007944 */ /* 0x002fea0003c3ffff */
[----:B-1----:R1:W5:Y:S04]  /*11eb0*/  LDL R5, [R1+0x778] ;  /* 0x0007780001057983 */ /* 0x0023680000100800 */
[----:B------:R1:W5:Y:S01]  /*11ec0*/  LDL.64 R2, [R1+0x770] ;  /* 0x0007700001027983 */ /* 0x0003620000100a00 */
[----:B------:R-:W-:-:S02]  /*11ed0*/  MOV R4, R24 ;  /* 0x0000001800047202 */ /* 0x000fc40000000f00 */
[----:B------:R-:W-:Y:S02]  /*11ee0*/  MOV R6, 0x11f00 ;  /* 0x00011f0000067802 */ /* 0x000fe40000000f00 */
[----:B-1---5:R-:W-:Y:S05]  /*11ef0*/  CALL.REL.NOINC `($_ZN7cutlass13device_kernelIN5flash19enable_sm80_to_sm89INS1_16FlashAttnBwdSm80INS1_25CollectiveMainloopBwdSm80ILi2ELi2EN4cute5tupleIJNS5_1CILi128EEES8_NS7_ILi64EEEEEENS_10bfloat16_tEfNS_4arch4Sm80ELb0ELb0ELb1ELb0ELb1ELb0ELb0ELb0ELi2ELi4ELi4ELi4ELb0EEENS1_21CollectiveEpilogueBwdISA_SB_SD_Li256ELb0ELb0ELi2EEENS1_19SingleTileSchedulerILb0ELb0ELb0ELi128EEEEEEEEEvNT_6ParamsE$_ZN4cute5tupleIJNS0_IJNS_1CILi8EEENS1_ILi2EEES3_S3_S2_S3_EEENS0_IJNS1_ILi1EEEiiiNS1_ILi72EEENS1_ILi512EEEEEEEEC2ERKS4_RKS8_) ;  /* 0xffff8c9000007944 */ /* 0x022fea0003c3ffff */
        /* <DEDUP_REMOVED lines=11> */
[----:B-1----:R-:W-:Y:S05]  /*11fb0*/  CALL.REL.NOINC `($_ZN7cutlass13device_kernelIN5flash19enable_sm80_to_sm89INS1_16FlashAttnBwdSm80INS1_25CollectiveMainloopBwdSm80ILi2ELi2EN4cute5tupleIJNS5_1CILi128EEES8_NS7_ILi64EEEEEENS_10bfloat16_tEfNS_4arch4Sm80ELb0ELb0ELb1ELb0ELb1ELb0ELb0ELb0ELi2ELi4ELi4ELi4ELb0EEENS1_21CollectiveEpilogueBwdISA_SB_SD_Li256ELb0ELb0ELi2EEENS1_19SingleTileSchedulerILb0ELb0ELb0ELi128EEEEEEEEEvNT_6ParamsE$_ZZN4cute6detail16composition_implINS_5tupleIJNS_1CILi8EEENS3_ILi2EEES5_S5_S4_S5_EEENS2_IJNS3_ILi1EEEiiiNS3_ILi72EEENS3_ILi512EEEEEENS2_IJNS2_IJS5_S5_S5_EEES5_NS3_ILi4EEEEEENS2_IJNS2_IJS7_S9_S4_EEENS3_ILi4096EEENS3_ILi16EEEEEEEEDaRKT_RKT0_RKT1_RKT2_ENKUlRKT_RKT0_E_clISB_SE_EEDaSW_SZ_) ;  /* 0xffffb8d000007944 */ /* 0x002fea0003c3ffff */
[----:B------:R-:W-:Y:S01]  /*11fc0*/  IMAD.MOV.U32 R4, RZ, RZ, R52 ;  /* 0x000000ffff047224 */ /* 0x000fe200078e0034 */
[----:B------:R-:W-:Y:S01]  /*11fd0*/  MOV R68, R14 ;  /* 0x0000000e00447202 */ /* 0x000fe20000000f00 */
[----:B------:R-:W-:Y:S01]  /*11fe0*/  IMAD.MOV.U32 R5, RZ, RZ, R15 ;  /* 0x000000ffff057224 */ /* 0x000fe200078e000f */
[----:B------:R-:W-:Y:S02]  /*11ff0*/  MOV R3, R7 ;  /* 0x0000000700037202 */ /* 0x000fe40000000f00 */
[----:B------:R-:W-:Y:S02]  /*12000*/  MOV R72, 0x12020 ;  /* 0x0001202000487802 */ /* 0x000fe40000000f00 */
[----:B-1---5:R-:W-:Y:S05]  /*12010*/  CALL.REL.NOINC `($_ZN7cutlass13device_kernelIN5flash19enable_sm80_to_sm89INS1_16FlashAttnBwdSm80INS1_25CollectiveMainloopBwdSm80ILi2ELi2EN4cute5tupleIJNS5_1CILi128EEES8_NS7_ILi64EEEEEENS_10bfloat16_tEfNS_4arch4Sm80ELb0ELb0ELb1ELb0ELb1ELb0ELb0ELb0ELi2ELi4ELi4ELi4ELb0EEENS1_21CollectiveEpilogueBwdISA_SB_SD_Li256ELb0ELb0ELi2EEENS1_19SingleTileSchedulerILb0ELb0ELb0ELi128EEEEEEEEEvNT_6ParamsE$_ZZN4cute6detail16composition_implINS_5tupleIJNS_1CILi8EEENS3_ILi2EEES5_S5_S4_S5_EEENS2_IJNS3_ILi1EEEiiiNS3_ILi72EEENS3_ILi512EEEEEENS2_IJNS2_IJS5_S5_S5_EEES5_NS3_ILi4EEEEEENS2_IJNS2_IJS7_S9_S4_EEENS3_ILi4096EEENS3_ILi16EEEEEEEEDaRKT_RKT0_RKT1_RKT2_ENKUlRKT_RKT0_E_clISC_SG_EEDaSW_SZ_) ;  /* 0xffffb98000007944 */ /* 0x022fea0003c3ffff */
[----:B-----5:R2:W-:Y:S01]  /*12020*/  STL.64 [R1+0x770], R2 ;  /* 0x0007700201007387 */ /* 0x0205e20000100a00 */
[----:B------:R-:W-:-:S03]  /*12030*/  MOV R4, 0x12050 ;  /* 0x0001205000047802 */ /* 0x000fc60000000f00 */
[----:B-12---:R-:W-:Y:S05]  /*12040*/  CALL.REL.NOINC `($_ZN7cutlass13device_kernelIN5flash19enable_sm80_to_sm89INS1_16FlashAttnBwdSm80INS1_25CollectiveMainloopBwdSm80ILi2ELi2EN4cute5tupleIJNS5_1CILi128EEES8_NS7_ILi64EEEEEENS_10bfloat16_tEfNS_4arch4Sm80ELb0ELb0ELb1ELb0ELb1ELb0ELb0ELb0ELi2ELi4ELi4ELi4ELb0EEENS1_21CollectiveEpilogueBwdISA_SB_SD_Li256ELb0ELb0ELi2EEENS1_19SingleTileSchedulerILb0ELb0ELb0ELi128EEEEEEEEEvNT_6ParamsE$_ZN4cute3eso3ESOILb0ELb0EJNS_5tupleIJNS_1CILi1EEENS3_ILi512EEEiEEENS3_ILi4096EEENS2_IJiiEEEEEC2ERKS6_RKS7_RKS8_) ;  /* 0xffff3a6000007944 */ /* 0x006fea0003c3ffff */
[----:B------:R2:W5:Y:S04]  /*12050*/  LDL R5, [R1+0x760] ;  /* 0x0007600001057983 */ /* 0x0005680000100800 */
[----:B-1----:R2:W5:Y:S01]  /*12060*/  LDL.64 R2, [R1+0x758] ;  /* 0x0007580001027983 */ /* 0x0025620000100a00 */
[----:B------:R-:W-:-:S03]  /*12070*/  MOV R6, 0x12090 ;  /* 0x0001209000067802 */ /* 0x000fc60000000f00 */
[----:B--2--5:R-:W-:Y:S05]  /*12080*/  CALL.REL.NOINC `($_ZN7cutlass13device_kernelIN5flash19enable_sm80_to_sm89INS1_16FlashAttnBwdSm80INS1_25CollectiveMainloopBwdSm80ILi2ELi2EN4cute5tupleIJNS5_1CILi128EEES8_NS7_ILi64EEEEEENS_10bfloat16_tEfNS_4arch4Sm80ELb0ELb0ELb1ELb0ELb1ELb0ELb0ELb0ELi2ELi4ELi4ELi4ELb0EEENS1_21CollectiveEpilogueBwdISA_SB_SD_Li256ELb0ELb0ELi2EEENS1_19SingleTileSchedulerILb0ELb0ELb0ELi128EEEEEEEEEvNT_6ParamsE$_ZN4cute5tupleIJNS0_IJNS0_IJNS_1CILi2EEES2_S2_EEES2_NS0_IJS2_S2_EEEEEENS0_IJNS0_IJNS1_ILi1EEENS1_ILi512EEEiEEENS1_ILi4096EEENS0_IJiiEEEEEEEEC2ERKS5_RKSB_) ;  /* 0xffff85c000007944 */ /* 0x024fea0003c3ffff */
[----:B------:R1:W5:Y:S04]  /*12090*/  LDL R4, [R1+0x760] ;  /* 0x0007600001047983 */ /* 0x0003680000100800 */
[----:B------:R1:W5:Y:S01]  /*120a0*/  LDL.64 R2, [R1+0x758] ;  /* 0x0007580001027983 */ /* 0x0003620000100a00 */
[----:B------:R-:W-:Y:S01]  /*120b0*/  LEA.HI R66, R66, R66, RZ, 0x1d ;  /* 0x0000004242427211 */ /* 0x000fe200078fe8ff */
[----:B------:R-:W-:Y:S01]  /*120c0*/  IMAD.MOV.U32 R5, RZ, RZ, R53 ;  /* 0x000000ffff057224 */ /* 0x000fe200078e0035 */
[----:B------:R-:W-:-:S03]  /*120d0*/  MOV R6, 0x12110 ;  /* 0x0001211000067802 */ /* 0x000fc60000000f00 */
[----:B------:R-:W-:-:S05]  /*120e0*/  IMAD.U32 R66, R11, 0x2, R66 ;  /* 0x000000020b427824 */ /* 0x000fca00078e0042 */
[----:B------:R1:W-:Y:S02]  /*120f0*/  STL [R1+0x11e4], R66 ;  /* 0x0011e44201007387 */ /* 0x0003e40000100800 */
[----:B-1---5:R-:W-:Y:S05]  /*12100*/  CALL.REL.NOINC `($_ZN7cutlass13device_kernelIN5flash19enable_sm80_to_sm89INS1_16FlashAttnBwdSm80INS1_25CollectiveMainloopBwdSm80ILi2ELi2EN4cute5tupleIJNS5_1CILi128EEES8_NS7_ILi64EEEEEENS_10bfloat16_tEfNS_4arch4Sm80ELb0ELb0ELb1ELb0ELb1ELb0ELb0ELb0ELi2ELi4ELi4ELi4ELb0EEENS1_21CollectiveEpilogueBwdISA_SB_SD_Li256ELb0ELb0ELi2EEENS1_19SingleTileSchedulerILb0ELb0ELb0ELi128EEEEEEEEEvNT_6ParamsE$_ZN4cute3eso3ESOILb0ELb0EJNS_6LayoutINS_5tupleIJNS3_IJNS_1CILi2EEES5_S5_EEES5_NS3_IJS5_S5_EEEEEENS3_IJNS3_IJNS4_ILi1EEENS4_ILi512EEEiEEENS4_ILi4096EEENS3_IJiiEEEEEEEEjEEC2ERKSF_RKj) ;  /* 0xffff40e000007944 */ /* 0x022fea0003c3ffff */
[----:B------:R-:W2:Y:S04]  /*12110*/  LDL.64 R66, [R1+0x760] ;  /* 0x0007600001427983 */ /* 0x000ea80000100a00 */
[----:B-1----:R1:W5:Y:S01]  /*12120*/  LDL.64 R4, [R1+0x758] ;  /* 0x0007580001047983 */ /* 0x0023620000100a00 */
[----:B------:R-:W-:Y:S02]  /*12130*/  MOV R9, R25 ;  /* 0x0000001900097202 */ /* 0x000fe40000000f00 */
[----:B------:R-:W-:Y:S01]  /*12140*/  MOV R8, 0x12170 ;  /* 0x0001217000087802 */ /* 0x000fe20000000f00 */
[----:B--2---:R-:W-:-:S04]  /*12150*/  IMAD.WIDE.U32 R2, R67, 0x2, R62 ;  /* 0x0000000243027825 */ /* 0x004fc800078e003e */
[----:B-1---5:R-:W-:Y:S05]  /*12160*/  CALL.REL.NOINC `($_ZN7cutlass13device_kernelIN5flash19enable_sm80_to_sm89INS1_16FlashAttnBwdSm80INS1_25CollectiveMainloopBwdSm80ILi2ELi2EN4cute5tupleIJNS5_1CILi128EEES8_NS7_ILi64EEEEEENS_10bfloat16_tEfNS_4arch4Sm80ELb0ELb0ELb1ELb0ELb1ELb0ELb0ELb0ELi2ELi4ELi4ELi4ELb0EEENS1_21CollectiveEpilogueBwdISA_SB_SD_Li256ELb0ELb0ELi2EEENS1_19SingleTileSchedulerILb0ELb0ELb0ELi128EEEEEEEEEvNT_6ParamsE$_ZN4cute8smem_ptrIPN7cutlass10bfloat16_tEECI1NS_12iter_adaptorIS3_S4_EEES3_) ;  /* 0xffff8d5000007944 */ /* 0x022fea0003c3ffff */
[----:B------:R-:W2:Y:S01]  /*12170*/  LDL.64 R8, [R1+0x758] ;  /* 0x0007580001087983 */ /* 0x000ea20000100a00 */
[----:B------:R-:W-:Y:S01]  /*12180*/  IMAD.MOV.U32 R62, RZ, RZ, R66 ;  /* 0x000000ffff3e7224 */ /* 0x000fe200078e0042 */
[----:B-1----:R-:W-:Y:S01]  /*12190*/  MOV R2, R4 ;  /* 0x0000000400027202 */ /* 0x002fe20000000f00 */
[----:B------:R-:W-:Y:S01]  /*121a0*/  IMAD.MOV.U32 R3, RZ, RZ, R5 ;  /* 0x000000ffff037224 */ /* 0x000fe200078e0005 */
[----:B------:R-:W-:Y:S01]  /*121b0*/  MOV R6, 0x121e0 ;  /* 0x000121e000067802 */ /* 0x000fe20000000f00 */
[----:B--2---:R1:W-:Y:S04]  /*121c0*/  STL.64 [R1+0x770], R8 ;  /* 0x0007700801007387 */ /* 0x0043e80000100a00 */
[----:B-1----:R-:W-:Y:S05]  /*121d0*/  CALL.REL.NOINC `($_ZN7cutlass13device_kernelIN5flash19enable_sm80_to_sm89INS1_16FlashAttnBwdSm80INS1_25CollectiveMainloopBwdSm80ILi2ELi2EN4cute5tupleIJNS5_1CILi128EEES8_NS7_ILi64EEEEEENS_10bfloat16_tEfNS_4arch4Sm80ELb0ELb0ELb1ELb0ELb1ELb0ELb0ELb0ELi2ELi4ELi4ELi4ELb0EEENS1_21CollectiveEpilogueBwdISA_SB_SD_Li256ELb0ELb0ELi2EEENS1_19SingleTileSchedulerILb0ELb0ELb0ELi128EEEEEEEEEvNT_6ParamsE$_ZN4cute3eso3ESOILb0ELb0EJNS_6LayoutINS_5tupleIJNS3_IJNS_1CILi2EEES5_S5_EEES5_NS3_IJS5_S5_EEEEEENS3_IJNS3_IJNS4_ILi1EEENS4_ILi512EEEiEEENS4_ILi4096EEENS3_IJiiEEEEEEEENS_10ViewEngineINS_8smem_ptrIPN7cutlass10bfloat16_tEEEEEEEC2ERKSF_RKSM_) ;  /* 0xffff3f8000007944 */ /* 0x002fea0003c3ffff */
[----:B-1----:R1:W5:Y:S04]  /*121e0*/  LDL R5, [R1+0x75c] ;  /* 0x00075c0001057983 */ /* 0x0023680000100800 */
[----:B------:R1:W5:Y:S01]  /*121f0*/  LDL R3, [R1+0x760] ;  /* 0x0007600001037983 */ /* 0x0003620000100800 */
[----:B------:R-:W-:-:S03]  /*12200*/  MOV R4, 0x12220 ;  /* 0x0001222000047802 */ /* 0x000fc60000000f00 */
[----:B-1---5:R-:W-:Y:S05]  /*12210*/  CALL.REL.NOINC `($_ZN7cutlass13device_kernelIN5flash19enable_sm80_to_sm89INS1_16FlashAttnBwdSm80INS1_25CollectiveMainloopBwdSm80ILi2ELi2EN4cute5tupleIJNS5_1CILi128EEES8_NS7_ILi64EEEEEENS_10bfloat16_tEfNS_4arch4Sm80ELb0ELb0ELb1ELb0ELb1ELb0ELb0ELb0ELi2ELi4ELi4ELi4ELb0EEENS1_21CollectiveEpilogueBwdISA_SB_SD_Li256ELb0ELb0ELi2EEENS1_19SingleTileSchedulerILb0ELb0ELb0ELi128EEEEEEEEEvNT_6ParamsE$_ZZN4cute4takeILi1ELi3ENS_5tupleIJNS1_IJNS_1CILi1EEENS2_ILi512EEEiEEENS2_ILi4096EEENS1_IJiiEEEEEEEEDaRKT1_ENKUlDpRKT_E_clIJS6_S7_EEEDaSF_) ;  /* 0xffffa31000007944 */ /* 0x022fea0003c3ffff */
[----:B------:R-:W-:Y:S02]  /*12220*/  MOV R4, 0x12240 ;  /* 0x0001224000047802 */ /* 0x000fe40000000f00 */
[----:B-1---5:R-:W-:Y:S05]  /*12230*/  CALL.REL.NOINC `($_ZN7cutlass13device_kernelIN5flash19enable_sm80_to_sm89INS1_16FlashAttnBwdSm80INS1_25CollectiveMainloopBwdSm80ILi2ELi2EN4cute5tupleIJNS5_1CILi128EEES8_NS7_ILi64EEEEEENS_10bfloat16_tEfNS_4arch4Sm80ELb0ELb0ELb1ELb0ELb1ELb0ELb0ELb0ELi2ELi4ELi4ELi4ELb0EEENS1_21CollectiveEpilogueBwdISA_SB_SD_Li256ELb0ELb0ELi2EEENS1_19SingleTileSchedulerILb0ELb0ELb0ELi128EEEEEEEEEvNT_6ParamsE$_ZZN4cute16flatten_to_tupleINS_5tupleIJNS_1CILi4096EEENS1_IJiiEEEEEEEEDaRKT_ENKUlRKT_E_clIS4_EEDaSB_) ;  /* 0xffffa04000007944 */ /* 0x022fea0003c3ffff */
[----:B------:R1:W-:Y:S01]  /*12240*/  STL.64 [R1+0x758], R2 ;  /* 0x0007580201007387 */ /* 0x0003e20000100a00 */
[----:B------:R-:W-:-:S02]  /*12250*/  MOV R68, R25 ;  /* 0x0000001900447202 */ /* 0x000fc40000000f00 */
[----:B------:R-:W-:Y:S02]  /*12260*/  MOV R4, 0x12280 ;  /* 0x0001228000047802 */ /* 0x000fe40000000f00 */
[----:B-1----:R-:W-:Y:S05]  /*12270*/  CALL.REL.NOINC `($_ZN7cutlass13device_kernelIN5flash19enable_sm80_to_sm89INS1_16FlashAttnBwdSm80INS1_25CollectiveMainloopBwdSm80ILi2ELi2EN4cute5tupleIJNS5_1CILi128EEES8_NS7_ILi64EEEEEENS_10bfloat16_tEfNS_4arch4Sm80ELb0ELb0ELb1ELb0ELb1ELb0ELb0ELb0ELi2ELi4ELi4ELi4ELb0EEENS1_21CollectiveEpilogueBwdISA_SB_SD_Li256ELb0ELb0ELi2EEENS1_19SingleTileSchedulerILb0ELb0ELb0ELi128EEEEEEEEEvNT_6ParamsE$_ZZN4cute12filter_tupleINS_5tupleIJNS_1CILi4096EEENS1_IJiiEEEEEEZNS_16flatten_to_tupleIS5_EEDaRKT_EUlRKT_E_EEDaS9_OT0_ENKUlDpSC_E_clIJNS1_IJS3_EEES4_EEEDaSG_) ;  /* 0xffff96a000007944 */ /* 0x002fea0003c3ffff */
        /* <DEDUP_REMOVED lines=14> */
[----:B--2--5:R-:W-:Y:S05]  /*12360*/  CALL.REL.NOINC `($_ZN7cutlass13device_kernelIN5flash19enable_sm80_to_sm89INS1_16FlashAttnBwdSm80INS1_25CollectiveMainloopBwdSm80ILi2ELi2EN4cute5tupleIJNS5_1CILi128EEES8_NS7_ILi64EEEEEENS_10bfloat16_tEfNS_4arch4Sm80ELb0ELb0ELb1ELb0ELb1ELb0ELb0ELb0ELi2ELi4ELi4ELi4ELb0EEENS1_21CollectiveEpilogueBwdISA_SB_SD_Li256ELb0ELb0ELi2EEENS1_19SingleTileSchedulerILb0ELb0ELb0ELi128EEEEEEEEEvNT_6ParamsE$_ZN4cute3eso3ESOILb1ELb0EJNS_14ComposedLayoutINS_7SwizzleILi3ELi3ELi3EEENS_1CILi0EEENS_6LayoutINS_5tupleIJNS8_IJNS8_IJNS5_ILi4EEENS5_ILi8EEEEEENS8_IJNS5_ILi2EEENS5_ILi1EEEEEEEEENS8_IJNS8_IJSC_SC_EEENS8_IJSA_S9_EEEEEEEEENS8_IJNS8_IJNS8_IJSC_NS5_ILi64EEEEEENS8_IJNS5_ILi512EEES6_EEEEEENS8_IJNS8_IJSD_SA_EEENS8_IJNS5_ILi1024EEENS5_ILi16EEEEEEEEEEEEEEEENS_10ViewEngineINS_8smem_ptrIPN7cutlass10bfloat16_tEEEEEEEC2ERKSW_RKS13_) ;  /* 0xffff4fa000007944 */ /* 0x024fea0003c3ffff */
        /* <DEDUP_REMOVED lines=8> */
[----:B-1----:R-:W-:Y:S01]  /*123f0*/  IMAD.MOV.U32 R2, RZ, RZ, R58 ;  /* 0x000000ffff027224 */ /* 0x002fe200078e003a */
[----:B------:R-:W-:Y:S01]  /*12400*/  MOV R69, R25 ;  /* 0x0000001900457202 */ /* 0x000fe20000000f00 */
        /* <DEDUP_REMOVED lines=19> */
[----:B-12--5:R-:W-:Y:S05]  /*12540*/  CALL.REL.NOINC `($_ZN7cutlass13device_kernelIN5flash19enable_sm80_to_sm89INS1_16FlashAttnBwdSm80INS1_25CollectiveMainloopBwdSm80ILi2ELi2EN4cute5tupleIJNS5_1CILi128EEES8_NS7_ILi64EEEEEENS_10bfloat16_tEfNS_4arch4Sm80ELb0ELb0ELb1ELb0ELb1ELb0ELb0ELb0ELi2ELi4ELi4ELi4ELb0EEENS1_21CollectiveEpilogueBwdISA_SB_SD_Li256ELb0ELb0ELi2EEENS1_19SingleTileSchedulerILb0ELb0ELb0ELi128EEEEEEEEEvNT_6ParamsE$_ZZN4cute7idx2crdINS_5tupleIJiiNS_1CILi0EEEEEENS1_IJNS1_IJNS2_ILi4EEENS2_ILi8EEEEEENS2_ILi2EEENS2_ILi1EEEEEEEEDaRKT_RKT0_ENKUlRKT_RKT0_E_clIiS7_EEDaSJ_SM_) ;  /* 0xffffc99000007944 */ /* 0x026fea0003c3ffff */
[----:B------:R-:W-:Y:S02]  /*12550*/  MOV R2, 0x12570 ;  /* 0x0001257000027802 */ /* 0x000fe40000000f00 */
[----:B-1----:R-:W-:Y:S05]  /*12560*/  CALL.REL.NOINC `($_ZN7cutlass13device_kernelIN5flash19enable_sm80_to_sm89INS1_16FlashAttnBwdSm80INS1_25CollectiveMainloopBwdSm80ILi2ELi2EN4cute5tupleIJNS5_1CILi128EEES8_NS7_ILi64EEEEEENS_10bfloat16_tEfNS_4arch4Sm80ELb0ELb0ELb1ELb0ELb1ELb0ELb0ELb0ELi2ELi4ELi4ELi4ELb0EEENS1_21CollectiveEpilogueBwdISA_SB_SD_Li256ELb0ELb0ELi2EEENS1_19SingleTileSchedulerILb0ELb0ELb0ELi128EEEEEEEEEvNT_6ParamsE$_ZZN4cute7idx2crdINS_5tupleIJiiNS_1CILi0EEEEEENS1_IJNS1_IJNS2_ILi4EEENS2_ILi8EEEEEENS2_ILi2EEENS2_ILi1EEEEEEEEDaRKT_RKT0_ENKUlRKT_RKT0_E_clIiS8_EEDaSJ_SM_) ;  /* 0xffffcda000007944 */ /* 0x002fea0003c3ffff */
[----:B------:R1:W-:Y:S01]  /*12570*/  STL [R1+0x758], R6 ;  /* 0x0007580601007387 */ /* 0x0003e20000100800 */
[----:B------:R-:W-:-:S02]  /*12580*/  MOV R2, R25 ;  /* 0x0000001900027202 */ /* 0x000fc40000000f00 */
[----:B------:R-:W-:Y:S02]  /*12590*/  MOV R86, 0x125b0 ;  /* 0x000125b000567802 */ /* 0x000fe40000000f00 */
[----:B-1----:R-:W-:Y:S05]  /*125a0*/  CALL.REL.NOINC `($_ZN7cutlass13device_kernelIN5flash19enable_sm80_to_sm89INS1_16FlashAttnBwdSm80INS1_25CollectiveMainloopBwdSm80ILi2ELi2EN4cute5tupleIJNS5_1CILi128EEES8_NS7_ILi64EEEEEENS_10bfloat16_tEfNS_4arch4Sm80ELb0ELb0ELb1ELb0ELb1ELb0ELb0ELb0ELi2ELi4ELi4ELi4ELb0EEENS1_21CollectiveEpilogueBwdISA_SB_SD_Li256ELb0ELb0ELi2EEENS1_19SingleTileSchedulerILb0ELb0ELb0ELi128EEEEEEEEEvNT_6ParamsE$_ZZN4cute9transformINS_5tupleIJiiNS_1CILi0EEEEEENS1_IJNS1_IJNS2_ILi4EEENS2_ILi8EEEEEENS2_ILi2EEENS2_ILi1EEEEEEZNS_7idx2crdIS4_SA_EEDaRKT_RKT0_EUlRKT_RKT0_E_EEDaSE_SH_OT1_ENKUlDpSK_E_clIJNS1_IJiiEEEiS3_EEEDaSR_) ;  /* 0xffffd4a000007944 */ /* 0x002fea0003c3ffff */
[----:B------:R-:W-:Y:S02]  /*125b0*/  MOV R6, 0x125d0 ;  /* 0x000125d000067802 */ /* 0x000fe40000000f00 */
[----:B--2--5:R-:W-:Y:S05]  /*125c0*/  CALL.REL.NOINC `($_ZN7cutlass13device_kernelIN5flash19enable_sm80_to_sm89INS1_16FlashAttnBwdSm80INS1_25CollectiveMainloopBwdSm80ILi2ELi2EN4cute5tupleIJNS5_1CILi128EEES8_NS7_ILi64EEEEEENS_10bfloat16_tEfNS_4arch4Sm80ELb0ELb0ELb1ELb0ELb1ELb0ELb0ELb0ELi2ELi4ELi4ELi4ELb0EEENS1_21CollectiveEpilogueBwdISA_SB_SD_Li256ELb0ELb0ELi2EEENS1_19SingleTileSchedulerILb0ELb0ELb0ELi128EEEEEEEEEvNT_6ParamsE$_ZZN4cute13to_mixed_bitsINS_5tupleIJNS1_IJNS_1CILi4EEENS2_ILi8EEEEEENS2_ILi2EEENS2_ILi1EEEEEENS1_IJNS1_IJNS2_ILi0EEENS2_ILi64EEEEEES9_S9_EEENS1_IJNS1_IJiiEEEiS9_EEEEEDaRKT_RKT0_RKT1_ENKUlRKT_RKT0_RKT1_E_clIS5_SB_SD_EEDaSQ_ST_SW_) ;  /* 0xffff952000007944 */ /* 0x024fea0003c3ffff */
[----:B------:R-:W-:Y:S02]  /*125d0*/  MOV R6, 0x125f0 ;  /* 0x000125f000067802 */ /* 0x000fe40000000f00 */
[----:B------:R-:W-:Y:S05]  /*125e0*/  CALL.REL.NOINC `($_ZN7cutlass13device_kernelIN5flash19enable_sm80_to_sm89INS1_16FlashAttnBwdSm80INS1_25CollectiveMainloopBwdSm80ILi2ELi2EN4cute5tupleIJNS5_1CILi128EEES8_NS7_ILi64EEEEEENS_10bfloat16_tEfNS_4arch4Sm80ELb0ELb0ELb1ELb0ELb1ELb0ELb0ELb0ELi2ELi4ELi4ELi4ELb0EEENS1_21CollectiveEpilogueBwdISA_SB_SD_Li256ELb0ELb0ELi2EEENS1_19SingleTileSchedulerILb0ELb0ELb0ELi128EEEEEEEEEvNT_6ParamsE$_ZZN4cute13to_mixed_bitsINS_5tupleIJNS1_IJNS_1CILi4EEENS2_ILi8EEEEEENS2_ILi2EEENS2_ILi1EEEEEENS1_IJNS1_IJNS2_ILi0EEENS2_ILi64EEEEEES9_S9_EEENS1_IJNS1_IJiiEEEiS9_EEEEEDaRKT_RKT0_RKT1_ENKUlDpRKT_E_clIJNS_9MixedBitsILj0ELj448EEENS2_ILj0EEESW_EEEDaSR_) ;  /* 0xffff94c000007944 */ /* 0x000fea0003c3ffff */
        /* <DEDUP_REMOVED lines=52> */
[----:B------:R-:W-:Y:S01]  /*12930*/  IMAD.MOV.U32 R8, RZ, RZ, R2 ;  /* 0x000000ffff087224 */ /* 0x000fe200078e0002 */
[----:B------:R-:W-:Y:S01]  /*12940*/  MOV R2, R24 ;  /* 0x0000001800027202 */ /* 0x000fe20000000f00 */
[----:B------:R-:W-:Y:S01]  /*12950*/  IMAD.MOV.U32 R10, RZ, RZ, R57 ;  /* 0x000000ffff0a7224 */ /* 0x000fe200078e0039 */
[----:B------:R-:W-:-:S02]  /*12960*/  MOV R9, R54 ;  /* 0x0000003600097202 */ /* 0x000fc40000000f00 */
[----:B------:R-:W-:Y:S01]  /*12970*/  MOV R6, 0x129a0 ;  /* 0x000129a000067802 */ /* 0x000fe20000000f00 */
[----:B--2---:R1:W-:Y:S04]  /*12980*/  STL.64 [R1+0x788], R4 ;  /* 0x0007880401007387 */ /* 0x0043e80000100a00 */
[----:B-1----:R-:W-:Y:S05]  /*12990*/  CALL.REL.NOINC `($_ZN7cutlass13device_kernelIN5flash19enable_sm80_to_sm89INS1_16FlashAttnBwdSm80INS1_25CollectiveMainloopBwdSm80ILi2ELi2EN4cute5tupleIJNS5_1CILi128EEES8_NS7_ILi64EEEEEENS_10bfloat16_tEfNS_4arch4Sm80ELb0ELb0ELb1ELb0ELb1ELb0ELb0ELb0ELi2ELi4ELi4ELi4ELb0EEENS1_21CollectiveEpilogueBwdISA_SB_SD_Li256ELb0ELb0ELi2EEENS1_19SingleTileSchedulerILb0ELb0ELb0ELi128EEEEEEEEEvNT_6ParamsE$_ZN4cute3eso3ESOILb0ELb0EJiiiNS_1CILi72EEENS2_ILi512EEEEEC2ERKiS7_S7_RKS3_RKS4_) ;  /* 0xffff431000007944 */ /* 0x002fea0003c3ffff */
        /* <DEDUP_REMOVED lines=22> */
[----:B-1----:R-:W-:Y:S05]  /*12b00*/  CALL.REL.NOINC `($_ZN7cutlass13device_kernelIN5flash19enable_sm80_to_sm89INS1_16FlashAttnBwdSm80INS1_25CollectiveMainloopBwdSm80ILi2ELi2EN4cute5tupleIJNS5_1CILi128EEES8_NS7_ILi64EEEEEENS_10bfloat16_tEfNS_4arch4Sm80ELb0ELb0ELb1ELb0ELb1ELb0ELb0ELb0ELi2ELi4ELi4ELi4ELb0EEENS1_21CollectiveEpilogueBwdISA_SB_SD_Li256ELb0ELb0ELi2EEENS1_19SingleTileSchedulerILb0ELb0ELb0ELi128EEEEEEEEEvNT_6ParamsE$_ZZN4cute6detail16composition_implINS_5tupleIJNS_1CILi8EEENS3_ILi2EEES5_S5_S4_S5_EEENS2_IJNS3_ILi1EEEiiiNS3_ILi72EEENS3_ILi512EEEEEENS2_IJNS2_IJS5_S5_EEES4_NS3_ILi4EEEEEENS2_IJNS2_IJS7_S4_EEENS3_ILi1024EEENS3_ILi16EEEEEEEEDaRKT_RKT0_RKT1_RKT2_ENKUlRKT_RKT0_E_clISB_SE_EEDaSW_SZ_) ;  /* 0xffffa89000007944 */ /* 0x002fea0003c3ffff */
[----:B------:R-:W-:Y:S01]  /*12b10*/  MOV R68, R14 ;  /* 0x0000000e00447202 */ /* 0x000fe20000000f00 */
[----:B------:R-:W-:Y:S01]  /*12b20*/  IMAD.MOV.U32 R2, RZ, RZ, R52 ;  /* 0x000000ffff027224 */ /* 0x000fe200078e0034 */
[----:B------:R-:W-:Y:S02]  /*12b30*/  MOV R14, 0x12b50 ;  /* 0x00012b50000e7802 */ /* 0x000fe40000000f00 */
[----:B-1---5:R-:W-:Y:S05]  /*12b40*/  CALL.REL.NOINC `($_ZN7cutlass13device_kernelIN5flash19enable_sm80_to_sm89INS1_16FlashAttnBwdSm80INS1_25CollectiveMainloopBwdSm80ILi2ELi2EN4cute5tupleIJNS5_1CILi128EEES8_NS7_ILi64EEEEEENS_10bfloat16_tEfNS_4arch4Sm80ELb0ELb0ELb1ELb0ELb1ELb0ELb0ELb0ELi2ELi4ELi4ELi4ELb0EEENS1_21CollectiveEpilogueBwdISA_SB_SD_Li256ELb0ELb0ELi2EEENS1_19SingleTileSchedulerILb0ELb0ELb0ELi128EEEEEEEEEvNT_6ParamsE$_ZZN4cute6detail16composition_implINS_5tupleIJNS_1CILi8EEENS3_ILi2EEES5_S5_S4_S5_EEENS2_IJNS3_ILi1EEEiiiNS3_ILi72EEENS3_ILi512EEEEEENS2_IJNS2_IJS5_S5_EEES4_NS3_ILi4EEEEEENS2_IJNS2_IJS7_S4_EEENS3_ILi1024EEENS3_ILi16EEEEEEEEDaRKT_RKT0_RKT1_RKT2_ENKUlRKT_RKT0_E_clISC_SG_EEDaSW_SZ_) ;  /* 0xffffa93000007944 */ /* 0x022fea0003c3ffff */
[----:B-----5:R2:W-:Y:S01]  /*12b50*/  STL.64 [R1+0x770], R2 ;  /* 0x0007700201007387 */ /* 0x0205e20000100a00 */
[----:B------:R-:W-:-:S03]  /*12b60*/  MOV R4, 0x12b80 ;  /* 0x00012b8000047802 */ /* 0x000fc60000000f00 */
[----:B-12---:R-:W-:Y:S05]  /*12b70*/  CALL.REL.NOINC `($_ZN7cutlass13device_kernelIN5flash19enable_sm80_to_sm89INS1_16FlashAttnBwdSm80INS1_25CollectiveMainloopBwdSm80ILi2ELi2EN4cute5tupleIJNS5_1CILi128EEES8_NS7_ILi64EEEEEENS_10bfloat16_tEfNS_4arch4Sm80ELb0ELb0ELb1ELb0ELb1ELb0ELb0ELb0ELi2ELi4ELi4ELi4ELb0EEENS1_21CollectiveEpilogueBwdISA_SB_SD_Li256ELb0ELb0ELi2EEENS1_19SingleTileSchedulerILb0ELb0ELb0ELi128EEEEEEEEEvNT_6ParamsE$_ZN4cute3eso3ESOILb0ELb0EJNS_5tupleIJNS_1CILi1EEEiEEENS3_ILi1024EEENS2_IJiiEEEEEC2ERKS5_RKS6_RKS7_) ;  /* 0xffff2fc000007944 */ /* 0x006fea0003c3ffff */
[----:B------:R2:W5:Y:S04]  /*12b80*/  LDL R5, [R1+0x760] ;  /* 0x0007600001057983 */ /* 0x0005680000100800 */
[----:B-1----:R2:W5:Y:S01]  /*12b90*/  LDL.64 R2, [R1+0x758] ;  /* 0x0007580001027983 */ /* 0x0025620000100a00 */
[----:B------:R-:W-:-:S03]  /*12ba0*/  MOV R6, 0x12bc0 ;  /* 0x00012bc000067802 */ /* 0x000fc60000000f00 */
[----:B--2--5:R-:W-:Y:S05]  /*12bb0*/  CALL.REL.NOINC `($_ZN7cutlass13device_kernelIN5flash19enable_sm80_to_sm89INS1_16FlashAttnBwdSm80INS1_25CollectiveMainloopBwdSm80ILi2ELi2EN4cute5tupleIJNS5_1CILi128EEES8_NS7_ILi64EEEEEENS_10bfloat16_tEfNS_4arch4Sm80ELb0ELb0ELb1ELb0ELb1ELb0ELb0ELb0ELi2ELi4ELi4ELi4ELb0EEENS1_21CollectiveEpilogueBwdISA_SB_SD_Li256ELb0ELb0ELi2EEENS1_19SingleTileSchedulerILb0ELb0ELb0ELi128EEEEEEEEEvNT_6ParamsE$_ZN4cute5tupleIJNS0_IJNS0_IJNS_1CILi2EEES2_EEENS1_ILi8EEES3_EEENS0_IJNS0_IJNS1_ILi1EEEiEEENS1_ILi1024EEENS0_IJiiEEEEEEEEC2ERKS5_RKSA_) ;  /* 0xffff797000007944 */ /* 0x024fea0003c3ffff */
[----:B-1----:R1:W5:Y:S04]  /*12bc0*/  LDL R4, [R1+0x760] ;  /* 0x0007600001047983 */ /* 0x0023680000100800 */
[----:B------:R1:W5:Y:S01]  /*12bd0*/  LDL.64 R2, [R1+0x758] ;  /* 0x0007580001027983 */ /* 0x0003620000100a00 */
[----:B------:R-:W-:-:S02]  /*12be0*/  LEA.HI R58, R58, R58, RZ, 0x1d ;  /* 0x0000003a3a3a7211 */ /* 0x000fc400078fe8ff */
[----:B------:R-:W-:-:S03]  /*12bf0*/  MOV R6, 0x12c30 ;  /* 0x00012c3000067802 */ /* 0x000fc60000000f00 */
[----:B------:R-:W-:-:S05]  /*12c00*/  IMAD.U32 R58, R11, 0x2, R58 ;  /* 0x000000020b3a7824 */ /* 0x000fca00078e003a */
[----:B------:R1:W-:Y:S02]  /*12c10*/  STL [R1+0x11e4], R58 ;  /* 0x0011e43a01007387 */ /* 0x0003e40000100800 */
[----:B-1---5:R-:W-:Y:S05]  /*12c20*/  CALL.REL.NOINC `($_ZN7cutlass13device_kernelIN5flash19enable_sm80_to_sm89INS1_16FlashAttnBwdSm80INS1_25CollectiveMainloopBwdSm80ILi2ELi2EN4cute5tupleIJNS5_1CILi128EEES8_NS7_ILi64EEEEEENS_10bfloat16_tEfNS_4arch4Sm80ELb0ELb0ELb1ELb0ELb1ELb0ELb0ELb0ELi2ELi4ELi4ELi4ELb0EEENS1_21CollectiveEpilogueBwdISA_SB_SD_Li256ELb0ELb0ELi2EEENS1_19SingleTileSchedulerILb0ELb0ELb0ELi128EEEEEEEEEvNT_6ParamsE$_ZN4cute3eso3ESOILb0ELb0EJNS_6LayoutINS_5tupleIJNS3_IJNS_1CILi2EEES5_EEENS4_ILi8EEES6_EEENS3_IJNS3_IJNS4_ILi1EEEiEEENS4_ILi1024EEENS3_IJiiEEEEEEEEjEEC2ERKSE_RKj) ;  /* 0xffff323000007944 */ /* 0x022fea0003c3ffff */
[----:B------:R-:W2:Y:S04]  /*12c30*/  LDL.64 R14, [R1+0x760] ;  /* 0x00076000010e7983 */ /* 0x000ea80000100a00 */
[----:B-1----:R1:W5:Y:S01]  /*12c40*/  LDL.64 R4, [R1+0x758] ;  /* 0x0007580001047983 */ /* 0x0023620000100a00 */
[----:B------:R-:W-:Y:S02]  /*12c50*/  MOV R9, R25 ;  /* 0x0000001900097202 */ /* 0x000fe40000000f00 */
[----:B------:R-:W-:Y:S01]  /*12c60*/  MOV R8, 0x12c90 ;  /* 0x00012c9000087802 */ /* 0x000fe20000000f00 */
[----:B--2---:R-:W-:-:S04]  /*12c70*/  IMAD.WIDE.U32 R2, R15, 0x2, R62 ;  /* 0x000000020f027825 */ /* 0x004fc800078e003e */
[----:B-1---5:R-:W-:Y:S05]  /*12c80*/  CALL.REL.NOINC `($_ZN7cutlass13device_kernelIN5flash19enable_sm80_to_sm89INS1_16FlashAttnBwdSm80INS1_25CollectiveMainloopBwdSm80ILi2ELi2EN4cute5tupleIJNS5_1CILi128EEES8_NS7_ILi64EEEEEENS_10bfloat16_tEfNS_4arch4Sm80ELb0ELb0ELb1ELb0ELb1ELb0ELb0ELb0ELi2ELi4ELi4ELi4ELb0EEENS1_21CollectiveEpilogueBwdISA_SB_SD_Li256ELb0ELb0ELi2EEENS1_19SingleTileSchedulerILb0ELb0ELb0ELi128EEEEEEEEEvNT_6ParamsE$_ZN4cute8smem_ptrIPN7cutlass10bfloat16_tEECI1NS_12iter_adaptorIS3_S4_EEES3_) ;  /* 0xffff823000007944 */ /* 0x022fea0003c3ffff */
[----:B-1----:R-:W2:Y:S01]  /*12c90*/  LDL.64 R2, [R1+0x758] ;  /* 0x0007580001027983 */ /* 0x002ea20000100a00 */
[----:B------:R-:W-:-:S03]  /*12ca0*/  MOV R6, 0x12cd0 ;  /* 0x00012cd000067802 */ /* 0x000fc60000000f00 */
[----:B--2---:R1:W-:Y:S04]  /*12cb0*/  STL.64 [R1+0x770], R2 ;  /* 0x0007700201007387 */ /* 0x0043e80000100a00 */
[----:B-1----:R-:W-:Y:S05]  /*12cc0*/  CALL.REL.NOINC `($_ZN7cutlass13device_kernelIN5flash19enable_sm80_to_sm89INS1_16FlashAttnBwdSm80INS1_25CollectiveMainloopBwdSm80ILi2ELi2EN4cute5tupleIJNS5_1CILi128EEES8_NS7_ILi64EEEEEENS_10bfloat16_tEfNS_4arch4Sm80ELb0ELb0ELb1ELb0ELb1ELb0ELb0ELb0ELi2ELi4ELi4ELi4ELb0EEENS1_21CollectiveEpilogueBwdISA_SB_SD_Li256ELb0ELb0ELi2EEENS1_19SingleTileSchedulerILb0ELb0ELb0ELi128EEEEEEEEEvNT_6ParamsE$_ZN4cute3eso3ESOILb0ELb0EJNS_6LayoutINS_5tupleIJNS3_IJNS_1CILi2EEES5_EEENS4_ILi8EEES6_EEENS3_IJNS3_IJNS4_ILi1EEEiEEENS4_ILi1024EEENS3_IJiiEEEEEEEENS_10ViewEngineINS_8smem_ptrIPN7cutlass10bfloat16_tEEEEEEEC2ERKSE_RKSL_) ;  /* 0xffff311000007944 */ /* 0x002fea0003c3ffff */
[----:B-1----:R1:W5:Y:S04]  /*12cd0*/  LDL R5, [R1+0x75c] ;  /* 0x00075c0001057983 */ /* 0x0023680000100800 */
[----:B------:R1:W5:Y:S01]  /*12ce0*/  LDL R3, [R1+0x760] ;  /* 0x0007600001037983 */ /* 0x0003620000100800 */
[----:B------:R-:W-:-:S03]  /*12cf0*/  MOV R4, 0x12d10 ;  /* 0x00012d1000047802 */ /* 0x000fc60000000f00 */
[----:B-1---5:R-:W-:Y:S05]  /*12d00*/  CALL.REL.NOINC `($_ZN7cutlass13device_kernelIN5flash19enable_sm80_to_sm89INS1_16FlashAttnBwdSm80INS1_25CollectiveMainloopBwdSm80ILi2ELi2EN4cute5tupleIJNS5_1CILi128EEES8_NS7_ILi64EEEEEENS_10bfloat16_tEfNS_4arch4Sm80ELb0ELb0ELb1ELb0ELb1ELb0ELb0ELb0ELi2ELi4ELi4ELi4ELb0EEENS1_21CollectiveEpilogueBwdISA_SB_SD_Li256ELb0ELb0ELi2EEENS1_19SingleTileSchedulerILb0ELb0ELb0ELi128EEEEEEEEEvNT_6ParamsE$_ZZN4cute4takeILi1ELi3ENS_5tupleIJNS1_IJNS_1CILi1EEEiEEENS2_ILi1024EEENS1_IJiiEEEEEEEEDaRKT1_ENKUlDpRKT_E_clIJS5_S6_EEEDaSE_) ;  /* 0xffff989000007944 */ /* 0x022fea0003c3ffff */
[----:B------:R-:W-:Y:S02]  /*12d10*/  MOV R4, 0x12d30 ;  /* 0x00012d3000047802 */ /* 0x000fe40000000f00 */
[----:B-1---5:R-:W-:Y:S05]  /*12d20*/  CALL.REL.NOINC `($_ZN7cutlass13device_kernelIN5flash19enable_sm80_to_sm89INS1_16FlashAttnBwdSm80INS1_25CollectiveMainloopBwdSm80ILi2ELi2EN4cute5tupleIJNS5_1CILi128EEES8_NS7_ILi64EEEEEENS_10bfloat16_tEfNS_4arch4Sm80ELb0ELb0ELb1ELb0ELb1ELb0ELb0ELb0ELi2ELi4ELi4ELi4ELb0EEENS1_21CollectiveEpilogueBwdISA_SB_SD_Li256ELb0ELb0ELi2EEENS1_19SingleTileSchedulerILb0ELb0ELb0ELi128EEEEEEEEEvNT_6ParamsE$_ZZN4cute16flatten_to_tupleINS_5tupleIJNS_1CILi1024EEENS1_IJiiEEEEEEEEDaRKT_ENKUlRKT_E_clIS4_EEDaSB_) ;  /* 0xffff947000007944 */ /* 0x022fea0003c3ffff */
[----:B------:R1:W-:Y:S01]  /*12d30*/  STL.64 [R1+0x758], R2 ;  /* 0x0007580201007387 */ /* 0x0003e20000100a00 */
[----:B------:R-:W-:Y:S02]  /*12d40*/  MOV R68, R25 ;  /* 0x0000001900447202 */ /* 0x000fe40000000f00 */
[----:B------:R-:W-:Y:S02]  /*12d50*/  MOV R4, 0x12d70 ;  /* 0x00012d7000047802 */ /* 0x000fe40000000f00 */
[----:B-1----:R-:W-:Y:S05]  /*12d60*/  CALL.REL.NOINC `($_ZN7cutlass13device_kernelIN5flash19enable_sm80_to_sm89INS1_16FlashAttnBwdSm80INS1_25CollectiveMainloopBwdSm80ILi2ELi2EN4cute5tupleIJNS5_1CILi128EEES8_NS7_ILi64EEEEEENS_10bfloat16_tEfNS_4arch4Sm80ELb0ELb0ELb1ELb0ELb1ELb0ELb0ELb0ELi2ELi4ELi4ELi4ELb0EEENS1_21CollectiveEpilogueBwdISA_SB_SD_Li256ELb0ELb0ELi2EEENS1_19SingleTileSchedulerILb0ELb0ELb0ELi128EEEEEEEEEvNT_6ParamsE$_ZZN4cute12filter_tupleINS_5tupleIJNS_1CILi1024EEENS1_IJiiEEEEEEZNS_16flatten_to_tupleIS5_EEDaRKT_EUlRKT_E_EEDaS9_OT0_ENKUlDpSC_E_clIJNS1_IJS3_EEES4_EEEDaSG_) ;  /* 0xffff890000007944 */ /* 0x002fea0003c3ffff */
        /* <DEDUP_REMOVED lines=22> */
[----:B--2--5:R-:W-:Y:S05]  /*12ed0*/  CALL.REL.NOINC `($_ZN7cutlass13device_kernelIN5flash19enable_sm80_to_sm89INS1_16FlashAttnBwdSm80INS1_25CollectiveMainloopBwdSm80ILi2ELi2EN4cute5tupleIJNS5_1CILi128EEES8_NS7_ILi64EEEEEENS_10bfloat16_tEfNS_4arch4Sm80ELb0ELb0ELb1ELb0ELb1ELb0ELb0ELb0ELi2ELi4ELi4ELi4ELb0EEENS1_21CollectiveEpilogueBwdISA_SB_SD_Li256ELb0ELb0ELi2EEENS1_19SingleTileSchedulerILb0ELb0ELb0ELi128EEEEEEEEEvNT_6ParamsE$_ZN4cute3eso3ESOILb1ELb0EJNS_10UnderscoreES2_S2_iEEC2ERKS2_S5_S5_RKi) ;  /* 0xffff430000007944 */ /* 0x024fea0003c3ffff */
[----:B------:R-:W-:Y:S01]  /*12ee0*/  ULDC.64 UR4, c[0x0][0x118] ;  /* 0x0000460000047ab9 */ /* 0x000fe20000000a00 */
[----:B------:R2:W5:Y:S04]  /*12ef0*/  LDL R7, [R1+0x758] ;  /* 0x0007580001077983 */ /* 0x0005680000100800 */
[----:B------:R2:W5:Y:S04]  /*12f00*/  LD.E R5, [R10.64] ;  /* 0x000000040a057980 */ /* 0x000568000c101900 */
[----:B-1----:R2:W5:Y:S01]  /*12f10*/  LD.E R3, [R10.64+0x4] ;  /* 0x000004040a037980 */ /* 0x002562000c101900 */
[----:B------:R-:W-:-:S03]  /*12f20*/  MOV R4, 0x12f40 ;  /* 0x00012f4000047802 */ /* 0x000fc60000000f00 */
[----:B--2--5:R-:W-:Y:S05]  /*12f30*/  CALL.REL.NOINC `($_ZN7cutlass13device_kernelIN5flash19enable_sm80_to_sm89INS1_16FlashAttnBwdSm80INS1_25CollectiveMainloopBwdSm80ILi2ELi2EN4cute5tupleIJNS5_1CILi128EEES8_NS7_ILi64EEEEEENS_10bfloat16_tEfNS_4arch4Sm80ELb0ELb0ELb1ELb0ELb1ELb0ELb0ELb0ELi2ELi4ELi4ELi4ELb0EEENS1_21CollectiveEpilogueBwdISA_SB_SD_Li256ELb0ELb0ELi2EEENS1_19SingleTileSchedulerILb0ELb0ELb0ELi128EEEEEEEEEvNT_6ParamsE$_ZZN4cute5sliceINS_5tupleIJNS_10UnderscoreES2_S2_iEEENS1_IJNS1_IJNS_1CILi1EEENS4_ILi0EEEEEENS4_ILi4096EEENS1_IJiiEEENS1_IJS6_NS4_ILi8192EEEEEEEEEEEDaRKT_RKT0_ENKUlRKT_RKT0_E_clIS2_S9_EEDaSL_SO_) ;  /* 0xffff982000007944 */ /* 0x024fea0003c3ffff */
[----:B-----5:R2:W-:Y:S01]  /*12f40*/  STL.64 [R1+0x758], R2 ;  /* 0x0007580201007387 */ /* 0x0205e20000100a00 */
[----:B------:R-:W-:-:S02]  /*12f50*/  MOV R68, R25 ;  /* 0x0000001900447202 */ /* 0x000fc40000000f00 */
[----:B------:R-:W-:Y:S02]  /*12f60*/  MOV R4, 0x12f80 ;  /* 0x00012f8000047802 */ /* 0x000fe40000000f00 */
[----:B-12---:R-:W-:Y:S05]  /*12f70*/  CALL.REL.NOINC `($_ZN7cutlass13device_kernelIN5flash19enable_sm80_to_sm89INS1_16FlashAttnBwdSm80INS1_25CollectiveMainloopBwdSm80ILi2ELi2EN4cute5tupleIJNS5_1CILi128EEES8_NS7_ILi64EEEEEENS_10bfloat16_tEfNS_4arch4Sm80ELb0ELb0ELb1ELb0ELb1ELb0ELb0ELb0ELi2ELi4ELi4ELi4ELb0EEENS1_21CollectiveEpilogueBwdISA_SB_SD_Li256ELb0ELb0ELi2EEENS1_19SingleTileSchedulerILb0ELb0ELb0ELi128EEEEEEEEEvNT_6ParamsE$_ZZN4cute12filter_tupleINS_5tupleIJNS_10UnderscoreES2_S2_iEEENS1_IJNS1_IJNS_1CILi1EEENS4_ILi0EEEEEENS4_ILi4096EEENS1_IJiiEEENS1_IJS6_NS4_ILi8192EEEEEEEEEZNS_5sliceIS3_SC_EEDaRKT_RKT0_EUlRKT_RKT0_E_EEDaSG_SJ_OT1_ENKUlDpSM_E_clIJNS1_IJS7_EEENS1_IJS8_EEENS1_IJS9_EEENS1_IJEEEEEEDaST_) ;  /* 0xffff840000007944 */ /* 0x006fea0003c3ffff */
[----:B-----5:R-:W-:Y:S02]  /*12f80*/  MOV R8, R3 ;  /* 0x0000000300087202 */ /* 0x020fe40000000f00 */
[----:B------:R-:W-:Y:S02]  /*12f90*/  MOV R4, 0x12fb0 ;  /* 0x00012fb000047802 */ /* 0x000fe40000000f00 */
[----:B-1----:R-:W-:Y:S05]  /*12fa0*/  CALL.REL.NOINC `($_ZN7cutlass13device_kernelIN5flash19enable_sm80_to_sm89INS1_16FlashAttnBwdSm80INS1_25CollectiveMainloopBwdSm80ILi2ELi2EN4cute5tupleIJNS5_1CILi128EEES8_NS7_ILi64EEEEEENS_10bfloat16_tEfNS_4arch4Sm80ELb0ELb0ELb1ELb0ELb1ELb0ELb0ELb0ELi2ELi4ELi4ELi4ELb0EEENS1_21CollectiveEpilogueBwdISA_SB_SD_Li256ELb0ELb0ELi2EEENS1_19SingleTileSchedulerILb0ELb0ELb0ELi128EEEEEEEEEvNT_6ParamsE$_ZN4cute5tupleIJNS0_IJNS0_IJNS_1CILi8EEENS1_ILi1EEEEEENS1_ILi2EEENS0_IJS5_S5_EEEEEENS0_IJNS0_IJS3_NS1_ILi0EEEEEENS1_ILi4096EEENS0_IJiiEEEEEEEEC2ERKS7_RKSC_) ;  /* 0xffff777000007944 */ /* 0x002fea0003c3ffff */
[----:B-1----:R1:W5:Y:S01]  /*12fb0*/  LDL.64 R2, [R1+0x758] ;  /* 0x0007580001027983 */ /* 0x0023620000100a00 */
[----:B------:R-:W-:Y:S02]  /*12fc0*/  SHF.L.U32 R4, R7, 0xd, RZ ;  /* 0x0000000d07047819 */ /* 0x000fe400000006ff */
[----:B------:R-:W-:-:S03]  /*12fd0*/  MOV R6, 0x13000 ;  /* 0x0001300000067802 */ /* 0x000fc60000000f00 */
[----:B------:R1:W-:Y:S04]  /*12fe0*/  STL [R1+0x770], R4 ;  /* 0x0007700401007387 */ /* 0x0003e80000100800 */
[----:B-1---5:R-:W-:Y:S05]  /*12ff0*/  CALL.REL.NOINC `($_ZN7cutlass13device_kernelIN5flash19enable_sm80_to_sm89INS1_16FlashAttnBwdSm80INS1_25CollectiveMainloopBwdSm80ILi2ELi2EN4cute5tupleIJNS5_1CILi128EEES8_NS7_ILi64EEEEEENS_10bfloat16_tEfNS_4arch4Sm80ELb0ELb0ELb1ELb0ELb1ELb0ELb0ELb0ELi2ELi4ELi4ELi4ELb0EEENS1_21CollectiveEpilogueBwdISA_SB_SD_Li256ELb0ELb0ELi2EEENS1_19SingleTileSchedulerILb0ELb0ELb0ELi128EEEEEEEEEvNT_6ParamsE$_ZN4cute3eso3ESOILb0ELb0EJNS_6LayoutINS_5tupleIJNS3_IJNS_1CILi8EEENS4_ILi1EEEEEENS4_ILi2EEENS3_IJS8_S8_EEEEEENS3_IJNS3_IJS6_NS4_ILi0EEEEEENS4_ILi4096EEENS3_IJiiEEEEEEEEiEEC2ERKSG_RKi) ;  /* 0xffff345000007944 */ /* 0x022fea0003c3ffff */
[----:B------:R-:W-:Y:S01]  /*13000*/  ULDC.64 UR4, c[0x0][0x118] ;  /* 0x0000460000047ab9 */ /* 0x000fe20000000a00 */
[----:B-1----:R-:W2:Y:S04]  /*13010*/  LDL R2, [R1+0x760] ;  /* 0x0007600001027983 */ /* 0x002ea80000100800 */
[----:B------:R-:W2:Y:S04]  /*13020*/  LD.E.64 R10, [R10.64+0x8] ;  /* 0x000008040a0a7980 */ /* 0x000ea8000c101b00 */
[----:B------:R1:W5:Y:S01]  /*13030*/  LDL.64 R4, [R1+0x758] ;  /* 0x0007580001047983 */ /* 0x0003620000100a00 */
[----:B------:R-:W-:-:S02]  /*13040*/  MOV R9, R25 ;  /* 0x0000001900097202 */ /* 0x000fc40000000f00 */
[----:B------:R-:W-:Y:S01]  /*13050*/  MOV R8, 0x13080 ;  /* 0x0001308000087802 */ /* 0x000fe20000000f00 */
[----:B--2---:R-:W-:-:S04]  /*13060*/  IMAD.WIDE R2, R2, 0x2, R10 ;  /* 0x0000000202027825 */ /* 0x004fc800078e020a */
[----:B-1---5:R-:W-:Y:S05]  /*13070*/  CALL.REL.NOINC `($_ZN7cutlass13device_kernelIN5flash19enable_sm80_to_sm89INS1_16FlashAttnBwdSm80INS1_25CollectiveMainloopBwdSm80ILi2ELi2EN4cute5tupleIJNS5_1CILi128EEES8_NS7_ILi64EEEEEENS_10bfloat16_tEfNS_4arch4Sm80ELb0ELb0ELb1ELb0ELb1ELb0ELb0ELb0ELi2ELi4ELi4ELi4ELb0EEENS1_21CollectiveEpilogueBwdISA_SB_SD_Li256ELb0ELb0ELi2EEENS1_19SingleTileSchedulerILb0ELb0ELb0ELi128EEEEEEEEEvNT_6ParamsE$_ZN4cute8smem_ptrIPN7cutlass10bfloat16_tEECI1NS_12iter_adaptorIS3_S4_EEES3_) ;  /* 0xffff7e4000007944 */ /* 0x022fea0003c3ffff */
[----:B-1----:R-:W2:Y:S01]  /*13080*/  LDL.64 R2, [R1+0x758] ;  /* 0x0007580001027983 */ /* 0x002ea20000100a00 */
[----:B------:R-:W-:-:S03]  /*13090*/  MOV R6, 0x130c0 ;  /* 0x000130c000067802 */ /* 0x000fc60000000f00 */
[----:B--2---:R1:W-:Y:S04]  /*130a0*/  STL.64 [R1+0x770], R2 ;  /* 0x0007700201007387 */ /* 0x0043e80000100a00 */
[----:B-1----:R-:W-:Y:S05]  /*130b0*/  CALL.REL.NOINC `($_ZN7cutlass13device_kernelIN5flash19enable_sm80_to_sm89INS1_16FlashAttnBwdSm80INS1_25CollectiveMainloopBwdSm80ILi2ELi2EN4cute5tupleIJNS5_1CILi128EEES8_NS7_ILi64EEEEEENS_10bfloat16_tEfNS_4arch4Sm80ELb0ELb0ELb1ELb0ELb1ELb0ELb0ELb0ELi2ELi4ELi4ELi4ELb0EEENS1_21CollectiveEpilogueBwdISA_SB_SD_Li256ELb0ELb0ELi2EEENS1_19SingleTileSchedulerILb0ELb0ELb0ELi128EEEEEEEEEvNT_6ParamsE$_ZN4cute3eso3ESOILb0ELb0EJNS_6LayoutINS_5tupleIJNS3_IJNS_1CILi8EEENS4_ILi1EEEEEENS4_ILi2EEENS3_IJS8_S8_EEEEEENS3_IJNS3_IJS6_NS4_ILi0EEEEEENS4_ILi4096EEENS3_IJiiEEEEEEEENS_10ViewEngineINS_8smem_ptrIPN7cutlass10bfloat16_tEEEEEEEC2ERKSG_RKSN_) ;  /* 0xffff332000007944 */ /* 0x002fea0003c3ffff */
[----:B------:R2:W5:Y:S04]  /*130c0*/  LDL.64 R62, [R1+0x760] ;  /* 0x00076000013e7983 */ /* 0x0005680000100a00 */
[----:B------:R2:W5:Y:S04]  /*130d0*/  LDL.64 R60, [R26+0x30] ;  /* 0x000030001a3c7983 */ /* 0x0005680000100a00 */
[----:B------:R2:W5:Y:S01]  /*130e0*/  LDL.64 R52, [R1+0x758] ;  /* 0x0007580001347983 */ /* 0x0005620000100a00 */
[----:B------:R-:W-:Y:S01]  /*130f0*/  IMAD.MOV.U32 R6, RZ, RZ, R16 ;  /* 0x000000ffff067224 */ /* 0x000fe200078e0010 */
[----:B-1----:R-:W-:-:S02]  /*13100*/  MOV R3, R17 ;  /* 0x0000001100037202 */ /* 0x002fc40000000f00 */
[----:B------:R-:W-:Y:S02]  /*13110*/  MOV R4, 0x13130 ;  /* 0x0001313000047802 */ /* 0x000fe40000000f00 */
[----:B--2--5:R-:W-:Y:S05]  /*13120*/  CALL.REL.NOINC `($_ZN7cutlass13device_kernelIN5flash19enable_sm80_to_sm89INS1_16FlashAttnBwdSm80INS1_25CollectiveMainloopBwdSm80ILi2ELi2EN4cute5tupleIJNS5_1CILi128EEES8_NS7_ILi64EEEEEENS_10bfloat16_tEfNS_4arch4Sm80ELb0ELb0ELb1ELb0ELb1ELb0ELb0ELb0ELi2ELi4ELi4ELi4ELb0EEENS1_21CollectiveEpilogueBwdISA_SB_SD_Li256ELb0ELb0ELi2EEENS1_19SingleTileSchedulerILb0ELb0ELb0ELi128EEEEEEEEEvNT_6ParamsE$_ZN4cute3eso3ESOILb1ELb0EJNS_6LayoutINS_5tupleIJNS3_IJNS_1CILi8EEENS4_ILi1EEEEEENS4_ILi2EEENS4_ILi4EEEEEENS3_IJNS3_IJS6_NS4_ILi0EEEEEES5_NS4_ILi16EEEEEEEENS_10ViewEngineIPN7cutlass10bfloat16_tEEEEEC2ERKSF_RKSK_) ;  /* 0xffff6f3000007944 */ /* 0x024fea0003c3ffff */
[----:B------:R2:W5:Y:S01]  /*13130*/  LDL.64 R58, [R1+0x758] ;  /* 0x00075800013a7983 */ /* 0x0005620000100a00 */
[----:B-1----:R-:W-:Y:S01]  /*13140*/  IMAD.MOV.U32 R6, RZ, RZ, R12 ;  /* 0x000000ffff067224 */ /* 0x002fe200078e000c */
[----:B------:R-:W-:Y:S02]  /*13150*/  MOV R3, R13 ;  /* 0x0000000d00037202 */ /* 0x000fe40000000f00 */
[----:B------:R-:W-:Y:S02]  /*13160*/  MOV R4, 0x13180 ;  /* 0x0001318000047802 */ /* 0x000fe40000000f00 */
[----:B--2--5:R-:W-:Y:S05]  /*13170*/  CALL.REL.NOINC `($_ZN7cutlass13device_kernelIN5flash19enable_sm80_to_sm89INS1_16FlashAttnBwdSm80INS1_25CollectiveMainloopBwdSm80ILi2ELi2EN4cute5tupleIJNS5_1CILi128EEES8_NS7_ILi64EEEEEENS_10bfloat16_tEfNS_4arch4Sm80ELb0ELb0ELb1ELb0ELb1ELb0ELb0ELb0ELi2ELi4ELi4ELi4ELb0EEENS1_21CollectiveEpilogueBwdISA_SB_SD_Li256ELb0ELb0ELi2EEENS1_19SingleTileSchedulerILb0ELb0ELb0ELi128EEEEEEEEEvNT_6ParamsE$_ZN4cute3eso3ESOILb1ELb0EJNS_6LayoutINS_5tupleIJNS3_IJNS_1CILi8EEENS4_ILi1EEEEEENS4_ILi4EEES8_EEENS3_IJNS3_IJS6_NS4_ILi0EEEEEES5_NS4_ILi32EEEEEEEENS_10ViewEngineIPN7cutlass10bfloat16_tEEEEEC2ERKSE_RKSJ_) ;  /* 0xffff713000007944 */ /* 0x024fea0003c3ffff */
[----:B------:R2:W5:Y:S01]  /*13180*/  LDL.64 R56, [R1+0x758] ;  /* 0x0007580001387983 */ /* 0x0005620000100a00 */
[----:B------:R-:W-:Y:S01]  /*13190*/  IMAD.MOV.U32 R9, RZ, RZ, R25 ;  /* 0x000000ffff097224 */ /* 0x000fe200078e0019 */
[----:B-1----:R-:W-:Y:S01]  /*131a0*/  MOV R2, R62 ;  /* 0x0000003e00027202 */ /* 0x002fe20000000f00 */
[----:B------:R-:W-:Y:S01]  /*131b0*/  IMAD.MOV.U32 R3, RZ, RZ, R63 ;  /* 0x000000ffff037224 */ /* 0x000fe200078e003f */
[----:B------:R-:W-:Y:S02]  /*131c0*/  MOV R8, 0x131e0 ;  /* 0x000131e000087802 */ /* 0x000fe40000000f00 */
[----:B--2--5:R-:W-:Y:S05]  /*131d0*/  CALL.REL.NOINC `($_ZN7cutlass13device_kernelIN5flash19enable_sm80_to_sm89INS1_16FlashAttnBwdSm80INS1_25CollectiveMainloopBwdSm80ILi2ELi2EN4cute5tupleIJNS5_1CILi128EEES8_NS7_ILi64EEEEEENS_10bfloat16_tEfNS_4arch4Sm80ELb0ELb0ELb1ELb0ELb1ELb0ELb0ELb0ELi2ELi4ELi4ELi4ELb0EEENS1_21CollectiveEpilogueBwdISA_SB_SD_Li256ELb0ELb0ELi2EEENS1_19SingleTileSchedulerILb0ELb0ELb0ELi128EEEEEEEEEvNT_6ParamsE$_ZN4cute8smem_ptrIPN7cutlass10bfloat16_tEECI1NS_12iter_adaptorIS3_S4_EEES3_) ;  /* 0xffff7ce000007944 */ /* 0x024fea0003c3ffff */
[----:B-1----:R1:W5:Y:S01]  /*131e0*/  LDL.64 R2, [R1+0x758] ;  /* 0x0007580001027983 */ /* 0x0023620000100a00 */
[----:B------:R-:W-:Y:S02]  /*131f0*/  MOV R76, R25 ;  /* 0x00000019004c7202 */ /* 0x000fe40000000f00 */
[----:B------:R-:W-:-:S02]  /*13200*/  MOV R6, 0x13220 ;  /* 0x0001322000067802 */ /* 0x000fc40000000f00 */
[----:B-1---5:R-:W-:Y:S05]  /*13210*/  CALL.REL.NOINC `($_ZN7cutlass13device_kernelIN5flash19enable_sm80_to_sm89INS1_16FlashAttnBwdSm80INS1_25CollectiveMainloopBwdSm80ILi2ELi2EN4cute5tupleIJNS5_1CILi128EEES8_NS7_ILi64EEEEEENS_10bfloat16_tEfNS_4arch4Sm80ELb0ELb0ELb1ELb0ELb1ELb0ELb0ELb0ELi2ELi4ELi4ELi4ELb0EEENS1_21CollectiveEpilogueBwdISA_SB_SD_Li256ELb0ELb0ELi2EEENS1_19SingleTileSchedulerILb0ELb0ELb0ELi128EEEEEEEEEvNT_6ParamsE$_ZN4cute3eso3ESOILb1ELb0EJNS_6LayoutINS_5tupleIJNS3_IJNS_1CILi8EEENS4_ILi1EEEEEENS4_ILi2EEEEEENS3_IJNS3_IJS6_NS4_ILi0EEEEEENS4_ILi4096EEEEEEEENS_10ViewEngineINS_8smem_ptrIPN7cutlass10bfloat16_tEEEEEEEC2ERKSE_RKSL_) ;  /* 0xffff6bb000007944 */ /* 0x022fea0003c3ffff */
[----:B-1----:R1:W5:Y:S01]  /*13220*/  LDL.64 R4, [R1+0x758] ;  /* 0x0007580001047983 */ /* 0x0023620000100a00 */
[----:B------:R-:W-:Y:S01]  /*13230*/  IMAD.MOV.U32 R76, RZ, RZ, R25 ;  /* 0x000000ffff4c7224 */ /* 0x000fe200078e0019 */
[----:B------:R-:W-:Y:S01]  /*13240*/  MOV R2, R58 ;  /* 0x0000003a00027202 */ /* 0x000fe20000000f00 */
[----:B------:R-:W-:Y:S01]  /*13250*/  IMAD.MOV.U32 R7, RZ, RZ, R59 ;  /* 0x000000ffff077224 */ /* 0x000fe200078e003b */
[----:B------:R-:W-:-:S02]  /*13260*/  MOV R6, 0x13280 ;  /* 0x0001328000067802 */ /* 0x000fc40000000f00 */
[----:B-1---5:R-:W-:Y:S05]  /*13270*/  CALL.REL.NOINC `($_ZN7cutlass13device_kernelIN5flash19enable_sm80_to_sm89INS1_16FlashAttnBwdSm80INS1_25CollectiveMainloopBwdSm80ILi2ELi2EN4cute5tupleIJNS5_1CILi128EEES8_NS7_ILi64EEEEEENS_10bfloat16_tEfNS_4arch4Sm80ELb0ELb0ELb1ELb0ELb1ELb0ELb0ELb0ELi2ELi4ELi4ELi4ELb0EEENS1_21CollectiveEpilogueBwdISA_SB_SD_Li256ELb0ELb0ELi2EEENS1_19SingleTileSchedulerILb0ELb0ELb0ELi128EEEEEEEEEvNT_6ParamsE$_ZN4cute3eso3ESOILb1ELb0EJNS_6LayoutINS_5tupleIJNS3_IJNS_1CILi8EEENS4_ILi1EEEEEENS4_ILi2EEEEEENS3_IJNS3_IJS6_NS4_ILi0EEEEEES5_EEEEENS_10ViewEngineIPN7cutlass10bfloat16_tEEEEEC2ERKSD_RKSI_) ;  /* 0xffff6ce000007944 */ /* 0x022fea0003c3ffff */
[----:B-1----:R1:W5:Y:S01]  /*13280*/  LDL.64 R2, [R1+0x758] ;  /* 0x0007580001027983 */ /* 0x0023620000100a00 */
[----:B------:R-:W-:Y:S01]  /*13290*/  IMAD.MOV.U32 R7, RZ, RZ, R5 ;  /* 0x000000ffff077224 */ /* 0x000fe200078e0005 */
[----:B------:R-:W-:-:S02]  /*132a0*/  MOV R76, R25 ;  /* 0x00000019004c7202 */ /* 0x000fc40000000f00 */
[----:B------:R-:W-:Y:S02]  /*132b0*/  MOV R6, 0x132d0 ;  /* 0x000132d000067802 */ /* 0x000fe40000000f00 */
[----:B-1---5:R-:W-:Y:S05]  /*132c0*/  CALL.REL.NOINC `($_ZN7cutlass13device_kernelIN5flash19enable_sm80_to_sm89INS1_16FlashAttnBwdSm80INS1_25CollectiveMainloopBwdSm80ILi2ELi2EN4cute5tupleIJNS5_1CILi128EEES8_NS7_ILi64EEEEEENS_10bfloat16_tEfNS_4arch4Sm80ELb0ELb0ELb1ELb0ELb1ELb0ELb0ELb0ELi2ELi4ELi4ELi4ELb0EEENS1_21CollectiveEpilogueBwdISA_SB_SD_Li256ELb0ELb0ELi2EEENS1_19SingleTileSchedulerILb0ELb0ELb0ELi128EEEEEEEEEvNT_6ParamsE$_ZN4cute3eso3ESOILb1ELb0EJNS_6LayoutINS_5tupleIJNS3_IJNS_1CILi8EEENS4_ILi1EEEEEENS3_IJNS4_ILi2EEEEEEEEENS3_IJNS3_IJS6_NS4_ILi0EEEEEENS3_IJNS4_ILi4096EEEEEEEEEEENS_10ViewEngineINS_8smem_ptrIPN7cutlass10bfloat16_tEEEEEEEC2ERKSG_RKSN_) ;  /* 0xffff690000007944 */ /* 0x022fea0003c3ffff */
[----:B-1----:R1:W5:Y:S01]  /*132d0*/  LDL.64 R4, [R1+0x758] ;  /* 0x0007580001047983 */ /* 0x0023620000100a00 */
[----:B------:R-:W-:Y:S01]  /*132e0*/  IMAD.MOV.U32 R7, RZ, RZ, R3 ;  /* 0x000000ffff077224 */ /* 0x000fe200078e0003 */
[----:B------:R-:W-:Y:S02]  /*132f0*/  MOV R76, R25 ;  /* 0x00000019004c7202 */ /* 0x000fe40000000f00 */
[----:B------:R-:W-:Y:S02]  /*13300*/  MOV R6, 0x13320 ;  /* 0x0001332000067802 */ /* 0x000fe40000000f00 */
[----:B-1---5:R-:W-:Y:S05]  /*13310*/  CALL.REL.NOINC `($_ZN7cutlass13device_kernelIN5flash19enable_sm80_to_sm89INS1_16FlashAttnBwdSm80INS1_25CollectiveMainloopBwdSm80ILi2ELi2EN4cute5tupleIJNS5_1CILi128EEES8_NS7_ILi64EEEEEENS_10bfloat16_tEfNS_4arch4Sm80ELb0ELb0ELb1ELb0ELb1ELb0ELb0ELb0ELi2ELi4ELi4ELi4ELb0EEENS1_21CollectiveEpilogueBwdISA_SB_SD_Li256ELb0ELb0ELi2EEENS1_19SingleTileSchedulerILb0ELb0ELb0ELi128EEEEEEEEEvNT_6ParamsE$_ZN4cute3eso3ESOILb1ELb0EJNS_6LayoutINS_5tupleIJNS3_IJNS_1CILi8EEENS4_ILi1EEEEEENS3_IJNS4_ILi2EEEEEEEEENS3_IJNS3_IJS6_NS4_ILi0EEEEEENS3_IJS5_EEEEEEEENS_10ViewEngineIPN7cutlass10bfloat16_tEEEEEC2ERKSF_RKSK_) ;  /* 0xffff699000007944 */ /* 0x022fea0003c3ffff */
[----:B-1----:R1:W5:Y:S01]  /*13320*/  LDL.64 R2, [R1+0x758] ;  /* 0x0007580001027983 */ /* 0x0023620000100a00 */
[----:B------:R-:W-:Y:S02]  /*13330*/  MOV R76, R25 ;  /* 0x00000019004c7202 */ /* 0x000fe40000000f00 */
[----:B------:R-:W-:Y:S02]  /*13340*/  MOV R8, 0x13360 ;  /* 0x0001336000087802 */ /* 0x000fe40000000f00 */
[----:B-1---5:R-:W-:Y:S05]  /*13350*/  CALL.REL.NOINC `($_ZN7cutlass13device_kernelIN5flash19enable_sm80_to_sm89INS1_16FlashAttnBwdSm80INS1_25CollectiveMainloopBwdSm80ILi2ELi2EN4cute5tupleIJNS5_1CILi128EEES8_NS7_ILi64EEEEEENS_10bfloat16_tEfNS_4arch4Sm80ELb0ELb0ELb1ELb0ELb1ELb0ELb0ELb0ELi2ELi4ELi4ELi4ELb0EEENS1_21CollectiveEpilogueBwdISA_SB_SD_Li256ELb0ELb0ELi2EEENS1_19SingleTileSchedulerILb0ELb0ELb0ELi128EEEEEEEEEvNT_6ParamsE$_ZN4cute3eso3ESOILb1ELb0EJNS_6LayoutINS_5tupleIJNS3_IJNS3_IJNS_1CILi8EEENS4_ILi1EEEEEES6_EEENS3_IJNS3_IJS6_S6_EEENS4_ILi2EEEEEEEEENS3_IJNS3_IJNS3_IJS6_NS4_ILi0EEEEEESD_EEENS3_IJNS3_IJSD_SD_EEES5_EEEEEEEENS_10ViewEngineIPN7cutlass10bfloat16_tEEEEEC2ERKSJ_RKSO_) ;  /* 0xffff5ae000007944 */ /* 0x022fea0003c3ffff */
[----:B-1----:R1:W5:Y:S01]  /*13360*/  LDL.64 R2, [R1+0x758] ;  /* 0x0007580001027983 */ /* 0x0023620000100a00 */
[----:B------:R-:W-:Y:S01]  /*13370*/  IMAD.MOV.U32 R7, RZ, RZ, R5 ;  /* 0x000000ffff077224 */ /* 0x000fe200078e0005 */
[----:B------:R-:W-:Y:S02]  /*13380*/  MOV R76, R25 ;  /* 0x00000019004c7202 */ /* 0x000fe40000000f00 */
[----:B------:R-:W-:-:S02]  /*13390*/  MOV R6, 0x133b0 ;  /* 0x000133b000067802 */ /* 0x000fc40000000f00 */
[----:B-1---5:R-:W-:Y:S05]  /*133a0*/  CALL.REL.NOINC `($_ZN7cutlass13device_kernelIN5flash19enable_sm80_to_sm89INS1_16FlashAttnBwdSm80INS1_25CollectiveMainloopBwdSm80ILi2ELi2EN4cute5tupleIJNS5_1CILi128EEES8_NS7_ILi64EEEEEENS_10bfloat16_tEfNS_4arch4Sm80ELb0ELb0ELb1ELb0ELb1ELb0ELb0ELb0ELi2ELi4ELi4ELi4ELb0EEENS1_21CollectiveEpilogueBwdISA_SB_SD_Li256ELb0ELb0ELi2EEENS1_19SingleTileSchedulerILb0ELb0ELb0ELi128EEEEEEEEEvNT_6ParamsE$_ZN4cute3eso3ESOILb1ELb0EJNS_6LayoutINS_5tupleIJNS3_IJNS3_IJNS_1CILi8EEENS4_ILi1EEEEEES6_EEENS3_IJNS3_IJS6_S6_EEENS4_ILi2EEEEEEEEENS3_IJNS3_IJNS3_IJS6_NS4_ILi0EEEEEESD_EEENS3_IJNS3_IJSD_SD_EEENS4_ILi4096EEEEEEEEEEENS_10ViewEngineINS_8smem_ptrIPN7cutlass10bfloat16_tEEEEEEEC2ERKSK_RKSR_) ;  /* 0xffff59b000007944 */ /* 0x022fea0003c3ffff */
[----:B-1----:R1:W5:Y:S01]  /*133b0*/  LDL.64 R4, [R1+0x758] ;  /* 0x0007580001047983 */ /* 0x0023620000100a00 */
[----:B------:R-:W-:Y:S01]  /*133c0*/  IMAD.MOV.U32 R7, RZ, RZ, R3 ;  /* 0x000000ffff077224 */ /* 0x000fe200078e0003 */
[----:B------:R-:W-:-:S02]  /*133d0*/  MOV R76, R25 ;  /* 0x00000019004c7202 */ /* 0x000fc40000000f00 */
[----:B------:R-:W-:Y:S02]  /*133e0*/  MOV R6, 0x13400 ;  /* 0x0001340000067802 */ /* 0x000fe40000000f00 */
[----:B-1---5:R-:W-:Y:S05]  /*133f0*/  CALL.REL.NOINC `($_ZN7cutlass13device_kernelIN5flash19enable_sm80_to_sm89INS1_16FlashAttnBwdSm80INS1_25CollectiveMainloopBwdSm80ILi2ELi2EN4cute5tupleIJNS5_1CILi128EEES8_NS7_ILi64EEEEEENS_10bfloat16_tEfNS_4arch4Sm80ELb0ELb0ELb1ELb0ELb1ELb0ELb0ELb0ELi2ELi4ELi4ELi4ELb0EEENS1_21CollectiveEpilogueBwdISA_SB_SD_Li256ELb0ELb0ELi2EEENS1_19SingleTileSchedulerILb0ELb0ELb0ELi128EEEEEEEEEvNT_6ParamsE$_ZN4cute3eso3ESOILb1ELb0EJNS_6LayoutINS_5tupleIJNS3_IJNS_1CILi8EEENS4_ILi1EEEEEENS4_ILi2EEEEEENS3_IJNS3_IJS6_NS4_ILi0EEEEEES5_EEEEENS_10ViewEngineIPN7cutlass10bfloat16_tEEEEEC2ERKSD_RKSI_) ;  /* 0xffff6b6000007944 */ /* 0x022fea0003c3ffff */
        /* <DEDUP_REMOVED lines=8> */
[----:B------:R-:W-:Y:S02]  /*13480*/  MOV R6, 0x134a0 ;  /* 0x000134a000067802 */ /* 0x000fe40000000f00 */
[----:B-1---5:R-:W-:Y:S05]  /*13490*/  CALL.REL.NOINC `($_ZN7cutlass13device_kernelIN5flash19enable_sm80_to_sm89INS1_16FlashAttnBwdSm80INS1_25CollectiveMainloopBwdSm80ILi2ELi2EN4cute5tupleIJNS5_1CILi128EEES8_NS7_ILi64EEEEEENS_10bfloat16_tEfNS_4arch4Sm80ELb0ELb0ELb1ELb0ELb1ELb0ELb0ELb0ELi2ELi4ELi4ELi4ELb0EEENS1_21CollectiveEpilogueBwdISA_SB_SD_Li256ELb0ELb0ELi2EEENS1_19SingleTileSchedulerILb0ELb0ELb0ELi128EEEEEEEEEvNT_6ParamsE$_ZN4cute3eso3ESOILb1ELb0EJNS_6LayoutINS_5tupleIJNS3_IJNS_1CILi8EEENS4_ILi1EEEEEENS4_ILi2EEEEEENS3_IJNS3_IJS6_NS4_ILi0EEEEEENS4_ILi4096EEEEEEEENS_10ViewEngineINS_8smem_ptrIPN7cutlass10bfloat16_tEEEEEEEC2ERKSE_RKSL_) ;  /* 0xffff693000007944 */ /* 0x022fea0003c3ffff */
[----:B------:R2:W5:Y:S01]  /*134a0*/  LDL.64 R70, [R1+0x758] ;  /* 0x0007580001467983 */ /* 0x0005620000100a00 */
[----:B-1----:R-:W-:Y:S01]  /*134b0*/  IMAD.MOV.U32 R2, RZ, RZ, R25 ;  /* 0x000000ffff027224 */ /* 0x002fe200078e0019 */
[----:B------:R-:W-:Y:S02]  /*134c0*/  MOV R3, RZ ;  /* 0x000000ff00037202 */ /* 0x000fe40000000f00 */
[----:B------:R-:W-:-:S02]  /*134d0*/  MOV R10, 0x134f0 ;  /* 0x000134f0000a7802 */ /* 0x000fc40000000f00 */
[----:B--2--5:R-:W-:Y:S05]  /*134e0*/  CALL.REL.NOINC `($_ZN7cutlass13device_kernelIN5flash19enable_sm80_to_sm89INS1_16FlashAttnBwdSm80INS1_25CollectiveMainloopBwdSm80ILi2ELi2EN4cute5tupleIJNS5_1CILi128EEES8_NS7_ILi64EEEEEENS_10bfloat16_tEfNS_4arch4Sm80ELb0ELb0ELb1ELb0ELb1ELb0ELb0ELb0ELi2ELi4ELi4ELi4ELb0EEENS1_21CollectiveEpilogueBwdISA_SB_SD_Li256ELb0ELb0ELi2EEENS1_19SingleTileSchedulerILb0ELb0ELb0ELi128EEEEEEEEEvNT_6ParamsE$_ZN4cute3eso3ESOILb1ELb0EJNS_10UnderscoreEiEEC2ERKS2_RKi) ;  /* 0xffff3d7000007944 */ /* 0x024fea0003c3ffff */
[----:B-1----:R-:W2:Y:S01]  /*134f0*/  LDL R3, [R1+0x758] ;  /* 0x0007580001037983 */ /* 0x002ea20000100800 */
[----:B------:R-:W-:Y:S01]  /*13500*/  IMAD.MOV.U32 R15, RZ, RZ, R25 ;  /* 0x000000ffff0f7224 */ /* 0x000fe200078e0019 */
[----:B------:R-:W-:-:S02]  /*13510*/  MOV R6, 0x13540 ;  /* 0x0001354000067802 */ /* 0x000fc40000000f00 */
[----:B--2---:R-:W-:Y:S02]  /*13520*/  SHF.L.U32 R3, R3, 0xc, RZ ;  /* 0x0000000c03037819 */ /* 0x004fe400000006ff */
[----:B------:R-:W-:Y:S05]  /*13530*/  CALL.REL.NOINC `($_ZN7cutlass13device_kernelIN5flash19enable_sm80_to_sm89INS1_16FlashAttnBwdSm80INS1_25CollectiveMainloopBwdSm80ILi2ELi2EN4cute5tupleIJNS5_1CILi128EEES8_NS7_ILi64EEEEEENS_10bfloat16_tEfNS_4arch4Sm80ELb0ELb0ELb1ELb0ELb1ELb0ELb0ELb0ELi2ELi4ELi4ELi4ELb0EEENS1_21CollectiveEpilogueBwdISA_SB_SD_Li256ELb0ELb0ELi2EEENS1_19SingleTileSchedulerILb0ELb0ELb0ELi128EEEEEEEEEvNT_6ParamsE$_ZN4cute3eso3ESOILb1ELb0EJNS_6LayoutINS_5tupleIJNS3_IJNS_1CILi8EEENS4_ILi1EEEEEEEEENS3_IJNS3_IJS6_NS4_ILi0EEEEEEEEEEEiEEC2ERKSC_RKi) ;  /* 0xffff65e000007944 */ /* 0x000fea0003c3ffff */
[----:B-1----:R-:W2:Y:S01]  /*13540*/  LDL R3, [R1+0x758] ;  /* 0x0007580001037983 */ /* 0x002ea20000100800 */
[----:B------:R-:W-:Y:S02]  /*13550*/  MOV R9, R25 ;  /* 0x0000001900097202 */ /* 0x000fe40000000f00 */
[----:B------:R-:W-:Y:S01]  /*13560*/  MOV R8, 0x13590 ;  /* 0x0001359000087802 */ /* 0x000fe20000000f00 */
[----:B--2---:R-:W-:-:S04]  /*13570*/  IMAD.WIDE R2, R3, 0x2, R70 ;  /* 0x0000000203027825 */ /* 0x004fc800078e0246 */
[----:B------:R-:W-:Y:S05]  /*13580*/  CALL.REL.NOINC `($_ZN7cutlass13device_kernelIN5flash19enable_sm80_to_sm89INS1_16FlashAttnBwdSm80INS1_25CollectiveMainloopBwdSm80ILi2ELi2EN4cute5tupleIJNS5_1CILi128EEES8_NS7_ILi64EEEEEENS_10bfloat16_tEfNS_4arch4Sm80ELb0ELb0ELb1ELb0ELb1ELb0ELb0ELb0ELi2ELi4ELi4ELi4ELb0EEENS1_21CollectiveEpilogueBwdISA_SB_SD_Li256ELb0ELb0ELi2EEENS1_19SingleTileSchedulerILb0ELb0ELb0ELi128EEEEEEEEEvNT_6ParamsE$_ZN4cute8smem_ptrIPN7cutlass10bfloat16_tEECI1NS_12iter_adaptorIS3_S4_EEES3_) ;  /* 0xffff793000007944 */ /* 0x000fea0003c3ffff */
[----:B-1----:R1:W5:Y:S01]  /*13590*/  LDL.64 R2, [R1+0x758] ;  /* 0x0007580001027983 */ /* 0x0023620000100a00 */
[----:B------:R-:W-:Y:S02]  /*135a0*/  MOV R15, R25 ;  /* 0x00000019000f7202 */ /* 0x000fe40000000f00 */
[----:B------:R-:W-:Y:S02]  /*135b0*/  MOV R8, 0x135d0 ;  /* 0x000135d000087802 */ /* 0x000fe40000000f00 */
[----:B-1---5:R-:W-:Y:S05]  /*135c0*/  CALL.REL.NOINC `($_ZN7cutlass13device_kernelIN5flash19enable_sm80_to_sm89INS1_16FlashAttnBwdSm80INS1_25CollectiveMainloopBwdSm80ILi2ELi2EN4cute5tupleIJNS5_1CILi128EEES8_NS7_ILi64EEEEEENS_10bfloat16_tEfNS_4arch4Sm80ELb0ELb0ELb1ELb0ELb1ELb0ELb0ELb0ELi2ELi4ELi4ELi4ELb0EEENS1_21CollectiveEpilogueBwdISA_SB_SD_Li256ELb0ELb0ELi2EEENS1_19SingleTileSchedulerILb0ELb0ELb0ELi128EEEEEEEEEvNT_6ParamsE$_ZN4cute3eso3ESOILb1ELb0EJNS_6LayoutINS_5tupleIJNS3_IJNS_1CILi8EEENS4_ILi1EEEEEEEEENS3_IJNS3_IJS6_NS4_ILi0EEEEEEEEEEENS_10ViewEngineINS_8smem_ptrIPN7cutlass10bfloat16_tEEEEEEEC2ERKSC_RKSJ_) ;  /* 0xffff64c000007944 */ /* 0x022fea0003c3ffff */
        /* <DEDUP_REMOVED lines=13> */
[----:B--2---:R-:W-:-:S05]  /*136a0*/  IMAD.WIDE R2, R3, 0x2, R68 ;  /* 0x0000000203027825 */ /* 0x004fca00078e0244 */
[----:B------:R-:W-:Y:S02]  /*136b0*/  MOV R6, R2 ;  /* 0x0000000200067202 */ /* 0x000fe40000000f00 */
[----:B------:R-:W-:Y:S05]  /*136c0*/  CALL.REL.NOINC `($_ZN7cutlass13device_kernelIN5flash19enable_sm80_to_sm89INS1_16FlashAttnBwdSm80INS1_25CollectiveMainloopBwdSm80ILi2ELi2EN4cute5tupleIJNS5_1CILi128EEES8_NS7_ILi64EEEEEENS_10bfloat16_tEfNS_4arch4Sm80ELb0ELb0ELb1ELb0ELb1ELb0ELb0ELb0ELi2ELi4ELi4ELi4ELb0EEENS1_21CollectiveEpilogueBwdISA_SB_SD_Li256ELb0ELb0ELi2EEENS1_19SingleTileSchedulerILb0ELb0ELb0ELi128EEEEEEEEEvNT_6ParamsE$_ZN4cute3eso3ESOILb1ELb0EJNS_6LayoutINS_5tupleIJNS3_IJNS_1CILi8EEENS4_ILi1EEEEEEEEENS3_IJNS3_IJS6_NS4_ILi0EEEEEEEEEEENS_10ViewEngineIPN7cutlass10bfloat16_tEEEEEC2ERKSC_RKSH_) ;  /* 0xffff640000007944 */ /* 0x000fea0003c3ffff */
[----:B------:R2:W5:Y:S01]  /*136d0*/  LDL.64 R4, [R1+0x758] ;  /* 0x0007580001047983 */ /* 0x0005620000100a00 */
[----:B-1----:R-:W-:Y:S01]  /*136e0*/  IMAD.MOV.U32 R2, RZ, RZ, R8 ;  /* 0x000000ffff027224 */ /* 0x002fe200078e0008 */
[----:B------:R-:W-:Y:S01]  /*136f0*/  MOV R3, R9 ;  /* 0x0000000900037202 */ /* 0x000fe20000000f00 */
[----:B------:R-:W-:Y:S01]  /*13700*/  IMAD.MOV.U32 R9, RZ, RZ, R25 ;  /* 0x000000ffff097224 */ /* 0x000fe200078e0019 */
[----:B------:R-:W-:Y:S02]  /*13710*/  MOV R8, 0x13730 ;  /* 0x0001373000087802 */ /* 0x000fe40000000f00 */
[----:B--2--5:R-:W-:Y:S05]  /*13720*/  CALL.REL.NOINC `($_ZN7cutlass13device_kernelIN5flash19enable_sm80_to_sm89INS1_16FlashAttnBwdSm80INS1_25CollectiveMainloopBwdSm80ILi2ELi2EN4cute5tupleIJNS5_1CILi128EEES8_NS7_ILi64EEEEEENS_10bfloat16_tEfNS_4arch4Sm80ELb0ELb0ELb1ELb0ELb1ELb0ELb0ELb0ELi2ELi4ELi4ELi4ELb0EEENS1_21CollectiveEpilogueBwdISA_SB_SD_Li256ELb0ELb0ELi2EEENS1_19SingleTileSchedulerILb0ELb0ELb0ELi128EEEEEEEEEvNT_6ParamsE$_ZN4cute8smem_ptrIPN7cutlass10bfloat16_tEECI1NS_12iter_adaptorIS3_S4_EEES3_) ;  /* 0xffff779000007944 */ /* 0x024fea0003c3ffff */
[----:B-1----:R1:W5:Y:S01]  /*13730*/  LDL.64 R2, [R1+0x758] ;  /* 0x0007580001027983 */ /* 0x0023620000100a00 */
[----:B------:R-:W-:Y:S02]  /*13740*/  MOV R6, R25 ;  /* 0x0000001900067202 */ /* 0x000fe40000000f00 */
[----:B------:R-:W-:Y:S02]  /*13750*/  MOV R8, 0x13770 ;  /* 0x0001377000087802 */ /* 0x000fe40000000f00 */
[----:B-1---5:R-:W-:Y:S05]  /*13760*/  CALL.REL.NOINC `($_ZN7cutlass13device_kernelIN5flash19enable_sm80_to_sm89INS1_16FlashAttnBwdSm80INS1_25CollectiveMainloopBwdSm80ILi2ELi2EN4cute5tupleIJNS5_1CILi128EEES8_NS7_ILi64EEEEEENS_10bfloat16_tEfNS_4arch4Sm80ELb0ELb0ELb1ELb0ELb1ELb0ELb0ELb0ELi2ELi4ELi4ELi4ELb0EEENS1_21CollectiveEpilogueBwdISA_SB_SD_Li256ELb0ELb0ELi2EEENS1_19SingleTileSchedulerILb0ELb0ELb0ELi128EEEEEEEEEvNT_6ParamsE$_ZN4cute8smem_ptrIPN7cutlass9uint128_tEECI1NS_12iter_adaptorIS3_S4_EEES3_) ;  /* 0xffff779000007944 */ /* 0x022fea0003c3ffff */
[----:B-1----:R1:W5:Y:S01]  /*13770*/  LDL.64 R2, [R1+0x758] ;  /* 0x0007580001027983 */ /* 0x0023620000100a00 */
[----:B------:R-:W-:Y:S02]  /*13780*/  MOV R6, R25 ;  /* 0x0000001900067202 */ /* 0x000fe40000000f00 */
[----:B------:R-:W-:-:S02]  /*13790*/  MOV R8, 0x137b0 ;  /* 0x000137b000087802 */ /* 0x000fc40000000f00 */
[----:B-1---5:R-:W-:Y:S05]  /*137a0*/  CALL.REL.NOINC `($_ZN7cutlass13device_kernelIN5flash19enable_sm80_to_sm89INS1_16FlashAttnBwdSm80INS1_25CollectiveMainloopBwdSm80ILi2ELi2EN4cute5tupleIJNS5_1CILi128EEES8_NS7_ILi64EEEEEENS_10bfloat16_tEfNS_4arch4Sm80ELb0ELb0ELb1ELb0ELb1ELb0ELb0ELb0ELi2ELi4ELi4ELi4ELb0EEENS1_21CollectiveEpilogueBwdISA_SB_SD_Li256ELb0ELb0ELi2EEENS1_19SingleTileSchedulerILb0ELb0ELb0ELi128EEEEEEEEEvNT_6ParamsE$_ZN4cute3eso3ESOILb1ELb0EJNS_6LayoutINS_5tupleIJNS3_IJNS_1CILi1EEES5_EEEEEENS3_IJNS3_IJS5_NS4_ILi0EEEEEEEEEEENS_10ViewEngineINS_8smem_ptrIPN7cutlass9uint128_tEEEEEEEC2ERKSB_RKSI_) ;  /* 0xffff59c000007944 */ /* 0x022fea0003c3ffff */
[----:B------:R2:W5:Y:S01]  /*137b0*/  LDL R8, [R1+0x758] ;  /* 0x0007580001087983 */ /* 0x0005620000100800 */
[----:B------:R-:W-:-:S02]  /*137c0*/  MOV R76, R25 ;  /* 0x00000019004c7202 */ /* 0x000fc40000000f00 */
[----:B-1----:R-:W-:Y:S02]  /*137d0*/  MOV R6, 0x137f0 ;  /* 0x000137f000067802 */ /* 0x002fe40000000f00 */
[----:B--2--5:R-:W-:Y:S05]  /*137e0*/  CALL.REL.NOINC `($_ZN7cutlass13device_kernelIN5flash19enable_sm80_to_sm89INS1_16FlashAttnBwdSm80INS1_25CollectiveMainloopBwdSm80ILi2ELi2EN4cute5tupleIJNS5_1CILi128EEES8_NS7_ILi64EEEEEENS_10bfloat16_tEfNS_4arch4Sm80ELb0ELb0ELb1ELb0ELb1ELb0ELb0ELb0ELi2ELi4ELi4ELi4ELb0EEENS1_21CollectiveEpilogueBwdISA_SB_SD_Li256ELb0ELb0ELi2EEENS1_19SingleTileSchedulerILb0ELb0ELb0ELi128EEEEEEEEEvNT_6ParamsE$_ZN4cute3eso3ESOILb1ELb0EJNS_6LayoutINS_5tupleIJNS3_IJNS_1CILi4EEENS4_ILi1EEEEEEEEENS3_IJNS3_IJS6_NS4_ILi0EEEEEEEEEEENS_10ViewEngineIPjEEEEC2ERKSC_RKSF_) ;  /* 0xffff613000007944 */ /* 0x024fea0003c3ffff */
[----:B------:R2:W5:Y:S01]  /*137f0*/  LDL.64 R14, [R1+0x758] ;  /* 0x00075800010e7983 */ /* 0x0005620000100a00 */
[----:B-1----:R-:W-:Y:S02]  /*13800*/  MOV R4, R8 ;  /* 0x0000000800047202 */ /* 0x002fe40000000f00 */
[----:B------:R-:W-:Y:S02]  /*13810*/  MOV R2, 0x13830 ;  /* 0x0001383000027802 */ /* 0x000fe40000000f00 */
[----:B--2--5:R-:W-:Y:S05]  /*13820*/  CALL.REL.NOINC `($_ZN7cutlass13device_kernelIN5flash19enable_sm80_to_sm89INS1_16FlashAttnBwdSm80INS1_25CollectiveMainloopBwdSm80ILi2ELi2EN4cute5tupleIJNS5_1CILi128EEES8_NS7_ILi64EEEEEENS_10bfloat16_tEfNS_4arch4Sm80ELb0ELb0ELb1ELb0ELb1ELb0ELb0ELb0ELi2ELi4ELi4ELi4ELb0EEENS1_21CollectiveEpilogueBwdISA_SB_SD_Li256ELb0ELb0ELi2EEENS1_19SingleTileSchedulerILb0ELb0ELb0ELi128EEEEEEEEEvNT_6ParamsE$_ZN73_INTERNAL_24fd9406_37_flash_bwd_hdim64_bf16_softcap_sm80_cu_3fbc093a_291824__cvta_generic_to_sharedEPKv) ;  /* 0xffff779000007944 */ /* 0x024fea0003c3ffff */
        /* <DEDUP_REMOVED lines=9> */
[----:B-1----:R-:W-:Y:S05]  /*138c0*/  CALL.REL.NOINC `($_ZN7cutlass13device_kernelIN5flash19enable_sm80_to_sm89INS1_16FlashAttnBwdSm80INS1_25CollectiveMainloopBwdSm80ILi2ELi2EN4cute5tupleIJNS5_1CILi128EEES8_NS7_ILi64EEEEEENS_10bfloat16_tEfNS_4arch4Sm80ELb0ELb0ELb1ELb0ELb1ELb0ELb0ELb0ELi2ELi4ELi4ELi4ELb0EEENS1_21CollectiveEpilogueBwdISA_SB_SD_Li256ELb0ELb0ELi2EEENS1_19SingleTileSchedulerILb0ELb0ELb0ELi128EEEEEEEEEvNT_6ParamsE$_ZN4cute3eso3ESOILb1ELb0EJNS_10UnderscoreEiEEC2ERKS2_RKi) ;  /* 0xffff399000007944 */ /* 0x002fea0003c3ffff */
        /* <DEDUP_REMOVED lines=16> */
[----:B------:R-:W-:Y:S02]  /*139d0*/  MOV R3, 0x1 ;  /* 0x0000000100037802 */ /* 0x000fe40000000f00 */
        /* <DEDUP_REMOVED lines=44> */
[----:B-1---5:R-:W-:Y:S05]  /*13ca0*/  CALL.REL.NOINC `($_ZN7cutlass13device_kernelIN5flash19enable_sm80_to_sm89INS1_16FlashAttnBwdSm80INS1_25CollectiveMainloopBwdSm80ILi2ELi2EN4cute5tupleIJNS5_1CILi128EEES8_NS7_ILi64EEEEEENS_10bfloat16_tEfNS_4arch4Sm80ELb0ELb0ELb1ELb0ELb1ELb0ELb0ELb0ELi2ELi4ELi4ELi4ELb0EEENS1_21CollectiveEpilogueBwdISA_SB_SD_Li256ELb0ELb0ELi2EEENS1_19SingleTileSchedulerILb0ELb0ELb0ELi128EEEEEEEEEvNT_6ParamsE$_ZN4cute8smem_ptrIPN7cutlass10bfloat16_tEECI1NS_12iter_adaptorIS3_S4_EEES3_) ;  /* 0xffff721000007944 */ /* 0x022fea0003c3ffff */
[----:B-1----:R1:W5:Y:S01]  /*13cb0*/  LDL.64 R2, [R1+0x758] ;  /* 0x0007580001027983 */ /* 0x0023620000100a00 */
[----:B------:R-:W-:-:S03]  /*13cc0*/  MOV R6, 0x13ce0 ;  /* 0x00013ce000067802 */ /* 0x000fc60000000f00 */
[----:B-1---5:R-:W-:Y:S05]  /*13cd0*/  CALL.REL.NOINC `($_ZN7cutlass13device_kernelIN5flash19enable_sm80_to_sm89INS1_16FlashAttnBwdSm80INS1_25CollectiveMainloopBwdSm80ILi2ELi2EN4cute5tupleIJNS5_1CILi128EEES8_NS7_ILi64EEEEEENS_10bfloat16_tEfNS_4arch4Sm80ELb0ELb0ELb1ELb0ELb1ELb0ELb0ELb0ELi2ELi4ELi4ELi4ELb0EEENS1_21CollectiveEpilogueBwdISA_SB_SD_Li256ELb0ELb0ELi2EEENS1_19SingleTileSchedulerILb0ELb0ELb0ELi128EEEEEEEEEvNT_6ParamsE$_ZN4cute3eso3ESOILb1ELb0EJNS_6LayoutINS_5tupleIJNS3_IJNS_1CILi8EEENS4_ILi1EEEEEENS4_ILi4EEEEEENS3_IJNS3_IJS6_NS4_ILi0EEEEEENS4_ILi2048EEEEEEEENS_10ViewEngineINS_8smem_ptrIPN7cutlass10bfloat16_tEEEEEEEC2ERKSE_RKSL_) ;  /* 0xffff642000007944 */ /* 0x022fea0003c3ffff */
[----:B-1----:R1:W5:Y:S01]  /*13ce0*/  LDL.64 R4, [R1+0x758] ;  /* 0x0007580001047983 */ /* 0x0023620000100a00 */
[----:B------:R-:W-:Y:S01]  /*13cf0*/  IMAD.MOV.U32 R6, RZ, RZ, R56 ;  /* 0x000000ffff067224 */ /* 0x000fe200078e0038 */
[----:B------:R-:W-:Y:S02]  /*13d00*/  MOV R9, R57 ;  /* 0x0000003900097202 */ /* 0x000fe40000000f00 */
[----:B------:R-:W-:Y:S02]  /*13d10*/  MOV R8, 0x13d30 ;  /* 0x00013d3000087802 */ /* 0x000fe40000000f00 */
[----:B-1---5:R-:W-:Y:S05]  /*13d20*/  CALL.REL.NOINC `($_ZN7cutlass13device_kernelIN5flash19enable_sm80_to_sm89INS1_16FlashAttnBwdSm80INS1_25CollectiveMainloopBwdSm80ILi2ELi2EN4cute5tupleIJNS5_1CILi128EEES8_NS7_ILi64EEEEEENS_10bfloat16_tEfNS_4arch4Sm80ELb0ELb0ELb1ELb0ELb1ELb0ELb0ELb0ELi2ELi4ELi4ELi4ELb0EEENS1_21CollectiveEpilogueBwdISA_SB_SD_Li256ELb0ELb0ELi2EEENS1_19SingleTileSchedulerILb0ELb0ELb0ELi128EEEEEEEEEvNT_6ParamsE$_ZN4cute3eso3ESOILb1ELb0EJNS_6LayoutINS_5tupleIJNS3_IJNS_1CILi8EEENS4_ILi1EEEEEENS4_ILi4EEEEEENS3_IJNS3_IJS6_NS4_ILi0EEEEEES5_EEEEENS_10ViewEngineIPN7cutlass10bfloat16_tEEEEEC2ERKSD_RKSI_) ;  /* 0xffff645000007944 */ /* 0x022fea0003c3ffff */
[----:B------:R2:W5:Y:S01]  /*13d30*/  LDL.64 R2, [R1+0x758] ;  /* 0x0007580001027983 */ /* 0x0005620000100a00 */
[----:B-1----:R-:W-:Y:S02]  /*13d40*/  MOV R7, R5 ;  /* 0x0000000500077202 */ /* 0x002fe40000000f00 */
[----:B------:R-:W-:Y:S02]  /*13d50*/  MOV R6, 0x13d70 ;  /* 0x00013d7000067802 */ /* 0x000fe40000000f00 */
[----:B--2--5:R-:W-:Y:S05]  /*13d60*/  CALL.REL.NOINC `($_ZN7cutlass13device_kernelIN5flash19enable_sm80_to_sm89INS1_16FlashAttnBwdSm80INS1_25CollectiveMainloopBwdSm80ILi2ELi2EN4cute5tupleIJNS5_1CILi128EEES8_NS7_ILi64EEEEEENS_10bfloat16_tEfNS_4arch4Sm80ELb0ELb0ELb1ELb0ELb1ELb0ELb0ELb0ELi2ELi4ELi4ELi4ELb0EEENS1_21CollectiveEpilogueBwdISA_SB_SD_Li256ELb0ELb0ELi2EEENS1_19SingleTileSchedulerILb0ELb0ELb0ELi128EEEEEEEEEvNT_6ParamsE$_ZN4cute3eso3ESOILb1ELb0EJNS_6LayoutINS_5tupleIJNS3_IJNS_1CILi8EEENS4_ILi1EEEEEENS3_IJNS4_ILi4EEEEEEEEENS3_IJNS3_IJS6_NS4_ILi0EEEEEENS3_IJNS4_ILi2048EEEEEEEEEEENS_10ViewEngineINS_8smem_ptrIPN7cutlass10bfloat16_tEEEEEEEC2ERKSG_RKSN_) ;  /* 0xffff5fa000007944 */ /* 0x024fea0003c3ffff */
[----:B------:R2:W5:Y:S01]  /*13d70*/  LDL.64 R6, [R1+0x758] ;  /* 0x0007580001067983 */ /* 0x0005620000100a00 */
[----:B-1----:R-:W-:Y:S02]  /*13d80*/  MOV R5, R3 ;  /* 0x0000000300057202 */ /* 0x002fe40000000f00 */
[----:B------:R-:W-:-:S02]  /*13d90*/  MOV R4, 0x13db0 ;  /* 0x00013db000047802 */ /* 0x000fc40000000f00 */
[----:B--2--5:R-:W-:Y:S05]  /*13da0*/  CALL.REL.NOINC `($_ZN7cutlass13device_kernelIN5flash19enable_sm80_to_sm89INS1_16FlashAttnBwdSm80INS1_25CollectiveMainloopBwdSm80ILi2ELi2EN4cute5tupleIJNS5_1CILi128EEES8_NS7_ILi64EEEEEENS_10bfloat16_tEfNS_4arch4Sm80ELb0ELb0ELb1ELb0ELb1ELb0ELb0ELb0ELi2ELi4ELi4ELi4ELb0EEENS1_21CollectiveEpilogueBwdISA_SB_SD_Li256ELb0ELb0ELi2EEENS1_19SingleTileSchedulerILb0ELb0ELb0ELi128EEEEEEEEEvNT_6ParamsE$_ZN4cute3eso3ESOILb1ELb0EJNS_6LayoutINS_5tupleIJNS3_IJNS_1CILi8EEENS4_ILi1EEEEEENS3_IJNS4_ILi4EEEEEEEEENS3_IJNS3_IJS6_NS4_ILi0EEEEEENS3_IJS5_EEEEEEEENS_10ViewEngineIPN7cutlass10bfloat16_tEEEEEC2ERKSF_RKSK_) ;  /* 0xffff5fc000007944 */ /* 0x024fea0003c3ffff */
[----:B-1----:R1:W5:Y:S01]  /*13db0*/  LDL.64 R2, [R1+0x758] ;  /* 0x0007580001027983 */ /* 0x0023620000100a00 */
[----:B------:R-:W-:-:S03]  /*13dc0*/  MOV R8, 0x13de0 ;  /* 0x00013de000087802 */ /* 0x000fc60000000f00 */
[----:B-1---5:R-:W-:Y:S05]  /*13dd0*/  CALL.REL.NOINC `($_ZN7cutlass13device_kernelIN5flash19enable_sm80_to_sm89INS1_16FlashAttnBwdSm80INS1_25CollectiveMainloopBwdSm80ILi2ELi2EN4cute5tupleIJNS5_1CILi128EEES8_NS7_ILi64EEEEEENS_10bfloat16_tEfNS_4arch4Sm80ELb0ELb0ELb1ELb0ELb1ELb0ELb0ELb0ELi2ELi4ELi4ELi4ELb0EEENS1_21CollectiveEpilogueBwdISA_SB_SD_Li256ELb0ELb0ELi2EEENS1_19SingleTileSchedulerILb0ELb0ELb0ELi128EEEEEEEEEvNT_6ParamsE$_ZN4cute3eso3ESOILb1ELb0EJNS_6LayoutINS_5tupleIJNS3_IJNS3_IJNS_1CILi8EEENS4_ILi1EEEEEES6_EEENS3_IJNS3_IJS6_S6_EEENS4_ILi4EEEEEEEEENS3_IJNS3_IJNS3_IJS6_NS4_ILi0EEEEEESD_EEENS3_IJNS3_IJSD_SD_EEES5_EEEEEEEENS_10ViewEngineIPN7cutlass10bfloat16_tEEEEEC2ERKSJ_RKSO_) ;  /* 0xffff50e000007944 */ /* 0x022fea0003c3ffff */
[----:B-1----:R1:W5:Y:S01]  /*13de0*/  LDL.64 R4, [R1+0x758] ;  /* 0x0007580001047983 */ /* 0x0023620000100a00 */
[----:B------:R-:W-:-:S03]  /*13df0*/  MOV R10, 0x13e10 ;  /* 0x00013e10000a7802 */ /* 0x000fc60000000f00 */
[----:B-1---5:R-:W-:Y:S05]  /*13e00*/  CALL.REL.NOINC `($_ZN7cutlass13device_kernelIN5flash19enable_sm80_to_sm89INS1_16FlashAttnBwdSm80INS1_25CollectiveMainloopBwdSm80ILi2ELi2EN4cute5tupleIJNS5_1CILi128EEES8_NS7_ILi64EEEEEENS_10bfloat16_tEfNS_4arch4Sm80ELb0ELb0ELb1ELb0ELb1ELb0ELb0ELb0ELi2ELi4ELi4ELi4ELb0EEENS1_21CollectiveEpilogueBwdISA_SB_SD_Li256ELb0ELb0ELi2EEENS1_19SingleTileSchedulerILb0ELb0ELb0ELi128EEEEEEEEEvNT_6ParamsE$_ZN4cute3eso3ESOILb1ELb0EJNS_6LayoutINS_5tupleIJNS3_IJNS3_IJNS_1CILi8EEENS4_ILi1EEEEEES6_EEENS3_IJNS3_IJS6_S6_EEENS4_ILi4EEEEEEEEENS3_IJNS3_IJNS3_IJS6_NS4_ILi0EEEEEESD_EEENS3_IJNS3_IJSD_SD_EEENS4_ILi2048EEEEEEEEEEENS_10ViewEngineINS_8smem_ptrIPN7cutlass10bfloat16_tEEEEEEEC2ERKSK_RKSR_) ;  /* 0xffff507000007944 */ /* 0x022fea0003c3ffff */
[----:B-1----:R1:W5:Y:S01]  /*13e10*/  LDL.64 R2, [R1+0x758] ;  /* 0x0007580001027983 */ /* 0x0023620000100a00 */
[----:B------:R-:W-:Y:S01]  /*13e20*/  IMAD.MOV.U32 R6, RZ, RZ, R4 ;  /* 0x000000ffff067224 */ /* 0x000fe200078e0004 */
[----:B------:R-:W-:-:S02]  /*13e30*/  MOV R9, R5 ;  /* 0x0000000500097202 */ /* 0x000fc40000000f00 */
[----:B------:R-:W-:Y:S02]  /*13e40*/  MOV R8, 0x13e60 ;  /* 0x00013e6000087802 */ /* 0x000fe40000000f00 */
[----:B-1---5:R-:W-:Y:S05]  /*13e50*/  CALL.REL.NOINC `($_ZN7cutlass13device_kernelIN5flash19enable_sm80_to_sm89INS1_16FlashAttnBwdSm80INS1_25CollectiveMainloopBwdSm80ILi2ELi2EN4cute5tupleIJNS5_1CILi128EEES8_NS7_ILi64EEEEEENS_10bfloat16_tEfNS_4arch4Sm80ELb0ELb0ELb1ELb0ELb1ELb0ELb0ELb0ELi2ELi4ELi4ELi4ELb0EEENS1_21CollectiveEpilogueBwdISA_SB_SD_Li256ELb0ELb0ELi2EEENS1_19SingleTileSchedulerILb0ELb0ELb0ELi128EEEEEEEEEvNT_6ParamsE$_ZN4cute3eso3ESOILb1ELb0EJNS_6LayoutINS_5tupleIJNS3_IJNS_1CILi8EEENS4_ILi1EEEEEENS4_ILi4EEEEEENS3_IJNS3_IJS6_NS4_ILi0EEEEEES5_EEEEENS_10ViewEngineIPN7cutlass10bfloat16_tEEEEEC2ERKSD_RKSI_) ;  /* 0xffff632000007944 */ /* 0x022fea0003c3ffff */
[----:B------:R2:W5:Y:S01]  /*13e60*/  LDL.64 R68, [R1+0x758] ;  /* 0x0007580001447983 */ /* 0x0005620000100a00 */
[----:B------:R-:W-:Y:S02]  /*13e70*/  MOV R9, R25 ;  /* 0x0000001900097202 */ /* 0x000fe40000000f00 */
[----:B------:R-:W-:Y:S02]  /*13e80*/  MOV R8, 0x13ea0 ;  /* 0x00013ea000087802 */ /* 0x000fe40000000f00 */
[----:B-12--5:R-:W-:Y:S05]  /*13e90*/  CALL.REL.NOINC `($_ZN7cutlass13device_kernelIN5flash19enable_sm80_to_sm89INS1_16FlashAttnBwdSm80INS1_25CollectiveMainloopBwdSm80ILi2ELi2EN4cute5tupleIJNS5_1CILi128EEES8_NS7_ILi64EEEEEENS_10bfloat16_tEfNS_4arch4Sm80ELb0ELb0ELb1ELb0ELb1ELb0ELb0ELb0ELi2ELi4ELi4ELi4ELb0EEENS1_21CollectiveEpilogueBwdISA_SB_SD_Li256ELb0ELb0ELi2EEENS1_19SingleTileSchedulerILb0ELb0ELb0ELi128EEEEEEEEEvNT_6ParamsE$_ZN4cute8smem_ptrIPN7cutlass10bfloat16_tEECI1NS_12iter_adaptorIS3_S4_EEES3_) ;  /* 0xffff702000007944 */ /* 0x026fea0003c3ffff */
[----:B-1----:R1:W5:Y:S01]  /*13ea0*/  LDL.64 R2, [R1+0x758] ;  /* 0x0007580001027983 */ /* 0x0023620000100a00 */
[----:B------:R-:W-:-:S03]  /*13eb0*/  MOV R6, 0x13ed0 ;  /* 0x00013ed000067802 */ /* 0x000fc60000000f00 */
[----:B-1---5:R-:W-:Y:S05]  /*13ec0*/  CALL.REL.NOINC `($_ZN7cutlass13device_kernelIN5flash19enable_sm80_to_sm89INS1_16FlashAttnBwdSm80INS1_25CollectiveMainloopBwdSm80ILi2ELi2EN4cute5tupleIJNS5_1CILi128EEES8_NS7_ILi64EEEEEENS_10bfloat16_tEfNS_4arch4Sm80ELb0ELb0ELb1ELb0ELb1ELb0ELb0ELb0ELi2ELi4ELi4ELi4ELb0EEENS1_21CollectiveEpilogueBwdISA_SB_SD_Li256ELb0ELb0ELi2EEENS1_19SingleTileSchedulerILb0ELb0ELb0ELi128EEEEEEEEEvNT_6ParamsE$_ZN4cute3eso3ESOILb1ELb0EJNS_6LayoutINS_5tupleIJNS3_IJNS_1CILi8EEENS4_ILi1EEEEEENS4_ILi4EEEEEENS3_IJNS3_IJS6_NS4_ILi0EEEEEENS4_ILi2048EEEEEEEENS_10ViewEngineINS_8smem_ptrIPN7cutlass10bfloat16_tEEEEEEEC2ERKSE_RKSL_) ;  /* 0xffff623000007944 */ /* 0x022fea0003c3ffff */
[----:B------:R2:W5:Y:S01]  /*13ed0*/  LDL.64 R70, [R1+0x758] ;  /* 0x0007580001467983 */ /* 0x0005620000100a00 */
[----:B-1----:R-:W-:Y:S01]  /*13ee0*/  IMAD.MOV.U32 R2, RZ, RZ, R25 ;  /* 0x000000ffff027224 */ /* 0x002fe200078e0019 */
[----:B------:R-:W-:Y:S02]  /*13ef0*/  MOV R3, RZ ;  /* 0x000000ff00037202 */ /* 0x000fe40000000f00 */
[----:B------:R-:W-:Y:S02]  /*13f00*/  MOV R10, 0x13f20 ;  /* 0x00013f20000a7802 */ /* 0x000fe40000000f00 */
        /* <DEDUP_REMOVED lines=248> */
[----:B-1----:R-:W-:Y:S05]  /*14e90*/  CALL.REL.NOINC `($_ZN7cutlass13device_kernelIN5flash19enable_sm80_to_sm89INS1_16FlashAttnBwdSm80INS1_25CollectiveMainloopBwdSm80ILi2ELi2EN4cute5tupleIJNS5_1CILi128EEES8_NS7_ILi64EEEEEENS_10bfloat16_tEfNS_4arch4Sm80ELb0ELb0ELb1ELb0ELb1ELb0ELb0ELb0ELi2ELi4ELi4ELi4ELb0EEENS1_21CollectiveEpilogueBwdISA_SB_SD_Li256ELb0ELb0ELi2EEENS1_19SingleTileSchedulerILb0ELb0ELb0ELi128EEEEEEEEEvNT_6ParamsE$_ZN4cute3eso3ESOILb1ELb0EJNS_10UnderscoreES2_iEEC2ERKS2_S5_RKi) ;  /* 0xffff238000007944 */ /* 0x002fea0003c3ffff */
        /* <DEDUP_REMOVED lines=9> */
[----:B------:R-:W-:Y:S05]  /*14f30*/  CALL.REL.NOINC `($_ZN7cutlass13device_kernelIN5flash19enable_sm80_to_sm89INS1_16FlashAttnBwdSm80INS1_25CollectiveMainloopBwdSm80ILi2ELi2EN4cute5tupleIJNS5_1CILi128EEES8_NS7_ILi64EEEEEENS_10bfloat16_tEfNS_4arch4Sm80ELb0ELb0ELb1ELb0ELb1ELb0ELb0ELb0ELi2ELi4ELi4ELi4ELb0EEENS1_21CollectiveEpilogueBwdISA_SB_SD_Li256ELb0ELb0ELi2EEENS1_19SingleTileSchedulerILb0ELb0ELb0ELi128EEEEEEEEEvNT_6ParamsE$_ZN4cute3eso3ESOILb1ELb0EJNS_6LayoutINS_5tupleIJNS3_IJNS_1CILi8EEENS4_ILi1EEEEEENS4_ILi2EEEEEENS3_IJNS3_IJS6_NS4_ILi0EEEEEENS4_ILi4096EEEEEEEEiEEC2ERKSE_RKi) ;  /* 0xffff4ed000007944 */ /* 0x000fea0003c3ffff */
        /* <DEDUP_REMOVED lines=8> */
[----:B-1---5:R-:W-:Y:S05]  /*14fc0*/  CALL.REL.NOINC `($_ZN7cutlass13device_kernelIN5flash19enable_sm80_to_sm89INS1_16FlashAttnBwdSm80INS1_25CollectiveMainloopBwdSm80ILi2ELi2EN4cute5tupleIJNS5_1CILi128EEES8_NS7_ILi64EEEEEENS_10bfloat16_tEfNS_4arch4Sm80ELb0ELb0ELb1ELb0ELb1ELb0ELb0ELb0ELi2ELi4ELi4ELi4ELb0EEENS1_21CollectiveEpilogueBwdISA_SB_SD_Li256ELb0ELb0ELi2EEENS1_19SingleTileSchedulerILb0ELb0ELb0ELi128EEEEEEEEEvNT_6ParamsE$_ZN4cute3eso3ESOILb1ELb0EJNS_6LayoutINS_5tupleIJNS3_IJNS_1CILi8EEENS4_ILi1EEEEEENS4_ILi2EEEEEENS3_IJNS3_IJS6_NS4_ILi0EEEEEENS4_ILi4096EEEEEEEENS_10ViewEngineINS_8smem_ptrIPN7cutlass10bfloat16_tEEEEEEEC2ERKSE_RKSL_) ;  /* 0xffff4e0000007944 */ /* 0x022fea0003c3ffff */
[----:B-1----:R1:W5:Y:S01]  /*14fd0*/  LDL.64 R4, [R1+0x758] ;  /* 0x0007580001047983 */ /* 0x0023620000100a00 */
[----:B------:R-:W-:Y:S01]  /*14fe0*/  IMAD.MOV.U32 R15, RZ, RZ, R25 ;  /* 0x000000ffff0f7224 */ /* 0x000fe200078e0019 */
[----:B------:R-:W-:Y:S02]  /*14ff0*/  MOV R3, 0x1 ;  /* 0x0000000100037802 */ /* 0x000fe40000000f00 */
[----:B------:R-:W-:-:S02]  /*15000*/  MOV R8, 0x15020 ;  /* 0x0001502000087802 */ /* 0x000fc40000000f00 */
[----:B-1---5:R-:W-:Y:S05]  /*15010*/  CALL.REL.NOINC `($_ZN7cutlass13device_kernelIN5flash19enable_sm80_to_sm89INS1_16FlashAttnBwdSm80INS1_25CollectiveMainloopBwdSm80ILi2ELi2EN4cute5tupleIJNS5_1CILi128EEES8_NS7_ILi64EEEEEENS_10bfloat16_tEfNS_4arch4Sm80ELb0ELb0ELb1ELb0ELb1ELb0ELb0ELb0ELi2ELi4ELi4ELi4ELb0EEENS1_21CollectiveEpilogueBwdISA_SB_SD_Li256ELb0ELb0ELi2EEENS1_19SingleTileSchedulerILb0ELb0ELb0ELi128EEEEEEEEEvNT_6ParamsE$_ZN4cute3eso3ESOILb1ELb0EJNS_10UnderscoreES2_iEEC2ERKS2_S5_RKi) ;  /* 0xffff220000007944 */ /* 0x022fea0003c3ffff */
[----:B-1----:R-:W2:Y:S01]  /*15020*/  LDL R3, [R1+0x758] ;  /* 0x0007580001037983 */ /* 0x002ea20000100800 */
[----:B------:R-:W-:Y:S01]  /*15030*/  IMAD.MOV.U32 R2, RZ, RZ, R25 ;  /* 0x000000ffff027224 */ /* 0x000fe200078e0019 */
[----:B------:R-:W-:-:S02]  /*15040*/  MOV R6, 0x15070 ;  /* 0x0001507000067802 */ /* 0x000fc40000000f00 */
[----:B--2---:R-:W-:Y:S02]  /*15050*/  SHF.L.U32 R3, R3, 0x4, RZ ;  /* 0x0000000403037819 */ /* 0x004fe400000006ff */
[----:B------:R-:W-:Y:S05]  /*15060*/  CALL.REL.NOINC `($_ZN7cutlass13device_kernelIN5flash19enable_sm80_to_sm89INS1_16FlashAttnBwdSm80INS1_25CollectiveMainloopBwdSm80ILi2ELi2EN4cute5tupleIJNS5_1CILi128EEES8_NS7_ILi64EEEEEENS_10bfloat16_tEfNS_4arch4Sm80ELb0ELb0ELb1ELb0ELb1ELb0ELb0ELb0ELi2ELi4ELi4ELi4ELb0EEENS1_21CollectiveEpilogueBwdISA_SB_SD_Li256ELb0ELb0ELi2EEENS1_19SingleTileSchedulerILb0ELb0ELb0ELi128EEEEEEEEEvNT_6ParamsE$_ZN4cute3eso3ESOILb1ELb0EJNS_6LayoutINS_5tupleIJNS3_IJNS_1CILi8EEENS4_ILi1EEEEEENS4_ILi2EEEEEENS3_IJNS3_IJS6_NS4_ILi0EEEEEES5_EEEEEiEEC2ERKSD_RKi) ;  /* 0xffff4f5000007944 */ /* 0x000fea0003c3ffff */
[----:B-1----:R-:W2:Y:S01]  /*15070*/  LDL R3, [R1+0x758] ;  /* 0x0007580001037983 */ /* 0x002ea20000100800 */
[----:B------:R-:W-:Y:S02]  /*15080*/  MOV R76, R25 ;  /* 0x00000019004c7202 */ /* 0x000fe40000000f00 */
[----:B------:R-:W-:Y:S01]  /*15090*/  MOV R6, 0x150d0 ;  /* 0x000150d000067802 */ /* 0x000fe20000000f00 */
[----:B--2---:R-:W-:-:S05]  /*150a0*/  IMAD.WIDE R2, R3, 0x2, R58 ;  /* 0x0000000203027825 */ /* 0x004fca00078e023a */
[----:B------:R-:W-:Y:S02]  /*150b0*/  MOV R7, R3 ;  /* 0x0000000300077202 */ /* 0x000fe40000000f00 */
[----:B------:R-:W-:Y:S05]  /*150c0*/  CALL.REL.NOINC `($_ZN7cutlass13device_kernelIN5flash19enable_sm80_to_sm89INS1_16FlashAttnBwdSm80INS1_25CollectiveMainloopBwdSm80ILi2ELi2EN4cute5tupleIJNS5_1CILi128EEES8_NS7_ILi64EEEEEENS_10bfloat16_tEfNS_4arch4Sm80ELb0ELb0ELb1ELb0ELb1ELb0ELb0ELb0ELi2ELi4ELi4ELi4ELb0EEENS1_21CollectiveEpilogueBwdISA_SB_SD_Li256ELb0ELb0ELi2EEENS1_19SingleTileSchedulerILb0ELb0ELb0ELi128EEEEEEEEEvNT_6ParamsE$_ZN4cute3eso3ESOILb1ELb0EJNS_6LayoutINS_5tupleIJNS3_IJNS_1CILi8EEENS4_ILi1EEEEEENS4_ILi2EEEEEENS3_IJNS3_IJS6_NS4_ILi0EEEEEES5_EEEEENS_10ViewEngineIPN7cutlass10bfloat16_tEEEEEC2ERKSD_RKSI_) ;  /* 0xffff4e9000007944 */ /* 0x000fea0003c3ffff */
[----:B-1----:R1:W5:Y:S01]  /*150d0*/  LDL.64 R2, [R1+0x758] ;  /* 0x0007580001027983 */ /* 0x0023620000100a00 */
[----:B------:R-:W-:Y:S01]  /*150e0*/  IMAD.MOV.U32 R7, RZ, RZ, R5 ;  /* 0x000000ffff077224 */ /* 0x000fe200078e0005 */
[----:B------:R-:W-:Y:S02]  /*150f0*/  MOV R76, R25 ;  /* 0x00000019004c7202 */ /* 0x000fe40000000f00 */
        /* <DEDUP_REMOVED lines=9> */
[----:B------:R-:W-:-:S02]  /*15190*/  MOV R8, 0x151b0 ;  /* 0x000151b000087802 */ /* 0x000fc40000000f00 */
[----:B-1---5:R-:W-:Y:S05]  /*151a0*/  CALL.REL.NOINC `($_ZN7cutlass13device_kernelIN5flash19enable_sm80_to_sm89INS1_16FlashAttnBwdSm80INS1_25CollectiveMainloopBwdSm80ILi2ELi2EN4cute5tupleIJNS5_1CILi128EEES8_NS7_ILi64EEEEEENS_10bfloat16_tEfNS_4arch4Sm80ELb0ELb0ELb1ELb0ELb1ELb0ELb0ELb0ELi2ELi4ELi4ELi4ELb0EEENS1_21CollectiveEpilogueBwdISA_SB_SD_Li256ELb0ELb0ELi2EEENS1_19SingleTileSchedulerILb0ELb0ELb0ELi128EEEEEEEEEvNT_6ParamsE$_ZN4cute3eso3ESOILb1ELb0EJNS_6LayoutINS_5tupleIJNS3_IJNS3_IJNS_1CILi8EEENS4_ILi1EEEEEES6_EEENS3_IJNS3_IJS6_S6_EEENS4_ILi2EEEEEEEEENS3_IJNS3_IJNS3_IJS6_NS4_ILi0EEEEEESD_EEENS3_IJNS3_IJSD_SD_EEES5_EEEEEEEENS_10ViewEngineIPN7cutlass10bfloat16_tEEEEEC2ERKSJ_RKSO_) ;  /* 0xffff3c9000007944 */ /* 0x022fea0003c3ffff */
[----:B-1----:R1:W5:Y:S01]  /*151b0*/  LDL.64 R2, [R1+0x758] ;  /* 0x0007580001027983 */ /* 0x0023620000100a00 */
[----:B------:R-:W-:Y:S01]  /*151c0*/  IMAD.MOV.U32 R7, RZ, RZ, R5 ;  /* 0x000000ffff077224 */ /* 0x000fe200078e0005 */
[----:B------:R-:W-:-:S02]  /*151d0*/  MOV R76, R25 ;  /* 0x00000019004c7202 */ /* 0x000fc40000000f00 */
[----:B------:R-:W-:Y:S02]  /*151e0*/  MOV R6, 0x15200 ;  /* 0x0001520000067802 */ /* 0x000fe40000000f00 */
[----:B-1---5:R-:W-:Y:S05]  /*151f0*/  CALL.REL.NOINC `($_ZN7cutlass13device_kernelIN5flash19enable_sm80_to_sm89INS1_16FlashAttnBwdSm80INS1_25CollectiveMainloopBwdSm80ILi2ELi2EN4cute5tupleIJNS5_1CILi128EEES8_NS7_ILi64EEEEEENS_10bfloat16_tEfNS_4arch4Sm80ELb0ELb0ELb1ELb0ELb1ELb0ELb0ELb0ELi2ELi4ELi4ELi4ELb0EEENS1_21CollectiveEpilogueBwdISA_SB_SD_Li256ELb0ELb0ELi2EEENS1_19SingleTileSchedulerILb0ELb0ELb0ELi128EEEEEEEEEvNT_6ParamsE$_ZN4cute3eso3ESOILb1ELb0EJNS_6LayoutINS_5tupleIJNS3_IJNS3_IJNS_1CILi8EEENS4_ILi1EEEEEES6_EEENS3_IJNS3_IJS6_S6_EEENS4_ILi2EEEEEEEEENS3_IJNS3_IJNS3_IJS6_NS4_ILi0EEEEEESD_EEENS3_IJNS3_IJSD_SD_EEENS4_ILi4096EEEEEEEEEEENS_10ViewEngineINS_8smem_ptrIPN7cutlass10bfloat16_tEEEEEEEC2ERKSK_RKSR_) ;  /* 0xffff3b6000007944 */ /* 0x022fea0003c3ffff */
[----:B-1----:R1:W5:Y:S01]  /*15200*/  LDL.64 R4, [R1+0x758] ;  /* 0x0007580001047983 */ /* 0x0023620000100a00 */
[----:B------:R-:W-:Y:S01]  /*15210*/  IMAD.MOV.U32 R7, RZ, RZ, R3 ;  /* 0x000000ffff077224 */ /* 0x000fe200078e0003 */
[----:B------:R-:W-:Y:S02]  /*15220*/  MOV R76, R25 ;  /* 0x00000019004c7202 */ /* 0x000fe40000000f00 */
        /* <DEDUP_REMOVED lines=12> */
[----:B------:R2:W5:Y:S01]  /*152f0*/  LDL.64 R70, [R1+0x758] ;  /* 0x0007580001467983 */ /* 0x0005620000100a00 */
[----:B-1----:R-:W-:Y:S01]  /*15300*/  IMAD.MOV.U32 R2, RZ, RZ, R25 ;  /* 0x000000ffff027224 */ /* 0x002fe200078e0019 */
[----:B------:R-:W-:-:S02]  /*15310*/  MOV R3, RZ ;  /* 0x000000ff00037202 */ /* 0x000fc40000000f00 */
[----:B------:R-:W-:Y:S02]  /*15320*/  MOV R10, 0x15340 ;  /* 0x00015340000a7802 */ /* 0x000fe40000000f00 */
[----:B--2--5:R-:W-:Y:S05]  /*15330*/  CALL.REL.NOINC `($_ZN7cutlass13device_kernelIN5flash19enable_sm80_to_sm89INS1_16FlashAttnBwdSm80INS1_25CollectiveMainloopBwdSm80ILi2ELi2EN4cute5tupleIJNS5_1CILi128EEES8_NS7_ILi64EEEEEENS_10bfloat16_tEfNS_4arch4Sm80ELb0ELb0ELb1ELb0ELb1ELb0ELb0ELb0ELi2ELi4ELi4ELi4ELb0EEENS1_21CollectiveEpilogueBwdISA_SB_SD_Li256ELb0ELb0ELi2EEENS1_19SingleTileSchedulerILb0ELb0ELb0ELi128EEEEEEEEEvNT_6ParamsE$_ZN4cute3eso3ESOILb1ELb0EJNS_10UnderscoreEiEEC2ERKS2_RKi) ;  /* 0xffff1f2000007944 */ /* 0x024fea0003c3ffff */
[----:B-1----:R-:W2:Y:S01]  /*15340*/  LDL R3, [R1+0x758] ;  /* 0x0007580001037983 */ /* 0x002ea20000100800 */
[----:B------:R-:W-:Y:S01]  /*15350*/  IMAD.MOV.U32 R15, RZ, RZ, R25 ;  /* 0x000000ffff0f7224 */ /* 0x000fe200078e0019 */
[----:B------:R-:W-:Y:S02]  /*15360*/  MOV R6, 0x15390 ;  /* 0x0001539000067802 */ /* 0x000fe40000000f00 */
        /* <DEDUP_REMOVED lines=9> */
[----:B------:R-:W-:-:S02]  /*15400*/  MOV R8, 0x15420 ;  /* 0x0001542000087802 */ /* 0x000fc40000000f00 */
[----:B-1---5:R-:W-:Y:S05]  /*15410*/  CALL.REL.NOINC `($_ZN7cutlass13device_kernelIN5flash19enable_sm80_to_sm89INS1_16FlashAttnBwdSm80INS1_25CollectiveMainloopBwdSm80ILi2ELi2EN4cute5tupleIJNS5_1CILi128EEES8_NS7_ILi64EEEEEENS_10bfloat16_tEfNS_4arch4Sm80ELb0ELb0ELb1ELb0ELb1ELb0ELb0ELb0ELi2ELi4ELi4ELi4ELb0EEENS1_21CollectiveEpilogueBwdISA_SB_SD_Li256ELb0ELb0ELi2EEENS1_19SingleTileSchedulerILb0ELb0ELb0ELi128EEEEEEEEEvNT_6ParamsE$_ZN4cute3eso3ESOILb1ELb0EJNS_6LayoutINS_5tupleIJNS3_IJNS_1CILi8EEENS4_ILi1EEEEEEEEENS3_IJNS3_IJS6_NS4_ILi0EEEEEEEEEEENS_10ViewEngineINS_8smem_ptrIPN7cutlass10bfloat16_tEEEEEEEC2ERKSC_RKSJ_) ;  /* 0xffff467000007944 */ /* 0x022fea0003c3ffff */
        /* <DEDUP_REMOVED lines=121> */
[----:B------:R-:W-:Y:S05]  /*15bb0*/  CALL.REL.NOINC `($_ZN7cutlass13device_kernelIN5flash19enable_sm80_to_sm89INS1_16FlashAttnBwdSm80INS1_25CollectiveMainloopBwdSm80ILi2ELi2EN4cute5tupleIJNS5_1CILi128EEES8_NS7_ILi64EEEEEENS_10bfloat16_tEfNS_4arch4Sm80ELb0ELb0ELb1ELb0ELb1ELb0ELb0ELb0ELi2ELi4ELi4ELi4ELb0EEENS1_21CollectiveEpilogueBwdISA_SB_SD_Li256ELb0ELb0ELi2EEENS1_19SingleTileSchedulerILb0ELb0ELb0ELi128EEEEEEEEEvNT_6ParamsE$_ZN4cute3eso3ESOILb1ELb0EJNS_6LayoutINS_5tupleIJNS3_IJNS_1CILi8EEENS4_ILi1EEEEEENS4_ILi4EEEEEENS3_IJNS3_IJS6_NS4_ILi0EEEEEENS4_ILi2048EEEEEEEEiEEC2ERKSE_RKi) ;  /* 0xffff458000007944 */ /* 0x000fea0003c3ffff */
[----:B------:R-:W-:Y:S01]  /*15bc0*/  ULDC.64 UR4, c[0x0][0x118] ;  /* 0x0000460000047ab9 */ /* 0x000fe20000000a00 */
[----:B-1----:R-:W2:Y:S04]  /*15bd0*/  LDL R2, [R1+0x758] ;  /* 0x0007580001027983 */ /* 0x002ea80000100800 */
[----:B------:R-:W2:Y:S01]  /*15be0*/  LD.E.64 R4, [R60.64+0x8] ;  /* 0x000008043c047980 */ /* 0x000ea2000c101b00 */
[----:B------:R-:W-:Y:S02]  /*15bf0*/  MOV R9, R25 ;  /* 0x0000001900097202 */ /* 0x000fe40000000f00 */
[----:B------:R-:W-:Y:S01]  /*15c00*/  MOV R8, 0x15c30 ;  /* 0x00015c3000087802 */ /* 0x000fe20000000f00 */
[----:B--2---:R-:W-:-:S04]  /*15c10*/  IMAD.WIDE R2, R2, 0x2, R4 ;  /* 0x0000000202027825 */ /* 0x004fc800078e0204 */
[----:B------:R-:W-:Y:S05]  /*15c20*/  CALL.REL.NOINC `($_ZN7cutlass13device_kernelIN5flash19enable_sm80_to_sm89INS1_16FlashAttnBwdSm80INS1_25CollectiveMainloopBwdSm80ILi2ELi2EN4cute5tupleIJNS5_1CILi128EEES8_NS7_ILi64EEEEEENS_10bfloat16_tEfNS_4arch4Sm80ELb0ELb0ELb1ELb0ELb1ELb0ELb0ELb0ELi2ELi4ELi4ELi4ELb0EEENS1_21CollectiveEpilogueBwdISA_SB_SD_Li256ELb0ELb0ELi2EEENS1_19SingleTileSchedulerILb0ELb0ELb0ELi128EEEEEEEEEvNT_6ParamsE$_ZN4cute8smem_ptrIPN7cutlass10bfloat16_tEECI1NS_12iter_adaptorIS3_S4_EEES3_) ;  /* 0xffff529000007944 */ /* 0x000fea0003c3ffff */
[----:B-1----:R1:W5:Y:S01]  /*15c30*/  LDL.64 R2, [R1+0x758] ;  /* 0x0007580001027983 */ /* 0x0023620000100a00 */
[----:B------:R-:W-:-:S03]  /*15c40*/  MOV R6, 0x15c60 ;  /* 0x00015c6000067802 */ /* 0x000fc60000000f00 */
[----:B-1---5:R-:W-:Y:S05]  /*15c50*/  CALL.REL.NOINC `($_ZN7cutlass13device_kernelIN5flash19enable_sm80_to_sm89INS1_16FlashAttnBwdSm80INS1_25CollectiveMainloopBwdSm80ILi2ELi2EN4cute5tupleIJNS5_1CILi128EEES8_NS7_ILi64EEEEEENS_10bfloat16_tEfNS_4arch4Sm80ELb0ELb0ELb1ELb0ELb1ELb0ELb0ELb0ELi2ELi4ELi4ELi4ELb0EEENS1_21CollectiveEpilogueBwdISA_SB_SD_Li256ELb0ELb0ELi2EEENS1_19SingleTileSchedulerILb0ELb0ELb0ELi128EEEEEEEEEvNT_6ParamsE$_ZN4cute3eso3ESOILb1ELb0EJNS_6LayoutINS_5tupleIJNS3_IJNS_1CILi8EEENS4_ILi1EEEEEENS4_ILi4EEEEEENS3_IJNS3_IJS6_NS4_ILi0EEEEEENS4_ILi2048EEEEEEEENS_10ViewEngineINS_8smem_ptrIPN7cutlass10bfloat16_tEEEEEEEC2ERKSE_RKSL_) ;  /* 0xffff44a000007944 */ /* 0x022fea0003c3ffff */
[----:B-1----:R1:W5:Y:S01]  /*15c60*/  LDL.64 R4, [R1+0x758] ;  /* 0x0007580001047983 */ /* 0x0023620000100a00 */
[----:B------:R-:W-:Y:S01]  /*15c70*/  IMAD.MOV.U32 R15, RZ, RZ, R25 ;  /* 0x000000ffff0f7224 */ /* 0x000fe200078e0019 */
[----:B------:R-:W-:-:S02]  /*15c80*/  MOV R3, 0x1 ;  /* 0x0000000100037802 */ /* 0x000fc40000000f00 */
[----:B------:R-:W-:Y:S02]  /*15c90*/  MOV R8, 0x15cb0 ;  /* 0x00015cb000087802 */ /* 0x000fe40000000f00 */
[----:B-1---5:R-:W-:Y:S05]  /*15ca0*/  CALL.REL.NOINC `($_ZN7cutlass13device_kernelIN5flash19enable_sm80_to_sm89INS1_16FlashAttnBwdSm80INS1_25CollectiveMainloopBwdSm80ILi2ELi2EN4cute5tupleIJNS5_1CILi128EEES8_NS7_ILi64EEEEEENS_10bfloat16_tEfNS_4arch4Sm80ELb0ELb0ELb1ELb0ELb1ELb0ELb0ELb0ELi2ELi4ELi4ELi4ELb0EEENS1_21CollectiveEpilogueBwdISA_SB_SD_Li256ELb0ELb0ELi2EEENS1_19SingleTileSchedulerILb0ELb0ELb0ELi128EEEEEEEEEvNT_6ParamsE$_ZN4cute3eso3ESOILb1ELb0EJNS_10UnderscoreES2_iEEC2ERKS2_S5_RKi) ;  /* 0xffff157000007944 */ /* 0x022fea0003c3ffff */
[----:B-1----:R-:W2:Y:S01]  /*15cb0*/  LDL R3, [R1+0x758] ;  /* 0x0007580001037983 */ /* 0x002ea20000100800 */
[----:B------:R-:W-:Y:S02]  /*15cc0*/  MOV R6, 0x15cf0 ;  /* 0x00015cf000067802 */ /* 0x000fe40000000f00 */
[----:B--2---:R-:W-:Y:S02]  /*15cd0*/  SHF.L.U32 R3, R3, 0x5, RZ ;  /* 0x0000000503037819 */ /* 0x004fe400000006ff */
[----:B------:R-:W-:Y:S05]  /*15ce0*/  CALL.REL.NOINC `($_ZN7cutlass13device_kernelIN5flash19enable_sm80_to_sm89INS1_16FlashAttnBwdSm80INS1_25CollectiveMainloopBwdSm80ILi2ELi2EN4cute5tupleIJNS5_1CILi128EEES8_NS7_ILi64EEEEEENS_10bfloat16_tEfNS_4arch4Sm80ELb0ELb0ELb1ELb0ELb1ELb0ELb0ELb0ELi2ELi4ELi4ELi4ELb0EEENS1_21CollectiveEpilogueBwdISA_SB_SD_Li256ELb0ELb0ELi2EEENS1_19SingleTileSchedulerILb0ELb0ELb0ELi128EEEEEEEEEvNT_6ParamsE$_ZN4cute3eso3ESOILb1ELb0EJNS_6LayoutINS_5tupleIJNS3_IJNS_1CILi8EEENS4_ILi1EEEEEENS4_ILi4EEEEEENS3_IJNS3_IJS6_NS4_ILi0EEEEEES5_EEEEEiEEC2ERKSD_RKi) ;  /* 0xffff44f000007944 */ /* 0x000fea0003c3ffff */
[----:B-1----:R-:W2:Y:S01]  /*15cf0*/  LDL R3, [R1+0x758] ;  /* 0x0007580001037983 */ /* 0x002ea20000100800 */
[----:B------:R-:W-:Y:S01]  /*15d00*/  MOV R8, 0x15d40 ;  /* 0x00015d4000087802 */ /* 0x000fe20000000f00 */
[----:B--2---:R-:W-:-:S05]  /*15d10*/  IMAD.WIDE R6, R3, 0x2, R56 ;  /* 0x0000000203067825 */ /* 0x004fca00078e0238 */
[----:B------:R-:W-:Y:S02]  /*15d20*/  MOV R9, R7 ;  /* 0x0000000700097202 */ /* 0x000fe40000000f00 */
[----:B------:R-:W-:Y:S05]  /*15d30*/  CALL.REL.NOINC `($_ZN7cutlass13device_kernelIN5flash19enable_sm80_to_sm89INS1_16FlashAttnBwdSm80INS1_25CollectiveMainloopBwdSm80ILi2ELi2EN4cute5tupleIJNS5_1CILi128EEES8_NS7_ILi64EEEEEENS_10bfloat16_tEfNS_4arch4Sm80ELb0ELb0ELb1ELb0ELb1ELb0ELb0ELb0ELi2ELi4ELi4ELi4ELb0EEENS1_21CollectiveEpilogueBwdISA_SB_SD_Li256ELb0ELb0ELi2EEENS1_19SingleTileSchedulerILb0ELb0ELb0ELi128EEEEEEEEEvNT_6ParamsE$_ZN4cute3eso3ESOILb1ELb0EJNS_6LayoutINS_5tupleIJNS3_IJNS_1CILi8EEENS4_ILi1EEEEEENS4_ILi4EEEEEENS3_IJNS3_IJS6_NS4_ILi0EEEEEES5_EEEEENS_10ViewEngineIPN7cutlass10bfloat16_tEEEEEC2ERKSD_RKSI_) ;  /* 0xffff444000007944 */ /* 0x000fea0003c3ffff */
[----:B------:R2:W5:Y:S01]  /*15d40*/  LDL.64 R2, [R1+0x758] ;  /* 0x0007580001027983 */ /* 0x0005620000100a00 */
[----:B-1----:R-:W-:Y:S02]  /*15d50*/  MOV R7, R5 ;  /* 0x0000000500077202 */ /* 0x002fe40000000f00 */
[----:B------:R-:W-:Y:S02]  /*15d60*/  MOV R6, 0x15d80 ;  /* 0x00015d8000067802 */ /* 0x000fe40000000f00 */
[----:B--2--5:R-:W-:Y:S05]  /*15d70*/  CALL.REL.NOINC `($_ZN7cutlass13device_kernelIN5flash19enable_sm80_to_sm89INS1_16FlashAttnBwdSm80INS1_25CollectiveMainloopBwdSm80ILi2ELi2EN4cute5tupleIJNS5_1CILi128EEES8_NS7_ILi64EEEEEENS_10bfloat16_tEfNS_4arch4Sm80ELb0ELb0ELb1ELb0ELb1ELb0ELb0ELb0ELi2ELi4ELi4ELi4ELb0EEENS1_21CollectiveEpilogueBwdISA_SB_SD_Li256ELb0ELb0ELi2EEENS1_19SingleTileSchedulerILb0ELb0ELb0ELi128EEEEEEEEEvNT_6ParamsE$_ZN4cute3eso3ESOILb1ELb0EJNS_6LayoutINS_5tupleIJNS3_IJNS_1CILi8EEENS4_ILi1EEEEEENS3_IJNS4_ILi4EEEEEEEEENS3_IJNS3_IJS6_NS4_ILi0EEEEEENS3_IJNS4_ILi2048EEEEEEEEEEENS_10ViewEngineINS_8smem_ptrIPN7cutlass10bfloat16_tEEEEEEEC2ERKSG_RKSN_) ;  /* 0xffff3f9000007944 */ /* 0x024fea0003c3ffff */
[----:B------:R2:W5:Y:S01]  /*15d80*/  LDL.64 R6, [R1+0x758] ;  /* 0x0007580001067983 */ /* 0x0005620000100a00 */
[----:B-1----:R-:W-:Y:S02]  /*15d90*/  MOV R5, R3 ;  /* 0x0000000300057202 */ /* 0x002fe40000000f00 */
[----:B------:R-:W-:Y:S02]  /*15da0*/  MOV R4, 0x15dc0 ;  /* 0x00015dc000047802 */ /* 0x000fe40000000f00 */
        /* <DEDUP_REMOVED lines=271> */
[----:B-1----:R-:W-:Y:S05]  /*16ea0*/  CALL.REL.NOINC `($_ZN7cutlass13device_kernelIN5flash19enable_sm80_to_sm89INS1_16FlashAttnBwdSm80INS1_25CollectiveMainloopBwdSm80ILi2ELi2EN4cute5tupleIJNS5_1CILi128EEES8_NS7_ILi64EEEEEENS_10bfloat16_tEfNS_4arch4Sm80ELb0ELb0ELb1ELb0ELb1ELb0ELb0ELb0ELi2ELi4ELi4ELi4ELb0EEENS1_21CollectiveEpilogueBwdISA_SB_SD_Li256ELb0ELb0ELi2EEENS1_19SingleTileSchedulerILb0ELb0ELb0ELi128EEEEEEEEEvNT_6ParamsE$_ZN4cute3eso3ESOILb1ELb0EJNS_10UnderscoreES2_iEEC2ERKS2_S5_RKi) ;  /* 0xffff037000007944 */ /* 0x002fea0003c3ffff */
        /* <DEDUP_REMOVED lines=9> */
[----:B------:R-:W-:Y:S05]  /*16f40*/  CALL.REL.NOINC `($_ZN7cutlass13device_kernelIN5flash19enable_sm80_to_sm89INS1_16FlashAttnBwdSm80INS1_25CollectiveMainloopBwdSm80ILi2ELi2EN4cute5tupleIJNS5_1CILi128EEES8_NS7_ILi64EEEEEENS_10bfloat16_tEfNS_4arch4Sm80ELb0ELb0ELb1ELb0ELb1ELb0ELb0ELb0ELi2ELi4ELi4ELi4ELb0EEENS1_21CollectiveEpilogueBwdISA_SB_SD_Li256ELb0ELb0ELi2EEENS1_19SingleTileSchedulerILb0ELb0ELb0ELi128EEEEEEEEEvNT_6ParamsE$_ZN4cute3eso3ESOILb1ELb0EJNS_6LayoutINS_5tupleIJNS3_IJNS_1CILi2EEES5_S5_EEES5_EEENS3_IJNS3_IJNS4_ILi1EEES5_NS4_ILi4EEEEEENS4_ILi8EEEEEEEEiEEC2ERKSD_RKi) ;  /* 0xffff291000007944 */ /* 0x000fea0003c3ffff */
[----:B-1----:R-:W2:Y:S01]  /*16f50*/  LDL R3, [R1+0x758] ;  /* 0x0007580001037983 */ /* 0x002ea20000100800 */
[----:B------:R-:W-:Y:S02]  /*16f60*/  MOV R76, R25 ;  /* 0x00000019004c7202 */ /* 0x000fe40000000f00 */
[----:B------:R-:W-:Y:S01]  /*16f70*/  MOV R4, 0x16fb0 ;  /* 0x00016fb000047802 */ /* 0x000fe20000000f00 */
[----:B--2---:R-:W-:-:S05]  /*16f80*/  IMAD.WIDE R2, R3, 0x2, R16 ;  /* 0x0000000203027825 */ /* 0x004fca00078e0210 */
[----:B------:R-:W-:Y:S02]  /*16f90*/  MOV R6, R2 ;  /* 0x0000000200067202 */ /* 0x000fe40000000f00 */
[----:B------:R-:W-:Y:S05]  /*16fa0*/  CALL.REL.NOINC `($_ZN7cutlass13device_kernelIN5flash19enable_sm80_to_sm89INS1_16FlashAttnBwdSm80INS1_25CollectiveMainloopBwdSm80ILi2ELi2EN4cute5tupleIJNS5_1CILi128EEES8_NS7_ILi64EEEEEENS_10bfloat16_tEfNS_4arch4Sm80ELb0ELb0ELb1ELb0ELb1ELb0ELb0ELb0ELi2ELi4ELi4ELi4ELb0EEENS1_21CollectiveEpilogueBwdISA_SB_SD_Li256ELb0ELb0ELi2EEENS1_19SingleTileSchedulerILb0ELb0ELb0ELi128EEEEEEEEEvNT_6ParamsE$_ZN4cute3eso3ESOILb1ELb0EJNS_6LayoutINS_5tupleIJNS3_IJNS_1CILi2EEES5_S5_EEES5_EEENS3_IJNS3_IJNS4_ILi1EEES5_NS4_ILi4EEEEEENS4_ILi8EEEEEEEENS_10ViewEngineIPN7cutlass10bfloat16_tEEEEEC2ERKSD_RKSI_) ;  /* 0xffff286000007944 */ /* 0x000fea0003c3ffff */
[----:B------:R2:W5:Y:S01]  /*16fb0*/  LDL.64 R68, [R1+0x758] ;  /* 0x0007580001447983 */ /* 0x0005620000100a00 */
[----:B------:R-:W-:Y:S01]  /*16fc0*/  IMAD.MOV.U32 R15, RZ, RZ, R25 ;  /* 0x000000ffff0f7224 */ /* 0x000fe200078e0019 */
[----:B------:R-:W-:Y:S02]  /*16fd0*/  MOV R3, RZ ;  /* 0x000000ff00037202 */ /* 0x000fe40000000f00 */
[----:B------:R-:W-:Y:S02]  /*16fe0*/  MOV R8, 0x17000 ;  /* 0x0001700000087802 */ /* 0x000fe40000000f00 */
[----:B-12--5:R-:W-:Y:S05]  /*16ff0*/  CALL.REL.NOINC `($_ZN7cutlass13device_kernelIN5flash19enable_sm80_to_sm89INS1_16FlashAttnBwdSm80INS1_25CollectiveMainloopBwdSm80ILi2ELi2EN4cute5tupleIJNS5_1CILi128EEES8_NS7_ILi64EEEEEENS_10bfloat16_tEfNS_4arch4Sm80ELb0ELb0ELb1ELb0ELb1ELb0ELb0ELb0ELi2ELi4ELi4ELi4ELb0EEENS1_21CollectiveEpilogueBwdISA_SB_SD_Li256ELb0ELb0ELi2EEENS1_19SingleTileSchedulerILb0ELb0ELb0ELi128EEEEEEEEEvNT_6ParamsE$_ZN4cute3eso3ESOILb1ELb0EJNS_10UnderscoreES2_iEEC2ERKS2_S5_RKi) ;  /* 0xffff022000007944 */ /* 0x026fea0003c3ffff */
        /* <DEDUP_REMOVED lines=8> */
[----:B------:R-:W-:Y:S05]  /*17080*/  CALL.REL.NOINC `($_ZN7cutlass13device_kernelIN5flash19enable_sm80_to_sm89INS1_16FlashAttnBwdSm80INS1_25CollectiveMainloopBwdSm80ILi2ELi2EN4cute5tupleIJNS5_1CILi128EEES8_NS7_ILi64EEEEEENS_10bfloat16_tEfNS_4arch4Sm80ELb0ELb0ELb1ELb0ELb1ELb0ELb0ELb0ELi2ELi4ELi4ELi4ELb0EEENS1_21CollectiveEpilogueBwdISA_SB_SD_Li256ELb0ELb0ELi2EEENS1_19SingleTileSchedulerILb0ELb0ELb0ELi128EEEEEEEEEvNT_6ParamsE$_ZN4cute3eso3ESOILb1ELb0EJNS_6LayoutINS_5tupleIJNS3_IJNS_1CILi2EEES5_EEENS4_ILi8EEEEEENS3_IJNS3_IJNS4_ILi1EEES5_EEENS4_ILi4EEEEEEEEiEEC2ERKSD_RKi) ;  /* 0xffff24d000007944 */ /* 0x000fea0003c3ffff */
[----:B-1----:R-:W2:Y:S01]  /*17090*/  LDL R3, [R1+0x758] ;  /* 0x0007580001037983 */ /* 0x002ea20000100800 */
[----:B------:R-:W-:Y:S01]  /*170a0*/  MOV R4, 0x170e0 ;  /* 0x000170e000047802 */ /* 0x000fe20000000f00 */
[----:B--2---:R-:W-:-:S05]  /*170b0*/  IMAD.WIDE R2, R3, 0x2, R12 ;  /* 0x0000000203027825 */ /* 0x004fca00078e020c */
[----:B------:R-:W-:Y:S02]  /*170c0*/  MOV R6, R2 ;  /* 0x0000000200067202 */ /* 0x000fe40000000f00 */
[----:B------:R-:W-:Y:S05]  /*170d0*/  CALL.REL.NOINC `($_ZN7cutlass13device_kernelIN5flash19enable_sm80_to_sm89INS1_16FlashAttnBwdSm80INS1_25CollectiveMainloopBwdSm80ILi2ELi2EN4cute5tupleIJNS5_1CILi128EEES8_NS7_ILi64EEEEEENS_10bfloat16_tEfNS_4arch4Sm80ELb0ELb0ELb1ELb0ELb1ELb0ELb0ELb0ELi2ELi4ELi4ELi4ELb0EEENS1_21CollectiveEpilogueBwdISA_SB_SD_Li256ELb0ELb0ELi2EEENS1_19SingleTileSchedulerILb0ELb0ELb0ELi128EEEEEEEEEvNT_6ParamsE$_ZN4cute3eso3ESOILb1ELb0EJNS_6LayoutINS_5tupleIJNS3_IJNS_1CILi2EEES5_EEENS4_ILi8EEEEEENS3_IJNS3_IJNS4_ILi1EEES5_EEENS4_ILi4EEEEEEEENS_10ViewEngineIPN7cutlass10bfloat16_tEEEEEC2ERKSD_RKSI_) ;  /* 0xffff243000007944 */ /* 0x000fea0003c3ffff */
[----:B------:R2:W5:Y:S04]  /*170e0*/  LDL.64 R70, [R1+0x758] ;  /* 0x0007580001467983 */ /* 0x0005680000100a00 */
[----:B------:R2:W-:Y:S02]  /*170f0*/  STL [R1+0x770], RZ ;  /* 0x000770ff01007387 */ /* 0x0005e40000100800 */
.L_x_1008:
[----:B------:R-:W-:Y:S01]  /*17100*/  IMAD.MOV.U32 R89, RZ, RZ, R25 ;  /* 0x000000ffff597224 */ /* 0x000fe200078e0019 */
[----:B------:R-:W-:Y:S01]  /*17110*/  LOP3.LUT R90, R66, 0x1, RZ, 0xc0, !PT ;  /* 0x00000001425a7812 */ /* 0x000fe200078ec0ff */
[----:B------:R-:W-:Y:S01]  /*17120*/  IMAD.MOV.U32 R77, RZ, RZ, R24 ;  /* 0x000000ffff4d7224 */ /* 0x000fe200078e0018 */
[----:B-1----:R-:W-:Y:S02]  /*17130*/  MOV R88, 0x17150 ;  /* 0x0001715000587802 */ /* 0x002fe40000000f00 */
[----:B-12--5:R-:W-:Y:S05]  /*17140*/  CALL.REL.NOINC `($_ZN7cutlass13device_kernelIN5flash19enable_sm80_to_sm89INS1_16FlashAttnBwdSm80INS1_25CollectiveMainloopBwdSm80ILi2ELi2EN4cute5tupleIJNS5_1CILi128EEES8_NS7_ILi64EEEEEENS_10bfloat16_tEfNS_4arch4Sm80ELb0ELb0ELb1ELb0ELb1ELb0ELb0ELb0ELi2ELi4ELi4ELi4ELb0EEENS1_21CollectiveEpilogueBwdISA_SB_SD_Li256ELb0ELb0ELi2EEENS1_19SingleTileSchedulerILb0ELb0ELb0ELi128EEEEEEEEEvNT_6ParamsE$_ZN4cute3eso3ESOILb1ELb0EJNS_10UnderscoreEiiEEC2ERKS2_RKiS7_) ;  /* 0xffff015000007944 */ /* 0x026fea0003c3ffff */
[----:B------:R-:W-:Y:S01]  /*17150*/  MOV R76, R25 ;  /* 0x00000019004c7202 */ /* 0x000fe20000000f00 */
[----:B-1----:R-:W2:Y:S01]  /*17160*/  LDL.64 R2, [R1+0x758] ;  /* 0x0007580001027983 */ /* 0x002ea20000100a00 */
[----:B------:R-:W-:Y:S01]  /*17170*/  MOV R4, 0x171b0 ;  /* 0x000171b000047802 */ /* 0x000fe20000000f00 */
[----:B--2---:R-:W-:Y:S04]  /*17180*/  IMAD R3, R3, 0x2, R2 ;  /* 0x0000000203037824 */ /* 0x004fe800078e0202 */
[----:B------:R-:W-:Y:S02]  /*17190*/  IMAD.SHL.U32 R3, R3, 0x4, RZ ;  /* 0x0000000403037824 */ /* 0x000fe400078e00ff */
[----:B------:R-:W-:Y:S05]  /*171a0*/  CALL.REL.NOINC `($_ZN7cutlass13device_kernelIN5flash19enable_sm80_to_sm89INS1_16FlashAttnBwdSm80INS1_25CollectiveMainloopBwdSm80ILi2ELi2EN4cute5tupleIJNS5_1CILi128EEES8_NS7_ILi64EEEEEENS_10bfloat16_tEfNS_4arch4Sm80ELb0ELb0ELb1ELb0ELb1ELb0ELb0ELb0ELi2ELi4ELi4ELi4ELb0EEENS1_21CollectiveEpilogueBwdISA_SB_SD_Li256ELb0ELb0ELi2EEENS1_19SingleTileSchedulerILb0ELb0ELb0ELi128EEEEEEEEEvNT_6ParamsE$_ZN4cute3eso3ESOILb1ELb0EJNS_6LayoutINS_5tupleIJNS3_IJNS_1CILi2EEES5_EEEEEENS3_IJNS3_IJNS4_ILi1EEES5_EEEEEEEEiEEC2ERKSB_RKi) ;  /* 0xffff217000007944 */ /* 0x000fea0003c3ffff */
[----:B------:R-:W-:Y:S01]  /*171b0*/  MOV R4, 0x17210 ;  /* 0x0001721000047802 */ /* 0x000fe20000000f00 */
[----:B-1----:R-:W2:Y:S01]  /*171c0*/  LDL R3, [R1+0x758] ;  /* 0x0007580001037983 */ /* 0x002ea20000100800 */
[----:B------:R-:W-:Y:S01]  /*171d0*/  IMAD.MOV.U32 R2, RZ, RZ, R25 ;  /* 0x000000ffff027224 */ /* 0x000fe200078e0019 */
[C---:B--2---:R-:W-:Y:S04]  /*171e0*/  LEA R8, P1, R3.reuse, R64, 0x2 ;  /* 0x0000004003087211 */ /* 0x044fe800078210ff */
[----:B------:R-:W-:Y:S04]  /*171f0*/  LEA.HI.X.SX32 R3, R3, R65, 0x2, P1 ;  /* 0x0000004103037211 */ /* 0x000fe800008f16ff */
[----:B------:R-:W-:Y:S05]  /*17200*/  CALL.REL.NOINC `($_ZN7cutlass13device_kernelIN5flash19enable_sm80_to_sm89INS1_16FlashAttnBwdSm80INS1_25CollectiveMainloopBwdSm80ILi2ELi2EN4cute5tupleIJNS5_1CILi128EEES8_NS7_ILi64EEEEEENS_10bfloat16_tEfNS_4arch4Sm80ELb0ELb0ELb1ELb0ELb1ELb0ELb0ELb0ELi2ELi4ELi4ELi4ELb0EEENS1_21CollectiveEpilogueBwdISA_SB_SD_Li256ELb0ELb0ELi2EEENS1_19SingleTileSchedulerILb0ELb0ELb0ELi128EEEEEEEEEvNT_6ParamsE$_ZN4cute3eso3ESOILb1ELb0EJNS_6LayoutINS_5tupleIJNS3_IJNS_1CILi2EEES5_EEEEEENS3_IJNS3_IJNS4_ILi1EEES5_EEEEEEEENS_10ViewEngineIPfEEEEC2ERKSB_RKSE_) ;  /* 0xffff20c000007944 */ /* 0x000fea0003c3ffff */
[----:B------:R-:W-:Y:S01]  /*17210*/  MOV R3, R90 ;  /* 0x0000005a00037202 */ /* 0x000fe20000000f00 */
[----:B-1----:R1:W5:Y:S01]  /*17220*/  LDL.64 R8, [R1+0x758] ;  /* 0x0007580001087983 */ /* 0x0023620000100a00 */
[----:B------:R-:W-:Y:S01]  /*17230*/  MOV R10, 0x17260 ;  /* 0x00017260000a7802 */ /* 0x000fe20000000f00 */
[----:B------:R-:W-:Y:S02]  /*17240*/  IMAD.MOV.U32 R2, RZ, RZ, R25 ;  /* 0x000000ffff027224 */ /* 0x000fe400078e0019 */
[----:B-1---5:R-:W-:Y:S05]  /*17250*/  CALL.REL.NOINC `($_ZN7cutlass13device_kernelIN5flash19enable_sm80_to_sm89INS1_16FlashAttnBwdSm80INS1_25CollectiveMainloopBwdSm80ILi2ELi2EN4cute5tupleIJNS5_1CILi128EEES8_NS7_ILi64EEEEEENS_10bfloat16_tEfNS_4arch4Sm80ELb0ELb0ELb1ELb0ELb1ELb0ELb0ELb0ELi2ELi4ELi4ELi4ELb0EEENS1_21CollectiveEpilogueBwdISA_SB_SD_Li256ELb0ELb0ELi2EEENS1_19SingleTileSchedulerILb0ELb0ELb0ELi128EEEEEEEEEvNT_6ParamsE$_ZN4cute3eso3ESOILb1ELb0EJNS_10UnderscoreEiEEC2ERKS2_RKi) ;  /* 0xffff000000007944 */ /* 0x022fea0003c3ffff */
[----:B------:R-:W-:Y:S01]  /*17260*/  MOV R4, 0x172b0 ;  /* 0x000172b000047802 */ /* 0x000fe20000000f00 */
[----:B-1----:R-:W2:Y:S01]  /*17270*/  LDL R3, [R1+0x758] ;  /* 0x0007580001037983 */ /* 0x002ea20000100800 */
[----:B------:R-:W-:Y:S01]  /*17280*/  IMAD.MOV.U32 R76, RZ, RZ, R25 ;  /* 0x000000ffff4c7224 */ /* 0x000fe200078e0019 */
[----:B--2---:R-:W-:Y:S02]  /*17290*/  SHF.L.U32 R3, R3, 0x3, RZ ;  /* 0x0000000303037819 */ /* 0x004fe400000006ff */
[----:B------:R-:W-:Y:S05]  /*172a0*/  CALL.REL.NOINC `($_ZN7cutlass13device_kernelIN5flash19enable_sm80_to_sm89INS1_16FlashAttnBwdSm80INS1_25CollectiveMainloopBwdSm80ILi2ELi2EN4cute5tupleIJNS5_1CILi128EEES8_NS7_ILi64EEEEEENS_10bfloat16_tEfNS_4arch4Sm80ELb0ELb0ELb1ELb0ELb1ELb0ELb0ELb0ELi2ELi4ELi4ELi4ELb0EEENS1_21CollectiveEpilogueBwdISA_SB_SD_Li256ELb0ELb0ELi2EEENS1_19SingleTileSchedulerILb0ELb0ELb0ELi128EEEEEEEEEvNT_6ParamsE$_ZN4cute3eso3ESOILb1ELb0EJNS_6LayoutINS_5tupleIJNS3_IJNS_1CILi2EEES5_S5_EEEEEENS3_IJNS3_IJNS4_ILi1EEES5_NS4_ILi4EEEEEEEEEEEiEEC2ERKSC_RKi) ;  /* 0xffff249000007944 */ /* 0x000fea0003c3ffff */
[----:B------:R-:W-:Y:S01]  /*172b0*/  MOV R4, 0x17310 ;  /* 0x0001731000047802 */ /* 0x000fe20000000f00 */
[----:B-1----:R-:W2:Y:S01]  /*172c0*/  LDL R3, [R1+0x758] ;  /* 0x0007580001037983 */ /* 0x002ea20000100800 */
[----:B------:R-:W-:Y:S01]  /*172d0*/  IMAD.MOV.U32 R76, RZ, RZ, R25 ;  /* 0x000000ffff4c7224 */ /* 0x000fe200078e0019 */
[C---:B--2---:R-:W-:Y:S04]  /*172e0*/  LEA R6, P1, R3.reuse, R68, 0x1 ;  /* 0x0000004403067211 */ /* 0x044fe800078208ff */
[----:B------:R-:W-:Y:S04]  /*172f0*/  LEA.HI.X.SX32 R3, R3, R69, 0x1, P1 ;  /* 0x0000004503037211 */ /* 0x000fe800008f0eff */
[----:B------:R-:W-:Y:S05]  /*17300*/  CALL.REL.NOINC `($_ZN7cutlass13device_kernelIN5flash19enable_sm80_to_sm89INS1_16FlashAttnBwdSm80INS1_25CollectiveMainloopBwdSm80ILi2ELi2EN4cute5tupleIJNS5_1CILi128EEES8_NS7_ILi64EEEEEENS_10bfloat16_tEfNS_4arch4Sm80ELb0ELb0ELb1ELb0ELb1ELb0ELb0ELb0ELi2ELi4ELi4ELi4ELb0EEENS1_21CollectiveEpilogueBwdISA_SB_SD_Li256ELb0ELb0ELi2EEENS1_19SingleTileSchedulerILb0ELb0ELb0ELi128EEEEEEEEEvNT_6ParamsE$_ZN4cute3eso3ESOILb1ELb0EJNS_6LayoutINS_5tupleIJNS3_IJNS_1CILi2EEES5_S5_EEEEEENS3_IJNS3_IJNS4_ILi1EEES5_NS4_ILi4EEEEEEEEEEENS_10ViewEngineIPN7cutlass10bfloat16_tEEEEEC2ERKSC_RKSH_) ;  /* 0xffff23e000007944 */ /* 0x000fea0003c3ffff */
[----:B------:R-:W-:Y:S01]  /*17310*/  MOV R3, R66 ;  /* 0x0000004200037202 */ /* 0x000fe20000000f00 */
[----:B------:R2:W5:Y:S01]  /*17320*/  LDL.64 R12, [R1+0x758] ;  /* 0x00075800010c7983 */ /* 0x0005620000100a00 */
[----:B------:R-:W-:Y:S01]  /*17330*/  MOV R10, 0x17360 ;  /* 0x00017360000a7802 */ /* 0x000fe20000000f00 */
[----:B-1----:R-:W-:Y:S02]  /*17340*/  IMAD.MOV.U32 R2, RZ, RZ, R25 ;  /* 0x000000ffff027224 */ /* 0x002fe400078e0019 */
[----:B--2--5:R-:W-:Y:S05]  /*17350*/  CALL.REL.NOINC `($_ZN7cutlass13device_kernelIN5flash19enable_sm80_to_sm89INS1_16FlashAttnBwdSm80INS1_25CollectiveMainloopBwdSm80ILi2ELi2EN4cute5tupleIJNS5_1CILi128EEES8_NS7_ILi64EEEEEENS_10bfloat16_tEfNS_4arch4Sm80ELb0ELb0ELb1ELb0ELb1ELb0ELb0ELb0ELi2ELi4ELi4ELi4ELb0EEENS1_21CollectiveEpilogueBwdISA_SB_SD_Li256ELb0ELb0ELi2EEENS1_19SingleTileSchedulerILb0ELb0ELb0ELi128EEEEEEEEEvNT_6ParamsE$_ZN4cute3eso3ESOILb1ELb0EJNS_10UnderscoreEiEEC2ERKS2_RKi) ;  /* 0xfffeff0000007944 */ /* 0x024fea0003c3ffff */
[----:B------:R-:W-:Y:S01]  /*17360*/  MOV R4, 0x173b0 ;  /* 0x000173b000047802 */ /* 0x000fe20000000f00 */
[----:B-1----:R-:W2:Y:S01]  /*17370*/  LDL R3, [R1+0x758] ;  /* 0x0007580001037983 */ /* 0x002ea20000100800 */
[----:B------:R-:W-:Y:S01]  /*17380*/  IMAD.MOV.U32 R76, RZ, RZ, R25 ;  /* 0x000000ffff4c7224 */ /* 0x000fe200078e0019 */
[----:B--2---:R-:W-:Y:S02]  /*17390*/  SHF.L.U32 R3, R3, 0x2, RZ ;  /* 0x0000000203037819 */ /* 0x004fe400000006ff */
[----:B------:R-:W-:Y:S05]  /*173a0*/  CALL.REL.NOINC `($_ZN7cutlass13device_kernelIN5flash19enable_sm80_to_sm89INS1_16FlashAttnBwdSm80INS1_25CollectiveMainloopBwdSm80ILi2ELi2EN4cute5tupleIJNS5_1CILi128EEES8_NS7_ILi64EEEEEENS_10bfloat16_tEfNS_4arch4Sm80ELb0ELb0ELb1ELb0ELb1ELb0ELb0ELb0ELi2ELi4ELi4ELi4ELb0EEENS1_21CollectiveEpilogueBwdISA_SB_SD_Li256ELb0ELb0ELi2EEENS1_19SingleTileSchedulerILb0ELb0ELb0ELi128EEEEEEEEEvNT_6ParamsE$_ZN4cute3eso3ESOILb1ELb0EJNS_6LayoutINS_5tupleIJNS3_IJNS_1CILi2EEES5_EEEEEENS3_IJNS3_IJNS4_ILi1EEES5_EEEEEEEEiEEC2ERKSB_RKi) ;  /* 0xffff1f7000007944 */ /* 0x000fea0003c3ffff */
[----:B------:R-:W-:Y:S01]  /*173b0*/  MOV R4, 0x17410 ;  /* 0x0001741000047802 */ /* 0x000fe20000000f00 */
[----:B-1----:R-:W2:Y:S01]  /*173c0*/  LDL R3, [R1+0x758] ;  /* 0x0007580001037983 */ /* 0x002ea20000100800 */
[----:B------:R-:W-:Y:S01]  /*173d0*/  IMAD.MOV.U32 R76, RZ, RZ, R25 ;  /* 0x000000ffff4c7224 */ /* 0x000fe200078e0019 */
[C---:B--2---:R-:W-:Y:S04]  /*173e0*/  LEA R6, P1, R3.reuse, R70, 0x1 ;  /* 0x0000004603067211 */ /* 0x044fe800078208ff */
[----:B------:R-:W-:Y:S04]  /*173f0*/  LEA.HI.X.SX32 R3, R3, R71, 0x1, P1 ;  /* 0x0000004703037211 */ /* 0x000fe800008f0eff */
[----:B------:R-:W-:Y:S05]  /*17400*/  CALL.REL.NOINC `($_ZN7cutlass13device_kernelIN5flash19enable_sm80_to_sm89INS1_16FlashAttnBwdSm80INS1_25CollectiveMainloopBwdSm80ILi2ELi2EN4cute5tupleIJNS5_1CILi128EEES8_NS7_ILi64EEEEEENS_10bfloat16_tEfNS_4arch4Sm80ELb0ELb0ELb1ELb0ELb1ELb0ELb0ELb0ELi2ELi4ELi4ELi4ELb0EEENS1_21CollectiveEpilogueBwdISA_SB_SD_Li256ELb0ELb0ELi2EEENS1_19SingleTileSchedulerILb0ELb0ELb0ELi128EEEEEEEEEvNT_6ParamsE$_ZN4cute3eso3ESOILb1ELb0EJNS_6LayoutINS_5tupleIJNS3_IJNS_1CILi2EEES5_EEEEEENS3_IJNS3_IJNS4_ILi1EEES5_EEEEEEEENS_10ViewEngineIPN7cutlass10bfloat16_tEEEEEC2ERKSB_RKSG_) ;  /* 0xffff1e7000007944 */ /* 0x000fea0003c3ffff */
[----:B------:R-:W-:Y:S01]  /*17410*/  MOV R77, R24 ;  /* 0x00000018004d7202 */ /* 0x000fe20000000f00 */
[----:B------:R2:W5:Y:S01]  /*17420*/  LDL.64 R10, [R1+0x758] ;  /* 0x00075800010a7983 */ /* 0x0005620000100a00 */
[----:B------:R-:W-:Y:S01]  /*17430*/  MOV R88, 0x17460 ;  /* 0x0001746000587802 */ /* 0x000fe20000000f00 */
[----:B------:R-:W-:Y:S02]  /*17440*/  IMAD.MOV.U32 R89, RZ, RZ, R25 ;  /* 0x000000ffff597224 */ /* 0x000fe400078e0019 */
        /* <DEDUP_REMOVED lines=12> */
[----:B------:R-:W-:Y:S05]  /*17510*/  CALL.REL.NOINC `($_ZN7cutlass13device_kernelIN5flash19enable_sm80_to_sm89INS1_16FlashAttnBwdSm80INS1_25CollectiveMainloopBwdSm80ILi2ELi2EN4cute5tupleIJNS5_1CILi128EEES8_NS7_ILi64EEEEEENS_10bfloat16_tEfNS_4arch4Sm80ELb0ELb0ELb1ELb0ELb1ELb0ELb0ELb0ELi2ELi4ELi4ELi4ELb0EEENS1_21CollectiveEpilogueBwdISA_SB_SD_Li256ELb0ELb0ELi2EEENS1_19SingleTileSchedulerILb0ELb0ELb0ELi128EEEEEEEEEvNT_6ParamsE$_ZN4cute3eso3ESOILb1ELb0EJNS_6LayoutINS_5tupleIJNS3_IJNS_1CILi2EEES5_EEEEEENS3_IJNS3_IJNS4_ILi1EEES5_EEEEEEEENS_10ViewEngineIPKfEEEEC2ERKSB_RKSF_) ;  /* 0xffff1d1000007944 */ /* 0x000fea0003c3ffff */
[----:B------:R-:W-:Y:S01]  /*17520*/  MOV R76, R25 ;  /* 0x00000019004c7202 */ /* 0x000fe20000000f00 */
[----:B-1----:R1:W5:Y:S01]  /*17530*/  LDL.64 R6, [R1+0x758] ;  /* 0x0007580001067983 */ /* 0x0023620000100a00 */
[----:B------:R-:W-:Y:S03]  /*17540*/  MOV R4, 0x17560 ;  /* 0x0001756000047802 */ /* 0x000fe60000000f00 */
[----:B-1---5:R-:W-:Y:S05]  /*17550*/  CALL.REL.NOINC `($_ZN7cutlass13device_kernelIN5flash19enable_sm80_to_sm89INS1_16FlashAttnBwdSm80INS1_25CollectiveMainloopBwdSm80ILi2ELi2EN4cute5tupleIJNS5_1CILi128EEES8_NS7_ILi64EEEEEENS_10bfloat16_tEfNS_4arch4Sm80ELb0ELb0ELb1ELb0ELb1ELb0ELb0ELb0ELi2ELi4ELi4ELi4ELb0EEENS1_21CollectiveEpilogueBwdISA_SB_SD_Li256ELb0ELb0ELi2EEENS1_19SingleTileSchedulerILb0ELb0ELb0ELi128EEEEEEEEEvNT_6ParamsE$_ZN4cute3eso3ESOILb1ELb0EJNS_6LayoutINS_5tupleIJNS3_IJNS_1CILi1EEENS4_ILi2EEES6_EEEEEENS3_IJNS3_IJS5_S5_S6_EEEEEEEENS_10ViewEngineIPjEEEEC2ERKSB_RKSE_) ;  /* 0xffff1b5000007944 */ /* 0x022fea0003c3ffff */
[----:B-1----:R-:W-:Y:S01]  /*17560*/  MOV R2, R25 ;  /* 0x0000001900027202 */ /* 0x002fe20000000f00 */
[----:B------:R1:W5:Y:S01]  /*17570*/  LDL.64 R14, [R1+0x758] ;  /* 0x00075800010e7983 */ /* 0x0003620000100a00 */
[----:B------:R-:W-:Y:S01]  /*17580*/  MOV R4, 0x175b0 ;  /* 0x000175b000047802 */ /* 0x000fe20000000f00 */
[----:B------:R-:W-:Y:S02]  /*17590*/  IMAD.MOV.U32 R3, RZ, RZ, R11 ;  /* 0x000000ffff037224 */ /* 0x000fe400078e000b */
[----:B-1---5:R-:W-:Y:S05]  /*175a0*/  CALL.REL.NOINC `($_ZN7cutlass13device_kernelIN5flash19enable_sm80_to_sm89INS1_16FlashAttnBwdSm80INS1_25CollectiveMainloopBwdSm80ILi2ELi2EN4cute5tupleIJNS5_1CILi128EEES8_NS7_ILi64EEEEEENS_10bfloat16_tEfNS_4arch4Sm80ELb0ELb0ELb1ELb0ELb1ELb0ELb0ELb0ELi2ELi4ELi4ELi4ELb0EEENS1_21CollectiveEpilogueBwdISA_SB_SD_Li256ELb0ELb0ELi2EEENS1_19SingleTileSchedulerILb0ELb0ELb0ELi128EEEEEEEEEvNT_6ParamsE$_ZN4cute3eso3ESOILb1ELb0EJNS_6LayoutINS_5tupleIJNS3_IJNS_1CILi1EEENS4_ILi2EEEEEEEEENS3_IJNS3_IJS5_S5_EEEEEEEENS_10ViewEngineIPjEEEEC2ERKSB_RKSE_) ;  /* 0xffff19f000007944 */ /* 0x022fea0003c3ffff */
[----:B-1----:R-:W-:Y:S01]  /*175b0*/  MOV R2, R25 ;  /* 0x0000001900027202 */ /* 0x002fe20000000f00 */
[----:B------:R1:W5:Y:S01]  /*175c0*/  LDL.64 R16, [R1+0x758] ;  /* 0x0007580001107983 */ /* 0x0003620000100a00 */
[----:B------:R-:W-:Y:S01]  /*175d0*/  MOV R4, 0x17600 ;  /* 0x0001760000047802 */ /* 0x000fe20000000f00 */
[----:B------:R-:W-:Y:S02]  /*175e0*/  IMAD.MOV.U32 R3, RZ, RZ, R9 ;  /* 0x000000ffff037224 */ /* 0x000fe400078e0009 */
[----:B-1---5:R-:W-:Y:S05]  /*175f0*/  CALL.REL.NOINC `($_ZN7cutlass13device_kernelIN5flash19enable_sm80_to_sm89INS1_16FlashAttnBwdSm80INS1_25CollectiveMainloopBwdSm80ILi2ELi2EN4cute5tupleIJNS5_1CILi128EEES8_NS7_ILi64EEEEEENS_10bfloat16_tEfNS_4arch4Sm80ELb0ELb0ELb1ELb0ELb1ELb0ELb0ELb0ELi2ELi4ELi4ELi4ELb0EEENS1_21CollectiveEpilogueBwdISA_SB_SD_Li256ELb0ELb0ELi2EEENS1_19SingleTileSchedulerILb0ELb0ELb0ELi128EEEEEEEEEvNT_6ParamsE$_ZN4cute3eso3ESOILb1ELb0EJNS_6LayoutINS_5tupleIJNS3_IJNS_1CILi2EEES5_EEEEEENS3_IJNS3_IJNS4_ILi1EEES5_EEEEEEEENS_10ViewEngineIPfEEEEC2ERKSB_RKSE_) ;  /* 0xffff1cd000007944 */ /* 0x022fea0003c3ffff */
[----:B-1----:R-:W-:Y:S01]  /*17600*/  MOV R2, R25 ;  /* 0x0000001900027202 */ /* 0x002fe20000000f00 */
[----:B------:R1:W5:Y:S01]  /*17610*/  LDL.64 R72, [R1+0x758] ;  /* 0x0007580001487983 */ /* 0x0003620000100a00 */
[----:B------:R-:W-:Y:S01]  /*17620*/  MOV R4, 0x17650 ;  /* 0x0001765000047802 */ /* 0x000fe20000000f00 */
[----:B------:R-:W-:Y:S02]  /*17630*/  IMAD.MOV.U32 R3, RZ, RZ, R7 ;  /* 0x000000ffff037224 */ /* 0x000fe400078e0007 */
[----:B-1---5:R-:W-:Y:S05]  /*17640*/  CALL.REL.NOINC `($_ZN7cutlass13device_kernelIN5flash19enable_sm80_to_sm89INS1_16FlashAttnBwdSm80INS1_25CollectiveMainloopBwdSm80ILi2ELi2EN4cute5tupleIJNS5_1CILi128EEES8_NS7_ILi64EEEEEENS_10bfloat16_tEfNS_4arch4Sm80ELb0ELb0ELb1ELb0ELb1ELb0ELb0ELb0ELi2ELi4ELi4ELi4ELb0EEENS1_21CollectiveEpilogueBwdISA_SB_SD_Li256ELb0ELb0ELi2EEENS1_19SingleTileSchedulerILb0ELb0ELb0ELi128EEEEEEEEEvNT_6ParamsE$_ZN4cute3eso3ESOILb1ELb0EJNS_6LayoutINS_5tupleIJNS3_IJNS_1CILi2EEES5_EEEEEENS3_IJNS3_IJNS4_ILi1EEES5_EEEEEEEENS_10ViewEngineIPKfEEEEC2ERKSB_RKSF_) ;  /* 0xffff1be000007944 */ /* 0x022fea0003c3ffff */
        /* <DEDUP_REMOVED lines=24> */
[----:B-1----:R-:W-:Y:S05]  /*177d0*/  CALL.REL.NOINC `($_ZN7cutlass13device_kernelIN5flash19enable_sm80_to_sm89INS1_16FlashAttnBwdSm80INS1_25CollectiveMainloopBwdSm80ILi2ELi2EN4cute5tupleIJNS5_1CILi128EEES8_NS7_ILi64EEEEEENS_10bfloat16_tEfNS_4arch4Sm80ELb0ELb0ELb1ELb0ELb1ELb0ELb0ELb0ELi2ELi4ELi4ELi4ELb0EEENS1_21CollectiveEpilogueBwdISA_SB_SD_Li256ELb0ELb0ELi2EEENS1_19SingleTileSchedulerILb0ELb0ELb0ELi128EEEEEEEEEvNT_6ParamsE$_ZN4cute3eso3ESOILb1ELb0EJNS_10UnderscoreEiiEEC2ERKS2_RKiS7_) ;  /* 0xfffefac000007944 */ /* 0x002fea0003c3ffff */
        /* <DEDUP_REMOVED lines=644> */
[----:B------:R-:W-:Y:S02]  /*1a020*/  MOV R3, 0x1 ;  /* 0x0000000100037802 */ /* 0x000fe40000000f00 */
        /* <DEDUP_REMOVED lines=18> */
.L_x_1009:
        /* <DEDUP_REMOVED lines=468> */
[----:B------:R2:W5:Y:S01]  /*1be90*/  LDL.64 R8, [R1+0x758] ;  /* 0x0007580001087983 */ /* 0x0005620000100a00 */
[----:B------:R-:W-:-:S03]  /*1bea0*/  MOV R10, 0x1bec0 ;  /* 0x0001bec0000a7802 */ /* 0x000fc60000000f00 */
[----:B-12--5:R-:W-:Y:S05]  /*1beb0*/  CALL.REL.NOINC `($_ZN7cutlass13device_kernelIN5flash19enable_sm80_to_sm89INS1_16FlashAttnBwdSm80INS1_25CollectiveMainloopBwdSm80ILi2ELi2EN4cute5tupleIJNS5_1CILi128EEES8_NS7_ILi64EEEEEENS_10bfloat16_tEfNS_4arch4Sm80ELb0ELb0ELb1ELb0ELb1ELb0ELb0ELb0ELi2ELi4ELi4ELi4ELb0EEENS1_21CollectiveEpilogueBwdISA_SB_SD_Li256ELb0ELb0ELi2EEENS1_19SingleTileSchedulerILb0ELb0ELb0ELi128EEEEEEEEEvNT_6ParamsE$_ZN4cute3eso3ESOILb1ELb0EJNS_6LayoutINS_5tupleIJNS3_IJNS3_IJNS_1CILi8EEENS4_ILi1EEEEEES6_EEENS3_IJNS3_IJS6_S6_EEENS4_ILi4EEEEEEEEENS3_IJNS3_IJNS3_IJS6_NS4_ILi0EEEEEESD_EEENS3_IJNS3_IJSD_SD_EEENS4_ILi2048EEEEEEEEEEENS_10ViewEngineINS_8smem_ptrIPN7cutlass10bfloat16_tEEEEEEEC2ERKSK_RKSR_) ;  /* 0xfffecfc000007944 */ /* 0x026fea0003c3ffff */
[----:B-1----:R1:W5:Y:S01]  /*1bec0*/  LDL.64 R2, [R1+0x758] ;  /* 0x0007580001027983 */ /* 0x0023620000100a00 */
[----:B------:R-:W-:Y:S02]  /*1bed0*/  MOV R6, R8 ;  /* 0x0000000800067202 */ /* 0x000fe40000000f00 */
[----:B------:R-:W-:-:S02]  /*1bee0*/  MOV R8, 0x1bf00 ;  /* 0x0001bf0000087802 */ /* 0x000fc40000000f00 */
[----:B-1---5:R-:W-:Y:S05]  /*1bef0*/  CALL.REL.NOINC `($_ZN7cutlass13device_kernelIN5flash19enable_sm80_to_sm89INS1_16FlashAttnBwdSm80INS1_25CollectiveMainloopBwdSm80ILi2ELi2EN4cute5tupleIJNS5_1CILi128EEES8_NS7_ILi64EEEEEENS_10bfloat16_tEfNS_4arch4Sm80ELb0ELb0ELb1ELb0ELb1ELb0ELb0ELb0ELi2ELi4ELi4ELi4ELb0EEENS1_21CollectiveEpilogueBwdISA_SB_SD_Li256ELb0ELb0ELi2EEENS1_19SingleTileSchedulerILb0ELb0ELb0ELi128EEEEEEEEEvNT_6ParamsE$_ZN4cute3eso3ESOILb1ELb0EJNS_6LayoutINS_5tupleIJNS3_IJNS_1CILi8EEENS4_ILi1EEEEEENS4_ILi4EEEEEENS3_IJNS3_IJS6_NS4_ILi0EEEEEES5_EEEEENS_10ViewEngineIPN7cutlass10bfloat16_tEEEEEC2ERKSD_RKSI_) ;  /* 0xfffee28000007944 */ /* 0x022fea0003c3ffff */
[----:B------:R2:W5:Y:S01]  /*1bf00*/  LDL.64 R52, [R1+0x758] ;  /* 0x0007580001347983 */ /* 0x0005620000100a00 */
[----:B------:R-:W-:-:S02]  /*1bf10*/  MOV R9, R25 ;  /* 0x0000001900097202 */ /* 0x000fc40000000f00 */
        /* <DEDUP_REMOVED lines=16> */
[----:B------:R-:W-:-:S02]  /*1c020*/  MOV R9, R25 ;  /* 0x0000001900097202 */ /* 0x000fc40000000f00 */
        /* <DEDUP_REMOVED lines=278> */
.L_x_1010:
        /* <DEDUP_REMOVED lines=222> */
[----:B------:R-:W-:Y:S05]  /*1df70*/  CALL.REL.NOINC `($_ZN7cutlass13device_kernelIN5flash19enable_sm80_to_sm89INS1_16FlashAttnBwdSm80INS1_25CollectiveMainloopBwdSm80ILi2ELi2EN4cute5tupleIJNS5_1CILi128EEES8_NS7_ILi64EEEEEENS_10bfloat16_tEfNS_4arch4Sm80ELb0ELb0ELb1ELb0ELb1ELb0ELb0ELb0ELi2ELi4ELi4ELi4ELb0EEENS1_21CollectiveEpilogueBwdISA_SB_SD_Li256ELb0ELb0ELi2EEENS1_19SingleTileSchedulerILb0ELb0ELb0ELi128EEEEEEEEEvNT_6ParamsE$_ZN4cute3eso3ESOILb1ELb0EJNS_10UnderscoreES2_iEEC2ERKS2_S5_RKi) ;  /* 0xfffe92a000007944 */ /* 0x000fea0003c3ffff */
        /* <DEDUP_REMOVED lines=37> */
.L_x_1011:
        /* <DEDUP_REMOVED lines=220> */
[----:B-----5:R-:W-:Y:S05]  /*1ef90*/  CALL.REL.NOINC `($_ZN7cutlass13device_kernelIN5flash19enable_sm80_to_sm89INS1_16FlashAttnBwdSm80INS1_25CollectiveMainloopBwdSm80ILi2ELi2EN4cute5tupleIJNS5_1CILi128EEES8_NS7_ILi64EEEEEENS_10bfloat16_tEfNS_4arch4Sm80ELb0ELb0ELb1ELb0ELb1ELb0ELb0ELb0ELi2ELi4ELi4ELi4ELb0EEENS1_21CollectiveEpilogueBwdISA_SB_SD_Li256ELb0ELb0ELi2EEENS1_19SingleTileSchedulerILb0ELb0ELb0ELi128EEEEEEEEEvNT_6ParamsE$_ZN4cute8smem_ptrIPfECI1NS_12iter_adaptorIS1_S2_EEES1_) ;  /* 0xfffebfa000007944 */ /* 0x020fea0003c3ffff */
[----:B-1----:R1:W5:Y:S01]  /*1efa0*/  LDL.64 R2, [R1+0x758] ;  /* 0x0007580001027983 */ /* 0x0023620000100a00 */
[----:B------:R-:W-:-:S03]  /*1efb0*/  MOV R8, 0x1efd0 ;  /* 0x0001efd000087802 */ /* 0x000fc60000000f00 */
[----:B-1---5:R-:W-:Y:S05]  /*1efc0*/  CALL.REL.NOINC `($_ZN7cutlass13device_kernelIN5flash19enable_sm80_to_sm89INS1_16FlashAttnBwdSm80INS1_25CollectiveMainloopBwdSm80ILi2ELi2EN4cute5tupleIJNS5_1CILi128EEES8_NS7_ILi64EEEEEENS_10bfloat16_tEfNS_4arch4Sm80ELb0ELb0ELb1ELb0ELb1ELb0ELb0ELb0ELi2ELi4ELi4ELi4ELb0EEENS1_21CollectiveEpilogueBwdISA_SB_SD_Li256ELb0ELb0ELi2EEENS1_19SingleTileSchedulerILb0ELb0ELb0ELi128EEEEEEEEEvNT_6ParamsE$_ZN4cute3eso3ESOILb1ELb0EJNS_6LayoutINS_5tupleIJNS3_IJNS_1CILi2EEES5_EEEEEENS3_IJNS3_IJNS4_ILi8EEENS4_ILi64EEEEEEEEEEENS_10ViewEngineINS_8smem_ptrIPfEEEEEEC2ERKSC_RKSH_) ;  /* 0xfffea39000007944 */ /* 0x022fea0003c3ffff */
        /* <DEDUP_REMOVED lines=9> */
[----:B--2--5:R-:W-:Y:S05]  /*1f060*/  CALL.REL.NOINC `($_ZN7cutlass13device_kernelIN5flash19enable_sm80_to_sm89INS1_16FlashAttnBwdSm80INS1_25CollectiveMainloopBwdSm80ILi2ELi2EN4cute5tupleIJNS5_1CILi128EEES8_NS7_ILi64EEEEEENS_10bfloat16_tEfNS_4arch4Sm80ELb0ELb0ELb1ELb0ELb1ELb0ELb0ELb0ELi2ELi4ELi4ELi4ELb0EEENS1_21CollectiveEpilogueBwdISA_SB_SD_Li256ELb0ELb0ELi2EEENS1_19SingleTileSchedulerILb0ELb0ELb0ELi128EEEEEEEEEvNT_6ParamsE$_ZN4cute3eso3ESOILb1ELb0EJNS_10UnderscoreEiEEC2ERKS2_RKi) ;  /* 0xfffe81f000007944 */ /* 0x024fea0003c3ffff */
[----:B-1----:R-:W2:Y:S01]  /*1f070*/  LDL R3, [R1+0x758] ;  /* 0x0007580001037983 */ /* 0x002ea20000100800 */
[----:B------:R-:W-:Y:S02]  /*1f080*/  MOV R6, 0x1f0b0 ;  /* 0x0001f0b000067802 */ /* 0x000fe40000000f00 */
[----:B--2---:R-:W-:Y:S02]  /*1f090*/  SHF.L.U32 R3, R3, 0x7, RZ ;  /* 0x0000000703037819 */ /* 0x004fe400000006ff */
[----:B------:R-:W-:Y:S05]  /*1f0a0*/  CALL.REL.NOINC `($_ZN7cutlass13device_kernelIN5flash19enable_sm80_to_sm89INS1_16FlashAttnBwdSm80INS1_25CollectiveMainloopBwdSm80ILi2ELi2EN4cute5tupleIJNS5_1CILi128EEES8_NS7_ILi64EEEEEENS_10bfloat16_tEfNS_4arch4Sm80ELb0ELb0ELb1ELb0ELb1ELb0ELb0ELb0ELi2ELi4ELi4ELi4ELb0EEENS1_21CollectiveEpilogueBwdISA_SB_SD_Li256ELb0ELb0ELi2EEENS1_19SingleTileSchedulerILb0ELb0ELb0ELi128EEEEEEEEEvNT_6ParamsE$_ZN4cute3eso3ESOILb1ELb0EJNS_6LayoutINS_5tupleIJNS3_IJNS_1CILi2EEES5_EEEEEENS3_IJNS3_IJNS4_ILi8EEENS4_ILi64EEEEEEEEEEEiEEC2ERKSC_RKi) ;  /* 0xfffea2f000007944 */ /* 0x000fea0003c3ffff */
[----:B------:R-:W-:Y:S01]  /*1f0b0*/  ULDC.64 UR4, c[0x0][0x118] ;  /* 0x0000460000047ab9 */ /* 0x000fe20000000a00 */
[----:B-1----:R-:W2:Y:S04]  /*1f0c0*/  LDL R2, [R1+0x758] ;  /* 0x0007580001027983 */ /* 0x002ea80000100800 */
[----:B------:R-:W2:Y:S01]  /*1f0d0*/  LD.E.64 R12, [R12.64] ;  /* 0x000000040c0c7980 */ /* 0x000ea2000c101b00 */
[----:B------:R-:W-:-:S02]  /*1f0e0*/  MOV R6, R25 ;  /* 0x0000001900067202 */ /* 0x000fc40000000f00 */
[----:B------:R-:W-:Y:S01]  /*1f0f0*/  MOV R8, 0x1f120 ;  /* 0x0001f12000087802 */ /* 0x000fe20000000f00 */
[----:B--2---:R-:W-:-:S04]  /*1f100*/  IMAD.WIDE R2, R2, 0x4, R12 ;  /* 0x0000000402027825 */ /* 0x004fc800078e020c */
[----:B------:R-:W-:Y:S05]  /*1f110*/  CALL.REL.NOINC `($_ZN7cutlass13device_kernelIN5flash19enable_sm80_to_sm89INS1_16FlashAttnBwdSm80INS1_25CollectiveMainloopBwdSm80ILi2ELi2EN4cute5tupleIJNS5_1CILi128EEES8_NS7_ILi64EEEEEENS_10bfloat16_tEfNS_4arch4Sm80ELb0ELb0ELb1ELb0ELb1ELb0ELb0ELb0ELi2ELi4ELi4ELi4ELb0EEENS1_21CollectiveEpilogueBwdISA_SB_SD_Li256ELb0ELb0ELi2EEENS1_19SingleTileSchedulerILb0ELb0ELb0ELi128EEEEEEEEEvNT_6ParamsE$_ZN4cute8smem_ptrIPfECI1NS_12iter_adaptorIS1_S2_EEES1_) ;  /* 0xfffebe2000007944 */ /* 0x000fea0003c3ffff */
[----:B-1----:R1:W5:Y:S01]  /*1f120*/  LDL.64 R2, [R1+0x758] ;  /* 0x0007580001027983 */ /* 0x0023620000100a00 */
[----:B------:R-:W-:-:S03]  /*1f130*/  MOV R8, 0x1f150 ;  /* 0x0001f15000087802 */ /* 0x000fc60000000f00 */
[----:B-1---5:R-:W-:Y:S05]  /*1f140*/  CALL.REL.NOINC `($_ZN7cutlass13device_kernelIN5flash19enable_sm80_to_sm89INS1_16FlashAttnBwdSm80INS1_25CollectiveMainloopBwdSm80ILi2ELi2EN4cute5tupleIJNS5_1CILi128EEES8_NS7_ILi64EEEEEENS_10bfloat16_tEfNS_4arch4Sm80ELb0ELb0ELb1ELb0ELb1ELb0ELb0ELb0ELi2ELi4ELi4ELi4ELb0EEENS1_21CollectiveEpilogueBwdISA_SB_SD_Li256ELb0ELb0ELi2EEENS1_19SingleTileSchedulerILb0ELb0ELb0ELi128EEEEEEEEEvNT_6ParamsE$_ZN4cute3eso3ESOILb1ELb0EJNS_6LayoutINS_5tupleIJNS3_IJNS_1CILi2EEES5_EEEEEENS3_IJNS3_IJNS4_ILi8EEENS4_ILi64EEEEEEEEEEENS_10ViewEngineINS_8smem_ptrIPfEEEEEEC2ERKSC_RKSH_) ;  /* 0xfffea21000007944 */ /* 0x022fea0003c3ffff */
[----:B-1----:R1:W5:Y:S01]  /*1f150*/  LDL.64 R2, [R1+0x758] ;  /* 0x0007580001027983 */ /* 0x0023620000100a00 */
[----:B------:R-:W-:Y:S02]  /*1f160*/  MOV R5, R4 ;  /* 0x0000000400057202 */ /* 0x000fe40000000f00 */
[----:B------:R-:W-:Y:S02]  /*1f170*/  MOV R6, 0x1f190 ;  /* 0x0001f19000067802 */ /* 0x000fe40000000f00 */
[----:B-1---5:R-:W-:Y:S05]  /*1f180*/  CALL.REL.NOINC `($_ZN7cutlass13device_kernelIN5flash19enable_sm80_to_sm89INS1_16FlashAttnBwdSm80INS1_25CollectiveMainloopBwdSm80ILi2ELi2EN4cute5tupleIJNS5_1CILi128EEES8_NS7_ILi64EEEEEENS_10bfloat16_tEfNS_4arch4Sm80ELb0ELb0ELb1ELb0ELb1ELb0ELb0ELb0ELi2ELi4ELi4ELi4ELb0EEENS1_21CollectiveEpilogueBwdISA_SB_SD_Li256ELb0ELb0ELi2EEENS1_19SingleTileSchedulerILb0ELb0ELb0ELi128EEEEEEEEEvNT_6ParamsE$_ZN4cute3eso3ESOILb1ELb0EJNS_6LayoutINS_5tupleIJNS_1CILi1EEENS4_ILi4EEEEEENS3_IJNS4_ILi0EEES5_EEEEENS_10ViewEngineIPfEEEEC2ERKSA_RKSD_) ;  /* 0xfffeb1d000007944 */ /* 0x022fea0003c3ffff */
[----:B-1----:R1:W5:Y:S01]  /*1f190*/  LDL.64 R4, [R1+0x758] ;  /* 0x0007580001047983 */ /* 0x0023620000100a00 */
[----:B------:R-:W-:Y:S02]  /*1f1a0*/  MOV R9, R3 ;  /* 0x0000000300097202 */ /* 0x000fe40000000f00 */
[----:B------:R-:W-:Y:S02]  /*1f1b0*/  MOV R6, 0x1f1d0 ;  /* 0x0001f1d000067802 */ /* 0x000fe40000000f00 */
[----:B-1---5:R-:W-:Y:S05]  /*1f1c0*/  CALL.REL.NOINC `($_ZN7cutlass13device_kernelIN5flash19enable_sm80_to_sm89INS1_16FlashAttnBwdSm80INS1_25CollectiveMainloopBwdSm80ILi2ELi2EN4cute5tupleIJNS5_1CILi128EEES8_NS7_ILi64EEEEEENS_10bfloat16_tEfNS_4arch4Sm80ELb0ELb0ELb1ELb0ELb1ELb0ELb0ELb0ELi2ELi4ELi4ELi4ELb0EEENS1_21CollectiveEpilogueBwdISA_SB_SD_Li256ELb0ELb0ELi2EEENS1_19SingleTileSchedulerILb0ELb0ELb0ELi128EEEEEEEEEvNT_6ParamsE$_ZN4cute3eso3ESOILb1ELb0EJNS_6LayoutINS_5tupleIJNS_1CILi1EEENS3_IJNS4_ILi2EEES6_EEEEEENS3_IJNS4_ILi0EEENS3_IJNS4_ILi8EEENS4_ILi64EEEEEEEEEEENS_10ViewEngineINS_8smem_ptrIPfEEEEEEC2ERKSE_RKSJ_) ;  /* 0xfffeb13000007944 */ /* 0x022fea0003c3ffff */
[----:B-1----:R1:W5:Y:S01]  /*1f1d0*/  LDL.64 R2, [R1+0x758] ;  /* 0x0007580001027983 */ /* 0x0023620000100a00 */
[----:B------:R-:W-:Y:S02]  /*1f1e0*/  MOV R6, R25 ;  /* 0x0000001900067202 */ /* 0x000fe40000000f00 */
[----:B------:R-:W-:-:S02]  /*1f1f0*/  MOV R8, 0x1f210 ;  /* 0x0001f21000087802 */ /* 0x000fc40000000f00 */
[----:B-1---5:R-:W-:Y:S05]  /*1f200*/  CALL.REL.NOINC `($_ZN7cutlass13device_kernelIN5flash19enable_sm80_to_sm89INS1_16FlashAttnBwdSm80INS1_25CollectiveMainloopBwdSm80ILi2ELi2EN4cute5tupleIJNS5_1CILi128EEES8_NS7_ILi64EEEEEENS_10bfloat16_tEfNS_4arch4Sm80ELb0ELb0ELb1ELb0ELb1ELb0ELb0ELb0ELi2ELi4ELi4ELi4ELb0EEENS1_21CollectiveEpilogueBwdISA_SB_SD_Li256ELb0ELb0ELi2EEENS1_19SingleTileSchedulerILb0ELb0ELb0ELi128EEEEEEEEEvNT_6ParamsE$_ZN4cute8smem_ptrIPfECI1NS_12iter_adaptorIS1_S2_EEES1_) ;  /* 0xfffebd3000007944 */ /* 0x022fea0003c3ffff */
[----:B-1----:R1:W5:Y:S01]  /*1f210*/  LDL.64 R2, [R1+0x758] ;  /* 0x0007580001027983 */ /* 0x0023620000100a00 */
[----:B------:R-:W-:-:S03]  /*1f220*/  MOV R8, 0x1f240 ;  /* 0x0001f24000087802 */ /* 0x000fc60000000f00 */
[----:B-1---5:R-:W-:Y:S05]  /*1f230*/  CALL.REL.NOINC `($_ZN7cutlass13device_kernelIN5flash19enable_sm80_to_sm89INS1_16FlashAttnBwdSm80INS1_25CollectiveMainloopBwdSm80ILi2ELi2EN4cute5tupleIJNS5_1CILi128EEES8_NS7_ILi64EEEEEENS_10bfloat16_tEfNS_4arch4Sm80ELb0ELb0ELb1ELb0ELb1ELb0ELb0ELb0ELi2ELi4ELi4ELi4ELb0EEENS1_21CollectiveEpilogueBwdISA_SB_SD_Li256ELb0ELb0ELi2EEENS1_19SingleTileSchedulerILb0ELb0ELb0ELi128EEEEEEEEEvNT_6ParamsE$_ZN4cute3eso3ESOILb1ELb0EJNS_6LayoutINS_5tupleIJNS3_IJNS_1CILi2EEES5_EEEEEENS3_IJNS3_IJNS4_ILi8EEENS4_ILi64EEEEEEEEEEENS_10ViewEngineINS_8smem_ptrIPfEEEEEEC2ERKSC_RKSH_) ;  /* 0xfffea12000007944 */ /* 0x022fea0003c3ffff */
[----:B------:R2:W5:Y:S01]  /*1f240*/  LDL.64 R12, [R1+0x758] ;  /* 0x00075800010c7983 */ /* 0x0005620000100a00 */
[----:B-1----:R-:W-:-:S03]  /*1f250*/  MOV R6, 0x1f270 ;  /* 0x0001f27000067802 */ /* 0x002fc60000000f00 */
[----:B--2--5:R-:W-:Y:S05]  /*1f260*/  CALL.REL.NOINC `($_ZN7cutlass13device_kernelIN5flash19enable_sm80_to_sm89INS1_16FlashAttnBwdSm80INS1_25CollectiveMainloopBwdSm80ILi2ELi2EN4cute5tupleIJNS5_1CILi128EEES8_NS7_ILi64EEEEEENS_10bfloat16_tEfNS_4arch4Sm80ELb0ELb0ELb1ELb0ELb1ELb0ELb0ELb0ELi2ELi4ELi4ELi4ELb0EEENS1_21CollectiveEpilogueBwdISA_SB_SD_Li256ELb0ELb0ELi2EEENS1_19SingleTileSchedulerILb0ELb0ELb0ELi128EEEEEEEEEvNT_6ParamsE$_ZN4cute3eso3ESOILb1ELb0EJNS_6LayoutINS_5tupleIJNS_1CILi4EEEEEENS3_IJNS4_ILi1EEEEEEEENS_10ViewEngineIPfEEEEC2ERKS9_RKSC_) ;  /* 0xfffeb16000007944 */ /* 0x024fea0003c3ffff */
        /* <DEDUP_REMOVED lines=271> */
[----:B------:R-:W-:Y:S05]  /*20360*/  CALL.REL.NOINC `($_ZN7cutlass13device_kernelIN5flash19enable_sm80_to_sm89INS1_16FlashAttnBwdSm80INS1_25CollectiveMainloopBwdSm80ILi2ELi2EN4cute5tupleIJNS5_1CILi128EEES8_NS7_ILi64EEEEEENS_10bfloat16_tEfNS_4arch4Sm80ELb0ELb0ELb1ELb0ELb1ELb0ELb0ELb0ELi2ELi4ELi4ELi4ELb0EEENS1_21CollectiveEpilogueBwdISA_SB_SD_Li256ELb0ELb0ELi2EEENS1_19SingleTileSchedulerILb0ELb0ELb0ELi128EEEEEEEEEvNT_6ParamsE$_ZN4cute3eso3ESOILb1ELb0EJNS_6LayoutINS_5tupleIJNS3_IJNS_1CILi2EEES5_EEENS3_IJS5_NS4_ILi8EEEEEEEEENS3_IJNS3_IJS5_NS4_ILi4EEEEEENS3_IJNS4_ILi1EEES7_EEEEEEEENS_10ViewEngineIPfEEEEC2ERKSF_RKSI_) ;  /* 0xfffe914000007944 */ /* 0x000fea0003c3ffff */
        /* <DEDUP_REMOVED lines=148> */
[----:B-1---5:R-:W-:Y:S05]  /*20cb0*/  CALL.REL.NOINC `($_ZN7cutlass13device_kernelIN5flash19enable_sm80_to_sm89INS1_16FlashAttnBwdSm80INS1_25CollectiveMainloopBwdSm80ILi2ELi2EN4cute5tupleIJNS5_1CILi128EEES8_NS7_ILi64EEEEEENS_10bfloat16_tEfNS_4arch4Sm80ELb0ELb0ELb1ELb0ELb1ELb0ELb0ELb0ELi2ELi4ELi4ELi4ELb0EEENS1_21CollectiveEpilogueBwdISA_SB_SD_Li256ELb0ELb0ELi2EEENS1_19SingleTileSchedulerILb0ELb0ELb0ELi128EEEEEEEEEvNT_6ParamsE$_ZZN5flash25CollectiveMainloopBwdSm80ILi2ELi2EN4cute5tupleIJNS1_1CILi128EEES4_NS3_ILi64EEEEEEN7cutlass10bfloat16_tEfNS7_4arch4Sm80ELb0ELb0ELb1ELb0ELb1ELb0ELb0ELb0ELi2ELi4ELi4ELi4ELb0EE3mmaINS_16FlashAttnBwdSm80ISB_NS_21CollectiveEpilogueBwdIS6_S8_SA_Li256ELb0ELb0ELi2EEENS_19SingleTileSchedulerILb0ELb0ELb0ELi128EEEE13SharedStorageENS1_6TensorINS1_11ArrayEngineIfLm32EEENS1_6LayoutINS2_IJNS2_IJNS3_ILi2EEESO_EEESO_NS3_ILi4EEEEEENS2_IJNS2_IJNS3_ILi1EEESO_EEESQ_NS3_ILi8EEEEEEEEEEEEbRKNSB_6ParamsERT0_S12_iNS2_IJiiiEEERT_ENKUlRT_iE_clINSK_INSL_IfLm64EEENSN_INS2_IJSP_SO_SU_EEESV_EEEEEEDaS17_i) ;  /* 0xfffef46000007944 */ /* 0x022fea0003c3ffff */
[----:B------:R-:W-:Y:S02]  /*20cc0*/  MOV R10, RZ ;  /* 0x000000ff000a7202 */ /* 0x000fe40000000f00 */
.L_x_1013:
[----:B-1----:R-:W-:-:S05]  /*20cd0*/  MOV R2, 0x20cf0 ;  /* 0x00020cf000027802 */ /* 0x002fca0000000f00 */
[----:B--2---:R-:W-:Y:S05]  /*20ce0*/  CALL.REL.NOINC `($_ZN7cutlass13device_kernelIN5flash19enable_sm80_to_sm89INS1_16FlashAttnBwdSm80INS1_25CollectiveMainloopBwdSm80ILi2ELi2EN4cute5tupleIJNS5_1CILi128EEES8_NS7_ILi64EEEEEENS_10bfloat16_tEfNS_4arch4Sm80ELb0ELb0ELb1ELb0ELb1ELb0ELb0ELb0ELi2ELi4ELi4ELi4ELb0EEENS1_21CollectiveEpilogueBwdISA_SB_SD_Li256ELb0ELb0ELi2EEENS1_19SingleTileSchedulerILb0ELb0ELb0ELi128EEEEEEEEEvNT_6ParamsE$_ZZZN5flash25CollectiveMainloopBwdSm80ILi2ELi2EN4cute5tupleIJNS1_1CILi128EEES4_NS3_ILi64EEEEEEN7cutlass10bfloat16_tEfNS7_4arch4Sm80ELb0ELb0ELb1ELb0ELb1ELb0ELb0ELb0ELi2ELi4ELi4ELi4ELb0EE3mmaINS_16FlashAttnBwdSm80ISB_NS_21CollectiveEpilogueBwdIS6_S8_SA_Li256ELb0ELb0ELi2EEENS_19SingleTileSchedulerILb0ELb0ELb0ELi128EEEE13SharedStorageENS1_6TensorINS1_11ArrayEngineIfLm32EEENS1_6LayoutINS2_IJNS2_IJNS3_ILi2EEESO_EEESO_NS3_ILi4EEEEEENS2_IJNS2_IJNS3_ILi1EEESO_EEESQ_NS3_ILi8EEEEEEEEEEEEbRKNSB_6ParamsERT0_S12_iNS2_IJiiiEEERT_ENKUliT_E_clIZSC_ISJ_SX_EbS10_S12_S12_iS13_S15_EUlRS16_iE_EEDaiS16_ENKUlvE0_clEv) ;  /* 0x0004408000007944 */ /* 0x004fea0003c00000 */
[----:B------:R1:W-:Y:S01]  /*20cf0*/  STL [R1+0x770], RZ ;  /* 0x000770ff01007387 */ /* 0x0003e20000100800 */
[----:B------:R-:W-:-:S03]  /*20d00*/  MOV R5, RZ ;  /* 0x000000ff00057202 */ /* 0x000fc60000000f00 */
.L_x_1012:
[----:B------:R-:W-:Y:S01]  /*20d10*/  IMAD.MOV.U32 R3, RZ, RZ, R25 ;  /* 0x000000ffff037224 */ /* 0x000fe200078e0019 */
[----:B-1----:R-:W-:-:S02]  /*20d20*/  MOV R2, R24 ;  /* 0x0000001800027202 */ /* 0x002fc40000000f00 */
[----:B------:R-:W-:Y:S02]  /*20d30*/  MOV R8, 0x20d50 ;  /* 0x00020d5000087802 */ /* 0x000fe40000000f00 */
[----:B-1---5:R-:W-:Y:S05]  /*20d40*/  CALL.REL.NOINC `($_ZN7cutlass13device_kernelIN5flash19enable_sm80_to_sm89INS1_16FlashAttnBwdSm80INS1_25CollectiveMainloopBwdSm80ILi2ELi2EN4cute5tupleIJNS5_1CILi128EEES8_NS7_ILi64EEEEEENS_10bfloat16_tEfNS_4arch4Sm80ELb0ELb0ELb1ELb0ELb1ELb0ELb0ELb0ELi2ELi4ELi4ELi4ELb0EEENS1_21CollectiveEpilogueBwdISA_SB_SD_Li256ELb0ELb0ELi2EEENS1_19SingleTileSchedulerILb0ELb0ELb0ELi128EEEEEEEEEvNT_6ParamsE$_ZN4cute3eso3ESOILb0ELb0EJiiEEC2ERKiS4_) ;  /* 0xfffe5aa000007944 */ /* 0x022fea0003c3ffff */
        /* <DEDUP_REMOVED lines=20> */
[----:B------:R-:W-:Y:S05]  /*20e90*/  CALL.REL.NOINC `($_ZN7cutlass13device_kernelIN5flash19enable_sm80_to_sm89INS1_16FlashAttnBwdSm80INS1_25CollectiveMainloopBwdSm80ILi2ELi2EN4cute5tupleIJNS5_1CILi128EEES8_NS7_ILi64EEEEEENS_10bfloat16_tEfNS_4arch4Sm80ELb0ELb0ELb1ELb0ELb1ELb0ELb0ELb0ELi2ELi4ELi4ELi4ELb0EEENS1_21CollectiveEpilogueBwdISA_SB_SD_Li256ELb0ELb0ELi2EEENS1_19SingleTileSchedulerILb0ELb0ELb0ELi128EEEEEEEEEvNT_6ParamsE$exp2f) ;  /* 0x000440d000007944 */ /* 0x000fea0003c00000 */
[----:B------:R-:W-:Y:S01]  /*20ea0*/  IMAD.MOV.U32 R3, RZ, RZ, R25 ;  /* 0x000000ffff037224 */ /* 0x000fe200078e0019 */
[----:B------:R-:W-:Y:S02]  /*20eb0*/  MOV R2, R24 ;  /* 0x0000001800027202 */ /* 0x000fe40000000f00 */
[----:B------:R-:W-:Y:S02]  /*20ec0*/  MOV R8, 0x20ee0 ;  /* 0x00020ee000087802 */ /* 0x000fe40000000f00 */
[----:B-1----:R-:W-:Y:S05]  /*20ed0*/  CALL.REL.NOINC `($_ZN7cutlass13device_kernelIN5flash19enable_sm80_to_sm89INS1_16FlashAttnBwdSm80INS1_25CollectiveMainloopBwdSm80ILi2ELi2EN4cute5tupleIJNS5_1CILi128EEES8_NS7_ILi64EEEEEENS_10bfloat16_tEfNS_4arch4Sm80ELb0ELb0ELb1ELb0ELb1ELb0ELb0ELb0ELi2ELi4ELi4ELi4ELb0EEENS1_21CollectiveEpilogueBwdISA_SB_SD_Li256ELb0ELb0ELi2EEENS1_19SingleTileSchedulerILb0ELb0ELb0ELi128EEEEEEEEEvNT_6ParamsE$_ZN4cute3eso3ESOILb0ELb0EJiiEEC2ERKiS4_) ;  /* 0xfffe591000007944 */ /* 0x002fea0003c3ffff */
        /* <DEDUP_REMOVED lines=93> */
[----:B--2---:R1:W-:Y:S04]  /*214b0*/  STL.64 [R1+0x750], R8 ;  /* 0x0007500801007387 */ /* 0x0043e80000100a00 */
[----:B-1----:R-:W-:Y:S05]  /*214c0*/  CALL.REL.NOINC `($_ZN7cutlass13device_kernelIN5flash19enable_sm80_to_sm89INS1_16FlashAttnBwdSm80INS1_25CollectiveMainloopBwdSm80ILi2ELi2EN4cute5tupleIJNS5_1CILi128EEES8_NS7_ILi64EEEEEENS_10bfloat16_tEfNS_4arch4Sm80ELb0ELb0ELb1ELb0ELb1ELb0ELb0ELb0ELi2ELi4ELi4ELi4ELb0EEENS1_21CollectiveEpilogueBwdISA_SB_SD_Li256ELb0ELb0ELi2EEENS1_19SingleTileSchedulerILb0ELb0ELb0ELi128EEEEEEEEEvNT_6ParamsE$_ZZN4cute4diceINS_5tupleIJNS1_IJiNS1_IJiNS_1CILi0EEEEEEEEENS1_IJNS_10UnderscoreENS1_IJS6_S6_EEEEEEEEES9_EEDaRKT_RKT0_ENKUlRKT_RKT0_E_clIS5_S5_EEDaSI_SL_) ;  /* 0xfffeae9000007944 */ /* 0x002fea0003c3ffff */
[----:B------:R2:W-:Y:S01]  /*214d0*/  STL.64 [R1+0x7a0], R2 ;  /* 0x0007a00201007387 */ /* 0x0005e20000100a00 */
[----:B------:R-:W-:Y:S02]  /*214e0*/  IADD3 R68, P1, R50, 0x50, RZ ;  /* 0x0000005032447810 */ /* 0x000fe40007f3e0ff */
[----:B------:R-:W-:-:S03]  /*214f0*/  MOV R8, 0x21530 ;  /* 0x0002153000087802 */ /* 0x000fc60000000f00 */
[----:B------:R-:W-:Y:S02]  /*21500*/  IMAD.X R56, RZ, RZ, R45, P1 ;  /* 0x000000ffff387224 */ /* 0x000fe400008e062d */
[----:B------:R-:W-:Y:S02]  /*21510*/  IMAD.MOV.U32 R69, RZ, RZ, R68 ;  /* 0x000000ffff457224 */ /* 0x000fe400078e0044 */
[----:B-12---:R-:W-:Y:S05]  /*21520*/  CALL.REL.NOINC `($_ZN7cutlass13device_kernelIN5flash19enable_sm80_to_sm89INS1_16FlashAttnBwdSm80INS1_25CollectiveMainloopBwdSm80ILi2ELi2EN4cute5tupleIJNS5_1CILi128EEES8_NS7_ILi64EEEEEENS_10bfloat16_tEfNS_4arch4Sm80ELb0ELb0ELb1ELb0ELb1ELb0ELb0ELb0ELi2ELi4ELi4ELi4ELb0EEENS1_21CollectiveEpilogueBwdISA_SB_SD_Li256ELb0ELb0ELi2EEENS1_19SingleTileSchedulerILb0ELb0ELb0ELi128EEEEEEEEEvNT_6ParamsE$_ZZN4cute12filter_tupleINS_5tupleIJNS1_IJiNS1_IJiNS_1CILi0EEEEEEEEENS1_IJNS_10UnderscoreENS1_IJS6_S6_EEEEEEEEES9_ZNS_4diceIS9_S9_EEDaRKT_RKT0_EUlRKT_RKT0_E_EEDaSD_SG_OT1_ENKUlDpSJ_E_clIJNS1_IJiiS3_EEENS1_IJEEEEEEDaSQ_) ;  /* 0xfffe9c0000007944 */ /* 0x006fea0003c3ffff */
[----:B------:R-:W-:Y:S02]  /*21530*/  MOV R92, 0x21550 ;  /* 0x00021550005c7802 */ /* 0x000fe40000000f00 */
[----:B-12--5:R-:W-:Y:S05]  /*21540*/  CALL.REL.NOINC `($_ZN7cutlass13device_kernelIN5flash19enable_sm80_to_sm89INS1_16FlashAttnBwdSm80INS1_25CollectiveMainloopBwdSm80ILi2ELi2EN4cute5tupleIJNS5_1CILi128EEES8_NS7_ILi64EEEEEENS_10bfloat16_tEfNS_4arch4Sm80ELb0ELb0ELb1ELb0ELb1ELb0ELb0ELb0ELi2ELi4ELi4ELi4ELb0EEENS1_21CollectiveEpilogueBwdISA_SB_SD_Li256ELb0ELb0ELi2EEENS1_19SingleTileSchedulerILb0ELb0ELb0ELi128EEEEEEEEEvNT_6ParamsE$_ZZN4cute7idx2crdINS_5tupleIJiiNS_1CILi0EEEEEENS1_IJNS1_IJNS2_ILi4EEENS2_ILi8EEEEEES5_NS2_ILi1EEEEEEEEDaRKT_RKT0_ENKUlRKT_RKT0_E_clIiS7_EEDaSI_SL_) ;  /* 0xfffede2000007944 */ /* 0x026fea0003c3ffff */
[----:B------:R-:W-:Y:S02]  /*21550*/  MOV R2, 0x21570 ;  /* 0x0002157000027802 */ /* 0x000fe40000000f00 */
[----:B-1----:R-:W-:Y:S05]  /*21560*/  CALL.REL.NOINC `($_ZN7cutlass13device_kernelIN5flash19enable_sm80_to_sm89INS1_16FlashAttnBwdSm80INS1_25CollectiveMainloopBwdSm80ILi2ELi2EN4cute5tupleIJNS5_1CILi128EEES8_NS7_ILi64EEEEEENS_10bfloat16_tEfNS_4arch4Sm80ELb0ELb0ELb1ELb0ELb1ELb0ELb0ELb0ELi2ELi4ELi4ELi4ELb0EEENS1_21CollectiveEpilogueBwdISA_SB_SD_Li256ELb0ELb0ELi2EEENS1_19SingleTileSchedulerILb0ELb0ELb0ELi128EEEEEEEEEvNT_6ParamsE$_ZZN4cute7idx2crdINS_5tupleIJiiNS_1CILi0EEEEEENS1_IJNS1_IJNS2_ILi4EEENS2_ILi8EEEEEES5_NS2_ILi1EEEEEEEEDaRKT_RKT0_ENKUlRKT_RKT0_E_clIiS5_EEDaSI_SL_) ;  /* 0xfffeddd000007944 */ /* 0x002fea0003c3ffff */
[----:B------:R1:W-:Y:S01]  /*21570*/  STL [R1+0x7a0], R6 ;  /* 0x0007a00601007387 */ /* 0x0003e20000100800 */
[----:B------:R-:W-:Y:S02]  /*21580*/  MOV R2, R68 ;  /* 0x0000004400027202 */ /* 0x000fe40000000f00 */
        /* <DEDUP_REMOVED lines=89> */
[----:B-1----:R-:W-:Y:S05]  /*21b20*/  CALL.REL.NOINC `($_ZN7cutlass13device_kernelIN5flash19enable_sm80_to_sm89INS1_16FlashAttnBwdSm80INS1_25CollectiveMainloopBwdSm80ILi2ELi2EN4cute5tupleIJNS5_1CILi128EEES8_NS7_ILi64EEEEEENS_10bfloat16_tEfNS_4arch4Sm80ELb0ELb0ELb1ELb0ELb1ELb0ELb0ELb0ELi2ELi4ELi4ELi4ELb0EEENS1_21CollectiveEpilogueBwdISA_SB_SD_Li256ELb0ELb0ELi2EEENS1_19SingleTileSchedulerILb0ELb0ELb0ELi128EEEEEEEEEvNT_6ParamsE$_ZZN4cute6detail16composition_implINS_5tupleIJNS_1CILi8EEENS3_ILi2EEES5_S5_S4_S5_EEENS2_IJNS3_ILi1EEEiiiNS3_ILi72EEENS3_ILi512EEEEEENS2_IJNS2_IJS5_S5_S5_EEES5_NS3_ILi4EEEEEENS2_IJNS2_IJS7_S9_S4_EEENS3_ILi4096EEENS3_ILi16EEEEEEEEDaRKT_RKT0_RKT1_RKT2_ENKUlRKT_RKT0_E_clISB_SE_EEDaSW_SZ_) ;  /* 0xfffebd6000007944 */ /* 0x002fea0003c3ffff */
[----:B------:R-:W-:Y:S01]  /*21b30*/  IMAD.MOV.U32 R4, RZ, RZ, R53 ;  /* 0x000000ffff047224 */ /* 0x000fe200078e0035 */
[----:B------:R-:W-:Y:S01]  /*21b40*/  MOV R5, R52 ;  /* 0x0000003400057202 */ /* 0x000fe20000000f00 */
[----:B------:R-:W-:Y:S01]  /*21b50*/  IMAD.MOV.U32 R3, RZ, RZ, R56 ;  /* 0x000000ffff037224 */ /* 0x000fe200078e0038 */
        /* <DEDUP_REMOVED lines=12> */
[----:B------:R-:W-:-:S04]  /*21c20*/  IMAD.MOV.U32 R5, RZ, RZ, R16 ;  /* 0x000000ffff057224 */ /* 0x000fc800078e0010 */
[----:B------:R-:W-:Y:S01]  /*21c30*/  IMAD.U32 R8, R11, 0x2, R6 ;  /* 0x000000020b087824 */ /* 0x000fe200078e0006 */
[----:B------:R-:W-:-:S04]  /*21c40*/  MOV R6, 0x21c70 ;  /* 0x00021c7000067802 */ /* 0x000fc80000000f00 */
[----:B------:R1:W-:Y:S03]  /*21c50*/  STL [R1+0x77c], R8 ;  /* 0x00077c0801007387 */ /* 0x0003e60000100800 */
        /* <DEDUP_REMOVED lines=8> */
[----:B-1----:R-:W-:Y:S01]  /*21ce0*/  IMAD.MOV.U32 R2, RZ, RZ, R4 ;  /* 0x000000ffff027224 */ /* 0x002fe200078e0004 */
[----:B------:R-:W-:-:S02]  /*21cf0*/  MOV R3, R5 ;  /* 0x0000000500037202 */ /* 0x000fc40000000f00 */
        /* <DEDUP_REMOVED lines=10> */
[----:B------:R-:W-:-:S03]  /*21da0*/  MOV R4, 0x21dc0 ;  /* 0x00021dc000047802 */ /* 0x000fc60000000f00 */
        /* <DEDUP_REMOVED lines=17> */
[----:B--2--5:R-:W-:Y:S05]  /*21ec0*/  CALL.REL.NOINC `($_ZN7cutlass13device_kernelIN5flash19enable_sm80_to_sm89INS1_16FlashAttnBwdSm80INS1_25CollectiveMainloopBwdSm80ILi2ELi2EN4cute5tupleIJNS5_1CILi128EEES8_NS7_ILi64EEEEEENS_10bfloat16_tEfNS_4arch4Sm80ELb0ELb0ELb1ELb0ELb1ELb0ELb0ELb0ELi2ELi4ELi4ELi4ELb0EEENS1_21CollectiveEpilogueBwdISA_SB_SD_Li256ELb0ELb0ELi2EEENS1_19SingleTileSchedulerILb0ELb0ELb0ELi128EEEEEEEEEvNT_6ParamsE$_ZN4cute3eso3ESOILb1ELb0EJNS_14ComposedLayoutINS_7SwizzleILi3ELi3ELi3EEENS_1CILi0EEENS_6LayoutINS_5tupleIJNS8_IJNS8_IJNS5_ILi4EEENS5_ILi8EEEEEENS8_IJNS5_ILi2EEENS5_ILi1EEEEEEEEENS8_IJNS8_IJSC_SC_EEENS8_IJSA_S9_EEEEEEEEENS8_IJNS8_IJNS8_IJSC_NS5_ILi64EEEEEENS8_IJNS5_ILi512EEES6_EEEEEENS8_IJNS8_IJSD_SA_EEENS8_IJNS5_ILi1024EEENS5_ILi16EEEEEEEEEEEEEEEENS_10ViewEngineINS_8smem_ptrIPN7cutlass10bfloat16_tEEEEEEEC2ERKSW_RKS13_) ;  /* 0xfffe544000007944 */ /* 0x024fea0003c3ffff */
[----:B------:R-:W-:Y:S01]  /*21ed0*/  ULDC.64 UR4, c[0x0][0x118] ;  /* 0x0000460000047ab9 */ /* 0x000fe20000000a00 */
[----:B------:R2:W5:Y:S04]  /*21ee0*/  LDL.64 R60, [R1+0x758] ;  /* 0x00075800013c7983 */ /* 0x0005680000100a00 */
[----:B-1----:R2:W5:Y:S01]  /*21ef0*/  LD.E R3, [R10.64+0xc] ;  /* 0x00000c040a037980 */ /* 0x002562000c101900 */
[----:B------:R-:W-:Y:S02]  /*21f00*/  MOV R2, R25 ;  /* 0x0000001900027202 */ /* 0x000fe40000000f00 */
[----:B------:R-:W-:-:S02]  /*21f10*/  MOV R6, 0x21f30 ;  /* 0x00021f3000067802 */ /* 0x000fc40000000f00 */
        /* <DEDUP_REMOVED lines=19> */
[----:B------:R-:W-:Y:S02]  /*22050*/  MOV R69, R68 ;  /* 0x0000004400457202 */ /* 0x000fe40000000f00 */
[----:B------:R-:W-:Y:S02]  /*22060*/  MOV R8, 0x22080 ;  /* 0x0002208000087802 */ /* 0x000fe40000000f00 */
[----:B-12---:R-:W-:Y:S05]  /*22070*/  CALL.REL.NOINC `($_ZN7cutlass13device_kernelIN5flash19enable_sm80_to_sm89INS1_16FlashAttnBwdSm80INS1_25CollectiveMainloopBwdSm80ILi2ELi2EN4cute5tupleIJNS5_1CILi128EEES8_NS7_ILi64EEEEEENS_10bfloat16_tEfNS_4arch4Sm80ELb0ELb0ELb1ELb0ELb1ELb0ELb0ELb0ELi2ELi4ELi4ELi4ELb0EEENS1_21CollectiveEpilogueBwdISA_SB_SD_Li256ELb0ELb0ELi2EEENS1_19SingleTileSchedulerILb0ELb0ELb0ELi128EEEEEEEEEvNT_6ParamsE$_ZZN4cute12filter_tupleINS_5tupleIJNS1_IJiNS1_IJiNS_1CILi0EEEEEEEEENS1_IJNS_10UnderscoreENS1_IJS6_S6_EEEEEEEEES9_ZNS_4diceIS9_S9_EEDaRKT_RKT0_EUlRKT_RKT0_E_EEDaSD_SG_OT1_ENKUlDpSJ_E_clIJNS1_IJiiS3_EEENS1_IJEEEEEEDaSQ_) ;  /* 0xfffe90b000007944 */ /* 0x006fea0003c3ffff */
[----:B------:R-:W-:Y:S02]  /*22080*/  MOV R86, 0x220a0 ;  /* 0x000220a000567802 */ /* 0x000fe40000000f00 */
[----:B-12--5:R-:W-:Y:S05]  /*22090*/  CALL.REL.NOINC `($_ZN7cutlass13device_kernelIN5flash19enable_sm80_to_sm89INS1_16FlashAttnBwdSm80INS1_25CollectiveMainloopBwdSm80ILi2ELi2EN4cute5tupleIJNS5_1CILi128EEES8_NS7_ILi64EEEEEENS_10bfloat16_tEfNS_4arch4Sm80ELb0ELb0ELb1ELb0ELb1ELb0ELb0ELb0ELi2ELi4ELi4ELi4ELb0EEENS1_21CollectiveEpilogueBwdISA_SB_SD_Li256ELb0ELb0ELi2EEENS1_19SingleTileSchedulerILb0ELb0ELb0ELi128EEEEEEEEEvNT_6ParamsE$_ZZN4cute7idx2crdINS_5tupleIJiiNS_1CILi0EEEEEENS1_IJNS1_IJNS2_ILi4EEENS2_ILi8EEEEEENS2_ILi2EEENS2_ILi1EEEEEEEEDaRKT_RKT0_ENKUlRKT_RKT0_E_clIiS7_EEDaSJ_SM_) ;  /* 0xfffece4000007944 */ /* 0x026fea0003c3ffff */
[----:B------:R-:W-:Y:S02]  /*220a0*/  MOV R2, 0x220c0 ;  /* 0x000220c000027802 */ /* 0x000fe40000000f00 */
[----:B-1----:R-:W-:Y:S05]  /*220b0*/  CALL.REL.NOINC `($_ZN7cutlass13device_kernelIN5flash19enable_sm80_to_sm89INS1_16FlashAttnBwdSm80INS1_25CollectiveMainloopBwdSm80ILi2ELi2EN4cute5tupleIJNS5_1CILi128EEES8_NS7_ILi64EEEEEENS_10bfloat16_tEfNS_4arch4Sm80ELb0ELb0ELb1ELb0ELb1ELb0ELb0ELb0ELi2ELi4ELi4ELi4ELb0EEENS1_21CollectiveEpilogueBwdISA_SB_SD_Li256ELb0ELb0ELi2EEENS1_19SingleTileSchedulerILb0ELb0ELb0ELi128EEEEEEEEEvNT_6ParamsE$_ZZN4cute7idx2crdINS_5tupleIJiiNS_1CILi0EEEEEENS1_IJNS1_IJNS2_ILi4EEENS2_ILi8EEEEEENS2_ILi2EEENS2_ILi1EEEEEEEEDaRKT_RKT0_ENKUlRKT_RKT0_E_clIiS8_EEDaSJ_SM_) ;  /* 0xfffed25000007944 */ /* 0x002fea0003c3ffff */
[----:B------:R1:W-:Y:S01]  /*220c0*/  STL [R1+0x7a0], R6 ;  /* 0x0007a00601007387 */ /* 0x0003e20000100800 */
[----:B------:R-:W-:Y:S02]  /*220d0*/  MOV R2, R68 ;  /* 0x0000004400027202 */ /* 0x000fe40000000f00 */
[----:B------:R-:W-:-:S02]  /*220e0*/  MOV R86, 0x22100 ;  /* 0x0002210000567802 */ /* 0x000fc40000000f00 */
        /* <DEDUP_REMOVED lines=26> */
[----:B-1----:R-:W-:Y:S05]  /*22290*/  CALL.REL.NOINC `($_ZN7cutlass13device_kernelIN5flash19enable_sm80_to_sm89INS1_16FlashAttnBwdSm80INS1_25CollectiveMainloopBwdSm80ILi2ELi2EN4cute5tupleIJNS5_1CILi128EEES8_NS7_ILi64EEEEEENS_10bfloat16_tEfNS_4arch4Sm80ELb0ELb0ELb1ELb0ELb1ELb0ELb0ELb0ELi2ELi4ELi4ELi4ELb0EEENS1_21CollectiveEpilogueBwdISA_SB_SD_Li256ELb0ELb0ELi2EEENS1_19SingleTileSchedulerILb0ELb0ELb0ELi128EEEEEEEEEvNT_6ParamsE$_ZN4cute3eso3ESOILb0ELb0EJiiiEEC2ERKiS4_S4_) ;  /* 0xfffe482000007944 */ /* 0x002fea0003c3ffff */
[----:B------:R2:W5:Y:S04]  /*222a0*/  LDL R5, [R1+0x760] ;  /* 0x0007600001057983 */ /* 0x0005680000100800 */
[----:B-1----:R2:W5:Y:S01]  /*222b0*/  LDL.64 R2, [R1+0x758] ;  /* 0x0007580001027983 */ /* 0x0025620000100a00 */
[----:B------:R-:W-:Y:S02]  /*222c0*/  MOV R69, R25 ;  /* 0x0000001900457202 */ /* 0x000fe40000000f00 */
[----:B------:R-:W-:-:S02]  /*222d0*/  MOV R6, 0x222f0 ;  /* 0x000222f000067802 */ /* 0x000fc40000000f00 */
        /* <DEDUP_REMOVED lines=57> */
[----:B-1----:R-:W-:Y:S05]  /*22670*/  CALL.REL.NOINC `($_ZN7cutlass13device_kernelIN5flash19enable_sm80_to_sm89INS1_16FlashAttnBwdSm80INS1_25CollectiveMainloopBwdSm80ILi2ELi2EN4cute5tupleIJNS5_1CILi128EEES8_NS7_ILi64EEEEEENS_10bfloat16_tEfNS_4arch4Sm80ELb0ELb0ELb1ELb0ELb1ELb0ELb0ELb0ELi2ELi4ELi4ELi4ELb0EEENS1_21CollectiveEpilogueBwdISA_SB_SD_Li256ELb0ELb0ELi2EEENS1_19SingleTileSchedulerILb0ELb0ELb0ELi128EEEEEEEEEvNT_6ParamsE$_ZZN4cute6detail16composition_implINS_5tupleIJNS_1CILi8EEENS3_ILi2EEES5_S5_S4_S5_EEENS2_IJNS3_ILi1EEEiiiNS3_ILi72EEENS3_ILi512EEEEEENS2_IJNS2_IJS5_S5_EEES4_NS3_ILi4EEEEEENS2_IJNS2_IJS7_S4_EEENS3_ILi1024EEENS3_ILi16EEEEEEEEDaRKT_RKT0_RKT1_RKT2_ENKUlRKT_RKT0_E_clISB_SE_EEDaSW_SZ_) ;  /* 0xfffead2000007944 */ /* 0x002fea0003c3ffff */
[----:B------:R-:W-:Y:S01]  /*22680*/  IMAD.MOV.U32 R2, RZ, RZ, R53 ;  /* 0x000000ffff027224 */ /* 0x000fe200078e0035 */
[----:B------:R-:W-:Y:S01]  /*22690*/  MOV R15, R52 ;  /* 0x00000034000f7202 */ /* 0x000fe20000000f00 */
[----:B------:R-:W-:Y:S01]  /*226a0*/  IMAD.MOV.U32 R7, RZ, RZ, R56 ;  /* 0x000000ffff077224 */ /* 0x000fe200078e0038 */
[----:B------:R-:W-:-:S02]  /*226b0*/  MOV R14, 0x226d0 ;  /* 0x000226d0000e7802 */ /* 0x000fc40000000f00 */
        /* <DEDUP_REMOVED lines=10> */
[----:B------:R-:W-:Y:S01]  /*22760*/  LEA.HI R16, R16, R16, RZ, 0x1d ;  /* 0x0000001010107211 */ /* 0x000fe200078fe8ff */
[----:B------:R-:W-:Y:S01]  /*22770*/  IMAD.MOV.U32 R53, RZ, RZ, R12 ;  /* 0x000000ffff357224 */ /* 0x000fe200078e000c */
        /* <DEDUP_REMOVED lines=11> */
[----:B------:R-:W-:Y:S02]  /*22830*/  MOV R14, R12 ;  /* 0x0000000c000e7202 */ /* 0x000fe40000000f00 */
[----:B------:R-:W-:Y:S01]  /*22840*/  MOV R6, 0x22870 ;  /* 0x0002287000067802 */ /* 0x000fe20000000f00 */
        /* <DEDUP_REMOVED lines=9> */
[----:B------:R-:W-:-:S03]  /*228e0*/  MOV R4, 0x22900 ;  /* 0x0002290000047802 */ /* 0x000fc60000000f00 */
        /* <DEDUP_REMOVED lines=31> */
[----:B------:R-:W-:-:S03]  /*22ae0*/  MOV R4, 0x22b00 ;  /* 0x00022b0000047802 */ /* 0x000fc60000000f00 */
[----:B-12---:R-:W-:Y:S05]  /*22af0*/  CALL.REL.NOINC `($_ZN7cutlass13device_kernelIN5flash19enable_sm80_to_sm89INS1_16FlashAttnBwdSm80INS1_25CollectiveMainloopBwdSm80ILi2ELi2EN4cute5tupleIJNS5_1CILi128EEES8_NS7_ILi64EEEEEENS_10bfloat16_tEfNS_4arch4Sm80ELb0ELb0ELb1ELb0ELb1ELb0ELb0ELb0ELi2ELi4ELi4ELi4ELb0EEENS1_21CollectiveEpilogueBwdISA_SB_SD_Li256ELb0ELb0ELi2EEENS1_19SingleTileSchedulerILb0ELb0ELb0ELi128EEEEEEEEEvNT_6ParamsE$_ZZN4cute12filter_tupleINS_5tupleIJNS_10UnderscoreES2_S2_iEEENS1_IJNS1_IJNS_1CILi1EEENS4_ILi0EEEEEENS4_ILi4096EEENS1_IJiiEEENS1_IJS6_NS4_ILi8192EEEEEEEEEZNS_5sliceIS3_SC_EEDaRKT_RKT0_EUlRKT_RKT0_E_EEDaSG_SJ_OT1_ENKUlDpSM_E_clIJNS1_IJS7_EEENS1_IJS8_EEENS1_IJS9_EEENS1_IJEEEEEEDaST_) ;  /* 0xfffe888000007944 */ /* 0x006fea0003c3ffff */
[----:B-----5:R-:W-:Y:S02]  /*22b00*/  MOV R8, R3 ;  /* 0x0000000300087202 */ /* 0x020fe40000000f00 */
[----:B------:R-:W-:-:S02]  /*22b10*/  MOV R4, 0x22b30 ;  /* 0x00022b3000047802 */ /* 0x000fc40000000f00 */
[----:B-1----:R-:W-:Y:S05]  /*22b20*/  CALL.REL.NOINC `($_ZN7cutlass13device_kernelIN5flash19enable_sm80_to_sm89INS1_16FlashAttnBwdSm80INS1_25CollectiveMainloopBwdSm80ILi2ELi2EN4cute5tupleIJNS5_1CILi128EEES8_NS7_ILi64EEEEEENS_10bfloat16_tEfNS_4arch4Sm80ELb0ELb0ELb1ELb0ELb1ELb0ELb0ELb0ELi2ELi4ELi4ELi4ELb0EEENS1_21CollectiveEpilogueBwdISA_SB_SD_Li256ELb0ELb0ELi2EEENS1_19SingleTileSchedulerILb0ELb0ELb0ELi128EEEEEEEEEvNT_6ParamsE$_ZN4cute5tupleIJNS0_IJNS0_IJNS_1CILi8EEENS1_ILi1EEEEEENS1_ILi2EEENS0_IJS5_S5_EEEEEENS0_IJNS0_IJS3_NS1_ILi0EEEEEENS1_ILi4096EEENS0_IJiiEEEEEEEEC2ERKS7_RKSC_) ;  /* 0xfffe7bf000007944 */ /* 0x002fea0003c3ffff */
[----:B-1----:R1:W5:Y:S01]  /*22b30*/  LDL.64 R2, [R1+0x758] ;  /* 0x0007580001027983 */ /* 0x0023620000100a00 */
[----:B------:R-:W-:-:S02]  /*22b40*/  SHF.L.U32 R4, R7, 0xd, RZ ;  /* 0x0000000d07047819 */ /* 0x000fc400000006ff */
        /* <DEDUP_REMOVED lines=492> */
[----:B------:R1:W-:Y:S02]  /*24a10*/  ST.E [R10.64+0xc], R7 ;  /* 0x00000c070a007985 */ /* 0x0003e4000c101904 */
.L_x_1017:
[----:B------:R-:W-:-:S13]  /*24a20*/  ISETP.NE.AND P1, PT, R57, 0x3, PT ;  /* 0x000000033900780c */ /* 0x000fda0003f25270 */
[----:B-1----:R-:W-:Y:S05]  /*24a30*/  @!P1 BRA `(.L_x_1014) ;  /* 0x0000206000009947 */ /* 0x002fea0003800000 */
[----:B------:R-:W-:Y:S01]  /*24a40*/  IADD3 R12, R57, 0x1, RZ ;  /* 0x00000001390c7810 */ /* 0x000fe20007ffe0ff */
[----:B------:R-:W-:Y:S01]  /*24a50*/  IMAD.MOV.U32 R15, RZ, RZ, R25 ;  /* 0x000000ffff0f7224 */ /* 0x000fe200078e0019 */
[----:B------:R-:W-:-:S03]  /*24a60*/  MOV R8, 0x24a90 ;  /* 0x00024a9000087802 */ /* 0x000fc60000000f00 */
[----:B------:R-:W-:Y:S02]  /*24a70*/  IMAD.MOV.U32 R3, RZ, RZ, R12 ;  /* 0x000000ffff037224 */ /* 0x000fe400078e000c */
        /* <DEDUP_REMOVED lines=22> */
[----:B------:R-:W-:Y:S02]  /*24be0*/  MOV R3, R12 ;  /* 0x0000000c00037202 */ /* 0x000fe40000000f00 */
        /* <DEDUP_REMOVED lines=200> */
[----:B------:R-:W-:-:S02]  /*25870*/  MOV R15, R25 ;  /* 0x00000019000f7202 */ /* 0x000fc40000000f00 */
        /* <DEDUP_REMOVED lines=289> */
[----:B-1----:R-:W-:Y:S05]  /*26a90*/  CALL.REL.NOINC `($_ZN7cutlass13device_kernelIN5flash19enable_sm80_to_sm89INS1_16FlashAttnBwdSm80INS1_25CollectiveMainloopBwdSm80ILi2ELi2EN4cute5tupleIJNS5_1CILi128EEES8_NS7_ILi64EEEEEENS_10bfloat16_tEfNS_4arch4Sm80ELb0ELb0ELb1ELb0ELb1ELb0ELb0ELb0ELi2ELi4ELi4ELi4ELb0EEENS1_21CollectiveEpilogueBwdISA_SB_SD_Li256ELb0ELb0ELi2EEENS1_19SingleTileSchedulerILb0ELb0ELb0ELi128EEEEEEEEEvNT_6ParamsE$_ZZN5flash25CollectiveMainloopBwdSm80ILi2ELi2EN4cute5tupleIJNS1_1CILi128EEES4_NS3_ILi64EEEEEEN7cutlass10bfloat16_tEfNS7_4arch4Sm80ELb0ELb0ELb1ELb0ELb1ELb0ELb0ELb0ELi2ELi4ELi4ELi4ELb0EE3mmaINS_16FlashAttnBwdSm80ISB_NS_21CollectiveEpilogueBwdIS6_S8_SA_Li256ELb0ELb0ELi2EEENS_19SingleTileSchedulerILb0ELb0ELb0ELi128EEEE13SharedStorageENS1_6TensorINS1_11ArrayEngineIfLm32EEENS1_6LayoutINS2_IJNS2_IJNS3_ILi2EEESO_EEESO_NS3_ILi4EEEEEENS2_IJNS2_IJNS3_ILi1EEESO_EEESQ_NS3_ILi8EEEEEEEEEEEEbRKNSB_6ParamsERT0_S12_iNS2_IJiiiEEERT_ENKUlvE_clEv) ;  /* 0x000379c000007944 */ /* 0x002fea0003c00000 */
.L_x_1014:
[----:B------:R-:W-:Y:S01]  /*26aa0*/  IMAD.MOV.U32 R15, RZ, RZ, R25 ;  /* 0x000000ffff0f7224 */ /* 0x000fe200078e0019 */
[----:B------:R-:W-:Y:S01]  /*26ab0*/  MOV R3, R57 ;  /* 0x0000003900037202 */ /* 0x000fe20000000f00 */
[----:B------:R-:W-:Y:S01]  /*26ac0*/  IMAD.MOV.U32 R69, RZ, RZ, RZ ;  /* 0x000000ffff457224 */ /* 0x000fe200078e00ff */
[----:B------:R-:W-:-:S02]  /*26ad0*/  MOV R8, 0x26af0 ;  /* 0x00026af000087802 */ /* 0x000fc40000000f00 */
        /* <DEDUP_REMOVED lines=19> */
[----:B------:R-:W-:Y:S02]  /*26c10*/  MOV R3, R57 ;  /* 0x0000003900037202 */ /* 0x000fe40000000f00 */
        /* <DEDUP_REMOVED lines=18> */
.L_x_1015:
[----:B------:R-:W-:Y:S01]  /*26d40*/  IMAD.MOV.U32 R89, RZ, RZ, R25 ;  /* 0x000000ffff597224 */ /* 0x000fe200078e0019 */
[----:B------:R-:W-:Y:S01]  /*26d50*/  LOP3.LUT R90, R69, 0x1, RZ, 0xc0, !PT ;  /* 0x00000001455a7812 */ /* 0x000fe200078ec0ff */
[----:B-1----:R-:W-:Y:S01]  /*26d60*/  IMAD.MOV.U32 R77, RZ, RZ, R24 ;  /* 0x000000ffff4d7224 */ /* 0x002fe200078e0018 */
[----:B------:R-:W-:Y:S02]  /*26d70*/  MOV R88, 0x26d90 ;  /* 0x00026d9000587802 */ /* 0x000fe40000000f00 */
        /* <DEDUP_REMOVED lines=214> */
.L_x_1016:
[----:B------:R-:W2:Y:S01]  /*27ae0*/  LDL.64 R2, [R26+0xa0] ;  /* 0x0000a0001a027983 */ /* 0x000ea20000100a00 */
[----:B------:R-:W-:Y:S01]  /*27af0*/  ULDC.64 UR4, c[0x0][0x118] ;  /* 0x0000460000047ab9 */ /* 0x000fe20000000a00 */
[----:B-1----:R-:W-:Y:S02]  /*27b00*/  MOV R6, R25 ;  /* 0x0000001900067202 */ /* 0x002fe40000000f00 */
[----:B------:R-:W-:Y:S01]  /*27b10*/  MOV R8, 0x27b40 ;  /* 0x00027b4000087802 */ /* 0x000fe20000000f00 */
[----:B--2---:R-:W5:Y:S04]  /*27b20*/  LD.E.64 R2, [R2.64] ;  /* 0x0000000402027980 */ /* 0x004f68000c101b00 */
[----:B-----5:R-:W-:Y:S05]  /*27b30*/  CALL.REL.NOINC `($_ZN7cutlass13device_kernelIN5flash19enable_sm80_to_sm89INS1_16FlashAttnBwdSm80INS1_25CollectiveMainloopBwdSm80ILi2ELi2EN4cute5tupleIJNS5_1CILi128EEES8_NS7_ILi64EEEEEENS_10bfloat16_tEfNS_4arch4Sm80ELb0ELb0ELb1ELb0ELb1ELb0ELb0ELb0ELi2ELi4ELi4ELi4ELb0EEENS1_21CollectiveEpilogueBwdISA_SB_SD_Li256ELb0ELb0ELi2EEENS1_19SingleTileSchedulerILb0ELb0ELb0ELi128EEEEEEEEEvNT_6ParamsE$_ZN4cute8smem_ptrIPfECI1NS_12iter_adaptorIS1_S2_EEES1_) ;  /* 0xfffe340000007944 */ /* 0x020fea0003c3ffff */
[----:B-1----:R1:W5:Y:S01]  /*27b40*/  LDL.64 R2, [R1+0x758] ;  /* 0x0007580001027983 */ /* 0x0023620000100a00 */
[----:B------:R-:W-:-:S03]  /*27b50*/  MOV R8, 0x27b70 ;  /* 0x00027b7000087802 */ /* 0x000fc60000000f00 */
[----:B-1---5:R-:W-:Y:S05]  /*27b60*/  CALL.REL.NOINC `($_ZN7cutlass13device_kernelIN5flash19enable_sm80_to_sm89INS1_16FlashAttnBwdSm80INS1_25CollectiveMainloopBwdSm80ILi2ELi2EN4cute5tupleIJNS5_1CILi128EEES8_NS7_ILi64EEEEEENS_10bfloat16_tEfNS_4arch4Sm80ELb0ELb0ELb1ELb0ELb1ELb0ELb0ELb0ELi2ELi4ELi4ELi4ELb0EEENS1_21CollectiveEpilogueBwdISA_SB_SD_Li256ELb0ELb0ELi2EEENS1_19SingleTileSchedulerILb0ELb0ELb0ELi128EEEEEEEEEvNT_6ParamsE$_ZN4cute3eso3ESOILb1ELb0EJNS_6LayoutINS_5tupleIJNS3_IJNS_1CILi2EEES5_EEEEEENS3_IJNS3_IJNS4_ILi8EEENS4_ILi64EEEEEEEEEEENS_10ViewEngineINS_8smem_ptrIPfEEEEEEC2ERKSC_RKSH_) ;  /* 0xfffe17f000007944 */ /* 0x022fea0003c3ffff */
[----:B------:R2:W-:Y:S04]  /*27b70*/  STL.128 [R1+0xa50], RZ ;  /* 0x000a50ff01007387 */ /* 0x0005e80000100c00 */
[----:B------:R2:W5:Y:S01]  /*27b80*/  LDL.64 R12, [R26+0xa0] ;  /* 0x0000a0001a0c7983 */ /* 0x0005620000100a00 */
[----:B------:R-:W-:Y:S01]  /*27b90*/  IADD3 R7, P1, R50, 0x300, RZ ;  /* 0x0000030032077810 */ /* 0x000fe20007f3e0ff */
[----:B-1----:R-:W-:Y:S01]  /*27ba0*/  IMAD.MOV.U32 R2, RZ, RZ, R25 ;  /* 0x000000ffff027224 */ /* 0x002fe200078e0019 */
[----:B------:R-:W-:-:S02]  /*27bb0*/  MOV R3, R55 ;  /* 0x0000003700037202 */ /* 0x000fc40000000f00 */
[----:B------:R-:W-:Y:S01]  /*27bc0*/  MOV R10, 0x27bf0 ;  /* 0x00027bf0000a7802 */ /* 0x000fe20000000f00 */
[----:B------:R-:W-:-:S03]  /*27bd0*/  IMAD.X R4, RZ, RZ, R45, P1 ;  /* 0x000000ffff047224 */ /* 0x000fc600008e062d */
        /* <DEDUP_REMOVED lines=16> */
[----:B------:R-:W-:Y:S01]  /*27ce0*/  IMAD.MOV.U32 R5, RZ, RZ, R4 ;  /* 0x000000ffff057224 */ /* 0x000fe200078e0004 */
        /* <DEDUP_REMOVED lines=8> */
[----:B------:R-:W-:-:S02]  /*27d70*/  MOV R6, R25 ;  /* 0x0000001900067202 */ /* 0x000fc40000000f00 */
[----:B------:R-:W-:Y:S02]  /*27d80*/  MOV R8, 0x27da0 ;  /* 0x00027da000087802 */ /* 0x000fe40000000f00 */
        /* <DEDUP_REMOVED lines=21> */
[----:B-1----:R-:W-:Y:S05]  /*27ee0*/  CALL.REL.NOINC `($_ZN7cutlass13device_kernelIN5flash19enable_sm80_to_sm89INS1_16FlashAttnBwdSm80INS1_25CollectiveMainloopBwdSm80ILi2ELi2EN4cute5tupleIJNS5_1CILi128EEES8_NS7_ILi64EEEEEENS_10bfloat16_tEfNS_4arch4Sm80ELb0ELb0ELb1ELb0ELb1ELb0ELb0ELb0ELi2ELi4ELi4ELi4ELb0EEENS1_21CollectiveEpilogueBwdISA_SB_SD_Li256ELb0ELb0ELi2EEENS1_19SingleTileSchedulerILb0ELb0ELb0ELi128EEEEEEEEEvNT_6ParamsE$_ZN4cute3eso3ESOILb1ELb0EJNS_6LayoutINS_5tupleIJNS3_IJNS_1CILi2EEES5_EEENS3_IJS5_NS4_ILi8EEEEEEEEENS3_IJNS3_IJS5_NS4_ILi4EEEEEENS3_IJNS4_ILi1EEES7_EEEEEEEENS_10ViewEngineIPfEEEEC2ERKSF_RKSI_) ;  /* 0xfffe15c000007944 */ /* 0x002fea0003c3ffff */
[----:B------:R2:W5:Y:S01]  /*27ef0*/  LDL.64 R12, [R1+0x758] ;  /* 0x00075800010c7983 */ /* 0x0005620000100a00 */
[----:B------:R-:W-:-:S03]  /*27f00*/  MOV R10, RZ ;  /* 0x000000ff000a7202 */ /* 0x000fc60000000f00 */
.L_x_1019:
[----:B-1----:R-:W-:-:S04]  /*27f10*/  MOV R2, 0x27f30 ;  /* 0x00027f3000027802 */ /* 0x002fc80000000f00 */
[----:B-12--5:R-:W-:Y:S05]  /*27f20*/  CALL.REL.NOINC `($_ZN7cutlass13device_kernelIN5flash19enable_sm80_to_sm89INS1_16FlashAttnBwdSm80INS1_25CollectiveMainloopBwdSm80ILi2ELi2EN4cute5tupleIJNS5_1CILi128EEES8_NS7_ILi64EEEEEENS_10bfloat16_tEfNS_4arch4Sm80ELb0ELb0ELb1ELb0ELb1ELb0ELb0ELb0ELi2ELi4ELi4ELi4ELb0EEENS1_21CollectiveEpilogueBwdISA_SB_SD_Li256ELb0ELb0ELi2EEENS1_19SingleTileSchedulerILb0ELb0ELb0ELi128EEEEEEEEEvNT_6ParamsE$_ZZZN5flash25CollectiveMainloopBwdSm80ILi2ELi2EN4cute5tupleIJNS1_1CILi128EEES4_NS3_ILi64EEEEEEN7cutlass10bfloat16_tEfNS7_4arch4Sm80ELb0ELb0ELb1ELb0ELb1ELb0ELb0ELb0ELi2ELi4ELi4ELi4ELb0EE3mmaINS_16FlashAttnBwdSm80ISB_NS_21CollectiveEpilogueBwdIS6_S8_SA_Li256ELb0ELb0ELi2EEENS_19SingleTileSchedulerILb0ELb0ELb0ELi128EEEE13SharedStorageENS1_6TensorINS1_11ArrayEngineIfLm32EEENS1_6LayoutINS2_IJNS2_IJNS3_ILi2EEESO_EEESO_NS3_ILi4EEEEEENS2_IJNS2_IJNS3_ILi1EEESO_EEESQ_NS3_ILi8EEEEEEEEEEEEbRKNSB_6ParamsERT0_S12_iNS2_IJiiiEEERT_ENKUliT_E_clIZSC_ISJ_SX_EbS10_S12_S12_iS13_S15_EUlRS16_iE_EEDaiS16_ENKUlvE1_clEv) ;  /* 0x0003ce9000007944 */ /* 0x026fea0003c00000 */
[----:B------:R1:W-:Y:S01]  /*27f30*/  STL [R1+0x770], RZ ;  /* 0x000770ff01007387 */ /* 0x0003e20000100800 */
[----:B------:R-:W-:-:S03]  /*27f40*/  MOV R5, RZ ;  /* 0x000000ff00057202 */ /* 0x000fc60000000f00 */
.L_x_1018:
[----:B------:R-:W-:Y:S01]  /*27f50*/  IMAD.MOV.U32 R3, RZ, RZ, R25 ;  /* 0x000000ffff037224 */ /* 0x000fe200078e0019 */
[----:B-1----:R-:W-:-:S02]  /*27f60*/  MOV R2, R24 ;  /* 0x0000001800027202 */ /* 0x002fc40000000f00 */
[----:B------:R-:W-:Y:S02]  /*27f70*/  MOV R8, 0x27f90 ;  /* 0x00027f9000087802 */ /* 0x000fe40000000f00 */
[----:B-1---5:R-:W-:Y:S05]  /*27f80*/  CALL.REL.NOINC `($_ZN7cutlass13device_kernelIN5flash19enable_sm80_to_sm89INS1_16FlashAttnBwdSm80INS1_25CollectiveMainloopBwdSm80ILi2ELi2EN4cute5tupleIJNS5_1CILi128EEES8_NS7_ILi64EEEEEENS_10bfloat16_tEfNS_4arch4Sm80ELb0ELb0ELb1ELb0ELb1ELb0ELb0ELb0ELi2ELi4ELi4ELi4ELb0EEENS1_21CollectiveEpilogueBwdISA_SB_SD_Li256ELb0ELb0ELi2EEENS1_19SingleTileSchedulerILb0ELb0ELb0ELi128EEEEEEEEEvNT_6ParamsE$_ZN4cute3eso3ESOILb0ELb0EJiiEEC2ERKiS4_) ;  /* 0xfffde86000007944 */ /* 0x022fea0003c3ffff */
        /* <DEDUP_REMOVED lines=41> */
[----:B------:R-:W-:Y:S05]  /*28220*/  CALL.REL.NOINC `($_ZN7cutlass13device_kernelIN5flash19enable_sm80_to_sm89INS1_16FlashAttnBwdSm80INS1_25CollectiveMainloopBwdSm80ILi2ELi2EN4cute5tupleIJNS5_1CILi128EEES8_NS7_ILi64EEEEEENS_10bfloat16_tEfNS_4arch4Sm80ELb0ELb0ELb1ELb0ELb1ELb0ELb0ELb0ELi2ELi4ELi4ELi4ELb0EEENS1_21CollectiveEpilogueBwdISA_SB_SD_Li256ELb0ELb0ELi2EEENS1_19SingleTileSchedulerILb0ELb0ELb0ELi128EEEEEEEEEvNT_6ParamsE$_ZN4cute3eso3ESOILb0ELb0EJiiEEC2ERKiS4_) ;  /* 0xfffde5c000007944 */ /* 0x000fea0003c3ffff */
        /* <DEDUP_REMOVED lines=19> */
[----:B-1----:R-:W-:Y:S05]  /*28360*/  CALL.REL.NOINC `($_ZN7cutlass13device_kernelIN5flash19enable_sm80_to_sm89INS1_16FlashAttnBwdSm80INS1_25CollectiveMainloopBwdSm80ILi2ELi2EN4cute5tupleIJNS5_1CILi128EEES8_NS7_ILi64EEEEEENS_10bfloat16_tEfNS_4arch4Sm80ELb0ELb0ELb1ELb0ELb1ELb0ELb0ELb0ELi2ELi4ELi4ELi4ELb0EEENS1_21CollectiveEpilogueBwdISA_SB_SD_Li256ELb0ELb0ELi2EEENS1_19SingleTileSchedulerILb0ELb0ELb0ELi128EEEEEEEEEvNT_6ParamsE$_ZN4cute3eso3ESOILb0ELb0EJiiEEC2ERKiS4_) ;  /* 0xfffde48000007944 */ /* 0x002fea0003c3ffff */
        /* <DEDUP_REMOVED lines=13> */
[----:B-----5:R-:W-:Y:S05]  /*28440*/  CALL.REL.NOINC `($_ZN7cutlass13device_kernelIN5flash19enable_sm80_to_sm89INS1_16FlashAttnBwdSm80INS1_25CollectiveMainloopBwdSm80ILi2ELi2EN4cute5tupleIJNS5_1CILi128EEES8_NS7_ILi64EEEEEENS_10bfloat16_tEfNS_4arch4Sm80ELb0ELb0ELb1ELb0ELb1ELb0ELb0ELb0ELi2ELi4ELi4ELi4ELb0EEENS1_21CollectiveEpilogueBwdISA_SB_SD_Li256ELb0ELb0ELi2EEENS1_19SingleTileSchedulerILb0ELb0ELb0ELi128EEEEEEEEEvNT_6ParamsE$_ZN4cute3eso3ESOILb0ELb0EJiiEEC2ERKiS4_) ;  /* 0xfffde3a000007944 */ /* 0x020fea0003c3ffff */
        /* <DEDUP_REMOVED lines=50> */
[----:B--2---:R-:W-:Y:S05]  /*28770*/  CALL.REL.NOINC `($_ZN7cutlass13device_kernelIN5flash19enable_sm80_to_sm89INS1_16FlashAttnBwdSm80INS1_25CollectiveMainloopBwdSm80ILi2ELi2EN4cute5tupleIJNS5_1CILi128EEES8_NS7_ILi64EEEEEENS_10bfloat16_tEfNS_4arch4Sm80ELb0ELb0ELb1ELb0ELb1ELb0ELb0ELb0ELi2ELi4ELi4ELi4ELb0EEENS1_21CollectiveEpilogueBwdISA_SB_SD_Li256ELb0ELb0ELi2EEENS1_19SingleTileSchedulerILb0ELb0ELb0ELi128EEEEEEEEEvNT_6ParamsE$_ZN4cute3eso3ESOILb1ELb0EJNS_6LayoutINS_5tupleIJNS3_IJNS_1CILi1EEENS4_ILi2EEEEEES6_NS4_ILi8EEEEEENS3_IJNS3_IJS5_S5_EEES6_NS4_ILi4EEEEEEEENS_10ViewEngineIPKN7cutlass5ArrayIfLi2ELb1EEEEEEEC2ERKSD_RKSK_) ;  /* 0xfffe087000007944 */ /* 0x004fea0003c3ffff */
[----:B------:R2:W5:Y:S01]  /*28780*/  LDL.64 R10, [R12] ;  /* 0x000000000c0a7983 */ /* 0x0005620000100a00 */
[----:B-1----:R-:W-:Y:S01]  /*28790*/  IMAD.MOV.U32 R8, RZ, RZ, R4 ;  /* 0x000000ffff087224 */ /* 0x002fe200078e0004 */
[----:B------:R-:W-:-:S02]  /*287a0*/  MOV R5, R3 ;  /* 0x0000000300057202 */ /* 0x000fc40000000f00 */
[----:B------:R-:W-:Y:S02]  /*287b0*/  MOV R6, 0x287d0 ;  /* 0x000287d000067802 */ /* 0x000fe40000000f00 */
[----:B--2--5:R-:W-:Y:S05]  /*287c0*/  CALL.REL.NOINC `($_ZN7cutlass13device_kernelIN5flash19enable_sm80_to_sm89INS1_16FlashAttnBwdSm80INS1_25CollectiveMainloopBwdSm80ILi2ELi2EN4cute5tupleIJNS5_1CILi128EEES8_NS7_ILi64EEEEEENS_10bfloat16_tEfNS_4arch4Sm80ELb0ELb0ELb1ELb0ELb1ELb0ELb0ELb0ELi2ELi4ELi4ELi4ELb0EEENS1_21CollectiveEpilogueBwdISA_SB_SD_Li256ELb0ELb0ELi2EEENS1_19SingleTileSchedulerILb0ELb0ELb0ELi128EEEEEEEEEvNT_6ParamsE$_ZN4cute3eso3ESOILb1ELb0EJNS_6LayoutINS_5tupleIJNS3_IJNS_1CILi1EEENS4_ILi2EEEEEES6_NS4_ILi8EEEEEENS3_IJNS3_IJS5_S5_EEES6_NS4_ILi4EEEEEEEENS_10ViewEngineIPN7cutlass5ArrayINSF_10bfloat16_tELi2ELb0EEEEEEEC2ERKSD_RKSK_) ;  /* 0xfffe088000007944 */ /* 0x024fea0003c3ffff */
        /* <DEDUP_REMOVED lines=133> */
[----:B---3--:R-:W-:Y:S05]  /*29020*/  CALL.REL.NOINC `($_ZN7cutlass13device_kernelIN5flash19enable_sm80_to_sm89INS1_16FlashAttnBwdSm80INS1_25CollectiveMainloopBwdSm80ILi2ELi2EN4cute5tupleIJNS5_1CILi128EEES8_NS7_ILi64EEEEEENS_10bfloat16_tEfNS_4arch4Sm80ELb0ELb0ELb1ELb0ELb1ELb0ELb0ELb0ELi2ELi4ELi4ELi4ELb0EEENS1_21CollectiveEpilogueBwdISA_SB_SD_Li256ELb0ELb0ELi2EEENS1_19SingleTileSchedulerILb0ELb0ELb0ELi128EEEEEEEEEvNT_6ParamsE$_ZN4cute3eso3ESOILb1ELb0EJNS_6LayoutINS_5tupleIJNS3_IJNS_1CILi1EEENS3_IJNS4_ILi4EEENS4_ILi2EEEEEEEEES7_S6_EEENS3_IJNS3_IJNS4_ILi0EEENS3_IJS5_NS4_ILi8EEEEEEEEES6_NS4_ILi16EEEEEEEENS_10ViewEngineIPN7cutlass10bfloat16_tEEEEEC2ERKSH_RKSM_) ;  /* 0xfffdff2000007944 */ /* 0x008fea0003c3ffff */
[----:B------:R2:W5:Y:S04]  /*29030*/  LDL.64 R70, [R26+0xb8] ;  /* 0x0000b8001a467983 */ /* 0x0005680000100a00 */
[----:B-1----:R2:W5:Y:S01]  /*29040*/  LDL.64 R2, [R12] ;  /* 0x000000000c027983 */ /* 0x0025620000100a00 */
[----:B------:R-:W-:-:S03]  /*29050*/  MOV R6, 0x29070 ;  /* 0x0002907000067802 */ /* 0x000fc60000000f00 */
[----:B--2--5:R-:W-:Y:S05]  /*29060*/  CALL.REL.NOINC `($_ZN7cutlass13device_kernelIN5flash19enable_sm80_to_sm89INS1_16FlashAttnBwdSm80INS1_25CollectiveMainloopBwdSm80ILi2ELi2EN4cute5tupleIJNS5_1CILi128EEES8_NS7_ILi64EEEEEENS_10bfloat16_tEfNS_4arch4Sm80ELb0ELb0ELb1ELb0ELb1ELb0ELb0ELb0ELi2ELi4ELi4ELi4ELb0EEENS1_21CollectiveEpilogueBwdISA_SB_SD_Li256ELb0ELb0ELi2EEENS1_19SingleTileSchedulerILb0ELb0ELb0ELi128EEEEEEEEEvNT_6ParamsE$_ZN4cute3eso3ESOILb1ELb0EJNS_6LayoutINS_5tupleIJNS3_IJNS_1CILi1EEENS3_IJNS4_ILi2EEES6_EEEEEES6_NS4_ILi4EEEEEENS3_IJNS3_IJNS4_ILi0EEENS3_IJS5_S9_EEEEEES6_NS4_ILi8EEEEEEEENS_10ViewEngineIPjEEEEC2ERKSG_RKSJ_) ;  /* 0xfffdfe9000007944 */ /* 0x024fea0003c3ffff */
[----:B------:R-:W-:Y:S01]  /*29070*/  ULDC.64 UR4, c[0x0][0x118] ;  /* 0x0000460000047ab9 */ /* 0x000fe20000000a00 */
[----:B------:R2:W5:Y:S04]  /*29080*/  LDL.64 R60, [R12] ;  /* 0x000000000c3c7983 */ /* 0x0005680000100a00 */
[----:B-1----:R-:W3:Y:S04]  /*29090*/  LD.E R4, [R70.64] ;  /* 0x0000000446047980 */ /* 0x002ee8000c101900 */
[----:B------:R-:W4:Y:S01]  /*290a0*/  LD.E R2, [R70.64+0x4] ;  /* 0x0000040446027980 */ /* 0x000f22000c101900 */
[----:B------:R-:W-:-:S03]  /*290b0*/  MOV R8, 0x290f0 ;  /* 0x000290f000087802 */ /* 0x000fc60000000f00 */
[----:B---3--:R2:W-:Y:S04]  /*290c0*/  STL [R1+0x794], R4 ;  /* 0x0007940401007387 */ /* 0x0085e80000100800 */
[----:B----4-:R2:W-:Y:S02]  /*290d0*/  STL [R1+0x798], R2 ;  /* 0x0007980201007387 */ /* 0x0105e40000100800 */
[----:B--2--5:R-:W-:Y:S05]  /*290e0*/  CALL.REL.NOINC `($_ZN7cutlass13device_kernelIN5flash19enable_sm80_to_sm89INS1_16FlashAttnBwdSm80INS1_25CollectiveMainloopBwdSm80ILi2ELi2EN4cute5tupleIJNS5_1CILi128EEES8_NS7_ILi64EEEEEENS_10bfloat16_tEfNS_4arch4Sm80ELb0ELb0ELb1ELb0ELb1ELb0ELb0ELb0ELi2ELi4ELi4ELi4ELb0EEENS1_21CollectiveEpilogueBwdISA_SB_SD_Li256ELb0ELb0ELi2EEENS1_19SingleTileSchedulerILb0ELb0ELb0ELi128EEEEEEEEEvNT_6ParamsE$_ZZN4cute6upcastILi2ENS_5tupleIJNS1_IJNS_1CILi1EEENS1_IJNS2_ILi2EEES4_S4_EEEEEES4_NS1_IJS4_S4_EEEEEENS1_IJNS1_IJNS2_ILi0EEENS1_IJS3_NS2_ILi512EEEiEEEEEENS2_ILi4096EEENS1_IJiNS2_ILi8192EEEEEEEEEEEDaRKT0_RKT1_ENKUlRKT_RKT0_E_clIS6_SC_EEDaSP_SS_) ;  /* 0xfffe587000007944 */ /* 0x024fea0003c3ffff */
[----:B------:R2:W5:Y:S01]  /*290f0*/  LDL R3, [R1+0x798] ;  /* 0x0007980001037983 */ /* 0x0005620000100800 */
[----:B------:R-:W-:-:S03]  /*29100*/  MOV R10, 0x29120 ;  /* 0x00029120000a7802 */ /* 0x000fc60000000f00 */
[----:B-12--5:R-:W-:Y:S05]  /*29110*/  CALL.REL.NOINC `($_ZN7cutlass13device_kernelIN5flash19enable_sm80_to_sm89INS1_16FlashAttnBwdSm80INS1_25CollectiveMainloopBwdSm80ILi2ELi2EN4cute5tupleIJNS5_1CILi128EEES8_NS7_ILi64EEEEEENS_10bfloat16_tEfNS_4arch4Sm80ELb0ELb0ELb1ELb0ELb1ELb0ELb0ELb0ELi2ELi4ELi4ELi4ELb0EEENS1_21CollectiveEpilogueBwdISA_SB_SD_Li256ELb0ELb0ELi2EEENS1_19SingleTileSchedulerILb0ELb0ELb0ELi128EEEEEEEEEvNT_6ParamsE$_ZZN4cute6upcastILi2ENS_5tupleIJNS1_IJNS_1CILi1EEENS1_IJNS2_ILi2EEES4_S4_EEEEEES4_NS1_IJS4_S4_EEEEEENS1_IJNS1_IJNS2_ILi0EEENS1_IJS3_NS2_ILi512EEEiEEEEEENS2_ILi4096EEENS1_IJiNS2_ILi8192EEEEEEEEEEEDaRKT0_RKT1_ENKUlRKT_RKT0_E_clIS7_SF_EEDaSP_SS_) ;  /* 0xfffe593000007944 */ /* 0x026fea0003c3ffff */
[----:B-----5:R2:W-:Y:S01]  /*29120*/  STL [R1+0x750], R2 ;  /* 0x0007500201007387 */ /* 0x0205e20000100800 */
[----:B------:R-:W-:-:S03]  /*29130*/  MOV R4, 0x29150 ;  /* 0x0002915000047802 */ /* 0x000fc60000000f00 */
[----:B-12---:R-:W-:Y:S05]  /*29140*/  CALL.REL.NOINC `($_ZN7cutlass13device_kernelIN5flash19enable_sm80_to_sm89INS1_16FlashAttnBwdSm80INS1_25CollectiveMainloopBwdSm80ILi2ELi2EN4cute5tupleIJNS5_1CILi128EEES8_NS7_ILi64EEEEEENS_10bfloat16_tEfNS_4arch4Sm80ELb0ELb0ELb1ELb0ELb1ELb0ELb0ELb0ELi2ELi4ELi4ELi4ELb0EEENS1_21CollectiveEpilogueBwdISA_SB_SD_Li256ELb0ELb0ELi2EEENS1_19SingleTileSchedulerILb0ELb0ELb0ELi128EEEEEEEEEvNT_6ParamsE$_ZN4cute3eso3ESOILb0ELb0EJNS_5tupleIJNS_1CILi0EEENS2_IJNS3_ILi1EEENS3_ILi256EEEiEEEEEENS3_ILi2048EEENS2_IJiNS3_ILi4096EEEEEEEEC2ERKS8_RKS9_RKSB_) ;  /* 0xfffdc85000007944 */ /* 0x006fea0003c3ffff */
[----:B------:R2:W5:Y:S04]  /*29150*/  LDL R5, [R12] ;  /* 0x000000000c057983 */ /* 0x0005680000100800 */
[----:B-1----:R2:W5:Y:S01]  /*29160*/  LDL R3, [R12+0x4] ;  /* 0x000004000c037983 */ /* 0x0025620000100800 */
[----:B------:R-:W-:-:S03]  /*29170*/  MOV R4, 0x29190 ;  /* 0x0002919000047802 */ /* 0x000fc60000000f00 */
[----:B--2--5:R-:W-:Y:S05]  /*29180*/  CALL.REL.NOINC `($_ZN7cutlass13device_kernelIN5flash19enable_sm80_to_sm89INS1_16FlashAttnBwdSm80INS1_25CollectiveMainloopBwdSm80ILi2ELi2EN4cute5tupleIJNS5_1CILi128EEES8_NS7_ILi64EEEEEENS_10bfloat16_tEfNS_4arch4Sm80ELb0ELb0ELb1ELb0ELb1ELb0ELb0ELb0ELi2ELi4ELi4ELi4ELb0EEENS1_21CollectiveEpilogueBwdISA_SB_SD_Li256ELb0ELb0ELi2EEENS1_19SingleTileSchedulerILb0ELb0ELb0ELi128EEEEEEEEEvNT_6ParamsE$_ZN4cute5tupleIJNS0_IJNS0_IJNS_1CILi1EEENS0_IJS2_NS1_ILi2EEES3_EEEEEES3_NS0_IJS3_S3_EEEEEENS0_IJNS0_IJNS1_ILi0EEENS0_IJS2_NS1_ILi256EEEiEEEEEENS1_ILi2048EEENS0_IJiNS1_ILi4096EEEEEEEEEEEC2ERKS7_RKSF_) ;  /* 0xfffe136000007944 */ /* 0x024fea0003c3ffff */
[----:B------:R1:W5:Y:S04]  /*29190*/  LDL R5, [R12] ;  /* 0x000000000c057983 */ /* 0x0003680000100800 */
[----:B------:R1:W5:Y:S01]  /*291a0*/  LDL R4, [R12+0x4] ;  /* 0x000004000c047983 */ /* 0x0003620000100800 */
[----:B------:R-:W-:-:S03]  /*291b0*/  MOV R6, 0x291d0 ;  /* 0x000291d000067802 */ /* 0x000fc60000000f00 */
[----:B-1---5:R-:W-:Y:S05]  /*291c0*/  CALL.REL.NOINC `($_ZN7cutlass13device_kernelIN5flash19enable_sm80_to_sm89INS1_16FlashAttnBwdSm80INS1_25CollectiveMainloopBwdSm80ILi2ELi2EN4cute5tupleIJNS5_1CILi128EEES8_NS7_ILi64EEEEEENS_10bfloat16_tEfNS_4arch4Sm80ELb0ELb0ELb1ELb0ELb1ELb0ELb0ELb0ELi2ELi4ELi4ELi4ELb0EEENS1_21CollectiveEpilogueBwdISA_SB_SD_Li256ELb0ELb0ELi2EEENS1_19SingleTileSchedulerILb0ELb0ELb0ELi128EEEEEEEEEvNT_6ParamsE$_ZZN4cute7flattenINS_5tupleIJNS1_IJNS_1CILi0EEENS1_IJNS2_ILi1EEENS2_ILi512EEEiEEEEEENS2_ILi4096EEENS1_IJiNS2_ILi8192EEEEEEEEEEEDaRKT_ENKUlRKT_E_clIS7_EEDaSH_) ;  /* 0xfffe5bc000007944 */ /* 0x022fea0003c3ffff */
[----:B------:R2:W5:Y:S01]  /*291d0*/  LDL R3, [R1+0x798] ;  /* 0x0007980001037983 */ /* 0x0005620000100800 */
[----:B------:R-:W-:-:S03]  /*291e0*/  MOV R2, 0x29200 ;  /* 0x0002920000027802 */ /* 0x000fc60000000f00 */
[----:B-12--5:R-:W-:Y:S05]  /*291f0*/  CALL.REL.NOINC `($_ZN7cutlass13device_kernelIN5flash19enable_sm80_to_sm89INS1_16FlashAttnBwdSm80INS1_25CollectiveMainloopBwdSm80ILi2ELi2EN4cute5tupleIJNS5_1CILi128EEES8_NS7_ILi64EEEEEENS_10bfloat16_tEfNS_4arch4Sm80ELb0ELb0ELb1ELb0ELb1ELb0ELb0ELb0ELi2ELi4ELi4ELi4ELb0EEENS1_21CollectiveEpilogueBwdISA_SB_SD_Li256ELb0ELb0ELi2EEENS1_19SingleTileSchedulerILb0ELb0ELb0ELi128EEEEEEEEEvNT_6ParamsE$_ZZN4cute7flattenINS_5tupleIJNS1_IJNS_1CILi0EEENS1_IJNS2_ILi1EEENS2_ILi512EEEiEEEEEENS2_ILi4096EEENS1_IJiNS2_ILi8192EEEEEEEEEEEDaRKT_ENKUlRKT_E_clISA_EEDaSH_) ;  /* 0xfffe5c3000007944 */ /* 0x026fea0003c3ffff */
[----:B------:R1:W-:Y:S01]  /*29200*/  STL [R12], R3 ;  /* 0x000000030c007387 */ /* 0x0003e20000100800 */
[----:B------:R-:W-:-:S03]  /*29210*/  MOV R6, 0x29230 ;  /* 0x0002923000067802 */ /* 0x000fc60000000f00 */
[----:B-1----:R-:W-:Y:S05]  /*29220*/  CALL.REL.NOINC `($_ZN7cutlass13device_kernelIN5flash19enable_sm80_to_sm89INS1_16FlashAttnBwdSm80INS1_25CollectiveMainloopBwdSm80ILi2ELi2EN4cute5tupleIJNS5_1CILi128EEES8_NS7_ILi64EEEEEENS_10bfloat16_tEfNS_4arch4Sm80ELb0ELb0ELb1ELb0ELb1ELb0ELb0ELb0ELi2ELi4ELi4ELi4ELb0EEENS1_21CollectiveEpilogueBwdISA_SB_SD_Li256ELb0ELb0ELi2EEENS1_19SingleTileSchedulerILb0ELb0ELb0ELi128EEEEEEEEEvNT_6ParamsE$_ZZN4cute12filter_tupleINS_5tupleIJNS1_IJNS_1CILi0EEENS1_IJNS2_ILi1EEENS2_ILi512EEEiEEEEEENS2_ILi4096EEENS1_IJiNS2_ILi8192EEEEEEEEEZNS_7flattenISB_EEDaRKT_EUlRKT_E_EEDaSF_OT0_ENKUlDpSI_E_clIJNS1_IJS3_S4_S5_iEEENS1_IJS8_EEESA_EEEDaSM_) ;  /* 0xfffe1e9000007944 */ /* 0x002fea0003c3ffff */
[----:B------:R-:W-:Y:S02]  /*29230*/  ULDC.64 UR4, c[0x0][0x118] ;  /* 0x0000460000047ab9 */ /* 0x000fe40000000a00 */
[----:B------:R1:W5:Y:S01]  /*29240*/  LD.E.64 R2, [R70.64+0x8] ;  /* 0x0000080446027980 */ /* 0x000362000c101b00 */
[----:B------:R-:W-:-:S02]  /*29250*/  MOV R9, R68 ;  /* 0x0000004400097202 */ /* 0x000fc40000000f00 */
[----:B------:R-:W-:Y:S02]  /*29260*/  MOV R8, 0x29280 ;  /* 0x0002928000087802 */ /* 0x000fe40000000f00 */
[----:B-1---5:R-:W-:Y:S05]  /*29270*/  CALL.REL.NOINC `($_ZN7cutlass13device_kernelIN5flash19enable_sm80_to_sm89INS1_16FlashAttnBwdSm80INS1_25CollectiveMainloopBwdSm80ILi2ELi2EN4cute5tupleIJNS5_1CILi128EEES8_NS7_ILi64EEEEEENS_10bfloat16_tEfNS_4arch4Sm80ELb0ELb0ELb1ELb0ELb1ELb0ELb0ELb0ELi2ELi4ELi4ELi4ELb0EEENS1_21CollectiveEpilogueBwdISA_SB_SD_Li256ELb0ELb0ELi2EEENS1_19SingleTileSchedulerILb0ELb0ELb0ELi128EEEEEEEEEvNT_6ParamsE$_ZN4cute8smem_ptrIPN7cutlass10bfloat16_tEECI1NS_12iter_adaptorIS3_S4_EEES3_) ;  /* 0xfffe1c4000007944 */ /* 0x022fea0003c3ffff */
[----:B-1----:R1:W5:Y:S01]  /*29280*/  LDL.64 R2, [R12] ;  /* 0x000000000c027983 */ /* 0x0023620000100a00 */
[----:B------:R-:W-:-:S03]  /*29290*/  MOV R8, 0x292b0 ;  /* 0x000292b000087802 */ /* 0x000fc60000000f00 */
[----:B-1---5:R-:W-:Y:S05]  /*292a0*/  CALL.REL.NOINC `($_ZN7cutlass13device_kernelIN5flash19enable_sm80_to_sm89INS1_16FlashAttnBwdSm80INS1_25CollectiveMainloopBwdSm80ILi2ELi2EN4cute5tupleIJNS5_1CILi128EEES8_NS7_ILi64EEEEEENS_10bfloat16_tEfNS_4arch4Sm80ELb0ELb0ELb1ELb0ELb1ELb0ELb0ELb0ELi2ELi4ELi4ELi4ELb0EEENS1_21CollectiveEpilogueBwdISA_SB_SD_Li256ELb0ELb0ELi2EEENS1_19SingleTileSchedulerILb0ELb0ELb0ELi128EEEEEEEEEvNT_6ParamsE$_ZN4cute8smem_ptrIPjECI1NS_12iter_adaptorIS1_S2_EEES1_) ;  /* 0xfffe1cd000007944 */ /* 0x022fea0003c3ffff */
[----:B------:R-:W2:Y:S01]  /*292b0*/  LDL.64 R8, [R12] ;  /* 0x000000000c087983 */ /* 0x000ea20000100a00 */
[----:B-1----:R-:W-:Y:S01]  /*292c0*/  MOV R3, R4 ;  /* 0x0000000400037202 */ /* 0x002fe20000000f00 */
[----:B------:R-:W-:Y:S01]  /*292d0*/  IMAD.MOV.U32 R2, RZ, RZ, R5 ;  /* 0x000000ffff027224 */ /* 0x000fe200078e0005 */
[----:B------:R-:W-:Y:S01]  /*292e0*/  MOV R4, 0x29310 ;  /* 0x0002931000047802 */ /* 0x000fe20000000f00 */
[----:B--2---:R1:W-:Y:S04]  /*292f0*/  STL.64 [R1+0x750], R8 ;  /* 0x0007500801007387 */ /* 0x0043e80000100a00 */
[----:B-1----:R-:W-:Y:S05]  /*29300*/  CALL.REL.NOINC `($_ZN7cutlass13device_kernelIN5flash19enable_sm80_to_sm89INS1_16FlashAttnBwdSm80INS1_25CollectiveMainloopBwdSm80ILi2ELi2EN4cute5tupleIJNS5_1CILi128EEES8_NS7_ILi64EEEEEENS_10bfloat16_tEfNS_4arch4Sm80ELb0ELb0ELb1ELb0ELb1ELb0ELb0ELb0ELi2ELi4ELi4ELi4ELb0EEENS1_21CollectiveEpilogueBwdISA_SB_SD_Li256ELb0ELb0ELi2EEENS1_19SingleTileSchedulerILb0ELb0ELb0ELi128EEEEEEEEEvNT_6ParamsE$_ZN4cute3eso3ESOILb0ELb0EJNS_6LayoutINS_5tupleIJNS3_IJNS_1CILi1EEENS3_IJS5_NS4_ILi2EEES6_EEEEEES6_NS3_IJS6_S6_EEEEEENS3_IJNS3_IJNS4_ILi0EEENS3_IJS5_NS4_ILi256EEEiEEEEEENS4_ILi2048EEENS3_IJiNS4_ILi4096EEEEEEEEEEENS_10ViewEngineINS_8smem_ptrIPjEEEEEEC2ERKSJ_RKSO_) ;  /* 0xfffdca5000007944 */ /* 0x002fea0003c3ffff */
        /* <DEDUP_REMOVED lines=224> */
[----:B---3--:R-:W-:Y:S05]  /*2a110*/  CALL.REL.NOINC `($_ZN7cutlass13device_kernelIN5flash19enable_sm80_to_sm89INS1_16FlashAttnBwdSm80INS1_25CollectiveMainloopBwdSm80ILi2ELi2EN4cute5tupleIJNS5_1CILi128EEES8_NS7_ILi64EEEEEENS_10bfloat16_tEfNS_4arch4Sm80ELb0ELb0ELb1ELb0ELb1ELb0ELb0ELb0ELi2ELi4ELi4ELi4ELb0EEENS1_21CollectiveEpilogueBwdISA_SB_SD_Li256ELb0ELb0ELi2EEENS1_19SingleTileSchedulerILb0ELb0ELb0ELi128EEEEEEEEEvNT_6ParamsE$_ZN4cute3eso3ESOILb1ELb0EJNS_6LayoutINS_5tupleIJNS3_IJNS_1CILi1EEENS3_IJNS4_ILi4EEENS4_ILi2EEEEEEEEES7_S6_EEENS3_IJNS3_IJNS4_ILi0EEENS3_IJS5_NS4_ILi8EEEEEEEEES6_NS4_ILi16EEEEEEEENS_10ViewEngineIPN7cutlass10bfloat16_tEEEEEC2ERKSH_RKSM_) ;  /* 0xfffdee3000007944 */ /* 0x008fea0003c3ffff */
[----:B-1----:R1:W5:Y:S04]  /*2a120*/  LDL.64 R60, [R26+0xc0] ;  /* 0x0000c0001a3c7983 */ /* 0x0023680000100a00 */
[----:B------:R1:W5:Y:S01]  /*2a130*/  LDL.64 R2, [R12] ;  /* 0x000000000c027983 */ /* 0x0003620000100a00 */
[----:B------:R-:W-:-:S03]  /*2a140*/  MOV R6, 0x2a160 ;  /* 0x0002a16000067802 */ /* 0x000fc60000000f00 */
[----:B-1---5:R-:W-:Y:S05]  /*2a150*/  CALL.REL.NOINC `($_ZN7cutlass13device_kernelIN5flash19enable_sm80_to_sm89INS1_16FlashAttnBwdSm80INS1_25CollectiveMainloopBwdSm80ILi2ELi2EN4cute5tupleIJNS5_1CILi128EEES8_NS7_ILi64EEEEEENS_10bfloat16_tEfNS_4arch4Sm80ELb0ELb0ELb1ELb0ELb1ELb0ELb0ELb0ELi2ELi4ELi4ELi4ELb0EEENS1_21CollectiveEpilogueBwdISA_SB_SD_Li256ELb0ELb0ELi2EEENS1_19SingleTileSchedulerILb0ELb0ELb0ELi128EEEEEEEEEvNT_6ParamsE$_ZN4cute3eso3ESOILb1ELb0EJNS_6LayoutINS_5tupleIJNS3_IJNS_1CILi1EEENS3_IJNS4_ILi2EEES6_EEEEEES6_NS4_ILi4EEEEEENS3_IJNS3_IJNS4_ILi0EEENS3_IJS5_S9_EEEEEES6_NS4_ILi8EEEEEEEENS_10ViewEngineIPjEEEEC2ERKSG_RKSJ_) ;  /* 0xfffdeda000007944 */ /* 0x022fea0003c3ffff */
        /* <DEDUP_REMOVED lines=118> */
[----:B---3-5:R-:W-:Y:S05]  /*2a8c0*/  CALL.REL.NOINC `($_ZN7cutlass13device_kernelIN5flash19enable_sm80_to_sm89INS1_16FlashAttnBwdSm80INS1_25CollectiveMainloopBwdSm80ILi2ELi2EN4cute5tupleIJNS5_1CILi128EEES8_NS7_ILi64EEEEEENS_10bfloat16_tEfNS_4arch4Sm80ELb0ELb0ELb1ELb0ELb1ELb0ELb0ELb0ELi2ELi4ELi4ELi4ELb0EEENS1_21CollectiveEpilogueBwdISA_SB_SD_Li256ELb0ELb0ELi2EEENS1_19SingleTileSchedulerILb0ELb0ELb0ELi128EEEEEEEEEvNT_6ParamsE$_ZN4cute8smem_ptrIPN7cutlass10bfloat16_tEECI1NS_12iter_adaptorIS3_S4_EEES3_) ;  /* 0xfffe05f000007944 */ /* 0x028fea0003c3ffff */
[----:B-1----:R1:W5:Y:S01]  /*2a8d0*/  LDL.64 R2, [R1+0x758] ;  /* 0x0007580001027983 */ /* 0x0023620000100a00 */
[----:B------:R-:W-:-:S03]  /*2a8e0*/  MOV R6, 0x2a900 ;  /* 0x0002a90000067802 */ /* 0x000fc60000000f00 */
[----:B-1---5:R-:W-:Y:S05]  /*2a8f0*/  CALL.REL.NOINC `($_ZN7cutlass13device_kernelIN5flash19enable_sm80_to_sm89INS1_16FlashAttnBwdSm80INS1_25CollectiveMainloopBwdSm80ILi2ELi2EN4cute5tupleIJNS5_1CILi128EEES8_NS7_ILi64EEEEEENS_10bfloat16_tEfNS_4arch4Sm80ELb0ELb0ELb1ELb0ELb1ELb0ELb0ELb0ELi2ELi4ELi4ELi4ELb0EEENS1_21CollectiveEpilogueBwdISA_SB_SD_Li256ELb0ELb0ELi2EEENS1_19SingleTileSchedulerILb0ELb0ELb0ELi128EEEEEEEEEvNT_6ParamsE$_ZN4cute3eso3ESOILb1ELb0EJNS_14ComposedLayoutINS_7SwizzleILi3ELi3ELi3EEENS_1CILj0EEENS_6LayoutINS_5tupleIJNS5_ILi64EEENS5_ILi128EEEEEENS8_IJNS5_ILi1EEES9_EEEEEEENS_10ViewEngineINS_8smem_ptrIPN7cutlass10bfloat16_tEEEEEEEC2ERKSF_RKSM_) ;  /* 0xfffdcb5000007944 */ /* 0x022fea0003c3ffff */
[----:B-1----:R1:W5:Y:S01]  /*2a900*/  LDL.64 R2, [R1+0x758] ;  /* 0x0007580001027983 */ /* 0x0023620000100a00 */
[----:B------:R-:W-:-:S03]  /*2a910*/  MOV R6, 0x2a930 ;  /* 0x0002a93000067802 */ /* 0x000fc60000000f00 */
[----:B-1---5:R-:W-:Y:S05]  /*2a920*/  CALL.REL.NOINC `($_ZN7cutlass13device_kernelIN5flash19enable_sm80_to_sm89INS1_16FlashAttnBwdSm80INS1_25CollectiveMainloopBwdSm80ILi2ELi2EN4cute5tupleIJNS5_1CILi128EEES8_NS7_ILi64EEEEEENS_10bfloat16_tEfNS_4arch4Sm80ELb0ELb0ELb1ELb0ELb1ELb0ELb0ELb0ELi2ELi4ELi4ELi4ELb0EEENS1_21CollectiveEpilogueBwdISA_SB_SD_Li256ELb0ELb0ELi2EEENS1_19SingleTileSchedulerILb0ELb0ELb0ELi128EEEEEEEEEvNT_6ParamsE$_ZN4cute3eso3ESOILb1ELb0EJNS_14ComposedLayoutINS_7SwizzleILi3ELi3ELi3EEENS_1CILj0EEENS_6LayoutINS_5tupleIJNS8_IJNS8_IJNS5_ILi4EEENS5_ILi8EEEEEENS8_IJNS5_ILi2EEENS5_ILi1EEEEEEEEENS8_IJNS8_IJSC_SC_EEESB_EEEEEENS8_IJNS8_IJNS8_IJNS5_ILi128EEESD_EEENS8_IJSA_NS5_ILi0EEEEEEEEENS8_IJNS8_IJNS5_ILi64EEENS5_ILi512EEEEEENS8_IJNS5_ILi16EEENS5_ILi1024EEEEEEEEEEEEEEEENS_10ViewEngineINS_8smem_ptrIPN7cutlass10bfloat16_tEEEEEEEC2ERKSX_RKS14_) ;  /* 0xfffdcbc000007944 */ /* 0x022fea0003c3ffff */
        /* <DEDUP_REMOVED lines=23> */
[----:B------:R2:W-:Y:S01]  /*2aaa0*/  STL [R12], R2 ;  /* 0x000000020c007387 */ /* 0x0005e20000100800 */
[----:B------:R-:W-:Y:S02]  /*2aab0*/  MOV R69, R68 ;  /* 0x0000004400457202 */ /* 0x000fe40000000f00 */
[----:B------:R-:W-:Y:S01]  /*2aac0*/  MOV R8, 0x2aaf0 ;  /* 0x0002aaf000087802 */ /* 0x000fe20000000f00 */
[----:B------:R2:W-:Y:S04]  /*2aad0*/  STL [R12+0x4], R3 ;  /* 0x000004030c007387 */ /* 0x0005e80000100800 */
[----:B-12---:R-:W-:Y:S05]  /*2aae0*/  CALL.REL.NOINC `($_ZN7cutlass13device_kernelIN5flash19enable_sm80_to_sm89INS1_16FlashAttnBwdSm80INS1_25CollectiveMainloopBwdSm80ILi2ELi2EN4cute5tupleIJNS5_1CILi128EEES8_NS7_ILi64EEEEEENS_10bfloat16_tEfNS_4arch4Sm80ELb0ELb0ELb1ELb0ELb1ELb0ELb0ELb0ELi2ELi4ELi4ELi4ELb0EEENS1_21CollectiveEpilogueBwdISA_SB_SD_Li256ELb0ELb0ELi2EEENS1_19SingleTileSchedulerILb0ELb0ELb0ELi128EEEEEEEEEvNT_6ParamsE$_ZZN4cute12filter_tupleINS_5tupleIJNS1_IJiNS1_IJiNS_1CILi0EEEEEEEEENS1_IJNS_10UnderscoreENS1_IJS6_S6_EEEEEEEEES9_ZNS_4diceIS9_S9_EEDaRKT_RKT0_EUlRKT_RKT0_E_EEDaSD_SG_OT1_ENKUlDpSJ_E_clIJNS1_IJiiS3_EEENS1_IJEEEEEEDaSQ_) ;  /* 0xfffe064000007944 */ /* 0x006fea0003c3ffff */
[----:B------:R-:W-:Y:S02]  /*2aaf0*/  MOV R86, 0x2ab10 ;  /* 0x0002ab1000567802 */ /* 0x000fe40000000f00 */
[----:B-12--5:R-:W-:Y:S05]  /*2ab00*/  CALL.REL.NOINC `($_ZN7cutlass13device_kernelIN5flash19enable_sm80_to_sm89INS1_16FlashAttnBwdSm80INS1_25CollectiveMainloopBwdSm80ILi2ELi2EN4cute5tupleIJNS5_1CILi128EEES8_NS7_ILi64EEEEEENS_10bfloat16_tEfNS_4arch4Sm80ELb0ELb0ELb1ELb0ELb1ELb0ELb0ELb0ELi2ELi4ELi4ELi4ELb0EEENS1_21CollectiveEpilogueBwdISA_SB_SD_Li256ELb0ELb0ELi2EEENS1_19SingleTileSchedulerILb0ELb0ELb0ELi128EEEEEEEEEvNT_6ParamsE$_ZZN4cute7idx2crdINS_5tupleIJiiNS_1CILi0EEEEEENS1_IJNS1_IJNS2_ILi4EEENS2_ILi8EEEEEENS2_ILi2EEENS2_ILi1EEEEEEEEDaRKT_RKT0_ENKUlRKT_RKT0_E_clIiS7_EEDaSJ_SM_) ;  /* 0xfffe43d000007944 */ /* 0x026fea0003c3ffff */
[----:B------:R-:W-:Y:S02]  /*2ab10*/  MOV R2, 0x2ab30 ;  /* 0x0002ab3000027802 */ /* 0x000fe40000000f00 */
[----:B-1----:R-:W-:Y:S05]  /*2ab20*/  CALL.REL.NOINC `($_ZN7cutlass13device_kernelIN5flash19enable_sm80_to_sm89INS1_16FlashAttnBwdSm80INS1_25CollectiveMainloopBwdSm80ILi2ELi2EN4cute5tupleIJNS5_1CILi128EEES8_NS7_ILi64EEEEEENS_10bfloat16_tEfNS_4arch4Sm80ELb0ELb0ELb1ELb0ELb1ELb0ELb0ELb0ELi2ELi4ELi4ELi4ELb0EEENS1_21CollectiveEpilogueBwdISA_SB_SD_Li256ELb0ELb0ELi2EEENS1_19SingleTileSchedulerILb0ELb0ELb0ELi128EEEEEEEEEvNT_6ParamsE$_ZZN4cute7idx2crdINS_5tupleIJiiNS_1CILi0EEEEEENS1_IJNS1_IJNS2_ILi4EEENS2_ILi8EEEEEENS2_ILi2EEENS2_ILi1EEEEEEEEDaRKT_RKT0_ENKUlRKT_RKT0_E_clIiS8_EEDaSJ_SM_) ;  /* 0xfffe47e000007944 */ /* 0x002fea0003c3ffff */
[----:B------:R1:W-:Y:S01]  /*2ab30*/  STL [R12], R6 ;  /* 0x000000060c007387 */ /* 0x0003e20000100800 */
[----:B------:R-:W-:Y:S02]  /*2ab40*/  MOV R2, R68 ;  /* 0x0000004400027202 */ /* 0x000fe40000000f00 */
[----:B------:R-:W-:-:S02]  /*2ab50*/  MOV R86, 0x2ab70 ;  /* 0x0002ab7000567802 */ /* 0x000fc40000000f00 */
[----:B-1----:R-:W-:Y:S05]  /*2ab60*/  CALL.REL.NOINC `($_ZN7cutlass13device_kernelIN5flash19enable_sm80_to_sm89INS1_16FlashAttnBwdSm80INS1_25CollectiveMainloopBwdSm80ILi2ELi2EN4cute5tupleIJNS5_1CILi128EEES8_NS7_ILi64EEEEEENS_10bfloat16_tEfNS_4arch4Sm80ELb0ELb0ELb1ELb0ELb1ELb0ELb0ELb0ELi2ELi4ELi4ELi4ELb0EEENS1_21CollectiveEpilogueBwdISA_SB_SD_Li256ELb0ELb0ELi2EEENS1_19SingleTileSchedulerILb0ELb0ELb0ELi128EEEEEEEEEvNT_6ParamsE$_ZZN4cute9transformINS_5tupleIJiiNS_1CILi0EEEEEENS1_IJNS1_IJNS2_ILi4EEENS2_ILi8EEEEEENS2_ILi2EEENS2_ILi1EEEEEEZNS_7idx2crdIS4_SA_EEDaRKT_RKT0_EUlRKT_RKT0_E_EEDaSE_SH_OT1_ENKUlDpSK_E_clIJNS1_IJiiEEEiS3_EEEDaSR_) ;  /* 0xfffe4ee000007944 */ /* 0x002fea0003c3ffff */
[----:B------:R-:W-:Y:S02]  /*2ab70*/  MOV R6, 0x2ab90 ;  /* 0x0002ab9000067802 */ /* 0x000fe40000000f00 */
[----:B--2--5:R-:W-:Y:S05]  /*2ab80*/  CALL.REL.NOINC `($_ZN7cutlass13device_kernelIN5flash19enable_sm80_to_sm89INS1_16FlashAttnBwdSm80INS1_25CollectiveMainloopBwdSm80ILi2ELi2EN4cute5tupleIJNS5_1CILi128EEES8_NS7_ILi64EEEEEENS_10bfloat16_tEfNS_4arch4Sm80ELb0ELb0ELb1ELb0ELb1ELb0ELb0ELb0ELi2ELi4ELi4ELi4ELb0EEENS1_21CollectiveEpilogueBwdISA_SB_SD_Li256ELb0ELb0ELi2EEENS1_19SingleTileSchedulerILb0ELb0ELb0ELi128EEEEEEEEEvNT_6ParamsE$_ZZN4cute13to_mixed_bitsINS_5tupleIJNS1_IJNS_1CILi4EEENS2_ILi8EEEEEENS2_ILi2EEENS2_ILi1EEEEEENS1_IJNS1_IJNS2_ILi128EEENS2_ILi0EEEEEES4_SA_EEENS1_IJNS1_IJiiEEEiSA_EEEEEDaRKT_RKT0_RKT1_ENKUlRKT_RKT0_RKT1_E_clIS5_SB_SD_EEDaSQ_ST_SW_) ;  /* 0xfffe102000007944 */ /* 0x024fea0003c3ffff */
[----:B------:R-:W-:Y:S02]  /*2ab90*/  MOV R6, 0x2abb0 ;  /* 0x0002abb000067802 */ /* 0x000fe40000000f00 */
[----:B------:R-:W-:Y:S05]  /*2aba0*/  CALL.REL.NOINC `($_ZN7cutlass13device_kernelIN5flash19enable_sm80_to_sm89INS1_16FlashAttnBwdSm80INS1_25CollectiveMainloopBwdSm80ILi2ELi2EN4cute5tupleIJNS5_1CILi128EEES8_NS7_ILi64EEEEEENS_10bfloat16_tEfNS_4arch4Sm80ELb0ELb0ELb1ELb0ELb1ELb0ELb0ELb0ELi2ELi4ELi4ELi4ELb0EEENS1_21CollectiveEpilogueBwdISA_SB_SD_Li256ELb0ELb0ELi2EEENS1_19SingleTileSchedulerILb0ELb0ELb0ELi128EEEEEEEEEvNT_6ParamsE$_ZZN4cute13to_mixed_bitsINS_5tupleIJNS1_IJNS_1CILi4EEENS2_ILi8EEEEEENS2_ILi2EEENS2_ILi1EEEEEENS1_IJNS1_IJNS2_ILi128EEENS2_ILi0EEEEEES4_SA_EEENS1_IJNS1_IJiiEEEiSA_EEEEEDaRKT_RKT0_RKT1_ENKUlRKT_RKT0_RKT1_E_clIS6_S4_iEEDaSQ_ST_SW_) ;  /* 0xfffe108000007944 */ /* 0x000fea0003c3ffff */
[----:B------:R-:W-:Y:S02]  /*2abb0*/  MOV R5, R2 ;  /* 0x0000000200057202 */ /* 0x000fe40000000f00 */
[----:B------:R-:W-:-:S02]  /*2abc0*/  MOV R2, 0x2abe0 ;  /* 0x0002abe000027802 */ /* 0x000fc40000000f00 */
[----:B------:R-:W-:Y:S05]  /*2abd0*/  CALL.REL.NOINC `($_ZN7cutlass13device_kernelIN5flash19enable_sm80_to_sm89INS1_16FlashAttnBwdSm80INS1_25CollectiveMainloopBwdSm80ILi2ELi2EN4cute5tupleIJNS5_1CILi128EEES8_NS7_ILi64EEEEEENS_10bfloat16_tEfNS_4arch4Sm80ELb0ELb0ELb1ELb0ELb1ELb0ELb0ELb0ELi2ELi4ELi4ELi4ELb0EEENS1_21CollectiveEpilogueBwdISA_SB_SD_Li256ELb0ELb0ELi2EEENS1_19SingleTileSchedulerILb0ELb0ELb0ELi128EEEEEEEEEvNT_6ParamsE$_ZZN4cute13to_mixed_bitsINS_5tupleIJNS1_IJNS_1CILi4EEENS2_ILi8EEEEEENS2_ILi2EEENS2_ILi1EEEEEENS1_IJNS1_IJNS2_ILi128EEENS2_ILi0EEEEEES4_SA_EEENS1_IJNS1_IJiiEEEiSA_EEEEEDaRKT_RKT0_RKT1_ENKUlDpRKT_E_clIJNS_9MixedBitsILj0ELj384EEENSU_ILj0ELj8EEENS2_ILj0EEEEEEDaSR_) ;  /* 0xfffe0f9000007944 */ /* 0x000fea0003c3ffff */
        /* <DEDUP_REMOVED lines=13> */
[----:B-1----:R-:W-:Y:S05]  /*2acb0*/  CALL.REL.NOINC `($_ZN7cutlass13device_kernelIN5flash19enable_sm80_to_sm89INS1_16FlashAttnBwdSm80INS1_25CollectiveMainloopBwdSm80ILi2ELi2EN4cute5tupleIJNS5_1CILi128EEES8_NS7_ILi64EEEEEENS_10bfloat16_tEfNS_4arch4Sm80ELb0ELb0ELb1ELb0ELb1ELb0ELb0ELb0ELi2ELi4ELi4ELi4ELb0EEENS1_21CollectiveEpilogueBwdISA_SB_SD_Li256ELb0ELb0ELi2EEENS1_19SingleTileSchedulerILb0ELb0ELb0ELi128EEEEEEEEEvNT_6ParamsE$_ZN4cute3eso3ESOILb1ELb0EJNS_1CILi8EEEiiEEC2ERKS3_RKiS8_) ;  /* 0xfffdd1a000007944 */ /* 0x002fea0003c3ffff */
[----:B-1----:R1:W5:Y:S01]  /*2acc0*/  LDL.64 R2, [R1+0x758] ;  /* 0x0007580001027983 */ /* 0x0023620000100a00 */
[----:B------:R-:W-:Y:S01]  /*2acd0*/  IMAD.MOV.U32 R5, RZ, RZ, 0x48 ;  /* 0x00000048ff057424 */ /* 0x000fe200078e00ff */
[----:B------:R-:W-:Y:S01]  /*2ace0*/  LOP3.LUT P1, RZ, R11, 0x8, RZ, 0xc0, !PT ;  /* 0x000000080bff7812 */ /* 0x000fe2000782c0ff */
[----:B------:R-:W-:Y:S01]  /*2acf0*/  IMAD.MOV.U32 R69, RZ, RZ, R25 ;  /* 0x000000ffff457224 */ /* 0x000fe200078e0019 */
[----:B------:R-:W-:-:S02]  /*2ad00*/  MOV R6, 0x2ad30 ;  /* 0x0002ad3000067802 */ /* 0x000fc40000000f00 */
[----:B------:R-:W-:-:S04]  /*2ad10*/  SEL R5, R5, 0x38, !P1 ;  /* 0x0000003805057807 */ /* 0x000fc80004800000 */
[----:B-1---5:R-:W-:Y:S05]  /*2ad20*/  CALL.REL.NOINC `($_ZN7cutlass13device_kernelIN5flash19enable_sm80_to_sm89INS1_16FlashAttnBwdSm80INS1_25CollectiveMainloopBwdSm80ILi2ELi2EN4cute5tupleIJNS5_1CILi128EEES8_NS7_ILi64EEEEEENS_10bfloat16_tEfNS_4arch4Sm80ELb0ELb0ELb1ELb0ELb1ELb0ELb0ELb0ELi2ELi4ELi4ELi4ELb0EEENS1_21CollectiveEpilogueBwdISA_SB_SD_Li256ELb0ELb0ELi2EEENS1_19SingleTileSchedulerILb0ELb0ELb0ELi128EEEEEEEEEvNT_6ParamsE$_ZN4cute3eso3ESOILb0ELb1EJiNS_1CILi144EEENS2_ILi288EEEEEC2ERKiRKS3_RKS4_) ;  /* 0xfffdc2f000007944 */ /* 0x022fea0003c3ffff */
[----:B-1----:R-:W2:Y:S01]  /*2ad30*/  LDL R4, [R1+0x758] ;  /* 0x0007580001047983 */ /* 0x002ea20000100800 */
[----:B------:R-:W-:Y:S01]  /*2ad40*/  IMAD.MOV.U32 R69, RZ, RZ, R25 ;  /* 0x000000ffff457224 */ /* 0x000fe200078e0019 */
[----:B------:R-:W-:Y:S02]  /*2ad50*/  MOV R84, R13 ;  /* 0x0000000d00547202 */ /* 0x000fe40000000f00 */
[----:B------:R-:W-:Y:S01]  /*2ad60*/  MOV R6, 0x2ad90 ;  /* 0x0002ad9000067802 */ /* 0x000fe20000000f00 */
[----:B--2---:R1:W-:Y:S04]  /*2ad70*/  STL [R1+0x790], R4 ;  /* 0x0007900401007387 */ /* 0x0043e80000100800 */
[----:B-1----:R-:W-:Y:S05]  /*2ad80*/  CALL.REL.NOINC `($_ZN7cutlass13device_kernelIN5flash19enable_sm80_to_sm89INS1_16FlashAttnBwdSm80INS1_25CollectiveMainloopBwdSm80ILi2ELi2EN4cute5tupleIJNS5_1CILi128EEES8_NS7_ILi64EEEEEENS_10bfloat16_tEfNS_4arch4Sm80ELb0ELb0ELb1ELb0ELb1ELb0ELb0ELb0ELi2ELi4ELi4ELi4ELb0EEENS1_21CollectiveEpilogueBwdISA_SB_SD_Li256ELb0ELb0ELi2EEENS1_19SingleTileSchedulerILb0ELb0ELb0ELi128EEEEEEEEEvNT_6ParamsE$_ZN4cute3eso3ESOILb1ELb0EJNS_1CILi1EEENS_5tupleIJNS2_ILi8EEEiiEEENS2_ILi64EEENS4_IJiNS2_ILi144EEENS2_ILi288EEEEEENS2_ILi512EEEEEC2ERKS3_RKS6_RKS7_RKSA_RKSB_) ;  /* 0xfffdcb8000007944 */ /* 0x002fea0003c3ffff */
[----:B-1----:R1:W5:Y:S04]  /*2ad90*/  LDL R5, [R1+0x760] ;  /* 0x0007600001057983 */ /* 0x0023680000100800 */
[----:B------:R1:W5:Y:S01]  /*2ada0*/  LDL.64 R2, [R1+0x758] ;  /* 0x0007580001027983 */ /* 0x0003620000100a00 */
[----:B------:R-:W-:-:S02]  /*2adb0*/  MOV R69, R25 ;  /* 0x0000001900457202 */ /* 0x000fc40000000f00 */
[----:B------:R-:W-:Y:S02]  /*2adc0*/  MOV R6, 0x2ade0 ;  /* 0x0002ade000067802 */ /* 0x000fe40000000f00 */
[----:B-1---5:R-:W-:Y:S05]  /*2add0*/  CALL.REL.NOINC `($_ZN7cutlass13device_kernelIN5flash19enable_sm80_to_sm89INS1_16FlashAttnBwdSm80INS1_25CollectiveMainloopBwdSm80ILi2ELi2EN4cute5tupleIJNS5_1CILi128EEES8_NS7_ILi64EEEEEENS_10bfloat16_tEfNS_4arch4Sm80ELb0ELb0ELb1ELb0ELb1ELb0ELb0ELb0ELi2ELi4ELi4ELi4ELb0EEENS1_21CollectiveEpilogueBwdISA_SB_SD_Li256ELb0ELb0ELi2EEENS1_19SingleTileSchedulerILb0ELb0ELb0ELi128EEEEEEEEEvNT_6ParamsE$_ZN4cute5tupleIJNS0_IJNS_1CILi8EEENS0_IJNS1_ILi2EEES3_S3_EEENS1_ILi1EEES4_S5_EEENS0_IJS5_NS0_IJS2_iiEEENS1_ILi64EEENS0_IJiNS1_ILi144EEENS1_ILi288EEEEEENS1_ILi512EEEEEEEEC2ERKS6_RKSD_) ;  /* 0xfffdfd1000007944 */ /* 0x022fea0003c3ffff */
[----:B------:R1:W5:Y:S04]  /*2ade0*/  LDL R6, [R1+0x760] ;  /* 0x0007600001067983 */ /* 0x0003680000100800 */
[----:B------:R1:W5:Y:S01]  /*2adf0*/  LDL.64 R2, [R1+0x758] ;  /* 0x0007580001027983 */ /* 0x0003620000100a00 */
[----:B------:R-:W-:-:S03]  /*2ae00*/  MOV R4, 0x2ae20 ;  /* 0x0002ae2000047802 */ /* 0x000fc60000000f00 */
[----:B-1---5:R-:W-:Y:S05]  /*2ae10*/  CALL.REL.NOINC `($_ZN7cutlass13device_kernelIN5flash19enable_sm80_to_sm89INS1_16FlashAttnBwdSm80INS1_25CollectiveMainloopBwdSm80ILi2ELi2EN4cute5tupleIJNS5_1CILi128EEES8_NS7_ILi64EEEEEENS_10bfloat16_tEfNS_4arch4Sm80ELb0ELb0ELb1ELb0ELb1ELb0ELb0ELb0ELi2ELi4ELi4ELi4ELb0EEENS1_21CollectiveEpilogueBwdISA_SB_SD_Li256ELb0ELb0ELi2EEENS1_19SingleTileSchedulerILb0ELb0ELb0ELi128EEEEEEEEEvNT_6ParamsE$_ZZN4cute7flattenINS_5tupleIJNS_1CILi1EEENS1_IJNS2_ILi8EEEiiEEENS2_ILi64EEENS1_IJiNS2_ILi144EEENS2_ILi288EEEEEENS2_ILi512EEEEEEEEDaRKT_ENKUlRKT_E_clIS5_EEDaSH_) ;  /* 0xfffe404000007944 */ /* 0x022fea0003c3ffff */
[----:B------:R1:W-:Y:S01]  /*2ae20*/  STL [R12], R2 ;  /* 0x000000020c007387 */ /* 0x0003e20000100800 */
[----:B------:R-:W-:Y:S02]  /*2ae30*/  MOV R5, R6 ;  /* 0x0000000600057202 */ /* 0x000fe40000000f00 */
[----:B------:R-:W-:Y:S01]  /*2ae40*/  MOV R4, 0x2ae70 ;  /* 0x0002ae7000047802 */ /* 0x000fe20000000f00 */
[----:B------:R1:W-:Y:S04]  /*2ae50*/  STL [R12+0x4], R3 ;  /* 0x000004030c007387 */ /* 0x0003e80000100800 */
[----:B-1----:R-:W-:Y:S05]  /*2ae60*/  CALL.REL.NOINC `($_ZN7cutlass13device_kernelIN5flash19enable_sm80_to_sm89INS1_16FlashAttnBwdSm80INS1_25CollectiveMainloopBwdSm80ILi2ELi2EN4cute5tupleIJNS5_1CILi128EEES8_NS7_ILi64EEEEEENS_10bfloat16_tEfNS_4arch4Sm80ELb0ELb0ELb1ELb0ELb1ELb0ELb0ELb0ELi2ELi4ELi4ELi4ELb0EEENS1_21CollectiveEpilogueBwdISA_SB_SD_Li256ELb0ELb0ELi2EEENS1_19SingleTileSchedulerILb0ELb0ELb0ELi128EEEEEEEEEvNT_6ParamsE$_ZZN4cute7flattenINS_5tupleIJNS_1CILi1EEENS1_IJNS2_ILi8EEEiiEEENS2_ILi64EEENS1_IJiNS2_ILi144EEENS2_ILi288EEEEEENS2_ILi512EEEEEEEEDaRKT_ENKUlRKT_E_clIS9_EEDaSH_) ;  /* 0xfffe401000007944 */ /* 0x002fea0003c3ffff */
[----:B------:R1:W-:Y:S01]  /*2ae70*/  STL [R1+0x794], R2 ;  /* 0x0007940201007387 */ /* 0x0003e20000100800 */
[----:B------:R-:W-:Y:S01]  /*2ae80*/  IMAD.MOV.U32 R69, RZ, RZ, R68 ;  /* 0x000000ffff457224 */ /* 0x000fe200078e0044 */
[----:B------:R-:W-:-:S02]  /*2ae90*/  MOV R76, R16 ;  /* 0x00000010004c7202 */ /* 0x000fc40000000f00 */
[----:B------:R-:W-:Y:S02]  /*2aea0*/  MOV R4, 0x2aec0 ;  /* 0x0002aec000047802 */ /* 0x000fe40000000f00 */
[----:B-1----:R-:W-:Y:S05]  /*2aeb0*/  CALL.REL.NOINC `($_ZN7cutlass13device_kernelIN5flash19enable_sm80_to_sm89INS1_16FlashAttnBwdSm80INS1_25CollectiveMainloopBwdSm80ILi2ELi2EN4cute5tupleIJNS5_1CILi128EEES8_NS7_ILi64EEEEEENS_10bfloat16_tEfNS_4arch4Sm80ELb0ELb0ELb1ELb0ELb1ELb0ELb0ELb0ELi2ELi4ELi4ELi4ELb0EEENS1_21CollectiveEpilogueBwdISA_SB_SD_Li256ELb0ELb0ELi2EEENS1_19SingleTileSchedulerILb0ELb0ELb0ELi128EEEEEEEEEvNT_6ParamsE$_ZZN4cute12filter_tupleINS_5tupleIJNS_1CILi1EEENS1_IJNS2_ILi8EEEiiEEENS2_ILi64EEENS1_IJiNS2_ILi144EEENS2_ILi288EEEEEENS2_ILi512EEEEEEZNS_7flattenISB_EEDaRKT_EUlRKT_E_EEDaSF_OT0_ENKUlDpSI_E_clIJNS1_IJS3_EEES5_NS1_IJS6_EEES9_NS1_IJSA_EEEEEEDaSM_) ;  /* 0xfffe084000007944 */ /* 0x002fea0003c3ffff */
[----:B------:R-:W-:Y:S02]  /*2aec0*/  MOV R69, R25 ;  /* 0x0000001900457202 */ /* 0x000fe40000000f00 */
[----:B------:R-:W-:Y:S02]  /*2aed0*/  MOV R6, 0x2aef0 ;  /* 0x0002aef000067802 */ /* 0x000fe40000000f00 */
[----:B--2--5:R-:W-:Y:S05]  /*2aee0*/  CALL.REL.NOINC `($_ZN7cutlass13device_kernelIN5flash19enable_sm80_to_sm89INS1_16FlashAttnBwdSm80INS1_25CollectiveMainloopBwdSm80ILi2ELi2EN4cute5tupleIJNS5_1CILi128EEES8_NS7_ILi64EEEEEENS_10bfloat16_tEfNS_4arch4Sm80ELb0ELb0ELb1ELb0ELb1ELb0ELb0ELb0ELi2ELi4ELi4ELi4ELb0EEENS1_21CollectiveEpilogueBwdISA_SB_SD_Li256ELb0ELb0ELi2EEENS1_19SingleTileSchedulerILb0ELb0ELb0ELi128EEEEEEEEEvNT_6ParamsE$_ZN4cute3eso3ESOILb0ELb1EJiNS_1CILi144EEENS2_ILi512EEEEEC2ERKiRKS3_RKS4_) ;  /* 0xfffdc18000007944 */ /* 0x024fea0003c3ffff */
[----:B------:R-:W2:Y:S01]  /*2aef0*/  LDL R6, [R1+0x758] ;  /* 0x0007580001067983 */ /* 0x000ea20000100800 */
[----:B-1----:R-:W-:Y:S01]  /*2af00*/  IMAD.MOV.U32 R4, RZ, RZ, R51 ;  /* 0x000000ffff047224 */ /* 0x002fe200078e0033 */
[----:B------:R-:W-:Y:S02]  /*2af10*/  MOV R69, R25 ;  /* 0x0000001900457202 */ /* 0x000fe40000000f00 */
[----:B------:R-:W-:Y:S01]  /*2af20*/  MOV R8, 0x2af50 ;  /* 0x0002af5000087802 */ /* 0x000fe20000000f00 */
[----:B--2---:R1:W-:Y:S04]  /*2af30*/  STL [R1+0x11ec], R6 ;  /* 0x0011ec0601007387 */ /* 0x0043e80000100800 */
[----:B-1----:R-:W-:Y:S05]  /*2af40*/  CALL.REL.NOINC `($_ZN7cutlass13device_kernelIN5flash19enable_sm80_to_sm89INS1_16FlashAttnBwdSm80INS1_25CollectiveMainloopBwdSm80ILi2ELi2EN4cute5tupleIJNS5_1CILi128EEES8_NS7_ILi64EEEEEENS_10bfloat16_tEfNS_4arch4Sm80ELb0ELb0ELb1ELb0ELb1ELb0ELb0ELb0ELi2ELi4ELi4ELi4ELb0EEENS1_21CollectiveEpilogueBwdISA_SB_SD_Li256ELb0ELb0ELi2EEENS1_19SingleTileSchedulerILb0ELb0ELb0ELi128EEEEEEEEEvNT_6ParamsE$_ZN4cute3eso3ESOILb0ELb0EJiiNS_1CILi144EEENS2_ILi512EEEEEC2ERKiS7_RKS3_RKS4_) ;  /* 0xfffdba1000007944 */ /* 0x002fea0003c3ffff */
[----:B-1----:R-:W2:Y:S01]  /*2af50*/  LDL.64 R4, [R1+0x758] ;  /* 0x0007580001047983 */ /* 0x002ea20000100a00 */
[----:B------:R-:W-:Y:S01]  /*2af60*/  IMAD.MOV.U32 R3, RZ, RZ, R17 ;  /* 0x000000ffff037224 */ /* 0x000fe200078e0011 */
[----:B------:R-:W-:Y:S01]  /*2af70*/  MOV R8, R54 ;  /* 0x0000003600087202 */ /* 0x000fe20000000f00 */
[----:B------:R-:W-:Y:S01]  /*2af80*/  IMAD.MOV.U32 R76, RZ, RZ, R25 ;  /* 0x000000ffff4c7224 */ /* 0x000fe200078e0019 */
[----:B------:R-:W-:Y:S01]  /*2af90*/  MOV R6, 0x2afc0 ;  /* 0x0002afc000067802 */ /* 0x000fe20000000f00 */
[----:B--2---:R1:W-:Y:S04]  /*2afa0*/  STL.64 [R1+0x788], R4 ;  /* 0x0007880401007387 */ /* 0x0043e80000100a00 */
[----:B-1----:R-:W-:Y:S05]  /*2afb0*/  CALL.REL.NOINC `($_ZN7cutlass13device_kernelIN5flash19enable_sm80_to_sm89INS1_16FlashAttnBwdSm80INS1_25CollectiveMainloopBwdSm80ILi2ELi2EN4cute5tupleIJNS5_1CILi128EEES8_NS7_ILi64EEEEEENS_10bfloat16_tEfNS_4arch4Sm80ELb0ELb0ELb1ELb0ELb1ELb0ELb0ELb0ELi2ELi4ELi4ELi4ELb0EEENS1_21CollectiveEpilogueBwdISA_SB_SD_Li256ELb0ELb0ELi2EEENS1_19SingleTileSchedulerILb0ELb0ELb0ELi128EEEEEEEEEvNT_6ParamsE$_ZN4cute3eso3ESOILb0ELb0EJiiiNS_1CILi144EEENS2_ILi512EEEEEC2ERKiS7_S7_RKS3_RKS4_) ;  /* 0xfffdbc4000007944 */ /* 0x002fea0003c3ffff */
        /* <DEDUP_REMOVED lines=9> */
[----:B-1----:R-:W-:Y:S05]  /*2b050*/  CALL.REL.NOINC `($_ZN7cutlass13device_kernelIN5flash19enable_sm80_to_sm89INS1_16FlashAttnBwdSm80INS1_25CollectiveMainloopBwdSm80ILi2ELi2EN4cute5tupleIJNS5_1CILi128EEES8_NS7_ILi64EEEEEENS_10bfloat16_tEfNS_4arch4Sm80ELb0ELb0ELb1ELb0ELb1ELb0ELb0ELb0ELi2ELi4ELi4ELi4ELb0EEENS1_21CollectiveEpilogueBwdISA_SB_SD_Li256ELb0ELb0ELi2EEENS1_19SingleTileSchedulerILb0ELb0ELb0ELi128EEEEEEEEEvNT_6ParamsE$_ZN4cute3eso3ESOILb1ELb0EJNS_1CILi8EEEiiiNS2_ILi144EEENS2_ILi512EEEEEC2ERKS3_RKiSA_SA_RKS4_RKS5_) ;  /* 0xfffdce7000007944 */ /* 0x002fea0003c3ffff */
        /* <DEDUP_REMOVED lines=8> */
[----:B-1----:R-:W-:Y:S05]  /*2b0e0*/  CALL.REL.NOINC `($_ZN7cutlass13device_kernelIN5flash19enable_sm80_to_sm89INS1_16FlashAttnBwdSm80INS1_25CollectiveMainloopBwdSm80ILi2ELi2EN4cute5tupleIJNS5_1CILi128EEES8_NS7_ILi64EEEEEENS_10bfloat16_tEfNS_4arch4Sm80ELb0ELb0ELb1ELb0ELb1ELb0ELb0ELb0ELi2ELi4ELi4ELi4ELb0EEENS1_21CollectiveEpilogueBwdISA_SB_SD_Li256ELb0ELb0ELi2EEENS1_19SingleTileSchedulerILb0ELb0ELb0ELi128EEEEEEEEEvNT_6ParamsE$_ZN4cute3eso3ESOILb1ELb0EJNS_1CILi1EEEiiiNS2_ILi144EEENS2_ILi512EEEEEC2ERKS3_RKiSA_SA_RKS4_RKS5_) ;  /* 0xfffdc96000007944 */ /* 0x002fea0003c3ffff */
[----:B-1----:R1:W5:Y:S04]  /*2b0f0*/  LDL R5, [R1+0x760] ;  /* 0x0007600001057983 */ /* 0x0023680000100800 */
[----:B------:R1:W5:Y:S01]  /*2b100*/  LDL.64 R2, [R1+0x758] ;  /* 0x0007580001027983 */ /* 0x0003620000100a00 */
[----:B------:R-:W-:-:S02]  /*2b110*/  MOV R4, R25 ;  /* 0x0000001900047202 */ /* 0x000fc40000000f00 */
[----:B------:R-:W-:Y:S02]  /*2b120*/  MOV R6, 0x2b140 ;  /* 0x0002b14000067802 */ /* 0x000fe40000000f00 */
[----:B-1---5:R-:W-:Y:S05]  /*2b130*/  CALL.REL.NOINC `($_ZN7cutlass13device_kernelIN5flash19enable_sm80_to_sm89INS1_16FlashAttnBwdSm80INS1_25CollectiveMainloopBwdSm80ILi2ELi2EN4cute5tupleIJNS5_1CILi128EEES8_NS7_ILi64EEEEEENS_10bfloat16_tEfNS_4arch4Sm80ELb0ELb0ELb1ELb0ELb1ELb0ELb0ELb0ELi2ELi4ELi4ELi4ELb0EEENS1_21CollectiveEpilogueBwdISA_SB_SD_Li256ELb0ELb0ELi2EEENS1_19SingleTileSchedulerILb0ELb0ELb0ELi128EEEEEEEEEvNT_6ParamsE$_ZN4cute5tupleIJNS0_IJNS_1CILi16EEENS1_ILi2EEES3_S3_NS1_ILi4EEES3_EEENS0_IJNS1_ILi1EEEiiiNS1_ILi144EEENS1_ILi512EEEEEEEEC2ERKS5_RKS9_) ;  /* 0xfffdf6b000007944 */ /* 0x022fea0003c3ffff */
        /* <DEDUP_REMOVED lines=9> */
[----:B-1----:R-:W-:Y:S05]  /*2b1d0*/  CALL.REL.NOINC `($_ZN7cutlass13device_kernelIN5flash19enable_sm80_to_sm89INS1_16FlashAttnBwdSm80INS1_25CollectiveMainloopBwdSm80ILi2ELi2EN4cute5tupleIJNS5_1CILi128EEES8_NS7_ILi64EEEEEENS_10bfloat16_tEfNS_4arch4Sm80ELb0ELb0ELb1ELb0ELb1ELb0ELb0ELb0ELi2ELi4ELi4ELi4ELb0EEENS1_21CollectiveEpilogueBwdISA_SB_SD_Li256ELb0ELb0ELi2EEENS1_19SingleTileSchedulerILb0ELb0ELb0ELi128EEEEEEEEEvNT_6ParamsE$_ZZN4cute6detail16composition_implINS_5tupleIJNS_1CILi16EEENS3_ILi2EEES5_S5_NS3_ILi4EEES5_EEENS2_IJNS3_ILi1EEEiiiNS3_ILi144EEENS3_ILi512EEEEEENS2_IJNS2_IJS5_S5_EEES6_NS3_ILi8EEEEEENS2_IJNS2_IJNS3_ILi64EEESA_EEES4_NS3_ILi1024EEEEEEEEDaRKT_RKT0_RKT1_RKT2_ENKUlRKT_RKT0_E_clISC_SG_EEDaSX_S10_) ;  /* 0xfffe1ad000007944 */ /* 0x002fea0003c3ffff */
[----:B------:R-:W-:Y:S01]  /*2b1e0*/  IMAD.MOV.U32 R2, RZ, RZ, R16 ;  /* 0x000000ffff027224 */ /* 0x000fe200078e0010 */
[----:B------:R-:W-:Y:S01]  /*2b1f0*/  MOV R17, R56 ;  /* 0x0000003800117202 */ /* 0x000fe20000000f00 */
[----:B------:R-:W-:Y:S01]  /*2b200*/  IMAD.MOV.U32 R77, RZ, RZ, R68 ;  /* 0x000000ffff4d7224 */ /* 0x000fe200078e0044 */
[----:B------:R-:W-:-:S02]  /*2b210*/  MOV R16, 0x2b230 ;  /* 0x0002b23000107802 */ /* 0x000fc40000000f00 */
[----:B-1---5:R-:W-:Y:S05]  /*2b220*/  CALL.REL.NOINC `($_ZN7cutlass13device_kernelIN5flash19enable_sm80_to_sm89INS1_16FlashAttnBwdSm80INS1_25CollectiveMainloopBwdSm80ILi2ELi2EN4cute5tupleIJNS5_1CILi128EEES8_NS7_ILi64EEEEEENS_10bfloat16_tEfNS_4arch4Sm80ELb0ELb0ELb1ELb0ELb1ELb0ELb0ELb0ELi2ELi4ELi4ELi4ELb0EEENS1_21CollectiveEpilogueBwdISA_SB_SD_Li256ELb0ELb0ELi2EEENS1_19SingleTileSchedulerILb0ELb0ELb0ELi128EEEEEEEEEvNT_6ParamsE$_ZZN4cute6detail16composition_implINS_5tupleIJNS_1CILi16EEENS3_ILi2EEES5_S5_NS3_ILi4EEES5_EEENS2_IJNS3_ILi1EEEiiiNS3_ILi144EEENS3_ILi512EEEEEENS2_IJNS2_IJS5_S5_EEES6_NS3_ILi8EEEEEENS2_IJNS2_IJNS3_ILi64EEESA_EEES4_NS3_ILi1024EEEEEEEEDaRKT_RKT0_RKT1_RKT2_ENKUlRKT_RKT0_E_clIS6_S4_EEDaSX_S10_) ;  /* 0xfffe17f000007944 */ /* 0x022fea0003c3ffff */
[----:B-----5:R2:W-:Y:S01]  /*2b230*/  STL.64 [R1+0x770], R2 ;  /* 0x0007700201007387 */ /* 0x0205e20000100a00 */
[----:B------:R-:W-:Y:S01]  /*2b240*/  IMAD.MOV.U32 R69, RZ, RZ, R25 ;  /* 0x000000ffff457224 */ /* 0x000fe200078e0019 */
[----:B------:R-:W-:-:S02]  /*2b250*/  MOV R76, R24 ;  /* 0x00000018004c7202 */ /* 0x000fc40000000f00 */
[----:B------:R-:W-:Y:S02]  /*2b260*/  MOV R4, 0x2b280 ;  /* 0x0002b28000047802 */ /* 0x000fe40000000f00 */
[----:B-12---:R-:W-:Y:S05]  /*2b270*/  CALL.REL.NOINC `($_ZN7cutlass13device_kernelIN5flash19enable_sm80_to_sm89INS1_16FlashAttnBwdSm80INS1_25CollectiveMainloopBwdSm80ILi2ELi2EN4cute5tupleIJNS5_1CILi128EEES8_NS7_ILi64EEEEEENS_10bfloat16_tEfNS_4arch4Sm80ELb0ELb0ELb1ELb0ELb1ELb0ELb0ELb0ELi2ELi4ELi4ELi4ELb0EEENS1_21CollectiveEpilogueBwdISA_SB_SD_Li256ELb0ELb0ELi2EEENS1_19SingleTileSchedulerILb0ELb0ELb0ELi128EEEEEEEEEvNT_6ParamsE$_ZN4cute3eso3ESOILb0ELb0EJNS_5tupleIJiNS_1CILi512EEEEEENS2_IJiiEEENS3_ILi1024EEEEEC2ERKS5_RKS6_RKS7_) ;  /* 0xfffda95000007944 */ /* 0x006fea0003c3ffff */
[----:B------:R2:W5:Y:S04]  /*2b280*/  LDL R5, [R1+0x760] ;  /* 0x0007600001057983 */ /* 0x0005680000100800 */
[----:B-1----:R2:W5:Y:S01]  /*2b290*/  LDL.64 R2, [R1+0x758] ;  /* 0x0007580001027983 */ /* 0x0025620000100a00 */
[----:B------:R-:W-:Y:S02]  /*2b2a0*/  MOV R69, R25 ;  /* 0x0000001900457202 */ /* 0x000fe40000000f00 */
[----:B------:R-:W-:Y:S02]  /*2b2b0*/  MOV R6, 0x2b2d0 ;  /* 0x0002b2d000067802 */ /* 0x000fe40000000f00 */
[----:B--2--5:R-:W-:Y:S05]  /*2b2c0*/  CALL.REL.NOINC `($_ZN7cutlass13device_kernelIN5flash19enable_sm80_to_sm89INS1_16FlashAttnBwdSm80INS1_25CollectiveMainloopBwdSm80ILi2ELi2EN4cute5tupleIJNS5_1CILi128EEES8_NS7_ILi64EEEEEENS_10bfloat16_tEfNS_4arch4Sm80ELb0ELb0ELb1ELb0ELb1ELb0ELb0ELb0ELi2ELi4ELi4ELi4ELb0EEENS1_21CollectiveEpilogueBwdISA_SB_SD_Li256ELb0ELb0ELi2EEENS1_19SingleTileSchedulerILb0ELb0ELb0ELi128EEEEEEEEEvNT_6ParamsE$_ZN4cute5tupleIJNS0_IJNS0_IJNS_1CILi2EEES2_EEES3_NS1_ILi8EEEEEENS0_IJNS0_IJiNS1_ILi512EEEEEENS0_IJiiEEENS1_ILi1024EEEEEEEEC2ERKS5_RKSA_) ;  /* 0xfffdf2e000007944 */ /* 0x024fea0003c3ffff */
        /* <DEDUP_REMOVED lines=8> */
[----:B-1---5:R-:W-:Y:S05]  /*2b350*/  CALL.REL.NOINC `($_ZN7cutlass13device_kernelIN5flash19enable_sm80_to_sm89INS1_16FlashAttnBwdSm80INS1_25CollectiveMainloopBwdSm80ILi2ELi2EN4cute5tupleIJNS5_1CILi128EEES8_NS7_ILi64EEEEEENS_10bfloat16_tEfNS_4arch4Sm80ELb0ELb0ELb1ELb0ELb1ELb0ELb0ELb0ELi2ELi4ELi4ELi4ELb0EEENS1_21CollectiveEpilogueBwdISA_SB_SD_Li256ELb0ELb0ELi2EEENS1_19SingleTileSchedulerILb0ELb0ELb0ELi128EEEEEEEEEvNT_6ParamsE$_ZN4cute3eso3ESOILb0ELb0EJNS_6LayoutINS_5tupleIJNS3_IJNS_1CILi2EEES5_EEES6_NS4_ILi8EEEEEENS3_IJNS3_IJiNS4_ILi512EEEEEENS3_IJiiEEENS4_ILi1024EEEEEEEEjEEC2ERKSE_RKj) ;  /* 0xfffdac3000007944 */ /* 0x022fea0003c3ffff */
[----:B------:R-:W2:Y:S04]  /*2b360*/  LDL.64 R16, [R1+0x760] ;  /* 0x0007600001107983 */ /* 0x000ea80000100a00 */
[----:B-1----:R1:W5:Y:S01]  /*2b370*/  LDL.64 R4, [R1+0x758] ;  /* 0x0007580001047983 */ /* 0x0023620000100a00 */
[----:B------:R-:W-:Y:S02]  /*2b380*/  MOV R9, R25 ;  /* 0x0000001900097202 */ /* 0x000fe40000000f00 */
[----:B------:R-:W-:Y:S01]  /*2b390*/  MOV R8, 0x2b3c0 ;  /* 0x0002b3c000087802 */ /* 0x000fe20000000f00 */
[----:B--2---:R-:W-:-:S04]  /*2b3a0*/  IMAD.WIDE.U32 R2, R17, 0x2, R58 ;  /* 0x0000000211027825 */ /* 0x004fc800078e003a */
[----:B-1---5:R-:W-:Y:S05]  /*2b3b0*/  CALL.REL.NOINC `($_ZN7cutlass13device_kernelIN5flash19enable_sm80_to_sm89INS1_16FlashAttnBwdSm80INS1_25CollectiveMainloopBwdSm80ILi2ELi2EN4cute5tupleIJNS5_1CILi128EEES8_NS7_ILi64EEEEEENS_10bfloat16_tEfNS_4arch4Sm80ELb0ELb0ELb1ELb0ELb1ELb0ELb0ELb0ELi2ELi4ELi4ELi4ELb0EEENS1_21CollectiveEpilogueBwdISA_SB_SD_Li256ELb0ELb0ELi2EEENS1_19SingleTileSchedulerILb0ELb0ELb0ELi128EEEEEEEEEvNT_6ParamsE$_ZN4cute8smem_ptrIPN7cutlass10bfloat16_tEECI1NS_12iter_adaptorIS3_S4_EEES3_) ;  /* 0xfffdfb0000007944 */ /* 0x022fea0003c3ffff */
[----:B-1----:R-:W2:Y:S01]  /*2b3c0*/  LDL.64 R2, [R1+0x758] ;  /* 0x0007580001027983 */ /* 0x002ea20000100a00 */
[----:B------:R-:W-:Y:S01]  /*2b3d0*/  IMAD.MOV.U32 R69, RZ, RZ, R25 ;  /* 0x000000ffff457224 */ /* 0x000fe200078e0019 */
[----:B------:R-:W-:-:S02]  /*2b3e0*/  MOV R76, R24 ;  /* 0x00000018004c7202 */ /* 0x000fc40000000f00 */
[----:B------:R-:W-:Y:S01]  /*2b3f0*/  MOV R6, 0x2b420 ;  /* 0x0002b42000067802 */ /* 0x000fe20000000f00 */
[----:B--2---:R1:W-:Y:S04]  /*2b400*/  STL.64 [R1+0x770], R2 ;  /* 0x0007700201007387 */ /* 0x0043e80000100a00 */
[----:B-1----:R-:W-:Y:S05]  /*2b410*/  CALL.REL.NOINC `($_ZN7cutlass13device_kernelIN5flash19enable_sm80_to_sm89INS1_16FlashAttnBwdSm80INS1_25CollectiveMainloopBwdSm80ILi2ELi2EN4cute5tupleIJNS5_1CILi128EEES8_NS7_ILi64EEEEEENS_10bfloat16_tEfNS_4arch4Sm80ELb0ELb0ELb1ELb0ELb1ELb0ELb0ELb0ELi2ELi4ELi4ELi4ELb0EEENS1_21CollectiveEpilogueBwdISA_SB_SD_Li256ELb0ELb0ELi2EEENS1_19SingleTileSchedulerILb0ELb0ELb0ELi128EEEEEEEEEvNT_6ParamsE$_ZN4cute3eso3ESOILb0ELb0EJNS_6LayoutINS_5tupleIJNS3_IJNS_1CILi2EEES5_EEES6_NS4_ILi8EEEEEENS3_IJNS3_IJiNS4_ILi512EEEEEENS3_IJiiEEENS4_ILi1024EEEEEEEENS_10ViewEngineINS_8smem_ptrIPN7cutlass10bfloat16_tEEEEEEEC2ERKSE_RKSL_) ;  /* 0xfffdaae000007944 */ /* 0x002fea0003c3ffff */
[----:B-1----:R1:W5:Y:S04]  /*2b420*/  LDL R5, [R1+0x75c] ;  /* 0x00075c0001057983 */ /* 0x0023680000100800 */
[----:B------:R1:W5:Y:S01]  /*2b430*/  LDL R3, [R1+0x760] ;  /* 0x0007600001037983 */ /* 0x0003620000100800 */
[----:B------:R-:W-:-:S03]  /*2b440*/  MOV R4, 0x2b460 ;  /* 0x0002b46000047802 */ /* 0x000fc60000000f00 */
[----:B-1---5:R-:W-:Y:S05]  /*2b450*/  CALL.REL.NOINC `($_ZN7cutlass13device_kernelIN5flash19enable_sm80_to_sm89INS1_16FlashAttnBwdSm80INS1_25CollectiveMainloopBwdSm80ILi2ELi2EN4cute5tupleIJNS5_1CILi128EEES8_NS7_ILi64EEEEEENS_10bfloat16_tEfNS_4arch4Sm80ELb0ELb0ELb1ELb0ELb1ELb0ELb0ELb0ELi2ELi4ELi4ELi4ELb0EEENS1_21CollectiveEpilogueBwdISA_SB_SD_Li256ELb0ELb0ELi2EEENS1_19SingleTileSchedulerILb0ELb0ELb0ELi128EEEEEEEEEvNT_6ParamsE$_ZZN4cute4takeILi1ELi3ENS_5tupleIJNS1_IJiNS_1CILi512EEEEEENS1_IJiiEEENS2_ILi1024EEEEEEEEDaRKT1_ENKUlDpRKT_E_clIJS5_S6_EEEDaSE_) ;  /* 0xfffe11b000007944 */ /* 0x022fea0003c3ffff */
[----:B------:R-:W-:Y:S02]  /*2b460*/  MOV R4, 0x2b480 ;  /* 0x0002b48000047802 */ /* 0x000fe40000000f00 */
[----:B-1---5:R-:W-:Y:S05]  /*2b470*/  CALL.REL.NOINC `($_ZN7cutlass13device_kernelIN5flash19enable_sm80_to_sm89INS1_16FlashAttnBwdSm80INS1_25CollectiveMainloopBwdSm80ILi2ELi2EN4cute5tupleIJNS5_1CILi128EEES8_NS7_ILi64EEEEEENS_10bfloat16_tEfNS_4arch4Sm80ELb0ELb0ELb1ELb0ELb1ELb0ELb0ELb0ELi2ELi4ELi4ELi4ELb0EEENS1_21CollectiveEpilogueBwdISA_SB_SD_Li256ELb0ELb0ELi2EEENS1_19SingleTileSchedulerILb0ELb0ELb0ELi128EEEEEEEEEvNT_6ParamsE$_ZZN4cute16flatten_to_tupleINS_5tupleIJNS1_IJiiEEENS_1CILi1024EEEEEEEEDaRKT_ENKUlRKT_E_clIS2_EEDaSB_) ;  /* 0xfffe0ca000007944 */ /* 0x022fea0003c3ffff */
[----:B------:R1:W-:Y:S01]  /*2b480*/  STL [R12], R2 ;  /* 0x000000020c007387 */ /* 0x0003e20000100800 */
[----:B------:R-:W-:Y:S02]  /*2b490*/  MOV R69, R68 ;  /* 0x0000004400457202 */ /* 0x000fe40000000f00 */
[----:B------:R-:W-:Y:S01]  /*2b4a0*/  MOV R4, 0x2b4d0 ;  /* 0x0002b4d000047802 */ /* 0x000fe20000000f00 */
[----:B------:R1:W-:Y:S04]  /*2b4b0*/  STL [R12+0x4], R3 ;  /* 0x000004030c007387 */ /* 0x0003e80000100800 */
[----:B-1----:R-:W-:Y:S05]  /*2b4c0*/  CALL.REL.NOINC `($_ZN7cutlass13device_kernelIN5flash19enable_sm80_to_sm89INS1_16FlashAttnBwdSm80INS1_25CollectiveMainloopBwdSm80ILi2ELi2EN4cute5tupleIJNS5_1CILi128EEES8_NS7_ILi64EEEEEENS_10bfloat16_tEfNS_4arch4Sm80ELb0ELb0ELb1ELb0ELb1ELb0ELb0ELb0ELi2ELi4ELi4ELi4ELb0EEENS1_21CollectiveEpilogueBwdISA_SB_SD_Li256ELb0ELb0ELi2EEENS1_19SingleTileSchedulerILb0ELb0ELb0ELi128EEEEEEEEEvNT_6ParamsE$_ZZN4cute12filter_tupleINS_5tupleIJNS1_IJiiEEENS_1CILi1024EEEEEEZNS_16flatten_to_tupleIS5_EEDaRKT_EUlRKT_E_EEDaS9_OT0_ENKUlDpSC_E_clIJS2_NS1_IJS4_EEEEEEDaSG_) ;  /* 0xfffdfd0000007944 */ /* 0x002fea0003c3ffff */
        /* <DEDUP_REMOVED lines=22> */
[----:B--2--5:R-:W-:Y:S05]  /*2b630*/  CALL.REL.NOINC `($_ZN7cutlass13device_kernelIN5flash19enable_sm80_to_sm89INS1_16FlashAttnBwdSm80INS1_25CollectiveMainloopBwdSm80ILi2ELi2EN4cute5tupleIJNS5_1CILi128EEES8_NS7_ILi64EEEEEENS_10bfloat16_tEfNS_4arch4Sm80ELb0ELb0ELb1ELb0ELb1ELb0ELb0ELb0ELi2ELi4ELi4ELi4ELb0EEENS1_21CollectiveEpilogueBwdISA_SB_SD_Li256ELb0ELb0ELi2EEENS1_19SingleTileSchedulerILb0ELb0ELb0ELi128EEEEEEEEEvNT_6ParamsE$_ZN4cute3eso3ESOILb1ELb0EJNS_10UnderscoreES2_S2_iEEC2ERKS2_S5_S5_RKi) ;  /* 0xfffdbba000007944 */ /* 0x024fea0003c3ffff */
[----:B------:R-:W-:Y:S01]  /*2b640*/  ULDC.64 UR4, c[0x0][0x118] ;  /* 0x0000460000047ab9 */ /* 0x000fe20000000a00 */
[----:B------:R2:W5:Y:S04]  /*2b650*/  LDL R5, [R1+0x758] ;  /* 0x0007580001057983 */ /* 0x0005680000100800 */
[----:B-1----:R2:W5:Y:S01]  /*2b660*/  LD.E R3, [R10.64] ;  /* 0x000000040a037980 */ /* 0x002562000c101900 */
[----:B------:R-:W-:-:S03]  /*2b670*/  MOV R4, 0x2b690 ;  /* 0x0002b69000047802 */ /* 0x000fc60000000f00 */
[----:B--2--5:R-:W-:Y:S05]  /*2b680*/  CALL.REL.NOINC `($_ZN7cutlass13device_kernelIN5flash19enable_sm80_to_sm89INS1_16FlashAttnBwdSm80INS1_25CollectiveMainloopBwdSm80ILi2ELi2EN4cute5tupleIJNS5_1CILi128EEES8_NS7_ILi64EEEEEENS_10bfloat16_tEfNS_4arch4Sm80ELb0ELb0ELb1ELb0ELb1ELb0ELb0ELb0ELi2ELi4ELi4ELi4ELb0EEENS1_21CollectiveEpilogueBwdISA_SB_SD_Li256ELb0ELb0ELi2EEENS1_19SingleTileSchedulerILb0ELb0ELb0ELi128EEEEEEEEEvNT_6ParamsE$_ZZN4cute5sliceINS_5tupleIJNS_10UnderscoreES2_S2_iEEENS1_IJNS1_IJNS_1CILi1EEENS4_ILi0EEEEEEiNS4_ILi1024EEENS4_ILi8192EEEEEEEEDaRKT_RKT0_ENKUlRKT_RKT0_E_clIS2_iEEDaSJ_SM_) ;  /* 0xfffe114000007944 */ /* 0x024fea0003c3ffff */
[----:B------:R-:W-:Y:S02]  /*2b690*/  MOV R4, 0x2b6b0 ;  /* 0x0002b6b000047802 */ /* 0x000fe40000000f00 */
[----:B-1---5:R-:W-:Y:S05]  /*2b6a0*/  CALL.REL.NOINC `($_ZN7cutlass13device_kernelIN5flash19enable_sm80_to_sm89INS1_16FlashAttnBwdSm80INS1_25CollectiveMainloopBwdSm80ILi2ELi2EN4cute5tupleIJNS5_1CILi128EEES8_NS7_ILi64EEEEEENS_10bfloat16_tEfNS_4arch4Sm80ELb0ELb0ELb1ELb0ELb1ELb0ELb0ELb0ELi2ELi4ELi4ELi4ELb0EEENS1_21CollectiveEpilogueBwdISA_SB_SD_Li256ELb0ELb0ELi2EEENS1_19SingleTileSchedulerILb0ELb0ELb0ELi128EEEEEEEEEvNT_6ParamsE$_ZZN4cute12filter_tupleINS_5tupleIJNS_10UnderscoreES2_S2_iEEENS1_IJNS1_IJNS_1CILi1EEENS4_ILi0EEEEEEiNS4_ILi1024EEENS4_ILi8192EEEEEEZNS_5sliceIS3_SA_EEDaRKT_RKT0_EUlRKT_RKT0_E_EEDaSE_SH_OT1_ENKUlDpSK_E_clIJNS1_IJS7_EEENS1_IJiEEENS1_IJS8_EEENS1_IJEEEEEEDaSR_) ;  /* 0xfffdfd7000007944 */ /* 0x022fea0003c3ffff */
[----:B------:R-:W-:Y:S02]  /*2b6b0*/  MOV R4, 0x2b6d0 ;  /* 0x0002b6d000047802 */ /* 0x000fe40000000f00 */
[----:B-1---5:R-:W-:Y:S05]  /*2b6c0*/  CALL.REL.NOINC `($_ZN7cutlass13device_kernelIN5flash19enable_sm80_to_sm89INS1_16FlashAttnBwdSm80INS1_25CollectiveMainloopBwdSm80ILi2ELi2EN4cute5tupleIJNS5_1CILi128EEES8_NS7_ILi64EEEEEENS_10bfloat16_tEfNS_4arch4Sm80ELb0ELb0ELb1ELb0ELb1ELb0ELb0ELb0ELi2ELi4ELi4ELi4ELb0EEENS1_21CollectiveEpilogueBwdISA_SB_SD_Li256ELb0ELb0ELi2EEENS1_19SingleTileSchedulerILb0ELb0ELb0ELi128EEEEEEEEEvNT_6ParamsE$_ZN4cute5tupleIJNS0_IJNS0_IJNS_1CILi8EEENS1_ILi1EEEEEENS1_ILi2EEES2_EEENS0_IJNS0_IJS3_NS1_ILi0EEEEEEiNS1_ILi1024EEEEEEEEC2ERKS6_RKSA_) ;  /* 0xfffdf09000007944 */ /* 0x022fea0003c3ffff */
[----:B------:R1:W5:Y:S01]  /*2b6d0*/  LDL R2, [R1+0x758] ;  /* 0x0007580001027983 */ /* 0x0003620000100800 */
[----:B------:R-:W-:Y:S02]  /*2b6e0*/  SHF.L.U32 R6, R5, 0xd, RZ ;  /* 0x0000000d05067819 */ /* 0x000fe400000006ff */
[----:B------:R-:W-:-:S03]  /*2b6f0*/  MOV R4, 0x2b720 ;  /* 0x0002b72000047802 */ /* 0x000fc60000000f00 */
[----:B------:R1:W-:Y:S04]  /*2b700*/  STL [R1+0x11e0], R6 ;  /* 0x0011e00601007387 */ /* 0x0003e80000100800 */
[----:B-1---5:R-:W-:Y:S05]  /*2b710*/  CALL.REL.NOINC `($_ZN7cutlass13device_kernelIN5flash19enable_sm80_to_sm89INS1_16FlashAttnBwdSm80INS1_25CollectiveMainloopBwdSm80ILi2ELi2EN4cute5tupleIJNS5_1CILi128EEES8_NS7_ILi64EEEEEENS_10bfloat16_tEfNS_4arch4Sm80ELb0ELb0ELb1ELb0ELb1ELb0ELb0ELb0ELi2ELi4ELi4ELi4ELb0EEENS1_21CollectiveEpilogueBwdISA_SB_SD_Li256ELb0ELb0ELi2EEENS1_19SingleTileSchedulerILb0ELb0ELb0ELi128EEEEEEEEEvNT_6ParamsE$_ZN4cute3eso3ESOILb0ELb0EJNS_6LayoutINS_5tupleIJNS3_IJNS_1CILi8EEENS4_ILi1EEEEEENS4_ILi2EEES5_EEENS3_IJNS3_IJS6_NS4_ILi0EEEEEEiNS4_ILi1024EEEEEEEEiEEC2ERKSE_RKi) ;  /* 0xfffdae2000007944 */ /* 0x022fea0003c3ffff */
[----:B------:R-:W-:Y:S01]  /*2b720*/  ULDC.64 UR4, c[0x0][0x118] ;  /* 0x0000460000047ab9 */ /* 0x000fe20000000a00 */
[----:B-1----:R-:W2:Y:S04]  /*2b730*/  LDL.64 R4, [R1+0x758] ;  /* 0x0007580001047983 */ /* 0x002ea80000100a00 */
[----:B------:R-:W2:Y:S01]  /*2b740*/  LD.E.64 R2, [R10.64+0x8] ;  /* 0x000008040a027980 */ /* 0x000ea2000c101b00 */
[----:B------:R-:W-:Y:S02]  /*2b750*/  MOV R9, R25 ;  /* 0x0000001900097202 */ /* 0x000fe40000000f00 */
[----:B------:R-:W-:Y:S01]  /*2b760*/  MOV R8, 0x2b790 ;  /* 0x0002b79000087802 */ /* 0x000fe20000000f00 */
[----:B--2---:R-:W-:-:S04]  /*2b770*/  IMAD.WIDE R2, R5, 0x2, R2 ;  /* 0x0000000205027825 */ /* 0x004fc800078e0202 */
[----:B------:R-:W-:Y:S05]  /*2b780*/  CALL.REL.NOINC `($_ZN7cutlass13device_kernelIN5flash19enable_sm80_to_sm89INS1_16FlashAttnBwdSm80INS1_25CollectiveMainloopBwdSm80ILi2ELi2EN4cute5tupleIJNS5_1CILi128EEES8_NS7_ILi64EEEEEENS_10bfloat16_tEfNS_4arch4Sm80ELb0ELb0ELb1ELb0ELb1ELb0ELb0ELb0ELi2ELi4ELi4ELi4ELb0EEENS1_21CollectiveEpilogueBwdISA_SB_SD_Li256ELb0ELb0ELi2EEENS1_19SingleTileSchedulerILb0ELb0ELb0ELi128EEEEEEEEEvNT_6ParamsE$_ZN4cute8smem_ptrIPN7cutlass10bfloat16_tEECI1NS_12iter_adaptorIS3_S4_EEES3_) ;  /* 0xfffdf73000007944 */ /* 0x000fea0003c3ffff */
[----:B-1----:R-:W2:Y:S01]  /*2b790*/  LDL.64 R2, [R1+0x758] ;  /* 0x0007580001027983 */ /* 0x002ea20000100a00 */
[----:B------:R-:W-:-:S02]  /*2b7a0*/  MOV R6, R4 ;  /* 0x0000000400067202 */ /* 0x000fc40000000f00 */
[----:B------:R-:W-:Y:S01]  /*2b7b0*/  MOV R4, 0x2b7e0 ;  /* 0x0002b7e000047802 */ /* 0x000fe20000000f00 */
[----:B--2---:R1:W-:Y:S04]  /*2b7c0*/  STL.64 [R1+0x770], R2 ;  /* 0x0007700201007387 */ /* 0x0043e80000100a00 */
[----:B-1----:R-:W-:Y:S05]  /*2b7d0*/  CALL.REL.NOINC `($_ZN7cutlass13device_kernelIN5flash19enable_sm80_to_sm89INS1_16FlashAttnBwdSm80INS1_25CollectiveMainloopBwdSm80ILi2ELi2EN4cute5tupleIJNS5_1CILi128EEES8_NS7_ILi64EEEEEENS_10bfloat16_tEfNS_4arch4Sm80ELb0ELb0ELb1ELb0ELb1ELb0ELb0ELb0ELi2ELi4ELi4ELi4ELb0EEENS1_21CollectiveEpilogueBwdISA_SB_SD_Li256ELb0ELb0ELi2EEENS1_19SingleTileSchedulerILb0ELb0ELb0ELi128EEEEEEEEEvNT_6ParamsE$_ZN4cute3eso3ESOILb0ELb0EJNS_6LayoutINS_5tupleIJNS3_IJNS_1CILi8EEENS4_ILi1EEEEEENS4_ILi2EEES5_EEENS3_IJNS3_IJS6_NS4_ILi0EEEEEEiNS4_ILi1024EEEEEEEENS_10ViewEngineINS_8smem_ptrIPN7cutlass10bfloat16_tEEEEEEEC2ERKSE_RKSL_) ;  /* 0xfffdacf000007944 */ /* 0x002fea0003c3ffff */
[----:B-1----:R-:W2:Y:S01]  /*2b7e0*/  LDL.64 R2, [R26+0xe0] ;  /* 0x0000e0001a027983 */ /* 0x002ea20000100a00 */
[----:B------:R-:W-:-:S03]  /*2b7f0*/  ULDC.64 UR4, c[0x0][0x118] ;  /* 0x0000460000047ab9 */ /* 0x000fc60000000a00 */
[----:B------:R1:W5:Y:S04]  /*2b800*/  LDL R51, [R1+0x758] ;  /* 0x0007580001337983 */ /* 0x0003680000100800 */
[----:B------:R1:W5:Y:S04]  /*2b810*/  LDL.64 R64, [R1+0x760] ;  /* 0x0007600001407983 */ /* 0x0003680000100a00 */
[----:B------:R1:W5:Y:S04]  /*2b820*/  LDL.64 R10, [R26+0xc8] ;  /* 0x0000c8001a0a7983 */ /* 0x0003680000100a00 */
[----:B--2---:R-:W5:Y:S01]  /*2b830*/  LD.E.64 R2, [R2.64] ;  /* 0x0000000402027980 */ /* 0x004f62000c101b00 */
[----:B------:R-:W-:-:S03]  /*2b840*/  MOV R6, 0x2b860 ;  /* 0x0002b86000067802 */ /* 0x000fc60000000f00 */
[----:B-1---5:R-:W-:Y:S05]  /*2b850*/  CALL.REL.NOINC `($_ZN7cutlass13device_kernelIN5flash19enable_sm80_to_sm89INS1_16FlashAttnBwdSm80INS1_25CollectiveMainloopBwdSm80ILi2ELi2EN4cute5tupleIJNS5_1CILi128EEES8_NS7_ILi64EEEEEENS_10bfloat16_tEfNS_4arch4Sm80ELb0ELb0ELb1ELb0ELb1ELb0ELb0ELb0ELi2ELi4ELi4ELi4ELb0EEENS1_21CollectiveEpilogueBwdISA_SB_SD_Li256ELb0ELb0ELi2EEENS1_19SingleTileSchedulerILb0ELb0ELb0ELi128EEEEEEEEEvNT_6ParamsE$_ZN4cute3eso3ESOILb1ELb0EJNS_14ComposedLayoutINS_7SwizzleILi3ELi3ELi3EEENS_1CILi0EEENS_6LayoutINS_5tupleIJNS8_IJNS8_IJNS5_ILi4EEENS5_ILi8EEEEEENS8_IJS9_NS5_ILi1EEEEEEEEENS8_IJNS8_IJNS5_ILi2EEESF_SF_EEENS8_IJSF_SA_EEEEEEEEENS8_IJNS8_IJNS8_IJNS5_ILi128EEESC_EEENS8_IJNS5_ILi16EEES6_EEEEEENS8_IJNS8_IJNS5_ILi64EEESA_NS5_ILi512EEEEEENS8_IJNS5_ILi8192EEENS5_ILi1024EEEEEEEEEEEEEEEENS_10ViewEngineINS_8smem_ptrIPN7cutlass10bfloat16_tEEEEEEEC2ERKSY_RKS15_) ;  /* 0xfffdbba000007944 */ /* 0x022fea0003c3ffff */
        /* <DEDUP_REMOVED lines=29> */
[----:B-12--5:R-:W-:Y:S05]  /*2ba30*/  CALL.REL.NOINC `($_ZN7cutlass13device_kernelIN5flash19enable_sm80_to_sm89INS1_16FlashAttnBwdSm80INS1_25CollectiveMainloopBwdSm80ILi2ELi2EN4cute5tupleIJNS5_1CILi128EEES8_NS7_ILi64EEEEEENS_10bfloat16_tEfNS_4arch4Sm80ELb0ELb0ELb1ELb0ELb1ELb0ELb0ELb0ELi2ELi4ELi4ELi4ELb0EEENS1_21CollectiveEpilogueBwdISA_SB_SD_Li256ELb0ELb0ELi2EEENS1_19SingleTileSchedulerILb0ELb0ELb0ELi128EEEEEEEEEvNT_6ParamsE$_ZZN4cute7idx2crdINS_5tupleIJiiNS_1CILi0EEEEEENS1_IJNS1_IJNS2_ILi4EEENS2_ILi8EEEEEES5_NS2_ILi1EEEEEEEEDaRKT_RKT0_ENKUlRKT_RKT0_E_clIiS7_EEDaSI_SL_) ;  /* 0xfffe393000007944 */ /* 0x026fea0003c3ffff */
[----:B------:R-:W-:Y:S02]  /*2ba40*/  MOV R2, 0x2ba60 ;  /* 0x0002ba6000027802 */ /* 0x000fe40000000f00 */
[----:B-1----:R-:W-:Y:S05]  /*2ba50*/  CALL.REL.NOINC `($_ZN7cutlass13device_kernelIN5flash19enable_sm80_to_sm89INS1_16FlashAttnBwdSm80INS1_25CollectiveMainloopBwdSm80ILi2ELi2EN4cute5tupleIJNS5_1CILi128EEES8_NS7_ILi64EEEEEENS_10bfloat16_tEfNS_4arch4Sm80ELb0ELb0ELb1ELb0ELb1ELb0ELb0ELb0ELi2ELi4ELi4ELi4ELb0EEENS1_21CollectiveEpilogueBwdISA_SB_SD_Li256ELb0ELb0ELi2EEENS1_19SingleTileSchedulerILb0ELb0ELb0ELi128EEEEEEEEEvNT_6ParamsE$_ZZN4cute7idx2crdINS_5tupleIJiiNS_1CILi0EEEEEENS1_IJNS1_IJNS2_ILi4EEENS2_ILi8EEEEEES5_NS2_ILi1EEEEEEEEDaRKT_RKT0_ENKUlRKT_RKT0_E_clIiS5_EEDaSI_SL_) ;  /* 0xfffe38e000007944 */ /* 0x002fea0003c3ffff */
[----:B------:R1:W-:Y:S01]  /*2ba60*/  STL [R12], R6 ;  /* 0x000000060c007387 */ /* 0x0003e20000100800 */
[----:B------:R-:W-:Y:S02]  /*2ba70*/  MOV R2, R68 ;  /* 0x0000004400027202 */ /* 0x000fe40000000f00 */
[----:B------:R-:W-:-:S02]  /*2ba80*/  MOV R92, 0x2baa0 ;  /* 0x0002baa0005c7802 */ /* 0x000fc40000000f00 */
[----:B-1----:R-:W-:Y:S05]  /*2ba90*/  CALL.REL.NOINC `($_ZN7cutlass13device_kernelIN5flash19enable_sm80_to_sm89INS1_16FlashAttnBwdSm80INS1_25CollectiveMainloopBwdSm80ILi2ELi2EN4cute5tupleIJNS5_1CILi128EEES8_NS7_ILi64EEEEEENS_10bfloat16_tEfNS_4arch4Sm80ELb0ELb0ELb1ELb0ELb1ELb0ELb0ELb0ELi2ELi4ELi4ELi4ELb0EEENS1_21CollectiveEpilogueBwdISA_SB_SD_Li256ELb0ELb0ELi2EEENS1_19SingleTileSchedulerILb0ELb0ELb0ELi128EEEEEEEEEvNT_6ParamsE$_ZZN4cute9transformINS_5tupleIJiiNS_1CILi0EEEEEENS1_IJNS1_IJNS2_ILi4EEENS2_ILi8EEEEEES5_NS2_ILi1EEEEEEZNS_7idx2crdIS4_S9_EEDaRKT_RKT0_EUlRKT_RKT0_E_EEDaSD_SG_OT1_ENKUlDpSJ_E_clIJNS1_IJiiEEEiS3_EEEDaSQ_) ;  /* 0xfffe404000007944 */ /* 0x002fea0003c3ffff */
[----:B------:R-:W-:Y:S02]  /*2baa0*/  MOV R6, 0x2bac0 ;  /* 0x0002bac000067802 */ /* 0x000fe40000000f00 */
[----:B--2--5:R-:W-:Y:S05]  /*2bab0*/  CALL.REL.NOINC `($_ZN7cutlass13device_kernelIN5flash19enable_sm80_to_sm89INS1_16FlashAttnBwdSm80INS1_25CollectiveMainloopBwdSm80ILi2ELi2EN4cute5tupleIJNS5_1CILi128EEES8_NS7_ILi64EEEEEENS_10bfloat16_tEfNS_4arch4Sm80ELb0ELb0ELb1ELb0ELb1ELb0ELb0ELb0ELi2ELi4ELi4ELi4ELb0EEENS1_21CollectiveEpilogueBwdISA_SB_SD_Li256ELb0ELb0ELi2EEENS1_19SingleTileSchedulerILb0ELb0ELb0ELi128EEEEEEEEEvNT_6ParamsE$_ZZN4cute13to_mixed_bitsINS_5tupleIJNS1_IJNS_1CILi4EEENS2_ILi8EEEEEES3_NS2_ILi1EEEEEENS1_IJNS1_IJNS2_ILi128EEENS2_ILi0EEEEEENS2_ILi16EEES9_EEENS1_IJNS1_IJiiEEEiS9_EEEEEDaRKT_RKT0_RKT1_ENKUlRKT_RKT0_RKT1_E_clIS5_SA_SD_EEDaSQ_ST_SW_) ;  /* 0xfffe031000007944 */ /* 0x024fea0003c3ffff */
[----:B------:R-:W-:Y:S02]  /*2bac0*/  MOV R6, 0x2bae0 ;  /* 0x0002bae000067802 */ /* 0x000fe40000000f00 */
[----:B------:R-:W-:Y:S05]  /*2bad0*/  CALL.REL.NOINC `($_ZN7cutlass13device_kernelIN5flash19enable_sm80_to_sm89INS1_16FlashAttnBwdSm80INS1_25CollectiveMainloopBwdSm80ILi2ELi2EN4cute5tupleIJNS5_1CILi128EEES8_NS7_ILi64EEEEEENS_10bfloat16_tEfNS_4arch4Sm80ELb0ELb0ELb1ELb0ELb1ELb0ELb0ELb0ELi2ELi4ELi4ELi4ELb0EEENS1_21CollectiveEpilogueBwdISA_SB_SD_Li256ELb0ELb0ELi2EEENS1_19SingleTileSchedulerILb0ELb0ELb0ELi128EEEEEEEEEvNT_6ParamsE$_ZZN4cute13to_mixed_bitsINS_5tupleIJNS1_IJNS_1CILi4EEENS2_ILi8EEEEEES3_NS2_ILi1EEEEEENS1_IJNS1_IJNS2_ILi128EEENS2_ILi0EEEEEENS2_ILi16EEES9_EEENS1_IJNS1_IJiiEEEiS9_EEEEEDaRKT_RKT0_RKT1_ENKUlRKT_RKT0_RKT1_E_clIS3_SB_iEEDaSQ_ST_SW_) ;  /* 0xfffe02a000007944 */ /* 0x000fea0003c3ffff */
[----:B------:R-:W-:Y:S02]  /*2bae0*/  MOV R5, R2 ;  /* 0x0000000200057202 */ /* 0x000fe40000000f00 */
[----:B------:R-:W-:-:S02]  /*2baf0*/  MOV R2, 0x2bb10 ;  /* 0x0002bb1000027802 */ /* 0x000fc40000000f00 */
[----:B------:R-:W-:Y:S05]  /*2bb00*/  CALL.REL.NOINC `($_ZN7cutlass13device_kernelIN5flash19enable_sm80_to_sm89INS1_16FlashAttnBwdSm80INS1_25CollectiveMainloopBwdSm80ILi2ELi2EN4cute5tupleIJNS5_1CILi128EEES8_NS7_ILi64EEEEEENS_10bfloat16_tEfNS_4arch4Sm80ELb0ELb0ELb1ELb0ELb1ELb0ELb0ELb0ELi2ELi4ELi4ELi4ELb0EEENS1_21CollectiveEpilogueBwdISA_SB_SD_Li256ELb0ELb0ELi2EEENS1_19SingleTileSchedulerILb0ELb0ELb0ELi128EEEEEEEEEvNT_6ParamsE$_ZZN4cute13to_mixed_bitsINS_5tupleIJNS1_IJNS_1CILi4EEENS2_ILi8EEEEEES3_NS2_ILi1EEEEEENS1_IJNS1_IJNS2_ILi128EEENS2_ILi0EEEEEENS2_ILi16EEES9_EEENS1_IJNS1_IJiiEEEiS9_EEEEEDaRKT_RKT0_RKT1_ENKUlDpRKT_E_clIJNS_9MixedBitsILj0ELj384EEENSU_ILj0ELj48EEENS2_ILj0EEEEEEDaSR_) ;  /* 0xfffe022000007944 */ /* 0x000fea0003c3ffff */
[----:B------:R-:W-:Y:S02]  /*2bb10*/  SHF.R.S32.HI R5, RZ, 0x1f, R4 ;  /* 0x0000001fff057819 */ /* 0x000fe40000011404 */
[----:B------:R-:W-:-:S02]  /*2bb20*/  LOP3.LUT R3, R3, 0x1b0, RZ, 0xc0, !PT ;  /* 0x000001b003037812 */ /* 0x000fc400078ec0ff */
[----:B------:R-:W-:Y:S02]  /*2bb30*/  LEA.HI R5, R5, R4, RZ, 0x2 ;  /* 0x0000000405057211 */ /* 0x000fe400078f10ff */
[----:B------:R-:W-:Y:S02]  /*2bb40*/  MOV R4, 0x2bb80 ;  /* 0x0002bb8000047802 */ /* 0x000fe40000000f00 */
[----:B------:R-:W-:-:S05]  /*2bb50*/  SHF.R.S32.HI R2, RZ, 0x2, R5 ;  /* 0x00000002ff027819 */ /* 0x000fca0000011405 */
[----:B------:R1:W-:Y:S02]  /*2bb60*/  STL [R1+0x77c], R2 ;  /* 0x00077c0201007387 */ /* 0x0003e40000100800 */
[----:B-1----:R-:W-:Y:S05]  /*2bb70*/  CALL.REL.NOINC `($_ZN7cutlass13device_kernelIN5flash19enable_sm80_to_sm89INS1_16FlashAttnBwdSm80INS1_25CollectiveMainloopBwdSm80ILi2ELi2EN4cute5tupleIJNS5_1CILi128EEES8_NS7_ILi64EEEEEENS_10bfloat16_tEfNS_4arch4Sm80ELb0ELb0ELb1ELb0ELb1ELb0ELb0ELb0ELi2ELi4ELi4ELi4ELb0EEENS1_21CollectiveEpilogueBwdISA_SB_SD_Li256ELb0ELb0ELi2EEENS1_19SingleTileSchedulerILb0ELb0ELb0ELi128EEEEEEEEEvNT_6ParamsE$_ZN4cute5tupleIJNS_7SwizzleILi3ELi3ELi3EEENS_9MixedBitsILj0ELj432EEENS_6LayoutINS0_IJNS0_IJNS_1CILi2EEES7_S7_EEES7_NS6_ILi8EEEEEENS0_IJNS0_IJNS6_ILi64EEES9_NS6_ILi512EEEEEENS6_ILi8192EEENS6_ILi1024EEEEEEEEEEC2ERKS2_RKS4_RKSH_) ;  /* 0xfffdf11000007944 */ /* 0x002fea0003c3ffff */
[----:B-1----:R1:W5:Y:S01]  /*2bb80*/  LDL R2, [R1+0x758] ;  /* 0x0007580001027983 */ /* 0x0023620000100800 */
[----:B------:R-:W-:-:S03]  /*2bb90*/  MOV R4, 0x2bbb0 ;  /* 0x0002bbb000047802 */ /* 0x000fc60000000f00 */
[----:B-1---5:R-:W-:Y:S05]  /*2bba0*/  CALL.REL.NOINC `($_ZN7cutlass13device_kernelIN5flash19enable_sm80_to_sm89INS1_16FlashAttnBwdSm80INS1_25CollectiveMainloopBwdSm80ILi2ELi2EN4cute5tupleIJNS5_1CILi128EEES8_NS7_ILi64EEEEEENS_10bfloat16_tEfNS_4arch4Sm80ELb0ELb0ELb1ELb0ELb1ELb0ELb0ELb0ELi2ELi4ELi4ELi4ELb0EEENS1_21CollectiveEpilogueBwdISA_SB_SD_Li256ELb0ELb0ELi2EEENS1_19SingleTileSchedulerILb0ELb0ELb0ELi128EEEEEEEEEvNT_6ParamsE$_ZN4cute3eso3ESOILb0ELb0EJNS_14ComposedLayoutINS_7SwizzleILi3ELi3ELi3EEENS_9MixedBitsILj0ELj432EEENS_6LayoutINS_5tupleIJNS8_IJNS_1CILi2EEESA_SA_EEESA_NS9_ILi8EEEEEENS8_IJNS8_IJNS9_ILi64EEESC_NS9_ILi512EEEEEENS9_ILi8192EEENS9_ILi1024EEEEEEEEEEiEEC2ERKSL_RKi) ;  /* 0xfffd9d7000007944 */ /* 0x022fea0003c3ffff */
[----:B-1----:R-:W2:Y:S01]  /*2bbb0*/  LDL.64 R4, [R1+0x758] ;  /* 0x0007580001047983 */ /* 0x002ea20000100a00 */
[----:B------:R-:W-:Y:S02]  /*2bbc0*/  MOV R9, R25 ;  /* 0x0000001900097202 */ /* 0x000fe40000000f00 */
[----:B------:R-:W-:Y:S01]  /*2bbd0*/  MOV R8, 0x2bc00 ;  /* 0x0002bc0000087802 */ /* 0x000fe20000000f00 */
[----:B--2---:R-:W-:-:S04]  /*2bbe0*/  IMAD.WIDE R2, R5, 0x2, R14 ;  /* 0x0000000205027825 */ /* 0x004fc800078e020e */
[----:B------:R-:W-:Y:S05]  /*2bbf0*/  CALL.REL.NOINC `($_ZN7cutlass13device_kernelIN5flash19enable_sm80_to_sm89INS1_16FlashAttnBwdSm80INS1_25CollectiveMainloopBwdSm80ILi2ELi2EN4cute5tupleIJNS5_1CILi128EEES8_NS7_ILi64EEEEEENS_10bfloat16_tEfNS_4arch4Sm80ELb0ELb0ELb1ELb0ELb1ELb0ELb0ELb0ELi2ELi4ELi4ELi4ELb0EEENS1_21CollectiveEpilogueBwdISA_SB_SD_Li256ELb0ELb0ELi2EEENS1_19SingleTileSchedulerILb0ELb0ELb0ELi128EEEEEEEEEvNT_6ParamsE$_ZN4cute8smem_ptrIPN7cutlass10bfloat16_tEECI1NS_12iter_adaptorIS3_S4_EEES3_) ;  /* 0xfffdf2c000007944 */ /* 0x000fea0003c3ffff */
[----:B-1----:R-:W2:Y:S01]  /*2bc00*/  LDL.64 R2, [R1+0x758] ;  /* 0x0007580001027983 */ /* 0x002ea20000100a00 */
[----:B------:R-:W-:Y:S02]  /*2bc10*/  MOV R6, R4 ;  /* 0x0000000400067202 */ /* 0x000fe40000000f00 */
[----:B------:R-:W-:Y:S01]  /*2bc20*/  MOV R4, 0x2bc50 ;  /* 0x0002bc5000047802 */ /* 0x000fe20000000f00 */
[----:B--2---:R1:W-:Y:S04]  /*2bc30*/  STL.64 [R1+0x770], R2 ;  /* 0x0007700201007387 */ /* 0x0043e80000100a00 */
[----:B-1----:R-:W-:Y:S05]  /*2bc40*/  CALL.REL.NOINC `($_ZN7cutlass13device_kernelIN5flash19enable_sm80_to_sm89INS1_16FlashAttnBwdSm80INS1_25CollectiveMainloopBwdSm80ILi2ELi2EN4cute5tupleIJNS5_1CILi128EEES8_NS7_ILi64EEEEEENS_10bfloat16_tEfNS_4arch4Sm80ELb0ELb0ELb1ELb0ELb1ELb0ELb0ELb0ELi2ELi4ELi4ELi4ELb0EEENS1_21CollectiveEpilogueBwdISA_SB_SD_Li256ELb0ELb0ELi2EEENS1_19SingleTileSchedulerILb0ELb0ELb0ELi128EEEEEEEEEvNT_6ParamsE$_ZN4cute3eso3ESOILb0ELb0EJNS_14ComposedLayoutINS_7SwizzleILi3ELi3ELi3EEENS_9MixedBitsILj0ELj432EEENS_6LayoutINS_5tupleIJNS8_IJNS_1CILi2EEESA_SA_EEESA_NS9_ILi8EEEEEENS8_IJNS8_IJNS9_ILi64EEESC_NS9_ILi512EEEEEENS9_ILi8192EEENS9_ILi1024EEEEEEEEEENS_10ViewEngineINS_8smem_ptrIPN7cutlass10bfloat16_tEEEEEEEC2ERKSL_RKSS_) ;  /* 0xfffd9c6000007944 */ /* 0x002fea0003c3ffff */
        /* <DEDUP_REMOVED lines=23> */
[----:B--2--5:R-:W-:Y:S05]  /*2bdc0*/  CALL.REL.NOINC `($_ZN7cutlass13device_kernelIN5flash19enable_sm80_to_sm89INS1_16FlashAttnBwdSm80INS1_25CollectiveMainloopBwdSm80ILi2ELi2EN4cute5tupleIJNS5_1CILi128EEES8_NS7_ILi64EEEEEENS_10bfloat16_tEfNS_4arch4Sm80ELb0ELb0ELb1ELb0ELb1ELb0ELb0ELb0ELi2ELi4ELi4ELi4ELb0EEENS1_21CollectiveEpilogueBwdISA_SB_SD_Li256ELb0ELb0ELi2EEENS1_19SingleTileSchedulerILb0ELb0ELb0ELi128EEEEEEEEEvNT_6ParamsE$_ZN4cute3eso3ESOILb1ELb0EJNS_6LayoutINS_5tupleIJNS3_IJNS_1CILi8EEENS4_ILi1EEEEEENS4_ILi2EEES5_EEENS3_IJNS3_IJS6_NS4_ILi0EEEEEENS4_ILi64EEES5_EEEEENS_10ViewEngineIPN7cutlass10bfloat16_tEEEEEC2ERKSE_RKSJ_) ;  /* 0xfffde2e000007944 */ /* 0x024fea0003c3ffff */
[----:B------:R2:W5:Y:S01]  /*2bdd0*/  LDL.64 R60, [R1+0x758] ;  /* 0x00075800013c7983 */ /* 0x0005620000100a00 */
[----:B-1----:R-:W-:Y:S01]  /*2bde0*/  IMAD.MOV.U32 R6, RZ, RZ, R56 ;  /* 0x000000ffff067224 */ /* 0x002fe200078e0038 */
[----:B------:R-:W-:Y:S01]  /*2bdf0*/  MOV R3, R57 ;  /* 0x0000003900037202 */ /* 0x000fe20000000f00 */
[----:B------:R-:W-:Y:S01]  /*2be00*/  IMAD.MOV.U32 R76, RZ, RZ, R25 ;  /* 0x000000ffff4c7224 */ /* 0x000fe200078e0019 */
[----:B------:R-:W-:Y:S02]  /*2be10*/  MOV R4, 0x2be30 ;  /* 0x0002be3000047802 */ /* 0x000fe40000000f00 */
[----:B--2--5:R-:W-:Y:S05]  /*2be20*/  CALL.REL.NOINC `($_ZN7cutlass13device_kernelIN5flash19enable_sm80_to_sm89INS1_16FlashAttnBwdSm80INS1_25CollectiveMainloopBwdSm80ILi2ELi2EN4cute5tupleIJNS5_1CILi128EEES8_NS7_ILi64EEEEEENS_10bfloat16_tEfNS_4arch4Sm80ELb0ELb0ELb1ELb0ELb1ELb0ELb0ELb0ELi2ELi4ELi4ELi4ELb0EEENS1_21CollectiveEpilogueBwdISA_SB_SD_Li256ELb0ELb0ELi2EEENS1_19SingleTileSchedulerILb0ELb0ELb0ELi128EEEEEEEEEvNT_6ParamsE$_ZN4cute3eso3ESOILb1ELb0EJNS_6LayoutINS_5tupleIJNS3_IJNS3_IJNS_1CILi4EEENS4_ILi2EEEEEENS4_ILi1EEEEEES6_NS4_ILi8EEEEEENS3_IJNS3_IJNS3_IJS8_NS4_ILi32EEEEEENS4_ILi0EEEEEENS4_ILi64EEES5_EEEEENS_10ViewEngineIPN7cutlass10bfloat16_tEEEEEC2ERKSI_RKSN_) ;  /* 0xfffdce8000007944 */ /* 0x024fea0003c3ffff */
[----:B------:R-:W-:Y:S01]  /*2be30*/  ULDC.64 UR4, c[0x0][0x118] ;  /* 0x0000460000047ab9 */ /* 0x000fe20000000a00 */
[----:B------:R2:W5:Y:S04]  /*2be40*/  LDL.64 R58, [R1+0x758] ;  /* 0x00075800013a7983 */ /* 0x0005680000100a00 */
[----:B-1----:R2:W5:Y:S01]  /*2be50*/  LD.E.64 R2, [R62.64] ;  /* 0x000000043e027980 */ /* 0x002562000c101b00 */
[----:B------:R-:W-:-:S02]  /*2be60*/  MOV R9, R25 ;  /* 0x0000001900097202 */ /* 0x000fc40000000f00 */
[----:B------:R-:W-:Y:S02]  /*2be70*/  MOV R8, 0x2be90 ;  /* 0x0002be9000087802 */ /* 0x000fe40000000f00 */
[----:B--2--5:R-:W-:Y:S05]  /*2be80*/  CALL.REL.NOINC `($_ZN7cutlass13device_kernelIN5flash19enable_sm80_to_sm89INS1_16FlashAttnBwdSm80INS1_25CollectiveMainloopBwdSm80ILi2ELi2EN4cute5tupleIJNS5_1CILi128EEES8_NS7_ILi64EEEEEENS_10bfloat16_tEfNS_4arch4Sm80ELb0ELb0ELb1ELb0ELb1ELb0ELb0ELb0ELi2ELi4ELi4ELi4ELb0EEENS1_21CollectiveEpilogueBwdISA_SB_SD_Li256ELb0ELb0ELi2EEENS1_19SingleTileSchedulerILb0ELb0ELb0ELi128EEEEEEEEEvNT_6ParamsE$_ZN4cute8smem_ptrIPN7cutlass10bfloat16_tEECI1NS_12iter_adaptorIS3_S4_EEES3_) ;  /* 0xfffdf03000007944 */ /* 0x024fea0003c3ffff */
[----:B-1----:R1:W5:Y:S01]  /*2be90*/  LDL.64 R2, [R1+0x758] ;  /* 0x0007580001027983 */ /* 0x0023620000100a00 */
[----:B------:R-:W-:-:S03]  /*2bea0*/  MOV R6, 0x2bec0 ;  /* 0x0002bec000067802 */ /* 0x000fc60000000f00 */
[----:B-1---5:R-:W-:Y:S05]  /*2beb0*/  CALL.REL.NOINC `($_ZN7cutlass13device_kernelIN5flash19enable_sm80_to_sm89INS1_16FlashAttnBwdSm80INS1_25CollectiveMainloopBwdSm80ILi2ELi2EN4cute5tupleIJNS5_1CILi128EEES8_NS7_ILi64EEEEEENS_10bfloat16_tEfNS_4arch4Sm80ELb0ELb0ELb1ELb0ELb1ELb0ELb0ELb0ELi2ELi4ELi4ELi4ELb0EEENS1_21CollectiveEpilogueBwdISA_SB_SD_Li256ELb0ELb0ELi2EEENS1_19SingleTileSchedulerILb0ELb0ELb0ELi128EEEEEEEEEvNT_6ParamsE$_ZN4cute3eso3ESOILb1ELb0EJNS_6LayoutINS_5tupleIJNS3_IJNS_1CILi8EEENS4_ILi1EEEEEENS4_ILi2EEEEEENS3_IJNS3_IJS6_NS4_ILi0EEEEEENS4_ILi8192EEEEEEEENS_10ViewEngineINS_8smem_ptrIPN7cutlass10bfloat16_tEEEEEEEC2ERKSE_RKSL_) ;  /* 0xfffde02000007944 */ /* 0x022fea0003c3ffff */
[----:B-1----:R1:W5:Y:S01]  /*2bec0*/  LDL.64 R2, [R1+0x758] ;  /* 0x0007580001027983 */ /* 0x0023620000100a00 */
[----:B------:R-:W-:Y:S01]  /*2bed0*/  IMAD.MOV.U32 R10, RZ, RZ, R60 ;  /* 0x000000ffff0a7224 */ /* 0x000fe200078e003c */
[----:B------:R-:W-:Y:S02]  /*2bee0*/  MOV R7, R61 ;  /* 0x0000003d00077202 */ /* 0x000fe40000000f00 */
[----:B------:R-:W-:Y:S02]  /*2bef0*/  MOV R8, 0x2bf10 ;  /* 0x0002bf1000087802 */ /* 0x000fe40000000f00 */
[----:B-1---5:R-:W-:Y:S05]  /*2bf00*/  CALL.REL.NOINC `($_ZN7cutlass13device_kernelIN5flash19enable_sm80_to_sm89INS1_16FlashAttnBwdSm80INS1_25CollectiveMainloopBwdSm80ILi2ELi2EN4cute5tupleIJNS5_1CILi128EEES8_NS7_ILi64EEEEEENS_10bfloat16_tEfNS_4arch4Sm80ELb0ELb0ELb1ELb0ELb1ELb0ELb0ELb0ELi2ELi4ELi4ELi4ELb0EEENS1_21CollectiveEpilogueBwdISA_SB_SD_Li256ELb0ELb0ELi2EEENS1_19SingleTileSchedulerILb0ELb0ELb0ELi128EEEEEEEEEvNT_6ParamsE$_ZN4cute3eso3ESOILb1ELb0EJNS_6LayoutINS_5tupleIJNS3_IJNS_1CILi8EEENS4_ILi1EEEEEENS4_ILi2EEEEEENS3_IJNS3_IJS6_NS4_ILi0EEEEEENS4_ILi64EEEEEEEENS_10ViewEngineIPN7cutlass10bfloat16_tEEEEEC2ERKSE_RKSJ_) ;  /* 0xfffddf4000007944 */ /* 0x022fea0003c3ffff */
[----:B-1----:R1:W5:Y:S01]  /*2bf10*/  LDL.64 R6, [R1+0x758] ;  /* 0x0007580001067983 */ /* 0x0023620000100a00 */
[----:B------:R-:W-:Y:S01]  /*2bf20*/  IMAD.MOV.U32 R4, RZ, RZ, R2 ;  /* 0x000000ffff047224 */ /* 0x000fe200078e0002 */
[----:B------:R-:W-:Y:S02]  /*2bf30*/  MOV R5, R3 ;  /* 0x0000000300057202 */ /* 0x000fe40000000f00 */
[----:B------:R-:W-:Y:S02]  /*2bf40*/  MOV R8, 0x2bf60 ;  /* 0x0002bf6000087802 */ /* 0x000fe40000000f00 */
[----:B-1---5:R-:W-:Y:S05]  /*2bf50*/  CALL.REL.NOINC `($_ZN7cutlass13device_kernelIN5flash19enable_sm80_to_sm89INS1_16FlashAttnBwdSm80INS1_25CollectiveMainloopBwdSm80ILi2ELi2EN4cute5tupleIJNS5_1CILi128EEES8_NS7_ILi64EEEEEENS_10bfloat16_tEfNS_4arch4Sm80ELb0ELb0ELb1ELb0ELb1ELb0ELb0ELb0ELi2ELi4ELi4ELi4ELb0EEENS1_21CollectiveEpilogueBwdISA_SB_SD_Li256ELb0ELb0ELi2EEENS1_19SingleTileSchedulerILb0ELb0ELb0ELi128EEEEEEEEEvNT_6ParamsE$_ZN4cute3eso3ESOILb1ELb0EJNS_6LayoutINS_5tupleIJNS3_IJNS_1CILi8EEENS4_ILi1EEEEEENS3_IJNS4_ILi2EEEEEEEEENS3_IJNS3_IJS6_NS4_ILi0EEEEEENS3_IJNS4_ILi8192EEEEEEEEEEENS_10ViewEngineINS_8smem_ptrIPN7cutlass10bfloat16_tEEEEEEEC2ERKSG_RKSN_) ;  /* 0xfffddd1000007944 */ /* 0x022fea0003c3ffff */
[----:B-1----:R1:W5:Y:S01]  /*2bf60*/  LDL.64 R4, [R1+0x758] ;  /* 0x0007580001047983 */ /* 0x0023620000100a00 */
[----:B------:R-:W-:-:S03]  /*2bf70*/  MOV R8, 0x2bf90 ;  /* 0x0002bf9000087802 */ /* 0x000fc60000000f00 */
[----:B-1---5:R-:W-:Y:S05]  /*2bf80*/  CALL.REL.NOINC `($_ZN7cutlass13device_kernelIN5flash19enable_sm80_to_sm89INS1_16FlashAttnBwdSm80INS1_25CollectiveMainloopBwdSm80ILi2ELi2EN4cute5tupleIJNS5_1CILi128EEES8_NS7_ILi64EEEEEENS_10bfloat16_tEfNS_4arch4Sm80ELb0ELb0ELb1ELb0ELb1ELb0ELb0ELb0ELi2ELi4ELi4ELi4ELb0EEENS1_21CollectiveEpilogueBwdISA_SB_SD_Li256ELb0ELb0ELi2EEENS1_19SingleTileSchedulerILb0ELb0ELb0ELi128EEEEEEEEEvNT_6ParamsE$_ZN4cute3eso3ESOILb1ELb0EJNS_6LayoutINS_5tupleIJNS3_IJNS_1CILi8EEENS4_ILi1EEEEEENS3_IJNS4_ILi2EEEEEEEEENS3_IJNS3_IJS6_NS4_ILi0EEEEEENS3_IJNS4_ILi64EEEEEEEEEEENS_10ViewEngineIPN7cutlass10bfloat16_tEEEEEC2ERKSG_RKSL_) ;  /* 0xfffddca000007944 */ /* 0x022fea0003c3ffff */
[----:B-1----:R1:W5:Y:S01]  /*2bf90*/  LDL.64 R2, [R1+0x758] ;  /* 0x0007580001027983 */ /* 0x0023620000100a00 */
[----:B------:R-:W-:-:S03]  /*2bfa0*/  MOV R8, 0x2bfc0 ;  /* 0x0002bfc000087802 */ /* 0x000fc60000000f00 */
[----:B-1---5:R-:W-:Y:S05]  /*2bfb0*/  CALL.REL.NOINC `($_ZN7cutlass13device_kernelIN5flash19enable_sm80_to_sm89INS1_16FlashAttnBwdSm80INS1_25CollectiveMainloopBwdSm80ILi2ELi2EN4cute5tupleIJNS5_1CILi128EEES8_NS7_ILi64EEEEEENS_10bfloat16_tEfNS_4arch4Sm80ELb0ELb0ELb1ELb0ELb1ELb0ELb0ELb0ELi2ELi4ELi4ELi4ELb0EEENS1_21CollectiveEpilogueBwdISA_SB_SD_Li256ELb0ELb0ELi2EEENS1_19SingleTileSchedulerILb0ELb0ELb0ELi128EEEEEEEEEvNT_6ParamsE$_ZN4cute3eso3ESOILb1ELb0EJNS_6LayoutINS_5tupleIJNS3_IJNS3_IJNS_1CILi8EEENS4_ILi1EEEEEES6_EEENS3_IJNS3_IJS6_S6_EEENS4_ILi2EEEEEEEEENS3_IJNS3_IJNS3_IJS6_NS4_ILi0EEEEEESD_EEENS3_IJNS3_IJSD_SD_EEENS4_ILi64EEEEEEEEEEENS_10ViewEngineIPN7cutlass10bfloat16_tEEEEEC2ERKSK_RKSP_) ;  /* 0xfffdce0000007944 */ /* 0x022fea0003c3ffff */
[----:B-1----:R1:W5:Y:S01]  /*2bfc0*/  LDL.64 R6, [R1+0x758] ;  /* 0x0007580001067983 */ /* 0x0023620000100a00 */
[----:B------:R-:W-:-:S03]  /*2bfd0*/  MOV R8, 0x2bff0 ;  /* 0x0002bff000087802 */ /* 0x000fc60000000f00 */
[----:B-1---5:R-:W-:Y:S05]  /*2bfe0*/  CALL.REL.NOINC `($_ZN7cutlass13device_kernelIN5flash19enable_sm80_to_sm89INS1_16FlashAttnBwdSm80INS1_25CollectiveMainloopBwdSm80ILi2ELi2EN4cute5tupleIJNS5_1CILi128EEES8_NS7_ILi64EEEEEENS_10bfloat16_tEfNS_4arch4Sm80ELb0ELb0ELb1ELb0ELb1ELb0ELb0ELb0ELi2ELi4ELi4ELi4ELb0EEENS1_21CollectiveEpilogueBwdISA_SB_SD_Li256ELb0ELb0ELi2EEENS1_19SingleTileSchedulerILb0ELb0ELb0ELi128EEEEEEEEEvNT_6ParamsE$_ZN4cute3eso3ESOILb1ELb0EJNS_6LayoutINS_5tupleIJNS3_IJNS3_IJNS_1CILi8EEENS4_ILi1EEEEEES6_EEENS3_IJNS3_IJS6_S6_EEENS4_ILi2EEEEEEEEENS3_IJNS3_IJNS3_IJS6_NS4_ILi0EEEEEESD_EEENS3_IJNS3_IJSD_SD_EEENS4_ILi8192EEEEEEEEEEENS_10ViewEngineINS_8smem_ptrIPN7cutlass10bfloat16_tEEEEEEEC2ERKSK_RKSR_) ;  /* 0xfffdce1000007944 */ /* 0x022fea0003c3ffff */
[----:B-1----:R1:W5:Y:S01]  /*2bff0*/  LDL.64 R2, [R1+0x758] ;  /* 0x0007580001027983 */ /* 0x0023620000100a00 */
[----:B------:R-:W-:-:S02]  /*2c000*/  MOV R10, R6 ;  /* 0x00000006000a7202 */ /* 0x000fc40000000f00 */
[----:B------:R-:W-:Y:S02]  /*2c010*/  MOV R8, 0x2c030 ;  /* 0x0002c03000087802 */ /* 0x000fe40000000f00 */
[----:B-1---5:R-:W-:Y:S05]  /*2c020*/  CALL.REL.NOINC `($_ZN7cutlass13device_kernelIN5flash19enable_sm80_to_sm89INS1_16FlashAttnBwdSm80INS1_25CollectiveMainloopBwdSm80ILi2ELi2EN4cute5tupleIJNS5_1CILi128EEES8_NS7_ILi64EEEEEENS_10bfloat16_tEfNS_4arch4Sm80ELb0ELb0ELb1ELb0ELb1ELb0ELb0ELb0ELi2ELi4ELi4ELi4ELb0EEENS1_21CollectiveEpilogueBwdISA_SB_SD_Li256ELb0ELb0ELi2EEENS1_19SingleTileSchedulerILb0ELb0ELb0ELi128EEEEEEEEEvNT_6ParamsE$_ZN4cute3eso3ESOILb1ELb0EJNS_6LayoutINS_5tupleIJNS3_IJNS_1CILi8EEENS4_ILi1EEEEEENS4_ILi2EEEEEENS3_IJNS3_IJS6_NS4_ILi0EEEEEENS4_ILi64EEEEEEEENS_10ViewEngineIPN7cutlass10bfloat16_tEEEEEC2ERKSE_RKSJ_) ;  /* 0xfffdde2000007944 */ /* 0x022fea0003c3ffff */
[----:B------:R2:W5:Y:S01]  /*2c030*/  LDL.64 R16, [R1+0x758] ;  /* 0x0007580001107983 */ /* 0x0005620000100a00 */
[----:B------:R-:W-:Y:S02]  /*2c040*/  MOV R9, R25 ;  /* 0x0000001900097202 */ /* 0x000fe40000000f00 */
[----:B------:R-:W-:Y:S02]  /*2c050*/  MOV R8, 0x2c070 ;  /* 0x0002c07000087802 */ /* 0x000fe40000000f00 */
[----:B-12--5:R-:W-:Y:S05]  /*2c060*/  CALL.REL.NOINC `($_ZN7cutlass13device_kernelIN5flash19enable_sm80_to_sm89INS1_16FlashAttnBwdSm80INS1_25CollectiveMainloopBwdSm80ILi2ELi2EN4cute5tupleIJNS5_1CILi128EEES8_NS7_ILi64EEEEEENS_10bfloat16_tEfNS_4arch4Sm80ELb0ELb0ELb1ELb0ELb1ELb0ELb0ELb0ELi2ELi4ELi4ELi4ELb0EEENS1_21CollectiveEpilogueBwdISA_SB_SD_Li256ELb0ELb0ELi2EEENS1_19SingleTileSchedulerILb0ELb0ELb0ELi128EEEEEEEEEvNT_6ParamsE$_ZN4cute8smem_ptrIPN7cutlass10bfloat16_tEECI1NS_12iter_adaptorIS3_S4_EEES3_) ;  /* 0xfffdee5000007944 */ /* 0x026fea0003c3ffff */
[----:B-1----:R1:W5:Y:S01]  /*2c070*/  LDL.64 R2, [R1+0x758] ;  /* 0x0007580001027983 */ /* 0x0023620000100a00 */
[----:B------:R-:W-:-:S03]  /*2c080*/  MOV R6, 0x2c0a0 ;  /* 0x0002c0a000067802 */ /* 0x000fc60000000f00 */
[----:B-1---5:R-:W-:Y:S05]  /*2c090*/  CALL.REL.NOINC `($_ZN7cutlass13device_kernelIN5flash19enable_sm80_to_sm89INS1_16FlashAttnBwdSm80INS1_25CollectiveMainloopBwdSm80ILi2ELi2EN4cute5tupleIJNS5_1CILi128EEES8_NS7_ILi64EEEEEENS_10bfloat16_tEfNS_4arch4Sm80ELb0ELb0ELb1ELb0ELb1ELb0ELb0ELb0ELi2ELi4ELi4ELi4ELb0EEENS1_21CollectiveEpilogueBwdISA_SB_SD_Li256ELb0ELb0ELi2EEENS1_19SingleTileSchedulerILb0ELb0ELb0ELi128EEEEEEEEEvNT_6ParamsE$_ZN4cute3eso3ESOILb1ELb0EJNS_6LayoutINS_5tupleIJNS3_IJNS_1CILi8EEENS4_ILi1EEEEEENS4_ILi2EEEEEENS3_IJNS3_IJS6_NS4_ILi0EEEEEENS4_ILi8192EEEEEEEENS_10ViewEngineINS_8smem_ptrIPN7cutlass10bfloat16_tEEEEEEEC2ERKSE_RKSL_) ;  /* 0xfffdde4000007944 */ /* 0x022fea0003c3ffff */
        /* <DEDUP_REMOVED lines=127> */
[----:B-1----:R-:W-:Y:S05]  /*2c890*/  CALL.REL.NOINC `($_ZN7cutlass13device_kernelIN5flash19enable_sm80_to_sm89INS1_16FlashAttnBwdSm80INS1_25CollectiveMainloopBwdSm80ILi2ELi2EN4cute5tupleIJNS5_1CILi128EEES8_NS7_ILi64EEEEEENS_10bfloat16_tEfNS_4arch4Sm80ELb0ELb0ELb1ELb0ELb1ELb0ELb0ELb0ELi2ELi4ELi4ELi4ELb0EEENS1_21CollectiveEpilogueBwdISA_SB_SD_Li256ELb0ELb0ELi2EEENS1_19SingleTileSchedulerILb0ELb0ELb0ELi128EEEEEEEEEvNT_6ParamsE$_ZZN4cute5sliceINS_5tupleIJNS_10UnderscoreES2_NS_1CILi0EEEEEENS1_IJNS1_IJNS3_ILi1EEES4_EEEiNS3_ILi1024EEEEEEEEDaRKT_RKT0_ENKUlRKT_RKT0_E_clIS2_iEEDaSI_SL_) ;  /* 0xfffdfe5000007944 */ /* 0x002fea0003c3ffff */
[----:B------:R-:W-:Y:S02]  /*2c8a0*/  MOV R4, 0x2c8c0 ;  /* 0x0002c8c000047802 */ /* 0x000fe40000000f00 */
[----:B-1---5:R-:W-:Y:S05]  /*2c8b0*/  CALL.REL.NOINC `($_ZN7cutlass13device_kernelIN5flash19enable_sm80_to_sm89INS1_16FlashAttnBwdSm80INS1_25CollectiveMainloopBwdSm80ILi2ELi2EN4cute5tupleIJNS5_1CILi128EEES8_NS7_ILi64EEEEEENS_10bfloat16_tEfNS_4arch4Sm80ELb0ELb0ELb1ELb0ELb1ELb0ELb0ELb0ELi2ELi4ELi4ELi4ELb0EEENS1_21CollectiveEpilogueBwdISA_SB_SD_Li256ELb0ELb0ELi2EEENS1_19SingleTileSchedulerILb0ELb0ELb0ELi128EEEEEEEEEvNT_6ParamsE$_ZZN4cute12filter_tupleINS_5tupleIJNS_10UnderscoreES2_NS_1CILi0EEEEEENS1_IJNS1_IJNS3_ILi1EEES4_EEEiNS3_ILi1024EEEEEEZNS_5sliceIS5_S9_EEDaRKT_RKT0_EUlRKT_RKT0_E_EEDaSD_SG_OT1_ENKUlDpSJ_E_clIJNS1_IJS7_EEENS1_IJiEEENS1_IJEEEEEEDaSQ_) ;  /* 0xfffdea5000007944 */ /* 0x022fea0003c3ffff */
[----:B------:R-:W-:Y:S02]  /*2c8c0*/  MOV R76, R25 ;  /* 0x00000019004c7202 */ /* 0x000fe40000000f00 */
[----:B------:R-:W-:-:S02]  /*2c8d0*/  MOV R6, 0x2c8f0 ;  /* 0x0002c8f000067802 */ /* 0x000fc40000000f00 */
[----:B-1---5:R-:W-:Y:S05]  /*2c8e0*/  CALL.REL.NOINC `($_ZN7cutlass13device_kernelIN5flash19enable_sm80_to_sm89INS1_16FlashAttnBwdSm80INS1_25CollectiveMainloopBwdSm80ILi2ELi2EN4cute5tupleIJNS5_1CILi128EEES8_NS7_ILi64EEEEEENS_10bfloat16_tEfNS_4arch4Sm80ELb0ELb0ELb1ELb0ELb1ELb0ELb0ELb0ELi2ELi4ELi4ELi4ELb0EEENS1_21CollectiveEpilogueBwdISA_SB_SD_Li256ELb0ELb0ELi2EEENS1_19SingleTileSchedulerILb0ELb0ELb0ELi128EEEEEEEEEvNT_6ParamsE$_ZN4cute5tupleIJNS0_IJNS0_IJNS_1CILi8EEENS1_ILi1EEEEEENS1_ILi2EEEEEENS0_IJNS0_IJS3_NS1_ILi0EEEEEEiEEEEEC2ERKS6_RKS9_) ;  /* 0xfffdddf000007944 */ /* 0x022fea0003c3ffff */
[----:B-1----:R1:W5:Y:S01]  /*2c8f0*/  LDL R3, [R1+0x758] ;  /* 0x0007580001037983 */ /* 0x0023620000100800 */
[----:B------:R-:W-:-:S02]  /*2c900*/  MOV R76, R25 ;  /* 0x00000019004c7202 */ /* 0x000fc40000000f00 */
[----:B------:R-:W-:Y:S02]  /*2c910*/  MOV R6, 0x2c930 ;  /* 0x0002c93000067802 */ /* 0x000fe40000000f00 */
[----:B-1---5:R-:W-:Y:S05]  /*2c920*/  CALL.REL.NOINC `($_ZN7cutlass13device_kernelIN5flash19enable_sm80_to_sm89INS1_16FlashAttnBwdSm80INS1_25CollectiveMainloopBwdSm80ILi2ELi2EN4cute5tupleIJNS5_1CILi128EEES8_NS7_ILi64EEEEEENS_10bfloat16_tEfNS_4arch4Sm80ELb0ELb0ELb1ELb0ELb1ELb0ELb0ELb0ELi2ELi4ELi4ELi4ELb0EEENS1_21CollectiveEpilogueBwdISA_SB_SD_Li256ELb0ELb0ELi2EEENS1_19SingleTileSchedulerILb0ELb0ELb0ELi128EEEEEEEEEvNT_6ParamsE$_ZN4cute3eso3ESOILb0ELb1EJNS_6LayoutINS_5tupleIJNS3_IJNS_1CILi8EEENS4_ILi1EEEEEENS4_ILi2EEEEEENS3_IJNS3_IJS6_NS4_ILi0EEEEEEiEEEEESA_EEC2ERKSD_RKSA_) ;  /* 0xfffda62000007944 */ /* 0x022fea0003c3ffff */
[----:B------:R2:W5:Y:S01]  /*2c930*/  LDL R4, [R1+0x758] ;  /* 0x0007580001047983 */ /* 0x0005620000100800 */
[----:B------:R-:W-:Y:S01]  /*2c940*/  IMAD.MOV.U32 R9, RZ, RZ, R25 ;  /* 0x000000ffff097224 */ /* 0x000fe200078e0019 */
[----:B-1----:R-:W-:Y:S01]  /*2c950*/  MOV R2, R64 ;  /* 0x0000004000027202 */ /* 0x002fe20000000f00 */
[----:B------:R-:W-:Y:S01]  /*2c960*/  IMAD.MOV.U32 R3, RZ, RZ, R65 ;  /* 0x000000ffff037224 */ /* 0x000fe200078e0041 */
[----:B------:R-:W-:Y:S02]  /*2c970*/  MOV R8, 0x2c990 ;  /* 0x0002c99000087802 */ /* 0x000fe40000000f00 */
[----:B--2--5:R-:W-:Y:S05]  /*2c980*/  CALL.REL.NOINC `($_ZN7cutlass13device_kernelIN5flash19enable_sm80_to_sm89INS1_16FlashAttnBwdSm80INS1_25CollectiveMainloopBwdSm80ILi2ELi2EN4cute5tupleIJNS5_1CILi128EEES8_NS7_ILi64EEEEEENS_10bfloat16_tEfNS_4arch4Sm80ELb0ELb0ELb1ELb0ELb1ELb0ELb0ELb0ELi2ELi4ELi4ELi4ELb0EEENS1_21CollectiveEpilogueBwdISA_SB_SD_Li256ELb0ELb0ELi2EEENS1_19SingleTileSchedulerILb0ELb0ELb0ELi128EEEEEEEEEvNT_6ParamsE$_ZN4cute8smem_ptrIPN7cutlass10bfloat16_tEECI1NS_12iter_adaptorIS3_S4_EEES3_) ;  /* 0xfffde53000007944 */ /* 0x024fea0003c3ffff */
[----:B------:R-:W2:Y:S01]  /*2c990*/  LDL.64 R8, [R1+0x758] ;  /* 0x0007580001087983 */ /* 0x000ea20000100a00 */
[----:B-1----:R-:W-:Y:S01]  /*2c9a0*/  IMAD.MOV.U32 R6, RZ, RZ, R4 ;  /* 0x000000ffff067224 */ /* 0x002fe200078e0004 */
[----:B------:R-:W-:Y:S01]  /*2c9b0*/  MOV R76, R25 ;  /* 0x00000019004c7202 */ /* 0x000fe20000000f00 */
[----:B------:R-:W-:Y:S01]  /*2c9c0*/  IMAD.MOV.U32 R2, RZ, RZ, R24 ;  /* 0x000000ffff027224 */ /* 0x000fe200078e0018 */
[----:B------:R-:W-:Y:S01]  /*2c9d0*/  MOV R4, 0x2ca00 ;  /* 0x0002ca0000047802 */ /* 0x000fe20000000f00 */
[----:B--2---:R1:W-:Y:S04]  /*2c9e0*/  STL.64 [R1+0x770], R8 ;  /* 0x0007700801007387 */ /* 0x0043e80000100a00 */
[----:B-1----:R-:W-:Y:S05]  /*2c9f0*/  CALL.REL.NOINC `($_ZN7cutlass13device_kernelIN5flash19enable_sm80_to_sm89INS1_16FlashAttnBwdSm80INS1_25CollectiveMainloopBwdSm80ILi2ELi2EN4cute5tupleIJNS5_1CILi128EEES8_NS7_ILi64EEEEEENS_10bfloat16_tEfNS_4arch4Sm80ELb0ELb0ELb1ELb0ELb1ELb0ELb0ELb0ELi2ELi4ELi4ELi4ELb0EEENS1_21CollectiveEpilogueBwdISA_SB_SD_Li256ELb0ELb0ELi2EEENS1_19SingleTileSchedulerILb0ELb0ELb0ELi128EEEEEEEEEvNT_6ParamsE$_ZN4cute3eso3ESOILb0ELb0EJNS_6LayoutINS_5tupleIJNS3_IJNS_1CILi8EEENS4_ILi1EEEEEENS4_ILi2EEEEEENS3_IJNS3_IJS6_NS4_ILi0EEEEEEiEEEEENS_10ViewEngineINS_8smem_ptrIPN7cutlass10bfloat16_tEEEEEEEC2ERKSD_RKSK_) ;  /* 0xfffd990000007944 */ /* 0x002fea0003c3ffff */
[----:B-1----:R1:W5:Y:S04]  /*2ca00*/  LDL R8, [R1+0x758] ;  /* 0x0007580001087983 */ /* 0x0023680000100800 */
[----:B------:R1:W5:Y:S01]  /*2ca10*/  LDL.64 R14, [R1+0x760] ;  /* 0x00076000010e7983 */ /* 0x0003620000100a00 */
[----:B------:R-:W-:Y:S01]  /*2ca20*/  IMAD.MOV.U32 R76, RZ, RZ, R25 ;  /* 0x000000ffff4c7224 */ /* 0x000fe200078e0019 */
[----:B------:R-:W-:Y:S01]  /*2ca30*/  MOV R10, R58 ;  /* 0x0000003a000a7202 */ /* 0x000fe20000000f00 */
[----:B------:R-:W-:Y:S01]  /*2ca40*/  IMAD.MOV.U32 R11, RZ, RZ, R59 ;  /* 0x000000ffff0b7224 */ /* 0x000fe200078e003b */
[----:B------:R-:W-:-:S02]  /*2ca50*/  MOV R6, 0x2ca70 ;  /* 0x0002ca7000067802 */ /* 0x000fc40000000f00 */
[----:B-1---5:R-:W-:Y:S05]  /*2ca60*/  CALL.REL.NOINC `($_ZN7cutlass13device_kernelIN5flash19enable_sm80_to_sm89INS1_16FlashAttnBwdSm80INS1_25CollectiveMainloopBwdSm80ILi2ELi2EN4cute5tupleIJNS5_1CILi128EEES8_NS7_ILi64EEEEEENS_10bfloat16_tEfNS_4arch4Sm80ELb0ELb0ELb1ELb0ELb1ELb0ELb0ELb0ELi2ELi4ELi4ELi4ELb0EEENS1_21CollectiveEpilogueBwdISA_SB_SD_Li256ELb0ELb0ELi2EEENS1_19SingleTileSchedulerILb0ELb0ELb0ELi128EEEEEEEEEvNT_6ParamsE$_ZN4cute3eso3ESOILb1ELb0EJNS_6LayoutINS_5tupleIJNS3_IJNS3_IJNS_1CILi4EEENS4_ILi2EEEEEENS4_ILi1EEEEEES6_EEENS3_IJNS3_IJNS3_IJS8_NS4_ILi32EEEEEENS4_ILi0EEEEEENS4_ILi64EEEEEEEENS_10ViewEngineIPN7cutlass10bfloat16_tEEEEEC2ERKSH_RKSM_) ;  /* 0xfffdc1c000007944 */ /* 0x022fea0003c3ffff */
[----:B------:R2:W5:Y:S01]  /*2ca70*/  LDL.64 R4, [R1+0x758] ;  /* 0x0007580001047983 */ /* 0x0005620000100a00 */
[----:B------:R-:W-:-:S02]  /*2ca80*/  MOV R3, R8 ;  /* 0x0000000800037202 */ /* 0x000fc40000000f00 */
[----:B------:R-:W-:Y:S02]  /*2ca90*/  MOV R6, 0x2cab0 ;  /* 0x0002cab000067802 */ /* 0x000fe40000000f00 */
[----:B-12--5:R-:W-:Y:S05]  /*2caa0*/  CALL.REL.NOINC `($_ZN7cutlass13device_kernelIN5flash19enable_sm80_to_sm89INS1_16FlashAttnBwdSm80INS1_25CollectiveMainloopBwdSm80ILi2ELi2EN4cute5tupleIJNS5_1CILi128EEES8_NS7_ILi64EEEEEENS_10bfloat16_tEfNS_4arch4Sm80ELb0ELb0ELb1ELb0ELb1ELb0ELb0ELb0ELi2ELi4ELi4ELi4ELb0EEENS1_21CollectiveEpilogueBwdISA_SB_SD_Li256ELb0ELb0ELi2EEENS1_19SingleTileSchedulerILb0ELb0ELb0ELi128EEEEEEEEEvNT_6ParamsE$_ZZN4cute4takeILi1ELi2ENS_5tupleIJNS1_IJNS_1CILi1EEENS2_ILi0EEEEEEiEEEEEDaRKT1_ENKUlDpRKT_E_clIJiEEEDaSD_) ;  /* 0xfffdf9a000007944 */ /* 0x026fea0003c3ffff */
[----:B------:R-:W-:Y:S02]  /*2cab0*/  MOV R76, R25 ;  /* 0x00000019004c7202 */ /* 0x000fe40000000f00 */
[----:B------:R-:W-:Y:S02]  /*2cac0*/  MOV R6, 0x2cae0 ;  /* 0x0002cae000067802 */ /* 0x000fe40000000f00 */
[----:B-1---5:R-:W-:Y:S05]  /*2cad0*/  CALL.REL.NOINC `($_ZN7cutlass13device_kernelIN5flash19enable_sm80_to_sm89INS1_16FlashAttnBwdSm80INS1_25CollectiveMainloopBwdSm80ILi2ELi2EN4cute5tupleIJNS5_1CILi128EEES8_NS7_ILi64EEEEEENS_10bfloat16_tEfNS_4arch4Sm80ELb0ELb0ELb1ELb0ELb1ELb0ELb0ELb0ELi2ELi4ELi4ELi4ELb0EEENS1_21CollectiveEpilogueBwdISA_SB_SD_Li256ELb0ELb0ELi2EEENS1_19SingleTileSchedulerILb0ELb0ELb0ELi128EEEEEEEEEvNT_6ParamsE$_ZN4cute3eso3ESOILb1ELb0EJNS_5tupleIJNS_1CILi1EEENS3_ILi0EEEEEENS2_IJiEEEEEC2ERKS6_RKS7_) ;  /* 0xfffdba5000007944 */ /* 0x022fea0003c3ffff */
[----:B-1----:R1:W5:Y:S01]  /*2cae0*/  LDL R3, [R1+0x758] ;  /* 0x0007580001037983 */ /* 0x0023620000100800 */
[----:B------:R-:W-:Y:S02]  /*2caf0*/  MOV R76, R25 ;  /* 0x00000019004c7202 */ /* 0x000fe40000000f00 */
[----:B------:R-:W-:Y:S02]  /*2cb00*/  MOV R6, 0x2cb20 ;  /* 0x0002cb2000067802 */ /* 0x000fe40000000f00 */
[----:B-1---5:R-:W-:Y:S05]  /*2cb10*/  CALL.REL.NOINC `($_ZN7cutlass13device_kernelIN5flash19enable_sm80_to_sm89INS1_16FlashAttnBwdSm80INS1_25CollectiveMainloopBwdSm80ILi2ELi2EN4cute5tupleIJNS5_1CILi128EEES8_NS7_ILi64EEEEEENS_10bfloat16_tEfNS_4arch4Sm80ELb0ELb0ELb1ELb0ELb1ELb0ELb0ELb0ELi2ELi4ELi4ELi4ELb0EEENS1_21CollectiveEpilogueBwdISA_SB_SD_Li256ELb0ELb0ELi2EEENS1_19SingleTileSchedulerILb0ELb0ELb0ELi128EEEEEEEEEvNT_6ParamsE$_ZN4cute5tupleIJNS0_IJNS0_IJNS_1CILi8EEENS1_ILi1EEEEEENS0_IJNS1_ILi2EEEEEEEEENS0_IJNS0_IJS3_NS1_ILi0EEEEEENS0_IJiEEEEEEEEC2ERKS7_RKSB_) ;  /* 0xfffddb8000007944 */ /* 0x022fea0003c3ffff */
[----:B------:R2:W5:Y:S01]  /*2cb20*/  LDL R8, [R1+0x758] ;  /* 0x0007580001087983 */ /* 0x0005620000100800 */
[----:B------:R-:W-:Y:S01]  /*2cb30*/  IMAD.MOV.U32 R76, RZ, RZ, R25 ;  /* 0x000000ffff4c7224 */ /* 0x000fe200078e0019 */
[----:B-1----:R-:W-:Y:S02]  /*2cb40*/  MOV R2, R24 ;  /* 0x0000001800027202 */ /* 0x002fe40000000f00 */
[----:B------:R2:W-:Y:S01]  /*2cb50*/  STL.64 [R1+0x770], R14 ;  /* 0x0007700e01007387 */ /* 0x0005e20000100a00 */
[----:B------:R-:W-:-:S03]  /*2cb60*/  MOV R6, 0x2cb80 ;  /* 0x0002cb8000067802 */ /* 0x000fc60000000f00 */
[----:B--2--5:R-:W-:Y:S05]  /*2cb70*/  CALL.REL.NOINC `($_ZN7cutlass13device_kernelIN5flash19enable_sm80_to_sm89INS1_16FlashAttnBwdSm80INS1_25CollectiveMainloopBwdSm80ILi2ELi2EN4cute5tupleIJNS5_1CILi128EEES8_NS7_ILi64EEEEEENS_10bfloat16_tEfNS_4arch4Sm80ELb0ELb0ELb1ELb0ELb1ELb0ELb0ELb0ELi2ELi4ELi4ELi4ELb0EEENS1_21CollectiveEpilogueBwdISA_SB_SD_Li256ELb0ELb0ELi2EEENS1_19SingleTileSchedulerILb0ELb0ELb0ELi128EEEEEEEEEvNT_6ParamsE$_ZN4cute3eso3ESOILb0ELb0EJNS_6LayoutINS_5tupleIJNS3_IJNS_1CILi8EEENS4_ILi1EEEEEENS3_IJNS4_ILi2EEEEEEEEENS3_IJNS3_IJS6_NS4_ILi0EEEEEENS3_IJiEEEEEEEENS_10ViewEngineINS_8smem_ptrIPN7cutlass10bfloat16_tEEEEEEEC2ERKSF_RKSM_) ;  /* 0xfffd971000007944 */ /* 0x024fea0003c3ffff */
[----:B-1----:R1:W5:Y:S04]  /*2cb80*/  LDL R8, [R1+0x758] ;  /* 0x0007580001087983 */ /* 0x0023680000100800 */
[----:B------:R1:W5:Y:S01]  /*2cb90*/  LDL.64 R16, [R1+0x760] ;  /* 0x0007600001107983 */ /* 0x0003620000100a00 */
[----:B------:R-:W-:-:S02]  /*2cba0*/  MOV R76, R25 ;  /* 0x00000019004c7202 */ /* 0x000fc40000000f00 */
[----:B------:R-:W-:Y:S02]  /*2cbb0*/  MOV R6, 0x2cbd0 ;  /* 0x0002cbd000067802 */ /* 0x000fe40000000f00 */
[----:B-1---5:R-:W-:Y:S05]  /*2cbc0*/  CALL.REL.NOINC `($_ZN7cutlass13device_kernelIN5flash19enable_sm80_to_sm89INS1_16FlashAttnBwdSm80INS1_25CollectiveMainloopBwdSm80ILi2ELi2EN4cute5tupleIJNS5_1CILi128EEES8_NS7_ILi64EEEEEENS_10bfloat16_tEfNS_4arch4Sm80ELb0ELb0ELb1ELb0ELb1ELb0ELb0ELb0ELi2ELi4ELi4ELi4ELb0EEENS1_21CollectiveEpilogueBwdISA_SB_SD_Li256ELb0ELb0ELi2EEENS1_19SingleTileSchedulerILb0ELb0ELb0ELi128EEEEEEEEEvNT_6ParamsE$_ZN4cute3eso3ESOILb1ELb0EJNS_6LayoutINS_5tupleIJNS3_IJNS3_IJNS_1CILi4EEENS4_ILi2EEEEEENS4_ILi1EEEEEENS3_IJS6_EEEEEENS3_IJNS3_IJNS3_IJS8_NS4_ILi32EEEEEENS4_ILi0EEEEEENS3_IJNS4_ILi64EEEEEEEEEEENS_10ViewEngineIPN7cutlass10bfloat16_tEEEEEC2ERKSJ_RKSO_) ;  /* 0xfffdc02000007944 */ /* 0x022fea0003c3ffff */
[----:B-1----:R1:W5:Y:S01]  /*2cbd0*/  LDL.64 R2, [R1+0x758] ;  /* 0x0007580001027983 */ /* 0x0023620000100a00 */
[----:B------:R-:W-:Y:S02]  /*2cbe0*/  MOV R76, R25 ;  /* 0x00000019004c7202 */ /* 0x000fe40000000f00 */
[----:B------:R-:W-:Y:S02]  /*2cbf0*/  MOV R6, 0x2cc10 ;  /* 0x0002cc1000067802 */ /* 0x000fe40000000f00 */
[----:B-1---5:R-:W-:Y:S05]  /*2cc00*/  CALL.REL.NOINC `($_ZN7cutlass13device_kernelIN5flash19enable_sm80_to_sm89INS1_16FlashAttnBwdSm80INS1_25CollectiveMainloopBwdSm80ILi2ELi2EN4cute5tupleIJNS5_1CILi128EEES8_NS7_ILi64EEEEEENS_10bfloat16_tEfNS_4arch4Sm80ELb0ELb0ELb1ELb0ELb1ELb0ELb0ELb0ELi2ELi4ELi4ELi4ELb0EEENS1_21CollectiveEpilogueBwdISA_SB_SD_Li256ELb0ELb0ELi2EEENS1_19SingleTileSchedulerILb0ELb0ELb0ELi128EEEEEEEEEvNT_6ParamsE$_ZN4cute3eso3ESOILb1ELb0EJNS_6LayoutINS_5tupleIJNS3_IJNS3_IJNS3_IJNS_1CILi4EEENS4_ILi2EEEEEENS4_ILi1EEEEEES8_EEENS3_IJNS3_IJNS3_IJS8_S8_EEES8_EEES6_EEEEEENS3_IJNS3_IJNS3_IJNS3_IJS8_NS4_ILi32EEEEEENS4_ILi0EEEEEESH_EEENS3_IJNS3_IJNS3_IJSH_SH_EEESH_EEENS4_ILi64EEEEEEEEEEENS_10ViewEngineIPN7cutlass10bfloat16_tEEEEEC2ERKSP_RKSU_) ;  /* 0xfffdbed000007944 */ /* 0x022fea0003c3ffff */
[----:B------:R2:W5:Y:S01]  /*2cc10*/  LDL.64 R10, [R1+0x758] ;  /* 0x00075800010a7983 */ /* 0x0005620000100a00 */
[----:B-1----:R-:W-:Y:S01]  /*2cc20*/  IMAD.MOV.U32 R3, RZ, RZ, R8 ;  /* 0x000000ffff037224 */ /* 0x002fe200078e0008 */
[----:B------:R-:W-:Y:S02]  /*2cc30*/  MOV R76, R25 ;  /* 0x00000019004c7202 */ /* 0x000fe40000000f00 */
[----:B------:R-:W-:Y:S02]  /*2cc40*/  MOV R4, 0x2cc60 ;  /* 0x0002cc6000047802 */ /* 0x000fe40000000f00 */
[----:B--2--5:R-:W-:Y:S05]  /*2cc50*/  CALL.REL.NOINC `($_ZN7cutlass13device_kernelIN5flash19enable_sm80_to_sm89INS1_16FlashAttnBwdSm80INS1_25CollectiveMainloopBwdSm80ILi2ELi2EN4cute5tupleIJNS5_1CILi128EEES8_NS7_ILi64EEEEEENS_10bfloat16_tEfNS_4arch4Sm80ELb0ELb0ELb1ELb0ELb1ELb0ELb0ELb0ELi2ELi4ELi4ELi4ELb0EEENS1_21CollectiveEpilogueBwdISA_SB_SD_Li256ELb0ELb0ELi2EEENS1_19SingleTileSchedulerILb0ELb0ELb0ELi128EEEEEEEEEvNT_6ParamsE$_ZN4cute5tupleIJNS0_IJNS_1CILi2EEEEEENS0_IJiEEEEEC2ERKS3_RKS4_) ;  /* 0xfffddcc000007944 */ /* 0x024fea0003c3ffff */
[----:B-1----:R-:W2:Y:S01]  /*2cc60*/  LDL R3, [R1+0x758] ;  /* 0x0007580001037983 */ /* 0x002ea20000100800 */
[----:B------:R-:W-:Y:S02]  /*2cc70*/  MOV R2, R68 ;  /* 0x0000004400027202 */ /* 0x000fe40000000f00 */
[----:B------:R-:W-:Y:S01]  /*2cc80*/  MOV R14, 0x2ccb0 ;  /* 0x0002ccb0000e7802 */ /* 0x000fe20000000f00 */
[----:B--2---:R1:W-:Y:S04]  /*2cc90*/  STL [R12], R3 ;  /* 0x000000030c007387 */ /* 0x0043e80000100800 */
[----:B-1----:R-:W-:Y:S05]  /*2cca0*/  CALL.REL.NOINC `($_ZN7cutlass13device_kernelIN5flash19enable_sm80_to_sm89INS1_16FlashAttnBwdSm80INS1_25CollectiveMainloopBwdSm80ILi2ELi2EN4cute5tupleIJNS5_1CILi128EEES8_NS7_ILi64EEEEEENS_10bfloat16_tEfNS_4arch4Sm80ELb0ELb0ELb1ELb0ELb1ELb0ELb0ELb0ELi2ELi4ELi4ELi4ELb0EEENS1_21CollectiveEpilogueBwdISA_SB_SD_Li256ELb0ELb0ELi2EEENS1_19SingleTileSchedulerILb0ELb0ELb0ELi128EEEEEEEEEvNT_6ParamsE$_ZZN4cute14logical_divideINS_5tupleIJNS1_IJNS_1CILi8EEENS2_ILi1EEEEEENS1_IJNS2_ILi2EEEEEEEEENS1_IJNS1_IJS4_NS2_ILi0EEEEEENS1_IJiEEEEEENS1_IJS5_NS_6LayoutIS4_S9_EEEEEEEDaRKNSD_IT_T0_EERKT1_ENKUlRKT_RKT0_E_clINSD_IS7_SB_EESE_EEDaSQ_ST_) ;  /* 0xfffdf2c000007944 */ /* 0x002fea0003c3ffff */
[----:B------:R-:W-:Y:S02]  /*2ccb0*/  MOV R76, R25 ;  /* 0x00000019004c7202 */ /* 0x000fe40000000f00 */
[----:B------:R-:W-:-:S02]  /*2ccc0*/  MOV R4, 0x2cce0 ;  /* 0x0002cce000047802 */ /* 0x000fc40000000f00 */
[----:B-1---5:R-:W-:Y:S05]  /*2ccd0*/  CALL.REL.NOINC `($_ZN7cutlass13device_kernelIN5flash19enable_sm80_to_sm89INS1_16FlashAttnBwdSm80INS1_25CollectiveMainloopBwdSm80ILi2ELi2EN4cute5tupleIJNS5_1CILi128EEES8_NS7_ILi64EEEEEENS_10bfloat16_tEfNS_4arch4Sm80ELb0ELb0ELb1ELb0ELb1ELb0ELb0ELb0ELi2ELi4ELi4ELi4ELb0EEENS1_21CollectiveEpilogueBwdISA_SB_SD_Li256ELb0ELb0ELi2EEENS1_19SingleTileSchedulerILb0ELb0ELb0ELi128EEEEEEEEEvNT_6ParamsE$_ZN4cute3eso3ESOILb1ELb0EJNS_5tupleIJNS2_IJNS_1CILi1EEENS3_ILi0EEEEEENS2_IJS5_S5_EEEEEENS2_IJS5_iEEEEEC2ERKS8_RKS9_) ;  /* 0xfffdb38000007944 */ /* 0x022fea0003c3ffff */
[----:B-1----:R1:W5:Y:S01]  /*2cce0*/  LDL R3, [R1+0x758] ;  /* 0x0007580001037983 */ /* 0x0023620000100800 */
[----:B------:R-:W-:-:S02]  /*2ccf0*/  MOV R76, R25 ;  /* 0x00000019004c7202 */ /* 0x000fc40000000f00 */
[----:B------:R-:W-:Y:S02]  /*2cd00*/  MOV R4, 0x2cd20 ;  /* 0x0002cd2000047802 */ /* 0x000fe40000000f00 */
[----:B-1---5:R-:W-:Y:S05]  /*2cd10*/  CALL.REL.NOINC `($_ZN7cutlass13device_kernelIN5flash19enable_sm80_to_sm89INS1_16FlashAttnBwdSm80INS1_25CollectiveMainloopBwdSm80ILi2ELi2EN4cute5tupleIJNS5_1CILi128EEES8_NS7_ILi64EEEEEENS_10bfloat16_tEfNS_4arch4Sm80ELb0ELb0ELb1ELb0ELb1ELb0ELb0ELb0ELi2ELi4ELi4ELi4ELb0EEENS1_21CollectiveEpilogueBwdISA_SB_SD_Li256ELb0ELb0ELi2EEENS1_19SingleTileSchedulerILb0ELb0ELb0ELi128EEEEEEEEEvNT_6ParamsE$_ZN4cute5tupleIJNS0_IJNS0_IJNS0_IJNS_1CILi8EEENS1_ILi1EEEEEENS0_IJS3_S3_EEEEEENS0_IJS3_NS1_ILi2EEEEEEEEENS0_IJNS0_IJNS0_IJS3_NS1_ILi0EEEEEENS0_IJSA_SA_EEEEEENS0_IJSA_iEEEEEEEEC2ERKS9_RKSF_) ;  /* 0xfffdd75000007944 */ /* 0x022fea0003c3ffff */
[----:B-1----:R1:W5:Y:S01]  /*2cd20*/  LDL R3, [R1+0x758] ;  /* 0x0007580001037983 */ /* 0x0023620000100800 */
[----:B------:R-:W-:Y:S02]  /*2cd30*/  MOV R76, R25 ;  /* 0x00000019004c7202 */ /* 0x000fe40000000f00 */
[----:B------:R-:W-:Y:S02]  /*2cd40*/  MOV R4, 0x2cd60 ;  /* 0x0002cd6000047802 */ /* 0x000fe40000000f00 */
[----:B-1---5:R-:W-:Y:S05]  /*2cd50*/  CALL.REL.NOINC `($_ZN7cutlass13device_kernelIN5flash19enable_sm80_to_sm89INS1_16FlashAttnBwdSm80INS1_25CollectiveMainloopBwdSm80ILi2ELi2EN4cute5tupleIJNS5_1CILi128EEES8_NS7_ILi64EEEEEENS_10bfloat16_tEfNS_4arch4Sm80ELb0ELb0ELb1ELb0ELb1ELb0ELb0ELb0ELi2ELi4ELi4ELi4ELb0EEENS1_21CollectiveEpilogueBwdISA_SB_SD_Li256ELb0ELb0ELi2EEENS1_19SingleTileSchedulerILb0ELb0ELb0ELi128EEEEEEEEEvNT_6ParamsE$_ZN4cute3eso3ESOILb1ELb0EJNS_5tupleIJNS2_IJNS_1CILi1EEENS3_ILi0EEEEEENS2_IJS5_S5_EEEEEENS2_IJS5_iEEEEEC2ERKS8_RKS9_) ;  /* 0xfffdb30000007944 */ /* 0x022fea0003c3ffff */
[----:B-1----:R1:W5:Y:S01]  /*2cd60*/  LDL R3, [R1+0x758] ;  /* 0x0007580001037983 */ /* 0x0023620000100800 */
[----:B------:R-:W-:Y:S02]  /*2cd70*/  MOV R76, R25 ;  /* 0x00000019004c7202 */ /* 0x000fe40000000f00 */
[----:B------:R-:W-:Y:S02]  /*2cd80*/  MOV R4, 0x2cda0 ;  /* 0x0002cda000047802 */ /* 0x000fe40000000f00 */
[----:B-1---5:R-:W-:Y:S05]  /*2cd90*/  CALL.REL.NOINC `($_ZN7cutlass13device_kernelIN5flash19enable_sm80_to_sm89INS1_16FlashAttnBwdSm80INS1_25CollectiveMainloopBwdSm80ILi2ELi2EN4cute5tupleIJNS5_1CILi128EEES8_NS7_ILi64EEEEEENS_10bfloat16_tEfNS_4arch4Sm80ELb0ELb0ELb1ELb0ELb1ELb0ELb0ELb0ELi2ELi4ELi4ELi4ELb0EEENS1_21CollectiveEpilogueBwdISA_SB_SD_Li256ELb0ELb0ELi2EEENS1_19SingleTileSchedulerILb0ELb0ELb0ELi128EEEEEEEEEvNT_6ParamsE$_ZN4cute3eso3ESOILb1ELb0EJNS_5tupleIJNS_1CILi0EEES4_EEEiEEC2ERKS5_RKi) ;  /* 0xfffdb6b000007944 */ /* 0x022fea0003c3ffff */
[----:B-1----:R1:W5:Y:S01]  /*2cda0*/  LDL R3, [R1+0x758] ;  /* 0x0007580001037983 */ /* 0x0023620000100800 */
[----:B------:R-:W-:Y:S02]  /*2cdb0*/  MOV R76, R25 ;  /* 0x00000019004c7202 */ /* 0x000fe40000000f00 */
[----:B------:R-:W-:Y:S02]  /*2cdc0*/  MOV R4, 0x2cde0 ;  /* 0x0002cde000047802 */ /* 0x000fe40000000f00 */
[----:B-1---5:R-:W-:Y:S05]  /*2cdd0*/  CALL.REL.NOINC `($_ZN7cutlass13device_kernelIN5flash19enable_sm80_to_sm89INS1_16FlashAttnBwdSm80INS1_25CollectiveMainloopBwdSm80ILi2ELi2EN4cute5tupleIJNS5_1CILi128EEES8_NS7_ILi64EEEEEENS_10bfloat16_tEfNS_4arch4Sm80ELb0ELb0ELb1ELb0ELb1ELb0ELb0ELb0ELi2ELi4ELi4ELi4ELb0EEENS1_21CollectiveEpilogueBwdISA_SB_SD_Li256ELb0ELb0ELi2EEENS1_19SingleTileSchedulerILb0ELb0ELb0ELi128EEEEEEEEEvNT_6ParamsE$_ZN4cute3eso3ESOILb1ELb0EJNS_5tupleIJNS2_IJNS_1CILi1EEENS3_ILi0EEEEEES5_EEENS2_IJNS2_IJS5_S5_EEEiEEEEEC2ERKS7_RKS9_) ;  /* 0xfffdb2c000007944 */ /* 0x022fea0003c3ffff */
[----:B-1----:R1:W5:Y:S01]  /*2cde0*/  LDL R3, [R1+0x758] ;  /* 0x0007580001037983 */ /* 0x0023620000100800 */
[----:B------:R-:W-:-:S02]  /*2cdf0*/  MOV R76, R25 ;  /* 0x00000019004c7202 */ /* 0x000fc40000000f00 */
[----:B------:R-:W-:Y:S02]  /*2ce00*/  MOV R4, 0x2ce20 ;  /* 0x0002ce2000047802 */ /* 0x000fe40000000f00 */
[----:B-1---5:R-:W-:Y:S05]  /*2ce10*/  CALL.REL.NOINC `($_ZN7cutlass13device_kernelIN5flash19enable_sm80_to_sm89INS1_16FlashAttnBwdSm80INS1_25CollectiveMainloopBwdSm80ILi2ELi2EN4cute5tupleIJNS5_1CILi128EEES8_NS7_ILi64EEEEEENS_10bfloat16_tEfNS_4arch4Sm80ELb0ELb0ELb1ELb0ELb1ELb0ELb0ELb0ELi2ELi4ELi4ELi4ELb0EEENS1_21CollectiveEpilogueBwdISA_SB_SD_Li256ELb0ELb0ELi2EEENS1_19SingleTileSchedulerILb0ELb0ELb0ELi128EEEEEEEEEvNT_6ParamsE$_ZN4cute5tupleIJNS0_IJNS0_IJNS0_IJNS_1CILi8EEENS1_ILi1EEEEEES3_EEENS0_IJNS0_IJS3_S3_EEENS1_ILi2EEEEEEEEENS0_IJNS0_IJNS0_IJS3_NS1_ILi0EEEEEESA_EEENS0_IJNS0_IJSA_SA_EEEiEEEEEEEEC2ERKS9_RKSF_) ;  /* 0xfffdd69000007944 */ /* 0x022fea0003c3ffff */
[----:B------:R2:W5:Y:S01]  /*2ce20*/  LDL R6, [R1+0x758] ;  /* 0x0007580001067983 */ /* 0x0005620000100800 */
[----:B------:R-:W-:Y:S01]  /*2ce30*/  IMAD.MOV.U32 R76, RZ, RZ, R25 ;  /* 0x000000ffff4c7224 */ /* 0x000fe200078e0019 */
[----:B------:R-:W-:Y:S02]  /*2ce40*/  MOV R68, R24 ;  /* 0x0000001800447202 */ /* 0x000fe40000000f00 */
[----:B------:R2:W-:Y:S01]  /*2ce50*/  STL.64 [R1+0x770], R16 ;  /* 0x0007701001007387 */ /* 0x0005e20000100a00 */
[----:B------:R-:W-:-:S03]  /*2ce60*/  MOV R4, 0x2ce80 ;  /* 0x0002ce8000047802 */ /* 0x000fc60000000f00 */
[----:B-12--5:R-:W-:Y:S05]  /*2ce70*/  CALL.REL.NOINC `($_ZN7cutlass13device_kernelIN5flash19enable_sm80_to_sm89INS1_16FlashAttnBwdSm80INS1_25CollectiveMainloopBwdSm80ILi2ELi2EN4cute5tupleIJNS5_1CILi128EEES8_NS7_ILi64EEEEEENS_10bfloat16_tEfNS_4arch4Sm80ELb0ELb0ELb1ELb0ELb1ELb0ELb0ELb0ELi2ELi4ELi4ELi4ELb0EEENS1_21CollectiveEpilogueBwdISA_SB_SD_Li256ELb0ELb0ELi2EEENS1_19SingleTileSchedulerILb0ELb0ELb0ELi128EEEEEEEEEvNT_6ParamsE$_ZN4cute3eso3ESOILb0ELb0EJNS_6LayoutINS_5tupleIJNS3_IJNS3_IJNS_1CILi8EEENS4_ILi1EEEEEES6_EEENS3_IJNS3_IJS6_S6_EEENS4_ILi2EEEEEEEEENS3_IJNS3_IJNS3_IJS6_NS4_ILi0EEEEEESD_EEENS3_IJNS3_IJSD_SD_EEEiEEEEEEEENS_10ViewEngineINS_8smem_ptrIPN7cutlass10bfloat16_tEEEEEEEC2ERKSJ_RKSQ_) ;  /* 0xfffd8e7000007944 */ /* 0x026fea0003c3ffff */
[----:B-1----:R1:W5:Y:S04]  /*2ce80*/  LDL R8, [R1+0x758] ;  /* 0x0007580001087983 */ /* 0x0023680000100800 */
[----:B------:R1:W5:Y:S01]  /*2ce90*/  LDL.64 R4, [R1+0x760] ;  /* 0x0007600001047983 */ /* 0x0003620000100a00 */
[----:B------:R-:W-:-:S02]  /*2cea0*/  MOV R76, R25 ;  /* 0x00000019004c7202 */ /* 0x000fc40000000f00 */
[----:B------:R-:W-:Y:S02]  /*2ceb0*/  MOV R6, 0x2ced0 ;  /* 0x0002ced000067802 */ /* 0x000fe40000000f00 */
[----:B-1---5:R-:W-:Y:S05]  /*2cec0*/  CALL.REL.NOINC `($_ZN7cutlass13device_kernelIN5flash19enable_sm80_to_sm89INS1_16FlashAttnBwdSm80INS1_25CollectiveMainloopBwdSm80ILi2ELi2EN4cute5tupleIJNS5_1CILi128EEES8_NS7_ILi64EEEEEENS_10bfloat16_tEfNS_4arch4Sm80ELb0ELb0ELb1ELb0ELb1ELb0ELb0ELb0ELi2ELi4ELi4ELi4ELb0EEENS1_21CollectiveEpilogueBwdISA_SB_SD_Li256ELb0ELb0ELi2EEENS1_19SingleTileSchedulerILb0ELb0ELb0ELi128EEEEEEEEEvNT_6ParamsE$_ZN4cute3eso3ESOILb1ELb0EJNS_6LayoutINS_5tupleIJNS3_IJNS3_IJNS_1CILi4EEENS4_ILi2EEEEEENS4_ILi1EEEEEES6_EEENS3_IJNS3_IJNS3_IJS8_NS4_ILi32EEEEEENS4_ILi0EEEEEENS4_ILi64EEEEEEEENS_10ViewEngineIPN7cutlass10bfloat16_tEEEEEC2ERKSH_RKSM_) ;  /* 0xfffdbd6000007944 */ /* 0x022fea0003c3ffff */
[----:B------:R2:W5:Y:S01]  /*2ced0*/  LDL.64 R16, [R1+0x758] ;  /* 0x0007580001107983 */ /* 0x0005620000100a00 */
[----:B------:R-:W-:Y:S02]  /*2cee0*/  MOV R3, R8 ;  /* 0x0000000800037202 */ /* 0x000fe40000000f00 */
[----:B------:R-:W-:Y:S02]  /*2cef0*/  MOV R6, 0x2cf10 ;  /* 0x0002cf1000067802 */ /* 0x000fe40000000f00 */
[----:B-12--5:R-:W-:Y:S05]  /*2cf00*/  CALL.REL.NOINC `($_ZN7cutlass13device_kernelIN5flash19enable_sm80_to_sm89INS1_16FlashAttnBwdSm80INS1_25CollectiveMainloopBwdSm80ILi2ELi2EN4cute5tupleIJNS5_1CILi128EEES8_NS7_ILi64EEEEEENS_10bfloat16_tEfNS_4arch4Sm80ELb0ELb0ELb1ELb0ELb1ELb0ELb0ELb0ELi2ELi4ELi4ELi4ELb0EEENS1_21CollectiveEpilogueBwdISA_SB_SD_Li256ELb0ELb0ELi2EEENS1_19SingleTileSchedulerILb0ELb0ELb0ELi128EEEEEEEEEvNT_6ParamsE$_ZZN4cute5sliceINS_5tupleIJNS1_IJNS_10UnderscoreENS_1CILi0EEEEEENS1_IJS4_S2_EEEEEENS1_IJNS1_IJNS1_IJNS3_ILi1EEES4_EEES4_EEENS1_IJNS1_IJS4_S4_EEEiEEEEEEEEDaRKT_RKT0_ENKUlRKT_RKT0_E_clIS6_SC_EEDaSM_SP_) ;  /* 0xfffdf77000007944 */ /* 0x026fea0003c3ffff */
[----:B------:R-:W-:Y:S02]  /*2cf10*/  MOV R8, 0x2cf30 ;  /* 0x0002cf3000087802 */ /* 0x000fe40000000f00 */
[----:B-1----:R-:W-:Y:S05]  /*2cf20*/  CALL.REL.NOINC `($_ZN7cutlass13device_kernelIN5flash19enable_sm80_to_sm89INS1_16FlashAttnBwdSm80INS1_25CollectiveMainloopBwdSm80ILi2ELi2EN4cute5tupleIJNS5_1CILi128EEES8_NS7_ILi64EEEEEENS_10bfloat16_tEfNS_4arch4Sm80ELb0ELb0ELb1ELb0ELb1ELb0ELb0ELb0ELi2ELi4ELi4ELi4ELb0EEENS1_21CollectiveEpilogueBwdISA_SB_SD_Li256ELb0ELb0ELi2EEENS1_19SingleTileSchedulerILb0ELb0ELb0ELi128EEEEEEEEEvNT_6ParamsE$_ZZN4cute12filter_tupleINS_5tupleIJNS1_IJNS_10UnderscoreENS_1CILi0EEEEEENS1_IJS4_S2_EEEEEENS1_IJNS1_IJNS1_IJNS3_ILi1EEES4_EEES4_EEENS1_IJNS1_IJS4_S4_EEEiEEEEEEZNS_5sliceIS7_SD_EEDaRKT_RKT0_EUlRKT_RKT0_E_EEDaSH_SK_OT1_ENKUlDpSN_E_clIJNS1_IJS9_EEENS1_IJiEEEEEEDaSU_) ;  /* 0xfffde12000007944 */ /* 0x002fea0003c3ffff */
[----:B------:R-:W-:Y:S02]  /*2cf30*/  MOV R76, R25 ;  /* 0x00000019004c7202 */ /* 0x000fe40000000f00 */
[----:B------:R-:W-:Y:S02]  /*2cf40*/  MOV R6, 0x2cf60 ;  /* 0x0002cf6000067802 */ /* 0x000fe40000000f00 */
[----:B-1---5:R-:W-:Y:S05]  /*2cf50*/  CALL.REL.NOINC `($_ZN7cutlass13device_kernelIN5flash19enable_sm80_to_sm89INS1_16FlashAttnBwdSm80INS1_25CollectiveMainloopBwdSm80ILi2ELi2EN4cute5tupleIJNS5_1CILi128EEES8_NS7_ILi64EEEEEENS_10bfloat16_tEfNS_4arch4Sm80ELb0ELb0ELb1ELb0ELb1ELb0ELb0ELb0ELi2ELi4ELi4ELi4ELb0EEENS1_21CollectiveEpilogueBwdISA_SB_SD_Li256ELb0ELb0ELi2EEENS1_19SingleTileSchedulerILb0ELb0ELb0ELi128EEEEEEEEEvNT_6ParamsE$_ZN4cute5tupleIJNS0_IJNS0_IJNS_1CILi8EEENS1_ILi1EEEEEENS1_ILi2EEEEEENS0_IJNS0_IJS3_NS1_ILi0EEEEEEiEEEEEC2ERKS6_RKS9_) ;  /* 0xfffdd78000007944 */ /* 0x022fea0003c3ffff */
[----:B-1----:R1:W5:Y:S01]  /*2cf60*/  LDL R3, [R1+0x758] ;  /* 0x0007580001037983 */ /* 0x0023620000100800 */
[----:B------:R-:W-:Y:S02]  /*2cf70*/  MOV R76, R25 ;  /* 0x00000019004c7202 */ /* 0x000fe40000000f00 */
[----:B------:R-:W-:Y:S02]  /*2cf80*/  MOV R6, 0x2cfa0 ;  /* 0x0002cfa000067802 */ /* 0x000fe40000000f00 */
[----:B-1---5:R-:W-:Y:S05]  /*2cf90*/  CALL.REL.NOINC `($_ZN7cutlass13device_kernelIN5flash19enable_sm80_to_sm89INS1_16FlashAttnBwdSm80INS1_25CollectiveMainloopBwdSm80ILi2ELi2EN4cute5tupleIJNS5_1CILi128EEES8_NS7_ILi64EEEEEENS_10bfloat16_tEfNS_4arch4Sm80ELb0ELb0ELb1ELb0ELb1ELb0ELb0ELb0ELi2ELi4ELi4ELi4ELb0EEENS1_21CollectiveEpilogueBwdISA_SB_SD_Li256ELb0ELb0ELi2EEENS1_19SingleTileSchedulerILb0ELb0ELb0ELi128EEEEEEEEEvNT_6ParamsE$_ZN4cute3eso3ESOILb0ELb1EJNS_6LayoutINS_5tupleIJNS3_IJNS_1CILi8EEENS4_ILi1EEEEEENS4_ILi2EEEEEENS3_IJNS3_IJS6_NS4_ILi0EEEEEEiEEEEESA_EEC2ERKSD_RKSA_) ;  /* 0xfffd9fb000007944 */ /* 0x022fea0003c3ffff */
[----:B------:R2:W5:Y:S01]  /*2cfa0*/  LDL R7, [R1+0x758] ;  /* 0x0007580001077983 */ /* 0x0005620000100800 */
[----:B-1----:R-:W-:Y:S01]  /*2cfb0*/  IMAD.MOV.U32 R2, RZ, RZ, R4 ;  /* 0x000000ffff027224 */ /* 0x002fe200078e0004 */
[----:B------:R-:W-:Y:S01]  /*2cfc0*/  MOV R3, R5 ;  /* 0x0000000500037202 */ /* 0x000fe20000000f00 */
[----:B------:R-:W-:Y:S01]  /*2cfd0*/  IMAD.MOV.U32 R9, RZ, RZ, R25 ;  /* 0x000000ffff097224 */ /* 0x000fe200078e0019 */
[----:B------:R-:W-:-:S02]  /*2cfe0*/  MOV R8, 0x2d000 ;  /* 0x0002d00000087802 */ /* 0x000fc40000000f00 */
        /* <DEDUP_REMOVED lines=8> */
[----:B------:R2:W5:Y:S04]  /*2d070*/  LDL R12, [R1+0x758] ;  /* 0x00075800010c7983 */ /* 0x0005680000100800 */
[----:B------:R2:W5:Y:S01]  /*2d080*/  LDL.64 R68, [R1+0x760] ;  /* 0x0007600001447983 */ /* 0x0005620000100a00 */
[----:B------:R-:W-:Y:S01]  /*2d090*/  IMAD.MOV.U32 R2, RZ, RZ, R25 ;  /* 0x000000ffff027224 */ /* 0x000fe200078e0019 */
[----:B-1----:R-:W-:-:S02]  /*2d0a0*/  MOV R3, RZ ;  /* 0x000000ff00037202 */ /* 0x002fc40000000f00 */
[----:B------:R-:W-:Y:S02]  /*2d0b0*/  MOV R10, 0x2d0d0 ;  /* 0x0002d0d0000a7802 */ /* 0x000fe40000000f00 */
[----:B--2--5:R-:W-:Y:S05]  /*2d0c0*/  CALL.REL.NOINC `($_ZN7cutlass13device_kernelIN5flash19enable_sm80_to_sm89INS1_16FlashAttnBwdSm80INS1_25CollectiveMainloopBwdSm80ILi2ELi2EN4cute5tupleIJNS5_1CILi128EEES8_NS7_ILi64EEEEEENS_10bfloat16_tEfNS_4arch4Sm80ELb0ELb0ELb1ELb0ELb1ELb0ELb0ELb0ELi2ELi4ELi4ELi4ELb0EEENS1_21CollectiveEpilogueBwdISA_SB_SD_Li256ELb0ELb0ELi2EEENS1_19SingleTileSchedulerILb0ELb0ELb0ELi128EEEEEEEEEvNT_6ParamsE$_ZN4cute3eso3ESOILb1ELb0EJNS_10UnderscoreEiEEC2ERKS2_RKi) ;  /* 0xfffda19000007944 */ /* 0x024fea0003c3ffff */
[----:B-1----:R-:W2:Y:S01]  /*2d0d0*/  LDL R3, [R1+0x758] ;  /* 0x0007580001037983 */ /* 0x002ea20000100800 */
[----:B------:R-:W-:Y:S02]  /*2d0e0*/  MOV R15, R25 ;  /* 0x00000019000f7202 */ /* 0x000fe40000000f00 */
[----:B------:R-:W-:Y:S01]  /*2d0f0*/  MOV R6, 0x2d120 ;  /* 0x0002d12000067802 */ /* 0x000fe20000000f00 */
[----:B--2---:R-:W-:Y:S02]  /*2d100*/  IMAD R3, R12, R3, RZ ;  /* 0x000000030c037224 */ /* 0x004fe400078e02ff */
        /* <DEDUP_REMOVED lines=10> */
[----:B-1----:R1:W5:Y:S01]  /*2d1b0*/  LDL.64 R6, [R1+0x758] ;  /* 0x0007580001067983 */ /* 0x0023620000100a00 */
[----:B------:R-:W-:Y:S01]  /*2d1c0*/  IMAD.MOV.U32 R2, RZ, RZ, R25 ;  /* 0x000000ffff027224 */ /* 0x000fe200078e0019 */
[----:B------:R-:W-:-:S02]  /*2d1d0*/  MOV R3, RZ ;  /* 0x000000ff00037202 */ /* 0x000fc40000000f00 */
[----:B------:R-:W-:Y:S02]  /*2d1e0*/  MOV R10, 0x2d200 ;  /* 0x0002d200000a7802 */ /* 0x000fe40000000f00 */
[----:B-1---5:R-:W-:Y:S05]  /*2d1f0*/  CALL.REL.NOINC `($_ZN7cutlass13device_kernelIN5flash19enable_sm80_to_sm89INS1_16FlashAttnBwdSm80INS1_25CollectiveMainloopBwdSm80ILi2ELi2EN4cute5tupleIJNS5_1CILi128EEES8_NS7_ILi64EEEEEENS_10bfloat16_tEfNS_4arch4Sm80ELb0ELb0ELb1ELb0ELb1ELb0ELb0ELb0ELi2ELi4ELi4ELi4ELb0EEENS1_21CollectiveEpilogueBwdISA_SB_SD_Li256ELb0ELb0ELi2EEENS1_19SingleTileSchedulerILb0ELb0ELb0ELi128EEEEEEEEEvNT_6ParamsE$_ZN4cute3eso3ESOILb1ELb0EJNS_10UnderscoreEiEEC2ERKS2_RKi) ;  /* 0xfffda06000007944 */ /* 0x022fea0003c3ffff */
[----:B-1----:R-:W2:Y:S01]  /*2d200*/  LDL R3, [R1+0x758] ;  /* 0x0007580001037983 */ /* 0x002ea20000100800 */
[----:B------:R-:W-:Y:S01]  /*2d210*/  IMAD.MOV.U32 R76, RZ, RZ, R25 ;  /* 0x000000ffff4c7224 */ /* 0x000fe200078e0019 */
[----:B------:R-:W-:Y:S02]  /*2d220*/  MOV R4, 0x2d250 ;  /* 0x0002d25000047802 */ /* 0x000fe40000000f00 */
[----:B--2---:R-:W-:Y:S02]  /*2d230*/  SHF.L.U32 R3, R3, 0x6, RZ ;  /* 0x0000000603037819 */ /* 0x004fe400000006ff */
[----:B------:R-:W-:Y:S05]  /*2d240*/  CALL.REL.NOINC `($_ZN7cutlass13device_kernelIN5flash19enable_sm80_to_sm89INS1_16FlashAttnBwdSm80INS1_25CollectiveMainloopBwdSm80ILi2ELi2EN4cute5tupleIJNS5_1CILi128EEES8_NS7_ILi64EEEEEENS_10bfloat16_tEfNS_4arch4Sm80ELb0ELb0ELb1ELb0ELb1ELb0ELb0ELb0ELi2ELi4ELi4ELi4ELb0EEENS1_21CollectiveEpilogueBwdISA_SB_SD_Li256ELb0ELb0ELi2EEENS1_19SingleTileSchedulerILb0ELb0ELb0ELi128EEEEEEEEEvNT_6ParamsE$_ZN4cute3eso3ESOILb1ELb0EJNS_6LayoutINS_5tupleIJNS3_IJNS3_IJNS_1CILi4EEENS4_ILi2EEEEEENS4_ILi1EEEEEEEEENS3_IJNS3_IJNS3_IJS8_NS4_ILi32EEEEEENS4_ILi0EEEEEEEEEEEiEEC2ERKSG_RKi) ;  /* 0xfffdb96000007944 */ /* 0x000fea0003c3ffff */
[----:B-1----:R-:W2:Y:S01]  /*2d250*/  LDL R3, [R1+0x758] ;  /* 0x0007580001037983 */ /* 0x002ea20000100800 */
[----:B------:R-:W-:Y:S02]  /*2d260*/  MOV R76, R25 ;  /* 0x00000019004c7202 */ /* 0x000fe40000000f00 */
[----:B------:R-:W-:Y:S01]  /*2d270*/  MOV R4, 0x2d2b0 ;  /* 0x0002d2b000047802 */ /* 0x000fe20000000f00 */
[----:B--2---:R-:W-:-:S05]  /*2d280*/  IMAD.WIDE R2, R3, 0x2, R16 ;  /* 0x0000000203027825 */ /* 0x004fca00078e0210 */
[----:B------:R-:W-:Y:S02]  /*2d290*/  MOV R8, R2 ;  /* 0x0000000200087202 */ /* 0x000fe40000000f00 */
[----:B------:R-:W-:Y:S05]  /*2d2a0*/  CALL.REL.NOINC `($_ZN7cutlass13device_kernelIN5flash19enable_sm80_to_sm89INS1_16FlashAttnBwdSm80INS1_25CollectiveMainloopBwdSm80ILi2ELi2EN4cute5tupleIJNS5_1CILi128EEES8_NS7_ILi64EEEEEENS_10bfloat16_tEfNS_4arch4Sm80ELb0ELb0ELb1ELb0ELb1ELb0ELb0ELb0ELi2ELi4ELi4ELi4ELb0EEENS1_21CollectiveEpilogueBwdISA_SB_SD_Li256ELb0ELb0ELi2EEENS1_19SingleTileSchedulerILb0ELb0ELb0ELi128EEEEEEEEEvNT_6ParamsE$_ZN4cute3eso3ESOILb1ELb0EJNS_6LayoutINS_5tupleIJNS3_IJNS3_IJNS_1CILi4EEENS4_ILi2EEEEEENS4_ILi1EEEEEEEEENS3_IJNS3_IJNS3_IJS8_NS4_ILi32EEEEEENS4_ILi0EEEEEEEEEEENS_10ViewEngineIPN7cutlass10bfloat16_tEEEEEC2ERKSG_RKSL_) ;  /* 0xfffdb8b000007944 */ /* 0x000fea0003c3ffff */
        /* <DEDUP_REMOVED lines=17> */
[----:B--2--5:R-:W-:Y:S05]  /*2d3c0*/  CALL.REL.NOINC `($_ZN7cutlass13device_kernelIN5flash19enable_sm80_to_sm89INS1_16FlashAttnBwdSm80INS1_25CollectiveMainloopBwdSm80ILi2ELi2EN4cute5tupleIJNS5_1CILi128EEES8_NS7_ILi64EEEEEENS_10bfloat16_tEfNS_4arch4Sm80ELb0ELb0ELb1ELb0ELb1ELb0ELb0ELb0ELi2ELi4ELi4ELi4ELb0EEENS1_21CollectiveEpilogueBwdISA_SB_SD_Li256ELb0ELb0ELi2EEENS1_19SingleTileSchedulerILb0ELb0ELb0ELi128EEEEEEEEEvNT_6ParamsE$_ZN4cute3eso3ESOILb1ELb0EJNS_6LayoutINS_5tupleIJNS3_IJNS3_IJNS_1CILi2EEES5_EEENS4_ILi1EEEEEEEEENS3_IJNS3_IJNS3_IJS7_NS4_ILi16EEEEEENS4_ILi0EEEEEEEEEEENS_10ViewEngineIPjEEEEC2ERKSF_RKSI_) ;  /* 0xfffdb75000007944 */ /* 0x024fea0003c3ffff */
        /* <DEDUP_REMOVED lines=15> */
[----:B------:R-:W-:-:S02]  /*2d4c0*/  MOV R15, R25 ;  /* 0x00000019000f7202 */ /* 0x000fc40000000f00 */
        /* <DEDUP_REMOVED lines=12> */
[----:B-1----:R1:W5:Y:S01]  /*2d590*/  LDL.64 R6, [R1+0x758] ;  /* 0x0007580001067983 */ /* 0x0023620000100a00 */
[----:B------:R-:W-:Y:S01]  /*2d5a0*/  IMAD.MOV.U32 R2, RZ, RZ, R25 ;  /* 0x000000ffff027224 */ /* 0x000fe200078e0019 */
[----:B------:R-:W-:-:S02]  /*2d5b0*/  MOV R3, 0x1 ;  /* 0x0000000100037802 */ /* 0x000fc40000000f00 */
        /* <DEDUP_REMOVED lines=46> */
[----:B------:R-:W-:-:S02]  /*2d8a0*/  MOV R4, 0x2d8d0 ;  /* 0x0002d8d000047802 */ /* 0x000fc40000000f00 */
[----:B--2---:R-:W-:Y:S02]  /*2d8b0*/  SHF.L.U32 R3, R3, 0xa, RZ ;  /* 0x0000000a03037819 */ /* 0x004fe400000006ff */
[----:B------:R-:W-:Y:S05]  /*2d8c0*/  CALL.REL.NOINC `($_ZN7cutlass13device_kernelIN5flash19enable_sm80_to_sm89INS1_16FlashAttnBwdSm80INS1_25CollectiveMainloopBwdSm80ILi2ELi2EN4cute5tupleIJNS5_1CILi128EEES8_NS7_ILi64EEEEEENS_10bfloat16_tEfNS_4arch4Sm80ELb0ELb0ELb1ELb0ELb1ELb0ELb0ELb0ELi2ELi4ELi4ELi4ELb0EEENS1_21CollectiveEpilogueBwdISA_SB_SD_Li256ELb0ELb0ELi2EEENS1_19SingleTileSchedulerILb0ELb0ELb0ELi128EEEEEEEEEvNT_6ParamsE$_ZN4cute3eso3ESOILb1ELb0EJNS_6LayoutINS_5tupleIJNS3_IJNS_1CILi8EEENS4_ILi1EEEEEENS4_ILi2EEEEEENS3_IJNS3_IJS6_NS4_ILi0EEEEEENS4_ILi8192EEEEEEEEiEEC2ERKSE_RKi) ;  /* 0xfffdc65000007944 */ /* 0x000fea0003c3ffff */
[----:B------:R-:W-:Y:S01]  /*2d8d0*/  ULDC.64 UR4, c[0x0][0x118] ;  /* 0x0000460000047ab9 */ /* 0x000fe20000000a00 */
[----:B-1----:R-:W2:Y:S04]  /*2d8e0*/  LDL R2, [R1+0x758] ;  /* 0x0007580001027983 */ /* 0x002ea80000100800 */
[----:B------:R-:W2:Y:S01]  /*2d8f0*/  LD.E.64 R4, [R62.64] ;  /* 0x000000043e047980 */ /* 0x000ea2000c101b00 */
[----:B------:R-:W-:Y:S02]  /*2d900*/  MOV R9, R25 ;  /* 0x0000001900097202 */ /* 0x000fe40000000f00 */
[----:B------:R-:W-:Y:S01]  /*2d910*/  MOV R8, 0x2d940 ;  /* 0x0002d94000087802 */ /* 0x000fe20000000f00 */
[----:B--2---:R-:W-:-:S04]  /*2d920*/  IMAD.WIDE R2, R2, 0x2, R4 ;  /* 0x0000000202027825 */ /* 0x004fc800078e0204 */
[----:B------:R-:W-:Y:S05]  /*2d930*/  CALL.REL.NOINC `($_ZN7cutlass13device_kernelIN5flash19enable_sm80_to_sm89INS1_16FlashAttnBwdSm80INS1_25CollectiveMainloopBwdSm80ILi2ELi2EN4cute5tupleIJNS5_1CILi128EEES8_NS7_ILi64EEEEEENS_10bfloat16_tEfNS_4arch4Sm80ELb0ELb0ELb1ELb0ELb1ELb0ELb0ELb0ELi2ELi4ELi4ELi4ELb0EEENS1_21CollectiveEpilogueBwdISA_SB_SD_Li256ELb0ELb0ELi2EEENS1_19SingleTileSchedulerILb0ELb0ELb0ELi128EEEEEEEEEvNT_6ParamsE$_ZN4cute8smem_ptrIPN7cutlass10bfloat16_tEECI1NS_12iter_adaptorIS3_S4_EEES3_) ;  /* 0xfffdd58000007944 */ /* 0x000fea0003c3ffff */
[----:B-1----:R1:W5:Y:S01]  /*2d940*/  LDL.64 R2, [R1+0x758] ;  /* 0x0007580001027983 */ /* 0x0023620000100a00 */
[----:B------:R-:W-:-:S03]  /*2d950*/  MOV R6, 0x2d970 ;  /* 0x0002d97000067802 */ /* 0x000fc60000000f00 */
[----:B-1---5:R-:W-:Y:S05]  /*2d960*/  CALL.REL.NOINC `($_ZN7cutlass13device_kernelIN5flash19enable_sm80_to_sm89INS1_16FlashAttnBwdSm80INS1_25CollectiveMainloopBwdSm80ILi2ELi2EN4cute5tupleIJNS5_1CILi128EEES8_NS7_ILi64EEEEEENS_10bfloat16_tEfNS_4arch4Sm80ELb0ELb0ELb1ELb0ELb1ELb0ELb0ELb0ELi2ELi4ELi4ELi4ELb0EEENS1_21CollectiveEpilogueBwdISA_SB_SD_Li256ELb0ELb0ELi2EEENS1_19SingleTileSchedulerILb0ELb0ELb0ELi128EEEEEEEEEvNT_6ParamsE$_ZN4cute3eso3ESOILb1ELb0EJNS_6LayoutINS_5tupleIJNS3_IJNS_1CILi8EEENS4_ILi1EEEEEENS4_ILi2EEEEEENS3_IJNS3_IJS6_NS4_ILi0EEEEEENS4_ILi8192EEEEEEEENS_10ViewEngineINS_8smem_ptrIPN7cutlass10bfloat16_tEEEEEEEC2ERKSE_RKSL_) ;  /* 0xfffdc57000007944 */ /* 0x022fea0003c3ffff */
        /* <DEDUP_REMOVED lines=8> */
[----:B------:R-:W-:Y:S05]  /*2d9f0*/  CALL.REL.NOINC `($_ZN7cutlass13device_kernelIN5flash19enable_sm80_to_sm89INS1_16FlashAttnBwdSm80INS1_25CollectiveMainloopBwdSm80ILi2ELi2EN4cute5tupleIJNS5_1CILi128EEES8_NS7_ILi64EEEEEENS_10bfloat16_tEfNS_4arch4Sm80ELb0ELb0ELb1ELb0ELb1ELb0ELb0ELb0ELi2ELi4ELi4ELi4ELb0EEENS1_21CollectiveEpilogueBwdISA_SB_SD_Li256ELb0ELb0ELi2EEENS1_19SingleTileSchedulerILb0ELb0ELb0ELi128EEEEEEEEEvNT_6ParamsE$_ZN4cute3eso3ESOILb1ELb0EJNS_6LayoutINS_5tupleIJNS3_IJNS_1CILi8EEENS4_ILi1EEEEEENS4_ILi2EEEEEENS3_IJNS3_IJS6_NS4_ILi0EEEEEENS4_ILi64EEEEEEEEiEEC2ERKSE_RKi) ;  /* 0xfffdc4a000007944 */ /* 0x000fea0003c3ffff */
[----:B-1----:R-:W2:Y:S01]  /*2da00*/  LDL R3, [R1+0x758] ;  /* 0x0007580001037983 */ /* 0x002ea20000100800 */
[----:B------:R-:W-:Y:S01]  /*2da10*/  MOV R8, 0x2da50 ;  /* 0x0002da5000087802 */ /* 0x000fe20000000f00 */
[----:B--2---:R-:W-:-:S05]  /*2da20*/  IMAD.WIDE R6, R3, 0x2, R60 ;  /* 0x0000000203067825 */ /* 0x004fca00078e023c */
[----:B------:R-:W-:Y:S02]  /*2da30*/  MOV R10, R6 ;  /* 0x00000006000a7202 */ /* 0x000fe40000000f00 */
[----:B------:R-:W-:Y:S05]  /*2da40*/  CALL.REL.NOINC `($_ZN7cutlass13device_kernelIN5flash19enable_sm80_to_sm89INS1_16FlashAttnBwdSm80INS1_25CollectiveMainloopBwdSm80ILi2ELi2EN4cute5tupleIJNS5_1CILi128EEES8_NS7_ILi64EEEEEENS_10bfloat16_tEfNS_4arch4Sm80ELb0ELb0ELb1ELb0ELb1ELb0ELb0ELb0ELi2ELi4ELi4ELi4ELb0EEENS1_21CollectiveEpilogueBwdISA_SB_SD_Li256ELb0ELb0ELi2EEENS1_19SingleTileSchedulerILb0ELb0ELb0ELi128EEEEEEEEEvNT_6ParamsE$_ZN4cute3eso3ESOILb1ELb0EJNS_6LayoutINS_5tupleIJNS3_IJNS_1CILi8EEENS4_ILi1EEEEEENS4_ILi2EEEEEENS3_IJNS3_IJS6_NS4_ILi0EEEEEENS4_ILi64EEEEEEEENS_10ViewEngineIPN7cutlass10bfloat16_tEEEEEC2ERKSE_RKSJ_) ;  /* 0xfffdc40000007944 */ /* 0x000fea0003c3ffff */
[----:B-1----:R1:W5:Y:S01]  /*2da50*/  LDL.64 R6, [R1+0x758] ;  /* 0x0007580001067983 */ /* 0x0023620000100a00 */
[----:B------:R-:W-:-:S03]  /*2da60*/  MOV R8, 0x2da80 ;  /* 0x0002da8000087802 */ /* 0x000fc60000000f00 */
        /* <DEDUP_REMOVED lines=11> */
[----:B------:R-:W-:Y:S02]  /*2db20*/  MOV R10, R6 ;  /* 0x00000006000a7202 */ /* 0x000fe40000000f00 */
[----:B------:R-:W-:Y:S02]  /*2db30*/  MOV R8, 0x2db50 ;  /* 0x0002db5000087802 */ /* 0x000fe40000000f00 */
[----:B-1---5:R-:W-:Y:S05]  /*2db40*/  CALL.REL.NOINC `($_ZN7cutlass13device_kernelIN5flash19enable_sm80_to_sm89INS1_16FlashAttnBwdSm80INS1_25CollectiveMainloopBwdSm80ILi2ELi2EN4cute5tupleIJNS5_1CILi128EEES8_NS7_ILi64EEEEEENS_10bfloat16_tEfNS_4arch4Sm80ELb0ELb0ELb1ELb0ELb1ELb0ELb0ELb0ELi2ELi4ELi4ELi4ELb0EEENS1_21CollectiveEpilogueBwdISA_SB_SD_Li256ELb0ELb0ELi2EEENS1_19SingleTileSchedulerILb0ELb0ELb0ELi128EEEEEEEEEvNT_6ParamsE$_ZN4cute3eso3ESOILb1ELb0EJNS_6LayoutINS_5tupleIJNS3_IJNS_1CILi8EEENS4_ILi1EEEEEENS4_ILi2EEEEEENS3_IJNS3_IJS6_NS4_ILi0EEEEEENS4_ILi64EEEEEEEENS_10ViewEngineIPN7cutlass10bfloat16_tEEEEEC2ERKSE_RKSJ_) ;  /* 0xfffdc30000007944 */ /* 0x022fea0003c3ffff */
[----:B------:R2:W5:Y:S01]  /*2db50*/  LDL.64 R12, [R1+0x758] ;  /* 0x00075800010c7983 */ /* 0x0005620000100a00 */
[----:B------:R-:W-:Y:S02]  /*2db60*/  MOV R9, R25 ;  /* 0x0000001900097202 */ /* 0x000fe40000000f00 */
[----:B------:R-:W-:-:S02]  /*2db70*/  MOV R8, 0x2db90 ;  /* 0x0002db9000087802 */ /* 0x000fc40000000f00 */
[----:B-12--5:R-:W-:Y:S05]  /*2db80*/  CALL.REL.NOINC `($_ZN7cutlass13device_kernelIN5flash19enable_sm80_to_sm89INS1_16FlashAttnBwdSm80INS1_25CollectiveMainloopBwdSm80ILi2ELi2EN4cute5tupleIJNS5_1CILi128EEES8_NS7_ILi64EEEEEENS_10bfloat16_tEfNS_4arch4Sm80ELb0ELb0ELb1ELb0ELb1ELb0ELb0ELb0ELi2ELi4ELi4ELi4ELb0EEENS1_21CollectiveEpilogueBwdISA_SB_SD_Li256ELb0ELb0ELi2EEENS1_19SingleTileSchedulerILb0ELb0ELb0ELi128EEEEEEEEEvNT_6ParamsE$_ZN4cute8smem_ptrIPN7cutlass10bfloat16_tEECI1NS_12iter_adaptorIS3_S4_EEES3_) ;  /* 0xfffdd33000007944 */ /* 0x026fea0003c3ffff */
[----:B-1----:R1:W5:Y:S01]  /*2db90*/  LDL.64 R2, [R1+0x758] ;  /* 0x0007580001027983 */ /* 0x0023620000100a00 */
[----:B------:R-:W-:-:S03]  /*2dba0*/  MOV R6, 0x2dbc0 ;  /* 0x0002dbc000067802 */ /* 0x000fc60000000f00 */
[----:B-1---5:R-:W-:Y:S05]  /*2dbb0*/  CALL.REL.NOINC `($_ZN7cutlass13device_kernelIN5flash19enable_sm80_to_sm89INS1_16FlashAttnBwdSm80INS1_25CollectiveMainloopBwdSm80ILi2ELi2EN4cute5tupleIJNS5_1CILi128EEES8_NS7_ILi64EEEEEENS_10bfloat16_tEfNS_4arch4Sm80ELb0ELb0ELb1ELb0ELb1ELb0ELb0ELb0ELi2ELi4ELi4ELi4ELb0EEENS1_21CollectiveEpilogueBwdISA_SB_SD_Li256ELb0ELb0ELi2EEENS1_19SingleTileSchedulerILb0ELb0ELb0ELi128EEEEEEEEEvNT_6ParamsE$_ZN4cute3eso3ESOILb1ELb0EJNS_6LayoutINS_5tupleIJNS3_IJNS_1CILi8EEENS4_ILi1EEEEEENS4_ILi2EEEEEENS3_IJNS3_IJS6_NS4_ILi0EEEEEENS4_ILi8192EEEEEEEENS_10ViewEngineINS_8smem_ptrIPN7cutlass10bfloat16_tEEEEEEEC2ERKSE_RKSL_) ;  /* 0xfffdc32000007944 */ /* 0x022fea0003c3ffff */
        /* <DEDUP_REMOVED lines=129> */
[----:B------:R2:W5:Y:S01]  /*2e3d0*/  LDL R5, [R1+0x758] ;  /* 0x0007580001057983 */ /* 0x0005620000100800 */
[----:B-1----:R-:W-:-:S02]  /*2e3e0*/  MOV R3, R51 ;  /* 0x0000003300037202 */ /* 0x002fc40000000f00 */
[----:B------:R-:W-:Y:S02]  /*2e3f0*/  MOV R4, 0x2e410 ;  /* 0x0002e41000047802 */ /* 0x000fe40000000f00 */
[----:B--2--5:R-:W-:Y:S05]  /*2e400*/  CALL.REL.NOINC `($_ZN7cutlass13device_kernelIN5flash19enable_sm80_to_sm89INS1_16FlashAttnBwdSm80INS1_25CollectiveMainloopBwdSm80ILi2ELi2EN4cute5tupleIJNS5_1CILi128EEES8_NS7_ILi64EEEEEENS_10bfloat16_tEfNS_4arch4Sm80ELb0ELb0ELb1ELb0ELb1ELb0ELb0ELb0ELi2ELi4ELi4ELi4ELb0EEENS1_21CollectiveEpilogueBwdISA_SB_SD_Li256ELb0ELb0ELi2EEENS1_19SingleTileSchedulerILb0ELb0ELb0ELi128EEEEEEEEEvNT_6ParamsE$_ZZN4cute5sliceINS_5tupleIJNS_10UnderscoreES2_iEEENS1_IJNS1_IJNS_1CILi1EEENS4_ILi0EEEEEEiNS4_ILi1024EEEEEEEEDaRKT_RKT0_ENKUlRKT_RKT0_E_clIS2_iEEDaSI_SL_) ;  /* 0xfffde4b000007944 */ /* 0x024fea0003c3ffff */
[----:B------:R-:W-:Y:S02]  /*2e410*/  MOV R4, 0x2e430 ;  /* 0x0002e43000047802 */ /* 0x000fe40000000f00 */
[----:B-1---5:R-:W-:Y:S05]  /*2e420*/  CALL.REL.NOINC `($_ZN7cutlass13device_kernelIN5flash19enable_sm80_to_sm89INS1_16FlashAttnBwdSm80INS1_25CollectiveMainloopBwdSm80ILi2ELi2EN4cute5tupleIJNS5_1CILi128EEES8_NS7_ILi64EEEEEENS_10bfloat16_tEfNS_4arch4Sm80ELb0ELb0ELb1ELb0ELb1ELb0ELb0ELb0ELi2ELi4ELi4ELi4ELb0EEENS1_21CollectiveEpilogueBwdISA_SB_SD_Li256ELb0ELb0ELi2EEENS1_19SingleTileSchedulerILb0ELb0ELb0ELi128EEEEEEEEEvNT_6ParamsE$_ZZN4cute12filter_tupleINS_5tupleIJNS_10UnderscoreES2_iEEENS1_IJNS1_IJNS_1CILi1EEENS4_ILi0EEEEEEiNS4_ILi1024EEEEEEZNS_5sliceIS3_S9_EEDaRKT_RKT0_EUlRKT_RKT0_E_EEDaSD_SG_OT1_ENKUlDpSJ_E_clIJNS1_IJS7_EEENS1_IJiEEENS1_IJEEEEEEDaSQ_) ;  /* 0xfffdd0e000007944 */ /* 0x022fea0003c3ffff */
[----:B------:R-:W-:Y:S02]  /*2e430*/  MOV R76, R25 ;  /* 0x00000019004c7202 */ /* 0x000fe40000000f00 */
[----:B------:R-:W-:Y:S02]  /*2e440*/  MOV R6, 0x2e460 ;  /* 0x0002e46000067802 */ /* 0x000fe40000000f00 */
[----:B-1---5:R-:W-:Y:S05]  /*2e450*/  CALL.REL.NOINC `($_ZN7cutlass13device_kernelIN5flash19enable_sm80_to_sm89INS1_16FlashAttnBwdSm80INS1_25CollectiveMainloopBwdSm80ILi2ELi2EN4cute5tupleIJNS5_1CILi128EEES8_NS7_ILi64EEEEEENS_10bfloat16_tEfNS_4arch4Sm80ELb0ELb0ELb1ELb0ELb1ELb0ELb0ELb0ELi2ELi4ELi4ELi4ELb0EEENS1_21CollectiveEpilogueBwdISA_SB_SD_Li256ELb0ELb0ELi2EEENS1_19SingleTileSchedulerILb0ELb0ELb0ELi128EEEEEEEEEvNT_6ParamsE$_ZN4cute5tupleIJNS0_IJNS0_IJNS_1CILi8EEENS1_ILi1EEEEEENS1_ILi2EEEEEENS0_IJNS0_IJS3_NS1_ILi0EEEEEEiEEEEEC2ERKS6_RKS9_) ;  /* 0xfffdc28000007944 */ /* 0x022fea0003c3ffff */
[----:B------:R2:W5:Y:S01]  /*2e460*/  LDL R6, [R1+0x758] ;  /* 0x0007580001067983 */ /* 0x0005620000100800 */
[----:B------:R-:W-:Y:S01]  /*2e470*/  IMAD.SHL.U32 R8, R5, 0x400, RZ ;  /* 0x0000040005087824 */ /* 0x000fe200078e00ff */
[----:B-1----:R-:W-:Y:S01]  /*2e480*/  MOV R2, R25 ;  /* 0x0000001900027202 */ /* 0x002fe20000000f00 */
[----:B------:R-:W-:Y:S01]  /*2e490*/  IMAD.MOV.U32 R70, RZ, RZ, R24 ;  /* 0x000000ffff467224 */ /* 0x000fe200078e0018 */
[----:B------:R-:W-:Y:S02]  /*2e4a0*/  MOV R4, 0x2e4d0 ;  /* 0x0002e4d000047802 */ /* 0x000fe40000000f00 */
[----:B------:R2:W-:Y:S04]  /*2e4b0*/  STL [R1+0x770], R8 ;  /* 0x0007700801007387 */ /* 0x0005e80000100800 */
[----:B--2--5:R-:W-:Y:S05]  /*2e4c0*/  CALL.REL.NOINC `($_ZN7cutlass13device_kernelIN5flash19enable_sm80_to_sm89INS1_16FlashAttnBwdSm80INS1_25CollectiveMainloopBwdSm80ILi2ELi2EN4cute5tupleIJNS5_1CILi128EEES8_NS7_ILi64EEEEEENS_10bfloat16_tEfNS_4arch4Sm80ELb0ELb0ELb1ELb0ELb1ELb0ELb0ELb0ELi2ELi4ELi4ELi4ELb0EEENS1_21CollectiveEpilogueBwdISA_SB_SD_Li256ELb0ELb0ELi2EEENS1_19SingleTileSchedulerILb0ELb0ELb0ELi128EEEEEEEEEvNT_6ParamsE$_ZN4cute3eso3ESOILb0ELb0EJNS_6LayoutINS_5tupleIJNS3_IJNS_1CILi8EEENS4_ILi1EEEEEENS4_ILi2EEEEEENS3_IJNS3_IJS6_NS4_ILi0EEEEEEiEEEEEiEEC2ERKSD_RKi) ;  /* 0xfffd7ea000007944 */ /* 0x024fea0003c3ffff */
[----:B------:R-:W2:Y:S01]  /*2e4d0*/  LDL.64 R4, [R1+0x758] ;  /* 0x0007580001047983 */ /* 0x000ea20000100a00 */
[----:B------:R-:W-:Y:S02]  /*2e4e0*/  MOV R9, R25 ;  /* 0x0000001900097202 */ /* 0x000fe40000000f00 */
[----:B------:R-:W-:Y:S01]  /*2e4f0*/  MOV R8, 0x2e520 ;  /* 0x0002e52000087802 */ /* 0x000fe20000000f00 */
[----:B-12---:R-:W-:-:S04]  /*2e500*/  IMAD.WIDE R2, R5, 0x2, R64 ;  /* 0x0000000205027825 */ /* 0x006fc800078e0240 */
[----:B------:R-:W-:Y:S05]  /*2e510*/  CALL.REL.NOINC `($_ZN7cutlass13device_kernelIN5flash19enable_sm80_to_sm89INS1_16FlashAttnBwdSm80INS1_25CollectiveMainloopBwdSm80ILi2ELi2EN4cute5tupleIJNS5_1CILi128EEES8_NS7_ILi64EEEEEENS_10bfloat16_tEfNS_4arch4Sm80ELb0ELb0ELb1ELb0ELb1ELb0ELb0ELb0ELi2ELi4ELi4ELi4ELb0EEENS1_21CollectiveEpilogueBwdISA_SB_SD_Li256ELb0ELb0ELi2EEENS1_19SingleTileSchedulerILb0ELb0ELb0ELi128EEEEEEEEEvNT_6ParamsE$_ZN4cute8smem_ptrIPN7cutlass10bfloat16_tEECI1NS_12iter_adaptorIS3_S4_EEES3_) ;  /* 0xfffdc9a000007944 */ /* 0x000fea0003c3ffff */
        /* <DEDUP_REMOVED lines=10> */
[----:B-1----:R-:W-:-:S02]  /*2e5c0*/  MOV R3, 0x1 ;  /* 0x0000000100037802 */ /* 0x002fc40000000f00 */
[----:B------:R-:W-:Y:S02]  /*2e5d0*/  MOV R8, 0x2e5f0 ;  /* 0x0002e5f000087802 */ /* 0x000fe40000000f00 */
[----:B--2--5:R-:W-:Y:S05]  /*2e5e0*/  CALL.REL.NOINC `($_ZN7cutlass13device_kernelIN5flash19enable_sm80_to_sm89INS1_16FlashAttnBwdSm80INS1_25CollectiveMainloopBwdSm80ILi2ELi2EN4cute5tupleIJNS5_1CILi128EEES8_NS7_ILi64EEEEEENS_10bfloat16_tEfNS_4arch4Sm80ELb0ELb0ELb1ELb0ELb1ELb0ELb0ELb0ELi2ELi4ELi4ELi4ELb0EEENS1_21CollectiveEpilogueBwdISA_SB_SD_Li256ELb0ELb0ELi2EEENS1_19SingleTileSchedulerILb0ELb0ELb0ELi128EEEEEEEEEvNT_6ParamsE$_ZN4cute3eso3ESOILb1ELb0EJNS_10UnderscoreES2_iEEC2ERKS2_S5_RKi) ;  /* 0xfffd8c3000007944 */ /* 0x024fea0003c3ffff */
[----:B-1----:R-:W2:Y:S01]  /*2e5f0*/  LDL R3, [R1+0x758] ;  /* 0x0007580001037983 */ /* 0x002ea20000100800 */
[----:B------:R-:W-:Y:S01]  /*2e600*/  IMAD.MOV.U32 R2, RZ, RZ, R25 ;  /* 0x000000ffff027224 */ /* 0x000fe200078e0019 */
[----:B------:R-:W-:Y:S02]  /*2e610*/  MOV R4, 0x2e640 ;  /* 0x0002e64000047802 */ /* 0x000fe40000000f00 */
[----:B--2---:R-:W-:Y:S02]  /*2e620*/  SHF.L.U32 R3, R3, 0x2, RZ ;  /* 0x0000000203037819 */ /* 0x004fe400000006ff */
[----:B------:R-:W-:Y:S05]  /*2e630*/  CALL.REL.NOINC `($_ZN7cutlass13device_kernelIN5flash19enable_sm80_to_sm89INS1_16FlashAttnBwdSm80INS1_25CollectiveMainloopBwdSm80ILi2ELi2EN4cute5tupleIJNS5_1CILi128EEES8_NS7_ILi64EEEEEENS_10bfloat16_tEfNS_4arch4Sm80ELb0ELb0ELb1ELb0ELb1ELb0ELb0ELb0ELi2ELi4ELi4ELi4ELb0EEENS1_21CollectiveEpilogueBwdISA_SB_SD_Li256ELb0ELb0ELi2EEENS1_19SingleTileSchedulerILb0ELb0ELb0ELi128EEEEEEEEEvNT_6ParamsE$_ZN4cute3eso3ESOILb1ELb0EJNS_6LayoutINS_5tupleIJNS3_IJNS3_IJNS_1CILi4EEENS4_ILi2EEEEEENS4_ILi1EEEEEES6_EEENS3_IJNS3_IJNS3_IJS8_NS4_ILi32EEEEEENS4_ILi0EEEEEENS4_ILi64EEEEEEEEiEEC2ERKSH_RKi) ;  /* 0xfffda63000007944 */ /* 0x000fea0003c3ffff */
[----:B-1----:R-:W2:Y:S01]  /*2e640*/  LDL R3, [R1+0x758] ;  /* 0x0007580001037983 */ /* 0x002ea20000100800 */
[----:B------:R-:W-:Y:S02]  /*2e650*/  MOV R76, R25 ;  /* 0x00000019004c7202 */ /* 0x000fe40000000f00 */
[----:B------:R-:W-:Y:S01]  /*2e660*/  MOV R6, 0x2e690 ;  /* 0x0002e69000067802 */ /* 0x000fe20000000f00 */
[----:B--2---:R-:W-:-:S04]  /*2e670*/  IMAD.WIDE R10, R3, 0x2, R58 ;  /* 0x00000002030a7825 */ /* 0x004fc800078e023a */
[----:B------:R-:W-:Y:S05]  /*2e680*/  CALL.REL.NOINC `($_ZN7cutlass13device_kernelIN5flash19enable_sm80_to_sm89INS1_16FlashAttnBwdSm80INS1_25CollectiveMainloopBwdSm80ILi2ELi2EN4cute5tupleIJNS5_1CILi128EEES8_NS7_ILi64EEEEEENS_10bfloat16_tEfNS_4arch4Sm80ELb0ELb0ELb1ELb0ELb1ELb0ELb0ELb0ELi2ELi4ELi4ELi4ELb0EEENS1_21CollectiveEpilogueBwdISA_SB_SD_Li256ELb0ELb0ELi2EEENS1_19SingleTileSchedulerILb0ELb0ELb0ELi128EEEEEEEEEvNT_6ParamsE$_ZN4cute3eso3ESOILb1ELb0EJNS_6LayoutINS_5tupleIJNS3_IJNS3_IJNS_1CILi4EEENS4_ILi2EEEEEENS4_ILi1EEEEEES6_EEENS3_IJNS3_IJNS3_IJS8_NS4_ILi32EEEEEENS4_ILi0EEEEEENS4_ILi64EEEEEEEENS_10ViewEngineIPN7cutlass10bfloat16_tEEEEEC2ERKSH_RKSM_) ;  /* 0xfffda5a000007944 */ /* 0x000fea0003c3ffff */
[----:B------:R2:W5:Y:S01]  /*2e690*/  LDL.64 R4, [R1+0x758] ;  /* 0x0007580001047983 */ /* 0x0005620000100a00 */
[----:B------:R-:W-:Y:S02]  /*2e6a0*/  MOV R3, R14 ;  /* 0x0000000e00037202 */ /* 0x000fe40000000f00 */
[----:B------:R-:W-:-:S02]  /*2e6b0*/  MOV R6, 0x2e6d0 ;  /* 0x0002e6d000067802 */ /* 0x000fc40000000f00 */
[----:B-12--5:R-:W-:Y:S05]  /*2e6c0*/  CALL.REL.NOINC `($_ZN7cutlass13device_kernelIN5flash19enable_sm80_to_sm89INS1_16FlashAttnBwdSm80INS1_25CollectiveMainloopBwdSm80ILi2ELi2EN4cute5tupleIJNS5_1CILi128EEES8_NS7_ILi64EEEEEENS_10bfloat16_tEfNS_4arch4Sm80ELb0ELb0ELb1ELb0ELb1ELb0ELb0ELb0ELi2ELi4ELi4ELi4ELb0EEENS1_21CollectiveEpilogueBwdISA_SB_SD_Li256ELb0ELb0ELi2EEENS1_19SingleTileSchedulerILb0ELb0ELb0ELi128EEEEEEEEEvNT_6ParamsE$_ZZN4cute4takeILi1ELi2ENS_5tupleIJNS1_IJNS_1CILi1EEENS2_ILi0EEEEEEiEEEEEDaRKT1_ENKUlDpRKT_E_clIJiEEEDaSD_) ;  /* 0xfffddd8000007944 */ /* 0x026fea0003c3ffff */
[----:B------:R-:W-:Y:S02]  /*2e6d0*/  MOV R76, R25 ;  /* 0x00000019004c7202 */ /* 0x000fe40000000f00 */
[----:B------:R-:W-:-:S02]  /*2e6e0*/  MOV R6, 0x2e700 ;  /* 0x0002e70000067802 */ /* 0x000fc40000000f00 */
[----:B-1---5:R-:W-:Y:S05]  /*2e6f0*/  CALL.REL.NOINC `($_ZN7cutlass13device_kernelIN5flash19enable_sm80_to_sm89INS1_16FlashAttnBwdSm80INS1_25CollectiveMainloopBwdSm80ILi2ELi2EN4cute5tupleIJNS5_1CILi128EEES8_NS7_ILi64EEEEEENS_10bfloat16_tEfNS_4arch4Sm80ELb0ELb0ELb1ELb0ELb1ELb0ELb0ELb0ELi2ELi4ELi4ELi4ELb0EEENS1_21CollectiveEpilogueBwdISA_SB_SD_Li256ELb0ELb0ELi2EEENS1_19SingleTileSchedulerILb0ELb0ELb0ELi128EEEEEEEEEvNT_6ParamsE$_ZN4cute3eso3ESOILb1ELb0EJNS_5tupleIJNS_1CILi1EEENS3_ILi0EEEEEENS2_IJiEEEEEC2ERKS6_RKS7_) ;  /* 0xfffd9e3000007944 */ /* 0x022fea0003c3ffff */
[----:B-1----:R1:W5:Y:S01]  /*2e700*/  LDL R3, [R1+0x758] ;  /* 0x0007580001037983 */ /* 0x0023620000100800 */
[----:B------:R-:W-:-:S02]  /*2e710*/  MOV R76, R25 ;  /* 0x00000019004c7202 */ /* 0x000fc40000000f00 */
        /* <DEDUP_REMOVED lines=22> */
[----:B------:R-:W2:Y:S01]  /*2e880*/  LDL R4, [R1+0x758] ;  /* 0x0007580001047983 */ /* 0x000ea20000100800 */
[----:B-1----:R-:W-:Y:S02]  /*2e890*/  MOV R2, R24 ;  /* 0x0000001800027202 */ /* 0x002fe40000000f00 */
[----:B------:R-:W-:Y:S01]  /*2e8a0*/  MOV R14, 0x2e8d0 ;  /* 0x0002e8d0000e7802 */ /* 0x000fe20000000f00 */
[----:B--2---:R1:W-:Y:S04]  /*2e8b0*/  STL [R1+0x770], R4 ;  /* 0x0007700401007387 */ /* 0x0043e80000100800 */
        /* <DEDUP_REMOVED lines=194> */
[----:B------:R-:W-:Y:S05]  /*2f4e0*/  CALL.REL.NOINC `($_ZN7cutlass13device_kernelIN5flash19enable_sm80_to_sm89INS1_16FlashAttnBwdSm80INS1_25CollectiveMainloopBwdSm80ILi2ELi2EN4cute5tupleIJNS5_1CILi128EEES8_NS7_ILi64EEEEEENS_10bfloat16_tEfNS_4arch4Sm80ELb0ELb0ELb1ELb0ELb1ELb0ELb0ELb0ELi2ELi4ELi4ELi4ELb0EEENS1_21CollectiveEpilogueBwdISA_SB_SD_Li256ELb0ELb0ELi2EEENS1_19SingleTileSchedulerILb0ELb0ELb0ELi128EEEEEEEEEvNT_6ParamsE$_ZN4cute3eso3ESOILb1ELb0EJNS_6LayoutINS_5tupleIJNS3_IJNS_1CILi2EEES5_S5_EEES5_EEENS3_IJNS3_IJNS4_ILi1EEES5_NS4_ILi4EEEEEENS4_ILi64EEEEEEEEiEEC2ERKSD_RKi) ;  /* 0xfffda2e000007944 */ /* 0x000fea0003c3ffff */
[----:B-1----:R-:W2:Y:S01]  /*2f4f0*/  LDL R3, [R1+0x758] ;  /* 0x0007580001037983 */ /* 0x002ea20000100800 */
[----:B------:R-:W-:Y:S01]  /*2f500*/  MOV R4, 0x2f540 ;  /* 0x0002f54000047802 */ /* 0x000fe20000000f00 */
[----:B--2---:R-:W-:-:S05]  /*2f510*/  IMAD.WIDE R2, R3, 0x2, R54 ;  /* 0x0000000203027825 */ /* 0x004fca00078e0236 */
[----:B------:R-:W-:Y:S02]  /*2f520*/  MOV R6, R2 ;  /* 0x0000000200067202 */ /* 0x000fe40000000f00 */
[----:B------:R-:W-:Y:S05]  /*2f530*/  CALL.REL.NOINC `($_ZN7cutlass13device_kernelIN5flash19enable_sm80_to_sm89INS1_16FlashAttnBwdSm80INS1_25CollectiveMainloopBwdSm80ILi2ELi2EN4cute5tupleIJNS5_1CILi128EEES8_NS7_ILi64EEEEEENS_10bfloat16_tEfNS_4arch4Sm80ELb0ELb0ELb1ELb0ELb1ELb0ELb0ELb0ELi2ELi4ELi4ELi4ELb0EEENS1_21CollectiveEpilogueBwdISA_SB_SD_Li256ELb0ELb0ELi2EEENS1_19SingleTileSchedulerILb0ELb0ELb0ELi128EEEEEEEEEvNT_6ParamsE$_ZN4cute3eso3ESOILb1ELb0EJNS_6LayoutINS_5tupleIJNS3_IJNS_1CILi2EEES5_S5_EEES5_EEENS3_IJNS3_IJNS4_ILi1EEES5_NS4_ILi4EEEEEENS4_ILi64EEEEEEEENS_10ViewEngineIPN7cutlass10bfloat16_tEEEEEC2ERKSD_RKSI_) ;  /* 0xfffda24000007944 */ /* 0x000fea0003c3ffff */
[----:B------:R2:W5:Y:S01]  /*2f540*/  LDL.64 R68, [R1+0x758] ;  /* 0x0007580001447983 */ /* 0x0005620000100a00 */
[----:B------:R-:W-:Y:S01]  /*2f550*/  IMAD.MOV.U32 R15, RZ, RZ, R25 ;  /* 0x000000ffff0f7224 */ /* 0x000fe200078e0019 */
[----:B------:R-:W-:Y:S02]  /*2f560*/  MOV R3, RZ ;  /* 0x000000ff00037202 */ /* 0x000fe40000000f00 */
[----:B------:R-:W-:Y:S02]  /*2f570*/  MOV R8, 0x2f590 ;  /* 0x0002f59000087802 */ /* 0x000fe40000000f00 */
[----:B-12--5:R-:W-:Y:S05]  /*2f580*/  CALL.REL.NOINC `($_ZN7cutlass13device_kernelIN5flash19enable_sm80_to_sm89INS1_16FlashAttnBwdSm80INS1_25CollectiveMainloopBwdSm80ILi2ELi2EN4cute5tupleIJNS5_1CILi128EEES8_NS7_ILi64EEEEEENS_10bfloat16_tEfNS_4arch4Sm80ELb0ELb0ELb1ELb0ELb1ELb0ELb0ELb0ELi2ELi4ELi4ELi4ELb0EEENS1_21CollectiveEpilogueBwdISA_SB_SD_Li256ELb0ELb0ELi2EEENS1_19SingleTileSchedulerILb0ELb0ELb0ELi128EEEEEEEEEvNT_6ParamsE$_ZN4cute3eso3ESOILb1ELb0EJNS_10UnderscoreES2_iEEC2ERKS2_S5_RKi) ;  /* 0xfffd7c9000007944 */ /* 0x026fea0003c3ffff */
[----:B-1----:R-:W2:Y:S01]  /*2f590*/  LDL R3, [R1+0x758] ;  /* 0x0007580001037983 */ /* 0x002ea20000100800 */
[----:B------:R-:W-:Y:S01]  /*2f5a0*/  IMAD.MOV.U32 R76, RZ, RZ, R25 ;  /* 0x000000ffff4c7224 */ /* 0x000fe200078e0019 */
[----:B------:R-:W-:Y:S02]  /*2f5b0*/  MOV R4, 0x2f5e0 ;  /* 0x0002f5e000047802 */ /* 0x000fe40000000f00 */
[----:B--2---:R-:W-:Y:S02]  /*2f5c0*/  SHF.L.U32 R3, R3, 0x2, RZ ;  /* 0x0000000203037819 */ /* 0x004fe400000006ff */
[----:B------:R-:W-:Y:S05]  /*2f5d0*/  CALL.REL.NOINC `($_ZN7cutlass13device_kernelIN5flash19enable_sm80_to_sm89INS1_16FlashAttnBwdSm80INS1_25CollectiveMainloopBwdSm80ILi2ELi2EN4cute5tupleIJNS5_1CILi128EEES8_NS7_ILi64EEEEEENS_10bfloat16_tEfNS_4arch4Sm80ELb0ELb0ELb1ELb0ELb1ELb0ELb0ELb0ELi2ELi4ELi4ELi4ELb0EEENS1_21CollectiveEpilogueBwdISA_SB_SD_Li256ELb0ELb0ELi2EEENS1_19SingleTileSchedulerILb0ELb0ELb0ELi128EEEEEEEEEvNT_6ParamsE$_ZN4cute3eso3ESOILb1ELb0EJNS_6LayoutINS_5tupleIJNS3_IJNS_1CILi2EEES5_EEES6_EEENS3_IJNS3_IJNS4_ILi1EEES5_EEENS3_IJNS4_ILi32EEENS4_ILi64EEEEEEEEEEEiEEC2ERKSE_RKi) ;  /* 0xfffda0d000007944 */ /* 0x000fea0003c3ffff */
[----:B-1----:R-:W2:Y:S01]  /*2f5e0*/  LDL R3, [R1+0x758] ;  /* 0x0007580001037983 */ /* 0x002ea20000100800 */
[----:B------:R-:W-:Y:S02]  /*2f5f0*/  MOV R76, R25 ;  /* 0x00000019004c7202 */ /* 0x000fe40000000f00 */
[----:B------:R-:W-:Y:S01]  /*2f600*/  MOV R4, 0x2f640 ;  /* 0x0002f64000047802 */ /* 0x000fe20000000f00 */
[----:B--2---:R-:W-:-:S05]  /*2f610*/  IMAD.WIDE R2, R3, 0x2, R56 ;  /* 0x0000000203027825 */ /* 0x004fca00078e0238 */
[----:B------:R-:W-:Y:S02]  /*2f620*/  MOV R6, R2 ;  /* 0x0000000200067202 */ /* 0x000fe40000000f00 */
[----:B------:R-:W-:Y:S05]  /*2f630*/  CALL.REL.NOINC `($_ZN7cutlass13device_kernelIN5flash19enable_sm80_to_sm89INS1_16FlashAttnBwdSm80INS1_25CollectiveMainloopBwdSm80ILi2ELi2EN4cute5tupleIJNS5_1CILi128EEES8_NS7_ILi64EEEEEENS_10bfloat16_tEfNS_4arch4Sm80ELb0ELb0ELb1ELb0ELb1ELb0ELb0ELb0ELi2ELi4ELi4ELi4ELb0EEENS1_21CollectiveEpilogueBwdISA_SB_SD_Li256ELb0ELb0ELi2EEENS1_19SingleTileSchedulerILb0ELb0ELb0ELi128EEEEEEEEEvNT_6ParamsE$_ZN4cute3eso3ESOILb1ELb0EJNS_6LayoutINS_5tupleIJNS3_IJNS_1CILi2EEES5_EEES6_EEENS3_IJNS3_IJNS4_ILi1EEES5_EEENS3_IJNS4_ILi32EEENS4_ILi64EEEEEEEEEEENS_10ViewEngineIPN7cutlass10bfloat16_tEEEEEC2ERKSE_RKSJ_) ;  /* 0xfffda02000007944 */ /* 0x000fea0003c3ffff */
[----:B------:R2:W5:Y:S04]  /*2f640*/  LDL.64 R70, [R1+0x758] ;  /* 0x0007580001467983 */ /* 0x0005680000100a00 */
[----:B------:R2:W-:Y:S02]  /*2f650*/  STL [R1+0x770], RZ ;  /* 0x000770ff01007387 */ /* 0x0005e40000100800 */
.L_x_1020:
        /* <DEDUP_REMOVED lines=690> */
[----:B------:R-:W-:Y:S02]  /*32180*/  MOV R3, 0x1 ;  /* 0x0000000100037802 */ /* 0x000fe40000000f00 */
        /* <DEDUP_REMOVED lines=15> */
.L_x_1021:
        /* <DEDUP_REMOVED lines=706> */
.L_x_1022:
        /* <DEDUP_REMOVED lines=706> */
.L_x_1023:
        /* <DEDUP_REMOVED lines=706> */
.L_x_1024:
        /* <DEDUP_REMOVED lines=706> */
.L_x_1025:
        /* <DEDUP_REMOVED lines=706> */
.L_x_1026:
        /* <DEDUP_REMOVED lines=256> */
.L_x_1027:
        /* <DEDUP_REMOVED lines=274> */
[----:B--2--5:R-:W-:Y:S05]  /*42040*/  CALL.REL.NOINC `($_ZN7cutlass13device_kernelIN5flash19enable_sm80_to_sm89INS1_16FlashAttnBwdSm80INS1_25CollectiveMainloopBwdSm80ILi2ELi2EN4cute5tupleIJNS5_1CILi128EEES8_NS7_ILi64EEEEEENS_10bfloat16_tEfNS_4arch4Sm80ELb0ELb0ELb1ELb0ELb1ELb0ELb0ELb0ELi2ELi4ELi4ELi4ELb0EEENS1_21CollectiveEpilogueBwdISA_SB_SD_Li256ELb0ELb0ELi2EEENS1_19SingleTileSchedulerILb0ELb0ELb0ELi128EEEEEEEEEvNT_6ParamsE$_ZZZN5flash25CollectiveMainloopBwdSm80ILi2ELi2EN4cute5tupleIJNS1_1CILi128EEES4_NS3_ILi64EEEEEEN7cutlass10bfloat16_tEfNS7_4arch4Sm80ELb0ELb0ELb1ELb0ELb1ELb0ELb0ELb0ELi2ELi4ELi4ELi4ELb0EE3mmaINS_16FlashAttnBwdSm80ISB_NS_21CollectiveEpilogueBwdIS6_S8_SA_Li256ELb0ELb0ELi2EEENS_19SingleTileSchedulerILb0ELb0ELb0ELi128EEEE13SharedStorageENS1_6TensorINS1_11ArrayEngineIfLm32EEENS1_6LayoutINS2_IJNS2_IJNS3_ILi2EEESO_EEESO_NS3_ILi4EEEEEENS2_IJNS2_IJNS3_ILi1EEESO_EEESQ_NS3_ILi8EEEEEEEEEEEEbRKNSB_6ParamsERT0_S12_iNS2_IJiiiEEERT_ENKUliT_E_clIZSC_ISJ_SX_EbS10_S12_S12_iS13_S15_EUlRS16_iE_EEDaiS16_ENKUlT_E_clIZSC_ISJ_SX_EbS10_S12_S12_iS13_S15_EUlvE0_EEDaS1B_) ;  /* 0x0001c54000007944 */ /* 0x024fea0003c00000 */
[----:B------:R-:W2:Y:S01]  /*42050*/  LDL.64 R2, [R26+0x188] ;  /* 0x000188001a027983 */ /* 0x000ea20000100a00 */
[----:B------:R-:W-:-:S03]  /*42060*/  ULDC.64 UR4, c[0x0][0x118] ;  /* 0x0000460000047ab9 */ /* 0x000fc60000000a00 */
[----:B-1----:R1:W5:Y:S04]  /*42070*/  LDL.64 R14, [R26+0xc8] ;  /* 0x0000c8001a0e7983 */ /* 0x0023680000100a00 */
[----:B--2---:R-:W5:Y:S01]  /*42080*/  LD.E.64 R2, [R2.64] ;  /* 0x0000000402027980 */ /* 0x004f62000c101b00 */
[----:B------:R-:W-:Y:S02]  /*42090*/  MOV R9, R25 ;  /* 0x0000001900097202 */ /* 0x000fe40000000f00 */
[----:B------:R-:W-:Y:S02]  /*420a0*/  MOV R8, 0x420c0 ;  /* 0x000420c000087802 */ /* 0x000fe40000000f00 */
[----:B-1---5:R-:W-:Y:S05]  /*420b0*/  CALL.REL.NOINC `($_ZN7cutlass13device_kernelIN5flash19enable_sm80_to_sm89INS1_16FlashAttnBwdSm80INS1_25CollectiveMainloopBwdSm80ILi2ELi2EN4cute5tupleIJNS5_1CILi128EEES8_NS7_ILi64EEEEEENS_10bfloat16_tEfNS_4arch4Sm80ELb0ELb0ELb1ELb0ELb1ELb0ELb0ELb0ELi2ELi4ELi4ELi4ELb0EEENS1_21CollectiveEpilogueBwdISA_SB_SD_Li256ELb0ELb0ELi2EEENS1_19SingleTileSchedulerILb0ELb0ELb0ELi128EEEEEEEEEvNT_6ParamsE$_ZN4cute8smem_ptrIPN7cutlass10bfloat16_tEECI1NS_12iter_adaptorIS3_S4_EEES3_) ;  /* 0xfffc8e0000007944 */ /* 0x022fea0003c3ffff */
        /* <DEDUP_REMOVED lines=84> */
[----:B------:R1:W-:Y:S01]  /*42600*/  STL.64 [R1+0x7a0], R2 ;  /* 0x0007a00201007387 */ /* 0x0003e20000100a00 */
[----:B------:R-:W-:Y:S02]  /*42610*/  MOV R5, R6 ;  /* 0x0000000600057202 */ /* 0x000fe40000000f00 */
[----:B------:R-:W-:Y:S02]  /*42620*/  MOV R4, 0x42640 ;  /* 0x0004264000047802 */ /* 0x000fe40000000f00 */
        /* <DEDUP_REMOVED lines=31> */
[----:B-1----:R-:W-:Y:S05]  /*42820*/  CALL.REL.NOINC `($_ZN7cutlass13device_kernelIN5flash19enable_sm80_to_sm89INS1_16FlashAttnBwdSm80INS1_25CollectiveMainloopBwdSm80ILi2ELi2EN4cute5tupleIJNS5_1CILi128EEES8_NS7_ILi64EEEEEENS_10bfloat16_tEfNS_4arch4Sm80ELb0ELb0ELb1ELb0ELb1ELb0ELb0ELb0ELi2ELi4ELi4ELi4ELb0EEENS1_21CollectiveEpilogueBwdISA_SB_SD_Li256ELb0ELb0ELi2EEENS1_19SingleTileSchedulerILb0ELb0ELb0ELi128EEEEEEEEEvNT_6ParamsE$_ZN4cute3eso3ESOILb1ELb0EJNS_1CILi8EEEiiiNS2_ILi144EEENS2_ILi512EEEEEC2ERKS3_RKiSA_SA_RKS4_RKS5_) ;  /* 0xfffc56a000007944 */ /* 0x002fea0003c3ffff */
        /* <DEDUP_REMOVED lines=24> */
[----:B-1----:R-:W-:Y:S05]  /*429b0*/  CALL.REL.NOINC `($_ZN7cutlass13device_kernelIN5flash19enable_sm80_to_sm89INS1_16FlashAttnBwdSm80INS1_25CollectiveMainloopBwdSm80ILi2ELi2EN4cute5tupleIJNS5_1CILi128EEES8_NS7_ILi64EEEEEENS_10bfloat16_tEfNS_4arch4Sm80ELb0ELb0ELb1ELb0ELb1ELb0ELb0ELb0ELi2ELi4ELi4ELi4ELb0EEENS1_21CollectiveEpilogueBwdISA_SB_SD_Li256ELb0ELb0ELi2EEENS1_19SingleTileSchedulerILb0ELb0ELb0ELi128EEEEEEEEEvNT_6ParamsE$_ZZN4cute6detail16composition_implINS_5tupleIJNS_1CILi16EEENS3_ILi2EEES5_S5_NS3_ILi4EEES5_EEENS2_IJNS3_ILi1EEEiiiNS3_ILi144EEENS3_ILi512EEEEEENS2_IJNS2_IJS5_S5_EEES6_NS3_ILi8EEEEEENS2_IJNS2_IJNS3_ILi64EEESA_EEES4_NS3_ILi1024EEEEEEEEDaRKT_RKT0_RKT1_RKT2_ENKUlRKT_RKT0_E_clISC_SG_EEDaSX_S10_) ;  /* 0xfffca2f000007944 */ /* 0x002fea0003c3ffff */
[----:B------:R-:W-:Y:S01]  /*429c0*/  IMAD.MOV.U32 R2, RZ, RZ, R58 ;  /* 0x000000ffff027224 */ /* 0x000fe200078e003a */
[----:B------:R-:W-:Y:S01]  /*429d0*/  MOV R17, R62 ;  /* 0x0000003e00117202 */ /* 0x000fe20000000f00 */
[----:B------:R-:W-:Y:S01]  /*429e0*/  IMAD.MOV.U32 R15, RZ, RZ, R57 ;  /* 0x000000ffff0f7224 */ /* 0x000fe200078e0039 */
[----:B------:R-:W-:-:S02]  /*429f0*/  MOV R77, R66 ;  /* 0x00000042004d7202 */ /* 0x000fc40000000f00 */
[----:B------:R-:W-:Y:S02]  /*42a00*/  MOV R16, 0x42a20 ;  /* 0x00042a2000107802 */ /* 0x000fe40000000f00 */
[----:B-1---5:R-:W-:Y:S05]  /*42a10*/  CALL.REL.NOINC `($_ZN7cutlass13device_kernelIN5flash19enable_sm80_to_sm89INS1_16FlashAttnBwdSm80INS1_25CollectiveMainloopBwdSm80ILi2ELi2EN4cute5tupleIJNS5_1CILi128EEES8_NS7_ILi64EEEEEENS_10bfloat16_tEfNS_4arch4Sm80ELb0ELb0ELb1ELb0ELb1ELb0ELb0ELb0ELi2ELi4ELi4ELi4ELb0EEENS1_21CollectiveEpilogueBwdISA_SB_SD_Li256ELb0ELb0ELi2EEENS1_19SingleTileSchedulerILb0ELb0ELb0ELi128EEEEEEEEEvNT_6ParamsE$_ZZN4cute6detail16composition_implINS_5tupleIJNS_1CILi16EEENS3_ILi2EEES5_S5_NS3_ILi4EEES5_EEENS2_IJNS3_ILi1EEEiiiNS3_ILi144EEENS3_ILi512EEEEEENS2_IJNS2_IJS5_S5_EEES6_NS3_ILi8EEEEEENS2_IJNS2_IJNS3_ILi64EEESA_EEES4_NS3_ILi1024EEEEEEEEDaRKT_RKT0_RKT1_RKT2_ENKUlRKT_RKT0_E_clIS6_S4_EEDaSX_S10_) ;  /* 0xfffca00000007944 */ /* 0x022fea0003c3ffff */
[----:B-----5:R2:W-:Y:S01]  /*42a20*/  STL.64 [R1+0x770], R2 ;  /* 0x0007700201007387 */ /* 0x0205e20000100a00 */
[----:B------:R-:W-:Y:S01]  /*42a30*/  IMAD.MOV.U32 R69, RZ, RZ, R25 ;  /* 0x000000ffff457224 */ /* 0x000fe200078e0019 */
[----:B------:R-:W-:Y:S02]  /*42a40*/  MOV R76, R24 ;  /* 0x00000018004c7202 */ /* 0x000fe40000000f00 */
[----:B------:R-:W-:Y:S02]  /*42a50*/  MOV R4, 0x42a70 ;  /* 0x00042a7000047802 */ /* 0x000fe40000000f00 */
[----:B-12---:R-:W-:Y:S05]  /*42a60*/  CALL.REL.NOINC `($_ZN7cutlass13device_kernelIN5flash19enable_sm80_to_sm89INS1_16FlashAttnBwdSm80INS1_25CollectiveMainloopBwdSm80ILi2ELi2EN4cute5tupleIJNS5_1CILi128EEES8_NS7_ILi64EEEEEENS_10bfloat16_tEfNS_4arch4Sm80ELb0ELb0ELb1ELb0ELb1ELb0ELb0ELb0ELi2ELi4ELi4ELi4ELb0EEENS1_21CollectiveEpilogueBwdISA_SB_SD_Li256ELb0ELb0ELi2EEENS1_19SingleTileSchedulerILb0ELb0ELb0ELi128EEEEEEEEEvNT_6ParamsE$_ZN4cute3eso3ESOILb0ELb0EJNS_5tupleIJiNS_1CILi512EEEEEENS2_IJiiEEENS3_ILi1024EEEEEC2ERKS5_RKS6_RKS7_) ;  /* 0xfffc316000007944 */ /* 0x006fea0003c3ffff */
[----:B------:R2:W5:Y:S04]  /*42a70*/  LDL R5, [R1+0x760] ;  /* 0x0007600001057983 */ /* 0x0005680000100800 */
[----:B-1----:R2:W5:Y:S01]  /*42a80*/  LDL.64 R2, [R1+0x758] ;  /* 0x0007580001027983 */ /* 0x0025620000100a00 */
[----:B------:R-:W-:Y:S02]  /*42a90*/  MOV R69, R25 ;  /* 0x0000001900457202 */ /* 0x000fe40000000f00 */
[----:B------:R-:W-:-:S02]  /*42aa0*/  MOV R6, 0x42ac0 ;  /* 0x00042ac000067802 */ /* 0x000fc40000000f00 */
[----:B--2--5:R-:W-:Y:S05]  /*42ab0*/  CALL.REL.NOINC `($_ZN7cutlass13device_kernelIN5flash19enable_sm80_to_sm89INS1_16FlashAttnBwdSm80INS1_25CollectiveMainloopBwdSm80ILi2ELi2EN4cute5tupleIJNS5_1CILi128EEES8_NS7_ILi64EEEEEENS_10bfloat16_tEfNS_4arch4Sm80ELb0ELb0ELb1ELb0ELb1ELb0ELb0ELb0ELi2ELi4ELi4ELi4ELb0EEENS1_21CollectiveEpilogueBwdISA_SB_SD_Li256ELb0ELb0ELi2EEENS1_19SingleTileSchedulerILb0ELb0ELb0ELi128EEEEEEEEEvNT_6ParamsE$_ZN4cute5tupleIJNS0_IJNS0_IJNS_1CILi2EEES2_EEES3_NS1_ILi8EEEEEENS0_IJNS0_IJiNS1_ILi512EEEEEENS0_IJiiEEENS1_ILi1024EEEEEEEEC2ERKS5_RKSA_) ;  /* 0xfffc7af000007944 */ /* 0x024fea0003c3ffff */
        /* <DEDUP_REMOVED lines=18> */
[----:B------:R-:W-:Y:S01]  /*42be0*/  MOV R69, R25 ;  /* 0x0000001900457202 */ /* 0x000fe20000000f00 */
[----:B------:R-:W-:Y:S01]  /*42bf0*/  IMAD.MOV.U32 R76, RZ, RZ, R24 ;  /* 0x000000ffff4c7224 */ /* 0x000fe200078e0018 */
        /* <DEDUP_REMOVED lines=9> */
[----:B------:R1:W-:Y:S01]  /*42c90*/  STL.64 [R1+0x7a0], R2 ;  /* 0x0007a00201007387 */ /* 0x0003e20000100a00 */
[----:B------:R-:W-:-:S02]  /*42ca0*/  MOV R69, R66 ;  /* 0x0000004200457202 */ /* 0x000fc40000000f00 */
[----:B------:R-:W-:Y:S02]  /*42cb0*/  MOV R4, 0x42cd0 ;  /* 0x00042cd000047802 */ /* 0x000fe40000000f00 */
        /* <DEDUP_REMOVED lines=37> */
[----:B------:R-:W-:Y:S01]  /*42f10*/  IMAD.SHL.U32 R8, R5, 0x2000, RZ ;  /* 0x0000200005087824 */ /* 0x000fe200078e00ff */
[----:B------:R-:W-:-:S02]  /*42f20*/  MOV R14, R51 ;  /* 0x00000033000e7202 */ /* 0x000fc40000000f00 */
[----:B------:R-:W-:Y:S02]  /*42f30*/  MOV R4, 0x42f60 ;  /* 0x00042f6000047802 */ /* 0x000fe40000000f00 */
        /* <DEDUP_REMOVED lines=50> */
[----:B-12--5:R-:W-:Y:S05]  /*43260*/  CALL.REL.NOINC `($_ZN7cutlass13device_kernelIN5flash19enable_sm80_to_sm89INS1_16FlashAttnBwdSm80INS1_25CollectiveMainloopBwdSm80ILi2ELi2EN4cute5tupleIJNS5_1CILi128EEES8_NS7_ILi64EEEEEENS_10bfloat16_tEfNS_4arch4Sm80ELb0ELb0ELb1ELb0ELb1ELb0ELb0ELb0ELi2ELi4ELi4ELi4ELb0EEENS1_21CollectiveEpilogueBwdISA_SB_SD_Li256ELb0ELb0ELi2EEENS1_19SingleTileSchedulerILb0ELb0ELb0ELi128EEEEEEEEEvNT_6ParamsE$_ZZN4cute7idx2crdINS_5tupleIJiiNS_1CILi0EEEEEENS1_IJNS1_IJNS2_ILi4EEENS2_ILi8EEEEEES5_NS2_ILi1EEEEEEEEDaRKT_RKT0_ENKUlRKT_RKT0_E_clIiS7_EEDaSI_SL_) ;  /* 0xfffcc10000007944 */ /* 0x026fea0003c3ffff */
[----:B------:R-:W-:Y:S02]  /*43270*/  MOV R2, 0x43290 ;  /* 0x0004329000027802 */ /* 0x000fe40000000f00 */
[----:B-1----:R-:W-:Y:S05]  /*43280*/  CALL.REL.NOINC `($_ZN7cutlass13device_kernelIN5flash19enable_sm80_to_sm89INS1_16FlashAttnBwdSm80INS1_25CollectiveMainloopBwdSm80ILi2ELi2EN4cute5tupleIJNS5_1CILi128EEES8_NS7_ILi64EEEEEENS_10bfloat16_tEfNS_4arch4Sm80ELb0ELb0ELb1ELb0ELb1ELb0ELb0ELb0ELi2ELi4ELi4ELi4ELb0EEENS1_21CollectiveEpilogueBwdISA_SB_SD_Li256ELb0ELb0ELi2EEENS1_19SingleTileSchedulerILb0ELb0ELb0ELi128EEEEEEEEEvNT_6ParamsE$_ZZN4cute7idx2crdINS_5tupleIJiiNS_1CILi0EEEEEENS1_IJNS1_IJNS2_ILi4EEENS2_ILi8EEEEEES5_NS2_ILi1EEEEEEEEDaRKT_RKT0_ENKUlRKT_RKT0_E_clIiS5_EEDaSI_SL_) ;  /* 0xfffcc0b000007944 */ /* 0x002fea0003c3ffff */
[----:B------:R1:W-:Y:S01]  /*43290*/  STL [R1+0x7a0], R6 ;  /* 0x0007a00601007387 */ /* 0x0003e20000100800 */
        /* <DEDUP_REMOVED lines=18> */
[----:B------:R-:W-:Y:S02]  /*433c0*/  MOV R7, R53 ;  /* 0x0000003500077202 */ /* 0x000fe40000000f00 */
[----:B------:R-:W-:Y:S02]  /*433d0*/  MOV R4, 0x433f0 ;  /* 0x000433f000047802 */ /* 0x000fe40000000f00 */
        /* <DEDUP_REMOVED lines=940> */
.L_x_1028:
        /* <DEDUP_REMOVED lines=706> */
.L_x_1029:
        /* <DEDUP_REMOVED lines=706> */
.L_x_1030:
        /* <DEDUP_REMOVED lines=706> */
.L_x_1031:
        /* <DEDUP_REMOVED lines=706> */
.L_x_1032:
        /* <DEDUP_REMOVED lines=706> */
.L_x_1033:
        /* <DEDUP_REMOVED lines=706> */
.L_x_1034:
        /* <DEDUP_REMOVED lines=256> */
.L_x_1035:
        /* <DEDUP_REMOVED lines=251> */
[----:B------:R-:W-:Y:S05]  /*59710*/  RET.REL.NODEC R6 `(_ZN7cutlass13device_kernelIN5flash19enable_sm80_to_sm89INS1_16FlashAttnBwdSm80INS1_25CollectiveMainloopBwdSm80ILi2ELi2EN4cute5tupleIJNS5_1CILi128EEES8_NS7_ILi64EEEEEENS_10bfloat16_tEfNS_4arch4Sm80ELb0ELb0ELb1ELb0ELb1ELb0ELb0ELb0ELi2ELi4ELi4ELi4ELb0EEENS1_21CollectiveEpilogueBwdISA_SB_SD_Li256ELb0ELb0ELi2EEENS1_19SingleTileSchedulerILb0ELb0ELb0ELi128EEEEEEEEEvNT_6ParamsE) ;  /* 0xfffa68e006007950 */ /* 0x000fea0003c3ffff */
        .type           $_ZN7cutlass13device_kernelIN5flash19enable_sm80_to_sm89INS1_16FlashAttnBwdSm80INS1_25CollectiveMainloopBwdSm80ILi2ELi2EN4cute5tupleIJNS5_1CILi128EEES8_NS7_ILi64EEEEEENS_10bfloat16_tEfNS_4arch4Sm80ELb0ELb0ELb1ELb0ELb1ELb0ELb0ELb0ELi2ELi4ELi4ELi4ELb0EEENS1_21CollectiveEpilogueBwdISA_SB_SD_Li256ELb0ELb0ELi2EEENS1_19SingleTileSchedulerILb0ELb0ELb0ELi128EEEEEEEEEvNT_6ParamsE$_ZZN5flash25CollectiveMainloopBwdSm80ILi2ELi2EN4cute5tupleIJNS1_1CILi128EEES4_NS3_ILi64EEEEEEN7cutlass10bfloat16_tEfNS7_4arch4Sm80ELb0ELb0ELb1ELb0ELb1ELb0ELb0ELb0ELi2ELi4ELi4ELi4ELb0EE3mmaINS_16FlashAttnBwdSm80ISB_NS_21CollectiveEpilogueBwdIS6_S8_SA_Li256ELb0ELb0ELi2EEENS_19SingleTileSchedulerILb0ELb0ELb0ELi128EEEE13SharedStorageENS1_6TensorINS1_11ArrayEngineIfLm32EEENS1_6LayoutINS2_IJNS2_IJNS3_ILi2EEESO_EEESO_NS3_ILi4EEEEEENS2_IJNS2_IJNS3_ILi1EEESO_EEESQ_NS3_ILi8EEEEEEEEEEEEbRKNSB_6ParamsERT0_S12_iNS2_IJiiiEEERT_ENKUliiE0_clEii,@function
        .size           $_ZN7cutlass13device_kernelIN5flash19enable_sm80_to_sm89INS1_16FlashAttnBwdSm80INS1_25CollectiveMainloopBwdSm80ILi2ELi2EN4cute5tupleIJNS5_1CILi128EEES8_NS7_ILi64EEEEEENS_10bfloat16_tEfNS_4arch4Sm80ELb0ELb0ELb1ELb0ELb1ELb0ELb0ELb0ELi2ELi4ELi4ELi4ELb0EEENS1_21CollectiveEpilogueBwdISA_SB_SD_Li256ELb0ELb0ELi2EEENS1_19SingleTileSchedulerILb0ELb0ELb0ELi128EEEEEEEEEvNT_6ParamsE$_ZZN5flash25CollectiveMainloopBwdSm80ILi2ELi2EN4cute5tupleIJNS1_1CILi128EEES4_NS3_ILi64EEEEEEN7cutlass10bfloat16_tEfNS7_4arch4Sm80ELb0ELb0ELb1ELb0ELb1ELb0ELb0ELb0ELi2ELi4ELi4ELi4ELb0EE3mmaINS_16FlashAttnBwdSm80ISB_NS_21CollectiveEpilogueBwdIS6_S8_SA_Li256ELb0ELb0ELi2EEENS_19SingleTileSchedulerILb0ELb0ELb0ELi128EEEE13SharedStorageENS1_6TensorINS1_11ArrayEngineIfLm32EEENS1_6LayoutINS2_IJNS2_IJNS3_ILi2EEESO_EEESO_NS3_ILi4EEEEEENS2_IJNS2_IJNS3_ILi1EEESO_EEESQ_NS3_ILi8EEEEEEEEEEEEbRKNSB_6ParamsERT0_S12_iNS2_IJiiiEEERT_ENKUliiE0_clEii,($_ZN7cutlass13device_kernelIN5flash19enable_sm80_to_sm89INS1_16FlashAttnBwdSm80INS1_25CollectiveMainloopBwdSm80ILi2ELi2EN4cute5tupleIJNS5_1CILi128EEES8_NS7_ILi64EEEEEENS_10bfloat16_tEfNS_4arch4Sm80ELb0ELb0ELb1ELb0ELb1ELb0ELb0ELb0ELi2ELi4ELi4ELi4ELb0EEENS1_21CollectiveEpilogueBwdISA_SB_SD_Li256ELb0ELb0ELi2EEENS1_19SingleTileSchedulerILb0ELb0ELb0ELi128EEEEEEEEEvNT_6ParamsE$_ZZN5flash25CollectiveMainloopBwdSm80ILi2ELi2EN4cute5tupleIJNS1_1CILi128EEES4_NS3_ILi64EEEEEEN7cutlass10bfloat16_tEfNS7_4arch4Sm80ELb0ELb0ELb1ELb0ELb1ELb0ELb0ELb0ELi2ELi4ELi4ELi4ELb0EE3mmaINS_16FlashAttnBwdSm80ISB_NS_21CollectiveEpilogueBwdIS6_S8_SA_Li256ELb0ELb0ELi2EEENS_19SingleTileSchedulerILb0ELb0ELb0ELi128EEEE13SharedStorageENS1_6TensorINS1_11ArrayEngineIfLm32EEENS1_6LayoutINS2_IJNS2_IJNS3_ILi2EEESO_EEESO_NS3_ILi4EEEEEENS2_IJNS2_IJNS3_ILi1EEESO_EEESQ_NS3_ILi8EEEEEEEEEEEEbRKNSB_6ParamsERT0_S12_iNS2_IJiiiEEERT_ENKUliiE_clEii - $_ZN7cutlass13device_kernelIN5flash19enable_sm80_to_sm89INS1_16FlashAttnBwdSm80INS1_25CollectiveMainloopBwdSm80ILi2ELi2EN4cute5tupleIJNS5_1CILi128EEES8_NS7_ILi64EEEEEENS_10bfloat16_tEfNS_4arch4Sm80ELb0ELb0ELb1ELb0ELb1ELb0ELb0ELb0ELi2ELi4ELi4ELi4ELb0EEENS1_21CollectiveEpilogueBwdISA_SB_SD_Li256ELb0ELb0ELi2EEENS1_19SingleTileSchedulerILb0ELb0ELb0ELi128EEEEEEEEEvNT_6ParamsE$_ZZN5flash25CollectiveMainloopBwdSm80ILi2ELi2EN4cute5tupleIJNS1_1CILi128EEES4_NS3_ILi64EEEEEEN7cutlass10bfloat16_tEfNS7_4arch4Sm80ELb0ELb0ELb1ELb0ELb1ELb0ELb0ELb0ELi2ELi4ELi4ELi4ELb0EE3mmaINS_16FlashAttnBwdSm80ISB_NS_21CollectiveEpilogueBwdIS6_S8_SA_Li256ELb0ELb0ELi2EEENS_19SingleTileSchedulerILb0ELb0ELb0ELi128EEEE13SharedStorageENS1_6TensorINS1_11ArrayEngineIfLm32EEENS1_6LayoutINS2_IJNS2_IJNS3_ILi2EEESO_EEESO_NS3_ILi4EEEEEENS2_IJNS2_IJNS3_ILi1EEESO_EEESQ_NS3_ILi8EEEEEEEEEEEEbRKNSB_6ParamsERT0_S12_iNS2_IJiiiEEERT_ENKUliiE0_clEii)
$_ZN7cutlass13device_kernelIN5flash19enable_sm80_to_sm89INS1_16FlashAttnBwdSm80INS1_25CollectiveMainloopBwdSm80ILi2ELi2EN4cute5tupleIJNS5_1CILi128EEES8_NS7_ILi64EEEEEENS_10bfloat16_tEfNS_4arch4Sm80ELb0ELb0ELb1ELb0ELb1ELb0ELb0ELb0ELi2ELi4ELi4ELi4ELb0EEENS1_21CollectiveEpilogueBwdISA_SB_SD_Li256ELb0ELb0ELi2EEENS1_19SingleTileSchedulerILb0ELb0ELb0ELi128EEEEEEEEEvNT_6ParamsE$_ZZN5flash25CollectiveMainloopBwdSm80ILi2ELi2EN4cute5tupleIJNS1_1CILi128EEES4_NS3_ILi64EEEEEEN7cutlass10bfloat16_tEfNS7_4arch4Sm80ELb0ELb0ELb1ELb0ELb1ELb0ELb0ELb0ELi2ELi4ELi4ELi4ELb0EE3mmaINS_16FlashAttnBwdSm80ISB_NS_21CollectiveEpilogueBwdIS6_S8_SA_Li256ELb0ELb0ELi2EEENS_19SingleTileSchedulerILb0ELb0ELb0ELi128EEEE13SharedStorageENS1_6TensorINS1_11ArrayEngineIfLm32EEENS1_6LayoutINS2_IJNS2_IJNS3_ILi2EEESO_EEESO_NS3_ILi4EEEEEENS2_IJNS2_IJNS3_ILi1EEESO_EEESQ_NS3_ILi8EEEEEEEEEEEEbRKNSB_6ParamsERT0_S12_iNS2_IJiiiEEERT_ENKUliiE0_clEii:
        /* <DEDUP_REMOVED lines=9> */
[----:B-1---5:R-:W-:Y:S05]  /*597b0*/  CALL.REL.NOINC `($_ZN7cutlass13device_kernelIN5flash19enable_sm80_to_sm89INS1_16FlashAttnBwdSm80INS1_25CollectiveMainloopBwdSm80ILi2ELi2EN4cute5tupleIJNS5_1CILi128EEES8_NS7_ILi64EEEEEENS_10bfloat16_tEfNS_4arch4Sm80ELb0ELb0ELb1ELb0ELb1ELb0ELb0ELb0ELi2ELi4ELi4ELi4ELb0EEENS1_21CollectiveEpilogueBwdISA_SB_SD_Li256ELb0ELb0ELi2EEENS1_19SingleTileSchedulerILb0ELb0ELb0ELi128EEEEEEEEEvNT_6ParamsE$_ZN4cute3eso3ESOILb1ELb0EJNS_10UnderscoreES2_S2_iEEC2ERKS2_S5_S5_RKi) ;  /* 0xfffada2000007944 */ /* 0x022fea0003c3ffff */
[----:B-1----:R-:W2:Y:S01]  /*597c0*/  LDL R3, [R1+0x1688] ;  /* 0x0016880001037983 */ /* 0x002ea20000100800 */
[----:B------:R-:W-:Y:S02]  /*597d0*/  MOV R4, 0x59800 ;  /* 0x0005980000047802 */ /* 0x000fe40000000f00 */
[----:B--2---:R-:W-:Y:S02]  /*597e0*/  SHF.L.U32 R3, R3, 0xd, RZ ;  /* 0x0000000d03037819 */ /* 0x004fe400000006ff */
[----:B------:R-:W-:Y:S05]  /*597f0*/  CALL.REL.NOINC `($_ZN7cutlass13device_kernelIN5flash19enable_sm80_to_sm89INS1_16FlashAttnBwdSm80INS1_25CollectiveMainloopBwdSm80ILi2ELi2EN4cute5tupleIJNS5_1CILi128EEES8_NS7_ILi64EEEEEENS_10bfloat16_tEfNS_4arch4Sm80ELb0ELb0ELb1ELb0ELb1ELb0ELb0ELb0ELi2ELi4ELi4ELi4ELb0EEENS1_21CollectiveEpilogueBwdISA_SB_SD_Li256ELb0ELb0ELi2EEENS1_19SingleTileSchedulerILb0ELb0ELb0ELi128EEEEEEEEEvNT_6ParamsE$_ZN4cute3eso3ESOILb1ELb0EJNS_6LayoutINS_5tupleIJNS3_IJNS_1CILi8EEENS4_ILi1EEEEEENS4_ILi4EEES6_EEENS3_IJNS3_IJS6_NS4_ILi0EEEEEENS4_ILi2048EEESA_EEEEEiEEC2ERKSE_RKi) ;  /* 0xfffb0a7000007944 */ /* 0x000fea0003c3ffff */
[----:B------:R-:W-:Y:S01]  /*59800*/  ULDC.64 UR8, c[0x0][0x118] ;  /* 0x0000460000087ab9 */ /* 0x000fe20000000a00 */
[----:B-1----:R-:W2:Y:S04]  /*59810*/  LDL R2, [R1+0x1688] ;  /* 0x0016880001027983 */ /* 0x002ea80000100800 */
[----:B------:R-:W2:Y:S01]  /*59820*/  LD.E.64 R10, [R10.64] ;  /* 0x000000080a0a7980 */ /* 0x000ea2000c101b00 */
[----:B------:R-:W-:-:S02]  /*59830*/  MOV R9, R15 ;  /* 0x0000000f00097202 */ /* 0x000fc40000000f00 */
[----:B------:R-:W-:Y:S01]  /*59840*/  MOV R8, 0x59870 ;  /* 0x0005987000087802 */ /* 0x000fe20000000f00 */
[----:B--2---:R-:W-:-:S04]  /*59850*/  IMAD.WIDE R2, R2, 0x2, R10 ;  /* 0x0000000202027825 */ /* 0x004fc800078e020a */
[----:B------:R-:W-:Y:S05]  /*59860*/  CALL.REL.NOINC `($_ZN7cutlass13device_kernelIN5flash19enable_sm80_to_sm89INS1_16FlashAttnBwdSm80INS1_25CollectiveMainloopBwdSm80ILi2ELi2EN4cute5tupleIJNS5_1CILi128EEES8_NS7_ILi64EEEEEENS_10bfloat16_tEfNS_4arch4Sm80ELb0ELb0ELb1ELb0ELb1ELb0ELb0ELb0ELi2ELi4ELi4ELi4ELb0EEENS1_21CollectiveEpilogueBwdISA_SB_SD_Li256ELb0ELb0ELi2EEENS1_19SingleTileSchedulerILb0ELb0ELb0ELi128EEEEEEEEEvNT_6ParamsE$_ZN4cute8smem_ptrIPN7cutlass10bfloat16_tEECI1NS_12iter_adaptorIS3_S4_EEES3_) ;  /* 0xfffb165000007944 */ /* 0x000fea0003c3ffff */
[----:B-1----:R1:W5:Y:S01]  /*59870*/  LDL.64 R2, [R1+0x1688] ;  /* 0x0016880001027983 */ /* 0x0023620000100a00 */
[----:B------:R-:W-:-:S03]  /*59880*/  MOV R6, 0x598a0 ;  /* 0x000598a000067802 */ /* 0x000fc60000000f00 */
[----:B-1---5:R-:W-:Y:S05]  /*59890*/  CALL.REL.NOINC `($_ZN7cutlass13device_kernelIN5flash19enable_sm80_to_sm89INS1_16FlashAttnBwdSm80INS1_25CollectiveMainloopBwdSm80ILi2ELi2EN4cute5tupleIJNS5_1CILi128EEES8_NS7_ILi64EEEEEENS_10bfloat16_tEfNS_4arch4Sm80ELb0ELb0ELb1ELb0ELb1ELb0ELb0ELb0ELi2ELi4ELi4ELi4ELb0EEENS1_21CollectiveEpilogueBwdISA_SB_SD_Li256ELb0ELb0ELi2EEENS1_19SingleTileSchedulerILb0ELb0ELb0ELi128EEEEEEEEEvNT_6ParamsE$_ZN4cute3eso3ESOILb1ELb0EJNS_6LayoutINS_5tupleIJNS3_IJNS_1CILi8EEENS4_ILi1EEEEEENS4_ILi4EEES6_EEENS3_IJNS3_IJS6_NS4_ILi0EEEEEENS4_ILi2048EEESA_EEEEENS_10ViewEngineINS_8smem_ptrIPN7cutlass10bfloat16_tEEEEEEEC2ERKSE_RKSL_) ;  /* 0xfffb098000007944 */ /* 0x022fea0003c3ffff */
[----:B------:R-:W-:Y:S01]  /*598a0*/  ULDC.64 UR8, c[0x0][0x118] ;  /* 0x0000460000087ab9 */ /* 0x000fe20000000a00 */
[----:B------:R2:W5:Y:S04]  /*598b0*/  LDL.64 R96, [R1+0x1688] ;  /* 0x0016880001607983 */ /* 0x0005680000100a00 */
[----:B------:R2:W5:Y:S01]  /*598c0*/  LD.E.64 R8, [R92.64+0x8] ;  /* 0x000008085c087980 */ /* 0x000562000c101b00 */
[----:B-1----:R-:W-:Y:S02]  /*598d0*/  MOV R3, R16 ;  /* 0x0000001000037202 */ /* 0x002fe40000000f00 */
[----:B------:R-:W-:-:S02]  /*598e0*/  MOV R4, 0x59900 ;  /* 0x0005990000047802 */ /* 0x000fc40000000f00 */
[----:B--2--5:R-:W-:Y:S05]  /*598f0*/  CALL.REL.NOINC `($_ZN7cutlass13device_kernelIN5flash19enable_sm80_to_sm89INS1_16FlashAttnBwdSm80INS1_25CollectiveMainloopBwdSm80ILi2ELi2EN4cute5tupleIJNS5_1CILi128EEES8_NS7_ILi64EEEEEENS_10bfloat16_tEfNS_4arch4Sm80ELb0ELb0ELb1ELb0ELb1ELb0ELb0ELb0ELi2ELi4ELi4ELi4ELb0EEENS1_21CollectiveEpilogueBwdISA_SB_SD_Li256ELb0ELb0ELi2EEENS1_19SingleTileSchedulerILb0ELb0ELb0ELi128EEEEEEEEEvNT_6ParamsE$_ZN4cute3eso3ESOILb1ELb0EJNS_10UnderscoreES2_S2_iEEC2ERKS2_S5_S5_RKi) ;  /* 0xfffad8e000007944 */ /* 0x024fea0003c3ffff */
[----:B------:R-:W2:Y:S01]  /*59900*/  LDL R11, [R1+0x1688] ;  /* 0x00168800010b7983 */ /* 0x000ea20000100800 */
[----:B------:R-:W-:-:S03]  /*59910*/  ULDC.64 UR8, c[0x0][0x118] ;  /* 0x0000460000087ab9 */ /* 0x000fc60000000a00 */
[----:B-1----:R1:W5:Y:S01]  /*59920*/  LD.E.64 R2, [R8.64+0x8] ;  /* 0x0000080808027980 */ /* 0x002362000c101b00 */
[----:B------:R-:W-:Y:S02]  /*59930*/  MOV R4, 0x59960 ;  /* 0x0005996000047802 */ /* 0x000fe40000000f00 */
[----:B--2---:R-:W-:Y:S02]  /*59940*/  SHF.R.S32.HI R10, RZ, 0x1f, R11 ;  /* 0x0000001fff0a7819 */ /* 0x004fe4000001140b */
[----:B-1---5:R-:W-:Y:S05]  /*59950*/  CALL.REL.NOINC `($_ZN7cutlass13device_kernelIN5flash19enable_sm80_to_sm89INS1_16FlashAttnBwdSm80INS1_25CollectiveMainloopBwdSm80ILi2ELi2EN4cute5tupleIJNS5_1CILi128EEES8_NS7_ILi64EEEEEENS_10bfloat16_tEfNS_4arch4Sm80ELb0ELb0ELb1ELb0ELb1ELb0ELb0ELb0ELi2ELi4ELi4ELi4ELb0EEENS1_21CollectiveEpilogueBwdISA_SB_SD_Li256ELb0ELb0ELi2EEENS1_19SingleTileSchedulerILb0ELb0ELb0ELi128EEEEEEEEEvNT_6ParamsE$_ZZN4cute5sliceINS_5tupleIJNS_10UnderscoreES2_S2_iEEENS1_IJNS1_IJNS_1CILi1EEENS4_ILi0EEEEEElS6_lEEEEEDaRKT_RKT0_ENKUlRKT_RKT0_E_clIS2_lEEDaSH_SK_) ;  /* 0xfffb2ef000007944 */ /* 0x022fea0003c3ffff */
[----:B-----5:R-:W-:Y:S02]  /*59960*/  MOV R5, R3 ;  /* 0x0000000300057202 */ /* 0x020fe40000000f00 */
[----:B------:R-:W-:Y:S02]  /*59970*/  MOV R4, 0x59990 ;  /* 0x0005999000047802 */ /* 0x000fe40000000f00 */
[----:B-1----:R-:W-:Y:S05]  /*59980*/  CALL.REL.NOINC `($_ZN7cutlass13device_kernelIN5flash19enable_sm80_to_sm89INS1_16FlashAttnBwdSm80INS1_25CollectiveMainloopBwdSm80ILi2ELi2EN4cute5tupleIJNS5_1CILi128EEES8_NS7_ILi64EEEEEENS_10bfloat16_tEfNS_4arch4Sm80ELb0ELb0ELb1ELb0ELb1ELb0ELb0ELb0ELi2ELi4ELi4ELi4ELb0EEENS1_21CollectiveEpilogueBwdISA_SB_SD_Li256ELb0ELb0ELi2EEENS1_19SingleTileSchedulerILb0ELb0ELb0ELi128EEEEEEEEEvNT_6ParamsE$_ZZN4cute12filter_tupleINS_5tupleIJNS_10UnderscoreES2_S2_iEEENS1_IJNS1_IJNS_1CILi1EEENS4_ILi0EEEEEElS6_lEEEZNS_5sliceIS3_S8_EEDaRKT_RKT0_EUlRKT_RKT0_E_EEDaSC_SF_OT1_ENKUlDpSI_E_clIJNS1_IJS7_EEENS1_IJlEEENS1_IJS6_EEENS1_IJEEEEEEDaSP_) ;  /* 0xfffb1b1000007944 */ /* 0x002fea0003c3ffff */
[----:B-----5:R-:W-:Y:S02]  /*59990*/  MOV R5, R3 ;  /* 0x0000000300057202 */ /* 0x020fe40000000f00 */
[----:B------:R-:W-:Y:S02]  /*599a0*/  MOV R4, 0x599c0 ;  /* 0x000599c000047802 */ /* 0x000fe40000000f00 */
[----:B-1----:R-:W-:Y:S05]  /*599b0*/  CALL.REL.NOINC `($_ZN7cutlass13device_kernelIN5flash19enable_sm80_to_sm89INS1_16FlashAttnBwdSm80INS1_25CollectiveMainloopBwdSm80ILi2ELi2EN4cute5tupleIJNS5_1CILi128EEES8_NS7_ILi64EEEEEENS_10bfloat16_tEfNS_4arch4Sm80ELb0ELb0ELb1ELb0ELb1ELb0ELb0ELb0ELi2ELi4ELi4ELi4ELb0EEENS1_21CollectiveEpilogueBwdISA_SB_SD_Li256ELb0ELb0ELi2EEENS1_19SingleTileSchedulerILb0ELb0ELb0ELi128EEEEEEEEEvNT_6ParamsE$_ZN4cute5tupleIJNS0_IJNS0_IJNS_1CILi8EEENS1_ILi1EEEEEENS1_ILi4EEES3_EEENS0_IJNS0_IJS3_NS1_ILi0EEEEEElS7_EEEEEC2ERKS6_RKS9_) ;  /* 0xfffb0df000007944 */ /* 0x002fea0003c3ffff */
        /* <DEDUP_REMOVED lines=9> */
[----:B-1---5:R-:W-:Y:S05]  /*59a50*/  CALL.REL.NOINC `($_ZN7cutlass13device_kernelIN5flash19enable_sm80_to_sm89INS1_16FlashAttnBwdSm80INS1_25CollectiveMainloopBwdSm80ILi2ELi2EN4cute5tupleIJNS5_1CILi128EEES8_NS7_ILi64EEEEEENS_10bfloat16_tEfNS_4arch4Sm80ELb0ELb0ELb1ELb0ELb1ELb0ELb0ELb0ELi2ELi4ELi4ELi4ELb0EEENS1_21CollectiveEpilogueBwdISA_SB_SD_Li256ELb0ELb0ELi2EEENS1_19SingleTileSchedulerILb0ELb0ELb0ELi128EEEEEEEEEvNT_6ParamsE$_ZN4cute3eso3ESOILb0ELb0EJNS_6LayoutINS_5tupleIJNS3_IJNS_1CILi8EEENS4_ILi1EEEEEENS4_ILi4EEES6_EEENS3_IJNS3_IJS6_NS4_ILi0EEEEEElSA_EEEEElEEC2ERKSD_RKl) ;  /* 0xfffacc0000007944 */ /* 0x022fea0003c3ffff */
[----:B------:R-:W-:Y:S01]  /*59a60*/  ULDC.64 UR8, c[0x0][0x118] ;  /* 0x0000460000087ab9 */ /* 0x000fe20000000a00 */
[----:B-1----:R-:W2:Y:S04]  /*59a70*/  LDL.64 R10, [R1+0x1690] ;  /* 0x00169000010a7983 */ /* 0x002ea80000100a00 */
[----:B------:R-:W2:Y:S04]  /*59a80*/  LD.E.64 R8, [R8.64+0x18] ;  /* 0x0000180808087980 */ /* 0x000ea8000c101b00 */
[----:B------:R1:W5:Y:S01]  /*59a90*/  LDL.64 R2, [R1+0x1688] ;  /* 0x0016880001027983 */ /* 0x0003620000100a00 */
[----:B------:R-:W-:-:S02]  /*59aa0*/  MOV R6, 0x59ae0 ;  /* 0x00059ae000067802 */ /* 0x000fc40000000f00 */
[----:B--2---:R-:W-:-:S04]  /*59ab0*/  LEA R4, P1, R10, R8, 0x1 ;  /* 0x000000080a047211 */ /* 0x004fc800078208ff */
[----:B------:R-:W-:-:S04]  /*59ac0*/  LEA.HI.X R11, R10, R9, R11, 0x1, P1 ;  /* 0x000000090a0b7211 */ /* 0x000fc800008f0c0b */
[----:B-1---5:R-:W-:Y:S05]  /*59ad0*/  CALL.REL.NOINC `($_ZN7cutlass13device_kernelIN5flash19enable_sm80_to_sm89INS1_16FlashAttnBwdSm80INS1_25CollectiveMainloopBwdSm80ILi2ELi2EN4cute5tupleIJNS5_1CILi128EEES8_NS7_ILi64EEEEEENS_10bfloat16_tEfNS_4arch4Sm80ELb0ELb0ELb1ELb0ELb1ELb0ELb0ELb0ELi2ELi4ELi4ELi4ELb0EEENS1_21CollectiveEpilogueBwdISA_SB_SD_Li256ELb0ELb0ELi2EEENS1_19SingleTileSchedulerILb0ELb0ELb0ELi128EEEEEEEEEvNT_6ParamsE$_ZN4cute8gmem_ptrIPKN7cutlass10bfloat16_tEECI1NS_12iter_adaptorIS4_S5_EEES4_) ;  /* 0xfffb12d000007944 */ /* 0x022fea0003c3ffff */
[----:B------:R-:W2:Y:S01]  /*59ae0*/  LDL.64 R8, [R1+0x1688] ;  /* 0x0016880001087983 */ /* 0x000ea20000100a00 */
[----:B------:R-:W-:Y:S02]  /*59af0*/  MOV R5, R3 ;  /* 0x0000000300057202 */ /* 0x000fe40000000f00 */
[----:B------:R-:W-:Y:S01]  /*59b00*/  MOV R6, 0x59b30 ;  /* 0x00059b3000067802 */ /* 0x000fe20000000f00 */
[----:B--2---:R1:W-:Y:S04]  /*59b10*/  STL.64 [R1+0x1698], R8 ;  /* 0x0016980801007387 */ /* 0x0043e80000100a00 */
[----:B-1----:R-:W-:Y:S05]  /*59b20*/  CALL.REL.NOINC `($_ZN7cutlass13device_kernelIN5flash19enable_sm80_to_sm89INS1_16FlashAttnBwdSm80INS1_25CollectiveMainloopBwdSm80ILi2ELi2EN4cute5tupleIJNS5_1CILi128EEES8_NS7_ILi64EEEEEENS_10bfloat16_tEfNS_4arch4Sm80ELb0ELb0ELb1ELb0ELb1ELb0ELb0ELb0ELi2ELi4ELi4ELi4ELb0EEENS1_21CollectiveEpilogueBwdISA_SB_SD_Li256ELb0ELb0ELi2EEENS1_19SingleTileSchedulerILb0ELb0ELb0ELi128EEEEEEEEEvNT_6ParamsE$_ZN4cute3eso3ESOILb0ELb0EJNS_6LayoutINS_5tupleIJNS3_IJNS_1CILi8EEENS4_ILi1EEEEEENS4_ILi4EEES6_EEENS3_IJNS3_IJS6_NS4_ILi0EEEEEElSA_EEEEENS_10ViewEngineINS_8gmem_ptrIPKN7cutlass10bfloat16_tEEEEEEEC2ERKSD_RKSL_) ;  /* 0xfffaca9000007944 */ /* 0x002fea0003c3ffff */
        /* <DEDUP_REMOVED lines=11> */
[----:B--2--5:R-:W-:Y:S05]  /*59be0*/  CALL.REL.NOINC `($_ZN7cutlass13device_kernelIN5flash19enable_sm80_to_sm89INS1_16FlashAttnBwdSm80INS1_25CollectiveMainloopBwdSm80ILi2ELi2EN4cute5tupleIJNS5_1CILi128EEES8_NS7_ILi64EEEEEENS_10bfloat16_tEfNS_4arch4Sm80ELb0ELb0ELb1ELb0ELb1ELb0ELb0ELb0ELi2ELi4ELi4ELi4ELb0EEENS1_21CollectiveEpilogueBwdISA_SB_SD_Li256ELb0ELb0ELi2EEENS1_19SingleTileSchedulerILb0ELb0ELb0ELi128EEEEEEEEEvNT_6ParamsE$_ZZN4cuteplIJiiEJNS_1CILi0EEES2_EEEDaRKNS_15ArithmeticTupleIJDpT_EEERKNS3_IJDpT0_EEEENKUlDpRKT_E_clIJiiEEEDaSH_) ;  /* 0xfffb643000007944 */ /* 0x024fea0003c3ffff */
[----:B-----5:R-:W-:Y:S01]  /*59bf0*/  IMAD.IADD R94, R11, 0x1, -R2 ;  /* 0x000000010b5e7824 */ /* 0x020fe200078e0a02 */
[----:B------:R-:W-:Y:S02]  /*59c00*/  MOV R3, RZ ;  /* 0x000000ff00037202 */ /* 0x000fe40000000f00 */
[----:B------:R-:W-:Y:S02]  /*59c10*/  MOV R6, 0x59c30 ;  /* 0x00059c3000067802 */ /* 0x000fe40000000f00 */
[----:B-1----:R-:W-:Y:S05]  /*59c20*/  CALL.REL.NOINC `($_ZN7cutlass13device_kernelIN5flash19enable_sm80_to_sm89INS1_16FlashAttnBwdSm80INS1_25CollectiveMainloopBwdSm80ILi2ELi2EN4cute5tupleIJNS5_1CILi128EEES8_NS7_ILi64EEEEEENS_10bfloat16_tEfNS_4arch4Sm80ELb0ELb0ELb1ELb0ELb1ELb0ELb0ELb0ELi2ELi4ELi4ELi4ELb0EEENS1_21CollectiveEpilogueBwdISA_SB_SD_Li256ELb0ELb0ELi2EEENS1_19SingleTileSchedulerILb0ELb0ELb0ELi128EEEEEEEEEvNT_6ParamsE$_ZN4cute3eso3ESOILb1ELb0EJNS_1CILi0EEEiS3_EEC2ERKS3_RKiS6_) ;  /* 0xfffada9000007944 */ /* 0x002fea0003c3ffff */
[----:B-1----:R-:W2:Y:S01]  /*59c30*/  LDL R3, [R1+0x1688] ;  /* 0x0016880001037983 */ /* 0x002ea20000100800 */
[----:B------:R-:W-:Y:S01]  /*59c40*/  IMAD.MOV.U32 R2, RZ, RZ, R15 ;  /* 0x000000ffff027224 */ /* 0x000fe200078e000f */
[----:B------:R-:W-:Y:S02]  /*59c50*/  MOV R10, 0x59c80 ;  /* 0x00059c80000a7802 */ /* 0x000fe40000000f00 */
[----:B--2---:R-:W-:Y:S02]  /*59c60*/  SHF.L.U32 R3, R3, 0x5, RZ ;  /* 0x0000000503037819 */ /* 0x004fe400000006ff */
[----:B------:R-:W-:Y:S05]  /*59c70*/  CALL.REL.NOINC `($_ZN7cutlass13device_kernelIN5flash19enable_sm80_to_sm89INS1_16FlashAttnBwdSm80INS1_25CollectiveMainloopBwdSm80ILi2ELi2EN4cute5tupleIJNS5_1CILi128EEES8_NS7_ILi64EEEEEENS_10bfloat16_tEfNS_4arch4Sm80ELb0ELb0ELb1ELb0ELb1ELb0ELb0ELb0ELi2ELi4ELi4ELi4ELb0EEENS1_21CollectiveEpilogueBwdISA_SB_SD_Li256ELb0ELb0ELi2EEENS1_19SingleTileSchedulerILb0ELb0ELb0ELi128EEEEEEEEEvNT_6ParamsE$_ZN4cute5tupleIJiEEC2ERKi) ;  /* 0xfffb105000007944 */ /* 0x000fea0003c3ffff */
[----:B------:R1:W5:Y:S01]  /*59c80*/  LDL R3, [R1+0x1688] ;  /* 0x0016880001037983 */ /* 0x0003620000100800 */
        /* <DEDUP_REMOVED lines=8> */
[----:B------:R-:W-:Y:S02]  /*59d10*/  MOV R2, R15 ;  /* 0x0000000f00027202 */ /* 0x000fe40000000f00 */
[----:B------:R-:W-:Y:S02]  /*59d20*/  MOV R6, 0x59d40 ;  /* 0x00059d4000067802 */ /* 0x000fe40000000f00 */
[----:B-1---5:R-:W-:Y:S05]  /*59d30*/  CALL.REL.NOINC `($_ZN7cutlass13device_kernelIN5flash19enable_sm80_to_sm89INS1_16FlashAttnBwdSm80INS1_25CollectiveMainloopBwdSm80ILi2ELi2EN4cute5tupleIJNS5_1CILi128EEES8_NS7_ILi64EEEEEENS_10bfloat16_tEfNS_4arch4Sm80ELb0ELb0ELb1ELb0ELb1ELb0ELb0ELb0ELi2ELi4ELi4ELi4ELb0EEENS1_21CollectiveEpilogueBwdISA_SB_SD_Li256ELb0ELb0ELi2EEENS1_19SingleTileSchedulerILb0ELb0ELb0ELi128EEEEEEEEEvNT_6ParamsE$_ZN4cute3eso3ESOILb0ELb1EJiNS_1CILi0EEEEEC2ERKiRKS3_) ;  /* 0xfffad29000007944 */ /* 0x022fea0003c3ffff */
[----:B-1----:R1:W5:Y:S01]  /*59d40*/  LDL R3, [R1+0x1688] ;  /* 0x0016880001037983 */ /* 0x0023620000100800 */
[----:B------:R-:W-:-:S03]  /*59d50*/  MOV R4, 0x59d70 ;  /* 0x00059d7000047802 */ /* 0x000fc60000000f00 */
[----:B-1---5:R-:W-:Y:S05]  /*59d60*/  CALL.REL.NOINC `($_ZN7cutlass13device_kernelIN5flash19enable_sm80_to_sm89INS1_16FlashAttnBwdSm80INS1_25CollectiveMainloopBwdSm80ILi2ELi2EN4cute5tupleIJNS5_1CILi128EEES8_NS7_ILi64EEEEEENS_10bfloat16_tEfNS_4arch4Sm80ELb0ELb0ELb1ELb0ELb1ELb0ELb0ELb0ELi2ELi4ELi4ELi4ELb0EEENS1_21CollectiveEpilogueBwdISA_SB_SD_Li256ELb0ELb0ELi2EEENS1_19SingleTileSchedulerILb0ELb0ELb0ELi128EEEEEEEEEvNT_6ParamsE$_ZZN4cuteplIJNS_1CILi0EEES2_EJiEEEDaRKNS_15ArithmeticTupleIJDpT_EEERKNS3_IJDpT0_EEEENKUlDpRKT_E_clIJiS2_EEEDaSH_) ;  /* 0xfffb5f6000007944 */ /* 0x022fea0003c3ffff */
[----:B------:R-:W-:Y:S02]  /*59d70*/  MOV R4, 0x59d90 ;  /* 0x00059d9000047802 */ /* 0x000fe40000000f00 */
[----:B-1---5:R-:W-:Y:S05]  /*59d80*/  CALL.REL.NOINC `($_ZN7cutlass13device_kernelIN5flash19enable_sm80_to_sm89INS1_16FlashAttnBwdSm80INS1_25CollectiveMainloopBwdSm80ILi2ELi2EN4cute5tupleIJNS5_1CILi128EEES8_NS7_ILi64EEEEEENS_10bfloat16_tEfNS_4arch4Sm80ELb0ELb0ELb1ELb0ELb1ELb0ELb0ELb0ELi2ELi4ELi4ELi4ELb0EEENS1_21CollectiveEpilogueBwdISA_SB_SD_Li256ELb0ELb0ELi2EEENS1_19SingleTileSchedulerILb0ELb0ELb0ELi128EEEEEEEEEvNT_6ParamsE$_ZZN4cuteplIJNS_1CILi0EEES2_EJiS2_EEEDaRKNS_15ArithmeticTupleIJDpT_EEERKNS3_IJDpT0_EEEENKUlDpRKT_E_clIJiS2_EEEDaSH_) ;  /* 0xfffb5fb000007944 */ /* 0x022fea0003c3ffff */
        /* <DEDUP_REMOVED lines=9> */
[----:B--23-5:R-:W-:Y:S05]  /*59e20*/  CALL.REL.NOINC `($_ZN7cutlass13device_kernelIN5flash19enable_sm80_to_sm89INS1_16FlashAttnBwdSm80INS1_25CollectiveMainloopBwdSm80ILi2ELi2EN4cute5tupleIJNS5_1CILi128EEES8_NS7_ILi64EEEEEENS_10bfloat16_tEfNS_4arch4Sm80ELb0ELb0ELb1ELb0ELb1ELb0ELb0ELb0ELi2ELi4ELi4ELi4ELb0EEENS1_21CollectiveEpilogueBwdISA_SB_SD_Li256ELb0ELb0ELi2EEENS1_19SingleTileSchedulerILb0ELb0ELb0ELi128EEEEEEEEEvNT_6ParamsE$_ZN4cute3eso3ESOILb1ELb0EJNS_10UnderscoreEiiEEC2ERKS2_RKiS7_) ;  /* 0xfffad47000007944 */ /* 0x02cfea0003c3ffff */
        /* <DEDUP_REMOVED lines=8> */
[----:B------:R-:W-:Y:S05]  /*59eb0*/  CALL.REL.NOINC `($_ZN7cutlass13device_kernelIN5flash19enable_sm80_to_sm89INS1_16FlashAttnBwdSm80INS1_25CollectiveMainloopBwdSm80ILi2ELi2EN4cute5tupleIJNS5_1CILi128EEES8_NS7_ILi64EEEEEENS_10bfloat16_tEfNS_4arch4Sm80ELb0ELb0ELb1ELb0ELb1ELb0ELb0ELb0ELi2ELi4ELi4ELi4ELb0EEENS1_21CollectiveEpilogueBwdISA_SB_SD_Li256ELb0ELb0ELi2EEENS1_19SingleTileSchedulerILb0ELb0ELb0ELi128EEEEEEEEEvNT_6ParamsE$_ZN4cute3eso3ESOILb1ELb0EJNS_6LayoutINS_5tupleIJNS3_IJNS_1CILi8EEENS4_ILi1EEEEEEEEENS3_IJNS3_IJS6_NS4_ILi0EEEEEEEEEEElEEC2ERKSC_RKl) ;  /* 0xfffafcb000007944 */ /* 0x000fea0003c3ffff */
[----:B-1----:R-:W2:Y:S01]  /*59ec0*/  LDL.64 R2, [R1+0x1688] ;  /* 0x0016880001027983 */ /* 0x002ea20000100a00 */
[----:B------:R-:W-:Y:S02]  /*59ed0*/  MOV R6, 0x59f10 ;  /* 0x00059f1000067802 */ /* 0x000fe40000000f00 */
[----:B--2---:R-:W-:-:S04]  /*59ee0*/  LEA R4, P2, R2, R98, 0x1 ;  /* 0x0000006202047211 */ /* 0x004fc800078408ff */
[----:B------:R-:W-:-:S04]  /*59ef0*/  LEA.HI.X R11, R2, R99, R3, 0x1, P2 ;  /* 0x00000063020b7211 */ /* 0x000fc800010f0c03 */
[----:B------:R-:W-:Y:S05]  /*59f00*/  CALL.REL.NOINC `($_ZN7cutlass13device_kernelIN5flash19enable_sm80_to_sm89INS1_16FlashAttnBwdSm80INS1_25CollectiveMainloopBwdSm80ILi2ELi2EN4cute5tupleIJNS5_1CILi128EEES8_NS7_ILi64EEEEEENS_10bfloat16_tEfNS_4arch4Sm80ELb0ELb0ELb1ELb0ELb1ELb0ELb0ELb0ELi2ELi4ELi4ELi4ELb0EEENS1_21CollectiveEpilogueBwdISA_SB_SD_Li256ELb0ELb0ELi2EEENS1_19SingleTileSchedulerILb0ELb0ELb0ELi128EEEEEEEEEvNT_6ParamsE$_ZN4cute8gmem_ptrIPKN7cutlass10bfloat16_tEECI1NS_12iter_adaptorIS4_S5_EEES4_) ;  /* 0xfffb0ea000007944 */ /* 0x000fea0003c3ffff */
[----:B------:R1:W5:Y:S01]  /*59f10*/  LDL.64 R2, [R1+0x1688] ;  /* 0x0016880001027983 */ /* 0x0003620000100a00 */
[----:B------:R-:W-:-:S03]  /*59f20*/  MOV R6, 0x59f40 ;  /* 0x00059f4000067802 */ /* 0x000fc60000000f00 */
[----:B-1---5:R-:W-:Y:S05]  /*59f30*/  CALL.REL.NOINC `($_ZN7cutlass13device_kernelIN5flash19enable_sm80_to_sm89INS1_16FlashAttnBwdSm80INS1_25CollectiveMainloopBwdSm80ILi2ELi2EN4cute5tupleIJNS5_1CILi128EEES8_NS7_ILi64EEEEEENS_10bfloat16_tEfNS_4arch4Sm80ELb0ELb0ELb1ELb0ELb1ELb0ELb0ELb0ELi2ELi4ELi4ELi4ELb0EEENS1_21CollectiveEpilogueBwdISA_SB_SD_Li256ELb0ELb0ELi2EEENS1_19SingleTileSchedulerILb0ELb0ELb0ELi128EEEEEEEEEvNT_6ParamsE$_ZN4cute3eso3ESOILb1ELb0EJNS_6LayoutINS_5tupleIJNS3_IJNS_1CILi8EEENS4_ILi1EEEEEEEEENS3_IJNS3_IJS6_NS4_ILi0EEEEEEEEEEENS_10ViewEngineINS_8gmem_ptrIPKN7cutlass10bfloat16_tEEEEEEEC2ERKSC_RKSK_) ;  /* 0xfffafb0000007944 */ /* 0x022fea0003c3ffff */
[----:B-1----:R1:W5:Y:S01]  /*59f40*/  LDL.64 R4, [R1+0x1688] ;  /* 0x0016880001047983 */ /* 0x0023620000100a00 */
[----:B------:R-:W-:Y:S01]  /*59f50*/  IMAD.MOV.U32 R89, RZ, RZ, R15 ;  /* 0x000000ffff597224 */ /* 0x000fe200078e000f */
[----:B------:R-:W-:Y:S02]  /*59f60*/  MOV R90, RZ ;  /* 0x000000ff005a7202 */ /* 0x000fe40000000f00 */
[----:B------:R-:W-:Y:S02]  /*59f70*/  MOV R88, 0x59f90 ;  /* 0x00059f9000587802 */ /* 0x000fe40000000f00 */
[----:B-1---5:R-:W-:Y:S05]  /*59f80*/  CALL.REL.NOINC `($_ZN7cutlass13device_kernelIN5flash19enable_sm80_to_sm89INS1_16FlashAttnBwdSm80INS1_25CollectiveMainloopBwdSm80ILi2ELi2EN4cute5tupleIJNS5_1CILi128EEES8_NS7_ILi64EEEEEENS_10bfloat16_tEfNS_4arch4Sm80ELb0ELb0ELb1ELb0ELb1ELb0ELb0ELb0ELi2ELi4ELi4ELi4ELb0EEENS1_21CollectiveEpilogueBwdISA_SB_SD_Li256ELb0ELb0ELi2EEENS1_19SingleTileSchedulerILb0ELb0ELb0ELi128EEEEEEEEEvNT_6ParamsE$_ZN4cute3eso3ESOILb1ELb0EJNS_10UnderscoreEiiEEC2ERKS2_RKiS7_) ;  /* 0xfffad31000007944 */ /* 0x022fea0003c3ffff */
[----:B-1----:R-:W2:Y:S01]  /*59f90*/  LDL R3, [R1+0x1688] ;  /* 0x0016880001037983 */ /* 0x002ea20000100800 */
        /* <DEDUP_REMOVED lines=9> */
[----:B------:R-:W-:-:S03]  /*5a030*/  MOV R8, 0x5a050 ;  /* 0x0005a05000087802 */ /* 0x000fc60000000f00 */
[----:B-1---5:R-:W-:Y:S05]  /*5a040*/  CALL.REL.NOINC `($_ZN7cutlass13device_kernelIN5flash19enable_sm80_to_sm89INS1_16FlashAttnBwdSm80INS1_25CollectiveMainloopBwdSm80ILi2ELi2EN4cute5tupleIJNS5_1CILi128EEES8_NS7_ILi64EEEEEENS_10bfloat16_tEfNS_4arch4Sm80ELb0ELb0ELb1ELb0ELb1ELb0ELb0ELb0ELi2ELi4ELi4ELi4ELb0EEENS1_21CollectiveEpilogueBwdISA_SB_SD_Li256ELb0ELb0ELi2EEENS1_19SingleTileSchedulerILb0ELb0ELb0ELi128EEEEEEEEEvNT_6ParamsE$_ZN4cute3eso3ESOILb1ELb0EJNS_6LayoutINS_5tupleIJNS3_IJNS_1CILi8EEENS4_ILi1EEEEEEEEENS3_IJNS3_IJS6_NS4_ILi0EEEEEEEEEEENS_10ViewEngineINS_8smem_ptrIPN7cutlass10bfloat16_tEEEEEEEC2ERKSC_RKSJ_) ;  /* 0xfffafa4000007944 */ /* 0x022fea0003c3ffff */
[----:B------:R2:W5:Y:S01]  /*5a050*/  LDL.64 R8, [R1+0x1688] ;  /* 0x0016880001087983 */ /* 0x0005620000100a00 */
[----:B------:R-:W-:-:S02]  /*5a060*/  MOV R11, R5 ;  /* 0x00000005000b7202 */ /* 0x000fc40000000f00 */
[----:B-1----:R-:W-:Y:S02]  /*5a070*/  MOV R6, 0x5a090 ;  /* 0x0005a09000067802 */ /* 0x002fe40000000f00 */
[----:B--2--5:R-:W-:Y:S05]  /*5a080*/  CALL.REL.NOINC `($_ZN7cutlass13device_kernelIN5flash19enable_sm80_to_sm89INS1_16FlashAttnBwdSm80INS1_25CollectiveMainloopBwdSm80ILi2ELi2EN4cute5tupleIJNS5_1CILi128EEES8_NS7_ILi64EEEEEENS_10bfloat16_tEfNS_4arch4Sm80ELb0ELb0ELb1ELb0ELb1ELb0ELb0ELb0ELi2ELi4ELi4ELi4ELb0EEENS1_21CollectiveEpilogueBwdISA_SB_SD_Li256ELb0ELb0ELi2EEENS1_19SingleTileSchedulerILb0ELb0ELb0ELi128EEEEEEEEEvNT_6ParamsE$_ZN4cute8gmem_ptrIPKN7cutlass10bfloat16_tEECI1NS_12iter_adaptorIS4_S5_EEES4_) ;  /* 0xfffb0d2000007944 */ /* 0x024fea0003c3ffff */
[----:B------:R1:W5:Y:S01]  /*5a090*/  LDL.64 R2, [R1+0x1688] ;  /* 0x0016880001027983 */ /* 0x0003620000100a00 */
[----:B------:R-:W-:-:S03]  /*5a0a0*/  MOV R10, 0x5a0c0 ;  /* 0x0005a0c0000a7802 */ /* 0x000fc60000000f00 */
[----:B-1---5:R-:W-:Y:S05]  /*5a0b0*/  CALL.REL.NOINC `($_ZN7cutlass13device_kernelIN5flash19enable_sm80_to_sm89INS1_16FlashAttnBwdSm80INS1_25CollectiveMainloopBwdSm80ILi2ELi2EN4cute5tupleIJNS5_1CILi128EEES8_NS7_ILi64EEEEEENS_10bfloat16_tEfNS_4arch4Sm80ELb0ELb0ELb1ELb0ELb1ELb0ELb0ELb0ELi2ELi4ELi4ELi4ELb0EEENS1_21CollectiveEpilogueBwdISA_SB_SD_Li256ELb0ELb0ELi2EEENS1_19SingleTileSchedulerILb0ELb0ELb0ELi128EEEEEEEEEvNT_6ParamsE$_ZN4cute8gmem_ptrIPKN7cutlass9uint128_tEECI1NS_12iter_adaptorIS4_S5_EEES4_) ;  /* 0xfffb0d4000007944 */ /* 0x022fea0003c3ffff */
[----:B-1----:R1:W5:Y:S01]  /*5a0c0*/  LDL.64 R2, [R1+0x1688] ;  /* 0x0016880001027983 */ /* 0x0023620000100a00 */
[----:B------:R-:W-:-:S03]  /*5a0d0*/  MOV R10, 0x5a0f0 ;  /* 0x0005a0f0000a7802 */ /* 0x000fc60000000f00 */
[----:B-1---5:R-:W-:Y:S05]  /*5a0e0*/  CALL.REL.NOINC `($_ZN7cutlass13device_kernelIN5flash19enable_sm80_to_sm89INS1_16FlashAttnBwdSm80INS1_25CollectiveMainloopBwdSm80ILi2ELi2EN4cute5tupleIJNS5_1CILi128EEES8_NS7_ILi64EEEEEENS_10bfloat16_tEfNS_4arch4Sm80ELb0ELb0ELb1ELb0ELb1ELb0ELb0ELb0ELi2ELi4ELi4ELi4ELb0EEENS1_21CollectiveEpilogueBwdISA_SB_SD_Li256ELb0ELb0ELi2EEENS1_19SingleTileSchedulerILb0ELb0ELb0ELi128EEEEEEEEEvNT_6ParamsE$_ZN4cute3eso3ESOILb1ELb0EJNS_6LayoutINS_5tupleIJNS3_IJNS_1CILi1EEES5_EEEEEENS3_IJNS3_IJS5_NS4_ILi0EEEEEEEEEEENS_10ViewEngineINS_8gmem_ptrIPKN7cutlass9uint128_tEEEEEEEC2ERKSB_RKSJ_) ;  /* 0xfffaf04000007944 */ /* 0x022fea0003c3ffff */
        /* <DEDUP_REMOVED lines=11> */
[----:B------:R-:W-:-:S02]  /*5a1a0*/  MOV R6, R15 ;  /* 0x0000000f00067202 */ /* 0x000fc40000000f00 */
[----:B------:R-:W-:Y:S02]  /*5a1b0*/  MOV R8, 0x5a1d0 ;  /* 0x0005a1d000087802 */ /* 0x000fe40000000f00 */
[----:B-1---5:R-:W-:Y:S05]  /*5a1c0*/  CALL.REL.NOINC `($_ZN7cutlass13device_kernelIN5flash19enable_sm80_to_sm89INS1_16FlashAttnBwdSm80INS1_25CollectiveMainloopBwdSm80ILi2ELi2EN4cute5tupleIJNS5_1CILi128EEES8_NS7_ILi64EEEEEENS_10bfloat16_tEfNS_4arch4Sm80ELb0ELb0ELb1ELb0ELb1ELb0ELb0ELb0ELi2ELi4ELi4ELi4ELb0EEENS1_21CollectiveEpilogueBwdISA_SB_SD_Li256ELb0ELb0ELi2EEENS1_19SingleTileSchedulerILb0ELb0ELb0ELi128EEEEEEEEEvNT_6ParamsE$_ZN4cute3eso3ESOILb1ELb0EJNS_6LayoutINS_5tupleIJNS3_IJNS_1CILi1EEES5_EEEEEENS3_IJNS3_IJS5_NS4_ILi0EEEEEEEEEEENS_10ViewEngineINS_8smem_ptrIPN7cutlass9uint128_tEEEEEEEC2ERKSB_RKSI_) ;  /* 0xfffaefa000007944 */ /* 0x022fea0003c3ffff */
[----:B------:R2:W5:Y:S01]  /*5a1d0*/  LDL R4, [R1+0x1688] ;  /* 0x0016880001047983 */ /* 0x0005620000100800 */
[----:B-1----:R-:W-:-:S03]  /*5a1e0*/  MOV R2, 0x5a200 ;  /* 0x0005a20000027802 */ /* 0x002fc60000000f00 */
[----:B--2--5:R-:W-:Y:S05]  /*5a1f0*/  CALL.REL.NOINC `($_ZN7cutlass13device_kernelIN5flash19enable_sm80_to_sm89INS1_16FlashAttnBwdSm80INS1_25CollectiveMainloopBwdSm80ILi2ELi2EN4cute5tupleIJNS5_1CILi128EEES8_NS7_ILi64EEEEEENS_10bfloat16_tEfNS_4arch4Sm80ELb0ELb0ELb1ELb0ELb1ELb0ELb0ELb0ELi2ELi4ELi4ELi4ELb0EEENS1_21CollectiveEpilogueBwdISA_SB_SD_Li256ELb0ELb0ELi2EEENS1_19SingleTileSchedulerILb0ELb0ELb0ELi128EEEEEEEEEvNT_6ParamsE$_ZN73_INTERNAL_24fd9406_37_flash_bwd_hdim64_bf16_softcap_sm80_cu_3fbc093a_291824__cvta_generic_to_sharedEPKv) ;  /* 0xfffb0dc000007944 */ /* 0x024fea0003c3ffff */
        /* <DEDUP_REMOVED lines=10> */
[----:B-1----:R-:W-:Y:S05]  /*5a2a0*/  CALL.REL.NOINC `($_ZN7cutlass13device_kernelIN5flash19enable_sm80_to_sm89INS1_16FlashAttnBwdSm80INS1_25CollectiveMainloopBwdSm80ILi2ELi2EN4cute5tupleIJNS5_1CILi128EEES8_NS7_ILi64EEEEEENS_10bfloat16_tEfNS_4arch4Sm80ELb0ELb0ELb1ELb0ELb1ELb0ELb0ELb0ELi2ELi4ELi4ELi4ELb0EEENS1_21CollectiveEpilogueBwdISA_SB_SD_Li256ELb0ELb0ELi2EEENS1_19SingleTileSchedulerILb0ELb0ELb0ELi128EEEEEEEEEvNT_6ParamsE$_ZN4cute3eso3ESOILb1ELb0EJNS_1CILi0EEEiS3_EEC2ERKS3_RKiS6_) ;  /* 0xfffad41000007944 */ /* 0x002fea0003c3ffff */
[----:B-1----:R-:W2:Y:S01]  /*5a2b0*/  LDL R3, [R1+0x1688] ;  /* 0x0016880001037983 */ /* 0x002ea20000100800 */
[----:B------:R-:W-:Y:S01]  /*5a2c0*/  IMAD.MOV.U32 R2, RZ, RZ, R15 ;  /* 0x000000ffff027224 */ /* 0x000fe200078e000f */
[----:B------:R-:W-:-:S02]  /*5a2d0*/  MOV R10, 0x5a300 ;  /* 0x0005a300000a7802 */ /* 0x000fc40000000f00 */
[----:B--2---:R-:W-:Y:S02]  /*5a2e0*/  SHF.L.U32 R3, R3, 0x5, RZ ;  /* 0x0000000503037819 */ /* 0x004fe400000006ff */
[----:B------:R-:W-:Y:S05]  /*5a2f0*/  CALL.REL.NOINC `($_ZN7cutlass13device_kernelIN5flash19enable_sm80_to_sm89INS1_16FlashAttnBwdSm80INS1_25CollectiveMainloopBwdSm80ILi2ELi2EN4cute5tupleIJNS5_1CILi128EEES8_NS7_ILi64EEEEEENS_10bfloat16_tEfNS_4arch4Sm80ELb0ELb0ELb1ELb0ELb1ELb0ELb0ELb0ELi2ELi4ELi4ELi4ELb0EEENS1_21CollectiveEpilogueBwdISA_SB_SD_Li256ELb0ELb0ELi2EEENS1_19SingleTileSchedulerILb0ELb0ELb0ELi128EEEEEEEEEvNT_6ParamsE$_ZN4cute5tupleIJiEEC2ERKi) ;  /* 0xfffb09d000007944 */ /* 0x000fea0003c3ffff */
[----:B------:R1:W5:Y:S01]  /*5a300*/  LDL R3, [R1+0x1688] ;  /* 0x0016880001037983 */ /* 0x0003620000100800 */
        /* <DEDUP_REMOVED lines=45> */
[----:B------:R-:W-:Y:S02]  /*5a5e0*/  MOV R90, 0x1 ;  /* 0x00000001005a7802 */ /* 0x000fe40000000f00 */
        /* <DEDUP_REMOVED lines=260> */
[----:B-1---5:R-:W-:Y:S05]  /*5b630*/  CALL.REL.NOINC `($_ZN7cutlass13device_kernelIN5flash19enable_sm80_to_sm89INS1_16FlashAttnBwdSm80INS1_25CollectiveMainloopBwdSm80ILi2ELi2EN4cute5tupleIJNS5_1CILi128EEES8_NS7_ILi64EEEEEENS_10bfloat16_tEfNS_4arch4Sm80ELb0ELb0ELb1ELb0ELb1ELb0ELb0ELb0ELi2ELi4ELi4ELi4ELb0EEENS1_21CollectiveEpilogueBwdISA_SB_SD_Li256ELb0ELb0ELi2EEENS1_19SingleTileSchedulerILb0ELb0ELb0ELi128EEEEEEEEEvNT_6ParamsE$_ZN4cute3eso3ESOILb1ELb0EJNS_10UnderscoreES2_iEEC2ERKS2_S5_RKi) ;  /* 0xfffabbe000007944 */ /* 0x022fea0003c3ffff */
[----:B-1----:R-:W2:Y:S01]  /*5b640*/  LDL R3, [R1+0x1688] ;  /* 0x0016880001037983 */ /* 0x002ea20000100800 */
[----:B------:R-:W-:-:S02]  /*5b650*/  MOV R6, 0x5b680 ;  /* 0x0005b68000067802 */ /* 0x000fc40000000f00 */
[----:B--2---:R-:W-:Y:S02]  /*5b660*/  SHF.L.U32 R3, R3, 0x7, RZ ;  /* 0x0000000703037819 */ /* 0x004fe400000006ff */
[----:B------:R-:W-:Y:S05]  /*5b670*/  CALL.REL.NOINC `($_ZN7cutlass13device_kernelIN5flash19enable_sm80_to_sm89INS1_16FlashAttnBwdSm80INS1_25CollectiveMainloopBwdSm80ILi2ELi2EN4cute5tupleIJNS5_1CILi128EEES8_NS7_ILi64EEEEEENS_10bfloat16_tEfNS_4arch4Sm80ELb0ELb0ELb1ELb0ELb1ELb0ELb0ELb0ELi2ELi4ELi4ELi4ELb0EEENS1_21CollectiveEpilogueBwdISA_SB_SD_Li256ELb0ELb0ELi2EEENS1_19SingleTileSchedulerILb0ELb0ELb0ELi128EEEEEEEEEvNT_6ParamsE$_ZN4cute3eso3ESOILb1ELb0EJNS_6LayoutINS_5tupleIJNS3_IJNS_1CILi4EEENS4_ILi1EEEEEES6_EEENS3_IJNS3_IJS6_NS4_ILi0EEEEEES9_EEEEEiEEC2ERKSC_RKi) ;  /* 0xfffae37000007944 */ /* 0x000fea0003c3ffff */
[----:B------:R-:W-:Y:S01]  /*5b680*/  ULDC.64 UR8, c[0x0][0x118] ;  /* 0x0000460000087ab9 */ /* 0x000fe20000000a00 */
[----:B-1----:R-:W2:Y:S04]  /*5b690*/  LDL R2, [R1+0x1688] ;  /* 0x0016880001027983 */ /* 0x002ea80000100800 */
[----:B------:R-:W2:Y:S01]  /*5b6a0*/  LD.E.64 R4, [R10.64+0x8] ;  /* 0x000008080a047980 */ /* 0x000ea2000c101b00 */
[----:B------:R-:W-:Y:S01]  /*5b6b0*/  MOV R8, 0x5b6f0 ;  /* 0x0005b6f000087802 */ /* 0x000fe20000000f00 */
[----:B--2---:R-:W-:Y:S01]  /*5b6c0*/  IMAD.WIDE R4, R2, 0x4, R4 ;  /* 0x0000000402047825 */ /* 0x004fe200078e0204 */
[----:B------:R-:W-:-:S03]  /*5b6d0*/  MOV R2, R15 ;  /* 0x0000000f00027202 */ /* 0x000fc60000000f00 */
[----:B------:R-:W-:Y:S05]  /*5b6e0*/  CALL.REL.NOINC `($_ZN7cutlass13device_kernelIN5flash19enable_sm80_to_sm89INS1_16FlashAttnBwdSm80INS1_25CollectiveMainloopBwdSm80ILi2ELi2EN4cute5tupleIJNS5_1CILi128EEES8_NS7_ILi64EEEEEENS_10bfloat16_tEfNS_4arch4Sm80ELb0ELb0ELb1ELb0ELb1ELb0ELb0ELb0ELi2ELi4ELi4ELi4ELb0EEENS1_21CollectiveEpilogueBwdISA_SB_SD_Li256ELb0ELb0ELi2EEENS1_19SingleTileSchedulerILb0ELb0ELb0ELi128EEEEEEEEEvNT_6ParamsE$_ZN4cute8gmem_ptrIPKfECI1NS_12iter_adaptorIS2_S3_EEES2_) ;  /* 0xfffaf75000007944 */ /* 0x000fea0003c3ffff */
[----:B-1----:R1:W5:Y:S01]  /*5b6f0*/  LDL.64 R2, [R1+0x1688] ;  /* 0x0016880001027983 */ /* 0x0023620000100a00 */
[----:B------:R-:W-:-:S03]  /*5b700*/  MOV R6, 0x5b720 ;  /* 0x0005b72000067802 */ /* 0x000fc60000000f00 */
[----:B-1---5:R-:W-:Y:S05]  /*5b710*/  CALL.REL.NOINC `($_ZN7cutlass13device_kernelIN5flash19enable_sm80_to_sm89INS1_16FlashAttnBwdSm80INS1_25CollectiveMainloopBwdSm80ILi2ELi2EN4cute5tupleIJNS5_1CILi128EEES8_NS7_ILi64EEEEEENS_10bfloat16_tEfNS_4arch4Sm80ELb0ELb0ELb1ELb0ELb1ELb0ELb0ELb0ELi2ELi4ELi4ELi4ELb0EEENS1_21CollectiveEpilogueBwdISA_SB_SD_Li256ELb0ELb0ELi2EEENS1_19SingleTileSchedulerILb0ELb0ELb0ELi128EEEEEEEEEvNT_6ParamsE$_ZN4cute3eso3ESOILb1ELb0EJNS_6LayoutINS_5tupleIJNS3_IJNS_1CILi4EEENS4_ILi1EEEEEES6_EEENS3_IJNS3_IJS6_NS4_ILi0EEEEEES9_EEEEENS_10ViewEngineINS_8gmem_ptrIPKfEEEEEEC2ERKSC_RKSI_) ;  /* 0xfffae24000007944 */ /* 0x022fea0003c3ffff */
[----:B------:R-:W-:Y:S01]  /*5b720*/  ULDC.64 UR8, c[0x0][0x118] ;  /* 0x0000460000087ab9 */ /* 0x000fe20000000a00 */
[----:B-1----:R1:W5:Y:S04]  /*5b730*/  LDL.64 R4, [R1+0x1688] ;  /* 0x0016880001047983 */ /* 0x0023680000100a00 */
[----:B------:R1:W5:Y:S01]  /*5b740*/  LD.E.64 R10, [R92.64+0x40] ;  /* 0x000040085c0a7980 */ /* 0x000362000c101b00 */
[----:B------:R-:W-:-:S02]  /*5b750*/  MOV R3, R7 ;  /* 0x0000000700037202 */ /* 0x000fc40000000f00 */
[----:B------:R-:W-:Y:S02]  /*5b760*/  MOV R8, 0x5b780 ;  /* 0x0005b78000087802 */ /* 0x000fe40000000f00 */
[----:B-1---5:R-:W-:Y:S05]  /*5b770*/  CALL.REL.NOINC `($_ZN7cutlass13device_kernelIN5flash19enable_sm80_to_sm89INS1_16FlashAttnBwdSm80INS1_25CollectiveMainloopBwdSm80ILi2ELi2EN4cute5tupleIJNS5_1CILi128EEES8_NS7_ILi64EEEEEENS_10bfloat16_tEfNS_4arch4Sm80ELb0ELb0ELb1ELb0ELb1ELb0ELb0ELb0ELi2ELi4ELi4ELi4ELb0EEENS1_21CollectiveEpilogueBwdISA_SB_SD_Li256ELb0ELb0ELi2EEENS1_19SingleTileSchedulerILb0ELb0ELb0ELi128EEEEEEEEEvNT_6ParamsE$_ZN4cute3eso3ESOILb1ELb0EJNS_10UnderscoreES2_iEEC2ERKS2_S5_RKi) ;  /* 0xfffabaa000007944 */ /* 0x022fea0003c3ffff */
[----:B-1----:R-:W2:Y:S01]  /*5b780*/  LDL R3, [R1+0x1688] ;  /* 0x0016880001037983 */ /* 0x002ea20000100800 */
[----:B------:R-:W-:Y:S02]  /*5b790*/  MOV R6, 0x5b7c0 ;  /* 0x0005b7c000067802 */ /* 0x000fe40000000f00 */
[----:B--2---:R-:W-:Y:S02]  /*5b7a0*/  SHF.L.U32 R3, R3, 0x7, RZ ;  /* 0x0000000703037819 */ /* 0x004fe400000006ff */
[----:B------:R-:W-:Y:S05]  /*5b7b0*/  CALL.REL.NOINC `($_ZN7cutlass13device_kernelIN5flash19enable_sm80_to_sm89INS1_16FlashAttnBwdSm80INS1_25CollectiveMainloopBwdSm80ILi2ELi2EN4cute5tupleIJNS5_1CILi128EEES8_NS7_ILi64EEEEEENS_10bfloat16_tEfNS_4arch4Sm80ELb0ELb0ELb1ELb0ELb1ELb0ELb0ELb0ELi2ELi4ELi4ELi4ELb0EEENS1_21CollectiveEpilogueBwdISA_SB_SD_Li256ELb0ELb0ELi2EEENS1_19SingleTileSchedulerILb0ELb0ELb0ELi128EEEEEEEEEvNT_6ParamsE$_ZN4cute3eso3ESOILb1ELb0EJNS_6LayoutINS_5tupleIJNS3_IJNS_1CILi4EEENS4_ILi1EEEEEES6_EEENS3_IJNS3_IJS6_NS4_ILi0EEEEEES9_EEEEEiEEC2ERKSC_RKi) ;  /* 0xfffae23000007944 */ /* 0x000fea0003c3ffff */
[----:B------:R-:W-:Y:S01]  /*5b7c0*/  ULDC.64 UR8, c[0x0][0x118] ;  /* 0x0000460000087ab9 */ /* 0x000fe20000000a00 */
[----:B-1----:R-:W2:Y:S04]  /*5b7d0*/  LDL R2, [R1+0x1688] ;  /* 0x0016880001027983 */ /* 0x002ea80000100800 */
[----:B------:R-:W2:Y:S01]  /*5b7e0*/  LD.E.64 R10, [R10.64] ;  /* 0x000000080a0a7980 */ /* 0x000ea2000c101b00 */
[----:B------:R-:W-:Y:S02]  /*5b7f0*/  MOV R6, R15 ;  /* 0x0000000f00067202 */ /* 0x000fe40000000f00 */
[----:B------:R-:W-:Y:S01]  /*5b800*/  MOV R8, 0x5b830 ;  /* 0x0005b83000087802 */ /* 0x000fe20000000f00 */
[----:B--2---:R-:W-:-:S04]  /*5b810*/  IMAD.WIDE R2, R2, 0x4, R10 ;  /* 0x0000000402027825 */ /* 0x004fc800078e020a */
[----:B------:R-:W-:Y:S05]  /*5b820*/  CALL.REL.NOINC `($_ZN7cutlass13device_kernelIN5flash19enable_sm80_to_sm89INS1_16FlashAttnBwdSm80INS1_25CollectiveMainloopBwdSm80ILi2ELi2EN4cute5tupleIJNS5_1CILi128EEES8_NS7_ILi64EEEEEENS_10bfloat16_tEfNS_4arch4Sm80ELb0ELb0ELb1ELb0ELb1ELb0ELb0ELb0ELi2ELi4ELi4ELi4ELb0EEENS1_21CollectiveEpilogueBwdISA_SB_SD_Li256ELb0ELb0ELi2EEENS1_19SingleTileSchedulerILb0ELb0ELb0ELi128EEEEEEEEEvNT_6ParamsE$_ZN4cute8smem_ptrIPfECI1NS_12iter_adaptorIS1_S2_EEES1_) ;  /* 0xfffaf71000007944 */ /* 0x000fea0003c3ffff */
[----:B-1----:R1:W5:Y:S01]  /*5b830*/  LDL.64 R2, [R1+0x1688] ;  /* 0x0016880001027983 */ /* 0x0023620000100a00 */
[----:B------:R-:W-:-:S03]  /*5b840*/  MOV R8, 0x5b860 ;  /* 0x0005b86000087802 */ /* 0x000fc60000000f00 */
[----:B-1---5:R-:W-:Y:S05]  /*5b850*/  CALL.REL.NOINC `($_ZN7cutlass13device_kernelIN5flash19enable_sm80_to_sm89INS1_16FlashAttnBwdSm80INS1_25CollectiveMainloopBwdSm80ILi2ELi2EN4cute5tupleIJNS5_1CILi128EEES8_NS7_ILi64EEEEEENS_10bfloat16_tEfNS_4arch4Sm80ELb0ELb0ELb1ELb0ELb1ELb0ELb0ELb0ELi2ELi4ELi4ELi4ELb0EEENS1_21CollectiveEpilogueBwdISA_SB_SD_Li256ELb0ELb0ELi2EEENS1_19SingleTileSchedulerILb0ELb0ELb0ELi128EEEEEEEEEvNT_6ParamsE$_ZN4cute3eso3ESOILb1ELb0EJNS_6LayoutINS_5tupleIJNS3_IJNS_1CILi4EEENS4_ILi1EEEEEES6_EEENS3_IJNS3_IJS6_NS4_ILi0EEEEEES9_EEEEENS_10ViewEngineINS_8smem_ptrIPfEEEEEEC2ERKSC_RKSH_) ;  /* 0xfffae15000007944 */ /* 0x022fea0003c3ffff */
[----:B------:R-:W-:Y:S01]  /*5b860*/  ULDC.64 UR8, c[0x0][0x118] ;  /* 0x0000460000087ab9 */ /* 0x000fe20000000a00 */
[----:B-1----:R1:W5:Y:S04]  /*5b870*/  LDL.64 R6, [R1+0x1688] ;  /* 0x0016880001067983 */ /* 0x0023680000100a00 */
[----:B------:R1:W5:Y:S01]  /*5b880*/  LD.E.64 R10, [R92.64+0x48] ;  /* 0x000048085c0a7980 */ /* 0x000362000c101b00 */
[----:B------:R-:W-:Y:S01]  /*5b890*/  IMAD.MOV.U32 R2, RZ, RZ, R13 ;  /* 0x000000ffff027224 */ /* 0x000fe200078e000d */
[----:B------:R-:W-:-:S02]  /*5b8a0*/  MOV R3, RZ ;  /* 0x000000ff00037202 */ /* 0x000fc40000000f00 */
[----:B------:R-:W-:Y:S02]  /*5b8b0*/  MOV R8, 0x5b8d0 ;  /* 0x0005b8d000087802 */ /* 0x000fe40000000f00 */
[----:B-1---5:R-:W-:Y:S05]  /*5b8c0*/  CALL.REL.NOINC `($_ZN7cutlass13device_kernelIN5flash19enable_sm80_to_sm89INS1_16FlashAttnBwdSm80INS1_25CollectiveMainloopBwdSm80ILi2ELi2EN4cute5tupleIJNS5_1CILi128EEES8_NS7_ILi64EEEEEENS_10bfloat16_tEfNS_4arch4Sm80ELb0ELb0ELb1ELb0ELb1ELb0ELb0ELb0ELi2ELi4ELi4ELi4ELb0EEENS1_21CollectiveEpilogueBwdISA_SB_SD_Li256ELb0ELb0ELi2EEENS1_19SingleTileSchedulerILb0ELb0ELb0ELi128EEEEEEEEEvNT_6ParamsE$_ZN4cute3eso3ESOILb1ELb0EJNS_1CILi0EEEiEEC2ERKS3_RKi) ;  /* 0xfffabdb000007944 */ /* 0x022fea0003c3ffff */
[----:B------:R-:W-:Y:S02]  /*5b8d0*/  ULDC.64 UR8, c[0x0][0x118] ;  /* 0x0000460000087ab9 */ /* 0x000fe40000000a00 */
[----:B-1----:R1:W5:Y:S01]  /*5b8e0*/  LD.E R3, [R10.64] ;  /* 0x000000080a037980 */ /* 0x002362000c101900 */
[----:B------:R-:W-:-:S03]  /*5b8f0*/  MOV R88, 0x5b910 ;  /* 0x0005b91000587802 */ /* 0x000fc60000000f00 */
[----:B-1---5:R-:W-:Y:S05]  /*5b900*/  CALL.REL.NOINC `($_ZN7cutlass13device_kernelIN5flash19enable_sm80_to_sm89INS1_16FlashAttnBwdSm80INS1_25CollectiveMainloopBwdSm80ILi2ELi2EN4cute5tupleIJNS5_1CILi128EEES8_NS7_ILi64EEEEEENS_10bfloat16_tEfNS_4arch4Sm80ELb0ELb0ELb1ELb0ELb1ELb0ELb0ELb0ELi2ELi4ELi4ELi4ELb0EEENS1_21CollectiveEpilogueBwdISA_SB_SD_Li256ELb0ELb0ELi2EEENS1_19SingleTileSchedulerILb0ELb0ELb0ELi128EEEEEEEEEvNT_6ParamsE$_ZZN4cuteplIJiEJNS_1CILi0EEEEEEDaRKNS_15ArithmeticTupleIJDpT_EEERKNS3_IJDpT0_EEEENKUlDpRKT_E_clIJiEEEDaSH_) ;  /* 0xfffb462000007944 */ /* 0x022fea0003c3ffff */
[----:B-----5:R-:W-:Y:S01]  /*5b910*/  ISETP.GT.AND P1, PT, R2, 0x7f, PT ;  /* 0x0000007f0200780c */ /* 0x020fe20003f24270 */
[----:B------:R-:W-:Y:S01]  /*5b920*/  IMAD.MOV.U32 R2, RZ, RZ, R14 ;  /* 0x000000ffff027224 */ /* 0x000fe200078e000e */
[----:B------:R-:W-:-:S11]  /*5b930*/  MOV R3, 0x0 ;  /* 0x0000000000037802 */ /* 0x000fd60000000f00 */
[----:B------:R-:W-:Y:S05]  /*5b940*/  @P1 RET.REL.NODEC R2 `(_ZN7cutlass13device_kernelIN5flash19enable_sm80_to_sm89INS1_16FlashAttnBwdSm80INS1_25CollectiveMainloopBwdSm80ILi2ELi2EN4cute5tupleIJNS5_1CILi128EEES8_NS7_ILi64EEEEEENS_10bfloat16_tEfNS_4arch4Sm80ELb0ELb0ELb1ELb0ELb1ELb0ELb0ELb0ELi2ELi4ELi4ELi4ELb0EEENS1_21CollectiveEpilogueBwdISA_SB_SD_Li256ELb0ELb0ELi2EEENS1_19SingleTileSchedulerILb0ELb0ELb0ELi128EEEEEEEEEvNT_6ParamsE) ;  /* 0xfffa46b002001950 */ /* 0x000fea0003c3ffff */
[----:B------:R-:W-:Y:S02]  /*5b950*/  ULDC.64 UR8, c[0x0][0x118] ;  /* 0x0000460000087ab9 */ /* 0x000fe40000000a00 */
[----:B------:R-:W5:Y:S01]  /*5b960*/  LD.E.64 R92, [R92.64+0x50] ;  /* 0x000050085c5c7980 */ /* 0x000f62000c101b00 */
[----:B------:R-:W-:Y:S01]  /*5b970*/  IMAD.MOV.U32 R2, RZ, RZ, R13 ;  /* 0x000000ffff027224 */ /* 0x000fe200078e000d */
[----:B------:R-:W-:Y:S02]  /*5b980*/  MOV R3, RZ ;  /* 0x000000ff00037202 */ /* 0x000fe40000000f00 */
[----:B------:R-:W-:Y:S02]  /*5b990*/  MOV R10, 0x5b9b0 ;  /* 0x0005b9b0000a7802 */ /* 0x000fe40000000f00 */
[----:B-1---5:R-:W-:Y:S05]  /*5b9a0*/  CALL.REL.NOINC `($_ZN7cutlass13device_kernelIN5flash19enable_sm80_to_sm89INS1_16FlashAttnBwdSm80INS1_25CollectiveMainloopBwdSm80ILi2ELi2EN4cute5tupleIJNS5_1CILi128EEES8_NS7_ILi64EEEEEENS_10bfloat16_tEfNS_4arch4Sm80ELb0ELb0ELb1ELb0ELb1ELb0ELb0ELb0ELi2ELi4ELi4ELi4ELb0EEENS1_21CollectiveEpilogueBwdISA_SB_SD_Li256ELb0ELb0ELi2EEENS1_19SingleTileSchedulerILb0ELb0ELb0ELi128EEEEEEEEEvNT_6ParamsE$_ZN4cute3eso3ESOILb1ELb0EJNS_10UnderscoreEiEEC2ERKS2_RKi) ;  /* 0xfffab8b000007944 */ /* 0x022fea0003c3ffff */
[----:B-1----:R-:W-:Y:S02]  /*5b9b0*/  MOV R2, R13 ;  /* 0x0000000d00027202 */ /* 0x002fe40000000f00 */
[----:B------:R-:W-:Y:S02]  /*5b9c0*/  MOV R8, 0x5b9e0 ;  /* 0x0005b9e000087802 */ /* 0x000fe40000000f00 */
[----:B------:R-:W-:Y:S05]  /*5b9d0*/  CALL.REL.NOINC `($_ZN7cutlass13device_kernelIN5flash19enable_sm80_to_sm89INS1_16FlashAttnBwdSm80INS1_25CollectiveMainloopBwdSm80ILi2ELi2EN4cute5tupleIJNS5_1CILi128EEES8_NS7_ILi64EEEEEENS_10bfloat16_tEfNS_4arch4Sm80ELb0ELb0ELb1ELb0ELb1ELb0ELb0ELb0ELi2ELi4ELi4ELi4ELb0EEENS1_21CollectiveEpilogueBwdISA_SB_SD_Li256ELb0ELb0ELi2EEENS1_19SingleTileSchedulerILb0ELb0ELb0ELi128EEEEEEEEEvNT_6ParamsE$_ZN4cute8gmem_ptrIPKfECI1NS_12iter_adaptorIS2_S3_EEES2_) ;  /* 0xfffaf46000007944 */ /* 0x000fea0003c3ffff */
[----:B-1----:R1:W5:Y:S01]  /*5b9e0*/  LDL.64 R2, [R1+0x1680] ;  /* 0x0016800001027983 */ /* 0x0023620000100a00 */
[----:B------:R-:W-:-:S03]  /*5b9f0*/  MOV R8, 0x5ba10 ;  /* 0x0005ba1000087802 */ /* 0x000fc60000000f00 */
[----:B-1---5:R-:W-:Y:S05]  /*5ba00*/  CALL.REL.NOINC `($_ZN7cutlass13device_kernelIN5flash19enable_sm80_to_sm89INS1_16FlashAttnBwdSm80INS1_25CollectiveMainloopBwdSm80ILi2ELi2EN4cute5tupleIJNS5_1CILi128EEES8_NS7_ILi64EEEEEENS_10bfloat16_tEfNS_4arch4Sm80ELb0ELb0ELb1ELb0ELb1ELb0ELb0ELb0ELi2ELi4ELi4ELi4ELb0EEENS1_21CollectiveEpilogueBwdISA_SB_SD_Li256ELb0ELb0ELi2EEENS1_19SingleTileSchedulerILb0ELb0ELb0ELi128EEEEEEEEEvNT_6ParamsE$_ZN4cute3eso3ESOILb1ELb0EJNS_6LayoutINS_5tupleIJNS3_IJNS_1CILi4EEENS4_ILi1EEEEEEEEENS3_IJNS3_IJS6_NS4_ILi0EEEEEEEEEEENS_10ViewEngineINS_8gmem_ptrIPKfEEEEEEC2ERKSC_RKSI_) ;  /* 0xfffade9000007944 */ /* 0x022fea0003c3ffff */
[----:B-1----:R1:W5:Y:S01]  /*5ba10*/  LDL.64 R4, [R1+0x1680] ;  /* 0x0016800001047983 */ /* 0x0023620000100a00 */
[----:B------:R-:W-:Y:S01]  /*5ba20*/  IMAD.MOV.U32 R2, RZ, RZ, R13 ;  /* 0x000000ffff027224 */ /* 0x000fe200078e000d */
[----:B------:R-:W-:-:S02]  /*5ba30*/  MOV R3, RZ ;  /* 0x000000ff00037202 */ /* 0x000fc40000000f00 */
[----:B------:R-:W-:Y:S02]  /*5ba40*/  MOV R10, 0x5ba60 ;  /* 0x0005ba60000a7802 */ /* 0x000fe40000000f00 */
[----:B-1---5:R-:W-:Y:S05]  /*5ba50*/  CALL.REL.NOINC `($_ZN7cutlass13device_kernelIN5flash19enable_sm80_to_sm89INS1_16FlashAttnBwdSm80INS1_25CollectiveMainloopBwdSm80ILi2ELi2EN4cute5tupleIJNS5_1CILi128EEES8_NS7_ILi64EEEEEENS_10bfloat16_tEfNS_4arch4Sm80ELb0ELb0ELb1ELb0ELb1ELb0ELb0ELb0ELi2ELi4ELi4ELi4ELb0EEENS1_21CollectiveEpilogueBwdISA_SB_SD_Li256ELb0ELb0ELi2EEENS1_19SingleTileSchedulerILb0ELb0ELb0ELi128EEEEEEEEEvNT_6ParamsE$_ZN4cute3eso3ESOILb1ELb0EJNS_10UnderscoreEiEEC2ERKS2_RKi) ;  /* 0xfffab80000007944 */ /* 0x022fea0003c3ffff */
[----:B-1----:R-:W-:Y:S01]  /*5ba60*/  IMAD.MOV.U32 R2, RZ, RZ, R6 ;  /* 0x000000ffff027224 */ /* 0x002fe200078e0006 */
[----:B------:R-:W-:Y:S01]  /*5ba70*/  MOV R3, R7 ;  /* 0x0000000700037202 */ /* 0x000fe20000000f00 */
[----:B------:R-:W-:Y:S01]  /*5ba80*/  IMAD.MOV.U32 R6, RZ, RZ, R13 ;  /* 0x000000ffff067224 */ /* 0x000fe200078e000d */
[----:B------:R-:W-:Y:S02]  /*5ba90*/  MOV R8, 0x5bab0 ;  /* 0x0005bab000087802 */ /* 0x000fe40000000f00 */
[----:B------:R-:W-:Y:S05]  /*5baa0*/  CALL.REL.NOINC `($_ZN7cutlass13device_kernelIN5flash19enable_sm80_to_sm89INS1_16FlashAttnBwdSm80INS1_25CollectiveMainloopBwdSm80ILi2ELi2EN4cute5tupleIJNS5_1CILi128EEES8_NS7_ILi64EEEEEENS_10bfloat16_tEfNS_4arch4Sm80ELb0ELb0ELb1ELb0ELb1ELb0ELb0ELb0ELi2ELi4ELi4ELi4ELb0EEENS1_21CollectiveEpilogueBwdISA_SB_SD_Li256ELb0ELb0ELi2EEENS1_19SingleTileSchedulerILb0ELb0ELb0ELi128EEEEEEEEEvNT_6ParamsE$_ZN4cute8smem_ptrIPfECI1NS_12iter_adaptorIS1_S2_EEES1_) ;  /* 0xfffaf49000007944 */ /* 0x000fea0003c3ffff */
[----:B-1----:R1:W5:Y:S01]  /*5bab0*/  LDL.64 R2, [R1+0x1680] ;  /* 0x0016800001027983 */ /* 0x0023620000100a00 */
[----:B------:R-:W-:Y:S02]  /*5bac0*/  MOV R7, R13 ;  /* 0x0000000d00077202 */ /* 0x000fe40000000f00 */
[----:B------:R-:W-:Y:S02]  /*5bad0*/  MOV R8, 0x5baf0 ;  /* 0x0005baf000087802 */ /* 0x000fe40000000f00 */
[----:B-1---5:R-:W-:Y:S05]  /*5bae0*/  CALL.REL.NOINC `($_ZN7cutlass13device_kernelIN5flash19enable_sm80_to_sm89INS1_16FlashAttnBwdSm80INS1_25CollectiveMainloopBwdSm80ILi2ELi2EN4cute5tupleIJNS5_1CILi128EEES8_NS7_ILi64EEEEEENS_10bfloat16_tEfNS_4arch4Sm80ELb0ELb0ELb1ELb0ELb1ELb0ELb0ELb0ELi2ELi4ELi4ELi4ELb0EEENS1_21CollectiveEpilogueBwdISA_SB_SD_Li256ELb0ELb0ELi2EEENS1_19SingleTileSchedulerILb0ELb0ELb0ELi128EEEEEEEEEvNT_6ParamsE$_ZN4cute3eso3ESOILb1ELb0EJNS_6LayoutINS_5tupleIJNS3_IJNS_1CILi4EEENS4_ILi1EEEEEEEEENS3_IJNS3_IJS6_NS4_ILi0EEEEEEEEEEENS_10ViewEngineINS_8smem_ptrIPfEEEEEEC2ERKSC_RKSH_) ;  /* 0xfffaddf000007944 */ /* 0x022fea0003c3ffff */
[----:B-1----:R1:W5:Y:S01]  /*5baf0*/  LDL.64 R6, [R1+0x1680] ;  /* 0x0016800001067983 */ /* 0x0023620000100a00 */
[----:B------:R-:W-:Y:S02]  /*5bb00*/  MOV R2, R15 ;  /* 0x0000000f00027202 */ /* 0x000fe40000000f00 */
[----:B------:R-:W-:Y:S02]  /*5bb10*/  MOV R8, 0x5bb30 ;  /* 0x0005bb3000087802 */ /* 0x000fe40000000f00 */
[----:B-1---5:R-:W-:Y:S05]  /*5bb20*/  CALL.REL.NOINC `($_ZN7cutlass13device_kernelIN5flash19enable_sm80_to_sm89INS1_16FlashAttnBwdSm80INS1_25CollectiveMainloopBwdSm80ILi2ELi2EN4cute5tupleIJNS5_1CILi128EEES8_NS7_ILi64EEEEEENS_10bfloat16_tEfNS_4arch4Sm80ELb0ELb0ELb1ELb0ELb1ELb0ELb0ELb0ELi2ELi4ELi4ELi4ELb0EEENS1_21CollectiveEpilogueBwdISA_SB_SD_Li256ELb0ELb0ELi2EEENS1_19SingleTileSchedulerILb0ELb0ELb0ELi128EEEEEEEEEvNT_6ParamsE$_ZN4cute8gmem_ptrIPKfECI1NS_12iter_adaptorIS2_S3_EEES2_) ;  /* 0xfffaf31000007944 */ /* 0x022fea0003c3ffff */
[----:B-1----:R1:W5:Y:S01]  /*5bb30*/  LDL.64 R2, [R1+0x1688] ;  /* 0x0016880001027983 */ /* 0x0023620000100a00 */
        /* <DEDUP_REMOVED lines=9> */
[----:B------:R-:W-:-:S02]  /*5bbd0*/  MOV R8, 0x5bbf0 ;  /* 0x0005bbf000087802 */ /* 0x000fc40000000f00 */
[----:B--2--5:R-:W-:Y:S05]  /*5bbe0*/  CALL.REL.NOINC `($_ZN7cutlass13device_kernelIN5flash19enable_sm80_to_sm89INS1_16FlashAttnBwdSm80INS1_25CollectiveMainloopBwdSm80ILi2ELi2EN4cute5tupleIJNS5_1CILi128EEES8_NS7_ILi64EEEEEENS_10bfloat16_tEfNS_4arch4Sm80ELb0ELb0ELb1ELb0ELb1ELb0ELb0ELb0ELi2ELi4ELi4ELi4ELb0EEENS1_21CollectiveEpilogueBwdISA_SB_SD_Li256ELb0ELb0ELi2EEENS1_19SingleTileSchedulerILb0ELb0ELb0ELi128EEEEEEEEEvNT_6ParamsE$_ZN4cute8smem_ptrIPfECI1NS_12iter_adaptorIS1_S2_EEES1_) ;  /* 0xfffaf35000007944 */ /* 0x024fea0003c3ffff */
[----:B-1----:R1:W5:Y:S01]  /*5bbf0*/  LDL.64 R2, [R1+0x1688] ;  /* 0x0016880001027983 */ /* 0x0023620000100a00 */
[----:B------:R-:W-:-:S02]  /*5bc00*/  MOV R6, R15 ;  /* 0x0000000f00067202 */ /* 0x000fc40000000f00 */
[----:B------:R-:W-:Y:S02]  /*5bc10*/  MOV R8, 0x5bc30 ;  /* 0x0005bc3000087802 */ /* 0x000fe40000000f00 */
[----:B-1---5:R-:W-:Y:S05]  /*5bc20*/  CALL.REL.NOINC `($_ZN7cutlass13device_kernelIN5flash19enable_sm80_to_sm89INS1_16FlashAttnBwdSm80INS1_25CollectiveMainloopBwdSm80ILi2ELi2EN4cute5tupleIJNS5_1CILi128EEES8_NS7_ILi64EEEEEENS_10bfloat16_tEfNS_4arch4Sm80ELb0ELb0ELb1ELb0ELb1ELb0ELb0ELb0ELi2ELi4ELi4ELi4ELb0EEENS1_21CollectiveEpilogueBwdISA_SB_SD_Li256ELb0ELb0ELi2EEENS1_19SingleTileSchedulerILb0ELb0ELb0ELi128EEEEEEEEEvNT_6ParamsE$_ZN4cute8smem_ptrIPN7cutlass9uint128_tEECI1NS_12iter_adaptorIS3_S4_EEES3_) ;  /* 0xfffaf2d000007944 */ /* 0x022fea0003c3ffff */
[----:B-1----:R1:W5:Y:S01]  /*5bc30*/  LDL.64 R2, [R1+0x1688] ;  /* 0x0016880001027983 */ /* 0x0023620000100a00 */
[----:B------:R-:W-:Y:S02]  /*5bc40*/  MOV R6, R15 ;  /* 0x0000000f00067202 */ /* 0x000fe40000000f00 */
[----:B------:R-:W-:Y:S02]  /*5bc50*/  MOV R8, 0x5bc70 ;  /* 0x0005bc7000087802 */ /* 0x000fe40000000f00 */
[----:B-1---5:R-:W-:Y:S05]  /*5bc60*/  CALL.REL.NOINC `($_ZN7cutlass13device_kernelIN5flash19enable_sm80_to_sm89INS1_16FlashAttnBwdSm80INS1_25CollectiveMainloopBwdSm80ILi2ELi2EN4cute5tupleIJNS5_1CILi128EEES8_NS7_ILi64EEEEEENS_10bfloat16_tEfNS_4arch4Sm80ELb0ELb0ELb1ELb0ELb1ELb0ELb0ELb0ELi2ELi4ELi4ELi4ELb0EEENS1_21CollectiveEpilogueBwdISA_SB_SD_Li256ELb0ELb0ELi2EEENS1_19SingleTileSchedulerILb0ELb0ELb0ELi128EEEEEEEEEvNT_6ParamsE$_ZN4cute3eso3ESOILb1ELb0EJNS_6LayoutINS_5tupleIJNS3_IJNS_1CILi1EEES5_EEEEEENS3_IJNS3_IJS5_NS4_ILi0EEEEEEEEEEENS_10ViewEngineINS_8smem_ptrIPN7cutlass9uint128_tEEEEEEEC2ERKSB_RKSI_) ;  /* 0xfffad50000007944 */ /* 0x022fea0003c3ffff */
[----:B------:R2:W5:Y:S01]  /*5bc70*/  LDL R4, [R1+0x1688] ;  /* 0x0016880001047983 */ /* 0x0005620000100800 */
[----:B-1----:R-:W-:-:S03]  /*5bc80*/  MOV R2, 0x5bca0 ;  /* 0x0005bca000027802 */ /* 0x002fc60000000f00 */
[----:B--2--5:R-:W-:Y:S05]  /*5bc90*/  CALL.REL.NOINC `($_ZN7cutlass13device_kernelIN5flash19enable_sm80_to_sm89INS1_16FlashAttnBwdSm80INS1_25CollectiveMainloopBwdSm80ILi2ELi2EN4cute5tupleIJNS5_1CILi128EEES8_NS7_ILi64EEEEEENS_10bfloat16_tEfNS_4arch4Sm80ELb0ELb0ELb1ELb0ELb1ELb0ELb0ELb0ELi2ELi4ELi4ELi4ELb0EEENS1_21CollectiveEpilogueBwdISA_SB_SD_Li256ELb0ELb0ELi2EEENS1_19SingleTileSchedulerILb0ELb0ELb0ELi128EEEEEEEEEvNT_6ParamsE$_ZN73_INTERNAL_24fd9406_37_flash_bwd_hdim64_bf16_softcap_sm80_cu_3fbc093a_291824__cvta_generic_to_sharedEPKv) ;  /* 0xfffaf32000007944 */ /* 0x024fea0003c3ffff */
        /* <DEDUP_REMOVED lines=8> */
[----:B------:R-:W-:Y:S05]  /*5bd20*/  RET.REL.NODEC R14 `(_ZN7cutlass13device_kernelIN5flash19enable_sm80_to_sm89INS1_16FlashAttnBwdSm80INS1_25CollectiveMainloopBwdSm80ILi2ELi2EN4cute5tupleIJNS5_1CILi128EEES8_NS7_ILi64EEEEEENS_10bfloat16_tEfNS_4arch4Sm80ELb0ELb0ELb1ELb0ELb1ELb0ELb0ELb0ELi2ELi4ELi4ELi4ELb0EEENS1_21CollectiveEpilogueBwdISA_SB_SD_Li256ELb0ELb0ELi2EEENS1_19SingleTileSchedulerILb0ELb0ELb0ELi128EEEEEEEEEvNT_6ParamsE) ;  /* 0xfffa42d00e007950 */ /* 0x000fea0003c3ffff */
        .type           $_ZN7cutlass13device_kernelIN5flash19enable_sm80_to_sm89INS1_16FlashAttnBwdSm80INS1_25CollectiveMainloopBwdSm80ILi2ELi2EN4cute5tupleIJNS5_1CILi128EEES8_NS7_ILi64EEEEEENS_10bfloat16_tEfNS_4arch4Sm80ELb0ELb0ELb1ELb0ELb1ELb0ELb0ELb0ELi2ELi4ELi4ELi4ELb0EEENS1_21CollectiveEpilogueBwdISA_SB_SD_Li256ELb0ELb0ELi2EEENS1_19SingleTileSchedulerILb0ELb0ELb0ELi128EEEEEEEEEvNT_6ParamsE$_ZZN5flash25CollectiveMainloopBwdSm80ILi2ELi2EN4cute5tupleIJNS1_1CILi128EEES4_NS3_ILi64EEEEEEN7cutlass10bfloat16_tEfNS7_4arch4Sm80ELb0ELb0ELb1ELb0ELb1ELb0ELb0ELb0ELi2ELi4ELi4ELi4ELb0EE3mmaINS_16FlashAttnBwdSm80ISB_NS_21CollectiveEpilogueBwdIS6_S8_SA_Li256ELb0ELb0ELi2EEENS_19SingleTileSchedulerILb0ELb0ELb0ELi128EEEE13SharedStorageENS1_6TensorINS1_11ArrayEngineIfLm32EEENS1_6LayoutINS2_IJNS2_IJNS3_ILi2EEESO_EEESO_NS3_ILi4EEEEEENS2_IJNS2_IJNS3_ILi1EEESO_EEESQ_NS3_ILi8EEEEEEEEEEEEbRKNSB_6ParamsERT0_S12_iNS2_IJiiiEEERT_ENKUliiE_clEii,@function
        .size           $_ZN7cutlass13device_kernelIN5flash19enable_sm80_to_sm89INS1_16FlashAttnBwdSm80INS1_25CollectiveMainloopBwdSm80ILi2ELi2EN4cute5tupleIJNS5_1CILi128EEES8_NS7_ILi64EEEEEENS_10bfloat16_tEfNS_4arch4Sm80ELb0ELb0ELb1ELb0ELb1ELb0ELb0ELb0ELi2ELi4ELi4ELi4ELb0EEENS1_21CollectiveEpilogueBwdISA_SB_SD_Li256ELb0ELb0ELi2EEENS1_19SingleTileSchedulerILb0ELb0ELb0ELi128EEEEEEEEEvNT_6ParamsE$_ZZN5flash25CollectiveMainloopBwdSm80ILi2ELi2EN4cute5tupleIJNS1_1CILi128EEES4_NS3_ILi64EEEEEEN7cutlass10bfloat16_tEfNS7_4arch4Sm80ELb0ELb0ELb1ELb0ELb1ELb0ELb0ELb0ELi2ELi4ELi4ELi4ELb0EE3mmaINS_16FlashAttnBwdSm80ISB_NS_21CollectiveEpilogueBwdIS6_S8_SA_Li256ELb0ELb0ELi2EEENS_19SingleTileSchedulerILb0ELb0ELb0ELi128EEEE13SharedStorageENS1_6TensorINS1_11ArrayEngineIfLm32EEENS1_6LayoutINS2_IJNS2_IJNS3_ILi2EEESO_EEESO_NS3_ILi4EEEEEENS2_IJNS2_IJNS3_ILi1EEESO_EEESQ_NS3_ILi8EEEEEEEEEEEEbRKNSB_6ParamsERT0_S12_iNS2_IJiiiEEERT_ENKUliiE_clEii,($_ZN7cutlass13device_kernelIN5flash19enable_sm80_to_sm89INS1_16FlashAttnBwdSm80INS1_25CollectiveMainloopBwdSm80ILi2ELi2EN4cute5tupleIJNS5_1CILi128EEES8_NS7_ILi64EEEEEENS_10bfloat16_tEfNS_4arch4Sm80ELb0ELb0ELb1ELb0ELb1ELb0ELb0ELb0ELi2ELi4ELi4ELi4ELb0EEENS1_21CollectiveEpilogueBwdISA_SB_SD_Li256ELb0ELb0ELi2EEENS1_19SingleTileSchedulerILb0ELb0ELb0ELi128EEEEEEEEEvNT_6ParamsE$_ZZN5flash25CollectiveMainloopBwdSm80ILi2ELi2EN4cute5tupleIJNS1_1CILi128EEES4_NS3_ILi64EEEEEEN7cutlass10bfloat16_tEfNS7_4arch4Sm80ELb0ELb0ELb1ELb0ELb1ELb0ELb0ELb0ELi2ELi4ELi4ELi4ELb0EE3mmaINS_16FlashAttnBwdSm80ISB_NS_21CollectiveEpilogueBwdIS6_S8_SA_Li256ELb0ELb0ELi2EEENS_19SingleTileSchedulerILb0ELb0ELb0ELi128EEEE13SharedStorageENS1_6TensorINS1_11ArrayEngineIfLm32EEENS1_6LayoutINS2_IJNS2_IJNS3_ILi2EEESO_EEESO_NS3_ILi4EEEEEENS2_IJNS2_IJNS3_ILi1EEESO_EEESQ_NS3_ILi8EEEEEEEEEEEEbRKNSB_6ParamsERT0_S12_iNS2_IJiiiEEERT_ENKUlvE0_clEv - $_ZN7cutlass13device_kernelIN5flash19enable_sm80_to_sm89INS1_16FlashAttnBwdSm80INS1_25CollectiveMainloopBwdSm80ILi2ELi2EN4cute5tupleIJNS5_1CILi128EEES8_NS7_ILi64EEEEEENS_10bfloat16_tEfNS_4arch4Sm80ELb0ELb0ELb1ELb0ELb1ELb0ELb0ELb0ELi2ELi4ELi4ELi4ELb0EEENS1_21CollectiveEpilogueBwdISA_SB_SD_Li256ELb0ELb0ELi2EEENS1_19SingleTileSchedulerILb0ELb0ELb0ELi128EEEEEEEEEvNT_6ParamsE$_ZZN5flash25CollectiveMainloopBwdSm80ILi2ELi2EN4cute5tupleIJNS1_1CILi128EEES4_NS3_ILi64EEEEEEN7cutlass10bfloat16_tEfNS7_4arch4Sm80ELb0ELb0ELb1ELb0ELb1ELb0ELb0ELb0ELi2ELi4ELi4ELi4ELb0EE3mmaINS_16FlashAttnBwdSm80ISB_NS_21CollectiveEpilogueBwdIS6_S8_SA_Li256ELb0ELb0ELi2EEENS_19SingleTileSchedulerILb0ELb0ELb0ELi128EEEE13SharedStorageENS1_6TensorINS1_11ArrayEngineIfLm32EEENS1_6LayoutINS2_IJNS2_IJNS3_ILi2EEESO_EEESO_NS3_ILi4EEEEEENS2_IJNS2_IJNS3_ILi1EEESO_EEESQ_NS3_ILi8EEEEEEEEEEEEbRKNSB_6ParamsERT0_S12_iNS2_IJiiiEEERT_ENKUliiE_clEii)
$_ZN7cutlass13device_kernelIN5flash19enable_sm80_to_sm89INS1_16FlashAttnBwdSm80INS1_25CollectiveMainloopBwdSm80ILi2ELi2EN4cute5tupleIJNS5_1CILi128EEES8_NS7_ILi64EEEEEENS_10bfloat16_tEfNS_4arch4Sm80ELb0ELb0ELb1ELb0ELb1ELb0ELb0ELb0ELi2ELi4ELi4ELi4ELb0EEENS1_21CollectiveEpilogueBwdISA_SB_SD_Li256ELb0ELb0ELi2EEENS1_19SingleTileSchedulerILb0ELb0ELb0ELi128EEEEEEEEEvNT_6ParamsE$_ZZN5flash25CollectiveMainloopBwdSm80ILi2ELi2EN4cute5tupleIJNS1_1CILi128EEES4_NS3_ILi64EEEEEEN7cutlass10bfloat16_tEfNS7_4arch4Sm80ELb0ELb0ELb1ELb0ELb1ELb0ELb0ELb0ELi2ELi4ELi4ELi4ELb0EE3mmaINS_16FlashAttnBwdSm80ISB_NS_21CollectiveEpilogueBwdIS6_S8_SA_Li256ELb0ELb0ELi2EEENS_19SingleTileSchedulerILb0ELb0ELb0ELi128EEEE13SharedStorageENS1_6TensorINS1_11ArrayEngineIfLm32EEENS1_6LayoutINS2_IJNS2_IJNS3_ILi2EEESO_EEESO_NS3_ILi4EEEEEENS2_IJNS2_IJNS3_ILi1EEESO_EEESQ_NS3_ILi8EEEEEEEEEEEEbRKNSB_6ParamsERT0_S12_iNS2_IJiiiEEERT_ENKUliiE_clEii:
        /* <DEDUP_REMOVED lines=53> */
[----:B------:R-:W2:Y:S04]  /*5c080*/  LDL.64 R8, [R1+0x1390] ;  /* 0x0013900001087983 */ /* 0x000ea80000100a00 */
[----:B------:R-:W2:Y:S04]  /*5c090*/  LD.E.64 R82, [R82.64+0x18] ;  /* 0x0000180452527980 */ /* 0x000ea8000c101b00 */
[----:B-1----:R1:W5:Y:S01]  /*5c0a0*/  LDL.64 R2, [R1+0x1388] ;  /* 0x0013880001027983 */ /* 0x0023620000100a00 */
        /* <DEDUP_REMOVED lines=477> */
[----:B------:R2:W5:Y:S04]  /*5de80*/  LDL.64 R16, [R1+0x1388] ;  /* 0x0013880001107983 */ /* 0x0005680000100a00 */
[----:B------:R2:W5:Y:S01]  /*5de90*/  LD.E.64 R10, [R78.64+0x48] ;  /* 0x000048044e0a7980 */ /* 0x000562000c101b00 */
[----:B-1----:R-:W-:Y:S01]  /*5dea0*/  IMAD.MOV.U32 R2, RZ, RZ, R7 ;  /* 0x000000ffff027224 */ /* 0x002fe200078e0007 */
[----:B------:R-:W-:-:S02]  /*5deb0*/  MOV R3, RZ ;  /* 0x000000ff00037202 */ /* 0x000fc40000000f00 */
[----:B------:R-:W-:Y:S02]  /*5dec0*/  MOV R8, 0x5dee0 ;  /* 0x0005dee000087802 */ /* 0x000fe40000000f00 */
[----:B--2--5:R-:W-:Y:S05]  /*5ded0*/  CALL.REL.NOINC `($_ZN7cutlass13device_kernelIN5flash19enable_sm80_to_sm89INS1_16FlashAttnBwdSm80INS1_25CollectiveMainloopBwdSm80ILi2ELi2EN4cute5tupleIJNS5_1CILi128EEES8_NS7_ILi64EEEEEENS_10bfloat16_tEfNS_4arch4Sm80ELb0ELb0ELb1ELb0ELb1ELb0ELb0ELb0ELi2ELi4ELi4ELi4ELb0EEENS1_21CollectiveEpilogueBwdISA_SB_SD_Li256ELb0ELb0ELi2EEENS1_19SingleTileSchedulerILb0ELb0ELb0ELi128EEEEEEEEEvNT_6ParamsE$_ZN4cute3eso3ESOILb1ELb0EJNS_1CILi0EEEiEEC2ERKS3_RKi) ;  /* 0xfffa97a000007944 */ /* 0x024fea0003c3ffff */
[----:B------:R-:W-:Y:S02]  /*5dee0*/  ULDC.64 UR4, c[0x0][0x118] ;  /* 0x0000460000047ab9 */ /* 0x000fe40000000a00 */
[----:B-1----:R1:W5:Y:S01]  /*5def0*/  LD.E R3, [R10.64] ;  /* 0x000000040a037980 */ /* 0x002362000c101900 */
[----:B------:R-:W-:-:S03]  /*5df00*/  MOV R88, 0x5df20 ;  /* 0x0005df2000587802 */ /* 0x000fc60000000f00 */
[----:B-1---5:R-:W-:Y:S05]  /*5df10*/  CALL.REL.NOINC `($_ZN7cutlass13device_kernelIN5flash19enable_sm80_to_sm89INS1_16FlashAttnBwdSm80INS1_25CollectiveMainloopBwdSm80ILi2ELi2EN4cute5tupleIJNS5_1CILi128EEES8_NS7_ILi64EEEEEENS_10bfloat16_tEfNS_4arch4Sm80ELb0ELb0ELb1ELb0ELb1ELb0ELb0ELb0ELi2ELi4ELi4ELi4ELb0EEENS1_21CollectiveEpilogueBwdISA_SB_SD_Li256ELb0ELb0ELi2EEENS1_19SingleTileSchedulerILb0ELb0ELb0ELi128EEEEEEEEEvNT_6ParamsE$_ZZN4cuteplIJiEJNS_1CILi0EEEEEEDaRKNS_15ArithmeticTupleIJDpT_EEERKNS3_IJDpT0_EEEENKUlDpRKT_E_clIJiEEEDaSH_) ;  /* 0xfffb201000007944 */ /* 0x022fea0003c3ffff */
[----:B-----5:R-:W-:Y:S02]  /*5df20*/  ISETP.GT.AND P1, PT, R2, 0x7f, PT ;  /* 0x0000007f0200780c */ /* 0x020fe40003f24270 */
        /* <DEDUP_REMOVED lines=12> */
[----:B------:R-:W-:Y:S02]  /*5dff0*/  MOV R13, R7 ;  /* 0x00000007000d7202 */ /* 0x000fe40000000f00 */
[----:B------:R-:W-:-:S02]  /*5e000*/  MOV R8, 0x5e020 ;  /* 0x0005e02000087802 */ /* 0x000fc40000000f00 */
        /* <DEDUP_REMOVED lines=12> */
[----:B------:R-:W-:-:S03]  /*5e0d0*/  MOV R8, 0x5e0f0 ;  /* 0x0005e0f000087802 */ /* 0x000fc60000000f00 */
        /* <DEDUP_REMOVED lines=37> */
        .type           $_ZN7cutlass13device_kernelIN5flash19enable_sm80_to_sm89INS1_16FlashAttnBwdSm80INS1_25CollectiveMainloopBwdSm80ILi2ELi2EN4cute5tupleIJNS5_1CILi128EEES8_NS7_ILi64EEEEEENS_10bfloat16_tEfNS_4arch4Sm80ELb0ELb0ELb1ELb0ELb1ELb0ELb0ELb0ELi2ELi4ELi4ELi4ELb0EEENS1_21CollectiveEpilogueBwdISA_SB_SD_Li256ELb0ELb0ELi2EEENS1_19SingleTileSchedulerILb0ELb0ELb0ELi128EEEEEEEEEvNT_6ParamsE$_ZZN5flash25CollectiveMainloopBwdSm80ILi2ELi2EN4cute5tupleIJNS1_1CILi128EEES4_NS3_ILi64EEEEEEN7cutlass10bfloat16_tEfNS7_4arch4Sm80ELb0ELb0ELb1ELb0ELb1ELb0ELb0ELb0ELi2ELi4ELi4ELi4ELb0EE3mmaINS_16FlashAttnBwdSm80ISB_NS_21CollectiveEpilogueBwdIS6_S8_SA_Li256ELb0ELb0ELi2EEENS_19SingleTileSchedulerILb0ELb0ELb0ELi128EEEE13SharedStorageENS1_6TensorINS1_11ArrayEngineIfLm32EEENS1_6LayoutINS2_IJNS2_IJNS3_ILi2EEESO_EEESO_NS3_ILi4EEEEEENS2_IJNS2_IJNS3_ILi1EEESO_EEESQ_NS3_ILi8EEEEEEEEEEEEbRKNSB_6ParamsERT0_S12_iNS2_IJiiiEEERT_ENKUlvE0_clEv,@function
        .size           $_ZN7cutlass13device_kernelIN5flash19enable_sm80_to_sm89INS1_16FlashAttnBwdSm80INS1_25CollectiveMainloopBwdSm80ILi2ELi2EN4cute5tupleIJNS5_1CILi128EEES8_NS7_ILi64EEEEEENS_10bfloat16_tEfNS_4arch4Sm80ELb0ELb0ELb1ELb0ELb1ELb0ELb0ELb0ELi2ELi4ELi4ELi4ELb0EEENS1_21CollectiveEpilogueBwdISA_SB_SD_Li256ELb0ELb0ELi2EEENS1_19SingleTileSchedulerILb0ELb0ELb0ELi128EEEEEEEEEvNT_6ParamsE$_ZZN5flash25CollectiveMainloopBwdSm80ILi2ELi2EN4cute5tupleIJNS1_1CILi128EEES4_NS3_ILi64EEEEEEN7cutlass10bfloat16_tEfNS7_4arch4Sm80ELb0ELb0ELb1ELb0ELb1ELb0ELb0ELb0ELi2ELi4ELi4ELi4ELb0EE3mmaINS_16FlashAttnBwdSm80ISB_NS_21CollectiveEpilogueBwdIS6_S8_SA_Li256ELb0ELb0ELi2EEENS_19SingleTileSchedulerILb0ELb0ELb0ELi128EEEE13SharedStorageENS1_6TensorINS1_11ArrayEngineIfLm32EEENS1_6LayoutINS2_IJNS2_IJNS3_ILi2EEESO_EEESO_NS3_ILi4EEEEEENS2_IJNS2_IJNS3_ILi1EEESO_EEESQ_NS3_ILi8EEEEEEEEEEEEbRKNSB_6ParamsERT0_S12_iNS2_IJiiiEEERT_ENKUlvE0_clEv,($_ZN7cutlass13device_kernelIN5flash19enable_sm80_to_sm89INS1_16FlashAttnBwdSm80INS1_25CollectiveMainloopBwdSm80ILi2ELi2EN4cute5tupleIJNS5_1CILi128EEES8_NS7_ILi64EEEEEENS_10bfloat16_tEfNS_4arch4Sm80ELb0ELb0ELb1ELb0ELb1ELb0ELb0ELb0ELi2ELi4ELi4ELi4ELb0EEENS1_21CollectiveEpilogueBwdISA_SB_SD_Li256ELb0ELb0ELi2EEENS1_19SingleTileSchedulerILb0ELb0ELb0ELi128EEEEEEEEEvNT_6ParamsE$_ZZN5flash25CollectiveMainloopBwdSm80ILi2ELi2EN4cute5tupleIJNS1_1CILi128EEES4_NS3_ILi64EEEEEEN7cutlass10bfloat16_tEfNS7_4arch4Sm80ELb0ELb0ELb1ELb0ELb1ELb0ELb0ELb0ELi2ELi4ELi4ELi4ELb0EE3mmaINS_16FlashAttnBwdSm80ISB_NS_21CollectiveEpilogueBwdIS6_S8_SA_Li256ELb0ELb0ELi2EEENS_19SingleTileSchedulerILb0ELb0ELb0ELi128EEEE13SharedStorageENS1_6TensorINS1_11ArrayEngineIfLm32EEENS1_6LayoutINS2_IJNS2_IJNS3_ILi2EEESO_EEESO_NS3_ILi4EEEEEENS2_IJNS2_IJNS3_ILi1EEESO_EEESQ_NS3_ILi8EEEEEEEEEEEEbRKNSB_6ParamsERT0_S12_iNS2_IJiiiEEERT_ENKUlvE_clEv - $_ZN7cutlass13device_kernelIN5flash19enable_sm80_to_sm89INS1_16FlashAttnBwdSm80INS1_25CollectiveMainloopBwdSm80ILi2ELi2EN4cute5tupleIJNS5_1CILi128EEES8_NS7_ILi64EEEEEENS_10bfloat16_tEfNS_4arch4Sm80ELb0ELb0ELb1ELb0ELb1ELb0ELb0ELb0ELi2ELi4ELi4ELi4ELb0EEENS1_21CollectiveEpilogueBwdISA_SB_SD_Li256ELb0ELb0ELi2EEENS1_19SingleTileSchedulerILb0ELb0ELb0ELi128EEEEEEEEEvNT_6ParamsE$_ZZN5flash25CollectiveMainloopBwdSm80ILi2ELi2EN4cute5tupleIJNS1_1CILi128EEES4_NS3_ILi64EEEEEEN7cutlass10bfloat16_tEfNS7_4arch4Sm80ELb0ELb0ELb1ELb0ELb1ELb0ELb0ELb0ELi2ELi4ELi4ELi4ELb0EE3mmaINS_16FlashAttnBwdSm80ISB_NS_21CollectiveEpilogueBwdIS6_S8_SA_Li256ELb0ELb0ELi2EEENS_19SingleTileSchedulerILb0ELb0ELb0ELi128EEEE13SharedStorageENS1_6TensorINS1_11ArrayEngineIfLm32EEENS1_6LayoutINS2_IJNS2_IJNS3_ILi2EEESO_EEESO_NS3_ILi4EEEEEENS2_IJNS2_IJNS3_ILi1EEESO_EEESQ_NS3_ILi8EEEEEEEEEEEEbRKNSB_6ParamsERT0_S12_iNS2_IJiiiEEERT_ENKUlvE0_clEv)
$_ZN7cutlass13device_kernelIN5flash19enable_sm80_to_sm89INS1_16FlashAttnBwdSm80INS1_25CollectiveMainloopBwdSm80ILi2ELi2EN4cute5tupleIJNS5_1CILi128EEES8_NS7_ILi64EEEEEENS_10bfloat16_tEfNS_4arch4Sm80ELb0ELb0ELb1ELb0ELb1ELb0ELb0ELb0ELi2ELi4ELi4ELi4ELb0EEENS1_21CollectiveEpilogueBwdISA_SB_SD_Li256ELb0ELb0ELi2EEENS1_19SingleTileSchedulerILb0ELb0ELb0ELi128EEEEEEEEEvNT_6ParamsE$_ZZN5flash25CollectiveMainloopBwdSm80ILi2ELi2EN4cute5tupleIJNS1_1CILi128EEES4_NS3_ILi64EEEEEEN7cutlass10bfloat16_tEfNS7_4arch4Sm80ELb0ELb0ELb1ELb0ELb1ELb0ELb0ELb0ELi2ELi4ELi4ELi4ELb0EE3mmaINS_16FlashAttnBwdSm80ISB_NS_21CollectiveEpilogueBwdIS6_S8_SA_Li256ELb0ELb0ELi2EEENS_19SingleTileSchedulerILb0ELb0ELb0ELi128EEEE13SharedStorageENS1_6TensorINS1_11ArrayEngineIfLm32EEENS1_6LayoutINS2_IJNS2_IJNS3_ILi2EEESO_EEESO_NS3_ILi4EEEEEENS2_IJNS2_IJNS3_ILi1EEESO_EEESQ_NS3_ILi8EEEEEEEEEEEEbRKNSB_6ParamsERT0_S12_iNS2_IJiiiEEERT_ENKUlvE0_clEv:
        /* <DEDUP_REMOVED lines=14> */
[----:B-1---5:R-:W-:Y:S05]  /*5e410*/  CALL.REL.NOINC `($_ZN7cutlass13device_kernelIN5flash19enable_sm80_to_sm89INS1_16FlashAttnBwdSm80INS1_25CollectiveMainloopBwdSm80ILi2ELi2EN4cute5tupleIJNS5_1CILi128EEES8_NS7_ILi64EEEEEENS_10bfloat16_tEfNS_4arch4Sm80ELb0ELb0ELb1ELb0ELb1ELb0ELb0ELb0ELi2ELi4ELi4ELi4ELb0EEENS1_21CollectiveEpilogueBwdISA_SB_SD_Li256ELb0ELb0ELi2EEENS1_19SingleTileSchedulerILb0ELb0ELb0ELi128EEEEEEEEEvNT_6ParamsE$_ZZN5flash25CollectiveMainloopBwdSm80ILi2ELi2EN4cute5tupleIJNS1_1CILi128EEES4_NS3_ILi64EEEEEEN7cutlass10bfloat16_tEfNS7_4arch4Sm80ELb0ELb0ELb1ELb0ELb1ELb0ELb0ELb0ELi2ELi4ELi4ELi4ELb0EE3mmaINS_16FlashAttnBwdSm80ISB_NS_21CollectiveEpilogueBwdIS6_S8_SA_Li256ELb0ELb0ELi2EEENS_19SingleTileSchedulerILb0ELb0ELb0ELi128EEEE13SharedStorageENS1_6TensorINS1_11ArrayEngineIfLm32EEENS1_6LayoutINS2_IJNS2_IJNS3_ILi2EEESO_EEESO_NS3_ILi4EEEEEENS2_IJNS2_IJNS3_ILi1EEESO_EEESQ_NS3_ILi8EEEEEEEEEEEEbRKNSB_6ParamsERT0_S12_iNS2_IJiiiEEERT_ENKUliiE0_clEii) ;  /* 0xffffb30000007944 */ /* 0x022fea0003c3ffff */
.L_x_1037:
[----:B------:R-:W-:Y:S05]  /*5e420*/  BSYNC B0 ;  /* 0x0000000000007941 */ /* 0x000fea0003800000 */
.L_x_1036:
[----:B------:R-:W-:Y:S01]  /*5e430*/  MOV R13, 0x0 ;  /* 0x00000000000d7802 */ /* 0x000fe20000000f00 */
[----:B------:R-:W0:Y:S03]  /*5e440*/  LDGDEPBAR ;  /* 0x00000000000079af */ /* 0x000e260000000000 */
[----:B------:R-:W-:Y:S05]  /*5e450*/  RET.REL.NODEC R12 `(_ZN7cutlass13device_kernelIN5flash19enable_sm80_to_sm89INS1_16FlashAttnBwdSm80INS1_25CollectiveMainloopBwdSm80ILi2ELi2EN4cute5tupleIJNS5_1CILi128EEES8_NS7_ILi64EEEEEENS_10bfloat16_tEfNS_4arch4Sm80ELb0ELb0ELb1ELb0ELb1ELb0ELb0ELb0ELi2ELi4ELi4ELi4ELb0EEENS1_21CollectiveEpilogueBwdISA_SB_SD_Li256ELb0ELb0ELi2EEENS1_19SingleTileSchedulerILb0ELb0ELb0ELi128EEEEEEEEEvNT_6ParamsE) ;  /* 0xfffa1ba00c007950 */ /* 0x000fea0003c3ffff */
        .type           $_ZN7cutlass13device_kernelIN5flash19enable_sm80_to_sm89INS1_16FlashAttnBwdSm80INS1_25CollectiveMainloopBwdSm80ILi2ELi2EN4cute5tupleIJNS5_1CILi128EEES8_NS7_ILi64EEEEEENS_10bfloat16_tEfNS_4arch4Sm80ELb0ELb0ELb1ELb0ELb1ELb0ELb0ELb0ELi2ELi4ELi4ELi4ELb0EEENS1_21CollectiveEpilogueBwdISA_SB_SD_Li256ELb0ELb0ELi2EEENS1_19SingleTileSchedulerILb0ELb0ELb0ELi128EEEEEEEEEvNT_6ParamsE$_ZZN5flash25CollectiveMainloopBwdSm80ILi2ELi2EN4cute5tupleIJNS1_1CILi128EEES4_NS3_ILi64EEEEEEN7cutlass10bfloat16_tEfNS7_4arch4Sm80ELb0ELb0ELb1ELb0ELb1ELb0ELb0ELb0ELi2ELi4ELi4ELi4ELb0EE3mmaINS_16FlashAttnBwdSm80ISB_NS_21CollectiveEpilogueBwdIS6_S8_SA_Li256ELb0ELb0ELi2EEENS_19SingleTileSchedulerILb0ELb0ELb0ELi128EEEE13SharedStorageENS1_6TensorINS1_11ArrayEngineIfLm32EEENS1_6LayoutINS2_IJNS2_IJNS3_ILi2EEESO_EEESO_NS3_ILi4EEEEEENS2_IJNS2_IJNS3_ILi1EEESO_EEESQ_NS3_ILi8EEEEEEEEEEEEbRKNSB_6ParamsERT0_S12_iNS2_IJiiiEEERT_ENKUlvE_clEv,@function
        .size           $_ZN7cutlass13device_kernelIN5flash19enable_sm80_to_sm89INS1_16FlashAttnBwdSm80INS1_25CollectiveMainloopBwdSm80ILi2ELi2EN4cute5tupleIJNS5_1CILi128EEES8_NS7_ILi64EEEEEENS_10bfloat16_tEfNS_4arch4Sm80ELb0ELb0ELb1ELb0ELb1ELb0ELb0ELb0ELi2ELi4ELi4ELi4ELb0EEENS1_21CollectiveEpilogueBwdISA_SB_SD_Li256ELb0ELb0ELi2EEENS1_19SingleTileSchedulerILb0ELb0ELb0ELi128EEEEEEEEEvNT_6ParamsE$_ZZN5flash25CollectiveMainloopBwdSm80ILi2ELi2EN4cute5tupleIJNS1_1CILi128EEES4_NS3_ILi64EEEEEEN7cutlass10bfloat16_tEfNS7_4arch4Sm80ELb0ELb0ELb1ELb0ELb1ELb0ELb0ELb0ELi2ELi4ELi4ELi4ELb0EE3mmaINS_16FlashAttnBwdSm80ISB_NS_21CollectiveEpilogueBwdIS6_S8_SA_Li256ELb0ELb0ELi2EEENS_19SingleTileSchedulerILb0ELb0ELb0ELi128EEEE13SharedStorageENS1_6TensorINS1_11ArrayEngineIfLm32EEENS1_6LayoutINS2_IJNS2_IJNS3_ILi2EEESO_EEESO_NS3_ILi4EEEEEENS2_IJNS2_IJNS3_ILi1EEESO_EEESQ_NS3_ILi8EEEEEEEEEEEEbRKNSB_6ParamsERT0_S12_iNS2_IJiiiEEERT_ENKUlvE_clEv,($_ZN7cutlass13device_kernelIN5flash19enable_sm80_to_sm89INS1_16FlashAttnBwdSm80INS1_25CollectiveMainloopBwdSm80ILi2ELi2EN4cute5tupleIJNS5_1CILi128EEES8_NS7_ILi64EEEEEENS_10bfloat16_tEfNS_4arch4Sm80ELb0ELb0ELb1ELb0ELb1ELb0ELb0ELb0ELi2ELi4ELi4ELi4ELb0EEENS1_21CollectiveEpilogueBwdISA_SB_SD_Li256ELb0ELb0ELi2EEENS1_19SingleTileSchedulerILb0ELb0ELb0ELi128EEEEEEEEEvNT_6ParamsE$_ZZZN5flash25CollectiveMainloopBwdSm80ILi2ELi2EN4cute5tupleIJNS1_1CILi128EEES4_NS3_ILi64EEEEEEN7cutlass10bfloat16_tEfNS7_4arch4Sm80ELb0ELb0ELb1ELb0ELb1ELb0ELb0ELb0ELi2ELi4ELi4ELi4ELb0EE3mmaINS_16FlashAttnBwdSm80ISB_NS_21CollectiveEpilogueBwdIS6_S8_SA_Li256ELb0ELb0ELi2EEENS_19SingleTileSchedulerILb0ELb0ELb0ELi128EEEE13SharedStorageENS1_6TensorINS1_11ArrayEngineIfLm32EEENS1_6LayoutINS2_IJNS2_IJNS3_ILi2EEESO_EEESO_NS3_ILi4EEEEEENS2_IJNS2_IJNS3_ILi1EEESO_EEESQ_NS3_ILi8EEEEEEEEEEEEbRKNSB_6ParamsERT0_S12_iNS2_IJiiiEEERT_ENKUliT_E_clIZSC_ISJ_SX_EbS10_S12_S12_iS13_S15_EUlRS16_iE_EEDaiS16_ENKUlT_E_clIZSC_ISJ_SX_EbS10_S12_S12_iS13_S15_EUlvE0_EEDaS1B_ - $_ZN7cutlass13device_kernelIN5flash19enable_sm80_to_sm89INS1_16FlashAttnBwdSm80INS1_25CollectiveMainloopBwdSm80ILi2ELi2EN4cute5tupleIJNS5_1CILi128EEES8_NS7_ILi64EEEEEENS_10bfloat16_tEfNS_4arch4Sm80ELb0ELb0ELb1ELb0ELb1ELb0ELb0ELb0ELi2ELi4ELi4ELi4ELb0EEENS1_21CollectiveEpilogueBwdISA_SB_SD_Li256ELb0ELb0ELi2EEENS1_19SingleTileSchedulerILb0ELb0ELb0ELi128EEEEEEEEEvNT_6ParamsE$_ZZN5flash25CollectiveMainloopBwdSm80ILi2ELi2EN4cute5tupleIJNS1_1CILi128EEES4_NS3_ILi64EEEEEEN7cutlass10bfloat16_tEfNS7_4arch4Sm80ELb0ELb0ELb1ELb0ELb1ELb0ELb0ELb0ELi2ELi4ELi4ELi4ELb0EE3mmaINS_16FlashAttnBwdSm80ISB_NS_21CollectiveEpilogueBwdIS6_S8_SA_Li256ELb0ELb0ELi2EEENS_19SingleTileSchedulerILb0ELb0ELb0ELi128EEEE13SharedStorageENS1_6TensorINS1_11ArrayEngineIfLm32EEENS1_6LayoutINS2_IJNS2_IJNS3_ILi2EEESO_EEESO_NS3_ILi4EEEEEENS2_IJNS2_IJNS3_ILi1EEESO_EEESQ_NS3_ILi8EEEEEEEEEEEEbRKNSB_6ParamsERT0_S12_iNS2_IJiiiEEERT_ENKUlvE_clEv)
$_ZN7cutlass13device_kernelIN5flash19enable_sm80_to_sm89INS1_16FlashAttnBwdSm80INS1_25CollectiveMainloopBwdSm80ILi2ELi2EN4cute5tupleIJNS5_1CILi128EEES8_NS7_ILi64EEEEEENS_10bfloat16_tEfNS_4arch4Sm80ELb0ELb0ELb1ELb0ELb1ELb0ELb0ELb0ELi2ELi4ELi4ELi4ELb0EEENS1_21CollectiveEpilogueBwdISA_SB_SD_Li256ELb0ELb0ELi2EEENS1_19SingleTileSchedulerILb0ELb0ELb0ELi128EEEEEEEEEvNT_6ParamsE$_ZZN5flash25CollectiveMainloopBwdSm80ILi2ELi2EN4cute5tupleIJNS1_1CILi128EEES4_NS3_ILi64EEEEEEN7cutlass10bfloat16_tEfNS7_4arch4Sm80ELb0ELb0ELb1ELb0ELb1ELb0ELb0ELb0ELi2ELi4ELi4ELi4ELb0EE3mmaINS_16FlashAttnBwdSm80ISB_NS_21CollectiveEpilogueBwdIS6_S8_SA_Li256ELb0ELb0ELi2EEENS_19SingleTileSchedulerILb0ELb0ELb0ELi128EEEE13SharedStorageENS1_6TensorINS1_11ArrayEngineIfLm32EEENS1_6LayoutINS2_IJNS2_IJNS3_ILi2EEESO_EEESO_NS3_ILi4EEEEEENS2_IJNS2_IJNS3_ILi1EEESO_EEESQ_NS3_ILi8EEEEEEEEEEEEbRKNSB_6ParamsERT0_S12_iNS2_IJiiiEEERT_ENKUlvE_clEv:
        /* <DEDUP_REMOVED lines=14> */
[----:B-1---5:R-:W-:Y:S05]  /*5e540*/  CALL.REL.NOINC `($_ZN7cutlass13device_kernelIN5flash19enable_sm80_to_sm89INS1_16FlashAttnBwdSm80INS1_25CollectiveMainloopBwdSm80ILi2ELi2EN4cute5tupleIJNS5_1CILi128EEES8_NS7_ILi64EEEEEENS_10bfloat16_tEfNS_4arch4Sm80ELb0ELb0ELb1ELb0ELb1ELb0ELb0ELb0ELi2ELi4ELi4ELi4ELb0EEENS1_21CollectiveEpilogueBwdISA_SB_SD_Li256ELb0ELb0ELi2EEENS1_19SingleTileSchedulerILb0ELb0ELb0ELi128EEEEEEEEEvNT_6ParamsE$_ZZN5flash25CollectiveMainloopBwdSm80ILi2ELi2EN4cute5tupleIJNS1_1CILi128EEES4_NS3_ILi64EEEEEEN7cutlass10bfloat16_tEfNS7_4arch4Sm80ELb0ELb0ELb1ELb0ELb1ELb0ELb0ELb0ELi2ELi4ELi4ELi4ELb0EE3mmaINS_16FlashAttnBwdSm80ISB_NS_21CollectiveEpilogueBwdIS6_S8_SA_Li256ELb0ELb0ELi2EEENS_19SingleTileSchedulerILb0ELb0ELb0ELi128EEEE13SharedStorageENS1_6TensorINS1_11ArrayEngineIfLm32EEENS1_6LayoutINS2_IJNS2_IJNS3_ILi2EEESO_EEESO_NS3_ILi4EEEEEENS2_IJNS2_IJNS3_ILi1EEESO_EEESQ_NS3_ILi8EEEEEEEEEEEEbRKNSB_6ParamsERT0_S12_iNS2_IJiiiEEERT_ENKUliiE_clEii) ;  /* 0xffffd7e000007944 */ /* 0x022fea0003c3ffff */
.L_x_1039:
[----:B------:R-:W-:Y:S05]  /*5e550*/  BSYNC B0 ;  /* 0x0000000000007941 */ /* 0x000fea0003800000 */
.L_x_1038:
[----:B------:R-:W-:Y:S01]  /*5e560*/  MOV R15, 0x0 ;  /* 0x00000000000f7802 */ /* 0x000fe20000000f00 */
[----:B------:R-:W0:Y:S03]  /*5e570*/  LDGDEPBAR ;  /* 0x00000000000079af */ /* 0x000e260000000000 */
[----:B------:R-:W-:Y:S05]  /*5e580*/  RET.REL.NODEC R14 `(_ZN7cutlass13device_kernelIN5flash19enable_sm80_to_sm89INS1_16FlashAttnBwdSm80INS1_25CollectiveMainloopBwdSm80ILi2ELi2EN4cute5tupleIJNS5_1CILi128EEES8_NS7_ILi64EEEEEENS_10bfloat16_tEfNS_4arch4Sm80ELb0ELb0ELb1ELb0ELb1ELb0ELb0ELb0ELi2ELi4ELi4ELi4ELb0EEENS1_21CollectiveEpilogueBwdISA_SB_SD_Li256ELb0ELb0ELi2EEENS1_19SingleTileSchedulerILb0ELb0ELb0ELi128EEEEEEEEEvNT_6ParamsE) ;  /* 0xfffa1a700e007950 */ /* 0x000fea0003c3ffff */
        .type           $_ZN7cutlass13device_kernelIN5flash19enable_sm80_to_sm89INS1_16FlashAttnBwdSm80INS1_25CollectiveMainloopBwdSm80ILi2ELi2EN4cute5tupleIJNS5_1CILi128EEES8_NS7_ILi64EEEEEENS_10bfloat16_tEfNS_4arch4Sm80ELb0ELb0ELb1ELb0ELb1ELb0ELb0ELb0ELi2ELi4ELi4ELi4ELb0EEENS1_21CollectiveEpilogueBwdISA_SB_SD_Li256ELb0ELb0ELi2EEENS1_19SingleTileSchedulerILb0ELb0ELb0ELi128EEEEEEEEEvNT_6ParamsE$_ZZZN5flash25CollectiveMainloopBwdSm80ILi2ELi2EN4cute5tupleIJNS1_1CILi128EEES4_NS3_ILi64EEEEEEN7cutlass10bfloat16_tEfNS7_4arch4Sm80ELb0ELb0ELb1ELb0ELb1ELb0ELb0ELb0ELi2ELi4ELi4ELi4ELb0EE3mmaINS_16FlashAttnBwdSm80ISB_NS_21CollectiveEpilogueBwdIS6_S8_SA_Li256ELb0ELb0ELi2EEENS_19SingleTileSchedulerILb0ELb0ELb0ELi128EEEE13SharedStorageENS1_6TensorINS1_11ArrayEngineIfLm32EEENS1_6LayoutINS2_IJNS2_IJNS3_ILi2EEESO_EEESO_NS3_ILi4EEEEEENS2_IJNS2_IJNS3_ILi1EEESO_EEESQ_NS3_ILi8EEEEEEEEEEEEbRKNSB_6ParamsERT0_S12_iNS2_IJiiiEEERT_ENKUliT_E_clIZSC_ISJ_SX_EbS10_S12_S12_iS13_S15_EUlRS16_iE_EEDaiS16_ENKUlT_E_clIZSC_ISJ_SX_EbS10_S12_S12_iS13_S15_EUlvE0_EEDaS1B_,@function
        .size           $_ZN7cutlass13device_kernelIN5flash19enable_sm80_to_sm89INS1_16FlashAttnBwdSm80INS1_25CollectiveMainloopBwdSm80ILi2ELi2EN4cute5tupleIJNS5_1CILi128EEES8_NS7_ILi64EEEEEENS_10bfloat16_tEfNS_4arch4Sm80ELb0ELb0ELb1ELb0ELb1ELb0ELb0ELb0ELi2ELi4ELi4ELi4ELb0EEENS1_21CollectiveEpilogueBwdISA_SB_SD_Li256ELb0ELb0ELi2EEENS1_19SingleTileSchedulerILb0ELb0ELb0ELi128EEEEEEEEEvNT_6ParamsE$_ZZZN5flash25CollectiveMainloopBwdSm80ILi2ELi2EN4cute5tupleIJNS1_1CILi128EEES4_NS3_ILi64EEEEEEN7cutlass10bfloat16_tEfNS7_4arch4Sm80ELb0ELb0ELb1ELb0ELb1ELb0ELb0ELb0ELi2ELi4ELi4ELi4ELb0EE3mmaINS_16FlashAttnBwdSm80ISB_NS_21CollectiveEpilogueBwdIS6_S8_SA_Li256ELb0ELb0ELi2EEENS_19SingleTileSchedulerILb0ELb0ELb0ELi128EEEE13SharedStorageENS1_6TensorINS1_11ArrayEngineIfLm32EEENS1_6LayoutINS2_IJNS2_IJNS3_ILi2EEESO_EEESO_NS3_ILi4EEEEEENS2_IJNS2_IJNS3_ILi1EEESO_EEESQ_NS3_ILi8EEEEEEEEEEEEbRKNSB_6ParamsERT0_S12_iNS2_IJiiiEEERT_ENKUliT_E_clIZSC_ISJ_SX_EbS10_S12_S12_iS13_S15_EUlRS16_iE_EEDaiS16_ENKUlT_E_clIZSC_ISJ_SX_EbS10_S12_S12_iS13_S15_EUlvE0_EEDaS1B_,($_ZN7cutlass13device_kernelIN5flash19enable_sm80_to_sm89INS1_16FlashAttnBwdSm80INS1_25CollectiveMainloopBwdSm80ILi2ELi2EN4cute5tupleIJNS5_1CILi128EEES8_NS7_ILi64EEEEEENS_10bfloat16_tEfNS_4arch4Sm80ELb0ELb0ELb1ELb0ELb1ELb0ELb0ELb0ELi2ELi4ELi4ELi4ELb0EEENS1_21CollectiveEpilogueBwdISA_SB_SD_Li256ELb0ELb0ELi2EEENS1_19SingleTileSchedulerILb0ELb0ELb0ELi128EEEEEEEEEvNT_6ParamsE$_ZZZN5flash25CollectiveMainloopBwdSm80ILi2ELi2EN4cute5tupleIJNS1_1CILi128EEES4_NS3_ILi64EEEEEEN7cutlass10bfloat16_tEfNS7_4arch4Sm80ELb0ELb0ELb1ELb0ELb1ELb0ELb0ELb0ELi2ELi4ELi4ELi4ELb0EE3mmaINS_16FlashAttnBwdSm80ISB_NS_21CollectiveEpilogueBwdIS6_S8_SA_Li256ELb0ELb0ELi2EEENS_19SingleTileSchedulerILb0ELb0ELb0ELi128EEEE13SharedStorageENS1_6TensorINS1_11ArrayEngineIfLm32EEENS1_6LayoutINS2_IJNS2_IJNS3_ILi2EEESO_EEESO_NS3_ILi4EEEEEENS2_IJNS2_IJNS3_ILi1EEESO_EEESQ_NS3_ILi8EEEEEEEEEEEEbRKNSB_6ParamsERT0_S12_iNS2_IJiiiEEERT_ENKUliT_E_clIZSC_ISJ_SX_EbS10_S12_S12_iS13_S15_EUlRS16_iE_EEDaiS16_ENKUlvE0_clEv - $_ZN7cutlass13device_kernelIN5flash19enable_sm80_to_sm89INS1_16FlashAttnBwdSm80INS1_25CollectiveMainloopBwdSm80ILi2ELi2EN4cute5tupleIJNS5_1CILi128EEES8_NS7_ILi64EEEEEENS_10bfloat16_tEfNS_4arch4Sm80ELb0ELb0ELb1ELb0ELb1ELb0ELb0ELb0ELi2ELi4ELi4ELi4ELb0EEENS1_21CollectiveEpilogueBwdISA_SB_SD_Li256ELb0ELb0ELi2EEENS1_19SingleTileSchedulerILb0ELb0ELb0ELi128EEEEEEEEEvNT_6ParamsE$_ZZZN5flash25CollectiveMainloopBwdSm80ILi2ELi2EN4cute5tupleIJNS1_1CILi128EEES4_NS3_ILi64EEEEEEN7cutlass10bfloat16_tEfNS7_4arch4Sm80ELb0ELb0ELb1ELb0ELb1ELb0ELb0ELb0ELi2ELi4ELi4ELi4ELb0EE3mmaINS_16FlashAttnBwdSm80ISB_NS_21CollectiveEpilogueBwdIS6_S8_SA_Li256ELb0ELb0ELi2EEENS_19SingleTileSchedulerILb0ELb0ELb0ELi128EEEE13SharedStorageENS1_6TensorINS1_11ArrayEngineIfLm32EEENS1_6LayoutINS2_IJNS2_IJNS3_ILi2EEESO_EEESO_NS3_ILi4EEEEEENS2_IJNS2_IJNS3_ILi1EEESO_EEESQ_NS3_ILi8EEEEEEEEEEEEbRKNSB_6ParamsERT0_S12_iNS2_IJiiiEEERT_ENKUliT_E_clIZSC_ISJ_SX_EbS10_S12_S12_iS13_S15_EUlRS16_iE_EEDaiS16_ENKUlT_E_clIZSC_ISJ_SX_EbS10_S12_S12_iS13_S15_EUlvE0_EEDaS1B_)
$_ZN7cutlass13device_kernelIN5flash19enable_sm80_to_sm89INS1_16FlashAttnBwdSm80INS1_25CollectiveMainloopBwdSm80ILi2ELi2EN4cute5tupleIJNS5_1CILi128EEES8_NS7_ILi64EEEEEENS_10bfloat16_tEfNS_4arch4Sm80ELb0ELb0ELb1ELb0ELb1ELb0ELb0ELb0ELi2ELi4ELi4ELi4ELb0EEENS1_21CollectiveEpilogueBwdISA_SB_SD_Li256ELb0ELb0ELi2EEENS1_19SingleTileSchedulerILb0ELb0ELb0ELi128EEEEEEEEEvNT_6ParamsE$_ZZZN5flash25CollectiveMainloopBwdSm80ILi2ELi2EN4cute5tupleIJNS1_1CILi128EEES4_NS3_ILi64EEEEEEN7cutlass10bfloat16_tEfNS7_4arch4Sm80ELb0ELb0ELb1ELb0ELb1ELb0ELb0ELb0ELi2ELi4ELi4ELi4ELb0EE3mmaINS_16FlashAttnBwdSm80ISB_NS_21CollectiveEpilogueBwdIS6_S8_SA_Li256ELb0ELb0ELi2EEENS_19SingleTileSchedulerILb0ELb0ELb0ELi128EEEE13SharedStorageENS1_6TensorINS1_11ArrayEngineIfLm32EEENS1_6LayoutINS2_IJNS2_IJNS3_ILi2EEESO_EEESO_NS3_ILi4EEEEEENS2_IJNS2_IJNS3_ILi1EEESO_EEESQ_NS3_ILi8EEEEEEEEEEEEbRKNSB_6ParamsERT0_S12_iNS2_IJiiiEEERT_ENKUliT_E_clIZSC_ISJ_SX_EbS10_S12_S12_iS13_S15_EUlRS16_iE_EEDaiS16_ENKUlT_E_clIZSC_ISJ_SX_EbS10_S12_S12_iS13_S15_EUlvE0_EEDaS1B_:
        /* <DEDUP_REMOVED lines=38> */
[----:B-1---5:R-:W-:Y:S05]  /*5e7f0*/  CALL.REL.NOINC `($_ZN7cutlass13device_kernelIN5flash19enable_sm80_to_sm89INS1_16FlashAttnBwdSm80INS1_25CollectiveMainloopBwdSm80ILi2ELi2EN4cute5tupleIJNS5_1CILi128EEES8_NS7_ILi64EEEEEENS_10bfloat16_tEfNS_4arch4Sm80ELb0ELb0ELb1ELb0ELb1ELb0ELb0ELb0ELi2ELi4ELi4ELi4ELb0EEENS1_21CollectiveEpilogueBwdISA_SB_SD_Li256ELb0ELb0ELi2EEENS1_19SingleTileSchedulerILb0ELb0ELb0ELi128EEEEEEEEEvNT_6ParamsE$_ZN4cute3eso3ESOILb1ELb0EJNS_14ComposedLayoutINS_7SwizzleILi3ELi3ELi3EEENS_1CILi0EEENS_6LayoutINS_5tupleIJNS8_IJNS8_IJNS5_ILi4EEENS5_ILi8EEEEEENS8_IJS9_NS5_ILi1EEEEEEEEENS8_IJNS8_IJNS5_ILi2EEESF_SF_EEENS8_IJSF_NS8_IJS9_SF_EEEEEEEEEEEENS8_IJNS8_IJNS8_IJSF_NS5_ILi64EEEEEENS8_IJNS5_ILi1024EEES6_EEEEEENS8_IJNS8_IJSC_NS5_ILi512EEESA_EEENS8_IJNS5_ILi4096EEENS8_IJNS5_ILi16EEENS5_ILi8192EEEEEEEEEEEEEEEEEEENS_10ViewEngineINS_8smem_ptrIPN7cutlass10bfloat16_tEEEEEEEC2ERKS10_RKS17_) ;  /* 0xfffa8bb000007944 */ /* 0x022fea0003c3ffff */
[----:B-1----:R1:W5:Y:S04]  /*5e800*/  LD.E R3, [R10.64+0x8] ;  /* 0x000008040a037980 */ /* 0x002368000c101900 */
[----:B------:R1:W5:Y:S01]  /*5e810*/  LDL.64 R96, [R1+0x1428] ;  /* 0x0014280001607983 */ /* 0x0003620000100a00 */
[----:B------:R-:W-:-:S02]  /*5e820*/  MOV R2, R69 ;  /* 0x0000004500027202 */ /* 0x000fc40000000f00 */
[----:B------:R-:W-:Y:S02]  /*5e830*/  MOV R6, 0x5e850 ;  /* 0x0005e85000067802 */ /* 0x000fe40000000f00 */
[----:B-1---5:R-:W-:Y:S05]  /*5e840*/  CALL.REL.NOINC `($_ZN7cutlass13device_kernelIN5flash19enable_sm80_to_sm89INS1_16FlashAttnBwdSm80INS1_25CollectiveMainloopBwdSm80ILi2ELi2EN4cute5tupleIJNS5_1CILi128EEES8_NS7_ILi64EEEEEENS_10bfloat16_tEfNS_4arch4Sm80ELb0ELb0ELb1ELb0ELb1ELb0ELb0ELb0ELi2ELi4ELi4ELi4ELb0EEENS1_21CollectiveEpilogueBwdISA_SB_SD_Li256ELb0ELb0ELi2EEENS1_19SingleTileSchedulerILb0ELb0ELb0ELi128EEEEEEEEEvNT_6ParamsE$_ZN4cute3eso3ESOILb0ELb1EJiNS_1CILi0EEEEEC2ERKiRKS3_) ;  /* 0xfffa878000007944 */ /* 0x022fea0003c3ffff */
[----:B------:R-:W2:Y:S01]  /*5e850*/  LDL R8, [R1+0x1428] ;  /* 0x0014280001087983 */ /* 0x000ea20000100800 */
[----:B-1----:R-:W-:Y:S02]  /*5e860*/  MOV R2, R14 ;  /* 0x0000000e00027202 */ /* 0x002fe40000000f00 */
[----:B------:R-:W-:Y:S01]  /*5e870*/  MOV R4, 0x5e8b0 ;  /* 0x0005e8b000047802 */ /* 0x000fe20000000f00 */
[----:B--2---:R1:W-:Y:S04]  /*5e880*/  STL [R1+0x145c], R8 ;  /* 0x00145c0801007387 */ /* 0x0043e80000100800 */
[----:B------:R1:W5:Y:S02]  /*5e890*/  LD.E R6, [R10.64+0x4] ;  /* 0x000004040a067980 */ /* 0x000364000c101900 */
[----:B-1---5:R-:W-:Y:S05]  /*5e8a0*/  CALL.REL.NOINC `($_ZN7cutlass13device_kernelIN5flash19enable_sm80_to_sm89INS1_16FlashAttnBwdSm80INS1_25CollectiveMainloopBwdSm80ILi2ELi2EN4cute5tupleIJNS5_1CILi128EEES8_NS7_ILi64EEEEEENS_10bfloat16_tEfNS_4arch4Sm80ELb0ELb0ELb1ELb0ELb1ELb0ELb0ELb0ELi2ELi4ELi4ELi4ELb0EEENS1_21CollectiveEpilogueBwdISA_SB_SD_Li256ELb0ELb0ELi2EEENS1_19SingleTileSchedulerILb0ELb0ELb0ELi128EEEEEEEEEvNT_6ParamsE$_ZN4cute3eso3ESOILb0ELb0EJiNS_5tupleIJiNS_1CILi0EEEEEEEEC2ERKiRKS5_) ;  /* 0xfffa7e3000007944 */ /* 0x022fea0003c3ffff */
[----:B-1----:R1:W5:Y:S01]  /*5e8b0*/  LDL.64 R2, [R1+0x1428] ;  /* 0x0014280001027983 */ /* 0x0023620000100a00 */
[----:B------:R-:W-:-:S03]  /*5e8c0*/  MOV R6, 0x5e8e0 ;  /* 0x0005e8e000067802 */ /* 0x000fc60000000f00 */
[----:B-1---5:R-:W-:Y:S05]  /*5e8d0*/  CALL.REL.NOINC `($_ZN7cutlass13device_kernelIN5flash19enable_sm80_to_sm89INS1_16FlashAttnBwdSm80INS1_25CollectiveMainloopBwdSm80ILi2ELi2EN4cute5tupleIJNS5_1CILi128EEES8_NS7_ILi64EEEEEENS_10bfloat16_tEfNS_4arch4Sm80ELb0ELb0ELb1ELb0ELb1ELb0ELb0ELb0ELi2ELi4ELi4ELi4ELb0EEENS1_21CollectiveEpilogueBwdISA_SB_SD_Li256ELb0ELb0ELi2EEENS1_19SingleTileSchedulerILb0ELb0ELb0ELi128EEEEEEEEEvNT_6ParamsE$_ZN4cute3eso3ESOILb0ELb1EJNS_5tupleIJiNS2_IJiNS_1CILi0EEEEEEEEENS2_IJNS_10UnderscoreENS2_IJS7_S7_EEEEEEEEC2ERKS6_RKS9_) ;  /* 0xfffa848000007944 */ /* 0x022fea0003c3ffff */
[----:B------:R-:W2:Y:S01]  /*5e8e0*/  LDL.64 R8, [R1+0x1428] ;  /* 0x0014280001087983 */ /* 0x000ea20000100a00 */
[----:B-1----:R-:W-:-:S02]  /*5e8f0*/  MOV R2, R7 ;  /* 0x0000000700027202 */ /* 0x002fc40000000f00 */
[----:B------:R-:W-:Y:S01]  /*5e900*/  MOV R4, 0x5e940 ;  /* 0x0005e94000047802 */ /* 0x000fe20000000f00 */
[----:B--2---:R1:W-:Y:S04]  /*5e910*/  STL [R1+0x1454], R8 ;  /* 0x0014540801007387 */ /* 0x0043e80000100800 */
[----:B------:R1:W-:Y:S02]  /*5e920*/  STL [R1+0x1458], R9 ;  /* 0x0014580901007387 */ /* 0x0003e40000100800 */
[----:B-1----:R-:W-:Y:S05]  /*5e930*/  CALL.REL.NOINC `($_ZN7cutlass13device_kernelIN5flash19enable_sm80_to_sm89INS1_16FlashAttnBwdSm80INS1_25CollectiveMainloopBwdSm80ILi2ELi2EN4cute5tupleIJNS5_1CILi128EEES8_NS7_ILi64EEEEEENS_10bfloat16_tEfNS_4arch4Sm80ELb0ELb0ELb1ELb0ELb1ELb0ELb0ELb0ELi2ELi4ELi4ELi4ELb0EEENS1_21CollectiveEpilogueBwdISA_SB_SD_Li256ELb0ELb0ELi2EEENS1_19SingleTileSchedulerILb0ELb0ELb0ELi128EEEEEEEEEvNT_6ParamsE$_ZZN4cute4diceINS_5tupleIJNS1_IJiNS1_IJiNS_1CILi0EEEEEEEEENS1_IJNS_10UnderscoreENS1_IJS6_S6_EEEEEEEEES9_EEDaRKT_RKT0_ENKUlRKT_RKT0_E_clIS5_S5_EEDaSI_SL_) ;  /* 0xfffada2000007944 */ /* 0x002fea0003c3ffff */
[----:B------:R2:W-:Y:S01]  /*5e940*/  STL.64 [R1+0x1428], R2 ;  /* 0x0014280201007387 */ /* 0x0005e20000100a00 */
[----:B------:R-:W-:-:S03]  /*5e950*/  MOV R8, 0x5e970 ;  /* 0x0005e97000087802 */ /* 0x000fc60000000f00 */
        /* <DEDUP_REMOVED lines=36> */
[----:B------:R-:W-:-:S03]  /*5eba0*/  MOV R6, 0x5ebc0 ;  /* 0x0005ebc000067802 */ /* 0x000fc60000000f00 */
[----:B--2--5:R-:W-:Y:S05]  /*5ebb0*/  CALL.REL.NOINC `($_ZN7cutlass13device_kernelIN5flash19enable_sm80_to_sm89INS1_16FlashAttnBwdSm80INS1_25CollectiveMainloopBwdSm80ILi2ELi2EN4cute5tupleIJNS5_1CILi128EEES8_NS7_ILi64EEEEEENS_10bfloat16_tEfNS_4arch4Sm80ELb0ELb0ELb1ELb0ELb1ELb0ELb0ELb0ELi2ELi4ELi4ELi4ELb0EEENS1_21CollectiveEpilogueBwdISA_SB_SD_Li256ELb0ELb0ELi2EEENS1_19SingleTileSchedulerILb0ELb0ELb0ELi128EEEEEEEEEvNT_6ParamsE$_ZN4cute3eso3ESOILb1ELb0EJNS_1CILi1EEENS_5tupleIJiiiEEENS2_ILi64EEENS4_IJNS2_ILi72EEENS2_ILi144EEENS2_ILi288EEEEEENS2_ILi512EEEEEC2ERKS3_RKS5_RKS6_RKSA_RKSB_) ;  /* 0xfffa8de000007944 */ /* 0x024fea0003c3ffff */
[----:B-1----:R1:W5:Y:S04]  /*5ebc0*/  LDL R5, [R1+0x1430] ;  /* 0x0014300001057983 */ /* 0x0023680000100800 */
[----:B------:R1:W5:Y:S01]  /*5ebd0*/  LDL.64 R2, [R1+0x1428] ;  /* 0x0014280001027983 */ /* 0x0003620000100a00 */
[----:B------:R-:W-:-:S03]  /*5ebe0*/  MOV R6, 0x5ec00 ;  /* 0x0005ec0000067802 */ /* 0x000fc60000000f00 */
[----:B-1---5:R-:W-:Y:S05]  /*5ebf0*/  CALL.REL.NOINC `($_ZN7cutlass13device_kernelIN5flash19enable_sm80_to_sm89INS1_16FlashAttnBwdSm80INS1_25CollectiveMainloopBwdSm80ILi2ELi2EN4cute5tupleIJNS5_1CILi128EEES8_NS7_ILi64EEEEEENS_10bfloat16_tEfNS_4arch4Sm80ELb0ELb0ELb1ELb0ELb1ELb0ELb0ELb0ELi2ELi4ELi4ELi4ELb0EEENS1_21CollectiveEpilogueBwdISA_SB_SD_Li256ELb0ELb0ELi2EEENS1_19SingleTileSchedulerILb0ELb0ELb0ELi128EEEEEEEEEvNT_6ParamsE$_ZN4cute5tupleIJNS0_IJNS_1CILi8EEENS0_IJNS1_ILi2EEES3_S3_EEENS1_ILi1EEES4_S5_EEENS0_IJS5_NS0_IJiiiEEENS1_ILi64EEENS0_IJNS1_ILi72EEENS1_ILi144EEENS1_ILi288EEEEEENS1_ILi512EEEEEEEEC2ERKS6_RKSE_) ;  /* 0xfffabf4000007944 */ /* 0x022fea0003c3ffff */
[----:B------:R1:W5:Y:S04]  /*5ec00*/  LDL R5, [R1+0x1430] ;  /* 0x0014300001057983 */ /* 0x0003680000100800 */
[----:B------:R1:W5:Y:S01]  /*5ec10*/  LDL.64 R2, [R1+0x1428] ;  /* 0x0014280001027983 */ /* 0x0003620000100a00 */
[----:B------:R-:W-:-:S03]  /*5ec20*/  MOV R4, 0x5ec40 ;  /* 0x0005ec4000047802 */ /* 0x000fc60000000f00 */
[----:B-1---5:R-:W-:Y:S05]  /*5ec30*/  CALL.REL.NOINC `($_ZN7cutlass13device_kernelIN5flash19enable_sm80_to_sm89INS1_16FlashAttnBwdSm80INS1_25CollectiveMainloopBwdSm80ILi2ELi2EN4cute5tupleIJNS5_1CILi128EEES8_NS7_ILi64EEEEEENS_10bfloat16_tEfNS_4arch4Sm80ELb0ELb0ELb1ELb0ELb1ELb0ELb0ELb0ELi2ELi4ELi4ELi4ELb0EEENS1_21CollectiveEpilogueBwdISA_SB_SD_Li256ELb0ELb0ELi2EEENS1_19SingleTileSchedulerILb0ELb0ELb0ELi128EEEEEEEEEvNT_6ParamsE$_ZZN4cute7flattenINS_5tupleIJNS_1CILi1EEENS1_IJiiiEEENS2_ILi64EEENS1_IJNS2_ILi72EEENS2_ILi144EEENS2_ILi288EEEEEENS2_ILi512EEEEEEEEDaRKT_ENKUlRKT_E_clIS4_EEDaSH_) ;  /* 0xfffb027000007944 */ /* 0x022fea0003c3ffff */
[----:B------:R1:W-:Y:S01]  /*5ec40*/  STL.64 [R1+0x1428], R2 ;  /* 0x0014280201007387 */ /* 0x0003e20000100a00 */
[----:B------:R-:W-:-:S03]  /*5ec50*/  MOV R4, 0x5ec80 ;  /* 0x0005ec8000047802 */ /* 0x000fc60000000f00 */
[----:B------:R1:W-:Y:S04]  /*5ec60*/  STL [R1+0x1430], R5 ;  /* 0x0014300501007387 */ /* 0x0003e80000100800 */
[----:B-1----:R-:W-:Y:S05]  /*5ec70*/  CALL.REL.NOINC `($_ZN7cutlass13device_kernelIN5flash19enable_sm80_to_sm89INS1_16FlashAttnBwdSm80INS1_25CollectiveMainloopBwdSm80ILi2ELi2EN4cute5tupleIJNS5_1CILi128EEES8_NS7_ILi64EEEEEENS_10bfloat16_tEfNS_4arch4Sm80ELb0ELb0ELb1ELb0ELb1ELb0ELb0ELb0ELi2ELi4ELi4ELi4ELb0EEENS1_21CollectiveEpilogueBwdISA_SB_SD_Li256ELb0ELb0ELi2EEENS1_19SingleTileSchedulerILb0ELb0ELb0ELi128EEEEEEEEEvNT_6ParamsE$_ZZN4cute12filter_tupleINS_5tupleIJNS_1CILi1EEENS1_IJiiiEEENS2_ILi64EEENS1_IJNS2_ILi72EEENS2_ILi144EEENS2_ILi288EEEEEENS2_ILi512EEEEEEZNS_7flattenISB_EEDaRKT_EUlRKT_E_EEDaSF_OT0_ENKUlDpSI_E_clIJNS1_IJS3_EEES4_NS1_IJS5_EEES9_NS1_IJSA_EEEEEEDaSM_) ;  /* 0xfffacb4000007944 */ /* 0x002fea0003c3ffff */
[----:B------:R-:W-:Y:S02]  /*5ec80*/  MOV R6, 0x5eca0 ;  /* 0x0005eca000067802 */ /* 0x000fe40000000f00 */
[----:B--2--5:R-:W-:Y:S05]  /*5ec90*/  CALL.REL.NOINC `($_ZN7cutlass13device_kernelIN5flash19enable_sm80_to_sm89INS1_16FlashAttnBwdSm80INS1_25CollectiveMainloopBwdSm80ILi2ELi2EN4cute5tupleIJNS5_1CILi128EEES8_NS7_ILi64EEEEEENS_10bfloat16_tEfNS_4arch4Sm80ELb0ELb0ELb1ELb0ELb1ELb0ELb0ELb0ELi2ELi4ELi4ELi4ELb0EEENS1_21CollectiveEpilogueBwdISA_SB_SD_Li256ELb0ELb0ELi2EEENS1_19SingleTileSchedulerILb0ELb0ELb0ELi128EEEEEEEEEvNT_6ParamsE$_ZN4cute3eso3ESOILb0ELb1EJiNS_1CILi72EEENS2_ILi512EEEEEC2ERKiRKS3_RKS4_) ;  /* 0xfffa84a000007944 */ /* 0x024fea0003c3ffff */
[----:B-1----:R-:W2:Y:S01]  /*5eca0*/  LDL R4, [R1+0x1428] ;  /* 0x0014280001047983 */ /* 0x002ea20000100800 */
[----:B------:R-:W-:Y:S02]  /*5ecb0*/  MOV R5, R3 ;  /* 0x0000000300057202 */ /* 0x000fe40000000f00 */
[----:B------:R-:W-:Y:S01]  /*5ecc0*/  MOV R6, 0x5ecf0 ;  /* 0x0005ecf000067802 */ /* 0x000fe20000000f00 */
[----:B--2---:R1:W-:Y:S04]  /*5ecd0*/  STL [R1+0x1474], R4 ;  /* 0x0014740401007387 */ /* 0x0043e80000100800 */
[----:B-1----:R-:W-:Y:S05]  /*5ece0*/  CALL.REL.NOINC `($_ZN7cutlass13device_kernelIN5flash19enable_sm80_to_sm89INS1_16FlashAttnBwdSm80INS1_25CollectiveMainloopBwdSm80ILi2ELi2EN4cute5tupleIJNS5_1CILi128EEES8_NS7_ILi64EEEEEENS_10bfloat16_tEfNS_4arch4Sm80ELb0ELb0ELb1ELb0ELb1ELb0ELb0ELb0ELi2ELi4ELi4ELi4ELb0EEENS1_21CollectiveEpilogueBwdISA_SB_SD_Li256ELb0ELb0ELi2EEENS1_19SingleTileSchedulerILb0ELb0ELb0ELi128EEEEEEEEEvNT_6ParamsE$_ZN4cute3eso3ESOILb0ELb0EJiiNS_1CILi72EEENS2_ILi512EEEEEC2ERKiS7_RKS3_RKS4_) ;  /* 0xfffa7ce000007944 */ /* 0x002fea0003c3ffff */
        /* <DEDUP_REMOVED lines=8> */
[----:B-1----:R-:W-:Y:S05]  /*5ed70*/  CALL.REL.NOINC `($_ZN7cutlass13device_kernelIN5flash19enable_sm80_to_sm89INS1_16FlashAttnBwdSm80INS1_25CollectiveMainloopBwdSm80ILi2ELi2EN4cute5tupleIJNS5_1CILi128EEES8_NS7_ILi64EEEEEENS_10bfloat16_tEfNS_4arch4Sm80ELb0ELb0ELb1ELb0ELb1ELb0ELb0ELb0ELi2ELi4ELi4ELi4ELb0EEENS1_21CollectiveEpilogueBwdISA_SB_SD_Li256ELb0ELb0ELi2EEENS1_19SingleTileSchedulerILb0ELb0ELb0ELi128EEEEEEEEEvNT_6ParamsE$_ZN4cute3eso3ESOILb0ELb0EJiiiNS_1CILi72EEENS2_ILi512EEEEEC2ERKiS7_S7_RKS3_RKS4_) ;  /* 0xfffa7f3000007944 */ /* 0x002fea0003c3ffff */
        /* <DEDUP_REMOVED lines=16> */
[----:B------:R-:W-:-:S03]  /*5ee80*/  MOV R98, 0x5eed0 ;  /* 0x0005eed000627802 */ /* 0x000fc60000000f00 */
[----:B------:R1:W-:Y:S04]  /*5ee90*/  STL.U8 [R1+0x1470], RZ ;  /* 0x001470ff01007387 */ /* 0x0003e80000100000 */
[----:B--2---:R1:W-:Y:S04]  /*5eea0*/  STL.64 [R1+0x1448], R2 ;  /* 0x0014480201007387 */ /* 0x0043e80000100a00 */
[----:B---3--:R1:W-:Y:S02]  /*5eeb0*/  STL [R1+0x1450], R4 ;  /* 0x0014500401007387 */ /* 0x0083e40000100800 */
[----:B-1----:R-:W-:Y:S05]  /*5eec0*/  CALL.REL.NOINC `($_ZN7cutlass13device_kernelIN5flash19enable_sm80_to_sm89INS1_16FlashAttnBwdSm80INS1_25CollectiveMainloopBwdSm80ILi2ELi2EN4cute5tupleIJNS5_1CILi128EEES8_NS7_ILi64EEEEEENS_10bfloat16_tEfNS_4arch4Sm80ELb0ELb0ELb1ELb0ELb1ELb0ELb0ELb0ELi2ELi4ELi4ELi4ELb0EEENS1_21CollectiveEpilogueBwdISA_SB_SD_Li256ELb0ELb0ELi2EEENS1_19SingleTileSchedulerILb0ELb0ELb0ELi128EEEEEEEEEvNT_6ParamsE$_ZZN4cute6detail16composition_implINS_5tupleIJNS_1CILi8EEENS3_ILi2EEES5_S5_S4_S5_EEENS2_IJNS3_ILi1EEEiiiNS3_ILi72EEENS3_ILi512EEEEEENS2_IJNS2_IJS5_S5_S5_EEES5_NS2_IJNS3_ILi4EEES5_EEEEEENS2_IJNS2_IJS7_S9_S4_EEENS3_ILi4096EEENS2_IJNS3_ILi16EEENS3_ILi8192EEEEEEEEEEEDaRKT_RKT0_RKT1_RKT2_ENKUlRKT_RKT0_E_clISB_SF_EEDaSZ_S12_) ;  /* 0xfffae7e000007944 */ /* 0x002fea0003c3ffff */
[----:B------:R-:W-:Y:S02]  /*5eed0*/  MOV R98, 0x5eef0 ;  /* 0x0005eef000627802 */ /* 0x000fe40000000f00 */
[----:B-1---5:R-:W-:Y:S05]  /*5eee0*/  CALL.REL.NOINC `($_ZN7cutlass13device_kernelIN5flash19enable_sm80_to_sm89INS1_16FlashAttnBwdSm80INS1_25CollectiveMainloopBwdSm80ILi2ELi2EN4cute5tupleIJNS5_1CILi128EEES8_NS7_ILi64EEEEEENS_10bfloat16_tEfNS_4arch4Sm80ELb0ELb0ELb1ELb0ELb1ELb0ELb0ELb0ELi2ELi4ELi4ELi4ELb0EEENS1_21CollectiveEpilogueBwdISA_SB_SD_Li256ELb0ELb0ELi2EEENS1_19SingleTileSchedulerILb0ELb0ELb0ELi128EEEEEEEEEvNT_6ParamsE$_ZZN4cute6detail16composition_implINS_5tupleIJNS_1CILi8EEENS3_ILi2EEES5_S5_S4_S5_EEENS2_IJNS3_ILi1EEEiiiNS3_ILi72EEENS3_ILi512EEEEEENS2_IJNS2_IJS5_S5_S5_EEES5_NS2_IJNS3_ILi4EEES5_EEEEEENS2_IJNS2_IJS7_S9_S4_EEENS3_ILi4096EEENS2_IJNS3_ILi16EEENS3_ILi8192EEEEEEEEEEEDaRKT_RKT0_RKT1_RKT2_ENKUlRKT_RKT0_E_clISD_SJ_EEDaSZ_S12_) ;  /* 0xfffae8d000007944 */ /* 0x022fea0003c3ffff */
[----:B-----5:R2:W-:Y:S01]  /*5eef0*/  STL.64 [R1+0x1410], R2 ;  /* 0x0014100201007387 */ /* 0x0205e20000100a00 */
[----:B------:R-:W-:-:S03]  /*5ef00*/  MOV R6, 0x5ef20 ;  /* 0x0005ef2000067802 */ /* 0x000fc60000000f00 */
[----:B-12---:R-:W-:Y:S05]  /*5ef10*/  CALL.REL.NOINC `($_ZN7cutlass13device_kernelIN5flash19enable_sm80_to_sm89INS1_16FlashAttnBwdSm80INS1_25CollectiveMainloopBwdSm80ILi2ELi2EN4cute5tupleIJNS5_1CILi128EEES8_NS7_ILi64EEEEEENS_10bfloat16_tEfNS_4arch4Sm80ELb0ELb0ELb1ELb0ELb1ELb0ELb0ELb0ELi2ELi4ELi4ELi4ELb0EEENS1_21CollectiveEpilogueBwdISA_SB_SD_Li256ELb0ELb0ELi2EEENS1_19SingleTileSchedulerILb0ELb0ELb0ELi128EEEEEEEEEvNT_6ParamsE$_ZN4cute3eso3ESOILb0ELb0EJNS_5tupleIJNS_1CILi1EEENS3_ILi512EEEiEEENS3_ILi4096EEENS2_IJNS2_IJiiEEENS3_ILi8192EEEEEEEEC2ERKS6_RKS7_RKSA_) ;  /* 0xfffa6af000007944 */ /* 0x006fea0003c3ffff */
[----:B-1----:R1:W5:Y:S04]  /*5ef20*/  LDL R5, [R1+0x1430] ;  /* 0x0014300001057983 */ /* 0x0023680000100800 */
[----:B------:R1:W5:Y:S01]  /*5ef30*/  LDL.64 R2, [R1+0x1428] ;  /* 0x0014280001027983 */ /* 0x0003620000100a00 */
[----:B------:R-:W-:-:S03]  /*5ef40*/  MOV R6, 0x5ef60 ;  /* 0x0005ef6000067802 */ /* 0x000fc60000000f00 */
[----:B-1---5:R-:W-:Y:S05]  /*5ef50*/  CALL.REL.NOINC `($_ZN7cutlass13device_kernelIN5flash19enable_sm80_to_sm89INS1_16FlashAttnBwdSm80INS1_25CollectiveMainloopBwdSm80ILi2ELi2EN4cute5tupleIJNS5_1CILi128EEES8_NS7_ILi64EEEEEENS_10bfloat16_tEfNS_4arch4Sm80ELb0ELb0ELb1ELb0ELb1ELb0ELb0ELb0ELi2ELi4ELi4ELi4ELb0EEENS1_21CollectiveEpilogueBwdISA_SB_SD_Li256ELb0ELb0ELi2EEENS1_19SingleTileSchedulerILb0ELb0ELb0ELi128EEEEEEEEEvNT_6ParamsE$_ZN4cute5tupleIJNS0_IJNS0_IJNS_1CILi2EEES2_S2_EEES2_NS0_IJNS0_IJS2_S2_EEES2_EEEEEENS0_IJNS0_IJNS1_ILi1EEENS1_ILi512EEEiEEENS1_ILi4096EEENS0_IJNS0_IJiiEEENS1_ILi8192EEEEEEEEEEEC2ERKS6_RKSE_) ;  /* 0xfffab6a000007944 */ /* 0x022fea0003c3ffff */
[----:B------:R1:W5:Y:S04]  /*5ef60*/  LDL R4, [R1+0x1430] ;  /* 0x0014300001047983 */ /* 0x0003680000100800 */
[----:B------:R1:W5:Y:S01]  /*5ef70*/  LDL.64 R2, [R1+0x1428] ;  /* 0x0014280001027983 */ /* 0x0003620000100a00 */
[----:B------:R-:W-:-:S05]  /*5ef80*/  LEA.HI R6, R75, R75, RZ, 0x1d ;  /* 0x0000004b4b067211 */ /* 0x000fca00078fe8ff */
[----:B------:R-:W-:Y:S01]  /*5ef90*/  IMAD.U32 R8, R11, 0x2, R6 ;  /* 0x000000020b087824 */ /* 0x000fe200078e0006 */
[----:B------:R-:W-:-:S04]  /*5efa0*/  MOV R6, 0x5efd0 ;  /* 0x0005efd000067802 */ /* 0x000fc80000000f00 */
[----:B------:R1:W-:Y:S03]  /*5efb0*/  STL [R1+0x1420], R8 ;  /* 0x0014200801007387 */ /* 0x0003e60000100800 */
[----:B-1---5:R-:W-:Y:S05]  /*5efc0*/  CALL.REL.NOINC `($_ZN7cutlass13device_kernelIN5flash19enable_sm80_to_sm89INS1_16FlashAttnBwdSm80INS1_25CollectiveMainloopBwdSm80ILi2ELi2EN4cute5tupleIJNS5_1CILi128EEES8_NS7_ILi64EEEEEENS_10bfloat16_tEfNS_4arch4Sm80ELb0ELb0ELb1ELb0ELb1ELb0ELb0ELb0ELi2ELi4ELi4ELi4ELb0EEENS1_21CollectiveEpilogueBwdISA_SB_SD_Li256ELb0ELb0ELi2EEENS1_19SingleTileSchedulerILb0ELb0ELb0ELi128EEEEEEEEEvNT_6ParamsE$_ZN4cute3eso3ESOILb0ELb0EJNS_6LayoutINS_5tupleIJNS3_IJNS_1CILi2EEES5_S5_EEES5_NS3_IJNS3_IJS5_S5_EEES5_EEEEEENS3_IJNS3_IJNS4_ILi1EEENS4_ILi512EEEiEEENS4_ILi4096EEENS3_IJNS3_IJiiEEENS4_ILi8192EEEEEEEEEEEjEEC2ERKSI_RKj) ;  /* 0xfffa70f000007944 */ /* 0x022fea0003c3ffff */
        /* <DEDUP_REMOVED lines=9> */
[----:B-1----:R-:W-:Y:S05]  /*5f060*/  CALL.REL.NOINC `($_ZN7cutlass13device_kernelIN5flash19enable_sm80_to_sm89INS1_16FlashAttnBwdSm80INS1_25CollectiveMainloopBwdSm80ILi2ELi2EN4cute5tupleIJNS5_1CILi128EEES8_NS7_ILi64EEEEEENS_10bfloat16_tEfNS_4arch4Sm80ELb0ELb0ELb1ELb0ELb1ELb0ELb0ELb0ELi2ELi4ELi4ELi4ELb0EEENS1_21CollectiveEpilogueBwdISA_SB_SD_Li256ELb0ELb0ELi2EEENS1_19SingleTileSchedulerILb0ELb0ELb0ELi128EEEEEEEEEvNT_6ParamsE$_ZN4cute3eso3ESOILb0ELb0EJNS_6LayoutINS_5tupleIJNS3_IJNS_1CILi2EEES5_S5_EEES5_NS3_IJNS3_IJS5_S5_EEES5_EEEEEENS3_IJNS3_IJNS4_ILi1EEENS4_ILi512EEEiEEENS4_ILi4096EEENS3_IJNS3_IJiiEEENS4_ILi8192EEEEEEEEEEENS_10ViewEngineINS_8smem_ptrIPN7cutlass10bfloat16_tEEEEEEEC2ERKSI_RKSP_) ;  /* 0xfffa6fc000007944 */ /* 0x002fea0003c3ffff */
[----:B-1----:R1:W5:Y:S04]  /*5f070*/  LDL R5, [R1+0x142c] ;  /* 0x00142c0001057983 */ /* 0x0023680000100800 */
[----:B------:R1:W5:Y:S01]  /*5f080*/  LDL R3, [R1+0x1430] ;  /* 0x0014300001037983 */ /* 0x0003620000100800 */
[----:B------:R-:W-:-:S03]  /*5f090*/  MOV R4, 0x5f0b0 ;  /* 0x0005f0b000047802 */ /* 0x000fc60000000f00 */
[----:B-1---5:R-:W-:Y:S05]  /*5f0a0*/  CALL.REL.NOINC `($_ZN7cutlass13device_kernelIN5flash19enable_sm80_to_sm89INS1_16FlashAttnBwdSm80INS1_25CollectiveMainloopBwdSm80ILi2ELi2EN4cute5tupleIJNS5_1CILi128EEES8_NS7_ILi64EEEEEENS_10bfloat16_tEfNS_4arch4Sm80ELb0ELb0ELb1ELb0ELb1ELb0ELb0ELb0ELi2ELi4ELi4ELi4ELb0EEENS1_21CollectiveEpilogueBwdISA_SB_SD_Li256ELb0ELb0ELi2EEENS1_19SingleTileSchedulerILb0ELb0ELb0ELi128EEEEEEEEEvNT_6ParamsE$_ZZN4cute4takeILi1ELi3ENS_5tupleIJNS1_IJNS_1CILi1EEENS2_ILi512EEEiEEENS2_ILi4096EEENS1_IJNS1_IJiiEEENS2_ILi8192EEEEEEEEEEEDaRKT1_ENKUlDpRKT_E_clIJS6_S9_EEEDaSH_) ;  /* 0xfffad41000007944 */ /* 0x022fea0003c3ffff */
[----:B-----5:R2:W-:Y:S01]  /*5f0b0*/  STL.64 [R1+0x1410], R2 ;  /* 0x0014100201007387 */ /* 0x0205e20000100a00 */
[----:B------:R-:W-:-:S03]  /*5f0c0*/  MOV R4, 0x5f0e0 ;  /* 0x0005f0e000047802 */ /* 0x000fc60000000f00 */
[----:B-12---:R-:W-:Y:S05]  /*5f0d0*/  CALL.REL.NOINC `($_ZN7cutlass13device_kernelIN5flash19enable_sm80_to_sm89INS1_16FlashAttnBwdSm80INS1_25CollectiveMainloopBwdSm80ILi2ELi2EN4cute5tupleIJNS5_1CILi128EEES8_NS7_ILi64EEEEEENS_10bfloat16_tEfNS_4arch4Sm80ELb0ELb0ELb1ELb0ELb1ELb0ELb0ELb0ELi2ELi4ELi4ELi4ELb0EEENS1_21CollectiveEpilogueBwdISA_SB_SD_Li256ELb0ELb0ELi2EEENS1_19SingleTileSchedulerILb0ELb0ELb0ELi128EEEEEEEEEvNT_6ParamsE$_ZZN4cute16flatten_to_tupleINS_5tupleIJNS_1CILi4096EEENS1_IJNS1_IJiiEEENS2_ILi8192EEEEEEEEEEEDaRKT_ENKUlRKT_E_clIS6_EEDaSD_) ;  /* 0xfffad0e000007944 */ /* 0x006fea0003c3ffff */
[----:B-----5:R2:W-:Y:S01]  /*5f0e0*/  STL.64 [R1+0x1428], R2 ;  /* 0x0014280201007387 */ /* 0x0205e20000100a00 */
[----:B------:R-:W-:-:S03]  /*5f0f0*/  MOV R4, 0x5f110 ;  /* 0x0005f11000047802 */ /* 0x000fc60000000f00 */
[----:B-12---:R-:W-:Y:S05]  /*5f100*/  CALL.REL.NOINC `($_ZN7cutlass13device_kernelIN5flash19enable_sm80_to_sm89INS1_16FlashAttnBwdSm80INS1_25CollectiveMainloopBwdSm80ILi2ELi2EN4cute5tupleIJNS5_1CILi128EEES8_NS7_ILi64EEEEEENS_10bfloat16_tEfNS_4arch4Sm80ELb0ELb0ELb1ELb0ELb1ELb0ELb0ELb0ELi2ELi4ELi4ELi4ELb0EEENS1_21CollectiveEpilogueBwdISA_SB_SD_Li256ELb0ELb0ELi2EEENS1_19SingleTileSchedulerILb0ELb0ELb0ELi128EEEEEEEEEvNT_6ParamsE$_ZZN4cute12filter_tupleINS_5tupleIJNS_1CILi4096EEENS1_IJNS1_IJiiEEENS2_ILi8192EEEEEEEEEZNS_16flatten_to_tupleIS7_EEDaRKT_EUlRKT_E_EEDaSB_OT0_ENKUlDpSE_E_clIJNS1_IJS3_EEENS1_IJiiS5_EEEEEEDaSI_) ;  /* 0xfffac78000007944 */ /* 0x006fea0003c3ffff */
        /* <DEDUP_REMOVED lines=21> */
[----:B--2--5:R-:W-:Y:S05]  /*5f260*/  CALL.REL.NOINC `($_ZN7cutlass13device_kernelIN5flash19enable_sm80_to_sm89INS1_16FlashAttnBwdSm80INS1_25CollectiveMainloopBwdSm80ILi2ELi2EN4cute5tupleIJNS5_1CILi128EEES8_NS7_ILi64EEEEEENS_10bfloat16_tEfNS_4arch4Sm80ELb0ELb0ELb1ELb0ELb1ELb0ELb0ELb0ELi2ELi4ELi4ELi4ELb0EEENS1_21CollectiveEpilogueBwdISA_SB_SD_Li256ELb0ELb0ELi2EEENS1_19SingleTileSchedulerILb0ELb0ELb0ELi128EEEEEEEEEvNT_6ParamsE$_ZN4cute3eso3ESOILb1ELb0EJNS_14ComposedLayoutINS_7SwizzleILi3ELi3ELi3EEENS_1CILi0EEENS_6LayoutINS_5tupleIJNS8_IJNS8_IJNS5_ILi4EEENS5_ILi8EEEEEENS8_IJNS5_ILi2EEENS5_ILi1EEEEEEEEENS8_IJNS8_IJSC_SC_EEESB_EEEEEENS8_IJNS8_IJNS8_IJNS5_ILi128EEESD_EEENS8_IJSA_S6_EEEEEENS8_IJNS8_IJNS5_ILi64EEENS5_ILi512EEEEEENS8_IJNS5_ILi16EEENS5_ILi1024EEEEEEEEEEEEEEEENS_10ViewEngineINS_8smem_ptrIPN7cutlass10bfloat16_tEEEEEEEC2ERKSW_RKS13_) ;  /* 0xfffa80f000007944 */ /* 0x024fea0003c3ffff */
[----:B-1----:R1:W5:Y:S04]  /*5f270*/  LD.E R3, [R10.64+0xc] ;  /* 0x00000c040a037980 */ /* 0x002368000c101900 */
[----:B------:R1:W5:Y:S01]  /*5f280*/  LDL.64 R12, [R1+0x1428] ;  /* 0x00142800010c7983 */ /* 0x0003620000100a00 */
[----:B------:R-:W-:Y:S02]  /*5f290*/  MOV R2, R69 ;  /* 0x0000004500027202 */ /* 0x000fe40000000f00 */
        /* <DEDUP_REMOVED lines=21> */
[----:B-12--5:R-:W-:Y:S05]  /*5f3f0*/  CALL.REL.NOINC `($_ZN7cutlass13device_kernelIN5flash19enable_sm80_to_sm89INS1_16FlashAttnBwdSm80INS1_25CollectiveMainloopBwdSm80ILi2ELi2EN4cute5tupleIJNS5_1CILi128EEES8_NS7_ILi64EEEEEENS_10bfloat16_tEfNS_4arch4Sm80ELb0ELb0ELb1ELb0ELb1ELb0ELb0ELb0ELi2ELi4ELi4ELi4ELb0EEENS1_21CollectiveEpilogueBwdISA_SB_SD_Li256ELb0ELb0ELi2EEENS1_19SingleTileSchedulerILb0ELb0ELb0ELi128EEEEEEEEEvNT_6ParamsE$_ZZN4cute7idx2crdINS_5tupleIJiiNS_1CILi0EEEEEENS1_IJNS1_IJNS2_ILi4EEENS2_ILi8EEEEEENS2_ILi2EEENS2_ILi1EEEEEEEEDaRKT_RKT0_ENKUlRKT_RKT0_E_clIiS7_EEDaSJ_SM_) ;  /* 0xfffafae000007944 */ /* 0x026fea0003c3ffff */
[----:B------:R-:W-:Y:S02]  /*5f400*/  MOV R2, 0x5f420 ;  /* 0x0005f42000027802 */ /* 0x000fe40000000f00 */
[----:B-1----:R-:W-:Y:S05]  /*5f410*/  CALL.REL.NOINC `($_ZN7cutlass13device_kernelIN5flash19enable_sm80_to_sm89INS1_16FlashAttnBwdSm80INS1_25CollectiveMainloopBwdSm80ILi2ELi2EN4cute5tupleIJNS5_1CILi128EEES8_NS7_ILi64EEEEEENS_10bfloat16_tEfNS_4arch4Sm80ELb0ELb0ELb1ELb0ELb1ELb0ELb0ELb0ELi2ELi4ELi4ELi4ELb0EEENS1_21CollectiveEpilogueBwdISA_SB_SD_Li256ELb0ELb0ELi2EEENS1_19SingleTileSchedulerILb0ELb0ELb0ELi128EEEEEEEEEvNT_6ParamsE$_ZZN4cute7idx2crdINS_5tupleIJiiNS_1CILi0EEEEEENS1_IJNS1_IJNS2_ILi4EEENS2_ILi8EEEEEENS2_ILi2EEENS2_ILi1EEEEEEEEDaRKT_RKT0_ENKUlRKT_RKT0_E_clIiS8_EEDaSJ_SM_) ;  /* 0xfffafef000007944 */ /* 0x002fea0003c3ffff */
[----:B------:R1:W-:Y:S01]  /*5f420*/  STL [R1+0x1428], R6 ;  /* 0x0014280601007387 */ /* 0x0003e20000100800 */
[----:B------:R-:W-:Y:S02]  /*5f430*/  MOV R2, R69 ;  /* 0x0000004500027202 */ /* 0x000fe40000000f00 */
[----:B------:R-:W-:Y:S02]  /*5f440*/  MOV R86, 0x5f460 ;  /* 0x0005f46000567802 */ /* 0x000fe40000000f00 */
        /* <DEDUP_REMOVED lines=20> */
[----:B-1----:R-:W-:Y:S05]  /*5f590*/  CALL.REL.NOINC `($_ZN7cutlass13device_kernelIN5flash19enable_sm80_to_sm89INS1_16FlashAttnBwdSm80INS1_25CollectiveMainloopBwdSm80ILi2ELi2EN4cute5tupleIJNS5_1CILi128EEES8_NS7_ILi64EEEEEENS_10bfloat16_tEfNS_4arch4Sm80ELb0ELb0ELb1ELb0ELb1ELb0ELb0ELb0ELi2ELi4ELi4ELi4ELb0EEENS1_21CollectiveEpilogueBwdISA_SB_SD_Li256ELb0ELb0ELi2EEENS1_19SingleTileSchedulerILb0ELb0ELb0ELi128EEEEEEEEEvNT_6ParamsE$_ZN4cute3eso3ESOILb1ELb0EJNS_1CILi8EEEiiEEC2ERKS3_RKiS8_) ;  /* 0xfffa88c000007944 */ /* 0x002fea0003c3ffff */
[----:B-1----:R1:W5:Y:S01]  /*5f5a0*/  LDL.64 R2, [R1+0x1428] ;  /* 0x0014280001027983 */ /* 0x0023620000100a00 */
[----:B------:R-:W-:Y:S01]  /*5f5b0*/  IMAD.MOV.U32 R5, RZ, RZ, 0x48 ;  /* 0x00000048ff057424 */ /* 0x000fe200078e00ff */
[----:B------:R-:W-:-:S02]  /*5f5c0*/  LOP3.LUT P1, RZ, R11, 0x8, RZ, 0xc0, !PT ;  /* 0x000000080bff7812 */ /* 0x000fc4000782c0ff */
[----:B------:R-:W-:Y:S02]  /*5f5d0*/  MOV R6, 0x5f600 ;  /* 0x0005f60000067802 */ /* 0x000fe40000000f00 */
[----:B------:R-:W-:-:S04]  /*5f5e0*/  SEL R5, R5, 0x38, !P1 ;  /* 0x0000003805057807 */ /* 0x000fc80004800000 */
[----:B-1---5:R-:W-:Y:S05]  /*5f5f0*/  CALL.REL.NOINC `($_ZN7cutlass13device_kernelIN5flash19enable_sm80_to_sm89INS1_16FlashAttnBwdSm80INS1_25CollectiveMainloopBwdSm80ILi2ELi2EN4cute5tupleIJNS5_1CILi128EEES8_NS7_ILi64EEEEEENS_10bfloat16_tEfNS_4arch4Sm80ELb0ELb0ELb1ELb0ELb1ELb0ELb0ELb0ELi2ELi4ELi4ELi4ELb0EEENS1_21CollectiveEpilogueBwdISA_SB_SD_Li256ELb0ELb0ELi2EEENS1_19SingleTileSchedulerILb0ELb0ELb0ELi128EEEEEEEEEvNT_6ParamsE$_ZN4cute3eso3ESOILb0ELb1EJiNS_1CILi144EEENS2_ILi288EEEEEC2ERKiRKS3_RKS4_) ;  /* 0xfffa7a2000007944 */ /* 0x022fea0003c3ffff */
[----:B-1----:R-:W2:Y:S01]  /*5f600*/  LDL R4, [R1+0x1428] ;  /* 0x0014280001047983 */ /* 0x002ea20000100800 */
[----:B------:R-:W-:-:S03]  /*5f610*/  MOV R6, 0x5f640 ;  /* 0x0005f64000067802 */ /* 0x000fc60000000f00 */
[----:B--2---:R1:W-:Y:S04]  /*5f620*/  STL [R1+0x1470], R4 ;  /* 0x0014700401007387 */ /* 0x0043e80000100800 */
[----:B-1----:R-:W-:Y:S05]  /*5f630*/  CALL.REL.NOINC `($_ZN7cutlass13device_kernelIN5flash19enable_sm80_to_sm89INS1_16FlashAttnBwdSm80INS1_25CollectiveMainloopBwdSm80ILi2ELi2EN4cute5tupleIJNS5_1CILi128EEES8_NS7_ILi64EEEEEENS_10bfloat16_tEfNS_4arch4Sm80ELb0ELb0ELb1ELb0ELb1ELb0ELb0ELb0ELi2ELi4ELi4ELi4ELb0EEENS1_21CollectiveEpilogueBwdISA_SB_SD_Li256ELb0ELb0ELi2EEENS1_19SingleTileSchedulerILb0ELb0ELb0ELi128EEEEEEEEEvNT_6ParamsE$_ZN4cute3eso3ESOILb1ELb0EJNS_1CILi1EEENS_5tupleIJNS2_ILi8EEEiiEEENS2_ILi64EEENS4_IJiNS2_ILi144EEENS2_ILi288EEEEEENS2_ILi512EEEEEC2ERKS3_RKS6_RKS7_RKSA_RKSB_) ;  /* 0xfffa82d000007944 */ /* 0x002fea0003c3ffff */
[----:B-1----:R1:W5:Y:S04]  /*5f640*/  LDL R5, [R1+0x1430] ;  /* 0x0014300001057983 */ /* 0x0023680000100800 */
[----:B------:R1:W5:Y:S01]  /*5f650*/  LDL.64 R2, [R1+0x1428] ;  /* 0x0014280001027983 */ /* 0x0003620000100a00 */
[----:B------:R-:W-:-:S03]  /*5f660*/  MOV R6, 0x5f680 ;  /* 0x0005f68000067802 */ /* 0x000fc60000000f00 */
[----:B-1---5:R-:W-:Y:S05]  /*5f670*/  CALL.REL.NOINC `($_ZN7cutlass13device_kernelIN5flash19enable_sm80_to_sm89INS1_16FlashAttnBwdSm80INS1_25CollectiveMainloopBwdSm80ILi2ELi2EN4cute5tupleIJNS5_1CILi128EEES8_NS7_ILi64EEEEEENS_10bfloat16_tEfNS_4arch4Sm80ELb0ELb0ELb1ELb0ELb1ELb0ELb0ELb0ELi2ELi4ELi4ELi4ELb0EEENS1_21CollectiveEpilogueBwdISA_SB_SD_Li256ELb0ELb0ELi2EEENS1_19SingleTileSchedulerILb0ELb0ELb0ELi128EEEEEEEEEvNT_6ParamsE$_ZN4cute5tupleIJNS0_IJNS_1CILi8EEENS0_IJNS1_ILi2EEES3_S3_EEENS1_ILi1EEES4_S5_EEENS0_IJS5_NS0_IJS2_iiEEENS1_ILi64EEENS0_IJiNS1_ILi144EEENS1_ILi288EEEEEENS1_ILi512EEEEEEEEC2ERKS6_RKSD_) ;  /* 0xfffab47000007944 */ /* 0x022fea0003c3ffff */
[----:B------:R1:W5:Y:S04]  /*5f680*/  LDL R6, [R1+0x1430] ;  /* 0x0014300001067983 */ /* 0x0003680000100800 */
[----:B------:R1:W5:Y:S01]  /*5f690*/  LDL.64 R2, [R1+0x1428] ;  /* 0x0014280001027983 */ /* 0x0003620000100a00 */
[----:B------:R-:W-:-:S03]  /*5f6a0*/  MOV R4, 0x5f6c0 ;  /* 0x0005f6c000047802 */ /* 0x000fc60000000f00 */
[----:B-1---5:R-:W-:Y:S05]  /*5f6b0*/  CALL.REL.NOINC `($_ZN7cutlass13device_kernelIN5flash19enable_sm80_to_sm89INS1_16FlashAttnBwdSm80INS1_25CollectiveMainloopBwdSm80ILi2ELi2EN4cute5tupleIJNS5_1CILi128EEES8_NS7_ILi64EEEEEENS_10bfloat16_tEfNS_4arch4Sm80ELb0ELb0ELb1ELb0ELb1ELb0ELb0ELb0ELi2ELi4ELi4ELi4ELb0EEENS1_21CollectiveEpilogueBwdISA_SB_SD_Li256ELb0ELb0ELi2EEENS1_19SingleTileSchedulerILb0ELb0ELb0ELi128EEEEEEEEEvNT_6ParamsE$_ZZN4cute7flattenINS_5tupleIJNS_1CILi1EEENS1_IJNS2_ILi8EEEiiEEENS2_ILi64EEENS1_IJiNS2_ILi144EEENS2_ILi288EEEEEENS2_ILi512EEEEEEEEDaRKT_ENKUlRKT_E_clIS5_EEDaSH_) ;  /* 0xfffaf7a000007944 */ /* 0x022fea0003c3ffff */
[----:B------:R1:W-:Y:S01]  /*5f6c0*/  STL.64 [R1+0x1428], R2 ;  /* 0x0014280201007387 */ /* 0x0003e20000100a00 */
[----:B------:R-:W-:-:S02]  /*5f6d0*/  MOV R5, R6 ;  /* 0x0000000600057202 */ /* 0x000fc40000000f00 */
[----:B------:R-:W-:Y:S02]  /*5f6e0*/  MOV R4, 0x5f700 ;  /* 0x0005f70000047802 */ /* 0x000fe40000000f00 */
[----:B-1----:R-:W-:Y:S05]  /*5f6f0*/  CALL.REL.NOINC `($_ZN7cutlass13device_kernelIN5flash19enable_sm80_to_sm89INS1_16FlashAttnBwdSm80INS1_25CollectiveMainloopBwdSm80ILi2ELi2EN4cute5tupleIJNS5_1CILi128EEES8_NS7_ILi64EEEEEENS_10bfloat16_tEfNS_4arch4Sm80ELb0ELb0ELb1ELb0ELb1ELb0ELb0ELb0ELi2ELi4ELi4ELi4ELb0EEENS1_21CollectiveEpilogueBwdISA_SB_SD_Li256ELb0ELb0ELi2EEENS1_19SingleTileSchedulerILb0ELb0ELb0ELi128EEEEEEEEEvNT_6ParamsE$_ZZN4cute7flattenINS_5tupleIJNS_1CILi1EEENS1_IJNS2_ILi8EEEiiEEENS2_ILi64EEENS1_IJiNS2_ILi144EEENS2_ILi288EEEEEENS2_ILi512EEEEEEEEDaRKT_ENKUlRKT_E_clIS9_EEDaSH_) ;  /* 0xfffaf78000007944 */ /* 0x002fea0003c3ffff */
[----:B------:R1:W-:Y:S01]  /*5f700*/  STL [R1+0x1410], R2 ;  /* 0x0014100201007387 */ /* 0x0003e20000100800 */
[----:B------:R-:W-:-:S03]  /*5f710*/  MOV R4, 0x5f730 ;  /* 0x0005f73000047802 */ /* 0x000fc60000000f00 */
[----:B-1----:R-:W-:Y:S05]  /*5f720*/  CALL.REL.NOINC `($_ZN7cutlass13device_kernelIN5flash19enable_sm80_to_sm89INS1_16FlashAttnBwdSm80INS1_25CollectiveMainloopBwdSm80ILi2ELi2EN4cute5tupleIJNS5_1CILi128EEES8_NS7_ILi64EEEEEENS_10bfloat16_tEfNS_4arch4Sm80ELb0ELb0ELb1ELb0ELb1ELb0ELb0ELb0ELi2ELi4ELi4ELi4ELb0EEENS1_21CollectiveEpilogueBwdISA_SB_SD_Li256ELb0ELb0ELi2EEENS1_19SingleTileSchedulerILb0ELb0ELb0ELi128EEEEEEEEEvNT_6ParamsE$_ZZN4cute12filter_tupleINS_5tupleIJNS_1CILi1EEENS1_IJNS2_ILi8EEEiiEEENS2_ILi64EEENS1_IJiNS2_ILi144EEENS2_ILi288EEEEEENS2_ILi512EEEEEEZNS_7flattenISB_EEDaRKT_EUlRKT_E_EEDaSF_OT0_ENKUlDpSI_E_clIJNS1_IJS3_EEES5_NS1_IJS6_EEES9_NS1_IJSA_EEEEEEDaSM_) ;  /* 0xfffabfd000007944 */ /* 0x002fea0003c3ffff */
[----:B------:R-:W-:Y:S02]  /*5f730*/  MOV R6, 0x5f750 ;  /* 0x0005f75000067802 */ /* 0x000fe40000000f00 */
[----:B--2--5:R-:W-:Y:S05]  /*5f740*/  CALL.REL.NOINC `($_ZN7cutlass13device_kernelIN5flash19enable_sm80_to_sm89INS1_16FlashAttnBwdSm80INS1_25CollectiveMainloopBwdSm80ILi2ELi2EN4cute5tupleIJNS5_1CILi128EEES8_NS7_ILi64EEEEEENS_10bfloat16_tEfNS_4arch4Sm80ELb0ELb0ELb1ELb0ELb1ELb0ELb0ELb0ELi2ELi4ELi4ELi4ELb0EEENS1_21CollectiveEpilogueBwdISA_SB_SD_Li256ELb0ELb0ELi2EEENS1_19SingleTileSchedulerILb0ELb0ELb0ELi128EEEEEEEEEvNT_6ParamsE$_ZN4cute3eso3ESOILb0ELb1EJiNS_1CILi144EEENS2_ILi512EEEEEC2ERKiRKS3_RKS4_) ;  /* 0xfffa792000007944 */ /* 0x024fea0003c3ffff */
[----:B------:R-:W2:Y:S01]  /*5f750*/  LDL R6, [R1+0x1428] ;  /* 0x0014280001067983 */ /* 0x000ea20000100800 */
[----:B-1----:R-:W-:Y:S02]  /*5f760*/  MOV R4, R14 ;  /* 0x0000000e00047202 */ /* 0x002fe40000000f00 */
[----:B------:R-:W-:Y:S01]  /*5f770*/  MOV R8, 0x5f7a0 ;  /* 0x0005f7a000087802 */ /* 0x000fe20000000f00 */
[----:B--2---:R1:W-:Y:S04]  /*5f780*/  STL [R1+0x145c], R6 ;  /* 0x00145c0601007387 */ /* 0x0043e80000100800 */
[----:B-1----:R-:W-:Y:S05]  /*5f790*/  CALL.REL.NOINC `($_ZN7cutlass13device_kernelIN5flash19enable_sm80_to_sm89INS1_16FlashAttnBwdSm80INS1_25CollectiveMainloopBwdSm80ILi2ELi2EN4cute5tupleIJNS5_1CILi128EEES8_NS7_ILi64EEEEEENS_10bfloat16_tEfNS_4arch4Sm80ELb0ELb0ELb1ELb0ELb1ELb0ELb0ELb0ELi2ELi4ELi4ELi4ELb0EEENS1_21CollectiveEpilogueBwdISA_SB_SD_Li256ELb0ELb0ELi2EEENS1_19SingleTileSchedulerILb0ELb0ELb0ELi128EEEEEEEEEvNT_6ParamsE$_ZN4cute3eso3ESOILb0ELb0EJiiNS_1CILi144EEENS2_ILi512EEEEEC2ERKiS7_RKS3_RKS4_) ;  /* 0xfffa71c000007944 */ /* 0x002fea0003c3ffff */
[----:B-1----:R-:W2:Y:S01]  /*5f7a0*/  LDL.64 R4, [R1+0x1428] ;  /* 0x0014280001047983 */ /* 0x002ea20000100a00 */
[----:B------:R-:W-:Y:S01]  /*5f7b0*/  IMAD.MOV.U32 R3, RZ, RZ, R7 ;  /* 0x000000ffff037224 */ /* 0x000fe200078e0007 */
[----:B------:R-:W-:Y:S02]  /*5f7c0*/  IADD3 R8, R67, 0xd8, RZ ;  /* 0x000000d843087810 */ /* 0x000fe40007ffe0ff */
[----:B------:R-:W-:Y:S01]  /*5f7d0*/  MOV R6, 0x5f810 ;  /* 0x0005f81000067802 */ /* 0x000fe20000000f00 */
[----:B--2---:R1:W-:Y:S04]  /*5f7e0*/  STL [R1+0x1454], R4 ;  /* 0x0014540401007387 */ /* 0x0043e80000100800 */
[----:B------:R1:W-:Y:S02]  /*5f7f0*/  STL [R1+0x1458], R5 ;  /* 0x0014580501007387 */ /* 0x0003e40000100800 */
[----:B-1----:R-:W-:Y:S05]  /*5f800*/  CALL.REL.NOINC `($_ZN7cutlass13device_kernelIN5flash19enable_sm80_to_sm89INS1_16FlashAttnBwdSm80INS1_25CollectiveMainloopBwdSm80ILi2ELi2EN4cute5tupleIJNS5_1CILi128EEES8_NS7_ILi64EEEEEENS_10bfloat16_tEfNS_4arch4Sm80ELb0ELb0ELb1ELb0ELb1ELb0ELb0ELb0ELi2ELi4ELi4ELi4ELb0EEENS1_21CollectiveEpilogueBwdISA_SB_SD_Li256ELb0ELb0ELi2EEENS1_19SingleTileSchedulerILb0ELb0ELb0ELi128EEEEEEEEEvNT_6ParamsE$_ZN4cute3eso3ESOILb0ELb0EJiiiNS_1CILi144EEENS2_ILi512EEEEEC2ERKiS7_S7_RKS3_RKS4_) ;  /* 0xfffa73f000007944 */ /* 0x002fea0003c3ffff */
[----:B-1----:R-:W2:Y:S04]  /*5f810*/  LDL.64 R2, [R1+0x1410] ;  /* 0x0014100001027983 */ /* 0x002ea80000100a00 */
[----:B------:R-:W3:Y:S01]  /*5f820*/  LDL R4, [R1+0x1418] ;  /* 0x0014180001047983 */ /* 0x000ee20000100800 */
[----:B------:R-:W-:-:S02]  /*5f830*/  MOV R8, R68 ;  /* 0x0000004400087202 */ /* 0x000fc40000000f00 */
[----:B------:R-:W-:Y:S01]  /*5f840*/  MOV R6, 0x5f880 ;  /* 0x0005f88000067802 */ /* 0x000fe20000000f00 */
[----:B--2---:R1:W-:Y:S04]  /*5f850*/  STL.64 [R1+0x1428], R2 ;  /* 0x0014280201007387 */ /* 0x0043e80000100a00 */
[----:B---3--:R1:W-:Y:S02]  /*5f860*/  STL [R1+0x1430], R4 ;  /* 0x0014300401007387 */ /* 0x0083e40000100800 */
[----:B-1----:R-:W-:Y:S05]  /*5f870*/  CALL.REL.NOINC `($_ZN7cutlass13device_kernelIN5flash19enable_sm80_to_sm89INS1_16FlashAttnBwdSm80INS1_25CollectiveMainloopBwdSm80ILi2ELi2EN4cute5tupleIJNS5_1CILi128EEES8_NS7_ILi64EEEEEENS_10bfloat16_tEfNS_4arch4Sm80ELb0ELb0ELb1ELb0ELb1ELb0ELb0ELb0ELi2ELi4ELi4ELi4ELb0EEENS1_21CollectiveEpilogueBwdISA_SB_SD_Li256ELb0ELb0ELi2EEENS1_19SingleTileSchedulerILb0ELb0ELb0ELi128EEEEEEEEEvNT_6ParamsE$_ZN4cute3eso3ESOILb1ELb0EJNS_1CILi8EEEiiiNS2_ILi144EEENS2_ILi512EEEEEC2ERKS3_RKiSA_SA_RKS4_RKS5_) ;  /* 0xfffa865000007944 */ /* 0x002fea0003c3ffff */
        /* <DEDUP_REMOVED lines=16> */
[----:B------:R-:W-:-:S03]  /*5f980*/  MOV R10, 0x5f9e0 ;  /* 0x0005f9e0000a7802 */ /* 0x000fc60000000f00 */
[----:B------:R1:W-:Y:S01]  /*5f990*/  STL.U8 [R1+0x1460], RZ ;  /* 0x001460ff01007387 */ /* 0x0003e20000100000 */
[----:B--2---:R-:W-:-:S03]  /*5f9a0*/  MOV R2, R5 ;  /* 0x0000000500027202 */ /* 0x004fc60000000f00 */
[----:B------:R1:W-:Y:S04]  /*5f9b0*/  STL [R1+0x1464], R4 ;  /* 0x0014640401007387 */ /* 0x0003e80000100800 */
[----:B---3--:R1:W-:Y:S02]  /*5f9c0*/  STL.64 [R1+0x1468], R2 ;  /* 0x0014680201007387 */ /* 0x0083e40000100a00 */
[----:B-1----:R-:W-:Y:S05]  /*5f9d0*/  CALL.REL.NOINC `($_ZN7cutlass13device_kernelIN5flash19enable_sm80_to_sm89INS1_16FlashAttnBwdSm80INS1_25CollectiveMainloopBwdSm80ILi2ELi2EN4cute5tupleIJNS5_1CILi128EEES8_NS7_ILi64EEEEEENS_10bfloat16_tEfNS_4arch4Sm80ELb0ELb0ELb1ELb0ELb1ELb0ELb0ELb0ELi2ELi4ELi4ELi4ELb0EEENS1_21CollectiveEpilogueBwdISA_SB_SD_Li256ELb0ELb0ELi2EEENS1_19SingleTileSchedulerILb0ELb0ELb0ELi128EEEEEEEEEvNT_6ParamsE$_ZZN4cute6detail16composition_implINS_5tupleIJNS_1CILi16EEENS3_ILi2EEES5_S5_NS3_ILi4EEES5_EEENS2_IJNS3_ILi1EEEiiiNS3_ILi144EEENS3_ILi512EEEEEENS2_IJNS2_IJS5_S5_EEES6_NS3_ILi8EEEEEENS2_IJNS2_IJNS3_ILi64EEESA_EEES4_NS3_ILi1024EEEEEEEEDaRKT_RKT0_RKT1_RKT2_ENKUlRKT_RKT0_E_clISC_SG_EEDaSX_S10_) ;  /* 0xfffad2d000007944 */ /* 0x002fea0003c3ffff */
[----:B------:R-:W-:Y:S02]  /*5f9e0*/  MOV R2, R16 ;  /* 0x0000001000027202 */ /* 0x000fe40000000f00 */
[----:B------:R-:W-:Y:S02]  /*5f9f0*/  MOV R16, 0x5fa10 ;  /* 0x0005fa1000107802 */ /* 0x000fe40000000f00 */
[----:B-1---5:R-:W-:Y:S05]  /*5fa00*/  CALL.REL.NOINC `($_ZN7cutlass13device_kernelIN5flash19enable_sm80_to_sm89INS1_16FlashAttnBwdSm80INS1_25CollectiveMainloopBwdSm80ILi2ELi2EN4cute5tupleIJNS5_1CILi128EEES8_NS7_ILi64EEEEEENS_10bfloat16_tEfNS_4arch4Sm80ELb0ELb0ELb1ELb0ELb1ELb0ELb0ELb0ELi2ELi4ELi4ELi4ELb0EEENS1_21CollectiveEpilogueBwdISA_SB_SD_Li256ELb0ELb0ELi2EEENS1_19SingleTileSchedulerILb0ELb0ELb0ELi128EEEEEEEEEvNT_6ParamsE$_ZZN4cute6detail16composition_implINS_5tupleIJNS_1CILi16EEENS3_ILi2EEES5_S5_NS3_ILi4EEES5_EEENS2_IJNS3_ILi1EEEiiiNS3_ILi144EEENS3_ILi512EEEEEENS2_IJNS2_IJS5_S5_EEES6_NS3_ILi8EEEEEENS2_IJNS2_IJNS3_ILi64EEESA_EEES4_NS3_ILi1024EEEEEEEEDaRKT_RKT0_RKT1_RKT2_ENKUlRKT_RKT0_E_clIS6_S4_EEDaSX_S10_) ;  /* 0xfffad01000007944 */ /* 0x022fea0003c3ffff */
[----:B-----5:R2:W-:Y:S01]  /*5fa10*/  STL.64 [R1+0x1410], R2 ;  /* 0x0014100201007387 */ /* 0x0205e20000100a00 */
[----:B------:R-:W-:-:S03]  /*5fa20*/  MOV R4, 0x5fa40 ;  /* 0x0005fa4000047802 */ /* 0x000fc60000000f00 */
[----:B-12---:R-:W-:Y:S05]  /*5fa30*/  CALL.REL.NOINC `($_ZN7cutlass13device_kernelIN5flash19enable_sm80_to_sm89INS1_16FlashAttnBwdSm80INS1_25CollectiveMainloopBwdSm80ILi2ELi2EN4cute5tupleIJNS5_1CILi128EEES8_NS7_ILi64EEEEEENS_10bfloat16_tEfNS_4arch4Sm80ELb0ELb0ELb1ELb0ELb1ELb0ELb0ELb0ELi2ELi4ELi4ELi4ELb0EEENS1_21CollectiveEpilogueBwdISA_SB_SD_Li256ELb0ELb0ELi2EEENS1_19SingleTileSchedulerILb0ELb0ELb0ELi128EEEEEEEEEvNT_6ParamsE$_ZN4cute3eso3ESOILb0ELb0EJNS_5tupleIJiNS_1CILi512EEEEEENS2_IJiiEEENS3_ILi1024EEEEEC2ERKS5_RKS6_RKS7_) ;  /* 0xfffa619000007944 */ /* 0x006fea0003c3ffff */
[----:B------:R2:W5:Y:S04]  /*5fa40*/  LDL R5, [R1+0x1430] ;  /* 0x0014300001057983 */ /* 0x0005680000100800 */
[----:B-1----:R2:W5:Y:S01]  /*5fa50*/  LDL.64 R2, [R1+0x1428] ;  /* 0x0014280001027983 */ /* 0x0025620000100a00 */
[----:B------:R-:W-:-:S03]  /*5fa60*/  MOV R6, 0x5fa80 ;  /* 0x0005fa8000067802 */ /* 0x000fc60000000f00 */
        /* <DEDUP_REMOVED lines=28> */
[----:B------:R-:W-:-:S03]  /*5fc30*/  MOV R4, 0x5fc50 ;  /* 0x0005fc5000047802 */ /* 0x000fc60000000f00 */
        /* <DEDUP_REMOVED lines=24> */
[----:B-12--5:R-:W-:Y:S05]  /*5fdc0*/  CALL.REL.NOINC `($_ZN7cutlass13device_kernelIN5flash19enable_sm80_to_sm89INS1_16FlashAttnBwdSm80INS1_25CollectiveMainloopBwdSm80ILi2ELi2EN4cute5tupleIJNS5_1CILi128EEES8_NS7_ILi64EEEEEENS_10bfloat16_tEfNS_4arch4Sm80ELb0ELb0ELb1ELb0ELb1ELb0ELb0ELb0ELi2ELi4ELi4ELi4ELb0EEENS1_21CollectiveEpilogueBwdISA_SB_SD_Li256ELb0ELb0ELi2EEENS1_19SingleTileSchedulerILb0ELb0ELb0ELi128EEEEEEEEEvNT_6ParamsE$_ZN4cute3eso3ESOILb1ELb0EJNS_6LayoutINS_5tupleIJNS3_IJNS_1CILi8EEENS4_ILi1EEEEEENS4_ILi2EEENS3_IJNS4_ILi4EEES8_EEEEEENS3_IJNS3_IJS6_NS4_ILi0EEEEEES5_NS3_IJNS4_ILi32EEENS4_ILi16EEEEEEEEEEENS_10ViewEngineIPN7cutlass10bfloat16_tEEEEEC2ERKSI_RKSN_) ;  /* 0xfffaa23000007944 */ /* 0x026fea0003c3ffff */
[----:B------:R2:W5:Y:S01]  /*5fdd0*/  LDL.64 R82, [R1+0x1410] ;  /* 0x0014100001527983 */ /* 0x0005620000100a00 */
[----:B-1----:R-:W-:Y:S01]  /*5fde0*/  IMAD.MOV.U32 R6, RZ, RZ, R78 ;  /* 0x000000ffff067224 */ /* 0x002fe200078e004e */
[----:B------:R-:W-:-:S02]  /*5fdf0*/  MOV R3, R79 ;  /* 0x0000004f00037202 */ /* 0x000fc40000000f00 */
[----:B------:R-:W-:Y:S02]  /*5fe00*/  MOV R4, 0x5fe20 ;  /* 0x0005fe2000047802 */ /* 0x000fe40000000f00 */
[----:B--2--5:R-:W-:Y:S05]  /*5fe10*/  CALL.REL.NOINC `($_ZN7cutlass13device_kernelIN5flash19enable_sm80_to_sm89INS1_16FlashAttnBwdSm80INS1_25CollectiveMainloopBwdSm80ILi2ELi2EN4cute5tupleIJNS5_1CILi128EEES8_NS7_ILi64EEEEEENS_10bfloat16_tEfNS_4arch4Sm80ELb0ELb0ELb1ELb0ELb1ELb0ELb0ELb0ELi2ELi4ELi4ELi4ELb0EEENS1_21CollectiveEpilogueBwdISA_SB_SD_Li256ELb0ELb0ELi2EEENS1_19SingleTileSchedulerILb0ELb0ELb0ELi128EEEEEEEEEvNT_6ParamsE$_ZN4cute3eso3ESOILb1ELb0EJNS_6LayoutINS_5tupleIJNS3_IJNS3_IJNS_1CILi4EEENS4_ILi2EEEEEENS4_ILi1EEEEEES6_NS4_ILi8EEEEEENS3_IJNS3_IJNS3_IJS8_NS4_ILi32EEEEEENS4_ILi0EEEEEENS4_ILi64EEES5_EEEEENS_10ViewEngineIPN7cutlass10bfloat16_tEEEEEC2ERKSI_RKSN_) ;  /* 0xfffa8e9000007944 */ /* 0x024fea0003c3ffff */
[----:B------:R2:W5:Y:S04]  /*5fe20*/  LDL.64 R80, [R1+0x1410] ;  /* 0x0014100001507983 */ /* 0x0005680000100a00 */
[----:B-1----:R2:W5:Y:S01]  /*5fe30*/  LD.E.64 R2, [R86.64+0x8] ;  /* 0x0000080456027980 */ /* 0x002562000c101b00 */
[----:B------:R-:W-:Y:S02]  /*5fe40*/  MOV R9, R76 ;  /* 0x0000004c00097202 */ /* 0x000fe40000000f00 */
[----:B------:R-:W-:Y:S02]  /*5fe50*/  MOV R8, 0x5fe70 ;  /* 0x0005fe7000087802 */ /* 0x000fe40000000f00 */
[----:B--2--5:R-:W-:Y:S05]  /*5fe60*/  CALL.REL.NOINC `($_ZN7cutlass13device_kernelIN5flash19enable_sm80_to_sm89INS1_16FlashAttnBwdSm80INS1_25CollectiveMainloopBwdSm80ILi2ELi2EN4cute5tupleIJNS5_1CILi128EEES8_NS7_ILi64EEEEEENS_10bfloat16_tEfNS_4arch4Sm80ELb0ELb0ELb1ELb0ELb1ELb0ELb0ELb0ELi2ELi4ELi4ELi4ELb0EEENS1_21CollectiveEpilogueBwdISA_SB_SD_Li256ELb0ELb0ELi2EEENS1_19SingleTileSchedulerILb0ELb0ELb0ELi128EEEEEEEEEvNT_6ParamsE$_ZN4cute8smem_ptrIPN7cutlass10bfloat16_tEECI1NS_12iter_adaptorIS3_S4_EEES3_) ;  /* 0xfffab05000007944 */ /* 0x024fea0003c3ffff */
[----:B-1----:R1:W5:Y:S01]  /*5fe70*/  LDL.64 R2, [R1+0x1410] ;  /* 0x0014100001027983 */ /* 0x0023620000100a00 */
[----:B------:R-:W-:-:S03]  /*5fe80*/  MOV R6, 0x5fea0 ;  /* 0x0005fea000067802 */ /* 0x000fc60000000f00 */
[----:B-1---5:R-:W-:Y:S05]  /*5fe90*/  CALL.REL.NOINC `($_ZN7cutlass13device_kernelIN5flash19enable_sm80_to_sm89INS1_16FlashAttnBwdSm80INS1_25CollectiveMainloopBwdSm80ILi2ELi2EN4cute5tupleIJNS5_1CILi128EEES8_NS7_ILi64EEEEEENS_10bfloat16_tEfNS_4arch4Sm80ELb0ELb0ELb1ELb0ELb1ELb0ELb0ELb0ELi2ELi4ELi4ELi4ELb0EEENS1_21CollectiveEpilogueBwdISA_SB_SD_Li256ELb0ELb0ELi2EEENS1_19SingleTileSchedulerILb0ELb0ELb0ELi128EEEEEEEEEvNT_6ParamsE$_ZN4cute3eso3ESOILb1ELb0EJNS_6LayoutINS_5tupleIJNS3_IJNS_1CILi8EEENS4_ILi1EEEEEENS4_ILi2EEEEEENS3_IJNS3_IJS6_NS4_ILi0EEEEEENS4_ILi4096EEEEEEEENS_10ViewEngineINS_8smem_ptrIPN7cutlass10bfloat16_tEEEEEEEC2ERKSE_RKSL_) ;  /* 0xfffa9f3000007944 */ /* 0x022fea0003c3ffff */
[----:B-1----:R1:W5:Y:S01]  /*5fea0*/  LDL.64 R4, [R1+0x1410] ;  /* 0x0014100001047983 */ /* 0x0023620000100a00 */
[----:B------:R-:W-:Y:S01]  /*5feb0*/  IMAD.MOV.U32 R2, RZ, RZ, R82 ;  /* 0x000000ffff027224 */ /* 0x000fe200078e0052 */
[----:B------:R-:W-:-:S02]  /*5fec0*/  MOV R7, R83 ;  /* 0x0000005300077202 */ /* 0x000fc40000000f00 */
[----:B------:R-:W-:Y:S02]  /*5fed0*/  MOV R6, 0x5fef0 ;  /* 0x0005fef000067802 */ /* 0x000fe40000000f00 */
[----:B-1---5:R-:W-:Y:S05]  /*5fee0*/  CALL.REL.NOINC `($_ZN7cutlass13device_kernelIN5flash19enable_sm80_to_sm89INS1_16FlashAttnBwdSm80INS1_25CollectiveMainloopBwdSm80ILi2ELi2EN4cute5tupleIJNS5_1CILi128EEES8_NS7_ILi64EEEEEENS_10bfloat16_tEfNS_4arch4Sm80ELb0ELb0ELb1ELb0ELb1ELb0ELb0ELb0ELi2ELi4ELi4ELi4ELb0EEENS1_21CollectiveEpilogueBwdISA_SB_SD_Li256ELb0ELb0ELi2EEENS1_19SingleTileSchedulerILb0ELb0ELb0ELi128EEEEEEEEEvNT_6ParamsE$_ZN4cute3eso3ESOILb1ELb0EJNS_6LayoutINS_5tupleIJNS3_IJNS_1CILi8EEENS4_ILi1EEEEEENS4_ILi2EEEEEENS3_IJNS3_IJS6_NS4_ILi0EEEEEES5_EEEEENS_10ViewEngineIPN7cutlass10bfloat16_tEEEEEC2ERKSD_RKSI_) ;  /* 0xfffaa07000007944 */ /* 0x022fea0003c3ffff */
[----:B-1----:R1:W5:Y:S01]  /*5fef0*/  LDL.64 R2, [R1+0x1410] ;  /* 0x0014100001027983 */ /* 0x0023620000100a00 */
[----:B------:R-:W-:Y:S02]  /*5ff00*/  MOV R7, R5 ;  /* 0x0000000500077202 */ /* 0x000fe40000000f00 */
[----:B------:R-:W-:Y:S02]  /*5ff10*/  MOV R6, 0x5ff30 ;  /* 0x0005ff3000067802 */ /* 0x000fe40000000f00 */
[----:B-1---5:R-:W-:Y:S05]  /*5ff20*/  CALL.REL.NOINC `($_ZN7cutlass13device_kernelIN5flash19enable_sm80_to_sm89INS1_16FlashAttnBwdSm80INS1_25CollectiveMainloopBwdSm80ILi2ELi2EN4cute5tupleIJNS5_1CILi128EEES8_NS7_ILi64EEEEEENS_10bfloat16_tEfNS_4arch4Sm80ELb0ELb0ELb1ELb0ELb1ELb0ELb0ELb0ELi2ELi4ELi4ELi4ELb0EEENS1_21CollectiveEpilogueBwdISA_SB_SD_Li256ELb0ELb0ELi2EEENS1_19SingleTileSchedulerILb0ELb0ELb0ELi128EEEEEEEEEvNT_6ParamsE$_ZN4cute3eso3ESOILb1ELb0EJNS_6LayoutINS_5tupleIJNS3_IJNS_1CILi8EEENS4_ILi1EEEEEENS3_IJNS4_ILi2EEEEEEEEENS3_IJNS3_IJS6_NS4_ILi0EEEEEENS3_IJNS4_ILi4096EEEEEEEEEEENS_10ViewEngineINS_8smem_ptrIPN7cutlass10bfloat16_tEEEEEEEC2ERKSG_RKSN_) ;  /* 0xfffa9ca000007944 */ /* 0x022fea0003c3ffff */
[----:B-1----:R1:W5:Y:S01]  /*5ff30*/  LDL.64 R4, [R1+0x1410] ;  /* 0x0014100001047983 */ /* 0x0023620000100a00 */
[----:B------:R-:W-:Y:S02]  /*5ff40*/  MOV R7, R3 ;  /* 0x0000000300077202 */ /* 0x000fe40000000f00 */
[----:B------:R-:W-:Y:S02]  /*5ff50*/  MOV R6, 0x5ff70 ;  /* 0x0005ff7000067802 */ /* 0x000fe40000000f00 */
[----:B-1---5:R-:W-:Y:S05]  /*5ff60*/  CALL.REL.NOINC `($_ZN7cutlass13device_kernelIN5flash19enable_sm80_to_sm89INS1_16FlashAttnBwdSm80INS1_25CollectiveMainloopBwdSm80ILi2ELi2EN4cute5tupleIJNS5_1CILi128EEES8_NS7_ILi64EEEEEENS_10bfloat16_tEfNS_4arch4Sm80ELb0ELb0ELb1ELb0ELb1ELb0ELb0ELb0ELi2ELi4ELi4ELi4ELb0EEENS1_21CollectiveEpilogueBwdISA_SB_SD_Li256ELb0ELb0ELi2EEENS1_19SingleTileSchedulerILb0ELb0ELb0ELi128EEEEEEEEEvNT_6ParamsE$_ZN4cute3eso3ESOILb1ELb0EJNS_6LayoutINS_5tupleIJNS3_IJNS_1CILi8EEENS4_ILi1EEEEEENS3_IJNS4_ILi2EEEEEEEEENS3_IJNS3_IJS6_NS4_ILi0EEEEEENS3_IJS5_EEEEEEEENS_10ViewEngineIPN7cutlass10bfloat16_tEEEEEC2ERKSF_RKSK_) ;  /* 0xfffa9d4000007944 */ /* 0x022fea0003c3ffff */
[----:B-1----:R1:W5:Y:S01]  /*5ff70*/  LDL.64 R2, [R1+0x1410] ;  /* 0x0014100001027983 */ /* 0x0023620000100a00 */
[----:B------:R-:W-:-:S03]  /*5ff80*/  MOV R8, 0x5ffa0 ;  /* 0x0005ffa000087802 */ /* 0x000fc60000000f00 */
[----:B-1---5:R-:W-:Y:S05]  /*5ff90*/  CALL.REL.NOINC `($_ZN7cutlass13device_kernelIN5flash19enable_sm80_to_sm89INS1_16FlashAttnBwdSm80INS1_25CollectiveMainloopBwdSm80ILi2ELi2EN4cute5tupleIJNS5_1CILi128EEES8_NS7_ILi64EEEEEENS_10bfloat16_tEfNS_4arch4Sm80ELb0ELb0ELb1ELb0ELb1ELb0ELb0ELb0ELi2ELi4ELi4ELi4ELb0EEENS1_21CollectiveEpilogueBwdISA_SB_SD_Li256ELb0ELb0ELi2EEENS1_19SingleTileSchedulerILb0ELb0ELb0ELi128EEEEEEEEEvNT_6ParamsE$_ZN4cute3eso3ESOILb1ELb0EJNS_6LayoutINS_5tupleIJNS3_IJNS3_IJNS_1CILi8EEENS4_ILi1EEEEEES6_EEENS3_IJNS3_IJS6_S6_EEENS4_ILi2EEEEEEEEENS3_IJNS3_IJNS3_IJS6_NS4_ILi0EEEEEESD_EEENS3_IJNS3_IJSD_SD_EEES5_EEEEEEEENS_10ViewEngineIPN7cutlass10bfloat16_tEEEEEC2ERKSJ_RKSO_) ;  /* 0xfffa8ea000007944 */ /* 0x022fea0003c3ffff */
[----:B-1----:R1:W5:Y:S01]  /*5ffa0*/  LDL.64 R2, [R1+0x1410] ;  /* 0x0014100001027983 */ /* 0x0023620000100a00 */
[----:B------:R-:W-:Y:S02]  /*5ffb0*/  MOV R7, R5 ;  /* 0x0000000500077202 */ /* 0x000fe40000000f00 */
[----:B------:R-:W-:-:S02]  /*5ffc0*/  MOV R6, 0x5ffe0 ;  /* 0x0005ffe000067802 */ /* 0x000fc40000000f00 */
[----:B-1---5:R-:W-:Y:S05]  /*5ffd0*/  CALL.REL.NOINC `($_ZN7cutlass13device_kernelIN5flash19enable_sm80_to_sm89INS1_16FlashAttnBwdSm80INS1_25CollectiveMainloopBwdSm80ILi2ELi2EN4cute5tupleIJNS5_1CILi128EEES8_NS7_ILi64EEEEEENS_10bfloat16_tEfNS_4arch4Sm80ELb0ELb0ELb1ELb0ELb1ELb0ELb0ELb0ELi2ELi4ELi4ELi4ELb0EEENS1_21CollectiveEpilogueBwdISA_SB_SD_Li256ELb0ELb0ELi2EEENS1_19SingleTileSchedulerILb0ELb0ELb0ELi128EEEEEEEEEvNT_6ParamsE$_ZN4cute3eso3ESOILb1ELb0EJNS_6LayoutINS_5tupleIJNS3_IJNS3_IJNS_1CILi8EEENS4_ILi1EEEEEES6_EEENS3_IJNS3_IJS6_S6_EEENS4_ILi2EEEEEEEEENS3_IJNS3_IJNS3_IJS6_NS4_ILi0EEEEEESD_EEENS3_IJNS3_IJSD_SD_EEENS4_ILi4096EEEEEEEEEEENS_10ViewEngineINS_8smem_ptrIPN7cutlass10bfloat16_tEEEEEEEC2ERKSK_RKSR_) ;  /* 0xfffa8d8000007944 */ /* 0x022fea0003c3ffff */
[----:B-1----:R1:W5:Y:S01]  /*5ffe0*/  LDL.64 R4, [R1+0x1410] ;  /* 0x0014100001047983 */ /* 0x0023620000100a00 */
        /* <DEDUP_REMOVED lines=10> */
[----:B------:R-:W-:-:S03]  /*60090*/  MOV R6, 0x600b0 ;  /* 0x000600b000067802 */ /* 0x000fc60000000f00 */
[----:B-1---5:R-:W-:Y:S05]  /*600a0*/  CALL.REL.NOINC `($_ZN7cutlass13device_kernelIN5flash19enable_sm80_to_sm89INS1_16FlashAttnBwdSm80INS1_25CollectiveMainloopBwdSm80ILi2ELi2EN4cute5tupleIJNS5_1CILi128EEES8_NS7_ILi64EEEEEENS_10bfloat16_tEfNS_4arch4Sm80ELb0ELb0ELb1ELb0ELb1ELb0ELb0ELb0ELi2ELi4ELi4ELi4ELb0EEENS1_21CollectiveEpilogueBwdISA_SB_SD_Li256ELb0ELb0ELi2EEENS1_19SingleTileSchedulerILb0ELb0ELb0ELi128EEEEEEEEEvNT_6ParamsE$_ZN4cute3eso3ESOILb1ELb0EJNS_6LayoutINS_5tupleIJNS3_IJNS_1CILi8EEENS4_ILi1EEEEEENS4_ILi2EEEEEENS3_IJNS3_IJS6_NS4_ILi0EEEEEENS4_ILi4096EEEEEEEENS_10ViewEngineINS_8smem_ptrIPN7cutlass10bfloat16_tEEEEEEEC2ERKSE_RKSL_) ;  /* 0xfffa9d2000007944 */ /* 0x022fea0003c3ffff */
        /* <DEDUP_REMOVED lines=49> */
[----:B-1----:R-:W-:-:S03]  /*603c0*/  MOV R6, 0x603e0 ;  /* 0x000603e000067802 */ /* 0x002fc60000000f00 */
[----:B--2--5:R-:W-:Y:S05]  /*603d0*/  CALL.REL.NOINC `($_ZN7cutlass13device_kernelIN5flash19enable_sm80_to_sm89INS1_16FlashAttnBwdSm80INS1_25CollectiveMainloopBwdSm80ILi2ELi2EN4cute5tupleIJNS5_1CILi128EEES8_NS7_ILi64EEEEEENS_10bfloat16_tEfNS_4arch4Sm80ELb0ELb0ELb1ELb0ELb1ELb0ELb0ELb0ELi2ELi4ELi4ELi4ELb0EEENS1_21CollectiveEpilogueBwdISA_SB_SD_Li256ELb0ELb0ELi2EEENS1_19SingleTileSchedulerILb0ELb0ELb0ELi128EEEEEEEEEvNT_6ParamsE$_ZN4cute3eso3ESOILb1ELb0EJNS_6LayoutINS_5tupleIJNS3_IJNS_1CILi4EEENS4_ILi1EEEEEEEEENS3_IJNS3_IJS6_NS4_ILi0EEEEEEEEEEENS_10ViewEngineIPjEEEEC2ERKSC_RKSF_) ;  /* 0xfffa954000007944 */ /* 0x024fea0003c3ffff */
[----:B------:R2:W5:Y:S01]  /*603e0*/  LDL.64 R14, [R1+0x1410] ;  /* 0x00141000010e7983 */ /* 0x0005620000100a00 */
[----:B-1----:R-:W-:-:S02]  /*603f0*/  MOV R4, R8 ;  /* 0x0000000800047202 */ /* 0x002fc40000000f00 */
[----:B------:R-:W-:Y:S02]  /*60400*/  MOV R2, 0x60420 ;  /* 0x0006042000027802 */ /* 0x000fe40000000f00 */
[----:B--2--5:R-:W-:Y:S05]  /*60410*/  CALL.REL.NOINC `($_ZN7cutlass13device_kernelIN5flash19enable_sm80_to_sm89INS1_16FlashAttnBwdSm80INS1_25CollectiveMainloopBwdSm80ILi2ELi2EN4cute5tupleIJNS5_1CILi128EEES8_NS7_ILi64EEEEEENS_10bfloat16_tEfNS_4arch4Sm80ELb0ELb0ELb1ELb0ELb1ELb0ELb0ELb0ELi2ELi4ELi4ELi4ELb0EEENS1_21CollectiveEpilogueBwdISA_SB_SD_Li256ELb0ELb0ELi2EEENS1_19SingleTileSchedulerILb0ELb0ELb0ELi128EEEEEEEEEvNT_6ParamsE$_ZN73_INTERNAL_24fd9406_37_flash_bwd_hdim64_bf16_softcap_sm80_cu_3fbc093a_291824__cvta_generic_to_sharedEPKv) ;  /* 0xfffaaba000007944 */ /* 0x024fea0003c3ffff */
        /* <DEDUP_REMOVED lines=59> */
[----:B------:R-:W1:Y:S04]  /*607d0*/  LDSM.16.M88.4 R4, [R4] ;  /* 0x000000000404783b */ /* 0x000e680000000200 */
[----:B-1----:R1:W-:Y:S04]  /*607e0*/  ST.E [R12.64], R4 ;  /* 0x000000040c007985 */ /* 0x0023e8000c101904 */
[----:B------:R1:W-:Y:S04]  /*607f0*/  ST.E [R12.64+0x4], R5 ;  /* 0x000004050c007985 */ /* 0x0003e8000c101904 */
[----:B------:R1:W-:Y:S04]  /*60800*/  ST.E [R12.64+0x8], R6 ;  /* 0x000008060c007985 */ /* 0x0003e8000c101904 */
[----:B------:R1:W-:Y:S04]  /*60810*/  ST.E [R12.64+0xc], R7 ;  /* 0x00000c070c007985 */ /* 0x0003e8000c101904 */
[----:B------:R1:W5:Y:S01]  /*60820*/  LD.E R3, [R84.64] ;  /* 0x0000000454037980 */ /* 0x000362000c101900 */
[----:B------:R-:W-:-:S03]  /*60830*/  MOV R10, 0x60850 ;  /* 0x00060850000a7802 */ /* 0x000fc60000000f00 */
[----:B-1---5:R-:W-:Y:S05]  /*60840*/  CALL.REL.NOINC `($_ZN7cutlass13device_kernelIN5flash19enable_sm80_to_sm89INS1_16FlashAttnBwdSm80INS1_25CollectiveMainloopBwdSm80ILi2ELi2EN4cute5tupleIJNS5_1CILi128EEES8_NS7_ILi64EEEEEENS_10bfloat16_tEfNS_4arch4Sm80ELb0ELb0ELb1ELb0ELb1ELb0ELb0ELb0ELi2ELi4ELi4ELi4ELb0EEENS1_21CollectiveEpilogueBwdISA_SB_SD_Li256ELb0ELb0ELi2EEENS1_19SingleTileSchedulerILb0ELb0ELb0ELi128EEEEEEEEEvNT_6ParamsE$_ZZN4cute5sliceINS_5tupleIJNS_10UnderscoreES2_NS_1CILi0EEEEEENS1_IJNS1_IJNS3_ILi1EEES4_EEEiNS3_ILi1024EEEEEEEEDaRKT_RKT0_ENKUlRKT_RKT0_E_clIS2_iEEDaSI_SL_) ;  /* 0xfffabea000007944 */ /* 0x022fea0003c3ffff */
[----:B------:R-:W-:Y:S02]  /*60850*/  MOV R4, 0x60870 ;  /* 0x0006087000047802 */ /* 0x000fe40000000f00 */
[----:B-1---5:R-:W-:Y:S05]  /*60860*/  CALL.REL.NOINC `($_ZN7cutlass13device_kernelIN5flash19enable_sm80_to_sm89INS1_16FlashAttnBwdSm80INS1_25CollectiveMainloopBwdSm80ILi2ELi2EN4cute5tupleIJNS5_1CILi128EEES8_NS7_ILi64EEEEEENS_10bfloat16_tEfNS_4arch4Sm80ELb0ELb0ELb1ELb0ELb1ELb0ELb0ELb0ELi2ELi4ELi4ELi4ELb0EEENS1_21CollectiveEpilogueBwdISA_SB_SD_Li256ELb0ELb0ELi2EEENS1_19SingleTileSchedulerILb0ELb0ELb0ELi128EEEEEEEEEvNT_6ParamsE$_ZZN4cute12filter_tupleINS_5tupleIJNS_10UnderscoreES2_NS_1CILi0EEEEEENS1_IJNS1_IJNS3_ILi1EEES4_EEEiNS3_ILi1024EEEEEEZNS_5sliceIS5_S9_EEDaRKT_RKT0_EUlRKT_RKT0_E_EEDaSD_SG_OT1_ENKUlDpSJ_E_clIJNS1_IJS7_EEENS1_IJiEEENS1_IJEEEEEEDaSQ_) ;  /* 0xfffaaaa000007944 */ /* 0x022fea0003c3ffff */
[----:B------:R-:W-:Y:S02]  /*60870*/  MOV R6, 0x60890 ;  /* 0x0006089000067802 */ /* 0x000fe40000000f00 */
[----:B-1---5:R-:W-:Y:S05]  /*60880*/  CALL.REL.NOINC `($_ZN7cutlass13device_kernelIN5flash19enable_sm80_to_sm89INS1_16FlashAttnBwdSm80INS1_25CollectiveMainloopBwdSm80ILi2ELi2EN4cute5tupleIJNS5_1CILi128EEES8_NS7_ILi64EEEEEENS_10bfloat16_tEfNS_4arch4Sm80ELb0ELb0ELb1ELb0ELb1ELb0ELb0ELb0ELi2ELi4ELi4ELi4ELb0EEENS1_21CollectiveEpilogueBwdISA_SB_SD_Li256ELb0ELb0ELi2EEENS1_19SingleTileSchedulerILb0ELb0ELb0ELi128EEEEEEEEEvNT_6ParamsE$_ZN4cute5tupleIJNS0_IJNS0_IJNS_1CILi8EEENS1_ILi1EEEEEENS1_ILi2EEEEEENS0_IJNS0_IJS3_NS1_ILi0EEEEEEiEEEEEC2ERKS6_RKS9_) ;  /* 0xfffa9e5000007944 */ /* 0x022fea0003c3ffff */
[----:B-1----:R1:W5:Y:S01]  /*60890*/  LDL R3, [R1+0x1410] ;  /* 0x0014100001037983 */ /* 0x0023620000100800 */
[----:B------:R-:W-:-:S03]  /*608a0*/  MOV R6, 0x608c0 ;  /* 0x000608c000067802 */ /* 0x000fc60000000f00 */
[----:B-1---5:R-:W-:Y:S05]  /*608b0*/  CALL.REL.NOINC `($_ZN7cutlass13device_kernelIN5flash19enable_sm80_to_sm89INS1_16FlashAttnBwdSm80INS1_25CollectiveMainloopBwdSm80ILi2ELi2EN4cute5tupleIJNS5_1CILi128EEES8_NS7_ILi64EEEEEENS_10bfloat16_tEfNS_4arch4Sm80ELb0ELb0ELb1ELb0ELb1ELb0ELb0ELb0ELi2ELi4ELi4ELi4ELb0EEENS1_21CollectiveEpilogueBwdISA_SB_SD_Li256ELb0ELb0ELi2EEENS1_19SingleTileSchedulerILb0ELb0ELb0ELi128EEEEEEEEEvNT_6ParamsE$_ZN4cute3eso3ESOILb0ELb1EJNS_6LayoutINS_5tupleIJNS3_IJNS_1CILi8EEENS4_ILi1EEEEEENS4_ILi2EEEEEENS3_IJNS3_IJS6_NS4_ILi0EEEEEEiEEEEESA_EEC2ERKSD_RKSA_) ;  /* 0xfffa669000007944 */ /* 0x022fea0003c3ffff */
[----:B------:R2:W5:Y:S04]  /*608c0*/  LDL R4, [R1+0x1410] ;  /* 0x0014100001047983 */ /* 0x0005680000100800 */
[----:B-1----:R2:W5:Y:S01]  /*608d0*/  LD.E.64 R2, [R84.64+0x8] ;  /* 0x0000080454027980 */ /* 0x002562000c101b00 */
[----:B------:R-:W-:-:S02]  /*608e0*/  MOV R9, R76 ;  /* 0x0000004c00097202 */ /* 0x000fc40000000f00 */
[----:B------:R-:W-:Y:S02]  /*608f0*/  MOV R8, 0x60910 ;  /* 0x0006091000087802 */ /* 0x000fe40000000f00 */
[----:B--2--5:R-:W-:Y:S05]  /*60900*/  CALL.REL.NOINC `($_ZN7cutlass13device_kernelIN5flash19enable_sm80_to_sm89INS1_16FlashAttnBwdSm80INS1_25CollectiveMainloopBwdSm80ILi2ELi2EN4cute5tupleIJNS5_1CILi128EEES8_NS7_ILi64EEEEEENS_10bfloat16_tEfNS_4arch4Sm80ELb0ELb0ELb1ELb0ELb1ELb0ELb0ELb0ELi2ELi4ELi4ELi4ELb0EEENS1_21CollectiveEpilogueBwdISA_SB_SD_Li256ELb0ELb0ELi2EEENS1_19SingleTileSchedulerILb0ELb0ELb0ELi128EEEEEEEEEvNT_6ParamsE$_ZN4cute8smem_ptrIPN7cutlass10bfloat16_tEECI1NS_12iter_adaptorIS3_S4_EEES3_) ;  /* 0xfffaa5b000007944 */ /* 0x024fea0003c3ffff */
[----:B------:R-:W2:Y:S01]  /*60910*/  LDL.64 R8, [R1+0x1410] ;  /* 0x0014100001087983 */ /* 0x000ea20000100a00 */
[----:B-1----:R-:W-:Y:S01]  /*60920*/  IMAD.MOV.U32 R6, RZ, RZ, R4 ;  /* 0x000000ffff067224 */ /* 0x002fe200078e0004 */
[----:B------:R-:W-:Y:S02]  /*60930*/  MOV R2, R68 ;  /* 0x0000004400027202 */ /* 0x000fe40000000f00 */
[----:B------:R-:W-:Y:S01]  /*60940*/  MOV R4, 0x60970 ;  /* 0x0006097000047802 */ /* 0x000fe20000000f00 */
[----:B--2---:R1:W-:Y:S04]  /*60950*/  STL.64 [R1+0x1448], R8 ;  /* 0x0014480801007387 */ /* 0x0043e80000100a00 */
[----:B-1----:R-:W-:Y:S05]  /*60960*/  CALL.REL.NOINC `($_ZN7cutlass13device_kernelIN5flash19enable_sm80_to_sm89INS1_16FlashAttnBwdSm80INS1_25CollectiveMainloopBwdSm80ILi2ELi2EN4cute5tupleIJNS5_1CILi128EEES8_NS7_ILi64EEEEEENS_10bfloat16_tEfNS_4arch4Sm80ELb0ELb0ELb1ELb0ELb1ELb0ELb0ELb0ELi2ELi4ELi4ELi4ELb0EEENS1_21CollectiveEpilogueBwdISA_SB_SD_Li256ELb0ELb0ELi2EEENS1_19SingleTileSchedulerILb0ELb0ELb0ELi128EEEEEEEEEvNT_6ParamsE$_ZN4cute3eso3ESOILb0ELb0EJNS_6LayoutINS_5tupleIJNS3_IJNS_1CILi8EEENS4_ILi1EEEEEENS4_ILi2EEEEEENS3_IJNS3_IJS6_NS4_ILi0EEEEEEiEEEEENS_10ViewEngineINS_8smem_ptrIPN7cutlass10bfloat16_tEEEEEEEC2ERKSD_RKSK_) ;  /* 0xfffa599000007944 */ /* 0x002fea0003c3ffff */
[----:B-1----:R1:W5:Y:S04]  /*60970*/  LDL R8, [R1+0x1410] ;  /* 0x0014100001087983 */ /* 0x0023680000100800 */
[----:B------:R1:W5:Y:S01]  /*60980*/  LDL.64 R12, [R1+0x1418] ;  /* 0x00141800010c7983 */ /* 0x0003620000100a00 */
[----:B------:R-:W-:Y:S01]  /*60990*/  IMAD.MOV.U32 R10, RZ, RZ, R80 ;  /* 0x000000ffff0a7224 */ /* 0x000fe200078e0050 */
[----:B------:R-:W-:-:S02]  /*609a0*/  MOV R11, R81 ;  /* 0x00000051000b7202 */ /* 0x000fc40000000f00 */
[----:B------:R-:W-:Y:S02]  /*609b0*/  MOV R6, 0x609d0 ;  /* 0x000609d000067802 */ /* 0x000fe40000000f00 */
[----:B-1---5:R-:W-:Y:S05]  /*609c0*/  CALL.REL.NOINC `($_ZN7cutlass13device_kernelIN5flash19enable_sm80_to_sm89INS1_16FlashAttnBwdSm80INS1_25CollectiveMainloopBwdSm80ILi2ELi2EN4cute5tupleIJNS5_1CILi128EEES8_NS7_ILi64EEEEEENS_10bfloat16_tEfNS_4arch4Sm80ELb0ELb0ELb1ELb0ELb1ELb0ELb0ELb0ELi2ELi4ELi4ELi4ELb0EEENS1_21CollectiveEpilogueBwdISA_SB_SD_Li256ELb0ELb0ELi2EEENS1_19SingleTileSchedulerILb0ELb0ELb0ELi128EEEEEEEEEvNT_6ParamsE$_ZN4cute3eso3ESOILb1ELb0EJNS_6LayoutINS_5tupleIJNS3_IJNS3_IJNS_1CILi4EEENS4_ILi2EEEEEENS4_ILi1EEEEEES6_EEENS3_IJNS3_IJNS3_IJS8_NS4_ILi32EEEEEENS4_ILi0EEEEEENS4_ILi64EEEEEEEENS_10ViewEngineIPN7cutlass10bfloat16_tEEEEEC2ERKSH_RKSM_) ;  /* 0xfffa826000007944 */ /* 0x022fea0003c3ffff */
[----:B------:R2:W5:Y:S01]  /*609d0*/  LDL.64 R4, [R1+0x1410] ;  /* 0x0014100001047983 */ /* 0x0005620000100a00 */
[----:B------:R-:W-:Y:S02]  /*609e0*/  MOV R3, R8 ;  /* 0x0000000800037202 */ /* 0x000fe40000000f00 */
[----:B------:R-:W-:Y:S02]  /*609f0*/  MOV R6, 0x60a10 ;  /* 0x00060a1000067802 */ /* 0x000fe40000000f00 */
[----:B-12--5:R-:W-:Y:S05]  /*60a00*/  CALL.REL.NOINC `($_ZN7cutlass13device_kernelIN5flash19enable_sm80_to_sm89INS1_16FlashAttnBwdSm80INS1_25CollectiveMainloopBwdSm80ILi2ELi2EN4cute5tupleIJNS5_1CILi128EEES8_NS7_ILi64EEEEEENS_10bfloat16_tEfNS_4arch4Sm80ELb0ELb0ELb1ELb0ELb1ELb0ELb0ELb0ELi2ELi4ELi4ELi4ELb0EEENS1_21CollectiveEpilogueBwdISA_SB_SD_Li256ELb0ELb0ELi2EEENS1_19SingleTileSchedulerILb0ELb0ELb0ELi128EEEEEEEEEvNT_6ParamsE$_ZZN4cute4takeILi1ELi2ENS_5tupleIJNS1_IJNS_1CILi1EEENS2_ILi0EEEEEEiEEEEEDaRKT1_ENKUlDpRKT_E_clIJiEEEDaSD_) ;  /* 0xfffaba4000007944 */ /* 0x026fea0003c3ffff */
[----:B------:R-:W-:Y:S02]  /*60a10*/  MOV R6, 0x60a30 ;  /* 0x00060a3000067802 */ /* 0x000fe40000000f00 */
[----:B-1---5:R-:W-:Y:S05]  /*60a20*/  CALL.REL.NOINC `($_ZN7cutlass13device_kernelIN5flash19enable_sm80_to_sm89INS1_16FlashAttnBwdSm80INS1_25CollectiveMainloopBwdSm80ILi2ELi2EN4cute5tupleIJNS5_1CILi128EEES8_NS7_ILi64EEEEEENS_10bfloat16_tEfNS_4arch4Sm80ELb0ELb0ELb1ELb0ELb1ELb0ELb0ELb0ELi2ELi4ELi4ELi4ELb0EEENS1_21CollectiveEpilogueBwdISA_SB_SD_Li256ELb0ELb0ELi2EEENS1_19SingleTileSchedulerILb0ELb0ELb0ELi128EEEEEEEEEvNT_6ParamsE$_ZN4cute3eso3ESOILb1ELb0EJNS_5tupleIJNS_1CILi1EEENS3_ILi0EEEEEENS2_IJiEEEEEC2ERKS6_RKS7_) ;  /* 0xfffa7b0000007944 */ /* 0x022fea0003c3ffff */
[----:B-1----:R1:W5:Y:S01]  /*60a30*/  LDL R3, [R1+0x1410] ;  /* 0x0014100001037983 */ /* 0x0023620000100800 */
[----:B------:R-:W-:-:S03]  /*60a40*/  MOV R6, 0x60a60 ;  /* 0x00060a6000067802 */ /* 0x000fc60000000f00 */
[----:B-1---5:R-:W-:Y:S05]  /*60a50*/  CALL.REL.NOINC `($_ZN7cutlass13device_kernelIN5flash19enable_sm80_to_sm89INS1_16FlashAttnBwdSm80INS1_25CollectiveMainloopBwdSm80ILi2ELi2EN4cute5tupleIJNS5_1CILi128EEES8_NS7_ILi64EEEEEENS_10bfloat16_tEfNS_4arch4Sm80ELb0ELb0ELb1ELb0ELb1ELb0ELb0ELb0ELi2ELi4ELi4ELi4ELb0EEENS1_21CollectiveEpilogueBwdISA_SB_SD_Li256ELb0ELb0ELi2EEENS1_19SingleTileSchedulerILb0ELb0ELb0ELi128EEEEEEEEEvNT_6ParamsE$_ZN4cute5tupleIJNS0_IJNS0_IJNS_1CILi8EEENS1_ILi1EEEEEENS0_IJNS1_ILi2EEEEEEEEENS0_IJNS0_IJS3_NS1_ILi0EEEEEENS0_IJiEEEEEEEEC2ERKS7_RKSB_) ;  /* 0xfffa9c4000007944 */ /* 0x022fea0003c3ffff */
[----:B------:R2:W5:Y:S01]  /*60a60*/  LDL R8, [R1+0x1410] ;  /* 0x0014100001087983 */ /* 0x0005620000100800 */
[----:B-1----:R-:W-:Y:S02]  /*60a70*/  MOV R2, R68 ;  /* 0x0000004400027202 */ /* 0x002fe40000000f00 */
[----:B------:R-:W-:Y:S01]  /*60a80*/  MOV R6, 0x60ab0 ;  /* 0x00060ab000067802 */ /* 0x000fe20000000f00 */
[----:B------:R2:W-:Y:S04]  /*60a90*/  STL.64 [R1+0x1448], R12 ;  /* 0x0014480c01007387 */ /* 0x0005e80000100a00 */
[----:B--2--5:R-:W-:Y:S05]  /*60aa0*/  CALL.REL.NOINC `($_ZN7cutlass13device_kernelIN5flash19enable_sm80_to_sm89INS1_16FlashAttnBwdSm80INS1_25CollectiveMainloopBwdSm80ILi2ELi2EN4cute5tupleIJNS5_1CILi128EEES8_NS7_ILi64EEEEEENS_10bfloat16_tEfNS_4arch4Sm80ELb0ELb0ELb1ELb0ELb1ELb0ELb0ELb0ELi2ELi4ELi4ELi4ELb0EEENS1_21CollectiveEpilogueBwdISA_SB_SD_Li256ELb0ELb0ELi2EEENS1_19SingleTileSchedulerILb0ELb0ELb0ELi128EEEEEEEEEvNT_6ParamsE$_ZN4cute3eso3ESOILb0ELb0EJNS_6LayoutINS_5tupleIJNS3_IJNS_1CILi8EEENS4_ILi1EEEEEENS3_IJNS4_ILi2EEEEEEEEENS3_IJNS3_IJS6_NS4_ILi0EEEEEENS3_IJiEEEEEEEENS_10ViewEngineINS_8smem_ptrIPN7cutlass10bfloat16_tEEEEEEEC2ERKSF_RKSM_) ;  /* 0xfffa57e000007944 */ /* 0x024fea0003c3ffff */
[----:B-1----:R1:W5:Y:S04]  /*60ab0*/  LDL R8, [R1+0x1410] ;  /* 0x0014100001087983 */ /* 0x0023680000100800 */
[----:B------:R1:W5:Y:S01]  /*60ac0*/  LDL.64 R12, [R1+0x1418] ;  /* 0x00141800010c7983 */ /* 0x0003620000100a00 */
[----:B------:R-:W-:-:S03]  /*60ad0*/  MOV R6, 0x60af0 ;  /* 0x00060af000067802 */ /* 0x000fc60000000f00 */
[----:B-1---5:R-:W-:Y:S05]  /*60ae0*/  CALL.REL.NOINC `($_ZN7cutlass13device_kernelIN5flash19enable_sm80_to_sm89INS1_16FlashAttnBwdSm80INS1_25CollectiveMainloopBwdSm80ILi2ELi2EN4cute5tupleIJNS5_1CILi128EEES8_NS7_ILi64EEEEEENS_10bfloat16_tEfNS_4arch4Sm80ELb0ELb0ELb1ELb0ELb1ELb0ELb0ELb0ELi2ELi4ELi4ELi4ELb0EEENS1_21CollectiveEpilogueBwdISA_SB_SD_Li256ELb0ELb0ELi2EEENS1_19SingleTileSchedulerILb0ELb0ELb0ELi128EEEEEEEEEvNT_6ParamsE$_ZN4cute3eso3ESOILb1ELb0EJNS_6LayoutINS_5tupleIJNS3_IJNS3_IJNS_1CILi4EEENS4_ILi2EEEEEENS4_ILi1EEEEEENS3_IJS6_EEEEEENS3_IJNS3_IJNS3_IJS8_NS4_ILi32EEEEEENS4_ILi0EEEEEENS3_IJNS4_ILi64EEEEEEEEEEENS_10ViewEngineIPN7cutlass10bfloat16_tEEEEEC2ERKSJ_RKSO_) ;  /* 0xfffa810000007944 */ /* 0x022fea0003c3ffff */
[----:B-1----:R1:W5:Y:S01]  /*60af0*/  LDL.64 R2, [R1+0x1410] ;  /* 0x0014100001027983 */ /* 0x0023620000100a00 */
[----:B------:R-:W-:-:S03]  /*60b00*/  MOV R6, 0x60b20 ;  /* 0x00060b2000067802 */ /* 0x000fc60000000f00 */
[----:B-1---5:R-:W-:Y:S05]  /*60b10*/  CALL.REL.NOINC `($_ZN7cutlass13device_kernelIN5flash19enable_sm80_to_sm89INS1_16FlashAttnBwdSm80INS1_25CollectiveMainloopBwdSm80ILi2ELi2EN4cute5tupleIJNS5_1CILi128EEES8_NS7_ILi64EEEEEENS_10bfloat16_tEfNS_4arch4Sm80ELb0ELb0ELb1ELb0ELb1ELb0ELb0ELb0ELi2ELi4ELi4ELi4ELb0EEENS1_21CollectiveEpilogueBwdISA_SB_SD_Li256ELb0ELb0ELi2EEENS1_19SingleTileSchedulerILb0ELb0ELb0ELi128EEEEEEEEEvNT_6ParamsE$_ZN4cute3eso3ESOILb1ELb0EJNS_6LayoutINS_5tupleIJNS3_IJNS3_IJNS3_IJNS_1CILi4EEENS4_ILi2EEEEEENS4_ILi1EEEEEES8_EEENS3_IJNS3_IJNS3_IJS8_S8_EEES8_EEES6_EEEEEENS3_IJNS3_IJNS3_IJNS3_IJS8_NS4_ILi32EEEEEENS4_ILi0EEEEEESH_EEENS3_IJNS3_IJNS3_IJSH_SH_EEESH_EEENS4_ILi64EEEEEEEEEEENS_10ViewEngineIPN7cutlass10bfloat16_tEEEEEC2ERKSP_RKSU_) ;  /* 0xfffa7fc000007944 */ /* 0x022fea0003c3ffff */
[----:B------:R2:W5:Y:S01]  /*60b20*/  LDL.64 R10, [R1+0x1410] ;  /* 0x00141000010a7983 */ /* 0x0005620000100a00 */
[----:B-1----:R-:W-:-:S02]  /*60b30*/  MOV R3, R8 ;  /* 0x0000000800037202 */ /* 0x002fc40000000f00 */
[----:B------:R-:W-:Y:S02]  /*60b40*/  MOV R4, 0x60b60 ;  /* 0x00060b6000047802 */ /* 0x000fe40000000f00 */
[----:B--2--5:R-:W-:Y:S05]  /*60b50*/  CALL.REL.NOINC `($_ZN7cutlass13device_kernelIN5flash19enable_sm80_to_sm89INS1_16FlashAttnBwdSm80INS1_25CollectiveMainloopBwdSm80ILi2ELi2EN4cute5tupleIJNS5_1CILi128EEES8_NS7_ILi64EEEEEENS_10bfloat16_tEfNS_4arch4Sm80ELb0ELb0ELb1ELb0ELb1ELb0ELb0ELb0ELi2ELi4ELi4ELi4ELb0EEENS1_21CollectiveEpilogueBwdISA_SB_SD_Li256ELb0ELb0ELi2EEENS1_19SingleTileSchedulerILb0ELb0ELb0ELi128EEEEEEEEEvNT_6ParamsE$_ZN4cute5tupleIJNS0_IJNS_1CILi2EEEEEENS0_IJiEEEEEC2ERKS3_RKS4_) ;  /* 0xfffa9dc000007944 */ /* 0x024fea0003c3ffff */
[----:B------:R-:W2:Y:S01]  /*60b60*/  LDL R4, [R1+0x1410] ;  /* 0x0014100001047983 */ /* 0x000ea20000100800 */
[----:B-1----:R-:W-:Y:S02]  /*60b70*/  MOV R2, R68 ;  /* 0x0000004400027202 */ /* 0x002fe40000000f00 */
[----:B------:R-:W-:Y:S01]  /*60b80*/  MOV R14, 0x60bb0 ;  /* 0x00060bb0000e7802 */ /* 0x000fe20000000f00 */
[----:B--2---:R1:W-:Y:S04]  /*60b90*/  STL [R1+0x1448], R4 ;  /* 0x0014480401007387 */ /* 0x0043e80000100800 */
[----:B-1----:R-:W-:Y:S05]  /*60ba0*/  CALL.REL.NOINC `($_ZN7cutlass13device_kernelIN5flash19enable_sm80_to_sm89INS1_16FlashAttnBwdSm80INS1_25CollectiveMainloopBwdSm80ILi2ELi2EN4cute5tupleIJNS5_1CILi128EEES8_NS7_ILi64EEEEEENS_10bfloat16_tEfNS_4arch4Sm80ELb0ELb0ELb1ELb0ELb1ELb0ELb0ELb0ELi2ELi4ELi4ELi4ELb0EEENS1_21CollectiveEpilogueBwdISA_SB_SD_Li256ELb0ELb0ELi2EEENS1_19SingleTileSchedulerILb0ELb0ELb0ELi128EEEEEEEEEvNT_6ParamsE$_ZZN4cute14logical_divideINS_5tupleIJNS1_IJNS_1CILi8EEENS2_ILi1EEEEEENS1_IJNS2_ILi2EEEEEEEEENS1_IJNS1_IJS4_NS2_ILi0EEEEEENS1_IJiEEEEEENS1_IJS5_NS_6LayoutIS4_S9_EEEEEEEDaRKNSD_IT_T0_EERKT1_ENKUlRKT_RKT0_E_clINSD_IS7_SB_EESE_EEDaSQ_ST_) ;  /* 0xfffab3c000007944 */ /* 0x002fea0003c3ffff */
[----:B------:R-:W-:Y:S02]  /*60bb0*/  MOV R4, 0x60bd0 ;  /* 0x00060bd000047802 */ /* 0x000fe40000000f00 */
[----:B-1---5:R-:W-:Y:S05]  /*60bc0*/  CALL.REL.NOINC `($_ZN7cutlass13device_kernelIN5flash19enable_sm80_to_sm89INS1_16FlashAttnBwdSm80INS1_25CollectiveMainloopBwdSm80ILi2ELi2EN4cute5tupleIJNS5_1CILi128EEES8_NS7_ILi64EEEEEENS_10bfloat16_tEfNS_4arch4Sm80ELb0ELb0ELb1ELb0ELb1ELb0ELb0ELb0ELi2ELi4ELi4ELi4ELb0EEENS1_21CollectiveEpilogueBwdISA_SB_SD_Li256ELb0ELb0ELi2EEENS1_19SingleTileSchedulerILb0ELb0ELb0ELi128EEEEEEEEEvNT_6ParamsE$_ZN4cute3eso3ESOILb1ELb0EJNS_5tupleIJNS2_IJNS_1CILi1EEENS3_ILi0EEEEEENS2_IJS5_S5_EEEEEENS2_IJS5_iEEEEEC2ERKS8_RKS9_) ;  /* 0xfffa749000007944 */ /* 0x022fea0003c3ffff */
[----:B-1----:R1:W5:Y:S01]  /*60bd0*/  LDL R3, [R1+0x1410] ;  /* 0x0014100001037983 */ /* 0x0023620000100800 */
[----:B------:R-:W-:-:S03]  /*60be0*/  MOV R4, 0x60c00 ;  /* 0x00060c0000047802 */ /* 0x000fc60000000f00 */
[----:B-1---5:R-:W-:Y:S05]  /*60bf0*/  CALL.REL.NOINC `($_ZN7cutlass13device_kernelIN5flash19enable_sm80_to_sm89INS1_16FlashAttnBwdSm80INS1_25CollectiveMainloopBwdSm80ILi2ELi2EN4cute5tupleIJNS5_1CILi128EEES8_NS7_ILi64EEEEEENS_10bfloat16_tEfNS_4arch4Sm80ELb0ELb0ELb1ELb0ELb1ELb0ELb0ELb0ELi2ELi4ELi4ELi4ELb0EEENS1_21CollectiveEpilogueBwdISA_SB_SD_Li256ELb0ELb0ELi2EEENS1_19SingleTileSchedulerILb0ELb0ELb0ELi128EEEEEEEEEvNT_6ParamsE$_ZN4cute5tupleIJNS0_IJNS0_IJNS0_IJNS_1CILi8EEENS1_ILi1EEEEEENS0_IJS3_S3_EEEEEENS0_IJS3_NS1_ILi2EEEEEEEEENS0_IJNS0_IJNS0_IJS3_NS1_ILi0EEEEEENS0_IJSA_SA_EEEEEENS0_IJSA_iEEEEEEEEC2ERKS9_RKSF_) ;  /* 0xfffa987000007944 */ /* 0x022fea0003c3ffff */
[----:B-1----:R1:W5:Y:S01]  /*60c00*/  LDL R3, [R1+0x1410] ;  /* 0x0014100001037983 */ /* 0x0023620000100800 */
[----:B------:R-:W-:-:S03]  /*60c10*/  MOV R4, 0x60c30 ;  /* 0x00060c3000047802 */ /* 0x000fc60000000f00 */
[----:B-1---5:R-:W-:Y:S05]  /*60c20*/  CALL.REL.NOINC `($_ZN7cutlass13device_kernelIN5flash19enable_sm80_to_sm89INS1_16FlashAttnBwdSm80INS1_25CollectiveMainloopBwdSm80ILi2ELi2EN4cute5tupleIJNS5_1CILi128EEES8_NS7_ILi64EEEEEENS_10bfloat16_tEfNS_4arch4Sm80ELb0ELb0ELb1ELb0ELb1ELb0ELb0ELb0ELi2ELi4ELi4ELi4ELb0EEENS1_21CollectiveEpilogueBwdISA_SB_SD_Li256ELb0ELb0ELi2EEENS1_19SingleTileSchedulerILb0ELb0ELb0ELi128EEEEEEEEEvNT_6ParamsE$_ZN4cute3eso3ESOILb1ELb0EJNS_5tupleIJNS2_IJNS_1CILi1EEENS3_ILi0EEEEEENS2_IJS5_S5_EEEEEENS2_IJS5_iEEEEEC2ERKS8_RKS9_) ;  /* 0xfffa743000007944 */ /* 0x022fea0003c3ffff */
[----:B-1----:R1:W5:Y:S01]  /*60c30*/  LDL R3, [R1+0x1410] ;  /* 0x0014100001037983 */ /* 0x0023620000100800 */
[----:B------:R-:W-:-:S03]  /*60c40*/  MOV R4, 0x60c60 ;  /* 0x00060c6000047802 */ /* 0x000fc60000000f00 */
[----:B-1---5:R-:W-:Y:S05]  /*60c50*/  CALL.REL.NOINC `($_ZN7cutlass13device_kernelIN5flash19enable_sm80_to_sm89INS1_16FlashAttnBwdSm80INS1_25CollectiveMainloopBwdSm80ILi2ELi2EN4cute5tupleIJNS5_1CILi128EEES8_NS7_ILi64EEEEEENS_10bfloat16_tEfNS_4arch4Sm80ELb0ELb0ELb1ELb0ELb1ELb0ELb0ELb0ELi2ELi4ELi4ELi4ELb0EEENS1_21CollectiveEpilogueBwdISA_SB_SD_Li256ELb0ELb0ELi2EEENS1_19SingleTileSchedulerILb0ELb0ELb0ELi128EEEEEEEEEvNT_6ParamsE$_ZN4cute3eso3ESOILb1ELb0EJNS_5tupleIJNS_1CILi0EEES4_EEEiEEC2ERKS5_RKi) ;  /* 0xfffa77f000007944 */ /* 0x022fea0003c3ffff */
[----:B-1----:R1:W5:Y:S01]  /*60c60*/  LDL R3, [R1+0x1410] ;  /* 0x0014100001037983 */ /* 0x0023620000100800 */
[----:B------:R-:W-:-:S03]  /*60c70*/  MOV R4, 0x60c90 ;  /* 0x00060c9000047802 */ /* 0x000fc60000000f00 */
[----:B-1---5:R-:W-:Y:S05]  /*60c80*/  CALL.REL.NOINC `($_ZN7cutlass13device_kernelIN5flash19enable_sm80_to_sm89INS1_16FlashAttnBwdSm80INS1_25CollectiveMainloopBwdSm80ILi2ELi2EN4cute5tupleIJNS5_1CILi128EEES8_NS7_ILi64EEEEEENS_10bfloat16_tEfNS_4arch4Sm80ELb0ELb0ELb1ELb0ELb1ELb0ELb0ELb0ELi2ELi4ELi4ELi4ELb0EEENS1_21CollectiveEpilogueBwdISA_SB_SD_Li256ELb0ELb0ELi2EEENS1_19SingleTileSchedulerILb0ELb0ELb0ELi128EEEEEEEEEvNT_6ParamsE$_ZN4cute3eso3ESOILb1ELb0EJNS_5tupleIJNS2_IJNS_1CILi1EEENS3_ILi0EEEEEES5_EEENS2_IJNS2_IJS5_S5_EEEiEEEEEC2ERKS7_RKS9_) ;  /* 0xfffa741000007944 */ /* 0x022fea0003c3ffff */
[----:B-1----:R1:W5:Y:S01]  /*60c90*/  LDL R3, [R1+0x1410] ;  /* 0x0014100001037983 */ /* 0x0023620000100800 */
[----:B------:R-:W-:-:S03]  /*60ca0*/  MOV R4, 0x60cc0 ;  /* 0x00060cc000047802 */ /* 0x000fc60000000f00 */
[----:B-1---5:R-:W-:Y:S05]  /*60cb0*/  CALL.REL.NOINC `($_ZN7cutlass13device_kernelIN5flash19enable_sm80_to_sm89INS1_16FlashAttnBwdSm80INS1_25CollectiveMainloopBwdSm80ILi2ELi2EN4cute5tupleIJNS5_1CILi128EEES8_NS7_ILi64EEEEEENS_10bfloat16_tEfNS_4arch4Sm80ELb0ELb0ELb1ELb0ELb1ELb0ELb0ELb0ELi2ELi4ELi4ELi4ELb0EEENS1_21CollectiveEpilogueBwdISA_SB_SD_Li256ELb0ELb0ELi2EEENS1_19SingleTileSchedulerILb0ELb0ELb0ELi128EEEEEEEEEvNT_6ParamsE$_ZN4cute5tupleIJNS0_IJNS0_IJNS0_IJNS_1CILi8EEENS1_ILi1EEEEEES3_EEENS0_IJNS0_IJS3_S3_EEENS1_ILi2EEEEEEEEENS0_IJNS0_IJNS0_IJS3_NS1_ILi0EEEEEESA_EEENS0_IJNS0_IJSA_SA_EEEiEEEEEEEEC2ERKS9_RKSF_) ;  /* 0xfffa97f000007944 */ /* 0x022fea0003c3ffff */
[----:B------:R2:W5:Y:S01]  /*60cc0*/  LDL R6, [R1+0x1410] ;  /* 0x0014100001067983 */ /* 0x0005620000100800 */
[----:B------:R-:W-:-:S03]  /*60cd0*/  MOV R4, 0x60d00 ;  /* 0x00060d0000047802 */ /* 0x000fc60000000f00 */
[----:B------:R2:W-:Y:S04]  /*60ce0*/  STL.64 [R1+0x1448], R12 ;  /* 0x0014480c01007387 */ /* 0x0005e80000100a00 */
[----:B-12--5:R-:W-:Y:S05]  /*60cf0*/  CALL.REL.NOINC `($_ZN7cutlass13device_kernelIN5flash19enable_sm80_to_sm89INS1_16FlashAttnBwdSm80INS1_25CollectiveMainloopBwdSm80ILi2ELi2EN4cute5tupleIJNS5_1CILi128EEES8_NS7_ILi64EEEEEENS_10bfloat16_tEfNS_4arch4Sm80ELb0ELb0ELb1ELb0ELb1ELb0ELb0ELb0ELi2ELi4ELi4ELi4ELb0EEENS1_21CollectiveEpilogueBwdISA_SB_SD_Li256ELb0ELb0ELi2EEENS1_19SingleTileSchedulerILb0ELb0ELb0ELi128EEEEEEEEEvNT_6ParamsE$_ZN4cute3eso3ESOILb0ELb0EJNS_6LayoutINS_5tupleIJNS3_IJNS3_IJNS_1CILi8EEENS4_ILi1EEEEEES6_EEENS3_IJNS3_IJS6_S6_EEENS4_ILi2EEEEEEEEENS3_IJNS3_IJNS3_IJS6_NS4_ILi0EEEEEESD_EEENS3_IJNS3_IJSD_SD_EEEiEEEEEEEENS_10ViewEngineINS_8smem_ptrIPN7cutlass10bfloat16_tEEEEEEEC2ERKSJ_RKSQ_) ;  /* 0xfffa4ff000007944 */ /* 0x026fea0003c3ffff */
[----:B-1----:R1:W5:Y:S04]  /*60d00*/  LDL R8, [R1+0x1410] ;  /* 0x0014100001087983 */ /* 0x0023680000100800 */
[----:B------:R1:W5:Y:S01]  /*60d10*/  LDL.64 R4, [R1+0x1418] ;  /* 0x0014180001047983 */ /* 0x0003620000100a00 */
[----:B------:R-:W-:-:S03]  /*60d20*/  MOV R6, 0x60d40 ;  /* 0x00060d4000067802 */ /* 0x000fc60000000f00 */
[----:B-1---5:R-:W-:Y:S05]  /*60d30*/  CALL.REL.NOINC `($_ZN7cutlass13device_kernelIN5flash19enable_sm80_to_sm89INS1_16FlashAttnBwdSm80INS1_25CollectiveMainloopBwdSm80ILi2ELi2EN4cute5tupleIJNS5_1CILi128EEES8_NS7_ILi64EEEEEENS_10bfloat16_tEfNS_4arch4Sm80ELb0ELb0ELb1ELb0ELb1ELb0ELb0ELb0ELi2ELi4ELi4ELi4ELb0EEENS1_21CollectiveEpilogueBwdISA_SB_SD_Li256ELb0ELb0ELi2EEENS1_19SingleTileSchedulerILb0ELb0ELb0ELi128EEEEEEEEEvNT_6ParamsE$_ZN4cute3eso3ESOILb1ELb0EJNS_6LayoutINS_5tupleIJNS3_IJNS3_IJNS_1CILi4EEENS4_ILi2EEEEEENS4_ILi1EEEEEES6_EEENS3_IJNS3_IJNS3_IJS8_NS4_ILi32EEEEEENS4_ILi0EEEEEENS4_ILi64EEEEEEEENS_10ViewEngineIPN7cutlass10bfloat16_tEEEEEC2ERKSH_RKSM_) ;  /* 0xfffa7ef000007944 */ /* 0x022fea0003c3ffff */
[----:B------:R2:W5:Y:S01]  /*60d40*/  LDL.64 R16, [R1+0x1410] ;  /* 0x0014100001107983 */ /* 0x0005620000100a00 */
[----:B------:R-:W-:Y:S02]  /*60d50*/  MOV R3, R8 ;  /* 0x0000000800037202 */ /* 0x000fe40000000f00 */
[----:B------:R-:W-:Y:S02]  /*60d60*/  MOV R6, 0x60d80 ;  /* 0x00060d8000067802 */ /* 0x000fe40000000f00 */
[----:B-12--5:R-:W-:Y:S05]  /*60d70*/  CALL.REL.NOINC `($_ZN7cutlass13device_kernelIN5flash19enable_sm80_to_sm89INS1_16FlashAttnBwdSm80INS1_25CollectiveMainloopBwdSm80ILi2ELi2EN4cute5tupleIJNS5_1CILi128EEES8_NS7_ILi64EEEEEENS_10bfloat16_tEfNS_4arch4Sm80ELb0ELb0ELb1ELb0ELb1ELb0ELb0ELb0ELi2ELi4ELi4ELi4ELb0EEENS1_21CollectiveEpilogueBwdISA_SB_SD_Li256ELb0ELb0ELi2EEENS1_19SingleTileSchedulerILb0ELb0ELb0ELi128EEEEEEEEEvNT_6ParamsE$_ZZN4cute5sliceINS_5tupleIJNS1_IJNS_10UnderscoreENS_1CILi0EEEEEENS1_IJS4_S2_EEEEEENS1_IJNS1_IJNS1_IJNS3_ILi1EEES4_EEES4_EEENS1_IJNS1_IJS4_S4_EEEiEEEEEEEEDaRKT_RKT0_ENKUlRKT_RKT0_E_clIS6_SC_EEDaSM_SP_) ;  /* 0xfffab90000007944 */ /* 0x026fea0003c3ffff */
[----:B------:R-:W-:Y:S02]  /*60d80*/  MOV R8, 0x60da0 ;  /* 0x00060da000087802 */ /* 0x000fe40000000f00 */
[----:B-1----:R-:W-:Y:S05]  /*60d90*/  CALL.REL.NOINC `($_ZN7cutlass13device_kernelIN5flash19enable_sm80_to_sm89INS1_16FlashAttnBwdSm80INS1_25CollectiveMainloopBwdSm80ILi2ELi2EN4cute5tupleIJNS5_1CILi128EEES8_NS7_ILi64EEEEEENS_10bfloat16_tEfNS_4arch4Sm80ELb0ELb0ELb1ELb0ELb1ELb0ELb0ELb0ELi2ELi4ELi4ELi4ELb0EEENS1_21CollectiveEpilogueBwdISA_SB_SD_Li256ELb0ELb0ELi2EEENS1_19SingleTileSchedulerILb0ELb0ELb0ELi128EEEEEEEEEvNT_6ParamsE$_ZZN4cute12filter_tupleINS_5tupleIJNS1_IJNS_10UnderscoreENS_1CILi0EEEEEENS1_IJS4_S2_EEEEEENS1_IJNS1_IJNS1_IJNS3_ILi1EEES4_EEES4_EEENS1_IJNS1_IJS4_S4_EEEiEEEEEEZNS_5sliceIS7_SD_EEDaRKT_RKT0_EUlRKT_RKT0_E_EEDaSH_SK_OT1_ENKUlDpSN_E_clIJNS1_IJS9_EEENS1_IJiEEEEEEDaSU_) ;  /* 0xfffaa2b000007944 */ /* 0x002fea0003c3ffff */
[----:B------:R-:W-:Y:S02]  /*60da0*/  MOV R6, 0x60dc0 ;  /* 0x00060dc000067802 */ /* 0x000fe40000000f00 */
[----:B-1---5:R-:W-:Y:S05]  /*60db0*/  CALL.REL.NOINC `($_ZN7cutlass13device_kernelIN5flash19enable_sm80_to_sm89INS1_16FlashAttnBwdSm80INS1_25CollectiveMainloopBwdSm80ILi2ELi2EN4cute5tupleIJNS5_1CILi128EEES8_NS7_ILi64EEEEEENS_10bfloat16_tEfNS_4arch4Sm80ELb0ELb0ELb1ELb0ELb1ELb0ELb0ELb0ELi2ELi4ELi4ELi4ELb0EEENS1_21CollectiveEpilogueBwdISA_SB_SD_Li256ELb0ELb0ELi2EEENS1_19SingleTileSchedulerILb0ELb0ELb0ELi128EEEEEEEEEvNT_6ParamsE$_ZN4cute5tupleIJNS0_IJNS0_IJNS_1CILi8EEENS1_ILi1EEEEEENS1_ILi2EEEEEENS0_IJNS0_IJS3_NS1_ILi0EEEEEEiEEEEEC2ERKS6_RKS9_) ;  /* 0xfffa992000007944 */ /* 0x022fea0003c3ffff */
[----:B-1----:R1:W5:Y:S01]  /*60dc0*/  LDL R3, [R1+0x1410] ;  /* 0x0014100001037983 */ /* 0x0023620000100800 */
[----:B------:R-:W-:-:S03]  /*60dd0*/  MOV R6, 0x60df0 ;  /* 0x00060df000067802 */ /* 0x000fc60000000f00 */
        /* <DEDUP_REMOVED lines=9> */
[----:B------:R-:W-:-:S02]  /*60e70*/  MOV R2, R68 ;  /* 0x0000004400027202 */ /* 0x000fc40000000f00 */
[----:B------:R-:W-:Y:S01]  /*60e80*/  MOV R4, 0x60eb0 ;  /* 0x00060eb000047802 */ /* 0x000fe20000000f00 */
[----:B--2---:R1:W-:Y:S04]  /*60e90*/  STL.64 [R1+0x1448], R8 ;  /* 0x0014480801007387 */ /* 0x0043e80000100a00 */
[----:B-1----:R-:W-:Y:S05]  /*60ea0*/  CALL.REL.NOINC `($_ZN7cutlass13device_kernelIN5flash19enable_sm80_to_sm89INS1_16FlashAttnBwdSm80INS1_25CollectiveMainloopBwdSm80ILi2ELi2EN4cute5tupleIJNS5_1CILi128EEES8_NS7_ILi64EEEEEENS_10bfloat16_tEfNS_4arch4Sm80ELb0ELb0ELb1ELb0ELb1ELb0ELb0ELb0ELi2ELi4ELi4ELi4ELb0EEENS1_21CollectiveEpilogueBwdISA_SB_SD_Li256ELb0ELb0ELi2EEENS1_19SingleTileSchedulerILb0ELb0ELb0ELi128EEEEEEEEEvNT_6ParamsE$_ZN4cute3eso3ESOILb0ELb0EJNS_6LayoutINS_5tupleIJNS3_IJNS_1CILi8EEENS4_ILi1EEEEEENS4_ILi2EEEEEENS3_IJNS3_IJS6_NS4_ILi0EEEEEEiEEEEENS_10ViewEngineINS_8smem_ptrIPN7cutlass10bfloat16_tEEEEEEEC2ERKSD_RKSK_) ;  /* 0xfffa545000007944 */ /* 0x002fea0003c3ffff */
[----:B------:R2:W5:Y:S04]  /*60eb0*/  LDL R12, [R1+0x1410] ;  /* 0x00141000010c7983 */ /* 0x0005680000100800 */
[----:B------:R2:W5:Y:S01]  /*60ec0*/  LDL.64 R88, [R1+0x1418] ;  /* 0x0014180001587983 */ /* 0x0005620000100a00 */
[----:B------:R-:W-:Y:S01]  /*60ed0*/  IMAD.MOV.U32 R2, RZ, RZ, R76 ;  /* 0x000000ffff027224 */ /* 0x000fe200078e004c */
[----:B-1----:R-:W-:Y:S02]  /*60ee0*/  MOV R3, RZ ;  /* 0x000000ff00037202 */ /* 0x002fe40000000f00 */
[----:B------:R-:W-:Y:S02]  /*60ef0*/  MOV R10, 0x60f10 ;  /* 0x00060f10000a7802 */ /* 0x000fe40000000f00 */
[----:B--2--5:R-:W-:Y:S05]  /*60f00*/  CALL.REL.NOINC `($_ZN7cutlass13device_kernelIN5flash19enable_sm80_to_sm89INS1_16FlashAttnBwdSm80INS1_25CollectiveMainloopBwdSm80ILi2ELi2EN4cute5tupleIJNS5_1CILi128EEES8_NS7_ILi64EEEEEENS_10bfloat16_tEfNS_4arch4Sm80ELb0ELb0ELb1ELb0ELb1ELb0ELb0ELb0ELi2ELi4ELi4ELi4ELb0EEENS1_21CollectiveEpilogueBwdISA_SB_SD_Li256ELb0ELb0ELi2EEENS1_19SingleTileSchedulerILb0ELb0ELb0ELi128EEEEEEEEEvNT_6ParamsE$_ZN4cute3eso3ESOILb1ELb0EJNS_10UnderscoreEiEEC2ERKS2_RKi) ;  /* 0xfffa635000007944 */ /* 0x024fea0003c3ffff */
        /* <DEDUP_REMOVED lines=16> */
[----:B------:R-:W-:-:S02]  /*61010*/  MOV R3, RZ ;  /* 0x000000ff00037202 */ /* 0x000fc40000000f00 */
[----:B------:R-:W-:Y:S02]  /*61020*/  MOV R10, 0x61040 ;  /* 0x00061040000a7802 */ /* 0x000fe40000000f00 */
[----:B-1---5:R-:W-:Y:S05]  /*61030*/  CALL.REL.NOINC `($_ZN7cutlass13device_kernelIN5flash19enable_sm80_to_sm89INS1_16FlashAttnBwdSm80INS1_25CollectiveMainloopBwdSm80ILi2ELi2EN4cute5tupleIJNS5_1CILi128EEES8_NS7_ILi64EEEEEENS_10bfloat16_tEfNS_4arch4Sm80ELb0ELb0ELb1ELb0ELb1ELb0ELb0ELb0ELi2ELi4ELi4ELi4ELb0EEENS1_21CollectiveEpilogueBwdISA_SB_SD_Li256ELb0ELb0ELi2EEENS1_19SingleTileSchedulerILb0ELb0ELb0ELi128EEEEEEEEEvNT_6ParamsE$_ZN4cute3eso3ESOILb1ELb0EJNS_10UnderscoreEiEEC2ERKS2_RKi) ;  /* 0xfffa622000007944 */ /* 0x022fea0003c3ffff */
[----:B-1----:R-:W2:Y:S01]  /*61040*/  LDL R3, [R1+0x1410] ;  /* 0x0014100001037983 */ /* 0x002ea20000100800 */
[----:B------:R-:W-:Y:S02]  /*61050*/  MOV R4, 0x61080 ;  /* 0x0006108000047802 */ /* 0x000fe40000000f00 */
[----:B--2---:R-:W-:Y:S02]  /*61060*/  SHF.L.U32 R3, R3, 0x6, RZ ;  /* 0x0000000603037819 */ /* 0x004fe400000006ff */
[----:B------:R-:W-:Y:S05]  /*61070*/  CALL.REL.NOINC `($_ZN7cutlass13device_kernelIN5flash19enable_sm80_to_sm89INS1_16FlashAttnBwdSm80INS1_25CollectiveMainloopBwdSm80ILi2ELi2EN4cute5tupleIJNS5_1CILi128EEES8_NS7_ILi64EEEEEENS_10bfloat16_tEfNS_4arch4Sm80ELb0ELb0ELb1ELb0ELb1ELb0ELb0ELb0ELi2ELi4ELi4ELi4ELb0EEENS1_21CollectiveEpilogueBwdISA_SB_SD_Li256ELb0ELb0ELi2EEENS1_19SingleTileSchedulerILb0ELb0ELb0ELi128EEEEEEEEEvNT_6ParamsE$_ZN4cute3eso3ESOILb1ELb0EJNS_6LayoutINS_5tupleIJNS3_IJNS3_IJNS_1CILi4EEENS4_ILi2EEEEEENS4_ILi1EEEEEEEEENS3_IJNS3_IJNS3_IJS8_NS4_ILi32EEEEEENS4_ILi0EEEEEEEEEEEiEEC2ERKSG_RKi) ;  /* 0xfffa7b3000007944 */ /* 0x000fea0003c3ffff */
[----:B-1----:R-:W2:Y:S01]  /*61080*/  LDL R3, [R1+0x1410] ;  /* 0x0014100001037983 */ /* 0x002ea20000100800 */
        /* <DEDUP_REMOVED lines=20> */
[----:B--2--5:R-:W-:Y:S05]  /*611d0*/  CALL.REL.NOINC `($_ZN7cutlass13device_kernelIN5flash19enable_sm80_to_sm89INS1_16FlashAttnBwdSm80INS1_25CollectiveMainloopBwdSm80ILi2ELi2EN4cute5tupleIJNS5_1CILi128EEES8_NS7_ILi64EEEEEENS_10bfloat16_tEfNS_4arch4Sm80ELb0ELb0ELb1ELb0ELb1ELb0ELb0ELb0ELi2ELi4ELi4ELi4ELb0EEENS1_21CollectiveEpilogueBwdISA_SB_SD_Li256ELb0ELb0ELi2EEENS1_19SingleTileSchedulerILb0ELb0ELb0ELi128EEEEEEEEEvNT_6ParamsE$_ZN4cute3eso3ESOILb1ELb0EJNS_6LayoutINS_5tupleIJNS3_IJNS3_IJNS_1CILi2EEES5_EEENS4_ILi1EEEEEEEEENS3_IJNS3_IJNS3_IJS7_NS4_ILi16EEEEEENS4_ILi0EEEEEEEEEEENS_10ViewEngineIPjEEEEC2ERKSF_RKSI_) ;  /* 0xfffa794000007944 */ /* 0x024fea0003c3ffff */
[----:B------:R2:W5:Y:S01]  /*611e0*/  LDL.64 R14, [R1+0x1410] ;  /* 0x00141000010e7983 */ /* 0x0005620000100a00 */
[----:B-1----:R-:W-:-:S02]  /*611f0*/  MOV R4, R8 ;  /* 0x0000000800047202 */ /* 0x002fc40000000f00 */
[----:B------:R-:W-:Y:S02]  /*61200*/  MOV R2, 0x61220 ;  /* 0x0006122000027802 */ /* 0x000fe40000000f00 */
[----:B--2--5:R-:W-:Y:S05]  /*61210*/  CALL.REL.NOINC `($_ZN7cutlass13device_kernelIN5flash19enable_sm80_to_sm89INS1_16FlashAttnBwdSm80INS1_25CollectiveMainloopBwdSm80ILi2ELi2EN4cute5tupleIJNS5_1CILi128EEES8_NS7_ILi64EEEEEENS_10bfloat16_tEfNS_4arch4Sm80ELb0ELb0ELb1ELb0ELb1ELb0ELb0ELb0ELi2ELi4ELi4ELi4ELb0EEENS1_21CollectiveEpilogueBwdISA_SB_SD_Li256ELb0ELb0ELi2EEENS1_19SingleTileSchedulerILb0ELb0ELb0ELi128EEEEEEEEEvNT_6ParamsE$_ZN73_INTERNAL_24fd9406_37_flash_bwd_hdim64_bf16_softcap_sm80_cu_3fbc093a_291824__cvta_generic_to_sharedEPKv) ;  /* 0xfffa9da000007944 */ /* 0x024fea0003c3ffff */
        /* <DEDUP_REMOVED lines=58> */
[----:B------:R-:W1:Y:S04]  /*615c0*/  LDSM.16.MT88.4 R4, [R4] ;  /* 0x000000000404783b */ /* 0x000e680000004200 */
[----:B-1----:R1:W-:Y:S04]  /*615d0*/  ST.E [R10.64], R4 ;  /* 0x000000040a007985 */ /* 0x0023e8000c101904 */
[----:B------:R1:W-:Y:S04]  /*615e0*/  ST.E [R10.64+0x4], R5 ;  /* 0x000004050a007985 */ /* 0x0003e8000c101904 */
[----:B------:R1:W-:Y:S04]  /*615f0*/  ST.E [R10.64+0x40], R6 ;  /* 0x000040060a007985 */ /* 0x0003e8000c101904 */
[----:B------:R1:W-:Y:S02]  /*61600*/  ST.E [R10.64+0x44], R7 ;  /* 0x000044070a007985 */ /* 0x0003e4000c101904 */
.L_x_1043:
[----:B------:R-:W-:-:S13]  /*61610*/  ISETP.NE.AND P1, PT, R75, 0x7, PT ;  /* 0x000000074b00780c */ /* 0x000fda0003f25270 */
[----:B-1----:R-:W-:Y:S05]  /*61620*/  @!P1 BRA `(.L_x_1040) ;  /* 0x00001bc000009947 */ /* 0x002fea0003800000 */
[----:B------:R-:W-:Y:S01]  /*61630*/  IADD3 R12, R75, 0x1, RZ ;  /* 0x000000014b0c7810 */ /* 0x000fe20007ffe0ff */
[----:B------:R-:W-:Y:S01]  /*61640*/  IMAD.MOV.U32 R15, RZ, RZ, R76 ;  /* 0x000000ffff0f7224 */ /* 0x000fe200078e004c */
[----:B------:R-:W-:-:S03]  /*61650*/  MOV R8, 0x61680 ;  /* 0x0006168000087802 */ /* 0x000fc60000000f00 */
[----:B------:R-:W-:Y:S02]  /*61660*/  IMAD.MOV.U32 R3, RZ, RZ, R12 ;  /* 0x000000ffff037224 */ /* 0x000fe400078e000c */
[----:B-1----:R-:W-:Y:S05]  /*61670*/  CALL.REL.NOINC `($_ZN7cutlass13device_kernelIN5flash19enable_sm80_to_sm89INS1_16FlashAttnBwdSm80INS1_25CollectiveMainloopBwdSm80ILi2ELi2EN4cute5tupleIJNS5_1CILi128EEES8_NS7_ILi64EEEEEENS_10bfloat16_tEfNS_4arch4Sm80ELb0ELb0ELb1ELb0ELb1ELb0ELb0ELb0ELi2ELi4ELi4ELi4ELb0EEENS1_21CollectiveEpilogueBwdISA_SB_SD_Li256ELb0ELb0ELi2EEENS1_19SingleTileSchedulerILb0ELb0ELb0ELi128EEEEEEEEEvNT_6ParamsE$_ZN4cute3eso3ESOILb1ELb0EJNS_10UnderscoreES2_iEEC2ERKS2_S5_RKi) ;  /* 0xfffa5ba000007944 */ /* 0x002fea0003c3ffff */
        /* <DEDUP_REMOVED lines=16> */
[----:B------:R-:W-:Y:S05]  /*61780*/  CALL.REL.NOINC `($_ZN7cutlass13device_kernelIN5flash19enable_sm80_to_sm89INS1_16FlashAttnBwdSm80INS1_25CollectiveMainloopBwdSm80ILi2ELi2EN4cute5tupleIJNS5_1CILi128EEES8_NS7_ILi64EEEEEENS_10bfloat16_tEfNS_4arch4Sm80ELb0ELb0ELb1ELb0ELb1ELb0ELb0ELb0ELi2ELi4ELi4ELi4ELb0EEENS1_21CollectiveEpilogueBwdISA_SB_SD_Li256ELb0ELb0ELi2EEENS1_19SingleTileSchedulerILb0ELb0ELb0ELi128EEEEEEEEEvNT_6ParamsE$_ZN4cute3eso3ESOILb1ELb0EJNS_6LayoutINS_5tupleIJNS3_IJNS_1CILi8EEENS4_ILi1EEEEEENS4_ILi2EEEEEENS3_IJNS3_IJS6_NS4_ILi0EEEEEENS4_ILi4096EEEEEEEEiEEC2ERKSE_RKi) ;  /* 0xfffa868000007944 */ /* 0x000fea0003c3ffff */
        /* <DEDUP_REMOVED lines=8> */
[----:B-1---5:R-:W-:Y:S05]  /*61810*/  CALL.REL.NOINC `($_ZN7cutlass13device_kernelIN5flash19enable_sm80_to_sm89INS1_16FlashAttnBwdSm80INS1_25CollectiveMainloopBwdSm80ILi2ELi2EN4cute5tupleIJNS5_1CILi128EEES8_NS7_ILi64EEEEEENS_10bfloat16_tEfNS_4arch4Sm80ELb0ELb0ELb1ELb0ELb1ELb0ELb0ELb0ELi2ELi4ELi4ELi4ELb0EEENS1_21CollectiveEpilogueBwdISA_SB_SD_Li256ELb0ELb0ELi2EEENS1_19SingleTileSchedulerILb0ELb0ELb0ELi128EEEEEEEEEvNT_6ParamsE$_ZN4cute3eso3ESOILb1ELb0EJNS_6LayoutINS_5tupleIJNS3_IJNS_1CILi8EEENS4_ILi1EEEEEENS4_ILi2EEEEEENS3_IJNS3_IJS6_NS4_ILi0EEEEEENS4_ILi4096EEEEEEEENS_10ViewEngineINS_8smem_ptrIPN7cutlass10bfloat16_tEEEEEEEC2ERKSE_RKSL_) ;  /* 0xfffa85b000007944 */ /* 0x022fea0003c3ffff */
[----:B-1----:R1:W5:Y:S01]  /*61820*/  LDL.64 R4, [R1+0x1410] ;  /* 0x0014100001047983 */ /* 0x0023620000100a00 */
[----:B------:R-:W-:Y:S01]  /*61830*/  IMAD.MOV.U32 R15, RZ, RZ, R67 ;  /* 0x000000ffff0f7224 */ /* 0x000fe200078e0043 */
[----:B------:R-:W-:-:S02]  /*61840*/  MOV R3, R12 ;  /* 0x0000000c00037202 */ /* 0x000fc40000000f00 */
[----:B------:R-:W-:Y:S02]  /*61850*/  MOV R8, 0x61870 ;  /* 0x0006187000087802 */ /* 0x000fe40000000f00 */
[----:B-1---5:R-:W-:Y:S05]  /*61860*/  CALL.REL.NOINC `($_ZN7cutlass13device_kernelIN5flash19enable_sm80_to_sm89INS1_16FlashAttnBwdSm80INS1_25CollectiveMainloopBwdSm80ILi2ELi2EN4cute5tupleIJNS5_1CILi128EEES8_NS7_ILi64EEEEEENS_10bfloat16_tEfNS_4arch4Sm80ELb0ELb0ELb1ELb0ELb1ELb0ELb0ELb0ELi2ELi4ELi4ELi4ELb0EEENS1_21CollectiveEpilogueBwdISA_SB_SD_Li256ELb0ELb0ELi2EEENS1_19SingleTileSchedulerILb0ELb0ELb0ELi128EEEEEEEEEvNT_6ParamsE$_ZN4cute3eso3ESOILb1ELb0EJNS_10UnderscoreES2_iEEC2ERKS2_S5_RKi) ;  /* 0xfffa59b000007944 */ /* 0x022fea0003c3ffff */
        /* <DEDUP_REMOVED lines=10> */
[----:B------:R-:W-:Y:S05]  /*61910*/  CALL.REL.NOINC `($_ZN7cutlass13device_kernelIN5flash19enable_sm80_to_sm89INS1_16FlashAttnBwdSm80INS1_25CollectiveMainloopBwdSm80ILi2ELi2EN4cute5tupleIJNS5_1CILi128EEES8_NS7_ILi64EEEEEENS_10bfloat16_tEfNS_4arch4Sm80ELb0ELb0ELb1ELb0ELb1ELb0ELb0ELb0ELi2ELi4ELi4ELi4ELb0EEENS1_21CollectiveEpilogueBwdISA_SB_SD_Li256ELb0ELb0ELi2EEENS1_19SingleTileSchedulerILb0ELb0ELb0ELi128EEEEEEEEEvNT_6ParamsE$_ZN4cute3eso3ESOILb1ELb0EJNS_6LayoutINS_5tupleIJNS3_IJNS_1CILi8EEENS4_ILi1EEEEEENS4_ILi2EEEEEENS3_IJNS3_IJS6_NS4_ILi0EEEEEES5_EEEEEiEEC2ERKSD_RKi) ;  /* 0xfffa86a000007944 */ /* 0x000fea0003c3ffff */
[----:B-1----:R-:W2:Y:S01]  /*61920*/  LDL R3, [R1+0x1380] ;  /* 0x0013800001037983 */ /* 0x002ea20000100800 */
[----:B------:R-:W-:Y:S01]  /*61930*/  MOV R6, 0x61970 ;  /* 0x0006197000067802 */ /* 0x000fe20000000f00 */
[----:B--2---:R-:W-:-:S05]  /*61940*/  IMAD.WIDE R2, R3, 0x2, R82 ;  /* 0x0000000203027825 */ /* 0x004fca00078e0252 */
[----:B------:R-:W-:Y:S02]  /*61950*/  MOV R7, R3 ;  /* 0x0000000300077202 */ /* 0x000fe40000000f00 */
[----:B------:R-:W-:Y:S05]  /*61960*/  CALL.REL.NOINC `($_ZN7cutlass13device_kernelIN5flash19enable_sm80_to_sm89INS1_16FlashAttnBwdSm80INS1_25CollectiveMainloopBwdSm80ILi2ELi2EN4cute5tupleIJNS5_1CILi128EEES8_NS7_ILi64EEEEEENS_10bfloat16_tEfNS_4arch4Sm80ELb0ELb0ELb1ELb0ELb1ELb0ELb0ELb0ELi2ELi4ELi4ELi4ELb0EEENS1_21CollectiveEpilogueBwdISA_SB_SD_Li256ELb0ELb0ELi2EEENS1_19SingleTileSchedulerILb0ELb0ELb0ELi128EEEEEEEEEvNT_6ParamsE$_ZN4cute3eso3ESOILb1ELb0EJNS_6LayoutINS_5tupleIJNS3_IJNS_1CILi8EEENS4_ILi1EEEEEENS4_ILi2EEEEEENS3_IJNS3_IJS6_NS4_ILi0EEEEEES5_EEEEENS_10ViewEngineIPN7cutlass10bfloat16_tEEEEEC2ERKSD_RKSI_) ;  /* 0xfffa85f000007944 */ /* 0x000fea0003c3ffff */
        /* <DEDUP_REMOVED lines=151> */
[----:B------:R2:W5:Y:S04]  /*622e0*/  LDL R5, [R1+0x1380] ;  /* 0x0013800001057983 */ /* 0x0005680000100800 */
[----:B-1----:R2:W5:Y:S01]  /*622f0*/  LD.E R3, [R84.64] ;  /* 0x0000000454037980 */ /* 0x002562000c101900 */
[----:B------:R-:W-:-:S03]  /*62300*/  MOV R4, 0x62320 ;  /* 0x0006232000047802 */ /* 0x000fc60000000f00 */
[----:B--2--5:R-:W-:Y:S05]  /*62310*/  CALL.REL.NOINC `($_ZN7cutlass13device_kernelIN5flash19enable_sm80_to_sm89INS1_16FlashAttnBwdSm80INS1_25CollectiveMainloopBwdSm80ILi2ELi2EN4cute5tupleIJNS5_1CILi128EEES8_NS7_ILi64EEEEEENS_10bfloat16_tEfNS_4arch4Sm80ELb0ELb0ELb1ELb0ELb1ELb0ELb0ELb0ELi2ELi4ELi4ELi4ELb0EEENS1_21CollectiveEpilogueBwdISA_SB_SD_Li256ELb0ELb0ELi2EEENS1_19SingleTileSchedulerILb0ELb0ELb0ELi128EEEEEEEEEvNT_6ParamsE$_ZZN4cute5sliceINS_5tupleIJNS_10UnderscoreES2_iEEENS1_IJNS1_IJNS_1CILi1EEENS4_ILi0EEEEEEiNS4_ILi1024EEEEEEEEDaRKT_RKT0_ENKUlRKT_RKT0_E_clIS2_iEEDaSI_SL_) ;  /* 0xfffaa5a000007944 */ /* 0x024fea0003c3ffff */
[----:B------:R-:W-:Y:S02]  /*62320*/  MOV R4, 0x62340 ;  /* 0x0006234000047802 */ /* 0x000fe40000000f00 */
[----:B-1---5:R-:W-:Y:S05]  /*62330*/  CALL.REL.NOINC `($_ZN7cutlass13device_kernelIN5flash19enable_sm80_to_sm89INS1_16FlashAttnBwdSm80INS1_25CollectiveMainloopBwdSm80ILi2ELi2EN4cute5tupleIJNS5_1CILi128EEES8_NS7_ILi64EEEEEENS_10bfloat16_tEfNS_4arch4Sm80ELb0ELb0ELb1ELb0ELb1ELb0ELb0ELb0ELi2ELi4ELi4ELi4ELb0EEENS1_21CollectiveEpilogueBwdISA_SB_SD_Li256ELb0ELb0ELi2EEENS1_19SingleTileSchedulerILb0ELb0ELb0ELi128EEEEEEEEEvNT_6ParamsE$_ZZN4cute12filter_tupleINS_5tupleIJNS_10UnderscoreES2_iEEENS1_IJNS1_IJNS_1CILi1EEENS4_ILi0EEEEEEiNS4_ILi1024EEEEEEZNS_5sliceIS3_S9_EEDaRKT_RKT0_EUlRKT_RKT0_E_EEDaSD_SG_OT1_ENKUlDpSJ_E_clIJNS1_IJS7_EEENS1_IJiEEENS1_IJEEEEEEDaSQ_) ;  /* 0xfffa91d000007944 */ /* 0x022fea0003c3ffff */
[----:B------:R-:W-:Y:S02]  /*62340*/  MOV R6, 0x62360 ;  /* 0x0006236000067802 */ /* 0x000fe40000000f00 */
[----:B-1---5:R-:W-:Y:S05]  /*62350*/  CALL.REL.NOINC `($_ZN7cutlass13device_kernelIN5flash19enable_sm80_to_sm89INS1_16FlashAttnBwdSm80INS1_25CollectiveMainloopBwdSm80ILi2ELi2EN4cute5tupleIJNS5_1CILi128EEES8_NS7_ILi64EEEEEENS_10bfloat16_tEfNS_4arch4Sm80ELb0ELb0ELb1ELb0ELb1ELb0ELb0ELb0ELi2ELi4ELi4ELi4ELb0EEENS1_21CollectiveEpilogueBwdISA_SB_SD_Li256ELb0ELb0ELi2EEENS1_19SingleTileSchedulerILb0ELb0ELb0ELi128EEEEEEEEEvNT_6ParamsE$_ZN4cute5tupleIJNS0_IJNS0_IJNS_1CILi8EEENS1_ILi1EEEEEENS1_ILi2EEEEEENS0_IJNS0_IJS3_NS1_ILi0EEEEEEiEEEEEC2ERKS6_RKS9_) ;  /* 0xfffa838000007944 */ /* 0x022fea0003c3ffff */
[----:B------:R2:W5:Y:S01]  /*62360*/  LDL R6, [R1+0x1410] ;  /* 0x0014100001067983 */ /* 0x0005620000100800 */
[----:B------:R-:W-:Y:S01]  /*62370*/  IMAD.SHL.U32 R8, R5, 0x400, RZ ;  /* 0x0000040005087824 */ /* 0x000fe200078e00ff */
[----:B-1----:R-:W-:-:S02]  /*62380*/  MOV R2, R67 ;  /* 0x0000004300027202 */ /* 0x002fc40000000f00 */
[----:B------:R-:W-:Y:S02]  /*62390*/  MOV R4, 0x623c0 ;  /* 0x000623c000047802 */ /* 0x000fe40000000f00 */
[----:B------:R2:W-:Y:S04]  /*623a0*/  STL [R1+0x1420], R8 ;  /* 0x0014200801007387 */ /* 0x0005e80000100800 */
[----:B--2--5:R-:W-:Y:S05]  /*623b0*/  CALL.REL.NOINC `($_ZN7cutlass13device_kernelIN5flash19enable_sm80_to_sm89INS1_16FlashAttnBwdSm80INS1_25CollectiveMainloopBwdSm80ILi2ELi2EN4cute5tupleIJNS5_1CILi128EEES8_NS7_ILi64EEEEEENS_10bfloat16_tEfNS_4arch4Sm80ELb0ELb0ELb1ELb0ELb1ELb0ELb0ELb0ELi2ELi4ELi4ELi4ELb0EEENS1_21CollectiveEpilogueBwdISA_SB_SD_Li256ELb0ELb0ELi2EEENS1_19SingleTileSchedulerILb0ELb0ELb0ELi128EEEEEEEEEvNT_6ParamsE$_ZN4cute3eso3ESOILb0ELb0EJNS_6LayoutINS_5tupleIJNS3_IJNS_1CILi8EEENS4_ILi1EEEEEENS4_ILi2EEEEEENS3_IJNS3_IJS6_NS4_ILi0EEEEEEiEEEEEiEEC2ERKSD_RKi) ;  /* 0xfffa3fb000007944 */ /* 0x024fea0003c3ffff */
[----:B-1----:R-:W2:Y:S04]  /*623c0*/  LD.E.64 R2, [R84.64+0x8] ;  /* 0x0000080454027980 */ /* 0x002ea8000c101b00 */
[----:B------:R-:W2:Y:S01]  /*623d0*/  LDL.64 R4, [R1+0x1380] ;  /* 0x0013800001047983 */ /* 0x000ea20000100a00 */
[----:B------:R-:W-:Y:S02]  /*623e0*/  MOV R9, R76 ;  /* 0x0000004c00097202 */ /* 0x000fe40000000f00 */
[----:B------:R-:W-:Y:S01]  /*623f0*/  MOV R8, 0x62420 ;  /* 0x0006242000087802 */ /* 0x000fe20000000f00 */
[----:B--2---:R-:W-:-:S04]  /*62400*/  IMAD.WIDE R2, R5, 0x2, R2 ;  /* 0x0000000205027825 */ /* 0x004fc800078e0202 */
[----:B------:R-:W-:Y:S05]  /*62410*/  CALL.REL.NOINC `($_ZN7cutlass13device_kernelIN5flash19enable_sm80_to_sm89INS1_16FlashAttnBwdSm80INS1_25CollectiveMainloopBwdSm80ILi2ELi2EN4cute5tupleIJNS5_1CILi128EEES8_NS7_ILi64EEEEEENS_10bfloat16_tEfNS_4arch4Sm80ELb0ELb0ELb1ELb0ELb1ELb0ELb0ELb0ELi2ELi4ELi4ELi4ELb0EEENS1_21CollectiveEpilogueBwdISA_SB_SD_Li256ELb0ELb0ELi2EEENS1_19SingleTileSchedulerILb0ELb0ELb0ELi128EEEEEEEEEvNT_6ParamsE$_ZN4cute8smem_ptrIPN7cutlass10bfloat16_tEECI1NS_12iter_adaptorIS3_S4_EEES3_) ;  /* 0xfffa8aa000007944 */ /* 0x000fea0003c3ffff */
        /* <DEDUP_REMOVED lines=8> */
[----:B-1----:R-:W-:Y:S01]  /*624a0*/  IMAD.MOV.U32 R3, RZ, RZ, R12 ;  /* 0x000000ffff037224 */ /* 0x002fe200078e000c */
[----:B------:R-:W-:Y:S02]  /*624b0*/  MOV R15, R67 ;  /* 0x00000043000f7202 */ /* 0x000fe40000000f00 */
[----:B------:R-:W-:Y:S02]  /*624c0*/  MOV R8, 0x624e0 ;  /* 0x000624e000087802 */ /* 0x000fe40000000f00 */
[----:B--2--5:R-:W-:Y:S05]  /*624d0*/  CALL.REL.NOINC `($_ZN7cutlass13device_kernelIN5flash19enable_sm80_to_sm89INS1_16FlashAttnBwdSm80INS1_25CollectiveMainloopBwdSm80ILi2ELi2EN4cute5tupleIJNS5_1CILi128EEES8_NS7_ILi64EEEEEENS_10bfloat16_tEfNS_4arch4Sm80ELb0ELb0ELb1ELb0ELb1ELb0ELb0ELb0ELi2ELi4ELi4ELi4ELb0EEENS1_21CollectiveEpilogueBwdISA_SB_SD_Li256ELb0ELb0ELi2EEENS1_19SingleTileSchedulerILb0ELb0ELb0ELi128EEEEEEEEEvNT_6ParamsE$_ZN4cute3eso3ESOILb1ELb0EJNS_10UnderscoreES2_iEEC2ERKS2_S5_RKi) ;  /* 0xfffa4d4000007944 */ /* 0x024fea0003c3ffff */
[----:B-1----:R-:W2:Y:S01]  /*624e0*/  LDL R3, [R1+0x1380] ;  /* 0x0013800001037983 */ /* 0x002ea20000100800 */
[----:B------:R-:W-:Y:S01]  /*624f0*/  IMAD.MOV.U32 R2, RZ, RZ, R67 ;  /* 0x000000ffff027224 */ /* 0x000fe200078e0043 */
[----:B------:R-:W-:-:S02]  /*62500*/  MOV R4, 0x62530 ;  /* 0x0006253000047802 */ /* 0x000fc40000000f00 */
[----:B--2---:R-:W-:Y:S02]  /*62510*/  SHF.L.U32 R3, R3, 0x2, RZ ;  /* 0x0000000203037819 */ /* 0x004fe400000006ff */
[----:B------:R-:W-:Y:S05]  /*62520*/  CALL.REL.NOINC `($_ZN7cutlass13device_kernelIN5flash19enable_sm80_to_sm89INS1_16FlashAttnBwdSm80INS1_25CollectiveMainloopBwdSm80ILi2ELi2EN4cute5tupleIJNS5_1CILi128EEES8_NS7_ILi64EEEEEENS_10bfloat16_tEfNS_4arch4Sm80ELb0ELb0ELb1ELb0ELb1ELb0ELb0ELb0ELi2ELi4ELi4ELi4ELb0EEENS1_21CollectiveEpilogueBwdISA_SB_SD_Li256ELb0ELb0ELi2EEENS1_19SingleTileSchedulerILb0ELb0ELb0ELi128EEEEEEEEEvNT_6ParamsE$_ZN4cute3eso3ESOILb1ELb0EJNS_6LayoutINS_5tupleIJNS3_IJNS3_IJNS_1CILi4EEENS4_ILi2EEEEEENS4_ILi1EEEEEES6_EEENS3_IJNS3_IJNS3_IJS8_NS4_ILi32EEEEEENS4_ILi0EEEEEENS4_ILi64EEEEEEEEiEEC2ERKSH_RKi) ;  /* 0xfffa674000007944 */ /* 0x000fea0003c3ffff */
[----:B-1----:R-:W2:Y:S01]  /*62530*/  LDL R3, [R1+0x1380] ;  /* 0x0013800001037983 */ /* 0x002ea20000100800 */
[----:B------:R-:W-:Y:S01]  /*62540*/  MOV R6, 0x62570 ;  /* 0x0006257000067802 */ /* 0x000fe20000000f00 */
[----:B--2---:R-:W-:-:S04]  /*62550*/  IMAD.WIDE R10, R3, 0x2, R80 ;  /* 0x00000002030a7825 */ /* 0x004fc800078e0250 */
[----:B------:R-:W-:Y:S05]  /*62560*/  CALL.REL.NOINC `($_ZN7cutlass13device_kernelIN5flash19enable_sm80_to_sm89INS1_16FlashAttnBwdSm80INS1_25CollectiveMainloopBwdSm80ILi2ELi2EN4cute5tupleIJNS5_1CILi128EEES8_NS7_ILi64EEEEEENS_10bfloat16_tEfNS_4arch4Sm80ELb0ELb0ELb1ELb0ELb1ELb0ELb0ELb0ELi2ELi4ELi4ELi4ELb0EEENS1_21CollectiveEpilogueBwdISA_SB_SD_Li256ELb0ELb0ELi2EEENS1_19SingleTileSchedulerILb0ELb0ELb0ELi128EEEEEEEEEvNT_6ParamsE$_ZN4cute3eso3ESOILb1ELb0EJNS_6LayoutINS_5tupleIJNS3_IJNS3_IJNS_1CILi4EEENS4_ILi2EEEEEENS4_ILi1EEEEEES6_EEENS3_IJNS3_IJNS3_IJS8_NS4_ILi32EEEEEENS4_ILi0EEEEEENS4_ILi64EEEEEEEENS_10ViewEngineIPN7cutlass10bfloat16_tEEEEEC2ERKSH_RKSM_) ;  /* 0xfffa66c000007944 */ /* 0x000fea0003c3ffff */
        /* <DEDUP_REMOVED lines=199> */
[----:B-1----:R-:W-:Y:S05]  /*631e0*/  CALL.REL.NOINC `($_ZN7cutlass13device_kernelIN5flash19enable_sm80_to_sm89INS1_16FlashAttnBwdSm80INS1_25CollectiveMainloopBwdSm80ILi2ELi2EN4cute5tupleIJNS5_1CILi128EEES8_NS7_ILi64EEEEEENS_10bfloat16_tEfNS_4arch4Sm80ELb0ELb0ELb1ELb0ELb1ELb0ELb0ELb0ELi2ELi4ELi4ELi4ELb0EEENS1_21CollectiveEpilogueBwdISA_SB_SD_Li256ELb0ELb0ELi2EEENS1_19SingleTileSchedulerILb0ELb0ELb0ELi128EEEEEEEEEvNT_6ParamsE$_ZZN5flash25CollectiveMainloopBwdSm80ILi2ELi2EN4cute5tupleIJNS1_1CILi128EEES4_NS3_ILi64EEEEEEN7cutlass10bfloat16_tEfNS7_4arch4Sm80ELb0ELb0ELb1ELb0ELb1ELb0ELb0ELb0ELi2ELi4ELi4ELi4ELb0EE3mmaINS_16FlashAttnBwdSm80ISB_NS_21CollectiveEpilogueBwdIS6_S8_SA_Li256ELb0ELb0ELi2EEENS_19SingleTileSchedulerILb0ELb0ELb0ELi128EEEE13SharedStorageENS1_6TensorINS1_11ArrayEngineIfLm32EEENS1_6LayoutINS2_IJNS2_IJNS3_ILi2EEESO_EEESO_NS3_ILi4EEEEEENS2_IJNS2_IJNS3_ILi1EEESO_EEESQ_NS3_ILi8EEEEEEEEEEEEbRKNSB_6ParamsERT0_S12_iNS2_IJiiiEEERT_ENKUlvE0_clEv) ;  /* 0xffffb14000007944 */ /* 0x002fea0003c3ffff */
.L_x_1040:
[----:B------:R-:W-:Y:S01]  /*631f0*/  IMAD.MOV.U32 R15, RZ, RZ, R76 ;  /* 0x000000ffff0f7224 */ /* 0x000fe200078e004c */
[----:B------:R-:W-:Y:S01]  /*63200*/  MOV R3, R75 ;  /* 0x0000004b00037202 */ /* 0x000fe20000000f00 */
[----:B------:R-:W-:Y:S01]  /*63210*/  IMAD.MOV.U32 R91, RZ, RZ, RZ ;  /* 0x000000ffff5b7224 */ /* 0x000fe200078e00ff */
[----:B------:R-:W-:-:S02]  /*63220*/  MOV R8, 0x63240 ;  /* 0x0006324000087802 */ /* 0x000fc40000000f00 */
[----:B-1----:R-:W-:Y:S05]  /*63230*/  CALL.REL.NOINC `($_ZN7cutlass13device_kernelIN5flash19enable_sm80_to_sm89INS1_16FlashAttnBwdSm80INS1_25CollectiveMainloopBwdSm80ILi2ELi2EN4cute5tupleIJNS5_1CILi128EEES8_NS7_ILi64EEEEEENS_10bfloat16_tEfNS_4arch4Sm80ELb0ELb0ELb1ELb0ELb1ELb0ELb0ELb0ELi2ELi4ELi4ELi4ELb0EEENS1_21CollectiveEpilogueBwdISA_SB_SD_Li256ELb0ELb0ELi2EEENS1_19SingleTileSchedulerILb0ELb0ELb0ELi128EEEEEEEEEvNT_6ParamsE$_ZN4cute3eso3ESOILb1ELb0EJNS_10UnderscoreES2_iEEC2ERKS2_S5_RKi) ;  /* 0xfffa3fe000007944 */ /* 0x002fea0003c3ffff */
        /* <DEDUP_REMOVED lines=15> */
[----:B------:R-:W-:Y:S05]  /*63330*/  CALL.REL.NOINC `($_ZN7cutlass13device_kernelIN5flash19enable_sm80_to_sm89INS1_16FlashAttnBwdSm80INS1_25CollectiveMainloopBwdSm80ILi2ELi2EN4cute5tupleIJNS5_1CILi128EEES8_NS7_ILi64EEEEEENS_10bfloat16_tEfNS_4arch4Sm80ELb0ELb0ELb1ELb0ELb1ELb0ELb0ELb0ELi2ELi4ELi4ELi4ELb0EEENS1_21CollectiveEpilogueBwdISA_SB_SD_Li256ELb0ELb0ELi2EEENS1_19SingleTileSchedulerILb0ELb0ELb0ELi128EEEEEEEEEvNT_6ParamsE$_ZN4cute3eso3ESOILb1ELb0EJNS_6LayoutINS_5tupleIJNS3_IJNS_1CILi2EEES5_S5_EEES5_EEENS3_IJNS3_IJNS4_ILi1EEES5_NS4_ILi4EEEEEENS4_ILi8EEEEEEEEiEEC2ERKSD_RKi) ;  /* 0xfffa652000007944 */ /* 0x000fea0003c3ffff */
[----:B-1----:R-:W2:Y:S01]  /*63340*/  LDL R2, [R1+0x1410] ;  /* 0x0014100001027983 */ /* 0x002ea20000100800 */
[----:B------:R-:W-:Y:S02]  /*63350*/  MOV R4, R72 ;  /* 0x0000004800047202 */ /* 0x000fe40000000f00 */
[----:B------:R-:W-:-:S05]  /*63360*/  MOV R5, R71 ;  /* 0x0000004700057202 */ /* 0x000fca0000000f00 */
[----:B--2---:R-:W-:Y:S01]  /*63370*/  IMAD.WIDE R2, R2, 0x2, R4 ;  /* 0x0000000202027825 */ /* 0x004fe200078e0204 */
[----:B------:R-:W-:-:S04]  /*63380*/  MOV R4, 0x633b0 ;  /* 0x000633b000047802 */ /* 0x000fc80000000f00 */
[----:B------:R-:W-:Y:S02]  /*63390*/  MOV R6, R2 ;  /* 0x0000000200067202 */ /* 0x000fe40000000f00 */
[----:B------:R-:W-:Y:S05]  /*633a0*/  CALL.REL.NOINC `($_ZN7cutlass13device_kernelIN5flash19enable_sm80_to_sm89INS1_16FlashAttnBwdSm80INS1_25CollectiveMainloopBwdSm80ILi2ELi2EN4cute5tupleIJNS5_1CILi128EEES8_NS7_ILi64EEEEEENS_10bfloat16_tEfNS_4arch4Sm80ELb0ELb0ELb1ELb0ELb1ELb0ELb0ELb0ELi2ELi4ELi4ELi4ELb0EEENS1_21CollectiveEpilogueBwdISA_SB_SD_Li256ELb0ELb0ELi2EEENS1_19SingleTileSchedulerILb0ELb0ELb0ELi128EEEEEEEEEvNT_6ParamsE$_ZN4cute3eso3ESOILb1ELb0EJNS_6LayoutINS_5tupleIJNS3_IJNS_1CILi2EEES5_S5_EEES5_EEENS3_IJNS3_IJNS4_ILi1EEES5_NS4_ILi4EEEEEENS4_ILi8EEEEEEEENS_10ViewEngineIPN7cutlass10bfloat16_tEEEEEC2ERKSD_RKSI_) ;  /* 0xfffa646000007944 */ /* 0x000fea0003c3ffff */
[----:B------:R2:W5:Y:S01]  /*633b0*/  LDL.64 R94, [R1+0x1410] ;  /* 0x00141000015e7983 */ /* 0x0005620000100a00 */
[----:B------:R-:W-:Y:S01]  /*633c0*/  IMAD.MOV.U32 R15, RZ, RZ, R76 ;  /* 0x000000ffff0f7224 */ /* 0x000fe200078e004c */
[----:B------:R-:W-:Y:S02]  /*633d0*/  MOV R3, R75 ;  /* 0x0000004b00037202 */ /* 0x000fe40000000f00 */
[----:B------:R-:W-:Y:S02]  /*633e0*/  MOV R8, 0x63400 ;  /* 0x0006340000087802 */ /* 0x000fe40000000f00 */
[----:B-12--5:R-:W-:Y:S05]  /*633f0*/  CALL.REL.NOINC `($_ZN7cutlass13device_kernelIN5flash19enable_sm80_to_sm89INS1_16FlashAttnBwdSm80INS1_25CollectiveMainloopBwdSm80ILi2ELi2EN4cute5tupleIJNS5_1CILi128EEES8_NS7_ILi64EEEEEENS_10bfloat16_tEfNS_4arch4Sm80ELb0ELb0ELb1ELb0ELb1ELb0ELb0ELb0ELi2ELi4ELi4ELi4ELb0EEENS1_21CollectiveEpilogueBwdISA_SB_SD_Li256ELb0ELb0ELi2EEENS1_19SingleTileSchedulerILb0ELb0ELb0ELi128EEEEEEEEEvNT_6ParamsE$_ZN4cute3eso3ESOILb1ELb0EJNS_10UnderscoreES2_iEEC2ERKS2_S5_RKi) ;  /* 0xfffa3e2000007944 */ /* 0x026fea0003c3ffff */
[----:B-1----:R-:W2:Y:S01]  /*63400*/  LDL R3, [R1+0x1410] ;  /* 0x0014100001037983 */ /* 0x002ea20000100800 */
[----:B------:R-:W-:Y:S02]  /*63410*/  MOV R4, 0x63440 ;  /* 0x0006344000047802 */ /* 0x000fe40000000f00 */
[----:B--2---:R-:W-:Y:S02]  /*63420*/  SHF.L.U32 R3, R3, 0x2, RZ ;  /* 0x0000000203037819 */ /* 0x004fe400000006ff */
[----:B------:R-:W-:Y:S05]  /*63430*/  CALL.REL.NOINC `($_ZN7cutlass13device_kernelIN5flash19enable_sm80_to_sm89INS1_16FlashAttnBwdSm80INS1_25CollectiveMainloopBwdSm80ILi2ELi2EN4cute5tupleIJNS5_1CILi128EEES8_NS7_ILi64EEEEEENS_10bfloat16_tEfNS_4arch4Sm80ELb0ELb0ELb1ELb0ELb1ELb0ELb0ELb0ELi2ELi4ELi4ELi4ELb0EEENS1_21CollectiveEpilogueBwdISA_SB_SD_Li256ELb0ELb0ELi2EEENS1_19SingleTileSchedulerILb0ELb0ELb0ELi128EEEEEEEEEvNT_6ParamsE$_ZN4cute3eso3ESOILb1ELb0EJNS_6LayoutINS_5tupleIJNS3_IJNS_1CILi2EEES5_EEES6_EEENS3_IJNS3_IJNS4_ILi1EEES5_EEENS3_IJNS4_ILi32EEENS4_ILi64EEEEEEEEEEEiEEC2ERKSE_RKi) ;  /* 0xfffa627000007944 */ /* 0x000fea0003c3ffff */
[----:B-1----:R-:W2:Y:S01]  /*63440*/  LDL R3, [R1+0x1410] ;  /* 0x0014100001037983 */ /* 0x002ea20000100800 */
[----:B------:R-:W-:Y:S01]  /*63450*/  MOV R4, 0x63490 ;  /* 0x0006349000047802 */ /* 0x000fe20000000f00 */
[----:B--2---:R-:W-:-:S05]  /*63460*/  IMAD.WIDE R2, R3, 0x2, R78 ;  /* 0x0000000203027825 */ /* 0x004fca00078e024e */
[----:B------:R-:W-:Y:S02]  /*63470*/  MOV R6, R2 ;  /* 0x0000000200067202 */ /* 0x000fe40000000f00 */
[----:B------:R-:W-:Y:S05]  /*63480*/  CALL.REL.NOINC `($_ZN7cutlass13device_kernelIN5flash19enable_sm80_to_sm89INS1_16FlashAttnBwdSm80INS1_25CollectiveMainloopBwdSm80ILi2ELi2EN4cute5tupleIJNS5_1CILi128EEES8_NS7_ILi64EEEEEENS_10bfloat16_tEfNS_4arch4Sm80ELb0ELb0ELb1ELb0ELb1ELb0ELb0ELb0ELi2ELi4ELi4ELi4ELb0EEENS1_21CollectiveEpilogueBwdISA_SB_SD_Li256ELb0ELb0ELi2EEENS1_19SingleTileSchedulerILb0ELb0ELb0ELi128EEEEEEEEEvNT_6ParamsE$_ZN4cute3eso3ESOILb1ELb0EJNS_6LayoutINS_5tupleIJNS3_IJNS_1CILi2EEES5_EEES6_EEENS3_IJNS3_IJNS4_ILi1EEES5_EEENS3_IJNS4_ILi32EEENS4_ILi64EEEEEEEEEEENS_10ViewEngineIPN7cutlass10bfloat16_tEEEEEC2ERKSE_RKSJ_) ;  /* 0xfffa61d000007944 */ /* 0x000fea0003c3ffff */
[----:B------:R2:W5:Y:S04]  /*63490*/  LDL.64 R92, [R1+0x1410] ;  /* 0x00141000015c7983 */ /* 0x0005680000100a00 */
[----:B------:R2:W-:Y:S02]  /*634a0*/  STL [R1+0x1448], RZ ;  /* 0x001448ff01007387 */ /* 0x0005e40000100800 */
.L_x_1041:
[----:B-1----:R-:W-:Y:S01]  /*634b0*/  IMAD.MOV.U32 R89, RZ, RZ, R76 ;  /* 0x000000ffff597224 */ /* 0x002fe200078e004c */
[----:B------:R-:W-:Y:S01]  /*634c0*/  LOP3.LUT R90, R91, 0x1, RZ, 0xc0, !PT ;  /* 0x000000015b5a7812 */ /* 0x000fe200078ec0ff */
[----:B------:R-:W-:Y:S01]  /*634d0*/  IMAD.MOV.U32 R77, RZ, RZ, R68 ;  /* 0x000000ffff4d7224 */ /* 0x000fe200078e0044 */
[----:B------:R-:W-:Y:S02]  /*634e0*/  MOV R88, 0x63500 ;  /* 0x0006350000587802 */ /* 0x000fe40000000f00 */
[----:B-12--5:R-:W-:Y:S05]  /*634f0*/  CALL.REL.NOINC `($_ZN7cutlass13device_kernelIN5flash19enable_sm80_to_sm89INS1_16FlashAttnBwdSm80INS1_25CollectiveMainloopBwdSm80ILi2ELi2EN4cute5tupleIJNS5_1CILi128EEES8_NS7_ILi64EEEEEENS_10bfloat16_tEfNS_4arch4Sm80ELb0ELb0ELb1ELb0ELb1ELb0ELb0ELb0ELi2ELi4ELi4ELi4ELb0EEENS1_21CollectiveEpilogueBwdISA_SB_SD_Li256ELb0ELb0ELi2EEENS1_19SingleTileSchedulerILb0ELb0ELb0ELi128EEEEEEEEEvNT_6ParamsE$_ZN4cute3eso3ESOILb1ELb0EJNS_10UnderscoreEiiEEC2ERKS2_RKiS7_) ;  /* 0xfffa3da000007944 */ /* 0x026fea0003c3ffff */
[----:B------:R-:W-:Y:S01]  /*63500*/  MOV R4, 0x63550 ;  /* 0x0006355000047802 */ /* 0x000fe20000000f00 */
[----:B-1----:R-:W2:Y:S02]  /*63510*/  LDL.64 R2, [R1+0x1410] ;  /* 0x0014100001027983 */ /* 0x002ea40000100a00 */
[----:B--2---:R-:W-:Y:S05]  /*63520*/  IMAD R3, R3, 0x2, R2 ;  /* 0x0000000203037824 */ /* 0x004fea00078e0202 */
[----:B------:R-:W-:Y:S02]  /*63530*/  SHF.L.U32 R3, R3, 0x2, RZ ;  /* 0x0000000203037819 */ /* 0x000fe400000006ff */
        /* <DEDUP_REMOVED lines=13> */
[----:B-1----:R-:W2:Y:S02]  /*63610*/  LDL R3, [R1+0x1410] ;  /* 0x0014100001037983 */ /* 0x002ea40000100800 */
[----:B--2---:R-:W-:Y:S02]  /*63620*/  SHF.L.U32 R3, R3, 0x3, RZ ;  /* 0x0000000303037819 */ /* 0x004fe400000006ff */
[----:B------:R-:W-:Y:S05]  /*63630*/  CALL.REL.NOINC `($_ZN7cutlass13device_kernelIN5flash19enable_sm80_to_sm89INS1_16FlashAttnBwdSm80INS1_25CollectiveMainloopBwdSm80ILi2ELi2EN4cute5tupleIJNS5_1CILi128EEES8_NS7_ILi64EEEEEENS_10bfloat16_tEfNS_4arch4Sm80ELb0ELb0ELb1ELb0ELb1ELb0ELb0ELb0ELi2ELi4ELi4ELi4ELb0EEENS1_21CollectiveEpilogueBwdISA_SB_SD_Li256ELb0ELb0ELi2EEENS1_19SingleTileSchedulerILb0ELb0ELb0ELi128EEEEEEEEEvNT_6ParamsE$_ZN4cute3eso3ESOILb1ELb0EJNS_6LayoutINS_5tupleIJNS3_IJNS_1CILi2EEES5_S5_EEEEEENS3_IJNS3_IJNS4_ILi1EEES5_NS4_ILi4EEEEEEEEEEEiEEC2ERKSC_RKi) ;  /* 0xfffa610000007944 */ /* 0x000fea0003c3ffff */
[----:B------:R-:W-:Y:S01]  /*63640*/  MOV R4, 0x63690 ;  /* 0x0006369000047802 */ /* 0x000fe20000000f00 */
[----:B-1----:R-:W2:Y:S02]  /*63650*/  LDL R3, [R1+0x1410] ;  /* 0x0014100001037983 */ /* 0x002ea40000100800 */
        /* <DEDUP_REMOVED lines=18> */
[----:B-1----:R-:W2:Y:S02]  /*63780*/  LDL R3, [R1+0x1410] ;  /* 0x0014100001037983 */ /* 0x002ea40000100800 */
        /* <DEDUP_REMOVED lines=18> */
[----:B------:R-:W-:Y:S05]  /*638b0*/  CALL.REL.NOINC `($_ZN7cutlass13device_kernelIN5flash19enable_sm80_to_sm89INS1_16FlashAttnBwdSm80INS1_25CollectiveMainloopBwdSm80ILi2ELi2EN4cute5tupleIJNS5_1CILi128EEES8_NS7_ILi64EEEEEENS_10bfloat16_tEfNS_4arch4Sm80ELb0ELb0ELb1ELb0ELb1ELb0ELb0ELb0ELi2ELi4ELi4ELi4ELb0EEENS1_21CollectiveEpilogueBwdISA_SB_SD_Li256ELb0ELb0ELi2EEENS1_19SingleTileSchedulerILb0ELb0ELb0ELi128EEEEEEEEEvNT_6ParamsE$_ZN4cute3eso3ESOILb1ELb0EJNS_6LayoutINS_5tupleIJNS3_IJNS_1CILi2EEES5_EEEEEENS3_IJNS3_IJNS4_ILi1EEES5_EEEEEEEENS_10ViewEngineIPKfEEEEC2ERKSB_RKSF_) ;  /* 0xfffa597000007944 */ /* 0x000fea0003c3ffff */
        /* <DEDUP_REMOVED lines=147> */
.L_x_1042:
[----:B-1----:R-:W-:Y:S02]  /*641f0*/  MOV R4, 0x64210 ;  /* 0x0006421000047802 */ /* 0x002fe40000000f00 */
[----:B------:R-:W-:Y:S05]  /*64200*/  CALL.REL.NOINC `($_ZN7cutlass13device_kernelIN5flash19enable_sm80_to_sm89INS1_16FlashAttnBwdSm80INS1_25CollectiveMainloopBwdSm80ILi2ELi2EN4cute5tupleIJNS5_1CILi128EEES8_NS7_ILi64EEEEEENS_10bfloat16_tEfNS_4arch4Sm80ELb0ELb0ELb1ELb0ELb1ELb0ELb0ELb0ELi2ELi4ELi4ELi4ELb0EEENS1_21CollectiveEpilogueBwdISA_SB_SD_Li256ELb0ELb0ELi2EEENS1_19SingleTileSchedulerILb0ELb0ELb0ELi128EEEEEEEEEvNT_6ParamsE$_ZN4cute3eso3ESOILb1ELb0EJNS_6LayoutINS_5tupleIJNS3_IJNS_1CILi1EEENS4_ILi4EEEEEENS4_ILi2EEES6_EEENS3_IJNS3_IJNS4_ILi0EEES5_EEES6_NS4_ILi8EEEEEEEENS_10ViewEngineIPfEEEEC2ERKSE_RKSH_) ;  /* 0xfffa4ee000007944 */ /* 0x000fea0003c3ffff */
[----:B-1----:R-:W2:Y:S04]  /*64210*/  LDL.64 R2, [R73+0x60] ;  /* 0x0000600049027983 */ /* 0x002ea80000100a00 */
[----:B------:R1:W5:Y:S04]  /*64220*/  LDL.64 R4, [R73+0x58] ;  /* 0x0000580049047983 */ /* 0x0003680000100a00 */
[----:B------:R1:W5:Y:S04]  /*64230*/  LDL.64 R6, [R1+0x1428] ;  /* 0x0014280001067983 */ /* 0x0003680000100a00 */
[----:B--2---:R1:W5:Y:S01]  /*64240*/  LD.E R3, [R2.64] ;  /* 0x0000000402037980 */ /* 0x004362000c101900 */
[----:B------:R-:W-:-:S02]  /*64250*/  MOV R15, R76 ;  /* 0x0000004c000f7202 */ /* 0x000fc40000000f00 */
[----:B------:R-:W-:Y:S02]  /*64260*/  MOV R8, 0x64280 ;  /* 0x0006428000087802 */ /* 0x000fe40000000f00 */
[----:B-1---5:R-:W-:Y:S05]  /*64270*/  CALL.REL.NOINC `($_ZN7cutlass13device_kernelIN5flash19enable_sm80_to_sm89INS1_16FlashAttnBwdSm80INS1_25CollectiveMainloopBwdSm80ILi2ELi2EN4cute5tupleIJNS5_1CILi128EEES8_NS7_ILi64EEEEEENS_10bfloat16_tEfNS_4arch4Sm80ELb0ELb0ELb1ELb0ELb1ELb0ELb0ELb0ELi2ELi4ELi4ELi4ELb0EEENS1_21CollectiveEpilogueBwdISA_SB_SD_Li256ELb0ELb0ELi2EEENS1_19SingleTileSchedulerILb0ELb0ELb0ELi128EEEEEEEEEvNT_6ParamsE$_ZN4cute3eso3ESOILb1ELb0EJNS_10UnderscoreES2_iEEC2ERKS2_S5_RKi) ;  /* 0xfffa2fa000007944 */ /* 0x022fea0003c3ffff */
[----:B-1----:R-:W2:Y:S01]  /*64280*/  LDL R3, [R1+0x1410] ;  /* 0x0014100001037983 */ /* 0x002ea20000100800 */
[----:B------:R-:W-:Y:S02]  /*64290*/  MOV R8, 0x642c0 ;  /* 0x000642c000087802 */ /* 0x000fe40000000f00 */
[----:B--2---:R-:W-:Y:S02]  /*642a0*/  SHF.L.U32 R3, R3, 0xd, RZ ;  /* 0x0000000d03037819 */ /* 0x004fe400000006ff */
[----:B------:R-:W-:Y:S05]  /*642b0*/  CALL.REL.NOINC `($_ZN7cutlass13device_kernelIN5flash19enable_sm80_to_sm89INS1_16FlashAttnBwdSm80INS1_25CollectiveMainloopBwdSm80ILi2ELi2EN4cute5tupleIJNS5_1CILi128EEES8_NS7_ILi64EEEEEENS_10bfloat16_tEfNS_4arch4Sm80ELb0ELb0ELb1ELb0ELb1ELb0ELb0ELb0ELi2ELi4ELi4ELi4ELb0EEENS1_21CollectiveEpilogueBwdISA_SB_SD_Li256ELb0ELb0ELi2EEENS1_19SingleTileSchedulerILb0ELb0ELb0ELi128EEEEEEEEEvNT_6ParamsE$_ZN4cute3eso3ESOILb1ELb0EJNS_6LayoutINS_5tupleIJNS3_IJNS_1CILi1EEES5_EEENS4_ILi32EEEEEENS3_IJNS3_IJNS4_ILi0EEES9_EEENS4_ILi256EEEEEEEEiEEC2ERKSD_RKi) ;  /* 0xfffa4f3000007944 */ /* 0x000fea0003c3ffff */
[----:B------:R-:W2:Y:S04]  /*642c0*/  LD.E.64 R4, [R4.64+0x8] ;  /* 0x0000080404047980 */ /* 0x000ea8000c101b00 */
[----:B------:R-:W2:Y:S01]  /*642d0*/  LDL R10, [R1+0x1428] ;  /* 0x00142800010a7983 */ /* 0x000ea20000100800 */
[----:B------:R-:W-:Y:S01]  /*642e0*/  MOV R8, 0x64310 ;  /* 0x0006431000087802 */ /* 0x000fe20000000f00 */
[----:B--2---:R-:W-:-:S04]  /*642f0*/  IMAD.WIDE R10, R10, 0x4, R4 ;  /* 0x000000040a0a7825 */ /* 0x004fc800078e0204 */
[----:B-1----:R-:W-:Y:S05]  /*64300*/  CALL.REL.NOINC `($_ZN7cutlass13device_kernelIN5flash19enable_sm80_to_sm89INS1_16FlashAttnBwdSm80INS1_25CollectiveMainloopBwdSm80ILi2ELi2EN4cute5tupleIJNS5_1CILi128EEES8_NS7_ILi64EEEEEENS_10bfloat16_tEfNS_4arch4Sm80ELb0ELb0ELb1ELb0ELb1ELb0ELb0ELb0ELi2ELi4ELi4ELi4ELb0EEENS1_21CollectiveEpilogueBwdISA_SB_SD_Li256ELb0ELb0ELi2EEENS1_19SingleTileSchedulerILb0ELb0ELb0ELi128EEEEEEEEEvNT_6ParamsE$_ZN4cute8gmem_ptrIPfECI1NS_12iter_adaptorIS1_S2_EEES1_) ;  /* 0xfffa6b7000007944 */ /* 0x002fea0003c3ffff */
[----:B-1----:R1:W5:Y:S01]  /*64310*/  LDL.64 R2, [R1+0x1428] ;  /* 0x0014280001027983 */ /* 0x0023620000100a00 */
[----:B------:R-:W-:-:S03]  /*64320*/  MOV R4, 0x64340 ;  /* 0x0006434000047802 */ /* 0x000fc60000000f00 */
[----:B-1---5:R-:W-:Y:S05]  /*64330*/  CALL.REL.NOINC `($_ZN7cutlass13device_kernelIN5flash19enable_sm80_to_sm89INS1_16FlashAttnBwdSm80INS1_25CollectiveMainloopBwdSm80ILi2ELi2EN4cute5tupleIJNS5_1CILi128EEES8_NS7_ILi64EEEEEENS_10bfloat16_tEfNS_4arch4Sm80ELb0ELb0ELb1ELb0ELb1ELb0ELb0ELb0ELi2ELi4ELi4ELi4ELb0EEENS1_21CollectiveEpilogueBwdISA_SB_SD_Li256ELb0ELb0ELi2EEENS1_19SingleTileSchedulerILb0ELb0ELb0ELi128EEEEEEEEEvNT_6ParamsE$_ZN4cute3eso3ESOILb1ELb0EJNS_6LayoutINS_5tupleIJNS3_IJNS_1CILi1EEES5_EEENS4_ILi32EEEEEENS3_IJNS3_IJNS4_ILi0EEES9_EEENS4_ILi256EEEEEEEENS_10ViewEngineINS_8gmem_ptrIPfEEEEEEC2ERKSD_RKSI_) ;  /* 0xfffa4e7000007944 */ /* 0x022fea0003c3ffff */
[----:B-1----:R-:W2:Y:S04]  /*64340*/  LDL.64 R2, [R1+0x1428] ;  /* 0x0014280001027983 */ /* 0x002ea80000100a00 */
[----:B------:R1:W5:Y:S01]  /*64350*/  LD.E R4, [R6.64] ;  /* 0x0000000406047980 */ /* 0x000362000c101900 */
[----:B------:R-:W-:Y:S01]  /*64360*/  MOV R10, 0x643a0 ;  /* 0x000643a0000a7802 */ /* 0x000fe20000000f00 */
[----:B--2---:R-:W-:Y:S01]  /*64370*/  IMAD.MOV.U32 R8, RZ, RZ, R2 ;  /* 0x000000ffff087224 */ /* 0x004fe200078e0002 */
[----:B------:R-:W-:-:S02]  /*64380*/  MOV R5, R3 ;  /* 0x0000000300057202 */ /* 0x000fc40000000f00 */
[----:B-1---5:R-:W-:Y:S05]  /*64390*/  CALL.REL.NOINC `($_ZN7cutlass13device_kernelIN5flash19enable_sm80_to_sm89INS1_16FlashAttnBwdSm80INS1_25CollectiveMainloopBwdSm80ILi2ELi2EN4cute5tupleIJNS5_1CILi128EEES8_NS7_ILi64EEEEEENS_10bfloat16_tEfNS_4arch4Sm80ELb0ELb0ELb1ELb0ELb1ELb0ELb0ELb0ELi2ELi4ELi4ELi4ELb0EEENS1_21CollectiveEpilogueBwdISA_SB_SD_Li256ELb0ELb0ELi2EEENS1_19SingleTileSchedulerILb0ELb0ELb0ELi128EEEEEEEEEvNT_6ParamsE$_ZN73_INTERNAL_24fd9406_37_flash_bwd_hdim64_bf16_softcap_sm80_cu_3fbc093a_29189atomicAddEPff) ;  /* 0xfffa6c5000007944 */ /* 0x022fea0003c3ffff */
[----:B-1----:R1:W5:Y:S01]  /*643a0*/  LD.E R4, [R6.64+0x4] ;  /* 0x0000040406047980 */ /* 0x002362000c101900 */
[----:B------:R-:W-:-:S02]  /*643b0*/  IADD3 R8, P1, R2, 0x400, RZ ;  /* 0x0000040002087810 */ /* 0x000fc40007f3e0ff */
[----:B------:R-:W-:-:S03]  /*643c0*/  MOV R10, 0x643f0 ;  /* 0x000643f0000a7802 */ /* 0x000fc60000000f00 */
[----:B------:R-:W-:-:S03]  /*643d0*/  IMAD.X R5, RZ, RZ, R3, P1 ;  /* 0x000000ffff057224 */ /* 0x000fc600008e0603 */
[----:B-1---5:R-:W-:Y:S05]  /*643e0*/  CALL.REL.NOINC `($_ZN7cutlass13device_kernelIN5flash19enable_sm80_to_sm89INS1_16FlashAttnBwdSm80INS1_25CollectiveMainloopBwdSm80ILi2ELi2EN4cute5tupleIJNS5_1CILi128EEES8_NS7_ILi64EEEEEENS_10bfloat16_tEfNS_4arch4Sm80ELb0ELb0ELb1ELb0ELb1ELb0ELb0ELb0ELi2ELi4ELi4ELi4ELb0EEENS1_21CollectiveEpilogueBwdISA_SB_SD_Li256ELb0ELb0ELi2EEENS1_19SingleTileSchedulerILb0ELb0ELb0ELi128EEEEEEEEEvNT_6ParamsE$_ZN73_INTERNAL_24fd9406_37_flash_bwd_hdim64_bf16_softcap_sm80_cu_3fbc093a_29189atomicAddEPff) ;  /* 0xfffa6c0000007944 */ /* 0x022fea0003c3ffff */
[----:B-1----:R1:W5:Y:S01]  /*643f0*/  LD.E R4, [R6.64+0x8] ;  /* 0x0000080406047980 */ /* 0x002362000c101900 */
[----:B------:R-:W-:Y:S02]  /*64400*/  IADD3 R8, P1, R2, 0x800, RZ ;  /* 0x0000080002087810 */ /* 0x000fe40007f3e0ff */
        /* <DEDUP_REMOVED lines=148> */
[----:B------:R-:W-:-:S04]  /*64d50*/  MOV R75, 0x0 ;  /* 0x00000000004b7802 */ /* 0x000fc80000000f00 */
[----:B------:R-:W-:Y:S05]  /*64d60*/  RET.REL.NODEC R74 `(_ZN7cutlass13device_kernelIN5flash19enable_sm80_to_sm89INS1_16FlashAttnBwdSm80INS1_25CollectiveMainloopBwdSm80ILi2ELi2EN4cute5tupleIJNS5_1CILi128EEES8_NS7_ILi64EEEEEENS_10bfloat16_tEfNS_4arch4Sm80ELb0ELb0ELb1ELb0ELb1ELb0ELb0ELb0ELi2ELi4ELi4ELi4ELb0EEENS1_21CollectiveEpilogueBwdISA_SB_SD_Li256ELb0ELb0ELi2EEENS1_19SingleTileSchedulerILb0ELb0ELb0ELi128EEEEEEEEEvNT_6ParamsE) ;  /* 0xfff9b2904a007950 */ /* 0x000fea0003c3ffff */
        .type           $_ZN7cutlass13device_kernelIN5flash19enable_sm80_to_sm89INS1_16FlashAttnBwdSm80INS1_25CollectiveMainloopBwdSm80ILi2ELi2EN4cute5tupleIJNS5_1CILi128EEES8_NS7_ILi64EEEEEENS_10bfloat16_tEfNS_4arch4Sm80ELb0ELb0ELb1ELb0ELb1ELb0ELb0ELb0ELi2ELi4ELi4ELi4ELb0EEENS1_21CollectiveEpilogueBwdISA_SB_SD_Li256ELb0ELb0ELi2EEENS1_19SingleTileSchedulerILb0ELb0ELb0ELi128EEEEEEEEEvNT_6ParamsE$_ZZZN5flash25CollectiveMainloopBwdSm80ILi2ELi2EN4cute5tupleIJNS1_1CILi128EEES4_NS3_ILi64EEEEEEN7cutlass10bfloat16_tEfNS7_4arch4Sm80ELb0ELb0ELb1ELb0ELb1ELb0ELb0ELb0ELi2ELi4ELi4ELi4ELb0EE3mmaINS_16FlashAttnBwdSm80ISB_NS_21CollectiveEpilogueBwdIS6_S8_SA_Li256ELb0ELb0ELi2EEENS_19SingleTileSchedulerILb0ELb0ELb0ELi128EEEE13SharedStorageENS1_6TensorINS1_11ArrayEngineIfLm32EEENS1_6LayoutINS2_IJNS2_IJNS3_ILi2EEESO_EEESO_NS3_ILi4EEEEEENS2_IJNS2_IJNS3_ILi1EEESO_EEESQ_NS3_ILi8EEEEEEEEEEEEbRKNSB_6ParamsERT0_S12_iNS2_IJiiiEEERT_ENKUliT_E_clIZSC_ISJ_SX_EbS10_S12_S12_iS13_S15_EUlRS16_iE_EEDaiS16_ENKUlvE0_clEv,@function
        .size           $_ZN7cutlass13device_kernelIN5flash19enable_sm80_to_sm89INS1_16FlashAttnBwdSm80INS1_25CollectiveMainloopBwdSm80ILi2ELi2EN4cute5tupleIJNS5_1CILi128EEES8_NS7_ILi64EEEEEENS_10bfloat16_tEfNS_4arch4Sm80ELb0ELb0ELb1ELb0ELb1ELb0ELb0ELb0ELi2ELi4ELi4ELi4ELb0EEENS1_21CollectiveEpilogueBwdISA_SB_SD_Li256ELb0ELb0ELi2EEENS1_19SingleTileSchedulerILb0ELb0ELb0ELi128EEEEEEEEEvNT_6ParamsE$_ZZZN5flash25CollectiveMainloopBwdSm80ILi2ELi2EN4cute5tupleIJNS1_1CILi128EEES4_NS3_ILi64EEEEEEN7cutlass10bfloat16_tEfNS7_4arch4Sm80ELb0ELb0ELb1ELb0ELb1ELb0ELb0ELb0ELi2ELi4ELi4ELi4ELb0EE3mmaINS_16FlashAttnBwdSm80ISB_NS_21CollectiveEpilogueBwdIS6_S8_SA_Li256ELb0ELb0ELi2EEENS_19SingleTileSchedulerILb0ELb0ELb0ELi128EEEE13SharedStorageENS1_6TensorINS1_11ArrayEngineIfLm32EEENS1_6LayoutINS2_IJNS2_IJNS3_ILi2EEESO_EEESO_NS3_ILi4EEEEEENS2_IJNS2_IJNS3_ILi1EEESO_EEESQ_NS3_ILi8EEEEEEEEEEEEbRKNSB_6ParamsERT0_S12_iNS2_IJiiiEEERT_ENKUliT_E_clIZSC_ISJ_SX_EbS10_S12_S12_iS13_S15_EUlRS16_iE_EEDaiS16_ENKUlvE0_clEv,($_ZN7cutlass13device_kernelIN5flash19enable_sm80_to_sm89INS1_16FlashAttnBwdSm80INS1_25CollectiveMainloopBwdSm80ILi2ELi2EN4cute5tupleIJNS5_1CILi128EEES8_NS7_ILi64EEEEEENS_10bfloat16_tEfNS_4arch4Sm80ELb0ELb0ELb1ELb0ELb1ELb0ELb0ELb0ELi2ELi4ELi4ELi4ELb0EEENS1_21CollectiveEpilogueBwdISA_SB_SD_Li256ELb0ELb0ELi2EEENS1_19SingleTileSchedulerILb0ELb0ELb0ELi128EEEEEEEEEvNT_6ParamsE$_ZZZN5flash25CollectiveMainloopBwdSm80ILi2ELi2EN4cute5tupleIJNS1_1CILi128EEES4_NS3_ILi64EEEEEEN7cutlass10bfloat16_tEfNS7_4arch4Sm80ELb0ELb0ELb1ELb0ELb1ELb0ELb0ELb0ELi2ELi4ELi4ELi4ELb0EE3mmaINS_16FlashAttnBwdSm80ISB_NS_21CollectiveEpilogueBwdIS6_S8_SA_Li256ELb0ELb0ELi2EEENS_19SingleTileSchedulerILb0ELb0ELb0ELi128EEEE13SharedStorageENS1_6TensorINS1_11ArrayEngineIfLm32EEENS1_6LayoutINS2_IJNS2_IJNS3_ILi2EEESO_EEESO_NS3_ILi4EEEEEENS2_IJNS2_IJNS3_ILi1EEESO_EEESQ_NS3_ILi8EEEEEEEEEEEEbRKNSB_6ParamsERT0_S12_iNS2_IJiiiEEERT_ENKUliT_E_clIZSC_ISJ_SX_EbS10_S12_S12_iS13_S15_EUlRS16_iE_EEDaiS16_ENKUlvE1_clEv - $_ZN7cutlass13device_kernelIN5flash19enable_sm80_to_sm89INS1_16FlashAttnBwdSm80INS1_25CollectiveMainloopBwdSm80ILi2ELi2EN4cute5tupleIJNS5_1CILi128EEES8_NS7_ILi64EEEEEENS_10bfloat16_tEfNS_4arch4Sm80ELb0ELb0ELb1ELb0ELb1ELb0ELb0ELb0ELi2ELi4ELi4ELi4ELb0EEENS1_21CollectiveEpilogueBwdISA_SB_SD_Li256ELb0ELb0ELi2EEENS1_19SingleTileSchedulerILb0ELb0ELb0ELi128EEEEEEEEEvNT_6ParamsE$_ZZZN5flash25CollectiveMainloopBwdSm80ILi2ELi2EN4cute5tupleIJNS1_1CILi128EEES4_NS3_ILi64EEEEEEN7cutlass10bfloat16_tEfNS7_4arch4Sm80ELb0ELb0ELb1ELb0ELb1ELb0ELb0ELb0ELi2ELi4ELi4ELi4ELb0EE3mmaINS_16FlashAttnBwdSm80ISB_NS_21CollectiveEpilogueBwdIS6_S8_SA_Li256ELb0ELb0ELi2EEENS_19SingleTileSchedulerILb0ELb0ELb0ELi128EEEE13SharedStorageENS1_6TensorINS1_11ArrayEngineIfLm32EEENS1_6LayoutINS2_IJNS2_IJNS3_ILi2EEESO_EEESO_NS3_ILi4EEEEEENS2_IJNS2_IJNS3_ILi1EEESO_EEESQ_NS3_ILi8EEEEEEEEEEEEbRKNSB_6ParamsERT0_S12_iNS2_IJiiiEEERT_ENKUliT_E_clIZSC_ISJ_SX_EbS10_S12_S12_iS13_S15_EUlRS16_iE_EEDaiS16_ENKUlvE0_clEv)
$_ZN7cutlass13device_kernelIN5flash19enable_sm80_to_sm89INS1_16FlashAttnBwdSm80INS1_25CollectiveMainloopBwdSm80ILi2ELi2EN4cute5tupleIJNS5_1CILi128EEES8_NS7_ILi64EEEEEENS_10bfloat16_tEfNS_4arch4Sm80ELb0ELb0ELb1ELb0ELb1ELb0ELb0ELb0ELi2ELi4ELi4ELi4ELb0EEENS1_21CollectiveEpilogueBwdISA_SB_SD_Li256ELb0ELb0ELi2EEENS1_19SingleTileSchedulerILb0ELb0ELb0ELi128EEEEEEEEEvNT_6ParamsE$_ZZZN5flash25CollectiveMainloopBwdSm80ILi2ELi2EN4cute5tupleIJNS1_1CILi128EEES4_NS3_ILi64EEEEEEN7cutlass10bfloat16_tEfNS7_4arch4Sm80ELb0ELb0ELb1ELb0ELb1ELb0ELb0ELb0ELi2ELi4ELi4ELi4ELb0EE3mmaINS_16FlashAttnBwdSm80ISB_NS_21CollectiveEpilogueBwdIS6_S8_SA_Li256ELb0ELb0ELi2EEENS_19SingleTileSchedulerILb0ELb0ELb0ELi128EEEE13SharedStorageENS1_6TensorINS1_11ArrayEngineIfLm32EEENS1_6LayoutINS2_IJNS2_IJNS3_ILi2EEESO_EEESO_NS3_ILi4EEEEEENS2_IJNS2_IJNS3_ILi1EEESO_EEESQ_NS3_ILi8EEEEEEEEEEEEbRKNSB_6ParamsERT0_S12_iNS2_IJiiiEEERT_ENKUliT_E_clIZSC_ISJ_SX_EbS10_S12_S12_iS13_S15_EUlRS16_iE_EEDaiS16_ENKUlvE0_clEv:
[----:B------:R-:W-:-:S05]  /*64d70*/  IADD3 R3, R16, -c[0x0][0x20], RZ ;  /* 0x8000080010037a10 */ /* 0x000fca0007ffe0ff */
[----:B------:R-:W-:-:S05]  /*64d80*/  IMAD R3, R10, 0x4, R3 ;  /* 0x000000040a037824 */ /* 0x000fca00078e0203 */
[----:B------:R1:W5:Y:S02]  /*64d90*/  LDL R4, [R3] ;  /* 0x0000000003047983 */ /* 0x0003640000100800 */
[----:B-1----:R-:W-:-:S04]  /*64da0*/  MOV R3, 0x0 ;  /* 0x0000000000037802 */ /* 0x002fc80000000f00 */
[----:B------:R-:W-:Y:S05]  /*64db0*/  RET.REL.NODEC R2 `(_ZN7cutlass13device_kernelIN5flash19enable_sm80_to_sm89INS1_16FlashAttnBwdSm80INS1_25CollectiveMainloopBwdSm80ILi2ELi2EN4cute5tupleIJNS5_1CILi128EEES8_NS7_ILi64EEEEEENS_10bfloat16_tEfNS_4arch4Sm80ELb0ELb0ELb1ELb0ELb1ELb0ELb0ELb0ELi2ELi4ELi4ELi4ELb0EEENS1_21CollectiveEpilogueBwdISA_SB_SD_Li256ELb0ELb0ELi2EEENS1_19SingleTileSchedulerILb0ELb0ELb0ELi128EEEEEEEEEvNT_6ParamsE) ;  /* 0xfff9b24002007950 */ /* 0x000fea0003c3ffff */
        .type           $_ZN7cutlass13device_kernelIN5flash19enable_sm80_to_sm89INS1_16FlashAttnBwdSm80INS1_25CollectiveMainloopBwdSm80ILi2ELi2EN4cute5tupleIJNS5_1CILi128EEES8_NS7_ILi64EEEEEENS_10bfloat16_tEfNS_4arch4Sm80ELb0ELb0ELb1ELb0ELb1ELb0ELb0ELb0ELi2ELi4ELi4ELi4ELb0EEENS1_21CollectiveEpilogueBwdISA_SB_SD_Li256ELb0ELb0ELi2EEENS1_19SingleTileSchedulerILb0ELb0ELb0ELi128EEEEEEEEEvNT_6ParamsE$_ZZZN5flash25CollectiveMainloopBwdSm80ILi2ELi2EN4cute5tupleIJNS1_1CILi128EEES4_NS3_ILi64EEEEEEN7cutlass10bfloat16_tEfNS7_4arch4Sm80ELb0ELb0ELb1ELb0ELb1ELb0ELb0ELb0ELi2ELi4ELi4ELi4ELb0EE3mmaINS_16FlashAttnBwdSm80ISB_NS_21CollectiveEpilogueBwdIS6_S8_SA_Li256ELb0ELb0ELi2EEENS_19SingleTileSchedulerILb0ELb0ELb0ELi128EEEE13SharedStorageENS1_6TensorINS1_11ArrayEngineIfLm32EEENS1_6LayoutINS2_IJNS2_IJNS3_ILi2EEESO_EEESO_NS3_ILi4EEEEEENS2_IJNS2_IJNS3_ILi1EEESO_EEESQ_NS3_ILi8EEEEEEEEEEEEbRKNSB_6ParamsERT0_S12_iNS2_IJiiiEEERT_ENKUliT_E_clIZSC_ISJ_SX_EbS10_S12_S12_iS13_S15_EUlRS16_iE_EEDaiS16_ENKUlvE1_clEv,@function
        .size           $_ZN7cutlass13device_kernelIN5flash19enable_sm80_to_sm89INS1_16FlashAttnBwdSm80INS1_25CollectiveMainloopBwdSm80ILi2ELi2EN4cute5tupleIJNS5_1CILi128EEES8_NS7_ILi64EEEEEENS_10bfloat16_tEfNS_4arch4Sm80ELb0ELb0ELb1ELb0ELb1ELb0ELb0ELb0ELi2ELi4ELi4ELi4ELb0EEENS1_21CollectiveEpilogueBwdISA_SB_SD_Li256ELb0ELb0ELi2EEENS1_19SingleTileSchedulerILb0ELb0ELb0ELi128EEEEEEEEEvNT_6ParamsE$_ZZZN5flash25CollectiveMainloopBwdSm80ILi2ELi2EN4cute5tupleIJNS1_1CILi128EEES4_NS3_ILi64EEEEEEN7cutlass10bfloat16_tEfNS7_4arch4Sm80ELb0ELb0ELb1ELb0ELb1ELb0ELb0ELb0ELi2ELi4ELi4ELi4ELb0EE3mmaINS_16FlashAttnBwdSm80ISB_NS_21CollectiveEpilogueBwdIS6_S8_SA_Li256ELb0ELb0ELi2EEENS_19SingleTileSchedulerILb0ELb0ELb0ELi128EEEE13SharedStorageENS1_6TensorINS1_11ArrayEngineIfLm32EEENS1_6LayoutINS2_IJNS2_IJNS3_ILi2EEESO_EEESO_NS3_ILi4EEEEEENS2_IJNS2_IJNS3_ILi1EEESO_EEESQ_NS3_ILi8EEEEEEEEEEEEbRKNSB_6ParamsERT0_S12_iNS2_IJiiiEEERT_ENKUliT_E_clIZSC_ISJ_SX_EbS10_S12_S12_iS13_S15_EUlRS16_iE_EEDaiS16_ENKUlvE1_clEv,($_ZN7cutlass13device_kernelIN5flash19enable_sm80_to_sm89INS1_16FlashAttnBwdSm80INS1_25CollectiveMainloopBwdSm80ILi2ELi2EN4cute5tupleIJNS5_1CILi128EEES8_NS7_ILi64EEEEEENS_10bfloat16_tEfNS_4arch4Sm80ELb0ELb0ELb1ELb0ELb1ELb0ELb0ELb0ELi2ELi4ELi4ELi4ELb0EEENS1_21CollectiveEpilogueBwdISA_SB_SD_Li256ELb0ELb0ELi2EEENS1_19SingleTileSchedulerILb0ELb0ELb0ELi128EEEEEEEEEvNT_6ParamsE$__fAtomicAdd - $_ZN7cutlass13device_kernelIN5flash19enable_sm80_to_sm89INS1_16FlashAttnBwdSm80INS1_25CollectiveMainloopBwdSm80ILi2ELi2EN4cute5tupleIJNS5_1CILi128EEES8_NS7_ILi64EEEEEENS_10bfloat16_tEfNS_4arch4Sm80ELb0ELb0ELb1ELb0ELb1ELb0ELb0ELb0ELi2ELi4ELi4ELi4ELb0EEENS1_21CollectiveEpilogueBwdISA_SB_SD_Li256ELb0ELb0ELi2EEENS1_19SingleTileSchedulerILb0ELb0ELb0ELi128EEEEEEEEEvNT_6ParamsE$_ZZZN5flash25CollectiveMainloopBwdSm80ILi2ELi2EN4cute5tupleIJNS1_1CILi128EEES4_NS3_ILi64EEEEEEN7cutlass10bfloat16_tEfNS7_4arch4Sm80ELb0ELb0ELb1ELb0ELb1ELb0ELb0ELb0ELi2ELi4ELi4ELi4ELb0EE3mmaINS_16FlashAttnBwdSm80ISB_NS_21CollectiveEpilogueBwdIS6_S8_SA_Li256ELb0ELb0ELi2EEENS_19SingleTileSchedulerILb0ELb0ELb0ELi128EEEE13SharedStorageENS1_6TensorINS1_11ArrayEngineIfLm32EEENS1_6LayoutINS2_IJNS2_IJNS3_ILi2EEESO_EEESO_NS3_ILi4EEEEEENS2_IJNS2_IJNS3_ILi1EEESO_EEESQ_NS3_ILi8EEEEEEEEEEEEbRKNSB_6ParamsERT0_S12_iNS2_IJiiiEEERT_ENKUliT_E_clIZSC_ISJ_SX_EbS10_S12_S12_iS13_S15_EUlRS16_iE_EEDaiS16_ENKUlvE1_clEv)
$_ZN7cutlass13device_kernelIN5flash19enable_sm80_to_sm89INS1_16FlashAttnBwdSm80INS1_25CollectiveMainloopBwdSm80ILi2ELi2EN4cute5tupleIJNS5_1CILi128EEES8_NS7_ILi64EEEEEENS_10bfloat16_tEfNS_4arch4Sm80ELb0ELb0ELb1ELb0ELb1ELb0ELb0ELb0ELi2ELi4ELi4ELi4ELb0EEENS1_21CollectiveEpilogueBwdISA_SB_SD_Li256ELb0ELb0ELi2EEENS1_19SingleTileSchedulerILb0ELb0ELb0ELi128EEEEEEEEEvNT_6ParamsE$_ZZZN5flash25CollectiveMainloopBwdSm80ILi2ELi2EN4cute5tupleIJNS1_1CILi128EEES4_NS3_ILi64EEEEEEN7cutlass10bfloat16_tEfNS7_4arch4Sm80ELb0ELb0ELb1ELb0ELb1ELb0ELb0ELb0ELi2ELi4ELi4ELi4ELb0EE3mmaINS_16FlashAttnBwdSm80ISB_NS_21CollectiveEpilogueBwdIS6_S8_SA_Li256ELb0ELb0ELi2EEENS_19SingleTileSchedulerILb0ELb0ELb0ELi128EEEE13SharedStorageENS1_6TensorINS1_11ArrayEngineIfLm32EEENS1_6LayoutINS2_IJNS2_IJNS3_ILi2EEESO_EEESO_NS3_ILi4EEEEEENS2_IJNS2_IJNS3_ILi1EEESO_EEESQ_NS3_ILi8EEEEEEEEEEEEbRKNSB_6ParamsERT0_S12_iNS2_IJiiiEEERT_ENKUliT_E_clIZSC_ISJ_SX_EbS10_S12_S12_iS13_S15_EUlRS16_iE_EEDaiS16_ENKUlvE1_clEv:
[----:B------:R-:W-:-:S05]  /*64dc0*/  IADD3 R3, R7, -c[0x0][0x20], RZ ;  /* 0x8000080007037a10 */ /* 0x000fca0007ffe0ff */
[----:B------:R-:W-:-:S05]  /*64dd0*/  IMAD R3, R10, 0x4, R3 ;  /* 0x000000040a037824 */ /* 0x000fca00078e0203 */
[----:B------:R1:W5:Y:S02]  /*64de0*/  LDL R4, [R3] ;  /* 0x0000000003047983 */ /* 0x0003640000100800 */
[----:B-1----:R-:W-:-:S04]  /*64df0*/  MOV R3, 0x0 ;  /* 0x0000000000037802 */ /* 0x002fc80000000f00 */
[----:B------:R-:W-:Y:S05]  /*64e00*/  RET.REL.NODEC R2 `(_ZN7cutlass13device_kernelIN5flash19enable_sm80_to_sm89INS1_16FlashAttnBwdSm80INS1_25CollectiveMainloopBwdSm80ILi2ELi2EN4cute5tupleIJNS5_1CILi128EEES8_NS7_ILi64EEEEEENS_10bfloat16_tEfNS_4arch4Sm80ELb0ELb0ELb1ELb0ELb1ELb0ELb0ELb0ELi2ELi4ELi4ELi4ELb0EEENS1_21CollectiveEpilogueBwdISA_SB_SD_Li256ELb0ELb0ELi2EEENS1_19SingleTileSchedulerILb0ELb0ELb0ELi128EEEEEEEEEvNT_6ParamsE) ;  /* 0xfff9b1f002007950 */ /* 0x000fea0003c3ffff */
        .type           $_ZN7cutlass13device_kernelIN5flash19enable_sm80_to_sm89INS1_16FlashAttnBwdSm80INS1_25CollectiveMainloopBwdSm80ILi2ELi2EN4cute5tupleIJNS5_1CILi128EEES8_NS7_ILi64EEEEEENS_10bfloat16_tEfNS_4arch4Sm80ELb0ELb0ELb1ELb0ELb1ELb0ELb0ELb0ELi2ELi4ELi4ELi4ELb0EEENS1_21CollectiveEpilogueBwdISA_SB_SD_Li256ELb0ELb0ELi2EEENS1_19SingleTileSchedulerILb0ELb0ELb0ELi128EEEEEEEEEvNT_6ParamsE$__fAtomicAdd,@function
        .size           $_ZN7cutlass13device_kernelIN5flash19enable_sm80_to_sm89INS1_16FlashAttnBwdSm80INS1_25CollectiveMainloopBwdSm80ILi2ELi2EN4cute5tupleIJNS5_1CILi128EEES8_NS7_ILi64EEEEEENS_10bfloat16_tEfNS_4arch4Sm80ELb0ELb0ELb1ELb0ELb1ELb0ELb0ELb0ELi2ELi4ELi4ELi4ELb0EEENS1_21CollectiveEpilogueBwdISA_SB_SD_Li256ELb0ELb0ELi2EEENS1_19SingleTileSchedulerILb0ELb0ELb0ELi128EEEEEEEEEvNT_6ParamsE$__fAtomicAdd,($_ZN7cutlass13device_kernelIN5flash19enable_sm80_to_sm89INS1_16FlashAttnBwdSm80INS1_25CollectiveMainloopBwdSm80ILi2ELi2EN4cute5tupleIJNS5_1CILi128EEES8_NS7_ILi64EEEEEENS_10bfloat16_tEfNS_4arch4Sm80ELb0ELb0ELb1ELb0ELb1ELb0ELb0ELb0ELi2ELi4ELi4ELi4ELb0EEENS1_21CollectiveEpilogueBwdISA_SB_SD_Li256ELb0ELb0ELi2EEENS1_19SingleTileSchedulerILb0ELb0ELb0ELi128EEEEEEEEEvNT_6ParamsE$exp2f - $_ZN7cutlass13device_kernelIN5flash19enable_sm80_to_sm89INS1_16FlashAttnBwdSm80INS1_25CollectiveMainloopBwdSm80ILi2ELi2EN4cute5tupleIJNS5_1CILi128EEES8_NS7_ILi64EEEEEENS_10bfloat16_tEfNS_4arch4Sm80ELb0ELb0ELb1ELb0ELb1ELb0ELb0ELb0ELi2ELi4ELi4ELi4ELb0EEENS1_21CollectiveEpilogueBwdISA_SB_SD_Li256ELb0ELb0ELi2EEENS1_19SingleTileSchedulerILb0ELb0ELb0ELi128EEEEEEEEEvNT_6ParamsE$__fAtomicAdd)
$_ZN7cutlass13device_kernelIN5flash19enable_sm80_to_sm89INS1_16FlashAttnBwdSm80INS1_25CollectiveMainloopBwdSm80ILi2ELi2EN4cute5tupleIJNS5_1CILi128EEES8_NS7_ILi64EEEEEENS_10bfloat16_tEfNS_4arch4Sm80ELb0ELb0ELb1ELb0ELb1ELb0ELb0ELb0ELi2ELi4ELi4ELi4ELb0EEENS1_21CollectiveEpilogueBwdISA_SB_SD_Li256ELb0ELb0ELi2EEENS1_19SingleTileSchedulerILb0ELb0ELb0ELi128EEEEEEEEEvNT_6ParamsE$__fAtomicAdd:
[----:B------:R-:W-:Y:S01]  /*64e10*/  IMAD.MOV.U32 R14, RZ, RZ, R8 ;  /* 0x000000ffff0e7224 */ /* 0x000fe200078e0008 */
[----:B------:R-:W-:Y:S01]  /*64e20*/  ULDC.64 UR8, c[0x0][0x118] ;  /* 0x0000460000087ab9 */ /* 0x000fe20000000a00 */
[----:B------:R-:W-:-:S05]  /*64e30*/  IMAD.MOV.U32 R15, RZ, RZ, R5 ;  /* 0x000000ffff0f7224 */ /* 0x000fca00078e0005 */
[----:B------:R-:W2:Y:S01]  /*64e40*/  ATOM.E.ADD.F32.FTZ.RN.STRONG.GPU P1, RZ, [R14.64], R4 ;  /* 0x000000040eff798a */ /* 0x000ea2000812e7c8 */
[----:B------:R-:W-:Y:S02]  /*64e50*/  MOV R13, 0x0 ;  /* 0x00000000000d7802 */ /* 0x000fe40000000f00 */
[----:B------:R-:W-:Y:S02]  /*64e60*/  MOV R9, R4 ;  /* 0x0000000400097202 */ /* 0x000fe40000000f00 */
[----:B--2---:R-:W-:Y:S05]  /*64e70*/  @P1 RET.REL.NODEC R12 `(_ZN7cutlass13device_kernelIN5flash19enable_sm80_to_sm89INS1_16FlashAttnBwdSm80INS1_25CollectiveMainloopBwdSm80ILi2ELi2EN4cute5tupleIJNS5_1CILi128EEES8_NS7_ILi64EEEEEENS_10bfloat16_tEfNS_4arch4Sm80ELb0ELb0ELb1ELb0ELb1ELb0ELb0ELb0ELi2ELi4ELi4ELi4ELb0EEENS1_21CollectiveEpilogueBwdISA_SB_SD_Li256ELb0ELb0ELi2EEENS1_19SingleTileSchedulerILb0ELb0ELb0ELi128EEEEEEEEEvNT_6ParamsE) ;  /* 0xfff9b1800c001950 */ /* 0x004fea0003c3ffff */
[----:B------:R-:W1:Y:S02]  /*64e80*/  QSPC.E.S P1, RZ, [R14] ;  /* 0x000000000eff73aa */ /* 0x000e640000020500 */
[----:B-1----:R-:W-:Y:S05]  /*64e90*/  @!P1 BRA `(.L_x_1044) ;  /* 0x0000008000009947 */ /* 0x002fea0003800000 */
[----:B------:R-:W-:-:S05]  /*64ea0*/  LOP3.LUT R8, R14, 0xffffff, RZ, 0xc0, !PT ;  /* 0x00ffffff0e087812 */ /* 0x000fca00078ec0ff */
.L_x_1045:
[----:B------:R-:W1:Y:S02]  /*64eb0*/  LDS R4, [R8] ;  /* 0x0000000008047984 */ /* 0x000e640000000800 */
[----:B-1----:R-:W-:-:S06]  /*64ec0*/  FADD R5, R9, R4 ;  /* 0x0000000409057221 */ /* 0x002fcc0000000000 */
[----:B------:R-:W1:Y:S02]  /*64ed0*/  ATOMS.CAST.SPIN R5, [R8], R4, R5 ;  /* 0x000000040805738d */ /* 0x000e640001800005 */
[----:B-1----:R-:W-:-:S13]  /*64ee0*/  ISETP.EQ.U32.AND P1, PT, R5, 0x1, PT ;  /* 0x000000010500780c */ /* 0x002fda0003f22070 */
[----:B------:R-:W-:Y:S05]  /*64ef0*/  @!P1 BRA `(.L_x_1045) ;  /* 0xffffffb000009947 */ /* 0x000fea000383ffff */
[----:B------:R-:W-:-:S04]  /*64f00*/  MOV R13, 0x0 ;  /* 0x00000000000d7802 */ /* 0x000fc80000000f00 */
[----:B------:R-:W-:Y:S05]  /*64f10*/  RET.REL.NODEC R12 `(_ZN7cutlass13device_kernelIN5flash19enable_sm80_to_sm89INS1_16FlashAttnBwdSm80INS1_25CollectiveMainloopBwdSm80ILi2ELi2EN4cute5tupleIJNS5_1CILi128EEES8_NS7_ILi64EEEEEENS_10bfloat16_tEfNS_4arch4Sm80ELb0ELb0ELb1ELb0ELb1ELb0ELb0ELb0ELi2ELi4ELi4ELi4ELb0EEENS1_21CollectiveEpilogueBwdISA_SB_SD_Li256ELb0ELb0ELi2EEENS1_19SingleTileSchedulerILb0ELb0ELb0ELi128EEEEEEEEEvNT_6ParamsE) ;  /* 0xfff9b0e00c007950 */ /* 0x000fea0003c3ffff */
.L_x_1044:
[----:B------:R-:W2:Y:S01]  /*64f20*/  LD.E R4, [R14.64] ;  /* 0x000000080e047980 */ /* 0x000ea2000c101900 */
[----:B------:R-:W-:Y:S01]  /*64f30*/  MOV R13, 0x0 ;  /* 0x00000000000d7802 */ /* 0x000fe20000000f00 */
[----:B--2---:R-:W-:-:S05]  /*64f40*/  FADD R4, R9, R4 ;  /* 0x0000000409047221 */ /* 0x004fca0000000000 */
[----:B------:R1:W-:Y:S01]  /*64f50*/  ST.E [R14.64], R4 ;  /* 0x000000040e007985 */ /* 0x0003e2000c101908 */
[----:B------:R-:W-:Y:S05]  /*64f60*/  RET.REL.NODEC R12 `(_ZN7cutlass13device_kernelIN5flash19enable_sm80_to_sm89INS1_16FlashAttnBwdSm80INS1_25CollectiveMainloopBwdSm80ILi2ELi2EN4cute5tupleIJNS5_1CILi128EEES8_NS7_ILi64EEEEEENS_10bfloat16_tEfNS_4arch4Sm80ELb0ELb0ELb1ELb0ELb1ELb0ELb0ELb0ELi2ELi4ELi4ELi4ELb0EEENS1_21CollectiveEpilogueBwdISA_SB_SD_Li256ELb0ELb0ELi2EEENS1_19SingleTileSchedulerILb0ELb0ELb0ELi128EEEEEEEEEvNT_6ParamsE) ;  /* 0xfff9b0900c007950 */ /* 0x000fea0003c3ffff */
        .type           $_ZN7cutlass13device_kernelIN5flash19enable_sm80_to_sm89INS1_16FlashAttnBwdSm80INS1_25CollectiveMainloopBwdSm80ILi2ELi2EN4cute5tupleIJNS5_1CILi128EEES8_NS7_ILi64EEEEEENS_10bfloat16_tEfNS_4arch4Sm80ELb0ELb0ELb1ELb0ELb1ELb0ELb0ELb0ELi2ELi4ELi4ELi4ELb0EEENS1_21CollectiveEpilogueBwdISA_SB_SD_Li256ELb0ELb0ELi2EEENS1_19SingleTileSchedulerILb0ELb0ELb0ELi128EEEEEEEEEvNT_6ParamsE$exp2f,@function
        .size           $_ZN7cutlass13device_kernelIN5flash19enable_sm80_to_sm89INS1_16FlashAttnBwdSm80INS1_25CollectiveMainloopBwdSm80ILi2ELi2EN4cute5tupleIJNS5_1CILi128EEES8_NS7_ILi64EEEEEENS_10bfloat16_tEfNS_4arch4Sm80ELb0ELb0ELb1ELb0ELb1ELb0ELb0ELb0ELi2ELi4ELi4ELi4ELb0EEENS1_21CollectiveEpilogueBwdISA_SB_SD_Li256ELb0ELb0ELi2EEENS1_19SingleTileSchedulerILb0ELb0ELb0ELi128EEEEEEEEEvNT_6ParamsE$exp2f,(.L_x_5677 - $_ZN7cutlass13device_kernelIN5flash19enable_sm80_to_sm89INS1_16FlashAttnBwdSm80INS1_25CollectiveMainloopBwdSm80ILi2ELi2EN4cute5tupleIJNS5_1CILi128EEES8_NS7_ILi64EEEEEENS_10bfloat16_tEfNS_4arch4Sm80ELb0ELb0ELb1ELb0ELb1ELb0ELb0ELb0ELi2ELi4ELi4ELi4ELb0EEENS1_21CollectiveEpilogueBwdISA_SB_SD_Li256ELb0ELb0ELi2EEENS1_19SingleTileSchedulerILb0ELb0ELb0ELi128EEEEEEEEEvNT_6ParamsE$exp2f)
$_ZN7cutlass13device_kernelIN5flash19enable_sm80_to_sm89INS1_16FlashAttnBwdSm80INS1_25CollectiveMainloopBwdSm80ILi2ELi2EN4cute5tupleIJNS5_1CILi128EEES8_NS7_ILi64EEEEEENS_10bfloat16_tEfNS_4arch4Sm80ELb0ELb0ELb1ELb0ELb1ELb0ELb0ELb0ELi2ELi4ELi4ELi4ELb0EEENS1_21CollectiveEpilogueBwdISA_SB_SD_Li256ELb0ELb0ELi2EEENS1_19SingleTileSchedulerILb0ELb0ELb0ELi128EEEEEEEEEvNT_6ParamsE$exp2f:
[----:B------:R-:W1:Y:S01]  /*64f70*/  MUFU.EX2 R6, R6 ;  /* 0x0000000600067308 */ /* 0x000e620000000800 */
[----:B------:R-:W-:-:S04]  /*64f80*/  MOV R3, 0x0 ;  /* 0x0000000000037802 */ /* 0x000fc80000000f00 */
[----:B------:R-:W-:Y:S05]  /*64f90*/  RET.REL.NODEC R2 `(_ZN7cutlass13device_kernelIN5flash19enable_sm80_to_sm89INS1_16FlashAttnBwdSm80INS1_25CollectiveMainloopBwdSm80ILi2ELi2EN4cute5tupleIJNS5_1CILi128EEES8_NS7_ILi64EEEEEENS_10bfloat16_tEfNS_4arch4Sm80ELb0ELb0ELb1ELb0ELb1ELb0ELb0ELb0ELi2ELi4ELi4ELi4ELb0EEENS1_21CollectiveEpilogueBwdISA_SB_SD_Li256ELb0ELb0ELi2EEENS1_19SingleTileSchedulerILb0ELb0ELb0ELi128EEEEEEEEEvNT_6ParamsE) ;  /* 0xfff9b06002007950 */ /* 0x000fea0003c3ffff */
.L_x_1046:
        /* <DEDUP_REMOVED lines=14> */
.L_x_5677:


//--------------------- .text._ZN7cutlass13device_kernelIN5flash19enable_sm80_to_sm89INS1_16FlashAttnBwdSm80INS1_25CollectiveMainloopBwdSm80ILi2ELi2EN4cute5tupleIJNS5_1CILi128EEES8_NS7_ILi64EEEEEENS_10bfloat16_tEfNS_4arch4Sm80ELb0ELb0ELb1ELb0ELb0ELb0ELb0ELb0ELi2ELi4ELi4ELi4ELb0EEENS1_24CollectiveEpilogueBwdGQAISA_fSD_Li256ELb0ELb0EEENS1_19SingleTileSchedulerILb0ELb0ELb0ELi128EEEEEEEEEvNT_6ParamsE --------------------------
	.section	.text._ZN7cutlass13device_kernelIN5flash19enable_sm80_to_sm89INS1_16FlashAttnBwdSm80INS1_25CollectiveMainloopBwdSm80ILi2ELi2EN4cute5tupleIJNS5_1CILi128EEES8_NS7_ILi64EEEEEENS_10bfloat16_tEfNS_4arch4Sm80ELb0ELb0ELb1ELb0ELb0ELb0ELb0ELb0ELi2ELi4ELi4ELi4ELb0EEENS1_24CollectiveEpilogueBwdGQAISA_fSD_Li256ELb0ELb0EEENS1_19SingleTileSchedulerILb0ELb0ELb0ELi128EEEEEEEEEvNT_6ParamsE,"ax",@progbits
	.sectioninfo	@"SHI_REGISTERS=127"
	.align	128
.text._ZN7cutlass13device_kernelIN5flash19enable_sm80_to_sm89INS1_16FlashAttnBwdSm80INS1_25CollectiveMainloopBwdSm80ILi2ELi2EN4cute5tupleIJNS5_1CILi128EEES8_NS7_ILi64EEEEEENS_10bfloat16_tEfNS_4arch4Sm80ELb0ELb0ELb1ELb0ELb0ELb0ELb0ELb0ELi2ELi4ELi4ELi4ELb0EEENS1_24CollectiveEpilogueBwdGQAISA_fSD_Li256ELb0ELb0EEENS1_19SingleTileSchedulerILb0ELb0ELb0ELi128EEEEEEEEEvNT_6ParamsE:
        .type           _ZN7cutlass13device_kernelIN5flash19enable_sm80_to_sm89INS1_16FlashAttnBwdSm80INS1_25CollectiveMainloopBwdSm80ILi2ELi2EN4cute5tupleIJNS5_1CILi128EEES8_NS7_ILi64EEEEEENS_10bfloat16_tEfNS_4arch4Sm80ELb0ELb0ELb1ELb0ELb0ELb0ELb0ELb0ELi2ELi4ELi4ELi4ELb0EEENS1_24CollectiveEpilogueBwdGQAISA_fSD_Li256ELb0ELb0EEENS1_19SingleTileSchedulerILb0ELb0ELb0ELi128EEEEEEEEEvNT_6ParamsE,@function
        .size           _ZN7cutlass13device_kernelIN5flash19enable_sm80_to_sm89INS1_16FlashAttnBwdSm80INS1_25CollectiveMainloopBwdSm80ILi2ELi2EN4cute5tupleIJNS5_1CILi128EEES8_NS7_ILi64EEEEEENS_10bfloat16_tEfNS_4arch4Sm80ELb0ELb0ELb1ELb0ELb0ELb0ELb0ELb0ELi2ELi4ELi4ELi4ELb0EEENS1_24CollectiveEpilogueBwdGQAISA_fSD_Li256ELb0ELb0EEENS1_19SingleTileSchedulerILb0ELb0ELb0ELi128EEEEEEEEEvNT_6ParamsE,(.L_x_6071 - _ZN7cutlass13device_kernelIN5flash19enable_sm80_to_sm89INS1_16FlashAttnBwdSm80INS1_25CollectiveMainloopBwdSm80ILi2ELi2EN4cute5tupleIJNS5_1CILi128EEES8_NS7_ILi64EEEEEENS_10bfloat16_tEfNS_4arch4Sm80ELb0ELb0ELb1ELb0ELb0ELb0ELb0ELb0ELi2ELi4ELi4ELi4ELb0EEENS1_24CollectiveEpilogueBwdGQAISA_fSD_Li256ELb0ELb0EEENS1_19SingleTileSchedulerILb0ELb0ELb0ELi128EEEEEEEEEvNT_6ParamsE)
        .other          _ZN7cutlass13device_kernelIN5flash19enable_sm80_to_sm89INS1_16FlashAttnBwdSm80INS1_25CollectiveMainloopBwdSm80ILi2ELi2EN4cute5tupleIJNS5_1CILi128EEES8_NS7_ILi64EEEEEENS_10bfloat16_tEfNS_4arch4Sm80ELb0ELb0ELb1ELb0ELb0ELb0ELb0ELb0ELi2ELi4ELi4ELi4ELb0EEENS1_24CollectiveEpilogueBwdGQAISA_fSD_Li256ELb0ELb0EEENS1_19SingleTileSchedulerILb0ELb0ELb0ELi128EEEEEEEEEvNT_6ParamsE,@"STO_CUDA_ENTRY STV_DEFAULT"
_ZN7cutlass13device_kernelIN5flash19enable_sm80_to_sm89INS1_16FlashAttnBwdSm80INS1_25CollectiveMainloopBwdSm80ILi2ELi2EN4cute5tupleIJNS5_1CILi128EEES8_NS7_ILi64EEEEEENS_10bfloat16_tEfNS_4arch4Sm80ELb0ELb0ELb1ELb0ELb0ELb0ELb0ELb0ELi2ELi4ELi4ELi4ELb0EEENS1_24CollectiveEpilogueBwdGQAISA_fSD_Li256ELb0ELb0EEENS1_19SingleTileSchedulerILb0ELb0ELb0ELi128EEEEEEEEEvNT_6ParamsE:
[----:B------:R-:W-:-:S03]  /*0000*/  MOV R1, c[0x0][0x28] ;  /* 0x00000a0000017a02 */ /* 0x000fc60000000f00 */
[----:B------:R-:W1:Y:S01]  /*0010*/  S2R R31, SR_CTAID.Z ;  /* 0x00000000001f7919 */ /* 0x000e620000002700 */
[----:B------:R-:W-:-:S04]  /*0020*/  IADD3 R1, R1, -0x16e0, RZ ;  /* 0xffffe92001017810 */ /* 0x000fc80007ffe0ff */
[----:B------:R-:W-:-:S05]  /*0030*/  IADD3 R20, P0, R1, c[0x0][0x20], RZ ;  /* 0x0000080001147a10 */ /* 0x000fca0007f1e0ff */
[----:B------:R-:W-:Y:S01]  /*0040*/  IMAD.X R21, RZ, RZ, c[0x0][0x24], P0 ;  /* 0x00000900ff157624 */ /* 0x000fe200000e06ff */
[----:B-1----:R-:W-:-:S13]  /*0050*/  ISETP.GE.AND P1, PT, R31, RZ, PT ;  /* 0x000000ff1f00720c */ /* 0x002fda0003f26270 */
[----:B------:R-:W-:Y:S05]  /*0060*/  @!P1 EXIT ;  /* 0x000000000000994d */ /* 0x000fea0003800000 */
[----:B------:R-:W1:Y:S01]  /*0070*/  S2R R18, SR_CTAID.X ;  /* 0x0000000000127919 */ /* 0x000e620000002500 */
[----:B------:R-:W-:Y:S01]  /*0080*/  IADD3 R28, P6, R20, 0x4, RZ ;  /* 0x00000004141c7810 */ /* 0x000fe20007fde0ff */
[----:B------:R-:W-:Y:S01]  /*0090*/  IMAD.MOV.U32 R8, RZ, RZ, c[0x0][0x168] ;  /* 0x00005a00ff087624 */ /* 0x000fe200078e00ff */
[----:B------:R-:W-:Y:S01]  /*00a0*/  UMOV UR11, 0x7 ;  /* 0x00000007000b7882 */ /* 0x000fe20000000000 */
[----:B------:R-:W-:Y:S01]  /*00b0*/  IMAD.MOV.U32 R9, RZ, RZ, c[0x0][0x198] ;  /* 0x00006600ff097624 */ /* 0x000fe200078e00ff */
[----:B------:R-:W-:Y:S01]  /*00c0*/  IADD3 R4, R28, -c[0x0][0x20], RZ ;  /* 0x800008001c047a10 */ /* 0x000fe20007ffe0ff */
[----:B------:R-:W2:Y:S01]  /*00d0*/  S2R R34, SR_TID.X ;  /* 0x0000000000227919 */ /* 0x000ea20000002100 */
[----:B------:R-:W-:Y:S01]  /*00e0*/  IADD3 R5, R8, 0x7f, RZ ;  /* 0x0000007f08057810 */ /* 0x000fe20007ffe0ff */
[----:B------:R-:W-:Y:S01]  /*00f0*/  UMOV UR10, 0x5 ;  /* 0x00000005000a7882 */ /* 0x000fe20000000000 */
[----:B------:R-:W-:Y:S01]  /*0100*/  IMAD.MOV.U32 R2, RZ, RZ, c[0x0][0x260] ;  /* 0x00009800ff027624 */ /* 0x000fe200078e00ff */
[----:B------:R-:W-:Y:S01]  /*0110*/  STL.128 [R1+0x650], RZ ;  /* 0x000650ff01007387 */ /* 0x000fe20000100c00 */
[----:B------:R-:W-:Y:S01]  /*0120*/  ULDC.64 UR4, c[0x0][0x178] ;  /* 0x00005e0000047ab9 */ /* 0x000fe20000000a00 */
[----:B------:R-:W-:Y:S01]  /*0130*/  SHF.R.S32.HI R0, RZ, 0x1f, R5 ;  /* 0x0000001fff007819 */ /* 0x000fe20000011405 */
[----:B------:R-:W-:Y:S01]  /*0140*/  USHF.L.U64.HI UR8, UR4, UR11, UR5 ;  /* 0x0000000b04087299 */ /* 0x000fe20008010205 */
[----:B------:R-:W-:Y:S01]  /*0150*/  STL.128 [R1+0x660], RZ ;  /* 0x000660ff01007387 */ /* 0x000fe20000100c00 */
[----:B------:R-:W-:Y:S01]  /*0160*/  USHF.L.U32 UR9, UR4, 0x7, URZ ;  /* 0x0000000704097899 */ /* 0x000fe2000800063f */
[----:B------:R-:W-:Y:S01]  /*0170*/  IADD3 R2, R2, 0x7f, RZ ;  /* 0x0000007f02027810 */ /* 0x000fe20007ffe0ff */
[----:B------:R-:W-:Y:S01]  /*0180*/  USHF.L.U64.HI UR15, UR4, UR10, UR5 ;  /* 0x0000000a040f7299 */ /* 0x000fe20008010205 */
[----:B------:R-:W-:Y:S01]  /*0190*/  STL.128 [R1+0x670], RZ ;  /* 0x000670ff01007387 */ /* 0x000fe20000100c00 */
[----:B------:R-:W-:Y:S01]  /*01a0*/  USHF.L.U32 UR16, UR4, 0x5, URZ ;  /* 0x0000000504107899 */ /* 0x000fe2000800063f */
[----:B------:R-:W-:Y:S01]  /*01b0*/  LEA.HI R0, R0, R5, RZ, 0x7 ;  /* 0x0000000500007211 */ /* 0x000fe200078f38ff */
[----:B------:R-:W-:Y:S01]  /*01c0*/  IMAD.U32 R6, RZ, RZ, UR9 ;  /* 0x00000009ff067e24 */ /* 0x000fe2000f8e00ff */
[----:B------:R-:W-:Y:S01]  /*01d0*/  STL.128 [R1+0x680], RZ ;  /* 0x000680ff01007387 */ /* 0x000fe20000100c00 */
[----:B------:R-:W-:Y:S01]  /*01e0*/  MOV R5, UR15 ;  /* 0x0000000f00057c02 */ /* 0x000fe20008000f00 */
[----:B------:R-:W-:Y:S01]  /*01f0*/  IMAD.U32 R7, RZ, RZ, UR8 ;  /* 0x00000008ff077e24 */ /* 0x000fe2000f8e00ff */
[----:B------:R-:W-:Y:S01]  /*0200*/  SHF.R.S32.HI R47, RZ, 0x1f, R2 ;  /* 0x0000001fff2f7819 */ /* 0x000fe20000011402 */
[----:B------:R-:W-:Y:S01]  /*0210*/  STL.128 [R1+0x690], RZ ;  /* 0x000690ff01007387 */ /* 0x000fe20000100c00 */
[----:B------:R-:W-:Y:S01]  /*0220*/  SHF.R.S32.HI R0, RZ, 0x7, R0 ;  /* 0x00000007ff007819 */ /* 0x000fe20000011400 */
[----:B------:R-:W-:Y:S01]  /*0230*/  IMAD.MOV.U32 R3, RZ, RZ, c[0x0][0x1f8] ;  /* 0x00007e00ff037624 */ /* 0x000fe200078e00ff */
[----:B------:R-:W-:Y:S01]  /*0240*/  LEA.HI R47, R47, R2, RZ, 0x7 ;  /* 0x000000022f2f7211 */ /* 0x000fe200078f38ff */
[----:B------:R-:W-:Y:S01]  /*0250*/  STL.128 [R1+0x6a0], RZ ;  /* 0x0006a0ff01007387 */ /* 0x000fe20000100c00 */
[----:B------:R-:W-:Y:S01]  /*0260*/  IMAD.MOV.U32 R2, RZ, RZ, 0x1 ;  /* 0x00000001ff027424 */ /* 0x000fe200078e00ff */
[----:B------:R-:W-:Y:S01]  /*0270*/  ULDC.64 UR6, c[0x0][0x18] ;  /* 0x0000060000067ab9 */ /* 0x000fe20000000a00 */
[----:B------:R-:W-:Y:S01]  /*0280*/  IADD3 R3, R3, 0x7f, RZ ;  /* 0x0000007f03037810 */ /* 0x000fe20007ffe0ff */
[----:B------:R-:W-:Y:S01]  /*0290*/  STL.128 [R1+0x6b0], RZ ;  /* 0x0006b0ff01007387 */ /* 0x000fe20000100c00 */
[----:B------:R-:W-:Y:S01]  /*02a0*/  UIADD3 UR13, UP2, UR6, 0x80, URZ ;  /* 0x00000080060d7890 */ /* 0x000fe2000ff5e03f */
[----:B------:R-:W-:Y:S01]  /*02b0*/  IMAD.MOV.U32 R16, RZ, RZ, c[0x0][0x248] ;  /* 0x00009200ff107624 */ /* 0x000fe200078e00ff */
[----:B------:R-:W-:Y:S01]  /*02c0*/  SHF.R.S32.HI R52, RZ, 0x1f, R3 ;  /* 0x0000001fff347819 */ /* 0x000fe20000011403 */
[----:B------:R-:W-:Y:S01]  /*02d0*/  STL.128 [R1+0x6c0], RZ ;  /* 0x0006c0ff01007387 */ /* 0x000fe20000100c00 */
[----:B------:R-:W-:Y:S01]  /*02e0*/  UIADD3.X UR12, URZ, UR7, URZ, UP2, !UPT ;  /* 0x000000073f0c7290 */ /* 0x000fe200097fe43f */
[----:B------:R-:W-:Y:S01]  /*02f0*/  IMAD.MOV.U32 R35, RZ, RZ, 0x10 ;  /* 0x00000010ff237424 */ /* 0x000fe200078e00ff */
[----:B------:R-:W-:Y:S01]  /*0300*/  LEA.HI R52, R52, R3, RZ, 0x7 ;  /* 0x0000000334347211 */ /* 0x000fe200078f38ff */
[----:B------:R-:W-:Y:S01]  /*0310*/  STL.128 [R1+0x6d0], RZ ;  /* 0x0006d0ff01007387 */ /* 0x000fe20000100c00 */
[----:B------:R-:W-:Y:S01]  /*0320*/  UIADD3 UR5, UP0, UR6, 0x18880, URZ ;  /* 0x0001888006057890 */ /* 0x000fe2000ff1e03f */
[----:B------:R-:W-:Y:S01]  /*0330*/  IMAD.U32 R48, RZ, RZ, UR13 ;  /* 0x0000000dff307e24 */ /* 0x000fe2000f8e00ff */
[----:B------:R-:W-:Y:S01]  /*0340*/  UIADD3 UR14, UP1, UR6, 0x4080, URZ ;  /* 0x00004080060e7890 */ /* 0x000fe2000ff3e03f */
[----:B------:R-:W-:Y:S01]  /*0350*/  STL.128 [R1+0x6e0], RZ ;  /* 0x0006e0ff01007387 */ /* 0x000fe20000100c00 */
[----:B------:R-:W-:Y:S01]  /*0360*/  IMAD.U32 R49, RZ, RZ, UR12 ;  /* 0x0000000cff317e24 */ /* 0x000fe2000f8e00ff */
[----:B------:R-:W-:Y:S01]  /*0370*/  UIADD3.X UR12, URZ, UR7, URZ, UP0, !UPT ;  /* 0x000000073f0c7290 */ /* 0x000fe200087fe43f */
[----:B------:R-:W-:Y:S01]  /*0380*/  IMAD.U32 R38, RZ, RZ, UR5 ;  /* 0x00000005ff267e24 */ /* 0x000fe2000f8e00ff */
[----:B------:R-:W-:Y:S01]  /*0390*/  STL.128 [R1+0x6f0], RZ ;  /* 0x0006f0ff01007387 */ /* 0x000fe20000100c00 */
[----:B------:R-:W-:Y:S01]  /*03a0*/  IMAD.MOV.U32 R36, RZ, RZ, R48 ;  /* 0x000000ffff247224 */ /* 0x000fe200078e0030 */
[----:B------:R-:W-:Y:S01]  /*03b0*/  UIADD3.X UR9, URZ, UR7, URZ, UP1, !UPT ;  /* 0x000000073f097290 */ /* 0x000fe20008ffe43f */
[----:B------:R-:W-:Y:S01]  /*03c0*/  IMAD.MOV.U32 R37, RZ, RZ, R49 ;  /* 0x000000ffff257224 */ /* 0x000fe200078e0031 */
[----:B------:R-:W-:Y:S01]  /*03d0*/  STL.128 [R1+0x700], RZ ;  /* 0x000700ff01007387 */ /* 0x000fe20000100c00 */
[----:B------:R-:W-:Y:S01]  /*03e0*/  IMAD.U32 R39, RZ, RZ, UR12 ;  /* 0x0000000cff277e24 */ /* 0x000fe2000f8e00ff */
[----:B------:R-:W-:Y:S01]  /*03f0*/  UIADD3 UR8, UP1, UR6, 0x20880, URZ ;  /* 0x0002088006087890 */ /* 0x000fe2000ff3e03f */
[----:B------:R-:W-:Y:S01]  /*0400*/  IMAD.U32 R50, RZ, RZ, UR14 ;  /* 0x0000000eff327e24 */ /* 0x000fe2000f8e00ff */
[----:B------:R-:W-:Y:S01]  /*0410*/  STL.128 [R1+0x710], RZ ;  /* 0x000710ff01007387 */ /* 0x000fe20000100c00 */
[----:B------:R-:W-:Y:S01]  /*0420*/  IMAD.U32 R51, RZ, RZ, UR9 ;  /* 0x00000009ff337e24 */ /* 0x000fe2000f8e00ff */
[----:B------:R-:W-:Y:S01]  /*0430*/  UIADD3.X UR9, URZ, UR7, URZ, UP1, !UPT ;  /* 0x000000073f097290 */ /* 0x000fe20008ffe43f */
[----:B------:R-:W-:Y:S01]  /*0440*/  ISETP.NE.AND P0, PT, R16, 0x1, PT ;  /* 0x000000011000780c */ /* 0x000fe20003f05270 */
[----:B------:R-:W-:Y:S01]  /*0450*/  STL.128 [R1+0x720], RZ ;  /* 0x000720ff01007387 */ /* 0x000fe20000100c00 */
[----:B------:R-:W-:Y:S01]  /*0460*/  IMAD.U32 R40, RZ, RZ, UR8 ;  /* 0x00000008ff287e24 */ /* 0x000fe2000f8e00ff */
[----:B--2---:R-:W-:-:S02]  /*0470*/  SHF.R.S32.HI R29, RZ, 0x1f, R34 ;  /* 0x0000001fff1d7819 */ /* 0x004fc40000011422 */
[----:B------:R-:W-:Y:S01]  /*0480*/  STL.128 [R1+0x730], RZ ;  /* 0x000730ff01007387 */ /* 0x000fe20000100c00 */
[----:B------:R-:W-:Y:S01]  /*0490*/  MOV R41, UR9 ;  /* 0x0000000900297c02 */ /* 0x000fe20008000f00 */
[----:B------:R-:W-:Y:S01]  /*04a0*/  IMAD.MOV.U32 R42, RZ, RZ, R40 ;  /* 0x000000ffff2a7224 */ /* 0x000fe200078e0028 */
[----:B------:R-:W-:Y:S01]  /*04b0*/  ULDC.64 UR8, c[0x0][0x208] ;  /* 0x0000820000087ab9 */ /* 0x000fe20000000a00 */
[----:B------:R-:W-:Y:S01]  /*04c0*/  STL.128 [R1+0x740], RZ ;  /* 0x000740ff01007387 */ /* 0x000fe20000100c00 */
[----:B------:R-:W-:Y:S01]  /*04d0*/  USHF.L.U64.HI UR12, UR8, UR11, UR9 ;  /* 0x0000000b080c7299 */ /* 0x000fe20008010209 */
[----:B------:R-:W-:Y:S01]  /*04e0*/  IMAD.MOV.U32 R43, RZ, RZ, R41 ;  /* 0x000000ffff2b7224 */ /* 0x000fe200078e0029 */
[----:B------:R-:W-:Y:S01]  /*04f0*/  UIADD3 UR11, UP0, UR6, 0x8080, URZ ;  /* 0x00008080060b7890 */ /* 0x000fe2000ff1e03f */
[----:B-1----:R-:W-:Y:S01]  /*0500*/  STL [R1], R18 ;  /* 0x0000001201007387 */ /* 0x002fe20000100800 */
[----:B------:R-:W-:Y:S01]  /*0510*/  USHF.L.U64.HI UR9, UR8, UR10, UR9 ;  /* 0x0000000a08097299 */ /* 0x000fe20008010209 */
[----:B------:R-:W-:Y:S01]  /*0520*/  SHF.R.S32.HI R47, RZ, 0x7, R47 ;  /* 0x00000007ff2f7819 */ /* 0x000fe2000001142f */
[----:B------:R-:W-:Y:S01]  /*0530*/  UIADD3.X UR5, URZ, UR7, URZ, UP0, !UPT ;  /* 0x000000073f057290 */ /* 0x000fe200087fe43f */
[----:B------:R-:W-:Y:S01]  /*0540*/  STL [R4], RZ ;  /* 0x000000ff04007387 */ /* 0x000fe20000100800 */
[----:B------:R-:W-:Y:S01]  /*0550*/  USHF.L.U32 UR10, UR8, 0x5, URZ ;  /* 0x00000005080a7899 */ /* 0x000fe2000800063f */
[----:B------:R-:W-:Y:S01]  /*0560*/  MOV R79, UR12 ;  /* 0x0000000c004f7c02 */ /* 0x000fe20008000f00 */
[----:B------:R-:W-:Y:S01]  /*0570*/  USHF.L.U32 UR13, UR8, 0x7, URZ ;  /* 0x00000007080d7899 */ /* 0x000fe2000800063f */
[----:B------:R-:W-:Y:S01]  /*0580*/  STL [R4+0x4], RZ ;  /* 0x000004ff04007387 */ /* 0x000fe20000100800 */
[----:B------:R-:W-:-:S02]  /*0590*/  IMAD.U32 R75, RZ, RZ, UR9 ;  /* 0x00000009ff4b7e24 */ /* 0x000fc4000f8e00ff */
[----:B------:R-:W-:Y:S01]  /*05a0*/  IMAD.U32 R74, RZ, RZ, UR10 ;  /* 0x0000000aff4a7e24 */ /* 0x000fe2000f8e00ff */
[----:B------:R-:W-:Y:S01]  /*05b0*/  STL [R4+0x8], RZ ;  /* 0x000008ff04007387 */ /* 0x000fe20000100800 */
[----:B------:R-:W-:-:S03]  /*05c0*/  IMAD.U32 R78, RZ, RZ, UR13 ;  /* 0x0000000dff4e7e24 */ /* 0x000fc6000f8e00ff */
[----:B------:R-:W-:Y:S04]  /*05d0*/  STL [R4+0xc], R8 ;  /* 0x00000c0804007387 */ /* 0x000fe80000100800 */
[----:B------:R1:W-:Y:S04]  /*05e0*/  STL [R4+0x10], R9 ;  /* 0x0000100904007387 */ /* 0x0003e80000100800 */
[----:B------:R-:W2:Y:S04]  /*05f0*/  S2R R22, SR_CTAID.Y ;  /* 0x0000000000167919 */ /* 0x000ea80000002600 */
[----:B------:R-:W-:Y:S04]  /*0600*/  STL.U8 [R1+0x70], R2 ;  /* 0x0000700201007387 */ /* 0x000fe80000100000 */
[----:B------:R-:W-:Y:S04]  /*0610*/  STL.U8 [R1+0x71], R2 ;  /* 0x0000710201007387 */ /* 0x000fe80000100000 */
[----:B------:R-:W-:Y:S04]  /*0620*/  STL [R1+0x18], R0 ;  /* 0x0000180001007387 */ /* 0x000fe80000100800 */
[----:B------:R-:W-:Y:S04]  /*0630*/  STL [R1+0x78], R0 ;  /* 0x0000780001007387 */ /* 0x000fe80000100800 */
[----:B------:R-:W-:Y:S01]  /*0640*/  STL.128 [R1+0x50], R36 ;  /* 0x0000502401007387 */ /* 0x000fe20000100c00 */
[----:B-1----:R-:W-:-:S03]  /*0650*/  IMAD.MOV.U32 R4, RZ, RZ, c[0x0][0x228] ;  /* 0x00008a00ff047624 */ /* 0x002fc600078e00ff */
[----:B------:R1:W-:Y:S01]  /*0660*/  STL.128 [R1+0x30], R48 ;  /* 0x0000303001007387 */ /* 0x0003e20000100c00 */
[----:B--2---:R-:W-:Y:S01]  /*0670*/  @P0 IMAD.HI.U32 R23, R22, c[0x0][0x24c], RZ ;  /* 0x0000930016170a27 */ /* 0x004fe200078e00ff */
[----:B------:R-:W-:Y:S02]  /*0680*/  IADD3 R4, R4, 0x1fff, RZ ;  /* 0x00001fff04047810 */ /* 0x000fe40007ffe0ff */
[----:B------:R2:W-:Y:S02]  /*0690*/  STL.128 [R1+0x60], R40 ;  /* 0x0000602801007387 */ /* 0x0005e40000100c00 */
[----:B------:R-:W-:Y:S02]  /*06a0*/  SHF.R.S32.HI R33, RZ, 0x1f, R4 ;  /* 0x0000001fff217819 */ /* 0x000fe40000011404 */
[----:B------:R-:W-:Y:S02]  /*06b0*/  STL [R1+0x74], R34 ;  /* 0x0000742201007387 */ /* 0x000fe40000100800 */
[----:B------:R-:W-:Y:S01]  /*06c0*/  LEA.HI R33, R33, R4, RZ, 0xd ;  /* 0x0000000421217211 */ /* 0x000fe200078f68ff */
[----:B------:R-:W-:-:S05]  /*06d0*/  IMAD.U32 R4, RZ, RZ, UR16 ;  /* 0x00000010ff047e24 */ /* 0x000fca000f8e00ff */
[----:B------:R3:W-:Y:S01]  /*06e0*/  STL.128 [R1+0x80], R4 ;  /* 0x0000800401007387 */ /* 0x0007e20000100c00 */
[----:B-1----:R-:W-:-:S05]  /*06f0*/  IMAD.SHL.U32 R50, R34, 0x4, RZ ;  /* 0x0000000422327824 */ /* 0x002fca00078e00ff */
[----:B------:R-:W-:-:S05]  /*0700*/  SHF.R.S32.HI R51, RZ, 0x1f, R50 ;  /* 0x0000001fff337819 */ /* 0x000fca0000011432 */
[----:B------:R-:W-:-:S04]  /*0710*/  IMAD.WIDE.U32 R26, R22, c[0x0][0x288], R50 ;  /* 0x0000a200161a7a25 */ /* 0x000fc800078e0032 */
[----:B--2---:R-:W-:Y:S01]  /*0720*/  IMAD.WIDE.U32 R42, R22, c[0x0][0x270], R50 ;  /* 0x00009c00162a7a25 */ /* 0x004fe200078e0032 */
[----:B---3--:R-:W-:-:S04]  /*0730*/  SHF.R.S32.HI R7, RZ, 0x1f, R34 ;  /* 0x0000001fff077819 */ /* 0x008fc80000011422 */
[CC--:B------:R-:W-:Y:S02]  /*0740*/  LEA.HI R11, R7.reuse, R34.reuse, RZ, 0x4 ;  /* 0x00000022070b7211 */ /* 0x0c0fe400078f20ff */
[----:B------:R-:W-:Y:S02]  /*0750*/  LEA.HI R61, R7, R34, RZ, 0x3 ;  /* 0x00000022073d7211 */ /* 0x000fe400078f18ff */
[----:B------:R-:W-:Y:S02]  /*0760*/  SHF.R.S32.HI R0, RZ, 0x4, R11 ;  /* 0x00000004ff007819 */ /* 0x000fe4000001140b */
[----:B------:R-:W-:Y:S02]  /*0770*/  LOP3.LUT R5, R61, 0xfffffff8, RZ, 0xc0, !PT ;  /* 0xfffffff83d057812 */ /* 0x000fe400078ec0ff */
[----:B------:R-:W-:Y:S02]  /*0780*/  SHF.R.S32.HI R2, RZ, 0x3, R61 ;  /* 0x00000003ff027819 */ /* 0x000fe4000001143d */
[----:B------:R-:W-:-:S02]  /*0790*/  LEA.HI R24, R11, R0, RZ, 0x1 ;  /* 0x000000000b187211 */ /* 0x000fc400078f08ff */
[-C--:B------:R-:W-:Y:S01]  /*07a0*/  IADD3 R5, -R5, R34.reuse, RZ ;  /* 0x0000002205057210 */ /* 0x080fe20007ffe1ff */
[----:B------:R-:W-:Y:S01]  /*07b0*/  IMAD.SHL.U32 R4, R2, 0x40, RZ ;  /* 0x0000004002047824 */ /* 0x000fe200078e00ff */
[----:B------:R-:W-:Y:S02]  /*07c0*/  LEA.HI R13, R7, R34, RZ, 0x2 ;  /* 0x00000022070d7211 */ /* 0x000fe400078f10ff */
[----:B------:R-:W-:Y:S01]  /*07d0*/  LOP3.LUT R24, R24, 0xfffffffe, RZ, 0xc0, !PT ;  /* 0xfffffffe18187812 */ /* 0x000fe200078ec0ff */
[----:B------:R-:W-:Y:S01]  /*07e0*/  IMAD.SHL.U32 R3, R5, 0x8, RZ ;  /* 0x0000000805037824 */ /* 0x000fe200078e00ff */
[--C-:B------:R-:W-:Y:S02]  /*07f0*/  SHF.R.S32.HI R15, RZ, 0x2, R13.reuse ;  /* 0x00000002ff0f7819 */ /* 0x100fe4000001140d */
[----:B------:R-:W-:Y:S01]  /*0800*/  SHF.R.S32.HI R12, RZ, 0x1f, R13 ;  /* 0x0000001fff0c7819 */ /* 0x000fe2000001140d */
[----:B------:R-:W-:Y:S01]  /*0810*/  IMAD.IADD R24, R0, 0x1, -R24 ;  /* 0x0000000100187824 */ /* 0x000fe200078e0a18 */
[----:B------:R-:W-:-:S02]  /*0820*/  LOP3.LUT R4, R4, 0x1c0, RZ, 0xc0, !PT ;  /* 0x000001c004047812 */ /* 0x000fc400078ec0ff */
[----:B------:R-:W-:Y:S02]  /*0830*/  LEA.HI R12, R12, R15, RZ, 0x3 ;  /* 0x0000000f0c0c7211 */ /* 0x000fe400078f18ff */
[----:B------:R-:W-:Y:S02]  /*0840*/  LOP3.LUT R0, R4, 0x38, R3, 0xf8, !PT ;  /* 0x0000003804007812 */ /* 0x000fe400078ef803 */
[----:B------:R-:W-:Y:S02]  /*0850*/  SHF.R.U32.HI R19, RZ, 0x3, R4 ;  /* 0x00000003ff137819 */ /* 0x000fe40000011604 */
[----:B------:R-:W-:Y:S02]  /*0860*/  LOP3.LUT R11, R11, 0xfffffff0, RZ, 0xc0, !PT ;  /* 0xfffffff00b0b7812 */ /* 0x000fe400078ec0ff */
[----:B------:R-:W-:Y:S02]  /*0870*/  LEA.HI R10, R7, R34, RZ, 0x5 ;  /* 0x00000022070a7211 */ /* 0x000fe400078f28ff */
[----:B------:R-:W-:Y:S01]  /*0880*/  LOP3.LUT R12, R12, 0xfffffff8, RZ, 0xc0, !PT ;  /* 0xfffffff80c0c7812 */ /* 0x000fe200078ec0ff */
[----:B------:R-:W-:Y:S01]  /*0890*/  IMAD.IADD R14, R34, 0x1, -R11 ;  /* 0x00000001220e7824 */ /* 0x000fe200078e0a0b */
[----:B------:R-:W-:-:S02]  /*08a0*/  LOP3.LUT R19, R0, R19, RZ, 0x3c, !PT ;  /* 0x0000001300137212 */ /* 0x000fc400078e3cff */
[----:B------:R-:W-:Y:S01]  /*08b0*/  SHF.R.S32.HI R0, RZ, 0x1f, R22 ;  /* 0x0000001fff007819 */ /* 0x000fe20000011416 */
[----:B------:R-:W-:Y:S01]  /*08c0*/  IMAD.IADD R12, R15, 0x1, -R12 ;  /* 0x000000010f0c7824 */ /* 0x000fe200078e0a0c */
[--C-:B------:R-:W-:Y:S02]  /*08d0*/  SHF.R.S32.HI R11, RZ, 0x5, R10.reuse ;  /* 0x00000005ff0b7819 */ /* 0x100fe4000001140a */
[----:B------:R-:W-:Y:S01]  /*08e0*/  SHF.R.S32.HI R6, RZ, 0x1f, R10 ;  /* 0x0000001fff067819 */ /* 0x000fe2000001140a */
[C---:B------:R-:W-:Y:S01]  /*08f0*/  IMAD R15, R0.reuse, c[0x0][0x288], RZ ;  /* 0x0000a200000f7a24 */ /* 0x040fe200078e02ff */
[----:B------:R-:W-:Y:S01]  /*0900*/  LEA.HI R30, R7, R34, RZ, 0x6 ;  /* 0x00000022071e7211 */ /* 0x000fe200078f30ff */
[----:B------:R-:W-:Y:S01]  /*0910*/  IMAD R17, R0, c[0x0][0x270], RZ ;  /* 0x00009c0000117a24 */ /* 0x000fe200078e02ff */
[----:B------:R-:W-:Y:S01]  /*0920*/  LEA.HI R6, R6, R11, RZ, 0x2 ;  /* 0x0000000b06067211 */ /* 0x000fe200078f10ff */
[----:B------:R-:W-:Y:S01]  /*0930*/  IMAD R36, R22, c[0x0][0x28c], R15 ;  /* 0x0000a30016247a24 */ /* 0x000fe200078e020f */
[----:B------:R-:W-:Y:S01]  /*0940*/  SHF.R.S32.HI R25, RZ, 0x1f, R14 ;  /* 0x0000001fff197819 */ /* 0x000fe2000001140e */
[----:B------:R-:W-:Y:S01]  /*0950*/  IMAD.SHL.U32 R30, R30, 0x8, RZ ;  /* 0x000000081e1e7824 */ /* 0x000fe200078e00ff */
[----:B------:R-:W-:Y:S01]  /*0960*/  LOP3.LUT R6, R6, 0xfffffffc, RZ, 0xc0, !PT ;  /* 0xfffffffc06067812 */ /* 0x000fe200078ec0ff */
[----:B------:R-:W-:Y:S01]  /*0970*/  IMAD R66, R22, c[0x0][0x274], R17 ;  /* 0x00009d0016427a24 */ /* 0x000fe200078e0211 */
[----:B------:R-:W-:-:S02]  /*0980*/  LOP3.LUT R15, R10, 0xffffffe0, RZ, 0xc0, !PT ;  /* 0xffffffe00a0f7812 */ /* 0x000fc400078ec0ff */
[----:B------:R-:W-:Y:S01]  /*0990*/  LEA.HI R4, R25, R14, RZ, 0x3 ;  /* 0x0000000e19047211 */ /* 0x000fe200078f18ff */
[----:B------:R-:W-:Y:S01]  /*09a0*/  IMAD.IADD R11, R11, 0x1, -R6 ;  /* 0x000000010b0b7824 */ /* 0x000fe200078e0a06 */
[----:B------:R-:W-:Y:S01]  /*09b0*/  LOP3.LUT R19, R19, 0xfffffe00, R30, 0xf8, !PT ;  /* 0xfffffe0013137812 */ /* 0x000fe200078ef81e */
[----:B------:R-:W-:Y:S01]  /*09c0*/  IMAD.IADD R10, R34, 0x1, -R15 ;  /* 0x00000001220a7824 */ /* 0x000fe200078e0a0f */
[----:B------:R-:W-:Y:S01]  /*09d0*/  LOP3.LUT R53, R4, 0xfffffff8, RZ, 0xc0, !PT ;  /* 0xfffffff804357812 */ /* 0x000fe200078ec0ff */
[----:B------:R-:W-:Y:S01]  /*09e0*/  IMAD.SHL.U32 R30, R5, 0x40, RZ ;  /* 0x00000040051e7824 */ /* 0x000fe200078e00ff */
[----:B------:R-:W-:Y:S01]  /*09f0*/  LEA.HI R46, R7, R34, RZ, 0x7 ;  /* 0x00000022072e7211 */ /* 0x000fe200078f38ff */
[----:B------:R-:W-:Y:S01]  /*0a00*/  IMAD R15, R0, c[0x0][0x238], RZ ;  /* 0x00008e00000f7a24 */ /* 0x000fe200078e02ff */
[----:B------:R-:W-:Y:S01]  /*0a10*/  SHF.R.S32.HI R7, RZ, 0x1f, R10 ;  /* 0x0000001fff077819 */ /* 0x000fe2000001140a */
[----:B------:R-:W-:Y:S01]  /*0a20*/  IMAD.SHL.U32 R25, R11, 0x10, RZ ;  /* 0x000000100b197824 */ /* 0x000fe200078e00ff */
[----:B------:R-:W-:Y:S01]  /*0a30*/  LOP3.LUT R30, R30, 0x1c0, RZ, 0xc0, !PT ;  /* 0x000001c01e1e7812 */ /* 0x000fe200078ec0ff */
[----:B------:R-:W-:Y:S01]  /*0a40*/  IMAD.IADD R53, R14, 0x1, -R53 ;  /* 0x000000010e357824 */ /* 0x000fe200078e0a35 */
[----:B------:R-:W-:Y:S01]  /*0a50*/  LEA.HI R6, R7, R10, RZ, 0x2 ;  /* 0x0000000a07067211 */ /* 0x000fe200078f10ff */
[----:B------:R-:W-:Y:S01]  /*0a60*/  IMAD R68, R22, c[0x0][0x23c], R15 ;  /* 0x00008f0016447a24 */ /* 0x000fe200078e020f */
[C---:B------:R-:W-:Y:S01]  /*0a70*/  LOP3.LUT R15, R30.reuse, 0x8, R61, 0xf8, !PT ;  /* 0x000000081e0f7812 */ /* 0x040fe200078ef83d */
[----:B------:R-:W-:Y:S01]  /*0a80*/  IMAD.IADD R67, R43, 0x1, R66 ;  /* 0x000000012b437824 */ /* 0x000fe200078e0242 */
[----:B------:R-:W-:Y:S01]  /*0a90*/  LOP3.LUT R14, R30, 0x30, R25, 0xf8, !PT ;  /* 0x000000301e0e7812 */ /* 0x000fe200078ef819 */
[----:B------:R-:W-:Y:S01]  /*0aa0*/  IMAD.MOV.U32 R66, RZ, RZ, R42 ;  /* 0x000000ffff427224 */ /* 0x000fe200078e002a */
[----:B------:R-:W-:Y:S01]  /*0ab0*/  SHF.R.S32.HI R7, RZ, 0x7, R46 ;  /* 0x00000007ff077819 */ /* 0x000fe2000001142e */
[----:B------:R-:W-:Y:S01]  /*0ac0*/  IMAD.SHL.U32 R4, R4, 0x40, RZ ;  /* 0x0000004004047824 */ /* 0x000fe200078e00ff */
[----:B------:R-:W-:Y:S01]  /*0ad0*/  SHF.R.U32.HI R30, RZ, 0x3, R30 ;  /* 0x00000003ff1e7819 */ /* 0x000fe2000001161e */
[----:B------:R-:W-:Y:S01]  /*0ae0*/  IMAD.WIDE.U32 R66, R31, c[0x0][0x278], R66 ;  /* 0x00009e001f427a25 */ /* 0x000fe200078e0042 */
[----:B------:R-:W-:-:S02]  /*0af0*/  LEA.HI.SX32 R17, R6, R25, 0x1e ;  /* 0x0000001906117211 */ /* 0x000fc400078ff2ff */
[----:B------:R-:W-:Y:S01]  /*0b00*/  LEA.HI R46, R46, R7, RZ, 0x1 ;  /* 0x000000072e2e7211 */ /* 0x000fe200078f08ff */
[----:B------:R-:W-:Y:S01]  /*0b10*/  IMAD R59, R24, 0x2, R7 ;  /* 0x00000002183b7824 */ /* 0x000fe200078e0207 */
[----:B------:R-:W-:Y:S01]  /*0b20*/  LOP3.LUT R6, R15, R30, RZ, 0x3c, !PT ;  /* 0x0000001e0f067212 */ /* 0x000fe200078e3cff */
[----:B------:R-:W-:Y:S01]  /*0b30*/  IMAD R15, R0, c[0x0][0x180], RZ ;  /* 0x00006000000f7a24 */ /* 0x000fe200078e02ff */
[----:B------:R-:W-:Y:S02]  /*0b40*/  LOP3.LUT R13, R13, 0x7ffffffc, RZ, 0xc0, !PT ;  /* 0x7ffffffc0d0d7812 */ /* 0x000fe400078ec0ff */
[----:B------:R-:W-:Y:S01]  /*0b50*/  LOP3.LUT R46, R46, 0xfffffffe, RZ, 0xc0, !PT ;  /* 0xfffffffe2e2e7812 */ /* 0x000fe200078ec0ff */
[----:B------:R-:W-:Y:S01]  /*0b60*/  IMAD R64, R22, c[0x0][0x184], R15 ;  /* 0x0000610016407a24 */ /* 0x000fe200078e020f */
[----:B------:R-:W-:Y:S01]  /*0b70*/  LOP3.LUT R61, R14, 0x8, R61, 0xf8, !PT ;  /* 0x000000080e3d7812 */ /* 0x000fe200078ef83d */
[----:B------:R-:W-:Y:S01]  /*0b80*/  IMAD.SHL.U32 R15, R12, 0x40, RZ ;  /* 0x000000400c0f7824 */ /* 0x000fe200078e00ff */
[----:B------:R-:W-:Y:S01]  /*0b90*/  IADD3 R37, R27, R36, RZ ;  /* 0x000000241b257210 */ /* 0x000fe20007ffe0ff */
[----:B------:R-:W-:Y:S01]  /*0ba0*/  IMAD.IADD R14, R34, 0x1, -R13 ;  /* 0x00000001220e7824 */ /* 0x000fe200078e0a0d */
[----:B------:R-:W-:Y:S01]  /*0bb0*/  SHF.R.S32.HI R55, RZ, 0x1f, R3 ;  /* 0x0000001fff377819 */ /* 0x000fe20000011403 */
[----:B------:R-:W-:Y:S01]  /*0bc0*/  IMAD.IADD R46, R7, 0x1, -R46 ;  /* 0x00000001072e7824 */ /* 0x000fe200078e0a2e */
[----:B------:R-:W-:Y:S01]  /*0bd0*/  MOV R54, R3 ;  /* 0x0000000300367202 */ /* 0x000fe20000000f00 */
[----:B------:R-:W-:Y:S01]  /*0be0*/  IMAD R13, R0, c[0x0][0x210], RZ ;  /* 0x00008400000d7a24 */ /* 0x000fe200078e02ff */
[----:B------:R-:W-:Y:S01]  /*0bf0*/  LOP3.LUT R15, R15, 0x1c0, RZ, 0xc0, !PT ;  /* 0x000001c00f0f7812 */ /* 0x000fe200078ec0ff */
[----:B------:R-:W-:Y:S01]  /*0c00*/  IMAD.MOV.U32 R36, RZ, RZ, R26 ;  /* 0x000000ffff247224 */ /* 0x000fe200078e001a */
[----:B------:R-:W-:Y:S01]  /*0c10*/  LOP3.LUT R61, R61, R30, RZ, 0x3c, !PT ;  /* 0x0000001e3d3d7212 */ /* 0x000fe200078e3cff */
[----:B------:R-:W-:Y:S01]  /*0c20*/  IMAD.SHL.U32 R7, R7, 0x8, RZ ;  /* 0x0000000807077824 */ /* 0x000fe200078e00ff */
[----:B------:R-:W-:Y:S01]  /*0c30*/  SHF.R.S32.HI R30, RZ, 0x1f, R31 ;  /* 0x0000001fff1e7819 */ /* 0x000fe2000001141f */
[----:B------:R-:W-:Y:S01]  /*0c40*/  IMAD.WIDE.U32 R26, R22, c[0x0][0x238], RZ ;  /* 0x00008e00161a7a25 */ /* 0x000fe200078e00ff */
[----:B------:R-:W-:-:S02]  /*0c50*/  R2P PR, R53, 0x6 ;  /* 0x0000000635007804 */ /* 0x000fc40000000000 */
[----:B------:R-:W-:Y:S01]  /*0c60*/  LOP3.LUT R7, R7, 0x8, RZ, 0xc0, !PT ;  /* 0x0000000807077812 */ /* 0x000fe200078ec0ff */
[C---:B------:R-:W-:Y:S01]  /*0c70*/  IMAD R56, R22.reuse, c[0x0][0x214], R13 ;  /* 0x0000850016387a24 */ /* 0x040fe200078e020d */
[----:B------:R-:W-:Y:S01]  /*0c80*/  IADD3 R69, R27, R68, RZ ;  /* 0x000000441b457210 */ /* 0x000fe20007ffe0ff */
[----:B------:R-:W-:Y:S01]  /*0c90*/  IMAD.U32 R59, R59, 0x200, R6 ;  /* 0x000002003b3b7824 */ /* 0x000fe200078e0006 */
[----:B------:R-:W-:Y:S01]  /*0ca0*/  SHF.R.U32.HI R6, RZ, 0x3, R15 ;  /* 0x00000003ff067819 */ /* 0x000fe2000001160f */
[----:B------:R-:W-:Y:S01]  /*0cb0*/  IMAD.WIDE.U32 R44, R22, c[0x0][0x180], R54 ;  /* 0x00006000162c7a25 */ /* 0x000fe200078e0036 */
[----:B------:R-:W-:Y:S02]  /*0cc0*/  LOP3.LUT R4, R4, 0xfffffe00, RZ, 0xc0, !PT ;  /* 0xfffffe0004047812 */ /* 0x000fe400078ec0ff */
[----:B------:R-:W-:Y:S01]  /*0cd0*/  LOP3.LUT R6, R6, R15, R7, 0x1e, !PT ;  /* 0x0000000f06067212 */ /* 0x000fe200078e1e07 */
[----:B------:R-:W-:Y:S01]  /*0ce0*/  IMAD.SHL.U32 R13, R11, 0x400, RZ ;  /* 0x000004000b0d7824 */ /* 0x000fe200078e00ff */
[----:B------:R-:W-:Y:S01]  /*0cf0*/  SHF.R.S32.HI R51, RZ, 0x1f, R2 ;  /* 0x0000001fff337819 */ /* 0x000fe20000011402 */
[----:B------:R-:W-:-:S02]  /*0d00*/  IMAD.MOV.U32 R68, RZ, RZ, R26 ;  /* 0x000000ffff447224 */ /* 0x000fc400078e001a */
[----:B------:R-:W-:Y:S02]  /*0d10*/  IMAD.SHL.U32 R26, R24, 0x10, RZ ;  /* 0x00000010181a7824 */ /* 0x000fe400078e00ff */
[----:B------:R-:W-:Y:S02]  /*0d20*/  IMAD.IADD R65, R45, 0x1, R64 ;  /* 0x000000012d417824 */ /* 0x000fe400078e0240 */
[----:B------:R-:W-:Y:S01]  /*0d30*/  IMAD R63, R14, 0x2, R13 ;  /* 0x000000020e3f7824 */ /* 0x000fe200078e020d */
[----:B------:R-:W-:Y:S01]  /*0d40*/  LOP3.LUT R26, R7, 0x10, R26, 0xf8, !PT ;  /* 0x00000010071a7812 */ /* 0x000fe200078ef81a */
[----:B------:R-:W-:-:S03]  /*0d50*/  IMAD.WIDE.U32 R42, R22, c[0x0][0x210], R54 ;  /* 0x00008400162a7a25 */ /* 0x000fc600078e0036 */
[----:B------:R-:W-:Y:S01]  /*0d60*/  IADD3 R63, R63, R6, RZ ;  /* 0x000000063f3f7210 */ /* 0x000fe20007ffe0ff */
[----:B------:R-:W-:Y:S01]  /*0d70*/  IMAD.MOV.U32 R45, RZ, RZ, 0x20 ;  /* 0x00000020ff2d7424 */ /* 0x000fe200078e00ff */
[----:B------:R-:W-:Y:S01]  /*0d80*/  SEL R6, R35, 0xfffffff0, !P1 ;  /* 0xfffffff023067807 */ /* 0x000fe20004800000 */
[C---:B------:R-:W-:Y:S02]  /*0d90*/  IMAD R14, R30.reuse, c[0x0][0x290], RZ ;  /* 0x0000a4001e0e7a24 */ /* 0x040fe400078e02ff */
[----:B------:R-:W-:Y:S01]  /*0da0*/  IMAD.IADD R57, R43, 0x1, R56 ;  /* 0x000000012b397824 */ /* 0x000fe200078e0238 */
[----:B------:R-:W-:Y:S01]  /*0db0*/  SEL R7, R45, 0xffffffe0, !P2 ;  /* 0xffffffe02d077807 */ /* 0x000fe20005000000 */
[----:B------:R-:W-:Y:S01]  /*0dc0*/  IMAD.MOV.U32 R56, RZ, RZ, R42 ;  /* 0x000000ffff387224 */ /* 0x000fe200078e002a */
[----:B------:R-:W-:Y:S01]  /*0dd0*/  R2P PR, R5, 0x6 ;  /* 0x0000000605007804 */ /* 0x000fe20000000000 */
[----:B------:R-:W-:Y:S01]  /*0de0*/  IMAD R42, R30, c[0x0][0x278], RZ ;  /* 0x00009e001e2a7a24 */ /* 0x000fe200078e02ff */
[----:B------:R-:W-:Y:S01]  /*0df0*/  LEA R43, P5, R66, c[0x0][0x258], 0x2 ;  /* 0x00009600422b7a11 */ /* 0x000fe200078a10ff */
[----:B------:R-:W-:-:S02]  /*0e00*/  IMAD R5, R31, c[0x0][0x294], R14 ;  /* 0x0000a5001f057a24 */ /* 0x000fc400078e020e */
[----:B------:R-:W-:-:S04]  /*0e10*/  IMAD.WIDE.U32 R36, R31, c[0x0][0x290], R36 ;  /* 0x0000a4001f247a25 */ /* 0x000fc800078e0024 */
[----:B------:R-:W-:Y:S02]  /*0e20*/  IMAD R32, R30, c[0x0][0x240], RZ ;  /* 0x000090001e207a24 */ /* 0x000fe400078e02ff */
[----:B------:R-:W-:Y:S01]  /*0e30*/  IMAD.WIDE.U32 R14, R31, c[0x0][0x240], R68 ;  /* 0x000090001f0e7a25 */ /* 0x000fe200078e0044 */
[----:B------:R-:W-:-:S03]  /*0e40*/  LEA R68, P4, R36, c[0x0][0x280], 0x2 ;  /* 0x0000a00024447a11 */ /* 0x000fc600078810ff */
[----:B------:R-:W-:Y:S01]  /*0e50*/  IMAD R42, R31, c[0x0][0x27c], R42 ;  /* 0x00009f001f2a7a24 */ /* 0x000fe200078e022a */
[----:B------:R-:W-:Y:S01]  /*0e60*/  IADD3 R14, P3, R34, R14, RZ ;  /* 0x0000000e220e7210 */ /* 0x000fe20007f7e0ff */
[----:B------:R-:W-:Y:S02]  /*0e70*/  IMAD.IADD R5, R37, 0x1, R5 ;  /* 0x0000000125057824 */ /* 0x000fe400078e0205 */
[----:B------:R-:W-:Y:S02]  /*0e80*/  IMAD R32, R31, c[0x0][0x244], R32 ;  /* 0x000091001f207a24 */ /* 0x000fe400078e0220 */
[----:B------:R-:W-:Y:S01]  /*0e90*/  IMAD.SHL.U32 R53, R53, 0x40, RZ ;  /* 0x0000004035357824 */ /* 0x000fe200078e00ff */
[----:B------:R-:W-:Y:S01]  /*0ea0*/  LEA.HI.X R69, R36, c[0x0][0x284], R5, 0x2, P4 ;  /* 0x0000a10024457a11 */ /* 0x000fe200020f1405 */
[----:B------:R-:W-:Y:S01]  /*0eb0*/  IMAD.IADD R42, R67, 0x1, R42 ;  /* 0x00000001432a7824 */ /* 0x000fe200078e022a */
[----:B------:R-:W-:Y:S01]  /*0ec0*/  IADD3.X R5, R29, R15, R32, P3, !PT ;  /* 0x0000000f1d057210 */ /* 0x000fe20001ffe420 */
[----:B------:R-:W-:Y:S01]  /*0ed0*/  IMAD R36, R30, c[0x0][0x218], RZ ;  /* 0x000086001e247a24 */ /* 0x000fe200078e02ff */
[----:B------:R-:W-:Y:S01]  /*0ee0*/  LOP3.LUT R53, R53, 0x1c0, RZ, 0xc0, !PT ;  /* 0x000001c035357812 */ /* 0x000fe200078ec0ff */
[C---:B------:R-:W-:Y:S01]  /*0ef0*/  IMAD R61, R24.reuse, 0x200, R61 ;  /* 0x00000200183d7824 */ /* 0x040fe200078e023d */
[----:B------:R-:W-:Y:S01]  /*0f00*/  SHF.L.U32 R24, R24, 0x3, RZ ;  /* 0x0000000318187819 */ /* 0x000fe200000006ff */
[----:B------:R-:W-:Y:S01]  /*0f10*/  IMAD.MOV.U32 R32, RZ, RZ, 0x2 ;  /* 0x00000002ff207424 */ /* 0x000fe200078e00ff */
[----:B------:R-:W-:Y:S01]  /*0f20*/  LEA.HI.X R42, R66, c[0x0][0x25c], R42, 0x2, P5 ;  /* 0x00009700422a7a11 */ /* 0x000fe200028f142a */
[----:B------:R-:W-:Y:S01]  /*0f30*/  IMAD.WIDE.U32 R66, R31, c[0x0][0x218], R56 ;  /* 0x000086001f427a25 */ /* 0x000fe200078e0038 */
[----:B------:R-:W-:-:S02]  /*0f40*/  SHF.R.U32.HI R57, RZ, 0x3, R53 ;  /* 0x00000003ff397819 */ /* 0x000fc40000011635 */
[----:B------:R-:W-:Y:S01]  /*0f50*/  LOP3.LUT R24, R53, 0x8, R24, 0xf8, !PT ;  /* 0x0000000835187812 */ /* 0x000fe200078ef818 */
[----:B------:R-:W-:Y:S01]  /*0f60*/  IMAD R25, R31, c[0x0][0x21c], R36 ;  /* 0x000087001f197a24 */ /* 0x000fe200078e0224 */
[----:B------:R-:W-:Y:S01]  /*0f70*/  LOP3.LUT R53, R57, R26, R53, 0x1e, !PT ;  /* 0x0000001a39357212 */ /* 0x000fe200078e1e35 */
[----:B------:R-:W-:Y:S01]  /*0f80*/  IMAD.MOV.U32 R64, RZ, RZ, R44 ;  /* 0x000000ffff407224 */ /* 0x000fe200078e002c */
[----:B------:R-:W-:Y:S01]  /*0f90*/  LOP3.LUT R57, R24, R57, RZ, 0x3c, !PT ;  /* 0x0000003918397212 */ /* 0x000fe200078e3cff */
[----:B------:R-:W-:Y:S01]  /*0fa0*/  IMAD.WIDE.U32 R36, R59, R32, c[0x0][0x18] ;  /* 0x000006003b247625 */ /* 0x000fe200078e0020 */
[-C--:B------:R-:W-:Y:S02]  /*0fb0*/  LOP3.LUT R53, R53, R4.reuse, RZ, 0xfc, !PT ;  /* 0x0000000435357212 */ /* 0x080fe400078efcff */
[----:B------:R-:W-:Y:S01]  /*0fc0*/  IADD3 R57, R57, R4, R13 ;  /* 0x0000000439397210 */ /* 0x000fe20007ffe00d */
[----:B------:R-:W-:Y:S01]  /*0fd0*/  IMAD R44, R30, c[0x0][0x188], RZ ;  /* 0x000062001e2c7a24 */ /* 0x000fe200078e02ff */
[----:B------:R-:W-:Y:S01]  /*0fe0*/  SEL R4, R35, 0xfffffff0, !P1 ;  /* 0xfffffff023047807 */ /* 0x000fe20004800000 */
[----:B------:R-:W-:Y:S01]  /*0ff0*/  IMAD.WIDE.U32 R70, R31, c[0x0][0x188], R64 ;  /* 0x000062001f467a25 */ /* 0x000fe200078e0040 */
[----:B------:R-:W-:-:S03]  /*1000*/  IADD3 R64, P3, R36, 0x4080, RZ ;  /* 0x0000408024407810 */ /* 0x000fc60007f7e0ff */
[----:B------:R-:W-:Y:S02]  /*1010*/  IMAD R27, R31, c[0x0][0x18c], R44 ;  /* 0x000063001f1b7a24 */ /* 0x000fe400078e022c */
[----:B------:R-:W-:Y:S02]  /*1020*/  IMAD.MOV.U32 R26, RZ, RZ, R70 ;  /* 0x000000ffff1a7224 */ /* 0x000fe400078e0046 */
[----:B------:R-:W-:Y:S02]  /*1030*/  IMAD.IADD R27, R71, 0x1, R27 ;  /* 0x00000001471b7824 */ /* 0x000fe400078e021b */
[----:B------:R-:W-:Y:S02]  /*1040*/  IMAD R13, R51, c[0x0][0x178], RZ ;  /* 0x00005e00330d7a24 */ /* 0x000fe400078e02ff */
[----:B------:R-:W-:Y:S02]  /*1050*/  IMAD.X R65, RZ, RZ, R37, P3 ;  /* 0x000000ffff417224 */ /* 0x000fe400018e0625 */
[----:B------:R-:W-:Y:S01]  /*1060*/  IMAD.MOV.U32 R24, RZ, RZ, R66 ;  /* 0x000000ffff187224 */ /* 0x000fe200078e0042 */
[----:B------:R-:W-:Y:S01]  /*1070*/  LEA R66, P3, R14, c[0x0][0x220], 0x2 ;  /* 0x000088000e427a11 */ /* 0x000fe200078610ff */
[----:B------:R-:W-:-:S02]  /*1080*/  IMAD R13, R2, c[0x0][0x17c], R13 ;  /* 0x00005f00020d7a24 */ /* 0x000fc400078e020d */
[----:B------:R-:W-:-:S04]  /*1090*/  IMAD.WIDE.U32 R70, R2, c[0x0][0x178], R26 ;  /* 0x00005e0002467a25 */ /* 0x000fc800078e001a */
[----:B------:R-:W-:Y:S01]  /*10a0*/  IMAD.IADD R25, R67, 0x1, R25 ;  /* 0x0000000143197824 */ /* 0x000fe200078e0219 */
[----:B------:R-:W-:Y:S01]  /*10b0*/  LEA.HI.X R67, R14, c[0x0][0x224], R5, 0x2, P3 ;  /* 0x000089000e437a11 */ /* 0x000fe200018f1405 */
[----:B------:R-:W-:Y:S01]  /*10c0*/  IMAD R15, R51, c[0x0][0x208], RZ ;  /* 0x00008200330f7a24 */ /* 0x000fe200078e02ff */
[----:B------:R-:W-:Y:S01]  /*10d0*/  SEL R5, R45, 0xffffffe0, !P2 ;  /* 0xffffffe02d057807 */ /* 0x000fe20005000000 */
[----:B------:R-:W-:Y:S01]  /*10e0*/  IMAD.IADD R13, R71, 0x1, R13 ;  /* 0x00000001470d7824 */ /* 0x000fe200078e020d */
[----:B------:R-:W-:Y:S01]  /*10f0*/  R2P PR, R12, 0x6 ;  /* 0x000000060c007804 */ /* 0x000fe20000000000 */
[----:B------:R-:W-:Y:S01]  /*1100*/  IMAD R26, R2, c[0x0][0x20c], R15 ;  /* 0x00008300021a7a24 */ /* 0x000fe200078e020f */
[----:B------:R-:W-:Y:S01]  /*1110*/  LEA R12, P3, R70, c[0x0][0x160], 0x1 ;  /* 0x00005800460c7a11 */ /* 0x000fe200078608ff */
[----:B------:R-:W-:Y:S01]  /*1120*/  IMAD.WIDE.U32 R36, R2, c[0x0][0x208], R24 ;  /* 0x0000820002247a25 */ /* 0x000fe200078e0018 */
[----:B------:R-:W-:Y:S02]  /*1130*/  MOV R24, UR11 ;  /* 0x0000000b00187c02 */ /* 0x000fe40008000f00 */
[----:B------:R-:W-:Y:S01]  /*1140*/  LEA.HI.X R13, R70, c[0x0][0x164], R13, 0x1, P3 ;  /* 0x00005900460d7a11 */ /* 0x000fe200018f0c0d */
[----:B------:R-:W-:Y:S01]  /*1150*/  IMAD.U32 R25, RZ, RZ, UR5 ;  /* 0x00000005ff197e24 */ /* 0x000fe2000f8e00ff */
[----:B------:R-:W-:Y:S01]  /*1160*/  UIADD3 UR5, UP0, UR6, 0x10080, URZ ;  /* 0x0001008006057890 */ /* 0x000fe2000ff1e03f */
[----:B------:R-:W-:Y:S01]  /*1170*/  IMAD.IADD R26, R37, 0x1, R26 ;  /* 0x00000001251a7824 */ /* 0x000fe200078e021a */
[----:B------:R-:W-:Y:S01]  /*1180*/  LEA R72, P3, R36, c[0x0][0x1f0], 0x1 ;  /* 0x00007c0024487a11 */ /* 0x000fe200078608ff */
[----:B------:R-:W-:Y:S01]  /*1190*/  IMAD.WIDE.U32 R14, R19, 0x2, R24 ;  /* 0x00000002130e7825 */ /* 0x000fe200078e0018 */
[----:B------:R-:W-:-:S02]  /*11a0*/  UIADD3.X UR7, URZ, UR7, URZ, UP0, !UPT ;  /* 0x000000073f077290 */ /* 0x000fc400087fe43f */
[----:B------:R-:W-:Y:S01]  /*11b0*/  LEA.HI.X R73, R36, c[0x0][0x1f4], R26, 0x1, P3 ;  /* 0x00007d0024497a11 */ /* 0x000fe200018f0c1a */
[----:B------:R-:W-:Y:S01]  /*11c0*/  UIADD3 UR8, UP0, UR6, 0x18080, URZ ;  /* 0x0001808006087890 */ /* 0x000fe2000ff1e03f */
[----:B------:R-:W-:Y:S01]  /*11d0*/  IADD3 R44, P3, R20, 0xa0, RZ ;  /* 0x000000a0142c7810 */ /* 0x000fe20007f7e0ff */
[----:B------:R-:W-:Y:S01]  /*11e0*/  IMAD.U32 R26, RZ, RZ, UR5 ;  /* 0x00000005ff1a7e24 */ /* 0x000fe2000f8e00ff */
[----:B------:R-:W-:Y:S01]  /*11f0*/  ULDC UR5, c[0x0][0x1c] ;  /* 0x0000070000057ab9 */ /* 0x000fe20000000800 */
[----:B------:R-:W-:Y:S01]  /*1200*/  IMAD.U32 R27, RZ, RZ, UR7 ;  /* 0x00000007ff1b7e24 */ /* 0x000fe2000f8e00ff */
[----:B------:R-:W-:Y:S01]  /*1210*/  IADD3 R32, R44, -c[0x0][0x20], RZ ;  /* 0x800008002c207a10 */ /* 0x000fe20007ffe0ff */
[----:B------:R-:W-:Y:S01]  /*1220*/  UIADD3.X UR7, URZ, UR5, URZ, UP0, !UPT ;  /* 0x000000053f077290 */ /* 0x000fe200087fe43f */
[----:B------:R1:W-:Y:S01]  /*1230*/  STL.128 [R1+0x90], R12 ;  /* 0x0000900c01007387 */ /* 0x0003e20000100c00 */
[----:B------:R-:W-:Y:S01]  /*1240*/  IMAD.WIDE.U32 R70, R63, 0x2, R38 ;  /* 0x000000023f467825 */ /* 0x000fe200078e0026 */
[----:B------:R-:W-:-:S02]  /*1250*/  UIADD3 UR6, UP0, UR6, 0x18480, URZ ;  /* 0x0001848006067890 */ /* 0x000fc4000ff1e03f */
[----:B------:R-:W-:Y:S01]  /*1260*/  STL.128 [R1+0x20], R24 ;  /* 0x0000201801007387 */ /* 0x000fe20000100c00 */
[C---:B------:R-:W-:Y:S01]  /*1270*/  IMAD.WIDE.U32 R36, R61.reuse, 0x2, R38 ;  /* 0x000000023d247825 */ /* 0x040fe200078e0026 */
[----:B------:R-:W-:Y:S02]  /*1280*/  UIADD3.X UR5, URZ, UR5, URZ, UP0, !UPT ;  /* 0x000000053f057290 */ /* 0x000fe400087fe43f */
[----:B------:R-:W-:Y:S01]  /*1290*/  STL.128 [R1+0x40], R24 ;  /* 0x0000401801007387 */ /* 0x000fe20000100c00 */
[----:B------:R-:W-:-:S03]  /*12a0*/  IMAD.WIDE.U32 R38, R61, 0x2, R40 ;  /* 0x000000023d267825 */ /* 0x000fc600078e0028 */
[----:B------:R2:W-:Y:S01]  /*12b0*/  STL.64 [R32+0x18], R72 ;  /* 0x0000184820007387 */ /* 0x0005e20000100a00 */
[----:B------:R-:W-:-:S03]  /*12c0*/  IMAD.WIDE.U32 R62, R63, 0x2, R40 ;  /* 0x000000023f3e7825 */ /* 0x000fc600078e0028 */
[----:B------:R3:W-:Y:S01]  /*12d0*/  STL.64 [R32+0x8], R74 ;  /* 0x0000084a20007387 */ /* 0x0007e20000100a00 */
[----:B------:R-:W-:-:S03]  /*12e0*/  IMAD.WIDE.U32 R60, R57, 0x2, R40 ;  /* 0x00000002393c7825 */ /* 0x000fc600078e0028 */
[----:B------:R-:W-:Y:S01]  /*12f0*/  STL.64 [R32+0x10], R78 ;  /* 0x0000104e20007387 */ /* 0x000fe20000100a00 */
[----:B------:R-:W-:Y:S02]  /*1300*/  IMAD.U32 R76, RZ, RZ, UR8 ;  /* 0x00000008ff4c7e24 */ /* 0x000fe4000f8e00ff */
[----:B------:R-:W-:Y:S02]  /*1310*/  IMAD.U32 R77, RZ, RZ, UR7 ;  /* 0x00000007ff4d7e24 */ /* 0x000fe4000f8e00ff */
[----:B------:R-:W-:-:S04]  /*1320*/  IMAD.WIDE.U32 R58, R59, 0x2, R48 ;  /* 0x000000023b3a7825 */ /* 0x000fc800078e0030 */
[----:B------:R-:W-:Y:S01]  /*1330*/  IMAD.WIDE.U32 R40, R53, 0x2, R48 ;  /* 0x0000000235287825 */ /* 0x000fe200078e0030 */
[----:B-1----:R-:W-:-:S03]  /*1340*/  SHF.R.S32.HI R15, RZ, 0x7, R52 ;  /* 0x00000007ff0f7819 */ /* 0x002fc60000011434 */
[----:B------:R-:W-:Y:S01]  /*1350*/  IMAD.WIDE.U32 R48, R57, 0x2, R26 ;  /* 0x0000000239307825 */ /* 0x000fe200078e001a */
[----:B------:R-:W-:Y:S01]  /*1360*/  SEL R14, R35, 0xfffffff0, !P1 ;  /* 0xfffffff0230e7807 */ /* 0x000fe20004800000 */
[----:B------:R1:W-:Y:S01]  /*1370*/  STL [R32], R15 ;  /* 0x0000000f20007387 */ /* 0x0003e20000100800 */
[----:B------:R-:W-:Y:S01]  /*1380*/  ISETP.GE.AND P1, PT, R3, c[0x0][0x1fc], PT ;  /* 0x00007f0003007a0c */ /* 0x000fe20003f26270 */
[----:B--2---:R-:W-:-:S04]  /*1390*/  IMAD.WIDE.U32 R72, R57, 0x2, R24 ;  /* 0x0000000239487825 */ /* 0x004fc800078e0018 */
[----:B---3--:R-:W-:-:S04]  /*13a0*/  IMAD.WIDE.U32 R74, R53, 0x2, R24 ;  /* 0x00000002354a7825 */ /* 0x008fc800078e0018 */
[----:B------:R-:W-:-:S04]  /*13b0*/  IMAD.WIDE.U32 R24, R19, 0x2, R26 ;  /* 0x0000000213187825 */ /* 0x000fc800078e001a */
[----:B------:R-:W-:Y:S01]  /*13c0*/  IMAD.WIDE.U32 R56, R53, 0x2, R26 ;  /* 0x0000000235387825 */ /* 0x000fe200078e001a */
[----:B------:R2:W-:Y:S03]  /*13d0*/  STL.64 [R32+0x20], R24 ;  /* 0x0000201820007387 */ /* 0x0005e60000100a00 */
[----:B------:R-:W-:Y:S01]  /*13e0*/  IMAD.WIDE R26, R50, 0x4, R76 ;  /* 0x00000004321a7825 */ /* 0x000fe200078e024c */
[----:B------:R-:W-:Y:S01]  /*13f0*/  STL [R1+0xc8], R47 ;  /* 0x0000c82f01007387 */ /* 0x000fe20000100800 */
[----:B-1----:R-:W-:Y:S02]  /*1400*/  SEL R15, R45, 0xffffffe0, !P2 ;  /* 0xffffffe02d0f7807 */ /* 0x002fe40005000000 */
[----:B------:R-:W-:Y:S01]  /*1410*/  IMAD.X R45, RZ, RZ, R21, P3 ;  /* 0x000000ffff2d7224 */ /* 0x000fe200018e0615 */
[----:B------:R-:W-:Y:S01]  /*1420*/  ISETP.GE.AND P2, PT, R3, c[0x0][0x16c], PT ;  /* 0x00005b0003007a0c */ /* 0x000fe20003f46270 */
[----:B--2---:R-:W-:-:S02]  /*1430*/  IMAD.MOV.U32 R24, RZ, RZ, R43 ;  /* 0x000000ffff187224 */ /* 0x004fc400078e002b */
[----:B------:R-:W-:Y:S02]  /*1440*/  IMAD.MOV.U32 R25, RZ, RZ, R42 ;  /* 0x000000ffff197224 */ /* 0x000fe400078e002a */
[----:B------:R-:W-:-:S03]  /*1450*/  IMAD.WIDE R42, R17, 0x4, R76 ;  /* 0x00000004112a7825 */ /* 0x000fc600078e024c */
[----:B------:R1:W-:Y:S04]  /*1460*/  STL.128 [R1+0xd0], R24 ;  /* 0x0000d01801007387 */ /* 0x0003e80000100c00 */
[----:B------:R-:W-:Y:S04]  /*1470*/  STL.64 [R32+0x48], R68 ;  /* 0x0000484420007387 */ /* 0x000fe80000100a00 */
[----:B------:R-:W-:Y:S04]  /*1480*/  STL [R32+0x40], R47 ;  /* 0x0000402f20007387 */ /* 0x000fe80000100800 */
[----:B------:R-:W-:Y:S04]  /*1490*/  STL.64 [R1+0x110], R10 ;  /* 0x0001100a01007387 */ /* 0x000fe80000100a00 */
[----:B------:R-:W-:Y:S04]  /*14a0*/  STL.64 [R1+0x120], R10 ;  /* 0x0001200a01007387 */ /* 0x000fe80000100a00 */
[----:B------:R2:W-:Y:S04]  /*14b0*/  STL.64 [R1+0x130], R10 ;  /* 0x0001300a01007387 */ /* 0x0005e80000100a00 */
[----:B------:R-:W-:Y:S04]  /*14c0*/  STL.64 [R1+0x270], R4 ;  /* 0x0002700401007387 */ /* 0x000fe80000100a00 */
[----:B------:R3:W-:Y:S01]  /*14d0*/  STL.64 [R1+0x280], R4 ;  /* 0x0002800401007387 */ /* 0x0007e20000100a00 */
[----:B-1----:R-:W-:-:S03]  /*14e0*/  IMAD.U32 R24, RZ, RZ, UR6 ;  /* 0x00000006ff187e24 */ /* 0x002fc6000f8e00ff */
[----:B------:R-:W-:Y:S01]  /*14f0*/  STL.64 [R1+0x298], R14 ;  /* 0x0002980e01007387 */ /* 0x000fe20000100a00 */
[----:B------:R-:W-:Y:S01]  /*1500*/  IMAD.U32 R25, RZ, RZ, UR5 ;  /* 0x00000005ff197e24 */ /* 0x000fe2000f8e00ff */
[----:B------:R-:W-:Y:S01]  /*1510*/  SEL R27, RZ, 0x1, P1 ;  /* 0x00000001ff1b7807 */ /* 0x000fe20000800000 */
[----:B------:R-:W-:Y:S01]  /*1520*/  ULDC.64 UR6, c[0x0][0x1d8] ;  /* 0x0000760000067ab9 */ /* 0x000fe20000000a00 */
[----:B------:R1:W-:Y:S04]  /*1530*/  STL.64 [R1+0x2a8], R14 ;  /* 0x0002a80e01007387 */ /* 0x0003e80000100a00 */
[----:B------:R4:W-:Y:S04]  /*1540*/  STL.128 [R1+0x320], R40 ;  /* 0x0003202801007387 */ /* 0x0009e80000100c00 */
[----:B------:R-:W-:Y:S01]  /*1550*/  STL.128 [R1+0x2c0], R36 ;  /* 0x0002c02401007387 */ /* 0x000fe20000100c00 */
[----:B--2---:R-:W-:-:S03]  /*1560*/  IMAD.WIDE R10, R17, 0x4, R24 ;  /* 0x00000004110a7825 */ /* 0x004fc600078e0218 */
[----:B------:R-:W-:Y:S01]  /*1570*/  STL.64 [R1+0x100], R66 ;  /* 0x0001004201007387 */ /* 0x000fe20000100a00 */
[----:B------:R-:W-:-:S03]  /*1580*/  IMAD.WIDE R24, R50, 0x4, R24 ;  /* 0x0000000432187825 */ /* 0x000fc600078e0218 */
[----:B------:R-:W-:Y:S01]  /*1590*/  STL.64 [R1+0x278], R58 ;  /* 0x0002783a01007387 */ /* 0x000fe20000100a00 */
[----:B---3--:R-:W-:-:S03]  /*15a0*/  SHF.R.S32.HI R4, RZ, 0xd, R33 ;  /* 0x0000000dff047819 */ /* 0x008fc60000011421 */
[----:B------:R-:W-:Y:S01]  /*15b0*/  STL.64 [R1+0x288], R64 ;  /* 0x0002884001007387 */ /* 0x000fe20000100a00 */
[----:B------:R-:W-:-:S03]  /*15c0*/  IMAD.MOV.U32 R5, RZ, RZ, c[0x0][0x2a8] ;  /* 0x0000aa00ff057624 */ /* 0x000fc600078e00ff */
[----:B------:R-:W-:Y:S01]  /*15d0*/  STL.64 [R1+0x2a0], R70 ;  /* 0x0002a04601007387 */ /* 0x000fe20000100a00 */
[----:B-1----:R-:W-:-:S03]  /*15e0*/  SEL R14, RZ, 0x1, P2 ;  /* 0x00000001ff0e7807 */ /* 0x002fc60001000000 */
[----:B------:R-:W-:Y:S01]  /*15f0*/  STL.64 [R1+0x2b0], R62 ;  /* 0x0002b03e01007387 */ /* 0x000fe20000100a00 */
[----:B------:R-:W-:-:S03]  /*1600*/  IADD3 R15, P1, R20, 0x98, RZ ;  /* 0x00000098140f7810 */ /* 0x000fc60007f3e0ff */
[----:B------:R-:W-:Y:S02]  /*1610*/  STL.64 [R1+0x260], R48 ;  /* 0x0002603001007387 */ /* 0x000fe40000100a00 */
[----:B------:R-:W-:Y:S01]  /*1620*/  IMAD.X R26, RZ, RZ, R21, P1 ;  /* 0x000000ffff1a7224 */ /* 0x000fe200008e0615 */
[C---:B----4-:R-:W-:Y:S01]  /*1630*/  IADD3 R40, P4, R20.reuse, 0x71, RZ ;  /* 0x0000007114287810 */ /* 0x050fe20007f9e0ff */
[----:B------:R-:W-:Y:S03]  /*1640*/  STL.64 [R1+0x2e0], R56 ;  /* 0x0002e03801007387 */ /* 0x000fe60000100a00 */
[----:B------:R-:W-:Y:S01]  /*1650*/  IADD3.X R41, RZ, R21, RZ, P4, !PT ;  /* 0x00000015ff297210 */ /* 0x000fe200027fe4ff */
[----:B------:R-:W-:Y:S04]  /*1660*/  STL.64 [R1+0x250], R72 ;  /* 0x0002504801007387 */ /* 0x000fe80000100a00 */
[----:B------:R-:W-:Y:S04]  /*1670*/  STL.64 [R1+0x2f0], R74 ;  /* 0x0002f04a01007387 */ /* 0x000fe80000100a00 */
[----:B------:R1:W-:Y:S04]  /*1680*/  STL.64 [R1+0xf0], R24 ;  /* 0x0000f01801007387 */ /* 0x0003e80000100a00 */
[----:B------:R2:W-:Y:S04]  /*1690*/  STL.64 [R1+0x330], R10 ;  /* 0x0003300a01007387 */ /* 0x0005e80000100a00 */
[----:B------:R-:W-:Y:S04]  /*16a0*/  STL.64 [R1+0x308], R60 ;  /* 0x0003083c01007387 */ /* 0x000fe80000100a00 */
[----:B------:R-:W-:Y:S04]  /*16b0*/  STL [R1+0x118], R46 ;  /* 0x0001182e01007387 */ /* 0x000fe80000100800 */
[----:B------:R-:W-:Y:S04]  /*16c0*/  STL [R1+0x128], R46 ;  /* 0x0001282e01007387 */ /* 0x000fe80000100800 */
[----:B------:R-:W-:Y:S04]  /*16d0*/  STL [R1+0x138], R46 ;  /* 0x0001382e01007387 */ /* 0x000fe80000100800 */
[----:B------:R-:W-:Y:S01]  /*16e0*/  STL.64 [R1+0x248], R6 ;  /* 0x0002480601007387 */ /* 0x000fe20000100a00 */
[----:B-1----:R-:W-:-:S03]  /*16f0*/  IADD3 R24, P2, R20, 0x78, RZ ;  /* 0x0000007814187810 */ /* 0x002fc60007f5e0ff */
[----:B------:R-:W-:Y:S01]  /*1700*/  STL.64 [R1+0x258], R6 ;  /* 0x0002580601007387 */ /* 0x000fe20000100a00 */
[--C-:B------:R-:W-:Y:S02]  /*1710*/  IMAD.X R25, RZ, RZ, R21.reuse, P6 ;  /* 0x000000ffff197224 */ /* 0x100fe400030e0615 */
[----:B--2---:R-:W-:Y:S01]  /*1720*/  IMAD.MOV.U32 R10, RZ, RZ, c[0x0][0x2a0] ;  /* 0x0000a800ff0a7624 */ /* 0x004fe200078e00ff */
[----:B------:R1:W-:Y:S01]  /*1730*/  STL.64 [R1+0x300], R6 ;  /* 0x0003000601007387 */ /* 0x0003e20000100a00 */
[----:B------:R-:W-:Y:S01]  /*1740*/  IMAD.X R33, RZ, RZ, R21, P2 ;  /* 0x000000ffff217224 */ /* 0x000fe200010e0615 */
[----:B------:R-:W-:Y:S01]  /*1750*/  IADD3 R17, P2, R20, 0x341, RZ ;  /* 0x0000034114117810 */ /* 0x000fe20007f5e0ff */
[----:B------:R-:W-:Y:S01]  /*1760*/  IMAD.MOV.U32 R47, RZ, RZ, R25 ;  /* 0x000000ffff2f7224 */ /* 0x000fe200078e0019 */
[----:B------:R-:W-:Y:S01]  /*1770*/  STL [R1+0x2d8], R7 ;  /* 0x0002d80701007387 */ /* 0x000fe20000100800 */
[----:B------:R-:W-:-:S03]  /*1780*/  MOV R11, c[0x0][0x2a4] ;  /* 0x0000a900000b7a02 */ /* 0x000fc60000000f00 */
[----:B------:R-:W-:Y:S04]  /*1790*/  STL [R1+0x2e8], R7 ;  /* 0x0002e80701007387 */ /* 0x000fe80000100800 */
[----:B------:R2:W-:Y:S04]  /*17a0*/  STL [R1+0x318], R7 ;  /* 0x0003180701007387 */ /* 0x0005e80000100800 */
[----:B------:R3:W-:Y:S04]  /*17b0*/  STL [R1+0xf8], R4 ;  /* 0x0000f80401007387 */ /* 0x0007e80000100800 */
[----:B------:R-:W-:Y:S04]  /*17c0*/  STL.U8 [R1+0x108], RZ ;  /* 0x000108ff01007387 */ /* 0x000fe80000100000 */
[----:B------:R-:W-:Y:S01]  /*17d0*/  STL.U8 [R1+0x109], RZ ;  /* 0x000109ff01007387 */ /* 0x000fe20000100000 */
[----:B-1----:R-:W-:-:S03]  /*17e0*/  IMAD.MOV.U32 R6, RZ, RZ, c[0x0][0x2ac] ;  /* 0x0000ab00ff067624 */ /* 0x002fc600078e00ff */
[----:B------:R-:W-:Y:S04]  /*17f0*/  STL.U8 [R1+0x10a], RZ ;  /* 0x00010aff01007387 */ /* 0x000fe80000100000 */
[----:B------:R-:W-:Y:S04]  /*1800*/  STL.U8 [R1+0x10c], RZ ;  /* 0x00010cff01007387 */ /* 0x000fe80000100000 */
[----:B------:R-:W-:Y:S01]  /*1810*/  STL.U8 [R1+0x11c], RZ ;  /* 0x00011cff01007387 */ /* 0x000fe20000100000 */
[----:B--2---:R-:W-:-:S03]  /*1820*/  IMAD.MOV.U32 R7, RZ, RZ, c[0x0][0x2b0] ;  /* 0x0000ac00ff077624 */ /* 0x004fc600078e00ff */
[----:B------:R-:W-:Y:S01]  /*1830*/  STL.U8 [R1+0x12c], RZ ;  /* 0x00012cff01007387 */ /* 0x000fe20000100000 */
[----:B---3--:R-:W-:-:S03]  /*1840*/  IMAD.MOV.U32 R4, RZ, RZ, RZ ;  /* 0x000000ffff047224 */ /* 0x008fc600078e00ff */
        /* <DEDUP_REMOVED lines=44> */
[--C-:B------:R-:W-:Y:S01]  /*1b10*/  IMAD.X R26, RZ, RZ, R21.reuse, P2 ;  /* 0x000000ffff1a7224 */ /* 0x100fe200010e0615 */
[C---:B------:R-:W-:Y:S01]  /*1b20*/  IADD3 R38, P2, R20.reuse, 0x344, RZ ;  /* 0x0000034414267810 */ /* 0x040fe20007f5e0ff */
[----:B------:R-:W-:Y:S01]  /*1b30*/  IMAD.X R57, RZ, RZ, R21, P1 ;  /* 0x000000ffff397224 */ /* 0x000fe200008e0615 */
[----:B------:R1:W-:Y:S01]  /*1b40*/  STL.128 [R1+0x380], R4 ;  /* 0x0003800401007387 */ /* 0x0003e20000100c00 */
[----:B------:R-:W-:Y:S01]  /*1b50*/  IADD3 R42, P1, R20, 0xc0, RZ ;  /* 0x000000c0142a7810 */ /* 0x000fe20007f3e0ff */
[----:B---3--:R-:W-:-:S02]  /*1b60*/  IMAD.MOV.U32 R10, RZ, RZ, R56 ;  /* 0x000000ffff0a7224 */ /* 0x008fc400078e0038 */
[--C-:B------:R-:W-:Y:S01]  /*1b70*/  IMAD.X R39, RZ, RZ, R21.reuse, P2 ;  /* 0x000000ffff277224 */ /* 0x100fe200010e0615 */
[C---:B------:R-:W-:Y:S01]  /*1b80*/  IADD3 R58, P2, R20.reuse, 0x70, RZ ;  /* 0x00000070143a7810 */ /* 0x040fe20007f5e0ff */
[----:B------:R-:W-:Y:S02]  /*1b90*/  IMAD.X R43, RZ, RZ, R21, P1 ;  /* 0x000000ffff2b7224 */ /* 0x000fe400008e0615 */
[----:B------:R-:W-:Y:S02]  /*1ba0*/  IMAD.MOV.U32 R11, RZ, RZ, R57 ;  /* 0x000000ffff0b7224 */ /* 0x000fe400078e0039 */
[--C-:B------:R-:W-:Y:S01]  /*1bb0*/  IMAD.X R59, RZ, RZ, R21.reuse, P2 ;  /* 0x000000ffff3b7224 */ /* 0x100fe200010e0615 */
[C---:B------:R-:W-:Y:S01]  /*1bc0*/  IADD3 R60, P2, R20.reuse, 0xe0, RZ ;  /* 0x000000e0143c7810 */ /* 0x040fe20007f5e0ff */
[----:B------:R-:W-:Y:S01]  /*1bd0*/  IMAD.MOV.U32 R24, RZ, RZ, R28 ;  /* 0x000000ffff187224 */ /* 0x000fe200078e001c */
[----:B------:R-:W-:Y:S03]  /*1be0*/  STL.128 [R1+0x3d0], R40 ;  /* 0x0003d02801007387 */ /* 0x000fe60000100c00 */
[----:B------:R-:W-:Y:S01]  /*1bf0*/  IMAD.X R61, RZ, RZ, R21, P2 ;  /* 0x000000ffff3d7224 */ /* 0x000fe200010e0615 */
[----:B------:R-:W-:Y:S01]  /*1c00*/  MOV R46, R24 ;  /* 0x00000018002e7202 */ /* 0x000fe20000000f00 */
[----:B------:R-:W-:Y:S04]  /*1c10*/  STL.128 [R1+0x3a0], R56 ;  /* 0x0003a03801007387 */ /* 0x000fe80000100c00 */
[----:B------:R-:W-:Y:S01]  /*1c20*/  STL.128 [R1+0x3e0], R44 ;  /* 0x0003e02c01007387 */ /* 0x000fe20000100c00 */
[----:B-1----:R-:W-:Y:S01]  /*1c30*/  IMAD.MOV.U32 R5, RZ, RZ, R26 ;  /* 0x000000ffff057224 */ /* 0x002fe200078e001a */
[----:B------:R-:W-:Y:S01]  /*1c40*/  IADD3 R26, P3, R20, 0x338, RZ ;  /* 0x00000338141a7810 */ /* 0x000fe20007f7e0ff */
[----:B------:R-:W-:-:S02]  /*1c50*/  IMAD.MOV.U32 R4, RZ, RZ, R17 ;  /* 0x000000ffff047224 */ /* 0x000fc400078e0011 */
[----:B------:R-:W-:Y:S01]  /*1c60*/  IMAD.MOV.U32 R6, RZ, RZ, R14 ;  /* 0x000000ffff067224 */ /* 0x000fe200078e000e */
[C---:B------:R-:W-:Y:S01]  /*1c70*/  IADD3 R14, P1, R20.reuse, 0x348, RZ ;  /* 0x00000348140e7810 */ /* 0x040fe20007f3e0ff */
[----:B------:R-:W-:Y:S02]  /*1c80*/  IMAD.MOV.U32 R7, RZ, RZ, R15 ;  /* 0x000000ffff077224 */ /* 0x000fe400078e000f */
[----:B------:R-:W-:Y:S01]  /*1c90*/  IMAD.X R27, RZ, RZ, R21, P3 ;  /* 0x000000ffff1b7224 */ /* 0x000fe200018e0615 */
[C---:B------:R-:W-:Y:S01]  /*1ca0*/  IADD3 R36, P3, R20.reuse, 0xd8, RZ ;  /* 0x000000d814247810 */ /* 0x040fe20007f7e0ff */
[----:B------:R-:W-:Y:S01]  /*1cb0*/  IMAD.MOV.U32 R8, RZ, RZ, R26 ;  /* 0x000000ffff087224 */ /* 0x000fe200078e001a */
[----:B------:R1:W-:Y:S01]  /*1cc0*/  STL.128 [R1+0x3b0], R4 ;  /* 0x0003b00401007387 */ /* 0x0003e20000100c00 */
[----:B------:R-:W-:Y:S01]  /*1cd0*/  IMAD.MOV.U32 R9, RZ, RZ, R27 ;  /* 0x000000ffff097224 */ /* 0x000fe200078e001b */
[----:B------:R-:W-:Y:S01]  /*1ce0*/  IADD3.X R37, RZ, R21, RZ, P3, !PT ;  /* 0x00000015ff257210 */ /* 0x000fe20001ffe4ff */
[--C-:B------:R-:W-:Y:S01]  /*1cf0*/  IMAD.X R15, RZ, RZ, R21.reuse, P1 ;  /* 0x000000ffff0f7224 */ /* 0x100fe200008e0615 */
[----:B------:R-:W-:Y:S01]  /*1d00*/  IADD3 R62, P1, R20, 0xf0, RZ ;  /* 0x000000f0143e7810 */ /* 0x000fe20007f3e0ff */
[----:B------:R-:W-:Y:S01]  /*1d10*/  IMAD.MOV.U32 R17, RZ, RZ, c[0x0][0x24c] ;  /* 0x00009300ff117624 */ /* 0x000fe200078e00ff */
[----:B------:R2:W-:Y:S03]  /*1d20*/  STL.128 [R1+0x3f0], R8 ;  /* 0x0003f00801007387 */ /* 0x0005e60000100c00 */
[----:B------:R-:W-:Y:S01]  /*1d30*/  IMAD.X R63, RZ, RZ, R21, P1 ;  /* 0x000000ffff3f7224 */ /* 0x000fe200008e0615 */
[----:B------:R-:W-:Y:S04]  /*1d40*/  STL.64 [R1+0x370], R16 ;  /* 0x0003701001007387 */ /* 0x000fe80000100a00 */
[----:B------:R-:W-:Y:S04]  /*1d50*/  STL.128 [R1+0x3c0], R36 ;  /* 0x0003c02401007387 */ /* 0x000fe80000100c00 */
[----:B------:R-:W-:Y:S04]  /*1d60*/  STL.128 [R1+0x410], R60 ;  /* 0x0004103c01007387 */ /* 0x000fe80000100c00 */
[----:B------:R-:W-:Y:S01]  /*1d70*/  STL.128 [R1+0x390], R24 ;  /* 0x0003901801007387 */ /* 0x000fe20000100c00 */
[----:B-1----:R-:W-:Y:S01]  /*1d80*/  IMAD.MOV.U32 R6, RZ, RZ, R40 ;  /* 0x000000ffff067224 */ /* 0x002fe200078e0028 */
[----:B------:R-:W-:Y:S01]  /*1d90*/  MOV R4, R38 ;  /* 0x0000002600047202 */ /* 0x000fe20000000f00 */
[----:B------:R-:W-:-:S02]  /*1da0*/  IMAD.MOV.U32 R7, RZ, RZ, R41 ;  /* 0x000000ffff077224 */ /* 0x000fc400078e0029 */
[----:B------:R-:W-:Y:S02]  /*1db0*/  IMAD.MOV.U32 R5, RZ, RZ, R39 ;  /* 0x000000ffff057224 */ /* 0x000fe400078e0027 */
[----:B--2---:R-:W-:Y:S02]  /*1dc0*/  IMAD.MOV.U32 R8, RZ, RZ, R58 ;  /* 0x000000ffff087224 */ /* 0x004fe400078e003a */
[----:B------:R-:W-:Y:S01]  /*1dd0*/  IMAD.MOV.U32 R9, RZ, RZ, R59 ;  /* 0x000000ffff097224 */ /* 0x000fe200078e003b */
[----:B------:R1:W-:Y:S01]  /*1de0*/  STL.128 [R1+0x420], R4 ;  /* 0x0004200401007387 */ /* 0x0003e20000100c00 */
[----:B------:R-:W-:Y:S02]  /*1df0*/  IMAD.MOV.U32 R10, RZ, RZ, R14 ;  /* 0x000000ffff0a7224 */ /* 0x000fe400078e000e */
[----:B------:R-:W-:Y:S01]  /*1e00*/  IMAD.MOV.U32 R11, RZ, RZ, R15 ;  /* 0x000000ffff0b7224 */ /* 0x000fe200078e000f */
[----:B------:R-:W2:Y:S04]  /*1e10*/  LDL.U8 R14, [R1+0x341] ;  /* 0x00034100010e7983 */ /* 0x000ea80000100000 */
[----:B------:R3:W-:Y:S04]  /*1e20*/  STL.128 [R1+0x400], R8 ;  /* 0x0004000801007387 */ /* 0x0007e80000100c00 */
[----:B------:R-:W4:Y:S01]  /*1e30*/  LDL.U8 R15, [R1+0x341] ;  /* 0x00034100010f7983 */ /* 0x000f220000100000 */
[----:B-1----:R-:W-:-:S05]  /*1e40*/  IMAD.MOV.U32 R4, RZ, RZ, c[0x0][0x250] ;  /* 0x00009400ff047624 */ /* 0x002fca00078e00ff */
[----:B------:R1:W-:Y:S04]  /*1e50*/  STL [R1+0x378], R4 ;  /* 0x0003780401007387 */ /* 0x0003e80000100800 */
[----:B------:R-:W5:Y:S04]  /*1e60*/  LDL R32, [R32+0x2a4] ;  /* 0x0002a40020207983 */ /* 0x000f680000100800 */
[----:B---3--:R-:W3:Y:S01]  /*1e70*/  LDL.U8 R9, [R1+0x341] ;  /* 0x0003410001097983 */ /* 0x008ee20000100000 */
[----:B------:R-:W-:Y:S01]  /*1e80*/  @P0 SHF.R.U32.HI R33, RZ, c[0x0][0x250], R23 ;  /* 0x00009400ff210a19 */ /* 0x000fe20000011617 */
[----:B------:R-:W-:-:S05]  /*1e90*/  @!P0 IMAD.MOV.U32 R33, RZ, RZ, R22 ;  /* 0x000000ffff218224 */ /* 0x000fca00078e0016 */
[----:B------:R-:W-:Y:S01]  /*1ea0*/  SHF.R.S32.HI R23, RZ, 0x1f, R33 ;  /* 0x0000001fff177819 */ /* 0x000fe20000011421 */
[----:B------:R-:W-:-:S04]  /*1eb0*/  IMAD.WIDE.U32 R40, R33, c[0x0][0x1e0], R54 ;  /* 0x0000780021287a25 */ /* 0x000fc800078e0036 */
[----:B------:R-:W-:-:S04]  /*1ec0*/  IMAD R16, R23, c[0x0][0x1e0], RZ ;  /* 0x0000780017107a24 */ /* 0x000fc800078e02ff */
[----:B------:R-:W-:Y:S01]  /*1ed0*/  IMAD R16, R33, c[0x0][0x1e4], R16 ;  /* 0x0000790021107a24 */ /* 0x000fe200078e0210 */
[----:B------:R-:W-:Y:S01]  /*1ee0*/  MOV R17, 0xffffff80 ;  /* 0xffffff8000117802 */ /* 0x000fe20000000f00 */
[----:B------:R-:W-:Y:S02]  /*1ef0*/  IMAD.MOV.U32 R50, RZ, RZ, R2 ;  /* 0x000000ffff327224 */ /* 0x000fe400078e0002 */
[----:B------:R-:W-:Y:S02]  /*1f00*/  IMAD.IADD R41, R41, 0x1, R16 ;  /* 0x0000000129297824 */ /* 0x000fe400078e0210 */
[----:B------:R-:W-:Y:S02]  /*1f10*/  IMAD R16, R30, c[0x0][0x1e8], RZ ;  /* 0x00007a001e107a24 */ /* 0x000fe400078e02ff */
[----:B------:R-:W-:-:S04]  /*1f20*/  IMAD.WIDE.U32 R40, R31, c[0x0][0x1e8], R40 ;  /* 0x00007a001f287a25 */ /* 0x000fc800078e0028 */
[----:B------:R-:W-:Y:S02]  /*1f30*/  IMAD R16, R31, c[0x0][0x1ec], R16 ;  /* 0x00007b001f107a24 */ /* 0x000fe400078e0210 */
[C---:B------:R-:W-:Y:S02]  /*1f40*/  IMAD R17, R18.reuse, R17, c[0x0][0x198] ;  /* 0x0000660012117624 */ /* 0x040fe400078e0211 */
[----:B------:R-:W-:-:S04]  /*1f50*/  IMAD.WIDE R36, R18, 0x80, R50 ;  /* 0x0000008012247825 */ /* 0x000fc800078e0232 */
[----:B------:R-:W-:Y:S02]  /*1f60*/  IMAD.IADD R41, R41, 0x1, R16 ;  /* 0x0000000129297824 */ /* 0x000fe400078e0210 */
[----:B------:R-:W-:Y:S02]  /*1f70*/  IMAD.IADD R17, R17, 0x1, -R2 ;  /* 0x0000000111117824 */ /* 0x000fe400078e0a02 */
[----:B------:R-:W-:Y:S02]  /*1f80*/  IMAD R16, R37, c[0x0][0x1d8], RZ ;  /* 0x0000760025107a24 */ /* 0x000fe400078e02ff */
[----:B------:R-:W-:Y:S01]  /*1f90*/  IMAD.WIDE.U32 R40, R36, c[0x0][0x1d8], R40 ;  /* 0x0000760024287a25 */ /* 0x000fe200078e0028 */
[----:B------:R-:W-:-:S03]  /*1fa0*/  ISETP.GE.AND P5, PT, R17, 0x1, PT ;  /* 0x000000011100780c */ /* 0x000fc60003fa6270 */
[----:B------:R-:W-:Y:S01]  /*1fb0*/  IMAD R16, R36, c[0x0][0x1dc], R16 ;  /* 0x0000770024107a24 */ /* 0x000fe200078e0210 */
[----:B------:R-:W-:Y:S01]  /*1fc0*/  USHF.L.U32 UR9, UR6, 0x6, URZ ;  /* 0x0000000606097899 */ /* 0x000fe2000800063f */
[----:B------:R-:W-:Y:S01]  /*1fd0*/  IMAD R28, R23, c[0x0][0x1b0], RZ ;  /* 0x00006c00171c7a24 */ /* 0x000fe200078e02ff */
[----:B-----5:R-:W-:-:S13]  /*1fe0*/  ISETP.GT.AND P1, PT, R32, 0x7f, PT ;  /* 0x0000007f2000780c */ /* 0x020fda0003f24270 */
[----:B------:R-:W5:Y:S04]  /*1ff0*/  @!P1 LDL.U8 R8, [R1+0x71] ;  /* 0x0000710001089983 */ /* 0x000f680000100000 */
[----:B------:R-:W5:Y:S04]  /*2000*/  @!P1 LDL.128 R56, [R1+0xd0] ;  /* 0x0000d00001389983 */ /* 0x000f680000100c00 */
[----:B-1----:R-:W5:Y:S04]  /*2010*/  @!P1 LDL.128 R4, [R1+0x3e0] ;  /* 0x0003e00001049983 */ /* 0x002f680000100c00 */
[----:B------:R-:W5:Y:S04]  /*2020*/  @!P1 LDL.64 R10, [R1+0x408] ;  /* 0x00040800010a9983 */ /* 0x000f680000100a00 */
[----:B------:R-:W5:Y:S04]  /*2030*/  @!P1 LDL.64 R26, [R1+0x3f0] ;  /* 0x0003f000011a9983 */ /* 0x000f680000100a00 */
[----:B------:R-:W5:Y:S01]  /*2040*/  @!P1 LDL.64 R42, [R1+0x3d8] ;  /* 0x0003d800012a9983 */ /* 0x000f620000100a00 */
[----:B------:R-:W-:Y:S01]  /*2050*/  IMAD.IADD R18, R41, 0x1, R16 ;  /* 0x0000000129127824 */ /* 0x000fe200078e0210 */
[----:B------:R-:W-:Y:S01]  /*2060*/  ISETP.GE.OR P2, PT, R3, c[0x0][0x1cc], !P5 ;  /* 0x0000730003007a0c */ /* 0x000fe20006f46670 */
[----:B------:R-:W-:Y:S01]  /*2070*/  UMOV UR5, 0x6 ;  /* 0x0000000600057882 */ /* 0x000fe20000000000 */
[C---:B------:R-:W-:Y:S01]  /*2080*/  LEA R32, P0, R40.reuse, c[0x0][0x1c0], 0x1 ;  /* 0x0000700028207a11 */ /* 0x040fe200078008ff */
[----:B------:R-:W-:Y:S01]  /*2090*/  IMAD.WIDE.U32 R46, R33, c[0x0][0x1b0], R54 ;  /* 0x00006c00212e7a25 */ /* 0x000fe200078e0036 */
[----:B------:R-:W-:Y:S01]  /*20a0*/  USHF.L.U64.HI UR8, UR6, UR5, UR7 ;  /* 0x0000000506087299 */ /* 0x000fe20008010207 */
[----:B------:R-:W-:Y:S01]  /*20b0*/  ISETP.GE.AND P4, PT, R17, 0x21, PT ;  /* 0x000000211100780c */ /* 0x000fe20003f86270 */
[----:B------:R-:W5:Y:S01]  /*20c0*/  @!P1 LDL.64 R38, [R1+0x420] ;  /* 0x0004200001269983 */ /* 0x000f620000100a00 */
[----:B------:R-:W-:Y:S01]  /*20d0*/  IMAD R28, R33, c[0x0][0x1b4], R28 ;  /* 0x00006d00211c7a24 */ /* 0x000fe200078e021c */
[----:B------:R-:W-:-:S02]  /*20e0*/  LEA.HI.X R33, R40, c[0x0][0x1c4], R18, 0x1, P0 ;  /* 0x0000710028217a11 */ /* 0x000fc400000f0c12 */
[----:B------:R-:W-:Y:S01]  /*20f0*/  IADD3 R40, P0, R32, UR9, RZ ;  /* 0x0000000920287c10 */ /* 0x000fe2000ff1e0ff */
[----:B------:R-:W-:Y:S01]  /*2100*/  IMAD.SHL.U32 R19, R19, 0x2, RZ ;  /* 0x0000000213137824 */ /* 0x000fe200078e00ff */
[----:B------:R-:W-:Y:S01]  /*2110*/  ISETP.GE.AND P3, PT, R17, 0x41, PT ;  /* 0x000000411100780c */ /* 0x000fe20003f66270 */
[----:B------:R-:W5:Y:S01]  /*2120*/  @!P1 LDL.64 R60, [R1+0x410] ;  /* 0x00041000013c9983 */ /* 0x000f620000100a00 */
[----:B------:R-:W-:Y:S02]  /*2130*/  ISETP.GE.OR P6, PT, R3, c[0x0][0x1cc], !P4 ;  /* 0x0000730003007a0c */ /* 0x000fe400067c6670 */
[----:B------:R-:W-:Y:S01]  /*2140*/  IADD3.X R41, R33, UR8, RZ, P0, !PT ;  /* 0x0000000821297c10 */ /* 0x000fe200087fe4ff */
[----:B------:R-:W-:Y:S01]  /*2150*/  ULDC.64 UR6, c[0x0][0x118] ;  /* 0x0000460000067ab9 */ /* 0x000fe20000000a00 */
[----:B------:R-:W-:Y:S01]  /*2160*/  ISETP.GE.OR P0, PT, R3, c[0x0][0x1cc], !P3 ;  /* 0x0000730003007a0c */ /* 0x000fe20005f06670 */
[----:B------:R-:W-:Y:S01]  /*2170*/  IMAD.IADD R47, R47, 0x1, R28 ;  /* 0x000000012f2f7824 */ /* 0x000fe200078e021c */
[----:B------:R1:W-:Y:S01]  /*2180*/  LDGSTS.E.BYPASS.LTC128B.128 [R19+0x4080], [R32.64], !P2 ;  /* 0x0408000020137fae */ /* 0x0003e2000d101d46 */
[----:B------:R-:W-:Y:S01]  /*2190*/  IMAD R16, R30, c[0x0][0x1b8], RZ ;  /* 0x00006e001e107a24 */ /* 0x000fe200078e02ff */
[----:B------:R-:W-:Y:S01]  /*21a0*/  IADD3 R48, P2, R40, UR9, RZ ;  /* 0x0000000928307c10 */ /* 0x000fe2000ff5e0ff */
[----:B------:R-:W-:-:S03]  /*21b0*/  IMAD.WIDE.U32 R46, R31, c[0x0][0x1b8], R46 ;  /* 0x00006e001f2e7a25 */ /* 0x000fc600078e002e */
[----:B------:R-:W-:Y:S01]  /*21c0*/  IADD3.X R49, R41, UR8, RZ, P2, !PT ;  /* 0x0000000829317c10 */ /* 0x000fe200097fe4ff */
[----:B------:R-:W-:Y:S01]  /*21d0*/  IMAD R16, R31, c[0x0][0x1bc], R16 ;  /* 0x00006f001f107a24 */ /* 0x000fe200078e0210 */
[----:B------:R2:W-:Y:S03]  /*21e0*/  LDGSTS.E.BYPASS.LTC128B.128 [R19+0x5080], [R40.64], !P6 ;  /* 0x0508000028137fae */ /* 0x0005e6000f101d46 */
[----:B------:R-:W-:Y:S01]  /*21f0*/  IMAD.IADD R47, R47, 0x1, R16 ;  /* 0x000000012f2f7824 */ /* 0x000fe200078e0210 */
[----:B------:R3:W-:Y:S01]  /*2200*/  LDGSTS.E.BYPASS.LTC128B.128 [R19+0x6080], [R48.64], !P0 ;  /* 0x0608000030137fae */ /* 0x0007e2000c101d46 */
[----:B------:R-:W-:Y:S01]  /*2210*/  IMAD R16, R37, c[0x0][0x1a8], RZ ;  /* 0x00006a0025107a24 */ /* 0x000fe200078e02ff */
[----:B------:R-:W-:-:S03]  /*2220*/  ISETP.GE.AND P2, PT, R17, 0x61, PT ;  /* 0x000000611100780c */ /* 0x000fc60003f46270 */
[C---:B------:R-:W-:Y:S02]  /*2230*/  IMAD R16, R36.reuse, c[0x0][0x1ac], R16 ;  /* 0x00006b0024107a24 */ /* 0x040fe400078e0210 */
[----:B------:R-:W-:Y:S01]  /*2240*/  IMAD.WIDE.U32 R36, R36, c[0x0][0x1a8], R46 ;  /* 0x00006a0024247a25 */ /* 0x000fe200078e002e */
[----:B-1----:R-:W-:-:S04]  /*2250*/  IADD3 R32, P0, R48, UR9, RZ ;  /* 0x0000000930207c10 */ /* 0x002fc8000ff1e0ff */
[----:B------:R-:W-:Y:S01]  /*2260*/  IADD3.X R33, R49, UR8, RZ, P0, !PT ;  /* 0x0000000831217c10 */ /* 0x000fe200087fe4ff */
[----:B------:R-:W-:Y:S01]  /*2270*/  ULDC.64 UR8, c[0x0][0x1a8] ;  /* 0x00006a0000087ab9 */ /* 0x000fe20000000a00 */
[----:B------:R-:W-:Y:S01]  /*2280*/  ISETP.GE.OR P6, PT, R3, c[0x0][0x1cc], !P2 ;  /* 0x0000730003007a0c */ /* 0x000fe200057c6670 */
[----:B------:R-:W-:Y:S01]  /*2290*/  USHF.L.U32 UR10, UR8, 0x6, URZ ;  /* 0x00000006080a7899 */ /* 0x000fe2000800063f */
[----:B------:R-:W-:Y:S02]  /*22a0*/  IADD3 R16, R37, R16, RZ ;  /* 0x0000001025107210 */ /* 0x000fe40007ffe0ff */
[----:B--2---:R-:W-:Y:S01]  /*22b0*/  LEA R40, P0, R36, c[0x0][0x190], 0x1 ;  /* 0x0000640024287a11 */ /* 0x004fe200078008ff */
[----:B------:R-:W-:-:S03]  /*22c0*/  USHF.L.U64.HI UR9, UR8, UR5, UR9 ;  /* 0x0000000508097299 */ /* 0x000fc60008010209 */
[----:B------:R-:W-:Y:S02]  /*22d0*/  LEA.HI.X R41, R36, c[0x0][0x194], R16, 0x1, P0 ;  /* 0x0000650024297a11 */ /* 0x000fe400000f0c10 */
[----:B------:R-:W-:Y:S02]  /*22e0*/  IADD3 R36, P0, R40, UR10, RZ ;  /* 0x0000000a28247c10 */ /* 0x000fe4000ff1e0ff */
[----:B------:R-:W-:Y:S01]  /*22f0*/  ISETP.GE.OR P5, PT, R3, c[0x0][0x19c], !P5 ;  /* 0x0000670003007a0c */ /* 0x000fe20006fa6670 */
[----:B------:R1:W-:Y:S01]  /*2300*/  LDGSTS.E.BYPASS.LTC128B.128 [R19+0x7080], [R32.64], !P6 ;  /* 0x0708000020137fae */ /* 0x0003e2000f101d46 */
[----:B------:R-:W-:Y:S02]  /*2310*/  IADD3.X R37, R41, UR9, RZ, P0, !PT ;  /* 0x0000000929257c10 */ /* 0x000fe400087fe4ff */
[----:B------:R-:W-:Y:S02]  /*2320*/  IADD3 R16, P0, R36, UR10, RZ ;  /* 0x0000000a24107c10 */ /* 0x000fe4000ff1e0ff */
[----:B------:R-:W-:-:S02]  /*2330*/  ISETP.GE.OR P4, PT, R3, c[0x0][0x19c], !P4 ;  /* 0x0000670003007a0c */ /* 0x000fc40006786670 */
[C---:B------:R-:W-:Y:S02]  /*2340*/  ISETP.GE.OR P3, PT, R3.reuse, c[0x0][0x19c], !P3 ;  /* 0x0000670003007a0c */ /* 0x040fe40005f66670 */
[----:B------:R-:W-:Y:S02]  /*2350*/  ISETP.GE.OR P6, PT, R3, c[0x0][0x19c], !P2 ;  /* 0x0000670003007a0c */ /* 0x000fe400057c6670 */
[----:B------:R-:W-:Y:S02]  /*2360*/  IADD3.X R17, R37, UR9, RZ, P0, !PT ;  /* 0x0000000925117c10 */ /* 0x000fe400087fe4ff */
[----:B------:R-:W-:Y:S01]  /*2370*/  IADD3 R2, -R2, c[0x0][0x168], RZ ;  /* 0x00005a0002027a10 */ /* 0x000fe20007ffe1ff */
[----:B------:R-:W-:Y:S01]  /*2380*/  ULDC UR8, c[0x0][0x17c] ;  /* 0x00005f0000087ab9 */ /* 0x000fe20000000800 */
[----:B------:R-:W-:Y:S01]  /*2390*/  ISETP.GE.AND P2, PT, R3, c[0x0][0x16c], PT ;  /* 0x00005b0003007a0c */ /* 0x000fe20003f46270 */
[----:B------:R2:W-:Y:S03]  /*23a0*/  LDGSTS.E.BYPASS.LTC128B.128 [R19+0x80], [R40.64], !P5 ;  /* 0x0008000028137fae */ /* 0x0005e6000e901d46 */
[----:B------:R-:W-:-:S02]  /*23b0*/  ISETP.LT.OR P2, PT, R2, 0x1, P2 ;  /* 0x000000010200780c */ /* 0x000fc40001741670 */
[----:B-1----:R-:W-:Y:S02]  /*23c0*/  IADD3 R32, P0, R16, UR10, RZ ;  /* 0x0000000a10207c10 */ /* 0x002fe4000ff1e0ff */
[----:B----4-:R-:W-:Y:S01]  /*23d0*/  LOP3.LUT R15, R15, 0x1, RZ, 0xc0, !PT ;  /* 0x000000010f0f7812 */ /* 0x010fe200078ec0ff */
[----:B------:R-:W-:Y:S01]  /*23e0*/  USHF.L.U64.HI UR8, UR4, UR5, UR8 ;  /* 0x0000000504087299 */ /* 0x000fe20008010208 */
[----:B------:R-:W-:Y:S01]  /*23f0*/  IADD3.X R33, R17, UR9, RZ, P0, !PT ;  /* 0x0000000911217c10 */ /* 0x000fe200087fe4ff */
[----:B------:R-:W-:Y:S01]  /*2400*/  USHF.L.U32 UR9, UR4, 0x6, URZ ;  /* 0x0000000604097899 */ /* 0x000fe2000800063f */
[----:B------:R-:W-:Y:S01]  /*2410*/  LOP3.LUT R14, R14, 0x1, RZ, 0xc0, !PT ;  /* 0x000000010e0e7812 */ /* 0x000fe200078ec0ff */
[----:B------:R1:W-:Y:S01]  /*2420*/  LDGSTS.E.BYPASS.LTC128B.128 [R19+0x1080], [R36.64], !P4 ;  /* 0x0108000024137fae */ /* 0x0003e2000e101d46 */
[----:B---3--:R-:W-:Y:S02]  /*2430*/  LOP3.LUT R9, R9, 0x1, RZ, 0xc0, !PT ;  /* 0x0000000109097812 */ /* 0x008fe400078ec0ff */
[----:B------:R-:W-:Y:S01]  /*2440*/  ISETP.NE.U32.AND P5, PT, R15, 0x1, PT ;  /* 0x000000010f00780c */ /* 0x000fe20003fa5070 */
[----:B------:R2:W-:Y:S01]  /*2450*/  LDGSTS.E.BYPASS.LTC128B.128 [R19+0x2080], [R16.64], !P3 ;  /* 0x0208000010137fae */ /* 0x0005e2000d901d46 */
[----:B------:R-:W-:-:S02]  /*2460*/  ISETP.NE.U32.AND P4, PT, R14, 0x1, PT ;  /* 0x000000010e00780c */ /* 0x000fc40003f85070 */
[----:B------:R-:W-:Y:S01]  /*2470*/  ISETP.NE.U32.AND P3, PT, R9, 0x1, PT ;  /* 0x000000010900780c */ /* 0x000fe20003f65070 */
[----:B------:R2:W-:Y:S01]  /*2480*/  LDGSTS.E.BYPASS.LTC128B.128 [R19+0x3080], [R32.64], !P6 ;  /* 0x0308000020137fae */ /* 0x0005e2000f101d46 */
[C---:B------:R-:W-:Y:S02]  /*2490*/  ISETP.LT.OR P5, PT, R2.reuse, 0x21, P5 ;  /* 0x000000210200780c */ /* 0x040fe40002fa1670 */
[C---:B------:R-:W-:Y:S01]  /*24a0*/  ISETP.LT.OR P4, PT, R2.reuse, 0x41, P4 ;  /* 0x000000410200780c */ /* 0x040fe20002781670 */
[----:B------:R-:W0:Y:S01]  /*24b0*/  LDGDEPBAR ;  /* 0x00000000000079af */ /* 0x000e220000000000 */
[----:B------:R-:W-:-:S03]  /*24c0*/  ISETP.LT.OR P3, PT, R2, 0x61, P3 ;  /* 0x000000610200780c */ /* 0x000fc60001f61670 */
[----:B------:R3:W-:Y:S01]  /*24d0*/  LDGSTS.E.BYPASS.LTC128B.128 [R19+0x8080], [R12.64], !P2 ;  /* 0x080800000c137fae */ /* 0x0007e2000d101d46 */
[----:B-1----:R-:W-:-:S04]  /*24e0*/  IADD3 R36, P0, R12, UR9, RZ ;  /* 0x000000090c247c10 */ /* 0x002fc8000ff1e0ff */
[----:B------:R-:W-:Y:S02]  /*24f0*/  IADD3.X R37, R13, UR8, RZ, P0, !PT ;  /* 0x000000080d257c10 */ /* 0x000fe400087fe4ff */
[----:B------:R-:W-:Y:S01]  /*2500*/  IADD3 R14, P0, R36, UR9, RZ ;  /* 0x00000009240e7c10 */ /* 0x000fe2000ff1e0ff */
[----:B------:R-:W-:Y:S02]  /*2510*/  IMAD.MOV.U32 R2, RZ, RZ, RZ ;  /* 0x000000ffff027224 */ /* 0x000fe400078e00ff */
[----:B------:R2:W-:Y:S01]  /*2520*/  LDGSTS.E.BYPASS.LTC128B.128 [R19+0x9080], [R36.64], !P5 ;  /* 0x0908000024137fae */ /* 0x0005e2000e901d46 */
[----:B------:R-:W-:-:S03]  /*2530*/  IADD3.X R15, R37, UR8, RZ, P0, !PT ;  /* 0x00000008250f7c10 */ /* 0x000fc600087fe4ff */
[----:B------:R-:W4:Y:S04]  /*2540*/  @!P1 LDL R2, [R1+0x430] ;  /* 0x0004300001029983 */ /* 0x000f280000100800 */
[----:B------:R1:W-:Y:S01]  /*2550*/  LDGSTS.E.BYPASS.LTC128B.128 [R19+0xa080], [R14.64], !P4 ;  /* 0x0a0800000e137fae */ /* 0x0003e2000e101d46 */
[----:B-----5:R-:W-:Y:S02]  /*2560*/  @!P1 ISETP.NE.AND P2, PT, R8, RZ, PT ;  /* 0x000000ff0800920c */ /* 0x020fe40003f45270 */
[----:B------:R-:W-:Y:S02]  /*2570*/  IADD3 R8, P0, R14, UR9, RZ ;  /* 0x000000090e087c10 */ /* 0x000fe4000ff1e0ff */
[----:B------:R-:W-:Y:S02]  /*2580*/  @!P1 IADD3 R59, R58, -c[0x0][0x18], RZ ;  /* 0x800006003a3b9a10 */ /* 0x000fe40007ffe0ff */
[----:B------:R-:W-:Y:S01]  /*2590*/  IADD3.X R9, R15, UR8, RZ, P0, !PT ;  /* 0x000000080f097c10 */ /* 0x000fe200087fe4ff */
[----:B------:R-:W-:-:S02]  /*25a0*/  @!P1 IMAD.MOV.U32 R44, RZ, RZ, R4 ;  /* 0x000000ffff2c9224 */ /* 0x000fc400078e0004 */
[----:B------:R-:W-:Y:S02]  /*25b0*/  @!P1 IMAD.MOV.U32 R45, RZ, RZ, R5 ;  /* 0x000000ffff2d9224 */ /* 0x000fe400078e0005 */
[----:B------:R5:W-:Y:S01]  /*25c0*/  LDGSTS.E.BYPASS.LTC128B.128 [R19+0xb080], [R8.64], !P3 ;  /* 0x0b08000008137fae */ /* 0x000be2000d901d46 */
[----:B------:R-:W-:Y:S02]  /*25d0*/  @!P1 IMAD.MOV.U32 R25, RZ, RZ, R7 ;  /* 0x000000ffff199224 */ /* 0x000fe400078e0007 */
[----:B------:R-:W-:Y:S01]  /*25e0*/  @!P1 IMAD.MOV.U32 R24, RZ, RZ, R6 ;  /* 0x000000ffff189224 */ /* 0x000fe200078e0006 */
[----:B------:R2:W-:Y:S04]  /*25f0*/  @!P1 LDGSTS.E.BYPASS.LTC128B.128 [R59], [R56.64], P2 ;  /* 0x00000000383b9fae */ /* 0x0005e80009101d46 */
[----:B------:R-:W2:Y:S04]  /*2600*/  LD.E.U8 R3, [R10.64] ;  /* 0x000000060a037980 */ /* 0x000ea8000c101100 */
[----:B---3--:R3:W2:Y:S04]  /*2610*/  LD.E.64 R12, [R44.64+0x10] ;  /* 0x000010062c0c7980 */ /* 0x0086a8000c101b00 */
[----:B------:R-:W2:Y:S04]  /*2620*/  LD.E R26, [R26.64] ;  /* 0x000000061a1a7980 */ /* 0x000ea8000c101900 */
[----:B------:R-:W2:Y:S04]  /*2630*/  LD.E R25, [R24.64+0xc] ;  /* 0x00000c0618197980 */ /* 0x000ea8000c101900 */
[----:B------:R-:W2:Y:S04]  /*2640*/  LD.E R42, [R42.64] ;  /* 0x000000062a2a7980 */ /* 0x000ea8000c101900 */
[----:B-----5:R3:W5:Y:S04]  /*2650*/  LD.E.64 R8, [R44.64+0x18] ;  /* 0x000018062c087980 */ /* 0x020768000c101b00 */
[----:B------:R-:W0:Y:S04]  /*2660*/  LDGDEPBAR ;  /* 0x00000000000079af */ /* 0x000e280000000000 */
[----:B---3--:R-:W3:Y:S01]  /*2670*/  LD.E.64 R44, [R44.64+0x8] ;  /* 0x000008062c2c7980 */ /* 0x008ee2000c101b00 */
[----:B----4-:R-:W-:Y:S01]  /*2680*/  IMAD.SHL.U32 R4, R2, 0x80, RZ ;  /* 0x0000008002047824 */ /* 0x010fe200078e00ff */
[----:B------:R-:W-:-:S02]  /*2690*/  SHF.R.S32.HI R6, RZ, 0x1f, R2 ;  /* 0x0000001fff067819 */ /* 0x000fc40000011402 */
[----:B--2---:R-:W-:Y:S01]  /*26a0*/  LOP3.LUT R5, R3, 0x1, RZ, 0xc0, !PT ;  /* 0x0000000103057812 */ /* 0x004fe200078ec0ff */
[----:B------:R-:W-:-:S03]  /*26b0*/  IMAD R3, R13, R2, RZ ;  /* 0x000000020d037224 */ /* 0x000fc600078e02ff */
[----:B------:R-:W-:Y:S01]  /*26c0*/  ISETP.NE.U32.AND P2, PT, R5, 0x1, PT ;  /* 0x000000010500780c */ /* 0x000fe20003f45070 */
[----:B-1----:R-:W-:Y:S01]  /*26d0*/  IMAD.WIDE.U32 R14, R12, R2, RZ ;  /* 0x000000020c0e7225 */ /* 0x002fe200078e00ff */
[----:B------:R-:W-:-:S03]  /*26e0*/  IADD3 R26, -R26, R25, -R4 ;  /* 0x000000191a1a7210 */ /* 0x000fc60007ffe904 */
[----:B------:R-:W-:Y:S01]  /*26f0*/  IMAD R3, R12, R6, R3 ;  /* 0x000000060c037224 */ /* 0x000fe200078e0203 */
[----:B------:R-:W-:-:S04]  /*2700*/  ISETP.LT.OR P2, PT, R26, 0x1, P2 ;  /* 0x000000011a00780c */ /* 0x000fc80001741670 */
[----:B------:R-:W-:Y:S02]  /*2710*/  IADD3 R3, R15, R3, RZ ;  /* 0x000000030f037210 */ /* 0x000fe40007ffe0ff */
[----:B-----5:R-:W-:Y:S02]  /*2720*/  LEA R6, P0, R14, R8, 0x1 ;  /* 0x000000080e067211 */ /* 0x020fe400078008ff */
        /* <DEDUP_REMOVED lines=18> */
[----:B------:R-:W1:Y:S02]  /*2850*/  LD.E.U8 R8, [R10.64] ;  /* 0x000000060a087980 */ /* 0x000e64000c101100 */
[----:B-1----:R-:W-:-:S04]  /*2860*/  LOP3.LUT R6, R8, 0x1, RZ, 0xc0, !PT ;  /* 0x0000000108067812 */ /* 0x002fc800078ec0ff */
[----:B------:R-:W-:-:S04]  /*2870*/  ISETP.NE.U32.AND P2, PT, R6, 0x1, PT ;  /* 0x000000010600780c */ /* 0x000fc80003f45070 */
[----:B------:R-:W-:Y:S02]  /*2880*/  ISETP.LT.OR P2, PT, R26, 0x41, P2 ;  /* 0x000000411a00780c */ /* 0x000fe40001741670 */
[----:B------:R-:W-:-:S05]  /*2890*/  IADD3 R8, P0, R12, R5, RZ ;  /* 0x000000050c087210 */ /* 0x000fca0007f1e0ff */
[----:B------:R-:W-:-:S06]  /*28a0*/  IMAD.X R9, R13, 0x1, R3, P0 ;  /* 0x000000010d097824 */ /* 0x000fcc00000e0603 */
[----:B------:R-:W-:Y:S01]  /*28b0*/  @!PT LDS RZ, [RZ] ;  /* 0x00000000fffff984 */ /* 0x000fe20000000800 */
[----:B------:R-:W-:Y:S01]  /*28c0*/  @!PT LDS RZ, [RZ] ;  /* 0x00000000fffff984 */ /* 0x000fe20000000800 */
[----:B------:R-:W-:Y:S01]  /*28d0*/  @!PT LDS RZ, [RZ] ;  /* 0x00000000fffff984 */ /* 0x000fe20000000800 */
[----:B------:R1:W-:Y:S04]  /*28e0*/  LDGSTS.E.BYPASS.LTC128B.128 [R42+0x2000], [R8.64], !P2 ;  /* 0x02000000082a7fae */ /* 0x0003e8000d101d46 */
[----:B------:R-:W3:Y:S02]  /*28f0*/  LD.E.U8 R6, [R10.64] ;  /* 0x000000060a067980 */ /* 0x000ee4000c101100 */
[----:B---3--:R-:W-:-:S04]  /*2900*/  LOP3.LUT R6, R6, 0x1, RZ, 0xc0, !PT ;  /* 0x0000000106067812 */ /* 0x008fc800078ec0ff */
[----:B------:R-:W-:-:S04]  /*2910*/  ISETP.NE.U32.AND P2, PT, R6, 0x1, PT ;  /* 0x000000010600780c */ /* 0x000fc80003f45070 */
[----:B------:R-:W-:Y:S02]  /*2920*/  ISETP.LT.OR P2, PT, R26, 0x61, P2 ;  /* 0x000000611a00780c */ /* 0x000fe40001741670 */
[----:B------:R-:W-:Y:S02]  /*2930*/  IADD3 R6, P0, R8, R5, RZ ;  /* 0x0000000508067210 */ /* 0x000fe40007f1e0ff */
[----:B------:R-:W3:Y:S03]  /*2940*/  LDL R5, [R1+0x18] ;  /* 0x0000180001057983 */ /* 0x000ee60000100800 */
[----:B------:R-:W-:-:S06]  /*2950*/  IMAD.X R7, R9, 0x1, R3, P0 ;  /* 0x0000000109077824 */ /* 0x000fcc00000e0603 */
[----:B------:R-:W-:Y:S01]  /*2960*/  @!PT LDS RZ, [RZ] ;  /* 0x00000000fffff984 */ /* 0x000fe20000000800 */
[----:B------:R-:W-:Y:S01]  /*2970*/  @!PT LDS RZ, [RZ] ;  /* 0x00000000fffff984 */ /* 0x000fe20000000800 */
[----:B------:R-:W-:Y:S01]  /*2980*/  @!PT LDS RZ, [RZ] ;  /* 0x00000000fffff984 */ /* 0x000fe20000000800 */
[----:B------:R4:W-:Y:S04]  /*2990*/  LDGSTS.E.BYPASS.LTC128B.128 [R42+0x3000], [R6.64], !P2 ;  /* 0x03000000062a7fae */ /* 0x0009e8000d101d46 */
[----:B------:R-:W5:Y:S04]  /*29a0*/  LD.E R38, [R38.64] ;  /* 0x0000000626267980 */ /* 0x000f68000c101900 */
[----:B------:R-:W4:Y:S01]  /*29b0*/  LD.E.64 R60, [R60.64+0x8] ;  /* 0x000008063c3c7980 */ /* 0x000f22000c101b00 */
[----:B-----5:R-:W-:-:S13]  /*29c0*/  ISETP.GT.AND P0, PT, R38, 0x7f, PT ;  /* 0x0000007f2600780c */ /* 0x020fda0003f04270 */
[----:B--2---:R-:W2:Y:S04]  /*29d0*/  @!P0 LDL.64 R12, [R1+0x428] ;  /* 0x00042800010c8983 */ /* 0x004ea80000100a00 */
[----:B-1----:R-:W5:Y:S04]  /*29e0*/  @!P0 LDL.64 R8, [R1+0x418] ;  /* 0x0004180001088983 */ /* 0x002f680000100a00 */
[----:B------:R-:W3:Y:S04]  /*29f0*/  @!P0 LDL R2, [R1+0x430] ;  /* 0x0004300001028983 */ /* 0x000ee80000100800 */
[----:B--2---:R-:W2:Y:S04]  /*2a00*/  @!P0 LD.E.U8 R3, [R12.64] ;  /* 0x000000060c038980 */ /* 0x004ea8000c101100 */
[----:B-----5:R-:W5:Y:S01]  /*2a10*/  @!P0 LD.E R8, [R8.64] ;  /* 0x0000000608088980 */ /* 0x020f62000c101900 */
[----:B----4-:R-:W-:Y:S01]  /*2a20*/  IMAD.WIDE R6, R4, 0x4, R60 ;  /* 0x0000000404067825 */ /* 0x010fe200078e023c */
[----:B---3--:R-:W-:Y:S01]  /*2a30*/  IADD3 R4, R2, 0x1, RZ ;  /* 0x0000000102047810 */ /* 0x008fe20007ffe0ff */
[----:B------:R-:W-:Y:S01]  /*2a40*/  BSSY B0, `(.L_x_1047) ;  /* 0x0000059000007945 */ /* 0x000fe20003800000 */
[----:B--2---:R-:W-:-:S02]  /*2a50*/  @!P0 ISETP.NE.AND P1, PT, R3, RZ, PT ;  /* 0x000000ff0300820c */ /* 0x004fc40003f25270 */
[----:B-----5:R-:W-:-:S11]  /*2a60*/  @!P0 IADD3 R3, R8, -c[0x0][0x18], RZ ;  /* 0x8000060008038a10 */ /* 0x020fd60007ffe0ff */
[----:B------:R-:W-:Y:S01]  /*2a70*/  @!PT LDS RZ, [RZ] ;  /* 0x00000000fffff984 */ /* 0x000fe20000000800 */
[----:B------:R-:W-:Y:S01]  /*2a80*/  @!PT LDS RZ, [RZ] ;  /* 0x00000000fffff984 */ /* 0x000fe20000000800 */
[----:B------:R-:W-:Y:S01]  /*2a90*/  @!PT LDS RZ, [RZ] ;  /* 0x00000000fffff984 */ /* 0x000fe20000000800 */
[----:B------:R1:W-:Y:S01]  /*2aa0*/  @!P0 LDGSTS.E.BYPASS.LTC128B.128 [R3], [R6.64], P1 ;  /* 0x0000000006038fae */ /* 0x0003e20008901d46 */
[----:B------:R-:W-:-:S03]  /*2ab0*/  ISETP.GE.AND P0, PT, R4, R5, PT ;  /* 0x000000050400720c */ /* 0x000fc60003f06270 */
[----:B------:R-:W0:Y:S01]  /*2ac0*/  LDGDEPBAR ;  /* 0x00000000000079af */ /* 0x000e220000000000 */
[----:B------:R-:W-:-:S03]  /*2ad0*/  IMAD.MOV.U32 R5, RZ, RZ, 0x1 ;  /* 0x00000001ff057424 */ /* 0x000fc600078e00ff */
        /* <DEDUP_REMOVED lines=9> */
[----:B------:R-:W2:Y:S04]  /*2b70*/  LD.E R10, [R10.64+0xc] ;  /* 0x00000c060a0a7980 */ /* 0x000ea8000c101900 */
[----:B-1--4-:R1:W4:Y:S04]  /*2b80*/  LD.E R3, [R26.64] ;  /* 0x000000061a037980 */ /* 0x012328000c101900 */
[----:B------:R3:W4:Y:S04]  /*2b90*/  LD.E.64 R16, [R8.64+0x18] ;  /* 0x0000180608107980 */ /* 0x000728000c101b00 */
[----:B-----5:R-:W5:Y:S01]  /*2ba0*/  LD.E R13, [R24.64] ;  /* 0x00000006180d7980 */ /* 0x020f62000c101900 */
[----:B------:R-:W-:Y:S01]  /*2bb0*/  IMAD.SHL.U32 R2, R4, 0x80, RZ ;  /* 0x0000008004027824 */ /* 0x000fe200078e00ff */
[----:B------:R-:W-:-:S02]  /*2bc0*/  SHF.R.S32.HI R7, RZ, 0x1f, R4 ;  /* 0x0000001fff077819 */ /* 0x000fc40000011404 */
[----:B-1----:R-:W5:Y:S04]  /*2bd0*/  LDL.64 R26, [R1+0x408] ;  /* 0x00040800011a7983 */ /* 0x002f680000100a00 */
[----:B---3--:R-:W3:Y:S01]  /*2be0*/  LD.E.64 R8, [R8.64+0x8] ;  /* 0x0000080608087980 */ /* 0x008ee2000c101b00 */
[----:B--2---:R-:W-:Y:S01]  /*2bf0*/  LOP3.LUT R12, R12, 0x1, RZ, 0xc0, !PT ;  /* 0x000000010c0c7812 */ /* 0x004fe200078ec0ff */
[----:B------:R-:W-:-:S03]  /*2c00*/  IMAD R6, R19, R4, RZ ;  /* 0x0000000413067224 */ /* 0x000fc600078e02ff */
[----:B------:R-:W-:Y:S01]  /*2c10*/  ISETP.NE.U32.AND P1, PT, R12, 0x1, PT ;  /* 0x000000010c00780c */ /* 0x000fe20003f25070 */
[C---:B------:R-:W-:Y:S01]  /*2c20*/  IMAD R6, R18.reuse, R7, R6 ;  /* 0x0000000712067224 */ /* 0x040fe200078e0206 */
[----:B----4-:R-:W-:Y:S01]  /*2c30*/  IADD3 R3, -R3, R10, -R2 ;  /* 0x0000000a03037210 */ /* 0x010fe20007ffe902 */
[----:B------:R-:W-:Y:S02]  /*2c40*/  IMAD.WIDE.U32 R10, R18, R4, RZ ;  /* 0x00000004120a7225 */ /* 0x000fe400078e00ff */
[----:B------:R-:W2:Y:S01]  /*2c50*/  LDL.64 R18, [R1+0x408] ;  /* 0x0004080001127983 */ /* 0x000ea20000100a00 */
[----:B------:R-:W-:Y:S01]  /*2c60*/  ISETP.LT.OR P1, PT, R3, 0x1, P1 ;  /* 0x000000010300780c */ /* 0x000fe20000f21670 */
[----:B------:R-:W-:Y:S01]  /*2c70*/  IMAD.IADD R7, R11, 0x1, R6 ;  /* 0x000000010b077824 */ /* 0x000fe200078e0206 */
[----:B------:R-:W-:Y:S02]  /*2c80*/  LEA R16, P0, R10, R16, 0x1 ;  /* 0x000000100a107211 */ /* 0x000fe400078008ff */
[----:B-----5:R-:W-:-:S02]  /*2c90*/  IADD3 R4, R13, -c[0x0][0x18], RZ ;  /* 0x800006000d047a10 */ /* 0x020fc40007ffe0ff */
[----:B------:R-:W-:-:S07]  /*2ca0*/  LEA.HI.X R17, R10, R17, R7, 0x1, P0 ;  /* 0x000000110a117211 */ /* 0x000fce00000f0c07 */
[----:B------:R-:W-:Y:S01]  /*2cb0*/  @!PT LDS RZ, [RZ] ;  /* 0x00000000fffff984 */ /* 0x000fe20000000800 */
[----:B------:R-:W-:Y:S01]  /*2cc0*/  @!PT LDS RZ, [RZ] ;  /* 0x00000000fffff984 */ /* 0x000fe20000000800 */
[----:B------:R-:W-:Y:S01]  /*2cd0*/  @!PT LDS RZ, [RZ] ;  /* 0x00000000fffff984 */ /* 0x000fe20000000800 */
[----:B------:R1:W-:Y:S04]  /*2ce0*/  LDGSTS.E.BYPASS.LTC128B.128 [R4+0x4000], [R16.64], !P1 ;  /* 0x0400000010047fae */ /* 0x0003e8000c901d46 */
[----:B------:R-:W4:Y:S01]  /*2cf0*/  LD.E.U8 R6, [R14.64] ;  /* 0x000000060e067980 */ /* 0x000f22000c101100 */
[C---:B---3--:R-:W-:Y:S01]  /*2d00*/  IMAD.SHL.U32 R13, R8.reuse, 0x2, RZ ;  /* 0x00000002080d7824 */ /* 0x048fe200078e00ff */
[----:B------:R-:W-:Y:S02]  /*2d10*/  SHF.L.U64.HI R7, R8, 0x1, R9 ;  /* 0x0000000108077819 */ /* 0x000fe40000010209 */
[----:B------:R-:W3:Y:S02]  /*2d20*/  LDL.128 R8, [R1+0x420] ;  /* 0x0004200001087983 */ /* 0x000ee40000100c00 */
[----:B------:R-:W-:-:S05]  /*2d30*/  IADD3 R24, P0, R13, R16, RZ ;  /* 0x000000100d187210 */ /* 0x000fca0007f1e0ff */
[----:B------:R-:W-:Y:S01]  /*2d40*/  IMAD.X R25, R7, 0x1, R17, P0 ;  /* 0x0000000107197824 */ /* 0x000fe200000e0611 */
[----:B----4-:R-:W-:-:S04]  /*2d50*/  LOP3.LUT R6, R6, 0x1, RZ, 0xc0, !PT ;  /* 0x0000000106067812 */ /* 0x010fc800078ec0ff */
[----:B------:R-:W-:-:S04]  /*2d60*/  ISETP.NE.U32.AND P1, PT, R6, 0x1, PT ;  /* 0x000000010600780c */ /* 0x000fc80003f25070 */
[----:B------:R-:W-:-:S13]  /*2d70*/  ISETP.LT.OR P1, PT, R3, 0x21, P1 ;  /* 0x000000210300780c */ /* 0x000fda0000f21670 */
[----:B------:R-:W-:Y:S01]  /*2d80*/  @!PT LDS RZ, [RZ] ;  /* 0x00000000fffff984 */ /* 0x000fe20000000800 */
[----:B------:R-:W-:Y:S01]  /*2d90*/  @!PT LDS RZ, [RZ] ;  /* 0x00000000fffff984 */ /* 0x000fe20000000800 */
[----:B------:R-:W-:Y:S01]  /*2da0*/  @!PT LDS RZ, [RZ] ;  /* 0x00000000fffff984 */ /* 0x000fe20000000800 */
[----:B------:R4:W-:Y:S04]  /*2db0*/  LDGSTS.E.BYPASS.LTC128B.128 [R4+0x5000], [R24.64], !P1 ;  /* 0x0500000018047fae */ /* 0x0009e8000c901d46 */
[----:B------:R-:W5:Y:S01]  /*2dc0*/  LD.E.U8 R6, [R26.64] ;  /* 0x000000061a067980 */ /* 0x000f62000c101100 */
[----:B-1----:R-:W-:-:S05]  /*2dd0*/  IADD3 R16, P0, R24, R13, RZ ;  /* 0x0000000d18107210 */ /* 0x002fca0007f1e0ff */
[----:B------:R-:W-:Y:S01]  /*2de0*/  IMAD.X R17, R25, 0x1, R7, P0 ;  /* 0x0000000119117824 */ /* 0x000fe200000e0607 */
[----:B-----5:R-:W-:-:S04]  /*2df0*/  LOP3.LUT R6, R6, 0x1, RZ, 0xc0, !PT ;  /* 0x0000000106067812 */ /* 0x020fc800078ec0ff */
[----:B------:R-:W-:-:S04]  /*2e00*/  ISETP.NE.U32.AND P1, PT, R6, 0x1, PT ;  /* 0x000000010600780c */ /* 0x000fc80003f25070 */
[----:B------:R-:W-:-:S13]  /*2e10*/  ISETP.LT.OR P1, PT, R3, 0x41, P1 ;  /* 0x000000410300780c */ /* 0x000fda0000f21670 */
[----:B------:R-:W-:Y:S01]  /*2e20*/  @!PT LDS RZ, [RZ] ;  /* 0x00000000fffff984 */ /* 0x000fe20000000800 */
[----:B------:R-:W-:Y:S01]  /*2e30*/  @!PT LDS RZ, [RZ] ;  /* 0x00000000fffff984 */ /* 0x000fe20000000800 */
[----:B------:R-:W-:Y:S01]  /*2e40*/  @!PT LDS RZ, [RZ] ;  /* 0x00000000fffff984 */ /* 0x000fe20000000800 */
[----:B------:R1:W-:Y:S04]  /*2e50*/  LDGSTS.E.BYPASS.LTC128B.128 [R4+0x6000], [R16.64], !P1 ;  /* 0x0600000010047fae */ /* 0x0003e8000c901d46 */
[----:B--2---:R-:W2:Y:S02]  /*2e60*/  LD.E.U8 R6, [R18.64] ;  /* 0x0000000612067980 */ /* 0x004ea4000c101100 */
[----:B--2---:R-:W-:-:S04]  /*2e70*/  LOP3.LUT R6, R6, 0x1, RZ, 0xc0, !PT ;  /* 0x0000000106067812 */ /* 0x004fc800078ec0ff */
[----:B------:R-:W-:-:S04]  /*2e80*/  ISETP.NE.U32.AND P1, PT, R6, 0x1, PT ;  /* 0x000000010600780c */ /* 0x000fc80003f25070 */
[----:B------:R-:W-:Y:S02]  /*2e90*/  ISETP.LT.OR P1, PT, R3, 0x61, P1 ;  /* 0x000000610300780c */ /* 0x000fe40000f21670 */
[----:B------:R-:W-:Y:S02]  /*2ea0*/  IADD3 R6, P0, R16, R13, RZ ;  /* 0x0000000d10067210 */ /* 0x000fe40007f1e0ff */
[----:B------:R-:W2:Y:S03]  /*2eb0*/  LDL.128 R12, [R1+0x410] ;  /* 0x00041000010c7983 */ /* 0x000ea60000100c00 */
[----:B------:R-:W-:-:S06]  /*2ec0*/  IMAD.X R7, R17, 0x1, R7, P0 ;  /* 0x0000000111077824 */ /* 0x000fcc00000e0607 */
[----:B------:R-:W-:Y:S01]  /*2ed0*/  @!PT LDS RZ, [RZ] ;  /* 0x00000000fffff984 */ /* 0x000fe20000000800 */
[----:B------:R-:W-:Y:S01]  /*2ee0*/  @!PT LDS RZ, [RZ] ;  /* 0x00000000fffff984 */ /* 0x000fe20000000800 */
[----:B------:R-:W-:Y:S01]  /*2ef0*/  @!PT LDS RZ, [RZ] ;  /* 0x00000000fffff984 */ /* 0x000fe20000000800 */
[----:B------:R4:W-:Y:S04]  /*2f00*/  LDGSTS.E.BYPASS.LTC128B.128 [R4+0x7000], [R6.64], !P1 ;  /* 0x0700000006047fae */ /* 0x0009e8000c901d46 */
[----:B---3--:R-:W3:Y:S04]  /*2f10*/  LD.E R8, [R8.64] ;  /* 0x0000000608087980 */ /* 0x008ee8000c101900 */
[----:B--2---:R-:W2:Y:S01]  /*2f20*/  LD.E.64 R12, [R12.64+0x8] ;  /* 0x000008060c0c7980 */ /* 0x004ea2000c101b00 */
[----:B---3--:R-:W-:-:S13]  /*2f30*/  ISETP.GT.AND P1, PT, R8, 0x7f, PT ;  /* 0x0000007f0800780c */ /* 0x008fda0003f24270 */
[----:B------:R-:W3:Y:S04]  /*2f40*/  @!P1 LD.E.U8 R10, [R10.64] ;  /* 0x000000060a0a9980 */ /* 0x000ee8000c101100 */
[----:B------:R-:W1:Y:S01]  /*2f50*/  @!P1 LD.E R14, [R14.64] ;  /* 0x000000060e0e9980 */ /* 0x000e62000c101900 */
[----:B--2---:R-:W-:Y:S01]  /*2f60*/  IMAD.WIDE R2, R2, 0x4, R12 ;  /* 0x0000000402027825 */ /* 0x004fe200078e020c */
[----:B---3--:R-:W-:Y:S02]  /*2f70*/  @!P1 ISETP.NE.AND P0, PT, R10, RZ, PT ;  /* 0x000000ff0a00920c */ /* 0x008fe40003f05270 */
[----:B-1----:R-:W-:-:S11]  /*2f80*/  @!P1 IADD3 R17, R14, -c[0x0][0x18], RZ ;  /* 0x800006000e119a10 */ /* 0x002fd60007ffe0ff */
[----:B------:R-:W-:Y:S01]  /*2f90*/  @!PT LDS RZ, [RZ] ;  /* 0x00000000fffff984 */ /* 0x000fe20000000800 */
[----:B------:R-:W-:Y:S01]  /*2fa0*/  @!PT LDS RZ, [RZ] ;  /* 0x00000000fffff984 */ /* 0x000fe20000000800 */
[----:B------:R-:W-:Y:S01]  /*2fb0*/  @!PT LDS RZ, [RZ] ;  /* 0x00000000fffff984 */ /* 0x000fe20000000800 */
[----:B------:R4:W-:Y:S02]  /*2fc0*/  @!P1 LDGSTS.E.BYPASS.LTC128B.128 [R17+0x200], [R2.64], P0 ;  /* 0x0020000002119fae */ /* 0x0009e40008101d46 */
.L_x_1048:
[----:B------:R-:W-:Y:S05]  /*2fd0*/  BSYNC B0 ;  /* 0x0000000000007941 */ /* 0x000fea0003800000 */
.L_x_1047:
[----:B----4-:R-:W2:Y:S04]  /*2fe0*/  LDL R2, [R1+0x430] ;  /* 0x0004300001027983 */ /* 0x010ea80000100800 */
[----:B------:R-:W2:Y:S01]  /*2ff0*/  LDL R41, [R1+0x18] ;  /* 0x0000180001297983 */ /* 0x000ea20000100800 */
[C---:B------:R-:W-:Y:S01]  /*3000*/  IADD3 R8, P0, R20.reuse, 0x10c, RZ ;  /* 0x0000010c14087810 */ /* 0x040fe20007f1e0ff */
[----:B------:R-:W-:Y:S01]  /*3010*/  IMAD.MOV.U32 R4, RZ, RZ, RZ ;  /* 0x000000ffff047224 */ /* 0x000fe200078e00ff */
[C---:B-1----:R-:W-:Y:S01]  /*3020*/  IADD3 R6, P1, R20.reuse, 0x20, RZ ;  /* 0x0000002014067810 */ /* 0x042fe20007f3e0ff */
[----:B------:R-:W-:Y:S01]  /*3030*/  ULDC.64 UR4, c[0x0][0x40] ;  /* 0x0000100000047ab9 */ /* 0x000fe20000000a00 */
[C---:B------:R-:W-:Y:S01]  /*3040*/  IADD3 R16, P2, R20.reuse, 0x248, RZ ;  /* 0x0000024814107810 */ /* 0x040fe20007f5e0ff */
[--C-:B------:R-:W-:Y:S01]  /*3050*/  IMAD.X R3, RZ, RZ, R21.reuse, P0 ;  /* 0x000000ffff037224 */ /* 0x100fe200000e0615 */
[----:B------:R1:W-:Y:S01]  /*3060*/  STL.64 [R1+0x438], R4 ;  /* 0x0004380401007387 */ /* 0x0003e20000100a00 */
[--C-:B------:R-:W-:Y:S01]  /*3070*/  IMAD.X R7, RZ, RZ, R21.reuse, P1 ;  /* 0x000000ffff077224 */ /* 0x100fe200008e0615 */
[C---:B------:R-:W-:Y:S01]  /*3080*/  IADD3 R11, P1, R20.reuse, 0x30, RZ ;  /* 0x00000030140b7810 */ /* 0x040fe20007f3e0ff */
[--C-:B------:R-:W-:Y:S01]  /*3090*/  IMAD.X R15, RZ, RZ, R21.reuse, P2 ;  /* 0x000000ffff0f7224 */ /* 0x100fe200010e0615 */
[C---:B------:R-:W-:Y:S01]  /*30a0*/  IADD3 R12, P0, R20.reuse, 0x434, RZ ;  /* 0x00000434140c7810 */ /* 0x040fe20007f1e0ff */
[----:B------:R-:W-:Y:S01]  /*30b0*/  UIADD3 UR4, UP0, UR4, 0x160, URZ ;  /* 0x0000016004047890 */ /* 0x000fe2000ff1e03f */
[----:B------:R-:W-:Y:S01]  /*30c0*/  IADD3.X R10, RZ, R21, RZ, P1, !PT ;  /* 0x00000015ff0a7210 */ /* 0x000fe20000ffe4ff */
[----:B------:R-:W-:Y:S01]  /*30d0*/  STL [R1+0x434], RZ ;  /* 0x000434ff01007387 */ /* 0x000fe20000100800 */
[C---:B------:R-:W-:Y:S01]  /*30e0*/  IADD3 R14, P3, R20.reuse, 0x270, RZ ;  /* 0x00000270140e7810 */ /* 0x040fe20007f7e0ff */
[--C-:B------:R-:W-:Y:S01]  /*30f0*/  IMAD.X R9, RZ, RZ, R21.reuse, P0 ;  /* 0x000000ffff097224 */ /* 0x100fe200000e0615 */
[----:B------:R-:W-:Y:S01]  /*3100*/  UIADD3.X UR5, URZ, UR5, URZ, UP0, !UPT ;  /* 0x000000053f057290 */ /* 0x000fe200087fe43f */
[----:B------:R-:W-:Y:S01]  /*3110*/  STL [R1+0x440], RZ ;  /* 0x000440ff01007387 */ /* 0x000fe20000100800 */
[----:B------:R-:W-:Y:S01]  /*3120*/  BSSY B2, `(.L_x_1049) ;  /* 0x0000136000027945 */ /* 0x000fe20003800000 */
[----:B------:R-:W-:Y:S01]  /*3130*/  IMAD.X R13, RZ, RZ, R21, P3 ;  /* 0x000000ffff0d7224 */ /* 0x000fe200018e0615 */
[C---:B------:R-:W-:Y:S01]  /*3140*/  IADD3 R23, R20.reuse, 0x488, RZ ;  /* 0x0000048814177810 */ /* 0x040fe20007ffe0ff */
[----:B------:R-:W-:Y:S01]  /*3150*/  STL.128 [R1+0x650], RZ ;  /* 0x000650ff01007387 */ /* 0x000fe20000100c00 */
[----:B------:R-:W-:Y:S01]  /*3160*/  CS2R R66, SRZ ;  /* 0x0000000000427805 */ /* 0x000fe2000001ff00 */
[----:B------:R-:W-:Y:S01]  /*3170*/  CS2R R64, SRZ ;  /* 0x0000000000407805 */ /* 0x000fe2000001ff00 */
[----:B------:R-:W-:Y:S01]  /*3180*/  CS2R R70, SRZ ;  /* 0x0000000000467805 */ /* 0x000fe2000001ff00 */
[----:B------:R-:W-:Y:S01]  /*3190*/  STL.128 [R1+0x660], RZ ;  /* 0x000660ff01007387 */ /* 0x000fe20000100c00 */
[----:B------:R-:W-:Y:S01]  /*31a0*/  CS2R R68, SRZ ;  /* 0x0000000000447805 */ /* 0x000fe2000001ff00 */
[----:B------:R-:W-:Y:S01]  /*31b0*/  CS2R R74, SRZ ;  /* 0x00000000004a7805 */ /* 0x000fe2000001ff00 */
[----:B------:R-:W-:Y:S01]  /*31c0*/  CS2R R72, SRZ ;  /* 0x0000000000487805 */ /* 0x000fe2000001ff00 */
[----:B------:R-:W-:Y:S01]  /*31d0*/  STL.128 [R1+0x670], RZ ;  /* 0x000670ff01007387 */ /* 0x000fe20000100c00 */
[----:B------:R-:W-:Y:S01]  /*31e0*/  CS2R R38, SRZ ;  /* 0x0000000000267805 */ /* 0x000fe2000001ff00 */
[----:B------:R-:W-:Y:S01]  /*31f0*/  CS2R R36, SRZ ;  /* 0x0000000000247805 */ /* 0x000fe2000001ff00 */
[----:B-1----:R-:W-:Y:S01]  /*3200*/  MOV R4, R8 ;  /* 0x0000000800047202 */ /* 0x002fe20000000f00 */
[----:B------:R-:W-:Y:S01]  /*3210*/  IMAD.MOV.U32 R5, RZ, RZ, R3 ;  /* 0x000000ffff057224 */ /* 0x000fe200078e0003 */
[C---:B------:R-:W-:Y:S01]  /*3220*/  IADD3 R8, P4, R20.reuse, 0x268, RZ ;  /* 0x0000026814087810 */ /* 0x040fe20007f9e0ff */
[----:B------:R-:W-:Y:S01]  /*3230*/  STL.128 [R1+0x680], RZ ;  /* 0x000680ff01007387 */ /* 0x000fe20000100c00 */
[----:B------:R-:W-:-:S03]  /*3240*/  IADD3 R3, P1, R20, 0x240, RZ ;  /* 0x0000024014037810 */ /* 0x000fc60007f3e0ff */
[----:B------:R1:W-:Y:S04]  /*3250*/  STL.128 [R1+0x490], R4 ;  /* 0x0004900401007387 */ /* 0x0003e80000100c00 */
[----:B------:R-:W-:Y:S04]  /*3260*/  STL.128 [R1+0x690], RZ ;  /* 0x000690ff01007387 */ /* 0x000fe80000100c00 */
        /* <DEDUP_REMOVED lines=10> */
[----:B------:R-:W-:Y:S01]  /*3310*/  IADD3 R16, P3, R20, 0x26c, RZ ;  /* 0x0000026c14107810 */ /* 0x000fe20007f7e0ff */
[--C-:B------:R-:W-:Y:S01]  /*3320*/  IMAD.X R11, RZ, RZ, R21.reuse, P4 ;  /* 0x000000ffff0b7224 */ /* 0x100fe200020e0615 */
[----:B------:R-:W-:Y:S01]  /*3330*/  STL.128 [R1+0x700], RZ ;  /* 0x000700ff01007387 */ /* 0x000fe20000100c00 */
[----:B------:R-:W-:-:S02]  /*3340*/  IMAD.X R10, RZ, RZ, R21, P1 ;  /* 0x000000ffff0a7224 */ /* 0x000fc400008e0615 */
[----:B------:R-:W-:Y:S01]  /*3350*/  IMAD.X R15, RZ, RZ, R21, P3 ;  /* 0x000000ffff0f7224 */ /* 0x000fe200018e0615 */
[----:B------:R1:W-:Y:S04]  /*3360*/  STL.128 [R1+0x4a0], R4 ;  /* 0x0004a00401007387 */ /* 0x0003e80000100c00 */
[----:B------:R-:W-:Y:S04]  /*3370*/  STL.128 [R1+0x710], RZ ;  /* 0x000710ff01007387 */ /* 0x000fe80000100c00 */
[----:B------:R-:W-:Y:S04]  /*3380*/  STL.128 [R1+0x720], RZ ;  /* 0x000720ff01007387 */ /* 0x000fe80000100c00 */
[----:B------:R-:W-:Y:S04]  /*3390*/  STL.128 [R1+0x730], RZ ;  /* 0x000730ff01007387 */ /* 0x000fe80000100c00 */
[----:B------:R-:W-:Y:S04]  /*33a0*/  STL.128 [R1+0x740], RZ ;  /* 0x000740ff01007387 */ /* 0x000fe80000100c00 */
[----:B------:R-:W0:Y:S01]  /*33b0*/  LDGDEPBAR ;  /* 0x00000000000079af */ /* 0x000e220000000000 */
[----:B-1----:R-:W-:Y:S01]  /*33c0*/  MOV R6, R14 ;  /* 0x0000000e00067202 */ /* 0x002fe20000000f00 */
[----:B------:R-:W-:Y:S01]  /*33d0*/  IMAD.MOV.U32 R7, RZ, RZ, R13 ;  /* 0x000000ffff077224 */ /* 0x000fe200078e000d */
[----:B------:R-:W-:Y:S01]  /*33e0*/  MOV R5, R9 ;  /* 0x0000000900057202 */ /* 0x000fe20000000f00 */
[----:B------:R-:W-:Y:S01]  /*33f0*/  IMAD.MOV.U32 R4, RZ, RZ, R12 ;  /* 0x000000ffff047224 */ /* 0x000fe200078e000c */
[----:B------:R-:W-:-:S02]  /*3400*/  IADD3 R12, P0, R20, 0x448, RZ ;  /* 0x00000448140c7810 */ /* 0x000fc40007f1e0ff */
[C---:B------:R-:W-:Y:S02]  /*3410*/  IADD3 R14, P1, R20.reuse, 0x438, RZ ;  /* 0x00000438140e7810 */ /* 0x040fe40007f3e0ff */
[----:B------:R1:W-:Y:S01]  /*3420*/  STL.128 [R1+0x4b0], R4 ;  /* 0x0004b00401007387 */ /* 0x0003e20000100c00 */
[--C-:B------:R-:W-:Y:S02]  /*3430*/  IMAD.X R9, RZ, RZ, R21.reuse, P0 ;  /* 0x000000ffff097224 */ /* 0x100fe400000e0615 */
[----:B------:R-:W-:Y:S02]  /*3440*/  IMAD.X R13, RZ, RZ, R21, P1 ;  /* 0x000000ffff0d7224 */ /* 0x000fe400008e0615 */
[----:B-1----:R-:W-:Y:S01]  /*3450*/  IMAD.MOV.U32 R7, RZ, RZ, R11 ;  /* 0x000000ffff077224 */ /* 0x002fe200078e000b */
[----:B------:R-:W-:Y:S01]  /*3460*/  IADD3 R11, P2, R20, 0x244, RZ ;  /* 0x00000244140b7810 */ /* 0x000fe20007f5e0ff */
[----:B------:R-:W-:Y:S01]  /*3470*/  IMAD.MOV.U32 R6, RZ, RZ, R8 ;  /* 0x000000ffff067224 */ /* 0x000fe200078e0008 */
[----:B------:R-:W-:Y:S01]  /*3480*/  MOV R4, R3 ;  /* 0x0000000300047202 */ /* 0x000fe20000000f00 */
[----:B------:R-:W-:Y:S01]  /*3490*/  IMAD.MOV.U32 R5, RZ, RZ, R10 ;  /* 0x000000ffff057224 */ /* 0x000fe200078e000a */
[----:B------:R-:W-:-:S02]  /*34a0*/  IADD3.X R10, RZ, R21, RZ, P2, !PT ;  /* 0x00000015ff0a7210 */ /* 0x000fc400017fe4ff */
[C---:B------:R-:W-:Y:S02]  /*34b0*/  IADD3 R8, P4, R20.reuse, 0x140, RZ ;  /* 0x0000014014087810 */ /* 0x040fe40007f9e0ff */
[----:B------:R1:W-:Y:S01]  /*34c0*/  STL.128 [R1+0x4c0], R4 ;  /* 0x0004c00401007387 */ /* 0x0003e20000100c00 */
[C---:B------:R-:W-:Y:S02]  /*34d0*/  IADD3 R3, P2, R20.reuse, 0x28, RZ ;  /* 0x0000002814037810 */ /* 0x040fe40007f5e0ff */
[----:B-1----:R-:W-:Y:S01]  /*34e0*/  MOV R6, R16 ;  /* 0x0000001000067202 */ /* 0x002fe20000000f00 */
[----:B------:R-:W-:Y:S01]  /*34f0*/  IMAD.MOV.U32 R7, RZ, RZ, R15 ;  /* 0x000000ffff077224 */ /* 0x000fe200078e000f */
[----:B------:R-:W-:Y:S01]  /*3500*/  MOV R5, R10 ;  /* 0x0000000a00057202 */ /* 0x000fe20000000f00 */
[----:B------:R-:W-:Y:S01]  /*3510*/  IMAD.MOV.U32 R4, RZ, RZ, R11 ;  /* 0x000000ffff047224 */ /* 0x000fe200078e000b */
[----:B------:R-:W-:Y:S01]  /*3520*/  IADD3 R16, P1, R20, 0x258, RZ ;  /* 0x0000025814107810 */ /* 0x000fe20007f3e0ff */
[----:B------:R-:W-:-:S02]  /*3530*/  IMAD.X R11, RZ, RZ, R21, P4 ;  /* 0x000000ffff0b7224 */ /* 0x000fc400020e0615 */
[--C-:B------:R-:W-:Y:S01]  /*3540*/  IMAD.X R10, RZ, RZ, R21.reuse, P2 ;  /* 0x000000ffff0a7224 */ /* 0x100fe200010e0615 */
[----:B------:R1:W-:Y:S01]  /*3550*/  STL.128 [R1+0x4d0], R4 ;  /* 0x0004d00401007387 */ /* 0x0003e20000100c00 */
[----:B------:R-:W-:Y:S01]  /*3560*/  IMAD.X R15, RZ, RZ, R21, P1 ;  /* 0x000000ffff0f7224 */ /* 0x000fe200008e0615 */
[----:B-1----:R-:W-:Y:S01]  /*3570*/  MOV R4, R14 ;  /* 0x0000000e00047202 */ /* 0x002fe20000000f00 */
[----:B------:R-:W-:Y:S01]  /*3580*/  IMAD.MOV.U32 R5, RZ, RZ, R13 ;  /* 0x000000ffff057224 */ /* 0x000fe200078e000d */
[----:B------:R-:W-:Y:S01]  /*3590*/  MOV R7, R9 ;  /* 0x0000000900077202 */ /* 0x000fe20000000f00 */
[----:B------:R-:W-:Y:S01]  /*35a0*/  IMAD.MOV.U32 R6, RZ, RZ, R12 ;  /* 0x000000ffff067224 */ /* 0x000fe200078e000c */
[C---:B------:R-:W-:Y:S02]  /*35b0*/  IADD3 R12, P0, R20.reuse, 0x38, RZ ;  /* 0x00000038140c7810 */ /* 0x040fe40007f1e0ff */
[----:B------:R-:W-:Y:S02]  /*35c0*/  IADD3 R14, P3, R20, 0x330, RZ ;  /* 0x00000330140e7810 */ /* 0x000fe40007f7e0ff */
[----:B------:R1:W-:Y:S03]  /*35d0*/  STL.128 [R1+0x4f0], R4 ;  /* 0x0004f00401007387 */ /* 0x0003e60000100c00 */
[----:B------:R-:W-:-:S02]  /*35e0*/  IMAD.X R13, RZ, RZ, R21, P3 ;  /* 0x000000ffff0d7224 */ /* 0x000fc400018e0615 */
[----:B-1----:R-:W-:Y:S01]  /*35f0*/  IMAD.MOV.U32 R6, RZ, RZ, R8 ;  /* 0x000000ffff067224 */ /* 0x002fe200078e0008 */
[----:B------:R-:W-:Y:S01]  /*3600*/  MOV R4, R3 ;  /* 0x0000000300047202 */ /* 0x000fe20000000f00 */
[----:B------:R-:W-:Y:S01]  /*3610*/  IMAD.MOV.U32 R7, RZ, RZ, R11 ;  /* 0x000000ffff077224 */ /* 0x000fe200078e000b */
[----:B------:R-:W-:Y:S01]  /*3620*/  IADD3.X R11, RZ, R21, RZ, P0, !PT ;  /* 0x00000015ff0b7210 */ /* 0x000fe200007fe4ff */
[----:B------:R-:W-:Y:S01]  /*3630*/  IMAD.MOV.U32 R5, RZ, RZ, R10 ;  /* 0x000000ffff057224 */ /* 0x000fe200078e000a */
[C---:B------:R-:W-:Y:S02]  /*3640*/  IADD3 R10, P2, R20.reuse, 0x280, RZ ;  /* 0x00000280140a7810 */ /* 0x040fe40007f5e0ff */
[C---:B------:R-:W-:Y:S02]  /*3650*/  IADD3 R8, P4, R20.reuse, 0x294, RZ ;  /* 0x0000029414087810 */ /* 0x040fe40007f9e0ff */
[----:B------:R1:W-:Y:S01]  /*3660*/  STL.128 [R1+0x500], R4 ;  /* 0x0005000401007387 */ /* 0x0003e20000100c00 */
[----:B------:R-:W-:Y:S01]  /*3670*/  IMAD.X R9, RZ, RZ, R21, P2 ;  /* 0x000000ffff097224 */ /* 0x000fe200010e0615 */
[----:B------:R-:W-:-:S02]  /*3680*/  IADD3 R3, P0, R20, 0x290, RZ ;  /* 0x0000029014037810 */ /* 0x000fc40007f1e0ff */
[----:B-1----:R-:W-:Y:S01]  /*3690*/  MOV R6, R16 ;  /* 0x0000001000067202 */ /* 0x002fe20000000f00 */
[----:B------:R-:W-:Y:S01]  /*36a0*/  IMAD.MOV.U32 R7, RZ, RZ, R15 ;  /* 0x000000ffff077224 */ /* 0x000fe200078e000f */
[----:B------:R-:W-:Y:S01]  /*36b0*/  MOV R5, R11 ;  /* 0x0000000b00057202 */ /* 0x000fe20000000f00 */
[----:B------:R-:W-:Y:S01]  /*36c0*/  IMAD.MOV.U32 R4, RZ, RZ, R12 ;  /* 0x000000ffff047224 */ /* 0x000fe200078e000c */
[C---:B------:R-:W-:Y:S01]  /*36d0*/  IADD3 R16, P1, R20.reuse, 0x2a8, RZ ;  /* 0x000002a814107810 */ /* 0x040fe20007f3e0ff */
[--C-:B------:R-:W-:Y:S02]  /*36e0*/  IMAD.X R11, RZ, RZ, R21.reuse, P4 ;  /* 0x000000ffff0b7224 */ /* 0x100fe400020e0615 */
[--C-:B------:R-:W-:Y:S01]  /*36f0*/  IMAD.X R12, RZ, RZ, R21.reuse, P0 ;  /* 0x000000ffff0c7224 */ /* 0x100fe200000e0615 */
[----:B------:R1:W-:Y:S01]  /*3700*/  STL.128 [R1+0x510], R4 ;  /* 0x0005100401007387 */ /* 0x0003e20000100c00 */
[----:B------:R-:W-:Y:S01]  /*3710*/  IMAD.X R15, RZ, RZ, R21, P1 ;  /* 0x000000ffff0f7224 */ /* 0x000fe200008e0615 */
[----:B-1----:R-:W-:Y:S01]  /*3720*/  MOV R6, R14 ;  /* 0x0000000e00067202 */ /* 0x002fe20000000f00 */
[----:B------:R-:W-:Y:S01]  /*3730*/  IMAD.MOV.U32 R7, RZ, RZ, R13 ;  /* 0x000000ffff077224 */ /* 0x000fe200078e000d */
[----:B------:R-:W-:Y:S01]  /*3740*/  MOV R5, R9 ;  /* 0x0000000900057202 */ /* 0x000fe20000000f00 */
[----:B------:R-:W-:Y:S01]  /*3750*/  IMAD.MOV.U32 R4, RZ, RZ, R10 ;  /* 0x000000ffff047224 */ /* 0x000fe200078e000a */
[----:B------:R-:W-:-:S04]  /*3760*/  IADD3 R14, P3, R20, 0x48, RZ ;  /* 0x00000048140e7810 */ /* 0x000fc80007f7e0ff */
[----:B------:R1:W-:Y:S01]  /*3770*/  STL.128 [R1+0x520], R4 ;  /* 0x0005200401007387 */ /* 0x0003e20000100c00 */
[----:B------:R-:W-:Y:S02]  /*3780*/  IMAD.X R13, RZ, RZ, R21, P3 ;  /* 0x000000ffff0d7224 */ /* 0x000fe400018e0615 */
[----:B-1----:R-:W-:Y:S01]  /*3790*/  IMAD.MOV.U32 R5, RZ, RZ, R11 ;  /* 0x000000ffff057224 */ /* 0x002fe200078e000b */
[C---:B------:R-:W-:Y:S01]  /*37a0*/  IADD3 R11, P0, R20.reuse, 0x298, RZ ;  /* 0x00000298140b7810 */ /* 0x040fe20007f1e0ff */
[----:B------:R-:W-:Y:S01]  /*37b0*/  IMAD.MOV.U32 R4, RZ, RZ, R8 ;  /* 0x000000ffff047224 */ /* 0x000fe200078e0008 */
[----:B------:R-:W-:Y:S01]  /*37c0*/  MOV R6, R3 ;  /* 0x0000000300067202 */ /* 0x000fe20000000f00 */
[----:B------:R-:W-:Y:S01]  /*37d0*/  IMAD.MOV.U32 R7, RZ, RZ, R12 ;  /* 0x000000ffff077224 */ /* 0x000fe200078e000c */
[----:B------:R-:W-:Y:S02]  /*37e0*/  IADD3 R12, P2, R20, 0x11c, RZ ;  /* 0x0000011c140c7810 */ /* 0x000fe40007f5e0ff */
[----:B------:R-:W-:-:S02]  /*37f0*/  IADD3.X R10, RZ, R21, RZ, P0, !PT ;  /* 0x00000015ff0a7210 */ /* 0x000fc400007fe4ff */
[----:B------:R1:W-:Y:S01]  /*3800*/  STL.128 [R1+0x530], R4 ;  /* 0x0005300401007387 */ /* 0x0003e20000100c00 */
[----:B------:R-:W-:Y:S01]  /*3810*/  IMAD.X R9, RZ, RZ, R21, P2 ;  /* 0x000000ffff097224 */ /* 0x000fe200010e0615 */
[C---:B------:R-:W-:Y:S02]  /*3820*/  IADD3 R8, P4, R20.reuse, 0x58, RZ ;  /* 0x0000005814087810 */ /* 0x040fe40007f9e0ff */
        /* <DEDUP_REMOVED lines=16> */
[----:B------:R1:W-:Y:S01]  /*3930*/  STL.128 [R1+0x550], R4 ;  /* 0x0005500401007387 */ /* 0x0003e20000100c00 */
[----:B------:R-:W-:-:S02]  /*3940*/  IMAD.X R9, RZ, RZ, R21, P2 ;  /* 0x000000ffff097224 */ /* 0x000fc400010e0615 */
[----:B------:R-:W-:Y:S02]  /*3950*/  IMAD.X R13, RZ, RZ, R21, P3 ;  /* 0x000000ffff0d7224 */ /* 0x000fe400018e0615 */
[----:B-1----:R-:W-:Y:S01]  /*3960*/  IMAD.MOV.U32 R7, RZ, RZ, R11 ;  /* 0x000000ffff077224 */ /* 0x002fe200078e000b */
[C---:B------:R-:W-:Y:S01]  /*3970*/  IADD3 R11, P0, R20.reuse, 0x6d0, RZ ;  /* 0x000006d0140b7810 */ /* 0x040fe20007f1e0ff */
[----:B------:R-:W-:Y:S01]  /*3980*/  IMAD.MOV.U32 R6, RZ, RZ, R8 ;  /* 0x000000ffff067224 */ /* 0x000fe200078e0008 */
[----:B------:R-:W-:Y:S01]  /*3990*/  MOV R4, R3 ;  /* 0x0000000300047202 */ /* 0x000fe20000000f00 */
[----:B------:R-:W-:Y:S01]  /*39a0*/  IMAD.MOV.U32 R5, RZ, RZ, R10 ;  /* 0x000000ffff057224 */ /* 0x000fe200078e000a */
[----:B------:R-:W-:Y:S02]  /*39b0*/  IADD3.X R10, RZ, R21, RZ, P0, !PT ;  /* 0x00000015ff0a7210 */ /* 0x000fe400007fe4ff */
[C---:B------:R-:W-:Y:S02]  /*39c0*/  IADD3 R8, P4, R20.reuse, 0x2bc, RZ ;  /* 0x000002bc14087810 */ /* 0x040fe40007f9e0ff */
[----:B------:R1:W-:Y:S01]  /*39d0*/  STL.128 [R1+0x560], R4 ;  /* 0x0005600401007387 */ /* 0x0003e20000100c00 */
        /* <DEDUP_REMOVED lines=88> */
[----:B------:R-:W-:Y:S01]  /*3f60*/  IMAD.X R10, RZ, RZ, R21, P0 ;  /* 0x000000ffff0a7224 */ /* 0x000fe200000e0615 */
[----:B------:R1:W-:Y:S02]  /*3f70*/  STL.128 [R1+0x600], R4 ;  /* 0x0006000401007387 */ /* 0x0003e40000100c00 */
[----:B-1----:R-:W-:Y:S01]  /*3f80*/  MOV R6, R14 ;  /* 0x0000000e00067202 */ /* 0x002fe20000000f00 */
[----:B------:R-:W-:Y:S01]  /*3f90*/  IMAD.MOV.U32 R7, RZ, RZ, R13 ;  /* 0x000000ffff077224 */ /* 0x000fe200078e000d */
[----:B------:R-:W-:Y:S01]  /*3fa0*/  MOV R5, R9 ;  /* 0x0000000900057202 */ /* 0x000fe20000000f00 */
[----:B------:R-:W-:Y:S01]  /*3fb0*/  IMAD.MOV.U32 R4, RZ, RZ, R12 ;  /* 0x000000ffff047224 */ /* 0x000fe200078e000c */
[C---:B------:R-:W-:Y:S01]  /*3fc0*/  IADD3 R12, P2, R20.reuse, 0x18, RZ ;  /* 0x00000018140c7810 */ /* 0x040fe20007f5e0ff */
[--C-:B------:R-:W-:Y:S01]  /*3fd0*/  IMAD.X R13, RZ, RZ, R21.reuse, P3 ;  /* 0x000000ffff0d7224 */ /* 0x100fe200018e0615 */
[----:B------:R-:W-:Y:S02]  /*3fe0*/  IADD3 R14, P4, R20, 0x108, RZ ;  /* 0x00000108140e7810 */ /* 0x000fe40007f9e0ff */
[----:B------:R1:W-:Y:S03]  /*3ff0*/  STL.128 [R1+0x610], R4 ;  /* 0x0006100401007387 */ /* 0x0003e60000100c00 */
[----:B------:R-:W-:-:S05]  /*4000*/  IMAD.X R15, RZ, RZ, R21, P4 ;  /* 0x000000ffff0f7224 */ /* 0x000fca00020e0615 */
[----:B------:R3:W-:Y:S01]  /*4010*/  STL.64 [R1+0x488], R14 ;  /* 0x0004880e01007387 */ /* 0x0007e20000100a00 */
        /* <DEDUP_REMOVED lines=8> */
[--C-:B------:R-:W-:Y:S01]  /*40a0*/  IMAD.X R11, RZ, RZ, R21.reuse, P1 ;  /* 0x000000ffff0b7224 */ /* 0x100fe200008e0615 */
[----:B------:R-:W-:Y:S01]  /*40b0*/  IADD3 R18, P2, R20, 0x440, RZ ;  /* 0x0000044014127810 */ /* 0x000fe20007f5e0ff */
[----:B------:R-:W-:Y:S01]  /*40c0*/  IMAD.X R9, RZ, RZ, R21, P0 ;  /* 0x000000ffff097224 */ /* 0x000fe200000e0615 */
[----:B---3--:R-:W-:-:S02]  /*40d0*/  MOV R14, UR5 ;  /* 0x00000005000e7c02 */ /* 0x008fc40008000f00 */
[----:B------:R-:W-:Y:S01]  /*40e0*/  STL.64 [R1+0x448], R10 ;  /* 0x0004480a01007387 */ /* 0x000fe20000100a00 */
[----:B------:R-:W-:-:S03]  /*40f0*/  IMAD.X R19, RZ, RZ, R21, P2 ;  /* 0x000000ffff137224 */ /* 0x000fc600010e0615 */
[----:B------:R3:W-:Y:S04]  /*4100*/  STL.128 [R1+0x460], R8 ;  /* 0x0004600801007387 */ /* 0x0007e80000100c00 */
[----:B------:R-:W-:Y:S04]  /*4110*/  STL.64 [R1+0x480], R18 ;  /* 0x0004801201007387 */ /* 0x000fe80000100a00 */
[----:B------:R4:W-:Y:S01]  /*4120*/  STL.64 [R1+0x640], R18 ;  /* 0x0006401201007387 */ /* 0x0009e20000100a00 */
[----:B-1----:R-:W-:Y:S01]  /*4130*/  MOV R6, R16 ;  /* 0x0000001000067202 */ /* 0x002fe20000000f00 */
[----:B------:R-:W-:Y:S01]  /*4140*/  IMAD.MOV.U32 R7, RZ, RZ, R13 ;  /* 0x000000ffff077224 */ /* 0x000fe200078e000d */
[----:B------:R-:W-:Y:S01]  /*4150*/  MOV R5, R3 ;  /* 0x0000000300057202 */ /* 0x000fe20000000f00 */
[----:B------:R-:W-:Y:S01]  /*4160*/  IMAD.MOV.U32 R4, RZ, RZ, R12 ;  /* 0x000000ffff047224 */ /* 0x000fe200078e000c */
[----:B------:R-:W-:-:S02]  /*4170*/  IADD3 R13, P1, R20, 0x328, RZ ;  /* 0x00000328140d7810 */ /* 0x000fc40007f3e0ff */
[----:B------:R-:W-:Y:S02]  /*4180*/  IADD3 R16, P2, R20, 0x2c8, RZ ;  /* 0x000002c814107810 */ /* 0x000fe40007f5e0ff */
[----:B------:R1:W-:Y:S01]  /*4190*/  STL.128 [R1+0x450], R4 ;  /* 0x0004500401007387 */ /* 0x0003e20000100c00 */
[--C-:B------:R-:W-:Y:S01]  /*41a0*/  IMAD.X R12, RZ, RZ, R21.reuse, P1 ;  /* 0x000000ffff0c7224 */ /* 0x100fe200008e0615 */
[----:B--2---:R-:W-:Y:S01]  /*41b0*/  ISETP.GE.AND P1, PT, R2, R41, PT ;  /* 0x000000290200720c */ /* 0x004fe20003f26270 */
[----:B------:R-:W-:Y:S01]  /*41c0*/  IMAD.X R15, RZ, RZ, R21, P2 ;  /* 0x000000ffff0f7224 */ /* 0x000fe200010e0615 */
[----:B------:R-:W-:Y:S01]  /*41d0*/  MOV R3, UR4 ;  /* 0x0000000400037c02 */ /* 0x000fe20008000f00 */
[----:B---3--:R-:W-:Y:S01]  /*41e0*/  IMAD.MOV.U32 R10, RZ, RZ, R8 ;  /* 0x000000ffff0a7224 */ /* 0x008fe200078e0008 */
[----:B----4-:R-:W-:Y:S01]  /*41f0*/  CS2R R18, SRZ ;  /* 0x0000000000127805 */ /* 0x010fe2000001ff00 */
[----:B------:R-:W-:Y:S02]  /*4200*/  IMAD.MOV.U32 R11, RZ, RZ, R9 ;  /* 0x000000ffff0b7224 */ /* 0x000fe400078e0009 */
[----:B------:R-:W-:-:S02]  /*4210*/  IMAD.MOV.U32 R8, RZ, RZ, R16 ;  /* 0x000000ffff087224 */ /* 0x000fc400078e0010 */
[----:B------:R-:W-:Y:S01]  /*4220*/  IMAD.MOV.U32 R9, RZ, RZ, R15 ;  /* 0x000000ffff097224 */ /* 0x000fe200078e000f */
[----:B------:R-:W-:-:S04]  /*4230*/  CS2R R16, SRZ ;  /* 0x0000000000107805 */ /* 0x000fc8000001ff00 */
[----:B------:R2:W-:Y:S01]  /*4240*/  STL.128 [R1+0x630], R8 ;  /* 0x0006300801007387 */ /* 0x0005e20000100c00 */
[----:B-1----:R-:W-:-:S04]  /*4250*/  IADD3 R6, P0, R20, 0x3d8, RZ ;  /* 0x000003d814067810 */ /* 0x002fc80007f1e0ff */
[----:B------:R-:W-:Y:S02]  /*4260*/  IADD3.X R7, RZ, R21, RZ, P0, !PT ;  /* 0x00000015ff077210 */ /* 0x000fe400007fe4ff */
[----:B------:R-:W-:-:S03]  /*4270*/  IADD3 R28, P0, R20, 0x34c, RZ ;  /* 0x0000034c141c7810 */ /* 0x000fc60007f1e0ff */
[----:B------:R1:W-:Y:S01]  /*4280*/  STL.128 [R1+0x470], R4 ;  /* 0x0004700401007387 */ /* 0x0003e20000100c00 */
[----:B------:R-:W-:Y:S01]  /*4290*/  IADD3.X R27, RZ, R21, RZ, P0, !PT ;  /* 0x00000015ff1b7210 */ /* 0x000fe200007fe4ff */
[----:B--2---:R-:W-:Y:S01]  /*42a0*/  CS2R R10, SRZ ;  /* 0x00000000000a7805 */ /* 0x004fe2000001ff00 */
[----:B------:R-:W-:Y:S01]  /*42b0*/  CS2R R8, SRZ ;  /* 0x0000000000087805 */ /* 0x000fe2000001ff00 */
[----:B-1----:R-:W-:Y:S01]  /*42c0*/  MOV R4, R13 ;  /* 0x0000000d00047202 */ /* 0x002fe20000000f00 */
[----:B------:R-:W-:Y:S01]  /*42d0*/  IMAD.MOV.U32 R5, RZ, RZ, R12 ;  /* 0x000000ffff057224 */ /* 0x000fe200078e000c */
[----:B------:R-:W-:Y:S01]  /*42e0*/  MOV R7, R14 ;  /* 0x0000000e00077202 */ /* 0x000fe20000000f00 */
[----:B------:R-:W-:Y:S01]  /*42f0*/  IMAD.MOV.U32 R6, RZ, RZ, R3 ;  /* 0x000000ffff067224 */ /* 0x000fe200078e0003 */
[----:B------:R-:W-:Y:S01]  /*4300*/  CS2R R14, SRZ ;  /* 0x00000000000e7805 */ /* 0x000fe2000001ff00 */
[----:B------:R-:W-:-:S03]  /*4310*/  CS2R R12, SRZ ;  /* 0x00000000000c7805 */ /* 0x000fc6000001ff00 */
[----:B------:R1:W-:Y:S02]  /*4320*/  STL.128 [R1+0x4e0], R4 ;  /* 0x0004e00401007387 */ /* 0x0003e40000100c00 */
[----:B-1----:R-:W-:Y:S01]  /*4330*/  CS2R R6, SRZ ;  /* 0x0000000000067805 */ /* 0x002fe2000001ff00 */
[----:B------:R-:W-:Y:S02]  /*4340*/  IMAD.MOV.U32 R5, RZ, RZ, RZ ;  /* 0x000000ffff057224 */ /* 0x000fe400078e00ff */
[----:B------:R-:W-:Y:S01]  /*4350*/  IMAD.MOV.U32 R4, RZ, RZ, RZ ;  /* 0x000000ffff047224 */ /* 0x000fe200078e00ff */
[----:B------:R-:W-:Y:S05]  /*4360*/  @P1 BRA `(.L_x_1050) ;  /* 0x0000011000001947 */ /* 0x000fea0003800000 */
[----:B------:R-:W-:Y:S02]  /*4370*/  BSSY B1, `(.L_x_1051) ;  /* 0x0000008000017945 */ /* 0x000fe40003800000 */
.L_x_1052:
[----:B-1----:R-:W-:Y:S02]  /*4380*/  MOV R32, 0x43a0 ;  /* 0x000043a000207802 */ /* 0x002fe40000000f00 */
[----:B------:R-:W-:Y:S05]  /*4390*/  CALL.REL.NOINC `($_ZN7cutlass13device_kernelIN5flash19enable_sm80_to_sm89INS1_16FlashAttnBwdSm80INS1_25CollectiveMainloopBwdSm80ILi2ELi2EN4cute5tupleIJNS5_1CILi128EEES8_NS7_ILi64EEEEEENS_10bfloat16_tEfNS_4arch4Sm80ELb0ELb0ELb1ELb0ELb0ELb0ELb0ELb0ELi2ELi4ELi4ELi4ELb0EEENS1_24CollectiveEpilogueBwdGQAISA_fSD_Li256ELb0ELb0EEENS1_19SingleTileSchedulerILb0ELb0ELb0ELi128EEEEEEEEEvNT_6ParamsE$_ZZN5flash25CollectiveMainloopBwdSm80ILi2ELi2EN4cute5tupleIJNS1_1CILi128EEES4_NS3_ILi64EEEEEEN7cutlass10bfloat16_tEfNS7_4arch4Sm80ELb0ELb0ELb1ELb0ELb0ELb0ELb0ELb0ELi2ELi4ELi4ELi4ELb0EE3mmaINS_16FlashAttnBwdSm80ISB_NS_24CollectiveEpilogueBwdGQAIS6_fSA_Li256ELb0ELb0EEENS_19SingleTileSchedulerILb0ELb0ELb0ELi128EEEE13SharedStorageENS1_6TensorINS1_11ArrayEngineIfLm32EEENS1_6LayoutINS2_IJNS2_IJNS3_ILi2EEESO_EEESO_NS3_ILi4EEEEEENS2_IJNS2_IJNS3_ILi1EEESO_EEESQ_NS3_ILi8EEEEEEEEEEEEbRKNSB_6ParamsERT0_S12_iNS2_IJiiiEEERT_ENKUliT_E_clIZSC_ISJ_SX_EbS10_S12_S12_iS13_S15_EUlRS16_iE_EEDaiS16_) ;  /* 0x0000c49000007944 */ /* 0x000fea0003c00000 */
[----:B---3--:R-:W2:Y:S02]  /*43a0*/  LDL R2, [R1+0x430] ;  /* 0x0004300001027983 */ /* 0x008ea40000100800 */
[----:B--2---:R-:W-:-:S04]  /*43b0*/  IADD3 R2, R2, 0x1, RZ ;  /* 0x0000000102027810 */ /* 0x004fc80007ffe0ff */
[----:B------:R-:W-:Y:S01]  /*43c0*/  ISETP.GE.AND P0, PT, R2, R41, PT ;  /* 0x000000290200720c */ /* 0x000fe20003f06270 */
[----:B------:R1:W-:-:S12]  /*43d0*/  STL [R1+0x430], R2 ;  /* 0x0004300201007387 */ /* 0x0003d80000100800 */
[----:B------:R-:W-:Y:S05]  /*43e0*/  @!P0 BRA `(.L_x_1052) ;  /* 0xffffff9000008947 */ /* 0x000fea000383ffff */
[----:B------:R-:W-:Y:S05]  /*43f0*/  BSYNC B1 ;  /* 0x0000000000017941 */ /* 0x000fea0003800000 */
.L_x_1051:
        /* <DEDUP_REMOVED lines=8> */
.L_x_1050:
[----:B------:R-:W-:Y:S05]  /*4480*/  BSYNC B2 ;  /* 0x0000000000027941 */ /* 0x000fea0003800000 */
.L_x_1049:
[----:B------:R-:W3:Y:S01]  /*4490*/  LDL.128 R60, [R1+0x6d0] ;  /* 0x0006d000013c7983 */ /* 0x000ee20000100c00 */
[----:B-----5:R-:W-:-:S03]  /*44a0*/  FMUL.FTZ R27, R39, c[0x0][0x298] ;  /* 0x0000a600271b7a20 */ /* 0x020fc60000410000 */
[----:B------:R-:W4:Y:S01]  /*44b0*/  LDL.128 R56, [R1+0x6e0] ;  /* 0x0006e00001387983 */ /* 0x000f220000100c00 */
[----:B------:R-:W-:Y:S02]  /*44c0*/  FMUL.FTZ R26, R38, c[0x0][0x298] ;  /* 0x0000a600261a7a20 */ /* 0x000fe40000410000 */
[----:B------:R-:W-:Y:S01]  /*44d0*/  FMUL.FTZ R25, R37, c[0x0][0x298] ;  /* 0x0000a60025197a20 */ /* 0x000fe20000410000 */
[----:B--2---:R-:W2:Y:S01]  /*44e0*/  LDL.128 R52, [R1+0x6f0] ;  /* 0x0006f00001347983 */ /* 0x004ea20000100c00 */
[----:B------:R-:W-:-:S03]  /*44f0*/  FMUL.FTZ R24, R36, c[0x0][0x298] ;  /* 0x0000a60024187a20 */ /* 0x000fc60000410000 */
[----:B------:R-:W2:Y:S04]  /*4500*/  LDL.128 R48, [R1+0x700] ;  /* 0x0007000001307983 */ /* 0x000ea80000100c00 */
[----:B------:R-:W2:Y:S04]  /*4510*/  LDL.128 R44, [R1+0x710] ;  /* 0x00071000012c7983 */ /* 0x000ea80000100c00 */
[----:B------:R-:W2:Y:S01]  /*4520*/  LDL.128 R40, [R1+0x720] ;  /* 0x0007200001287983 */ /* 0x000ea20000100c00 */
[----:B------:R-:W-:-:S03]  /*4530*/  FMUL.FTZ R19, R19, c[0x0][0x298] ;  /* 0x0000a60013137a20 */ /* 0x000fc60000410000 */
[----:B------:R-:W2:Y:S01]  /*4540*/  LDL.128 R36, [R1+0x730] ;  /* 0x0007300001247983 */ /* 0x000ea20000100c00 */
[----:B------:R-:W-:Y:S02]  /*4550*/  FMUL.FTZ R18, R18, c[0x0][0x298] ;  /* 0x0000a60012127a20 */ /* 0x000fe40000410000 */
[----:B------:R-:W-:Y:S01]  /*4560*/  FMUL.FTZ R17, R17, c[0x0][0x298] ;  /* 0x0000a60011117a20 */ /* 0x000fe20000410000 */
[----:B------:R1:W-:Y:S01]  /*4570*/  STL.128 [R1+0x650], R24 ;  /* 0x0006501801007387 */ /* 0x0003e20000100c00 */
[----:B------:R-:W-:Y:S02]  /*4580*/  FMUL.FTZ R16, R16, c[0x0][0x298] ;  /* 0x0000a60010107a20 */ /* 0x000fe40000410000 */
[----:B------:R-:W-:-:S03]  /*4590*/  FMUL.FTZ R75, R75, c[0x0][0x298] ;  /* 0x0000a6004b4b7a20 */ /* 0x000fc60000410000 */
[----:B------:R1:W-:Y:S01]  /*45a0*/  STL.128 [R1+0x660], R16 ;  /* 0x0006601001007387 */ /* 0x0003e20000100c00 */
[----:B------:R-:W-:Y:S02]  /*45b0*/  FMUL.FTZ R74, R74, c[0x0][0x298] ;  /* 0x0000a6004a4a7a20 */ /* 0x000fe40000410000 */
[----:B------:R-:W-:Y:S01]  /*45c0*/  FMUL.FTZ R73, R73, c[0x0][0x298] ;  /* 0x0000a60049497a20 */ /* 0x000fe20000410000 */
[----:B------:R-:W2:Y:S01]  /*45d0*/  LDL.128 R76, [R1+0x660] ;  /* 0x00066000014c7983 */ /* 0x000ea20000100c00 */
[----:B------:R-:W-:Y:S02]  /*45e0*/  FMUL.FTZ R72, R72, c[0x0][0x298] ;  /* 0x0000a60048487a20 */ /* 0x000fe40000410000 */
[----:B------:R-:W-:Y:S02]  /*45f0*/  FMUL.FTZ R71, R71, c[0x0][0x298] ;  /* 0x0000a60047477a20 */ /* 0x000fe40000410000 */
[----:B------:R-:W-:Y:S01]  /*4600*/  FMUL.FTZ R70, R70, c[0x0][0x298] ;  /* 0x0000a60046467a20 */ /* 0x000fe20000410000 */
[----:B------:R-:W-:Y:S01]  /*4610*/  STL.128 [R1+0x670], R72 ;  /* 0x0006704801007387 */ /* 0x000fe20000100c00 */
[----:B------:R-:W-:-:S02]  /*4620*/  FMUL.FTZ R69, R69, c[0x0][0x298] ;  /* 0x0000a60045457a20 */ /* 0x000fc40000410000 */
[----:B------:R-:W-:Y:S01]  /*4630*/  FMUL.FTZ R68, R68, c[0x0][0x298] ;  /* 0x0000a60044447a20 */ /* 0x000fe20000410000 */
[----:B------:R-:W2:Y:S04]  /*4640*/  LDL.128 R80, [R1+0x670] ;  /* 0x0006700001507983 */ /* 0x000ea80000100c00 */
[----:B-1----:R-:W2:Y:S04]  /*4650*/  LDL.128 R24, [R1+0x740] ;  /* 0x0007400001187983 */ /* 0x002ea80000100c00 */
[----:B------:R-:W2:Y:S01]  /*4660*/  LDL.128 R16, [R1+0x650] ;  /* 0x0006500001107983 */ /* 0x000ea20000100c00 */
[----:B------:R-:W-:-:S02]  /*4670*/  FMUL.FTZ R67, R67, c[0x0][0x298] ;  /* 0x0000a60043437a20 */ /* 0x000fc40000410000 */
[----:B------:R-:W-:Y:S01]  /*4680*/  FMUL.FTZ R66, R66, c[0x0][0x298] ;  /* 0x0000a60042427a20 */ /* 0x000fe20000410000 */
[----:B------:R1:W-:Y:S01]  /*4690*/  STL.128 [R1+0x680], R68 ;  /* 0x0006804401007387 */ /* 0x0003e20000100c00 */
[----:B------:R-:W-:Y:S02]  /*46a0*/  FMUL.FTZ R65, R65, c[0x0][0x298] ;  /* 0x0000a60041417a20 */ /* 0x000fe40000410000 */
[----:B------:R-:W-:Y:S01]  /*46b0*/  FMUL.FTZ R64, R64, c[0x0][0x298] ;  /* 0x0000a60040407a20 */ /* 0x000fe20000410000 */
[----:B------:R-:W2:Y:S01]  /*46c0*/  LDL.128 R84, [R1+0x680] ;  /* 0x0006800001547983 */ /* 0x000ea20000100c00 */
[----:B------:R-:W-:Y:S02]  /*46d0*/  FMUL.FTZ R7, R7, c[0x0][0x298] ;  /* 0x0000a60007077a20 */ /* 0x000fe40000410000 */
[----:B------:R-:W-:Y:S01]  /*46e0*/  FMUL.FTZ R6, R6, c[0x0][0x298] ;  /* 0x0000a60006067a20 */ /* 0x000fe20000410000 */
[----:B------:R1:W-:Y:S01]  /*46f0*/  STL.128 [R1+0x690], R64 ;  /* 0x0006904001007387 */ /* 0x0003e20000100c00 */
[----:B------:R-:W-:-:S02]  /*4700*/  FMUL.FTZ R5, R5, c[0x0][0x298] ;  /* 0x0000a60005057a20 */ /* 0x000fc40000410000 */
[----:B------:R-:W-:Y:S01]  /*4710*/  FMUL.FTZ R4, R4, c[0x0][0x298] ;  /* 0x0000a60004047a20 */ /* 0x000fe20000410000 */
[----:B------:R-:W2:Y:S01]  /*4720*/  LDL.128 R88, [R1+0x690] ;  /* 0x0006900001587983 */ /* 0x000ea20000100c00 */
[----:B------:R-:W-:Y:S02]  /*4730*/  FMUL.FTZ R11, R11, c[0x0][0x298] ;  /* 0x0000a6000b0b7a20 */ /* 0x000fe40000410000 */
[----:B------:R-:W-:Y:S01]  /*4740*/  FMUL.FTZ R10, R10, c[0x0][0x298] ;  /* 0x0000a6000a0a7a20 */ /* 0x000fe20000410000 */
[----:B------:R1:W-:Y:S01]  /*4750*/  STL.128 [R1+0x6a0], R4 ;  /* 0x0006a00401007387 */ /* 0x0003e20000100c00 */
[----:B------:R-:W-:Y:S02]  /*4760*/  FMUL.FTZ R9, R9, c[0x0][0x298] ;  /* 0x0000a60009097a20 */ /* 0x000fe40000410000 */
[----:B------:R-:W-:Y:S02]  /*4770*/  FMUL.FTZ R8, R8, c[0x0][0x298] ;  /* 0x0000a60008087a20 */ /* 0x000fe40000410000 */
[----:B------:R-:W-:-:S02]  /*4780*/  FMUL.FTZ R15, R15, c[0x0][0x298] ;  /* 0x0000a6000f0f7a20 */ /* 0x000fc40000410000 */
[----:B------:R-:W-:Y:S01]  /*4790*/  FMUL.FTZ R14, R14, c[0x0][0x298] ;  /* 0x0000a6000e0e7a20 */ /* 0x000fe20000410000 */
[----:B------:R1:W-:Y:S01]  /*47a0*/  STL.128 [R1+0x6b0], R8 ;  /* 0x0006b00801007387 */ /* 0x0003e20000100c00 */
[----:B------:R-:W-:Y:S02]  /*47b0*/  FMUL.FTZ R13, R13, c[0x0][0x298] ;  /* 0x0000a6000d0d7a20 */ /* 0x000fe40000410000 */
[----:B------:R-:W-:Y:S01]  /*47c0*/  FMUL.FTZ R12, R12, c[0x0][0x298] ;  /* 0x0000a6000c0c7a20 */ /* 0x000fe20000410000 */
[----:B-1----:R-:W2:Y:S04]  /*47d0*/  LDL.128 R68, [R1+0x6a0] ;  /* 0x0006a00001447983 */ /* 0x002ea80000100c00 */
[----:B------:R-:W-:Y:S04]  /*47e0*/  STL.128 [R1+0x6c0], R12 ;  /* 0x0006c00c01007387 */ /* 0x000fe80000100c00 */
[----:B------:R-:W2:Y:S04]  /*47f0*/  LDL.128 R64, [R1+0x6c0] ;  /* 0x0006c00001407983 */ /* 0x000ea80000100c00 */
[----:B------:R-:W2:Y:S01]  /*4800*/  LDL.128 R4, [R1+0x6b0] ;  /* 0x0006b00001047983 */ /* 0x000ea20000100c00 */
[----:B------:R-:W-:-:S04]  /*4810*/  MOV R2, 0x1 ;  /* 0x0000000100027802 */ /* 0x000fc80000000f00 */
[----:B------:R-:W-:Y:S02]  /*4820*/  ISETP.NE.AND P1, PT, R2, c[0x0][0x338], PT ;  /* 0x0000ce0002007a0c */ /* 0x000fe40003f25270 */
[----:B------:R-:W1:Y:S11]  /*4830*/  S2R R2, SR_CTAID.X ;  /* 0x0000000000027919 */ /* 0x000e760000002500 */
[----:B------:R-:W1:Y:S01]  /*4840*/  @P1 S2R R3, SR_CTAID.Y ;  /* 0x0000000000031919 */ /* 0x000e620000002600 */
[----:B------:R-:W-:Y:S01]  /*4850*/  WARPSYNC 0xffffffff ;  /* 0xffffffff00007948 */ /* 0x000fe20003800000 */
[----:B-1----:R-:W-:Y:S01]  /*4860*/  SHF.L.U32 R2, R2, 0xd, RZ ;  /* 0x0000000d02027819 */ /* 0x002fe200000006ff */
[----:B------:R-:W-:Y:S01]  /*4870*/  @P1 IMAD.HI.U32 R3, R3, c[0x0][0x33c], RZ ;  /* 0x0000cf0003031a27 */ /* 0x000fe200078e00ff */
[----:B------:R-:W-:Y:S04]  /*4880*/  BAR.SYNC.DEFER_BLOCKING 0x1, 0x100 ;  /* 0x0044000000007b1d */ /* 0x000fe80000010000 */
[----:B------:R-:W-:-:S02]  /*4890*/  @P1 SHF.R.U32.HI R22, RZ, c[0x0][0x340], R3 ;  /* 0x0000d000ff161a19 */ /* 0x000fc40000011603 */
[C---:B------:R-:W-:Y:S02]  /*48a0*/  IADD3 R34, P0, R2.reuse, R34, RZ ;  /* 0x0000002202227210 */ /* 0x040fe40007f1e0ff */
[----:B------:R-:W-:Y:S02]  /*48b0*/  @P1 SHF.R.S32.HI R0, RZ, 0x1f, R22 ;  /* 0x0000001fff001819 */ /* 0x000fe40000011416 */
[----:B------:R-:W-:-:S03]  /*48c0*/  LEA.HI.X.SX32 R35, R2, R29, 0x1, P0 ;  /* 0x0000001d02237211 */ /* 0x000fc600000f0eff */
[----:B------:R-:W-:Y:S02]  /*48d0*/  IMAD R3, R0, c[0x0][0x328], RZ ;  /* 0x0000ca0000037a24 */ /* 0x000fe400078e02ff */
[----:B------:R-:W-:-:S04]  /*48e0*/  IMAD.WIDE.U32 R10, R22, c[0x0][0x328], R34 ;  /* 0x0000ca00160a7a25 */ /* 0x000fc800078e0022 */
[----:B------:R-:W-:Y:S02]  /*48f0*/  IMAD R3, R22, c[0x0][0x32c], R3 ;  /* 0x0000cb0016037a24 */ /* 0x000fe400078e0203 */
[----:B------:R-:W-:Y:S02]  /*4900*/  IMAD R9, R0, c[0x0][0x300], RZ ;  /* 0x0000c00000097a24 */ /* 0x000fe400078e02ff */
[----:B------:R-:W-:Y:S01]  /*4910*/  IMAD R0, R30, c[0x0][0x330], RZ ;  /* 0x0000cc001e007a24 */ /* 0x000fe200078e02ff */
[----:B------:R-:W-:-:S03]  /*4920*/  IADD3 R11, R11, R3, RZ ;  /* 0x000000030b0b7210 */ /* 0x000fc60007ffe0ff */
[C---:B------:R-:W-:Y:S02]  /*4930*/  IMAD R0, R31.reuse, c[0x0][0x334], R0 ;  /* 0x0000cd001f007a24 */ /* 0x040fe400078e0200 */
[----:B------:R-:W-:-:S05]  /*4940*/  IMAD.WIDE.U32 R10, R31, c[0x0][0x330], R10 ;  /* 0x0000cc001f0a7a25 */ /* 0x000fca00078e000a */
[----:B------:R-:W-:Y:S02]  /*4950*/  IADD3 R3, R11, R0, RZ ;  /* 0x000000000b037210 */ /* 0x000fe40007ffe0ff */
[----:B------:R-:W-:-:S04]  /*4960*/  LEA R2, P1, R10, c[0x0][0x310], 0x2 ;  /* 0x0000c4000a027a11 */ /* 0x000fc800078210ff */
[----:B------:R-:W-:Y:S01]  /*4970*/  LEA.HI.X R3, R10, c[0x0][0x314], R3, 0x2, P1 ;  /* 0x0000c5000a037a11 */ /* 0x000fe200008f1403 */
        /* <DEDUP_REMOVED lines=8> */
[----:B------:R-:W-:Y:S01]  /*4a00*/  LEA.HI.X R9, R34, c[0x0][0x2ec], R9, 0x2, P0 ;  /* 0x0000bb0022097a11 */ /* 0x000fe200000f1409 */
[----:B---3--:R-:W-:Y:S04]  /*4a10*/  RED.E.ADD.F32.FTZ.RN.STRONG.GPU [R2.64], R60 ;  /* 0x0000003c0200798e */ /* 0x008fe8000c10e786 */
[----:B------:R-:W-:Y:S04]  /*4a20*/  RED.E.ADD.F32.FTZ.RN.STRONG.GPU [R2.64+0x400], R61 ;  /* 0x0004003d0200798e */ /* 0x000fe8000c10e786 */
[----:B------:R-:W-:Y:S04]  /*4a30*/  RED.E.ADD.F32.FTZ.RN.STRONG.GPU [R2.64+0x800], R62 ;  /* 0x0008003e0200798e */ /* 0x000fe8000c10e786 */
[----:B------:R-:W-:Y:S04]  /*4a40*/  RED.E.ADD.F32.FTZ.RN.STRONG.GPU [R2.64+0xc00], R63 ;  /* 0x000c003f0200798e */ /* 0x000fe8000c10e786 */
[----:B----4-:R-:W-:Y:S04]  /*4a50*/  RED.E.ADD.F32.FTZ.RN.STRONG.GPU [R2.64+0x1000], R56 ;  /* 0x001000380200798e */ /* 0x010fe8000c10e786 */
[----:B------:R-:W-:Y:S04]  /*4a60*/  RED.E.ADD.F32.FTZ.RN.STRONG.GPU [R2.64+0x1400], R57 ;  /* 0x001400390200798e */ /* 0x000fe8000c10e786 */
[----:B------:R-:W-:Y:S04]  /*4a70*/  RED.E.ADD.F32.FTZ.RN.STRONG.GPU [R2.64+0x1800], R58 ;  /* 0x0018003a0200798e */ /* 0x000fe8000c10e786 */
[----:B------:R-:W-:Y:S04]  /*4a80*/  RED.E.ADD.F32.FTZ.RN.STRONG.GPU [R2.64+0x1c00], R59 ;  /* 0x001c003b0200798e */ /* 0x000fe8000c10e786 */
[----:B--2---:R-:W-:Y:S04]  /*4a90*/  RED.E.ADD.F32.FTZ.RN.STRONG.GPU [R2.64+0x2000], R52 ;  /* 0x002000340200798e */ /* 0x004fe8000c10e786 */
        /* <DEDUP_REMOVED lines=56> */
        .type           $_ZN7cutlass13device_kernelIN5flash19enable_sm80_to_sm89INS1_16FlashAttnBwdSm80INS1_25CollectiveMainloopBwdSm80ILi2ELi2EN4cute5tupleIJNS5_1CILi128EEES8_NS7_ILi64EEEEEENS_10bfloat16_tEfNS_4arch4Sm80ELb0ELb0ELb1ELb0ELb0ELb0ELb0ELb0ELi2ELi4ELi4ELi4ELb0EEENS1_24CollectiveEpilogueBwdGQAISA_fSD_Li256ELb0ELb0EEENS1_19SingleTileSchedulerILb0ELb0ELb0ELi128EEEEEEEEEvNT_6ParamsE$_ZN4cute12iter_adaptorIPKN7cutlass10bfloat16_tENS_8gmem_ptrIS4_EEEC2ES4_,@function
        .size           $_ZN7cutlass13device_kernelIN5flash19enable_sm80_to_sm89INS1_16FlashAttnBwdSm80INS1_25CollectiveMainloopBwdSm80ILi2ELi2EN4cute5tupleIJNS5_1CILi128EEES8_NS7_ILi64EEEEEENS_10bfloat16_tEfNS_4arch4Sm80ELb0ELb0ELb1ELb0ELb0ELb0ELb0ELb0ELi2ELi4ELi4ELi4ELb0EEENS1_24CollectiveEpilogueBwdGQAISA_fSD_Li256ELb0ELb0EEENS1_19SingleTileSchedulerILb0ELb0ELb0ELi128EEEEEEEEEvNT_6ParamsE$_ZN4cute12iter_adaptorIPKN7cutlass10bfloat16_tENS_8gmem_ptrIS4_EEEC2ES4_,($_ZN7cutlass13device_kernelIN5flash19enable_sm80_to_sm89INS1_16FlashAttnBwdSm80INS1_25CollectiveMainloopBwdSm80ILi2ELi2EN4cute5tupleIJNS5_1CILi128EEES8_NS7_ILi64EEEEEENS_10bfloat16_tEfNS_4arch4Sm80ELb0ELb0ELb1ELb0ELb0ELb0ELb0ELb0ELi2ELi4ELi4ELi4ELb0EEENS1_24CollectiveEpilogueBwdGQAISA_fSD_Li256ELb0ELb0EEENS1_19SingleTileSchedulerILb0ELb0ELb0ELi128EEEEEEEEEvNT_6ParamsE$_ZN4cute12iter_adaptorIPKN7cutlass9uint128_tENS_8gmem_ptrIS4_EEEC2ES4_ - $_ZN7cutlass13device_kernelIN5flash19enable_sm80_to_sm89INS1_16FlashAttnBwdSm80INS1_25CollectiveMainloopBwdSm80ILi2ELi2EN4cute5tupleIJNS5_1CILi128EEES8_NS7_ILi64EEEEEENS_10bfloat16_tEfNS_4arch4Sm80ELb0ELb0ELb1ELb0ELb0ELb0ELb0ELb0ELi2ELi4ELi4ELi4ELb0EEENS1_24CollectiveEpilogueBwdGQAISA_fSD_Li256ELb0ELb0EEENS1_19SingleTileSchedulerILb0ELb0ELb0ELi128EEEEEEEEEvNT_6ParamsE$_ZN4cute12iter_adaptorIPKN7cutlass10bfloat16_tENS_8gmem_ptrIS4_EEEC2ES4_)
$_ZN7cutlass13device_kernelIN5flash19enable_sm80_to_sm89INS1_16FlashAttnBwdSm80INS1_25CollectiveMainloopBwdSm80ILi2ELi2EN4cute5tupleIJNS5_1CILi128EEES8_NS7_ILi64EEEEEENS_10bfloat16_tEfNS_4arch4Sm80ELb0ELb0ELb1ELb0ELb0ELb0ELb0ELb0ELi2ELi4ELi4ELi4ELb0EEENS1_24CollectiveEpilogueBwdGQAISA_fSD_Li256ELb0ELb0EEENS1_19SingleTileSchedulerILb0ELb0ELb0ELi128EEEEEEEEEvNT_6ParamsE$_ZN4cute12iter_adaptorIPKN7cutlass10bfloat16_tENS_8gmem_ptrIS4_EEEC2ES4_:
[----:B------:R-:W-:Y:S01]  /*4e20*/  IADD3 R5, R83, -c[0x0][0x20], RZ ;  /* 0x8000080053057a10 */ /* 0x000fe20007ffe0ff */
[----:B------:R-:W-:Y:S01]  /*4e30*/  IMAD.MOV.U32 R80, RZ, RZ, R4 ;  /* 0x000000ffff507224 */ /* 0x000fe200078e0004 */
[----:B------:R-:W-:Y:S01]  /*4e40*/  MOV R81, R11 ;  /* 0x0000000b00517202 */ /* 0x000fe20000000f00 */
[----:B------:R-:W-:-:S04]  /*4e50*/  IMAD.MOV.U32 R11, RZ, RZ, 0x0 ;  /* 0x00000000ff0b7424 */ /* 0x000fc800078e00ff */
[----:B------:R1:W-:Y:S01]  /*4e60*/  STL.64 [R5], R80 ;  /* 0x0000005005007387 */ /* 0x0003e20000100a00 */
[----:B------:R-:W-:Y:S05]  /*4e70*/  RET.REL.NODEC R10 `(_ZN7cutlass13device_kernelIN5flash19enable_sm80_to_sm89INS1_16FlashAttnBwdSm80INS1_25CollectiveMainloopBwdSm80ILi2ELi2EN4cute5tupleIJNS5_1CILi128EEES8_NS7_ILi64EEEEEENS_10bfloat16_tEfNS_4arch4Sm80ELb0ELb0ELb1ELb0ELb0ELb0ELb0ELb0ELi2ELi4ELi4ELi4ELb0EEENS1_24CollectiveEpilogueBwdGQAISA_fSD_Li256ELb0ELb0EEENS1_19SingleTileSchedulerILb0ELb0ELb0ELi128EEEEEEEEEvNT_6ParamsE) ;  /* 0xffffb1800a007950 */ /* 0x000fea0003c3ffff */
        .type           $_ZN7cutlass13device_kernelIN5flash19enable_sm80_to_sm89INS1_16FlashAttnBwdSm80INS1_25CollectiveMainloopBwdSm80ILi2ELi2EN4cute5tupleIJNS5_1CILi128EEES8_NS7_ILi64EEEEEENS_10bfloat16_tEfNS_4arch4Sm80ELb0ELb0ELb1ELb0ELb0ELb0ELb0ELb0ELi2ELi4ELi4ELi4ELb0EEENS1_24CollectiveEpilogueBwdGQAISA_fSD_Li256ELb0ELb0EEENS1_19SingleTileSchedulerILb0ELb0ELb0ELi128EEEEEEEEEvNT_6ParamsE$_ZN4cute12iter_adaptorIPKN7cutlass9uint128_tENS_8gmem_ptrIS4_EEEC2ES4_,@function
        .size           $_ZN7cutlass13device_kernelIN5flash19enable_sm80_to_sm89INS1_16FlashAttnBwdSm80INS1_25CollectiveMainloopBwdSm80ILi2ELi2EN4cute5tupleIJNS5_1CILi128EEES8_NS7_ILi64EEEEEENS_10bfloat16_tEfNS_4arch4Sm80ELb0ELb0ELb1ELb0ELb0ELb0ELb0ELb0ELi2ELi4ELi4ELi4ELb0EEENS1_24CollectiveEpilogueBwdGQAISA_fSD_Li256ELb0ELb0EEENS1_19SingleTileSchedulerILb0ELb0ELb0ELi128EEEEEEEEEvNT_6ParamsE$_ZN4cute12iter_adaptorIPKN7cutlass9uint128_tENS_8gmem_ptrIS4_EEEC2ES4_,($_ZN7cutlass13device_kernelIN5flash19enable_sm80_to_sm89INS1_16FlashAttnBwdSm80INS1_25CollectiveMainloopBwdSm80ILi2ELi2EN4cute5tupleIJNS5_1CILi128EEES8_NS7_ILi64EEEEEENS_10bfloat16_tEfNS_4arch4Sm80ELb0ELb0ELb1ELb0ELb0ELb0ELb0ELb0ELi2ELi4ELi4ELi4ELb0EEENS1_24CollectiveEpilogueBwdGQAISA_fSD_Li256ELb0ELb0EEENS1_19SingleTileSchedulerILb0ELb0ELb0ELi128EEEEEEEEEvNT_6ParamsE$_ZN4cute12iter_adaptorIPKfNS_8gmem_ptrIS2_EEEC2ES2_ - $_ZN7cutlass13device_kernelIN5flash19enable_sm80_to_sm89INS1_16FlashAttnBwdSm80INS1_25CollectiveMainloopBwdSm80ILi2ELi2EN4cute5tupleIJNS5_1CILi128EEES8_NS7_ILi64EEEEEENS_10bfloat16_tEfNS_4arch4Sm80ELb0ELb0ELb1ELb0ELb0ELb0ELb0ELb0ELi2ELi4ELi4ELi4ELb0EEENS1_24CollectiveEpilogueBwdGQAISA_fSD_Li256ELb0ELb0EEENS1_19SingleTileSchedulerILb0ELb0ELb0ELi128EEEEEEEEEvNT_6ParamsE$_ZN4cute12iter_adaptorIPKN7cutlass9uint128_tENS_8gmem_ptrIS4_EEEC2ES4_)
$_ZN7cutlass13device_kernelIN5flash19enable_sm80_to_sm89INS1_16FlashAttnBwdSm80INS1_25CollectiveMainloopBwdSm80ILi2ELi2EN4cute5tupleIJNS5_1CILi128EEES8_NS7_ILi64EEEEEENS_10bfloat16_tEfNS_4arch4Sm80ELb0ELb0ELb1ELb0ELb0ELb0ELb0ELb0ELi2ELi4ELi4ELi4ELb0EEENS1_24CollectiveEpilogueBwdGQAISA_fSD_Li256ELb0ELb0EEENS1_19SingleTileSchedulerILb0ELb0ELb0ELi128EEEEEEEEEvNT_6ParamsE$_ZN4cute12iter_adaptorIPKN7cutlass9uint128_tENS_8gmem_ptrIS4_EEEC2ES4_:
[----:B------:R-:W-:Y:S02]  /*4e80*/  IADD3 R4, R83, -c[0x0][0x20], RZ ;  /* 0x8000080053047a10 */ /* 0x000fe40007ffe0ff */
[----:B------:R-:W-:-:S03]  /*4e90*/  MOV R81, 0x0 ;  /* 0x0000000000517802 */ /* 0x000fc60000000f00 */
[----:B------:R1:W-:Y:S01]  /*4ea0*/  STL.64 [R4], R2 ;  /* 0x0000000204007387 */ /* 0x0003e20000100a00 */
[----:B------:R-:W-:Y:S05]  /*4eb0*/  RET.REL.NODEC R80 `(_ZN7cutlass13device_kernelIN5flash19enable_sm80_to_sm89INS1_16FlashAttnBwdSm80INS1_25CollectiveMainloopBwdSm80ILi2ELi2EN4cute5tupleIJNS5_1CILi128EEES8_NS7_ILi64EEEEEENS_10bfloat16_tEfNS_4arch4Sm80ELb0ELb0ELb1ELb0ELb0ELb0ELb0ELb0ELi2ELi4ELi4ELi4ELb0EEENS1_24CollectiveEpilogueBwdGQAISA_fSD_Li256ELb0ELb0EEENS1_19SingleTileSchedulerILb0ELb0ELb0ELi128EEEEEEEEEvNT_6ParamsE) ;  /* 0xffffb14050007950 */ /* 0x000fea0003c3ffff */
        .type           $_ZN7cutlass13device_kernelIN5flash19enable_sm80_to_sm89INS1_16FlashAttnBwdSm80INS1_25CollectiveMainloopBwdSm80ILi2ELi2EN4cute5tupleIJNS5_1CILi128EEES8_NS7_ILi64EEEEEENS_10bfloat16_tEfNS_4arch4Sm80ELb0ELb0ELb1ELb0ELb0ELb0ELb0ELb0ELi2ELi4ELi4ELi4ELb0EEENS1_24CollectiveEpilogueBwdGQAISA_fSD_Li256ELb0ELb0EEENS1_19SingleTileSchedulerILb0ELb0ELb0ELi128EEEEEEEEEvNT_6ParamsE$_ZN4cute12iter_adaptorIPKfNS_8gmem_ptrIS2_EEEC2ES2_,@function
        .size           $_ZN7cutlass13device_kernelIN5flash19enable_sm80_to_sm89INS1_16FlashAttnBwdSm80INS1_25CollectiveMainloopBwdSm80ILi2ELi2EN4cute5tupleIJNS5_1CILi128EEES8_NS7_ILi64EEEEEENS_10bfloat16_tEfNS_4arch4Sm80ELb0ELb0ELb1ELb0ELb0ELb0ELb0ELb0ELi2ELi4ELi4ELi4ELb0EEENS1_24CollectiveEpilogueBwdGQAISA_fSD_Li256ELb0ELb0EEENS1_19SingleTileSchedulerILb0ELb0ELb0ELi128EEEEEEEEEvNT_6ParamsE$_ZN4cute12iter_adaptorIPKfNS_8gmem_ptrIS2_EEEC2ES2_,($_ZN7cutlass13device_kernelIN5flash19enable_sm80_to_sm89INS1_16FlashAttnBwdSm80INS1_25CollectiveMainloopBwdSm80ILi2ELi2EN4cute5tupleIJNS5_1CILi128EEES8_NS7_ILi64EEEEEENS_10bfloat16_tEfNS_4arch4Sm80ELb0ELb0ELb1ELb0ELb0ELb0ELb0ELb0ELi2ELi4ELi4ELi4ELb0EEENS1_24CollectiveEpilogueBwdGQAISA_fSD_Li256ELb0ELb0EEENS1_19SingleTileSchedulerILb0ELb0ELb0ELi128EEEEEEEEEvNT_6ParamsE$_ZN4cute12iter_adaptorIPN7cutlass10bfloat16_tENS_8smem_ptrIS3_EEEC2ES3_ - $_ZN7cutlass13device_kernelIN5flash19enable_sm80_to_sm89INS1_16FlashAttnBwdSm80INS1_25CollectiveMainloopBwdSm80ILi2ELi2EN4cute5tupleIJNS5_1CILi128EEES8_NS7_ILi64EEEEEENS_10bfloat16_tEfNS_4arch4Sm80ELb0ELb0ELb1ELb0ELb0ELb0ELb0ELb0ELi2ELi4ELi4ELi4ELb0EEENS1_24CollectiveEpilogueBwdGQAISA_fSD_Li256ELb0ELb0EEENS1_19SingleTileSchedulerILb0ELb0ELb0ELi128EEEEEEEEEvNT_6ParamsE$_ZN4cute12iter_adaptorIPKfNS_8gmem_ptrIS2_EEEC2ES2_)
$_ZN7cutlass13device_kernelIN5flash19enable_sm80_to_sm89INS1_16FlashAttnBwdSm80INS1_25CollectiveMainloopBwdSm80ILi2ELi2EN4cute5tupleIJNS5_1CILi128EEES8_NS7_ILi64EEEEEENS_10bfloat16_tEfNS_4arch4Sm80ELb0ELb0ELb1ELb0ELb0ELb0ELb0ELb0ELi2ELi4ELi4ELi4ELb0EEENS1_24CollectiveEpilogueBwdGQAISA_fSD_Li256ELb0ELb0EEENS1_19SingleTileSchedulerILb0ELb0ELb0ELi128EEEEEEEEEvNT_6ParamsE$_ZN4cute12iter_adaptorIPKfNS_8gmem_ptrIS2_EEEC2ES2_:
[----:B------:R-:W-:Y:S02]  /*4ec0*/  IADD3 R2, R2, -c[0x0][0x20], RZ ;  /* 0x8000080002027a10 */ /* 0x000fe40007ffe0ff */
[----:B------:R-:W-:-:S03]  /*4ed0*/  MOV R17, 0x0 ;  /* 0x0000000000117802 */ /* 0x000fc60000000f00 */
[----:B------:R1:W-:Y:S01]  /*4ee0*/  STL.64 [R2], R4 ;  /* 0x0000000402007387 */ /* 0x0003e20000100a00 */
[----:B------:R-:W-:Y:S05]  /*4ef0*/  RET.REL.NODEC R16 `(_ZN7cutlass13device_kernelIN5flash19enable_sm80_to_sm89INS1_16FlashAttnBwdSm80INS1_25CollectiveMainloopBwdSm80ILi2ELi2EN4cute5tupleIJNS5_1CILi128EEES8_NS7_ILi64EEEEEENS_10bfloat16_tEfNS_4arch4Sm80ELb0ELb0ELb1ELb0ELb0ELb0ELb0ELb0ELi2ELi4ELi4ELi4ELb0EEENS1_24CollectiveEpilogueBwdGQAISA_fSD_Li256ELb0ELb0EEENS1_19SingleTileSchedulerILb0ELb0ELb0ELi128EEEEEEEEEvNT_6ParamsE) ;  /* 0xffffb10010007950 */ /* 0x000fea0003c3ffff */
        .type           $_ZN7cutlass13device_kernelIN5flash19enable_sm80_to_sm89INS1_16FlashAttnBwdSm80INS1_25CollectiveMainloopBwdSm80ILi2ELi2EN4cute5tupleIJNS5_1CILi128EEES8_NS7_ILi64EEEEEENS_10bfloat16_tEfNS_4arch4Sm80ELb0ELb0ELb1ELb0ELb0ELb0ELb0ELb0ELi2ELi4ELi4ELi4ELb0EEENS1_24CollectiveEpilogueBwdGQAISA_fSD_Li256ELb0ELb0EEENS1_19SingleTileSchedulerILb0ELb0ELb0ELi128EEEEEEEEEvNT_6ParamsE$_ZN4cute12iter_adaptorIPN7cutlass10bfloat16_tENS_8smem_ptrIS3_EEEC2ES3_,@function
        .size           $_ZN7cutlass13device_kernelIN5flash19enable_sm80_to_sm89INS1_16FlashAttnBwdSm80INS1_25CollectiveMainloopBwdSm80ILi2ELi2EN4cute5tupleIJNS5_1CILi128EEES8_NS7_ILi64EEEEEENS_10bfloat16_tEfNS_4arch4Sm80ELb0ELb0ELb1ELb0ELb0ELb0ELb0ELb0ELi2ELi4ELi4ELi4ELb0EEENS1_24CollectiveEpilogueBwdGQAISA_fSD_Li256ELb0ELb0EEENS1_19SingleTileSchedulerILb0ELb0ELb0ELi128EEEEEEEEEvNT_6ParamsE$_ZN4cute12iter_adaptorIPN7cutlass10bfloat16_tENS_8smem_ptrIS3_EEEC2ES3_,($_ZN7cutlass13device_kernelIN5flash19enable_sm80_to_sm89INS1_16FlashAttnBwdSm80INS1_25CollectiveMainloopBwdSm80ILi2ELi2EN4cute5tupleIJNS5_1CILi128EEES8_NS7_ILi64EEEEEENS_10bfloat16_tEfNS_4arch4Sm80ELb0ELb0ELb1ELb0ELb0ELb0ELb0ELb0ELi2ELi4ELi4ELi4ELb0EEENS1_24CollectiveEpilogueBwdGQAISA_fSD_Li256ELb0ELb0EEENS1_19SingleTileSchedulerILb0ELb0ELb0ELi128EEEEEEEEEvNT_6ParamsE$_ZN4cute12iter_adaptorIPN7cutlass9uint128_tENS_8smem_ptrIS3_EEEC2ES3_ - $_ZN7cutlass13device_kernelIN5flash19enable_sm80_to_sm89INS1_16FlashAttnBwdSm80INS1_25CollectiveMainloopBwdSm80ILi2ELi2EN4cute5tupleIJNS5_1CILi128EEES8_NS7_ILi64EEEEEENS_10bfloat16_tEfNS_4arch4Sm80ELb0ELb0ELb1ELb0ELb0ELb0ELb0ELb0ELi2ELi4ELi4ELi4ELb0EEENS1_24CollectiveEpilogueBwdGQAISA_fSD_Li256ELb0ELb0EEENS1_19SingleTileSchedulerILb0ELb0ELb0ELi128EEEEEEEEEvNT_6ParamsE$_ZN4cute12iter_adaptorIPN7cutlass10bfloat16_tENS_8smem_ptrIS3_EEEC2ES3_)
$_ZN7cutlass13device_kernelIN5flash19enable_sm80_to_sm89INS1_16FlashAttnBwdSm80INS1_25CollectiveMainloopBwdSm80ILi2ELi2EN4cute5tupleIJNS5_1CILi128EEES8_NS7_ILi64EEEEEENS_10bfloat16_tEfNS_4arch4Sm80ELb0ELb0ELb1ELb0ELb0ELb0ELb0ELb0ELi2ELi4ELi4ELi4ELb0EEENS1_24CollectiveEpilogueBwdGQAISA_fSD_Li256ELb0ELb0EEENS1_19SingleTileSchedulerILb0ELb0ELb0ELi128EEEEEEEEEvNT_6ParamsE$_ZN4cute12iter_adaptorIPN7cutlass10bfloat16_tENS_8smem_ptrIS3_EEEC2ES3_:
[----:B------:R-:W-:Y:S02]  /*4f00*/  IADD3 R6, R9, -c[0x0][0x20], RZ ;  /* 0x8000080009067a10 */ /* 0x000fe40007ffe0ff */
[----:B------:R-:W-:-:S03]  /*4f10*/  MOV R11, 0x0 ;  /* 0x00000000000b7802 */ /* 0x000fc60000000f00 */
[----:B------:R1:W-:Y:S01]  /*4f20*/  STL.64 [R6], R2 ;  /* 0x0000000206007387 */ /* 0x0003e20000100a00 */
[----:B------:R-:W-:Y:S05]  /*4f30*/  RET.REL.NODEC R10 `(_ZN7cutlass13device_kernelIN5flash19enable_sm80_to_sm89INS1_16FlashAttnBwdSm80INS1_25CollectiveMainloopBwdSm80ILi2ELi2EN4cute5tupleIJNS5_1CILi128EEES8_NS7_ILi64EEEEEENS_10bfloat16_tEfNS_4arch4Sm80ELb0ELb0ELb1ELb0ELb0ELb0ELb0ELb0ELi2ELi4ELi4ELi4ELb0EEENS1_24CollectiveEpilogueBwdGQAISA_fSD_Li256ELb0ELb0EEENS1_19SingleTileSchedulerILb0ELb0ELb0ELi128EEEEEEEEEvNT_6ParamsE) ;  /* 0xffffb0c00a007950 */ /* 0x000fea0003c3ffff */
        .type           $_ZN7cutlass13device_kernelIN5flash19enable_sm80_to_sm89INS1_16FlashAttnBwdSm80INS1_25CollectiveMainloopBwdSm80ILi2ELi2EN4cute5tupleIJNS5_1CILi128EEES8_NS7_ILi64EEEEEENS_10bfloat16_tEfNS_4arch4Sm80ELb0ELb0ELb1ELb0ELb0ELb0ELb0ELb0ELi2ELi4ELi4ELi4ELb0EEENS1_24CollectiveEpilogueBwdGQAISA_fSD_Li256ELb0ELb0EEENS1_19SingleTileSchedulerILb0ELb0ELb0ELi128EEEEEEEEEvNT_6ParamsE$_ZN4cute12iter_adaptorIPN7cutlass9uint128_tENS_8smem_ptrIS3_EEEC2ES3_,@function
        .size           $_ZN7cutlass13device_kernelIN5flash19enable_sm80_to_sm89INS1_16FlashAttnBwdSm80INS1_25CollectiveMainloopBwdSm80ILi2ELi2EN4cute5tupleIJNS5_1CILi128EEES8_NS7_ILi64EEEEEENS_10bfloat16_tEfNS_4arch4Sm80ELb0ELb0ELb1ELb0ELb0ELb0ELb0ELb0ELi2ELi4ELi4ELi4ELb0EEENS1_24CollectiveEpilogueBwdGQAISA_fSD_Li256ELb0ELb0EEENS1_19SingleTileSchedulerILb0ELb0ELb0ELi128EEEEEEEEEvNT_6ParamsE$_ZN4cute12iter_adaptorIPN7cutlass9uint128_tENS_8smem_ptrIS3_EEEC2ES3_,($_ZN7cutlass13device_kernelIN5flash19enable_sm80_to_sm89INS1_16FlashAttnBwdSm80INS1_25CollectiveMainloopBwdSm80ILi2ELi2EN4cute5tupleIJNS5_1CILi128EEES8_NS7_ILi64EEEEEENS_10bfloat16_tEfNS_4arch4Sm80ELb0ELb0ELb1ELb0ELb0ELb0ELb0ELb0ELi2ELi4ELi4ELi4ELb0EEENS1_24CollectiveEpilogueBwdGQAISA_fSD_Li256ELb0ELb0EEENS1_19SingleTileSchedulerILb0ELb0ELb0ELi128EEEEEEEEEvNT_6ParamsE$_ZN4cute12iter_adaptorIPfNS_8gmem_ptrIS1_EEEC2ES1_ - $_ZN7cutlass13device_kernelIN5flash19enable_sm80_to_sm89INS1_16FlashAttnBwdSm80INS1_25CollectiveMainloopBwdSm80ILi2ELi2EN4cute5tupleIJNS5_1CILi128EEES8_NS7_ILi64EEEEEENS_10bfloat16_tEfNS_4arch4Sm80ELb0ELb0ELb1ELb0ELb0ELb0ELb0ELb0ELi2ELi4ELi4ELi4ELb0EEENS1_24CollectiveEpilogueBwdGQAISA_fSD_Li256ELb0ELb0EEENS1_19SingleTileSchedulerILb0ELb0ELb0ELi128EEEEEEEEEvNT_6ParamsE$_ZN4cute12iter_adaptorIPN7cutlass9uint128_tENS_8smem_ptrIS3_EEEC2ES3_)
$_ZN7cutlass13device_kernelIN5flash19enable_sm80_to_sm89INS1_16FlashAttnBwdSm80INS1_25CollectiveMainloopBwdSm80ILi2ELi2EN4cute5tupleIJNS5_1CILi128EEES8_NS7_ILi64EEEEEENS_10bfloat16_tEfNS_4arch4Sm80ELb0ELb0ELb1ELb0ELb0ELb0ELb0ELb0ELi2ELi4ELi4ELi4ELb0EEENS1_24CollectiveEpilogueBwdGQAISA_fSD_Li256ELb0ELb0EEENS1_19SingleTileSchedulerILb0ELb0ELb0ELi128EEEEEEEEEvNT_6ParamsE$_ZN4cute12iter_adaptorIPN7cutlass9uint128_tENS_8smem_ptrIS3_EEEC2ES3_:
[----:B------:R-:W-:Y:S02]  /*4f40*/  IADD3 R6, R6, -c[0x0][0x20], RZ ;  /* 0x8000080006067a10 */ /* 0x000fe40007ffe0ff */
[----:B------:R-:W-:-:S03]  /*4f50*/  MOV R11, 0x0 ;  /* 0x00000000000b7802 */ /* 0x000fc60000000f00 */
[----:B------:R1:W-:Y:S01]  /*4f60*/  STL.64 [R6], R2 ;  /* 0x0000000206007387 */ /* 0x0003e20000100a00 */
[----:B------:R-:W-:Y:S05]  /*4f70*/  RET.REL.NODEC R10 `(_ZN7cutlass13device_kernelIN5flash19enable_sm80_to_sm89INS1_16FlashAttnBwdSm80INS1_25CollectiveMainloopBwdSm80ILi2ELi2EN4cute5tupleIJNS5_1CILi128EEES8_NS7_ILi64EEEEEENS_10bfloat16_tEfNS_4arch4Sm80ELb0ELb0ELb1ELb0ELb0ELb0ELb0ELb0ELi2ELi4ELi4ELi4ELb0EEENS1_24CollectiveEpilogueBwdGQAISA_fSD_Li256ELb0ELb0EEENS1_19SingleTileSchedulerILb0ELb0ELb0ELi128EEEEEEEEEvNT_6ParamsE) ;  /* 0xffffb0800a007950 */ /* 0x000fea0003c3ffff */
        .type           $_ZN7cutlass13device_kernelIN5flash19enable_sm80_to_sm89INS1_16FlashAttnBwdSm80INS1_25CollectiveMainloopBwdSm80ILi2ELi2EN4cute5tupleIJNS5_1CILi128EEES8_NS7_ILi64EEEEEENS_10bfloat16_tEfNS_4arch4Sm80ELb0ELb0ELb1ELb0ELb0ELb0ELb0ELb0ELi2ELi4ELi4ELi4ELb0EEENS1_24CollectiveEpilogueBwdGQAISA_fSD_Li256ELb0ELb0EEENS1_19SingleTileSchedulerILb0ELb0ELb0ELi128EEEEEEEEEvNT_6ParamsE$_ZN4cute12iter_adaptorIPfNS_8gmem_ptrIS1_EEEC2ES1_,@function
        .size           $_ZN7cutlass13device_kernelIN5flash19enable_sm80_to_sm89INS1_16FlashAttnBwdSm80INS1_25CollectiveMainloopBwdSm80ILi2ELi2EN4cute5tupleIJNS5_1CILi128EEES8_NS7_ILi64EEEEEENS_10bfloat16_tEfNS_4arch4Sm80ELb0ELb0ELb1ELb0ELb0ELb0ELb0ELb0ELi2ELi4ELi4ELi4ELb0EEENS1_24CollectiveEpilogueBwdGQAISA_fSD_Li256ELb0ELb0EEENS1_19SingleTileSchedulerILb0ELb0ELb0ELi128EEEEEEEEEvNT_6ParamsE$_ZN4cute12iter_adaptorIPfNS_8gmem_ptrIS1_EEEC2ES1_,($_ZN7cutlass13device_kernelIN5flash19enable_sm80_to_sm89INS1_16FlashAttnBwdSm80INS1_25CollectiveMainloopBwdSm80ILi2ELi2EN4cute5tupleIJNS5_1CILi128EEES8_NS7_ILi64EEEEEENS_10bfloat16_tEfNS_4arch4Sm80ELb0ELb0ELb1ELb0ELb0ELb0ELb0ELb0ELi2ELi4ELi4ELi4ELb0EEENS1_24CollectiveEpilogueBwdGQAISA_fSD_Li256ELb0ELb0EEENS1_19SingleTileSchedulerILb0ELb0ELb0ELi128EEEEEEEEEvNT_6ParamsE$_ZN4cute12iter_adaptorIPfNS_8smem_ptrIS1_EEEC2ES1_ - $_ZN7cutlass13device_kernelIN5flash19enable_sm80_to_sm89INS1_16FlashAttnBwdSm80INS1_25CollectiveMainloopBwdSm80ILi2ELi2EN4cute5tupleIJNS5_1CILi128EEES8_NS7_ILi64EEEEEENS_10bfloat16_tEfNS_4arch4Sm80ELb0ELb0ELb1ELb0ELb0ELb0ELb0ELb0ELi2ELi4ELi4ELi4ELb0EEENS1_24CollectiveEpilogueBwdGQAISA_fSD_Li256ELb0ELb0EEENS1_19SingleTileSchedulerILb0ELb0ELb0ELi128EEEEEEEEEvNT_6ParamsE$_ZN4cute12iter_adaptorIPfNS_8gmem_ptrIS1_EEEC2ES1_)
$_ZN7cutlass13device_kernelIN5flash19enable_sm80_to_sm89INS1_16FlashAttnBwdSm80INS1_25CollectiveMainloopBwdSm80ILi2ELi2EN4cute5tupleIJNS5_1CILi128EEES8_NS7_ILi64EEEEEENS_10bfloat16_tEfNS_4arch4Sm80ELb0ELb0ELb1ELb0ELb0ELb0ELb0ELb0ELi2ELi4ELi4ELi4ELb0EEENS1_24CollectiveEpilogueBwdGQAISA_fSD_Li256ELb0ELb0EEENS1_19SingleTileSchedulerILb0ELb0ELb0ELi128EEEEEEEEEvNT_6ParamsE$_ZN4cute12iter_adaptorIPfNS_8gmem_ptrIS1_EEEC2ES1_:
[----:B------:R-:W-:Y:S02]  /*4f80*/  IADD3 R2, R62, -c[0x0][0x20], RZ ;  /* 0x800008003e027a10 */ /* 0x000fe40007ffe0ff */
[----:B------:R-:W-:-:S03]  /*4f90*/  MOV R5, 0x0 ;  /* 0x0000000000057802 */ /* 0x000fc60000000f00 */
[----:B------:R1:W-:Y:S01]  /*4fa0*/  STL.64 [R2], R10 ;  /* 0x0000000a02007387 */ /* 0x0003e20000100a00 */
[----:B------:R-:W-:Y:S05]  /*4fb0*/  RET.REL.NODEC R4 `(_ZN7cutlass13device_kernelIN5flash19enable_sm80_to_sm89INS1_16FlashAttnBwdSm80INS1_25CollectiveMainloopBwdSm80ILi2ELi2EN4cute5tupleIJNS5_1CILi128EEES8_NS7_ILi64EEEEEENS_10bfloat16_tEfNS_4arch4Sm80ELb0ELb0ELb1ELb0ELb0ELb0ELb0ELb0ELi2ELi4ELi4ELi4ELb0EEENS1_24CollectiveEpilogueBwdGQAISA_fSD_Li256ELb0ELb0EEENS1_19SingleTileSchedulerILb0ELb0ELb0ELi128EEEEEEEEEvNT_6ParamsE) ;  /* 0xffffb04004007950 */ /* 0x000fea0003c3ffff */
        .type           $_ZN7cutlass13device_kernelIN5flash19enable_sm80_to_sm89INS1_16FlashAttnBwdSm80INS1_25CollectiveMainloopBwdSm80ILi2ELi2EN4cute5tupleIJNS5_1CILi128EEES8_NS7_ILi64EEEEEENS_10bfloat16_tEfNS_4arch4Sm80ELb0ELb0ELb1ELb0ELb0ELb0ELb0ELb0ELi2ELi4ELi4ELi4ELb0EEENS1_24CollectiveEpilogueBwdGQAISA_fSD_Li256ELb0ELb0EEENS1_19SingleTileSchedulerILb0ELb0ELb0ELi128EEEEEEEEEvNT_6ParamsE$_ZN4cute12iter_adaptorIPfNS_8smem_ptrIS1_EEEC2ES1_,@function
        .size           $_ZN7cutlass13device_kernelIN5flash19enable_sm80_to_sm89INS1_16FlashAttnBwdSm80INS1_25CollectiveMainloopBwdSm80ILi2ELi2EN4cute5tupleIJNS5_1CILi128EEES8_NS7_ILi64EEEEEENS_10bfloat16_tEfNS_4arch4Sm80ELb0ELb0ELb1ELb0ELb0ELb0ELb0ELb0ELi2ELi4ELi4ELi4ELb0EEENS1_24CollectiveEpilogueBwdGQAISA_fSD_Li256ELb0ELb0EEENS1_19SingleTileSchedulerILb0ELb0ELb0ELi128EEEEEEEEEvNT_6ParamsE$_ZN4cute12iter_adaptorIPfNS_8smem_ptrIS1_EEEC2ES1_,($_ZN7cutlass13device_kernelIN5flash19enable_sm80_to_sm89INS1_16FlashAttnBwdSm80INS1_25CollectiveMainloopBwdSm80ILi2ELi2EN4cute5tupleIJNS5_1CILi128EEES8_NS7_ILi64EEEEEENS_10bfloat16_tEfNS_4arch4Sm80ELb0ELb0ELb1ELb0ELb0ELb0ELb0ELb0ELi2ELi4ELi4ELi4ELb0EEENS1_24CollectiveEpilogueBwdGQAISA_fSD_Li256ELb0ELb0EEENS1_19SingleTileSchedulerILb0ELb0ELb0ELi128EEEEEEEEEvNT_6ParamsE$_ZN4cute12iter_adaptorIPjNS_8smem_ptrIS1_EEEC2ES1_ - $_ZN7cutlass13device_kernelIN5flash19enable_sm80_to_sm89INS1_16FlashAttnBwdSm80INS1_25CollectiveMainloopBwdSm80ILi2ELi2EN4cute5tupleIJNS5_1CILi128EEES8_NS7_ILi64EEEEEENS_10bfloat16_tEfNS_4arch4Sm80ELb0ELb0ELb1ELb0ELb0ELb0ELb0ELb0ELi2ELi4ELi4ELi4ELb0EEENS1_24CollectiveEpilogueBwdGQAISA_fSD_Li256ELb0ELb0EEENS1_19SingleTileSchedulerILb0ELb0ELb0ELi128EEEEEEEEEvNT_6ParamsE$_ZN4cute12iter_adaptorIPfNS_8smem_ptrIS1_EEEC2ES1_)
$_ZN7cutlass13device_kernelIN5flash19enable_sm80_to_sm89INS1_16FlashAttnBwdSm80INS1_25CollectiveMainloopBwdSm80ILi2ELi2EN4cute5tupleIJNS5_1CILi128EEES8_NS7_ILi64EEEEEENS_10bfloat16_tEfNS_4arch4Sm80ELb0ELb0ELb1ELb0ELb0ELb0ELb0ELb0ELi2ELi4ELi4ELi4ELb0EEENS1_24CollectiveEpilogueBwdGQAISA_fSD_Li256ELb0ELb0EEENS1_19SingleTileSchedulerILb0ELb0ELb0ELi128EEEEEEEEEvNT_6ParamsE$_ZN4cute12iter_adaptorIPfNS_8smem_ptrIS1_EEEC2ES1_:
[----:B------:R-:W-:Y:S02]  /*4fc0*/  IADD3 R6, R6, -c[0x0][0x20], RZ ;  /* 0x8000080006067a10 */ /* 0x000fe40007ffe0ff */
[----:B------:R-:W-:-:S03]  /*4fd0*/  MOV R11, 0x0 ;  /* 0x00000000000b7802 */ /* 0x000fc60000000f00 */
[----:B------:R1:W-:Y:S01]  /*4fe0*/  STL.64 [R6], R2 ;  /* 0x0000000206007387 */ /* 0x0003e20000100a00 */
[----:B------:R-:W-:Y:S05]  /*4ff0*/  RET.REL.NODEC R10 `(_ZN7cutlass13device_kernelIN5flash19enable_sm80_to_sm89INS1_16FlashAttnBwdSm80INS1_25CollectiveMainloopBwdSm80ILi2ELi2EN4cute5tupleIJNS5_1CILi128EEES8_NS7_ILi64EEEEEENS_10bfloat16_tEfNS_4arch4Sm80ELb0ELb0ELb1ELb0ELb0ELb0ELb0ELb0ELi2ELi4ELi4ELi4ELb0EEENS1_24CollectiveEpilogueBwdGQAISA_fSD_Li256ELb0ELb0EEENS1_19SingleTileSchedulerILb0ELb0ELb0ELi128EEEEEEEEEvNT_6ParamsE) ;  /* 0xffffb0000a007950 */ /* 0x000fea0003c3ffff */
        .type           $_ZN7cutlass13device_kernelIN5flash19enable_sm80_to_sm89INS1_16FlashAttnBwdSm80INS1_25CollectiveMainloopBwdSm80ILi2ELi2EN4cute5tupleIJNS5_1CILi128EEES8_NS7_ILi64EEEEEENS_10bfloat16_tEfNS_4arch4Sm80ELb0ELb0ELb1ELb0ELb0ELb0ELb0ELb0ELi2ELi4ELi4ELi4ELb0EEENS1_24CollectiveEpilogueBwdGQAISA_fSD_Li256ELb0ELb0EEENS1_19SingleTileSchedulerILb0ELb0ELb0ELi128EEEEEEEEEvNT_6ParamsE$_ZN4cute12iter_adaptorIPjNS_8smem_ptrIS1_EEEC2ES1_,@function
        .size           $_ZN7cutlass13device_kernelIN5flash19enable_sm80_to_sm89INS1_16FlashAttnBwdSm80INS1_25CollectiveMainloopBwdSm80ILi2ELi2EN4cute5tupleIJNS5_1CILi128EEES8_NS7_ILi64EEEEEENS_10bfloat16_tEfNS_4arch4Sm80ELb0ELb0ELb1ELb0ELb0ELb0ELb0ELb0ELi2ELi4ELi4ELi4ELb0EEENS1_24CollectiveEpilogueBwdGQAISA_fSD_Li256ELb0ELb0EEENS1_19SingleTileSchedulerILb0ELb0ELb0ELi128EEEEEEEEEvNT_6ParamsE$_ZN4cute12iter_adaptorIPjNS_8smem_ptrIS1_EEEC2ES1_,($_ZN7cutlass13device_kernelIN5flash19enable_sm80_to_sm89INS1_16FlashAttnBwdSm80INS1_25CollectiveMainloopBwdSm80ILi2ELi2EN4cute5tupleIJNS5_1CILi128EEES8_NS7_ILi64EEEEEENS_10bfloat16_tEfNS_4arch4Sm80ELb0ELb0ELb1ELb0ELb0ELb0ELb0ELb0ELi2ELi4ELi4ELi4ELb0EEENS1_24CollectiveEpilogueBwdGQAISA_fSD_Li256ELb0ELb0EEENS1_19SingleTileSchedulerILb0ELb0ELb0ELi128EEEEEEEEEvNT_6ParamsE$_ZN4cute3eso3ESOILb0ELb0EJNS_14ComposedLayoutINS_7SwizzleILi3ELi3ELi3EEENS_9MixedBitsILj0ELj432EEENS_6LayoutINS_5tupleIJNS8_IJNS_1CILi2EEESA_SA_EEESA_NS9_ILi8EEEEEENS8_IJNS8_IJNS9_ILi64EEESC_NS9_ILi512EEEEEENS9_ILi8192EEENS9_ILi1024EEEEEEEEEENS_10ViewEngineINS_8smem_ptrIPN7cutlass10bfloat16_tEEEEEEEC2ERKSL_RKSS_ - $_ZN7cutlass13device_kernelIN5flash19enable_sm80_to_sm89INS1_16FlashAttnBwdSm80INS1_25CollectiveMainloopBwdSm80ILi2ELi2EN4cute5tupleIJNS5_1CILi128EEES8_NS7_ILi64EEEEEENS_10bfloat16_tEfNS_4arch4Sm80ELb0ELb0ELb1ELb0ELb0ELb0ELb0ELb0ELi2ELi4ELi4ELi4ELb0EEENS1_24CollectiveEpilogueBwdGQAISA_fSD_Li256ELb0ELb0EEENS1_19SingleTileSchedulerILb0ELb0ELb0ELi128EEEEEEEEEvNT_6ParamsE$_ZN4cute12iter_adaptorIPjNS_8smem_ptrIS1_EEEC2ES1_)
$_ZN7cutlass13device_kernelIN5flash19enable_sm80_to_sm89INS1_16FlashAttnBwdSm80INS1_25CollectiveMainloopBwdSm80ILi2ELi2EN4cute5tupleIJNS5_1CILi128EEES8_NS7_ILi64EEEEEENS_10bfloat16_tEfNS_4arch4Sm80ELb0ELb0ELb1ELb0ELb0ELb0ELb0ELb0ELi2ELi4ELi4ELi4ELb0EEENS1_24CollectiveEpilogueBwdGQAISA_fSD_Li256ELb0ELb0EEENS1_19SingleTileSchedulerILb0ELb0ELb0ELi128EEEEEEEEEvNT_6ParamsE$_ZN4cute12iter_adaptorIPjNS_8smem_ptrIS1_EEEC2ES1_:
[----:B------:R-:W-:Y:S02]  /*5000*/  IADD3 R6, R60, -c[0x0][0x20], RZ ;  /* 0x800008003c067a10 */ /* 0x000fe40007ffe0ff */
[----:B------:R-:W-:-:S03]  /*5010*/  MOV R11, 0x0 ;  /* 0x00000000000b7802 */ /* 0x000fc60000000f00 */
[----:B------:R1:W-:Y:S01]  /*5020*/  STL.64 [R6], R2 ;  /* 0x0000000206007387 */ /* 0x0003e20000100a00 */
[----:B------:R-:W-:Y:S05]  /*5030*/  RET.REL.NODEC R10 `(_ZN7cutlass13device_kernelIN5flash19enable_sm80_to_sm89INS1_16FlashAttnBwdSm80INS1_25CollectiveMainloopBwdSm80ILi2ELi2EN4cute5tupleIJNS5_1CILi128EEES8_NS7_ILi64EEEEEENS_10bfloat16_tEfNS_4arch4Sm80ELb0ELb0ELb1ELb0ELb0ELb0ELb0ELb0ELi2ELi4ELi4ELi4ELb0EEENS1_24CollectiveEpilogueBwdGQAISA_fSD_Li256ELb0ELb0EEENS1_19SingleTileSchedulerILb0ELb0ELb0ELi128EEEEEEEEEvNT_6ParamsE) ;  /* 0xffffafc00a007950 */ /* 0x000fea0003c3ffff */
        .type           $_ZN7cutlass13device_kernelIN5flash19enable_sm80_to_sm89INS1_16FlashAttnBwdSm80INS1_25CollectiveMainloopBwdSm80ILi2ELi2EN4cute5tupleIJNS5_1CILi128EEES8_NS7_ILi64EEEEEENS_10bfloat16_tEfNS_4arch4Sm80ELb0ELb0ELb1ELb0ELb0ELb0ELb0ELb0ELi2ELi4ELi4ELi4ELb0EEENS1_24CollectiveEpilogueBwdGQAISA_fSD_Li256ELb0ELb0EEENS1_19SingleTileSchedulerILb0ELb0ELb0ELi128EEEEEEEEEvNT_6ParamsE$_ZN4cute3eso3ESOILb0ELb0EJNS_14ComposedLayoutINS_7SwizzleILi3ELi3ELi3EEENS_9MixedBitsILj0ELj432EEENS_6LayoutINS_5tupleIJNS8_IJNS_1CILi2EEESA_SA_EEESA_NS9_ILi8EEEEEENS8_IJNS8_IJNS9_ILi64EEESC_NS9_ILi512EEEEEENS9_ILi8192EEENS9_ILi1024EEEEEEEEEENS_10ViewEngineINS_8smem_ptrIPN7cutlass10bfloat16_tEEEEEEEC2ERKSL_RKSS_,@function
        .size           $_ZN7cutlass13device_kernelIN5flash19enable_sm80_to_sm89INS1_16FlashAttnBwdSm80INS1_25CollectiveMainloopBwdSm80ILi2ELi2EN4cute5tupleIJNS5_1CILi128EEES8_NS7_ILi64EEEEEENS_10bfloat16_tEfNS_4arch4Sm80ELb0ELb0ELb1ELb0ELb0ELb0ELb0ELb0ELi2ELi4ELi4ELi4ELb0EEENS1_24CollectiveEpilogueBwdGQAISA_fSD_Li256ELb0ELb0EEENS1_19SingleTileSchedulerILb0ELb0ELb0ELi128EEEEEEEEEvNT_6ParamsE$_ZN4cute3eso3ESOILb0ELb0EJNS_14ComposedLayoutINS_7SwizzleILi3ELi3ELi3EEENS_9MixedBitsILj0ELj432EEENS_6LayoutINS_5tupleIJNS8_IJNS_1CILi2EEESA_SA_EEESA_NS9_ILi8EEEEEENS8_IJNS8_IJNS9_ILi64EEESC_NS9_ILi512EEEEEENS9_ILi8192EEENS9_ILi1024EEEEEEEEEENS_10ViewEngineINS_8smem_ptrIPN7cutlass10bfloat16_tEEEEEEEC2ERKSL_RKSS_,($_ZN7cutlass13device_kernelIN5flash19enable_sm80_to_sm89INS1_16FlashAttnBwdSm80INS1_25CollectiveMainloopBwdSm80ILi2ELi2EN4cute5tupleIJNS5_1CILi128EEES8_NS7_ILi64EEEEEENS_10bfloat16_tEfNS_4arch4Sm80ELb0ELb0ELb1ELb0ELb0ELb0ELb0ELb0ELi2ELi4ELi4ELi4ELb0EEENS1_24CollectiveEpilogueBwdGQAISA_fSD_Li256ELb0ELb0EEENS1_19SingleTileSchedulerILb0ELb0ELb0ELi128EEEEEEEEEvNT_6ParamsE$_ZN4cute3eso3ESOILb0ELb0EJNS_14ComposedLayoutINS_7SwizzleILi3ELi3ELi3EEENS_9MixedBitsILj0ELj432EEENS_6LayoutINS_5tupleIJNS8_IJNS_1CILi2EEESA_SA_EEESA_NS9_ILi8EEEEEENS8_IJNS8_IJNS9_ILi64EEESC_NS9_ILi512EEEEEENS9_ILi8192EEENS9_ILi1024EEEEEEEEEEiEEC2ERKSL_RKi - $_ZN7cutlass13device_kernelIN5flash19enable_sm80_to_sm89INS1_16FlashAttnBwdSm80INS1_25CollectiveMainloopBwdSm80ILi2ELi2EN4cute5tupleIJNS5_1CILi128EEES8_NS7_ILi64EEEEEENS_10bfloat16_tEfNS_4arch4Sm80ELb0ELb0ELb1ELb0ELb0ELb0ELb0ELb0ELi2ELi4ELi4ELi4ELb0EEENS1_24CollectiveEpilogueBwdGQAISA_fSD_Li256ELb0ELb0EEENS1_19SingleTileSchedulerILb0ELb0ELb0ELi128EEEEEEEEEvNT_6ParamsE$_ZN4cute3eso3ESOILb0ELb0EJNS_14ComposedLayoutINS_7SwizzleILi3ELi3ELi3EEENS_9MixedBitsILj0ELj432EEENS_6LayoutINS_5tupleIJNS8_IJNS_1CILi2EEESA_SA_EEESA_NS9_ILi8EEEEEENS8_IJNS8_IJNS9_ILi64EEESC_NS9_ILi512EEEEEENS9_ILi8192EEENS9_ILi1024EEEEEEEEEENS_10ViewEngineINS_8smem_ptrIPN7cutlass10bfloat16_tEEEEEEEC2ERKSL_RKSS_)
$_ZN7cutlass13device_kernelIN5flash19enable_sm80_to_sm89INS1_16FlashAttnBwdSm80INS1_25CollectiveMainloopBwdSm80ILi2ELi2EN4cute5tupleIJNS5_1CILi128EEES8_NS7_ILi64EEEEEENS_10bfloat16_tEfNS_4arch4Sm80ELb0ELb0ELb1ELb0ELb0ELb0ELb0ELb0ELi2ELi4ELi4ELi4ELb0EEENS1_24CollectiveEpilogueBwdGQAISA_fSD_Li256ELb0ELb0EEENS1_19SingleTileSchedulerILb0ELb0ELb0ELi128EEEEEEEEEvNT_6ParamsE$_ZN4cute3eso3ESOILb0ELb0EJNS_14ComposedLayoutINS_7SwizzleILi3ELi3ELi3EEENS_9MixedBitsILj0ELj432EEENS_6LayoutINS_5tupleIJNS8_IJNS_1CILi2EEESA_SA_EEESA_NS9_ILi8EEEEEENS8_IJNS8_IJNS9_ILi64EEESC_NS9_ILi512EEEEEENS9_ILi8192EEENS9_ILi1024EEEEEEEEEENS_10ViewEngineINS_8smem_ptrIPN7cutlass10bfloat16_tEEEEEEEC2ERKSL_RKSS_:
[----:B------:R-:W-:Y:S02]  /*5040*/  IADD3 R3, R25, -c[0x0][0x20], RZ ;  /* 0x8000080019037a10 */ /* 0x000fe40007ffe0ff */
[----:B------:R-:W-:-:S03]  /*5050*/  IADD3 R2, R24, -c[0x0][0x20], RZ ;  /* 0x8000080018027a10 */ /* 0x000fc60007ffe0ff */
[----:B------:R1:W-:Y:S04]  /*5060*/  STL [R3], R6 ;  /* 0x0000000603007387 */ /* 0x0003e80000100800 */
[----:B------:R-:W2:Y:S01]  /*5070*/  LDL.64 R8, [R2] ;  /* 0x0000000002087983 */ /* 0x000ea20000100a00 */
[----:B------:R-:W-:-:S03]  /*5080*/  IMAD.MOV.U32 R5, RZ, RZ, 0x0 ;  /* 0x00000000ff057424 */ /* 0x000fc600078e00ff */
[----:B--2---:R1:W-:Y:S01]  /*5090*/  STL.64 [R3+0x8], R8 ;  /* 0x0000080803007387 */ /* 0x0043e20000100a00 */
[----:B------:R-:W-:Y:S05]  /*50a0*/  RET.REL.NODEC R4 `(_ZN7cutlass13device_kernelIN5flash19enable_sm80_to_sm89INS1_16FlashAttnBwdSm80INS1_25CollectiveMainloopBwdSm80ILi2ELi2EN4cute5tupleIJNS5_1CILi128EEES8_NS7_ILi64EEEEEENS_10bfloat16_tEfNS_4arch4Sm80ELb0ELb0ELb1ELb0ELb0ELb0ELb0ELb0ELi2ELi4ELi4ELi4ELb0EEENS1_24CollectiveEpilogueBwdGQAISA_fSD_Li256ELb0ELb0EEENS1_19SingleTileSchedulerILb0ELb0ELb0ELi128EEEEEEEEEvNT_6ParamsE) ;  /* 0xffffaf5004007950 */ /* 0x000fea0003c3ffff */
        .type           $_ZN7cutlass13device_kernelIN5flash19enable_sm80_to_sm89INS1_16FlashAttnBwdSm80INS1_25CollectiveMainloopBwdSm80ILi2ELi2EN4cute5tupleIJNS5_1CILi128EEES8_NS7_ILi64EEEEEENS_10bfloat16_tEfNS_4arch4Sm80ELb0ELb0ELb1ELb0ELb0ELb0ELb0ELb0ELi2ELi4ELi4ELi4ELb0EEENS1_24CollectiveEpilogueBwdGQAISA_fSD_Li256ELb0ELb0EEENS1_19SingleTileSchedulerILb0ELb0ELb0ELi128EEEEEEEEEvNT_6ParamsE$_ZN4cute3eso3ESOILb0ELb0EJNS_14ComposedLayoutINS_7SwizzleILi3ELi3ELi3EEENS_9MixedBitsILj0ELj432EEENS_6LayoutINS_5tupleIJNS8_IJNS_1CILi2EEESA_SA_EEESA_NS9_ILi8EEEEEENS8_IJNS8_IJNS9_ILi64EEESC_NS9_ILi512EEEEEENS9_ILi8192EEENS9_ILi1024EEEEEEEEEEiEEC2ERKSL_RKi,@function
        .size           $_ZN7cutlass13device_kernelIN5flash19enable_sm80_to_sm89INS1_16FlashAttnBwdSm80INS1_25CollectiveMainloopBwdSm80ILi2ELi2EN4cute5tupleIJNS5_1CILi128EEES8_NS7_ILi64EEEEEENS_10bfloat16_tEfNS_4arch4Sm80ELb0ELb0ELb1ELb0ELb0ELb0ELb0ELb0ELi2ELi4ELi4ELi4ELb0EEENS1_24CollectiveEpilogueBwdGQAISA_fSD_Li256ELb0ELb0EEENS1_19SingleTileSchedulerILb0ELb0ELb0ELi128EEEEEEEEEvNT_6ParamsE$_ZN4cute3eso3ESOILb0ELb0EJNS_14ComposedLayoutINS_7SwizzleILi3ELi3ELi3EEENS_9MixedBitsILj0ELj432EEENS_6LayoutINS_5tupleIJNS8_IJNS_1CILi2EEESA_SA_EEESA_NS9_ILi8EEEEEENS8_IJNS8_IJNS9_ILi64EEESC_NS9_ILi512EEEEEENS9_ILi8192EEENS9_ILi1024EEEEEEEEEEiEEC2ERKSL_RKi,($_ZN7cutlass13device_kernelIN5flash19enable_sm80_to_sm89INS1_16FlashAttnBwdSm80INS1_25CollectiveMainloopBwdSm80ILi2ELi2EN4cute5tupleIJNS5_1CILi128EEES8_NS7_ILi64EEEEEENS_10bfloat16_tEfNS_4arch4Sm80ELb0ELb0ELb1ELb0ELb0ELb0ELb0ELb0ELi2ELi4ELi4ELi4ELb0EEENS1_24CollectiveEpilogueBwdGQAISA_fSD_Li256ELb0ELb0EEENS1_19SingleTileSchedulerILb0ELb0ELb0ELi128EEEEEEEEEvNT_6ParamsE$_ZN4cute3eso3ESOILb0ELb0EJNS_5tupleIJNS_1CILi0EEENS2_IJNS3_ILi1EEENS3_ILi256EEEiEEEEEENS3_ILi2048EEENS2_IJiNS3_ILi4096EEEEEEEEC2ERKS8_RKS9_RKSB_ - $_ZN7cutlass13device_kernelIN5flash19enable_sm80_to_sm89INS1_16FlashAttnBwdSm80INS1_25CollectiveMainloopBwdSm80ILi2ELi2EN4cute5tupleIJNS5_1CILi128EEES8_NS7_ILi64EEEEEENS_10bfloat16_tEfNS_4arch4Sm80ELb0ELb0ELb1ELb0ELb0ELb0ELb0ELb0ELi2ELi4ELi4ELi4ELb0EEENS1_24CollectiveEpilogueBwdGQAISA_fSD_Li256ELb0ELb0EEENS1_19SingleTileSchedulerILb0ELb0ELb0ELi128EEEEEEEEEvNT_6ParamsE$_ZN4cute3eso3ESOILb0ELb0EJNS_14ComposedLayoutINS_7SwizzleILi3ELi3ELi3EEENS_9MixedBitsILj0ELj432EEENS_6LayoutINS_5tupleIJNS8_IJNS_1CILi2EEESA_SA_EEESA_NS9_ILi8EEEEEENS8_IJNS8_IJNS9_ILi64EEESC_NS9_ILi512EEEEEENS9_ILi8192EEENS9_ILi1024EEEEEEEEEEiEEC2ERKSL_RKi)
$_ZN7cutlass13device_kernelIN5flash19enable_sm80_to_sm89INS1_16FlashAttnBwdSm80INS1_25CollectiveMainloopBwdSm80ILi2ELi2EN4cute5tupleIJNS5_1CILi128EEES8_NS7_ILi64EEEEEENS_10bfloat16_tEfNS_4arch4Sm80ELb0ELb0ELb1ELb0ELb0ELb0ELb0ELb0ELi2ELi4ELi4ELi4ELb0EEENS1_24CollectiveEpilogueBwdGQAISA_fSD_Li256ELb0ELb0EEENS1_19SingleTileSchedulerILb0ELb0ELb0ELi128EEEEEEEEEvNT_6ParamsE$_ZN4cute3eso3ESOILb0ELb0EJNS_14ComposedLayoutINS_7SwizzleILi3ELi3ELi3EEENS_9MixedBitsILj0ELj432EEENS_6LayoutINS_5tupleIJNS8_IJNS_1CILi2EEESA_SA_EEESA_NS9_ILi8EEEEEENS8_IJNS8_IJNS9_ILi64EEESC_NS9_ILi512EEEEEENS9_ILi8192EEENS9_ILi1024EEEEEEEEEEiEEC2ERKSL_RKi:
[----:B------:R-:W-:Y:S02]  /*50b0*/  IADD3 R5, R25, -c[0x0][0x20], RZ ;  /* 0x8000080019057a10 */ /* 0x000fe40007ffe0ff */
[----:B------:R-:W-:-:S03]  /*50c0*/  IADD3 R3, R45, -c[0x0][0x20], RZ ;  /* 0x800008002d037a10 */ /* 0x000fc60007ffe0ff */
[----:B------:R1:W-:Y:S04]  /*50d0*/  STL [R5], R2 ;  /* 0x0000000205007387 */ /* 0x0003e80000100800 */
[----:B------:R-:W2:Y:S01]  /*50e0*/  LDL R6, [R3] ;  /* 0x0000000003067983 */ /* 0x000ea20000100800 */
[----:B------:R-:W-:Y:S02]  /*50f0*/  IMAD.MOV.U32 R8, RZ, RZ, R4 ;  /* 0x000000ffff087224 */ /* 0x000fe400078e0004 */
[----:B------:R-:W-:Y:S01]  /*5100*/  IMAD.MOV.U32 R9, RZ, RZ, 0x0 ;  /* 0x00000000ff097424 */ /* 0x000fe200078e00ff */
[----:B--2---:R1:W-:Y:S03]  /*5110*/  STL [R5+0x4], R6 ;  /* 0x0000040605007387 */ /* 0x0043e60000100800 */
[----:B------:R-:W-:Y:S05]  /*5120*/  RET.REL.NODEC R8 `(_ZN7cutlass13device_kernelIN5flash19enable_sm80_to_sm89INS1_16FlashAttnBwdSm80INS1_25CollectiveMainloopBwdSm80ILi2ELi2EN4cute5tupleIJNS5_1CILi128EEES8_NS7_ILi64EEEEEENS_10bfloat16_tEfNS_4arch4Sm80ELb0ELb0ELb1ELb0ELb0ELb0ELb0ELb0ELi2ELi4ELi4ELi4ELb0EEENS1_24CollectiveEpilogueBwdGQAISA_fSD_Li256ELb0ELb0EEENS1_19SingleTileSchedulerILb0ELb0ELb0ELi128EEEEEEEEEvNT_6ParamsE) ;  /* 0xffffaed008007950 */ /* 0x000fea0003c3ffff */
        .type           $_ZN7cutlass13device_kernelIN5flash19enable_sm80_to_sm89INS1_16FlashAttnBwdSm80INS1_25CollectiveMainloopBwdSm80ILi2ELi2EN4cute5tupleIJNS5_1CILi128EEES8_NS7_ILi64EEEEEENS_10bfloat16_tEfNS_4arch4Sm80ELb0ELb0ELb1ELb0ELb0ELb0ELb0ELb0ELi2ELi4ELi4ELi4ELb0EEENS1_24CollectiveEpilogueBwdGQAISA_fSD_Li256ELb0ELb0EEENS1_19SingleTileSchedulerILb0ELb0ELb0ELi128EEEEEEEEEvNT_6ParamsE$_ZN4cute3eso3ESOILb0ELb0EJNS_5tupleIJNS_1CILi0EEENS2_IJNS3_ILi1EEENS3_ILi256EEEiEEEEEENS3_ILi2048EEENS2_IJiNS3_ILi4096EEEEEEEEC2ERKS8_RKS9_RKSB_,@function
        .size           $_ZN7cutlass13device_kernelIN5flash19enable_sm80_to_sm89INS1_16FlashAttnBwdSm80INS1_25CollectiveMainloopBwdSm80ILi2ELi2EN4cute5tupleIJNS5_1CILi128EEES8_NS7_ILi64EEEEEENS_10bfloat16_tEfNS_4arch4Sm80ELb0ELb0ELb1ELb0ELb0ELb0ELb0ELb0ELi2ELi4ELi4ELi4ELb0EEENS1_24CollectiveEpilogueBwdGQAISA_fSD_Li256ELb0ELb0EEENS1_19SingleTileSchedulerILb0ELb0ELb0ELi128EEEEEEEEEvNT_6ParamsE$_ZN4cute3eso3ESOILb0ELb0EJNS_5tupleIJNS_1CILi0EEENS2_IJNS3_ILi1EEENS3_ILi256EEEiEEEEEENS3_ILi2048EEENS2_IJiNS3_ILi4096EEEEEEEEC2ERKS8_RKS9_RKSB_,($_ZN7cutlass13device_kernelIN5flash19enable_sm80_to_sm89INS1_16FlashAttnBwdSm80INS1_25CollectiveMainloopBwdSm80ILi2ELi2EN4cute5tupleIJNS5_1CILi128EEES8_NS7_ILi64EEEEEENS_10bfloat16_tEfNS_4arch4Sm80ELb0ELb0ELb1ELb0ELb0ELb0ELb0ELb0ELi2ELi4ELi4ELi4ELb0EEENS1_24CollectiveEpilogueBwdGQAISA_fSD_Li256ELb0ELb0EEENS1_19SingleTileSchedulerILb0ELb0ELb0ELi128EEEEEEEEEvNT_6ParamsE$_ZN4cute3eso3ESOILb0ELb0EJNS_5tupleIJNS_1CILi1EEENS3_ILi512EEEiEEENS3_ILi4096EEENS2_IJNS2_IJiiEEENS3_ILi8192EEEEEEEEC2ERKS6_RKS7_RKSA_ - $_ZN7cutlass13device_kernelIN5flash19enable_sm80_to_sm89INS1_16FlashAttnBwdSm80INS1_25CollectiveMainloopBwdSm80ILi2ELi2EN4cute5tupleIJNS5_1CILi128EEES8_NS7_ILi64EEEEEENS_10bfloat16_tEfNS_4arch4Sm80ELb0ELb0ELb1ELb0ELb0ELb0ELb0ELb0ELi2ELi4ELi4ELi4ELb0EEENS1_24CollectiveEpilogueBwdGQAISA_fSD_Li256ELb0ELb0EEENS1_19SingleTileSchedulerILb0ELb0ELb0ELi128EEEEEEEEEvNT_6ParamsE$_ZN4cute3eso3ESOILb0ELb0EJNS_5tupleIJNS_1CILi0EEENS2_IJNS3_ILi1EEENS3_ILi256EEEiEEEEEENS3_ILi2048EEENS2_IJiNS3_ILi4096EEEEEEEEC2ERKS8_RKS9_RKSB_)
$_ZN7cutlass13device_kernelIN5flash19enable_sm80_to_sm89INS1_16FlashAttnBwdSm80INS1_25CollectiveMainloopBwdSm80ILi2ELi2EN4cute5tupleIJNS5_1CILi128EEES8_NS7_ILi64EEEEEENS_10bfloat16_tEfNS_4arch4Sm80ELb0ELb0ELb1ELb0ELb0ELb0ELb0ELb0ELi2ELi4ELi4ELi4ELb0EEENS1_24CollectiveEpilogueBwdGQAISA_fSD_Li256ELb0ELb0EEENS1_19SingleTileSchedulerILb0ELb0ELb0ELi128EEEEEEEEEvNT_6ParamsE$_ZN4cute3eso3ESOILb0ELb0EJNS_5tupleIJNS_1CILi0EEENS2_IJNS3_ILi1EEENS3_ILi256EEEiEEEEEENS3_ILi2048EEENS2_IJiNS3_ILi4096EEEEEEEEC2ERKS8_RKS9_RKSB_:
[----:B------:R-:W-:Y:S02]  /*5130*/  IADD3 R3, R60, -c[0x0][0x20], RZ ;  /* 0x800008003c037a10 */ /* 0x000fe40007ffe0ff */
[----:B------:R-:W-:-:S03]  /*5140*/  IADD3 R2, R43, -c[0x0][0x20], RZ ;  /* 0x800008002b027a10 */ /* 0x000fc60007ffe0ff */
[----:B------:R1:W-:Y:S04]  /*5150*/  STL [R3], R37 ;  /* 0x0000002503007387 */ /* 0x0003e80000100800 */
[----:B------:R-:W2:Y:S01]  /*5160*/  LDL R2, [R2] ;  /* 0x0000000002027983 */ /* 0x000ea20000100800 */
[----:B------:R-:W-:-:S03]  /*5170*/  IMAD.MOV.U32 R5, RZ, RZ, 0x0 ;  /* 0x00000000ff057424 */ /* 0x000fc600078e00ff */
[----:B--2---:R1:W-:Y:S01]  /*5180*/  STL [R3+0x4], R2 ;  /* 0x0000040203007387 */ /* 0x0043e20000100800 */
[----:B------:R-:W-:Y:S05]  /*5190*/  RET.REL.NODEC R4 `(_ZN7cutlass13device_kernelIN5flash19enable_sm80_to_sm89INS1_16FlashAttnBwdSm80INS1_25CollectiveMainloopBwdSm80ILi2ELi2EN4cute5tupleIJNS5_1CILi128EEES8_NS7_ILi64EEEEEENS_10bfloat16_tEfNS_4arch4Sm80ELb0ELb0ELb1ELb0ELb0ELb0ELb0ELb0ELi2ELi4ELi4ELi4ELb0EEENS1_24CollectiveEpilogueBwdGQAISA_fSD_Li256ELb0ELb0EEENS1_19SingleTileSchedulerILb0ELb0ELb0ELi128EEEEEEEEEvNT_6ParamsE) ;  /* 0xffffae6004007950 */ /* 0x000fea0003c3ffff */
        .type           $_ZN7cutlass13device_kernelIN5flash19enable_sm80_to_sm89INS1_16FlashAttnBwdSm80INS1_25CollectiveMainloopBwdSm80ILi2ELi2EN4cute5tupleIJNS5_1CILi128EEES8_NS7_ILi64EEEEEENS_10bfloat16_tEfNS_4arch4Sm80ELb0ELb0ELb1ELb0ELb0ELb0ELb0ELb0ELi2ELi4ELi4ELi4ELb0EEENS1_24CollectiveEpilogueBwdGQAISA_fSD_Li256ELb0ELb0EEENS1_19SingleTileSchedulerILb0ELb0ELb0ELi128EEEEEEEEEvNT_6ParamsE$_ZN4cute3eso3ESOILb0ELb0EJNS_5tupleIJNS_1CILi1EEENS3_ILi512EEEiEEENS3_ILi4096EEENS2_IJNS2_IJiiEEENS3_ILi8192EEEEEEEEC2ERKS6_RKS7_RKSA_,@function
        .size           $_ZN7cutlass13device_kernelIN5flash19enable_sm80_to_sm89INS1_16FlashAttnBwdSm80INS1_25CollectiveMainloopBwdSm80ILi2ELi2EN4cute5tupleIJNS5_1CILi128EEES8_NS7_ILi64EEEEEENS_10bfloat16_tEfNS_4arch4Sm80ELb0ELb0ELb1ELb0ELb0ELb0ELb0ELb0ELi2ELi4ELi4ELi4ELb0EEENS1_24CollectiveEpilogueBwdGQAISA_fSD_Li256ELb0ELb0EEENS1_19SingleTileSchedulerILb0ELb0ELb0ELi128EEEEEEEEEvNT_6ParamsE$_ZN4cute3eso3ESOILb0ELb0EJNS_5tupleIJNS_1CILi1EEENS3_ILi512EEEiEEENS3_ILi4096EEENS2_IJNS2_IJiiEEENS3_ILi8192EEEEEEEEC2ERKS6_RKS7_RKSA_,($_ZN7cutlass13device_kernelIN5flash19enable_sm80_to_sm89INS1_16FlashAttnBwdSm80INS1_25CollectiveMainloopBwdSm80ILi2ELi2EN4cute5tupleIJNS5_1CILi128EEES8_NS7_ILi64EEEEEENS_10bfloat16_tEfNS_4arch4Sm80ELb0ELb0ELb1ELb0ELb0ELb0ELb0ELb0ELi2ELi4ELi4ELi4ELb0EEENS1_24CollectiveEpilogueBwdGQAISA_fSD_Li256ELb0ELb0EEENS1_19SingleTileSchedulerILb0ELb0ELb0ELi128EEEEEEEEEvNT_6ParamsE$_ZN4cute3eso3ESOILb0ELb0EJNS_5tupleIJNS_1CILi1EEENS3_ILi512EEEiEEENS3_ILi4096EEENS2_IJiiEEEEEC2ERKS6_RKS7_RKS8_ - $_ZN7cutlass13device_kernelIN5flash19enable_sm80_to_sm89INS1_16FlashAttnBwdSm80INS1_25CollectiveMainloopBwdSm80ILi2ELi2EN4cute5tupleIJNS5_1CILi128EEES8_NS7_ILi64EEEEEENS_10bfloat16_tEfNS_4arch4Sm80ELb0ELb0ELb1ELb0ELb0ELb0ELb0ELb0ELi2ELi4ELi4ELi4ELb0EEENS1_24CollectiveEpilogueBwdGQAISA_fSD_Li256ELb0ELb0EEENS1_19SingleTileSchedulerILb0ELb0ELb0ELi128EEEEEEEEEvNT_6ParamsE$_ZN4cute3eso3ESOILb0ELb0EJNS_5tupleIJNS_1CILi1EEENS3_ILi512EEEiEEENS3_ILi4096EEENS2_IJNS2_IJiiEEENS3_ILi8192EEEEEEEEC2ERKS6_RKS7_RKSA_)
$_ZN7cutlass13device_kernelIN5flash19enable_sm80_to_sm89INS1_16FlashAttnBwdSm80INS1_25CollectiveMainloopBwdSm80ILi2ELi2EN4cute5tupleIJNS5_1CILi128EEES8_NS7_ILi64EEEEEENS_10bfloat16_tEfNS_4arch4Sm80ELb0ELb0ELb1ELb0ELb0ELb0ELb0ELb0ELi2ELi4ELi4ELi4ELb0EEENS1_24CollectiveEpilogueBwdGQAISA_fSD_Li256ELb0ELb0EEENS1_19SingleTileSchedulerILb0ELb0ELb0ELi128EEEEEEEEEvNT_6ParamsE$_ZN4cute3eso3ESOILb0ELb0EJNS_5tupleIJNS_1CILi1EEENS3_ILi512EEEiEEENS3_ILi4096EEENS2_IJNS2_IJiiEEENS3_ILi8192EEEEEEEEC2ERKS6_RKS7_RKSA_:
        /* <DEDUP_REMOVED lines=9> */
[----:B------:R-:W-:Y:S05]  /*5230*/  RET.REL.NODEC R72 `(_ZN7cutlass13device_kernelIN5flash19enable_sm80_to_sm89INS1_16FlashAttnBwdSm80INS1_25CollectiveMainloopBwdSm80ILi2ELi2EN4cute5tupleIJNS5_1CILi128EEES8_NS7_ILi64EEEEEENS_10bfloat16_tEfNS_4arch4Sm80ELb0ELb0ELb1ELb0ELb0ELb0ELb0ELb0ELi2ELi4ELi4ELi4ELb0EEENS1_24CollectiveEpilogueBwdGQAISA_fSD_Li256ELb0ELb0EEENS1_19SingleTileSchedulerILb0ELb0ELb0ELi128EEEEEEEEEvNT_6ParamsE) ;  /* 0xffffadc048007950 */ /* 0x000fea0003c3ffff */
        .type           $_ZN7cutlass13device_kernelIN5flash19enable_sm80_to_sm89INS1_16FlashAttnBwdSm80INS1_25CollectiveMainloopBwdSm80ILi2ELi2EN4cute5tupleIJNS5_1CILi128EEES8_NS7_ILi64EEEEEENS_10bfloat16_tEfNS_4arch4Sm80ELb0ELb0ELb1ELb0ELb0ELb0ELb0ELb0ELi2ELi4ELi4ELi4ELb0EEENS1_24CollectiveEpilogueBwdGQAISA_fSD_Li256ELb0ELb0EEENS1_19SingleTileSchedulerILb0ELb0ELb0ELi128EEEEEEEEEvNT_6ParamsE$_ZN4cute3eso3ESOILb0ELb0EJNS_5tupleIJNS_1CILi1EEENS3_ILi512EEEiEEENS3_ILi4096EEENS2_IJiiEEEEEC2ERKS6_RKS7_RKS8_,@function
        .size           $_ZN7cutlass13device_kernelIN5flash19enable_sm80_to_sm89INS1_16FlashAttnBwdSm80INS1_25CollectiveMainloopBwdSm80ILi2ELi2EN4cute5tupleIJNS5_1CILi128EEES8_NS7_ILi64EEEEEENS_10bfloat16_tEfNS_4arch4Sm80ELb0ELb0ELb1ELb0ELb0ELb0ELb0ELb0ELi2ELi4ELi4ELi4ELb0EEENS1_24CollectiveEpilogueBwdGQAISA_fSD_Li256ELb0ELb0EEENS1_19SingleTileSchedulerILb0ELb0ELb0ELi128EEEEEEEEEvNT_6ParamsE$_ZN4cute3eso3ESOILb0ELb0EJNS_5tupleIJNS_1CILi1EEENS3_ILi512EEEiEEENS3_ILi4096EEENS2_IJiiEEEEEC2ERKS6_RKS7_RKS8_,($_ZN7cutlass13device_kernelIN5flash19enable_sm80_to_sm89INS1_16FlashAttnBwdSm80INS1_25CollectiveMainloopBwdSm80ILi2ELi2EN4cute5tupleIJNS5_1CILi128EEES8_NS7_ILi64EEEEEENS_10bfloat16_tEfNS_4arch4Sm80ELb0ELb0ELb1ELb0ELb0ELb0ELb0ELb0ELi2ELi4ELi4ELi4ELb0EEENS1_24CollectiveEpilogueBwdGQAISA_fSD_Li256ELb0ELb0EEENS1_19SingleTileSchedulerILb0ELb0ELb0ELi128EEEEEEEEEvNT_6ParamsE$_ZN4cute3eso3ESOILb0ELb0EJNS_5tupleIJNS_1CILi1EEEiEEENS3_ILi1024EEENS2_IJiiEEEEEC2ERKS5_RKS6_RKS7_ - $_ZN7cutlass13device_kernelIN5flash19enable_sm80_to_sm89INS1_16FlashAttnBwdSm80INS1_25CollectiveMainloopBwdSm80ILi2ELi2EN4cute5tupleIJNS5_1CILi128EEES8_NS7_ILi64EEEEEENS_10bfloat16_tEfNS_4arch4Sm80ELb0ELb0ELb1ELb0ELb0ELb0ELb0ELb0ELi2ELi4ELi4ELi4ELb0EEENS1_24CollectiveEpilogueBwdGQAISA_fSD_Li256ELb0ELb0EEENS1_19SingleTileSchedulerILb0ELb0ELb0ELi128EEEEEEEEEvNT_6ParamsE$_ZN4cute3eso3ESOILb0ELb0EJNS_5tupleIJNS_1CILi1EEENS3_ILi512EEEiEEENS3_ILi4096EEENS2_IJiiEEEEEC2ERKS6_RKS7_RKS8_)
$_ZN7cutlass13device_kernelIN5flash19enable_sm80_to_sm89INS1_16FlashAttnBwdSm80INS1_25CollectiveMainloopBwdSm80ILi2ELi2EN4cute5tupleIJNS5_1CILi128EEES8_NS7_ILi64EEEEEENS_10bfloat16_tEfNS_4arch4Sm80ELb0ELb0ELb1ELb0ELb0ELb0ELb0ELb0ELi2ELi4ELi4ELi4ELb0EEENS1_24CollectiveEpilogueBwdGQAISA_fSD_Li256ELb0ELb0EEENS1_19SingleTileSchedulerILb0ELb0ELb0ELi128EEEEEEEEEvNT_6ParamsE$_ZN4cute3eso3ESOILb0ELb0EJNS_5tupleIJNS_1CILi1EEENS3_ILi512EEEiEEENS3_ILi4096EEENS2_IJiiEEEEEC2ERKS6_RKS7_RKS8_:
        /* <DEDUP_REMOVED lines=8> */
[----:B------:R-:W-:Y:S05]  /*52c0*/  RET.REL.NODEC R4 `(_ZN7cutlass13device_kernelIN5flash19enable_sm80_to_sm89INS1_16FlashAttnBwdSm80INS1_25CollectiveMainloopBwdSm80ILi2ELi2EN4cute5tupleIJNS5_1CILi128EEES8_NS7_ILi64EEEEEENS_10bfloat16_tEfNS_4arch4Sm80ELb0ELb0ELb1ELb0ELb0ELb0ELb0ELb0ELi2ELi4ELi4ELi4ELb0EEENS1_24CollectiveEpilogueBwdGQAISA_fSD_Li256ELb0ELb0EEENS1_19SingleTileSchedulerILb0ELb0ELb0ELi128EEEEEEEEEvNT_6ParamsE) ;  /* 0xffffad3004007950 */ /* 0x000fea0003c3ffff */
        .type           $_ZN7cutlass13device_kernelIN5flash19enable_sm80_to_sm89INS1_16FlashAttnBwdSm80INS1_25CollectiveMainloopBwdSm80ILi2ELi2EN4cute5tupleIJNS5_1CILi128EEES8_NS7_ILi64EEEEEENS_10bfloat16_tEfNS_4arch4Sm80ELb0ELb0ELb1ELb0ELb0ELb0ELb0ELb0ELi2ELi4ELi4ELi4ELb0EEENS1_24CollectiveEpilogueBwdGQAISA_fSD_Li256ELb0ELb0EEENS1_19SingleTileSchedulerILb0ELb0ELb0ELi128EEEEEEEEEvNT_6ParamsE$_ZN4cute3eso3ESOILb0ELb0EJNS_5tupleIJNS_1CILi1EEEiEEENS3_ILi1024EEENS2_IJiiEEEEEC2ERKS5_RKS6_RKS7_,@function
        .size           $_ZN7cutlass13device_kernelIN5flash19enable_sm80_to_sm89INS1_16FlashAttnBwdSm80INS1_25CollectiveMainloopBwdSm80ILi2ELi2EN4cute5tupleIJNS5_1CILi128EEES8_NS7_ILi64EEEEEENS_10bfloat16_tEfNS_4arch4Sm80ELb0ELb0ELb1ELb0ELb0ELb0ELb0ELb0ELi2ELi4ELi4ELi4ELb0EEENS1_24CollectiveEpilogueBwdGQAISA_fSD_Li256ELb0ELb0EEENS1_19SingleTileSchedulerILb0ELb0ELb0ELi128EEEEEEEEEvNT_6ParamsE$_ZN4cute3eso3ESOILb0ELb0EJNS_5tupleIJNS_1CILi1EEEiEEENS3_ILi1024EEENS2_IJiiEEEEEC2ERKS5_RKS6_RKS7_,($_ZN7cutlass13device_kernelIN5flash19enable_sm80_to_sm89INS1_16FlashAttnBwdSm80INS1_25CollectiveMainloopBwdSm80ILi2ELi2EN4cute5tupleIJNS5_1CILi128EEES8_NS7_ILi64EEEEEENS_10bfloat16_tEfNS_4arch4Sm80ELb0ELb0ELb1ELb0ELb0ELb0ELb0ELb0ELi2ELi4ELi4ELi4ELb0EEENS1_24CollectiveEpilogueBwdGQAISA_fSD_Li256ELb0ELb0EEENS1_19SingleTileSchedulerILb0ELb0ELb0ELi128EEEEEEEEEvNT_6ParamsE$_ZN4cute3eso3ESOILb0ELb0EJNS_5tupleIJiNS_1CILi512EEEEEENS2_IJiiEEENS3_ILi1024EEEEEC2ERKS5_RKS6_RKS7_ - $_ZN7cutlass13device_kernelIN5flash19enable_sm80_to_sm89INS1_16FlashAttnBwdSm80INS1_25CollectiveMainloopBwdSm80ILi2ELi2EN4cute5tupleIJNS5_1CILi128EEES8_NS7_ILi64EEEEEENS_10bfloat16_tEfNS_4arch4Sm80ELb0ELb0ELb1ELb0ELb0ELb0ELb0ELb0ELi2ELi4ELi4ELi4ELb0EEENS1_24CollectiveEpilogueBwdGQAISA_fSD_Li256ELb0ELb0EEENS1_19SingleTileSchedulerILb0ELb0ELb0ELi128EEEEEEEEEvNT_6ParamsE$_ZN4cute3eso3ESOILb0ELb0EJNS_5tupleIJNS_1CILi1EEEiEEENS3_ILi1024EEENS2_IJiiEEEEEC2ERKS5_RKS6_RKS7_)
$_ZN7cutlass13device_kernelIN5flash19enable_sm80_to_sm89INS1_16FlashAttnBwdSm80INS1_25CollectiveMainloopBwdSm80ILi2ELi2EN4cute5tupleIJNS5_1CILi128EEES8_NS7_ILi64EEEEEENS_10bfloat16_tEfNS_4arch4Sm80ELb0ELb0ELb1ELb0ELb0ELb0ELb0ELb0ELi2ELi4ELi4ELi4ELb0EEENS1_24CollectiveEpilogueBwdGQAISA_fSD_Li256ELb0ELb0EEENS1_19SingleTileSchedulerILb0ELb0ELb0ELi128EEEEEEEEEvNT_6ParamsE$_ZN4cute3eso3ESOILb0ELb0EJNS_5tupleIJNS_1CILi1EEEiEEENS3_ILi1024EEENS2_IJiiEEEEEC2ERKS5_RKS6_RKS7_:
        /* <DEDUP_REMOVED lines=9> */
        .type           $_ZN7cutlass13device_kernelIN5flash19enable_sm80_to_sm89INS1_16FlashAttnBwdSm80INS1_25CollectiveMainloopBwdSm80ILi2ELi2EN4cute5tupleIJNS5_1CILi128EEES8_NS7_ILi64EEEEEENS_10bfloat16_tEfNS_4arch4Sm80ELb0ELb0ELb1ELb0ELb0ELb0ELb0ELb0ELi2ELi4ELi4ELi4ELb0EEENS1_24CollectiveEpilogueBwdGQAISA_fSD_Li256ELb0ELb0EEENS1_19SingleTileSchedulerILb0ELb0ELb0ELi128EEEEEEEEEvNT_6ParamsE$_ZN4cute3eso3ESOILb0ELb0EJNS_5tupleIJiNS_1CILi512EEEEEENS2_IJiiEEENS3_ILi1024EEEEEC2ERKS5_RKS6_RKS7_,@function
        .size           $_ZN7cutlass13device_kernelIN5flash19enable_sm80_to_sm89INS1_16FlashAttnBwdSm80INS1_25CollectiveMainloopBwdSm80ILi2ELi2EN4cute5tupleIJNS5_1CILi128EEES8_NS7_ILi64EEEEEENS_10bfloat16_tEfNS_4arch4Sm80ELb0ELb0ELb1ELb0ELb0ELb0ELb0ELb0ELi2ELi4ELi4ELi4ELb0EEENS1_24CollectiveEpilogueBwdGQAISA_fSD_Li256ELb0ELb0EEENS1_19SingleTileSchedulerILb0ELb0ELb0ELi128EEEEEEEEEvNT_6ParamsE$_ZN4cute3eso3ESOILb0ELb0EJNS_5tupleIJiNS_1CILi512EEEEEENS2_IJiiEEENS3_ILi1024EEEEEC2ERKS5_RKS6_RKS7_,($_ZN7cutlass13device_kernelIN5flash19enable_sm80_to_sm89INS1_16FlashAttnBwdSm80INS1_25CollectiveMainloopBwdSm80ILi2ELi2EN4cute5tupleIJNS5_1CILi128EEES8_NS7_ILi64EEEEEENS_10bfloat16_tEfNS_4arch4Sm80ELb0ELb0ELb1ELb0ELb0ELb0ELb0ELb0ELi2ELi4ELi4ELi4ELb0EEENS1_24CollectiveEpilogueBwdGQAISA_fSD_Li256ELb0ELb0EEENS1_19SingleTileSchedulerILb0ELb0ELb0ELi128EEEEEEEEEvNT_6ParamsE$_ZN4cute3eso3ESOILb0ELb0EJNS_5tupleIJiiEEEiNS_1CILi0EEEEEC2ERKS3_RKiRKS5_ - $_ZN7cutlass13device_kernelIN5flash19enable_sm80_to_sm89INS1_16FlashAttnBwdSm80INS1_25CollectiveMainloopBwdSm80ILi2ELi2EN4cute5tupleIJNS5_1CILi128EEES8_NS7_ILi64EEEEEENS_10bfloat16_tEfNS_4arch4Sm80ELb0ELb0ELb1ELb0ELb0ELb0ELb0ELb0ELi2ELi4ELi4ELi4ELb0EEENS1_24CollectiveEpilogueBwdGQAISA_fSD_Li256ELb0ELb0EEENS1_19SingleTileSchedulerILb0ELb0ELb0ELi128EEEEEEEEEvNT_6ParamsE$_ZN4cute3eso3ESOILb0ELb0EJNS_5tupleIJiNS_1CILi512EEEEEENS2_IJiiEEENS3_ILi1024EEEEEC2ERKS5_RKS6_RKS7_)
$_ZN7cutlass13device_kernelIN5flash19enable_sm80_to_sm89INS1_16FlashAttnBwdSm80INS1_25CollectiveMainloopBwdSm80ILi2ELi2EN4cute5tupleIJNS5_1CILi128EEES8_NS7_ILi64EEEEEENS_10bfloat16_tEfNS_4arch4Sm80ELb0ELb0ELb1ELb0ELb0ELb0ELb0ELb0ELi2ELi4ELi4ELi4ELb0EEENS1_24CollectiveEpilogueBwdGQAISA_fSD_Li256ELb0ELb0EEENS1_19SingleTileSchedulerILb0ELb0ELb0ELi128EEEEEEEEEvNT_6ParamsE$_ZN4cute3eso3ESOILb0ELb0EJNS_5tupleIJiNS_1CILi512EEEEEENS2_IJiiEEENS3_ILi1024EEEEEC2ERKS5_RKS6_RKS7_:
        /* <DEDUP_REMOVED lines=9> */
        .type           $_ZN7cutlass13device_kernelIN5flash19enable_sm80_to_sm89INS1_16FlashAttnBwdSm80INS1_25CollectiveMainloopBwdSm80ILi2ELi2EN4cute5tupleIJNS5_1CILi128EEES8_NS7_ILi64EEEEEENS_10bfloat16_tEfNS_4arch4Sm80ELb0ELb0ELb1ELb0ELb0ELb0ELb0ELb0ELi2ELi4ELi4ELi4ELb0EEENS1_24CollectiveEpilogueBwdGQAISA_fSD_Li256ELb0ELb0EEENS1_19SingleTileSchedulerILb0ELb0ELb0ELi128EEEEEEEEEvNT_6ParamsE$_ZN4cute3eso3ESOILb0ELb0EJNS_5tupleIJiiEEEiNS_1CILi0EEEEEC2ERKS3_RKiRKS5_,@function
        .size           $_ZN7cutlass13device_kernelIN5flash19enable_sm80_to_sm89INS1_16FlashAttnBwdSm80INS1_25CollectiveMainloopBwdSm80ILi2ELi2EN4cute5tupleIJNS5_1CILi128EEES8_NS7_ILi64EEEEEENS_10bfloat16_tEfNS_4arch4Sm80ELb0ELb0ELb1ELb0ELb0ELb0ELb0ELb0ELi2ELi4ELi4ELi4ELb0EEENS1_24CollectiveEpilogueBwdGQAISA_fSD_Li256ELb0ELb0EEENS1_19SingleTileSchedulerILb0ELb0ELb0ELi128EEEEEEEEEvNT_6ParamsE$_ZN4cute3eso3ESOILb0ELb0EJNS_5tupleIJiiEEEiNS_1CILi0EEEEEC2ERKS3_RKiRKS5_,($_ZN7cutlass13device_kernelIN5flash19enable_sm80_to_sm89INS1_16FlashAttnBwdSm80INS1_25CollectiveMainloopBwdSm80ILi2ELi2EN4cute5tupleIJNS5_1CILi128EEES8_NS7_ILi64EEEEEENS_10bfloat16_tEfNS_4arch4Sm80ELb0ELb0ELb1ELb0ELb0ELb0ELb0ELb0ELi2ELi4ELi4ELi4ELb0EEENS1_24CollectiveEpilogueBwdGQAISA_fSD_Li256ELb0ELb0EEENS1_19SingleTileSchedulerILb0ELb0ELb0ELi128EEEEEEEEEvNT_6ParamsE$_ZN4cute3eso3ESOILb0ELb0EJNS_6LayoutINS_5tupleIJNS3_IJNS3_IJNS_1CILi8EEENS4_ILi1EEEEEES6_EEENS3_IJNS3_IJS6_S6_EEENS4_ILi2EEEEEEEEENS3_IJNS3_IJNS3_IJS6_NS4_ILi0EEEEEESD_EEENS3_IJNS3_IJSD_SD_EEEiEEEEEEEENS_10ViewEngineINS_8smem_ptrIPN7cutlass10bfloat16_tEEEEEEEC2ERKSJ_RKSQ_ - $_ZN7cutlass13device_kernelIN5flash19enable_sm80_to_sm89INS1_16FlashAttnBwdSm80INS1_25CollectiveMainloopBwdSm80ILi2ELi2EN4cute5tupleIJNS5_1CILi128EEES8_NS7_ILi64EEEEEENS_10bfloat16_tEfNS_4arch4Sm80ELb0ELb0ELb1ELb0ELb0ELb0ELb0ELb0ELi2ELi4ELi4ELi4ELb0EEENS1_24CollectiveEpilogueBwdGQAISA_fSD_Li256ELb0ELb0EEENS1_19SingleTileSchedulerILb0ELb0ELb0ELi128EEEEEEEEEvNT_6ParamsE$_ZN4cute3eso3ESOILb0ELb0EJNS_5tupleIJiiEEEiNS_1CILi0EEEEEC2ERKS3_RKiRKS5_)
$_ZN7cutlass13device_kernelIN5flash19enable_sm80_to_sm89INS1_16FlashAttnBwdSm80INS1_25CollectiveMainloopBwdSm80ILi2ELi2EN4cute5tupleIJNS5_1CILi128EEES8_NS7_ILi64EEEEEENS_10bfloat16_tEfNS_4arch4Sm80ELb0ELb0ELb1ELb0ELb0ELb0ELb0ELb0ELi2ELi4ELi4ELi4ELb0EEENS1_24CollectiveEpilogueBwdGQAISA_fSD_Li256ELb0ELb0EEENS1_19SingleTileSchedulerILb0ELb0ELb0ELi128EEEEEEEEEvNT_6ParamsE$_ZN4cute3eso3ESOILb0ELb0EJNS_5tupleIJiiEEEiNS_1CILi0EEEEEC2ERKS3_RKiRKS5_:
[----:B------:R-:W-:Y:S02]  /*53f0*/  IADD3 R3, R3, -c[0x0][0x20], RZ ;  /* 0x8000080003037a10 */ /* 0x000fe40007ffe0ff */
[----:B------:R-:W-:-:S03]  /*5400*/  IADD3 R2, R2, -c[0x0][0x20], RZ ;  /* 0x8000080002027a10 */ /* 0x000fc60007ffe0ff */
[----:B------:R1:W-:Y:S04]  /*5410*/  STL [R3], R10 ;  /* 0x0000000a03007387 */ /* 0x0003e80000100800 */
[----:B------:R1:W-:Y:S04]  /*5420*/  STL [R3+0x4], R8 ;  /* 0x0000040803007387 */ /* 0x0003e80000100800 */
[----:B------:R-:W2:Y:S01]  /*5430*/  LDL R2, [R2] ;  /* 0x0000000002027983 */ /* 0x000ea20000100800 */
[----:B------:R-:W-:-:S03]  /*5440*/  IMAD.MOV.U32 R7, RZ, RZ, 0x0 ;  /* 0x00000000ff077424 */ /* 0x000fc600078e00ff */
[----:B--2---:R1:W-:Y:S01]  /*5450*/  STL [R3+0x8], R2 ;  /* 0x0000080203007387 */ /* 0x0043e20000100800 */
[----:B------:R-:W-:Y:S05]  /*5460*/  RET.REL.NODEC R6 `(_ZN7cutlass13device_kernelIN5flash19enable_sm80_to_sm89INS1_16FlashAttnBwdSm80INS1_25CollectiveMainloopBwdSm80ILi2ELi2EN4cute5tupleIJNS5_1CILi128EEES8_NS7_ILi64EEEEEENS_10bfloat16_tEfNS_4arch4Sm80ELb0ELb0ELb1ELb0ELb0ELb0ELb0ELb0ELi2ELi4ELi4ELi4ELb0EEENS1_24CollectiveEpilogueBwdGQAISA_fSD_Li256ELb0ELb0EEENS1_19SingleTileSchedulerILb0ELb0ELb0ELi128EEEEEEEEEvNT_6ParamsE) ;  /* 0xffffab9006007950 */ /* 0x000fea0003c3ffff */
        .type           $_ZN7cutlass13device_kernelIN5flash19enable_sm80_to_sm89INS1_16FlashAttnBwdSm80INS1_25CollectiveMainloopBwdSm80ILi2ELi2EN4cute5tupleIJNS5_1CILi128EEES8_NS7_ILi64EEEEEENS_10bfloat16_tEfNS_4arch4Sm80ELb0ELb0ELb1ELb0ELb0ELb0ELb0ELb0ELi2ELi4ELi4ELi4ELb0EEENS1_24CollectiveEpilogueBwdGQAISA_fSD_Li256ELb0ELb0EEENS1_19SingleTileSchedulerILb0ELb0ELb0ELi128EEEEEEEEEvNT_6ParamsE$_ZN4cute3eso3ESOILb0ELb0EJNS_6LayoutINS_5tupleIJNS3_IJNS3_IJNS_1CILi8EEENS4_ILi1EEEEEES6_EEENS3_IJNS3_IJS6_S6_EEENS4_ILi2EEEEEEEEENS3_IJNS3_IJNS3_IJS6_NS4_ILi0EEEEEESD_EEENS3_IJNS3_IJSD_SD_EEEiEEEEEEEENS_10ViewEngineINS_8smem_ptrIPN7cutlass10bfloat16_tEEEEEEEC2ERKSJ_RKSQ_,@function
        .size           $_ZN7cutlass13device_kernelIN5flash19enable_sm80_to_sm89INS1_16FlashAttnBwdSm80INS1_25CollectiveMainloopBwdSm80ILi2ELi2EN4cute5tupleIJNS5_1CILi128EEES8_NS7_ILi64EEEEEENS_10bfloat16_tEfNS_4arch4Sm80ELb0ELb0ELb1ELb0ELb0ELb0ELb0ELb0ELi2ELi4ELi4ELi4ELb0EEENS1_24CollectiveEpilogueBwdGQAISA_fSD_Li256ELb0ELb0EEENS1_19SingleTileSchedulerILb0ELb0ELb0ELi128EEEEEEEEEvNT_6ParamsE$_ZN4cute3eso3ESOILb0ELb0EJNS_6LayoutINS_5tupleIJNS3_IJNS3_IJNS_1CILi8EEENS4_ILi1EEEEEES6_EEENS3_IJNS3_IJS6_S6_EEENS4_ILi2EEEEEEEEENS3_IJNS3_IJNS3_IJS6_NS4_ILi0EEEEEESD_EEENS3_IJNS3_IJSD_SD_EEEiEEEEEEEENS_10ViewEngineINS_8smem_ptrIPN7cutlass10bfloat16_tEEEEEEEC2ERKSJ_RKSQ_,($_ZN7cutlass13device_kernelIN5flash19enable_sm80_to_sm89INS1_16FlashAttnBwdSm80INS1_25CollectiveMainloopBwdSm80ILi2ELi2EN4cute5tupleIJNS5_1CILi128EEES8_NS7_ILi64EEEEEENS_10bfloat16_tEfNS_4arch4Sm80ELb0ELb0ELb1ELb0ELb0ELb0ELb0ELb0ELi2ELi4ELi4ELi4ELb0EEENS1_24CollectiveEpilogueBwdGQAISA_fSD_Li256ELb0ELb0EEENS1_19SingleTileSchedulerILb0ELb0ELb0ELi128EEEEEEEEEvNT_6ParamsE$_ZN4cute3eso3ESOILb0ELb0EJNS_6LayoutINS_5tupleIJNS3_IJNS_1CILi1EEENS3_IJS5_NS4_ILi2EEES6_EEEEEES6_NS3_IJS6_S6_EEEEEENS3_IJNS3_IJNS4_ILi0EEENS3_IJS5_NS4_ILi256EEEiEEEEEENS4_ILi2048EEENS3_IJiNS4_ILi4096EEEEEEEEEEENS_10ViewEngineINS_8smem_ptrIPjEEEEEEC2ERKSJ_RKSO_ - $_ZN7cutlass13device_kernelIN5flash19enable_sm80_to_sm89INS1_16FlashAttnBwdSm80INS1_25CollectiveMainloopBwdSm80ILi2ELi2EN4cute5tupleIJNS5_1CILi128EEES8_NS7_ILi64EEEEEENS_10bfloat16_tEfNS_4arch4Sm80ELb0ELb0ELb1ELb0ELb0ELb0ELb0ELb0ELi2ELi4ELi4ELi4ELb0EEENS1_24CollectiveEpilogueBwdGQAISA_fSD_Li256ELb0ELb0EEENS1_19SingleTileSchedulerILb0ELb0ELb0ELi128EEEEEEEEEvNT_6ParamsE$_ZN4cute3eso3ESOILb0ELb0EJNS_6LayoutINS_5tupleIJNS3_IJNS3_IJNS_1CILi8EEENS4_ILi1EEEEEES6_EEENS3_IJNS3_IJS6_S6_EEENS4_ILi2EEEEEEEEENS3_IJNS3_IJNS3_IJS6_NS4_ILi0EEEEEESD_EEENS3_IJNS3_IJSD_SD_EEEiEEEEEEEENS_10ViewEngineINS_8smem_ptrIPN7cutlass10bfloat16_tEEEEEEEC2ERKSJ_RKSQ_)
$_ZN7cutlass13device_kernelIN5flash19enable_sm80_to_sm89INS1_16FlashAttnBwdSm80INS1_25CollectiveMainloopBwdSm80ILi2ELi2EN4cute5tupleIJNS5_1CILi128EEES8_NS7_ILi64EEEEEENS_10bfloat16_tEfNS_4arch4Sm80ELb0ELb0ELb1ELb0ELb0ELb0ELb0ELb0ELi2ELi4ELi4ELi4ELb0EEENS1_24CollectiveEpilogueBwdGQAISA_fSD_Li256ELb0ELb0EEENS1_19SingleTileSchedulerILb0ELb0ELb0ELi128EEEEEEEEEvNT_6ParamsE$_ZN4cute3eso3ESOILb0ELb0EJNS_6LayoutINS_5tupleIJNS3_IJNS3_IJNS_1CILi8EEENS4_ILi1EEEEEES6_EEENS3_IJNS3_IJS6_S6_EEENS4_ILi2EEEEEEEEENS3_IJNS3_IJNS3_IJS6_NS4_ILi0EEEEEESD_EEENS3_IJNS3_IJSD_SD_EEEiEEEEEEEENS_10ViewEngineINS_8smem_ptrIPN7cutlass10bfloat16_tEEEEEEEC2ERKSJ_RKSQ_:
[----:B------:R-:W-:Y:S02]  /*5470*/  IADD3 R3, R69, -c[0x0][0x20], RZ ;  /* 0x8000080045037a10 */ /* 0x000fe40007ffe0ff */
[----:B------:R-:W-:-:S03]  /*5480*/  IADD3 R2, R61, -c[0x0][0x20], RZ ;  /* 0x800008003d027a10 */ /* 0x000fc60007ffe0ff */
[----:B------:R1:W-:Y:S04]  /*5490*/  STL [R3], R6 ;  /* 0x0000000603007387 */ /* 0x0003e80000100800 */
[----:B------:R-:W2:Y:S01]  /*54a0*/  LDL.64 R10, [R2] ;  /* 0x00000000020a7983 */ /* 0x000ea20000100a00 */
[----:B------:R-:W-:-:S03]  /*54b0*/  IMAD.MOV.U32 R5, RZ, RZ, 0x0 ;  /* 0x00000000ff057424 */ /* 0x000fc600078e00ff */
[----:B--2---:R1:W-:Y:S01]  /*54c0*/  STL.64 [R3+0x8], R10 ;  /* 0x0000080a03007387 */ /* 0x0043e20000100a00 */
[----:B------:R-:W-:Y:S05]  /*54d0*/  RET.REL.NODEC R4 `(_ZN7cutlass13device_kernelIN5flash19enable_sm80_to_sm89INS1_16FlashAttnBwdSm80INS1_25CollectiveMainloopBwdSm80ILi2ELi2EN4cute5tupleIJNS5_1CILi128EEES8_NS7_ILi64EEEEEENS_10bfloat16_tEfNS_4arch4Sm80ELb0ELb0ELb1ELb0ELb0ELb0ELb0ELb0ELi2ELi4ELi4ELi4ELb0EEENS1_24CollectiveEpilogueBwdGQAISA_fSD_Li256ELb0ELb0EEENS1_19SingleTileSchedulerILb0ELb0ELb0ELi128EEEEEEEEEvNT_6ParamsE) ;  /* 0xffffab2004007950 */ /* 0x000fea0003c3ffff */
        .type           $_ZN7cutlass13device_kernelIN5flash19enable_sm80_to_sm89INS1_16FlashAttnBwdSm80INS1_25CollectiveMainloopBwdSm80ILi2ELi2EN4cute5tupleIJNS5_1CILi128EEES8_NS7_ILi64EEEEEENS_10bfloat16_tEfNS_4arch4Sm80ELb0ELb0ELb1ELb0ELb0ELb0ELb0ELb0ELi2ELi4ELi4ELi4ELb0EEENS1_24CollectiveEpilogueBwdGQAISA_fSD_Li256ELb0ELb0EEENS1_19SingleTileSchedulerILb0ELb0ELb0ELi128EEEEEEEEEvNT_6ParamsE$_ZN4cute3eso3ESOILb0ELb0EJNS_6LayoutINS_5tupleIJNS3_IJNS_1CILi1EEENS3_IJS5_NS4_ILi2EEES6_EEEEEES6_NS3_IJS6_S6_EEEEEENS3_IJNS3_IJNS4_ILi0EEENS3_IJS5_NS4_ILi256EEEiEEEEEENS4_ILi2048EEENS3_IJiNS4_ILi4096EEEEEEEEEEENS_10ViewEngineINS_8smem_ptrIPjEEEEEEC2ERKSJ_RKSO_,@function
        .size           $_ZN7cutlass13device_kernelIN5flash19enable_sm80_to_sm89INS1_16FlashAttnBwdSm80INS1_25CollectiveMainloopBwdSm80ILi2ELi2EN4cute5tupleIJNS5_1CILi128EEES8_NS7_ILi64EEEEEENS_10bfloat16_tEfNS_4arch4Sm80ELb0ELb0ELb1ELb0ELb0ELb0ELb0ELb0ELi2ELi4ELi4ELi4ELb0EEENS1_24CollectiveEpilogueBwdGQAISA_fSD_Li256ELb0ELb0EEENS1_19SingleTileSchedulerILb0ELb0ELb0ELi128EEEEEEEEEvNT_6ParamsE$_ZN4cute3eso3ESOILb0ELb0EJNS_6LayoutINS_5tupleIJNS3_IJNS_1CILi1EEENS3_IJS5_NS4_ILi2EEES6_EEEEEES6_NS3_IJS6_S6_EEEEEENS3_IJNS3_IJNS4_ILi0EEENS3_IJS5_NS4_ILi256EEEiEEEEEENS4_ILi2048EEENS3_IJiNS4_ILi4096EEEEEEEEEEENS_10ViewEngineINS_8smem_ptrIPjEEEEEEC2ERKSJ_RKSO_,($_ZN7cutlass13device_kernelIN5flash19enable_sm80_to_sm89INS1_16FlashAttnBwdSm80INS1_25CollectiveMainloopBwdSm80ILi2ELi2EN4cute5tupleIJNS5_1CILi128EEES8_NS7_ILi64EEEEEENS_10bfloat16_tEfNS_4arch4Sm80ELb0ELb0ELb1ELb0ELb0ELb0ELb0ELb0ELi2ELi4ELi4ELi4ELb0EEENS1_24CollectiveEpilogueBwdGQAISA_fSD_Li256ELb0ELb0EEENS1_19SingleTileSchedulerILb0ELb0ELb0ELi128EEEEEEEEEvNT_6ParamsE$_ZN4cute3eso3ESOILb0ELb0EJNS_6LayoutINS_5tupleIJNS3_IJNS_1CILi2EEES5_EEENS4_ILi8EEES6_EEENS3_IJNS3_IJNS4_ILi1EEEiEEENS4_ILi1024EEENS3_IJiiEEEEEEEENS_10ViewEngineINS_8smem_ptrIPN7cutlass10bfloat16_tEEEEEEEC2ERKSE_RKSL_ - $_ZN7cutlass13device_kernelIN5flash19enable_sm80_to_sm89INS1_16FlashAttnBwdSm80INS1_25CollectiveMainloopBwdSm80ILi2ELi2EN4cute5tupleIJNS5_1CILi128EEES8_NS7_ILi64EEEEEENS_10bfloat16_tEfNS_4arch4Sm80ELb0ELb0ELb1ELb0ELb0ELb0ELb0ELb0ELi2ELi4ELi4ELi4ELb0EEENS1_24CollectiveEpilogueBwdGQAISA_fSD_Li256ELb0ELb0EEENS1_19SingleTileSchedulerILb0ELb0ELb0ELi128EEEEEEEEEvNT_6ParamsE$_ZN4cute3eso3ESOILb0ELb0EJNS_6LayoutINS_5tupleIJNS3_IJNS_1CILi1EEENS3_IJS5_NS4_ILi2EEES6_EEEEEES6_NS3_IJS6_S6_EEEEEENS3_IJNS3_IJNS4_ILi0EEENS3_IJS5_NS4_ILi256EEEiEEEEEENS4_ILi2048EEENS3_IJiNS4_ILi4096EEEEEEEEEEENS_10ViewEngineINS_8smem_ptrIPjEEEEEEC2ERKSJ_RKSO_)
$_ZN7cutlass13device_kernelIN5flash19enable_sm80_to_sm89INS1_16FlashAttnBwdSm80INS1_25CollectiveMainloopBwdSm80ILi2ELi2EN4cute5tupleIJNS5_1CILi128EEES8_NS7_ILi64EEEEEENS_10bfloat16_tEfNS_4arch4Sm80ELb0ELb0ELb1ELb0ELb0ELb0ELb0ELb0ELi2ELi4ELi4ELi4ELb0EEENS1_24CollectiveEpilogueBwdGQAISA_fSD_Li256ELb0ELb0EEENS1_19SingleTileSchedulerILb0ELb0ELb0ELi128EEEEEEEEEvNT_6ParamsE$_ZN4cute3eso3ESOILb0ELb0EJNS_6LayoutINS_5tupleIJNS3_IJNS_1CILi1EEENS3_IJS5_NS4_ILi2EEES6_EEEEEES6_NS3_IJS6_S6_EEEEEENS3_IJNS3_IJNS4_ILi0EEENS3_IJS5_NS4_ILi256EEEiEEEEEENS4_ILi2048EEENS3_IJiNS4_ILi4096EEEEEEEEEEENS_10ViewEngineINS_8smem_ptrIPjEEEEEEC2ERKSJ_RKSO_:
[----:B------:R-:W-:Y:S02]  /*54e0*/  IADD3 R5, R60, -c[0x0][0x20], RZ ;  /* 0x800008003c057a10 */ /* 0x000fe40007ffe0ff */
[----:B------:R-:W-:-:S03]  /*54f0*/  IADD3 R6, R43, -c[0x0][0x20], RZ ;  /* 0x800008002b067a10 */ /* 0x000fc60007ffe0ff */
[----:B------:R1:W-:Y:S04]  /*5500*/  STL.64 [R5], R2 ;  /* 0x0000000205007387 */ /* 0x0003e80000100a00 */
[----:B------:R-:W2:Y:S01]  /*5510*/  LDL.64 R6, [R6] ;  /* 0x0000000006067983 */ /* 0x000ea20000100a00 */
[----:B------:R-:W-:Y:S02]  /*5520*/  IMAD.MOV.U32 R8, RZ, RZ, R4 ;  /* 0x000000ffff087224 */ /* 0x000fe400078e0004 */
[----:B------:R-:W-:Y:S01]  /*5530*/  IMAD.MOV.U32 R9, RZ, RZ, 0x0 ;  /* 0x00000000ff097424 */ /* 0x000fe200078e00ff */
[----:B--2---:R1:W-:Y:S03]  /*5540*/  STL.64 [R5+0x8], R6 ;  /* 0x0000080605007387 */ /* 0x0043e60000100a00 */
[----:B------:R-:W-:Y:S05]  /*5550*/  RET.REL.NODEC R8 `(_ZN7cutlass13device_kernelIN5flash19enable_sm80_to_sm89INS1_16FlashAttnBwdSm80INS1_25CollectiveMainloopBwdSm80ILi2ELi2EN4cute5tupleIJNS5_1CILi128EEES8_NS7_ILi64EEEEEENS_10bfloat16_tEfNS_4arch4Sm80ELb0ELb0ELb1ELb0ELb0ELb0ELb0ELb0ELi2ELi4ELi4ELi4ELb0EEENS1_24CollectiveEpilogueBwdGQAISA_fSD_Li256ELb0ELb0EEENS1_19SingleTileSchedulerILb0ELb0ELb0ELi128EEEEEEEEEvNT_6ParamsE) ;  /* 0xffffaaa008007950 */ /* 0x000fea0003c3ffff */
        .type           $_ZN7cutlass13device_kernelIN5flash19enable_sm80_to_sm89INS1_16FlashAttnBwdSm80INS1_25CollectiveMainloopBwdSm80ILi2ELi2EN4cute5tupleIJNS5_1CILi128EEES8_NS7_ILi64EEEEEENS_10bfloat16_tEfNS_4arch4Sm80ELb0ELb0ELb1ELb0ELb0ELb0ELb0ELb0ELi2ELi4ELi4ELi4ELb0EEENS1_24CollectiveEpilogueBwdGQAISA_fSD_Li256ELb0ELb0EEENS1_19SingleTileSchedulerILb0ELb0ELb0ELi128EEEEEEEEEvNT_6ParamsE$_ZN4cute3eso3ESOILb0ELb0EJNS_6LayoutINS_5tupleIJNS3_IJNS_1CILi2EEES5_EEENS4_ILi8EEES6_EEENS3_IJNS3_IJNS4_ILi1EEEiEEENS4_ILi1024EEENS3_IJiiEEEEEEEENS_10ViewEngineINS_8smem_ptrIPN7cutlass10bfloat16_tEEEEEEEC2ERKSE_RKSL_,@function
        .size           $_ZN7cutlass13device_kernelIN5flash19enable_sm80_to_sm89INS1_16FlashAttnBwdSm80INS1_25CollectiveMainloopBwdSm80ILi2ELi2EN4cute5tupleIJNS5_1CILi128EEES8_NS7_ILi64EEEEEENS_10bfloat16_tEfNS_4arch4Sm80ELb0ELb0ELb1ELb0ELb0ELb0ELb0ELb0ELi2ELi4ELi4ELi4ELb0EEENS1_24CollectiveEpilogueBwdGQAISA_fSD_Li256ELb0ELb0EEENS1_19SingleTileSchedulerILb0ELb0ELb0ELi128EEEEEEEEEvNT_6ParamsE$_ZN4cute3eso3ESOILb0ELb0EJNS_6LayoutINS_5tupleIJNS3_IJNS_1CILi2EEES5_EEENS4_ILi8EEES6_EEENS3_IJNS3_IJNS4_ILi1EEEiEEENS4_ILi1024EEENS3_IJiiEEEEEEEENS_10ViewEngineINS_8smem_ptrIPN7cutlass10bfloat16_tEEEEEEEC2ERKSE_RKSL_,($_ZN7cutlass13device_kernelIN5flash19enable_sm80_to_sm89INS1_16FlashAttnBwdSm80INS1_25CollectiveMainloopBwdSm80ILi2ELi2EN4cute5tupleIJNS5_1CILi128EEES8_NS7_ILi64EEEEEENS_10bfloat16_tEfNS_4arch4Sm80ELb0ELb0ELb1ELb0ELb0ELb0ELb0ELb0ELi2ELi4ELi4ELi4ELb0EEENS1_24CollectiveEpilogueBwdGQAISA_fSD_Li256ELb0ELb0EEENS1_19SingleTileSchedulerILb0ELb0ELb0ELi128EEEEEEEEEvNT_6ParamsE$_ZN4cute3eso3ESOILb0ELb0EJNS_6LayoutINS_5tupleIJNS3_IJNS_1CILi2EEES5_EEENS4_ILi8EEES6_EEENS3_IJNS3_IJNS4_ILi1EEEiEEENS4_ILi1024EEENS3_IJiiEEEEEEEEjEEC2ERKSE_RKj - $_ZN7cutlass13device_kernelIN5flash19enable_sm80_to_sm89INS1_16FlashAttnBwdSm80INS1_25CollectiveMainloopBwdSm80ILi2ELi2EN4cute5tupleIJNS5_1CILi128EEES8_NS7_ILi64EEEEEENS_10bfloat16_tEfNS_4arch4Sm80ELb0ELb0ELb1ELb0ELb0ELb0ELb0ELb0ELi2ELi4ELi4ELi4ELb0EEENS1_24CollectiveEpilogueBwdGQAISA_fSD_Li256ELb0ELb0EEENS1_19SingleTileSchedulerILb0ELb0ELb0ELi128EEEEEEEEEvNT_6ParamsE$_ZN4cute3eso3ESOILb0ELb0EJNS_6LayoutINS_5tupleIJNS3_IJNS_1CILi2EEES5_EEENS4_ILi8EEES6_EEENS3_IJNS3_IJNS4_ILi1EEEiEEENS4_ILi1024EEENS3_IJiiEEEEEEEENS_10ViewEngineINS_8smem_ptrIPN7cutlass10bfloat16_tEEEEEEEC2ERKSE_RKSL_)
$_ZN7cutlass13device_kernelIN5flash19enable_sm80_to_sm89INS1_16FlashAttnBwdSm80INS1_25CollectiveMainloopBwdSm80ILi2ELi2EN4cute5tupleIJNS5_1CILi128EEES8_NS7_ILi64EEEEEENS_10bfloat16_tEfNS_4arch4Sm80ELb0ELb0ELb1ELb0ELb0ELb0ELb0ELb0ELi2ELi4ELi4ELi4ELb0EEENS1_24CollectiveEpilogueBwdGQAISA_fSD_Li256ELb0ELb0EEENS1_19SingleTileSchedulerILb0ELb0ELb0ELi128EEEEEEEEEvNT_6ParamsE$_ZN4cute3eso3ESOILb0ELb0EJNS_6LayoutINS_5tupleIJNS3_IJNS_1CILi2EEES5_EEENS4_ILi8EEES6_EEENS3_IJNS3_IJNS4_ILi1EEEiEEENS4_ILi1024EEENS3_IJiiEEEEEEEENS_10ViewEngineINS_8smem_ptrIPN7cutlass10bfloat16_tEEEEEEEC2ERKSE_RKSL_:
[----:B------:R-:W-:Y:S02]  /*5560*/  IADD3 R3, R25, -c[0x0][0x20], RZ ;  /* 0x8000080019037a10 */ /* 0x000fe40007ffe0ff */
[----:B------:R-:W-:-:S03]  /*5570*/  IADD3 R2, R24, -c[0x0][0x20], RZ ;  /* 0x8000080018027a10 */ /* 0x000fc60007ffe0ff */
[----:B------:R1:W-:Y:S04]  /*5580*/  STL.64 [R3], R4 ;  /* 0x0000000403007387 */ /* 0x0003e80000100a00 */
[----:B------:R1:W-:Y:S04]  /*5590*/  STL [R3+0x8], R16 ;  /* 0x0000081003007387 */ /* 0x0003e80000100800 */
[----:B------:R-:W2:Y:S01]  /*55a0*/  LDL.64 R8, [R2] ;  /* 0x0000000002087983 */ /* 0x000ea20000100a00 */
[----:B------:R-:W-:-:S03]  /*55b0*/  IMAD.MOV.U32 R7, RZ, RZ, 0x0 ;  /* 0x00000000ff077424 */ /* 0x000fc600078e00ff */
[----:B--2---:R1:W-:Y:S01]  /*55c0*/  STL.64 [R3+0x10], R8 ;  /* 0x0000100803007387 */ /* 0x0043e20000100a00 */
[----:B------:R-:W-:Y:S05]  /*55d0*/  RET.REL.NODEC R6 `(_ZN7cutlass13device_kernelIN5flash19enable_sm80_to_sm89INS1_16FlashAttnBwdSm80INS1_25CollectiveMainloopBwdSm80ILi2ELi2EN4cute5tupleIJNS5_1CILi128EEES8_NS7_ILi64EEEEEENS_10bfloat16_tEfNS_4arch4Sm80ELb0ELb0ELb1ELb0ELb0ELb0ELb0ELb0ELi2ELi4ELi4ELi4ELb0EEENS1_24CollectiveEpilogueBwdGQAISA_fSD_Li256ELb0ELb0EEENS1_19SingleTileSchedulerILb0ELb0ELb0ELi128EEEEEEEEEvNT_6ParamsE) ;  /* 0xffffaa2006007950 */ /* 0x000fea0003c3ffff */
        .type           $_ZN7cutlass13device_kernelIN5flash19enable_sm80_to_sm89INS1_16FlashAttnBwdSm80INS1_25CollectiveMainloopBwdSm80ILi2ELi2EN4cute5tupleIJNS5_1CILi128EEES8_NS7_ILi64EEEEEENS_10bfloat16_tEfNS_4arch4Sm80ELb0ELb0ELb1ELb0ELb0ELb0ELb0ELb0ELi2ELi4ELi4ELi4ELb0EEENS1_24CollectiveEpilogueBwdGQAISA_fSD_Li256ELb0ELb0EEENS1_19SingleTileSchedulerILb0ELb0ELb0ELi128EEEEEEEEEvNT_6ParamsE$_ZN4cute3eso3ESOILb0ELb0EJNS_6LayoutINS_5tupleIJNS3_IJNS_1CILi2EEES5_EEENS4_ILi8EEES6_EEENS3_IJNS3_IJNS4_ILi1EEEiEEENS4_ILi1024EEENS3_IJiiEEEEEEEEjEEC2ERKSE_RKj,@function
        .size           $_ZN7cutlass13device_kernelIN5flash19enable_sm80_to_sm89INS1_16FlashAttnBwdSm80INS1_25CollectiveMainloopBwdSm80ILi2ELi2EN4cute5tupleIJNS5_1CILi128EEES8_NS7_ILi64EEEEEENS_10bfloat16_tEfNS_4arch4Sm80ELb0ELb0ELb1ELb0ELb0ELb0ELb0ELb0ELi2ELi4ELi4ELi4ELb0EEENS1_24CollectiveEpilogueBwdGQAISA_fSD_Li256ELb0ELb0EEENS1_19SingleTileSchedulerILb0ELb0ELb0ELi128EEEEEEEEEvNT_6ParamsE$_ZN4cute3eso3ESOILb0ELb0EJNS_6LayoutINS_5tupleIJNS3_IJNS_1CILi2EEES5_EEENS4_ILi8EEES6_EEENS3_IJNS3_IJNS4_ILi1EEEiEEENS4_ILi1024EEENS3_IJiiEEEEEEEEjEEC2ERKSE_RKj,($_ZN7cutlass13device_kernelIN5flash19enable_sm80_to_sm89INS1_16FlashAttnBwdSm80INS1_25CollectiveMainloopBwdSm80ILi2ELi2EN4cute5tupleIJNS5_1CILi128EEES8_NS7_ILi64EEEEEENS_10bfloat16_tEfNS_4arch4Sm80ELb0ELb0ELb1ELb0ELb0ELb0ELb0ELb0ELi2ELi4ELi4ELi4ELb0EEENS1_24CollectiveEpilogueBwdGQAISA_fSD_Li256ELb0ELb0EEENS1_19SingleTileSchedulerILb0ELb0ELb0ELi128EEEEEEEEEvNT_6ParamsE$_ZN4cute3eso3ESOILb0ELb0EJNS_6LayoutINS_5tupleIJNS3_IJNS_1CILi2EEES5_EEES6_NS4_ILi8EEEEEENS3_IJNS3_IJiNS4_ILi512EEEEEENS3_IJiiEEENS4_ILi1024EEEEEEEENS_10ViewEngineINS_8smem_ptrIPN7cutlass10bfloat16_tEEEEEEEC2ERKSE_RKSL_ - $_ZN7cutlass13device_kernelIN5flash19enable_sm80_to_sm89INS1_16FlashAttnBwdSm80INS1_25CollectiveMainloopBwdSm80ILi2ELi2EN4cute5tupleIJNS5_1CILi128EEES8_NS7_ILi64EEEEEENS_10bfloat16_tEfNS_4arch4Sm80ELb0ELb0ELb1ELb0ELb0ELb0ELb0ELb0ELi2ELi4ELi4ELi4ELb0EEENS1_24CollectiveEpilogueBwdGQAISA_fSD_Li256ELb0ELb0EEENS1_19SingleTileSchedulerILb0ELb0ELb0ELi128EEEEEEEEEvNT_6ParamsE$_ZN4cute3eso3ESOILb0ELb0EJNS_6LayoutINS_5tupleIJNS3_IJNS_1CILi2EEES5_EEENS4_ILi8EEES6_EEENS3_IJNS3_IJNS4_ILi1EEEiEEENS4_ILi1024EEENS3_IJiiEEEEEEEEjEEC2ERKSE_RKj)
$_ZN7cutlass13device_kernelIN5flash19enable_sm80_to_sm89INS1_16FlashAttnBwdSm80INS1_25CollectiveMainloopBwdSm80ILi2ELi2EN4cute5tupleIJNS5_1CILi128EEES8_NS7_ILi64EEEEEENS_10bfloat16_tEfNS_4arch4Sm80ELb0ELb0ELb1ELb0ELb0ELb0ELb0ELb0ELi2ELi4ELi4ELi4ELb0EEENS1_24CollectiveEpilogueBwdGQAISA_fSD_Li256ELb0ELb0EEENS1_19SingleTileSchedulerILb0ELb0ELb0ELi128EEEEEEEEEvNT_6ParamsE$_ZN4cute3eso3ESOILb0ELb0EJNS_6LayoutINS_5tupleIJNS3_IJNS_1CILi2EEES5_EEENS4_ILi8EEES6_EEENS3_IJNS3_IJNS4_ILi1EEEiEEENS4_ILi1024EEENS3_IJiiEEEEEEEEjEEC2ERKSE_RKj:
        /* <DEDUP_REMOVED lines=9> */
[----:B------:R-:W-:Y:S05]  /*5670*/  RET.REL.NODEC R10 `(_ZN7cutlass13device_kernelIN5flash19enable_sm80_to_sm89INS1_16FlashAttnBwdSm80INS1_25CollectiveMainloopBwdSm80ILi2ELi2EN4cute5tupleIJNS5_1CILi128EEES8_NS7_ILi64EEEEEENS_10bfloat16_tEfNS_4arch4Sm80ELb0ELb0ELb1ELb0ELb0ELb0ELb0ELb0ELi2ELi4ELi4ELi4ELb0EEENS1_24CollectiveEpilogueBwdGQAISA_fSD_Li256ELb0ELb0EEENS1_19SingleTileSchedulerILb0ELb0ELb0ELi128EEEEEEEEEvNT_6ParamsE) ;  /* 0xffffa9800a007950 */ /* 0x000fea0003c3ffff */
        .type           $_ZN7cutlass13device_kernelIN5flash19enable_sm80_to_sm89INS1_16FlashAttnBwdSm80INS1_25CollectiveMainloopBwdSm80ILi2ELi2EN4cute5tupleIJNS5_1CILi128EEES8_NS7_ILi64EEEEEENS_10bfloat16_tEfNS_4arch4Sm80ELb0ELb0ELb1ELb0ELb0ELb0ELb0ELb0ELi2ELi4ELi4ELi4ELb0EEENS1_24CollectiveEpilogueBwdGQAISA_fSD_Li256ELb0ELb0EEENS1_19SingleTileSchedulerILb0ELb0ELb0ELi128EEEEEEEEEvNT_6ParamsE$_ZN4cute3eso3ESOILb0ELb0EJNS_6LayoutINS_5tupleIJNS3_IJNS_1CILi2EEES5_EEES6_NS4_ILi8EEEEEENS3_IJNS3_IJiNS4_ILi512EEEEEENS3_IJiiEEENS4_ILi1024EEEEEEEENS_10ViewEngineINS_8smem_ptrIPN7cutlass10bfloat16_tEEEEEEEC2ERKSE_RKSL_,@function
        .size           $_ZN7cutlass13device_kernelIN5flash19enable_sm80_to_sm89INS1_16FlashAttnBwdSm80INS1_25CollectiveMainloopBwdSm80ILi2ELi2EN4cute5tupleIJNS5_1CILi128EEES8_NS7_ILi64EEEEEENS_10bfloat16_tEfNS_4arch4Sm80ELb0ELb0ELb1ELb0ELb0ELb0ELb0ELb0ELi2ELi4ELi4ELi4ELb0EEENS1_24CollectiveEpilogueBwdGQAISA_fSD_Li256ELb0ELb0EEENS1_19SingleTileSchedulerILb0ELb0ELb0ELi128EEEEEEEEEvNT_6ParamsE$_ZN4cute3eso3ESOILb0ELb0EJNS_6LayoutINS_5tupleIJNS3_IJNS_1CILi2EEES5_EEES6_NS4_ILi8EEEEEENS3_IJNS3_IJiNS4_ILi512EEEEEENS3_IJiiEEENS4_ILi1024EEEEEEEENS_10ViewEngineINS_8smem_ptrIPN7cutlass10bfloat16_tEEEEEEEC2ERKSE_RKSL_,($_ZN7cutlass13device_kernelIN5flash19enable_sm80_to_sm89INS1_16FlashAttnBwdSm80INS1_25CollectiveMainloopBwdSm80ILi2ELi2EN4cute5tupleIJNS5_1CILi128EEES8_NS7_ILi64EEEEEENS_10bfloat16_tEfNS_4arch4Sm80ELb0ELb0ELb1ELb0ELb0ELb0ELb0ELb0ELi2ELi4ELi4ELi4ELb0EEENS1_24CollectiveEpilogueBwdGQAISA_fSD_Li256ELb0ELb0EEENS1_19SingleTileSchedulerILb0ELb0ELb0ELi128EEEEEEEEEvNT_6ParamsE$_ZN4cute3eso3ESOILb0ELb0EJNS_6LayoutINS_5tupleIJNS3_IJNS_1CILi2EEES5_EEES6_NS4_ILi8EEEEEENS3_IJNS3_IJiNS4_ILi512EEEEEENS3_IJiiEEENS4_ILi1024EEEEEEEEjEEC2ERKSE_RKj - $_ZN7cutlass13device_kernelIN5flash19enable_sm80_to_sm89INS1_16FlashAttnBwdSm80INS1_25CollectiveMainloopBwdSm80ILi2ELi2EN4cute5tupleIJNS5_1CILi128EEES8_NS7_ILi64EEEEEENS_10bfloat16_tEfNS_4arch4Sm80ELb0ELb0ELb1ELb0ELb0ELb0ELb0ELb0ELi2ELi4ELi4ELi4ELb0EEENS1_24CollectiveEpilogueBwdGQAISA_fSD_Li256ELb0ELb0EEENS1_19SingleTileSchedulerILb0ELb0ELb0ELi128EEEEEEEEEvNT_6ParamsE$_ZN4cute3eso3ESOILb0ELb0EJNS_6LayoutINS_5tupleIJNS3_IJNS_1CILi2EEES5_EEES6_NS4_ILi8EEEEEENS3_IJNS3_IJiNS4_ILi512EEEEEENS3_IJiiEEENS4_ILi1024EEEEEEEENS_10ViewEngineINS_8smem_ptrIPN7cutlass10bfloat16_tEEEEEEEC2ERKSE_RKSL_)
$_ZN7cutlass13device_kernelIN5flash19enable_sm80_to_sm89INS1_16FlashAttnBwdSm80INS1_25CollectiveMainloopBwdSm80ILi2ELi2EN4cute5tupleIJNS5_1CILi128EEES8_NS7_ILi64EEEEEENS_10bfloat16_tEfNS_4arch4Sm80ELb0ELb0ELb1ELb0ELb0ELb0ELb0ELb0ELi2ELi4ELi4ELi4ELb0EEENS1_24CollectiveEpilogueBwdGQAISA_fSD_Li256ELb0ELb0EEENS1_19SingleTileSchedulerILb0ELb0ELb0ELi128EEEEEEEEEvNT_6ParamsE$_ZN4cute3eso3ESOILb0ELb0EJNS_6LayoutINS_5tupleIJNS3_IJNS_1CILi2EEES5_EEES6_NS4_ILi8EEEEEENS3_IJNS3_IJiNS4_ILi512EEEEEENS3_IJiiEEENS4_ILi1024EEEEEEEENS_10ViewEngineINS_8smem_ptrIPN7cutlass10bfloat16_tEEEEEEEC2ERKSE_RKSL_:
        /* <DEDUP_REMOVED lines=8> */
        .type           $_ZN7cutlass13device_kernelIN5flash19enable_sm80_to_sm89INS1_16FlashAttnBwdSm80INS1_25CollectiveMainloopBwdSm80ILi2ELi2EN4cute5tupleIJNS5_1CILi128EEES8_NS7_ILi64EEEEEENS_10bfloat16_tEfNS_4arch4Sm80ELb0ELb0ELb1ELb0ELb0ELb0ELb0ELb0ELi2ELi4ELi4ELi4ELb0EEENS1_24CollectiveEpilogueBwdGQAISA_fSD_Li256ELb0ELb0EEENS1_19SingleTileSchedulerILb0ELb0ELb0ELi128EEEEEEEEEvNT_6ParamsE$_ZN4cute3eso3ESOILb0ELb0EJNS_6LayoutINS_5tupleIJNS3_IJNS_1CILi2EEES5_EEES6_NS4_ILi8EEEEEENS3_IJNS3_IJiNS4_ILi512EEEEEENS3_IJiiEEENS4_ILi1024EEEEEEEEjEEC2ERKSE_RKj,@function
        .size           $_ZN7cutlass13device_kernelIN5flash19enable_sm80_to_sm89INS1_16FlashAttnBwdSm80INS1_25CollectiveMainloopBwdSm80ILi2ELi2EN4cute5tupleIJNS5_1CILi128EEES8_NS7_ILi64EEEEEENS_10bfloat16_tEfNS_4arch4Sm80ELb0ELb0ELb1ELb0ELb0ELb0ELb0ELb0ELi2ELi4ELi4ELi4ELb0EEENS1_24CollectiveEpilogueBwdGQAISA_fSD_Li256ELb0ELb0EEENS1_19SingleTileSchedulerILb0ELb0ELb0ELi128EEEEEEEEEvNT_6ParamsE$_ZN4cute3eso3ESOILb0ELb0EJNS_6LayoutINS_5tupleIJNS3_IJNS_1CILi2EEES5_EEES6_NS4_ILi8EEEEEENS3_IJNS3_IJiNS4_ILi512EEEEEENS3_IJiiEEENS4_ILi1024EEEEEEEEjEEC2ERKSE_RKj,($_ZN7cutlass13device_kernelIN5flash19enable_sm80_to_sm89INS1_16FlashAttnBwdSm80INS1_25CollectiveMainloopBwdSm80ILi2ELi2EN4cute5tupleIJNS5_1CILi128EEES8_NS7_ILi64EEEEEENS_10bfloat16_tEfNS_4arch4Sm80ELb0ELb0ELb1ELb0ELb0ELb0ELb0ELb0ELi2ELi4ELi4ELi4ELb0EEENS1_24CollectiveEpilogueBwdGQAISA_fSD_Li256ELb0ELb0EEENS1_19SingleTileSchedulerILb0ELb0ELb0ELi128EEEEEEEEEvNT_6ParamsE$_ZN4cute3eso3ESOILb0ELb0EJNS_6LayoutINS_5tupleIJNS3_IJNS_1CILi2EEES5_S5_EEES5_NS3_IJNS3_IJS5_S5_EEES5_EEEEEENS3_IJNS3_IJNS4_ILi1EEENS4_ILi512EEEiEEENS4_ILi4096EEENS3_IJNS3_IJiiEEENS4_ILi8192EEEEEEEEEEENS_10ViewEngineINS_8smem_ptrIPN7cutlass10bfloat16_tEEEEEEEC2ERKSI_RKSP_ - $_ZN7cutlass13device_kernelIN5flash19enable_sm80_to_sm89INS1_16FlashAttnBwdSm80INS1_25CollectiveMainloopBwdSm80ILi2ELi2EN4cute5tupleIJNS5_1CILi128EEES8_NS7_ILi64EEEEEENS_10bfloat16_tEfNS_4arch4Sm80ELb0ELb0ELb1ELb0ELb0ELb0ELb0ELb0ELi2ELi4ELi4ELi4ELb0EEENS1_24CollectiveEpilogueBwdGQAISA_fSD_Li256ELb0ELb0EEENS1_19SingleTileSchedulerILb0ELb0ELb0ELi128EEEEEEEEEvNT_6ParamsE$_ZN4cute3eso3ESOILb0ELb0EJNS_6LayoutINS_5tupleIJNS3_IJNS_1CILi2EEES5_EEES6_NS4_ILi8EEEEEENS3_IJNS3_IJiNS4_ILi512EEEEEENS3_IJiiEEENS4_ILi1024EEEEEEEEjEEC2ERKSE_RKj)
$_ZN7cutlass13device_kernelIN5flash19enable_sm80_to_sm89INS1_16FlashAttnBwdSm80INS1_25CollectiveMainloopBwdSm80ILi2ELi2EN4cute5tupleIJNS5_1CILi128EEES8_NS7_ILi64EEEEEENS_10bfloat16_tEfNS_4arch4Sm80ELb0ELb0ELb1ELb0ELb0ELb0ELb0ELb0ELi2ELi4ELi4ELi4ELb0EEENS1_24CollectiveEpilogueBwdGQAISA_fSD_Li256ELb0ELb0EEENS1_19SingleTileSchedulerILb0ELb0ELb0ELi128EEEEEEEEEvNT_6ParamsE$_ZN4cute3eso3ESOILb0ELb0EJNS_6LayoutINS_5tupleIJNS3_IJNS_1CILi2EEES5_EEES6_NS4_ILi8EEEEEENS3_IJNS3_IJiNS4_ILi512EEEEEENS3_IJiiEEENS4_ILi1024EEEEEEEEjEEC2ERKSE_RKj:
        /* <DEDUP_REMOVED lines=10> */
        .type           $_ZN7cutlass13device_kernelIN5flash19enable_sm80_to_sm89INS1_16FlashAttnBwdSm80INS1_25CollectiveMainloopBwdSm80ILi2ELi2EN4cute5tupleIJNS5_1CILi128EEES8_NS7_ILi64EEEEEENS_10bfloat16_tEfNS_4arch4Sm80ELb0ELb0ELb1ELb0ELb0ELb0ELb0ELb0ELi2ELi4ELi4ELi4ELb0EEENS1_24CollectiveEpilogueBwdGQAISA_fSD_Li256ELb0ELb0EEENS1_19SingleTileSchedulerILb0ELb0ELb0ELi128EEEEEEEEEvNT_6ParamsE$_ZN4cute3eso3ESOILb0ELb0EJNS_6LayoutINS_5tupleIJNS3_IJNS_1CILi2EEES5_S5_EEES5_NS3_IJNS3_IJS5_S5_EEES5_EEEEEENS3_IJNS3_IJNS4_ILi1EEENS4_ILi512EEEiEEENS4_ILi4096EEENS3_IJNS3_IJiiEEENS4_ILi8192EEEEEEEEEEENS_10ViewEngineINS_8smem_ptrIPN7cutlass10bfloat16_tEEEEEEEC2ERKSI_RKSP_,@function
        .size           $_ZN7cutlass13device_kernelIN5flash19enable_sm80_to_sm89INS1_16FlashAttnBwdSm80INS1_25CollectiveMainloopBwdSm80ILi2ELi2EN4cute5tupleIJNS5_1CILi128EEES8_NS7_ILi64EEEEEENS_10bfloat16_tEfNS_4arch4Sm80ELb0ELb0ELb1ELb0ELb0ELb0ELb0ELb0ELi2ELi4ELi4ELi4ELb0EEENS1_24CollectiveEpilogueBwdGQAISA_fSD_Li256ELb0ELb0EEENS1_19SingleTileSchedulerILb0ELb0ELb0ELi128EEEEEEEEEvNT_6ParamsE$_ZN4cute3eso3ESOILb0ELb0EJNS_6LayoutINS_5tupleIJNS3_IJNS_1CILi2EEES5_S5_EEES5_NS3_IJNS3_IJS5_S5_EEES5_EEEEEENS3_IJNS3_IJNS4_ILi1EEENS4_ILi512EEEiEEENS4_ILi4096EEENS3_IJNS3_IJiiEEENS4_ILi8192EEEEEEEEEEENS_10ViewEngineINS_8smem_ptrIPN7cutlass10bfloat16_tEEEEEEEC2ERKSI_RKSP_,($_ZN7cutlass13device_kernelIN5flash19enable_sm80_to_sm89INS1_16FlashAttnBwdSm80INS1_25CollectiveMainloopBwdSm80ILi2ELi2EN4cute5tupleIJNS5_1CILi128EEES8_NS7_ILi64EEEEEENS_10bfloat16_tEfNS_4arch4Sm80ELb0ELb0ELb1ELb0ELb0ELb0ELb0ELb0ELi2ELi4ELi4ELi4ELb0EEENS1_24CollectiveEpilogueBwdGQAISA_fSD_Li256ELb0ELb0EEENS1_19SingleTileSchedulerILb0ELb0ELb0ELi128EEEEEEEEEvNT_6ParamsE$_ZN4cute3eso3ESOILb0ELb0EJNS_6LayoutINS_5tupleIJNS3_IJNS_1CILi2EEES5_S5_EEES5_NS3_IJNS3_IJS5_S5_EEES5_EEEEEENS3_IJNS3_IJNS4_ILi1EEENS4_ILi512EEEiEEENS4_ILi4096EEENS3_IJNS3_IJiiEEENS4_ILi8192EEEEEEEEEEEjEEC2ERKSI_RKj - $_ZN7cutlass13device_kernelIN5flash19enable_sm80_to_sm89INS1_16FlashAttnBwdSm80INS1_25CollectiveMainloopBwdSm80ILi2ELi2EN4cute5tupleIJNS5_1CILi128EEES8_NS7_ILi64EEEEEENS_10bfloat16_tEfNS_4arch4Sm80ELb0ELb0ELb1ELb0ELb0ELb0ELb0ELb0ELi2ELi4ELi4ELi4ELb0EEENS1_24CollectiveEpilogueBwdGQAISA_fSD_Li256ELb0ELb0EEENS1_19SingleTileSchedulerILb0ELb0ELb0ELi128EEEEEEEEEvNT_6ParamsE$_ZN4cute3eso3ESOILb0ELb0EJNS_6LayoutINS_5tupleIJNS3_IJNS_1CILi2EEES5_S5_EEES5_NS3_IJNS3_IJS5_S5_EEES5_EEEEEENS3_IJNS3_IJNS4_ILi1EEENS4_ILi512EEEiEEENS4_ILi4096EEENS3_IJNS3_IJiiEEENS4_ILi8192EEEEEEEEEEENS_10ViewEngineINS_8smem_ptrIPN7cutlass10bfloat16_tEEEEEEEC2ERKSI_RKSP_)
$_ZN7cutlass13device_kernelIN5flash19enable_sm80_to_sm89INS1_16FlashAttnBwdSm80INS1_25CollectiveMainloopBwdSm80ILi2ELi2EN4cute5tupleIJNS5_1CILi128EEES8_NS7_ILi64EEEEEENS_10bfloat16_tEfNS_4arch4Sm80ELb0ELb0ELb1ELb0ELb0ELb0ELb0ELb0ELi2ELi4ELi4ELi4ELb0EEENS1_24CollectiveEpilogueBwdGQAISA_fSD_Li256ELb0ELb0EEENS1_19SingleTileSchedulerILb0ELb0ELb0ELi128EEEEEEEEEvNT_6ParamsE$_ZN4cute3eso3ESOILb0ELb0EJNS_6LayoutINS_5tupleIJNS3_IJNS_1CILi2EEES5_S5_EEES5_NS3_IJNS3_IJS5_S5_EEES5_EEEEEENS3_IJNS3_IJNS4_ILi1EEENS4_ILi512EEEiEEENS4_ILi4096EEENS3_IJNS3_IJiiEEENS4_ILi8192EEEEEEEEEEENS_10ViewEngineINS_8smem_ptrIPN7cutlass10bfloat16_tEEEEEEEC2ERKSI_RKSP_:
        /* <DEDUP_REMOVED lines=8> */
        .type           $_ZN7cutlass13device_kernelIN5flash19enable_sm80_to_sm89INS1_16FlashAttnBwdSm80INS1_25CollectiveMainloopBwdSm80ILi2ELi2EN4cute5tupleIJNS5_1CILi128EEES8_NS7_ILi64EEEEEENS_10bfloat16_tEfNS_4arch4Sm80ELb0ELb0ELb1ELb0ELb0ELb0ELb0ELb0ELi2ELi4ELi4ELi4ELb0EEENS1_24CollectiveEpilogueBwdGQAISA_fSD_Li256ELb0ELb0EEENS1_19SingleTileSchedulerILb0ELb0ELb0ELi128EEEEEEEEEvNT_6ParamsE$_ZN4cute3eso3ESOILb0ELb0EJNS_6LayoutINS_5tupleIJNS3_IJNS_1CILi2EEES5_S5_EEES5_NS3_IJNS3_IJS5_S5_EEES5_EEEEEENS3_IJNS3_IJNS4_ILi1EEENS4_ILi512EEEiEEENS4_ILi4096EEENS3_IJNS3_IJiiEEENS4_ILi8192EEEEEEEEEEEjEEC2ERKSI_RKj,@function
        .size           $_ZN7cutlass13device_kernelIN5flash19enable_sm80_to_sm89INS1_16FlashAttnBwdSm80INS1_25CollectiveMainloopBwdSm80ILi2ELi2EN4cute5tupleIJNS5_1CILi128EEES8_NS7_ILi64EEEEEENS_10bfloat16_tEfNS_4arch4Sm80ELb0ELb0ELb1ELb0ELb0ELb0ELb0ELb0ELi2ELi4ELi4ELi4ELb0EEENS1_24CollectiveEpilogueBwdGQAISA_fSD_Li256ELb0ELb0EEENS1_19SingleTileSchedulerILb0ELb0ELb0ELi128EEEEEEEEEvNT_6ParamsE$_ZN4cute3eso3ESOILb0ELb0EJNS_6LayoutINS_5tupleIJNS3_IJNS_1CILi2EEES5_S5_EEES5_NS3_IJNS3_IJS5_S5_EEES5_EEEEEENS3_IJNS3_IJNS4_ILi1EEENS4_ILi512EEEiEEENS4_ILi4096EEENS3_IJNS3_IJiiEEENS4_ILi8192EEEEEEEEEEEjEEC2ERKSI_RKj,($_ZN7cutlass13device_kernelIN5flash19enable_sm80_to_sm89INS1_16FlashAttnBwdSm80INS1_25CollectiveMainloopBwdSm80ILi2ELi2EN4cute5tupleIJNS5_1CILi128EEES8_NS7_ILi64EEEEEENS_10bfloat16_tEfNS_4arch4Sm80ELb0ELb0ELb1ELb0ELb0ELb0ELb0ELb0ELi2ELi4ELi4ELi4ELb0EEENS1_24CollectiveEpilogueBwdGQAISA_fSD_Li256ELb0ELb0EEENS1_19SingleTileSchedulerILb0ELb0ELb0ELi128EEEEEEEEEvNT_6ParamsE$_ZN4cute3eso3ESOILb0ELb0EJNS_6LayoutINS_5tupleIJNS3_IJNS_1CILi2EEES5_S5_EEES5_NS3_IJS5_S5_EEEEEENS3_IJNS3_IJNS4_ILi1EEENS4_ILi512EEEiEEENS4_ILi4096EEENS3_IJiiEEEEEEEENS_10ViewEngineINS_8smem_ptrIPN7cutlass10bfloat16_tEEEEEEEC2ERKSF_RKSM_ - $_ZN7cutlass13device_kernelIN5flash19enable_sm80_to_sm89INS1_16FlashAttnBwdSm80INS1_25CollectiveMainloopBwdSm80ILi2ELi2EN4cute5tupleIJNS5_1CILi128EEES8_NS7_ILi64EEEEEENS_10bfloat16_tEfNS_4arch4Sm80ELb0ELb0ELb1ELb0ELb0ELb0ELb0ELb0ELi2ELi4ELi4ELi4ELb0EEENS1_24CollectiveEpilogueBwdGQAISA_fSD_Li256ELb0ELb0EEENS1_19SingleTileSchedulerILb0ELb0ELb0ELi128EEEEEEEEEvNT_6ParamsE$_ZN4cute3eso3ESOILb0ELb0EJNS_6LayoutINS_5tupleIJNS3_IJNS_1CILi2EEES5_S5_EEES5_NS3_IJNS3_IJS5_S5_EEES5_EEEEEENS3_IJNS3_IJNS4_ILi1EEENS4_ILi512EEEiEEENS4_ILi4096EEENS3_IJNS3_IJiiEEENS4_ILi8192EEEEEEEEEEEjEEC2ERKSI_RKj)
$_ZN7cutlass13device_kernelIN5flash19enable_sm80_to_sm89INS1_16FlashAttnBwdSm80INS1_25CollectiveMainloopBwdSm80ILi2ELi2EN4cute5tupleIJNS5_1CILi128EEES8_NS7_ILi64EEEEEENS_10bfloat16_tEfNS_4arch4Sm80ELb0ELb0ELb1ELb0ELb0ELb0ELb0ELb0ELi2ELi4ELi4ELi4ELb0EEENS1_24CollectiveEpilogueBwdGQAISA_fSD_Li256ELb0ELb0EEENS1_19SingleTileSchedulerILb0ELb0ELb0ELi128EEEEEEEEEvNT_6ParamsE$_ZN4cute3eso3ESOILb0ELb0EJNS_6LayoutINS_5tupleIJNS3_IJNS_1CILi2EEES5_S5_EEES5_NS3_IJNS3_IJS5_S5_EEES5_EEEEEENS3_IJNS3_IJNS4_ILi1EEENS4_ILi512EEEiEEENS4_ILi4096EEENS3_IJNS3_IJiiEEENS4_ILi8192EEEEEEEEEEEjEEC2ERKSI_RKj:
        /* <DEDUP_REMOVED lines=10> */
        .type           $_ZN7cutlass13device_kernelIN5flash19enable_sm80_to_sm89INS1_16FlashAttnBwdSm80INS1_25CollectiveMainloopBwdSm80ILi2ELi2EN4cute5tupleIJNS5_1CILi128EEES8_NS7_ILi64EEEEEENS_10bfloat16_tEfNS_4arch4Sm80ELb0ELb0ELb1ELb0ELb0ELb0ELb0ELb0ELi2ELi4ELi4ELi4ELb0EEENS1_24CollectiveEpilogueBwdGQAISA_fSD_Li256ELb0ELb0EEENS1_19SingleTileSchedulerILb0ELb0ELb0ELi128EEEEEEEEEvNT_6ParamsE$_ZN4cute3eso3ESOILb0ELb0EJNS_6LayoutINS_5tupleIJNS3_IJNS_1CILi2EEES5_S5_EEES5_NS3_IJS5_S5_EEEEEENS3_IJNS3_IJNS4_ILi1EEENS4_ILi512EEEiEEENS4_ILi4096EEENS3_IJiiEEEEEEEENS_10ViewEngineINS_8smem_ptrIPN7cutlass10bfloat16_tEEEEEEEC2ERKSF_RKSM_,@function
        .size           $_ZN7cutlass13device_kernelIN5flash19enable_sm80_to_sm89INS1_16FlashAttnBwdSm80INS1_25CollectiveMainloopBwdSm80ILi2ELi2EN4cute5tupleIJNS5_1CILi128EEES8_NS7_ILi64EEEEEENS_10bfloat16_tEfNS_4arch4Sm80ELb0ELb0ELb1ELb0ELb0ELb0ELb0ELb0ELi2ELi4ELi4ELi4ELb0EEENS1_24CollectiveEpilogueBwdGQAISA_fSD_Li256ELb0ELb0EEENS1_19SingleTileSchedulerILb0ELb0ELb0ELi128EEEEEEEEEvNT_6ParamsE$_ZN4cute3eso3ESOILb0ELb0EJNS_6LayoutINS_5tupleIJNS3_IJNS_1CILi2EEES5_S5_EEES5_NS3_IJS5_S5_EEEEEENS3_IJNS3_IJNS4_ILi1EEENS4_ILi512EEEiEEENS4_ILi4096EEENS3_IJiiEEEEEEEENS_10ViewEngineINS_8smem_ptrIPN7cutlass10bfloat16_tEEEEEEEC2ERKSF_RKSM_,($_ZN7cutlass13device_kernelIN5flash19enable_sm80_to_sm89INS1_16FlashAttnBwdSm80INS1_25CollectiveMainloopBwdSm80ILi2ELi2EN4cute5tupleIJNS5_1CILi128EEES8_NS7_ILi64EEEEEENS_10bfloat16_tEfNS_4arch4Sm80ELb0ELb0ELb1ELb0ELb0ELb0ELb0ELb0ELi2ELi4ELi4ELi4ELb0EEENS1_24CollectiveEpilogueBwdGQAISA_fSD_Li256ELb0ELb0EEENS1_19SingleTileSchedulerILb0ELb0ELb0ELi128EEEEEEEEEvNT_6ParamsE$_ZN4cute3eso3ESOILb0ELb0EJNS_6LayoutINS_5tupleIJNS3_IJNS_1CILi2EEES5_S5_EEES5_NS3_IJS5_S5_EEEEEENS3_IJNS3_IJNS4_ILi1EEENS4_ILi512EEEiEEENS4_ILi4096EEENS3_IJiiEEEEEEEEjEEC2ERKSF_RKj - $_ZN7cutlass13device_kernelIN5flash19enable_sm80_to_sm89INS1_16FlashAttnBwdSm80INS1_25CollectiveMainloopBwdSm80ILi2ELi2EN4cute5tupleIJNS5_1CILi128EEES8_NS7_ILi64EEEEEENS_10bfloat16_tEfNS_4arch4Sm80ELb0ELb0ELb1ELb0ELb0ELb0ELb0ELb0ELi2ELi4ELi4ELi4ELb0EEENS1_24CollectiveEpilogueBwdGQAISA_fSD_Li256ELb0ELb0EEENS1_19SingleTileSchedulerILb0ELb0ELb0ELi128EEEEEEEEEvNT_6ParamsE$_ZN4cute3eso3ESOILb0ELb0EJNS_6LayoutINS_5tupleIJNS3_IJNS_1CILi2EEES5_S5_EEES5_NS3_IJS5_S5_EEEEEENS3_IJNS3_IJNS4_ILi1EEENS4_ILi512EEEiEEENS4_ILi4096EEENS3_IJiiEEEEEEEENS_10ViewEngineINS_8smem_ptrIPN7cutlass10bfloat16_tEEEEEEEC2ERKSF_RKSM_)
$_ZN7cutlass13device_kernelIN5flash19enable_sm80_to_sm89INS1_16FlashAttnBwdSm80INS1_25CollectiveMainloopBwdSm80ILi2ELi2EN4cute5tupleIJNS5_1CILi128EEES8_NS7_ILi64EEEEEENS_10bfloat16_tEfNS_4arch4Sm80ELb0ELb0ELb1ELb0ELb0ELb0ELb0ELb0ELi2ELi4ELi4ELi4ELb0EEENS1_24CollectiveEpilogueBwdGQAISA_fSD_Li256ELb0ELb0EEENS1_19SingleTileSchedulerILb0ELb0ELb0ELi128EEEEEEEEEvNT_6ParamsE$_ZN4cute3eso3ESOILb0ELb0EJNS_6LayoutINS_5tupleIJNS3_IJNS_1CILi2EEES5_S5_EEES5_NS3_IJS5_S5_EEEEEENS3_IJNS3_IJNS4_ILi1EEENS4_ILi512EEEiEEENS4_ILi4096EEENS3_IJiiEEEEEEEENS_10ViewEngineINS_8smem_ptrIPN7cutlass10bfloat16_tEEEEEEEC2ERKSF_RKSM_:
        /* <DEDUP_REMOVED lines=8> */
        .type           $_ZN7cutlass13device_kernelIN5flash19enable_sm80_to_sm89INS1_16FlashAttnBwdSm80INS1_25CollectiveMainloopBwdSm80ILi2ELi2EN4cute5tupleIJNS5_1CILi128EEES8_NS7_ILi64EEEEEENS_10bfloat16_tEfNS_4arch4Sm80ELb0ELb0ELb1ELb0ELb0ELb0ELb0ELb0ELi2ELi4ELi4ELi4ELb0EEENS1_24CollectiveEpilogueBwdGQAISA_fSD_Li256ELb0ELb0EEENS1_19SingleTileSchedulerILb0ELb0ELb0ELi128EEEEEEEEEvNT_6ParamsE$_ZN4cute3eso3ESOILb0ELb0EJNS_6LayoutINS_5tupleIJNS3_IJNS_1CILi2EEES5_S5_EEES5_NS3_IJS5_S5_EEEEEENS3_IJNS3_IJNS4_ILi1EEENS4_ILi512EEEiEEENS4_ILi4096EEENS3_IJiiEEEEEEEEjEEC2ERKSF_RKj,@function
        .size           $_ZN7cutlass13device_kernelIN5flash19enable_sm80_to_sm89INS1_16FlashAttnBwdSm80INS1_25CollectiveMainloopBwdSm80ILi2ELi2EN4cute5tupleIJNS5_1CILi128EEES8_NS7_ILi64EEEEEENS_10bfloat16_tEfNS_4arch4Sm80ELb0ELb0ELb1ELb0ELb0ELb0ELb0ELb0ELi2ELi4ELi4ELi4ELb0EEENS1_24CollectiveEpilogueBwdGQAISA_fSD_Li256ELb0ELb0EEENS1_19SingleTileSchedulerILb0ELb0ELb0ELi128EEEEEEEEEvNT_6ParamsE$_ZN4cute3eso3ESOILb0ELb0EJNS_6LayoutINS_5tupleIJNS3_IJNS_1CILi2EEES5_S5_EEES5_NS3_IJS5_S5_EEEEEENS3_IJNS3_IJNS4_ILi1EEENS4_ILi512EEEiEEENS4_ILi4096EEENS3_IJiiEEEEEEEEjEEC2ERKSF_RKj,($_ZN7cutlass13device_kernelIN5flash19enable_sm80_to_sm89INS1_16FlashAttnBwdSm80INS1_25CollectiveMainloopBwdSm80ILi2ELi2EN4cute5tupleIJNS5_1CILi128EEES8_NS7_ILi64EEEEEENS_10bfloat16_tEfNS_4arch4Sm80ELb0ELb0ELb1ELb0ELb0ELb0ELb0ELb0ELi2ELi4ELi4ELi4ELb0EEENS1_24CollectiveEpilogueBwdGQAISA_fSD_Li256ELb0ELb0EEENS1_19SingleTileSchedulerILb0ELb0ELb0ELi128EEEEEEEEEvNT_6ParamsE$_ZN4cute3eso3ESOILb0ELb0EJNS_6LayoutINS_5tupleIJNS3_IJNS_1CILi8EEENS4_ILi1EEEEEENS3_IJNS4_ILi2EEEEEEEEENS3_IJNS3_IJS6_NS4_ILi0EEEEEENS3_IJiEEEEEEEENS_10ViewEngineINS_8smem_ptrIPN7cutlass10bfloat16_tEEEEEEEC2ERKSF_RKSM_ - $_ZN7cutlass13device_kernelIN5flash19enable_sm80_to_sm89INS1_16FlashAttnBwdSm80INS1_25CollectiveMainloopBwdSm80ILi2ELi2EN4cute5tupleIJNS5_1CILi128EEES8_NS7_ILi64EEEEEENS_10bfloat16_tEfNS_4arch4Sm80ELb0ELb0ELb1ELb0ELb0ELb0ELb0ELb0ELi2ELi4ELi4ELi4ELb0EEENS1_24CollectiveEpilogueBwdGQAISA_fSD_Li256ELb0ELb0EEENS1_19SingleTileSchedulerILb0ELb0ELb0ELi128EEEEEEEEEvNT_6ParamsE$_ZN4cute3eso3ESOILb0ELb0EJNS_6LayoutINS_5tupleIJNS3_IJNS_1CILi2EEES5_S5_EEES5_NS3_IJS5_S5_EEEEEENS3_IJNS3_IJNS4_ILi1EEENS4_ILi512EEEiEEENS4_ILi4096EEENS3_IJiiEEEEEEEEjEEC2ERKSF_RKj)
$_ZN7cutlass13device_kernelIN5flash19enable_sm80_to_sm89INS1_16FlashAttnBwdSm80INS1_25CollectiveMainloopBwdSm80ILi2ELi2EN4cute5tupleIJNS5_1CILi128EEES8_NS7_ILi64EEEEEENS_10bfloat16_tEfNS_4arch4Sm80ELb0ELb0ELb1ELb0ELb0ELb0ELb0ELb0ELi2ELi4ELi4ELi4ELb0EEENS1_24CollectiveEpilogueBwdGQAISA_fSD_Li256ELb0ELb0EEENS1_19SingleTileSchedulerILb0ELb0ELb0ELi128EEEEEEEEEvNT_6ParamsE$_ZN4cute3eso3ESOILb0ELb0EJNS_6LayoutINS_5tupleIJNS3_IJNS_1CILi2EEES5_S5_EEES5_NS3_IJS5_S5_EEEEEENS3_IJNS3_IJNS4_ILi1EEENS4_ILi512EEEiEEENS4_ILi4096EEENS3_IJiiEEEEEEEEjEEC2ERKSF_RKj:
        /* <DEDUP_REMOVED lines=10> */
        .type           $_ZN7cutlass13device_kernelIN5flash19enable_sm80_to_sm89INS1_16FlashAttnBwdSm80INS1_25CollectiveMainloopBwdSm80ILi2ELi2EN4cute5tupleIJNS5_1CILi128EEES8_NS7_ILi64EEEEEENS_10bfloat16_tEfNS_4arch4Sm80ELb0ELb0ELb1ELb0ELb0ELb0ELb0ELb0ELi2ELi4ELi4ELi4ELb0EEENS1_24CollectiveEpilogueBwdGQAISA_fSD_Li256ELb0ELb0EEENS1_19SingleTileSchedulerILb0ELb0ELb0ELi128EEEEEEEEEvNT_6ParamsE$_ZN4cute3eso3ESOILb0ELb0EJNS_6LayoutINS_5tupleIJNS3_IJNS_1CILi8EEENS4_ILi1EEEEEENS3_IJNS4_ILi2EEEEEEEEENS3_IJNS3_IJS6_NS4_ILi0EEEEEENS3_IJiEEEEEEEENS_10ViewEngineINS_8smem_ptrIPN7cutlass10bfloat16_tEEEEEEEC2ERKSF_RKSM_,@function
        .size           $_ZN7cutlass13device_kernelIN5flash19enable_sm80_to_sm89INS1_16FlashAttnBwdSm80INS1_25CollectiveMainloopBwdSm80ILi2ELi2EN4cute5tupleIJNS5_1CILi128EEES8_NS7_ILi64EEEEEENS_10bfloat16_tEfNS_4arch4Sm80ELb0ELb0ELb1ELb0ELb0ELb0ELb0ELb0ELi2ELi4ELi4ELi4ELb0EEENS1_24CollectiveEpilogueBwdGQAISA_fSD_Li256ELb0ELb0EEENS1_19SingleTileSchedulerILb0ELb0ELb0ELi128EEEEEEEEEvNT_6ParamsE$_ZN4cute3eso3ESOILb0ELb0EJNS_6LayoutINS_5tupleIJNS3_IJNS_1CILi8EEENS4_ILi1EEEEEENS3_IJNS4_ILi2EEEEEEEEENS3_IJNS3_IJS6_NS4_ILi0EEEEEENS3_IJiEEEEEEEENS_10ViewEngineINS_8smem_ptrIPN7cutlass10bfloat16_tEEEEEEEC2ERKSF_RKSM_,($_ZN7cutlass13device_kernelIN5flash19enable_sm80_to_sm89INS1_16FlashAttnBwdSm80INS1_25CollectiveMainloopBwdSm80ILi2ELi2EN4cute5tupleIJNS5_1CILi128EEES8_NS7_ILi64EEEEEENS_10bfloat16_tEfNS_4arch4Sm80ELb0ELb0ELb1ELb0ELb0ELb0ELb0ELb0ELi2ELi4ELi4ELi4ELb0EEENS1_24CollectiveEpilogueBwdGQAISA_fSD_Li256ELb0ELb0EEENS1_19SingleTileSchedulerILb0ELb0ELb0ELi128EEEEEEEEEvNT_6ParamsE$_ZN4cute3eso3ESOILb0ELb0EJNS_6LayoutINS_5tupleIJNS3_IJNS_1CILi8EEENS4_ILi1EEEEEENS4_ILi2EEEEEENS3_IJNS3_IJS6_NS4_ILi0EEEEEEiEEEEENS_10ViewEngineINS_8smem_ptrIPN7cutlass10bfloat16_tEEEEEEEC2ERKSD_RKSK_ - $_ZN7cutlass13device_kernelIN5flash19enable_sm80_to_sm89INS1_16FlashAttnBwdSm80INS1_25CollectiveMainloopBwdSm80ILi2ELi2EN4cute5tupleIJNS5_1CILi128EEES8_NS7_ILi64EEEEEENS_10bfloat16_tEfNS_4arch4Sm80ELb0ELb0ELb1ELb0ELb0ELb0ELb0ELb0ELi2ELi4ELi4ELi4ELb0EEENS1_24CollectiveEpilogueBwdGQAISA_fSD_Li256ELb0ELb0EEENS1_19SingleTileSchedulerILb0ELb0ELb0ELi128EEEEEEEEEvNT_6ParamsE$_ZN4cute3eso3ESOILb0ELb0EJNS_6LayoutINS_5tupleIJNS3_IJNS_1CILi8EEENS4_ILi1EEEEEENS3_IJNS4_ILi2EEEEEEEEENS3_IJNS3_IJS6_NS4_ILi0EEEEEENS3_IJiEEEEEEEENS_10ViewEngineINS_8smem_ptrIPN7cutlass10bfloat16_tEEEEEEEC2ERKSF_RKSM_)
$_ZN7cutlass13device_kernelIN5flash19enable_sm80_to_sm89INS1_16FlashAttnBwdSm80INS1_25CollectiveMainloopBwdSm80ILi2ELi2EN4cute5tupleIJNS5_1CILi128EEES8_NS7_ILi64EEEEEENS_10bfloat16_tEfNS_4arch4Sm80ELb0ELb0ELb1ELb0ELb0ELb0ELb0ELb0ELi2ELi4ELi4ELi4ELb0EEENS1_24CollectiveEpilogueBwdGQAISA_fSD_Li256ELb0ELb0EEENS1_19SingleTileSchedulerILb0ELb0ELb0ELi128EEEEEEEEEvNT_6ParamsE$_ZN4cute3eso3ESOILb0ELb0EJNS_6LayoutINS_5tupleIJNS3_IJNS_1CILi8EEENS4_ILi1EEEEEENS3_IJNS4_ILi2EEEEEEEEENS3_IJNS3_IJS6_NS4_ILi0EEEEEENS3_IJiEEEEEEEENS_10ViewEngineINS_8smem_ptrIPN7cutlass10bfloat16_tEEEEEEEC2ERKSF_RKSM_:
[----:B------:R-:W-:Y:S02]  /*59e0*/  IADD3 R3, R69, -c[0x0][0x20], RZ ;  /* 0x8000080045037a10 */ /* 0x000fe40007ffe0ff */
[----:B------:R-:W-:-:S03]  /*59f0*/  IADD3 R2, R61, -c[0x0][0x20], RZ ;  /* 0x800008003d027a10 */ /* 0x000fc60007ffe0ff */
[----:B------:R1:W-:Y:S04]  /*5a00*/  STL [R3], R8 ;  /* 0x0000000803007387 */ /* 0x0003e80000100800 */
[----:B------:R-:W2:Y:S01]  /*5a10*/  LDL.64 R10, [R2] ;  /* 0x00000000020a7983 */ /* 0x000ea20000100a00 */
[----:B------:R-:W-:-:S03]  /*5a20*/  IMAD.MOV.U32 R7, RZ, RZ, 0x0 ;  /* 0x00000000ff077424 */ /* 0x000fc600078e00ff */
[----:B--2---:R1:W-:Y:S01]  /*5a30*/  STL.64 [R3+0x8], R10 ;  /* 0x0000080a03007387 */ /* 0x0043e20000100a00 */
[----:B------:R-:W-:Y:S05]  /*5a40*/  RET.REL.NODEC R6 `(_ZN7cutlass13device_kernelIN5flash19enable_sm80_to_sm89INS1_16FlashAttnBwdSm80INS1_25CollectiveMainloopBwdSm80ILi2ELi2EN4cute5tupleIJNS5_1CILi128EEES8_NS7_ILi64EEEEEENS_10bfloat16_tEfNS_4arch4Sm80ELb0ELb0ELb1ELb0ELb0ELb0ELb0ELb0ELi2ELi4ELi4ELi4ELb0EEENS1_24CollectiveEpilogueBwdGQAISA_fSD_Li256ELb0ELb0EEENS1_19SingleTileSchedulerILb0ELb0ELb0ELi128EEEEEEEEEvNT_6ParamsE) ;  /* 0xffffa5b006007950 */ /* 0x000fea0003c3ffff */
        .type           $_ZN7cutlass13device_kernelIN5flash19enable_sm80_to_sm89INS1_16FlashAttnBwdSm80INS1_25CollectiveMainloopBwdSm80ILi2ELi2EN4cute5tupleIJNS5_1CILi128EEES8_NS7_ILi64EEEEEENS_10bfloat16_tEfNS_4arch4Sm80ELb0ELb0ELb1ELb0ELb0ELb0ELb0ELb0ELi2ELi4ELi4ELi4ELb0EEENS1_24CollectiveEpilogueBwdGQAISA_fSD_Li256ELb0ELb0EEENS1_19SingleTileSchedulerILb0ELb0ELb0ELi128EEEEEEEEEvNT_6ParamsE$_ZN4cute3eso3ESOILb0ELb0EJNS_6LayoutINS_5tupleIJNS3_IJNS_1CILi8EEENS4_ILi1EEEEEENS4_ILi2EEEEEENS3_IJNS3_IJS6_NS4_ILi0EEEEEEiEEEEENS_10ViewEngineINS_8smem_ptrIPN7cutlass10bfloat16_tEEEEEEEC2ERKSD_RKSK_,@function
        .size           $_ZN7cutlass13device_kernelIN5flash19enable_sm80_to_sm89INS1_16FlashAttnBwdSm80INS1_25CollectiveMainloopBwdSm80ILi2ELi2EN4cute5tupleIJNS5_1CILi128EEES8_NS7_ILi64EEEEEENS_10bfloat16_tEfNS_4arch4Sm80ELb0ELb0ELb1ELb0ELb0ELb0ELb0ELb0ELi2ELi4ELi4ELi4ELb0EEENS1_24CollectiveEpilogueBwdGQAISA_fSD_Li256ELb0ELb0EEENS1_19SingleTileSchedulerILb0ELb0ELb0ELi128EEEEEEEEEvNT_6ParamsE$_ZN4cute3eso3ESOILb0ELb0EJNS_6LayoutINS_5tupleIJNS3_IJNS_1CILi8EEENS4_ILi1EEEEEENS4_ILi2EEEEEENS3_IJNS3_IJS6_NS4_ILi0EEEEEEiEEEEENS_10ViewEngineINS_8smem_ptrIPN7cutlass10bfloat16_tEEEEEEEC2ERKSD_RKSK_,($_ZN7cutlass13device_kernelIN5flash19enable_sm80_to_sm89INS1_16FlashAttnBwdSm80INS1_25CollectiveMainloopBwdSm80ILi2ELi2EN4cute5tupleIJNS5_1CILi128EEES8_NS7_ILi64EEEEEENS_10bfloat16_tEfNS_4arch4Sm80ELb0ELb0ELb1ELb0ELb0ELb0ELb0ELb0ELi2ELi4ELi4ELi4ELb0EEENS1_24CollectiveEpilogueBwdGQAISA_fSD_Li256ELb0ELb0EEENS1_19SingleTileSchedulerILb0ELb0ELb0ELi128EEEEEEEEEvNT_6ParamsE$_ZN4cute3eso3ESOILb0ELb0EJNS_6LayoutINS_5tupleIJNS3_IJNS_1CILi8EEENS4_ILi1EEEEEENS4_ILi2EEEEEENS3_IJNS3_IJS6_NS4_ILi0EEEEEEiEEEEEiEEC2ERKSD_RKi - $_ZN7cutlass13device_kernelIN5flash19enable_sm80_to_sm89INS1_16FlashAttnBwdSm80INS1_25CollectiveMainloopBwdSm80ILi2ELi2EN4cute5tupleIJNS5_1CILi128EEES8_NS7_ILi64EEEEEENS_10bfloat16_tEfNS_4arch4Sm80ELb0ELb0ELb1ELb0ELb0ELb0ELb0ELb0ELi2ELi4ELi4ELi4ELb0EEENS1_24CollectiveEpilogueBwdGQAISA_fSD_Li256ELb0ELb0EEENS1_19SingleTileSchedulerILb0ELb0ELb0ELi128EEEEEEEEEvNT_6ParamsE$_ZN4cute3eso3ESOILb0ELb0EJNS_6LayoutINS_5tupleIJNS3_IJNS_1CILi8EEENS4_ILi1EEEEEENS4_ILi2EEEEEENS3_IJNS3_IJS6_NS4_ILi0EEEEEEiEEEEENS_10ViewEngineINS_8smem_ptrIPN7cutlass10bfloat16_tEEEEEEEC2ERKSD_RKSK_)
$_ZN7cutlass13device_kernelIN5flash19enable_sm80_to_sm89INS1_16FlashAttnBwdSm80INS1_25CollectiveMainloopBwdSm80ILi2ELi2EN4cute5tupleIJNS5_1CILi128EEES8_NS7_ILi64EEEEEENS_10bfloat16_tEfNS_4arch4Sm80ELb0ELb0ELb1ELb0ELb0ELb0ELb0ELb0ELi2ELi4ELi4ELi4ELb0EEENS1_24CollectiveEpilogueBwdGQAISA_fSD_Li256ELb0ELb0EEENS1_19SingleTileSchedulerILb0ELb0ELb0ELi128EEEEEEEEEvNT_6ParamsE$_ZN4cute3eso3ESOILb0ELb0EJNS_6LayoutINS_5tupleIJNS3_IJNS_1CILi8EEENS4_ILi1EEEEEENS4_ILi2EEEEEENS3_IJNS3_IJS6_NS4_ILi0EEEEEEiEEEEENS_10ViewEngineINS_8smem_ptrIPN7cutlass10bfloat16_tEEEEEEEC2ERKSD_RKSK_:
[----:B------:R-:W-:Y:S02]  /*5a50*/  IADD3 R3, R69, -c[0x0][0x20], RZ ;  /* 0x8000080045037a10 */ /* 0x000fe40007ffe0ff */
[----:B------:R-:W-:-:S03]  /*5a60*/  IADD3 R2, R61, -c[0x0][0x20], RZ ;  /* 0x800008003d027a10 */ /* 0x000fc60007ffe0ff */
[----:B------:R1:W-:Y:S04]  /*5a70*/  STL [R3], R6 ;  /* 0x0000000603007387 */ /* 0x0003e80000100800 */
[----:B------:R-:W2:Y:S01]  /*5a80*/  LDL.64 R8, [R2] ;  /* 0x0000000002087983 */ /* 0x000ea20000100a00 */
[----:B------:R-:W-:-:S03]  /*5a90*/  IMAD.MOV.U32 R5, RZ, RZ, 0x0 ;  /* 0x00000000ff057424 */ /* 0x000fc600078e00ff */
[----:B--2---:R1:W-:Y:S01]  /*5aa0*/  STL.64 [R3+0x8], R8 ;  /* 0x0000080803007387 */ /* 0x0043e20000100a00 */
[----:B------:R-:W-:Y:S05]  /*5ab0*/  RET.REL.NODEC R4 `(_ZN7cutlass13device_kernelIN5flash19enable_sm80_to_sm89INS1_16FlashAttnBwdSm80INS1_25CollectiveMainloopBwdSm80ILi2ELi2EN4cute5tupleIJNS5_1CILi128EEES8_NS7_ILi64EEEEEENS_10bfloat16_tEfNS_4arch4Sm80ELb0ELb0ELb1ELb0ELb0ELb0ELb0ELb0ELi2ELi4ELi4ELi4ELb0EEENS1_24CollectiveEpilogueBwdGQAISA_fSD_Li256ELb0ELb0EEENS1_19SingleTileSchedulerILb0ELb0ELb0ELi128EEEEEEEEEvNT_6ParamsE) ;  /* 0xffffa54004007950 */ /* 0x000fea0003c3ffff */
        .type           $_ZN7cutlass13device_kernelIN5flash19enable_sm80_to_sm89INS1_16FlashAttnBwdSm80INS1_25CollectiveMainloopBwdSm80ILi2ELi2EN4cute5tupleIJNS5_1CILi128EEES8_NS7_ILi64EEEEEENS_10bfloat16_tEfNS_4arch4Sm80ELb0ELb0ELb1ELb0ELb0ELb0ELb0ELb0ELi2ELi4ELi4ELi4ELb0EEENS1_24CollectiveEpilogueBwdGQAISA_fSD_Li256ELb0ELb0EEENS1_19SingleTileSchedulerILb0ELb0ELb0ELi128EEEEEEEEEvNT_6ParamsE$_ZN4cute3eso3ESOILb0ELb0EJNS_6LayoutINS_5tupleIJNS3_IJNS_1CILi8EEENS4_ILi1EEEEEENS4_ILi2EEEEEENS3_IJNS3_IJS6_NS4_ILi0EEEEEEiEEEEEiEEC2ERKSD_RKi,@function
        .size           $_ZN7cutlass13device_kernelIN5flash19enable_sm80_to_sm89INS1_16FlashAttnBwdSm80INS1_25CollectiveMainloopBwdSm80ILi2ELi2EN4cute5tupleIJNS5_1CILi128EEES8_NS7_ILi64EEEEEENS_10bfloat16_tEfNS_4arch4Sm80ELb0ELb0ELb1ELb0ELb0ELb0ELb0ELb0ELi2ELi4ELi4ELi4ELb0EEENS1_24CollectiveEpilogueBwdGQAISA_fSD_Li256ELb0ELb0EEENS1_19SingleTileSchedulerILb0ELb0ELb0ELi128EEEEEEEEEvNT_6ParamsE$_ZN4cute3eso3ESOILb0ELb0EJNS_6LayoutINS_5tupleIJNS3_IJNS_1CILi8EEENS4_ILi1EEEEEENS4_ILi2EEEEEENS3_IJNS3_IJS6_NS4_ILi0EEEEEEiEEEEEiEEC2ERKSD_RKi,($_ZN7cutlass13device_kernelIN5flash19enable_sm80_to_sm89INS1_16FlashAttnBwdSm80INS1_25CollectiveMainloopBwdSm80ILi2ELi2EN4cute5tupleIJNS5_1CILi128EEES8_NS7_ILi64EEEEEENS_10bfloat16_tEfNS_4arch4Sm80ELb0ELb0ELb1ELb0ELb0ELb0ELb0ELb0ELi2ELi4ELi4ELi4ELb0EEENS1_24CollectiveEpilogueBwdGQAISA_fSD_Li256ELb0ELb0EEENS1_19SingleTileSchedulerILb0ELb0ELb0ELi128EEEEEEEEEvNT_6ParamsE$_ZN4cute3eso3ESOILb0ELb0EJNS_6LayoutINS_5tupleIJNS3_IJNS_1CILi8EEENS4_ILi1EEEEEENS4_ILi2EEENS3_IJS8_S8_EEEEEENS3_IJNS3_IJS6_NS4_ILi0EEEEEENS4_ILi4096EEENS3_IJiiEEEEEEEENS_10ViewEngineINS_8smem_ptrIPN7cutlass10bfloat16_tEEEEEEEC2ERKSG_RKSN_ - $_ZN7cutlass13device_kernelIN5flash19enable_sm80_to_sm89INS1_16FlashAttnBwdSm80INS1_25CollectiveMainloopBwdSm80ILi2ELi2EN4cute5tupleIJNS5_1CILi128EEES8_NS7_ILi64EEEEEENS_10bfloat16_tEfNS_4arch4Sm80ELb0ELb0ELb1ELb0ELb0ELb0ELb0ELb0ELi2ELi4ELi4ELi4ELb0EEENS1_24CollectiveEpilogueBwdGQAISA_fSD_Li256ELb0ELb0EEENS1_19SingleTileSchedulerILb0ELb0ELb0ELi128EEEEEEEEEvNT_6ParamsE$_ZN4cute3eso3ESOILb0ELb0EJNS_6LayoutINS_5tupleIJNS3_IJNS_1CILi8EEENS4_ILi1EEEEEENS4_ILi2EEEEEENS3_IJNS3_IJS6_NS4_ILi0EEEEEEiEEEEEiEEC2ERKSD_RKi)
$_ZN7cutlass13device_kernelIN5flash19enable_sm80_to_sm89INS1_16FlashAttnBwdSm80INS1_25CollectiveMainloopBwdSm80ILi2ELi2EN4cute5tupleIJNS5_1CILi128EEES8_NS7_ILi64EEEEEENS_10bfloat16_tEfNS_4arch4Sm80ELb0ELb0ELb1ELb0ELb0ELb0ELb0ELb0ELi2ELi4ELi4ELi4ELb0EEENS1_24CollectiveEpilogueBwdGQAISA_fSD_Li256ELb0ELb0EEENS1_19SingleTileSchedulerILb0ELb0ELb0ELi128EEEEEEEEEvNT_6ParamsE$_ZN4cute3eso3ESOILb0ELb0EJNS_6LayoutINS_5tupleIJNS3_IJNS_1CILi8EEENS4_ILi1EEEEEENS4_ILi2EEEEEENS3_IJNS3_IJS6_NS4_ILi0EEEEEEiEEEEEiEEC2ERKSD_RKi:
[----:B------:R-:W-:Y:S02]  /*5ac0*/  IADD3 R3, R60, -c[0x0][0x20], RZ ;  /* 0x800008003c037a10 */ /* 0x000fe40007ffe0ff */
[----:B------:R-:W-:-:S03]  /*5ad0*/  IADD3 R2, R63, -c[0x0][0x20], RZ ;  /* 0x800008003f027a10 */ /* 0x000fc60007ffe0ff */
[----:B------:R1:W-:Y:S04]  /*5ae0*/  STL [R3], R6 ;  /* 0x0000000603007387 */ /* 0x0003e80000100800 */
[----:B------:R-:W2:Y:S01]  /*5af0*/  LDL R2, [R2] ;  /* 0x0000000002027983 */ /* 0x000ea20000100800 */
[----:B------:R-:W-:-:S03]  /*5b00*/  IMAD.MOV.U32 R5, RZ, RZ, 0x0 ;  /* 0x00000000ff057424 */ /* 0x000fc600078e00ff */
[----:B--2---:R1:W-:Y:S01]  /*5b10*/  STL [R3+0x4], R2 ;  /* 0x0000040203007387 */ /* 0x0043e20000100800 */
[----:B------:R-:W-:Y:S05]  /*5b20*/  RET.REL.NODEC R4 `(_ZN7cutlass13device_kernelIN5flash19enable_sm80_to_sm89INS1_16FlashAttnBwdSm80INS1_25CollectiveMainloopBwdSm80ILi2ELi2EN4cute5tupleIJNS5_1CILi128EEES8_NS7_ILi64EEEEEENS_10bfloat16_tEfNS_4arch4Sm80ELb0ELb0ELb1ELb0ELb0ELb0ELb0ELb0ELi2ELi4ELi4ELi4ELb0EEENS1_24CollectiveEpilogueBwdGQAISA_fSD_Li256ELb0ELb0EEENS1_19SingleTileSchedulerILb0ELb0ELb0ELi128EEEEEEEEEvNT_6ParamsE) ;  /* 0xffffa4d004007950 */ /* 0x000fea0003c3ffff */
        .type           $_ZN7cutlass13device_kernelIN5flash19enable_sm80_to_sm89INS1_16FlashAttnBwdSm80INS1_25CollectiveMainloopBwdSm80ILi2ELi2EN4cute5tupleIJNS5_1CILi128EEES8_NS7_ILi64EEEEEENS_10bfloat16_tEfNS_4arch4Sm80ELb0ELb0ELb1ELb0ELb0ELb0ELb0ELb0ELi2ELi4ELi4ELi4ELb0EEENS1_24CollectiveEpilogueBwdGQAISA_fSD_Li256ELb0ELb0EEENS1_19SingleTileSchedulerILb0ELb0ELb0ELi128EEEEEEEEEvNT_6ParamsE$_ZN4cute3eso3ESOILb0ELb0EJNS_6LayoutINS_5tupleIJNS3_IJNS_1CILi8EEENS4_ILi1EEEEEENS4_ILi2EEENS3_IJS8_S8_EEEEEENS3_IJNS3_IJS6_NS4_ILi0EEEEEENS4_ILi4096EEENS3_IJiiEEEEEEEENS_10ViewEngineINS_8smem_ptrIPN7cutlass10bfloat16_tEEEEEEEC2ERKSG_RKSN_,@function
        .size           $_ZN7cutlass13device_kernelIN5flash19enable_sm80_to_sm89INS1_16FlashAttnBwdSm80INS1_25CollectiveMainloopBwdSm80ILi2ELi2EN4cute5tupleIJNS5_1CILi128EEES8_NS7_ILi64EEEEEENS_10bfloat16_tEfNS_4arch4Sm80ELb0ELb0ELb1ELb0ELb0ELb0ELb0ELb0ELi2ELi4ELi4ELi4ELb0EEENS1_24CollectiveEpilogueBwdGQAISA_fSD_Li256ELb0ELb0EEENS1_19SingleTileSchedulerILb0ELb0ELb0ELi128EEEEEEEEEvNT_6ParamsE$_ZN4cute3eso3ESOILb0ELb0EJNS_6LayoutINS_5tupleIJNS3_IJNS_1CILi8EEENS4_ILi1EEEEEENS4_ILi2EEENS3_IJS8_S8_EEEEEENS3_IJNS3_IJS6_NS4_ILi0EEEEEENS4_ILi4096EEENS3_IJiiEEEEEEEENS_10ViewEngineINS_8smem_ptrIPN7cutlass10bfloat16_tEEEEEEEC2ERKSG_RKSN_,($_ZN7cutlass13device_kernelIN5flash19enable_sm80_to_sm89INS1_16FlashAttnBwdSm80INS1_25CollectiveMainloopBwdSm80ILi2ELi2EN4cute5tupleIJNS5_1CILi128EEES8_NS7_ILi64EEEEEENS_10bfloat16_tEfNS_4arch4Sm80ELb0ELb0ELb1ELb0ELb0ELb0ELb0ELb0ELi2ELi4ELi4ELi4ELb0EEENS1_24CollectiveEpilogueBwdGQAISA_fSD_Li256ELb0ELb0EEENS1_19SingleTileSchedulerILb0ELb0ELb0ELi128EEEEEEEEEvNT_6ParamsE$_ZN4cute3eso3ESOILb0ELb0EJNS_6LayoutINS_5tupleIJNS3_IJNS_1CILi8EEENS4_ILi1EEEEEENS4_ILi2EEENS3_IJS8_S8_EEEEEENS3_IJNS3_IJS6_NS4_ILi0EEEEEENS4_ILi4096EEENS3_IJiiEEEEEEEEiEEC2ERKSG_RKi - $_ZN7cutlass13device_kernelIN5flash19enable_sm80_to_sm89INS1_16FlashAttnBwdSm80INS1_25CollectiveMainloopBwdSm80ILi2ELi2EN4cute5tupleIJNS5_1CILi128EEES8_NS7_ILi64EEEEEENS_10bfloat16_tEfNS_4arch4Sm80ELb0ELb0ELb1ELb0ELb0ELb0ELb0ELb0ELi2ELi4ELi4ELi4ELb0EEENS1_24CollectiveEpilogueBwdGQAISA_fSD_Li256ELb0ELb0EEENS1_19SingleTileSchedulerILb0ELb0ELb0ELi128EEEEEEEEEvNT_6ParamsE$_ZN4cute3eso3ESOILb0ELb0EJNS_6LayoutINS_5tupleIJNS3_IJNS_1CILi8EEENS4_ILi1EEEEEENS4_ILi2EEENS3_IJS8_S8_EEEEEENS3_IJNS3_IJS6_NS4_ILi0EEEEEENS4_ILi4096EEENS3_IJiiEEEEEEEENS_10ViewEngineINS_8smem_ptrIPN7cutlass10bfloat16_tEEEEEEEC2ERKSG_RKSN_)
$_ZN7cutlass13device_kernelIN5flash19enable_sm80_to_sm89INS1_16FlashAttnBwdSm80INS1_25CollectiveMainloopBwdSm80ILi2ELi2EN4cute5tupleIJNS5_1CILi128EEES8_NS7_ILi64EEEEEENS_10bfloat16_tEfNS_4arch4Sm80ELb0ELb0ELb1ELb0ELb0ELb0ELb0ELb0ELi2ELi4ELi4ELi4ELb0EEENS1_24CollectiveEpilogueBwdGQAISA_fSD_Li256ELb0ELb0EEENS1_19SingleTileSchedulerILb0ELb0ELb0ELi128EEEEEEEEEvNT_6ParamsE$_ZN4cute3eso3ESOILb0ELb0EJNS_6LayoutINS_5tupleIJNS3_IJNS_1CILi8EEENS4_ILi1EEEEEENS4_ILi2EEENS3_IJS8_S8_EEEEEENS3_IJNS3_IJS6_NS4_ILi0EEEEEENS4_ILi4096EEENS3_IJiiEEEEEEEENS_10ViewEngineINS_8smem_ptrIPN7cutlass10bfloat16_tEEEEEEEC2ERKSG_RKSN_:
[----:B------:R-:W-:Y:S02]  /*5b30*/  IADD3 R3, R25, -c[0x0][0x20], RZ ;  /* 0x8000080019037a10 */ /* 0x000fe40007ffe0ff */
[----:B------:R-:W-:-:S03]  /*5b40*/  IADD3 R2, R24, -c[0x0][0x20], RZ ;  /* 0x8000080018027a10 */ /* 0x000fc60007ffe0ff */
[----:B------:R1:W-:Y:S04]  /*5b50*/  STL.64 [R3], R4 ;  /* 0x0000000403007387 */ /* 0x0003e80000100a00 */
[----:B------:R-:W2:Y:S01]  /*5b60*/  LDL.64 R8, [R2] ;  /* 0x0000000002087983 */ /* 0x000ea20000100a00 */
[----:B------:R-:W-:-:S03]  /*5b70*/  IMAD.MOV.U32 R7, RZ, RZ, 0x0 ;  /* 0x00000000ff077424 */ /* 0x000fc600078e00ff */
[----:B--2---:R1:W-:Y:S01]  /*5b80*/  STL.64 [R3+0x8], R8 ;  /* 0x0000080803007387 */ /* 0x0043e20000100a00 */
[----:B------:R-:W-:Y:S05]  /*5b90*/  RET.REL.NODEC R6 `(_ZN7cutlass13device_kernelIN5flash19enable_sm80_to_sm89INS1_16FlashAttnBwdSm80INS1_25CollectiveMainloopBwdSm80ILi2ELi2EN4cute5tupleIJNS5_1CILi128EEES8_NS7_ILi64EEEEEENS_10bfloat16_tEfNS_4arch4Sm80ELb0ELb0ELb1ELb0ELb0ELb0ELb0ELb0ELi2ELi4ELi4ELi4ELb0EEENS1_24CollectiveEpilogueBwdGQAISA_fSD_Li256ELb0ELb0EEENS1_19SingleTileSchedulerILb0ELb0ELb0ELi128EEEEEEEEEvNT_6ParamsE) ;  /* 0xffffa46006007950 */ /* 0x000fea0003c3ffff */
        .type           $_ZN7cutlass13device_kernelIN5flash19enable_sm80_to_sm89INS1_16FlashAttnBwdSm80INS1_25CollectiveMainloopBwdSm80ILi2ELi2EN4cute5tupleIJNS5_1CILi128EEES8_NS7_ILi64EEEEEENS_10bfloat16_tEfNS_4arch4Sm80ELb0ELb0ELb1ELb0ELb0ELb0ELb0ELb0ELi2ELi4ELi4ELi4ELb0EEENS1_24CollectiveEpilogueBwdGQAISA_fSD_Li256ELb0ELb0EEENS1_19SingleTileSchedulerILb0ELb0ELb0ELi128EEEEEEEEEvNT_6ParamsE$_ZN4cute3eso3ESOILb0ELb0EJNS_6LayoutINS_5tupleIJNS3_IJNS_1CILi8EEENS4_ILi1EEEEEENS4_ILi2EEENS3_IJS8_S8_EEEEEENS3_IJNS3_IJS6_NS4_ILi0EEEEEENS4_ILi4096EEENS3_IJiiEEEEEEEEiEEC2ERKSG_RKi,@function
        .size           $_ZN7cutlass13device_kernelIN5flash19enable_sm80_to_sm89INS1_16FlashAttnBwdSm80INS1_25CollectiveMainloopBwdSm80ILi2ELi2EN4cute5tupleIJNS5_1CILi128EEES8_NS7_ILi64EEEEEENS_10bfloat16_tEfNS_4arch4Sm80ELb0ELb0ELb1ELb0ELb0ELb0ELb0ELb0ELi2ELi4ELi4ELi4ELb0EEENS1_24CollectiveEpilogueBwdGQAISA_fSD_Li256ELb0ELb0EEENS1_19SingleTileSchedulerILb0ELb0ELb0ELi128EEEEEEEEEvNT_6ParamsE$_ZN4cute3eso3ESOILb0ELb0EJNS_6LayoutINS_5tupleIJNS3_IJNS_1CILi8EEENS4_ILi1EEEEEENS4_ILi2EEENS3_IJS8_S8_EEEEEENS3_IJNS3_IJS6_NS4_ILi0EEEEEENS4_ILi4096EEENS3_IJiiEEEEEEEEiEEC2ERKSG_RKi,($_ZN7cutlass13device_kernelIN5flash19enable_sm80_to_sm89INS1_16FlashAttnBwdSm80INS1_25CollectiveMainloopBwdSm80ILi2ELi2EN4cute5tupleIJNS5_1CILi128EEES8_NS7_ILi64EEEEEENS_10bfloat16_tEfNS_4arch4Sm80ELb0ELb0ELb1ELb0ELb0ELb0ELb0ELb0ELi2ELi4ELi4ELi4ELb0EEENS1_24CollectiveEpilogueBwdGQAISA_fSD_Li256ELb0ELb0EEENS1_19SingleTileSchedulerILb0ELb0ELb0ELi128EEEEEEEEEvNT_6ParamsE$_ZN4cute3eso3ESOILb0ELb0EJNS_6LayoutINS_5tupleIJNS3_IJNS_1CILi8EEENS4_ILi1EEEEEENS4_ILi2EEES5_EEENS3_IJNS3_IJS6_NS4_ILi0EEEEEEiNS4_ILi1024EEEEEEEENS_10ViewEngineINS_8smem_ptrIPN7cutlass10bfloat16_tEEEEEEEC2ERKSE_RKSL_ - $_ZN7cutlass13device_kernelIN5flash19enable_sm80_to_sm89INS1_16FlashAttnBwdSm80INS1_25CollectiveMainloopBwdSm80ILi2ELi2EN4cute5tupleIJNS5_1CILi128EEES8_NS7_ILi64EEEEEENS_10bfloat16_tEfNS_4arch4Sm80ELb0ELb0ELb1ELb0ELb0ELb0ELb0ELb0ELi2ELi4ELi4ELi4ELb0EEENS1_24CollectiveEpilogueBwdGQAISA_fSD_Li256ELb0ELb0EEENS1_19SingleTileSchedulerILb0ELb0ELb0ELi128EEEEEEEEEvNT_6ParamsE$_ZN4cute3eso3ESOILb0ELb0EJNS_6LayoutINS_5tupleIJNS3_IJNS_1CILi8EEENS4_ILi1EEEEEENS4_ILi2EEENS3_IJS8_S8_EEEEEENS3_IJNS3_IJS6_NS4_ILi0EEEEEENS4_ILi4096EEENS3_IJiiEEEEEEEEiEEC2ERKSG_RKi)
$_ZN7cutlass13device_kernelIN5flash19enable_sm80_to_sm89INS1_16FlashAttnBwdSm80INS1_25CollectiveMainloopBwdSm80ILi2ELi2EN4cute5tupleIJNS5_1CILi128EEES8_NS7_ILi64EEEEEENS_10bfloat16_tEfNS_4arch4Sm80ELb0ELb0ELb1ELb0ELb0ELb0ELb0ELb0ELi2ELi4ELi4ELi4ELb0EEENS1_24CollectiveEpilogueBwdGQAISA_fSD_Li256ELb0ELb0EEENS1_19SingleTileSchedulerILb0ELb0ELb0ELi128EEEEEEEEEvNT_6ParamsE$_ZN4cute3eso3ESOILb0ELb0EJNS_6LayoutINS_5tupleIJNS3_IJNS_1CILi8EEENS4_ILi1EEEEEENS4_ILi2EEENS3_IJS8_S8_EEEEEENS3_IJNS3_IJS6_NS4_ILi0EEEEEENS4_ILi4096EEENS3_IJiiEEEEEEEEiEEC2ERKSG_RKi:
        /* <DEDUP_REMOVED lines=8> */
        .type           $_ZN7cutlass13device_kernelIN5flash19enable_sm80_to_sm89INS1_16FlashAttnBwdSm80INS1_25CollectiveMainloopBwdSm80ILi2ELi2EN4cute5tupleIJNS5_1CILi128EEES8_NS7_ILi64EEEEEENS_10bfloat16_tEfNS_4arch4Sm80ELb0ELb0ELb1ELb0ELb0ELb0ELb0ELb0ELi2ELi4ELi4ELi4ELb0EEENS1_24CollectiveEpilogueBwdGQAISA_fSD_Li256ELb0ELb0EEENS1_19SingleTileSchedulerILb0ELb0ELb0ELi128EEEEEEEEEvNT_6ParamsE$_ZN4cute3eso3ESOILb0ELb0EJNS_6LayoutINS_5tupleIJNS3_IJNS_1CILi8EEENS4_ILi1EEEEEENS4_ILi2EEES5_EEENS3_IJNS3_IJS6_NS4_ILi0EEEEEEiNS4_ILi1024EEEEEEEENS_10ViewEngineINS_8smem_ptrIPN7cutlass10bfloat16_tEEEEEEEC2ERKSE_RKSL_,@function
        .size           $_ZN7cutlass13device_kernelIN5flash19enable_sm80_to_sm89INS1_16FlashAttnBwdSm80INS1_25CollectiveMainloopBwdSm80ILi2ELi2EN4cute5tupleIJNS5_1CILi128EEES8_NS7_ILi64EEEEEENS_10bfloat16_tEfNS_4arch4Sm80ELb0ELb0ELb1ELb0ELb0ELb0ELb0ELb0ELi2ELi4ELi4ELi4ELb0EEENS1_24CollectiveEpilogueBwdGQAISA_fSD_Li256ELb0ELb0EEENS1_19SingleTileSchedulerILb0ELb0ELb0ELi128EEEEEEEEEvNT_6ParamsE$_ZN4cute3eso3ESOILb0ELb0EJNS_6LayoutINS_5tupleIJNS3_IJNS_1CILi8EEENS4_ILi1EEEEEENS4_ILi2EEES5_EEENS3_IJNS3_IJS6_NS4_ILi0EEEEEEiNS4_ILi1024EEEEEEEENS_10ViewEngineINS_8smem_ptrIPN7cutlass10bfloat16_tEEEEEEEC2ERKSE_RKSL_,($_ZN7cutlass13device_kernelIN5flash19enable_sm80_to_sm89INS1_16FlashAttnBwdSm80INS1_25CollectiveMainloopBwdSm80ILi2ELi2EN4cute5tupleIJNS5_1CILi128EEES8_NS7_ILi64EEEEEENS_10bfloat16_tEfNS_4arch4Sm80ELb0ELb0ELb1ELb0ELb0ELb0ELb0ELb0ELi2ELi4ELi4ELi4ELb0EEENS1_24CollectiveEpilogueBwdGQAISA_fSD_Li256ELb0ELb0EEENS1_19SingleTileSchedulerILb0ELb0ELb0ELi128EEEEEEEEEvNT_6ParamsE$_ZN4cute3eso3ESOILb0ELb0EJNS_6LayoutINS_5tupleIJNS3_IJNS_1CILi8EEENS4_ILi1EEEEEENS4_ILi2EEES5_EEENS3_IJNS3_IJS6_NS4_ILi0EEEEEEiNS4_ILi1024EEEEEEEEiEEC2ERKSE_RKi - $_ZN7cutlass13device_kernelIN5flash19enable_sm80_to_sm89INS1_16FlashAttnBwdSm80INS1_25CollectiveMainloopBwdSm80ILi2ELi2EN4cute5tupleIJNS5_1CILi128EEES8_NS7_ILi64EEEEEENS_10bfloat16_tEfNS_4arch4Sm80ELb0ELb0ELb1ELb0ELb0ELb0ELb0ELb0ELi2ELi4ELi4ELi4ELb0EEENS1_24CollectiveEpilogueBwdGQAISA_fSD_Li256ELb0ELb0EEENS1_19SingleTileSchedulerILb0ELb0ELb0ELi128EEEEEEEEEvNT_6ParamsE$_ZN4cute3eso3ESOILb0ELb0EJNS_6LayoutINS_5tupleIJNS3_IJNS_1CILi8EEENS4_ILi1EEEEEENS4_ILi2EEES5_EEENS3_IJNS3_IJS6_NS4_ILi0EEEEEEiNS4_ILi1024EEEEEEEENS_10ViewEngineINS_8smem_ptrIPN7cutlass10bfloat16_tEEEEEEEC2ERKSE_RKSL_)
$_ZN7cutlass13device_kernelIN5flash19enable_sm80_to_sm89INS1_16FlashAttnBwdSm80INS1_25CollectiveMainloopBwdSm80ILi2ELi2EN4cute5tupleIJNS5_1CILi128EEES8_NS7_ILi64EEEEEENS_10bfloat16_tEfNS_4arch4Sm80ELb0ELb0ELb1ELb0ELb0ELb0ELb0ELb0ELi2ELi4ELi4ELi4ELb0EEENS1_24CollectiveEpilogueBwdGQAISA_fSD_Li256ELb0ELb0EEENS1_19SingleTileSchedulerILb0ELb0ELb0ELi128EEEEEEEEEvNT_6ParamsE$_ZN4cute3eso3ESOILb0ELb0EJNS_6LayoutINS_5tupleIJNS3_IJNS_1CILi8EEENS4_ILi1EEEEEENS4_ILi2EEES5_EEENS3_IJNS3_IJS6_NS4_ILi0EEEEEEiNS4_ILi1024EEEEEEEENS_10ViewEngineINS_8smem_ptrIPN7cutlass10bfloat16_tEEEEEEEC2ERKSE_RKSL_:
[----:B------:R-:W-:Y:S02]  /*5c20*/  IADD3 R3, R25, -c[0x0][0x20], RZ ;  /* 0x8000080019037a10 */ /* 0x000fe40007ffe0ff */
[----:B------:R-:W-:-:S03]  /*5c30*/  IADD3 R2, R24, -c[0x0][0x20], RZ ;  /* 0x8000080018027a10 */ /* 0x000fc60007ffe0ff */
[----:B------:R1:W-:Y:S04]  /*5c40*/  STL [R3], R6 ;  /* 0x0000000603007387 */ /* 0x0003e80000100800 */
[----:B------:R-:W2:Y:S01]  /*5c50*/  LDL.64 R8, [R2] ;  /* 0x0000000002087983 */ /* 0x000ea20000100a00 */
[----:B------:R-:W-:-:S03]  /*5c60*/  IMAD.MOV.U32 R5, RZ, RZ, 0x0 ;  /* 0x00000000ff057424 */ /* 0x000fc600078e00ff */
[----:B--2---:R1:W-:Y:S01]  /*5c70*/  STL.64 [R3+0x8], R8 ;  /* 0x0000080803007387 */ /* 0x0043e20000100a00 */
[----:B------:R-:W-:Y:S05]  /*5c80*/  RET.REL.NODEC R4 `(_ZN7cutlass13device_kernelIN5flash19enable_sm80_to_sm89INS1_16FlashAttnBwdSm80INS1_25CollectiveMainloopBwdSm80ILi2ELi2EN4cute5tupleIJNS5_1CILi128EEES8_NS7_ILi64EEEEEENS_10bfloat16_tEfNS_4arch4Sm80ELb0ELb0ELb1ELb0ELb0ELb0ELb0ELb0ELi2ELi4ELi4ELi4ELb0EEENS1_24CollectiveEpilogueBwdGQAISA_fSD_Li256ELb0ELb0EEENS1_19SingleTileSchedulerILb0ELb0ELb0ELi128EEEEEEEEEvNT_6ParamsE) ;  /* 0xffffa37004007950 */ /* 0x000fea0003c3ffff */
        .type           $_ZN7cutlass13device_kernelIN5flash19enable_sm80_to_sm89INS1_16FlashAttnBwdSm80INS1_25CollectiveMainloopBwdSm80ILi2ELi2EN4cute5tupleIJNS5_1CILi128EEES8_NS7_ILi64EEEEEENS_10bfloat16_tEfNS_4arch4Sm80ELb0ELb0ELb1ELb0ELb0ELb0ELb0ELb0ELi2ELi4ELi4ELi4ELb0EEENS1_24CollectiveEpilogueBwdGQAISA_fSD_Li256ELb0ELb0EEENS1_19SingleTileSchedulerILb0ELb0ELb0ELi128EEEEEEEEEvNT_6ParamsE$_ZN4cute3eso3ESOILb0ELb0EJNS_6LayoutINS_5tupleIJNS3_IJNS_1CILi8EEENS4_ILi1EEEEEENS4_ILi2EEES5_EEENS3_IJNS3_IJS6_NS4_ILi0EEEEEEiNS4_ILi1024EEEEEEEEiEEC2ERKSE_RKi,@function
        .size           $_ZN7cutlass13device_kernelIN5flash19enable_sm80_to_sm89INS1_16FlashAttnBwdSm80INS1_25CollectiveMainloopBwdSm80ILi2ELi2EN4cute5tupleIJNS5_1CILi128EEES8_NS7_ILi64EEEEEENS_10bfloat16_tEfNS_4arch4Sm80ELb0ELb0ELb1ELb0ELb0ELb0ELb0ELb0ELi2ELi4ELi4ELi4ELb0EEENS1_24CollectiveEpilogueBwdGQAISA_fSD_Li256ELb0ELb0EEENS1_19SingleTileSchedulerILb0ELb0ELb0ELi128EEEEEEEEEvNT_6ParamsE$_ZN4cute3eso3ESOILb0ELb0EJNS_6LayoutINS_5tupleIJNS3_IJNS_1CILi8EEENS4_ILi1EEEEEENS4_ILi2EEES5_EEENS3_IJNS3_IJS6_NS4_ILi0EEEEEEiNS4_ILi1024EEEEEEEEiEEC2ERKSE_RKi,($_ZN7cutlass13device_kernelIN5flash19enable_sm80_to_sm89INS1_16FlashAttnBwdSm80INS1_25CollectiveMainloopBwdSm80ILi2ELi2EN4cute5tupleIJNS5_1CILi128EEES8_NS7_ILi64EEEEEENS_10bfloat16_tEfNS_4arch4Sm80ELb0ELb0ELb1ELb0ELb0ELb0ELb0ELb0ELi2ELi4ELi4ELi4ELb0EEENS1_24CollectiveEpilogueBwdGQAISA_fSD_Li256ELb0ELb0EEENS1_19SingleTileSchedulerILb0ELb0ELb0ELi128EEEEEEEEEvNT_6ParamsE$_ZN4cute3eso3ESOILb0ELb0EJNS_6LayoutINS_5tupleIJNS3_IJNS_1CILi8EEENS4_ILi1EEEEEENS4_ILi4EEES6_EEENS3_IJNS3_IJS6_NS4_ILi0EEEEEElSA_EEEEENS_10ViewEngineINS_8gmem_ptrIPKN7cutlass10bfloat16_tEEEEEEEC2ERKSD_RKSL_ - $_ZN7cutlass13device_kernelIN5flash19enable_sm80_to_sm89INS1_16FlashAttnBwdSm80INS1_25CollectiveMainloopBwdSm80ILi2ELi2EN4cute5tupleIJNS5_1CILi128EEES8_NS7_ILi64EEEEEENS_10bfloat16_tEfNS_4arch4Sm80ELb0ELb0ELb1ELb0ELb0ELb0ELb0ELb0ELi2ELi4ELi4ELi4ELb0EEENS1_24CollectiveEpilogueBwdGQAISA_fSD_Li256ELb0ELb0EEENS1_19SingleTileSchedulerILb0ELb0ELb0ELi128EEEEEEEEEvNT_6ParamsE$_ZN4cute3eso3ESOILb0ELb0EJNS_6LayoutINS_5tupleIJNS3_IJNS_1CILi8EEENS4_ILi1EEEEEENS4_ILi2EEES5_EEENS3_IJNS3_IJS6_NS4_ILi0EEEEEEiNS4_ILi1024EEEEEEEEiEEC2ERKSE_RKi)
$_ZN7cutlass13device_kernelIN5flash19enable_sm80_to_sm89INS1_16FlashAttnBwdSm80INS1_25CollectiveMainloopBwdSm80ILi2ELi2EN4cute5tupleIJNS5_1CILi128EEES8_NS7_ILi64EEEEEENS_10bfloat16_tEfNS_4arch4Sm80ELb0ELb0ELb1ELb0ELb0ELb0ELb0ELb0ELi2ELi4ELi4ELi4ELb0EEENS1_24CollectiveEpilogueBwdGQAISA_fSD_Li256ELb0ELb0EEENS1_19SingleTileSchedulerILb0ELb0ELb0ELi128EEEEEEEEEvNT_6ParamsE$_ZN4cute3eso3ESOILb0ELb0EJNS_6LayoutINS_5tupleIJNS3_IJNS_1CILi8EEENS4_ILi1EEEEEENS4_ILi2EEES5_EEENS3_IJNS3_IJS6_NS4_ILi0EEEEEEiNS4_ILi1024EEEEEEEEiEEC2ERKSE_RKi:
        /* <DEDUP_REMOVED lines=8> */
        .type           $_ZN7cutlass13device_kernelIN5flash19enable_sm80_to_sm89INS1_16FlashAttnBwdSm80INS1_25CollectiveMainloopBwdSm80ILi2ELi2EN4cute5tupleIJNS5_1CILi128EEES8_NS7_ILi64EEEEEENS_10bfloat16_tEfNS_4arch4Sm80ELb0ELb0ELb1ELb0ELb0ELb0ELb0ELb0ELi2ELi4ELi4ELi4ELb0EEENS1_24CollectiveEpilogueBwdGQAISA_fSD_Li256ELb0ELb0EEENS1_19SingleTileSchedulerILb0ELb0ELb0ELi128EEEEEEEEEvNT_6ParamsE$_ZN4cute3eso3ESOILb0ELb0EJNS_6LayoutINS_5tupleIJNS3_IJNS_1CILi8EEENS4_ILi1EEEEEENS4_ILi4EEES6_EEENS3_IJNS3_IJS6_NS4_ILi0EEEEEElSA_EEEEENS_10ViewEngineINS_8gmem_ptrIPKN7cutlass10bfloat16_tEEEEEEEC2ERKSD_RKSL_,@function
        .size           $_ZN7cutlass13device_kernelIN5flash19enable_sm80_to_sm89INS1_16FlashAttnBwdSm80INS1_25CollectiveMainloopBwdSm80ILi2ELi2EN4cute5tupleIJNS5_1CILi128EEES8_NS7_ILi64EEEEEENS_10bfloat16_tEfNS_4arch4Sm80ELb0ELb0ELb1ELb0ELb0ELb0ELb0ELb0ELi2ELi4ELi4ELi4ELb0EEENS1_24CollectiveEpilogueBwdGQAISA_fSD_Li256ELb0ELb0EEENS1_19SingleTileSchedulerILb0ELb0ELb0ELi128EEEEEEEEEvNT_6ParamsE$_ZN4cute3eso3ESOILb0ELb0EJNS_6LayoutINS_5tupleIJNS3_IJNS_1CILi8EEENS4_ILi1EEEEEENS4_ILi4EEES6_EEENS3_IJNS3_IJS6_NS4_ILi0EEEEEElSA_EEEEENS_10ViewEngineINS_8gmem_ptrIPKN7cutlass10bfloat16_tEEEEEEEC2ERKSD_RKSL_,($_ZN7cutlass13device_kernelIN5flash19enable_sm80_to_sm89INS1_16FlashAttnBwdSm80INS1_25CollectiveMainloopBwdSm80ILi2ELi2EN4cute5tupleIJNS5_1CILi128EEES8_NS7_ILi64EEEEEENS_10bfloat16_tEfNS_4arch4Sm80ELb0ELb0ELb1ELb0ELb0ELb0ELb0ELb0ELi2ELi4ELi4ELi4ELb0EEENS1_24CollectiveEpilogueBwdGQAISA_fSD_Li256ELb0ELb0EEENS1_19SingleTileSchedulerILb0ELb0ELb0ELi128EEEEEEEEEvNT_6ParamsE$_ZN4cute3eso3ESOILb0ELb0EJNS_6LayoutINS_5tupleIJNS3_IJNS_1CILi8EEENS4_ILi1EEEEEENS4_ILi4EEES6_EEENS3_IJNS3_IJS6_NS4_ILi0EEEEEElSA_EEEEElEEC2ERKSD_RKl - $_ZN7cutlass13device_kernelIN5flash19enable_sm80_to_sm89INS1_16FlashAttnBwdSm80INS1_25CollectiveMainloopBwdSm80ILi2ELi2EN4cute5tupleIJNS5_1CILi128EEES8_NS7_ILi64EEEEEENS_10bfloat16_tEfNS_4arch4Sm80ELb0ELb0ELb1ELb0ELb0ELb0ELb0ELb0ELi2ELi4ELi4ELi4ELb0EEENS1_24CollectiveEpilogueBwdGQAISA_fSD_Li256ELb0ELb0EEENS1_19SingleTileSchedulerILb0ELb0ELb0ELi128EEEEEEEEEvNT_6ParamsE$_ZN4cute3eso3ESOILb0ELb0EJNS_6LayoutINS_5tupleIJNS3_IJNS_1CILi8EEENS4_ILi1EEEEEENS4_ILi4EEES6_EEENS3_IJNS3_IJS6_NS4_ILi0EEEEEElSA_EEEEENS_10ViewEngineINS_8gmem_ptrIPKN7cutlass10bfloat16_tEEEEEEEC2ERKSD_RKSL_)
$_ZN7cutlass13device_kernelIN5flash19enable_sm80_to_sm89INS1_16FlashAttnBwdSm80INS1_25CollectiveMainloopBwdSm80ILi2ELi2EN4cute5tupleIJNS5_1CILi128EEES8_NS7_ILi64EEEEEENS_10bfloat16_tEfNS_4arch4Sm80ELb0ELb0ELb1ELb0ELb0ELb0ELb0ELb0ELi2ELi4ELi4ELi4ELb0EEENS1_24CollectiveEpilogueBwdGQAISA_fSD_Li256ELb0ELb0EEENS1_19SingleTileSchedulerILb0ELb0ELb0ELi128EEEEEEEEEvNT_6ParamsE$_ZN4cute3eso3ESOILb0ELb0EJNS_6LayoutINS_5tupleIJNS3_IJNS_1CILi8EEENS4_ILi1EEEEEENS4_ILi4EEES6_EEENS3_IJNS3_IJS6_NS4_ILi0EEEEEElSA_EEEEENS_10ViewEngineINS_8gmem_ptrIPKN7cutlass10bfloat16_tEEEEEEEC2ERKSD_RKSL_:
        /* <DEDUP_REMOVED lines=9> */
[----:B------:R-:W-:Y:S05]  /*5da0*/  RET.REL.NODEC R10 `(_ZN7cutlass13device_kernelIN5flash19enable_sm80_to_sm89INS1_16FlashAttnBwdSm80INS1_25CollectiveMainloopBwdSm80ILi2ELi2EN4cute5tupleIJNS5_1CILi128EEES8_NS7_ILi64EEEEEENS_10bfloat16_tEfNS_4arch4Sm80ELb0ELb0ELb1ELb0ELb0ELb0ELb0ELb0ELi2ELi4ELi4ELi4ELb0EEENS1_24CollectiveEpilogueBwdGQAISA_fSD_Li256ELb0ELb0EEENS1_19SingleTileSchedulerILb0ELb0ELb0ELi128EEEEEEEEEvNT_6ParamsE) ;  /* 0xffffa2500a007950 */ /* 0x000fea0003c3ffff */
        .type           $_ZN7cutlass13device_kernelIN5flash19enable_sm80_to_sm89INS1_16FlashAttnBwdSm80INS1_25CollectiveMainloopBwdSm80ILi2ELi2EN4cute5tupleIJNS5_1CILi128EEES8_NS7_ILi64EEEEEENS_10bfloat16_tEfNS_4arch4Sm80ELb0ELb0ELb1ELb0ELb0ELb0ELb0ELb0ELi2ELi4ELi4ELi4ELb0EEENS1_24CollectiveEpilogueBwdGQAISA_fSD_Li256ELb0ELb0EEENS1_19SingleTileSchedulerILb0ELb0ELb0ELi128EEEEEEEEEvNT_6ParamsE$_ZN4cute3eso3ESOILb0ELb0EJNS_6LayoutINS_5tupleIJNS3_IJNS_1CILi8EEENS4_ILi1EEEEEENS4_ILi4EEES6_EEENS3_IJNS3_IJS6_NS4_ILi0EEEEEElSA_EEEEElEEC2ERKSD_RKl,@function
        .size           $_ZN7cutlass13device_kernelIN5flash19enable_sm80_to_sm89INS1_16FlashAttnBwdSm80INS1_25CollectiveMainloopBwdSm80ILi2ELi2EN4cute5tupleIJNS5_1CILi128EEES8_NS7_ILi64EEEEEENS_10bfloat16_tEfNS_4arch4Sm80ELb0ELb0ELb1ELb0ELb0ELb0ELb0ELb0ELi2ELi4ELi4ELi4ELb0EEENS1_24CollectiveEpilogueBwdGQAISA_fSD_Li256ELb0ELb0EEENS1_19SingleTileSchedulerILb0ELb0ELb0ELi128EEEEEEEEEvNT_6ParamsE$_ZN4cute3eso3ESOILb0ELb0EJNS_6LayoutINS_5tupleIJNS3_IJNS_1CILi8EEENS4_ILi1EEEEEENS4_ILi4EEES6_EEENS3_IJNS3_IJS6_NS4_ILi0EEEEEElSA_EEEEElEEC2ERKSD_RKl,($_ZN7cutlass13device_kernelIN5flash19enable_sm80_to_sm89INS1_16FlashAttnBwdSm80INS1_25CollectiveMainloopBwdSm80ILi2ELi2EN4cute5tupleIJNS5_1CILi128EEES8_NS7_ILi64EEEEEENS_10bfloat16_tEfNS_4arch4Sm80ELb0ELb0ELb1ELb0ELb0ELb0ELb0ELb0ELi2ELi4ELi4ELi4ELb0EEENS1_24CollectiveEpilogueBwdGQAISA_fSD_Li256ELb0ELb0EEENS1_19SingleTileSchedulerILb0ELb0ELb0ELi128EEEEEEEEEvNT_6ParamsE$_ZN4cute3eso3ESOILb0ELb0EJiNS_5tupleIJiNS_1CILi0EEEEEEEEC2ERKiRKS5_ - $_ZN7cutlass13device_kernelIN5flash19enable_sm80_to_sm89INS1_16FlashAttnBwdSm80INS1_25CollectiveMainloopBwdSm80ILi2ELi2EN4cute5tupleIJNS5_1CILi128EEES8_NS7_ILi64EEEEEENS_10bfloat16_tEfNS_4arch4Sm80ELb0ELb0ELb1ELb0ELb0ELb0ELb0ELb0ELi2ELi4ELi4ELi4ELb0EEENS1_24CollectiveEpilogueBwdGQAISA_fSD_Li256ELb0ELb0EEENS1_19SingleTileSchedulerILb0ELb0ELb0ELi128EEEEEEEEEvNT_6ParamsE$_ZN4cute3eso3ESOILb0ELb0EJNS_6LayoutINS_5tupleIJNS3_IJNS_1CILi8EEENS4_ILi1EEEEEENS4_ILi4EEES6_EEENS3_IJNS3_IJS6_NS4_ILi0EEEEEElSA_EEEEElEEC2ERKSD_RKl)
$_ZN7cutlass13device_kernelIN5flash19enable_sm80_to_sm89INS1_16FlashAttnBwdSm80INS1_25CollectiveMainloopBwdSm80ILi2ELi2EN4cute5tupleIJNS5_1CILi128EEES8_NS7_ILi64EEEEEENS_10bfloat16_tEfNS_4arch4Sm80ELb0ELb0ELb1ELb0ELb0ELb0ELb0ELb0ELi2ELi4ELi4ELi4ELb0EEENS1_24CollectiveEpilogueBwdGQAISA_fSD_Li256ELb0ELb0EEENS1_19SingleTileSchedulerILb0ELb0ELb0ELi128EEEEEEEEEvNT_6ParamsE$_ZN4cute3eso3ESOILb0ELb0EJNS_6LayoutINS_5tupleIJNS3_IJNS_1CILi8EEENS4_ILi1EEEEEENS4_ILi4EEES6_EEENS3_IJNS3_IJS6_NS4_ILi0EEEEEElSA_EEEEElEEC2ERKSD_RKl:
        /* <DEDUP_REMOVED lines=8> */
        .type           $_ZN7cutlass13device_kernelIN5flash19enable_sm80_to_sm89INS1_16FlashAttnBwdSm80INS1_25CollectiveMainloopBwdSm80ILi2ELi2EN4cute5tupleIJNS5_1CILi128EEES8_NS7_ILi64EEEEEENS_10bfloat16_tEfNS_4arch4Sm80ELb0ELb0ELb1ELb0ELb0ELb0ELb0ELb0ELi2ELi4ELi4ELi4ELb0EEENS1_24CollectiveEpilogueBwdGQAISA_fSD_Li256ELb0ELb0EEENS1_19SingleTileSchedulerILb0ELb0ELb0ELi128EEEEEEEEEvNT_6ParamsE$_ZN4cute3eso3ESOILb0ELb0EJiNS_5tupleIJiNS_1CILi0EEEEEEEEC2ERKiRKS5_,@function
        .size           $_ZN7cutlass13device_kernelIN5flash19enable_sm80_to_sm89INS1_16FlashAttnBwdSm80INS1_25CollectiveMainloopBwdSm80ILi2ELi2EN4cute5tupleIJNS5_1CILi128EEES8_NS7_ILi64EEEEEENS_10bfloat16_tEfNS_4arch4Sm80ELb0ELb0ELb1ELb0ELb0ELb0ELb0ELb0ELi2ELi4ELi4ELi4ELb0EEENS1_24CollectiveEpilogueBwdGQAISA_fSD_Li256ELb0ELb0EEENS1_19SingleTileSchedulerILb0ELb0ELb0ELi128EEEEEEEEEvNT_6ParamsE$_ZN4cute3eso3ESOILb0ELb0EJiNS_5tupleIJiNS_1CILi0EEEEEEEEC2ERKiRKS5_,($_ZN7cutlass13device_kernelIN5flash19enable_sm80_to_sm89INS1_16FlashAttnBwdSm80INS1_25CollectiveMainloopBwdSm80ILi2ELi2EN4cute5tupleIJNS5_1CILi128EEES8_NS7_ILi64EEEEEENS_10bfloat16_tEfNS_4arch4Sm80ELb0ELb0ELb1ELb0ELb0ELb0ELb0ELb0ELi2ELi4ELi4ELi4ELb0EEENS1_24CollectiveEpilogueBwdGQAISA_fSD_Li256ELb0ELb0EEENS1_19SingleTileSchedulerILb0ELb0ELb0ELi128EEEEEEEEEvNT_6ParamsE$_ZN4cute3eso3ESOILb0ELb0EJiNS_5tupleIJiiEEEEEC2ERKiRKS3_ - $_ZN7cutlass13device_kernelIN5flash19enable_sm80_to_sm89INS1_16FlashAttnBwdSm80INS1_25CollectiveMainloopBwdSm80ILi2ELi2EN4cute5tupleIJNS5_1CILi128EEES8_NS7_ILi64EEEEEENS_10bfloat16_tEfNS_4arch4Sm80ELb0ELb0ELb1ELb0ELb0ELb0ELb0ELb0ELi2ELi4ELi4ELi4ELb0EEENS1_24CollectiveEpilogueBwdGQAISA_fSD_Li256ELb0ELb0EEENS1_19SingleTileSchedulerILb0ELb0ELb0ELi128EEEEEEEEEvNT_6ParamsE$_ZN4cute3eso3ESOILb0ELb0EJiNS_5tupleIJiNS_1CILi0EEEEEEEEC2ERKiRKS5_)
$_ZN7cutlass13device_kernelIN5flash19enable_sm80_to_sm89INS1_16FlashAttnBwdSm80INS1_25CollectiveMainloopBwdSm80ILi2ELi2EN4cute5tupleIJNS5_1CILi128EEES8_NS7_ILi64EEEEEENS_10bfloat16_tEfNS_4arch4Sm80ELb0ELb0ELb1ELb0ELb0ELb0ELb0ELb0ELi2ELi4ELi4ELi4ELb0EEENS1_24CollectiveEpilogueBwdGQAISA_fSD_Li256ELb0ELb0EEENS1_19SingleTileSchedulerILb0ELb0ELb0ELi128EEEEEEEEEvNT_6ParamsE$_ZN4cute3eso3ESOILb0ELb0EJiNS_5tupleIJiNS_1CILi0EEEEEEEEC2ERKiRKS5_:
[----:B------:R-:W-:Y:S02]  /*5e30*/  IADD3 R3, R3, -c[0x0][0x20], RZ ;  /* 0x8000080003037a10 */ /* 0x000fe40007ffe0ff */
[----:B------:R-:W-:-:S03]  /*5e40*/  IADD3 R2, R2, -c[0x0][0x20], RZ ;  /* 0x8000080002027a10 */ /* 0x000fc60007ffe0ff */
[----:B------:R1:W-:Y:S04]  /*5e50*/  STL [R3], R6 ;  /* 0x0000000603007387 */ /* 0x0003e80000100800 */
[----:B------:R-:W2:Y:S01]  /*5e60*/  LDL R2, [R2] ;  /* 0x0000000002027983 */ /* 0x000ea20000100800 */
[----:B------:R-:W-:-:S03]  /*5e70*/  IMAD.MOV.U32 R5, RZ, RZ, 0x0 ;  /* 0x00000000ff057424 */ /* 0x000fc600078e00ff */
[----:B--2---:R1:W-:Y:S01]  /*5e80*/  STL [R3+0x4], R2 ;  /* 0x0000040203007387 */ /* 0x0043e20000100800 */
[----:B------:R-:W-:Y:S05]  /*5e90*/  RET.REL.NODEC R4 `(_ZN7cutlass13device_kernelIN5flash19enable_sm80_to_sm89INS1_16FlashAttnBwdSm80INS1_25CollectiveMainloopBwdSm80ILi2ELi2EN4cute5tupleIJNS5_1CILi128EEES8_NS7_ILi64EEEEEENS_10bfloat16_tEfNS_4arch4Sm80ELb0ELb0ELb1ELb0ELb0ELb0ELb0ELb0ELi2ELi4ELi4ELi4ELb0EEENS1_24CollectiveEpilogueBwdGQAISA_fSD_Li256ELb0ELb0EEENS1_19SingleTileSchedulerILb0ELb0ELb0ELi128EEEEEEEEEvNT_6ParamsE) ;  /* 0xffffa16004007950 */ /* 0x000fea0003c3ffff */
        .type           $_ZN7cutlass13device_kernelIN5flash19enable_sm80_to_sm89INS1_16FlashAttnBwdSm80INS1_25CollectiveMainloopBwdSm80ILi2ELi2EN4cute5tupleIJNS5_1CILi128EEES8_NS7_ILi64EEEEEENS_10bfloat16_tEfNS_4arch4Sm80ELb0ELb0ELb1ELb0ELb0ELb0ELb0ELb0ELi2ELi4ELi4ELi4ELb0EEENS1_24CollectiveEpilogueBwdGQAISA_fSD_Li256ELb0ELb0EEENS1_19SingleTileSchedulerILb0ELb0ELb0ELi128EEEEEEEEEvNT_6ParamsE$_ZN4cute3eso3ESOILb0ELb0EJiNS_5tupleIJiiEEEEEC2ERKiRKS3_,@function
        .size           $_ZN7cutlass13device_kernelIN5flash19enable_sm80_to_sm89INS1_16FlashAttnBwdSm80INS1_25CollectiveMainloopBwdSm80ILi2ELi2EN4cute5tupleIJNS5_1CILi128EEES8_NS7_ILi64EEEEEENS_10bfloat16_tEfNS_4arch4Sm80ELb0ELb0ELb1ELb0ELb0ELb0ELb0ELb0ELi2ELi4ELi4ELi4ELb0EEENS1_24CollectiveEpilogueBwdGQAISA_fSD_Li256ELb0ELb0EEENS1_19SingleTileSchedulerILb0ELb0ELb0ELi128EEEEEEEEEvNT_6ParamsE$_ZN4cute3eso3ESOILb0ELb0EJiNS_5tupleIJiiEEEEEC2ERKiRKS3_,($_ZN7cutlass13device_kernelIN5flash19enable_sm80_to_sm89INS1_16FlashAttnBwdSm80INS1_25CollectiveMainloopBwdSm80ILi2ELi2EN4cute5tupleIJNS5_1CILi128EEES8_NS7_ILi64EEEEEENS_10bfloat16_tEfNS_4arch4Sm80ELb0ELb0ELb1ELb0ELb0ELb0ELb0ELb0ELi2ELi4ELi4ELi4ELb0EEENS1_24CollectiveEpilogueBwdGQAISA_fSD_Li256ELb0ELb0EEENS1_19SingleTileSchedulerILb0ELb0ELb0ELi128EEEEEEEEEvNT_6ParamsE$_ZN4cute3eso3ESOILb0ELb0EJiiEEC2ERKiS4_ - $_ZN7cutlass13device_kernelIN5flash19enable_sm80_to_sm89INS1_16FlashAttnBwdSm80INS1_25CollectiveMainloopBwdSm80ILi2ELi2EN4cute5tupleIJNS5_1CILi128EEES8_NS7_ILi64EEEEEENS_10bfloat16_tEfNS_4arch4Sm80ELb0ELb0ELb1ELb0ELb0ELb0ELb0ELb0ELi2ELi4ELi4ELi4ELb0EEENS1_24CollectiveEpilogueBwdGQAISA_fSD_Li256ELb0ELb0EEENS1_19SingleTileSchedulerILb0ELb0ELb0ELi128EEEEEEEEEvNT_6ParamsE$_ZN4cute3eso3ESOILb0ELb0EJiNS_5tupleIJiiEEEEEC2ERKiRKS3_)
$_ZN7cutlass13device_kernelIN5flash19enable_sm80_to_sm89INS1_16FlashAttnBwdSm80INS1_25CollectiveMainloopBwdSm80ILi2ELi2EN4cute5tupleIJNS5_1CILi128EEES8_NS7_ILi64EEEEEENS_10bfloat16_tEfNS_4arch4Sm80ELb0ELb0ELb1ELb0ELb0ELb0ELb0ELb0ELi2ELi4ELi4ELi4ELb0EEENS1_24CollectiveEpilogueBwdGQAISA_fSD_Li256ELb0ELb0EEENS1_19SingleTileSchedulerILb0ELb0ELb0ELi128EEEEEEEEEvNT_6ParamsE$_ZN4cute3eso3ESOILb0ELb0EJiNS_5tupleIJiiEEEEEC2ERKiRKS3_:
        /* <DEDUP_REMOVED lines=10> */
        .type           $_ZN7cutlass13device_kernelIN5flash19enable_sm80_to_sm89INS1_16FlashAttnBwdSm80INS1_25CollectiveMainloopBwdSm80ILi2ELi2EN4cute5tupleIJNS5_1CILi128EEES8_NS7_ILi64EEEEEENS_10bfloat16_tEfNS_4arch4Sm80ELb0ELb0ELb1ELb0ELb0ELb0ELb0ELb0ELi2ELi4ELi4ELi4ELb0EEENS1_24CollectiveEpilogueBwdGQAISA_fSD_Li256ELb0ELb0EEENS1_19SingleTileSchedulerILb0ELb0ELb0ELi128EEEEEEEEEvNT_6ParamsE$_ZN4cute3eso3ESOILb0ELb0EJiiEEC2ERKiS4_,@function
        .size           $_ZN7cutlass13device_kernelIN5flash19enable_sm80_to_sm89INS1_16FlashAttnBwdSm80INS1_25CollectiveMainloopBwdSm80ILi2ELi2EN4cute5tupleIJNS5_1CILi128EEES8_NS7_ILi64EEEEEENS_10bfloat16_tEfNS_4arch4Sm80ELb0ELb0ELb1ELb0ELb0ELb0ELb0ELb0ELi2ELi4ELi4ELi4ELb0EEENS1_24CollectiveEpilogueBwdGQAISA_fSD_Li256ELb0ELb0EEENS1_19SingleTileSchedulerILb0ELb0ELb0ELi128EEEEEEEEEvNT_6ParamsE$_ZN4cute3eso3ESOILb0ELb0EJiiEEC2ERKiS4_,($_ZN7cutlass13device_kernelIN5flash19enable_sm80_to_sm89INS1_16FlashAttnBwdSm80INS1_25CollectiveMainloopBwdSm80ILi2ELi2EN4cute5tupleIJNS5_1CILi128EEES8_NS7_ILi64EEEEEENS_10bfloat16_tEfNS_4arch4Sm80ELb0ELb0ELb1ELb0ELb0ELb0ELb0ELb0ELi2ELi4ELi4ELi4ELb0EEENS1_24CollectiveEpilogueBwdGQAISA_fSD_Li256ELb0ELb0EEENS1_19SingleTileSchedulerILb0ELb0ELb0ELi128EEEEEEEEEvNT_6ParamsE$_ZN4cute3eso3ESOILb0ELb0EJiiNS_1CILi0EEEEEC2ERKiS6_RKS3_ - $_ZN7cutlass13device_kernelIN5flash19enable_sm80_to_sm89INS1_16FlashAttnBwdSm80INS1_25CollectiveMainloopBwdSm80ILi2ELi2EN4cute5tupleIJNS5_1CILi128EEES8_NS7_ILi64EEEEEENS_10bfloat16_tEfNS_4arch4Sm80ELb0ELb0ELb1ELb0ELb0ELb0ELb0ELb0ELi2ELi4ELi4ELi4ELb0EEENS1_24CollectiveEpilogueBwdGQAISA_fSD_Li256ELb0ELb0EEENS1_19SingleTileSchedulerILb0ELb0ELb0ELi128EEEEEEEEEvNT_6ParamsE$_ZN4cute3eso3ESOILb0ELb0EJiiEEC2ERKiS4_)
$_ZN7cutlass13device_kernelIN5flash19enable_sm80_to_sm89INS1_16FlashAttnBwdSm80INS1_25CollectiveMainloopBwdSm80ILi2ELi2EN4cute5tupleIJNS5_1CILi128EEES8_NS7_ILi64EEEEEENS_10bfloat16_tEfNS_4arch4Sm80ELb0ELb0ELb1ELb0ELb0ELb0ELb0ELb0ELi2ELi4ELi4ELi4ELb0EEENS1_24CollectiveEpilogueBwdGQAISA_fSD_Li256ELb0ELb0EEENS1_19SingleTileSchedulerILb0ELb0ELb0ELi128EEEEEEEEEvNT_6ParamsE$_ZN4cute3eso3ESOILb0ELb0EJiiEEC2ERKiS4_:
        /* <DEDUP_REMOVED lines=8> */
        .type           $_ZN7cutlass13device_kernelIN5flash19enable_sm80_to_sm89INS1_16FlashAttnBwdSm80INS1_25CollectiveMainloopBwdSm80ILi2ELi2EN4cute5tupleIJNS5_1CILi128EEES8_NS7_ILi64EEEEEENS_10bfloat16_tEfNS_4arch4Sm80ELb0ELb0ELb1ELb0ELb0ELb0ELb0ELb0ELi2ELi4ELi4ELi4ELb0EEENS1_24CollectiveEpilogueBwdGQAISA_fSD_Li256ELb0ELb0EEENS1_19SingleTileSchedulerILb0ELb0ELb0ELi128EEEEEEEEEvNT_6ParamsE$_ZN4cute3eso3ESOILb0ELb0EJiiNS_1CILi0EEEEEC2ERKiS6_RKS3_,@function
        .size           $_ZN7cutlass13device_kernelIN5flash19enable_sm80_to_sm89INS1_16FlashAttnBwdSm80INS1_25CollectiveMainloopBwdSm80ILi2ELi2EN4cute5tupleIJNS5_1CILi128EEES8_NS7_ILi64EEEEEENS_10bfloat16_tEfNS_4arch4Sm80ELb0ELb0ELb1ELb0ELb0ELb0ELb0ELb0ELi2ELi4ELi4ELi4ELb0EEENS1_24CollectiveEpilogueBwdGQAISA_fSD_Li256ELb0ELb0EEENS1_19SingleTileSchedulerILb0ELb0ELb0ELi128EEEEEEEEEvNT_6ParamsE$_ZN4cute3eso3ESOILb0ELb0EJiiNS_1CILi0EEEEEC2ERKiS6_RKS3_,($_ZN7cutlass13device_kernelIN5flash19enable_sm80_to_sm89INS1_16FlashAttnBwdSm80INS1_25CollectiveMainloopBwdSm80ILi2ELi2EN4cute5tupleIJNS5_1CILi128EEES8_NS7_ILi64EEEEEENS_10bfloat16_tEfNS_4arch4Sm80ELb0ELb0ELb1ELb0ELb0ELb0ELb0ELb0ELi2ELi4ELi4ELi4ELb0EEENS1_24CollectiveEpilogueBwdGQAISA_fSD_Li256ELb0ELb0EEENS1_19SingleTileSchedulerILb0ELb0ELb0ELi128EEEEEEEEEvNT_6ParamsE$_ZN4cute3eso3ESOILb0ELb0EJiiNS_1CILi1024EEEEEC2ERKiS6_RKS3_ - $_ZN7cutlass13device_kernelIN5flash19enable_sm80_to_sm89INS1_16FlashAttnBwdSm80INS1_25CollectiveMainloopBwdSm80ILi2ELi2EN4cute5tupleIJNS5_1CILi128EEES8_NS7_ILi64EEEEEENS_10bfloat16_tEfNS_4arch4Sm80ELb0ELb0ELb1ELb0ELb0ELb0ELb0ELb0ELi2ELi4ELi4ELi4ELb0EEENS1_24CollectiveEpilogueBwdGQAISA_fSD_Li256ELb0ELb0EEENS1_19SingleTileSchedulerILb0ELb0ELb0ELi128EEEEEEEEEvNT_6ParamsE$_ZN4cute3eso3ESOILb0ELb0EJiiNS_1CILi0EEEEEC2ERKiS6_RKS3_)
$_ZN7cutlass13device_kernelIN5flash19enable_sm80_to_sm89INS1_16FlashAttnBwdSm80INS1_25CollectiveMainloopBwdSm80ILi2ELi2EN4cute5tupleIJNS5_1CILi128EEES8_NS7_ILi64EEEEEENS_10bfloat16_tEfNS_4arch4Sm80ELb0ELb0ELb1ELb0ELb0ELb0ELb0ELb0ELi2ELi4ELi4ELi4ELb0EEENS1_24CollectiveEpilogueBwdGQAISA_fSD_Li256ELb0ELb0EEENS1_19SingleTileSchedulerILb0ELb0ELb0ELi128EEEEEEEEEvNT_6ParamsE$_ZN4cute3eso3ESOILb0ELb0EJiiNS_1CILi0EEEEEC2ERKiS6_RKS3_:
[----:B------:R-:W-:Y:S02]  /*5fc0*/  IADD3 R6, R6, -c[0x0][0x20], RZ ;  /* 0x8000080006067a10 */ /* 0x000fe40007ffe0ff */
[----:B------:R-:W-:-:S03]  /*5fd0*/  IADD3 R3, R5, -c[0x0][0x20], RZ ;  /* 0x8000080005037a10 */ /* 0x000fc60007ffe0ff */
[----:B------:R1:W-:Y:S04]  /*5fe0*/  STL [R6], R7 ;  /* 0x0000000706007387 */ /* 0x0003e80000100800 */
[----:B------:R-:W2:Y:S01]  /*5ff0*/  LDL R3, [R3] ;  /* 0x0000000003037983 */ /* 0x000ea20000100800 */
[----:B------:R-:W-:-:S03]  /*6000*/  IMAD.MOV.U32 R11, RZ, RZ, 0x0 ;  /* 0x00000000ff0b7424 */ /* 0x000fc600078e00ff */
[----:B--2---:R1:W-:Y:S01]  /*6010*/  STL [R6+0x4], R3 ;  /* 0x0000040306007387 */ /* 0x0043e20000100800 */
[----:B------:R-:W-:Y:S05]  /*6020*/  RET.REL.NODEC R10 `(_ZN7cutlass13device_kernelIN5flash19enable_sm80_to_sm89INS1_16FlashAttnBwdSm80INS1_25CollectiveMainloopBwdSm80ILi2ELi2EN4cute5tupleIJNS5_1CILi128EEES8_NS7_ILi64EEEEEENS_10bfloat16_tEfNS_4arch4Sm80ELb0ELb0ELb1ELb0ELb0ELb0ELb0ELb0ELi2ELi4ELi4ELi4ELb0EEENS1_24CollectiveEpilogueBwdGQAISA_fSD_Li256ELb0ELb0EEENS1_19SingleTileSchedulerILb0ELb0ELb0ELi128EEEEEEEEEvNT_6ParamsE) ;  /* 0xffff9fd00a007950 */ /* 0x000fea0003c3ffff */
        .type           $_ZN7cutlass13device_kernelIN5flash19enable_sm80_to_sm89INS1_16FlashAttnBwdSm80INS1_25CollectiveMainloopBwdSm80ILi2ELi2EN4cute5tupleIJNS5_1CILi128EEES8_NS7_ILi64EEEEEENS_10bfloat16_tEfNS_4arch4Sm80ELb0ELb0ELb1ELb0ELb0ELb0ELb0ELb0ELi2ELi4ELi4ELi4ELb0EEENS1_24CollectiveEpilogueBwdGQAISA_fSD_Li256ELb0ELb0EEENS1_19SingleTileSchedulerILb0ELb0ELb0ELi128EEEEEEEEEvNT_6ParamsE$_ZN4cute3eso3ESOILb0ELb0EJiiNS_1CILi1024EEEEEC2ERKiS6_RKS3_,@function
        .size           $_ZN7cutlass13device_kernelIN5flash19enable_sm80_to_sm89INS1_16FlashAttnBwdSm80INS1_25CollectiveMainloopBwdSm80ILi2ELi2EN4cute5tupleIJNS5_1CILi128EEES8_NS7_ILi64EEEEEENS_10bfloat16_tEfNS_4arch4Sm80ELb0ELb0ELb1ELb0ELb0ELb0ELb0ELb0ELi2ELi4ELi4ELi4ELb0EEENS1_24CollectiveEpilogueBwdGQAISA_fSD_Li256ELb0ELb0EEENS1_19SingleTileSchedulerILb0ELb0ELb0ELi128EEEEEEEEEvNT_6ParamsE$_ZN4cute3eso3ESOILb0ELb0EJiiNS_1CILi1024EEEEEC2ERKiS6_RKS3_,($_ZN7cutlass13device_kernelIN5flash19enable_sm80_to_sm89INS1_16FlashAttnBwdSm80INS1_25CollectiveMainloopBwdSm80ILi2ELi2EN4cute5tupleIJNS5_1CILi128EEES8_NS7_ILi64EEEEEENS_10bfloat16_tEfNS_4arch4Sm80ELb0ELb0ELb1ELb0ELb0ELb0ELb0ELb0ELi2ELi4ELi4ELi4ELb0EEENS1_24CollectiveEpilogueBwdGQAISA_fSD_Li256ELb0ELb0EEENS1_19SingleTileSchedulerILb0ELb0ELb0ELi128EEEEEEEEEvNT_6ParamsE$_ZN4cute3eso3ESOILb0ELb0EJiiNS_1CILi144EEENS2_ILi512EEEEEC2ERKiS7_RKS3_RKS4_ - $_ZN7cutlass13device_kernelIN5flash19enable_sm80_to_sm89INS1_16FlashAttnBwdSm80INS1_25CollectiveMainloopBwdSm80ILi2ELi2EN4cute5tupleIJNS5_1CILi128EEES8_NS7_ILi64EEEEEENS_10bfloat16_tEfNS_4arch4Sm80ELb0ELb0ELb1ELb0ELb0ELb0ELb0ELb0ELi2ELi4ELi4ELi4ELb0EEENS1_24CollectiveEpilogueBwdGQAISA_fSD_Li256ELb0ELb0EEENS1_19SingleTileSchedulerILb0ELb0ELb0ELi128EEEEEEEEEvNT_6ParamsE$_ZN4cute3eso3ESOILb0ELb0EJiiNS_1CILi1024EEEEEC2ERKiS6_RKS3_)
$_ZN7cutlass13device_kernelIN5flash19enable_sm80_to_sm89INS1_16FlashAttnBwdSm80INS1_25CollectiveMainloopBwdSm80ILi2ELi2EN4cute5tupleIJNS5_1CILi128EEES8_NS7_ILi64EEEEEENS_10bfloat16_tEfNS_4arch4Sm80ELb0ELb0ELb1ELb0ELb0ELb0ELb0ELb0ELi2ELi4ELi4ELi4ELb0EEENS1_24CollectiveEpilogueBwdGQAISA_fSD_Li256ELb0ELb0EEENS1_19SingleTileSchedulerILb0ELb0ELb0ELi128EEEEEEEEEvNT_6ParamsE$_ZN4cute3eso3ESOILb0ELb0EJiiNS_1CILi1024EEEEEC2ERKiS6_RKS3_:
[----:B------:R-:W-:Y:S02]  /*6030*/  IADD3 R3, R3, -c[0x0][0x20], RZ ;  /* 0x8000080003037a10 */ /* 0x000fe40007ffe0ff */
[----:B------:R-:W-:-:S03]  /*6040*/  IADD3 R2, R2, -c[0x0][0x20], RZ ;  /* 0x8000080002027a10 */ /* 0x000fc60007ffe0ff */
[----:B------:R1:W-:Y:S04]  /*6050*/  STL [R3], R8 ;  /* 0x0000000803007387 */ /* 0x0003e80000100800 */
[----:B------:R-:W2:Y:S01]  /*6060*/  LDL R2, [R2] ;  /* 0x0000000002027983 */ /* 0x000ea20000100800 */
[----:B------:R-:W-:-:S03]  /*6070*/  IMAD.MOV.U32 R7, RZ, RZ, 0x0 ;  /* 0x00000000ff077424 */ /* 0x000fc600078e00ff */
[----:B--2---:R1:W-:Y:S01]  /*6080*/  STL [R3+0x4], R2 ;  /* 0x0000040203007387 */ /* 0x0043e20000100800 */
[----:B------:R-:W-:Y:S05]  /*6090*/  RET.REL.NODEC R6 `(_ZN7cutlass13device_kernelIN5flash19enable_sm80_to_sm89INS1_16FlashAttnBwdSm80INS1_25CollectiveMainloopBwdSm80ILi2ELi2EN4cute5tupleIJNS5_1CILi128EEES8_NS7_ILi64EEEEEENS_10bfloat16_tEfNS_4arch4Sm80ELb0ELb0ELb1ELb0ELb0ELb0ELb0ELb0ELi2ELi4ELi4ELi4ELb0EEENS1_24CollectiveEpilogueBwdGQAISA_fSD_Li256ELb0ELb0EEENS1_19SingleTileSchedulerILb0ELb0ELb0ELi128EEEEEEEEEvNT_6ParamsE) ;  /* 0xffff9f6006007950 */ /* 0x000fea0003c3ffff */
        .type           $_ZN7cutlass13device_kernelIN5flash19enable_sm80_to_sm89INS1_16FlashAttnBwdSm80INS1_25CollectiveMainloopBwdSm80ILi2ELi2EN4cute5tupleIJNS5_1CILi128EEES8_NS7_ILi64EEEEEENS_10bfloat16_tEfNS_4arch4Sm80ELb0ELb0ELb1ELb0ELb0ELb0ELb0ELb0ELi2ELi4ELi4ELi4ELb0EEENS1_24CollectiveEpilogueBwdGQAISA_fSD_Li256ELb0ELb0EEENS1_19SingleTileSchedulerILb0ELb0ELb0ELi128EEEEEEEEEvNT_6ParamsE$_ZN4cute3eso3ESOILb0ELb0EJiiNS_1CILi144EEENS2_ILi512EEEEEC2ERKiS7_RKS3_RKS4_,@function
        .size           $_ZN7cutlass13device_kernelIN5flash19enable_sm80_to_sm89INS1_16FlashAttnBwdSm80INS1_25CollectiveMainloopBwdSm80ILi2ELi2EN4cute5tupleIJNS5_1CILi128EEES8_NS7_ILi64EEEEEENS_10bfloat16_tEfNS_4arch4Sm80ELb0ELb0ELb1ELb0ELb0ELb0ELb0ELb0ELi2ELi4ELi4ELi4ELb0EEENS1_24CollectiveEpilogueBwdGQAISA_fSD_Li256ELb0ELb0EEENS1_19SingleTileSchedulerILb0ELb0ELb0ELi128EEEEEEEEEvNT_6ParamsE$_ZN4cute3eso3ESOILb0ELb0EJiiNS_1CILi144EEENS2_ILi512EEEEEC2ERKiS7_RKS3_RKS4_,($_ZN7cutlass13device_kernelIN5flash19enable_sm80_to_sm89INS1_16FlashAttnBwdSm80INS1_25CollectiveMainloopBwdSm80ILi2ELi2EN4cute5tupleIJNS5_1CILi128EEES8_NS7_ILi64EEEEEENS_10bfloat16_tEfNS_4arch4Sm80ELb0ELb0ELb1ELb0ELb0ELb0ELb0ELb0ELi2ELi4ELi4ELi4ELb0EEENS1_24CollectiveEpilogueBwdGQAISA_fSD_Li256ELb0ELb0EEENS1_19SingleTileSchedulerILb0ELb0ELb0ELi128EEEEEEEEEvNT_6ParamsE$_ZN4cute3eso3ESOILb0ELb0EJiiNS_1CILi72EEENS2_ILi512EEEEEC2ERKiS7_RKS3_RKS4_ - $_ZN7cutlass13device_kernelIN5flash19enable_sm80_to_sm89INS1_16FlashAttnBwdSm80INS1_25CollectiveMainloopBwdSm80ILi2ELi2EN4cute5tupleIJNS5_1CILi128EEES8_NS7_ILi64EEEEEENS_10bfloat16_tEfNS_4arch4Sm80ELb0ELb0ELb1ELb0ELb0ELb0ELb0ELb0ELi2ELi4ELi4ELi4ELb0EEENS1_24CollectiveEpilogueBwdGQAISA_fSD_Li256ELb0ELb0EEENS1_19SingleTileSchedulerILb0ELb0ELb0ELi128EEEEEEEEEvNT_6ParamsE$_ZN4cute3eso3ESOILb0ELb0EJiiNS_1CILi144EEENS2_ILi512EEEEEC2ERKiS7_RKS3_RKS4_)
$_ZN7cutlass13device_kernelIN5flash19enable_sm80_to_sm89INS1_16FlashAttnBwdSm80INS1_25CollectiveMainloopBwdSm80ILi2ELi2EN4cute5tupleIJNS5_1CILi128EEES8_NS7_ILi64EEEEEENS_10bfloat16_tEfNS_4arch4Sm80ELb0ELb0ELb1ELb0ELb0ELb0ELb0ELb0ELi2ELi4ELi4ELi4ELb0EEENS1_24CollectiveEpilogueBwdGQAISA_fSD_Li256ELb0ELb0EEENS1_19SingleTileSchedulerILb0ELb0ELb0ELi128EEEEEEEEEvNT_6ParamsE$_ZN4cute3eso3ESOILb0ELb0EJiiNS_1CILi144EEENS2_ILi512EEEEEC2ERKiS7_RKS3_RKS4_:
        /* <DEDUP_REMOVED lines=8> */
        .type           $_ZN7cutlass13device_kernelIN5flash19enable_sm80_to_sm89INS1_16FlashAttnBwdSm80INS1_25CollectiveMainloopBwdSm80ILi2ELi2EN4cute5tupleIJNS5_1CILi128EEES8_NS7_ILi64EEEEEENS_10bfloat16_tEfNS_4arch4Sm80ELb0ELb0ELb1ELb0ELb0ELb0ELb0ELb0ELi2ELi4ELi4ELi4ELb0EEENS1_24CollectiveEpilogueBwdGQAISA_fSD_Li256ELb0ELb0EEENS1_19SingleTileSchedulerILb0ELb0ELb0ELi128EEEEEEEEEvNT_6ParamsE$_ZN4cute3eso3ESOILb0ELb0EJiiNS_1CILi72EEENS2_ILi512EEEEEC2ERKiS7_RKS3_RKS4_,@function
        .size           $_ZN7cutlass13device_kernelIN5flash19enable_sm80_to_sm89INS1_16FlashAttnBwdSm80INS1_25CollectiveMainloopBwdSm80ILi2ELi2EN4cute5tupleIJNS5_1CILi128EEES8_NS7_ILi64EEEEEENS_10bfloat16_tEfNS_4arch4Sm80ELb0ELb0ELb1ELb0ELb0ELb0ELb0ELb0ELi2ELi4ELi4ELi4ELb0EEENS1_24CollectiveEpilogueBwdGQAISA_fSD_Li256ELb0ELb0EEENS1_19SingleTileSchedulerILb0ELb0ELb0ELi128EEEEEEEEEvNT_6ParamsE$_ZN4cute3eso3ESOILb0ELb0EJiiNS_1CILi72EEENS2_ILi512EEEEEC2ERKiS7_RKS3_RKS4_,($_ZN7cutlass13device_kernelIN5flash19enable_sm80_to_sm89INS1_16FlashAttnBwdSm80INS1_25CollectiveMainloopBwdSm80ILi2ELi2EN4cute5tupleIJNS5_1CILi128EEES8_NS7_ILi64EEEEEENS_10bfloat16_tEfNS_4arch4Sm80ELb0ELb0ELb1ELb0ELb0ELb0ELb0ELb0ELi2ELi4ELi4ELi4ELb0EEENS1_24CollectiveEpilogueBwdGQAISA_fSD_Li256ELb0ELb0EEENS1_19SingleTileSchedulerILb0ELb0ELb0ELi128EEEEEEEEEvNT_6ParamsE$_ZN4cute3eso3ESOILb0ELb0EJiiNS_1CILi8192EEEEEC2ERKiS6_RKS3_ - $_ZN7cutlass13device_kernelIN5flash19enable_sm80_to_sm89INS1_16FlashAttnBwdSm80INS1_25CollectiveMainloopBwdSm80ILi2ELi2EN4cute5tupleIJNS5_1CILi128EEES8_NS7_ILi64EEEEEENS_10bfloat16_tEfNS_4arch4Sm80ELb0ELb0ELb1ELb0ELb0ELb0ELb0ELb0ELi2ELi4ELi4ELi4ELb0EEENS1_24CollectiveEpilogueBwdGQAISA_fSD_Li256ELb0ELb0EEENS1_19SingleTileSchedulerILb0ELb0ELb0ELi128EEEEEEEEEvNT_6ParamsE$_ZN4cute3eso3ESOILb0ELb0EJiiNS_1CILi72EEENS2_ILi512EEEEEC2ERKiS7_RKS3_RKS4_)
$_ZN7cutlass13device_kernelIN5flash19enable_sm80_to_sm89INS1_16FlashAttnBwdSm80INS1_25CollectiveMainloopBwdSm80ILi2ELi2EN4cute5tupleIJNS5_1CILi128EEES8_NS7_ILi64EEEEEENS_10bfloat16_tEfNS_4arch4Sm80ELb0ELb0ELb1ELb0ELb0ELb0ELb0ELb0ELi2ELi4ELi4ELi4ELb0EEENS1_24CollectiveEpilogueBwdGQAISA_fSD_Li256ELb0ELb0EEENS1_19SingleTileSchedulerILb0ELb0ELb0ELi128EEEEEEEEEvNT_6ParamsE$_ZN4cute3eso3ESOILb0ELb0EJiiNS_1CILi72EEENS2_ILi512EEEEEC2ERKiS7_RKS3_RKS4_:
[----:B------:R-:W-:Y:S02]  /*6120*/  IADD3 R4, R3, -c[0x0][0x20], RZ ;  /* 0x8000080003047a10 */ /* 0x000fe40007ffe0ff */
[----:B------:R-:W-:-:S03]  /*6130*/  IADD3 R3, R7, -c[0x0][0x20], RZ ;  /* 0x8000080007037a10 */ /* 0x000fc60007ffe0ff */
[----:B------:R1:W-:Y:S04]  /*6140*/  STL [R4], R5 ;  /* 0x0000000504007387 */ /* 0x0003e80000100800 */
[----:B------:R-:W2:Y:S01]  /*6150*/  LDL R3, [R3] ;  /* 0x0000000003037983 */ /* 0x000ea20000100800 */
[----:B------:R-:W-:-:S03]  /*6160*/  IMAD.MOV.U32 R7, RZ, RZ, 0x0 ;  /* 0x00000000ff077424 */ /* 0x000fc600078e00ff */
[----:B--2---:R1:W-:Y:S01]  /*6170*/  STL [R4+0x4], R3 ;  /* 0x0000040304007387 */ /* 0x0043e20000100800 */
[----:B------:R-:W-:Y:S05]  /*6180*/  RET.REL.NODEC R6 `(_ZN7cutlass13device_kernelIN5flash19enable_sm80_to_sm89INS1_16FlashAttnBwdSm80INS1_25CollectiveMainloopBwdSm80ILi2ELi2EN4cute5tupleIJNS5_1CILi128EEES8_NS7_ILi64EEEEEENS_10bfloat16_tEfNS_4arch4Sm80ELb0ELb0ELb1ELb0ELb0ELb0ELb0ELb0ELi2ELi4ELi4ELi4ELb0EEENS1_24CollectiveEpilogueBwdGQAISA_fSD_Li256ELb0ELb0EEENS1_19SingleTileSchedulerILb0ELb0ELb0ELi128EEEEEEEEEvNT_6ParamsE) ;  /* 0xffff9e7006007950 */ /* 0x000fea0003c3ffff */
        .type           $_ZN7cutlass13device_kernelIN5flash19enable_sm80_to_sm89INS1_16FlashAttnBwdSm80INS1_25CollectiveMainloopBwdSm80ILi2ELi2EN4cute5tupleIJNS5_1CILi128EEES8_NS7_ILi64EEEEEENS_10bfloat16_tEfNS_4arch4Sm80ELb0ELb0ELb1ELb0ELb0ELb0ELb0ELb0ELi2ELi4ELi4ELi4ELb0EEENS1_24CollectiveEpilogueBwdGQAISA_fSD_Li256ELb0ELb0EEENS1_19SingleTileSchedulerILb0ELb0ELb0ELi128EEEEEEEEEvNT_6ParamsE$_ZN4cute3eso3ESOILb0ELb0EJiiNS_1CILi8192EEEEEC2ERKiS6_RKS3_,@function
        .size           $_ZN7cutlass13device_kernelIN5flash19enable_sm80_to_sm89INS1_16FlashAttnBwdSm80INS1_25CollectiveMainloopBwdSm80ILi2ELi2EN4cute5tupleIJNS5_1CILi128EEES8_NS7_ILi64EEEEEENS_10bfloat16_tEfNS_4arch4Sm80ELb0ELb0ELb1ELb0ELb0ELb0ELb0ELb0ELi2ELi4ELi4ELi4ELb0EEENS1_24CollectiveEpilogueBwdGQAISA_fSD_Li256ELb0ELb0EEENS1_19SingleTileSchedulerILb0ELb0ELb0ELi128EEEEEEEEEvNT_6ParamsE$_ZN4cute3eso3ESOILb0ELb0EJiiNS_1CILi8192EEEEEC2ERKiS6_RKS3_,($_ZN7cutlass13device_kernelIN5flash19enable_sm80_to_sm89INS1_16FlashAttnBwdSm80INS1_25CollectiveMainloopBwdSm80ILi2ELi2EN4cute5tupleIJNS5_1CILi128EEES8_NS7_ILi64EEEEEENS_10bfloat16_tEfNS_4arch4Sm80ELb0ELb0ELb1ELb0ELb0ELb0ELb0ELb0ELi2ELi4ELi4ELi4ELb0EEENS1_24CollectiveEpilogueBwdGQAISA_fSD_Li256ELb0ELb0EEENS1_19SingleTileSchedulerILb0ELb0ELb0ELi128EEEEEEEEEvNT_6ParamsE$_ZN4cute3eso3ESOILb0ELb0EJiiiEEC2ERKiS4_S4_ - $_ZN7cutlass13device_kernelIN5flash19enable_sm80_to_sm89INS1_16FlashAttnBwdSm80INS1_25CollectiveMainloopBwdSm80ILi2ELi2EN4cute5tupleIJNS5_1CILi128EEES8_NS7_ILi64EEEEEENS_10bfloat16_tEfNS_4arch4Sm80ELb0ELb0ELb1ELb0ELb0ELb0ELb0ELb0ELi2ELi4ELi4ELi4ELb0EEENS1_24CollectiveEpilogueBwdGQAISA_fSD_Li256ELb0ELb0EEENS1_19SingleTileSchedulerILb0ELb0ELb0ELi128EEEEEEEEEvNT_6ParamsE$_ZN4cute3eso3ESOILb0ELb0EJiiNS_1CILi8192EEEEEC2ERKiS6_RKS3_)
$_ZN7cutlass13device_kernelIN5flash19enable_sm80_to_sm89INS1_16FlashAttnBwdSm80INS1_25CollectiveMainloopBwdSm80ILi2ELi2EN4cute5tupleIJNS5_1CILi128EEES8_NS7_ILi64EEEEEENS_10bfloat16_tEfNS_4arch4Sm80ELb0ELb0ELb1ELb0ELb0ELb0ELb0ELb0ELi2ELi4ELi4ELi4ELb0EEENS1_24CollectiveEpilogueBwdGQAISA_fSD_Li256ELb0ELb0EEENS1_19SingleTileSchedulerILb0ELb0ELb0ELi128EEEEEEEEEvNT_6ParamsE$_ZN4cute3eso3ESOILb0ELb0EJiiNS_1CILi8192EEEEEC2ERKiS6_RKS3_:
[----:B------:R-:W-:Y:S02]  /*6190*/  IADD3 R3, R3, -c[0x0][0x20], RZ ;  /* 0x8000080003037a10 */ /* 0x000fe40007ffe0ff */
[----:B------:R-:W-:-:S03]  /*61a0*/  IADD3 R2, R2, -c[0x0][0x20], RZ ;  /* 0x8000080002027a10 */ /* 0x000fc60007ffe0ff */
[----:B------:R1:W-:Y:S04]  /*61b0*/  STL [R3], R10 ;  /* 0x0000000a03007387 */ /* 0x0003e80000100800 */
[----:B------:R-:W2:Y:S01]  /*61c0*/  LDL R2, [R2] ;  /* 0x0000000002027983 */ /* 0x000ea20000100800 */
[----:B------:R-:W-:-:S03]  /*61d0*/  IMAD.MOV.U32 R9, RZ, RZ, 0x0 ;  /* 0x00000000ff097424 */ /* 0x000fc600078e00ff */
[----:B--2---:R1:W-:Y:S01]  /*61e0*/  STL [R3+0x4], R2 ;  /* 0x0000040203007387 */ /* 0x0043e20000100800 */
[----:B------:R-:W-:Y:S05]  /*61f0*/  RET.REL.NODEC R8 `(_ZN7cutlass13device_kernelIN5flash19enable_sm80_to_sm89INS1_16FlashAttnBwdSm80INS1_25CollectiveMainloopBwdSm80ILi2ELi2EN4cute5tupleIJNS5_1CILi128EEES8_NS7_ILi64EEEEEENS_10bfloat16_tEfNS_4arch4Sm80ELb0ELb0ELb1ELb0ELb0ELb0ELb0ELb0ELi2ELi4ELi4ELi4ELb0EEENS1_24CollectiveEpilogueBwdGQAISA_fSD_Li256ELb0ELb0EEENS1_19SingleTileSchedulerILb0ELb0ELb0ELi128EEEEEEEEEvNT_6ParamsE) ;  /* 0xffff9e0008007950 */ /* 0x000fea0003c3ffff */
        .type           $_ZN7cutlass13device_kernelIN5flash19enable_sm80_to_sm89INS1_16FlashAttnBwdSm80INS1_25CollectiveMainloopBwdSm80ILi2ELi2EN4cute5tupleIJNS5_1CILi128EEES8_NS7_ILi64EEEEEENS_10bfloat16_tEfNS_4arch4Sm80ELb0ELb0ELb1ELb0ELb0ELb0ELb0ELb0ELi2ELi4ELi4ELi4ELb0EEENS1_24CollectiveEpilogueBwdGQAISA_fSD_Li256ELb0ELb0EEENS1_19SingleTileSchedulerILb0ELb0ELb0ELi128EEEEEEEEEvNT_6ParamsE$_ZN4cute3eso3ESOILb0ELb0EJiiiEEC2ERKiS4_S4_,@function
        .size           $_ZN7cutlass13device_kernelIN5flash19enable_sm80_to_sm89INS1_16FlashAttnBwdSm80INS1_25CollectiveMainloopBwdSm80ILi2ELi2EN4cute5tupleIJNS5_1CILi128EEES8_NS7_ILi64EEEEEENS_10bfloat16_tEfNS_4arch4Sm80ELb0ELb0ELb1ELb0ELb0ELb0ELb0ELb0ELi2ELi4ELi4ELi4ELb0EEENS1_24CollectiveEpilogueBwdGQAISA_fSD_Li256ELb0ELb0EEENS1_19SingleTileSchedulerILb0ELb0ELb0ELi128EEEEEEEEEvNT_6ParamsE$_ZN4cute3eso3ESOILb0ELb0EJiiiEEC2ERKiS4_S4_,($_ZN7cutlass13device_kernelIN5flash19enable_sm80_to_sm89INS1_16FlashAttnBwdSm80INS1_25CollectiveMainloopBwdSm80ILi2ELi2EN4cute5tupleIJNS5_1CILi128EEES8_NS7_ILi64EEEEEENS_10bfloat16_tEfNS_4arch4Sm80ELb0ELb0ELb1ELb0ELb0ELb0ELb0ELb0ELi2ELi4ELi4ELi4ELb0EEENS1_24CollectiveEpilogueBwdGQAISA_fSD_Li256ELb0ELb0EEENS1_19SingleTileSchedulerILb0ELb0ELb0ELi128EEEEEEEEEvNT_6ParamsE$_ZN4cute3eso3ESOILb0ELb0EJiiiNS_1CILi0EEEEEC2ERKiS6_S6_RKS3_ - $_ZN7cutlass13device_kernelIN5flash19enable_sm80_to_sm89INS1_16FlashAttnBwdSm80INS1_25CollectiveMainloopBwdSm80ILi2ELi2EN4cute5tupleIJNS5_1CILi128EEES8_NS7_ILi64EEEEEENS_10bfloat16_tEfNS_4arch4Sm80ELb0ELb0ELb1ELb0ELb0ELb0ELb0ELb0ELi2ELi4ELi4ELi4ELb0EEENS1_24CollectiveEpilogueBwdGQAISA_fSD_Li256ELb0ELb0EEENS1_19SingleTileSchedulerILb0ELb0ELb0ELi128EEEEEEEEEvNT_6ParamsE$_ZN4cute3eso3ESOILb0ELb0EJiiiEEC2ERKiS4_S4_)
$_ZN7cutlass13device_kernelIN5flash19enable_sm80_to_sm89INS1_16FlashAttnBwdSm80INS1_25CollectiveMainloopBwdSm80ILi2ELi2EN4cute5tupleIJNS5_1CILi128EEES8_NS7_ILi64EEEEEENS_10bfloat16_tEfNS_4arch4Sm80ELb0ELb0ELb1ELb0ELb0ELb0ELb0ELb0ELi2ELi4ELi4ELi4ELb0EEENS1_24CollectiveEpilogueBwdGQAISA_fSD_Li256ELb0ELb0EEENS1_19SingleTileSchedulerILb0ELb0ELb0ELi128EEEEEEEEEvNT_6ParamsE$_ZN4cute3eso3ESOILb0ELb0EJiiiEEC2ERKiS4_S4_:
        /* <DEDUP_REMOVED lines=9> */
[----:B------:R-:W-:Y:S05]  /*6290*/  RET.REL.NODEC R4 `(_ZN7cutlass13device_kernelIN5flash19enable_sm80_to_sm89INS1_16FlashAttnBwdSm80INS1_25CollectiveMainloopBwdSm80ILi2ELi2EN4cute5tupleIJNS5_1CILi128EEES8_NS7_ILi64EEEEEENS_10bfloat16_tEfNS_4arch4Sm80ELb0ELb0ELb1ELb0ELb0ELb0ELb0ELb0ELi2ELi4ELi4ELi4ELb0EEENS1_24CollectiveEpilogueBwdGQAISA_fSD_Li256ELb0ELb0EEENS1_19SingleTileSchedulerILb0ELb0ELb0ELi128EEEEEEEEEvNT_6ParamsE) ;  /* 0xffff9d6004007950 */ /* 0x000fea0003c3ffff */
        .type           $_ZN7cutlass13device_kernelIN5flash19enable_sm80_to_sm89INS1_16FlashAttnBwdSm80INS1_25CollectiveMainloopBwdSm80ILi2ELi2EN4cute5tupleIJNS5_1CILi128EEES8_NS7_ILi64EEEEEENS_10bfloat16_tEfNS_4arch4Sm80ELb0ELb0ELb1ELb0ELb0ELb0ELb0ELb0ELi2ELi4ELi4ELi4ELb0EEENS1_24CollectiveEpilogueBwdGQAISA_fSD_Li256ELb0ELb0EEENS1_19SingleTileSchedulerILb0ELb0ELb0ELi128EEEEEEEEEvNT_6ParamsE$_ZN4cute3eso3ESOILb0ELb0EJiiiNS_1CILi0EEEEEC2ERKiS6_S6_RKS3_,@function
        .size           $_ZN7cutlass13device_kernelIN5flash19enable_sm80_to_sm89INS1_16FlashAttnBwdSm80INS1_25CollectiveMainloopBwdSm80ILi2ELi2EN4cute5tupleIJNS5_1CILi128EEES8_NS7_ILi64EEEEEENS_10bfloat16_tEfNS_4arch4Sm80ELb0ELb0ELb1ELb0ELb0ELb0ELb0ELb0ELi2ELi4ELi4ELi4ELb0EEENS1_24CollectiveEpilogueBwdGQAISA_fSD_Li256ELb0ELb0EEENS1_19SingleTileSchedulerILb0ELb0ELb0ELi128EEEEEEEEEvNT_6ParamsE$_ZN4cute3eso3ESOILb0ELb0EJiiiNS_1CILi0EEEEEC2ERKiS6_S6_RKS3_,($_ZN7cutlass13device_kernelIN5flash19enable_sm80_to_sm89INS1_16FlashAttnBwdSm80INS1_25CollectiveMainloopBwdSm80ILi2ELi2EN4cute5tupleIJNS5_1CILi128EEES8_NS7_ILi64EEEEEENS_10bfloat16_tEfNS_4arch4Sm80ELb0ELb0ELb1ELb0ELb0ELb0ELb0ELb0ELi2ELi4ELi4ELi4ELb0EEENS1_24CollectiveEpilogueBwdGQAISA_fSD_Li256ELb0ELb0EEENS1_19SingleTileSchedulerILb0ELb0ELb0ELi128EEEEEEEEEvNT_6ParamsE$_ZN4cute3eso3ESOILb0ELb0EJiiiNS_1CILi144EEENS2_ILi512EEEEEC2ERKiS7_S7_RKS3_RKS4_ - $_ZN7cutlass13device_kernelIN5flash19enable_sm80_to_sm89INS1_16FlashAttnBwdSm80INS1_25CollectiveMainloopBwdSm80ILi2ELi2EN4cute5tupleIJNS5_1CILi128EEES8_NS7_ILi64EEEEEENS_10bfloat16_tEfNS_4arch4Sm80ELb0ELb0ELb1ELb0ELb0ELb0ELb0ELb0ELi2ELi4ELi4ELi4ELb0EEENS1_24CollectiveEpilogueBwdGQAISA_fSD_Li256ELb0ELb0EEENS1_19SingleTileSchedulerILb0ELb0ELb0ELi128EEEEEEEEEvNT_6ParamsE$_ZN4cute3eso3ESOILb0ELb0EJiiiNS_1CILi0EEEEEC2ERKiS6_S6_RKS3_)
$_ZN7cutlass13device_kernelIN5flash19enable_sm80_to_sm89INS1_16FlashAttnBwdSm80INS1_25CollectiveMainloopBwdSm80ILi2ELi2EN4cute5tupleIJNS5_1CILi128EEES8_NS7_ILi64EEEEEENS_10bfloat16_tEfNS_4arch4Sm80ELb0ELb0ELb1ELb0ELb0ELb0ELb0ELb0ELi2ELi4ELi4ELi4ELb0EEENS1_24CollectiveEpilogueBwdGQAISA_fSD_Li256ELb0ELb0EEENS1_19SingleTileSchedulerILb0ELb0ELb0ELi128EEEEEEEEEvNT_6ParamsE$_ZN4cute3eso3ESOILb0ELb0EJiiiNS_1CILi0EEEEEC2ERKiS6_S6_RKS3_:
        /* <DEDUP_REMOVED lines=9> */
[----:B------:R-:W-:Y:S05]  /*6330*/  RET.REL.NODEC R8 `(_ZN7cutlass13device_kernelIN5flash19enable_sm80_to_sm89INS1_16FlashAttnBwdSm80INS1_25CollectiveMainloopBwdSm80ILi2ELi2EN4cute5tupleIJNS5_1CILi128EEES8_NS7_ILi64EEEEEENS_10bfloat16_tEfNS_4arch4Sm80ELb0ELb0ELb1ELb0ELb0ELb0ELb0ELb0ELi2ELi4ELi4ELi4ELb0EEENS1_24CollectiveEpilogueBwdGQAISA_fSD_Li256ELb0ELb0EEENS1_19SingleTileSchedulerILb0ELb0ELb0ELi128EEEEEEEEEvNT_6ParamsE) ;  /* 0xffff9cc008007950 */ /* 0x000fea0003c3ffff */
        .type           $_ZN7cutlass13device_kernelIN5flash19enable_sm80_to_sm89INS1_16FlashAttnBwdSm80INS1_25CollectiveMainloopBwdSm80ILi2ELi2EN4cute5tupleIJNS5_1CILi128EEES8_NS7_ILi64EEEEEENS_10bfloat16_tEfNS_4arch4Sm80ELb0ELb0ELb1ELb0ELb0ELb0ELb0ELb0ELi2ELi4ELi4ELi4ELb0EEENS1_24CollectiveEpilogueBwdGQAISA_fSD_Li256ELb0ELb0EEENS1_19SingleTileSchedulerILb0ELb0ELb0ELi128EEEEEEEEEvNT_6ParamsE$_ZN4cute3eso3ESOILb0ELb0EJiiiNS_1CILi144EEENS2_ILi512EEEEEC2ERKiS7_S7_RKS3_RKS4_,@function
        .size           $_ZN7cutlass13device_kernelIN5flash19enable_sm80_to_sm89INS1_16FlashAttnBwdSm80INS1_25CollectiveMainloopBwdSm80ILi2ELi2EN4cute5tupleIJNS5_1CILi128EEES8_NS7_ILi64EEEEEENS_10bfloat16_tEfNS_4arch4Sm80ELb0ELb0ELb1ELb0ELb0ELb0ELb0ELb0ELi2ELi4ELi4ELi4ELb0EEENS1_24CollectiveEpilogueBwdGQAISA_fSD_Li256ELb0ELb0EEENS1_19SingleTileSchedulerILb0ELb0ELb0ELi128EEEEEEEEEvNT_6ParamsE$_ZN4cute3eso3ESOILb0ELb0EJiiiNS_1CILi144EEENS2_ILi512EEEEEC2ERKiS7_S7_RKS3_RKS4_,($_ZN7cutlass13device_kernelIN5flash19enable_sm80_to_sm89INS1_16FlashAttnBwdSm80INS1_25CollectiveMainloopBwdSm80ILi2ELi2EN4cute5tupleIJNS5_1CILi128EEES8_NS7_ILi64EEEEEENS_10bfloat16_tEfNS_4arch4Sm80ELb0ELb0ELb1ELb0ELb0ELb0ELb0ELb0ELi2ELi4ELi4ELi4ELb0EEENS1_24CollectiveEpilogueBwdGQAISA_fSD_Li256ELb0ELb0EEENS1_19SingleTileSchedulerILb0ELb0ELb0ELi128EEEEEEEEEvNT_6ParamsE$_ZN4cute3eso3ESOILb0ELb0EJiiiNS_1CILi72EEENS2_ILi512EEEEEC2ERKiS7_S7_RKS3_RKS4_ - $_ZN7cutlass13device_kernelIN5flash19enable_sm80_to_sm89INS1_16FlashAttnBwdSm80INS1_25CollectiveMainloopBwdSm80ILi2ELi2EN4cute5tupleIJNS5_1CILi128EEES8_NS7_ILi64EEEEEENS_10bfloat16_tEfNS_4arch4Sm80ELb0ELb0ELb1ELb0ELb0ELb0ELb0ELb0ELi2ELi4ELi4ELi4ELb0EEENS1_24CollectiveEpilogueBwdGQAISA_fSD_Li256ELb0ELb0EEENS1_19SingleTileSchedulerILb0ELb0ELb0ELi128EEEEEEEEEvNT_6ParamsE$_ZN4cute3eso3ESOILb0ELb0EJiiiNS_1CILi144EEENS2_ILi512EEEEEC2ERKiS7_S7_RKS3_RKS4_)
$_ZN7cutlass13device_kernelIN5flash19enable_sm80_to_sm89INS1_16FlashAttnBwdSm80INS1_25CollectiveMainloopBwdSm80ILi2ELi2EN4cute5tupleIJNS5_1CILi128EEES8_NS7_ILi64EEEEEENS_10bfloat16_tEfNS_4arch4Sm80ELb0ELb0ELb1ELb0ELb0ELb0ELb0ELb0ELi2ELi4ELi4ELi4ELb0EEENS1_24CollectiveEpilogueBwdGQAISA_fSD_Li256ELb0ELb0EEENS1_19SingleTileSchedulerILb0ELb0ELb0ELi128EEEEEEEEEvNT_6ParamsE$_ZN4cute3eso3ESOILb0ELb0EJiiiNS_1CILi144EEENS2_ILi512EEEEEC2ERKiS7_S7_RKS3_RKS4_:
        /* <DEDUP_REMOVED lines=10> */
        .type           $_ZN7cutlass13device_kernelIN5flash19enable_sm80_to_sm89INS1_16FlashAttnBwdSm80INS1_25CollectiveMainloopBwdSm80ILi2ELi2EN4cute5tupleIJNS5_1CILi128EEES8_NS7_ILi64EEEEEENS_10bfloat16_tEfNS_4arch4Sm80ELb0ELb0ELb1ELb0ELb0ELb0ELb0ELb0ELi2ELi4ELi4ELi4ELb0EEENS1_24CollectiveEpilogueBwdGQAISA_fSD_Li256ELb0ELb0EEENS1_19SingleTileSchedulerILb0ELb0ELb0ELi128EEEEEEEEEvNT_6ParamsE$_ZN4cute3eso3ESOILb0ELb0EJiiiNS_1CILi72EEENS2_ILi512EEEEEC2ERKiS7_S7_RKS3_RKS4_,@function
        .size           $_ZN7cutlass13device_kernelIN5flash19enable_sm80_to_sm89INS1_16FlashAttnBwdSm80INS1_25CollectiveMainloopBwdSm80ILi2ELi2EN4cute5tupleIJNS5_1CILi128EEES8_NS7_ILi64EEEEEENS_10bfloat16_tEfNS_4arch4Sm80ELb0ELb0ELb1ELb0ELb0ELb0ELb0ELb0ELi2ELi4ELi4ELi4ELb0EEENS1_24CollectiveEpilogueBwdGQAISA_fSD_Li256ELb0ELb0EEENS1_19SingleTileSchedulerILb0ELb0ELb0ELi128EEEEEEEEEvNT_6ParamsE$_ZN4cute3eso3ESOILb0ELb0EJiiiNS_1CILi72EEENS2_ILi512EEEEEC2ERKiS7_S7_RKS3_RKS4_,($_ZN7cutlass13device_kernelIN5flash19enable_sm80_to_sm89INS1_16FlashAttnBwdSm80INS1_25CollectiveMainloopBwdSm80ILi2ELi2EN4cute5tupleIJNS5_1CILi128EEES8_NS7_ILi64EEEEEENS_10bfloat16_tEfNS_4arch4Sm80ELb0ELb0ELb1ELb0ELb0ELb0ELb0ELb0ELi2ELi4ELi4ELi4ELb0EEENS1_24CollectiveEpilogueBwdGQAISA_fSD_Li256ELb0ELb0EEENS1_19SingleTileSchedulerILb0ELb0ELb0ELi128EEEEEEEEEvNT_6ParamsE$_ZN4cute3eso3ESOILb0ELb1EJNS_5tupleIJiNS2_IJiNS_1CILi0EEEEEEEEENS2_IJNS_10UnderscoreENS2_IJS7_S7_EEEEEEEEC2ERKS6_RKS9_ - $_ZN7cutlass13device_kernelIN5flash19enable_sm80_to_sm89INS1_16FlashAttnBwdSm80INS1_25CollectiveMainloopBwdSm80ILi2ELi2EN4cute5tupleIJNS5_1CILi128EEES8_NS7_ILi64EEEEEENS_10bfloat16_tEfNS_4arch4Sm80ELb0ELb0ELb1ELb0ELb0ELb0ELb0ELb0ELi2ELi4ELi4ELi4ELb0EEENS1_24CollectiveEpilogueBwdGQAISA_fSD_Li256ELb0ELb0EEENS1_19SingleTileSchedulerILb0ELb0ELb0ELi128EEEEEEEEEvNT_6ParamsE$_ZN4cute3eso3ESOILb0ELb0EJiiiNS_1CILi72EEENS2_ILi512EEEEEC2ERKiS7_S7_RKS3_RKS4_)
$_ZN7cutlass13device_kernelIN5flash19enable_sm80_to_sm89INS1_16FlashAttnBwdSm80INS1_25CollectiveMainloopBwdSm80ILi2ELi2EN4cute5tupleIJNS5_1CILi128EEES8_NS7_ILi64EEEEEENS_10bfloat16_tEfNS_4arch4Sm80ELb0ELb0ELb1ELb0ELb0ELb0ELb0ELb0ELi2ELi4ELi4ELi4ELb0EEENS1_24CollectiveEpilogueBwdGQAISA_fSD_Li256ELb0ELb0EEENS1_19SingleTileSchedulerILb0ELb0ELb0ELi128EEEEEEEEEvNT_6ParamsE$_ZN4cute3eso3ESOILb0ELb0EJiiiNS_1CILi72EEENS2_ILi512EEEEEC2ERKiS7_S7_RKS3_RKS4_:
        /* <DEDUP_REMOVED lines=10> */
        .type           $_ZN7cutlass13device_kernelIN5flash19enable_sm80_to_sm89INS1_16FlashAttnBwdSm80INS1_25CollectiveMainloopBwdSm80ILi2ELi2EN4cute5tupleIJNS5_1CILi128EEES8_NS7_ILi64EEEEEENS_10bfloat16_tEfNS_4arch4Sm80ELb0ELb0ELb1ELb0ELb0ELb0ELb0ELb0ELi2ELi4ELi4ELi4ELb0EEENS1_24CollectiveEpilogueBwdGQAISA_fSD_Li256ELb0ELb0EEENS1_19SingleTileSchedulerILb0ELb0ELb0ELi128EEEEEEEEEvNT_6ParamsE$_ZN4cute3eso3ESOILb0ELb1EJNS_5tupleIJiNS2_IJiNS_1CILi0EEEEEEEEENS2_IJNS_10UnderscoreENS2_IJS7_S7_EEEEEEEEC2ERKS6_RKS9_,@function
        .size           $_ZN7cutlass13device_kernelIN5flash19enable_sm80_to_sm89INS1_16FlashAttnBwdSm80INS1_25CollectiveMainloopBwdSm80ILi2ELi2EN4cute5tupleIJNS5_1CILi128EEES8_NS7_ILi64EEEEEENS_10bfloat16_tEfNS_4arch4Sm80ELb0ELb0ELb1ELb0ELb0ELb0ELb0ELb0ELi2ELi4ELi4ELi4ELb0EEENS1_24CollectiveEpilogueBwdGQAISA_fSD_Li256ELb0ELb0EEENS1_19SingleTileSchedulerILb0ELb0ELb0ELi128EEEEEEEEEvNT_6ParamsE$_ZN4cute3eso3ESOILb0ELb1EJNS_5tupleIJiNS2_IJiNS_1CILi0EEEEEEEEENS2_IJNS_10UnderscoreENS2_IJS7_S7_EEEEEEEEC2ERKS6_RKS9_,($_ZN7cutlass13device_kernelIN5flash19enable_sm80_to_sm89INS1_16FlashAttnBwdSm80INS1_25CollectiveMainloopBwdSm80ILi2ELi2EN4cute5tupleIJNS5_1CILi128EEES8_NS7_ILi64EEEEEENS_10bfloat16_tEfNS_4arch4Sm80ELb0ELb0ELb1ELb0ELb0ELb0ELb0ELb0ELi2ELi4ELi4ELi4ELb0EEENS1_24CollectiveEpilogueBwdGQAISA_fSD_Li256ELb0ELb0EEENS1_19SingleTileSchedulerILb0ELb0ELb0ELi128EEEEEEEEEvNT_6ParamsE$_ZN4cute3eso3ESOILb0ELb1EJNS_5tupleIJiNS2_IJiiEEEEEENS2_IJNS_10UnderscoreENS2_IJS5_S5_EEEEEEEEC2ERKS4_RKS7_ - $_ZN7cutlass13device_kernelIN5flash19enable_sm80_to_sm89INS1_16FlashAttnBwdSm80INS1_25CollectiveMainloopBwdSm80ILi2ELi2EN4cute5tupleIJNS5_1CILi128EEES8_NS7_ILi64EEEEEENS_10bfloat16_tEfNS_4arch4Sm80ELb0ELb0ELb1ELb0ELb0ELb0ELb0ELb0ELi2ELi4ELi4ELi4ELb0EEENS1_24CollectiveEpilogueBwdGQAISA_fSD_Li256ELb0ELb0EEENS1_19SingleTileSchedulerILb0ELb0ELb0ELi128EEEEEEEEEvNT_6ParamsE$_ZN4cute3eso3ESOILb0ELb1EJNS_5tupleIJiNS2_IJiNS_1CILi0EEEEEEEEENS2_IJNS_10UnderscoreENS2_IJS7_S7_EEEEEEEEC2ERKS6_RKS9_)
$_ZN7cutlass13device_kernelIN5flash19enable_sm80_to_sm89INS1_16FlashAttnBwdSm80INS1_25CollectiveMainloopBwdSm80ILi2ELi2EN4cute5tupleIJNS5_1CILi128EEES8_NS7_ILi64EEEEEENS_10bfloat16_tEfNS_4arch4Sm80ELb0ELb0ELb1ELb0ELb0ELb0ELb0ELb0ELi2ELi4ELi4ELi4ELb0EEENS1_24CollectiveEpilogueBwdGQAISA_fSD_Li256ELb0ELb0EEENS1_19SingleTileSchedulerILb0ELb0ELb0ELi128EEEEEEEEEvNT_6ParamsE$_ZN4cute3eso3ESOILb0ELb1EJNS_5tupleIJiNS2_IJiNS_1CILi0EEEEEEEEENS2_IJNS_10UnderscoreENS2_IJS7_S7_EEEEEEEEC2ERKS6_RKS9_:
[----:B------:R-:W-:Y:S02]  /*6480*/  IADD3 R4, R4, -c[0x0][0x20], RZ ;  /* 0x8000080004047a10 */ /* 0x000fe40007ffe0ff */
[----:B------:R-:W-:-:S03]  /*6490*/  MOV R7, 0x0 ;  /* 0x0000000000077802 */ /* 0x000fc60000000f00 */
[----:B------:R1:W-:Y:S04]  /*64a0*/  STL [R4], R2 ;  /* 0x0000000204007387 */ /* 0x0003e80000100800 */
[----:B------:R1:W-:Y:S01]  /*64b0*/  STL [R4+0x4], R3 ;  /* 0x0000040304007387 */ /* 0x0003e20000100800 */
[----:B------:R-:W-:Y:S05]  /*64c0*/  RET.REL.NODEC R6 `(_ZN7cutlass13device_kernelIN5flash19enable_sm80_to_sm89INS1_16FlashAttnBwdSm80INS1_25CollectiveMainloopBwdSm80ILi2ELi2EN4cute5tupleIJNS5_1CILi128EEES8_NS7_ILi64EEEEEENS_10bfloat16_tEfNS_4arch4Sm80ELb0ELb0ELb1ELb0ELb0ELb0ELb0ELb0ELi2ELi4ELi4ELi4ELb0EEENS1_24CollectiveEpilogueBwdGQAISA_fSD_Li256ELb0ELb0EEENS1_19SingleTileSchedulerILb0ELb0ELb0ELi128EEEEEEEEEvNT_6ParamsE) ;  /* 0xffff9b3006007950 */ /* 0x000fea0003c3ffff */
        .type           $_ZN7cutlass13device_kernelIN5flash19enable_sm80_to_sm89INS1_16FlashAttnBwdSm80INS1_25CollectiveMainloopBwdSm80ILi2ELi2EN4cute5tupleIJNS5_1CILi128EEES8_NS7_ILi64EEEEEENS_10bfloat16_tEfNS_4arch4Sm80ELb0ELb0ELb1ELb0ELb0ELb0ELb0ELb0ELi2ELi4ELi4ELi4ELb0EEENS1_24CollectiveEpilogueBwdGQAISA_fSD_Li256ELb0ELb0EEENS1_19SingleTileSchedulerILb0ELb0ELb0ELi128EEEEEEEEEvNT_6ParamsE$_ZN4cute3eso3ESOILb0ELb1EJNS_5tupleIJiNS2_IJiiEEEEEENS2_IJNS_10UnderscoreENS2_IJS5_S5_EEEEEEEEC2ERKS4_RKS7_,@function
        .size           $_ZN7cutlass13device_kernelIN5flash19enable_sm80_to_sm89INS1_16FlashAttnBwdSm80INS1_25CollectiveMainloopBwdSm80ILi2ELi2EN4cute5tupleIJNS5_1CILi128EEES8_NS7_ILi64EEEEEENS_10bfloat16_tEfNS_4arch4Sm80ELb0ELb0ELb1ELb0ELb0ELb0ELb0ELb0ELi2ELi4ELi4ELi4ELb0EEENS1_24CollectiveEpilogueBwdGQAISA_fSD_Li256ELb0ELb0EEENS1_19SingleTileSchedulerILb0ELb0ELb0ELi128EEEEEEEEEvNT_6ParamsE$_ZN4cute3eso3ESOILb0ELb1EJNS_5tupleIJiNS2_IJiiEEEEEENS2_IJNS_10UnderscoreENS2_IJS5_S5_EEEEEEEEC2ERKS4_RKS7_,($_ZN7cutlass13device_kernelIN5flash19enable_sm80_to_sm89INS1_16FlashAttnBwdSm80INS1_25CollectiveMainloopBwdSm80ILi2ELi2EN4cute5tupleIJNS5_1CILi128EEES8_NS7_ILi64EEEEEENS_10bfloat16_tEfNS_4arch4Sm80ELb0ELb0ELb1ELb0ELb0ELb0ELb0ELb0ELi2ELi4ELi4ELi4ELb0EEENS1_24CollectiveEpilogueBwdGQAISA_fSD_Li256ELb0ELb0EEENS1_19SingleTileSchedulerILb0ELb0ELb0ELi128EEEEEEEEEvNT_6ParamsE$_ZN4cute3eso3ESOILb0ELb1EJNS_5tupleIJiiEEEEEC2ERKS3_ - $_ZN7cutlass13device_kernelIN5flash19enable_sm80_to_sm89INS1_16FlashAttnBwdSm80INS1_25CollectiveMainloopBwdSm80ILi2ELi2EN4cute5tupleIJNS5_1CILi128EEES8_NS7_ILi64EEEEEENS_10bfloat16_tEfNS_4arch4Sm80ELb0ELb0ELb1ELb0ELb0ELb0ELb0ELb0ELi2ELi4ELi4ELi4ELb0EEENS1_24CollectiveEpilogueBwdGQAISA_fSD_Li256ELb0ELb0EEENS1_19SingleTileSchedulerILb0ELb0ELb0ELi128EEEEEEEEEvNT_6ParamsE$_ZN4cute3eso3ESOILb0ELb1EJNS_5tupleIJiNS2_IJiiEEEEEENS2_IJNS_10UnderscoreENS2_IJS5_S5_EEEEEEEEC2ERKS4_RKS7_)
$_ZN7cutlass13device_kernelIN5flash19enable_sm80_to_sm89INS1_16FlashAttnBwdSm80INS1_25CollectiveMainloopBwdSm80ILi2ELi2EN4cute5tupleIJNS5_1CILi128EEES8_NS7_ILi64EEEEEENS_10bfloat16_tEfNS_4arch4Sm80ELb0ELb0ELb1ELb0ELb0ELb0ELb0ELb0ELi2ELi4ELi4ELi4ELb0EEENS1_24CollectiveEpilogueBwdGQAISA_fSD_Li256ELb0ELb0EEENS1_19SingleTileSchedulerILb0ELb0ELb0ELi128EEEEEEEEEvNT_6ParamsE$_ZN4cute3eso3ESOILb0ELb1EJNS_5tupleIJiNS2_IJiiEEEEEENS2_IJNS_10UnderscoreENS2_IJS5_S5_EEEEEEEEC2ERKS4_RKS7_:
[----:B------:R-:W-:Y:S02]  /*64d0*/  IADD3 R4, R83, -c[0x0][0x20], RZ ;  /* 0x8000080053047a10 */ /* 0x000fe40007ffe0ff */
[----:B------:R-:W-:-:S03]  /*64e0*/  MOV R7, 0x0 ;  /* 0x0000000000077802 */ /* 0x000fc60000000f00 */
[----:B------:R1:W-:Y:S04]  /*64f0*/  STL [R4], R2 ;  /* 0x0000000204007387 */ /* 0x0003e80000100800 */
[----:B------:R1:W-:Y:S04]  /*6500*/  STL [R4+0x4], R3 ;  /* 0x0000040304007387 */ /* 0x0003e80000100800 */
[----:B------:R1:W-:Y:S01]  /*6510*/  STL [R4+0x8], R5 ;  /* 0x0000080504007387 */ /* 0x0003e20000100800 */
[----:B------:R-:W-:Y:S05]  /*6520*/  RET.REL.NODEC R6 `(_ZN7cutlass13device_kernelIN5flash19enable_sm80_to_sm89INS1_16FlashAttnBwdSm80INS1_25CollectiveMainloopBwdSm80ILi2ELi2EN4cute5tupleIJNS5_1CILi128EEES8_NS7_ILi64EEEEEENS_10bfloat16_tEfNS_4arch4Sm80ELb0ELb0ELb1ELb0ELb0ELb0ELb0ELb0ELi2ELi4ELi4ELi4ELb0EEENS1_24CollectiveEpilogueBwdGQAISA_fSD_Li256ELb0ELb0EEENS1_19SingleTileSchedulerILb0ELb0ELb0ELi128EEEEEEEEEvNT_6ParamsE) ;  /* 0xffff9ad006007950 */ /* 0x000fea0003c3ffff */
        .type           $_ZN7cutlass13device_kernelIN5flash19enable_sm80_to_sm89INS1_16FlashAttnBwdSm80INS1_25CollectiveMainloopBwdSm80ILi2ELi2EN4cute5tupleIJNS5_1CILi128EEES8_NS7_ILi64EEEEEENS_10bfloat16_tEfNS_4arch4Sm80ELb0ELb0ELb1ELb0ELb0ELb0ELb0ELb0ELi2ELi4ELi4ELi4ELb0EEENS1_24CollectiveEpilogueBwdGQAISA_fSD_Li256ELb0ELb0EEENS1_19SingleTileSchedulerILb0ELb0ELb0ELi128EEEEEEEEEvNT_6ParamsE$_ZN4cute3eso3ESOILb0ELb1EJNS_5tupleIJiiEEEEEC2ERKS3_,@function
        .size           $_ZN7cutlass13device_kernelIN5flash19enable_sm80_to_sm89INS1_16FlashAttnBwdSm80INS1_25CollectiveMainloopBwdSm80ILi2ELi2EN4cute5tupleIJNS5_1CILi128EEES8_NS7_ILi64EEEEEENS_10bfloat16_tEfNS_4arch4Sm80ELb0ELb0ELb1ELb0ELb0ELb0ELb0ELb0ELi2ELi4ELi4ELi4ELb0EEENS1_24CollectiveEpilogueBwdGQAISA_fSD_Li256ELb0ELb0EEENS1_19SingleTileSchedulerILb0ELb0ELb0ELi128EEEEEEEEEvNT_6ParamsE$_ZN4cute3eso3ESOILb0ELb1EJNS_5tupleIJiiEEEEEC2ERKS3_,($_ZN7cutlass13device_kernelIN5flash19enable_sm80_to_sm89INS1_16FlashAttnBwdSm80INS1_25CollectiveMainloopBwdSm80ILi2ELi2EN4cute5tupleIJNS5_1CILi128EEES8_NS7_ILi64EEEEEENS_10bfloat16_tEfNS_4arch4Sm80ELb0ELb0ELb1ELb0ELb0ELb0ELb0ELb0ELi2ELi4ELi4ELi4ELb0EEENS1_24CollectiveEpilogueBwdGQAISA_fSD_Li256ELb0ELb0EEENS1_19SingleTileSchedulerILb0ELb0ELb0ELi128EEEEEEEEEvNT_6ParamsE$_ZN4cute3eso3ESOILb0ELb1EJNS_5tupleIJiiEEENS_1CILi1024EEEEEC2ERKS3_RKS5_ - $_ZN7cutlass13device_kernelIN5flash19enable_sm80_to_sm89INS1_16FlashAttnBwdSm80INS1_25CollectiveMainloopBwdSm80ILi2ELi2EN4cute5tupleIJNS5_1CILi128EEES8_NS7_ILi64EEEEEENS_10bfloat16_tEfNS_4arch4Sm80ELb0ELb0ELb1ELb0ELb0ELb0ELb0ELb0ELi2ELi4ELi4ELi4ELb0EEENS1_24CollectiveEpilogueBwdGQAISA_fSD_Li256ELb0ELb0EEENS1_19SingleTileSchedulerILb0ELb0ELb0ELi128EEEEEEEEEvNT_6ParamsE$_ZN4cute3eso3ESOILb0ELb1EJNS_5tupleIJiiEEEEEC2ERKS3_)
$_ZN7cutlass13device_kernelIN5flash19enable_sm80_to_sm89INS1_16FlashAttnBwdSm80INS1_25CollectiveMainloopBwdSm80ILi2ELi2EN4cute5tupleIJNS5_1CILi128EEES8_NS7_ILi64EEEEEENS_10bfloat16_tEfNS_4arch4Sm80ELb0ELb0ELb1ELb0ELb0ELb0ELb0ELb0ELi2ELi4ELi4ELi4ELb0EEENS1_24CollectiveEpilogueBwdGQAISA_fSD_Li256ELb0ELb0EEENS1_19SingleTileSchedulerILb0ELb0ELb0ELi128EEEEEEEEEvNT_6ParamsE$_ZN4cute3eso3ESOILb0ELb1EJNS_5tupleIJiiEEEEEC2ERKS3_:
[----:B------:R-:W-:Y:S01]  /*6530*/  IADD3 R2, R2, -c[0x0][0x20], RZ ;  /* 0x8000080002027a10 */ /* 0x000fe20007ffe0ff */
[----:B------:R-:W-:Y:S01]  /*6540*/  IMAD.MOV.U32 R8, RZ, RZ, R6 ;  /* 0x000000ffff087224 */ /* 0x000fe200078e0006 */
[----:B------:R-:W-:-:S03]  /*6550*/  MOV R9, 0x0 ;  /* 0x0000000000097802 */ /* 0x000fc60000000f00 */
[----:B------:R1:W-:Y:S04]  /*6560*/  STL [R2], R5 ;  /* 0x0000000502007387 */ /* 0x0003e80000100800 */
[----:B------:R1:W-:Y:S01]  /*6570*/  STL [R2+0x4], R3 ;  /* 0x0000040302007387 */ /* 0x0003e20000100800 */
[----:B------:R-:W-:Y:S05]  /*6580*/  RET.REL.NODEC R8 `(_ZN7cutlass13device_kernelIN5flash19enable_sm80_to_sm89INS1_16FlashAttnBwdSm80INS1_25CollectiveMainloopBwdSm80ILi2ELi2EN4cute5tupleIJNS5_1CILi128EEES8_NS7_ILi64EEEEEENS_10bfloat16_tEfNS_4arch4Sm80ELb0ELb0ELb1ELb0ELb0ELb0ELb0ELb0ELi2ELi4ELi4ELi4ELb0EEENS1_24CollectiveEpilogueBwdGQAISA_fSD_Li256ELb0ELb0EEENS1_19SingleTileSchedulerILb0ELb0ELb0ELi128EEEEEEEEEvNT_6ParamsE) ;  /* 0xffff9a7008007950 */ /* 0x000fea0003c3ffff */
        .type           $_ZN7cutlass13device_kernelIN5flash19enable_sm80_to_sm89INS1_16FlashAttnBwdSm80INS1_25CollectiveMainloopBwdSm80ILi2ELi2EN4cute5tupleIJNS5_1CILi128EEES8_NS7_ILi64EEEEEENS_10bfloat16_tEfNS_4arch4Sm80ELb0ELb0ELb1ELb0ELb0ELb0ELb0ELb0ELi2ELi4ELi4ELi4ELb0EEENS1_24CollectiveEpilogueBwdGQAISA_fSD_Li256ELb0ELb0EEENS1_19SingleTileSchedulerILb0ELb0ELb0ELi128EEEEEEEEEvNT_6ParamsE$_ZN4cute3eso3ESOILb0ELb1EJNS_5tupleIJiiEEENS_1CILi1024EEEEEC2ERKS3_RKS5_,@function
        .size           $_ZN7cutlass13device_kernelIN5flash19enable_sm80_to_sm89INS1_16FlashAttnBwdSm80INS1_25CollectiveMainloopBwdSm80ILi2ELi2EN4cute5tupleIJNS5_1CILi128EEES8_NS7_ILi64EEEEEENS_10bfloat16_tEfNS_4arch4Sm80ELb0ELb0ELb1ELb0ELb0ELb0ELb0ELb0ELi2ELi4ELi4ELi4ELb0EEENS1_24CollectiveEpilogueBwdGQAISA_fSD_Li256ELb0ELb0EEENS1_19SingleTileSchedulerILb0ELb0ELb0ELi128EEEEEEEEEvNT_6ParamsE$_ZN4cute3eso3ESOILb0ELb1EJNS_5tupleIJiiEEENS_1CILi1024EEEEEC2ERKS3_RKS5_,($_ZN7cutlass13device_kernelIN5flash19enable_sm80_to_sm89INS1_16FlashAttnBwdSm80INS1_25CollectiveMainloopBwdSm80ILi2ELi2EN4cute5tupleIJNS5_1CILi128EEES8_NS7_ILi64EEEEEENS_10bfloat16_tEfNS_4arch4Sm80ELb0ELb0ELb1ELb0ELb0ELb0ELb0ELb0ELi2ELi4ELi4ELi4ELb0EEENS1_24CollectiveEpilogueBwdGQAISA_fSD_Li256ELb0ELb0EEENS1_19SingleTileSchedulerILb0ELb0ELb0ELi128EEEEEEEEEvNT_6ParamsE$_ZN4cute3eso3ESOILb0ELb1EJNS_5tupleIJiiEEENS_1CILi8192EEEEEC2ERKS3_RKS5_ - $_ZN7cutlass13device_kernelIN5flash19enable_sm80_to_sm89INS1_16FlashAttnBwdSm80INS1_25CollectiveMainloopBwdSm80ILi2ELi2EN4cute5tupleIJNS5_1CILi128EEES8_NS7_ILi64EEEEEENS_10bfloat16_tEfNS_4arch4Sm80ELb0ELb0ELb1ELb0ELb0ELb0ELb0ELb0ELi2ELi4ELi4ELi4ELb0EEENS1_24CollectiveEpilogueBwdGQAISA_fSD_Li256ELb0ELb0EEENS1_19SingleTileSchedulerILb0ELb0ELb0ELi128EEEEEEEEEvNT_6ParamsE$_ZN4cute3eso3ESOILb0ELb1EJNS_5tupleIJiiEEENS_1CILi1024EEEEEC2ERKS3_RKS5_)
$_ZN7cutlass13device_kernelIN5flash19enable_sm80_to_sm89INS1_16FlashAttnBwdSm80INS1_25CollectiveMainloopBwdSm80ILi2ELi2EN4cute5tupleIJNS5_1CILi128EEES8_NS7_ILi64EEEEEENS_10bfloat16_tEfNS_4arch4Sm80ELb0ELb0ELb1ELb0ELb0ELb0ELb0ELb0ELi2ELi4ELi4ELi4ELb0EEENS1_24CollectiveEpilogueBwdGQAISA_fSD_Li256ELb0ELb0EEENS1_19SingleTileSchedulerILb0ELb0ELb0ELi128EEEEEEEEEvNT_6ParamsE$_ZN4cute3eso3ESOILb0ELb1EJNS_5tupleIJiiEEENS_1CILi1024EEEEEC2ERKS3_RKS5_:
[----:B------:R-:W-:Y:S02]  /*6590*/  IADD3 R2, R2, -c[0x0][0x20], RZ ;  /* 0x8000080002027a10 */ /* 0x000fe40007ffe0ff */
[----:B------:R-:W-:-:S03]  /*65a0*/  MOV R7, 0x0 ;  /* 0x0000000000077802 */ /* 0x000fc60000000f00 */
[----:B------:R1:W-:Y:S04]  /*65b0*/  STL [R2], R5 ;  /* 0x0000000502007387 */ /* 0x0003e80000100800 */
[----:B------:R1:W-:Y:S01]  /*65c0*/  STL [R2+0x4], R3 ;  /* 0x0000040302007387 */ /* 0x0003e20000100800 */
[----:B------:R-:W-:Y:S05]  /*65d0*/  RET.REL.NODEC R6 `(_ZN7cutlass13device_kernelIN5flash19enable_sm80_to_sm89INS1_16FlashAttnBwdSm80INS1_25CollectiveMainloopBwdSm80ILi2ELi2EN4cute5tupleIJNS5_1CILi128EEES8_NS7_ILi64EEEEEENS_10bfloat16_tEfNS_4arch4Sm80ELb0ELb0ELb1ELb0ELb0ELb0ELb0ELb0ELi2ELi4ELi4ELi4ELb0EEENS1_24CollectiveEpilogueBwdGQAISA_fSD_Li256ELb0ELb0EEENS1_19SingleTileSchedulerILb0ELb0ELb0ELi128EEEEEEEEEvNT_6ParamsE) ;  /* 0xffff9a2006007950 */ /* 0x000fea0003c3ffff */
        .type           $_ZN7cutlass13device_kernelIN5flash19enable_sm80_to_sm89INS1_16FlashAttnBwdSm80INS1_25CollectiveMainloopBwdSm80ILi2ELi2EN4cute5tupleIJNS5_1CILi128EEES8_NS7_ILi64EEEEEENS_10bfloat16_tEfNS_4arch4Sm80ELb0ELb0ELb1ELb0ELb0ELb0ELb0ELb0ELi2ELi4ELi4ELi4ELb0EEENS1_24CollectiveEpilogueBwdGQAISA_fSD_Li256ELb0ELb0EEENS1_19SingleTileSchedulerILb0ELb0ELb0ELi128EEEEEEEEEvNT_6ParamsE$_ZN4cute3eso3ESOILb0ELb1EJNS_5tupleIJiiEEENS_1CILi8192EEEEEC2ERKS3_RKS5_,@function
        .size           $_ZN7cutlass13device_kernelIN5flash19enable_sm80_to_sm89INS1_16FlashAttnBwdSm80INS1_25CollectiveMainloopBwdSm80ILi2ELi2EN4cute5tupleIJNS5_1CILi128EEES8_NS7_ILi64EEEEEENS_10bfloat16_tEfNS_4arch4Sm80ELb0ELb0ELb1ELb0ELb0ELb0ELb0ELb0ELi2ELi4ELi4ELi4ELb0EEENS1_24CollectiveEpilogueBwdGQAISA_fSD_Li256ELb0ELb0EEENS1_19SingleTileSchedulerILb0ELb0ELb0ELi128EEEEEEEEEvNT_6ParamsE$_ZN4cute3eso3ESOILb0ELb1EJNS_5tupleIJiiEEENS_1CILi8192EEEEEC2ERKS3_RKS5_,($_ZN7cutlass13device_kernelIN5flash19enable_sm80_to_sm89INS1_16FlashAttnBwdSm80INS1_25CollectiveMainloopBwdSm80ILi2ELi2EN4cute5tupleIJNS5_1CILi128EEES8_NS7_ILi64EEEEEENS_10bfloat16_tEfNS_4arch4Sm80ELb0ELb0ELb1ELb0ELb0ELb0ELb0ELb0ELi2ELi4ELi4ELi4ELb0EEENS1_24CollectiveEpilogueBwdGQAISA_fSD_Li256ELb0ELb0EEENS1_19SingleTileSchedulerILb0ELb0ELb0ELi128EEEEEEEEEvNT_6ParamsE$_ZN4cute3eso3ESOILb0ELb1EJNS_6LayoutINS_5tupleIJNS3_IJNS_1CILi8EEENS4_ILi1EEEEEENS4_ILi2EEEEEENS3_IJNS3_IJS6_NS4_ILi0EEEEEEiEEEEESA_EEC2ERKSD_RKSA_ - $_ZN7cutlass13device_kernelIN5flash19enable_sm80_to_sm89INS1_16FlashAttnBwdSm80INS1_25CollectiveMainloopBwdSm80ILi2ELi2EN4cute5tupleIJNS5_1CILi128EEES8_NS7_ILi64EEEEEENS_10bfloat16_tEfNS_4arch4Sm80ELb0ELb0ELb1ELb0ELb0ELb0ELb0ELb0ELi2ELi4ELi4ELi4ELb0EEENS1_24CollectiveEpilogueBwdGQAISA_fSD_Li256ELb0ELb0EEENS1_19SingleTileSchedulerILb0ELb0ELb0ELi128EEEEEEEEEvNT_6ParamsE$_ZN4cute3eso3ESOILb0ELb1EJNS_5tupleIJiiEEENS_1CILi8192EEEEEC2ERKS3_RKS5_)
$_ZN7cutlass13device_kernelIN5flash19enable_sm80_to_sm89INS1_16FlashAttnBwdSm80INS1_25CollectiveMainloopBwdSm80ILi2ELi2EN4cute5tupleIJNS5_1CILi128EEES8_NS7_ILi64EEEEEENS_10bfloat16_tEfNS_4arch4Sm80ELb0ELb0ELb1ELb0ELb0ELb0ELb0ELb0ELi2ELi4ELi4ELi4ELb0EEENS1_24CollectiveEpilogueBwdGQAISA_fSD_Li256ELb0ELb0EEENS1_19SingleTileSchedulerILb0ELb0ELb0ELi128EEEEEEEEEvNT_6ParamsE$_ZN4cute3eso3ESOILb0ELb1EJNS_5tupleIJiiEEENS_1CILi8192EEEEEC2ERKS3_RKS5_:
[----:B------:R-:W-:Y:S01]  /*65e0*/  IADD3 R4, R67, -c[0x0][0x20], RZ ;  /* 0x8000080043047a10 */ /* 0x000fe20007ffe0ff */
[----:B------:R-:W-:Y:S01]  /*65f0*/  IMAD.MOV.U32 R72, RZ, RZ, R6 ;  /* 0x000000ffff487224 */ /* 0x000fe200078e0006 */
[----:B------:R-:W-:-:S03]  /*6600*/  MOV R73, 0x0 ;  /* 0x0000000000497802 */ /* 0x000fc60000000f00 */
[----:B------:R1:W-:Y:S04]  /*6610*/  STL [R4], R2 ;  /* 0x0000000204007387 */ /* 0x0003e80000100800 */
[----:B------:R1:W-:Y:S01]  /*6620*/  STL [R4+0x4], R3 ;  /* 0x0000040304007387 */ /* 0x0003e20000100800 */
[----:B------:R-:W-:Y:S05]  /*6630*/  RET.REL.NODEC R72 `(_ZN7cutlass13device_kernelIN5flash19enable_sm80_to_sm89INS1_16FlashAttnBwdSm80INS1_25CollectiveMainloopBwdSm80ILi2ELi2EN4cute5tupleIJNS5_1CILi128EEES8_NS7_ILi64EEEEEENS_10bfloat16_tEfNS_4arch4Sm80ELb0ELb0ELb1ELb0ELb0ELb0ELb0ELb0ELi2ELi4ELi4ELi4ELb0EEENS1_24CollectiveEpilogueBwdGQAISA_fSD_Li256ELb0ELb0EEENS1_19SingleTileSchedulerILb0ELb0ELb0ELi128EEEEEEEEEvNT_6ParamsE) ;  /* 0xffff99c048007950 */ /* 0x000fea0003c3ffff */
        .type           $_ZN7cutlass13device_kernelIN5flash19enable_sm80_to_sm89INS1_16FlashAttnBwdSm80INS1_25CollectiveMainloopBwdSm80ILi2ELi2EN4cute5tupleIJNS5_1CILi128EEES8_NS7_ILi64EEEEEENS_10bfloat16_tEfNS_4arch4Sm80ELb0ELb0ELb1ELb0ELb0ELb0ELb0ELb0ELi2ELi4ELi4ELi4ELb0EEENS1_24CollectiveEpilogueBwdGQAISA_fSD_Li256ELb0ELb0EEENS1_19SingleTileSchedulerILb0ELb0ELb0ELi128EEEEEEEEEvNT_6ParamsE$_ZN4cute3eso3ESOILb0ELb1EJNS_6LayoutINS_5tupleIJNS3_IJNS_1CILi8EEENS4_ILi1EEEEEENS4_ILi2EEEEEENS3_IJNS3_IJS6_NS4_ILi0EEEEEEiEEEEESA_EEC2ERKSD_RKSA_,@function
        .size           $_ZN7cutlass13device_kernelIN5flash19enable_sm80_to_sm89INS1_16FlashAttnBwdSm80INS1_25CollectiveMainloopBwdSm80ILi2ELi2EN4cute5tupleIJNS5_1CILi128EEES8_NS7_ILi64EEEEEENS_10bfloat16_tEfNS_4arch4Sm80ELb0ELb0ELb1ELb0ELb0ELb0ELb0ELb0ELi2ELi4ELi4ELi4ELb0EEENS1_24CollectiveEpilogueBwdGQAISA_fSD_Li256ELb0ELb0EEENS1_19SingleTileSchedulerILb0ELb0ELb0ELi128EEEEEEEEEvNT_6ParamsE$_ZN4cute3eso3ESOILb0ELb1EJNS_6LayoutINS_5tupleIJNS3_IJNS_1CILi8EEENS4_ILi1EEEEEENS4_ILi2EEEEEENS3_IJNS3_IJS6_NS4_ILi0EEEEEEiEEEEESA_EEC2ERKSD_RKSA_,($_ZN7cutlass13device_kernelIN5flash19enable_sm80_to_sm89INS1_16FlashAttnBwdSm80INS1_25CollectiveMainloopBwdSm80ILi2ELi2EN4cute5tupleIJNS5_1CILi128EEES8_NS7_ILi64EEEEEENS_10bfloat16_tEfNS_4arch4Sm80ELb0ELb0ELb1ELb0ELb0ELb0ELb0ELb0ELi2ELi4ELi4ELi4ELb0EEENS1_24CollectiveEpilogueBwdGQAISA_fSD_Li256ELb0ELb0EEENS1_19SingleTileSchedulerILb0ELb0ELb0ELi128EEEEEEEEEvNT_6ParamsE$_ZN4cute3eso3ESOILb0ELb1EJiEEC2ERKi - $_ZN7cutlass13device_kernelIN5flash19enable_sm80_to_sm89INS1_16FlashAttnBwdSm80INS1_25CollectiveMainloopBwdSm80ILi2ELi2EN4cute5tupleIJNS5_1CILi128EEES8_NS7_ILi64EEEEEENS_10bfloat16_tEfNS_4arch4Sm80ELb0ELb0ELb1ELb0ELb0ELb0ELb0ELb0ELi2ELi4ELi4ELi4ELb0EEENS1_24CollectiveEpilogueBwdGQAISA_fSD_Li256ELb0ELb0EEENS1_19SingleTileSchedulerILb0ELb0ELb0ELi128EEEEEEEEEvNT_6ParamsE$_ZN4cute3eso3ESOILb0ELb1EJNS_6LayoutINS_5tupleIJNS3_IJNS_1CILi8EEENS4_ILi1EEEEEENS4_ILi2EEEEEENS3_IJNS3_IJS6_NS4_ILi0EEEEEEiEEEEESA_EEC2ERKSD_RKSA_)
$_ZN7cutlass13device_kernelIN5flash19enable_sm80_to_sm89INS1_16FlashAttnBwdSm80INS1_25CollectiveMainloopBwdSm80ILi2ELi2EN4cute5tupleIJNS5_1CILi128EEES8_NS7_ILi64EEEEEENS_10bfloat16_tEfNS_4arch4Sm80ELb0ELb0ELb1ELb0ELb0ELb0ELb0ELb0ELi2ELi4ELi4ELi4ELb0EEENS1_24CollectiveEpilogueBwdGQAISA_fSD_Li256ELb0ELb0EEENS1_19SingleTileSchedulerILb0ELb0ELb0ELi128EEEEEEEEEvNT_6ParamsE$_ZN4cute3eso3ESOILb0ELb1EJNS_6LayoutINS_5tupleIJNS3_IJNS_1CILi8EEENS4_ILi1EEEEEENS4_ILi2EEEEEENS3_IJNS3_IJS6_NS4_ILi0EEEEEEiEEEEESA_EEC2ERKSD_RKSA_:
[----:B------:R-:W-:Y:S02]  /*6640*/  IADD3 R2, R69, -c[0x0][0x20], RZ ;  /* 0x8000080045027a10 */ /* 0x000fe40007ffe0ff */
[----:B------:R-:W-:-:S03]  /*6650*/  MOV R7, 0x0 ;  /* 0x0000000000077802 */ /* 0x000fc60000000f00 */
[----:B------:R1:W-:Y:S01]  /*6660*/  STL [R2], R3 ;  /* 0x0000000302007387 */ /* 0x0003e20000100800 */
[----:B------:R-:W-:Y:S05]  /*6670*/  RET.REL.NODEC R6 `(_ZN7cutlass13device_kernelIN5flash19enable_sm80_to_sm89INS1_16FlashAttnBwdSm80INS1_25CollectiveMainloopBwdSm80ILi2ELi2EN4cute5tupleIJNS5_1CILi128EEES8_NS7_ILi64EEEEEENS_10bfloat16_tEfNS_4arch4Sm80ELb0ELb0ELb1ELb0ELb0ELb0ELb0ELb0ELi2ELi4ELi4ELi4ELb0EEENS1_24CollectiveEpilogueBwdGQAISA_fSD_Li256ELb0ELb0EEENS1_19SingleTileSchedulerILb0ELb0ELb0ELi128EEEEEEEEEvNT_6ParamsE) ;  /* 0xffff998006007950 */ /* 0x000fea0003c3ffff */
        .type           $_ZN7cutlass13device_kernelIN5flash19enable_sm80_to_sm89INS1_16FlashAttnBwdSm80INS1_25CollectiveMainloopBwdSm80ILi2ELi2EN4cute5tupleIJNS5_1CILi128EEES8_NS7_ILi64EEEEEENS_10bfloat16_tEfNS_4arch4Sm80ELb0ELb0ELb1ELb0ELb0ELb0ELb0ELb0ELi2ELi4ELi4ELi4ELb0EEENS1_24CollectiveEpilogueBwdGQAISA_fSD_Li256ELb0ELb0EEENS1_19SingleTileSchedulerILb0ELb0ELb0ELi128EEEEEEEEEvNT_6ParamsE$_ZN4cute3eso3ESOILb0ELb1EJiEEC2ERKi,@function
        .size           $_ZN7cutlass13device_kernelIN5flash19enable_sm80_to_sm89INS1_16FlashAttnBwdSm80INS1_25CollectiveMainloopBwdSm80ILi2ELi2EN4cute5tupleIJNS5_1CILi128EEES8_NS7_ILi64EEEEEENS_10bfloat16_tEfNS_4arch4Sm80ELb0ELb0ELb1ELb0ELb0ELb0ELb0ELb0ELi2ELi4ELi4ELi4ELb0EEENS1_24CollectiveEpilogueBwdGQAISA_fSD_Li256ELb0ELb0EEENS1_19SingleTileSchedulerILb0ELb0ELb0ELi128EEEEEEEEEvNT_6ParamsE$_ZN4cute3eso3ESOILb0ELb1EJiEEC2ERKi,($_ZN7cutlass13device_kernelIN5flash19enable_sm80_to_sm89INS1_16FlashAttnBwdSm80INS1_25CollectiveMainloopBwdSm80ILi2ELi2EN4cute5tupleIJNS5_1CILi128EEES8_NS7_ILi64EEEEEENS_10bfloat16_tEfNS_4arch4Sm80ELb0ELb0ELb1ELb0ELb0ELb0ELb0ELb0ELi2ELi4ELi4ELi4ELb0EEENS1_24CollectiveEpilogueBwdGQAISA_fSD_Li256ELb0ELb0EEENS1_19SingleTileSchedulerILb0ELb0ELb0ELi128EEEEEEEEEvNT_6ParamsE$_ZN4cute3eso3ESOILb0ELb1EJiNS_1CILi0EEEEEC2ERKiRKS3_ - $_ZN7cutlass13device_kernelIN5flash19enable_sm80_to_sm89INS1_16FlashAttnBwdSm80INS1_25CollectiveMainloopBwdSm80ILi2ELi2EN4cute5tupleIJNS5_1CILi128EEES8_NS7_ILi64EEEEEENS_10bfloat16_tEfNS_4arch4Sm80ELb0ELb0ELb1ELb0ELb0ELb0ELb0ELb0ELi2ELi4ELi4ELi4ELb0EEENS1_24CollectiveEpilogueBwdGQAISA_fSD_Li256ELb0ELb0EEENS1_19SingleTileSchedulerILb0ELb0ELb0ELi128EEEEEEEEEvNT_6ParamsE$_ZN4cute3eso3ESOILb0ELb1EJiEEC2ERKi)
$_ZN7cutlass13device_kernelIN5flash19enable_sm80_to_sm89INS1_16FlashAttnBwdSm80INS1_25CollectiveMainloopBwdSm80ILi2ELi2EN4cute5tupleIJNS5_1CILi128EEES8_NS7_ILi64EEEEEENS_10bfloat16_tEfNS_4arch4Sm80ELb0ELb0ELb1ELb0ELb0ELb0ELb0ELb0ELi2ELi4ELi4ELi4ELb0EEENS1_24CollectiveEpilogueBwdGQAISA_fSD_Li256ELb0ELb0EEENS1_19SingleTileSchedulerILb0ELb0ELb0ELi128EEEEEEEEEvNT_6ParamsE$_ZN4cute3eso3ESOILb0ELb1EJiEEC2ERKi:
[----:B------:R-:W-:Y:S01]  /*6680*/  IADD3 R2, R2, -c[0x0][0x20], RZ ;  /* 0x8000080002027a10 */ /* 0x000fe20007ffe0ff */
[----:B------:R-:W-:Y:S01]  /*6690*/  IMAD.MOV.U32 R80, RZ, RZ, R6 ;  /* 0x000000ffff507224 */ /* 0x000fe200078e0006 */
[----:B------:R-:W-:-:S03]  /*66a0*/  MOV R81, 0x0 ;  /* 0x0000000000517802 */ /* 0x000fc60000000f00 */
[----:B------:R1:W-:Y:S01]  /*66b0*/  STL [R2], R3 ;  /* 0x0000000302007387 */ /* 0x0003e20000100800 */
[----:B------:R-:W-:Y:S05]  /*66c0*/  RET.REL.NODEC R80 `(_ZN7cutlass13device_kernelIN5flash19enable_sm80_to_sm89INS1_16FlashAttnBwdSm80INS1_25CollectiveMainloopBwdSm80ILi2ELi2EN4cute5tupleIJNS5_1CILi128EEES8_NS7_ILi64EEEEEENS_10bfloat16_tEfNS_4arch4Sm80ELb0ELb0ELb1ELb0ELb0ELb0ELb0ELb0ELi2ELi4ELi4ELi4ELb0EEENS1_24CollectiveEpilogueBwdGQAISA_fSD_Li256ELb0ELb0EEENS1_19SingleTileSchedulerILb0ELb0ELb0ELi128EEEEEEEEEvNT_6ParamsE) ;  /* 0xffff993050007950 */ /* 0x000fea0003c3ffff */
        .type           $_ZN7cutlass13device_kernelIN5flash19enable_sm80_to_sm89INS1_16FlashAttnBwdSm80INS1_25CollectiveMainloopBwdSm80ILi2ELi2EN4cute5tupleIJNS5_1CILi128EEES8_NS7_ILi64EEEEEENS_10bfloat16_tEfNS_4arch4Sm80ELb0ELb0ELb1ELb0ELb0ELb0ELb0ELb0ELi2ELi4ELi4ELi4ELb0EEENS1_24CollectiveEpilogueBwdGQAISA_fSD_Li256ELb0ELb0EEENS1_19SingleTileSchedulerILb0ELb0ELb0ELi128EEEEEEEEEvNT_6ParamsE$_ZN4cute3eso3ESOILb0ELb1EJiNS_1CILi0EEEEEC2ERKiRKS3_,@function
        .size           $_ZN7cutlass13device_kernelIN5flash19enable_sm80_to_sm89INS1_16FlashAttnBwdSm80INS1_25CollectiveMainloopBwdSm80ILi2ELi2EN4cute5tupleIJNS5_1CILi128EEES8_NS7_ILi64EEEEEENS_10bfloat16_tEfNS_4arch4Sm80ELb0ELb0ELb1ELb0ELb0ELb0ELb0ELb0ELi2ELi4ELi4ELi4ELb0EEENS1_24CollectiveEpilogueBwdGQAISA_fSD_Li256ELb0ELb0EEENS1_19SingleTileSchedulerILb0ELb0ELb0ELi128EEEEEEEEEvNT_6ParamsE$_ZN4cute3eso3ESOILb0ELb1EJiNS_1CILi0EEEEEC2ERKiRKS3_,($_ZN7cutlass13device_kernelIN5flash19enable_sm80_to_sm89INS1_16FlashAttnBwdSm80INS1_25CollectiveMainloopBwdSm80ILi2ELi2EN4cute5tupleIJNS5_1CILi128EEES8_NS7_ILi64EEEEEENS_10bfloat16_tEfNS_4arch4Sm80ELb0ELb0ELb1ELb0ELb0ELb0ELb0ELb0ELi2ELi4ELi4ELi4ELb0EEENS1_24CollectiveEpilogueBwdGQAISA_fSD_Li256ELb0ELb0EEENS1_19SingleTileSchedulerILb0ELb0ELb0ELi128EEEEEEEEEvNT_6ParamsE$_ZN4cute3eso3ESOILb0ELb1EJiNS_1CILi144EEENS2_ILi288EEEEEC2ERKiRKS3_RKS4_ - $_ZN7cutlass13device_kernelIN5flash19enable_sm80_to_sm89INS1_16FlashAttnBwdSm80INS1_25CollectiveMainloopBwdSm80ILi2ELi2EN4cute5tupleIJNS5_1CILi128EEES8_NS7_ILi64EEEEEENS_10bfloat16_tEfNS_4arch4Sm80ELb0ELb0ELb1ELb0ELb0ELb0ELb0ELb0ELi2ELi4ELi4ELi4ELb0EEENS1_24CollectiveEpilogueBwdGQAISA_fSD_Li256ELb0ELb0EEENS1_19SingleTileSchedulerILb0ELb0ELb0ELi128EEEEEEEEEvNT_6ParamsE$_ZN4cute3eso3ESOILb0ELb1EJiNS_1CILi0EEEEEC2ERKiRKS3_)
$_ZN7cutlass13device_kernelIN5flash19enable_sm80_to_sm89INS1_16FlashAttnBwdSm80INS1_25CollectiveMainloopBwdSm80ILi2ELi2EN4cute5tupleIJNS5_1CILi128EEES8_NS7_ILi64EEEEEENS_10bfloat16_tEfNS_4arch4Sm80ELb0ELb0ELb1ELb0ELb0ELb0ELb0ELb0ELi2ELi4ELi4ELi4ELb0EEENS1_24CollectiveEpilogueBwdGQAISA_fSD_Li256ELb0ELb0EEENS1_19SingleTileSchedulerILb0ELb0ELb0ELi128EEEEEEEEEvNT_6ParamsE$_ZN4cute3eso3ESOILb0ELb1EJiNS_1CILi0EEEEEC2ERKiRKS3_:
[----:B------:R-:W-:Y:S01]  /*66d0*/  IADD3 R2, R2, -c[0x0][0x20], RZ ;  /* 0x8000080002027a10 */ /* 0x000fe20007ffe0ff */
[----:B------:R-:W-:Y:S01]  /*66e0*/  IMAD.MOV.U32 R10, RZ, RZ, R6 ;  /* 0x000000ffff0a7224 */ /* 0x000fe200078e0006 */
[----:B------:R-:W-:-:S03]  /*66f0*/  MOV R11, 0x0 ;  /* 0x00000000000b7802 */ /* 0x000fc60000000f00 */
[----:B------:R1:W-:Y:S01]  /*6700*/  STL [R2], R3 ;  /* 0x0000000302007387 */ /* 0x0003e20000100800 */
[----:B------:R-:W-:Y:S05]  /*6710*/  RET.REL.NODEC R10 `(_ZN7cutlass13device_kernelIN5flash19enable_sm80_to_sm89INS1_16FlashAttnBwdSm80INS1_25CollectiveMainloopBwdSm80ILi2ELi2EN4cute5tupleIJNS5_1CILi128EEES8_NS7_ILi64EEEEEENS_10bfloat16_tEfNS_4arch4Sm80ELb0ELb0ELb1ELb0ELb0ELb0ELb0ELb0ELi2ELi4ELi4ELi4ELb0EEENS1_24CollectiveEpilogueBwdGQAISA_fSD_Li256ELb0ELb0EEENS1_19SingleTileSchedulerILb0ELb0ELb0ELi128EEEEEEEEEvNT_6ParamsE) ;  /* 0xffff98e00a007950 */ /* 0x000fea0003c3ffff */
        .type           $_ZN7cutlass13device_kernelIN5flash19enable_sm80_to_sm89INS1_16FlashAttnBwdSm80INS1_25CollectiveMainloopBwdSm80ILi2ELi2EN4cute5tupleIJNS5_1CILi128EEES8_NS7_ILi64EEEEEENS_10bfloat16_tEfNS_4arch4Sm80ELb0ELb0ELb1ELb0ELb0ELb0ELb0ELb0ELi2ELi4ELi4ELi4ELb0EEENS1_24CollectiveEpilogueBwdGQAISA_fSD_Li256ELb0ELb0EEENS1_19SingleTileSchedulerILb0ELb0ELb0ELi128EEEEEEEEEvNT_6ParamsE$_ZN4cute3eso3ESOILb0ELb1EJiNS_1CILi144EEENS2_ILi288EEEEEC2ERKiRKS3_RKS4_,@function
        .size           $_ZN7cutlass13device_kernelIN5flash19enable_sm80_to_sm89INS1_16FlashAttnBwdSm80INS1_25CollectiveMainloopBwdSm80ILi2ELi2EN4cute5tupleIJNS5_1CILi128EEES8_NS7_ILi64EEEEEENS_10bfloat16_tEfNS_4arch4Sm80ELb0ELb0ELb1ELb0ELb0ELb0ELb0ELb0ELi2ELi4ELi4ELi4ELb0EEENS1_24CollectiveEpilogueBwdGQAISA_fSD_Li256ELb0ELb0EEENS1_19SingleTileSchedulerILb0ELb0ELb0ELi128EEEEEEEEEvNT_6ParamsE$_ZN4cute3eso3ESOILb0ELb1EJiNS_1CILi144EEENS2_ILi288EEEEEC2ERKiRKS3_RKS4_,($_ZN7cutlass13device_kernelIN5flash19enable_sm80_to_sm89INS1_16FlashAttnBwdSm80INS1_25CollectiveMainloopBwdSm80ILi2ELi2EN4cute5tupleIJNS5_1CILi128EEES8_NS7_ILi64EEEEEENS_10bfloat16_tEfNS_4arch4Sm80ELb0ELb0ELb1ELb0ELb0ELb0ELb0ELb0ELi2ELi4ELi4ELi4ELb0EEENS1_24CollectiveEpilogueBwdGQAISA_fSD_Li256ELb0ELb0EEENS1_19SingleTileSchedulerILb0ELb0ELb0ELi128EEEEEEEEEvNT_6ParamsE$_ZN4cute3eso3ESOILb0ELb1EJiNS_1CILi144EEENS2_ILi512EEEEEC2ERKiRKS3_RKS4_ - $_ZN7cutlass13device_kernelIN5flash19enable_sm80_to_sm89INS1_16FlashAttnBwdSm80INS1_25CollectiveMainloopBwdSm80ILi2ELi2EN4cute5tupleIJNS5_1CILi128EEES8_NS7_ILi64EEEEEENS_10bfloat16_tEfNS_4arch4Sm80ELb0ELb0ELb1ELb0ELb0ELb0ELb0ELb0ELi2ELi4ELi4ELi4ELb0EEENS1_24CollectiveEpilogueBwdGQAISA_fSD_Li256ELb0ELb0EEENS1_19SingleTileSchedulerILb0ELb0ELb0ELi128EEEEEEEEEvNT_6ParamsE$_ZN4cute3eso3ESOILb0ELb1EJiNS_1CILi144EEENS2_ILi288EEEEEC2ERKiRKS3_RKS4_)
$_ZN7cutlass13device_kernelIN5flash19enable_sm80_to_sm89INS1_16FlashAttnBwdSm80INS1_25CollectiveMainloopBwdSm80ILi2ELi2EN4cute5tupleIJNS5_1CILi128EEES8_NS7_ILi64EEEEEENS_10bfloat16_tEfNS_4arch4Sm80ELb0ELb0ELb1ELb0ELb0ELb0ELb0ELb0ELi2ELi4ELi4ELi4ELb0EEENS1_24CollectiveEpilogueBwdGQAISA_fSD_Li256ELb0ELb0EEENS1_19SingleTileSchedulerILb0ELb0ELb0ELi128EEEEEEEEEvNT_6ParamsE$_ZN4cute3eso3ESOILb0ELb1EJiNS_1CILi144EEENS2_ILi288EEEEEC2ERKiRKS3_RKS4_:
[----:B------:R-:W-:Y:S02]  /*6720*/  IADD3 R4, R62, -c[0x0][0x20], RZ ;  /* 0x800008003e047a10 */ /* 0x000fe40007ffe0ff */
[----:B------:R-:W-:-:S03]  /*6730*/  MOV R7, 0x0 ;  /* 0x0000000000077802 */ /* 0x000fc60000000f00 */
[----:B------:R1:W-:Y:S01]  /*6740*/  STL [R4], R5 ;  /* 0x0000000504007387 */ /* 0x0003e20000100800 */
[----:B------:R-:W-:Y:S05]  /*6750*/  RET.REL.NODEC R6 `(_ZN7cutlass13device_kernelIN5flash19enable_sm80_to_sm89INS1_16FlashAttnBwdSm80INS1_25CollectiveMainloopBwdSm80ILi2ELi2EN4cute5tupleIJNS5_1CILi128EEES8_NS7_ILi64EEEEEENS_10bfloat16_tEfNS_4arch4Sm80ELb0ELb0ELb1ELb0ELb0ELb0ELb0ELb0ELi2ELi4ELi4ELi4ELb0EEENS1_24CollectiveEpilogueBwdGQAISA_fSD_Li256ELb0ELb0EEENS1_19SingleTileSchedulerILb0ELb0ELb0ELi128EEEEEEEEEvNT_6ParamsE) ;  /* 0xffff98a006007950 */ /* 0x000fea0003c3ffff */
        .type           $_ZN7cutlass13device_kernelIN5flash19enable_sm80_to_sm89INS1_16FlashAttnBwdSm80INS1_25CollectiveMainloopBwdSm80ILi2ELi2EN4cute5tupleIJNS5_1CILi128EEES8_NS7_ILi64EEEEEENS_10bfloat16_tEfNS_4arch4Sm80ELb0ELb0ELb1ELb0ELb0ELb0ELb0ELb0ELi2ELi4ELi4ELi4ELb0EEENS1_24CollectiveEpilogueBwdGQAISA_fSD_Li256ELb0ELb0EEENS1_19SingleTileSchedulerILb0ELb0ELb0ELi128EEEEEEEEEvNT_6ParamsE$_ZN4cute3eso3ESOILb0ELb1EJiNS_1CILi144EEENS2_ILi512EEEEEC2ERKiRKS3_RKS4_,@function
        .size           $_ZN7cutlass13device_kernelIN5flash19enable_sm80_to_sm89INS1_16FlashAttnBwdSm80INS1_25CollectiveMainloopBwdSm80ILi2ELi2EN4cute5tupleIJNS5_1CILi128EEES8_NS7_ILi64EEEEEENS_10bfloat16_tEfNS_4arch4Sm80ELb0ELb0ELb1ELb0ELb0ELb0ELb0ELb0ELi2ELi4ELi4ELi4ELb0EEENS1_24CollectiveEpilogueBwdGQAISA_fSD_Li256ELb0ELb0EEENS1_19SingleTileSchedulerILb0ELb0ELb0ELi128EEEEEEEEEvNT_6ParamsE$_ZN4cute3eso3ESOILb0ELb1EJiNS_1CILi144EEENS2_ILi512EEEEEC2ERKiRKS3_RKS4_,($_ZN7cutlass13device_kernelIN5flash19enable_sm80_to_sm89INS1_16FlashAttnBwdSm80INS1_25CollectiveMainloopBwdSm80ILi2ELi2EN4cute5tupleIJNS5_1CILi128EEES8_NS7_ILi64EEEEEENS_10bfloat16_tEfNS_4arch4Sm80ELb0ELb0ELb1ELb0ELb0ELb0ELb0ELb0ELi2ELi4ELi4ELi4ELb0EEENS1_24CollectiveEpilogueBwdGQAISA_fSD_Li256ELb0ELb0EEENS1_19SingleTileSchedulerILb0ELb0ELb0ELi128EEEEEEEEEvNT_6ParamsE$_ZN4cute3eso3ESOILb0ELb1EJiNS_1CILi4096EEEEEC2ERKiRKS3_ - $_ZN7cutlass13device_kernelIN5flash19enable_sm80_to_sm89INS1_16FlashAttnBwdSm80INS1_25CollectiveMainloopBwdSm80ILi2ELi2EN4cute5tupleIJNS5_1CILi128EEES8_NS7_ILi64EEEEEENS_10bfloat16_tEfNS_4arch4Sm80ELb0ELb0ELb1ELb0ELb0ELb0ELb0ELb0ELi2ELi4ELi4ELi4ELb0EEENS1_24CollectiveEpilogueBwdGQAISA_fSD_Li256ELb0ELb0EEENS1_19SingleTileSchedulerILb0ELb0ELb0ELi128EEEEEEEEEvNT_6ParamsE$_ZN4cute3eso3ESOILb0ELb1EJiNS_1CILi144EEENS2_ILi512EEEEEC2ERKiRKS3_RKS4_)
$_ZN7cutlass13device_kernelIN5flash19enable_sm80_to_sm89INS1_16FlashAttnBwdSm80INS1_25CollectiveMainloopBwdSm80ILi2ELi2EN4cute5tupleIJNS5_1CILi128EEES8_NS7_ILi64EEEEEENS_10bfloat16_tEfNS_4arch4Sm80ELb0ELb0ELb1ELb0ELb0ELb0ELb0ELb0ELi2ELi4ELi4ELi4ELb0EEENS1_24CollectiveEpilogueBwdGQAISA_fSD_Li256ELb0ELb0EEENS1_19SingleTileSchedulerILb0ELb0ELb0ELi128EEEEEEEEEvNT_6ParamsE$_ZN4cute3eso3ESOILb0ELb1EJiNS_1CILi144EEENS2_ILi512EEEEEC2ERKiRKS3_RKS4_:
[----:B------:R-:W-:Y:S02]  /*6760*/  IADD3 R4, R62, -c[0x0][0x20], RZ ;  /* 0x800008003e047a10 */ /* 0x000fe40007ffe0ff */
[----:B------:R-:W-:-:S03]  /*6770*/  MOV R7, 0x0 ;  /* 0x0000000000077802 */ /* 0x000fc60000000f00 */
[----:B------:R1:W-:Y:S01]  /*6780*/  STL [R4], R5 ;  /* 0x0000000504007387 */ /* 0x0003e20000100800 */
[----:B------:R-:W-:Y:S05]  /*6790*/  RET.REL.NODEC R6 `(_ZN7cutlass13device_kernelIN5flash19enable_sm80_to_sm89INS1_16FlashAttnBwdSm80INS1_25CollectiveMainloopBwdSm80ILi2ELi2EN4cute5tupleIJNS5_1CILi128EEES8_NS7_ILi64EEEEEENS_10bfloat16_tEfNS_4arch4Sm80ELb0ELb0ELb1ELb0ELb0ELb0ELb0ELb0ELi2ELi4ELi4ELi4ELb0EEENS1_24CollectiveEpilogueBwdGQAISA_fSD_Li256ELb0ELb0EEENS1_19SingleTileSchedulerILb0ELb0ELb0ELi128EEEEEEEEEvNT_6ParamsE) ;  /* 0xffff986006007950 */ /* 0x000fea0003c3ffff */
        .type           $_ZN7cutlass13device_kernelIN5flash19enable_sm80_to_sm89INS1_16FlashAttnBwdSm80INS1_25CollectiveMainloopBwdSm80ILi2ELi2EN4cute5tupleIJNS5_1CILi128EEES8_NS7_ILi64EEEEEENS_10bfloat16_tEfNS_4arch4Sm80ELb0ELb0ELb1ELb0ELb0ELb0ELb0ELb0ELi2ELi4ELi4ELi4ELb0EEENS1_24CollectiveEpilogueBwdGQAISA_fSD_Li256ELb0ELb0EEENS1_19SingleTileSchedulerILb0ELb0ELb0ELi128EEEEEEEEEvNT_6ParamsE$_ZN4cute3eso3ESOILb0ELb1EJiNS_1CILi4096EEEEEC2ERKiRKS3_,@function
        .size           $_ZN7cutlass13device_kernelIN5flash19enable_sm80_to_sm89INS1_16FlashAttnBwdSm80INS1_25CollectiveMainloopBwdSm80ILi2ELi2EN4cute5tupleIJNS5_1CILi128EEES8_NS7_ILi64EEEEEENS_10bfloat16_tEfNS_4arch4Sm80ELb0ELb0ELb1ELb0ELb0ELb0ELb0ELb0ELi2ELi4ELi4ELi4ELb0EEENS1_24CollectiveEpilogueBwdGQAISA_fSD_Li256ELb0ELb0EEENS1_19SingleTileSchedulerILb0ELb0ELb0ELi128EEEEEEEEEvNT_6ParamsE$_ZN4cute3eso3ESOILb0ELb1EJiNS_1CILi4096EEEEEC2ERKiRKS3_,($_ZN7cutlass13device_kernelIN5flash19enable_sm80_to_sm89INS1_16FlashAttnBwdSm80INS1_25CollectiveMainloopBwdSm80ILi2ELi2EN4cute5tupleIJNS5_1CILi128EEES8_NS7_ILi64EEEEEENS_10bfloat16_tEfNS_4arch4Sm80ELb0ELb0ELb1ELb0ELb0ELb0ELb0ELb0ELi2ELi4ELi4ELi4ELb0EEENS1_24CollectiveEpilogueBwdGQAISA_fSD_Li256ELb0ELb0EEENS1_19SingleTileSchedulerILb0ELb0ELb0ELi128EEEEEEEEEvNT_6ParamsE$_ZN4cute3eso3ESOILb0ELb1EJiNS_1CILi512EEEEEC2ERKiRKS3_ - $_ZN7cutlass13device_kernelIN5flash19enable_sm80_to_sm89INS1_16FlashAttnBwdSm80INS1_25CollectiveMainloopBwdSm80ILi2ELi2EN4cute5tupleIJNS5_1CILi128EEES8_NS7_ILi64EEEEEENS_10bfloat16_tEfNS_4arch4Sm80ELb0ELb0ELb1ELb0ELb0ELb0ELb0ELb0ELi2ELi4ELi4ELi4ELb0EEENS1_24CollectiveEpilogueBwdGQAISA_fSD_Li256ELb0ELb0EEENS1_19SingleTileSchedulerILb0ELb0ELb0ELi128EEEEEEEEEvNT_6ParamsE$_ZN4cute3eso3ESOILb0ELb1EJiNS_1CILi4096EEEEEC2ERKiRKS3_)
$_ZN7cutlass13device_kernelIN5flash19enable_sm80_to_sm89INS1_16FlashAttnBwdSm80INS1_25CollectiveMainloopBwdSm80ILi2ELi2EN4cute5tupleIJNS5_1CILi128EEES8_NS7_ILi64EEEEEENS_10bfloat16_tEfNS_4arch4Sm80ELb0ELb0ELb1ELb0ELb0ELb0ELb0ELb0ELi2ELi4ELi4ELi4ELb0EEENS1_24CollectiveEpilogueBwdGQAISA_fSD_Li256ELb0ELb0EEENS1_19SingleTileSchedulerILb0ELb0ELb0ELi128EEEEEEEEEvNT_6ParamsE$_ZN4cute3eso3ESOILb0ELb1EJiNS_1CILi4096EEEEEC2ERKiRKS3_:
[----:B------:R-:W-:Y:S02]  /*67a0*/  IADD3 R9, R9, -c[0x0][0x20], RZ ;  /* 0x8000080009097a10 */ /* 0x000fe40007ffe0ff */
[----:B------:R-:W-:-:S03]  /*67b0*/  MOV R5, 0x0 ;  /* 0x0000000000057802 */ /* 0x000fc60000000f00 */
[----:B------:R1:W-:Y:S01]  /*67c0*/  STL [R9], R2 ;  /* 0x0000000209007387 */ /* 0x0003e20000100800 */
[----:B------:R-:W-:Y:S05]  /*67d0*/  RET.REL.NODEC R4 `(_ZN7cutlass13device_kernelIN5flash19enable_sm80_to_sm89INS1_16FlashAttnBwdSm80INS1_25CollectiveMainloopBwdSm80ILi2ELi2EN4cute5tupleIJNS5_1CILi128EEES8_NS7_ILi64EEEEEENS_10bfloat16_tEfNS_4arch4Sm80ELb0ELb0ELb1ELb0ELb0ELb0ELb0ELb0ELi2ELi4ELi4ELi4ELb0EEENS1_24CollectiveEpilogueBwdGQAISA_fSD_Li256ELb0ELb0EEENS1_19SingleTileSchedulerILb0ELb0ELb0ELi128EEEEEEEEEvNT_6ParamsE) ;  /* 0xffff982004007950 */ /* 0x000fea0003c3ffff */
        .type           $_ZN7cutlass13device_kernelIN5flash19enable_sm80_to_sm89INS1_16FlashAttnBwdSm80INS1_25CollectiveMainloopBwdSm80ILi2ELi2EN4cute5tupleIJNS5_1CILi128EEES8_NS7_ILi64EEEEEENS_10bfloat16_tEfNS_4arch4Sm80ELb0ELb0ELb1ELb0ELb0ELb0ELb0ELb0ELi2ELi4ELi4ELi4ELb0EEENS1_24CollectiveEpilogueBwdGQAISA_fSD_Li256ELb0ELb0EEENS1_19SingleTileSchedulerILb0ELb0ELb0ELi128EEEEEEEEEvNT_6ParamsE$_ZN4cute3eso3ESOILb0ELb1EJiNS_1CILi512EEEEEC2ERKiRKS3_,@function
        .size           $_ZN7cutlass13device_kernelIN5flash19enable_sm80_to_sm89INS1_16FlashAttnBwdSm80INS1_25CollectiveMainloopBwdSm80ILi2ELi2EN4cute5tupleIJNS5_1CILi128EEES8_NS7_ILi64EEEEEENS_10bfloat16_tEfNS_4arch4Sm80ELb0ELb0ELb1ELb0ELb0ELb0ELb0ELb0ELi2ELi4ELi4ELi4ELb0EEENS1_24CollectiveEpilogueBwdGQAISA_fSD_Li256ELb0ELb0EEENS1_19SingleTileSchedulerILb0ELb0ELb0ELi128EEEEEEEEEvNT_6ParamsE$_ZN4cute3eso3ESOILb0ELb1EJiNS_1CILi512EEEEEC2ERKiRKS3_,($_ZN7cutlass13device_kernelIN5flash19enable_sm80_to_sm89INS1_16FlashAttnBwdSm80INS1_25CollectiveMainloopBwdSm80ILi2ELi2EN4cute5tupleIJNS5_1CILi128EEES8_NS7_ILi64EEEEEENS_10bfloat16_tEfNS_4arch4Sm80ELb0ELb0ELb1ELb0ELb0ELb0ELb0ELb0ELi2ELi4ELi4ELi4ELb0EEENS1_24CollectiveEpilogueBwdGQAISA_fSD_Li256ELb0ELb0EEENS1_19SingleTileSchedulerILb0ELb0ELb0ELi128EEEEEEEEEvNT_6ParamsE$_ZN4cute3eso3ESOILb0ELb1EJiNS_1CILi72EEENS2_ILi512EEEEEC2ERKiRKS3_RKS4_ - $_ZN7cutlass13device_kernelIN5flash19enable_sm80_to_sm89INS1_16FlashAttnBwdSm80INS1_25CollectiveMainloopBwdSm80ILi2ELi2EN4cute5tupleIJNS5_1CILi128EEES8_NS7_ILi64EEEEEENS_10bfloat16_tEfNS_4arch4Sm80ELb0ELb0ELb1ELb0ELb0ELb0ELb0ELb0ELi2ELi4ELi4ELi4ELb0EEENS1_24CollectiveEpilogueBwdGQAISA_fSD_Li256ELb0ELb0EEENS1_19SingleTileSchedulerILb0ELb0ELb0ELi128EEEEEEEEEvNT_6ParamsE$_ZN4cute3eso3ESOILb0ELb1EJiNS_1CILi512EEEEEC2ERKiRKS3_)
$_ZN7cutlass13device_kernelIN5flash19enable_sm80_to_sm89INS1_16FlashAttnBwdSm80INS1_25CollectiveMainloopBwdSm80ILi2ELi2EN4cute5tupleIJNS5_1CILi128EEES8_NS7_ILi64EEEEEENS_10bfloat16_tEfNS_4arch4Sm80ELb0ELb0ELb1ELb0ELb0ELb0ELb0ELb0ELi2ELi4ELi4ELi4ELb0EEENS1_24CollectiveEpilogueBwdGQAISA_fSD_Li256ELb0ELb0EEENS1_19SingleTileSchedulerILb0ELb0ELb0ELi128EEEEEEEEEvNT_6ParamsE$_ZN4cute3eso3ESOILb0ELb1EJiNS_1CILi512EEEEEC2ERKiRKS3_:
[----:B------:R-:W-:Y:S02]  /*67e0*/  IADD3 R3, R40, -c[0x0][0x20], RZ ;  /* 0x8000080028037a10 */ /* 0x000fe40007ffe0ff */
[----:B------:R-:W-:-:S03]  /*67f0*/  MOV R5, 0x0 ;  /* 0x0000000000057802 */ /* 0x000fc60000000f00 */
[----:B------:R1:W-:Y:S01]  /*6800*/  STL [R3], R2 ;  /* 0x0000000203007387 */ /* 0x0003e20000100800 */
[----:B------:R-:W-:Y:S05]  /*6810*/  RET.REL.NODEC R4 `(_ZN7cutlass13device_kernelIN5flash19enable_sm80_to_sm89INS1_16FlashAttnBwdSm80INS1_25CollectiveMainloopBwdSm80ILi2ELi2EN4cute5tupleIJNS5_1CILi128EEES8_NS7_ILi64EEEEEENS_10bfloat16_tEfNS_4arch4Sm80ELb0ELb0ELb1ELb0ELb0ELb0ELb0ELb0ELi2ELi4ELi4ELi4ELb0EEENS1_24CollectiveEpilogueBwdGQAISA_fSD_Li256ELb0ELb0EEENS1_19SingleTileSchedulerILb0ELb0ELb0ELi128EEEEEEEEEvNT_6ParamsE) ;  /* 0xffff97e004007950 */ /* 0x000fea0003c3ffff */
        .type           $_ZN7cutlass13device_kernelIN5flash19enable_sm80_to_sm89INS1_16FlashAttnBwdSm80INS1_25CollectiveMainloopBwdSm80ILi2ELi2EN4cute5tupleIJNS5_1CILi128EEES8_NS7_ILi64EEEEEENS_10bfloat16_tEfNS_4arch4Sm80ELb0ELb0ELb1ELb0ELb0ELb0ELb0ELb0ELi2ELi4ELi4ELi4ELb0EEENS1_24CollectiveEpilogueBwdGQAISA_fSD_Li256ELb0ELb0EEENS1_19SingleTileSchedulerILb0ELb0ELb0ELi128EEEEEEEEEvNT_6ParamsE$_ZN4cute3eso3ESOILb0ELb1EJiNS_1CILi72EEENS2_ILi512EEEEEC2ERKiRKS3_RKS4_,@function
        .size           $_ZN7cutlass13device_kernelIN5flash19enable_sm80_to_sm89INS1_16FlashAttnBwdSm80INS1_25CollectiveMainloopBwdSm80ILi2ELi2EN4cute5tupleIJNS5_1CILi128EEES8_NS7_ILi64EEEEEENS_10bfloat16_tEfNS_4arch4Sm80ELb0ELb0ELb1ELb0ELb0ELb0ELb0ELb0ELi2ELi4ELi4ELi4ELb0EEENS1_24CollectiveEpilogueBwdGQAISA_fSD_Li256ELb0ELb0EEENS1_19SingleTileSchedulerILb0ELb0ELb0ELi128EEEEEEEEEvNT_6ParamsE$_ZN4cute3eso3ESOILb0ELb1EJiNS_1CILi72EEENS2_ILi512EEEEEC2ERKiRKS3_RKS4_,($_ZN7cutlass13device_kernelIN5flash19enable_sm80_to_sm89INS1_16FlashAttnBwdSm80INS1_25CollectiveMainloopBwdSm80ILi2ELi2EN4cute5tupleIJNS5_1CILi128EEES8_NS7_ILi64EEEEEENS_10bfloat16_tEfNS_4arch4Sm80ELb0ELb0ELb1ELb0ELb0ELb0ELb0ELb0ELi2ELi4ELi4ELi4ELb0EEENS1_24CollectiveEpilogueBwdGQAISA_fSD_Li256ELb0ELb0EEENS1_19SingleTileSchedulerILb0ELb0ELb0ELi128EEEEEEEEEvNT_6ParamsE$_ZN4cute3eso3ESOILb0ELb1EJlEEC2ERKl - $_ZN7cutlass13device_kernelIN5flash19enable_sm80_to_sm89INS1_16FlashAttnBwdSm80INS1_25CollectiveMainloopBwdSm80ILi2ELi2EN4cute5tupleIJNS5_1CILi128EEES8_NS7_ILi64EEEEEENS_10bfloat16_tEfNS_4arch4Sm80ELb0ELb0ELb1ELb0ELb0ELb0ELb0ELb0ELi2ELi4ELi4ELi4ELb0EEENS1_24CollectiveEpilogueBwdGQAISA_fSD_Li256ELb0ELb0EEENS1_19SingleTileSchedulerILb0ELb0ELb0ELi128EEEEEEEEEvNT_6ParamsE$_ZN4cute3eso3ESOILb0ELb1EJiNS_1CILi72EEENS2_ILi512EEEEEC2ERKiRKS3_RKS4_)
$_ZN7cutlass13device_kernelIN5flash19enable_sm80_to_sm89INS1_16FlashAttnBwdSm80INS1_25CollectiveMainloopBwdSm80ILi2ELi2EN4cute5tupleIJNS5_1CILi128EEES8_NS7_ILi64EEEEEENS_10bfloat16_tEfNS_4arch4Sm80ELb0ELb0ELb1ELb0ELb0ELb0ELb0ELb0ELi2ELi4ELi4ELi4ELb0EEENS1_24CollectiveEpilogueBwdGQAISA_fSD_Li256ELb0ELb0EEENS1_19SingleTileSchedulerILb0ELb0ELb0ELi128EEEEEEEEEvNT_6ParamsE$_ZN4cute3eso3ESOILb0ELb1EJiNS_1CILi72EEENS2_ILi512EEEEEC2ERKiRKS3_RKS4_:
[----:B------:R-:W-:Y:S02]  /*6820*/  IADD3 R4, R4, -c[0x0][0x20], RZ ;  /* 0x8000080004047a10 */ /* 0x000fe40007ffe0ff */
[----:B------:R-:W-:-:S03]  /*6830*/  MOV R7, 0x0 ;  /* 0x0000000000077802 */ /* 0x000fc60000000f00 */
[----:B------:R1:W-:Y:S01]  /*6840*/  STL [R4], R5 ;  /* 0x0000000504007387 */ /* 0x0003e20000100800 */
[----:B------:R-:W-:Y:S05]  /*6850*/  RET.REL.NODEC R6 `(_ZN7cutlass13device_kernelIN5flash19enable_sm80_to_sm89INS1_16FlashAttnBwdSm80INS1_25CollectiveMainloopBwdSm80ILi2ELi2EN4cute5tupleIJNS5_1CILi128EEES8_NS7_ILi64EEEEEENS_10bfloat16_tEfNS_4arch4Sm80ELb0ELb0ELb1ELb0ELb0ELb0ELb0ELb0ELi2ELi4ELi4ELi4ELb0EEENS1_24CollectiveEpilogueBwdGQAISA_fSD_Li256ELb0ELb0EEENS1_19SingleTileSchedulerILb0ELb0ELb0ELi128EEEEEEEEEvNT_6ParamsE) ;  /* 0xffff97a006007950 */ /* 0x000fea0003c3ffff */
        .type           $_ZN7cutlass13device_kernelIN5flash19enable_sm80_to_sm89INS1_16FlashAttnBwdSm80INS1_25CollectiveMainloopBwdSm80ILi2ELi2EN4cute5tupleIJNS5_1CILi128EEES8_NS7_ILi64EEEEEENS_10bfloat16_tEfNS_4arch4Sm80ELb0ELb0ELb1ELb0ELb0ELb0ELb0ELb0ELi2ELi4ELi4ELi4ELb0EEENS1_24CollectiveEpilogueBwdGQAISA_fSD_Li256ELb0ELb0EEENS1_19SingleTileSchedulerILb0ELb0ELb0ELi128EEEEEEEEEvNT_6ParamsE$_ZN4cute3eso3ESOILb0ELb1EJlEEC2ERKl,@function
        .size           $_ZN7cutlass13device_kernelIN5flash19enable_sm80_to_sm89INS1_16FlashAttnBwdSm80INS1_25CollectiveMainloopBwdSm80ILi2ELi2EN4cute5tupleIJNS5_1CILi128EEES8_NS7_ILi64EEEEEENS_10bfloat16_tEfNS_4arch4Sm80ELb0ELb0ELb1ELb0ELb0ELb0ELb0ELb0ELi2ELi4ELi4ELi4ELb0EEENS1_24CollectiveEpilogueBwdGQAISA_fSD_Li256ELb0ELb0EEENS1_19SingleTileSchedulerILb0ELb0ELb0ELi128EEEEEEEEEvNT_6ParamsE$_ZN4cute3eso3ESOILb0ELb1EJlEEC2ERKl,($_ZN7cutlass13device_kernelIN5flash19enable_sm80_to_sm89INS1_16FlashAttnBwdSm80INS1_25CollectiveMainloopBwdSm80ILi2ELi2EN4cute5tupleIJNS5_1CILi128EEES8_NS7_ILi64EEEEEENS_10bfloat16_tEfNS_4arch4Sm80ELb0ELb0ELb1ELb0ELb0ELb0ELb0ELb0ELi2ELi4ELi4ELi4ELb0EEENS1_24CollectiveEpilogueBwdGQAISA_fSD_Li256ELb0ELb0EEENS1_19SingleTileSchedulerILb0ELb0ELb0ELi128EEEEEEEEEvNT_6ParamsE$_ZN4cute3eso3ESOILb1ELb0EJNS_10UnderscoreES2_S2_iEEC2ERKS2_S5_S5_RKi - $_ZN7cutlass13device_kernelIN5flash19enable_sm80_to_sm89INS1_16FlashAttnBwdSm80INS1_25CollectiveMainloopBwdSm80ILi2ELi2EN4cute5tupleIJNS5_1CILi128EEES8_NS7_ILi64EEEEEENS_10bfloat16_tEfNS_4arch4Sm80ELb0ELb0ELb1ELb0ELb0ELb0ELb0ELb0ELi2ELi4ELi4ELi4ELb0EEENS1_24CollectiveEpilogueBwdGQAISA_fSD_Li256ELb0ELb0EEENS1_19SingleTileSchedulerILb0ELb0ELb0ELi128EEEEEEEEEvNT_6ParamsE$_ZN4cute3eso3ESOILb0ELb1EJlEEC2ERKl)
$_ZN7cutlass13device_kernelIN5flash19enable_sm80_to_sm89INS1_16FlashAttnBwdSm80INS1_25CollectiveMainloopBwdSm80ILi2ELi2EN4cute5tupleIJNS5_1CILi128EEES8_NS7_ILi64EEEEEENS_10bfloat16_tEfNS_4arch4Sm80ELb0ELb0ELb1ELb0ELb0ELb0ELb0ELb0ELi2ELi4ELi4ELi4ELb0EEENS1_24CollectiveEpilogueBwdGQAISA_fSD_Li256ELb0ELb0EEENS1_19SingleTileSchedulerILb0ELb0ELb0ELi128EEEEEEEEEvNT_6ParamsE$_ZN4cute3eso3ESOILb0ELb1EJlEEC2ERKl:
[----:B------:R-:W-:Y:S01]  /*6860*/  IADD3 R5, R5, -c[0x0][0x20], RZ ;  /* 0x8000080005057a10 */ /* 0x000fe20007ffe0ff */
[----:B------:R-:W-:Y:S01]  /*6870*/  IMAD.MOV.U32 R80, RZ, RZ, R6 ;  /* 0x000000ffff507224 */ /* 0x000fe200078e0006 */
[----:B------:R-:W-:-:S03]  /*6880*/  MOV R81, 0x0 ;  /* 0x0000000000517802 */ /* 0x000fc60000000f00 */
[----:B------:R1:W-:Y:S01]  /*6890*/  STL.64 [R5], R2 ;  /* 0x0000000205007387 */ /* 0x0003e20000100a00 */
[----:B------:R-:W-:Y:S05]  /*68a0*/  RET.REL.NODEC R80 `(_ZN7cutlass13device_kernelIN5flash19enable_sm80_to_sm89INS1_16FlashAttnBwdSm80INS1_25CollectiveMainloopBwdSm80ILi2ELi2EN4cute5tupleIJNS5_1CILi128EEES8_NS7_ILi64EEEEEENS_10bfloat16_tEfNS_4arch4Sm80ELb0ELb0ELb1ELb0ELb0ELb0ELb0ELb0ELi2ELi4ELi4ELi4ELb0EEENS1_24CollectiveEpilogueBwdGQAISA_fSD_Li256ELb0ELb0EEENS1_19SingleTileSchedulerILb0ELb0ELb0ELi128EEEEEEEEEvNT_6ParamsE) ;  /* 0xffff975050007950 */ /* 0x000fea0003c3ffff */
        .type           $_ZN7cutlass13device_kernelIN5flash19enable_sm80_to_sm89INS1_16FlashAttnBwdSm80INS1_25CollectiveMainloopBwdSm80ILi2ELi2EN4cute5tupleIJNS5_1CILi128EEES8_NS7_ILi64EEEEEENS_10bfloat16_tEfNS_4arch4Sm80ELb0ELb0ELb1ELb0ELb0ELb0ELb0ELb0ELi2ELi4ELi4ELi4ELb0EEENS1_24CollectiveEpilogueBwdGQAISA_fSD_Li256ELb0ELb0EEENS1_19SingleTileSchedulerILb0ELb0ELb0ELi128EEEEEEEEEvNT_6ParamsE$_ZN4cute3eso3ESOILb1ELb0EJNS_10UnderscoreES2_S2_iEEC2ERKS2_S5_S5_RKi,@function
        .size           $_ZN7cutlass13device_kernelIN5flash19enable_sm80_to_sm89INS1_16FlashAttnBwdSm80INS1_25CollectiveMainloopBwdSm80ILi2ELi2EN4cute5tupleIJNS5_1CILi128EEES8_NS7_ILi64EEEEEENS_10bfloat16_tEfNS_4arch4Sm80ELb0ELb0ELb1ELb0ELb0ELb0ELb0ELb0ELi2ELi4ELi4ELi4ELb0EEENS1_24CollectiveEpilogueBwdGQAISA_fSD_Li256ELb0ELb0EEENS1_19SingleTileSchedulerILb0ELb0ELb0ELi128EEEEEEEEEvNT_6ParamsE$_ZN4cute3eso3ESOILb1ELb0EJNS_10UnderscoreES2_S2_iEEC2ERKS2_S5_S5_RKi,($_ZN7cutlass13device_kernelIN5flash19enable_sm80_to_sm89INS1_16FlashAttnBwdSm80INS1_25CollectiveMainloopBwdSm80ILi2ELi2EN4cute5tupleIJNS5_1CILi128EEES8_NS7_ILi64EEEEEENS_10bfloat16_tEfNS_4arch4Sm80ELb0ELb0ELb1ELb0ELb0ELb0ELb0ELb0ELi2ELi4ELi4ELi4ELb0EEENS1_24CollectiveEpilogueBwdGQAISA_fSD_Li256ELb0ELb0EEENS1_19SingleTileSchedulerILb0ELb0ELb0ELi128EEEEEEEEEvNT_6ParamsE$_ZN4cute3eso3ESOILb1ELb0EJNS_10UnderscoreES2_iEEC2ERKS2_S5_RKi - $_ZN7cutlass13device_kernelIN5flash19enable_sm80_to_sm89INS1_16FlashAttnBwdSm80INS1_25CollectiveMainloopBwdSm80ILi2ELi2EN4cute5tupleIJNS5_1CILi128EEES8_NS7_ILi64EEEEEENS_10bfloat16_tEfNS_4arch4Sm80ELb0ELb0ELb1ELb0ELb0ELb0ELb0ELb0ELi2ELi4ELi4ELi4ELb0EEENS1_24CollectiveEpilogueBwdGQAISA_fSD_Li256ELb0ELb0EEENS1_19SingleTileSchedulerILb0ELb0ELb0ELi128EEEEEEEEEvNT_6ParamsE$_ZN4cute3eso3ESOILb1ELb0EJNS_10UnderscoreES2_S2_iEEC2ERKS2_S5_S5_RKi)
$_ZN7cutlass13device_kernelIN5flash19enable_sm80_to_sm89INS1_16FlashAttnBwdSm80INS1_25CollectiveMainloopBwdSm80ILi2ELi2EN4cute5tupleIJNS5_1CILi128EEES8_NS7_ILi64EEEEEENS_10bfloat16_tEfNS_4arch4Sm80ELb0ELb0ELb1ELb0ELb0ELb0ELb0ELb0ELi2ELi4ELi4ELi4ELb0EEENS1_24CollectiveEpilogueBwdGQAISA_fSD_Li256ELb0ELb0EEENS1_19SingleTileSchedulerILb0ELb0ELb0ELi128EEEEEEEEEvNT_6ParamsE$_ZN4cute3eso3ESOILb1ELb0EJNS_10UnderscoreES2_S2_iEEC2ERKS2_S5_S5_RKi:
[----:B------:R-:W-:Y:S02]  /*68b0*/  IADD3 R2, R83, -c[0x0][0x20], RZ ;  /* 0x8000080053027a10 */ /* 0x000fe40007ffe0ff */
[----:B------:R-:W-:-:S03]  /*68c0*/  MOV R5, 0x0 ;  /* 0x0000000000057802 */ /* 0x000fc60000000f00 */
[----:B------:R1:W-:Y:S01]  /*68d0*/  STL [R2], R3 ;  /* 0x0000000302007387 */ /* 0x0003e20000100800 */
[----:B------:R-:W-:Y:S05]  /*68e0*/  RET.REL.NODEC R4 `(_ZN7cutlass13device_kernelIN5flash19enable_sm80_to_sm89INS1_16FlashAttnBwdSm80INS1_25CollectiveMainloopBwdSm80ILi2ELi2EN4cute5tupleIJNS5_1CILi128EEES8_NS7_ILi64EEEEEENS_10bfloat16_tEfNS_4arch4Sm80ELb0ELb0ELb1ELb0ELb0ELb0ELb0ELb0ELi2ELi4ELi4ELi4ELb0EEENS1_24CollectiveEpilogueBwdGQAISA_fSD_Li256ELb0ELb0EEENS1_19SingleTileSchedulerILb0ELb0ELb0ELi128EEEEEEEEEvNT_6ParamsE) ;  /* 0xffff971004007950 */ /* 0x000fea0003c3ffff */
        .type           $_ZN7cutlass13device_kernelIN5flash19enable_sm80_to_sm89INS1_16FlashAttnBwdSm80INS1_25CollectiveMainloopBwdSm80ILi2ELi2EN4cute5tupleIJNS5_1CILi128EEES8_NS7_ILi64EEEEEENS_10bfloat16_tEfNS_4arch4Sm80ELb0ELb0ELb1ELb0ELb0ELb0ELb0ELb0ELi2ELi4ELi4ELi4ELb0EEENS1_24CollectiveEpilogueBwdGQAISA_fSD_Li256ELb0ELb0EEENS1_19SingleTileSchedulerILb0ELb0ELb0ELi128EEEEEEEEEvNT_6ParamsE$_ZN4cute3eso3ESOILb1ELb0EJNS_10UnderscoreES2_iEEC2ERKS2_S5_RKi,@function
        .size           $_ZN7cutlass13device_kernelIN5flash19enable_sm80_to_sm89INS1_16FlashAttnBwdSm80INS1_25CollectiveMainloopBwdSm80ILi2ELi2EN4cute5tupleIJNS5_1CILi128EEES8_NS7_ILi64EEEEEENS_10bfloat16_tEfNS_4arch4Sm80ELb0ELb0ELb1ELb0ELb0ELb0ELb0ELb0ELi2ELi4ELi4ELi4ELb0EEENS1_24CollectiveEpilogueBwdGQAISA_fSD_Li256ELb0ELb0EEENS1_19SingleTileSchedulerILb0ELb0ELb0ELi128EEEEEEEEEvNT_6ParamsE$_ZN4cute3eso3ESOILb1ELb0EJNS_10UnderscoreES2_iEEC2ERKS2_S5_RKi,($_ZN7cutlass13device_kernelIN5flash19enable_sm80_to_sm89INS1_16FlashAttnBwdSm80INS1_25CollectiveMainloopBwdSm80ILi2ELi2EN4cute5tupleIJNS5_1CILi128EEES8_NS7_ILi64EEEEEENS_10bfloat16_tEfNS_4arch4Sm80ELb0ELb0ELb1ELb0ELb0ELb0ELb0ELb0ELi2ELi4ELi4ELi4ELb0EEENS1_24CollectiveEpilogueBwdGQAISA_fSD_Li256ELb0ELb0EEENS1_19SingleTileSchedulerILb0ELb0ELb0ELi128EEEEEEEEEvNT_6ParamsE$_ZN4cute3eso3ESOILb1ELb0EJNS_10UnderscoreEiEEC2ERKS2_RKi - $_ZN7cutlass13device_kernelIN5flash19enable_sm80_to_sm89INS1_16FlashAttnBwdSm80INS1_25CollectiveMainloopBwdSm80ILi2ELi2EN4cute5tupleIJNS5_1CILi128EEES8_NS7_ILi64EEEEEENS_10bfloat16_tEfNS_4arch4Sm80ELb0ELb0ELb1ELb0ELb0ELb0ELb0ELb0ELi2ELi4ELi4ELi4ELb0EEENS1_24CollectiveEpilogueBwdGQAISA_fSD_Li256ELb0ELb0EEENS1_19SingleTileSchedulerILb0ELb0ELb0ELi128EEEEEEEEEvNT_6ParamsE$_ZN4cute3eso3ESOILb1ELb0EJNS_10UnderscoreES2_iEEC2ERKS2_S5_RKi)
$_ZN7cutlass13device_kernelIN5flash19enable_sm80_to_sm89INS1_16FlashAttnBwdSm80INS1_25CollectiveMainloopBwdSm80ILi2ELi2EN4cute5tupleIJNS5_1CILi128EEES8_NS7_ILi64EEEEEENS_10bfloat16_tEfNS_4arch4Sm80ELb0ELb0ELb1ELb0ELb0ELb0ELb0ELb0ELi2ELi4ELi4ELi4ELb0EEENS1_24CollectiveEpilogueBwdGQAISA_fSD_Li256ELb0ELb0EEENS1_19SingleTileSchedulerILb0ELb0ELb0ELi128EEEEEEEEEvNT_6ParamsE$_ZN4cute3eso3ESOILb1ELb0EJNS_10UnderscoreES2_iEEC2ERKS2_S5_RKi:
[----:B------:R-:W-:Y:S02]  /*68f0*/  IADD3 R2, R83, -c[0x0][0x20], RZ ;  /* 0x8000080053027a10 */ /* 0x000fe40007ffe0ff */
[----:B------:R-:W-:-:S03]  /*6900*/  MOV R9, 0x0 ;  /* 0x0000000000097802 */ /* 0x000fc60000000f00 */
[----:B------:R1:W-:Y:S01]  /*6910*/  STL [R2], R3 ;  /* 0x0000000302007387 */ /* 0x0003e20000100800 */
[----:B------:R-:W-:Y:S05]  /*6920*/  RET.REL.NODEC R8 `(_ZN7cutlass13device_kernelIN5flash19enable_sm80_to_sm89INS1_16FlashAttnBwdSm80INS1_25CollectiveMainloopBwdSm80ILi2ELi2EN4cute5tupleIJNS5_1CILi128EEES8_NS7_ILi64EEEEEENS_10bfloat16_tEfNS_4arch4Sm80ELb0ELb0ELb1ELb0ELb0ELb0ELb0ELb0ELi2ELi4ELi4ELi4ELb0EEENS1_24CollectiveEpilogueBwdGQAISA_fSD_Li256ELb0ELb0EEENS1_19SingleTileSchedulerILb0ELb0ELb0ELi128EEEEEEEEEvNT_6ParamsE) ;  /* 0xffff96d008007950 */ /* 0x000fea0003c3ffff */
        .type           $_ZN7cutlass13device_kernelIN5flash19enable_sm80_to_sm89INS1_16FlashAttnBwdSm80INS1_25CollectiveMainloopBwdSm80ILi2ELi2EN4cute5tupleIJNS5_1CILi128EEES8_NS7_ILi64EEEEEENS_10bfloat16_tEfNS_4arch4Sm80ELb0ELb0ELb1ELb0ELb0ELb0ELb0ELb0ELi2ELi4ELi4ELi4ELb0EEENS1_24CollectiveEpilogueBwdGQAISA_fSD_Li256ELb0ELb0EEENS1_19SingleTileSchedulerILb0ELb0ELb0ELi128EEEEEEEEEvNT_6ParamsE$_ZN4cute3eso3ESOILb1ELb0EJNS_10UnderscoreEiEEC2ERKS2_RKi,@function
        .size           $_ZN7cutlass13device_kernelIN5flash19enable_sm80_to_sm89INS1_16FlashAttnBwdSm80INS1_25CollectiveMainloopBwdSm80ILi2ELi2EN4cute5tupleIJNS5_1CILi128EEES8_NS7_ILi64EEEEEENS_10bfloat16_tEfNS_4arch4Sm80ELb0ELb0ELb1ELb0ELb0ELb0ELb0ELb0ELi2ELi4ELi4ELi4ELb0EEENS1_24CollectiveEpilogueBwdGQAISA_fSD_Li256ELb0ELb0EEENS1_19SingleTileSchedulerILb0ELb0ELb0ELi128EEEEEEEEEvNT_6ParamsE$_ZN4cute3eso3ESOILb1ELb0EJNS_10UnderscoreEiEEC2ERKS2_RKi,($_ZN7cutlass13device_kernelIN5flash19enable_sm80_to_sm89INS1_16FlashAttnBwdSm80INS1_25CollectiveMainloopBwdSm80ILi2ELi2EN4cute5tupleIJNS5_1CILi128EEES8_NS7_ILi64EEEEEENS_10bfloat16_tEfNS_4arch4Sm80ELb0ELb0ELb1ELb0ELb0ELb0ELb0ELb0ELi2ELi4ELi4ELi4ELb0EEENS1_24CollectiveEpilogueBwdGQAISA_fSD_Li256ELb0ELb0EEENS1_19SingleTileSchedulerILb0ELb0ELb0ELi128EEEEEEEEEvNT_6ParamsE$_ZN4cute3eso3ESOILb1ELb0EJNS_10UnderscoreEiiEEC2ERKS2_RKiS7_ - $_ZN7cutlass13device_kernelIN5flash19enable_sm80_to_sm89INS1_16FlashAttnBwdSm80INS1_25CollectiveMainloopBwdSm80ILi2ELi2EN4cute5tupleIJNS5_1CILi128EEES8_NS7_ILi64EEEEEENS_10bfloat16_tEfNS_4arch4Sm80ELb0ELb0ELb1ELb0ELb0ELb0ELb0ELb0ELi2ELi4ELi4ELi4ELb0EEENS1_24CollectiveEpilogueBwdGQAISA_fSD_Li256ELb0ELb0EEENS1_19SingleTileSchedulerILb0ELb0ELb0ELi128EEEEEEEEEvNT_6ParamsE$_ZN4cute3eso3ESOILb1ELb0EJNS_10UnderscoreEiEEC2ERKS2_RKi)
$_ZN7cutlass13device_kernelIN5flash19enable_sm80_to_sm89INS1_16FlashAttnBwdSm80INS1_25CollectiveMainloopBwdSm80ILi2ELi2EN4cute5tupleIJNS5_1CILi128EEES8_NS7_ILi64EEEEEENS_10bfloat16_tEfNS_4arch4Sm80ELb0ELb0ELb1ELb0ELb0ELb0ELb0ELb0ELi2ELi4ELi4ELi4ELb0EEENS1_24CollectiveEpilogueBwdGQAISA_fSD_Li256ELb0ELb0EEENS1_19SingleTileSchedulerILb0ELb0ELb0ELi128EEEEEEEEEvNT_6ParamsE$_ZN4cute3eso3ESOILb1ELb0EJNS_10UnderscoreEiEEC2ERKS2_RKi:
[----:B------:R-:W-:Y:S02]  /*6930*/  IADD3 R2, R2, -c[0x0][0x20], RZ ;  /* 0x8000080002027a10 */ /* 0x000fe40007ffe0ff */
[----:B------:R-:W-:-:S03]  /*6940*/  MOV R11, 0x0 ;  /* 0x00000000000b7802 */ /* 0x000fc60000000f00 */
[----:B------:R1:W-:Y:S01]  /*6950*/  STL [R2], R3 ;  /* 0x0000000302007387 */ /* 0x0003e20000100800 */
[----:B------:R-:W-:Y:S05]  /*6960*/  RET.REL.NODEC R10 `(_ZN7cutlass13device_kernelIN5flash19enable_sm80_to_sm89INS1_16FlashAttnBwdSm80INS1_25CollectiveMainloopBwdSm80ILi2ELi2EN4cute5tupleIJNS5_1CILi128EEES8_NS7_ILi64EEEEEENS_10bfloat16_tEfNS_4arch4Sm80ELb0ELb0ELb1ELb0ELb0ELb0ELb0ELb0ELi2ELi4ELi4ELi4ELb0EEENS1_24CollectiveEpilogueBwdGQAISA_fSD_Li256ELb0ELb0EEENS1_19SingleTileSchedulerILb0ELb0ELb0ELi128EEEEEEEEEvNT_6ParamsE) ;  /* 0xffff96900a007950 */ /* 0x000fea0003c3ffff */
        .type           $_ZN7cutlass13device_kernelIN5flash19enable_sm80_to_sm89INS1_16FlashAttnBwdSm80INS1_25CollectiveMainloopBwdSm80ILi2ELi2EN4cute5tupleIJNS5_1CILi128EEES8_NS7_ILi64EEEEEENS_10bfloat16_tEfNS_4arch4Sm80ELb0ELb0ELb1ELb0ELb0ELb0ELb0ELb0ELi2ELi4ELi4ELi4ELb0EEENS1_24CollectiveEpilogueBwdGQAISA_fSD_Li256ELb0ELb0EEENS1_19SingleTileSchedulerILb0ELb0ELb0ELi128EEEEEEEEEvNT_6ParamsE$_ZN4cute3eso3ESOILb1ELb0EJNS_10UnderscoreEiiEEC2ERKS2_RKiS7_,@function
        .size           $_ZN7cutlass13device_kernelIN5flash19enable_sm80_to_sm89INS1_16FlashAttnBwdSm80INS1_25CollectiveMainloopBwdSm80ILi2ELi2EN4cute5tupleIJNS5_1CILi128EEES8_NS7_ILi64EEEEEENS_10bfloat16_tEfNS_4arch4Sm80ELb0ELb0ELb1ELb0ELb0ELb0ELb0ELb0ELi2ELi4ELi4ELi4ELb0EEENS1_24CollectiveEpilogueBwdGQAISA_fSD_Li256ELb0ELb0EEENS1_19SingleTileSchedulerILb0ELb0ELb0ELi128EEEEEEEEEvNT_6ParamsE$_ZN4cute3eso3ESOILb1ELb0EJNS_10UnderscoreEiiEEC2ERKS2_RKiS7_,($_ZN7cutlass13device_kernelIN5flash19enable_sm80_to_sm89INS1_16FlashAttnBwdSm80INS1_25CollectiveMainloopBwdSm80ILi2ELi2EN4cute5tupleIJNS5_1CILi128EEES8_NS7_ILi64EEEEEENS_10bfloat16_tEfNS_4arch4Sm80ELb0ELb0ELb1ELb0ELb0ELb0ELb0ELb0ELi2ELi4ELi4ELi4ELb0EEENS1_24CollectiveEpilogueBwdGQAISA_fSD_Li256ELb0ELb0EEENS1_19SingleTileSchedulerILb0ELb0ELb0ELi128EEEEEEEEEvNT_6ParamsE$_ZN4cute3eso3ESOILb1ELb0EJNS_14ComposedLayoutINS_7SwizzleILi3ELi3ELi3EEENS_1CILi0EEENS_6LayoutINS_5tupleIJNS8_IJNS8_IJNS5_ILi4EEENS5_ILi8EEEEEENS8_IJNS5_ILi2EEENS5_ILi1EEEEEEEEENS8_IJNS8_IJSC_SC_EEENS8_IJSA_S9_EEEEEEEEENS8_IJNS8_IJNS8_IJSC_NS5_ILi64EEEEEENS8_IJNS5_ILi512EEES6_EEEEEENS8_IJNS8_IJSD_SA_EEENS8_IJNS5_ILi1024EEENS5_ILi16EEEEEEEEEEEEEEEENS_10ViewEngineINS_8smem_ptrIPN7cutlass10bfloat16_tEEEEEEEC2ERKSW_RKS13_ - $_ZN7cutlass13device_kernelIN5flash19enable_sm80_to_sm89INS1_16FlashAttnBwdSm80INS1_25CollectiveMainloopBwdSm80ILi2ELi2EN4cute5tupleIJNS5_1CILi128EEES8_NS7_ILi64EEEEEENS_10bfloat16_tEfNS_4arch4Sm80ELb0ELb0ELb1ELb0ELb0ELb0ELb0ELb0ELi2ELi4ELi4ELi4ELb0EEENS1_24CollectiveEpilogueBwdGQAISA_fSD_Li256ELb0ELb0EEENS1_19SingleTileSchedulerILb0ELb0ELb0ELi128EEEEEEEEEvNT_6ParamsE$_ZN4cute3eso3ESOILb1ELb0EJNS_10UnderscoreEiiEEC2ERKS2_RKiS7_)
$_ZN7cutlass13device_kernelIN5flash19enable_sm80_to_sm89INS1_16FlashAttnBwdSm80INS1_25CollectiveMainloopBwdSm80ILi2ELi2EN4cute5tupleIJNS5_1CILi128EEES8_NS7_ILi64EEEEEENS_10bfloat16_tEfNS_4arch4Sm80ELb0ELb0ELb1ELb0ELb0ELb0ELb0ELb0ELi2ELi4ELi4ELi4ELb0EEENS1_24CollectiveEpilogueBwdGQAISA_fSD_Li256ELb0ELb0EEENS1_19SingleTileSchedulerILb0ELb0ELb0ELi128EEEEEEEEEvNT_6ParamsE$_ZN4cute3eso3ESOILb1ELb0EJNS_10UnderscoreEiiEEC2ERKS2_RKiS7_:
[----:B------:R-:W-:Y:S02]  /*6970*/  IADD3 R3, R83, -c[0x0][0x20], RZ ;  /* 0x8000080053037a10 */ /* 0x000fe40007ffe0ff */
[----:B------:R-:W-:-:S03]  /*6980*/  IADD3 R2, R81, -c[0x0][0x20], RZ ;  /* 0x8000080051027a10 */ /* 0x000fc60007ffe0ff */
[----:B------:R1:W-:Y:S04]  /*6990*/  STL [R3], R82 ;  /* 0x0000005203007387 */ /* 0x0003e80000100800 */
[----:B------:R-:W2:Y:S01]  /*69a0*/  LDL R2, [R2] ;  /* 0x0000000002027983 */ /* 0x000ea20000100800 */
[----:B------:R-:W-:-:S03]  /*69b0*/  IMAD.MOV.U32 R81, RZ, RZ, 0x0 ;  /* 0x00000000ff517424 */ /* 0x000fc600078e00ff */
[----:B--2---:R1:W-:Y:S01]  /*69c0*/  STL [R3+0x4], R2 ;  /* 0x0000040203007387 */ /* 0x0043e20000100800 */
[----:B------:R-:W-:Y:S05]  /*69d0*/  RET.REL.NODEC R80 `(_ZN7cutlass13device_kernelIN5flash19enable_sm80_to_sm89INS1_16FlashAttnBwdSm80INS1_25CollectiveMainloopBwdSm80ILi2ELi2EN4cute5tupleIJNS5_1CILi128EEES8_NS7_ILi64EEEEEENS_10bfloat16_tEfNS_4arch4Sm80ELb0ELb0ELb1ELb0ELb0ELb0ELb0ELb0ELi2ELi4ELi4ELi4ELb0EEENS1_24CollectiveEpilogueBwdGQAISA_fSD_Li256ELb0ELb0EEENS1_19SingleTileSchedulerILb0ELb0ELb0ELi128EEEEEEEEEvNT_6ParamsE) ;  /* 0xffff962050007950 */ /* 0x000fea0003c3ffff */
        .type           $_ZN7cutlass13device_kernelIN5flash19enable_sm80_to_sm89INS1_16FlashAttnBwdSm80INS1_25CollectiveMainloopBwdSm80ILi2ELi2EN4cute5tupleIJNS5_1CILi128EEES8_NS7_ILi64EEEEEENS_10bfloat16_tEfNS_4arch4Sm80ELb0ELb0ELb1ELb0ELb0ELb0ELb0ELb0ELi2ELi4ELi4ELi4ELb0EEENS1_24CollectiveEpilogueBwdGQAISA_fSD_Li256ELb0ELb0EEENS1_19SingleTileSchedulerILb0ELb0ELb0ELi128EEEEEEEEEvNT_6ParamsE$_ZN4cute3eso3ESOILb1ELb0EJNS_14ComposedLayoutINS_7SwizzleILi3ELi3ELi3EEENS_1CILi0EEENS_6LayoutINS_5tupleIJNS8_IJNS8_IJNS5_ILi4EEENS5_ILi8EEEEEENS8_IJNS5_ILi2EEENS5_ILi1EEEEEEEEENS8_IJNS8_IJSC_SC_EEENS8_IJSA_S9_EEEEEEEEENS8_IJNS8_IJNS8_IJSC_NS5_ILi64EEEEEENS8_IJNS5_ILi512EEES6_EEEEEENS8_IJNS8_IJSD_SA_EEENS8_IJNS5_ILi1024EEENS5_ILi16EEEEEEEEEEEEEEEENS_10ViewEngineINS_8smem_ptrIPN7cutlass10bfloat16_tEEEEEEEC2ERKSW_RKS13_,@function
        .size           $_ZN7cutlass13device_kernelIN5flash19enable_sm80_to_sm89INS1_16FlashAttnBwdSm80INS1_25CollectiveMainloopBwdSm80ILi2ELi2EN4cute5tupleIJNS5_1CILi128EEES8_NS7_ILi64EEEEEENS_10bfloat16_tEfNS_4arch4Sm80ELb0ELb0ELb1ELb0ELb0ELb0ELb0ELb0ELi2ELi4ELi4ELi4ELb0EEENS1_24CollectiveEpilogueBwdGQAISA_fSD_Li256ELb0ELb0EEENS1_19SingleTileSchedulerILb0ELb0ELb0ELi128EEEEEEEEEvNT_6ParamsE$_ZN4cute3eso3ESOILb1ELb0EJNS_14ComposedLayoutINS_7SwizzleILi3ELi3ELi3EEENS_1CILi0EEENS_6LayoutINS_5tupleIJNS8_IJNS8_IJNS5_ILi4EEENS5_ILi8EEEEEENS8_IJNS5_ILi2EEENS5_ILi1EEEEEEEEENS8_IJNS8_IJSC_SC_EEENS8_IJSA_S9_EEEEEEEEENS8_IJNS8_IJNS8_IJSC_NS5_ILi64EEEEEENS8_IJNS5_ILi512EEES6_EEEEEENS8_IJNS8_IJSD_SA_EEENS8_IJNS5_ILi1024EEENS5_ILi16EEEEEEEEEEEEEEEENS_10ViewEngineINS_8smem_ptrIPN7cutlass10bfloat16_tEEEEEEEC2ERKSW_RKS13_,($_ZN7cutlass13device_kernelIN5flash19enable_sm80_to_sm89INS1_16FlashAttnBwdSm80INS1_25CollectiveMainloopBwdSm80ILi2ELi2EN4cute5tupleIJNS5_1CILi128EEES8_NS7_ILi64EEEEEENS_10bfloat16_tEfNS_4arch4Sm80ELb0ELb0ELb1ELb0ELb0ELb0ELb0ELb0ELi2ELi4ELi4ELi4ELb0EEENS1_24CollectiveEpilogueBwdGQAISA_fSD_Li256ELb0ELb0EEENS1_19SingleTileSchedulerILb0ELb0ELb0ELi128EEEEEEEEEvNT_6ParamsE$_ZN4cute3eso3ESOILb1ELb0EJNS_14ComposedLayoutINS_7SwizzleILi3ELi3ELi3EEENS_1CILi0EEENS_6LayoutINS_5tupleIJNS8_IJNS8_IJNS5_ILi4EEENS5_ILi8EEEEEENS8_IJNS5_ILi2EEENS5_ILi1EEEEEEEEENS8_IJNS8_IJSC_SC_EEESB_EEEEEENS8_IJNS8_IJNS8_IJNS5_ILi128EEESD_EEENS8_IJSA_S6_EEEEEENS8_IJNS8_IJNS5_ILi64EEENS5_ILi512EEEEEENS8_IJNS5_ILi16EEENS5_ILi1024EEEEEEEEEEEEEEEENS_10ViewEngineINS_8smem_ptrIPN7cutlass10bfloat16_tEEEEEEEC2ERKSW_RKS13_ - $_ZN7cutlass13device_kernelIN5flash19enable_sm80_to_sm89INS1_16FlashAttnBwdSm80INS1_25CollectiveMainloopBwdSm80ILi2ELi2EN4cute5tupleIJNS5_1CILi128EEES8_NS7_ILi64EEEEEENS_10bfloat16_tEfNS_4arch4Sm80ELb0ELb0ELb1ELb0ELb0ELb0ELb0ELb0ELi2ELi4ELi4ELi4ELb0EEENS1_24CollectiveEpilogueBwdGQAISA_fSD_Li256ELb0ELb0EEENS1_19SingleTileSchedulerILb0ELb0ELb0ELi128EEEEEEEEEvNT_6ParamsE$_ZN4cute3eso3ESOILb1ELb0EJNS_14ComposedLayoutINS_7SwizzleILi3ELi3ELi3EEENS_1CILi0EEENS_6LayoutINS_5tupleIJNS8_IJNS8_IJNS5_ILi4EEENS5_ILi8EEEEEENS8_IJNS5_ILi2EEENS5_ILi1EEEEEEEEENS8_IJNS8_IJSC_SC_EEENS8_IJSA_S9_EEEEEEEEENS8_IJNS8_IJNS8_IJSC_NS5_ILi64EEEEEENS8_IJNS5_ILi512EEES6_EEEEEENS8_IJNS8_IJSD_SA_EEENS8_IJNS5_ILi1024EEENS5_ILi16EEEEEEEEEEEEEEEENS_10ViewEngineINS_8smem_ptrIPN7cutlass10bfloat16_tEEEEEEEC2ERKSW_RKS13_)
$_ZN7cutlass13device_kernelIN5flash19enable_sm80_to_sm89INS1_16FlashAttnBwdSm80INS1_25CollectiveMainloopBwdSm80ILi2ELi2EN4cute5tupleIJNS5_1CILi128EEES8_NS7_ILi64EEEEEENS_10bfloat16_tEfNS_4arch4Sm80ELb0ELb0ELb1ELb0ELb0ELb0ELb0ELb0ELi2ELi4ELi4ELi4ELb0EEENS1_24CollectiveEpilogueBwdGQAISA_fSD_Li256ELb0ELb0EEENS1_19SingleTileSchedulerILb0ELb0ELb0ELi128EEEEEEEEEvNT_6ParamsE$_ZN4cute3eso3ESOILb1ELb0EJNS_14ComposedLayoutINS_7SwizzleILi3ELi3ELi3EEENS_1CILi0EEENS_6LayoutINS_5tupleIJNS8_IJNS8_IJNS5_ILi4EEENS5_ILi8EEEEEENS8_IJNS5_ILi2EEENS5_ILi1EEEEEEEEENS8_IJNS8_IJSC_SC_EEENS8_IJSA_S9_EEEEEEEEENS8_IJNS8_IJNS8_IJSC_NS5_ILi64EEEEEENS8_IJNS5_ILi512EEES6_EEEEEENS8_IJNS8_IJSD_SA_EEENS8_IJNS5_ILi1024EEENS5_ILi16EEEEEEEEEEEEEEEENS_10ViewEngineINS_8smem_ptrIPN7cutlass10bfloat16_tEEEEEEEC2ERKSW_RKS13_:
[----:B------:R-:W-:Y:S02]  /*69e0*/  IADD3 R4, R25, -c[0x0][0x20], RZ ;  /* 0x8000080019047a10 */ /* 0x000fe40007ffe0ff */
[----:B------:R-:W-:-:S03]  /*69f0*/  MOV R7, 0x0 ;  /* 0x0000000000077802 */ /* 0x000fc60000000f00 */
[----:B------:R1:W-:Y:S01]  /*6a00*/  STL.64 [R4], R2 ;  /* 0x0000000204007387 */ /* 0x0003e20000100a00 */
[----:B------:R-:W-:Y:S05]  /*6a10*/  RET.REL.NODEC R6 `(_ZN7cutlass13device_kernelIN5flash19enable_sm80_to_sm89INS1_16FlashAttnBwdSm80INS1_25CollectiveMainloopBwdSm80ILi2ELi2EN4cute5tupleIJNS5_1CILi128EEES8_NS7_ILi64EEEEEENS_10bfloat16_tEfNS_4arch4Sm80ELb0ELb0ELb1ELb0ELb0ELb0ELb0ELb0ELi2ELi4ELi4ELi4ELb0EEENS1_24CollectiveEpilogueBwdGQAISA_fSD_Li256ELb0ELb0EEENS1_19SingleTileSchedulerILb0ELb0ELb0ELi128EEEEEEEEEvNT_6ParamsE) ;  /* 0xffff95e006007950 */ /* 0x000fea0003c3ffff */
        .type           $_ZN7cutlass13device_kernelIN5flash19enable_sm80_to_sm89INS1_16FlashAttnBwdSm80INS1_25CollectiveMainloopBwdSm80ILi2ELi2EN4cute5tupleIJNS5_1CILi128EEES8_NS7_ILi64EEEEEENS_10bfloat16_tEfNS_4arch4Sm80ELb0ELb0ELb1ELb0ELb0ELb0ELb0ELb0ELi2ELi4ELi4ELi4ELb0EEENS1_24CollectiveEpilogueBwdGQAISA_fSD_Li256ELb0ELb0EEENS1_19SingleTileSchedulerILb0ELb0ELb0ELi128EEEEEEEEEvNT_6ParamsE$_ZN4cute3eso3ESOILb1ELb0EJNS_14ComposedLayoutINS_7SwizzleILi3ELi3ELi3EEENS_1CILi0EEENS_6LayoutINS_5tupleIJNS8_IJNS8_IJNS5_ILi4EEENS5_ILi8EEEEEENS8_IJNS5_ILi2EEENS5_ILi1EEEEEEEEENS8_IJNS8_IJSC_SC_EEESB_EEEEEENS8_IJNS8_IJNS8_IJNS5_ILi128EEESD_EEENS8_IJSA_S6_EEEEEENS8_IJNS8_IJNS5_ILi64EEENS5_ILi512EEEEEENS8_IJNS5_ILi16EEENS5_ILi1024EEEEEEEEEEEEEEEENS_10ViewEngineINS_8smem_ptrIPN7cutlass10bfloat16_tEEEEEEEC2ERKSW_RKS13_,@function
        .size           $_ZN7cutlass13device_kernelIN5flash19enable_sm80_to_sm89INS1_16FlashAttnBwdSm80INS1_25CollectiveMainloopBwdSm80ILi2ELi2EN4cute5tupleIJNS5_1CILi128EEES8_NS7_ILi64EEEEEENS_10bfloat16_tEfNS_4arch4Sm80ELb0ELb0ELb1ELb0ELb0ELb0ELb0ELb0ELi2ELi4ELi4ELi4ELb0EEENS1_24CollectiveEpilogueBwdGQAISA_fSD_Li256ELb0ELb0EEENS1_19SingleTileSchedulerILb0ELb0ELb0ELi128EEEEEEEEEvNT_6ParamsE$_ZN4cute3eso3ESOILb1ELb0EJNS_14ComposedLayoutINS_7SwizzleILi3ELi3ELi3EEENS_1CILi0EEENS_6LayoutINS_5tupleIJNS8_IJNS8_IJNS5_ILi4EEENS5_ILi8EEEEEENS8_IJNS5_ILi2EEENS5_ILi1EEEEEEEEENS8_IJNS8_IJSC_SC_EEESB_EEEEEENS8_IJNS8_IJNS8_IJNS5_ILi128EEESD_EEENS8_IJSA_S6_EEEEEENS8_IJNS8_IJNS5_ILi64EEENS5_ILi512EEEEEENS8_IJNS5_ILi16EEENS5_ILi1024EEEEEEEEEEEEEEEENS_10ViewEngineINS_8smem_ptrIPN7cutlass10bfloat16_tEEEEEEEC2ERKSW_RKS13_,($_ZN7cutlass13device_kernelIN5flash19enable_sm80_to_sm89INS1_16FlashAttnBwdSm80INS1_25CollectiveMainloopBwdSm80ILi2ELi2EN4cute5tupleIJNS5_1CILi128EEES8_NS7_ILi64EEEEEENS_10bfloat16_tEfNS_4arch4Sm80ELb0ELb0ELb1ELb0ELb0ELb0ELb0ELb0ELi2ELi4ELi4ELi4ELb0EEENS1_24CollectiveEpilogueBwdGQAISA_fSD_Li256ELb0ELb0EEENS1_19SingleTileSchedulerILb0ELb0ELb0ELi128EEEEEEEEEvNT_6ParamsE$_ZN4cute3eso3ESOILb1ELb0EJNS_14ComposedLayoutINS_7SwizzleILi3ELi3ELi3EEENS_1CILi0EEENS_6LayoutINS_5tupleIJNS8_IJNS8_IJNS5_ILi4EEENS5_ILi8EEEEEENS8_IJS9_NS5_ILi1EEEEEEEEENS8_IJNS8_IJNS5_ILi2EEESF_SF_EEENS8_IJSF_NS8_IJS9_SF_EEEEEEEEEEEENS8_IJNS8_IJNS8_IJSF_NS5_ILi64EEEEEENS8_IJNS5_ILi1024EEES6_EEEEEENS8_IJNS8_IJSC_NS5_ILi512EEESA_EEENS8_IJNS5_ILi4096EEENS8_IJNS5_ILi16EEENS5_ILi8192EEEEEEEEEEEEEEEEEEENS_10ViewEngineINS_8smem_ptrIPN7cutlass10bfloat16_tEEEEEEEC2ERKS10_RKS17_ - $_ZN7cutlass13device_kernelIN5flash19enable_sm80_to_sm89INS1_16FlashAttnBwdSm80INS1_25CollectiveMainloopBwdSm80ILi2ELi2EN4cute5tupleIJNS5_1CILi128EEES8_NS7_ILi64EEEEEENS_10bfloat16_tEfNS_4arch4Sm80ELb0ELb0ELb1ELb0ELb0ELb0ELb0ELb0ELi2ELi4ELi4ELi4ELb0EEENS1_24CollectiveEpilogueBwdGQAISA_fSD_Li256ELb0ELb0EEENS1_19SingleTileSchedulerILb0ELb0ELb0ELi128EEEEEEEEEvNT_6ParamsE$_ZN4cute3eso3ESOILb1ELb0EJNS_14ComposedLayoutINS_7SwizzleILi3ELi3ELi3EEENS_1CILi0EEENS_6LayoutINS_5tupleIJNS8_IJNS8_IJNS5_ILi4EEENS5_ILi8EEEEEENS8_IJNS5_ILi2EEENS5_ILi1EEEEEEEEENS8_IJNS8_IJSC_SC_EEESB_EEEEEENS8_IJNS8_IJNS8_IJNS5_ILi128EEESD_EEENS8_IJSA_S6_EEEEEENS8_IJNS8_IJNS5_ILi64EEENS5_ILi512EEEEEENS8_IJNS5_ILi16EEENS5_ILi1024EEEEEEEEEEEEEEEENS_10ViewEngineINS_8smem_ptrIPN7cutlass10bfloat16_tEEEEEEEC2ERKSW_RKS13_)
$_ZN7cutlass13device_kernelIN5flash19enable_sm80_to_sm89INS1_16FlashAttnBwdSm80INS1_25CollectiveMainloopBwdSm80ILi2ELi2EN4cute5tupleIJNS5_1CILi128EEES8_NS7_ILi64EEEEEENS_10bfloat16_tEfNS_4arch4Sm80ELb0ELb0ELb1ELb0ELb0ELb0ELb0ELb0ELi2ELi4ELi4ELi4ELb0EEENS1_24CollectiveEpilogueBwdGQAISA_fSD_Li256ELb0ELb0EEENS1_19SingleTileSchedulerILb0ELb0ELb0ELi128EEEEEEEEEvNT_6ParamsE$_ZN4cute3eso3ESOILb1ELb0EJNS_14ComposedLayoutINS_7SwizzleILi3ELi3ELi3EEENS_1CILi0EEENS_6LayoutINS_5tupleIJNS8_IJNS8_IJNS5_ILi4EEENS5_ILi8EEEEEENS8_IJNS5_ILi2EEENS5_ILi1EEEEEEEEENS8_IJNS8_IJSC_SC_EEESB_EEEEEENS8_IJNS8_IJNS8_IJNS5_ILi128EEESD_EEENS8_IJSA_S6_EEEEEENS8_IJNS8_IJNS5_ILi64EEENS5_ILi512EEEEEENS8_IJNS5_ILi16EEENS5_ILi1024EEEEEEEEEEEEEEEENS_10ViewEngineINS_8smem_ptrIPN7cutlass10bfloat16_tEEEEEEEC2ERKSW_RKS13_:
[----:B------:R-:W-:Y:S02]  /*6a20*/  IADD3 R4, R62, -c[0x0][0x20], RZ ;  /* 0x800008003e047a10 */ /* 0x000fe40007ffe0ff */
[----:B------:R-:W-:-:S03]  /*6a30*/  MOV R7, 0x0 ;  /* 0x0000000000077802 */ /* 0x000fc60000000f00 */
[----:B------:R1:W-:Y:S01]  /*6a40*/  STL.64 [R4], R2 ;  /* 0x0000000204007387 */ /* 0x0003e20000100a00 */
[----:B------:R-:W-:Y:S05]  /*6a50*/  RET.REL.NODEC R6 `(_ZN7cutlass13device_kernelIN5flash19enable_sm80_to_sm89INS1_16FlashAttnBwdSm80INS1_25CollectiveMainloopBwdSm80ILi2ELi2EN4cute5tupleIJNS5_1CILi128EEES8_NS7_ILi64EEEEEENS_10bfloat16_tEfNS_4arch4Sm80ELb0ELb0ELb1ELb0ELb0ELb0ELb0ELb0ELi2ELi4ELi4ELi4ELb0EEENS1_24CollectiveEpilogueBwdGQAISA_fSD_Li256ELb0ELb0EEENS1_19SingleTileSchedulerILb0ELb0ELb0ELi128EEEEEEEEEvNT_6ParamsE) ;  /* 0xffff95a006007950 */ /* 0x000fea0003c3ffff */
        .type           $_ZN7cutlass13device_kernelIN5flash19enable_sm80_to_sm89INS1_16FlashAttnBwdSm80INS1_25CollectiveMainloopBwdSm80ILi2ELi2EN4cute5tupleIJNS5_1CILi128EEES8_NS7_ILi64EEEEEENS_10bfloat16_tEfNS_4arch4Sm80ELb0ELb0ELb1ELb0ELb0ELb0ELb0ELb0ELi2ELi4ELi4ELi4ELb0EEENS1_24CollectiveEpilogueBwdGQAISA_fSD_Li256ELb0ELb0EEENS1_19SingleTileSchedulerILb0ELb0ELb0ELi128EEEEEEEEEvNT_6ParamsE$_ZN4cute3eso3ESOILb1ELb0EJNS_14ComposedLayoutINS_7SwizzleILi3ELi3ELi3EEENS_1CILi0EEENS_6LayoutINS_5tupleIJNS8_IJNS8_IJNS5_ILi4EEENS5_ILi8EEEEEENS8_IJS9_NS5_ILi1EEEEEEEEENS8_IJNS8_IJNS5_ILi2EEESF_SF_EEENS8_IJSF_NS8_IJS9_SF_EEEEEEEEEEEENS8_IJNS8_IJNS8_IJSF_NS5_ILi64EEEEEENS8_IJNS5_ILi1024EEES6_EEEEEENS8_IJNS8_IJSC_NS5_ILi512EEESA_EEENS8_IJNS5_ILi4096EEENS8_IJNS5_ILi16EEENS5_ILi8192EEEEEEEEEEEEEEEEEEENS_10ViewEngineINS_8smem_ptrIPN7cutlass10bfloat16_tEEEEEEEC2ERKS10_RKS17_,@function
        .size           $_ZN7cutlass13device_kernelIN5flash19enable_sm80_to_sm89INS1_16FlashAttnBwdSm80INS1_25CollectiveMainloopBwdSm80ILi2ELi2EN4cute5tupleIJNS5_1CILi128EEES8_NS7_ILi64EEEEEENS_10bfloat16_tEfNS_4arch4Sm80ELb0ELb0ELb1ELb0ELb0ELb0ELb0ELb0ELi2ELi4ELi4ELi4ELb0EEENS1_24CollectiveEpilogueBwdGQAISA_fSD_Li256ELb0ELb0EEENS1_19SingleTileSchedulerILb0ELb0ELb0ELi128EEEEEEEEEvNT_6ParamsE$_ZN4cute3eso3ESOILb1ELb0EJNS_14ComposedLayoutINS_7SwizzleILi3ELi3ELi3EEENS_1CILi0EEENS_6LayoutINS_5tupleIJNS8_IJNS8_IJNS5_ILi4EEENS5_ILi8EEEEEENS8_IJS9_NS5_ILi1EEEEEEEEENS8_IJNS8_IJNS5_ILi2EEESF_SF_EEENS8_IJSF_NS8_IJS9_SF_EEEEEEEEEEEENS8_IJNS8_IJNS8_IJSF_NS5_ILi64EEEEEENS8_IJNS5_ILi1024EEES6_EEEEEENS8_IJNS8_IJSC_NS5_ILi512EEESA_EEENS8_IJNS5_ILi4096EEENS8_IJNS5_ILi16EEENS5_ILi8192EEEEEEEEEEEEEEEEEEENS_10ViewEngineINS_8smem_ptrIPN7cutlass10bfloat16_tEEEEEEEC2ERKS10_RKS17_,($_ZN7cutlass13device_kernelIN5flash19enable_sm80_to_sm89INS1_16FlashAttnBwdSm80INS1_25CollectiveMainloopBwdSm80ILi2ELi2EN4cute5tupleIJNS5_1CILi128EEES8_NS7_ILi64EEEEEENS_10bfloat16_tEfNS_4arch4Sm80ELb0ELb0ELb1ELb0ELb0ELb0ELb0ELb0ELi2ELi4ELi4ELi4ELb0EEENS1_24CollectiveEpilogueBwdGQAISA_fSD_Li256ELb0ELb0EEENS1_19SingleTileSchedulerILb0ELb0ELb0ELi128EEEEEEEEEvNT_6ParamsE$_ZN4cute3eso3ESOILb1ELb0EJNS_14ComposedLayoutINS_7SwizzleILi3ELi3ELi3EEENS_1CILi0EEENS_6LayoutINS_5tupleIJNS8_IJNS8_IJNS5_ILi4EEENS5_ILi8EEEEEENS8_IJS9_NS5_ILi1EEEEEEEEENS8_IJNS8_IJNS5_ILi2EEESF_SF_EEENS8_IJSF_SA_EEEEEEEEENS8_IJNS8_IJNS8_IJNS5_ILi128EEESC_EEENS8_IJNS5_ILi16EEES6_EEEEEENS8_IJNS8_IJNS5_ILi64EEESA_NS5_ILi512EEEEEENS8_IJNS5_ILi8192EEENS5_ILi1024EEEEEEEEEEEEEEEENS_10ViewEngineINS_8smem_ptrIPN7cutlass10bfloat16_tEEEEEEEC2ERKSY_RKS15_ - $_ZN7cutlass13device_kernelIN5flash19enable_sm80_to_sm89INS1_16FlashAttnBwdSm80INS1_25CollectiveMainloopBwdSm80ILi2ELi2EN4cute5tupleIJNS5_1CILi128EEES8_NS7_ILi64EEEEEENS_10bfloat16_tEfNS_4arch4Sm80ELb0ELb0ELb1ELb0ELb0ELb0ELb0ELb0ELi2ELi4ELi4ELi4ELb0EEENS1_24CollectiveEpilogueBwdGQAISA_fSD_Li256ELb0ELb0EEENS1_19SingleTileSchedulerILb0ELb0ELb0ELi128EEEEEEEEEvNT_6ParamsE$_ZN4cute3eso3ESOILb1ELb0EJNS_14ComposedLayoutINS_7SwizzleILi3ELi3ELi3EEENS_1CILi0EEENS_6LayoutINS_5tupleIJNS8_IJNS8_IJNS5_ILi4EEENS5_ILi8EEEEEENS8_IJS9_NS5_ILi1EEEEEEEEENS8_IJNS8_IJNS5_ILi2EEESF_SF_EEENS8_IJSF_NS8_IJS9_SF_EEEEEEEEEEEENS8_IJNS8_IJNS8_IJSF_NS5_ILi64EEEEEENS8_IJNS5_ILi1024EEES6_EEEEEENS8_IJNS8_IJSC_NS5_ILi512EEESA_EEENS8_IJNS5_ILi4096EEENS8_IJNS5_ILi16EEENS5_ILi8192EEEEEEEEEEEEEEEEEEENS_10ViewEngineINS_8smem_ptrIPN7cutlass10bfloat16_tEEEEEEEC2ERKS10_RKS17_)
$_ZN7cutlass13device_kernelIN5flash19enable_sm80_to_sm89INS1_16FlashAttnBwdSm80INS1_25CollectiveMainloopBwdSm80ILi2ELi2EN4cute5tupleIJNS5_1CILi128EEES8_NS7_ILi64EEEEEENS_10bfloat16_tEfNS_4arch4Sm80ELb0ELb0ELb1ELb0ELb0ELb0ELb0ELb0ELi2ELi4ELi4ELi4ELb0EEENS1_24CollectiveEpilogueBwdGQAISA_fSD_Li256ELb0ELb0EEENS1_19SingleTileSchedulerILb0ELb0ELb0ELi128EEEEEEEEEvNT_6ParamsE$_ZN4cute3eso3ESOILb1ELb0EJNS_14ComposedLayoutINS_7SwizzleILi3ELi3ELi3EEENS_1CILi0EEENS_6LayoutINS_5tupleIJNS8_IJNS8_IJNS5_ILi4EEENS5_ILi8EEEEEENS8_IJS9_NS5_ILi1EEEEEEEEENS8_IJNS8_IJNS5_ILi2EEESF_SF_EEENS8_IJSF_NS8_IJS9_SF_EEEEEEEEEEEENS8_IJNS8_IJNS8_IJSF_NS5_ILi64EEEEEENS8_IJNS5_ILi1024EEES6_EEEEEENS8_IJNS8_IJSC_NS5_ILi512EEESA_EEENS8_IJNS5_ILi4096EEENS8_IJNS5_ILi16EEENS5_ILi8192EEEEEEEEEEEEEEEEEEENS_10ViewEngineINS_8smem_ptrIPN7cutlass10bfloat16_tEEEEEEEC2ERKS10_RKS17_:
[----:B------:R-:W-:Y:S02]  /*6a60*/  IADD3 R4, R62, -c[0x0][0x20], RZ ;  /* 0x800008003e047a10 */ /* 0x000fe40007ffe0ff */
[----:B------:R-:W-:-:S03]  /*6a70*/  MOV R7, 0x0 ;  /* 0x0000000000077802 */ /* 0x000fc60000000f00 */
[----:B------:R1:W-:Y:S01]  /*6a80*/  STL.64 [R4], R2 ;  /* 0x0000000204007387 */ /* 0x0003e20000100a00 */
[----:B------:R-:W-:Y:S05]  /*6a90*/  RET.REL.NODEC R6 `(_ZN7cutlass13device_kernelIN5flash19enable_sm80_to_sm89INS1_16FlashAttnBwdSm80INS1_25CollectiveMainloopBwdSm80ILi2ELi2EN4cute5tupleIJNS5_1CILi128EEES8_NS7_ILi64EEEEEENS_10bfloat16_tEfNS_4arch4Sm80ELb0ELb0ELb1ELb0ELb0ELb0ELb0ELb0ELi2ELi4ELi4ELi4ELb0EEENS1_24CollectiveEpilogueBwdGQAISA_fSD_Li256ELb0ELb0EEENS1_19SingleTileSchedulerILb0ELb0ELb0ELi128EEEEEEEEEvNT_6ParamsE) ;  /* 0xffff956006007950 */ /* 0x000fea0003c3ffff */
        .type           $_ZN7cutlass13device_kernelIN5flash19enable_sm80_to_sm89INS1_16FlashAttnBwdSm80INS1_25CollectiveMainloopBwdSm80ILi2ELi2EN4cute5tupleIJNS5_1CILi128EEES8_NS7_ILi64EEEEEENS_10bfloat16_tEfNS_4arch4Sm80ELb0ELb0ELb1ELb0ELb0ELb0ELb0ELb0ELi2ELi4ELi4ELi4ELb0EEENS1_24CollectiveEpilogueBwdGQAISA_fSD_Li256ELb0ELb0EEENS1_19SingleTileSchedulerILb0ELb0ELb0ELi128EEEEEEEEEvNT_6ParamsE$_ZN4cute3eso3ESOILb1ELb0EJNS_14ComposedLayoutINS_7SwizzleILi3ELi3ELi3EEENS_1CILi0EEENS_6LayoutINS_5tupleIJNS8_IJNS8_IJNS5_ILi4EEENS5_ILi8EEEEEENS8_IJS9_NS5_ILi1EEEEEEEEENS8_IJNS8_IJNS5_ILi2EEESF_SF_EEENS8_IJSF_SA_EEEEEEEEENS8_IJNS8_IJNS8_IJNS5_ILi128EEESC_EEENS8_IJNS5_ILi16EEES6_EEEEEENS8_IJNS8_IJNS5_ILi64EEESA_NS5_ILi512EEEEEENS8_IJNS5_ILi8192EEENS5_ILi1024EEEEEEEEEEEEEEEENS_10ViewEngineINS_8smem_ptrIPN7cutlass10bfloat16_tEEEEEEEC2ERKSY_RKS15_,@function
        .size           $_ZN7cutlass13device_kernelIN5flash19enable_sm80_to_sm89INS1_16FlashAttnBwdSm80INS1_25CollectiveMainloopBwdSm80ILi2ELi2EN4cute5tupleIJNS5_1CILi128EEES8_NS7_ILi64EEEEEENS_10bfloat16_tEfNS_4arch4Sm80ELb0ELb0ELb1ELb0ELb0ELb0ELb0ELb0ELi2ELi4ELi4ELi4ELb0EEENS1_24CollectiveEpilogueBwdGQAISA_fSD_Li256ELb0ELb0EEENS1_19SingleTileSchedulerILb0ELb0ELb0ELi128EEEEEEEEEvNT_6ParamsE$_ZN4cute3eso3ESOILb1ELb0EJNS_14ComposedLayoutINS_7SwizzleILi3ELi3ELi3EEENS_1CILi0EEENS_6LayoutINS_5tupleIJNS8_IJNS8_IJNS5_ILi4EEENS5_ILi8EEEEEENS8_IJS9_NS5_ILi1EEEEEEEEENS8_IJNS8_IJNS5_ILi2EEESF_SF_EEENS8_IJSF_SA_EEEEEEEEENS8_IJNS8_IJNS8_IJNS5_ILi128EEESC_EEENS8_IJNS5_ILi16EEES6_EEEEEENS8_IJNS8_IJNS5_ILi64EEESA_NS5_ILi512EEEEEENS8_IJNS5_ILi8192EEENS5_ILi1024EEEEEEEEEEEEEEEENS_10ViewEngineINS_8smem_ptrIPN7cutlass10bfloat16_tEEEEEEEC2ERKSY_RKS15_,($_ZN7cutlass13device_kernelIN5flash19enable_sm80_to_sm89INS1_16FlashAttnBwdSm80INS1_25CollectiveMainloopBwdSm80ILi2ELi2EN4cute5tupleIJNS5_1CILi128EEES8_NS7_ILi64EEEEEENS_10bfloat16_tEfNS_4arch4Sm80ELb0ELb0ELb1ELb0ELb0ELb0ELb0ELb0ELi2ELi4ELi4ELi4ELb0EEENS1_24CollectiveEpilogueBwdGQAISA_fSD_Li256ELb0ELb0EEENS1_19SingleTileSchedulerILb0ELb0ELb0ELi128EEEEEEEEEvNT_6ParamsE$_ZN4cute3eso3ESOILb1ELb0EJNS_14ComposedLayoutINS_7SwizzleILi3ELi3ELi3EEENS_1CILj0EEENS_6LayoutINS_5tupleIJNS5_ILi64EEENS5_ILi128EEEEEENS8_IJNS5_ILi1EEES9_EEEEEEENS_10ViewEngineINS_8smem_ptrIPN7cutlass10bfloat16_tEEEEEEEC2ERKSF_RKSM_ - $_ZN7cutlass13device_kernelIN5flash19enable_sm80_to_sm89INS1_16FlashAttnBwdSm80INS1_25CollectiveMainloopBwdSm80ILi2ELi2EN4cute5tupleIJNS5_1CILi128EEES8_NS7_ILi64EEEEEENS_10bfloat16_tEfNS_4arch4Sm80ELb0ELb0ELb1ELb0ELb0ELb0ELb0ELb0ELi2ELi4ELi4ELi4ELb0EEENS1_24CollectiveEpilogueBwdGQAISA_fSD_Li256ELb0ELb0EEENS1_19SingleTileSchedulerILb0ELb0ELb0ELi128EEEEEEEEEvNT_6ParamsE$_ZN4cute3eso3ESOILb1ELb0EJNS_14ComposedLayoutINS_7SwizzleILi3ELi3ELi3EEENS_1CILi0EEENS_6LayoutINS_5tupleIJNS8_IJNS8_IJNS5_ILi4EEENS5_ILi8EEEEEENS8_IJS9_NS5_ILi1EEEEEEEEENS8_IJNS8_IJNS5_ILi2EEESF_SF_EEENS8_IJSF_SA_EEEEEEEEENS8_IJNS8_IJNS8_IJNS5_ILi128EEESC_EEENS8_IJNS5_ILi16EEES6_EEEEEENS8_IJNS8_IJNS5_ILi64EEESA_NS5_ILi512EEEEEENS8_IJNS5_ILi8192EEENS5_ILi1024EEEEEEEEEEEEEEEENS_10ViewEngineINS_8smem_ptrIPN7cutlass10bfloat16_tEEEEEEEC2ERKSY_RKS15_)
$_ZN7cutlass13device_kernelIN5flash19enable_sm80_to_sm89INS1_16FlashAttnBwdSm80INS1_25CollectiveMainloopBwdSm80ILi2ELi2EN4cute5tupleIJNS5_1CILi128EEES8_NS7_ILi64EEEEEENS_10bfloat16_tEfNS_4arch4Sm80ELb0ELb0ELb1ELb0ELb0ELb0ELb0ELb0ELi2ELi4ELi4ELi4ELb0EEENS1_24CollectiveEpilogueBwdGQAISA_fSD_Li256ELb0ELb0EEENS1_19SingleTileSchedulerILb0ELb0ELb0ELi128EEEEEEEEEvNT_6ParamsE$_ZN4cute3eso3ESOILb1ELb0EJNS_14ComposedLayoutINS_7SwizzleILi3ELi3ELi3EEENS_1CILi0EEENS_6LayoutINS_5tupleIJNS8_IJNS8_IJNS5_ILi4EEENS5_ILi8EEEEEENS8_IJS9_NS5_ILi1EEEEEEEEENS8_IJNS8_IJNS5_ILi2EEESF_SF_EEENS8_IJSF_SA_EEEEEEEEENS8_IJNS8_IJNS8_IJNS5_ILi128EEESC_EEENS8_IJNS5_ILi16EEES6_EEEEEENS8_IJNS8_IJNS5_ILi64EEESA_NS5_ILi512EEEEEENS8_IJNS5_ILi8192EEENS5_ILi1024EEEEEEEEEEEEEEEENS_10ViewEngineINS_8smem_ptrIPN7cutlass10bfloat16_tEEEEEEEC2ERKSY_RKS15_:
[----:B------:R-:W-:Y:S02]  /*6aa0*/  IADD3 R4, R25, -c[0x0][0x20], RZ ;  /* 0x8000080019047a10 */ /* 0x000fe40007ffe0ff */
[----:B------:R-:W-:-:S03]  /*6ab0*/  MOV R7, 0x0 ;  /* 0x0000000000077802 */ /* 0x000fc60000000f00 */
[----:B------:R1:W-:Y:S01]  /*6ac0*/  STL.64 [R4], R2 ;  /* 0x0000000204007387 */ /* 0x0003e20000100a00 */
[----:B------:R-:W-:Y:S05]  /*6ad0*/  RET.REL.NODEC R6 `(_ZN7cutlass13device_kernelIN5flash19enable_sm80_to_sm89INS1_16FlashAttnBwdSm80INS1_25CollectiveMainloopBwdSm80ILi2ELi2EN4cute5tupleIJNS5_1CILi128EEES8_NS7_ILi64EEEEEENS_10bfloat16_tEfNS_4arch4Sm80ELb0ELb0ELb1ELb0ELb0ELb0ELb0ELb0ELi2ELi4ELi4ELi4ELb0EEENS1_24CollectiveEpilogueBwdGQAISA_fSD_Li256ELb0ELb0EEENS1_19SingleTileSchedulerILb0ELb0ELb0ELi128EEEEEEEEEvNT_6ParamsE) ;  /* 0xffff952006007950 */ /* 0x000fea0003c3ffff */
        .type           $_ZN7cutlass13device_kernelIN5flash19enable_sm80_to_sm89INS1_16FlashAttnBwdSm80INS1_25CollectiveMainloopBwdSm80ILi2ELi2EN4cute5tupleIJNS5_1CILi128EEES8_NS7_ILi64EEEEEENS_10bfloat16_tEfNS_4arch4Sm80ELb0ELb0ELb1ELb0ELb0ELb0ELb0ELb0ELi2ELi4ELi4ELi4ELb0EEENS1_24CollectiveEpilogueBwdGQAISA_fSD_Li256ELb0ELb0EEENS1_19SingleTileSchedulerILb0ELb0ELb0ELi128EEEEEEEEEvNT_6ParamsE$_ZN4cute3eso3ESOILb1ELb0EJNS_14ComposedLayoutINS_7SwizzleILi3ELi3ELi3EEENS_1CILj0EEENS_6LayoutINS_5tupleIJNS5_ILi64EEENS5_ILi128EEEEEENS8_IJNS5_ILi1EEES9_EEEEEEENS_10ViewEngineINS_8smem_ptrIPN7cutlass10bfloat16_tEEEEEEEC2ERKSF_RKSM_,@function
        .size           $_ZN7cutlass13device_kernelIN5flash19enable_sm80_to_sm89INS1_16FlashAttnBwdSm80INS1_25CollectiveMainloopBwdSm80ILi2ELi2EN4cute5tupleIJNS5_1CILi128EEES8_NS7_ILi64EEEEEENS_10bfloat16_tEfNS_4arch4Sm80ELb0ELb0ELb1ELb0ELb0ELb0ELb0ELb0ELi2ELi4ELi4ELi4ELb0EEENS1_24CollectiveEpilogueBwdGQAISA_fSD_Li256ELb0ELb0EEENS1_19SingleTileSchedulerILb0ELb0ELb0ELi128EEEEEEEEEvNT_6ParamsE$_ZN4cute3eso3ESOILb1ELb0EJNS_14ComposedLayoutINS_7SwizzleILi3ELi3ELi3EEENS_1CILj0EEENS_6LayoutINS_5tupleIJNS5_ILi64EEENS5_ILi128EEEEEENS8_IJNS5_ILi1EEES9_EEEEEEENS_10ViewEngineINS_8smem_ptrIPN7cutlass10bfloat16_tEEEEEEEC2ERKSF_RKSM_,($_ZN7cutlass13device_kernelIN5flash19enable_sm80_to_sm89INS1_16FlashAttnBwdSm80INS1_25CollectiveMainloopBwdSm80ILi2ELi2EN4cute5tupleIJNS5_1CILi128EEES8_NS7_ILi64EEEEEENS_10bfloat16_tEfNS_4arch4Sm80ELb0ELb0ELb1ELb0ELb0ELb0ELb0ELb0ELi2ELi4ELi4ELi4ELb0EEENS1_24CollectiveEpilogueBwdGQAISA_fSD_Li256ELb0ELb0EEENS1_19SingleTileSchedulerILb0ELb0ELb0ELi128EEEEEEEEEvNT_6ParamsE$_ZN4cute3eso3ESOILb1ELb0EJNS_14ComposedLayoutINS_7SwizzleILi3ELi3ELi3EEENS_1CILj0EEENS_6LayoutINS_5tupleIJNS8_IJNS5_ILi8EEENS5_ILi16EEEEEENS8_IJNS5_ILi64EEENS5_ILi1EEEEEEEEENS8_IJNS8_IJSC_NS5_ILi512EEEEEENS8_IJSD_NS5_ILi0EEEEEEEEEEEEENS_10ViewEngineINS_8smem_ptrIPN7cutlass10bfloat16_tEEEEEEEC2ERKSM_RKST_ - $_ZN7cutlass13device_kernelIN5flash19enable_sm80_to_sm89INS1_16FlashAttnBwdSm80INS1_25CollectiveMainloopBwdSm80ILi2ELi2EN4cute5tupleIJNS5_1CILi128EEES8_NS7_ILi64EEEEEENS_10bfloat16_tEfNS_4arch4Sm80ELb0ELb0ELb1ELb0ELb0ELb0ELb0ELb0ELi2ELi4ELi4ELi4ELb0EEENS1_24CollectiveEpilogueBwdGQAISA_fSD_Li256ELb0ELb0EEENS1_19SingleTileSchedulerILb0ELb0ELb0ELi128EEEEEEEEEvNT_6ParamsE$_ZN4cute3eso3ESOILb1ELb0EJNS_14ComposedLayoutINS_7SwizzleILi3ELi3ELi3EEENS_1CILj0EEENS_6LayoutINS_5tupleIJNS5_ILi64EEENS5_ILi128EEEEEENS8_IJNS5_ILi1EEES9_EEEEEEENS_10ViewEngineINS_8smem_ptrIPN7cutlass10bfloat16_tEEEEEEEC2ERKSF_RKSM_)
$_ZN7cutlass13device_kernelIN5flash19enable_sm80_to_sm89INS1_16FlashAttnBwdSm80INS1_25CollectiveMainloopBwdSm80ILi2ELi2EN4cute5tupleIJNS5_1CILi128EEES8_NS7_ILi64EEEEEENS_10bfloat16_tEfNS_4arch4Sm80ELb0ELb0ELb1ELb0ELb0ELb0ELb0ELb0ELi2ELi4ELi4ELi4ELb0EEENS1_24CollectiveEpilogueBwdGQAISA_fSD_Li256ELb0ELb0EEENS1_19SingleTileSchedulerILb0ELb0ELb0ELi128EEEEEEEEEvNT_6ParamsE$_ZN4cute3eso3ESOILb1ELb0EJNS_14ComposedLayoutINS_7SwizzleILi3ELi3ELi3EEENS_1CILj0EEENS_6LayoutINS_5tupleIJNS5_ILi64EEENS5_ILi128EEEEEENS8_IJNS5_ILi1EEES9_EEEEEEENS_10ViewEngineINS_8smem_ptrIPN7cutlass10bfloat16_tEEEEEEEC2ERKSF_RKSM_:
[----:B------:R-:W-:Y:S02]  /*6ae0*/  IADD3 R4, R25, -c[0x0][0x20], RZ ;  /* 0x8000080019047a10 */ /* 0x000fe40007ffe0ff */
[----:B------:R-:W-:-:S03]  /*6af0*/  MOV R7, 0x0 ;  /* 0x0000000000077802 */ /* 0x000fc60000000f00 */
[----:B------:R1:W-:Y:S01]  /*6b00*/  STL.64 [R4], R2 ;  /* 0x0000000204007387 */ /* 0x0003e20000100a00 */
[----:B------:R-:W-:Y:S05]  /*6b10*/  RET.REL.NODEC R6 `(_ZN7cutlass13device_kernelIN5flash19enable_sm80_to_sm89INS1_16FlashAttnBwdSm80INS1_25CollectiveMainloopBwdSm80ILi2ELi2EN4cute5tupleIJNS5_1CILi128EEES8_NS7_ILi64EEEEEENS_10bfloat16_tEfNS_4arch4Sm80ELb0ELb0ELb1ELb0ELb0ELb0ELb0ELb0ELi2ELi4ELi4ELi4ELb0EEENS1_24CollectiveEpilogueBwdGQAISA_fSD_Li256ELb0ELb0EEENS1_19SingleTileSchedulerILb0ELb0ELb0ELi128EEEEEEEEEvNT_6ParamsE) ;  /* 0xffff94e006007950 */ /* 0x000fea0003c3ffff */
        .type           $_ZN7cutlass13device_kernelIN5flash19enable_sm80_to_sm89INS1_16FlashAttnBwdSm80INS1_25CollectiveMainloopBwdSm80ILi2ELi2EN4cute5tupleIJNS5_1CILi128EEES8_NS7_ILi64EEEEEENS_10bfloat16_tEfNS_4arch4Sm80ELb0ELb0ELb1ELb0ELb0ELb0ELb0ELb0ELi2ELi4ELi4ELi4ELb0EEENS1_24CollectiveEpilogueBwdGQAISA_fSD_Li256ELb0ELb0EEENS1_19SingleTileSchedulerILb0ELb0ELb0ELi128EEEEEEEEEvNT_6ParamsE$_ZN4cute3eso3ESOILb1ELb0EJNS_14ComposedLayoutINS_7SwizzleILi3ELi3ELi3EEENS_1CILj0EEENS_6LayoutINS_5tupleIJNS8_IJNS5_ILi8EEENS5_ILi16EEEEEENS8_IJNS5_ILi64EEENS5_ILi1EEEEEEEEENS8_IJNS8_IJSC_NS5_ILi512EEEEEENS8_IJSD_NS5_ILi0EEEEEEEEEEEEENS_10ViewEngineINS_8smem_ptrIPN7cutlass10bfloat16_tEEEEEEEC2ERKSM_RKST_,@function
        .size           $_ZN7cutlass13device_kernelIN5flash19enable_sm80_to_sm89INS1_16FlashAttnBwdSm80INS1_25CollectiveMainloopBwdSm80ILi2ELi2EN4cute5tupleIJNS5_1CILi128EEES8_NS7_ILi64EEEEEENS_10bfloat16_tEfNS_4arch4Sm80ELb0ELb0ELb1ELb0ELb0ELb0ELb0ELb0ELi2ELi4ELi4ELi4ELb0EEENS1_24CollectiveEpilogueBwdGQAISA_fSD_Li256ELb0ELb0EEENS1_19SingleTileSchedulerILb0ELb0ELb0ELi128EEEEEEEEEvNT_6ParamsE$_ZN4cute3eso3ESOILb1ELb0EJNS_14ComposedLayoutINS_7SwizzleILi3ELi3ELi3EEENS_1CILj0EEENS_6LayoutINS_5tupleIJNS8_IJNS5_ILi8EEENS5_ILi16EEEEEENS8_IJNS5_ILi64EEENS5_ILi1EEEEEEEEENS8_IJNS8_IJSC_NS5_ILi512EEEEEENS8_IJSD_NS5_ILi0EEEEEEEEEEEEENS_10ViewEngineINS_8smem_ptrIPN7cutlass10bfloat16_tEEEEEEEC2ERKSM_RKST_,($_ZN7cutlass13device_kernelIN5flash19enable_sm80_to_sm89INS1_16FlashAttnBwdSm80INS1_25CollectiveMainloopBwdSm80ILi2ELi2EN4cute5tupleIJNS5_1CILi128EEES8_NS7_ILi64EEEEEENS_10bfloat16_tEfNS_4arch4Sm80ELb0ELb0ELb1ELb0ELb0ELb0ELb0ELb0ELi2ELi4ELi4ELi4ELb0EEENS1_24CollectiveEpilogueBwdGQAISA_fSD_Li256ELb0ELb0EEENS1_19SingleTileSchedulerILb0ELb0ELb0ELi128EEEEEEEEEvNT_6ParamsE$_ZN4cute3eso3ESOILb1ELb0EJNS_14ComposedLayoutINS_7SwizzleILi3ELi3ELi3EEENS_1CILj0EEENS_6LayoutINS_5tupleIJNS8_IJNS8_IJNS5_ILi4EEENS5_ILi8EEEEEENS8_IJNS5_ILi2EEENS5_ILi1EEEEEEEEENS8_IJNS8_IJSC_SC_EEESB_EEEEEENS8_IJNS8_IJNS8_IJNS5_ILi128EEESD_EEENS8_IJSA_NS5_ILi0EEEEEEEEENS8_IJNS8_IJNS5_ILi64EEENS5_ILi512EEEEEENS8_IJNS5_ILi16EEENS5_ILi1024EEEEEEEEEEEEEEEENS_10ViewEngineINS_8smem_ptrIPN7cutlass10bfloat16_tEEEEEEEC2ERKSX_RKS14_ - $_ZN7cutlass13device_kernelIN5flash19enable_sm80_to_sm89INS1_16FlashAttnBwdSm80INS1_25CollectiveMainloopBwdSm80ILi2ELi2EN4cute5tupleIJNS5_1CILi128EEES8_NS7_ILi64EEEEEENS_10bfloat16_tEfNS_4arch4Sm80ELb0ELb0ELb1ELb0ELb0ELb0ELb0ELb0ELi2ELi4ELi4ELi4ELb0EEENS1_24CollectiveEpilogueBwdGQAISA_fSD_Li256ELb0ELb0EEENS1_19SingleTileSchedulerILb0ELb0ELb0ELi128EEEEEEEEEvNT_6ParamsE$_ZN4cute3eso3ESOILb1ELb0EJNS_14ComposedLayoutINS_7SwizzleILi3ELi3ELi3EEENS_1CILj0EEENS_6LayoutINS_5tupleIJNS8_IJNS5_ILi8EEENS5_ILi16EEEEEENS8_IJNS5_ILi64EEENS5_ILi1EEEEEEEEENS8_IJNS8_IJSC_NS5_ILi512EEEEEENS8_IJSD_NS5_ILi0EEEEEEEEEEEEENS_10ViewEngineINS_8smem_ptrIPN7cutlass10bfloat16_tEEEEEEEC2ERKSM_RKST_)
$_ZN7cutlass13device_kernelIN5flash19enable_sm80_to_sm89INS1_16FlashAttnBwdSm80INS1_25CollectiveMainloopBwdSm80ILi2ELi2EN4cute5tupleIJNS5_1CILi128EEES8_NS7_ILi64EEEEEENS_10bfloat16_tEfNS_4arch4Sm80ELb0ELb0ELb1ELb0ELb0ELb0ELb0ELb0ELi2ELi4ELi4ELi4ELb0EEENS1_24CollectiveEpilogueBwdGQAISA_fSD_Li256ELb0ELb0EEENS1_19SingleTileSchedulerILb0ELb0ELb0ELi128EEEEEEEEEvNT_6ParamsE$_ZN4cute3eso3ESOILb1ELb0EJNS_14ComposedLayoutINS_7SwizzleILi3ELi3ELi3EEENS_1CILj0EEENS_6LayoutINS_5tupleIJNS8_IJNS5_ILi8EEENS5_ILi16EEEEEENS8_IJNS5_ILi64EEENS5_ILi1EEEEEEEEENS8_IJNS8_IJSC_NS5_ILi512EEEEEENS8_IJSD_NS5_ILi0EEEEEEEEEEEEENS_10ViewEngineINS_8smem_ptrIPN7cutlass10bfloat16_tEEEEEEEC2ERKSM_RKST_:
[----:B------:R-:W-:Y:S02]  /*6b20*/  IADD3 R4, R25, -c[0x0][0x20], RZ ;  /* 0x8000080019047a10 */ /* 0x000fe40007ffe0ff */
[----:B------:R-:W-:-:S03]  /*6b30*/  MOV R7, 0x0 ;  /* 0x0000000000077802 */ /* 0x000fc60000000f00 */
[----:B------:R1:W-:Y:S01]  /*6b40*/  STL.64 [R4], R2 ;  /* 0x0000000204007387 */ /* 0x0003e20000100a00 */
[----:B------:R-:W-:Y:S05]  /*6b50*/  RET.REL.NODEC R6 `(_ZN7cutlass13device_kernelIN5flash19enable_sm80_to_sm89INS1_16FlashAttnBwdSm80INS1_25CollectiveMainloopBwdSm80ILi2ELi2EN4cute5tupleIJNS5_1CILi128EEES8_NS7_ILi64EEEEEENS_10bfloat16_tEfNS_4arch4Sm80ELb0ELb0ELb1ELb0ELb0ELb0ELb0ELb0ELi2ELi4ELi4ELi4ELb0EEENS1_24CollectiveEpilogueBwdGQAISA_fSD_Li256ELb0ELb0EEENS1_19SingleTileSchedulerILb0ELb0ELb0ELi128EEEEEEEEEvNT_6ParamsE) ;  /* 0xffff94a006007950 */ /* 0x000fea0003c3ffff */
        .type           $_ZN7cutlass13device_kernelIN5flash19enable_sm80_to_sm89INS1_16FlashAttnBwdSm80INS1_25CollectiveMainloopBwdSm80ILi2ELi2EN4cute5tupleIJNS5_1CILi128EEES8_NS7_ILi64EEEEEENS_10bfloat16_tEfNS_4arch4Sm80ELb0ELb0ELb1ELb0ELb0ELb0ELb0ELb0ELi2ELi4ELi4ELi4ELb0EEENS1_24CollectiveEpilogueBwdGQAISA_fSD_Li256ELb0ELb0EEENS1_19SingleTileSchedulerILb0ELb0ELb0ELi128EEEEEEEEEvNT_6ParamsE$_ZN4cute3eso3ESOILb1ELb0EJNS_14ComposedLayoutINS_7SwizzleILi3ELi3ELi3EEENS_1CILj0EEENS_6LayoutINS_5tupleIJNS8_IJNS8_IJNS5_ILi4EEENS5_ILi8EEEEEENS8_IJNS5_ILi2EEENS5_ILi1EEEEEEEEENS8_IJNS8_IJSC_SC_EEESB_EEEEEENS8_IJNS8_IJNS8_IJNS5_ILi128EEESD_EEENS8_IJSA_NS5_ILi0EEEEEEEEENS8_IJNS8_IJNS5_ILi64EEENS5_ILi512EEEEEENS8_IJNS5_ILi16EEENS5_ILi1024EEEEEEEEEEEEEEEENS_10ViewEngineINS_8smem_ptrIPN7cutlass10bfloat16_tEEEEEEEC2ERKSX_RKS14_,@function
        .size           $_ZN7cutlass13device_kernelIN5flash19enable_sm80_to_sm89INS1_16FlashAttnBwdSm80INS1_25CollectiveMainloopBwdSm80ILi2ELi2EN4cute5tupleIJNS5_1CILi128EEES8_NS7_ILi64EEEEEENS_10bfloat16_tEfNS_4arch4Sm80ELb0ELb0ELb1ELb0ELb0ELb0ELb0ELb0ELi2ELi4ELi4ELi4ELb0EEENS1_24CollectiveEpilogueBwdGQAISA_fSD_Li256ELb0ELb0EEENS1_19SingleTileSchedulerILb0ELb0ELb0ELi128EEEEEEEEEvNT_6ParamsE$_ZN4cute3eso3ESOILb1ELb0EJNS_14ComposedLayoutINS_7SwizzleILi3ELi3ELi3EEENS_1CILj0EEENS_6LayoutINS_5tupleIJNS8_IJNS8_IJNS5_ILi4EEENS5_ILi8EEEEEENS8_IJNS5_ILi2EEENS5_ILi1EEEEEEEEENS8_IJNS8_IJSC_SC_EEESB_EEEEEENS8_IJNS8_IJNS8_IJNS5_ILi128EEESD_EEENS8_IJSA_NS5_ILi0EEEEEEEEENS8_IJNS8_IJNS5_ILi64EEENS5_ILi512EEEEEENS8_IJNS5_ILi16EEENS5_ILi1024EEEEEEEEEEEEEEEENS_10ViewEngineINS_8smem_ptrIPN7cutlass10bfloat16_tEEEEEEEC2ERKSX_RKS14_,($_ZN7cutlass13device_kernelIN5flash19enable_sm80_to_sm89INS1_16FlashAttnBwdSm80INS1_25CollectiveMainloopBwdSm80ILi2ELi2EN4cute5tupleIJNS5_1CILi128EEES8_NS7_ILi64EEEEEENS_10bfloat16_tEfNS_4arch4Sm80ELb0ELb0ELb1ELb0ELb0ELb0ELb0ELb0ELi2ELi4ELi4ELi4ELb0EEENS1_24CollectiveEpilogueBwdGQAISA_fSD_Li256ELb0ELb0EEENS1_19SingleTileSchedulerILb0ELb0ELb0ELi128EEEEEEEEEvNT_6ParamsE$_ZN4cute3eso3ESOILb1ELb0EJNS_14ComposedLayoutINS_7SwizzleILi3ELi3ELi3EEENS_1CILj0EEENS_6LayoutINS_5tupleIJNS8_IJNS8_IJNS5_ILi4EEENS5_ILi8EEEEEENS8_IJS9_NS5_ILi1EEEEEEEEENS8_IJNS8_IJNS5_ILi2EEESF_SF_EEENS8_IJSF_S9_EEEEEEEEENS8_IJNS8_IJNS8_IJSF_NS5_ILi64EEEEEENS8_IJNS5_ILi1024EEENS5_ILi0EEEEEEEEENS8_IJNS8_IJSC_NS5_ILi512EEESA_EEENS8_IJNS5_ILi4096EEENS5_ILi16EEEEEEEEEEEEEEEENS_10ViewEngineINS_8smem_ptrIPN7cutlass10bfloat16_tEEEEEEEC2ERKSY_RKS15_ - $_ZN7cutlass13device_kernelIN5flash19enable_sm80_to_sm89INS1_16FlashAttnBwdSm80INS1_25CollectiveMainloopBwdSm80ILi2ELi2EN4cute5tupleIJNS5_1CILi128EEES8_NS7_ILi64EEEEEENS_10bfloat16_tEfNS_4arch4Sm80ELb0ELb0ELb1ELb0ELb0ELb0ELb0ELb0ELi2ELi4ELi4ELi4ELb0EEENS1_24CollectiveEpilogueBwdGQAISA_fSD_Li256ELb0ELb0EEENS1_19SingleTileSchedulerILb0ELb0ELb0ELi128EEEEEEEEEvNT_6ParamsE$_ZN4cute3eso3ESOILb1ELb0EJNS_14ComposedLayoutINS_7SwizzleILi3ELi3ELi3EEENS_1CILj0EEENS_6LayoutINS_5tupleIJNS8_IJNS8_IJNS5_ILi4EEENS5_ILi8EEEEEENS8_IJNS5_ILi2EEENS5_ILi1EEEEEEEEENS8_IJNS8_IJSC_SC_EEESB_EEEEEENS8_IJNS8_IJNS8_IJNS5_ILi128EEESD_EEENS8_IJSA_NS5_ILi0EEEEEEEEENS8_IJNS8_IJNS5_ILi64EEENS5_ILi512EEEEEENS8_IJNS5_ILi16EEENS5_ILi1024EEEEEEEEEEEEEEEENS_10ViewEngineINS_8smem_ptrIPN7cutlass10bfloat16_tEEEEEEEC2ERKSX_RKS14_)
$_ZN7cutlass13device_kernelIN5flash19enable_sm80_to_sm89INS1_16FlashAttnBwdSm80INS1_25CollectiveMainloopBwdSm80ILi2ELi2EN4cute5tupleIJNS5_1CILi128EEES8_NS7_ILi64EEEEEENS_10bfloat16_tEfNS_4arch4Sm80ELb0ELb0ELb1ELb0ELb0ELb0ELb0ELb0ELi2ELi4ELi4ELi4ELb0EEENS1_24CollectiveEpilogueBwdGQAISA_fSD_Li256ELb0ELb0EEENS1_19SingleTileSchedulerILb0ELb0ELb0ELi128EEEEEEEEEvNT_6ParamsE$_ZN4cute3eso3ESOILb1ELb0EJNS_14ComposedLayoutINS_7SwizzleILi3ELi3ELi3EEENS_1CILj0EEENS_6LayoutINS_5tupleIJNS8_IJNS8_IJNS5_ILi4EEENS5_ILi8EEEEEENS8_IJNS5_ILi2EEENS5_ILi1EEEEEEEEENS8_IJNS8_IJSC_SC_EEESB_EEEEEENS8_IJNS8_IJNS8_IJNS5_ILi128EEESD_EEENS8_IJSA_NS5_ILi0EEEEEEEEENS8_IJNS8_IJNS5_ILi64EEENS5_ILi512EEEEEENS8_IJNS5_ILi16EEENS5_ILi1024EEEEEEEEEEEEEEEENS_10ViewEngineINS_8smem_ptrIPN7cutlass10bfloat16_tEEEEEEEC2ERKSX_RKS14_:
[----:B------:R-:W-:Y:S02]  /*6b60*/  IADD3 R4, R25, -c[0x0][0x20], RZ ;  /* 0x8000080019047a10 */ /* 0x000fe40007ffe0ff */
[----:B------:R-:W-:-:S03]  /*6b70*/  MOV R7, 0x0 ;  /* 0x0000000000077802 */ /* 0x000fc60000000f00 */
[----:B------:R1:W-:Y:S01]  /*6b80*/  STL.64 [R4], R2 ;  /* 0x0000000204007387 */ /* 0x0003e20000100a00 */
[----:B------:R-:W-:Y:S05]  /*6b90*/  RET.REL.NODEC R6 `(_ZN7cutlass13device_kernelIN5flash19enable_sm80_to_sm89INS1_16FlashAttnBwdSm80INS1_25CollectiveMainloopBwdSm80ILi2ELi2EN4cute5tupleIJNS5_1CILi128EEES8_NS7_ILi64EEEEEENS_10bfloat16_tEfNS_4arch4Sm80ELb0ELb0ELb1ELb0ELb0ELb0ELb0ELb0ELi2ELi4ELi4ELi4ELb0EEENS1_24CollectiveEpilogueBwdGQAISA_fSD_Li256ELb0ELb0EEENS1_19SingleTileSchedulerILb0ELb0ELb0ELi128EEEEEEEEEvNT_6ParamsE) ;  /* 0xffff946006007950 */ /* 0x000fea0003c3ffff */
        .type           $_ZN7cutlass13device_kernelIN5flash19enable_sm80_to_sm89INS1_16FlashAttnBwdSm80INS1_25CollectiveMainloopBwdSm80ILi2ELi2EN4cute5tupleIJNS5_1CILi128EEES8_NS7_ILi64EEEEEENS_10bfloat16_tEfNS_4arch4Sm80ELb0ELb0ELb1ELb0ELb0ELb0ELb0ELb0ELi2ELi4ELi4ELi4ELb0EEENS1_24CollectiveEpilogueBwdGQAISA_fSD_Li256ELb0ELb0EEENS1_19SingleTileSchedulerILb0ELb0ELb0ELi128EEEEEEEEEvNT_6ParamsE$_ZN4cute3eso3ESOILb1ELb0EJNS_14ComposedLayoutINS_7SwizzleILi3ELi3ELi3EEENS_1CILj0EEENS_6LayoutINS_5tupleIJNS8_IJNS8_IJNS5_ILi4EEENS5_ILi8EEEEEENS8_IJS9_NS5_ILi1EEEEEEEEENS8_IJNS8_IJNS5_ILi2EEESF_SF_EEENS8_IJSF_S9_EEEEEEEEENS8_IJNS8_IJNS8_IJSF_NS5_ILi64EEEEEENS8_IJNS5_ILi1024EEENS5_ILi0EEEEEEEEENS8_IJNS8_IJSC_NS5_ILi512EEESA_EEENS8_IJNS5_ILi4096EEENS5_ILi16EEEEEEEEEEEEEEEENS_10ViewEngineINS_8smem_ptrIPN7cutlass10bfloat16_tEEEEEEEC2ERKSY_RKS15_,@function
        .size           $_ZN7cutlass13device_kernelIN5flash19enable_sm80_to_sm89INS1_16FlashAttnBwdSm80INS1_25CollectiveMainloopBwdSm80ILi2ELi2EN4cute5tupleIJNS5_1CILi128EEES8_NS7_ILi64EEEEEENS_10bfloat16_tEfNS_4arch4Sm80ELb0ELb0ELb1ELb0ELb0ELb0ELb0ELb0ELi2ELi4ELi4ELi4ELb0EEENS1_24CollectiveEpilogueBwdGQAISA_fSD_Li256ELb0ELb0EEENS1_19SingleTileSchedulerILb0ELb0ELb0ELi128EEEEEEEEEvNT_6ParamsE$_ZN4cute3eso3ESOILb1ELb0EJNS_14ComposedLayoutINS_7SwizzleILi3ELi3ELi3EEENS_1CILj0EEENS_6LayoutINS_5tupleIJNS8_IJNS8_IJNS5_ILi4EEENS5_ILi8EEEEEENS8_IJS9_NS5_ILi1EEEEEEEEENS8_IJNS8_IJNS5_ILi2EEESF_SF_EEENS8_IJSF_S9_EEEEEEEEENS8_IJNS8_IJNS8_IJSF_NS5_ILi64EEEEEENS8_IJNS5_ILi1024EEENS5_ILi0EEEEEEEEENS8_IJNS8_IJSC_NS5_ILi512EEESA_EEENS8_IJNS5_ILi4096EEENS5_ILi16EEEEEEEEEEEEEEEENS_10ViewEngineINS_8smem_ptrIPN7cutlass10bfloat16_tEEEEEEEC2ERKSY_RKS15_,($_ZN7cutlass13device_kernelIN5flash19enable_sm80_to_sm89INS1_16FlashAttnBwdSm80INS1_25CollectiveMainloopBwdSm80ILi2ELi2EN4cute5tupleIJNS5_1CILi128EEES8_NS7_ILi64EEEEEENS_10bfloat16_tEfNS_4arch4Sm80ELb0ELb0ELb1ELb0ELb0ELb0ELb0ELb0ELi2ELi4ELi4ELi4ELb0EEENS1_24CollectiveEpilogueBwdGQAISA_fSD_Li256ELb0ELb0EEENS1_19SingleTileSchedulerILb0ELb0ELb0ELi128EEEEEEEEEvNT_6ParamsE$_ZN4cute3eso3ESOILb1ELb0EJNS_1CILi0EEENS2_ILi1EEENS2_ILi512EEEiEEC2ERKS3_RKS4_RKS5_RKi - $_ZN7cutlass13device_kernelIN5flash19enable_sm80_to_sm89INS1_16FlashAttnBwdSm80INS1_25CollectiveMainloopBwdSm80ILi2ELi2EN4cute5tupleIJNS5_1CILi128EEES8_NS7_ILi64EEEEEENS_10bfloat16_tEfNS_4arch4Sm80ELb0ELb0ELb1ELb0ELb0ELb0ELb0ELb0ELi2ELi4ELi4ELi4ELb0EEENS1_24CollectiveEpilogueBwdGQAISA_fSD_Li256ELb0ELb0EEENS1_19SingleTileSchedulerILb0ELb0ELb0ELi128EEEEEEEEEvNT_6ParamsE$_ZN4cute3eso3ESOILb1ELb0EJNS_14ComposedLayoutINS_7SwizzleILi3ELi3ELi3EEENS_1CILj0EEENS_6LayoutINS_5tupleIJNS8_IJNS8_IJNS5_ILi4EEENS5_ILi8EEEEEENS8_IJS9_NS5_ILi1EEEEEEEEENS8_IJNS8_IJNS5_ILi2EEESF_SF_EEENS8_IJSF_S9_EEEEEEEEENS8_IJNS8_IJNS8_IJSF_NS5_ILi64EEEEEENS8_IJNS5_ILi1024EEENS5_ILi0EEEEEEEEENS8_IJNS8_IJSC_NS5_ILi512EEESA_EEENS8_IJNS5_ILi4096EEENS5_ILi16EEEEEEEEEEEEEEEENS_10ViewEngineINS_8smem_ptrIPN7cutlass10bfloat16_tEEEEEEEC2ERKSY_RKS15_)
$_ZN7cutlass13device_kernelIN5flash19enable_sm80_to_sm89INS1_16FlashAttnBwdSm80INS1_25CollectiveMainloopBwdSm80ILi2ELi2EN4cute5tupleIJNS5_1CILi128EEES8_NS7_ILi64EEEEEENS_10bfloat16_tEfNS_4arch4Sm80ELb0ELb0ELb1ELb0ELb0ELb0ELb0ELb0ELi2ELi4ELi4ELi4ELb0EEENS1_24CollectiveEpilogueBwdGQAISA_fSD_Li256ELb0ELb0EEENS1_19SingleTileSchedulerILb0ELb0ELb0ELi128EEEEEEEEEvNT_6ParamsE$_ZN4cute3eso3ESOILb1ELb0EJNS_14ComposedLayoutINS_7SwizzleILi3ELi3ELi3EEENS_1CILj0EEENS_6LayoutINS_5tupleIJNS8_IJNS8_IJNS5_ILi4EEENS5_ILi8EEEEEENS8_IJS9_NS5_ILi1EEEEEEEEENS8_IJNS8_IJNS5_ILi2EEESF_SF_EEENS8_IJSF_S9_EEEEEEEEENS8_IJNS8_IJNS8_IJSF_NS5_ILi64EEEEEENS8_IJNS5_ILi1024EEENS5_ILi0EEEEEEEEENS8_IJNS8_IJSC_NS5_ILi512EEESA_EEENS8_IJNS5_ILi4096EEENS5_ILi16EEEEEEEEEEEEEEEENS_10ViewEngineINS_8smem_ptrIPN7cutlass10bfloat16_tEEEEEEEC2ERKSY_RKS15_:
[----:B------:R-:W-:Y:S02]  /*6ba0*/  IADD3 R4, R25, -c[0x0][0x20], RZ ;  /* 0x8000080019047a10 */ /* 0x000fe40007ffe0ff */
[----:B------:R-:W-:-:S03]  /*6bb0*/  MOV R7, 0x0 ;  /* 0x0000000000077802 */ /* 0x000fc60000000f00 */
[----:B------:R1:W-:Y:S01]  /*6bc0*/  STL.64 [R4], R2 ;  /* 0x0000000204007387 */ /* 0x0003e20000100a00 */
[----:B------:R-:W-:Y:S05]  /*6bd0*/  RET.REL.NODEC R6 `(_ZN7cutlass13device_kernelIN5flash19enable_sm80_to_sm89INS1_16FlashAttnBwdSm80INS1_25CollectiveMainloopBwdSm80ILi2ELi2EN4cute5tupleIJNS5_1CILi128EEES8_NS7_ILi64EEEEEENS_10bfloat16_tEfNS_4arch4Sm80ELb0ELb0ELb1ELb0ELb0ELb0ELb0ELb0ELi2ELi4ELi4ELi4ELb0EEENS1_24CollectiveEpilogueBwdGQAISA_fSD_Li256ELb0ELb0EEENS1_19SingleTileSchedulerILb0ELb0ELb0ELi128EEEEEEEEEvNT_6ParamsE) ;  /* 0xffff942006007950 */ /* 0x000fea0003c3ffff */
        .type           $_ZN7cutlass13device_kernelIN5flash19enable_sm80_to_sm89INS1_16FlashAttnBwdSm80INS1_25CollectiveMainloopBwdSm80ILi2ELi2EN4cute5tupleIJNS5_1CILi128EEES8_NS7_ILi64EEEEEENS_10bfloat16_tEfNS_4arch4Sm80ELb0ELb0ELb1ELb0ELb0ELb0ELb0ELb0ELi2ELi4ELi4ELi4ELb0EEENS1_24CollectiveEpilogueBwdGQAISA_fSD_Li256ELb0ELb0EEENS1_19SingleTileSchedulerILb0ELb0ELb0ELi128EEEEEEEEEvNT_6ParamsE$_ZN4cute3eso3ESOILb1ELb0EJNS_1CILi0EEENS2_ILi1EEENS2_ILi512EEEiEEC2ERKS3_RKS4_RKS5_RKi,@function
        .size           $_ZN7cutlass13device_kernelIN5flash19enable_sm80_to_sm89INS1_16FlashAttnBwdSm80INS1_25CollectiveMainloopBwdSm80ILi2ELi2EN4cute5tupleIJNS5_1CILi128EEES8_NS7_ILi64EEEEEENS_10bfloat16_tEfNS_4arch4Sm80ELb0ELb0ELb1ELb0ELb0ELb0ELb0ELb0ELi2ELi4ELi4ELi4ELb0EEENS1_24CollectiveEpilogueBwdGQAISA_fSD_Li256ELb0ELb0EEENS1_19SingleTileSchedulerILb0ELb0ELb0ELi128EEEEEEEEEvNT_6ParamsE$_ZN4cute3eso3ESOILb1ELb0EJNS_1CILi0EEENS2_ILi1EEENS2_ILi512EEEiEEC2ERKS3_RKS4_RKS5_RKi,($_ZN7cutlass13device_kernelIN5flash19enable_sm80_to_sm89INS1_16FlashAttnBwdSm80INS1_25CollectiveMainloopBwdSm80ILi2ELi2EN4cute5tupleIJNS5_1CILi128EEES8_NS7_ILi64EEEEEENS_10bfloat16_tEfNS_4arch4Sm80ELb0ELb0ELb1ELb0ELb0ELb0ELb0ELb0ELi2ELi4ELi4ELi4ELb0EEENS1_24CollectiveEpilogueBwdGQAISA_fSD_Li256ELb0ELb0EEENS1_19SingleTileSchedulerILb0ELb0ELb0ELi128EEEEEEEEEvNT_6ParamsE$_ZN4cute3eso3ESOILb1ELb0EJNS_1CILi0EEENS2_ILi1EEENS2_ILi512EEEiNS2_ILi4096EEEiNS2_ILi8192EEEEEC2ERKS3_RKS4_RKS5_RKiRKS6_SG_RKS7_ - $_ZN7cutlass13device_kernelIN5flash19enable_sm80_to_sm89INS1_16FlashAttnBwdSm80INS1_25CollectiveMainloopBwdSm80ILi2ELi2EN4cute5tupleIJNS5_1CILi128EEES8_NS7_ILi64EEEEEENS_10bfloat16_tEfNS_4arch4Sm80ELb0ELb0ELb1ELb0ELb0ELb0ELb0ELb0ELi2ELi4ELi4ELi4ELb0EEENS1_24CollectiveEpilogueBwdGQAISA_fSD_Li256ELb0ELb0EEENS1_19SingleTileSchedulerILb0ELb0ELb0ELi128EEEEEEEEEvNT_6ParamsE$_ZN4cute3eso3ESOILb1ELb0EJNS_1CILi0EEENS2_ILi1EEENS2_ILi512EEEiEEC2ERKS3_RKS4_RKS5_RKi)
$_ZN7cutlass13device_kernelIN5flash19enable_sm80_to_sm89INS1_16FlashAttnBwdSm80INS1_25CollectiveMainloopBwdSm80ILi2ELi2EN4cute5tupleIJNS5_1CILi128EEES8_NS7_ILi64EEEEEENS_10bfloat16_tEfNS_4arch4Sm80ELb0ELb0ELb1ELb0ELb0ELb0ELb0ELb0ELi2ELi4ELi4ELi4ELb0EEENS1_24CollectiveEpilogueBwdGQAISA_fSD_Li256ELb0ELb0EEENS1_19SingleTileSchedulerILb0ELb0ELb0ELi128EEEEEEEEEvNT_6ParamsE$_ZN4cute3eso3ESOILb1ELb0EJNS_1CILi0EEENS2_ILi1EEENS2_ILi512EEEiEEC2ERKS3_RKS4_RKS5_RKi:
[----:B------:R-:W-:Y:S02]  /*6be0*/  IADD3 R2, R2, -c[0x0][0x20], RZ ;  /* 0x8000080002027a10 */ /* 0x000fe40007ffe0ff */
[----:B------:R-:W-:-:S03]  /*6bf0*/  MOV R9, 0x0 ;  /* 0x0000000000097802 */ /* 0x000fc60000000f00 */
[----:B------:R1:W-:Y:S01]  /*6c00*/  STL [R2], R3 ;  /* 0x0000000302007387 */ /* 0x0003e20000100800 */
[----:B------:R-:W-:Y:S05]  /*6c10*/  RET.REL.NODEC R8 `(_ZN7cutlass13device_kernelIN5flash19enable_sm80_to_sm89INS1_16FlashAttnBwdSm80INS1_25CollectiveMainloopBwdSm80ILi2ELi2EN4cute5tupleIJNS5_1CILi128EEES8_NS7_ILi64EEEEEENS_10bfloat16_tEfNS_4arch4Sm80ELb0ELb0ELb1ELb0ELb0ELb0ELb0ELb0ELi2ELi4ELi4ELi4ELb0EEENS1_24CollectiveEpilogueBwdGQAISA_fSD_Li256ELb0ELb0EEENS1_19SingleTileSchedulerILb0ELb0ELb0ELi128EEEEEEEEEvNT_6ParamsE) ;  /* 0xffff93e008007950 */ /* 0x000fea0003c3ffff */
        .type           $_ZN7cutlass13device_kernelIN5flash19enable_sm80_to_sm89INS1_16FlashAttnBwdSm80INS1_25CollectiveMainloopBwdSm80ILi2ELi2EN4cute5tupleIJNS5_1CILi128EEES8_NS7_ILi64EEEEEENS_10bfloat16_tEfNS_4arch4Sm80ELb0ELb0ELb1ELb0ELb0ELb0ELb0ELb0ELi2ELi4ELi4ELi4ELb0EEENS1_24CollectiveEpilogueBwdGQAISA_fSD_Li256ELb0ELb0EEENS1_19SingleTileSchedulerILb0ELb0ELb0ELi128EEEEEEEEEvNT_6ParamsE$_ZN4cute3eso3ESOILb1ELb0EJNS_1CILi0EEENS2_ILi1EEENS2_ILi512EEEiNS2_ILi4096EEEiNS2_ILi8192EEEEEC2ERKS3_RKS4_RKS5_RKiRKS6_SG_RKS7_,@function
        .size           $_ZN7cutlass13device_kernelIN5flash19enable_sm80_to_sm89INS1_16FlashAttnBwdSm80INS1_25CollectiveMainloopBwdSm80ILi2ELi2EN4cute5tupleIJNS5_1CILi128EEES8_NS7_ILi64EEEEEENS_10bfloat16_tEfNS_4arch4Sm80ELb0ELb0ELb1ELb0ELb0ELb0ELb0ELb0ELi2ELi4ELi4ELi4ELb0EEENS1_24CollectiveEpilogueBwdGQAISA_fSD_Li256ELb0ELb0EEENS1_19SingleTileSchedulerILb0ELb0ELb0ELi128EEEEEEEEEvNT_6ParamsE$_ZN4cute3eso3ESOILb1ELb0EJNS_1CILi0EEENS2_ILi1EEENS2_ILi512EEEiNS2_ILi4096EEEiNS2_ILi8192EEEEEC2ERKS3_RKS4_RKS5_RKiRKS6_SG_RKS7_,($_ZN7cutlass13device_kernelIN5flash19enable_sm80_to_sm89INS1_16FlashAttnBwdSm80INS1_25CollectiveMainloopBwdSm80ILi2ELi2EN4cute5tupleIJNS5_1CILi128EEES8_NS7_ILi64EEEEEENS_10bfloat16_tEfNS_4arch4Sm80ELb0ELb0ELb1ELb0ELb0ELb0ELb0ELb0ELi2ELi4ELi4ELi4ELb0EEENS1_24CollectiveEpilogueBwdGQAISA_fSD_Li256ELb0ELb0EEENS1_19SingleTileSchedulerILb0ELb0ELb0ELi128EEEEEEEEEvNT_6ParamsE$_ZN4cute3eso3ESOILb1ELb0EJNS_1CILi0EEENS_5tupleIJNS2_ILi1EEENS2_ILi256EEEiEEEEEC2ERKS3_RKS7_ - $_ZN7cutlass13device_kernelIN5flash19enable_sm80_to_sm89INS1_16FlashAttnBwdSm80INS1_25CollectiveMainloopBwdSm80ILi2ELi2EN4cute5tupleIJNS5_1CILi128EEES8_NS7_ILi64EEEEEENS_10bfloat16_tEfNS_4arch4Sm80ELb0ELb0ELb1ELb0ELb0ELb0ELb0ELb0ELi2ELi4ELi4ELi4ELb0EEENS1_24CollectiveEpilogueBwdGQAISA_fSD_Li256ELb0ELb0EEENS1_19SingleTileSchedulerILb0ELb0ELb0ELi128EEEEEEEEEvNT_6ParamsE$_ZN4cute3eso3ESOILb1ELb0EJNS_1CILi0EEENS2_ILi1EEENS2_ILi512EEEiNS2_ILi4096EEEiNS2_ILi8192EEEEEC2ERKS3_RKS4_RKS5_RKiRKS6_SG_RKS7_)
$_ZN7cutlass13device_kernelIN5flash19enable_sm80_to_sm89INS1_16FlashAttnBwdSm80INS1_25CollectiveMainloopBwdSm80ILi2ELi2EN4cute5tupleIJNS5_1CILi128EEES8_NS7_ILi64EEEEEENS_10bfloat16_tEfNS_4arch4Sm80ELb0ELb0ELb1ELb0ELb0ELb0ELb0ELb0ELi2ELi4ELi4ELi4ELb0EEENS1_24CollectiveEpilogueBwdGQAISA_fSD_Li256ELb0ELb0EEENS1_19SingleTileSchedulerILb0ELb0ELb0ELi128EEEEEEEEEvNT_6ParamsE$_ZN4cute3eso3ESOILb1ELb0EJNS_1CILi0EEENS2_ILi1EEENS2_ILi512EEEiNS2_ILi4096EEEiNS2_ILi8192EEEEEC2ERKS3_RKS4_RKS5_RKiRKS6_SG_RKS7_:
[----:B------:R-:W-:Y:S02]  /*6c20*/  IADD3 R3, R3, -c[0x0][0x20], RZ ;  /* 0x8000080003037a10 */ /* 0x000fe40007ffe0ff */
[----:B------:R-:W-:-:S03]  /*6c30*/  IADD3 R2, R60, -c[0x0][0x20], RZ ;  /* 0x800008003c027a10 */ /* 0x000fc60007ffe0ff */
[----:B------:R1:W-:Y:S04]  /*6c40*/  STL [R3], R10 ;  /* 0x0000000a03007387 */ /* 0x0003e80000100800 */
[----:B------:R-:W2:Y:S01]  /*6c50*/  LDL R2, [R2] ;  /* 0x0000000002027983 */ /* 0x000ea20000100800 */
[----:B------:R-:W-:-:S03]  /*6c60*/  IMAD.MOV.U32 R9, RZ, RZ, 0x0 ;  /* 0x00000000ff097424 */ /* 0x000fc600078e00ff */
[----:B--2---:R1:W-:Y:S01]  /*6c70*/  STL [R3+0x4], R2 ;  /* 0x0000040203007387 */ /* 0x0043e20000100800 */
[----:B------:R-:W-:Y:S05]  /*6c80*/  RET.REL.NODEC R8 `(_ZN7cutlass13device_kernelIN5flash19enable_sm80_to_sm89INS1_16FlashAttnBwdSm80INS1_25CollectiveMainloopBwdSm80ILi2ELi2EN4cute5tupleIJNS5_1CILi128EEES8_NS7_ILi64EEEEEENS_10bfloat16_tEfNS_4arch4Sm80ELb0ELb0ELb1ELb0ELb0ELb0ELb0ELb0ELi2ELi4ELi4ELi4ELb0EEENS1_24CollectiveEpilogueBwdGQAISA_fSD_Li256ELb0ELb0EEENS1_19SingleTileSchedulerILb0ELb0ELb0ELi128EEEEEEEEEvNT_6ParamsE) ;  /* 0xffff937008007950 */ /* 0x000fea0003c3ffff */
        .type           $_ZN7cutlass13device_kernelIN5flash19enable_sm80_to_sm89INS1_16FlashAttnBwdSm80INS1_25CollectiveMainloopBwdSm80ILi2ELi2EN4cute5tupleIJNS5_1CILi128EEES8_NS7_ILi64EEEEEENS_10bfloat16_tEfNS_4arch4Sm80ELb0ELb0ELb1ELb0ELb0ELb0ELb0ELb0ELi2ELi4ELi4ELi4ELb0EEENS1_24CollectiveEpilogueBwdGQAISA_fSD_Li256ELb0ELb0EEENS1_19SingleTileSchedulerILb0ELb0ELb0ELi128EEEEEEEEEvNT_6ParamsE$_ZN4cute3eso3ESOILb1ELb0EJNS_1CILi0EEENS_5tupleIJNS2_ILi1EEENS2_ILi256EEEiEEEEEC2ERKS3_RKS7_,@function
        .size           $_ZN7cutlass13device_kernelIN5flash19enable_sm80_to_sm89INS1_16FlashAttnBwdSm80INS1_25CollectiveMainloopBwdSm80ILi2ELi2EN4cute5tupleIJNS5_1CILi128EEES8_NS7_ILi64EEEEEENS_10bfloat16_tEfNS_4arch4Sm80ELb0ELb0ELb1ELb0ELb0ELb0ELb0ELb0ELi2ELi4ELi4ELi4ELb0EEENS1_24CollectiveEpilogueBwdGQAISA_fSD_Li256ELb0ELb0EEENS1_19SingleTileSchedulerILb0ELb0ELb0ELi128EEEEEEEEEvNT_6ParamsE$_ZN4cute3eso3ESOILb1ELb0EJNS_1CILi0EEENS_5tupleIJNS2_ILi1EEENS2_ILi256EEEiEEEEEC2ERKS3_RKS7_,($_ZN7cutlass13device_kernelIN5flash19enable_sm80_to_sm89INS1_16FlashAttnBwdSm80INS1_25CollectiveMainloopBwdSm80ILi2ELi2EN4cute5tupleIJNS5_1CILi128EEES8_NS7_ILi64EEEEEENS_10bfloat16_tEfNS_4arch4Sm80ELb0ELb0ELb1ELb0ELb0ELb0ELb0ELb0ELi2ELi4ELi4ELi4ELb0EEENS1_24CollectiveEpilogueBwdGQAISA_fSD_Li256ELb0ELb0EEENS1_19SingleTileSchedulerILb0ELb0ELb0ELi128EEEEEEEEEvNT_6ParamsE$_ZN4cute3eso3ESOILb1ELb0EJNS_1CILi0EEEiEEC2ERKS3_RKi - $_ZN7cutlass13device_kernelIN5flash19enable_sm80_to_sm89INS1_16FlashAttnBwdSm80INS1_25CollectiveMainloopBwdSm80ILi2ELi2EN4cute5tupleIJNS5_1CILi128EEES8_NS7_ILi64EEEEEENS_10bfloat16_tEfNS_4arch4Sm80ELb0ELb0ELb1ELb0ELb0ELb0ELb0ELb0ELi2ELi4ELi4ELi4ELb0EEENS1_24CollectiveEpilogueBwdGQAISA_fSD_Li256ELb0ELb0EEENS1_19SingleTileSchedulerILb0ELb0ELb0ELi128EEEEEEEEEvNT_6ParamsE$_ZN4cute3eso3ESOILb1ELb0EJNS_1CILi0EEENS_5tupleIJNS2_ILi1EEENS2_ILi256EEEiEEEEEC2ERKS3_RKS7_)
$_ZN7cutlass13device_kernelIN5flash19enable_sm80_to_sm89INS1_16FlashAttnBwdSm80INS1_25CollectiveMainloopBwdSm80ILi2ELi2EN4cute5tupleIJNS5_1CILi128EEES8_NS7_ILi64EEEEEENS_10bfloat16_tEfNS_4arch4Sm80ELb0ELb0ELb1ELb0ELb0ELb0ELb0ELb0ELi2ELi4ELi4ELi4ELb0EEENS1_24CollectiveEpilogueBwdGQAISA_fSD_Li256ELb0ELb0EEENS1_19SingleTileSchedulerILb0ELb0ELb0ELi128EEEEEEEEEvNT_6ParamsE$_ZN4cute3eso3ESOILb1ELb0EJNS_1CILi0EEENS_5tupleIJNS2_ILi1EEENS2_ILi256EEEiEEEEEC2ERKS3_RKS7_:
[----:B------:R-:W-:Y:S02]  /*6c90*/  IADD3 R3, R10, -c[0x0][0x20], RZ ;  /* 0x800008000a037a10 */ /* 0x000fe40007ffe0ff */
[----:B------:R-:W-:-:S03]  /*6ca0*/  MOV R5, 0x0 ;  /* 0x0000000000057802 */ /* 0x000fc60000000f00 */
[----:B------:R1:W-:Y:S01]  /*6cb0*/  STL [R3], R2 ;  /* 0x0000000203007387 */ /* 0x0003e20000100800 */
[----:B------:R-:W-:Y:S05]  /*6cc0*/  RET.REL.NODEC R4 `(_ZN7cutlass13device_kernelIN5flash19enable_sm80_to_sm89INS1_16FlashAttnBwdSm80INS1_25CollectiveMainloopBwdSm80ILi2ELi2EN4cute5tupleIJNS5_1CILi128EEES8_NS7_ILi64EEEEEENS_10bfloat16_tEfNS_4arch4Sm80ELb0ELb0ELb1ELb0ELb0ELb0ELb0ELb0ELi2ELi4ELi4ELi4ELb0EEENS1_24CollectiveEpilogueBwdGQAISA_fSD_Li256ELb0ELb0EEENS1_19SingleTileSchedulerILb0ELb0ELb0ELi128EEEEEEEEEvNT_6ParamsE) ;  /* 0xffff933004007950 */ /* 0x000fea0003c3ffff */
        .type           $_ZN7cutlass13device_kernelIN5flash19enable_sm80_to_sm89INS1_16FlashAttnBwdSm80INS1_25CollectiveMainloopBwdSm80ILi2ELi2EN4cute5tupleIJNS5_1CILi128EEES8_NS7_ILi64EEEEEENS_10bfloat16_tEfNS_4arch4Sm80ELb0ELb0ELb1ELb0ELb0ELb0ELb0ELb0ELi2ELi4ELi4ELi4ELb0EEENS1_24CollectiveEpilogueBwdGQAISA_fSD_Li256ELb0ELb0EEENS1_19SingleTileSchedulerILb0ELb0ELb0ELi128EEEEEEEEEvNT_6ParamsE$_ZN4cute3eso3ESOILb1ELb0EJNS_1CILi0EEEiEEC2ERKS3_RKi,@function
        .size           $_ZN7cutlass13device_kernelIN5flash19enable_sm80_to_sm89INS1_16FlashAttnBwdSm80INS1_25CollectiveMainloopBwdSm80ILi2ELi2EN4cute5tupleIJNS5_1CILi128EEES8_NS7_ILi64EEEEEENS_10bfloat16_tEfNS_4arch4Sm80ELb0ELb0ELb1ELb0ELb0ELb0ELb0ELb0ELi2ELi4ELi4ELi4ELb0EEENS1_24CollectiveEpilogueBwdGQAISA_fSD_Li256ELb0ELb0EEENS1_19SingleTileSchedulerILb0ELb0ELb0ELi128EEEEEEEEEvNT_6ParamsE$_ZN4cute3eso3ESOILb1ELb0EJNS_1CILi0EEEiEEC2ERKS3_RKi,($_ZN7cutlass13device_kernelIN5flash19enable_sm80_to_sm89INS1_16FlashAttnBwdSm80INS1_25CollectiveMainloopBwdSm80ILi2ELi2EN4cute5tupleIJNS5_1CILi128EEES8_NS7_ILi64EEEEEENS_10bfloat16_tEfNS_4arch4Sm80ELb0ELb0ELb1ELb0ELb0ELb0ELb0ELb0ELi2ELi4ELi4ELi4ELb0EEENS1_24CollectiveEpilogueBwdGQAISA_fSD_Li256ELb0ELb0EEENS1_19SingleTileSchedulerILb0ELb0ELb0ELi128EEEEEEEEEvNT_6ParamsE$_ZN4cute3eso3ESOILb1ELb0EJNS_1CILi0EEEiS3_EEC2ERKS3_RKiS6_ - $_ZN7cutlass13device_kernelIN5flash19enable_sm80_to_sm89INS1_16FlashAttnBwdSm80INS1_25CollectiveMainloopBwdSm80ILi2ELi2EN4cute5tupleIJNS5_1CILi128EEES8_NS7_ILi64EEEEEENS_10bfloat16_tEfNS_4arch4Sm80ELb0ELb0ELb1ELb0ELb0ELb0ELb0ELb0ELi2ELi4ELi4ELi4ELb0EEENS1_24CollectiveEpilogueBwdGQAISA_fSD_Li256ELb0ELb0EEENS1_19SingleTileSchedulerILb0ELb0ELb0ELi128EEEEEEEEEvNT_6ParamsE$_ZN4cute3eso3ESOILb1ELb0EJNS_1CILi0EEEiEEC2ERKS3_RKi)
$_ZN7cutlass13device_kernelIN5flash19enable_sm80_to_sm89INS1_16FlashAttnBwdSm80INS1_25CollectiveMainloopBwdSm80ILi2ELi2EN4cute5tupleIJNS5_1CILi128EEES8_NS7_ILi64EEEEEENS_10bfloat16_tEfNS_4arch4Sm80ELb0ELb0ELb1ELb0ELb0ELb0ELb0ELb0ELi2ELi4ELi4ELi4ELb0EEENS1_24CollectiveEpilogueBwdGQAISA_fSD_Li256ELb0ELb0EEENS1_19SingleTileSchedulerILb0ELb0ELb0ELi128EEEEEEEEEvNT_6ParamsE$_ZN4cute3eso3ESOILb1ELb0EJNS_1CILi0EEEiEEC2ERKS3_RKi:
[----:B------:R-:W-:Y:S01]  /*6cd0*/  IADD3 R2, R7, -c[0x0][0x20], RZ ;  /* 0x8000080007027a10 */ /* 0x000fe20007ffe0ff */
[----:B------:R-:W-:Y:S01]  /*6ce0*/  IMAD.MOV.U32 R10, RZ, RZ, R6 ;  /* 0x000000ffff0a7224 */ /* 0x000fe200078e0006 */
[----:B------:R-:W-:-:S03]  /*6cf0*/  MOV R11, 0x0 ;  /* 0x00000000000b7802 */ /* 0x000fc60000000f00 */
[----:B------:R1:W-:Y:S01]  /*6d00*/  STL [R2], R3 ;  /* 0x0000000302007387 */ /* 0x0003e20000100800 */
[----:B------:R-:W-:Y:S05]  /*6d10*/  RET.REL.NODEC R10 `(_ZN7cutlass13device_kernelIN5flash19enable_sm80_to_sm89INS1_16FlashAttnBwdSm80INS1_25CollectiveMainloopBwdSm80ILi2ELi2EN4cute5tupleIJNS5_1CILi128EEES8_NS7_ILi64EEEEEENS_10bfloat16_tEfNS_4arch4Sm80ELb0ELb0ELb1ELb0ELb0ELb0ELb0ELb0ELi2ELi4ELi4ELi4ELb0EEENS1_24CollectiveEpilogueBwdGQAISA_fSD_Li256ELb0ELb0EEENS1_19SingleTileSchedulerILb0ELb0ELb0ELi128EEEEEEEEEvNT_6ParamsE) ;  /* 0xffff92e00a007950 */ /* 0x000fea0003c3ffff */
        .type           $_ZN7cutlass13device_kernelIN5flash19enable_sm80_to_sm89INS1_16FlashAttnBwdSm80INS1_25CollectiveMainloopBwdSm80ILi2ELi2EN4cute5tupleIJNS5_1CILi128EEES8_NS7_ILi64EEEEEENS_10bfloat16_tEfNS_4arch4Sm80ELb0ELb0ELb1ELb0ELb0ELb0ELb0ELb0ELi2ELi4ELi4ELi4ELb0EEENS1_24CollectiveEpilogueBwdGQAISA_fSD_Li256ELb0ELb0EEENS1_19SingleTileSchedulerILb0ELb0ELb0ELi128EEEEEEEEEvNT_6ParamsE$_ZN4cute3eso3ESOILb1ELb0EJNS_1CILi0EEEiS3_EEC2ERKS3_RKiS6_,@function
        .size           $_ZN7cutlass13device_kernelIN5flash19enable_sm80_to_sm89INS1_16FlashAttnBwdSm80INS1_25CollectiveMainloopBwdSm80ILi2ELi2EN4cute5tupleIJNS5_1CILi128EEES8_NS7_ILi64EEEEEENS_10bfloat16_tEfNS_4arch4Sm80ELb0ELb0ELb1ELb0ELb0ELb0ELb0ELb0ELi2ELi4ELi4ELi4ELb0EEENS1_24CollectiveEpilogueBwdGQAISA_fSD_Li256ELb0ELb0EEENS1_19SingleTileSchedulerILb0ELb0ELb0ELi128EEEEEEEEEvNT_6ParamsE$_ZN4cute3eso3ESOILb1ELb0EJNS_1CILi0EEEiS3_EEC2ERKS3_RKiS6_,($_ZN7cutlass13device_kernelIN5flash19enable_sm80_to_sm89INS1_16FlashAttnBwdSm80INS1_25CollectiveMainloopBwdSm80ILi2ELi2EN4cute5tupleIJNS5_1CILi128EEES8_NS7_ILi64EEEEEENS_10bfloat16_tEfNS_4arch4Sm80ELb0ELb0ELb1ELb0ELb0ELb0ELb0ELb0ELi2ELi4ELi4ELi4ELb0EEENS1_24CollectiveEpilogueBwdGQAISA_fSD_Li256ELb0ELb0EEENS1_19SingleTileSchedulerILb0ELb0ELb0ELi128EEEEEEEEEvNT_6ParamsE$_ZN4cute3eso3ESOILb1ELb0EJNS_1CILi1024EEENS_5tupleIJiiEEEEEC2ERKS3_RKS5_ - $_ZN7cutlass13device_kernelIN5flash19enable_sm80_to_sm89INS1_16FlashAttnBwdSm80INS1_25CollectiveMainloopBwdSm80ILi2ELi2EN4cute5tupleIJNS5_1CILi128EEES8_NS7_ILi64EEEEEENS_10bfloat16_tEfNS_4arch4Sm80ELb0ELb0ELb1ELb0ELb0ELb0ELb0ELb0ELi2ELi4ELi4ELi4ELb0EEENS1_24CollectiveEpilogueBwdGQAISA_fSD_Li256ELb0ELb0EEENS1_19SingleTileSchedulerILb0ELb0ELb0ELi128EEEEEEEEEvNT_6ParamsE$_ZN4cute3eso3ESOILb1ELb0EJNS_1CILi0EEEiS3_EEC2ERKS3_RKiS6_)
$_ZN7cutlass13device_kernelIN5flash19enable_sm80_to_sm89INS1_16FlashAttnBwdSm80INS1_25CollectiveMainloopBwdSm80ILi2ELi2EN4cute5tupleIJNS5_1CILi128EEES8_NS7_ILi64EEEEEENS_10bfloat16_tEfNS_4arch4Sm80ELb0ELb0ELb1ELb0ELb0ELb0ELb0ELb0ELi2ELi4ELi4ELi4ELb0EEENS1_24CollectiveEpilogueBwdGQAISA_fSD_Li256ELb0ELb0EEENS1_19SingleTileSchedulerILb0ELb0ELb0ELi128EEEEEEEEEvNT_6ParamsE$_ZN4cute3eso3ESOILb1ELb0EJNS_1CILi0EEEiS3_EEC2ERKS3_RKiS6_:
[----:B------:R-:W-:Y:S01]  /*6d20*/  IADD3 R2, R83, -c[0x0][0x20], RZ ;  /* 0x8000080053027a10 */ /* 0x000fe20007ffe0ff */
[----:B------:R-:W-:Y:S01]  /*6d30*/  IMAD.MOV.U32 R4, RZ, RZ, R6 ;  /* 0x000000ffff047224 */ /* 0x000fe200078e0006 */
[----:B------:R-:W-:-:S03]  /*6d40*/  MOV R5, 0x0 ;  /* 0x0000000000057802 */ /* 0x000fc60000000f00 */
[----:B------:R1:W-:Y:S01]  /*6d50*/  STL [R2], R3 ;  /* 0x0000000302007387 */ /* 0x0003e20000100800 */
[----:B------:R-:W-:Y:S05]  /*6d60*/  RET.REL.NODEC R4 `(_ZN7cutlass13device_kernelIN5flash19enable_sm80_to_sm89INS1_16FlashAttnBwdSm80INS1_25CollectiveMainloopBwdSm80ILi2ELi2EN4cute5tupleIJNS5_1CILi128EEES8_NS7_ILi64EEEEEENS_10bfloat16_tEfNS_4arch4Sm80ELb0ELb0ELb1ELb0ELb0ELb0ELb0ELb0ELi2ELi4ELi4ELi4ELb0EEENS1_24CollectiveEpilogueBwdGQAISA_fSD_Li256ELb0ELb0EEENS1_19SingleTileSchedulerILb0ELb0ELb0ELi128EEEEEEEEEvNT_6ParamsE) ;  /* 0xffff929004007950 */ /* 0x000fea0003c3ffff */
        .type           $_ZN7cutlass13device_kernelIN5flash19enable_sm80_to_sm89INS1_16FlashAttnBwdSm80INS1_25CollectiveMainloopBwdSm80ILi2ELi2EN4cute5tupleIJNS5_1CILi128EEES8_NS7_ILi64EEEEEENS_10bfloat16_tEfNS_4arch4Sm80ELb0ELb0ELb1ELb0ELb0ELb0ELb0ELb0ELi2ELi4ELi4ELi4ELb0EEENS1_24CollectiveEpilogueBwdGQAISA_fSD_Li256ELb0ELb0EEENS1_19SingleTileSchedulerILb0ELb0ELb0ELi128EEEEEEEEEvNT_6ParamsE$_ZN4cute3eso3ESOILb1ELb0EJNS_1CILi1024EEENS_5tupleIJiiEEEEEC2ERKS3_RKS5_,@function
        .size           $_ZN7cutlass13device_kernelIN5flash19enable_sm80_to_sm89INS1_16FlashAttnBwdSm80INS1_25CollectiveMainloopBwdSm80ILi2ELi2EN4cute5tupleIJNS5_1CILi128EEES8_NS7_ILi64EEEEEENS_10bfloat16_tEfNS_4arch4Sm80ELb0ELb0ELb1ELb0ELb0ELb0ELb0ELb0ELi2ELi4ELi4ELi4ELb0EEENS1_24CollectiveEpilogueBwdGQAISA_fSD_Li256ELb0ELb0EEENS1_19SingleTileSchedulerILb0ELb0ELb0ELi128EEEEEEEEEvNT_6ParamsE$_ZN4cute3eso3ESOILb1ELb0EJNS_1CILi1024EEENS_5tupleIJiiEEEEEC2ERKS3_RKS5_,($_ZN7cutlass13device_kernelIN5flash19enable_sm80_to_sm89INS1_16FlashAttnBwdSm80INS1_25CollectiveMainloopBwdSm80ILi2ELi2EN4cute5tupleIJNS5_1CILi128EEES8_NS7_ILi64EEEEEENS_10bfloat16_tEfNS_4arch4Sm80ELb0ELb0ELb1ELb0ELb0ELb0ELb0ELb0ELi2ELi4ELi4ELi4ELb0EEENS1_24CollectiveEpilogueBwdGQAISA_fSD_Li256ELb0ELb0EEENS1_19SingleTileSchedulerILb0ELb0ELb0ELi128EEEEEEEEEvNT_6ParamsE$_ZN4cute3eso3ESOILb1ELb0EJNS_1CILi1024EEEiiEEC2ERKS3_RKiS8_ - $_ZN7cutlass13device_kernelIN5flash19enable_sm80_to_sm89INS1_16FlashAttnBwdSm80INS1_25CollectiveMainloopBwdSm80ILi2ELi2EN4cute5tupleIJNS5_1CILi128EEES8_NS7_ILi64EEEEEENS_10bfloat16_tEfNS_4arch4Sm80ELb0ELb0ELb1ELb0ELb0ELb0ELb0ELb0ELi2ELi4ELi4ELi4ELb0EEENS1_24CollectiveEpilogueBwdGQAISA_fSD_Li256ELb0ELb0EEENS1_19SingleTileSchedulerILb0ELb0ELb0ELi128EEEEEEEEEvNT_6ParamsE$_ZN4cute3eso3ESOILb1ELb0EJNS_1CILi1024EEENS_5tupleIJiiEEEEEC2ERKS3_RKS5_)
$_ZN7cutlass13device_kernelIN5flash19enable_sm80_to_sm89INS1_16FlashAttnBwdSm80INS1_25CollectiveMainloopBwdSm80ILi2ELi2EN4cute5tupleIJNS5_1CILi128EEES8_NS7_ILi64EEEEEENS_10bfloat16_tEfNS_4arch4Sm80ELb0ELb0ELb1ELb0ELb0ELb0ELb0ELb0ELi2ELi4ELi4ELi4ELb0EEENS1_24CollectiveEpilogueBwdGQAISA_fSD_Li256ELb0ELb0EEENS1_19SingleTileSchedulerILb0ELb0ELb0ELi128EEEEEEEEEvNT_6ParamsE$_ZN4cute3eso3ESOILb1ELb0EJNS_1CILi1024EEENS_5tupleIJiiEEEEEC2ERKS3_RKS5_:
[----:B------:R-:W-:Y:S02]  /*6d70*/  IADD3 R2, R2, -c[0x0][0x20], RZ ;  /* 0x8000080002027a10 */ /* 0x000fe40007ffe0ff */
[----:B------:R-:W-:-:S03]  /*6d80*/  MOV R7, 0x0 ;  /* 0x0000000000077802 */ /* 0x000fc60000000f00 */
[----:B------:R1:W-:Y:S04]  /*6d90*/  STL [R2], R5 ;  /* 0x0000000502007387 */ /* 0x0003e80000100800 */
[----:B------:R1:W-:Y:S01]  /*6da0*/  STL [R2+0x4], R3 ;  /* 0x0000040302007387 */ /* 0x0003e20000100800 */
[----:B------:R-:W-:Y:S05]  /*6db0*/  RET.REL.NODEC R6 `(_ZN7cutlass13device_kernelIN5flash19enable_sm80_to_sm89INS1_16FlashAttnBwdSm80INS1_25CollectiveMainloopBwdSm80ILi2ELi2EN4cute5tupleIJNS5_1CILi128EEES8_NS7_ILi64EEEEEENS_10bfloat16_tEfNS_4arch4Sm80ELb0ELb0ELb1ELb0ELb0ELb0ELb0ELb0ELi2ELi4ELi4ELi4ELb0EEENS1_24CollectiveEpilogueBwdGQAISA_fSD_Li256ELb0ELb0EEENS1_19SingleTileSchedulerILb0ELb0ELb0ELi128EEEEEEEEEvNT_6ParamsE) ;  /* 0xffff924006007950 */ /* 0x000fea0003c3ffff */
        .type           $_ZN7cutlass13device_kernelIN5flash19enable_sm80_to_sm89INS1_16FlashAttnBwdSm80INS1_25CollectiveMainloopBwdSm80ILi2ELi2EN4cute5tupleIJNS5_1CILi128EEES8_NS7_ILi64EEEEEENS_10bfloat16_tEfNS_4arch4Sm80ELb0ELb0ELb1ELb0ELb0ELb0ELb0ELb0ELi2ELi4ELi4ELi4ELb0EEENS1_24CollectiveEpilogueBwdGQAISA_fSD_Li256ELb0ELb0EEENS1_19SingleTileSchedulerILb0ELb0ELb0ELi128EEEEEEEEEvNT_6ParamsE$_ZN4cute3eso3ESOILb1ELb0EJNS_1CILi1024EEEiiEEC2ERKS3_RKiS8_,@function
        .size           $_ZN7cutlass13device_kernelIN5flash19enable_sm80_to_sm89INS1_16FlashAttnBwdSm80INS1_25CollectiveMainloopBwdSm80ILi2ELi2EN4cute5tupleIJNS5_1CILi128EEES8_NS7_ILi64EEEEEENS_10bfloat16_tEfNS_4arch4Sm80ELb0ELb0ELb1ELb0ELb0ELb0ELb0ELb0ELi2ELi4ELi4ELi4ELb0EEENS1_24CollectiveEpilogueBwdGQAISA_fSD_Li256ELb0ELb0EEENS1_19SingleTileSchedulerILb0ELb0ELb0ELi128EEEEEEEEEvNT_6ParamsE$_ZN4cute3eso3ESOILb1ELb0EJNS_1CILi1024EEEiiEEC2ERKS3_RKiS8_,($_ZN7cutlass13device_kernelIN5flash19enable_sm80_to_sm89INS1_16FlashAttnBwdSm80INS1_25CollectiveMainloopBwdSm80ILi2ELi2EN4cute5tupleIJNS5_1CILi128EEES8_NS7_ILi64EEEEEENS_10bfloat16_tEfNS_4arch4Sm80ELb0ELb0ELb1ELb0ELb0ELb0ELb0ELb0ELi2ELi4ELi4ELi4ELb0EEENS1_24CollectiveEpilogueBwdGQAISA_fSD_Li256ELb0ELb0EEENS1_19SingleTileSchedulerILb0ELb0ELb0ELi128EEEEEEEEEvNT_6ParamsE$_ZN4cute3eso3ESOILb1ELb0EJNS_1CILi1EEENS2_ILi256EEEiEEC2ERKS3_RKS4_RKi - $_ZN7cutlass13device_kernelIN5flash19enable_sm80_to_sm89INS1_16FlashAttnBwdSm80INS1_25CollectiveMainloopBwdSm80ILi2ELi2EN4cute5tupleIJNS5_1CILi128EEES8_NS7_ILi64EEEEEENS_10bfloat16_tEfNS_4arch4Sm80ELb0ELb0ELb1ELb0ELb0ELb0ELb0ELb0ELi2ELi4ELi4ELi4ELb0EEENS1_24CollectiveEpilogueBwdGQAISA_fSD_Li256ELb0ELb0EEENS1_19SingleTileSchedulerILb0ELb0ELb0ELi128EEEEEEEEEvNT_6ParamsE$_ZN4cute3eso3ESOILb1ELb0EJNS_1CILi1024EEEiiEEC2ERKS3_RKiS8_)
$_ZN7cutlass13device_kernelIN5flash19enable_sm80_to_sm89INS1_16FlashAttnBwdSm80INS1_25CollectiveMainloopBwdSm80ILi2ELi2EN4cute5tupleIJNS5_1CILi128EEES8_NS7_ILi64EEEEEENS_10bfloat16_tEfNS_4arch4Sm80ELb0ELb0ELb1ELb0ELb0ELb0ELb0ELb0ELi2ELi4ELi4ELi4ELb0EEENS1_24CollectiveEpilogueBwdGQAISA_fSD_Li256ELb0ELb0EEENS1_19SingleTileSchedulerILb0ELb0ELb0ELi128EEEEEEEEEvNT_6ParamsE$_ZN4cute3eso3ESOILb1ELb0EJNS_1CILi1024EEEiiEEC2ERKS3_RKiS8_:
[----:B------:R-:W-:Y:S02]  /*6dc0*/  IADD3 R3, R3, -c[0x0][0x20], RZ ;  /* 0x8000080003037a10 */ /* 0x000fe40007ffe0ff */
[----:B------:R-:W-:-:S03]  /*6dd0*/  IADD3 R2, R2, -c[0x0][0x20], RZ ;  /* 0x8000080002027a10 */ /* 0x000fc60007ffe0ff */
[----:B------:R1:W-:Y:S04]  /*6de0*/  STL [R3], R8 ;  /* 0x0000000803007387 */ /* 0x0003e80000100800 */
[----:B------:R-:W2:Y:S01]  /*6df0*/  LDL R2, [R2] ;  /* 0x0000000002027983 */ /* 0x000ea20000100800 */
[----:B------:R-:W-:-:S03]  /*6e00*/  IMAD.MOV.U32 R7, RZ, RZ, 0x0 ;  /* 0x00000000ff077424 */ /* 0x000fc600078e00ff */
[----:B--2---:R1:W-:Y:S01]  /*6e10*/  STL [R3+0x4], R2 ;  /* 0x0000040203007387 */ /* 0x0043e20000100800 */
[----:B------:R-:W-:Y:S05]  /*6e20*/  RET.REL.NODEC R6 `(_ZN7cutlass13device_kernelIN5flash19enable_sm80_to_sm89INS1_16FlashAttnBwdSm80INS1_25CollectiveMainloopBwdSm80ILi2ELi2EN4cute5tupleIJNS5_1CILi128EEES8_NS7_ILi64EEEEEENS_10bfloat16_tEfNS_4arch4Sm80ELb0ELb0ELb1ELb0ELb0ELb0ELb0ELb0ELi2ELi4ELi4ELi4ELb0EEENS1_24CollectiveEpilogueBwdGQAISA_fSD_Li256ELb0ELb0EEENS1_19SingleTileSchedulerILb0ELb0ELb0ELi128EEEEEEEEEvNT_6ParamsE) ;  /* 0xffff91d006007950 */ /* 0x000fea0003c3ffff */
        .type           $_ZN7cutlass13device_kernelIN5flash19enable_sm80_to_sm89INS1_16FlashAttnBwdSm80INS1_25CollectiveMainloopBwdSm80ILi2ELi2EN4cute5tupleIJNS5_1CILi128EEES8_NS7_ILi64EEEEEENS_10bfloat16_tEfNS_4arch4Sm80ELb0ELb0ELb1ELb0ELb0ELb0ELb0ELb0ELi2ELi4ELi4ELi4ELb0EEENS1_24CollectiveEpilogueBwdGQAISA_fSD_Li256ELb0ELb0EEENS1_19SingleTileSchedulerILb0ELb0ELb0ELi128EEEEEEEEEvNT_6ParamsE$_ZN4cute3eso3ESOILb1ELb0EJNS_1CILi1EEENS2_ILi256EEEiEEC2ERKS3_RKS4_RKi,@function
        .size           $_ZN7cutlass13device_kernelIN5flash19enable_sm80_to_sm89INS1_16FlashAttnBwdSm80INS1_25CollectiveMainloopBwdSm80ILi2ELi2EN4cute5tupleIJNS5_1CILi128EEES8_NS7_ILi64EEEEEENS_10bfloat16_tEfNS_4arch4Sm80ELb0ELb0ELb1ELb0ELb0ELb0ELb0ELb0ELi2ELi4ELi4ELi4ELb0EEENS1_24CollectiveEpilogueBwdGQAISA_fSD_Li256ELb0ELb0EEENS1_19SingleTileSchedulerILb0ELb0ELb0ELi128EEEEEEEEEvNT_6ParamsE$_ZN4cute3eso3ESOILb1ELb0EJNS_1CILi1EEENS2_ILi256EEEiEEC2ERKS3_RKS4_RKi,($_ZN7cutlass13device_kernelIN5flash19enable_sm80_to_sm89INS1_16FlashAttnBwdSm80INS1_25CollectiveMainloopBwdSm80ILi2ELi2EN4cute5tupleIJNS5_1CILi128EEES8_NS7_ILi64EEEEEENS_10bfloat16_tEfNS_4arch4Sm80ELb0ELb0ELb1ELb0ELb0ELb0ELb0ELb0ELi2ELi4ELi4ELi4ELb0EEENS1_24CollectiveEpilogueBwdGQAISA_fSD_Li256ELb0ELb0EEENS1_19SingleTileSchedulerILb0ELb0ELb0ELi128EEEEEEEEEvNT_6ParamsE$_ZN4cute3eso3ESOILb1ELb0EJNS_1CILi1EEENS2_ILi512EEEiEEC2ERKS3_RKS4_RKi - $_ZN7cutlass13device_kernelIN5flash19enable_sm80_to_sm89INS1_16FlashAttnBwdSm80INS1_25CollectiveMainloopBwdSm80ILi2ELi2EN4cute5tupleIJNS5_1CILi128EEES8_NS7_ILi64EEEEEENS_10bfloat16_tEfNS_4arch4Sm80ELb0ELb0ELb1ELb0ELb0ELb0ELb0ELb0ELi2ELi4ELi4ELi4ELb0EEENS1_24CollectiveEpilogueBwdGQAISA_fSD_Li256ELb0ELb0EEENS1_19SingleTileSchedulerILb0ELb0ELb0ELi128EEEEEEEEEvNT_6ParamsE$_ZN4cute3eso3ESOILb1ELb0EJNS_1CILi1EEENS2_ILi256EEEiEEC2ERKS3_RKS4_RKi)
$_ZN7cutlass13device_kernelIN5flash19enable_sm80_to_sm89INS1_16FlashAttnBwdSm80INS1_25CollectiveMainloopBwdSm80ILi2ELi2EN4cute5tupleIJNS5_1CILi128EEES8_NS7_ILi64EEEEEENS_10bfloat16_tEfNS_4arch4Sm80ELb0ELb0ELb1ELb0ELb0ELb0ELb0ELb0ELi2ELi4ELi4ELi4ELb0EEENS1_24CollectiveEpilogueBwdGQAISA_fSD_Li256ELb0ELb0EEENS1_19SingleTileSchedulerILb0ELb0ELb0ELi128EEEEEEEEEvNT_6ParamsE$_ZN4cute3eso3ESOILb1ELb0EJNS_1CILi1EEENS2_ILi256EEEiEEC2ERKS3_RKS4_RKi:
[----:B------:R-:W-:Y:S02]  /*6e30*/  IADD3 R37, R37, -c[0x0][0x20], RZ ;  /* 0x8000080025257a10 */ /* 0x000fe40007ffe0ff */
[----:B------:R-:W-:-:S03]  /*6e40*/  MOV R5, 0x0 ;  /* 0x0000000000057802 */ /* 0x000fc60000000f00 */
[----:B------:R1:W-:Y:S01]  /*6e50*/  STL [R37], R2 ;  /* 0x0000000225007387 */ /* 0x0003e20000100800 */
[----:B------:R-:W-:Y:S05]  /*6e60*/  RET.REL.NODEC R4 `(_ZN7cutlass13device_kernelIN5flash19enable_sm80_to_sm89INS1_16FlashAttnBwdSm80INS1_25CollectiveMainloopBwdSm80ILi2ELi2EN4cute5tupleIJNS5_1CILi128EEES8_NS7_ILi64EEEEEENS_10bfloat16_tEfNS_4arch4Sm80ELb0ELb0ELb1ELb0ELb0ELb0ELb0ELb0ELi2ELi4ELi4ELi4ELb0EEENS1_24CollectiveEpilogueBwdGQAISA_fSD_Li256ELb0ELb0EEENS1_19SingleTileSchedulerILb0ELb0ELb0ELi128EEEEEEEEEvNT_6ParamsE) ;  /* 0xffff919004007950 */ /* 0x000fea0003c3ffff */
        .type           $_ZN7cutlass13device_kernelIN5flash19enable_sm80_to_sm89INS1_16FlashAttnBwdSm80INS1_25CollectiveMainloopBwdSm80ILi2ELi2EN4cute5tupleIJNS5_1CILi128EEES8_NS7_ILi64EEEEEENS_10bfloat16_tEfNS_4arch4Sm80ELb0ELb0ELb1ELb0ELb0ELb0ELb0ELb0ELi2ELi4ELi4ELi4ELb0EEENS1_24CollectiveEpilogueBwdGQAISA_fSD_Li256ELb0ELb0EEENS1_19SingleTileSchedulerILb0ELb0ELb0ELi128EEEEEEEEEvNT_6ParamsE$_ZN4cute3eso3ESOILb1ELb0EJNS_1CILi1EEENS2_ILi512EEEiEEC2ERKS3_RKS4_RKi,@function
        .size           $_ZN7cutlass13device_kernelIN5flash19enable_sm80_to_sm89INS1_16FlashAttnBwdSm80INS1_25CollectiveMainloopBwdSm80ILi2ELi2EN4cute5tupleIJNS5_1CILi128EEES8_NS7_ILi64EEEEEENS_10bfloat16_tEfNS_4arch4Sm80ELb0ELb0ELb1ELb0ELb0ELb0ELb0ELb0ELi2ELi4ELi4ELi4ELb0EEENS1_24CollectiveEpilogueBwdGQAISA_fSD_Li256ELb0ELb0EEENS1_19SingleTileSchedulerILb0ELb0ELb0ELi128EEEEEEEEEvNT_6ParamsE$_ZN4cute3eso3ESOILb1ELb0EJNS_1CILi1EEENS2_ILi512EEEiEEC2ERKS3_RKS4_RKi,($_ZN7cutlass13device_kernelIN5flash19enable_sm80_to_sm89INS1_16FlashAttnBwdSm80INS1_25CollectiveMainloopBwdSm80ILi2ELi2EN4cute5tupleIJNS5_1CILi128EEES8_NS7_ILi64EEEEEENS_10bfloat16_tEfNS_4arch4Sm80ELb0ELb0ELb1ELb0ELb0ELb0ELb0ELb0ELi2ELi4ELi4ELi4ELb0EEENS1_24CollectiveEpilogueBwdGQAISA_fSD_Li256ELb0ELb0EEENS1_19SingleTileSchedulerILb0ELb0ELb0ELi128EEEEEEEEEvNT_6ParamsE$_ZN4cute3eso3ESOILb1ELb0EJNS_1CILi1EEENS2_ILi8EEEiiNS2_ILi64EEEiNS2_ILi144EEENS2_ILi288EEENS2_ILi512EEEEEC2ERKS3_RKS4_RKiSF_RKS5_SF_RKS6_RKS7_RKS8_ - $_ZN7cutlass13device_kernelIN5flash19enable_sm80_to_sm89INS1_16FlashAttnBwdSm80INS1_25CollectiveMainloopBwdSm80ILi2ELi2EN4cute5tupleIJNS5_1CILi128EEES8_NS7_ILi64EEEEEENS_10bfloat16_tEfNS_4arch4Sm80ELb0ELb0ELb1ELb0ELb0ELb0ELb0ELb0ELi2ELi4ELi4ELi4ELb0EEENS1_24CollectiveEpilogueBwdGQAISA_fSD_Li256ELb0ELb0EEENS1_19SingleTileSchedulerILb0ELb0ELb0ELi128EEEEEEEEEvNT_6ParamsE$_ZN4cute3eso3ESOILb1ELb0EJNS_1CILi1EEENS2_ILi512EEEiEEC2ERKS3_RKS4_RKi)
$_ZN7cutlass13device_kernelIN5flash19enable_sm80_to_sm89INS1_16FlashAttnBwdSm80INS1_25CollectiveMainloopBwdSm80ILi2ELi2EN4cute5tupleIJNS5_1CILi128EEES8_NS7_ILi64EEEEEENS_10bfloat16_tEfNS_4arch4Sm80ELb0ELb0ELb1ELb0ELb0ELb0ELb0ELb0ELi2ELi4ELi4ELi4ELb0EEENS1_24CollectiveEpilogueBwdGQAISA_fSD_Li256ELb0ELb0EEENS1_19SingleTileSchedulerILb0ELb0ELb0ELi128EEEEEEEEEvNT_6ParamsE$_ZN4cute3eso3ESOILb1ELb0EJNS_1CILi1EEENS2_ILi512EEEiEEC2ERKS3_RKS4_RKi:
[----:B------:R-:W-:Y:S01]  /*6e70*/  IADD3 R4, R79, -c[0x0][0x20], RZ ;  /* 0x800008004f047a10 */ /* 0x000fe20007ffe0ff */
[----:B------:R-:W-:Y:S01]  /*6e80*/  IMAD.MOV.U32 R6, RZ, RZ, R2 ;  /* 0x000000ffff067224 */ /* 0x000fe200078e0002 */
[----:B------:R-:W-:-:S03]  /*6e90*/  MOV R7, 0x0 ;  /* 0x0000000000077802 */ /* 0x000fc60000000f00 */
[----:B------:R1:W-:Y:S01]  /*6ea0*/  STL [R4], R3 ;  /* 0x0000000304007387 */ /* 0x0003e20000100800 */
[----:B------:R-:W-:Y:S05]  /*6eb0*/  RET.REL.NODEC R6 `(_ZN7cutlass13device_kernelIN5flash19enable_sm80_to_sm89INS1_16FlashAttnBwdSm80INS1_25CollectiveMainloopBwdSm80ILi2ELi2EN4cute5tupleIJNS5_1CILi128EEES8_NS7_ILi64EEEEEENS_10bfloat16_tEfNS_4arch4Sm80ELb0ELb0ELb1ELb0ELb0ELb0ELb0ELb0ELi2ELi4ELi4ELi4ELb0EEENS1_24CollectiveEpilogueBwdGQAISA_fSD_Li256ELb0ELb0EEENS1_19SingleTileSchedulerILb0ELb0ELb0ELi128EEEEEEEEEvNT_6ParamsE) ;  /* 0xffff914006007950 */ /* 0x000fea0003c3ffff */
        .type           $_ZN7cutlass13device_kernelIN5flash19enable_sm80_to_sm89INS1_16FlashAttnBwdSm80INS1_25CollectiveMainloopBwdSm80ILi2ELi2EN4cute5tupleIJNS5_1CILi128EEES8_NS7_ILi64EEEEEENS_10bfloat16_tEfNS_4arch4Sm80ELb0ELb0ELb1ELb0ELb0ELb0ELb0ELb0ELi2ELi4ELi4ELi4ELb0EEENS1_24CollectiveEpilogueBwdGQAISA_fSD_Li256ELb0ELb0EEENS1_19SingleTileSchedulerILb0ELb0ELb0ELi128EEEEEEEEEvNT_6ParamsE$_ZN4cute3eso3ESOILb1ELb0EJNS_1CILi1EEENS2_ILi8EEEiiNS2_ILi64EEEiNS2_ILi144EEENS2_ILi288EEENS2_ILi512EEEEEC2ERKS3_RKS4_RKiSF_RKS5_SF_RKS6_RKS7_RKS8_,@function
        .size           $_ZN7cutlass13device_kernelIN5flash19enable_sm80_to_sm89INS1_16FlashAttnBwdSm80INS1_25CollectiveMainloopBwdSm80ILi2ELi2EN4cute5tupleIJNS5_1CILi128EEES8_NS7_ILi64EEEEEENS_10bfloat16_tEfNS_4arch4Sm80ELb0ELb0ELb1ELb0ELb0ELb0ELb0ELb0ELi2ELi4ELi4ELi4ELb0EEENS1_24CollectiveEpilogueBwdGQAISA_fSD_Li256ELb0ELb0EEENS1_19SingleTileSchedulerILb0ELb0ELb0ELi128EEEEEEEEEvNT_6ParamsE$_ZN4cute3eso3ESOILb1ELb0EJNS_1CILi1EEENS2_ILi8EEEiiNS2_ILi64EEEiNS2_ILi144EEENS2_ILi288EEENS2_ILi512EEEEEC2ERKS3_RKS4_RKiSF_RKS5_SF_RKS6_RKS7_RKS8_,($_ZN7cutlass13device_kernelIN5flash19enable_sm80_to_sm89INS1_16FlashAttnBwdSm80INS1_25CollectiveMainloopBwdSm80ILi2ELi2EN4cute5tupleIJNS5_1CILi128EEES8_NS7_ILi64EEEEEENS_10bfloat16_tEfNS_4arch4Sm80ELb0ELb0ELb1ELb0ELb0ELb0ELb0ELb0ELi2ELi4ELi4ELi4ELb0EEENS1_24CollectiveEpilogueBwdGQAISA_fSD_Li256ELb0ELb0EEENS1_19SingleTileSchedulerILb0ELb0ELb0ELi128EEEEEEEEEvNT_6ParamsE$_ZN4cute3eso3ESOILb1ELb0EJNS_1CILi1EEENS_5tupleIJNS2_ILi8EEEiiEEENS2_ILi64EEENS4_IJiNS2_ILi144EEENS2_ILi288EEEEEENS2_ILi512EEEEEC2ERKS3_RKS6_RKS7_RKSA_RKSB_ - $_ZN7cutlass13device_kernelIN5flash19enable_sm80_to_sm89INS1_16FlashAttnBwdSm80INS1_25CollectiveMainloopBwdSm80ILi2ELi2EN4cute5tupleIJNS5_1CILi128EEES8_NS7_ILi64EEEEEENS_10bfloat16_tEfNS_4arch4Sm80ELb0ELb0ELb1ELb0ELb0ELb0ELb0ELb0ELi2ELi4ELi4ELi4ELb0EEENS1_24CollectiveEpilogueBwdGQAISA_fSD_Li256ELb0ELb0EEENS1_19SingleTileSchedulerILb0ELb0ELb0ELi128EEEEEEEEEvNT_6ParamsE$_ZN4cute3eso3ESOILb1ELb0EJNS_1CILi1EEENS2_ILi8EEEiiNS2_ILi64EEEiNS2_ILi144EEENS2_ILi288EEENS2_ILi512EEEEEC2ERKS3_RKS4_RKiSF_RKS5_SF_RKS6_RKS7_RKS8_)
$_ZN7cutlass13device_kernelIN5flash19enable_sm80_to_sm89INS1_16FlashAttnBwdSm80INS1_25CollectiveMainloopBwdSm80ILi2ELi2EN4cute5tupleIJNS5_1CILi128EEES8_NS7_ILi64EEEEEENS_10bfloat16_tEfNS_4arch4Sm80ELb0ELb0ELb1ELb0ELb0ELb0ELb0ELb0ELi2ELi4ELi4ELi4ELb0EEENS1_24CollectiveEpilogueBwdGQAISA_fSD_Li256ELb0ELb0EEENS1_19SingleTileSchedulerILb0ELb0ELb0ELi128EEEEEEEEEvNT_6ParamsE$_ZN4cute3eso3ESOILb1ELb0EJNS_1CILi1EEENS2_ILi8EEEiiNS2_ILi64EEEiNS2_ILi144EEENS2_ILi288EEENS2_ILi512EEEEEC2ERKS3_RKS4_RKiSF_RKS5_SF_RKS6_RKS7_RKS8_:
        /* <DEDUP_REMOVED lines=10> */
        .type           $_ZN7cutlass13device_kernelIN5flash19enable_sm80_to_sm89INS1_16FlashAttnBwdSm80INS1_25CollectiveMainloopBwdSm80ILi2ELi2EN4cute5tupleIJNS5_1CILi128EEES8_NS7_ILi64EEEEEENS_10bfloat16_tEfNS_4arch4Sm80ELb0ELb0ELb1ELb0ELb0ELb0ELb0ELb0ELi2ELi4ELi4ELi4ELb0EEENS1_24CollectiveEpilogueBwdGQAISA_fSD_Li256ELb0ELb0EEENS1_19SingleTileSchedulerILb0ELb0ELb0ELi128EEEEEEEEEvNT_6ParamsE$_ZN4cute3eso3ESOILb1ELb0EJNS_1CILi1EEENS_5tupleIJNS2_ILi8EEEiiEEENS2_ILi64EEENS4_IJiNS2_ILi144EEENS2_ILi288EEEEEENS2_ILi512EEEEEC2ERKS3_RKS6_RKS7_RKSA_RKSB_,@function
        .size           $_ZN7cutlass13device_kernelIN5flash19enable_sm80_to_sm89INS1_16FlashAttnBwdSm80INS1_25CollectiveMainloopBwdSm80ILi2ELi2EN4cute5tupleIJNS5_1CILi128EEES8_NS7_ILi64EEEEEENS_10bfloat16_tEfNS_4arch4Sm80ELb0ELb0ELb1ELb0ELb0ELb0ELb0ELb0ELi2ELi4ELi4ELi4ELb0EEENS1_24CollectiveEpilogueBwdGQAISA_fSD_Li256ELb0ELb0EEENS1_19SingleTileSchedulerILb0ELb0ELb0ELi128EEEEEEEEEvNT_6ParamsE$_ZN4cute3eso3ESOILb1ELb0EJNS_1CILi1EEENS_5tupleIJNS2_ILi8EEEiiEEENS2_ILi64EEENS4_IJiNS2_ILi144EEENS2_ILi288EEEEEENS2_ILi512EEEEEC2ERKS3_RKS6_RKS7_RKSA_RKSB_,($_ZN7cutlass13device_kernelIN5flash19enable_sm80_to_sm89INS1_16FlashAttnBwdSm80INS1_25CollectiveMainloopBwdSm80ILi2ELi2EN4cute5tupleIJNS5_1CILi128EEES8_NS7_ILi64EEEEEENS_10bfloat16_tEfNS_4arch4Sm80ELb0ELb0ELb1ELb0ELb0ELb0ELb0ELb0ELi2ELi4ELi4ELi4ELb0EEENS1_24CollectiveEpilogueBwdGQAISA_fSD_Li256ELb0ELb0EEENS1_19SingleTileSchedulerILb0ELb0ELb0ELi128EEEEEEEEEvNT_6ParamsE$_ZN4cute3eso3ESOILb1ELb0EJNS_1CILi1EEENS_5tupleIJiiiEEENS2_ILi64EEENS4_IJNS2_ILi72EEENS2_ILi144EEENS2_ILi288EEEEEENS2_ILi512EEEEEC2ERKS3_RKS5_RKS6_RKSA_RKSB_ - $_ZN7cutlass13device_kernelIN5flash19enable_sm80_to_sm89INS1_16FlashAttnBwdSm80INS1_25CollectiveMainloopBwdSm80ILi2ELi2EN4cute5tupleIJNS5_1CILi128EEES8_NS7_ILi64EEEEEENS_10bfloat16_tEfNS_4arch4Sm80ELb0ELb0ELb1ELb0ELb0ELb0ELb0ELb0ELi2ELi4ELi4ELi4ELb0EEENS1_24CollectiveEpilogueBwdGQAISA_fSD_Li256ELb0ELb0EEENS1_19SingleTileSchedulerILb0ELb0ELb0ELi128EEEEEEEEEvNT_6ParamsE$_ZN4cute3eso3ESOILb1ELb0EJNS_1CILi1EEENS_5tupleIJNS2_ILi8EEEiiEEENS2_ILi64EEENS4_IJiNS2_ILi144EEENS2_ILi288EEEEEENS2_ILi512EEEEEC2ERKS3_RKS6_RKS7_RKSA_RKSB_)
$_ZN7cutlass13device_kernelIN5flash19enable_sm80_to_sm89INS1_16FlashAttnBwdSm80INS1_25CollectiveMainloopBwdSm80ILi2ELi2EN4cute5tupleIJNS5_1CILi128EEES8_NS7_ILi64EEEEEENS_10bfloat16_tEfNS_4arch4Sm80ELb0ELb0ELb1ELb0ELb0ELb0ELb0ELb0ELi2ELi4ELi4ELi4ELb0EEENS1_24CollectiveEpilogueBwdGQAISA_fSD_Li256ELb0ELb0EEENS1_19SingleTileSchedulerILb0ELb0ELb0ELi128EEEEEEEEEvNT_6ParamsE$_ZN4cute3eso3ESOILb1ELb0EJNS_1CILi1EEENS_5tupleIJNS2_ILi8EEEiiEEENS2_ILi64EEENS4_IJiNS2_ILi144EEENS2_ILi288EEEEEENS2_ILi512EEEEEC2ERKS3_RKS6_RKS7_RKSA_RKSB_:
        /* <DEDUP_REMOVED lines=8> */
        .type           $_ZN7cutlass13device_kernelIN5flash19enable_sm80_to_sm89INS1_16FlashAttnBwdSm80INS1_25CollectiveMainloopBwdSm80ILi2ELi2EN4cute5tupleIJNS5_1CILi128EEES8_NS7_ILi64EEEEEENS_10bfloat16_tEfNS_4arch4Sm80ELb0ELb0ELb1ELb0ELb0ELb0ELb0ELb0ELi2ELi4ELi4ELi4ELb0EEENS1_24CollectiveEpilogueBwdGQAISA_fSD_Li256ELb0ELb0EEENS1_19SingleTileSchedulerILb0ELb0ELb0ELi128EEEEEEEEEvNT_6ParamsE$_ZN4cute3eso3ESOILb1ELb0EJNS_1CILi1EEENS_5tupleIJiiiEEENS2_ILi64EEENS4_IJNS2_ILi72EEENS2_ILi144EEENS2_ILi288EEEEEENS2_ILi512EEEEEC2ERKS3_RKS5_RKS6_RKSA_RKSB_,@function
        .size           $_ZN7cutlass13device_kernelIN5flash19enable_sm80_to_sm89INS1_16FlashAttnBwdSm80INS1_25CollectiveMainloopBwdSm80ILi2ELi2EN4cute5tupleIJNS5_1CILi128EEES8_NS7_ILi64EEEEEENS_10bfloat16_tEfNS_4arch4Sm80ELb0ELb0ELb1ELb0ELb0ELb0ELb0ELb0ELi2ELi4ELi4ELi4ELb0EEENS1_24CollectiveEpilogueBwdGQAISA_fSD_Li256ELb0ELb0EEENS1_19SingleTileSchedulerILb0ELb0ELb0ELi128EEEEEEEEEvNT_6ParamsE$_ZN4cute3eso3ESOILb1ELb0EJNS_1CILi1EEENS_5tupleIJiiiEEENS2_ILi64EEENS4_IJNS2_ILi72EEENS2_ILi144EEENS2_ILi288EEEEEENS2_ILi512EEEEEC2ERKS3_RKS5_RKS6_RKSA_RKSB_,($_ZN7cutlass13device_kernelIN5flash19enable_sm80_to_sm89INS1_16FlashAttnBwdSm80INS1_25CollectiveMainloopBwdSm80ILi2ELi2EN4cute5tupleIJNS5_1CILi128EEES8_NS7_ILi64EEEEEENS_10bfloat16_tEfNS_4arch4Sm80ELb0ELb0ELb1ELb0ELb0ELb0ELb0ELb0ELi2ELi4ELi4ELi4ELb0EEENS1_24CollectiveEpilogueBwdGQAISA_fSD_Li256ELb0ELb0EEENS1_19SingleTileSchedulerILb0ELb0ELb0ELi128EEEEEEEEEvNT_6ParamsE$_ZN4cute3eso3ESOILb1ELb0EJNS_1CILi1EEEiEEC2ERKS3_RKi - $_ZN7cutlass13device_kernelIN5flash19enable_sm80_to_sm89INS1_16FlashAttnBwdSm80INS1_25CollectiveMainloopBwdSm80ILi2ELi2EN4cute5tupleIJNS5_1CILi128EEES8_NS7_ILi64EEEEEENS_10bfloat16_tEfNS_4arch4Sm80ELb0ELb0ELb1ELb0ELb0ELb0ELb0ELb0ELi2ELi4ELi4ELi4ELb0EEENS1_24CollectiveEpilogueBwdGQAISA_fSD_Li256ELb0ELb0EEENS1_19SingleTileSchedulerILb0ELb0ELb0ELi128EEEEEEEEEvNT_6ParamsE$_ZN4cute3eso3ESOILb1ELb0EJNS_1CILi1EEENS_5tupleIJiiiEEENS2_ILi64EEENS4_IJNS2_ILi72EEENS2_ILi144EEENS2_ILi288EEEEEENS2_ILi512EEEEEC2ERKS3_RKS5_RKS6_RKSA_RKSB_)
$_ZN7cutlass13device_kernelIN5flash19enable_sm80_to_sm89INS1_16FlashAttnBwdSm80INS1_25CollectiveMainloopBwdSm80ILi2ELi2EN4cute5tupleIJNS5_1CILi128EEES8_NS7_ILi64EEEEEENS_10bfloat16_tEfNS_4arch4Sm80ELb0ELb0ELb1ELb0ELb0ELb0ELb0ELb0ELi2ELi4ELi4ELi4ELb0EEENS1_24CollectiveEpilogueBwdGQAISA_fSD_Li256ELb0ELb0EEENS1_19SingleTileSchedulerILb0ELb0ELb0ELi128EEEEEEEEEvNT_6ParamsE$_ZN4cute3eso3ESOILb1ELb0EJNS_1CILi1EEENS_5tupleIJiiiEEENS2_ILi64EEENS4_IJNS2_ILi72EEENS2_ILi144EEENS2_ILi288EEEEEENS2_ILi512EEEEEC2ERKS3_RKS5_RKS6_RKSA_RKSB_:
[----:B------:R-:W-:Y:S02]  /*6fe0*/  IADD3 R4, R4, -c[0x0][0x20], RZ ;  /* 0x8000080004047a10 */ /* 0x000fe40007ffe0ff */
[----:B------:R-:W-:-:S03]  /*6ff0*/  MOV R7, 0x0 ;  /* 0x0000000000077802 */ /* 0x000fc60000000f00 */
[----:B------:R1:W-:Y:S04]  /*7000*/  STL [R4], R2 ;  /* 0x0000000204007387 */ /* 0x0003e80000100800 */
[----:B------:R1:W-:Y:S04]  /*7010*/  STL [R4+0x4], R3 ;  /* 0x0000040304007387 */ /* 0x0003e80000100800 */
[----:B------:R1:W-:Y:S01]  /*7020*/  STL [R4+0x8], R5 ;  /* 0x0000080504007387 */ /* 0x0003e20000100800 */
[----:B------:R-:W-:Y:S05]  /*7030*/  RET.REL.NODEC R6 `(_ZN7cutlass13device_kernelIN5flash19enable_sm80_to_sm89INS1_16FlashAttnBwdSm80INS1_25CollectiveMainloopBwdSm80ILi2ELi2EN4cute5tupleIJNS5_1CILi128EEES8_NS7_ILi64EEEEEENS_10bfloat16_tEfNS_4arch4Sm80ELb0ELb0ELb1ELb0ELb0ELb0ELb0ELb0ELi2ELi4ELi4ELi4ELb0EEENS1_24CollectiveEpilogueBwdGQAISA_fSD_Li256ELb0ELb0EEENS1_19SingleTileSchedulerILb0ELb0ELb0ELi128EEEEEEEEEvNT_6ParamsE) ;  /* 0xffff8fc006007950 */ /* 0x000fea0003c3ffff */
        .type           $_ZN7cutlass13device_kernelIN5flash19enable_sm80_to_sm89INS1_16FlashAttnBwdSm80INS1_25CollectiveMainloopBwdSm80ILi2ELi2EN4cute5tupleIJNS5_1CILi128EEES8_NS7_ILi64EEEEEENS_10bfloat16_tEfNS_4arch4Sm80ELb0ELb0ELb1ELb0ELb0ELb0ELb0ELb0ELi2ELi4ELi4ELi4ELb0EEENS1_24CollectiveEpilogueBwdGQAISA_fSD_Li256ELb0ELb0EEENS1_19SingleTileSchedulerILb0ELb0ELb0ELi128EEEEEEEEEvNT_6ParamsE$_ZN4cute3eso3ESOILb1ELb0EJNS_1CILi1EEEiEEC2ERKS3_RKi,@function
        .size           $_ZN7cutlass13device_kernelIN5flash19enable_sm80_to_sm89INS1_16FlashAttnBwdSm80INS1_25CollectiveMainloopBwdSm80ILi2ELi2EN4cute5tupleIJNS5_1CILi128EEES8_NS7_ILi64EEEEEENS_10bfloat16_tEfNS_4arch4Sm80ELb0ELb0ELb1ELb0ELb0ELb0ELb0ELb0ELi2ELi4ELi4ELi4ELb0EEENS1_24CollectiveEpilogueBwdGQAISA_fSD_Li256ELb0ELb0EEENS1_19SingleTileSchedulerILb0ELb0ELb0ELi128EEEEEEEEEvNT_6ParamsE$_ZN4cute3eso3ESOILb1ELb0EJNS_1CILi1EEEiEEC2ERKS3_RKi,($_ZN7cutlass13device_kernelIN5flash19enable_sm80_to_sm89INS1_16FlashAttnBwdSm80INS1_25CollectiveMainloopBwdSm80ILi2ELi2EN4cute5tupleIJNS5_1CILi128EEES8_NS7_ILi64EEEEEENS_10bfloat16_tEfNS_4arch4Sm80ELb0ELb0ELb1ELb0ELb0ELb0ELb0ELb0ELi2ELi4ELi4ELi4ELb0EEENS1_24CollectiveEpilogueBwdGQAISA_fSD_Li256ELb0ELb0EEENS1_19SingleTileSchedulerILb0ELb0ELb0ELi128EEEEEEEEEvNT_6ParamsE$_ZN4cute3eso3ESOILb1ELb0EJNS_1CILi1EEEiiiNS2_ILi144EEENS2_ILi512EEEEEC2ERKS3_RKiSA_SA_RKS4_RKS5_ - $_ZN7cutlass13device_kernelIN5flash19enable_sm80_to_sm89INS1_16FlashAttnBwdSm80INS1_25CollectiveMainloopBwdSm80ILi2ELi2EN4cute5tupleIJNS5_1CILi128EEES8_NS7_ILi64EEEEEENS_10bfloat16_tEfNS_4arch4Sm80ELb0ELb0ELb1ELb0ELb0ELb0ELb0ELb0ELi2ELi4ELi4ELi4ELb0EEENS1_24CollectiveEpilogueBwdGQAISA_fSD_Li256ELb0ELb0EEENS1_19SingleTileSchedulerILb0ELb0ELb0ELi128EEEEEEEEEvNT_6ParamsE$_ZN4cute3eso3ESOILb1ELb0EJNS_1CILi1EEEiEEC2ERKS3_RKi)
$_ZN7cutlass13device_kernelIN5flash19enable_sm80_to_sm89INS1_16FlashAttnBwdSm80INS1_25CollectiveMainloopBwdSm80ILi2ELi2EN4cute5tupleIJNS5_1CILi128EEES8_NS7_ILi64EEEEEENS_10bfloat16_tEfNS_4arch4Sm80ELb0ELb0ELb1ELb0ELb0ELb0ELb0ELb0ELi2ELi4ELi4ELi4ELb0EEENS1_24CollectiveEpilogueBwdGQAISA_fSD_Li256ELb0ELb0EEENS1_19SingleTileSchedulerILb0ELb0ELb0ELi128EEEEEEEEEvNT_6ParamsE$_ZN4cute3eso3ESOILb1ELb0EJNS_1CILi1EEEiEEC2ERKS3_RKi:
[----:B------:R-:W-:Y:S02]  /*7040*/  IADD3 R3, R66, -c[0x0][0x20], RZ ;  /* 0x8000080042037a10 */ /* 0x000fe40007ffe0ff */
[----:B------:R-:W-:-:S03]  /*7050*/  MOV R5, 0x0 ;  /* 0x0000000000057802 */ /* 0x000fc60000000f00 */
[----:B------:R1:W-:Y:S01]  /*7060*/  STL [R3], R2 ;  /* 0x0000000203007387 */ /* 0x0003e20000100800 */
[----:B------:R-:W-:Y:S05]  /*7070*/  RET.REL.NODEC R4 `(_ZN7cutlass13device_kernelIN5flash19enable_sm80_to_sm89INS1_16FlashAttnBwdSm80INS1_25CollectiveMainloopBwdSm80ILi2ELi2EN4cute5tupleIJNS5_1CILi128EEES8_NS7_ILi64EEEEEENS_10bfloat16_tEfNS_4arch4Sm80ELb0ELb0ELb1ELb0ELb0ELb0ELb0ELb0ELi2ELi4ELi4ELi4ELb0EEENS1_24CollectiveEpilogueBwdGQAISA_fSD_Li256ELb0ELb0EEENS1_19SingleTileSchedulerILb0ELb0ELb0ELi128EEEEEEEEEvNT_6ParamsE) ;  /* 0xffff8f8004007950 */ /* 0x000fea0003c3ffff */
        .type           $_ZN7cutlass13device_kernelIN5flash19enable_sm80_to_sm89INS1_16FlashAttnBwdSm80INS1_25CollectiveMainloopBwdSm80ILi2ELi2EN4cute5tupleIJNS5_1CILi128EEES8_NS7_ILi64EEEEEENS_10bfloat16_tEfNS_4arch4Sm80ELb0ELb0ELb1ELb0ELb0ELb0ELb0ELb0ELi2ELi4ELi4ELi4ELb0EEENS1_24CollectiveEpilogueBwdGQAISA_fSD_Li256ELb0ELb0EEENS1_19SingleTileSchedulerILb0ELb0ELb0ELi128EEEEEEEEEvNT_6ParamsE$_ZN4cute3eso3ESOILb1ELb0EJNS_1CILi1EEEiiiNS2_ILi144EEENS2_ILi512EEEEEC2ERKS3_RKiSA_SA_RKS4_RKS5_,@function
        .size           $_ZN7cutlass13device_kernelIN5flash19enable_sm80_to_sm89INS1_16FlashAttnBwdSm80INS1_25CollectiveMainloopBwdSm80ILi2ELi2EN4cute5tupleIJNS5_1CILi128EEES8_NS7_ILi64EEEEEENS_10bfloat16_tEfNS_4arch4Sm80ELb0ELb0ELb1ELb0ELb0ELb0ELb0ELb0ELi2ELi4ELi4ELi4ELb0EEENS1_24CollectiveEpilogueBwdGQAISA_fSD_Li256ELb0ELb0EEENS1_19SingleTileSchedulerILb0ELb0ELb0ELi128EEEEEEEEEvNT_6ParamsE$_ZN4cute3eso3ESOILb1ELb0EJNS_1CILi1EEEiiiNS2_ILi144EEENS2_ILi512EEEEEC2ERKS3_RKiSA_SA_RKS4_RKS5_,($_ZN7cutlass13device_kernelIN5flash19enable_sm80_to_sm89INS1_16FlashAttnBwdSm80INS1_25CollectiveMainloopBwdSm80ILi2ELi2EN4cute5tupleIJNS5_1CILi128EEES8_NS7_ILi64EEEEEENS_10bfloat16_tEfNS_4arch4Sm80ELb0ELb0ELb1ELb0ELb0ELb0ELb0ELb0ELi2ELi4ELi4ELi4ELb0EEENS1_24CollectiveEpilogueBwdGQAISA_fSD_Li256ELb0ELb0EEENS1_19SingleTileSchedulerILb0ELb0ELb0ELi128EEEEEEEEEvNT_6ParamsE$_ZN4cute3eso3ESOILb1ELb0EJNS_1CILi1EEEiiiNS2_ILi64EEENS2_ILi72EEENS2_ILi144EEENS2_ILi288EEENS2_ILi512EEEEEC2ERKS3_RKiSD_SD_RKS4_RKS5_RKS6_RKS7_RKS8_ - $_ZN7cutlass13device_kernelIN5flash19enable_sm80_to_sm89INS1_16FlashAttnBwdSm80INS1_25CollectiveMainloopBwdSm80ILi2ELi2EN4cute5tupleIJNS5_1CILi128EEES8_NS7_ILi64EEEEEENS_10bfloat16_tEfNS_4arch4Sm80ELb0ELb0ELb1ELb0ELb0ELb0ELb0ELb0ELi2ELi4ELi4ELi4ELb0EEENS1_24CollectiveEpilogueBwdGQAISA_fSD_Li256ELb0ELb0EEENS1_19SingleTileSchedulerILb0ELb0ELb0ELi128EEEEEEEEEvNT_6ParamsE$_ZN4cute3eso3ESOILb1ELb0EJNS_1CILi1EEEiiiNS2_ILi144EEENS2_ILi512EEEEEC2ERKS3_RKiSA_SA_RKS4_RKS5_)
$_ZN7cutlass13device_kernelIN5flash19enable_sm80_to_sm89INS1_16FlashAttnBwdSm80INS1_25CollectiveMainloopBwdSm80ILi2ELi2EN4cute5tupleIJNS5_1CILi128EEES8_NS7_ILi64EEEEEENS_10bfloat16_tEfNS_4arch4Sm80ELb0ELb0ELb1ELb0ELb0ELb0ELb0ELb0ELi2ELi4ELi4ELi4ELb0EEENS1_24CollectiveEpilogueBwdGQAISA_fSD_Li256ELb0ELb0EEENS1_19SingleTileSchedulerILb0ELb0ELb0ELi128EEEEEEEEEvNT_6ParamsE$_ZN4cute3eso3ESOILb1ELb0EJNS_1CILi1EEEiiiNS2_ILi144EEENS2_ILi512EEEEEC2ERKS3_RKiSA_SA_RKS4_RKS5_:
        /* <DEDUP_REMOVED lines=10> */
[----:B------:R-:W-:Y:S05]  /*7120*/  RET.REL.NODEC R74 `(_ZN7cutlass13device_kernelIN5flash19enable_sm80_to_sm89INS1_16FlashAttnBwdSm80INS1_25CollectiveMainloopBwdSm80ILi2ELi2EN4cute5tupleIJNS5_1CILi128EEES8_NS7_ILi64EEEEEENS_10bfloat16_tEfNS_4arch4Sm80ELb0ELb0ELb1ELb0ELb0ELb0ELb0ELb0ELi2ELi4ELi4ELi4ELb0EEENS1_24CollectiveEpilogueBwdGQAISA_fSD_Li256ELb0ELb0EEENS1_19SingleTileSchedulerILb0ELb0ELb0ELi128EEEEEEEEEvNT_6ParamsE) ;  /* 0xffff8ed04a007950 */ /* 0x000fea0003c3ffff */
        .type           $_ZN7cutlass13device_kernelIN5flash19enable_sm80_to_sm89INS1_16FlashAttnBwdSm80INS1_25CollectiveMainloopBwdSm80ILi2ELi2EN4cute5tupleIJNS5_1CILi128EEES8_NS7_ILi64EEEEEENS_10bfloat16_tEfNS_4arch4Sm80ELb0ELb0ELb1ELb0ELb0ELb0ELb0ELb0ELi2ELi4ELi4ELi4ELb0EEENS1_24CollectiveEpilogueBwdGQAISA_fSD_Li256ELb0ELb0EEENS1_19SingleTileSchedulerILb0ELb0ELb0ELi128EEEEEEEEEvNT_6ParamsE$_ZN4cute3eso3ESOILb1ELb0EJNS_1CILi1EEEiiiNS2_ILi64EEENS2_ILi72EEENS2_ILi144EEENS2_ILi288EEENS2_ILi512EEEEEC2ERKS3_RKiSD_SD_RKS4_RKS5_RKS6_RKS7_RKS8_,@function
        .size           $_ZN7cutlass13device_kernelIN5flash19enable_sm80_to_sm89INS1_16FlashAttnBwdSm80INS1_25CollectiveMainloopBwdSm80ILi2ELi2EN4cute5tupleIJNS5_1CILi128EEES8_NS7_ILi64EEEEEENS_10bfloat16_tEfNS_4arch4Sm80ELb0ELb0ELb1ELb0ELb0ELb0ELb0ELb0ELi2ELi4ELi4ELi4ELb0EEENS1_24CollectiveEpilogueBwdGQAISA_fSD_Li256ELb0ELb0EEENS1_19SingleTileSchedulerILb0ELb0ELb0ELi128EEEEEEEEEvNT_6ParamsE$_ZN4cute3eso3ESOILb1ELb0EJNS_1CILi1EEEiiiNS2_ILi64EEENS2_ILi72EEENS2_ILi144EEENS2_ILi288EEENS2_ILi512EEEEEC2ERKS3_RKiSD_SD_RKS4_RKS5_RKS6_RKS7_RKS8_,($_ZN7cutlass13device_kernelIN5flash19enable_sm80_to_sm89INS1_16FlashAttnBwdSm80INS1_25CollectiveMainloopBwdSm80ILi2ELi2EN4cute5tupleIJNS5_1CILi128EEES8_NS7_ILi64EEEEEENS_10bfloat16_tEfNS_4arch4Sm80ELb0ELb0ELb1ELb0ELb0ELb0ELb0ELb0ELi2ELi4ELi4ELi4ELb0EEENS1_24CollectiveEpilogueBwdGQAISA_fSD_Li256ELb0ELb0EEENS1_19SingleTileSchedulerILb0ELb0ELb0ELi128EEEEEEEEEvNT_6ParamsE$_ZN4cute3eso3ESOILb1ELb0EJNS_1CILi1EEEiiiNS2_ILi72EEENS2_ILi512EEEEEC2ERKS3_RKiSA_SA_RKS4_RKS5_ - $_ZN7cutlass13device_kernelIN5flash19enable_sm80_to_sm89INS1_16FlashAttnBwdSm80INS1_25CollectiveMainloopBwdSm80ILi2ELi2EN4cute5tupleIJNS5_1CILi128EEES8_NS7_ILi64EEEEEENS_10bfloat16_tEfNS_4arch4Sm80ELb0ELb0ELb1ELb0ELb0ELb0ELb0ELb0ELi2ELi4ELi4ELi4ELb0EEENS1_24CollectiveEpilogueBwdGQAISA_fSD_Li256ELb0ELb0EEENS1_19SingleTileSchedulerILb0ELb0ELb0ELi128EEEEEEEEEvNT_6ParamsE$_ZN4cute3eso3ESOILb1ELb0EJNS_1CILi1EEEiiiNS2_ILi64EEENS2_ILi72EEENS2_ILi144EEENS2_ILi288EEENS2_ILi512EEEEEC2ERKS3_RKiSD_SD_RKS4_RKS5_RKS6_RKS7_RKS8_)
$_ZN7cutlass13device_kernelIN5flash19enable_sm80_to_sm89INS1_16FlashAttnBwdSm80INS1_25CollectiveMainloopBwdSm80ILi2ELi2EN4cute5tupleIJNS5_1CILi128EEES8_NS7_ILi64EEEEEENS_10bfloat16_tEfNS_4arch4Sm80ELb0ELb0ELb1ELb0ELb0ELb0ELb0ELb0ELi2ELi4ELi4ELi4ELb0EEENS1_24CollectiveEpilogueBwdGQAISA_fSD_Li256ELb0ELb0EEENS1_19SingleTileSchedulerILb0ELb0ELb0ELi128EEEEEEEEEvNT_6ParamsE$_ZN4cute3eso3ESOILb1ELb0EJNS_1CILi1EEEiiiNS2_ILi64EEENS2_ILi72EEENS2_ILi144EEENS2_ILi288EEENS2_ILi512EEEEEC2ERKS3_RKiSD_SD_RKS4_RKS5_RKS6_RKS7_RKS8_:
        /* <DEDUP_REMOVED lines=10> */
        .type           $_ZN7cutlass13device_kernelIN5flash19enable_sm80_to_sm89INS1_16FlashAttnBwdSm80INS1_25CollectiveMainloopBwdSm80ILi2ELi2EN4cute5tupleIJNS5_1CILi128EEES8_NS7_ILi64EEEEEENS_10bfloat16_tEfNS_4arch4Sm80ELb0ELb0ELb1ELb0ELb0ELb0ELb0ELb0ELi2ELi4ELi4ELi4ELb0EEENS1_24CollectiveEpilogueBwdGQAISA_fSD_Li256ELb0ELb0EEENS1_19SingleTileSchedulerILb0ELb0ELb0ELi128EEEEEEEEEvNT_6ParamsE$_ZN4cute3eso3ESOILb1ELb0EJNS_1CILi1EEEiiiNS2_ILi72EEENS2_ILi512EEEEEC2ERKS3_RKiSA_SA_RKS4_RKS5_,@function
        .size           $_ZN7cutlass13device_kernelIN5flash19enable_sm80_to_sm89INS1_16FlashAttnBwdSm80INS1_25CollectiveMainloopBwdSm80ILi2ELi2EN4cute5tupleIJNS5_1CILi128EEES8_NS7_ILi64EEEEEENS_10bfloat16_tEfNS_4arch4Sm80ELb0ELb0ELb1ELb0ELb0ELb0ELb0ELb0ELi2ELi4ELi4ELi4ELb0EEENS1_24CollectiveEpilogueBwdGQAISA_fSD_Li256ELb0ELb0EEENS1_19SingleTileSchedulerILb0ELb0ELb0ELi128EEEEEEEEEvNT_6ParamsE$_ZN4cute3eso3ESOILb1ELb0EJNS_1CILi1EEEiiiNS2_ILi72EEENS2_ILi512EEEEEC2ERKS3_RKiSA_SA_RKS4_RKS5_,($_ZN7cutlass13device_kernelIN5flash19enable_sm80_to_sm89INS1_16FlashAttnBwdSm80INS1_25CollectiveMainloopBwdSm80ILi2ELi2EN4cute5tupleIJNS5_1CILi128EEES8_NS7_ILi64EEEEEENS_10bfloat16_tEfNS_4arch4Sm80ELb0ELb0ELb1ELb0ELb0ELb0ELb0ELb0ELi2ELi4ELi4ELi4ELb0EEENS1_24CollectiveEpilogueBwdGQAISA_fSD_Li256ELb0ELb0EEENS1_19SingleTileSchedulerILb0ELb0ELb0ELi128EEEEEEEEEvNT_6ParamsE$_ZN4cute3eso3ESOILb1ELb0EJNS_1CILi2EEEiEEC2ERKS3_RKi - $_ZN7cutlass13device_kernelIN5flash19enable_sm80_to_sm89INS1_16FlashAttnBwdSm80INS1_25CollectiveMainloopBwdSm80ILi2ELi2EN4cute5tupleIJNS5_1CILi128EEES8_NS7_ILi64EEEEEENS_10bfloat16_tEfNS_4arch4Sm80ELb0ELb0ELb1ELb0ELb0ELb0ELb0ELb0ELi2ELi4ELi4ELi4ELb0EEENS1_24CollectiveEpilogueBwdGQAISA_fSD_Li256ELb0ELb0EEENS1_19SingleTileSchedulerILb0ELb0ELb0ELi128EEEEEEEEEvNT_6ParamsE$_ZN4cute3eso3ESOILb1ELb0EJNS_1CILi1EEEiiiNS2_ILi72EEENS2_ILi512EEEEEC2ERKS3_RKiSA_SA_RKS4_RKS5_)
$_ZN7cutlass13device_kernelIN5flash19enable_sm80_to_sm89INS1_16FlashAttnBwdSm80INS1_25CollectiveMainloopBwdSm80ILi2ELi2EN4cute5tupleIJNS5_1CILi128EEES8_NS7_ILi64EEEEEENS_10bfloat16_tEfNS_4arch4Sm80ELb0ELb0ELb1ELb0ELb0ELb0ELb0ELb0ELi2ELi4ELi4ELi4ELb0EEENS1_24CollectiveEpilogueBwdGQAISA_fSD_Li256ELb0ELb0EEENS1_19SingleTileSchedulerILb0ELb0ELb0ELi128EEEEEEEEEvNT_6ParamsE$_ZN4cute3eso3ESOILb1ELb0EJNS_1CILi1EEEiiiNS2_ILi72EEENS2_ILi512EEEEEC2ERKS3_RKiSA_SA_RKS4_RKS5_:
        /* <DEDUP_REMOVED lines=11> */
        .type           $_ZN7cutlass13device_kernelIN5flash19enable_sm80_to_sm89INS1_16FlashAttnBwdSm80INS1_25CollectiveMainloopBwdSm80ILi2ELi2EN4cute5tupleIJNS5_1CILi128EEES8_NS7_ILi64EEEEEENS_10bfloat16_tEfNS_4arch4Sm80ELb0ELb0ELb1ELb0ELb0ELb0ELb0ELb0ELi2ELi4ELi4ELi4ELb0EEENS1_24CollectiveEpilogueBwdGQAISA_fSD_Li256ELb0ELb0EEENS1_19SingleTileSchedulerILb0ELb0ELb0ELi128EEEEEEEEEvNT_6ParamsE$_ZN4cute3eso3ESOILb1ELb0EJNS_1CILi2EEEiEEC2ERKS3_RKi,@function
        .size           $_ZN7cutlass13device_kernelIN5flash19enable_sm80_to_sm89INS1_16FlashAttnBwdSm80INS1_25CollectiveMainloopBwdSm80ILi2ELi2EN4cute5tupleIJNS5_1CILi128EEES8_NS7_ILi64EEEEEENS_10bfloat16_tEfNS_4arch4Sm80ELb0ELb0ELb1ELb0ELb0ELb0ELb0ELb0ELi2ELi4ELi4ELi4ELb0EEENS1_24CollectiveEpilogueBwdGQAISA_fSD_Li256ELb0ELb0EEENS1_19SingleTileSchedulerILb0ELb0ELb0ELi128EEEEEEEEEvNT_6ParamsE$_ZN4cute3eso3ESOILb1ELb0EJNS_1CILi2EEEiEEC2ERKS3_RKi,($_ZN7cutlass13device_kernelIN5flash19enable_sm80_to_sm89INS1_16FlashAttnBwdSm80INS1_25CollectiveMainloopBwdSm80ILi2ELi2EN4cute5tupleIJNS5_1CILi128EEES8_NS7_ILi64EEEEEENS_10bfloat16_tEfNS_4arch4Sm80ELb0ELb0ELb1ELb0ELb0ELb0ELb0ELb0ELi2ELi4ELi4ELi4ELb0EEENS1_24CollectiveEpilogueBwdGQAISA_fSD_Li256ELb0ELb0EEENS1_19SingleTileSchedulerILb0ELb0ELb0ELi128EEEEEEEEEvNT_6ParamsE$_ZN4cute3eso3ESOILb1ELb0EJNS_1CILi4096EEENS_5tupleIJNS4_IJiiEEENS2_ILi8192EEEEEEEEC2ERKS3_RKS7_ - $_ZN7cutlass13device_kernelIN5flash19enable_sm80_to_sm89INS1_16FlashAttnBwdSm80INS1_25CollectiveMainloopBwdSm80ILi2ELi2EN4cute5tupleIJNS5_1CILi128EEES8_NS7_ILi64EEEEEENS_10bfloat16_tEfNS_4arch4Sm80ELb0ELb0ELb1ELb0ELb0ELb0ELb0ELb0ELi2ELi4ELi4ELi4ELb0EEENS1_24CollectiveEpilogueBwdGQAISA_fSD_Li256ELb0ELb0EEENS1_19SingleTileSchedulerILb0ELb0ELb0ELi128EEEEEEEEEvNT_6ParamsE$_ZN4cute3eso3ESOILb1ELb0EJNS_1CILi2EEEiEEC2ERKS3_RKi)
$_ZN7cutlass13device_kernelIN5flash19enable_sm80_to_sm89INS1_16FlashAttnBwdSm80INS1_25CollectiveMainloopBwdSm80ILi2ELi2EN4cute5tupleIJNS5_1CILi128EEES8_NS7_ILi64EEEEEENS_10bfloat16_tEfNS_4arch4Sm80ELb0ELb0ELb1ELb0ELb0ELb0ELb0ELb0ELi2ELi4ELi4ELi4ELb0EEENS1_24CollectiveEpilogueBwdGQAISA_fSD_Li256ELb0ELb0EEENS1_19SingleTileSchedulerILb0ELb0ELb0ELi128EEEEEEEEEvNT_6ParamsE$_ZN4cute3eso3ESOILb1ELb0EJNS_1CILi2EEEiEEC2ERKS3_RKi:
[----:B------:R-:W-:Y:S02]  /*7280*/  IADD3 R2, R2, -c[0x0][0x20], RZ ;  /* 0x8000080002027a10 */ /* 0x000fe40007ffe0ff */
[----:B------:R-:W-:-:S03]  /*7290*/  MOV R5, 0x0 ;  /* 0x0000000000057802 */ /* 0x000fc60000000f00 */
[----:B------:R1:W-:Y:S01]  /*72a0*/  STL [R2], R3 ;  /* 0x0000000302007387 */ /* 0x0003e20000100800 */
[----:B------:R-:W-:Y:S05]  /*72b0*/  RET.REL.NODEC R4 `(_ZN7cutlass13device_kernelIN5flash19enable_sm80_to_sm89INS1_16FlashAttnBwdSm80INS1_25CollectiveMainloopBwdSm80ILi2ELi2EN4cute5tupleIJNS5_1CILi128EEES8_NS7_ILi64EEEEEENS_10bfloat16_tEfNS_4arch4Sm80ELb0ELb0ELb1ELb0ELb0ELb0ELb0ELb0ELi2ELi4ELi4ELi4ELb0EEENS1_24CollectiveEpilogueBwdGQAISA_fSD_Li256ELb0ELb0EEENS1_19SingleTileSchedulerILb0ELb0ELb0ELi128EEEEEEEEEvNT_6ParamsE) ;  /* 0xffff8d4004007950 */ /* 0x000fea0003c3ffff */
        .type           $_ZN7cutlass13device_kernelIN5flash19enable_sm80_to_sm89INS1_16FlashAttnBwdSm80INS1_25CollectiveMainloopBwdSm80ILi2ELi2EN4cute5tupleIJNS5_1CILi128EEES8_NS7_ILi64EEEEEENS_10bfloat16_tEfNS_4arch4Sm80ELb0ELb0ELb1ELb0ELb0ELb0ELb0ELb0ELi2ELi4ELi4ELi4ELb0EEENS1_24CollectiveEpilogueBwdGQAISA_fSD_Li256ELb0ELb0EEENS1_19SingleTileSchedulerILb0ELb0ELb0ELi128EEEEEEEEEvNT_6ParamsE$_ZN4cute3eso3ESOILb1ELb0EJNS_1CILi4096EEENS_5tupleIJNS4_IJiiEEENS2_ILi8192EEEEEEEEC2ERKS3_RKS7_,@function
        .size           $_ZN7cutlass13device_kernelIN5flash19enable_sm80_to_sm89INS1_16FlashAttnBwdSm80INS1_25CollectiveMainloopBwdSm80ILi2ELi2EN4cute5tupleIJNS5_1CILi128EEES8_NS7_ILi64EEEEEENS_10bfloat16_tEfNS_4arch4Sm80ELb0ELb0ELb1ELb0ELb0ELb0ELb0ELb0ELi2ELi4ELi4ELi4ELb0EEENS1_24CollectiveEpilogueBwdGQAISA_fSD_Li256ELb0ELb0EEENS1_19SingleTileSchedulerILb0ELb0ELb0ELi128EEEEEEEEEvNT_6ParamsE$_ZN4cute3eso3ESOILb1ELb0EJNS_1CILi4096EEENS_5tupleIJNS4_IJiiEEENS2_ILi8192EEEEEEEEC2ERKS3_RKS7_,($_ZN7cutlass13device_kernelIN5flash19enable_sm80_to_sm89INS1_16FlashAttnBwdSm80INS1_25CollectiveMainloopBwdSm80ILi2ELi2EN4cute5tupleIJNS5_1CILi128EEES8_NS7_ILi64EEEEEENS_10bfloat16_tEfNS_4arch4Sm80ELb0ELb0ELb1ELb0ELb0ELb0ELb0ELb0ELi2ELi4ELi4ELi4ELb0EEENS1_24CollectiveEpilogueBwdGQAISA_fSD_Li256ELb0ELb0EEENS1_19SingleTileSchedulerILb0ELb0ELb0ELi128EEEEEEEEEvNT_6ParamsE$_ZN4cute3eso3ESOILb1ELb0EJNS_1CILi4096EEENS_5tupleIJiiEEEEEC2ERKS3_RKS5_ - $_ZN7cutlass13device_kernelIN5flash19enable_sm80_to_sm89INS1_16FlashAttnBwdSm80INS1_25CollectiveMainloopBwdSm80ILi2ELi2EN4cute5tupleIJNS5_1CILi128EEES8_NS7_ILi64EEEEEENS_10bfloat16_tEfNS_4arch4Sm80ELb0ELb0ELb1ELb0ELb0ELb0ELb0ELb0ELi2ELi4ELi4ELi4ELb0EEENS1_24CollectiveEpilogueBwdGQAISA_fSD_Li256ELb0ELb0EEENS1_19SingleTileSchedulerILb0ELb0ELb0ELi128EEEEEEEEEvNT_6ParamsE$_ZN4cute3eso3ESOILb1ELb0EJNS_1CILi4096EEENS_5tupleIJNS4_IJiiEEENS2_ILi8192EEEEEEEEC2ERKS3_RKS7_)
$_ZN7cutlass13device_kernelIN5flash19enable_sm80_to_sm89INS1_16FlashAttnBwdSm80INS1_25CollectiveMainloopBwdSm80ILi2ELi2EN4cute5tupleIJNS5_1CILi128EEES8_NS7_ILi64EEEEEENS_10bfloat16_tEfNS_4arch4Sm80ELb0ELb0ELb1ELb0ELb0ELb0ELb0ELb0ELi2ELi4ELi4ELi4ELb0EEENS1_24CollectiveEpilogueBwdGQAISA_fSD_Li256ELb0ELb0EEENS1_19SingleTileSchedulerILb0ELb0ELb0ELi128EEEEEEEEEvNT_6ParamsE$_ZN4cute3eso3ESOILb1ELb0EJNS_1CILi4096EEENS_5tupleIJNS4_IJiiEEENS2_ILi8192EEEEEEEEC2ERKS3_RKS7_:
[----:B------:R-:W-:Y:S02]  /*72c0*/  IADD3 R2, R2, -c[0x0][0x20], RZ ;  /* 0x8000080002027a10 */ /* 0x000fe40007ffe0ff */
[----:B------:R-:W-:-:S03]  /*72d0*/  MOV R7, 0x0 ;  /* 0x0000000000077802 */ /* 0x000fc60000000f00 */
[----:B------:R1:W-:Y:S04]  /*72e0*/  STL [R2], R5 ;  /* 0x0000000502007387 */ /* 0x0003e80000100800 */
[----:B------:R1:W-:Y:S01]  /*72f0*/  STL [R2+0x4], R3 ;  /* 0x0000040302007387 */ /* 0x0003e20000100800 */
[----:B------:R-:W-:Y:S05]  /*7300*/  RET.REL.NODEC R6 `(_ZN7cutlass13device_kernelIN5flash19enable_sm80_to_sm89INS1_16FlashAttnBwdSm80INS1_25CollectiveMainloopBwdSm80ILi2ELi2EN4cute5tupleIJNS5_1CILi128EEES8_NS7_ILi64EEEEEENS_10bfloat16_tEfNS_4arch4Sm80ELb0ELb0ELb1ELb0ELb0ELb0ELb0ELb0ELi2ELi4ELi4ELi4ELb0EEENS1_24CollectiveEpilogueBwdGQAISA_fSD_Li256ELb0ELb0EEENS1_19SingleTileSchedulerILb0ELb0ELb0ELi128EEEEEEEEEvNT_6ParamsE) ;  /* 0xffff8cf006007950 */ /* 0x000fea0003c3ffff */
        .type           $_ZN7cutlass13device_kernelIN5flash19enable_sm80_to_sm89INS1_16FlashAttnBwdSm80INS1_25CollectiveMainloopBwdSm80ILi2ELi2EN4cute5tupleIJNS5_1CILi128EEES8_NS7_ILi64EEEEEENS_10bfloat16_tEfNS_4arch4Sm80ELb0ELb0ELb1ELb0ELb0ELb0ELb0ELb0ELi2ELi4ELi4ELi4ELb0EEENS1_24CollectiveEpilogueBwdGQAISA_fSD_Li256ELb0ELb0EEENS1_19SingleTileSchedulerILb0ELb0ELb0ELi128EEEEEEEEEvNT_6ParamsE$_ZN4cute3eso3ESOILb1ELb0EJNS_1CILi4096EEENS_5tupleIJiiEEEEEC2ERKS3_RKS5_,@function
        .size           $_ZN7cutlass13device_kernelIN5flash19enable_sm80_to_sm89INS1_16FlashAttnBwdSm80INS1_25CollectiveMainloopBwdSm80ILi2ELi2EN4cute5tupleIJNS5_1CILi128EEES8_NS7_ILi64EEEEEENS_10bfloat16_tEfNS_4arch4Sm80ELb0ELb0ELb1ELb0ELb0ELb0ELb0ELb0ELi2ELi4ELi4ELi4ELb0EEENS1_24CollectiveEpilogueBwdGQAISA_fSD_Li256ELb0ELb0EEENS1_19SingleTileSchedulerILb0ELb0ELb0ELi128EEEEEEEEEvNT_6ParamsE$_ZN4cute3eso3ESOILb1ELb0EJNS_1CILi4096EEENS_5tupleIJiiEEEEEC2ERKS3_RKS5_,($_ZN7cutlass13device_kernelIN5flash19enable_sm80_to_sm89INS1_16FlashAttnBwdSm80INS1_25CollectiveMainloopBwdSm80ILi2ELi2EN4cute5tupleIJNS5_1CILi128EEES8_NS7_ILi64EEEEEENS_10bfloat16_tEfNS_4arch4Sm80ELb0ELb0ELb1ELb0ELb0ELb0ELb0ELb0ELi2ELi4ELi4ELi4ELb0EEENS1_24CollectiveEpilogueBwdGQAISA_fSD_Li256ELb0ELb0EEENS1_19SingleTileSchedulerILb0ELb0ELb0ELi128EEEEEEEEEvNT_6ParamsE$_ZN4cute3eso3ESOILb1ELb0EJNS_1CILi4096EEEiiEEC2ERKS3_RKiS8_ - $_ZN7cutlass13device_kernelIN5flash19enable_sm80_to_sm89INS1_16FlashAttnBwdSm80INS1_25CollectiveMainloopBwdSm80ILi2ELi2EN4cute5tupleIJNS5_1CILi128EEES8_NS7_ILi64EEEEEENS_10bfloat16_tEfNS_4arch4Sm80ELb0ELb0ELb1ELb0ELb0ELb0ELb0ELb0ELi2ELi4ELi4ELi4ELb0EEENS1_24CollectiveEpilogueBwdGQAISA_fSD_Li256ELb0ELb0EEENS1_19SingleTileSchedulerILb0ELb0ELb0ELi128EEEEEEEEEvNT_6ParamsE$_ZN4cute3eso3ESOILb1ELb0EJNS_1CILi4096EEENS_5tupleIJiiEEEEEC2ERKS3_RKS5_)
$_ZN7cutlass13device_kernelIN5flash19enable_sm80_to_sm89INS1_16FlashAttnBwdSm80INS1_25CollectiveMainloopBwdSm80ILi2ELi2EN4cute5tupleIJNS5_1CILi128EEES8_NS7_ILi64EEEEEENS_10bfloat16_tEfNS_4arch4Sm80ELb0ELb0ELb1ELb0ELb0ELb0ELb0ELb0ELi2ELi4ELi4ELi4ELb0EEENS1_24CollectiveEpilogueBwdGQAISA_fSD_Li256ELb0ELb0EEENS1_19SingleTileSchedulerILb0ELb0ELb0ELi128EEEEEEEEEvNT_6ParamsE$_ZN4cute3eso3ESOILb1ELb0EJNS_1CILi4096EEENS_5tupleIJiiEEEEEC2ERKS3_RKS5_:
[----:B------:R-:W-:Y:S02]  /*7310*/  IADD3 R2, R2, -c[0x0][0x20], RZ ;  /* 0x8000080002027a10 */ /* 0x000fe40007ffe0ff */
[----:B------:R-:W-:-:S03]  /*7320*/  MOV R7, 0x0 ;  /* 0x0000000000077802 */ /* 0x000fc60000000f00 */
[----:B------:R1:W-:Y:S04]  /*7330*/  STL [R2], R5 ;  /* 0x0000000502007387 */ /* 0x0003e80000100800 */
[----:B------:R1:W-:Y:S01]  /*7340*/  STL [R2+0x4], R3 ;  /* 0x0000040302007387 */ /* 0x0003e20000100800 */
[----:B------:R-:W-:Y:S05]  /*7350*/  RET.REL.NODEC R6 `(_ZN7cutlass13device_kernelIN5flash19enable_sm80_to_sm89INS1_16FlashAttnBwdSm80INS1_25CollectiveMainloopBwdSm80ILi2ELi2EN4cute5tupleIJNS5_1CILi128EEES8_NS7_ILi64EEEEEENS_10bfloat16_tEfNS_4arch4Sm80ELb0ELb0ELb1ELb0ELb0ELb0ELb0ELb0ELi2ELi4ELi4ELi4ELb0EEENS1_24CollectiveEpilogueBwdGQAISA_fSD_Li256ELb0ELb0EEENS1_19SingleTileSchedulerILb0ELb0ELb0ELi128EEEEEEEEEvNT_6ParamsE) ;  /* 0xffff8ca006007950 */ /* 0x000fea0003c3ffff */
        .type           $_ZN7cutlass13device_kernelIN5flash19enable_sm80_to_sm89INS1_16FlashAttnBwdSm80INS1_25CollectiveMainloopBwdSm80ILi2ELi2EN4cute5tupleIJNS5_1CILi128EEES8_NS7_ILi64EEEEEENS_10bfloat16_tEfNS_4arch4Sm80ELb0ELb0ELb1ELb0ELb0ELb0ELb0ELb0ELi2ELi4ELi4ELi4ELb0EEENS1_24CollectiveEpilogueBwdGQAISA_fSD_Li256ELb0ELb0EEENS1_19SingleTileSchedulerILb0ELb0ELb0ELi128EEEEEEEEEvNT_6ParamsE$_ZN4cute3eso3ESOILb1ELb0EJNS_1CILi4096EEEiiEEC2ERKS3_RKiS8_,@function
        .size           $_ZN7cutlass13device_kernelIN5flash19enable_sm80_to_sm89INS1_16FlashAttnBwdSm80INS1_25CollectiveMainloopBwdSm80ILi2ELi2EN4cute5tupleIJNS5_1CILi128EEES8_NS7_ILi64EEEEEENS_10bfloat16_tEfNS_4arch4Sm80ELb0ELb0ELb1ELb0ELb0ELb0ELb0ELb0ELi2ELi4ELi4ELi4ELb0EEENS1_24CollectiveEpilogueBwdGQAISA_fSD_Li256ELb0ELb0EEENS1_19SingleTileSchedulerILb0ELb0ELb0ELi128EEEEEEEEEvNT_6ParamsE$_ZN4cute3eso3ESOILb1ELb0EJNS_1CILi4096EEEiiEEC2ERKS3_RKiS8_,($_ZN7cutlass13device_kernelIN5flash19enable_sm80_to_sm89INS1_16FlashAttnBwdSm80INS1_25CollectiveMainloopBwdSm80ILi2ELi2EN4cute5tupleIJNS5_1CILi128EEES8_NS7_ILi64EEEEEENS_10bfloat16_tEfNS_4arch4Sm80ELb0ELb0ELb1ELb0ELb0ELb0ELb0ELb0ELi2ELi4ELi4ELi4ELb0EEENS1_24CollectiveEpilogueBwdGQAISA_fSD_Li256ELb0ELb0EEENS1_19SingleTileSchedulerILb0ELb0ELb0ELi128EEEEEEEEEvNT_6ParamsE$_ZN4cute3eso3ESOILb1ELb0EJNS_1CILi4096EEEiiNS2_ILi8192EEEEEC2ERKS3_RKiS9_RKS4_ - $_ZN7cutlass13device_kernelIN5flash19enable_sm80_to_sm89INS1_16FlashAttnBwdSm80INS1_25CollectiveMainloopBwdSm80ILi2ELi2EN4cute5tupleIJNS5_1CILi128EEES8_NS7_ILi64EEEEEENS_10bfloat16_tEfNS_4arch4Sm80ELb0ELb0ELb1ELb0ELb0ELb0ELb0ELb0ELi2ELi4ELi4ELi4ELb0EEENS1_24CollectiveEpilogueBwdGQAISA_fSD_Li256ELb0ELb0EEENS1_19SingleTileSchedulerILb0ELb0ELb0ELi128EEEEEEEEEvNT_6ParamsE$_ZN4cute3eso3ESOILb1ELb0EJNS_1CILi4096EEEiiEEC2ERKS3_RKiS8_)
$_ZN7cutlass13device_kernelIN5flash19enable_sm80_to_sm89INS1_16FlashAttnBwdSm80INS1_25CollectiveMainloopBwdSm80ILi2ELi2EN4cute5tupleIJNS5_1CILi128EEES8_NS7_ILi64EEEEEENS_10bfloat16_tEfNS_4arch4Sm80ELb0ELb0ELb1ELb0ELb0ELb0ELb0ELb0ELi2ELi4ELi4ELi4ELb0EEENS1_24CollectiveEpilogueBwdGQAISA_fSD_Li256ELb0ELb0EEENS1_19SingleTileSchedulerILb0ELb0ELb0ELi128EEEEEEEEEvNT_6ParamsE$_ZN4cute3eso3ESOILb1ELb0EJNS_1CILi4096EEEiiEEC2ERKS3_RKiS8_:
[----:B------:R-:W-:Y:S02]  /*7360*/  IADD3 R3, R3, -c[0x0][0x20], RZ ;  /* 0x8000080003037a10 */ /* 0x000fe40007ffe0ff */
[----:B------:R-:W-:-:S03]  /*7370*/  IADD3 R2, R2, -c[0x0][0x20], RZ ;  /* 0x8000080002027a10 */ /* 0x000fc60007ffe0ff */
[----:B------:R1:W-:Y:S04]  /*7380*/  STL [R3], R8 ;  /* 0x0000000803007387 */ /* 0x0003e80000100800 */
[----:B------:R-:W2:Y:S01]  /*7390*/  LDL R2, [R2] ;  /* 0x0000000002027983 */ /* 0x000ea20000100800 */
[----:B------:R-:W-:-:S03]  /*73a0*/  IMAD.MOV.U32 R7, RZ, RZ, 0x0 ;  /* 0x00000000ff077424 */ /* 0x000fc600078e00ff */
[----:B--2---:R1:W-:Y:S01]  /*73b0*/  STL [R3+0x4], R2 ;  /* 0x0000040203007387 */ /* 0x0043e20000100800 */
[----:B------:R-:W-:Y:S05]  /*73c0*/  RET.REL.NODEC R6 `(_ZN7cutlass13device_kernelIN5flash19enable_sm80_to_sm89INS1_16FlashAttnBwdSm80INS1_25CollectiveMainloopBwdSm80ILi2ELi2EN4cute5tupleIJNS5_1CILi128EEES8_NS7_ILi64EEEEEENS_10bfloat16_tEfNS_4arch4Sm80ELb0ELb0ELb1ELb0ELb0ELb0ELb0ELb0ELi2ELi4ELi4ELi4ELb0EEENS1_24CollectiveEpilogueBwdGQAISA_fSD_Li256ELb0ELb0EEENS1_19SingleTileSchedulerILb0ELb0ELb0ELi128EEEEEEEEEvNT_6ParamsE) ;  /* 0xffff8c3006007950 */ /* 0x000fea0003c3ffff */
        .type           $_ZN7cutlass13device_kernelIN5flash19enable_sm80_to_sm89INS1_16FlashAttnBwdSm80INS1_25CollectiveMainloopBwdSm80ILi2ELi2EN4cute5tupleIJNS5_1CILi128EEES8_NS7_ILi64EEEEEENS_10bfloat16_tEfNS_4arch4Sm80ELb0ELb0ELb1ELb0ELb0ELb0ELb0ELb0ELi2ELi4ELi4ELi4ELb0EEENS1_24CollectiveEpilogueBwdGQAISA_fSD_Li256ELb0ELb0EEENS1_19SingleTileSchedulerILb0ELb0ELb0ELi128EEEEEEEEEvNT_6ParamsE$_ZN4cute3eso3ESOILb1ELb0EJNS_1CILi4096EEEiiNS2_ILi8192EEEEEC2ERKS3_RKiS9_RKS4_,@function
        .size           $_ZN7cutlass13device_kernelIN5flash19enable_sm80_to_sm89INS1_16FlashAttnBwdSm80INS1_25CollectiveMainloopBwdSm80ILi2ELi2EN4cute5tupleIJNS5_1CILi128EEES8_NS7_ILi64EEEEEENS_10bfloat16_tEfNS_4arch4Sm80ELb0ELb0ELb1ELb0ELb0ELb0ELb0ELb0ELi2ELi4ELi4ELi4ELb0EEENS1_24CollectiveEpilogueBwdGQAISA_fSD_Li256ELb0ELb0EEENS1_19SingleTileSchedulerILb0ELb0ELb0ELi128EEEEEEEEEvNT_6ParamsE$_ZN4cute3eso3ESOILb1ELb0EJNS_1CILi4096EEEiiNS2_ILi8192EEEEEC2ERKS3_RKiS9_RKS4_,($_ZN7cutlass13device_kernelIN5flash19enable_sm80_to_sm89INS1_16FlashAttnBwdSm80INS1_25CollectiveMainloopBwdSm80ILi2ELi2EN4cute5tupleIJNS5_1CILi128EEES8_NS7_ILi64EEEEEENS_10bfloat16_tEfNS_4arch4Sm80ELb0ELb0ELb1ELb0ELb0ELb0ELb0ELb0ELi2ELi4ELi4ELi4ELb0EEENS1_24CollectiveEpilogueBwdGQAISA_fSD_Li256ELb0ELb0EEENS1_19SingleTileSchedulerILb0ELb0ELb0ELi128EEEEEEEEEvNT_6ParamsE$_ZN4cute3eso3ESOILb1ELb0EJNS_1CILi8EEEiiEEC2ERKS3_RKiS8_ - $_ZN7cutlass13device_kernelIN5flash19enable_sm80_to_sm89INS1_16FlashAttnBwdSm80INS1_25CollectiveMainloopBwdSm80ILi2ELi2EN4cute5tupleIJNS5_1CILi128EEES8_NS7_ILi64EEEEEENS_10bfloat16_tEfNS_4arch4Sm80ELb0ELb0ELb1ELb0ELb0ELb0ELb0ELb0ELi2ELi4ELi4ELi4ELb0EEENS1_24CollectiveEpilogueBwdGQAISA_fSD_Li256ELb0ELb0EEENS1_19SingleTileSchedulerILb0ELb0ELb0ELi128EEEEEEEEEvNT_6ParamsE$_ZN4cute3eso3ESOILb1ELb0EJNS_1CILi4096EEEiiNS2_ILi8192EEEEEC2ERKS3_RKiS9_RKS4_)
$_ZN7cutlass13device_kernelIN5flash19enable_sm80_to_sm89INS1_16FlashAttnBwdSm80INS1_25CollectiveMainloopBwdSm80ILi2ELi2EN4cute5tupleIJNS5_1CILi128EEES8_NS7_ILi64EEEEEENS_10bfloat16_tEfNS_4arch4Sm80ELb0ELb0ELb1ELb0ELb0ELb0ELb0ELb0ELi2ELi4ELi4ELi4ELb0EEENS1_24CollectiveEpilogueBwdGQAISA_fSD_Li256ELb0ELb0EEENS1_19SingleTileSchedulerILb0ELb0ELb0ELi128EEEEEEEEEvNT_6ParamsE$_ZN4cute3eso3ESOILb1ELb0EJNS_1CILi4096EEEiiNS2_ILi8192EEEEEC2ERKS3_RKiS9_RKS4_:
[----:B------:R-:W-:Y:S02]  /*73d0*/  IADD3 R3, R3, -c[0x0][0x20], RZ ;  /* 0x8000080003037a10 */ /* 0x000fe40007ffe0ff */
[----:B------:R-:W-:-:S03]  /*73e0*/  IADD3 R2, R2, -c[0x0][0x20], RZ ;  /* 0x8000080002027a10 */ /* 0x000fc60007ffe0ff */
[----:B------:R1:W-:Y:S04]  /*73f0*/  STL [R3], R8 ;  /* 0x0000000803007387 */ /* 0x0003e80000100800 */
[----:B------:R-:W2:Y:S01]  /*7400*/  LDL R2, [R2] ;  /* 0x0000000002027983 */ /* 0x000ea20000100800 */
[----:B------:R-:W-:-:S03]  /*7410*/  IMAD.MOV.U32 R7, RZ, RZ, 0x0 ;  /* 0x00000000ff077424 */ /* 0x000fc600078e00ff */
[----:B--2---:R1:W-:Y:S01]  /*7420*/  STL [R3+0x4], R2 ;  /* 0x0000040203007387 */ /* 0x0043e20000100800 */
[----:B------:R-:W-:Y:S05]  /*7430*/  RET.REL.NODEC R6 `(_ZN7cutlass13device_kernelIN5flash19enable_sm80_to_sm89INS1_16FlashAttnBwdSm80INS1_25CollectiveMainloopBwdSm80ILi2ELi2EN4cute5tupleIJNS5_1CILi128EEES8_NS7_ILi64EEEEEENS_10bfloat16_tEfNS_4arch4Sm80ELb0ELb0ELb1ELb0ELb0ELb0ELb0ELb0ELi2ELi4ELi4ELi4ELb0EEENS1_24CollectiveEpilogueBwdGQAISA_fSD_Li256ELb0ELb0EEENS1_19SingleTileSchedulerILb0ELb0ELb0ELi128EEEEEEEEEvNT_6ParamsE) ;  /* 0xffff8bc006007950 */ /* 0x000fea0003c3ffff */
        .type           $_ZN7cutlass13device_kernelIN5flash19enable_sm80_to_sm89INS1_16FlashAttnBwdSm80INS1_25CollectiveMainloopBwdSm80ILi2ELi2EN4cute5tupleIJNS5_1CILi128EEES8_NS7_ILi64EEEEEENS_10bfloat16_tEfNS_4arch4Sm80ELb0ELb0ELb1ELb0ELb0ELb0ELb0ELb0ELi2ELi4ELi4ELi4ELb0EEENS1_24CollectiveEpilogueBwdGQAISA_fSD_Li256ELb0ELb0EEENS1_19SingleTileSchedulerILb0ELb0ELb0ELi128EEEEEEEEEvNT_6ParamsE$_ZN4cute3eso3ESOILb1ELb0EJNS_1CILi8EEEiiEEC2ERKS3_RKiS8_,@function
        .size           $_ZN7cutlass13device_kernelIN5flash19enable_sm80_to_sm89INS1_16FlashAttnBwdSm80INS1_25CollectiveMainloopBwdSm80ILi2ELi2EN4cute5tupleIJNS5_1CILi128EEES8_NS7_ILi64EEEEEENS_10bfloat16_tEfNS_4arch4Sm80ELb0ELb0ELb1ELb0ELb0ELb0ELb0ELb0ELi2ELi4ELi4ELi4ELb0EEENS1_24CollectiveEpilogueBwdGQAISA_fSD_Li256ELb0ELb0EEENS1_19SingleTileSchedulerILb0ELb0ELb0ELi128EEEEEEEEEvNT_6ParamsE$_ZN4cute3eso3ESOILb1ELb0EJNS_1CILi8EEEiiEEC2ERKS3_RKiS8_,($_ZN7cutlass13device_kernelIN5flash19enable_sm80_to_sm89INS1_16FlashAttnBwdSm80INS1_25CollectiveMainloopBwdSm80ILi2ELi2EN4cute5tupleIJNS5_1CILi128EEES8_NS7_ILi64EEEEEENS_10bfloat16_tEfNS_4arch4Sm80ELb0ELb0ELb1ELb0ELb0ELb0ELb0ELb0ELi2ELi4ELi4ELi4ELb0EEENS1_24CollectiveEpilogueBwdGQAISA_fSD_Li256ELb0ELb0EEENS1_19SingleTileSchedulerILb0ELb0ELb0ELi128EEEEEEEEEvNT_6ParamsE$_ZN4cute3eso3ESOILb1ELb0EJNS_1CILi8EEEiiiNS2_ILi144EEENS2_ILi512EEEEEC2ERKS3_RKiSA_SA_RKS4_RKS5_ - $_ZN7cutlass13device_kernelIN5flash19enable_sm80_to_sm89INS1_16FlashAttnBwdSm80INS1_25CollectiveMainloopBwdSm80ILi2ELi2EN4cute5tupleIJNS5_1CILi128EEES8_NS7_ILi64EEEEEENS_10bfloat16_tEfNS_4arch4Sm80ELb0ELb0ELb1ELb0ELb0ELb0ELb0ELb0ELi2ELi4ELi4ELi4ELb0EEENS1_24CollectiveEpilogueBwdGQAISA_fSD_Li256ELb0ELb0EEENS1_19SingleTileSchedulerILb0ELb0ELb0ELi128EEEEEEEEEvNT_6ParamsE$_ZN4cute3eso3ESOILb1ELb0EJNS_1CILi8EEEiiEEC2ERKS3_RKiS8_)
$_ZN7cutlass13device_kernelIN5flash19enable_sm80_to_sm89INS1_16FlashAttnBwdSm80INS1_25CollectiveMainloopBwdSm80ILi2ELi2EN4cute5tupleIJNS5_1CILi128EEES8_NS7_ILi64EEEEEENS_10bfloat16_tEfNS_4arch4Sm80ELb0ELb0ELb1ELb0ELb0ELb0ELb0ELb0ELi2ELi4ELi4ELi4ELb0EEENS1_24CollectiveEpilogueBwdGQAISA_fSD_Li256ELb0ELb0EEENS1_19SingleTileSchedulerILb0ELb0ELb0ELi128EEEEEEEEEvNT_6ParamsE$_ZN4cute3eso3ESOILb1ELb0EJNS_1CILi8EEEiiEEC2ERKS3_RKiS8_:
[----:B------:R-:W-:Y:S02]  /*7440*/  IADD3 R3, R62, -c[0x0][0x20], RZ ;  /* 0x800008003e037a10 */ /* 0x000fe40007ffe0ff */
[----:B------:R-:W-:-:S03]  /*7450*/  IADD3 R2, R61, -c[0x0][0x20], RZ ;  /* 0x800008003d027a10 */ /* 0x000fc60007ffe0ff */
[----:B------:R1:W-:Y:S04]  /*7460*/  STL [R3], R6 ;  /* 0x0000000603007387 */ /* 0x0003e80000100800 */
[----:B------:R-:W2:Y:S01]  /*7470*/  LDL R2, [R2] ;  /* 0x0000000002027983 */ /* 0x000ea20000100800 */
[----:B------:R-:W-:-:S03]  /*7480*/  IMAD.MOV.U32 R5, RZ, RZ, 0x0 ;  /* 0x00000000ff057424 */ /* 0x000fc600078e00ff */
[----:B--2---:R1:W-:Y:S01]  /*7490*/  STL [R3+0x4], R2 ;  /* 0x0000040203007387 */ /* 0x0043e20000100800 */
[----:B------:R-:W-:Y:S05]  /*74a0*/  RET.REL.NODEC R4 `(_ZN7cutlass13device_kernelIN5flash19enable_sm80_to_sm89INS1_16FlashAttnBwdSm80INS1_25CollectiveMainloopBwdSm80ILi2ELi2EN4cute5tupleIJNS5_1CILi128EEES8_NS7_ILi64EEEEEENS_10bfloat16_tEfNS_4arch4Sm80ELb0ELb0ELb1ELb0ELb0ELb0ELb0ELb0ELi2ELi4ELi4ELi4ELb0EEENS1_24CollectiveEpilogueBwdGQAISA_fSD_Li256ELb0ELb0EEENS1_19SingleTileSchedulerILb0ELb0ELb0ELi128EEEEEEEEEvNT_6ParamsE) ;  /* 0xffff8b5004007950 */ /* 0x000fea0003c3ffff */
        .type           $_ZN7cutlass13device_kernelIN5flash19enable_sm80_to_sm89INS1_16FlashAttnBwdSm80INS1_25CollectiveMainloopBwdSm80ILi2ELi2EN4cute5tupleIJNS5_1CILi128EEES8_NS7_ILi64EEEEEENS_10bfloat16_tEfNS_4arch4Sm80ELb0ELb0ELb1ELb0ELb0ELb0ELb0ELb0ELi2ELi4ELi4ELi4ELb0EEENS1_24CollectiveEpilogueBwdGQAISA_fSD_Li256ELb0ELb0EEENS1_19SingleTileSchedulerILb0ELb0ELb0ELi128EEEEEEEEEvNT_6ParamsE$_ZN4cute3eso3ESOILb1ELb0EJNS_1CILi8EEEiiiNS2_ILi144EEENS2_ILi512EEEEEC2ERKS3_RKiSA_SA_RKS4_RKS5_,@function
        .size           $_ZN7cutlass13device_kernelIN5flash19enable_sm80_to_sm89INS1_16FlashAttnBwdSm80INS1_25CollectiveMainloopBwdSm80ILi2ELi2EN4cute5tupleIJNS5_1CILi128EEES8_NS7_ILi64EEEEEENS_10bfloat16_tEfNS_4arch4Sm80ELb0ELb0ELb1ELb0ELb0ELb0ELb0ELb0ELi2ELi4ELi4ELi4ELb0EEENS1_24CollectiveEpilogueBwdGQAISA_fSD_Li256ELb0ELb0EEENS1_19SingleTileSchedulerILb0ELb0ELb0ELi128EEEEEEEEEvNT_6ParamsE$_ZN4cute3eso3ESOILb1ELb0EJNS_1CILi8EEEiiiNS2_ILi144EEENS2_ILi512EEEEEC2ERKS3_RKiSA_SA_RKS4_RKS5_,($_ZN7cutlass13device_kernelIN5flash19enable_sm80_to_sm89INS1_16FlashAttnBwdSm80INS1_25CollectiveMainloopBwdSm80ILi2ELi2EN4cute5tupleIJNS5_1CILi128EEES8_NS7_ILi64EEEEEENS_10bfloat16_tEfNS_4arch4Sm80ELb0ELb0ELb1ELb0ELb0ELb0ELb0ELb0ELi2ELi4ELi4ELi4ELb0EEENS1_24CollectiveEpilogueBwdGQAISA_fSD_Li256ELb0ELb0EEENS1_19SingleTileSchedulerILb0ELb0ELb0ELi128EEEEEEEEEvNT_6ParamsE$_ZN4cute3eso3ESOILb1ELb0EJNS_5tupleIJNS2_IJNS2_IJNS_1CILi8EEENS3_ILi1EEEEEENS2_IJS5_S5_EEEEEENS2_IJS5_NS3_ILi2EEEEEEEEENS2_IJNS2_IJNS2_IJS5_NS3_ILi0EEEEEENS2_IJSC_SC_EEEEEENS2_IJSC_iEEEEEEEEC2ERKSB_RKSH_ - $_ZN7cutlass13device_kernelIN5flash19enable_sm80_to_sm89INS1_16FlashAttnBwdSm80INS1_25CollectiveMainloopBwdSm80ILi2ELi2EN4cute5tupleIJNS5_1CILi128EEES8_NS7_ILi64EEEEEENS_10bfloat16_tEfNS_4arch4Sm80ELb0ELb0ELb1ELb0ELb0ELb0ELb0ELb0ELi2ELi4ELi4ELi4ELb0EEENS1_24CollectiveEpilogueBwdGQAISA_fSD_Li256ELb0ELb0EEENS1_19SingleTileSchedulerILb0ELb0ELb0ELi128EEEEEEEEEvNT_6ParamsE$_ZN4cute3eso3ESOILb1ELb0EJNS_1CILi8EEEiiiNS2_ILi144EEENS2_ILi512EEEEEC2ERKS3_RKiSA_SA_RKS4_RKS5_)
$_ZN7cutlass13device_kernelIN5flash19enable_sm80_to_sm89INS1_16FlashAttnBwdSm80INS1_25CollectiveMainloopBwdSm80ILi2ELi2EN4cute5tupleIJNS5_1CILi128EEES8_NS7_ILi64EEEEEENS_10bfloat16_tEfNS_4arch4Sm80ELb0ELb0ELb1ELb0ELb0ELb0ELb0ELb0ELi2ELi4ELi4ELi4ELb0EEENS1_24CollectiveEpilogueBwdGQAISA_fSD_Li256ELb0ELb0EEENS1_19SingleTileSchedulerILb0ELb0ELb0ELi128EEEEEEEEEvNT_6ParamsE$_ZN4cute3eso3ESOILb1ELb0EJNS_1CILi8EEEiiiNS2_ILi144EEENS2_ILi512EEEEEC2ERKS3_RKiSA_SA_RKS4_RKS5_:
[----:B------:R-:W-:Y:S02]  /*74b0*/  IADD3 R3, R61, -c[0x0][0x20], RZ ;  /* 0x800008003d037a10 */ /* 0x000fe40007ffe0ff */
[----:B------:R-:W-:-:S03]  /*74c0*/  IADD3 R5, R77, -c[0x0][0x20], RZ ;  /* 0x800008004d057a10 */ /* 0x000fc60007ffe0ff */
[----:B------:R1:W-:Y:S04]  /*74d0*/  STL [R3], R2 ;  /* 0x0000000203007387 */ /* 0x0003e80000100800 */
[----:B------:R-:W2:Y:S01]  /*74e0*/  LDL R6, [R5] ;  /* 0x0000000005067983 */ /* 0x000ea20000100800 */
[----:B------:R-:W-:-:S03]  /*74f0*/  IADD3 R78, R78, -c[0x0][0x20], RZ ;  /* 0x800008004e4e7a10 */ /* 0x000fc60007ffe0ff */
[----:B--2---:R1:W-:Y:S04]  /*7500*/  STL [R3+0x4], R6 ;  /* 0x0000040603007387 */ /* 0x0043e80000100800 */
[----:B------:R-:W2:Y:S01]  /*7510*/  LDL R78, [R78] ;  /* 0x000000004e4e7983 */ /* 0x000ea20000100800 */
[----:B------:R-:W-:-:S03]  /*7520*/  IMAD.MOV.U32 R5, RZ, RZ, 0x0 ;  /* 0x00000000ff057424 */ /* 0x000fc600078e00ff */
[----:B--2---:R1:W-:Y:S01]  /*7530*/  STL [R3+0x8], R78 ;  /* 0x0000084e03007387 */ /* 0x0043e20000100800 */
[----:B------:R-:W-:Y:S05]  /*7540*/  RET.REL.NODEC R4 `(_ZN7cutlass13device_kernelIN5flash19enable_sm80_to_sm89INS1_16FlashAttnBwdSm80INS1_25CollectiveMainloopBwdSm80ILi2ELi2EN4cute5tupleIJNS5_1CILi128EEES8_NS7_ILi64EEEEEENS_10bfloat16_tEfNS_4arch4Sm80ELb0ELb0ELb1ELb0ELb0ELb0ELb0ELb0ELi2ELi4ELi4ELi4ELb0EEENS1_24CollectiveEpilogueBwdGQAISA_fSD_Li256ELb0ELb0EEENS1_19SingleTileSchedulerILb0ELb0ELb0ELi128EEEEEEEEEvNT_6ParamsE) ;  /* 0xffff8ab004007950 */ /* 0x000fea0003c3ffff */
        .type           $_ZN7cutlass13device_kernelIN5flash19enable_sm80_to_sm89INS1_16FlashAttnBwdSm80INS1_25CollectiveMainloopBwdSm80ILi2ELi2EN4cute5tupleIJNS5_1CILi128EEES8_NS7_ILi64EEEEEENS_10bfloat16_tEfNS_4arch4Sm80ELb0ELb0ELb1ELb0ELb0ELb0ELb0ELb0ELi2ELi4ELi4ELi4ELb0EEENS1_24CollectiveEpilogueBwdGQAISA_fSD_Li256ELb0ELb0EEENS1_19SingleTileSchedulerILb0ELb0ELb0ELi128EEEEEEEEEvNT_6ParamsE$_ZN4cute3eso3ESOILb1ELb0EJNS_5tupleIJNS2_IJNS2_IJNS_1CILi8EEENS3_ILi1EEEEEENS2_IJS5_S5_EEEEEENS2_IJS5_NS3_ILi2EEEEEEEEENS2_IJNS2_IJNS2_IJS5_NS3_ILi0EEEEEENS2_IJSC_SC_EEEEEENS2_IJSC_iEEEEEEEEC2ERKSB_RKSH_,@function
        .size           $_ZN7cutlass13device_kernelIN5flash19enable_sm80_to_sm89INS1_16FlashAttnBwdSm80INS1_25CollectiveMainloopBwdSm80ILi2ELi2EN4cute5tupleIJNS5_1CILi128EEES8_NS7_ILi64EEEEEENS_10bfloat16_tEfNS_4arch4Sm80ELb0ELb0ELb1ELb0ELb0ELb0ELb0ELb0ELi2ELi4ELi4ELi4ELb0EEENS1_24CollectiveEpilogueBwdGQAISA_fSD_Li256ELb0ELb0EEENS1_19SingleTileSchedulerILb0ELb0ELb0ELi128EEEEEEEEEvNT_6ParamsE$_ZN4cute3eso3ESOILb1ELb0EJNS_5tupleIJNS2_IJNS2_IJNS_1CILi8EEENS3_ILi1EEEEEENS2_IJS5_S5_EEEEEENS2_IJS5_NS3_ILi2EEEEEEEEENS2_IJNS2_IJNS2_IJS5_NS3_ILi0EEEEEENS2_IJSC_SC_EEEEEENS2_IJSC_iEEEEEEEEC2ERKSB_RKSH_,($_ZN7cutlass13device_kernelIN5flash19enable_sm80_to_sm89INS1_16FlashAttnBwdSm80INS1_25CollectiveMainloopBwdSm80ILi2ELi2EN4cute5tupleIJNS5_1CILi128EEES8_NS7_ILi64EEEEEENS_10bfloat16_tEfNS_4arch4Sm80ELb0ELb0ELb1ELb0ELb0ELb0ELb0ELb0ELi2ELi4ELi4ELi4ELb0EEENS1_24CollectiveEpilogueBwdGQAISA_fSD_Li256ELb0ELb0EEENS1_19SingleTileSchedulerILb0ELb0ELb0ELi128EEEEEEEEEvNT_6ParamsE$_ZN4cute3eso3ESOILb1ELb0EJNS_5tupleIJNS2_IJNS2_IJNS_1CILi8EEENS3_ILi1EEEEEES5_EEENS2_IJNS2_IJS5_S5_EEENS3_ILi2EEEEEEEEENS2_IJNS2_IJNS2_IJS5_NS3_ILi0EEEEEESC_EEENS2_IJNS2_IJSC_SC_EEEiEEEEEEEEC2ERKSB_RKSH_ - $_ZN7cutlass13device_kernelIN5flash19enable_sm80_to_sm89INS1_16FlashAttnBwdSm80INS1_25CollectiveMainloopBwdSm80ILi2ELi2EN4cute5tupleIJNS5_1CILi128EEES8_NS7_ILi64EEEEEENS_10bfloat16_tEfNS_4arch4Sm80ELb0ELb0ELb1ELb0ELb0ELb0ELb0ELb0ELi2ELi4ELi4ELi4ELb0EEENS1_24CollectiveEpilogueBwdGQAISA_fSD_Li256ELb0ELb0EEENS1_19SingleTileSchedulerILb0ELb0ELb0ELi128EEEEEEEEEvNT_6ParamsE$_ZN4cute3eso3ESOILb1ELb0EJNS_5tupleIJNS2_IJNS2_IJNS_1CILi8EEENS3_ILi1EEEEEENS2_IJS5_S5_EEEEEENS2_IJS5_NS3_ILi2EEEEEEEEENS2_IJNS2_IJNS2_IJS5_NS3_ILi0EEEEEENS2_IJSC_SC_EEEEEENS2_IJSC_iEEEEEEEEC2ERKSB_RKSH_)
$_ZN7cutlass13device_kernelIN5flash19enable_sm80_to_sm89INS1_16FlashAttnBwdSm80INS1_25CollectiveMainloopBwdSm80ILi2ELi2EN4cute5tupleIJNS5_1CILi128EEES8_NS7_ILi64EEEEEENS_10bfloat16_tEfNS_4arch4Sm80ELb0ELb0ELb1ELb0ELb0ELb0ELb0ELb0ELi2ELi4ELi4ELi4ELb0EEENS1_24CollectiveEpilogueBwdGQAISA_fSD_Li256ELb0ELb0EEENS1_19SingleTileSchedulerILb0ELb0ELb0ELi128EEEEEEEEEvNT_6ParamsE$_ZN4cute3eso3ESOILb1ELb0EJNS_5tupleIJNS2_IJNS2_IJNS_1CILi8EEENS3_ILi1EEEEEENS2_IJS5_S5_EEEEEENS2_IJS5_NS3_ILi2EEEEEEEEENS2_IJNS2_IJNS2_IJS5_NS3_ILi0EEEEEENS2_IJSC_SC_EEEEEENS2_IJSC_iEEEEEEEEC2ERKSB_RKSH_:
[----:B------:R-:W-:Y:S02]  /*7550*/  IADD3 R2, R69, -c[0x0][0x20], RZ ;  /* 0x8000080045027a10 */ /* 0x000fe40007ffe0ff */
[----:B------:R-:W-:-:S03]  /*7560*/  MOV R7, 0x0 ;  /* 0x0000000000077802 */ /* 0x000fc60000000f00 */
[----:B------:R1:W-:Y:S01]  /*7570*/  STL [R2], R3 ;  /* 0x0000000302007387 */ /* 0x0003e20000100800 */
[----:B------:R-:W-:Y:S05]  /*7580*/  RET.REL.NODEC R6 `(_ZN7cutlass13device_kernelIN5flash19enable_sm80_to_sm89INS1_16FlashAttnBwdSm80INS1_25CollectiveMainloopBwdSm80ILi2ELi2EN4cute5tupleIJNS5_1CILi128EEES8_NS7_ILi64EEEEEENS_10bfloat16_tEfNS_4arch4Sm80ELb0ELb0ELb1ELb0ELb0ELb0ELb0ELb0ELi2ELi4ELi4ELi4ELb0EEENS1_24CollectiveEpilogueBwdGQAISA_fSD_Li256ELb0ELb0EEENS1_19SingleTileSchedulerILb0ELb0ELb0ELi128EEEEEEEEEvNT_6ParamsE) ;  /* 0xffff8a7006007950 */ /* 0x000fea0003c3ffff */
        .type           $_ZN7cutlass13device_kernelIN5flash19enable_sm80_to_sm89INS1_16FlashAttnBwdSm80INS1_25CollectiveMainloopBwdSm80ILi2ELi2EN4cute5tupleIJNS5_1CILi128EEES8_NS7_ILi64EEEEEENS_10bfloat16_tEfNS_4arch4Sm80ELb0ELb0ELb1ELb0ELb0ELb0ELb0ELb0ELi2ELi4ELi4ELi4ELb0EEENS1_24CollectiveEpilogueBwdGQAISA_fSD_Li256ELb0ELb0EEENS1_19SingleTileSchedulerILb0ELb0ELb0ELi128EEEEEEEEEvNT_6ParamsE$_ZN4cute3eso3ESOILb1ELb0EJNS_5tupleIJNS2_IJNS2_IJNS_1CILi8EEENS3_ILi1EEEEEES5_EEENS2_IJNS2_IJS5_S5_EEENS3_ILi2EEEEEEEEENS2_IJNS2_IJNS2_IJS5_NS3_ILi0EEEEEESC_EEENS2_IJNS2_IJSC_SC_EEEiEEEEEEEEC2ERKSB_RKSH_,@function
        .size           $_ZN7cutlass13device_kernelIN5flash19enable_sm80_to_sm89INS1_16FlashAttnBwdSm80INS1_25CollectiveMainloopBwdSm80ILi2ELi2EN4cute5tupleIJNS5_1CILi128EEES8_NS7_ILi64EEEEEENS_10bfloat16_tEfNS_4arch4Sm80ELb0ELb0ELb1ELb0ELb0ELb0ELb0ELb0ELi2ELi4ELi4ELi4ELb0EEENS1_24CollectiveEpilogueBwdGQAISA_fSD_Li256ELb0ELb0EEENS1_19SingleTileSchedulerILb0ELb0ELb0ELi128EEEEEEEEEvNT_6ParamsE$_ZN4cute3eso3ESOILb1ELb0EJNS_5tupleIJNS2_IJNS2_IJNS_1CILi8EEENS3_ILi1EEEEEES5_EEENS2_IJNS2_IJS5_S5_EEENS3_ILi2EEEEEEEEENS2_IJNS2_IJNS2_IJS5_NS3_ILi0EEEEEESC_EEENS2_IJNS2_IJSC_SC_EEEiEEEEEEEEC2ERKSB_RKSH_,($_ZN7cutlass13device_kernelIN5flash19enable_sm80_to_sm89INS1_16FlashAttnBwdSm80INS1_25CollectiveMainloopBwdSm80ILi2ELi2EN4cute5tupleIJNS5_1CILi128EEES8_NS7_ILi64EEEEEENS_10bfloat16_tEfNS_4arch4Sm80ELb0ELb0ELb1ELb0ELb0ELb0ELb0ELb0ELi2ELi4ELi4ELi4ELb0EEENS1_24CollectiveEpilogueBwdGQAISA_fSD_Li256ELb0ELb0EEENS1_19SingleTileSchedulerILb0ELb0ELb0ELi128EEEEEEEEEvNT_6ParamsE$_ZN4cute3eso3ESOILb1ELb0EJNS_5tupleIJNS2_IJNS_1CILi1EEENS2_IJS4_NS3_ILi2EEES5_EEEEEES5_NS2_IJS5_S5_EEEEEENS2_IJNS2_IJNS3_ILi0EEENS2_IJS4_NS3_ILi256EEEiEEEEEENS3_ILi2048EEENS2_IJiNS3_ILi4096EEEEEEEEEEEC2ERKS9_RKSH_ - $_ZN7cutlass13device_kernelIN5flash19enable_sm80_to_sm89INS1_16FlashAttnBwdSm80INS1_25CollectiveMainloopBwdSm80ILi2ELi2EN4cute5tupleIJNS5_1CILi128EEES8_NS7_ILi64EEEEEENS_10bfloat16_tEfNS_4arch4Sm80ELb0ELb0ELb1ELb0ELb0ELb0ELb0ELb0ELi2ELi4ELi4ELi4ELb0EEENS1_24CollectiveEpilogueBwdGQAISA_fSD_Li256ELb0ELb0EEENS1_19SingleTileSchedulerILb0ELb0ELb0ELi128EEEEEEEEEvNT_6ParamsE$_ZN4cute3eso3ESOILb1ELb0EJNS_5tupleIJNS2_IJNS2_IJNS_1CILi8EEENS3_ILi1EEEEEES5_EEENS2_IJNS2_IJS5_S5_EEENS3_ILi2EEEEEEEEENS2_IJNS2_IJNS2_IJS5_NS3_ILi0EEEEEESC_EEENS2_IJNS2_IJSC_SC_EEEiEEEEEEEEC2ERKSB_RKSH_)
$_ZN7cutlass13device_kernelIN5flash19enable_sm80_to_sm89INS1_16FlashAttnBwdSm80INS1_25CollectiveMainloopBwdSm80ILi2ELi2EN4cute5tupleIJNS5_1CILi128EEES8_NS7_ILi64EEEEEENS_10bfloat16_tEfNS_4arch4Sm80ELb0ELb0ELb1ELb0ELb0ELb0ELb0ELb0ELi2ELi4ELi4ELi4ELb0EEENS1_24CollectiveEpilogueBwdGQAISA_fSD_Li256ELb0ELb0EEENS1_19SingleTileSchedulerILb0ELb0ELb0ELi128EEEEEEEEEvNT_6ParamsE$_ZN4cute3eso3ESOILb1ELb0EJNS_5tupleIJNS2_IJNS2_IJNS_1CILi8EEENS3_ILi1EEEEEES5_EEENS2_IJNS2_IJS5_S5_EEENS3_ILi2EEEEEEEEENS2_IJNS2_IJNS2_IJS5_NS3_ILi0EEEEEESC_EEENS2_IJNS2_IJSC_SC_EEEiEEEEEEEEC2ERKSB_RKSH_:
[----:B------:R-:W-:Y:S02]  /*7590*/  IADD3 R2, R69, -c[0x0][0x20], RZ ;  /* 0x8000080045027a10 */ /* 0x000fe40007ffe0ff */
[----:B------:R-:W-:-:S03]  /*75a0*/  MOV R7, 0x0 ;  /* 0x0000000000077802 */ /* 0x000fc60000000f00 */
[----:B------:R1:W-:Y:S01]  /*75b0*/  STL [R2], R3 ;  /* 0x0000000302007387 */ /* 0x0003e20000100800 */
[----:B------:R-:W-:Y:S05]  /*75c0*/  RET.REL.NODEC R6 `(_ZN7cutlass13device_kernelIN5flash19enable_sm80_to_sm89INS1_16FlashAttnBwdSm80INS1_25CollectiveMainloopBwdSm80ILi2ELi2EN4cute5tupleIJNS5_1CILi128EEES8_NS7_ILi64EEEEEENS_10bfloat16_tEfNS_4arch4Sm80ELb0ELb0ELb1ELb0ELb0ELb0ELb0ELb0ELi2ELi4ELi4ELi4ELb0EEENS1_24CollectiveEpilogueBwdGQAISA_fSD_Li256ELb0ELb0EEENS1_19SingleTileSchedulerILb0ELb0ELb0ELi128EEEEEEEEEvNT_6ParamsE) ;  /* 0xffff8a3006007950 */ /* 0x000fea0003c3ffff */
        .type           $_ZN7cutlass13device_kernelIN5flash19enable_sm80_to_sm89INS1_16FlashAttnBwdSm80INS1_25CollectiveMainloopBwdSm80ILi2ELi2EN4cute5tupleIJNS5_1CILi128EEES8_NS7_ILi64EEEEEENS_10bfloat16_tEfNS_4arch4Sm80ELb0ELb0ELb1ELb0ELb0ELb0ELb0ELb0ELi2ELi4ELi4ELi4ELb0EEENS1_24CollectiveEpilogueBwdGQAISA_fSD_Li256ELb0ELb0EEENS1_19SingleTileSchedulerILb0ELb0ELb0ELi128EEEEEEEEEvNT_6ParamsE$_ZN4cute3eso3ESOILb1ELb0EJNS_5tupleIJNS2_IJNS_1CILi1EEENS2_IJS4_NS3_ILi2EEES5_EEEEEES5_NS2_IJS5_S5_EEEEEENS2_IJNS2_IJNS3_ILi0EEENS2_IJS4_NS3_ILi256EEEiEEEEEENS3_ILi2048EEENS2_IJiNS3_ILi4096EEEEEEEEEEEC2ERKS9_RKSH_,@function
        .size           $_ZN7cutlass13device_kernelIN5flash19enable_sm80_to_sm89INS1_16FlashAttnBwdSm80INS1_25CollectiveMainloopBwdSm80ILi2ELi2EN4cute5tupleIJNS5_1CILi128EEES8_NS7_ILi64EEEEEENS_10bfloat16_tEfNS_4arch4Sm80ELb0ELb0ELb1ELb0ELb0ELb0ELb0ELb0ELi2ELi4ELi4ELi4ELb0EEENS1_24CollectiveEpilogueBwdGQAISA_fSD_Li256ELb0ELb0EEENS1_19SingleTileSchedulerILb0ELb0ELb0ELi128EEEEEEEEEvNT_6ParamsE$_ZN4cute3eso3ESOILb1ELb0EJNS_5tupleIJNS2_IJNS_1CILi1EEENS2_IJS4_NS3_ILi2EEES5_EEEEEES5_NS2_IJS5_S5_EEEEEENS2_IJNS2_IJNS3_ILi0EEENS2_IJS4_NS3_ILi256EEEiEEEEEENS3_ILi2048EEENS2_IJiNS3_ILi4096EEEEEEEEEEEC2ERKS9_RKSH_,($_ZN7cutlass13device_kernelIN5flash19enable_sm80_to_sm89INS1_16FlashAttnBwdSm80INS1_25CollectiveMainloopBwdSm80ILi2ELi2EN4cute5tupleIJNS5_1CILi128EEES8_NS7_ILi64EEEEEENS_10bfloat16_tEfNS_4arch4Sm80ELb0ELb0ELb1ELb0ELb0ELb0ELb0ELb0ELi2ELi4ELi4ELi4ELb0EEENS1_24CollectiveEpilogueBwdGQAISA_fSD_Li256ELb0ELb0EEENS1_19SingleTileSchedulerILb0ELb0ELb0ELi128EEEEEEEEEvNT_6ParamsE$_ZN4cute3eso3ESOILb1ELb0EJNS_5tupleIJNS2_IJNS_1CILi1EEENS3_ILi0EEEEEENS2_IJS5_S5_EEEEEENS2_IJS5_iEEEEEC2ERKS8_RKS9_ - $_ZN7cutlass13device_kernelIN5flash19enable_sm80_to_sm89INS1_16FlashAttnBwdSm80INS1_25CollectiveMainloopBwdSm80ILi2ELi2EN4cute5tupleIJNS5_1CILi128EEES8_NS7_ILi64EEEEEENS_10bfloat16_tEfNS_4arch4Sm80ELb0ELb0ELb1ELb0ELb0ELb0ELb0ELb0ELi2ELi4ELi4ELi4ELb0EEENS1_24CollectiveEpilogueBwdGQAISA_fSD_Li256ELb0ELb0EEENS1_19SingleTileSchedulerILb0ELb0ELb0ELi128EEEEEEEEEvNT_6ParamsE$_ZN4cute3eso3ESOILb1ELb0EJNS_5tupleIJNS2_IJNS_1CILi1EEENS2_IJS4_NS3_ILi2EEES5_EEEEEES5_NS2_IJS5_S5_EEEEEENS2_IJNS2_IJNS3_ILi0EEENS2_IJS4_NS3_ILi256EEEiEEEEEENS3_ILi2048EEENS2_IJiNS3_ILi4096EEEEEEEEEEEC2ERKS9_RKSH_)
$_ZN7cutlass13device_kernelIN5flash19enable_sm80_to_sm89INS1_16FlashAttnBwdSm80INS1_25CollectiveMainloopBwdSm80ILi2ELi2EN4cute5tupleIJNS5_1CILi128EEES8_NS7_ILi64EEEEEENS_10bfloat16_tEfNS_4arch4Sm80ELb0ELb0ELb1ELb0ELb0ELb0ELb0ELb0ELi2ELi4ELi4ELi4ELb0EEENS1_24CollectiveEpilogueBwdGQAISA_fSD_Li256ELb0ELb0EEENS1_19SingleTileSchedulerILb0ELb0ELb0ELi128EEEEEEEEEvNT_6ParamsE$_ZN4cute3eso3ESOILb1ELb0EJNS_5tupleIJNS2_IJNS_1CILi1EEENS2_IJS4_NS3_ILi2EEES5_EEEEEES5_NS2_IJS5_S5_EEEEEENS2_IJNS2_IJNS3_ILi0EEENS2_IJS4_NS3_ILi256EEEiEEEEEENS3_ILi2048EEENS2_IJiNS3_ILi4096EEEEEEEEEEEC2ERKS9_RKSH_:
[----:B------:R-:W-:Y:S02]  /*75d0*/  IADD3 R2, R60, -c[0x0][0x20], RZ ;  /* 0x800008003c027a10 */ /* 0x000fe40007ffe0ff */
[----:B------:R-:W-:-:S03]  /*75e0*/  MOV R7, 0x0 ;  /* 0x0000000000077802 */ /* 0x000fc60000000f00 */
[----:B------:R1:W-:Y:S04]  /*75f0*/  STL [R2], R5 ;  /* 0x0000000502007387 */ /* 0x0003e80000100800 */
[----:B------:R1:W-:Y:S01]  /*7600*/  STL [R2+0x4], R3 ;  /* 0x0000040302007387 */ /* 0x0003e20000100800 */
[----:B------:R-:W-:Y:S05]  /*7610*/  RET.REL.NODEC R6 `(_ZN7cutlass13device_kernelIN5flash19enable_sm80_to_sm89INS1_16FlashAttnBwdSm80INS1_25CollectiveMainloopBwdSm80ILi2ELi2EN4cute5tupleIJNS5_1CILi128EEES8_NS7_ILi64EEEEEENS_10bfloat16_tEfNS_4arch4Sm80ELb0ELb0ELb1ELb0ELb0ELb0ELb0ELb0ELi2ELi4ELi4ELi4ELb0EEENS1_24CollectiveEpilogueBwdGQAISA_fSD_Li256ELb0ELb0EEENS1_19SingleTileSchedulerILb0ELb0ELb0ELi128EEEEEEEEEvNT_6ParamsE) ;  /* 0xffff89e006007950 */ /* 0x000fea0003c3ffff */
        .type           $_ZN7cutlass13device_kernelIN5flash19enable_sm80_to_sm89INS1_16FlashAttnBwdSm80INS1_25CollectiveMainloopBwdSm80ILi2ELi2EN4cute5tupleIJNS5_1CILi128EEES8_NS7_ILi64EEEEEENS_10bfloat16_tEfNS_4arch4Sm80ELb0ELb0ELb1ELb0ELb0ELb0ELb0ELb0ELi2ELi4ELi4ELi4ELb0EEENS1_24CollectiveEpilogueBwdGQAISA_fSD_Li256ELb0ELb0EEENS1_19SingleTileSchedulerILb0ELb0ELb0ELi128EEEEEEEEEvNT_6ParamsE$_ZN4cute3eso3ESOILb1ELb0EJNS_5tupleIJNS2_IJNS_1CILi1EEENS3_ILi0EEEEEENS2_IJS5_S5_EEEEEENS2_IJS5_iEEEEEC2ERKS8_RKS9_,@function
        .size           $_ZN7cutlass13device_kernelIN5flash19enable_sm80_to_sm89INS1_16FlashAttnBwdSm80INS1_25CollectiveMainloopBwdSm80ILi2ELi2EN4cute5tupleIJNS5_1CILi128EEES8_NS7_ILi64EEEEEENS_10bfloat16_tEfNS_4arch4Sm80ELb0ELb0ELb1ELb0ELb0ELb0ELb0ELb0ELi2ELi4ELi4ELi4ELb0EEENS1_24CollectiveEpilogueBwdGQAISA_fSD_Li256ELb0ELb0EEENS1_19SingleTileSchedulerILb0ELb0ELb0ELi128EEEEEEEEEvNT_6ParamsE$_ZN4cute3eso3ESOILb1ELb0EJNS_5tupleIJNS2_IJNS_1CILi1EEENS3_ILi0EEEEEENS2_IJS5_S5_EEEEEENS2_IJS5_iEEEEEC2ERKS8_RKS9_,($_ZN7cutlass13device_kernelIN5flash19enable_sm80_to_sm89INS1_16FlashAttnBwdSm80INS1_25CollectiveMainloopBwdSm80ILi2ELi2EN4cute5tupleIJNS5_1CILi128EEES8_NS7_ILi64EEEEEENS_10bfloat16_tEfNS_4arch4Sm80ELb0ELb0ELb1ELb0ELb0ELb0ELb0ELb0ELi2ELi4ELi4ELi4ELb0EEENS1_24CollectiveEpilogueBwdGQAISA_fSD_Li256ELb0ELb0EEENS1_19SingleTileSchedulerILb0ELb0ELb0ELi128EEEEEEEEEvNT_6ParamsE$_ZN4cute3eso3ESOILb1ELb0EJNS_5tupleIJNS2_IJNS_1CILi1EEENS3_ILi0EEEEEES5_EEENS2_IJNS2_IJS5_S5_EEEiEEEEEC2ERKS7_RKS9_ - $_ZN7cutlass13device_kernelIN5flash19enable_sm80_to_sm89INS1_16FlashAttnBwdSm80INS1_25CollectiveMainloopBwdSm80ILi2ELi2EN4cute5tupleIJNS5_1CILi128EEES8_NS7_ILi64EEEEEENS_10bfloat16_tEfNS_4arch4Sm80ELb0ELb0ELb1ELb0ELb0ELb0ELb0ELb0ELi2ELi4ELi4ELi4ELb0EEENS1_24CollectiveEpilogueBwdGQAISA_fSD_Li256ELb0ELb0EEENS1_19SingleTileSchedulerILb0ELb0ELb0ELi128EEEEEEEEEvNT_6ParamsE$_ZN4cute3eso3ESOILb1ELb0EJNS_5tupleIJNS2_IJNS_1CILi1EEENS3_ILi0EEEEEENS2_IJS5_S5_EEEEEENS2_IJS5_iEEEEEC2ERKS8_RKS9_)
$_ZN7cutlass13device_kernelIN5flash19enable_sm80_to_sm89INS1_16FlashAttnBwdSm80INS1_25CollectiveMainloopBwdSm80ILi2ELi2EN4cute5tupleIJNS5_1CILi128EEES8_NS7_ILi64EEEEEENS_10bfloat16_tEfNS_4arch4Sm80ELb0ELb0ELb1ELb0ELb0ELb0ELb0ELb0ELi2ELi4ELi4ELi4ELb0EEENS1_24CollectiveEpilogueBwdGQAISA_fSD_Li256ELb0ELb0EEENS1_19SingleTileSchedulerILb0ELb0ELb0ELi128EEEEEEEEEvNT_6ParamsE$_ZN4cute3eso3ESOILb1ELb0EJNS_5tupleIJNS2_IJNS_1CILi1EEENS3_ILi0EEEEEENS2_IJS5_S5_EEEEEENS2_IJS5_iEEEEEC2ERKS8_RKS9_:
[----:B------:R-:W-:Y:S02]  /*7620*/  IADD3 R2, R69, -c[0x0][0x20], RZ ;  /* 0x8000080045027a10 */ /* 0x000fe40007ffe0ff */
[----:B------:R-:W-:-:S03]  /*7630*/  MOV R5, 0x0 ;  /* 0x0000000000057802 */ /* 0x000fc60000000f00 */
[----:B------:R1:W-:Y:S01]  /*7640*/  STL [R2], R3 ;  /* 0x0000000302007387 */ /* 0x0003e20000100800 */
[----:B------:R-:W-:Y:S05]  /*7650*/  RET.REL.NODEC R4 `(_ZN7cutlass13device_kernelIN5flash19enable_sm80_to_sm89INS1_16FlashAttnBwdSm80INS1_25CollectiveMainloopBwdSm80ILi2ELi2EN4cute5tupleIJNS5_1CILi128EEES8_NS7_ILi64EEEEEENS_10bfloat16_tEfNS_4arch4Sm80ELb0ELb0ELb1ELb0ELb0ELb0ELb0ELb0ELi2ELi4ELi4ELi4ELb0EEENS1_24CollectiveEpilogueBwdGQAISA_fSD_Li256ELb0ELb0EEENS1_19SingleTileSchedulerILb0ELb0ELb0ELi128EEEEEEEEEvNT_6ParamsE) ;  /* 0xffff89a004007950 */ /* 0x000fea0003c3ffff */
        .type           $_ZN7cutlass13device_kernelIN5flash19enable_sm80_to_sm89INS1_16FlashAttnBwdSm80INS1_25CollectiveMainloopBwdSm80ILi2ELi2EN4cute5tupleIJNS5_1CILi128EEES8_NS7_ILi64EEEEEENS_10bfloat16_tEfNS_4arch4Sm80ELb0ELb0ELb1ELb0ELb0ELb0ELb0ELb0ELi2ELi4ELi4ELi4ELb0EEENS1_24CollectiveEpilogueBwdGQAISA_fSD_Li256ELb0ELb0EEENS1_19SingleTileSchedulerILb0ELb0ELb0ELi128EEEEEEEEEvNT_6ParamsE$_ZN4cute3eso3ESOILb1ELb0EJNS_5tupleIJNS2_IJNS_1CILi1EEENS3_ILi0EEEEEES5_EEENS2_IJNS2_IJS5_S5_EEEiEEEEEC2ERKS7_RKS9_,@function
        .size           $_ZN7cutlass13device_kernelIN5flash19enable_sm80_to_sm89INS1_16FlashAttnBwdSm80INS1_25CollectiveMainloopBwdSm80ILi2ELi2EN4cute5tupleIJNS5_1CILi128EEES8_NS7_ILi64EEEEEENS_10bfloat16_tEfNS_4arch4Sm80ELb0ELb0ELb1ELb0ELb0ELb0ELb0ELb0ELi2ELi4ELi4ELi4ELb0EEENS1_24CollectiveEpilogueBwdGQAISA_fSD_Li256ELb0ELb0EEENS1_19SingleTileSchedulerILb0ELb0ELb0ELi128EEEEEEEEEvNT_6ParamsE$_ZN4cute3eso3ESOILb1ELb0EJNS_5tupleIJNS2_IJNS_1CILi1EEENS3_ILi0EEEEEES5_EEENS2_IJNS2_IJS5_S5_EEEiEEEEEC2ERKS7_RKS9_,($_ZN7cutlass13device_kernelIN5flash19enable_sm80_to_sm89INS1_16FlashAttnBwdSm80INS1_25CollectiveMainloopBwdSm80ILi2ELi2EN4cute5tupleIJNS5_1CILi128EEES8_NS7_ILi64EEEEEENS_10bfloat16_tEfNS_4arch4Sm80ELb0ELb0ELb1ELb0ELb0ELb0ELb0ELb0ELi2ELi4ELi4ELi4ELb0EEENS1_24CollectiveEpilogueBwdGQAISA_fSD_Li256ELb0ELb0EEENS1_19SingleTileSchedulerILb0ELb0ELb0ELi128EEEEEEEEEvNT_6ParamsE$_ZN4cute3eso3ESOILb1ELb0EJNS_5tupleIJNS2_IJNS_1CILi2EEES4_EEENS3_ILi8EEES5_EEENS2_IJNS2_IJNS3_ILi1EEEiEEENS3_ILi1024EEENS2_IJiiEEEEEEEEC2ERKS7_RKSC_ - $_ZN7cutlass13device_kernelIN5flash19enable_sm80_to_sm89INS1_16FlashAttnBwdSm80INS1_25CollectiveMainloopBwdSm80ILi2ELi2EN4cute5tupleIJNS5_1CILi128EEES8_NS7_ILi64EEEEEENS_10bfloat16_tEfNS_4arch4Sm80ELb0ELb0ELb1ELb0ELb0ELb0ELb0ELb0ELi2ELi4ELi4ELi4ELb0EEENS1_24CollectiveEpilogueBwdGQAISA_fSD_Li256ELb0ELb0EEENS1_19SingleTileSchedulerILb0ELb0ELb0ELi128EEEEEEEEEvNT_6ParamsE$_ZN4cute3eso3ESOILb1ELb0EJNS_5tupleIJNS2_IJNS_1CILi1EEENS3_ILi0EEEEEES5_EEENS2_IJNS2_IJS5_S5_EEEiEEEEEC2ERKS7_RKS9_)
$_ZN7cutlass13device_kernelIN5flash19enable_sm80_to_sm89INS1_16FlashAttnBwdSm80INS1_25CollectiveMainloopBwdSm80ILi2ELi2EN4cute5tupleIJNS5_1CILi128EEES8_NS7_ILi64EEEEEENS_10bfloat16_tEfNS_4arch4Sm80ELb0ELb0ELb1ELb0ELb0ELb0ELb0ELb0ELi2ELi4ELi4ELi4ELb0EEENS1_24CollectiveEpilogueBwdGQAISA_fSD_Li256ELb0ELb0EEENS1_19SingleTileSchedulerILb0ELb0ELb0ELi128EEEEEEEEEvNT_6ParamsE$_ZN4cute3eso3ESOILb1ELb0EJNS_5tupleIJNS2_IJNS_1CILi1EEENS3_ILi0EEEEEES5_EEENS2_IJNS2_IJS5_S5_EEEiEEEEEC2ERKS7_RKS9_:
[----:B------:R-:W-:Y:S02]  /*7660*/  IADD3 R2, R69, -c[0x0][0x20], RZ ;  /* 0x8000080045027a10 */ /* 0x000fe40007ffe0ff */
[----:B------:R-:W-:-:S03]  /*7670*/  MOV R5, 0x0 ;  /* 0x0000000000057802 */ /* 0x000fc60000000f00 */
[----:B------:R1:W-:Y:S01]  /*7680*/  STL [R2], R3 ;  /* 0x0000000302007387 */ /* 0x0003e20000100800 */
[----:B------:R-:W-:Y:S05]  /*7690*/  RET.REL.NODEC R4 `(_ZN7cutlass13device_kernelIN5flash19enable_sm80_to_sm89INS1_16FlashAttnBwdSm80INS1_25CollectiveMainloopBwdSm80ILi2ELi2EN4cute5tupleIJNS5_1CILi128EEES8_NS7_ILi64EEEEEENS_10bfloat16_tEfNS_4arch4Sm80ELb0ELb0ELb1ELb0ELb0ELb0ELb0ELb0ELi2ELi4ELi4ELi4ELb0EEENS1_24CollectiveEpilogueBwdGQAISA_fSD_Li256ELb0ELb0EEENS1_19SingleTileSchedulerILb0ELb0ELb0ELi128EEEEEEEEEvNT_6ParamsE) ;  /* 0xffff896004007950 */ /* 0x000fea0003c3ffff */
        .type           $_ZN7cutlass13device_kernelIN5flash19enable_sm80_to_sm89INS1_16FlashAttnBwdSm80INS1_25CollectiveMainloopBwdSm80ILi2ELi2EN4cute5tupleIJNS5_1CILi128EEES8_NS7_ILi64EEEEEENS_10bfloat16_tEfNS_4arch4Sm80ELb0ELb0ELb1ELb0ELb0ELb0ELb0ELb0ELi2ELi4ELi4ELi4ELb0EEENS1_24CollectiveEpilogueBwdGQAISA_fSD_Li256ELb0ELb0EEENS1_19SingleTileSchedulerILb0ELb0ELb0ELi128EEEEEEEEEvNT_6ParamsE$_ZN4cute3eso3ESOILb1ELb0EJNS_5tupleIJNS2_IJNS_1CILi2EEES4_EEENS3_ILi8EEES5_EEENS2_IJNS2_IJNS3_ILi1EEEiEEENS3_ILi1024EEENS2_IJiiEEEEEEEEC2ERKS7_RKSC_,@function
        .size           $_ZN7cutlass13device_kernelIN5flash19enable_sm80_to_sm89INS1_16FlashAttnBwdSm80INS1_25CollectiveMainloopBwdSm80ILi2ELi2EN4cute5tupleIJNS5_1CILi128EEES8_NS7_ILi64EEEEEENS_10bfloat16_tEfNS_4arch4Sm80ELb0ELb0ELb1ELb0ELb0ELb0ELb0ELb0ELi2ELi4ELi4ELi4ELb0EEENS1_24CollectiveEpilogueBwdGQAISA_fSD_Li256ELb0ELb0EEENS1_19SingleTileSchedulerILb0ELb0ELb0ELi128EEEEEEEEEvNT_6ParamsE$_ZN4cute3eso3ESOILb1ELb0EJNS_5tupleIJNS2_IJNS_1CILi2EEES4_EEENS3_ILi8EEES5_EEENS2_IJNS2_IJNS3_ILi1EEEiEEENS3_ILi1024EEENS2_IJiiEEEEEEEEC2ERKS7_RKSC_,($_ZN7cutlass13device_kernelIN5flash19enable_sm80_to_sm89INS1_16FlashAttnBwdSm80INS1_25CollectiveMainloopBwdSm80ILi2ELi2EN4cute5tupleIJNS5_1CILi128EEES8_NS7_ILi64EEEEEENS_10bfloat16_tEfNS_4arch4Sm80ELb0ELb0ELb1ELb0ELb0ELb0ELb0ELb0ELi2ELi4ELi4ELi4ELb0EEENS1_24CollectiveEpilogueBwdGQAISA_fSD_Li256ELb0ELb0EEENS1_19SingleTileSchedulerILb0ELb0ELb0ELi128EEEEEEEEEvNT_6ParamsE$_ZN4cute3eso3ESOILb1ELb0EJNS_5tupleIJNS2_IJNS_1CILi2EEES4_EEES4_EEENS2_IJNS2_IJiiEEENS3_ILi8192EEEEEEEEC2ERKS6_RKS9_ - $_ZN7cutlass13device_kernelIN5flash19enable_sm80_to_sm89INS1_16FlashAttnBwdSm80INS1_25CollectiveMainloopBwdSm80ILi2ELi2EN4cute5tupleIJNS5_1CILi128EEES8_NS7_ILi64EEEEEENS_10bfloat16_tEfNS_4arch4Sm80ELb0ELb0ELb1ELb0ELb0ELb0ELb0ELb0ELi2ELi4ELi4ELi4ELb0EEENS1_24CollectiveEpilogueBwdGQAISA_fSD_Li256ELb0ELb0EEENS1_19SingleTileSchedulerILb0ELb0ELb0ELi128EEEEEEEEEvNT_6ParamsE$_ZN4cute3eso3ESOILb1ELb0EJNS_5tupleIJNS2_IJNS_1CILi2EEES4_EEENS3_ILi8EEES5_EEENS2_IJNS2_IJNS3_ILi1EEEiEEENS3_ILi1024EEENS2_IJiiEEEEEEEEC2ERKS7_RKSC_)
$_ZN7cutlass13device_kernelIN5flash19enable_sm80_to_sm89INS1_16FlashAttnBwdSm80INS1_25CollectiveMainloopBwdSm80ILi2ELi2EN4cute5tupleIJNS5_1CILi128EEES8_NS7_ILi64EEEEEENS_10bfloat16_tEfNS_4arch4Sm80ELb0ELb0ELb1ELb0ELb0ELb0ELb0ELb0ELi2ELi4ELi4ELi4ELb0EEENS1_24CollectiveEpilogueBwdGQAISA_fSD_Li256ELb0ELb0EEENS1_19SingleTileSchedulerILb0ELb0ELb0ELi128EEEEEEEEEvNT_6ParamsE$_ZN4cute3eso3ESOILb1ELb0EJNS_5tupleIJNS2_IJNS_1CILi2EEES4_EEENS3_ILi8EEES5_EEENS2_IJNS2_IJNS3_ILi1EEEiEEENS3_ILi1024EEENS2_IJiiEEEEEEEEC2ERKS7_RKSC_:
[----:B------:R-:W-:Y:S01]  /*76a0*/  IADD3 R4, R25, -c[0x0][0x20], RZ ;  /* 0x8000080019047a10 */ /* 0x000fe20007ffe0ff */
[----:B------:R-:W-:Y:S01]  /*76b0*/  IMAD.MOV.U32 R16, RZ, RZ, R8 ;  /* 0x000000ffff107224 */ /* 0x000fe200078e0008 */
[----:B------:R-:W-:-:S03]  /*76c0*/  MOV R17, 0x0 ;  /* 0x0000000000117802 */ /* 0x000fc60000000f00 */
[----:B------:R1:W-:Y:S04]  /*76d0*/  STL [R4], R2 ;  /* 0x0000000204007387 */ /* 0x0003e80000100800 */
[----:B------:R1:W-:Y:S04]  /*76e0*/  STL [R4+0x4], R3 ;  /* 0x0000040304007387 */ /* 0x0003e80000100800 */
[----:B------:R1:W-:Y:S01]  /*76f0*/  STL [R4+0x8], R5 ;  /* 0x0000080504007387 */ /* 0x0003e20000100800 */
[----:B------:R-:W-:Y:S05]  /*7700*/  RET.REL.NODEC R16 `(_ZN7cutlass13device_kernelIN5flash19enable_sm80_to_sm89INS1_16FlashAttnBwdSm80INS1_25CollectiveMainloopBwdSm80ILi2ELi2EN4cute5tupleIJNS5_1CILi128EEES8_NS7_ILi64EEEEEENS_10bfloat16_tEfNS_4arch4Sm80ELb0ELb0ELb1ELb0ELb0ELb0ELb0ELb0ELi2ELi4ELi4ELi4ELb0EEENS1_24CollectiveEpilogueBwdGQAISA_fSD_Li256ELb0ELb0EEENS1_19SingleTileSchedulerILb0ELb0ELb0ELi128EEEEEEEEEvNT_6ParamsE) ;  /* 0xffff88f010007950 */ /* 0x000fea0003c3ffff */
        .type           $_ZN7cutlass13device_kernelIN5flash19enable_sm80_to_sm89INS1_16FlashAttnBwdSm80INS1_25CollectiveMainloopBwdSm80ILi2ELi2EN4cute5tupleIJNS5_1CILi128EEES8_NS7_ILi64EEEEEENS_10bfloat16_tEfNS_4arch4Sm80ELb0ELb0ELb1ELb0ELb0ELb0ELb0ELb0ELi2ELi4ELi4ELi4ELb0EEENS1_24CollectiveEpilogueBwdGQAISA_fSD_Li256ELb0ELb0EEENS1_19SingleTileSchedulerILb0ELb0ELb0ELi128EEEEEEEEEvNT_6ParamsE$_ZN4cute3eso3ESOILb1ELb0EJNS_5tupleIJNS2_IJNS_1CILi2EEES4_EEES4_EEENS2_IJNS2_IJiiEEENS3_ILi8192EEEEEEEEC2ERKS6_RKS9_,@function
        .size           $_ZN7cutlass13device_kernelIN5flash19enable_sm80_to_sm89INS1_16FlashAttnBwdSm80INS1_25CollectiveMainloopBwdSm80ILi2ELi2EN4cute5tupleIJNS5_1CILi128EEES8_NS7_ILi64EEEEEENS_10bfloat16_tEfNS_4arch4Sm80ELb0ELb0ELb1ELb0ELb0ELb0ELb0ELb0ELi2ELi4ELi4ELi4ELb0EEENS1_24CollectiveEpilogueBwdGQAISA_fSD_Li256ELb0ELb0EEENS1_19SingleTileSchedulerILb0ELb0ELb0ELi128EEEEEEEEEvNT_6ParamsE$_ZN4cute3eso3ESOILb1ELb0EJNS_5tupleIJNS2_IJNS_1CILi2EEES4_EEES4_EEENS2_IJNS2_IJiiEEENS3_ILi8192EEEEEEEEC2ERKS6_RKS9_,($_ZN7cutlass13device_kernelIN5flash19enable_sm80_to_sm89INS1_16FlashAttnBwdSm80INS1_25CollectiveMainloopBwdSm80ILi2ELi2EN4cute5tupleIJNS5_1CILi128EEES8_NS7_ILi64EEEEEENS_10bfloat16_tEfNS_4arch4Sm80ELb0ELb0ELb1ELb0ELb0ELb0ELb0ELb0ELi2ELi4ELi4ELi4ELb0EEENS1_24CollectiveEpilogueBwdGQAISA_fSD_Li256ELb0ELb0EEENS1_19SingleTileSchedulerILb0ELb0ELb0ELi128EEEEEEEEEvNT_6ParamsE$_ZN4cute3eso3ESOILb1ELb0EJNS_5tupleIJNS2_IJNS_1CILi2EEES4_EEES5_NS3_ILi8EEEEEENS2_IJNS2_IJiNS3_ILi512EEEEEENS2_IJiiEEENS3_ILi1024EEEEEEEEC2ERKS7_RKSC_ - $_ZN7cutlass13device_kernelIN5flash19enable_sm80_to_sm89INS1_16FlashAttnBwdSm80INS1_25CollectiveMainloopBwdSm80ILi2ELi2EN4cute5tupleIJNS5_1CILi128EEES8_NS7_ILi64EEEEEENS_10bfloat16_tEfNS_4arch4Sm80ELb0ELb0ELb1ELb0ELb0ELb0ELb0ELb0ELi2ELi4ELi4ELi4ELb0EEENS1_24CollectiveEpilogueBwdGQAISA_fSD_Li256ELb0ELb0EEENS1_19SingleTileSchedulerILb0ELb0ELb0ELi128EEEEEEEEEvNT_6ParamsE$_ZN4cute3eso3ESOILb1ELb0EJNS_5tupleIJNS2_IJNS_1CILi2EEES4_EEES4_EEENS2_IJNS2_IJiiEEENS3_ILi8192EEEEEEEEC2ERKS6_RKS9_)
$_ZN7cutlass13device_kernelIN5flash19enable_sm80_to_sm89INS1_16FlashAttnBwdSm80INS1_25CollectiveMainloopBwdSm80ILi2ELi2EN4cute5tupleIJNS5_1CILi128EEES8_NS7_ILi64EEEEEENS_10bfloat16_tEfNS_4arch4Sm80ELb0ELb0ELb1ELb0ELb0ELb0ELb0ELb0ELi2ELi4ELi4ELi4ELb0EEENS1_24CollectiveEpilogueBwdGQAISA_fSD_Li256ELb0ELb0EEENS1_19SingleTileSchedulerILb0ELb0ELb0ELi128EEEEEEEEEvNT_6ParamsE$_ZN4cute3eso3ESOILb1ELb0EJNS_5tupleIJNS2_IJNS_1CILi2EEES4_EEES4_EEENS2_IJNS2_IJiiEEENS3_ILi8192EEEEEEEEC2ERKS6_RKS9_:
[----:B------:R-:W-:Y:S01]  /*7710*/  IADD3 R4, R67, -c[0x0][0x20], RZ ;  /* 0x8000080043047a10 */ /* 0x000fe20007ffe0ff */
[----:B------:R-:W-:Y:S01]  /*7720*/  IMAD.MOV.U32 R72, RZ, RZ, R6 ;  /* 0x000000ffff487224 */ /* 0x000fe200078e0006 */
[----:B------:R-:W-:-:S03]  /*7730*/  MOV R73, 0x0 ;  /* 0x0000000000497802 */ /* 0x000fc60000000f00 */
[----:B------:R1:W-:Y:S04]  /*7740*/  STL [R4], R2 ;  /* 0x0000000204007387 */ /* 0x0003e80000100800 */
[----:B------:R1:W-:Y:S01]  /*7750*/  STL [R4+0x4], R3 ;  /* 0x0000040304007387 */ /* 0x0003e20000100800 */
[----:B------:R-:W-:Y:S05]  /*7760*/  RET.REL.NODEC R72 `(_ZN7cutlass13device_kernelIN5flash19enable_sm80_to_sm89INS1_16FlashAttnBwdSm80INS1_25CollectiveMainloopBwdSm80ILi2ELi2EN4cute5tupleIJNS5_1CILi128EEES8_NS7_ILi64EEEEEENS_10bfloat16_tEfNS_4arch4Sm80ELb0ELb0ELb1ELb0ELb0ELb0ELb0ELb0ELi2ELi4ELi4ELi4ELb0EEENS1_24CollectiveEpilogueBwdGQAISA_fSD_Li256ELb0ELb0EEENS1_19SingleTileSchedulerILb0ELb0ELb0ELi128EEEEEEEEEvNT_6ParamsE) ;  /* 0xffff889048007950 */ /* 0x000fea0003c3ffff */
        .type           $_ZN7cutlass13device_kernelIN5flash19enable_sm80_to_sm89INS1_16FlashAttnBwdSm80INS1_25CollectiveMainloopBwdSm80ILi2ELi2EN4cute5tupleIJNS5_1CILi128EEES8_NS7_ILi64EEEEEENS_10bfloat16_tEfNS_4arch4Sm80ELb0ELb0ELb1ELb0ELb0ELb0ELb0ELb0ELi2ELi4ELi4ELi4ELb0EEENS1_24CollectiveEpilogueBwdGQAISA_fSD_Li256ELb0ELb0EEENS1_19SingleTileSchedulerILb0ELb0ELb0ELi128EEEEEEEEEvNT_6ParamsE$_ZN4cute3eso3ESOILb1ELb0EJNS_5tupleIJNS2_IJNS_1CILi2EEES4_EEES5_NS3_ILi8EEEEEENS2_IJNS2_IJiNS3_ILi512EEEEEENS2_IJiiEEENS3_ILi1024EEEEEEEEC2ERKS7_RKSC_,@function
        .size           $_ZN7cutlass13device_kernelIN5flash19enable_sm80_to_sm89INS1_16FlashAttnBwdSm80INS1_25CollectiveMainloopBwdSm80ILi2ELi2EN4cute5tupleIJNS5_1CILi128EEES8_NS7_ILi64EEEEEENS_10bfloat16_tEfNS_4arch4Sm80ELb0ELb0ELb1ELb0ELb0ELb0ELb0ELb0ELi2ELi4ELi4ELi4ELb0EEENS1_24CollectiveEpilogueBwdGQAISA_fSD_Li256ELb0ELb0EEENS1_19SingleTileSchedulerILb0ELb0ELb0ELi128EEEEEEEEEvNT_6ParamsE$_ZN4cute3eso3ESOILb1ELb0EJNS_5tupleIJNS2_IJNS_1CILi2EEES4_EEES5_NS3_ILi8EEEEEENS2_IJNS2_IJiNS3_ILi512EEEEEENS2_IJiiEEENS3_ILi1024EEEEEEEEC2ERKS7_RKSC_,($_ZN7cutlass13device_kernelIN5flash19enable_sm80_to_sm89INS1_16FlashAttnBwdSm80INS1_25CollectiveMainloopBwdSm80ILi2ELi2EN4cute5tupleIJNS5_1CILi128EEES8_NS7_ILi64EEEEEENS_10bfloat16_tEfNS_4arch4Sm80ELb0ELb0ELb1ELb0ELb0ELb0ELb0ELb0ELi2ELi4ELi4ELi4ELb0EEENS1_24CollectiveEpilogueBwdGQAISA_fSD_Li256ELb0ELb0EEENS1_19SingleTileSchedulerILb0ELb0ELb0ELi128EEEEEEEEEvNT_6ParamsE$_ZN4cute3eso3ESOILb1ELb0EJNS_5tupleIJNS2_IJNS_1CILi2EEES4_S4_EEES4_NS2_IJNS2_IJS4_S4_EEES4_EEEEEENS2_IJNS2_IJNS3_ILi1EEENS3_ILi512EEEiEEENS3_ILi4096EEENS2_IJNS2_IJiiEEENS3_ILi8192EEEEEEEEEEEC2ERKS8_RKSG_ - $_ZN7cutlass13device_kernelIN5flash19enable_sm80_to_sm89INS1_16FlashAttnBwdSm80INS1_25CollectiveMainloopBwdSm80ILi2ELi2EN4cute5tupleIJNS5_1CILi128EEES8_NS7_ILi64EEEEEENS_10bfloat16_tEfNS_4arch4Sm80ELb0ELb0ELb1ELb0ELb0ELb0ELb0ELb0ELi2ELi4ELi4ELi4ELb0EEENS1_24CollectiveEpilogueBwdGQAISA_fSD_Li256ELb0ELb0EEENS1_19SingleTileSchedulerILb0ELb0ELb0ELi128EEEEEEEEEvNT_6ParamsE$_ZN4cute3eso3ESOILb1ELb0EJNS_5tupleIJNS2_IJNS_1CILi2EEES4_EEES5_NS3_ILi8EEEEEENS2_IJNS2_IJiNS3_ILi512EEEEEENS2_IJiiEEENS3_ILi1024EEEEEEEEC2ERKS7_RKSC_)
$_ZN7cutlass13device_kernelIN5flash19enable_sm80_to_sm89INS1_16FlashAttnBwdSm80INS1_25CollectiveMainloopBwdSm80ILi2ELi2EN4cute5tupleIJNS5_1CILi128EEES8_NS7_ILi64EEEEEENS_10bfloat16_tEfNS_4arch4Sm80ELb0ELb0ELb1ELb0ELb0ELb0ELb0ELb0ELi2ELi4ELi4ELi4ELb0EEENS1_24CollectiveEpilogueBwdGQAISA_fSD_Li256ELb0ELb0EEENS1_19SingleTileSchedulerILb0ELb0ELb0ELi128EEEEEEEEEvNT_6ParamsE$_ZN4cute3eso3ESOILb1ELb0EJNS_5tupleIJNS2_IJNS_1CILi2EEES4_EEES5_NS3_ILi8EEEEEENS2_IJNS2_IJiNS3_ILi512EEEEEENS2_IJiiEEENS3_ILi1024EEEEEEEEC2ERKS7_RKSC_:
[----:B------:R-:W-:Y:S01]  /*7770*/  IADD3 R4, R62, -c[0x0][0x20], RZ ;  /* 0x800008003e047a10 */ /* 0x000fe20007ffe0ff */
[----:B------:R-:W-:Y:S01]  /*7780*/  IMAD.MOV.U32 R16, RZ, RZ, R8 ;  /* 0x000000ffff107224 */ /* 0x000fe200078e0008 */
[----:B------:R-:W-:-:S03]  /*7790*/  MOV R17, 0x0 ;  /* 0x0000000000117802 */ /* 0x000fc60000000f00 */
[----:B------:R1:W-:Y:S04]  /*77a0*/  STL [R4], R2 ;  /* 0x0000000204007387 */ /* 0x0003e80000100800 */
[----:B------:R1:W-:Y:S04]  /*77b0*/  STL [R4+0x4], R3 ;  /* 0x0000040304007387 */ /* 0x0003e80000100800 */
[----:B------:R1:W-:Y:S01]  /*77c0*/  STL [R4+0x8], R5 ;  /* 0x0000080504007387 */ /* 0x0003e20000100800 */
[----:B------:R-:W-:Y:S05]  /*77d0*/  RET.REL.NODEC R16 `(_ZN7cutlass13device_kernelIN5flash19enable_sm80_to_sm89INS1_16FlashAttnBwdSm80INS1_25CollectiveMainloopBwdSm80ILi2ELi2EN4cute5tupleIJNS5_1CILi128EEES8_NS7_ILi64EEEEEENS_10bfloat16_tEfNS_4arch4Sm80ELb0ELb0ELb1ELb0ELb0ELb0ELb0ELb0ELi2ELi4ELi4ELi4ELb0EEENS1_24CollectiveEpilogueBwdGQAISA_fSD_Li256ELb0ELb0EEENS1_19SingleTileSchedulerILb0ELb0ELb0ELi128EEEEEEEEEvNT_6ParamsE) ;  /* 0xffff882010007950 */ /* 0x000fea0003c3ffff */
        .type           $_ZN7cutlass13device_kernelIN5flash19enable_sm80_to_sm89INS1_16FlashAttnBwdSm80INS1_25CollectiveMainloopBwdSm80ILi2ELi2EN4cute5tupleIJNS5_1CILi128EEES8_NS7_ILi64EEEEEENS_10bfloat16_tEfNS_4arch4Sm80ELb0ELb0ELb1ELb0ELb0ELb0ELb0ELb0ELi2ELi4ELi4ELi4ELb0EEENS1_24CollectiveEpilogueBwdGQAISA_fSD_Li256ELb0ELb0EEENS1_19SingleTileSchedulerILb0ELb0ELb0ELi128EEEEEEEEEvNT_6ParamsE$_ZN4cute3eso3ESOILb1ELb0EJNS_5tupleIJNS2_IJNS_1CILi2EEES4_S4_EEES4_NS2_IJNS2_IJS4_S4_EEES4_EEEEEENS2_IJNS2_IJNS3_ILi1EEENS3_ILi512EEEiEEENS3_ILi4096EEENS2_IJNS2_IJiiEEENS3_ILi8192EEEEEEEEEEEC2ERKS8_RKSG_,@function
        .size           $_ZN7cutlass13device_kernelIN5flash19enable_sm80_to_sm89INS1_16FlashAttnBwdSm80INS1_25CollectiveMainloopBwdSm80ILi2ELi2EN4cute5tupleIJNS5_1CILi128EEES8_NS7_ILi64EEEEEENS_10bfloat16_tEfNS_4arch4Sm80ELb0ELb0ELb1ELb0ELb0ELb0ELb0ELb0ELi2ELi4ELi4ELi4ELb0EEENS1_24CollectiveEpilogueBwdGQAISA_fSD_Li256ELb0ELb0EEENS1_19SingleTileSchedulerILb0ELb0ELb0ELi128EEEEEEEEEvNT_6ParamsE$_ZN4cute3eso3ESOILb1ELb0EJNS_5tupleIJNS2_IJNS_1CILi2EEES4_S4_EEES4_NS2_IJNS2_IJS4_S4_EEES4_EEEEEENS2_IJNS2_IJNS3_ILi1EEENS3_ILi512EEEiEEENS3_ILi4096EEENS2_IJNS2_IJiiEEENS3_ILi8192EEEEEEEEEEEC2ERKS8_RKSG_,($_ZN7cutlass13device_kernelIN5flash19enable_sm80_to_sm89INS1_16FlashAttnBwdSm80INS1_25CollectiveMainloopBwdSm80ILi2ELi2EN4cute5tupleIJNS5_1CILi128EEES8_NS7_ILi64EEEEEENS_10bfloat16_tEfNS_4arch4Sm80ELb0ELb0ELb1ELb0ELb0ELb0ELb0ELb0ELi2ELi4ELi4ELi4ELb0EEENS1_24CollectiveEpilogueBwdGQAISA_fSD_Li256ELb0ELb0EEENS1_19SingleTileSchedulerILb0ELb0ELb0ELi128EEEEEEEEEvNT_6ParamsE$_ZN4cute3eso3ESOILb1ELb0EJNS_5tupleIJNS2_IJNS_1CILi2EEES4_S4_EEES4_NS2_IJS4_S4_EEEEEENS2_IJNS2_IJNS3_ILi1EEENS3_ILi512EEEiEEENS3_ILi4096EEENS2_IJiiEEEEEEEEC2ERKS7_RKSD_ - $_ZN7cutlass13device_kernelIN5flash19enable_sm80_to_sm89INS1_16FlashAttnBwdSm80INS1_25CollectiveMainloopBwdSm80ILi2ELi2EN4cute5tupleIJNS5_1CILi128EEES8_NS7_ILi64EEEEEENS_10bfloat16_tEfNS_4arch4Sm80ELb0ELb0ELb1ELb0ELb0ELb0ELb0ELb0ELi2ELi4ELi4ELi4ELb0EEENS1_24CollectiveEpilogueBwdGQAISA_fSD_Li256ELb0ELb0EEENS1_19SingleTileSchedulerILb0ELb0ELb0ELi128EEEEEEEEEvNT_6ParamsE$_ZN4cute3eso3ESOILb1ELb0EJNS_5tupleIJNS2_IJNS_1CILi2EEES4_S4_EEES4_NS2_IJNS2_IJS4_S4_EEES4_EEEEEENS2_IJNS2_IJNS3_ILi1EEENS3_ILi512EEEiEEENS3_ILi4096EEENS2_IJNS2_IJiiEEENS3_ILi8192EEEEEEEEEEEC2ERKS8_RKSG_)
$_ZN7cutlass13device_kernelIN5flash19enable_sm80_to_sm89INS1_16FlashAttnBwdSm80INS1_25CollectiveMainloopBwdSm80ILi2ELi2EN4cute5tupleIJNS5_1CILi128EEES8_NS7_ILi64EEEEEENS_10bfloat16_tEfNS_4arch4Sm80ELb0ELb0ELb1ELb0ELb0ELb0ELb0ELb0ELi2ELi4ELi4ELi4ELb0EEENS1_24CollectiveEpilogueBwdGQAISA_fSD_Li256ELb0ELb0EEENS1_19SingleTileSchedulerILb0ELb0ELb0ELi128EEEEEEEEEvNT_6ParamsE$_ZN4cute3eso3ESOILb1ELb0EJNS_5tupleIJNS2_IJNS_1CILi2EEES4_S4_EEES4_NS2_IJNS2_IJS4_S4_EEES4_EEEEEENS2_IJNS2_IJNS3_ILi1EEENS3_ILi512EEEiEEENS3_ILi4096EEENS2_IJNS2_IJiiEEENS3_ILi8192EEEEEEEEEEEC2ERKS8_RKSG_:
[----:B------:R-:W-:Y:S01]  /*77e0*/  IADD3 R4, R62, -c[0x0][0x20], RZ ;  /* 0x800008003e047a10 */ /* 0x000fe20007ffe0ff */
[----:B------:R-:W-:Y:S01]  /*77f0*/  IMAD.MOV.U32 R72, RZ, RZ, R8 ;  /* 0x000000ffff487224 */ /* 0x000fe200078e0008 */
[----:B------:R-:W-:-:S03]  /*7800*/  MOV R73, 0x0 ;  /* 0x0000000000497802 */ /* 0x000fc60000000f00 */
[----:B------:R1:W-:Y:S04]  /*7810*/  STL [R4], R2 ;  /* 0x0000000204007387 */ /* 0x0003e80000100800 */
[----:B------:R1:W-:Y:S04]  /*7820*/  STL [R4+0x4], R3 ;  /* 0x0000040304007387 */ /* 0x0003e80000100800 */
[----:B------:R1:W-:Y:S01]  /*7830*/  STL [R4+0x8], R5 ;  /* 0x0000080504007387 */ /* 0x0003e20000100800 */
[----:B------:R-:W-:Y:S05]  /*7840*/  RET.REL.NODEC R72 `(_ZN7cutlass13device_kernelIN5flash19enable_sm80_to_sm89INS1_16FlashAttnBwdSm80INS1_25CollectiveMainloopBwdSm80ILi2ELi2EN4cute5tupleIJNS5_1CILi128EEES8_NS7_ILi64EEEEEENS_10bfloat16_tEfNS_4arch4Sm80ELb0ELb0ELb1ELb0ELb0ELb0ELb0ELb0ELi2ELi4ELi4ELi4ELb0EEENS1_24CollectiveEpilogueBwdGQAISA_fSD_Li256ELb0ELb0EEENS1_19SingleTileSchedulerILb0ELb0ELb0ELi128EEEEEEEEEvNT_6ParamsE) ;  /* 0xffff87b048007950 */ /* 0x000fea0003c3ffff */
        .type           $_ZN7cutlass13device_kernelIN5flash19enable_sm80_to_sm89INS1_16FlashAttnBwdSm80INS1_25CollectiveMainloopBwdSm80ILi2ELi2EN4cute5tupleIJNS5_1CILi128EEES8_NS7_ILi64EEEEEENS_10bfloat16_tEfNS_4arch4Sm80ELb0ELb0ELb1ELb0ELb0ELb0ELb0ELb0ELi2ELi4ELi4ELi4ELb0EEENS1_24CollectiveEpilogueBwdGQAISA_fSD_Li256ELb0ELb0EEENS1_19SingleTileSchedulerILb0ELb0ELb0ELi128EEEEEEEEEvNT_6ParamsE$_ZN4cute3eso3ESOILb1ELb0EJNS_5tupleIJNS2_IJNS_1CILi2EEES4_S4_EEES4_NS2_IJS4_S4_EEEEEENS2_IJNS2_IJNS3_ILi1EEENS3_ILi512EEEiEEENS3_ILi4096EEENS2_IJiiEEEEEEEEC2ERKS7_RKSD_,@function
        .size           $_ZN7cutlass13device_kernelIN5flash19enable_sm80_to_sm89INS1_16FlashAttnBwdSm80INS1_25CollectiveMainloopBwdSm80ILi2ELi2EN4cute5tupleIJNS5_1CILi128EEES8_NS7_ILi64EEEEEENS_10bfloat16_tEfNS_4arch4Sm80ELb0ELb0ELb1ELb0ELb0ELb0ELb0ELb0ELi2ELi4ELi4ELi4ELb0EEENS1_24CollectiveEpilogueBwdGQAISA_fSD_Li256ELb0ELb0EEENS1_19SingleTileSchedulerILb0ELb0ELb0ELi128EEEEEEEEEvNT_6ParamsE$_ZN4cute3eso3ESOILb1ELb0EJNS_5tupleIJNS2_IJNS_1CILi2EEES4_S4_EEES4_NS2_IJS4_S4_EEEEEENS2_IJNS2_IJNS3_ILi1EEENS3_ILi512EEEiEEENS3_ILi4096EEENS2_IJiiEEEEEEEEC2ERKS7_RKSD_,($_ZN7cutlass13device_kernelIN5flash19enable_sm80_to_sm89INS1_16FlashAttnBwdSm80INS1_25CollectiveMainloopBwdSm80ILi2ELi2EN4cute5tupleIJNS5_1CILi128EEES8_NS7_ILi64EEEEEENS_10bfloat16_tEfNS_4arch4Sm80ELb0ELb0ELb1ELb0ELb0ELb0ELb0ELb0ELi2ELi4ELi4ELi4ELb0EEENS1_24CollectiveEpilogueBwdGQAISA_fSD_Li256ELb0ELb0EEENS1_19SingleTileSchedulerILb0ELb0ELb0ELi128EEEEEEEEEvNT_6ParamsE$_ZN4cute3eso3ESOILb1ELb0EJNS_5tupleIJNS2_IJNS_1CILi8EEENS3_ILi1EEEEEENS2_IJNS3_ILi2EEEEEEEEENS2_IJNS2_IJS5_NS3_ILi0EEEEEENS2_IJiEEEEEEEEC2ERKS9_RKSD_ - $_ZN7cutlass13device_kernelIN5flash19enable_sm80_to_sm89INS1_16FlashAttnBwdSm80INS1_25CollectiveMainloopBwdSm80ILi2ELi2EN4cute5tupleIJNS5_1CILi128EEES8_NS7_ILi64EEEEEENS_10bfloat16_tEfNS_4arch4Sm80ELb0ELb0ELb1ELb0ELb0ELb0ELb0ELb0ELi2ELi4ELi4ELi4ELb0EEENS1_24CollectiveEpilogueBwdGQAISA_fSD_Li256ELb0ELb0EEENS1_19SingleTileSchedulerILb0ELb0ELb0ELi128EEEEEEEEEvNT_6ParamsE$_ZN4cute3eso3ESOILb1ELb0EJNS_5tupleIJNS2_IJNS_1CILi2EEES4_S4_EEES4_NS2_IJS4_S4_EEEEEENS2_IJNS2_IJNS3_ILi1EEENS3_ILi512EEEiEEENS3_ILi4096EEENS2_IJiiEEEEEEEEC2ERKS7_RKSD_)
$_ZN7cutlass13device_kernelIN5flash19enable_sm80_to_sm89INS1_16FlashAttnBwdSm80INS1_25CollectiveMainloopBwdSm80ILi2ELi2EN4cute5tupleIJNS5_1CILi128EEES8_NS7_ILi64EEEEEENS_10bfloat16_tEfNS_4arch4Sm80ELb0ELb0ELb1ELb0ELb0ELb0ELb0ELb0ELi2ELi4ELi4ELi4ELb0EEENS1_24CollectiveEpilogueBwdGQAISA_fSD_Li256ELb0ELb0EEENS1_19SingleTileSchedulerILb0ELb0ELb0ELi128EEEEEEEEEvNT_6ParamsE$_ZN4cute3eso3ESOILb1ELb0EJNS_5tupleIJNS2_IJNS_1CILi2EEES4_S4_EEES4_NS2_IJS4_S4_EEEEEENS2_IJNS2_IJNS3_ILi1EEENS3_ILi512EEEiEEENS3_ILi4096EEENS2_IJiiEEEEEEEEC2ERKS7_RKSD_:
[----:B------:R-:W-:Y:S01]  /*7850*/  IADD3 R4, R25, -c[0x0][0x20], RZ ;  /* 0x8000080019047a10 */ /* 0x000fe20007ffe0ff */
[----:B------:R-:W-:Y:S01]  /*7860*/  IMAD.MOV.U32 R66, RZ, RZ, R8 ;  /* 0x000000ffff427224 */ /* 0x000fe200078e0008 */
[----:B------:R-:W-:-:S03]  /*7870*/  MOV R67, 0x0 ;  /* 0x0000000000437802 */ /* 0x000fc60000000f00 */
[----:B------:R1:W-:Y:S04]  /*7880*/  STL [R4], R2 ;  /* 0x0000000204007387 */ /* 0x0003e80000100800 */
[----:B------:R1:W-:Y:S04]  /*7890*/  STL [R4+0x4], R3 ;  /* 0x0000040304007387 */ /* 0x0003e80000100800 */
[----:B------:R1:W-:Y:S01]  /*78a0*/  STL [R4+0x8], R5 ;  /* 0x0000080504007387 */ /* 0x0003e20000100800 */
[----:B------:R-:W-:Y:S05]  /*78b0*/  RET.REL.NODEC R66 `(_ZN7cutlass13device_kernelIN5flash19enable_sm80_to_sm89INS1_16FlashAttnBwdSm80INS1_25CollectiveMainloopBwdSm80ILi2ELi2EN4cute5tupleIJNS5_1CILi128EEES8_NS7_ILi64EEEEEENS_10bfloat16_tEfNS_4arch4Sm80ELb0ELb0ELb1ELb0ELb0ELb0ELb0ELb0ELi2ELi4ELi4ELi4ELb0EEENS1_24CollectiveEpilogueBwdGQAISA_fSD_Li256ELb0ELb0EEENS1_19SingleTileSchedulerILb0ELb0ELb0ELi128EEEEEEEEEvNT_6ParamsE) ;  /* 0xffff874042007950 */ /* 0x000fea0003c3ffff */
        .type           $_ZN7cutlass13device_kernelIN5flash19enable_sm80_to_sm89INS1_16FlashAttnBwdSm80INS1_25CollectiveMainloopBwdSm80ILi2ELi2EN4cute5tupleIJNS5_1CILi128EEES8_NS7_ILi64EEEEEENS_10bfloat16_tEfNS_4arch4Sm80ELb0ELb0ELb1ELb0ELb0ELb0ELb0ELb0ELi2ELi4ELi4ELi4ELb0EEENS1_24CollectiveEpilogueBwdGQAISA_fSD_Li256ELb0ELb0EEENS1_19SingleTileSchedulerILb0ELb0ELb0ELi128EEEEEEEEEvNT_6ParamsE$_ZN4cute3eso3ESOILb1ELb0EJNS_5tupleIJNS2_IJNS_1CILi8EEENS3_ILi1EEEEEENS2_IJNS3_ILi2EEEEEEEEENS2_IJNS2_IJS5_NS3_ILi0EEEEEENS2_IJiEEEEEEEEC2ERKS9_RKSD_,@function
        .size           $_ZN7cutlass13device_kernelIN5flash19enable_sm80_to_sm89INS1_16FlashAttnBwdSm80INS1_25CollectiveMainloopBwdSm80ILi2ELi2EN4cute5tupleIJNS5_1CILi128EEES8_NS7_ILi64EEEEEENS_10bfloat16_tEfNS_4arch4Sm80ELb0ELb0ELb1ELb0ELb0ELb0ELb0ELb0ELi2ELi4ELi4ELi4ELb0EEENS1_24CollectiveEpilogueBwdGQAISA_fSD_Li256ELb0ELb0EEENS1_19SingleTileSchedulerILb0ELb0ELb0ELi128EEEEEEEEEvNT_6ParamsE$_ZN4cute3eso3ESOILb1ELb0EJNS_5tupleIJNS2_IJNS_1CILi8EEENS3_ILi1EEEEEENS2_IJNS3_ILi2EEEEEEEEENS2_IJNS2_IJS5_NS3_ILi0EEEEEENS2_IJiEEEEEEEEC2ERKS9_RKSD_,($_ZN7cutlass13device_kernelIN5flash19enable_sm80_to_sm89INS1_16FlashAttnBwdSm80INS1_25CollectiveMainloopBwdSm80ILi2ELi2EN4cute5tupleIJNS5_1CILi128EEES8_NS7_ILi64EEEEEENS_10bfloat16_tEfNS_4arch4Sm80ELb0ELb0ELb1ELb0ELb0ELb0ELb0ELb0ELi2ELi4ELi4ELi4ELb0EEENS1_24CollectiveEpilogueBwdGQAISA_fSD_Li256ELb0ELb0EEENS1_19SingleTileSchedulerILb0ELb0ELb0ELi128EEEEEEEEEvNT_6ParamsE$_ZN4cute3eso3ESOILb1ELb0EJNS_5tupleIJNS2_IJNS_1CILi8EEENS3_ILi1EEEEEENS3_ILi2EEEEEENS2_IJNS2_IJS5_NS3_ILi0EEEEEEiEEEEEC2ERKS8_RKSB_ - $_ZN7cutlass13device_kernelIN5flash19enable_sm80_to_sm89INS1_16FlashAttnBwdSm80INS1_25CollectiveMainloopBwdSm80ILi2ELi2EN4cute5tupleIJNS5_1CILi128EEES8_NS7_ILi64EEEEEENS_10bfloat16_tEfNS_4arch4Sm80ELb0ELb0ELb1ELb0ELb0ELb0ELb0ELb0ELi2ELi4ELi4ELi4ELb0EEENS1_24CollectiveEpilogueBwdGQAISA_fSD_Li256ELb0ELb0EEENS1_19SingleTileSchedulerILb0ELb0ELb0ELi128EEEEEEEEEvNT_6ParamsE$_ZN4cute3eso3ESOILb1ELb0EJNS_5tupleIJNS2_IJNS_1CILi8EEENS3_ILi1EEEEEENS2_IJNS3_ILi2EEEEEEEEENS2_IJNS2_IJS5_NS3_ILi0EEEEEENS2_IJiEEEEEEEEC2ERKS9_RKSD_)
$_ZN7cutlass13device_kernelIN5flash19enable_sm80_to_sm89INS1_16FlashAttnBwdSm80INS1_25CollectiveMainloopBwdSm80ILi2ELi2EN4cute5tupleIJNS5_1CILi128EEES8_NS7_ILi64EEEEEENS_10bfloat16_tEfNS_4arch4Sm80ELb0ELb0ELb1ELb0ELb0ELb0ELb0ELb0ELi2ELi4ELi4ELi4ELb0EEENS1_24CollectiveEpilogueBwdGQAISA_fSD_Li256ELb0ELb0EEENS1_19SingleTileSchedulerILb0ELb0ELb0ELi128EEEEEEEEEvNT_6ParamsE$_ZN4cute3eso3ESOILb1ELb0EJNS_5tupleIJNS2_IJNS_1CILi8EEENS3_ILi1EEEEEENS2_IJNS3_ILi2EEEEEEEEENS2_IJNS2_IJS5_NS3_ILi0EEEEEENS2_IJiEEEEEEEEC2ERKS9_RKSD_:
[----:B------:R-:W-:Y:S02]  /*78c0*/  IADD3 R2, R69, -c[0x0][0x20], RZ ;  /* 0x8000080045027a10 */ /* 0x000fe40007ffe0ff */
[----:B------:R-:W-:-:S03]  /*78d0*/  MOV R9, 0x0 ;  /* 0x0000000000097802 */ /* 0x000fc60000000f00 */
[----:B------:R1:W-:Y:S01]  /*78e0*/  STL [R2], R3 ;  /* 0x0000000302007387 */ /* 0x0003e20000100800 */
[----:B------:R-:W-:Y:S05]  /*78f0*/  RET.REL.NODEC R8 `(_ZN7cutlass13device_kernelIN5flash19enable_sm80_to_sm89INS1_16FlashAttnBwdSm80INS1_25CollectiveMainloopBwdSm80ILi2ELi2EN4cute5tupleIJNS5_1CILi128EEES8_NS7_ILi64EEEEEENS_10bfloat16_tEfNS_4arch4Sm80ELb0ELb0ELb1ELb0ELb0ELb0ELb0ELb0ELi2ELi4ELi4ELi4ELb0EEENS1_24CollectiveEpilogueBwdGQAISA_fSD_Li256ELb0ELb0EEENS1_19SingleTileSchedulerILb0ELb0ELb0ELi128EEEEEEEEEvNT_6ParamsE) ;  /* 0xffff870008007950 */ /* 0x000fea0003c3ffff */
        .type           $_ZN7cutlass13device_kernelIN5flash19enable_sm80_to_sm89INS1_16FlashAttnBwdSm80INS1_25CollectiveMainloopBwdSm80ILi2ELi2EN4cute5tupleIJNS5_1CILi128EEES8_NS7_ILi64EEEEEENS_10bfloat16_tEfNS_4arch4Sm80ELb0ELb0ELb1ELb0ELb0ELb0ELb0ELb0ELi2ELi4ELi4ELi4ELb0EEENS1_24CollectiveEpilogueBwdGQAISA_fSD_Li256ELb0ELb0EEENS1_19SingleTileSchedulerILb0ELb0ELb0ELi128EEEEEEEEEvNT_6ParamsE$_ZN4cute3eso3ESOILb1ELb0EJNS_5tupleIJNS2_IJNS_1CILi8EEENS3_ILi1EEEEEENS3_ILi2EEEEEENS2_IJNS2_IJS5_NS3_ILi0EEEEEEiEEEEEC2ERKS8_RKSB_,@function
        .size           $_ZN7cutlass13device_kernelIN5flash19enable_sm80_to_sm89INS1_16FlashAttnBwdSm80INS1_25CollectiveMainloopBwdSm80ILi2ELi2EN4cute5tupleIJNS5_1CILi128EEES8_NS7_ILi64EEEEEENS_10bfloat16_tEfNS_4arch4Sm80ELb0ELb0ELb1ELb0ELb0ELb0ELb0ELb0ELi2ELi4ELi4ELi4ELb0EEENS1_24CollectiveEpilogueBwdGQAISA_fSD_Li256ELb0ELb0EEENS1_19SingleTileSchedulerILb0ELb0ELb0ELi128EEEEEEEEEvNT_6ParamsE$_ZN4cute3eso3ESOILb1ELb0EJNS_5tupleIJNS2_IJNS_1CILi8EEENS3_ILi1EEEEEENS3_ILi2EEEEEENS2_IJNS2_IJS5_NS3_ILi0EEEEEEiEEEEEC2ERKS8_RKSB_,($_ZN7cutlass13device_kernelIN5flash19enable_sm80_to_sm89INS1_16FlashAttnBwdSm80INS1_25CollectiveMainloopBwdSm80ILi2ELi2EN4cute5tupleIJNS5_1CILi128EEES8_NS7_ILi64EEEEEENS_10bfloat16_tEfNS_4arch4Sm80ELb0ELb0ELb1ELb0ELb0ELb0ELb0ELb0ELi2ELi4ELi4ELi4ELb0EEENS1_24CollectiveEpilogueBwdGQAISA_fSD_Li256ELb0ELb0EEENS1_19SingleTileSchedulerILb0ELb0ELb0ELi128EEEEEEEEEvNT_6ParamsE$_ZN4cute3eso3ESOILb1ELb0EJNS_5tupleIJNS2_IJNS_1CILi8EEENS3_ILi1EEEEEENS3_ILi2EEENS2_IJS7_S7_EEEEEENS2_IJNS2_IJS5_NS3_ILi0EEEEEENS3_ILi4096EEENS2_IJiiEEEEEEEEC2ERKS9_RKSE_ - $_ZN7cutlass13device_kernelIN5flash19enable_sm80_to_sm89INS1_16FlashAttnBwdSm80INS1_25CollectiveMainloopBwdSm80ILi2ELi2EN4cute5tupleIJNS5_1CILi128EEES8_NS7_ILi64EEEEEENS_10bfloat16_tEfNS_4arch4Sm80ELb0ELb0ELb1ELb0ELb0ELb0ELb0ELb0ELi2ELi4ELi4ELi4ELb0EEENS1_24CollectiveEpilogueBwdGQAISA_fSD_Li256ELb0ELb0EEENS1_19SingleTileSchedulerILb0ELb0ELb0ELi128EEEEEEEEEvNT_6ParamsE$_ZN4cute3eso3ESOILb1ELb0EJNS_5tupleIJNS2_IJNS_1CILi8EEENS3_ILi1EEEEEENS3_ILi2EEEEEENS2_IJNS2_IJS5_NS3_ILi0EEEEEEiEEEEEC2ERKS8_RKSB_)
$_ZN7cutlass13device_kernelIN5flash19enable_sm80_to_sm89INS1_16FlashAttnBwdSm80INS1_25CollectiveMainloopBwdSm80ILi2ELi2EN4cute5tupleIJNS5_1CILi128EEES8_NS7_ILi64EEEEEENS_10bfloat16_tEfNS_4arch4Sm80ELb0ELb0ELb1ELb0ELb0ELb0ELb0ELb0ELi2ELi4ELi4ELi4ELb0EEENS1_24CollectiveEpilogueBwdGQAISA_fSD_Li256ELb0ELb0EEENS1_19SingleTileSchedulerILb0ELb0ELb0ELi128EEEEEEEEEvNT_6ParamsE$_ZN4cute3eso3ESOILb1ELb0EJNS_5tupleIJNS2_IJNS_1CILi8EEENS3_ILi1EEEEEENS3_ILi2EEEEEENS2_IJNS2_IJS5_NS3_ILi0EEEEEEiEEEEEC2ERKS8_RKSB_:
[----:B------:R-:W-:Y:S02]  /*7900*/  IADD3 R2, R69, -c[0x0][0x20], RZ ;  /* 0x8000080045027a10 */ /* 0x000fe40007ffe0ff */
[----:B------:R-:W-:-:S03]  /*7910*/  MOV R9, 0x0 ;  /* 0x0000000000097802 */ /* 0x000fc60000000f00 */
[----:B------:R1:W-:Y:S01]  /*7920*/  STL [R2], R3 ;  /* 0x0000000302007387 */ /* 0x0003e20000100800 */
[----:B------:R-:W-:Y:S05]  /*7930*/  RET.REL.NODEC R8 `(_ZN7cutlass13device_kernelIN5flash19enable_sm80_to_sm89INS1_16FlashAttnBwdSm80INS1_25CollectiveMainloopBwdSm80ILi2ELi2EN4cute5tupleIJNS5_1CILi128EEES8_NS7_ILi64EEEEEENS_10bfloat16_tEfNS_4arch4Sm80ELb0ELb0ELb1ELb0ELb0ELb0ELb0ELb0ELi2ELi4ELi4ELi4ELb0EEENS1_24CollectiveEpilogueBwdGQAISA_fSD_Li256ELb0ELb0EEENS1_19SingleTileSchedulerILb0ELb0ELb0ELi128EEEEEEEEEvNT_6ParamsE) ;  /* 0xffff86c008007950 */ /* 0x000fea0003c3ffff */
        .type           $_ZN7cutlass13device_kernelIN5flash19enable_sm80_to_sm89INS1_16FlashAttnBwdSm80INS1_25CollectiveMainloopBwdSm80ILi2ELi2EN4cute5tupleIJNS5_1CILi128EEES8_NS7_ILi64EEEEEENS_10bfloat16_tEfNS_4arch4Sm80ELb0ELb0ELb1ELb0ELb0ELb0ELb0ELb0ELi2ELi4ELi4ELi4ELb0EEENS1_24CollectiveEpilogueBwdGQAISA_fSD_Li256ELb0ELb0EEENS1_19SingleTileSchedulerILb0ELb0ELb0ELi128EEEEEEEEEvNT_6ParamsE$_ZN4cute3eso3ESOILb1ELb0EJNS_5tupleIJNS2_IJNS_1CILi8EEENS3_ILi1EEEEEENS3_ILi2EEENS2_IJS7_S7_EEEEEENS2_IJNS2_IJS5_NS3_ILi0EEEEEENS3_ILi4096EEENS2_IJiiEEEEEEEEC2ERKS9_RKSE_,@function
        .size           $_ZN7cutlass13device_kernelIN5flash19enable_sm80_to_sm89INS1_16FlashAttnBwdSm80INS1_25CollectiveMainloopBwdSm80ILi2ELi2EN4cute5tupleIJNS5_1CILi128EEES8_NS7_ILi64EEEEEENS_10bfloat16_tEfNS_4arch4Sm80ELb0ELb0ELb1ELb0ELb0ELb0ELb0ELb0ELi2ELi4ELi4ELi4ELb0EEENS1_24CollectiveEpilogueBwdGQAISA_fSD_Li256ELb0ELb0EEENS1_19SingleTileSchedulerILb0ELb0ELb0ELi128EEEEEEEEEvNT_6ParamsE$_ZN4cute3eso3ESOILb1ELb0EJNS_5tupleIJNS2_IJNS_1CILi8EEENS3_ILi1EEEEEENS3_ILi2EEENS2_IJS7_S7_EEEEEENS2_IJNS2_IJS5_NS3_ILi0EEEEEENS3_ILi4096EEENS2_IJiiEEEEEEEEC2ERKS9_RKSE_,($_ZN7cutlass13device_kernelIN5flash19enable_sm80_to_sm89INS1_16FlashAttnBwdSm80INS1_25CollectiveMainloopBwdSm80ILi2ELi2EN4cute5tupleIJNS5_1CILi128EEES8_NS7_ILi64EEEEEENS_10bfloat16_tEfNS_4arch4Sm80ELb0ELb0ELb1ELb0ELb0ELb0ELb0ELb0ELi2ELi4ELi4ELi4ELb0EEENS1_24CollectiveEpilogueBwdGQAISA_fSD_Li256ELb0ELb0EEENS1_19SingleTileSchedulerILb0ELb0ELb0ELi128EEEEEEEEEvNT_6ParamsE$_ZN4cute3eso3ESOILb1ELb0EJNS_5tupleIJNS2_IJNS_1CILi8EEENS3_ILi1EEEEEENS3_ILi2EEES4_EEENS2_IJNS2_IJS5_NS3_ILi0EEEEEEiNS3_ILi1024EEEEEEEEC2ERKS8_RKSC_ - $_ZN7cutlass13device_kernelIN5flash19enable_sm80_to_sm89INS1_16FlashAttnBwdSm80INS1_25CollectiveMainloopBwdSm80ILi2ELi2EN4cute5tupleIJNS5_1CILi128EEES8_NS7_ILi64EEEEEENS_10bfloat16_tEfNS_4arch4Sm80ELb0ELb0ELb1ELb0ELb0ELb0ELb0ELb0ELi2ELi4ELi4ELi4ELb0EEENS1_24CollectiveEpilogueBwdGQAISA_fSD_Li256ELb0ELb0EEENS1_19SingleTileSchedulerILb0ELb0ELb0ELi128EEEEEEEEEvNT_6ParamsE$_ZN4cute3eso3ESOILb1ELb0EJNS_5tupleIJNS2_IJNS_1CILi8EEENS3_ILi1EEEEEENS3_ILi2EEENS2_IJS7_S7_EEEEEENS2_IJNS2_IJS5_NS3_ILi0EEEEEENS3_ILi4096EEENS2_IJiiEEEEEEEEC2ERKS9_RKSE_)
$_ZN7cutlass13device_kernelIN5flash19enable_sm80_to_sm89INS1_16FlashAttnBwdSm80INS1_25CollectiveMainloopBwdSm80ILi2ELi2EN4cute5tupleIJNS5_1CILi128EEES8_NS7_ILi64EEEEEENS_10bfloat16_tEfNS_4arch4Sm80ELb0ELb0ELb1ELb0ELb0ELb0ELb0ELb0ELi2ELi4ELi4ELi4ELb0EEENS1_24CollectiveEpilogueBwdGQAISA_fSD_Li256ELb0ELb0EEENS1_19SingleTileSchedulerILb0ELb0ELb0ELi128EEEEEEEEEvNT_6ParamsE$_ZN4cute3eso3ESOILb1ELb0EJNS_5tupleIJNS2_IJNS_1CILi8EEENS3_ILi1EEEEEENS3_ILi2EEENS2_IJS7_S7_EEEEEENS2_IJNS2_IJS5_NS3_ILi0EEEEEENS3_ILi4096EEENS2_IJiiEEEEEEEEC2ERKS9_RKSE_:
[----:B------:R-:W-:Y:S01]  /*7940*/  IADD3 R3, R25, -c[0x0][0x20], RZ ;  /* 0x8000080019037a10 */ /* 0x000fe20007ffe0ff */
[----:B------:R-:W-:Y:S01]  /*7950*/  IMAD.MOV.U32 R16, RZ, RZ, R6 ;  /* 0x000000ffff107224 */ /* 0x000fe200078e0006 */
[----:B------:R-:W-:-:S03]  /*7960*/  MOV R17, 0x0 ;  /* 0x0000000000117802 */ /* 0x000fc60000000f00 */
[----:B------:R1:W-:Y:S04]  /*7970*/  STL [R3], R2 ;  /* 0x0000000203007387 */ /* 0x0003e80000100800 */
[----:B------:R1:W-:Y:S01]  /*7980*/  STL [R3+0x4], R8 ;  /* 0x0000040803007387 */ /* 0x0003e20000100800 */
[----:B------:R-:W-:Y:S05]  /*7990*/  RET.REL.NODEC R16 `(_ZN7cutlass13device_kernelIN5flash19enable_sm80_to_sm89INS1_16FlashAttnBwdSm80INS1_25CollectiveMainloopBwdSm80ILi2ELi2EN4cute5tupleIJNS5_1CILi128EEES8_NS7_ILi64EEEEEENS_10bfloat16_tEfNS_4arch4Sm80ELb0ELb0ELb1ELb0ELb0ELb0ELb0ELb0ELi2ELi4ELi4ELi4ELb0EEENS1_24CollectiveEpilogueBwdGQAISA_fSD_Li256ELb0ELb0EEENS1_19SingleTileSchedulerILb0ELb0ELb0ELi128EEEEEEEEEvNT_6ParamsE) ;  /* 0xffff866010007950 */ /* 0x000fea0003c3ffff */
        .type           $_ZN7cutlass13device_kernelIN5flash19enable_sm80_to_sm89INS1_16FlashAttnBwdSm80INS1_25CollectiveMainloopBwdSm80ILi2ELi2EN4cute5tupleIJNS5_1CILi128EEES8_NS7_ILi64EEEEEENS_10bfloat16_tEfNS_4arch4Sm80ELb0ELb0ELb1ELb0ELb0ELb0ELb0ELb0ELi2ELi4ELi4ELi4ELb0EEENS1_24CollectiveEpilogueBwdGQAISA_fSD_Li256ELb0ELb0EEENS1_19SingleTileSchedulerILb0ELb0ELb0ELi128EEEEEEEEEvNT_6ParamsE$_ZN4cute3eso3ESOILb1ELb0EJNS_5tupleIJNS2_IJNS_1CILi8EEENS3_ILi1EEEEEENS3_ILi2EEES4_EEENS2_IJNS2_IJS5_NS3_ILi0EEEEEEiNS3_ILi1024EEEEEEEEC2ERKS8_RKSC_,@function
        .size           $_ZN7cutlass13device_kernelIN5flash19enable_sm80_to_sm89INS1_16FlashAttnBwdSm80INS1_25CollectiveMainloopBwdSm80ILi2ELi2EN4cute5tupleIJNS5_1CILi128EEES8_NS7_ILi64EEEEEENS_10bfloat16_tEfNS_4arch4Sm80ELb0ELb0ELb1ELb0ELb0ELb0ELb0ELb0ELi2ELi4ELi4ELi4ELb0EEENS1_24CollectiveEpilogueBwdGQAISA_fSD_Li256ELb0ELb0EEENS1_19SingleTileSchedulerILb0ELb0ELb0ELi128EEEEEEEEEvNT_6ParamsE$_ZN4cute3eso3ESOILb1ELb0EJNS_5tupleIJNS2_IJNS_1CILi8EEENS3_ILi1EEEEEENS3_ILi2EEES4_EEENS2_IJNS2_IJS5_NS3_ILi0EEEEEEiNS3_ILi1024EEEEEEEEC2ERKS8_RKSC_,($_ZN7cutlass13device_kernelIN5flash19enable_sm80_to_sm89INS1_16FlashAttnBwdSm80INS1_25CollectiveMainloopBwdSm80ILi2ELi2EN4cute5tupleIJNS5_1CILi128EEES8_NS7_ILi64EEEEEENS_10bfloat16_tEfNS_4arch4Sm80ELb0ELb0ELb1ELb0ELb0ELb0ELb0ELb0ELi2ELi4ELi4ELi4ELb0EEENS1_24CollectiveEpilogueBwdGQAISA_fSD_Li256ELb0ELb0EEENS1_19SingleTileSchedulerILb0ELb0ELb0ELi128EEEEEEEEEvNT_6ParamsE$_ZN4cute3eso3ESOILb1ELb0EJNS_5tupleIJNS2_IJNS_1CILi8EEENS3_ILi1EEEEEENS3_ILi4EEES5_EEENS2_IJNS2_IJS5_NS3_ILi0EEEEEElS9_EEEEEC2ERKS8_RKSB_ - $_ZN7cutlass13device_kernelIN5flash19enable_sm80_to_sm89INS1_16FlashAttnBwdSm80INS1_25CollectiveMainloopBwdSm80ILi2ELi2EN4cute5tupleIJNS5_1CILi128EEES8_NS7_ILi64EEEEEENS_10bfloat16_tEfNS_4arch4Sm80ELb0ELb0ELb1ELb0ELb0ELb0ELb0ELb0ELi2ELi4ELi4ELi4ELb0EEENS1_24CollectiveEpilogueBwdGQAISA_fSD_Li256ELb0ELb0EEENS1_19SingleTileSchedulerILb0ELb0ELb0ELi128EEEEEEEEEvNT_6ParamsE$_ZN4cute3eso3ESOILb1ELb0EJNS_5tupleIJNS2_IJNS_1CILi8EEENS3_ILi1EEEEEENS3_ILi2EEES4_EEENS2_IJNS2_IJS5_NS3_ILi0EEEEEEiNS3_ILi1024EEEEEEEEC2ERKS8_RKSC_)
$_ZN7cutlass13device_kernelIN5flash19enable_sm80_to_sm89INS1_16FlashAttnBwdSm80INS1_25CollectiveMainloopBwdSm80ILi2ELi2EN4cute5tupleIJNS5_1CILi128EEES8_NS7_ILi64EEEEEENS_10bfloat16_tEfNS_4arch4Sm80ELb0ELb0ELb1ELb0ELb0ELb0ELb0ELb0ELi2ELi4ELi4ELi4ELb0EEENS1_24CollectiveEpilogueBwdGQAISA_fSD_Li256ELb0ELb0EEENS1_19SingleTileSchedulerILb0ELb0ELb0ELi128EEEEEEEEEvNT_6ParamsE$_ZN4cute3eso3ESOILb1ELb0EJNS_5tupleIJNS2_IJNS_1CILi8EEENS3_ILi1EEEEEENS3_ILi2EEES4_EEENS2_IJNS2_IJS5_NS3_ILi0EEEEEEiNS3_ILi1024EEEEEEEEC2ERKS8_RKSC_:
[----:B------:R-:W-:Y:S02]  /*79a0*/  IADD3 R2, R25, -c[0x0][0x20], RZ ;  /* 0x8000080019027a10 */ /* 0x000fe40007ffe0ff */
[----:B------:R-:W-:-:S03]  /*79b0*/  MOV R7, 0x0 ;  /* 0x0000000000077802 */ /* 0x000fc60000000f00 */
[----:B------:R1:W-:Y:S01]  /*79c0*/  STL [R2], R3 ;  /* 0x0000000302007387 */ /* 0x0003e20000100800 */
[----:B------:R-:W-:Y:S05]  /*79d0*/  RET.REL.NODEC R6 `(_ZN7cutlass13device_kernelIN5flash19enable_sm80_to_sm89INS1_16FlashAttnBwdSm80INS1_25CollectiveMainloopBwdSm80ILi2ELi2EN4cute5tupleIJNS5_1CILi128EEES8_NS7_ILi64EEEEEENS_10bfloat16_tEfNS_4arch4Sm80ELb0ELb0ELb1ELb0ELb0ELb0ELb0ELb0ELi2ELi4ELi4ELi4ELb0EEENS1_24CollectiveEpilogueBwdGQAISA_fSD_Li256ELb0ELb0EEENS1_19SingleTileSchedulerILb0ELb0ELb0ELi128EEEEEEEEEvNT_6ParamsE) ;  /* 0xffff862006007950 */ /* 0x000fea0003c3ffff */
        .type           $_ZN7cutlass13device_kernelIN5flash19enable_sm80_to_sm89INS1_16FlashAttnBwdSm80INS1_25CollectiveMainloopBwdSm80ILi2ELi2EN4cute5tupleIJNS5_1CILi128EEES8_NS7_ILi64EEEEEENS_10bfloat16_tEfNS_4arch4Sm80ELb0ELb0ELb1ELb0ELb0ELb0ELb0ELb0ELi2ELi4ELi4ELi4ELb0EEENS1_24CollectiveEpilogueBwdGQAISA_fSD_Li256ELb0ELb0EEENS1_19SingleTileSchedulerILb0ELb0ELb0ELi128EEEEEEEEEvNT_6ParamsE$_ZN4cute3eso3ESOILb1ELb0EJNS_5tupleIJNS2_IJNS_1CILi8EEENS3_ILi1EEEEEENS3_ILi4EEES5_EEENS2_IJNS2_IJS5_NS3_ILi0EEEEEElS9_EEEEEC2ERKS8_RKSB_,@function
        .size           $_ZN7cutlass13device_kernelIN5flash19enable_sm80_to_sm89INS1_16FlashAttnBwdSm80INS1_25CollectiveMainloopBwdSm80ILi2ELi2EN4cute5tupleIJNS5_1CILi128EEES8_NS7_ILi64EEEEEENS_10bfloat16_tEfNS_4arch4Sm80ELb0ELb0ELb1ELb0ELb0ELb0ELb0ELb0ELi2ELi4ELi4ELi4ELb0EEENS1_24CollectiveEpilogueBwdGQAISA_fSD_Li256ELb0ELb0EEENS1_19SingleTileSchedulerILb0ELb0ELb0ELi128EEEEEEEEEvNT_6ParamsE$_ZN4cute3eso3ESOILb1ELb0EJNS_5tupleIJNS2_IJNS_1CILi8EEENS3_ILi1EEEEEENS3_ILi4EEES5_EEENS2_IJNS2_IJS5_NS3_ILi0EEEEEElS9_EEEEEC2ERKS8_RKSB_,($_ZN7cutlass13device_kernelIN5flash19enable_sm80_to_sm89INS1_16FlashAttnBwdSm80INS1_25CollectiveMainloopBwdSm80ILi2ELi2EN4cute5tupleIJNS5_1CILi128EEES8_NS7_ILi64EEEEEENS_10bfloat16_tEfNS_4arch4Sm80ELb0ELb0ELb1ELb0ELb0ELb0ELb0ELb0ELi2ELi4ELi4ELi4ELb0EEENS1_24CollectiveEpilogueBwdGQAISA_fSD_Li256ELb0ELb0EEENS1_19SingleTileSchedulerILb0ELb0ELb0ELi128EEEEEEEEEvNT_6ParamsE$_ZN4cute3eso3ESOILb1ELb0EJNS_5tupleIJNS_1CILi0EEES4_EEEiEEC2ERKS5_RKi - $_ZN7cutlass13device_kernelIN5flash19enable_sm80_to_sm89INS1_16FlashAttnBwdSm80INS1_25CollectiveMainloopBwdSm80ILi2ELi2EN4cute5tupleIJNS5_1CILi128EEES8_NS7_ILi64EEEEEENS_10bfloat16_tEfNS_4arch4Sm80ELb0ELb0ELb1ELb0ELb0ELb0ELb0ELb0ELi2ELi4ELi4ELi4ELb0EEENS1_24CollectiveEpilogueBwdGQAISA_fSD_Li256ELb0ELb0EEENS1_19SingleTileSchedulerILb0ELb0ELb0ELi128EEEEEEEEEvNT_6ParamsE$_ZN4cute3eso3ESOILb1ELb0EJNS_5tupleIJNS2_IJNS_1CILi8EEENS3_ILi1EEEEEENS3_ILi4EEES5_EEENS2_IJNS2_IJS5_NS3_ILi0EEEEEElS9_EEEEEC2ERKS8_RKSB_)
$_ZN7cutlass13device_kernelIN5flash19enable_sm80_to_sm89INS1_16FlashAttnBwdSm80INS1_25CollectiveMainloopBwdSm80ILi2ELi2EN4cute5tupleIJNS5_1CILi128EEES8_NS7_ILi64EEEEEENS_10bfloat16_tEfNS_4arch4Sm80ELb0ELb0ELb1ELb0ELb0ELb0ELb0ELb0ELi2ELi4ELi4ELi4ELb0EEENS1_24CollectiveEpilogueBwdGQAISA_fSD_Li256ELb0ELb0EEENS1_19SingleTileSchedulerILb0ELb0ELb0ELi128EEEEEEEEEvNT_6ParamsE$_ZN4cute3eso3ESOILb1ELb0EJNS_5tupleIJNS2_IJNS_1CILi8EEENS3_ILi1EEEEEENS3_ILi4EEES5_EEENS2_IJNS2_IJS5_NS3_ILi0EEEEEElS9_EEEEEC2ERKS8_RKSB_:
[----:B------:R-:W-:Y:S01]  /*79e0*/  IADD3 R3, R83, -c[0x0][0x20], RZ ;  /* 0x8000080053037a10 */ /* 0x000fe20007ffe0ff */
[----:B------:R-:W-:Y:S01]  /*79f0*/  IMAD.MOV.U32 R80, RZ, RZ, R2 ;  /* 0x000000ffff507224 */ /* 0x000fe200078e0002 */
[----:B------:R-:W-:Y:S01]  /*7a00*/  MOV R86, R6 ;  /* 0x0000000600567202 */ /* 0x000fe20000000f00 */
[----:B------:R-:W-:Y:S01]  /*7a10*/  IMAD.MOV.U32 R81, RZ, RZ, R5 ;  /* 0x000000ffff517224 */ /* 0x000fe200078e0005 */
[----:B------:R-:W-:-:S04]  /*7a20*/  MOV R87, 0x0 ;  /* 0x0000000000577802 */ /* 0x000fc80000000f00 */
[----:B------:R1:W-:Y:S01]  /*7a30*/  STL.64 [R3], R80 ;  /* 0x0000005003007387 */ /* 0x0003e20000100a00 */
[----:B------:R-:W-:Y:S05]  /*7a40*/  RET.REL.NODEC R86 `(_ZN7cutlass13device_kernelIN5flash19enable_sm80_to_sm89INS1_16FlashAttnBwdSm80INS1_25CollectiveMainloopBwdSm80ILi2ELi2EN4cute5tupleIJNS5_1CILi128EEES8_NS7_ILi64EEEEEENS_10bfloat16_tEfNS_4arch4Sm80ELb0ELb0ELb1ELb0ELb0ELb0ELb0ELb0ELi2ELi4ELi4ELi4ELb0EEENS1_24CollectiveEpilogueBwdGQAISA_fSD_Li256ELb0ELb0EEENS1_19SingleTileSchedulerILb0ELb0ELb0ELi128EEEEEEEEEvNT_6ParamsE) ;  /* 0xffff85b056007950 */ /* 0x000fea0003c3ffff */
        .type           $_ZN7cutlass13device_kernelIN5flash19enable_sm80_to_sm89INS1_16FlashAttnBwdSm80INS1_25CollectiveMainloopBwdSm80ILi2ELi2EN4cute5tupleIJNS5_1CILi128EEES8_NS7_ILi64EEEEEENS_10bfloat16_tEfNS_4arch4Sm80ELb0ELb0ELb1ELb0ELb0ELb0ELb0ELb0ELi2ELi4ELi4ELi4ELb0EEENS1_24CollectiveEpilogueBwdGQAISA_fSD_Li256ELb0ELb0EEENS1_19SingleTileSchedulerILb0ELb0ELb0ELi128EEEEEEEEEvNT_6ParamsE$_ZN4cute3eso3ESOILb1ELb0EJNS_5tupleIJNS_1CILi0EEES4_EEEiEEC2ERKS5_RKi,@function
        .size           $_ZN7cutlass13device_kernelIN5flash19enable_sm80_to_sm89INS1_16FlashAttnBwdSm80INS1_25CollectiveMainloopBwdSm80ILi2ELi2EN4cute5tupleIJNS5_1CILi128EEES8_NS7_ILi64EEEEEENS_10bfloat16_tEfNS_4arch4Sm80ELb0ELb0ELb1ELb0ELb0ELb0ELb0ELb0ELi2ELi4ELi4ELi4ELb0EEENS1_24CollectiveEpilogueBwdGQAISA_fSD_Li256ELb0ELb0EEENS1_19SingleTileSchedulerILb0ELb0ELb0ELi128EEEEEEEEEvNT_6ParamsE$_ZN4cute3eso3ESOILb1ELb0EJNS_5tupleIJNS_1CILi0EEES4_EEEiEEC2ERKS5_RKi,($_ZN7cutlass13device_kernelIN5flash19enable_sm80_to_sm89INS1_16FlashAttnBwdSm80INS1_25CollectiveMainloopBwdSm80ILi2ELi2EN4cute5tupleIJNS5_1CILi128EEES8_NS7_ILi64EEEEEENS_10bfloat16_tEfNS_4arch4Sm80ELb0ELb0ELb1ELb0ELb0ELb0ELb0ELb0ELi2ELi4ELi4ELi4ELb0EEENS1_24CollectiveEpilogueBwdGQAISA_fSD_Li256ELb0ELb0EEENS1_19SingleTileSchedulerILb0ELb0ELb0ELi128EEEEEEEEEvNT_6ParamsE$_ZN4cute3eso3ESOILb1ELb0EJNS_5tupleIJNS_1CILi16EEENS3_ILi2EEES5_S5_NS3_ILi4EEES5_EEENS2_IJNS3_ILi1EEEiiiNS3_ILi144EEENS3_ILi512EEEEEEEEC2ERKS7_RKSB_ - $_ZN7cutlass13device_kernelIN5flash19enable_sm80_to_sm89INS1_16FlashAttnBwdSm80INS1_25CollectiveMainloopBwdSm80ILi2ELi2EN4cute5tupleIJNS5_1CILi128EEES8_NS7_ILi64EEEEEENS_10bfloat16_tEfNS_4arch4Sm80ELb0ELb0ELb1ELb0ELb0ELb0ELb0ELb0ELi2ELi4ELi4ELi4ELb0EEENS1_24CollectiveEpilogueBwdGQAISA_fSD_Li256ELb0ELb0EEENS1_19SingleTileSchedulerILb0ELb0ELb0ELi128EEEEEEEEEvNT_6ParamsE$_ZN4cute3eso3ESOILb1ELb0EJNS_5tupleIJNS_1CILi0EEES4_EEEiEEC2ERKS5_RKi)
$_ZN7cutlass13device_kernelIN5flash19enable_sm80_to_sm89INS1_16FlashAttnBwdSm80INS1_25CollectiveMainloopBwdSm80ILi2ELi2EN4cute5tupleIJNS5_1CILi128EEES8_NS7_ILi64EEEEEENS_10bfloat16_tEfNS_4arch4Sm80ELb0ELb0ELb1ELb0ELb0ELb0ELb0ELb0ELi2ELi4ELi4ELi4ELb0EEENS1_24CollectiveEpilogueBwdGQAISA_fSD_Li256ELb0ELb0EEENS1_19SingleTileSchedulerILb0ELb0ELb0ELi128EEEEEEEEEvNT_6ParamsE$_ZN4cute3eso3ESOILb1ELb0EJNS_5tupleIJNS_1CILi0EEES4_EEEiEEC2ERKS5_RKi:
[----:B------:R-:W-:Y:S02]  /*7a50*/  IADD3 R2, R69, -c[0x0][0x20], RZ ;  /* 0x8000080045027a10 */ /* 0x000fe40007ffe0ff */
[----:B------:R-:W-:-:S03]  /*7a60*/  MOV R5, 0x0 ;  /* 0x0000000000057802 */ /* 0x000fc60000000f00 */
[----:B------:R1:W-:Y:S01]  /*7a70*/  STL [R2], R3 ;  /* 0x0000000302007387 */ /* 0x0003e20000100800 */
[----:B------:R-:W-:Y:S05]  /*7a80*/  RET.REL.NODEC R4 `(_ZN7cutlass13device_kernelIN5flash19enable_sm80_to_sm89INS1_16FlashAttnBwdSm80INS1_25CollectiveMainloopBwdSm80ILi2ELi2EN4cute5tupleIJNS5_1CILi128EEES8_NS7_ILi64EEEEEENS_10bfloat16_tEfNS_4arch4Sm80ELb0ELb0ELb1ELb0ELb0ELb0ELb0ELb0ELi2ELi4ELi4ELi4ELb0EEENS1_24CollectiveEpilogueBwdGQAISA_fSD_Li256ELb0ELb0EEENS1_19SingleTileSchedulerILb0ELb0ELb0ELi128EEEEEEEEEvNT_6ParamsE) ;  /* 0xffff857004007950 */ /* 0x000fea0003c3ffff */
        .type           $_ZN7cutlass13device_kernelIN5flash19enable_sm80_to_sm89INS1_16FlashAttnBwdSm80INS1_25CollectiveMainloopBwdSm80ILi2ELi2EN4cute5tupleIJNS5_1CILi128EEES8_NS7_ILi64EEEEEENS_10bfloat16_tEfNS_4arch4Sm80ELb0ELb0ELb1ELb0ELb0ELb0ELb0ELb0ELi2ELi4ELi4ELi4ELb0EEENS1_24CollectiveEpilogueBwdGQAISA_fSD_Li256ELb0ELb0EEENS1_19SingleTileSchedulerILb0ELb0ELb0ELi128EEEEEEEEEvNT_6ParamsE$_ZN4cute3eso3ESOILb1ELb0EJNS_5tupleIJNS_1CILi16EEENS3_ILi2EEES5_S5_NS3_ILi4EEES5_EEENS2_IJNS3_ILi1EEEiiiNS3_ILi144EEENS3_ILi512EEEEEEEEC2ERKS7_RKSB_,@function
        .size           $_ZN7cutlass13device_kernelIN5flash19enable_sm80_to_sm89INS1_16FlashAttnBwdSm80INS1_25CollectiveMainloopBwdSm80ILi2ELi2EN4cute5tupleIJNS5_1CILi128EEES8_NS7_ILi64EEEEEENS_10bfloat16_tEfNS_4arch4Sm80ELb0ELb0ELb1ELb0ELb0ELb0ELb0ELb0ELi2ELi4ELi4ELi4ELb0EEENS1_24CollectiveEpilogueBwdGQAISA_fSD_Li256ELb0ELb0EEENS1_19SingleTileSchedulerILb0ELb0ELb0ELi128EEEEEEEEEvNT_6ParamsE$_ZN4cute3eso3ESOILb1ELb0EJNS_5tupleIJNS_1CILi16EEENS3_ILi2EEES5_S5_NS3_ILi4EEES5_EEENS2_IJNS3_ILi1EEEiiiNS3_ILi144EEENS3_ILi512EEEEEEEEC2ERKS7_RKSB_,($_ZN7cutlass13device_kernelIN5flash19enable_sm80_to_sm89INS1_16FlashAttnBwdSm80INS1_25CollectiveMainloopBwdSm80ILi2ELi2EN4cute5tupleIJNS5_1CILi128EEES8_NS7_ILi64EEEEEENS_10bfloat16_tEfNS_4arch4Sm80ELb0ELb0ELb1ELb0ELb0ELb0ELb0ELb0ELi2ELi4ELi4ELi4ELb0EEENS1_24CollectiveEpilogueBwdGQAISA_fSD_Li256ELb0ELb0EEENS1_19SingleTileSchedulerILb0ELb0ELb0ELi128EEEEEEEEEvNT_6ParamsE$_ZN4cute3eso3ESOILb1ELb0EJNS_5tupleIJNS_1CILi1EEENS2_IJS4_NS3_ILi2EEES5_EEEEEENS2_IJNS3_ILi0EEENS2_IJS4_NS3_ILi256EEEiEEEEEEEEC2ERKS7_RKSB_ - $_ZN7cutlass13device_kernelIN5flash19enable_sm80_to_sm89INS1_16FlashAttnBwdSm80INS1_25CollectiveMainloopBwdSm80ILi2ELi2EN4cute5tupleIJNS5_1CILi128EEES8_NS7_ILi64EEEEEENS_10bfloat16_tEfNS_4arch4Sm80ELb0ELb0ELb1ELb0ELb0ELb0ELb0ELb0ELi2ELi4ELi4ELi4ELb0EEENS1_24CollectiveEpilogueBwdGQAISA_fSD_Li256ELb0ELb0EEENS1_19SingleTileSchedulerILb0ELb0ELb0ELi128EEEEEEEEEvNT_6ParamsE$_ZN4cute3eso3ESOILb1ELb0EJNS_5tupleIJNS_1CILi16EEENS3_ILi2EEES5_S5_NS3_ILi4EEES5_EEENS2_IJNS3_ILi1EEEiiiNS3_ILi144EEENS3_ILi512EEEEEEEEC2ERKS7_RKSB_)
$_ZN7cutlass13device_kernelIN5flash19enable_sm80_to_sm89INS1_16FlashAttnBwdSm80INS1_25CollectiveMainloopBwdSm80ILi2ELi2EN4cute5tupleIJNS5_1CILi128EEES8_NS7_ILi64EEEEEENS_10bfloat16_tEfNS_4arch4Sm80ELb0ELb0ELb1ELb0ELb0ELb0ELb0ELb0ELi2ELi4ELi4ELi4ELb0EEENS1_24CollectiveEpilogueBwdGQAISA_fSD_Li256ELb0ELb0EEENS1_19SingleTileSchedulerILb0ELb0ELb0ELi128EEEEEEEEEvNT_6ParamsE$_ZN4cute3eso3ESOILb1ELb0EJNS_5tupleIJNS_1CILi16EEENS3_ILi2EEES5_S5_NS3_ILi4EEES5_EEENS2_IJNS3_ILi1EEEiiiNS3_ILi144EEENS3_ILi512EEEEEEEEC2ERKS7_RKSB_:
[----:B------:R-:W-:Y:S01]  /*7a90*/  IADD3 R4, R61, -c[0x0][0x20], RZ ;  /* 0x800008003d047a10 */ /* 0x000fe20007ffe0ff */
[----:B------:R-:W-:Y:S01]  /*7aa0*/  IMAD.MOV.U32 R74, RZ, RZ, R8 ;  /* 0x000000ffff4a7224 */ /* 0x000fe200078e0008 */
[----:B------:R-:W-:-:S03]  /*7ab0*/  MOV R75, 0x0 ;  /* 0x00000000004b7802 */ /* 0x000fc60000000f00 */
[----:B------:R1:W-:Y:S04]  /*7ac0*/  STL [R4], R2 ;  /* 0x0000000204007387 */ /* 0x0003e80000100800 */
[----:B------:R1:W-:Y:S04]  /*7ad0*/  STL [R4+0x4], R3 ;  /* 0x0000040304007387 */ /* 0x0003e80000100800 */
[----:B------:R1:W-:Y:S01]  /*7ae0*/  STL [R4+0x8], R5 ;  /* 0x0000080504007387 */ /* 0x0003e20000100800 */
[----:B------:R-:W-:Y:S05]  /*7af0*/  RET.REL.NODEC R74 `(_ZN7cutlass13device_kernelIN5flash19enable_sm80_to_sm89INS1_16FlashAttnBwdSm80INS1_25CollectiveMainloopBwdSm80ILi2ELi2EN4cute5tupleIJNS5_1CILi128EEES8_NS7_ILi64EEEEEENS_10bfloat16_tEfNS_4arch4Sm80ELb0ELb0ELb1ELb0ELb0ELb0ELb0ELb0ELi2ELi4ELi4ELi4ELb0EEENS1_24CollectiveEpilogueBwdGQAISA_fSD_Li256ELb0ELb0EEENS1_19SingleTileSchedulerILb0ELb0ELb0ELi128EEEEEEEEEvNT_6ParamsE) ;  /* 0xffff85004a007950 */ /* 0x000fea0003c3ffff */
        .type           $_ZN7cutlass13device_kernelIN5flash19enable_sm80_to_sm89INS1_16FlashAttnBwdSm80INS1_25CollectiveMainloopBwdSm80ILi2ELi2EN4cute5tupleIJNS5_1CILi128EEES8_NS7_ILi64EEEEEENS_10bfloat16_tEfNS_4arch4Sm80ELb0ELb0ELb1ELb0ELb0ELb0ELb0ELb0ELi2ELi4ELi4ELi4ELb0EEENS1_24CollectiveEpilogueBwdGQAISA_fSD_Li256ELb0ELb0EEENS1_19SingleTileSchedulerILb0ELb0ELb0ELi128EEEEEEEEEvNT_6ParamsE$_ZN4cute3eso3ESOILb1ELb0EJNS_5tupleIJNS_1CILi1EEENS2_IJS4_NS3_ILi2EEES5_EEEEEENS2_IJNS3_ILi0EEENS2_IJS4_NS3_ILi256EEEiEEEEEEEEC2ERKS7_RKSB_,@function
        .size           $_ZN7cutlass13device_kernelIN5flash19enable_sm80_to_sm89INS1_16FlashAttnBwdSm80INS1_25CollectiveMainloopBwdSm80ILi2ELi2EN4cute5tupleIJNS5_1CILi128EEES8_NS7_ILi64EEEEEENS_10bfloat16_tEfNS_4arch4Sm80ELb0ELb0ELb1ELb0ELb0ELb0ELb0ELb0ELi2ELi4ELi4ELi4ELb0EEENS1_24CollectiveEpilogueBwdGQAISA_fSD_Li256ELb0ELb0EEENS1_19SingleTileSchedulerILb0ELb0ELb0ELi128EEEEEEEEEvNT_6ParamsE$_ZN4cute3eso3ESOILb1ELb0EJNS_5tupleIJNS_1CILi1EEENS2_IJS4_NS3_ILi2EEES5_EEEEEENS2_IJNS3_ILi0EEENS2_IJS4_NS3_ILi256EEEiEEEEEEEEC2ERKS7_RKSB_,($_ZN7cutlass13device_kernelIN5flash19enable_sm80_to_sm89INS1_16FlashAttnBwdSm80INS1_25CollectiveMainloopBwdSm80ILi2ELi2EN4cute5tupleIJNS5_1CILi128EEES8_NS7_ILi64EEEEEENS_10bfloat16_tEfNS_4arch4Sm80ELb0ELb0ELb1ELb0ELb0ELb0ELb0ELb0ELi2ELi4ELi4ELi4ELb0EEENS1_24CollectiveEpilogueBwdGQAISA_fSD_Li256ELb0ELb0EEENS1_19SingleTileSchedulerILb0ELb0ELb0ELi128EEEEEEEEEvNT_6ParamsE$_ZN4cute3eso3ESOILb1ELb0EJNS_5tupleIJNS_1CILi1EEENS3_ILi0EEEEEENS2_IJiEEEEEC2ERKS6_RKS7_ - $_ZN7cutlass13device_kernelIN5flash19enable_sm80_to_sm89INS1_16FlashAttnBwdSm80INS1_25CollectiveMainloopBwdSm80ILi2ELi2EN4cute5tupleIJNS5_1CILi128EEES8_NS7_ILi64EEEEEENS_10bfloat16_tEfNS_4arch4Sm80ELb0ELb0ELb1ELb0ELb0ELb0ELb0ELb0ELi2ELi4ELi4ELi4ELb0EEENS1_24CollectiveEpilogueBwdGQAISA_fSD_Li256ELb0ELb0EEENS1_19SingleTileSchedulerILb0ELb0ELb0ELi128EEEEEEEEEvNT_6ParamsE$_ZN4cute3eso3ESOILb1ELb0EJNS_5tupleIJNS_1CILi1EEENS2_IJS4_NS3_ILi2EEES5_EEEEEENS2_IJNS3_ILi0EEENS2_IJS4_NS3_ILi256EEEiEEEEEEEEC2ERKS7_RKSB_)
$_ZN7cutlass13device_kernelIN5flash19enable_sm80_to_sm89INS1_16FlashAttnBwdSm80INS1_25CollectiveMainloopBwdSm80ILi2ELi2EN4cute5tupleIJNS5_1CILi128EEES8_NS7_ILi64EEEEEENS_10bfloat16_tEfNS_4arch4Sm80ELb0ELb0ELb1ELb0ELb0ELb0ELb0ELb0ELi2ELi4ELi4ELi4ELb0EEENS1_24CollectiveEpilogueBwdGQAISA_fSD_Li256ELb0ELb0EEENS1_19SingleTileSchedulerILb0ELb0ELb0ELi128EEEEEEEEEvNT_6ParamsE$_ZN4cute3eso3ESOILb1ELb0EJNS_5tupleIJNS_1CILi1EEENS2_IJS4_NS3_ILi2EEES5_EEEEEENS2_IJNS3_ILi0EEENS2_IJS4_NS3_ILi256EEEiEEEEEEEEC2ERKS7_RKSB_:
[----:B------:R-:W-:Y:S02]  /*7b00*/  IADD3 R3, R9, -c[0x0][0x20], RZ ;  /* 0x8000080009037a10 */ /* 0x000fe40007ffe0ff */
[----:B------:R-:W-:-:S03]  /*7b10*/  MOV R5, 0x0 ;  /* 0x0000000000057802 */ /* 0x000fc60000000f00 */
[----:B------:R1:W-:Y:S01]  /*7b20*/  STL [R3], R2 ;  /* 0x0000000203007387 */ /* 0x0003e20000100800 */
[----:B------:R-:W-:Y:S05]  /*7b30*/  RET.REL.NODEC R4 `(_ZN7cutlass13device_kernelIN5flash19enable_sm80_to_sm89INS1_16FlashAttnBwdSm80INS1_25CollectiveMainloopBwdSm80ILi2ELi2EN4cute5tupleIJNS5_1CILi128EEES8_NS7_ILi64EEEEEENS_10bfloat16_tEfNS_4arch4Sm80ELb0ELb0ELb1ELb0ELb0ELb0ELb0ELb0ELi2ELi4ELi4ELi4ELb0EEENS1_24CollectiveEpilogueBwdGQAISA_fSD_Li256ELb0ELb0EEENS1_19SingleTileSchedulerILb0ELb0ELb0ELi128EEEEEEEEEvNT_6ParamsE) ;  /* 0xffff84c004007950 */ /* 0x000fea0003c3ffff */
        .type           $_ZN7cutlass13device_kernelIN5flash19enable_sm80_to_sm89INS1_16FlashAttnBwdSm80INS1_25CollectiveMainloopBwdSm80ILi2ELi2EN4cute5tupleIJNS5_1CILi128EEES8_NS7_ILi64EEEEEENS_10bfloat16_tEfNS_4arch4Sm80ELb0ELb0ELb1ELb0ELb0ELb0ELb0ELb0ELi2ELi4ELi4ELi4ELb0EEENS1_24CollectiveEpilogueBwdGQAISA_fSD_Li256ELb0ELb0EEENS1_19SingleTileSchedulerILb0ELb0ELb0ELi128EEEEEEEEEvNT_6ParamsE$_ZN4cute3eso3ESOILb1ELb0EJNS_5tupleIJNS_1CILi1EEENS3_ILi0EEEEEENS2_IJiEEEEEC2ERKS6_RKS7_,@function
        .size           $_ZN7cutlass13device_kernelIN5flash19enable_sm80_to_sm89INS1_16FlashAttnBwdSm80INS1_25CollectiveMainloopBwdSm80ILi2ELi2EN4cute5tupleIJNS5_1CILi128EEES8_NS7_ILi64EEEEEENS_10bfloat16_tEfNS_4arch4Sm80ELb0ELb0ELb1ELb0ELb0ELb0ELb0ELb0ELi2ELi4ELi4ELi4ELb0EEENS1_24CollectiveEpilogueBwdGQAISA_fSD_Li256ELb0ELb0EEENS1_19SingleTileSchedulerILb0ELb0ELb0ELi128EEEEEEEEEvNT_6ParamsE$_ZN4cute3eso3ESOILb1ELb0EJNS_5tupleIJNS_1CILi1EEENS3_ILi0EEEEEENS2_IJiEEEEEC2ERKS6_RKS7_,($_ZN7cutlass13device_kernelIN5flash19enable_sm80_to_sm89INS1_16FlashAttnBwdSm80INS1_25CollectiveMainloopBwdSm80ILi2ELi2EN4cute5tupleIJNS5_1CILi128EEES8_NS7_ILi64EEEEEENS_10bfloat16_tEfNS_4arch4Sm80ELb0ELb0ELb1ELb0ELb0ELb0ELb0ELb0ELi2ELi4ELi4ELi4ELb0EEENS1_24CollectiveEpilogueBwdGQAISA_fSD_Li256ELb0ELb0EEENS1_19SingleTileSchedulerILb0ELb0ELb0ELi128EEEEEEEEEvNT_6ParamsE$_ZN4cute3eso3ESOILb1ELb0EJNS_5tupleIJNS_1CILi1EEENS3_ILi0EEEEEENS3_ILi4096EEENS2_IJiiEEEEEC2ERKS6_RKS7_RKS8_ - $_ZN7cutlass13device_kernelIN5flash19enable_sm80_to_sm89INS1_16FlashAttnBwdSm80INS1_25CollectiveMainloopBwdSm80ILi2ELi2EN4cute5tupleIJNS5_1CILi128EEES8_NS7_ILi64EEEEEENS_10bfloat16_tEfNS_4arch4Sm80ELb0ELb0ELb1ELb0ELb0ELb0ELb0ELb0ELi2ELi4ELi4ELi4ELb0EEENS1_24CollectiveEpilogueBwdGQAISA_fSD_Li256ELb0ELb0EEENS1_19SingleTileSchedulerILb0ELb0ELb0ELi128EEEEEEEEEvNT_6ParamsE$_ZN4cute3eso3ESOILb1ELb0EJNS_5tupleIJNS_1CILi1EEENS3_ILi0EEEEEENS2_IJiEEEEEC2ERKS6_RKS7_)
$_ZN7cutlass13device_kernelIN5flash19enable_sm80_to_sm89INS1_16FlashAttnBwdSm80INS1_25CollectiveMainloopBwdSm80ILi2ELi2EN4cute5tupleIJNS5_1CILi128EEES8_NS7_ILi64EEEEEENS_10bfloat16_tEfNS_4arch4Sm80ELb0ELb0ELb1ELb0ELb0ELb0ELb0ELb0ELi2ELi4ELi4ELi4ELb0EEENS1_24CollectiveEpilogueBwdGQAISA_fSD_Li256ELb0ELb0EEENS1_19SingleTileSchedulerILb0ELb0ELb0ELi128EEEEEEEEEvNT_6ParamsE$_ZN4cute3eso3ESOILb1ELb0EJNS_5tupleIJNS_1CILi1EEENS3_ILi0EEEEEENS2_IJiEEEEEC2ERKS6_RKS7_:
[----:B------:R-:W-:Y:S02]  /*7b40*/  IADD3 R2, R69, -c[0x0][0x20], RZ ;  /* 0x8000080045027a10 */ /* 0x000fe40007ffe0ff */
[----:B------:R-:W-:-:S03]  /*7b50*/  MOV R7, 0x0 ;  /* 0x0000000000077802 */ /* 0x000fc60000000f00 */
[----:B------:R1:W-:Y:S01]  /*7b60*/  STL [R2], R3 ;  /* 0x0000000302007387 */ /* 0x0003e20000100800 */
[----:B------:R-:W-:Y:S05]  /*7b70*/  RET.REL.NODEC R6 `(_ZN7cutlass13device_kernelIN5flash19enable_sm80_to_sm89INS1_16FlashAttnBwdSm80INS1_25CollectiveMainloopBwdSm80ILi2ELi2EN4cute5tupleIJNS5_1CILi128EEES8_NS7_ILi64EEEEEENS_10bfloat16_tEfNS_4arch4Sm80ELb0ELb0ELb1ELb0ELb0ELb0ELb0ELb0ELi2ELi4ELi4ELi4ELb0EEENS1_24CollectiveEpilogueBwdGQAISA_fSD_Li256ELb0ELb0EEENS1_19SingleTileSchedulerILb0ELb0ELb0ELi128EEEEEEEEEvNT_6ParamsE) ;  /* 0xffff848006007950 */ /* 0x000fea0003c3ffff */
        .type           $_ZN7cutlass13device_kernelIN5flash19enable_sm80_to_sm89INS1_16FlashAttnBwdSm80INS1_25CollectiveMainloopBwdSm80ILi2ELi2EN4cute5tupleIJNS5_1CILi128EEES8_NS7_ILi64EEEEEENS_10bfloat16_tEfNS_4arch4Sm80ELb0ELb0ELb1ELb0ELb0ELb0ELb0ELb0ELi2ELi4ELi4ELi4ELb0EEENS1_24CollectiveEpilogueBwdGQAISA_fSD_Li256ELb0ELb0EEENS1_19SingleTileSchedulerILb0ELb0ELb0ELi128EEEEEEEEEvNT_6ParamsE$_ZN4cute3eso3ESOILb1ELb0EJNS_5tupleIJNS_1CILi1EEENS3_ILi0EEEEEENS3_ILi4096EEENS2_IJiiEEEEEC2ERKS6_RKS7_RKS8_,@function
        .size           $_ZN7cutlass13device_kernelIN5flash19enable_sm80_to_sm89INS1_16FlashAttnBwdSm80INS1_25CollectiveMainloopBwdSm80ILi2ELi2EN4cute5tupleIJNS5_1CILi128EEES8_NS7_ILi64EEEEEENS_10bfloat16_tEfNS_4arch4Sm80ELb0ELb0ELb1ELb0ELb0ELb0ELb0ELb0ELi2ELi4ELi4ELi4ELb0EEENS1_24CollectiveEpilogueBwdGQAISA_fSD_Li256ELb0ELb0EEENS1_19SingleTileSchedulerILb0ELb0ELb0ELi128EEEEEEEEEvNT_6ParamsE$_ZN4cute3eso3ESOILb1ELb0EJNS_5tupleIJNS_1CILi1EEENS3_ILi0EEEEEENS3_ILi4096EEENS2_IJiiEEEEEC2ERKS6_RKS7_RKS8_,($_ZN7cutlass13device_kernelIN5flash19enable_sm80_to_sm89INS1_16FlashAttnBwdSm80INS1_25CollectiveMainloopBwdSm80ILi2ELi2EN4cute5tupleIJNS5_1CILi128EEES8_NS7_ILi64EEEEEENS_10bfloat16_tEfNS_4arch4Sm80ELb0ELb0ELb1ELb0ELb0ELb0ELb0ELb0ELi2ELi4ELi4ELi4ELb0EEENS1_24CollectiveEpilogueBwdGQAISA_fSD_Li256ELb0ELb0EEENS1_19SingleTileSchedulerILb0ELb0ELb0ELi128EEEEEEEEEvNT_6ParamsE$_ZN4cute3eso3ESOILb1ELb0EJNS_5tupleIJNS_1CILi1EEENS3_ILi0EEEEEEiEEC2ERKS6_RKi - $_ZN7cutlass13device_kernelIN5flash19enable_sm80_to_sm89INS1_16FlashAttnBwdSm80INS1_25CollectiveMainloopBwdSm80ILi2ELi2EN4cute5tupleIJNS5_1CILi128EEES8_NS7_ILi64EEEEEENS_10bfloat16_tEfNS_4arch4Sm80ELb0ELb0ELb1ELb0ELb0ELb0ELb0ELb0ELi2ELi4ELi4ELi4ELb0EEENS1_24CollectiveEpilogueBwdGQAISA_fSD_Li256ELb0ELb0EEENS1_19SingleTileSchedulerILb0ELb0ELb0ELi128EEEEEEEEEvNT_6ParamsE$_ZN4cute3eso3ESOILb1ELb0EJNS_5tupleIJNS_1CILi1EEENS3_ILi0EEEEEENS3_ILi4096EEENS2_IJiiEEEEEC2ERKS6_RKS7_RKS8_)
$_ZN7cutlass13device_kernelIN5flash19enable_sm80_to_sm89INS1_16FlashAttnBwdSm80INS1_25CollectiveMainloopBwdSm80ILi2ELi2EN4cute5tupleIJNS5_1CILi128EEES8_NS7_ILi64EEEEEENS_10bfloat16_tEfNS_4arch4Sm80ELb0ELb0ELb1ELb0ELb0ELb0ELb0ELb0ELi2ELi4ELi4ELi4ELb0EEENS1_24CollectiveEpilogueBwdGQAISA_fSD_Li256ELb0ELb0EEENS1_19SingleTileSchedulerILb0ELb0ELb0ELi128EEEEEEEEEvNT_6ParamsE$_ZN4cute3eso3ESOILb1ELb0EJNS_5tupleIJNS_1CILi1EEENS3_ILi0EEEEEENS3_ILi4096EEENS2_IJiiEEEEEC2ERKS6_RKS7_RKS8_:
[----:B------:R-:W-:Y:S01]  /*7b80*/  IADD3 R2, R2, -c[0x0][0x20], RZ ;  /* 0x8000080002027a10 */ /* 0x000fe20007ffe0ff */
[----:B------:R-:W-:Y:S01]  /*7b90*/  IMAD.MOV.U32 R8, RZ, RZ, R6 ;  /* 0x000000ffff087224 */ /* 0x000fe200078e0006 */
[----:B------:R-:W-:-:S03]  /*7ba0*/  MOV R9, 0x0 ;  /* 0x0000000000097802 */ /* 0x000fc60000000f00 */
[----:B------:R1:W-:Y:S04]  /*7bb0*/  STL [R2], R5 ;  /* 0x0000000502007387 */ /* 0x0003e80000100800 */
[----:B------:R1:W-:Y:S01]  /*7bc0*/  STL [R2+0x4], R3 ;  /* 0x0000040302007387 */ /* 0x0003e20000100800 */
[----:B------:R-:W-:Y:S05]  /*7bd0*/  RET.REL.NODEC R8 `(_ZN7cutlass13device_kernelIN5flash19enable_sm80_to_sm89INS1_16FlashAttnBwdSm80INS1_25CollectiveMainloopBwdSm80ILi2ELi2EN4cute5tupleIJNS5_1CILi128EEES8_NS7_ILi64EEEEEENS_10bfloat16_tEfNS_4arch4Sm80ELb0ELb0ELb1ELb0ELb0ELb0ELb0ELb0ELi2ELi4ELi4ELi4ELb0EEENS1_24CollectiveEpilogueBwdGQAISA_fSD_Li256ELb0ELb0EEENS1_19SingleTileSchedulerILb0ELb0ELb0ELi128EEEEEEEEEvNT_6ParamsE) ;  /* 0xffff842008007950 */ /* 0x000fea0003c3ffff */
        .type           $_ZN7cutlass13device_kernelIN5flash19enable_sm80_to_sm89INS1_16FlashAttnBwdSm80INS1_25CollectiveMainloopBwdSm80ILi2ELi2EN4cute5tupleIJNS5_1CILi128EEES8_NS7_ILi64EEEEEENS_10bfloat16_tEfNS_4arch4Sm80ELb0ELb0ELb1ELb0ELb0ELb0ELb0ELb0ELi2ELi4ELi4ELi4ELb0EEENS1_24CollectiveEpilogueBwdGQAISA_fSD_Li256ELb0ELb0EEENS1_19SingleTileSchedulerILb0ELb0ELb0ELi128EEEEEEEEEvNT_6ParamsE$_ZN4cute3eso3ESOILb1ELb0EJNS_5tupleIJNS_1CILi1EEENS3_ILi0EEEEEEiEEC2ERKS6_RKi,@function
        .size           $_ZN7cutlass13device_kernelIN5flash19enable_sm80_to_sm89INS1_16FlashAttnBwdSm80INS1_25CollectiveMainloopBwdSm80ILi2ELi2EN4cute5tupleIJNS5_1CILi128EEES8_NS7_ILi64EEEEEENS_10bfloat16_tEfNS_4arch4Sm80ELb0ELb0ELb1ELb0ELb0ELb0ELb0ELb0ELi2ELi4ELi4ELi4ELb0EEENS1_24CollectiveEpilogueBwdGQAISA_fSD_Li256ELb0ELb0EEENS1_19SingleTileSchedulerILb0ELb0ELb0ELi128EEEEEEEEEvNT_6ParamsE$_ZN4cute3eso3ESOILb1ELb0EJNS_5tupleIJNS_1CILi1EEENS3_ILi0EEEEEEiEEC2ERKS6_RKi,($_ZN7cutlass13device_kernelIN5flash19enable_sm80_to_sm89INS1_16FlashAttnBwdSm80INS1_25CollectiveMainloopBwdSm80ILi2ELi2EN4cute5tupleIJNS5_1CILi128EEES8_NS7_ILi64EEEEEENS_10bfloat16_tEfNS_4arch4Sm80ELb0ELb0ELb1ELb0ELb0ELb0ELb0ELb0ELi2ELi4ELi4ELi4ELb0EEENS1_24CollectiveEpilogueBwdGQAISA_fSD_Li256ELb0ELb0EEENS1_19SingleTileSchedulerILb0ELb0ELb0ELi128EEEEEEEEEvNT_6ParamsE$_ZN4cute3eso3ESOILb1ELb0EJNS_5tupleIJNS_1CILi1EEENS3_ILi0EEEEEEiNS3_ILi1024EEEEEC2ERKS6_RKiRKS7_ - $_ZN7cutlass13device_kernelIN5flash19enable_sm80_to_sm89INS1_16FlashAttnBwdSm80INS1_25CollectiveMainloopBwdSm80ILi2ELi2EN4cute5tupleIJNS5_1CILi128EEES8_NS7_ILi64EEEEEENS_10bfloat16_tEfNS_4arch4Sm80ELb0ELb0ELb1ELb0ELb0ELb0ELb0ELb0ELi2ELi4ELi4ELi4ELb0EEENS1_24CollectiveEpilogueBwdGQAISA_fSD_Li256ELb0ELb0EEENS1_19SingleTileSchedulerILb0ELb0ELb0ELi128EEEEEEEEEvNT_6ParamsE$_ZN4cute3eso3ESOILb1ELb0EJNS_5tupleIJNS_1CILi1EEENS3_ILi0EEEEEEiEEC2ERKS6_RKi)
$_ZN7cutlass13device_kernelIN5flash19enable_sm80_to_sm89INS1_16FlashAttnBwdSm80INS1_25CollectiveMainloopBwdSm80ILi2ELi2EN4cute5tupleIJNS5_1CILi128EEES8_NS7_ILi64EEEEEENS_10bfloat16_tEfNS_4arch4Sm80ELb0ELb0ELb1ELb0ELb0ELb0ELb0ELb0ELi2ELi4ELi4ELi4ELb0EEENS1_24CollectiveEpilogueBwdGQAISA_fSD_Li256ELb0ELb0EEENS1_19SingleTileSchedulerILb0ELb0ELb0ELi128EEEEEEEEEvNT_6ParamsE$_ZN4cute3eso3ESOILb1ELb0EJNS_5tupleIJNS_1CILi1EEENS3_ILi0EEEEEEiEEC2ERKS6_RKi:
[----:B------:R-:W-:Y:S02]  /*7be0*/  IADD3 R2, R2, -c[0x0][0x20], RZ ;  /* 0x8000080002027a10 */ /* 0x000fe40007ffe0ff */
[----:B------:R-:W-:-:S03]  /*7bf0*/  MOV R7, 0x0 ;  /* 0x0000000000077802 */ /* 0x000fc60000000f00 */
[----:B------:R1:W-:Y:S01]  /*7c00*/  STL [R2], R3 ;  /* 0x0000000302007387 */ /* 0x0003e20000100800 */
[----:B------:R-:W-:Y:S05]  /*7c10*/  RET.REL.NODEC R6 `(_ZN7cutlass13device_kernelIN5flash19enable_sm80_to_sm89INS1_16FlashAttnBwdSm80INS1_25CollectiveMainloopBwdSm80ILi2ELi2EN4cute5tupleIJNS5_1CILi128EEES8_NS7_ILi64EEEEEENS_10bfloat16_tEfNS_4arch4Sm80ELb0ELb0ELb1ELb0ELb0ELb0ELb0ELb0ELi2ELi4ELi4ELi4ELb0EEENS1_24CollectiveEpilogueBwdGQAISA_fSD_Li256ELb0ELb0EEENS1_19SingleTileSchedulerILb0ELb0ELb0ELi128EEEEEEEEEvNT_6ParamsE) ;  /* 0xffff83e006007950 */ /* 0x000fea0003c3ffff */
        .type           $_ZN7cutlass13device_kernelIN5flash19enable_sm80_to_sm89INS1_16FlashAttnBwdSm80INS1_25CollectiveMainloopBwdSm80ILi2ELi2EN4cute5tupleIJNS5_1CILi128EEES8_NS7_ILi64EEEEEENS_10bfloat16_tEfNS_4arch4Sm80ELb0ELb0ELb1ELb0ELb0ELb0ELb0ELb0ELi2ELi4ELi4ELi4ELb0EEENS1_24CollectiveEpilogueBwdGQAISA_fSD_Li256ELb0ELb0EEENS1_19SingleTileSchedulerILb0ELb0ELb0ELi128EEEEEEEEEvNT_6ParamsE$_ZN4cute3eso3ESOILb1ELb0EJNS_5tupleIJNS_1CILi1EEENS3_ILi0EEEEEEiNS3_ILi1024EEEEEC2ERKS6_RKiRKS7_,@function
        .size           $_ZN7cutlass13device_kernelIN5flash19enable_sm80_to_sm89INS1_16FlashAttnBwdSm80INS1_25CollectiveMainloopBwdSm80ILi2ELi2EN4cute5tupleIJNS5_1CILi128EEES8_NS7_ILi64EEEEEENS_10bfloat16_tEfNS_4arch4Sm80ELb0ELb0ELb1ELb0ELb0ELb0ELb0ELb0ELi2ELi4ELi4ELi4ELb0EEENS1_24CollectiveEpilogueBwdGQAISA_fSD_Li256ELb0ELb0EEENS1_19SingleTileSchedulerILb0ELb0ELb0ELi128EEEEEEEEEvNT_6ParamsE$_ZN4cute3eso3ESOILb1ELb0EJNS_5tupleIJNS_1CILi1EEENS3_ILi0EEEEEEiNS3_ILi1024EEEEEC2ERKS6_RKiRKS7_,($_ZN7cutlass13device_kernelIN5flash19enable_sm80_to_sm89INS1_16FlashAttnBwdSm80INS1_25CollectiveMainloopBwdSm80ILi2ELi2EN4cute5tupleIJNS5_1CILi128EEES8_NS7_ILi64EEEEEENS_10bfloat16_tEfNS_4arch4Sm80ELb0ELb0ELb1ELb0ELb0ELb0ELb0ELb0ELi2ELi4ELi4ELi4ELb0EEENS1_24CollectiveEpilogueBwdGQAISA_fSD_Li256ELb0ELb0EEENS1_19SingleTileSchedulerILb0ELb0ELb0ELi128EEEEEEEEEvNT_6ParamsE$_ZN4cute3eso3ESOILb1ELb0EJNS_5tupleIJNS_1CILi1EEENS3_ILi0EEEEEElS5_EEC2ERKS6_RKlRKS5_ - $_ZN7cutlass13device_kernelIN5flash19enable_sm80_to_sm89INS1_16FlashAttnBwdSm80INS1_25CollectiveMainloopBwdSm80ILi2ELi2EN4cute5tupleIJNS5_1CILi128EEES8_NS7_ILi64EEEEEENS_10bfloat16_tEfNS_4arch4Sm80ELb0ELb0ELb1ELb0ELb0ELb0ELb0ELb0ELi2ELi4ELi4ELi4ELb0EEENS1_24CollectiveEpilogueBwdGQAISA_fSD_Li256ELb0ELb0EEENS1_19SingleTileSchedulerILb0ELb0ELb0ELi128EEEEEEEEEvNT_6ParamsE$_ZN4cute3eso3ESOILb1ELb0EJNS_5tupleIJNS_1CILi1EEENS3_ILi0EEEEEEiNS3_ILi1024EEEEEC2ERKS6_RKiRKS7_)
$_ZN7cutlass13device_kernelIN5flash19enable_sm80_to_sm89INS1_16FlashAttnBwdSm80INS1_25CollectiveMainloopBwdSm80ILi2ELi2EN4cute5tupleIJNS5_1CILi128EEES8_NS7_ILi64EEEEEENS_10bfloat16_tEfNS_4arch4Sm80ELb0ELb0ELb1ELb0ELb0ELb0ELb0ELb0ELi2ELi4ELi4ELi4ELb0EEENS1_24CollectiveEpilogueBwdGQAISA_fSD_Li256ELb0ELb0EEENS1_19SingleTileSchedulerILb0ELb0ELb0ELi128EEEEEEEEEvNT_6ParamsE$_ZN4cute3eso3ESOILb1ELb0EJNS_5tupleIJNS_1CILi1EEENS3_ILi0EEEEEEiNS3_ILi1024EEEEEC2ERKS6_RKiRKS7_:
[----:B------:R-:W-:Y:S02]  /*7c20*/  IADD3 R2, R2, -c[0x0][0x20], RZ ;  /* 0x8000080002027a10 */ /* 0x000fe40007ffe0ff */
[----:B------:R-:W-:-:S03]  /*7c30*/  MOV R7, 0x0 ;  /* 0x0000000000077802 */ /* 0x000fc60000000f00 */
[----:B------:R1:W-:Y:S01]  /*7c40*/  STL [R2], R3 ;  /* 0x0000000302007387 */ /* 0x0003e20000100800 */
[----:B------:R-:W-:Y:S05]  /*7c50*/  RET.REL.NODEC R6 `(_ZN7cutlass13device_kernelIN5flash19enable_sm80_to_sm89INS1_16FlashAttnBwdSm80INS1_25CollectiveMainloopBwdSm80ILi2ELi2EN4cute5tupleIJNS5_1CILi128EEES8_NS7_ILi64EEEEEENS_10bfloat16_tEfNS_4arch4Sm80ELb0ELb0ELb1ELb0ELb0ELb0ELb0ELb0ELi2ELi4ELi4ELi4ELb0EEENS1_24CollectiveEpilogueBwdGQAISA_fSD_Li256ELb0ELb0EEENS1_19SingleTileSchedulerILb0ELb0ELb0ELi128EEEEEEEEEvNT_6ParamsE) ;  /* 0xffff83a006007950 */ /* 0x000fea0003c3ffff */
        .type           $_ZN7cutlass13device_kernelIN5flash19enable_sm80_to_sm89INS1_16FlashAttnBwdSm80INS1_25CollectiveMainloopBwdSm80ILi2ELi2EN4cute5tupleIJNS5_1CILi128EEES8_NS7_ILi64EEEEEENS_10bfloat16_tEfNS_4arch4Sm80ELb0ELb0ELb1ELb0ELb0ELb0ELb0ELb0ELi2ELi4ELi4ELi4ELb0EEENS1_24CollectiveEpilogueBwdGQAISA_fSD_Li256ELb0ELb0EEENS1_19SingleTileSchedulerILb0ELb0ELb0ELi128EEEEEEEEEvNT_6ParamsE$_ZN4cute3eso3ESOILb1ELb0EJNS_5tupleIJNS_1CILi1EEENS3_ILi0EEEEEElS5_EEC2ERKS6_RKlRKS5_,@function
        .size           $_ZN7cutlass13device_kernelIN5flash19enable_sm80_to_sm89INS1_16FlashAttnBwdSm80INS1_25CollectiveMainloopBwdSm80ILi2ELi2EN4cute5tupleIJNS5_1CILi128EEES8_NS7_ILi64EEEEEENS_10bfloat16_tEfNS_4arch4Sm80ELb0ELb0ELb1ELb0ELb0ELb0ELb0ELb0ELi2ELi4ELi4ELi4ELb0EEENS1_24CollectiveEpilogueBwdGQAISA_fSD_Li256ELb0ELb0EEENS1_19SingleTileSchedulerILb0ELb0ELb0ELi128EEEEEEEEEvNT_6ParamsE$_ZN4cute3eso3ESOILb1ELb0EJNS_5tupleIJNS_1CILi1EEENS3_ILi0EEEEEElS5_EEC2ERKS6_RKlRKS5_,($_ZN7cutlass13device_kernelIN5flash19enable_sm80_to_sm89INS1_16FlashAttnBwdSm80INS1_25CollectiveMainloopBwdSm80ILi2ELi2EN4cute5tupleIJNS5_1CILi128EEES8_NS7_ILi64EEEEEENS_10bfloat16_tEfNS_4arch4Sm80ELb0ELb0ELb1ELb0ELb0ELb0ELb0ELb0ELi2ELi4ELi4ELi4ELb0EEENS1_24CollectiveEpilogueBwdGQAISA_fSD_Li256ELb0ELb0EEENS1_19SingleTileSchedulerILb0ELb0ELb0ELi128EEEEEEEEEvNT_6ParamsE$_ZN4cute3eso3ESOILb1ELb0EJNS_5tupleIJNS_1CILi1EEENS3_ILi2EEEEEENS2_IJNS3_ILi0EEEiEEEEEC2ERKS6_RKS8_ - $_ZN7cutlass13device_kernelIN5flash19enable_sm80_to_sm89INS1_16FlashAttnBwdSm80INS1_25CollectiveMainloopBwdSm80ILi2ELi2EN4cute5tupleIJNS5_1CILi128EEES8_NS7_ILi64EEEEEENS_10bfloat16_tEfNS_4arch4Sm80ELb0ELb0ELb1ELb0ELb0ELb0ELb0ELb0ELi2ELi4ELi4ELi4ELb0EEENS1_24CollectiveEpilogueBwdGQAISA_fSD_Li256ELb0ELb0EEENS1_19SingleTileSchedulerILb0ELb0ELb0ELi128EEEEEEEEEvNT_6ParamsE$_ZN4cute3eso3ESOILb1ELb0EJNS_5tupleIJNS_1CILi1EEENS3_ILi0EEEEEElS5_EEC2ERKS6_RKlRKS5_)
$_ZN7cutlass13device_kernelIN5flash19enable_sm80_to_sm89INS1_16FlashAttnBwdSm80INS1_25CollectiveMainloopBwdSm80ILi2ELi2EN4cute5tupleIJNS5_1CILi128EEES8_NS7_ILi64EEEEEENS_10bfloat16_tEfNS_4arch4Sm80ELb0ELb0ELb1ELb0ELb0ELb0ELb0ELb0ELi2ELi4ELi4ELi4ELb0EEENS1_24CollectiveEpilogueBwdGQAISA_fSD_Li256ELb0ELb0EEENS1_19SingleTileSchedulerILb0ELb0ELb0ELi128EEEEEEEEEvNT_6ParamsE$_ZN4cute3eso3ESOILb1ELb0EJNS_5tupleIJNS_1CILi1EEENS3_ILi0EEEEEElS5_EEC2ERKS6_RKlRKS5_:
[----:B------:R-:W-:Y:S01]  /*7c60*/  IADD3 R3, R3, -c[0x0][0x20], RZ ;  /* 0x8000080003037a10 */ /* 0x000fe20007ffe0ff */
[----:B------:R-:W-:Y:S01]  /*7c70*/  IMAD.MOV.U32 R80, RZ, RZ, R2 ;  /* 0x000000ffff507224 */ /* 0x000fe200078e0002 */
[----:B------:R-:W-:Y:S01]  /*7c80*/  MOV R86, R6 ;  /* 0x0000000600567202 */ /* 0x000fe20000000f00 */
[----:B------:R-:W-:Y:S01]  /*7c90*/  IMAD.MOV.U32 R81, RZ, RZ, R5 ;  /* 0x000000ffff517224 */ /* 0x000fe200078e0005 */
[----:B------:R-:W-:-:S04]  /*7ca0*/  MOV R87, 0x0 ;  /* 0x0000000000577802 */ /* 0x000fc80000000f00 */
[----:B------:R1:W-:Y:S01]  /*7cb0*/  STL.64 [R3], R80 ;  /* 0x0000005003007387 */ /* 0x0003e20000100a00 */
[----:B------:R-:W-:Y:S05]  /*7cc0*/  RET.REL.NODEC R86 `(_ZN7cutlass13device_kernelIN5flash19enable_sm80_to_sm89INS1_16FlashAttnBwdSm80INS1_25CollectiveMainloopBwdSm80ILi2ELi2EN4cute5tupleIJNS5_1CILi128EEES8_NS7_ILi64EEEEEENS_10bfloat16_tEfNS_4arch4Sm80ELb0ELb0ELb1ELb0ELb0ELb0ELb0ELb0ELi2ELi4ELi4ELi4ELb0EEENS1_24CollectiveEpilogueBwdGQAISA_fSD_Li256ELb0ELb0EEENS1_19SingleTileSchedulerILb0ELb0ELb0ELi128EEEEEEEEEvNT_6ParamsE) ;  /* 0xffff833056007950 */ /* 0x000fea0003c3ffff */
        .type           $_ZN7cutlass13device_kernelIN5flash19enable_sm80_to_sm89INS1_16FlashAttnBwdSm80INS1_25CollectiveMainloopBwdSm80ILi2ELi2EN4cute5tupleIJNS5_1CILi128EEES8_NS7_ILi64EEEEEENS_10bfloat16_tEfNS_4arch4Sm80ELb0ELb0ELb1ELb0ELb0ELb0ELb0ELb0ELi2ELi4ELi4ELi4ELb0EEENS1_24CollectiveEpilogueBwdGQAISA_fSD_Li256ELb0ELb0EEENS1_19SingleTileSchedulerILb0ELb0ELb0ELi128EEEEEEEEEvNT_6ParamsE$_ZN4cute3eso3ESOILb1ELb0EJNS_5tupleIJNS_1CILi1EEENS3_ILi2EEEEEENS2_IJNS3_ILi0EEEiEEEEEC2ERKS6_RKS8_,@function
        .size           $_ZN7cutlass13device_kernelIN5flash19enable_sm80_to_sm89INS1_16FlashAttnBwdSm80INS1_25CollectiveMainloopBwdSm80ILi2ELi2EN4cute5tupleIJNS5_1CILi128EEES8_NS7_ILi64EEEEEENS_10bfloat16_tEfNS_4arch4Sm80ELb0ELb0ELb1ELb0ELb0ELb0ELb0ELb0ELi2ELi4ELi4ELi4ELb0EEENS1_24CollectiveEpilogueBwdGQAISA_fSD_Li256ELb0ELb0EEENS1_19SingleTileSchedulerILb0ELb0ELb0ELi128EEEEEEEEEvNT_6ParamsE$_ZN4cute3eso3ESOILb1ELb0EJNS_5tupleIJNS_1CILi1EEENS3_ILi2EEEEEENS2_IJNS3_ILi0EEEiEEEEEC2ERKS6_RKS8_,($_ZN7cutlass13device_kernelIN5flash19enable_sm80_to_sm89INS1_16FlashAttnBwdSm80INS1_25CollectiveMainloopBwdSm80ILi2ELi2EN4cute5tupleIJNS5_1CILi128EEES8_NS7_ILi64EEEEEENS_10bfloat16_tEfNS_4arch4Sm80ELb0ELb0ELb1ELb0ELb0ELb0ELb0ELb0ELi2ELi4ELi4ELi4ELb0EEENS1_24CollectiveEpilogueBwdGQAISA_fSD_Li256ELb0ELb0EEENS1_19SingleTileSchedulerILb0ELb0ELb0ELi128EEEEEEEEEvNT_6ParamsE$_ZN4cute3eso3ESOILb1ELb0EJNS_5tupleIJNS_1CILi1EEENS3_ILi2EEES5_EEENS2_IJS4_NS3_ILi256EEEiEEEEEC2ERKS6_RKS8_ - $_ZN7cutlass13device_kernelIN5flash19enable_sm80_to_sm89INS1_16FlashAttnBwdSm80INS1_25CollectiveMainloopBwdSm80ILi2ELi2EN4cute5tupleIJNS5_1CILi128EEES8_NS7_ILi64EEEEEENS_10bfloat16_tEfNS_4arch4Sm80ELb0ELb0ELb1ELb0ELb0ELb0ELb0ELb0ELi2ELi4ELi4ELi4ELb0EEENS1_24CollectiveEpilogueBwdGQAISA_fSD_Li256ELb0ELb0EEENS1_19SingleTileSchedulerILb0ELb0ELb0ELi128EEEEEEEEEvNT_6ParamsE$_ZN4cute3eso3ESOILb1ELb0EJNS_5tupleIJNS_1CILi1EEENS3_ILi2EEEEEENS2_IJNS3_ILi0EEEiEEEEEC2ERKS6_RKS8_)
$_ZN7cutlass13device_kernelIN5flash19enable_sm80_to_sm89INS1_16FlashAttnBwdSm80INS1_25CollectiveMainloopBwdSm80ILi2ELi2EN4cute5tupleIJNS5_1CILi128EEES8_NS7_ILi64EEEEEENS_10bfloat16_tEfNS_4arch4Sm80ELb0ELb0ELb1ELb0ELb0ELb0ELb0ELb0ELi2ELi4ELi4ELi4ELb0EEENS1_24CollectiveEpilogueBwdGQAISA_fSD_Li256ELb0ELb0EEENS1_19SingleTileSchedulerILb0ELb0ELb0ELi128EEEEEEEEEvNT_6ParamsE$_ZN4cute3eso3ESOILb1ELb0EJNS_5tupleIJNS_1CILi1EEENS3_ILi2EEEEEENS2_IJNS3_ILi0EEEiEEEEEC2ERKS6_RKS8_:
[----:B------:R-:W-:Y:S02]  /*7cd0*/  IADD3 R3, R12, -c[0x0][0x20], RZ ;  /* 0x800008000c037a10 */ /* 0x000fe40007ffe0ff */
[----:B------:R-:W-:-:S03]  /*7ce0*/  MOV R5, 0x0 ;  /* 0x0000000000057802 */ /* 0x000fc60000000f00 */
[----:B------:R1:W-:Y:S01]  /*7cf0*/  STL [R3], R2 ;  /* 0x0000000203007387 */ /* 0x0003e20000100800 */
[----:B------:R-:W-:Y:S05]  /*7d00*/  RET.REL.NODEC R4 `(_ZN7cutlass13device_kernelIN5flash19enable_sm80_to_sm89INS1_16FlashAttnBwdSm80INS1_25CollectiveMainloopBwdSm80ILi2ELi2EN4cute5tupleIJNS5_1CILi128EEES8_NS7_ILi64EEEEEENS_10bfloat16_tEfNS_4arch4Sm80ELb0ELb0ELb1ELb0ELb0ELb0ELb0ELb0ELi2ELi4ELi4ELi4ELb0EEENS1_24CollectiveEpilogueBwdGQAISA_fSD_Li256ELb0ELb0EEENS1_19SingleTileSchedulerILb0ELb0ELb0ELi128EEEEEEEEEvNT_6ParamsE) ;  /* 0xffff82f004007950 */ /* 0x000fea0003c3ffff */
        .type           $_ZN7cutlass13device_kernelIN5flash19enable_sm80_to_sm89INS1_16FlashAttnBwdSm80INS1_25CollectiveMainloopBwdSm80ILi2ELi2EN4cute5tupleIJNS5_1CILi128EEES8_NS7_ILi64EEEEEENS_10bfloat16_tEfNS_4arch4Sm80ELb0ELb0ELb1ELb0ELb0ELb0ELb0ELb0ELi2ELi4ELi4ELi4ELb0EEENS1_24CollectiveEpilogueBwdGQAISA_fSD_Li256ELb0ELb0EEENS1_19SingleTileSchedulerILb0ELb0ELb0ELi128EEEEEEEEEvNT_6ParamsE$_ZN4cute3eso3ESOILb1ELb0EJNS_5tupleIJNS_1CILi1EEENS3_ILi2EEES5_EEENS2_IJS4_NS3_ILi256EEEiEEEEEC2ERKS6_RKS8_,@function
        .size           $_ZN7cutlass13device_kernelIN5flash19enable_sm80_to_sm89INS1_16FlashAttnBwdSm80INS1_25CollectiveMainloopBwdSm80ILi2ELi2EN4cute5tupleIJNS5_1CILi128EEES8_NS7_ILi64EEEEEENS_10bfloat16_tEfNS_4arch4Sm80ELb0ELb0ELb1ELb0ELb0ELb0ELb0ELb0ELi2ELi4ELi4ELi4ELb0EEENS1_24CollectiveEpilogueBwdGQAISA_fSD_Li256ELb0ELb0EEENS1_19SingleTileSchedulerILb0ELb0ELb0ELi128EEEEEEEEEvNT_6ParamsE$_ZN4cute3eso3ESOILb1ELb0EJNS_5tupleIJNS_1CILi1EEENS3_ILi2EEES5_EEENS2_IJS4_NS3_ILi256EEEiEEEEEC2ERKS6_RKS8_,($_ZN7cutlass13device_kernelIN5flash19enable_sm80_to_sm89INS1_16FlashAttnBwdSm80INS1_25CollectiveMainloopBwdSm80ILi2ELi2EN4cute5tupleIJNS5_1CILi128EEES8_NS7_ILi64EEEEEENS_10bfloat16_tEfNS_4arch4Sm80ELb0ELb0ELb1ELb0ELb0ELb0ELb0ELb0ELi2ELi4ELi4ELi4ELb0EEENS1_24CollectiveEpilogueBwdGQAISA_fSD_Li256ELb0ELb0EEENS1_19SingleTileSchedulerILb0ELb0ELb0ELi128EEEEEEEEEvNT_6ParamsE$_ZN4cute3eso3ESOILb1ELb0EJNS_5tupleIJNS_1CILi2EEEEEENS2_IJiEEEEEC2ERKS5_RKS6_ - $_ZN7cutlass13device_kernelIN5flash19enable_sm80_to_sm89INS1_16FlashAttnBwdSm80INS1_25CollectiveMainloopBwdSm80ILi2ELi2EN4cute5tupleIJNS5_1CILi128EEES8_NS7_ILi64EEEEEENS_10bfloat16_tEfNS_4arch4Sm80ELb0ELb0ELb1ELb0ELb0ELb0ELb0ELb0ELi2ELi4ELi4ELi4ELb0EEENS1_24CollectiveEpilogueBwdGQAISA_fSD_Li256ELb0ELb0EEENS1_19SingleTileSchedulerILb0ELb0ELb0ELi128EEEEEEEEEvNT_6ParamsE$_ZN4cute3eso3ESOILb1ELb0EJNS_5tupleIJNS_1CILi1EEENS3_ILi2EEES5_EEENS2_IJS4_NS3_ILi256EEEiEEEEEC2ERKS6_RKS8_)
$_ZN7cutlass13device_kernelIN5flash19enable_sm80_to_sm89INS1_16FlashAttnBwdSm80INS1_25CollectiveMainloopBwdSm80ILi2ELi2EN4cute5tupleIJNS5_1CILi128EEES8_NS7_ILi64EEEEEENS_10bfloat16_tEfNS_4arch4Sm80ELb0ELb0ELb1ELb0ELb0ELb0ELb0ELb0ELi2ELi4ELi4ELi4ELb0EEENS1_24CollectiveEpilogueBwdGQAISA_fSD_Li256ELb0ELb0EEENS1_19SingleTileSchedulerILb0ELb0ELb0ELi128EEEEEEEEEvNT_6ParamsE$_ZN4cute3eso3ESOILb1ELb0EJNS_5tupleIJNS_1CILi1EEENS3_ILi2EEES5_EEENS2_IJS4_NS3_ILi256EEEiEEEEEC2ERKS6_RKS8_:
[----:B------:R-:W-:Y:S02]  /*7d10*/  IADD3 R3, R11, -c[0x0][0x20], RZ ;  /* 0x800008000b037a10 */ /* 0x000fe40007ffe0ff */
[----:B------:R-:W-:-:S03]  /*7d20*/  MOV R5, 0x0 ;  /* 0x0000000000057802 */ /* 0x000fc60000000f00 */
[----:B------:R1:W-:Y:S01]  /*7d30*/  STL [R3], R2 ;  /* 0x0000000203007387 */ /* 0x0003e20000100800 */
[----:B------:R-:W-:Y:S05]  /*7d40*/  RET.REL.NODEC R4 `(_ZN7cutlass13device_kernelIN5flash19enable_sm80_to_sm89INS1_16FlashAttnBwdSm80INS1_25CollectiveMainloopBwdSm80ILi2ELi2EN4cute5tupleIJNS5_1CILi128EEES8_NS7_ILi64EEEEEENS_10bfloat16_tEfNS_4arch4Sm80ELb0ELb0ELb1ELb0ELb0ELb0ELb0ELb0ELi2ELi4ELi4ELi4ELb0EEENS1_24CollectiveEpilogueBwdGQAISA_fSD_Li256ELb0ELb0EEENS1_19SingleTileSchedulerILb0ELb0ELb0ELi128EEEEEEEEEvNT_6ParamsE) ;  /* 0xffff82b004007950 */ /* 0x000fea0003c3ffff */
        .type           $_ZN7cutlass13device_kernelIN5flash19enable_sm80_to_sm89INS1_16FlashAttnBwdSm80INS1_25CollectiveMainloopBwdSm80ILi2ELi2EN4cute5tupleIJNS5_1CILi128EEES8_NS7_ILi64EEEEEENS_10bfloat16_tEfNS_4arch4Sm80ELb0ELb0ELb1ELb0ELb0ELb0ELb0ELb0ELi2ELi4ELi4ELi4ELb0EEENS1_24CollectiveEpilogueBwdGQAISA_fSD_Li256ELb0ELb0EEENS1_19SingleTileSchedulerILb0ELb0ELb0ELi128EEEEEEEEEvNT_6ParamsE$_ZN4cute3eso3ESOILb1ELb0EJNS_5tupleIJNS_1CILi2EEEEEENS2_IJiEEEEEC2ERKS5_RKS6_,@function
        .size           $_ZN7cutlass13device_kernelIN5flash19enable_sm80_to_sm89INS1_16FlashAttnBwdSm80INS1_25CollectiveMainloopBwdSm80ILi2ELi2EN4cute5tupleIJNS5_1CILi128EEES8_NS7_ILi64EEEEEENS_10bfloat16_tEfNS_4arch4Sm80ELb0ELb0ELb1ELb0ELb0ELb0ELb0ELb0ELi2ELi4ELi4ELi4ELb0EEENS1_24CollectiveEpilogueBwdGQAISA_fSD_Li256ELb0ELb0EEENS1_19SingleTileSchedulerILb0ELb0ELb0ELi128EEEEEEEEEvNT_6ParamsE$_ZN4cute3eso3ESOILb1ELb0EJNS_5tupleIJNS_1CILi2EEEEEENS2_IJiEEEEEC2ERKS5_RKS6_,($_ZN7cutlass13device_kernelIN5flash19enable_sm80_to_sm89INS1_16FlashAttnBwdSm80INS1_25CollectiveMainloopBwdSm80ILi2ELi2EN4cute5tupleIJNS5_1CILi128EEES8_NS7_ILi64EEEEEENS_10bfloat16_tEfNS_4arch4Sm80ELb0ELb0ELb1ELb0ELb0ELb0ELb0ELb0ELi2ELi4ELi4ELi4ELb0EEENS1_24CollectiveEpilogueBwdGQAISA_fSD_Li256ELb0ELb0EEENS1_19SingleTileSchedulerILb0ELb0ELb0ELi128EEEEEEEEEvNT_6ParamsE$_ZN4cute3eso3ESOILb1ELb0EJNS_5tupleIJNS_1CILi2EEEEEENS2_IJiEEENS3_ILi1EEES7_EEC2ERKS5_RKS6_RKS7_SE_ - $_ZN7cutlass13device_kernelIN5flash19enable_sm80_to_sm89INS1_16FlashAttnBwdSm80INS1_25CollectiveMainloopBwdSm80ILi2ELi2EN4cute5tupleIJNS5_1CILi128EEES8_NS7_ILi64EEEEEENS_10bfloat16_tEfNS_4arch4Sm80ELb0ELb0ELb1ELb0ELb0ELb0ELb0ELb0ELi2ELi4ELi4ELi4ELb0EEENS1_24CollectiveEpilogueBwdGQAISA_fSD_Li256ELb0ELb0EEENS1_19SingleTileSchedulerILb0ELb0ELb0ELi128EEEEEEEEEvNT_6ParamsE$_ZN4cute3eso3ESOILb1ELb0EJNS_5tupleIJNS_1CILi2EEEEEENS2_IJiEEEEEC2ERKS5_RKS6_)
$_ZN7cutlass13device_kernelIN5flash19enable_sm80_to_sm89INS1_16FlashAttnBwdSm80INS1_25CollectiveMainloopBwdSm80ILi2ELi2EN4cute5tupleIJNS5_1CILi128EEES8_NS7_ILi64EEEEEENS_10bfloat16_tEfNS_4arch4Sm80ELb0ELb0ELb1ELb0ELb0ELb0ELb0ELb0ELi2ELi4ELi4ELi4ELb0EEENS1_24CollectiveEpilogueBwdGQAISA_fSD_Li256ELb0ELb0EEENS1_19SingleTileSchedulerILb0ELb0ELb0ELi128EEEEEEEEEvNT_6ParamsE$_ZN4cute3eso3ESOILb1ELb0EJNS_5tupleIJNS_1CILi2EEEEEENS2_IJiEEEEEC2ERKS5_RKS6_:
[----:B------:R-:W-:Y:S02]  /*7d50*/  IADD3 R2, R69, -c[0x0][0x20], RZ ;  /* 0x8000080045027a10 */ /* 0x000fe40007ffe0ff */
[----:B------:R-:W-:-:S03]  /*7d60*/  MOV R7, 0x0 ;  /* 0x0000000000077802 */ /* 0x000fc60000000f00 */
[----:B------:R1:W-:Y:S01]  /*7d70*/  STL [R2], R3 ;  /* 0x0000000302007387 */ /* 0x0003e20000100800 */
[----:B------:R-:W-:Y:S05]  /*7d80*/  RET.REL.NODEC R6 `(_ZN7cutlass13device_kernelIN5flash19enable_sm80_to_sm89INS1_16FlashAttnBwdSm80INS1_25CollectiveMainloopBwdSm80ILi2ELi2EN4cute5tupleIJNS5_1CILi128EEES8_NS7_ILi64EEEEEENS_10bfloat16_tEfNS_4arch4Sm80ELb0ELb0ELb1ELb0ELb0ELb0ELb0ELb0ELi2ELi4ELi4ELi4ELb0EEENS1_24CollectiveEpilogueBwdGQAISA_fSD_Li256ELb0ELb0EEENS1_19SingleTileSchedulerILb0ELb0ELb0ELi128EEEEEEEEEvNT_6ParamsE) ;  /* 0xffff827006007950 */ /* 0x000fea0003c3ffff */
        .type           $_ZN7cutlass13device_kernelIN5flash19enable_sm80_to_sm89INS1_16FlashAttnBwdSm80INS1_25CollectiveMainloopBwdSm80ILi2ELi2EN4cute5tupleIJNS5_1CILi128EEES8_NS7_ILi64EEEEEENS_10bfloat16_tEfNS_4arch4Sm80ELb0ELb0ELb1ELb0ELb0ELb0ELb0ELb0ELi2ELi4ELi4ELi4ELb0EEENS1_24CollectiveEpilogueBwdGQAISA_fSD_Li256ELb0ELb0EEENS1_19SingleTileSchedulerILb0ELb0ELb0ELi128EEEEEEEEEvNT_6ParamsE$_ZN4cute3eso3ESOILb1ELb0EJNS_5tupleIJNS_1CILi2EEEEEENS2_IJiEEENS3_ILi1EEES7_EEC2ERKS5_RKS6_RKS7_SE_,@function
        .size           $_ZN7cutlass13device_kernelIN5flash19enable_sm80_to_sm89INS1_16FlashAttnBwdSm80INS1_25CollectiveMainloopBwdSm80ILi2ELi2EN4cute5tupleIJNS5_1CILi128EEES8_NS7_ILi64EEEEEENS_10bfloat16_tEfNS_4arch4Sm80ELb0ELb0ELb1ELb0ELb0ELb0ELb0ELb0ELi2ELi4ELi4ELi4ELb0EEENS1_24CollectiveEpilogueBwdGQAISA_fSD_Li256ELb0ELb0EEENS1_19SingleTileSchedulerILb0ELb0ELb0ELi128EEEEEEEEEvNT_6ParamsE$_ZN4cute3eso3ESOILb1ELb0EJNS_5tupleIJNS_1CILi2EEEEEENS2_IJiEEENS3_ILi1EEES7_EEC2ERKS5_RKS6_RKS7_SE_,($_ZN7cutlass13device_kernelIN5flash19enable_sm80_to_sm89INS1_16FlashAttnBwdSm80INS1_25CollectiveMainloopBwdSm80ILi2ELi2EN4cute5tupleIJNS5_1CILi128EEES8_NS7_ILi64EEEEEENS_10bfloat16_tEfNS_4arch4Sm80ELb0ELb0ELb1ELb0ELb0ELb0ELb0ELb0ELi2ELi4ELi4ELi4ELb0EEENS1_24CollectiveEpilogueBwdGQAISA_fSD_Li256ELb0ELb0EEENS1_19SingleTileSchedulerILb0ELb0ELb0ELi128EEEEEEEEEvNT_6ParamsE$_ZN4cute3eso3ESOILb1ELb0EJNS_5tupleIJNS_1CILi2EEEEEENS2_IJiEEES4_NS3_ILi1EEEEEC2ERKS5_RKS6_RKS4_RKS7_ - $_ZN7cutlass13device_kernelIN5flash19enable_sm80_to_sm89INS1_16FlashAttnBwdSm80INS1_25CollectiveMainloopBwdSm80ILi2ELi2EN4cute5tupleIJNS5_1CILi128EEES8_NS7_ILi64EEEEEENS_10bfloat16_tEfNS_4arch4Sm80ELb0ELb0ELb1ELb0ELb0ELb0ELb0ELb0ELi2ELi4ELi4ELi4ELb0EEENS1_24CollectiveEpilogueBwdGQAISA_fSD_Li256ELb0ELb0EEENS1_19SingleTileSchedulerILb0ELb0ELb0ELi128EEEEEEEEEvNT_6ParamsE$_ZN4cute3eso3ESOILb1ELb0EJNS_5tupleIJNS_1CILi2EEEEEENS2_IJiEEENS3_ILi1EEES7_EEC2ERKS5_RKS6_RKS7_SE_)
$_ZN7cutlass13device_kernelIN5flash19enable_sm80_to_sm89INS1_16FlashAttnBwdSm80INS1_25CollectiveMainloopBwdSm80ILi2ELi2EN4cute5tupleIJNS5_1CILi128EEES8_NS7_ILi64EEEEEENS_10bfloat16_tEfNS_4arch4Sm80ELb0ELb0ELb1ELb0ELb0ELb0ELb0ELb0ELi2ELi4ELi4ELi4ELb0EEENS1_24CollectiveEpilogueBwdGQAISA_fSD_Li256ELb0ELb0EEENS1_19SingleTileSchedulerILb0ELb0ELb0ELi128EEEEEEEEEvNT_6ParamsE$_ZN4cute3eso3ESOILb1ELb0EJNS_5tupleIJNS_1CILi2EEEEEENS2_IJiEEENS3_ILi1EEES7_EEC2ERKS5_RKS6_RKS7_SE_:
[----:B------:R-:W-:Y:S01]  /*7d90*/  IADD3 R2, R2, -c[0x0][0x20], RZ ;  /* 0x8000080002027a10 */ /* 0x000fe20007ffe0ff */
[----:B------:R-:W-:Y:S01]  /*7da0*/  IMAD.MOV.U32 R80, RZ, RZ, R4 ;  /* 0x000000ffff507224 */ /* 0x000fe200078e0004 */
[----:B------:R-:W-:-:S03]  /*7db0*/  MOV R81, 0x0 ;  /* 0x0000000000517802 */ /* 0x000fc60000000f00 */
[----:B------:R1:W-:Y:S01]  /*7dc0*/  STL [R2], R3 ;  /* 0x0000000302007387 */ /* 0x0003e20000100800 */
[----:B------:R-:W-:Y:S05]  /*7dd0*/  RET.REL.NODEC R80 `(_ZN7cutlass13device_kernelIN5flash19enable_sm80_to_sm89INS1_16FlashAttnBwdSm80INS1_25CollectiveMainloopBwdSm80ILi2ELi2EN4cute5tupleIJNS5_1CILi128EEES8_NS7_ILi64EEEEEENS_10bfloat16_tEfNS_4arch4Sm80ELb0ELb0ELb1ELb0ELb0ELb0ELb0ELb0ELi2ELi4ELi4ELi4ELb0EEENS1_24CollectiveEpilogueBwdGQAISA_fSD_Li256ELb0ELb0EEENS1_19SingleTileSchedulerILb0ELb0ELb0ELi128EEEEEEEEEvNT_6ParamsE) ;  /* 0xffff822050007950 */ /* 0x000fea0003c3ffff */
        .type           $_ZN7cutlass13device_kernelIN5flash19enable_sm80_to_sm89INS1_16FlashAttnBwdSm80INS1_25CollectiveMainloopBwdSm80ILi2ELi2EN4cute5tupleIJNS5_1CILi128EEES8_NS7_ILi64EEEEEENS_10bfloat16_tEfNS_4arch4Sm80ELb0ELb0ELb1ELb0ELb0ELb0ELb0ELb0ELi2ELi4ELi4ELi4ELb0EEENS1_24CollectiveEpilogueBwdGQAISA_fSD_Li256ELb0ELb0EEENS1_19SingleTileSchedulerILb0ELb0ELb0ELi128EEEEEEEEEvNT_6ParamsE$_ZN4cute3eso3ESOILb1ELb0EJNS_5tupleIJNS_1CILi2EEEEEENS2_IJiEEES4_NS3_ILi1EEEEEC2ERKS5_RKS6_RKS4_RKS7_,@function
        .size           $_ZN7cutlass13device_kernelIN5flash19enable_sm80_to_sm89INS1_16FlashAttnBwdSm80INS1_25CollectiveMainloopBwdSm80ILi2ELi2EN4cute5tupleIJNS5_1CILi128EEES8_NS7_ILi64EEEEEENS_10bfloat16_tEfNS_4arch4Sm80ELb0ELb0ELb1ELb0ELb0ELb0ELb0ELb0ELi2ELi4ELi4ELi4ELb0EEENS1_24CollectiveEpilogueBwdGQAISA_fSD_Li256ELb0ELb0EEENS1_19SingleTileSchedulerILb0ELb0ELb0ELi128EEEEEEEEEvNT_6ParamsE$_ZN4cute3eso3ESOILb1ELb0EJNS_5tupleIJNS_1CILi2EEEEEENS2_IJiEEES4_NS3_ILi1EEEEEC2ERKS5_RKS6_RKS4_RKS7_,($_ZN7cutlass13device_kernelIN5flash19enable_sm80_to_sm89INS1_16FlashAttnBwdSm80INS1_25CollectiveMainloopBwdSm80ILi2ELi2EN4cute5tupleIJNS5_1CILi128EEES8_NS7_ILi64EEEEEENS_10bfloat16_tEfNS_4arch4Sm80ELb0ELb0ELb1ELb0ELb0ELb0ELb0ELb0ELi2ELi4ELi4ELi4ELb0EEENS1_24CollectiveEpilogueBwdGQAISA_fSD_Li256ELb0ELb0EEENS1_19SingleTileSchedulerILb0ELb0ELb0ELi128EEEEEEEEEvNT_6ParamsE$_ZN4cute3eso3ESOILb1ELb0EJNS_5tupleIJNS_1CILi2EEES4_EEENS2_IJNS3_ILi1EEEiEEEEEC2ERKS5_RKS7_ - $_ZN7cutlass13device_kernelIN5flash19enable_sm80_to_sm89INS1_16FlashAttnBwdSm80INS1_25CollectiveMainloopBwdSm80ILi2ELi2EN4cute5tupleIJNS5_1CILi128EEES8_NS7_ILi64EEEEEENS_10bfloat16_tEfNS_4arch4Sm80ELb0ELb0ELb1ELb0ELb0ELb0ELb0ELb0ELi2ELi4ELi4ELi4ELb0EEENS1_24CollectiveEpilogueBwdGQAISA_fSD_Li256ELb0ELb0EEENS1_19SingleTileSchedulerILb0ELb0ELb0ELi128EEEEEEEEEvNT_6ParamsE$_ZN4cute3eso3ESOILb1ELb0EJNS_5tupleIJNS_1CILi2EEEEEENS2_IJiEEES4_NS3_ILi1EEEEEC2ERKS5_RKS6_RKS4_RKS7_)
$_ZN7cutlass13device_kernelIN5flash19enable_sm80_to_sm89INS1_16FlashAttnBwdSm80INS1_25CollectiveMainloopBwdSm80ILi2ELi2EN4cute5tupleIJNS5_1CILi128EEES8_NS7_ILi64EEEEEENS_10bfloat16_tEfNS_4arch4Sm80ELb0ELb0ELb1ELb0ELb0ELb0ELb0ELb0ELi2ELi4ELi4ELi4ELb0EEENS1_24CollectiveEpilogueBwdGQAISA_fSD_Li256ELb0ELb0EEENS1_19SingleTileSchedulerILb0ELb0ELb0ELi128EEEEEEEEEvNT_6ParamsE$_ZN4cute3eso3ESOILb1ELb0EJNS_5tupleIJNS_1CILi2EEEEEENS2_IJiEEES4_NS3_ILi1EEEEEC2ERKS5_RKS6_RKS4_RKS7_:
[----:B------:R-:W-:Y:S02]  /*7de0*/  IADD3 R2, R2, -c[0x0][0x20], RZ ;  /* 0x8000080002027a10 */ /* 0x000fe40007ffe0ff */
[----:B------:R-:W-:-:S03]  /*7df0*/  MOV R5, 0x0 ;  /* 0x0000000000057802 */ /* 0x000fc60000000f00 */
[----:B------:R1:W-:Y:S01]  /*7e00*/  STL [R2], R3 ;  /* 0x0000000302007387 */ /* 0x0003e20000100800 */
[----:B------:R-:W-:Y:S05]  /*7e10*/  RET.REL.NODEC R4 `(_ZN7cutlass13device_kernelIN5flash19enable_sm80_to_sm89INS1_16FlashAttnBwdSm80INS1_25CollectiveMainloopBwdSm80ILi2ELi2EN4cute5tupleIJNS5_1CILi128EEES8_NS7_ILi64EEEEEENS_10bfloat16_tEfNS_4arch4Sm80ELb0ELb0ELb1ELb0ELb0ELb0ELb0ELb0ELi2ELi4ELi4ELi4ELb0EEENS1_24CollectiveEpilogueBwdGQAISA_fSD_Li256ELb0ELb0EEENS1_19SingleTileSchedulerILb0ELb0ELb0ELi128EEEEEEEEEvNT_6ParamsE) ;  /* 0xffff81e004007950 */ /* 0x000fea0003c3ffff */
        .type           $_ZN7cutlass13device_kernelIN5flash19enable_sm80_to_sm89INS1_16FlashAttnBwdSm80INS1_25CollectiveMainloopBwdSm80ILi2ELi2EN4cute5tupleIJNS5_1CILi128EEES8_NS7_ILi64EEEEEENS_10bfloat16_tEfNS_4arch4Sm80ELb0ELb0ELb1ELb0ELb0ELb0ELb0ELb0ELi2ELi4ELi4ELi4ELb0EEENS1_24CollectiveEpilogueBwdGQAISA_fSD_Li256ELb0ELb0EEENS1_19SingleTileSchedulerILb0ELb0ELb0ELi128EEEEEEEEEvNT_6ParamsE$_ZN4cute3eso3ESOILb1ELb0EJNS_5tupleIJNS_1CILi2EEES4_EEENS2_IJNS3_ILi1EEEiEEEEEC2ERKS5_RKS7_,@function
        .size           $_ZN7cutlass13device_kernelIN5flash19enable_sm80_to_sm89INS1_16FlashAttnBwdSm80INS1_25CollectiveMainloopBwdSm80ILi2ELi2EN4cute5tupleIJNS5_1CILi128EEES8_NS7_ILi64EEEEEENS_10bfloat16_tEfNS_4arch4Sm80ELb0ELb0ELb1ELb0ELb0ELb0ELb0ELb0ELi2ELi4ELi4ELi4ELb0EEENS1_24CollectiveEpilogueBwdGQAISA_fSD_Li256ELb0ELb0EEENS1_19SingleTileSchedulerILb0ELb0ELb0ELi128EEEEEEEEEvNT_6ParamsE$_ZN4cute3eso3ESOILb1ELb0EJNS_5tupleIJNS_1CILi2EEES4_EEENS2_IJNS3_ILi1EEEiEEEEEC2ERKS5_RKS7_,($_ZN7cutlass13device_kernelIN5flash19enable_sm80_to_sm89INS1_16FlashAttnBwdSm80INS1_25CollectiveMainloopBwdSm80ILi2ELi2EN4cute5tupleIJNS5_1CILi128EEES8_NS7_ILi64EEEEEENS_10bfloat16_tEfNS_4arch4Sm80ELb0ELb0ELb1ELb0ELb0ELb0ELb0ELb0ELi2ELi4ELi4ELi4ELb0EEENS1_24CollectiveEpilogueBwdGQAISA_fSD_Li256ELb0ELb0EEENS1_19SingleTileSchedulerILb0ELb0ELb0ELi128EEEEEEEEEvNT_6ParamsE$_ZN4cute3eso3ESOILb1ELb0EJNS_5tupleIJNS_1CILi2EEES4_EEENS2_IJiNS3_ILi4096EEEEEEEEC2ERKS5_RKS7_ - $_ZN7cutlass13device_kernelIN5flash19enable_sm80_to_sm89INS1_16FlashAttnBwdSm80INS1_25CollectiveMainloopBwdSm80ILi2ELi2EN4cute5tupleIJNS5_1CILi128EEES8_NS7_ILi64EEEEEENS_10bfloat16_tEfNS_4arch4Sm80ELb0ELb0ELb1ELb0ELb0ELb0ELb0ELb0ELi2ELi4ELi4ELi4ELb0EEENS1_24CollectiveEpilogueBwdGQAISA_fSD_Li256ELb0ELb0EEENS1_19SingleTileSchedulerILb0ELb0ELb0ELi128EEEEEEEEEvNT_6ParamsE$_ZN4cute3eso3ESOILb1ELb0EJNS_5tupleIJNS_1CILi2EEES4_EEENS2_IJNS3_ILi1EEEiEEEEEC2ERKS5_RKS7_)
$_ZN7cutlass13device_kernelIN5flash19enable_sm80_to_sm89INS1_16FlashAttnBwdSm80INS1_25CollectiveMainloopBwdSm80ILi2ELi2EN4cute5tupleIJNS5_1CILi128EEES8_NS7_ILi64EEEEEENS_10bfloat16_tEfNS_4arch4Sm80ELb0ELb0ELb1ELb0ELb0ELb0ELb0ELb0ELi2ELi4ELi4ELi4ELb0EEENS1_24CollectiveEpilogueBwdGQAISA_fSD_Li256ELb0ELb0EEENS1_19SingleTileSchedulerILb0ELb0ELb0ELi128EEEEEEEEEvNT_6ParamsE$_ZN4cute3eso3ESOILb1ELb0EJNS_5tupleIJNS_1CILi2EEES4_EEENS2_IJNS3_ILi1EEEiEEEEEC2ERKS5_RKS7_:
[----:B------:R-:W-:Y:S02]  /*7e20*/  IADD3 R3, R39, -c[0x0][0x20], RZ ;  /* 0x8000080027037a10 */ /* 0x000fe40007ffe0ff */
[----:B------:R-:W-:-:S03]  /*7e30*/  MOV R5, 0x0 ;  /* 0x0000000000057802 */ /* 0x000fc60000000f00 */
[----:B------:R1:W-:Y:S01]  /*7e40*/  STL [R3], R2 ;  /* 0x0000000203007387 */ /* 0x0003e20000100800 */
[----:B------:R-:W-:Y:S05]  /*7e50*/  RET.REL.NODEC R4 `(_ZN7cutlass13device_kernelIN5flash19enable_sm80_to_sm89INS1_16FlashAttnBwdSm80INS1_25CollectiveMainloopBwdSm80ILi2ELi2EN4cute5tupleIJNS5_1CILi128EEES8_NS7_ILi64EEEEEENS_10bfloat16_tEfNS_4arch4Sm80ELb0ELb0ELb1ELb0ELb0ELb0ELb0ELb0ELi2ELi4ELi4ELi4ELb0EEENS1_24CollectiveEpilogueBwdGQAISA_fSD_Li256ELb0ELb0EEENS1_19SingleTileSchedulerILb0ELb0ELb0ELi128EEEEEEEEEvNT_6ParamsE) ;  /* 0xffff81a004007950 */ /* 0x000fea0003c3ffff */
        .type           $_ZN7cutlass13device_kernelIN5flash19enable_sm80_to_sm89INS1_16FlashAttnBwdSm80INS1_25CollectiveMainloopBwdSm80ILi2ELi2EN4cute5tupleIJNS5_1CILi128EEES8_NS7_ILi64EEEEEENS_10bfloat16_tEfNS_4arch4Sm80ELb0ELb0ELb1ELb0ELb0ELb0ELb0ELb0ELi2ELi4ELi4ELi4ELb0EEENS1_24CollectiveEpilogueBwdGQAISA_fSD_Li256ELb0ELb0EEENS1_19SingleTileSchedulerILb0ELb0ELb0ELi128EEEEEEEEEvNT_6ParamsE$_ZN4cute3eso3ESOILb1ELb0EJNS_5tupleIJNS_1CILi2EEES4_EEENS2_IJiNS3_ILi4096EEEEEEEEC2ERKS5_RKS7_,@function
        .size           $_ZN7cutlass13device_kernelIN5flash19enable_sm80_to_sm89INS1_16FlashAttnBwdSm80INS1_25CollectiveMainloopBwdSm80ILi2ELi2EN4cute5tupleIJNS5_1CILi128EEES8_NS7_ILi64EEEEEENS_10bfloat16_tEfNS_4arch4Sm80ELb0ELb0ELb1ELb0ELb0ELb0ELb0ELb0ELi2ELi4ELi4ELi4ELb0EEENS1_24CollectiveEpilogueBwdGQAISA_fSD_Li256ELb0ELb0EEENS1_19SingleTileSchedulerILb0ELb0ELb0ELi128EEEEEEEEEvNT_6ParamsE$_ZN4cute3eso3ESOILb1ELb0EJNS_5tupleIJNS_1CILi2EEES4_EEENS2_IJiNS3_ILi4096EEEEEEEEC2ERKS5_RKS7_,($_ZN7cutlass13device_kernelIN5flash19enable_sm80_to_sm89INS1_16FlashAttnBwdSm80INS1_25CollectiveMainloopBwdSm80ILi2ELi2EN4cute5tupleIJNS5_1CILi128EEES8_NS7_ILi64EEEEEENS_10bfloat16_tEfNS_4arch4Sm80ELb0ELb0ELb1ELb0ELb0ELb0ELb0ELb0ELi2ELi4ELi4ELi4ELb0EEENS1_24CollectiveEpilogueBwdGQAISA_fSD_Li256ELb0ELb0EEENS1_19SingleTileSchedulerILb0ELb0ELb0ELi128EEEEEEEEEvNT_6ParamsE$_ZN4cute3eso3ESOILb1ELb0EJNS_5tupleIJNS_1CILi2EEES4_EEENS2_IJiNS3_ILi512EEEEEEEEC2ERKS5_RKS7_ - $_ZN7cutlass13device_kernelIN5flash19enable_sm80_to_sm89INS1_16FlashAttnBwdSm80INS1_25CollectiveMainloopBwdSm80ILi2ELi2EN4cute5tupleIJNS5_1CILi128EEES8_NS7_ILi64EEEEEENS_10bfloat16_tEfNS_4arch4Sm80ELb0ELb0ELb1ELb0ELb0ELb0ELb0ELb0ELi2ELi4ELi4ELi4ELb0EEENS1_24CollectiveEpilogueBwdGQAISA_fSD_Li256ELb0ELb0EEENS1_19SingleTileSchedulerILb0ELb0ELb0ELi128EEEEEEEEEvNT_6ParamsE$_ZN4cute3eso3ESOILb1ELb0EJNS_5tupleIJNS_1CILi2EEES4_EEENS2_IJiNS3_ILi4096EEEEEEEEC2ERKS5_RKS7_)
$_ZN7cutlass13device_kernelIN5flash19enable_sm80_to_sm89INS1_16FlashAttnBwdSm80INS1_25CollectiveMainloopBwdSm80ILi2ELi2EN4cute5tupleIJNS5_1CILi128EEES8_NS7_ILi64EEEEEENS_10bfloat16_tEfNS_4arch4Sm80ELb0ELb0ELb1ELb0ELb0ELb0ELb0ELb0ELi2ELi4ELi4ELi4ELb0EEENS1_24CollectiveEpilogueBwdGQAISA_fSD_Li256ELb0ELb0EEENS1_19SingleTileSchedulerILb0ELb0ELb0ELi128EEEEEEEEEvNT_6ParamsE$_ZN4cute3eso3ESOILb1ELb0EJNS_5tupleIJNS_1CILi2EEES4_EEENS2_IJiNS3_ILi4096EEEEEEEEC2ERKS5_RKS7_:
[----:B------:R-:W-:Y:S02]  /*7e60*/  IADD3 R3, R8, -c[0x0][0x20], RZ ;  /* 0x8000080008037a10 */ /* 0x000fe40007ffe0ff */
[----:B------:R-:W-:-:S03]  /*7e70*/  MOV R5, 0x0 ;  /* 0x0000000000057802 */ /* 0x000fc60000000f00 */
[----:B------:R1:W-:Y:S01]  /*7e80*/  STL [R3], R2 ;  /* 0x0000000203007387 */ /* 0x0003e20000100800 */
[----:B------:R-:W-:Y:S05]  /*7e90*/  RET.REL.NODEC R4 `(_ZN7cutlass13device_kernelIN5flash19enable_sm80_to_sm89INS1_16FlashAttnBwdSm80INS1_25CollectiveMainloopBwdSm80ILi2ELi2EN4cute5tupleIJNS5_1CILi128EEES8_NS7_ILi64EEEEEENS_10bfloat16_tEfNS_4arch4Sm80ELb0ELb0ELb1ELb0ELb0ELb0ELb0ELb0ELi2ELi4ELi4ELi4ELb0EEENS1_24CollectiveEpilogueBwdGQAISA_fSD_Li256ELb0ELb0EEENS1_19SingleTileSchedulerILb0ELb0ELb0ELi128EEEEEEEEEvNT_6ParamsE) ;  /* 0xffff816004007950 */ /* 0x000fea0003c3ffff */
        .type           $_ZN7cutlass13device_kernelIN5flash19enable_sm80_to_sm89INS1_16FlashAttnBwdSm80INS1_25CollectiveMainloopBwdSm80ILi2ELi2EN4cute5tupleIJNS5_1CILi128EEES8_NS7_ILi64EEEEEENS_10bfloat16_tEfNS_4arch4Sm80ELb0ELb0ELb1ELb0ELb0ELb0ELb0ELb0ELi2ELi4ELi4ELi4ELb0EEENS1_24CollectiveEpilogueBwdGQAISA_fSD_Li256ELb0ELb0EEENS1_19SingleTileSchedulerILb0ELb0ELb0ELi128EEEEEEEEEvNT_6ParamsE$_ZN4cute3eso3ESOILb1ELb0EJNS_5tupleIJNS_1CILi2EEES4_EEENS2_IJiNS3_ILi512EEEEEEEEC2ERKS5_RKS7_,@function
        .size           $_ZN7cutlass13device_kernelIN5flash19enable_sm80_to_sm89INS1_16FlashAttnBwdSm80INS1_25CollectiveMainloopBwdSm80ILi2ELi2EN4cute5tupleIJNS5_1CILi128EEES8_NS7_ILi64EEEEEENS_10bfloat16_tEfNS_4arch4Sm80ELb0ELb0ELb1ELb0ELb0ELb0ELb0ELb0ELi2ELi4ELi4ELi4ELb0EEENS1_24CollectiveEpilogueBwdGQAISA_fSD_Li256ELb0ELb0EEENS1_19SingleTileSchedulerILb0ELb0ELb0ELi128EEEEEEEEEvNT_6ParamsE$_ZN4cute3eso3ESOILb1ELb0EJNS_5tupleIJNS_1CILi2EEES4_EEENS2_IJiNS3_ILi512EEEEEEEEC2ERKS5_RKS7_,($_ZN7cutlass13device_kernelIN5flash19enable_sm80_to_sm89INS1_16FlashAttnBwdSm80INS1_25CollectiveMainloopBwdSm80ILi2ELi2EN4cute5tupleIJNS5_1CILi128EEES8_NS7_ILi64EEEEEENS_10bfloat16_tEfNS_4arch4Sm80ELb0ELb0ELb1ELb0ELb0ELb0ELb0ELb0ELi2ELi4ELi4ELi4ELb0EEENS1_24CollectiveEpilogueBwdGQAISA_fSD_Li256ELb0ELb0EEENS1_19SingleTileSchedulerILb0ELb0ELb0ELi128EEEEEEEEEvNT_6ParamsE$_ZN4cute3eso3ESOILb1ELb0EJNS_5tupleIJNS_1CILi2EEES4_EEENS2_IJiiEEEEEC2ERKS5_RKS6_ - $_ZN7cutlass13device_kernelIN5flash19enable_sm80_to_sm89INS1_16FlashAttnBwdSm80INS1_25CollectiveMainloopBwdSm80ILi2ELi2EN4cute5tupleIJNS5_1CILi128EEES8_NS7_ILi64EEEEEENS_10bfloat16_tEfNS_4arch4Sm80ELb0ELb0ELb1ELb0ELb0ELb0ELb0ELb0ELi2ELi4ELi4ELi4ELb0EEENS1_24CollectiveEpilogueBwdGQAISA_fSD_Li256ELb0ELb0EEENS1_19SingleTileSchedulerILb0ELb0ELb0ELi128EEEEEEEEEvNT_6ParamsE$_ZN4cute3eso3ESOILb1ELb0EJNS_5tupleIJNS_1CILi2EEES4_EEENS2_IJiNS3_ILi512EEEEEEEEC2ERKS5_RKS7_)
$_ZN7cutlass13device_kernelIN5flash19enable_sm80_to_sm89INS1_16FlashAttnBwdSm80INS1_25CollectiveMainloopBwdSm80ILi2ELi2EN4cute5tupleIJNS5_1CILi128EEES8_NS7_ILi64EEEEEENS_10bfloat16_tEfNS_4arch4Sm80ELb0ELb0ELb1ELb0ELb0ELb0ELb0ELb0ELi2ELi4ELi4ELi4ELb0EEENS1_24CollectiveEpilogueBwdGQAISA_fSD_Li256ELb0ELb0EEENS1_19SingleTileSchedulerILb0ELb0ELb0ELi128EEEEEEEEEvNT_6ParamsE$_ZN4cute3eso3ESOILb1ELb0EJNS_5tupleIJNS_1CILi2EEES4_EEENS2_IJiNS3_ILi512EEEEEEEEC2ERKS5_RKS7_:
[----:B------:R-:W-:Y:S02]  /*7ea0*/  IADD3 R3, R10, -c[0x0][0x20], RZ ;  /* 0x800008000a037a10 */ /* 0x000fe40007ffe0ff */
[----:B------:R-:W-:-:S03]  /*7eb0*/  MOV R5, 0x0 ;  /* 0x0000000000057802 */ /* 0x000fc60000000f00 */
[----:B------:R1:W-:Y:S01]  /*7ec0*/  STL [R3], R2 ;  /* 0x0000000203007387 */ /* 0x0003e20000100800 */
[----:B------:R-:W-:Y:S05]  /*7ed0*/  RET.REL.NODEC R4 `(_ZN7cutlass13device_kernelIN5flash19enable_sm80_to_sm89INS1_16FlashAttnBwdSm80INS1_25CollectiveMainloopBwdSm80ILi2ELi2EN4cute5tupleIJNS5_1CILi128EEES8_NS7_ILi64EEEEEENS_10bfloat16_tEfNS_4arch4Sm80ELb0ELb0ELb1ELb0ELb0ELb0ELb0ELb0ELi2ELi4ELi4ELi4ELb0EEENS1_24CollectiveEpilogueBwdGQAISA_fSD_Li256ELb0ELb0EEENS1_19SingleTileSchedulerILb0ELb0ELb0ELi128EEEEEEEEEvNT_6ParamsE) ;  /* 0xffff812004007950 */ /* 0x000fea0003c3ffff */
        .type           $_ZN7cutlass13device_kernelIN5flash19enable_sm80_to_sm89INS1_16FlashAttnBwdSm80INS1_25CollectiveMainloopBwdSm80ILi2ELi2EN4cute5tupleIJNS5_1CILi128EEES8_NS7_ILi64EEEEEENS_10bfloat16_tEfNS_4arch4Sm80ELb0ELb0ELb1ELb0ELb0ELb0ELb0ELb0ELi2ELi4ELi4ELi4ELb0EEENS1_24CollectiveEpilogueBwdGQAISA_fSD_Li256ELb0ELb0EEENS1_19SingleTileSchedulerILb0ELb0ELb0ELi128EEEEEEEEEvNT_6ParamsE$_ZN4cute3eso3ESOILb1ELb0EJNS_5tupleIJNS_1CILi2EEES4_EEENS2_IJiiEEEEEC2ERKS5_RKS6_,@function
        .size           $_ZN7cutlass13device_kernelIN5flash19enable_sm80_to_sm89INS1_16FlashAttnBwdSm80INS1_25CollectiveMainloopBwdSm80ILi2ELi2EN4cute5tupleIJNS5_1CILi128EEES8_NS7_ILi64EEEEEENS_10bfloat16_tEfNS_4arch4Sm80ELb0ELb0ELb1ELb0ELb0ELb0ELb0ELb0ELi2ELi4ELi4ELi4ELb0EEENS1_24CollectiveEpilogueBwdGQAISA_fSD_Li256ELb0ELb0EEENS1_19SingleTileSchedulerILb0ELb0ELb0ELi128EEEEEEEEEvNT_6ParamsE$_ZN4cute3eso3ESOILb1ELb0EJNS_5tupleIJNS_1CILi2EEES4_EEENS2_IJiiEEEEEC2ERKS5_RKS6_,($_ZN7cutlass13device_kernelIN5flash19enable_sm80_to_sm89INS1_16FlashAttnBwdSm80INS1_25CollectiveMainloopBwdSm80ILi2ELi2EN4cute5tupleIJNS5_1CILi128EEES8_NS7_ILi64EEEEEENS_10bfloat16_tEfNS_4arch4Sm80ELb0ELb0ELb1ELb0ELb0ELb0ELb0ELb0ELi2ELi4ELi4ELi4ELb0EEENS1_24CollectiveEpilogueBwdGQAISA_fSD_Li256ELb0ELb0EEENS1_19SingleTileSchedulerILb0ELb0ELb0ELi128EEEEEEEEEvNT_6ParamsE$_ZN4cute3eso3ESOILb1ELb0EJNS_5tupleIJNS_1CILi2EEES4_EEENS2_IJiiEEENS3_ILi1EEES7_EEC2ERKS5_RKS6_RKS7_SE_ - $_ZN7cutlass13device_kernelIN5flash19enable_sm80_to_sm89INS1_16FlashAttnBwdSm80INS1_25CollectiveMainloopBwdSm80ILi2ELi2EN4cute5tupleIJNS5_1CILi128EEES8_NS7_ILi64EEEEEENS_10bfloat16_tEfNS_4arch4Sm80ELb0ELb0ELb1ELb0ELb0ELb0ELb0ELb0ELi2ELi4ELi4ELi4ELb0EEENS1_24CollectiveEpilogueBwdGQAISA_fSD_Li256ELb0ELb0EEENS1_19SingleTileSchedulerILb0ELb0ELb0ELi128EEEEEEEEEvNT_6ParamsE$_ZN4cute3eso3ESOILb1ELb0EJNS_5tupleIJNS_1CILi2EEES4_EEENS2_IJiiEEEEEC2ERKS5_RKS6_)
$_ZN7cutlass13device_kernelIN5flash19enable_sm80_to_sm89INS1_16FlashAttnBwdSm80INS1_25CollectiveMainloopBwdSm80ILi2ELi2EN4cute5tupleIJNS5_1CILi128EEES8_NS7_ILi64EEEEEENS_10bfloat16_tEfNS_4arch4Sm80ELb0ELb0ELb1ELb0ELb0ELb0ELb0ELb0ELi2ELi4ELi4ELi4ELb0EEENS1_24CollectiveEpilogueBwdGQAISA_fSD_Li256ELb0ELb0EEENS1_19SingleTileSchedulerILb0ELb0ELb0ELi128EEEEEEEEEvNT_6ParamsE$_ZN4cute3eso3ESOILb1ELb0EJNS_5tupleIJNS_1CILi2EEES4_EEENS2_IJiiEEEEEC2ERKS5_RKS6_:
[----:B------:R-:W-:Y:S02]  /*7ee0*/  IADD3 R3, R3, -c[0x0][0x20], RZ ;  /* 0x8000080003037a10 */ /* 0x000fe40007ffe0ff */
[----:B------:R-:W-:-:S03]  /*7ef0*/  MOV R5, 0x0 ;  /* 0x0000000000057802 */ /* 0x000fc60000000f00 */
[----:B------:R1:W-:Y:S04]  /*7f00*/  STL [R3], R2 ;  /* 0x0000000203007387 */ /* 0x0003e80000100800 */
[----:B------:R1:W-:Y:S01]  /*7f10*/  STL [R3+0x4], R8 ;  /* 0x0000040803007387 */ /* 0x0003e20000100800 */
[----:B------:R-:W-:Y:S05]  /*7f20*/  RET.REL.NODEC R4 `(_ZN7cutlass13device_kernelIN5flash19enable_sm80_to_sm89INS1_16FlashAttnBwdSm80INS1_25CollectiveMainloopBwdSm80ILi2ELi2EN4cute5tupleIJNS5_1CILi128EEES8_NS7_ILi64EEEEEENS_10bfloat16_tEfNS_4arch4Sm80ELb0ELb0ELb1ELb0ELb0ELb0ELb0ELb0ELi2ELi4ELi4ELi4ELb0EEENS1_24CollectiveEpilogueBwdGQAISA_fSD_Li256ELb0ELb0EEENS1_19SingleTileSchedulerILb0ELb0ELb0ELi128EEEEEEEEEvNT_6ParamsE) ;  /* 0xffff80d004007950 */ /* 0x000fea0003c3ffff */
        .type           $_ZN7cutlass13device_kernelIN5flash19enable_sm80_to_sm89INS1_16FlashAttnBwdSm80INS1_25CollectiveMainloopBwdSm80ILi2ELi2EN4cute5tupleIJNS5_1CILi128EEES8_NS7_ILi64EEEEEENS_10bfloat16_tEfNS_4arch4Sm80ELb0ELb0ELb1ELb0ELb0ELb0ELb0ELb0ELi2ELi4ELi4ELi4ELb0EEENS1_24CollectiveEpilogueBwdGQAISA_fSD_Li256ELb0ELb0EEENS1_19SingleTileSchedulerILb0ELb0ELb0ELi128EEEEEEEEEvNT_6ParamsE$_ZN4cute3eso3ESOILb1ELb0EJNS_5tupleIJNS_1CILi2EEES4_EEENS2_IJiiEEENS3_ILi1EEES7_EEC2ERKS5_RKS6_RKS7_SE_,@function
        .size           $_ZN7cutlass13device_kernelIN5flash19enable_sm80_to_sm89INS1_16FlashAttnBwdSm80INS1_25CollectiveMainloopBwdSm80ILi2ELi2EN4cute5tupleIJNS5_1CILi128EEES8_NS7_ILi64EEEEEENS_10bfloat16_tEfNS_4arch4Sm80ELb0ELb0ELb1ELb0ELb0ELb0ELb0ELb0ELi2ELi4ELi4ELi4ELb0EEENS1_24CollectiveEpilogueBwdGQAISA_fSD_Li256ELb0ELb0EEENS1_19SingleTileSchedulerILb0ELb0ELb0ELi128EEEEEEEEEvNT_6ParamsE$_ZN4cute3eso3ESOILb1ELb0EJNS_5tupleIJNS_1CILi2EEES4_EEENS2_IJiiEEENS3_ILi1EEES7_EEC2ERKS5_RKS6_RKS7_SE_,($_ZN7cutlass13device_kernelIN5flash19enable_sm80_to_sm89INS1_16FlashAttnBwdSm80INS1_25CollectiveMainloopBwdSm80ILi2ELi2EN4cute5tupleIJNS5_1CILi128EEES8_NS7_ILi64EEEEEENS_10bfloat16_tEfNS_4arch4Sm80ELb0ELb0ELb1ELb0ELb0ELb0ELb0ELb0ELi2ELi4ELi4ELi4ELb0EEENS1_24CollectiveEpilogueBwdGQAISA_fSD_Li256ELb0ELb0EEENS1_19SingleTileSchedulerILb0ELb0ELb0ELi128EEEEEEEEEvNT_6ParamsE$_ZN4cute3eso3ESOILb1ELb0EJNS_5tupleIJNS_1CILi2EEES4_S4_EEENS2_IJNS3_ILi1EEENS3_ILi512EEEiEEEEEC2ERKS5_RKS8_ - $_ZN7cutlass13device_kernelIN5flash19enable_sm80_to_sm89INS1_16FlashAttnBwdSm80INS1_25CollectiveMainloopBwdSm80ILi2ELi2EN4cute5tupleIJNS5_1CILi128EEES8_NS7_ILi64EEEEEENS_10bfloat16_tEfNS_4arch4Sm80ELb0ELb0ELb1ELb0ELb0ELb0ELb0ELb0ELi2ELi4ELi4ELi4ELb0EEENS1_24CollectiveEpilogueBwdGQAISA_fSD_Li256ELb0ELb0EEENS1_19SingleTileSchedulerILb0ELb0ELb0ELi128EEEEEEEEEvNT_6ParamsE$_ZN4cute3eso3ESOILb1ELb0EJNS_5tupleIJNS_1CILi2EEES4_EEENS2_IJiiEEENS3_ILi1EEES7_EEC2ERKS5_RKS6_RKS7_SE_)
$_ZN7cutlass13device_kernelIN5flash19enable_sm80_to_sm89INS1_16FlashAttnBwdSm80INS1_25CollectiveMainloopBwdSm80ILi2ELi2EN4cute5tupleIJNS5_1CILi128EEES8_NS7_ILi64EEEEEENS_10bfloat16_tEfNS_4arch4Sm80ELb0ELb0ELb1ELb0ELb0ELb0ELb0ELb0ELi2ELi4ELi4ELi4ELb0EEENS1_24CollectiveEpilogueBwdGQAISA_fSD_Li256ELb0ELb0EEENS1_19SingleTileSchedulerILb0ELb0ELb0ELi128EEEEEEEEEvNT_6ParamsE$_ZN4cute3eso3ESOILb1ELb0EJNS_5tupleIJNS_1CILi2EEES4_EEENS2_IJiiEEENS3_ILi1EEES7_EEC2ERKS5_RKS6_RKS7_SE_:
[----:B------:R-:W-:Y:S01]  /*7f30*/  IADD3 R4, R4, -c[0x0][0x20], RZ ;  /* 0x8000080004047a10 */ /* 0x000fe20007ffe0ff */
[----:B------:R-:W-:Y:S01]  /*7f40*/  IMAD.MOV.U32 R80, RZ, RZ, R6 ;  /* 0x000000ffff507224 */ /* 0x000fe200078e0006 */
[----:B------:R-:W-:-:S03]  /*7f50*/  MOV R81, 0x0 ;  /* 0x0000000000517802 */ /* 0x000fc60000000f00 */
[----:B------:R1:W-:Y:S04]  /*7f60*/  STL [R4], R2 ;  /* 0x0000000204007387 */ /* 0x0003e80000100800 */
[----:B------:R1:W-:Y:S01]  /*7f70*/  STL [R4+0x4], R3 ;  /* 0x0000040304007387 */ /* 0x0003e20000100800 */
[----:B------:R-:W-:Y:S05]  /*7f80*/  RET.REL.NODEC R80 `(_ZN7cutlass13device_kernelIN5flash19enable_sm80_to_sm89INS1_16FlashAttnBwdSm80INS1_25CollectiveMainloopBwdSm80ILi2ELi2EN4cute5tupleIJNS5_1CILi128EEES8_NS7_ILi64EEEEEENS_10bfloat16_tEfNS_4arch4Sm80ELb0ELb0ELb1ELb0ELb0ELb0ELb0ELb0ELi2ELi4ELi4ELi4ELb0EEENS1_24CollectiveEpilogueBwdGQAISA_fSD_Li256ELb0ELb0EEENS1_19SingleTileSchedulerILb0ELb0ELb0ELi128EEEEEEEEEvNT_6ParamsE) ;  /* 0xffff807050007950 */ /* 0x000fea0003c3ffff */
        .type           $_ZN7cutlass13device_kernelIN5flash19enable_sm80_to_sm89INS1_16FlashAttnBwdSm80INS1_25CollectiveMainloopBwdSm80ILi2ELi2EN4cute5tupleIJNS5_1CILi128EEES8_NS7_ILi64EEEEEENS_10bfloat16_tEfNS_4arch4Sm80ELb0ELb0ELb1ELb0ELb0ELb0ELb0ELb0ELi2ELi4ELi4ELi4ELb0EEENS1_24CollectiveEpilogueBwdGQAISA_fSD_Li256ELb0ELb0EEENS1_19SingleTileSchedulerILb0ELb0ELb0ELi128EEEEEEEEEvNT_6ParamsE$_ZN4cute3eso3ESOILb1ELb0EJNS_5tupleIJNS_1CILi2EEES4_S4_EEENS2_IJNS3_ILi1EEENS3_ILi512EEEiEEEEEC2ERKS5_RKS8_,@function
        .size           $_ZN7cutlass13device_kernelIN5flash19enable_sm80_to_sm89INS1_16FlashAttnBwdSm80INS1_25CollectiveMainloopBwdSm80ILi2ELi2EN4cute5tupleIJNS5_1CILi128EEES8_NS7_ILi64EEEEEENS_10bfloat16_tEfNS_4arch4Sm80ELb0ELb0ELb1ELb0ELb0ELb0ELb0ELb0ELi2ELi4ELi4ELi4ELb0EEENS1_24CollectiveEpilogueBwdGQAISA_fSD_Li256ELb0ELb0EEENS1_19SingleTileSchedulerILb0ELb0ELb0ELi128EEEEEEEEEvNT_6ParamsE$_ZN4cute3eso3ESOILb1ELb0EJNS_5tupleIJNS_1CILi2EEES4_S4_EEENS2_IJNS3_ILi1EEENS3_ILi512EEEiEEEEEC2ERKS5_RKS8_,($_ZN7cutlass13device_kernelIN5flash19enable_sm80_to_sm89INS1_16FlashAttnBwdSm80INS1_25CollectiveMainloopBwdSm80ILi2ELi2EN4cute5tupleIJNS5_1CILi128EEES8_NS7_ILi64EEEEEENS_10bfloat16_tEfNS_4arch4Sm80ELb0ELb0ELb1ELb0ELb0ELb0ELb0ELb0ELi2ELi4ELi4ELi4ELb0EEENS1_24CollectiveEpilogueBwdGQAISA_fSD_Li256ELb0ELb0EEENS1_19SingleTileSchedulerILb0ELb0ELb0ELi128EEEEEEEEEvNT_6ParamsE$_ZN4cute3eso3ESOILb1ELb0EJNS_5tupleIJNS_1CILi8EEENS2_IJNS3_ILi2EEES5_S5_EEENS3_ILi1EEES6_S7_EEENS2_IJS7_NS2_IJS4_iiEEENS3_ILi64EEENS2_IJiNS3_ILi144EEENS3_ILi288EEEEEENS3_ILi512EEEEEEEEC2ERKS8_RKSF_ - $_ZN7cutlass13device_kernelIN5flash19enable_sm80_to_sm89INS1_16FlashAttnBwdSm80INS1_25CollectiveMainloopBwdSm80ILi2ELi2EN4cute5tupleIJNS5_1CILi128EEES8_NS7_ILi64EEEEEENS_10bfloat16_tEfNS_4arch4Sm80ELb0ELb0ELb1ELb0ELb0ELb0ELb0ELb0ELi2ELi4ELi4ELi4ELb0EEENS1_24CollectiveEpilogueBwdGQAISA_fSD_Li256ELb0ELb0EEENS1_19SingleTileSchedulerILb0ELb0ELb0ELi128EEEEEEEEEvNT_6ParamsE$_ZN4cute3eso3ESOILb1ELb0EJNS_5tupleIJNS_1CILi2EEES4_S4_EEENS2_IJNS3_ILi1EEENS3_ILi512EEEiEEEEEC2ERKS5_RKS8_)
$_ZN7cutlass13device_kernelIN5flash19enable_sm80_to_sm89INS1_16FlashAttnBwdSm80INS1_25CollectiveMainloopBwdSm80ILi2ELi2EN4cute5tupleIJNS5_1CILi128EEES8_NS7_ILi64EEEEEENS_10bfloat16_tEfNS_4arch4Sm80ELb0ELb0ELb1ELb0ELb0ELb0ELb0ELb0ELi2ELi4ELi4ELi4ELb0EEENS1_24CollectiveEpilogueBwdGQAISA_fSD_Li256ELb0ELb0EEENS1_19SingleTileSchedulerILb0ELb0ELb0ELi128EEEEEEEEEvNT_6ParamsE$_ZN4cute3eso3ESOILb1ELb0EJNS_5tupleIJNS_1CILi2EEES4_S4_EEENS2_IJNS3_ILi1EEENS3_ILi512EEEiEEEEEC2ERKS5_RKS8_:
[----:B------:R-:W-:Y:S02]  /*7f90*/  IADD3 R3, R72, -c[0x0][0x20], RZ ;  /* 0x8000080048037a10 */ /* 0x000fe40007ffe0ff */
[----:B------:R-:W-:-:S03]  /*7fa0*/  MOV R5, 0x0 ;  /* 0x0000000000057802 */ /* 0x000fc60000000f00 */
[----:B------:R1:W-:Y:S01]  /*7fb0*/  STL [R3], R2 ;  /* 0x0000000203007387 */ /* 0x0003e20000100800 */
[----:B------:R-:W-:Y:S05]  /*7fc0*/  RET.REL.NODEC R4 `(_ZN7cutlass13device_kernelIN5flash19enable_sm80_to_sm89INS1_16FlashAttnBwdSm80INS1_25CollectiveMainloopBwdSm80ILi2ELi2EN4cute5tupleIJNS5_1CILi128EEES8_NS7_ILi64EEEEEENS_10bfloat16_tEfNS_4arch4Sm80ELb0ELb0ELb1ELb0ELb0ELb0ELb0ELb0ELi2ELi4ELi4ELi4ELb0EEENS1_24CollectiveEpilogueBwdGQAISA_fSD_Li256ELb0ELb0EEENS1_19SingleTileSchedulerILb0ELb0ELb0ELi128EEEEEEEEEvNT_6ParamsE) ;  /* 0xffff803004007950 */ /* 0x000fea0003c3ffff */
        .type           $_ZN7cutlass13device_kernelIN5flash19enable_sm80_to_sm89INS1_16FlashAttnBwdSm80INS1_25CollectiveMainloopBwdSm80ILi2ELi2EN4cute5tupleIJNS5_1CILi128EEES8_NS7_ILi64EEEEEENS_10bfloat16_tEfNS_4arch4Sm80ELb0ELb0ELb1ELb0ELb0ELb0ELb0ELb0ELi2ELi4ELi4ELi4ELb0EEENS1_24CollectiveEpilogueBwdGQAISA_fSD_Li256ELb0ELb0EEENS1_19SingleTileSchedulerILb0ELb0ELb0ELi128EEEEEEEEEvNT_6ParamsE$_ZN4cute3eso3ESOILb1ELb0EJNS_5tupleIJNS_1CILi8EEENS2_IJNS3_ILi2EEES5_S5_EEENS3_ILi1EEES6_S7_EEENS2_IJS7_NS2_IJS4_iiEEENS3_ILi64EEENS2_IJiNS3_ILi144EEENS3_ILi288EEEEEENS3_ILi512EEEEEEEEC2ERKS8_RKSF_,@function
        .size           $_ZN7cutlass13device_kernelIN5flash19enable_sm80_to_sm89INS1_16FlashAttnBwdSm80INS1_25CollectiveMainloopBwdSm80ILi2ELi2EN4cute5tupleIJNS5_1CILi128EEES8_NS7_ILi64EEEEEENS_10bfloat16_tEfNS_4arch4Sm80ELb0ELb0ELb1ELb0ELb0ELb0ELb0ELb0ELi2ELi4ELi4ELi4ELb0EEENS1_24CollectiveEpilogueBwdGQAISA_fSD_Li256ELb0ELb0EEENS1_19SingleTileSchedulerILb0ELb0ELb0ELi128EEEEEEEEEvNT_6ParamsE$_ZN4cute3eso3ESOILb1ELb0EJNS_5tupleIJNS_1CILi8EEENS2_IJNS3_ILi2EEES5_S5_EEENS3_ILi1EEES6_S7_EEENS2_IJS7_NS2_IJS4_iiEEENS3_ILi64EEENS2_IJiNS3_ILi144EEENS3_ILi288EEEEEENS3_ILi512EEEEEEEEC2ERKS8_RKSF_,($_ZN7cutlass13device_kernelIN5flash19enable_sm80_to_sm89INS1_16FlashAttnBwdSm80INS1_25CollectiveMainloopBwdSm80ILi2ELi2EN4cute5tupleIJNS5_1CILi128EEES8_NS7_ILi64EEEEEENS_10bfloat16_tEfNS_4arch4Sm80ELb0ELb0ELb1ELb0ELb0ELb0ELb0ELb0ELi2ELi4ELi4ELi4ELb0EEENS1_24CollectiveEpilogueBwdGQAISA_fSD_Li256ELb0ELb0EEENS1_19SingleTileSchedulerILb0ELb0ELb0ELi128EEEEEEEEEvNT_6ParamsE$_ZN4cute3eso3ESOILb1ELb0EJNS_5tupleIJNS_1CILi8EEENS2_IJNS3_ILi2EEES5_S5_EEENS3_ILi1EEES6_S7_EEENS2_IJS7_NS2_IJiiiEEENS3_ILi64EEENS2_IJNS3_ILi72EEENS3_ILi144EEENS3_ILi288EEEEEENS3_ILi512EEEEEEEEC2ERKS8_RKSG_ - $_ZN7cutlass13device_kernelIN5flash19enable_sm80_to_sm89INS1_16FlashAttnBwdSm80INS1_25CollectiveMainloopBwdSm80ILi2ELi2EN4cute5tupleIJNS5_1CILi128EEES8_NS7_ILi64EEEEEENS_10bfloat16_tEfNS_4arch4Sm80ELb0ELb0ELb1ELb0ELb0ELb0ELb0ELb0ELi2ELi4ELi4ELi4ELb0EEENS1_24CollectiveEpilogueBwdGQAISA_fSD_Li256ELb0ELb0EEENS1_19SingleTileSchedulerILb0ELb0ELb0ELi128EEEEEEEEEvNT_6ParamsE$_ZN4cute3eso3ESOILb1ELb0EJNS_5tupleIJNS_1CILi8EEENS2_IJNS3_ILi2EEES5_S5_EEENS3_ILi1EEES6_S7_EEENS2_IJS7_NS2_IJS4_iiEEENS3_ILi64EEENS2_IJiNS3_ILi144EEENS3_ILi288EEEEEENS3_ILi512EEEEEEEEC2ERKS8_RKSF_)
$_ZN7cutlass13device_kernelIN5flash19enable_sm80_to_sm89INS1_16FlashAttnBwdSm80INS1_25CollectiveMainloopBwdSm80ILi2ELi2EN4cute5tupleIJNS5_1CILi128EEES8_NS7_ILi64EEEEEENS_10bfloat16_tEfNS_4arch4Sm80ELb0ELb0ELb1ELb0ELb0ELb0ELb0ELb0ELi2ELi4ELi4ELi4ELb0EEENS1_24CollectiveEpilogueBwdGQAISA_fSD_Li256ELb0ELb0EEENS1_19SingleTileSchedulerILb0ELb0ELb0ELi128EEEEEEEEEvNT_6ParamsE$_ZN4cute3eso3ESOILb1ELb0EJNS_5tupleIJNS_1CILi8EEENS2_IJNS3_ILi2EEES5_S5_EEENS3_ILi1EEES6_S7_EEENS2_IJS7_NS2_IJS4_iiEEENS3_ILi64EEENS2_IJiNS3_ILi144EEENS3_ILi288EEEEEENS3_ILi512EEEEEEEEC2ERKS8_RKSF_:
[----:B------:R-:W-:Y:S01]  /*7fd0*/  IADD3 R4, R62, -c[0x0][0x20], RZ ;  /* 0x800008003e047a10 */ /* 0x000fe20007ffe0ff */
[----:B------:R-:W-:Y:S01]  /*7fe0*/  IMAD.MOV.U32 R74, RZ, RZ, R8 ;  /* 0x000000ffff4a7224 */ /* 0x000fe200078e0008 */
[----:B------:R-:W-:-:S03]  /*7ff0*/  MOV R75, 0x0 ;  /* 0x00000000004b7802 */ /* 0x000fc60000000f00 */
[----:B------:R1:W-:Y:S04]  /*8000*/  STL [R4], R2 ;  /* 0x0000000204007387 */ /* 0x0003e80000100800 */
[----:B------:R1:W-:Y:S04]  /*8010*/  STL [R4+0x4], R3 ;  /* 0x0000040304007387 */ /* 0x0003e80000100800 */
[----:B------:R1:W-:Y:S01]  /*8020*/  STL [R4+0x8], R5 ;  /* 0x0000080504007387 */ /* 0x0003e20000100800 */
[----:B------:R-:W-:Y:S05]  /*8030*/  RET.REL.NODEC R74 `(_ZN7cutlass13device_kernelIN5flash19enable_sm80_to_sm89INS1_16FlashAttnBwdSm80INS1_25CollectiveMainloopBwdSm80ILi2ELi2EN4cute5tupleIJNS5_1CILi128EEES8_NS7_ILi64EEEEEENS_10bfloat16_tEfNS_4arch4Sm80ELb0ELb0ELb1ELb0ELb0ELb0ELb0ELb0ELi2ELi4ELi4ELi4ELb0EEENS1_24CollectiveEpilogueBwdGQAISA_fSD_Li256ELb0ELb0EEENS1_19SingleTileSchedulerILb0ELb0ELb0ELi128EEEEEEEEEvNT_6ParamsE) ;  /* 0xffff7fc04a007950 */ /* 0x000fea0003c3ffff */
        .type           $_ZN7cutlass13device_kernelIN5flash19enable_sm80_to_sm89INS1_16FlashAttnBwdSm80INS1_25CollectiveMainloopBwdSm80ILi2ELi2EN4cute5tupleIJNS5_1CILi128EEES8_NS7_ILi64EEEEEENS_10bfloat16_tEfNS_4arch4Sm80ELb0ELb0ELb1ELb0ELb0ELb0ELb0ELb0ELi2ELi4ELi4ELi4ELb0EEENS1_24CollectiveEpilogueBwdGQAISA_fSD_Li256ELb0ELb0EEENS1_19SingleTileSchedulerILb0ELb0ELb0ELi128EEEEEEEEEvNT_6ParamsE$_ZN4cute3eso3ESOILb1ELb0EJNS_5tupleIJNS_1CILi8EEENS2_IJNS3_ILi2EEES5_S5_EEENS3_ILi1EEES6_S7_EEENS2_IJS7_NS2_IJiiiEEENS3_ILi64EEENS2_IJNS3_ILi72EEENS3_ILi144EEENS3_ILi288EEEEEENS3_ILi512EEEEEEEEC2ERKS8_RKSG_,@function
        .size           $_ZN7cutlass13device_kernelIN5flash19enable_sm80_to_sm89INS1_16FlashAttnBwdSm80INS1_25CollectiveMainloopBwdSm80ILi2ELi2EN4cute5tupleIJNS5_1CILi128EEES8_NS7_ILi64EEEEEENS_10bfloat16_tEfNS_4arch4Sm80ELb0ELb0ELb1ELb0ELb0ELb0ELb0ELb0ELi2ELi4ELi4ELi4ELb0EEENS1_24CollectiveEpilogueBwdGQAISA_fSD_Li256ELb0ELb0EEENS1_19SingleTileSchedulerILb0ELb0ELb0ELi128EEEEEEEEEvNT_6ParamsE$_ZN4cute3eso3ESOILb1ELb0EJNS_5tupleIJNS_1CILi8EEENS2_IJNS3_ILi2EEES5_S5_EEENS3_ILi1EEES6_S7_EEENS2_IJS7_NS2_IJiiiEEENS3_ILi64EEENS2_IJNS3_ILi72EEENS3_ILi144EEENS3_ILi288EEEEEENS3_ILi512EEEEEEEEC2ERKS8_RKSG_,($_ZN7cutlass13device_kernelIN5flash19enable_sm80_to_sm89INS1_16FlashAttnBwdSm80INS1_25CollectiveMainloopBwdSm80ILi2ELi2EN4cute5tupleIJNS5_1CILi128EEES8_NS7_ILi64EEEEEENS_10bfloat16_tEfNS_4arch4Sm80ELb0ELb0ELb1ELb0ELb0ELb0ELb0ELb0ELi2ELi4ELi4ELi4ELb0EEENS1_24CollectiveEpilogueBwdGQAISA_fSD_Li256ELb0ELb0EEENS1_19SingleTileSchedulerILb0ELb0ELb0ELi128EEEEEEEEEvNT_6ParamsE$_ZN4cute3eso3ESOILb1ELb0EJNS_5tupleIJNS_1CILi8EEENS3_ILi2EEES5_S5_S4_S5_EEENS2_IJNS3_ILi1EEEiiiNS3_ILi72EEENS3_ILi512EEEEEEEEC2ERKS6_RKSA_ - $_ZN7cutlass13device_kernelIN5flash19enable_sm80_to_sm89INS1_16FlashAttnBwdSm80INS1_25CollectiveMainloopBwdSm80ILi2ELi2EN4cute5tupleIJNS5_1CILi128EEES8_NS7_ILi64EEEEEENS_10bfloat16_tEfNS_4arch4Sm80ELb0ELb0ELb1ELb0ELb0ELb0ELb0ELb0ELi2ELi4ELi4ELi4ELb0EEENS1_24CollectiveEpilogueBwdGQAISA_fSD_Li256ELb0ELb0EEENS1_19SingleTileSchedulerILb0ELb0ELb0ELi128EEEEEEEEEvNT_6ParamsE$_ZN4cute3eso3ESOILb1ELb0EJNS_5tupleIJNS_1CILi8EEENS2_IJNS3_ILi2EEES5_S5_EEENS3_ILi1EEES6_S7_EEENS2_IJS7_NS2_IJiiiEEENS3_ILi64EEENS2_IJNS3_ILi72EEENS3_ILi144EEENS3_ILi288EEEEEENS3_ILi512EEEEEEEEC2ERKS8_RKSG_)
$_ZN7cutlass13device_kernelIN5flash19enable_sm80_to_sm89INS1_16FlashAttnBwdSm80INS1_25CollectiveMainloopBwdSm80ILi2ELi2EN4cute5tupleIJNS5_1CILi128EEES8_NS7_ILi64EEEEEENS_10bfloat16_tEfNS_4arch4Sm80ELb0ELb0ELb1ELb0ELb0ELb0ELb0ELb0ELi2ELi4ELi4ELi4ELb0EEENS1_24CollectiveEpilogueBwdGQAISA_fSD_Li256ELb0ELb0EEENS1_19SingleTileSchedulerILb0ELb0ELb0ELi128EEEEEEEEEvNT_6ParamsE$_ZN4cute3eso3ESOILb1ELb0EJNS_5tupleIJNS_1CILi8EEENS2_IJNS3_ILi2EEES5_S5_EEENS3_ILi1EEES6_S7_EEENS2_IJS7_NS2_IJiiiEEENS3_ILi64EEENS2_IJNS3_ILi72EEENS3_ILi144EEENS3_ILi288EEEEEENS3_ILi512EEEEEEEEC2ERKS8_RKSG_:
[----:B------:R-:W-:Y:S01]  /*8040*/  IADD3 R4, R4, -c[0x0][0x20], RZ ;  /* 0x8000080004047a10 */ /* 0x000fe20007ffe0ff */
[----:B------:R-:W-:Y:S01]  /*8050*/  IMAD.MOV.U32 R78, RZ, RZ, R8 ;  /* 0x000000ffff4e7224 */ /* 0x000fe200078e0008 */
[----:B------:R-:W-:-:S03]  /*8060*/  MOV R79, 0x0 ;  /* 0x00000000004f7802 */ /* 0x000fc60000000f00 */
[----:B------:R1:W-:Y:S04]  /*8070*/  STL [R4], R2 ;  /* 0x0000000204007387 */ /* 0x0003e80000100800 */
[----:B------:R1:W-:Y:S04]  /*8080*/  STL [R4+0x4], R3 ;  /* 0x0000040304007387 */ /* 0x0003e80000100800 */
[----:B------:R1:W-:Y:S01]  /*8090*/  STL [R4+0x8], R5 ;  /* 0x0000080504007387 */ /* 0x0003e20000100800 */
[----:B------:R-:W-:Y:S05]  /*80a0*/  RET.REL.NODEC R78 `(_ZN7cutlass13device_kernelIN5flash19enable_sm80_to_sm89INS1_16FlashAttnBwdSm80INS1_25CollectiveMainloopBwdSm80ILi2ELi2EN4cute5tupleIJNS5_1CILi128EEES8_NS7_ILi64EEEEEENS_10bfloat16_tEfNS_4arch4Sm80ELb0ELb0ELb1ELb0ELb0ELb0ELb0ELb0ELi2ELi4ELi4ELi4ELb0EEENS1_24CollectiveEpilogueBwdGQAISA_fSD_Li256ELb0ELb0EEENS1_19SingleTileSchedulerILb0ELb0ELb0ELi128EEEEEEEEEvNT_6ParamsE) ;  /* 0xffff7f504e007950 */ /* 0x000fea0003c3ffff */
        .type           $_ZN7cutlass13device_kernelIN5flash19enable_sm80_to_sm89INS1_16FlashAttnBwdSm80INS1_25CollectiveMainloopBwdSm80ILi2ELi2EN4cute5tupleIJNS5_1CILi128EEES8_NS7_ILi64EEEEEENS_10bfloat16_tEfNS_4arch4Sm80ELb0ELb0ELb1ELb0ELb0ELb0ELb0ELb0ELi2ELi4ELi4ELi4ELb0EEENS1_24CollectiveEpilogueBwdGQAISA_fSD_Li256ELb0ELb0EEENS1_19SingleTileSchedulerILb0ELb0ELb0ELi128EEEEEEEEEvNT_6ParamsE$_ZN4cute3eso3ESOILb1ELb0EJNS_5tupleIJNS_1CILi8EEENS3_ILi2EEES5_S5_S4_S5_EEENS2_IJNS3_ILi1EEEiiiNS3_ILi72EEENS3_ILi512EEEEEEEEC2ERKS6_RKSA_,@function
        .size           $_ZN7cutlass13device_kernelIN5flash19enable_sm80_to_sm89INS1_16FlashAttnBwdSm80INS1_25CollectiveMainloopBwdSm80ILi2ELi2EN4cute5tupleIJNS5_1CILi128EEES8_NS7_ILi64EEEEEENS_10bfloat16_tEfNS_4arch4Sm80ELb0ELb0ELb1ELb0ELb0ELb0ELb0ELb0ELi2ELi4ELi4ELi4ELb0EEENS1_24CollectiveEpilogueBwdGQAISA_fSD_Li256ELb0ELb0EEENS1_19SingleTileSchedulerILb0ELb0ELb0ELi128EEEEEEEEEvNT_6ParamsE$_ZN4cute3eso3ESOILb1ELb0EJNS_5tupleIJNS_1CILi8EEENS3_ILi2EEES5_S5_S4_S5_EEENS2_IJNS3_ILi1EEEiiiNS3_ILi72EEENS3_ILi512EEEEEEEEC2ERKS6_RKSA_,($_ZN7cutlass13device_kernelIN5flash19enable_sm80_to_sm89INS1_16FlashAttnBwdSm80INS1_25CollectiveMainloopBwdSm80ILi2ELi2EN4cute5tupleIJNS5_1CILi128EEES8_NS7_ILi64EEEEEENS_10bfloat16_tEfNS_4arch4Sm80ELb0ELb0ELb1ELb0ELb0ELb0ELb0ELb0ELi2ELi4ELi4ELi4ELb0EEENS1_24CollectiveEpilogueBwdGQAISA_fSD_Li256ELb0ELb0EEENS1_19SingleTileSchedulerILb0ELb0ELb0ELi128EEEEEEEEEvNT_6ParamsE$_ZN4cute3eso3ESOILb1ELb0EJNS_6LayoutINS_5tupleIJNS3_IJNS3_IJNS3_IJNS_1CILi4EEENS4_ILi2EEEEEENS4_ILi1EEEEEES8_EEENS3_IJNS3_IJNS3_IJS8_S8_EEES8_EEES6_EEEEEENS3_IJNS3_IJNS3_IJNS3_IJS8_NS4_ILi32EEEEEENS4_ILi0EEEEEESH_EEENS3_IJNS3_IJNS3_IJSH_SH_EEESH_EEENS4_ILi64EEEEEEEEEEENS_10ViewEngineIPN7cutlass10bfloat16_tEEEEEC2ERKSP_RKSU_ - $_ZN7cutlass13device_kernelIN5flash19enable_sm80_to_sm89INS1_16FlashAttnBwdSm80INS1_25CollectiveMainloopBwdSm80ILi2ELi2EN4cute5tupleIJNS5_1CILi128EEES8_NS7_ILi64EEEEEENS_10bfloat16_tEfNS_4arch4Sm80ELb0ELb0ELb1ELb0ELb0ELb0ELb0ELb0ELi2ELi4ELi4ELi4ELb0EEENS1_24CollectiveEpilogueBwdGQAISA_fSD_Li256ELb0ELb0EEENS1_19SingleTileSchedulerILb0ELb0ELb0ELi128EEEEEEEEEvNT_6ParamsE$_ZN4cute3eso3ESOILb1ELb0EJNS_5tupleIJNS_1CILi8EEENS3_ILi2EEES5_S5_S4_S5_EEENS2_IJNS3_ILi1EEEiiiNS3_ILi72EEENS3_ILi512EEEEEEEEC2ERKS6_RKSA_)
$_ZN7cutlass13device_kernelIN5flash19enable_sm80_to_sm89INS1_16FlashAttnBwdSm80INS1_25CollectiveMainloopBwdSm80ILi2ELi2EN4cute5tupleIJNS5_1CILi128EEES8_NS7_ILi64EEEEEENS_10bfloat16_tEfNS_4arch4Sm80ELb0ELb0ELb1ELb0ELb0ELb0ELb0ELb0ELi2ELi4ELi4ELi4ELb0EEENS1_24CollectiveEpilogueBwdGQAISA_fSD_Li256ELb0ELb0EEENS1_19SingleTileSchedulerILb0ELb0ELb0ELi128EEEEEEEEEvNT_6ParamsE$_ZN4cute3eso3ESOILb1ELb0EJNS_5tupleIJNS_1CILi8EEENS3_ILi2EEES5_S5_S4_S5_EEENS2_IJNS3_ILi1EEEiiiNS3_ILi72EEENS3_ILi512EEEEEEEEC2ERKS6_RKSA_:
[----:B------:R-:W-:Y:S01]  /*80b0*/  IADD3 R4, R4, -c[0x0][0x20], RZ ;  /* 0x8000080004047a10 */ /* 0x000fe20007ffe0ff */
[----:B------:R-:W-:Y:S01]  /*80c0*/  IMAD.MOV.U32 R80, RZ, RZ, R8 ;  /* 0x000000ffff507224 */ /* 0x000fe200078e0008 */
[----:B------:R-:W-:-:S03]  /*80d0*/  MOV R81, 0x0 ;  /* 0x0000000000517802 */ /* 0x000fc60000000f00 */
[----:B------:R1:W-:Y:S04]  /*80e0*/  STL [R4], R2 ;  /* 0x0000000204007387 */ /* 0x0003e80000100800 */
[----:B------:R1:W-:Y:S04]  /*80f0*/  STL [R4+0x4], R3 ;  /* 0x0000040304007387 */ /* 0x0003e80000100800 */
[----:B------:R1:W-:Y:S01]  /*8100*/  STL [R4+0x8], R5 ;  /* 0x0000080504007387 */ /* 0x0003e20000100800 */
[----:B------:R-:W-:Y:S05]  /*8110*/  RET.REL.NODEC R80 `(_ZN7cutlass13device_kernelIN5flash19enable_sm80_to_sm89INS1_16FlashAttnBwdSm80INS1_25CollectiveMainloopBwdSm80ILi2ELi2EN4cute5tupleIJNS5_1CILi128EEES8_NS7_ILi64EEEEEENS_10bfloat16_tEfNS_4arch4Sm80ELb0ELb0ELb1ELb0ELb0ELb0ELb0ELb0ELi2ELi4ELi4ELi4ELb0EEENS1_24CollectiveEpilogueBwdGQAISA_fSD_Li256ELb0ELb0EEENS1_19SingleTileSchedulerILb0ELb0ELb0ELi128EEEEEEEEEvNT_6ParamsE) ;  /* 0xffff7ee050007950 */ /* 0x000fea0003c3ffff */
        .type           $_ZN7cutlass13device_kernelIN5flash19enable_sm80_to_sm89INS1_16FlashAttnBwdSm80INS1_25CollectiveMainloopBwdSm80ILi2ELi2EN4cute5tupleIJNS5_1CILi128EEES8_NS7_ILi64EEEEEENS_10bfloat16_tEfNS_4arch4Sm80ELb0ELb0ELb1ELb0ELb0ELb0ELb0ELb0ELi2ELi4ELi4ELi4ELb0EEENS1_24CollectiveEpilogueBwdGQAISA_fSD_Li256ELb0ELb0EEENS1_19SingleTileSchedulerILb0ELb0ELb0ELi128EEEEEEEEEvNT_6ParamsE$_ZN4cute3eso3ESOILb1ELb0EJNS_6LayoutINS_5tupleIJNS3_IJNS3_IJNS3_IJNS_1CILi4EEENS4_ILi2EEEEEENS4_ILi1EEEEEES8_EEENS3_IJNS3_IJNS3_IJS8_S8_EEES8_EEES6_EEEEEENS3_IJNS3_IJNS3_IJNS3_IJS8_NS4_ILi32EEEEEENS4_ILi0EEEEEESH_EEENS3_IJNS3_IJNS3_IJSH_SH_EEESH_EEENS4_ILi64EEEEEEEEEEENS_10ViewEngineIPN7cutlass10bfloat16_tEEEEEC2ERKSP_RKSU_,@function
        .size           $_ZN7cutlass13device_kernelIN5flash19enable_sm80_to_sm89INS1_16FlashAttnBwdSm80INS1_25CollectiveMainloopBwdSm80ILi2ELi2EN4cute5tupleIJNS5_1CILi128EEES8_NS7_ILi64EEEEEENS_10bfloat16_tEfNS_4arch4Sm80ELb0ELb0ELb1ELb0ELb0ELb0ELb0ELb0ELi2ELi4ELi4ELi4ELb0EEENS1_24CollectiveEpilogueBwdGQAISA_fSD_Li256ELb0ELb0EEENS1_19SingleTileSchedulerILb0ELb0ELb0ELi128EEEEEEEEEvNT_6ParamsE$_ZN4cute3eso3ESOILb1ELb0EJNS_6LayoutINS_5tupleIJNS3_IJNS3_IJNS3_IJNS_1CILi4EEENS4_ILi2EEEEEENS4_ILi1EEEEEES8_EEENS3_IJNS3_IJNS3_IJS8_S8_EEES8_EEES6_EEEEEENS3_IJNS3_IJNS3_IJNS3_IJS8_NS4_ILi32EEEEEENS4_ILi0EEEEEESH_EEENS3_IJNS3_IJNS3_IJSH_SH_EEESH_EEENS4_ILi64EEEEEEEEEEENS_10ViewEngineIPN7cutlass10bfloat16_tEEEEEC2ERKSP_RKSU_,($_ZN7cutlass13device_kernelIN5flash19enable_sm80_to_sm89INS1_16FlashAttnBwdSm80INS1_25CollectiveMainloopBwdSm80ILi2ELi2EN4cute5tupleIJNS5_1CILi128EEES8_NS7_ILi64EEEEEENS_10bfloat16_tEfNS_4arch4Sm80ELb0ELb0ELb1ELb0ELb0ELb0ELb0ELb0ELi2ELi4ELi4ELi4ELb0EEENS1_24CollectiveEpilogueBwdGQAISA_fSD_Li256ELb0ELb0EEENS1_19SingleTileSchedulerILb0ELb0ELb0ELi128EEEEEEEEEvNT_6ParamsE$_ZN4cute3eso3ESOILb1ELb0EJNS_6LayoutINS_5tupleIJNS3_IJNS3_IJNS_1CILi2EEES5_EEENS4_ILi1EEEEEEEEENS3_IJNS3_IJNS3_IJS7_NS4_ILi16EEEEEENS4_ILi0EEEEEEEEEEENS_10ViewEngineIPjEEEEC2ERKSF_RKSI_ - $_ZN7cutlass13device_kernelIN5flash19enable_sm80_to_sm89INS1_16FlashAttnBwdSm80INS1_25CollectiveMainloopBwdSm80ILi2ELi2EN4cute5tupleIJNS5_1CILi128EEES8_NS7_ILi64EEEEEENS_10bfloat16_tEfNS_4arch4Sm80ELb0ELb0ELb1ELb0ELb0ELb0ELb0ELb0ELi2ELi4ELi4ELi4ELb0EEENS1_24CollectiveEpilogueBwdGQAISA_fSD_Li256ELb0ELb0EEENS1_19SingleTileSchedulerILb0ELb0ELb0ELi128EEEEEEEEEvNT_6ParamsE$_ZN4cute3eso3ESOILb1ELb0EJNS_6LayoutINS_5tupleIJNS3_IJNS3_IJNS3_IJNS_1CILi4EEENS4_ILi2EEEEEENS4_ILi1EEEEEES8_EEENS3_IJNS3_IJNS3_IJS8_S8_EEES8_EEES6_EEEEEENS3_IJNS3_IJNS3_IJNS3_IJS8_NS4_ILi32EEEEEENS4_ILi0EEEEEESH_EEENS3_IJNS3_IJNS3_IJSH_SH_EEESH_EEENS4_ILi64EEEEEEEEEEENS_10ViewEngineIPN7cutlass10bfloat16_tEEEEEC2ERKSP_RKSU_)
$_ZN7cutlass13device_kernelIN5flash19enable_sm80_to_sm89INS1_16FlashAttnBwdSm80INS1_25CollectiveMainloopBwdSm80ILi2ELi2EN4cute5tupleIJNS5_1CILi128EEES8_NS7_ILi64EEEEEENS_10bfloat16_tEfNS_4arch4Sm80ELb0ELb0ELb1ELb0ELb0ELb0ELb0ELb0ELi2ELi4ELi4ELi4ELb0EEENS1_24CollectiveEpilogueBwdGQAISA_fSD_Li256ELb0ELb0EEENS1_19SingleTileSchedulerILb0ELb0ELb0ELi128EEEEEEEEEvNT_6ParamsE$_ZN4cute3eso3ESOILb1ELb0EJNS_6LayoutINS_5tupleIJNS3_IJNS3_IJNS3_IJNS_1CILi4EEENS4_ILi2EEEEEENS4_ILi1EEEEEES8_EEENS3_IJNS3_IJNS3_IJS8_S8_EEES8_EEES6_EEEEEENS3_IJNS3_IJNS3_IJNS3_IJS8_NS4_ILi32EEEEEENS4_ILi0EEEEEESH_EEENS3_IJNS3_IJNS3_IJSH_SH_EEESH_EEENS4_ILi64EEEEEEEEEEENS_10ViewEngineIPN7cutlass10bfloat16_tEEEEEC2ERKSP_RKSU_:
[----:B------:R-:W-:Y:S02]  /*8120*/  IADD3 R4, R69, -c[0x0][0x20], RZ ;  /* 0x8000080045047a10 */ /* 0x000fe40007ffe0ff */
[----:B------:R-:W-:-:S03]  /*8130*/  MOV R7, 0x0 ;  /* 0x0000000000077802 */ /* 0x000fc60000000f00 */
[----:B------:R1:W-:Y:S01]  /*8140*/  STL.64 [R4], R2 ;  /* 0x0000000204007387 */ /* 0x0003e20000100a00 */
[----:B------:R-:W-:Y:S05]  /*8150*/  RET.REL.NODEC R6 `(_ZN7cutlass13device_kernelIN5flash19enable_sm80_to_sm89INS1_16FlashAttnBwdSm80INS1_25CollectiveMainloopBwdSm80ILi2ELi2EN4cute5tupleIJNS5_1CILi128EEES8_NS7_ILi64EEEEEENS_10bfloat16_tEfNS_4arch4Sm80ELb0ELb0ELb1ELb0ELb0ELb0ELb0ELb0ELi2ELi4ELi4ELi4ELb0EEENS1_24CollectiveEpilogueBwdGQAISA_fSD_Li256ELb0ELb0EEENS1_19SingleTileSchedulerILb0ELb0ELb0ELi128EEEEEEEEEvNT_6ParamsE) ;  /* 0xffff7ea006007950 */ /* 0x000fea0003c3ffff */
        .type           $_ZN7cutlass13device_kernelIN5flash19enable_sm80_to_sm89INS1_16FlashAttnBwdSm80INS1_25CollectiveMainloopBwdSm80ILi2ELi2EN4cute5tupleIJNS5_1CILi128EEES8_NS7_ILi64EEEEEENS_10bfloat16_tEfNS_4arch4Sm80ELb0ELb0ELb1ELb0ELb0ELb0ELb0ELb0ELi2ELi4ELi4ELi4ELb0EEENS1_24CollectiveEpilogueBwdGQAISA_fSD_Li256ELb0ELb0EEENS1_19SingleTileSchedulerILb0ELb0ELb0ELi128EEEEEEEEEvNT_6ParamsE$_ZN4cute3eso3ESOILb1ELb0EJNS_6LayoutINS_5tupleIJNS3_IJNS3_IJNS_1CILi2EEES5_EEENS4_ILi1EEEEEEEEENS3_IJNS3_IJNS3_IJS7_NS4_ILi16EEEEEENS4_ILi0EEEEEEEEEEENS_10ViewEngineIPjEEEEC2ERKSF_RKSI_,@function
        .size           $_ZN7cutlass13device_kernelIN5flash19enable_sm80_to_sm89INS1_16FlashAttnBwdSm80INS1_25CollectiveMainloopBwdSm80ILi2ELi2EN4cute5tupleIJNS5_1CILi128EEES8_NS7_ILi64EEEEEENS_10bfloat16_tEfNS_4arch4Sm80ELb0ELb0ELb1ELb0ELb0ELb0ELb0ELb0ELi2ELi4ELi4ELi4ELb0EEENS1_24CollectiveEpilogueBwdGQAISA_fSD_Li256ELb0ELb0EEENS1_19SingleTileSchedulerILb0ELb0ELb0ELi128EEEEEEEEEvNT_6ParamsE$_ZN4cute3eso3ESOILb1ELb0EJNS_6LayoutINS_5tupleIJNS3_IJNS3_IJNS_1CILi2EEES5_EEENS4_ILi1EEEEEEEEENS3_IJNS3_IJNS3_IJS7_NS4_ILi16EEEEEENS4_ILi0EEEEEEEEEEENS_10ViewEngineIPjEEEEC2ERKSF_RKSI_,($_ZN7cutlass13device_kernelIN5flash19enable_sm80_to_sm89INS1_16FlashAttnBwdSm80INS1_25CollectiveMainloopBwdSm80ILi2ELi2EN4cute5tupleIJNS5_1CILi128EEES8_NS7_ILi64EEEEEENS_10bfloat16_tEfNS_4arch4Sm80ELb0ELb0ELb1ELb0ELb0ELb0ELb0ELb0ELi2ELi4ELi4ELi4ELb0EEENS1_24CollectiveEpilogueBwdGQAISA_fSD_Li256ELb0ELb0EEENS1_19SingleTileSchedulerILb0ELb0ELb0ELi128EEEEEEEEEvNT_6ParamsE$_ZN4cute3eso3ESOILb1ELb0EJNS_6LayoutINS_5tupleIJNS3_IJNS3_IJNS_1CILi4EEENS4_ILi2EEEEEENS4_ILi1EEEEEEEEENS3_IJNS3_IJNS3_IJS8_NS4_ILi32EEEEEENS4_ILi0EEEEEEEEEEENS_10ViewEngineIPN7cutlass10bfloat16_tEEEEEC2ERKSG_RKSL_ - $_ZN7cutlass13device_kernelIN5flash19enable_sm80_to_sm89INS1_16FlashAttnBwdSm80INS1_25CollectiveMainloopBwdSm80ILi2ELi2EN4cute5tupleIJNS5_1CILi128EEES8_NS7_ILi64EEEEEENS_10bfloat16_tEfNS_4arch4Sm80ELb0ELb0ELb1ELb0ELb0ELb0ELb0ELb0ELi2ELi4ELi4ELi4ELb0EEENS1_24CollectiveEpilogueBwdGQAISA_fSD_Li256ELb0ELb0EEENS1_19SingleTileSchedulerILb0ELb0ELb0ELi128EEEEEEEEEvNT_6ParamsE$_ZN4cute3eso3ESOILb1ELb0EJNS_6LayoutINS_5tupleIJNS3_IJNS3_IJNS_1CILi2EEES5_EEENS4_ILi1EEEEEEEEENS3_IJNS3_IJNS3_IJS7_NS4_ILi16EEEEEENS4_ILi0EEEEEEEEEEENS_10ViewEngineIPjEEEEC2ERKSF_RKSI_)
$_ZN7cutlass13device_kernelIN5flash19enable_sm80_to_sm89INS1_16FlashAttnBwdSm80INS1_25CollectiveMainloopBwdSm80ILi2ELi2EN4cute5tupleIJNS5_1CILi128EEES8_NS7_ILi64EEEEEENS_10bfloat16_tEfNS_4arch4Sm80ELb0ELb0ELb1ELb0ELb0ELb0ELb0ELb0ELi2ELi4ELi4ELi4ELb0EEENS1_24CollectiveEpilogueBwdGQAISA_fSD_Li256ELb0ELb0EEENS1_19SingleTileSchedulerILb0ELb0ELb0ELi128EEEEEEEEEvNT_6ParamsE$_ZN4cute3eso3ESOILb1ELb0EJNS_6LayoutINS_5tupleIJNS3_IJNS3_IJNS_1CILi2EEES5_EEENS4_ILi1EEEEEEEEENS3_IJNS3_IJNS3_IJS7_NS4_ILi16EEEEEENS4_ILi0EEEEEEEEEEENS_10ViewEngineIPjEEEEC2ERKSF_RKSI_:
[----:B------:R-:W-:Y:S02]  /*8160*/  IADD3 R2, R69, -c[0x0][0x20], RZ ;  /* 0x8000080045027a10 */ /* 0x000fe40007ffe0ff */
[----:B------:R-:W-:-:S03]  /*8170*/  MOV R7, 0x0 ;  /* 0x0000000000077802 */ /* 0x000fc60000000f00 */
[----:B------:R1:W-:Y:S01]  /*8180*/  STL.64 [R2], R4 ;  /* 0x0000000402007387 */ /* 0x0003e20000100a00 */
[----:B------:R-:W-:Y:S05]  /*8190*/  RET.REL.NODEC R6 `(_ZN7cutlass13device_kernelIN5flash19enable_sm80_to_sm89INS1_16FlashAttnBwdSm80INS1_25CollectiveMainloopBwdSm80ILi2ELi2EN4cute5tupleIJNS5_1CILi128EEES8_NS7_ILi64EEEEEENS_10bfloat16_tEfNS_4arch4Sm80ELb0ELb0ELb1ELb0ELb0ELb0ELb0ELb0ELi2ELi4ELi4ELi4ELb0EEENS1_24CollectiveEpilogueBwdGQAISA_fSD_Li256ELb0ELb0EEENS1_19SingleTileSchedulerILb0ELb0ELb0ELi128EEEEEEEEEvNT_6ParamsE) ;  /* 0xffff7e6006007950 */ /* 0x000fea0003c3ffff */
        .type           $_ZN7cutlass13device_kernelIN5flash19enable_sm80_to_sm89INS1_16FlashAttnBwdSm80INS1_25CollectiveMainloopBwdSm80ILi2ELi2EN4cute5tupleIJNS5_1CILi128EEES8_NS7_ILi64EEEEEENS_10bfloat16_tEfNS_4arch4Sm80ELb0ELb0ELb1ELb0ELb0ELb0ELb0ELb0ELi2ELi4ELi4ELi4ELb0EEENS1_24CollectiveEpilogueBwdGQAISA_fSD_Li256ELb0ELb0EEENS1_19SingleTileSchedulerILb0ELb0ELb0ELi128EEEEEEEEEvNT_6ParamsE$_ZN4cute3eso3ESOILb1ELb0EJNS_6LayoutINS_5tupleIJNS3_IJNS3_IJNS_1CILi4EEENS4_ILi2EEEEEENS4_ILi1EEEEEEEEENS3_IJNS3_IJNS3_IJS8_NS4_ILi32EEEEEENS4_ILi0EEEEEEEEEEENS_10ViewEngineIPN7cutlass10bfloat16_tEEEEEC2ERKSG_RKSL_,@function
        .size           $_ZN7cutlass13device_kernelIN5flash19enable_sm80_to_sm89INS1_16FlashAttnBwdSm80INS1_25CollectiveMainloopBwdSm80ILi2ELi2EN4cute5tupleIJNS5_1CILi128EEES8_NS7_ILi64EEEEEENS_10bfloat16_tEfNS_4arch4Sm80ELb0ELb0ELb1ELb0ELb0ELb0ELb0ELb0ELi2ELi4ELi4ELi4ELb0EEENS1_24CollectiveEpilogueBwdGQAISA_fSD_Li256ELb0ELb0EEENS1_19SingleTileSchedulerILb0ELb0ELb0ELi128EEEEEEEEEvNT_6ParamsE$_ZN4cute3eso3ESOILb1ELb0EJNS_6LayoutINS_5tupleIJNS3_IJNS3_IJNS_1CILi4EEENS4_ILi2EEEEEENS4_ILi1EEEEEEEEENS3_IJNS3_IJNS3_IJS8_NS4_ILi32EEEEEENS4_ILi0EEEEEEEEEEENS_10ViewEngineIPN7cutlass10bfloat16_tEEEEEC2ERKSG_RKSL_,($_ZN7cutlass13device_kernelIN5flash19enable_sm80_to_sm89INS1_16FlashAttnBwdSm80INS1_25CollectiveMainloopBwdSm80ILi2ELi2EN4cute5tupleIJNS5_1CILi128EEES8_NS7_ILi64EEEEEENS_10bfloat16_tEfNS_4arch4Sm80ELb0ELb0ELb1ELb0ELb0ELb0ELb0ELb0ELi2ELi4ELi4ELi4ELb0EEENS1_24CollectiveEpilogueBwdGQAISA_fSD_Li256ELb0ELb0EEENS1_19SingleTileSchedulerILb0ELb0ELb0ELi128EEEEEEEEEvNT_6ParamsE$_ZN4cute3eso3ESOILb1ELb0EJNS_6LayoutINS_5tupleIJNS3_IJNS3_IJNS_1CILi4EEENS4_ILi2EEEEEENS4_ILi1EEEEEEEEENS3_IJNS3_IJNS3_IJS8_NS4_ILi32EEEEEENS4_ILi0EEEEEEEEEEEiEEC2ERKSG_RKi - $_ZN7cutlass13device_kernelIN5flash19enable_sm80_to_sm89INS1_16FlashAttnBwdSm80INS1_25CollectiveMainloopBwdSm80ILi2ELi2EN4cute5tupleIJNS5_1CILi128EEES8_NS7_ILi64EEEEEENS_10bfloat16_tEfNS_4arch4Sm80ELb0ELb0ELb1ELb0ELb0ELb0ELb0ELb0ELi2ELi4ELi4ELi4ELb0EEENS1_24CollectiveEpilogueBwdGQAISA_fSD_Li256ELb0ELb0EEENS1_19SingleTileSchedulerILb0ELb0ELb0ELi128EEEEEEEEEvNT_6ParamsE$_ZN4cute3eso3ESOILb1ELb0EJNS_6LayoutINS_5tupleIJNS3_IJNS3_IJNS_1CILi4EEENS4_ILi2EEEEEENS4_ILi1EEEEEEEEENS3_IJNS3_IJNS3_IJS8_NS4_ILi32EEEEEENS4_ILi0EEEEEEEEEEENS_10ViewEngineIPN7cutlass10bfloat16_tEEEEEC2ERKSG_RKSL_)
$_ZN7cutlass13device_kernelIN5flash19enable_sm80_to_sm89INS1_16FlashAttnBwdSm80INS1_25CollectiveMainloopBwdSm80ILi2ELi2EN4cute5tupleIJNS5_1CILi128EEES8_NS7_ILi64EEEEEENS_10bfloat16_tEfNS_4arch4Sm80ELb0ELb0ELb1ELb0ELb0ELb0ELb0ELb0ELi2ELi4ELi4ELi4ELb0EEENS1_24CollectiveEpilogueBwdGQAISA_fSD_Li256ELb0ELb0EEENS1_19SingleTileSchedulerILb0ELb0ELb0ELi128EEEEEEEEEvNT_6ParamsE$_ZN4cute3eso3ESOILb1ELb0EJNS_6LayoutINS_5tupleIJNS3_IJNS3_IJNS_1CILi4EEENS4_ILi2EEEEEENS4_ILi1EEEEEEEEENS3_IJNS3_IJNS3_IJS8_NS4_ILi32EEEEEENS4_ILi0EEEEEEEEEEENS_10ViewEngineIPN7cutlass10bfloat16_tEEEEEC2ERKSG_RKSL_:
[----:B------:R-:W-:Y:S01]  /*81a0*/  IADD3 R2, R69, -c[0x0][0x20], RZ ;  /* 0x8000080045027a10 */ /* 0x000fe20007ffe0ff */
[----:B------:R-:W-:Y:S01]  /*81b0*/  IMAD.MOV.U32 R9, RZ, RZ, R3 ;  /* 0x000000ffff097224 */ /* 0x000fe200078e0003 */
[----:B------:R-:W-:-:S04]  /*81c0*/  MOV R5, 0x0 ;  /* 0x0000000000057802 */ /* 0x000fc80000000f00 */
[----:B------:R1:W-:Y:S01]  /*81d0*/  STL.64 [R2], R8 ;  /* 0x0000000802007387 */ /* 0x0003e20000100a00 */
[----:B------:R-:W-:Y:S05]  /*81e0*/  RET.REL.NODEC R4 `(_ZN7cutlass13device_kernelIN5flash19enable_sm80_to_sm89INS1_16FlashAttnBwdSm80INS1_25CollectiveMainloopBwdSm80ILi2ELi2EN4cute5tupleIJNS5_1CILi128EEES8_NS7_ILi64EEEEEENS_10bfloat16_tEfNS_4arch4Sm80ELb0ELb0ELb1ELb0ELb0ELb0ELb0ELb0ELi2ELi4ELi4ELi4ELb0EEENS1_24CollectiveEpilogueBwdGQAISA_fSD_Li256ELb0ELb0EEENS1_19SingleTileSchedulerILb0ELb0ELb0ELi128EEEEEEEEEvNT_6ParamsE) ;  /* 0xffff7e1004007950 */ /* 0x000fea0003c3ffff */
        .type           $_ZN7cutlass13device_kernelIN5flash19enable_sm80_to_sm89INS1_16FlashAttnBwdSm80INS1_25CollectiveMainloopBwdSm80ILi2ELi2EN4cute5tupleIJNS5_1CILi128EEES8_NS7_ILi64EEEEEENS_10bfloat16_tEfNS_4arch4Sm80ELb0ELb0ELb1ELb0ELb0ELb0ELb0ELb0ELi2ELi4ELi4ELi4ELb0EEENS1_24CollectiveEpilogueBwdGQAISA_fSD_Li256ELb0ELb0EEENS1_19SingleTileSchedulerILb0ELb0ELb0ELi128EEEEEEEEEvNT_6ParamsE$_ZN4cute3eso3ESOILb1ELb0EJNS_6LayoutINS_5tupleIJNS3_IJNS3_IJNS_1CILi4EEENS4_ILi2EEEEEENS4_ILi1EEEEEEEEENS3_IJNS3_IJNS3_IJS8_NS4_ILi32EEEEEENS4_ILi0EEEEEEEEEEEiEEC2ERKSG_RKi,@function
        .size           $_ZN7cutlass13device_kernelIN5flash19enable_sm80_to_sm89INS1_16FlashAttnBwdSm80INS1_25CollectiveMainloopBwdSm80ILi2ELi2EN4cute5tupleIJNS5_1CILi128EEES8_NS7_ILi64EEEEEENS_10bfloat16_tEfNS_4arch4Sm80ELb0ELb0ELb1ELb0ELb0ELb0ELb0ELb0ELi2ELi4ELi4ELi4ELb0EEENS1_24CollectiveEpilogueBwdGQAISA_fSD_Li256ELb0ELb0EEENS1_19SingleTileSchedulerILb0ELb0ELb0ELi128EEEEEEEEEvNT_6ParamsE$_ZN4cute3eso3ESOILb1ELb0EJNS_6LayoutINS_5tupleIJNS3_IJNS3_IJNS_1CILi4EEENS4_ILi2EEEEEENS4_ILi1EEEEEEEEENS3_IJNS3_IJNS3_IJS8_NS4_ILi32EEEEEENS4_ILi0EEEEEEEEEEEiEEC2ERKSG_RKi,($_ZN7cutlass13device_kernelIN5flash19enable_sm80_to_sm89INS1_16FlashAttnBwdSm80INS1_25CollectiveMainloopBwdSm80ILi2ELi2EN4cute5tupleIJNS5_1CILi128EEES8_NS7_ILi64EEEEEENS_10bfloat16_tEfNS_4arch4Sm80ELb0ELb0ELb1ELb0ELb0ELb0ELb0ELb0ELi2ELi4ELi4ELi4ELb0EEENS1_24CollectiveEpilogueBwdGQAISA_fSD_Li256ELb0ELb0EEENS1_19SingleTileSchedulerILb0ELb0ELb0ELi128EEEEEEEEEvNT_6ParamsE$_ZN4cute3eso3ESOILb1ELb0EJNS_6LayoutINS_5tupleIJNS3_IJNS3_IJNS_1CILi4EEENS4_ILi2EEEEEENS4_ILi1EEEEEENS3_IJS6_EEEEEENS3_IJNS3_IJNS3_IJS8_NS4_ILi32EEEEEENS4_ILi0EEEEEENS3_IJNS4_ILi64EEEEEEEEEEENS_10ViewEngineIPN7cutlass10bfloat16_tEEEEEC2ERKSJ_RKSO_ - $_ZN7cutlass13device_kernelIN5flash19enable_sm80_to_sm89INS1_16FlashAttnBwdSm80INS1_25CollectiveMainloopBwdSm80ILi2ELi2EN4cute5tupleIJNS5_1CILi128EEES8_NS7_ILi64EEEEEENS_10bfloat16_tEfNS_4arch4Sm80ELb0ELb0ELb1ELb0ELb0ELb0ELb0ELb0ELi2ELi4ELi4ELi4ELb0EEENS1_24CollectiveEpilogueBwdGQAISA_fSD_Li256ELb0ELb0EEENS1_19SingleTileSchedulerILb0ELb0ELb0ELi128EEEEEEEEEvNT_6ParamsE$_ZN4cute3eso3ESOILb1ELb0EJNS_6LayoutINS_5tupleIJNS3_IJNS3_IJNS_1CILi4EEENS4_ILi2EEEEEENS4_ILi1EEEEEEEEENS3_IJNS3_IJNS3_IJS8_NS4_ILi32EEEEEENS4_ILi0EEEEEEEEEEEiEEC2ERKSG_RKi)
$_ZN7cutlass13device_kernelIN5flash19enable_sm80_to_sm89INS1_16FlashAttnBwdSm80INS1_25CollectiveMainloopBwdSm80ILi2ELi2EN4cute5tupleIJNS5_1CILi128EEES8_NS7_ILi64EEEEEENS_10bfloat16_tEfNS_4arch4Sm80ELb0ELb0ELb1ELb0ELb0ELb0ELb0ELb0ELi2ELi4ELi4ELi4ELb0EEENS1_24CollectiveEpilogueBwdGQAISA_fSD_Li256ELb0ELb0EEENS1_19SingleTileSchedulerILb0ELb0ELb0ELi128EEEEEEEEEvNT_6ParamsE$_ZN4cute3eso3ESOILb1ELb0EJNS_6LayoutINS_5tupleIJNS3_IJNS3_IJNS_1CILi4EEENS4_ILi2EEEEEENS4_ILi1EEEEEEEEENS3_IJNS3_IJNS3_IJS8_NS4_ILi32EEEEEENS4_ILi0EEEEEEEEEEEiEEC2ERKSG_RKi:
[----:B------:R-:W-:Y:S02]  /*81f0*/  IADD3 R2, R69, -c[0x0][0x20], RZ ;  /* 0x8000080045027a10 */ /* 0x000fe40007ffe0ff */
[----:B------:R-:W-:-:S03]  /*8200*/  MOV R5, 0x0 ;  /* 0x0000000000057802 */ /* 0x000fc60000000f00 */
[----:B------:R1:W-:Y:S01]  /*8210*/  STL [R2], R3 ;  /* 0x0000000302007387 */ /* 0x0003e20000100800 */
[----:B------:R-:W-:Y:S05]  /*8220*/  RET.REL.NODEC R4 `(_ZN7cutlass13device_kernelIN5flash19enable_sm80_to_sm89INS1_16FlashAttnBwdSm80INS1_25CollectiveMainloopBwdSm80ILi2ELi2EN4cute5tupleIJNS5_1CILi128EEES8_NS7_ILi64EEEEEENS_10bfloat16_tEfNS_4arch4Sm80ELb0ELb0ELb1ELb0ELb0ELb0ELb0ELb0ELi2ELi4ELi4ELi4ELb0EEENS1_24CollectiveEpilogueBwdGQAISA_fSD_Li256ELb0ELb0EEENS1_19SingleTileSchedulerILb0ELb0ELb0ELi128EEEEEEEEEvNT_6ParamsE) ;  /* 0xffff7dd004007950 */ /* 0x000fea0003c3ffff */
        .type           $_ZN7cutlass13device_kernelIN5flash19enable_sm80_to_sm89INS1_16FlashAttnBwdSm80INS1_25CollectiveMainloopBwdSm80ILi2ELi2EN4cute5tupleIJNS5_1CILi128EEES8_NS7_ILi64EEEEEENS_10bfloat16_tEfNS_4arch4Sm80ELb0ELb0ELb1ELb0ELb0ELb0ELb0ELb0ELi2ELi4ELi4ELi4ELb0EEENS1_24CollectiveEpilogueBwdGQAISA_fSD_Li256ELb0ELb0EEENS1_19SingleTileSchedulerILb0ELb0ELb0ELi128EEEEEEEEEvNT_6ParamsE$_ZN4cute3eso3ESOILb1ELb0EJNS_6LayoutINS_5tupleIJNS3_IJNS3_IJNS_1CILi4EEENS4_ILi2EEEEEENS4_ILi1EEEEEENS3_IJS6_EEEEEENS3_IJNS3_IJNS3_IJS8_NS4_ILi32EEEEEENS4_ILi0EEEEEENS3_IJNS4_ILi64EEEEEEEEEEENS_10ViewEngineIPN7cutlass10bfloat16_tEEEEEC2ERKSJ_RKSO_,@function
        .size           $_ZN7cutlass13device_kernelIN5flash19enable_sm80_to_sm89INS1_16FlashAttnBwdSm80INS1_25CollectiveMainloopBwdSm80ILi2ELi2EN4cute5tupleIJNS5_1CILi128EEES8_NS7_ILi64EEEEEENS_10bfloat16_tEfNS_4arch4Sm80ELb0ELb0ELb1ELb0ELb0ELb0ELb0ELb0ELi2ELi4ELi4ELi4ELb0EEENS1_24CollectiveEpilogueBwdGQAISA_fSD_Li256ELb0ELb0EEENS1_19SingleTileSchedulerILb0ELb0ELb0ELi128EEEEEEEEEvNT_6ParamsE$_ZN4cute3eso3ESOILb1ELb0EJNS_6LayoutINS_5tupleIJNS3_IJNS3_IJNS_1CILi4EEENS4_ILi2EEEEEENS4_ILi1EEEEEENS3_IJS6_EEEEEENS3_IJNS3_IJNS3_IJS8_NS4_ILi32EEEEEENS4_ILi0EEEEEENS3_IJNS4_ILi64EEEEEEEEEEENS_10ViewEngineIPN7cutlass10bfloat16_tEEEEEC2ERKSJ_RKSO_,($_ZN7cutlass13device_kernelIN5flash19enable_sm80_to_sm89INS1_16FlashAttnBwdSm80INS1_25CollectiveMainloopBwdSm80ILi2ELi2EN4cute5tupleIJNS5_1CILi128EEES8_NS7_ILi64EEEEEENS_10bfloat16_tEfNS_4arch4Sm80ELb0ELb0ELb1ELb0ELb0ELb0ELb0ELb0ELi2ELi4ELi4ELi4ELb0EEENS1_24CollectiveEpilogueBwdGQAISA_fSD_Li256ELb0ELb0EEENS1_19SingleTileSchedulerILb0ELb0ELb0ELi128EEEEEEEEEvNT_6ParamsE$_ZN4cute3eso3ESOILb1ELb0EJNS_6LayoutINS_5tupleIJNS3_IJNS3_IJNS_1CILi4EEENS4_ILi2EEEEEENS4_ILi1EEEEEES6_EEENS3_IJNS3_IJNS3_IJS8_NS4_ILi32EEEEEENS4_ILi0EEEEEENS4_ILi64EEEEEEEENS_10ViewEngineIPN7cutlass10bfloat16_tEEEEEC2ERKSH_RKSM_ - $_ZN7cutlass13device_kernelIN5flash19enable_sm80_to_sm89INS1_16FlashAttnBwdSm80INS1_25CollectiveMainloopBwdSm80ILi2ELi2EN4cute5tupleIJNS5_1CILi128EEES8_NS7_ILi64EEEEEENS_10bfloat16_tEfNS_4arch4Sm80ELb0ELb0ELb1ELb0ELb0ELb0ELb0ELb0ELi2ELi4ELi4ELi4ELb0EEENS1_24CollectiveEpilogueBwdGQAISA_fSD_Li256ELb0ELb0EEENS1_19SingleTileSchedulerILb0ELb0ELb0ELi128EEEEEEEEEvNT_6ParamsE$_ZN4cute3eso3ESOILb1ELb0EJNS_6LayoutINS_5tupleIJNS3_IJNS3_IJNS_1CILi4EEENS4_ILi2EEEEEENS4_ILi1EEEEEENS3_IJS6_EEEEEENS3_IJNS3_IJNS3_IJS8_NS4_ILi32EEEEEENS4_ILi0EEEEEENS3_IJNS4_ILi64EEEEEEEEEEENS_10ViewEngineIPN7cutlass10bfloat16_tEEEEEC2ERKSJ_RKSO_)
$_ZN7cutlass13device_kernelIN5flash19enable_sm80_to_sm89INS1_16FlashAttnBwdSm80INS1_25CollectiveMainloopBwdSm80ILi2ELi2EN4cute5tupleIJNS5_1CILi128EEES8_NS7_ILi64EEEEEENS_10bfloat16_tEfNS_4arch4Sm80ELb0ELb0ELb1ELb0ELb0ELb0ELb0ELb0ELi2ELi4ELi4ELi4ELb0EEENS1_24CollectiveEpilogueBwdGQAISA_fSD_Li256ELb0ELb0EEENS1_19SingleTileSchedulerILb0ELb0ELb0ELi128EEEEEEEEEvNT_6ParamsE$_ZN4cute3eso3ESOILb1ELb0EJNS_6LayoutINS_5tupleIJNS3_IJNS3_IJNS_1CILi4EEENS4_ILi2EEEEEENS4_ILi1EEEEEENS3_IJS6_EEEEEENS3_IJNS3_IJNS3_IJS8_NS4_ILi32EEEEEENS4_ILi0EEEEEENS3_IJNS4_ILi64EEEEEEEEEEENS_10ViewEngineIPN7cutlass10bfloat16_tEEEEEC2ERKSJ_RKSO_:
[----:B------:R-:W-:Y:S02]  /*8230*/  IADD3 R2, R69, -c[0x0][0x20], RZ ;  /* 0x8000080045027a10 */ /* 0x000fe40007ffe0ff */
[----:B------:R-:W-:-:S03]  /*8240*/  MOV R7, 0x0 ;  /* 0x0000000000077802 */ /* 0x000fc60000000f00 */
[----:B------:R1:W-:Y:S01]  /*8250*/  STL.64 [R2], R4 ;  /* 0x0000000402007387 */ /* 0x0003e20000100a00 */
[----:B------:R-:W-:Y:S05]  /*8260*/  RET.REL.NODEC R6 `(_ZN7cutlass13device_kernelIN5flash19enable_sm80_to_sm89INS1_16FlashAttnBwdSm80INS1_25CollectiveMainloopBwdSm80ILi2ELi2EN4cute5tupleIJNS5_1CILi128EEES8_NS7_ILi64EEEEEENS_10bfloat16_tEfNS_4arch4Sm80ELb0ELb0ELb1ELb0ELb0ELb0ELb0ELb0ELi2ELi4ELi4ELi4ELb0EEENS1_24CollectiveEpilogueBwdGQAISA_fSD_Li256ELb0ELb0EEENS1_19SingleTileSchedulerILb0ELb0ELb0ELi128EEEEEEEEEvNT_6ParamsE) ;  /* 0xffff7d9006007950 */ /* 0x000fea0003c3ffff */
        .type           $_ZN7cutlass13device_kernelIN5flash19enable_sm80_to_sm89INS1_16FlashAttnBwdSm80INS1_25CollectiveMainloopBwdSm80ILi2ELi2EN4cute5tupleIJNS5_1CILi128EEES8_NS7_ILi64EEEEEENS_10bfloat16_tEfNS_4arch4Sm80ELb0ELb0ELb1ELb0ELb0ELb0ELb0ELb0ELi2ELi4ELi4ELi4ELb0EEENS1_24CollectiveEpilogueBwdGQAISA_fSD_Li256ELb0ELb0EEENS1_19SingleTileSchedulerILb0ELb0ELb0ELi128EEEEEEEEEvNT_6ParamsE$_ZN4cute3eso3ESOILb1ELb0EJNS_6LayoutINS_5tupleIJNS3_IJNS3_IJNS_1CILi4EEENS4_ILi2EEEEEENS4_ILi1EEEEEES6_EEENS3_IJNS3_IJNS3_IJS8_NS4_ILi32EEEEEENS4_ILi0EEEEEENS4_ILi64EEEEEEEENS_10ViewEngineIPN7cutlass10bfloat16_tEEEEEC2ERKSH_RKSM_,@function
        .size           $_ZN7cutlass13device_kernelIN5flash19enable_sm80_to_sm89INS1_16FlashAttnBwdSm80INS1_25CollectiveMainloopBwdSm80ILi2ELi2EN4cute5tupleIJNS5_1CILi128EEES8_NS7_ILi64EEEEEENS_10bfloat16_tEfNS_4arch4Sm80ELb0ELb0ELb1ELb0ELb0ELb0ELb0ELb0ELi2ELi4ELi4ELi4ELb0EEENS1_24CollectiveEpilogueBwdGQAISA_fSD_Li256ELb0ELb0EEENS1_19SingleTileSchedulerILb0ELb0ELb0ELi128EEEEEEEEEvNT_6ParamsE$_ZN4cute3eso3ESOILb1ELb0EJNS_6LayoutINS_5tupleIJNS3_IJNS3_IJNS_1CILi4EEENS4_ILi2EEEEEENS4_ILi1EEEEEES6_EEENS3_IJNS3_IJNS3_IJS8_NS4_ILi32EEEEEENS4_ILi0EEEEEENS4_ILi64EEEEEEEENS_10ViewEngineIPN7cutlass10bfloat16_tEEEEEC2ERKSH_RKSM_,($_ZN7cutlass13device_kernelIN5flash19enable_sm80_to_sm89INS1_16FlashAttnBwdSm80INS1_25CollectiveMainloopBwdSm80ILi2ELi2EN4cute5tupleIJNS5_1CILi128EEES8_NS7_ILi64EEEEEENS_10bfloat16_tEfNS_4arch4Sm80ELb0ELb0ELb1ELb0ELb0ELb0ELb0ELb0ELi2ELi4ELi4ELi4ELb0EEENS1_24CollectiveEpilogueBwdGQAISA_fSD_Li256ELb0ELb0EEENS1_19SingleTileSchedulerILb0ELb0ELb0ELi128EEEEEEEEEvNT_6ParamsE$_ZN4cute3eso3ESOILb1ELb0EJNS_6LayoutINS_5tupleIJNS3_IJNS3_IJNS_1CILi4EEENS4_ILi2EEEEEENS4_ILi1EEEEEES6_EEENS3_IJNS3_IJNS3_IJS8_NS4_ILi32EEEEEENS4_ILi0EEEEEENS4_ILi64EEEEEEEEiEEC2ERKSH_RKi - $_ZN7cutlass13device_kernelIN5flash19enable_sm80_to_sm89INS1_16FlashAttnBwdSm80INS1_25CollectiveMainloopBwdSm80ILi2ELi2EN4cute5tupleIJNS5_1CILi128EEES8_NS7_ILi64EEEEEENS_10bfloat16_tEfNS_4arch4Sm80ELb0ELb0ELb1ELb0ELb0ELb0ELb0ELb0ELi2ELi4ELi4ELi4ELb0EEENS1_24CollectiveEpilogueBwdGQAISA_fSD_Li256ELb0ELb0EEENS1_19SingleTileSchedulerILb0ELb0ELb0ELi128EEEEEEEEEvNT_6ParamsE$_ZN4cute3eso3ESOILb1ELb0EJNS_6LayoutINS_5tupleIJNS3_IJNS3_IJNS_1CILi4EEENS4_ILi2EEEEEENS4_ILi1EEEEEES6_EEENS3_IJNS3_IJNS3_IJS8_NS4_ILi32EEEEEENS4_ILi0EEEEEENS4_ILi64EEEEEEEENS_10ViewEngineIPN7cutlass10bfloat16_tEEEEEC2ERKSH_RKSM_)
$_ZN7cutlass13device_kernelIN5flash19enable_sm80_to_sm89INS1_16FlashAttnBwdSm80INS1_25CollectiveMainloopBwdSm80ILi2ELi2EN4cute5tupleIJNS5_1CILi128EEES8_NS7_ILi64EEEEEENS_10bfloat16_tEfNS_4arch4Sm80ELb0ELb0ELb1ELb0ELb0ELb0ELb0ELb0ELi2ELi4ELi4ELi4ELb0EEENS1_24CollectiveEpilogueBwdGQAISA_fSD_Li256ELb0ELb0EEENS1_19SingleTileSchedulerILb0ELb0ELb0ELi128EEEEEEEEEvNT_6ParamsE$_ZN4cute3eso3ESOILb1ELb0EJNS_6LayoutINS_5tupleIJNS3_IJNS3_IJNS_1CILi4EEENS4_ILi2EEEEEENS4_ILi1EEEEEES6_EEENS3_IJNS3_IJNS3_IJS8_NS4_ILi32EEEEEENS4_ILi0EEEEEENS4_ILi64EEEEEEEENS_10ViewEngineIPN7cutlass10bfloat16_tEEEEEC2ERKSH_RKSM_:
[----:B------:R-:W-:Y:S02]  /*8270*/  IADD3 R2, R69, -c[0x0][0x20], RZ ;  /* 0x8000080045027a10 */ /* 0x000fe40007ffe0ff */
[----:B------:R-:W-:-:S03]  /*8280*/  MOV R7, 0x0 ;  /* 0x0000000000077802 */ /* 0x000fc60000000f00 */
[----:B------:R1:W-:Y:S01]  /*8290*/  STL.64 [R2], R8 ;  /* 0x0000000802007387 */ /* 0x0003e20000100a00 */
[----:B------:R-:W-:Y:S05]  /*82a0*/  RET.REL.NODEC R6 `(_ZN7cutlass13device_kernelIN5flash19enable_sm80_to_sm89INS1_16FlashAttnBwdSm80INS1_25CollectiveMainloopBwdSm80ILi2ELi2EN4cute5tupleIJNS5_1CILi128EEES8_NS7_ILi64EEEEEENS_10bfloat16_tEfNS_4arch4Sm80ELb0ELb0ELb1ELb0ELb0ELb0ELb0ELb0ELi2ELi4ELi4ELi4ELb0EEENS1_24CollectiveEpilogueBwdGQAISA_fSD_Li256ELb0ELb0EEENS1_19SingleTileSchedulerILb0ELb0ELb0ELi128EEEEEEEEEvNT_6ParamsE) ;  /* 0xffff7d5006007950 */ /* 0x000fea0003c3ffff */
        .type           $_ZN7cutlass13device_kernelIN5flash19enable_sm80_to_sm89INS1_16FlashAttnBwdSm80INS1_25CollectiveMainloopBwdSm80ILi2ELi2EN4cute5tupleIJNS5_1CILi128EEES8_NS7_ILi64EEEEEENS_10bfloat16_tEfNS_4arch4Sm80ELb0ELb0ELb1ELb0ELb0ELb0ELb0ELb0ELi2ELi4ELi4ELi4ELb0EEENS1_24CollectiveEpilogueBwdGQAISA_fSD_Li256ELb0ELb0EEENS1_19SingleTileSchedulerILb0ELb0ELb0ELi128EEEEEEEEEvNT_6ParamsE$_ZN4cute3eso3ESOILb1ELb0EJNS_6LayoutINS_5tupleIJNS3_IJNS3_IJNS_1CILi4EEENS4_ILi2EEEEEENS4_ILi1EEEEEES6_EEENS3_IJNS3_IJNS3_IJS8_NS4_ILi32EEEEEENS4_ILi0EEEEEENS4_ILi64EEEEEEEEiEEC2ERKSH_RKi,@function
        .size           $_ZN7cutlass13device_kernelIN5flash19enable_sm80_to_sm89INS1_16FlashAttnBwdSm80INS1_25CollectiveMainloopBwdSm80ILi2ELi2EN4cute5tupleIJNS5_1CILi128EEES8_NS7_ILi64EEEEEENS_10bfloat16_tEfNS_4arch4Sm80ELb0ELb0ELb1ELb0ELb0ELb0ELb0ELb0ELi2ELi4ELi4ELi4ELb0EEENS1_24CollectiveEpilogueBwdGQAISA_fSD_Li256ELb0ELb0EEENS1_19SingleTileSchedulerILb0ELb0ELb0ELi128EEEEEEEEEvNT_6ParamsE$_ZN4cute3eso3ESOILb1ELb0EJNS_6LayoutINS_5tupleIJNS3_IJNS3_IJNS_1CILi4EEENS4_ILi2EEEEEENS4_ILi1EEEEEES6_EEENS3_IJNS3_IJNS3_IJS8_NS4_ILi32EEEEEENS4_ILi0EEEEEENS4_ILi64EEEEEEEEiEEC2ERKSH_RKi,($_ZN7cutlass13device_kernelIN5flash19enable_sm80_to_sm89INS1_16FlashAttnBwdSm80INS1_25CollectiveMainloopBwdSm80ILi2ELi2EN4cute5tupleIJNS5_1CILi128EEES8_NS7_ILi64EEEEEENS_10bfloat16_tEfNS_4arch4Sm80ELb0ELb0ELb1ELb0ELb0ELb0ELb0ELb0ELi2ELi4ELi4ELi4ELb0EEENS1_24CollectiveEpilogueBwdGQAISA_fSD_Li256ELb0ELb0EEENS1_19SingleTileSchedulerILb0ELb0ELb0ELi128EEEEEEEEEvNT_6ParamsE$_ZN4cute3eso3ESOILb1ELb0EJNS_6LayoutINS_5tupleIJNS3_IJNS3_IJNS_1CILi4EEENS4_ILi2EEEEEENS4_ILi1EEEEEES6_NS4_ILi8EEEEEENS3_IJNS3_IJNS3_IJS8_NS4_ILi32EEEEEENS4_ILi0EEEEEENS4_ILi64EEES5_EEEEENS_10ViewEngineIPN7cutlass10bfloat16_tEEEEEC2ERKSI_RKSN_ - $_ZN7cutlass13device_kernelIN5flash19enable_sm80_to_sm89INS1_16FlashAttnBwdSm80INS1_25CollectiveMainloopBwdSm80ILi2ELi2EN4cute5tupleIJNS5_1CILi128EEES8_NS7_ILi64EEEEEENS_10bfloat16_tEfNS_4arch4Sm80ELb0ELb0ELb1ELb0ELb0ELb0ELb0ELb0ELi2ELi4ELi4ELi4ELb0EEENS1_24CollectiveEpilogueBwdGQAISA_fSD_Li256ELb0ELb0EEENS1_19SingleTileSchedulerILb0ELb0ELb0ELi128EEEEEEEEEvNT_6ParamsE$_ZN4cute3eso3ESOILb1ELb0EJNS_6LayoutINS_5tupleIJNS3_IJNS3_IJNS_1CILi4EEENS4_ILi2EEEEEENS4_ILi1EEEEEES6_EEENS3_IJNS3_IJNS3_IJS8_NS4_ILi32EEEEEENS4_ILi0EEEEEENS4_ILi64EEEEEEEEiEEC2ERKSH_RKi)
$_ZN7cutlass13device_kernelIN5flash19enable_sm80_to_sm89INS1_16FlashAttnBwdSm80INS1_25CollectiveMainloopBwdSm80ILi2ELi2EN4cute5tupleIJNS5_1CILi128EEES8_NS7_ILi64EEEEEENS_10bfloat16_tEfNS_4arch4Sm80ELb0ELb0ELb1ELb0ELb0ELb0ELb0ELb0ELi2ELi4ELi4ELi4ELb0EEENS1_24CollectiveEpilogueBwdGQAISA_fSD_Li256ELb0ELb0EEENS1_19SingleTileSchedulerILb0ELb0ELb0ELi128EEEEEEEEEvNT_6ParamsE$_ZN4cute3eso3ESOILb1ELb0EJNS_6LayoutINS_5tupleIJNS3_IJNS3_IJNS_1CILi4EEENS4_ILi2EEEEEENS4_ILi1EEEEEES6_EEENS3_IJNS3_IJNS3_IJS8_NS4_ILi32EEEEEENS4_ILi0EEEEEENS4_ILi64EEEEEEEEiEEC2ERKSH_RKi:
[----:B------:R-:W-:Y:S02]  /*82b0*/  IADD3 R2, R60, -c[0x0][0x20], RZ ;  /* 0x800008003c027a10 */ /* 0x000fe40007ffe0ff */
[----:B------:R-:W-:-:S03]  /*82c0*/  MOV R5, 0x0 ;  /* 0x0000000000057802 */ /* 0x000fc60000000f00 */
[----:B------:R1:W-:Y:S01]  /*82d0*/  STL [R2], R3 ;  /* 0x0000000302007387 */ /* 0x0003e20000100800 */
[----:B------:R-:W-:Y:S05]  /*82e0*/  RET.REL.NODEC R4 `(_ZN7cutlass13device_kernelIN5flash19enable_sm80_to_sm89INS1_16FlashAttnBwdSm80INS1_25CollectiveMainloopBwdSm80ILi2ELi2EN4cute5tupleIJNS5_1CILi128EEES8_NS7_ILi64EEEEEENS_10bfloat16_tEfNS_4arch4Sm80ELb0ELb0ELb1ELb0ELb0ELb0ELb0ELb0ELi2ELi4ELi4ELi4ELb0EEENS1_24CollectiveEpilogueBwdGQAISA_fSD_Li256ELb0ELb0EEENS1_19SingleTileSchedulerILb0ELb0ELb0ELi128EEEEEEEEEvNT_6ParamsE) ;  /* 0xffff7d1004007950 */ /* 0x000fea0003c3ffff */
        .type           $_ZN7cutlass13device_kernelIN5flash19enable_sm80_to_sm89INS1_16FlashAttnBwdSm80INS1_25CollectiveMainloopBwdSm80ILi2ELi2EN4cute5tupleIJNS5_1CILi128EEES8_NS7_ILi64EEEEEENS_10bfloat16_tEfNS_4arch4Sm80ELb0ELb0ELb1ELb0ELb0ELb0ELb0ELb0ELi2ELi4ELi4ELi4ELb0EEENS1_24CollectiveEpilogueBwdGQAISA_fSD_Li256ELb0ELb0EEENS1_19SingleTileSchedulerILb0ELb0ELb0ELi128EEEEEEEEEvNT_6ParamsE$_ZN4cute3eso3ESOILb1ELb0EJNS_6LayoutINS_5tupleIJNS3_IJNS3_IJNS_1CILi4EEENS4_ILi2EEEEEENS4_ILi1EEEEEES6_NS4_ILi8EEEEEENS3_IJNS3_IJNS3_IJS8_NS4_ILi32EEEEEENS4_ILi0EEEEEENS4_ILi64EEES5_EEEEENS_10ViewEngineIPN7cutlass10bfloat16_tEEEEEC2ERKSI_RKSN_,@function
        .size           $_ZN7cutlass13device_kernelIN5flash19enable_sm80_to_sm89INS1_16FlashAttnBwdSm80INS1_25CollectiveMainloopBwdSm80ILi2ELi2EN4cute5tupleIJNS5_1CILi128EEES8_NS7_ILi64EEEEEENS_10bfloat16_tEfNS_4arch4Sm80ELb0ELb0ELb1ELb0ELb0ELb0ELb0ELb0ELi2ELi4ELi4ELi4ELb0EEENS1_24CollectiveEpilogueBwdGQAISA_fSD_Li256ELb0ELb0EEENS1_19SingleTileSchedulerILb0ELb0ELb0ELi128EEEEEEEEEvNT_6ParamsE$_ZN4cute3eso3ESOILb1ELb0EJNS_6LayoutINS_5tupleIJNS3_IJNS3_IJNS_1CILi4EEENS4_ILi2EEEEEENS4_ILi1EEEEEES6_NS4_ILi8EEEEEENS3_IJNS3_IJNS3_IJS8_NS4_ILi32EEEEEENS4_ILi0EEEEEENS4_ILi64EEES5_EEEEENS_10ViewEngineIPN7cutlass10bfloat16_tEEEEEC2ERKSI_RKSN_,($_ZN7cutlass13device_kernelIN5flash19enable_sm80_to_sm89INS1_16FlashAttnBwdSm80INS1_25CollectiveMainloopBwdSm80ILi2ELi2EN4cute5tupleIJNS5_1CILi128EEES8_NS7_ILi64EEEEEENS_10bfloat16_tEfNS_4arch4Sm80ELb0ELb0ELb1ELb0ELb0ELb0ELb0ELb0ELi2ELi4ELi4ELi4ELb0EEENS1_24CollectiveEpilogueBwdGQAISA_fSD_Li256ELb0ELb0EEENS1_19SingleTileSchedulerILb0ELb0ELb0ELi128EEEEEEEEEvNT_6ParamsE$_ZN4cute3eso3ESOILb1ELb0EJNS_6LayoutINS_5tupleIJNS3_IJNS3_IJNS_1CILi4EEENS4_ILi8EEEEEENS3_IJS5_NS4_ILi2EEEEEEEEENS3_IJNS3_IJS8_S8_EEENS3_IJS8_S6_EEEEEEEEENS3_IJNS3_IJNS3_IJNS_11ScaledBasisIS8_JLi1EEEENSF_INS4_ILi1EEEJLi0EEEEEEENS3_IJNSF_INS4_ILi16EEEJLi0EEEENSF_IS6_JLi1EEEEEEEEEENS3_IJNS3_IJNSF_ISH_JLi1EEEENSF_IS6_JLi0EEEEEEENS3_IJNSF_INS4_ILi64EEEJLi0EEEENSF_ISK_JLi1EEEEEEEEEEEEEEENS_10ViewEngineINS_23ArithmeticTupleIteratorINS_15ArithmeticTupleIJNS4_ILi0EEES12_EEEEEEEEEC2ERKSY_RKS15_ - $_ZN7cutlass13device_kernelIN5flash19enable_sm80_to_sm89INS1_16FlashAttnBwdSm80INS1_25CollectiveMainloopBwdSm80ILi2ELi2EN4cute5tupleIJNS5_1CILi128EEES8_NS7_ILi64EEEEEENS_10bfloat16_tEfNS_4arch4Sm80ELb0ELb0ELb1ELb0ELb0ELb0ELb0ELb0ELi2ELi4ELi4ELi4ELb0EEENS1_24CollectiveEpilogueBwdGQAISA_fSD_Li256ELb0ELb0EEENS1_19SingleTileSchedulerILb0ELb0ELb0ELi128EEEEEEEEEvNT_6ParamsE$_ZN4cute3eso3ESOILb1ELb0EJNS_6LayoutINS_5tupleIJNS3_IJNS3_IJNS_1CILi4EEENS4_ILi2EEEEEENS4_ILi1EEEEEES6_NS4_ILi8EEEEEENS3_IJNS3_IJNS3_IJS8_NS4_ILi32EEEEEENS4_ILi0EEEEEENS4_ILi64EEES5_EEEEENS_10ViewEngineIPN7cutlass10bfloat16_tEEEEEC2ERKSI_RKSN_)
$_ZN7cutlass13device_kernelIN5flash19enable_sm80_to_sm89INS1_16FlashAttnBwdSm80INS1_25CollectiveMainloopBwdSm80ILi2ELi2EN4cute5tupleIJNS5_1CILi128EEES8_NS7_ILi64EEEEEENS_10bfloat16_tEfNS_4arch4Sm80ELb0ELb0ELb1ELb0ELb0ELb0ELb0ELb0ELi2ELi4ELi4ELi4ELb0EEENS1_24CollectiveEpilogueBwdGQAISA_fSD_Li256ELb0ELb0EEENS1_19SingleTileSchedulerILb0ELb0ELb0ELi128EEEEEEEEEvNT_6ParamsE$_ZN4cute3eso3ESOILb1ELb0EJNS_6LayoutINS_5tupleIJNS3_IJNS3_IJNS_1CILi4EEENS4_ILi2EEEEEENS4_ILi1EEEEEES6_NS4_ILi8EEEEEENS3_IJNS3_IJNS3_IJS8_NS4_ILi32EEEEEENS4_ILi0EEEEEENS4_ILi64EEES5_EEEEENS_10ViewEngineIPN7cutlass10bfloat16_tEEEEEC2ERKSI_RKSN_:
[----:B------:R-:W-:Y:S01]  /*82f0*/  IADD3 R2, R69, -c[0x0][0x20], RZ ;  /* 0x8000080045027a10 */ /* 0x000fe20007ffe0ff */
[----:B------:R-:W-:Y:S01]  /*8300*/  IMAD.MOV.U32 R7, RZ, RZ, R3 ;  /* 0x000000ffff077224 */ /* 0x000fe200078e0003 */
[----:B------:R-:W-:-:S04]  /*8310*/  MOV R5, 0x0 ;  /* 0x0000000000057802 */ /* 0x000fc80000000f00 */
[----:B------:R1:W-:Y:S01]  /*8320*/  STL.64 [R2], R6 ;  /* 0x0000000602007387 */ /* 0x0003e20000100a00 */
[----:B------:R-:W-:Y:S05]  /*8330*/  RET.REL.NODEC R4 `(_ZN7cutlass13device_kernelIN5flash19enable_sm80_to_sm89INS1_16FlashAttnBwdSm80INS1_25CollectiveMainloopBwdSm80ILi2ELi2EN4cute5tupleIJNS5_1CILi128EEES8_NS7_ILi64EEEEEENS_10bfloat16_tEfNS_4arch4Sm80ELb0ELb0ELb1ELb0ELb0ELb0ELb0ELb0ELi2ELi4ELi4ELi4ELb0EEENS1_24CollectiveEpilogueBwdGQAISA_fSD_Li256ELb0ELb0EEENS1_19SingleTileSchedulerILb0ELb0ELb0ELi128EEEEEEEEEvNT_6ParamsE) ;  /* 0xffff7cc004007950 */ /* 0x000fea0003c3ffff */
        .type           $_ZN7cutlass13device_kernelIN5flash19enable_sm80_to_sm89INS1_16FlashAttnBwdSm80INS1_25CollectiveMainloopBwdSm80ILi2ELi2EN4cute5tupleIJNS5_1CILi128EEES8_NS7_ILi64EEEEEENS_10bfloat16_tEfNS_4arch4Sm80ELb0ELb0ELb1ELb0ELb0ELb0ELb0ELb0ELi2ELi4ELi4ELi4ELb0EEENS1_24CollectiveEpilogueBwdGQAISA_fSD_Li256ELb0ELb0EEENS1_19SingleTileSchedulerILb0ELb0ELb0ELi128EEEEEEEEEvNT_6ParamsE$_ZN4cute3eso3ESOILb1ELb0EJNS_6LayoutINS_5tupleIJNS3_IJNS3_IJNS_1CILi4EEENS4_ILi8EEEEEENS3_IJS5_NS4_ILi2EEEEEEEEENS3_IJNS3_IJS8_S8_EEENS3_IJS8_S6_EEEEEEEEENS3_IJNS3_IJNS3_IJNS_11ScaledBasisIS8_JLi1EEEENSF_INS4_ILi1EEEJLi0EEEEEEENS3_IJNSF_INS4_ILi16EEEJLi0EEEENSF_IS6_JLi1EEEEEEEEEENS3_IJNS3_IJNSF_ISH_JLi1EEEENSF_IS6_JLi0EEEEEEENS3_IJNSF_INS4_ILi64EEEJLi0EEEENSF_ISK_JLi1EEEEEEEEEEEEEEENS_10ViewEngineINS_23ArithmeticTupleIteratorINS_15ArithmeticTupleIJNS4_ILi0EEES12_EEEEEEEEEC2ERKSY_RKS15_,@function
        .size           $_ZN7cutlass13device_kernelIN5flash19enable_sm80_to_sm89INS1_16FlashAttnBwdSm80INS1_25CollectiveMainloopBwdSm80ILi2ELi2EN4cute5tupleIJNS5_1CILi128EEES8_NS7_ILi64EEEEEENS_10bfloat16_tEfNS_4arch4Sm80ELb0ELb0ELb1ELb0ELb0ELb0ELb0ELb0ELi2ELi4ELi4ELi4ELb0EEENS1_24CollectiveEpilogueBwdGQAISA_fSD_Li256ELb0ELb0EEENS1_19SingleTileSchedulerILb0ELb0ELb0ELi128EEEEEEEEEvNT_6ParamsE$_ZN4cute3eso3ESOILb1ELb0EJNS_6LayoutINS_5tupleIJNS3_IJNS3_IJNS_1CILi4EEENS4_ILi8EEEEEENS3_IJS5_NS4_ILi2EEEEEEEEENS3_IJNS3_IJS8_S8_EEENS3_IJS8_S6_EEEEEEEEENS3_IJNS3_IJNS3_IJNS_11ScaledBasisIS8_JLi1EEEENSF_INS4_ILi1EEEJLi0EEEEEEENS3_IJNSF_INS4_ILi16EEEJLi0EEEENSF_IS6_JLi1EEEEEEEEEENS3_IJNS3_IJNSF_ISH_JLi1EEEENSF_IS6_JLi0EEEEEEENS3_IJNSF_INS4_ILi64EEEJLi0EEEENSF_ISK_JLi1EEEEEEEEEEEEEEENS_10ViewEngineINS_23ArithmeticTupleIteratorINS_15ArithmeticTupleIJNS4_ILi0EEES12_EEEEEEEEEC2ERKSY_RKS15_,($_ZN7cutlass13device_kernelIN5flash19enable_sm80_to_sm89INS1_16FlashAttnBwdSm80INS1_25CollectiveMainloopBwdSm80ILi2ELi2EN4cute5tupleIJNS5_1CILi128EEES8_NS7_ILi64EEEEEENS_10bfloat16_tEfNS_4arch4Sm80ELb0ELb0ELb1ELb0ELb0ELb0ELb0ELb0ELi2ELi4ELi4ELi4ELb0EEENS1_24CollectiveEpilogueBwdGQAISA_fSD_Li256ELb0ELb0EEENS1_19SingleTileSchedulerILb0ELb0ELb0ELi128EEEEEEEEEvNT_6ParamsE$_ZN4cute3eso3ESOILb1ELb0EJNS_6LayoutINS_5tupleIJNS3_IJNS3_IJNS_1CILi8EEENS4_ILi1EEEEEES6_EEENS3_IJNS3_IJS6_S6_EEENS4_ILi2EEEEEEEEENS3_IJNS3_IJNS3_IJS6_NS4_ILi0EEEEEESD_EEENS3_IJNS3_IJSD_SD_EEENS4_ILi4096EEEEEEEEEEENS_10ViewEngineINS_8smem_ptrIPN7cutlass10bfloat16_tEEEEEEEC2ERKSK_RKSR_ - $_ZN7cutlass13device_kernelIN5flash19enable_sm80_to_sm89INS1_16FlashAttnBwdSm80INS1_25CollectiveMainloopBwdSm80ILi2ELi2EN4cute5tupleIJNS5_1CILi128EEES8_NS7_ILi64EEEEEENS_10bfloat16_tEfNS_4arch4Sm80ELb0ELb0ELb1ELb0ELb0ELb0ELb0ELb0ELi2ELi4ELi4ELi4ELb0EEENS1_24CollectiveEpilogueBwdGQAISA_fSD_Li256ELb0ELb0EEENS1_19SingleTileSchedulerILb0ELb0ELb0ELi128EEEEEEEEEvNT_6ParamsE$_ZN4cute3eso3ESOILb1ELb0EJNS_6LayoutINS_5tupleIJNS3_IJNS3_IJNS_1CILi4EEENS4_ILi8EEEEEENS3_IJS5_NS4_ILi2EEEEEEEEENS3_IJNS3_IJS8_S8_EEENS3_IJS8_S6_EEEEEEEEENS3_IJNS3_IJNS3_IJNS_11ScaledBasisIS8_JLi1EEEENSF_INS4_ILi1EEEJLi0EEEEEEENS3_IJNSF_INS4_ILi16EEEJLi0EEEENSF_IS6_JLi1EEEEEEEEEENS3_IJNS3_IJNSF_ISH_JLi1EEEENSF_IS6_JLi0EEEEEEENS3_IJNSF_INS4_ILi64EEEJLi0EEEENSF_ISK_JLi1EEEEEEEEEEEEEEENS_10ViewEngineINS_23ArithmeticTupleIteratorINS_15ArithmeticTupleIJNS4_ILi0EEES12_EEEEEEEEEC2ERKSY_RKS15_)
$_ZN7cutlass13device_kernelIN5flash19enable_sm80_to_sm89INS1_16FlashAttnBwdSm80INS1_25CollectiveMainloopBwdSm80ILi2ELi2EN4cute5tupleIJNS5_1CILi128EEES8_NS7_ILi64EEEEEENS_10bfloat16_tEfNS_4arch4Sm80ELb0ELb0ELb1ELb0ELb0ELb0ELb0ELb0ELi2ELi4ELi4ELi4ELb0EEENS1_24CollectiveEpilogueBwdGQAISA_fSD_Li256ELb0ELb0EEENS1_19SingleTileSchedulerILb0ELb0ELb0ELi128EEEEEEEEEvNT_6ParamsE$_ZN4cute3eso3ESOILb1ELb0EJNS_6LayoutINS_5tupleIJNS3_IJNS3_IJNS_1CILi4EEENS4_ILi8EEEEEENS3_IJS5_NS4_ILi2EEEEEEEEENS3_IJNS3_IJS8_S8_EEENS3_IJS8_S6_EEEEEEEEENS3_IJNS3_IJNS3_IJNS_11ScaledBasisIS8_JLi1EEEENSF_INS4_ILi1EEEJLi0EEEEEEENS3_IJNSF_INS4_ILi16EEEJLi0EEEENSF_IS6_JLi1EEEEEEEEEENS3_IJNS3_IJNSF_ISH_JLi1EEEENSF_IS6_JLi0EEEEEEENS3_IJNSF_INS4_ILi64EEEJLi0EEEENSF_ISK_JLi1EEEEEEEEEEEEEEENS_10ViewEngineINS_23ArithmeticTupleIteratorINS_15ArithmeticTupleIJNS4_ILi0EEES12_EEEEEEEEEC2ERKSY_RKS15_:
[----:B------:R-:W-:Y:S01]  /*8340*/  IADD3 R2, R15, -c[0x0][0x20], RZ ;  /* 0x800008000f027a10 */ /* 0x000fe20007ffe0ff */
[----:B------:R-:W-:Y:S01]  /*8350*/  IMAD.MOV.U32 R8, RZ, RZ, R6 ;  /* 0x000000ffff087224 */ /* 0x000fe200078e0006 */
[----:B------:R-:W-:Y:S01]  /*8360*/  PRMT R7, R17, 0x7770, RZ ;  /* 0x0000777011077816 */ /* 0x000fe200000000ff */
[----:B------:R-:W-:-:S04]  /*8370*/  IMAD.MOV.U32 R9, RZ, RZ, 0x0 ;  /* 0x00000000ff097424 */ /* 0x000fc800078e00ff */
[----:B------:R1:W-:Y:S01]  /*8380*/  STL.U8 [R2], R7 ;  /* 0x0000000702007387 */ /* 0x0003e20000100000 */
[----:B------:R-:W-:Y:S05]  /*8390*/  RET.REL.NODEC R8 `(_ZN7cutlass13device_kernelIN5flash19enable_sm80_to_sm89INS1_16FlashAttnBwdSm80INS1_25CollectiveMainloopBwdSm80ILi2ELi2EN4cute5tupleIJNS5_1CILi128EEES8_NS7_ILi64EEEEEENS_10bfloat16_tEfNS_4arch4Sm80ELb0ELb0ELb1ELb0ELb0ELb0ELb0ELb0ELi2ELi4ELi4ELi4ELb0EEENS1_24CollectiveEpilogueBwdGQAISA_fSD_Li256ELb0ELb0EEENS1_19SingleTileSchedulerILb0ELb0ELb0ELi128EEEEEEEEEvNT_6ParamsE) ;  /* 0xffff7c6008007950 */ /* 0x000fea0003c3ffff */
        .type           $_ZN7cutlass13device_kernelIN5flash19enable_sm80_to_sm89INS1_16FlashAttnBwdSm80INS1_25CollectiveMainloopBwdSm80ILi2ELi2EN4cute5tupleIJNS5_1CILi128EEES8_NS7_ILi64EEEEEENS_10bfloat16_tEfNS_4arch4Sm80ELb0ELb0ELb1ELb0ELb0ELb0ELb0ELb0ELi2ELi4ELi4ELi4ELb0EEENS1_24CollectiveEpilogueBwdGQAISA_fSD_Li256ELb0ELb0EEENS1_19SingleTileSchedulerILb0ELb0ELb0ELi128EEEEEEEEEvNT_6ParamsE$_ZN4cute3eso3ESOILb1ELb0EJNS_6LayoutINS_5tupleIJNS3_IJNS3_IJNS_1CILi8EEENS4_ILi1EEEEEES6_EEENS3_IJNS3_IJS6_S6_EEENS4_ILi2EEEEEEEEENS3_IJNS3_IJNS3_IJS6_NS4_ILi0EEEEEESD_EEENS3_IJNS3_IJSD_SD_EEENS4_ILi4096EEEEEEEEEEENS_10ViewEngineINS_8smem_ptrIPN7cutlass10bfloat16_tEEEEEEEC2ERKSK_RKSR_,@function
        .size           $_ZN7cutlass13device_kernelIN5flash19enable_sm80_to_sm89INS1_16FlashAttnBwdSm80INS1_25CollectiveMainloopBwdSm80ILi2ELi2EN4cute5tupleIJNS5_1CILi128EEES8_NS7_ILi64EEEEEENS_10bfloat16_tEfNS_4arch4Sm80ELb0ELb0ELb1ELb0ELb0ELb0ELb0ELb0ELi2ELi4ELi4ELi4ELb0EEENS1_24CollectiveEpilogueBwdGQAISA_fSD_Li256ELb0ELb0EEENS1_19SingleTileSchedulerILb0ELb0ELb0ELi128EEEEEEEEEvNT_6ParamsE$_ZN4cute3eso3ESOILb1ELb0EJNS_6LayoutINS_5tupleIJNS3_IJNS3_IJNS_1CILi8EEENS4_ILi1EEEEEES6_EEENS3_IJNS3_IJS6_S6_EEENS4_ILi2EEEEEEEEENS3_IJNS3_IJNS3_IJS6_NS4_ILi0EEEEEESD_EEENS3_IJNS3_IJSD_SD_EEENS4_ILi4096EEEEEEEEEEENS_10ViewEngineINS_8smem_ptrIPN7cutlass10bfloat16_tEEEEEEEC2ERKSK_RKSR_,($_ZN7cutlass13device_kernelIN5flash19enable_sm80_to_sm89INS1_16FlashAttnBwdSm80INS1_25CollectiveMainloopBwdSm80ILi2ELi2EN4cute5tupleIJNS5_1CILi128EEES8_NS7_ILi64EEEEEENS_10bfloat16_tEfNS_4arch4Sm80ELb0ELb0ELb1ELb0ELb0ELb0ELb0ELb0ELi2ELi4ELi4ELi4ELb0EEENS1_24CollectiveEpilogueBwdGQAISA_fSD_Li256ELb0ELb0EEENS1_19SingleTileSchedulerILb0ELb0ELb0ELi128EEEEEEEEEvNT_6ParamsE$_ZN4cute3eso3ESOILb1ELb0EJNS_6LayoutINS_5tupleIJNS3_IJNS3_IJNS_1CILi8EEENS4_ILi1EEEEEES6_EEENS3_IJNS3_IJS6_S6_EEENS4_ILi2EEEEEEEEENS3_IJNS3_IJNS3_IJS6_NS4_ILi0EEEEEESD_EEENS3_IJNS3_IJSD_SD_EEENS4_ILi64EEEEEEEEEEENS_10ViewEngineIPN7cutlass10bfloat16_tEEEEEC2ERKSK_RKSP_ - $_ZN7cutlass13device_kernelIN5flash19enable_sm80_to_sm89INS1_16FlashAttnBwdSm80INS1_25CollectiveMainloopBwdSm80ILi2ELi2EN4cute5tupleIJNS5_1CILi128EEES8_NS7_ILi64EEEEEENS_10bfloat16_tEfNS_4arch4Sm80ELb0ELb0ELb1ELb0ELb0ELb0ELb0ELb0ELi2ELi4ELi4ELi4ELb0EEENS1_24CollectiveEpilogueBwdGQAISA_fSD_Li256ELb0ELb0EEENS1_19SingleTileSchedulerILb0ELb0ELb0ELi128EEEEEEEEEvNT_6ParamsE$_ZN4cute3eso3ESOILb1ELb0EJNS_6LayoutINS_5tupleIJNS3_IJNS3_IJNS_1CILi8EEENS4_ILi1EEEEEES6_EEENS3_IJNS3_IJS6_S6_EEENS4_ILi2EEEEEEEEENS3_IJNS3_IJNS3_IJS6_NS4_ILi0EEEEEESD_EEENS3_IJNS3_IJSD_SD_EEENS4_ILi4096EEEEEEEEEEENS_10ViewEngineINS_8smem_ptrIPN7cutlass10bfloat16_tEEEEEEEC2ERKSK_RKSR_)
$_ZN7cutlass13device_kernelIN5flash19enable_sm80_to_sm89INS1_16FlashAttnBwdSm80INS1_25CollectiveMainloopBwdSm80ILi2ELi2EN4cute5tupleIJNS5_1CILi128EEES8_NS7_ILi64EEEEEENS_10bfloat16_tEfNS_4arch4Sm80ELb0ELb0ELb1ELb0ELb0ELb0ELb0ELb0ELi2ELi4ELi4ELi4ELb0EEENS1_24CollectiveEpilogueBwdGQAISA_fSD_Li256ELb0ELb0EEENS1_19SingleTileSchedulerILb0ELb0ELb0ELi128EEEEEEEEEvNT_6ParamsE$_ZN4cute3eso3ESOILb1ELb0EJNS_6LayoutINS_5tupleIJNS3_IJNS3_IJNS_1CILi8EEENS4_ILi1EEEEEES6_EEENS3_IJNS3_IJS6_S6_EEENS4_ILi2EEEEEEEEENS3_IJNS3_IJNS3_IJS6_NS4_ILi0EEEEEESD_EEENS3_IJNS3_IJSD_SD_EEENS4_ILi4096EEEEEEEEEEENS_10ViewEngineINS_8smem_ptrIPN7cutlass10bfloat16_tEEEEEEEC2ERKSK_RKSR_:
[----:B------:R-:W-:Y:S01]  /*83a0*/  IADD3 R5, R69, -c[0x0][0x20], RZ ;  /* 0x8000080045057a10 */ /* 0x000fe20007ffe0ff */
[----:B------:R-:W-:Y:S01]  /*83b0*/  IMAD.MOV.U32 R8, RZ, RZ, R4 ;  /* 0x000000ffff087224 */ /* 0x000fe200078e0004 */
[----:B------:R-:W-:Y:S01]  /*83c0*/  MOV R9, R7 ;  /* 0x0000000700097202 */ /* 0x000fe20000000f00 */
[----:B------:R-:W-:-:S04]  /*83d0*/  IMAD.MOV.U32 R7, RZ, RZ, 0x0 ;  /* 0x00000000ff077424 */ /* 0x000fc800078e00ff */
[----:B------:R1:W-:Y:S01]  /*83e0*/  STL.64 [R5], R8 ;  /* 0x0000000805007387 */ /* 0x0003e20000100a00 */
[----:B------:R-:W-:Y:S05]  /*83f0*/  RET.REL.NODEC R6 `(_ZN7cutlass13device_kernelIN5flash19enable_sm80_to_sm89INS1_16FlashAttnBwdSm80INS1_25CollectiveMainloopBwdSm80ILi2ELi2EN4cute5tupleIJNS5_1CILi128EEES8_NS7_ILi64EEEEEENS_10bfloat16_tEfNS_4arch4Sm80ELb0ELb0ELb1ELb0ELb0ELb0ELb0ELb0ELi2ELi4ELi4ELi4ELb0EEENS1_24CollectiveEpilogueBwdGQAISA_fSD_Li256ELb0ELb0EEENS1_19SingleTileSchedulerILb0ELb0ELb0ELi128EEEEEEEEEvNT_6ParamsE) ;  /* 0xffff7c0006007950 */ /* 0x000fea0003c3ffff */
        .type           $_ZN7cutlass13device_kernelIN5flash19enable_sm80_to_sm89INS1_16FlashAttnBwdSm80INS1_25CollectiveMainloopBwdSm80ILi2ELi2EN4cute5tupleIJNS5_1CILi128EEES8_NS7_ILi64EEEEEENS_10bfloat16_tEfNS_4arch4Sm80ELb0ELb0ELb1ELb0ELb0ELb0ELb0ELb0ELi2ELi4ELi4ELi4ELb0EEENS1_24CollectiveEpilogueBwdGQAISA_fSD_Li256ELb0ELb0EEENS1_19SingleTileSchedulerILb0ELb0ELb0ELi128EEEEEEEEEvNT_6ParamsE$_ZN4cute3eso3ESOILb1ELb0EJNS_6LayoutINS_5tupleIJNS3_IJNS3_IJNS_1CILi8EEENS4_ILi1EEEEEES6_EEENS3_IJNS3_IJS6_S6_EEENS4_ILi2EEEEEEEEENS3_IJNS3_IJNS3_IJS6_NS4_ILi0EEEEEESD_EEENS3_IJNS3_IJSD_SD_EEENS4_ILi64EEEEEEEEEEENS_10ViewEngineIPN7cutlass10bfloat16_tEEEEEC2ERKSK_RKSP_,@function
        .size           $_ZN7cutlass13device_kernelIN5flash19enable_sm80_to_sm89INS1_16FlashAttnBwdSm80INS1_25CollectiveMainloopBwdSm80ILi2ELi2EN4cute5tupleIJNS5_1CILi128EEES8_NS7_ILi64EEEEEENS_10bfloat16_tEfNS_4arch4Sm80ELb0ELb0ELb1ELb0ELb0ELb0ELb0ELb0ELi2ELi4ELi4ELi4ELb0EEENS1_24CollectiveEpilogueBwdGQAISA_fSD_Li256ELb0ELb0EEENS1_19SingleTileSchedulerILb0ELb0ELb0ELi128EEEEEEEEEvNT_6ParamsE$_ZN4cute3eso3ESOILb1ELb0EJNS_6LayoutINS_5tupleIJNS3_IJNS3_IJNS_1CILi8EEENS4_ILi1EEEEEES6_EEENS3_IJNS3_IJS6_S6_EEENS4_ILi2EEEEEEEEENS3_IJNS3_IJNS3_IJS6_NS4_ILi0EEEEEESD_EEENS3_IJNS3_IJSD_SD_EEENS4_ILi64EEEEEEEEEEENS_10ViewEngineIPN7cutlass10bfloat16_tEEEEEC2ERKSK_RKSP_,($_ZN7cutlass13device_kernelIN5flash19enable_sm80_to_sm89INS1_16FlashAttnBwdSm80INS1_25CollectiveMainloopBwdSm80ILi2ELi2EN4cute5tupleIJNS5_1CILi128EEES8_NS7_ILi64EEEEEENS_10bfloat16_tEfNS_4arch4Sm80ELb0ELb0ELb1ELb0ELb0ELb0ELb0ELb0ELi2ELi4ELi4ELi4ELb0EEENS1_24CollectiveEpilogueBwdGQAISA_fSD_Li256ELb0ELb0EEENS1_19SingleTileSchedulerILb0ELb0ELb0ELi128EEEEEEEEEvNT_6ParamsE$_ZN4cute3eso3ESOILb1ELb0EJNS_6LayoutINS_5tupleIJNS3_IJNS3_IJNS_1CILi8EEENS4_ILi1EEEEEES6_EEENS3_IJNS3_IJS6_S6_EEENS4_ILi2EEEEEEEEENS3_IJNS3_IJNS3_IJS6_NS4_ILi0EEEEEESD_EEENS3_IJNS3_IJSD_SD_EEENS4_ILi8192EEEEEEEEEEENS_10ViewEngineINS_8smem_ptrIPN7cutlass10bfloat16_tEEEEEEEC2ERKSK_RKSR_ - $_ZN7cutlass13device_kernelIN5flash19enable_sm80_to_sm89INS1_16FlashAttnBwdSm80INS1_25CollectiveMainloopBwdSm80ILi2ELi2EN4cute5tupleIJNS5_1CILi128EEES8_NS7_ILi64EEEEEENS_10bfloat16_tEfNS_4arch4Sm80ELb0ELb0ELb1ELb0ELb0ELb0ELb0ELb0ELi2ELi4ELi4ELi4ELb0EEENS1_24CollectiveEpilogueBwdGQAISA_fSD_Li256ELb0ELb0EEENS1_19SingleTileSchedulerILb0ELb0ELb0ELi128EEEEEEEEEvNT_6ParamsE$_ZN4cute3eso3ESOILb1ELb0EJNS_6LayoutINS_5tupleIJNS3_IJNS3_IJNS_1CILi8EEENS4_ILi1EEEEEES6_EEENS3_IJNS3_IJS6_S6_EEENS4_ILi2EEEEEEEEENS3_IJNS3_IJNS3_IJS6_NS4_ILi0EEEEEESD_EEENS3_IJNS3_IJSD_SD_EEENS4_ILi64EEEEEEEEEEENS_10ViewEngineIPN7cutlass10bfloat16_tEEEEEC2ERKSK_RKSP_)
$_ZN7cutlass13device_kernelIN5flash19enable_sm80_to_sm89INS1_16FlashAttnBwdSm80INS1_25CollectiveMainloopBwdSm80ILi2ELi2EN4cute5tupleIJNS5_1CILi128EEES8_NS7_ILi64EEEEEENS_10bfloat16_tEfNS_4arch4Sm80ELb0ELb0ELb1ELb0ELb0ELb0ELb0ELb0ELi2ELi4ELi4ELi4ELb0EEENS1_24CollectiveEpilogueBwdGQAISA_fSD_Li256ELb0ELb0EEENS1_19SingleTileSchedulerILb0ELb0ELb0ELi128EEEEEEEEEvNT_6ParamsE$_ZN4cute3eso3ESOILb1ELb0EJNS_6LayoutINS_5tupleIJNS3_IJNS3_IJNS_1CILi8EEENS4_ILi1EEEEEES6_EEENS3_IJNS3_IJS6_S6_EEENS4_ILi2EEEEEEEEENS3_IJNS3_IJNS3_IJS6_NS4_ILi0EEEEEESD_EEENS3_IJNS3_IJSD_SD_EEENS4_ILi64EEEEEEEEEEENS_10ViewEngineIPN7cutlass10bfloat16_tEEEEEC2ERKSK_RKSP_:
[----:B------:R-:W-:Y:S02]  /*8400*/  IADD3 R6, R25, -c[0x0][0x20], RZ ;  /* 0x8000080019067a10 */ /* 0x000fe40007ffe0ff */
[----:B------:R-:W-:-:S03]  /*8410*/  MOV R9, 0x0 ;  /* 0x0000000000097802 */ /* 0x000fc60000000f00 */
[----:B------:R1:W-:Y:S01]  /*8420*/  STL.64 [R6], R2 ;  /* 0x0000000206007387 */ /* 0x0003e20000100a00 */
[----:B------:R-:W-:Y:S05]  /*8430*/  RET.REL.NODEC R8 `(_ZN7cutlass13device_kernelIN5flash19enable_sm80_to_sm89INS1_16FlashAttnBwdSm80INS1_25CollectiveMainloopBwdSm80ILi2ELi2EN4cute5tupleIJNS5_1CILi128EEES8_NS7_ILi64EEEEEENS_10bfloat16_tEfNS_4arch4Sm80ELb0ELb0ELb1ELb0ELb0ELb0ELb0ELb0ELi2ELi4ELi4ELi4ELb0EEENS1_24CollectiveEpilogueBwdGQAISA_fSD_Li256ELb0ELb0EEENS1_19SingleTileSchedulerILb0ELb0ELb0ELi128EEEEEEEEEvNT_6ParamsE) ;  /* 0xffff7bc008007950 */ /* 0x000fea0003c3ffff */
        .type           $_ZN7cutlass13device_kernelIN5flash19enable_sm80_to_sm89INS1_16FlashAttnBwdSm80INS1_25CollectiveMainloopBwdSm80ILi2ELi2EN4cute5tupleIJNS5_1CILi128EEES8_NS7_ILi64EEEEEENS_10bfloat16_tEfNS_4arch4Sm80ELb0ELb0ELb1ELb0ELb0ELb0ELb0ELb0ELi2ELi4ELi4ELi4ELb0EEENS1_24CollectiveEpilogueBwdGQAISA_fSD_Li256ELb0ELb0EEENS1_19SingleTileSchedulerILb0ELb0ELb0ELi128EEEEEEEEEvNT_6ParamsE$_ZN4cute3eso3ESOILb1ELb0EJNS_6LayoutINS_5tupleIJNS3_IJNS3_IJNS_1CILi8EEENS4_ILi1EEEEEES6_EEENS3_IJNS3_IJS6_S6_EEENS4_ILi2EEEEEEEEENS3_IJNS3_IJNS3_IJS6_NS4_ILi0EEEEEESD_EEENS3_IJNS3_IJSD_SD_EEENS4_ILi8192EEEEEEEEEEENS_10ViewEngineINS_8smem_ptrIPN7cutlass10bfloat16_tEEEEEEEC2ERKSK_RKSR_,@function
        .size           $_ZN7cutlass13device_kernelIN5flash19enable_sm80_to_sm89INS1_16FlashAttnBwdSm80INS1_25CollectiveMainloopBwdSm80ILi2ELi2EN4cute5tupleIJNS5_1CILi128EEES8_NS7_ILi64EEEEEENS_10bfloat16_tEfNS_4arch4Sm80ELb0ELb0ELb1ELb0ELb0ELb0ELb0ELb0ELi2ELi4ELi4ELi4ELb0EEENS1_24CollectiveEpilogueBwdGQAISA_fSD_Li256ELb0ELb0EEENS1_19SingleTileSchedulerILb0ELb0ELb0ELi128EEEEEEEEEvNT_6ParamsE$_ZN4cute3eso3ESOILb1ELb0EJNS_6LayoutINS_5tupleIJNS3_IJNS3_IJNS_1CILi8EEENS4_ILi1EEEEEES6_EEENS3_IJNS3_IJS6_S6_EEENS4_ILi2EEEEEEEEENS3_IJNS3_IJNS3_IJS6_NS4_ILi0EEEEEESD_EEENS3_IJNS3_IJSD_SD_EEENS4_ILi8192EEEEEEEEEEENS_10ViewEngineINS_8smem_ptrIPN7cutlass10bfloat16_tEEEEEEEC2ERKSK_RKSR_,($_ZN7cutlass13device_kernelIN5flash19enable_sm80_to_sm89INS1_16FlashAttnBwdSm80INS1_25CollectiveMainloopBwdSm80ILi2ELi2EN4cute5tupleIJNS5_1CILi128EEES8_NS7_ILi64EEEEEENS_10bfloat16_tEfNS_4arch4Sm80ELb0ELb0ELb1ELb0ELb0ELb0ELb0ELb0ELi2ELi4ELi4ELi4ELb0EEENS1_24CollectiveEpilogueBwdGQAISA_fSD_Li256ELb0ELb0EEENS1_19SingleTileSchedulerILb0ELb0ELb0ELi128EEEEEEEEEvNT_6ParamsE$_ZN4cute3eso3ESOILb1ELb0EJNS_6LayoutINS_5tupleIJNS3_IJNS3_IJNS_1CILi8EEENS4_ILi1EEEEEES6_EEENS3_IJNS3_IJS6_S6_EEENS4_ILi2EEEEEEEEENS3_IJNS3_IJNS3_IJS6_NS4_ILi0EEEEEESD_EEENS3_IJNS3_IJSD_SD_EEES5_EEEEEEEENS_10ViewEngineIPN7cutlass10bfloat16_tEEEEEC2ERKSJ_RKSO_ - $_ZN7cutlass13device_kernelIN5flash19enable_sm80_to_sm89INS1_16FlashAttnBwdSm80INS1_25CollectiveMainloopBwdSm80ILi2ELi2EN4cute5tupleIJNS5_1CILi128EEES8_NS7_ILi64EEEEEENS_10bfloat16_tEfNS_4arch4Sm80ELb0ELb0ELb1ELb0ELb0ELb0ELb0ELb0ELi2ELi4ELi4ELi4ELb0EEENS1_24CollectiveEpilogueBwdGQAISA_fSD_Li256ELb0ELb0EEENS1_19SingleTileSchedulerILb0ELb0ELb0ELi128EEEEEEEEEvNT_6ParamsE$_ZN4cute3eso3ESOILb1ELb0EJNS_6LayoutINS_5tupleIJNS3_IJNS3_IJNS_1CILi8EEENS4_ILi1EEEEEES6_EEENS3_IJNS3_IJS6_S6_EEENS4_ILi2EEEEEEEEENS3_IJNS3_IJNS3_IJS6_NS4_ILi0EEEEEESD_EEENS3_IJNS3_IJSD_SD_EEENS4_ILi8192EEEEEEEEEEENS_10ViewEngineINS_8smem_ptrIPN7cutlass10bfloat16_tEEEEEEEC2ERKSK_RKSR_)
$_ZN7cutlass13device_kernelIN5flash19enable_sm80_to_sm89INS1_16FlashAttnBwdSm80INS1_25CollectiveMainloopBwdSm80ILi2ELi2EN4cute5tupleIJNS5_1CILi128EEES8_NS7_ILi64EEEEEENS_10bfloat16_tEfNS_4arch4Sm80ELb0ELb0ELb1ELb0ELb0ELb0ELb0ELb0ELi2ELi4ELi4ELi4ELb0EEENS1_24CollectiveEpilogueBwdGQAISA_fSD_Li256ELb0ELb0EEENS1_19SingleTileSchedulerILb0ELb0ELb0ELi128EEEEEEEEEvNT_6ParamsE$_ZN4cute3eso3ESOILb1ELb0EJNS_6LayoutINS_5tupleIJNS3_IJNS3_IJNS_1CILi8EEENS4_ILi1EEEEEES6_EEENS3_IJNS3_IJS6_S6_EEENS4_ILi2EEEEEEEEENS3_IJNS3_IJNS3_IJS6_NS4_ILi0EEEEEESD_EEENS3_IJNS3_IJSD_SD_EEENS4_ILi8192EEEEEEEEEEENS_10ViewEngineINS_8smem_ptrIPN7cutlass10bfloat16_tEEEEEEEC2ERKSK_RKSR_:
[----:B------:R-:W-:Y:S01]  /*8440*/  IADD3 R5, R25, -c[0x0][0x20], RZ ;  /* 0x8000080019057a10 */ /* 0x000fe20007ffe0ff */
[----:B------:R-:W-:Y:S01]  /*8450*/  IMAD.MOV.U32 R8, RZ, RZ, R4 ;  /* 0x000000ffff087224 */ /* 0x000fe200078e0004 */
[----:B------:R-:W-:Y:S01]  /*8460*/  MOV R9, R7 ;  /* 0x0000000700097202 */ /* 0x000fe20000000f00 */
[----:B------:R-:W-:-:S04]  /*8470*/  IMAD.MOV.U32 R7, RZ, RZ, 0x0 ;  /* 0x00000000ff077424 */ /* 0x000fc800078e00ff */
[----:B------:R1:W-:Y:S01]  /*8480*/  STL.64 [R5], R8 ;  /* 0x0000000805007387 */ /* 0x0003e20000100a00 */
[----:B------:R-:W-:Y:S05]  /*8490*/  RET.REL.NODEC R6 `(_ZN7cutlass13device_kernelIN5flash19enable_sm80_to_sm89INS1_16FlashAttnBwdSm80INS1_25CollectiveMainloopBwdSm80ILi2ELi2EN4cute5tupleIJNS5_1CILi128EEES8_NS7_ILi64EEEEEENS_10bfloat16_tEfNS_4arch4Sm80ELb0ELb0ELb1ELb0ELb0ELb0ELb0ELb0ELi2ELi4ELi4ELi4ELb0EEENS1_24CollectiveEpilogueBwdGQAISA_fSD_Li256ELb0ELb0EEENS1_19SingleTileSchedulerILb0ELb0ELb0ELi128EEEEEEEEEvNT_6ParamsE) ;  /* 0xffff7b6006007950 */ /* 0x000fea0003c3ffff */
        .type           $_ZN7cutlass13device_kernelIN5flash19enable_sm80_to_sm89INS1_16FlashAttnBwdSm80INS1_25CollectiveMainloopBwdSm80ILi2ELi2EN4cute5tupleIJNS5_1CILi128EEES8_NS7_ILi64EEEEEENS_10bfloat16_tEfNS_4arch4Sm80ELb0ELb0ELb1ELb0ELb0ELb0ELb0ELb0ELi2ELi4ELi4ELi4ELb0EEENS1_24CollectiveEpilogueBwdGQAISA_fSD_Li256ELb0ELb0EEENS1_19SingleTileSchedulerILb0ELb0ELb0ELi128EEEEEEEEEvNT_6ParamsE$_ZN4cute3eso3ESOILb1ELb0EJNS_6LayoutINS_5tupleIJNS3_IJNS3_IJNS_1CILi8EEENS4_ILi1EEEEEES6_EEENS3_IJNS3_IJS6_S6_EEENS4_ILi2EEEEEEEEENS3_IJNS3_IJNS3_IJS6_NS4_ILi0EEEEEESD_EEENS3_IJNS3_IJSD_SD_EEES5_EEEEEEEENS_10ViewEngineIPN7cutlass10bfloat16_tEEEEEC2ERKSJ_RKSO_,@function
        .size           $_ZN7cutlass13device_kernelIN5flash19enable_sm80_to_sm89INS1_16FlashAttnBwdSm80INS1_25CollectiveMainloopBwdSm80ILi2ELi2EN4cute5tupleIJNS5_1CILi128EEES8_NS7_ILi64EEEEEENS_10bfloat16_tEfNS_4arch4Sm80ELb0ELb0ELb1ELb0ELb0ELb0ELb0ELb0ELi2ELi4ELi4ELi4ELb0EEENS1_24CollectiveEpilogueBwdGQAISA_fSD_Li256ELb0ELb0EEENS1_19SingleTileSchedulerILb0ELb0ELb0ELi128EEEEEEEEEvNT_6ParamsE$_ZN4cute3eso3ESOILb1ELb0EJNS_6LayoutINS_5tupleIJNS3_IJNS3_IJNS_1CILi8EEENS4_ILi1EEEEEES6_EEENS3_IJNS3_IJS6_S6_EEENS4_ILi2EEEEEEEEENS3_IJNS3_IJNS3_IJS6_NS4_ILi0EEEEEESD_EEENS3_IJNS3_IJSD_SD_EEES5_EEEEEEEENS_10ViewEngineIPN7cutlass10bfloat16_tEEEEEC2ERKSJ_RKSO_,($_ZN7cutlass13device_kernelIN5flash19enable_sm80_to_sm89INS1_16FlashAttnBwdSm80INS1_25CollectiveMainloopBwdSm80ILi2ELi2EN4cute5tupleIJNS5_1CILi128EEES8_NS7_ILi64EEEEEENS_10bfloat16_tEfNS_4arch4Sm80ELb0ELb0ELb1ELb0ELb0ELb0ELb0ELb0ELi2ELi4ELi4ELi4ELb0EEENS1_24CollectiveEpilogueBwdGQAISA_fSD_Li256ELb0ELb0EEENS1_19SingleTileSchedulerILb0ELb0ELb0ELi128EEEEEEEEEvNT_6ParamsE$_ZN4cute3eso3ESOILb1ELb0EJNS_6LayoutINS_5tupleIJNS3_IJNS3_IJNS_1CILi8EEENS4_ILi1EEEEEES6_EEENS3_IJNS3_IJS6_S6_EEENS4_ILi4EEEEEEEEENS3_IJNS3_IJNS3_IJS6_NS4_ILi0EEEEEESD_EEENS3_IJNS3_IJSD_SD_EEENS4_ILi2048EEEEEEEEEEENS_10ViewEngineINS_8smem_ptrIPN7cutlass10bfloat16_tEEEEEEEC2ERKSK_RKSR_ - $_ZN7cutlass13device_kernelIN5flash19enable_sm80_to_sm89INS1_16FlashAttnBwdSm80INS1_25CollectiveMainloopBwdSm80ILi2ELi2EN4cute5tupleIJNS5_1CILi128EEES8_NS7_ILi64EEEEEENS_10bfloat16_tEfNS_4arch4Sm80ELb0ELb0ELb1ELb0ELb0ELb0ELb0ELb0ELi2ELi4ELi4ELi4ELb0EEENS1_24CollectiveEpilogueBwdGQAISA_fSD_Li256ELb0ELb0EEENS1_19SingleTileSchedulerILb0ELb0ELb0ELi128EEEEEEEEEvNT_6ParamsE$_ZN4cute3eso3ESOILb1ELb0EJNS_6LayoutINS_5tupleIJNS3_IJNS3_IJNS_1CILi8EEENS4_ILi1EEEEEES6_EEENS3_IJNS3_IJS6_S6_EEENS4_ILi2EEEEEEEEENS3_IJNS3_IJNS3_IJS6_NS4_ILi0EEEEEESD_EEENS3_IJNS3_IJSD_SD_EEES5_EEEEEEEENS_10ViewEngineIPN7cutlass10bfloat16_tEEEEEC2ERKSJ_RKSO_)
$_ZN7cutlass13device_kernelIN5flash19enable_sm80_to_sm89INS1_16FlashAttnBwdSm80INS1_25CollectiveMainloopBwdSm80ILi2ELi2EN4cute5tupleIJNS5_1CILi128EEES8_NS7_ILi64EEEEEENS_10bfloat16_tEfNS_4arch4Sm80ELb0ELb0ELb1ELb0ELb0ELb0ELb0ELb0ELi2ELi4ELi4ELi4ELb0EEENS1_24CollectiveEpilogueBwdGQAISA_fSD_Li256ELb0ELb0EEENS1_19SingleTileSchedulerILb0ELb0ELb0ELi128EEEEEEEEEvNT_6ParamsE$_ZN4cute3eso3ESOILb1ELb0EJNS_6LayoutINS_5tupleIJNS3_IJNS3_IJNS_1CILi8EEENS4_ILi1EEEEEES6_EEENS3_IJNS3_IJS6_S6_EEENS4_ILi2EEEEEEEEENS3_IJNS3_IJNS3_IJS6_NS4_ILi0EEEEEESD_EEENS3_IJNS3_IJSD_SD_EEES5_EEEEEEEENS_10ViewEngineIPN7cutlass10bfloat16_tEEEEEC2ERKSJ_RKSO_:
[----:B------:R-:W-:Y:S02]  /*84a0*/  IADD3 R6, R69, -c[0x0][0x20], RZ ;  /* 0x8000080045067a10 */ /* 0x000fe40007ffe0ff */
[----:B------:R-:W-:-:S03]  /*84b0*/  MOV R9, 0x0 ;  /* 0x0000000000097802 */ /* 0x000fc60000000f00 */
[----:B------:R1:W-:Y:S01]  /*84c0*/  STL.64 [R6], R2 ;  /* 0x0000000206007387 */ /* 0x0003e20000100a00 */
[----:B------:R-:W-:Y:S05]  /*84d0*/  RET.REL.NODEC R8 `(_ZN7cutlass13device_kernelIN5flash19enable_sm80_to_sm89INS1_16FlashAttnBwdSm80INS1_25CollectiveMainloopBwdSm80ILi2ELi2EN4cute5tupleIJNS5_1CILi128EEES8_NS7_ILi64EEEEEENS_10bfloat16_tEfNS_4arch4Sm80ELb0ELb0ELb1ELb0ELb0ELb0ELb0ELb0ELi2ELi4ELi4ELi4ELb0EEENS1_24CollectiveEpilogueBwdGQAISA_fSD_Li256ELb0ELb0EEENS1_19SingleTileSchedulerILb0ELb0ELb0ELi128EEEEEEEEEvNT_6ParamsE) ;  /* 0xffff7b2008007950 */ /* 0x000fea0003c3ffff */
        .type           $_ZN7cutlass13device_kernelIN5flash19enable_sm80_to_sm89INS1_16FlashAttnBwdSm80INS1_25CollectiveMainloopBwdSm80ILi2ELi2EN4cute5tupleIJNS5_1CILi128EEES8_NS7_ILi64EEEEEENS_10bfloat16_tEfNS_4arch4Sm80ELb0ELb0ELb1ELb0ELb0ELb0ELb0ELb0ELi2ELi4ELi4ELi4ELb0EEENS1_24CollectiveEpilogueBwdGQAISA_fSD_Li256ELb0ELb0EEENS1_19SingleTileSchedulerILb0ELb0ELb0ELi128EEEEEEEEEvNT_6ParamsE$_ZN4cute3eso3ESOILb1ELb0EJNS_6LayoutINS_5tupleIJNS3_IJNS3_IJNS_1CILi8EEENS4_ILi1EEEEEES6_EEENS3_IJNS3_IJS6_S6_EEENS4_ILi4EEEEEEEEENS3_IJNS3_IJNS3_IJS6_NS4_ILi0EEEEEESD_EEENS3_IJNS3_IJSD_SD_EEENS4_ILi2048EEEEEEEEEEENS_10ViewEngineINS_8smem_ptrIPN7cutlass10bfloat16_tEEEEEEEC2ERKSK_RKSR_,@function
        .size           $_ZN7cutlass13device_kernelIN5flash19enable_sm80_to_sm89INS1_16FlashAttnBwdSm80INS1_25CollectiveMainloopBwdSm80ILi2ELi2EN4cute5tupleIJNS5_1CILi128EEES8_NS7_ILi64EEEEEENS_10bfloat16_tEfNS_4arch4Sm80ELb0ELb0ELb1ELb0ELb0ELb0ELb0ELb0ELi2ELi4ELi4ELi4ELb0EEENS1_24CollectiveEpilogueBwdGQAISA_fSD_Li256ELb0ELb0EEENS1_19SingleTileSchedulerILb0ELb0ELb0ELi128EEEEEEEEEvNT_6ParamsE$_ZN4cute3eso3ESOILb1ELb0EJNS_6LayoutINS_5tupleIJNS3_IJNS3_IJNS_1CILi8EEENS4_ILi1EEEEEES6_EEENS3_IJNS3_IJS6_S6_EEENS4_ILi4EEEEEEEEENS3_IJNS3_IJNS3_IJS6_NS4_ILi0EEEEEESD_EEENS3_IJNS3_IJSD_SD_EEENS4_ILi2048EEEEEEEEEEENS_10ViewEngineINS_8smem_ptrIPN7cutlass10bfloat16_tEEEEEEEC2ERKSK_RKSR_,($_ZN7cutlass13device_kernelIN5flash19enable_sm80_to_sm89INS1_16FlashAttnBwdSm80INS1_25CollectiveMainloopBwdSm80ILi2ELi2EN4cute5tupleIJNS5_1CILi128EEES8_NS7_ILi64EEEEEENS_10bfloat16_tEfNS_4arch4Sm80ELb0ELb0ELb1ELb0ELb0ELb0ELb0ELb0ELi2ELi4ELi4ELi4ELb0EEENS1_24CollectiveEpilogueBwdGQAISA_fSD_Li256ELb0ELb0EEENS1_19SingleTileSchedulerILb0ELb0ELb0ELi128EEEEEEEEEvNT_6ParamsE$_ZN4cute3eso3ESOILb1ELb0EJNS_6LayoutINS_5tupleIJNS3_IJNS3_IJNS_1CILi8EEENS4_ILi1EEEEEES6_EEENS3_IJNS3_IJS6_S6_EEENS4_ILi4EEEEEEEEENS3_IJNS3_IJNS3_IJS6_NS4_ILi0EEEEEESD_EEENS3_IJNS3_IJSD_SD_EEES5_EEEEEEEENS_10ViewEngineIPN7cutlass10bfloat16_tEEEEEC2ERKSJ_RKSO_ - $_ZN7cutlass13device_kernelIN5flash19enable_sm80_to_sm89INS1_16FlashAttnBwdSm80INS1_25CollectiveMainloopBwdSm80ILi2ELi2EN4cute5tupleIJNS5_1CILi128EEES8_NS7_ILi64EEEEEENS_10bfloat16_tEfNS_4arch4Sm80ELb0ELb0ELb1ELb0ELb0ELb0ELb0ELb0ELi2ELi4ELi4ELi4ELb0EEENS1_24CollectiveEpilogueBwdGQAISA_fSD_Li256ELb0ELb0EEENS1_19SingleTileSchedulerILb0ELb0ELb0ELi128EEEEEEEEEvNT_6ParamsE$_ZN4cute3eso3ESOILb1ELb0EJNS_6LayoutINS_5tupleIJNS3_IJNS3_IJNS_1CILi8EEENS4_ILi1EEEEEES6_EEENS3_IJNS3_IJS6_S6_EEENS4_ILi4EEEEEEEEENS3_IJNS3_IJNS3_IJS6_NS4_ILi0EEEEEESD_EEENS3_IJNS3_IJSD_SD_EEENS4_ILi2048EEEEEEEEEEENS_10ViewEngineINS_8smem_ptrIPN7cutlass10bfloat16_tEEEEEEEC2ERKSK_RKSR_)
$_ZN7cutlass13device_kernelIN5flash19enable_sm80_to_sm89INS1_16FlashAttnBwdSm80INS1_25CollectiveMainloopBwdSm80ILi2ELi2EN4cute5tupleIJNS5_1CILi128EEES8_NS7_ILi64EEEEEENS_10bfloat16_tEfNS_4arch4Sm80ELb0ELb0ELb1ELb0ELb0ELb0ELb0ELb0ELi2ELi4ELi4ELi4ELb0EEENS1_24CollectiveEpilogueBwdGQAISA_fSD_Li256ELb0ELb0EEENS1_19SingleTileSchedulerILb0ELb0ELb0ELi128EEEEEEEEEvNT_6ParamsE$_ZN4cute3eso3ESOILb1ELb0EJNS_6LayoutINS_5tupleIJNS3_IJNS3_IJNS_1CILi8EEENS4_ILi1EEEEEES6_EEENS3_IJNS3_IJS6_S6_EEENS4_ILi4EEEEEEEEENS3_IJNS3_IJNS3_IJS6_NS4_ILi0EEEEEESD_EEENS3_IJNS3_IJSD_SD_EEENS4_ILi2048EEEEEEEEEEENS_10ViewEngineINS_8smem_ptrIPN7cutlass10bfloat16_tEEEEEEEC2ERKSK_RKSR_:
[----:B------:R-:W-:Y:S02]  /*84e0*/  IADD3 R2, R25, -c[0x0][0x20], RZ ;  /* 0x8000080019027a10 */ /* 0x000fe40007ffe0ff */
[----:B------:R-:W-:-:S03]  /*84f0*/  MOV R9, 0x0 ;  /* 0x0000000000097802 */ /* 0x000fc60000000f00 */
[----:B------:R1:W-:Y:S01]  /*8500*/  STL.64 [R2], R6 ;  /* 0x0000000602007387 */ /* 0x0003e20000100a00 */
[----:B------:R-:W-:Y:S05]  /*8510*/  RET.REL.NODEC R8 `(_ZN7cutlass13device_kernelIN5flash19enable_sm80_to_sm89INS1_16FlashAttnBwdSm80INS1_25CollectiveMainloopBwdSm80ILi2ELi2EN4cute5tupleIJNS5_1CILi128EEES8_NS7_ILi64EEEEEENS_10bfloat16_tEfNS_4arch4Sm80ELb0ELb0ELb1ELb0ELb0ELb0ELb0ELb0ELi2ELi4ELi4ELi4ELb0EEENS1_24CollectiveEpilogueBwdGQAISA_fSD_Li256ELb0ELb0EEENS1_19SingleTileSchedulerILb0ELb0ELb0ELi128EEEEEEEEEvNT_6ParamsE) ;  /* 0xffff7ae008007950 */ /* 0x000fea0003c3ffff */
        .type           $_ZN7cutlass13device_kernelIN5flash19enable_sm80_to_sm89INS1_16FlashAttnBwdSm80INS1_25CollectiveMainloopBwdSm80ILi2ELi2EN4cute5tupleIJNS5_1CILi128EEES8_NS7_ILi64EEEEEENS_10bfloat16_tEfNS_4arch4Sm80ELb0ELb0ELb1ELb0ELb0ELb0ELb0ELb0ELi2ELi4ELi4ELi4ELb0EEENS1_24CollectiveEpilogueBwdGQAISA_fSD_Li256ELb0ELb0EEENS1_19SingleTileSchedulerILb0ELb0ELb0ELi128EEEEEEEEEvNT_6ParamsE$_ZN4cute3eso3ESOILb1ELb0EJNS_6LayoutINS_5tupleIJNS3_IJNS3_IJNS_1CILi8EEENS4_ILi1EEEEEES6_EEENS3_IJNS3_IJS6_S6_EEENS4_ILi4EEEEEEEEENS3_IJNS3_IJNS3_IJS6_NS4_ILi0EEEEEESD_EEENS3_IJNS3_IJSD_SD_EEES5_EEEEEEEENS_10ViewEngineIPN7cutlass10bfloat16_tEEEEEC2ERKSJ_RKSO_,@function
        .size           $_ZN7cutlass13device_kernelIN5flash19enable_sm80_to_sm89INS1_16FlashAttnBwdSm80INS1_25CollectiveMainloopBwdSm80ILi2ELi2EN4cute5tupleIJNS5_1CILi128EEES8_NS7_ILi64EEEEEENS_10bfloat16_tEfNS_4arch4Sm80ELb0ELb0ELb1ELb0ELb0ELb0ELb0ELb0ELi2ELi4ELi4ELi4ELb0EEENS1_24CollectiveEpilogueBwdGQAISA_fSD_Li256ELb0ELb0EEENS1_19SingleTileSchedulerILb0ELb0ELb0ELi128EEEEEEEEEvNT_6ParamsE$_ZN4cute3eso3ESOILb1ELb0EJNS_6LayoutINS_5tupleIJNS3_IJNS3_IJNS_1CILi8EEENS4_ILi1EEEEEES6_EEENS3_IJNS3_IJS6_S6_EEENS4_ILi4EEEEEEEEENS3_IJNS3_IJNS3_IJS6_NS4_ILi0EEEEEESD_EEENS3_IJNS3_IJSD_SD_EEES5_EEEEEEEENS_10ViewEngineIPN7cutlass10bfloat16_tEEEEEC2ERKSJ_RKSO_,($_ZN7cutlass13device_kernelIN5flash19enable_sm80_to_sm89INS1_16FlashAttnBwdSm80INS1_25CollectiveMainloopBwdSm80ILi2ELi2EN4cute5tupleIJNS5_1CILi128EEES8_NS7_ILi64EEEEEENS_10bfloat16_tEfNS_4arch4Sm80ELb0ELb0ELb1ELb0ELb0ELb0ELb0ELb0ELi2ELi4ELi4ELi4ELb0EEENS1_24CollectiveEpilogueBwdGQAISA_fSD_Li256ELb0ELb0EEENS1_19SingleTileSchedulerILb0ELb0ELb0ELi128EEEEEEEEEvNT_6ParamsE$_ZN4cute3eso3ESOILb1ELb0EJNS_6LayoutINS_5tupleIJNS3_IJNS_1CILi1EEENS3_IJNS4_ILi2EEES6_EEEEEES6_NS4_ILi4EEEEEENS3_IJNS3_IJNS4_ILi0EEENS3_IJS5_S9_EEEEEES6_NS4_ILi8EEEEEEEENS_10ViewEngineIPjEEEEC2ERKSG_RKSJ_ - $_ZN7cutlass13device_kernelIN5flash19enable_sm80_to_sm89INS1_16FlashAttnBwdSm80INS1_25CollectiveMainloopBwdSm80ILi2ELi2EN4cute5tupleIJNS5_1CILi128EEES8_NS7_ILi64EEEEEENS_10bfloat16_tEfNS_4arch4Sm80ELb0ELb0ELb1ELb0ELb0ELb0ELb0ELb0ELi2ELi4ELi4ELi4ELb0EEENS1_24CollectiveEpilogueBwdGQAISA_fSD_Li256ELb0ELb0EEENS1_19SingleTileSchedulerILb0ELb0ELb0ELi128EEEEEEEEEvNT_6ParamsE$_ZN4cute3eso3ESOILb1ELb0EJNS_6LayoutINS_5tupleIJNS3_IJNS3_IJNS_1CILi8EEENS4_ILi1EEEEEES6_EEENS3_IJNS3_IJS6_S6_EEENS4_ILi4EEEEEEEEENS3_IJNS3_IJNS3_IJS6_NS4_ILi0EEEEEESD_EEENS3_IJNS3_IJSD_SD_EEES5_EEEEEEEENS_10ViewEngineIPN7cutlass10bfloat16_tEEEEEC2ERKSJ_RKSO_)
$_ZN7cutlass13device_kernelIN5flash19enable_sm80_to_sm89INS1_16FlashAttnBwdSm80INS1_25CollectiveMainloopBwdSm80ILi2ELi2EN4cute5tupleIJNS5_1CILi128EEES8_NS7_ILi64EEEEEENS_10bfloat16_tEfNS_4arch4Sm80ELb0ELb0ELb1ELb0ELb0ELb0ELb0ELb0ELi2ELi4ELi4ELi4ELb0EEENS1_24CollectiveEpilogueBwdGQAISA_fSD_Li256ELb0ELb0EEENS1_19SingleTileSchedulerILb0ELb0ELb0ELi128EEEEEEEEEvNT_6ParamsE$_ZN4cute3eso3ESOILb1ELb0EJNS_6LayoutINS_5tupleIJNS3_IJNS3_IJNS_1CILi8EEENS4_ILi1EEEEEES6_EEENS3_IJNS3_IJS6_S6_EEENS4_ILi4EEEEEEEEENS3_IJNS3_IJNS3_IJS6_NS4_ILi0EEEEEESD_EEENS3_IJNS3_IJSD_SD_EEES5_EEEEEEEENS_10ViewEngineIPN7cutlass10bfloat16_tEEEEEC2ERKSJ_RKSO_:
[----:B------:R-:W-:Y:S02]  /*8520*/  IADD3 R4, R25, -c[0x0][0x20], RZ ;  /* 0x8000080019047a10 */ /* 0x000fe40007ffe0ff */
[----:B------:R-:W-:-:S03]  /*8530*/  MOV R9, 0x0 ;  /* 0x0000000000097802 */ /* 0x000fc60000000f00 */
[----:B------:R1:W-:Y:S01]  /*8540*/  STL.64 [R4], R2 ;  /* 0x0000000204007387 */ /* 0x0003e20000100a00 */
[----:B------:R-:W-:Y:S05]  /*8550*/  RET.REL.NODEC R8 `(_ZN7cutlass13device_kernelIN5flash19enable_sm80_to_sm89INS1_16FlashAttnBwdSm80INS1_25CollectiveMainloopBwdSm80ILi2ELi2EN4cute5tupleIJNS5_1CILi128EEES8_NS7_ILi64EEEEEENS_10bfloat16_tEfNS_4arch4Sm80ELb0ELb0ELb1ELb0ELb0ELb0ELb0ELb0ELi2ELi4ELi4ELi4ELb0EEENS1_24CollectiveEpilogueBwdGQAISA_fSD_Li256ELb0ELb0EEENS1_19SingleTileSchedulerILb0ELb0ELb0ELi128EEEEEEEEEvNT_6ParamsE) ;  /* 0xffff7aa008007950 */ /* 0x000fea0003c3ffff */
        .type           $_ZN7cutlass13device_kernelIN5flash19enable_sm80_to_sm89INS1_16FlashAttnBwdSm80INS1_25CollectiveMainloopBwdSm80ILi2ELi2EN4cute5tupleIJNS5_1CILi128EEES8_NS7_ILi64EEEEEENS_10bfloat16_tEfNS_4arch4Sm80ELb0ELb0ELb1ELb0ELb0ELb0ELb0ELb0ELi2ELi4ELi4ELi4ELb0EEENS1_24CollectiveEpilogueBwdGQAISA_fSD_Li256ELb0ELb0EEENS1_19SingleTileSchedulerILb0ELb0ELb0ELi128EEEEEEEEEvNT_6ParamsE$_ZN4cute3eso3ESOILb1ELb0EJNS_6LayoutINS_5tupleIJNS3_IJNS_1CILi1EEENS3_IJNS4_ILi2EEES6_EEEEEES6_NS4_ILi4EEEEEENS3_IJNS3_IJNS4_ILi0EEENS3_IJS5_S9_EEEEEES6_NS4_ILi8EEEEEEEENS_10ViewEngineIPjEEEEC2ERKSG_RKSJ_,@function
        .size           $_ZN7cutlass13device_kernelIN5flash19enable_sm80_to_sm89INS1_16FlashAttnBwdSm80INS1_25CollectiveMainloopBwdSm80ILi2ELi2EN4cute5tupleIJNS5_1CILi128EEES8_NS7_ILi64EEEEEENS_10bfloat16_tEfNS_4arch4Sm80ELb0ELb0ELb1ELb0ELb0ELb0ELb0ELb0ELi2ELi4ELi4ELi4ELb0EEENS1_24CollectiveEpilogueBwdGQAISA_fSD_Li256ELb0ELb0EEENS1_19SingleTileSchedulerILb0ELb0ELb0ELi128EEEEEEEEEvNT_6ParamsE$_ZN4cute3eso3ESOILb1ELb0EJNS_6LayoutINS_5tupleIJNS3_IJNS_1CILi1EEENS3_IJNS4_ILi2EEES6_EEEEEES6_NS4_ILi4EEEEEENS3_IJNS3_IJNS4_ILi0EEENS3_IJS5_S9_EEEEEES6_NS4_ILi8EEEEEEEENS_10ViewEngineIPjEEEEC2ERKSG_RKSJ_,($_ZN7cutlass13device_kernelIN5flash19enable_sm80_to_sm89INS1_16FlashAttnBwdSm80INS1_25CollectiveMainloopBwdSm80ILi2ELi2EN4cute5tupleIJNS5_1CILi128EEES8_NS7_ILi64EEEEEENS_10bfloat16_tEfNS_4arch4Sm80ELb0ELb0ELb1ELb0ELb0ELb0ELb0ELb0ELi2ELi4ELi4ELi4ELb0EEENS1_24CollectiveEpilogueBwdGQAISA_fSD_Li256ELb0ELb0EEENS1_19SingleTileSchedulerILb0ELb0ELb0ELi128EEEEEEEEEvNT_6ParamsE$_ZN4cute3eso3ESOILb1ELb0EJNS_6LayoutINS_5tupleIJNS3_IJNS_1CILi1EEENS3_IJNS4_ILi4EEENS4_ILi2EEEEEEEEES7_S6_EEENS3_IJNS3_IJNS4_ILi0EEENS3_IJS5_NS4_ILi8EEEEEEEEES6_NS4_ILi16EEEEEEEENS_10ViewEngineIPN7cutlass10bfloat16_tEEEEEC2ERKSH_RKSM_ - $_ZN7cutlass13device_kernelIN5flash19enable_sm80_to_sm89INS1_16FlashAttnBwdSm80INS1_25CollectiveMainloopBwdSm80ILi2ELi2EN4cute5tupleIJNS5_1CILi128EEES8_NS7_ILi64EEEEEENS_10bfloat16_tEfNS_4arch4Sm80ELb0ELb0ELb1ELb0ELb0ELb0ELb0ELb0ELi2ELi4ELi4ELi4ELb0EEENS1_24CollectiveEpilogueBwdGQAISA_fSD_Li256ELb0ELb0EEENS1_19SingleTileSchedulerILb0ELb0ELb0ELi128EEEEEEEEEvNT_6ParamsE$_ZN4cute3eso3ESOILb1ELb0EJNS_6LayoutINS_5tupleIJNS3_IJNS_1CILi1EEENS3_IJNS4_ILi2EEES6_EEEEEES6_NS4_ILi4EEEEEENS3_IJNS3_IJNS4_ILi0EEENS3_IJS5_S9_EEEEEES6_NS4_ILi8EEEEEEEENS_10ViewEngineIPjEEEEC2ERKSG_RKSJ_)
$_ZN7cutlass13device_kernelIN5flash19enable_sm80_to_sm89INS1_16FlashAttnBwdSm80INS1_25CollectiveMainloopBwdSm80ILi2ELi2EN4cute5tupleIJNS5_1CILi128EEES8_NS7_ILi64EEEEEENS_10bfloat16_tEfNS_4arch4Sm80ELb0ELb0ELb1ELb0ELb0ELb0ELb0ELb0ELi2ELi4ELi4ELi4ELb0EEENS1_24CollectiveEpilogueBwdGQAISA_fSD_Li256ELb0ELb0EEENS1_19SingleTileSchedulerILb0ELb0ELb0ELi128EEEEEEEEEvNT_6ParamsE$_ZN4cute3eso3ESOILb1ELb0EJNS_6LayoutINS_5tupleIJNS3_IJNS_1CILi1EEENS3_IJNS4_ILi2EEES6_EEEEEES6_NS4_ILi4EEEEEENS3_IJNS3_IJNS4_ILi0EEENS3_IJS5_S9_EEEEEES6_NS4_ILi8EEEEEEEENS_10ViewEngineIPjEEEEC2ERKSG_RKSJ_:
[----:B------:R-:W-:Y:S02]  /*8560*/  IADD3 R4, R60, -c[0x0][0x20], RZ ;  /* 0x800008003c047a10 */ /* 0x000fe40007ffe0ff */
[----:B------:R-:W-:-:S03]  /*8570*/  MOV R7, 0x0 ;  /* 0x0000000000077802 */ /* 0x000fc60000000f00 */
[----:B------:R1:W-:Y:S01]  /*8580*/  STL.64 [R4], R2 ;  /* 0x0000000204007387 */ /* 0x0003e20000100a00 */
[----:B------:R-:W-:Y:S05]  /*8590*/  RET.REL.NODEC R6 `(_ZN7cutlass13device_kernelIN5flash19enable_sm80_to_sm89INS1_16FlashAttnBwdSm80INS1_25CollectiveMainloopBwdSm80ILi2ELi2EN4cute5tupleIJNS5_1CILi128EEES8_NS7_ILi64EEEEEENS_10bfloat16_tEfNS_4arch4Sm80ELb0ELb0ELb1ELb0ELb0ELb0ELb0ELb0ELi2ELi4ELi4ELi4ELb0EEENS1_24CollectiveEpilogueBwdGQAISA_fSD_Li256ELb0ELb0EEENS1_19SingleTileSchedulerILb0ELb0ELb0ELi128EEEEEEEEEvNT_6ParamsE) ;  /* 0xffff7a6006007950 */ /* 0x000fea0003c3ffff */
        .type           $_ZN7cutlass13device_kernelIN5flash19enable_sm80_to_sm89INS1_16FlashAttnBwdSm80INS1_25CollectiveMainloopBwdSm80ILi2ELi2EN4cute5tupleIJNS5_1CILi128EEES8_NS7_ILi64EEEEEENS_10bfloat16_tEfNS_4arch4Sm80ELb0ELb0ELb1ELb0ELb0ELb0ELb0ELb0ELi2ELi4ELi4ELi4ELb0EEENS1_24CollectiveEpilogueBwdGQAISA_fSD_Li256ELb0ELb0EEENS1_19SingleTileSchedulerILb0ELb0ELb0ELi128EEEEEEEEEvNT_6ParamsE$_ZN4cute3eso3ESOILb1ELb0EJNS_6LayoutINS_5tupleIJNS3_IJNS_1CILi1EEENS3_IJNS4_ILi4EEENS4_ILi2EEEEEEEEES7_S6_EEENS3_IJNS3_IJNS4_ILi0EEENS3_IJS5_NS4_ILi8EEEEEEEEES6_NS4_ILi16EEEEEEEENS_10ViewEngineIPN7cutlass10bfloat16_tEEEEEC2ERKSH_RKSM_,@function
        .size           $_ZN7cutlass13device_kernelIN5flash19enable_sm80_to_sm89INS1_16FlashAttnBwdSm80INS1_25CollectiveMainloopBwdSm80ILi2ELi2EN4cute5tupleIJNS5_1CILi128EEES8_NS7_ILi64EEEEEENS_10bfloat16_tEfNS_4arch4Sm80ELb0ELb0ELb1ELb0ELb0ELb0ELb0ELb0ELi2ELi4ELi4ELi4ELb0EEENS1_24CollectiveEpilogueBwdGQAISA_fSD_Li256ELb0ELb0EEENS1_19SingleTileSchedulerILb0ELb0ELb0ELi128EEEEEEEEEvNT_6ParamsE$_ZN4cute3eso3ESOILb1ELb0EJNS_6LayoutINS_5tupleIJNS3_IJNS_1CILi1EEENS3_IJNS4_ILi4EEENS4_ILi2EEEEEEEEES7_S6_EEENS3_IJNS3_IJNS4_ILi0EEENS3_IJS5_NS4_ILi8EEEEEEEEES6_NS4_ILi16EEEEEEEENS_10ViewEngineIPN7cutlass10bfloat16_tEEEEEC2ERKSH_RKSM_,($_ZN7cutlass13device_kernelIN5flash19enable_sm80_to_sm89INS1_16FlashAttnBwdSm80INS1_25CollectiveMainloopBwdSm80ILi2ELi2EN4cute5tupleIJNS5_1CILi128EEES8_NS7_ILi64EEEEEENS_10bfloat16_tEfNS_4arch4Sm80ELb0ELb0ELb1ELb0ELb0ELb0ELb0ELb0ELi2ELi4ELi4ELi4ELb0EEENS1_24CollectiveEpilogueBwdGQAISA_fSD_Li256ELb0ELb0EEENS1_19SingleTileSchedulerILb0ELb0ELb0ELi128EEEEEEEEEvNT_6ParamsE$_ZN4cute3eso3ESOILb1ELb0EJNS_6LayoutINS_5tupleIJNS3_IJNS_1CILi1EEENS4_ILi2EEEEEEEEENS3_IJNS3_IJS5_S5_EEEEEEEENS_10ViewEngineIPjEEEEC2ERKSB_RKSE_ - $_ZN7cutlass13device_kernelIN5flash19enable_sm80_to_sm89INS1_16FlashAttnBwdSm80INS1_25CollectiveMainloopBwdSm80ILi2ELi2EN4cute5tupleIJNS5_1CILi128EEES8_NS7_ILi64EEEEEENS_10bfloat16_tEfNS_4arch4Sm80ELb0ELb0ELb1ELb0ELb0ELb0ELb0ELb0ELi2ELi4ELi4ELi4ELb0EEENS1_24CollectiveEpilogueBwdGQAISA_fSD_Li256ELb0ELb0EEENS1_19SingleTileSchedulerILb0ELb0ELb0ELi128EEEEEEEEEvNT_6ParamsE$_ZN4cute3eso3ESOILb1ELb0EJNS_6LayoutINS_5tupleIJNS3_IJNS_1CILi1EEENS3_IJNS4_ILi4EEENS4_ILi2EEEEEEEEES7_S6_EEENS3_IJNS3_IJNS4_ILi0EEENS3_IJS5_NS4_ILi8EEEEEEEEES6_NS4_ILi16EEEEEEEENS_10ViewEngineIPN7cutlass10bfloat16_tEEEEEC2ERKSH_RKSM_)
$_ZN7cutlass13device_kernelIN5flash19enable_sm80_to_sm89INS1_16FlashAttnBwdSm80INS1_25CollectiveMainloopBwdSm80ILi2ELi2EN4cute5tupleIJNS5_1CILi128EEES8_NS7_ILi64EEEEEENS_10bfloat16_tEfNS_4arch4Sm80ELb0ELb0ELb1ELb0ELb0ELb0ELb0ELb0ELi2ELi4ELi4ELi4ELb0EEENS1_24CollectiveEpilogueBwdGQAISA_fSD_Li256ELb0ELb0EEENS1_19SingleTileSchedulerILb0ELb0ELb0ELi128EEEEEEEEEvNT_6ParamsE$_ZN4cute3eso3ESOILb1ELb0EJNS_6LayoutINS_5tupleIJNS3_IJNS_1CILi1EEENS3_IJNS4_ILi4EEENS4_ILi2EEEEEEEEES7_S6_EEENS3_IJNS3_IJNS4_ILi0EEENS3_IJS5_NS4_ILi8EEEEEEEEES6_NS4_ILi16EEEEEEEENS_10ViewEngineIPN7cutlass10bfloat16_tEEEEEC2ERKSH_RKSM_:
[----:B------:R-:W-:Y:S01]  /*85a0*/  IADD3 R3, R60, -c[0x0][0x20], RZ ;  /* 0x800008003c037a10 */ /* 0x000fe20007ffe0ff */
[----:B------:R-:W-:Y:S01]  /*85b0*/  IMAD.MOV.U32 R52, RZ, RZ, R2 ;  /* 0x000000ffff347224 */ /* 0x000fe200078e0002 */
[----:B------:R-:W-:-:S04]  /*85c0*/  MOV R5, 0x0 ;  /* 0x0000000000057802 */ /* 0x000fc80000000f00 */
[----:B------:R1:W-:Y:S01]  /*85d0*/  STL.64 [R3], R52 ;  /* 0x0000003403007387 */ /* 0x0003e20000100a00 */
[----:B------:R-:W-:Y:S05]  /*85e0*/  RET.REL.NODEC R4 `(_ZN7cutlass13device_kernelIN5flash19enable_sm80_to_sm89INS1_16FlashAttnBwdSm80INS1_25CollectiveMainloopBwdSm80ILi2ELi2EN4cute5tupleIJNS5_1CILi128EEES8_NS7_ILi64EEEEEENS_10bfloat16_tEfNS_4arch4Sm80ELb0ELb0ELb1ELb0ELb0ELb0ELb0ELb0ELi2ELi4ELi4ELi4ELb0EEENS1_24CollectiveEpilogueBwdGQAISA_fSD_Li256ELb0ELb0EEENS1_19SingleTileSchedulerILb0ELb0ELb0ELi128EEEEEEEEEvNT_6ParamsE) ;  /* 0xffff7a1004007950 */ /* 0x000fea0003c3ffff */
        .type           $_ZN7cutlass13device_kernelIN5flash19enable_sm80_to_sm89INS1_16FlashAttnBwdSm80INS1_25CollectiveMainloopBwdSm80ILi2ELi2EN4cute5tupleIJNS5_1CILi128EEES8_NS7_ILi64EEEEEENS_10bfloat16_tEfNS_4arch4Sm80ELb0ELb0ELb1ELb0ELb0ELb0ELb0ELb0ELi2ELi4ELi4ELi4ELb0EEENS1_24CollectiveEpilogueBwdGQAISA_fSD_Li256ELb0ELb0EEENS1_19SingleTileSchedulerILb0ELb0ELb0ELi128EEEEEEEEEvNT_6ParamsE$_ZN4cute3eso3ESOILb1ELb0EJNS_6LayoutINS_5tupleIJNS3_IJNS_1CILi1EEENS4_ILi2EEEEEEEEENS3_IJNS3_IJS5_S5_EEEEEEEENS_10ViewEngineIPjEEEEC2ERKSB_RKSE_,@function
        .size           $_ZN7cutlass13device_kernelIN5flash19enable_sm80_to_sm89INS1_16FlashAttnBwdSm80INS1_25CollectiveMainloopBwdSm80ILi2ELi2EN4cute5tupleIJNS5_1CILi128EEES8_NS7_ILi64EEEEEENS_10bfloat16_tEfNS_4arch4Sm80ELb0ELb0ELb1ELb0ELb0ELb0ELb0ELb0ELi2ELi4ELi4ELi4ELb0EEENS1_24CollectiveEpilogueBwdGQAISA_fSD_Li256ELb0ELb0EEENS1_19SingleTileSchedulerILb0ELb0ELb0ELi128EEEEEEEEEvNT_6ParamsE$_ZN4cute3eso3ESOILb1ELb0EJNS_6LayoutINS_5tupleIJNS3_IJNS_1CILi1EEENS4_ILi2EEEEEEEEENS3_IJNS3_IJS5_S5_EEEEEEEENS_10ViewEngineIPjEEEEC2ERKSB_RKSE_,($_ZN7cutlass13device_kernelIN5flash19enable_sm80_to_sm89INS1_16FlashAttnBwdSm80INS1_25CollectiveMainloopBwdSm80ILi2ELi2EN4cute5tupleIJNS5_1CILi128EEES8_NS7_ILi64EEEEEENS_10bfloat16_tEfNS_4arch4Sm80ELb0ELb0ELb1ELb0ELb0ELb0ELb0ELb0ELi2ELi4ELi4ELi4ELb0EEENS1_24CollectiveEpilogueBwdGQAISA_fSD_Li256ELb0ELb0EEENS1_19SingleTileSchedulerILb0ELb0ELb0ELi128EEEEEEEEEvNT_6ParamsE$_ZN4cute3eso3ESOILb1ELb0EJNS_6LayoutINS_5tupleIJNS3_IJNS_1CILi1EEENS4_ILi2EEEEEES6_NS4_ILi8EEEEEENS3_IJNS3_IJS5_S5_EEES6_NS4_ILi4EEEEEEEENS_10ViewEngineIPKN7cutlass5ArrayIfLi2ELb1EEEEEEEC2ERKSD_RKSK_ - $_ZN7cutlass13device_kernelIN5flash19enable_sm80_to_sm89INS1_16FlashAttnBwdSm80INS1_25CollectiveMainloopBwdSm80ILi2ELi2EN4cute5tupleIJNS5_1CILi128EEES8_NS7_ILi64EEEEEENS_10bfloat16_tEfNS_4arch4Sm80ELb0ELb0ELb1ELb0ELb0ELb0ELb0ELb0ELi2ELi4ELi4ELi4ELb0EEENS1_24CollectiveEpilogueBwdGQAISA_fSD_Li256ELb0ELb0EEENS1_19SingleTileSchedulerILb0ELb0ELb0ELi128EEEEEEEEEvNT_6ParamsE$_ZN4cute3eso3ESOILb1ELb0EJNS_6LayoutINS_5tupleIJNS3_IJNS_1CILi1EEENS4_ILi2EEEEEEEEENS3_IJNS3_IJS5_S5_EEEEEEEENS_10ViewEngineIPjEEEEC2ERKSB_RKSE_)
$_ZN7cutlass13device_kernelIN5flash19enable_sm80_to_sm89INS1_16FlashAttnBwdSm80INS1_25CollectiveMainloopBwdSm80ILi2ELi2EN4cute5tupleIJNS5_1CILi128EEES8_NS7_ILi64EEEEEENS_10bfloat16_tEfNS_4arch4Sm80ELb0ELb0ELb1ELb0ELb0ELb0ELb0ELb0ELi2ELi4ELi4ELi4ELb0EEENS1_24CollectiveEpilogueBwdGQAISA_fSD_Li256ELb0ELb0EEENS1_19SingleTileSchedulerILb0ELb0ELb0ELi128EEEEEEEEEvNT_6ParamsE$_ZN4cute3eso3ESOILb1ELb0EJNS_6LayoutINS_5tupleIJNS3_IJNS_1CILi1EEENS4_ILi2EEEEEEEEENS3_IJNS3_IJS5_S5_EEEEEEEENS_10ViewEngineIPjEEEEC2ERKSB_RKSE_:
[----:B------:R-:W-:Y:S01]  /*85f0*/  IADD3 R2, R2, -c[0x0][0x20], RZ ;  /* 0x8000080002027a10 */ /* 0x000fe20007ffe0ff */
[----:B------:R-:W-:Y:S01]  /*8600*/  IMAD.MOV.U32 R11, RZ, RZ, R3 ;  /* 0x000000ffff0b7224 */ /* 0x000fe200078e0003 */
[----:B------:R-:W-:-:S04]  /*8610*/  MOV R5, 0x0 ;  /* 0x0000000000057802 */ /* 0x000fc80000000f00 */
[----:B------:R1:W-:Y:S01]  /*8620*/  STL.64 [R2], R10 ;  /* 0x0000000a02007387 */ /* 0x0003e20000100a00 */
[----:B------:R-:W-:Y:S05]  /*8630*/  RET.REL.NODEC R4 `(_ZN7cutlass13device_kernelIN5flash19enable_sm80_to_sm89INS1_16FlashAttnBwdSm80INS1_25CollectiveMainloopBwdSm80ILi2ELi2EN4cute5tupleIJNS5_1CILi128EEES8_NS7_ILi64EEEEEENS_10bfloat16_tEfNS_4arch4Sm80ELb0ELb0ELb1ELb0ELb0ELb0ELb0ELb0ELi2ELi4ELi4ELi4ELb0EEENS1_24CollectiveEpilogueBwdGQAISA_fSD_Li256ELb0ELb0EEENS1_19SingleTileSchedulerILb0ELb0ELb0ELi128EEEEEEEEEvNT_6ParamsE) ;  /* 0xffff79c004007950 */ /* 0x000fea0003c3ffff */
        .type           $_ZN7cutlass13device_kernelIN5flash19enable_sm80_to_sm89INS1_16FlashAttnBwdSm80INS1_25CollectiveMainloopBwdSm80ILi2ELi2EN4cute5tupleIJNS5_1CILi128EEES8_NS7_ILi64EEEEEENS_10bfloat16_tEfNS_4arch4Sm80ELb0ELb0ELb1ELb0ELb0ELb0ELb0ELb0ELi2ELi4ELi4ELi4ELb0EEENS1_24CollectiveEpilogueBwdGQAISA_fSD_Li256ELb0ELb0EEENS1_19SingleTileSchedulerILb0ELb0ELb0ELi128EEEEEEEEEvNT_6ParamsE$_ZN4cute3eso3ESOILb1ELb0EJNS_6LayoutINS_5tupleIJNS3_IJNS_1CILi1EEENS4_ILi2EEEEEES6_NS4_ILi8EEEEEENS3_IJNS3_IJS5_S5_EEES6_NS4_ILi4EEEEEEEENS_10ViewEngineIPKN7cutlass5ArrayIfLi2ELb1EEEEEEEC2ERKSD_RKSK_,@function
        .size           $_ZN7cutlass13device_kernelIN5flash19enable_sm80_to_sm89INS1_16FlashAttnBwdSm80INS1_25CollectiveMainloopBwdSm80ILi2ELi2EN4cute5tupleIJNS5_1CILi128EEES8_NS7_ILi64EEEEEENS_10bfloat16_tEfNS_4arch4Sm80ELb0ELb0ELb1ELb0ELb0ELb0ELb0ELb0ELi2ELi4ELi4ELi4ELb0EEENS1_24CollectiveEpilogueBwdGQAISA_fSD_Li256ELb0ELb0EEENS1_19SingleTileSchedulerILb0ELb0ELb0ELi128EEEEEEEEEvNT_6ParamsE$_ZN4cute3eso3ESOILb1ELb0EJNS_6LayoutINS_5tupleIJNS3_IJNS_1CILi1EEENS4_ILi2EEEEEES6_NS4_ILi8EEEEEENS3_IJNS3_IJS5_S5_EEES6_NS4_ILi4EEEEEEEENS_10ViewEngineIPKN7cutlass5ArrayIfLi2ELb1EEEEEEEC2ERKSD_RKSK_,($_ZN7cutlass13device_kernelIN5flash19enable_sm80_to_sm89INS1_16FlashAttnBwdSm80INS1_25CollectiveMainloopBwdSm80ILi2ELi2EN4cute5tupleIJNS5_1CILi128EEES8_NS7_ILi64EEEEEENS_10bfloat16_tEfNS_4arch4Sm80ELb0ELb0ELb1ELb0ELb0ELb0ELb0ELb0ELi2ELi4ELi4ELi4ELb0EEENS1_24CollectiveEpilogueBwdGQAISA_fSD_Li256ELb0ELb0EEENS1_19SingleTileSchedulerILb0ELb0ELb0ELi128EEEEEEEEEvNT_6ParamsE$_ZN4cute3eso3ESOILb1ELb0EJNS_6LayoutINS_5tupleIJNS3_IJNS_1CILi1EEENS4_ILi2EEEEEES6_NS4_ILi8EEEEEENS3_IJNS3_IJS5_S5_EEES6_NS4_ILi4EEEEEEEENS_10ViewEngineIPN7cutlass5ArrayINSF_10bfloat16_tELi2ELb0EEEEEEEC2ERKSD_RKSK_ - $_ZN7cutlass13device_kernelIN5flash19enable_sm80_to_sm89INS1_16FlashAttnBwdSm80INS1_25CollectiveMainloopBwdSm80ILi2ELi2EN4cute5tupleIJNS5_1CILi128EEES8_NS7_ILi64EEEEEENS_10bfloat16_tEfNS_4arch4Sm80ELb0ELb0ELb1ELb0ELb0ELb0ELb0ELb0ELi2ELi4ELi4ELi4ELb0EEENS1_24CollectiveEpilogueBwdGQAISA_fSD_Li256ELb0ELb0EEENS1_19SingleTileSchedulerILb0ELb0ELb0ELi128EEEEEEEEEvNT_6ParamsE$_ZN4cute3eso3ESOILb1ELb0EJNS_6LayoutINS_5tupleIJNS3_IJNS_1CILi1EEENS4_ILi2EEEEEES6_NS4_ILi8EEEEEENS3_IJNS3_IJS5_S5_EEES6_NS4_ILi4EEEEEEEENS_10ViewEngineIPKN7cutlass5ArrayIfLi2ELb1EEEEEEEC2ERKSD_RKSK_)
$_ZN7cutlass13device_kernelIN5flash19enable_sm80_to_sm89INS1_16FlashAttnBwdSm80INS1_25CollectiveMainloopBwdSm80ILi2ELi2EN4cute5tupleIJNS5_1CILi128EEES8_NS7_ILi64EEEEEENS_10bfloat16_tEfNS_4arch4Sm80ELb0ELb0ELb1ELb0ELb0ELb0ELb0ELb0ELi2ELi4ELi4ELi4ELb0EEENS1_24CollectiveEpilogueBwdGQAISA_fSD_Li256ELb0ELb0EEENS1_19SingleTileSchedulerILb0ELb0ELb0ELi128EEEEEEEEEvNT_6ParamsE$_ZN4cute3eso3ESOILb1ELb0EJNS_6LayoutINS_5tupleIJNS3_IJNS_1CILi1EEENS4_ILi2EEEEEES6_NS4_ILi8EEEEEENS3_IJNS3_IJS5_S5_EEES6_NS4_ILi4EEEEEEEENS_10ViewEngineIPKN7cutlass5ArrayIfLi2ELb1EEEEEEEC2ERKSD_RKSK_:
[----:B------:R-:W-:Y:S01]  /*8640*/  IADD3 R2, R60, -c[0x0][0x20], RZ ;  /* 0x800008003c027a10 */ /* 0x000fe20007ffe0ff */
[----:B------:R-:W-:Y:S01]  /*8650*/  IMAD.MOV.U32 R9, RZ, RZ, R5 ;  /* 0x000000ffff097224 */ /* 0x000fe200078e0005 */
[----:B------:R-:W-:-:S04]  /*8660*/  MOV R7, 0x0 ;  /* 0x0000000000077802 */ /* 0x000fc80000000f00 */
[----:B------:R1:W-:Y:S01]  /*8670*/  STL.64 [R2], R8 ;  /* 0x0000000802007387 */ /* 0x0003e20000100a00 */
[----:B------:R-:W-:Y:S05]  /*8680*/  RET.REL.NODEC R6 `(_ZN7cutlass13device_kernelIN5flash19enable_sm80_to_sm89INS1_16FlashAttnBwdSm80INS1_25CollectiveMainloopBwdSm80ILi2ELi2EN4cute5tupleIJNS5_1CILi128EEES8_NS7_ILi64EEEEEENS_10bfloat16_tEfNS_4arch4Sm80ELb0ELb0ELb1ELb0ELb0ELb0ELb0ELb0ELi2ELi4ELi4ELi4ELb0EEENS1_24CollectiveEpilogueBwdGQAISA_fSD_Li256ELb0ELb0EEENS1_19SingleTileSchedulerILb0ELb0ELb0ELi128EEEEEEEEEvNT_6ParamsE) ;  /* 0xffff797006007950 */ /* 0x000fea0003c3ffff */
        .type           $_ZN7cutlass13device_kernelIN5flash19enable_sm80_to_sm89INS1_16FlashAttnBwdSm80INS1_25CollectiveMainloopBwdSm80ILi2ELi2EN4cute5tupleIJNS5_1CILi128EEES8_NS7_ILi64EEEEEENS_10bfloat16_tEfNS_4arch4Sm80ELb0ELb0ELb1ELb0ELb0ELb0ELb0ELb0ELi2ELi4ELi4ELi4ELb0EEENS1_24CollectiveEpilogueBwdGQAISA_fSD_Li256ELb0ELb0EEENS1_19SingleTileSchedulerILb0ELb0ELb0ELi128EEEEEEEEEvNT_6ParamsE$_ZN4cute3eso3ESOILb1ELb0EJNS_6LayoutINS_5tupleIJNS3_IJNS_1CILi1EEENS4_ILi2EEEEEES6_NS4_ILi8EEEEEENS3_IJNS3_IJS5_S5_EEES6_NS4_ILi4EEEEEEEENS_10ViewEngineIPN7cutlass5ArrayINSF_10bfloat16_tELi2ELb0EEEEEEEC2ERKSD_RKSK_,@function
        .size           $_ZN7cutlass13device_kernelIN5flash19enable_sm80_to_sm89INS1_16FlashAttnBwdSm80INS1_25CollectiveMainloopBwdSm80ILi2ELi2EN4cute5tupleIJNS5_1CILi128EEES8_NS7_ILi64EEEEEENS_10bfloat16_tEfNS_4arch4Sm80ELb0ELb0ELb1ELb0ELb0ELb0ELb0ELb0ELi2ELi4ELi4ELi4ELb0EEENS1_24CollectiveEpilogueBwdGQAISA_fSD_Li256ELb0ELb0EEENS1_19SingleTileSchedulerILb0ELb0ELb0ELi128EEEEEEEEEvNT_6ParamsE$_ZN4cute3eso3ESOILb1ELb0EJNS_6LayoutINS_5tupleIJNS3_IJNS_1CILi1EEENS4_ILi2EEEEEES6_NS4_ILi8EEEEEENS3_IJNS3_IJS5_S5_EEES6_NS4_ILi4EEEEEEEENS_10ViewEngineIPN7cutlass5ArrayINSF_10bfloat16_tELi2ELb0EEEEEEEC2ERKSD_RKSK_,($_ZN7cutlass13device_kernelIN5flash19enable_sm80_to_sm89INS1_16FlashAttnBwdSm80INS1_25CollectiveMainloopBwdSm80ILi2ELi2EN4cute5tupleIJNS5_1CILi128EEES8_NS7_ILi64EEEEEENS_10bfloat16_tEfNS_4arch4Sm80ELb0ELb0ELb1ELb0ELb0ELb0ELb0ELb0ELi2ELi4ELi4ELi4ELb0EEENS1_24CollectiveEpilogueBwdGQAISA_fSD_Li256ELb0ELb0EEENS1_19SingleTileSchedulerILb0ELb0ELb0ELi128EEEEEEEEEvNT_6ParamsE$_ZN4cute3eso3ESOILb1ELb0EJNS_6LayoutINS_5tupleIJNS3_IJNS_1CILi1EEENS4_ILi2EEES6_EEEEEENS3_IJNS3_IJS5_S5_S6_EEEEEEEENS_10ViewEngineIPjEEEEC2ERKSB_RKSE_ - $_ZN7cutlass13device_kernelIN5flash19enable_sm80_to_sm89INS1_16FlashAttnBwdSm80INS1_25CollectiveMainloopBwdSm80ILi2ELi2EN4cute5tupleIJNS5_1CILi128EEES8_NS7_ILi64EEEEEENS_10bfloat16_tEfNS_4arch4Sm80ELb0ELb0ELb1ELb0ELb0ELb0ELb0ELb0ELi2ELi4ELi4ELi4ELb0EEENS1_24CollectiveEpilogueBwdGQAISA_fSD_Li256ELb0ELb0EEENS1_19SingleTileSchedulerILb0ELb0ELb0ELi128EEEEEEEEEvNT_6ParamsE$_ZN4cute3eso3ESOILb1ELb0EJNS_6LayoutINS_5tupleIJNS3_IJNS_1CILi1EEENS4_ILi2EEEEEES6_NS4_ILi8EEEEEENS3_IJNS3_IJS5_S5_EEES6_NS4_ILi4EEEEEEEENS_10ViewEngineIPN7cutlass5ArrayINSF_10bfloat16_tELi2ELb0EEEEEEEC2ERKSD_RKSK_)
$_ZN7cutlass13device_kernelIN5flash19enable_sm80_to_sm89INS1_16FlashAttnBwdSm80INS1_25CollectiveMainloopBwdSm80ILi2ELi2EN4cute5tupleIJNS5_1CILi128EEES8_NS7_ILi64EEEEEENS_10bfloat16_tEfNS_4arch4Sm80ELb0ELb0ELb1ELb0ELb0ELb0ELb0ELb0ELi2ELi4ELi4ELi4ELb0EEENS1_24CollectiveEpilogueBwdGQAISA_fSD_Li256ELb0ELb0EEENS1_19SingleTileSchedulerILb0ELb0ELb0ELi128EEEEEEEEEvNT_6ParamsE$_ZN4cute3eso3ESOILb1ELb0EJNS_6LayoutINS_5tupleIJNS3_IJNS_1CILi1EEENS4_ILi2EEEEEES6_NS4_ILi8EEEEEENS3_IJNS3_IJS5_S5_EEES6_NS4_ILi4EEEEEEEENS_10ViewEngineIPN7cutlass5ArrayINSF_10bfloat16_tELi2ELb0EEEEEEEC2ERKSD_RKSK_:
[----:B------:R-:W-:Y:S01]  /*8690*/  IADD3 R2, R60, -c[0x0][0x20], RZ ;  /* 0x800008003c027a10 */ /* 0x000fe20007ffe0ff */
[----:B------:R-:W-:Y:S01]  /*86a0*/  IMAD.MOV.U32 R9, RZ, RZ, R5 ;  /* 0x000000ffff097224 */ /* 0x000fe200078e0005 */
[----:B------:R-:W-:-:S04]  /*86b0*/  MOV R7, 0x0 ;  /* 0x0000000000077802 */ /* 0x000fc80000000f00 */
[----:B------:R1:W-:Y:S01]  /*86c0*/  STL.64 [R2], R8 ;  /* 0x0000000802007387 */ /* 0x0003e20000100a00 */
[----:B------:R-:W-:Y:S05]  /*86d0*/  RET.REL.NODEC R6 `(_ZN7cutlass13device_kernelIN5flash19enable_sm80_to_sm89INS1_16FlashAttnBwdSm80INS1_25CollectiveMainloopBwdSm80ILi2ELi2EN4cute5tupleIJNS5_1CILi128EEES8_NS7_ILi64EEEEEENS_10bfloat16_tEfNS_4arch4Sm80ELb0ELb0ELb1ELb0ELb0ELb0ELb0ELb0ELi2ELi4ELi4ELi4ELb0EEENS1_24CollectiveEpilogueBwdGQAISA_fSD_Li256ELb0ELb0EEENS1_19SingleTileSchedulerILb0ELb0ELb0ELi128EEEEEEEEEvNT_6ParamsE) ;  /* 0xffff792006007950 */ /* 0x000fea0003c3ffff */
        .type           $_ZN7cutlass13device_kernelIN5flash19enable_sm80_to_sm89INS1_16FlashAttnBwdSm80INS1_25CollectiveMainloopBwdSm80ILi2ELi2EN4cute5tupleIJNS5_1CILi128EEES8_NS7_ILi64EEEEEENS_10bfloat16_tEfNS_4arch4Sm80ELb0ELb0ELb1ELb0ELb0ELb0ELb0ELb0ELi2ELi4ELi4ELi4ELb0EEENS1_24CollectiveEpilogueBwdGQAISA_fSD_Li256ELb0ELb0EEENS1_19SingleTileSchedulerILb0ELb0ELb0ELi128EEEEEEEEEvNT_6ParamsE$_ZN4cute3eso3ESOILb1ELb0EJNS_6LayoutINS_5tupleIJNS3_IJNS_1CILi1EEENS4_ILi2EEES6_EEEEEENS3_IJNS3_IJS5_S5_S6_EEEEEEEENS_10ViewEngineIPjEEEEC2ERKSB_RKSE_,@function
        .size           $_ZN7cutlass13device_kernelIN5flash19enable_sm80_to_sm89INS1_16FlashAttnBwdSm80INS1_25CollectiveMainloopBwdSm80ILi2ELi2EN4cute5tupleIJNS5_1CILi128EEES8_NS7_ILi64EEEEEENS_10bfloat16_tEfNS_4arch4Sm80ELb0ELb0ELb1ELb0ELb0ELb0ELb0ELb0ELi2ELi4ELi4ELi4ELb0EEENS1_24CollectiveEpilogueBwdGQAISA_fSD_Li256ELb0ELb0EEENS1_19SingleTileSchedulerILb0ELb0ELb0ELi128EEEEEEEEEvNT_6ParamsE$_ZN4cute3eso3ESOILb1ELb0EJNS_6LayoutINS_5tupleIJNS3_IJNS_1CILi1EEENS4_ILi2EEES6_EEEEEENS3_IJNS3_IJS5_S5_S6_EEEEEEEENS_10ViewEngineIPjEEEEC2ERKSB_RKSE_,($_ZN7cutlass13device_kernelIN5flash19enable_sm80_to_sm89INS1_16FlashAttnBwdSm80INS1_25CollectiveMainloopBwdSm80ILi2ELi2EN4cute5tupleIJNS5_1CILi128EEES8_NS7_ILi64EEEEEENS_10bfloat16_tEfNS_4arch4Sm80ELb0ELb0ELb1ELb0ELb0ELb0ELb0ELb0ELi2ELi4ELi4ELi4ELb0EEENS1_24CollectiveEpilogueBwdGQAISA_fSD_Li256ELb0ELb0EEENS1_19SingleTileSchedulerILb0ELb0ELb0ELi128EEEEEEEEEvNT_6ParamsE$_ZN4cute3eso3ESOILb1ELb0EJNS_6LayoutINS_5tupleIJNS3_IJNS_1CILi1EEENS4_ILi4EEEEEENS4_ILi2EEES6_EEENS3_IJNS3_IJNS4_ILi0EEES5_EEES6_NS4_ILi8EEEEEEEENS_10ViewEngineIPfEEEEC2ERKSE_RKSH_ - $_ZN7cutlass13device_kernelIN5flash19enable_sm80_to_sm89INS1_16FlashAttnBwdSm80INS1_25CollectiveMainloopBwdSm80ILi2ELi2EN4cute5tupleIJNS5_1CILi128EEES8_NS7_ILi64EEEEEENS_10bfloat16_tEfNS_4arch4Sm80ELb0ELb0ELb1ELb0ELb0ELb0ELb0ELb0ELi2ELi4ELi4ELi4ELb0EEENS1_24CollectiveEpilogueBwdGQAISA_fSD_Li256ELb0ELb0EEENS1_19SingleTileSchedulerILb0ELb0ELb0ELi128EEEEEEEEEvNT_6ParamsE$_ZN4cute3eso3ESOILb1ELb0EJNS_6LayoutINS_5tupleIJNS3_IJNS_1CILi1EEENS4_ILi2EEES6_EEEEEENS3_IJNS3_IJS5_S5_S6_EEEEEEEENS_10ViewEngineIPjEEEEC2ERKSB_RKSE_)
$_ZN7cutlass13device_kernelIN5flash19enable_sm80_to_sm89INS1_16FlashAttnBwdSm80INS1_25CollectiveMainloopBwdSm80ILi2ELi2EN4cute5tupleIJNS5_1CILi128EEES8_NS7_ILi64EEEEEENS_10bfloat16_tEfNS_4arch4Sm80ELb0ELb0ELb1ELb0ELb0ELb0ELb0ELb0ELi2ELi4ELi4ELi4ELb0EEENS1_24CollectiveEpilogueBwdGQAISA_fSD_Li256ELb0ELb0EEENS1_19SingleTileSchedulerILb0ELb0ELb0ELi128EEEEEEEEEvNT_6ParamsE$_ZN4cute3eso3ESOILb1ELb0EJNS_6LayoutINS_5tupleIJNS3_IJNS_1CILi1EEENS4_ILi2EEES6_EEEEEENS3_IJNS3_IJS5_S5_S6_EEEEEEEENS_10ViewEngineIPjEEEEC2ERKSB_RKSE_:
[----:B------:R-:W-:Y:S02]  /*86e0*/  IADD3 R2, R69, -c[0x0][0x20], RZ ;  /* 0x8000080045027a10 */ /* 0x000fe40007ffe0ff */
[----:B------:R-:W-:-:S03]  /*86f0*/  MOV R5, 0x0 ;  /* 0x0000000000057802 */ /* 0x000fc60000000f00 */
[----:B------:R1:W-:Y:S01]  /*8700*/  STL.64 [R2], R12 ;  /* 0x0000000c02007387 */ /* 0x0003e20000100a00 */
[----:B------:R-:W-:Y:S05]  /*8710*/  RET.REL.NODEC R4 `(_ZN7cutlass13device_kernelIN5flash19enable_sm80_to_sm89INS1_16FlashAttnBwdSm80INS1_25CollectiveMainloopBwdSm80ILi2ELi2EN4cute5tupleIJNS5_1CILi128EEES8_NS7_ILi64EEEEEENS_10bfloat16_tEfNS_4arch4Sm80ELb0ELb0ELb1ELb0ELb0ELb0ELb0ELb0ELi2ELi4ELi4ELi4ELb0EEENS1_24CollectiveEpilogueBwdGQAISA_fSD_Li256ELb0ELb0EEENS1_19SingleTileSchedulerILb0ELb0ELb0ELi128EEEEEEEEEvNT_6ParamsE) ;  /* 0xffff78e004007950 */ /* 0x000fea0003c3ffff */
        .type           $_ZN7cutlass13device_kernelIN5flash19enable_sm80_to_sm89INS1_16FlashAttnBwdSm80INS1_25CollectiveMainloopBwdSm80ILi2ELi2EN4cute5tupleIJNS5_1CILi128EEES8_NS7_ILi64EEEEEENS_10bfloat16_tEfNS_4arch4Sm80ELb0ELb0ELb1ELb0ELb0ELb0ELb0ELb0ELi2ELi4ELi4ELi4ELb0EEENS1_24CollectiveEpilogueBwdGQAISA_fSD_Li256ELb0ELb0EEENS1_19SingleTileSchedulerILb0ELb0ELb0ELi128EEEEEEEEEvNT_6ParamsE$_ZN4cute3eso3ESOILb1ELb0EJNS_6LayoutINS_5tupleIJNS3_IJNS_1CILi1EEENS4_ILi4EEEEEENS4_ILi2EEES6_EEENS3_IJNS3_IJNS4_ILi0EEES5_EEES6_NS4_ILi8EEEEEEEENS_10ViewEngineIPfEEEEC2ERKSE_RKSH_,@function
        .size           $_ZN7cutlass13device_kernelIN5flash19enable_sm80_to_sm89INS1_16FlashAttnBwdSm80INS1_25CollectiveMainloopBwdSm80ILi2ELi2EN4cute5tupleIJNS5_1CILi128EEES8_NS7_ILi64EEEEEENS_10bfloat16_tEfNS_4arch4Sm80ELb0ELb0ELb1ELb0ELb0ELb0ELb0ELb0ELi2ELi4ELi4ELi4ELb0EEENS1_24CollectiveEpilogueBwdGQAISA_fSD_Li256ELb0ELb0EEENS1_19SingleTileSchedulerILb0ELb0ELb0ELi128EEEEEEEEEvNT_6ParamsE$_ZN4cute3eso3ESOILb1ELb0EJNS_6LayoutINS_5tupleIJNS3_IJNS_1CILi1EEENS4_ILi4EEEEEENS4_ILi2EEES6_EEENS3_IJNS3_IJNS4_ILi0EEES5_EEES6_NS4_ILi8EEEEEEEENS_10ViewEngineIPfEEEEC2ERKSE_RKSH_,($_ZN7cutlass13device_kernelIN5flash19enable_sm80_to_sm89INS1_16FlashAttnBwdSm80INS1_25CollectiveMainloopBwdSm80ILi2ELi2EN4cute5tupleIJNS5_1CILi128EEES8_NS7_ILi64EEEEEENS_10bfloat16_tEfNS_4arch4Sm80ELb0ELb0ELb1ELb0ELb0ELb0ELb0ELb0ELi2ELi4ELi4ELi4ELb0EEENS1_24CollectiveEpilogueBwdGQAISA_fSD_Li256ELb0ELb0EEENS1_19SingleTileSchedulerILb0ELb0ELb0ELi128EEEEEEEEEvNT_6ParamsE$_ZN4cute3eso3ESOILb1ELb0EJNS_6LayoutINS_5tupleIJNS3_IJNS_1CILi1EEES5_EEEEEENS3_IJNS3_IJS5_NS4_ILi0EEEEEEEEEEENS_10ViewEngineINS_8gmem_ptrIPKN7cutlass9uint128_tEEEEEEEC2ERKSB_RKSJ_ - $_ZN7cutlass13device_kernelIN5flash19enable_sm80_to_sm89INS1_16FlashAttnBwdSm80INS1_25CollectiveMainloopBwdSm80ILi2ELi2EN4cute5tupleIJNS5_1CILi128EEES8_NS7_ILi64EEEEEENS_10bfloat16_tEfNS_4arch4Sm80ELb0ELb0ELb1ELb0ELb0ELb0ELb0ELb0ELi2ELi4ELi4ELi4ELb0EEENS1_24CollectiveEpilogueBwdGQAISA_fSD_Li256ELb0ELb0EEENS1_19SingleTileSchedulerILb0ELb0ELb0ELi128EEEEEEEEEvNT_6ParamsE$_ZN4cute3eso3ESOILb1ELb0EJNS_6LayoutINS_5tupleIJNS3_IJNS_1CILi1EEENS4_ILi4EEEEEENS4_ILi2EEES6_EEENS3_IJNS3_IJNS4_ILi0EEES5_EEES6_NS4_ILi8EEEEEEEENS_10ViewEngineIPfEEEEC2ERKSE_RKSH_)
$_ZN7cutlass13device_kernelIN5flash19enable_sm80_to_sm89INS1_16FlashAttnBwdSm80INS1_25CollectiveMainloopBwdSm80ILi2ELi2EN4cute5tupleIJNS5_1CILi128EEES8_NS7_ILi64EEEEEENS_10bfloat16_tEfNS_4arch4Sm80ELb0ELb0ELb1ELb0ELb0ELb0ELb0ELb0ELi2ELi4ELi4ELi4ELb0EEENS1_24CollectiveEpilogueBwdGQAISA_fSD_Li256ELb0ELb0EEENS1_19SingleTileSchedulerILb0ELb0ELb0ELi128EEEEEEEEEvNT_6ParamsE$_ZN4cute3eso3ESOILb1ELb0EJNS_6LayoutINS_5tupleIJNS3_IJNS_1CILi1EEENS4_ILi4EEEEEENS4_ILi2EEES6_EEENS3_IJNS3_IJNS4_ILi0EEES5_EEES6_NS4_ILi8EEEEEEEENS_10ViewEngineIPfEEEEC2ERKSE_RKSH_:
[----:B------:R-:W-:Y:S02]  /*8720*/  IADD3 R2, R62, -c[0x0][0x20], RZ ;  /* 0x800008003e027a10 */ /* 0x000fe40007ffe0ff */
[----:B------:R-:W-:-:S03]  /*8730*/  MOV R5, 0x0 ;  /* 0x0000000000057802 */ /* 0x000fc60000000f00 */
[----:B------:R1:W-:Y:S01]  /*8740*/  STL.64 [R2], R58 ;  /* 0x0000003a02007387 */ /* 0x0003e20000100a00 */
[----:B------:R-:W-:Y:S05]  /*8750*/  RET.REL.NODEC R4 `(_ZN7cutlass13device_kernelIN5flash19enable_sm80_to_sm89INS1_16FlashAttnBwdSm80INS1_25CollectiveMainloopBwdSm80ILi2ELi2EN4cute5tupleIJNS5_1CILi128EEES8_NS7_ILi64EEEEEENS_10bfloat16_tEfNS_4arch4Sm80ELb0ELb0ELb1ELb0ELb0ELb0ELb0ELb0ELi2ELi4ELi4ELi4ELb0EEENS1_24CollectiveEpilogueBwdGQAISA_fSD_Li256ELb0ELb0EEENS1_19SingleTileSchedulerILb0ELb0ELb0ELi128EEEEEEEEEvNT_6ParamsE) ;  /* 0xffff78a004007950 */ /* 0x000fea0003c3ffff */
        .type           $_ZN7cutlass13device_kernelIN5flash19enable_sm80_to_sm89INS1_16FlashAttnBwdSm80INS1_25CollectiveMainloopBwdSm80ILi2ELi2EN4cute5tupleIJNS5_1CILi128EEES8_NS7_ILi64EEEEEENS_10bfloat16_tEfNS_4arch4Sm80ELb0ELb0ELb1ELb0ELb0ELb0ELb0ELb0ELi2ELi4ELi4ELi4ELb0EEENS1_24CollectiveEpilogueBwdGQAISA_fSD_Li256ELb0ELb0EEENS1_19SingleTileSchedulerILb0ELb0ELb0ELi128EEEEEEEEEvNT_6ParamsE$_ZN4cute3eso3ESOILb1ELb0EJNS_6LayoutINS_5tupleIJNS3_IJNS_1CILi1EEES5_EEEEEENS3_IJNS3_IJS5_NS4_ILi0EEEEEEEEEEENS_10ViewEngineINS_8gmem_ptrIPKN7cutlass9uint128_tEEEEEEEC2ERKSB_RKSJ_,@function
        .size           $_ZN7cutlass13device_kernelIN5flash19enable_sm80_to_sm89INS1_16FlashAttnBwdSm80INS1_25CollectiveMainloopBwdSm80ILi2ELi2EN4cute5tupleIJNS5_1CILi128EEES8_NS7_ILi64EEEEEENS_10bfloat16_tEfNS_4arch4Sm80ELb0ELb0ELb1ELb0ELb0ELb0ELb0ELb0ELi2ELi4ELi4ELi4ELb0EEENS1_24CollectiveEpilogueBwdGQAISA_fSD_Li256ELb0ELb0EEENS1_19SingleTileSchedulerILb0ELb0ELb0ELi128EEEEEEEEEvNT_6ParamsE$_ZN4cute3eso3ESOILb1ELb0EJNS_6LayoutINS_5tupleIJNS3_IJNS_1CILi1EEES5_EEEEEENS3_IJNS3_IJS5_NS4_ILi0EEEEEEEEEEENS_10ViewEngineINS_8gmem_ptrIPKN7cutlass9uint128_tEEEEEEEC2ERKSB_RKSJ_,($_ZN7cutlass13device_kernelIN5flash19enable_sm80_to_sm89INS1_16FlashAttnBwdSm80INS1_25CollectiveMainloopBwdSm80ILi2ELi2EN4cute5tupleIJNS5_1CILi128EEES8_NS7_ILi64EEEEEENS_10bfloat16_tEfNS_4arch4Sm80ELb0ELb0ELb1ELb0ELb0ELb0ELb0ELb0ELi2ELi4ELi4ELi4ELb0EEENS1_24CollectiveEpilogueBwdGQAISA_fSD_Li256ELb0ELb0EEENS1_19SingleTileSchedulerILb0ELb0ELb0ELi128EEEEEEEEEvNT_6ParamsE$_ZN4cute3eso3ESOILb1ELb0EJNS_6LayoutINS_5tupleIJNS3_IJNS_1CILi1EEES5_EEEEEENS3_IJNS3_IJS5_NS4_ILi0EEEEEEEEEEENS_10ViewEngineINS_8smem_ptrIPN7cutlass9uint128_tEEEEEEEC2ERKSB_RKSI_ - $_ZN7cutlass13device_kernelIN5flash19enable_sm80_to_sm89INS1_16FlashAttnBwdSm80INS1_25CollectiveMainloopBwdSm80ILi2ELi2EN4cute5tupleIJNS5_1CILi128EEES8_NS7_ILi64EEEEEENS_10bfloat16_tEfNS_4arch4Sm80ELb0ELb0ELb1ELb0ELb0ELb0ELb0ELb0ELi2ELi4ELi4ELi4ELb0EEENS1_24CollectiveEpilogueBwdGQAISA_fSD_Li256ELb0ELb0EEENS1_19SingleTileSchedulerILb0ELb0ELb0ELi128EEEEEEEEEvNT_6ParamsE$_ZN4cute3eso3ESOILb1ELb0EJNS_6LayoutINS_5tupleIJNS3_IJNS_1CILi1EEES5_EEEEEENS3_IJNS3_IJS5_NS4_ILi0EEEEEEEEEEENS_10ViewEngineINS_8gmem_ptrIPKN7cutlass9uint128_tEEEEEEEC2ERKSB_RKSJ_)
$_ZN7cutlass13device_kernelIN5flash19enable_sm80_to_sm89INS1_16FlashAttnBwdSm80INS1_25CollectiveMainloopBwdSm80ILi2ELi2EN4cute5tupleIJNS5_1CILi128EEES8_NS7_ILi64EEEEEENS_10bfloat16_tEfNS_4arch4Sm80ELb0ELb0ELb1ELb0ELb0ELb0ELb0ELb0ELi2ELi4ELi4ELi4ELb0EEENS1_24CollectiveEpilogueBwdGQAISA_fSD_Li256ELb0ELb0EEENS1_19SingleTileSchedulerILb0ELb0ELb0ELi128EEEEEEEEEvNT_6ParamsE$_ZN4cute3eso3ESOILb1ELb0EJNS_6LayoutINS_5tupleIJNS3_IJNS_1CILi1EEES5_EEEEEENS3_IJNS3_IJS5_NS4_ILi0EEEEEEEEEEENS_10ViewEngineINS_8gmem_ptrIPKN7cutlass9uint128_tEEEEEEEC2ERKSB_RKSJ_:
[----:B------:R-:W-:Y:S02]  /*8760*/  IADD3 R4, R83, -c[0x0][0x20], RZ ;  /* 0x8000080053047a10 */ /* 0x000fe40007ffe0ff */
[----:B------:R-:W-:-:S03]  /*8770*/  MOV R11, 0x0 ;  /* 0x00000000000b7802 */ /* 0x000fc60000000f00 */
[----:B------:R1:W-:Y:S01]  /*8780*/  STL.64 [R4], R2 ;  /* 0x0000000204007387 */ /* 0x0003e20000100a00 */
[----:B------:R-:W-:Y:S05]  /*8790*/  RET.REL.NODEC R10 `(_ZN7cutlass13device_kernelIN5flash19enable_sm80_to_sm89INS1_16FlashAttnBwdSm80INS1_25CollectiveMainloopBwdSm80ILi2ELi2EN4cute5tupleIJNS5_1CILi128EEES8_NS7_ILi64EEEEEENS_10bfloat16_tEfNS_4arch4Sm80ELb0ELb0ELb1ELb0ELb0ELb0ELb0ELb0ELi2ELi4ELi4ELi4ELb0EEENS1_24CollectiveEpilogueBwdGQAISA_fSD_Li256ELb0ELb0EEENS1_19SingleTileSchedulerILb0ELb0ELb0ELi128EEEEEEEEEvNT_6ParamsE) ;  /* 0xffff78600a007950 */ /* 0x000fea0003c3ffff */
        .type           $_ZN7cutlass13device_kernelIN5flash19enable_sm80_to_sm89INS1_16FlashAttnBwdSm80INS1_25CollectiveMainloopBwdSm80ILi2ELi2EN4cute5tupleIJNS5_1CILi128EEES8_NS7_ILi64EEEEEENS_10bfloat16_tEfNS_4arch4Sm80ELb0ELb0ELb1ELb0ELb0ELb0ELb0ELb0ELi2ELi4ELi4ELi4ELb0EEENS1_24CollectiveEpilogueBwdGQAISA_fSD_Li256ELb0ELb0EEENS1_19SingleTileSchedulerILb0ELb0ELb0ELi128EEEEEEEEEvNT_6ParamsE$_ZN4cute3eso3ESOILb1ELb0EJNS_6LayoutINS_5tupleIJNS3_IJNS_1CILi1EEES5_EEEEEENS3_IJNS3_IJS5_NS4_ILi0EEEEEEEEEEENS_10ViewEngineINS_8smem_ptrIPN7cutlass9uint128_tEEEEEEEC2ERKSB_RKSI_,@function
        .size           $_ZN7cutlass13device_kernelIN5flash19enable_sm80_to_sm89INS1_16FlashAttnBwdSm80INS1_25CollectiveMainloopBwdSm80ILi2ELi2EN4cute5tupleIJNS5_1CILi128EEES8_NS7_ILi64EEEEEENS_10bfloat16_tEfNS_4arch4Sm80ELb0ELb0ELb1ELb0ELb0ELb0ELb0ELb0ELi2ELi4ELi4ELi4ELb0EEENS1_24CollectiveEpilogueBwdGQAISA_fSD_Li256ELb0ELb0EEENS1_19SingleTileSchedulerILb0ELb0ELb0ELi128EEEEEEEEEvNT_6ParamsE$_ZN4cute3eso3ESOILb1ELb0EJNS_6LayoutINS_5tupleIJNS3_IJNS_1CILi1EEES5_EEEEEENS3_IJNS3_IJS5_NS4_ILi0EEEEEEEEEEENS_10ViewEngineINS_8smem_ptrIPN7cutlass9uint128_tEEEEEEEC2ERKSB_RKSI_,($_ZN7cutlass13device_kernelIN5flash19enable_sm80_to_sm89INS1_16FlashAttnBwdSm80INS1_25CollectiveMainloopBwdSm80ILi2ELi2EN4cute5tupleIJNS5_1CILi128EEES8_NS7_ILi64EEEEEENS_10bfloat16_tEfNS_4arch4Sm80ELb0ELb0ELb1ELb0ELb0ELb0ELb0ELb0ELi2ELi4ELi4ELi4ELb0EEENS1_24CollectiveEpilogueBwdGQAISA_fSD_Li256ELb0ELb0EEENS1_19SingleTileSchedulerILb0ELb0ELb0ELi128EEEEEEEEEvNT_6ParamsE$_ZN4cute3eso3ESOILb1ELb0EJNS_6LayoutINS_5tupleIJNS3_IJNS_1CILi1EEES5_EEENS4_ILi32EEEEEENS3_IJNS3_IJNS4_ILi0EEES9_EEENS4_ILi256EEEEEEEENS_10ViewEngineINS_8gmem_ptrIPfEEEEEEC2ERKSD_RKSI_ - $_ZN7cutlass13device_kernelIN5flash19enable_sm80_to_sm89INS1_16FlashAttnBwdSm80INS1_25CollectiveMainloopBwdSm80ILi2ELi2EN4cute5tupleIJNS5_1CILi128EEES8_NS7_ILi64EEEEEENS_10bfloat16_tEfNS_4arch4Sm80ELb0ELb0ELb1ELb0ELb0ELb0ELb0ELb0ELi2ELi4ELi4ELi4ELb0EEENS1_24CollectiveEpilogueBwdGQAISA_fSD_Li256ELb0ELb0EEENS1_19SingleTileSchedulerILb0ELb0ELb0ELi128EEEEEEEEEvNT_6ParamsE$_ZN4cute3eso3ESOILb1ELb0EJNS_6LayoutINS_5tupleIJNS3_IJNS_1CILi1EEES5_EEEEEENS3_IJNS3_IJS5_NS4_ILi0EEEEEEEEEEENS_10ViewEngineINS_8smem_ptrIPN7cutlass9uint128_tEEEEEEEC2ERKSB_RKSI_)
$_ZN7cutlass13device_kernelIN5flash19enable_sm80_to_sm89INS1_16FlashAttnBwdSm80INS1_25CollectiveMainloopBwdSm80ILi2ELi2EN4cute5tupleIJNS5_1CILi128EEES8_NS7_ILi64EEEEEENS_10bfloat16_tEfNS_4arch4Sm80ELb0ELb0ELb1ELb0ELb0ELb0ELb0ELb0ELi2ELi4ELi4ELi4ELb0EEENS1_24CollectiveEpilogueBwdGQAISA_fSD_Li256ELb0ELb0EEENS1_19SingleTileSchedulerILb0ELb0ELb0ELi128EEEEEEEEEvNT_6ParamsE$_ZN4cute3eso3ESOILb1ELb0EJNS_6LayoutINS_5tupleIJNS3_IJNS_1CILi1EEES5_EEEEEENS3_IJNS3_IJS5_NS4_ILi0EEEEEEEEEEENS_10ViewEngineINS_8smem_ptrIPN7cutlass9uint128_tEEEEEEEC2ERKSB_RKSI_:
[----:B------:R-:W-:Y:S02]  /*87a0*/  IADD3 R6, R6, -c[0x0][0x20], RZ ;  /* 0x8000080006067a10 */ /* 0x000fe40007ffe0ff */
[----:B------:R-:W-:-:S03]  /*87b0*/  MOV R9, 0x0 ;  /* 0x0000000000097802 */ /* 0x000fc60000000f00 */
[----:B------:R1:W-:Y:S01]  /*87c0*/  STL.64 [R6], R2 ;  /* 0x0000000206007387 */ /* 0x0003e20000100a00 */
[----:B------:R-:W-:Y:S05]  /*87d0*/  RET.REL.NODEC R8 `(_ZN7cutlass13device_kernelIN5flash19enable_sm80_to_sm89INS1_16FlashAttnBwdSm80INS1_25CollectiveMainloopBwdSm80ILi2ELi2EN4cute5tupleIJNS5_1CILi128EEES8_NS7_ILi64EEEEEENS_10bfloat16_tEfNS_4arch4Sm80ELb0ELb0ELb1ELb0ELb0ELb0ELb0ELb0ELi2ELi4ELi4ELi4ELb0EEENS1_24CollectiveEpilogueBwdGQAISA_fSD_Li256ELb0ELb0EEENS1_19SingleTileSchedulerILb0ELb0ELb0ELi128EEEEEEEEEvNT_6ParamsE) ;  /* 0xffff782008007950 */ /* 0x000fea0003c3ffff */
        .type           $_ZN7cutlass13device_kernelIN5flash19enable_sm80_to_sm89INS1_16FlashAttnBwdSm80INS1_25CollectiveMainloopBwdSm80ILi2ELi2EN4cute5tupleIJNS5_1CILi128EEES8_NS7_ILi64EEEEEENS_10bfloat16_tEfNS_4arch4Sm80ELb0ELb0ELb1ELb0ELb0ELb0ELb0ELb0ELi2ELi4ELi4ELi4ELb0EEENS1_24CollectiveEpilogueBwdGQAISA_fSD_Li256ELb0ELb0EEENS1_19SingleTileSchedulerILb0ELb0ELb0ELi128EEEEEEEEEvNT_6ParamsE$_ZN4cute3eso3ESOILb1ELb0EJNS_6LayoutINS_5tupleIJNS3_IJNS_1CILi1EEES5_EEENS4_ILi32EEEEEENS3_IJNS3_IJNS4_ILi0EEES9_EEENS4_ILi256EEEEEEEENS_10ViewEngineINS_8gmem_ptrIPfEEEEEEC2ERKSD_RKSI_,@function
        .size           $_ZN7cutlass13device_kernelIN5flash19enable_sm80_to_sm89INS1_16FlashAttnBwdSm80INS1_25CollectiveMainloopBwdSm80ILi2ELi2EN4cute5tupleIJNS5_1CILi128EEES8_NS7_ILi64EEEEEENS_10bfloat16_tEfNS_4arch4Sm80ELb0ELb0ELb1ELb0ELb0ELb0ELb0ELb0ELi2ELi4ELi4ELi4ELb0EEENS1_24CollectiveEpilogueBwdGQAISA_fSD_Li256ELb0ELb0EEENS1_19SingleTileSchedulerILb0ELb0ELb0ELi128EEEEEEEEEvNT_6ParamsE$_ZN4cute3eso3ESOILb1ELb0EJNS_6LayoutINS_5tupleIJNS3_IJNS_1CILi1EEES5_EEENS4_ILi32EEEEEENS3_IJNS3_IJNS4_ILi0EEES9_EEENS4_ILi256EEEEEEEENS_10ViewEngineINS_8gmem_ptrIPfEEEEEEC2ERKSD_RKSI_,($_ZN7cutlass13device_kernelIN5flash19enable_sm80_to_sm89INS1_16FlashAttnBwdSm80INS1_25CollectiveMainloopBwdSm80ILi2ELi2EN4cute5tupleIJNS5_1CILi128EEES8_NS7_ILi64EEEEEENS_10bfloat16_tEfNS_4arch4Sm80ELb0ELb0ELb1ELb0ELb0ELb0ELb0ELb0ELi2ELi4ELi4ELi4ELb0EEENS1_24CollectiveEpilogueBwdGQAISA_fSD_Li256ELb0ELb0EEENS1_19SingleTileSchedulerILb0ELb0ELb0ELi128EEEEEEEEEvNT_6ParamsE$_ZN4cute3eso3ESOILb1ELb0EJNS_6LayoutINS_5tupleIJNS3_IJNS_1CILi1EEES5_EEENS4_ILi32EEEEEENS3_IJNS3_IJNS4_ILi0EEES9_EEENS4_ILi256EEEEEEEEiEEC2ERKSD_RKi - $_ZN7cutlass13device_kernelIN5flash19enable_sm80_to_sm89INS1_16FlashAttnBwdSm80INS1_25CollectiveMainloopBwdSm80ILi2ELi2EN4cute5tupleIJNS5_1CILi128EEES8_NS7_ILi64EEEEEENS_10bfloat16_tEfNS_4arch4Sm80ELb0ELb0ELb1ELb0ELb0ELb0ELb0ELb0ELi2ELi4ELi4ELi4ELb0EEENS1_24CollectiveEpilogueBwdGQAISA_fSD_Li256ELb0ELb0EEENS1_19SingleTileSchedulerILb0ELb0ELb0ELi128EEEEEEEEEvNT_6ParamsE$_ZN4cute3eso3ESOILb1ELb0EJNS_6LayoutINS_5tupleIJNS3_IJNS_1CILi1EEES5_EEENS4_ILi32EEEEEENS3_IJNS3_IJNS4_ILi0EEES9_EEENS4_ILi256EEEEEEEENS_10ViewEngineINS_8gmem_ptrIPfEEEEEEC2ERKSD_RKSI_)
$_ZN7cutlass13device_kernelIN5flash19enable_sm80_to_sm89INS1_16FlashAttnBwdSm80INS1_25CollectiveMainloopBwdSm80ILi2ELi2EN4cute5tupleIJNS5_1CILi128EEES8_NS7_ILi64EEEEEENS_10bfloat16_tEfNS_4arch4Sm80ELb0ELb0ELb1ELb0ELb0ELb0ELb0ELb0ELi2ELi4ELi4ELi4ELb0EEENS1_24CollectiveEpilogueBwdGQAISA_fSD_Li256ELb0ELb0EEENS1_19SingleTileSchedulerILb0ELb0ELb0ELi128EEEEEEEEEvNT_6ParamsE$_ZN4cute3eso3ESOILb1ELb0EJNS_6LayoutINS_5tupleIJNS3_IJNS_1CILi1EEES5_EEENS4_ILi32EEEEEENS3_IJNS3_IJNS4_ILi0EEES9_EEENS4_ILi256EEEEEEEENS_10ViewEngineINS_8gmem_ptrIPfEEEEEEC2ERKSD_RKSI_:
[----:B------:R-:W-:Y:S02]  /*87e0*/  IADD3 R62, R62, -c[0x0][0x20], RZ ;  /* 0x800008003e3e7a10 */ /* 0x000fe40007ffe0ff */
[----:B------:R-:W-:-:S03]  /*87f0*/  MOV R5, 0x0 ;  /* 0x0000000000057802 */ /* 0x000fc60000000f00 */
[----:B------:R1:W-:Y:S01]  /*8800*/  STL.64 [R62], R2 ;  /* 0x000000023e007387 */ /* 0x0003e20000100a00 */
[----:B------:R-:W-:Y:S05]  /*8810*/  RET.REL.NODEC R4 `(_ZN7cutlass13device_kernelIN5flash19enable_sm80_to_sm89INS1_16FlashAttnBwdSm80INS1_25CollectiveMainloopBwdSm80ILi2ELi2EN4cute5tupleIJNS5_1CILi128EEES8_NS7_ILi64EEEEEENS_10bfloat16_tEfNS_4arch4Sm80ELb0ELb0ELb1ELb0ELb0ELb0ELb0ELb0ELi2ELi4ELi4ELi4ELb0EEENS1_24CollectiveEpilogueBwdGQAISA_fSD_Li256ELb0ELb0EEENS1_19SingleTileSchedulerILb0ELb0ELb0ELi128EEEEEEEEEvNT_6ParamsE) ;  /* 0xffff77e004007950 */ /* 0x000fea0003c3ffff */
        .type           $_ZN7cutlass13device_kernelIN5flash19enable_sm80_to_sm89INS1_16FlashAttnBwdSm80INS1_25CollectiveMainloopBwdSm80ILi2ELi2EN4cute5tupleIJNS5_1CILi128EEES8_NS7_ILi64EEEEEENS_10bfloat16_tEfNS_4arch4Sm80ELb0ELb0ELb1ELb0ELb0ELb0ELb0ELb0ELi2ELi4ELi4ELi4ELb0EEENS1_24CollectiveEpilogueBwdGQAISA_fSD_Li256ELb0ELb0EEENS1_19SingleTileSchedulerILb0ELb0ELb0ELi128EEEEEEEEEvNT_6ParamsE$_ZN4cute3eso3ESOILb1ELb0EJNS_6LayoutINS_5tupleIJNS3_IJNS_1CILi1EEES5_EEENS4_ILi32EEEEEENS3_IJNS3_IJNS4_ILi0EEES9_EEENS4_ILi256EEEEEEEEiEEC2ERKSD_RKi,@function
        .size           $_ZN7cutlass13device_kernelIN5flash19enable_sm80_to_sm89INS1_16FlashAttnBwdSm80INS1_25CollectiveMainloopBwdSm80ILi2ELi2EN4cute5tupleIJNS5_1CILi128EEES8_NS7_ILi64EEEEEENS_10bfloat16_tEfNS_4arch4Sm80ELb0ELb0ELb1ELb0ELb0ELb0ELb0ELb0ELi2ELi4ELi4ELi4ELb0EEENS1_24CollectiveEpilogueBwdGQAISA_fSD_Li256ELb0ELb0EEENS1_19SingleTileSchedulerILb0ELb0ELb0ELi128EEEEEEEEEvNT_6ParamsE$_ZN4cute3eso3ESOILb1ELb0EJNS_6LayoutINS_5tupleIJNS3_IJNS_1CILi1EEES5_EEENS4_ILi32EEEEEENS3_IJNS3_IJNS4_ILi0EEES9_EEENS4_ILi256EEEEEEEEiEEC2ERKSD_RKi,($_ZN7cutlass13device_kernelIN5flash19enable_sm80_to_sm89INS1_16FlashAttnBwdSm80INS1_25CollectiveMainloopBwdSm80ILi2ELi2EN4cute5tupleIJNS5_1CILi128EEES8_NS7_ILi64EEEEEENS_10bfloat16_tEfNS_4arch4Sm80ELb0ELb0ELb1ELb0ELb0ELb0ELb0ELb0ELi2ELi4ELi4ELi4ELb0EEENS1_24CollectiveEpilogueBwdGQAISA_fSD_Li256ELb0ELb0EEENS1_19SingleTileSchedulerILb0ELb0ELb0ELi128EEEEEEEEEvNT_6ParamsE$_ZN4cute3eso3ESOILb1ELb0EJNS_6LayoutINS_5tupleIJNS3_IJNS_1CILi2EEES5_EEEEEENS3_IJNS3_IJNS4_ILi1EEES5_EEEEEEEENS_10ViewEngineIPKfEEEEC2ERKSB_RKSF_ - $_ZN7cutlass13device_kernelIN5flash19enable_sm80_to_sm89INS1_16FlashAttnBwdSm80INS1_25CollectiveMainloopBwdSm80ILi2ELi2EN4cute5tupleIJNS5_1CILi128EEES8_NS7_ILi64EEEEEENS_10bfloat16_tEfNS_4arch4Sm80ELb0ELb0ELb1ELb0ELb0ELb0ELb0ELb0ELi2ELi4ELi4ELi4ELb0EEENS1_24CollectiveEpilogueBwdGQAISA_fSD_Li256ELb0ELb0EEENS1_19SingleTileSchedulerILb0ELb0ELb0ELi128EEEEEEEEEvNT_6ParamsE$_ZN4cute3eso3ESOILb1ELb0EJNS_6LayoutINS_5tupleIJNS3_IJNS_1CILi1EEES5_EEENS4_ILi32EEEEEENS3_IJNS3_IJNS4_ILi0EEES9_EEENS4_ILi256EEEEEEEEiEEC2ERKSD_RKi)
$_ZN7cutlass13device_kernelIN5flash19enable_sm80_to_sm89INS1_16FlashAttnBwdSm80INS1_25CollectiveMainloopBwdSm80ILi2ELi2EN4cute5tupleIJNS5_1CILi128EEES8_NS7_ILi64EEEEEENS_10bfloat16_tEfNS_4arch4Sm80ELb0ELb0ELb1ELb0ELb0ELb0ELb0ELb0ELi2ELi4ELi4ELi4ELb0EEENS1_24CollectiveEpilogueBwdGQAISA_fSD_Li256ELb0ELb0EEENS1_19SingleTileSchedulerILb0ELb0ELb0ELi128EEEEEEEEEvNT_6ParamsE$_ZN4cute3eso3ESOILb1ELb0EJNS_6LayoutINS_5tupleIJNS3_IJNS_1CILi1EEES5_EEENS4_ILi32EEEEEENS3_IJNS3_IJNS4_ILi0EEES9_EEENS4_ILi256EEEEEEEEiEEC2ERKSD_RKi:
[----:B------:R-:W-:Y:S02]  /*8820*/  IADD3 R2, R62, -c[0x0][0x20], RZ ;  /* 0x800008003e027a10 */ /* 0x000fe40007ffe0ff */
[----:B------:R-:W-:-:S03]  /*8830*/  MOV R9, 0x0 ;  /* 0x0000000000097802 */ /* 0x000fc60000000f00 */
[----:B------:R1:W-:Y:S01]  /*8840*/  STL [R2], R3 ;  /* 0x0000000302007387 */ /* 0x0003e20000100800 */
[----:B------:R-:W-:Y:S05]  /*8850*/  RET.REL.NODEC R8 `(_ZN7cutlass13device_kernelIN5flash19enable_sm80_to_sm89INS1_16FlashAttnBwdSm80INS1_25CollectiveMainloopBwdSm80ILi2ELi2EN4cute5tupleIJNS5_1CILi128EEES8_NS7_ILi64EEEEEENS_10bfloat16_tEfNS_4arch4Sm80ELb0ELb0ELb1ELb0ELb0ELb0ELb0ELb0ELi2ELi4ELi4ELi4ELb0EEENS1_24CollectiveEpilogueBwdGQAISA_fSD_Li256ELb0ELb0EEENS1_19SingleTileSchedulerILb0ELb0ELb0ELi128EEEEEEEEEvNT_6ParamsE) ;  /* 0xffff77a008007950 */ /* 0x000fea0003c3ffff */
        .type           $_ZN7cutlass13device_kernelIN5flash19enable_sm80_to_sm89INS1_16FlashAttnBwdSm80INS1_25CollectiveMainloopBwdSm80ILi2ELi2EN4cute5tupleIJNS5_1CILi128EEES8_NS7_ILi64EEEEEENS_10bfloat16_tEfNS_4arch4Sm80ELb0ELb0ELb1ELb0ELb0ELb0ELb0ELb0ELi2ELi4ELi4ELi4ELb0EEENS1_24CollectiveEpilogueBwdGQAISA_fSD_Li256ELb0ELb0EEENS1_19SingleTileSchedulerILb0ELb0ELb0ELi128EEEEEEEEEvNT_6ParamsE$_ZN4cute3eso3ESOILb1ELb0EJNS_6LayoutINS_5tupleIJNS3_IJNS_1CILi2EEES5_EEEEEENS3_IJNS3_IJNS4_ILi1EEES5_EEEEEEEENS_10ViewEngineIPKfEEEEC2ERKSB_RKSF_,@function
        .size           $_ZN7cutlass13device_kernelIN5flash19enable_sm80_to_sm89INS1_16FlashAttnBwdSm80INS1_25CollectiveMainloopBwdSm80ILi2ELi2EN4cute5tupleIJNS5_1CILi128EEES8_NS7_ILi64EEEEEENS_10bfloat16_tEfNS_4arch4Sm80ELb0ELb0ELb1ELb0ELb0ELb0ELb0ELb0ELi2ELi4ELi4ELi4ELb0EEENS1_24CollectiveEpilogueBwdGQAISA_fSD_Li256ELb0ELb0EEENS1_19SingleTileSchedulerILb0ELb0ELb0ELi128EEEEEEEEEvNT_6ParamsE$_ZN4cute3eso3ESOILb1ELb0EJNS_6LayoutINS_5tupleIJNS3_IJNS_1CILi2EEES5_EEEEEENS3_IJNS3_IJNS4_ILi1EEES5_EEEEEEEENS_10ViewEngineIPKfEEEEC2ERKSB_RKSF_,($_ZN7cutlass13device_kernelIN5flash19enable_sm80_to_sm89INS1_16FlashAttnBwdSm80INS1_25CollectiveMainloopBwdSm80ILi2ELi2EN4cute5tupleIJNS5_1CILi128EEES8_NS7_ILi64EEEEEENS_10bfloat16_tEfNS_4arch4Sm80ELb0ELb0ELb1ELb0ELb0ELb0ELb0ELb0ELi2ELi4ELi4ELi4ELb0EEENS1_24CollectiveEpilogueBwdGQAISA_fSD_Li256ELb0ELb0EEENS1_19SingleTileSchedulerILb0ELb0ELb0ELi128EEEEEEEEEvNT_6ParamsE$_ZN4cute3eso3ESOILb1ELb0EJNS_6LayoutINS_5tupleIJNS3_IJNS_1CILi2EEES5_EEEEEENS3_IJNS3_IJNS4_ILi1EEES5_EEEEEEEENS_10ViewEngineIPN7cutlass10bfloat16_tEEEEEC2ERKSB_RKSG_ - $_ZN7cutlass13device_kernelIN5flash19enable_sm80_to_sm89INS1_16FlashAttnBwdSm80INS1_25CollectiveMainloopBwdSm80ILi2ELi2EN4cute5tupleIJNS5_1CILi128EEES8_NS7_ILi64EEEEEENS_10bfloat16_tEfNS_4arch4Sm80ELb0ELb0ELb1ELb0ELb0ELb0ELb0ELb0ELi2ELi4ELi4ELi4ELb0EEENS1_24CollectiveEpilogueBwdGQAISA_fSD_Li256ELb0ELb0EEENS1_19SingleTileSchedulerILb0ELb0ELb0ELi128EEEEEEEEEvNT_6ParamsE$_ZN4cute3eso3ESOILb1ELb0EJNS_6LayoutINS_5tupleIJNS3_IJNS_1CILi2EEES5_EEEEEENS3_IJNS3_IJNS4_ILi1EEES5_EEEEEEEENS_10ViewEngineIPKfEEEEC2ERKSB_RKSF_)
$_ZN7cutlass13device_kernelIN5flash19enable_sm80_to_sm89INS1_16FlashAttnBwdSm80INS1_25CollectiveMainloopBwdSm80ILi2ELi2EN4cute5tupleIJNS5_1CILi128EEES8_NS7_ILi64EEEEEENS_10bfloat16_tEfNS_4arch4Sm80ELb0ELb0ELb1ELb0ELb0ELb0ELb0ELb0ELi2ELi4ELi4ELi4ELb0EEENS1_24CollectiveEpilogueBwdGQAISA_fSD_Li256ELb0ELb0EEENS1_19SingleTileSchedulerILb0ELb0ELb0ELi128EEEEEEEEEvNT_6ParamsE$_ZN4cute3eso3ESOILb1ELb0EJNS_6LayoutINS_5tupleIJNS3_IJNS_1CILi2EEES5_EEEEEENS3_IJNS3_IJNS4_ILi1EEES5_EEEEEEEENS_10ViewEngineIPKfEEEEC2ERKSB_RKSF_:
[----:B------:R-:W-:Y:S01]  /*8860*/  IADD3 R2, R2, -c[0x0][0x20], RZ ;  /* 0x8000080002027a10 */ /* 0x000fe20007ffe0ff */
[----:B------:R-:W-:Y:S01]  /*8870*/  IMAD.MOV.U32 R7, RZ, RZ, R3 ;  /* 0x000000ffff077224 */ /* 0x000fe200078e0003 */
[----:B------:R-:W-:-:S04]  /*8880*/  MOV R5, 0x0 ;  /* 0x0000000000057802 */ /* 0x000fc80000000f00 */
[----:B------:R1:W-:Y:S01]  /*8890*/  STL.64 [R2], R6 ;  /* 0x0000000602007387 */ /* 0x0003e20000100a00 */
[----:B------:R-:W-:Y:S05]  /*88a0*/  RET.REL.NODEC R4 `(_ZN7cutlass13device_kernelIN5flash19enable_sm80_to_sm89INS1_16FlashAttnBwdSm80INS1_25CollectiveMainloopBwdSm80ILi2ELi2EN4cute5tupleIJNS5_1CILi128EEES8_NS7_ILi64EEEEEENS_10bfloat16_tEfNS_4arch4Sm80ELb0ELb0ELb1ELb0ELb0ELb0ELb0ELb0ELi2ELi4ELi4ELi4ELb0EEENS1_24CollectiveEpilogueBwdGQAISA_fSD_Li256ELb0ELb0EEENS1_19SingleTileSchedulerILb0ELb0ELb0ELi128EEEEEEEEEvNT_6ParamsE) ;  /* 0xffff775004007950 */ /* 0x000fea0003c3ffff */
        .type           $_ZN7cutlass13device_kernelIN5flash19enable_sm80_to_sm89INS1_16FlashAttnBwdSm80INS1_25CollectiveMainloopBwdSm80ILi2ELi2EN4cute5tupleIJNS5_1CILi128EEES8_NS7_ILi64EEEEEENS_10bfloat16_tEfNS_4arch4Sm80ELb0ELb0ELb1ELb0ELb0ELb0ELb0ELb0ELi2ELi4ELi4ELi4ELb0EEENS1_24CollectiveEpilogueBwdGQAISA_fSD_Li256ELb0ELb0EEENS1_19SingleTileSchedulerILb0ELb0ELb0ELi128EEEEEEEEEvNT_6ParamsE$_ZN4cute3eso3ESOILb1ELb0EJNS_6LayoutINS_5tupleIJNS3_IJNS_1CILi2EEES5_EEEEEENS3_IJNS3_IJNS4_ILi1EEES5_EEEEEEEENS_10ViewEngineIPN7cutlass10bfloat16_tEEEEEC2ERKSB_RKSG_,@function
        .size           $_ZN7cutlass13device_kernelIN5flash19enable_sm80_to_sm89INS1_16FlashAttnBwdSm80INS1_25CollectiveMainloopBwdSm80ILi2ELi2EN4cute5tupleIJNS5_1CILi128EEES8_NS7_ILi64EEEEEENS_10bfloat16_tEfNS_4arch4Sm80ELb0ELb0ELb1ELb0ELb0ELb0ELb0ELb0ELi2ELi4ELi4ELi4ELb0EEENS1_24CollectiveEpilogueBwdGQAISA_fSD_Li256ELb0ELb0EEENS1_19SingleTileSchedulerILb0ELb0ELb0ELi128EEEEEEEEEvNT_6ParamsE$_ZN4cute3eso3ESOILb1ELb0EJNS_6LayoutINS_5tupleIJNS3_IJNS_1CILi2EEES5_EEEEEENS3_IJNS3_IJNS4_ILi1EEES5_EEEEEEEENS_10ViewEngineIPN7cutlass10bfloat16_tEEEEEC2ERKSB_RKSG_,($_ZN7cutlass13device_kernelIN5flash19enable_sm80_to_sm89INS1_16FlashAttnBwdSm80INS1_25CollectiveMainloopBwdSm80ILi2ELi2EN4cute5tupleIJNS5_1CILi128EEES8_NS7_ILi64EEEEEENS_10bfloat16_tEfNS_4arch4Sm80ELb0ELb0ELb1ELb0ELb0ELb0ELb0ELb0ELi2ELi4ELi4ELi4ELb0EEENS1_24CollectiveEpilogueBwdGQAISA_fSD_Li256ELb0ELb0EEENS1_19SingleTileSchedulerILb0ELb0ELb0ELi128EEEEEEEEEvNT_6ParamsE$_ZN4cute3eso3ESOILb1ELb0EJNS_6LayoutINS_5tupleIJNS3_IJNS_1CILi2EEES5_EEEEEENS3_IJNS3_IJNS4_ILi1EEES5_EEEEEEEENS_10ViewEngineIPfEEEEC2ERKSB_RKSE_ - $_ZN7cutlass13device_kernelIN5flash19enable_sm80_to_sm89INS1_16FlashAttnBwdSm80INS1_25CollectiveMainloopBwdSm80ILi2ELi2EN4cute5tupleIJNS5_1CILi128EEES8_NS7_ILi64EEEEEENS_10bfloat16_tEfNS_4arch4Sm80ELb0ELb0ELb1ELb0ELb0ELb0ELb0ELb0ELi2ELi4ELi4ELi4ELb0EEENS1_24CollectiveEpilogueBwdGQAISA_fSD_Li256ELb0ELb0EEENS1_19SingleTileSchedulerILb0ELb0ELb0ELi128EEEEEEEEEvNT_6ParamsE$_ZN4cute3eso3ESOILb1ELb0EJNS_6LayoutINS_5tupleIJNS3_IJNS_1CILi2EEES5_EEEEEENS3_IJNS3_IJNS4_ILi1EEES5_EEEEEEEENS_10ViewEngineIPN7cutlass10bfloat16_tEEEEEC2ERKSB_RKSG_)
$_ZN7cutlass13device_kernelIN5flash19enable_sm80_to_sm89INS1_16FlashAttnBwdSm80INS1_25CollectiveMainloopBwdSm80ILi2ELi2EN4cute5tupleIJNS5_1CILi128EEES8_NS7_ILi64EEEEEENS_10bfloat16_tEfNS_4arch4Sm80ELb0ELb0ELb1ELb0ELb0ELb0ELb0ELb0ELi2ELi4ELi4ELi4ELb0EEENS1_24CollectiveEpilogueBwdGQAISA_fSD_Li256ELb0ELb0EEENS1_19SingleTileSchedulerILb0ELb0ELb0ELi128EEEEEEEEEvNT_6ParamsE$_ZN4cute3eso3ESOILb1ELb0EJNS_6LayoutINS_5tupleIJNS3_IJNS_1CILi2EEES5_EEEEEENS3_IJNS3_IJNS4_ILi1EEES5_EEEEEEEENS_10ViewEngineIPN7cutlass10bfloat16_tEEEEEC2ERKSB_RKSG_:
[----:B------:R-:W-:Y:S01]  /*88b0*/  IADD3 R2, R69, -c[0x0][0x20], RZ ;  /* 0x8000080045027a10 */ /* 0x000fe20007ffe0ff */
[----:B------:R-:W-:Y:S01]  /*88c0*/  IMAD.MOV.U32 R7, RZ, RZ, R3 ;  /* 0x000000ffff077224 */ /* 0x000fe200078e0003 */
[----:B------:R-:W-:-:S04]  /*88d0*/  MOV R5, 0x0 ;  /* 0x0000000000057802 */ /* 0x000fc80000000f00 */
[----:B------:R1:W-:Y:S01]  /*88e0*/  STL.64 [R2], R6 ;  /* 0x0000000602007387 */ /* 0x0003e20000100a00 */
[----:B------:R-:W-:Y:S05]  /*88f0*/  RET.REL.NODEC R4 `(_ZN7cutlass13device_kernelIN5flash19enable_sm80_to_sm89INS1_16FlashAttnBwdSm80INS1_25CollectiveMainloopBwdSm80ILi2ELi2EN4cute5tupleIJNS5_1CILi128EEES8_NS7_ILi64EEEEEENS_10bfloat16_tEfNS_4arch4Sm80ELb0ELb0ELb1ELb0ELb0ELb0ELb0ELb0ELi2ELi4ELi4ELi4ELb0EEENS1_24CollectiveEpilogueBwdGQAISA_fSD_Li256ELb0ELb0EEENS1_19SingleTileSchedulerILb0ELb0ELb0ELi128EEEEEEEEEvNT_6ParamsE) ;  /* 0xffff770004007950 */ /* 0x000fea0003c3ffff */
        .type           $_ZN7cutlass13device_kernelIN5flash19enable_sm80_to_sm89INS1_16FlashAttnBwdSm80INS1_25CollectiveMainloopBwdSm80ILi2ELi2EN4cute5tupleIJNS5_1CILi128EEES8_NS7_ILi64EEEEEENS_10bfloat16_tEfNS_4arch4Sm80ELb0ELb0ELb1ELb0ELb0ELb0ELb0ELb0ELi2ELi4ELi4ELi4ELb0EEENS1_24CollectiveEpilogueBwdGQAISA_fSD_Li256ELb0ELb0EEENS1_19SingleTileSchedulerILb0ELb0ELb0ELi128EEEEEEEEEvNT_6ParamsE$_ZN4cute3eso3ESOILb1ELb0EJNS_6LayoutINS_5tupleIJNS3_IJNS_1CILi2EEES5_EEEEEENS3_IJNS3_IJNS4_ILi1EEES5_EEEEEEEENS_10ViewEngineIPfEEEEC2ERKSB_RKSE_,@function
        .size           $_ZN7cutlass13device_kernelIN5flash19enable_sm80_to_sm89INS1_16FlashAttnBwdSm80INS1_25CollectiveMainloopBwdSm80ILi2ELi2EN4cute5tupleIJNS5_1CILi128EEES8_NS7_ILi64EEEEEENS_10bfloat16_tEfNS_4arch4Sm80ELb0ELb0ELb1ELb0ELb0ELb0ELb0ELb0ELi2ELi4ELi4ELi4ELb0EEENS1_24CollectiveEpilogueBwdGQAISA_fSD_Li256ELb0ELb0EEENS1_19SingleTileSchedulerILb0ELb0ELb0ELi128EEEEEEEEEvNT_6ParamsE$_ZN4cute3eso3ESOILb1ELb0EJNS_6LayoutINS_5tupleIJNS3_IJNS_1CILi2EEES5_EEEEEENS3_IJNS3_IJNS4_ILi1EEES5_EEEEEEEENS_10ViewEngineIPfEEEEC2ERKSB_RKSE_,($_ZN7cutlass13device_kernelIN5flash19enable_sm80_to_sm89INS1_16FlashAttnBwdSm80INS1_25CollectiveMainloopBwdSm80ILi2ELi2EN4cute5tupleIJNS5_1CILi128EEES8_NS7_ILi64EEEEEENS_10bfloat16_tEfNS_4arch4Sm80ELb0ELb0ELb1ELb0ELb0ELb0ELb0ELb0ELi2ELi4ELi4ELi4ELb0EEENS1_24CollectiveEpilogueBwdGQAISA_fSD_Li256ELb0ELb0EEENS1_19SingleTileSchedulerILb0ELb0ELb0ELi128EEEEEEEEEvNT_6ParamsE$_ZN4cute3eso3ESOILb1ELb0EJNS_6LayoutINS_5tupleIJNS3_IJNS_1CILi2EEES5_EEEEEENS3_IJNS3_IJNS4_ILi1EEES5_EEEEEEEEiEEC2ERKSB_RKi - $_ZN7cutlass13device_kernelIN5flash19enable_sm80_to_sm89INS1_16FlashAttnBwdSm80INS1_25CollectiveMainloopBwdSm80ILi2ELi2EN4cute5tupleIJNS5_1CILi128EEES8_NS7_ILi64EEEEEENS_10bfloat16_tEfNS_4arch4Sm80ELb0ELb0ELb1ELb0ELb0ELb0ELb0ELb0ELi2ELi4ELi4ELi4ELb0EEENS1_24CollectiveEpilogueBwdGQAISA_fSD_Li256ELb0ELb0EEENS1_19SingleTileSchedulerILb0ELb0ELb0ELi128EEEEEEEEEvNT_6ParamsE$_ZN4cute3eso3ESOILb1ELb0EJNS_6LayoutINS_5tupleIJNS3_IJNS_1CILi2EEES5_EEEEEENS3_IJNS3_IJNS4_ILi1EEES5_EEEEEEEENS_10ViewEngineIPfEEEEC2ERKSB_RKSE_)
$_ZN7cutlass13device_kernelIN5flash19enable_sm80_to_sm89INS1_16FlashAttnBwdSm80INS1_25CollectiveMainloopBwdSm80ILi2ELi2EN4cute5tupleIJNS5_1CILi128EEES8_NS7_ILi64EEEEEENS_10bfloat16_tEfNS_4arch4Sm80ELb0ELb0ELb1ELb0ELb0ELb0ELb0ELb0ELi2ELi4ELi4ELi4ELb0EEENS1_24CollectiveEpilogueBwdGQAISA_fSD_Li256ELb0ELb0EEENS1_19SingleTileSchedulerILb0ELb0ELb0ELi128EEEEEEEEEvNT_6ParamsE$_ZN4cute3eso3ESOILb1ELb0EJNS_6LayoutINS_5tupleIJNS3_IJNS_1CILi2EEES5_EEEEEENS3_IJNS3_IJNS4_ILi1EEES5_EEEEEEEENS_10ViewEngineIPfEEEEC2ERKSB_RKSE_:
[----:B------:R-:W-:Y:S01]  /*8900*/  IADD3 R2, R2, -c[0x0][0x20], RZ ;  /* 0x8000080002027a10 */ /* 0x000fe20007ffe0ff */
[----:B------:R-:W-:Y:S01]  /*8910*/  IMAD.MOV.U32 R9, RZ, RZ, R3 ;  /* 0x000000ffff097224 */ /* 0x000fe200078e0003 */
[----:B------:R-:W-:-:S04]  /*8920*/  MOV R5, 0x0 ;  /* 0x0000000000057802 */ /* 0x000fc80000000f00 */
[----:B------:R1:W-:Y:S01]  /*8930*/  STL.64 [R2], R8 ;  /* 0x0000000802007387 */ /* 0x0003e20000100a00 */
[----:B------:R-:W-:Y:S05]  /*8940*/  RET.REL.NODEC R4 `(_ZN7cutlass13device_kernelIN5flash19enable_sm80_to_sm89INS1_16FlashAttnBwdSm80INS1_25CollectiveMainloopBwdSm80ILi2ELi2EN4cute5tupleIJNS5_1CILi128EEES8_NS7_ILi64EEEEEENS_10bfloat16_tEfNS_4arch4Sm80ELb0ELb0ELb1ELb0ELb0ELb0ELb0ELb0ELi2ELi4ELi4ELi4ELb0EEENS1_24CollectiveEpilogueBwdGQAISA_fSD_Li256ELb0ELb0EEENS1_19SingleTileSchedulerILb0ELb0ELb0ELi128EEEEEEEEEvNT_6ParamsE) ;  /* 0xffff76b004007950 */ /* 0x000fea0003c3ffff */
        .type           $_ZN7cutlass13device_kernelIN5flash19enable_sm80_to_sm89INS1_16FlashAttnBwdSm80INS1_25CollectiveMainloopBwdSm80ILi2ELi2EN4cute5tupleIJNS5_1CILi128EEES8_NS7_ILi64EEEEEENS_10bfloat16_tEfNS_4arch4Sm80ELb0ELb0ELb1ELb0ELb0ELb0ELb0ELb0ELi2ELi4ELi4ELi4ELb0EEENS1_24CollectiveEpilogueBwdGQAISA_fSD_Li256ELb0ELb0EEENS1_19SingleTileSchedulerILb0ELb0ELb0ELi128EEEEEEEEEvNT_6ParamsE$_ZN4cute3eso3ESOILb1ELb0EJNS_6LayoutINS_5tupleIJNS3_IJNS_1CILi2EEES5_EEEEEENS3_IJNS3_IJNS4_ILi1EEES5_EEEEEEEEiEEC2ERKSB_RKi,@function
        .size           $_ZN7cutlass13device_kernelIN5flash19enable_sm80_to_sm89INS1_16FlashAttnBwdSm80INS1_25CollectiveMainloopBwdSm80ILi2ELi2EN4cute5tupleIJNS5_1CILi128EEES8_NS7_ILi64EEEEEENS_10bfloat16_tEfNS_4arch4Sm80ELb0ELb0ELb1ELb0ELb0ELb0ELb0ELb0ELi2ELi4ELi4ELi4ELb0EEENS1_24CollectiveEpilogueBwdGQAISA_fSD_Li256ELb0ELb0EEENS1_19SingleTileSchedulerILb0ELb0ELb0ELi128EEEEEEEEEvNT_6ParamsE$_ZN4cute3eso3ESOILb1ELb0EJNS_6LayoutINS_5tupleIJNS3_IJNS_1CILi2EEES5_EEEEEENS3_IJNS3_IJNS4_ILi1EEES5_EEEEEEEEiEEC2ERKSB_RKi,($_ZN7cutlass13device_kernelIN5flash19enable_sm80_to_sm89INS1_16FlashAttnBwdSm80INS1_25CollectiveMainloopBwdSm80ILi2ELi2EN4cute5tupleIJNS5_1CILi128EEES8_NS7_ILi64EEEEEENS_10bfloat16_tEfNS_4arch4Sm80ELb0ELb0ELb1ELb0ELb0ELb0ELb0ELb0ELi2ELi4ELi4ELi4ELb0EEENS1_24CollectiveEpilogueBwdGQAISA_fSD_Li256ELb0ELb0EEENS1_19SingleTileSchedulerILb0ELb0ELb0ELi128EEEEEEEEEvNT_6ParamsE$_ZN4cute3eso3ESOILb1ELb0EJNS_6LayoutINS_5tupleIJNS3_IJNS_1CILi2EEES5_EEEEEENS3_IJNS3_IJNS4_ILi8EEENS4_ILi64EEEEEEEEEEENS_10ViewEngineINS_8smem_ptrIPfEEEEEEC2ERKSC_RKSH_ - $_ZN7cutlass13device_kernelIN5flash19enable_sm80_to_sm89INS1_16FlashAttnBwdSm80INS1_25CollectiveMainloopBwdSm80ILi2ELi2EN4cute5tupleIJNS5_1CILi128EEES8_NS7_ILi64EEEEEENS_10bfloat16_tEfNS_4arch4Sm80ELb0ELb0ELb1ELb0ELb0ELb0ELb0ELb0ELi2ELi4ELi4ELi4ELb0EEENS1_24CollectiveEpilogueBwdGQAISA_fSD_Li256ELb0ELb0EEENS1_19SingleTileSchedulerILb0ELb0ELb0ELi128EEEEEEEEEvNT_6ParamsE$_ZN4cute3eso3ESOILb1ELb0EJNS_6LayoutINS_5tupleIJNS3_IJNS_1CILi2EEES5_EEEEEENS3_IJNS3_IJNS4_ILi1EEES5_EEEEEEEEiEEC2ERKSB_RKi)
$_ZN7cutlass13device_kernelIN5flash19enable_sm80_to_sm89INS1_16FlashAttnBwdSm80INS1_25CollectiveMainloopBwdSm80ILi2ELi2EN4cute5tupleIJNS5_1CILi128EEES8_NS7_ILi64EEEEEENS_10bfloat16_tEfNS_4arch4Sm80ELb0ELb0ELb1ELb0ELb0ELb0ELb0ELb0ELi2ELi4ELi4ELi4ELb0EEENS1_24CollectiveEpilogueBwdGQAISA_fSD_Li256ELb0ELb0EEENS1_19SingleTileSchedulerILb0ELb0ELb0ELi128EEEEEEEEEvNT_6ParamsE$_ZN4cute3eso3ESOILb1ELb0EJNS_6LayoutINS_5tupleIJNS3_IJNS_1CILi2EEES5_EEEEEENS3_IJNS3_IJNS4_ILi1EEES5_EEEEEEEEiEEC2ERKSB_RKi:
[----:B------:R-:W-:Y:S02]  /*8950*/  IADD3 R2, R69, -c[0x0][0x20], RZ ;  /* 0x8000080045027a10 */ /* 0x000fe40007ffe0ff */
[----:B------:R-:W-:-:S03]  /*8960*/  MOV R5, 0x0 ;  /* 0x0000000000057802 */ /* 0x000fc60000000f00 */
[----:B------:R1:W-:Y:S01]  /*8970*/  STL [R2], R3 ;  /* 0x0000000302007387 */ /* 0x0003e20000100800 */
[----:B------:R-:W-:Y:S05]  /*8980*/  RET.REL.NODEC R4 `(_ZN7cutlass13device_kernelIN5flash19enable_sm80_to_sm89INS1_16FlashAttnBwdSm80INS1_25CollectiveMainloopBwdSm80ILi2ELi2EN4cute5tupleIJNS5_1CILi128EEES8_NS7_ILi64EEEEEENS_10bfloat16_tEfNS_4arch4Sm80ELb0ELb0ELb1ELb0ELb0ELb0ELb0ELb0ELi2ELi4ELi4ELi4ELb0EEENS1_24CollectiveEpilogueBwdGQAISA_fSD_Li256ELb0ELb0EEENS1_19SingleTileSchedulerILb0ELb0ELb0ELi128EEEEEEEEEvNT_6ParamsE) ;  /* 0xffff767004007950 */ /* 0x000fea0003c3ffff */
        .type           $_ZN7cutlass13device_kernelIN5flash19enable_sm80_to_sm89INS1_16FlashAttnBwdSm80INS1_25CollectiveMainloopBwdSm80ILi2ELi2EN4cute5tupleIJNS5_1CILi128EEES8_NS7_ILi64EEEEEENS_10bfloat16_tEfNS_4arch4Sm80ELb0ELb0ELb1ELb0ELb0ELb0ELb0ELb0ELi2ELi4ELi4ELi4ELb0EEENS1_24CollectiveEpilogueBwdGQAISA_fSD_Li256ELb0ELb0EEENS1_19SingleTileSchedulerILb0ELb0ELb0ELi128EEEEEEEEEvNT_6ParamsE$_ZN4cute3eso3ESOILb1ELb0EJNS_6LayoutINS_5tupleIJNS3_IJNS_1CILi2EEES5_EEEEEENS3_IJNS3_IJNS4_ILi8EEENS4_ILi64EEEEEEEEEEENS_10ViewEngineINS_8smem_ptrIPfEEEEEEC2ERKSC_RKSH_,@function
        .size           $_ZN7cutlass13device_kernelIN5flash19enable_sm80_to_sm89INS1_16FlashAttnBwdSm80INS1_25CollectiveMainloopBwdSm80ILi2ELi2EN4cute5tupleIJNS5_1CILi128EEES8_NS7_ILi64EEEEEENS_10bfloat16_tEfNS_4arch4Sm80ELb0ELb0ELb1ELb0ELb0ELb0ELb0ELb0ELi2ELi4ELi4ELi4ELb0EEENS1_24CollectiveEpilogueBwdGQAISA_fSD_Li256ELb0ELb0EEENS1_19SingleTileSchedulerILb0ELb0ELb0ELi128EEEEEEEEEvNT_6ParamsE$_ZN4cute3eso3ESOILb1ELb0EJNS_6LayoutINS_5tupleIJNS3_IJNS_1CILi2EEES5_EEEEEENS3_IJNS3_IJNS4_ILi8EEENS4_ILi64EEEEEEEEEEENS_10ViewEngineINS_8smem_ptrIPfEEEEEEC2ERKSC_RKSH_,($_ZN7cutlass13device_kernelIN5flash19enable_sm80_to_sm89INS1_16FlashAttnBwdSm80INS1_25CollectiveMainloopBwdSm80ILi2ELi2EN4cute5tupleIJNS5_1CILi128EEES8_NS7_ILi64EEEEEENS_10bfloat16_tEfNS_4arch4Sm80ELb0ELb0ELb1ELb0ELb0ELb0ELb0ELb0ELi2ELi4ELi4ELi4ELb0EEENS1_24CollectiveEpilogueBwdGQAISA_fSD_Li256ELb0ELb0EEENS1_19SingleTileSchedulerILb0ELb0ELb0ELi128EEEEEEEEEvNT_6ParamsE$_ZN4cute3eso3ESOILb1ELb0EJNS_6LayoutINS_5tupleIJNS3_IJNS_1CILi2EEES5_EEEEEENS3_IJNS3_IJNS4_ILi8EEENS4_ILi64EEEEEEEEEEEiEEC2ERKSC_RKi - $_ZN7cutlass13device_kernelIN5flash19enable_sm80_to_sm89INS1_16FlashAttnBwdSm80INS1_25CollectiveMainloopBwdSm80ILi2ELi2EN4cute5tupleIJNS5_1CILi128EEES8_NS7_ILi64EEEEEENS_10bfloat16_tEfNS_4arch4Sm80ELb0ELb0ELb1ELb0ELb0ELb0ELb0ELb0ELi2ELi4ELi4ELi4ELb0EEENS1_24CollectiveEpilogueBwdGQAISA_fSD_Li256ELb0ELb0EEENS1_19SingleTileSchedulerILb0ELb0ELb0ELi128EEEEEEEEEvNT_6ParamsE$_ZN4cute3eso3ESOILb1ELb0EJNS_6LayoutINS_5tupleIJNS3_IJNS_1CILi2EEES5_EEEEEENS3_IJNS3_IJNS4_ILi8EEENS4_ILi64EEEEEEEEEEENS_10ViewEngineINS_8smem_ptrIPfEEEEEEC2ERKSC_RKSH_)
$_ZN7cutlass13device_kernelIN5flash19enable_sm80_to_sm89INS1_16FlashAttnBwdSm80INS1_25CollectiveMainloopBwdSm80ILi2ELi2EN4cute5tupleIJNS5_1CILi128EEES8_NS7_ILi64EEEEEENS_10bfloat16_tEfNS_4arch4Sm80ELb0ELb0ELb1ELb0ELb0ELb0ELb0ELb0ELi2ELi4ELi4ELi4ELb0EEENS1_24CollectiveEpilogueBwdGQAISA_fSD_Li256ELb0ELb0EEENS1_19SingleTileSchedulerILb0ELb0ELb0ELi128EEEEEEEEEvNT_6ParamsE$_ZN4cute3eso3ESOILb1ELb0EJNS_6LayoutINS_5tupleIJNS3_IJNS_1CILi2EEES5_EEEEEENS3_IJNS3_IJNS4_ILi8EEENS4_ILi64EEEEEEEEEEENS_10ViewEngineINS_8smem_ptrIPfEEEEEEC2ERKSC_RKSH_:
[----:B------:R-:W-:Y:S02]  /*8990*/  IADD3 R6, R25, -c[0x0][0x20], RZ ;  /* 0x8000080019067a10 */ /* 0x000fe40007ffe0ff */
[----:B------:R-:W-:-:S03]  /*89a0*/  MOV R9, 0x0 ;  /* 0x0000000000097802 */ /* 0x000fc60000000f00 */
[----:B------:R1:W-:Y:S01]  /*89b0*/  STL.64 [R6], R2 ;  /* 0x0000000206007387 */ /* 0x0003e20000100a00 */
[----:B------:R-:W-:Y:S05]  /*89c0*/  RET.REL.NODEC R8 `(_ZN7cutlass13device_kernelIN5flash19enable_sm80_to_sm89INS1_16FlashAttnBwdSm80INS1_25CollectiveMainloopBwdSm80ILi2ELi2EN4cute5tupleIJNS5_1CILi128EEES8_NS7_ILi64EEEEEENS_10bfloat16_tEfNS_4arch4Sm80ELb0ELb0ELb1ELb0ELb0ELb0ELb0ELb0ELi2ELi4ELi4ELi4ELb0EEENS1_24CollectiveEpilogueBwdGQAISA_fSD_Li256ELb0ELb0EEENS1_19SingleTileSchedulerILb0ELb0ELb0ELi128EEEEEEEEEvNT_6ParamsE) ;  /* 0xffff763008007950 */ /* 0x000fea0003c3ffff */
        .type           $_ZN7cutlass13device_kernelIN5flash19enable_sm80_to_sm89INS1_16FlashAttnBwdSm80INS1_25CollectiveMainloopBwdSm80ILi2ELi2EN4cute5tupleIJNS5_1CILi128EEES8_NS7_ILi64EEEEEENS_10bfloat16_tEfNS_4arch4Sm80ELb0ELb0ELb1ELb0ELb0ELb0ELb0ELb0ELi2ELi4ELi4ELi4ELb0EEENS1_24CollectiveEpilogueBwdGQAISA_fSD_Li256ELb0ELb0EEENS1_19SingleTileSchedulerILb0ELb0ELb0ELi128EEEEEEEEEvNT_6ParamsE$_ZN4cute3eso3ESOILb1ELb0EJNS_6LayoutINS_5tupleIJNS3_IJNS_1CILi2EEES5_EEEEEENS3_IJNS3_IJNS4_ILi8EEENS4_ILi64EEEEEEEEEEEiEEC2ERKSC_RKi,@function
        .size           $_ZN7cutlass13device_kernelIN5flash19enable_sm80_to_sm89INS1_16FlashAttnBwdSm80INS1_25CollectiveMainloopBwdSm80ILi2ELi2EN4cute5tupleIJNS5_1CILi128EEES8_NS7_ILi64EEEEEENS_10bfloat16_tEfNS_4arch4Sm80ELb0ELb0ELb1ELb0ELb0ELb0ELb0ELb0ELi2ELi4ELi4ELi4ELb0EEENS1_24CollectiveEpilogueBwdGQAISA_fSD_Li256ELb0ELb0EEENS1_19SingleTileSchedulerILb0ELb0ELb0ELi128EEEEEEEEEvNT_6ParamsE$_ZN4cute3eso3ESOILb1ELb0EJNS_6LayoutINS_5tupleIJNS3_IJNS_1CILi2EEES5_EEEEEENS3_IJNS3_IJNS4_ILi8EEENS4_ILi64EEEEEEEEEEEiEEC2ERKSC_RKi,($_ZN7cutlass13device_kernelIN5flash19enable_sm80_to_sm89INS1_16FlashAttnBwdSm80INS1_25CollectiveMainloopBwdSm80ILi2ELi2EN4cute5tupleIJNS5_1CILi128EEES8_NS7_ILi64EEEEEENS_10bfloat16_tEfNS_4arch4Sm80ELb0ELb0ELb1ELb0ELb0ELb0ELb0ELb0ELi2ELi4ELi4ELi4ELb0EEENS1_24CollectiveEpilogueBwdGQAISA_fSD_Li256ELb0ELb0EEENS1_19SingleTileSchedulerILb0ELb0ELb0ELi128EEEEEEEEEvNT_6ParamsE$_ZN4cute3eso3ESOILb1ELb0EJNS_6LayoutINS_5tupleIJNS3_IJNS_1CILi2EEES5_EEENS3_IJS5_NS4_ILi8EEEEEEEEENS3_IJNS3_IJNS_11ScaledBasisIS7_JLi0EEEENSA_INS4_ILi64EEEJLi0EEEEEEENS3_IJNSA_INS4_ILi1EEEJLi1EEEENSA_INS4_ILi16EEEJLi1EEEEEEEEEEEENS_10ViewEngineINS_23ArithmeticTupleIteratorINS_15ArithmeticTupleIJNS4_ILi0EEESP_EEEEEEEEEC2ERKSL_RKSS_ - $_ZN7cutlass13device_kernelIN5flash19enable_sm80_to_sm89INS1_16FlashAttnBwdSm80INS1_25CollectiveMainloopBwdSm80ILi2ELi2EN4cute5tupleIJNS5_1CILi128EEES8_NS7_ILi64EEEEEENS_10bfloat16_tEfNS_4arch4Sm80ELb0ELb0ELb1ELb0ELb0ELb0ELb0ELb0ELi2ELi4ELi4ELi4ELb0EEENS1_24CollectiveEpilogueBwdGQAISA_fSD_Li256ELb0ELb0EEENS1_19SingleTileSchedulerILb0ELb0ELb0ELi128EEEEEEEEEvNT_6ParamsE$_ZN4cute3eso3ESOILb1ELb0EJNS_6LayoutINS_5tupleIJNS3_IJNS_1CILi2EEES5_EEEEEENS3_IJNS3_IJNS4_ILi8EEENS4_ILi64EEEEEEEEEEEiEEC2ERKSC_RKi)
$_ZN7cutlass13device_kernelIN5flash19enable_sm80_to_sm89INS1_16FlashAttnBwdSm80INS1_25CollectiveMainloopBwdSm80ILi2ELi2EN4cute5tupleIJNS5_1CILi128EEES8_NS7_ILi64EEEEEENS_10bfloat16_tEfNS_4arch4Sm80ELb0ELb0ELb1ELb0ELb0ELb0ELb0ELb0ELi2ELi4ELi4ELi4ELb0EEENS1_24CollectiveEpilogueBwdGQAISA_fSD_Li256ELb0ELb0EEENS1_19SingleTileSchedulerILb0ELb0ELb0ELi128EEEEEEEEEvNT_6ParamsE$_ZN4cute3eso3ESOILb1ELb0EJNS_6LayoutINS_5tupleIJNS3_IJNS_1CILi2EEES5_EEEEEENS3_IJNS3_IJNS4_ILi8EEENS4_ILi64EEEEEEEEEEEiEEC2ERKSC_RKi:
[----:B------:R-:W-:Y:S01]  /*89d0*/  IADD3 R2, R25, -c[0x0][0x20], RZ ;  /* 0x8000080019027a10 */ /* 0x000fe20007ffe0ff */
[----:B------:R-:W-:Y:S01]  /*89e0*/  IMAD.MOV.U32 R8, RZ, RZ, R6 ;  /* 0x000000ffff087224 */ /* 0x000fe200078e0006 */
[----:B------:R-:W-:-:S03]  /*89f0*/  MOV R9, 0x0 ;  /* 0x0000000000097802 */ /* 0x000fc60000000f00 */
[----:B------:R1:W-:Y:S01]  /*8a00*/  STL [R2], R3 ;  /* 0x0000000302007387 */ /* 0x0003e20000100800 */
[----:B------:R-:W-:Y:S05]  /*8a10*/  RET.REL.NODEC R8 `(_ZN7cutlass13device_kernelIN5flash19enable_sm80_to_sm89INS1_16FlashAttnBwdSm80INS1_25CollectiveMainloopBwdSm80ILi2ELi2EN4cute5tupleIJNS5_1CILi128EEES8_NS7_ILi64EEEEEENS_10bfloat16_tEfNS_4arch4Sm80ELb0ELb0ELb1ELb0ELb0ELb0ELb0ELb0ELi2ELi4ELi4ELi4ELb0EEENS1_24CollectiveEpilogueBwdGQAISA_fSD_Li256ELb0ELb0EEENS1_19SingleTileSchedulerILb0ELb0ELb0ELi128EEEEEEEEEvNT_6ParamsE) ;  /* 0xffff75e008007950 */ /* 0x000fea0003c3ffff */
        .type           $_ZN7cutlass13device_kernelIN5flash19enable_sm80_to_sm89INS1_16FlashAttnBwdSm80INS1_25CollectiveMainloopBwdSm80ILi2ELi2EN4cute5tupleIJNS5_1CILi128EEES8_NS7_ILi64EEEEEENS_10bfloat16_tEfNS_4arch4Sm80ELb0ELb0ELb1ELb0ELb0ELb0ELb0ELb0ELi2ELi4ELi4ELi4ELb0EEENS1_24CollectiveEpilogueBwdGQAISA_fSD_Li256ELb0ELb0EEENS1_19SingleTileSchedulerILb0ELb0ELb0ELi128EEEEEEEEEvNT_6ParamsE$_ZN4cute3eso3ESOILb1ELb0EJNS_6LayoutINS_5tupleIJNS3_IJNS_1CILi2EEES5_EEENS3_IJS5_NS4_ILi8EEEEEEEEENS3_IJNS3_IJNS_11ScaledBasisIS7_JLi0EEEENSA_INS4_ILi64EEEJLi0EEEEEEENS3_IJNSA_INS4_ILi1EEEJLi1EEEENSA_INS4_ILi16EEEJLi1EEEEEEEEEEEENS_10ViewEngineINS_23ArithmeticTupleIteratorINS_15ArithmeticTupleIJNS4_ILi0EEESP_EEEEEEEEEC2ERKSL_RKSS_,@function
        .size           $_ZN7cutlass13device_kernelIN5flash19enable_sm80_to_sm89INS1_16FlashAttnBwdSm80INS1_25CollectiveMainloopBwdSm80ILi2ELi2EN4cute5tupleIJNS5_1CILi128EEES8_NS7_ILi64EEEEEENS_10bfloat16_tEfNS_4arch4Sm80ELb0ELb0ELb1ELb0ELb0ELb0ELb0ELb0ELi2ELi4ELi4ELi4ELb0EEENS1_24CollectiveEpilogueBwdGQAISA_fSD_Li256ELb0ELb0EEENS1_19SingleTileSchedulerILb0ELb0ELb0ELi128EEEEEEEEEvNT_6ParamsE$_ZN4cute3eso3ESOILb1ELb0EJNS_6LayoutINS_5tupleIJNS3_IJNS_1CILi2EEES5_EEENS3_IJS5_NS4_ILi8EEEEEEEEENS3_IJNS3_IJNS_11ScaledBasisIS7_JLi0EEEENSA_INS4_ILi64EEEJLi0EEEEEEENS3_IJNSA_INS4_ILi1EEEJLi1EEEENSA_INS4_ILi16EEEJLi1EEEEEEEEEEEENS_10ViewEngineINS_23ArithmeticTupleIteratorINS_15ArithmeticTupleIJNS4_ILi0EEESP_EEEEEEEEEC2ERKSL_RKSS_,($_ZN7cutlass13device_kernelIN5flash19enable_sm80_to_sm89INS1_16FlashAttnBwdSm80INS1_25CollectiveMainloopBwdSm80ILi2ELi2EN4cute5tupleIJNS5_1CILi128EEES8_NS7_ILi64EEEEEENS_10bfloat16_tEfNS_4arch4Sm80ELb0ELb0ELb1ELb0ELb0ELb0ELb0ELb0ELi2ELi4ELi4ELi4ELb0EEENS1_24CollectiveEpilogueBwdGQAISA_fSD_Li256ELb0ELb0EEENS1_19SingleTileSchedulerILb0ELb0ELb0ELi128EEEEEEEEEvNT_6ParamsE$_ZN4cute3eso3ESOILb1ELb0EJNS_6LayoutINS_5tupleIJNS3_IJNS_1CILi2EEES5_EEENS3_IJS5_NS4_ILi8EEEEEEEEENS3_IJNS3_IJNS_11ScaledBasisIS7_JLi0EEEENSA_INS4_ILi64EEEJLi0EEEEEEENS3_IJNSA_INS4_ILi1EEEJLi1EEEENSA_INS4_ILi16EEEJLi1EEEEEEEEEEEENS_10ViewEngineINS_23ArithmeticTupleIteratorINS_15ArithmeticTupleIJiiEEEEEEEEEC2ERKSL_RKSR_ - $_ZN7cutlass13device_kernelIN5flash19enable_sm80_to_sm89INS1_16FlashAttnBwdSm80INS1_25CollectiveMainloopBwdSm80ILi2ELi2EN4cute5tupleIJNS5_1CILi128EEES8_NS7_ILi64EEEEEENS_10bfloat16_tEfNS_4arch4Sm80ELb0ELb0ELb1ELb0ELb0ELb0ELb0ELb0ELi2ELi4ELi4ELi4ELb0EEENS1_24CollectiveEpilogueBwdGQAISA_fSD_Li256ELb0ELb0EEENS1_19SingleTileSchedulerILb0ELb0ELb0ELi128EEEEEEEEEvNT_6ParamsE$_ZN4cute3eso3ESOILb1ELb0EJNS_6LayoutINS_5tupleIJNS3_IJNS_1CILi2EEES5_EEENS3_IJS5_NS4_ILi8EEEEEEEEENS3_IJNS3_IJNS_11ScaledBasisIS7_JLi0EEEENSA_INS4_ILi64EEEJLi0EEEEEEENS3_IJNSA_INS4_ILi1EEEJLi1EEEENSA_INS4_ILi16EEEJLi1EEEEEEEEEEEENS_10ViewEngineINS_23ArithmeticTupleIteratorINS_15ArithmeticTupleIJNS4_ILi0EEESP_EEEEEEEEEC2ERKSL_RKSS_)
$_ZN7cutlass13device_kernelIN5flash19enable_sm80_to_sm89INS1_16FlashAttnBwdSm80INS1_25CollectiveMainloopBwdSm80ILi2ELi2EN4cute5tupleIJNS5_1CILi128EEES8_NS7_ILi64EEEEEENS_10bfloat16_tEfNS_4arch4Sm80ELb0ELb0ELb1ELb0ELb0ELb0ELb0ELb0ELi2ELi4ELi4ELi4ELb0EEENS1_24CollectiveEpilogueBwdGQAISA_fSD_Li256ELb0ELb0EEENS1_19SingleTileSchedulerILb0ELb0ELb0ELi128EEEEEEEEEvNT_6ParamsE$_ZN4cute3eso3ESOILb1ELb0EJNS_6LayoutINS_5tupleIJNS3_IJNS_1CILi2EEES5_EEENS3_IJS5_NS4_ILi8EEEEEEEEENS3_IJNS3_IJNS_11ScaledBasisIS7_JLi0EEEENSA_INS4_ILi64EEEJLi0EEEEEEENS3_IJNSA_INS4_ILi1EEEJLi1EEEENSA_INS4_ILi16EEEJLi1EEEEEEEEEEEENS_10ViewEngineINS_23ArithmeticTupleIteratorINS_15ArithmeticTupleIJNS4_ILi0EEESP_EEEEEEEEEC2ERKSL_RKSS_:
[----:B------:R-:W-:Y:S01]  /*8a20*/  IADD3 R15, R15, -c[0x0][0x20], RZ ;  /* 0x800008000f0f7a10 */ /* 0x000fe20007ffe0ff */
[----:B------:R-:W-:Y:S01]  /*8a30*/  IMAD.MOV.U32 R4, RZ, RZ, R2 ;  /* 0x000000ffff047224 */ /* 0x000fe200078e0002 */
[----:B------:R-:W-:Y:S01]  /*8a40*/  PRMT R3, RZ, 0x7610, R3 ;  /* 0x00007610ff037816 */ /* 0x000fe20000000003 */
[----:B------:R-:W-:-:S04]  /*8a50*/  IMAD.MOV.U32 R5, RZ, RZ, 0x0 ;  /* 0x00000000ff057424 */ /* 0x000fc800078e00ff */
[----:B------:R1:W-:Y:S01]  /*8a60*/  STL.U8 [R15], R3 ;  /* 0x000000030f007387 */ /* 0x0003e20000100000 */
[----:B------:R-:W-:Y:S05]  /*8a70*/  RET.REL.NODEC R4 `(_ZN7cutlass13device_kernelIN5flash19enable_sm80_to_sm89INS1_16FlashAttnBwdSm80INS1_25CollectiveMainloopBwdSm80ILi2ELi2EN4cute5tupleIJNS5_1CILi128EEES8_NS7_ILi64EEEEEENS_10bfloat16_tEfNS_4arch4Sm80ELb0ELb0ELb1ELb0ELb0ELb0ELb0ELb0ELi2ELi4ELi4ELi4ELb0EEENS1_24CollectiveEpilogueBwdGQAISA_fSD_Li256ELb0ELb0EEENS1_19SingleTileSchedulerILb0ELb0ELb0ELi128EEEEEEEEEvNT_6ParamsE) ;  /* 0xffff758004007950 */ /* 0x000fea0003c3ffff */
        .type           $_ZN7cutlass13device_kernelIN5flash19enable_sm80_to_sm89INS1_16FlashAttnBwdSm80INS1_25CollectiveMainloopBwdSm80ILi2ELi2EN4cute5tupleIJNS5_1CILi128EEES8_NS7_ILi64EEEEEENS_10bfloat16_tEfNS_4arch4Sm80ELb0ELb0ELb1ELb0ELb0ELb0ELb0ELb0ELi2ELi4ELi4ELi4ELb0EEENS1_24CollectiveEpilogueBwdGQAISA_fSD_Li256ELb0ELb0EEENS1_19SingleTileSchedulerILb0ELb0ELb0ELi128EEEEEEEEEvNT_6ParamsE$_ZN4cute3eso3ESOILb1ELb0EJNS_6LayoutINS_5tupleIJNS3_IJNS_1CILi2EEES5_EEENS3_IJS5_NS4_ILi8EEEEEEEEENS3_IJNS3_IJNS_11ScaledBasisIS7_JLi0EEEENSA_INS4_ILi64EEEJLi0EEEEEEENS3_IJNSA_INS4_ILi1EEEJLi1EEEENSA_INS4_ILi16EEEJLi1EEEEEEEEEEEENS_10ViewEngineINS_23ArithmeticTupleIteratorINS_15ArithmeticTupleIJiiEEEEEEEEEC2ERKSL_RKSR_,@function
        .size           $_ZN7cutlass13device_kernelIN5flash19enable_sm80_to_sm89INS1_16FlashAttnBwdSm80INS1_25CollectiveMainloopBwdSm80ILi2ELi2EN4cute5tupleIJNS5_1CILi128EEES8_NS7_ILi64EEEEEENS_10bfloat16_tEfNS_4arch4Sm80ELb0ELb0ELb1ELb0ELb0ELb0ELb0ELb0ELi2ELi4ELi4ELi4ELb0EEENS1_24CollectiveEpilogueBwdGQAISA_fSD_Li256ELb0ELb0EEENS1_19SingleTileSchedulerILb0ELb0ELb0ELi128EEEEEEEEEvNT_6ParamsE$_ZN4cute3eso3ESOILb1ELb0EJNS_6LayoutINS_5tupleIJNS3_IJNS_1CILi2EEES5_EEENS3_IJS5_NS4_ILi8EEEEEEEEENS3_IJNS3_IJNS_11ScaledBasisIS7_JLi0EEEENSA_INS4_ILi64EEEJLi0EEEEEEENS3_IJNSA_INS4_ILi1EEEJLi1EEEENSA_INS4_ILi16EEEJLi1EEEEEEEEEEEENS_10ViewEngineINS_23ArithmeticTupleIteratorINS_15ArithmeticTupleIJiiEEEEEEEEEC2ERKSL_RKSR_,($_ZN7cutlass13device_kernelIN5flash19enable_sm80_to_sm89INS1_16FlashAttnBwdSm80INS1_25CollectiveMainloopBwdSm80ILi2ELi2EN4cute5tupleIJNS5_1CILi128EEES8_NS7_ILi64EEEEEENS_10bfloat16_tEfNS_4arch4Sm80ELb0ELb0ELb1ELb0ELb0ELb0ELb0ELb0ELi2ELi4ELi4ELi4ELb0EEENS1_24CollectiveEpilogueBwdGQAISA_fSD_Li256ELb0ELb0EEENS1_19SingleTileSchedulerILb0ELb0ELb0ELi128EEEEEEEEEvNT_6ParamsE$_ZN4cute3eso3ESOILb1ELb0EJNS_6LayoutINS_5tupleIJNS3_IJNS_1CILi2EEES5_EEENS3_IJS5_NS4_ILi8EEEEEEEEENS3_IJNS3_IJS5_NS4_ILi4EEEEEENS3_IJNS4_ILi1EEES7_EEEEEEEENS_10ViewEngineIPfEEEEC2ERKSF_RKSI_ - $_ZN7cutlass13device_kernelIN5flash19enable_sm80_to_sm89INS1_16FlashAttnBwdSm80INS1_25CollectiveMainloopBwdSm80ILi2ELi2EN4cute5tupleIJNS5_1CILi128EEES8_NS7_ILi64EEEEEENS_10bfloat16_tEfNS_4arch4Sm80ELb0ELb0ELb1ELb0ELb0ELb0ELb0ELb0ELi2ELi4ELi4ELi4ELb0EEENS1_24CollectiveEpilogueBwdGQAISA_fSD_Li256ELb0ELb0EEENS1_19SingleTileSchedulerILb0ELb0ELb0ELi128EEEEEEEEEvNT_6ParamsE$_ZN4cute3eso3ESOILb1ELb0EJNS_6LayoutINS_5tupleIJNS3_IJNS_1CILi2EEES5_EEENS3_IJS5_NS4_ILi8EEEEEEEEENS3_IJNS3_IJNS_11ScaledBasisIS7_JLi0EEEENSA_INS4_ILi64EEEJLi0EEEEEEENS3_IJNSA_INS4_ILi1EEEJLi1EEEENSA_INS4_ILi16EEEJLi1EEEEEEEEEEEENS_10ViewEngineINS_23ArithmeticTupleIteratorINS_15ArithmeticTupleIJiiEEEEEEEEEC2ERKSL_RKSR_)
$_ZN7cutlass13device_kernelIN5flash19enable_sm80_to_sm89INS1_16FlashAttnBwdSm80INS1_25CollectiveMainloopBwdSm80ILi2ELi2EN4cute5tupleIJNS5_1CILi128EEES8_NS7_ILi64EEEEEENS_10bfloat16_tEfNS_4arch4Sm80ELb0ELb0ELb1ELb0ELb0ELb0ELb0ELb0ELi2ELi4ELi4ELi4ELb0EEENS1_24CollectiveEpilogueBwdGQAISA_fSD_Li256ELb0ELb0EEENS1_19SingleTileSchedulerILb0ELb0ELb0ELi128EEEEEEEEEvNT_6ParamsE$_ZN4cute3eso3ESOILb1ELb0EJNS_6LayoutINS_5tupleIJNS3_IJNS_1CILi2EEES5_EEENS3_IJS5_NS4_ILi8EEEEEEEEENS3_IJNS3_IJNS_11ScaledBasisIS7_JLi0EEEENSA_INS4_ILi64EEEJLi0EEEEEEENS3_IJNSA_INS4_ILi1EEEJLi1EEEENSA_INS4_ILi16EEEJLi1EEEEEEEEEEEENS_10ViewEngineINS_23ArithmeticTupleIteratorINS_15ArithmeticTupleIJiiEEEEEEEEEC2ERKSL_RKSR_:
[----:B------:R-:W-:Y:S02]  /*8a80*/  IADD3 R4, R83, -c[0x0][0x20], RZ ;  /* 0x8000080053047a10 */ /* 0x000fe40007ffe0ff */
[----:B------:R-:W-:-:S03]  /*8a90*/  MOV R7, 0x0 ;  /* 0x0000000000077802 */ /* 0x000fc60000000f00 */
[----:B------:R1:W-:Y:S04]  /*8aa0*/  STL [R4], R2 ;  /* 0x0000000204007387 */ /* 0x0003e80000100800 */
[----:B------:R1:W-:Y:S01]  /*8ab0*/  STL [R4+0x4], R3 ;  /* 0x0000040304007387 */ /* 0x0003e20000100800 */
[----:B------:R-:W-:Y:S05]  /*8ac0*/  RET.REL.NODEC R6 `(_ZN7cutlass13device_kernelIN5flash19enable_sm80_to_sm89INS1_16FlashAttnBwdSm80INS1_25CollectiveMainloopBwdSm80ILi2ELi2EN4cute5tupleIJNS5_1CILi128EEES8_NS7_ILi64EEEEEENS_10bfloat16_tEfNS_4arch4Sm80ELb0ELb0ELb1ELb0ELb0ELb0ELb0ELb0ELi2ELi4ELi4ELi4ELb0EEENS1_24CollectiveEpilogueBwdGQAISA_fSD_Li256ELb0ELb0EEENS1_19SingleTileSchedulerILb0ELb0ELb0ELi128EEEEEEEEEvNT_6ParamsE) ;  /* 0xffff753006007950 */ /* 0x000fea0003c3ffff */
        .type           $_ZN7cutlass13device_kernelIN5flash19enable_sm80_to_sm89INS1_16FlashAttnBwdSm80INS1_25CollectiveMainloopBwdSm80ILi2ELi2EN4cute5tupleIJNS5_1CILi128EEES8_NS7_ILi64EEEEEENS_10bfloat16_tEfNS_4arch4Sm80ELb0ELb0ELb1ELb0ELb0ELb0ELb0ELb0ELi2ELi4ELi4ELi4ELb0EEENS1_24CollectiveEpilogueBwdGQAISA_fSD_Li256ELb0ELb0EEENS1_19SingleTileSchedulerILb0ELb0ELb0ELi128EEEEEEEEEvNT_6ParamsE$_ZN4cute3eso3ESOILb1ELb0EJNS_6LayoutINS_5tupleIJNS3_IJNS_1CILi2EEES5_EEENS3_IJS5_NS4_ILi8EEEEEEEEENS3_IJNS3_IJS5_NS4_ILi4EEEEEENS3_IJNS4_ILi1EEES7_EEEEEEEENS_10ViewEngineIPfEEEEC2ERKSF_RKSI_,@function
        .size           $_ZN7cutlass13device_kernelIN5flash19enable_sm80_to_sm89INS1_16FlashAttnBwdSm80INS1_25CollectiveMainloopBwdSm80ILi2ELi2EN4cute5tupleIJNS5_1CILi128EEES8_NS7_ILi64EEEEEENS_10bfloat16_tEfNS_4arch4Sm80ELb0ELb0ELb1ELb0ELb0ELb0ELb0ELb0ELi2ELi4ELi4ELi4ELb0EEENS1_24CollectiveEpilogueBwdGQAISA_fSD_Li256ELb0ELb0EEENS1_19SingleTileSchedulerILb0ELb0ELb0ELi128EEEEEEEEEvNT_6ParamsE$_ZN4cute3eso3ESOILb1ELb0EJNS_6LayoutINS_5tupleIJNS3_IJNS_1CILi2EEES5_EEENS3_IJS5_NS4_ILi8EEEEEEEEENS3_IJNS3_IJS5_NS4_ILi4EEEEEENS3_IJNS4_ILi1EEES7_EEEEEEEENS_10ViewEngineIPfEEEEC2ERKSF_RKSI_,($_ZN7cutlass13device_kernelIN5flash19enable_sm80_to_sm89INS1_16FlashAttnBwdSm80INS1_25CollectiveMainloopBwdSm80ILi2ELi2EN4cute5tupleIJNS5_1CILi128EEES8_NS7_ILi64EEEEEENS_10bfloat16_tEfNS_4arch4Sm80ELb0ELb0ELb1ELb0ELb0ELb0ELb0ELb0ELi2ELi4ELi4ELi4ELb0EEENS1_24CollectiveEpilogueBwdGQAISA_fSD_Li256ELb0ELb0EEENS1_19SingleTileSchedulerILb0ELb0ELb0ELi128EEEEEEEEEvNT_6ParamsE$_ZN4cute3eso3ESOILb1ELb0EJNS_6LayoutINS_5tupleIJNS3_IJNS_1CILi2EEES5_EEENS4_ILi8EEEEEENS3_IJNS3_IJNS4_ILi1EEES5_EEENS4_ILi4EEEEEEEENS_10ViewEngineIPN7cutlass10bfloat16_tEEEEEC2ERKSD_RKSI_ - $_ZN7cutlass13device_kernelIN5flash19enable_sm80_to_sm89INS1_16FlashAttnBwdSm80INS1_25CollectiveMainloopBwdSm80ILi2ELi2EN4cute5tupleIJNS5_1CILi128EEES8_NS7_ILi64EEEEEENS_10bfloat16_tEfNS_4arch4Sm80ELb0ELb0ELb1ELb0ELb0ELb0ELb0ELb0ELi2ELi4ELi4ELi4ELb0EEENS1_24CollectiveEpilogueBwdGQAISA_fSD_Li256ELb0ELb0EEENS1_19SingleTileSchedulerILb0ELb0ELb0ELi128EEEEEEEEEvNT_6ParamsE$_ZN4cute3eso3ESOILb1ELb0EJNS_6LayoutINS_5tupleIJNS3_IJNS_1CILi2EEES5_EEENS3_IJS5_NS4_ILi8EEEEEEEEENS3_IJNS3_IJS5_NS4_ILi4EEEEEENS3_IJNS4_ILi1EEES7_EEEEEEEENS_10ViewEngineIPfEEEEC2ERKSF_RKSI_)
$_ZN7cutlass13device_kernelIN5flash19enable_sm80_to_sm89INS1_16FlashAttnBwdSm80INS1_25CollectiveMainloopBwdSm80ILi2ELi2EN4cute5tupleIJNS5_1CILi128EEES8_NS7_ILi64EEEEEENS_10bfloat16_tEfNS_4arch4Sm80ELb0ELb0ELb1ELb0ELb0ELb0ELb0ELb0ELi2ELi4ELi4ELi4ELb0EEENS1_24CollectiveEpilogueBwdGQAISA_fSD_Li256ELb0ELb0EEENS1_19SingleTileSchedulerILb0ELb0ELb0ELi128EEEEEEEEEvNT_6ParamsE$_ZN4cute3eso3ESOILb1ELb0EJNS_6LayoutINS_5tupleIJNS3_IJNS_1CILi2EEES5_EEENS3_IJS5_NS4_ILi8EEEEEEEEENS3_IJNS3_IJS5_NS4_ILi4EEEEEENS3_IJNS4_ILi1EEES7_EEEEEEEENS_10ViewEngineIPfEEEEC2ERKSF_RKSI_:
[----:B------:R-:W-:Y:S02]  /*8ad0*/  IADD3 R4, R83, -c[0x0][0x20], RZ ;  /* 0x8000080053047a10 */ /* 0x000fe40007ffe0ff */
[----:B------:R-:W-:-:S03]  /*8ae0*/  MOV R11, 0x0 ;  /* 0x00000000000b7802 */ /* 0x000fc60000000f00 */
[----:B------:R1:W-:Y:S01]  /*8af0*/  STL.64 [R4], R56 ;  /* 0x0000003804007387 */ /* 0x0003e20000100a00 */
[----:B------:R-:W-:Y:S05]  /*8b00*/  RET.REL.NODEC R10 `(_ZN7cutlass13device_kernelIN5flash19enable_sm80_to_sm89INS1_16FlashAttnBwdSm80INS1_25CollectiveMainloopBwdSm80ILi2ELi2EN4cute5tupleIJNS5_1CILi128EEES8_NS7_ILi64EEEEEENS_10bfloat16_tEfNS_4arch4Sm80ELb0ELb0ELb1ELb0ELb0ELb0ELb0ELb0ELi2ELi4ELi4ELi4ELb0EEENS1_24CollectiveEpilogueBwdGQAISA_fSD_Li256ELb0ELb0EEENS1_19SingleTileSchedulerILb0ELb0ELb0ELi128EEEEEEEEEvNT_6ParamsE) ;  /* 0xffff74f00a007950 */ /* 0x000fea0003c3ffff */
        .type           $_ZN7cutlass13device_kernelIN5flash19enable_sm80_to_sm89INS1_16FlashAttnBwdSm80INS1_25CollectiveMainloopBwdSm80ILi2ELi2EN4cute5tupleIJNS5_1CILi128EEES8_NS7_ILi64EEEEEENS_10bfloat16_tEfNS_4arch4Sm80ELb0ELb0ELb1ELb0ELb0ELb0ELb0ELb0ELi2ELi4ELi4ELi4ELb0EEENS1_24CollectiveEpilogueBwdGQAISA_fSD_Li256ELb0ELb0EEENS1_19SingleTileSchedulerILb0ELb0ELb0ELi128EEEEEEEEEvNT_6ParamsE$_ZN4cute3eso3ESOILb1ELb0EJNS_6LayoutINS_5tupleIJNS3_IJNS_1CILi2EEES5_EEENS4_ILi8EEEEEENS3_IJNS3_IJNS4_ILi1EEES5_EEENS4_ILi4EEEEEEEENS_10ViewEngineIPN7cutlass10bfloat16_tEEEEEC2ERKSD_RKSI_,@function
        .size           $_ZN7cutlass13device_kernelIN5flash19enable_sm80_to_sm89INS1_16FlashAttnBwdSm80INS1_25CollectiveMainloopBwdSm80ILi2ELi2EN4cute5tupleIJNS5_1CILi128EEES8_NS7_ILi64EEEEEENS_10bfloat16_tEfNS_4arch4Sm80ELb0ELb0ELb1ELb0ELb0ELb0ELb0ELb0ELi2ELi4ELi4ELi4ELb0EEENS1_24CollectiveEpilogueBwdGQAISA_fSD_Li256ELb0ELb0EEENS1_19SingleTileSchedulerILb0ELb0ELb0ELi128EEEEEEEEEvNT_6ParamsE$_ZN4cute3eso3ESOILb1ELb0EJNS_6LayoutINS_5tupleIJNS3_IJNS_1CILi2EEES5_EEENS4_ILi8EEEEEENS3_IJNS3_IJNS4_ILi1EEES5_EEENS4_ILi4EEEEEEEENS_10ViewEngineIPN7cutlass10bfloat16_tEEEEEC2ERKSD_RKSI_,($_ZN7cutlass13device_kernelIN5flash19enable_sm80_to_sm89INS1_16FlashAttnBwdSm80INS1_25CollectiveMainloopBwdSm80ILi2ELi2EN4cute5tupleIJNS5_1CILi128EEES8_NS7_ILi64EEEEEENS_10bfloat16_tEfNS_4arch4Sm80ELb0ELb0ELb1ELb0ELb0ELb0ELb0ELb0ELi2ELi4ELi4ELi4ELb0EEENS1_24CollectiveEpilogueBwdGQAISA_fSD_Li256ELb0ELb0EEENS1_19SingleTileSchedulerILb0ELb0ELb0ELi128EEEEEEEEEvNT_6ParamsE$_ZN4cute3eso3ESOILb1ELb0EJNS_6LayoutINS_5tupleIJNS3_IJNS_1CILi2EEES5_EEENS4_ILi8EEEEEENS3_IJNS3_IJNS4_ILi1EEES5_EEENS4_ILi4EEEEEEEEiEEC2ERKSD_RKi - $_ZN7cutlass13device_kernelIN5flash19enable_sm80_to_sm89INS1_16FlashAttnBwdSm80INS1_25CollectiveMainloopBwdSm80ILi2ELi2EN4cute5tupleIJNS5_1CILi128EEES8_NS7_ILi64EEEEEENS_10bfloat16_tEfNS_4arch4Sm80ELb0ELb0ELb1ELb0ELb0ELb0ELb0ELb0ELi2ELi4ELi4ELi4ELb0EEENS1_24CollectiveEpilogueBwdGQAISA_fSD_Li256ELb0ELb0EEENS1_19SingleTileSchedulerILb0ELb0ELb0ELi128EEEEEEEEEvNT_6ParamsE$_ZN4cute3eso3ESOILb1ELb0EJNS_6LayoutINS_5tupleIJNS3_IJNS_1CILi2EEES5_EEENS4_ILi8EEEEEENS3_IJNS3_IJNS4_ILi1EEES5_EEENS4_ILi4EEEEEEEENS_10ViewEngineIPN7cutlass10bfloat16_tEEEEEC2ERKSD_RKSI_)
$_ZN7cutlass13device_kernelIN5flash19enable_sm80_to_sm89INS1_16FlashAttnBwdSm80INS1_25CollectiveMainloopBwdSm80ILi2ELi2EN4cute5tupleIJNS5_1CILi128EEES8_NS7_ILi64EEEEEENS_10bfloat16_tEfNS_4arch4Sm80ELb0ELb0ELb1ELb0ELb0ELb0ELb0ELb0ELi2ELi4ELi4ELi4ELb0EEENS1_24CollectiveEpilogueBwdGQAISA_fSD_Li256ELb0ELb0EEENS1_19SingleTileSchedulerILb0ELb0ELb0ELi128EEEEEEEEEvNT_6ParamsE$_ZN4cute3eso3ESOILb1ELb0EJNS_6LayoutINS_5tupleIJNS3_IJNS_1CILi2EEES5_EEENS4_ILi8EEEEEENS3_IJNS3_IJNS4_ILi1EEES5_EEENS4_ILi4EEEEEEEENS_10ViewEngineIPN7cutlass10bfloat16_tEEEEEC2ERKSD_RKSI_:
[----:B------:R-:W-:Y:S01]  /*8b10*/  IADD3 R2, R25, -c[0x0][0x20], RZ ;  /* 0x8000080019027a10 */ /* 0x000fe20007ffe0ff */
[----:B------:R-:W-:Y:S01]  /*8b20*/  IMAD.MOV.U32 R7, RZ, RZ, R3 ;  /* 0x000000ffff077224 */ /* 0x000fe200078e0003 */
[----:B------:R-:W-:-:S04]  /*8b30*/  MOV R5, 0x0 ;  /* 0x0000000000057802 */ /* 0x000fc80000000f00 */
[----:B------:R1:W-:Y:S01]  /*8b40*/  STL.64 [R2], R6 ;  /* 0x0000000602007387 */ /* 0x0003e20000100a00 */
[----:B------:R-:W-:Y:S05]  /*8b50*/  RET.REL.NODEC R4 `(_ZN7cutlass13device_kernelIN5flash19enable_sm80_to_sm89INS1_16FlashAttnBwdSm80INS1_25CollectiveMainloopBwdSm80ILi2ELi2EN4cute5tupleIJNS5_1CILi128EEES8_NS7_ILi64EEEEEENS_10bfloat16_tEfNS_4arch4Sm80ELb0ELb0ELb1ELb0ELb0ELb0ELb0ELb0ELi2ELi4ELi4ELi4ELb0EEENS1_24CollectiveEpilogueBwdGQAISA_fSD_Li256ELb0ELb0EEENS1_19SingleTileSchedulerILb0ELb0ELb0ELi128EEEEEEEEEvNT_6ParamsE) ;  /* 0xffff74a004007950 */ /* 0x000fea0003c3ffff */
        .type           $_ZN7cutlass13device_kernelIN5flash19enable_sm80_to_sm89INS1_16FlashAttnBwdSm80INS1_25CollectiveMainloopBwdSm80ILi2ELi2EN4cute5tupleIJNS5_1CILi128EEES8_NS7_ILi64EEEEEENS_10bfloat16_tEfNS_4arch4Sm80ELb0ELb0ELb1ELb0ELb0ELb0ELb0ELb0ELi2ELi4ELi4ELi4ELb0EEENS1_24CollectiveEpilogueBwdGQAISA_fSD_Li256ELb0ELb0EEENS1_19SingleTileSchedulerILb0ELb0ELb0ELi128EEEEEEEEEvNT_6ParamsE$_ZN4cute3eso3ESOILb1ELb0EJNS_6LayoutINS_5tupleIJNS3_IJNS_1CILi2EEES5_EEENS4_ILi8EEEEEENS3_IJNS3_IJNS4_ILi1EEES5_EEENS4_ILi4EEEEEEEEiEEC2ERKSD_RKi,@function
        .size           $_ZN7cutlass13device_kernelIN5flash19enable_sm80_to_sm89INS1_16FlashAttnBwdSm80INS1_25CollectiveMainloopBwdSm80ILi2ELi2EN4cute5tupleIJNS5_1CILi128EEES8_NS7_ILi64EEEEEENS_10bfloat16_tEfNS_4arch4Sm80ELb0ELb0ELb1ELb0ELb0ELb0ELb0ELb0ELi2ELi4ELi4ELi4ELb0EEENS1_24CollectiveEpilogueBwdGQAISA_fSD_Li256ELb0ELb0EEENS1_19SingleTileSchedulerILb0ELb0ELb0ELi128EEEEEEEEEvNT_6ParamsE$_ZN4cute3eso3ESOILb1ELb0EJNS_6LayoutINS_5tupleIJNS3_IJNS_1CILi2EEES5_EEENS4_ILi8EEEEEENS3_IJNS3_IJNS4_ILi1EEES5_EEENS4_ILi4EEEEEEEEiEEC2ERKSD_RKi,($_ZN7cutlass13device_kernelIN5flash19enable_sm80_to_sm89INS1_16FlashAttnBwdSm80INS1_25CollectiveMainloopBwdSm80ILi2ELi2EN4cute5tupleIJNS5_1CILi128EEES8_NS7_ILi64EEEEEENS_10bfloat16_tEfNS_4arch4Sm80ELb0ELb0ELb1ELb0ELb0ELb0ELb0ELb0ELi2ELi4ELi4ELi4ELb0EEENS1_24CollectiveEpilogueBwdGQAISA_fSD_Li256ELb0ELb0EEENS1_19SingleTileSchedulerILb0ELb0ELb0ELi128EEEEEEEEEvNT_6ParamsE$_ZN4cute3eso3ESOILb1ELb0EJNS_6LayoutINS_5tupleIJNS3_IJNS_1CILi2EEES5_EEES5_NS4_ILi8EEEEEENS3_IJNS3_IJNS_11ScaledBasisINS4_ILi1EEEJLi1EEEENS9_IS7_JLi0EEEEEEENS9_INS4_ILi64EEEJLi0EEEENS9_INS4_ILi16EEEJLi1EEEEEEEEENS_10ViewEngineINS_23ArithmeticTupleIteratorINS_15ArithmeticTupleIJiiEEEEEEEEEC2ERKSJ_RKSP_ - $_ZN7cutlass13device_kernelIN5flash19enable_sm80_to_sm89INS1_16FlashAttnBwdSm80INS1_25CollectiveMainloopBwdSm80ILi2ELi2EN4cute5tupleIJNS5_1CILi128EEES8_NS7_ILi64EEEEEENS_10bfloat16_tEfNS_4arch4Sm80ELb0ELb0ELb1ELb0ELb0ELb0ELb0ELb0ELi2ELi4ELi4ELi4ELb0EEENS1_24CollectiveEpilogueBwdGQAISA_fSD_Li256ELb0ELb0EEENS1_19SingleTileSchedulerILb0ELb0ELb0ELi128EEEEEEEEEvNT_6ParamsE$_ZN4cute3eso3ESOILb1ELb0EJNS_6LayoutINS_5tupleIJNS3_IJNS_1CILi2EEES5_EEENS4_ILi8EEEEEENS3_IJNS3_IJNS4_ILi1EEES5_EEENS4_ILi4EEEEEEEEiEEC2ERKSD_RKi)
$_ZN7cutlass13device_kernelIN5flash19enable_sm80_to_sm89INS1_16FlashAttnBwdSm80INS1_25CollectiveMainloopBwdSm80ILi2ELi2EN4cute5tupleIJNS5_1CILi128EEES8_NS7_ILi64EEEEEENS_10bfloat16_tEfNS_4arch4Sm80ELb0ELb0ELb1ELb0ELb0ELb0ELb0ELb0ELi2ELi4ELi4ELi4ELb0EEENS1_24CollectiveEpilogueBwdGQAISA_fSD_Li256ELb0ELb0EEENS1_19SingleTileSchedulerILb0ELb0ELb0ELi128EEEEEEEEEvNT_6ParamsE$_ZN4cute3eso3ESOILb1ELb0EJNS_6LayoutINS_5tupleIJNS3_IJNS_1CILi2EEES5_EEENS4_ILi8EEEEEENS3_IJNS3_IJNS4_ILi1EEES5_EEENS4_ILi4EEEEEEEEiEEC2ERKSD_RKi:
[----:B------:R-:W-:Y:S02]  /*8b60*/  IADD3 R2, R25, -c[0x0][0x20], RZ ;  /* 0x8000080019027a10 */ /* 0x000fe40007ffe0ff */
[----:B------:R-:W-:-:S03]  /*8b70*/  MOV R5, 0x0 ;  /* 0x0000000000057802 */ /* 0x000fc60000000f00 */
[----:B------:R1:W-:Y:S01]  /*8b80*/  STL [R2], R3 ;  /* 0x0000000302007387 */ /* 0x0003e20000100800 */
[----:B------:R-:W-:Y:S05]  /*8b90*/  RET.REL.NODEC R4 `(_ZN7cutlass13device_kernelIN5flash19enable_sm80_to_sm89INS1_16FlashAttnBwdSm80INS1_25CollectiveMainloopBwdSm80ILi2ELi2EN4cute5tupleIJNS5_1CILi128EEES8_NS7_ILi64EEEEEENS_10bfloat16_tEfNS_4arch4Sm80ELb0ELb0ELb1ELb0ELb0ELb0ELb0ELb0ELi2ELi4ELi4ELi4ELb0EEENS1_24CollectiveEpilogueBwdGQAISA_fSD_Li256ELb0ELb0EEENS1_19SingleTileSchedulerILb0ELb0ELb0ELi128EEEEEEEEEvNT_6ParamsE) ;  /* 0xffff746004007950 */ /* 0x000fea0003c3ffff */
        .type           $_ZN7cutlass13device_kernelIN5flash19enable_sm80_to_sm89INS1_16FlashAttnBwdSm80INS1_25CollectiveMainloopBwdSm80ILi2ELi2EN4cute5tupleIJNS5_1CILi128EEES8_NS7_ILi64EEEEEENS_10bfloat16_tEfNS_4arch4Sm80ELb0ELb0ELb1ELb0ELb0ELb0ELb0ELb0ELi2ELi4ELi4ELi4ELb0EEENS1_24CollectiveEpilogueBwdGQAISA_fSD_Li256ELb0ELb0EEENS1_19SingleTileSchedulerILb0ELb0ELb0ELi128EEEEEEEEEvNT_6ParamsE$_ZN4cute3eso3ESOILb1ELb0EJNS_6LayoutINS_5tupleIJNS3_IJNS_1CILi2EEES5_EEES5_NS4_ILi8EEEEEENS3_IJNS3_IJNS_11ScaledBasisINS4_ILi1EEEJLi1EEEENS9_IS7_JLi0EEEEEEENS9_INS4_ILi64EEEJLi0EEEENS9_INS4_ILi16EEEJLi1EEEEEEEEENS_10ViewEngineINS_23ArithmeticTupleIteratorINS_15ArithmeticTupleIJiiEEEEEEEEEC2ERKSJ_RKSP_,@function
        .size           $_ZN7cutlass13device_kernelIN5flash19enable_sm80_to_sm89INS1_16FlashAttnBwdSm80INS1_25CollectiveMainloopBwdSm80ILi2ELi2EN4cute5tupleIJNS5_1CILi128EEES8_NS7_ILi64EEEEEENS_10bfloat16_tEfNS_4arch4Sm80ELb0ELb0ELb1ELb0ELb0ELb0ELb0ELb0ELi2ELi4ELi4ELi4ELb0EEENS1_24CollectiveEpilogueBwdGQAISA_fSD_Li256ELb0ELb0EEENS1_19SingleTileSchedulerILb0ELb0ELb0ELi128EEEEEEEEEvNT_6ParamsE$_ZN4cute3eso3ESOILb1ELb0EJNS_6LayoutINS_5tupleIJNS3_IJNS_1CILi2EEES5_EEES5_NS4_ILi8EEEEEENS3_IJNS3_IJNS_11ScaledBasisINS4_ILi1EEEJLi1EEEENS9_IS7_JLi0EEEEEEENS9_INS4_ILi64EEEJLi0EEEENS9_INS4_ILi16EEEJLi1EEEEEEEEENS_10ViewEngineINS_23ArithmeticTupleIteratorINS_15ArithmeticTupleIJiiEEEEEEEEEC2ERKSJ_RKSP_,($_ZN7cutlass13device_kernelIN5flash19enable_sm80_to_sm89INS1_16FlashAttnBwdSm80INS1_25CollectiveMainloopBwdSm80ILi2ELi2EN4cute5tupleIJNS5_1CILi128EEES8_NS7_ILi64EEEEEENS_10bfloat16_tEfNS_4arch4Sm80ELb0ELb0ELb1ELb0ELb0ELb0ELb0ELb0ELi2ELi4ELi4ELi4ELb0EEENS1_24CollectiveEpilogueBwdGQAISA_fSD_Li256ELb0ELb0EEENS1_19SingleTileSchedulerILb0ELb0ELb0ELi128EEEEEEEEEvNT_6ParamsE$_ZN4cute3eso3ESOILb1ELb0EJNS_6LayoutINS_5tupleIJNS3_IJNS_1CILi2EEES5_EEES5_NS4_ILi8EEEEEENS3_IJNS3_IJNS_11ScaledBasisINS4_ILi1EEEJLi1EEEENS9_IS7_JLi0EEEEEEENS9_INS4_ILi64EEEJLi0EEEENS9_INS4_ILi16EEEJLi1EEEEEEEEENS_15ArithmeticTupleIJiiEEEEEC2ERKSJ_RKSL_ - $_ZN7cutlass13device_kernelIN5flash19enable_sm80_to_sm89INS1_16FlashAttnBwdSm80INS1_25CollectiveMainloopBwdSm80ILi2ELi2EN4cute5tupleIJNS5_1CILi128EEES8_NS7_ILi64EEEEEENS_10bfloat16_tEfNS_4arch4Sm80ELb0ELb0ELb1ELb0ELb0ELb0ELb0ELb0ELi2ELi4ELi4ELi4ELb0EEENS1_24CollectiveEpilogueBwdGQAISA_fSD_Li256ELb0ELb0EEENS1_19SingleTileSchedulerILb0ELb0ELb0ELi128EEEEEEEEEvNT_6ParamsE$_ZN4cute3eso3ESOILb1ELb0EJNS_6LayoutINS_5tupleIJNS3_IJNS_1CILi2EEES5_EEES5_NS4_ILi8EEEEEENS3_IJNS3_IJNS_11ScaledBasisINS4_ILi1EEEJLi1EEEENS9_IS7_JLi0EEEEEEENS9_INS4_ILi64EEEJLi0EEEENS9_INS4_ILi16EEEJLi1EEEEEEEEENS_10ViewEngineINS_23ArithmeticTupleIteratorINS_15ArithmeticTupleIJiiEEEEEEEEEC2ERKSJ_RKSP_)
$_ZN7cutlass13device_kernelIN5flash19enable_sm80_to_sm89INS1_16FlashAttnBwdSm80INS1_25CollectiveMainloopBwdSm80ILi2ELi2EN4cute5tupleIJNS5_1CILi128EEES8_NS7_ILi64EEEEEENS_10bfloat16_tEfNS_4arch4Sm80ELb0ELb0ELb1ELb0ELb0ELb0ELb0ELb0ELi2ELi4ELi4ELi4ELb0EEENS1_24CollectiveEpilogueBwdGQAISA_fSD_Li256ELb0ELb0EEENS1_19SingleTileSchedulerILb0ELb0ELb0ELi128EEEEEEEEEvNT_6ParamsE$_ZN4cute3eso3ESOILb1ELb0EJNS_6LayoutINS_5tupleIJNS3_IJNS_1CILi2EEES5_EEES5_NS4_ILi8EEEEEENS3_IJNS3_IJNS_11ScaledBasisINS4_ILi1EEEJLi1EEEENS9_IS7_JLi0EEEEEEENS9_INS4_ILi64EEEJLi0EEEENS9_INS4_ILi16EEEJLi1EEEEEEEEENS_10ViewEngineINS_23ArithmeticTupleIteratorINS_15ArithmeticTupleIJiiEEEEEEEEEC2ERKSJ_RKSP_:
[----:B------:R-:W-:Y:S02]  /*8ba0*/  IADD3 R4, R83, -c[0x0][0x20], RZ ;  /* 0x8000080053047a10 */ /* 0x000fe40007ffe0ff */
[----:B------:R-:W-:-:S03]  /*8bb0*/  MOV R7, 0x0 ;  /* 0x0000000000077802 */ /* 0x000fc60000000f00 */
[----:B------:R1:W-:Y:S04]  /*8bc0*/  STL [R4], R2 ;  /* 0x0000000204007387 */ /* 0x0003e80000100800 */
[----:B------:R1:W-:Y:S01]  /*8bd0*/  STL [R4+0x4], R3 ;  /* 0x0000040304007387 */ /* 0x0003e20000100800 */
[----:B------:R-:W-:Y:S05]  /*8be0*/  RET.REL.NODEC R6 `(_ZN7cutlass13device_kernelIN5flash19enable_sm80_to_sm89INS1_16FlashAttnBwdSm80INS1_25CollectiveMainloopBwdSm80ILi2ELi2EN4cute5tupleIJNS5_1CILi128EEES8_NS7_ILi64EEEEEENS_10bfloat16_tEfNS_4arch4Sm80ELb0ELb0ELb1ELb0ELb0ELb0ELb0ELb0ELi2ELi4ELi4ELi4ELb0EEENS1_24CollectiveEpilogueBwdGQAISA_fSD_Li256ELb0ELb0EEENS1_19SingleTileSchedulerILb0ELb0ELb0ELi128EEEEEEEEEvNT_6ParamsE) ;  /* 0xffff741006007950 */ /* 0x000fea0003c3ffff */
        .type           $_ZN7cutlass13device_kernelIN5flash19enable_sm80_to_sm89INS1_16FlashAttnBwdSm80INS1_25CollectiveMainloopBwdSm80ILi2ELi2EN4cute5tupleIJNS5_1CILi128EEES8_NS7_ILi64EEEEEENS_10bfloat16_tEfNS_4arch4Sm80ELb0ELb0ELb1ELb0ELb0ELb0ELb0ELb0ELi2ELi4ELi4ELi4ELb0EEENS1_24CollectiveEpilogueBwdGQAISA_fSD_Li256ELb0ELb0EEENS1_19SingleTileSchedulerILb0ELb0ELb0ELi128EEEEEEEEEvNT_6ParamsE$_ZN4cute3eso3ESOILb1ELb0EJNS_6LayoutINS_5tupleIJNS3_IJNS_1CILi2EEES5_EEES5_NS4_ILi8EEEEEENS3_IJNS3_IJNS_11ScaledBasisINS4_ILi1EEEJLi1EEEENS9_IS7_JLi0EEEEEEENS9_INS4_ILi64EEEJLi0EEEENS9_INS4_ILi16EEEJLi1EEEEEEEEENS_15ArithmeticTupleIJiiEEEEEC2ERKSJ_RKSL_,@function
        .size           $_ZN7cutlass13device_kernelIN5flash19enable_sm80_to_sm89INS1_16FlashAttnBwdSm80INS1_25CollectiveMainloopBwdSm80ILi2ELi2EN4cute5tupleIJNS5_1CILi128EEES8_NS7_ILi64EEEEEENS_10bfloat16_tEfNS_4arch4Sm80ELb0ELb0ELb1ELb0ELb0ELb0ELb0ELb0ELi2ELi4ELi4ELi4ELb0EEENS1_24CollectiveEpilogueBwdGQAISA_fSD_Li256ELb0ELb0EEENS1_19SingleTileSchedulerILb0ELb0ELb0ELi128EEEEEEEEEvNT_6ParamsE$_ZN4cute3eso3ESOILb1ELb0EJNS_6LayoutINS_5tupleIJNS3_IJNS_1CILi2EEES5_EEES5_NS4_ILi8EEEEEENS3_IJNS3_IJNS_11ScaledBasisINS4_ILi1EEEJLi1EEEENS9_IS7_JLi0EEEEEEENS9_INS4_ILi64EEEJLi0EEEENS9_INS4_ILi16EEEJLi1EEEEEEEEENS_15ArithmeticTupleIJiiEEEEEC2ERKSJ_RKSL_,($_ZN7cutlass13device_kernelIN5flash19enable_sm80_to_sm89INS1_16FlashAttnBwdSm80INS1_25CollectiveMainloopBwdSm80ILi2ELi2EN4cute5tupleIJNS5_1CILi128EEES8_NS7_ILi64EEEEEENS_10bfloat16_tEfNS_4arch4Sm80ELb0ELb0ELb1ELb0ELb0ELb0ELb0ELb0ELi2ELi4ELi4ELi4ELb0EEENS1_24CollectiveEpilogueBwdGQAISA_fSD_Li256ELb0ELb0EEENS1_19SingleTileSchedulerILb0ELb0ELb0ELi128EEEEEEEEEvNT_6ParamsE$_ZN4cute3eso3ESOILb1ELb0EJNS_6LayoutINS_5tupleIJNS3_IJNS_1CILi2EEES5_EEES6_EEENS3_IJNS3_IJNS4_ILi1EEES5_EEENS3_IJNS4_ILi32EEENS4_ILi64EEEEEEEEEEENS_10ViewEngineIPN7cutlass10bfloat16_tEEEEEC2ERKSE_RKSJ_ - $_ZN7cutlass13device_kernelIN5flash19enable_sm80_to_sm89INS1_16FlashAttnBwdSm80INS1_25CollectiveMainloopBwdSm80ILi2ELi2EN4cute5tupleIJNS5_1CILi128EEES8_NS7_ILi64EEEEEENS_10bfloat16_tEfNS_4arch4Sm80ELb0ELb0ELb1ELb0ELb0ELb0ELb0ELb0ELi2ELi4ELi4ELi4ELb0EEENS1_24CollectiveEpilogueBwdGQAISA_fSD_Li256ELb0ELb0EEENS1_19SingleTileSchedulerILb0ELb0ELb0ELi128EEEEEEEEEvNT_6ParamsE$_ZN4cute3eso3ESOILb1ELb0EJNS_6LayoutINS_5tupleIJNS3_IJNS_1CILi2EEES5_EEES5_NS4_ILi8EEEEEENS3_IJNS3_IJNS_11ScaledBasisINS4_ILi1EEEJLi1EEEENS9_IS7_JLi0EEEEEEENS9_INS4_ILi64EEEJLi0EEEENS9_INS4_ILi16EEEJLi1EEEEEEEEENS_15ArithmeticTupleIJiiEEEEEC2ERKSJ_RKSL_)
$_ZN7cutlass13device_kernelIN5flash19enable_sm80_to_sm89INS1_16FlashAttnBwdSm80INS1_25CollectiveMainloopBwdSm80ILi2ELi2EN4cute5tupleIJNS5_1CILi128EEES8_NS7_ILi64EEEEEENS_10bfloat16_tEfNS_4arch4Sm80ELb0ELb0ELb1ELb0ELb0ELb0ELb0ELb0ELi2ELi4ELi4ELi4ELb0EEENS1_24CollectiveEpilogueBwdGQAISA_fSD_Li256ELb0ELb0EEENS1_19SingleTileSchedulerILb0ELb0ELb0ELi128EEEEEEEEEvNT_6ParamsE$_ZN4cute3eso3ESOILb1ELb0EJNS_6LayoutINS_5tupleIJNS3_IJNS_1CILi2EEES5_EEES5_NS4_ILi8EEEEEENS3_IJNS3_IJNS_11ScaledBasisINS4_ILi1EEEJLi1EEEENS9_IS7_JLi0EEEEEEENS9_INS4_ILi64EEEJLi0EEEENS9_INS4_ILi16EEEJLi1EEEEEEEEENS_15ArithmeticTupleIJiiEEEEEC2ERKSJ_RKSL_:
[----:B------:R-:W-:Y:S02]  /*8bf0*/  IADD3 R4, R83, -c[0x0][0x20], RZ ;  /* 0x8000080053047a10 */ /* 0x000fe40007ffe0ff */
[----:B------:R-:W-:-:S03]  /*8c00*/  MOV R7, 0x0 ;  /* 0x0000000000077802 */ /* 0x000fc60000000f00 */
[----:B------:R1:W-:Y:S04]  /*8c10*/  STL [R4], R2 ;  /* 0x0000000204007387 */ /* 0x0003e80000100800 */
[----:B------:R1:W-:Y:S01]  /*8c20*/  STL [R4+0x4], R3 ;  /* 0x0000040304007387 */ /* 0x0003e20000100800 */
[----:B------:R-:W-:Y:S05]  /*8c30*/  RET.REL.NODEC R6 `(_ZN7cutlass13device_kernelIN5flash19enable_sm80_to_sm89INS1_16FlashAttnBwdSm80INS1_25CollectiveMainloopBwdSm80ILi2ELi2EN4cute5tupleIJNS5_1CILi128EEES8_NS7_ILi64EEEEEENS_10bfloat16_tEfNS_4arch4Sm80ELb0ELb0ELb1ELb0ELb0ELb0ELb0ELb0ELi2ELi4ELi4ELi4ELb0EEENS1_24CollectiveEpilogueBwdGQAISA_fSD_Li256ELb0ELb0EEENS1_19SingleTileSchedulerILb0ELb0ELb0ELi128EEEEEEEEEvNT_6ParamsE) ;  /* 0xffff73c006007950 */ /* 0x000fea0003c3ffff */
        .type           $_ZN7cutlass13device_kernelIN5flash19enable_sm80_to_sm89INS1_16FlashAttnBwdSm80INS1_25CollectiveMainloopBwdSm80ILi2ELi2EN4cute5tupleIJNS5_1CILi128EEES8_NS7_ILi64EEEEEENS_10bfloat16_tEfNS_4arch4Sm80ELb0ELb0ELb1ELb0ELb0ELb0ELb0ELb0ELi2ELi4ELi4ELi4ELb0EEENS1_24CollectiveEpilogueBwdGQAISA_fSD_Li256ELb0ELb0EEENS1_19SingleTileSchedulerILb0ELb0ELb0ELi128EEEEEEEEEvNT_6ParamsE$_ZN4cute3eso3ESOILb1ELb0EJNS_6LayoutINS_5tupleIJNS3_IJNS_1CILi2EEES5_EEES6_EEENS3_IJNS3_IJNS4_ILi1EEES5_EEENS3_IJNS4_ILi32EEENS4_ILi64EEEEEEEEEEENS_10ViewEngineIPN7cutlass10bfloat16_tEEEEEC2ERKSE_RKSJ_,@function
        .size           $_ZN7cutlass13device_kernelIN5flash19enable_sm80_to_sm89INS1_16FlashAttnBwdSm80INS1_25CollectiveMainloopBwdSm80ILi2ELi2EN4cute5tupleIJNS5_1CILi128EEES8_NS7_ILi64EEEEEENS_10bfloat16_tEfNS_4arch4Sm80ELb0ELb0ELb1ELb0ELb0ELb0ELb0ELb0ELi2ELi4ELi4ELi4ELb0EEENS1_24CollectiveEpilogueBwdGQAISA_fSD_Li256ELb0ELb0EEENS1_19SingleTileSchedulerILb0ELb0ELb0ELi128EEEEEEEEEvNT_6ParamsE$_ZN4cute3eso3ESOILb1ELb0EJNS_6LayoutINS_5tupleIJNS3_IJNS_1CILi2EEES5_EEES6_EEENS3_IJNS3_IJNS4_ILi1EEES5_EEENS3_IJNS4_ILi32EEENS4_ILi64EEEEEEEEEEENS_10ViewEngineIPN7cutlass10bfloat16_tEEEEEC2ERKSE_RKSJ_,($_ZN7cutlass13device_kernelIN5flash19enable_sm80_to_sm89INS1_16FlashAttnBwdSm80INS1_25CollectiveMainloopBwdSm80ILi2ELi2EN4cute5tupleIJNS5_1CILi128EEES8_NS7_ILi64EEEEEENS_10bfloat16_tEfNS_4arch4Sm80ELb0ELb0ELb1ELb0ELb0ELb0ELb0ELb0ELi2ELi4ELi4ELi4ELb0EEENS1_24CollectiveEpilogueBwdGQAISA_fSD_Li256ELb0ELb0EEENS1_19SingleTileSchedulerILb0ELb0ELb0ELi128EEEEEEEEEvNT_6ParamsE$_ZN4cute3eso3ESOILb1ELb0EJNS_6LayoutINS_5tupleIJNS3_IJNS_1CILi2EEES5_EEES6_EEENS3_IJNS3_IJNS4_ILi1EEES5_EEENS3_IJNS4_ILi32EEENS4_ILi64EEEEEEEEEEEiEEC2ERKSE_RKi - $_ZN7cutlass13device_kernelIN5flash19enable_sm80_to_sm89INS1_16FlashAttnBwdSm80INS1_25CollectiveMainloopBwdSm80ILi2ELi2EN4cute5tupleIJNS5_1CILi128EEES8_NS7_ILi64EEEEEENS_10bfloat16_tEfNS_4arch4Sm80ELb0ELb0ELb1ELb0ELb0ELb0ELb0ELb0ELi2ELi4ELi4ELi4ELb0EEENS1_24CollectiveEpilogueBwdGQAISA_fSD_Li256ELb0ELb0EEENS1_19SingleTileSchedulerILb0ELb0ELb0ELi128EEEEEEEEEvNT_6ParamsE$_ZN4cute3eso3ESOILb1ELb0EJNS_6LayoutINS_5tupleIJNS3_IJNS_1CILi2EEES5_EEES6_EEENS3_IJNS3_IJNS4_ILi1EEES5_EEENS3_IJNS4_ILi32EEENS4_ILi64EEEEEEEEEEENS_10ViewEngineIPN7cutlass10bfloat16_tEEEEEC2ERKSE_RKSJ_)
$_ZN7cutlass13device_kernelIN5flash19enable_sm80_to_sm89INS1_16FlashAttnBwdSm80INS1_25CollectiveMainloopBwdSm80ILi2ELi2EN4cute5tupleIJNS5_1CILi128EEES8_NS7_ILi64EEEEEENS_10bfloat16_tEfNS_4arch4Sm80ELb0ELb0ELb1ELb0ELb0ELb0ELb0ELb0ELi2ELi4ELi4ELi4ELb0EEENS1_24CollectiveEpilogueBwdGQAISA_fSD_Li256ELb0ELb0EEENS1_19SingleTileSchedulerILb0ELb0ELb0ELi128EEEEEEEEEvNT_6ParamsE$_ZN4cute3eso3ESOILb1ELb0EJNS_6LayoutINS_5tupleIJNS3_IJNS_1CILi2EEES5_EEES6_EEENS3_IJNS3_IJNS4_ILi1EEES5_EEENS3_IJNS4_ILi32EEENS4_ILi64EEEEEEEEEEENS_10ViewEngineIPN7cutlass10bfloat16_tEEEEEC2ERKSE_RKSJ_:
[----:B------:R-:W-:Y:S01]  /*8c40*/  IADD3 R2, R69, -c[0x0][0x20], RZ ;  /* 0x8000080045027a10 */ /* 0x000fe20007ffe0ff */
[----:B------:R-:W-:Y:S01]  /*8c50*/  IMAD.MOV.U32 R7, RZ, RZ, R3 ;  /* 0x000000ffff077224 */ /* 0x000fe200078e0003 */
[----:B------:R-:W-:-:S04]  /*8c60*/  MOV R5, 0x0 ;  /* 0x0000000000057802 */ /* 0x000fc80000000f00 */
[----:B------:R1:W-:Y:S01]  /*8c70*/  STL.64 [R2], R6 ;  /* 0x0000000602007387 */ /* 0x0003e20000100a00 */
[----:B------:R-:W-:Y:S05]  /*8c80*/  RET.REL.NODEC R4 `(_ZN7cutlass13device_kernelIN5flash19enable_sm80_to_sm89INS1_16FlashAttnBwdSm80INS1_25CollectiveMainloopBwdSm80ILi2ELi2EN4cute5tupleIJNS5_1CILi128EEES8_NS7_ILi64EEEEEENS_10bfloat16_tEfNS_4arch4Sm80ELb0ELb0ELb1ELb0ELb0ELb0ELb0ELb0ELi2ELi4ELi4ELi4ELb0EEENS1_24CollectiveEpilogueBwdGQAISA_fSD_Li256ELb0ELb0EEENS1_19SingleTileSchedulerILb0ELb0ELb0ELi128EEEEEEEEEvNT_6ParamsE) ;  /* 0xffff737004007950 */ /* 0x000fea0003c3ffff */
        .type           $_ZN7cutlass13device_kernelIN5flash19enable_sm80_to_sm89INS1_16FlashAttnBwdSm80INS1_25CollectiveMainloopBwdSm80ILi2ELi2EN4cute5tupleIJNS5_1CILi128EEES8_NS7_ILi64EEEEEENS_10bfloat16_tEfNS_4arch4Sm80ELb0ELb0ELb1ELb0ELb0ELb0ELb0ELb0ELi2ELi4ELi4ELi4ELb0EEENS1_24CollectiveEpilogueBwdGQAISA_fSD_Li256ELb0ELb0EEENS1_19SingleTileSchedulerILb0ELb0ELb0ELi128EEEEEEEEEvNT_6ParamsE$_ZN4cute3eso3ESOILb1ELb0EJNS_6LayoutINS_5tupleIJNS3_IJNS_1CILi2EEES5_EEES6_EEENS3_IJNS3_IJNS4_ILi1EEES5_EEENS3_IJNS4_ILi32EEENS4_ILi64EEEEEEEEEEEiEEC2ERKSE_RKi,@function
        .size           $_ZN7cutlass13device_kernelIN5flash19enable_sm80_to_sm89INS1_16FlashAttnBwdSm80INS1_25CollectiveMainloopBwdSm80ILi2ELi2EN4cute5tupleIJNS5_1CILi128EEES8_NS7_ILi64EEEEEENS_10bfloat16_tEfNS_4arch4Sm80ELb0ELb0ELb1ELb0ELb0ELb0ELb0ELb0ELi2ELi4ELi4ELi4ELb0EEENS1_24CollectiveEpilogueBwdGQAISA_fSD_Li256ELb0ELb0EEENS1_19SingleTileSchedulerILb0ELb0ELb0ELi128EEEEEEEEEvNT_6ParamsE$_ZN4cute3eso3ESOILb1ELb0EJNS_6LayoutINS_5tupleIJNS3_IJNS_1CILi2EEES5_EEES6_EEENS3_IJNS3_IJNS4_ILi1EEES5_EEENS3_IJNS4_ILi32EEENS4_ILi64EEEEEEEEEEEiEEC2ERKSE_RKi,($_ZN7cutlass13device_kernelIN5flash19enable_sm80_to_sm89INS1_16FlashAttnBwdSm80INS1_25CollectiveMainloopBwdSm80ILi2ELi2EN4cute5tupleIJNS5_1CILi128EEES8_NS7_ILi64EEEEEENS_10bfloat16_tEfNS_4arch4Sm80ELb0ELb0ELb1ELb0ELb0ELb0ELb0ELb0ELi2ELi4ELi4ELi4ELb0EEENS1_24CollectiveEpilogueBwdGQAISA_fSD_Li256ELb0ELb0EEENS1_19SingleTileSchedulerILb0ELb0ELb0ELi128EEEEEEEEEvNT_6ParamsE$_ZN4cute3eso3ESOILb1ELb0EJNS_6LayoutINS_5tupleIJNS3_IJNS_1CILi2EEES5_S5_EEEEEENS3_IJNS3_IJNS4_ILi1EEES5_NS4_ILi4EEEEEEEEEEENS_10ViewEngineIPN7cutlass10bfloat16_tEEEEEC2ERKSC_RKSH_ - $_ZN7cutlass13device_kernelIN5flash19enable_sm80_to_sm89INS1_16FlashAttnBwdSm80INS1_25CollectiveMainloopBwdSm80ILi2ELi2EN4cute5tupleIJNS5_1CILi128EEES8_NS7_ILi64EEEEEENS_10bfloat16_tEfNS_4arch4Sm80ELb0ELb0ELb1ELb0ELb0ELb0ELb0ELb0ELi2ELi4ELi4ELi4ELb0EEENS1_24CollectiveEpilogueBwdGQAISA_fSD_Li256ELb0ELb0EEENS1_19SingleTileSchedulerILb0ELb0ELb0ELi128EEEEEEEEEvNT_6ParamsE$_ZN4cute3eso3ESOILb1ELb0EJNS_6LayoutINS_5tupleIJNS3_IJNS_1CILi2EEES5_EEES6_EEENS3_IJNS3_IJNS4_ILi1EEES5_EEENS3_IJNS4_ILi32EEENS4_ILi64EEEEEEEEEEEiEEC2ERKSE_RKi)
$_ZN7cutlass13device_kernelIN5flash19enable_sm80_to_sm89INS1_16FlashAttnBwdSm80INS1_25CollectiveMainloopBwdSm80ILi2ELi2EN4cute5tupleIJNS5_1CILi128EEES8_NS7_ILi64EEEEEENS_10bfloat16_tEfNS_4arch4Sm80ELb0ELb0ELb1ELb0ELb0ELb0ELb0ELb0ELi2ELi4ELi4ELi4ELb0EEENS1_24CollectiveEpilogueBwdGQAISA_fSD_Li256ELb0ELb0EEENS1_19SingleTileSchedulerILb0ELb0ELb0ELi128EEEEEEEEEvNT_6ParamsE$_ZN4cute3eso3ESOILb1ELb0EJNS_6LayoutINS_5tupleIJNS3_IJNS_1CILi2EEES5_EEES6_EEENS3_IJNS3_IJNS4_ILi1EEES5_EEENS3_IJNS4_ILi32EEENS4_ILi64EEEEEEEEEEEiEEC2ERKSE_RKi:
[----:B------:R-:W-:Y:S02]  /*8c90*/  IADD3 R2, R69, -c[0x0][0x20], RZ ;  /* 0x8000080045027a10 */ /* 0x000fe40007ffe0ff */
[----:B------:R-:W-:-:S03]  /*8ca0*/  MOV R5, 0x0 ;  /* 0x0000000000057802 */ /* 0x000fc60000000f00 */
[----:B------:R1:W-:Y:S01]  /*8cb0*/  STL [R2], R3 ;  /* 0x0000000302007387 */ /* 0x0003e20000100800 */
[----:B------:R-:W-:Y:S05]  /*8cc0*/  RET.REL.NODEC R4 `(_ZN7cutlass13device_kernelIN5flash19enable_sm80_to_sm89INS1_16FlashAttnBwdSm80INS1_25CollectiveMainloopBwdSm80ILi2ELi2EN4cute5tupleIJNS5_1CILi128EEES8_NS7_ILi64EEEEEENS_10bfloat16_tEfNS_4arch4Sm80ELb0ELb0ELb1ELb0ELb0ELb0ELb0ELb0ELi2ELi4ELi4ELi4ELb0EEENS1_24CollectiveEpilogueBwdGQAISA_fSD_Li256ELb0ELb0EEENS1_19SingleTileSchedulerILb0ELb0ELb0ELi128EEEEEEEEEvNT_6ParamsE) ;  /* 0xffff733004007950 */ /* 0x000fea0003c3ffff */
        .type           $_ZN7cutlass13device_kernelIN5flash19enable_sm80_to_sm89INS1_16FlashAttnBwdSm80INS1_25CollectiveMainloopBwdSm80ILi2ELi2EN4cute5tupleIJNS5_1CILi128EEES8_NS7_ILi64EEEEEENS_10bfloat16_tEfNS_4arch4Sm80ELb0ELb0ELb1ELb0ELb0ELb0ELb0ELb0ELi2ELi4ELi4ELi4ELb0EEENS1_24CollectiveEpilogueBwdGQAISA_fSD_Li256ELb0ELb0EEENS1_19SingleTileSchedulerILb0ELb0ELb0ELi128EEEEEEEEEvNT_6ParamsE$_ZN4cute3eso3ESOILb1ELb0EJNS_6LayoutINS_5tupleIJNS3_IJNS_1CILi2EEES5_S5_EEEEEENS3_IJNS3_IJNS4_ILi1EEES5_NS4_ILi4EEEEEEEEEEENS_10ViewEngineIPN7cutlass10bfloat16_tEEEEEC2ERKSC_RKSH_,@function
        .size           $_ZN7cutlass13device_kernelIN5flash19enable_sm80_to_sm89INS1_16FlashAttnBwdSm80INS1_25CollectiveMainloopBwdSm80ILi2ELi2EN4cute5tupleIJNS5_1CILi128EEES8_NS7_ILi64EEEEEENS_10bfloat16_tEfNS_4arch4Sm80ELb0ELb0ELb1ELb0ELb0ELb0ELb0ELb0ELi2ELi4ELi4ELi4ELb0EEENS1_24CollectiveEpilogueBwdGQAISA_fSD_Li256ELb0ELb0EEENS1_19SingleTileSchedulerILb0ELb0ELb0ELi128EEEEEEEEEvNT_6ParamsE$_ZN4cute3eso3ESOILb1ELb0EJNS_6LayoutINS_5tupleIJNS3_IJNS_1CILi2EEES5_S5_EEEEEENS3_IJNS3_IJNS4_ILi1EEES5_NS4_ILi4EEEEEEEEEEENS_10ViewEngineIPN7cutlass10bfloat16_tEEEEEC2ERKSC_RKSH_,($_ZN7cutlass13device_kernelIN5flash19enable_sm80_to_sm89INS1_16FlashAttnBwdSm80INS1_25CollectiveMainloopBwdSm80ILi2ELi2EN4cute5tupleIJNS5_1CILi128EEES8_NS7_ILi64EEEEEENS_10bfloat16_tEfNS_4arch4Sm80ELb0ELb0ELb1ELb0ELb0ELb0ELb0ELb0ELi2ELi4ELi4ELi4ELb0EEENS1_24CollectiveEpilogueBwdGQAISA_fSD_Li256ELb0ELb0EEENS1_19SingleTileSchedulerILb0ELb0ELb0ELi128EEEEEEEEEvNT_6ParamsE$_ZN4cute3eso3ESOILb1ELb0EJNS_6LayoutINS_5tupleIJNS3_IJNS_1CILi2EEES5_S5_EEEEEENS3_IJNS3_IJNS4_ILi1EEES5_NS4_ILi4EEEEEEEEEEEiEEC2ERKSC_RKi - $_ZN7cutlass13device_kernelIN5flash19enable_sm80_to_sm89INS1_16FlashAttnBwdSm80INS1_25CollectiveMainloopBwdSm80ILi2ELi2EN4cute5tupleIJNS5_1CILi128EEES8_NS7_ILi64EEEEEENS_10bfloat16_tEfNS_4arch4Sm80ELb0ELb0ELb1ELb0ELb0ELb0ELb0ELb0ELi2ELi4ELi4ELi4ELb0EEENS1_24CollectiveEpilogueBwdGQAISA_fSD_Li256ELb0ELb0EEENS1_19SingleTileSchedulerILb0ELb0ELb0ELi128EEEEEEEEEvNT_6ParamsE$_ZN4cute3eso3ESOILb1ELb0EJNS_6LayoutINS_5tupleIJNS3_IJNS_1CILi2EEES5_S5_EEEEEENS3_IJNS3_IJNS4_ILi1EEES5_NS4_ILi4EEEEEEEEEEENS_10ViewEngineIPN7cutlass10bfloat16_tEEEEEC2ERKSC_RKSH_)
$_ZN7cutlass13device_kernelIN5flash19enable_sm80_to_sm89INS1_16FlashAttnBwdSm80INS1_25CollectiveMainloopBwdSm80ILi2ELi2EN4cute5tupleIJNS5_1CILi128EEES8_NS7_ILi64EEEEEENS_10bfloat16_tEfNS_4arch4Sm80ELb0ELb0ELb1ELb0ELb0ELb0ELb0ELb0ELi2ELi4ELi4ELi4ELb0EEENS1_24CollectiveEpilogueBwdGQAISA_fSD_Li256ELb0ELb0EEENS1_19SingleTileSchedulerILb0ELb0ELb0ELi128EEEEEEEEEvNT_6ParamsE$_ZN4cute3eso3ESOILb1ELb0EJNS_6LayoutINS_5tupleIJNS3_IJNS_1CILi2EEES5_S5_EEEEEENS3_IJNS3_IJNS4_ILi1EEES5_NS4_ILi4EEEEEEEEEEENS_10ViewEngineIPN7cutlass10bfloat16_tEEEEEC2ERKSC_RKSH_:
[----:B------:R-:W-:Y:S01]  /*8cd0*/  IADD3 R2, R69, -c[0x0][0x20], RZ ;  /* 0x8000080045027a10 */ /* 0x000fe20007ffe0ff */
[----:B------:R-:W-:Y:S01]  /*8ce0*/  IMAD.MOV.U32 R7, RZ, RZ, R3 ;  /* 0x000000ffff077224 */ /* 0x000fe200078e0003 */
[----:B------:R-:W-:-:S04]  /*8cf0*/  MOV R5, 0x0 ;  /* 0x0000000000057802 */ /* 0x000fc80000000f00 */
[----:B------:R1:W-:Y:S01]  /*8d00*/  STL.64 [R2], R6 ;  /* 0x0000000602007387 */ /* 0x0003e20000100a00 */
[----:B------:R-:W-:Y:S05]  /*8d10*/  RET.REL.NODEC R4 `(_ZN7cutlass13device_kernelIN5flash19enable_sm80_to_sm89INS1_16FlashAttnBwdSm80INS1_25CollectiveMainloopBwdSm80ILi2ELi2EN4cute5tupleIJNS5_1CILi128EEES8_NS7_ILi64EEEEEENS_10bfloat16_tEfNS_4arch4Sm80ELb0ELb0ELb1ELb0ELb0ELb0ELb0ELb0ELi2ELi4ELi4ELi4ELb0EEENS1_24CollectiveEpilogueBwdGQAISA_fSD_Li256ELb0ELb0EEENS1_19SingleTileSchedulerILb0ELb0ELb0ELi128EEEEEEEEEvNT_6ParamsE) ;  /* 0xffff72e004007950 */ /* 0x000fea0003c3ffff */
        .type           $_ZN7cutlass13device_kernelIN5flash19enable_sm80_to_sm89INS1_16FlashAttnBwdSm80INS1_25CollectiveMainloopBwdSm80ILi2ELi2EN4cute5tupleIJNS5_1CILi128EEES8_NS7_ILi64EEEEEENS_10bfloat16_tEfNS_4arch4Sm80ELb0ELb0ELb1ELb0ELb0ELb0ELb0ELb0ELi2ELi4ELi4ELi4ELb0EEENS1_24CollectiveEpilogueBwdGQAISA_fSD_Li256ELb0ELb0EEENS1_19SingleTileSchedulerILb0ELb0ELb0ELi128EEEEEEEEEvNT_6ParamsE$_ZN4cute3eso3ESOILb1ELb0EJNS_6LayoutINS_5tupleIJNS3_IJNS_1CILi2EEES5_S5_EEEEEENS3_IJNS3_IJNS4_ILi1EEES5_NS4_ILi4EEEEEEEEEEEiEEC2ERKSC_RKi,@function
        .size           $_ZN7cutlass13device_kernelIN5flash19enable_sm80_to_sm89INS1_16FlashAttnBwdSm80INS1_25CollectiveMainloopBwdSm80ILi2ELi2EN4cute5tupleIJNS5_1CILi128EEES8_NS7_ILi64EEEEEENS_10bfloat16_tEfNS_4arch4Sm80ELb0ELb0ELb1ELb0ELb0ELb0ELb0ELb0ELi2ELi4ELi4ELi4ELb0EEENS1_24CollectiveEpilogueBwdGQAISA_fSD_Li256ELb0ELb0EEENS1_19SingleTileSchedulerILb0ELb0ELb0ELi128EEEEEEEEEvNT_6ParamsE$_ZN4cute3eso3ESOILb1ELb0EJNS_6LayoutINS_5tupleIJNS3_IJNS_1CILi2EEES5_S5_EEEEEENS3_IJNS3_IJNS4_ILi1EEES5_NS4_ILi4EEEEEEEEEEEiEEC2ERKSC_RKi,($_ZN7cutlass13device_kernelIN5flash19enable_sm80_to_sm89INS1_16FlashAttnBwdSm80INS1_25CollectiveMainloopBwdSm80ILi2ELi2EN4cute5tupleIJNS5_1CILi128EEES8_NS7_ILi64EEEEEENS_10bfloat16_tEfNS_4arch4Sm80ELb0ELb0ELb1ELb0ELb0ELb0ELb0ELb0ELi2ELi4ELi4ELi4ELb0EEENS1_24CollectiveEpilogueBwdGQAISA_fSD_Li256ELb0ELb0EEENS1_19SingleTileSchedulerILb0ELb0ELb0ELi128EEEEEEEEEvNT_6ParamsE$_ZN4cute3eso3ESOILb1ELb0EJNS_6LayoutINS_5tupleIJNS3_IJNS_1CILi2EEES5_S5_EEES5_EEENS3_IJNS3_IJNS4_ILi1EEES5_NS4_ILi4EEEEEENS4_ILi64EEEEEEEENS_10ViewEngineIPN7cutlass10bfloat16_tEEEEEC2ERKSD_RKSI_ - $_ZN7cutlass13device_kernelIN5flash19enable_sm80_to_sm89INS1_16FlashAttnBwdSm80INS1_25CollectiveMainloopBwdSm80ILi2ELi2EN4cute5tupleIJNS5_1CILi128EEES8_NS7_ILi64EEEEEENS_10bfloat16_tEfNS_4arch4Sm80ELb0ELb0ELb1ELb0ELb0ELb0ELb0ELb0ELi2ELi4ELi4ELi4ELb0EEENS1_24CollectiveEpilogueBwdGQAISA_fSD_Li256ELb0ELb0EEENS1_19SingleTileSchedulerILb0ELb0ELb0ELi128EEEEEEEEEvNT_6ParamsE$_ZN4cute3eso3ESOILb1ELb0EJNS_6LayoutINS_5tupleIJNS3_IJNS_1CILi2EEES5_S5_EEEEEENS3_IJNS3_IJNS4_ILi1EEES5_NS4_ILi4EEEEEEEEEEEiEEC2ERKSC_RKi)
$_ZN7cutlass13device_kernelIN5flash19enable_sm80_to_sm89INS1_16FlashAttnBwdSm80INS1_25CollectiveMainloopBwdSm80ILi2ELi2EN4cute5tupleIJNS5_1CILi128EEES8_NS7_ILi64EEEEEENS_10bfloat16_tEfNS_4arch4Sm80ELb0ELb0ELb1ELb0ELb0ELb0ELb0ELb0ELi2ELi4ELi4ELi4ELb0EEENS1_24CollectiveEpilogueBwdGQAISA_fSD_Li256ELb0ELb0EEENS1_19SingleTileSchedulerILb0ELb0ELb0ELi128EEEEEEEEEvNT_6ParamsE$_ZN4cute3eso3ESOILb1ELb0EJNS_6LayoutINS_5tupleIJNS3_IJNS_1CILi2EEES5_S5_EEEEEENS3_IJNS3_IJNS4_ILi1EEES5_NS4_ILi4EEEEEEEEEEEiEEC2ERKSC_RKi:
[----:B------:R-:W-:Y:S02]  /*8d20*/  IADD3 R2, R69, -c[0x0][0x20], RZ ;  /* 0x8000080045027a10 */ /* 0x000fe40007ffe0ff */
[----:B------:R-:W-:-:S03]  /*8d30*/  MOV R5, 0x0 ;  /* 0x0000000000057802 */ /* 0x000fc60000000f00 */
[----:B------:R1:W-:Y:S01]  /*8d40*/  STL [R2], R3 ;  /* 0x0000000302007387 */ /* 0x0003e20000100800 */
[----:B------:R-:W-:Y:S05]  /*8d50*/  RET.REL.NODEC R4 `(_ZN7cutlass13device_kernelIN5flash19enable_sm80_to_sm89INS1_16FlashAttnBwdSm80INS1_25CollectiveMainloopBwdSm80ILi2ELi2EN4cute5tupleIJNS5_1CILi128EEES8_NS7_ILi64EEEEEENS_10bfloat16_tEfNS_4arch4Sm80ELb0ELb0ELb1ELb0ELb0ELb0ELb0ELb0ELi2ELi4ELi4ELi4ELb0EEENS1_24CollectiveEpilogueBwdGQAISA_fSD_Li256ELb0ELb0EEENS1_19SingleTileSchedulerILb0ELb0ELb0ELi128EEEEEEEEEvNT_6ParamsE) ;  /* 0xffff72a004007950 */ /* 0x000fea0003c3ffff */
        .type           $_ZN7cutlass13device_kernelIN5flash19enable_sm80_to_sm89INS1_16FlashAttnBwdSm80INS1_25CollectiveMainloopBwdSm80ILi2ELi2EN4cute5tupleIJNS5_1CILi128EEES8_NS7_ILi64EEEEEENS_10bfloat16_tEfNS_4arch4Sm80ELb0ELb0ELb1ELb0ELb0ELb0ELb0ELb0ELi2ELi4ELi4ELi4ELb0EEENS1_24CollectiveEpilogueBwdGQAISA_fSD_Li256ELb0ELb0EEENS1_19SingleTileSchedulerILb0ELb0ELb0ELi128EEEEEEEEEvNT_6ParamsE$_ZN4cute3eso3ESOILb1ELb0EJNS_6LayoutINS_5tupleIJNS3_IJNS_1CILi2EEES5_S5_EEES5_EEENS3_IJNS3_IJNS4_ILi1EEES5_NS4_ILi4EEEEEENS4_ILi64EEEEEEEENS_10ViewEngineIPN7cutlass10bfloat16_tEEEEEC2ERKSD_RKSI_,@function
        .size           $_ZN7cutlass13device_kernelIN5flash19enable_sm80_to_sm89INS1_16FlashAttnBwdSm80INS1_25CollectiveMainloopBwdSm80ILi2ELi2EN4cute5tupleIJNS5_1CILi128EEES8_NS7_ILi64EEEEEENS_10bfloat16_tEfNS_4arch4Sm80ELb0ELb0ELb1ELb0ELb0ELb0ELb0ELb0ELi2ELi4ELi4ELi4ELb0EEENS1_24CollectiveEpilogueBwdGQAISA_fSD_Li256ELb0ELb0EEENS1_19SingleTileSchedulerILb0ELb0ELb0ELi128EEEEEEEEEvNT_6ParamsE$_ZN4cute3eso3ESOILb1ELb0EJNS_6LayoutINS_5tupleIJNS3_IJNS_1CILi2EEES5_S5_EEES5_EEENS3_IJNS3_IJNS4_ILi1EEES5_NS4_ILi4EEEEEENS4_ILi64EEEEEEEENS_10ViewEngineIPN7cutlass10bfloat16_tEEEEEC2ERKSD_RKSI_,($_ZN7cutlass13device_kernelIN5flash19enable_sm80_to_sm89INS1_16FlashAttnBwdSm80INS1_25CollectiveMainloopBwdSm80ILi2ELi2EN4cute5tupleIJNS5_1CILi128EEES8_NS7_ILi64EEEEEENS_10bfloat16_tEfNS_4arch4Sm80ELb0ELb0ELb1ELb0ELb0ELb0ELb0ELb0ELi2ELi4ELi4ELi4ELb0EEENS1_24CollectiveEpilogueBwdGQAISA_fSD_Li256ELb0ELb0EEENS1_19SingleTileSchedulerILb0ELb0ELb0ELi128EEEEEEEEEvNT_6ParamsE$_ZN4cute3eso3ESOILb1ELb0EJNS_6LayoutINS_5tupleIJNS3_IJNS_1CILi2EEES5_S5_EEES5_EEENS3_IJNS3_IJNS4_ILi1EEES5_NS4_ILi4EEEEEENS4_ILi64EEEEEEEEiEEC2ERKSD_RKi - $_ZN7cutlass13device_kernelIN5flash19enable_sm80_to_sm89INS1_16FlashAttnBwdSm80INS1_25CollectiveMainloopBwdSm80ILi2ELi2EN4cute5tupleIJNS5_1CILi128EEES8_NS7_ILi64EEEEEENS_10bfloat16_tEfNS_4arch4Sm80ELb0ELb0ELb1ELb0ELb0ELb0ELb0ELb0ELi2ELi4ELi4ELi4ELb0EEENS1_24CollectiveEpilogueBwdGQAISA_fSD_Li256ELb0ELb0EEENS1_19SingleTileSchedulerILb0ELb0ELb0ELi128EEEEEEEEEvNT_6ParamsE$_ZN4cute3eso3ESOILb1ELb0EJNS_6LayoutINS_5tupleIJNS3_IJNS_1CILi2EEES5_S5_EEES5_EEENS3_IJNS3_IJNS4_ILi1EEES5_NS4_ILi4EEEEEENS4_ILi64EEEEEEEENS_10ViewEngineIPN7cutlass10bfloat16_tEEEEEC2ERKSD_RKSI_)
$_ZN7cutlass13device_kernelIN5flash19enable_sm80_to_sm89INS1_16FlashAttnBwdSm80INS1_25CollectiveMainloopBwdSm80ILi2ELi2EN4cute5tupleIJNS5_1CILi128EEES8_NS7_ILi64EEEEEENS_10bfloat16_tEfNS_4arch4Sm80ELb0ELb0ELb1ELb0ELb0ELb0ELb0ELb0ELi2ELi4ELi4ELi4ELb0EEENS1_24CollectiveEpilogueBwdGQAISA_fSD_Li256ELb0ELb0EEENS1_19SingleTileSchedulerILb0ELb0ELb0ELi128EEEEEEEEEvNT_6ParamsE$_ZN4cute3eso3ESOILb1ELb0EJNS_6LayoutINS_5tupleIJNS3_IJNS_1CILi2EEES5_S5_EEES5_EEENS3_IJNS3_IJNS4_ILi1EEES5_NS4_ILi4EEEEEENS4_ILi64EEEEEEEENS_10ViewEngineIPN7cutlass10bfloat16_tEEEEEC2ERKSD_RKSI_:
[----:B------:R-:W-:Y:S01]  /*8d60*/  IADD3 R2, R25, -c[0x0][0x20], RZ ;  /* 0x8000080019027a10 */ /* 0x000fe20007ffe0ff */
[----:B------:R-:W-:Y:S01]  /*8d70*/  IMAD.MOV.U32 R7, RZ, RZ, R3 ;  /* 0x000000ffff077224 */ /* 0x000fe200078e0003 */
[----:B------:R-:W-:-:S04]  /*8d80*/  MOV R5, 0x0 ;  /* 0x0000000000057802 */ /* 0x000fc80000000f00 */
[----:B------:R1:W-:Y:S01]  /*8d90*/  STL.64 [R2], R6 ;  /* 0x0000000602007387 */ /* 0x0003e20000100a00 */
[----:B------:R-:W-:Y:S05]  /*8da0*/  RET.REL.NODEC R4 `(_ZN7cutlass13device_kernelIN5flash19enable_sm80_to_sm89INS1_16FlashAttnBwdSm80INS1_25CollectiveMainloopBwdSm80ILi2ELi2EN4cute5tupleIJNS5_1CILi128EEES8_NS7_ILi64EEEEEENS_10bfloat16_tEfNS_4arch4Sm80ELb0ELb0ELb1ELb0ELb0ELb0ELb0ELb0ELi2ELi4ELi4ELi4ELb0EEENS1_24CollectiveEpilogueBwdGQAISA_fSD_Li256ELb0ELb0EEENS1_19SingleTileSchedulerILb0ELb0ELb0ELi128EEEEEEEEEvNT_6ParamsE) ;  /* 0xffff725004007950 */ /* 0x000fea0003c3ffff */
        .type           $_ZN7cutlass13device_kernelIN5flash19enable_sm80_to_sm89INS1_16FlashAttnBwdSm80INS1_25CollectiveMainloopBwdSm80ILi2ELi2EN4cute5tupleIJNS5_1CILi128EEES8_NS7_ILi64EEEEEENS_10bfloat16_tEfNS_4arch4Sm80ELb0ELb0ELb1ELb0ELb0ELb0ELb0ELb0ELi2ELi4ELi4ELi4ELb0EEENS1_24CollectiveEpilogueBwdGQAISA_fSD_Li256ELb0ELb0EEENS1_19SingleTileSchedulerILb0ELb0ELb0ELi128EEEEEEEEEvNT_6ParamsE$_ZN4cute3eso3ESOILb1ELb0EJNS_6LayoutINS_5tupleIJNS3_IJNS_1CILi2EEES5_S5_EEES5_EEENS3_IJNS3_IJNS4_ILi1EEES5_NS4_ILi4EEEEEENS4_ILi64EEEEEEEEiEEC2ERKSD_RKi,@function
        .size           $_ZN7cutlass13device_kernelIN5flash19enable_sm80_to_sm89INS1_16FlashAttnBwdSm80INS1_25CollectiveMainloopBwdSm80ILi2ELi2EN4cute5tupleIJNS5_1CILi128EEES8_NS7_ILi64EEEEEENS_10bfloat16_tEfNS_4arch4Sm80ELb0ELb0ELb1ELb0ELb0ELb0ELb0ELb0ELi2ELi4ELi4ELi4ELb0EEENS1_24CollectiveEpilogueBwdGQAISA_fSD_Li256ELb0ELb0EEENS1_19SingleTileSchedulerILb0ELb0ELb0ELi128EEEEEEEEEvNT_6ParamsE$_ZN4cute3eso3ESOILb1ELb0EJNS_6LayoutINS_5tupleIJNS3_IJNS_1CILi2EEES5_S5_EEES5_EEENS3_IJNS3_IJNS4_ILi1EEES5_NS4_ILi4EEEEEENS4_ILi64EEEEEEEEiEEC2ERKSD_RKi,($_ZN7cutlass13device_kernelIN5flash19enable_sm80_to_sm89INS1_16FlashAttnBwdSm80INS1_25CollectiveMainloopBwdSm80ILi2ELi2EN4cute5tupleIJNS5_1CILi128EEES8_NS7_ILi64EEEEEENS_10bfloat16_tEfNS_4arch4Sm80ELb0ELb0ELb1ELb0ELb0ELb0ELb0ELb0ELi2ELi4ELi4ELi4ELb0EEENS1_24CollectiveEpilogueBwdGQAISA_fSD_Li256ELb0ELb0EEENS1_19SingleTileSchedulerILb0ELb0ELb0ELi128EEEEEEEEEvNT_6ParamsE$_ZN4cute3eso3ESOILb1ELb0EJNS_6LayoutINS_5tupleIJNS3_IJNS_1CILi2EEES5_S5_EEES5_EEENS3_IJNS3_IJNS4_ILi1EEES5_NS4_ILi4EEEEEENS4_ILi8EEEEEEEENS_10ViewEngineIPN7cutlass10bfloat16_tEEEEEC2ERKSD_RKSI_ - $_ZN7cutlass13device_kernelIN5flash19enable_sm80_to_sm89INS1_16FlashAttnBwdSm80INS1_25CollectiveMainloopBwdSm80ILi2ELi2EN4cute5tupleIJNS5_1CILi128EEES8_NS7_ILi64EEEEEENS_10bfloat16_tEfNS_4arch4Sm80ELb0ELb0ELb1ELb0ELb0ELb0ELb0ELb0ELi2ELi4ELi4ELi4ELb0EEENS1_24CollectiveEpilogueBwdGQAISA_fSD_Li256ELb0ELb0EEENS1_19SingleTileSchedulerILb0ELb0ELb0ELi128EEEEEEEEEvNT_6ParamsE$_ZN4cute3eso3ESOILb1ELb0EJNS_6LayoutINS_5tupleIJNS3_IJNS_1CILi2EEES5_S5_EEES5_EEENS3_IJNS3_IJNS4_ILi1EEES5_NS4_ILi4EEEEEENS4_ILi64EEEEEEEEiEEC2ERKSD_RKi)
$_ZN7cutlass13device_kernelIN5flash19enable_sm80_to_sm89INS1_16FlashAttnBwdSm80INS1_25CollectiveMainloopBwdSm80ILi2ELi2EN4cute5tupleIJNS5_1CILi128EEES8_NS7_ILi64EEEEEENS_10bfloat16_tEfNS_4arch4Sm80ELb0ELb0ELb1ELb0ELb0ELb0ELb0ELb0ELi2ELi4ELi4ELi4ELb0EEENS1_24CollectiveEpilogueBwdGQAISA_fSD_Li256ELb0ELb0EEENS1_19SingleTileSchedulerILb0ELb0ELb0ELi128EEEEEEEEEvNT_6ParamsE$_ZN4cute3eso3ESOILb1ELb0EJNS_6LayoutINS_5tupleIJNS3_IJNS_1CILi2EEES5_S5_EEES5_EEENS3_IJNS3_IJNS4_ILi1EEES5_NS4_ILi4EEEEEENS4_ILi64EEEEEEEEiEEC2ERKSD_RKi:
[----:B------:R-:W-:Y:S02]  /*8db0*/  IADD3 R2, R25, -c[0x0][0x20], RZ ;  /* 0x8000080019027a10 */ /* 0x000fe40007ffe0ff */
[----:B------:R-:W-:-:S03]  /*8dc0*/  MOV R5, 0x0 ;  /* 0x0000000000057802 */ /* 0x000fc60000000f00 */
[----:B------:R1:W-:Y:S01]  /*8dd0*/  STL [R2], R3 ;  /* 0x0000000302007387 */ /* 0x0003e20000100800 */
[----:B------:R-:W-:Y:S05]  /*8de0*/  RET.REL.NODEC R4 `(_ZN7cutlass13device_kernelIN5flash19enable_sm80_to_sm89INS1_16FlashAttnBwdSm80INS1_25CollectiveMainloopBwdSm80ILi2ELi2EN4cute5tupleIJNS5_1CILi128EEES8_NS7_ILi64EEEEEENS_10bfloat16_tEfNS_4arch4Sm80ELb0ELb0ELb1ELb0ELb0ELb0ELb0ELb0ELi2ELi4ELi4ELi4ELb0EEENS1_24CollectiveEpilogueBwdGQAISA_fSD_Li256ELb0ELb0EEENS1_19SingleTileSchedulerILb0ELb0ELb0ELi128EEEEEEEEEvNT_6ParamsE) ;  /* 0xffff721004007950 */ /* 0x000fea0003c3ffff */
        .type           $_ZN7cutlass13device_kernelIN5flash19enable_sm80_to_sm89INS1_16FlashAttnBwdSm80INS1_25CollectiveMainloopBwdSm80ILi2ELi2EN4cute5tupleIJNS5_1CILi128EEES8_NS7_ILi64EEEEEENS_10bfloat16_tEfNS_4arch4Sm80ELb0ELb0ELb1ELb0ELb0ELb0ELb0ELb0ELi2ELi4ELi4ELi4ELb0EEENS1_24CollectiveEpilogueBwdGQAISA_fSD_Li256ELb0ELb0EEENS1_19SingleTileSchedulerILb0ELb0ELb0ELi128EEEEEEEEEvNT_6ParamsE$_ZN4cute3eso3ESOILb1ELb0EJNS_6LayoutINS_5tupleIJNS3_IJNS_1CILi2EEES5_S5_EEES5_EEENS3_IJNS3_IJNS4_ILi1EEES5_NS4_ILi4EEEEEENS4_ILi8EEEEEEEENS_10ViewEngineIPN7cutlass10bfloat16_tEEEEEC2ERKSD_RKSI_,@function
        .size           $_ZN7cutlass13device_kernelIN5flash19enable_sm80_to_sm89INS1_16FlashAttnBwdSm80INS1_25CollectiveMainloopBwdSm80ILi2ELi2EN4cute5tupleIJNS5_1CILi128EEES8_NS7_ILi64EEEEEENS_10bfloat16_tEfNS_4arch4Sm80ELb0ELb0ELb1ELb0ELb0ELb0ELb0ELb0ELi2ELi4ELi4ELi4ELb0EEENS1_24CollectiveEpilogueBwdGQAISA_fSD_Li256ELb0ELb0EEENS1_19SingleTileSchedulerILb0ELb0ELb0ELi128EEEEEEEEEvNT_6ParamsE$_ZN4cute3eso3ESOILb1ELb0EJNS_6LayoutINS_5tupleIJNS3_IJNS_1CILi2EEES5_S5_EEES5_EEENS3_IJNS3_IJNS4_ILi1EEES5_NS4_ILi4EEEEEENS4_ILi8EEEEEEEENS_10ViewEngineIPN7cutlass10bfloat16_tEEEEEC2ERKSD_RKSI_,($_ZN7cutlass13device_kernelIN5flash19enable_sm80_to_sm89INS1_16FlashAttnBwdSm80INS1_25CollectiveMainloopBwdSm80ILi2ELi2EN4cute5tupleIJNS5_1CILi128EEES8_NS7_ILi64EEEEEENS_10bfloat16_tEfNS_4arch4Sm80ELb0ELb0ELb1ELb0ELb0ELb0ELb0ELb0ELi2ELi4ELi4ELi4ELb0EEENS1_24CollectiveEpilogueBwdGQAISA_fSD_Li256ELb0ELb0EEENS1_19SingleTileSchedulerILb0ELb0ELb0ELi128EEEEEEEEEvNT_6ParamsE$_ZN4cute3eso3ESOILb1ELb0EJNS_6LayoutINS_5tupleIJNS3_IJNS_1CILi2EEES5_S5_EEES5_EEENS3_IJNS3_IJNS4_ILi1EEES5_NS4_ILi4EEEEEENS4_ILi8EEEEEEEEiEEC2ERKSD_RKi - $_ZN7cutlass13device_kernelIN5flash19enable_sm80_to_sm89INS1_16FlashAttnBwdSm80INS1_25CollectiveMainloopBwdSm80ILi2ELi2EN4cute5tupleIJNS5_1CILi128EEES8_NS7_ILi64EEEEEENS_10bfloat16_tEfNS_4arch4Sm80ELb0ELb0ELb1ELb0ELb0ELb0ELb0ELb0ELi2ELi4ELi4ELi4ELb0EEENS1_24CollectiveEpilogueBwdGQAISA_fSD_Li256ELb0ELb0EEENS1_19SingleTileSchedulerILb0ELb0ELb0ELi128EEEEEEEEEvNT_6ParamsE$_ZN4cute3eso3ESOILb1ELb0EJNS_6LayoutINS_5tupleIJNS3_IJNS_1CILi2EEES5_S5_EEES5_EEENS3_IJNS3_IJNS4_ILi1EEES5_NS4_ILi4EEEEEENS4_ILi8EEEEEEEENS_10ViewEngineIPN7cutlass10bfloat16_tEEEEEC2ERKSD_RKSI_)
$_ZN7cutlass13device_kernelIN5flash19enable_sm80_to_sm89INS1_16FlashAttnBwdSm80INS1_25CollectiveMainloopBwdSm80ILi2ELi2EN4cute5tupleIJNS5_1CILi128EEES8_NS7_ILi64EEEEEENS_10bfloat16_tEfNS_4arch4Sm80ELb0ELb0ELb1ELb0ELb0ELb0ELb0ELb0ELi2ELi4ELi4ELi4ELb0EEENS1_24CollectiveEpilogueBwdGQAISA_fSD_Li256ELb0ELb0EEENS1_19SingleTileSchedulerILb0ELb0ELb0ELi128EEEEEEEEEvNT_6ParamsE$_ZN4cute3eso3ESOILb1ELb0EJNS_6LayoutINS_5tupleIJNS3_IJNS_1CILi2EEES5_S5_EEES5_EEENS3_IJNS3_IJNS4_ILi1EEES5_NS4_ILi4EEEEEENS4_ILi8EEEEEEEENS_10ViewEngineIPN7cutlass10bfloat16_tEEEEEC2ERKSD_RKSI_:
[----:B------:R-:W-:Y:S01]  /*8df0*/  IADD3 R2, R69, -c[0x0][0x20], RZ ;  /* 0x8000080045027a10 */ /* 0x000fe20007ffe0ff */
[----:B------:R-:W-:Y:S01]  /*8e00*/  IMAD.MOV.U32 R7, RZ, RZ, R3 ;  /* 0x000000ffff077224 */ /* 0x000fe200078e0003 */
[----:B------:R-:W-:-:S04]  /*8e10*/  MOV R5, 0x0 ;  /* 0x0000000000057802 */ /* 0x000fc80000000f00 */
[----:B------:R1:W-:Y:S01]  /*8e20*/  STL.64 [R2], R6 ;  /* 0x0000000602007387 */ /* 0x0003e20000100a00 */
[----:B------:R-:W-:Y:S05]  /*8e30*/  RET.REL.NODEC R4 `(_ZN7cutlass13device_kernelIN5flash19enable_sm80_to_sm89INS1_16FlashAttnBwdSm80INS1_25CollectiveMainloopBwdSm80ILi2ELi2EN4cute5tupleIJNS5_1CILi128EEES8_NS7_ILi64EEEEEENS_10bfloat16_tEfNS_4arch4Sm80ELb0ELb0ELb1ELb0ELb0ELb0ELb0ELb0ELi2ELi4ELi4ELi4ELb0EEENS1_24CollectiveEpilogueBwdGQAISA_fSD_Li256ELb0ELb0EEENS1_19SingleTileSchedulerILb0ELb0ELb0ELi128EEEEEEEEEvNT_6ParamsE) ;  /* 0xffff71c004007950 */ /* 0x000fea0003c3ffff */
        .type           $_ZN7cutlass13device_kernelIN5flash19enable_sm80_to_sm89INS1_16FlashAttnBwdSm80INS1_25CollectiveMainloopBwdSm80ILi2ELi2EN4cute5tupleIJNS5_1CILi128EEES8_NS7_ILi64EEEEEENS_10bfloat16_tEfNS_4arch4Sm80ELb0ELb0ELb1ELb0ELb0ELb0ELb0ELb0ELi2ELi4ELi4ELi4ELb0EEENS1_24CollectiveEpilogueBwdGQAISA_fSD_Li256ELb0ELb0EEENS1_19SingleTileSchedulerILb0ELb0ELb0ELi128EEEEEEEEEvNT_6ParamsE$_ZN4cute3eso3ESOILb1ELb0EJNS_6LayoutINS_5tupleIJNS3_IJNS_1CILi2EEES5_S5_EEES5_EEENS3_IJNS3_IJNS4_ILi1EEES5_NS4_ILi4EEEEEENS4_ILi8EEEEEEEEiEEC2ERKSD_RKi,@function
        .size           $_ZN7cutlass13device_kernelIN5flash19enable_sm80_to_sm89INS1_16FlashAttnBwdSm80INS1_25CollectiveMainloopBwdSm80ILi2ELi2EN4cute5tupleIJNS5_1CILi128EEES8_NS7_ILi64EEEEEENS_10bfloat16_tEfNS_4arch4Sm80ELb0ELb0ELb1ELb0ELb0ELb0ELb0ELb0ELi2ELi4ELi4ELi4ELb0EEENS1_24CollectiveEpilogueBwdGQAISA_fSD_Li256ELb0ELb0EEENS1_19SingleTileSchedulerILb0ELb0ELb0ELi128EEEEEEEEEvNT_6ParamsE$_ZN4cute3eso3ESOILb1ELb0EJNS_6LayoutINS_5tupleIJNS3_IJNS_1CILi2EEES5_S5_EEES5_EEENS3_IJNS3_IJNS4_ILi1EEES5_NS4_ILi4EEEEEENS4_ILi8EEEEEEEEiEEC2ERKSD_RKi,($_ZN7cutlass13device_kernelIN5flash19enable_sm80_to_sm89INS1_16FlashAttnBwdSm80INS1_25CollectiveMainloopBwdSm80ILi2ELi2EN4cute5tupleIJNS5_1CILi128EEES8_NS7_ILi64EEEEEENS_10bfloat16_tEfNS_4arch4Sm80ELb0ELb0ELb1ELb0ELb0ELb0ELb0ELb0ELi2ELi4ELi4ELi4ELb0EEENS1_24CollectiveEpilogueBwdGQAISA_fSD_Li256ELb0ELb0EEENS1_19SingleTileSchedulerILb0ELb0ELb0ELi128EEEEEEEEEvNT_6ParamsE$_ZN4cute3eso3ESOILb1ELb0EJNS_6LayoutINS_5tupleIJNS3_IJNS_1CILi4EEENS4_ILi1EEEEEEEEENS3_IJNS3_IJS6_NS4_ILi0EEEEEEEEEEENS_10ViewEngineINS_8gmem_ptrIPKfEEEEEEC2ERKSC_RKSI_ - $_ZN7cutlass13device_kernelIN5flash19enable_sm80_to_sm89INS1_16FlashAttnBwdSm80INS1_25CollectiveMainloopBwdSm80ILi2ELi2EN4cute5tupleIJNS5_1CILi128EEES8_NS7_ILi64EEEEEENS_10bfloat16_tEfNS_4arch4Sm80ELb0ELb0ELb1ELb0ELb0ELb0ELb0ELb0ELi2ELi4ELi4ELi4ELb0EEENS1_24CollectiveEpilogueBwdGQAISA_fSD_Li256ELb0ELb0EEENS1_19SingleTileSchedulerILb0ELb0ELb0ELi128EEEEEEEEEvNT_6ParamsE$_ZN4cute3eso3ESOILb1ELb0EJNS_6LayoutINS_5tupleIJNS3_IJNS_1CILi2EEES5_S5_EEES5_EEENS3_IJNS3_IJNS4_ILi1EEES5_NS4_ILi4EEEEEENS4_ILi8EEEEEEEEiEEC2ERKSD_RKi)
$_ZN7cutlass13device_kernelIN5flash19enable_sm80_to_sm89INS1_16FlashAttnBwdSm80INS1_25CollectiveMainloopBwdSm80ILi2ELi2EN4cute5tupleIJNS5_1CILi128EEES8_NS7_ILi64EEEEEENS_10bfloat16_tEfNS_4arch4Sm80ELb0ELb0ELb1ELb0ELb0ELb0ELb0ELb0ELi2ELi4ELi4ELi4ELb0EEENS1_24CollectiveEpilogueBwdGQAISA_fSD_Li256ELb0ELb0EEENS1_19SingleTileSchedulerILb0ELb0ELb0ELi128EEEEEEEEEvNT_6ParamsE$_ZN4cute3eso3ESOILb1ELb0EJNS_6LayoutINS_5tupleIJNS3_IJNS_1CILi2EEES5_S5_EEES5_EEENS3_IJNS3_IJNS4_ILi1EEES5_NS4_ILi4EEEEEENS4_ILi8EEEEEEEEiEEC2ERKSD_RKi:
[----:B------:R-:W-:Y:S02]  /*8e40*/  IADD3 R2, R69, -c[0x0][0x20], RZ ;  /* 0x8000080045027a10 */ /* 0x000fe40007ffe0ff */
[----:B------:R-:W-:-:S03]  /*8e50*/  MOV R5, 0x0 ;  /* 0x0000000000057802 */ /* 0x000fc60000000f00 */
[----:B------:R1:W-:Y:S01]  /*8e60*/  STL [R2], R3 ;  /* 0x0000000302007387 */ /* 0x0003e20000100800 */
[----:B------:R-:W-:Y:S05]  /*8e70*/  RET.REL.NODEC R4 `(_ZN7cutlass13device_kernelIN5flash19enable_sm80_to_sm89INS1_16FlashAttnBwdSm80INS1_25CollectiveMainloopBwdSm80ILi2ELi2EN4cute5tupleIJNS5_1CILi128EEES8_NS7_ILi64EEEEEENS_10bfloat16_tEfNS_4arch4Sm80ELb0ELb0ELb1ELb0ELb0ELb0ELb0ELb0ELi2ELi4ELi4ELi4ELb0EEENS1_24CollectiveEpilogueBwdGQAISA_fSD_Li256ELb0ELb0EEENS1_19SingleTileSchedulerILb0ELb0ELb0ELi128EEEEEEEEEvNT_6ParamsE) ;  /* 0xffff718004007950 */ /* 0x000fea0003c3ffff */
        .type           $_ZN7cutlass13device_kernelIN5flash19enable_sm80_to_sm89INS1_16FlashAttnBwdSm80INS1_25CollectiveMainloopBwdSm80ILi2ELi2EN4cute5tupleIJNS5_1CILi128EEES8_NS7_ILi64EEEEEENS_10bfloat16_tEfNS_4arch4Sm80ELb0ELb0ELb1ELb0ELb0ELb0ELb0ELb0ELi2ELi4ELi4ELi4ELb0EEENS1_24CollectiveEpilogueBwdGQAISA_fSD_Li256ELb0ELb0EEENS1_19SingleTileSchedulerILb0ELb0ELb0ELi128EEEEEEEEEvNT_6ParamsE$_ZN4cute3eso3ESOILb1ELb0EJNS_6LayoutINS_5tupleIJNS3_IJNS_1CILi4EEENS4_ILi1EEEEEEEEENS3_IJNS3_IJS6_NS4_ILi0EEEEEEEEEEENS_10ViewEngineINS_8gmem_ptrIPKfEEEEEEC2ERKSC_RKSI_,@function
        .size           $_ZN7cutlass13device_kernelIN5flash19enable_sm80_to_sm89INS1_16FlashAttnBwdSm80INS1_25CollectiveMainloopBwdSm80ILi2ELi2EN4cute5tupleIJNS5_1CILi128EEES8_NS7_ILi64EEEEEENS_10bfloat16_tEfNS_4arch4Sm80ELb0ELb0ELb1ELb0ELb0ELb0ELb0ELb0ELi2ELi4ELi4ELi4ELb0EEENS1_24CollectiveEpilogueBwdGQAISA_fSD_Li256ELb0ELb0EEENS1_19SingleTileSchedulerILb0ELb0ELb0ELi128EEEEEEEEEvNT_6ParamsE$_ZN4cute3eso3ESOILb1ELb0EJNS_6LayoutINS_5tupleIJNS3_IJNS_1CILi4EEENS4_ILi1EEEEEEEEENS3_IJNS3_IJS6_NS4_ILi0EEEEEEEEEEENS_10ViewEngineINS_8gmem_ptrIPKfEEEEEEC2ERKSC_RKSI_,($_ZN7cutlass13device_kernelIN5flash19enable_sm80_to_sm89INS1_16FlashAttnBwdSm80INS1_25CollectiveMainloopBwdSm80ILi2ELi2EN4cute5tupleIJNS5_1CILi128EEES8_NS7_ILi64EEEEEENS_10bfloat16_tEfNS_4arch4Sm80ELb0ELb0ELb1ELb0ELb0ELb0ELb0ELb0ELi2ELi4ELi4ELi4ELb0EEENS1_24CollectiveEpilogueBwdGQAISA_fSD_Li256ELb0ELb0EEENS1_19SingleTileSchedulerILb0ELb0ELb0ELi128EEEEEEEEEvNT_6ParamsE$_ZN4cute3eso3ESOILb1ELb0EJNS_6LayoutINS_5tupleIJNS3_IJNS_1CILi4EEENS4_ILi1EEEEEEEEENS3_IJNS3_IJS6_NS4_ILi0EEEEEEEEEEENS_10ViewEngineINS_8smem_ptrIPfEEEEEEC2ERKSC_RKSH_ - $_ZN7cutlass13device_kernelIN5flash19enable_sm80_to_sm89INS1_16FlashAttnBwdSm80INS1_25CollectiveMainloopBwdSm80ILi2ELi2EN4cute5tupleIJNS5_1CILi128EEES8_NS7_ILi64EEEEEENS_10bfloat16_tEfNS_4arch4Sm80ELb0ELb0ELb1ELb0ELb0ELb0ELb0ELb0ELi2ELi4ELi4ELi4ELb0EEENS1_24CollectiveEpilogueBwdGQAISA_fSD_Li256ELb0ELb0EEENS1_19SingleTileSchedulerILb0ELb0ELb0ELi128EEEEEEEEEvNT_6ParamsE$_ZN4cute3eso3ESOILb1ELb0EJNS_6LayoutINS_5tupleIJNS3_IJNS_1CILi4EEENS4_ILi1EEEEEEEEENS3_IJNS3_IJS6_NS4_ILi0EEEEEEEEEEENS_10ViewEngineINS_8gmem_ptrIPKfEEEEEEC2ERKSC_RKSI_)
$_ZN7cutlass13device_kernelIN5flash19enable_sm80_to_sm89INS1_16FlashAttnBwdSm80INS1_25CollectiveMainloopBwdSm80ILi2ELi2EN4cute5tupleIJNS5_1CILi128EEES8_NS7_ILi64EEEEEENS_10bfloat16_tEfNS_4arch4Sm80ELb0ELb0ELb1ELb0ELb0ELb0ELb0ELb0ELi2ELi4ELi4ELi4ELb0EEENS1_24CollectiveEpilogueBwdGQAISA_fSD_Li256ELb0ELb0EEENS1_19SingleTileSchedulerILb0ELb0ELb0ELi128EEEEEEEEEvNT_6ParamsE$_ZN4cute3eso3ESOILb1ELb0EJNS_6LayoutINS_5tupleIJNS3_IJNS_1CILi4EEENS4_ILi1EEEEEEEEENS3_IJNS3_IJS6_NS4_ILi0EEEEEEEEEEENS_10ViewEngineINS_8gmem_ptrIPKfEEEEEEC2ERKSC_RKSI_:
[----:B------:R-:W-:Y:S01]  /*8e80*/  IADD3 R4, R7, -c[0x0][0x20], RZ ;  /* 0x8000080007047a10 */ /* 0x000fe20007ffe0ff */
[----:B------:R-:W-:Y:S01]  /*8e90*/  IMAD.MOV.U32 R10, RZ, RZ, R6 ;  /* 0x000000ffff0a7224 */ /* 0x000fe200078e0006 */
[----:B------:R-:W-:-:S03]  /*8ea0*/  MOV R11, 0x0 ;  /* 0x00000000000b7802 */ /* 0x000fc60000000f00 */
[----:B------:R1:W-:Y:S01]  /*8eb0*/  STL.64 [R4], R2 ;  /* 0x0000000204007387 */ /* 0x0003e20000100a00 */
[----:B------:R-:W-:Y:S05]  /*8ec0*/  RET.REL.NODEC R10 `(_ZN7cutlass13device_kernelIN5flash19enable_sm80_to_sm89INS1_16FlashAttnBwdSm80INS1_25CollectiveMainloopBwdSm80ILi2ELi2EN4cute5tupleIJNS5_1CILi128EEES8_NS7_ILi64EEEEEENS_10bfloat16_tEfNS_4arch4Sm80ELb0ELb0ELb1ELb0ELb0ELb0ELb0ELb0ELi2ELi4ELi4ELi4ELb0EEENS1_24CollectiveEpilogueBwdGQAISA_fSD_Li256ELb0ELb0EEENS1_19SingleTileSchedulerILb0ELb0ELb0ELi128EEEEEEEEEvNT_6ParamsE) ;  /* 0xffff71300a007950 */ /* 0x000fea0003c3ffff */
        .type           $_ZN7cutlass13device_kernelIN5flash19enable_sm80_to_sm89INS1_16FlashAttnBwdSm80INS1_25CollectiveMainloopBwdSm80ILi2ELi2EN4cute5tupleIJNS5_1CILi128EEES8_NS7_ILi64EEEEEENS_10bfloat16_tEfNS_4arch4Sm80ELb0ELb0ELb1ELb0ELb0ELb0ELb0ELb0ELi2ELi4ELi4ELi4ELb0EEENS1_24CollectiveEpilogueBwdGQAISA_fSD_Li256ELb0ELb0EEENS1_19SingleTileSchedulerILb0ELb0ELb0ELi128EEEEEEEEEvNT_6ParamsE$_ZN4cute3eso3ESOILb1ELb0EJNS_6LayoutINS_5tupleIJNS3_IJNS_1CILi4EEENS4_ILi1EEEEEEEEENS3_IJNS3_IJS6_NS4_ILi0EEEEEEEEEEENS_10ViewEngineINS_8smem_ptrIPfEEEEEEC2ERKSC_RKSH_,@function
        .size           $_ZN7cutlass13device_kernelIN5flash19enable_sm80_to_sm89INS1_16FlashAttnBwdSm80INS1_25CollectiveMainloopBwdSm80ILi2ELi2EN4cute5tupleIJNS5_1CILi128EEES8_NS7_ILi64EEEEEENS_10bfloat16_tEfNS_4arch4Sm80ELb0ELb0ELb1ELb0ELb0ELb0ELb0ELb0ELi2ELi4ELi4ELi4ELb0EEENS1_24CollectiveEpilogueBwdGQAISA_fSD_Li256ELb0ELb0EEENS1_19SingleTileSchedulerILb0ELb0ELb0ELi128EEEEEEEEEvNT_6ParamsE$_ZN4cute3eso3ESOILb1ELb0EJNS_6LayoutINS_5tupleIJNS3_IJNS_1CILi4EEENS4_ILi1EEEEEEEEENS3_IJNS3_IJS6_NS4_ILi0EEEEEEEEEEENS_10ViewEngineINS_8smem_ptrIPfEEEEEEC2ERKSC_RKSH_,($_ZN7cutlass13device_kernelIN5flash19enable_sm80_to_sm89INS1_16FlashAttnBwdSm80INS1_25CollectiveMainloopBwdSm80ILi2ELi2EN4cute5tupleIJNS5_1CILi128EEES8_NS7_ILi64EEEEEENS_10bfloat16_tEfNS_4arch4Sm80ELb0ELb0ELb1ELb0ELb0ELb0ELb0ELb0ELi2ELi4ELi4ELi4ELb0EEENS1_24CollectiveEpilogueBwdGQAISA_fSD_Li256ELb0ELb0EEENS1_19SingleTileSchedulerILb0ELb0ELb0ELi128EEEEEEEEEvNT_6ParamsE$_ZN4cute3eso3ESOILb1ELb0EJNS_6LayoutINS_5tupleIJNS3_IJNS_1CILi4EEENS4_ILi1EEEEEEEEENS3_IJNS3_IJS6_NS4_ILi0EEEEEEEEEEENS_10ViewEngineIPjEEEEC2ERKSC_RKSF_ - $_ZN7cutlass13device_kernelIN5flash19enable_sm80_to_sm89INS1_16FlashAttnBwdSm80INS1_25CollectiveMainloopBwdSm80ILi2ELi2EN4cute5tupleIJNS5_1CILi128EEES8_NS7_ILi64EEEEEENS_10bfloat16_tEfNS_4arch4Sm80ELb0ELb0ELb1ELb0ELb0ELb0ELb0ELb0ELi2ELi4ELi4ELi4ELb0EEENS1_24CollectiveEpilogueBwdGQAISA_fSD_Li256ELb0ELb0EEENS1_19SingleTileSchedulerILb0ELb0ELb0ELi128EEEEEEEEEvNT_6ParamsE$_ZN4cute3eso3ESOILb1ELb0EJNS_6LayoutINS_5tupleIJNS3_IJNS_1CILi4EEENS4_ILi1EEEEEEEEENS3_IJNS3_IJS6_NS4_ILi0EEEEEEEEEEENS_10ViewEngineINS_8smem_ptrIPfEEEEEEC2ERKSC_RKSH_)
$_ZN7cutlass13device_kernelIN5flash19enable_sm80_to_sm89INS1_16FlashAttnBwdSm80INS1_25CollectiveMainloopBwdSm80ILi2ELi2EN4cute5tupleIJNS5_1CILi128EEES8_NS7_ILi64EEEEEENS_10bfloat16_tEfNS_4arch4Sm80ELb0ELb0ELb1ELb0ELb0ELb0ELb0ELb0ELi2ELi4ELi4ELi4ELb0EEENS1_24CollectiveEpilogueBwdGQAISA_fSD_Li256ELb0ELb0EEENS1_19SingleTileSchedulerILb0ELb0ELb0ELi128EEEEEEEEEvNT_6ParamsE$_ZN4cute3eso3ESOILb1ELb0EJNS_6LayoutINS_5tupleIJNS3_IJNS_1CILi4EEENS4_ILi1EEEEEEEEENS3_IJNS3_IJS6_NS4_ILi0EEEEEEEEEEENS_10ViewEngineINS_8smem_ptrIPfEEEEEEC2ERKSC_RKSH_:
[----:B------:R-:W-:Y:S02]  /*8ed0*/  IADD3 R6, R7, -c[0x0][0x20], RZ ;  /* 0x8000080007067a10 */ /* 0x000fe40007ffe0ff */
[----:B------:R-:W-:-:S03]  /*8ee0*/  MOV R9, 0x0 ;  /* 0x0000000000097802 */ /* 0x000fc60000000f00 */
[----:B------:R1:W-:Y:S01]  /*8ef0*/  STL.64 [R6], R2 ;  /* 0x0000000206007387 */ /* 0x0003e20000100a00 */
[----:B------:R-:W-:Y:S05]  /*8f00*/  RET.REL.NODEC R8 `(_ZN7cutlass13device_kernelIN5flash19enable_sm80_to_sm89INS1_16FlashAttnBwdSm80INS1_25CollectiveMainloopBwdSm80ILi2ELi2EN4cute5tupleIJNS5_1CILi128EEES8_NS7_ILi64EEEEEENS_10bfloat16_tEfNS_4arch4Sm80ELb0ELb0ELb1ELb0ELb0ELb0ELb0ELb0ELi2ELi4ELi4ELi4ELb0EEENS1_24CollectiveEpilogueBwdGQAISA_fSD_Li256ELb0ELb0EEENS1_19SingleTileSchedulerILb0ELb0ELb0ELi128EEEEEEEEEvNT_6ParamsE) ;  /* 0xffff70f008007950 */ /* 0x000fea0003c3ffff */
        .type           $_ZN7cutlass13device_kernelIN5flash19enable_sm80_to_sm89INS1_16FlashAttnBwdSm80INS1_25CollectiveMainloopBwdSm80ILi2ELi2EN4cute5tupleIJNS5_1CILi128EEES8_NS7_ILi64EEEEEENS_10bfloat16_tEfNS_4arch4Sm80ELb0ELb0ELb1ELb0ELb0ELb0ELb0ELb0ELi2ELi4ELi4ELi4ELb0EEENS1_24CollectiveEpilogueBwdGQAISA_fSD_Li256ELb0ELb0EEENS1_19SingleTileSchedulerILb0ELb0ELb0ELi128EEEEEEEEEvNT_6ParamsE$_ZN4cute3eso3ESOILb1ELb0EJNS_6LayoutINS_5tupleIJNS3_IJNS_1CILi4EEENS4_ILi1EEEEEEEEENS3_IJNS3_IJS6_NS4_ILi0EEEEEEEEEEENS_10ViewEngineIPjEEEEC2ERKSC_RKSF_,@function
        .size           $_ZN7cutlass13device_kernelIN5flash19enable_sm80_to_sm89INS1_16FlashAttnBwdSm80INS1_25CollectiveMainloopBwdSm80ILi2ELi2EN4cute5tupleIJNS5_1CILi128EEES8_NS7_ILi64EEEEEENS_10bfloat16_tEfNS_4arch4Sm80ELb0ELb0ELb1ELb0ELb0ELb0ELb0ELb0ELi2ELi4ELi4ELi4ELb0EEENS1_24CollectiveEpilogueBwdGQAISA_fSD_Li256ELb0ELb0EEENS1_19SingleTileSchedulerILb0ELb0ELb0ELi128EEEEEEEEEvNT_6ParamsE$_ZN4cute3eso3ESOILb1ELb0EJNS_6LayoutINS_5tupleIJNS3_IJNS_1CILi4EEENS4_ILi1EEEEEEEEENS3_IJNS3_IJS6_NS4_ILi0EEEEEEEEEEENS_10ViewEngineIPjEEEEC2ERKSC_RKSF_,($_ZN7cutlass13device_kernelIN5flash19enable_sm80_to_sm89INS1_16FlashAttnBwdSm80INS1_25CollectiveMainloopBwdSm80ILi2ELi2EN4cute5tupleIJNS5_1CILi128EEES8_NS7_ILi64EEEEEENS_10bfloat16_tEfNS_4arch4Sm80ELb0ELb0ELb1ELb0ELb0ELb0ELb0ELb0ELi2ELi4ELi4ELi4ELb0EEENS1_24CollectiveEpilogueBwdGQAISA_fSD_Li256ELb0ELb0EEENS1_19SingleTileSchedulerILb0ELb0ELb0ELi128EEEEEEEEEvNT_6ParamsE$_ZN4cute3eso3ESOILb1ELb0EJNS_6LayoutINS_5tupleIJNS3_IJNS_1CILi4EEENS4_ILi1EEEEEES6_EEENS3_IJNS3_IJS6_NS4_ILi0EEEEEES9_EEEEENS_10ViewEngineINS_8gmem_ptrIPKfEEEEEEC2ERKSC_RKSI_ - $_ZN7cutlass13device_kernelIN5flash19enable_sm80_to_sm89INS1_16FlashAttnBwdSm80INS1_25CollectiveMainloopBwdSm80ILi2ELi2EN4cute5tupleIJNS5_1CILi128EEES8_NS7_ILi64EEEEEENS_10bfloat16_tEfNS_4arch4Sm80ELb0ELb0ELb1ELb0ELb0ELb0ELb0ELb0ELi2ELi4ELi4ELi4ELb0EEENS1_24CollectiveEpilogueBwdGQAISA_fSD_Li256ELb0ELb0EEENS1_19SingleTileSchedulerILb0ELb0ELb0ELi128EEEEEEEEEvNT_6ParamsE$_ZN4cute3eso3ESOILb1ELb0EJNS_6LayoutINS_5tupleIJNS3_IJNS_1CILi4EEENS4_ILi1EEEEEEEEENS3_IJNS3_IJS6_NS4_ILi0EEEEEEEEEEENS_10ViewEngineIPjEEEEC2ERKSC_RKSF_)
$_ZN7cutlass13device_kernelIN5flash19enable_sm80_to_sm89INS1_16FlashAttnBwdSm80INS1_25CollectiveMainloopBwdSm80ILi2ELi2EN4cute5tupleIJNS5_1CILi128EEES8_NS7_ILi64EEEEEENS_10bfloat16_tEfNS_4arch4Sm80ELb0ELb0ELb1ELb0ELb0ELb0ELb0ELb0ELi2ELi4ELi4ELi4ELb0EEENS1_24CollectiveEpilogueBwdGQAISA_fSD_Li256ELb0ELb0EEENS1_19SingleTileSchedulerILb0ELb0ELb0ELi128EEEEEEEEEvNT_6ParamsE$_ZN4cute3eso3ESOILb1ELb0EJNS_6LayoutINS_5tupleIJNS3_IJNS_1CILi4EEENS4_ILi1EEEEEEEEENS3_IJNS3_IJS6_NS4_ILi0EEEEEEEEEEENS_10ViewEngineIPjEEEEC2ERKSC_RKSF_:
[----:B------:R-:W-:Y:S02]  /*8f10*/  IADD3 R2, R69, -c[0x0][0x20], RZ ;  /* 0x8000080045027a10 */ /* 0x000fe40007ffe0ff */
[----:B------:R-:W-:-:S03]  /*8f20*/  MOV R7, 0x0 ;  /* 0x0000000000077802 */ /* 0x000fc60000000f00 */
[----:B------:R1:W-:Y:S01]  /*8f30*/  STL.64 [R2], R4 ;  /* 0x0000000402007387 */ /* 0x0003e20000100a00 */
[----:B------:R-:W-:Y:S05]  /*8f40*/  RET.REL.NODEC R6 `(_ZN7cutlass13device_kernelIN5flash19enable_sm80_to_sm89INS1_16FlashAttnBwdSm80INS1_25CollectiveMainloopBwdSm80ILi2ELi2EN4cute5tupleIJNS5_1CILi128EEES8_NS7_ILi64EEEEEENS_10bfloat16_tEfNS_4arch4Sm80ELb0ELb0ELb1ELb0ELb0ELb0ELb0ELb0ELi2ELi4ELi4ELi4ELb0EEENS1_24CollectiveEpilogueBwdGQAISA_fSD_Li256ELb0ELb0EEENS1_19SingleTileSchedulerILb0ELb0ELb0ELi128EEEEEEEEEvNT_6ParamsE) ;  /* 0xffff70b006007950 */ /* 0x000fea0003c3ffff */
        .type           $_ZN7cutlass13device_kernelIN5flash19enable_sm80_to_sm89INS1_16FlashAttnBwdSm80INS1_25CollectiveMainloopBwdSm80ILi2ELi2EN4cute5tupleIJNS5_1CILi128EEES8_NS7_ILi64EEEEEENS_10bfloat16_tEfNS_4arch4Sm80ELb0ELb0ELb1ELb0ELb0ELb0ELb0ELb0ELi2ELi4ELi4ELi4ELb0EEENS1_24CollectiveEpilogueBwdGQAISA_fSD_Li256ELb0ELb0EEENS1_19SingleTileSchedulerILb0ELb0ELb0ELi128EEEEEEEEEvNT_6ParamsE$_ZN4cute3eso3ESOILb1ELb0EJNS_6LayoutINS_5tupleIJNS3_IJNS_1CILi4EEENS4_ILi1EEEEEES6_EEENS3_IJNS3_IJS6_NS4_ILi0EEEEEES9_EEEEENS_10ViewEngineINS_8gmem_ptrIPKfEEEEEEC2ERKSC_RKSI_,@function
        .size           $_ZN7cutlass13device_kernelIN5flash19enable_sm80_to_sm89INS1_16FlashAttnBwdSm80INS1_25CollectiveMainloopBwdSm80ILi2ELi2EN4cute5tupleIJNS5_1CILi128EEES8_NS7_ILi64EEEEEENS_10bfloat16_tEfNS_4arch4Sm80ELb0ELb0ELb1ELb0ELb0ELb0ELb0ELb0ELi2ELi4ELi4ELi4ELb0EEENS1_24CollectiveEpilogueBwdGQAISA_fSD_Li256ELb0ELb0EEENS1_19SingleTileSchedulerILb0ELb0ELb0ELi128EEEEEEEEEvNT_6ParamsE$_ZN4cute3eso3ESOILb1ELb0EJNS_6LayoutINS_5tupleIJNS3_IJNS_1CILi4EEENS4_ILi1EEEEEES6_EEENS3_IJNS3_IJS6_NS4_ILi0EEEEEES9_EEEEENS_10ViewEngineINS_8gmem_ptrIPKfEEEEEEC2ERKSC_RKSI_,($_ZN7cutlass13device_kernelIN5flash19enable_sm80_to_sm89INS1_16FlashAttnBwdSm80INS1_25CollectiveMainloopBwdSm80ILi2ELi2EN4cute5tupleIJNS5_1CILi128EEES8_NS7_ILi64EEEEEENS_10bfloat16_tEfNS_4arch4Sm80ELb0ELb0ELb1ELb0ELb0ELb0ELb0ELb0ELi2ELi4ELi4ELi4ELb0EEENS1_24CollectiveEpilogueBwdGQAISA_fSD_Li256ELb0ELb0EEENS1_19SingleTileSchedulerILb0ELb0ELb0ELi128EEEEEEEEEvNT_6ParamsE$_ZN4cute3eso3ESOILb1ELb0EJNS_6LayoutINS_5tupleIJNS3_IJNS_1CILi4EEENS4_ILi1EEEEEES6_EEENS3_IJNS3_IJS6_NS4_ILi0EEEEEES9_EEEEENS_10ViewEngineINS_8smem_ptrIPfEEEEEEC2ERKSC_RKSH_ - $_ZN7cutlass13device_kernelIN5flash19enable_sm80_to_sm89INS1_16FlashAttnBwdSm80INS1_25CollectiveMainloopBwdSm80ILi2ELi2EN4cute5tupleIJNS5_1CILi128EEES8_NS7_ILi64EEEEEENS_10bfloat16_tEfNS_4arch4Sm80ELb0ELb0ELb1ELb0ELb0ELb0ELb0ELb0ELi2ELi4ELi4ELi4ELb0EEENS1_24CollectiveEpilogueBwdGQAISA_fSD_Li256ELb0ELb0EEENS1_19SingleTileSchedulerILb0ELb0ELb0ELi128EEEEEEEEEvNT_6ParamsE$_ZN4cute3eso3ESOILb1ELb0EJNS_6LayoutINS_5tupleIJNS3_IJNS_1CILi4EEENS4_ILi1EEEEEES6_EEENS3_IJNS3_IJS6_NS4_ILi0EEEEEES9_EEEEENS_10ViewEngineINS_8gmem_ptrIPKfEEEEEEC2ERKSC_RKSI_)
$_ZN7cutlass13device_kernelIN5flash19enable_sm80_to_sm89INS1_16FlashAttnBwdSm80INS1_25CollectiveMainloopBwdSm80ILi2ELi2EN4cute5tupleIJNS5_1CILi128EEES8_NS7_ILi64EEEEEENS_10bfloat16_tEfNS_4arch4Sm80ELb0ELb0ELb1ELb0ELb0ELb0ELb0ELb0ELi2ELi4ELi4ELi4ELb0EEENS1_24CollectiveEpilogueBwdGQAISA_fSD_Li256ELb0ELb0EEENS1_19SingleTileSchedulerILb0ELb0ELb0ELi128EEEEEEEEEvNT_6ParamsE$_ZN4cute3eso3ESOILb1ELb0EJNS_6LayoutINS_5tupleIJNS3_IJNS_1CILi4EEENS4_ILi1EEEEEES6_EEENS3_IJNS3_IJS6_NS4_ILi0EEEEEES9_EEEEENS_10ViewEngineINS_8gmem_ptrIPKfEEEEEEC2ERKSC_RKSI_:
[----:B------:R-:W-:Y:S01]  /*8f50*/  IADD3 R4, R83, -c[0x0][0x20], RZ ;  /* 0x8000080053047a10 */ /* 0x000fe20007ffe0ff */
[----:B------:R-:W-:Y:S01]  /*8f60*/  IMAD.MOV.U32 R8, RZ, RZ, R6 ;  /* 0x000000ffff087224 */ /* 0x000fe200078e0006 */
[----:B------:R-:W-:-:S03]  /*8f70*/  MOV R9, 0x0 ;  /* 0x0000000000097802 */ /* 0x000fc60000000f00 */
[----:B------:R1:W-:Y:S01]  /*8f80*/  STL.64 [R4], R2 ;  /* 0x0000000204007387 */ /* 0x0003e20000100a00 */
[----:B------:R-:W-:Y:S05]  /*8f90*/  RET.REL.NODEC R8 `(_ZN7cutlass13device_kernelIN5flash19enable_sm80_to_sm89INS1_16FlashAttnBwdSm80INS1_25CollectiveMainloopBwdSm80ILi2ELi2EN4cute5tupleIJNS5_1CILi128EEES8_NS7_ILi64EEEEEENS_10bfloat16_tEfNS_4arch4Sm80ELb0ELb0ELb1ELb0ELb0ELb0ELb0ELb0ELi2ELi4ELi4ELi4ELb0EEENS1_24CollectiveEpilogueBwdGQAISA_fSD_Li256ELb0ELb0EEENS1_19SingleTileSchedulerILb0ELb0ELb0ELi128EEEEEEEEEvNT_6ParamsE) ;  /* 0xffff706008007950 */ /* 0x000fea0003c3ffff */
        .type           $_ZN7cutlass13device_kernelIN5flash19enable_sm80_to_sm89INS1_16FlashAttnBwdSm80INS1_25CollectiveMainloopBwdSm80ILi2ELi2EN4cute5tupleIJNS5_1CILi128EEES8_NS7_ILi64EEEEEENS_10bfloat16_tEfNS_4arch4Sm80ELb0ELb0ELb1ELb0ELb0ELb0ELb0ELb0ELi2ELi4ELi4ELi4ELb0EEENS1_24CollectiveEpilogueBwdGQAISA_fSD_Li256ELb0ELb0EEENS1_19SingleTileSchedulerILb0ELb0ELb0ELi128EEEEEEEEEvNT_6ParamsE$_ZN4cute3eso3ESOILb1ELb0EJNS_6LayoutINS_5tupleIJNS3_IJNS_1CILi4EEENS4_ILi1EEEEEES6_EEENS3_IJNS3_IJS6_NS4_ILi0EEEEEES9_EEEEENS_10ViewEngineINS_8smem_ptrIPfEEEEEEC2ERKSC_RKSH_,@function
        .size           $_ZN7cutlass13device_kernelIN5flash19enable_sm80_to_sm89INS1_16FlashAttnBwdSm80INS1_25CollectiveMainloopBwdSm80ILi2ELi2EN4cute5tupleIJNS5_1CILi128EEES8_NS7_ILi64EEEEEENS_10bfloat16_tEfNS_4arch4Sm80ELb0ELb0ELb1ELb0ELb0ELb0ELb0ELb0ELi2ELi4ELi4ELi4ELb0EEENS1_24CollectiveEpilogueBwdGQAISA_fSD_Li256ELb0ELb0EEENS1_19SingleTileSchedulerILb0ELb0ELb0ELi128EEEEEEEEEvNT_6ParamsE$_ZN4cute3eso3ESOILb1ELb0EJNS_6LayoutINS_5tupleIJNS3_IJNS_1CILi4EEENS4_ILi1EEEEEES6_EEENS3_IJNS3_IJS6_NS4_ILi0EEEEEES9_EEEEENS_10ViewEngineINS_8smem_ptrIPfEEEEEEC2ERKSC_RKSH_,($_ZN7cutlass13device_kernelIN5flash19enable_sm80_to_sm89INS1_16FlashAttnBwdSm80INS1_25CollectiveMainloopBwdSm80ILi2ELi2EN4cute5tupleIJNS5_1CILi128EEES8_NS7_ILi64EEEEEENS_10bfloat16_tEfNS_4arch4Sm80ELb0ELb0ELb1ELb0ELb0ELb0ELb0ELb0ELi2ELi4ELi4ELi4ELb0EEENS1_24CollectiveEpilogueBwdGQAISA_fSD_Li256ELb0ELb0EEENS1_19SingleTileSchedulerILb0ELb0ELb0ELi128EEEEEEEEEvNT_6ParamsE$_ZN4cute3eso3ESOILb1ELb0EJNS_6LayoutINS_5tupleIJNS3_IJNS_1CILi4EEENS4_ILi1EEEEEES6_EEENS3_IJNS3_IJS6_NS4_ILi0EEEEEES9_EEEEEiEEC2ERKSC_RKi - $_ZN7cutlass13device_kernelIN5flash19enable_sm80_to_sm89INS1_16FlashAttnBwdSm80INS1_25CollectiveMainloopBwdSm80ILi2ELi2EN4cute5tupleIJNS5_1CILi128EEES8_NS7_ILi64EEEEEENS_10bfloat16_tEfNS_4arch4Sm80ELb0ELb0ELb1ELb0ELb0ELb0ELb0ELb0ELi2ELi4ELi4ELi4ELb0EEENS1_24CollectiveEpilogueBwdGQAISA_fSD_Li256ELb0ELb0EEENS1_19SingleTileSchedulerILb0ELb0ELb0ELi128EEEEEEEEEvNT_6ParamsE$_ZN4cute3eso3ESOILb1ELb0EJNS_6LayoutINS_5tupleIJNS3_IJNS_1CILi4EEENS4_ILi1EEEEEES6_EEENS3_IJNS3_IJS6_NS4_ILi0EEEEEES9_EEEEENS_10ViewEngineINS_8smem_ptrIPfEEEEEEC2ERKSC_RKSH_)
$_ZN7cutlass13device_kernelIN5flash19enable_sm80_to_sm89INS1_16FlashAttnBwdSm80INS1_25CollectiveMainloopBwdSm80ILi2ELi2EN4cute5tupleIJNS5_1CILi128EEES8_NS7_ILi64EEEEEENS_10bfloat16_tEfNS_4arch4Sm80ELb0ELb0ELb1ELb0ELb0ELb0ELb0ELb0ELi2ELi4ELi4ELi4ELb0EEENS1_24CollectiveEpilogueBwdGQAISA_fSD_Li256ELb0ELb0EEENS1_19SingleTileSchedulerILb0ELb0ELb0ELi128EEEEEEEEEvNT_6ParamsE$_ZN4cute3eso3ESOILb1ELb0EJNS_6LayoutINS_5tupleIJNS3_IJNS_1CILi4EEENS4_ILi1EEEEEES6_EEENS3_IJNS3_IJS6_NS4_ILi0EEEEEES9_EEEEENS_10ViewEngineINS_8smem_ptrIPfEEEEEEC2ERKSC_RKSH_:
[----:B------:R-:W-:Y:S02]  /*8fa0*/  IADD3 R6, R83, -c[0x0][0x20], RZ ;  /* 0x8000080053067a10 */ /* 0x000fe40007ffe0ff */
[----:B------:R-:W-:-:S03]  /*8fb0*/  MOV R9, 0x0 ;  /* 0x0000000000097802 */ /* 0x000fc60000000f00 */
[----:B------:R1:W-:Y:S01]  /*8fc0*/  STL.64 [R6], R2 ;  /* 0x0000000206007387 */ /* 0x0003e20000100a00 */
[----:B------:R-:W-:Y:S05]  /*8fd0*/  RET.REL.NODEC R8 `(_ZN7cutlass13device_kernelIN5flash19enable_sm80_to_sm89INS1_16FlashAttnBwdSm80INS1_25CollectiveMainloopBwdSm80ILi2ELi2EN4cute5tupleIJNS5_1CILi128EEES8_NS7_ILi64EEEEEENS_10bfloat16_tEfNS_4arch4Sm80ELb0ELb0ELb1ELb0ELb0ELb0ELb0ELb0ELi2ELi4ELi4ELi4ELb0EEENS1_24CollectiveEpilogueBwdGQAISA_fSD_Li256ELb0ELb0EEENS1_19SingleTileSchedulerILb0ELb0ELb0ELi128EEEEEEEEEvNT_6ParamsE) ;  /* 0xffff702008007950 */ /* 0x000fea0003c3ffff */
        .type           $_ZN7cutlass13device_kernelIN5flash19enable_sm80_to_sm89INS1_16FlashAttnBwdSm80INS1_25CollectiveMainloopBwdSm80ILi2ELi2EN4cute5tupleIJNS5_1CILi128EEES8_NS7_ILi64EEEEEENS_10bfloat16_tEfNS_4arch4Sm80ELb0ELb0ELb1ELb0ELb0ELb0ELb0ELb0ELi2ELi4ELi4ELi4ELb0EEENS1_24CollectiveEpilogueBwdGQAISA_fSD_Li256ELb0ELb0EEENS1_19SingleTileSchedulerILb0ELb0ELb0ELi128EEEEEEEEEvNT_6ParamsE$_ZN4cute3eso3ESOILb1ELb0EJNS_6LayoutINS_5tupleIJNS3_IJNS_1CILi4EEENS4_ILi1EEEEEES6_EEENS3_IJNS3_IJS6_NS4_ILi0EEEEEES9_EEEEEiEEC2ERKSC_RKi,@function
        .size           $_ZN7cutlass13device_kernelIN5flash19enable_sm80_to_sm89INS1_16FlashAttnBwdSm80INS1_25CollectiveMainloopBwdSm80ILi2ELi2EN4cute5tupleIJNS5_1CILi128EEES8_NS7_ILi64EEEEEENS_10bfloat16_tEfNS_4arch4Sm80ELb0ELb0ELb1ELb0ELb0ELb0ELb0ELb0ELi2ELi4ELi4ELi4ELb0EEENS1_24CollectiveEpilogueBwdGQAISA_fSD_Li256ELb0ELb0EEENS1_19SingleTileSchedulerILb0ELb0ELb0ELi128EEEEEEEEEvNT_6ParamsE$_ZN4cute3eso3ESOILb1ELb0EJNS_6LayoutINS_5tupleIJNS3_IJNS_1CILi4EEENS4_ILi1EEEEEES6_EEENS3_IJNS3_IJS6_NS4_ILi0EEEEEES9_EEEEEiEEC2ERKSC_RKi,($_ZN7cutlass13device_kernelIN5flash19enable_sm80_to_sm89INS1_16FlashAttnBwdSm80INS1_25CollectiveMainloopBwdSm80ILi2ELi2EN4cute5tupleIJNS5_1CILi128EEES8_NS7_ILi64EEEEEENS_10bfloat16_tEfNS_4arch4Sm80ELb0ELb0ELb1ELb0ELb0ELb0ELb0ELb0ELi2ELi4ELi4ELi4ELb0EEENS1_24CollectiveEpilogueBwdGQAISA_fSD_Li256ELb0ELb0EEENS1_19SingleTileSchedulerILb0ELb0ELb0ELi128EEEEEEEEEvNT_6ParamsE$_ZN4cute3eso3ESOILb1ELb0EJNS_6LayoutINS_5tupleIJNS3_IJNS_1CILi8EEENS4_ILi1EEEEEEEEENS3_IJNS3_IJS6_NS4_ILi0EEEEEEEEEEENS_10ViewEngineINS_8gmem_ptrIPKN7cutlass10bfloat16_tEEEEEEEC2ERKSC_RKSK_ - $_ZN7cutlass13device_kernelIN5flash19enable_sm80_to_sm89INS1_16FlashAttnBwdSm80INS1_25CollectiveMainloopBwdSm80ILi2ELi2EN4cute5tupleIJNS5_1CILi128EEES8_NS7_ILi64EEEEEENS_10bfloat16_tEfNS_4arch4Sm80ELb0ELb0ELb1ELb0ELb0ELb0ELb0ELb0ELi2ELi4ELi4ELi4ELb0EEENS1_24CollectiveEpilogueBwdGQAISA_fSD_Li256ELb0ELb0EEENS1_19SingleTileSchedulerILb0ELb0ELb0ELi128EEEEEEEEEvNT_6ParamsE$_ZN4cute3eso3ESOILb1ELb0EJNS_6LayoutINS_5tupleIJNS3_IJNS_1CILi4EEENS4_ILi1EEEEEES6_EEENS3_IJNS3_IJS6_NS4_ILi0EEEEEES9_EEEEEiEEC2ERKSC_RKi)
$_ZN7cutlass13device_kernelIN5flash19enable_sm80_to_sm89INS1_16FlashAttnBwdSm80INS1_25CollectiveMainloopBwdSm80ILi2ELi2EN4cute5tupleIJNS5_1CILi128EEES8_NS7_ILi64EEEEEENS_10bfloat16_tEfNS_4arch4Sm80ELb0ELb0ELb1ELb0ELb0ELb0ELb0ELb0ELi2ELi4ELi4ELi4ELb0EEENS1_24CollectiveEpilogueBwdGQAISA_fSD_Li256ELb0ELb0EEENS1_19SingleTileSchedulerILb0ELb0ELb0ELi128EEEEEEEEEvNT_6ParamsE$_ZN4cute3eso3ESOILb1ELb0EJNS_6LayoutINS_5tupleIJNS3_IJNS_1CILi4EEENS4_ILi1EEEEEES6_EEENS3_IJNS3_IJS6_NS4_ILi0EEEEEES9_EEEEEiEEC2ERKSC_RKi:
[----:B------:R-:W-:Y:S01]  /*8fe0*/  IADD3 R2, R83, -c[0x0][0x20], RZ ;  /* 0x8000080053027a10 */ /* 0x000fe20007ffe0ff */
[----:B------:R-:W-:Y:S01]  /*8ff0*/  IMAD.MOV.U32 R8, RZ, RZ, R6 ;  /* 0x000000ffff087224 */ /* 0x000fe200078e0006 */
[----:B------:R-:W-:-:S03]  /*9000*/  MOV R9, 0x0 ;  /* 0x0000000000097802 */ /* 0x000fc60000000f00 */
[----:B------:R1:W-:Y:S01]  /*9010*/  STL [R2], R3 ;  /* 0x0000000302007387 */ /* 0x0003e20000100800 */
[----:B------:R-:W-:Y:S05]  /*9020*/  RET.REL.NODEC R8 `(_ZN7cutlass13device_kernelIN5flash19enable_sm80_to_sm89INS1_16FlashAttnBwdSm80INS1_25CollectiveMainloopBwdSm80ILi2ELi2EN4cute5tupleIJNS5_1CILi128EEES8_NS7_ILi64EEEEEENS_10bfloat16_tEfNS_4arch4Sm80ELb0ELb0ELb1ELb0ELb0ELb0ELb0ELb0ELi2ELi4ELi4ELi4ELb0EEENS1_24CollectiveEpilogueBwdGQAISA_fSD_Li256ELb0ELb0EEENS1_19SingleTileSchedulerILb0ELb0ELb0ELi128EEEEEEEEEvNT_6ParamsE) ;  /* 0xffff6fd008007950 */ /* 0x000fea0003c3ffff */
        .type           $_ZN7cutlass13device_kernelIN5flash19enable_sm80_to_sm89INS1_16FlashAttnBwdSm80INS1_25CollectiveMainloopBwdSm80ILi2ELi2EN4cute5tupleIJNS5_1CILi128EEES8_NS7_ILi64EEEEEENS_10bfloat16_tEfNS_4arch4Sm80ELb0ELb0ELb1ELb0ELb0ELb0ELb0ELb0ELi2ELi4ELi4ELi4ELb0EEENS1_24CollectiveEpilogueBwdGQAISA_fSD_Li256ELb0ELb0EEENS1_19SingleTileSchedulerILb0ELb0ELb0ELi128EEEEEEEEEvNT_6ParamsE$_ZN4cute3eso3ESOILb1ELb0EJNS_6LayoutINS_5tupleIJNS3_IJNS_1CILi8EEENS4_ILi1EEEEEEEEENS3_IJNS3_IJS6_NS4_ILi0EEEEEEEEEEENS_10ViewEngineINS_8gmem_ptrIPKN7cutlass10bfloat16_tEEEEEEEC2ERKSC_RKSK_,@function
        .size           $_ZN7cutlass13device_kernelIN5flash19enable_sm80_to_sm89INS1_16FlashAttnBwdSm80INS1_25CollectiveMainloopBwdSm80ILi2ELi2EN4cute5tupleIJNS5_1CILi128EEES8_NS7_ILi64EEEEEENS_10bfloat16_tEfNS_4arch4Sm80ELb0ELb0ELb1ELb0ELb0ELb0ELb0ELb0ELi2ELi4ELi4ELi4ELb0EEENS1_24CollectiveEpilogueBwdGQAISA_fSD_Li256ELb0ELb0EEENS1_19SingleTileSchedulerILb0ELb0ELb0ELi128EEEEEEEEEvNT_6ParamsE$_ZN4cute3eso3ESOILb1ELb0EJNS_6LayoutINS_5tupleIJNS3_IJNS_1CILi8EEENS4_ILi1EEEEEEEEENS3_IJNS3_IJS6_NS4_ILi0EEEEEEEEEEENS_10ViewEngineINS_8gmem_ptrIPKN7cutlass10bfloat16_tEEEEEEEC2ERKSC_RKSK_,($_ZN7cutlass13device_kernelIN5flash19enable_sm80_to_sm89INS1_16FlashAttnBwdSm80INS1_25CollectiveMainloopBwdSm80ILi2ELi2EN4cute5tupleIJNS5_1CILi128EEES8_NS7_ILi64EEEEEENS_10bfloat16_tEfNS_4arch4Sm80ELb0ELb0ELb1ELb0ELb0ELb0ELb0ELb0ELi2ELi4ELi4ELi4ELb0EEENS1_24CollectiveEpilogueBwdGQAISA_fSD_Li256ELb0ELb0EEENS1_19SingleTileSchedulerILb0ELb0ELb0ELi128EEEEEEEEEvNT_6ParamsE$_ZN4cute3eso3ESOILb1ELb0EJNS_6LayoutINS_5tupleIJNS3_IJNS_1CILi8EEENS4_ILi1EEEEEEEEENS3_IJNS3_IJS6_NS4_ILi0EEEEEEEEEEENS_10ViewEngineINS_8smem_ptrIPN7cutlass10bfloat16_tEEEEEEEC2ERKSC_RKSJ_ - $_ZN7cutlass13device_kernelIN5flash19enable_sm80_to_sm89INS1_16FlashAttnBwdSm80INS1_25CollectiveMainloopBwdSm80ILi2ELi2EN4cute5tupleIJNS5_1CILi128EEES8_NS7_ILi64EEEEEENS_10bfloat16_tEfNS_4arch4Sm80ELb0ELb0ELb1ELb0ELb0ELb0ELb0ELb0ELi2ELi4ELi4ELi4ELb0EEENS1_24CollectiveEpilogueBwdGQAISA_fSD_Li256ELb0ELb0EEENS1_19SingleTileSchedulerILb0ELb0ELb0ELi128EEEEEEEEEvNT_6ParamsE$_ZN4cute3eso3ESOILb1ELb0EJNS_6LayoutINS_5tupleIJNS3_IJNS_1CILi8EEENS4_ILi1EEEEEEEEENS3_IJNS3_IJS6_NS4_ILi0EEEEEEEEEEENS_10ViewEngineINS_8gmem_ptrIPKN7cutlass10bfloat16_tEEEEEEEC2ERKSC_RKSK_)
$_ZN7cutlass13device_kernelIN5flash19enable_sm80_to_sm89INS1_16FlashAttnBwdSm80INS1_25CollectiveMainloopBwdSm80ILi2ELi2EN4cute5tupleIJNS5_1CILi128EEES8_NS7_ILi64EEEEEENS_10bfloat16_tEfNS_4arch4Sm80ELb0ELb0ELb1ELb0ELb0ELb0ELb0ELb0ELi2ELi4ELi4ELi4ELb0EEENS1_24CollectiveEpilogueBwdGQAISA_fSD_Li256ELb0ELb0EEENS1_19SingleTileSchedulerILb0ELb0ELb0ELi128EEEEEEEEEvNT_6ParamsE$_ZN4cute3eso3ESOILb1ELb0EJNS_6LayoutINS_5tupleIJNS3_IJNS_1CILi8EEENS4_ILi1EEEEEEEEENS3_IJNS3_IJS6_NS4_ILi0EEEEEEEEEEENS_10ViewEngineINS_8gmem_ptrIPKN7cutlass10bfloat16_tEEEEEEEC2ERKSC_RKSK_:
[----:B------:R-:W-:Y:S01]  /*9030*/  IADD3 R4, R83, -c[0x0][0x20], RZ ;  /* 0x8000080053047a10 */ /* 0x000fe20007ffe0ff */
[----:B------:R-:W-:Y:S01]  /*9040*/  IMAD.MOV.U32 R8, RZ, RZ, R6 ;  /* 0x000000ffff087224 */ /* 0x000fe200078e0006 */
[----:B------:R-:W-:-:S03]  /*9050*/  MOV R9, 0x0 ;  /* 0x0000000000097802 */ /* 0x000fc60000000f00 */
[----:B------:R1:W-:Y:S01]  /*9060*/  STL.64 [R4], R2 ;  /* 0x0000000204007387 */ /* 0x0003e20000100a00 */
[----:B------:R-:W-:Y:S05]  /*9070*/  RET.REL.NODEC R8 `(_ZN7cutlass13device_kernelIN5flash19enable_sm80_to_sm89INS1_16FlashAttnBwdSm80INS1_25CollectiveMainloopBwdSm80ILi2ELi2EN4cute5tupleIJNS5_1CILi128EEES8_NS7_ILi64EEEEEENS_10bfloat16_tEfNS_4arch4Sm80ELb0ELb0ELb1ELb0ELb0ELb0ELb0ELb0ELi2ELi4ELi4ELi4ELb0EEENS1_24CollectiveEpilogueBwdGQAISA_fSD_Li256ELb0ELb0EEENS1_19SingleTileSchedulerILb0ELb0ELb0ELi128EEEEEEEEEvNT_6ParamsE) ;  /* 0xffff6f8008007950 */ /* 0x000fea0003c3ffff */
        .type           $_ZN7cutlass13device_kernelIN5flash19enable_sm80_to_sm89INS1_16FlashAttnBwdSm80INS1_25CollectiveMainloopBwdSm80ILi2ELi2EN4cute5tupleIJNS5_1CILi128EEES8_NS7_ILi64EEEEEENS_10bfloat16_tEfNS_4arch4Sm80ELb0ELb0ELb1ELb0ELb0ELb0ELb0ELb0ELi2ELi4ELi4ELi4ELb0EEENS1_24CollectiveEpilogueBwdGQAISA_fSD_Li256ELb0ELb0EEENS1_19SingleTileSchedulerILb0ELb0ELb0ELi128EEEEEEEEEvNT_6ParamsE$_ZN4cute3eso3ESOILb1ELb0EJNS_6LayoutINS_5tupleIJNS3_IJNS_1CILi8EEENS4_ILi1EEEEEEEEENS3_IJNS3_IJS6_NS4_ILi0EEEEEEEEEEENS_10ViewEngineINS_8smem_ptrIPN7cutlass10bfloat16_tEEEEEEEC2ERKSC_RKSJ_,@function
        .size           $_ZN7cutlass13device_kernelIN5flash19enable_sm80_to_sm89INS1_16FlashAttnBwdSm80INS1_25CollectiveMainloopBwdSm80ILi2ELi2EN4cute5tupleIJNS5_1CILi128EEES8_NS7_ILi64EEEEEENS_10bfloat16_tEfNS_4arch4Sm80ELb0ELb0ELb1ELb0ELb0ELb0ELb0ELb0ELi2ELi4ELi4ELi4ELb0EEENS1_24CollectiveEpilogueBwdGQAISA_fSD_Li256ELb0ELb0EEENS1_19SingleTileSchedulerILb0ELb0ELb0ELi128EEEEEEEEEvNT_6ParamsE$_ZN4cute3eso3ESOILb1ELb0EJNS_6LayoutINS_5tupleIJNS3_IJNS_1CILi8EEENS4_ILi1EEEEEEEEENS3_IJNS3_IJS6_NS4_ILi0EEEEEEEEEEENS_10ViewEngineINS_8smem_ptrIPN7cutlass10bfloat16_tEEEEEEEC2ERKSC_RKSJ_,($_ZN7cutlass13device_kernelIN5flash19enable_sm80_to_sm89INS1_16FlashAttnBwdSm80INS1_25CollectiveMainloopBwdSm80ILi2ELi2EN4cute5tupleIJNS5_1CILi128EEES8_NS7_ILi64EEEEEENS_10bfloat16_tEfNS_4arch4Sm80ELb0ELb0ELb1ELb0ELb0ELb0ELb0ELb0ELi2ELi4ELi4ELi4ELb0EEENS1_24CollectiveEpilogueBwdGQAISA_fSD_Li256ELb0ELb0EEENS1_19SingleTileSchedulerILb0ELb0ELb0ELi128EEEEEEEEEvNT_6ParamsE$_ZN4cute3eso3ESOILb1ELb0EJNS_6LayoutINS_5tupleIJNS3_IJNS_1CILi8EEENS4_ILi1EEEEEEEEENS3_IJNS3_IJS6_NS4_ILi0EEEEEEEEEEENS_10ViewEngineIPN7cutlass10bfloat16_tEEEEEC2ERKSC_RKSH_ - $_ZN7cutlass13device_kernelIN5flash19enable_sm80_to_sm89INS1_16FlashAttnBwdSm80INS1_25CollectiveMainloopBwdSm80ILi2ELi2EN4cute5tupleIJNS5_1CILi128EEES8_NS7_ILi64EEEEEENS_10bfloat16_tEfNS_4arch4Sm80ELb0ELb0ELb1ELb0ELb0ELb0ELb0ELb0ELi2ELi4ELi4ELi4ELb0EEENS1_24CollectiveEpilogueBwdGQAISA_fSD_Li256ELb0ELb0EEENS1_19SingleTileSchedulerILb0ELb0ELb0ELi128EEEEEEEEEvNT_6ParamsE$_ZN4cute3eso3ESOILb1ELb0EJNS_6LayoutINS_5tupleIJNS3_IJNS_1CILi8EEENS4_ILi1EEEEEEEEENS3_IJNS3_IJS6_NS4_ILi0EEEEEEEEEEENS_10ViewEngineINS_8smem_ptrIPN7cutlass10bfloat16_tEEEEEEEC2ERKSC_RKSJ_)
$_ZN7cutlass13device_kernelIN5flash19enable_sm80_to_sm89INS1_16FlashAttnBwdSm80INS1_25CollectiveMainloopBwdSm80ILi2ELi2EN4cute5tupleIJNS5_1CILi128EEES8_NS7_ILi64EEEEEENS_10bfloat16_tEfNS_4arch4Sm80ELb0ELb0ELb1ELb0ELb0ELb0ELb0ELb0ELi2ELi4ELi4ELi4ELb0EEENS1_24CollectiveEpilogueBwdGQAISA_fSD_Li256ELb0ELb0EEENS1_19SingleTileSchedulerILb0ELb0ELb0ELi128EEEEEEEEEvNT_6ParamsE$_ZN4cute3eso3ESOILb1ELb0EJNS_6LayoutINS_5tupleIJNS3_IJNS_1CILi8EEENS4_ILi1EEEEEEEEENS3_IJNS3_IJS6_NS4_ILi0EEEEEEEEEEENS_10ViewEngineINS_8smem_ptrIPN7cutlass10bfloat16_tEEEEEEEC2ERKSC_RKSJ_:
[----:B------:R-:W-:Y:S02]  /*9080*/  IADD3 R6, R6, -c[0x0][0x20], RZ ;  /* 0x8000080006067a10 */ /* 0x000fe40007ffe0ff */
[----:B------:R-:W-:-:S03]  /*9090*/  MOV R9, 0x0 ;  /* 0x0000000000097802 */ /* 0x000fc60000000f00 */
[----:B------:R1:W-:Y:S01]  /*90a0*/  STL.64 [R6], R2 ;  /* 0x0000000206007387 */ /* 0x0003e20000100a00 */
[----:B------:R-:W-:Y:S05]  /*90b0*/  RET.REL.NODEC R8 `(_ZN7cutlass13device_kernelIN5flash19enable_sm80_to_sm89INS1_16FlashAttnBwdSm80INS1_25CollectiveMainloopBwdSm80ILi2ELi2EN4cute5tupleIJNS5_1CILi128EEES8_NS7_ILi64EEEEEENS_10bfloat16_tEfNS_4arch4Sm80ELb0ELb0ELb1ELb0ELb0ELb0ELb0ELb0ELi2ELi4ELi4ELi4ELb0EEENS1_24CollectiveEpilogueBwdGQAISA_fSD_Li256ELb0ELb0EEENS1_19SingleTileSchedulerILb0ELb0ELb0ELi128EEEEEEEEEvNT_6ParamsE) ;  /* 0xffff6f4008007950 */ /* 0x000fea0003c3ffff */
        .type           $_ZN7cutlass13device_kernelIN5flash19enable_sm80_to_sm89INS1_16FlashAttnBwdSm80INS1_25CollectiveMainloopBwdSm80ILi2ELi2EN4cute5tupleIJNS5_1CILi128EEES8_NS7_ILi64EEEEEENS_10bfloat16_tEfNS_4arch4Sm80ELb0ELb0ELb1ELb0ELb0ELb0ELb0ELb0ELi2ELi4ELi4ELi4ELb0EEENS1_24CollectiveEpilogueBwdGQAISA_fSD_Li256ELb0ELb0EEENS1_19SingleTileSchedulerILb0ELb0ELb0ELi128EEEEEEEEEvNT_6ParamsE$_ZN4cute3eso3ESOILb1ELb0EJNS_6LayoutINS_5tupleIJNS3_IJNS_1CILi8EEENS4_ILi1EEEEEEEEENS3_IJNS3_IJS6_NS4_ILi0EEEEEEEEEEENS_10ViewEngineIPN7cutlass10bfloat16_tEEEEEC2ERKSC_RKSH_,@function
        .size           $_ZN7cutlass13device_kernelIN5flash19enable_sm80_to_sm89INS1_16FlashAttnBwdSm80INS1_25CollectiveMainloopBwdSm80ILi2ELi2EN4cute5tupleIJNS5_1CILi128EEES8_NS7_ILi64EEEEEENS_10bfloat16_tEfNS_4arch4Sm80ELb0ELb0ELb1ELb0ELb0ELb0ELb0ELb0ELi2ELi4ELi4ELi4ELb0EEENS1_24CollectiveEpilogueBwdGQAISA_fSD_Li256ELb0ELb0EEENS1_19SingleTileSchedulerILb0ELb0ELb0ELi128EEEEEEEEEvNT_6ParamsE$_ZN4cute3eso3ESOILb1ELb0EJNS_6LayoutINS_5tupleIJNS3_IJNS_1CILi8EEENS4_ILi1EEEEEEEEENS3_IJNS3_IJS6_NS4_ILi0EEEEEEEEEEENS_10ViewEngineIPN7cutlass10bfloat16_tEEEEEC2ERKSC_RKSH_,($_ZN7cutlass13device_kernelIN5flash19enable_sm80_to_sm89INS1_16FlashAttnBwdSm80INS1_25CollectiveMainloopBwdSm80ILi2ELi2EN4cute5tupleIJNS5_1CILi128EEES8_NS7_ILi64EEEEEENS_10bfloat16_tEfNS_4arch4Sm80ELb0ELb0ELb1ELb0ELb0ELb0ELb0ELb0ELi2ELi4ELi4ELi4ELb0EEENS1_24CollectiveEpilogueBwdGQAISA_fSD_Li256ELb0ELb0EEENS1_19SingleTileSchedulerILb0ELb0ELb0ELi128EEEEEEEEEvNT_6ParamsE$_ZN4cute3eso3ESOILb1ELb0EJNS_6LayoutINS_5tupleIJNS3_IJNS_1CILi8EEENS4_ILi1EEEEEEEEENS3_IJNS3_IJS6_NS4_ILi0EEEEEEEEEEEiEEC2ERKSC_RKi - $_ZN7cutlass13device_kernelIN5flash19enable_sm80_to_sm89INS1_16FlashAttnBwdSm80INS1_25CollectiveMainloopBwdSm80ILi2ELi2EN4cute5tupleIJNS5_1CILi128EEES8_NS7_ILi64EEEEEENS_10bfloat16_tEfNS_4arch4Sm80ELb0ELb0ELb1ELb0ELb0ELb0ELb0ELb0ELi2ELi4ELi4ELi4ELb0EEENS1_24CollectiveEpilogueBwdGQAISA_fSD_Li256ELb0ELb0EEENS1_19SingleTileSchedulerILb0ELb0ELb0ELi128EEEEEEEEEvNT_6ParamsE$_ZN4cute3eso3ESOILb1ELb0EJNS_6LayoutINS_5tupleIJNS3_IJNS_1CILi8EEENS4_ILi1EEEEEEEEENS3_IJNS3_IJS6_NS4_ILi0EEEEEEEEEEENS_10ViewEngineIPN7cutlass10bfloat16_tEEEEEC2ERKSC_RKSH_)
$_ZN7cutlass13device_kernelIN5flash19enable_sm80_to_sm89INS1_16FlashAttnBwdSm80INS1_25CollectiveMainloopBwdSm80ILi2ELi2EN4cute5tupleIJNS5_1CILi128EEES8_NS7_ILi64EEEEEENS_10bfloat16_tEfNS_4arch4Sm80ELb0ELb0ELb1ELb0ELb0ELb0ELb0ELb0ELi2ELi4ELi4ELi4ELb0EEENS1_24CollectiveEpilogueBwdGQAISA_fSD_Li256ELb0ELb0EEENS1_19SingleTileSchedulerILb0ELb0ELb0ELi128EEEEEEEEEvNT_6ParamsE$_ZN4cute3eso3ESOILb1ELb0EJNS_6LayoutINS_5tupleIJNS3_IJNS_1CILi8EEENS4_ILi1EEEEEEEEENS3_IJNS3_IJS6_NS4_ILi0EEEEEEEEEEENS_10ViewEngineIPN7cutlass10bfloat16_tEEEEEC2ERKSC_RKSH_:
[----:B------:R-:W-:Y:S01]  /*90c0*/  IADD3 R2, R69, -c[0x0][0x20], RZ ;  /* 0x8000080045027a10 */ /* 0x000fe20007ffe0ff */
[----:B------:R-:W-:Y:S01]  /*90d0*/  IMAD.MOV.U32 R7, RZ, RZ, R3 ;  /* 0x000000ffff077224 */ /* 0x000fe200078e0003 */
[----:B------:R-:W-:-:S04]  /*90e0*/  MOV R5, 0x0 ;  /* 0x0000000000057802 */ /* 0x000fc80000000f00 */
[----:B------:R1:W-:Y:S01]  /*90f0*/  STL.64 [R2], R6 ;  /* 0x0000000602007387 */ /* 0x0003e20000100a00 */
[----:B------:R-:W-:Y:S05]  /*9100*/  RET.REL.NODEC R4 `(_ZN7cutlass13device_kernelIN5flash19enable_sm80_to_sm89INS1_16FlashAttnBwdSm80INS1_25CollectiveMainloopBwdSm80ILi2ELi2EN4cute5tupleIJNS5_1CILi128EEES8_NS7_ILi64EEEEEENS_10bfloat16_tEfNS_4arch4Sm80ELb0ELb0ELb1ELb0ELb0ELb0ELb0ELb0ELi2ELi4ELi4ELi4ELb0EEENS1_24CollectiveEpilogueBwdGQAISA_fSD_Li256ELb0ELb0EEENS1_19SingleTileSchedulerILb0ELb0ELb0ELi128EEEEEEEEEvNT_6ParamsE) ;  /* 0xffff6ef004007950 */ /* 0x000fea0003c3ffff */
        .type           $_ZN7cutlass13device_kernelIN5flash19enable_sm80_to_sm89INS1_16FlashAttnBwdSm80INS1_25CollectiveMainloopBwdSm80ILi2ELi2EN4cute5tupleIJNS5_1CILi128EEES8_NS7_ILi64EEEEEENS_10bfloat16_tEfNS_4arch4Sm80ELb0ELb0ELb1ELb0ELb0ELb0ELb0ELb0ELi2ELi4ELi4ELi4ELb0EEENS1_24CollectiveEpilogueBwdGQAISA_fSD_Li256ELb0ELb0EEENS1_19SingleTileSchedulerILb0ELb0ELb0ELi128EEEEEEEEEvNT_6ParamsE$_ZN4cute3eso3ESOILb1ELb0EJNS_6LayoutINS_5tupleIJNS3_IJNS_1CILi8EEENS4_ILi1EEEEEEEEENS3_IJNS3_IJS6_NS4_ILi0EEEEEEEEEEEiEEC2ERKSC_RKi,@function
        .size           $_ZN7cutlass13device_kernelIN5flash19enable_sm80_to_sm89INS1_16FlashAttnBwdSm80INS1_25CollectiveMainloopBwdSm80ILi2ELi2EN4cute5tupleIJNS5_1CILi128EEES8_NS7_ILi64EEEEEENS_10bfloat16_tEfNS_4arch4Sm80ELb0ELb0ELb1ELb0ELb0ELb0ELb0ELb0ELi2ELi4ELi4ELi4ELb0EEENS1_24CollectiveEpilogueBwdGQAISA_fSD_Li256ELb0ELb0EEENS1_19SingleTileSchedulerILb0ELb0ELb0ELi128EEEEEEEEEvNT_6ParamsE$_ZN4cute3eso3ESOILb1ELb0EJNS_6LayoutINS_5tupleIJNS3_IJNS_1CILi8EEENS4_ILi1EEEEEEEEENS3_IJNS3_IJS6_NS4_ILi0EEEEEEEEEEEiEEC2ERKSC_RKi,($_ZN7cutlass13device_kernelIN5flash19enable_sm80_to_sm89INS1_16FlashAttnBwdSm80INS1_25CollectiveMainloopBwdSm80ILi2ELi2EN4cute5tupleIJNS5_1CILi128EEES8_NS7_ILi64EEEEEENS_10bfloat16_tEfNS_4arch4Sm80ELb0ELb0ELb1ELb0ELb0ELb0ELb0ELb0ELi2ELi4ELi4ELi4ELb0EEENS1_24CollectiveEpilogueBwdGQAISA_fSD_Li256ELb0ELb0EEENS1_19SingleTileSchedulerILb0ELb0ELb0ELi128EEEEEEEEEvNT_6ParamsE$_ZN4cute3eso3ESOILb1ELb0EJNS_6LayoutINS_5tupleIJNS3_IJNS_1CILi8EEENS4_ILi1EEEEEEEEENS3_IJNS3_IJS6_NS4_ILi0EEEEEEEEEEElEEC2ERKSC_RKl - $_ZN7cutlass13device_kernelIN5flash19enable_sm80_to_sm89INS1_16FlashAttnBwdSm80INS1_25CollectiveMainloopBwdSm80ILi2ELi2EN4cute5tupleIJNS5_1CILi128EEES8_NS7_ILi64EEEEEENS_10bfloat16_tEfNS_4arch4Sm80ELb0ELb0ELb1ELb0ELb0ELb0ELb0ELb0ELi2ELi4ELi4ELi4ELb0EEENS1_24CollectiveEpilogueBwdGQAISA_fSD_Li256ELb0ELb0EEENS1_19SingleTileSchedulerILb0ELb0ELb0ELi128EEEEEEEEEvNT_6ParamsE$_ZN4cute3eso3ESOILb1ELb0EJNS_6LayoutINS_5tupleIJNS3_IJNS_1CILi8EEENS4_ILi1EEEEEEEEENS3_IJNS3_IJS6_NS4_ILi0EEEEEEEEEEEiEEC2ERKSC_RKi)
$_ZN7cutlass13device_kernelIN5flash19enable_sm80_to_sm89INS1_16FlashAttnBwdSm80INS1_25CollectiveMainloopBwdSm80ILi2ELi2EN4cute5tupleIJNS5_1CILi128EEES8_NS7_ILi64EEEEEENS_10bfloat16_tEfNS_4arch4Sm80ELb0ELb0ELb1ELb0ELb0ELb0ELb0ELb0ELi2ELi4ELi4ELi4ELb0EEENS1_24CollectiveEpilogueBwdGQAISA_fSD_Li256ELb0ELb0EEENS1_19SingleTileSchedulerILb0ELb0ELb0ELi128EEEEEEEEEvNT_6ParamsE$_ZN4cute3eso3ESOILb1ELb0EJNS_6LayoutINS_5tupleIJNS3_IJNS_1CILi8EEENS4_ILi1EEEEEEEEENS3_IJNS3_IJS6_NS4_ILi0EEEEEEEEEEEiEEC2ERKSC_RKi:
[----:B------:R-:W-:Y:S01]  /*9110*/  IADD3 R2, R2, -c[0x0][0x20], RZ ;  /* 0x8000080002027a10 */ /* 0x000fe20007ffe0ff */
[----:B------:R-:W-:Y:S01]  /*9120*/  IMAD.MOV.U32 R10, RZ, RZ, R6 ;  /* 0x000000ffff0a7224 */ /* 0x000fe200078e0006 */
[----:B------:R-:W-:-:S03]  /*9130*/  MOV R11, 0x0 ;  /* 0x00000000000b7802 */ /* 0x000fc60000000f00 */
[----:B------:R1:W-:Y:S01]  /*9140*/  STL [R2], R3 ;  /* 0x0000000302007387 */ /* 0x0003e20000100800 */
[----:B------:R-:W-:Y:S05]  /*9150*/  RET.REL.NODEC R10 `(_ZN7cutlass13device_kernelIN5flash19enable_sm80_to_sm89INS1_16FlashAttnBwdSm80INS1_25CollectiveMainloopBwdSm80ILi2ELi2EN4cute5tupleIJNS5_1CILi128EEES8_NS7_ILi64EEEEEENS_10bfloat16_tEfNS_4arch4Sm80ELb0ELb0ELb1ELb0ELb0ELb0ELb0ELb0ELi2ELi4ELi4ELi4ELb0EEENS1_24CollectiveEpilogueBwdGQAISA_fSD_Li256ELb0ELb0EEENS1_19SingleTileSchedulerILb0ELb0ELb0ELi128EEEEEEEEEvNT_6ParamsE) ;  /* 0xffff6ea00a007950 */ /* 0x000fea0003c3ffff */
        .type           $_ZN7cutlass13device_kernelIN5flash19enable_sm80_to_sm89INS1_16FlashAttnBwdSm80INS1_25CollectiveMainloopBwdSm80ILi2ELi2EN4cute5tupleIJNS5_1CILi128EEES8_NS7_ILi64EEEEEENS_10bfloat16_tEfNS_4arch4Sm80ELb0ELb0ELb1ELb0ELb0ELb0ELb0ELb0ELi2ELi4ELi4ELi4ELb0EEENS1_24CollectiveEpilogueBwdGQAISA_fSD_Li256ELb0ELb0EEENS1_19SingleTileSchedulerILb0ELb0ELb0ELi128EEEEEEEEEvNT_6ParamsE$_ZN4cute3eso3ESOILb1ELb0EJNS_6LayoutINS_5tupleIJNS3_IJNS_1CILi8EEENS4_ILi1EEEEEEEEENS3_IJNS3_IJS6_NS4_ILi0EEEEEEEEEEElEEC2ERKSC_RKl,@function
        .size           $_ZN7cutlass13device_kernelIN5flash19enable_sm80_to_sm89INS1_16FlashAttnBwdSm80INS1_25CollectiveMainloopBwdSm80ILi2ELi2EN4cute5tupleIJNS5_1CILi128EEES8_NS7_ILi64EEEEEENS_10bfloat16_tEfNS_4arch4Sm80ELb0ELb0ELb1ELb0ELb0ELb0ELb0ELb0ELi2ELi4ELi4ELi4ELb0EEENS1_24CollectiveEpilogueBwdGQAISA_fSD_Li256ELb0ELb0EEENS1_19SingleTileSchedulerILb0ELb0ELb0ELi128EEEEEEEEEvNT_6ParamsE$_ZN4cute3eso3ESOILb1ELb0EJNS_6LayoutINS_5tupleIJNS3_IJNS_1CILi8EEENS4_ILi1EEEEEEEEENS3_IJNS3_IJS6_NS4_ILi0EEEEEEEEEEElEEC2ERKSC_RKl,($_ZN7cutlass13device_kernelIN5flash19enable_sm80_to_sm89INS1_16FlashAttnBwdSm80INS1_25CollectiveMainloopBwdSm80ILi2ELi2EN4cute5tupleIJNS5_1CILi128EEES8_NS7_ILi64EEEEEENS_10bfloat16_tEfNS_4arch4Sm80ELb0ELb0ELb1ELb0ELb0ELb0ELb0ELb0ELi2ELi4ELi4ELi4ELb0EEENS1_24CollectiveEpilogueBwdGQAISA_fSD_Li256ELb0ELb0EEENS1_19SingleTileSchedulerILb0ELb0ELb0ELi128EEEEEEEEEvNT_6ParamsE$_ZN4cute3eso3ESOILb1ELb0EJNS_6LayoutINS_5tupleIJNS3_IJNS_1CILi8EEENS4_ILi1EEEEEENS3_IJNS4_ILi2EEEEEEEEENS3_IJNS3_IJS6_NS4_ILi0EEEEEENS3_IJNS4_ILi4096EEEEEEEEEEENS_10ViewEngineINS_8smem_ptrIPN7cutlass10bfloat16_tEEEEEEEC2ERKSG_RKSN_ - $_ZN7cutlass13device_kernelIN5flash19enable_sm80_to_sm89INS1_16FlashAttnBwdSm80INS1_25CollectiveMainloopBwdSm80ILi2ELi2EN4cute5tupleIJNS5_1CILi128EEES8_NS7_ILi64EEEEEENS_10bfloat16_tEfNS_4arch4Sm80ELb0ELb0ELb1ELb0ELb0ELb0ELb0ELb0ELi2ELi4ELi4ELi4ELb0EEENS1_24CollectiveEpilogueBwdGQAISA_fSD_Li256ELb0ELb0EEENS1_19SingleTileSchedulerILb0ELb0ELb0ELi128EEEEEEEEEvNT_6ParamsE$_ZN4cute3eso3ESOILb1ELb0EJNS_6LayoutINS_5tupleIJNS3_IJNS_1CILi8EEENS4_ILi1EEEEEEEEENS3_IJNS3_IJS6_NS4_ILi0EEEEEEEEEEElEEC2ERKSC_RKl)
$_ZN7cutlass13device_kernelIN5flash19enable_sm80_to_sm89INS1_16FlashAttnBwdSm80INS1_25CollectiveMainloopBwdSm80ILi2ELi2EN4cute5tupleIJNS5_1CILi128EEES8_NS7_ILi64EEEEEENS_10bfloat16_tEfNS_4arch4Sm80ELb0ELb0ELb1ELb0ELb0ELb0ELb0ELb0ELi2ELi4ELi4ELi4ELb0EEENS1_24CollectiveEpilogueBwdGQAISA_fSD_Li256ELb0ELb0EEENS1_19SingleTileSchedulerILb0ELb0ELb0ELi128EEEEEEEEEvNT_6ParamsE$_ZN4cute3eso3ESOILb1ELb0EJNS_6LayoutINS_5tupleIJNS3_IJNS_1CILi8EEENS4_ILi1EEEEEEEEENS3_IJNS3_IJS6_NS4_ILi0EEEEEEEEEEElEEC2ERKSC_RKl:
[----:B------:R-:W-:Y:S01]  /*9160*/  IADD3 R2, R83, -c[0x0][0x20], RZ ;  /* 0x8000080053027a10 */ /* 0x000fe20007ffe0ff */
[----:B------:R-:W-:Y:S01]  /*9170*/  IMAD.MOV.U32 R8, RZ, RZ, R6 ;  /* 0x000000ffff087224 */ /* 0x000fe200078e0006 */
[----:B------:R-:W-:Y:S01]  /*9180*/  MOV R9, R3 ;  /* 0x0000000300097202 */ /* 0x000fe20000000f00 */
[----:B------:R-:W-:-:S04]  /*9190*/  IMAD.MOV.U32 R5, RZ, RZ, 0x0 ;  /* 0x00000000ff057424 */ /* 0x000fc800078e00ff */
[----:B------:R1:W-:Y:S01]  /*91a0*/  STL.64 [R2], R8 ;  /* 0x0000000802007387 */ /* 0x0003e20000100a00 */
[----:B------:R-:W-:Y:S05]  /*91b0*/  RET.REL.NODEC R4 `(_ZN7cutlass13device_kernelIN5flash19enable_sm80_to_sm89INS1_16FlashAttnBwdSm80INS1_25CollectiveMainloopBwdSm80ILi2ELi2EN4cute5tupleIJNS5_1CILi128EEES8_NS7_ILi64EEEEEENS_10bfloat16_tEfNS_4arch4Sm80ELb0ELb0ELb1ELb0ELb0ELb0ELb0ELb0ELi2ELi4ELi4ELi4ELb0EEENS1_24CollectiveEpilogueBwdGQAISA_fSD_Li256ELb0ELb0EEENS1_19SingleTileSchedulerILb0ELb0ELb0ELi128EEEEEEEEEvNT_6ParamsE) ;  /* 0xffff6e4004007950 */ /* 0x000fea0003c3ffff */
        .type           $_ZN7cutlass13device_kernelIN5flash19enable_sm80_to_sm89INS1_16FlashAttnBwdSm80INS1_25CollectiveMainloopBwdSm80ILi2ELi2EN4cute5tupleIJNS5_1CILi128EEES8_NS7_ILi64EEEEEENS_10bfloat16_tEfNS_4arch4Sm80ELb0ELb0ELb1ELb0ELb0ELb0ELb0ELb0ELi2ELi4ELi4ELi4ELb0EEENS1_24CollectiveEpilogueBwdGQAISA_fSD_Li256ELb0ELb0EEENS1_19SingleTileSchedulerILb0ELb0ELb0ELi128EEEEEEEEEvNT_6ParamsE$_ZN4cute3eso3ESOILb1ELb0EJNS_6LayoutINS_5tupleIJNS3_IJNS_1CILi8EEENS4_ILi1EEEEEENS3_IJNS4_ILi2EEEEEEEEENS3_IJNS3_IJS6_NS4_ILi0EEEEEENS3_IJNS4_ILi4096EEEEEEEEEEENS_10ViewEngineINS_8smem_ptrIPN7cutlass10bfloat16_tEEEEEEEC2ERKSG_RKSN_,@function
        .size           $_ZN7cutlass13device_kernelIN5flash19enable_sm80_to_sm89INS1_16FlashAttnBwdSm80INS1_25CollectiveMainloopBwdSm80ILi2ELi2EN4cute5tupleIJNS5_1CILi128EEES8_NS7_ILi64EEEEEENS_10bfloat16_tEfNS_4arch4Sm80ELb0ELb0ELb1ELb0ELb0ELb0ELb0ELb0ELi2ELi4ELi4ELi4ELb0EEENS1_24CollectiveEpilogueBwdGQAISA_fSD_Li256ELb0ELb0EEENS1_19SingleTileSchedulerILb0ELb0ELb0ELi128EEEEEEEEEvNT_6ParamsE$_ZN4cute3eso3ESOILb1ELb0EJNS_6LayoutINS_5tupleIJNS3_IJNS_1CILi8EEENS4_ILi1EEEEEENS3_IJNS4_ILi2EEEEEEEEENS3_IJNS3_IJS6_NS4_ILi0EEEEEENS3_IJNS4_ILi4096EEEEEEEEEEENS_10ViewEngineINS_8smem_ptrIPN7cutlass10bfloat16_tEEEEEEEC2ERKSG_RKSN_,($_ZN7cutlass13device_kernelIN5flash19enable_sm80_to_sm89INS1_16FlashAttnBwdSm80INS1_25CollectiveMainloopBwdSm80ILi2ELi2EN4cute5tupleIJNS5_1CILi128EEES8_NS7_ILi64EEEEEENS_10bfloat16_tEfNS_4arch4Sm80ELb0ELb0ELb1ELb0ELb0ELb0ELb0ELb0ELi2ELi4ELi4ELi4ELb0EEENS1_24CollectiveEpilogueBwdGQAISA_fSD_Li256ELb0ELb0EEENS1_19SingleTileSchedulerILb0ELb0ELb0ELi128EEEEEEEEEvNT_6ParamsE$_ZN4cute3eso3ESOILb1ELb0EJNS_6LayoutINS_5tupleIJNS3_IJNS_1CILi8EEENS4_ILi1EEEEEENS3_IJNS4_ILi2EEEEEEEEENS3_IJNS3_IJS6_NS4_ILi0EEEEEENS3_IJNS4_ILi64EEEEEEEEEEENS_10ViewEngineIPN7cutlass10bfloat16_tEEEEEC2ERKSG_RKSL_ - $_ZN7cutlass13device_kernelIN5flash19enable_sm80_to_sm89INS1_16FlashAttnBwdSm80INS1_25CollectiveMainloopBwdSm80ILi2ELi2EN4cute5tupleIJNS5_1CILi128EEES8_NS7_ILi64EEEEEENS_10bfloat16_tEfNS_4arch4Sm80ELb0ELb0ELb1ELb0ELb0ELb0ELb0ELb0ELi2ELi4ELi4ELi4ELb0EEENS1_24CollectiveEpilogueBwdGQAISA_fSD_Li256ELb0ELb0EEENS1_19SingleTileSchedulerILb0ELb0ELb0ELi128EEEEEEEEEvNT_6ParamsE$_ZN4cute3eso3ESOILb1ELb0EJNS_6LayoutINS_5tupleIJNS3_IJNS_1CILi8EEENS4_ILi1EEEEEENS3_IJNS4_ILi2EEEEEEEEENS3_IJNS3_IJS6_NS4_ILi0EEEEEENS3_IJNS4_ILi4096EEEEEEEEEEENS_10ViewEngineINS_8smem_ptrIPN7cutlass10bfloat16_tEEEEEEEC2ERKSG_RKSN_)
$_ZN7cutlass13device_kernelIN5flash19enable_sm80_to_sm89INS1_16FlashAttnBwdSm80INS1_25CollectiveMainloopBwdSm80ILi2ELi2EN4cute5tupleIJNS5_1CILi128EEES8_NS7_ILi64EEEEEENS_10bfloat16_tEfNS_4arch4Sm80ELb0ELb0ELb1ELb0ELb0ELb0ELb0ELb0ELi2ELi4ELi4ELi4ELb0EEENS1_24CollectiveEpilogueBwdGQAISA_fSD_Li256ELb0ELb0EEENS1_19SingleTileSchedulerILb0ELb0ELb0ELi128EEEEEEEEEvNT_6ParamsE$_ZN4cute3eso3ESOILb1ELb0EJNS_6LayoutINS_5tupleIJNS3_IJNS_1CILi8EEENS4_ILi1EEEEEENS3_IJNS4_ILi2EEEEEEEEENS3_IJNS3_IJS6_NS4_ILi0EEEEEENS3_IJNS4_ILi4096EEEEEEEEEEENS_10ViewEngineINS_8smem_ptrIPN7cutlass10bfloat16_tEEEEEEEC2ERKSG_RKSN_:
[----:B------:R-:W-:Y:S01]  /*91c0*/  IADD3 R5, R69, -c[0x0][0x20], RZ ;  /* 0x8000080045057a10 */ /* 0x000fe20007ffe0ff */
[----:B------:R-:W-:Y:S01]  /*91d0*/  IMAD.MOV.U32 R8, RZ, RZ, R4 ;  /* 0x000000ffff087224 */ /* 0x000fe200078e0004 */
[----:B------:R-:W-:Y:S01]  /*91e0*/  MOV R9, R7 ;  /* 0x0000000700097202 */ /* 0x000fe20000000f00 */
[----:B------:R-:W-:-:S04]  /*91f0*/  IMAD.MOV.U32 R7, RZ, RZ, 0x0 ;  /* 0x00000000ff077424 */ /* 0x000fc800078e00ff */
[----:B------:R1:W-:Y:S01]  /*9200*/  STL.64 [R5], R8 ;  /* 0x0000000805007387 */ /* 0x0003e20000100a00 */
[----:B------:R-:W-:Y:S05]  /*9210*/  RET.REL.NODEC R6 `(_ZN7cutlass13device_kernelIN5flash19enable_sm80_to_sm89INS1_16FlashAttnBwdSm80INS1_25CollectiveMainloopBwdSm80ILi2ELi2EN4cute5tupleIJNS5_1CILi128EEES8_NS7_ILi64EEEEEENS_10bfloat16_tEfNS_4arch4Sm80ELb0ELb0ELb1ELb0ELb0ELb0ELb0ELb0ELi2ELi4ELi4ELi4ELb0EEENS1_24CollectiveEpilogueBwdGQAISA_fSD_Li256ELb0ELb0EEENS1_19SingleTileSchedulerILb0ELb0ELb0ELi128EEEEEEEEEvNT_6ParamsE) ;  /* 0xffff6de006007950 */ /* 0x000fea0003c3ffff */
        .type           $_ZN7cutlass13device_kernelIN5flash19enable_sm80_to_sm89INS1_16FlashAttnBwdSm80INS1_25CollectiveMainloopBwdSm80ILi2ELi2EN4cute5tupleIJNS5_1CILi128EEES8_NS7_ILi64EEEEEENS_10bfloat16_tEfNS_4arch4Sm80ELb0ELb0ELb1ELb0ELb0ELb0ELb0ELb0ELi2ELi4ELi4ELi4ELb0EEENS1_24CollectiveEpilogueBwdGQAISA_fSD_Li256ELb0ELb0EEENS1_19SingleTileSchedulerILb0ELb0ELb0ELi128EEEEEEEEEvNT_6ParamsE$_ZN4cute3eso3ESOILb1ELb0EJNS_6LayoutINS_5tupleIJNS3_IJNS_1CILi8EEENS4_ILi1EEEEEENS3_IJNS4_ILi2EEEEEEEEENS3_IJNS3_IJS6_NS4_ILi0EEEEEENS3_IJNS4_ILi64EEEEEEEEEEENS_10ViewEngineIPN7cutlass10bfloat16_tEEEEEC2ERKSG_RKSL_,@function
        .size           $_ZN7cutlass13device_kernelIN5flash19enable_sm80_to_sm89INS1_16FlashAttnBwdSm80INS1_25CollectiveMainloopBwdSm80ILi2ELi2EN4cute5tupleIJNS5_1CILi128EEES8_NS7_ILi64EEEEEENS_10bfloat16_tEfNS_4arch4Sm80ELb0ELb0ELb1ELb0ELb0ELb0ELb0ELb0ELi2ELi4ELi4ELi4ELb0EEENS1_24CollectiveEpilogueBwdGQAISA_fSD_Li256ELb0ELb0EEENS1_19SingleTileSchedulerILb0ELb0ELb0ELi128EEEEEEEEEvNT_6ParamsE$_ZN4cute3eso3ESOILb1ELb0EJNS_6LayoutINS_5tupleIJNS3_IJNS_1CILi8EEENS4_ILi1EEEEEENS3_IJNS4_ILi2EEEEEEEEENS3_IJNS3_IJS6_NS4_ILi0EEEEEENS3_IJNS4_ILi64EEEEEEEEEEENS_10ViewEngineIPN7cutlass10bfloat16_tEEEEEC2ERKSG_RKSL_,($_ZN7cutlass13device_kernelIN5flash19enable_sm80_to_sm89INS1_16FlashAttnBwdSm80INS1_25CollectiveMainloopBwdSm80ILi2ELi2EN4cute5tupleIJNS5_1CILi128EEES8_NS7_ILi64EEEEEENS_10bfloat16_tEfNS_4arch4Sm80ELb0ELb0ELb1ELb0ELb0ELb0ELb0ELb0ELi2ELi4ELi4ELi4ELb0EEENS1_24CollectiveEpilogueBwdGQAISA_fSD_Li256ELb0ELb0EEENS1_19SingleTileSchedulerILb0ELb0ELb0ELi128EEEEEEEEEvNT_6ParamsE$_ZN4cute3eso3ESOILb1ELb0EJNS_6LayoutINS_5tupleIJNS3_IJNS_1CILi8EEENS4_ILi1EEEEEENS3_IJNS4_ILi2EEEEEEEEENS3_IJNS3_IJS6_NS4_ILi0EEEEEENS3_IJNS4_ILi8192EEEEEEEEEEENS_10ViewEngineINS_8smem_ptrIPN7cutlass10bfloat16_tEEEEEEEC2ERKSG_RKSN_ - $_ZN7cutlass13device_kernelIN5flash19enable_sm80_to_sm89INS1_16FlashAttnBwdSm80INS1_25CollectiveMainloopBwdSm80ILi2ELi2EN4cute5tupleIJNS5_1CILi128EEES8_NS7_ILi64EEEEEENS_10bfloat16_tEfNS_4arch4Sm80ELb0ELb0ELb1ELb0ELb0ELb0ELb0ELb0ELi2ELi4ELi4ELi4ELb0EEENS1_24CollectiveEpilogueBwdGQAISA_fSD_Li256ELb0ELb0EEENS1_19SingleTileSchedulerILb0ELb0ELb0ELi128EEEEEEEEEvNT_6ParamsE$_ZN4cute3eso3ESOILb1ELb0EJNS_6LayoutINS_5tupleIJNS3_IJNS_1CILi8EEENS4_ILi1EEEEEENS3_IJNS4_ILi2EEEEEEEEENS3_IJNS3_IJS6_NS4_ILi0EEEEEENS3_IJNS4_ILi64EEEEEEEEEEENS_10ViewEngineIPN7cutlass10bfloat16_tEEEEEC2ERKSG_RKSL_)
$_ZN7cutlass13device_kernelIN5flash19enable_sm80_to_sm89INS1_16FlashAttnBwdSm80INS1_25CollectiveMainloopBwdSm80ILi2ELi2EN4cute5tupleIJNS5_1CILi128EEES8_NS7_ILi64EEEEEENS_10bfloat16_tEfNS_4arch4Sm80ELb0ELb0ELb1ELb0ELb0ELb0ELb0ELb0ELi2ELi4ELi4ELi4ELb0EEENS1_24CollectiveEpilogueBwdGQAISA_fSD_Li256ELb0ELb0EEENS1_19SingleTileSchedulerILb0ELb0ELb0ELi128EEEEEEEEEvNT_6ParamsE$_ZN4cute3eso3ESOILb1ELb0EJNS_6LayoutINS_5tupleIJNS3_IJNS_1CILi8EEENS4_ILi1EEEEEENS3_IJNS4_ILi2EEEEEEEEENS3_IJNS3_IJS6_NS4_ILi0EEEEEENS3_IJNS4_ILi64EEEEEEEEEEENS_10ViewEngineIPN7cutlass10bfloat16_tEEEEEC2ERKSG_RKSL_:
[----:B------:R-:W-:Y:S01]  /*9220*/  IADD3 R2, R25, -c[0x0][0x20], RZ ;  /* 0x8000080019027a10 */ /* 0x000fe20007ffe0ff */
[----:B------:R-:W-:Y:S01]  /*9230*/  IMAD.MOV.U32 R9, RZ, RZ, R3 ;  /* 0x000000ffff097224 */ /* 0x000fe200078e0003 */
[----:B------:R-:W-:-:S04]  /*9240*/  MOV R7, 0x0 ;  /* 0x0000000000077802 */ /* 0x000fc80000000f00 */
[----:B------:R1:W-:Y:S01]  /*9250*/  STL.64 [R2], R8 ;  /* 0x0000000802007387 */ /* 0x0003e20000100a00 */
[----:B------:R-:W-:Y:S05]  /*9260*/  RET.REL.NODEC R6 `(_ZN7cutlass13device_kernelIN5flash19enable_sm80_to_sm89INS1_16FlashAttnBwdSm80INS1_25CollectiveMainloopBwdSm80ILi2ELi2EN4cute5tupleIJNS5_1CILi128EEES8_NS7_ILi64EEEEEENS_10bfloat16_tEfNS_4arch4Sm80ELb0ELb0ELb1ELb0ELb0ELb0ELb0ELb0ELi2ELi4ELi4ELi4ELb0EEENS1_24CollectiveEpilogueBwdGQAISA_fSD_Li256ELb0ELb0EEENS1_19SingleTileSchedulerILb0ELb0ELb0ELi128EEEEEEEEEvNT_6ParamsE) ;  /* 0xffff6d9006007950 */ /* 0x000fea0003c3ffff */
        .type           $_ZN7cutlass13device_kernelIN5flash19enable_sm80_to_sm89INS1_16FlashAttnBwdSm80INS1_25CollectiveMainloopBwdSm80ILi2ELi2EN4cute5tupleIJNS5_1CILi128EEES8_NS7_ILi64EEEEEENS_10bfloat16_tEfNS_4arch4Sm80ELb0ELb0ELb1ELb0ELb0ELb0ELb0ELb0ELi2ELi4ELi4ELi4ELb0EEENS1_24CollectiveEpilogueBwdGQAISA_fSD_Li256ELb0ELb0EEENS1_19SingleTileSchedulerILb0ELb0ELb0ELi128EEEEEEEEEvNT_6ParamsE$_ZN4cute3eso3ESOILb1ELb0EJNS_6LayoutINS_5tupleIJNS3_IJNS_1CILi8EEENS4_ILi1EEEEEENS3_IJNS4_ILi2EEEEEEEEENS3_IJNS3_IJS6_NS4_ILi0EEEEEENS3_IJNS4_ILi8192EEEEEEEEEEENS_10ViewEngineINS_8smem_ptrIPN7cutlass10bfloat16_tEEEEEEEC2ERKSG_RKSN_,@function
        .size           $_ZN7cutlass13device_kernelIN5flash19enable_sm80_to_sm89INS1_16FlashAttnBwdSm80INS1_25CollectiveMainloopBwdSm80ILi2ELi2EN4cute5tupleIJNS5_1CILi128EEES8_NS7_ILi64EEEEEENS_10bfloat16_tEfNS_4arch4Sm80ELb0ELb0ELb1ELb0ELb0ELb0ELb0ELb0ELi2ELi4ELi4ELi4ELb0EEENS1_24CollectiveEpilogueBwdGQAISA_fSD_Li256ELb0ELb0EEENS1_19SingleTileSchedulerILb0ELb0ELb0ELi128EEEEEEEEEvNT_6ParamsE$_ZN4cute3eso3ESOILb1ELb0EJNS_6LayoutINS_5tupleIJNS3_IJNS_1CILi8EEENS4_ILi1EEEEEENS3_IJNS4_ILi2EEEEEEEEENS3_IJNS3_IJS6_NS4_ILi0EEEEEENS3_IJNS4_ILi8192EEEEEEEEEEENS_10ViewEngineINS_8smem_ptrIPN7cutlass10bfloat16_tEEEEEEEC2ERKSG_RKSN_,($_ZN7cutlass13device_kernelIN5flash19enable_sm80_to_sm89INS1_16FlashAttnBwdSm80INS1_25CollectiveMainloopBwdSm80ILi2ELi2EN4cute5tupleIJNS5_1CILi128EEES8_NS7_ILi64EEEEEENS_10bfloat16_tEfNS_4arch4Sm80ELb0ELb0ELb1ELb0ELb0ELb0ELb0ELb0ELi2ELi4ELi4ELi4ELb0EEENS1_24CollectiveEpilogueBwdGQAISA_fSD_Li256ELb0ELb0EEENS1_19SingleTileSchedulerILb0ELb0ELb0ELi128EEEEEEEEEvNT_6ParamsE$_ZN4cute3eso3ESOILb1ELb0EJNS_6LayoutINS_5tupleIJNS3_IJNS_1CILi8EEENS4_ILi1EEEEEENS3_IJNS4_ILi2EEEEEEEEENS3_IJNS3_IJS6_NS4_ILi0EEEEEENS3_IJS5_EEEEEEEENS_10ViewEngineIPN7cutlass10bfloat16_tEEEEEC2ERKSF_RKSK_ - $_ZN7cutlass13device_kernelIN5flash19enable_sm80_to_sm89INS1_16FlashAttnBwdSm80INS1_25CollectiveMainloopBwdSm80ILi2ELi2EN4cute5tupleIJNS5_1CILi128EEES8_NS7_ILi64EEEEEENS_10bfloat16_tEfNS_4arch4Sm80ELb0ELb0ELb1ELb0ELb0ELb0ELb0ELb0ELi2ELi4ELi4ELi4ELb0EEENS1_24CollectiveEpilogueBwdGQAISA_fSD_Li256ELb0ELb0EEENS1_19SingleTileSchedulerILb0ELb0ELb0ELi128EEEEEEEEEvNT_6ParamsE$_ZN4cute3eso3ESOILb1ELb0EJNS_6LayoutINS_5tupleIJNS3_IJNS_1CILi8EEENS4_ILi1EEEEEENS3_IJNS4_ILi2EEEEEEEEENS3_IJNS3_IJS6_NS4_ILi0EEEEEENS3_IJNS4_ILi8192EEEEEEEEEEENS_10ViewEngineINS_8smem_ptrIPN7cutlass10bfloat16_tEEEEEEEC2ERKSG_RKSN_)
$_ZN7cutlass13device_kernelIN5flash19enable_sm80_to_sm89INS1_16FlashAttnBwdSm80INS1_25CollectiveMainloopBwdSm80ILi2ELi2EN4cute5tupleIJNS5_1CILi128EEES8_NS7_ILi64EEEEEENS_10bfloat16_tEfNS_4arch4Sm80ELb0ELb0ELb1ELb0ELb0ELb0ELb0ELb0ELi2ELi4ELi4ELi4ELb0EEENS1_24CollectiveEpilogueBwdGQAISA_fSD_Li256ELb0ELb0EEENS1_19SingleTileSchedulerILb0ELb0ELb0ELi128EEEEEEEEEvNT_6ParamsE$_ZN4cute3eso3ESOILb1ELb0EJNS_6LayoutINS_5tupleIJNS3_IJNS_1CILi8EEENS4_ILi1EEEEEENS3_IJNS4_ILi2EEEEEEEEENS3_IJNS3_IJS6_NS4_ILi0EEEEEENS3_IJNS4_ILi8192EEEEEEEEEEENS_10ViewEngineINS_8smem_ptrIPN7cutlass10bfloat16_tEEEEEEEC2ERKSG_RKSN_:
[----:B------:R-:W-:Y:S01]  /*9270*/  IADD3 R5, R25, -c[0x0][0x20], RZ ;  /* 0x8000080019057a10 */ /* 0x000fe20007ffe0ff */
[----:B------:R-:W-:Y:S01]  /*9280*/  IMAD.MOV.U32 R8, RZ, RZ, R4 ;  /* 0x000000ffff087224 */ /* 0x000fe200078e0004 */
[----:B------:R-:W-:Y:S01]  /*9290*/  MOV R9, R7 ;  /* 0x0000000700097202 */ /* 0x000fe20000000f00 */
[----:B------:R-:W-:-:S04]  /*92a0*/  IMAD.MOV.U32 R7, RZ, RZ, 0x0 ;  /* 0x00000000ff077424 */ /* 0x000fc800078e00ff */
[----:B------:R1:W-:Y:S01]  /*92b0*/  STL.64 [R5], R8 ;  /* 0x0000000805007387 */ /* 0x0003e20000100a00 */
[----:B------:R-:W-:Y:S05]  /*92c0*/  RET.REL.NODEC R6 `(_ZN7cutlass13device_kernelIN5flash19enable_sm80_to_sm89INS1_16FlashAttnBwdSm80INS1_25CollectiveMainloopBwdSm80ILi2ELi2EN4cute5tupleIJNS5_1CILi128EEES8_NS7_ILi64EEEEEENS_10bfloat16_tEfNS_4arch4Sm80ELb0ELb0ELb1ELb0ELb0ELb0ELb0ELb0ELi2ELi4ELi4ELi4ELb0EEENS1_24CollectiveEpilogueBwdGQAISA_fSD_Li256ELb0ELb0EEENS1_19SingleTileSchedulerILb0ELb0ELb0ELi128EEEEEEEEEvNT_6ParamsE) ;  /* 0xffff6d3006007950 */ /* 0x000fea0003c3ffff */
        .type           $_ZN7cutlass13device_kernelIN5flash19enable_sm80_to_sm89INS1_16FlashAttnBwdSm80INS1_25CollectiveMainloopBwdSm80ILi2ELi2EN4cute5tupleIJNS5_1CILi128EEES8_NS7_ILi64EEEEEENS_10bfloat16_tEfNS_4arch4Sm80ELb0ELb0ELb1ELb0ELb0ELb0ELb0ELb0ELi2ELi4ELi4ELi4ELb0EEENS1_24CollectiveEpilogueBwdGQAISA_fSD_Li256ELb0ELb0EEENS1_19SingleTileSchedulerILb0ELb0ELb0ELi128EEEEEEEEEvNT_6ParamsE$_ZN4cute3eso3ESOILb1ELb0EJNS_6LayoutINS_5tupleIJNS3_IJNS_1CILi8EEENS4_ILi1EEEEEENS3_IJNS4_ILi2EEEEEEEEENS3_IJNS3_IJS6_NS4_ILi0EEEEEENS3_IJS5_EEEEEEEENS_10ViewEngineIPN7cutlass10bfloat16_tEEEEEC2ERKSF_RKSK_,@function
        .size           $_ZN7cutlass13device_kernelIN5flash19enable_sm80_to_sm89INS1_16FlashAttnBwdSm80INS1_25CollectiveMainloopBwdSm80ILi2ELi2EN4cute5tupleIJNS5_1CILi128EEES8_NS7_ILi64EEEEEENS_10bfloat16_tEfNS_4arch4Sm80ELb0ELb0ELb1ELb0ELb0ELb0ELb0ELb0ELi2ELi4ELi4ELi4ELb0EEENS1_24CollectiveEpilogueBwdGQAISA_fSD_Li256ELb0ELb0EEENS1_19SingleTileSchedulerILb0ELb0ELb0ELi128EEEEEEEEEvNT_6ParamsE$_ZN4cute3eso3ESOILb1ELb0EJNS_6LayoutINS_5tupleIJNS3_IJNS_1CILi8EEENS4_ILi1EEEEEENS3_IJNS4_ILi2EEEEEEEEENS3_IJNS3_IJS6_NS4_ILi0EEEEEENS3_IJS5_EEEEEEEENS_10ViewEngineIPN7cutlass10bfloat16_tEEEEEC2ERKSF_RKSK_,($_ZN7cutlass13device_kernelIN5flash19enable_sm80_to_sm89INS1_16FlashAttnBwdSm80INS1_25CollectiveMainloopBwdSm80ILi2ELi2EN4cute5tupleIJNS5_1CILi128EEES8_NS7_ILi64EEEEEENS_10bfloat16_tEfNS_4arch4Sm80ELb0ELb0ELb1ELb0ELb0ELb0ELb0ELb0ELi2ELi4ELi4ELi4ELb0EEENS1_24CollectiveEpilogueBwdGQAISA_fSD_Li256ELb0ELb0EEENS1_19SingleTileSchedulerILb0ELb0ELb0ELi128EEEEEEEEEvNT_6ParamsE$_ZN4cute3eso3ESOILb1ELb0EJNS_6LayoutINS_5tupleIJNS3_IJNS_1CILi8EEENS4_ILi1EEEEEENS3_IJNS4_ILi4EEEEEEEEENS3_IJNS3_IJS6_NS4_ILi0EEEEEENS3_IJNS4_ILi2048EEEEEEEEEEENS_10ViewEngineINS_8smem_ptrIPN7cutlass10bfloat16_tEEEEEEEC2ERKSG_RKSN_ - $_ZN7cutlass13device_kernelIN5flash19enable_sm80_to_sm89INS1_16FlashAttnBwdSm80INS1_25CollectiveMainloopBwdSm80ILi2ELi2EN4cute5tupleIJNS5_1CILi128EEES8_NS7_ILi64EEEEEENS_10bfloat16_tEfNS_4arch4Sm80ELb0ELb0ELb1ELb0ELb0ELb0ELb0ELb0ELi2ELi4ELi4ELi4ELb0EEENS1_24CollectiveEpilogueBwdGQAISA_fSD_Li256ELb0ELb0EEENS1_19SingleTileSchedulerILb0ELb0ELb0ELi128EEEEEEEEEvNT_6ParamsE$_ZN4cute3eso3ESOILb1ELb0EJNS_6LayoutINS_5tupleIJNS3_IJNS_1CILi8EEENS4_ILi1EEEEEENS3_IJNS4_ILi2EEEEEEEEENS3_IJNS3_IJS6_NS4_ILi0EEEEEENS3_IJS5_EEEEEEEENS_10ViewEngineIPN7cutlass10bfloat16_tEEEEEC2ERKSF_RKSK_)
$_ZN7cutlass13device_kernelIN5flash19enable_sm80_to_sm89INS1_16FlashAttnBwdSm80INS1_25CollectiveMainloopBwdSm80ILi2ELi2EN4cute5tupleIJNS5_1CILi128EEES8_NS7_ILi64EEEEEENS_10bfloat16_tEfNS_4arch4Sm80ELb0ELb0ELb1ELb0ELb0ELb0ELb0ELb0ELi2ELi4ELi4ELi4ELb0EEENS1_24CollectiveEpilogueBwdGQAISA_fSD_Li256ELb0ELb0EEENS1_19SingleTileSchedulerILb0ELb0ELb0ELi128EEEEEEEEEvNT_6ParamsE$_ZN4cute3eso3ESOILb1ELb0EJNS_6LayoutINS_5tupleIJNS3_IJNS_1CILi8EEENS4_ILi1EEEEEENS3_IJNS4_ILi2EEEEEEEEENS3_IJNS3_IJS6_NS4_ILi0EEEEEENS3_IJS5_EEEEEEEENS_10ViewEngineIPN7cutlass10bfloat16_tEEEEEC2ERKSF_RKSK_:
[----:B------:R-:W-:Y:S01]  /*92d0*/  IADD3 R3, R69, -c[0x0][0x20], RZ ;  /* 0x8000080045037a10 */ /* 0x000fe20007ffe0ff */
[----:B------:R-:W-:Y:S01]  /*92e0*/  IMAD.MOV.U32 R8, RZ, RZ, R2 ;  /* 0x000000ffff087224 */ /* 0x000fe200078e0002 */
[----:B------:R-:W-:Y:S01]  /*92f0*/  MOV R9, R7 ;  /* 0x0000000700097202 */ /* 0x000fe20000000f00 */
[----:B------:R-:W-:-:S04]  /*9300*/  IMAD.MOV.U32 R7, RZ, RZ, 0x0 ;  /* 0x00000000ff077424 */ /* 0x000fc800078e00ff */
[----:B------:R1:W-:Y:S01]  /*9310*/  STL.64 [R3], R8 ;  /* 0x0000000803007387 */ /* 0x0003e20000100a00 */
[----:B------:R-:W-:Y:S05]  /*9320*/  RET.REL.NODEC R6 `(_ZN7cutlass13device_kernelIN5flash19enable_sm80_to_sm89INS1_16FlashAttnBwdSm80INS1_25CollectiveMainloopBwdSm80ILi2ELi2EN4cute5tupleIJNS5_1CILi128EEES8_NS7_ILi64EEEEEENS_10bfloat16_tEfNS_4arch4Sm80ELb0ELb0ELb1ELb0ELb0ELb0ELb0ELb0ELi2ELi4ELi4ELi4ELb0EEENS1_24CollectiveEpilogueBwdGQAISA_fSD_Li256ELb0ELb0EEENS1_19SingleTileSchedulerILb0ELb0ELb0ELi128EEEEEEEEEvNT_6ParamsE) ;  /* 0xffff6cd006007950 */ /* 0x000fea0003c3ffff */
        .type           $_ZN7cutlass13device_kernelIN5flash19enable_sm80_to_sm89INS1_16FlashAttnBwdSm80INS1_25CollectiveMainloopBwdSm80ILi2ELi2EN4cute5tupleIJNS5_1CILi128EEES8_NS7_ILi64EEEEEENS_10bfloat16_tEfNS_4arch4Sm80ELb0ELb0ELb1ELb0ELb0ELb0ELb0ELb0ELi2ELi4ELi4ELi4ELb0EEENS1_24CollectiveEpilogueBwdGQAISA_fSD_Li256ELb0ELb0EEENS1_19SingleTileSchedulerILb0ELb0ELb0ELi128EEEEEEEEEvNT_6ParamsE$_ZN4cute3eso3ESOILb1ELb0EJNS_6LayoutINS_5tupleIJNS3_IJNS_1CILi8EEENS4_ILi1EEEEEENS3_IJNS4_ILi4EEEEEEEEENS3_IJNS3_IJS6_NS4_ILi0EEEEEENS3_IJNS4_ILi2048EEEEEEEEEEENS_10ViewEngineINS_8smem_ptrIPN7cutlass10bfloat16_tEEEEEEEC2ERKSG_RKSN_,@function
        .size           $_ZN7cutlass13device_kernelIN5flash19enable_sm80_to_sm89INS1_16FlashAttnBwdSm80INS1_25CollectiveMainloopBwdSm80ILi2ELi2EN4cute5tupleIJNS5_1CILi128EEES8_NS7_ILi64EEEEEENS_10bfloat16_tEfNS_4arch4Sm80ELb0ELb0ELb1ELb0ELb0ELb0ELb0ELb0ELi2ELi4ELi4ELi4ELb0EEENS1_24CollectiveEpilogueBwdGQAISA_fSD_Li256ELb0ELb0EEENS1_19SingleTileSchedulerILb0ELb0ELb0ELi128EEEEEEEEEvNT_6ParamsE$_ZN4cute3eso3ESOILb1ELb0EJNS_6LayoutINS_5tupleIJNS3_IJNS_1CILi8EEENS4_ILi1EEEEEENS3_IJNS4_ILi4EEEEEEEEENS3_IJNS3_IJS6_NS4_ILi0EEEEEENS3_IJNS4_ILi2048EEEEEEEEEEENS_10ViewEngineINS_8smem_ptrIPN7cutlass10bfloat16_tEEEEEEEC2ERKSG_RKSN_,($_ZN7cutlass13device_kernelIN5flash19enable_sm80_to_sm89INS1_16FlashAttnBwdSm80INS1_25CollectiveMainloopBwdSm80ILi2ELi2EN4cute5tupleIJNS5_1CILi128EEES8_NS7_ILi64EEEEEENS_10bfloat16_tEfNS_4arch4Sm80ELb0ELb0ELb1ELb0ELb0ELb0ELb0ELb0ELi2ELi4ELi4ELi4ELb0EEENS1_24CollectiveEpilogueBwdGQAISA_fSD_Li256ELb0ELb0EEENS1_19SingleTileSchedulerILb0ELb0ELb0ELi128EEEEEEEEEvNT_6ParamsE$_ZN4cute3eso3ESOILb1ELb0EJNS_6LayoutINS_5tupleIJNS3_IJNS_1CILi8EEENS4_ILi1EEEEEENS3_IJNS4_ILi4EEEEEEEEENS3_IJNS3_IJS6_NS4_ILi0EEEEEENS3_IJS5_EEEEEEEENS_10ViewEngineIPN7cutlass10bfloat16_tEEEEEC2ERKSF_RKSK_ - $_ZN7cutlass13device_kernelIN5flash19enable_sm80_to_sm89INS1_16FlashAttnBwdSm80INS1_25CollectiveMainloopBwdSm80ILi2ELi2EN4cute5tupleIJNS5_1CILi128EEES8_NS7_ILi64EEEEEENS_10bfloat16_tEfNS_4arch4Sm80ELb0ELb0ELb1ELb0ELb0ELb0ELb0ELb0ELi2ELi4ELi4ELi4ELb0EEENS1_24CollectiveEpilogueBwdGQAISA_fSD_Li256ELb0ELb0EEENS1_19SingleTileSchedulerILb0ELb0ELb0ELi128EEEEEEEEEvNT_6ParamsE$_ZN4cute3eso3ESOILb1ELb0EJNS_6LayoutINS_5tupleIJNS3_IJNS_1CILi8EEENS4_ILi1EEEEEENS3_IJNS4_ILi4EEEEEEEEENS3_IJNS3_IJS6_NS4_ILi0EEEEEENS3_IJNS4_ILi2048EEEEEEEEEEENS_10ViewEngineINS_8smem_ptrIPN7cutlass10bfloat16_tEEEEEEEC2ERKSG_RKSN_)
$_ZN7cutlass13device_kernelIN5flash19enable_sm80_to_sm89INS1_16FlashAttnBwdSm80INS1_25CollectiveMainloopBwdSm80ILi2ELi2EN4cute5tupleIJNS5_1CILi128EEES8_NS7_ILi64EEEEEENS_10bfloat16_tEfNS_4arch4Sm80ELb0ELb0ELb1ELb0ELb0ELb0ELb0ELb0ELi2ELi4ELi4ELi4ELb0EEENS1_24CollectiveEpilogueBwdGQAISA_fSD_Li256ELb0ELb0EEENS1_19SingleTileSchedulerILb0ELb0ELb0ELi128EEEEEEEEEvNT_6ParamsE$_ZN4cute3eso3ESOILb1ELb0EJNS_6LayoutINS_5tupleIJNS3_IJNS_1CILi8EEENS4_ILi1EEEEEENS3_IJNS4_ILi4EEEEEEEEENS3_IJNS3_IJS6_NS4_ILi0EEEEEENS3_IJNS4_ILi2048EEEEEEEEEEENS_10ViewEngineINS_8smem_ptrIPN7cutlass10bfloat16_tEEEEEEEC2ERKSG_RKSN_:
[----:B------:R-:W-:Y:S01]  /*9330*/  IADD3 R5, R25, -c[0x0][0x20], RZ ;  /* 0x8000080019057a10 */ /* 0x000fe20007ffe0ff */
[----:B------:R-:W-:Y:S01]  /*9340*/  IMAD.MOV.U32 R8, RZ, RZ, R4 ;  /* 0x000000ffff087224 */ /* 0x000fe200078e0004 */
[----:B------:R-:W-:Y:S01]  /*9350*/  MOV R9, R7 ;  /* 0x0000000700097202 */ /* 0x000fe20000000f00 */
[----:B------:R-:W-:-:S04]  /*9360*/  IMAD.MOV.U32 R7, RZ, RZ, 0x0 ;  /* 0x00000000ff077424 */ /* 0x000fc800078e00ff */
[----:B------:R1:W-:Y:S01]  /*9370*/  STL.64 [R5], R8 ;  /* 0x0000000805007387 */ /* 0x0003e20000100a00 */
[----:B------:R-:W-:Y:S05]  /*9380*/  RET.REL.NODEC R6 `(_ZN7cutlass13device_kernelIN5flash19enable_sm80_to_sm89INS1_16FlashAttnBwdSm80INS1_25CollectiveMainloopBwdSm80ILi2ELi2EN4cute5tupleIJNS5_1CILi128EEES8_NS7_ILi64EEEEEENS_10bfloat16_tEfNS_4arch4Sm80ELb0ELb0ELb1ELb0ELb0ELb0ELb0ELb0ELi2ELi4ELi4ELi4ELb0EEENS1_24CollectiveEpilogueBwdGQAISA_fSD_Li256ELb0ELb0EEENS1_19SingleTileSchedulerILb0ELb0ELb0ELi128EEEEEEEEEvNT_6ParamsE) ;  /* 0xffff6c7006007950 */ /* 0x000fea0003c3ffff */
        .type           $_ZN7cutlass13device_kernelIN5flash19enable_sm80_to_sm89INS1_16FlashAttnBwdSm80INS1_25CollectiveMainloopBwdSm80ILi2ELi2EN4cute5tupleIJNS5_1CILi128EEES8_NS7_ILi64EEEEEENS_10bfloat16_tEfNS_4arch4Sm80ELb0ELb0ELb1ELb0ELb0ELb0ELb0ELb0ELi2ELi4ELi4ELi4ELb0EEENS1_24CollectiveEpilogueBwdGQAISA_fSD_Li256ELb0ELb0EEENS1_19SingleTileSchedulerILb0ELb0ELb0ELi128EEEEEEEEEvNT_6ParamsE$_ZN4cute3eso3ESOILb1ELb0EJNS_6LayoutINS_5tupleIJNS3_IJNS_1CILi8EEENS4_ILi1EEEEEENS3_IJNS4_ILi4EEEEEEEEENS3_IJNS3_IJS6_NS4_ILi0EEEEEENS3_IJS5_EEEEEEEENS_10ViewEngineIPN7cutlass10bfloat16_tEEEEEC2ERKSF_RKSK_,@function
        .size           $_ZN7cutlass13device_kernelIN5flash19enable_sm80_to_sm89INS1_16FlashAttnBwdSm80INS1_25CollectiveMainloopBwdSm80ILi2ELi2EN4cute5tupleIJNS5_1CILi128EEES8_NS7_ILi64EEEEEENS_10bfloat16_tEfNS_4arch4Sm80ELb0ELb0ELb1ELb0ELb0ELb0ELb0ELb0ELi2ELi4ELi4ELi4ELb0EEENS1_24CollectiveEpilogueBwdGQAISA_fSD_Li256ELb0ELb0EEENS1_19SingleTileSchedulerILb0ELb0ELb0ELi128EEEEEEEEEvNT_6ParamsE$_ZN4cute3eso3ESOILb1ELb0EJNS_6LayoutINS_5tupleIJNS3_IJNS_1CILi8EEENS4_ILi1EEEEEENS3_IJNS4_ILi4EEEEEEEEENS3_IJNS3_IJS6_NS4_ILi0EEEEEENS3_IJS5_EEEEEEEENS_10ViewEngineIPN7cutlass10bfloat16_tEEEEEC2ERKSF_RKSK_,($_ZN7cutlass13device_kernelIN5flash19enable_sm80_to_sm89INS1_16FlashAttnBwdSm80INS1_25CollectiveMainloopBwdSm80ILi2ELi2EN4cute5tupleIJNS5_1CILi128EEES8_NS7_ILi64EEEEEENS_10bfloat16_tEfNS_4arch4Sm80ELb0ELb0ELb1ELb0ELb0ELb0ELb0ELb0ELi2ELi4ELi4ELi4ELb0EEENS1_24CollectiveEpilogueBwdGQAISA_fSD_Li256ELb0ELb0EEENS1_19SingleTileSchedulerILb0ELb0ELb0ELi128EEEEEEEEEvNT_6ParamsE$_ZN4cute3eso3ESOILb1ELb0EJNS_6LayoutINS_5tupleIJNS3_IJNS_1CILi8EEENS4_ILi1EEEEEENS4_ILi2EEEEEENS3_IJNS3_IJS6_NS4_ILi0EEEEEENS4_ILi4096EEEEEEEENS_10ViewEngineINS_8smem_ptrIPN7cutlass10bfloat16_tEEEEEEEC2ERKSE_RKSL_ - $_ZN7cutlass13device_kernelIN5flash19enable_sm80_to_sm89INS1_16FlashAttnBwdSm80INS1_25CollectiveMainloopBwdSm80ILi2ELi2EN4cute5tupleIJNS5_1CILi128EEES8_NS7_ILi64EEEEEENS_10bfloat16_tEfNS_4arch4Sm80ELb0ELb0ELb1ELb0ELb0ELb0ELb0ELb0ELi2ELi4ELi4ELi4ELb0EEENS1_24CollectiveEpilogueBwdGQAISA_fSD_Li256ELb0ELb0EEENS1_19SingleTileSchedulerILb0ELb0ELb0ELi128EEEEEEEEEvNT_6ParamsE$_ZN4cute3eso3ESOILb1ELb0EJNS_6LayoutINS_5tupleIJNS3_IJNS_1CILi8EEENS4_ILi1EEEEEENS3_IJNS4_ILi4EEEEEEEEENS3_IJNS3_IJS6_NS4_ILi0EEEEEENS3_IJS5_EEEEEEEENS_10ViewEngineIPN7cutlass10bfloat16_tEEEEEC2ERKSF_RKSK_)
$_ZN7cutlass13device_kernelIN5flash19enable_sm80_to_sm89INS1_16FlashAttnBwdSm80INS1_25CollectiveMainloopBwdSm80ILi2ELi2EN4cute5tupleIJNS5_1CILi128EEES8_NS7_ILi64EEEEEENS_10bfloat16_tEfNS_4arch4Sm80ELb0ELb0ELb1ELb0ELb0ELb0ELb0ELb0ELi2ELi4ELi4ELi4ELb0EEENS1_24CollectiveEpilogueBwdGQAISA_fSD_Li256ELb0ELb0EEENS1_19SingleTileSchedulerILb0ELb0ELb0ELi128EEEEEEEEEvNT_6ParamsE$_ZN4cute3eso3ESOILb1ELb0EJNS_6LayoutINS_5tupleIJNS3_IJNS_1CILi8EEENS4_ILi1EEEEEENS3_IJNS4_ILi4EEEEEEEEENS3_IJNS3_IJS6_NS4_ILi0EEEEEENS3_IJS5_EEEEEEEENS_10ViewEngineIPN7cutlass10bfloat16_tEEEEEC2ERKSF_RKSK_:
[----:B------:R-:W-:Y:S01]  /*9390*/  IADD3 R3, R25, -c[0x0][0x20], RZ ;  /* 0x8000080019037a10 */ /* 0x000fe20007ffe0ff */
[----:B------:R-:W-:Y:S01]  /*93a0*/  IMAD.MOV.U32 R8, RZ, RZ, R2 ;  /* 0x000000ffff087224 */ /* 0x000fe200078e0002 */
[----:B------:R-:W-:Y:S01]  /*93b0*/  MOV R9, R5 ;  /* 0x0000000500097202 */ /* 0x000fe20000000f00 */
[----:B------:R-:W-:-:S04]  /*93c0*/  IMAD.MOV.U32 R5, RZ, RZ, 0x0 ;  /* 0x00000000ff057424 */ /* 0x000fc800078e00ff */
[----:B------:R1:W-:Y:S01]  /*93d0*/  STL.64 [R3], R8 ;  /* 0x0000000803007387 */ /* 0x0003e20000100a00 */
[----:B------:R-:W-:Y:S05]  /*93e0*/  RET.REL.NODEC R4 `(_ZN7cutlass13device_kernelIN5flash19enable_sm80_to_sm89INS1_16FlashAttnBwdSm80INS1_25CollectiveMainloopBwdSm80ILi2ELi2EN4cute5tupleIJNS5_1CILi128EEES8_NS7_ILi64EEEEEENS_10bfloat16_tEfNS_4arch4Sm80ELb0ELb0ELb1ELb0ELb0ELb0ELb0ELb0ELi2ELi4ELi4ELi4ELb0EEENS1_24CollectiveEpilogueBwdGQAISA_fSD_Li256ELb0ELb0EEENS1_19SingleTileSchedulerILb0ELb0ELb0ELi128EEEEEEEEEvNT_6ParamsE) ;  /* 0xffff6c1004007950 */ /* 0x000fea0003c3ffff */
        .type           $_ZN7cutlass13device_kernelIN5flash19enable_sm80_to_sm89INS1_16FlashAttnBwdSm80INS1_25CollectiveMainloopBwdSm80ILi2ELi2EN4cute5tupleIJNS5_1CILi128EEES8_NS7_ILi64EEEEEENS_10bfloat16_tEfNS_4arch4Sm80ELb0ELb0ELb1ELb0ELb0ELb0ELb0ELb0ELi2ELi4ELi4ELi4ELb0EEENS1_24CollectiveEpilogueBwdGQAISA_fSD_Li256ELb0ELb0EEENS1_19SingleTileSchedulerILb0ELb0ELb0ELi128EEEEEEEEEvNT_6ParamsE$_ZN4cute3eso3ESOILb1ELb0EJNS_6LayoutINS_5tupleIJNS3_IJNS_1CILi8EEENS4_ILi1EEEEEENS4_ILi2EEEEEENS3_IJNS3_IJS6_NS4_ILi0EEEEEENS4_ILi4096EEEEEEEENS_10ViewEngineINS_8smem_ptrIPN7cutlass10bfloat16_tEEEEEEEC2ERKSE_RKSL_,@function
        .size           $_ZN7cutlass13device_kernelIN5flash19enable_sm80_to_sm89INS1_16FlashAttnBwdSm80INS1_25CollectiveMainloopBwdSm80ILi2ELi2EN4cute5tupleIJNS5_1CILi128EEES8_NS7_ILi64EEEEEENS_10bfloat16_tEfNS_4arch4Sm80ELb0ELb0ELb1ELb0ELb0ELb0ELb0ELb0ELi2ELi4ELi4ELi4ELb0EEENS1_24CollectiveEpilogueBwdGQAISA_fSD_Li256ELb0ELb0EEENS1_19SingleTileSchedulerILb0ELb0ELb0ELi128EEEEEEEEEvNT_6ParamsE$_ZN4cute3eso3ESOILb1ELb0EJNS_6LayoutINS_5tupleIJNS3_IJNS_1CILi8EEENS4_ILi1EEEEEENS4_ILi2EEEEEENS3_IJNS3_IJS6_NS4_ILi0EEEEEENS4_ILi4096EEEEEEEENS_10ViewEngineINS_8smem_ptrIPN7cutlass10bfloat16_tEEEEEEEC2ERKSE_RKSL_,($_ZN7cutlass13device_kernelIN5flash19enable_sm80_to_sm89INS1_16FlashAttnBwdSm80INS1_25CollectiveMainloopBwdSm80ILi2ELi2EN4cute5tupleIJNS5_1CILi128EEES8_NS7_ILi64EEEEEENS_10bfloat16_tEfNS_4arch4Sm80ELb0ELb0ELb1ELb0ELb0ELb0ELb0ELb0ELi2ELi4ELi4ELi4ELb0EEENS1_24CollectiveEpilogueBwdGQAISA_fSD_Li256ELb0ELb0EEENS1_19SingleTileSchedulerILb0ELb0ELb0ELi128EEEEEEEEEvNT_6ParamsE$_ZN4cute3eso3ESOILb1ELb0EJNS_6LayoutINS_5tupleIJNS3_IJNS_1CILi8EEENS4_ILi1EEEEEENS4_ILi2EEEEEENS3_IJNS3_IJS6_NS4_ILi0EEEEEENS4_ILi4096EEEEEEEEiEEC2ERKSE_RKi - $_ZN7cutlass13device_kernelIN5flash19enable_sm80_to_sm89INS1_16FlashAttnBwdSm80INS1_25CollectiveMainloopBwdSm80ILi2ELi2EN4cute5tupleIJNS5_1CILi128EEES8_NS7_ILi64EEEEEENS_10bfloat16_tEfNS_4arch4Sm80ELb0ELb0ELb1ELb0ELb0ELb0ELb0ELb0ELi2ELi4ELi4ELi4ELb0EEENS1_24CollectiveEpilogueBwdGQAISA_fSD_Li256ELb0ELb0EEENS1_19SingleTileSchedulerILb0ELb0ELb0ELi128EEEEEEEEEvNT_6ParamsE$_ZN4cute3eso3ESOILb1ELb0EJNS_6LayoutINS_5tupleIJNS3_IJNS_1CILi8EEENS4_ILi1EEEEEENS4_ILi2EEEEEENS3_IJNS3_IJS6_NS4_ILi0EEEEEENS4_ILi4096EEEEEEEENS_10ViewEngineINS_8smem_ptrIPN7cutlass10bfloat16_tEEEEEEEC2ERKSE_RKSL_)
$_ZN7cutlass13device_kernelIN5flash19enable_sm80_to_sm89INS1_16FlashAttnBwdSm80INS1_25CollectiveMainloopBwdSm80ILi2ELi2EN4cute5tupleIJNS5_1CILi128EEES8_NS7_ILi64EEEEEENS_10bfloat16_tEfNS_4arch4Sm80ELb0ELb0ELb1ELb0ELb0ELb0ELb0ELb0ELi2ELi4ELi4ELi4ELb0EEENS1_24CollectiveEpilogueBwdGQAISA_fSD_Li256ELb0ELb0EEENS1_19SingleTileSchedulerILb0ELb0ELb0ELi128EEEEEEEEEvNT_6ParamsE$_ZN4cute3eso3ESOILb1ELb0EJNS_6LayoutINS_5tupleIJNS3_IJNS_1CILi8EEENS4_ILi1EEEEEENS4_ILi2EEEEEENS3_IJNS3_IJS6_NS4_ILi0EEEEEENS4_ILi4096EEEEEEEENS_10ViewEngineINS_8smem_ptrIPN7cutlass10bfloat16_tEEEEEEEC2ERKSE_RKSL_:
[----:B------:R-:W-:Y:S02]  /*93f0*/  IADD3 R4, R69, -c[0x0][0x20], RZ ;  /* 0x8000080045047a10 */ /* 0x000fe40007ffe0ff */
[----:B------:R-:W-:-:S03]  /*9400*/  MOV R7, 0x0 ;  /* 0x0000000000077802 */ /* 0x000fc60000000f00 */
[----:B------:R1:W-:Y:S01]  /*9410*/  STL.64 [R4], R2 ;  /* 0x0000000204007387 */ /* 0x0003e20000100a00 */
[----:B------:R-:W-:Y:S05]  /*9420*/  RET.REL.NODEC R6 `(_ZN7cutlass13device_kernelIN5flash19enable_sm80_to_sm89INS1_16FlashAttnBwdSm80INS1_25CollectiveMainloopBwdSm80ILi2ELi2EN4cute5tupleIJNS5_1CILi128EEES8_NS7_ILi64EEEEEENS_10bfloat16_tEfNS_4arch4Sm80ELb0ELb0ELb1ELb0ELb0ELb0ELb0ELb0ELi2ELi4ELi4ELi4ELb0EEENS1_24CollectiveEpilogueBwdGQAISA_fSD_Li256ELb0ELb0EEENS1_19SingleTileSchedulerILb0ELb0ELb0ELi128EEEEEEEEEvNT_6ParamsE) ;  /* 0xffff6bd006007950 */ /* 0x000fea0003c3ffff */
        .type           $_ZN7cutlass13device_kernelIN5flash19enable_sm80_to_sm89INS1_16FlashAttnBwdSm80INS1_25CollectiveMainloopBwdSm80ILi2ELi2EN4cute5tupleIJNS5_1CILi128EEES8_NS7_ILi64EEEEEENS_10bfloat16_tEfNS_4arch4Sm80ELb0ELb0ELb1ELb0ELb0ELb0ELb0ELb0ELi2ELi4ELi4ELi4ELb0EEENS1_24CollectiveEpilogueBwdGQAISA_fSD_Li256ELb0ELb0EEENS1_19SingleTileSchedulerILb0ELb0ELb0ELi128EEEEEEEEEvNT_6ParamsE$_ZN4cute3eso3ESOILb1ELb0EJNS_6LayoutINS_5tupleIJNS3_IJNS_1CILi8EEENS4_ILi1EEEEEENS4_ILi2EEEEEENS3_IJNS3_IJS6_NS4_ILi0EEEEEENS4_ILi4096EEEEEEEEiEEC2ERKSE_RKi,@function
        .size           $_ZN7cutlass13device_kernelIN5flash19enable_sm80_to_sm89INS1_16FlashAttnBwdSm80INS1_25CollectiveMainloopBwdSm80ILi2ELi2EN4cute5tupleIJNS5_1CILi128EEES8_NS7_ILi64EEEEEENS_10bfloat16_tEfNS_4arch4Sm80ELb0ELb0ELb1ELb0ELb0ELb0ELb0ELb0ELi2ELi4ELi4ELi4ELb0EEENS1_24CollectiveEpilogueBwdGQAISA_fSD_Li256ELb0ELb0EEENS1_19SingleTileSchedulerILb0ELb0ELb0ELi128EEEEEEEEEvNT_6ParamsE$_ZN4cute3eso3ESOILb1ELb0EJNS_6LayoutINS_5tupleIJNS3_IJNS_1CILi8EEENS4_ILi1EEEEEENS4_ILi2EEEEEENS3_IJNS3_IJS6_NS4_ILi0EEEEEENS4_ILi4096EEEEEEEEiEEC2ERKSE_RKi,($_ZN7cutlass13device_kernelIN5flash19enable_sm80_to_sm89INS1_16FlashAttnBwdSm80INS1_25CollectiveMainloopBwdSm80ILi2ELi2EN4cute5tupleIJNS5_1CILi128EEES8_NS7_ILi64EEEEEENS_10bfloat16_tEfNS_4arch4Sm80ELb0ELb0ELb1ELb0ELb0ELb0ELb0ELb0ELi2ELi4ELi4ELi4ELb0EEENS1_24CollectiveEpilogueBwdGQAISA_fSD_Li256ELb0ELb0EEENS1_19SingleTileSchedulerILb0ELb0ELb0ELi128EEEEEEEEEvNT_6ParamsE$_ZN4cute3eso3ESOILb1ELb0EJNS_6LayoutINS_5tupleIJNS3_IJNS_1CILi8EEENS4_ILi1EEEEEENS4_ILi2EEEEEENS3_IJNS3_IJS6_NS4_ILi0EEEEEENS4_ILi64EEEEEEEENS_10ViewEngineIPN7cutlass10bfloat16_tEEEEEC2ERKSE_RKSJ_ - $_ZN7cutlass13device_kernelIN5flash19enable_sm80_to_sm89INS1_16FlashAttnBwdSm80INS1_25CollectiveMainloopBwdSm80ILi2ELi2EN4cute5tupleIJNS5_1CILi128EEES8_NS7_ILi64EEEEEENS_10bfloat16_tEfNS_4arch4Sm80ELb0ELb0ELb1ELb0ELb0ELb0ELb0ELb0ELi2ELi4ELi4ELi4ELb0EEENS1_24CollectiveEpilogueBwdGQAISA_fSD_Li256ELb0ELb0EEENS1_19SingleTileSchedulerILb0ELb0ELb0ELi128EEEEEEEEEvNT_6ParamsE$_ZN4cute3eso3ESOILb1ELb0EJNS_6LayoutINS_5tupleIJNS3_IJNS_1CILi8EEENS4_ILi1EEEEEENS4_ILi2EEEEEENS3_IJNS3_IJS6_NS4_ILi0EEEEEENS4_ILi4096EEEEEEEEiEEC2ERKSE_RKi)
$_ZN7cutlass13device_kernelIN5flash19enable_sm80_to_sm89INS1_16FlashAttnBwdSm80INS1_25CollectiveMainloopBwdSm80ILi2ELi2EN4cute5tupleIJNS5_1CILi128EEES8_NS7_ILi64EEEEEENS_10bfloat16_tEfNS_4arch4Sm80ELb0ELb0ELb1ELb0ELb0ELb0ELb0ELb0ELi2ELi4ELi4ELi4ELb0EEENS1_24CollectiveEpilogueBwdGQAISA_fSD_Li256ELb0ELb0EEENS1_19SingleTileSchedulerILb0ELb0ELb0ELi128EEEEEEEEEvNT_6ParamsE$_ZN4cute3eso3ESOILb1ELb0EJNS_6LayoutINS_5tupleIJNS3_IJNS_1CILi8EEENS4_ILi1EEEEEENS4_ILi2EEEEEENS3_IJNS3_IJS6_NS4_ILi0EEEEEENS4_ILi4096EEEEEEEEiEEC2ERKSE_RKi:
[----:B------:R-:W-:Y:S02]  /*9430*/  IADD3 R2, R69, -c[0x0][0x20], RZ ;  /* 0x8000080045027a10 */ /* 0x000fe40007ffe0ff */
[----:B------:R-:W-:-:S03]  /*9440*/  MOV R5, 0x0 ;  /* 0x0000000000057802 */ /* 0x000fc60000000f00 */
[----:B------:R1:W-:Y:S01]  /*9450*/  STL [R2], R3 ;  /* 0x0000000302007387 */ /* 0x0003e20000100800 */
[----:B------:R-:W-:Y:S05]  /*9460*/  RET.REL.NODEC R4 `(_ZN7cutlass13device_kernelIN5flash19enable_sm80_to_sm89INS1_16FlashAttnBwdSm80INS1_25CollectiveMainloopBwdSm80ILi2ELi2EN4cute5tupleIJNS5_1CILi128EEES8_NS7_ILi64EEEEEENS_10bfloat16_tEfNS_4arch4Sm80ELb0ELb0ELb1ELb0ELb0ELb0ELb0ELb0ELi2ELi4ELi4ELi4ELb0EEENS1_24CollectiveEpilogueBwdGQAISA_fSD_Li256ELb0ELb0EEENS1_19SingleTileSchedulerILb0ELb0ELb0ELi128EEEEEEEEEvNT_6ParamsE) ;  /* 0xffff6b9004007950 */ /* 0x000fea0003c3ffff */
        .type           $_ZN7cutlass13device_kernelIN5flash19enable_sm80_to_sm89INS1_16FlashAttnBwdSm80INS1_25CollectiveMainloopBwdSm80ILi2ELi2EN4cute5tupleIJNS5_1CILi128EEES8_NS7_ILi64EEEEEENS_10bfloat16_tEfNS_4arch4Sm80ELb0ELb0ELb1ELb0ELb0ELb0ELb0ELb0ELi2ELi4ELi4ELi4ELb0EEENS1_24CollectiveEpilogueBwdGQAISA_fSD_Li256ELb0ELb0EEENS1_19SingleTileSchedulerILb0ELb0ELb0ELi128EEEEEEEEEvNT_6ParamsE$_ZN4cute3eso3ESOILb1ELb0EJNS_6LayoutINS_5tupleIJNS3_IJNS_1CILi8EEENS4_ILi1EEEEEENS4_ILi2EEEEEENS3_IJNS3_IJS6_NS4_ILi0EEEEEENS4_ILi64EEEEEEEENS_10ViewEngineIPN7cutlass10bfloat16_tEEEEEC2ERKSE_RKSJ_,@function
        .size           $_ZN7cutlass13device_kernelIN5flash19enable_sm80_to_sm89INS1_16FlashAttnBwdSm80INS1_25CollectiveMainloopBwdSm80ILi2ELi2EN4cute5tupleIJNS5_1CILi128EEES8_NS7_ILi64EEEEEENS_10bfloat16_tEfNS_4arch4Sm80ELb0ELb0ELb1ELb0ELb0ELb0ELb0ELb0ELi2ELi4ELi4ELi4ELb0EEENS1_24CollectiveEpilogueBwdGQAISA_fSD_Li256ELb0ELb0EEENS1_19SingleTileSchedulerILb0ELb0ELb0ELi128EEEEEEEEEvNT_6ParamsE$_ZN4cute3eso3ESOILb1ELb0EJNS_6LayoutINS_5tupleIJNS3_IJNS_1CILi8EEENS4_ILi1EEEEEENS4_ILi2EEEEEENS3_IJNS3_IJS6_NS4_ILi0EEEEEENS4_ILi64EEEEEEEENS_10ViewEngineIPN7cutlass10bfloat16_tEEEEEC2ERKSE_RKSJ_,($_ZN7cutlass13device_kernelIN5flash19enable_sm80_to_sm89INS1_16FlashAttnBwdSm80INS1_25CollectiveMainloopBwdSm80ILi2ELi2EN4cute5tupleIJNS5_1CILi128EEES8_NS7_ILi64EEEEEENS_10bfloat16_tEfNS_4arch4Sm80ELb0ELb0ELb1ELb0ELb0ELb0ELb0ELb0ELi2ELi4ELi4ELi4ELb0EEENS1_24CollectiveEpilogueBwdGQAISA_fSD_Li256ELb0ELb0EEENS1_19SingleTileSchedulerILb0ELb0ELb0ELi128EEEEEEEEEvNT_6ParamsE$_ZN4cute3eso3ESOILb1ELb0EJNS_6LayoutINS_5tupleIJNS3_IJNS_1CILi8EEENS4_ILi1EEEEEENS4_ILi2EEEEEENS3_IJNS3_IJS6_NS4_ILi0EEEEEENS4_ILi64EEEEEEEEiEEC2ERKSE_RKi - $_ZN7cutlass13device_kernelIN5flash19enable_sm80_to_sm89INS1_16FlashAttnBwdSm80INS1_25CollectiveMainloopBwdSm80ILi2ELi2EN4cute5tupleIJNS5_1CILi128EEES8_NS7_ILi64EEEEEENS_10bfloat16_tEfNS_4arch4Sm80ELb0ELb0ELb1ELb0ELb0ELb0ELb0ELb0ELi2ELi4ELi4ELi4ELb0EEENS1_24CollectiveEpilogueBwdGQAISA_fSD_Li256ELb0ELb0EEENS1_19SingleTileSchedulerILb0ELb0ELb0ELi128EEEEEEEEEvNT_6ParamsE$_ZN4cute3eso3ESOILb1ELb0EJNS_6LayoutINS_5tupleIJNS3_IJNS_1CILi8EEENS4_ILi1EEEEEENS4_ILi2EEEEEENS3_IJNS3_IJS6_NS4_ILi0EEEEEENS4_ILi64EEEEEEEENS_10ViewEngineIPN7cutlass10bfloat16_tEEEEEC2ERKSE_RKSJ_)
$_ZN7cutlass13device_kernelIN5flash19enable_sm80_to_sm89INS1_16FlashAttnBwdSm80INS1_25CollectiveMainloopBwdSm80ILi2ELi2EN4cute5tupleIJNS5_1CILi128EEES8_NS7_ILi64EEEEEENS_10bfloat16_tEfNS_4arch4Sm80ELb0ELb0ELb1ELb0ELb0ELb0ELb0ELb0ELi2ELi4ELi4ELi4ELb0EEENS1_24CollectiveEpilogueBwdGQAISA_fSD_Li256ELb0ELb0EEENS1_19SingleTileSchedulerILb0ELb0ELb0ELi128EEEEEEEEEvNT_6ParamsE$_ZN4cute3eso3ESOILb1ELb0EJNS_6LayoutINS_5tupleIJNS3_IJNS_1CILi8EEENS4_ILi1EEEEEENS4_ILi2EEEEEENS3_IJNS3_IJS6_NS4_ILi0EEEEEENS4_ILi64EEEEEEEENS_10ViewEngineIPN7cutlass10bfloat16_tEEEEEC2ERKSE_RKSJ_:
[----:B------:R-:W-:Y:S01]  /*9470*/  IADD3 R2, R25, -c[0x0][0x20], RZ ;  /* 0x8000080019027a10 */ /* 0x000fe20007ffe0ff */
[----:B------:R-:W-:Y:S01]  /*9480*/  IMAD.MOV.U32 R9, RZ, RZ, R3 ;  /* 0x000000ffff097224 */ /* 0x000fe200078e0003 */
[----:B------:R-:W-:-:S04]  /*9490*/  MOV R7, 0x0 ;  /* 0x0000000000077802 */ /* 0x000fc80000000f00 */
[----:B------:R1:W-:Y:S01]  /*94a0*/  STL.64 [R2], R8 ;  /* 0x0000000802007387 */ /* 0x0003e20000100a00 */
[----:B------:R-:W-:Y:S05]  /*94b0*/  RET.REL.NODEC R6 `(_ZN7cutlass13device_kernelIN5flash19enable_sm80_to_sm89INS1_16FlashAttnBwdSm80INS1_25CollectiveMainloopBwdSm80ILi2ELi2EN4cute5tupleIJNS5_1CILi128EEES8_NS7_ILi64EEEEEENS_10bfloat16_tEfNS_4arch4Sm80ELb0ELb0ELb1ELb0ELb0ELb0ELb0ELb0ELi2ELi4ELi4ELi4ELb0EEENS1_24CollectiveEpilogueBwdGQAISA_fSD_Li256ELb0ELb0EEENS1_19SingleTileSchedulerILb0ELb0ELb0ELi128EEEEEEEEEvNT_6ParamsE) ;  /* 0xffff6b4006007950 */ /* 0x000fea0003c3ffff */
        .type           $_ZN7cutlass13device_kernelIN5flash19enable_sm80_to_sm89INS1_16FlashAttnBwdSm80INS1_25CollectiveMainloopBwdSm80ILi2ELi2EN4cute5tupleIJNS5_1CILi128EEES8_NS7_ILi64EEEEEENS_10bfloat16_tEfNS_4arch4Sm80ELb0ELb0ELb1ELb0ELb0ELb0ELb0ELb0ELi2ELi4ELi4ELi4ELb0EEENS1_24CollectiveEpilogueBwdGQAISA_fSD_Li256ELb0ELb0EEENS1_19SingleTileSchedulerILb0ELb0ELb0ELi128EEEEEEEEEvNT_6ParamsE$_ZN4cute3eso3ESOILb1ELb0EJNS_6LayoutINS_5tupleIJNS3_IJNS_1CILi8EEENS4_ILi1EEEEEENS4_ILi2EEEEEENS3_IJNS3_IJS6_NS4_ILi0EEEEEENS4_ILi64EEEEEEEEiEEC2ERKSE_RKi,@function
        .size           $_ZN7cutlass13device_kernelIN5flash19enable_sm80_to_sm89INS1_16FlashAttnBwdSm80INS1_25CollectiveMainloopBwdSm80ILi2ELi2EN4cute5tupleIJNS5_1CILi128EEES8_NS7_ILi64EEEEEENS_10bfloat16_tEfNS_4arch4Sm80ELb0ELb0ELb1ELb0ELb0ELb0ELb0ELb0ELi2ELi4ELi4ELi4ELb0EEENS1_24CollectiveEpilogueBwdGQAISA_fSD_Li256ELb0ELb0EEENS1_19SingleTileSchedulerILb0ELb0ELb0ELi128EEEEEEEEEvNT_6ParamsE$_ZN4cute3eso3ESOILb1ELb0EJNS_6LayoutINS_5tupleIJNS3_IJNS_1CILi8EEENS4_ILi1EEEEEENS4_ILi2EEEEEENS3_IJNS3_IJS6_NS4_ILi0EEEEEENS4_ILi64EEEEEEEEiEEC2ERKSE_RKi,($_ZN7cutlass13device_kernelIN5flash19enable_sm80_to_sm89INS1_16FlashAttnBwdSm80INS1_25CollectiveMainloopBwdSm80ILi2ELi2EN4cute5tupleIJNS5_1CILi128EEES8_NS7_ILi64EEEEEENS_10bfloat16_tEfNS_4arch4Sm80ELb0ELb0ELb1ELb0ELb0ELb0ELb0ELb0ELi2ELi4ELi4ELi4ELb0EEENS1_24CollectiveEpilogueBwdGQAISA_fSD_Li256ELb0ELb0EEENS1_19SingleTileSchedulerILb0ELb0ELb0ELi128EEEEEEEEEvNT_6ParamsE$_ZN4cute3eso3ESOILb1ELb0EJNS_6LayoutINS_5tupleIJNS3_IJNS_1CILi8EEENS4_ILi1EEEEEENS4_ILi2EEEEEENS3_IJNS3_IJS6_NS4_ILi0EEEEEENS4_ILi8192EEEEEEEENS_10ViewEngineINS_8smem_ptrIPN7cutlass10bfloat16_tEEEEEEEC2ERKSE_RKSL_ - $_ZN7cutlass13device_kernelIN5flash19enable_sm80_to_sm89INS1_16FlashAttnBwdSm80INS1_25CollectiveMainloopBwdSm80ILi2ELi2EN4cute5tupleIJNS5_1CILi128EEES8_NS7_ILi64EEEEEENS_10bfloat16_tEfNS_4arch4Sm80ELb0ELb0ELb1ELb0ELb0ELb0ELb0ELb0ELi2ELi4ELi4ELi4ELb0EEENS1_24CollectiveEpilogueBwdGQAISA_fSD_Li256ELb0ELb0EEENS1_19SingleTileSchedulerILb0ELb0ELb0ELi128EEEEEEEEEvNT_6ParamsE$_ZN4cute3eso3ESOILb1ELb0EJNS_6LayoutINS_5tupleIJNS3_IJNS_1CILi8EEENS4_ILi1EEEEEENS4_ILi2EEEEEENS3_IJNS3_IJS6_NS4_ILi0EEEEEENS4_ILi64EEEEEEEEiEEC2ERKSE_RKi)
$_ZN7cutlass13device_kernelIN5flash19enable_sm80_to_sm89INS1_16FlashAttnBwdSm80INS1_25CollectiveMainloopBwdSm80ILi2ELi2EN4cute5tupleIJNS5_1CILi128EEES8_NS7_ILi64EEEEEENS_10bfloat16_tEfNS_4arch4Sm80ELb0ELb0ELb1ELb0ELb0ELb0ELb0ELb0ELi2ELi4ELi4ELi4ELb0EEENS1_24CollectiveEpilogueBwdGQAISA_fSD_Li256ELb0ELb0EEENS1_19SingleTileSchedulerILb0ELb0ELb0ELi128EEEEEEEEEvNT_6ParamsE$_ZN4cute3eso3ESOILb1ELb0EJNS_6LayoutINS_5tupleIJNS3_IJNS_1CILi8EEENS4_ILi1EEEEEENS4_ILi2EEEEEENS3_IJNS3_IJS6_NS4_ILi0EEEEEENS4_ILi64EEEEEEEEiEEC2ERKSE_RKi:
[----:B------:R-:W-:Y:S02]  /*94c0*/  IADD3 R2, R25, -c[0x0][0x20], RZ ;  /* 0x8000080019027a10 */ /* 0x000fe40007ffe0ff */
[----:B------:R-:W-:-:S03]  /*94d0*/  MOV R7, 0x0 ;  /* 0x0000000000077802 */ /* 0x000fc60000000f00 */
[----:B------:R1:W-:Y:S01]  /*94e0*/  STL [R2], R3 ;  /* 0x0000000302007387 */ /* 0x0003e20000100800 */
[----:B------:R-:W-:Y:S05]  /*94f0*/  RET.REL.NODEC R6 `(_ZN7cutlass13device_kernelIN5flash19enable_sm80_to_sm89INS1_16FlashAttnBwdSm80INS1_25CollectiveMainloopBwdSm80ILi2ELi2EN4cute5tupleIJNS5_1CILi128EEES8_NS7_ILi64EEEEEENS_10bfloat16_tEfNS_4arch4Sm80ELb0ELb0ELb1ELb0ELb0ELb0ELb0ELb0ELi2ELi4ELi4ELi4ELb0EEENS1_24CollectiveEpilogueBwdGQAISA_fSD_Li256ELb0ELb0EEENS1_19SingleTileSchedulerILb0ELb0ELb0ELi128EEEEEEEEEvNT_6ParamsE) ;  /* 0xffff6b0006007950 */ /* 0x000fea0003c3ffff */
        .type           $_ZN7cutlass13device_kernelIN5flash19enable_sm80_to_sm89INS1_16FlashAttnBwdSm80INS1_25CollectiveMainloopBwdSm80ILi2ELi2EN4cute5tupleIJNS5_1CILi128EEES8_NS7_ILi64EEEEEENS_10bfloat16_tEfNS_4arch4Sm80ELb0ELb0ELb1ELb0ELb0ELb0ELb0ELb0ELi2ELi4ELi4ELi4ELb0EEENS1_24CollectiveEpilogueBwdGQAISA_fSD_Li256ELb0ELb0EEENS1_19SingleTileSchedulerILb0ELb0ELb0ELi128EEEEEEEEEvNT_6ParamsE$_ZN4cute3eso3ESOILb1ELb0EJNS_6LayoutINS_5tupleIJNS3_IJNS_1CILi8EEENS4_ILi1EEEEEENS4_ILi2EEEEEENS3_IJNS3_IJS6_NS4_ILi0EEEEEENS4_ILi8192EEEEEEEENS_10ViewEngineINS_8smem_ptrIPN7cutlass10bfloat16_tEEEEEEEC2ERKSE_RKSL_,@function
        .size           $_ZN7cutlass13device_kernelIN5flash19enable_sm80_to_sm89INS1_16FlashAttnBwdSm80INS1_25CollectiveMainloopBwdSm80ILi2ELi2EN4cute5tupleIJNS5_1CILi128EEES8_NS7_ILi64EEEEEENS_10bfloat16_tEfNS_4arch4Sm80ELb0ELb0ELb1ELb0ELb0ELb0ELb0ELb0ELi2ELi4ELi4ELi4ELb0EEENS1_24CollectiveEpilogueBwdGQAISA_fSD_Li256ELb0ELb0EEENS1_19SingleTileSchedulerILb0ELb0ELb0ELi128EEEEEEEEEvNT_6ParamsE$_ZN4cute3eso3ESOILb1ELb0EJNS_6LayoutINS_5tupleIJNS3_IJNS_1CILi8EEENS4_ILi1EEEEEENS4_ILi2EEEEEENS3_IJNS3_IJS6_NS4_ILi0EEEEEENS4_ILi8192EEEEEEEENS_10ViewEngineINS_8smem_ptrIPN7cutlass10bfloat16_tEEEEEEEC2ERKSE_RKSL_,($_ZN7cutlass13device_kernelIN5flash19enable_sm80_to_sm89INS1_16FlashAttnBwdSm80INS1_25CollectiveMainloopBwdSm80ILi2ELi2EN4cute5tupleIJNS5_1CILi128EEES8_NS7_ILi64EEEEEENS_10bfloat16_tEfNS_4arch4Sm80ELb0ELb0ELb1ELb0ELb0ELb0ELb0ELb0ELi2ELi4ELi4ELi4ELb0EEENS1_24CollectiveEpilogueBwdGQAISA_fSD_Li256ELb0ELb0EEENS1_19SingleTileSchedulerILb0ELb0ELb0ELi128EEEEEEEEEvNT_6ParamsE$_ZN4cute3eso3ESOILb1ELb0EJNS_6LayoutINS_5tupleIJNS3_IJNS_1CILi8EEENS4_ILi1EEEEEENS4_ILi2EEEEEENS3_IJNS3_IJS6_NS4_ILi0EEEEEENS4_ILi8192EEEEEEEEiEEC2ERKSE_RKi - $_ZN7cutlass13device_kernelIN5flash19enable_sm80_to_sm89INS1_16FlashAttnBwdSm80INS1_25CollectiveMainloopBwdSm80ILi2ELi2EN4cute5tupleIJNS5_1CILi128EEES8_NS7_ILi64EEEEEENS_10bfloat16_tEfNS_4arch4Sm80ELb0ELb0ELb1ELb0ELb0ELb0ELb0ELb0ELi2ELi4ELi4ELi4ELb0EEENS1_24CollectiveEpilogueBwdGQAISA_fSD_Li256ELb0ELb0EEENS1_19SingleTileSchedulerILb0ELb0ELb0ELi128EEEEEEEEEvNT_6ParamsE$_ZN4cute3eso3ESOILb1ELb0EJNS_6LayoutINS_5tupleIJNS3_IJNS_1CILi8EEENS4_ILi1EEEEEENS4_ILi2EEEEEENS3_IJNS3_IJS6_NS4_ILi0EEEEEENS4_ILi8192EEEEEEEENS_10ViewEngineINS_8smem_ptrIPN7cutlass10bfloat16_tEEEEEEEC2ERKSE_RKSL_)
$_ZN7cutlass13device_kernelIN5flash19enable_sm80_to_sm89INS1_16FlashAttnBwdSm80INS1_25CollectiveMainloopBwdSm80ILi2ELi2EN4cute5tupleIJNS5_1CILi128EEES8_NS7_ILi64EEEEEENS_10bfloat16_tEfNS_4arch4Sm80ELb0ELb0ELb1ELb0ELb0ELb0ELb0ELb0ELi2ELi4ELi4ELi4ELb0EEENS1_24CollectiveEpilogueBwdGQAISA_fSD_Li256ELb0ELb0EEENS1_19SingleTileSchedulerILb0ELb0ELb0ELi128EEEEEEEEEvNT_6ParamsE$_ZN4cute3eso3ESOILb1ELb0EJNS_6LayoutINS_5tupleIJNS3_IJNS_1CILi8EEENS4_ILi1EEEEEENS4_ILi2EEEEEENS3_IJNS3_IJS6_NS4_ILi0EEEEEENS4_ILi8192EEEEEEEENS_10ViewEngineINS_8smem_ptrIPN7cutlass10bfloat16_tEEEEEEEC2ERKSE_RKSL_:
[----:B------:R-:W-:Y:S02]  /*9500*/  IADD3 R4, R25, -c[0x0][0x20], RZ ;  /* 0x8000080019047a10 */ /* 0x000fe40007ffe0ff */
[----:B------:R-:W-:-:S03]  /*9510*/  MOV R7, 0x0 ;  /* 0x0000000000077802 */ /* 0x000fc60000000f00 */
[----:B------:R1:W-:Y:S01]  /*9520*/  STL.64 [R4], R2 ;  /* 0x0000000204007387 */ /* 0x0003e20000100a00 */
[----:B------:R-:W-:Y:S05]  /*9530*/  RET.REL.NODEC R6 `(_ZN7cutlass13device_kernelIN5flash19enable_sm80_to_sm89INS1_16FlashAttnBwdSm80INS1_25CollectiveMainloopBwdSm80ILi2ELi2EN4cute5tupleIJNS5_1CILi128EEES8_NS7_ILi64EEEEEENS_10bfloat16_tEfNS_4arch4Sm80ELb0ELb0ELb1ELb0ELb0ELb0ELb0ELb0ELi2ELi4ELi4ELi4ELb0EEENS1_24CollectiveEpilogueBwdGQAISA_fSD_Li256ELb0ELb0EEENS1_19SingleTileSchedulerILb0ELb0ELb0ELi128EEEEEEEEEvNT_6ParamsE) ;  /* 0xffff6ac006007950 */ /* 0x000fea0003c3ffff */
        .type           $_ZN7cutlass13device_kernelIN5flash19enable_sm80_to_sm89INS1_16FlashAttnBwdSm80INS1_25CollectiveMainloopBwdSm80ILi2ELi2EN4cute5tupleIJNS5_1CILi128EEES8_NS7_ILi64EEEEEENS_10bfloat16_tEfNS_4arch4Sm80ELb0ELb0ELb1ELb0ELb0ELb0ELb0ELb0ELi2ELi4ELi4ELi4ELb0EEENS1_24CollectiveEpilogueBwdGQAISA_fSD_Li256ELb0ELb0EEENS1_19SingleTileSchedulerILb0ELb0ELb0ELi128EEEEEEEEEvNT_6ParamsE$_ZN4cute3eso3ESOILb1ELb0EJNS_6LayoutINS_5tupleIJNS3_IJNS_1CILi8EEENS4_ILi1EEEEEENS4_ILi2EEEEEENS3_IJNS3_IJS6_NS4_ILi0EEEEEENS4_ILi8192EEEEEEEEiEEC2ERKSE_RKi,@function
        .size           $_ZN7cutlass13device_kernelIN5flash19enable_sm80_to_sm89INS1_16FlashAttnBwdSm80INS1_25CollectiveMainloopBwdSm80ILi2ELi2EN4cute5tupleIJNS5_1CILi128EEES8_NS7_ILi64EEEEEENS_10bfloat16_tEfNS_4arch4Sm80ELb0ELb0ELb1ELb0ELb0ELb0ELb0ELb0ELi2ELi4ELi4ELi4ELb0EEENS1_24CollectiveEpilogueBwdGQAISA_fSD_Li256ELb0ELb0EEENS1_19SingleTileSchedulerILb0ELb0ELb0ELi128EEEEEEEEEvNT_6ParamsE$_ZN4cute3eso3ESOILb1ELb0EJNS_6LayoutINS_5tupleIJNS3_IJNS_1CILi8EEENS4_ILi1EEEEEENS4_ILi2EEEEEENS3_IJNS3_IJS6_NS4_ILi0EEEEEENS4_ILi8192EEEEEEEEiEEC2ERKSE_RKi,($_ZN7cutlass13device_kernelIN5flash19enable_sm80_to_sm89INS1_16FlashAttnBwdSm80INS1_25CollectiveMainloopBwdSm80ILi2ELi2EN4cute5tupleIJNS5_1CILi128EEES8_NS7_ILi64EEEEEENS_10bfloat16_tEfNS_4arch4Sm80ELb0ELb0ELb1ELb0ELb0ELb0ELb0ELb0ELi2ELi4ELi4ELi4ELb0EEENS1_24CollectiveEpilogueBwdGQAISA_fSD_Li256ELb0ELb0EEENS1_19SingleTileSchedulerILb0ELb0ELb0ELi128EEEEEEEEEvNT_6ParamsE$_ZN4cute3eso3ESOILb1ELb0EJNS_6LayoutINS_5tupleIJNS3_IJNS_1CILi8EEENS4_ILi1EEEEEENS4_ILi2EEEEEENS3_IJNS3_IJS6_NS4_ILi0EEEEEES5_EEEEENS_10ViewEngineIPN7cutlass10bfloat16_tEEEEEC2ERKSD_RKSI_ - $_ZN7cutlass13device_kernelIN5flash19enable_sm80_to_sm89INS1_16FlashAttnBwdSm80INS1_25CollectiveMainloopBwdSm80ILi2ELi2EN4cute5tupleIJNS5_1CILi128EEES8_NS7_ILi64EEEEEENS_10bfloat16_tEfNS_4arch4Sm80ELb0ELb0ELb1ELb0ELb0ELb0ELb0ELb0ELi2ELi4ELi4ELi4ELb0EEENS1_24CollectiveEpilogueBwdGQAISA_fSD_Li256ELb0ELb0EEENS1_19SingleTileSchedulerILb0ELb0ELb0ELi128EEEEEEEEEvNT_6ParamsE$_ZN4cute3eso3ESOILb1ELb0EJNS_6LayoutINS_5tupleIJNS3_IJNS_1CILi8EEENS4_ILi1EEEEEENS4_ILi2EEEEEENS3_IJNS3_IJS6_NS4_ILi0EEEEEENS4_ILi8192EEEEEEEEiEEC2ERKSE_RKi)
$_ZN7cutlass13device_kernelIN5flash19enable_sm80_to_sm89INS1_16FlashAttnBwdSm80INS1_25CollectiveMainloopBwdSm80ILi2ELi2EN4cute5tupleIJNS5_1CILi128EEES8_NS7_ILi64EEEEEENS_10bfloat16_tEfNS_4arch4Sm80ELb0ELb0ELb1ELb0ELb0ELb0ELb0ELb0ELi2ELi4ELi4ELi4ELb0EEENS1_24CollectiveEpilogueBwdGQAISA_fSD_Li256ELb0ELb0EEENS1_19SingleTileSchedulerILb0ELb0ELb0ELi128EEEEEEEEEvNT_6ParamsE$_ZN4cute3eso3ESOILb1ELb0EJNS_6LayoutINS_5tupleIJNS3_IJNS_1CILi8EEENS4_ILi1EEEEEENS4_ILi2EEEEEENS3_IJNS3_IJS6_NS4_ILi0EEEEEENS4_ILi8192EEEEEEEEiEEC2ERKSE_RKi:
[----:B------:R-:W-:Y:S02]  /*9540*/  IADD3 R2, R25, -c[0x0][0x20], RZ ;  /* 0x8000080019027a10 */ /* 0x000fe40007ffe0ff */
[----:B------:R-:W-:-:S03]  /*9550*/  MOV R5, 0x0 ;  /* 0x0000000000057802 */ /* 0x000fc60000000f00 */
[----:B------:R1:W-:Y:S01]  /*9560*/  STL [R2], R3 ;  /* 0x0000000302007387 */ /* 0x0003e20000100800 */
[----:B------:R-:W-:Y:S05]  /*9570*/  RET.REL.NODEC R4 `(_ZN7cutlass13device_kernelIN5flash19enable_sm80_to_sm89INS1_16FlashAttnBwdSm80INS1_25CollectiveMainloopBwdSm80ILi2ELi2EN4cute5tupleIJNS5_1CILi128EEES8_NS7_ILi64EEEEEENS_10bfloat16_tEfNS_4arch4Sm80ELb0ELb0ELb1ELb0ELb0ELb0ELb0ELb0ELi2ELi4ELi4ELi4ELb0EEENS1_24CollectiveEpilogueBwdGQAISA_fSD_Li256ELb0ELb0EEENS1_19SingleTileSchedulerILb0ELb0ELb0ELi128EEEEEEEEEvNT_6ParamsE) ;  /* 0xffff6a8004007950 */ /* 0x000fea0003c3ffff */
        .type           $_ZN7cutlass13device_kernelIN5flash19enable_sm80_to_sm89INS1_16FlashAttnBwdSm80INS1_25CollectiveMainloopBwdSm80ILi2ELi2EN4cute5tupleIJNS5_1CILi128EEES8_NS7_ILi64EEEEEENS_10bfloat16_tEfNS_4arch4Sm80ELb0ELb0ELb1ELb0ELb0ELb0ELb0ELb0ELi2ELi4ELi4ELi4ELb0EEENS1_24CollectiveEpilogueBwdGQAISA_fSD_Li256ELb0ELb0EEENS1_19SingleTileSchedulerILb0ELb0ELb0ELi128EEEEEEEEEvNT_6ParamsE$_ZN4cute3eso3ESOILb1ELb0EJNS_6LayoutINS_5tupleIJNS3_IJNS_1CILi8EEENS4_ILi1EEEEEENS4_ILi2EEEEEENS3_IJNS3_IJS6_NS4_ILi0EEEEEES5_EEEEENS_10ViewEngineIPN7cutlass10bfloat16_tEEEEEC2ERKSD_RKSI_,@function
        .size           $_ZN7cutlass13device_kernelIN5flash19enable_sm80_to_sm89INS1_16FlashAttnBwdSm80INS1_25CollectiveMainloopBwdSm80ILi2ELi2EN4cute5tupleIJNS5_1CILi128EEES8_NS7_ILi64EEEEEENS_10bfloat16_tEfNS_4arch4Sm80ELb0ELb0ELb1ELb0ELb0ELb0ELb0ELb0ELi2ELi4ELi4ELi4ELb0EEENS1_24CollectiveEpilogueBwdGQAISA_fSD_Li256ELb0ELb0EEENS1_19SingleTileSchedulerILb0ELb0ELb0ELi128EEEEEEEEEvNT_6ParamsE$_ZN4cute3eso3ESOILb1ELb0EJNS_6LayoutINS_5tupleIJNS3_IJNS_1CILi8EEENS4_ILi1EEEEEENS4_ILi2EEEEEENS3_IJNS3_IJS6_NS4_ILi0EEEEEES5_EEEEENS_10ViewEngineIPN7cutlass10bfloat16_tEEEEEC2ERKSD_RKSI_,($_ZN7cutlass13device_kernelIN5flash19enable_sm80_to_sm89INS1_16FlashAttnBwdSm80INS1_25CollectiveMainloopBwdSm80ILi2ELi2EN4cute5tupleIJNS5_1CILi128EEES8_NS7_ILi64EEEEEENS_10bfloat16_tEfNS_4arch4Sm80ELb0ELb0ELb1ELb0ELb0ELb0ELb0ELb0ELi2ELi4ELi4ELi4ELb0EEENS1_24CollectiveEpilogueBwdGQAISA_fSD_Li256ELb0ELb0EEENS1_19SingleTileSchedulerILb0ELb0ELb0ELi128EEEEEEEEEvNT_6ParamsE$_ZN4cute3eso3ESOILb1ELb0EJNS_6LayoutINS_5tupleIJNS3_IJNS_1CILi8EEENS4_ILi1EEEEEENS4_ILi2EEEEEENS3_IJNS3_IJS6_NS4_ILi0EEEEEES5_EEEEEiEEC2ERKSD_RKi - $_ZN7cutlass13device_kernelIN5flash19enable_sm80_to_sm89INS1_16FlashAttnBwdSm80INS1_25CollectiveMainloopBwdSm80ILi2ELi2EN4cute5tupleIJNS5_1CILi128EEES8_NS7_ILi64EEEEEENS_10bfloat16_tEfNS_4arch4Sm80ELb0ELb0ELb1ELb0ELb0ELb0ELb0ELb0ELi2ELi4ELi4ELi4ELb0EEENS1_24CollectiveEpilogueBwdGQAISA_fSD_Li256ELb0ELb0EEENS1_19SingleTileSchedulerILb0ELb0ELb0ELi128EEEEEEEEEvNT_6ParamsE$_ZN4cute3eso3ESOILb1ELb0EJNS_6LayoutINS_5tupleIJNS3_IJNS_1CILi8EEENS4_ILi1EEEEEENS4_ILi2EEEEEENS3_IJNS3_IJS6_NS4_ILi0EEEEEES5_EEEEENS_10ViewEngineIPN7cutlass10bfloat16_tEEEEEC2ERKSD_RKSI_)
$_ZN7cutlass13device_kernelIN5flash19enable_sm80_to_sm89INS1_16FlashAttnBwdSm80INS1_25CollectiveMainloopBwdSm80ILi2ELi2EN4cute5tupleIJNS5_1CILi128EEES8_NS7_ILi64EEEEEENS_10bfloat16_tEfNS_4arch4Sm80ELb0ELb0ELb1ELb0ELb0ELb0ELb0ELb0ELi2ELi4ELi4ELi4ELb0EEENS1_24CollectiveEpilogueBwdGQAISA_fSD_Li256ELb0ELb0EEENS1_19SingleTileSchedulerILb0ELb0ELb0ELi128EEEEEEEEEvNT_6ParamsE$_ZN4cute3eso3ESOILb1ELb0EJNS_6LayoutINS_5tupleIJNS3_IJNS_1CILi8EEENS4_ILi1EEEEEENS4_ILi2EEEEEENS3_IJNS3_IJS6_NS4_ILi0EEEEEES5_EEEEENS_10ViewEngineIPN7cutlass10bfloat16_tEEEEEC2ERKSD_RKSI_:
[----:B------:R-:W-:Y:S01]  /*9580*/  IADD3 R3, R69, -c[0x0][0x20], RZ ;  /* 0x8000080045037a10 */ /* 0x000fe20007ffe0ff */
[----:B------:R-:W-:Y:S01]  /*9590*/  IMAD.MOV.U32 R8, RZ, RZ, R2 ;  /* 0x000000ffff087224 */ /* 0x000fe200078e0002 */
[----:B------:R-:W-:Y:S01]  /*95a0*/  MOV R9, R7 ;  /* 0x0000000700097202 */ /* 0x000fe20000000f00 */
[----:B------:R-:W-:-:S04]  /*95b0*/  IMAD.MOV.U32 R7, RZ, RZ, 0x0 ;  /* 0x00000000ff077424 */ /* 0x000fc800078e00ff */
[----:B------:R1:W-:Y:S01]  /*95c0*/  STL.64 [R3], R8 ;  /* 0x0000000803007387 */ /* 0x0003e20000100a00 */
[----:B------:R-:W-:Y:S05]  /*95d0*/  RET.REL.NODEC R6 `(_ZN7cutlass13device_kernelIN5flash19enable_sm80_to_sm89INS1_16FlashAttnBwdSm80INS1_25CollectiveMainloopBwdSm80ILi2ELi2EN4cute5tupleIJNS5_1CILi128EEES8_NS7_ILi64EEEEEENS_10bfloat16_tEfNS_4arch4Sm80ELb0ELb0ELb1ELb0ELb0ELb0ELb0ELb0ELi2ELi4ELi4ELi4ELb0EEENS1_24CollectiveEpilogueBwdGQAISA_fSD_Li256ELb0ELb0EEENS1_19SingleTileSchedulerILb0ELb0ELb0ELi128EEEEEEEEEvNT_6ParamsE) ;  /* 0xffff6a2006007950 */ /* 0x000fea0003c3ffff */
        .type           $_ZN7cutlass13device_kernelIN5flash19enable_sm80_to_sm89INS1_16FlashAttnBwdSm80INS1_25CollectiveMainloopBwdSm80ILi2ELi2EN4cute5tupleIJNS5_1CILi128EEES8_NS7_ILi64EEEEEENS_10bfloat16_tEfNS_4arch4Sm80ELb0ELb0ELb1ELb0ELb0ELb0ELb0ELb0ELi2ELi4ELi4ELi4ELb0EEENS1_24CollectiveEpilogueBwdGQAISA_fSD_Li256ELb0ELb0EEENS1_19SingleTileSchedulerILb0ELb0ELb0ELi128EEEEEEEEEvNT_6ParamsE$_ZN4cute3eso3ESOILb1ELb0EJNS_6LayoutINS_5tupleIJNS3_IJNS_1CILi8EEENS4_ILi1EEEEEENS4_ILi2EEEEEENS3_IJNS3_IJS6_NS4_ILi0EEEEEES5_EEEEEiEEC2ERKSD_RKi,@function
        .size           $_ZN7cutlass13device_kernelIN5flash19enable_sm80_to_sm89INS1_16FlashAttnBwdSm80INS1_25CollectiveMainloopBwdSm80ILi2ELi2EN4cute5tupleIJNS5_1CILi128EEES8_NS7_ILi64EEEEEENS_10bfloat16_tEfNS_4arch4Sm80ELb0ELb0ELb1ELb0ELb0ELb0ELb0ELb0ELi2ELi4ELi4ELi4ELb0EEENS1_24CollectiveEpilogueBwdGQAISA_fSD_Li256ELb0ELb0EEENS1_19SingleTileSchedulerILb0ELb0ELb0ELi128EEEEEEEEEvNT_6ParamsE$_ZN4cute3eso3ESOILb1ELb0EJNS_6LayoutINS_5tupleIJNS3_IJNS_1CILi8EEENS4_ILi1EEEEEENS4_ILi2EEEEEENS3_IJNS3_IJS6_NS4_ILi0EEEEEES5_EEEEEiEEC2ERKSD_RKi,($_ZN7cutlass13device_kernelIN5flash19enable_sm80_to_sm89INS1_16FlashAttnBwdSm80INS1_25CollectiveMainloopBwdSm80ILi2ELi2EN4cute5tupleIJNS5_1CILi128EEES8_NS7_ILi64EEEEEENS_10bfloat16_tEfNS_4arch4Sm80ELb0ELb0ELb1ELb0ELb0ELb0ELb0ELb0ELi2ELi4ELi4ELi4ELb0EEENS1_24CollectiveEpilogueBwdGQAISA_fSD_Li256ELb0ELb0EEENS1_19SingleTileSchedulerILb0ELb0ELb0ELi128EEEEEEEEEvNT_6ParamsE$_ZN4cute3eso3ESOILb1ELb0EJNS_6LayoutINS_5tupleIJNS3_IJNS_1CILi8EEENS4_ILi1EEEEEENS4_ILi2EEENS3_IJNS4_ILi4EEES8_EEEEEENS3_IJNS3_IJS6_NS4_ILi0EEEEEES5_NS3_IJNS4_ILi32EEENS4_ILi16EEEEEEEEEEENS_10ViewEngineIPN7cutlass10bfloat16_tEEEEEC2ERKSI_RKSN_ - $_ZN7cutlass13device_kernelIN5flash19enable_sm80_to_sm89INS1_16FlashAttnBwdSm80INS1_25CollectiveMainloopBwdSm80ILi2ELi2EN4cute5tupleIJNS5_1CILi128EEES8_NS7_ILi64EEEEEENS_10bfloat16_tEfNS_4arch4Sm80ELb0ELb0ELb1ELb0ELb0ELb0ELb0ELb0ELi2ELi4ELi4ELi4ELb0EEENS1_24CollectiveEpilogueBwdGQAISA_fSD_Li256ELb0ELb0EEENS1_19SingleTileSchedulerILb0ELb0ELb0ELi128EEEEEEEEEvNT_6ParamsE$_ZN4cute3eso3ESOILb1ELb0EJNS_6LayoutINS_5tupleIJNS3_IJNS_1CILi8EEENS4_ILi1EEEEEENS4_ILi2EEEEEENS3_IJNS3_IJS6_NS4_ILi0EEEEEES5_EEEEEiEEC2ERKSD_RKi)
$_ZN7cutlass13device_kernelIN5flash19enable_sm80_to_sm89INS1_16FlashAttnBwdSm80INS1_25CollectiveMainloopBwdSm80ILi2ELi2EN4cute5tupleIJNS5_1CILi128EEES8_NS7_ILi64EEEEEENS_10bfloat16_tEfNS_4arch4Sm80ELb0ELb0ELb1ELb0ELb0ELb0ELb0ELb0ELi2ELi4ELi4ELi4ELb0EEENS1_24CollectiveEpilogueBwdGQAISA_fSD_Li256ELb0ELb0EEENS1_19SingleTileSchedulerILb0ELb0ELb0ELi128EEEEEEEEEvNT_6ParamsE$_ZN4cute3eso3ESOILb1ELb0EJNS_6LayoutINS_5tupleIJNS3_IJNS_1CILi8EEENS4_ILi1EEEEEENS4_ILi2EEEEEENS3_IJNS3_IJS6_NS4_ILi0EEEEEES5_EEEEEiEEC2ERKSD_RKi:
[----:B------:R-:W-:Y:S02]  /*95e0*/  IADD3 R2, R2, -c[0x0][0x20], RZ ;  /* 0x8000080002027a10 */ /* 0x000fe40007ffe0ff */
[----:B------:R-:W-:-:S03]  /*95f0*/  MOV R7, 0x0 ;  /* 0x0000000000077802 */ /* 0x000fc60000000f00 */
[----:B------:R1:W-:Y:S01]  /*9600*/  STL [R2], R3 ;  /* 0x0000000302007387 */ /* 0x0003e20000100800 */
[----:B------:R-:W-:Y:S05]  /*9610*/  RET.REL.NODEC R6 `(_ZN7cutlass13device_kernelIN5flash19enable_sm80_to_sm89INS1_16FlashAttnBwdSm80INS1_25CollectiveMainloopBwdSm80ILi2ELi2EN4cute5tupleIJNS5_1CILi128EEES8_NS7_ILi64EEEEEENS_10bfloat16_tEfNS_4arch4Sm80ELb0ELb0ELb1ELb0ELb0ELb0ELb0ELb0ELi2ELi4ELi4ELi4ELb0EEENS1_24CollectiveEpilogueBwdGQAISA_fSD_Li256ELb0ELb0EEENS1_19SingleTileSchedulerILb0ELb0ELb0ELi128EEEEEEEEEvNT_6ParamsE) ;  /* 0xffff69e006007950 */ /* 0x000fea0003c3ffff */
        .type           $_ZN7cutlass13device_kernelIN5flash19enable_sm80_to_sm89INS1_16FlashAttnBwdSm80INS1_25CollectiveMainloopBwdSm80ILi2ELi2EN4cute5tupleIJNS5_1CILi128EEES8_NS7_ILi64EEEEEENS_10bfloat16_tEfNS_4arch4Sm80ELb0ELb0ELb1ELb0ELb0ELb0ELb0ELb0ELi2ELi4ELi4ELi4ELb0EEENS1_24CollectiveEpilogueBwdGQAISA_fSD_Li256ELb0ELb0EEENS1_19SingleTileSchedulerILb0ELb0ELb0ELi128EEEEEEEEEvNT_6ParamsE$_ZN4cute3eso3ESOILb1ELb0EJNS_6LayoutINS_5tupleIJNS3_IJNS_1CILi8EEENS4_ILi1EEEEEENS4_ILi2EEENS3_IJNS4_ILi4EEES8_EEEEEENS3_IJNS3_IJS6_NS4_ILi0EEEEEES5_NS3_IJNS4_ILi32EEENS4_ILi16EEEEEEEEEEENS_10ViewEngineIPN7cutlass10bfloat16_tEEEEEC2ERKSI_RKSN_,@function
        .size           $_ZN7cutlass13device_kernelIN5flash19enable_sm80_to_sm89INS1_16FlashAttnBwdSm80INS1_25CollectiveMainloopBwdSm80ILi2ELi2EN4cute5tupleIJNS5_1CILi128EEES8_NS7_ILi64EEEEEENS_10bfloat16_tEfNS_4arch4Sm80ELb0ELb0ELb1ELb0ELb0ELb0ELb0ELb0ELi2ELi4ELi4ELi4ELb0EEENS1_24CollectiveEpilogueBwdGQAISA_fSD_Li256ELb0ELb0EEENS1_19SingleTileSchedulerILb0ELb0ELb0ELi128EEEEEEEEEvNT_6ParamsE$_ZN4cute3eso3ESOILb1ELb0EJNS_6LayoutINS_5tupleIJNS3_IJNS_1CILi8EEENS4_ILi1EEEEEENS4_ILi2EEENS3_IJNS4_ILi4EEES8_EEEEEENS3_IJNS3_IJS6_NS4_ILi0EEEEEES5_NS3_IJNS4_ILi32EEENS4_ILi16EEEEEEEEEEENS_10ViewEngineIPN7cutlass10bfloat16_tEEEEEC2ERKSI_RKSN_,($_ZN7cutlass13device_kernelIN5flash19enable_sm80_to_sm89INS1_16FlashAttnBwdSm80INS1_25CollectiveMainloopBwdSm80ILi2ELi2EN4cute5tupleIJNS5_1CILi128EEES8_NS7_ILi64EEEEEENS_10bfloat16_tEfNS_4arch4Sm80ELb0ELb0ELb1ELb0ELb0ELb0ELb0ELb0ELi2ELi4ELi4ELi4ELb0EEENS1_24CollectiveEpilogueBwdGQAISA_fSD_Li256ELb0ELb0EEENS1_19SingleTileSchedulerILb0ELb0ELb0ELi128EEEEEEEEEvNT_6ParamsE$_ZN4cute3eso3ESOILb1ELb0EJNS_6LayoutINS_5tupleIJNS3_IJNS_1CILi8EEENS4_ILi1EEEEEENS4_ILi2EEENS4_ILi4EEEEEENS3_IJNS3_IJS6_NS4_ILi0EEEEEES5_NS4_ILi16EEEEEEEENS_10ViewEngineIPN7cutlass10bfloat16_tEEEEEC2ERKSF_RKSK_ - $_ZN7cutlass13device_kernelIN5flash19enable_sm80_to_sm89INS1_16FlashAttnBwdSm80INS1_25CollectiveMainloopBwdSm80ILi2ELi2EN4cute5tupleIJNS5_1CILi128EEES8_NS7_ILi64EEEEEENS_10bfloat16_tEfNS_4arch4Sm80ELb0ELb0ELb1ELb0ELb0ELb0ELb0ELb0ELi2ELi4ELi4ELi4ELb0EEENS1_24CollectiveEpilogueBwdGQAISA_fSD_Li256ELb0ELb0EEENS1_19SingleTileSchedulerILb0ELb0ELb0ELi128EEEEEEEEEvNT_6ParamsE$_ZN4cute3eso3ESOILb1ELb0EJNS_6LayoutINS_5tupleIJNS3_IJNS_1CILi8EEENS4_ILi1EEEEEENS4_ILi2EEENS3_IJNS4_ILi4EEES8_EEEEEENS3_IJNS3_IJS6_NS4_ILi0EEEEEES5_NS3_IJNS4_ILi32EEENS4_ILi16EEEEEEEEEEENS_10ViewEngineIPN7cutlass10bfloat16_tEEEEEC2ERKSI_RKSN_)
$_ZN7cutlass13device_kernelIN5flash19enable_sm80_to_sm89INS1_16FlashAttnBwdSm80INS1_25CollectiveMainloopBwdSm80ILi2ELi2EN4cute5tupleIJNS5_1CILi128EEES8_NS7_ILi64EEEEEENS_10bfloat16_tEfNS_4arch4Sm80ELb0ELb0ELb1ELb0ELb0ELb0ELb0ELb0ELi2ELi4ELi4ELi4ELb0EEENS1_24CollectiveEpilogueBwdGQAISA_fSD_Li256ELb0ELb0EEENS1_19SingleTileSchedulerILb0ELb0ELb0ELi128EEEEEEEEEvNT_6ParamsE$_ZN4cute3eso3ESOILb1ELb0EJNS_6LayoutINS_5tupleIJNS3_IJNS_1CILi8EEENS4_ILi1EEEEEENS4_ILi2EEENS3_IJNS4_ILi4EEES8_EEEEEENS3_IJNS3_IJS6_NS4_ILi0EEEEEES5_NS3_IJNS4_ILi32EEENS4_ILi16EEEEEEEEEEENS_10ViewEngineIPN7cutlass10bfloat16_tEEEEEC2ERKSI_RKSN_:
[----:B------:R-:W-:Y:S02]  /*9620*/  IADD3 R2, R69, -c[0x0][0x20], RZ ;  /* 0x8000080045027a10 */ /* 0x000fe40007ffe0ff */
[----:B------:R-:W-:-:S03]  /*9630*/  MOV R5, 0x0 ;  /* 0x0000000000057802 */ /* 0x000fc60000000f00 */
[----:B------:R1:W-:Y:S01]  /*9640*/  STL.64 [R2], R64 ;  /* 0x0000004002007387 */ /* 0x0003e20000100a00 */
[----:B------:R-:W-:Y:S05]  /*9650*/  RET.REL.NODEC R4 `(_ZN7cutlass13device_kernelIN5flash19enable_sm80_to_sm89INS1_16FlashAttnBwdSm80INS1_25CollectiveMainloopBwdSm80ILi2ELi2EN4cute5tupleIJNS5_1CILi128EEES8_NS7_ILi64EEEEEENS_10bfloat16_tEfNS_4arch4Sm80ELb0ELb0ELb1ELb0ELb0ELb0ELb0ELb0ELi2ELi4ELi4ELi4ELb0EEENS1_24CollectiveEpilogueBwdGQAISA_fSD_Li256ELb0ELb0EEENS1_19SingleTileSchedulerILb0ELb0ELb0ELi128EEEEEEEEEvNT_6ParamsE) ;  /* 0xffff69a004007950 */ /* 0x000fea0003c3ffff */
        .type           $_ZN7cutlass13device_kernelIN5flash19enable_sm80_to_sm89INS1_16FlashAttnBwdSm80INS1_25CollectiveMainloopBwdSm80ILi2ELi2EN4cute5tupleIJNS5_1CILi128EEES8_NS7_ILi64EEEEEENS_10bfloat16_tEfNS_4arch4Sm80ELb0ELb0ELb1ELb0ELb0ELb0ELb0ELb0ELi2ELi4ELi4ELi4ELb0EEENS1_24CollectiveEpilogueBwdGQAISA_fSD_Li256ELb0ELb0EEENS1_19SingleTileSchedulerILb0ELb0ELb0ELi128EEEEEEEEEvNT_6ParamsE$_ZN4cute3eso3ESOILb1ELb0EJNS_6LayoutINS_5tupleIJNS3_IJNS_1CILi8EEENS4_ILi1EEEEEENS4_ILi2EEENS4_ILi4EEEEEENS3_IJNS3_IJS6_NS4_ILi0EEEEEES5_NS4_ILi16EEEEEEEENS_10ViewEngineIPN7cutlass10bfloat16_tEEEEEC2ERKSF_RKSK_,@function
        .size           $_ZN7cutlass13device_kernelIN5flash19enable_sm80_to_sm89INS1_16FlashAttnBwdSm80INS1_25CollectiveMainloopBwdSm80ILi2ELi2EN4cute5tupleIJNS5_1CILi128EEES8_NS7_ILi64EEEEEENS_10bfloat16_tEfNS_4arch4Sm80ELb0ELb0ELb1ELb0ELb0ELb0ELb0ELb0ELi2ELi4ELi4ELi4ELb0EEENS1_24CollectiveEpilogueBwdGQAISA_fSD_Li256ELb0ELb0EEENS1_19SingleTileSchedulerILb0ELb0ELb0ELi128EEEEEEEEEvNT_6ParamsE$_ZN4cute3eso3ESOILb1ELb0EJNS_6LayoutINS_5tupleIJNS3_IJNS_1CILi8EEENS4_ILi1EEEEEENS4_ILi2EEENS4_ILi4EEEEEENS3_IJNS3_IJS6_NS4_ILi0EEEEEES5_NS4_ILi16EEEEEEEENS_10ViewEngineIPN7cutlass10bfloat16_tEEEEEC2ERKSF_RKSK_,($_ZN7cutlass13device_kernelIN5flash19enable_sm80_to_sm89INS1_16FlashAttnBwdSm80INS1_25CollectiveMainloopBwdSm80ILi2ELi2EN4cute5tupleIJNS5_1CILi128EEES8_NS7_ILi64EEEEEENS_10bfloat16_tEfNS_4arch4Sm80ELb0ELb0ELb1ELb0ELb0ELb0ELb0ELb0ELi2ELi4ELi4ELi4ELb0EEENS1_24CollectiveEpilogueBwdGQAISA_fSD_Li256ELb0ELb0EEENS1_19SingleTileSchedulerILb0ELb0ELb0ELi128EEEEEEEEEvNT_6ParamsE$_ZN4cute3eso3ESOILb1ELb0EJNS_6LayoutINS_5tupleIJNS3_IJNS_1CILi8EEENS4_ILi1EEEEEENS4_ILi2EEES5_EEENS3_IJNS3_IJS6_NS4_ILi0EEEEEENS4_ILi64EEES5_EEEEENS_10ViewEngineIPN7cutlass10bfloat16_tEEEEEC2ERKSE_RKSJ_ - $_ZN7cutlass13device_kernelIN5flash19enable_sm80_to_sm89INS1_16FlashAttnBwdSm80INS1_25CollectiveMainloopBwdSm80ILi2ELi2EN4cute5tupleIJNS5_1CILi128EEES8_NS7_ILi64EEEEEENS_10bfloat16_tEfNS_4arch4Sm80ELb0ELb0ELb1ELb0ELb0ELb0ELb0ELb0ELi2ELi4ELi4ELi4ELb0EEENS1_24CollectiveEpilogueBwdGQAISA_fSD_Li256ELb0ELb0EEENS1_19SingleTileSchedulerILb0ELb0ELb0ELi128EEEEEEEEEvNT_6ParamsE$_ZN4cute3eso3ESOILb1ELb0EJNS_6LayoutINS_5tupleIJNS3_IJNS_1CILi8EEENS4_ILi1EEEEEENS4_ILi2EEENS4_ILi4EEEEEENS3_IJNS3_IJS6_NS4_ILi0EEEEEES5_NS4_ILi16EEEEEEEENS_10ViewEngineIPN7cutlass10bfloat16_tEEEEEC2ERKSF_RKSK_)
$_ZN7cutlass13device_kernelIN5flash19enable_sm80_to_sm89INS1_16FlashAttnBwdSm80INS1_25CollectiveMainloopBwdSm80ILi2ELi2EN4cute5tupleIJNS5_1CILi128EEES8_NS7_ILi64EEEEEENS_10bfloat16_tEfNS_4arch4Sm80ELb0ELb0ELb1ELb0ELb0ELb0ELb0ELb0ELi2ELi4ELi4ELi4ELb0EEENS1_24CollectiveEpilogueBwdGQAISA_fSD_Li256ELb0ELb0EEENS1_19SingleTileSchedulerILb0ELb0ELb0ELi128EEEEEEEEEvNT_6ParamsE$_ZN4cute3eso3ESOILb1ELb0EJNS_6LayoutINS_5tupleIJNS3_IJNS_1CILi8EEENS4_ILi1EEEEEENS4_ILi2EEENS4_ILi4EEEEEENS3_IJNS3_IJS6_NS4_ILi0EEEEEES5_NS4_ILi16EEEEEEEENS_10ViewEngineIPN7cutlass10bfloat16_tEEEEEC2ERKSF_RKSK_:
[----:B------:R-:W-:Y:S01]  /*9660*/  IADD3 R2, R25, -c[0x0][0x20], RZ ;  /* 0x8000080019027a10 */ /* 0x000fe20007ffe0ff */
[----:B------:R-:W-:Y:S01]  /*9670*/  IMAD.MOV.U32 R7, RZ, RZ, R3 ;  /* 0x000000ffff077224 */ /* 0x000fe200078e0003 */
[----:B------:R-:W-:-:S04]  /*9680*/  MOV R5, 0x0 ;  /* 0x0000000000057802 */ /* 0x000fc80000000f00 */
[----:B------:R1:W-:Y:S01]  /*9690*/  STL.64 [R2], R6 ;  /* 0x0000000602007387 */ /* 0x0003e20000100a00 */
[----:B------:R-:W-:Y:S05]  /*96a0*/  RET.REL.NODEC R4 `(_ZN7cutlass13device_kernelIN5flash19enable_sm80_to_sm89INS1_16FlashAttnBwdSm80INS1_25CollectiveMainloopBwdSm80ILi2ELi2EN4cute5tupleIJNS5_1CILi128EEES8_NS7_ILi64EEEEEENS_10bfloat16_tEfNS_4arch4Sm80ELb0ELb0ELb1ELb0ELb0ELb0ELb0ELb0ELi2ELi4ELi4ELi4ELb0EEENS1_24CollectiveEpilogueBwdGQAISA_fSD_Li256ELb0ELb0EEENS1_19SingleTileSchedulerILb0ELb0ELb0ELi128EEEEEEEEEvNT_6ParamsE) ;  /* 0xffff695004007950 */ /* 0x000fea0003c3ffff */
        .type           $_ZN7cutlass13device_kernelIN5flash19enable_sm80_to_sm89INS1_16FlashAttnBwdSm80INS1_25CollectiveMainloopBwdSm80ILi2ELi2EN4cute5tupleIJNS5_1CILi128EEES8_NS7_ILi64EEEEEENS_10bfloat16_tEfNS_4arch4Sm80ELb0ELb0ELb1ELb0ELb0ELb0ELb0ELb0ELi2ELi4ELi4ELi4ELb0EEENS1_24CollectiveEpilogueBwdGQAISA_fSD_Li256ELb0ELb0EEENS1_19SingleTileSchedulerILb0ELb0ELb0ELi128EEEEEEEEEvNT_6ParamsE$_ZN4cute3eso3ESOILb1ELb0EJNS_6LayoutINS_5tupleIJNS3_IJNS_1CILi8EEENS4_ILi1EEEEEENS4_ILi2EEES5_EEENS3_IJNS3_IJS6_NS4_ILi0EEEEEENS4_ILi64EEES5_EEEEENS_10ViewEngineIPN7cutlass10bfloat16_tEEEEEC2ERKSE_RKSJ_,@function
        .size           $_ZN7cutlass13device_kernelIN5flash19enable_sm80_to_sm89INS1_16FlashAttnBwdSm80INS1_25CollectiveMainloopBwdSm80ILi2ELi2EN4cute5tupleIJNS5_1CILi128EEES8_NS7_ILi64EEEEEENS_10bfloat16_tEfNS_4arch4Sm80ELb0ELb0ELb1ELb0ELb0ELb0ELb0ELb0ELi2ELi4ELi4ELi4ELb0EEENS1_24CollectiveEpilogueBwdGQAISA_fSD_Li256ELb0ELb0EEENS1_19SingleTileSchedulerILb0ELb0ELb0ELi128EEEEEEEEEvNT_6ParamsE$_ZN4cute3eso3ESOILb1ELb0EJNS_6LayoutINS_5tupleIJNS3_IJNS_1CILi8EEENS4_ILi1EEEEEENS4_ILi2EEES5_EEENS3_IJNS3_IJS6_NS4_ILi0EEEEEENS4_ILi64EEES5_EEEEENS_10ViewEngineIPN7cutlass10bfloat16_tEEEEEC2ERKSE_RKSJ_,($_ZN7cutlass13device_kernelIN5flash19enable_sm80_to_sm89INS1_16FlashAttnBwdSm80INS1_25CollectiveMainloopBwdSm80ILi2ELi2EN4cute5tupleIJNS5_1CILi128EEES8_NS7_ILi64EEEEEENS_10bfloat16_tEfNS_4arch4Sm80ELb0ELb0ELb1ELb0ELb0ELb0ELb0ELb0ELi2ELi4ELi4ELi4ELb0EEENS1_24CollectiveEpilogueBwdGQAISA_fSD_Li256ELb0ELb0EEENS1_19SingleTileSchedulerILb0ELb0ELb0ELi128EEEEEEEEEvNT_6ParamsE$_ZN4cute3eso3ESOILb1ELb0EJNS_6LayoutINS_5tupleIJNS3_IJNS_1CILi8EEENS4_ILi1EEEEEENS4_ILi4EEEEEENS3_IJNS3_IJS6_NS4_ILi0EEEEEENS4_ILi2048EEEEEEEENS_10ViewEngineINS_8smem_ptrIPN7cutlass10bfloat16_tEEEEEEEC2ERKSE_RKSL_ - $_ZN7cutlass13device_kernelIN5flash19enable_sm80_to_sm89INS1_16FlashAttnBwdSm80INS1_25CollectiveMainloopBwdSm80ILi2ELi2EN4cute5tupleIJNS5_1CILi128EEES8_NS7_ILi64EEEEEENS_10bfloat16_tEfNS_4arch4Sm80ELb0ELb0ELb1ELb0ELb0ELb0ELb0ELb0ELi2ELi4ELi4ELi4ELb0EEENS1_24CollectiveEpilogueBwdGQAISA_fSD_Li256ELb0ELb0EEENS1_19SingleTileSchedulerILb0ELb0ELb0ELi128EEEEEEEEEvNT_6ParamsE$_ZN4cute3eso3ESOILb1ELb0EJNS_6LayoutINS_5tupleIJNS3_IJNS_1CILi8EEENS4_ILi1EEEEEENS4_ILi2EEES5_EEENS3_IJNS3_IJS6_NS4_ILi0EEEEEENS4_ILi64EEES5_EEEEENS_10ViewEngineIPN7cutlass10bfloat16_tEEEEEC2ERKSE_RKSJ_)
$_ZN7cutlass13device_kernelIN5flash19enable_sm80_to_sm89INS1_16FlashAttnBwdSm80INS1_25CollectiveMainloopBwdSm80ILi2ELi2EN4cute5tupleIJNS5_1CILi128EEES8_NS7_ILi64EEEEEENS_10bfloat16_tEfNS_4arch4Sm80ELb0ELb0ELb1ELb0ELb0ELb0ELb0ELb0ELi2ELi4ELi4ELi4ELb0EEENS1_24CollectiveEpilogueBwdGQAISA_fSD_Li256ELb0ELb0EEENS1_19SingleTileSchedulerILb0ELb0ELb0ELi128EEEEEEEEEvNT_6ParamsE$_ZN4cute3eso3ESOILb1ELb0EJNS_6LayoutINS_5tupleIJNS3_IJNS_1CILi8EEENS4_ILi1EEEEEENS4_ILi2EEES5_EEENS3_IJNS3_IJS6_NS4_ILi0EEEEEENS4_ILi64EEES5_EEEEENS_10ViewEngineIPN7cutlass10bfloat16_tEEEEEC2ERKSE_RKSJ_:
[----:B------:R-:W-:Y:S01]  /*96b0*/  IADD3 R2, R25, -c[0x0][0x20], RZ ;  /* 0x8000080019027a10 */ /* 0x000fe20007ffe0ff */
[----:B------:R-:W-:Y:S01]  /*96c0*/  IMAD.MOV.U32 R7, RZ, RZ, R3 ;  /* 0x000000ffff077224 */ /* 0x000fe200078e0003 */
[----:B------:R-:W-:-:S04]  /*96d0*/  MOV R5, 0x0 ;  /* 0x0000000000057802 */ /* 0x000fc80000000f00 */
[----:B------:R1:W-:Y:S01]  /*96e0*/  STL.64 [R2], R6 ;  /* 0x0000000602007387 */ /* 0x0003e20000100a00 */
[----:B------:R-:W-:Y:S05]  /*96f0*/  RET.REL.NODEC R4 `(_ZN7cutlass13device_kernelIN5flash19enable_sm80_to_sm89INS1_16FlashAttnBwdSm80INS1_25CollectiveMainloopBwdSm80ILi2ELi2EN4cute5tupleIJNS5_1CILi128EEES8_NS7_ILi64EEEEEENS_10bfloat16_tEfNS_4arch4Sm80ELb0ELb0ELb1ELb0ELb0ELb0ELb0ELb0ELi2ELi4ELi4ELi4ELb0EEENS1_24CollectiveEpilogueBwdGQAISA_fSD_Li256ELb0ELb0EEENS1_19SingleTileSchedulerILb0ELb0ELb0ELi128EEEEEEEEEvNT_6ParamsE) ;  /* 0xffff690004007950 */ /* 0x000fea0003c3ffff */
        .type           $_ZN7cutlass13device_kernelIN5flash19enable_sm80_to_sm89INS1_16FlashAttnBwdSm80INS1_25CollectiveMainloopBwdSm80ILi2ELi2EN4cute5tupleIJNS5_1CILi128EEES8_NS7_ILi64EEEEEENS_10bfloat16_tEfNS_4arch4Sm80ELb0ELb0ELb1ELb0ELb0ELb0ELb0ELb0ELi2ELi4ELi4ELi4ELb0EEENS1_24CollectiveEpilogueBwdGQAISA_fSD_Li256ELb0ELb0EEENS1_19SingleTileSchedulerILb0ELb0ELb0ELi128EEEEEEEEEvNT_6ParamsE$_ZN4cute3eso3ESOILb1ELb0EJNS_6LayoutINS_5tupleIJNS3_IJNS_1CILi8EEENS4_ILi1EEEEEENS4_ILi4EEEEEENS3_IJNS3_IJS6_NS4_ILi0EEEEEENS4_ILi2048EEEEEEEENS_10ViewEngineINS_8smem_ptrIPN7cutlass10bfloat16_tEEEEEEEC2ERKSE_RKSL_,@function
        .size           $_ZN7cutlass13device_kernelIN5flash19enable_sm80_to_sm89INS1_16FlashAttnBwdSm80INS1_25CollectiveMainloopBwdSm80ILi2ELi2EN4cute5tupleIJNS5_1CILi128EEES8_NS7_ILi64EEEEEENS_10bfloat16_tEfNS_4arch4Sm80ELb0ELb0ELb1ELb0ELb0ELb0ELb0ELb0ELi2ELi4ELi4ELi4ELb0EEENS1_24CollectiveEpilogueBwdGQAISA_fSD_Li256ELb0ELb0EEENS1_19SingleTileSchedulerILb0ELb0ELb0ELi128EEEEEEEEEvNT_6ParamsE$_ZN4cute3eso3ESOILb1ELb0EJNS_6LayoutINS_5tupleIJNS3_IJNS_1CILi8EEENS4_ILi1EEEEEENS4_ILi4EEEEEENS3_IJNS3_IJS6_NS4_ILi0EEEEEENS4_ILi2048EEEEEEEENS_10ViewEngineINS_8smem_ptrIPN7cutlass10bfloat16_tEEEEEEEC2ERKSE_RKSL_,($_ZN7cutlass13device_kernelIN5flash19enable_sm80_to_sm89INS1_16FlashAttnBwdSm80INS1_25CollectiveMainloopBwdSm80ILi2ELi2EN4cute5tupleIJNS5_1CILi128EEES8_NS7_ILi64EEEEEENS_10bfloat16_tEfNS_4arch4Sm80ELb0ELb0ELb1ELb0ELb0ELb0ELb0ELb0ELi2ELi4ELi4ELi4ELb0EEENS1_24CollectiveEpilogueBwdGQAISA_fSD_Li256ELb0ELb0EEENS1_19SingleTileSchedulerILb0ELb0ELb0ELi128EEEEEEEEEvNT_6ParamsE$_ZN4cute3eso3ESOILb1ELb0EJNS_6LayoutINS_5tupleIJNS3_IJNS_1CILi8EEENS4_ILi1EEEEEENS4_ILi4EEEEEENS3_IJNS3_IJS6_NS4_ILi0EEEEEENS4_ILi2048EEEEEEEEiEEC2ERKSE_RKi - $_ZN7cutlass13device_kernelIN5flash19enable_sm80_to_sm89INS1_16FlashAttnBwdSm80INS1_25CollectiveMainloopBwdSm80ILi2ELi2EN4cute5tupleIJNS5_1CILi128EEES8_NS7_ILi64EEEEEENS_10bfloat16_tEfNS_4arch4Sm80ELb0ELb0ELb1ELb0ELb0ELb0ELb0ELb0ELi2ELi4ELi4ELi4ELb0EEENS1_24CollectiveEpilogueBwdGQAISA_fSD_Li256ELb0ELb0EEENS1_19SingleTileSchedulerILb0ELb0ELb0ELi128EEEEEEEEEvNT_6ParamsE$_ZN4cute3eso3ESOILb1ELb0EJNS_6LayoutINS_5tupleIJNS3_IJNS_1CILi8EEENS4_ILi1EEEEEENS4_ILi4EEEEEENS3_IJNS3_IJS6_NS4_ILi0EEEEEENS4_ILi2048EEEEEEEENS_10ViewEngineINS_8smem_ptrIPN7cutlass10bfloat16_tEEEEEEEC2ERKSE_RKSL_)
$_ZN7cutlass13device_kernelIN5flash19enable_sm80_to_sm89INS1_16FlashAttnBwdSm80INS1_25CollectiveMainloopBwdSm80ILi2ELi2EN4cute5tupleIJNS5_1CILi128EEES8_NS7_ILi64EEEEEENS_10bfloat16_tEfNS_4arch4Sm80ELb0ELb0ELb1ELb0ELb0ELb0ELb0ELb0ELi2ELi4ELi4ELi4ELb0EEENS1_24CollectiveEpilogueBwdGQAISA_fSD_Li256ELb0ELb0EEENS1_19SingleTileSchedulerILb0ELb0ELb0ELi128EEEEEEEEEvNT_6ParamsE$_ZN4cute3eso3ESOILb1ELb0EJNS_6LayoutINS_5tupleIJNS3_IJNS_1CILi8EEENS4_ILi1EEEEEENS4_ILi4EEEEEENS3_IJNS3_IJS6_NS4_ILi0EEEEEENS4_ILi2048EEEEEEEENS_10ViewEngineINS_8smem_ptrIPN7cutlass10bfloat16_tEEEEEEEC2ERKSE_RKSL_:
[----:B------:R-:W-:Y:S02]  /*9700*/  IADD3 R4, R25, -c[0x0][0x20], RZ ;  /* 0x8000080019047a10 */ /* 0x000fe40007ffe0ff */
[----:B------:R-:W-:-:S03]  /*9710*/  MOV R7, 0x0 ;  /* 0x0000000000077802 */ /* 0x000fc60000000f00 */
[----:B------:R1:W-:Y:S01]  /*9720*/  STL.64 [R4], R2 ;  /* 0x0000000204007387 */ /* 0x0003e20000100a00 */
[----:B------:R-:W-:Y:S05]  /*9730*/  RET.REL.NODEC R6 `(_ZN7cutlass13device_kernelIN5flash19enable_sm80_to_sm89INS1_16FlashAttnBwdSm80INS1_25CollectiveMainloopBwdSm80ILi2ELi2EN4cute5tupleIJNS5_1CILi128EEES8_NS7_ILi64EEEEEENS_10bfloat16_tEfNS_4arch4Sm80ELb0ELb0ELb1ELb0ELb0ELb0ELb0ELb0ELi2ELi4ELi4ELi4ELb0EEENS1_24CollectiveEpilogueBwdGQAISA_fSD_Li256ELb0ELb0EEENS1_19SingleTileSchedulerILb0ELb0ELb0ELi128EEEEEEEEEvNT_6ParamsE) ;  /* 0xffff68c006007950 */ /* 0x000fea0003c3ffff */
        .type           $_ZN7cutlass13device_kernelIN5flash19enable_sm80_to_sm89INS1_16FlashAttnBwdSm80INS1_25CollectiveMainloopBwdSm80ILi2ELi2EN4cute5tupleIJNS5_1CILi128EEES8_NS7_ILi64EEEEEENS_10bfloat16_tEfNS_4arch4Sm80ELb0ELb0ELb1ELb0ELb0ELb0ELb0ELb0ELi2ELi4ELi4ELi4ELb0EEENS1_24CollectiveEpilogueBwdGQAISA_fSD_Li256ELb0ELb0EEENS1_19SingleTileSchedulerILb0ELb0ELb0ELi128EEEEEEEEEvNT_6ParamsE$_ZN4cute3eso3ESOILb1ELb0EJNS_6LayoutINS_5tupleIJNS3_IJNS_1CILi8EEENS4_ILi1EEEEEENS4_ILi4EEEEEENS3_IJNS3_IJS6_NS4_ILi0EEEEEENS4_ILi2048EEEEEEEEiEEC2ERKSE_RKi,@function
        .size           $_ZN7cutlass13device_kernelIN5flash19enable_sm80_to_sm89INS1_16FlashAttnBwdSm80INS1_25CollectiveMainloopBwdSm80ILi2ELi2EN4cute5tupleIJNS5_1CILi128EEES8_NS7_ILi64EEEEEENS_10bfloat16_tEfNS_4arch4Sm80ELb0ELb0ELb1ELb0ELb0ELb0ELb0ELb0ELi2ELi4ELi4ELi4ELb0EEENS1_24CollectiveEpilogueBwdGQAISA_fSD_Li256ELb0ELb0EEENS1_19SingleTileSchedulerILb0ELb0ELb0ELi128EEEEEEEEEvNT_6ParamsE$_ZN4cute3eso3ESOILb1ELb0EJNS_6LayoutINS_5tupleIJNS3_IJNS_1CILi8EEENS4_ILi1EEEEEENS4_ILi4EEEEEENS3_IJNS3_IJS6_NS4_ILi0EEEEEENS4_ILi2048EEEEEEEEiEEC2ERKSE_RKi,($_ZN7cutlass13device_kernelIN5flash19enable_sm80_to_sm89INS1_16FlashAttnBwdSm80INS1_25CollectiveMainloopBwdSm80ILi2ELi2EN4cute5tupleIJNS5_1CILi128EEES8_NS7_ILi64EEEEEENS_10bfloat16_tEfNS_4arch4Sm80ELb0ELb0ELb1ELb0ELb0ELb0ELb0ELb0ELi2ELi4ELi4ELi4ELb0EEENS1_24CollectiveEpilogueBwdGQAISA_fSD_Li256ELb0ELb0EEENS1_19SingleTileSchedulerILb0ELb0ELb0ELi128EEEEEEEEEvNT_6ParamsE$_ZN4cute3eso3ESOILb1ELb0EJNS_6LayoutINS_5tupleIJNS3_IJNS_1CILi8EEENS4_ILi1EEEEEENS4_ILi4EEEEEENS3_IJNS3_IJS6_NS4_ILi0EEEEEES5_EEEEENS_10ViewEngineIPN7cutlass10bfloat16_tEEEEEC2ERKSD_RKSI_ - $_ZN7cutlass13device_kernelIN5flash19enable_sm80_to_sm89INS1_16FlashAttnBwdSm80INS1_25CollectiveMainloopBwdSm80ILi2ELi2EN4cute5tupleIJNS5_1CILi128EEES8_NS7_ILi64EEEEEENS_10bfloat16_tEfNS_4arch4Sm80ELb0ELb0ELb1ELb0ELb0ELb0ELb0ELb0ELi2ELi4ELi4ELi4ELb0EEENS1_24CollectiveEpilogueBwdGQAISA_fSD_Li256ELb0ELb0EEENS1_19SingleTileSchedulerILb0ELb0ELb0ELi128EEEEEEEEEvNT_6ParamsE$_ZN4cute3eso3ESOILb1ELb0EJNS_6LayoutINS_5tupleIJNS3_IJNS_1CILi8EEENS4_ILi1EEEEEENS4_ILi4EEEEEENS3_IJNS3_IJS6_NS4_ILi0EEEEEENS4_ILi2048EEEEEEEEiEEC2ERKSE_RKi)
$_ZN7cutlass13device_kernelIN5flash19enable_sm80_to_sm89INS1_16FlashAttnBwdSm80INS1_25CollectiveMainloopBwdSm80ILi2ELi2EN4cute5tupleIJNS5_1CILi128EEES8_NS7_ILi64EEEEEENS_10bfloat16_tEfNS_4arch4Sm80ELb0ELb0ELb1ELb0ELb0ELb0ELb0ELb0ELi2ELi4ELi4ELi4ELb0EEENS1_24CollectiveEpilogueBwdGQAISA_fSD_Li256ELb0ELb0EEENS1_19SingleTileSchedulerILb0ELb0ELb0ELi128EEEEEEEEEvNT_6ParamsE$_ZN4cute3eso3ESOILb1ELb0EJNS_6LayoutINS_5tupleIJNS3_IJNS_1CILi8EEENS4_ILi1EEEEEENS4_ILi4EEEEEENS3_IJNS3_IJS6_NS4_ILi0EEEEEENS4_ILi2048EEEEEEEEiEEC2ERKSE_RKi:
[----:B------:R-:W-:Y:S02]  /*9740*/  IADD3 R2, R25, -c[0x0][0x20], RZ ;  /* 0x8000080019027a10 */ /* 0x000fe40007ffe0ff */
[----:B------:R-:W-:-:S03]  /*9750*/  MOV R5, 0x0 ;  /* 0x0000000000057802 */ /* 0x000fc60000000f00 */
[----:B------:R1:W-:Y:S01]  /*9760*/  STL [R2], R3 ;  /* 0x0000000302007387 */ /* 0x0003e20000100800 */
[----:B------:R-:W-:Y:S05]  /*9770*/  RET.REL.NODEC R4 `(_ZN7cutlass13device_kernelIN5flash19enable_sm80_to_sm89INS1_16FlashAttnBwdSm80INS1_25CollectiveMainloopBwdSm80ILi2ELi2EN4cute5tupleIJNS5_1CILi128EEES8_NS7_ILi64EEEEEENS_10bfloat16_tEfNS_4arch4Sm80ELb0ELb0ELb1ELb0ELb0ELb0ELb0ELb0ELi2ELi4ELi4ELi4ELb0EEENS1_24CollectiveEpilogueBwdGQAISA_fSD_Li256ELb0ELb0EEENS1_19SingleTileSchedulerILb0ELb0ELb0ELi128EEEEEEEEEvNT_6ParamsE) ;  /* 0xffff688004007950 */ /* 0x000fea0003c3ffff */
        .type           $_ZN7cutlass13device_kernelIN5flash19enable_sm80_to_sm89INS1_16FlashAttnBwdSm80INS1_25CollectiveMainloopBwdSm80ILi2ELi2EN4cute5tupleIJNS5_1CILi128EEES8_NS7_ILi64EEEEEENS_10bfloat16_tEfNS_4arch4Sm80ELb0ELb0ELb1ELb0ELb0ELb0ELb0ELb0ELi2ELi4ELi4ELi4ELb0EEENS1_24CollectiveEpilogueBwdGQAISA_fSD_Li256ELb0ELb0EEENS1_19SingleTileSchedulerILb0ELb0ELb0ELi128EEEEEEEEEvNT_6ParamsE$_ZN4cute3eso3ESOILb1ELb0EJNS_6LayoutINS_5tupleIJNS3_IJNS_1CILi8EEENS4_ILi1EEEEEENS4_ILi4EEEEEENS3_IJNS3_IJS6_NS4_ILi0EEEEEES5_EEEEENS_10ViewEngineIPN7cutlass10bfloat16_tEEEEEC2ERKSD_RKSI_,@function
        .size           $_ZN7cutlass13device_kernelIN5flash19enable_sm80_to_sm89INS1_16FlashAttnBwdSm80INS1_25CollectiveMainloopBwdSm80ILi2ELi2EN4cute5tupleIJNS5_1CILi128EEES8_NS7_ILi64EEEEEENS_10bfloat16_tEfNS_4arch4Sm80ELb0ELb0ELb1ELb0ELb0ELb0ELb0ELb0ELi2ELi4ELi4ELi4ELb0EEENS1_24CollectiveEpilogueBwdGQAISA_fSD_Li256ELb0ELb0EEENS1_19SingleTileSchedulerILb0ELb0ELb0ELi128EEEEEEEEEvNT_6ParamsE$_ZN4cute3eso3ESOILb1ELb0EJNS_6LayoutINS_5tupleIJNS3_IJNS_1CILi8EEENS4_ILi1EEEEEENS4_ILi4EEEEEENS3_IJNS3_IJS6_NS4_ILi0EEEEEES5_EEEEENS_10ViewEngineIPN7cutlass10bfloat16_tEEEEEC2ERKSD_RKSI_,($_ZN7cutlass13device_kernelIN5flash19enable_sm80_to_sm89INS1_16FlashAttnBwdSm80INS1_25CollectiveMainloopBwdSm80ILi2ELi2EN4cute5tupleIJNS5_1CILi128EEES8_NS7_ILi64EEEEEENS_10bfloat16_tEfNS_4arch4Sm80ELb0ELb0ELb1ELb0ELb0ELb0ELb0ELb0ELi2ELi4ELi4ELi4ELb0EEENS1_24CollectiveEpilogueBwdGQAISA_fSD_Li256ELb0ELb0EEENS1_19SingleTileSchedulerILb0ELb0ELb0ELi128EEEEEEEEEvNT_6ParamsE$_ZN4cute3eso3ESOILb1ELb0EJNS_6LayoutINS_5tupleIJNS3_IJNS_1CILi8EEENS4_ILi1EEEEEENS4_ILi4EEEEEENS3_IJNS3_IJS6_NS4_ILi0EEEEEES5_EEEEEiEEC2ERKSD_RKi - $_ZN7cutlass13device_kernelIN5flash19enable_sm80_to_sm89INS1_16FlashAttnBwdSm80INS1_25CollectiveMainloopBwdSm80ILi2ELi2EN4cute5tupleIJNS5_1CILi128EEES8_NS7_ILi64EEEEEENS_10bfloat16_tEfNS_4arch4Sm80ELb0ELb0ELb1ELb0ELb0ELb0ELb0ELb0ELi2ELi4ELi4ELi4ELb0EEENS1_24CollectiveEpilogueBwdGQAISA_fSD_Li256ELb0ELb0EEENS1_19SingleTileSchedulerILb0ELb0ELb0ELi128EEEEEEEEEvNT_6ParamsE$_ZN4cute3eso3ESOILb1ELb0EJNS_6LayoutINS_5tupleIJNS3_IJNS_1CILi8EEENS4_ILi1EEEEEENS4_ILi4EEEEEENS3_IJNS3_IJS6_NS4_ILi0EEEEEES5_EEEEENS_10ViewEngineIPN7cutlass10bfloat16_tEEEEEC2ERKSD_RKSI_)
$_ZN7cutlass13device_kernelIN5flash19enable_sm80_to_sm89INS1_16FlashAttnBwdSm80INS1_25CollectiveMainloopBwdSm80ILi2ELi2EN4cute5tupleIJNS5_1CILi128EEES8_NS7_ILi64EEEEEENS_10bfloat16_tEfNS_4arch4Sm80ELb0ELb0ELb1ELb0ELb0ELb0ELb0ELb0ELi2ELi4ELi4ELi4ELb0EEENS1_24CollectiveEpilogueBwdGQAISA_fSD_Li256ELb0ELb0EEENS1_19SingleTileSchedulerILb0ELb0ELb0ELi128EEEEEEEEEvNT_6ParamsE$_ZN4cute3eso3ESOILb1ELb0EJNS_6LayoutINS_5tupleIJNS3_IJNS_1CILi8EEENS4_ILi1EEEEEENS4_ILi4EEEEEENS3_IJNS3_IJS6_NS4_ILi0EEEEEES5_EEEEENS_10ViewEngineIPN7cutlass10bfloat16_tEEEEEC2ERKSD_RKSI_:
[----:B------:R-:W-:Y:S01]  /*9780*/  IADD3 R7, R25, -c[0x0][0x20], RZ ;  /* 0x8000080019077a10 */ /* 0x000fe20007ffe0ff */
[----:B------:R-:W-:Y:S01]  /*9790*/  IMAD.MOV.U32 R10, RZ, RZ, R6 ;  /* 0x000000ffff0a7224 */ /* 0x000fe200078e0006 */
[----:B------:R-:W-:Y:S01]  /*97a0*/  MOV R11, R9 ;  /* 0x00000009000b7202 */ /* 0x000fe20000000f00 */
[----:B------:R-:W-:-:S04]  /*97b0*/  IMAD.MOV.U32 R9, RZ, RZ, 0x0 ;  /* 0x00000000ff097424 */ /* 0x000fc800078e00ff */
[----:B------:R1:W-:Y:S01]  /*97c0*/  STL.64 [R7], R10 ;  /* 0x0000000a07007387 */ /* 0x0003e20000100a00 */
[----:B------:R-:W-:Y:S05]  /*97d0*/  RET.REL.NODEC R8 `(_ZN7cutlass13device_kernelIN5flash19enable_sm80_to_sm89INS1_16FlashAttnBwdSm80INS1_25CollectiveMainloopBwdSm80ILi2ELi2EN4cute5tupleIJNS5_1CILi128EEES8_NS7_ILi64EEEEEENS_10bfloat16_tEfNS_4arch4Sm80ELb0ELb0ELb1ELb0ELb0ELb0ELb0ELb0ELi2ELi4ELi4ELi4ELb0EEENS1_24CollectiveEpilogueBwdGQAISA_fSD_Li256ELb0ELb0EEENS1_19SingleTileSchedulerILb0ELb0ELb0ELi128EEEEEEEEEvNT_6ParamsE) ;  /* 0xffff682008007950 */ /* 0x000fea0003c3ffff */
        .type           $_ZN7cutlass13device_kernelIN5flash19enable_sm80_to_sm89INS1_16FlashAttnBwdSm80INS1_25CollectiveMainloopBwdSm80ILi2ELi2EN4cute5tupleIJNS5_1CILi128EEES8_NS7_ILi64EEEEEENS_10bfloat16_tEfNS_4arch4Sm80ELb0ELb0ELb1ELb0ELb0ELb0ELb0ELb0ELi2ELi4ELi4ELi4ELb0EEENS1_24CollectiveEpilogueBwdGQAISA_fSD_Li256ELb0ELb0EEENS1_19SingleTileSchedulerILb0ELb0ELb0ELi128EEEEEEEEEvNT_6ParamsE$_ZN4cute3eso3ESOILb1ELb0EJNS_6LayoutINS_5tupleIJNS3_IJNS_1CILi8EEENS4_ILi1EEEEEENS4_ILi4EEEEEENS3_IJNS3_IJS6_NS4_ILi0EEEEEES5_EEEEEiEEC2ERKSD_RKi,@function
        .size           $_ZN7cutlass13device_kernelIN5flash19enable_sm80_to_sm89INS1_16FlashAttnBwdSm80INS1_25CollectiveMainloopBwdSm80ILi2ELi2EN4cute5tupleIJNS5_1CILi128EEES8_NS7_ILi64EEEEEENS_10bfloat16_tEfNS_4arch4Sm80ELb0ELb0ELb1ELb0ELb0ELb0ELb0ELb0ELi2ELi4ELi4ELi4ELb0EEENS1_24CollectiveEpilogueBwdGQAISA_fSD_Li256ELb0ELb0EEENS1_19SingleTileSchedulerILb0ELb0ELb0ELi128EEEEEEEEEvNT_6ParamsE$_ZN4cute3eso3ESOILb1ELb0EJNS_6LayoutINS_5tupleIJNS3_IJNS_1CILi8EEENS4_ILi1EEEEEENS4_ILi4EEEEEENS3_IJNS3_IJS6_NS4_ILi0EEEEEES5_EEEEEiEEC2ERKSD_RKi,($_ZN7cutlass13device_kernelIN5flash19enable_sm80_to_sm89INS1_16FlashAttnBwdSm80INS1_25CollectiveMainloopBwdSm80ILi2ELi2EN4cute5tupleIJNS5_1CILi128EEES8_NS7_ILi64EEEEEENS_10bfloat16_tEfNS_4arch4Sm80ELb0ELb0ELb1ELb0ELb0ELb0ELb0ELb0ELi2ELi4ELi4ELi4ELb0EEENS1_24CollectiveEpilogueBwdGQAISA_fSD_Li256ELb0ELb0EEENS1_19SingleTileSchedulerILb0ELb0ELb0ELi128EEEEEEEEEvNT_6ParamsE$_ZN4cute3eso3ESOILb1ELb0EJNS_6LayoutINS_5tupleIJNS3_IJNS_1CILi8EEENS4_ILi1EEEEEENS4_ILi4EEES6_EEENS3_IJNS3_IJS6_NS4_ILi0EEEEEENS4_ILi2048EEESA_EEEEENS_10ViewEngineINS_8smem_ptrIPN7cutlass10bfloat16_tEEEEEEEC2ERKSE_RKSL_ - $_ZN7cutlass13device_kernelIN5flash19enable_sm80_to_sm89INS1_16FlashAttnBwdSm80INS1_25CollectiveMainloopBwdSm80ILi2ELi2EN4cute5tupleIJNS5_1CILi128EEES8_NS7_ILi64EEEEEENS_10bfloat16_tEfNS_4arch4Sm80ELb0ELb0ELb1ELb0ELb0ELb0ELb0ELb0ELi2ELi4ELi4ELi4ELb0EEENS1_24CollectiveEpilogueBwdGQAISA_fSD_Li256ELb0ELb0EEENS1_19SingleTileSchedulerILb0ELb0ELb0ELi128EEEEEEEEEvNT_6ParamsE$_ZN4cute3eso3ESOILb1ELb0EJNS_6LayoutINS_5tupleIJNS3_IJNS_1CILi8EEENS4_ILi1EEEEEENS4_ILi4EEEEEENS3_IJNS3_IJS6_NS4_ILi0EEEEEES5_EEEEEiEEC2ERKSD_RKi)
$_ZN7cutlass13device_kernelIN5flash19enable_sm80_to_sm89INS1_16FlashAttnBwdSm80INS1_25CollectiveMainloopBwdSm80ILi2ELi2EN4cute5tupleIJNS5_1CILi128EEES8_NS7_ILi64EEEEEENS_10bfloat16_tEfNS_4arch4Sm80ELb0ELb0ELb1ELb0ELb0ELb0ELb0ELb0ELi2ELi4ELi4ELi4ELb0EEENS1_24CollectiveEpilogueBwdGQAISA_fSD_Li256ELb0ELb0EEENS1_19SingleTileSchedulerILb0ELb0ELb0ELi128EEEEEEEEEvNT_6ParamsE$_ZN4cute3eso3ESOILb1ELb0EJNS_6LayoutINS_5tupleIJNS3_IJNS_1CILi8EEENS4_ILi1EEEEEENS4_ILi4EEEEEENS3_IJNS3_IJS6_NS4_ILi0EEEEEES5_EEEEEiEEC2ERKSD_RKi:
[----:B------:R-:W-:Y:S02]  /*97e0*/  IADD3 R2, R25, -c[0x0][0x20], RZ ;  /* 0x8000080019027a10 */ /* 0x000fe40007ffe0ff */
[----:B------:R-:W-:-:S03]  /*97f0*/  MOV R7, 0x0 ;  /* 0x0000000000077802 */ /* 0x000fc60000000f00 */
[----:B------:R1:W-:Y:S01]  /*9800*/  STL [R2], R3 ;  /* 0x0000000302007387 */ /* 0x0003e20000100800 */
[----:B------:R-:W-:Y:S05]  /*9810*/  RET.REL.NODEC R6 `(_ZN7cutlass13device_kernelIN5flash19enable_sm80_to_sm89INS1_16FlashAttnBwdSm80INS1_25CollectiveMainloopBwdSm80ILi2ELi2EN4cute5tupleIJNS5_1CILi128EEES8_NS7_ILi64EEEEEENS_10bfloat16_tEfNS_4arch4Sm80ELb0ELb0ELb1ELb0ELb0ELb0ELb0ELb0ELi2ELi4ELi4ELi4ELb0EEENS1_24CollectiveEpilogueBwdGQAISA_fSD_Li256ELb0ELb0EEENS1_19SingleTileSchedulerILb0ELb0ELb0ELi128EEEEEEEEEvNT_6ParamsE) ;  /* 0xffff67e006007950 */ /* 0x000fea0003c3ffff */
        .type           $_ZN7cutlass13device_kernelIN5flash19enable_sm80_to_sm89INS1_16FlashAttnBwdSm80INS1_25CollectiveMainloopBwdSm80ILi2ELi2EN4cute5tupleIJNS5_1CILi128EEES8_NS7_ILi64EEEEEENS_10bfloat16_tEfNS_4arch4Sm80ELb0ELb0ELb1ELb0ELb0ELb0ELb0ELb0ELi2ELi4ELi4ELi4ELb0EEENS1_24CollectiveEpilogueBwdGQAISA_fSD_Li256ELb0ELb0EEENS1_19SingleTileSchedulerILb0ELb0ELb0ELi128EEEEEEEEEvNT_6ParamsE$_ZN4cute3eso3ESOILb1ELb0EJNS_6LayoutINS_5tupleIJNS3_IJNS_1CILi8EEENS4_ILi1EEEEEENS4_ILi4EEES6_EEENS3_IJNS3_IJS6_NS4_ILi0EEEEEENS4_ILi2048EEESA_EEEEENS_10ViewEngineINS_8smem_ptrIPN7cutlass10bfloat16_tEEEEEEEC2ERKSE_RKSL_,@function
        .size           $_ZN7cutlass13device_kernelIN5flash19enable_sm80_to_sm89INS1_16FlashAttnBwdSm80INS1_25CollectiveMainloopBwdSm80ILi2ELi2EN4cute5tupleIJNS5_1CILi128EEES8_NS7_ILi64EEEEEENS_10bfloat16_tEfNS_4arch4Sm80ELb0ELb0ELb1ELb0ELb0ELb0ELb0ELb0ELi2ELi4ELi4ELi4ELb0EEENS1_24CollectiveEpilogueBwdGQAISA_fSD_Li256ELb0ELb0EEENS1_19SingleTileSchedulerILb0ELb0ELb0ELi128EEEEEEEEEvNT_6ParamsE$_ZN4cute3eso3ESOILb1ELb0EJNS_6LayoutINS_5tupleIJNS3_IJNS_1CILi8EEENS4_ILi1EEEEEENS4_ILi4EEES6_EEENS3_IJNS3_IJS6_NS4_ILi0EEEEEENS4_ILi2048EEESA_EEEEENS_10ViewEngineINS_8smem_ptrIPN7cutlass10bfloat16_tEEEEEEEC2ERKSE_RKSL_,($_ZN7cutlass13device_kernelIN5flash19enable_sm80_to_sm89INS1_16FlashAttnBwdSm80INS1_25CollectiveMainloopBwdSm80ILi2ELi2EN4cute5tupleIJNS5_1CILi128EEES8_NS7_ILi64EEEEEENS_10bfloat16_tEfNS_4arch4Sm80ELb0ELb0ELb1ELb0ELb0ELb0ELb0ELb0ELi2ELi4ELi4ELi4ELb0EEENS1_24CollectiveEpilogueBwdGQAISA_fSD_Li256ELb0ELb0EEENS1_19SingleTileSchedulerILb0ELb0ELb0ELi128EEEEEEEEEvNT_6ParamsE$_ZN4cute3eso3ESOILb1ELb0EJNS_6LayoutINS_5tupleIJNS3_IJNS_1CILi8EEENS4_ILi1EEEEEENS4_ILi4EEES6_EEENS3_IJNS3_IJS6_NS4_ILi0EEEEEENS4_ILi2048EEESA_EEEEEiEEC2ERKSE_RKi - $_ZN7cutlass13device_kernelIN5flash19enable_sm80_to_sm89INS1_16FlashAttnBwdSm80INS1_25CollectiveMainloopBwdSm80ILi2ELi2EN4cute5tupleIJNS5_1CILi128EEES8_NS7_ILi64EEEEEENS_10bfloat16_tEfNS_4arch4Sm80ELb0ELb0ELb1ELb0ELb0ELb0ELb0ELb0ELi2ELi4ELi4ELi4ELb0EEENS1_24CollectiveEpilogueBwdGQAISA_fSD_Li256ELb0ELb0EEENS1_19SingleTileSchedulerILb0ELb0ELb0ELi128EEEEEEEEEvNT_6ParamsE$_ZN4cute3eso3ESOILb1ELb0EJNS_6LayoutINS_5tupleIJNS3_IJNS_1CILi8EEENS4_ILi1EEEEEENS4_ILi4EEES6_EEENS3_IJNS3_IJS6_NS4_ILi0EEEEEENS4_ILi2048EEESA_EEEEENS_10ViewEngineINS_8smem_ptrIPN7cutlass10bfloat16_tEEEEEEEC2ERKSE_RKSL_)
$_ZN7cutlass13device_kernelIN5flash19enable_sm80_to_sm89INS1_16FlashAttnBwdSm80INS1_25CollectiveMainloopBwdSm80ILi2ELi2EN4cute5tupleIJNS5_1CILi128EEES8_NS7_ILi64EEEEEENS_10bfloat16_tEfNS_4arch4Sm80ELb0ELb0ELb1ELb0ELb0ELb0ELb0ELb0ELi2ELi4ELi4ELi4ELb0EEENS1_24CollectiveEpilogueBwdGQAISA_fSD_Li256ELb0ELb0EEENS1_19SingleTileSchedulerILb0ELb0ELb0ELi128EEEEEEEEEvNT_6ParamsE$_ZN4cute3eso3ESOILb1ELb0EJNS_6LayoutINS_5tupleIJNS3_IJNS_1CILi8EEENS4_ILi1EEEEEENS4_ILi4EEES6_EEENS3_IJNS3_IJS6_NS4_ILi0EEEEEENS4_ILi2048EEESA_EEEEENS_10ViewEngineINS_8smem_ptrIPN7cutlass10bfloat16_tEEEEEEEC2ERKSE_RKSL_:
[----:B------:R-:W-:Y:S01]  /*9820*/  IADD3 R4, R83, -c[0x0][0x20], RZ ;  /* 0x8000080053047a10 */ /* 0x000fe20007ffe0ff */
[----:B------:R-:W-:Y:S01]  /*9830*/  IMAD.MOV.U32 R8, RZ, RZ, R6 ;  /* 0x000000ffff087224 */ /* 0x000fe200078e0006 */
[----:B------:R-:W-:-:S03]  /*9840*/  MOV R9, 0x0 ;  /* 0x0000000000097802 */ /* 0x000fc60000000f00 */
[----:B------:R1:W-:Y:S01]  /*9850*/  STL.64 [R4], R2 ;  /* 0x0000000204007387 */ /* 0x0003e20000100a00 */
[----:B------:R-:W-:Y:S05]  /*9860*/  RET.REL.NODEC R8 `(_ZN7cutlass13device_kernelIN5flash19enable_sm80_to_sm89INS1_16FlashAttnBwdSm80INS1_25CollectiveMainloopBwdSm80ILi2ELi2EN4cute5tupleIJNS5_1CILi128EEES8_NS7_ILi64EEEEEENS_10bfloat16_tEfNS_4arch4Sm80ELb0ELb0ELb1ELb0ELb0ELb0ELb0ELb0ELi2ELi4ELi4ELi4ELb0EEENS1_24CollectiveEpilogueBwdGQAISA_fSD_Li256ELb0ELb0EEENS1_19SingleTileSchedulerILb0ELb0ELb0ELi128EEEEEEEEEvNT_6ParamsE) ;  /* 0xffff679008007950 */ /* 0x000fea0003c3ffff */
        .type           $_ZN7cutlass13device_kernelIN5flash19enable_sm80_to_sm89INS1_16FlashAttnBwdSm80INS1_25CollectiveMainloopBwdSm80ILi2ELi2EN4cute5tupleIJNS5_1CILi128EEES8_NS7_ILi64EEEEEENS_10bfloat16_tEfNS_4arch4Sm80ELb0ELb0ELb1ELb0ELb0ELb0ELb0ELb0ELi2ELi4ELi4ELi4ELb0EEENS1_24CollectiveEpilogueBwdGQAISA_fSD_Li256ELb0ELb0EEENS1_19SingleTileSchedulerILb0ELb0ELb0ELi128EEEEEEEEEvNT_6ParamsE$_ZN4cute3eso3ESOILb1ELb0EJNS_6LayoutINS_5tupleIJNS3_IJNS_1CILi8EEENS4_ILi1EEEEEENS4_ILi4EEES6_EEENS3_IJNS3_IJS6_NS4_ILi0EEEEEENS4_ILi2048EEESA_EEEEEiEEC2ERKSE_RKi,@function
        .size           $_ZN7cutlass13device_kernelIN5flash19enable_sm80_to_sm89INS1_16FlashAttnBwdSm80INS1_25CollectiveMainloopBwdSm80ILi2ELi2EN4cute5tupleIJNS5_1CILi128EEES8_NS7_ILi64EEEEEENS_10bfloat16_tEfNS_4arch4Sm80ELb0ELb0ELb1ELb0ELb0ELb0ELb0ELb0ELi2ELi4ELi4ELi4ELb0EEENS1_24CollectiveEpilogueBwdGQAISA_fSD_Li256ELb0ELb0EEENS1_19SingleTileSchedulerILb0ELb0ELb0ELi128EEEEEEEEEvNT_6ParamsE$_ZN4cute3eso3ESOILb1ELb0EJNS_6LayoutINS_5tupleIJNS3_IJNS_1CILi8EEENS4_ILi1EEEEEENS4_ILi4EEES6_EEENS3_IJNS3_IJS6_NS4_ILi0EEEEEENS4_ILi2048EEESA_EEEEEiEEC2ERKSE_RKi,($_ZN7cutlass13device_kernelIN5flash19enable_sm80_to_sm89INS1_16FlashAttnBwdSm80INS1_25CollectiveMainloopBwdSm80ILi2ELi2EN4cute5tupleIJNS5_1CILi128EEES8_NS7_ILi64EEEEEENS_10bfloat16_tEfNS_4arch4Sm80ELb0ELb0ELb1ELb0ELb0ELb0ELb0ELb0ELi2ELi4ELi4ELi4ELb0EEENS1_24CollectiveEpilogueBwdGQAISA_fSD_Li256ELb0ELb0EEENS1_19SingleTileSchedulerILb0ELb0ELb0ELi128EEEEEEEEEvNT_6ParamsE$_ZN4cute3eso3ESOILb1ELb0EJNS_6LayoutINS_5tupleIJNS3_IJNS_1CILi8EEENS4_ILi1EEEEEENS4_ILi4EEES8_EEENS3_IJNS3_IJS6_NS4_ILi0EEEEEES5_NS4_ILi32EEEEEEEENS_10ViewEngineIPN7cutlass10bfloat16_tEEEEEC2ERKSE_RKSJ_ - $_ZN7cutlass13device_kernelIN5flash19enable_sm80_to_sm89INS1_16FlashAttnBwdSm80INS1_25CollectiveMainloopBwdSm80ILi2ELi2EN4cute5tupleIJNS5_1CILi128EEES8_NS7_ILi64EEEEEENS_10bfloat16_tEfNS_4arch4Sm80ELb0ELb0ELb1ELb0ELb0ELb0ELb0ELb0ELi2ELi4ELi4ELi4ELb0EEENS1_24CollectiveEpilogueBwdGQAISA_fSD_Li256ELb0ELb0EEENS1_19SingleTileSchedulerILb0ELb0ELb0ELi128EEEEEEEEEvNT_6ParamsE$_ZN4cute3eso3ESOILb1ELb0EJNS_6LayoutINS_5tupleIJNS3_IJNS_1CILi8EEENS4_ILi1EEEEEENS4_ILi4EEES6_EEENS3_IJNS3_IJS6_NS4_ILi0EEEEEENS4_ILi2048EEESA_EEEEEiEEC2ERKSE_RKi)
$_ZN7cutlass13device_kernelIN5flash19enable_sm80_to_sm89INS1_16FlashAttnBwdSm80INS1_25CollectiveMainloopBwdSm80ILi2ELi2EN4cute5tupleIJNS5_1CILi128EEES8_NS7_ILi64EEEEEENS_10bfloat16_tEfNS_4arch4Sm80ELb0ELb0ELb1ELb0ELb0ELb0ELb0ELb0ELi2ELi4ELi4ELi4ELb0EEENS1_24CollectiveEpilogueBwdGQAISA_fSD_Li256ELb0ELb0EEENS1_19SingleTileSchedulerILb0ELb0ELb0ELi128EEEEEEEEEvNT_6ParamsE$_ZN4cute3eso3ESOILb1ELb0EJNS_6LayoutINS_5tupleIJNS3_IJNS_1CILi8EEENS4_ILi1EEEEEENS4_ILi4EEES6_EEENS3_IJNS3_IJS6_NS4_ILi0EEEEEENS4_ILi2048EEESA_EEEEEiEEC2ERKSE_RKi:
[----:B------:R-:W-:Y:S02]  /*9870*/  IADD3 R2, R83, -c[0x0][0x20], RZ ;  /* 0x8000080053027a10 */ /* 0x000fe40007ffe0ff */
[----:B------:R-:W-:-:S03]  /*9880*/  MOV R5, 0x0 ;  /* 0x0000000000057802 */ /* 0x000fc60000000f00 */
[----:B------:R1:W-:Y:S01]  /*9890*/  STL [R2], R3 ;  /* 0x0000000302007387 */ /* 0x0003e20000100800 */
[----:B------:R-:W-:Y:S05]  /*98a0*/  RET.REL.NODEC R4 `(_ZN7cutlass13device_kernelIN5flash19enable_sm80_to_sm89INS1_16FlashAttnBwdSm80INS1_25CollectiveMainloopBwdSm80ILi2ELi2EN4cute5tupleIJNS5_1CILi128EEES8_NS7_ILi64EEEEEENS_10bfloat16_tEfNS_4arch4Sm80ELb0ELb0ELb1ELb0ELb0ELb0ELb0ELb0ELi2ELi4ELi4ELi4ELb0EEENS1_24CollectiveEpilogueBwdGQAISA_fSD_Li256ELb0ELb0EEENS1_19SingleTileSchedulerILb0ELb0ELb0ELi128EEEEEEEEEvNT_6ParamsE) ;  /* 0xffff675004007950 */ /* 0x000fea0003c3ffff */
        .type           $_ZN7cutlass13device_kernelIN5flash19enable_sm80_to_sm89INS1_16FlashAttnBwdSm80INS1_25CollectiveMainloopBwdSm80ILi2ELi2EN4cute5tupleIJNS5_1CILi128EEES8_NS7_ILi64EEEEEENS_10bfloat16_tEfNS_4arch4Sm80ELb0ELb0ELb1ELb0ELb0ELb0ELb0ELb0ELi2ELi4ELi4ELi4ELb0EEENS1_24CollectiveEpilogueBwdGQAISA_fSD_Li256ELb0ELb0EEENS1_19SingleTileSchedulerILb0ELb0ELb0ELi128EEEEEEEEEvNT_6ParamsE$_ZN4cute3eso3ESOILb1ELb0EJNS_6LayoutINS_5tupleIJNS3_IJNS_1CILi8EEENS4_ILi1EEEEEENS4_ILi4EEES8_EEENS3_IJNS3_IJS6_NS4_ILi0EEEEEES5_NS4_ILi32EEEEEEEENS_10ViewEngineIPN7cutlass10bfloat16_tEEEEEC2ERKSE_RKSJ_,@function
        .size           $_ZN7cutlass13device_kernelIN5flash19enable_sm80_to_sm89INS1_16FlashAttnBwdSm80INS1_25CollectiveMainloopBwdSm80ILi2ELi2EN4cute5tupleIJNS5_1CILi128EEES8_NS7_ILi64EEEEEENS_10bfloat16_tEfNS_4arch4Sm80ELb0ELb0ELb1ELb0ELb0ELb0ELb0ELb0ELi2ELi4ELi4ELi4ELb0EEENS1_24CollectiveEpilogueBwdGQAISA_fSD_Li256ELb0ELb0EEENS1_19SingleTileSchedulerILb0ELb0ELb0ELi128EEEEEEEEEvNT_6ParamsE$_ZN4cute3eso3ESOILb1ELb0EJNS_6LayoutINS_5tupleIJNS3_IJNS_1CILi8EEENS4_ILi1EEEEEENS4_ILi4EEES8_EEENS3_IJNS3_IJS6_NS4_ILi0EEEEEES5_NS4_ILi32EEEEEEEENS_10ViewEngineIPN7cutlass10bfloat16_tEEEEEC2ERKSE_RKSJ_,($_ZN7cutlass13device_kernelIN5flash19enable_sm80_to_sm89INS1_16FlashAttnBwdSm80INS1_25CollectiveMainloopBwdSm80ILi2ELi2EN4cute5tupleIJNS5_1CILi128EEES8_NS7_ILi64EEEEEENS_10bfloat16_tEfNS_4arch4Sm80ELb0ELb0ELb1ELb0ELb0ELb0ELb0ELb0ELi2ELi4ELi4ELi4ELb0EEENS1_24CollectiveEpilogueBwdGQAISA_fSD_Li256ELb0ELb0EEENS1_19SingleTileSchedulerILb0ELb0ELb0ELi128EEEEEEEEEvNT_6ParamsE$_ZN4cute3eso3ESOILb1ELb0EJNS_6LayoutINS_5tupleIJNS_1CILi1EEENS3_IJNS4_ILi2EEES6_EEEEEENS3_IJNS4_ILi0EEENS3_IJNS4_ILi8EEENS4_ILi64EEEEEEEEEEENS_10ViewEngineINS_8smem_ptrIPfEEEEEEC2ERKSE_RKSJ_ - $_ZN7cutlass13device_kernelIN5flash19enable_sm80_to_sm89INS1_16FlashAttnBwdSm80INS1_25CollectiveMainloopBwdSm80ILi2ELi2EN4cute5tupleIJNS5_1CILi128EEES8_NS7_ILi64EEEEEENS_10bfloat16_tEfNS_4arch4Sm80ELb0ELb0ELb1ELb0ELb0ELb0ELb0ELb0ELi2ELi4ELi4ELi4ELb0EEENS1_24CollectiveEpilogueBwdGQAISA_fSD_Li256ELb0ELb0EEENS1_19SingleTileSchedulerILb0ELb0ELb0ELi128EEEEEEEEEvNT_6ParamsE$_ZN4cute3eso3ESOILb1ELb0EJNS_6LayoutINS_5tupleIJNS3_IJNS_1CILi8EEENS4_ILi1EEEEEENS4_ILi4EEES8_EEENS3_IJNS3_IJS6_NS4_ILi0EEEEEES5_NS4_ILi32EEEEEEEENS_10ViewEngineIPN7cutlass10bfloat16_tEEEEEC2ERKSE_RKSJ_)
$_ZN7cutlass13device_kernelIN5flash19enable_sm80_to_sm89INS1_16FlashAttnBwdSm80INS1_25CollectiveMainloopBwdSm80ILi2ELi2EN4cute5tupleIJNS5_1CILi128EEES8_NS7_ILi64EEEEEENS_10bfloat16_tEfNS_4arch4Sm80ELb0ELb0ELb1ELb0ELb0ELb0ELb0ELb0ELi2ELi4ELi4ELi4ELb0EEENS1_24CollectiveEpilogueBwdGQAISA_fSD_Li256ELb0ELb0EEENS1_19SingleTileSchedulerILb0ELb0ELb0ELi128EEEEEEEEEvNT_6ParamsE$_ZN4cute3eso3ESOILb1ELb0EJNS_6LayoutINS_5tupleIJNS3_IJNS_1CILi8EEENS4_ILi1EEEEEENS4_ILi4EEES8_EEENS3_IJNS3_IJS6_NS4_ILi0EEEEEES5_NS4_ILi32EEEEEEEENS_10ViewEngineIPN7cutlass10bfloat16_tEEEEEC2ERKSE_RKSJ_:
[----:B------:R-:W-:Y:S01]  /*98b0*/  IADD3 R2, R25, -c[0x0][0x20], RZ ;  /* 0x8000080019027a10 */ /* 0x000fe20007ffe0ff */
[----:B------:R-:W-:Y:S01]  /*98c0*/  IMAD.MOV.U32 R7, RZ, RZ, R3 ;  /* 0x000000ffff077224 */ /* 0x000fe200078e0003 */
[----:B------:R-:W-:-:S04]  /*98d0*/  MOV R5, 0x0 ;  /* 0x0000000000057802 */ /* 0x000fc80000000f00 */
[----:B------:R1:W-:Y:S01]  /*98e0*/  STL.64 [R2], R6 ;  /* 0x0000000602007387 */ /* 0x0003e20000100a00 */
[----:B------:R-:W-:Y:S05]  /*98f0*/  RET.REL.NODEC R4 `(_ZN7cutlass13device_kernelIN5flash19enable_sm80_to_sm89INS1_16FlashAttnBwdSm80INS1_25CollectiveMainloopBwdSm80ILi2ELi2EN4cute5tupleIJNS5_1CILi128EEES8_NS7_ILi64EEEEEENS_10bfloat16_tEfNS_4arch4Sm80ELb0ELb0ELb1ELb0ELb0ELb0ELb0ELb0ELi2ELi4ELi4ELi4ELb0EEENS1_24CollectiveEpilogueBwdGQAISA_fSD_Li256ELb0ELb0EEENS1_19SingleTileSchedulerILb0ELb0ELb0ELi128EEEEEEEEEvNT_6ParamsE) ;  /* 0xffff670004007950 */ /* 0x000fea0003c3ffff */
        .type           $_ZN7cutlass13device_kernelIN5flash19enable_sm80_to_sm89INS1_16FlashAttnBwdSm80INS1_25CollectiveMainloopBwdSm80ILi2ELi2EN4cute5tupleIJNS5_1CILi128EEES8_NS7_ILi64EEEEEENS_10bfloat16_tEfNS_4arch4Sm80ELb0ELb0ELb1ELb0ELb0ELb0ELb0ELb0ELi2ELi4ELi4ELi4ELb0EEENS1_24CollectiveEpilogueBwdGQAISA_fSD_Li256ELb0ELb0EEENS1_19SingleTileSchedulerILb0ELb0ELb0ELi128EEEEEEEEEvNT_6ParamsE$_ZN4cute3eso3ESOILb1ELb0EJNS_6LayoutINS_5tupleIJNS_1CILi1EEENS3_IJNS4_ILi2EEES6_EEEEEENS3_IJNS4_ILi0EEENS3_IJNS4_ILi8EEENS4_ILi64EEEEEEEEEEENS_10ViewEngineINS_8smem_ptrIPfEEEEEEC2ERKSE_RKSJ_,@function
        .size           $_ZN7cutlass13device_kernelIN5flash19enable_sm80_to_sm89INS1_16FlashAttnBwdSm80INS1_25CollectiveMainloopBwdSm80ILi2ELi2EN4cute5tupleIJNS5_1CILi128EEES8_NS7_ILi64EEEEEENS_10bfloat16_tEfNS_4arch4Sm80ELb0ELb0ELb1ELb0ELb0ELb0ELb0ELb0ELi2ELi4ELi4ELi4ELb0EEENS1_24CollectiveEpilogueBwdGQAISA_fSD_Li256ELb0ELb0EEENS1_19SingleTileSchedulerILb0ELb0ELb0ELi128EEEEEEEEEvNT_6ParamsE$_ZN4cute3eso3ESOILb1ELb0EJNS_6LayoutINS_5tupleIJNS_1CILi1EEENS3_IJNS4_ILi2EEES6_EEEEEENS3_IJNS4_ILi0EEENS3_IJNS4_ILi8EEENS4_ILi64EEEEEEEEEEENS_10ViewEngineINS_8smem_ptrIPfEEEEEEC2ERKSE_RKSJ_,($_ZN7cutlass13device_kernelIN5flash19enable_sm80_to_sm89INS1_16FlashAttnBwdSm80INS1_25CollectiveMainloopBwdSm80ILi2ELi2EN4cute5tupleIJNS5_1CILi128EEES8_NS7_ILi64EEEEEENS_10bfloat16_tEfNS_4arch4Sm80ELb0ELb0ELb1ELb0ELb0ELb0ELb0ELb0ELi2ELi4ELi4ELi4ELb0EEENS1_24CollectiveEpilogueBwdGQAISA_fSD_Li256ELb0ELb0EEENS1_19SingleTileSchedulerILb0ELb0ELb0ELi128EEEEEEEEEvNT_6ParamsE$_ZN4cute3eso3ESOILb1ELb0EJNS_6LayoutINS_5tupleIJNS_1CILi1EEENS4_ILi4EEEEEENS3_IJNS4_ILi0EEES5_EEEEENS_10ViewEngineIPfEEEEC2ERKSA_RKSD_ - $_ZN7cutlass13device_kernelIN5flash19enable_sm80_to_sm89INS1_16FlashAttnBwdSm80INS1_25CollectiveMainloopBwdSm80ILi2ELi2EN4cute5tupleIJNS5_1CILi128EEES8_NS7_ILi64EEEEEENS_10bfloat16_tEfNS_4arch4Sm80ELb0ELb0ELb1ELb0ELb0ELb0ELb0ELb0ELi2ELi4ELi4ELi4ELb0EEENS1_24CollectiveEpilogueBwdGQAISA_fSD_Li256ELb0ELb0EEENS1_19SingleTileSchedulerILb0ELb0ELb0ELi128EEEEEEEEEvNT_6ParamsE$_ZN4cute3eso3ESOILb1ELb0EJNS_6LayoutINS_5tupleIJNS_1CILi1EEENS3_IJNS4_ILi2EEES6_EEEEEENS3_IJNS4_ILi0EEENS3_IJNS4_ILi8EEENS4_ILi64EEEEEEEEEEENS_10ViewEngineINS_8smem_ptrIPfEEEEEEC2ERKSE_RKSJ_)
$_ZN7cutlass13device_kernelIN5flash19enable_sm80_to_sm89INS1_16FlashAttnBwdSm80INS1_25CollectiveMainloopBwdSm80ILi2ELi2EN4cute5tupleIJNS5_1CILi128EEES8_NS7_ILi64EEEEEENS_10bfloat16_tEfNS_4arch4Sm80ELb0ELb0ELb1ELb0ELb0ELb0ELb0ELb0ELi2ELi4ELi4ELi4ELb0EEENS1_24CollectiveEpilogueBwdGQAISA_fSD_Li256ELb0ELb0EEENS1_19SingleTileSchedulerILb0ELb0ELb0ELi128EEEEEEEEEvNT_6ParamsE$_ZN4cute3eso3ESOILb1ELb0EJNS_6LayoutINS_5tupleIJNS_1CILi1EEENS3_IJNS4_ILi2EEES6_EEEEEENS3_IJNS4_ILi0EEENS3_IJNS4_ILi8EEENS4_ILi64EEEEEEEEEEENS_10ViewEngineINS_8smem_ptrIPfEEEEEEC2ERKSE_RKSJ_:
[----:B------:R-:W-:Y:S01]  /*9900*/  IADD3 R3, R25, -c[0x0][0x20], RZ ;  /* 0x8000080019037a10 */ /* 0x000fe20007ffe0ff */
[----:B------:R-:W-:Y:S01]  /*9910*/  IMAD.MOV.U32 R8, RZ, RZ, R2 ;  /* 0x000000ffff087224 */ /* 0x000fe200078e0002 */
[----:B------:R-:W-:Y:S01]  /*9920*/  MOV R10, R6 ;  /* 0x00000006000a7202 */ /* 0x000fe20000000f00 */
[----:B------:R-:W-:-:S03]  /*9930*/  IMAD.MOV.U32 R11, RZ, RZ, 0x0 ;  /* 0x00000000ff0b7424 */ /* 0x000fc600078e00ff */
[----:B------:R1:W-:Y:S01]  /*9940*/  STL.64 [R3], R8 ;  /* 0x0000000803007387 */ /* 0x0003e20000100a00 */
[----:B------:R-:W-:Y:S05]  /*9950*/  RET.REL.NODEC R10 `(_ZN7cutlass13device_kernelIN5flash19enable_sm80_to_sm89INS1_16FlashAttnBwdSm80INS1_25CollectiveMainloopBwdSm80ILi2ELi2EN4cute5tupleIJNS5_1CILi128EEES8_NS7_ILi64EEEEEENS_10bfloat16_tEfNS_4arch4Sm80ELb0ELb0ELb1ELb0ELb0ELb0ELb0ELb0ELi2ELi4ELi4ELi4ELb0EEENS1_24CollectiveEpilogueBwdGQAISA_fSD_Li256ELb0ELb0EEENS1_19SingleTileSchedulerILb0ELb0ELb0ELi128EEEEEEEEEvNT_6ParamsE) ;  /* 0xffff66a00a007950 */ /* 0x000fea0003c3ffff */
        .type           $_ZN7cutlass13device_kernelIN5flash19enable_sm80_to_sm89INS1_16FlashAttnBwdSm80INS1_25CollectiveMainloopBwdSm80ILi2ELi2EN4cute5tupleIJNS5_1CILi128EEES8_NS7_ILi64EEEEEENS_10bfloat16_tEfNS_4arch4Sm80ELb0ELb0ELb1ELb0ELb0ELb0ELb0ELb0ELi2ELi4ELi4ELi4ELb0EEENS1_24CollectiveEpilogueBwdGQAISA_fSD_Li256ELb0ELb0EEENS1_19SingleTileSchedulerILb0ELb0ELb0ELi128EEEEEEEEEvNT_6ParamsE$_ZN4cute3eso3ESOILb1ELb0EJNS_6LayoutINS_5tupleIJNS_1CILi1EEENS4_ILi4EEEEEENS3_IJNS4_ILi0EEES5_EEEEENS_10ViewEngineIPfEEEEC2ERKSA_RKSD_,@function
        .size           $_ZN7cutlass13device_kernelIN5flash19enable_sm80_to_sm89INS1_16FlashAttnBwdSm80INS1_25CollectiveMainloopBwdSm80ILi2ELi2EN4cute5tupleIJNS5_1CILi128EEES8_NS7_ILi64EEEEEENS_10bfloat16_tEfNS_4arch4Sm80ELb0ELb0ELb1ELb0ELb0ELb0ELb0ELb0ELi2ELi4ELi4ELi4ELb0EEENS1_24CollectiveEpilogueBwdGQAISA_fSD_Li256ELb0ELb0EEENS1_19SingleTileSchedulerILb0ELb0ELb0ELi128EEEEEEEEEvNT_6ParamsE$_ZN4cute3eso3ESOILb1ELb0EJNS_6LayoutINS_5tupleIJNS_1CILi1EEENS4_ILi4EEEEEENS3_IJNS4_ILi0EEES5_EEEEENS_10ViewEngineIPfEEEEC2ERKSA_RKSD_,($_ZN7cutlass13device_kernelIN5flash19enable_sm80_to_sm89INS1_16FlashAttnBwdSm80INS1_25CollectiveMainloopBwdSm80ILi2ELi2EN4cute5tupleIJNS5_1CILi128EEES8_NS7_ILi64EEEEEENS_10bfloat16_tEfNS_4arch4Sm80ELb0ELb0ELb1ELb0ELb0ELb0ELb0ELb0ELi2ELi4ELi4ELi4ELb0EEENS1_24CollectiveEpilogueBwdGQAISA_fSD_Li256ELb0ELb0EEENS1_19SingleTileSchedulerILb0ELb0ELb0ELi128EEEEEEEEEvNT_6ParamsE$_ZN4cute3eso3ESOILb1ELb0EJNS_6LayoutINS_5tupleIJNS_1CILi4EEEEEENS3_IJNS4_ILi1EEEEEEEENS_10ViewEngineIPfEEEEC2ERKS9_RKSC_ - $_ZN7cutlass13device_kernelIN5flash19enable_sm80_to_sm89INS1_16FlashAttnBwdSm80INS1_25CollectiveMainloopBwdSm80ILi2ELi2EN4cute5tupleIJNS5_1CILi128EEES8_NS7_ILi64EEEEEENS_10bfloat16_tEfNS_4arch4Sm80ELb0ELb0ELb1ELb0ELb0ELb0ELb0ELb0ELi2ELi4ELi4ELi4ELb0EEENS1_24CollectiveEpilogueBwdGQAISA_fSD_Li256ELb0ELb0EEENS1_19SingleTileSchedulerILb0ELb0ELb0ELi128EEEEEEEEEvNT_6ParamsE$_ZN4cute3eso3ESOILb1ELb0EJNS_6LayoutINS_5tupleIJNS_1CILi1EEENS4_ILi4EEEEEENS3_IJNS4_ILi0EEES5_EEEEENS_10ViewEngineIPfEEEEC2ERKSA_RKSD_)
$_ZN7cutlass13device_kernelIN5flash19enable_sm80_to_sm89INS1_16FlashAttnBwdSm80INS1_25CollectiveMainloopBwdSm80ILi2ELi2EN4cute5tupleIJNS5_1CILi128EEES8_NS7_ILi64EEEEEENS_10bfloat16_tEfNS_4arch4Sm80ELb0ELb0ELb1ELb0ELb0ELb0ELb0ELb0ELi2ELi4ELi4ELi4ELb0EEENS1_24CollectiveEpilogueBwdGQAISA_fSD_Li256ELb0ELb0EEENS1_19SingleTileSchedulerILb0ELb0ELb0ELi128EEEEEEEEEvNT_6ParamsE$_ZN4cute3eso3ESOILb1ELb0EJNS_6LayoutINS_5tupleIJNS_1CILi1EEENS4_ILi4EEEEEENS3_IJNS4_ILi0EEES5_EEEEENS_10ViewEngineIPfEEEEC2ERKSA_RKSD_:
[----:B------:R-:W-:Y:S01]  /*9960*/  IADD3 R4, R25, -c[0x0][0x20], RZ ;  /* 0x8000080019047a10 */ /* 0x000fe20007ffe0ff */
[----:B------:R-:W-:Y:S01]  /*9970*/  IMAD.MOV.U32 R8, RZ, RZ, R16 ;  /* 0x000000ffff087224 */ /* 0x000fe200078e0010 */
[----:B------:R-:W-:Y:S01]  /*9980*/  MOV R10, R6 ;  /* 0x00000006000a7202 */ /* 0x000fe20000000f00 */
[----:B------:R-:W-:Y:S01]  /*9990*/  IMAD.MOV.U32 R9, RZ, RZ, R5 ;  /* 0x000000ffff097224 */ /* 0x000fe200078e0005 */
[----:B------:R-:W-:-:S04]  /*99a0*/  MOV R11, 0x0 ;  /* 0x00000000000b7802 */ /* 0x000fc80000000f00 */
[----:B------:R1:W-:Y:S01]  /*99b0*/  STL.64 [R4], R8 ;  /* 0x0000000804007387 */ /* 0x0003e20000100a00 */
[----:B------:R-:W-:Y:S05]  /*99c0*/  RET.REL.NODEC R10 `(_ZN7cutlass13device_kernelIN5flash19enable_sm80_to_sm89INS1_16FlashAttnBwdSm80INS1_25CollectiveMainloopBwdSm80ILi2ELi2EN4cute5tupleIJNS5_1CILi128EEES8_NS7_ILi64EEEEEENS_10bfloat16_tEfNS_4arch4Sm80ELb0ELb0ELb1ELb0ELb0ELb0ELb0ELb0ELi2ELi4ELi4ELi4ELb0EEENS1_24CollectiveEpilogueBwdGQAISA_fSD_Li256ELb0ELb0EEENS1_19SingleTileSchedulerILb0ELb0ELb0ELi128EEEEEEEEEvNT_6ParamsE) ;  /* 0xffff66300a007950 */ /* 0x000fea0003c3ffff */
        .type           $_ZN7cutlass13device_kernelIN5flash19enable_sm80_to_sm89INS1_16FlashAttnBwdSm80INS1_25CollectiveMainloopBwdSm80ILi2ELi2EN4cute5tupleIJNS5_1CILi128EEES8_NS7_ILi64EEEEEENS_10bfloat16_tEfNS_4arch4Sm80ELb0ELb0ELb1ELb0ELb0ELb0ELb0ELb0ELi2ELi4ELi4ELi4ELb0EEENS1_24CollectiveEpilogueBwdGQAISA_fSD_Li256ELb0ELb0EEENS1_19SingleTileSchedulerILb0ELb0ELb0ELi128EEEEEEEEEvNT_6ParamsE$_ZN4cute3eso3ESOILb1ELb0EJNS_6LayoutINS_5tupleIJNS_1CILi4EEEEEENS3_IJNS4_ILi1EEEEEEEENS_10ViewEngineIPfEEEEC2ERKS9_RKSC_,@function
        .size           $_ZN7cutlass13device_kernelIN5flash19enable_sm80_to_sm89INS1_16FlashAttnBwdSm80INS1_25CollectiveMainloopBwdSm80ILi2ELi2EN4cute5tupleIJNS5_1CILi128EEES8_NS7_ILi64EEEEEENS_10bfloat16_tEfNS_4arch4Sm80ELb0ELb0ELb1ELb0ELb0ELb0ELb0ELb0ELi2ELi4ELi4ELi4ELb0EEENS1_24CollectiveEpilogueBwdGQAISA_fSD_Li256ELb0ELb0EEENS1_19SingleTileSchedulerILb0ELb0ELb0ELi128EEEEEEEEEvNT_6ParamsE$_ZN4cute3eso3ESOILb1ELb0EJNS_6LayoutINS_5tupleIJNS_1CILi4EEEEEENS3_IJNS4_ILi1EEEEEEEENS_10ViewEngineIPfEEEEC2ERKS9_RKSC_,($_ZN7cutlass13device_kernelIN5flash19enable_sm80_to_sm89INS1_16FlashAttnBwdSm80INS1_25CollectiveMainloopBwdSm80ILi2ELi2EN4cute5tupleIJNS5_1CILi128EEES8_NS7_ILi64EEEEEENS_10bfloat16_tEfNS_4arch4Sm80ELb0ELb0ELb1ELb0ELb0ELb0ELb0ELb0ELi2ELi4ELi4ELi4ELb0EEENS1_24CollectiveEpilogueBwdGQAISA_fSD_Li256ELb0ELb0EEENS1_19SingleTileSchedulerILb0ELb0ELb0ELi128EEEEEEEEEvNT_6ParamsE$_ZN4cute3eso3ESOILb1ELb0EJNS_7SwizzleILi3ELi3ELi3EEENS_9MixedBitsILj0ELj432EEENS_6LayoutINS_5tupleIJNS7_IJNS_1CILi2EEES9_S9_EEES9_NS8_ILi8EEEEEENS7_IJNS7_IJNS8_ILi64EEESB_NS8_ILi512EEEEEENS8_ILi8192EEENS8_ILi1024EEEEEEEEEEC2ERKS3_RKS5_RKSJ_ - $_ZN7cutlass13device_kernelIN5flash19enable_sm80_to_sm89INS1_16FlashAttnBwdSm80INS1_25CollectiveMainloopBwdSm80ILi2ELi2EN4cute5tupleIJNS5_1CILi128EEES8_NS7_ILi64EEEEEENS_10bfloat16_tEfNS_4arch4Sm80ELb0ELb0ELb1ELb0ELb0ELb0ELb0ELb0ELi2ELi4ELi4ELi4ELb0EEENS1_24CollectiveEpilogueBwdGQAISA_fSD_Li256ELb0ELb0EEENS1_19SingleTileSchedulerILb0ELb0ELb0ELi128EEEEEEEEEvNT_6ParamsE$_ZN4cute3eso3ESOILb1ELb0EJNS_6LayoutINS_5tupleIJNS_1CILi4EEEEEENS3_IJNS4_ILi1EEEEEEEENS_10ViewEngineIPfEEEEC2ERKS9_RKSC_)
$_ZN7cutlass13device_kernelIN5flash19enable_sm80_to_sm89INS1_16FlashAttnBwdSm80INS1_25CollectiveMainloopBwdSm80ILi2ELi2EN4cute5tupleIJNS5_1CILi128EEES8_NS7_ILi64EEEEEENS_10bfloat16_tEfNS_4arch4Sm80ELb0ELb0ELb1ELb0ELb0ELb0ELb0ELb0ELi2ELi4ELi4ELi4ELb0EEENS1_24CollectiveEpilogueBwdGQAISA_fSD_Li256ELb0ELb0EEENS1_19SingleTileSchedulerILb0ELb0ELb0ELi128EEEEEEEEEvNT_6ParamsE$_ZN4cute3eso3ESOILb1ELb0EJNS_6LayoutINS_5tupleIJNS_1CILi4EEEEEENS3_IJNS4_ILi1EEEEEEEENS_10ViewEngineIPfEEEEC2ERKS9_RKSC_:
[----:B------:R-:W-:Y:S01]  /*99d0*/  IADD3 R2, R25, -c[0x0][0x20], RZ ;  /* 0x8000080019027a10 */ /* 0x000fe20007ffe0ff */
[----:B------:R-:W-:Y:S01]  /*99e0*/  IMAD.MOV.U32 R8, RZ, RZ, R6 ;  /* 0x000000ffff087224 */ /* 0x000fe200078e0006 */
[----:B------:R-:W-:-:S03]  /*99f0*/  MOV R9, 0x0 ;  /* 0x0000000000097802 */ /* 0x000fc60000000f00 */
[----:B------:R1:W-:Y:S01]  /*9a00*/  STL.64 [R2], R4 ;  /* 0x0000000402007387 */ /* 0x0003e20000100a00 */
[----:B------:R-:W-:Y:S05]  /*9a10*/  RET.REL.NODEC R8 `(_ZN7cutlass13device_kernelIN5flash19enable_sm80_to_sm89INS1_16FlashAttnBwdSm80INS1_25CollectiveMainloopBwdSm80ILi2ELi2EN4cute5tupleIJNS5_1CILi128EEES8_NS7_ILi64EEEEEENS_10bfloat16_tEfNS_4arch4Sm80ELb0ELb0ELb1ELb0ELb0ELb0ELb0ELb0ELi2ELi4ELi4ELi4ELb0EEENS1_24CollectiveEpilogueBwdGQAISA_fSD_Li256ELb0ELb0EEENS1_19SingleTileSchedulerILb0ELb0ELb0ELi128EEEEEEEEEvNT_6ParamsE) ;  /* 0xffff65e008007950 */ /* 0x000fea0003c3ffff */
        .type           $_ZN7cutlass13device_kernelIN5flash19enable_sm80_to_sm89INS1_16FlashAttnBwdSm80INS1_25CollectiveMainloopBwdSm80ILi2ELi2EN4cute5tupleIJNS5_1CILi128EEES8_NS7_ILi64EEEEEENS_10bfloat16_tEfNS_4arch4Sm80ELb0ELb0ELb1ELb0ELb0ELb0ELb0ELb0ELi2ELi4ELi4ELi4ELb0EEENS1_24CollectiveEpilogueBwdGQAISA_fSD_Li256ELb0ELb0EEENS1_19SingleTileSchedulerILb0ELb0ELb0ELi128EEEEEEEEEvNT_6ParamsE$_ZN4cute3eso3ESOILb1ELb0EJNS_7SwizzleILi3ELi3ELi3EEENS_9MixedBitsILj0ELj432EEENS_6LayoutINS_5tupleIJNS7_IJNS_1CILi2EEES9_S9_EEES9_NS8_ILi8EEEEEENS7_IJNS7_IJNS8_ILi64EEESB_NS8_ILi512EEEEEENS8_ILi8192EEENS8_ILi1024EEEEEEEEEEC2ERKS3_RKS5_RKSJ_,@function
        .size           $_ZN7cutlass13device_kernelIN5flash19enable_sm80_to_sm89INS1_16FlashAttnBwdSm80INS1_25CollectiveMainloopBwdSm80ILi2ELi2EN4cute5tupleIJNS5_1CILi128EEES8_NS7_ILi64EEEEEENS_10bfloat16_tEfNS_4arch4Sm80ELb0ELb0ELb1ELb0ELb0ELb0ELb0ELb0ELi2ELi4ELi4ELi4ELb0EEENS1_24CollectiveEpilogueBwdGQAISA_fSD_Li256ELb0ELb0EEENS1_19SingleTileSchedulerILb0ELb0ELb0ELi128EEEEEEEEEvNT_6ParamsE$_ZN4cute3eso3ESOILb1ELb0EJNS_7SwizzleILi3ELi3ELi3EEENS_9MixedBitsILj0ELj432EEENS_6LayoutINS_5tupleIJNS7_IJNS_1CILi2EEES9_S9_EEES9_NS8_ILi8EEEEEENS7_IJNS7_IJNS8_ILi64EEESB_NS8_ILi512EEEEEENS8_ILi8192EEENS8_ILi1024EEEEEEEEEEC2ERKS3_RKS5_RKSJ_,($_ZN7cutlass13device_kernelIN5flash19enable_sm80_to_sm89INS1_16FlashAttnBwdSm80INS1_25CollectiveMainloopBwdSm80ILi2ELi2EN4cute5tupleIJNS5_1CILi128EEES8_NS7_ILi64EEEEEENS_10bfloat16_tEfNS_4arch4Sm80ELb0ELb0ELb1ELb0ELb0ELb0ELb0ELb0ELi2ELi4ELi4ELi4ELb0EEENS1_24CollectiveEpilogueBwdGQAISA_fSD_Li256ELb0ELb0EEENS1_19SingleTileSchedulerILb0ELb0ELb0ELi128EEEEEEEEEvNT_6ParamsE$_ZN4cute5tupleIJNS0_IJNS0_IJNS0_IJNS_1CILi8EEENS1_ILi1EEEEEENS0_IJS3_S3_EEEEEENS0_IJS3_NS1_ILi2EEEEEEEEENS0_IJNS0_IJNS0_IJS3_NS1_ILi0EEEEEENS0_IJSA_SA_EEEEEENS0_IJSA_iEEEEEEEEC2ERKS9_RKSF_ - $_ZN7cutlass13device_kernelIN5flash19enable_sm80_to_sm89INS1_16FlashAttnBwdSm80INS1_25CollectiveMainloopBwdSm80ILi2ELi2EN4cute5tupleIJNS5_1CILi128EEES8_NS7_ILi64EEEEEENS_10bfloat16_tEfNS_4arch4Sm80ELb0ELb0ELb1ELb0ELb0ELb0ELb0ELb0ELi2ELi4ELi4ELi4ELb0EEENS1_24CollectiveEpilogueBwdGQAISA_fSD_Li256ELb0ELb0EEENS1_19SingleTileSchedulerILb0ELb0ELb0ELi128EEEEEEEEEvNT_6ParamsE$_ZN4cute3eso3ESOILb1ELb0EJNS_7SwizzleILi3ELi3ELi3EEENS_9MixedBitsILj0ELj432EEENS_6LayoutINS_5tupleIJNS7_IJNS_1CILi2EEES9_S9_EEES9_NS8_ILi8EEEEEENS7_IJNS7_IJNS8_ILi64EEESB_NS8_ILi512EEEEEENS8_ILi8192EEENS8_ILi1024EEEEEEEEEEC2ERKS3_RKS5_RKSJ_)
$_ZN7cutlass13device_kernelIN5flash19enable_sm80_to_sm89INS1_16FlashAttnBwdSm80INS1_25CollectiveMainloopBwdSm80ILi2ELi2EN4cute5tupleIJNS5_1CILi128EEES8_NS7_ILi64EEEEEENS_10bfloat16_tEfNS_4arch4Sm80ELb0ELb0ELb1ELb0ELb0ELb0ELb0ELb0ELi2ELi4ELi4ELi4ELb0EEENS1_24CollectiveEpilogueBwdGQAISA_fSD_Li256ELb0ELb0EEENS1_19SingleTileSchedulerILb0ELb0ELb0ELi128EEEEEEEEEvNT_6ParamsE$_ZN4cute3eso3ESOILb1ELb0EJNS_7SwizzleILi3ELi3ELi3EEENS_9MixedBitsILj0ELj432EEENS_6LayoutINS_5tupleIJNS7_IJNS_1CILi2EEES9_S9_EEES9_NS8_ILi8EEEEEENS7_IJNS7_IJNS8_ILi64EEESB_NS8_ILi512EEEEEENS8_ILi8192EEENS8_ILi1024EEEEEEEEEEC2ERKS3_RKS5_RKSJ_:
[----:B------:R-:W-:Y:S02]  /*9a20*/  IADD3 R2, R25, -c[0x0][0x20], RZ ;  /* 0x8000080019027a10 */ /* 0x000fe40007ffe0ff */
[----:B------:R-:W-:-:S03]  /*9a30*/  MOV R7, 0x0 ;  /* 0x0000000000077802 */ /* 0x000fc60000000f00 */
[----:B------:R1:W-:Y:S01]  /*9a40*/  STL [R2], R3 ;  /* 0x0000000302007387 */ /* 0x0003e20000100800 */
[----:B------:R-:W-:Y:S05]  /*9a50*/  RET.REL.NODEC R6 `(_ZN7cutlass13device_kernelIN5flash19enable_sm80_to_sm89INS1_16FlashAttnBwdSm80INS1_25CollectiveMainloopBwdSm80ILi2ELi2EN4cute5tupleIJNS5_1CILi128EEES8_NS7_ILi64EEEEEENS_10bfloat16_tEfNS_4arch4Sm80ELb0ELb0ELb1ELb0ELb0ELb0ELb0ELb0ELi2ELi4ELi4ELi4ELb0EEENS1_24CollectiveEpilogueBwdGQAISA_fSD_Li256ELb0ELb0EEENS1_19SingleTileSchedulerILb0ELb0ELb0ELi128EEEEEEEEEvNT_6ParamsE) ;  /* 0xffff65a006007950 */ /* 0x000fea0003c3ffff */
        .type           $_ZN7cutlass13device_kernelIN5flash19enable_sm80_to_sm89INS1_16FlashAttnBwdSm80INS1_25CollectiveMainloopBwdSm80ILi2ELi2EN4cute5tupleIJNS5_1CILi128EEES8_NS7_ILi64EEEEEENS_10bfloat16_tEfNS_4arch4Sm80ELb0ELb0ELb1ELb0ELb0ELb0ELb0ELb0ELi2ELi4ELi4ELi4ELb0EEENS1_24CollectiveEpilogueBwdGQAISA_fSD_Li256ELb0ELb0EEENS1_19SingleTileSchedulerILb0ELb0ELb0ELi128EEEEEEEEEvNT_6ParamsE$_ZN4cute5tupleIJNS0_IJNS0_IJNS0_IJNS_1CILi8EEENS1_ILi1EEEEEENS0_IJS3_S3_EEEEEENS0_IJS3_NS1_ILi2EEEEEEEEENS0_IJNS0_IJNS0_IJS3_NS1_ILi0EEEEEENS0_IJSA_SA_EEEEEENS0_IJSA_iEEEEEEEEC2ERKS9_RKSF_,@function
        .size           $_ZN7cutlass13device_kernelIN5flash19enable_sm80_to_sm89INS1_16FlashAttnBwdSm80INS1_25CollectiveMainloopBwdSm80ILi2ELi2EN4cute5tupleIJNS5_1CILi128EEES8_NS7_ILi64EEEEEENS_10bfloat16_tEfNS_4arch4Sm80ELb0ELb0ELb1ELb0ELb0ELb0ELb0ELb0ELi2ELi4ELi4ELi4ELb0EEENS1_24CollectiveEpilogueBwdGQAISA_fSD_Li256ELb0ELb0EEENS1_19SingleTileSchedulerILb0ELb0ELb0ELi128EEEEEEEEEvNT_6ParamsE$_ZN4cute5tupleIJNS0_IJNS0_IJNS0_IJNS_1CILi8EEENS1_ILi1EEEEEENS0_IJS3_S3_EEEEEENS0_IJS3_NS1_ILi2EEEEEEEEENS0_IJNS0_IJNS0_IJS3_NS1_ILi0EEEEEENS0_IJSA_SA_EEEEEENS0_IJSA_iEEEEEEEEC2ERKS9_RKSF_,($_ZN7cutlass13device_kernelIN5flash19enable_sm80_to_sm89INS1_16FlashAttnBwdSm80INS1_25CollectiveMainloopBwdSm80ILi2ELi2EN4cute5tupleIJNS5_1CILi128EEES8_NS7_ILi64EEEEEENS_10bfloat16_tEfNS_4arch4Sm80ELb0ELb0ELb1ELb0ELb0ELb0ELb0ELb0ELi2ELi4ELi4ELi4ELb0EEENS1_24CollectiveEpilogueBwdGQAISA_fSD_Li256ELb0ELb0EEENS1_19SingleTileSchedulerILb0ELb0ELb0ELi128EEEEEEEEEvNT_6ParamsE$_ZN4cute5tupleIJNS0_IJNS0_IJNS0_IJNS_1CILi8EEENS1_ILi1EEEEEES3_EEENS0_IJNS0_IJS3_S3_EEENS1_ILi2EEEEEEEEENS0_IJNS0_IJNS0_IJS3_NS1_ILi0EEEEEESA_EEENS0_IJNS0_IJSA_SA_EEEiEEEEEEEEC2ERKS9_RKSF_ - $_ZN7cutlass13device_kernelIN5flash19enable_sm80_to_sm89INS1_16FlashAttnBwdSm80INS1_25CollectiveMainloopBwdSm80ILi2ELi2EN4cute5tupleIJNS5_1CILi128EEES8_NS7_ILi64EEEEEENS_10bfloat16_tEfNS_4arch4Sm80ELb0ELb0ELb1ELb0ELb0ELb0ELb0ELb0ELi2ELi4ELi4ELi4ELb0EEENS1_24CollectiveEpilogueBwdGQAISA_fSD_Li256ELb0ELb0EEENS1_19SingleTileSchedulerILb0ELb0ELb0ELi128EEEEEEEEEvNT_6ParamsE$_ZN4cute5tupleIJNS0_IJNS0_IJNS0_IJNS_1CILi8EEENS1_ILi1EEEEEENS0_IJS3_S3_EEEEEENS0_IJS3_NS1_ILi2EEEEEEEEENS0_IJNS0_IJNS0_IJS3_NS1_ILi0EEEEEENS0_IJSA_SA_EEEEEENS0_IJSA_iEEEEEEEEC2ERKS9_RKSF_)
$_ZN7cutlass13device_kernelIN5flash19enable_sm80_to_sm89INS1_16FlashAttnBwdSm80INS1_25CollectiveMainloopBwdSm80ILi2ELi2EN4cute5tupleIJNS5_1CILi128EEES8_NS7_ILi64EEEEEENS_10bfloat16_tEfNS_4arch4Sm80ELb0ELb0ELb1ELb0ELb0ELb0ELb0ELb0ELi2ELi4ELi4ELi4ELb0EEENS1_24CollectiveEpilogueBwdGQAISA_fSD_Li256ELb0ELb0EEENS1_19SingleTileSchedulerILb0ELb0ELb0ELi128EEEEEEEEEvNT_6ParamsE$_ZN4cute5tupleIJNS0_IJNS0_IJNS0_IJNS_1CILi8EEENS1_ILi1EEEEEENS0_IJS3_S3_EEEEEENS0_IJS3_NS1_ILi2EEEEEEEEENS0_IJNS0_IJNS0_IJS3_NS1_ILi0EEEEEENS0_IJSA_SA_EEEEEENS0_IJSA_iEEEEEEEEC2ERKS9_RKSF_:
[----:B------:R-:W-:Y:S02]  /*9a60*/  MOV R6, 0x9a80 ;  /* 0x00009a8000067802 */ /* 0x000fe40000000f00 */
[----:B------:R-:W-:Y:S05]  /*9a70*/  CALL.REL.NOINC `($_ZN7cutlass13device_kernelIN5flash19enable_sm80_to_sm89INS1_16FlashAttnBwdSm80INS1_25CollectiveMainloopBwdSm80ILi2ELi2EN4cute5tupleIJNS5_1CILi128EEES8_NS7_ILi64EEEEEENS_10bfloat16_tEfNS_4arch4Sm80ELb0ELb0ELb1ELb0ELb0ELb0ELb0ELb0ELi2ELi4ELi4ELi4ELb0EEENS1_24CollectiveEpilogueBwdGQAISA_fSD_Li256ELb0ELb0EEENS1_19SingleTileSchedulerILb0ELb0ELb0ELi128EEEEEEEEEvNT_6ParamsE$_ZN4cute3eso3ESOILb1ELb0EJNS_5tupleIJNS2_IJNS2_IJNS_1CILi8EEENS3_ILi1EEEEEENS2_IJS5_S5_EEEEEENS2_IJS5_NS3_ILi2EEEEEEEEENS2_IJNS2_IJNS2_IJS5_NS3_ILi0EEEEEENS2_IJSC_SC_EEEEEENS2_IJSC_iEEEEEEEEC2ERKSB_RKSH_) ;  /* 0xffffdad000007944 */ /* 0x000fea0003c3ffff */
[----:B------:R-:W-:-:S04]  /*9a80*/  MOV R5, 0x0 ;  /* 0x0000000000057802 */ /* 0x000fc80000000f00 */
[----:B------:R-:W-:Y:S05]  /*9a90*/  RET.REL.NODEC R4 `(_ZN7cutlass13device_kernelIN5flash19enable_sm80_to_sm89INS1_16FlashAttnBwdSm80INS1_25CollectiveMainloopBwdSm80ILi2ELi2EN4cute5tupleIJNS5_1CILi128EEES8_NS7_ILi64EEEEEENS_10bfloat16_tEfNS_4arch4Sm80ELb0ELb0ELb1ELb0ELb0ELb0ELb0ELb0ELi2ELi4ELi4ELi4ELb0EEENS1_24CollectiveEpilogueBwdGQAISA_fSD_Li256ELb0ELb0EEENS1_19SingleTileSchedulerILb0ELb0ELb0ELi128EEEEEEEEEvNT_6ParamsE) ;  /* 0xffff656004007950 */ /* 0x000fea0003c3ffff */
        .type           $_ZN7cutlass13device_kernelIN5flash19enable_sm80_to_sm89INS1_16FlashAttnBwdSm80INS1_25CollectiveMainloopBwdSm80ILi2ELi2EN4cute5tupleIJNS5_1CILi128EEES8_NS7_ILi64EEEEEENS_10bfloat16_tEfNS_4arch4Sm80ELb0ELb0ELb1ELb0ELb0ELb0ELb0ELb0ELi2ELi4ELi4ELi4ELb0EEENS1_24CollectiveEpilogueBwdGQAISA_fSD_Li256ELb0ELb0EEENS1_19SingleTileSchedulerILb0ELb0ELb0ELi128EEEEEEEEEvNT_6ParamsE$_ZN4cute5tupleIJNS0_IJNS0_IJNS0_IJNS_1CILi8EEENS1_ILi1EEEEEES3_EEENS0_IJNS0_IJS3_S3_EEENS1_ILi2EEEEEEEEENS0_IJNS0_IJNS0_IJS3_NS1_ILi0EEEEEESA_EEENS0_IJNS0_IJSA_SA_EEEiEEEEEEEEC2ERKS9_RKSF_,@function
        .size           $_ZN7cutlass13device_kernelIN5flash19enable_sm80_to_sm89INS1_16FlashAttnBwdSm80INS1_25CollectiveMainloopBwdSm80ILi2ELi2EN4cute5tupleIJNS5_1CILi128EEES8_NS7_ILi64EEEEEENS_10bfloat16_tEfNS_4arch4Sm80ELb0ELb0ELb1ELb0ELb0ELb0ELb0ELb0ELi2ELi4ELi4ELi4ELb0EEENS1_24CollectiveEpilogueBwdGQAISA_fSD_Li256ELb0ELb0EEENS1_19SingleTileSchedulerILb0ELb0ELb0ELi128EEEEEEEEEvNT_6ParamsE$_ZN4cute5tupleIJNS0_IJNS0_IJNS0_IJNS_1CILi8EEENS1_ILi1EEEEEES3_EEENS0_IJNS0_IJS3_S3_EEENS1_ILi2EEEEEEEEENS0_IJNS0_IJNS0_IJS3_NS1_ILi0EEEEEESA_EEENS0_IJNS0_IJSA_SA_EEEiEEEEEEEEC2ERKS9_RKSF_,($_ZN7cutlass13device_kernelIN5flash19enable_sm80_to_sm89INS1_16FlashAttnBwdSm80INS1_25CollectiveMainloopBwdSm80ILi2ELi2EN4cute5tupleIJNS5_1CILi128EEES8_NS7_ILi64EEEEEENS_10bfloat16_tEfNS_4arch4Sm80ELb0ELb0ELb1ELb0ELb0ELb0ELb0ELb0ELi2ELi4ELi4ELi4ELb0EEENS1_24CollectiveEpilogueBwdGQAISA_fSD_Li256ELb0ELb0EEENS1_19SingleTileSchedulerILb0ELb0ELb0ELi128EEEEEEEEEvNT_6ParamsE$_ZN4cute5tupleIJNS0_IJNS0_IJNS_1CILi1EEENS0_IJS2_NS1_ILi2EEES3_EEEEEES3_NS0_IJS3_S3_EEEEEENS0_IJNS0_IJNS1_ILi0EEENS0_IJS2_NS1_ILi256EEEiEEEEEENS1_ILi2048EEENS0_IJiNS1_ILi4096EEEEEEEEEEEC2ERKS7_RKSF_ - $_ZN7cutlass13device_kernelIN5flash19enable_sm80_to_sm89INS1_16FlashAttnBwdSm80INS1_25CollectiveMainloopBwdSm80ILi2ELi2EN4cute5tupleIJNS5_1CILi128EEES8_NS7_ILi64EEEEEENS_10bfloat16_tEfNS_4arch4Sm80ELb0ELb0ELb1ELb0ELb0ELb0ELb0ELb0ELi2ELi4ELi4ELi4ELb0EEENS1_24CollectiveEpilogueBwdGQAISA_fSD_Li256ELb0ELb0EEENS1_19SingleTileSchedulerILb0ELb0ELb0ELi128EEEEEEEEEvNT_6ParamsE$_ZN4cute5tupleIJNS0_IJNS0_IJNS0_IJNS_1CILi8EEENS1_ILi1EEEEEES3_EEENS0_IJNS0_IJS3_S3_EEENS1_ILi2EEEEEEEEENS0_IJNS0_IJNS0_IJS3_NS1_ILi0EEEEEESA_EEENS0_IJNS0_IJSA_SA_EEEiEEEEEEEEC2ERKS9_RKSF_)
$_ZN7cutlass13device_kernelIN5flash19enable_sm80_to_sm89INS1_16FlashAttnBwdSm80INS1_25CollectiveMainloopBwdSm80ILi2ELi2EN4cute5tupleIJNS5_1CILi128EEES8_NS7_ILi64EEEEEENS_10bfloat16_tEfNS_4arch4Sm80ELb0ELb0ELb1ELb0ELb0ELb0ELb0ELb0ELi2ELi4ELi4ELi4ELb0EEENS1_24CollectiveEpilogueBwdGQAISA_fSD_Li256ELb0ELb0EEENS1_19SingleTileSchedulerILb0ELb0ELb0ELi128EEEEEEEEEvNT_6ParamsE$_ZN4cute5tupleIJNS0_IJNS0_IJNS0_IJNS_1CILi8EEENS1_ILi1EEEEEES3_EEENS0_IJNS0_IJS3_S3_EEENS1_ILi2EEEEEEEEENS0_IJNS0_IJNS0_IJS3_NS1_ILi0EEEEEESA_EEENS0_IJNS0_IJSA_SA_EEEiEEEEEEEEC2ERKS9_RKSF_:
[----:B------:R-:W-:Y:S02]  /*9aa0*/  MOV R6, 0x9ac0 ;  /* 0x00009ac000067802 */ /* 0x000fe40000000f00 */
[----:B------:R-:W-:Y:S05]  /*9ab0*/  CALL.REL.NOINC `($_ZN7cutlass13device_kernelIN5flash19enable_sm80_to_sm89INS1_16FlashAttnBwdSm80INS1_25CollectiveMainloopBwdSm80ILi2ELi2EN4cute5tupleIJNS5_1CILi128EEES8_NS7_ILi64EEEEEENS_10bfloat16_tEfNS_4arch4Sm80ELb0ELb0ELb1ELb0ELb0ELb0ELb0ELb0ELi2ELi4ELi4ELi4ELb0EEENS1_24CollectiveEpilogueBwdGQAISA_fSD_Li256ELb0ELb0EEENS1_19SingleTileSchedulerILb0ELb0ELb0ELi128EEEEEEEEEvNT_6ParamsE$_ZN4cute3eso3ESOILb1ELb0EJNS_5tupleIJNS2_IJNS2_IJNS_1CILi8EEENS3_ILi1EEEEEES5_EEENS2_IJNS2_IJS5_S5_EEENS3_ILi2EEEEEEEEENS2_IJNS2_IJNS2_IJS5_NS3_ILi0EEEEEESC_EEENS2_IJNS2_IJSC_SC_EEEiEEEEEEEEC2ERKSB_RKSH_) ;  /* 0xffffdad000007944 */ /* 0x000fea0003c3ffff */
[----:B------:R-:W-:-:S04]  /*9ac0*/  MOV R5, 0x0 ;  /* 0x0000000000057802 */ /* 0x000fc80000000f00 */
[----:B------:R-:W-:Y:S05]  /*9ad0*/  RET.REL.NODEC R4 `(_ZN7cutlass13device_kernelIN5flash19enable_sm80_to_sm89INS1_16FlashAttnBwdSm80INS1_25CollectiveMainloopBwdSm80ILi2ELi2EN4cute5tupleIJNS5_1CILi128EEES8_NS7_ILi64EEEEEENS_10bfloat16_tEfNS_4arch4Sm80ELb0ELb0ELb1ELb0ELb0ELb0ELb0ELb0ELi2ELi4ELi4ELi4ELb0EEENS1_24CollectiveEpilogueBwdGQAISA_fSD_Li256ELb0ELb0EEENS1_19SingleTileSchedulerILb0ELb0ELb0ELi128EEEEEEEEEvNT_6ParamsE) ;  /* 0xffff652004007950 */ /* 0x000fea0003c3ffff */
        .type           $_ZN7cutlass13device_kernelIN5flash19enable_sm80_to_sm89INS1_16FlashAttnBwdSm80INS1_25CollectiveMainloopBwdSm80ILi2ELi2EN4cute5tupleIJNS5_1CILi128EEES8_NS7_ILi64EEEEEENS_10bfloat16_tEfNS_4arch4Sm80ELb0ELb0ELb1ELb0ELb0ELb0ELb0ELb0ELi2ELi4ELi4ELi4ELb0EEENS1_24CollectiveEpilogueBwdGQAISA_fSD_Li256ELb0ELb0EEENS1_19SingleTileSchedulerILb0ELb0ELb0ELi128EEEEEEEEEvNT_6ParamsE$_ZN4cute5tupleIJNS0_IJNS0_IJNS_1CILi1EEENS0_IJS2_NS1_ILi2EEES3_EEEEEES3_NS0_IJS3_S3_EEEEEENS0_IJNS0_IJNS1_ILi0EEENS0_IJS2_NS1_ILi256EEEiEEEEEENS1_ILi2048EEENS0_IJiNS1_ILi4096EEEEEEEEEEEC2ERKS7_RKSF_,@function
        .size           $_ZN7cutlass13device_kernelIN5flash19enable_sm80_to_sm89INS1_16FlashAttnBwdSm80INS1_25CollectiveMainloopBwdSm80ILi2ELi2EN4cute5tupleIJNS5_1CILi128EEES8_NS7_ILi64EEEEEENS_10bfloat16_tEfNS_4arch4Sm80ELb0ELb0ELb1ELb0ELb0ELb0ELb0ELb0ELi2ELi4ELi4ELi4ELb0EEENS1_24CollectiveEpilogueBwdGQAISA_fSD_Li256ELb0ELb0EEENS1_19SingleTileSchedulerILb0ELb0ELb0ELi128EEEEEEEEEvNT_6ParamsE$_ZN4cute5tupleIJNS0_IJNS0_IJNS_1CILi1EEENS0_IJS2_NS1_ILi2EEES3_EEEEEES3_NS0_IJS3_S3_EEEEEENS0_IJNS0_IJNS1_ILi0EEENS0_IJS2_NS1_ILi256EEEiEEEEEENS1_ILi2048EEENS0_IJiNS1_ILi4096EEEEEEEEEEEC2ERKS7_RKSF_,($_ZN7cutlass13device_kernelIN5flash19enable_sm80_to_sm89INS1_16FlashAttnBwdSm80INS1_25CollectiveMainloopBwdSm80ILi2ELi2EN4cute5tupleIJNS5_1CILi128EEES8_NS7_ILi64EEEEEENS_10bfloat16_tEfNS_4arch4Sm80ELb0ELb0ELb1ELb0ELb0ELb0ELb0ELb0ELi2ELi4ELi4ELi4ELb0EEENS1_24CollectiveEpilogueBwdGQAISA_fSD_Li256ELb0ELb0EEENS1_19SingleTileSchedulerILb0ELb0ELb0ELi128EEEEEEEEEvNT_6ParamsE$_ZN4cute5tupleIJNS0_IJNS0_IJNS_1CILi2EEES2_EEENS1_ILi8EEES3_EEENS0_IJNS0_IJNS1_ILi1EEEiEEENS1_ILi1024EEENS0_IJiiEEEEEEEEC2ERKS5_RKSA_ - $_ZN7cutlass13device_kernelIN5flash19enable_sm80_to_sm89INS1_16FlashAttnBwdSm80INS1_25CollectiveMainloopBwdSm80ILi2ELi2EN4cute5tupleIJNS5_1CILi128EEES8_NS7_ILi64EEEEEENS_10bfloat16_tEfNS_4arch4Sm80ELb0ELb0ELb1ELb0ELb0ELb0ELb0ELb0ELi2ELi4ELi4ELi4ELb0EEENS1_24CollectiveEpilogueBwdGQAISA_fSD_Li256ELb0ELb0EEENS1_19SingleTileSchedulerILb0ELb0ELb0ELi128EEEEEEEEEvNT_6ParamsE$_ZN4cute5tupleIJNS0_IJNS0_IJNS_1CILi1EEENS0_IJS2_NS1_ILi2EEES3_EEEEEES3_NS0_IJS3_S3_EEEEEENS0_IJNS0_IJNS1_ILi0EEENS0_IJS2_NS1_ILi256EEEiEEEEEENS1_ILi2048EEENS0_IJiNS1_ILi4096EEEEEEEEEEEC2ERKS7_RKSF_)
$_ZN7cutlass13device_kernelIN5flash19enable_sm80_to_sm89INS1_16FlashAttnBwdSm80INS1_25CollectiveMainloopBwdSm80ILi2ELi2EN4cute5tupleIJNS5_1CILi128EEES8_NS7_ILi64EEEEEENS_10bfloat16_tEfNS_4arch4Sm80ELb0ELb0ELb1ELb0ELb0ELb0ELb0ELb0ELi2ELi4ELi4ELi4ELb0EEENS1_24CollectiveEpilogueBwdGQAISA_fSD_Li256ELb0ELb0EEENS1_19SingleTileSchedulerILb0ELb0ELb0ELi128EEEEEEEEEvNT_6ParamsE$_ZN4cute5tupleIJNS0_IJNS0_IJNS_1CILi1EEENS0_IJS2_NS1_ILi2EEES3_EEEEEES3_NS0_IJS3_S3_EEEEEENS0_IJNS0_IJNS1_ILi0EEENS0_IJS2_NS1_ILi256EEEiEEEEEENS1_ILi2048EEENS0_IJiNS1_ILi4096EEEEEEEEEEEC2ERKS7_RKSF_:
[----:B------:R-:W-:Y:S02]  /*9ae0*/  MOV R6, 0x9b00 ;  /* 0x00009b0000067802 */ /* 0x000fe40000000f00 */
[----:B------:R-:W-:Y:S05]  /*9af0*/  CALL.REL.NOINC `($_ZN7cutlass13device_kernelIN5flash19enable_sm80_to_sm89INS1_16FlashAttnBwdSm80INS1_25CollectiveMainloopBwdSm80ILi2ELi2EN4cute5tupleIJNS5_1CILi128EEES8_NS7_ILi64EEEEEENS_10bfloat16_tEfNS_4arch4Sm80ELb0ELb0ELb1ELb0ELb0ELb0ELb0ELb0ELi2ELi4ELi4ELi4ELb0EEENS1_24CollectiveEpilogueBwdGQAISA_fSD_Li256ELb0ELb0EEENS1_19SingleTileSchedulerILb0ELb0ELb0ELi128EEEEEEEEEvNT_6ParamsE$_ZN4cute3eso3ESOILb1ELb0EJNS_5tupleIJNS2_IJNS_1CILi1EEENS2_IJS4_NS3_ILi2EEES5_EEEEEES5_NS2_IJS5_S5_EEEEEENS2_IJNS2_IJNS3_ILi0EEENS2_IJS4_NS3_ILi256EEEiEEEEEENS3_ILi2048EEENS2_IJiNS3_ILi4096EEEEEEEEEEEC2ERKS9_RKSH_) ;  /* 0xffffdad000007944 */ /* 0x000fea0003c3ffff */
[----:B-1----:R-:W-:-:S04]  /*9b00*/  MOV R5, 0x0 ;  /* 0x0000000000057802 */ /* 0x002fc80000000f00 */
[----:B------:R-:W-:Y:S05]  /*9b10*/  RET.REL.NODEC R4 `(_ZN7cutlass13device_kernelIN5flash19enable_sm80_to_sm89INS1_16FlashAttnBwdSm80INS1_25CollectiveMainloopBwdSm80ILi2ELi2EN4cute5tupleIJNS5_1CILi128EEES8_NS7_ILi64EEEEEENS_10bfloat16_tEfNS_4arch4Sm80ELb0ELb0ELb1ELb0ELb0ELb0ELb0ELb0ELi2ELi4ELi4ELi4ELb0EEENS1_24CollectiveEpilogueBwdGQAISA_fSD_Li256ELb0ELb0EEENS1_19SingleTileSchedulerILb0ELb0ELb0ELi128EEEEEEEEEvNT_6ParamsE) ;  /* 0xffff64e004007950 */ /* 0x000fea0003c3ffff */
        .type           $_ZN7cutlass13device_kernelIN5flash19enable_sm80_to_sm89INS1_16FlashAttnBwdSm80INS1_25CollectiveMainloopBwdSm80ILi2ELi2EN4cute5tupleIJNS5_1CILi128EEES8_NS7_ILi64EEEEEENS_10bfloat16_tEfNS_4arch4Sm80ELb0ELb0ELb1ELb0ELb0ELb0ELb0ELb0ELi2ELi4ELi4ELi4ELb0EEENS1_24CollectiveEpilogueBwdGQAISA_fSD_Li256ELb0ELb0EEENS1_19SingleTileSchedulerILb0ELb0ELb0ELi128EEEEEEEEEvNT_6ParamsE$_ZN4cute5tupleIJNS0_IJNS0_IJNS_1CILi2EEES2_EEENS1_ILi8EEES3_EEENS0_IJNS0_IJNS1_ILi1EEEiEEENS1_ILi1024EEENS0_IJiiEEEEEEEEC2ERKS5_RKSA_,@function
        .size           $_ZN7cutlass13device_kernelIN5flash19enable_sm80_to_sm89INS1_16FlashAttnBwdSm80INS1_25CollectiveMainloopBwdSm80ILi2ELi2EN4cute5tupleIJNS5_1CILi128EEES8_NS7_ILi64EEEEEENS_10bfloat16_tEfNS_4arch4Sm80ELb0ELb0ELb1ELb0ELb0ELb0ELb0ELb0ELi2ELi4ELi4ELi4ELb0EEENS1_24CollectiveEpilogueBwdGQAISA_fSD_Li256ELb0ELb0EEENS1_19SingleTileSchedulerILb0ELb0ELb0ELi128EEEEEEEEEvNT_6ParamsE$_ZN4cute5tupleIJNS0_IJNS0_IJNS_1CILi2EEES2_EEENS1_ILi8EEES3_EEENS0_IJNS0_IJNS1_ILi1EEEiEEENS1_ILi1024EEENS0_IJiiEEEEEEEEC2ERKS5_RKSA_,($_ZN7cutlass13device_kernelIN5flash19enable_sm80_to_sm89INS1_16FlashAttnBwdSm80INS1_25CollectiveMainloopBwdSm80ILi2ELi2EN4cute5tupleIJNS5_1CILi128EEES8_NS7_ILi64EEEEEENS_10bfloat16_tEfNS_4arch4Sm80ELb0ELb0ELb1ELb0ELb0ELb0ELb0ELb0ELi2ELi4ELi4ELi4ELb0EEENS1_24CollectiveEpilogueBwdGQAISA_fSD_Li256ELb0ELb0EEENS1_19SingleTileSchedulerILb0ELb0ELb0ELi128EEEEEEEEEvNT_6ParamsE$_ZN4cute5tupleIJNS0_IJNS0_IJNS_1CILi2EEES2_EEES2_EEENS0_IJNS0_IJiiEEENS1_ILi8192EEEEEEEEC2ERKS4_RKS7_ - $_ZN7cutlass13device_kernelIN5flash19enable_sm80_to_sm89INS1_16FlashAttnBwdSm80INS1_25CollectiveMainloopBwdSm80ILi2ELi2EN4cute5tupleIJNS5_1CILi128EEES8_NS7_ILi64EEEEEENS_10bfloat16_tEfNS_4arch4Sm80ELb0ELb0ELb1ELb0ELb0ELb0ELb0ELb0ELi2ELi4ELi4ELi4ELb0EEENS1_24CollectiveEpilogueBwdGQAISA_fSD_Li256ELb0ELb0EEENS1_19SingleTileSchedulerILb0ELb0ELb0ELi128EEEEEEEEEvNT_6ParamsE$_ZN4cute5tupleIJNS0_IJNS0_IJNS_1CILi2EEES2_EEENS1_ILi8EEES3_EEENS0_IJNS0_IJNS1_ILi1EEEiEEENS1_ILi1024EEENS0_IJiiEEEEEEEEC2ERKS5_RKSA_)
$_ZN7cutlass13device_kernelIN5flash19enable_sm80_to_sm89INS1_16FlashAttnBwdSm80INS1_25CollectiveMainloopBwdSm80ILi2ELi2EN4cute5tupleIJNS5_1CILi128EEES8_NS7_ILi64EEEEEENS_10bfloat16_tEfNS_4arch4Sm80ELb0ELb0ELb1ELb0ELb0ELb0ELb0ELb0ELi2ELi4ELi4ELi4ELb0EEENS1_24CollectiveEpilogueBwdGQAISA_fSD_Li256ELb0ELb0EEENS1_19SingleTileSchedulerILb0ELb0ELb0ELi128EEEEEEEEEvNT_6ParamsE$_ZN4cute5tupleIJNS0_IJNS0_IJNS_1CILi2EEES2_EEENS1_ILi8EEES3_EEENS0_IJNS0_IJNS1_ILi1EEEiEEENS1_ILi1024EEENS0_IJiiEEEEEEEEC2ERKS5_RKSA_:
[----:B------:R-:W-:Y:S02]  /*9b20*/  MOV R8, 0x9b40 ;  /* 0x00009b4000087802 */ /* 0x000fe40000000f00 */
[----:B------:R-:W-:Y:S05]  /*9b30*/  CALL.REL.NOINC `($_ZN7cutlass13device_kernelIN5flash19enable_sm80_to_sm89INS1_16FlashAttnBwdSm80INS1_25CollectiveMainloopBwdSm80ILi2ELi2EN4cute5tupleIJNS5_1CILi128EEES8_NS7_ILi64EEEEEENS_10bfloat16_tEfNS_4arch4Sm80ELb0ELb0ELb1ELb0ELb0ELb0ELb0ELb0ELi2ELi4ELi4ELi4ELb0EEENS1_24CollectiveEpilogueBwdGQAISA_fSD_Li256ELb0ELb0EEENS1_19SingleTileSchedulerILb0ELb0ELb0ELi128EEEEEEEEEvNT_6ParamsE$_ZN4cute3eso3ESOILb1ELb0EJNS_5tupleIJNS2_IJNS_1CILi2EEES4_EEENS3_ILi8EEES5_EEENS2_IJNS2_IJNS3_ILi1EEEiEEENS3_ILi1024EEENS2_IJiiEEEEEEEEC2ERKS7_RKSC_) ;  /* 0xffffdb6000007944 */ /* 0x000fea0003c3ffff */
[----:B------:R-:W-:-:S04]  /*9b40*/  MOV R7, 0x0 ;  /* 0x0000000000077802 */ /* 0x000fc80000000f00 */
[----:B------:R-:W-:Y:S05]  /*9b50*/  RET.REL.NODEC R6 `(_ZN7cutlass13device_kernelIN5flash19enable_sm80_to_sm89INS1_16FlashAttnBwdSm80INS1_25CollectiveMainloopBwdSm80ILi2ELi2EN4cute5tupleIJNS5_1CILi128EEES8_NS7_ILi64EEEEEENS_10bfloat16_tEfNS_4arch4Sm80ELb0ELb0ELb1ELb0ELb0ELb0ELb0ELb0ELi2ELi4ELi4ELi4ELb0EEENS1_24CollectiveEpilogueBwdGQAISA_fSD_Li256ELb0ELb0EEENS1_19SingleTileSchedulerILb0ELb0ELb0ELi128EEEEEEEEEvNT_6ParamsE) ;  /* 0xffff64a006007950 */ /* 0x000fea0003c3ffff */
        .type           $_ZN7cutlass13device_kernelIN5flash19enable_sm80_to_sm89INS1_16FlashAttnBwdSm80INS1_25CollectiveMainloopBwdSm80ILi2ELi2EN4cute5tupleIJNS5_1CILi128EEES8_NS7_ILi64EEEEEENS_10bfloat16_tEfNS_4arch4Sm80ELb0ELb0ELb1ELb0ELb0ELb0ELb0ELb0ELi2ELi4ELi4ELi4ELb0EEENS1_24CollectiveEpilogueBwdGQAISA_fSD_Li256ELb0ELb0EEENS1_19SingleTileSchedulerILb0ELb0ELb0ELi128EEEEEEEEEvNT_6ParamsE$_ZN4cute5tupleIJNS0_IJNS0_IJNS_1CILi2EEES2_EEES2_EEENS0_IJNS0_IJiiEEENS1_ILi8192EEEEEEEEC2ERKS4_RKS7_,@function
        .size           $_ZN7cutlass13device_kernelIN5flash19enable_sm80_to_sm89INS1_16FlashAttnBwdSm80INS1_25CollectiveMainloopBwdSm80ILi2ELi2EN4cute5tupleIJNS5_1CILi128EEES8_NS7_ILi64EEEEEENS_10bfloat16_tEfNS_4arch4Sm80ELb0ELb0ELb1ELb0ELb0ELb0ELb0ELb0ELi2ELi4ELi4ELi4ELb0EEENS1_24CollectiveEpilogueBwdGQAISA_fSD_Li256ELb0ELb0EEENS1_19SingleTileSchedulerILb0ELb0ELb0ELi128EEEEEEEEEvNT_6ParamsE$_ZN4cute5tupleIJNS0_IJNS0_IJNS_1CILi2EEES2_EEES2_EEENS0_IJNS0_IJiiEEENS1_ILi8192EEEEEEEEC2ERKS4_RKS7_,($_ZN7cutlass13device_kernelIN5flash19enable_sm80_to_sm89INS1_16FlashAttnBwdSm80INS1_25CollectiveMainloopBwdSm80ILi2ELi2EN4cute5tupleIJNS5_1CILi128EEES8_NS7_ILi64EEEEEENS_10bfloat16_tEfNS_4arch4Sm80ELb0ELb0ELb1ELb0ELb0ELb0ELb0ELb0ELi2ELi4ELi4ELi4ELb0EEENS1_24CollectiveEpilogueBwdGQAISA_fSD_Li256ELb0ELb0EEENS1_19SingleTileSchedulerILb0ELb0ELb0ELi128EEEEEEEEEvNT_6ParamsE$_ZN4cute5tupleIJNS0_IJNS0_IJNS_1CILi2EEES2_EEES3_NS1_ILi8EEEEEENS0_IJNS0_IJiNS1_ILi512EEEEEENS0_IJiiEEENS1_ILi1024EEEEEEEEC2ERKS5_RKSA_ - $_ZN7cutlass13device_kernelIN5flash19enable_sm80_to_sm89INS1_16FlashAttnBwdSm80INS1_25CollectiveMainloopBwdSm80ILi2ELi2EN4cute5tupleIJNS5_1CILi128EEES8_NS7_ILi64EEEEEENS_10bfloat16_tEfNS_4arch4Sm80ELb0ELb0ELb1ELb0ELb0ELb0ELb0ELb0ELi2ELi4ELi4ELi4ELb0EEENS1_24CollectiveEpilogueBwdGQAISA_fSD_Li256ELb0ELb0EEENS1_19SingleTileSchedulerILb0ELb0ELb0ELi128EEEEEEEEEvNT_6ParamsE$_ZN4cute5tupleIJNS0_IJNS0_IJNS_1CILi2EEES2_EEES2_EEENS0_IJNS0_IJiiEEENS1_ILi8192EEEEEEEEC2ERKS4_RKS7_)
$_ZN7cutlass13device_kernelIN5flash19enable_sm80_to_sm89INS1_16FlashAttnBwdSm80INS1_25CollectiveMainloopBwdSm80ILi2ELi2EN4cute5tupleIJNS5_1CILi128EEES8_NS7_ILi64EEEEEENS_10bfloat16_tEfNS_4arch4Sm80ELb0ELb0ELb1ELb0ELb0ELb0ELb0ELb0ELi2ELi4ELi4ELi4ELb0EEENS1_24CollectiveEpilogueBwdGQAISA_fSD_Li256ELb0ELb0EEENS1_19SingleTileSchedulerILb0ELb0ELb0ELi128EEEEEEEEEvNT_6ParamsE$_ZN4cute5tupleIJNS0_IJNS0_IJNS_1CILi2EEES2_EEES2_EEENS0_IJNS0_IJiiEEENS1_ILi8192EEEEEEEEC2ERKS4_RKS7_:
[----:B------:R-:W-:Y:S02]  /*9b60*/  MOV R6, 0x9b80 ;  /* 0x00009b8000067802 */ /* 0x000fe40000000f00 */
[----:B------:R-:W-:Y:S05]  /*9b70*/  CALL.REL.NOINC `($_ZN7cutlass13device_kernelIN5flash19enable_sm80_to_sm89INS1_16FlashAttnBwdSm80INS1_25CollectiveMainloopBwdSm80ILi2ELi2EN4cute5tupleIJNS5_1CILi128EEES8_NS7_ILi64EEEEEENS_10bfloat16_tEfNS_4arch4Sm80ELb0ELb0ELb1ELb0ELb0ELb0ELb0ELb0ELi2ELi4ELi4ELi4ELb0EEENS1_24CollectiveEpilogueBwdGQAISA_fSD_Li256ELb0ELb0EEENS1_19SingleTileSchedulerILb0ELb0ELb0ELi128EEEEEEEEEvNT_6ParamsE$_ZN4cute3eso3ESOILb1ELb0EJNS_5tupleIJNS2_IJNS_1CILi2EEES4_EEES4_EEENS2_IJNS2_IJiiEEENS3_ILi8192EEEEEEEEC2ERKS6_RKS9_) ;  /* 0xffffdb9000007944 */ /* 0x000fea0003c3ffff */
[----:B-1----:R-:W-:Y:S02]  /*9b80*/  MOV R2, R8 ;  /* 0x0000000800027202 */ /* 0x002fe40000000f00 */
[----:B------:R-:W-:-:S04]  /*9b90*/  MOV R3, 0x0 ;  /* 0x0000000000037802 */ /* 0x000fc80000000f00 */
[----:B------:R-:W-:Y:S05]  /*9ba0*/  RET.REL.NODEC R2 `(_ZN7cutlass13device_kernelIN5flash19enable_sm80_to_sm89INS1_16FlashAttnBwdSm80INS1_25CollectiveMainloopBwdSm80ILi2ELi2EN4cute5tupleIJNS5_1CILi128EEES8_NS7_ILi64EEEEEENS_10bfloat16_tEfNS_4arch4Sm80ELb0ELb0ELb1ELb0ELb0ELb0ELb0ELb0ELi2ELi4ELi4ELi4ELb0EEENS1_24CollectiveEpilogueBwdGQAISA_fSD_Li256ELb0ELb0EEENS1_19SingleTileSchedulerILb0ELb0ELb0ELi128EEEEEEEEEvNT_6ParamsE) ;  /* 0xffff645002007950 */ /* 0x000fea0003c3ffff */
        .type           $_ZN7cutlass13device_kernelIN5flash19enable_sm80_to_sm89INS1_16FlashAttnBwdSm80INS1_25CollectiveMainloopBwdSm80ILi2ELi2EN4cute5tupleIJNS5_1CILi128EEES8_NS7_ILi64EEEEEENS_10bfloat16_tEfNS_4arch4Sm80ELb0ELb0ELb1ELb0ELb0ELb0ELb0ELb0ELi2ELi4ELi4ELi4ELb0EEENS1_24CollectiveEpilogueBwdGQAISA_fSD_Li256ELb0ELb0EEENS1_19SingleTileSchedulerILb0ELb0ELb0ELi128EEEEEEEEEvNT_6ParamsE$_ZN4cute5tupleIJNS0_IJNS0_IJNS_1CILi2EEES2_EEES3_NS1_ILi8EEEEEENS0_IJNS0_IJiNS1_ILi512EEEEEENS0_IJiiEEENS1_ILi1024EEEEEEEEC2ERKS5_RKSA_,@function
        .size           $_ZN7cutlass13device_kernelIN5flash19enable_sm80_to_sm89INS1_16FlashAttnBwdSm80INS1_25CollectiveMainloopBwdSm80ILi2ELi2EN4cute5tupleIJNS5_1CILi128EEES8_NS7_ILi64EEEEEENS_10bfloat16_tEfNS_4arch4Sm80ELb0ELb0ELb1ELb0ELb0ELb0ELb0ELb0ELi2ELi4ELi4ELi4ELb0EEENS1_24CollectiveEpilogueBwdGQAISA_fSD_Li256ELb0ELb0EEENS1_19SingleTileSchedulerILb0ELb0ELb0ELi128EEEEEEEEEvNT_6ParamsE$_ZN4cute5tupleIJNS0_IJNS0_IJNS_1CILi2EEES2_EEES3_NS1_ILi8EEEEEENS0_IJNS0_IJiNS1_ILi512EEEEEENS0_IJiiEEENS1_ILi1024EEEEEEEEC2ERKS5_RKSA_,($_ZN7cutlass13device_kernelIN5flash19enable_sm80_to_sm89INS1_16FlashAttnBwdSm80INS1_25CollectiveMainloopBwdSm80ILi2ELi2EN4cute5tupleIJNS5_1CILi128EEES8_NS7_ILi64EEEEEENS_10bfloat16_tEfNS_4arch4Sm80ELb0ELb0ELb1ELb0ELb0ELb0ELb0ELb0ELi2ELi4ELi4ELi4ELb0EEENS1_24CollectiveEpilogueBwdGQAISA_fSD_Li256ELb0ELb0EEENS1_19SingleTileSchedulerILb0ELb0ELb0ELi128EEEEEEEEEvNT_6ParamsE$_ZN4cute5tupleIJNS0_IJNS0_IJNS_1CILi2EEES2_S2_EEES2_NS0_IJNS0_IJS2_S2_EEES2_EEEEEENS0_IJNS0_IJNS1_ILi1EEENS1_ILi512EEEiEEENS1_ILi4096EEENS0_IJNS0_IJiiEEENS1_ILi8192EEEEEEEEEEEC2ERKS6_RKSE_ - $_ZN7cutlass13device_kernelIN5flash19enable_sm80_to_sm89INS1_16FlashAttnBwdSm80INS1_25CollectiveMainloopBwdSm80ILi2ELi2EN4cute5tupleIJNS5_1CILi128EEES8_NS7_ILi64EEEEEENS_10bfloat16_tEfNS_4arch4Sm80ELb0ELb0ELb1ELb0ELb0ELb0ELb0ELb0ELi2ELi4ELi4ELi4ELb0EEENS1_24CollectiveEpilogueBwdGQAISA_fSD_Li256ELb0ELb0EEENS1_19SingleTileSchedulerILb0ELb0ELb0ELi128EEEEEEEEEvNT_6ParamsE$_ZN4cute5tupleIJNS0_IJNS0_IJNS_1CILi2EEES2_EEES3_NS1_ILi8EEEEEENS0_IJNS0_IJiNS1_ILi512EEEEEENS0_IJiiEEENS1_ILi1024EEEEEEEEC2ERKS5_RKSA_)
$_ZN7cutlass13device_kernelIN5flash19enable_sm80_to_sm89INS1_16FlashAttnBwdSm80INS1_25CollectiveMainloopBwdSm80ILi2ELi2EN4cute5tupleIJNS5_1CILi128EEES8_NS7_ILi64EEEEEENS_10bfloat16_tEfNS_4arch4Sm80ELb0ELb0ELb1ELb0ELb0ELb0ELb0ELb0ELi2ELi4ELi4ELi4ELb0EEENS1_24CollectiveEpilogueBwdGQAISA_fSD_Li256ELb0ELb0EEENS1_19SingleTileSchedulerILb0ELb0ELb0ELi128EEEEEEEEEvNT_6ParamsE$_ZN4cute5tupleIJNS0_IJNS0_IJNS_1CILi2EEES2_EEES3_NS1_ILi8EEEEEENS0_IJNS0_IJiNS1_ILi512EEEEEENS0_IJiiEEENS1_ILi1024EEEEEEEEC2ERKS5_RKSA_:
[----:B------:R-:W-:Y:S02]  /*9bb0*/  MOV R8, 0x9bd0 ;  /* 0x00009bd000087802 */ /* 0x000fe40000000f00 */
[----:B------:R-:W-:Y:S05]  /*9bc0*/  CALL.REL.NOINC `($_ZN7cutlass13device_kernelIN5flash19enable_sm80_to_sm89INS1_16FlashAttnBwdSm80INS1_25CollectiveMainloopBwdSm80ILi2ELi2EN4cute5tupleIJNS5_1CILi128EEES8_NS7_ILi64EEEEEENS_10bfloat16_tEfNS_4arch4Sm80ELb0ELb0ELb1ELb0ELb0ELb0ELb0ELb0ELi2ELi4ELi4ELi4ELb0EEENS1_24CollectiveEpilogueBwdGQAISA_fSD_Li256ELb0ELb0EEENS1_19SingleTileSchedulerILb0ELb0ELb0ELi128EEEEEEEEEvNT_6ParamsE$_ZN4cute3eso3ESOILb1ELb0EJNS_5tupleIJNS2_IJNS_1CILi2EEES4_EEES5_NS3_ILi8EEEEEENS2_IJNS2_IJiNS3_ILi512EEEEEENS2_IJiiEEENS3_ILi1024EEEEEEEEC2ERKS7_RKSC_) ;  /* 0xffffdba000007944 */ /* 0x000fea0003c3ffff */
[----:B------:R-:W-:-:S04]  /*9bd0*/  MOV R7, 0x0 ;  /* 0x0000000000077802 */ /* 0x000fc80000000f00 */
[----:B------:R-:W-:Y:S05]  /*9be0*/  RET.REL.NODEC R6 `(_ZN7cutlass13device_kernelIN5flash19enable_sm80_to_sm89INS1_16FlashAttnBwdSm80INS1_25CollectiveMainloopBwdSm80ILi2ELi2EN4cute5tupleIJNS5_1CILi128EEES8_NS7_ILi64EEEEEENS_10bfloat16_tEfNS_4arch4Sm80ELb0ELb0ELb1ELb0ELb0ELb0ELb0ELb0ELi2ELi4ELi4ELi4ELb0EEENS1_24CollectiveEpilogueBwdGQAISA_fSD_Li256ELb0ELb0EEENS1_19SingleTileSchedulerILb0ELb0ELb0ELi128EEEEEEEEEvNT_6ParamsE) ;  /* 0xffff641006007950 */ /* 0x000fea0003c3ffff */
        .type           $_ZN7cutlass13device_kernelIN5flash19enable_sm80_to_sm89INS1_16FlashAttnBwdSm80INS1_25CollectiveMainloopBwdSm80ILi2ELi2EN4cute5tupleIJNS5_1CILi128EEES8_NS7_ILi64EEEEEENS_10bfloat16_tEfNS_4arch4Sm80ELb0ELb0ELb1ELb0ELb0ELb0ELb0ELb0ELi2ELi4ELi4ELi4ELb0EEENS1_24CollectiveEpilogueBwdGQAISA_fSD_Li256ELb0ELb0EEENS1_19SingleTileSchedulerILb0ELb0ELb0ELi128EEEEEEEEEvNT_6ParamsE$_ZN4cute5tupleIJNS0_IJNS0_IJNS_1CILi2EEES2_S2_EEES2_NS0_IJNS0_IJS2_S2_EEES2_EEEEEENS0_IJNS0_IJNS1_ILi1EEENS1_ILi512EEEiEEENS1_ILi4096EEENS0_IJNS0_IJiiEEENS1_ILi8192EEEEEEEEEEEC2ERKS6_RKSE_,@function
        .size           $_ZN7cutlass13device_kernelIN5flash19enable_sm80_to_sm89INS1_16FlashAttnBwdSm80INS1_25CollectiveMainloopBwdSm80ILi2ELi2EN4cute5tupleIJNS5_1CILi128EEES8_NS7_ILi64EEEEEENS_10bfloat16_tEfNS_4arch4Sm80ELb0ELb0ELb1ELb0ELb0ELb0ELb0ELb0ELi2ELi4ELi4ELi4ELb0EEENS1_24CollectiveEpilogueBwdGQAISA_fSD_Li256ELb0ELb0EEENS1_19SingleTileSchedulerILb0ELb0ELb0ELi128EEEEEEEEEvNT_6ParamsE$_ZN4cute5tupleIJNS0_IJNS0_IJNS_1CILi2EEES2_S2_EEES2_NS0_IJNS0_IJS2_S2_EEES2_EEEEEENS0_IJNS0_IJNS1_ILi1EEENS1_ILi512EEEiEEENS1_ILi4096EEENS0_IJNS0_IJiiEEENS1_ILi8192EEEEEEEEEEEC2ERKS6_RKSE_,($_ZN7cutlass13device_kernelIN5flash19enable_sm80_to_sm89INS1_16FlashAttnBwdSm80INS1_25CollectiveMainloopBwdSm80ILi2ELi2EN4cute5tupleIJNS5_1CILi128EEES8_NS7_ILi64EEEEEENS_10bfloat16_tEfNS_4arch4Sm80ELb0ELb0ELb1ELb0ELb0ELb0ELb0ELb0ELi2ELi4ELi4ELi4ELb0EEENS1_24CollectiveEpilogueBwdGQAISA_fSD_Li256ELb0ELb0EEENS1_19SingleTileSchedulerILb0ELb0ELb0ELi128EEEEEEEEEvNT_6ParamsE$_ZN4cute5tupleIJNS0_IJNS0_IJNS_1CILi2EEES2_S2_EEES2_NS0_IJS2_S2_EEEEEENS0_IJNS0_IJNS1_ILi1EEENS1_ILi512EEEiEEENS1_ILi4096EEENS0_IJiiEEEEEEEEC2ERKS5_RKSB_ - $_ZN7cutlass13device_kernelIN5flash19enable_sm80_to_sm89INS1_16FlashAttnBwdSm80INS1_25CollectiveMainloopBwdSm80ILi2ELi2EN4cute5tupleIJNS5_1CILi128EEES8_NS7_ILi64EEEEEENS_10bfloat16_tEfNS_4arch4Sm80ELb0ELb0ELb1ELb0ELb0ELb0ELb0ELb0ELi2ELi4ELi4ELi4ELb0EEENS1_24CollectiveEpilogueBwdGQAISA_fSD_Li256ELb0ELb0EEENS1_19SingleTileSchedulerILb0ELb0ELb0ELi128EEEEEEEEEvNT_6ParamsE$_ZN4cute5tupleIJNS0_IJNS0_IJNS_1CILi2EEES2_S2_EEES2_NS0_IJNS0_IJS2_S2_EEES2_EEEEEENS0_IJNS0_IJNS1_ILi1EEENS1_ILi512EEEiEEENS1_ILi4096EEENS0_IJNS0_IJiiEEENS1_ILi8192EEEEEEEEEEEC2ERKS6_RKSE_)
$_ZN7cutlass13device_kernelIN5flash19enable_sm80_to_sm89INS1_16FlashAttnBwdSm80INS1_25CollectiveMainloopBwdSm80ILi2ELi2EN4cute5tupleIJNS5_1CILi128EEES8_NS7_ILi64EEEEEENS_10bfloat16_tEfNS_4arch4Sm80ELb0ELb0ELb1ELb0ELb0ELb0ELb0ELb0ELi2ELi4ELi4ELi4ELb0EEENS1_24CollectiveEpilogueBwdGQAISA_fSD_Li256ELb0ELb0EEENS1_19SingleTileSchedulerILb0ELb0ELb0ELi128EEEEEEEEEvNT_6ParamsE$_ZN4cute5tupleIJNS0_IJNS0_IJNS_1CILi2EEES2_S2_EEES2_NS0_IJNS0_IJS2_S2_EEES2_EEEEEENS0_IJNS0_IJNS1_ILi1EEENS1_ILi512EEEiEEENS1_ILi4096EEENS0_IJNS0_IJiiEEENS1_ILi8192EEEEEEEEEEEC2ERKS6_RKSE_:
[----:B------:R-:W-:Y:S02]  /*9bf0*/  MOV R8, 0x9c10 ;  /* 0x00009c1000087802 */ /* 0x000fe40000000f00 */
[----:B------:R-:W-:Y:S05]  /*9c00*/  CALL.REL.NOINC `($_ZN7cutlass13device_kernelIN5flash19enable_sm80_to_sm89INS1_16FlashAttnBwdSm80INS1_25CollectiveMainloopBwdSm80ILi2ELi2EN4cute5tupleIJNS5_1CILi128EEES8_NS7_ILi64EEEEEENS_10bfloat16_tEfNS_4arch4Sm80ELb0ELb0ELb1ELb0ELb0ELb0ELb0ELb0ELi2ELi4ELi4ELi4ELb0EEENS1_24CollectiveEpilogueBwdGQAISA_fSD_Li256ELb0ELb0EEENS1_19SingleTileSchedulerILb0ELb0ELb0ELi128EEEEEEEEEvNT_6ParamsE$_ZN4cute3eso3ESOILb1ELb0EJNS_5tupleIJNS2_IJNS_1CILi2EEES4_S4_EEES4_NS2_IJNS2_IJS4_S4_EEES4_EEEEEENS2_IJNS2_IJNS3_ILi1EEENS3_ILi512EEEiEEENS3_ILi4096EEENS2_IJNS2_IJiiEEENS3_ILi8192EEEEEEEEEEEC2ERKS8_RKSG_) ;  /* 0xffffdbd000007944 */ /* 0x000fea0003c3ffff */
[----:B------:R-:W-:-:S04]  /*9c10*/  MOV R7, 0x0 ;  /* 0x0000000000077802 */ /* 0x000fc80000000f00 */
[----:B------:R-:W-:Y:S05]  /*9c20*/  RET.REL.NODEC R6 `(_ZN7cutlass13device_kernelIN5flash19enable_sm80_to_sm89INS1_16FlashAttnBwdSm80INS1_25CollectiveMainloopBwdSm80ILi2ELi2EN4cute5tupleIJNS5_1CILi128EEES8_NS7_ILi64EEEEEENS_10bfloat16_tEfNS_4arch4Sm80ELb0ELb0ELb1ELb0ELb0ELb0ELb0ELb0ELi2ELi4ELi4ELi4ELb0EEENS1_24CollectiveEpilogueBwdGQAISA_fSD_Li256ELb0ELb0EEENS1_19SingleTileSchedulerILb0ELb0ELb0ELi128EEEEEEEEEvNT_6ParamsE) ;  /* 0xffff63d006007950 */ /* 0x000fea0003c3ffff */
        .type           $_ZN7cutlass13device_kernelIN5flash19enable_sm80_to_sm89INS1_16FlashAttnBwdSm80INS1_25CollectiveMainloopBwdSm80ILi2ELi2EN4cute5tupleIJNS5_1CILi128EEES8_NS7_ILi64EEEEEENS_10bfloat16_tEfNS_4arch4Sm80ELb0ELb0ELb1ELb0ELb0ELb0ELb0ELb0ELi2ELi4ELi4ELi4ELb0EEENS1_24CollectiveEpilogueBwdGQAISA_fSD_Li256ELb0ELb0EEENS1_19SingleTileSchedulerILb0ELb0ELb0ELi128EEEEEEEEEvNT_6ParamsE$_ZN4cute5tupleIJNS0_IJNS0_IJNS_1CILi2EEES2_S2_EEES2_NS0_IJS2_S2_EEEEEENS0_IJNS0_IJNS1_ILi1EEENS1_ILi512EEEiEEENS1_ILi4096EEENS0_IJiiEEEEEEEEC2ERKS5_RKSB_,@function
        .size           $_ZN7cutlass13device_kernelIN5flash19enable_sm80_to_sm89INS1_16FlashAttnBwdSm80INS1_25CollectiveMainloopBwdSm80ILi2ELi2EN4cute5tupleIJNS5_1CILi128EEES8_NS7_ILi64EEEEEENS_10bfloat16_tEfNS_4arch4Sm80ELb0ELb0ELb1ELb0ELb0ELb0ELb0ELb0ELi2ELi4ELi4ELi4ELb0EEENS1_24CollectiveEpilogueBwdGQAISA_fSD_Li256ELb0ELb0EEENS1_19SingleTileSchedulerILb0ELb0ELb0ELi128EEEEEEEEEvNT_6ParamsE$_ZN4cute5tupleIJNS0_IJNS0_IJNS_1CILi2EEES2_S2_EEES2_NS0_IJS2_S2_EEEEEENS0_IJNS0_IJNS1_ILi1EEENS1_ILi512EEEiEEENS1_ILi4096EEENS0_IJiiEEEEEEEEC2ERKS5_RKSB_,($_ZN7cutlass13device_kernelIN5flash19enable_sm80_to_sm89INS1_16FlashAttnBwdSm80INS1_25CollectiveMainloopBwdSm80ILi2ELi2EN4cute5tupleIJNS5_1CILi128EEES8_NS7_ILi64EEEEEENS_10bfloat16_tEfNS_4arch4Sm80ELb0ELb0ELb1ELb0ELb0ELb0ELb0ELb0ELi2ELi4ELi4ELi4ELb0EEENS1_24CollectiveEpilogueBwdGQAISA_fSD_Li256ELb0ELb0EEENS1_19SingleTileSchedulerILb0ELb0ELb0ELi128EEEEEEEEEvNT_6ParamsE$_ZN4cute5tupleIJNS0_IJNS0_IJNS_1CILi8EEENS1_ILi1EEEEEENS0_IJNS1_ILi2EEEEEEEEENS0_IJNS0_IJS3_NS1_ILi0EEEEEENS0_IJiEEEEEEEEC2ERKS7_RKSB_ - $_ZN7cutlass13device_kernelIN5flash19enable_sm80_to_sm89INS1_16FlashAttnBwdSm80INS1_25CollectiveMainloopBwdSm80ILi2ELi2EN4cute5tupleIJNS5_1CILi128EEES8_NS7_ILi64EEEEEENS_10bfloat16_tEfNS_4arch4Sm80ELb0ELb0ELb1ELb0ELb0ELb0ELb0ELb0ELi2ELi4ELi4ELi4ELb0EEENS1_24CollectiveEpilogueBwdGQAISA_fSD_Li256ELb0ELb0EEENS1_19SingleTileSchedulerILb0ELb0ELb0ELi128EEEEEEEEEvNT_6ParamsE$_ZN4cute5tupleIJNS0_IJNS0_IJNS_1CILi2EEES2_S2_EEES2_NS0_IJS2_S2_EEEEEENS0_IJNS0_IJNS1_ILi1EEENS1_ILi512EEEiEEENS1_ILi4096EEENS0_IJiiEEEEEEEEC2ERKS5_RKSB_)
$_ZN7cutlass13device_kernelIN5flash19enable_sm80_to_sm89INS1_16FlashAttnBwdSm80INS1_25CollectiveMainloopBwdSm80ILi2ELi2EN4cute5tupleIJNS5_1CILi128EEES8_NS7_ILi64EEEEEENS_10bfloat16_tEfNS_4arch4Sm80ELb0ELb0ELb1ELb0ELb0ELb0ELb0ELb0ELi2ELi4ELi4ELi4ELb0EEENS1_24CollectiveEpilogueBwdGQAISA_fSD_Li256ELb0ELb0EEENS1_19SingleTileSchedulerILb0ELb0ELb0ELi128EEEEEEEEEvNT_6ParamsE$_ZN4cute5tupleIJNS0_IJNS0_IJNS_1CILi2EEES2_S2_EEES2_NS0_IJS2_S2_EEEEEENS0_IJNS0_IJNS1_ILi1EEENS1_ILi512EEEiEEENS1_ILi4096EEENS0_IJiiEEEEEEEEC2ERKS5_RKSB_:
[----:B------:R-:W-:Y:S02]  /*9c30*/  MOV R8, 0x9c50 ;  /* 0x00009c5000087802 */ /* 0x000fe40000000f00 */
[----:B------:R-:W-:Y:S05]  /*9c40*/  CALL.REL.NOINC `($_ZN7cutlass13device_kernelIN5flash19enable_sm80_to_sm89INS1_16FlashAttnBwdSm80INS1_25CollectiveMainloopBwdSm80ILi2ELi2EN4cute5tupleIJNS5_1CILi128EEES8_NS7_ILi64EEEEEENS_10bfloat16_tEfNS_4arch4Sm80ELb0ELb0ELb1ELb0ELb0ELb0ELb0ELb0ELi2ELi4ELi4ELi4ELb0EEENS1_24CollectiveEpilogueBwdGQAISA_fSD_Li256ELb0ELb0EEENS1_19SingleTileSchedulerILb0ELb0ELb0ELi128EEEEEEEEEvNT_6ParamsE$_ZN4cute3eso3ESOILb1ELb0EJNS_5tupleIJNS2_IJNS_1CILi2EEES4_S4_EEES4_NS2_IJS4_S4_EEEEEENS2_IJNS2_IJNS3_ILi1EEENS3_ILi512EEEiEEENS3_ILi4096EEENS2_IJiiEEEEEEEEC2ERKS7_RKSD_) ;  /* 0xffffdc0000007944 */ /* 0x000fea0003c3ffff */
[----:B------:R-:W-:-:S04]  /*9c50*/  MOV R7, 0x0 ;  /* 0x0000000000077802 */ /* 0x000fc80000000f00 */
[----:B------:R-:W-:Y:S05]  /*9c60*/  RET.REL.NODEC R6 `(_ZN7cutlass13device_kernelIN5flash19enable_sm80_to_sm89INS1_16FlashAttnBwdSm80INS1_25CollectiveMainloopBwdSm80ILi2ELi2EN4cute5tupleIJNS5_1CILi128EEES8_NS7_ILi64EEEEEENS_10bfloat16_tEfNS_4arch4Sm80ELb0ELb0ELb1ELb0ELb0ELb0ELb0ELb0ELi2ELi4ELi4ELi4ELb0EEENS1_24CollectiveEpilogueBwdGQAISA_fSD_Li256ELb0ELb0EEENS1_19SingleTileSchedulerILb0ELb0ELb0ELi128EEEEEEEEEvNT_6ParamsE) ;  /* 0xffff639006007950 */ /* 0x000fea0003c3ffff */
        .type           $_ZN7cutlass13device_kernelIN5flash19enable_sm80_to_sm89INS1_16FlashAttnBwdSm80INS1_25CollectiveMainloopBwdSm80ILi2ELi2EN4cute5tupleIJNS5_1CILi128EEES8_NS7_ILi64EEEEEENS_10bfloat16_tEfNS_4arch4Sm80ELb0ELb0ELb1ELb0ELb0ELb0ELb0ELb0ELi2ELi4ELi4ELi4ELb0EEENS1_24CollectiveEpilogueBwdGQAISA_fSD_Li256ELb0ELb0EEENS1_19SingleTileSchedulerILb0ELb0ELb0ELi128EEEEEEEEEvNT_6ParamsE$_ZN4cute5tupleIJNS0_IJNS0_IJNS_1CILi8EEENS1_ILi1EEEEEENS0_IJNS1_ILi2EEEEEEEEENS0_IJNS0_IJS3_NS1_ILi0EEEEEENS0_IJiEEEEEEEEC2ERKS7_RKSB_,@function
        .size           $_ZN7cutlass13device_kernelIN5flash19enable_sm80_to_sm89INS1_16FlashAttnBwdSm80INS1_25CollectiveMainloopBwdSm80ILi2ELi2EN4cute5tupleIJNS5_1CILi128EEES8_NS7_ILi64EEEEEENS_10bfloat16_tEfNS_4arch4Sm80ELb0ELb0ELb1ELb0ELb0ELb0ELb0ELb0ELi2ELi4ELi4ELi4ELb0EEENS1_24CollectiveEpilogueBwdGQAISA_fSD_Li256ELb0ELb0EEENS1_19SingleTileSchedulerILb0ELb0ELb0ELi128EEEEEEEEEvNT_6ParamsE$_ZN4cute5tupleIJNS0_IJNS0_IJNS_1CILi8EEENS1_ILi1EEEEEENS0_IJNS1_ILi2EEEEEEEEENS0_IJNS0_IJS3_NS1_ILi0EEEEEENS0_IJiEEEEEEEEC2ERKS7_RKSB_,($_ZN7cutlass13device_kernelIN5flash19enable_sm80_to_sm89INS1_16FlashAttnBwdSm80INS1_25CollectiveMainloopBwdSm80ILi2ELi2EN4cute5tupleIJNS5_1CILi128EEES8_NS7_ILi64EEEEEENS_10bfloat16_tEfNS_4arch4Sm80ELb0ELb0ELb1ELb0ELb0ELb0ELb0ELb0ELi2ELi4ELi4ELi4ELb0EEENS1_24CollectiveEpilogueBwdGQAISA_fSD_Li256ELb0ELb0EEENS1_19SingleTileSchedulerILb0ELb0ELb0ELi128EEEEEEEEEvNT_6ParamsE$_ZN4cute5tupleIJNS0_IJNS0_IJNS_1CILi8EEENS1_ILi1EEEEEENS1_ILi2EEEEEENS0_IJNS0_IJS3_NS1_ILi0EEEEEEiEEEEEC2ERKS6_RKS9_ - $_ZN7cutlass13device_kernelIN5flash19enable_sm80_to_sm89INS1_16FlashAttnBwdSm80INS1_25CollectiveMainloopBwdSm80ILi2ELi2EN4cute5tupleIJNS5_1CILi128EEES8_NS7_ILi64EEEEEENS_10bfloat16_tEfNS_4arch4Sm80ELb0ELb0ELb1ELb0ELb0ELb0ELb0ELb0ELi2ELi4ELi4ELi4ELb0EEENS1_24CollectiveEpilogueBwdGQAISA_fSD_Li256ELb0ELb0EEENS1_19SingleTileSchedulerILb0ELb0ELb0ELi128EEEEEEEEEvNT_6ParamsE$_ZN4cute5tupleIJNS0_IJNS0_IJNS_1CILi8EEENS1_ILi1EEEEEENS0_IJNS1_ILi2EEEEEEEEENS0_IJNS0_IJS3_NS1_ILi0EEEEEENS0_IJiEEEEEEEEC2ERKS7_RKSB_)
$_ZN7cutlass13device_kernelIN5flash19enable_sm80_to_sm89INS1_16FlashAttnBwdSm80INS1_25CollectiveMainloopBwdSm80ILi2ELi2EN4cute5tupleIJNS5_1CILi128EEES8_NS7_ILi64EEEEEENS_10bfloat16_tEfNS_4arch4Sm80ELb0ELb0ELb1ELb0ELb0ELb0ELb0ELb0ELi2ELi4ELi4ELi4ELb0EEENS1_24CollectiveEpilogueBwdGQAISA_fSD_Li256ELb0ELb0EEENS1_19SingleTileSchedulerILb0ELb0ELb0ELi128EEEEEEEEEvNT_6ParamsE$_ZN4cute5tupleIJNS0_IJNS0_IJNS_1CILi8EEENS1_ILi1EEEEEENS0_IJNS1_ILi2EEEEEEEEENS0_IJNS0_IJS3_NS1_ILi0EEEEEENS0_IJiEEEEEEEEC2ERKS7_RKSB_:
[----:B------:R-:W-:Y:S02]  /*9c70*/  MOV R8, 0x9c90 ;  /* 0x00009c9000087802 */ /* 0x000fe40000000f00 */
[----:B------:R-:W-:Y:S05]  /*9c80*/  CALL.REL.NOINC `($_ZN7cutlass13device_kernelIN5flash19enable_sm80_to_sm89INS1_16FlashAttnBwdSm80INS1_25CollectiveMainloopBwdSm80ILi2ELi2EN4cute5tupleIJNS5_1CILi128EEES8_NS7_ILi64EEEEEENS_10bfloat16_tEfNS_4arch4Sm80ELb0ELb0ELb1ELb0ELb0ELb0ELb0ELb0ELi2ELi4ELi4ELi4ELb0EEENS1_24CollectiveEpilogueBwdGQAISA_fSD_Li256ELb0ELb0EEENS1_19SingleTileSchedulerILb0ELb0ELb0ELi128EEEEEEEEEvNT_6ParamsE$_ZN4cute3eso3ESOILb1ELb0EJNS_5tupleIJNS2_IJNS_1CILi8EEENS3_ILi1EEEEEENS2_IJNS3_ILi2EEEEEEEEENS2_IJNS2_IJS5_NS3_ILi0EEEEEENS2_IJiEEEEEEEEC2ERKS9_RKSD_) ;  /* 0xffffdc3000007944 */ /* 0x000fea0003c3ffff */
[----:B------:R-:W-:-:S04]  /*9c90*/  MOV R7, 0x0 ;  /* 0x0000000000077802 */ /* 0x000fc80000000f00 */
[----:B------:R-:W-:Y:S05]  /*9ca0*/  RET.REL.NODEC R6 `(_ZN7cutlass13device_kernelIN5flash19enable_sm80_to_sm89INS1_16FlashAttnBwdSm80INS1_25CollectiveMainloopBwdSm80ILi2ELi2EN4cute5tupleIJNS5_1CILi128EEES8_NS7_ILi64EEEEEENS_10bfloat16_tEfNS_4arch4Sm80ELb0ELb0ELb1ELb0ELb0ELb0ELb0ELb0ELi2ELi4ELi4ELi4ELb0EEENS1_24CollectiveEpilogueBwdGQAISA_fSD_Li256ELb0ELb0EEENS1_19SingleTileSchedulerILb0ELb0ELb0ELi128EEEEEEEEEvNT_6ParamsE) ;  /* 0xffff635006007950 */ /* 0x000fea0003c3ffff */
        .type           $_ZN7cutlass13device_kernelIN5flash19enable_sm80_to_sm89INS1_16FlashAttnBwdSm80INS1_25CollectiveMainloopBwdSm80ILi2ELi2EN4cute5tupleIJNS5_1CILi128EEES8_NS7_ILi64EEEEEENS_10bfloat16_tEfNS_4arch4Sm80ELb0ELb0ELb1ELb0ELb0ELb0ELb0ELb0ELi2ELi4ELi4ELi4ELb0EEENS1_24CollectiveEpilogueBwdGQAISA_fSD_Li256ELb0ELb0EEENS1_19SingleTileSchedulerILb0ELb0ELb0ELi128EEEEEEEEEvNT_6ParamsE$_ZN4cute5tupleIJNS0_IJNS0_IJNS_1CILi8EEENS1_ILi1EEEEEENS1_ILi2EEEEEENS0_IJNS0_IJS3_NS1_ILi0EEEEEEiEEEEEC2ERKS6_RKS9_,@function
        .size           $_ZN7cutlass13device_kernelIN5flash19enable_sm80_to_sm89INS1_16FlashAttnBwdSm80INS1_25CollectiveMainloopBwdSm80ILi2ELi2EN4cute5tupleIJNS5_1CILi128EEES8_NS7_ILi64EEEEEENS_10bfloat16_tEfNS_4arch4Sm80ELb0ELb0ELb1ELb0ELb0ELb0ELb0ELb0ELi2ELi4ELi4ELi4ELb0EEENS1_24CollectiveEpilogueBwdGQAISA_fSD_Li256ELb0ELb0EEENS1_19SingleTileSchedulerILb0ELb0ELb0ELi128EEEEEEEEEvNT_6ParamsE$_ZN4cute5tupleIJNS0_IJNS0_IJNS_1CILi8EEENS1_ILi1EEEEEENS1_ILi2EEEEEENS0_IJNS0_IJS3_NS1_ILi0EEEEEEiEEEEEC2ERKS6_RKS9_,($_ZN7cutlass13device_kernelIN5flash19enable_sm80_to_sm89INS1_16FlashAttnBwdSm80INS1_25CollectiveMainloopBwdSm80ILi2ELi2EN4cute5tupleIJNS5_1CILi128EEES8_NS7_ILi64EEEEEENS_10bfloat16_tEfNS_4arch4Sm80ELb0ELb0ELb1ELb0ELb0ELb0ELb0ELb0ELi2ELi4ELi4ELi4ELb0EEENS1_24CollectiveEpilogueBwdGQAISA_fSD_Li256ELb0ELb0EEENS1_19SingleTileSchedulerILb0ELb0ELb0ELi128EEEEEEEEEvNT_6ParamsE$_ZN4cute5tupleIJNS0_IJNS0_IJNS_1CILi8EEENS1_ILi1EEEEEENS1_ILi2EEENS0_IJS5_S5_EEEEEENS0_IJNS0_IJS3_NS1_ILi0EEEEEENS1_ILi4096EEENS0_IJiiEEEEEEEEC2ERKS7_RKSC_ - $_ZN7cutlass13device_kernelIN5flash19enable_sm80_to_sm89INS1_16FlashAttnBwdSm80INS1_25CollectiveMainloopBwdSm80ILi2ELi2EN4cute5tupleIJNS5_1CILi128EEES8_NS7_ILi64EEEEEENS_10bfloat16_tEfNS_4arch4Sm80ELb0ELb0ELb1ELb0ELb0ELb0ELb0ELb0ELi2ELi4ELi4ELi4ELb0EEENS1_24CollectiveEpilogueBwdGQAISA_fSD_Li256ELb0ELb0EEENS1_19SingleTileSchedulerILb0ELb0ELb0ELi128EEEEEEEEEvNT_6ParamsE$_ZN4cute5tupleIJNS0_IJNS0_IJNS_1CILi8EEENS1_ILi1EEEEEENS1_ILi2EEEEEENS0_IJNS0_IJS3_NS1_ILi0EEEEEEiEEEEEC2ERKS6_RKS9_)
$_ZN7cutlass13device_kernelIN5flash19enable_sm80_to_sm89INS1_16FlashAttnBwdSm80INS1_25CollectiveMainloopBwdSm80ILi2ELi2EN4cute5tupleIJNS5_1CILi128EEES8_NS7_ILi64EEEEEENS_10bfloat16_tEfNS_4arch4Sm80ELb0ELb0ELb1ELb0ELb0ELb0ELb0ELb0ELi2ELi4ELi4ELi4ELb0EEENS1_24CollectiveEpilogueBwdGQAISA_fSD_Li256ELb0ELb0EEENS1_19SingleTileSchedulerILb0ELb0ELb0ELi128EEEEEEEEEvNT_6ParamsE$_ZN4cute5tupleIJNS0_IJNS0_IJNS_1CILi8EEENS1_ILi1EEEEEENS1_ILi2EEEEEENS0_IJNS0_IJS3_NS1_ILi0EEEEEEiEEEEEC2ERKS6_RKS9_:
[----:B------:R-:W-:Y:S02]  /*9cb0*/  MOV R8, 0x9cd0 ;  /* 0x00009cd000087802 */ /* 0x000fe40000000f00 */
[----:B------:R-:W-:Y:S05]  /*9cc0*/  CALL.REL.NOINC `($_ZN7cutlass13device_kernelIN5flash19enable_sm80_to_sm89INS1_16FlashAttnBwdSm80INS1_25CollectiveMainloopBwdSm80ILi2ELi2EN4cute5tupleIJNS5_1CILi128EEES8_NS7_ILi64EEEEEENS_10bfloat16_tEfNS_4arch4Sm80ELb0ELb0ELb1ELb0ELb0ELb0ELb0ELb0ELi2ELi4ELi4ELi4ELb0EEENS1_24CollectiveEpilogueBwdGQAISA_fSD_Li256ELb0ELb0EEENS1_19SingleTileSchedulerILb0ELb0ELb0ELi128EEEEEEEEEvNT_6ParamsE$_ZN4cute3eso3ESOILb1ELb0EJNS_5tupleIJNS2_IJNS_1CILi8EEENS3_ILi1EEEEEENS3_ILi2EEEEEENS2_IJNS2_IJS5_NS3_ILi0EEEEEEiEEEEEC2ERKS8_RKSB_) ;  /* 0xffffdc3000007944 */ /* 0x000fea0003c3ffff */
[----:B------:R-:W-:-:S04]  /*9cd0*/  MOV R7, 0x0 ;  /* 0x0000000000077802 */ /* 0x000fc80000000f00 */
[----:B------:R-:W-:Y:S05]  /*9ce0*/  RET.REL.NODEC R6 `(_ZN7cutlass13device_kernelIN5flash19enable_sm80_to_sm89INS1_16FlashAttnBwdSm80INS1_25CollectiveMainloopBwdSm80ILi2ELi2EN4cute5tupleIJNS5_1CILi128EEES8_NS7_ILi64EEEEEENS_10bfloat16_tEfNS_4arch4Sm80ELb0ELb0ELb1ELb0ELb0ELb0ELb0ELb0ELi2ELi4ELi4ELi4ELb0EEENS1_24CollectiveEpilogueBwdGQAISA_fSD_Li256ELb0ELb0EEENS1_19SingleTileSchedulerILb0ELb0ELb0ELi128EEEEEEEEEvNT_6ParamsE) ;  /* 0xffff631006007950 */ /* 0x000fea0003c3ffff */
        .type           $_ZN7cutlass13device_kernelIN5flash19enable_sm80_to_sm89INS1_16FlashAttnBwdSm80INS1_25CollectiveMainloopBwdSm80ILi2ELi2EN4cute5tupleIJNS5_1CILi128EEES8_NS7_ILi64EEEEEENS_10bfloat16_tEfNS_4arch4Sm80ELb0ELb0ELb1ELb0ELb0ELb0ELb0ELb0ELi2ELi4ELi4ELi4ELb0EEENS1_24CollectiveEpilogueBwdGQAISA_fSD_Li256ELb0ELb0EEENS1_19SingleTileSchedulerILb0ELb0ELb0ELi128EEEEEEEEEvNT_6ParamsE$_ZN4cute5tupleIJNS0_IJNS0_IJNS_1CILi8EEENS1_ILi1EEEEEENS1_ILi2EEENS0_IJS5_S5_EEEEEENS0_IJNS0_IJS3_NS1_ILi0EEEEEENS1_ILi4096EEENS0_IJiiEEEEEEEEC2ERKS7_RKSC_,@function
        .size           $_ZN7cutlass13device_kernelIN5flash19enable_sm80_to_sm89INS1_16FlashAttnBwdSm80INS1_25CollectiveMainloopBwdSm80ILi2ELi2EN4cute5tupleIJNS5_1CILi128EEES8_NS7_ILi64EEEEEENS_10bfloat16_tEfNS_4arch4Sm80ELb0ELb0ELb1ELb0ELb0ELb0ELb0ELb0ELi2ELi4ELi4ELi4ELb0EEENS1_24CollectiveEpilogueBwdGQAISA_fSD_Li256ELb0ELb0EEENS1_19SingleTileSchedulerILb0ELb0ELb0ELi128EEEEEEEEEvNT_6ParamsE$_ZN4cute5tupleIJNS0_IJNS0_IJNS_1CILi8EEENS1_ILi1EEEEEENS1_ILi2EEENS0_IJS5_S5_EEEEEENS0_IJNS0_IJS3_NS1_ILi0EEEEEENS1_ILi4096EEENS0_IJiiEEEEEEEEC2ERKS7_RKSC_,($_ZN7cutlass13device_kernelIN5flash19enable_sm80_to_sm89INS1_16FlashAttnBwdSm80INS1_25CollectiveMainloopBwdSm80ILi2ELi2EN4cute5tupleIJNS5_1CILi128EEES8_NS7_ILi64EEEEEENS_10bfloat16_tEfNS_4arch4Sm80ELb0ELb0ELb1ELb0ELb0ELb0ELb0ELb0ELi2ELi4ELi4ELi4ELb0EEENS1_24CollectiveEpilogueBwdGQAISA_fSD_Li256ELb0ELb0EEENS1_19SingleTileSchedulerILb0ELb0ELb0ELi128EEEEEEEEEvNT_6ParamsE$_ZN4cute5tupleIJNS0_IJNS0_IJNS_1CILi8EEENS1_ILi1EEEEEENS1_ILi2EEES2_EEENS0_IJNS0_IJS3_NS1_ILi0EEEEEEiNS1_ILi1024EEEEEEEEC2ERKS6_RKSA_ - $_ZN7cutlass13device_kernelIN5flash19enable_sm80_to_sm89INS1_16FlashAttnBwdSm80INS1_25CollectiveMainloopBwdSm80ILi2ELi2EN4cute5tupleIJNS5_1CILi128EEES8_NS7_ILi64EEEEEENS_10bfloat16_tEfNS_4arch4Sm80ELb0ELb0ELb1ELb0ELb0ELb0ELb0ELb0ELi2ELi4ELi4ELi4ELb0EEENS1_24CollectiveEpilogueBwdGQAISA_fSD_Li256ELb0ELb0EEENS1_19SingleTileSchedulerILb0ELb0ELb0ELi128EEEEEEEEEvNT_6ParamsE$_ZN4cute5tupleIJNS0_IJNS0_IJNS_1CILi8EEENS1_ILi1EEEEEENS1_ILi2EEENS0_IJS5_S5_EEEEEENS0_IJNS0_IJS3_NS1_ILi0EEEEEENS1_ILi4096EEENS0_IJiiEEEEEEEEC2ERKS7_RKSC_)
$_ZN7cutlass13device_kernelIN5flash19enable_sm80_to_sm89INS1_16FlashAttnBwdSm80INS1_25CollectiveMainloopBwdSm80ILi2ELi2EN4cute5tupleIJNS5_1CILi128EEES8_NS7_ILi64EEEEEENS_10bfloat16_tEfNS_4arch4Sm80ELb0ELb0ELb1ELb0ELb0ELb0ELb0ELb0ELi2ELi4ELi4ELi4ELb0EEENS1_24CollectiveEpilogueBwdGQAISA_fSD_Li256ELb0ELb0EEENS1_19SingleTileSchedulerILb0ELb0ELb0ELi128EEEEEEEEEvNT_6ParamsE$_ZN4cute5tupleIJNS0_IJNS0_IJNS_1CILi8EEENS1_ILi1EEEEEENS1_ILi2EEENS0_IJS5_S5_EEEEEENS0_IJNS0_IJS3_NS1_ILi0EEEEEENS1_ILi4096EEENS0_IJiiEEEEEEEEC2ERKS7_RKSC_:
[----:B------:R-:W-:Y:S02]  /*9cf0*/  MOV R6, 0x9d10 ;  /* 0x00009d1000067802 */ /* 0x000fe40000000f00 */
[----:B------:R-:W-:Y:S05]  /*9d00*/  CALL.REL.NOINC `($_ZN7cutlass13device_kernelIN5flash19enable_sm80_to_sm89INS1_16FlashAttnBwdSm80INS1_25CollectiveMainloopBwdSm80ILi2ELi2EN4cute5tupleIJNS5_1CILi128EEES8_NS7_ILi64EEEEEENS_10bfloat16_tEfNS_4arch4Sm80ELb0ELb0ELb1ELb0ELb0ELb0ELb0ELb0ELi2ELi4ELi4ELi4ELb0EEENS1_24CollectiveEpilogueBwdGQAISA_fSD_Li256ELb0ELb0EEENS1_19SingleTileSchedulerILb0ELb0ELb0ELi128EEEEEEEEEvNT_6ParamsE$_ZN4cute3eso3ESOILb1ELb0EJNS_5tupleIJNS2_IJNS_1CILi8EEENS3_ILi1EEEEEENS3_ILi2EEENS2_IJS7_S7_EEEEEENS2_IJNS2_IJS5_NS3_ILi0EEEEEENS3_ILi4096EEENS2_IJiiEEEEEEEEC2ERKS9_RKSE_) ;  /* 0xffffdc3000007944 */ /* 0x000fea0003c3ffff */
[----:B------:R-:W-:-:S04]  /*9d10*/  MOV R5, 0x0 ;  /* 0x0000000000057802 */ /* 0x000fc80000000f00 */
[----:B------:R-:W-:Y:S05]  /*9d20*/  RET.REL.NODEC R4 `(_ZN7cutlass13device_kernelIN5flash19enable_sm80_to_sm89INS1_16FlashAttnBwdSm80INS1_25CollectiveMainloopBwdSm80ILi2ELi2EN4cute5tupleIJNS5_1CILi128EEES8_NS7_ILi64EEEEEENS_10bfloat16_tEfNS_4arch4Sm80ELb0ELb0ELb1ELb0ELb0ELb0ELb0ELb0ELi2ELi4ELi4ELi4ELb0EEENS1_24CollectiveEpilogueBwdGQAISA_fSD_Li256ELb0ELb0EEENS1_19SingleTileSchedulerILb0ELb0ELb0ELi128EEEEEEEEEvNT_6ParamsE) ;  /* 0xffff62d004007950 */ /* 0x000fea0003c3ffff */
        .type           $_ZN7cutlass13device_kernelIN5flash19enable_sm80_to_sm89INS1_16FlashAttnBwdSm80INS1_25CollectiveMainloopBwdSm80ILi2ELi2EN4cute5tupleIJNS5_1CILi128EEES8_NS7_ILi64EEEEEENS_10bfloat16_tEfNS_4arch4Sm80ELb0ELb0ELb1ELb0ELb0ELb0ELb0ELb0ELi2ELi4ELi4ELi4ELb0EEENS1_24CollectiveEpilogueBwdGQAISA_fSD_Li256ELb0ELb0EEENS1_19SingleTileSchedulerILb0ELb0ELb0ELi128EEEEEEEEEvNT_6ParamsE$_ZN4cute5tupleIJNS0_IJNS0_IJNS_1CILi8EEENS1_ILi1EEEEEENS1_ILi2EEES2_EEENS0_IJNS0_IJS3_NS1_ILi0EEEEEEiNS1_ILi1024EEEEEEEEC2ERKS6_RKSA_,@function
        .size           $_ZN7cutlass13device_kernelIN5flash19enable_sm80_to_sm89INS1_16FlashAttnBwdSm80INS1_25CollectiveMainloopBwdSm80ILi2ELi2EN4cute5tupleIJNS5_1CILi128EEES8_NS7_ILi64EEEEEENS_10bfloat16_tEfNS_4arch4Sm80ELb0ELb0ELb1ELb0ELb0ELb0ELb0ELb0ELi2ELi4ELi4ELi4ELb0EEENS1_24CollectiveEpilogueBwdGQAISA_fSD_Li256ELb0ELb0EEENS1_19SingleTileSchedulerILb0ELb0ELb0ELi128EEEEEEEEEvNT_6ParamsE$_ZN4cute5tupleIJNS0_IJNS0_IJNS_1CILi8EEENS1_ILi1EEEEEENS1_ILi2EEES2_EEENS0_IJNS0_IJS3_NS1_ILi0EEEEEEiNS1_ILi1024EEEEEEEEC2ERKS6_RKSA_,($_ZN7cutlass13device_kernelIN5flash19enable_sm80_to_sm89INS1_16FlashAttnBwdSm80INS1_25CollectiveMainloopBwdSm80ILi2ELi2EN4cute5tupleIJNS5_1CILi128EEES8_NS7_ILi64EEEEEENS_10bfloat16_tEfNS_4arch4Sm80ELb0ELb0ELb1ELb0ELb0ELb0ELb0ELb0ELi2ELi4ELi4ELi4ELb0EEENS1_24CollectiveEpilogueBwdGQAISA_fSD_Li256ELb0ELb0EEENS1_19SingleTileSchedulerILb0ELb0ELb0ELi128EEEEEEEEEvNT_6ParamsE$_ZN4cute5tupleIJNS0_IJNS0_IJNS_1CILi8EEENS1_ILi1EEEEEENS1_ILi4EEES3_EEENS0_IJNS0_IJS3_NS1_ILi0EEEEEElS7_EEEEEC2ERKS6_RKS9_ - $_ZN7cutlass13device_kernelIN5flash19enable_sm80_to_sm89INS1_16FlashAttnBwdSm80INS1_25CollectiveMainloopBwdSm80ILi2ELi2EN4cute5tupleIJNS5_1CILi128EEES8_NS7_ILi64EEEEEENS_10bfloat16_tEfNS_4arch4Sm80ELb0ELb0ELb1ELb0ELb0ELb0ELb0ELb0ELi2ELi4ELi4ELi4ELb0EEENS1_24CollectiveEpilogueBwdGQAISA_fSD_Li256ELb0ELb0EEENS1_19SingleTileSchedulerILb0ELb0ELb0ELi128EEEEEEEEEvNT_6ParamsE$_ZN4cute5tupleIJNS0_IJNS0_IJNS_1CILi8EEENS1_ILi1EEEEEENS1_ILi2EEES2_EEENS0_IJNS0_IJS3_NS1_ILi0EEEEEEiNS1_ILi1024EEEEEEEEC2ERKS6_RKSA_)
$_ZN7cutlass13device_kernelIN5flash19enable_sm80_to_sm89INS1_16FlashAttnBwdSm80INS1_25CollectiveMainloopBwdSm80ILi2ELi2EN4cute5tupleIJNS5_1CILi128EEES8_NS7_ILi64EEEEEENS_10bfloat16_tEfNS_4arch4Sm80ELb0ELb0ELb1ELb0ELb0ELb0ELb0ELb0ELi2ELi4ELi4ELi4ELb0EEENS1_24CollectiveEpilogueBwdGQAISA_fSD_Li256ELb0ELb0EEENS1_19SingleTileSchedulerILb0ELb0ELb0ELi128EEEEEEEEEvNT_6ParamsE$_ZN4cute5tupleIJNS0_IJNS0_IJNS_1CILi8EEENS1_ILi1EEEEEENS1_ILi2EEES2_EEENS0_IJNS0_IJS3_NS1_ILi0EEEEEEiNS1_ILi1024EEEEEEEEC2ERKS6_RKSA_:
[----:B------:R-:W-:Y:S02]  /*9d30*/  MOV R6, 0x9d50 ;  /* 0x00009d5000067802 */ /* 0x000fe40000000f00 */
[----:B------:R-:W-:Y:S05]  /*9d40*/  CALL.REL.NOINC `($_ZN7cutlass13device_kernelIN5flash19enable_sm80_to_sm89INS1_16FlashAttnBwdSm80INS1_25CollectiveMainloopBwdSm80ILi2ELi2EN4cute5tupleIJNS5_1CILi128EEES8_NS7_ILi64EEEEEENS_10bfloat16_tEfNS_4arch4Sm80ELb0ELb0ELb1ELb0ELb0ELb0ELb0ELb0ELi2ELi4ELi4ELi4ELb0EEENS1_24CollectiveEpilogueBwdGQAISA_fSD_Li256ELb0ELb0EEENS1_19SingleTileSchedulerILb0ELb0ELb0ELi128EEEEEEEEEvNT_6ParamsE$_ZN4cute3eso3ESOILb1ELb0EJNS_5tupleIJNS2_IJNS_1CILi8EEENS3_ILi1EEEEEENS3_ILi2EEES4_EEENS2_IJNS2_IJS5_NS3_ILi0EEEEEEiNS3_ILi1024EEEEEEEEC2ERKS8_RKSC_) ;  /* 0xffffdc5000007944 */ /* 0x000fea0003c3ffff */
[----:B-1----:R-:W-:Y:S02]  /*9d50*/  MOV R2, R4 ;  /* 0x0000000400027202 */ /* 0x002fe40000000f00 */
[----:B------:R-:W-:-:S04]  /*9d60*/  MOV R3, 0x0 ;  /* 0x0000000000037802 */ /* 0x000fc80000000f00 */
[----:B------:R-:W-:Y:S05]  /*9d70*/  RET.REL.NODEC R2 `(_ZN7cutlass13device_kernelIN5flash19enable_sm80_to_sm89INS1_16FlashAttnBwdSm80INS1_25CollectiveMainloopBwdSm80ILi2ELi2EN4cute5tupleIJNS5_1CILi128EEES8_NS7_ILi64EEEEEENS_10bfloat16_tEfNS_4arch4Sm80ELb0ELb0ELb1ELb0ELb0ELb0ELb0ELb0ELi2ELi4ELi4ELi4ELb0EEENS1_24CollectiveEpilogueBwdGQAISA_fSD_Li256ELb0ELb0EEENS1_19SingleTileSchedulerILb0ELb0ELb0ELi128EEEEEEEEEvNT_6ParamsE) ;  /* 0xffff628002007950 */ /* 0x000fea0003c3ffff */
        .type           $_ZN7cutlass13device_kernelIN5flash19enable_sm80_to_sm89INS1_16FlashAttnBwdSm80INS1_25CollectiveMainloopBwdSm80ILi2ELi2EN4cute5tupleIJNS5_1CILi128EEES8_NS7_ILi64EEEEEENS_10bfloat16_tEfNS_4arch4Sm80ELb0ELb0ELb1ELb0ELb0ELb0ELb0ELb0ELi2ELi4ELi4ELi4ELb0EEENS1_24CollectiveEpilogueBwdGQAISA_fSD_Li256ELb0ELb0EEENS1_19SingleTileSchedulerILb0ELb0ELb0ELi128EEEEEEEEEvNT_6ParamsE$_ZN4cute5tupleIJNS0_IJNS0_IJNS_1CILi8EEENS1_ILi1EEEEEENS1_ILi4EEES3_EEENS0_IJNS0_IJS3_NS1_ILi0EEEEEElS7_EEEEEC2ERKS6_RKS9_,@function
        .size           $_ZN7cutlass13device_kernelIN5flash19enable_sm80_to_sm89INS1_16FlashAttnBwdSm80INS1_25CollectiveMainloopBwdSm80ILi2ELi2EN4cute5tupleIJNS5_1CILi128EEES8_NS7_ILi64EEEEEENS_10bfloat16_tEfNS_4arch4Sm80ELb0ELb0ELb1ELb0ELb0ELb0ELb0ELb0ELi2ELi4ELi4ELi4ELb0EEENS1_24CollectiveEpilogueBwdGQAISA_fSD_Li256ELb0ELb0EEENS1_19SingleTileSchedulerILb0ELb0ELb0ELi128EEEEEEEEEvNT_6ParamsE$_ZN4cute5tupleIJNS0_IJNS0_IJNS_1CILi8EEENS1_ILi1EEEEEENS1_ILi4EEES3_EEENS0_IJNS0_IJS3_NS1_ILi0EEEEEElS7_EEEEEC2ERKS6_RKS9_,($_ZN7cutlass13device_kernelIN5flash19enable_sm80_to_sm89INS1_16FlashAttnBwdSm80INS1_25CollectiveMainloopBwdSm80ILi2ELi2EN4cute5tupleIJNS5_1CILi128EEES8_NS7_ILi64EEEEEENS_10bfloat16_tEfNS_4arch4Sm80ELb0ELb0ELb1ELb0ELb0ELb0ELb0ELb0ELi2ELi4ELi4ELi4ELb0EEENS1_24CollectiveEpilogueBwdGQAISA_fSD_Li256ELb0ELb0EEENS1_19SingleTileSchedulerILb0ELb0ELb0ELi128EEEEEEEEEvNT_6ParamsE$_ZN4cute5tupleIJNS0_IJNS_1CILi16EEENS1_ILi2EEES3_S3_NS1_ILi4EEES3_EEENS0_IJNS1_ILi1EEEiiiNS1_ILi144EEENS1_ILi512EEEEEEEEC2ERKS5_RKS9_ - $_ZN7cutlass13device_kernelIN5flash19enable_sm80_to_sm89INS1_16FlashAttnBwdSm80INS1_25CollectiveMainloopBwdSm80ILi2ELi2EN4cute5tupleIJNS5_1CILi128EEES8_NS7_ILi64EEEEEENS_10bfloat16_tEfNS_4arch4Sm80ELb0ELb0ELb1ELb0ELb0ELb0ELb0ELb0ELi2ELi4ELi4ELi4ELb0EEENS1_24CollectiveEpilogueBwdGQAISA_fSD_Li256ELb0ELb0EEENS1_19SingleTileSchedulerILb0ELb0ELb0ELi128EEEEEEEEEvNT_6ParamsE$_ZN4cute5tupleIJNS0_IJNS0_IJNS_1CILi8EEENS1_ILi1EEEEEENS1_ILi4EEES3_EEENS0_IJNS0_IJS3_NS1_ILi0EEEEEElS7_EEEEEC2ERKS6_RKS9_)
$_ZN7cutlass13device_kernelIN5flash19enable_sm80_to_sm89INS1_16FlashAttnBwdSm80INS1_25CollectiveMainloopBwdSm80ILi2ELi2EN4cute5tupleIJNS5_1CILi128EEES8_NS7_ILi64EEEEEENS_10bfloat16_tEfNS_4arch4Sm80ELb0ELb0ELb1ELb0ELb0ELb0ELb0ELb0ELi2ELi4ELi4ELi4ELb0EEENS1_24CollectiveEpilogueBwdGQAISA_fSD_Li256ELb0ELb0EEENS1_19SingleTileSchedulerILb0ELb0ELb0ELi128EEEEEEEEEvNT_6ParamsE$_ZN4cute5tupleIJNS0_IJNS0_IJNS_1CILi8EEENS1_ILi1EEEEEENS1_ILi4EEES3_EEENS0_IJNS0_IJS3_NS1_ILi0EEEEEElS7_EEEEEC2ERKS6_RKS9_:
[----:B------:R-:W-:Y:S02]  /*9d80*/  MOV R6, 0x9da0 ;  /* 0x00009da000067802 */ /* 0x000fe40000000f00 */
[----:B------:R-:W-:Y:S05]  /*9d90*/  CALL.REL.NOINC `($_ZN7cutlass13device_kernelIN5flash19enable_sm80_to_sm89INS1_16FlashAttnBwdSm80INS1_25CollectiveMainloopBwdSm80ILi2ELi2EN4cute5tupleIJNS5_1CILi128EEES8_NS7_ILi64EEEEEENS_10bfloat16_tEfNS_4arch4Sm80ELb0ELb0ELb1ELb0ELb0ELb0ELb0ELb0ELi2ELi4ELi4ELi4ELb0EEENS1_24CollectiveEpilogueBwdGQAISA_fSD_Li256ELb0ELb0EEENS1_19SingleTileSchedulerILb0ELb0ELb0ELi128EEEEEEEEEvNT_6ParamsE$_ZN4cute3eso3ESOILb1ELb0EJNS_5tupleIJNS2_IJNS_1CILi8EEENS3_ILi1EEEEEENS3_ILi4EEES5_EEENS2_IJNS2_IJS5_NS3_ILi0EEEEEElS9_EEEEEC2ERKS8_RKSB_) ;  /* 0xffffdc4000007944 */ /* 0x000fea0003c3ffff */
[----:B------:R-:W-:-:S04]  /*9da0*/  MOV R5, 0x0 ;  /* 0x0000000000057802 */ /* 0x000fc80000000f00 */
[----:B------:R-:W-:Y:S05]  /*9db0*/  RET.REL.NODEC R4 `(_ZN7cutlass13device_kernelIN5flash19enable_sm80_to_sm89INS1_16FlashAttnBwdSm80INS1_25CollectiveMainloopBwdSm80ILi2ELi2EN4cute5tupleIJNS5_1CILi128EEES8_NS7_ILi64EEEEEENS_10bfloat16_tEfNS_4arch4Sm80ELb0ELb0ELb1ELb0ELb0ELb0ELb0ELb0ELi2ELi4ELi4ELi4ELb0EEENS1_24CollectiveEpilogueBwdGQAISA_fSD_Li256ELb0ELb0EEENS1_19SingleTileSchedulerILb0ELb0ELb0ELi128EEEEEEEEEvNT_6ParamsE) ;  /* 0xffff624004007950 */ /* 0x000fea0003c3ffff */
        .type           $_ZN7cutlass13device_kernelIN5flash19enable_sm80_to_sm89INS1_16FlashAttnBwdSm80INS1_25CollectiveMainloopBwdSm80ILi2ELi2EN4cute5tupleIJNS5_1CILi128EEES8_NS7_ILi64EEEEEENS_10bfloat16_tEfNS_4arch4Sm80ELb0ELb0ELb1ELb0ELb0ELb0ELb0ELb0ELi2ELi4ELi4ELi4ELb0EEENS1_24CollectiveEpilogueBwdGQAISA_fSD_Li256ELb0ELb0EEENS1_19SingleTileSchedulerILb0ELb0ELb0ELi128EEEEEEEEEvNT_6ParamsE$_ZN4cute5tupleIJNS0_IJNS_1CILi16EEENS1_ILi2EEES3_S3_NS1_ILi4EEES3_EEENS0_IJNS1_ILi1EEEiiiNS1_ILi144EEENS1_ILi512EEEEEEEEC2ERKS5_RKS9_,@function
        .size           $_ZN7cutlass13device_kernelIN5flash19enable_sm80_to_sm89INS1_16FlashAttnBwdSm80INS1_25CollectiveMainloopBwdSm80ILi2ELi2EN4cute5tupleIJNS5_1CILi128EEES8_NS7_ILi64EEEEEENS_10bfloat16_tEfNS_4arch4Sm80ELb0ELb0ELb1ELb0ELb0ELb0ELb0ELb0ELi2ELi4ELi4ELi4ELb0EEENS1_24CollectiveEpilogueBwdGQAISA_fSD_Li256ELb0ELb0EEENS1_19SingleTileSchedulerILb0ELb0ELb0ELi128EEEEEEEEEvNT_6ParamsE$_ZN4cute5tupleIJNS0_IJNS_1CILi16EEENS1_ILi2EEES3_S3_NS1_ILi4EEES3_EEENS0_IJNS1_ILi1EEEiiiNS1_ILi144EEENS1_ILi512EEEEEEEEC2ERKS5_RKS9_,($_ZN7cutlass13device_kernelIN5flash19enable_sm80_to_sm89INS1_16FlashAttnBwdSm80INS1_25CollectiveMainloopBwdSm80ILi2ELi2EN4cute5tupleIJNS5_1CILi128EEES8_NS7_ILi64EEEEEENS_10bfloat16_tEfNS_4arch4Sm80ELb0ELb0ELb1ELb0ELb0ELb0ELb0ELb0ELi2ELi4ELi4ELi4ELb0EEENS1_24CollectiveEpilogueBwdGQAISA_fSD_Li256ELb0ELb0EEENS1_19SingleTileSchedulerILb0ELb0ELb0ELi128EEEEEEEEEvNT_6ParamsE$_ZN4cute5tupleIJNS0_IJNS_1CILi1EEENS0_IJS2_NS1_ILi2EEES3_EEEEEENS0_IJNS1_ILi0EEENS0_IJS2_NS1_ILi256EEEiEEEEEEEEC2ERKS5_RKS9_ - $_ZN7cutlass13device_kernelIN5flash19enable_sm80_to_sm89INS1_16FlashAttnBwdSm80INS1_25CollectiveMainloopBwdSm80ILi2ELi2EN4cute5tupleIJNS5_1CILi128EEES8_NS7_ILi64EEEEEENS_10bfloat16_tEfNS_4arch4Sm80ELb0ELb0ELb1ELb0ELb0ELb0ELb0ELb0ELi2ELi4ELi4ELi4ELb0EEENS1_24CollectiveEpilogueBwdGQAISA_fSD_Li256ELb0ELb0EEENS1_19SingleTileSchedulerILb0ELb0ELb0ELi128EEEEEEEEEvNT_6ParamsE$_ZN4cute5tupleIJNS0_IJNS_1CILi16EEENS1_ILi2EEES3_S3_NS1_ILi4EEES3_EEENS0_IJNS1_ILi1EEEiiiNS1_ILi144EEENS1_ILi512EEEEEEEEC2ERKS5_RKS9_)
$_ZN7cutlass13device_kernelIN5flash19enable_sm80_to_sm89INS1_16FlashAttnBwdSm80INS1_25CollectiveMainloopBwdSm80ILi2ELi2EN4cute5tupleIJNS5_1CILi128EEES8_NS7_ILi64EEEEEENS_10bfloat16_tEfNS_4arch4Sm80ELb0ELb0ELb1ELb0ELb0ELb0ELb0ELb0ELi2ELi4ELi4ELi4ELb0EEENS1_24CollectiveEpilogueBwdGQAISA_fSD_Li256ELb0ELb0EEENS1_19SingleTileSchedulerILb0ELb0ELb0ELi128EEEEEEEEEvNT_6ParamsE$_ZN4cute5tupleIJNS0_IJNS_1CILi16EEENS1_ILi2EEES3_S3_NS1_ILi4EEES3_EEENS0_IJNS1_ILi1EEEiiiNS1_ILi144EEENS1_ILi512EEEEEEEEC2ERKS5_RKS9_:
[----:B------:R-:W-:Y:S02]  /*9dc0*/  MOV R8, 0x9de0 ;  /* 0x00009de000087802 */ /* 0x000fe40000000f00 */
[----:B------:R-:W-:Y:S05]  /*9dd0*/  CALL.REL.NOINC `($_ZN7cutlass13device_kernelIN5flash19enable_sm80_to_sm89INS1_16FlashAttnBwdSm80INS1_25CollectiveMainloopBwdSm80ILi2ELi2EN4cute5tupleIJNS5_1CILi128EEES8_NS7_ILi64EEEEEENS_10bfloat16_tEfNS_4arch4Sm80ELb0ELb0ELb1ELb0ELb0ELb0ELb0ELb0ELi2ELi4ELi4ELi4ELb0EEENS1_24CollectiveEpilogueBwdGQAISA_fSD_Li256ELb0ELb0EEENS1_19SingleTileSchedulerILb0ELb0ELb0ELi128EEEEEEEEEvNT_6ParamsE$_ZN4cute3eso3ESOILb1ELb0EJNS_5tupleIJNS_1CILi16EEENS3_ILi2EEES5_S5_NS3_ILi4EEES5_EEENS2_IJNS3_ILi1EEEiiiNS3_ILi144EEENS3_ILi512EEEEEEEEC2ERKS7_RKSB_) ;  /* 0xffffdcb000007944 */ /* 0x000fea0003c3ffff */
[----:B------:R-:W-:-:S04]  /*9de0*/  MOV R7, 0x0 ;  /* 0x0000000000077802 */ /* 0x000fc80000000f00 */
[----:B------:R-:W-:Y:S05]  /*9df0*/  RET.REL.NODEC R6 `(_ZN7cutlass13device_kernelIN5flash19enable_sm80_to_sm89INS1_16FlashAttnBwdSm80INS1_25CollectiveMainloopBwdSm80ILi2ELi2EN4cute5tupleIJNS5_1CILi128EEES8_NS7_ILi64EEEEEENS_10bfloat16_tEfNS_4arch4Sm80ELb0ELb0ELb1ELb0ELb0ELb0ELb0ELb0ELi2ELi4ELi4ELi4ELb0EEENS1_24CollectiveEpilogueBwdGQAISA_fSD_Li256ELb0ELb0EEENS1_19SingleTileSchedulerILb0ELb0ELb0ELi128EEEEEEEEEvNT_6ParamsE) ;  /* 0xffff620006007950 */ /* 0x000fea0003c3ffff */
        .type           $_ZN7cutlass13device_kernelIN5flash19enable_sm80_to_sm89INS1_16FlashAttnBwdSm80INS1_25CollectiveMainloopBwdSm80ILi2ELi2EN4cute5tupleIJNS5_1CILi128EEES8_NS7_ILi64EEEEEENS_10bfloat16_tEfNS_4arch4Sm80ELb0ELb0ELb1ELb0ELb0ELb0ELb0ELb0ELi2ELi4ELi4ELi4ELb0EEENS1_24CollectiveEpilogueBwdGQAISA_fSD_Li256ELb0ELb0EEENS1_19SingleTileSchedulerILb0ELb0ELb0ELi128EEEEEEEEEvNT_6ParamsE$_ZN4cute5tupleIJNS0_IJNS_1CILi1EEENS0_IJS2_NS1_ILi2EEES3_EEEEEENS0_IJNS1_ILi0EEENS0_IJS2_NS1_ILi256EEEiEEEEEEEEC2ERKS5_RKS9_,@function
        .size           $_ZN7cutlass13device_kernelIN5flash19enable_sm80_to_sm89INS1_16FlashAttnBwdSm80INS1_25CollectiveMainloopBwdSm80ILi2ELi2EN4cute5tupleIJNS5_1CILi128EEES8_NS7_ILi64EEEEEENS_10bfloat16_tEfNS_4arch4Sm80ELb0ELb0ELb1ELb0ELb0ELb0ELb0ELb0ELi2ELi4ELi4ELi4ELb0EEENS1_24CollectiveEpilogueBwdGQAISA_fSD_Li256ELb0ELb0EEENS1_19SingleTileSchedulerILb0ELb0ELb0ELi128EEEEEEEEEvNT_6ParamsE$_ZN4cute5tupleIJNS0_IJNS_1CILi1EEENS0_IJS2_NS1_ILi2EEES3_EEEEEENS0_IJNS1_ILi0EEENS0_IJS2_NS1_ILi256EEEiEEEEEEEEC2ERKS5_RKS9_,($_ZN7cutlass13device_kernelIN5flash19enable_sm80_to_sm89INS1_16FlashAttnBwdSm80INS1_25CollectiveMainloopBwdSm80ILi2ELi2EN4cute5tupleIJNS5_1CILi128EEES8_NS7_ILi64EEEEEENS_10bfloat16_tEfNS_4arch4Sm80ELb0ELb0ELb1ELb0ELb0ELb0ELb0ELb0ELi2ELi4ELi4ELi4ELb0EEENS1_24CollectiveEpilogueBwdGQAISA_fSD_Li256ELb0ELb0EEENS1_19SingleTileSchedulerILb0ELb0ELb0ELi128EEEEEEEEEvNT_6ParamsE$_ZN4cute5tupleIJNS0_IJNS_1CILi1EEENS1_ILi2EEEEEENS0_IJNS1_ILi0EEEiEEEEEC2ERKS4_RKS6_ - $_ZN7cutlass13device_kernelIN5flash19enable_sm80_to_sm89INS1_16FlashAttnBwdSm80INS1_25CollectiveMainloopBwdSm80ILi2ELi2EN4cute5tupleIJNS5_1CILi128EEES8_NS7_ILi64EEEEEENS_10bfloat16_tEfNS_4arch4Sm80ELb0ELb0ELb1ELb0ELb0ELb0ELb0ELb0ELi2ELi4ELi4ELi4ELb0EEENS1_24CollectiveEpilogueBwdGQAISA_fSD_Li256ELb0ELb0EEENS1_19SingleTileSchedulerILb0ELb0ELb0ELi128EEEEEEEEEvNT_6ParamsE$_ZN4cute5tupleIJNS0_IJNS_1CILi1EEENS0_IJS2_NS1_ILi2EEES3_EEEEEENS0_IJNS1_ILi0EEENS0_IJS2_NS1_ILi256EEEiEEEEEEEEC2ERKS5_RKS9_)
$_ZN7cutlass13device_kernelIN5flash19enable_sm80_to_sm89INS1_16FlashAttnBwdSm80INS1_25CollectiveMainloopBwdSm80ILi2ELi2EN4cute5tupleIJNS5_1CILi128EEES8_NS7_ILi64EEEEEENS_10bfloat16_tEfNS_4arch4Sm80ELb0ELb0ELb1ELb0ELb0ELb0ELb0ELb0ELi2ELi4ELi4ELi4ELb0EEENS1_24CollectiveEpilogueBwdGQAISA_fSD_Li256ELb0ELb0EEENS1_19SingleTileSchedulerILb0ELb0ELb0ELi128EEEEEEEEEvNT_6ParamsE$_ZN4cute5tupleIJNS0_IJNS_1CILi1EEENS0_IJS2_NS1_ILi2EEES3_EEEEEENS0_IJNS1_ILi0EEENS0_IJS2_NS1_ILi256EEEiEEEEEEEEC2ERKS5_RKS9_:
[----:B------:R-:W-:Y:S02]  /*9e00*/  MOV R4, 0x9e20 ;  /* 0x00009e2000047802 */ /* 0x000fe40000000f00 */
[----:B------:R-:W-:Y:S05]  /*9e10*/  CALL.REL.NOINC `($_ZN7cutlass13device_kernelIN5flash19enable_sm80_to_sm89INS1_16FlashAttnBwdSm80INS1_25CollectiveMainloopBwdSm80ILi2ELi2EN4cute5tupleIJNS5_1CILi128EEES8_NS7_ILi64EEEEEENS_10bfloat16_tEfNS_4arch4Sm80ELb0ELb0ELb1ELb0ELb0ELb0ELb0ELb0ELi2ELi4ELi4ELi4ELb0EEENS1_24CollectiveEpilogueBwdGQAISA_fSD_Li256ELb0ELb0EEENS1_19SingleTileSchedulerILb0ELb0ELb0ELi128EEEEEEEEEvNT_6ParamsE$_ZN4cute3eso3ESOILb1ELb0EJNS_5tupleIJNS_1CILi1EEENS2_IJS4_NS3_ILi2EEES5_EEEEEENS2_IJNS3_ILi0EEENS2_IJS4_NS3_ILi256EEEiEEEEEEEEC2ERKS7_RKSB_) ;  /* 0xffffdce000007944 */ /* 0x000fea0003c3ffff */
[----:B------:R-:W-:-:S04]  /*9e20*/  MOV R7, 0x0 ;  /* 0x0000000000077802 */ /* 0x000fc80000000f00 */
[----:B------:R-:W-:Y:S05]  /*9e30*/  RET.REL.NODEC R6 `(_ZN7cutlass13device_kernelIN5flash19enable_sm80_to_sm89INS1_16FlashAttnBwdSm80INS1_25CollectiveMainloopBwdSm80ILi2ELi2EN4cute5tupleIJNS5_1CILi128EEES8_NS7_ILi64EEEEEENS_10bfloat16_tEfNS_4arch4Sm80ELb0ELb0ELb1ELb0ELb0ELb0ELb0ELb0ELi2ELi4ELi4ELi4ELb0EEENS1_24CollectiveEpilogueBwdGQAISA_fSD_Li256ELb0ELb0EEENS1_19SingleTileSchedulerILb0ELb0ELb0ELi128EEEEEEEEEvNT_6ParamsE) ;  /* 0xffff61c006007950 */ /* 0x000fea0003c3ffff */
        .type           $_ZN7cutlass13device_kernelIN5flash19enable_sm80_to_sm89INS1_16FlashAttnBwdSm80INS1_25CollectiveMainloopBwdSm80ILi2ELi2EN4cute5tupleIJNS5_1CILi128EEES8_NS7_ILi64EEEEEENS_10bfloat16_tEfNS_4arch4Sm80ELb0ELb0ELb1ELb0ELb0ELb0ELb0ELb0ELi2ELi4ELi4ELi4ELb0EEENS1_24CollectiveEpilogueBwdGQAISA_fSD_Li256ELb0ELb0EEENS1_19SingleTileSchedulerILb0ELb0ELb0ELi128EEEEEEEEEvNT_6ParamsE$_ZN4cute5tupleIJNS0_IJNS_1CILi1EEENS1_ILi2EEEEEENS0_IJNS1_ILi0EEEiEEEEEC2ERKS4_RKS6_,@function
        .size           $_ZN7cutlass13device_kernelIN5flash19enable_sm80_to_sm89INS1_16FlashAttnBwdSm80INS1_25CollectiveMainloopBwdSm80ILi2ELi2EN4cute5tupleIJNS5_1CILi128EEES8_NS7_ILi64EEEEEENS_10bfloat16_tEfNS_4arch4Sm80ELb0ELb0ELb1ELb0ELb0ELb0ELb0ELb0ELi2ELi4ELi4ELi4ELb0EEENS1_24CollectiveEpilogueBwdGQAISA_fSD_Li256ELb0ELb0EEENS1_19SingleTileSchedulerILb0ELb0ELb0ELi128EEEEEEEEEvNT_6ParamsE$_ZN4cute5tupleIJNS0_IJNS_1CILi1EEENS1_ILi2EEEEEENS0_IJNS1_ILi0EEEiEEEEEC2ERKS4_RKS6_,($_ZN7cutlass13device_kernelIN5flash19enable_sm80_to_sm89INS1_16FlashAttnBwdSm80INS1_25CollectiveMainloopBwdSm80ILi2ELi2EN4cute5tupleIJNS5_1CILi128EEES8_NS7_ILi64EEEEEENS_10bfloat16_tEfNS_4arch4Sm80ELb0ELb0ELb1ELb0ELb0ELb0ELb0ELb0ELi2ELi4ELi4ELi4ELb0EEENS1_24CollectiveEpilogueBwdGQAISA_fSD_Li256ELb0ELb0EEENS1_19SingleTileSchedulerILb0ELb0ELb0ELi128EEEEEEEEEvNT_6ParamsE$_ZN4cute5tupleIJNS0_IJNS_1CILi1EEENS1_ILi2EEES3_EEENS0_IJS2_NS1_ILi256EEEiEEEEEC2ERKS4_RKS6_ - $_ZN7cutlass13device_kernelIN5flash19enable_sm80_to_sm89INS1_16FlashAttnBwdSm80INS1_25CollectiveMainloopBwdSm80ILi2ELi2EN4cute5tupleIJNS5_1CILi128EEES8_NS7_ILi64EEEEEENS_10bfloat16_tEfNS_4arch4Sm80ELb0ELb0ELb1ELb0ELb0ELb0ELb0ELb0ELi2ELi4ELi4ELi4ELb0EEENS1_24CollectiveEpilogueBwdGQAISA_fSD_Li256ELb0ELb0EEENS1_19SingleTileSchedulerILb0ELb0ELb0ELi128EEEEEEEEEvNT_6ParamsE$_ZN4cute5tupleIJNS0_IJNS_1CILi1EEENS1_ILi2EEEEEENS0_IJNS1_ILi0EEEiEEEEEC2ERKS4_RKS6_)
$_ZN7cutlass13device_kernelIN5flash19enable_sm80_to_sm89INS1_16FlashAttnBwdSm80INS1_25CollectiveMainloopBwdSm80ILi2ELi2EN4cute5tupleIJNS5_1CILi128EEES8_NS7_ILi64EEEEEENS_10bfloat16_tEfNS_4arch4Sm80ELb0ELb0ELb1ELb0ELb0ELb0ELb0ELb0ELi2ELi4ELi4ELi4ELb0EEENS1_24CollectiveEpilogueBwdGQAISA_fSD_Li256ELb0ELb0EEENS1_19SingleTileSchedulerILb0ELb0ELb0ELi128EEEEEEEEEvNT_6ParamsE$_ZN4cute5tupleIJNS0_IJNS_1CILi1EEENS1_ILi2EEEEEENS0_IJNS1_ILi0EEEiEEEEEC2ERKS4_RKS6_:
[----:B------:R-:W-:Y:S02]  /*9e40*/  MOV R4, 0x9e60 ;  /* 0x00009e6000047802 */ /* 0x000fe40000000f00 */
[----:B------:R-:W-:Y:S05]  /*9e50*/  CALL.REL.NOINC `($_ZN7cutlass13device_kernelIN5flash19enable_sm80_to_sm89INS1_16FlashAttnBwdSm80INS1_25CollectiveMainloopBwdSm80ILi2ELi2EN4cute5tupleIJNS5_1CILi128EEES8_NS7_ILi64EEEEEENS_10bfloat16_tEfNS_4arch4Sm80ELb0ELb0ELb1ELb0ELb0ELb0ELb0ELb0ELi2ELi4ELi4ELi4ELb0EEENS1_24CollectiveEpilogueBwdGQAISA_fSD_Li256ELb0ELb0EEENS1_19SingleTileSchedulerILb0ELb0ELb0ELi128EEEEEEEEEvNT_6ParamsE$_ZN4cute3eso3ESOILb1ELb0EJNS_5tupleIJNS_1CILi1EEENS3_ILi2EEEEEENS2_IJNS3_ILi0EEEiEEEEEC2ERKS6_RKS8_) ;  /* 0xffffde7000007944 */ /* 0x000fea0003c3ffff */
[----:B------:R-:W-:-:S04]  /*9e60*/  MOV R7, 0x0 ;  /* 0x0000000000077802 */ /* 0x000fc80000000f00 */
[----:B------:R-:W-:Y:S05]  /*9e70*/  RET.REL.NODEC R6 `(_ZN7cutlass13device_kernelIN5flash19enable_sm80_to_sm89INS1_16FlashAttnBwdSm80INS1_25CollectiveMainloopBwdSm80ILi2ELi2EN4cute5tupleIJNS5_1CILi128EEES8_NS7_ILi64EEEEEENS_10bfloat16_tEfNS_4arch4Sm80ELb0ELb0ELb1ELb0ELb0ELb0ELb0ELb0ELi2ELi4ELi4ELi4ELb0EEENS1_24CollectiveEpilogueBwdGQAISA_fSD_Li256ELb0ELb0EEENS1_19SingleTileSchedulerILb0ELb0ELb0ELi128EEEEEEEEEvNT_6ParamsE) ;  /* 0xffff618006007950 */ /* 0x000fea0003c3ffff */
        .type           $_ZN7cutlass13device_kernelIN5flash19enable_sm80_to_sm89INS1_16FlashAttnBwdSm80INS1_25CollectiveMainloopBwdSm80ILi2ELi2EN4cute5tupleIJNS5_1CILi128EEES8_NS7_ILi64EEEEEENS_10bfloat16_tEfNS_4arch4Sm80ELb0ELb0ELb1ELb0ELb0ELb0ELb0ELb0ELi2ELi4ELi4ELi4ELb0EEENS1_24CollectiveEpilogueBwdGQAISA_fSD_Li256ELb0ELb0EEENS1_19SingleTileSchedulerILb0ELb0ELb0ELi128EEEEEEEEEvNT_6ParamsE$_ZN4cute5tupleIJNS0_IJNS_1CILi1EEENS1_ILi2EEES3_EEENS0_IJS2_NS1_ILi256EEEiEEEEEC2ERKS4_RKS6_,@function
        .size           $_ZN7cutlass13device_kernelIN5flash19enable_sm80_to_sm89INS1_16FlashAttnBwdSm80INS1_25CollectiveMainloopBwdSm80ILi2ELi2EN4cute5tupleIJNS5_1CILi128EEES8_NS7_ILi64EEEEEENS_10bfloat16_tEfNS_4arch4Sm80ELb0ELb0ELb1ELb0ELb0ELb0ELb0ELb0ELi2ELi4ELi4ELi4ELb0EEENS1_24CollectiveEpilogueBwdGQAISA_fSD_Li256ELb0ELb0EEENS1_19SingleTileSchedulerILb0ELb0ELb0ELi128EEEEEEEEEvNT_6ParamsE$_ZN4cute5tupleIJNS0_IJNS_1CILi1EEENS1_ILi2EEES3_EEENS0_IJS2_NS1_ILi256EEEiEEEEEC2ERKS4_RKS6_,($_ZN7cutlass13device_kernelIN5flash19enable_sm80_to_sm89INS1_16FlashAttnBwdSm80INS1_25CollectiveMainloopBwdSm80ILi2ELi2EN4cute5tupleIJNS5_1CILi128EEES8_NS7_ILi64EEEEEENS_10bfloat16_tEfNS_4arch4Sm80ELb0ELb0ELb1ELb0ELb0ELb0ELb0ELb0ELi2ELi4ELi4ELi4ELb0EEENS1_24CollectiveEpilogueBwdGQAISA_fSD_Li256ELb0ELb0EEENS1_19SingleTileSchedulerILb0ELb0ELb0ELi128EEEEEEEEEvNT_6ParamsE$_ZN4cute5tupleIJNS0_IJNS_1CILi2EEEEEENS0_IJiEEEEEC2ERKS3_RKS4_ - $_ZN7cutlass13device_kernelIN5flash19enable_sm80_to_sm89INS1_16FlashAttnBwdSm80INS1_25CollectiveMainloopBwdSm80ILi2ELi2EN4cute5tupleIJNS5_1CILi128EEES8_NS7_ILi64EEEEEENS_10bfloat16_tEfNS_4arch4Sm80ELb0ELb0ELb1ELb0ELb0ELb0ELb0ELb0ELi2ELi4ELi4ELi4ELb0EEENS1_24CollectiveEpilogueBwdGQAISA_fSD_Li256ELb0ELb0EEENS1_19SingleTileSchedulerILb0ELb0ELb0ELi128EEEEEEEEEvNT_6ParamsE$_ZN4cute5tupleIJNS0_IJNS_1CILi1EEENS1_ILi2EEES3_EEENS0_IJS2_NS1_ILi256EEEiEEEEEC2ERKS4_RKS6_)
$_ZN7cutlass13device_kernelIN5flash19enable_sm80_to_sm89INS1_16FlashAttnBwdSm80INS1_25CollectiveMainloopBwdSm80ILi2ELi2EN4cute5tupleIJNS5_1CILi128EEES8_NS7_ILi64EEEEEENS_10bfloat16_tEfNS_4arch4Sm80ELb0ELb0ELb1ELb0ELb0ELb0ELb0ELb0ELi2ELi4ELi4ELi4ELb0EEENS1_24CollectiveEpilogueBwdGQAISA_fSD_Li256ELb0ELb0EEENS1_19SingleTileSchedulerILb0ELb0ELb0ELi128EEEEEEEEEvNT_6ParamsE$_ZN4cute5tupleIJNS0_IJNS_1CILi1EEENS1_ILi2EEES3_EEENS0_IJS2_NS1_ILi256EEEiEEEEEC2ERKS4_RKS6_:
[----:B------:R-:W-:Y:S02]  /*9e80*/  MOV R4, 0x9ea0 ;  /* 0x00009ea000047802 */ /* 0x000fe40000000f00 */
[----:B------:R-:W-:Y:S05]  /*9e90*/  CALL.REL.NOINC `($_ZN7cutlass13device_kernelIN5flash19enable_sm80_to_sm89INS1_16FlashAttnBwdSm80INS1_25CollectiveMainloopBwdSm80ILi2ELi2EN4cute5tupleIJNS5_1CILi128EEES8_NS7_ILi64EEEEEENS_10bfloat16_tEfNS_4arch4Sm80ELb0ELb0ELb1ELb0ELb0ELb0ELb0ELb0ELi2ELi4ELi4ELi4ELb0EEENS1_24CollectiveEpilogueBwdGQAISA_fSD_Li256ELb0ELb0EEENS1_19SingleTileSchedulerILb0ELb0ELb0ELi128EEEEEEEEEvNT_6ParamsE$_ZN4cute3eso3ESOILb1ELb0EJNS_5tupleIJNS_1CILi1EEENS3_ILi2EEES5_EEENS2_IJS4_NS3_ILi256EEEiEEEEEC2ERKS6_RKS8_) ;  /* 0xffffde7000007944 */ /* 0x000fea0003c3ffff */
[----:B------:R-:W-:-:S04]  /*9ea0*/  MOV R7, 0x0 ;  /* 0x0000000000077802 */ /* 0x000fc80000000f00 */
[----:B------:R-:W-:Y:S05]  /*9eb0*/  RET.REL.NODEC R6 `(_ZN7cutlass13device_kernelIN5flash19enable_sm80_to_sm89INS1_16FlashAttnBwdSm80INS1_25CollectiveMainloopBwdSm80ILi2ELi2EN4cute5tupleIJNS5_1CILi128EEES8_NS7_ILi64EEEEEENS_10bfloat16_tEfNS_4arch4Sm80ELb0ELb0ELb1ELb0ELb0ELb0ELb0ELb0ELi2ELi4ELi4ELi4ELb0EEENS1_24CollectiveEpilogueBwdGQAISA_fSD_Li256ELb0ELb0EEENS1_19SingleTileSchedulerILb0ELb0ELb0ELi128EEEEEEEEEvNT_6ParamsE) ;  /* 0xffff614006007950 */ /* 0x000fea0003c3ffff */
        .type           $_ZN7cutlass13device_kernelIN5flash19enable_sm80_to_sm89INS1_16FlashAttnBwdSm80INS1_25CollectiveMainloopBwdSm80ILi2ELi2EN4cute5tupleIJNS5_1CILi128EEES8_NS7_ILi64EEEEEENS_10bfloat16_tEfNS_4arch4Sm80ELb0ELb0ELb1ELb0ELb0ELb0ELb0ELb0ELi2ELi4ELi4ELi4ELb0EEENS1_24CollectiveEpilogueBwdGQAISA_fSD_Li256ELb0ELb0EEENS1_19SingleTileSchedulerILb0ELb0ELb0ELi128EEEEEEEEEvNT_6ParamsE$_ZN4cute5tupleIJNS0_IJNS_1CILi2EEEEEENS0_IJiEEEEEC2ERKS3_RKS4_,@function
        .size           $_ZN7cutlass13device_kernelIN5flash19enable_sm80_to_sm89INS1_16FlashAttnBwdSm80INS1_25CollectiveMainloopBwdSm80ILi2ELi2EN4cute5tupleIJNS5_1CILi128EEES8_NS7_ILi64EEEEEENS_10bfloat16_tEfNS_4arch4Sm80ELb0ELb0ELb1ELb0ELb0ELb0ELb0ELb0ELi2ELi4ELi4ELi4ELb0EEENS1_24CollectiveEpilogueBwdGQAISA_fSD_Li256ELb0ELb0EEENS1_19SingleTileSchedulerILb0ELb0ELb0ELi128EEEEEEEEEvNT_6ParamsE$_ZN4cute5tupleIJNS0_IJNS_1CILi2EEEEEENS0_IJiEEEEEC2ERKS3_RKS4_,($_ZN7cutlass13device_kernelIN5flash19enable_sm80_to_sm89INS1_16FlashAttnBwdSm80INS1_25CollectiveMainloopBwdSm80ILi2ELi2EN4cute5tupleIJNS5_1CILi128EEES8_NS7_ILi64EEEEEENS_10bfloat16_tEfNS_4arch4Sm80ELb0ELb0ELb1ELb0ELb0ELb0ELb0ELb0ELi2ELi4ELi4ELi4ELb0EEENS1_24CollectiveEpilogueBwdGQAISA_fSD_Li256ELb0ELb0EEENS1_19SingleTileSchedulerILb0ELb0ELb0ELi128EEEEEEEEEvNT_6ParamsE$_ZN4cute5tupleIJNS0_IJNS_1CILi2EEES2_EEENS0_IJNS1_ILi1EEEiEEEEEC2ERKS3_RKS5_ - $_ZN7cutlass13device_kernelIN5flash19enable_sm80_to_sm89INS1_16FlashAttnBwdSm80INS1_25CollectiveMainloopBwdSm80ILi2ELi2EN4cute5tupleIJNS5_1CILi128EEES8_NS7_ILi64EEEEEENS_10bfloat16_tEfNS_4arch4Sm80ELb0ELb0ELb1ELb0ELb0ELb0ELb0ELb0ELi2ELi4ELi4ELi4ELb0EEENS1_24CollectiveEpilogueBwdGQAISA_fSD_Li256ELb0ELb0EEENS1_19SingleTileSchedulerILb0ELb0ELb0ELi128EEEEEEEEEvNT_6ParamsE$_ZN4cute5tupleIJNS0_IJNS_1CILi2EEEEEENS0_IJiEEEEEC2ERKS3_RKS4_)
$_ZN7cutlass13device_kernelIN5flash19enable_sm80_to_sm89INS1_16FlashAttnBwdSm80INS1_25CollectiveMainloopBwdSm80ILi2ELi2EN4cute5tupleIJNS5_1CILi128EEES8_NS7_ILi64EEEEEENS_10bfloat16_tEfNS_4arch4Sm80ELb0ELb0ELb1ELb0ELb0ELb0ELb0ELb0ELi2ELi4ELi4ELi4ELb0EEENS1_24CollectiveEpilogueBwdGQAISA_fSD_Li256ELb0ELb0EEENS1_19SingleTileSchedulerILb0ELb0ELb0ELi128EEEEEEEEEvNT_6ParamsE$_ZN4cute5tupleIJNS0_IJNS_1CILi2EEEEEENS0_IJiEEEEEC2ERKS3_RKS4_:
[----:B------:R-:W-:Y:S02]  /*9ec0*/  MOV R6, 0x9ee0 ;  /* 0x00009ee000067802 */ /* 0x000fe40000000f00 */
[----:B------:R-:W-:Y:S05]  /*9ed0*/  CALL.REL.NOINC `($_ZN7cutlass13device_kernelIN5flash19enable_sm80_to_sm89INS1_16FlashAttnBwdSm80INS1_25CollectiveMainloopBwdSm80ILi2ELi2EN4cute5tupleIJNS5_1CILi128EEES8_NS7_ILi64EEEEEENS_10bfloat16_tEfNS_4arch4Sm80ELb0ELb0ELb1ELb0ELb0ELb0ELb0ELb0ELi2ELi4ELi4ELi4ELb0EEENS1_24CollectiveEpilogueBwdGQAISA_fSD_Li256ELb0ELb0EEENS1_19SingleTileSchedulerILb0ELb0ELb0ELi128EEEEEEEEEvNT_6ParamsE$_ZN4cute3eso3ESOILb1ELb0EJNS_5tupleIJNS_1CILi2EEEEEENS2_IJiEEEEEC2ERKS5_RKS6_) ;  /* 0xffffde7000007944 */ /* 0x000fea0003c3ffff */
[----:B------:R-:W-:-:S04]  /*9ee0*/  MOV R5, 0x0 ;  /* 0x0000000000057802 */ /* 0x000fc80000000f00 */
[----:B------:R-:W-:Y:S05]  /*9ef0*/  RET.REL.NODEC R4 `(_ZN7cutlass13device_kernelIN5flash19enable_sm80_to_sm89INS1_16FlashAttnBwdSm80INS1_25CollectiveMainloopBwdSm80ILi2ELi2EN4cute5tupleIJNS5_1CILi128EEES8_NS7_ILi64EEEEEENS_10bfloat16_tEfNS_4arch4Sm80ELb0ELb0ELb1ELb0ELb0ELb0ELb0ELb0ELi2ELi4ELi4ELi4ELb0EEENS1_24CollectiveEpilogueBwdGQAISA_fSD_Li256ELb0ELb0EEENS1_19SingleTileSchedulerILb0ELb0ELb0ELi128EEEEEEEEEvNT_6ParamsE) ;  /* 0xffff610004007950 */ /* 0x000fea0003c3ffff */
        .type           $_ZN7cutlass13device_kernelIN5flash19enable_sm80_to_sm89INS1_16FlashAttnBwdSm80INS1_25CollectiveMainloopBwdSm80ILi2ELi2EN4cute5tupleIJNS5_1CILi128EEES8_NS7_ILi64EEEEEENS_10bfloat16_tEfNS_4arch4Sm80ELb0ELb0ELb1ELb0ELb0ELb0ELb0ELb0ELi2ELi4ELi4ELi4ELb0EEENS1_24CollectiveEpilogueBwdGQAISA_fSD_Li256ELb0ELb0EEENS1_19SingleTileSchedulerILb0ELb0ELb0ELi128EEEEEEEEEvNT_6ParamsE$_ZN4cute5tupleIJNS0_IJNS_1CILi2EEES2_EEENS0_IJNS1_ILi1EEEiEEEEEC2ERKS3_RKS5_,@function
        .size           $_ZN7cutlass13device_kernelIN5flash19enable_sm80_to_sm89INS1_16FlashAttnBwdSm80INS1_25CollectiveMainloopBwdSm80ILi2ELi2EN4cute5tupleIJNS5_1CILi128EEES8_NS7_ILi64EEEEEENS_10bfloat16_tEfNS_4arch4Sm80ELb0ELb0ELb1ELb0ELb0ELb0ELb0ELb0ELi2ELi4ELi4ELi4ELb0EEENS1_24CollectiveEpilogueBwdGQAISA_fSD_Li256ELb0ELb0EEENS1_19SingleTileSchedulerILb0ELb0ELb0ELi128EEEEEEEEEvNT_6ParamsE$_ZN4cute5tupleIJNS0_IJNS_1CILi2EEES2_EEENS0_IJNS1_ILi1EEEiEEEEEC2ERKS3_RKS5_,($_ZN7cutlass13device_kernelIN5flash19enable_sm80_to_sm89INS1_16FlashAttnBwdSm80INS1_25CollectiveMainloopBwdSm80ILi2ELi2EN4cute5tupleIJNS5_1CILi128EEES8_NS7_ILi64EEEEEENS_10bfloat16_tEfNS_4arch4Sm80ELb0ELb0ELb1ELb0ELb0ELb0ELb0ELb0ELi2ELi4ELi4ELi4ELb0EEENS1_24CollectiveEpilogueBwdGQAISA_fSD_Li256ELb0ELb0EEENS1_19SingleTileSchedulerILb0ELb0ELb0ELi128EEEEEEEEEvNT_6ParamsE$_ZN4cute5tupleIJNS0_IJNS_1CILi2EEES2_EEENS0_IJiNS1_ILi4096EEEEEEEEC2ERKS3_RKS5_ - $_ZN7cutlass13device_kernelIN5flash19enable_sm80_to_sm89INS1_16FlashAttnBwdSm80INS1_25CollectiveMainloopBwdSm80ILi2ELi2EN4cute5tupleIJNS5_1CILi128EEES8_NS7_ILi64EEEEEENS_10bfloat16_tEfNS_4arch4Sm80ELb0ELb0ELb1ELb0ELb0ELb0ELb0ELb0ELi2ELi4ELi4ELi4ELb0EEENS1_24CollectiveEpilogueBwdGQAISA_fSD_Li256ELb0ELb0EEENS1_19SingleTileSchedulerILb0ELb0ELb0ELi128EEEEEEEEEvNT_6ParamsE$_ZN4cute5tupleIJNS0_IJNS_1CILi2EEES2_EEENS0_IJNS1_ILi1EEEiEEEEEC2ERKS3_RKS5_)
$_ZN7cutlass13device_kernelIN5flash19enable_sm80_to_sm89INS1_16FlashAttnBwdSm80INS1_25CollectiveMainloopBwdSm80ILi2ELi2EN4cute5tupleIJNS5_1CILi128EEES8_NS7_ILi64EEEEEENS_10bfloat16_tEfNS_4arch4Sm80ELb0ELb0ELb1ELb0ELb0ELb0ELb0ELb0ELi2ELi4ELi4ELi4ELb0EEENS1_24CollectiveEpilogueBwdGQAISA_fSD_Li256ELb0ELb0EEENS1_19SingleTileSchedulerILb0ELb0ELb0ELi128EEEEEEEEEvNT_6ParamsE$_ZN4cute5tupleIJNS0_IJNS_1CILi2EEES2_EEENS0_IJNS1_ILi1EEEiEEEEEC2ERKS3_RKS5_:
[----:B------:R-:W-:Y:S02]  /*9f00*/  MOV R4, 0x9f20 ;  /* 0x00009f2000047802 */ /* 0x000fe40000000f00 */
[----:B------:R-:W-:Y:S05]  /*9f10*/  CALL.REL.NOINC `($_ZN7cutlass13device_kernelIN5flash19enable_sm80_to_sm89INS1_16FlashAttnBwdSm80INS1_25CollectiveMainloopBwdSm80ILi2ELi2EN4cute5tupleIJNS5_1CILi128EEES8_NS7_ILi64EEEEEENS_10bfloat16_tEfNS_4arch4Sm80ELb0ELb0ELb1ELb0ELb0ELb0ELb0ELb0ELi2ELi4ELi4ELi4ELb0EEENS1_24CollectiveEpilogueBwdGQAISA_fSD_Li256ELb0ELb0EEENS1_19SingleTileSchedulerILb0ELb0ELb0ELi128EEEEEEEEEvNT_6ParamsE$_ZN4cute3eso3ESOILb1ELb0EJNS_5tupleIJNS_1CILi2EEES4_EEENS2_IJNS3_ILi1EEEiEEEEEC2ERKS5_RKS7_) ;  /* 0xffffdf0000007944 */ /* 0x000fea0003c3ffff */
[----:B------:R-:W-:-:S04]  /*9f20*/  MOV R7, 0x0 ;  /* 0x0000000000077802 */ /* 0x000fc80000000f00 */
[----:B------:R-:W-:Y:S05]  /*9f30*/  RET.REL.NODEC R6 `(_ZN7cutlass13device_kernelIN5flash19enable_sm80_to_sm89INS1_16FlashAttnBwdSm80INS1_25CollectiveMainloopBwdSm80ILi2ELi2EN4cute5tupleIJNS5_1CILi128EEES8_NS7_ILi64EEEEEENS_10bfloat16_tEfNS_4arch4Sm80ELb0ELb0ELb1ELb0ELb0ELb0ELb0ELb0ELi2ELi4ELi4ELi4ELb0EEENS1_24CollectiveEpilogueBwdGQAISA_fSD_Li256ELb0ELb0EEENS1_19SingleTileSchedulerILb0ELb0ELb0ELi128EEEEEEEEEvNT_6ParamsE) ;  /* 0xffff60c006007950 */ /* 0x000fea0003c3ffff */
        .type           $_ZN7cutlass13device_kernelIN5flash19enable_sm80_to_sm89INS1_16FlashAttnBwdSm80INS1_25CollectiveMainloopBwdSm80ILi2ELi2EN4cute5tupleIJNS5_1CILi128EEES8_NS7_ILi64EEEEEENS_10bfloat16_tEfNS_4arch4Sm80ELb0ELb0ELb1ELb0ELb0ELb0ELb0ELb0ELi2ELi4ELi4ELi4ELb0EEENS1_24CollectiveEpilogueBwdGQAISA_fSD_Li256ELb0ELb0EEENS1_19SingleTileSchedulerILb0ELb0ELb0ELi128EEEEEEEEEvNT_6ParamsE$_ZN4cute5tupleIJNS0_IJNS_1CILi2EEES2_EEENS0_IJiNS1_ILi4096EEEEEEEEC2ERKS3_RKS5_,@function
        .size           $_ZN7cutlass13device_kernelIN5flash19enable_sm80_to_sm89INS1_16FlashAttnBwdSm80INS1_25CollectiveMainloopBwdSm80ILi2ELi2EN4cute5tupleIJNS5_1CILi128EEES8_NS7_ILi64EEEEEENS_10bfloat16_tEfNS_4arch4Sm80ELb0ELb0ELb1ELb0ELb0ELb0ELb0ELb0ELi2ELi4ELi4ELi4ELb0EEENS1_24CollectiveEpilogueBwdGQAISA_fSD_Li256ELb0ELb0EEENS1_19SingleTileSchedulerILb0ELb0ELb0ELi128EEEEEEEEEvNT_6ParamsE$_ZN4cute5tupleIJNS0_IJNS_1CILi2EEES2_EEENS0_IJiNS1_ILi4096EEEEEEEEC2ERKS3_RKS5_,($_ZN7cutlass13device_kernelIN5flash19enable_sm80_to_sm89INS1_16FlashAttnBwdSm80INS1_25CollectiveMainloopBwdSm80ILi2ELi2EN4cute5tupleIJNS5_1CILi128EEES8_NS7_ILi64EEEEEENS_10bfloat16_tEfNS_4arch4Sm80ELb0ELb0ELb1ELb0ELb0ELb0ELb0ELb0ELi2ELi4ELi4ELi4ELb0EEENS1_24CollectiveEpilogueBwdGQAISA_fSD_Li256ELb0ELb0EEENS1_19SingleTileSchedulerILb0ELb0ELb0ELi128EEEEEEEEEvNT_6ParamsE$_ZN4cute5tupleIJNS0_IJNS_1CILi2EEES2_EEENS0_IJiNS1_ILi512EEEEEEEEC2ERKS3_RKS5_ - $_ZN7cutlass13device_kernelIN5flash19enable_sm80_to_sm89INS1_16FlashAttnBwdSm80INS1_25CollectiveMainloopBwdSm80ILi2ELi2EN4cute5tupleIJNS5_1CILi128EEES8_NS7_ILi64EEEEEENS_10bfloat16_tEfNS_4arch4Sm80ELb0ELb0ELb1ELb0ELb0ELb0ELb0ELb0ELi2ELi4ELi4ELi4ELb0EEENS1_24CollectiveEpilogueBwdGQAISA_fSD_Li256ELb0ELb0EEENS1_19SingleTileSchedulerILb0ELb0ELb0ELi128EEEEEEEEEvNT_6ParamsE$_ZN4cute5tupleIJNS0_IJNS_1CILi2EEES2_EEENS0_IJiNS1_ILi4096EEEEEEEEC2ERKS3_RKS5_)
$_ZN7cutlass13device_kernelIN5flash19enable_sm80_to_sm89INS1_16FlashAttnBwdSm80INS1_25CollectiveMainloopBwdSm80ILi2ELi2EN4cute5tupleIJNS5_1CILi128EEES8_NS7_ILi64EEEEEENS_10bfloat16_tEfNS_4arch4Sm80ELb0ELb0ELb1ELb0ELb0ELb0ELb0ELb0ELi2ELi4ELi4ELi4ELb0EEENS1_24CollectiveEpilogueBwdGQAISA_fSD_Li256ELb0ELb0EEENS1_19SingleTileSchedulerILb0ELb0ELb0ELi128EEEEEEEEEvNT_6ParamsE$_ZN4cute5tupleIJNS0_IJNS_1CILi2EEES2_EEENS0_IJiNS1_ILi4096EEEEEEEEC2ERKS3_RKS5_:
[----:B------:R-:W-:Y:S02]  /*9f40*/  MOV R4, 0x9f60 ;  /* 0x00009f6000047802 */ /* 0x000fe40000000f00 */
[----:B------:R-:W-:Y:S05]  /*9f50*/  CALL.REL.NOINC `($_ZN7cutlass13device_kernelIN5flash19enable_sm80_to_sm89INS1_16FlashAttnBwdSm80INS1_25CollectiveMainloopBwdSm80ILi2ELi2EN4cute5tupleIJNS5_1CILi128EEES8_NS7_ILi64EEEEEENS_10bfloat16_tEfNS_4arch4Sm80ELb0ELb0ELb1ELb0ELb0ELb0ELb0ELb0ELi2ELi4ELi4ELi4ELb0EEENS1_24CollectiveEpilogueBwdGQAISA_fSD_Li256ELb0ELb0EEENS1_19SingleTileSchedulerILb0ELb0ELb0ELi128EEEEEEEEEvNT_6ParamsE$_ZN4cute3eso3ESOILb1ELb0EJNS_5tupleIJNS_1CILi2EEES4_EEENS2_IJiNS3_ILi4096EEEEEEEEC2ERKS5_RKS7_) ;  /* 0xffffdf0000007944 */ /* 0x000fea0003c3ffff */
[----:B------:R-:W-:-:S04]  /*9f60*/  MOV R7, 0x0 ;  /* 0x0000000000077802 */ /* 0x000fc80000000f00 */
[----:B------:R-:W-:Y:S05]  /*9f70*/  RET.REL.NODEC R6 `(_ZN7cutlass13device_kernelIN5flash19enable_sm80_to_sm89INS1_16FlashAttnBwdSm80INS1_25CollectiveMainloopBwdSm80ILi2ELi2EN4cute5tupleIJNS5_1CILi128EEES8_NS7_ILi64EEEEEENS_10bfloat16_tEfNS_4arch4Sm80ELb0ELb0ELb1ELb0ELb0ELb0ELb0ELb0ELi2ELi4ELi4ELi4ELb0EEENS1_24CollectiveEpilogueBwdGQAISA_fSD_Li256ELb0ELb0EEENS1_19SingleTileSchedulerILb0ELb0ELb0ELi128EEEEEEEEEvNT_6ParamsE) ;  /* 0xffff608006007950 */ /* 0x000fea0003c3ffff */
        .type           $_ZN7cutlass13device_kernelIN5flash19enable_sm80_to_sm89INS1_16FlashAttnBwdSm80INS1_25CollectiveMainloopBwdSm80ILi2ELi2EN4cute5tupleIJNS5_1CILi128EEES8_NS7_ILi64EEEEEENS_10bfloat16_tEfNS_4arch4Sm80ELb0ELb0ELb1ELb0ELb0ELb0ELb0ELb0ELi2ELi4ELi4ELi4ELb0EEENS1_24CollectiveEpilogueBwdGQAISA_fSD_Li256ELb0ELb0EEENS1_19SingleTileSchedulerILb0ELb0ELb0ELi128EEEEEEEEEvNT_6ParamsE$_ZN4cute5tupleIJNS0_IJNS_1CILi2EEES2_EEENS0_IJiNS1_ILi512EEEEEEEEC2ERKS3_RKS5_,@function
        .size           $_ZN7cutlass13device_kernelIN5flash19enable_sm80_to_sm89INS1_16FlashAttnBwdSm80INS1_25CollectiveMainloopBwdSm80ILi2ELi2EN4cute5tupleIJNS5_1CILi128EEES8_NS7_ILi64EEEEEENS_10bfloat16_tEfNS_4arch4Sm80ELb0ELb0ELb1ELb0ELb0ELb0ELb0ELb0ELi2ELi4ELi4ELi4ELb0EEENS1_24CollectiveEpilogueBwdGQAISA_fSD_Li256ELb0ELb0EEENS1_19SingleTileSchedulerILb0ELb0ELb0ELi128EEEEEEEEEvNT_6ParamsE$_ZN4cute5tupleIJNS0_IJNS_1CILi2EEES2_EEENS0_IJiNS1_ILi512EEEEEEEEC2ERKS3_RKS5_,($_ZN7cutlass13device_kernelIN5flash19enable_sm80_to_sm89INS1_16FlashAttnBwdSm80INS1_25CollectiveMainloopBwdSm80ILi2ELi2EN4cute5tupleIJNS5_1CILi128EEES8_NS7_ILi64EEEEEENS_10bfloat16_tEfNS_4arch4Sm80ELb0ELb0ELb1ELb0ELb0ELb0ELb0ELb0ELi2ELi4ELi4ELi4ELb0EEENS1_24CollectiveEpilogueBwdGQAISA_fSD_Li256ELb0ELb0EEENS1_19SingleTileSchedulerILb0ELb0ELb0ELi128EEEEEEEEEvNT_6ParamsE$_ZN4cute5tupleIJNS0_IJNS_1CILi2EEES2_EEENS0_IJiiEEEEEC2ERKS3_RKS4_ - $_ZN7cutlass13device_kernelIN5flash19enable_sm80_to_sm89INS1_16FlashAttnBwdSm80INS1_25CollectiveMainloopBwdSm80ILi2ELi2EN4cute5tupleIJNS5_1CILi128EEES8_NS7_ILi64EEEEEENS_10bfloat16_tEfNS_4arch4Sm80ELb0ELb0ELb1ELb0ELb0ELb0ELb0ELb0ELi2ELi4ELi4ELi4ELb0EEENS1_24CollectiveEpilogueBwdGQAISA_fSD_Li256ELb0ELb0EEENS1_19SingleTileSchedulerILb0ELb0ELb0ELi128EEEEEEEEEvNT_6ParamsE$_ZN4cute5tupleIJNS0_IJNS_1CILi2EEES2_EEENS0_IJiNS1_ILi512EEEEEEEEC2ERKS3_RKS5_)
$_ZN7cutlass13device_kernelIN5flash19enable_sm80_to_sm89INS1_16FlashAttnBwdSm80INS1_25CollectiveMainloopBwdSm80ILi2ELi2EN4cute5tupleIJNS5_1CILi128EEES8_NS7_ILi64EEEEEENS_10bfloat16_tEfNS_4arch4Sm80ELb0ELb0ELb1ELb0ELb0ELb0ELb0ELb0ELi2ELi4ELi4ELi4ELb0EEENS1_24CollectiveEpilogueBwdGQAISA_fSD_Li256ELb0ELb0EEENS1_19SingleTileSchedulerILb0ELb0ELb0ELi128EEEEEEEEEvNT_6ParamsE$_ZN4cute5tupleIJNS0_IJNS_1CILi2EEES2_EEENS0_IJiNS1_ILi512EEEEEEEEC2ERKS3_RKS5_:
[----:B------:R-:W-:Y:S02]  /*9f80*/  MOV R4, 0x9fa0 ;  /* 0x00009fa000047802 */ /* 0x000fe40000000f00 */
[----:B------:R-:W-:Y:S05]  /*9f90*/  CALL.REL.NOINC `($_ZN7cutlass13device_kernelIN5flash19enable_sm80_to_sm89INS1_16FlashAttnBwdSm80INS1_25CollectiveMainloopBwdSm80ILi2ELi2EN4cute5tupleIJNS5_1CILi128EEES8_NS7_ILi64EEEEEENS_10bfloat16_tEfNS_4arch4Sm80ELb0ELb0ELb1ELb0ELb0ELb0ELb0ELb0ELi2ELi4ELi4ELi4ELb0EEENS1_24CollectiveEpilogueBwdGQAISA_fSD_Li256ELb0ELb0EEENS1_19SingleTileSchedulerILb0ELb0ELb0ELi128EEEEEEEEEvNT_6ParamsE$_ZN4cute3eso3ESOILb1ELb0EJNS_5tupleIJNS_1CILi2EEES4_EEENS2_IJiNS3_ILi512EEEEEEEEC2ERKS5_RKS7_) ;  /* 0xffffdf0000007944 */ /* 0x000fea0003c3ffff */
[----:B------:R-:W-:-:S04]  /*9fa0*/  MOV R7, 0x0 ;  /* 0x0000000000077802 */ /* 0x000fc80000000f00 */
[----:B------:R-:W-:Y:S05]  /*9fb0*/  RET.REL.NODEC R6 `(_ZN7cutlass13device_kernelIN5flash19enable_sm80_to_sm89INS1_16FlashAttnBwdSm80INS1_25CollectiveMainloopBwdSm80ILi2ELi2EN4cute5tupleIJNS5_1CILi128EEES8_NS7_ILi64EEEEEENS_10bfloat16_tEfNS_4arch4Sm80ELb0ELb0ELb1ELb0ELb0ELb0ELb0ELb0ELi2ELi4ELi4ELi4ELb0EEENS1_24CollectiveEpilogueBwdGQAISA_fSD_Li256ELb0ELb0EEENS1_19SingleTileSchedulerILb0ELb0ELb0ELi128EEEEEEEEEvNT_6ParamsE) ;  /* 0xffff604006007950 */ /* 0x000fea0003c3ffff */
        .type           $_ZN7cutlass13device_kernelIN5flash19enable_sm80_to_sm89INS1_16FlashAttnBwdSm80INS1_25CollectiveMainloopBwdSm80ILi2ELi2EN4cute5tupleIJNS5_1CILi128EEES8_NS7_ILi64EEEEEENS_10bfloat16_tEfNS_4arch4Sm80ELb0ELb0ELb1ELb0ELb0ELb0ELb0ELb0ELi2ELi4ELi4ELi4ELb0EEENS1_24CollectiveEpilogueBwdGQAISA_fSD_Li256ELb0ELb0EEENS1_19SingleTileSchedulerILb0ELb0ELb0ELi128EEEEEEEEEvNT_6ParamsE$_ZN4cute5tupleIJNS0_IJNS_1CILi2EEES2_EEENS0_IJiiEEEEEC2ERKS3_RKS4_,@function
        .size           $_ZN7cutlass13device_kernelIN5flash19enable_sm80_to_sm89INS1_16FlashAttnBwdSm80INS1_25CollectiveMainloopBwdSm80ILi2ELi2EN4cute5tupleIJNS5_1CILi128EEES8_NS7_ILi64EEEEEENS_10bfloat16_tEfNS_4arch4Sm80ELb0ELb0ELb1ELb0ELb0ELb0ELb0ELb0ELi2ELi4ELi4ELi4ELb0EEENS1_24CollectiveEpilogueBwdGQAISA_fSD_Li256ELb0ELb0EEENS1_19SingleTileSchedulerILb0ELb0ELb0ELi128EEEEEEEEEvNT_6ParamsE$_ZN4cute5tupleIJNS0_IJNS_1CILi2EEES2_EEENS0_IJiiEEEEEC2ERKS3_RKS4_,($_ZN7cutlass13device_kernelIN5flash19enable_sm80_to_sm89INS1_16FlashAttnBwdSm80INS1_25CollectiveMainloopBwdSm80ILi2ELi2EN4cute5tupleIJNS5_1CILi128EEES8_NS7_ILi64EEEEEENS_10bfloat16_tEfNS_4arch4Sm80ELb0ELb0ELb1ELb0ELb0ELb0ELb0ELb0ELi2ELi4ELi4ELi4ELb0EEENS1_24CollectiveEpilogueBwdGQAISA_fSD_Li256ELb0ELb0EEENS1_19SingleTileSchedulerILb0ELb0ELb0ELi128EEEEEEEEEvNT_6ParamsE$_ZN4cute5tupleIJNS0_IJNS_1CILi2EEES2_S2_EEENS0_IJNS1_ILi1EEENS1_ILi512EEEiEEEEEC2ERKS3_RKS6_ - $_ZN7cutlass13device_kernelIN5flash19enable_sm80_to_sm89INS1_16FlashAttnBwdSm80INS1_25CollectiveMainloopBwdSm80ILi2ELi2EN4cute5tupleIJNS5_1CILi128EEES8_NS7_ILi64EEEEEENS_10bfloat16_tEfNS_4arch4Sm80ELb0ELb0ELb1ELb0ELb0ELb0ELb0ELb0ELi2ELi4ELi4ELi4ELb0EEENS1_24CollectiveEpilogueBwdGQAISA_fSD_Li256ELb0ELb0EEENS1_19SingleTileSchedulerILb0ELb0ELb0ELi128EEEEEEEEEvNT_6ParamsE$_ZN4cute5tupleIJNS0_IJNS_1CILi2EEES2_EEENS0_IJiiEEEEEC2ERKS3_RKS4_)
$_ZN7cutlass13device_kernelIN5flash19enable_sm80_to_sm89INS1_16FlashAttnBwdSm80INS1_25CollectiveMainloopBwdSm80ILi2ELi2EN4cute5tupleIJNS5_1CILi128EEES8_NS7_ILi64EEEEEENS_10bfloat16_tEfNS_4arch4Sm80ELb0ELb0ELb1ELb0ELb0ELb0ELb0ELb0ELi2ELi4ELi4ELi4ELb0EEENS1_24CollectiveEpilogueBwdGQAISA_fSD_Li256ELb0ELb0EEENS1_19SingleTileSchedulerILb0ELb0ELb0ELi128EEEEEEEEEvNT_6ParamsE$_ZN4cute5tupleIJNS0_IJNS_1CILi2EEES2_EEENS0_IJiiEEEEEC2ERKS3_RKS4_:
[----:B------:R-:W-:Y:S02]  /*9fc0*/  MOV R4, 0x9fe0 ;  /* 0x00009fe000047802 */ /* 0x000fe40000000f00 */
[----:B------:R-:W-:Y:S05]  /*9fd0*/  CALL.REL.NOINC `($_ZN7cutlass13device_kernelIN5flash19enable_sm80_to_sm89INS1_16FlashAttnBwdSm80INS1_25CollectiveMainloopBwdSm80ILi2ELi2EN4cute5tupleIJNS5_1CILi128EEES8_NS7_ILi64EEEEEENS_10bfloat16_tEfNS_4arch4Sm80ELb0ELb0ELb1ELb0ELb0ELb0ELb0ELb0ELi2ELi4ELi4ELi4ELb0EEENS1_24CollectiveEpilogueBwdGQAISA_fSD_Li256ELb0ELb0EEENS1_19SingleTileSchedulerILb0ELb0ELb0ELi128EEEEEEEEEvNT_6ParamsE$_ZN4cute3eso3ESOILb1ELb0EJNS_5tupleIJNS_1CILi2EEES4_EEENS2_IJiiEEEEEC2ERKS5_RKS6_) ;  /* 0xffffdf0000007944 */ /* 0x000fea0003c3ffff */
[----:B-1----:R-:W-:Y:S02]  /*9fe0*/  MOV R2, R6 ;  /* 0x0000000600027202 */ /* 0x002fe40000000f00 */
[----:B------:R-:W-:-:S04]  /*9ff0*/  MOV R3, 0x0 ;  /* 0x0000000000037802 */ /* 0x000fc80000000f00 */
[----:B------:R-:W-:Y:S05]  /*a000*/  RET.REL.NODEC R2 `(_ZN7cutlass13device_kernelIN5flash19enable_sm80_to_sm89INS1_16FlashAttnBwdSm80INS1_25CollectiveMainloopBwdSm80ILi2ELi2EN4cute5tupleIJNS5_1CILi128EEES8_NS7_ILi64EEEEEENS_10bfloat16_tEfNS_4arch4Sm80ELb0ELb0ELb1ELb0ELb0ELb0ELb0ELb0ELi2ELi4ELi4ELi4ELb0EEENS1_24CollectiveEpilogueBwdGQAISA_fSD_Li256ELb0ELb0EEENS1_19SingleTileSchedulerILb0ELb0ELb0ELi128EEEEEEEEEvNT_6ParamsE) ;  /* 0xffff5ff002007950 */ /* 0x000fea0003c3ffff */
        .type           $_ZN7cutlass13device_kernelIN5flash19enable_sm80_to_sm89INS1_16FlashAttnBwdSm80INS1_25CollectiveMainloopBwdSm80ILi2ELi2EN4cute5tupleIJNS5_1CILi128EEES8_NS7_ILi64EEEEEENS_10bfloat16_tEfNS_4arch4Sm80ELb0ELb0ELb1ELb0ELb0ELb0ELb0ELb0ELi2ELi4ELi4ELi4ELb0EEENS1_24CollectiveEpilogueBwdGQAISA_fSD_Li256ELb0ELb0EEENS1_19SingleTileSchedulerILb0ELb0ELb0ELi128EEEEEEEEEvNT_6ParamsE$_ZN4cute5tupleIJNS0_IJNS_1CILi2EEES2_S2_EEENS0_IJNS1_ILi1EEENS1_ILi512EEEiEEEEEC2ERKS3_RKS6_,@function
        .size           $_ZN7cutlass13device_kernelIN5flash19enable_sm80_to_sm89INS1_16FlashAttnBwdSm80INS1_25CollectiveMainloopBwdSm80ILi2ELi2EN4cute5tupleIJNS5_1CILi128EEES8_NS7_ILi64EEEEEENS_10bfloat16_tEfNS_4arch4Sm80ELb0ELb0ELb1ELb0ELb0ELb0ELb0ELb0ELi2ELi4ELi4ELi4ELb0EEENS1_24CollectiveEpilogueBwdGQAISA_fSD_Li256ELb0ELb0EEENS1_19SingleTileSchedulerILb0ELb0ELb0ELi128EEEEEEEEEvNT_6ParamsE$_ZN4cute5tupleIJNS0_IJNS_1CILi2EEES2_S2_EEENS0_IJNS1_ILi1EEENS1_ILi512EEEiEEEEEC2ERKS3_RKS6_,($_ZN7cutlass13device_kernelIN5flash19enable_sm80_to_sm89INS1_16FlashAttnBwdSm80INS1_25CollectiveMainloopBwdSm80ILi2ELi2EN4cute5tupleIJNS5_1CILi128EEES8_NS7_ILi64EEEEEENS_10bfloat16_tEfNS_4arch4Sm80ELb0ELb0ELb1ELb0ELb0ELb0ELb0ELb0ELi2ELi4ELi4ELi4ELb0EEENS1_24CollectiveEpilogueBwdGQAISA_fSD_Li256ELb0ELb0EEENS1_19SingleTileSchedulerILb0ELb0ELb0ELi128EEEEEEEEEvNT_6ParamsE$_ZN4cute5tupleIJNS0_IJNS_1CILi8EEENS0_IJNS1_ILi2EEES3_S3_EEENS1_ILi1EEES4_S5_EEENS0_IJS5_NS0_IJS2_iiEEENS1_ILi64EEENS0_IJiNS1_ILi144EEENS1_ILi288EEEEEENS1_ILi512EEEEEEEEC2ERKS6_RKSD_ - $_ZN7cutlass13device_kernelIN5flash19enable_sm80_to_sm89INS1_16FlashAttnBwdSm80INS1_25CollectiveMainloopBwdSm80ILi2ELi2EN4cute5tupleIJNS5_1CILi128EEES8_NS7_ILi64EEEEEENS_10bfloat16_tEfNS_4arch4Sm80ELb0ELb0ELb1ELb0ELb0ELb0ELb0ELb0ELi2ELi4ELi4ELi4ELb0EEENS1_24CollectiveEpilogueBwdGQAISA_fSD_Li256ELb0ELb0EEENS1_19SingleTileSchedulerILb0ELb0ELb0ELi128EEEEEEEEEvNT_6ParamsE$_ZN4cute5tupleIJNS0_IJNS_1CILi2EEES2_S2_EEENS0_IJNS1_ILi1EEENS1_ILi512EEEiEEEEEC2ERKS3_RKS6_)
$_ZN7cutlass13device_kernelIN5flash19enable_sm80_to_sm89INS1_16FlashAttnBwdSm80INS1_25CollectiveMainloopBwdSm80ILi2ELi2EN4cute5tupleIJNS5_1CILi128EEES8_NS7_ILi64EEEEEENS_10bfloat16_tEfNS_4arch4Sm80ELb0ELb0ELb1ELb0ELb0ELb0ELb0ELb0ELi2ELi4ELi4ELi4ELb0EEENS1_24CollectiveEpilogueBwdGQAISA_fSD_Li256ELb0ELb0EEENS1_19SingleTileSchedulerILb0ELb0ELb0ELi128EEEEEEEEEvNT_6ParamsE$_ZN4cute5tupleIJNS0_IJNS_1CILi2EEES2_S2_EEENS0_IJNS1_ILi1EEENS1_ILi512EEEiEEEEEC2ERKS3_RKS6_:
[----:B------:R-:W-:Y:S02]  /*a010*/  MOV R4, 0xa030 ;  /* 0x0000a03000047802 */ /* 0x000fe40000000f00 */
[----:B------:R-:W-:Y:S05]  /*a020*/  CALL.REL.NOINC `($_ZN7cutlass13device_kernelIN5flash19enable_sm80_to_sm89INS1_16FlashAttnBwdSm80INS1_25CollectiveMainloopBwdSm80ILi2ELi2EN4cute5tupleIJNS5_1CILi128EEES8_NS7_ILi64EEEEEENS_10bfloat16_tEfNS_4arch4Sm80ELb0ELb0ELb1ELb0ELb0ELb0ELb0ELb0ELi2ELi4ELi4ELi4ELb0EEENS1_24CollectiveEpilogueBwdGQAISA_fSD_Li256ELb0ELb0EEENS1_19SingleTileSchedulerILb0ELb0ELb0ELi128EEEEEEEEEvNT_6ParamsE$_ZN4cute3eso3ESOILb1ELb0EJNS_5tupleIJNS_1CILi2EEES4_S4_EEENS2_IJNS3_ILi1EEENS3_ILi512EEEiEEEEEC2ERKS5_RKS8_) ;  /* 0xffffdf6000007944 */ /* 0x000fea0003c3ffff */
[----:B------:R-:W-:-:S04]  /*a030*/  MOV R7, 0x0 ;  /* 0x0000000000077802 */ /* 0x000fc80000000f00 */
[----:B------:R-:W-:Y:S05]  /*a040*/  RET.REL.NODEC R6 `(_ZN7cutlass13device_kernelIN5flash19enable_sm80_to_sm89INS1_16FlashAttnBwdSm80INS1_25CollectiveMainloopBwdSm80ILi2ELi2EN4cute5tupleIJNS5_1CILi128EEES8_NS7_ILi64EEEEEENS_10bfloat16_tEfNS_4arch4Sm80ELb0ELb0ELb1ELb0ELb0ELb0ELb0ELb0ELi2ELi4ELi4ELi4ELb0EEENS1_24CollectiveEpilogueBwdGQAISA_fSD_Li256ELb0ELb0EEENS1_19SingleTileSchedulerILb0ELb0ELb0ELi128EEEEEEEEEvNT_6ParamsE) ;  /* 0xffff5fb006007950 */ /* 0x000fea0003c3ffff */
        .type           $_ZN7cutlass13device_kernelIN5flash19enable_sm80_to_sm89INS1_16FlashAttnBwdSm80INS1_25CollectiveMainloopBwdSm80ILi2ELi2EN4cute5tupleIJNS5_1CILi128EEES8_NS7_ILi64EEEEEENS_10bfloat16_tEfNS_4arch4Sm80ELb0ELb0ELb1ELb0ELb0ELb0ELb0ELb0ELi2ELi4ELi4ELi4ELb0EEENS1_24CollectiveEpilogueBwdGQAISA_fSD_Li256ELb0ELb0EEENS1_19SingleTileSchedulerILb0ELb0ELb0ELi128EEEEEEEEEvNT_6ParamsE$_ZN4cute5tupleIJNS0_IJNS_1CILi8EEENS0_IJNS1_ILi2EEES3_S3_EEENS1_ILi1EEES4_S5_EEENS0_IJS5_NS0_IJS2_iiEEENS1_ILi64EEENS0_IJiNS1_ILi144EEENS1_ILi288EEEEEENS1_ILi512EEEEEEEEC2ERKS6_RKSD_,@function
        .size           $_ZN7cutlass13device_kernelIN5flash19enable_sm80_to_sm89INS1_16FlashAttnBwdSm80INS1_25CollectiveMainloopBwdSm80ILi2ELi2EN4cute5tupleIJNS5_1CILi128EEES8_NS7_ILi64EEEEEENS_10bfloat16_tEfNS_4arch4Sm80ELb0ELb0ELb1ELb0ELb0ELb0ELb0ELb0ELi2ELi4ELi4ELi4ELb0EEENS1_24CollectiveEpilogueBwdGQAISA_fSD_Li256ELb0ELb0EEENS1_19SingleTileSchedulerILb0ELb0ELb0ELi128EEEEEEEEEvNT_6ParamsE$_ZN4cute5tupleIJNS0_IJNS_1CILi8EEENS0_IJNS1_ILi2EEES3_S3_EEENS1_ILi1EEES4_S5_EEENS0_IJS5_NS0_IJS2_iiEEENS1_ILi64EEENS0_IJiNS1_ILi144EEENS1_ILi288EEEEEENS1_ILi512EEEEEEEEC2ERKS6_RKSD_,($_ZN7cutlass13device_kernelIN5flash19enable_sm80_to_sm89INS1_16FlashAttnBwdSm80INS1_25CollectiveMainloopBwdSm80ILi2ELi2EN4cute5tupleIJNS5_1CILi128EEES8_NS7_ILi64EEEEEENS_10bfloat16_tEfNS_4arch4Sm80ELb0ELb0ELb1ELb0ELb0ELb0ELb0ELb0ELi2ELi4ELi4ELi4ELb0EEENS1_24CollectiveEpilogueBwdGQAISA_fSD_Li256ELb0ELb0EEENS1_19SingleTileSchedulerILb0ELb0ELb0ELi128EEEEEEEEEvNT_6ParamsE$_ZN4cute5tupleIJNS0_IJNS_1CILi8EEENS0_IJNS1_ILi2EEES3_S3_EEENS1_ILi1EEES4_S5_EEENS0_IJS5_NS0_IJiiiEEENS1_ILi64EEENS0_IJNS1_ILi72EEENS1_ILi144EEENS1_ILi288EEEEEENS1_ILi512EEEEEEEEC2ERKS6_RKSE_ - $_ZN7cutlass13device_kernelIN5flash19enable_sm80_to_sm89INS1_16FlashAttnBwdSm80INS1_25CollectiveMainloopBwdSm80ILi2ELi2EN4cute5tupleIJNS5_1CILi128EEES8_NS7_ILi64EEEEEENS_10bfloat16_tEfNS_4arch4Sm80ELb0ELb0ELb1ELb0ELb0ELb0ELb0ELb0ELi2ELi4ELi4ELi4ELb0EEENS1_24CollectiveEpilogueBwdGQAISA_fSD_Li256ELb0ELb0EEENS1_19SingleTileSchedulerILb0ELb0ELb0ELi128EEEEEEEEEvNT_6ParamsE$_ZN4cute5tupleIJNS0_IJNS_1CILi8EEENS0_IJNS1_ILi2EEES3_S3_EEENS1_ILi1EEES4_S5_EEENS0_IJS5_NS0_IJS2_iiEEENS1_ILi64EEENS0_IJiNS1_ILi144EEENS1_ILi288EEEEEENS1_ILi512EEEEEEEEC2ERKS6_RKSD_)
$_ZN7cutlass13device_kernelIN5flash19enable_sm80_to_sm89INS1_16FlashAttnBwdSm80INS1_25CollectiveMainloopBwdSm80ILi2ELi2EN4cute5tupleIJNS5_1CILi128EEES8_NS7_ILi64EEEEEENS_10bfloat16_tEfNS_4arch4Sm80ELb0ELb0ELb1ELb0ELb0ELb0ELb0ELb0ELi2ELi4ELi4ELi4ELb0EEENS1_24CollectiveEpilogueBwdGQAISA_fSD_Li256ELb0ELb0EEENS1_19SingleTileSchedulerILb0ELb0ELb0ELi128EEEEEEEEEvNT_6ParamsE$_ZN4cute5tupleIJNS0_IJNS_1CILi8EEENS0_IJNS1_ILi2EEES3_S3_EEENS1_ILi1EEES4_S5_EEENS0_IJS5_NS0_IJS2_iiEEENS1_ILi64EEENS0_IJiNS1_ILi144EEENS1_ILi288EEEEEENS1_ILi512EEEEEEEEC2ERKS6_RKSD_:
[----:B------:R-:W-:Y:S02]  /*a050*/  MOV R8, 0xa070 ;  /* 0x0000a07000087802 */ /* 0x000fe40000000f00 */
[----:B------:R-:W-:Y:S05]  /*a060*/  CALL.REL.NOINC `($_ZN7cutlass13device_kernelIN5flash19enable_sm80_to_sm89INS1_16FlashAttnBwdSm80INS1_25CollectiveMainloopBwdSm80ILi2ELi2EN4cute5tupleIJNS5_1CILi128EEES8_NS7_ILi64EEEEEENS_10bfloat16_tEfNS_4arch4Sm80ELb0ELb0ELb1ELb0ELb0ELb0ELb0ELb0ELi2ELi4ELi4ELi4ELb0EEENS1_24CollectiveEpilogueBwdGQAISA_fSD_Li256ELb0ELb0EEENS1_19SingleTileSchedulerILb0ELb0ELb0ELi128EEEEEEEEEvNT_6ParamsE$_ZN4cute3eso3ESOILb1ELb0EJNS_5tupleIJNS_1CILi8EEENS2_IJNS3_ILi2EEES5_S5_EEENS3_ILi1EEES6_S7_EEENS2_IJS7_NS2_IJS4_iiEEENS3_ILi64EEENS2_IJiNS3_ILi144EEENS3_ILi288EEEEEENS3_ILi512EEEEEEEEC2ERKS8_RKSF_) ;  /* 0xffffdf6000007944 */ /* 0x000fea0003c3ffff */
[----:B------:R-:W-:-:S04]  /*a070*/  MOV R7, 0x0 ;  /* 0x0000000000077802 */ /* 0x000fc80000000f00 */
[----:B------:R-:W-:Y:S05]  /*a080*/  RET.REL.NODEC R6 `(_ZN7cutlass13device_kernelIN5flash19enable_sm80_to_sm89INS1_16FlashAttnBwdSm80INS1_25CollectiveMainloopBwdSm80ILi2ELi2EN4cute5tupleIJNS5_1CILi128EEES8_NS7_ILi64EEEEEENS_10bfloat16_tEfNS_4arch4Sm80ELb0ELb0ELb1ELb0ELb0ELb0ELb0ELb0ELi2ELi4ELi4ELi4ELb0EEENS1_24CollectiveEpilogueBwdGQAISA_fSD_Li256ELb0ELb0EEENS1_19SingleTileSchedulerILb0ELb0ELb0ELi128EEEEEEEEEvNT_6ParamsE) ;  /* 0xffff5f7006007950 */ /* 0x000fea0003c3ffff */
        .type           $_ZN7cutlass13device_kernelIN5flash19enable_sm80_to_sm89INS1_16FlashAttnBwdSm80INS1_25CollectiveMainloopBwdSm80ILi2ELi2EN4cute5tupleIJNS5_1CILi128EEES8_NS7_ILi64EEEEEENS_10bfloat16_tEfNS_4arch4Sm80ELb0ELb0ELb1ELb0ELb0ELb0ELb0ELb0ELi2ELi4ELi4ELi4ELb0EEENS1_24CollectiveEpilogueBwdGQAISA_fSD_Li256ELb0ELb0EEENS1_19SingleTileSchedulerILb0ELb0ELb0ELi128EEEEEEEEEvNT_6ParamsE$_ZN4cute5tupleIJNS0_IJNS_1CILi8EEENS0_IJNS1_ILi2EEES3_S3_EEENS1_ILi1EEES4_S5_EEENS0_IJS5_NS0_IJiiiEEENS1_ILi64EEENS0_IJNS1_ILi72EEENS1_ILi144EEENS1_ILi288EEEEEENS1_ILi512EEEEEEEEC2ERKS6_RKSE_,@function
        .size           $_ZN7cutlass13device_kernelIN5flash19enable_sm80_to_sm89INS1_16FlashAttnBwdSm80INS1_25CollectiveMainloopBwdSm80ILi2ELi2EN4cute5tupleIJNS5_1CILi128EEES8_NS7_ILi64EEEEEENS_10bfloat16_tEfNS_4arch4Sm80ELb0ELb0ELb1ELb0ELb0ELb0ELb0ELb0ELi2ELi4ELi4ELi4ELb0EEENS1_24CollectiveEpilogueBwdGQAISA_fSD_Li256ELb0ELb0EEENS1_19SingleTileSchedulerILb0ELb0ELb0ELi128EEEEEEEEEvNT_6ParamsE$_ZN4cute5tupleIJNS0_IJNS_1CILi8EEENS0_IJNS1_ILi2EEES3_S3_EEENS1_ILi1EEES4_S5_EEENS0_IJS5_NS0_IJiiiEEENS1_ILi64EEENS0_IJNS1_ILi72EEENS1_ILi144EEENS1_ILi288EEEEEENS1_ILi512EEEEEEEEC2ERKS6_RKSE_,($_ZN7cutlass13device_kernelIN5flash19enable_sm80_to_sm89INS1_16FlashAttnBwdSm80INS1_25CollectiveMainloopBwdSm80ILi2ELi2EN4cute5tupleIJNS5_1CILi128EEES8_NS7_ILi64EEEEEENS_10bfloat16_tEfNS_4arch4Sm80ELb0ELb0ELb1ELb0ELb0ELb0ELb0ELb0ELi2ELi4ELi4ELi4ELb0EEENS1_24CollectiveEpilogueBwdGQAISA_fSD_Li256ELb0ELb0EEENS1_19SingleTileSchedulerILb0ELb0ELb0ELi128EEEEEEEEEvNT_6ParamsE$_ZN4cute5tupleIJNS0_IJNS_1CILi8EEENS1_ILi2EEES3_S3_S2_S3_EEENS0_IJNS1_ILi1EEEiiiNS1_ILi72EEENS1_ILi512EEEEEEEEC2ERKS4_RKS8_ - $_ZN7cutlass13device_kernelIN5flash19enable_sm80_to_sm89INS1_16FlashAttnBwdSm80INS1_25CollectiveMainloopBwdSm80ILi2ELi2EN4cute5tupleIJNS5_1CILi128EEES8_NS7_ILi64EEEEEENS_10bfloat16_tEfNS_4arch4Sm80ELb0ELb0ELb1ELb0ELb0ELb0ELb0ELb0ELi2ELi4ELi4ELi4ELb0EEENS1_24CollectiveEpilogueBwdGQAISA_fSD_Li256ELb0ELb0EEENS1_19SingleTileSchedulerILb0ELb0ELb0ELi128EEEEEEEEEvNT_6ParamsE$_ZN4cute5tupleIJNS0_IJNS_1CILi8EEENS0_IJNS1_ILi2EEES3_S3_EEENS1_ILi1EEES4_S5_EEENS0_IJS5_NS0_IJiiiEEENS1_ILi64EEENS0_IJNS1_ILi72EEENS1_ILi144EEENS1_ILi288EEEEEENS1_ILi512EEEEEEEEC2ERKS6_RKSE_)
$_ZN7cutlass13device_kernelIN5flash19enable_sm80_to_sm89INS1_16FlashAttnBwdSm80INS1_25CollectiveMainloopBwdSm80ILi2ELi2EN4cute5tupleIJNS5_1CILi128EEES8_NS7_ILi64EEEEEENS_10bfloat16_tEfNS_4arch4Sm80ELb0ELb0ELb1ELb0ELb0ELb0ELb0ELb0ELi2ELi4ELi4ELi4ELb0EEENS1_24CollectiveEpilogueBwdGQAISA_fSD_Li256ELb0ELb0EEENS1_19SingleTileSchedulerILb0ELb0ELb0ELi128EEEEEEEEEvNT_6ParamsE$_ZN4cute5tupleIJNS0_IJNS_1CILi8EEENS0_IJNS1_ILi2EEES3_S3_EEENS1_ILi1EEES4_S5_EEENS0_IJS5_NS0_IJiiiEEENS1_ILi64EEENS0_IJNS1_ILi72EEENS1_ILi144EEENS1_ILi288EEEEEENS1_ILi512EEEEEEEEC2ERKS6_RKSE_:
[----:B------:R-:W-:Y:S02]  /*a090*/  MOV R8, 0xa0b0 ;  /* 0x0000a0b000087802 */ /* 0x000fe40000000f00 */
[----:B------:R-:W-:Y:S05]  /*a0a0*/  CALL.REL.NOINC `($_ZN7cutlass13device_kernelIN5flash19enable_sm80_to_sm89INS1_16FlashAttnBwdSm80INS1_25CollectiveMainloopBwdSm80ILi2ELi2EN4cute5tupleIJNS5_1CILi128EEES8_NS7_ILi64EEEEEENS_10bfloat16_tEfNS_4arch4Sm80ELb0ELb0ELb1ELb0ELb0ELb0ELb0ELb0ELi2ELi4ELi4ELi4ELb0EEENS1_24CollectiveEpilogueBwdGQAISA_fSD_Li256ELb0ELb0EEENS1_19SingleTileSchedulerILb0ELb0ELb0ELi128EEEEEEEEEvNT_6ParamsE$_ZN4cute3eso3ESOILb1ELb0EJNS_5tupleIJNS_1CILi8EEENS2_IJNS3_ILi2EEES5_S5_EEENS3_ILi1EEES6_S7_EEENS2_IJS7_NS2_IJiiiEEENS3_ILi64EEENS2_IJNS3_ILi72EEENS3_ILi144EEENS3_ILi288EEEEEENS3_ILi512EEEEEEEEC2ERKS8_RKSG_) ;  /* 0xffffdf9000007944 */ /* 0x000fea0003c3ffff */
[----:B------:R-:W-:-:S04]  /*a0b0*/  MOV R7, 0x0 ;  /* 0x0000000000077802 */ /* 0x000fc80000000f00 */
[----:B------:R-:W-:Y:S05]  /*a0c0*/  RET.REL.NODEC R6 `(_ZN7cutlass13device_kernelIN5flash19enable_sm80_to_sm89INS1_16FlashAttnBwdSm80INS1_25CollectiveMainloopBwdSm80ILi2ELi2EN4cute5tupleIJNS5_1CILi128EEES8_NS7_ILi64EEEEEENS_10bfloat16_tEfNS_4arch4Sm80ELb0ELb0ELb1ELb0ELb0ELb0ELb0ELb0ELi2ELi4ELi4ELi4ELb0EEENS1_24CollectiveEpilogueBwdGQAISA_fSD_Li256ELb0ELb0EEENS1_19SingleTileSchedulerILb0ELb0ELb0ELi128EEEEEEEEEvNT_6ParamsE) ;  /* 0xffff5f3006007950 */ /* 0x000fea0003c3ffff */
        .type           $_ZN7cutlass13device_kernelIN5flash19enable_sm80_to_sm89INS1_16FlashAttnBwdSm80INS1_25CollectiveMainloopBwdSm80ILi2ELi2EN4cute5tupleIJNS5_1CILi128EEES8_NS7_ILi64EEEEEENS_10bfloat16_tEfNS_4arch4Sm80ELb0ELb0ELb1ELb0ELb0ELb0ELb0ELb0ELi2ELi4ELi4ELi4ELb0EEENS1_24CollectiveEpilogueBwdGQAISA_fSD_Li256ELb0ELb0EEENS1_19SingleTileSchedulerILb0ELb0ELb0ELi128EEEEEEEEEvNT_6ParamsE$_ZN4cute5tupleIJNS0_IJNS_1CILi8EEENS1_ILi2EEES3_S3_S2_S3_EEENS0_IJNS1_ILi1EEEiiiNS1_ILi72EEENS1_ILi512EEEEEEEEC2ERKS4_RKS8_,@function
        .size           $_ZN7cutlass13device_kernelIN5flash19enable_sm80_to_sm89INS1_16FlashAttnBwdSm80INS1_25CollectiveMainloopBwdSm80ILi2ELi2EN4cute5tupleIJNS5_1CILi128EEES8_NS7_ILi64EEEEEENS_10bfloat16_tEfNS_4arch4Sm80ELb0ELb0ELb1ELb0ELb0ELb0ELb0ELb0ELi2ELi4ELi4ELi4ELb0EEENS1_24CollectiveEpilogueBwdGQAISA_fSD_Li256ELb0ELb0EEENS1_19SingleTileSchedulerILb0ELb0ELb0ELi128EEEEEEEEEvNT_6ParamsE$_ZN4cute5tupleIJNS0_IJNS_1CILi8EEENS1_ILi2EEES3_S3_S2_S3_EEENS0_IJNS1_ILi1EEEiiiNS1_ILi72EEENS1_ILi512EEEEEEEEC2ERKS4_RKS8_,($_ZN7cutlass13device_kernelIN5flash19enable_sm80_to_sm89INS1_16FlashAttnBwdSm80INS1_25CollectiveMainloopBwdSm80ILi2ELi2EN4cute5tupleIJNS5_1CILi128EEES8_NS7_ILi64EEEEEENS_10bfloat16_tEfNS_4arch4Sm80ELb0ELb0ELb1ELb0ELb0ELb0ELb0ELb0ELi2ELi4ELi4ELi4ELb0EEENS1_24CollectiveEpilogueBwdGQAISA_fSD_Li256ELb0ELb0EEENS1_19SingleTileSchedulerILb0ELb0ELb0ELi128EEEEEEEEEvNT_6ParamsE$_ZN4cute5tupleIJNS_1CILi0EEEiEEC2ERKS2_RKi - $_ZN7cutlass13device_kernelIN5flash19enable_sm80_to_sm89INS1_16FlashAttnBwdSm80INS1_25CollectiveMainloopBwdSm80ILi2ELi2EN4cute5tupleIJNS5_1CILi128EEES8_NS7_ILi64EEEEEENS_10bfloat16_tEfNS_4arch4Sm80ELb0ELb0ELb1ELb0ELb0ELb0ELb0ELb0ELi2ELi4ELi4ELi4ELb0EEENS1_24CollectiveEpilogueBwdGQAISA_fSD_Li256ELb0ELb0EEENS1_19SingleTileSchedulerILb0ELb0ELb0ELi128EEEEEEEEEvNT_6ParamsE$_ZN4cute5tupleIJNS0_IJNS_1CILi8EEENS1_ILi2EEES3_S3_S2_S3_EEENS0_IJNS1_ILi1EEEiiiNS1_ILi72EEENS1_ILi512EEEEEEEEC2ERKS4_RKS8_)
$_ZN7cutlass13device_kernelIN5flash19enable_sm80_to_sm89INS1_16FlashAttnBwdSm80INS1_25CollectiveMainloopBwdSm80ILi2ELi2EN4cute5tupleIJNS5_1CILi128EEES8_NS7_ILi64EEEEEENS_10bfloat16_tEfNS_4arch4Sm80ELb0ELb0ELb1ELb0ELb0ELb0ELb0ELb0ELi2ELi4ELi4ELi4ELb0EEENS1_24CollectiveEpilogueBwdGQAISA_fSD_Li256ELb0ELb0EEENS1_19SingleTileSchedulerILb0ELb0ELb0ELi128EEEEEEEEEvNT_6ParamsE$_ZN4cute5tupleIJNS0_IJNS_1CILi8EEENS1_ILi2EEES3_S3_S2_S3_EEENS0_IJNS1_ILi1EEEiiiNS1_ILi72EEENS1_ILi512EEEEEEEEC2ERKS4_RKS8_:
[----:B------:R-:W-:Y:S02]  /*a0d0*/  MOV R8, 0xa0f0 ;  /* 0x0000a0f000087802 */ /* 0x000fe40000000f00 */
[----:B------:R-:W-:Y:S05]  /*a0e0*/  CALL.REL.NOINC `($_ZN7cutlass13device_kernelIN5flash19enable_sm80_to_sm89INS1_16FlashAttnBwdSm80INS1_25CollectiveMainloopBwdSm80ILi2ELi2EN4cute5tupleIJNS5_1CILi128EEES8_NS7_ILi64EEEEEENS_10bfloat16_tEfNS_4arch4Sm80ELb0ELb0ELb1ELb0ELb0ELb0ELb0ELb0ELi2ELi4ELi4ELi4ELb0EEENS1_24CollectiveEpilogueBwdGQAISA_fSD_Li256ELb0ELb0EEENS1_19SingleTileSchedulerILb0ELb0ELb0ELi128EEEEEEEEEvNT_6ParamsE$_ZN4cute3eso3ESOILb1ELb0EJNS_5tupleIJNS_1CILi8EEENS3_ILi2EEES5_S5_S4_S5_EEENS2_IJNS3_ILi1EEEiiiNS3_ILi72EEENS3_ILi512EEEEEEEEC2ERKS6_RKSA_) ;  /* 0xffffdfc000007944 */ /* 0x000fea0003c3ffff */
[----:B------:R-:W-:-:S04]  /*a0f0*/  MOV R7, 0x0 ;  /* 0x0000000000077802 */ /* 0x000fc80000000f00 */
[----:B------:R-:W-:Y:S05]  /*a100*/  RET.REL.NODEC R6 `(_ZN7cutlass13device_kernelIN5flash19enable_sm80_to_sm89INS1_16FlashAttnBwdSm80INS1_25CollectiveMainloopBwdSm80ILi2ELi2EN4cute5tupleIJNS5_1CILi128EEES8_NS7_ILi64EEEEEENS_10bfloat16_tEfNS_4arch4Sm80ELb0ELb0ELb1ELb0ELb0ELb0ELb0ELb0ELi2ELi4ELi4ELi4ELb0EEENS1_24CollectiveEpilogueBwdGQAISA_fSD_Li256ELb0ELb0EEENS1_19SingleTileSchedulerILb0ELb0ELb0ELi128EEEEEEEEEvNT_6ParamsE) ;  /* 0xffff5ef006007950 */ /* 0x000fea0003c3ffff */
        .type           $_ZN7cutlass13device_kernelIN5flash19enable_sm80_to_sm89INS1_16FlashAttnBwdSm80INS1_25CollectiveMainloopBwdSm80ILi2ELi2EN4cute5tupleIJNS5_1CILi128EEES8_NS7_ILi64EEEEEENS_10bfloat16_tEfNS_4arch4Sm80ELb0ELb0ELb1ELb0ELb0ELb0ELb0ELb0ELi2ELi4ELi4ELi4ELb0EEENS1_24CollectiveEpilogueBwdGQAISA_fSD_Li256ELb0ELb0EEENS1_19SingleTileSchedulerILb0ELb0ELb0ELi128EEEEEEEEEvNT_6ParamsE$_ZN4cute5tupleIJNS_1CILi0EEEiEEC2ERKS2_RKi,@function
        .size           $_ZN7cutlass13device_kernelIN5flash19enable_sm80_to_sm89INS1_16FlashAttnBwdSm80INS1_25CollectiveMainloopBwdSm80ILi2ELi2EN4cute5tupleIJNS5_1CILi128EEES8_NS7_ILi64EEEEEENS_10bfloat16_tEfNS_4arch4Sm80ELb0ELb0ELb1ELb0ELb0ELb0ELb0ELb0ELi2ELi4ELi4ELi4ELb0EEENS1_24CollectiveEpilogueBwdGQAISA_fSD_Li256ELb0ELb0EEENS1_19SingleTileSchedulerILb0ELb0ELb0ELi128EEEEEEEEEvNT_6ParamsE$_ZN4cute5tupleIJNS_1CILi0EEEiEEC2ERKS2_RKi,($_ZN7cutlass13device_kernelIN5flash19enable_sm80_to_sm89INS1_16FlashAttnBwdSm80INS1_25CollectiveMainloopBwdSm80ILi2ELi2EN4cute5tupleIJNS5_1CILi128EEES8_NS7_ILi64EEEEEENS_10bfloat16_tEfNS_4arch4Sm80ELb0ELb0ELb1ELb0ELb0ELb0ELb0ELb0ELi2ELi4ELi4ELi4ELb0EEENS1_24CollectiveEpilogueBwdGQAISA_fSD_Li256ELb0ELb0EEENS1_19SingleTileSchedulerILb0ELb0ELb0ELi128EEEEEEEEEvNT_6ParamsE$_ZN4cute5tupleIJNS_1CILi2EEEiEEC2ERKS2_RKi - $_ZN7cutlass13device_kernelIN5flash19enable_sm80_to_sm89INS1_16FlashAttnBwdSm80INS1_25CollectiveMainloopBwdSm80ILi2ELi2EN4cute5tupleIJNS5_1CILi128EEES8_NS7_ILi64EEEEEENS_10bfloat16_tEfNS_4arch4Sm80ELb0ELb0ELb1ELb0ELb0ELb0ELb0ELb0ELi2ELi4ELi4ELi4ELb0EEENS1_24CollectiveEpilogueBwdGQAISA_fSD_Li256ELb0ELb0EEENS1_19SingleTileSchedulerILb0ELb0ELb0ELi128EEEEEEEEEvNT_6ParamsE$_ZN4cute5tupleIJNS_1CILi0EEEiEEC2ERKS2_RKi)
$_ZN7cutlass13device_kernelIN5flash19enable_sm80_to_sm89INS1_16FlashAttnBwdSm80INS1_25CollectiveMainloopBwdSm80ILi2ELi2EN4cute5tupleIJNS5_1CILi128EEES8_NS7_ILi64EEEEEENS_10bfloat16_tEfNS_4arch4Sm80ELb0ELb0ELb1ELb0ELb0ELb0ELb0ELb0ELi2ELi4ELi4ELi4ELb0EEENS1_24CollectiveEpilogueBwdGQAISA_fSD_Li256ELb0ELb0EEENS1_19SingleTileSchedulerILb0ELb0ELb0ELi128EEEEEEEEEvNT_6ParamsE$_ZN4cute5tupleIJNS_1CILi0EEEiEEC2ERKS2_RKi:
[----:B------:R-:W-:Y:S02]  /*a110*/  MOV R7, R9 ;  /* 0x0000000900077202 */ /* 0x000fe40000000f00 */
[----:B------:R-:W-:Y:S02]  /*a120*/  MOV R6, 0xa140 ;  /* 0x0000a14000067802 */ /* 0x000fe40000000f00 */
[----:B------:R-:W-:Y:S05]  /*a130*/  CALL.REL.NOINC `($_ZN7cutlass13device_kernelIN5flash19enable_sm80_to_sm89INS1_16FlashAttnBwdSm80INS1_25CollectiveMainloopBwdSm80ILi2ELi2EN4cute5tupleIJNS5_1CILi128EEES8_NS7_ILi64EEEEEENS_10bfloat16_tEfNS_4arch4Sm80ELb0ELb0ELb1ELb0ELb0ELb0ELb0ELb0ELi2ELi4ELi4ELi4ELb0EEENS1_24CollectiveEpilogueBwdGQAISA_fSD_Li256ELb0ELb0EEENS1_19SingleTileSchedulerILb0ELb0ELb0ELi128EEEEEEEEEvNT_6ParamsE$_ZN4cute3eso3ESOILb1ELb0EJNS_1CILi0EEEiEEC2ERKS3_RKi) ;  /* 0xffffcb9000007944 */ /* 0x000fea0003c3ffff */
[----:B-1----:R-:W-:Y:S02]  /*a140*/  MOV R2, R8 ;  /* 0x0000000800027202 */ /* 0x002fe40000000f00 */
[----:B------:R-:W-:-:S04]  /*a150*/  MOV R3, 0x0 ;  /* 0x0000000000037802 */ /* 0x000fc80000000f00 */
[----:B------:R-:W-:Y:S05]  /*a160*/  RET.REL.NODEC R2 `(_ZN7cutlass13device_kernelIN5flash19enable_sm80_to_sm89INS1_16FlashAttnBwdSm80INS1_25CollectiveMainloopBwdSm80ILi2ELi2EN4cute5tupleIJNS5_1CILi128EEES8_NS7_ILi64EEEEEENS_10bfloat16_tEfNS_4arch4Sm80ELb0ELb0ELb1ELb0ELb0ELb0ELb0ELb0ELi2ELi4ELi4ELi4ELb0EEENS1_24CollectiveEpilogueBwdGQAISA_fSD_Li256ELb0ELb0EEENS1_19SingleTileSchedulerILb0ELb0ELb0ELi128EEEEEEEEEvNT_6ParamsE) ;  /* 0xffff5e9002007950 */ /* 0x000fea0003c3ffff */
        .type           $_ZN7cutlass13device_kernelIN5flash19enable_sm80_to_sm89INS1_16FlashAttnBwdSm80INS1_25CollectiveMainloopBwdSm80ILi2ELi2EN4cute5tupleIJNS5_1CILi128EEES8_NS7_ILi64EEEEEENS_10bfloat16_tEfNS_4arch4Sm80ELb0ELb0ELb1ELb0ELb0ELb0ELb0ELb0ELi2ELi4ELi4ELi4ELb0EEENS1_24CollectiveEpilogueBwdGQAISA_fSD_Li256ELb0ELb0EEENS1_19SingleTileSchedulerILb0ELb0ELb0ELi128EEEEEEEEEvNT_6ParamsE$_ZN4cute5tupleIJNS_1CILi2EEEiEEC2ERKS2_RKi,@function
        .size           $_ZN7cutlass13device_kernelIN5flash19enable_sm80_to_sm89INS1_16FlashAttnBwdSm80INS1_25CollectiveMainloopBwdSm80ILi2ELi2EN4cute5tupleIJNS5_1CILi128EEES8_NS7_ILi64EEEEEENS_10bfloat16_tEfNS_4arch4Sm80ELb0ELb0ELb1ELb0ELb0ELb0ELb0ELb0ELi2ELi4ELi4ELi4ELb0EEENS1_24CollectiveEpilogueBwdGQAISA_fSD_Li256ELb0ELb0EEENS1_19SingleTileSchedulerILb0ELb0ELb0ELi128EEEEEEEEEvNT_6ParamsE$_ZN4cute5tupleIJNS_1CILi2EEEiEEC2ERKS2_RKi,($_ZN7cutlass13device_kernelIN5flash19enable_sm80_to_sm89INS1_16FlashAttnBwdSm80INS1_25CollectiveMainloopBwdSm80ILi2ELi2EN4cute5tupleIJNS5_1CILi128EEES8_NS7_ILi64EEEEEENS_10bfloat16_tEfNS_4arch4Sm80ELb0ELb0ELb1ELb0ELb0ELb0ELb0ELb0ELi2ELi4ELi4ELi4ELb0EEENS1_24CollectiveEpilogueBwdGQAISA_fSD_Li256ELb0ELb0EEENS1_19SingleTileSchedulerILb0ELb0ELb0ELi128EEEEEEEEEvNT_6ParamsE$_ZN4cute5tupleIJNS_7SwizzleILi3ELi3ELi3EEENS_9MixedBitsILj0ELj432EEENS_6LayoutINS0_IJNS0_IJNS_1CILi2EEES7_S7_EEES7_NS6_ILi8EEEEEENS0_IJNS0_IJNS6_ILi64EEES9_NS6_ILi512EEEEEENS6_ILi8192EEENS6_ILi1024EEEEEEEEEEC2ERKS2_RKS4_RKSH_ - $_ZN7cutlass13device_kernelIN5flash19enable_sm80_to_sm89INS1_16FlashAttnBwdSm80INS1_25CollectiveMainloopBwdSm80ILi2ELi2EN4cute5tupleIJNS5_1CILi128EEES8_NS7_ILi64EEEEEENS_10bfloat16_tEfNS_4arch4Sm80ELb0ELb0ELb1ELb0ELb0ELb0ELb0ELb0ELi2ELi4ELi4ELi4ELb0EEENS1_24CollectiveEpilogueBwdGQAISA_fSD_Li256ELb0ELb0EEENS1_19SingleTileSchedulerILb0ELb0ELb0ELi128EEEEEEEEEvNT_6ParamsE$_ZN4cute5tupleIJNS_1CILi2EEEiEEC2ERKS2_RKi)
$_ZN7cutlass13device_kernelIN5flash19enable_sm80_to_sm89INS1_16FlashAttnBwdSm80INS1_25CollectiveMainloopBwdSm80ILi2ELi2EN4cute5tupleIJNS5_1CILi128EEES8_NS7_ILi64EEEEEENS_10bfloat16_tEfNS_4arch4Sm80ELb0ELb0ELb1ELb0ELb0ELb0ELb0ELb0ELi2ELi4ELi4ELi4ELb0EEENS1_24CollectiveEpilogueBwdGQAISA_fSD_Li256ELb0ELb0EEENS1_19SingleTileSchedulerILb0ELb0ELb0ELi128EEEEEEEEEvNT_6ParamsE$_ZN4cute5tupleIJNS_1CILi2EEEiEEC2ERKS2_RKi:
[----:B------:R-:W-:Y:S02]  /*a170*/  MOV R4, 0xa190 ;  /* 0x0000a19000047802 */ /* 0x000fe40000000f00 */
[----:B------:R-:W-:Y:S05]  /*a180*/  CALL.REL.NOINC `($_ZN7cutlass13device_kernelIN5flash19enable_sm80_to_sm89INS1_16FlashAttnBwdSm80INS1_25CollectiveMainloopBwdSm80ILi2ELi2EN4cute5tupleIJNS5_1CILi128EEES8_NS7_ILi64EEEEEENS_10bfloat16_tEfNS_4arch4Sm80ELb0ELb0ELb1ELb0ELb0ELb0ELb0ELb0ELi2ELi4ELi4ELi4ELb0EEENS1_24CollectiveEpilogueBwdGQAISA_fSD_Li256ELb0ELb0EEENS1_19SingleTileSchedulerILb0ELb0ELb0ELi128EEEEEEEEEvNT_6ParamsE$_ZN4cute3eso3ESOILb1ELb0EJNS_1CILi2EEEiEEC2ERKS3_RKi) ;  /* 0xffffd0f000007944 */ /* 0x000fea0003c3ffff */
[----:B------:R-:W-:-:S04]  /*a190*/  MOV R7, 0x0 ;  /* 0x0000000000077802 */ /* 0x000fc80000000f00 */
[----:B------:R-:W-:Y:S05]  /*a1a0*/  RET.REL.NODEC R6 `(_ZN7cutlass13device_kernelIN5flash19enable_sm80_to_sm89INS1_16FlashAttnBwdSm80INS1_25CollectiveMainloopBwdSm80ILi2ELi2EN4cute5tupleIJNS5_1CILi128EEES8_NS7_ILi64EEEEEENS_10bfloat16_tEfNS_4arch4Sm80ELb0ELb0ELb1ELb0ELb0ELb0ELb0ELb0ELi2ELi4ELi4ELi4ELb0EEENS1_24CollectiveEpilogueBwdGQAISA_fSD_Li256ELb0ELb0EEENS1_19SingleTileSchedulerILb0ELb0ELb0ELi128EEEEEEEEEvNT_6ParamsE) ;  /* 0xffff5e5006007950 */ /* 0x000fea0003c3ffff */
        .type           $_ZN7cutlass13device_kernelIN5flash19enable_sm80_to_sm89INS1_16FlashAttnBwdSm80INS1_25CollectiveMainloopBwdSm80ILi2ELi2EN4cute5tupleIJNS5_1CILi128EEES8_NS7_ILi64EEEEEENS_10bfloat16_tEfNS_4arch4Sm80ELb0ELb0ELb1ELb0ELb0ELb0ELb0ELb0ELi2ELi4ELi4ELi4ELb0EEENS1_24CollectiveEpilogueBwdGQAISA_fSD_Li256ELb0ELb0EEENS1_19SingleTileSchedulerILb0ELb0ELb0ELi128EEEEEEEEEvNT_6ParamsE$_ZN4cute5tupleIJNS_7SwizzleILi3ELi3ELi3EEENS_9MixedBitsILj0ELj432EEENS_6LayoutINS0_IJNS0_IJNS_1CILi2EEES7_S7_EEES7_NS6_ILi8EEEEEENS0_IJNS0_IJNS6_ILi64EEES9_NS6_ILi512EEEEEENS6_ILi8192EEENS6_ILi1024EEEEEEEEEEC2ERKS2_RKS4_RKSH_,@function
        .size           $_ZN7cutlass13device_kernelIN5flash19enable_sm80_to_sm89INS1_16FlashAttnBwdSm80INS1_25CollectiveMainloopBwdSm80ILi2ELi2EN4cute5tupleIJNS5_1CILi128EEES8_NS7_ILi64EEEEEENS_10bfloat16_tEfNS_4arch4Sm80ELb0ELb0ELb1ELb0ELb0ELb0ELb0ELb0ELi2ELi4ELi4ELi4ELb0EEENS1_24CollectiveEpilogueBwdGQAISA_fSD_Li256ELb0ELb0EEENS1_19SingleTileSchedulerILb0ELb0ELb0ELi128EEEEEEEEEvNT_6ParamsE$_ZN4cute5tupleIJNS_7SwizzleILi3ELi3ELi3EEENS_9MixedBitsILj0ELj432EEENS_6LayoutINS0_IJNS0_IJNS_1CILi2EEES7_S7_EEES7_NS6_ILi8EEEEEENS0_IJNS0_IJNS6_ILi64EEES9_NS6_ILi512EEEEEENS6_ILi8192EEENS6_ILi1024EEEEEEEEEEC2ERKS2_RKS4_RKSH_,($_ZN7cutlass13device_kernelIN5flash19enable_sm80_to_sm89INS1_16FlashAttnBwdSm80INS1_25CollectiveMainloopBwdSm80ILi2ELi2EN4cute5tupleIJNS5_1CILi128EEES8_NS7_ILi64EEEEEENS_10bfloat16_tEfNS_4arch4Sm80ELb0ELb0ELb1ELb0ELb0ELb0ELb0ELb0ELi2ELi4ELi4ELi4ELb0EEENS1_24CollectiveEpilogueBwdGQAISA_fSD_Li256ELb0ELb0EEENS1_19SingleTileSchedulerILb0ELb0ELb0ELi128EEEEEEEEEvNT_6ParamsE$_ZN4cute5tupleIJiEEC2ERKi - $_ZN7cutlass13device_kernelIN5flash19enable_sm80_to_sm89INS1_16FlashAttnBwdSm80INS1_25CollectiveMainloopBwdSm80ILi2ELi2EN4cute5tupleIJNS5_1CILi128EEES8_NS7_ILi64EEEEEENS_10bfloat16_tEfNS_4arch4Sm80ELb0ELb0ELb1ELb0ELb0ELb0ELb0ELb0ELi2ELi4ELi4ELi4ELb0EEENS1_24CollectiveEpilogueBwdGQAISA_fSD_Li256ELb0ELb0EEENS1_19SingleTileSchedulerILb0ELb0ELb0ELi128EEEEEEEEEvNT_6ParamsE$_ZN4cute5tupleIJNS_7SwizzleILi3ELi3ELi3EEENS_9MixedBitsILj0ELj432EEENS_6LayoutINS0_IJNS0_IJNS_1CILi2EEES7_S7_EEES7_NS6_ILi8EEEEEENS0_IJNS0_IJNS6_ILi64EEES9_NS6_ILi512EEEEEENS6_ILi8192EEENS6_ILi1024EEEEEEEEEEC2ERKS2_RKS4_RKSH_)
$_ZN7cutlass13device_kernelIN5flash19enable_sm80_to_sm89INS1_16FlashAttnBwdSm80INS1_25CollectiveMainloopBwdSm80ILi2ELi2EN4cute5tupleIJNS5_1CILi128EEES8_NS7_ILi64EEEEEENS_10bfloat16_tEfNS_4arch4Sm80ELb0ELb0ELb1ELb0ELb0ELb0ELb0ELb0ELi2ELi4ELi4ELi4ELb0EEENS1_24CollectiveEpilogueBwdGQAISA_fSD_Li256ELb0ELb0EEENS1_19SingleTileSchedulerILb0ELb0ELb0ELi128EEEEEEEEEvNT_6ParamsE$_ZN4cute5tupleIJNS_7SwizzleILi3ELi3ELi3EEENS_9MixedBitsILj0ELj432EEENS_6LayoutINS0_IJNS0_IJNS_1CILi2EEES7_S7_EEES7_NS6_ILi8EEEEEENS0_IJNS0_IJNS6_ILi64EEES9_NS6_ILi512EEEEEENS6_ILi8192EEENS6_ILi1024EEEEEEEEEEC2ERKS2_RKS4_RKSH_:
[----:B------:R-:W-:Y:S02]  /*a1b0*/  MOV R6, 0xa1d0 ;  /* 0x0000a1d000067802 */ /* 0x000fe40000000f00 */
[----:B------:R-:W-:Y:S05]  /*a1c0*/  CALL.REL.NOINC `($_ZN7cutlass13device_kernelIN5flash19enable_sm80_to_sm89INS1_16FlashAttnBwdSm80INS1_25CollectiveMainloopBwdSm80ILi2ELi2EN4cute5tupleIJNS5_1CILi128EEES8_NS7_ILi64EEEEEENS_10bfloat16_tEfNS_4arch4Sm80ELb0ELb0ELb1ELb0ELb0ELb0ELb0ELb0ELi2ELi4ELi4ELi4ELb0EEENS1_24CollectiveEpilogueBwdGQAISA_fSD_Li256ELb0ELb0EEENS1_19SingleTileSchedulerILb0ELb0ELb0ELi128EEEEEEEEEvNT_6ParamsE$_ZN4cute3eso3ESOILb1ELb0EJNS_7SwizzleILi3ELi3ELi3EEENS_9MixedBitsILj0ELj432EEENS_6LayoutINS_5tupleIJNS7_IJNS_1CILi2EEES9_S9_EEES9_NS8_ILi8EEEEEENS7_IJNS7_IJNS8_ILi64EEESB_NS8_ILi512EEEEEENS8_ILi8192EEENS8_ILi1024EEEEEEEEEEC2ERKS3_RKS5_RKSJ_) ;  /* 0xfffff85000007944 */ /* 0x000fea0003c3ffff */
[----:B------:R-:W-:-:S04]  /*a1d0*/  MOV R5, 0x0 ;  /* 0x0000000000057802 */ /* 0x000fc80000000f00 */
[----:B------:R-:W-:Y:S05]  /*a1e0*/  RET.REL.NODEC R4 `(_ZN7cutlass13device_kernelIN5flash19enable_sm80_to_sm89INS1_16FlashAttnBwdSm80INS1_25CollectiveMainloopBwdSm80ILi2ELi2EN4cute5tupleIJNS5_1CILi128EEES8_NS7_ILi64EEEEEENS_10bfloat16_tEfNS_4arch4Sm80ELb0ELb0ELb1ELb0ELb0ELb0ELb0ELb0ELi2ELi4ELi4ELi4ELb0EEENS1_24CollectiveEpilogueBwdGQAISA_fSD_Li256ELb0ELb0EEENS1_19SingleTileSchedulerILb0ELb0ELb0ELi128EEEEEEEEEvNT_6ParamsE) ;  /* 0xffff5e1004007950 */ /* 0x000fea0003c3ffff */
        .type           $_ZN7cutlass13device_kernelIN5flash19enable_sm80_to_sm89INS1_16FlashAttnBwdSm80INS1_25CollectiveMainloopBwdSm80ILi2ELi2EN4cute5tupleIJNS5_1CILi128EEES8_NS7_ILi64EEEEEENS_10bfloat16_tEfNS_4arch4Sm80ELb0ELb0ELb1ELb0ELb0ELb0ELb0ELb0ELi2ELi4ELi4ELi4ELb0EEENS1_24CollectiveEpilogueBwdGQAISA_fSD_Li256ELb0ELb0EEENS1_19SingleTileSchedulerILb0ELb0ELb0ELi128EEEEEEEEEvNT_6ParamsE$_ZN4cute5tupleIJiEEC2ERKi,@function
        .size           $_ZN7cutlass13device_kernelIN5flash19enable_sm80_to_sm89INS1_16FlashAttnBwdSm80INS1_25CollectiveMainloopBwdSm80ILi2ELi2EN4cute5tupleIJNS5_1CILi128EEES8_NS7_ILi64EEEEEENS_10bfloat16_tEfNS_4arch4Sm80ELb0ELb0ELb1ELb0ELb0ELb0ELb0ELb0ELi2ELi4ELi4ELi4ELb0EEENS1_24CollectiveEpilogueBwdGQAISA_fSD_Li256ELb0ELb0EEENS1_19SingleTileSchedulerILb0ELb0ELb0ELi128EEEEEEEEEvNT_6ParamsE$_ZN4cute5tupleIJiEEC2ERKi,($_ZN7cutlass13device_kernelIN5flash19enable_sm80_to_sm89INS1_16FlashAttnBwdSm80INS1_25CollectiveMainloopBwdSm80ILi2ELi2EN4cute5tupleIJNS5_1CILi128EEES8_NS7_ILi64EEEEEENS_10bfloat16_tEfNS_4arch4Sm80ELb0ELb0ELb1ELb0ELb0ELb0ELb0ELb0ELi2ELi4ELi4ELi4ELb0EEENS1_24CollectiveEpilogueBwdGQAISA_fSD_Li256ELb0ELb0EEENS1_19SingleTileSchedulerILb0ELb0ELb0ELi128EEEEEEEEEvNT_6ParamsE$_ZN4cute5tupleIJiNS_1CILi0EEEEEC2ERKiRKS2_ - $_ZN7cutlass13device_kernelIN5flash19enable_sm80_to_sm89INS1_16FlashAttnBwdSm80INS1_25CollectiveMainloopBwdSm80ILi2ELi2EN4cute5tupleIJNS5_1CILi128EEES8_NS7_ILi64EEEEEENS_10bfloat16_tEfNS_4arch4Sm80ELb0ELb0ELb1ELb0ELb0ELb0ELb0ELb0ELi2ELi4ELi4ELi4ELb0EEENS1_24CollectiveEpilogueBwdGQAISA_fSD_Li256ELb0ELb0EEENS1_19SingleTileSchedulerILb0ELb0ELb0ELi128EEEEEEEEEvNT_6ParamsE$_ZN4cute5tupleIJiEEC2ERKi)
$_ZN7cutlass13device_kernelIN5flash19enable_sm80_to_sm89INS1_16FlashAttnBwdSm80INS1_25CollectiveMainloopBwdSm80ILi2ELi2EN4cute5tupleIJNS5_1CILi128EEES8_NS7_ILi64EEEEEENS_10bfloat16_tEfNS_4arch4Sm80ELb0ELb0ELb1ELb0ELb0ELb0ELb0ELb0ELi2ELi4ELi4ELi4ELb0EEENS1_24CollectiveEpilogueBwdGQAISA_fSD_Li256ELb0ELb0EEENS1_19SingleTileSchedulerILb0ELb0ELb0ELi128EEEEEEEEEvNT_6ParamsE$_ZN4cute5tupleIJiEEC2ERKi:
[----:B------:R-:W-:Y:S02]  /*a1f0*/  MOV R6, 0xa210 ;  /* 0x0000a21000067802 */ /* 0x000fe40000000f00 */
[----:B------:R-:W-:Y:S05]  /*a200*/  CALL.REL.NOINC `($_ZN7cutlass13device_kernelIN5flash19enable_sm80_to_sm89INS1_16FlashAttnBwdSm80INS1_25CollectiveMainloopBwdSm80ILi2ELi2EN4cute5tupleIJNS5_1CILi128EEES8_NS7_ILi64EEEEEENS_10bfloat16_tEfNS_4arch4Sm80ELb0ELb0ELb1ELb0ELb0ELb0ELb0ELb0ELi2ELi4ELi4ELi4ELb0EEENS1_24CollectiveEpilogueBwdGQAISA_fSD_Li256ELb0ELb0EEENS1_19SingleTileSchedulerILb0ELb0ELb0ELi128EEEEEEEEEvNT_6ParamsE$_ZN4cute3eso3ESOILb0ELb1EJiEEC2ERKi) ;  /* 0xffffc47000007944 */ /* 0x000fea0003c3ffff */
[----:B------:R-:W-:-:S04]  /*a210*/  MOV R11, 0x0 ;  /* 0x00000000000b7802 */ /* 0x000fc80000000f00 */
[----:B------:R-:W-:Y:S05]  /*a220*/  RET.REL.NODEC R10 `(_ZN7cutlass13device_kernelIN5flash19enable_sm80_to_sm89INS1_16FlashAttnBwdSm80INS1_25CollectiveMainloopBwdSm80ILi2ELi2EN4cute5tupleIJNS5_1CILi128EEES8_NS7_ILi64EEEEEENS_10bfloat16_tEfNS_4arch4Sm80ELb0ELb0ELb1ELb0ELb0ELb0ELb0ELb0ELi2ELi4ELi4ELi4ELb0EEENS1_24CollectiveEpilogueBwdGQAISA_fSD_Li256ELb0ELb0EEENS1_19SingleTileSchedulerILb0ELb0ELb0ELi128EEEEEEEEEvNT_6ParamsE) ;  /* 0xffff5dd00a007950 */ /* 0x000fea0003c3ffff */
        .type           $_ZN7cutlass13device_kernelIN5flash19enable_sm80_to_sm89INS1_16FlashAttnBwdSm80INS1_25CollectiveMainloopBwdSm80ILi2ELi2EN4cute5tupleIJNS5_1CILi128EEES8_NS7_ILi64EEEEEENS_10bfloat16_tEfNS_4arch4Sm80ELb0ELb0ELb1ELb0ELb0ELb0ELb0ELb0ELi2ELi4ELi4ELi4ELb0EEENS1_24CollectiveEpilogueBwdGQAISA_fSD_Li256ELb0ELb0EEENS1_19SingleTileSchedulerILb0ELb0ELb0ELi128EEEEEEEEEvNT_6ParamsE$_ZN4cute5tupleIJiNS_1CILi0EEEEEC2ERKiRKS2_,@function
        .size           $_ZN7cutlass13device_kernelIN5flash19enable_sm80_to_sm89INS1_16FlashAttnBwdSm80INS1_25CollectiveMainloopBwdSm80ILi2ELi2EN4cute5tupleIJNS5_1CILi128EEES8_NS7_ILi64EEEEEENS_10bfloat16_tEfNS_4arch4Sm80ELb0ELb0ELb1ELb0ELb0ELb0ELb0ELb0ELi2ELi4ELi4ELi4ELb0EEENS1_24CollectiveEpilogueBwdGQAISA_fSD_Li256ELb0ELb0EEENS1_19SingleTileSchedulerILb0ELb0ELb0ELi128EEEEEEEEEvNT_6ParamsE$_ZN4cute5tupleIJiNS_1CILi0EEEEEC2ERKiRKS2_,($_ZN7cutlass13device_kernelIN5flash19enable_sm80_to_sm89INS1_16FlashAttnBwdSm80INS1_25CollectiveMainloopBwdSm80ILi2ELi2EN4cute5tupleIJNS5_1CILi128EEES8_NS7_ILi64EEEEEENS_10bfloat16_tEfNS_4arch4Sm80ELb0ELb0ELb1ELb0ELb0ELb0ELb0ELb0ELi2ELi4ELi4ELi4ELb0EEENS1_24CollectiveEpilogueBwdGQAISA_fSD_Li256ELb0ELb0EEENS1_19SingleTileSchedulerILb0ELb0ELb0ELi128EEEEEEEEEvNT_6ParamsE$_ZN4cute5tupleIJiiEEC2ERKiS3_ - $_ZN7cutlass13device_kernelIN5flash19enable_sm80_to_sm89INS1_16FlashAttnBwdSm80INS1_25CollectiveMainloopBwdSm80ILi2ELi2EN4cute5tupleIJNS5_1CILi128EEES8_NS7_ILi64EEEEEENS_10bfloat16_tEfNS_4arch4Sm80ELb0ELb0ELb1ELb0ELb0ELb0ELb0ELb0ELi2ELi4ELi4ELi4ELb0EEENS1_24CollectiveEpilogueBwdGQAISA_fSD_Li256ELb0ELb0EEENS1_19SingleTileSchedulerILb0ELb0ELb0ELi128EEEEEEEEEvNT_6ParamsE$_ZN4cute5tupleIJiNS_1CILi0EEEEEC2ERKiRKS2_)
$_ZN7cutlass13device_kernelIN5flash19enable_sm80_to_sm89INS1_16FlashAttnBwdSm80INS1_25CollectiveMainloopBwdSm80ILi2ELi2EN4cute5tupleIJNS5_1CILi128EEES8_NS7_ILi64EEEEEENS_10bfloat16_tEfNS_4arch4Sm80ELb0ELb0ELb1ELb0ELb0ELb0ELb0ELb0ELi2ELi4ELi4ELi4ELb0EEENS1_24CollectiveEpilogueBwdGQAISA_fSD_Li256ELb0ELb0EEENS1_19SingleTileSchedulerILb0ELb0ELb0ELi128EEEEEEEEEvNT_6ParamsE$_ZN4cute5tupleIJiNS_1CILi0EEEEEC2ERKiRKS2_:
[----:B------:R-:W-:Y:S02]  /*a230*/  MOV R6, 0xa250 ;  /* 0x0000a25000067802 */ /* 0x000fe40000000f00 */
[----:B------:R-:W-:Y:S05]  /*a240*/  CALL.REL.NOINC `($_ZN7cutlass13device_kernelIN5flash19enable_sm80_to_sm89INS1_16FlashAttnBwdSm80INS1_25CollectiveMainloopBwdSm80ILi2ELi2EN4cute5tupleIJNS5_1CILi128EEES8_NS7_ILi64EEEEEENS_10bfloat16_tEfNS_4arch4Sm80ELb0ELb0ELb1ELb0ELb0ELb0ELb0ELb0ELi2ELi4ELi4ELi4ELb0EEENS1_24CollectiveEpilogueBwdGQAISA_fSD_Li256ELb0ELb0EEENS1_19SingleTileSchedulerILb0ELb0ELb0ELi128EEEEEEEEEvNT_6ParamsE$_ZN4cute3eso3ESOILb0ELb1EJiNS_1CILi0EEEEEC2ERKiRKS3_) ;  /* 0xffffc48000007944 */ /* 0x000fea0003c3ffff */
[----:B------:R-:W-:-:S04]  /*a250*/  MOV R9, 0x0 ;  /* 0x0000000000097802 */ /* 0x000fc80000000f00 */
[----:B------:R-:W-:Y:S05]  /*a260*/  RET.REL.NODEC R8 `(_ZN7cutlass13device_kernelIN5flash19enable_sm80_to_sm89INS1_16FlashAttnBwdSm80INS1_25CollectiveMainloopBwdSm80ILi2ELi2EN4cute5tupleIJNS5_1CILi128EEES8_NS7_ILi64EEEEEENS_10bfloat16_tEfNS_4arch4Sm80ELb0ELb0ELb1ELb0ELb0ELb0ELb0ELb0ELi2ELi4ELi4ELi4ELb0EEENS1_24CollectiveEpilogueBwdGQAISA_fSD_Li256ELb0ELb0EEENS1_19SingleTileSchedulerILb0ELb0ELb0ELi128EEEEEEEEEvNT_6ParamsE) ;  /* 0xffff5d9008007950 */ /* 0x000fea0003c3ffff */
        .type           $_ZN7cutlass13device_kernelIN5flash19enable_sm80_to_sm89INS1_16FlashAttnBwdSm80INS1_25CollectiveMainloopBwdSm80ILi2ELi2EN4cute5tupleIJNS5_1CILi128EEES8_NS7_ILi64EEEEEENS_10bfloat16_tEfNS_4arch4Sm80ELb0ELb0ELb1ELb0ELb0ELb0ELb0ELb0ELi2ELi4ELi4ELi4ELb0EEENS1_24CollectiveEpilogueBwdGQAISA_fSD_Li256ELb0ELb0EEENS1_19SingleTileSchedulerILb0ELb0ELb0ELi128EEEEEEEEEvNT_6ParamsE$_ZN4cute5tupleIJiiEEC2ERKiS3_,@function
        .size           $_ZN7cutlass13device_kernelIN5flash19enable_sm80_to_sm89INS1_16FlashAttnBwdSm80INS1_25CollectiveMainloopBwdSm80ILi2ELi2EN4cute5tupleIJNS5_1CILi128EEES8_NS7_ILi64EEEEEENS_10bfloat16_tEfNS_4arch4Sm80ELb0ELb0ELb1ELb0ELb0ELb0ELb0ELb0ELi2ELi4ELi4ELi4ELb0EEENS1_24CollectiveEpilogueBwdGQAISA_fSD_Li256ELb0ELb0EEENS1_19SingleTileSchedulerILb0ELb0ELb0ELi128EEEEEEEEEvNT_6ParamsE$_ZN4cute5tupleIJiiEEC2ERKiS3_,($_ZN7cutlass13device_kernelIN5flash19enable_sm80_to_sm89INS1_16FlashAttnBwdSm80INS1_25CollectiveMainloopBwdSm80ILi2ELi2EN4cute5tupleIJNS5_1CILi128EEES8_NS7_ILi64EEEEEENS_10bfloat16_tEfNS_4arch4Sm80ELb0ELb0ELb1ELb0ELb0ELb0ELb0ELb0ELi2ELi4ELi4ELi4ELb0EEENS1_24CollectiveEpilogueBwdGQAISA_fSD_Li256ELb0ELb0EEENS1_19SingleTileSchedulerILb0ELb0ELb0ELi128EEEEEEEEEvNT_6ParamsE$_ZN4cute8gmem_ptrIPKN7cutlass10bfloat16_tEECI1NS_12iter_adaptorIS4_S5_EEES4_ - $_ZN7cutlass13device_kernelIN5flash19enable_sm80_to_sm89INS1_16FlashAttnBwdSm80INS1_25CollectiveMainloopBwdSm80ILi2ELi2EN4cute5tupleIJNS5_1CILi128EEES8_NS7_ILi64EEEEEENS_10bfloat16_tEfNS_4arch4Sm80ELb0ELb0ELb1ELb0ELb0ELb0ELb0ELb0ELi2ELi4ELi4ELi4ELb0EEENS1_24CollectiveEpilogueBwdGQAISA_fSD_Li256ELb0ELb0EEENS1_19SingleTileSchedulerILb0ELb0ELb0ELi128EEEEEEEEEvNT_6ParamsE$_ZN4cute5tupleIJiiEEC2ERKiS3_)
$_ZN7cutlass13device_kernelIN5flash19enable_sm80_to_sm89INS1_16FlashAttnBwdSm80INS1_25CollectiveMainloopBwdSm80ILi2ELi2EN4cute5tupleIJNS5_1CILi128EEES8_NS7_ILi64EEEEEENS_10bfloat16_tEfNS_4arch4Sm80ELb0ELb0ELb1ELb0ELb0ELb0ELb0ELb0ELi2ELi4ELi4ELi4ELb0EEENS1_24CollectiveEpilogueBwdGQAISA_fSD_Li256ELb0ELb0EEENS1_19SingleTileSchedulerILb0ELb0ELb0ELi128EEEEEEEEEvNT_6ParamsE$_ZN4cute5tupleIJiiEEC2ERKiS3_:
[----:B------:R-:W-:Y:S02]  /*a270*/  MOV R8, 0xa290 ;  /* 0x0000a29000087802 */ /* 0x000fe40000000f00 */
[----:B------:R-:W-:Y:S05]  /*a280*/  CALL.REL.NOINC `($_ZN7cutlass13device_kernelIN5flash19enable_sm80_to_sm89INS1_16FlashAttnBwdSm80INS1_25CollectiveMainloopBwdSm80ILi2ELi2EN4cute5tupleIJNS5_1CILi128EEES8_NS7_ILi64EEEEEENS_10bfloat16_tEfNS_4arch4Sm80ELb0ELb0ELb1ELb0ELb0ELb0ELb0ELb0ELi2ELi4ELi4ELi4ELb0EEENS1_24CollectiveEpilogueBwdGQAISA_fSD_Li256ELb0ELb0EEENS1_19SingleTileSchedulerILb0ELb0ELb0ELi128EEEEEEEEEvNT_6ParamsE$_ZN4cute3eso3ESOILb0ELb0EJiiEEC2ERKiS4_) ;  /* 0xffffbcb000007944 */ /* 0x000fea0003c3ffff */
[----:B-1----:R-:W-:Y:S02]  /*a290*/  MOV R2, R6 ;  /* 0x0000000600027202 */ /* 0x002fe40000000f00 */
[----:B------:R-:W-:-:S04]  /*a2a0*/  MOV R3, 0x0 ;  /* 0x0000000000037802 */ /* 0x000fc80000000f00 */
[----:B------:R-:W-:Y:S05]  /*a2b0*/  RET.REL.NODEC R2 `(_ZN7cutlass13device_kernelIN5flash19enable_sm80_to_sm89INS1_16FlashAttnBwdSm80INS1_25CollectiveMainloopBwdSm80ILi2ELi2EN4cute5tupleIJNS5_1CILi128EEES8_NS7_ILi64EEEEEENS_10bfloat16_tEfNS_4arch4Sm80ELb0ELb0ELb1ELb0ELb0ELb0ELb0ELb0ELi2ELi4ELi4ELi4ELb0EEENS1_24CollectiveEpilogueBwdGQAISA_fSD_Li256ELb0ELb0EEENS1_19SingleTileSchedulerILb0ELb0ELb0ELi128EEEEEEEEEvNT_6ParamsE) ;  /* 0xffff5d4002007950 */ /* 0x000fea0003c3ffff */
        .type           $_ZN7cutlass13device_kernelIN5flash19enable_sm80_to_sm89INS1_16FlashAttnBwdSm80INS1_25CollectiveMainloopBwdSm80ILi2ELi2EN4cute5tupleIJNS5_1CILi128EEES8_NS7_ILi64EEEEEENS_10bfloat16_tEfNS_4arch4Sm80ELb0ELb0ELb1ELb0ELb0ELb0ELb0ELb0ELi2ELi4ELi4ELi4ELb0EEENS1_24CollectiveEpilogueBwdGQAISA_fSD_Li256ELb0ELb0EEENS1_19SingleTileSchedulerILb0ELb0ELb0ELi128EEEEEEEEEvNT_6ParamsE$_ZN4cute8gmem_ptrIPKN7cutlass10bfloat16_tEECI1NS_12iter_adaptorIS4_S5_EEES4_,@function
        .size           $_ZN7cutlass13device_kernelIN5flash19enable_sm80_to_sm89INS1_16FlashAttnBwdSm80INS1_25CollectiveMainloopBwdSm80ILi2ELi2EN4cute5tupleIJNS5_1CILi128EEES8_NS7_ILi64EEEEEENS_10bfloat16_tEfNS_4arch4Sm80ELb0ELb0ELb1ELb0ELb0ELb0ELb0ELb0ELi2ELi4ELi4ELi4ELb0EEENS1_24CollectiveEpilogueBwdGQAISA_fSD_Li256ELb0ELb0EEENS1_19SingleTileSchedulerILb0ELb0ELb0ELi128EEEEEEEEEvNT_6ParamsE$_ZN4cute8gmem_ptrIPKN7cutlass10bfloat16_tEECI1NS_12iter_adaptorIS4_S5_EEES4_,($_ZN7cutlass13device_kernelIN5flash19enable_sm80_to_sm89INS1_16FlashAttnBwdSm80INS1_25CollectiveMainloopBwdSm80ILi2ELi2EN4cute5tupleIJNS5_1CILi128EEES8_NS7_ILi64EEEEEENS_10bfloat16_tEfNS_4arch4Sm80ELb0ELb0ELb1ELb0ELb0ELb0ELb0ELb0ELi2ELi4ELi4ELi4ELb0EEENS1_24CollectiveEpilogueBwdGQAISA_fSD_Li256ELb0ELb0EEENS1_19SingleTileSchedulerILb0ELb0ELb0ELi128EEEEEEEEEvNT_6ParamsE$_ZN4cute8gmem_ptrIPKN7cutlass9uint128_tEECI1NS_12iter_adaptorIS4_S5_EEES4_ - $_ZN7cutlass13device_kernelIN5flash19enable_sm80_to_sm89INS1_16FlashAttnBwdSm80INS1_25CollectiveMainloopBwdSm80ILi2ELi2EN4cute5tupleIJNS5_1CILi128EEES8_NS7_ILi64EEEEEENS_10bfloat16_tEfNS_4arch4Sm80ELb0ELb0ELb1ELb0ELb0ELb0ELb0ELb0ELi2ELi4ELi4ELi4ELb0EEENS1_24CollectiveEpilogueBwdGQAISA_fSD_Li256ELb0ELb0EEENS1_19SingleTileSchedulerILb0ELb0ELb0ELi128EEEEEEEEEvNT_6ParamsE$_ZN4cute8gmem_ptrIPKN7cutlass10bfloat16_tEECI1NS_12iter_adaptorIS4_S5_EEES4_)
$_ZN7cutlass13device_kernelIN5flash19enable_sm80_to_sm89INS1_16FlashAttnBwdSm80INS1_25CollectiveMainloopBwdSm80ILi2ELi2EN4cute5tupleIJNS5_1CILi128EEES8_NS7_ILi64EEEEEENS_10bfloat16_tEfNS_4arch4Sm80ELb0ELb0ELb1ELb0ELb0ELb0ELb0ELb0ELi2ELi4ELi4ELi4ELb0EEENS1_24CollectiveEpilogueBwdGQAISA_fSD_Li256ELb0ELb0EEENS1_19SingleTileSchedulerILb0ELb0ELb0ELi128EEEEEEEEEvNT_6ParamsE$_ZN4cute8gmem_ptrIPKN7cutlass10bfloat16_tEECI1NS_12iter_adaptorIS4_S5_EEES4_:
[----:B------:R-:W-:Y:S02]  /*a2c0*/  MOV R10, 0xa2e0 ;  /* 0x0000a2e0000a7802 */ /* 0x000fe40000000f00 */
[----:B------:R-:W-:Y:S05]  /*a2d0*/  CALL.REL.NOINC `($_ZN7cutlass13device_kernelIN5flash19enable_sm80_to_sm89INS1_16FlashAttnBwdSm80INS1_25CollectiveMainloopBwdSm80ILi2ELi2EN4cute5tupleIJNS5_1CILi128EEES8_NS7_ILi64EEEEEENS_10bfloat16_tEfNS_4arch4Sm80ELb0ELb0ELb1ELb0ELb0ELb0ELb0ELb0ELi2ELi4ELi4ELi4ELb0EEENS1_24CollectiveEpilogueBwdGQAISA_fSD_Li256ELb0ELb0EEENS1_19SingleTileSchedulerILb0ELb0ELb0ELi128EEEEEEEEEvNT_6ParamsE$_ZN4cute12iter_adaptorIPKN7cutlass10bfloat16_tENS_8gmem_ptrIS4_EEEC2ES4_) ;  /* 0xffffab4000007944 */ /* 0x000fea0003c3ffff */
[----:B------:R-:W-:Y:S02]  /*a2e0*/  MOV R4, R6 ;  /* 0x0000000600047202 */ /* 0x000fe40000000f00 */
[----:B-1----:R-:W-:-:S04]  /*a2f0*/  MOV R5, 0x0 ;  /* 0x0000000000057802 */ /* 0x002fc80000000f00 */
[----:B------:R-:W-:Y:S05]  /*a300*/  RET.REL.NODEC R4 `(_ZN7cutlass13device_kernelIN5flash19enable_sm80_to_sm89INS1_16FlashAttnBwdSm80INS1_25CollectiveMainloopBwdSm80ILi2ELi2EN4cute5tupleIJNS5_1CILi128EEES8_NS7_ILi64EEEEEENS_10bfloat16_tEfNS_4arch4Sm80ELb0ELb0ELb1ELb0ELb0ELb0ELb0ELb0ELi2ELi4ELi4ELi4ELb0EEENS1_24CollectiveEpilogueBwdGQAISA_fSD_Li256ELb0ELb0EEENS1_19SingleTileSchedulerILb0ELb0ELb0ELi128EEEEEEEEEvNT_6ParamsE) ;  /* 0xffff5cf004007950 */ /* 0x000fea0003c3ffff */
        .type           $_ZN7cutlass13device_kernelIN5flash19enable_sm80_to_sm89INS1_16FlashAttnBwdSm80INS1_25CollectiveMainloopBwdSm80ILi2ELi2EN4cute5tupleIJNS5_1CILi128EEES8_NS7_ILi64EEEEEENS_10bfloat16_tEfNS_4arch4Sm80ELb0ELb0ELb1ELb0ELb0ELb0ELb0ELb0ELi2ELi4ELi4ELi4ELb0EEENS1_24CollectiveEpilogueBwdGQAISA_fSD_Li256ELb0ELb0EEENS1_19SingleTileSchedulerILb0ELb0ELb0ELi128EEEEEEEEEvNT_6ParamsE$_ZN4cute8gmem_ptrIPKN7cutlass9uint128_tEECI1NS_12iter_adaptorIS4_S5_EEES4_,@function
        .size           $_ZN7cutlass13device_kernelIN5flash19enable_sm80_to_sm89INS1_16FlashAttnBwdSm80INS1_25CollectiveMainloopBwdSm80ILi2ELi2EN4cute5tupleIJNS5_1CILi128EEES8_NS7_ILi64EEEEEENS_10bfloat16_tEfNS_4arch4Sm80ELb0ELb0ELb1ELb0ELb0ELb0ELb0ELb0ELi2ELi4ELi4ELi4ELb0EEENS1_24CollectiveEpilogueBwdGQAISA_fSD_Li256ELb0ELb0EEENS1_19SingleTileSchedulerILb0ELb0ELb0ELi128EEEEEEEEEvNT_6ParamsE$_ZN4cute8gmem_ptrIPKN7cutlass9uint128_tEECI1NS_12iter_adaptorIS4_S5_EEES4_,($_ZN7cutlass13device_kernelIN5flash19enable_sm80_to_sm89INS1_16FlashAttnBwdSm80INS1_25CollectiveMainloopBwdSm80ILi2ELi2EN4cute5tupleIJNS5_1CILi128EEES8_NS7_ILi64EEEEEENS_10bfloat16_tEfNS_4arch4Sm80ELb0ELb0ELb1ELb0ELb0ELb0ELb0ELb0ELi2ELi4ELi4ELi4ELb0EEENS1_24CollectiveEpilogueBwdGQAISA_fSD_Li256ELb0ELb0EEENS1_19SingleTileSchedulerILb0ELb0ELb0ELi128EEEEEEEEEvNT_6ParamsE$_ZN4cute8gmem_ptrIPKfECI1NS_12iter_adaptorIS2_S3_EEES2_ - $_ZN7cutlass13device_kernelIN5flash19enable_sm80_to_sm89INS1_16FlashAttnBwdSm80INS1_25CollectiveMainloopBwdSm80ILi2ELi2EN4cute5tupleIJNS5_1CILi128EEES8_NS7_ILi64EEEEEENS_10bfloat16_tEfNS_4arch4Sm80ELb0ELb0ELb1ELb0ELb0ELb0ELb0ELb0ELi2ELi4ELi4ELi4ELb0EEENS1_24CollectiveEpilogueBwdGQAISA_fSD_Li256ELb0ELb0EEENS1_19SingleTileSchedulerILb0ELb0ELb0ELi128EEEEEEEEEvNT_6ParamsE$_ZN4cute8gmem_ptrIPKN7cutlass9uint128_tEECI1NS_12iter_adaptorIS4_S5_EEES4_)
$_ZN7cutlass13device_kernelIN5flash19enable_sm80_to_sm89INS1_16FlashAttnBwdSm80INS1_25CollectiveMainloopBwdSm80ILi2ELi2EN4cute5tupleIJNS5_1CILi128EEES8_NS7_ILi64EEEEEENS_10bfloat16_tEfNS_4arch4Sm80ELb0ELb0ELb1ELb0ELb0ELb0ELb0ELb0ELi2ELi4ELi4ELi4ELb0EEENS1_24CollectiveEpilogueBwdGQAISA_fSD_Li256ELb0ELb0EEENS1_19SingleTileSchedulerILb0ELb0ELb0ELi128EEEEEEEEEvNT_6ParamsE$_ZN4cute8gmem_ptrIPKN7cutlass9uint128_tEECI1NS_12iter_adaptorIS4_S5_EEES4_:
[----:B------:R-:W-:Y:S02]  /*a310*/  MOV R80, 0xa330 ;  /* 0x0000a33000507802 */ /* 0x000fe40000000f00 */
[----:B------:R-:W-:Y:S05]  /*a320*/  CALL.REL.NOINC `($_ZN7cutlass13device_kernelIN5flash19enable_sm80_to_sm89INS1_16FlashAttnBwdSm80INS1_25CollectiveMainloopBwdSm80ILi2ELi2EN4cute5tupleIJNS5_1CILi128EEES8_NS7_ILi64EEEEEENS_10bfloat16_tEfNS_4arch4Sm80ELb0ELb0ELb1ELb0ELb0ELb0ELb0ELb0ELi2ELi4ELi4ELi4ELb0EEENS1_24CollectiveEpilogueBwdGQAISA_fSD_Li256ELb0ELb0EEENS1_19SingleTileSchedulerILb0ELb0ELb0ELi128EEEEEEEEEvNT_6ParamsE$_ZN4cute12iter_adaptorIPKN7cutlass9uint128_tENS_8gmem_ptrIS4_EEEC2ES4_) ;  /* 0xffffab5000007944 */ /* 0x000fea0003c3ffff */
[----:B------:R-:W-:-:S04]  /*a330*/  MOV R11, 0x0 ;  /* 0x00000000000b7802 */ /* 0x000fc80000000f00 */
[----:B------:R-:W-:Y:S05]  /*a340*/  RET.REL.NODEC R10 `(_ZN7cutlass13device_kernelIN5flash19enable_sm80_to_sm89INS1_16FlashAttnBwdSm80INS1_25CollectiveMainloopBwdSm80ILi2ELi2EN4cute5tupleIJNS5_1CILi128EEES8_NS7_ILi64EEEEEENS_10bfloat16_tEfNS_4arch4Sm80ELb0ELb0ELb1ELb0ELb0ELb0ELb0ELb0ELi2ELi4ELi4ELi4ELb0EEENS1_24CollectiveEpilogueBwdGQAISA_fSD_Li256ELb0ELb0EEENS1_19SingleTileSchedulerILb0ELb0ELb0ELi128EEEEEEEEEvNT_6ParamsE) ;  /* 0xffff5cb00a007950 */ /* 0x000fea0003c3ffff */
        .type           $_ZN7cutlass13device_kernelIN5flash19enable_sm80_to_sm89INS1_16FlashAttnBwdSm80INS1_25CollectiveMainloopBwdSm80ILi2ELi2EN4cute5tupleIJNS5_1CILi128EEES8_NS7_ILi64EEEEEENS_10bfloat16_tEfNS_4arch4Sm80ELb0ELb0ELb1ELb0ELb0ELb0ELb0ELb0ELi2ELi4ELi4ELi4ELb0EEENS1_24CollectiveEpilogueBwdGQAISA_fSD_Li256ELb0ELb0EEENS1_19SingleTileSchedulerILb0ELb0ELb0ELi128EEEEEEEEEvNT_6ParamsE$_ZN4cute8gmem_ptrIPKfECI1NS_12iter_adaptorIS2_S3_EEES2_,@function
        .size           $_ZN7cutlass13device_kernelIN5flash19enable_sm80_to_sm89INS1_16FlashAttnBwdSm80INS1_25CollectiveMainloopBwdSm80ILi2ELi2EN4cute5tupleIJNS5_1CILi128EEES8_NS7_ILi64EEEEEENS_10bfloat16_tEfNS_4arch4Sm80ELb0ELb0ELb1ELb0ELb0ELb0ELb0ELb0ELi2ELi4ELi4ELi4ELb0EEENS1_24CollectiveEpilogueBwdGQAISA_fSD_Li256ELb0ELb0EEENS1_19SingleTileSchedulerILb0ELb0ELb0ELi128EEEEEEEEEvNT_6ParamsE$_ZN4cute8gmem_ptrIPKfECI1NS_12iter_adaptorIS2_S3_EEES2_,($_ZN7cutlass13device_kernelIN5flash19enable_sm80_to_sm89INS1_16FlashAttnBwdSm80INS1_25CollectiveMainloopBwdSm80ILi2ELi2EN4cute5tupleIJNS5_1CILi128EEES8_NS7_ILi64EEEEEENS_10bfloat16_tEfNS_4arch4Sm80ELb0ELb0ELb1ELb0ELb0ELb0ELb0ELb0ELi2ELi4ELi4ELi4ELb0EEENS1_24CollectiveEpilogueBwdGQAISA_fSD_Li256ELb0ELb0EEENS1_19SingleTileSchedulerILb0ELb0ELb0ELi128EEEEEEEEEvNT_6ParamsE$_ZN4cute8gmem_ptrIPfECI1NS_12iter_adaptorIS1_S2_EEES1_ - $_ZN7cutlass13device_kernelIN5flash19enable_sm80_to_sm89INS1_16FlashAttnBwdSm80INS1_25CollectiveMainloopBwdSm80ILi2ELi2EN4cute5tupleIJNS5_1CILi128EEES8_NS7_ILi64EEEEEENS_10bfloat16_tEfNS_4arch4Sm80ELb0ELb0ELb1ELb0ELb0ELb0ELb0ELb0ELi2ELi4ELi4ELi4ELb0EEENS1_24CollectiveEpilogueBwdGQAISA_fSD_Li256ELb0ELb0EEENS1_19SingleTileSchedulerILb0ELb0ELb0ELi128EEEEEEEEEvNT_6ParamsE$_ZN4cute8gmem_ptrIPKfECI1NS_12iter_adaptorIS2_S3_EEES2_)
$_ZN7cutlass13device_kernelIN5flash19enable_sm80_to_sm89INS1_16FlashAttnBwdSm80INS1_25CollectiveMainloopBwdSm80ILi2ELi2EN4cute5tupleIJNS5_1CILi128EEES8_NS7_ILi64EEEEEENS_10bfloat16_tEfNS_4arch4Sm80ELb0ELb0ELb1ELb0ELb0ELb0ELb0ELb0ELi2ELi4ELi4ELi4ELb0EEENS1_24CollectiveEpilogueBwdGQAISA_fSD_Li256ELb0ELb0EEENS1_19SingleTileSchedulerILb0ELb0ELb0ELi128EEEEEEEEEvNT_6ParamsE$_ZN4cute8gmem_ptrIPKfECI1NS_12iter_adaptorIS2_S3_EEES2_:
[----:B------:R-:W-:Y:S02]  /*a350*/  MOV R16, 0xa370 ;  /* 0x0000a37000107802 */ /* 0x000fe40000000f00 */
[----:B------:R-:W-:Y:S05]  /*a360*/  CALL.REL.NOINC `($_ZN7cutlass13device_kernelIN5flash19enable_sm80_to_sm89INS1_16FlashAttnBwdSm80INS1_25CollectiveMainloopBwdSm80ILi2ELi2EN4cute5tupleIJNS5_1CILi128EEES8_NS7_ILi64EEEEEENS_10bfloat16_tEfNS_4arch4Sm80ELb0ELb0ELb1ELb0ELb0ELb0ELb0ELb0ELi2ELi4ELi4ELi4ELb0EEENS1_24CollectiveEpilogueBwdGQAISA_fSD_Li256ELb0ELb0EEENS1_19SingleTileSchedulerILb0ELb0ELb0ELi128EEEEEEEEEvNT_6ParamsE$_ZN4cute12iter_adaptorIPKfNS_8gmem_ptrIS2_EEEC2ES2_) ;  /* 0xffffab5000007944 */ /* 0x000fea0003c3ffff */
[----:B------:R-:W-:-:S04]  /*a370*/  MOV R11, 0x0 ;  /* 0x00000000000b7802 */ /* 0x000fc80000000f00 */
[----:B------:R-:W-:Y:S05]  /*a380*/  RET.REL.NODEC R10 `(_ZN7cutlass13device_kernelIN5flash19enable_sm80_to_sm89INS1_16FlashAttnBwdSm80INS1_25CollectiveMainloopBwdSm80ILi2ELi2EN4cute5tupleIJNS5_1CILi128EEES8_NS7_ILi64EEEEEENS_10bfloat16_tEfNS_4arch4Sm80ELb0ELb0ELb1ELb0ELb0ELb0ELb0ELb0ELi2ELi4ELi4ELi4ELb0EEENS1_24CollectiveEpilogueBwdGQAISA_fSD_Li256ELb0ELb0EEENS1_19SingleTileSchedulerILb0ELb0ELb0ELi128EEEEEEEEEvNT_6ParamsE) ;  /* 0xffff5c700a007950 */ /* 0x000fea0003c3ffff */
        .type           $_ZN7cutlass13device_kernelIN5flash19enable_sm80_to_sm89INS1_16FlashAttnBwdSm80INS1_25CollectiveMainloopBwdSm80ILi2ELi2EN4cute5tupleIJNS5_1CILi128EEES8_NS7_ILi64EEEEEENS_10bfloat16_tEfNS_4arch4Sm80ELb0ELb0ELb1ELb0ELb0ELb0ELb0ELb0ELi2ELi4ELi4ELi4ELb0EEENS1_24CollectiveEpilogueBwdGQAISA_fSD_Li256ELb0ELb0EEENS1_19SingleTileSchedulerILb0ELb0ELb0ELi128EEEEEEEEEvNT_6ParamsE$_ZN4cute8gmem_ptrIPfECI1NS_12iter_adaptorIS1_S2_EEES1_,@function
        .size           $_ZN7cutlass13device_kernelIN5flash19enable_sm80_to_sm89INS1_16FlashAttnBwdSm80INS1_25CollectiveMainloopBwdSm80ILi2ELi2EN4cute5tupleIJNS5_1CILi128EEES8_NS7_ILi64EEEEEENS_10bfloat16_tEfNS_4arch4Sm80ELb0ELb0ELb1ELb0ELb0ELb0ELb0ELb0ELi2ELi4ELi4ELi4ELb0EEENS1_24CollectiveEpilogueBwdGQAISA_fSD_Li256ELb0ELb0EEENS1_19SingleTileSchedulerILb0ELb0ELb0ELi128EEEEEEEEEvNT_6ParamsE$_ZN4cute8gmem_ptrIPfECI1NS_12iter_adaptorIS1_S2_EEES1_,($_ZN7cutlass13device_kernelIN5flash19enable_sm80_to_sm89INS1_16FlashAttnBwdSm80INS1_25CollectiveMainloopBwdSm80ILi2ELi2EN4cute5tupleIJNS5_1CILi128EEES8_NS7_ILi64EEEEEENS_10bfloat16_tEfNS_4arch4Sm80ELb0ELb0ELb1ELb0ELb0ELb0ELb0ELb0ELi2ELi4ELi4ELi4ELb0EEENS1_24CollectiveEpilogueBwdGQAISA_fSD_Li256ELb0ELb0EEENS1_19SingleTileSchedulerILb0ELb0ELb0ELi128EEEEEEEEEvNT_6ParamsE$_ZN4cute8smem_ptrIPN7cutlass10bfloat16_tEECI1NS_12iter_adaptorIS3_S4_EEES3_ - $_ZN7cutlass13device_kernelIN5flash19enable_sm80_to_sm89INS1_16FlashAttnBwdSm80INS1_25CollectiveMainloopBwdSm80ILi2ELi2EN4cute5tupleIJNS5_1CILi128EEES8_NS7_ILi64EEEEEENS_10bfloat16_tEfNS_4arch4Sm80ELb0ELb0ELb1ELb0ELb0ELb0ELb0ELb0ELi2ELi4ELi4ELi4ELb0EEENS1_24CollectiveEpilogueBwdGQAISA_fSD_Li256ELb0ELb0EEENS1_19SingleTileSchedulerILb0ELb0ELb0ELi128EEEEEEEEEvNT_6ParamsE$_ZN4cute8gmem_ptrIPfECI1NS_12iter_adaptorIS1_S2_EEES1_)
$_ZN7cutlass13device_kernelIN5flash19enable_sm80_to_sm89INS1_16FlashAttnBwdSm80INS1_25CollectiveMainloopBwdSm80ILi2ELi2EN4cute5tupleIJNS5_1CILi128EEES8_NS7_ILi64EEEEEENS_10bfloat16_tEfNS_4arch4Sm80ELb0ELb0ELb1ELb0ELb0ELb0ELb0ELb0ELi2ELi4ELi4ELi4ELb0EEENS1_24CollectiveEpilogueBwdGQAISA_fSD_Li256ELb0ELb0EEENS1_19SingleTileSchedulerILb0ELb0ELb0ELi128EEEEEEEEEvNT_6ParamsE$_ZN4cute8gmem_ptrIPfECI1NS_12iter_adaptorIS1_S2_EEES1_:
[----:B------:R-:W-:Y:S02]  /*a390*/  MOV R4, 0xa3b0 ;  /* 0x0000a3b000047802 */ /* 0x000fe40000000f00 */
[----:B------:R-:W-:Y:S05]  /*a3a0*/  CALL.REL.NOINC `($_ZN7cutlass13device_kernelIN5flash19enable_sm80_to_sm89INS1_16FlashAttnBwdSm80INS1_25CollectiveMainloopBwdSm80ILi2ELi2EN4cute5tupleIJNS5_1CILi128EEES8_NS7_ILi64EEEEEENS_10bfloat16_tEfNS_4arch4Sm80ELb0ELb0ELb1ELb0ELb0ELb0ELb0ELb0ELi2ELi4ELi4ELi4ELb0EEENS1_24CollectiveEpilogueBwdGQAISA_fSD_Li256ELb0ELb0EEENS1_19SingleTileSchedulerILb0ELb0ELb0ELi128EEEEEEEEEvNT_6ParamsE$_ZN4cute12iter_adaptorIPfNS_8gmem_ptrIS1_EEEC2ES1_) ;  /* 0xffffabd000007944 */ /* 0x000fea0003c3ffff */
[----:B------:R-:W-:-:S04]  /*a3b0*/  MOV R9, 0x0 ;  /* 0x0000000000097802 */ /* 0x000fc80000000f00 */
[----:B------:R-:W-:Y:S05]  /*a3c0*/  RET.REL.NODEC R8 `(_ZN7cutlass13device_kernelIN5flash19enable_sm80_to_sm89INS1_16FlashAttnBwdSm80INS1_25CollectiveMainloopBwdSm80ILi2ELi2EN4cute5tupleIJNS5_1CILi128EEES8_NS7_ILi64EEEEEENS_10bfloat16_tEfNS_4arch4Sm80ELb0ELb0ELb1ELb0ELb0ELb0ELb0ELb0ELi2ELi4ELi4ELi4ELb0EEENS1_24CollectiveEpilogueBwdGQAISA_fSD_Li256ELb0ELb0EEENS1_19SingleTileSchedulerILb0ELb0ELb0ELi128EEEEEEEEEvNT_6ParamsE) ;  /* 0xffff5c3008007950 */ /* 0x000fea0003c3ffff */
        .type           $_ZN7cutlass13device_kernelIN5flash19enable_sm80_to_sm89INS1_16FlashAttnBwdSm80INS1_25CollectiveMainloopBwdSm80ILi2ELi2EN4cute5tupleIJNS5_1CILi128EEES8_NS7_ILi64EEEEEENS_10bfloat16_tEfNS_4arch4Sm80ELb0ELb0ELb1ELb0ELb0ELb0ELb0ELb0ELi2ELi4ELi4ELi4ELb0EEENS1_24CollectiveEpilogueBwdGQAISA_fSD_Li256ELb0ELb0EEENS1_19SingleTileSchedulerILb0ELb0ELb0ELi128EEEEEEEEEvNT_6ParamsE$_ZN4cute8smem_ptrIPN7cutlass10bfloat16_tEECI1NS_12iter_adaptorIS3_S4_EEES3_,@function
        .size           $_ZN7cutlass13device_kernelIN5flash19enable_sm80_to_sm89INS1_16FlashAttnBwdSm80INS1_25CollectiveMainloopBwdSm80ILi2ELi2EN4cute5tupleIJNS5_1CILi128EEES8_NS7_ILi64EEEEEENS_10bfloat16_tEfNS_4arch4Sm80ELb0ELb0ELb1ELb0ELb0ELb0ELb0ELb0ELi2ELi4ELi4ELi4ELb0EEENS1_24CollectiveEpilogueBwdGQAISA_fSD_Li256ELb0ELb0EEENS1_19SingleTileSchedulerILb0ELb0ELb0ELi128EEEEEEEEEvNT_6ParamsE$_ZN4cute8smem_ptrIPN7cutlass10bfloat16_tEECI1NS_12iter_adaptorIS3_S4_EEES3_,($_ZN7cutlass13device_kernelIN5flash19enable_sm80_to_sm89INS1_16FlashAttnBwdSm80INS1_25CollectiveMainloopBwdSm80ILi2ELi2EN4cute5tupleIJNS5_1CILi128EEES8_NS7_ILi64EEEEEENS_10bfloat16_tEfNS_4arch4Sm80ELb0ELb0ELb1ELb0ELb0ELb0ELb0ELb0ELi2ELi4ELi4ELi4ELb0EEENS1_24CollectiveEpilogueBwdGQAISA_fSD_Li256ELb0ELb0EEENS1_19SingleTileSchedulerILb0ELb0ELb0ELi128EEEEEEEEEvNT_6ParamsE$_ZN4cute8smem_ptrIPN7cutlass9uint128_tEECI1NS_12iter_adaptorIS3_S4_EEES3_ - $_ZN7cutlass13device_kernelIN5flash19enable_sm80_to_sm89INS1_16FlashAttnBwdSm80INS1_25CollectiveMainloopBwdSm80ILi2ELi2EN4cute5tupleIJNS5_1CILi128EEES8_NS7_ILi64EEEEEENS_10bfloat16_tEfNS_4arch4Sm80ELb0ELb0ELb1ELb0ELb0ELb0ELb0ELb0ELi2ELi4ELi4ELi4ELb0EEENS1_24CollectiveEpilogueBwdGQAISA_fSD_Li256ELb0ELb0EEENS1_19SingleTileSchedulerILb0ELb0ELb0ELi128EEEEEEEEEvNT_6ParamsE$_ZN4cute8smem_ptrIPN7cutlass10bfloat16_tEECI1NS_12iter_adaptorIS3_S4_EEES3_)
$_ZN7cutlass13device_kernelIN5flash19enable_sm80_to_sm89INS1_16FlashAttnBwdSm80INS1_25CollectiveMainloopBwdSm80ILi2ELi2EN4cute5tupleIJNS5_1CILi128EEES8_NS7_ILi64EEEEEENS_10bfloat16_tEfNS_4arch4Sm80ELb0ELb0ELb1ELb0ELb0ELb0ELb0ELb0ELi2ELi4ELi4ELi4ELb0EEENS1_24CollectiveEpilogueBwdGQAISA_fSD_Li256ELb0ELb0EEENS1_19SingleTileSchedulerILb0ELb0ELb0ELi128EEEEEEEEEvNT_6ParamsE$_ZN4cute8smem_ptrIPN7cutlass10bfloat16_tEECI1NS_12iter_adaptorIS3_S4_EEES3_:
[----:B------:R-:W-:Y:S02]  /*a3d0*/  MOV R10, 0xa3f0 ;  /* 0x0000a3f0000a7802 */ /* 0x000fe40000000f00 */
[----:B------:R-:W-:Y:S05]  /*a3e0*/  CALL.REL.NOINC `($_ZN7cutlass13device_kernelIN5flash19enable_sm80_to_sm89INS1_16FlashAttnBwdSm80INS1_25CollectiveMainloopBwdSm80ILi2ELi2EN4cute5tupleIJNS5_1CILi128EEES8_NS7_ILi64EEEEEENS_10bfloat16_tEfNS_4arch4Sm80ELb0ELb0ELb1ELb0ELb0ELb0ELb0ELb0ELi2ELi4ELi4ELi4ELb0EEENS1_24CollectiveEpilogueBwdGQAISA_fSD_Li256ELb0ELb0EEENS1_19SingleTileSchedulerILb0ELb0ELb0ELi128EEEEEEEEEvNT_6ParamsE$_ZN4cute12iter_adaptorIPN7cutlass10bfloat16_tENS_8smem_ptrIS3_EEEC2ES3_) ;  /* 0xffffab1000007944 */ /* 0x000fea0003c3ffff */
[----:B------:R-:W-:-:S04]  /*a3f0*/  MOV R9, 0x0 ;  /* 0x0000000000097802 */ /* 0x000fc80000000f00 */
[----:B------:R-:W-:Y:S05]  /*a400*/  RET.REL.NODEC R8 `(_ZN7cutlass13device_kernelIN5flash19enable_sm80_to_sm89INS1_16FlashAttnBwdSm80INS1_25CollectiveMainloopBwdSm80ILi2ELi2EN4cute5tupleIJNS5_1CILi128EEES8_NS7_ILi64EEEEEENS_10bfloat16_tEfNS_4arch4Sm80ELb0ELb0ELb1ELb0ELb0ELb0ELb0ELb0ELi2ELi4ELi4ELi4ELb0EEENS1_24CollectiveEpilogueBwdGQAISA_fSD_Li256ELb0ELb0EEENS1_19SingleTileSchedulerILb0ELb0ELb0ELi128EEEEEEEEEvNT_6ParamsE) ;  /* 0xffff5bf008007950 */ /* 0x000fea0003c3ffff */
        .type           $_ZN7cutlass13device_kernelIN5flash19enable_sm80_to_sm89INS1_16FlashAttnBwdSm80INS1_25CollectiveMainloopBwdSm80ILi2ELi2EN4cute5tupleIJNS5_1CILi128EEES8_NS7_ILi64EEEEEENS_10bfloat16_tEfNS_4arch4Sm80ELb0ELb0ELb1ELb0ELb0ELb0ELb0ELb0ELi2ELi4ELi4ELi4ELb0EEENS1_24CollectiveEpilogueBwdGQAISA_fSD_Li256ELb0ELb0EEENS1_19SingleTileSchedulerILb0ELb0ELb0ELi128EEEEEEEEEvNT_6ParamsE$_ZN4cute8smem_ptrIPN7cutlass9uint128_tEECI1NS_12iter_adaptorIS3_S4_EEES3_,@function
        .size           $_ZN7cutlass13device_kernelIN5flash19enable_sm80_to_sm89INS1_16FlashAttnBwdSm80INS1_25CollectiveMainloopBwdSm80ILi2ELi2EN4cute5tupleIJNS5_1CILi128EEES8_NS7_ILi64EEEEEENS_10bfloat16_tEfNS_4arch4Sm80ELb0ELb0ELb1ELb0ELb0ELb0ELb0ELb0ELi2ELi4ELi4ELi4ELb0EEENS1_24CollectiveEpilogueBwdGQAISA_fSD_Li256ELb0ELb0EEENS1_19SingleTileSchedulerILb0ELb0ELb0ELi128EEEEEEEEEvNT_6ParamsE$_ZN4cute8smem_ptrIPN7cutlass9uint128_tEECI1NS_12iter_adaptorIS3_S4_EEES3_,($_ZN7cutlass13device_kernelIN5flash19enable_sm80_to_sm89INS1_16FlashAttnBwdSm80INS1_25CollectiveMainloopBwdSm80ILi2ELi2EN4cute5tupleIJNS5_1CILi128EEES8_NS7_ILi64EEEEEENS_10bfloat16_tEfNS_4arch4Sm80ELb0ELb0ELb1ELb0ELb0ELb0ELb0ELb0ELi2ELi4ELi4ELi4ELb0EEENS1_24CollectiveEpilogueBwdGQAISA_fSD_Li256ELb0ELb0EEENS1_19SingleTileSchedulerILb0ELb0ELb0ELi128EEEEEEEEEvNT_6ParamsE$_ZN4cute8smem_ptrIPfECI1NS_12iter_adaptorIS1_S2_EEES1_ - $_ZN7cutlass13device_kernelIN5flash19enable_sm80_to_sm89INS1_16FlashAttnBwdSm80INS1_25CollectiveMainloopBwdSm80ILi2ELi2EN4cute5tupleIJNS5_1CILi128EEES8_NS7_ILi64EEEEEENS_10bfloat16_tEfNS_4arch4Sm80ELb0ELb0ELb1ELb0ELb0ELb0ELb0ELb0ELi2ELi4ELi4ELi4ELb0EEENS1_24CollectiveEpilogueBwdGQAISA_fSD_Li256ELb0ELb0EEENS1_19SingleTileSchedulerILb0ELb0ELb0ELi128EEEEEEEEEvNT_6ParamsE$_ZN4cute8smem_ptrIPN7cutlass9uint128_tEECI1NS_12iter_adaptorIS3_S4_EEES3_)
$_ZN7cutlass13device_kernelIN5flash19enable_sm80_to_sm89INS1_16FlashAttnBwdSm80INS1_25CollectiveMainloopBwdSm80ILi2ELi2EN4cute5tupleIJNS5_1CILi128EEES8_NS7_ILi64EEEEEENS_10bfloat16_tEfNS_4arch4Sm80ELb0ELb0ELb1ELb0ELb0ELb0ELb0ELb0ELi2ELi4ELi4ELi4ELb0EEENS1_24CollectiveEpilogueBwdGQAISA_fSD_Li256ELb0ELb0EEENS1_19SingleTileSchedulerILb0ELb0ELb0ELi128EEEEEEEEEvNT_6ParamsE$_ZN4cute8smem_ptrIPN7cutlass9uint128_tEECI1NS_12iter_adaptorIS3_S4_EEES3_:
[----:B------:R-:W-:Y:S02]  /*a410*/  MOV R10, 0xa430 ;  /* 0x0000a430000a7802 */ /* 0x000fe40000000f00 */
[----:B------:R-:W-:Y:S05]  /*a420*/  CALL.REL.NOINC `($_ZN7cutlass13device_kernelIN5flash19enable_sm80_to_sm89INS1_16FlashAttnBwdSm80INS1_25CollectiveMainloopBwdSm80ILi2ELi2EN4cute5tupleIJNS5_1CILi128EEES8_NS7_ILi64EEEEEENS_10bfloat16_tEfNS_4arch4Sm80ELb0ELb0ELb1ELb0ELb0ELb0ELb0ELb0ELi2ELi4ELi4ELi4ELb0EEENS1_24CollectiveEpilogueBwdGQAISA_fSD_Li256ELb0ELb0EEENS1_19SingleTileSchedulerILb0ELb0ELb0ELi128EEEEEEEEEvNT_6ParamsE$_ZN4cute12iter_adaptorIPN7cutlass9uint128_tENS_8smem_ptrIS3_EEEC2ES3_) ;  /* 0xffffab1000007944 */ /* 0x000fea0003c3ffff */
[----:B------:R-:W-:-:S04]  /*a430*/  MOV R9, 0x0 ;  /* 0x0000000000097802 */ /* 0x000fc80000000f00 */
[----:B------:R-:W-:Y:S05]  /*a440*/  RET.REL.NODEC R8 `(_ZN7cutlass13device_kernelIN5flash19enable_sm80_to_sm89INS1_16FlashAttnBwdSm80INS1_25CollectiveMainloopBwdSm80ILi2ELi2EN4cute5tupleIJNS5_1CILi128EEES8_NS7_ILi64EEEEEENS_10bfloat16_tEfNS_4arch4Sm80ELb0ELb0ELb1ELb0ELb0ELb0ELb0ELb0ELi2ELi4ELi4ELi4ELb0EEENS1_24CollectiveEpilogueBwdGQAISA_fSD_Li256ELb0ELb0EEENS1_19SingleTileSchedulerILb0ELb0ELb0ELi128EEEEEEEEEvNT_6ParamsE) ;  /* 0xffff5bb008007950 */ /* 0x000fea0003c3ffff */
        .type           $_ZN7cutlass13device_kernelIN5flash19enable_sm80_to_sm89INS1_16FlashAttnBwdSm80INS1_25CollectiveMainloopBwdSm80ILi2ELi2EN4cute5tupleIJNS5_1CILi128EEES8_NS7_ILi64EEEEEENS_10bfloat16_tEfNS_4arch4Sm80ELb0ELb0ELb1ELb0ELb0ELb0ELb0ELb0ELi2ELi4ELi4ELi4ELb0EEENS1_24CollectiveEpilogueBwdGQAISA_fSD_Li256ELb0ELb0EEENS1_19SingleTileSchedulerILb0ELb0ELb0ELi128EEEEEEEEEvNT_6ParamsE$_ZN4cute8smem_ptrIPfECI1NS_12iter_adaptorIS1_S2_EEES1_,@function
        .size           $_ZN7cutlass13device_kernelIN5flash19enable_sm80_to_sm89INS1_16FlashAttnBwdSm80INS1_25CollectiveMainloopBwdSm80ILi2ELi2EN4cute5tupleIJNS5_1CILi128EEES8_NS7_ILi64EEEEEENS_10bfloat16_tEfNS_4arch4Sm80ELb0ELb0ELb1ELb0ELb0ELb0ELb0ELb0ELi2ELi4ELi4ELi4ELb0EEENS1_24CollectiveEpilogueBwdGQAISA_fSD_Li256ELb0ELb0EEENS1_19SingleTileSchedulerILb0ELb0ELb0ELi128EEEEEEEEEvNT_6ParamsE$_ZN4cute8smem_ptrIPfECI1NS_12iter_adaptorIS1_S2_EEES1_,($_ZN7cutlass13device_kernelIN5flash19enable_sm80_to_sm89INS1_16FlashAttnBwdSm80INS1_25CollectiveMainloopBwdSm80ILi2ELi2EN4cute5tupleIJNS5_1CILi128EEES8_NS7_ILi64EEEEEENS_10bfloat16_tEfNS_4arch4Sm80ELb0ELb0ELb1ELb0ELb0ELb0ELb0ELb0ELi2ELi4ELi4ELi4ELb0EEENS1_24CollectiveEpilogueBwdGQAISA_fSD_Li256ELb0ELb0EEENS1_19SingleTileSchedulerILb0ELb0ELb0ELi128EEEEEEEEEvNT_6ParamsE$_ZN4cute8smem_ptrIPjECI1NS_12iter_adaptorIS1_S2_EEES1_ - $_ZN7cutlass13device_kernelIN5flash19enable_sm80_to_sm89INS1_16FlashAttnBwdSm80INS1_25CollectiveMainloopBwdSm80ILi2ELi2EN4cute5tupleIJNS5_1CILi128EEES8_NS7_ILi64EEEEEENS_10bfloat16_tEfNS_4arch4Sm80ELb0ELb0ELb1ELb0ELb0ELb0ELb0ELb0ELi2ELi4ELi4ELi4ELb0EEENS1_24CollectiveEpilogueBwdGQAISA_fSD_Li256ELb0ELb0EEENS1_19SingleTileSchedulerILb0ELb0ELb0ELi128EEEEEEEEEvNT_6ParamsE$_ZN4cute8smem_ptrIPfECI1NS_12iter_adaptorIS1_S2_EEES1_)
$_ZN7cutlass13device_kernelIN5flash19enable_sm80_to_sm89INS1_16FlashAttnBwdSm80INS1_25CollectiveMainloopBwdSm80ILi2ELi2EN4cute5tupleIJNS5_1CILi128EEES8_NS7_ILi64EEEEEENS_10bfloat16_tEfNS_4arch4Sm80ELb0ELb0ELb1ELb0ELb0ELb0ELb0ELb0ELi2ELi4ELi4ELi4ELb0EEENS1_24CollectiveEpilogueBwdGQAISA_fSD_Li256ELb0ELb0EEENS1_19SingleTileSchedulerILb0ELb0ELb0ELi128EEEEEEEEEvNT_6ParamsE$_ZN4cute8smem_ptrIPfECI1NS_12iter_adaptorIS1_S2_EEES1_:
[----:B------:R-:W-:Y:S02]  /*a450*/  MOV R10, 0xa470 ;  /* 0x0000a470000a7802 */ /* 0x000fe40000000f00 */
[----:B------:R-:W-:Y:S05]  /*a460*/  CALL.REL.NOINC `($_ZN7cutlass13device_kernelIN5flash19enable_sm80_to_sm89INS1_16FlashAttnBwdSm80INS1_25CollectiveMainloopBwdSm80ILi2ELi2EN4cute5tupleIJNS5_1CILi128EEES8_NS7_ILi64EEEEEENS_10bfloat16_tEfNS_4arch4Sm80ELb0ELb0ELb1ELb0ELb0ELb0ELb0ELb0ELi2ELi4ELi4ELi4ELb0EEENS1_24CollectiveEpilogueBwdGQAISA_fSD_Li256ELb0ELb0EEENS1_19SingleTileSchedulerILb0ELb0ELb0ELi128EEEEEEEEEvNT_6ParamsE$_ZN4cute12iter_adaptorIPfNS_8smem_ptrIS1_EEEC2ES1_) ;  /* 0xffffab5000007944 */ /* 0x000fea0003c3ffff */
[----:B------:R-:W-:-:S04]  /*a470*/  MOV R9, 0x0 ;  /* 0x0000000000097802 */ /* 0x000fc80000000f00 */
[----:B------:R-:W-:Y:S05]  /*a480*/  RET.REL.NODEC R8 `(_ZN7cutlass13device_kernelIN5flash19enable_sm80_to_sm89INS1_16FlashAttnBwdSm80INS1_25CollectiveMainloopBwdSm80ILi2ELi2EN4cute5tupleIJNS5_1CILi128EEES8_NS7_ILi64EEEEEENS_10bfloat16_tEfNS_4arch4Sm80ELb0ELb0ELb1ELb0ELb0ELb0ELb0ELb0ELi2ELi4ELi4ELi4ELb0EEENS1_24CollectiveEpilogueBwdGQAISA_fSD_Li256ELb0ELb0EEENS1_19SingleTileSchedulerILb0ELb0ELb0ELi128EEEEEEEEEvNT_6ParamsE) ;  /* 0xffff5b7008007950 */ /* 0x000fea0003c3ffff */
        .type           $_ZN7cutlass13device_kernelIN5flash19enable_sm80_to_sm89INS1_16FlashAttnBwdSm80INS1_25CollectiveMainloopBwdSm80ILi2ELi2EN4cute5tupleIJNS5_1CILi128EEES8_NS7_ILi64EEEEEENS_10bfloat16_tEfNS_4arch4Sm80ELb0ELb0ELb1ELb0ELb0ELb0ELb0ELb0ELi2ELi4ELi4ELi4ELb0EEENS1_24CollectiveEpilogueBwdGQAISA_fSD_Li256ELb0ELb0EEENS1_19SingleTileSchedulerILb0ELb0ELb0ELi128EEEEEEEEEvNT_6ParamsE$_ZN4cute8smem_ptrIPjECI1NS_12iter_adaptorIS1_S2_EEES1_,@function
        .size           $_ZN7cutlass13device_kernelIN5flash19enable_sm80_to_sm89INS1_16FlashAttnBwdSm80INS1_25CollectiveMainloopBwdSm80ILi2ELi2EN4cute5tupleIJNS5_1CILi128EEES8_NS7_ILi64EEEEEENS_10bfloat16_tEfNS_4arch4Sm80ELb0ELb0ELb1ELb0ELb0ELb0ELb0ELb0ELi2ELi4ELi4ELi4ELb0EEENS1_24CollectiveEpilogueBwdGQAISA_fSD_Li256ELb0ELb0EEENS1_19SingleTileSchedulerILb0ELb0ELb0ELi128EEEEEEEEEvNT_6ParamsE$_ZN4cute8smem_ptrIPjECI1NS_12iter_adaptorIS1_S2_EEES1_,($_ZN7cutlass13device_kernelIN5flash19enable_sm80_to_sm89INS1_16FlashAttnBwdSm80INS1_25CollectiveMainloopBwdSm80ILi2ELi2EN4cute5tupleIJNS5_1CILi128EEES8_NS7_ILi64EEEEEENS_10bfloat16_tEfNS_4arch4Sm80ELb0ELb0ELb1ELb0ELb0ELb0ELb0ELb0ELi2ELi4ELi4ELi4ELb0EEENS1_24CollectiveEpilogueBwdGQAISA_fSD_Li256ELb0ELb0EEENS1_19SingleTileSchedulerILb0ELb0ELb0ELi128EEEEEEEEEvNT_6ParamsE$_ZN73_INTERNAL_24fd9406_37_flash_bwd_hdim64_bf16_softcap_sm80_cu_3fbc093a_291824__cvta_generic_to_sharedEPKv - $_ZN7cutlass13device_kernelIN5flash19enable_sm80_to_sm89INS1_16FlashAttnBwdSm80INS1_25CollectiveMainloopBwdSm80ILi2ELi2EN4cute5tupleIJNS5_1CILi128EEES8_NS7_ILi64EEEEEENS_10bfloat16_tEfNS_4arch4Sm80ELb0ELb0ELb1ELb0ELb0ELb0ELb0ELb0ELi2ELi4ELi4ELi4ELb0EEENS1_24CollectiveEpilogueBwdGQAISA_fSD_Li256ELb0ELb0EEENS1_19SingleTileSchedulerILb0ELb0ELb0ELi128EEEEEEEEEvNT_6ParamsE$_ZN4cute8smem_ptrIPjECI1NS_12iter_adaptorIS1_S2_EEES1_)
$_ZN7cutlass13device_kernelIN5flash19enable_sm80_to_sm89INS1_16FlashAttnBwdSm80INS1_25CollectiveMainloopBwdSm80ILi2ELi2EN4cute5tupleIJNS5_1CILi128EEES8_NS7_ILi64EEEEEENS_10bfloat16_tEfNS_4arch4Sm80ELb0ELb0ELb1ELb0ELb0ELb0ELb0ELb0ELi2ELi4ELi4ELi4ELb0EEENS1_24CollectiveEpilogueBwdGQAISA_fSD_Li256ELb0ELb0EEENS1_19SingleTileSchedulerILb0ELb0ELb0ELi128EEEEEEEEEvNT_6ParamsE$_ZN4cute8smem_ptrIPjECI1NS_12iter_adaptorIS1_S2_EEES1_:
[----:B------:R-:W-:Y:S02]  /*a490*/  MOV R10, 0xa4b0 ;  /* 0x0000a4b0000a7802 */ /* 0x000fe40000000f00 */
[----:B------:R-:W-:Y:S05]  /*a4a0*/  CALL.REL.NOINC `($_ZN7cutlass13device_kernelIN5flash19enable_sm80_to_sm89INS1_16FlashAttnBwdSm80INS1_25CollectiveMainloopBwdSm80ILi2ELi2EN4cute5tupleIJNS5_1CILi128EEES8_NS7_ILi64EEEEEENS_10bfloat16_tEfNS_4arch4Sm80ELb0ELb0ELb1ELb0ELb0ELb0ELb0ELb0ELi2ELi4ELi4ELi4ELb0EEENS1_24CollectiveEpilogueBwdGQAISA_fSD_Li256ELb0ELb0EEENS1_19SingleTileSchedulerILb0ELb0ELb0ELi128EEEEEEEEEvNT_6ParamsE$_ZN4cute12iter_adaptorIPjNS_8smem_ptrIS1_EEEC2ES1_) ;  /* 0xffffab5000007944 */ /* 0x000fea0003c3ffff */
[----:B------:R-:W-:-:S04]  /*a4b0*/  MOV R9, 0x0 ;  /* 0x0000000000097802 */ /* 0x000fc80000000f00 */
[----:B------:R-:W-:Y:S05]  /*a4c0*/  RET.REL.NODEC R8 `(_ZN7cutlass13device_kernelIN5flash19enable_sm80_to_sm89INS1_16FlashAttnBwdSm80INS1_25CollectiveMainloopBwdSm80ILi2ELi2EN4cute5tupleIJNS5_1CILi128EEES8_NS7_ILi64EEEEEENS_10bfloat16_tEfNS_4arch4Sm80ELb0ELb0ELb1ELb0ELb0ELb0ELb0ELb0ELi2ELi4ELi4ELi4ELb0EEENS1_24CollectiveEpilogueBwdGQAISA_fSD_Li256ELb0ELb0EEENS1_19SingleTileSchedulerILb0ELb0ELb0ELi128EEEEEEEEEvNT_6ParamsE) ;  /* 0xffff5b3008007950 */ /* 0x000fea0003c3ffff */
        .type           $_ZN7cutlass13device_kernelIN5flash19enable_sm80_to_sm89INS1_16FlashAttnBwdSm80INS1_25CollectiveMainloopBwdSm80ILi2ELi2EN4cute5tupleIJNS5_1CILi128EEES8_NS7_ILi64EEEEEENS_10bfloat16_tEfNS_4arch4Sm80ELb0ELb0ELb1ELb0ELb0ELb0ELb0ELb0ELi2ELi4ELi4ELi4ELb0EEENS1_24CollectiveEpilogueBwdGQAISA_fSD_Li256ELb0ELb0EEENS1_19SingleTileSchedulerILb0ELb0ELb0ELi128EEEEEEEEEvNT_6ParamsE$_ZN73_INTERNAL_24fd9406_37_flash_bwd_hdim64_bf16_softcap_sm80_cu_3fbc093a_291824__cvta_generic_to_sharedEPKv,@function
        .size           $_ZN7cutlass13device_kernelIN5flash19enable_sm80_to_sm89INS1_16FlashAttnBwdSm80INS1_25CollectiveMainloopBwdSm80ILi2ELi2EN4cute5tupleIJNS5_1CILi128EEES8_NS7_ILi64EEEEEENS_10bfloat16_tEfNS_4arch4Sm80ELb0ELb0ELb1ELb0ELb0ELb0ELb0ELb0ELi2ELi4ELi4ELi4ELb0EEENS1_24CollectiveEpilogueBwdGQAISA_fSD_Li256ELb0ELb0EEENS1_19SingleTileSchedulerILb0ELb0ELb0ELi128EEEEEEEEEvNT_6ParamsE$_ZN73_INTERNAL_24fd9406_37_flash_bwd_hdim64_bf16_softcap_sm80_cu_3fbc093a_291824__cvta_generic_to_sharedEPKv,($_ZN7cutlass13device_kernelIN5flash19enable_sm80_to_sm89INS1_16FlashAttnBwdSm80INS1_25CollectiveMainloopBwdSm80ILi2ELi2EN4cute5tupleIJNS5_1CILi128EEES8_NS7_ILi64EEEEEENS_10bfloat16_tEfNS_4arch4Sm80ELb0ELb0ELb1ELb0ELb0ELb0ELb0ELb0ELi2ELi4ELi4ELi4ELb0EEENS1_24CollectiveEpilogueBwdGQAISA_fSD_Li256ELb0ELb0EEENS1_19SingleTileSchedulerILb0ELb0ELb0ELi128EEEEEEEEEvNT_6ParamsE$_ZN73_INTERNAL_24fd9406_37_flash_bwd_hdim64_bf16_softcap_sm80_cu_3fbc093a_29189atomicAddEPff - $_ZN7cutlass13device_kernelIN5flash19enable_sm80_to_sm89INS1_16FlashAttnBwdSm80INS1_25CollectiveMainloopBwdSm80ILi2ELi2EN4cute5tupleIJNS5_1CILi128EEES8_NS7_ILi64EEEEEENS_10bfloat16_tEfNS_4arch4Sm80ELb0ELb0ELb1ELb0ELb0ELb0ELb0ELb0ELi2ELi4ELi4ELi4ELb0EEENS1_24CollectiveEpilogueBwdGQAISA_fSD_Li256ELb0ELb0EEENS1_19SingleTileSchedulerILb0ELb0ELb0ELi128EEEEEEEEEvNT_6ParamsE$_ZN73_INTERNAL_24fd9406_37_flash_bwd_hdim64_bf16_softcap_sm80_cu_3fbc093a_291824__cvta_generic_to_sharedEPKv)
$_ZN7cutlass13device_kernelIN5flash19enable_sm80_to_sm89INS1_16FlashAttnBwdSm80INS1_25CollectiveMainloopBwdSm80ILi2ELi2EN4cute5tupleIJNS5_1CILi128EEES8_NS7_ILi64EEEEEENS_10bfloat16_tEfNS_4arch4Sm80ELb0ELb0ELb1ELb0ELb0ELb0ELb0ELb0ELi2ELi4ELi4ELi4ELb0EEENS1_24CollectiveEpilogueBwdGQAISA_fSD_Li256ELb0ELb0EEENS1_19SingleTileSchedulerILb0ELb0ELb0ELi128EEEEEEEEEvNT_6ParamsE$_ZN73_INTERNAL_24fd9406_37_flash_bwd_hdim64_bf16_softcap_sm80_cu_3fbc093a_291824__cvta_generic_to_sharedEPKv:
[----:B------:R-:W-:Y:S02]  /*a4d0*/  MOV R3, 0x0 ;  /* 0x0000000000037802 */ /* 0x000fe40000000f00 */
[----:B------:R-:W-:Y:S02]  /*a4e0*/  IADD3 R4, R4, -c[0x0][0x18], RZ ;  /* 0x8000060004047a10 */ /* 0x000fe40007ffe0ff */
[----:B------:R-:W-:Y:S05]  /*a4f0*/  RET.REL.NODEC R2 `(_ZN7cutlass13device_kernelIN5flash19enable_sm80_to_sm89INS1_16FlashAttnBwdSm80INS1_25CollectiveMainloopBwdSm80ILi2ELi2EN4cute5tupleIJNS5_1CILi128EEES8_NS7_ILi64EEEEEENS_10bfloat16_tEfNS_4arch4Sm80ELb0ELb0ELb1ELb0ELb0ELb0ELb0ELb0ELi2ELi4ELi4ELi4ELb0EEENS1_24CollectiveEpilogueBwdGQAISA_fSD_Li256ELb0ELb0EEENS1_19SingleTileSchedulerILb0ELb0ELb0ELi128EEEEEEEEEvNT_6ParamsE) ;  /* 0xffff5b0002007950 */ /* 0x000fea0003c3ffff */
        .type           $_ZN7cutlass13device_kernelIN5flash19enable_sm80_to_sm89INS1_16FlashAttnBwdSm80INS1_25CollectiveMainloopBwdSm80ILi2ELi2EN4cute5tupleIJNS5_1CILi128EEES8_NS7_ILi64EEEEEENS_10bfloat16_tEfNS_4arch4Sm80ELb0ELb0ELb1ELb0ELb0ELb0ELb0ELb0ELi2ELi4ELi4ELi4ELb0EEENS1_24CollectiveEpilogueBwdGQAISA_fSD_Li256ELb0ELb0EEENS1_19SingleTileSchedulerILb0ELb0ELb0ELi128EEEEEEEEEvNT_6ParamsE$_ZN73_INTERNAL_24fd9406_37_flash_bwd_hdim64_bf16_softcap_sm80_cu_3fbc093a_29189atomicAddEPff,@function
        .size           $_ZN7cutlass13device_kernelIN5flash19enable_sm80_to_sm89INS1_16FlashAttnBwdSm80INS1_25CollectiveMainloopBwdSm80ILi2ELi2EN4cute5tupleIJNS5_1CILi128EEES8_NS7_ILi64EEEEEENS_10bfloat16_tEfNS_4arch4Sm80ELb0ELb0ELb1ELb0ELb0ELb0ELb0ELb0ELi2ELi4ELi4ELi4ELb0EEENS1_24CollectiveEpilogueBwdGQAISA_fSD_Li256ELb0ELb0EEENS1_19SingleTileSchedulerILb0ELb0ELb0ELi128EEEEEEEEEvNT_6ParamsE$_ZN73_INTERNAL_24fd9406_37_flash_bwd_hdim64_bf16_softcap_sm80_cu_3fbc093a_29189atomicAddEPff,($_ZN7cutlass13device_kernelIN5flash19enable_sm80_to_sm89INS1_16FlashAttnBwdSm80INS1_25CollectiveMainloopBwdSm80ILi2ELi2EN4cute5tupleIJNS5_1CILi128EEES8_NS7_ILi64EEEEEENS_10bfloat16_tEfNS_4arch4Sm80ELb0ELb0ELb1ELb0ELb0ELb0ELb0ELb0ELi2ELi4ELi4ELi4ELb0EEENS1_24CollectiveEpilogueBwdGQAISA_fSD_Li256ELb0ELb0EEENS1_19SingleTileSchedulerILb0ELb0ELb0ELi128EEEEEEEEEvNT_6ParamsE$_ZZN4cute12filter_tupleINS_5tupleIJNS1_IJNS_10UnderscoreENS_1CILi0EEEEEENS1_IJS4_S2_EEEEEENS1_IJNS1_IJNS1_IJNS3_ILi1EEES4_EEES4_EEENS1_IJNS1_IJS4_S4_EEEiEEEEEEZNS_5sliceIS7_SD_EEDaRKT_RKT0_EUlRKT_RKT0_E_EEDaSH_SK_OT1_ENKUlDpSN_E_clIJNS1_IJS9_EEENS1_IJiEEEEEEDaSU_ - $_ZN7cutlass13device_kernelIN5flash19enable_sm80_to_sm89INS1_16FlashAttnBwdSm80INS1_25CollectiveMainloopBwdSm80ILi2ELi2EN4cute5tupleIJNS5_1CILi128EEES8_NS7_ILi64EEEEEENS_10bfloat16_tEfNS_4arch4Sm80ELb0ELb0ELb1ELb0ELb0ELb0ELb0ELb0ELi2ELi4ELi4ELi4ELb0EEENS1_24CollectiveEpilogueBwdGQAISA_fSD_Li256ELb0ELb0EEENS1_19SingleTileSchedulerILb0ELb0ELb0ELi128EEEEEEEEEvNT_6ParamsE$_ZN73_INTERNAL_24fd9406_37_flash_bwd_hdim64_bf16_softcap_sm80_cu_3fbc093a_29189atomicAddEPff)
$_ZN7cutlass13device_kernelIN5flash19enable_sm80_to_sm89INS1_16FlashAttnBwdSm80INS1_25CollectiveMainloopBwdSm80ILi2ELi2EN4cute5tupleIJNS5_1CILi128EEES8_NS7_ILi64EEEEEENS_10bfloat16_tEfNS_4arch4Sm80ELb0ELb0ELb1ELb0ELb0ELb0ELb0ELb0ELi2ELi4ELi4ELi4ELb0EEENS1_24CollectiveEpilogueBwdGQAISA_fSD_Li256ELb0ELb0EEENS1_19SingleTileSchedulerILb0ELb0ELb0ELi128EEEEEEEEEvNT_6ParamsE$_ZN73_INTERNAL_24fd9406_37_flash_bwd_hdim64_bf16_softcap_sm80_cu_3fbc093a_29189atomicAddEPff:
[----:B------:R-:W-:Y:S01]  /*a500*/  BSSY B0, `(.L_x_1053) ;  /* 0x0000003000007945 */ /* 0x000fe20003800000 */
[----:B------:R-:W-:Y:S02]  /*a510*/  MOV R12, 0xa530 ;  /* 0x0000a530000c7802 */ /* 0x000fe40000000f00 */
[----:B------:R-:W-:Y:S05]  /*a520*/  CALL.REL.NOINC `($_ZN7cutlass13device_kernelIN5flash19enable_sm80_to_sm89INS1_16FlashAttnBwdSm80INS1_25CollectiveMainloopBwdSm80ILi2ELi2EN4cute5tupleIJNS5_1CILi128EEES8_NS7_ILi64EEEEEENS_10bfloat16_tEfNS_4arch4Sm80ELb0ELb0ELb1ELb0ELb0ELb0ELb0ELb0ELi2ELi4ELi4ELi4ELb0EEENS1_24CollectiveEpilogueBwdGQAISA_fSD_Li256ELb0ELb0EEENS1_19SingleTileSchedulerILb0ELb0ELb0ELi128EEEEEEEEEvNT_6ParamsE$__fAtomicAdd) ;  /* 0x0005a2c000007944 */ /* 0x000fea0003c00000 */
[----:B------:R-:W-:Y:S05]  /*a530*/  BSYNC B0 ;  /* 0x0000000000007941 */ /* 0x000fea0003800000 */
.L_x_1053:
[----:B------:R-:W-:-:S04]  /*a540*/  MOV R11, 0x0 ;  /* 0x00000000000b7802 */ /* 0x000fc80000000f00 */
[----:B------:R-:W-:Y:S05]  /*a550*/  RET.REL.NODEC R10 `(_ZN7cutlass13device_kernelIN5flash19enable_sm80_to_sm89INS1_16FlashAttnBwdSm80INS1_25CollectiveMainloopBwdSm80ILi2ELi2EN4cute5tupleIJNS5_1CILi128EEES8_NS7_ILi64EEEEEENS_10bfloat16_tEfNS_4arch4Sm80ELb0ELb0ELb1ELb0ELb0ELb0ELb0ELb0ELi2ELi4ELi4ELi4ELb0EEENS1_24CollectiveEpilogueBwdGQAISA_fSD_Li256ELb0ELb0EEENS1_19SingleTileSchedulerILb0ELb0ELb0ELi128EEEEEEEEEvNT_6ParamsE) ;  /* 0xffff5aa00a007950 */ /* 0x000fea0003c3ffff */
        .type           $_ZN7cutlass13device_kernelIN5flash19enable_sm80_to_sm89INS1_16FlashAttnBwdSm80INS1_25CollectiveMainloopBwdSm80ILi2ELi2EN4cute5tupleIJNS5_1CILi128EEES8_NS7_ILi64EEEEEENS_10bfloat16_tEfNS_4arch4Sm80ELb0ELb0ELb1ELb0ELb0ELb0ELb0ELb0ELi2ELi4ELi4ELi4ELb0EEENS1_24CollectiveEpilogueBwdGQAISA_fSD_Li256ELb0ELb0EEENS1_19SingleTileSchedulerILb0ELb0ELb0ELi128EEEEEEEEEvNT_6ParamsE$_ZZN4cute12filter_tupleINS_5tupleIJNS1_IJNS_10UnderscoreENS_1CILi0EEEEEENS1_IJS4_S2_EEEEEENS1_IJNS1_IJNS1_IJNS3_ILi1EEES4_EEES4_EEENS1_IJNS1_IJS4_S4_EEEiEEEEEEZNS_5sliceIS7_SD_EEDaRKT_RKT0_EUlRKT_RKT0_E_EEDaSH_SK_OT1_ENKUlDpSN_E_clIJNS1_IJS9_EEENS1_IJiEEEEEEDaSU_,@function
        .size           $_ZN7cutlass13device_kernelIN5flash19enable_sm80_to_sm89INS1_16FlashAttnBwdSm80INS1_25CollectiveMainloopBwdSm80ILi2ELi2EN4cute5tupleIJNS5_1CILi128EEES8_NS7_ILi64EEEEEENS_10bfloat16_tEfNS_4arch4Sm80ELb0ELb0ELb1ELb0ELb0ELb0ELb0ELb0ELi2ELi4ELi4ELi4ELb0EEENS1_24CollectiveEpilogueBwdGQAISA_fSD_Li256ELb0ELb0EEENS1_19SingleTileSchedulerILb0ELb0ELb0ELi128EEEEEEEEEvNT_6ParamsE$_ZZN4cute12filter_tupleINS_5tupleIJNS1_IJNS_10UnderscoreENS_1CILi0EEEEEENS1_IJS4_S2_EEEEEENS1_IJNS1_IJNS1_IJNS3_ILi1EEES4_EEES4_EEENS1_IJNS1_IJS4_S4_EEEiEEEEEEZNS_5sliceIS7_SD_EEDaRKT_RKT0_EUlRKT_RKT0_E_EEDaSH_SK_OT1_ENKUlDpSN_E_clIJNS1_IJS9_EEENS1_IJiEEEEEEDaSU_,($_ZN7cutlass13device_kernelIN5flash19enable_sm80_to_sm89INS1_16FlashAttnBwdSm80INS1_25CollectiveMainloopBwdSm80ILi2ELi2EN4cute5tupleIJNS5_1CILi128EEES8_NS7_ILi64EEEEEENS_10bfloat16_tEfNS_4arch4Sm80ELb0ELb0ELb1ELb0ELb0ELb0ELb0ELb0ELi2ELi4ELi4ELi4ELb0EEENS1_24CollectiveEpilogueBwdGQAISA_fSD_Li256ELb0ELb0EEENS1_19SingleTileSchedulerILb0ELb0ELb0ELi128EEEEEEEEEvNT_6ParamsE$_ZZN4cute12filter_tupleINS_5tupleIJNS1_IJNS_1CILi0EEENS1_IJNS2_ILi1EEENS2_ILi512EEEiEEEEEENS2_ILi4096EEENS1_IJiNS2_ILi8192EEEEEEEEEZNS_7flattenISB_EEDaRKT_EUlRKT_E_EEDaSF_OT0_ENKUlDpSI_E_clIJNS1_IJS3_S4_S5_iEEENS1_IJS8_EEESA_EEEDaSM_ - $_ZN7cutlass13device_kernelIN5flash19enable_sm80_to_sm89INS1_16FlashAttnBwdSm80INS1_25CollectiveMainloopBwdSm80ILi2ELi2EN4cute5tupleIJNS5_1CILi128EEES8_NS7_ILi64EEEEEENS_10bfloat16_tEfNS_4arch4Sm80ELb0ELb0ELb1ELb0ELb0ELb0ELb0ELb0ELi2ELi4ELi4ELi4ELb0EEENS1_24CollectiveEpilogueBwdGQAISA_fSD_Li256ELb0ELb0EEENS1_19SingleTileSchedulerILb0ELb0ELb0ELi128EEEEEEEEEvNT_6ParamsE$_ZZN4cute12filter_tupleINS_5tupleIJNS1_IJNS_10UnderscoreENS_1CILi0EEEEEENS1_IJS4_S2_EEEEEENS1_IJNS1_IJNS1_IJNS3_ILi1EEES4_EEES4_EEENS1_IJNS1_IJS4_S4_EEEiEEEEEEZNS_5sliceIS7_SD_EEDaRKT_RKT0_EUlRKT_RKT0_E_EEDaSH_SK_OT1_ENKUlDpSN_E_clIJNS1_IJS9_EEENS1_IJiEEEEEEDaSU_)
$_ZN7cutlass13device_kernelIN5flash19enable_sm80_to_sm89INS1_16FlashAttnBwdSm80INS1_25CollectiveMainloopBwdSm80ILi2ELi2EN4cute5tupleIJNS5_1CILi128EEES8_NS7_ILi64EEEEEENS_10bfloat16_tEfNS_4arch4Sm80ELb0ELb0ELb1ELb0ELb0ELb0ELb0ELb0ELi2ELi4ELi4ELi4ELb0EEENS1_24CollectiveEpilogueBwdGQAISA_fSD_Li256ELb0ELb0EEENS1_19SingleTileSchedulerILb0ELb0ELb0ELi128EEEEEEEEEvNT_6ParamsE$_ZZN4cute12filter_tupleINS_5tupleIJNS1_IJNS_10UnderscoreENS_1CILi0EEEEEENS1_IJS4_S2_EEEEEENS1_IJNS1_IJNS1_IJNS3_ILi1EEES4_EEES4_EEENS1_IJNS1_IJS4_S4_EEEiEEEEEEZNS_5sliceIS7_SD_EEDaRKT_RKT0_EUlRKT_RKT0_E_EEDaSH_SK_OT1_ENKUlDpSN_E_clIJNS1_IJS9_EEENS1_IJiEEEEEEDaSU_:
[----:B------:R-:W-:Y:S02]  /*a560*/  IADD3 R2, R1, 0x1680, RZ ;  /* 0x0000168001027810 */ /* 0x000fe40007ffe0ff */
[----:B------:R-:W-:Y:S02]  /*a570*/  MOV R6, 0xa5a0 ;  /* 0x0000a5a000067802 */ /* 0x000fe40000000f00 */
[----:B------:R-:W-:Y:S02]  /*a580*/  IADD3 R2, R2, c[0x0][0x20], RZ ;  /* 0x0000080002027a10 */ /* 0x000fe40007ffe0ff */
[----:B------:R-:W-:Y:S05]  /*a590*/  CALL.REL.NOINC `($_ZN7cutlass13device_kernelIN5flash19enable_sm80_to_sm89INS1_16FlashAttnBwdSm80INS1_25CollectiveMainloopBwdSm80ILi2ELi2EN4cute5tupleIJNS5_1CILi128EEES8_NS7_ILi64EEEEEENS_10bfloat16_tEfNS_4arch4Sm80ELb0ELb0ELb1ELb0ELb0ELb0ELb0ELb0ELi2ELi4ELi4ELi4ELb0EEENS1_24CollectiveEpilogueBwdGQAISA_fSD_Li256ELb0ELb0EEENS1_19SingleTileSchedulerILb0ELb0ELb0ELi128EEEEEEEEEvNT_6ParamsE$_ZN4cute3eso3ESOILb1ELb0EJNS_5tupleIJNS_1CILi1EEENS3_ILi0EEEEEEiEEC2ERKS6_RKi) ;  /* 0xffffd64000007944 */ /* 0x000fea0003c3ffff */
[----:B-1----:R1:W5:Y:S01]  /*a5a0*/  LDL R3, [R1+0x1680] ;  /* 0x0016800001037983 */ /* 0x0023620000100800 */
[----:B------:R-:W-:-:S04]  /*a5b0*/  MOV R9, 0x0 ;  /* 0x0000000000097802 */ /* 0x000fc80000000f00 */
[----:B------:R-:W-:Y:S05]  /*a5c0*/  RET.REL.NODEC R8 `(_ZN7cutlass13device_kernelIN5flash19enable_sm80_to_sm89INS1_16FlashAttnBwdSm80INS1_25CollectiveMainloopBwdSm80ILi2ELi2EN4cute5tupleIJNS5_1CILi128EEES8_NS7_ILi64EEEEEENS_10bfloat16_tEfNS_4arch4Sm80ELb0ELb0ELb1ELb0ELb0ELb0ELb0ELb0ELi2ELi4ELi4ELi4ELb0EEENS1_24CollectiveEpilogueBwdGQAISA_fSD_Li256ELb0ELb0EEENS1_19SingleTileSchedulerILb0ELb0ELb0ELi128EEEEEEEEEvNT_6ParamsE) ;  /* 0xffff5a3008007950 */ /* 0x000fea0003c3ffff */
        .type           $_ZN7cutlass13device_kernelIN5flash19enable_sm80_to_sm89INS1_16FlashAttnBwdSm80INS1_25CollectiveMainloopBwdSm80ILi2ELi2EN4cute5tupleIJNS5_1CILi128EEES8_NS7_ILi64EEEEEENS_10bfloat16_tEfNS_4arch4Sm80ELb0ELb0ELb1ELb0ELb0ELb0ELb0ELb0ELi2ELi4ELi4ELi4ELb0EEENS1_24CollectiveEpilogueBwdGQAISA_fSD_Li256ELb0ELb0EEENS1_19SingleTileSchedulerILb0ELb0ELb0ELi128EEEEEEEEEvNT_6ParamsE$_ZZN4cute12filter_tupleINS_5tupleIJNS1_IJNS_1CILi0EEENS1_IJNS2_ILi1EEENS2_ILi512EEEiEEEEEENS2_ILi4096EEENS1_IJiNS2_ILi8192EEEEEEEEEZNS_7flattenISB_EEDaRKT_EUlRKT_E_EEDaSF_OT0_ENKUlDpSI_E_clIJNS1_IJS3_S4_S5_iEEENS1_IJS8_EEESA_EEEDaSM_,@function
        .size           $_ZN7cutlass13device_kernelIN5flash19enable_sm80_to_sm89INS1_16FlashAttnBwdSm80INS1_25CollectiveMainloopBwdSm80ILi2ELi2EN4cute5tupleIJNS5_1CILi128EEES8_NS7_ILi64EEEEEENS_10bfloat16_tEfNS_4arch4Sm80ELb0ELb0ELb1ELb0ELb0ELb0ELb0ELb0ELi2ELi4ELi4ELi4ELb0EEENS1_24CollectiveEpilogueBwdGQAISA_fSD_Li256ELb0ELb0EEENS1_19SingleTileSchedulerILb0ELb0ELb0ELi128EEEEEEEEEvNT_6ParamsE$_ZZN4cute12filter_tupleINS_5tupleIJNS1_IJNS_1CILi0EEENS1_IJNS2_ILi1EEENS2_ILi512EEEiEEEEEENS2_ILi4096EEENS1_IJiNS2_ILi8192EEEEEEEEEZNS_7flattenISB_EEDaRKT_EUlRKT_E_EEDaSF_OT0_ENKUlDpSI_E_clIJNS1_IJS3_S4_S5_iEEENS1_IJS8_EEESA_EEEDaSM_,($_ZN7cutlass13device_kernelIN5flash19enable_sm80_to_sm89INS1_16FlashAttnBwdSm80INS1_25CollectiveMainloopBwdSm80ILi2ELi2EN4cute5tupleIJNS5_1CILi128EEES8_NS7_ILi64EEEEEENS_10bfloat16_tEfNS_4arch4Sm80ELb0ELb0ELb1ELb0ELb0ELb0ELb0ELb0ELi2ELi4ELi4ELi4ELb0EEENS1_24CollectiveEpilogueBwdGQAISA_fSD_Li256ELb0ELb0EEENS1_19SingleTileSchedulerILb0ELb0ELb0ELi128EEEEEEEEEvNT_6ParamsE$_ZZN4cute12filter_tupleINS_5tupleIJNS1_IJiNS1_IJiNS_1CILi0EEEEEEEEENS1_IJNS_10UnderscoreENS1_IJS6_S6_EEEEEEEEES9_ZNS_4diceIS9_S9_EEDaRKT_RKT0_EUlRKT_RKT0_E_EEDaSD_SG_OT1_ENKUlDpSJ_E_clIJNS1_IJiiS3_EEENS1_IJEEEEEEDaSQ_ - $_ZN7cutlass13device_kernelIN5flash19enable_sm80_to_sm89INS1_16FlashAttnBwdSm80INS1_25CollectiveMainloopBwdSm80ILi2ELi2EN4cute5tupleIJNS5_1CILi128EEES8_NS7_ILi64EEEEEENS_10bfloat16_tEfNS_4arch4Sm80ELb0ELb0ELb1ELb0ELb0ELb0ELb0ELb0ELi2ELi4ELi4ELi4ELb0EEENS1_24CollectiveEpilogueBwdGQAISA_fSD_Li256ELb0ELb0EEENS1_19SingleTileSchedulerILb0ELb0ELb0ELi128EEEEEEEEEvNT_6ParamsE$_ZZN4cute12filter_tupleINS_5tupleIJNS1_IJNS_1CILi0EEENS1_IJNS2_ILi1EEENS2_ILi512EEEiEEEEEENS2_ILi4096EEENS1_IJiNS2_ILi8192EEEEEEEEEZNS_7flattenISB_EEDaRKT_EUlRKT_E_EEDaSF_OT0_ENKUlDpSI_E_clIJNS1_IJS3_S4_S5_iEEENS1_IJS8_EEESA_EEEDaSM_)
$_ZN7cutlass13device_kernelIN5flash19enable_sm80_to_sm89INS1_16FlashAttnBwdSm80INS1_25CollectiveMainloopBwdSm80ILi2ELi2EN4cute5tupleIJNS5_1CILi128EEES8_NS7_ILi64EEEEEENS_10bfloat16_tEfNS_4arch4Sm80ELb0ELb0ELb1ELb0ELb0ELb0ELb0ELb0ELi2ELi4ELi4ELi4ELb0EEENS1_24CollectiveEpilogueBwdGQAISA_fSD_Li256ELb0ELb0EEENS1_19SingleTileSchedulerILb0ELb0ELb0ELi128EEEEEEEEEvNT_6ParamsE$_ZZN4cute12filter_tupleINS_5tupleIJNS1_IJNS_1CILi0EEENS1_IJNS2_ILi1EEENS2_ILi512EEEiEEEEEENS2_ILi4096EEENS1_IJiNS2_ILi8192EEEEEEEEEZNS_7flattenISB_EEDaRKT_EUlRKT_E_EEDaSF_OT0_ENKUlDpSI_E_clIJNS1_IJS3_S4_S5_iEEENS1_IJS8_EEESA_EEEDaSM_:
[----:B------:R-:W-:Y:S02]  /*a5d0*/  IADD3 R3, R1, 0x1380, RZ ;  /* 0x0000138001037810 */ /* 0x000fe40007ffe0ff */
[----:B------:R-:W-:Y:S02]  /*a5e0*/  MOV R8, 0xa610 ;  /* 0x0000a61000087802 */ /* 0x000fe40000000f00 */
[----:B------:R-:W-:Y:S02]  /*a5f0*/  IADD3 R3, R3, c[0x0][0x20], RZ ;  /* 0x0000080003037a10 */ /* 0x000fe40007ffe0ff */
[----:B------:R-:W-:Y:S05]  /*a600*/  CALL.REL.NOINC `($_ZN7cutlass13device_kernelIN5flash19enable_sm80_to_sm89INS1_16FlashAttnBwdSm80INS1_25CollectiveMainloopBwdSm80ILi2ELi2EN4cute5tupleIJNS5_1CILi128EEES8_NS7_ILi64EEEEEENS_10bfloat16_tEfNS_4arch4Sm80ELb0ELb0ELb1ELb0ELb0ELb0ELb0ELb0ELi2ELi4ELi4ELi4ELb0EEENS1_24CollectiveEpilogueBwdGQAISA_fSD_Li256ELb0ELb0EEENS1_19SingleTileSchedulerILb0ELb0ELb0ELi128EEEEEEEEEvNT_6ParamsE$_ZN4cute3eso3ESOILb1ELb0EJNS_1CILi0EEENS2_ILi1EEENS2_ILi512EEEiNS2_ILi4096EEEiNS2_ILi8192EEEEEC2ERKS3_RKS4_RKS5_RKiRKS6_SG_RKS7_) ;  /* 0xffffc61000007944 */ /* 0x000fea0003c3ffff */
[----:B------:R-:W-:-:S04]  /*a610*/  MOV R7, 0x0 ;  /* 0x0000000000077802 */ /* 0x000fc80000000f00 */
[----:B------:R-:W-:Y:S05]  /*a620*/  RET.REL.NODEC R6 `(_ZN7cutlass13device_kernelIN5flash19enable_sm80_to_sm89INS1_16FlashAttnBwdSm80INS1_25CollectiveMainloopBwdSm80ILi2ELi2EN4cute5tupleIJNS5_1CILi128EEES8_NS7_ILi64EEEEEENS_10bfloat16_tEfNS_4arch4Sm80ELb0ELb0ELb1ELb0ELb0ELb0ELb0ELb0ELi2ELi4ELi4ELi4ELb0EEENS1_24CollectiveEpilogueBwdGQAISA_fSD_Li256ELb0ELb0EEENS1_19SingleTileSchedulerILb0ELb0ELb0ELi128EEEEEEEEEvNT_6ParamsE) ;  /* 0xffff59d006007950 */ /* 0x000fea0003c3ffff */
        .type           $_ZN7cutlass13device_kernelIN5flash19enable_sm80_to_sm89INS1_16FlashAttnBwdSm80INS1_25CollectiveMainloopBwdSm80ILi2ELi2EN4cute5tupleIJNS5_1CILi128EEES8_NS7_ILi64EEEEEENS_10bfloat16_tEfNS_4arch4Sm80ELb0ELb0ELb1ELb0ELb0ELb0ELb0ELb0ELi2ELi4ELi4ELi4ELb0EEENS1_24CollectiveEpilogueBwdGQAISA_fSD_Li256ELb0ELb0EEENS1_19SingleTileSchedulerILb0ELb0ELb0ELi128EEEEEEEEEvNT_6ParamsE$_ZZN4cute12filter_tupleINS_5tupleIJNS1_IJiNS1_IJiNS_1CILi0EEEEEEEEENS1_IJNS_10UnderscoreENS1_IJS6_S6_EEEEEEEEES9_ZNS_4diceIS9_S9_EEDaRKT_RKT0_EUlRKT_RKT0_E_EEDaSD_SG_OT1_ENKUlDpSJ_E_clIJNS1_IJiiS3_EEENS1_IJEEEEEEDaSQ_,@function
        .size           $_ZN7cutlass13device_kernelIN5flash19enable_sm80_to_sm89INS1_16FlashAttnBwdSm80INS1_25CollectiveMainloopBwdSm80ILi2ELi2EN4cute5tupleIJNS5_1CILi128EEES8_NS7_ILi64EEEEEENS_10bfloat16_tEfNS_4arch4Sm80ELb0ELb0ELb1ELb0ELb0ELb0ELb0ELb0ELi2ELi4ELi4ELi4ELb0EEENS1_24CollectiveEpilogueBwdGQAISA_fSD_Li256ELb0ELb0EEENS1_19SingleTileSchedulerILb0ELb0ELb0ELi128EEEEEEEEEvNT_6ParamsE$_ZZN4cute12filter_tupleINS_5tupleIJNS1_IJiNS1_IJiNS_1CILi0EEEEEEEEENS1_IJNS_10UnderscoreENS1_IJS6_S6_EEEEEEEEES9_ZNS_4diceIS9_S9_EEDaRKT_RKT0_EUlRKT_RKT0_E_EEDaSD_SG_OT1_ENKUlDpSJ_E_clIJNS1_IJiiS3_EEENS1_IJEEEEEEDaSQ_,($_ZN7cutlass13device_kernelIN5flash19enable_sm80_to_sm89INS1_16FlashAttnBwdSm80INS1_25CollectiveMainloopBwdSm80ILi2ELi2EN4cute5tupleIJNS5_1CILi128EEES8_NS7_ILi64EEEEEENS_10bfloat16_tEfNS_4arch4Sm80ELb0ELb0ELb1ELb0ELb0ELb0ELb0ELb0ELi2ELi4ELi4ELi4ELb0EEENS1_24CollectiveEpilogueBwdGQAISA_fSD_Li256ELb0ELb0EEENS1_19SingleTileSchedulerILb0ELb0ELb0ELi128EEEEEEEEEvNT_6ParamsE$_ZZN4cute12filter_tupleINS_5tupleIJNS1_IJiiEEENS_1CILi1024EEEEEEZNS_16flatten_to_tupleIS5_EEDaRKT_EUlRKT_E_EEDaS9_OT0_ENKUlDpSC_E_clIJS2_NS1_IJS4_EEEEEEDaSG_ - $_ZN7cutlass13device_kernelIN5flash19enable_sm80_to_sm89INS1_16FlashAttnBwdSm80INS1_25CollectiveMainloopBwdSm80ILi2ELi2EN4cute5tupleIJNS5_1CILi128EEES8_NS7_ILi64EEEEEENS_10bfloat16_tEfNS_4arch4Sm80ELb0ELb0ELb1ELb0ELb0ELb0ELb0ELb0ELi2ELi4ELi4ELi4ELb0EEENS1_24CollectiveEpilogueBwdGQAISA_fSD_Li256ELb0ELb0EEENS1_19SingleTileSchedulerILb0ELb0ELb0ELi128EEEEEEEEEvNT_6ParamsE$_ZZN4cute12filter_tupleINS_5tupleIJNS1_IJiNS1_IJiNS_1CILi0EEEEEEEEENS1_IJNS_10UnderscoreENS1_IJS6_S6_EEEEEEEEES9_ZNS_4diceIS9_S9_EEDaRKT_RKT0_EUlRKT_RKT0_E_EEDaSD_SG_OT1_ENKUlDpSJ_E_clIJNS1_IJiiS3_EEENS1_IJEEEEEEDaSQ_)
$_ZN7cutlass13device_kernelIN5flash19enable_sm80_to_sm89INS1_16FlashAttnBwdSm80INS1_25CollectiveMainloopBwdSm80ILi2ELi2EN4cute5tupleIJNS5_1CILi128EEES8_NS7_ILi64EEEEEENS_10bfloat16_tEfNS_4arch4Sm80ELb0ELb0ELb1ELb0ELb0ELb0ELb0ELb0ELi2ELi4ELi4ELi4ELb0EEENS1_24CollectiveEpilogueBwdGQAISA_fSD_Li256ELb0ELb0EEENS1_19SingleTileSchedulerILb0ELb0ELb0ELi128EEEEEEEEEvNT_6ParamsE$_ZZN4cute12filter_tupleINS_5tupleIJNS1_IJiNS1_IJiNS_1CILi0EEEEEEEEENS1_IJNS_10UnderscoreENS1_IJS6_S6_EEEEEEEEES9_ZNS_4diceIS9_S9_EEDaRKT_RKT0_EUlRKT_RKT0_E_EEDaSD_SG_OT1_ENKUlDpSJ_E_clIJNS1_IJiiS3_EEENS1_IJEEEEEEDaSQ_:
[----:B------:R-:W-:-:S06]  /*a630*/  IADD3 R7, R4, -c[0x0][0x20], RZ ;  /* 0x8000080004077a10 */ /* 0x000fcc0007ffe0ff */
[----:B------:R-:W5:Y:S01]  /*a640*/  LDL R7, [R7] ;  /* 0x0000000007077983 */ /* 0x000f620000100800 */
[----:B------:R-:W-:Y:S02]  /*a650*/  IADD3 R6, R1, 0x1680, RZ ;  /* 0x0000168001067810 */ /* 0x000fe40007ffe0ff */
[----:B------:R-:W-:Y:S02]  /*a660*/  IADD3 R5, R4, 0x4, RZ ;  /* 0x0000000404057810 */ /* 0x000fe40007ffe0ff */
[----:B------:R-:W-:Y:S02]  /*a670*/  IADD3 R6, R6, c[0x0][0x20], RZ ;  /* 0x0000080006067a10 */ /* 0x000fe40007ffe0ff */
[----:B------:R-:W-:Y:S02]  /*a680*/  MOV R10, 0xa6a0 ;  /* 0x0000a6a0000a7802 */ /* 0x000fe40000000f00 */
[----:B-----5:R-:W-:Y:S05]  /*a690*/  CALL.REL.NOINC `($_ZN7cutlass13device_kernelIN5flash19enable_sm80_to_sm89INS1_16FlashAttnBwdSm80INS1_25CollectiveMainloopBwdSm80ILi2ELi2EN4cute5tupleIJNS5_1CILi128EEES8_NS7_ILi64EEEEEENS_10bfloat16_tEfNS_4arch4Sm80ELb0ELb0ELb1ELb0ELb0ELb0ELb0ELb0ELi2ELi4ELi4ELi4ELb0EEENS1_24CollectiveEpilogueBwdGQAISA_fSD_Li256ELb0ELb0EEENS1_19SingleTileSchedulerILb0ELb0ELb0ELi128EEEEEEEEEvNT_6ParamsE$_ZN4cute3eso3ESOILb0ELb0EJiiNS_1CILi0EEEEEC2ERKiS6_RKS3_) ;  /* 0xffffb92000007944 */ /* 0x020fea0003c3ffff */
[----:B------:R2:W5:Y:S01]  /*a6a0*/  LDL.64 R4, [R1+0x1680] ;  /* 0x0016800001047983 */ /* 0x0005620000100a00 */
[----:B------:R-:W-:-:S04]  /*a6b0*/  MOV R9, 0x0 ;  /* 0x0000000000097802 */ /* 0x000fc80000000f00 */
[----:B------:R-:W-:Y:S05]  /*a6c0*/  RET.REL.NODEC R8 `(_ZN7cutlass13device_kernelIN5flash19enable_sm80_to_sm89INS1_16FlashAttnBwdSm80INS1_25CollectiveMainloopBwdSm80ILi2ELi2EN4cute5tupleIJNS5_1CILi128EEES8_NS7_ILi64EEEEEENS_10bfloat16_tEfNS_4arch4Sm80ELb0ELb0ELb1ELb0ELb0ELb0ELb0ELb0ELi2ELi4ELi4ELi4ELb0EEENS1_24CollectiveEpilogueBwdGQAISA_fSD_Li256ELb0ELb0EEENS1_19SingleTileSchedulerILb0ELb0ELb0ELi128EEEEEEEEEvNT_6ParamsE) ;  /* 0xffff593008007950 */ /* 0x000fea0003c3ffff */
        .type           $_ZN7cutlass13device_kernelIN5flash19enable_sm80_to_sm89INS1_16FlashAttnBwdSm80INS1_25CollectiveMainloopBwdSm80ILi2ELi2EN4cute5tupleIJNS5_1CILi128EEES8_NS7_ILi64EEEEEENS_10bfloat16_tEfNS_4arch4Sm80ELb0ELb0ELb1ELb0ELb0ELb0ELb0ELb0ELi2ELi4ELi4ELi4ELb0EEENS1_24CollectiveEpilogueBwdGQAISA_fSD_Li256ELb0ELb0EEENS1_19SingleTileSchedulerILb0ELb0ELb0ELi128EEEEEEEEEvNT_6ParamsE$_ZZN4cute12filter_tupleINS_5tupleIJNS1_IJiiEEENS_1CILi1024EEEEEEZNS_16flatten_to_tupleIS5_EEDaRKT_EUlRKT_E_EEDaS9_OT0_ENKUlDpSC_E_clIJS2_NS1_IJS4_EEEEEEDaSG_,@function
        .size           $_ZN7cutlass13device_kernelIN5flash19enable_sm80_to_sm89INS1_16FlashAttnBwdSm80INS1_25CollectiveMainloopBwdSm80ILi2ELi2EN4cute5tupleIJNS5_1CILi128EEES8_NS7_ILi64EEEEEENS_10bfloat16_tEfNS_4arch4Sm80ELb0ELb0ELb1ELb0ELb0ELb0ELb0ELb0ELi2ELi4ELi4ELi4ELb0EEENS1_24CollectiveEpilogueBwdGQAISA_fSD_Li256ELb0ELb0EEENS1_19SingleTileSchedulerILb0ELb0ELb0ELi128EEEEEEEEEvNT_6ParamsE$_ZZN4cute12filter_tupleINS_5tupleIJNS1_IJiiEEENS_1CILi1024EEEEEEZNS_16flatten_to_tupleIS5_EEDaRKT_EUlRKT_E_EEDaS9_OT0_ENKUlDpSC_E_clIJS2_NS1_IJS4_EEEEEEDaSG_,($_ZN7cutlass13device_kernelIN5flash19enable_sm80_to_sm89INS1_16FlashAttnBwdSm80INS1_25CollectiveMainloopBwdSm80ILi2ELi2EN4cute5tupleIJNS5_1CILi128EEES8_NS7_ILi64EEEEEENS_10bfloat16_tEfNS_4arch4Sm80ELb0ELb0ELb1ELb0ELb0ELb0ELb0ELb0ELi2ELi4ELi4ELi4ELb0EEENS1_24CollectiveEpilogueBwdGQAISA_fSD_Li256ELb0ELb0EEENS1_19SingleTileSchedulerILb0ELb0ELb0ELi128EEEEEEEEEvNT_6ParamsE$_ZZN4cute12filter_tupleINS_5tupleIJNS1_IJiiEEENS_1CILi8192EEEEEEZNS_16flatten_to_tupleIS5_EEDaRKT_EUlRKT_E_EEDaS9_OT0_ENKUlDpSC_E_clIJS2_NS1_IJS4_EEEEEEDaSG_ - $_ZN7cutlass13device_kernelIN5flash19enable_sm80_to_sm89INS1_16FlashAttnBwdSm80INS1_25CollectiveMainloopBwdSm80ILi2ELi2EN4cute5tupleIJNS5_1CILi128EEES8_NS7_ILi64EEEEEENS_10bfloat16_tEfNS_4arch4Sm80ELb0ELb0ELb1ELb0ELb0ELb0ELb0ELb0ELi2ELi4ELi4ELi4ELb0EEENS1_24CollectiveEpilogueBwdGQAISA_fSD_Li256ELb0ELb0EEENS1_19SingleTileSchedulerILb0ELb0ELb0ELi128EEEEEEEEEvNT_6ParamsE$_ZZN4cute12filter_tupleINS_5tupleIJNS1_IJiiEEENS_1CILi1024EEEEEEZNS_16flatten_to_tupleIS5_EEDaRKT_EUlRKT_E_EEDaS9_OT0_ENKUlDpSC_E_clIJS2_NS1_IJS4_EEEEEEDaSG_)
$_ZN7cutlass13device_kernelIN5flash19enable_sm80_to_sm89INS1_16FlashAttnBwdSm80INS1_25CollectiveMainloopBwdSm80ILi2ELi2EN4cute5tupleIJNS5_1CILi128EEES8_NS7_ILi64EEEEEENS_10bfloat16_tEfNS_4arch4Sm80ELb0ELb0ELb1ELb0ELb0ELb0ELb0ELb0ELi2ELi4ELi4ELi4ELb0EEENS1_24CollectiveEpilogueBwdGQAISA_fSD_Li256ELb0ELb0EEENS1_19SingleTileSchedulerILb0ELb0ELb0ELi128EEEEEEEEEvNT_6ParamsE$_ZZN4cute12filter_tupleINS_5tupleIJNS1_IJiiEEENS_1CILi1024EEEEEEZNS_16flatten_to_tupleIS5_EEDaRKT_EUlRKT_E_EEDaS9_OT0_ENKUlDpSC_E_clIJS2_NS1_IJS4_EEEEEEDaSG_:
[----:B------:R-:W-:-:S06]  /*a6d0*/  IADD3 R8, R62, -c[0x0][0x20], RZ ;  /* 0x800008003e087a10 */ /* 0x000fcc0007ffe0ff */
[----:B------:R-:W5:Y:S01]  /*a6e0*/  LDL R8, [R8] ;  /* 0x0000000008087983 */ /* 0x000f620000100800 */
[----:B------:R-:W-:Y:S02]  /*a6f0*/  IADD3 R3, R1, 0x1680, RZ ;  /* 0x0000168001037810 */ /* 0x000fe40007ffe0ff */
[----:B------:R-:W-:Y:S02]  /*a700*/  IADD3 R2, R62, 0x4, RZ ;  /* 0x000000043e027810 */ /* 0x000fe40007ffe0ff */
[----:B------:R-:W-:Y:S02]  /*a710*/  IADD3 R3, R3, c[0x0][0x20], RZ ;  /* 0x0000080003037a10 */ /* 0x000fe40007ffe0ff */
[----:B------:R-:W-:Y:S02]  /*a720*/  MOV R6, 0xa740 ;  /* 0x0000a74000067802 */ /* 0x000fe40000000f00 */
[----:B-----5:R-:W-:Y:S05]  /*a730*/  CALL.REL.NOINC `($_ZN7cutlass13device_kernelIN5flash19enable_sm80_to_sm89INS1_16FlashAttnBwdSm80INS1_25CollectiveMainloopBwdSm80ILi2ELi2EN4cute5tupleIJNS5_1CILi128EEES8_NS7_ILi64EEEEEENS_10bfloat16_tEfNS_4arch4Sm80ELb0ELb0ELb1ELb0ELb0ELb0ELb0ELb0ELi2ELi4ELi4ELi4ELb0EEENS1_24CollectiveEpilogueBwdGQAISA_fSD_Li256ELb0ELb0EEENS1_19SingleTileSchedulerILb0ELb0ELb0ELi128EEEEEEEEEvNT_6ParamsE$_ZN4cute3eso3ESOILb0ELb0EJiiNS_1CILi1024EEEEEC2ERKiS6_RKS3_) ;  /* 0xffffb8f000007944 */ /* 0x020fea0003c3ffff */
[----:B------:R-:W-:-:S04]  /*a740*/  MOV R5, 0x0 ;  /* 0x0000000000057802 */ /* 0x000fc80000000f00 */
[----:B------:R-:W-:Y:S05]  /*a750*/  RET.REL.NODEC R4 `(_ZN7cutlass13device_kernelIN5flash19enable_sm80_to_sm89INS1_16FlashAttnBwdSm80INS1_25CollectiveMainloopBwdSm80ILi2ELi2EN4cute5tupleIJNS5_1CILi128EEES8_NS7_ILi64EEEEEENS_10bfloat16_tEfNS_4arch4Sm80ELb0ELb0ELb1ELb0ELb0ELb0ELb0ELb0ELi2ELi4ELi4ELi4ELb0EEENS1_24CollectiveEpilogueBwdGQAISA_fSD_Li256ELb0ELb0EEENS1_19SingleTileSchedulerILb0ELb0ELb0ELi128EEEEEEEEEvNT_6ParamsE) ;  /* 0xffff58a004007950 */ /* 0x000fea0003c3ffff */
        .type           $_ZN7cutlass13device_kernelIN5flash19enable_sm80_to_sm89INS1_16FlashAttnBwdSm80INS1_25CollectiveMainloopBwdSm80ILi2ELi2EN4cute5tupleIJNS5_1CILi128EEES8_NS7_ILi64EEEEEENS_10bfloat16_tEfNS_4arch4Sm80ELb0ELb0ELb1ELb0ELb0ELb0ELb0ELb0ELi2ELi4ELi4ELi4ELb0EEENS1_24CollectiveEpilogueBwdGQAISA_fSD_Li256ELb0ELb0EEENS1_19SingleTileSchedulerILb0ELb0ELb0ELi128EEEEEEEEEvNT_6ParamsE$_ZZN4cute12filter_tupleINS_5tupleIJNS1_IJiiEEENS_1CILi8192EEEEEEZNS_16flatten_to_tupleIS5_EEDaRKT_EUlRKT_E_EEDaS9_OT0_ENKUlDpSC_E_clIJS2_NS1_IJS4_EEEEEEDaSG_,@function
        .size           $_ZN7cutlass13device_kernelIN5flash19enable_sm80_to_sm89INS1_16FlashAttnBwdSm80INS1_25CollectiveMainloopBwdSm80ILi2ELi2EN4cute5tupleIJNS5_1CILi128EEES8_NS7_ILi64EEEEEENS_10bfloat16_tEfNS_4arch4Sm80ELb0ELb0ELb1ELb0ELb0ELb0ELb0ELb0ELi2ELi4ELi4ELi4ELb0EEENS1_24CollectiveEpilogueBwdGQAISA_fSD_Li256ELb0ELb0EEENS1_19SingleTileSchedulerILb0ELb0ELb0ELi128EEEEEEEEEvNT_6ParamsE$_ZZN4cute12filter_tupleINS_5tupleIJNS1_IJiiEEENS_1CILi8192EEEEEEZNS_16flatten_to_tupleIS5_EEDaRKT_EUlRKT_E_EEDaS9_OT0_ENKUlDpSC_E_clIJS2_NS1_IJS4_EEEEEEDaSG_,($_ZN7cutlass13device_kernelIN5flash19enable_sm80_to_sm89INS1_16FlashAttnBwdSm80INS1_25CollectiveMainloopBwdSm80ILi2ELi2EN4cute5tupleIJNS5_1CILi128EEES8_NS7_ILi64EEEEEENS_10bfloat16_tEfNS_4arch4Sm80ELb0ELb0ELb1ELb0ELb0ELb0ELb0ELb0ELi2ELi4ELi4ELi4ELb0EEENS1_24CollectiveEpilogueBwdGQAISA_fSD_Li256ELb0ELb0EEENS1_19SingleTileSchedulerILb0ELb0ELb0ELi128EEEEEEEEEvNT_6ParamsE$_ZZN4cute12filter_tupleINS_5tupleIJNS_10UnderscoreES2_NS_1CILi0EEEEEENS1_IJNS1_IJNS3_ILi1EEES4_EEEiNS3_ILi1024EEEEEEZNS_5sliceIS5_S9_EEDaRKT_RKT0_EUlRKT_RKT0_E_EEDaSD_SG_OT1_ENKUlDpSJ_E_clIJNS1_IJS7_EEENS1_IJiEEENS1_IJEEEEEEDaSQ_ - $_ZN7cutlass13device_kernelIN5flash19enable_sm80_to_sm89INS1_16FlashAttnBwdSm80INS1_25CollectiveMainloopBwdSm80ILi2ELi2EN4cute5tupleIJNS5_1CILi128EEES8_NS7_ILi64EEEEEENS_10bfloat16_tEfNS_4arch4Sm80ELb0ELb0ELb1ELb0ELb0ELb0ELb0ELb0ELi2ELi4ELi4ELi4ELb0EEENS1_24CollectiveEpilogueBwdGQAISA_fSD_Li256ELb0ELb0EEENS1_19SingleTileSchedulerILb0ELb0ELb0ELi128EEEEEEEEEvNT_6ParamsE$_ZZN4cute12filter_tupleINS_5tupleIJNS1_IJiiEEENS_1CILi8192EEEEEEZNS_16flatten_to_tupleIS5_EEDaRKT_EUlRKT_E_EEDaS9_OT0_ENKUlDpSC_E_clIJS2_NS1_IJS4_EEEEEEDaSG_)
$_ZN7cutlass13device_kernelIN5flash19enable_sm80_to_sm89INS1_16FlashAttnBwdSm80INS1_25CollectiveMainloopBwdSm80ILi2ELi2EN4cute5tupleIJNS5_1CILi128EEES8_NS7_ILi64EEEEEENS_10bfloat16_tEfNS_4arch4Sm80ELb0ELb0ELb1ELb0ELb0ELb0ELb0ELb0ELi2ELi4ELi4ELi4ELb0EEENS1_24CollectiveEpilogueBwdGQAISA_fSD_Li256ELb0ELb0EEENS1_19SingleTileSchedulerILb0ELb0ELb0ELi128EEEEEEEEEvNT_6ParamsE$_ZZN4cute12filter_tupleINS_5tupleIJNS1_IJiiEEENS_1CILi8192EEEEEEZNS_16flatten_to_tupleIS5_EEDaRKT_EUlRKT_E_EEDaS9_OT0_ENKUlDpSC_E_clIJS2_NS1_IJS4_EEEEEEDaSG_:
[----:B------:R-:W-:-:S06]  /*a760*/  IADD3 R10, R5, -c[0x0][0x20], RZ ;  /* 0x80000800050a7a10 */ /* 0x000fcc0007ffe0ff */
[----:B------:R-:W5:Y:S01]  /*a770*/  LDL R10, [R10] ;  /* 0x000000000a0a7983 */ /* 0x000f620000100800 */
[----:B------:R-:W-:Y:S02]  /*a780*/  IADD3 R3, R1, 0x1688, RZ ;  /* 0x0000168801037810 */ /* 0x000fe40007ffe0ff */
[----:B------:R-:W-:Y:S02]  /*a790*/  IADD3 R2, R5, 0x4, RZ ;  /* 0x0000000405027810 */ /* 0x000fe40007ffe0ff */
[----:B------:R-:W-:Y:S02]  /*a7a0*/  IADD3 R3, R3, c[0x0][0x20], RZ ;  /* 0x0000080003037a10 */ /* 0x000fe40007ffe0ff */
[----:B------:R-:W-:Y:S02]  /*a7b0*/  MOV R8, 0xa7d0 ;  /* 0x0000a7d000087802 */ /* 0x000fe40000000f00 */
[----:B-----5:R-:W-:Y:S05]  /*a7c0*/  CALL.REL.NOINC `($_ZN7cutlass13device_kernelIN5flash19enable_sm80_to_sm89INS1_16FlashAttnBwdSm80INS1_25CollectiveMainloopBwdSm80ILi2ELi2EN4cute5tupleIJNS5_1CILi128EEES8_NS7_ILi64EEEEEENS_10bfloat16_tEfNS_4arch4Sm80ELb0ELb0ELb1ELb0ELb0ELb0ELb0ELb0ELi2ELi4ELi4ELi4ELb0EEENS1_24CollectiveEpilogueBwdGQAISA_fSD_Li256ELb0ELb0EEENS1_19SingleTileSchedulerILb0ELb0ELb0ELi128EEEEEEEEEvNT_6ParamsE$_ZN4cute3eso3ESOILb0ELb0EJiiNS_1CILi8192EEEEEC2ERKiS6_RKS3_) ;  /* 0xffffb9c000007944 */ /* 0x020fea0003c3ffff */
[----:B-1----:R1:W5:Y:S01]  /*a7d0*/  LDL.64 R2, [R1+0x1688] ;  /* 0x0016880001027983 */ /* 0x0023620000100a00 */
[----:B------:R-:W-:-:S04]  /*a7e0*/  MOV R7, 0x0 ;  /* 0x0000000000077802 */ /* 0x000fc80000000f00 */
[----:B------:R-:W-:Y:S05]  /*a7f0*/  RET.REL.NODEC R6 `(_ZN7cutlass13device_kernelIN5flash19enable_sm80_to_sm89INS1_16FlashAttnBwdSm80INS1_25CollectiveMainloopBwdSm80ILi2ELi2EN4cute5tupleIJNS5_1CILi128EEES8_NS7_ILi64EEEEEENS_10bfloat16_tEfNS_4arch4Sm80ELb0ELb0ELb1ELb0ELb0ELb0ELb0ELb0ELi2ELi4ELi4ELi4ELb0EEENS1_24CollectiveEpilogueBwdGQAISA_fSD_Li256ELb0ELb0EEENS1_19SingleTileSchedulerILb0ELb0ELb0ELi128EEEEEEEEEvNT_6ParamsE) ;  /* 0xffff580006007950 */ /* 0x000fea0003c3ffff */
        .type           $_ZN7cutlass13device_kernelIN5flash19enable_sm80_to_sm89INS1_16FlashAttnBwdSm80INS1_25CollectiveMainloopBwdSm80ILi2ELi2EN4cute5tupleIJNS5_1CILi128EEES8_NS7_ILi64EEEEEENS_10bfloat16_tEfNS_4arch4Sm80ELb0ELb0ELb1ELb0ELb0ELb0ELb0ELb0ELi2ELi4ELi4ELi4ELb0EEENS1_24CollectiveEpilogueBwdGQAISA_fSD_Li256ELb0ELb0EEENS1_19SingleTileSchedulerILb0ELb0ELb0ELi128EEEEEEEEEvNT_6ParamsE$_ZZN4cute12filter_tupleINS_5tupleIJNS_10UnderscoreES2_NS_1CILi0EEEEEENS1_IJNS1_IJNS3_ILi1EEES4_EEEiNS3_ILi1024EEEEEEZNS_5sliceIS5_S9_EEDaRKT_RKT0_EUlRKT_RKT0_E_EEDaSD_SG_OT1_ENKUlDpSJ_E_clIJNS1_IJS7_EEENS1_IJiEEENS1_IJEEEEEEDaSQ_,@function
        .size           $_ZN7cutlass13device_kernelIN5flash19enable_sm80_to_sm89INS1_16FlashAttnBwdSm80INS1_25CollectiveMainloopBwdSm80ILi2ELi2EN4cute5tupleIJNS5_1CILi128EEES8_NS7_ILi64EEEEEENS_10bfloat16_tEfNS_4arch4Sm80ELb0ELb0ELb1ELb0ELb0ELb0ELb0ELb0ELi2ELi4ELi4ELi4ELb0EEENS1_24CollectiveEpilogueBwdGQAISA_fSD_Li256ELb0ELb0EEENS1_19SingleTileSchedulerILb0ELb0ELb0ELi128EEEEEEEEEvNT_6ParamsE$_ZZN4cute12filter_tupleINS_5tupleIJNS_10UnderscoreES2_NS_1CILi0EEEEEENS1_IJNS1_IJNS3_ILi1EEES4_EEEiNS3_ILi1024EEEEEEZNS_5sliceIS5_S9_EEDaRKT_RKT0_EUlRKT_RKT0_E_EEDaSD_SG_OT1_ENKUlDpSJ_E_clIJNS1_IJS7_EEENS1_IJiEEENS1_IJEEEEEEDaSQ_,($_ZN7cutlass13device_kernelIN5flash19enable_sm80_to_sm89INS1_16FlashAttnBwdSm80INS1_25CollectiveMainloopBwdSm80ILi2ELi2EN4cute5tupleIJNS5_1CILi128EEES8_NS7_ILi64EEEEEENS_10bfloat16_tEfNS_4arch4Sm80ELb0ELb0ELb1ELb0ELb0ELb0ELb0ELb0ELi2ELi4ELi4ELi4ELb0EEENS1_24CollectiveEpilogueBwdGQAISA_fSD_Li256ELb0ELb0EEENS1_19SingleTileSchedulerILb0ELb0ELb0ELi128EEEEEEEEEvNT_6ParamsE$_ZZN4cute12filter_tupleINS_5tupleIJNS_10UnderscoreES2_S2_iEEENS1_IJNS1_IJNS_1CILi1EEENS4_ILi0EEEEEENS4_ILi4096EEENS1_IJiiEEENS1_IJS6_NS4_ILi8192EEEEEEEEEZNS_5sliceIS3_SC_EEDaRKT_RKT0_EUlRKT_RKT0_E_EEDaSG_SJ_OT1_ENKUlDpSM_E_clIJNS1_IJS7_EEENS1_IJS8_EEENS1_IJS9_EEENS1_IJEEEEEEDaST_ - $_ZN7cutlass13device_kernelIN5flash19enable_sm80_to_sm89INS1_16FlashAttnBwdSm80INS1_25CollectiveMainloopBwdSm80ILi2ELi2EN4cute5tupleIJNS5_1CILi128EEES8_NS7_ILi64EEEEEENS_10bfloat16_tEfNS_4arch4Sm80ELb0ELb0ELb1ELb0ELb0ELb0ELb0ELb0ELi2ELi4ELi4ELi4ELb0EEENS1_24CollectiveEpilogueBwdGQAISA_fSD_Li256ELb0ELb0EEENS1_19SingleTileSchedulerILb0ELb0ELb0ELi128EEEEEEEEEvNT_6ParamsE$_ZZN4cute12filter_tupleINS_5tupleIJNS_10UnderscoreES2_NS_1CILi0EEEEEENS1_IJNS1_IJNS3_ILi1EEES4_EEEiNS3_ILi1024EEEEEEZNS_5sliceIS5_S9_EEDaRKT_RKT0_EUlRKT_RKT0_E_EEDaSD_SG_OT1_ENKUlDpSJ_E_clIJNS1_IJS7_EEENS1_IJiEEENS1_IJEEEEEEDaSQ_)
$_ZN7cutlass13device_kernelIN5flash19enable_sm80_to_sm89INS1_16FlashAttnBwdSm80INS1_25CollectiveMainloopBwdSm80ILi2ELi2EN4cute5tupleIJNS5_1CILi128EEES8_NS7_ILi64EEEEEENS_10bfloat16_tEfNS_4arch4Sm80ELb0ELb0ELb1ELb0ELb0ELb0ELb0ELb0ELi2ELi4ELi4ELi4ELb0EEENS1_24CollectiveEpilogueBwdGQAISA_fSD_Li256ELb0ELb0EEENS1_19SingleTileSchedulerILb0ELb0ELb0ELi128EEEEEEEEEvNT_6ParamsE$_ZZN4cute12filter_tupleINS_5tupleIJNS_10UnderscoreES2_NS_1CILi0EEEEEENS1_IJNS1_IJNS3_ILi1EEES4_EEEiNS3_ILi1024EEEEEEZNS_5sliceIS5_S9_EEDaRKT_RKT0_EUlRKT_RKT0_E_EEDaSD_SG_OT1_ENKUlDpSJ_E_clIJNS1_IJS7_EEENS1_IJiEEENS1_IJEEEEEEDaSQ_:
[----:B------:R-:W-:Y:S02]  /*a800*/  IADD3 R2, R1, 0x1680, RZ ;  /* 0x0000168001027810 */ /* 0x000fe40007ffe0ff */
[----:B------:R-:W-:Y:S02]  /*a810*/  MOV R6, 0xa840 ;  /* 0x0000a84000067802 */ /* 0x000fe40000000f00 */
[----:B------:R-:W-:Y:S02]  /*a820*/  IADD3 R2, R2, c[0x0][0x20], RZ ;  /* 0x0000080002027a10 */ /* 0x000fe40007ffe0ff */
[----:B------:R-:W-:Y:S05]  /*a830*/  CALL.REL.NOINC `($_ZN7cutlass13device_kernelIN5flash19enable_sm80_to_sm89INS1_16FlashAttnBwdSm80INS1_25CollectiveMainloopBwdSm80ILi2ELi2EN4cute5tupleIJNS5_1CILi128EEES8_NS7_ILi64EEEEEENS_10bfloat16_tEfNS_4arch4Sm80ELb0ELb0ELb1ELb0ELb0ELb0ELb0ELb0ELi2ELi4ELi4ELi4ELb0EEENS1_24CollectiveEpilogueBwdGQAISA_fSD_Li256ELb0ELb0EEENS1_19SingleTileSchedulerILb0ELb0ELb0ELi128EEEEEEEEEvNT_6ParamsE$_ZN4cute3eso3ESOILb1ELb0EJNS_5tupleIJNS_1CILi1EEENS3_ILi0EEEEEEiEEC2ERKS6_RKi) ;  /* 0xffffd3a000007944 */ /* 0x000fea0003c3ffff */
[----:B-1----:R1:W5:Y:S01]  /*a840*/  LDL R3, [R1+0x1680] ;  /* 0x0016800001037983 */ /* 0x0023620000100800 */
[----:B------:R-:W-:-:S04]  /*a850*/  MOV R5, 0x0 ;  /* 0x0000000000057802 */ /* 0x000fc80000000f00 */
[----:B------:R-:W-:Y:S05]  /*a860*/  RET.REL.NODEC R4 `(_ZN7cutlass13device_kernelIN5flash19enable_sm80_to_sm89INS1_16FlashAttnBwdSm80INS1_25CollectiveMainloopBwdSm80ILi2ELi2EN4cute5tupleIJNS5_1CILi128EEES8_NS7_ILi64EEEEEENS_10bfloat16_tEfNS_4arch4Sm80ELb0ELb0ELb1ELb0ELb0ELb0ELb0ELb0ELi2ELi4ELi4ELi4ELb0EEENS1_24CollectiveEpilogueBwdGQAISA_fSD_Li256ELb0ELb0EEENS1_19SingleTileSchedulerILb0ELb0ELb0ELi128EEEEEEEEEvNT_6ParamsE) ;  /* 0xffff579004007950 */ /* 0x000fea0003c3ffff */
        .type           $_ZN7cutlass13device_kernelIN5flash19enable_sm80_to_sm89INS1_16FlashAttnBwdSm80INS1_25CollectiveMainloopBwdSm80ILi2ELi2EN4cute5tupleIJNS5_1CILi128EEES8_NS7_ILi64EEEEEENS_10bfloat16_tEfNS_4arch4Sm80ELb0ELb0ELb1ELb0ELb0ELb0ELb0ELb0ELi2ELi4ELi4ELi4ELb0EEENS1_24CollectiveEpilogueBwdGQAISA_fSD_Li256ELb0ELb0EEENS1_19SingleTileSchedulerILb0ELb0ELb0ELi128EEEEEEEEEvNT_6ParamsE$_ZZN4cute12filter_tupleINS_5tupleIJNS_10UnderscoreES2_S2_iEEENS1_IJNS1_IJNS_1CILi1EEENS4_ILi0EEEEEENS4_ILi4096EEENS1_IJiiEEENS1_IJS6_NS4_ILi8192EEEEEEEEEZNS_5sliceIS3_SC_EEDaRKT_RKT0_EUlRKT_RKT0_E_EEDaSG_SJ_OT1_ENKUlDpSM_E_clIJNS1_IJS7_EEENS1_IJS8_EEENS1_IJS9_EEENS1_IJEEEEEEDaST_,@function
        .size           $_ZN7cutlass13device_kernelIN5flash19enable_sm80_to_sm89INS1_16FlashAttnBwdSm80INS1_25CollectiveMainloopBwdSm80ILi2ELi2EN4cute5tupleIJNS5_1CILi128EEES8_NS7_ILi64EEEEEENS_10bfloat16_tEfNS_4arch4Sm80ELb0ELb0ELb1ELb0ELb0ELb0ELb0ELb0ELi2ELi4ELi4ELi4ELb0EEENS1_24CollectiveEpilogueBwdGQAISA_fSD_Li256ELb0ELb0EEENS1_19SingleTileSchedulerILb0ELb0ELb0ELi128EEEEEEEEEvNT_6ParamsE$_ZZN4cute12filter_tupleINS_5tupleIJNS_10UnderscoreES2_S2_iEEENS1_IJNS1_IJNS_1CILi1EEENS4_ILi0EEEEEENS4_ILi4096EEENS1_IJiiEEENS1_IJS6_NS4_ILi8192EEEEEEEEEZNS_5sliceIS3_SC_EEDaRKT_RKT0_EUlRKT_RKT0_E_EEDaSG_SJ_OT1_ENKUlDpSM_E_clIJNS1_IJS7_EEENS1_IJS8_EEENS1_IJS9_EEENS1_IJEEEEEEDaST_,($_ZN7cutlass13device_kernelIN5flash19enable_sm80_to_sm89INS1_16FlashAttnBwdSm80INS1_25CollectiveMainloopBwdSm80ILi2ELi2EN4cute5tupleIJNS5_1CILi128EEES8_NS7_ILi64EEEEEENS_10bfloat16_tEfNS_4arch4Sm80ELb0ELb0ELb1ELb0ELb0ELb0ELb0ELb0ELi2ELi4ELi4ELi4ELb0EEENS1_24CollectiveEpilogueBwdGQAISA_fSD_Li256ELb0ELb0EEENS1_19SingleTileSchedulerILb0ELb0ELb0ELi128EEEEEEEEEvNT_6ParamsE$_ZZN4cute12filter_tupleINS_5tupleIJNS_10UnderscoreES2_S2_iEEENS1_IJNS1_IJNS_1CILi1EEENS4_ILi0EEEEEEiNS4_ILi1024EEENS4_ILi8192EEEEEEZNS_5sliceIS3_SA_EEDaRKT_RKT0_EUlRKT_RKT0_E_EEDaSE_SH_OT1_ENKUlDpSK_E_clIJNS1_IJS7_EEENS1_IJiEEENS1_IJS8_EEENS1_IJEEEEEEDaSR_ - $_ZN7cutlass13device_kernelIN5flash19enable_sm80_to_sm89INS1_16FlashAttnBwdSm80INS1_25CollectiveMainloopBwdSm80ILi2ELi2EN4cute5tupleIJNS5_1CILi128EEES8_NS7_ILi64EEEEEENS_10bfloat16_tEfNS_4arch4Sm80ELb0ELb0ELb1ELb0ELb0ELb0ELb0ELb0ELi2ELi4ELi4ELi4ELb0EEENS1_24CollectiveEpilogueBwdGQAISA_fSD_Li256ELb0ELb0EEENS1_19SingleTileSchedulerILb0ELb0ELb0ELi128EEEEEEEEEvNT_6ParamsE$_ZZN4cute12filter_tupleINS_5tupleIJNS_10UnderscoreES2_S2_iEEENS1_IJNS1_IJNS_1CILi1EEENS4_ILi0EEEEEENS4_ILi4096EEENS1_IJiiEEENS1_IJS6_NS4_ILi8192EEEEEEEEEZNS_5sliceIS3_SC_EEDaRKT_RKT0_EUlRKT_RKT0_E_EEDaSG_SJ_OT1_ENKUlDpSM_E_clIJNS1_IJS7_EEENS1_IJS8_EEENS1_IJS9_EEENS1_IJEEEEEEDaST_)
$_ZN7cutlass13device_kernelIN5flash19enable_sm80_to_sm89INS1_16FlashAttnBwdSm80INS1_25CollectiveMainloopBwdSm80ILi2ELi2EN4cute5tupleIJNS5_1CILi128EEES8_NS7_ILi64EEEEEENS_10bfloat16_tEfNS_4arch4Sm80ELb0ELb0ELb1ELb0ELb0ELb0ELb0ELb0ELi2ELi4ELi4ELi4ELb0EEENS1_24CollectiveEpilogueBwdGQAISA_fSD_Li256ELb0ELb0EEENS1_19SingleTileSchedulerILb0ELb0ELb0ELi128EEEEEEEEEvNT_6ParamsE$_ZZN4cute12filter_tupleINS_5tupleIJNS_10UnderscoreES2_S2_iEEENS1_IJNS1_IJNS_1CILi1EEENS4_ILi0EEEEEENS4_ILi4096EEENS1_IJiiEEENS1_IJS6_NS4_ILi8192EEEEEEEEEZNS_5sliceIS3_SC_EEDaRKT_RKT0_EUlRKT_RKT0_E_EEDaSG_SJ_OT1_ENKUlDpSM_E_clIJNS1_IJS7_EEENS1_IJS8_EEENS1_IJS9_EEENS1_IJEEEEEEDaST_:
[----:B------:R-:W-:-:S05]  /*a870*/  IADD3 R8, R60, -c[0x0][0x20], RZ ;  /* 0x800008003c087a10 */ /* 0x000fca0007ffe0ff */
[----:B------:R1:W5:Y:S04]  /*a880*/  LDL R5, [R8] ;  /* 0x0000000008057983 */ /* 0x0003680000100800 */
[----:B------:R1:W5:Y:S01]  /*a890*/  LDL R3, [R8+0x4] ;  /* 0x0000040008037983 */ /* 0x0003620000100800 */
[----:B------:R-:W-:Y:S02]  /*a8a0*/  IADD3 R2, R1, 0x1380, RZ ;  /* 0x0000138001027810 */ /* 0x000fe40007ffe0ff */
[----:B------:R-:W-:Y:S02]  /*a8b0*/  MOV R6, 0xa8e0 ;  /* 0x0000a8e000067802 */ /* 0x000fe40000000f00 */
[----:B------:R-:W-:Y:S02]  /*a8c0*/  IADD3 R2, R2, c[0x0][0x20], RZ ;  /* 0x0000080002027a10 */ /* 0x000fe40007ffe0ff */
[----:B-1---5:R-:W-:Y:S05]  /*a8d0*/  CALL.REL.NOINC `($_ZN7cutlass13device_kernelIN5flash19enable_sm80_to_sm89INS1_16FlashAttnBwdSm80INS1_25CollectiveMainloopBwdSm80ILi2ELi2EN4cute5tupleIJNS5_1CILi128EEES8_NS7_ILi64EEEEEENS_10bfloat16_tEfNS_4arch4Sm80ELb0ELb0ELb1ELb0ELb0ELb0ELb0ELb0ELi2ELi4ELi4ELi4ELb0EEENS1_24CollectiveEpilogueBwdGQAISA_fSD_Li256ELb0ELb0EEENS1_19SingleTileSchedulerILb0ELb0ELb0ELi128EEEEEEEEEvNT_6ParamsE$_ZN4cute3eso3ESOILb1ELb0EJNS_5tupleIJNS_1CILi1EEENS3_ILi0EEEEEENS3_ILi4096EEENS2_IJiiEEEEEC2ERKS6_RKS7_RKS8_) ;  /* 0xffffd2a000007944 */ /* 0x022fea0003c3ffff */
[----:B-1----:R1:W5:Y:S01]  /*a8e0*/  LDL.64 R2, [R1+0x1380] ;  /* 0x0013800001027983 */ /* 0x0023620000100a00 */
[----:B------:R-:W-:-:S04]  /*a8f0*/  MOV R5, 0x0 ;  /* 0x0000000000057802 */ /* 0x000fc80000000f00 */
[----:B------:R-:W-:Y:S05]  /*a900*/  RET.REL.NODEC R4 `(_ZN7cutlass13device_kernelIN5flash19enable_sm80_to_sm89INS1_16FlashAttnBwdSm80INS1_25CollectiveMainloopBwdSm80ILi2ELi2EN4cute5tupleIJNS5_1CILi128EEES8_NS7_ILi64EEEEEENS_10bfloat16_tEfNS_4arch4Sm80ELb0ELb0ELb1ELb0ELb0ELb0ELb0ELb0ELi2ELi4ELi4ELi4ELb0EEENS1_24CollectiveEpilogueBwdGQAISA_fSD_Li256ELb0ELb0EEENS1_19SingleTileSchedulerILb0ELb0ELb0ELi128EEEEEEEEEvNT_6ParamsE) ;  /* 0xffff56f004007950 */ /* 0x000fea0003c3ffff */
        .type           $_ZN7cutlass13device_kernelIN5flash19enable_sm80_to_sm89INS1_16FlashAttnBwdSm80INS1_25CollectiveMainloopBwdSm80ILi2ELi2EN4cute5tupleIJNS5_1CILi128EEES8_NS7_ILi64EEEEEENS_10bfloat16_tEfNS_4arch4Sm80ELb0ELb0ELb1ELb0ELb0ELb0ELb0ELb0ELi2ELi4ELi4ELi4ELb0EEENS1_24CollectiveEpilogueBwdGQAISA_fSD_Li256ELb0ELb0EEENS1_19SingleTileSchedulerILb0ELb0ELb0ELi128EEEEEEEEEvNT_6ParamsE$_ZZN4cute12filter_tupleINS_5tupleIJNS_10UnderscoreES2_S2_iEEENS1_IJNS1_IJNS_1CILi1EEENS4_ILi0EEEEEEiNS4_ILi1024EEENS4_ILi8192EEEEEEZNS_5sliceIS3_SA_EEDaRKT_RKT0_EUlRKT_RKT0_E_EEDaSE_SH_OT1_ENKUlDpSK_E_clIJNS1_IJS7_EEENS1_IJiEEENS1_IJS8_EEENS1_IJEEEEEEDaSR_,@function
        .size           $_ZN7cutlass13device_kernelIN5flash19enable_sm80_to_sm89INS1_16FlashAttnBwdSm80INS1_25CollectiveMainloopBwdSm80ILi2ELi2EN4cute5tupleIJNS5_1CILi128EEES8_NS7_ILi64EEEEEENS_10bfloat16_tEfNS_4arch4Sm80ELb0ELb0ELb1ELb0ELb0ELb0ELb0ELb0ELi2ELi4ELi4ELi4ELb0EEENS1_24CollectiveEpilogueBwdGQAISA_fSD_Li256ELb0ELb0EEENS1_19SingleTileSchedulerILb0ELb0ELb0ELi128EEEEEEEEEvNT_6ParamsE$_ZZN4cute12filter_tupleINS_5tupleIJNS_10UnderscoreES2_S2_iEEENS1_IJNS1_IJNS_1CILi1EEENS4_ILi0EEEEEEiNS4_ILi1024EEENS4_ILi8192EEEEEEZNS_5sliceIS3_SA_EEDaRKT_RKT0_EUlRKT_RKT0_E_EEDaSE_SH_OT1_ENKUlDpSK_E_clIJNS1_IJS7_EEENS1_IJiEEENS1_IJS8_EEENS1_IJEEEEEEDaSR_,($_ZN7cutlass13device_kernelIN5flash19enable_sm80_to_sm89INS1_16FlashAttnBwdSm80INS1_25CollectiveMainloopBwdSm80ILi2ELi2EN4cute5tupleIJNS5_1CILi128EEES8_NS7_ILi64EEEEEENS_10bfloat16_tEfNS_4arch4Sm80ELb0ELb0ELb1ELb0ELb0ELb0ELb0ELb0ELi2ELi4ELi4ELi4ELb0EEENS1_24CollectiveEpilogueBwdGQAISA_fSD_Li256ELb0ELb0EEENS1_19SingleTileSchedulerILb0ELb0ELb0ELi128EEEEEEEEEvNT_6ParamsE$_ZZN4cute12filter_tupleINS_5tupleIJNS_10UnderscoreES2_S2_iEEENS1_IJNS1_IJNS_1CILi1EEENS4_ILi0EEEEEElS6_lEEEZNS_5sliceIS3_S8_EEDaRKT_RKT0_EUlRKT_RKT0_E_EEDaSC_SF_OT1_ENKUlDpSI_E_clIJNS1_IJS7_EEENS1_IJlEEENS1_IJS6_EEENS1_IJEEEEEEDaSP_ - $_ZN7cutlass13device_kernelIN5flash19enable_sm80_to_sm89INS1_16FlashAttnBwdSm80INS1_25CollectiveMainloopBwdSm80ILi2ELi2EN4cute5tupleIJNS5_1CILi128EEES8_NS7_ILi64EEEEEENS_10bfloat16_tEfNS_4arch4Sm80ELb0ELb0ELb1ELb0ELb0ELb0ELb0ELb0ELi2ELi4ELi4ELi4ELb0EEENS1_24CollectiveEpilogueBwdGQAISA_fSD_Li256ELb0ELb0EEENS1_19SingleTileSchedulerILb0ELb0ELb0ELi128EEEEEEEEEvNT_6ParamsE$_ZZN4cute12filter_tupleINS_5tupleIJNS_10UnderscoreES2_S2_iEEENS1_IJNS1_IJNS_1CILi1EEENS4_ILi0EEEEEEiNS4_ILi1024EEENS4_ILi8192EEEEEEZNS_5sliceIS3_SA_EEDaRKT_RKT0_EUlRKT_RKT0_E_EEDaSE_SH_OT1_ENKUlDpSK_E_clIJNS1_IJS7_EEENS1_IJiEEENS1_IJS8_EEENS1_IJEEEEEEDaSR_)
$_ZN7cutlass13device_kernelIN5flash19enable_sm80_to_sm89INS1_16FlashAttnBwdSm80INS1_25CollectiveMainloopBwdSm80ILi2ELi2EN4cute5tupleIJNS5_1CILi128EEES8_NS7_ILi64EEEEEENS_10bfloat16_tEfNS_4arch4Sm80ELb0ELb0ELb1ELb0ELb0ELb0ELb0ELb0ELi2ELi4ELi4ELi4ELb0EEENS1_24CollectiveEpilogueBwdGQAISA_fSD_Li256ELb0ELb0EEENS1_19SingleTileSchedulerILb0ELb0ELb0ELi128EEEEEEEEEvNT_6ParamsE$_ZZN4cute12filter_tupleINS_5tupleIJNS_10UnderscoreES2_S2_iEEENS1_IJNS1_IJNS_1CILi1EEENS4_ILi0EEEEEEiNS4_ILi1024EEENS4_ILi8192EEEEEEZNS_5sliceIS3_SA_EEDaRKT_RKT0_EUlRKT_RKT0_E_EEDaSE_SH_OT1_ENKUlDpSK_E_clIJNS1_IJS7_EEENS1_IJiEEENS1_IJS8_EEENS1_IJEEEEEEDaSR_:
[----:B------:R-:W-:Y:S02]  /*a910*/  IADD3 R2, R1, 0x1380, RZ ;  /* 0x0000138001027810 */ /* 0x000fe40007ffe0ff */
[----:B------:R-:W-:Y:S02]  /*a920*/  MOV R6, 0xa950 ;  /* 0x0000a95000067802 */ /* 0x000fe40000000f00 */
[----:B------:R-:W-:Y:S02]  /*a930*/  IADD3 R2, R2, c[0x0][0x20], RZ ;  /* 0x0000080002027a10 */ /* 0x000fe40007ffe0ff */
[----:B------:R-:W-:Y:S05]  /*a940*/  CALL.REL.NOINC `($_ZN7cutlass13device_kernelIN5flash19enable_sm80_to_sm89INS1_16FlashAttnBwdSm80INS1_25CollectiveMainloopBwdSm80ILi2ELi2EN4cute5tupleIJNS5_1CILi128EEES8_NS7_ILi64EEEEEENS_10bfloat16_tEfNS_4arch4Sm80ELb0ELb0ELb1ELb0ELb0ELb0ELb0ELb0ELi2ELi4ELi4ELi4ELb0EEENS1_24CollectiveEpilogueBwdGQAISA_fSD_Li256ELb0ELb0EEENS1_19SingleTileSchedulerILb0ELb0ELb0ELi128EEEEEEEEEvNT_6ParamsE$_ZN4cute3eso3ESOILb1ELb0EJNS_5tupleIJNS_1CILi1EEENS3_ILi0EEEEEEiNS3_ILi1024EEEEEC2ERKS6_RKiRKS7_) ;  /* 0xffffd2d000007944 */ /* 0x000fea0003c3ffff */
[----:B-1----:R1:W5:Y:S01]  /*a950*/  LDL R3, [R1+0x1380] ;  /* 0x0013800001037983 */ /* 0x0023620000100800 */
[----:B------:R-:W-:Y:S02]  /*a960*/  MOV R6, R4 ;  /* 0x0000000400067202 */ /* 0x000fe40000000f00 */
[----:B------:R-:W-:-:S04]  /*a970*/  MOV R7, 0x0 ;  /* 0x0000000000077802 */ /* 0x000fc80000000f00 */
[----:B------:R-:W-:Y:S05]  /*a980*/  RET.REL.NODEC R6 `(_ZN7cutlass13device_kernelIN5flash19enable_sm80_to_sm89INS1_16FlashAttnBwdSm80INS1_25CollectiveMainloopBwdSm80ILi2ELi2EN4cute5tupleIJNS5_1CILi128EEES8_NS7_ILi64EEEEEENS_10bfloat16_tEfNS_4arch4Sm80ELb0ELb0ELb1ELb0ELb0ELb0ELb0ELb0ELi2ELi4ELi4ELi4ELb0EEENS1_24CollectiveEpilogueBwdGQAISA_fSD_Li256ELb0ELb0EEENS1_19SingleTileSchedulerILb0ELb0ELb0ELi128EEEEEEEEEvNT_6ParamsE) ;  /* 0xffff567006007950 */ /* 0x000fea0003c3ffff */
        .type           $_ZN7cutlass13device_kernelIN5flash19enable_sm80_to_sm89INS1_16FlashAttnBwdSm80INS1_25CollectiveMainloopBwdSm80ILi2ELi2EN4cute5tupleIJNS5_1CILi128EEES8_NS7_ILi64EEEEEENS_10bfloat16_tEfNS_4arch4Sm80ELb0ELb0ELb1ELb0ELb0ELb0ELb0ELb0ELi2ELi4ELi4ELi4ELb0EEENS1_24CollectiveEpilogueBwdGQAISA_fSD_Li256ELb0ELb0EEENS1_19SingleTileSchedulerILb0ELb0ELb0ELi128EEEEEEEEEvNT_6ParamsE$_ZZN4cute12filter_tupleINS_5tupleIJNS_10UnderscoreES2_S2_iEEENS1_IJNS1_IJNS_1CILi1EEENS4_ILi0EEEEEElS6_lEEEZNS_5sliceIS3_S8_EEDaRKT_RKT0_EUlRKT_RKT0_E_EEDaSC_SF_OT1_ENKUlDpSI_E_clIJNS1_IJS7_EEENS1_IJlEEENS1_IJS6_EEENS1_IJEEEEEEDaSP_,@function
        .size           $_ZN7cutlass13device_kernelIN5flash19enable_sm80_to_sm89INS1_16FlashAttnBwdSm80INS1_25CollectiveMainloopBwdSm80ILi2ELi2EN4cute5tupleIJNS5_1CILi128EEES8_NS7_ILi64EEEEEENS_10bfloat16_tEfNS_4arch4Sm80ELb0ELb0ELb1ELb0ELb0ELb0ELb0ELb0ELi2ELi4ELi4ELi4ELb0EEENS1_24CollectiveEpilogueBwdGQAISA_fSD_Li256ELb0ELb0EEENS1_19SingleTileSchedulerILb0ELb0ELb0ELi128EEEEEEEEEvNT_6ParamsE$_ZZN4cute12filter_tupleINS_5tupleIJNS_10UnderscoreES2_S2_iEEENS1_IJNS1_IJNS_1CILi1EEENS4_ILi0EEEEEElS6_lEEEZNS_5sliceIS3_S8_EEDaRKT_RKT0_EUlRKT_RKT0_E_EEDaSC_SF_OT1_ENKUlDpSI_E_clIJNS1_IJS7_EEENS1_IJlEEENS1_IJS6_EEENS1_IJEEEEEEDaSP_,($_ZN7cutlass13device_kernelIN5flash19enable_sm80_to_sm89INS1_16FlashAttnBwdSm80INS1_25CollectiveMainloopBwdSm80ILi2ELi2EN4cute5tupleIJNS5_1CILi128EEES8_NS7_ILi64EEEEEENS_10bfloat16_tEfNS_4arch4Sm80ELb0ELb0ELb1ELb0ELb0ELb0ELb0ELb0ELi2ELi4ELi4ELi4ELb0EEENS1_24CollectiveEpilogueBwdGQAISA_fSD_Li256ELb0ELb0EEENS1_19SingleTileSchedulerILb0ELb0ELb0ELi128EEEEEEEEEvNT_6ParamsE$_ZZN4cute12filter_tupleINS_5tupleIJNS_10UnderscoreES2_iEEENS1_IJNS1_IJNS_1CILi1EEENS4_ILi0EEEEEEiNS4_ILi1024EEEEEEZNS_5sliceIS3_S9_EEDaRKT_RKT0_EUlRKT_RKT0_E_EEDaSD_SG_OT1_ENKUlDpSJ_E_clIJNS1_IJS7_EEENS1_IJiEEENS1_IJEEEEEEDaSQ_ - $_ZN7cutlass13device_kernelIN5flash19enable_sm80_to_sm89INS1_16FlashAttnBwdSm80INS1_25CollectiveMainloopBwdSm80ILi2ELi2EN4cute5tupleIJNS5_1CILi128EEES8_NS7_ILi64EEEEEENS_10bfloat16_tEfNS_4arch4Sm80ELb0ELb0ELb1ELb0ELb0ELb0ELb0ELb0ELi2ELi4ELi4ELi4ELb0EEENS1_24CollectiveEpilogueBwdGQAISA_fSD_Li256ELb0ELb0EEENS1_19SingleTileSchedulerILb0ELb0ELb0ELi128EEEEEEEEEvNT_6ParamsE$_ZZN4cute12filter_tupleINS_5tupleIJNS_10UnderscoreES2_S2_iEEENS1_IJNS1_IJNS_1CILi1EEENS4_ILi0EEEEEElS6_lEEEZNS_5sliceIS3_S8_EEDaRKT_RKT0_EUlRKT_RKT0_E_EEDaSC_SF_OT1_ENKUlDpSI_E_clIJNS1_IJS7_EEENS1_IJlEEENS1_IJS6_EEENS1_IJEEEEEEDaSP_)
$_ZN7cutlass13device_kernelIN5flash19enable_sm80_to_sm89INS1_16FlashAttnBwdSm80INS1_25CollectiveMainloopBwdSm80ILi2ELi2EN4cute5tupleIJNS5_1CILi128EEES8_NS7_ILi64EEEEEENS_10bfloat16_tEfNS_4arch4Sm80ELb0ELb0ELb1ELb0ELb0ELb0ELb0ELb0ELi2ELi4ELi4ELi4ELb0EEENS1_24CollectiveEpilogueBwdGQAISA_fSD_Li256ELb0ELb0EEENS1_19SingleTileSchedulerILb0ELb0ELb0ELi128EEEEEEEEEvNT_6ParamsE$_ZZN4cute12filter_tupleINS_5tupleIJNS_10UnderscoreES2_S2_iEEENS1_IJNS1_IJNS_1CILi1EEENS4_ILi0EEEEEElS6_lEEEZNS_5sliceIS3_S8_EEDaRKT_RKT0_EUlRKT_RKT0_E_EEDaSC_SF_OT1_ENKUlDpSI_E_clIJNS1_IJS7_EEENS1_IJlEEENS1_IJS6_EEENS1_IJEEEEEEDaSP_:
[----:B------:R-:W-:Y:S02]  /*a990*/  IADD3 R3, R1, 0x16a8, RZ ;  /* 0x000016a801037810 */ /* 0x000fe40007ffe0ff */
[----:B------:R-:W-:Y:S02]  /*a9a0*/  MOV R6, 0xa9d0 ;  /* 0x0000a9d000067802 */ /* 0x000fe40000000f00 */
[----:B------:R-:W-:Y:S02]  /*a9b0*/  IADD3 R3, R3, c[0x0][0x20], RZ ;  /* 0x0000080003037a10 */ /* 0x000fe40007ffe0ff */
[----:B------:R-:W-:Y:S05]  /*a9c0*/  CALL.REL.NOINC `($_ZN7cutlass13device_kernelIN5flash19enable_sm80_to_sm89INS1_16FlashAttnBwdSm80INS1_25CollectiveMainloopBwdSm80ILi2ELi2EN4cute5tupleIJNS5_1CILi128EEES8_NS7_ILi64EEEEEENS_10bfloat16_tEfNS_4arch4Sm80ELb0ELb0ELb1ELb0ELb0ELb0ELb0ELb0ELi2ELi4ELi4ELi4ELb0EEENS1_24CollectiveEpilogueBwdGQAISA_fSD_Li256ELb0ELb0EEENS1_19SingleTileSchedulerILb0ELb0ELb0ELi128EEEEEEEEEvNT_6ParamsE$_ZN4cute3eso3ESOILb1ELb0EJNS_5tupleIJNS_1CILi1EEENS3_ILi0EEEEEElS5_EEC2ERKS6_RKlRKS5_) ;  /* 0xffffd29000007944 */ /* 0x000fea0003c3ffff */
[----:B-1----:R1:W5:Y:S01]  /*a9d0*/  LDL.64 R2, [R1+0x16a8] ;  /* 0x0016a80001027983 */ /* 0x0023620000100a00 */
[----:B------:R-:W-:-:S04]  /*a9e0*/  MOV R5, 0x0 ;  /* 0x0000000000057802 */ /* 0x000fc80000000f00 */
[----:B------:R-:W-:Y:S05]  /*a9f0*/  RET.REL.NODEC R4 `(_ZN7cutlass13device_kernelIN5flash19enable_sm80_to_sm89INS1_16FlashAttnBwdSm80INS1_25CollectiveMainloopBwdSm80ILi2ELi2EN4cute5tupleIJNS5_1CILi128EEES8_NS7_ILi64EEEEEENS_10bfloat16_tEfNS_4arch4Sm80ELb0ELb0ELb1ELb0ELb0ELb0ELb0ELb0ELi2ELi4ELi4ELi4ELb0EEENS1_24CollectiveEpilogueBwdGQAISA_fSD_Li256ELb0ELb0EEENS1_19SingleTileSchedulerILb0ELb0ELb0ELi128EEEEEEEEEvNT_6ParamsE) ;  /* 0xffff560004007950 */ /* 0x000fea0003c3ffff */
        .type           $_ZN7cutlass13device_kernelIN5flash19enable_sm80_to_sm89INS1_16FlashAttnBwdSm80INS1_25CollectiveMainloopBwdSm80ILi2ELi2EN4cute5tupleIJNS5_1CILi128EEES8_NS7_ILi64EEEEEENS_10bfloat16_tEfNS_4arch4Sm80ELb0ELb0ELb1ELb0ELb0ELb0ELb0ELb0ELi2ELi4ELi4ELi4ELb0EEENS1_24CollectiveEpilogueBwdGQAISA_fSD_Li256ELb0ELb0EEENS1_19SingleTileSchedulerILb0ELb0ELb0ELi128EEEEEEEEEvNT_6ParamsE$_ZZN4cute12filter_tupleINS_5tupleIJNS_10UnderscoreES2_iEEENS1_IJNS1_IJNS_1CILi1EEENS4_ILi0EEEEEEiNS4_ILi1024EEEEEEZNS_5sliceIS3_S9_EEDaRKT_RKT0_EUlRKT_RKT0_E_EEDaSD_SG_OT1_ENKUlDpSJ_E_clIJNS1_IJS7_EEENS1_IJiEEENS1_IJEEEEEEDaSQ_,@function
        .size           $_ZN7cutlass13device_kernelIN5flash19enable_sm80_to_sm89INS1_16FlashAttnBwdSm80INS1_25CollectiveMainloopBwdSm80ILi2ELi2EN4cute5tupleIJNS5_1CILi128EEES8_NS7_ILi64EEEEEENS_10bfloat16_tEfNS_4arch4Sm80ELb0ELb0ELb1ELb0ELb0ELb0ELb0ELb0ELi2ELi4ELi4ELi4ELb0EEENS1_24CollectiveEpilogueBwdGQAISA_fSD_Li256ELb0ELb0EEENS1_19SingleTileSchedulerILb0ELb0ELb0ELi128EEEEEEEEEvNT_6ParamsE$_ZZN4cute12filter_tupleINS_5tupleIJNS_10UnderscoreES2_iEEENS1_IJNS1_IJNS_1CILi1EEENS4_ILi0EEEEEEiNS4_ILi1024EEEEEEZNS_5sliceIS3_S9_EEDaRKT_RKT0_EUlRKT_RKT0_E_EEDaSD_SG_OT1_ENKUlDpSJ_E_clIJNS1_IJS7_EEENS1_IJiEEENS1_IJEEEEEEDaSQ_,($_ZN7cutlass13device_kernelIN5flash19enable_sm80_to_sm89INS1_16FlashAttnBwdSm80INS1_25CollectiveMainloopBwdSm80ILi2ELi2EN4cute5tupleIJNS5_1CILi128EEES8_NS7_ILi64EEEEEENS_10bfloat16_tEfNS_4arch4Sm80ELb0ELb0ELb1ELb0ELb0ELb0ELb0ELb0ELi2ELi4ELi4ELi4ELb0EEENS1_24CollectiveEpilogueBwdGQAISA_fSD_Li256ELb0ELb0EEENS1_19SingleTileSchedulerILb0ELb0ELb0ELi128EEEEEEEEEvNT_6ParamsE$_ZZN4cute12filter_tupleINS_5tupleIJNS_1CILi0EEENS1_IJNS2_ILi1EEENS2_ILi512EEEiEEEEEEZNS_16flatten_to_tupleIS7_EEDaRKT_EUlRKT_E_EEDaSB_OT0_ENKUlDpSE_E_clIJNS1_IJS3_EEES6_EEEDaSI_ - $_ZN7cutlass13device_kernelIN5flash19enable_sm80_to_sm89INS1_16FlashAttnBwdSm80INS1_25CollectiveMainloopBwdSm80ILi2ELi2EN4cute5tupleIJNS5_1CILi128EEES8_NS7_ILi64EEEEEENS_10bfloat16_tEfNS_4arch4Sm80ELb0ELb0ELb1ELb0ELb0ELb0ELb0ELb0ELi2ELi4ELi4ELi4ELb0EEENS1_24CollectiveEpilogueBwdGQAISA_fSD_Li256ELb0ELb0EEENS1_19SingleTileSchedulerILb0ELb0ELb0ELi128EEEEEEEEEvNT_6ParamsE$_ZZN4cute12filter_tupleINS_5tupleIJNS_10UnderscoreES2_iEEENS1_IJNS1_IJNS_1CILi1EEENS4_ILi0EEEEEEiNS4_ILi1024EEEEEEZNS_5sliceIS3_S9_EEDaRKT_RKT0_EUlRKT_RKT0_E_EEDaSD_SG_OT1_ENKUlDpSJ_E_clIJNS1_IJS7_EEENS1_IJiEEENS1_IJEEEEEEDaSQ_)
$_ZN7cutlass13device_kernelIN5flash19enable_sm80_to_sm89INS1_16FlashAttnBwdSm80INS1_25CollectiveMainloopBwdSm80ILi2ELi2EN4cute5tupleIJNS5_1CILi128EEES8_NS7_ILi64EEEEEENS_10bfloat16_tEfNS_4arch4Sm80ELb0ELb0ELb1ELb0ELb0ELb0ELb0ELb0ELi2ELi4ELi4ELi4ELb0EEENS1_24CollectiveEpilogueBwdGQAISA_fSD_Li256ELb0ELb0EEENS1_19SingleTileSchedulerILb0ELb0ELb0ELi128EEEEEEEEEvNT_6ParamsE$_ZZN4cute12filter_tupleINS_5tupleIJNS_10UnderscoreES2_iEEENS1_IJNS1_IJNS_1CILi1EEENS4_ILi0EEEEEEiNS4_ILi1024EEEEEEZNS_5sliceIS3_S9_EEDaRKT_RKT0_EUlRKT_RKT0_E_EEDaSD_SG_OT1_ENKUlDpSJ_E_clIJNS1_IJS7_EEENS1_IJiEEENS1_IJEEEEEEDaSQ_:
[----:B------:R-:W-:Y:S02]  /*aa00*/  IADD3 R2, R1, 0x1680, RZ ;  /* 0x0000168001027810 */ /* 0x000fe40007ffe0ff */
[----:B------:R-:W-:Y:S02]  /*aa10*/  MOV R6, 0xaa40 ;  /* 0x0000aa4000067802 */ /* 0x000fe40000000f00 */
[----:B------:R-:W-:Y:S02]  /*aa20*/  IADD3 R2, R2, c[0x0][0x20], RZ ;  /* 0x0000080002027a10 */ /* 0x000fe40007ffe0ff */
[----:B------:R-:W-:Y:S05]  /*aa30*/  CALL.REL.NOINC `($_ZN7cutlass13device_kernelIN5flash19enable_sm80_to_sm89INS1_16FlashAttnBwdSm80INS1_25CollectiveMainloopBwdSm80ILi2ELi2EN4cute5tupleIJNS5_1CILi128EEES8_NS7_ILi64EEEEEENS_10bfloat16_tEfNS_4arch4Sm80ELb0ELb0ELb1ELb0ELb0ELb0ELb0ELb0ELi2ELi4ELi4ELi4ELb0EEENS1_24CollectiveEpilogueBwdGQAISA_fSD_Li256ELb0ELb0EEENS1_19SingleTileSchedulerILb0ELb0ELb0ELi128EEEEEEEEEvNT_6ParamsE$_ZN4cute3eso3ESOILb1ELb0EJNS_5tupleIJNS_1CILi1EEENS3_ILi0EEEEEEiEEC2ERKS6_RKi) ;  /* 0xffffd1a000007944 */ /* 0x000fea0003c3ffff */
[----:B-1----:R1:W5:Y:S01]  /*aa40*/  LDL R3, [R1+0x1680] ;  /* 0x0016800001037983 */ /* 0x0023620000100800 */
[----:B------:R-:W-:Y:S02]  /*aa50*/  MOV R6, R4 ;  /* 0x0000000400067202 */ /* 0x000fe40000000f00 */
[----:B------:R-:W-:-:S04]  /*aa60*/  MOV R7, 0x0 ;  /* 0x0000000000077802 */ /* 0x000fc80000000f00 */
[----:B------:R-:W-:Y:S05]  /*aa70*/  RET.REL.NODEC R6 `(_ZN7cutlass13device_kernelIN5flash19enable_sm80_to_sm89INS1_16FlashAttnBwdSm80INS1_25CollectiveMainloopBwdSm80ILi2ELi2EN4cute5tupleIJNS5_1CILi128EEES8_NS7_ILi64EEEEEENS_10bfloat16_tEfNS_4arch4Sm80ELb0ELb0ELb1ELb0ELb0ELb0ELb0ELb0ELi2ELi4ELi4ELi4ELb0EEENS1_24CollectiveEpilogueBwdGQAISA_fSD_Li256ELb0ELb0EEENS1_19SingleTileSchedulerILb0ELb0ELb0ELi128EEEEEEEEEvNT_6ParamsE) ;  /* 0xffff558006007950 */ /* 0x000fea0003c3ffff */
        .type           $_ZN7cutlass13device_kernelIN5flash19enable_sm80_to_sm89INS1_16FlashAttnBwdSm80INS1_25CollectiveMainloopBwdSm80ILi2ELi2EN4cute5tupleIJNS5_1CILi128EEES8_NS7_ILi64EEEEEENS_10bfloat16_tEfNS_4arch4Sm80ELb0ELb0ELb1ELb0ELb0ELb0ELb0ELb0ELi2ELi4ELi4ELi4ELb0EEENS1_24CollectiveEpilogueBwdGQAISA_fSD_Li256ELb0ELb0EEENS1_19SingleTileSchedulerILb0ELb0ELb0ELi128EEEEEEEEEvNT_6ParamsE$_ZZN4cute12filter_tupleINS_5tupleIJNS_1CILi0EEENS1_IJNS2_ILi1EEENS2_ILi512EEEiEEEEEEZNS_16flatten_to_tupleIS7_EEDaRKT_EUlRKT_E_EEDaSB_OT0_ENKUlDpSE_E_clIJNS1_IJS3_EEES6_EEEDaSI_,@function
        .size           $_ZN7cutlass13device_kernelIN5flash19enable_sm80_to_sm89INS1_16FlashAttnBwdSm80INS1_25CollectiveMainloopBwdSm80ILi2ELi2EN4cute5tupleIJNS5_1CILi128EEES8_NS7_ILi64EEEEEENS_10bfloat16_tEfNS_4arch4Sm80ELb0ELb0ELb1ELb0ELb0ELb0ELb0ELb0ELi2ELi4ELi4ELi4ELb0EEENS1_24CollectiveEpilogueBwdGQAISA_fSD_Li256ELb0ELb0EEENS1_19SingleTileSchedulerILb0ELb0ELb0ELi128EEEEEEEEEvNT_6ParamsE$_ZZN4cute12filter_tupleINS_5tupleIJNS_1CILi0EEENS1_IJNS2_ILi1EEENS2_ILi512EEEiEEEEEEZNS_16flatten_to_tupleIS7_EEDaRKT_EUlRKT_E_EEDaSB_OT0_ENKUlDpSE_E_clIJNS1_IJS3_EEES6_EEEDaSI_,($_ZN7cutlass13device_kernelIN5flash19enable_sm80_to_sm89INS1_16FlashAttnBwdSm80INS1_25CollectiveMainloopBwdSm80ILi2ELi2EN4cute5tupleIJNS5_1CILi128EEES8_NS7_ILi64EEEEEENS_10bfloat16_tEfNS_4arch4Sm80ELb0ELb0ELb1ELb0ELb0ELb0ELb0ELb0ELi2ELi4ELi4ELi4ELb0EEENS1_24CollectiveEpilogueBwdGQAISA_fSD_Li256ELb0ELb0EEENS1_19SingleTileSchedulerILb0ELb0ELb0ELi128EEEEEEEEEvNT_6ParamsE$_ZZN4cute12filter_tupleINS_5tupleIJNS_1CILi0EEENS_10UnderscoreEEEENS1_IJNS1_IJS3_S3_EEEiEEEZNS_6detail10lift_sliceIS5_S7_EEDaRKT_RKT0_EUlRKT_RKT0_E_EEDaSC_SF_OT1_ENKUlDpSI_E_clIJNS1_IJEEENS1_IJiEEEEEEDaSP_ - $_ZN7cutlass13device_kernelIN5flash19enable_sm80_to_sm89INS1_16FlashAttnBwdSm80INS1_25CollectiveMainloopBwdSm80ILi2ELi2EN4cute5tupleIJNS5_1CILi128EEES8_NS7_ILi64EEEEEENS_10bfloat16_tEfNS_4arch4Sm80ELb0ELb0ELb1ELb0ELb0ELb0ELb0ELb0ELi2ELi4ELi4ELi4ELb0EEENS1_24CollectiveEpilogueBwdGQAISA_fSD_Li256ELb0ELb0EEENS1_19SingleTileSchedulerILb0ELb0ELb0ELi128EEEEEEEEEvNT_6ParamsE$_ZZN4cute12filter_tupleINS_5tupleIJNS_1CILi0EEENS1_IJNS2_ILi1EEENS2_ILi512EEEiEEEEEEZNS_16flatten_to_tupleIS7_EEDaRKT_EUlRKT_E_EEDaSB_OT0_ENKUlDpSE_E_clIJNS1_IJS3_EEES6_EEEDaSI_)
$_ZN7cutlass13device_kernelIN5flash19enable_sm80_to_sm89INS1_16FlashAttnBwdSm80INS1_25CollectiveMainloopBwdSm80ILi2ELi2EN4cute5tupleIJNS5_1CILi128EEES8_NS7_ILi64EEEEEENS_10bfloat16_tEfNS_4arch4Sm80ELb0ELb0ELb1ELb0ELb0ELb0ELb0ELb0ELi2ELi4ELi4ELi4ELb0EEENS1_24CollectiveEpilogueBwdGQAISA_fSD_Li256ELb0ELb0EEENS1_19SingleTileSchedulerILb0ELb0ELb0ELi128EEEEEEEEEvNT_6ParamsE$_ZZN4cute12filter_tupleINS_5tupleIJNS_1CILi0EEENS1_IJNS2_ILi1EEENS2_ILi512EEEiEEEEEEZNS_16flatten_to_tupleIS7_EEDaRKT_EUlRKT_E_EEDaSB_OT0_ENKUlDpSE_E_clIJNS1_IJS3_EEES6_EEEDaSI_:
[----:B------:R-:W-:Y:S02]  /*aa80*/  IADD3 R2, R1, 0x1380, RZ ;  /* 0x0000138001027810 */ /* 0x000fe40007ffe0ff */
[----:B------:R-:W-:Y:S02]  /*aa90*/  MOV R8, 0xaac0 ;  /* 0x0000aac000087802 */ /* 0x000fe40000000f00 */
[----:B------:R-:W-:Y:S02]  /*aaa0*/  IADD3 R2, R2, c[0x0][0x20], RZ ;  /* 0x0000080002027a10 */ /* 0x000fe40007ffe0ff */
[----:B------:R-:W-:Y:S05]  /*aab0*/  CALL.REL.NOINC `($_ZN7cutlass13device_kernelIN5flash19enable_sm80_to_sm89INS1_16FlashAttnBwdSm80INS1_25CollectiveMainloopBwdSm80ILi2ELi2EN4cute5tupleIJNS5_1CILi128EEES8_NS7_ILi64EEEEEENS_10bfloat16_tEfNS_4arch4Sm80ELb0ELb0ELb1ELb0ELb0ELb0ELb0ELb0ELi2ELi4ELi4ELi4ELb0EEENS1_24CollectiveEpilogueBwdGQAISA_fSD_Li256ELb0ELb0EEENS1_19SingleTileSchedulerILb0ELb0ELb0ELi128EEEEEEEEEvNT_6ParamsE$_ZN4cute3eso3ESOILb1ELb0EJNS_1CILi0EEENS2_ILi1EEENS2_ILi512EEEiEEC2ERKS3_RKS4_RKS5_RKi) ;  /* 0xffffc12000007944 */ /* 0x000fea0003c3ffff */
[----:B-1----:R1:W5:Y:S01]  /*aac0*/  LDL R2, [R1+0x1380] ;  /* 0x0013800001027983 */ /* 0x0023620000100800 */
[----:B------:R-:W-:-:S04]  /*aad0*/  MOV R11, 0x0 ;  /* 0x00000000000b7802 */ /* 0x000fc80000000f00 */
[----:B------:R-:W-:Y:S05]  /*aae0*/  RET.REL.NODEC R10 `(_ZN7cutlass13device_kernelIN5flash19enable_sm80_to_sm89INS1_16FlashAttnBwdSm80INS1_25CollectiveMainloopBwdSm80ILi2ELi2EN4cute5tupleIJNS5_1CILi128EEES8_NS7_ILi64EEEEEENS_10bfloat16_tEfNS_4arch4Sm80ELb0ELb0ELb1ELb0ELb0ELb0ELb0ELb0ELi2ELi4ELi4ELi4ELb0EEENS1_24CollectiveEpilogueBwdGQAISA_fSD_Li256ELb0ELb0EEENS1_19SingleTileSchedulerILb0ELb0ELb0ELi128EEEEEEEEEvNT_6ParamsE) ;  /* 0xffff55100a007950 */ /* 0x000fea0003c3ffff */
        .type           $_ZN7cutlass13device_kernelIN5flash19enable_sm80_to_sm89INS1_16FlashAttnBwdSm80INS1_25CollectiveMainloopBwdSm80ILi2ELi2EN4cute5tupleIJNS5_1CILi128EEES8_NS7_ILi64EEEEEENS_10bfloat16_tEfNS_4arch4Sm80ELb0ELb0ELb1ELb0ELb0ELb0ELb0ELb0ELi2ELi4ELi4ELi4ELb0EEENS1_24CollectiveEpilogueBwdGQAISA_fSD_Li256ELb0ELb0EEENS1_19SingleTileSchedulerILb0ELb0ELb0ELi128EEEEEEEEEvNT_6ParamsE$_ZZN4cute12filter_tupleINS_5tupleIJNS_1CILi0EEENS_10UnderscoreEEEENS1_IJNS1_IJS3_S3_EEEiEEEZNS_6detail10lift_sliceIS5_S7_EEDaRKT_RKT0_EUlRKT_RKT0_E_EEDaSC_SF_OT1_ENKUlDpSI_E_clIJNS1_IJEEENS1_IJiEEEEEEDaSP_,@function
        .size           $_ZN7cutlass13device_kernelIN5flash19enable_sm80_to_sm89INS1_16FlashAttnBwdSm80INS1_25CollectiveMainloopBwdSm80ILi2ELi2EN4cute5tupleIJNS5_1CILi128EEES8_NS7_ILi64EEEEEENS_10bfloat16_tEfNS_4arch4Sm80ELb0ELb0ELb1ELb0ELb0ELb0ELb0ELb0ELi2ELi4ELi4ELi4ELb0EEENS1_24CollectiveEpilogueBwdGQAISA_fSD_Li256ELb0ELb0EEENS1_19SingleTileSchedulerILb0ELb0ELb0ELi128EEEEEEEEEvNT_6ParamsE$_ZZN4cute12filter_tupleINS_5tupleIJNS_1CILi0EEENS_10UnderscoreEEEENS1_IJNS1_IJS3_S3_EEEiEEEZNS_6detail10lift_sliceIS5_S7_EEDaRKT_RKT0_EUlRKT_RKT0_E_EEDaSC_SF_OT1_ENKUlDpSI_E_clIJNS1_IJEEENS1_IJiEEEEEEDaSP_,($_ZN7cutlass13device_kernelIN5flash19enable_sm80_to_sm89INS1_16FlashAttnBwdSm80INS1_25CollectiveMainloopBwdSm80ILi2ELi2EN4cute5tupleIJNS5_1CILi128EEES8_NS7_ILi64EEEEEENS_10bfloat16_tEfNS_4arch4Sm80ELb0ELb0ELb1ELb0ELb0ELb0ELb0ELb0ELi2ELi4ELi4ELi4ELb0EEENS1_24CollectiveEpilogueBwdGQAISA_fSD_Li256ELb0ELb0EEENS1_19SingleTileSchedulerILb0ELb0ELb0ELi128EEEEEEEEEvNT_6ParamsE$_ZZN4cute12filter_tupleINS_5tupleIJNS_1CILi1024EEENS1_IJiiEEEEEEZNS_16flatten_to_tupleIS5_EEDaRKT_EUlRKT_E_EEDaS9_OT0_ENKUlDpSC_E_clIJNS1_IJS3_EEES4_EEEDaSG_ - $_ZN7cutlass13device_kernelIN5flash19enable_sm80_to_sm89INS1_16FlashAttnBwdSm80INS1_25CollectiveMainloopBwdSm80ILi2ELi2EN4cute5tupleIJNS5_1CILi128EEES8_NS7_ILi64EEEEEENS_10bfloat16_tEfNS_4arch4Sm80ELb0ELb0ELb1ELb0ELb0ELb0ELb0ELb0ELi2ELi4ELi4ELi4ELb0EEENS1_24CollectiveEpilogueBwdGQAISA_fSD_Li256ELb0ELb0EEENS1_19SingleTileSchedulerILb0ELb0ELb0ELi128EEEEEEEEEvNT_6ParamsE$_ZZN4cute12filter_tupleINS_5tupleIJNS_1CILi0EEENS_10UnderscoreEEEENS1_IJNS1_IJS3_S3_EEEiEEEZNS_6detail10lift_sliceIS5_S7_EEDaRKT_RKT0_EUlRKT_RKT0_E_EEDaSC_SF_OT1_ENKUlDpSI_E_clIJNS1_IJEEENS1_IJiEEEEEEDaSP_)
$_ZN7cutlass13device_kernelIN5flash19enable_sm80_to_sm89INS1_16FlashAttnBwdSm80INS1_25CollectiveMainloopBwdSm80ILi2ELi2EN4cute5tupleIJNS5_1CILi128EEES8_NS7_ILi64EEEEEENS_10bfloat16_tEfNS_4arch4Sm80ELb0ELb0ELb1ELb0ELb0ELb0ELb0ELb0ELi2ELi4ELi4ELi4ELb0EEENS1_24CollectiveEpilogueBwdGQAISA_fSD_Li256ELb0ELb0EEENS1_19SingleTileSchedulerILb0ELb0ELb0ELi128EEEEEEEEEvNT_6ParamsE$_ZZN4cute12filter_tupleINS_5tupleIJNS_1CILi0EEENS_10UnderscoreEEEENS1_IJNS1_IJS3_S3_EEEiEEEZNS_6detail10lift_sliceIS5_S7_EEDaRKT_RKT0_EUlRKT_RKT0_E_EEDaSC_SF_OT1_ENKUlDpSI_E_clIJNS1_IJEEENS1_IJiEEEEEEDaSP_:
[----:B------:R-:W-:Y:S02]  /*aaf0*/  IADD3 R2, R1, 0x1680, RZ ;  /* 0x0000168001027810 */ /* 0x000fe40007ffe0ff */
[----:B------:R-:W-:Y:S02]  /*ab00*/  MOV R6, 0xab30 ;  /* 0x0000ab3000067802 */ /* 0x000fe40000000f00 */
[----:B------:R-:W-:Y:S02]  /*ab10*/  IADD3 R2, R2, c[0x0][0x20], RZ ;  /* 0x0000080002027a10 */ /* 0x000fe40007ffe0ff */
[----:B------:R-:W-:Y:S05]  /*ab20*/  CALL.REL.NOINC `($_ZN7cutlass13device_kernelIN5flash19enable_sm80_to_sm89INS1_16FlashAttnBwdSm80INS1_25CollectiveMainloopBwdSm80ILi2ELi2EN4cute5tupleIJNS5_1CILi128EEES8_NS7_ILi64EEEEEENS_10bfloat16_tEfNS_4arch4Sm80ELb0ELb0ELb1ELb0ELb0ELb0ELb0ELb0ELi2ELi4ELi4ELi4ELb0EEENS1_24CollectiveEpilogueBwdGQAISA_fSD_Li256ELb0ELb0EEENS1_19SingleTileSchedulerILb0ELb0ELb0ELi128EEEEEEEEEvNT_6ParamsE$_ZN4cute3eso3ESOILb0ELb1EJiEEC2ERKi) ;  /* 0xffffbb5000007944 */ /* 0x000fea0003c3ffff */
[----:B-1----:R1:W5:Y:S01]  /*ab30*/  LDL R2, [R1+0x1680] ;  /* 0x0016800001027983 */ /* 0x0023620000100800 */
[----:B------:R-:W-:-:S04]  /*ab40*/  MOV R11, 0x0 ;  /* 0x00000000000b7802 */ /* 0x000fc80000000f00 */
[----:B------:R-:W-:Y:S05]  /*ab50*/  RET.REL.NODEC R10 `(_ZN7cutlass13device_kernelIN5flash19enable_sm80_to_sm89INS1_16FlashAttnBwdSm80INS1_25CollectiveMainloopBwdSm80ILi2ELi2EN4cute5tupleIJNS5_1CILi128EEES8_NS7_ILi64EEEEEENS_10bfloat16_tEfNS_4arch4Sm80ELb0ELb0ELb1ELb0ELb0ELb0ELb0ELb0ELi2ELi4ELi4ELi4ELb0EEENS1_24CollectiveEpilogueBwdGQAISA_fSD_Li256ELb0ELb0EEENS1_19SingleTileSchedulerILb0ELb0ELb0ELi128EEEEEEEEEvNT_6ParamsE) ;  /* 0xffff54a00a007950 */ /* 0x000fea0003c3ffff */
        .type           $_ZN7cutlass13device_kernelIN5flash19enable_sm80_to_sm89INS1_16FlashAttnBwdSm80INS1_25CollectiveMainloopBwdSm80ILi2ELi2EN4cute5tupleIJNS5_1CILi128EEES8_NS7_ILi64EEEEEENS_10bfloat16_tEfNS_4arch4Sm80ELb0ELb0ELb1ELb0ELb0ELb0ELb0ELb0ELi2ELi4ELi4ELi4ELb0EEENS1_24CollectiveEpilogueBwdGQAISA_fSD_Li256ELb0ELb0EEENS1_19SingleTileSchedulerILb0ELb0ELb0ELi128EEEEEEEEEvNT_6ParamsE$_ZZN4cute12filter_tupleINS_5tupleIJNS_1CILi1024EEENS1_IJiiEEEEEEZNS_16flatten_to_tupleIS5_EEDaRKT_EUlRKT_E_EEDaS9_OT0_ENKUlDpSC_E_clIJNS1_IJS3_EEES4_EEEDaSG_,@function
        .size           $_ZN7cutlass13device_kernelIN5flash19enable_sm80_to_sm89INS1_16FlashAttnBwdSm80INS1_25CollectiveMainloopBwdSm80ILi2ELi2EN4cute5tupleIJNS5_1CILi128EEES8_NS7_ILi64EEEEEENS_10bfloat16_tEfNS_4arch4Sm80ELb0ELb0ELb1ELb0ELb0ELb0ELb0ELb0ELi2ELi4ELi4ELi4ELb0EEENS1_24CollectiveEpilogueBwdGQAISA_fSD_Li256ELb0ELb0EEENS1_19SingleTileSchedulerILb0ELb0ELb0ELi128EEEEEEEEEvNT_6ParamsE$_ZZN4cute12filter_tupleINS_5tupleIJNS_1CILi1024EEENS1_IJiiEEEEEEZNS_16flatten_to_tupleIS5_EEDaRKT_EUlRKT_E_EEDaS9_OT0_ENKUlDpSC_E_clIJNS1_IJS3_EEES4_EEEDaSG_,($_ZN7cutlass13device_kernelIN5flash19enable_sm80_to_sm89INS1_16FlashAttnBwdSm80INS1_25CollectiveMainloopBwdSm80ILi2ELi2EN4cute5tupleIJNS5_1CILi128EEES8_NS7_ILi64EEEEEENS_10bfloat16_tEfNS_4arch4Sm80ELb0ELb0ELb1ELb0ELb0ELb0ELb0ELb0ELi2ELi4ELi4ELi4ELb0EEENS1_24CollectiveEpilogueBwdGQAISA_fSD_Li256ELb0ELb0EEENS1_19SingleTileSchedulerILb0ELb0ELb0ELi128EEEEEEEEEvNT_6ParamsE$_ZZN4cute12filter_tupleINS_5tupleIJNS_1CILi1EEENS1_IJNS2_ILi8EEEiiEEENS2_ILi64EEENS1_IJiNS2_ILi144EEENS2_ILi288EEEEEENS2_ILi512EEEEEEZNS_7flattenISB_EEDaRKT_EUlRKT_E_EEDaSF_OT0_ENKUlDpSI_E_clIJNS1_IJS3_EEES5_NS1_IJS6_EEES9_NS1_IJSA_EEEEEEDaSM_ - $_ZN7cutlass13device_kernelIN5flash19enable_sm80_to_sm89INS1_16FlashAttnBwdSm80INS1_25CollectiveMainloopBwdSm80ILi2ELi2EN4cute5tupleIJNS5_1CILi128EEES8_NS7_ILi64EEEEEENS_10bfloat16_tEfNS_4arch4Sm80ELb0ELb0ELb1ELb0ELb0ELb0ELb0ELb0ELi2ELi4ELi4ELi4ELb0EEENS1_24CollectiveEpilogueBwdGQAISA_fSD_Li256ELb0ELb0EEENS1_19SingleTileSchedulerILb0ELb0ELb0ELi128EEEEEEEEEvNT_6ParamsE$_ZZN4cute12filter_tupleINS_5tupleIJNS_1CILi1024EEENS1_IJiiEEEEEEZNS_16flatten_to_tupleIS5_EEDaRKT_EUlRKT_E_EEDaS9_OT0_ENKUlDpSC_E_clIJNS1_IJS3_EEES4_EEEDaSG_)
$_ZN7cutlass13device_kernelIN5flash19enable_sm80_to_sm89INS1_16FlashAttnBwdSm80INS1_25CollectiveMainloopBwdSm80ILi2ELi2EN4cute5tupleIJNS5_1CILi128EEES8_NS7_ILi64EEEEEENS_10bfloat16_tEfNS_4arch4Sm80ELb0ELb0ELb1ELb0ELb0ELb0ELb0ELb0ELi2ELi4ELi4ELi4ELb0EEENS1_24CollectiveEpilogueBwdGQAISA_fSD_Li256ELb0ELb0EEENS1_19SingleTileSchedulerILb0ELb0ELb0ELi128EEEEEEEEEvNT_6ParamsE$_ZZN4cute12filter_tupleINS_5tupleIJNS_1CILi1024EEENS1_IJiiEEEEEEZNS_16flatten_to_tupleIS5_EEDaRKT_EUlRKT_E_EEDaS9_OT0_ENKUlDpSC_E_clIJNS1_IJS3_EEES4_EEEDaSG_:
[----:B------:R-:W-:-:S06]  /*ab60*/  IADD3 R8, R60, -c[0x0][0x20], RZ ;  /* 0x800008003c087a10 */ /* 0x000fcc0007ffe0ff */
[----:B------:R-:W5:Y:S01]  /*ab70*/  LDL R8, [R8] ;  /* 0x0000000008087983 */ /* 0x000f620000100800 */
[----:B------:R-:W-:Y:S02]  /*ab80*/  IADD3 R3, R1, 0x1380, RZ ;  /* 0x0000138001037810 */ /* 0x000fe40007ffe0ff */
[----:B------:R-:W-:Y:S02]  /*ab90*/  IADD3 R2, R60, 0x4, RZ ;  /* 0x000000043c027810 */ /* 0x000fe40007ffe0ff */
[----:B------:R-:W-:Y:S02]  /*aba0*/  IADD3 R3, R3, c[0x0][0x20], RZ ;  /* 0x0000080003037a10 */ /* 0x000fe40007ffe0ff */
[----:B------:R-:W-:Y:S02]  /*abb0*/  MOV R6, 0xabd0 ;  /* 0x0000abd000067802 */ /* 0x000fe40000000f00 */
[----:B-----5:R-:W-:Y:S05]  /*abc0*/  CALL.REL.NOINC `($_ZN7cutlass13device_kernelIN5flash19enable_sm80_to_sm89INS1_16FlashAttnBwdSm80INS1_25CollectiveMainloopBwdSm80ILi2ELi2EN4cute5tupleIJNS5_1CILi128EEES8_NS7_ILi64EEEEEENS_10bfloat16_tEfNS_4arch4Sm80ELb0ELb0ELb1ELb0ELb0ELb0ELb0ELb0ELi2ELi4ELi4ELi4ELb0EEENS1_24CollectiveEpilogueBwdGQAISA_fSD_Li256ELb0ELb0EEENS1_19SingleTileSchedulerILb0ELb0ELb0ELi128EEEEEEEEEvNT_6ParamsE$_ZN4cute3eso3ESOILb1ELb0EJNS_1CILi1024EEEiiEEC2ERKS3_RKiS8_) ;  /* 0xffffc1f000007944 */ /* 0x020fea0003c3ffff */
[----:B------:R-:W-:-:S04]  /*abd0*/  MOV R5, 0x0 ;  /* 0x0000000000057802 */ /* 0x000fc80000000f00 */
[----:B------:R-:W-:Y:S05]  /*abe0*/  RET.REL.NODEC R4 `(_ZN7cutlass13device_kernelIN5flash19enable_sm80_to_sm89INS1_16FlashAttnBwdSm80INS1_25CollectiveMainloopBwdSm80ILi2ELi2EN4cute5tupleIJNS5_1CILi128EEES8_NS7_ILi64EEEEEENS_10bfloat16_tEfNS_4arch4Sm80ELb0ELb0ELb1ELb0ELb0ELb0ELb0ELb0ELi2ELi4ELi4ELi4ELb0EEENS1_24CollectiveEpilogueBwdGQAISA_fSD_Li256ELb0ELb0EEENS1_19SingleTileSchedulerILb0ELb0ELb0ELi128EEEEEEEEEvNT_6ParamsE) ;  /* 0xffff541004007950 */ /* 0x000fea0003c3ffff */
        .type           $_ZN7cutlass13device_kernelIN5flash19enable_sm80_to_sm89INS1_16FlashAttnBwdSm80INS1_25CollectiveMainloopBwdSm80ILi2ELi2EN4cute5tupleIJNS5_1CILi128EEES8_NS7_ILi64EEEEEENS_10bfloat16_tEfNS_4arch4Sm80ELb0ELb0ELb1ELb0ELb0ELb0ELb0ELb0ELi2ELi4ELi4ELi4ELb0EEENS1_24CollectiveEpilogueBwdGQAISA_fSD_Li256ELb0ELb0EEENS1_19SingleTileSchedulerILb0ELb0ELb0ELi128EEEEEEEEEvNT_6ParamsE$_ZZN4cute12filter_tupleINS_5tupleIJNS_1CILi1EEENS1_IJNS2_ILi8EEEiiEEENS2_ILi64EEENS1_IJiNS2_ILi144EEENS2_ILi288EEEEEENS2_ILi512EEEEEEZNS_7flattenISB_EEDaRKT_EUlRKT_E_EEDaSF_OT0_ENKUlDpSI_E_clIJNS1_IJS3_EEES5_NS1_IJS6_EEES9_NS1_IJSA_EEEEEEDaSM_,@function
        .size           $_ZN7cutlass13device_kernelIN5flash19enable_sm80_to_sm89INS1_16FlashAttnBwdSm80INS1_25CollectiveMainloopBwdSm80ILi2ELi2EN4cute5tupleIJNS5_1CILi128EEES8_NS7_ILi64EEEEEENS_10bfloat16_tEfNS_4arch4Sm80ELb0ELb0ELb1ELb0ELb0ELb0ELb0ELb0ELi2ELi4ELi4ELi4ELb0EEENS1_24CollectiveEpilogueBwdGQAISA_fSD_Li256ELb0ELb0EEENS1_19SingleTileSchedulerILb0ELb0ELb0ELi128EEEEEEEEEvNT_6ParamsE$_ZZN4cute12filter_tupleINS_5tupleIJNS_1CILi1EEENS1_IJNS2_ILi8EEEiiEEENS2_ILi64EEENS1_IJiNS2_ILi144EEENS2_ILi288EEEEEENS2_ILi512EEEEEEZNS_7flattenISB_EEDaRKT_EUlRKT_E_EEDaSF_OT0_ENKUlDpSI_E_clIJNS1_IJS3_EEES5_NS1_IJS6_EEES9_NS1_IJSA_EEEEEEDaSM_,($_ZN7cutlass13device_kernelIN5flash19enable_sm80_to_sm89INS1_16FlashAttnBwdSm80INS1_25CollectiveMainloopBwdSm80ILi2ELi2EN4cute5tupleIJNS5_1CILi128EEES8_NS7_ILi64EEEEEENS_10bfloat16_tEfNS_4arch4Sm80ELb0ELb0ELb1ELb0ELb0ELb0ELb0ELb0ELi2ELi4ELi4ELi4ELb0EEENS1_24CollectiveEpilogueBwdGQAISA_fSD_Li256ELb0ELb0EEENS1_19SingleTileSchedulerILb0ELb0ELb0ELi128EEEEEEEEEvNT_6ParamsE$_ZZN4cute12filter_tupleINS_5tupleIJNS_1CILi1EEENS1_IJiiiEEENS2_ILi64EEENS1_IJNS2_ILi72EEENS2_ILi144EEENS2_ILi288EEEEEENS2_ILi512EEEEEEZNS_7flattenISB_EEDaRKT_EUlRKT_E_EEDaSF_OT0_ENKUlDpSI_E_clIJNS1_IJS3_EEES4_NS1_IJS5_EEES9_NS1_IJSA_EEEEEEDaSM_ - $_ZN7cutlass13device_kernelIN5flash19enable_sm80_to_sm89INS1_16FlashAttnBwdSm80INS1_25CollectiveMainloopBwdSm80ILi2ELi2EN4cute5tupleIJNS5_1CILi128EEES8_NS7_ILi64EEEEEENS_10bfloat16_tEfNS_4arch4Sm80ELb0ELb0ELb1ELb0ELb0ELb0ELb0ELb0ELi2ELi4ELi4ELi4ELb0EEENS1_24CollectiveEpilogueBwdGQAISA_fSD_Li256ELb0ELb0EEENS1_19SingleTileSchedulerILb0ELb0ELb0ELi128EEEEEEEEEvNT_6ParamsE$_ZZN4cute12filter_tupleINS_5tupleIJNS_1CILi1EEENS1_IJNS2_ILi8EEEiiEEENS2_ILi64EEENS1_IJiNS2_ILi144EEENS2_ILi288EEEEEENS2_ILi512EEEEEEZNS_7flattenISB_EEDaRKT_EUlRKT_E_EEDaSF_OT0_ENKUlDpSI_E_clIJNS1_IJS3_EEES5_NS1_IJS6_EEES9_NS1_IJSA_EEEEEEDaSM_)
$_ZN7cutlass13device_kernelIN5flash19enable_sm80_to_sm89INS1_16FlashAttnBwdSm80INS1_25CollectiveMainloopBwdSm80ILi2ELi2EN4cute5tupleIJNS5_1CILi128EEES8_NS7_ILi64EEEEEENS_10bfloat16_tEfNS_4arch4Sm80ELb0ELb0ELb1ELb0ELb0ELb0ELb0ELb0ELi2ELi4ELi4ELi4ELb0EEENS1_24CollectiveEpilogueBwdGQAISA_fSD_Li256ELb0ELb0EEENS1_19SingleTileSchedulerILb0ELb0ELb0ELi128EEEEEEEEEvNT_6ParamsE$_ZZN4cute12filter_tupleINS_5tupleIJNS_1CILi1EEENS1_IJNS2_ILi8EEEiiEEENS2_ILi64EEENS1_IJiNS2_ILi144EEENS2_ILi288EEEEEENS2_ILi512EEEEEEZNS_7flattenISB_EEDaRKT_EUlRKT_E_EEDaSF_OT0_ENKUlDpSI_E_clIJNS1_IJS3_EEES5_NS1_IJS6_EEES9_NS1_IJSA_EEEEEEDaSM_:
[----:B------:R-:W-:-:S06]  /*abf0*/  IADD3 R8, R62, -c[0x0][0x20], RZ ;  /* 0x800008003e087a10 */ /* 0x000fcc0007ffe0ff */
[----:B------:R-:W5:Y:S01]  /*ac00*/  LDL R8, [R8] ;  /* 0x0000000008087983 */ /* 0x000f620000100800 */
[----:B------:R-:W-:Y:S02]  /*ac10*/  IADD3 R3, R1, 0x1680, RZ ;  /* 0x0000168001037810 */ /* 0x000fe40007ffe0ff */
[----:B------:R-:W-:Y:S02]  /*ac20*/  IADD3 R2, R62, 0x4, RZ ;  /* 0x000000043e027810 */ /* 0x000fe40007ffe0ff */
[----:B------:R-:W-:Y:S02]  /*ac30*/  IADD3 R3, R3, c[0x0][0x20], RZ ;  /* 0x0000080003037a10 */ /* 0x000fe40007ffe0ff */
[----:B------:R-:W-:Y:S02]  /*ac40*/  MOV R6, 0xac60 ;  /* 0x0000ac6000067802 */ /* 0x000fe40000000f00 */
[----:B-----5:R-:W-:Y:S05]  /*ac50*/  CALL.REL.NOINC `($_ZN7cutlass13device_kernelIN5flash19enable_sm80_to_sm89INS1_16FlashAttnBwdSm80INS1_25CollectiveMainloopBwdSm80ILi2ELi2EN4cute5tupleIJNS5_1CILi128EEES8_NS7_ILi64EEEEEENS_10bfloat16_tEfNS_4arch4Sm80ELb0ELb0ELb1ELb0ELb0ELb0ELb0ELb0ELi2ELi4ELi4ELi4ELb0EEENS1_24CollectiveEpilogueBwdGQAISA_fSD_Li256ELb0ELb0EEENS1_19SingleTileSchedulerILb0ELb0ELb0ELi128EEEEEEEEEvNT_6ParamsE$_ZN4cute3eso3ESOILb1ELb0EJNS_1CILi1EEENS2_ILi8EEEiiNS2_ILi64EEEiNS2_ILi144EEENS2_ILi288EEENS2_ILi512EEEEEC2ERKS3_RKS4_RKiSF_RKS5_SF_RKS6_RKS7_RKS8_) ;  /* 0xffffc26000007944 */ /* 0x020fea0003c3ffff */
[----:B------:R2:W5:Y:S04]  /*ac60*/  LDL R5, [R1+0x1688] ;  /* 0x0016880001057983 */ /* 0x0005680000100800 */
[----:B-1----:R2:W5:Y:S01]  /*ac70*/  LDL.64 R2, [R1+0x1680] ;  /* 0x0016800001027983 */ /* 0x0025620000100a00 */
[----:B------:R-:W-:-:S02]  /*ac80*/  MOV R6, R4 ;  /* 0x0000000400067202 */ /* 0x000fc40000000f00 */
[----:B------:R-:W-:-:S04]  /*ac90*/  MOV R7, 0x0 ;  /* 0x0000000000077802 */ /* 0x000fc80000000f00 */
[----:B------:R-:W-:Y:S05]  /*aca0*/  RET.REL.NODEC R6 `(_ZN7cutlass13device_kernelIN5flash19enable_sm80_to_sm89INS1_16FlashAttnBwdSm80INS1_25CollectiveMainloopBwdSm80ILi2ELi2EN4cute5tupleIJNS5_1CILi128EEES8_NS7_ILi64EEEEEENS_10bfloat16_tEfNS_4arch4Sm80ELb0ELb0ELb1ELb0ELb0ELb0ELb0ELb0ELi2ELi4ELi4ELi4ELb0EEENS1_24CollectiveEpilogueBwdGQAISA_fSD_Li256ELb0ELb0EEENS1_19SingleTileSchedulerILb0ELb0ELb0ELi128EEEEEEEEEvNT_6ParamsE) ;  /* 0xffff535006007950 */ /* 0x000fea0003c3ffff */
        .type           $_ZN7cutlass13device_kernelIN5flash19enable_sm80_to_sm89INS1_16FlashAttnBwdSm80INS1_25CollectiveMainloopBwdSm80ILi2ELi2EN4cute5tupleIJNS5_1CILi128EEES8_NS7_ILi64EEEEEENS_10bfloat16_tEfNS_4arch4Sm80ELb0ELb0ELb1ELb0ELb0ELb0ELb0ELb0ELi2ELi4ELi4ELi4ELb0EEENS1_24CollectiveEpilogueBwdGQAISA_fSD_Li256ELb0ELb0EEENS1_19SingleTileSchedulerILb0ELb0ELb0ELi128EEEEEEEEEvNT_6ParamsE$_ZZN4cute12filter_tupleINS_5tupleIJNS_1CILi1EEENS1_IJiiiEEENS2_ILi64EEENS1_IJNS2_ILi72EEENS2_ILi144EEENS2_ILi288EEEEEENS2_ILi512EEEEEEZNS_7flattenISB_EEDaRKT_EUlRKT_E_EEDaSF_OT0_ENKUlDpSI_E_clIJNS1_IJS3_EEES4_NS1_IJS5_EEES9_NS1_IJSA_EEEEEEDaSM_,@function
        .size           $_ZN7cutlass13device_kernelIN5flash19enable_sm80_to_sm89INS1_16FlashAttnBwdSm80INS1_25CollectiveMainloopBwdSm80ILi2ELi2EN4cute5tupleIJNS5_1CILi128EEES8_NS7_ILi64EEEEEENS_10bfloat16_tEfNS_4arch4Sm80ELb0ELb0ELb1ELb0ELb0ELb0ELb0ELb0ELi2ELi4ELi4ELi4ELb0EEENS1_24CollectiveEpilogueBwdGQAISA_fSD_Li256ELb0ELb0EEENS1_19SingleTileSchedulerILb0ELb0ELb0ELi128EEEEEEEEEvNT_6ParamsE$_ZZN4cute12filter_tupleINS_5tupleIJNS_1CILi1EEENS1_IJiiiEEENS2_ILi64EEENS1_IJNS2_ILi72EEENS2_ILi144EEENS2_ILi288EEEEEENS2_ILi512EEEEEEZNS_7flattenISB_EEDaRKT_EUlRKT_E_EEDaSF_OT0_ENKUlDpSI_E_clIJNS1_IJS3_EEES4_NS1_IJS5_EEES9_NS1_IJSA_EEEEEEDaSM_,($_ZN7cutlass13device_kernelIN5flash19enable_sm80_to_sm89INS1_16FlashAttnBwdSm80INS1_25CollectiveMainloopBwdSm80ILi2ELi2EN4cute5tupleIJNS5_1CILi128EEES8_NS7_ILi64EEEEEENS_10bfloat16_tEfNS_4arch4Sm80ELb0ELb0ELb1ELb0ELb0ELb0ELb0ELb0ELi2ELi4ELi4ELi4ELb0EEENS1_24CollectiveEpilogueBwdGQAISA_fSD_Li256ELb0ELb0EEENS1_19SingleTileSchedulerILb0ELb0ELb0ELi128EEEEEEEEEvNT_6ParamsE$_ZZN4cute12filter_tupleINS_5tupleIJNS_1CILi4096EEENS1_IJNS1_IJiiEEENS2_ILi8192EEEEEEEEEZNS_16flatten_to_tupleIS7_EEDaRKT_EUlRKT_E_EEDaSB_OT0_ENKUlDpSE_E_clIJNS1_IJS3_EEENS1_IJiiS5_EEEEEEDaSI_ - $_ZN7cutlass13device_kernelIN5flash19enable_sm80_to_sm89INS1_16FlashAttnBwdSm80INS1_25CollectiveMainloopBwdSm80ILi2ELi2EN4cute5tupleIJNS5_1CILi128EEES8_NS7_ILi64EEEEEENS_10bfloat16_tEfNS_4arch4Sm80ELb0ELb0ELb1ELb0ELb0ELb0ELb0ELb0ELi2ELi4ELi4ELi4ELb0EEENS1_24CollectiveEpilogueBwdGQAISA_fSD_Li256ELb0ELb0EEENS1_19SingleTileSchedulerILb0ELb0ELb0ELi128EEEEEEEEEvNT_6ParamsE$_ZZN4cute12filter_tupleINS_5tupleIJNS_1CILi1EEENS1_IJiiiEEENS2_ILi64EEENS1_IJNS2_ILi72EEENS2_ILi144EEENS2_ILi288EEEEEENS2_ILi512EEEEEEZNS_7flattenISB_EEDaRKT_EUlRKT_E_EEDaSF_OT0_ENKUlDpSI_E_clIJNS1_IJS3_EEES4_NS1_IJS5_EEES9_NS1_IJSA_EEEEEEDaSM_)
$_ZN7cutlass13device_kernelIN5flash19enable_sm80_to_sm89INS1_16FlashAttnBwdSm80INS1_25CollectiveMainloopBwdSm80ILi2ELi2EN4cute5tupleIJNS5_1CILi128EEES8_NS7_ILi64EEEEEENS_10bfloat16_tEfNS_4arch4Sm80ELb0ELb0ELb1ELb0ELb0ELb0ELb0ELb0ELi2ELi4ELi4ELi4ELb0EEENS1_24CollectiveEpilogueBwdGQAISA_fSD_Li256ELb0ELb0EEENS1_19SingleTileSchedulerILb0ELb0ELb0ELi128EEEEEEEEEvNT_6ParamsE$_ZZN4cute12filter_tupleINS_5tupleIJNS_1CILi1EEENS1_IJiiiEEENS2_ILi64EEENS1_IJNS2_ILi72EEENS2_ILi144EEENS2_ILi288EEEEEENS2_ILi512EEEEEEZNS_7flattenISB_EEDaRKT_EUlRKT_E_EEDaSF_OT0_ENKUlDpSI_E_clIJNS1_IJS3_EEES4_NS1_IJS5_EEES9_NS1_IJSA_EEEEEEDaSM_:
[----:B------:R-:W-:-:S06]  /*acb0*/  IADD3 R8, R6, -c[0x0][0x20], RZ ;  /* 0x8000080006087a10 */ /* 0x000fcc0007ffe0ff */
[----:B------:R-:W5:Y:S01]  /*acc0*/  LDL R8, [R8] ;  /* 0x0000000008087983 */ /* 0x000f620000100800 */
[----:B------:R-:W-:Y:S02]  /*acd0*/  IADD3 R3, R1, 0x1680, RZ ;  /* 0x0000168001037810 */ /* 0x000fe40007ffe0ff */
[C---:B------:R-:W-:Y:S02]  /*ace0*/  IADD3 R2, R6.reuse, 0x4, RZ ;  /* 0x0000000406027810 */ /* 0x040fe40007ffe0ff */
[----:B------:R-:W-:Y:S02]  /*acf0*/  IADD3 R5, R6, 0x8, RZ ;  /* 0x0000000806057810 */ /* 0x000fe40007ffe0ff */
[----:B------:R-:W-:Y:S02]  /*ad00*/  IADD3 R3, R3, c[0x0][0x20], RZ ;  /* 0x0000080003037a10 */ /* 0x000fe40007ffe0ff */
[----:B------:R-:W-:Y:S02]  /*ad10*/  MOV R6, 0xad30 ;  /* 0x0000ad3000067802 */ /* 0x000fe40000000f00 */
[----:B-----5:R-:W-:Y:S05]  /*ad20*/  CALL.REL.NOINC `($_ZN7cutlass13device_kernelIN5flash19enable_sm80_to_sm89INS1_16FlashAttnBwdSm80INS1_25CollectiveMainloopBwdSm80ILi2ELi2EN4cute5tupleIJNS5_1CILi128EEES8_NS7_ILi64EEEEEENS_10bfloat16_tEfNS_4arch4Sm80ELb0ELb0ELb1ELb0ELb0ELb0ELb0ELb0ELi2ELi4ELi4ELi4ELb0EEENS1_24CollectiveEpilogueBwdGQAISA_fSD_Li256ELb0ELb0EEENS1_19SingleTileSchedulerILb0ELb0ELb0ELi128EEEEEEEEEvNT_6ParamsE$_ZN4cute3eso3ESOILb1ELb0EJNS_1CILi1EEEiiiNS2_ILi64EEENS2_ILi72EEENS2_ILi144EEENS2_ILi288EEENS2_ILi512EEEEEC2ERKS3_RKiSD_SD_RKS4_RKS5_RKS6_RKS7_RKS8_) ;  /* 0xffffc40000007944 */ /* 0x020fea0003c3ffff */
[----:B------:R2:W5:Y:S04]  /*ad30*/  LDL R5, [R1+0x1688] ;  /* 0x0016880001057983 */ /* 0x0005680000100800 */
[----:B-1----:R2:W5:Y:S01]  /*ad40*/  LDL.64 R2, [R1+0x1680] ;  /* 0x0016800001027983 */ /* 0x0025620000100a00 */
[----:B------:R-:W-:-:S02]  /*ad50*/  MOV R6, R4 ;  /* 0x0000000400067202 */ /* 0x000fc40000000f00 */
[----:B------:R-:W-:-:S04]  /*ad60*/  MOV R7, 0x0 ;  /* 0x0000000000077802 */ /* 0x000fc80000000f00 */
[----:B------:R-:W-:Y:S05]  /*ad70*/  RET.REL.NODEC R6 `(_ZN7cutlass13device_kernelIN5flash19enable_sm80_to_sm89INS1_16FlashAttnBwdSm80INS1_25CollectiveMainloopBwdSm80ILi2ELi2EN4cute5tupleIJNS5_1CILi128EEES8_NS7_ILi64EEEEEENS_10bfloat16_tEfNS_4arch4Sm80ELb0ELb0ELb1ELb0ELb0ELb0ELb0ELb0ELi2ELi4ELi4ELi4ELb0EEENS1_24CollectiveEpilogueBwdGQAISA_fSD_Li256ELb0ELb0EEENS1_19SingleTileSchedulerILb0ELb0ELb0ELi128EEEEEEEEEvNT_6ParamsE) ;  /* 0xffff528006007950 */ /* 0x000fea0003c3ffff */
        .type           $_ZN7cutlass13device_kernelIN5flash19enable_sm80_to_sm89INS1_16FlashAttnBwdSm80INS1_25CollectiveMainloopBwdSm80ILi2ELi2EN4cute5tupleIJNS5_1CILi128EEES8_NS7_ILi64EEEEEENS_10bfloat16_tEfNS_4arch4Sm80ELb0ELb0ELb1ELb0ELb0ELb0ELb0ELb0ELi2ELi4ELi4ELi4ELb0EEENS1_24CollectiveEpilogueBwdGQAISA_fSD_Li256ELb0ELb0EEENS1_19SingleTileSchedulerILb0ELb0ELb0ELi128EEEEEEEEEvNT_6ParamsE$_ZZN4cute12filter_tupleINS_5tupleIJNS_1CILi4096EEENS1_IJNS1_IJiiEEENS2_ILi8192EEEEEEEEEZNS_16flatten_to_tupleIS7_EEDaRKT_EUlRKT_E_EEDaSB_OT0_ENKUlDpSE_E_clIJNS1_IJS3_EEENS1_IJiiS5_EEEEEEDaSI_,@function
        .size           $_ZN7cutlass13device_kernelIN5flash19enable_sm80_to_sm89INS1_16FlashAttnBwdSm80INS1_25CollectiveMainloopBwdSm80ILi2ELi2EN4cute5tupleIJNS5_1CILi128EEES8_NS7_ILi64EEEEEENS_10bfloat16_tEfNS_4arch4Sm80ELb0ELb0ELb1ELb0ELb0ELb0ELb0ELb0ELi2ELi4ELi4ELi4ELb0EEENS1_24CollectiveEpilogueBwdGQAISA_fSD_Li256ELb0ELb0EEENS1_19SingleTileSchedulerILb0ELb0ELb0ELi128EEEEEEEEEvNT_6ParamsE$_ZZN4cute12filter_tupleINS_5tupleIJNS_1CILi4096EEENS1_IJNS1_IJiiEEENS2_ILi8192EEEEEEEEEZNS_16flatten_to_tupleIS7_EEDaRKT_EUlRKT_E_EEDaSB_OT0_ENKUlDpSE_E_clIJNS1_IJS3_EEENS1_IJiiS5_EEEEEEDaSI_,($_ZN7cutlass13device_kernelIN5flash19enable_sm80_to_sm89INS1_16FlashAttnBwdSm80INS1_25CollectiveMainloopBwdSm80ILi2ELi2EN4cute5tupleIJNS5_1CILi128EEES8_NS7_ILi64EEEEEENS_10bfloat16_tEfNS_4arch4Sm80ELb0ELb0ELb1ELb0ELb0ELb0ELb0ELb0ELi2ELi4ELi4ELi4ELb0EEENS1_24CollectiveEpilogueBwdGQAISA_fSD_Li256ELb0ELb0EEENS1_19SingleTileSchedulerILb0ELb0ELb0ELi128EEEEEEEEEvNT_6ParamsE$_ZZN4cute12filter_tupleINS_5tupleIJNS_1CILi4096EEENS1_IJiiEEEEEEZNS_16flatten_to_tupleIS5_EEDaRKT_EUlRKT_E_EEDaS9_OT0_ENKUlDpSC_E_clIJNS1_IJS3_EEES4_EEEDaSG_ - $_ZN7cutlass13device_kernelIN5flash19enable_sm80_to_sm89INS1_16FlashAttnBwdSm80INS1_25CollectiveMainloopBwdSm80ILi2ELi2EN4cute5tupleIJNS5_1CILi128EEES8_NS7_ILi64EEEEEENS_10bfloat16_tEfNS_4arch4Sm80ELb0ELb0ELb1ELb0ELb0ELb0ELb0ELb0ELi2ELi4ELi4ELi4ELb0EEENS1_24CollectiveEpilogueBwdGQAISA_fSD_Li256ELb0ELb0EEENS1_19SingleTileSchedulerILb0ELb0ELb0ELi128EEEEEEEEEvNT_6ParamsE$_ZZN4cute12filter_tupleINS_5tupleIJNS_1CILi4096EEENS1_IJNS1_IJiiEEENS2_ILi8192EEEEEEEEEZNS_16flatten_to_tupleIS7_EEDaRKT_EUlRKT_E_EEDaSB_OT0_ENKUlDpSE_E_clIJNS1_IJS3_EEENS1_IJiiS5_EEEEEEDaSI_)
$_ZN7cutlass13device_kernelIN5flash19enable_sm80_to_sm89INS1_16FlashAttnBwdSm80INS1_25CollectiveMainloopBwdSm80ILi2ELi2EN4cute5tupleIJNS5_1CILi128EEES8_NS7_ILi64EEEEEENS_10bfloat16_tEfNS_4arch4Sm80ELb0ELb0ELb1ELb0ELb0ELb0ELb0ELb0ELi2ELi4ELi4ELi4ELb0EEENS1_24CollectiveEpilogueBwdGQAISA_fSD_Li256ELb0ELb0EEENS1_19SingleTileSchedulerILb0ELb0ELb0ELi128EEEEEEEEEvNT_6ParamsE$_ZZN4cute12filter_tupleINS_5tupleIJNS_1CILi4096EEENS1_IJNS1_IJiiEEENS2_ILi8192EEEEEEEEEZNS_16flatten_to_tupleIS7_EEDaRKT_EUlRKT_E_EEDaSB_OT0_ENKUlDpSE_E_clIJNS1_IJS3_EEENS1_IJiiS5_EEEEEEDaSI_:
[----:B------:R-:W-:-:S06]  /*ad80*/  IADD3 R8, R62, -c[0x0][0x20], RZ ;  /* 0x800008003e087a10 */ /* 0x000fcc0007ffe0ff */
[----:B------:R-:W5:Y:S01]  /*ad90*/  LDL R8, [R8] ;  /* 0x0000000008087983 */ /* 0x000f620000100800 */
[----:B------:R-:W-:Y:S02]  /*ada0*/  IADD3 R3, R1, 0x1680, RZ ;  /* 0x0000168001037810 */ /* 0x000fe40007ffe0ff */
[----:B------:R-:W-:Y:S02]  /*adb0*/  IADD3 R2, R62, 0x4, RZ ;  /* 0x000000043e027810 */ /* 0x000fe40007ffe0ff */
[----:B------:R-:W-:Y:S02]  /*adc0*/  IADD3 R3, R3, c[0x0][0x20], RZ ;  /* 0x0000080003037a10 */ /* 0x000fe40007ffe0ff */
[----:B------:R-:W-:Y:S02]  /*add0*/  MOV R6, 0xadf0 ;  /* 0x0000adf000067802 */ /* 0x000fe40000000f00 */
[----:B-----5:R-:W-:Y:S05]  /*ade0*/  CALL.REL.NOINC `($_ZN7cutlass13device_kernelIN5flash19enable_sm80_to_sm89INS1_16FlashAttnBwdSm80INS1_25CollectiveMainloopBwdSm80ILi2ELi2EN4cute5tupleIJNS5_1CILi128EEES8_NS7_ILi64EEEEEENS_10bfloat16_tEfNS_4arch4Sm80ELb0ELb0ELb1ELb0ELb0ELb0ELb0ELb0ELi2ELi4ELi4ELi4ELb0EEENS1_24CollectiveEpilogueBwdGQAISA_fSD_Li256ELb0ELb0EEENS1_19SingleTileSchedulerILb0ELb0ELb0ELi128EEEEEEEEEvNT_6ParamsE$_ZN4cute3eso3ESOILb1ELb0EJNS_1CILi4096EEEiiNS2_ILi8192EEEEEC2ERKS3_RKiS9_RKS4_) ;  /* 0xffffc5e000007944 */ /* 0x020fea0003c3ffff */
[----:B------:R-:W-:-:S04]  /*adf0*/  MOV R5, 0x0 ;  /* 0x0000000000057802 */ /* 0x000fc80000000f00 */
[----:B------:R-:W-:Y:S05]  /*ae00*/  RET.REL.NODEC R4 `(_ZN7cutlass13device_kernelIN5flash19enable_sm80_to_sm89INS1_16FlashAttnBwdSm80INS1_25CollectiveMainloopBwdSm80ILi2ELi2EN4cute5tupleIJNS5_1CILi128EEES8_NS7_ILi64EEEEEENS_10bfloat16_tEfNS_4arch4Sm80ELb0ELb0ELb1ELb0ELb0ELb0ELb0ELb0ELi2ELi4ELi4ELi4ELb0EEENS1_24CollectiveEpilogueBwdGQAISA_fSD_Li256ELb0ELb0EEENS1_19SingleTileSchedulerILb0ELb0ELb0ELi128EEEEEEEEEvNT_6ParamsE) ;  /* 0xffff51f004007950 */ /* 0x000fea0003c3ffff */
        .type           $_ZN7cutlass13device_kernelIN5flash19enable_sm80_to_sm89INS1_16FlashAttnBwdSm80INS1_25CollectiveMainloopBwdSm80ILi2ELi2EN4cute5tupleIJNS5_1CILi128EEES8_NS7_ILi64EEEEEENS_10bfloat16_tEfNS_4arch4Sm80ELb0ELb0ELb1ELb0ELb0ELb0ELb0ELb0ELi2ELi4ELi4ELi4ELb0EEENS1_24CollectiveEpilogueBwdGQAISA_fSD_Li256ELb0ELb0EEENS1_19SingleTileSchedulerILb0ELb0ELb0ELi128EEEEEEEEEvNT_6ParamsE$_ZZN4cute12filter_tupleINS_5tupleIJNS_1CILi4096EEENS1_IJiiEEEEEEZNS_16flatten_to_tupleIS5_EEDaRKT_EUlRKT_E_EEDaS9_OT0_ENKUlDpSC_E_clIJNS1_IJS3_EEES4_EEEDaSG_,@function
        .size           $_ZN7cutlass13device_kernelIN5flash19enable_sm80_to_sm89INS1_16FlashAttnBwdSm80INS1_25CollectiveMainloopBwdSm80ILi2ELi2EN4cute5tupleIJNS5_1CILi128EEES8_NS7_ILi64EEEEEENS_10bfloat16_tEfNS_4arch4Sm80ELb0ELb0ELb1ELb0ELb0ELb0ELb0ELb0ELi2ELi4ELi4ELi4ELb0EEENS1_24CollectiveEpilogueBwdGQAISA_fSD_Li256ELb0ELb0EEENS1_19SingleTileSchedulerILb0ELb0ELb0ELi128EEEEEEEEEvNT_6ParamsE$_ZZN4cute12filter_tupleINS_5tupleIJNS_1CILi4096EEENS1_IJiiEEEEEEZNS_16flatten_to_tupleIS5_EEDaRKT_EUlRKT_E_EEDaS9_OT0_ENKUlDpSC_E_clIJNS1_IJS3_EEES4_EEEDaSG_,($_ZN7cutlass13device_kernelIN5flash19enable_sm80_to_sm89INS1_16FlashAttnBwdSm80INS1_25CollectiveMainloopBwdSm80ILi2ELi2EN4cute5tupleIJNS5_1CILi128EEES8_NS7_ILi64EEEEEENS_10bfloat16_tEfNS_4arch4Sm80ELb0ELb0ELb1ELb0ELb0ELb0ELb0ELb0ELi2ELi4ELi4ELi4ELb0EEENS1_24CollectiveEpilogueBwdGQAISA_fSD_Li256ELb0ELb0EEENS1_19SingleTileSchedulerILb0ELb0ELb0ELi128EEEEEEEEEvNT_6ParamsE$_ZZN4cute12filter_tupleINS_5tupleIJiNS1_IJiNS_1CILi0EEEEEEEEES5_ZNS_6detail9lift_diceIS5_S5_EEDaRKT_RKT0_EUlRKT_RKT0_E_EEDaSA_SD_OT1_ENKUlDpSG_E_clIJNS1_IJiEEES4_EEEDaSN_ - $_ZN7cutlass13device_kernelIN5flash19enable_sm80_to_sm89INS1_16FlashAttnBwdSm80INS1_25CollectiveMainloopBwdSm80ILi2ELi2EN4cute5tupleIJNS5_1CILi128EEES8_NS7_ILi64EEEEEENS_10bfloat16_tEfNS_4arch4Sm80ELb0ELb0ELb1ELb0ELb0ELb0ELb0ELb0ELi2ELi4ELi4ELi4ELb0EEENS1_24CollectiveEpilogueBwdGQAISA_fSD_Li256ELb0ELb0EEENS1_19SingleTileSchedulerILb0ELb0ELb0ELi128EEEEEEEEEvNT_6ParamsE$_ZZN4cute12filter_tupleINS_5tupleIJNS_1CILi4096EEENS1_IJiiEEEEEEZNS_16flatten_to_tupleIS5_EEDaRKT_EUlRKT_E_EEDaS9_OT0_ENKUlDpSC_E_clIJNS1_IJS3_EEES4_EEEDaSG_)
$_ZN7cutlass13device_kernelIN5flash19enable_sm80_to_sm89INS1_16FlashAttnBwdSm80INS1_25CollectiveMainloopBwdSm80ILi2ELi2EN4cute5tupleIJNS5_1CILi128EEES8_NS7_ILi64EEEEEENS_10bfloat16_tEfNS_4arch4Sm80ELb0ELb0ELb1ELb0ELb0ELb0ELb0ELb0ELi2ELi4ELi4ELi4ELb0EEENS1_24CollectiveEpilogueBwdGQAISA_fSD_Li256ELb0ELb0EEENS1_19SingleTileSchedulerILb0ELb0ELb0ELi128EEEEEEEEEvNT_6ParamsE$_ZZN4cute12filter_tupleINS_5tupleIJNS_1CILi4096EEENS1_IJiiEEEEEEZNS_16flatten_to_tupleIS5_EEDaRKT_EUlRKT_E_EEDaS9_OT0_ENKUlDpSC_E_clIJNS1_IJS3_EEES4_EEEDaSG_:
[----:B------:R-:W-:-:S06]  /*ae10*/  IADD3 R8, R60, -c[0x0][0x20], RZ ;  /* 0x800008003c087a10 */ /* 0x000fcc0007ffe0ff */
[----:B------:R-:W5:Y:S01]  /*ae20*/  LDL R8, [R8] ;  /* 0x0000000008087983 */ /* 0x000f620000100800 */
[----:B------:R-:W-:Y:S02]  /*ae30*/  IADD3 R3, R1, 0x1380, RZ ;  /* 0x0000138001037810 */ /* 0x000fe40007ffe0ff */
[----:B------:R-:W-:Y:S02]  /*ae40*/  IADD3 R2, R60, 0x4, RZ ;  /* 0x000000043c027810 */ /* 0x000fe40007ffe0ff */
[----:B------:R-:W-:Y:S02]  /*ae50*/  IADD3 R3, R3, c[0x0][0x20], RZ ;  /* 0x0000080003037a10 */ /* 0x000fe40007ffe0ff */
[----:B------:R-:W-:Y:S02]  /*ae60*/  MOV R6, 0xae80 ;  /* 0x0000ae8000067802 */ /* 0x000fe40000000f00 */
[----:B-----5:R-:W-:Y:S05]  /*ae70*/  CALL.REL.NOINC `($_ZN7cutlass13device_kernelIN5flash19enable_sm80_to_sm89INS1_16FlashAttnBwdSm80INS1_25CollectiveMainloopBwdSm80ILi2ELi2EN4cute5tupleIJNS5_1CILi128EEES8_NS7_ILi64EEEEEENS_10bfloat16_tEfNS_4arch4Sm80ELb0ELb0ELb1ELb0ELb0ELb0ELb0ELb0ELi2ELi4ELi4ELi4ELb0EEENS1_24CollectiveEpilogueBwdGQAISA_fSD_Li256ELb0ELb0EEENS1_19SingleTileSchedulerILb0ELb0ELb0ELi128EEEEEEEEEvNT_6ParamsE$_ZN4cute3eso3ESOILb1ELb0EJNS_1CILi4096EEEiiEEC2ERKS3_RKiS8_) ;  /* 0xffffc4e000007944 */ /* 0x020fea0003c3ffff */
[----:B------:R-:W-:-:S04]  /*ae80*/  MOV R5, 0x0 ;  /* 0x0000000000057802 */ /* 0x000fc80000000f00 */
[----:B------:R-:W-:Y:S05]  /*ae90*/  RET.REL.NODEC R4 `(_ZN7cutlass13device_kernelIN5flash19enable_sm80_to_sm89INS1_16FlashAttnBwdSm80INS1_25CollectiveMainloopBwdSm80ILi2ELi2EN4cute5tupleIJNS5_1CILi128EEES8_NS7_ILi64EEEEEENS_10bfloat16_tEfNS_4arch4Sm80ELb0ELb0ELb1ELb0ELb0ELb0ELb0ELb0ELi2ELi4ELi4ELi4ELb0EEENS1_24CollectiveEpilogueBwdGQAISA_fSD_Li256ELb0ELb0EEENS1_19SingleTileSchedulerILb0ELb0ELb0ELi128EEEEEEEEEvNT_6ParamsE) ;  /* 0xffff516004007950 */ /* 0x000fea0003c3ffff */
        .type           $_ZN7cutlass13device_kernelIN5flash19enable_sm80_to_sm89INS1_16FlashAttnBwdSm80INS1_25CollectiveMainloopBwdSm80ILi2ELi2EN4cute5tupleIJNS5_1CILi128EEES8_NS7_ILi64EEEEEENS_10bfloat16_tEfNS_4arch4Sm80ELb0ELb0ELb1ELb0ELb0ELb0ELb0ELb0ELi2ELi4ELi4ELi4ELb0EEENS1_24CollectiveEpilogueBwdGQAISA_fSD_Li256ELb0ELb0EEENS1_19SingleTileSchedulerILb0ELb0ELb0ELi128EEEEEEEEEvNT_6ParamsE$_ZZN4cute12filter_tupleINS_5tupleIJiNS1_IJiNS_1CILi0EEEEEEEEES5_ZNS_6detail9lift_diceIS5_S5_EEDaRKT_RKT0_EUlRKT_RKT0_E_EEDaSA_SD_OT1_ENKUlDpSG_E_clIJNS1_IJiEEES4_EEEDaSN_,@function
        .size           $_ZN7cutlass13device_kernelIN5flash19enable_sm80_to_sm89INS1_16FlashAttnBwdSm80INS1_25CollectiveMainloopBwdSm80ILi2ELi2EN4cute5tupleIJNS5_1CILi128EEES8_NS7_ILi64EEEEEENS_10bfloat16_tEfNS_4arch4Sm80ELb0ELb0ELb1ELb0ELb0ELb0ELb0ELb0ELi2ELi4ELi4ELi4ELb0EEENS1_24CollectiveEpilogueBwdGQAISA_fSD_Li256ELb0ELb0EEENS1_19SingleTileSchedulerILb0ELb0ELb0ELi128EEEEEEEEEvNT_6ParamsE$_ZZN4cute12filter_tupleINS_5tupleIJiNS1_IJiNS_1CILi0EEEEEEEEES5_ZNS_6detail9lift_diceIS5_S5_EEDaRKT_RKT0_EUlRKT_RKT0_E_EEDaSA_SD_OT1_ENKUlDpSG_E_clIJNS1_IJiEEES4_EEEDaSN_,($_ZN7cutlass13device_kernelIN5flash19enable_sm80_to_sm89INS1_16FlashAttnBwdSm80INS1_25CollectiveMainloopBwdSm80ILi2ELi2EN4cute5tupleIJNS5_1CILi128EEES8_NS7_ILi64EEEEEENS_10bfloat16_tEfNS_4arch4Sm80ELb0ELb0ELb1ELb0ELb0ELb0ELb0ELb0ELi2ELi4ELi4ELi4ELb0EEENS1_24CollectiveEpilogueBwdGQAISA_fSD_Li256ELb0ELb0EEENS1_19SingleTileSchedulerILb0ELb0ELb0ELi128EEEEEEEEEvNT_6ParamsE$_ZZN4cute12filter_tupleINS_5tupleIJiNS_1CILi0EEEEEES4_ZNS_6detail9lift_diceIS4_S4_EEDaRKT_RKT0_EUlRKT_RKT0_E_EEDaS9_SC_OT1_ENKUlDpSF_E_clIJNS1_IJiEEENS1_IJS3_EEEEEEDaSM_ - $_ZN7cutlass13device_kernelIN5flash19enable_sm80_to_sm89INS1_16FlashAttnBwdSm80INS1_25CollectiveMainloopBwdSm80ILi2ELi2EN4cute5tupleIJNS5_1CILi128EEES8_NS7_ILi64EEEEEENS_10bfloat16_tEfNS_4arch4Sm80ELb0ELb0ELb1ELb0ELb0ELb0ELb0ELb0ELi2ELi4ELi4ELi4ELb0EEENS1_24CollectiveEpilogueBwdGQAISA_fSD_Li256ELb0ELb0EEENS1_19SingleTileSchedulerILb0ELb0ELb0ELi128EEEEEEEEEvNT_6ParamsE$_ZZN4cute12filter_tupleINS_5tupleIJiNS1_IJiNS_1CILi0EEEEEEEEES5_ZNS_6detail9lift_diceIS5_S5_EEDaRKT_RKT0_EUlRKT_RKT0_E_EEDaSA_SD_OT1_ENKUlDpSG_E_clIJNS1_IJiEEES4_EEEDaSN_)
$_ZN7cutlass13device_kernelIN5flash19enable_sm80_to_sm89INS1_16FlashAttnBwdSm80INS1_25CollectiveMainloopBwdSm80ILi2ELi2EN4cute5tupleIJNS5_1CILi128EEES8_NS7_ILi64EEEEEENS_10bfloat16_tEfNS_4arch4Sm80ELb0ELb0ELb1ELb0ELb0ELb0ELb0ELb0ELi2ELi4ELi4ELi4ELb0EEENS1_24CollectiveEpilogueBwdGQAISA_fSD_Li256ELb0ELb0EEENS1_19SingleTileSchedulerILb0ELb0ELb0ELi128EEEEEEEEEvNT_6ParamsE$_ZZN4cute12filter_tupleINS_5tupleIJiNS1_IJiNS_1CILi0EEEEEEEEES5_ZNS_6detail9lift_diceIS5_S5_EEDaRKT_RKT0_EUlRKT_RKT0_E_EEDaSA_SD_OT1_ENKUlDpSG_E_clIJNS1_IJiEEES4_EEEDaSN_:
[----:B------:R-:W-:Y:S02]  /*aea0*/  IADD3 R6, R1, 0x1684, RZ ;  /* 0x0000168401067810 */ /* 0x000fe40007ffe0ff */
[----:B------:R-:W-:Y:S02]  /*aeb0*/  MOV R10, 0xaee0 ;  /* 0x0000aee0000a7802 */ /* 0x000fe40000000f00 */
[----:B------:R-:W-:Y:S02]  /*aec0*/  IADD3 R6, R6, c[0x0][0x20], RZ ;  /* 0x0000080006067a10 */ /* 0x000fe40007ffe0ff */
[----:B------:R-:W-:Y:S05]  /*aed0*/  CALL.REL.NOINC `($_ZN7cutlass13device_kernelIN5flash19enable_sm80_to_sm89INS1_16FlashAttnBwdSm80INS1_25CollectiveMainloopBwdSm80ILi2ELi2EN4cute5tupleIJNS5_1CILi128EEES8_NS7_ILi64EEEEEENS_10bfloat16_tEfNS_4arch4Sm80ELb0ELb0ELb1ELb0ELb0ELb0ELb0ELb0ELi2ELi4ELi4ELi4ELb0EEENS1_24CollectiveEpilogueBwdGQAISA_fSD_Li256ELb0ELb0EEENS1_19SingleTileSchedulerILb0ELb0ELb0ELi128EEEEEEEEEvNT_6ParamsE$_ZN4cute3eso3ESOILb0ELb0EJiiNS_1CILi0EEEEEC2ERKiS6_RKS3_) ;  /* 0xffffb0e000007944 */ /* 0x000fea0003c3ffff */
[----:B-1----:R1:W5:Y:S04]  /*aee0*/  LDL R3, [R1+0x1688] ;  /* 0x0016880001037983 */ /* 0x0023680000100800 */
[----:B------:R1:W5:Y:S01]  /*aef0*/  LDL R5, [R1+0x1684] ;  /* 0x0016840001057983 */ /* 0x0003620000100800 */
[----:B------:R-:W-:Y:S02]  /*af00*/  MOV R6, R2 ;  /* 0x0000000200067202 */ /* 0x000fe40000000f00 */
[----:B------:R-:W-:-:S04]  /*af10*/  MOV R7, 0x0 ;  /* 0x0000000000077802 */ /* 0x000fc80000000f00 */
[----:B------:R-:W-:Y:S05]  /*af20*/  RET.REL.NODEC R6 `(_ZN7cutlass13device_kernelIN5flash19enable_sm80_to_sm89INS1_16FlashAttnBwdSm80INS1_25CollectiveMainloopBwdSm80ILi2ELi2EN4cute5tupleIJNS5_1CILi128EEES8_NS7_ILi64EEEEEENS_10bfloat16_tEfNS_4arch4Sm80ELb0ELb0ELb1ELb0ELb0ELb0ELb0ELb0ELi2ELi4ELi4ELi4ELb0EEENS1_24CollectiveEpilogueBwdGQAISA_fSD_Li256ELb0ELb0EEENS1_19SingleTileSchedulerILb0ELb0ELb0ELi128EEEEEEEEEvNT_6ParamsE) ;  /* 0xffff50d006007950 */ /* 0x000fea0003c3ffff */
        .type           $_ZN7cutlass13device_kernelIN5flash19enable_sm80_to_sm89INS1_16FlashAttnBwdSm80INS1_25CollectiveMainloopBwdSm80ILi2ELi2EN4cute5tupleIJNS5_1CILi128EEES8_NS7_ILi64EEEEEENS_10bfloat16_tEfNS_4arch4Sm80ELb0ELb0ELb1ELb0ELb0ELb0ELb0ELb0ELi2ELi4ELi4ELi4ELb0EEENS1_24CollectiveEpilogueBwdGQAISA_fSD_Li256ELb0ELb0EEENS1_19SingleTileSchedulerILb0ELb0ELb0ELi128EEEEEEEEEvNT_6ParamsE$_ZZN4cute12filter_tupleINS_5tupleIJiNS_1CILi0EEEEEES4_ZNS_6detail9lift_diceIS4_S4_EEDaRKT_RKT0_EUlRKT_RKT0_E_EEDaS9_SC_OT1_ENKUlDpSF_E_clIJNS1_IJiEEENS1_IJS3_EEEEEEDaSM_,@function
        .size           $_ZN7cutlass13device_kernelIN5flash19enable_sm80_to_sm89INS1_16FlashAttnBwdSm80INS1_25CollectiveMainloopBwdSm80ILi2ELi2EN4cute5tupleIJNS5_1CILi128EEES8_NS7_ILi64EEEEEENS_10bfloat16_tEfNS_4arch4Sm80ELb0ELb0ELb1ELb0ELb0ELb0ELb0ELb0ELi2ELi4ELi4ELi4ELb0EEENS1_24CollectiveEpilogueBwdGQAISA_fSD_Li256ELb0ELb0EEENS1_19SingleTileSchedulerILb0ELb0ELb0ELi128EEEEEEEEEvNT_6ParamsE$_ZZN4cute12filter_tupleINS_5tupleIJiNS_1CILi0EEEEEES4_ZNS_6detail9lift_diceIS4_S4_EEDaRKT_RKT0_EUlRKT_RKT0_E_EEDaS9_SC_OT1_ENKUlDpSF_E_clIJNS1_IJiEEENS1_IJS3_EEEEEEDaSM_,($_ZN7cutlass13device_kernelIN5flash19enable_sm80_to_sm89INS1_16FlashAttnBwdSm80INS1_25CollectiveMainloopBwdSm80ILi2ELi2EN4cute5tupleIJNS5_1CILi128EEES8_NS7_ILi64EEEEEENS_10bfloat16_tEfNS_4arch4Sm80ELb0ELb0ELb1ELb0ELb0ELb0ELb0ELb0ELi2ELi4ELi4ELi4ELb0EEENS1_24CollectiveEpilogueBwdGQAISA_fSD_Li256ELb0ELb0EEENS1_19SingleTileSchedulerILb0ELb0ELb0ELi128EEEEEEEEEvNT_6ParamsE$_ZZN4cute13to_mixed_bitsINS_5tupleIJNS1_IJNS_1CILi4EEENS2_ILi8EEEEEENS2_ILi2EEENS2_ILi1EEEEEENS1_IJNS1_IJNS2_ILi0EEENS2_ILi64EEEEEES9_S9_EEENS1_IJNS1_IJiiEEEiS9_EEEEEDaRKT_RKT0_RKT1_ENKUlDpRKT_E_clIJNS_9MixedBitsILj0ELj448EEENS2_ILj0EEESW_EEEDaSR_ - $_ZN7cutlass13device_kernelIN5flash19enable_sm80_to_sm89INS1_16FlashAttnBwdSm80INS1_25CollectiveMainloopBwdSm80ILi2ELi2EN4cute5tupleIJNS5_1CILi128EEES8_NS7_ILi64EEEEEENS_10bfloat16_tEfNS_4arch4Sm80ELb0ELb0ELb1ELb0ELb0ELb0ELb0ELb0ELi2ELi4ELi4ELi4ELb0EEENS1_24CollectiveEpilogueBwdGQAISA_fSD_Li256ELb0ELb0EEENS1_19SingleTileSchedulerILb0ELb0ELb0ELi128EEEEEEEEEvNT_6ParamsE$_ZZN4cute12filter_tupleINS_5tupleIJiNS_1CILi0EEEEEES4_ZNS_6detail9lift_diceIS4_S4_EEDaRKT_RKT0_EUlRKT_RKT0_E_EEDaS9_SC_OT1_ENKUlDpSF_E_clIJNS1_IJiEEENS1_IJS3_EEEEEEDaSM_)
$_ZN7cutlass13device_kernelIN5flash19enable_sm80_to_sm89INS1_16FlashAttnBwdSm80INS1_25CollectiveMainloopBwdSm80ILi2ELi2EN4cute5tupleIJNS5_1CILi128EEES8_NS7_ILi64EEEEEENS_10bfloat16_tEfNS_4arch4Sm80ELb0ELb0ELb1ELb0ELb0ELb0ELb0ELb0ELi2ELi4ELi4ELi4ELb0EEENS1_24CollectiveEpilogueBwdGQAISA_fSD_Li256ELb0ELb0EEENS1_19SingleTileSchedulerILb0ELb0ELb0ELi128EEEEEEEEEvNT_6ParamsE$_ZZN4cute12filter_tupleINS_5tupleIJiNS_1CILi0EEEEEES4_ZNS_6detail9lift_diceIS4_S4_EEDaRKT_RKT0_EUlRKT_RKT0_E_EEDaS9_SC_OT1_ENKUlDpSF_E_clIJNS1_IJiEEENS1_IJS3_EEEEEEDaSM_:
[----:B------:R-:W-:Y:S02]  /*af30*/  IADD3 R2, R1, 0x1684, RZ ;  /* 0x0000168401027810 */ /* 0x000fe40007ffe0ff */
[----:B------:R-:W-:Y:S02]  /*af40*/  MOV R6, 0xaf70 ;  /* 0x0000af7000067802 */ /* 0x000fe40000000f00 */
[----:B------:R-:W-:Y:S02]  /*af50*/  IADD3 R2, R2, c[0x0][0x20], RZ ;  /* 0x0000080002027a10 */ /* 0x000fe40007ffe0ff */
[----:B------:R-:W-:Y:S05]  /*af60*/  CALL.REL.NOINC `($_ZN7cutlass13device_kernelIN5flash19enable_sm80_to_sm89INS1_16FlashAttnBwdSm80INS1_25CollectiveMainloopBwdSm80ILi2ELi2EN4cute5tupleIJNS5_1CILi128EEES8_NS7_ILi64EEEEEENS_10bfloat16_tEfNS_4arch4Sm80ELb0ELb0ELb1ELb0ELb0ELb0ELb0ELb0ELi2ELi4ELi4ELi4ELb0EEENS1_24CollectiveEpilogueBwdGQAISA_fSD_Li256ELb0ELb0EEENS1_19SingleTileSchedulerILb0ELb0ELb0ELi128EEEEEEEEEvNT_6ParamsE$_ZN4cute3eso3ESOILb0ELb1EJiNS_1CILi0EEEEEC2ERKiRKS3_) ;  /* 0xffffb76000007944 */ /* 0x000fea0003c3ffff */
[----:B-1----:R1:W5:Y:S01]  /*af70*/  LDL R2, [R1+0x1684] ;  /* 0x0016840001027983 */ /* 0x0023620000100800 */
[----:B------:R-:W-:Y:S02]  /*af80*/  MOV R10, R72 ;  /* 0x00000048000a7202 */ /* 0x000fe40000000f00 */
[----:B------:R-:W-:-:S04]  /*af90*/  MOV R11, 0x0 ;  /* 0x00000000000b7802 */ /* 0x000fc80000000f00 */
[----:B------:R-:W-:Y:S05]  /*afa0*/  RET.REL.NODEC R10 `(_ZN7cutlass13device_kernelIN5flash19enable_sm80_to_sm89INS1_16FlashAttnBwdSm80INS1_25CollectiveMainloopBwdSm80ILi2ELi2EN4cute5tupleIJNS5_1CILi128EEES8_NS7_ILi64EEEEEENS_10bfloat16_tEfNS_4arch4Sm80ELb0ELb0ELb1ELb0ELb0ELb0ELb0ELb0ELi2ELi4ELi4ELi4ELb0EEENS1_24CollectiveEpilogueBwdGQAISA_fSD_Li256ELb0ELb0EEENS1_19SingleTileSchedulerILb0ELb0ELb0ELi128EEEEEEEEEvNT_6ParamsE) ;  /* 0xffff50500a007950 */ /* 0x000fea0003c3ffff */
        .type           $_ZN7cutlass13device_kernelIN5flash19enable_sm80_to_sm89INS1_16FlashAttnBwdSm80INS1_25CollectiveMainloopBwdSm80ILi2ELi2EN4cute5tupleIJNS5_1CILi128EEES8_NS7_ILi64EEEEEENS_10bfloat16_tEfNS_4arch4Sm80ELb0ELb0ELb1ELb0ELb0ELb0ELb0ELb0ELi2ELi4ELi4ELi4ELb0EEENS1_24CollectiveEpilogueBwdGQAISA_fSD_Li256ELb0ELb0EEENS1_19SingleTileSchedulerILb0ELb0ELb0ELi128EEEEEEEEEvNT_6ParamsE$_ZZN4cute13to_mixed_bitsINS_5tupleIJNS1_IJNS_1CILi4EEENS2_ILi8EEEEEENS2_ILi2EEENS2_ILi1EEEEEENS1_IJNS1_IJNS2_ILi0EEENS2_ILi64EEEEEES9_S9_EEENS1_IJNS1_IJiiEEEiS9_EEEEEDaRKT_RKT0_RKT1_ENKUlDpRKT_E_clIJNS_9MixedBitsILj0ELj448EEENS2_ILj0EEESW_EEEDaSR_,@function
        .size           $_ZN7cutlass13device_kernelIN5flash19enable_sm80_to_sm89INS1_16FlashAttnBwdSm80INS1_25CollectiveMainloopBwdSm80ILi2ELi2EN4cute5tupleIJNS5_1CILi128EEES8_NS7_ILi64EEEEEENS_10bfloat16_tEfNS_4arch4Sm80ELb0ELb0ELb1ELb0ELb0ELb0ELb0ELb0ELi2ELi4ELi4ELi4ELb0EEENS1_24CollectiveEpilogueBwdGQAISA_fSD_Li256ELb0ELb0EEENS1_19SingleTileSchedulerILb0ELb0ELb0ELi128EEEEEEEEEvNT_6ParamsE$_ZZN4cute13to_mixed_bitsINS_5tupleIJNS1_IJNS_1CILi4EEENS2_ILi8EEEEEENS2_ILi2EEENS2_ILi1EEEEEENS1_IJNS1_IJNS2_ILi0EEENS2_ILi64EEEEEES9_S9_EEENS1_IJNS1_IJiiEEEiS9_EEEEEDaRKT_RKT0_RKT1_ENKUlDpRKT_E_clIJNS_9MixedBitsILj0ELj448EEENS2_ILj0EEESW_EEEDaSR_,($_ZN7cutlass13device_kernelIN5flash19enable_sm80_to_sm89INS1_16FlashAttnBwdSm80INS1_25CollectiveMainloopBwdSm80ILi2ELi2EN4cute5tupleIJNS5_1CILi128EEES8_NS7_ILi64EEEEEENS_10bfloat16_tEfNS_4arch4Sm80ELb0ELb0ELb1ELb0ELb0ELb0ELb0ELb0ELi2ELi4ELi4ELi4ELb0EEENS1_24CollectiveEpilogueBwdGQAISA_fSD_Li256ELb0ELb0EEENS1_19SingleTileSchedulerILb0ELb0ELb0ELi128EEEEEEEEEvNT_6ParamsE$_ZZN4cute13to_mixed_bitsINS_5tupleIJNS1_IJNS_1CILi4EEENS2_ILi8EEEEEENS2_ILi2EEENS2_ILi1EEEEEENS1_IJNS1_IJNS2_ILi0EEENS2_ILi64EEEEEES9_S9_EEENS1_IJNS1_IJiiEEEiS9_EEEEEDaRKT_RKT0_RKT1_ENKUlRKT_RKT0_RKT1_E_clIS5_SB_SD_EEDaSQ_ST_SW_ - $_ZN7cutlass13device_kernelIN5flash19enable_sm80_to_sm89INS1_16FlashAttnBwdSm80INS1_25CollectiveMainloopBwdSm80ILi2ELi2EN4cute5tupleIJNS5_1CILi128EEES8_NS7_ILi64EEEEEENS_10bfloat16_tEfNS_4arch4Sm80ELb0ELb0ELb1ELb0ELb0ELb0ELb0ELb0ELi2ELi4ELi4ELi4ELb0EEENS1_24CollectiveEpilogueBwdGQAISA_fSD_Li256ELb0ELb0EEENS1_19SingleTileSchedulerILb0ELb0ELb0ELi128EEEEEEEEEvNT_6ParamsE$_ZZN4cute13to_mixed_bitsINS_5tupleIJNS1_IJNS_1CILi4EEENS2_ILi8EEEEEENS2_ILi2EEENS2_ILi1EEEEEENS1_IJNS1_IJNS2_ILi0EEENS2_ILi64EEEEEES9_S9_EEENS1_IJNS1_IJiiEEEiS9_EEEEEDaRKT_RKT0_RKT1_ENKUlDpRKT_E_clIJNS_9MixedBitsILj0ELj448EEENS2_ILj0EEESW_EEEDaSR_)
$_ZN7cutlass13device_kernelIN5flash19enable_sm80_to_sm89INS1_16FlashAttnBwdSm80INS1_25CollectiveMainloopBwdSm80ILi2ELi2EN4cute5tupleIJNS5_1CILi128EEES8_NS7_ILi64EEEEEENS_10bfloat16_tEfNS_4arch4Sm80ELb0ELb0ELb1ELb0ELb0ELb0ELb0ELb0ELi2ELi4ELi4ELi4ELb0EEENS1_24CollectiveEpilogueBwdGQAISA_fSD_Li256ELb0ELb0EEENS1_19SingleTileSchedulerILb0ELb0ELb0ELi128EEEEEEEEEvNT_6ParamsE$_ZZN4cute13to_mixed_bitsINS_5tupleIJNS1_IJNS_1CILi4EEENS2_ILi8EEEEEENS2_ILi2EEENS2_ILi1EEEEEENS1_IJNS1_IJNS2_ILi0EEENS2_ILi64EEEEEES9_S9_EEENS1_IJNS1_IJiiEEEiS9_EEEEEDaRKT_RKT0_RKT1_ENKUlDpRKT_E_clIJNS_9MixedBitsILj0ELj448EEENS2_ILj0EEESW_EEEDaSR_:
[----:B------:R-:W-:Y:S02]  /*afb0*/  MOV R3, 0x0 ;  /* 0x0000000000037802 */ /* 0x000fe40000000f00 */
[----:B------:R-:W-:Y:S02]  /*afc0*/  LOP3.LUT R11, R11, 0x1c0, RZ, 0xc0, !PT ;  /* 0x000001c00b0b7812 */ /* 0x000fe400078ec0ff */
[----:B------:R-:W-:Y:S05]  /*afd0*/  RET.REL.NODEC R2 `(_ZN7cutlass13device_kernelIN5flash19enable_sm80_to_sm89INS1_16FlashAttnBwdSm80INS1_25CollectiveMainloopBwdSm80ILi2ELi2EN4cute5tupleIJNS5_1CILi128EEES8_NS7_ILi64EEEEEENS_10bfloat16_tEfNS_4arch4Sm80ELb0ELb0ELb1ELb0ELb0ELb0ELb0ELb0ELi2ELi4ELi4ELi4ELb0EEENS1_24CollectiveEpilogueBwdGQAISA_fSD_Li256ELb0ELb0EEENS1_19SingleTileSchedulerILb0ELb0ELb0ELi128EEEEEEEEEvNT_6ParamsE) ;  /* 0xffff502002007950 */ /* 0x000fea0003c3ffff */
        .type           $_ZN7cutlass13device_kernelIN5flash19enable_sm80_to_sm89INS1_16FlashAttnBwdSm80INS1_25CollectiveMainloopBwdSm80ILi2ELi2EN4cute5tupleIJNS5_1CILi128EEES8_NS7_ILi64EEEEEENS_10bfloat16_tEfNS_4arch4Sm80ELb0ELb0ELb1ELb0ELb0ELb0ELb0ELb0ELi2ELi4ELi4ELi4ELb0EEENS1_24CollectiveEpilogueBwdGQAISA_fSD_Li256ELb0ELb0EEENS1_19SingleTileSchedulerILb0ELb0ELb0ELi128EEEEEEEEEvNT_6ParamsE$_ZZN4cute13to_mixed_bitsINS_5tupleIJNS1_IJNS_1CILi4EEENS2_ILi8EEEEEENS2_ILi2EEENS2_ILi1EEEEEENS1_IJNS1_IJNS2_ILi0EEENS2_ILi64EEEEEES9_S9_EEENS1_IJNS1_IJiiEEEiS9_EEEEEDaRKT_RKT0_RKT1_ENKUlRKT_RKT0_RKT1_E_clIS5_SB_SD_EEDaSQ_ST_SW_,@function
        .size           $_ZN7cutlass13device_kernelIN5flash19enable_sm80_to_sm89INS1_16FlashAttnBwdSm80INS1_25CollectiveMainloopBwdSm80ILi2ELi2EN4cute5tupleIJNS5_1CILi128EEES8_NS7_ILi64EEEEEENS_10bfloat16_tEfNS_4arch4Sm80ELb0ELb0ELb1ELb0ELb0ELb0ELb0ELb0ELi2ELi4ELi4ELi4ELb0EEENS1_24CollectiveEpilogueBwdGQAISA_fSD_Li256ELb0ELb0EEENS1_19SingleTileSchedulerILb0ELb0ELb0ELi128EEEEEEEEEvNT_6ParamsE$_ZZN4cute13to_mixed_bitsINS_5tupleIJNS1_IJNS_1CILi4EEENS2_ILi8EEEEEENS2_ILi2EEENS2_ILi1EEEEEENS1_IJNS1_IJNS2_ILi0EEENS2_ILi64EEEEEES9_S9_EEENS1_IJNS1_IJiiEEEiS9_EEEEEDaRKT_RKT0_RKT1_ENKUlRKT_RKT0_RKT1_E_clIS5_SB_SD_EEDaSQ_ST_SW_,($_ZN7cutlass13device_kernelIN5flash19enable_sm80_to_sm89INS1_16FlashAttnBwdSm80INS1_25CollectiveMainloopBwdSm80ILi2ELi2EN4cute5tupleIJNS5_1CILi128EEES8_NS7_ILi64EEEEEENS_10bfloat16_tEfNS_4arch4Sm80ELb0ELb0ELb1ELb0ELb0ELb0ELb0ELb0ELi2ELi4ELi4ELi4ELb0EEENS1_24CollectiveEpilogueBwdGQAISA_fSD_Li256ELb0ELb0EEENS1_19SingleTileSchedulerILb0ELb0ELb0ELi128EEEEEEEEEvNT_6ParamsE$_ZZN4cute13to_mixed_bitsINS_5tupleIJNS1_IJNS_1CILi4EEENS2_ILi8EEEEEENS2_ILi2EEENS2_ILi1EEEEEENS1_IJNS1_IJNS2_ILi128EEENS2_ILi0EEEEEES4_SA_EEENS1_IJNS1_IJiiEEEiSA_EEEEEDaRKT_RKT0_RKT1_ENKUlDpRKT_E_clIJNS_9MixedBitsILj0ELj384EEENSU_ILj0ELj8EEENS2_ILj0EEEEEEDaSR_ - $_ZN7cutlass13device_kernelIN5flash19enable_sm80_to_sm89INS1_16FlashAttnBwdSm80INS1_25CollectiveMainloopBwdSm80ILi2ELi2EN4cute5tupleIJNS5_1CILi128EEES8_NS7_ILi64EEEEEENS_10bfloat16_tEfNS_4arch4Sm80ELb0ELb0ELb1ELb0ELb0ELb0ELb0ELb0ELi2ELi4ELi4ELi4ELb0EEENS1_24CollectiveEpilogueBwdGQAISA_fSD_Li256ELb0ELb0EEENS1_19SingleTileSchedulerILb0ELb0ELb0ELi128EEEEEEEEEvNT_6ParamsE$_ZZN4cute13to_mixed_bitsINS_5tupleIJNS1_IJNS_1CILi4EEENS2_ILi8EEEEEENS2_ILi2EEENS2_ILi1EEEEEENS1_IJNS1_IJNS2_ILi0EEENS2_ILi64EEEEEES9_S9_EEENS1_IJNS1_IJiiEEEiS9_EEEEEDaRKT_RKT0_RKT1_ENKUlRKT_RKT0_RKT1_E_clIS5_SB_SD_EEDaSQ_ST_SW_)
$_ZN7cutlass13device_kernelIN5flash19enable_sm80_to_sm89INS1_16FlashAttnBwdSm80INS1_25CollectiveMainloopBwdSm80ILi2ELi2EN4cute5tupleIJNS5_1CILi128EEES8_NS7_ILi64EEEEEENS_10bfloat16_tEfNS_4arch4Sm80ELb0ELb0ELb1ELb0ELb0ELb0ELb0ELb0ELi2ELi4ELi4ELi4ELb0EEENS1_24CollectiveEpilogueBwdGQAISA_fSD_Li256ELb0ELb0EEENS1_19SingleTileSchedulerILb0ELb0ELb0ELi128EEEEEEEEEvNT_6ParamsE$_ZZN4cute13to_mixed_bitsINS_5tupleIJNS1_IJNS_1CILi4EEENS2_ILi8EEEEEENS2_ILi2EEENS2_ILi1EEEEEENS1_IJNS1_IJNS2_ILi0EEENS2_ILi64EEEEEES9_S9_EEENS1_IJNS1_IJiiEEEiS9_EEEEEDaRKT_RKT0_RKT1_ENKUlRKT_RKT0_RKT1_E_clIS5_SB_SD_EEDaSQ_ST_SW_:
[----:B------:R-:W-:Y:S02]  /*afe0*/  MOV R2, 0xb000 ;  /* 0x0000b00000027802 */ /* 0x000fe40000000f00 */
[----:B------:R-:W-:Y:S05]  /*aff0*/  CALL.REL.NOINC `($_ZN7cutlass13device_kernelIN5flash19enable_sm80_to_sm89INS1_16FlashAttnBwdSm80INS1_25CollectiveMainloopBwdSm80ILi2ELi2EN4cute5tupleIJNS5_1CILi128EEES8_NS7_ILi64EEEEEENS_10bfloat16_tEfNS_4arch4Sm80ELb0ELb0ELb1ELb0ELb0ELb0ELb0ELb0ELi2ELi4ELi4ELi4ELb0EEENS1_24CollectiveEpilogueBwdGQAISA_fSD_Li256ELb0ELb0EEENS1_19SingleTileSchedulerILb0ELb0ELb0ELi128EEEEEEEEEvNT_6ParamsE$_ZZN4cute13to_mixed_bitsINS_5tupleIJNS_1CILi4EEENS2_ILi8EEEEEENS1_IJNS2_ILi0EEENS2_ILi64EEEEEENS1_IJiiEEEEEDaRKT_RKT0_RKT1_ENKUlRKT_RKT0_RKT1_E_clIS4_S7_iEEDaSL_SO_SR_) ;  /* 0x0000032000007944 */ /* 0x000fea0003c00000 */
[----:B------:R-:W-:Y:S02]  /*b000*/  MOV R2, 0xb020 ;  /* 0x0000b02000027802 */ /* 0x000fe40000000f00 */
[----:B------:R-:W-:Y:S05]  /*b010*/  CALL.REL.NOINC `($_ZN7cutlass13device_kernelIN5flash19enable_sm80_to_sm89INS1_16FlashAttnBwdSm80INS1_25CollectiveMainloopBwdSm80ILi2ELi2EN4cute5tupleIJNS5_1CILi128EEES8_NS7_ILi64EEEEEENS_10bfloat16_tEfNS_4arch4Sm80ELb0ELb0ELb1ELb0ELb0ELb0ELb0ELb0ELi2ELi4ELi4ELi4ELb0EEENS1_24CollectiveEpilogueBwdGQAISA_fSD_Li256ELb0ELb0EEENS1_19SingleTileSchedulerILb0ELb0ELb0ELi128EEEEEEEEEvNT_6ParamsE$_ZZN4cute13to_mixed_bitsINS_5tupleIJNS_1CILi4EEENS2_ILi8EEEEEENS1_IJNS2_ILi0EEENS2_ILi64EEEEEENS1_IJiiEEEEEDaRKT_RKT0_RKT1_ENKUlDpRKT_E_clIJNS2_ILj0EEENS_9MixedBitsILj0ELj448EEEEEEDaSM_) ;  /* 0x000002c000007944 */ /* 0x000fea0003c00000 */
[----:B------:R-:W-:Y:S02]  /*b020*/  MOV R7, 0x0 ;  /* 0x0000000000077802 */ /* 0x000fe40000000f00 */
[----:B------:R-:W-:Y:S02]  /*b030*/  MOV R11, R3 ;  /* 0x00000003000b7202 */ /* 0x000fe40000000f00 */
[----:B------:R-:W-:Y:S05]  /*b040*/  RET.REL.NODEC R6 `(_ZN7cutlass13device_kernelIN5flash19enable_sm80_to_sm89INS1_16FlashAttnBwdSm80INS1_25CollectiveMainloopBwdSm80ILi2ELi2EN4cute5tupleIJNS5_1CILi128EEES8_NS7_ILi64EEEEEENS_10bfloat16_tEfNS_4arch4Sm80ELb0ELb0ELb1ELb0ELb0ELb0ELb0ELb0ELi2ELi4ELi4ELi4ELb0EEENS1_24CollectiveEpilogueBwdGQAISA_fSD_Li256ELb0ELb0EEENS1_19SingleTileSchedulerILb0ELb0ELb0ELi128EEEEEEEEEvNT_6ParamsE) ;  /* 0xffff4fb006007950 */ /* 0x000fea0003c3ffff */
        .type           $_ZN7cutlass13device_kernelIN5flash19enable_sm80_to_sm89INS1_16FlashAttnBwdSm80INS1_25CollectiveMainloopBwdSm80ILi2ELi2EN4cute5tupleIJNS5_1CILi128EEES8_NS7_ILi64EEEEEENS_10bfloat16_tEfNS_4arch4Sm80ELb0ELb0ELb1ELb0ELb0ELb0ELb0ELb0ELi2ELi4ELi4ELi4ELb0EEENS1_24CollectiveEpilogueBwdGQAISA_fSD_Li256ELb0ELb0EEENS1_19SingleTileSchedulerILb0ELb0ELb0ELi128EEEEEEEEEvNT_6ParamsE$_ZZN4cute13to_mixed_bitsINS_5tupleIJNS1_IJNS_1CILi4EEENS2_ILi8EEEEEENS2_ILi2EEENS2_ILi1EEEEEENS1_IJNS1_IJNS2_ILi128EEENS2_ILi0EEEEEES4_SA_EEENS1_IJNS1_IJiiEEEiSA_EEEEEDaRKT_RKT0_RKT1_ENKUlDpRKT_E_clIJNS_9MixedBitsILj0ELj384EEENSU_ILj0ELj8EEENS2_ILj0EEEEEEDaSR_,@function
        .size           $_ZN7cutlass13device_kernelIN5flash19enable_sm80_to_sm89INS1_16FlashAttnBwdSm80INS1_25CollectiveMainloopBwdSm80ILi2ELi2EN4cute5tupleIJNS5_1CILi128EEES8_NS7_ILi64EEEEEENS_10bfloat16_tEfNS_4arch4Sm80ELb0ELb0ELb1ELb0ELb0ELb0ELb0ELb0ELi2ELi4ELi4ELi4ELb0EEENS1_24CollectiveEpilogueBwdGQAISA_fSD_Li256ELb0ELb0EEENS1_19SingleTileSchedulerILb0ELb0ELb0ELi128EEEEEEEEEvNT_6ParamsE$_ZZN4cute13to_mixed_bitsINS_5tupleIJNS1_IJNS_1CILi4EEENS2_ILi8EEEEEENS2_ILi2EEENS2_ILi1EEEEEENS1_IJNS1_IJNS2_ILi128EEENS2_ILi0EEEEEES4_SA_EEENS1_IJNS1_IJiiEEEiSA_EEEEEDaRKT_RKT0_RKT1_ENKUlDpRKT_E_clIJNS_9MixedBitsILj0ELj384EEENSU_ILj0ELj8EEENS2_ILj0EEEEEEDaSR_,($_ZN7cutlass13device_kernelIN5flash19enable_sm80_to_sm89INS1_16FlashAttnBwdSm80INS1_25CollectiveMainloopBwdSm80ILi2ELi2EN4cute5tupleIJNS5_1CILi128EEES8_NS7_ILi64EEEEEENS_10bfloat16_tEfNS_4arch4Sm80ELb0ELb0ELb1ELb0ELb0ELb0ELb0ELb0ELi2ELi4ELi4ELi4ELb0EEENS1_24CollectiveEpilogueBwdGQAISA_fSD_Li256ELb0ELb0EEENS1_19SingleTileSchedulerILb0ELb0ELb0ELi128EEEEEEEEEvNT_6ParamsE$_ZZN4cute13to_mixed_bitsINS_5tupleIJNS1_IJNS_1CILi4EEENS2_ILi8EEEEEENS2_ILi2EEENS2_ILi1EEEEEENS1_IJNS1_IJNS2_ILi128EEENS2_ILi0EEEEEES4_SA_EEENS1_IJNS1_IJiiEEEiSA_EEEEEDaRKT_RKT0_RKT1_ENKUlRKT_RKT0_RKT1_E_clIS5_SB_SD_EEDaSQ_ST_SW_ - $_ZN7cutlass13device_kernelIN5flash19enable_sm80_to_sm89INS1_16FlashAttnBwdSm80INS1_25CollectiveMainloopBwdSm80ILi2ELi2EN4cute5tupleIJNS5_1CILi128EEES8_NS7_ILi64EEEEEENS_10bfloat16_tEfNS_4arch4Sm80ELb0ELb0ELb1ELb0ELb0ELb0ELb0ELb0ELi2ELi4ELi4ELi4ELb0EEENS1_24CollectiveEpilogueBwdGQAISA_fSD_Li256ELb0ELb0EEENS1_19SingleTileSchedulerILb0ELb0ELb0ELi128EEEEEEEEEvNT_6ParamsE$_ZZN4cute13to_mixed_bitsINS_5tupleIJNS1_IJNS_1CILi4EEENS2_ILi8EEEEEENS2_ILi2EEENS2_ILi1EEEEEENS1_IJNS1_IJNS2_ILi128EEENS2_ILi0EEEEEES4_SA_EEENS1_IJNS1_IJiiEEEiSA_EEEEEDaRKT_RKT0_RKT1_ENKUlDpRKT_E_clIJNS_9MixedBitsILj0ELj384EEENSU_ILj0ELj8EEENS2_ILj0EEEEEEDaSR_)
$_ZN7cutlass13device_kernelIN5flash19enable_sm80_to_sm89INS1_16FlashAttnBwdSm80INS1_25CollectiveMainloopBwdSm80ILi2ELi2EN4cute5tupleIJNS5_1CILi128EEES8_NS7_ILi64EEEEEENS_10bfloat16_tEfNS_4arch4Sm80ELb0ELb0ELb1ELb0ELb0ELb0ELb0ELb0ELi2ELi4ELi4ELi4ELb0EEENS1_24CollectiveEpilogueBwdGQAISA_fSD_Li256ELb0ELb0EEENS1_19SingleTileSchedulerILb0ELb0ELb0ELi128EEEEEEEEEvNT_6ParamsE$_ZZN4cute13to_mixed_bitsINS_5tupleIJNS1_IJNS_1CILi4EEENS2_ILi8EEEEEENS2_ILi2EEENS2_ILi1EEEEEENS1_IJNS1_IJNS2_ILi128EEENS2_ILi0EEEEEES4_SA_EEENS1_IJNS1_IJiiEEEiSA_EEEEEDaRKT_RKT0_RKT1_ENKUlDpRKT_E_clIJNS_9MixedBitsILj0ELj384EEENSU_ILj0ELj8EEENS2_ILj0EEEEEEDaSR_:
[----:B------:R-:W-:-:S04]  /*b050*/  LOP3.LUT R6, R5, 0x8, RZ, 0xc0, !PT ;  /* 0x0000000805067812 */ /* 0x000fc800078ec0ff */
[----:B------:R-:W-:Y:S01]  /*b060*/  LOP3.LUT R9, R6, 0x188, R3, 0x78, !PT ;  /* 0x0000018806097812 */ /* 0x000fe200078e7803 */
[----:B------:R-:W-:-:S04]  /*b070*/  IMAD.MOV.U32 R3, RZ, RZ, 0x0 ;  /* 0x00000000ff037424 */ /* 0x000fc800078e00ff */
[----:B------:R-:W-:Y:S05]  /*b080*/  RET.REL.NODEC R2 `(_ZN7cutlass13device_kernelIN5flash19enable_sm80_to_sm89INS1_16FlashAttnBwdSm80INS1_25CollectiveMainloopBwdSm80ILi2ELi2EN4cute5tupleIJNS5_1CILi128EEES8_NS7_ILi64EEEEEENS_10bfloat16_tEfNS_4arch4Sm80ELb0ELb0ELb1ELb0ELb0ELb0ELb0ELb0ELi2ELi4ELi4ELi4ELb0EEENS1_24CollectiveEpilogueBwdGQAISA_fSD_Li256ELb0ELb0EEENS1_19SingleTileSchedulerILb0ELb0ELb0ELi128EEEEEEEEEvNT_6ParamsE) ;  /* 0xffff4f7002007950 */ /* 0x000fea0003c3ffff */
        .type           $_ZN7cutlass13device_kernelIN5flash19enable_sm80_to_sm89INS1_16FlashAttnBwdSm80INS1_25CollectiveMainloopBwdSm80ILi2ELi2EN4cute5tupleIJNS5_1CILi128EEES8_NS7_ILi64EEEEEENS_10bfloat16_tEfNS_4arch4Sm80ELb0ELb0ELb1ELb0ELb0ELb0ELb0ELb0ELi2ELi4ELi4ELi4ELb0EEENS1_24CollectiveEpilogueBwdGQAISA_fSD_Li256ELb0ELb0EEENS1_19SingleTileSchedulerILb0ELb0ELb0ELi128EEEEEEEEEvNT_6ParamsE$_ZZN4cute13to_mixed_bitsINS_5tupleIJNS1_IJNS_1CILi4EEENS2_ILi8EEEEEENS2_ILi2EEENS2_ILi1EEEEEENS1_IJNS1_IJNS2_ILi128EEENS2_ILi0EEEEEES4_SA_EEENS1_IJNS1_IJiiEEEiSA_EEEEEDaRKT_RKT0_RKT1_ENKUlRKT_RKT0_RKT1_E_clIS5_SB_SD_EEDaSQ_ST_SW_,@function
        .size           $_ZN7cutlass13device_kernelIN5flash19enable_sm80_to_sm89INS1_16FlashAttnBwdSm80INS1_25CollectiveMainloopBwdSm80ILi2ELi2EN4cute5tupleIJNS5_1CILi128EEES8_NS7_ILi64EEEEEENS_10bfloat16_tEfNS_4arch4Sm80ELb0ELb0ELb1ELb0ELb0ELb0ELb0ELb0ELi2ELi4ELi4ELi4ELb0EEENS1_24CollectiveEpilogueBwdGQAISA_fSD_Li256ELb0ELb0EEENS1_19SingleTileSchedulerILb0ELb0ELb0ELi128EEEEEEEEEvNT_6ParamsE$_ZZN4cute13to_mixed_bitsINS_5tupleIJNS1_IJNS_1CILi4EEENS2_ILi8EEEEEENS2_ILi2EEENS2_ILi1EEEEEENS1_IJNS1_IJNS2_ILi128EEENS2_ILi0EEEEEES4_SA_EEENS1_IJNS1_IJiiEEEiSA_EEEEEDaRKT_RKT0_RKT1_ENKUlRKT_RKT0_RKT1_E_clIS5_SB_SD_EEDaSQ_ST_SW_,($_ZN7cutlass13device_kernelIN5flash19enable_sm80_to_sm89INS1_16FlashAttnBwdSm80INS1_25CollectiveMainloopBwdSm80ILi2ELi2EN4cute5tupleIJNS5_1CILi128EEES8_NS7_ILi64EEEEEENS_10bfloat16_tEfNS_4arch4Sm80ELb0ELb0ELb1ELb0ELb0ELb0ELb0ELb0ELi2ELi4ELi4ELi4ELb0EEENS1_24CollectiveEpilogueBwdGQAISA_fSD_Li256ELb0ELb0EEENS1_19SingleTileSchedulerILb0ELb0ELb0ELi128EEEEEEEEEvNT_6ParamsE$_ZZN4cute13to_mixed_bitsINS_5tupleIJNS1_IJNS_1CILi4EEENS2_ILi8EEEEEENS2_ILi2EEENS2_ILi1EEEEEENS1_IJNS1_IJNS2_ILi128EEENS2_ILi0EEEEEES4_SA_EEENS1_IJNS1_IJiiEEEiSA_EEEEEDaRKT_RKT0_RKT1_ENKUlRKT_RKT0_RKT1_E_clIS6_S4_iEEDaSQ_ST_SW_ - $_ZN7cutlass13device_kernelIN5flash19enable_sm80_to_sm89INS1_16FlashAttnBwdSm80INS1_25CollectiveMainloopBwdSm80ILi2ELi2EN4cute5tupleIJNS5_1CILi128EEES8_NS7_ILi64EEEEEENS_10bfloat16_tEfNS_4arch4Sm80ELb0ELb0ELb1ELb0ELb0ELb0ELb0ELb0ELi2ELi4ELi4ELi4ELb0EEENS1_24CollectiveEpilogueBwdGQAISA_fSD_Li256ELb0ELb0EEENS1_19SingleTileSchedulerILb0ELb0ELb0ELi128EEEEEEEEEvNT_6ParamsE$_ZZN4cute13to_mixed_bitsINS_5tupleIJNS1_IJNS_1CILi4EEENS2_ILi8EEEEEENS2_ILi2EEENS2_ILi1EEEEEENS1_IJNS1_IJNS2_ILi128EEENS2_ILi0EEEEEES4_SA_EEENS1_IJNS1_IJiiEEEiSA_EEEEEDaRKT_RKT0_RKT1_ENKUlRKT_RKT0_RKT1_E_clIS5_SB_SD_EEDaSQ_ST_SW_)
$_ZN7cutlass13device_kernelIN5flash19enable_sm80_to_sm89INS1_16FlashAttnBwdSm80INS1_25CollectiveMainloopBwdSm80ILi2ELi2EN4cute5tupleIJNS5_1CILi128EEES8_NS7_ILi64EEEEEENS_10bfloat16_tEfNS_4arch4Sm80ELb0ELb0ELb1ELb0ELb0ELb0ELb0ELb0ELi2ELi4ELi4ELi4ELb0EEENS1_24CollectiveEpilogueBwdGQAISA_fSD_Li256ELb0ELb0EEENS1_19SingleTileSchedulerILb0ELb0ELb0ELi128EEEEEEEEEvNT_6ParamsE$_ZZN4cute13to_mixed_bitsINS_5tupleIJNS1_IJNS_1CILi4EEENS2_ILi8EEEEEENS2_ILi2EEENS2_ILi1EEEEEENS1_IJNS1_IJNS2_ILi128EEENS2_ILi0EEEEEES4_SA_EEENS1_IJNS1_IJiiEEEiSA_EEEEEDaRKT_RKT0_RKT1_ENKUlRKT_RKT0_RKT1_E_clIS5_SB_SD_EEDaSQ_ST_SW_:
[----:B------:R-:W-:Y:S02]  /*b090*/  MOV R3, R2 ;  /* 0x0000000200037202 */ /* 0x000fe40000000f00 */
[----:B------:R-:W-:Y:S02]  /*b0a0*/  MOV R2, 0xb0c0 ;  /* 0x0000b0c000027802 */ /* 0x000fe40000000f00 */
[----:B------:R-:W-:Y:S05]  /*b0b0*/  CALL.REL.NOINC `($_ZN7cutlass13device_kernelIN5flash19enable_sm80_to_sm89INS1_16FlashAttnBwdSm80INS1_25CollectiveMainloopBwdSm80ILi2ELi2EN4cute5tupleIJNS5_1CILi128EEES8_NS7_ILi64EEEEEENS_10bfloat16_tEfNS_4arch4Sm80ELb0ELb0ELb1ELb0ELb0ELb0ELb0ELb0ELi2ELi4ELi4ELi4ELb0EEENS1_24CollectiveEpilogueBwdGQAISA_fSD_Li256ELb0ELb0EEENS1_19SingleTileSchedulerILb0ELb0ELb0ELi128EEEEEEEEEvNT_6ParamsE$_ZZN4cute13to_mixed_bitsINS_5tupleIJNS_1CILi4EEENS2_ILi8EEEEEENS1_IJNS2_ILi128EEENS2_ILi0EEEEEENS1_IJiiEEEEEDaRKT_RKT0_RKT1_ENKUlRKT_RKT0_RKT1_E_clIS3_S6_iEEDaSL_SO_SR_) ;  /* 0x000002f000007944 */ /* 0x000fea0003c00000 */
[----:B------:R-:W-:Y:S02]  /*b0c0*/  MOV R2, 0xb0e0 ;  /* 0x0000b0e000027802 */ /* 0x000fe40000000f00 */
[----:B------:R-:W-:Y:S05]  /*b0d0*/  CALL.REL.NOINC `($_ZN7cutlass13device_kernelIN5flash19enable_sm80_to_sm89INS1_16FlashAttnBwdSm80INS1_25CollectiveMainloopBwdSm80ILi2ELi2EN4cute5tupleIJNS5_1CILi128EEES8_NS7_ILi64EEEEEENS_10bfloat16_tEfNS_4arch4Sm80ELb0ELb0ELb1ELb0ELb0ELb0ELb0ELb0ELi2ELi4ELi4ELi4ELb0EEENS1_24CollectiveEpilogueBwdGQAISA_fSD_Li256ELb0ELb0EEENS1_19SingleTileSchedulerILb0ELb0ELb0ELi128EEEEEEEEEvNT_6ParamsE$_ZZN4cute13to_mixed_bitsINS_5tupleIJNS_1CILi4EEENS2_ILi8EEEEEENS1_IJNS2_ILi128EEENS2_ILi0EEEEEENS1_IJiiEEEEEDaRKT_RKT0_RKT1_ENKUlDpRKT_E_clIJNS_9MixedBitsILj0ELj384EEENS2_ILj0EEEEEEDaSM_) ;  /* 0x0000029000007944 */ /* 0x000fea0003c00000 */
[----:B------:R-:W-:-:S04]  /*b0e0*/  MOV R7, 0x0 ;  /* 0x0000000000077802 */ /* 0x000fc80000000f00 */
[----:B------:R-:W-:Y:S05]  /*b0f0*/  RET.REL.NODEC R6 `(_ZN7cutlass13device_kernelIN5flash19enable_sm80_to_sm89INS1_16FlashAttnBwdSm80INS1_25CollectiveMainloopBwdSm80ILi2ELi2EN4cute5tupleIJNS5_1CILi128EEES8_NS7_ILi64EEEEEENS_10bfloat16_tEfNS_4arch4Sm80ELb0ELb0ELb1ELb0ELb0ELb0ELb0ELb0ELi2ELi4ELi4ELi4ELb0EEENS1_24CollectiveEpilogueBwdGQAISA_fSD_Li256ELb0ELb0EEENS1_19SingleTileSchedulerILb0ELb0ELb0ELi128EEEEEEEEEvNT_6ParamsE) ;  /* 0xffff4f0006007950 */ /* 0x000fea0003c3ffff */
        .type           $_ZN7cutlass13device_kernelIN5flash19enable_sm80_to_sm89INS1_16FlashAttnBwdSm80INS1_25CollectiveMainloopBwdSm80ILi2ELi2EN4cute5tupleIJNS5_1CILi128EEES8_NS7_ILi64EEEEEENS_10bfloat16_tEfNS_4arch4Sm80ELb0ELb0ELb1ELb0ELb0ELb0ELb0ELb0ELi2ELi4ELi4ELi4ELb0EEENS1_24CollectiveEpilogueBwdGQAISA_fSD_Li256ELb0ELb0EEENS1_19SingleTileSchedulerILb0ELb0ELb0ELi128EEEEEEEEEvNT_6ParamsE$_ZZN4cute13to_mixed_bitsINS_5tupleIJNS1_IJNS_1CILi4EEENS2_ILi8EEEEEENS2_ILi2EEENS2_ILi1EEEEEENS1_IJNS1_IJNS2_ILi128EEENS2_ILi0EEEEEES4_SA_EEENS1_IJNS1_IJiiEEEiSA_EEEEEDaRKT_RKT0_RKT1_ENKUlRKT_RKT0_RKT1_E_clIS6_S4_iEEDaSQ_ST_SW_,@function
        .size           $_ZN7cutlass13device_kernelIN5flash19enable_sm80_to_sm89INS1_16FlashAttnBwdSm80INS1_25CollectiveMainloopBwdSm80ILi2ELi2EN4cute5tupleIJNS5_1CILi128EEES8_NS7_ILi64EEEEEENS_10bfloat16_tEfNS_4arch4Sm80ELb0ELb0ELb1ELb0ELb0ELb0ELb0ELb0ELi2ELi4ELi4ELi4ELb0EEENS1_24CollectiveEpilogueBwdGQAISA_fSD_Li256ELb0ELb0EEENS1_19SingleTileSchedulerILb0ELb0ELb0ELi128EEEEEEEEEvNT_6ParamsE$_ZZN4cute13to_mixed_bitsINS_5tupleIJNS1_IJNS_1CILi4EEENS2_ILi8EEEEEENS2_ILi2EEENS2_ILi1EEEEEENS1_IJNS1_IJNS2_ILi128EEENS2_ILi0EEEEEES4_SA_EEENS1_IJNS1_IJiiEEEiSA_EEEEEDaRKT_RKT0_RKT1_ENKUlRKT_RKT0_RKT1_E_clIS6_S4_iEEDaSQ_ST_SW_,($_ZN7cutlass13device_kernelIN5flash19enable_sm80_to_sm89INS1_16FlashAttnBwdSm80INS1_25CollectiveMainloopBwdSm80ILi2ELi2EN4cute5tupleIJNS5_1CILi128EEES8_NS7_ILi64EEEEEENS_10bfloat16_tEfNS_4arch4Sm80ELb0ELb0ELb1ELb0ELb0ELb0ELb0ELb0ELi2ELi4ELi4ELi4ELb0EEENS1_24CollectiveEpilogueBwdGQAISA_fSD_Li256ELb0ELb0EEENS1_19SingleTileSchedulerILb0ELb0ELb0ELi128EEEEEEEEEvNT_6ParamsE$_ZZN4cute13to_mixed_bitsINS_5tupleIJNS1_IJNS_1CILi4EEENS2_ILi8EEEEEES3_NS2_ILi1EEEEEENS1_IJNS1_IJNS2_ILi0EEENS2_ILi64EEEEEES8_S8_EEENS1_IJNS1_IJiiEEEiS8_EEEEEDaRKT_RKT0_RKT1_ENKUlDpRKT_E_clIJNS_9MixedBitsILj0ELj448EEENS2_ILj0EEESV_EEEDaSQ_ - $_ZN7cutlass13device_kernelIN5flash19enable_sm80_to_sm89INS1_16FlashAttnBwdSm80INS1_25CollectiveMainloopBwdSm80ILi2ELi2EN4cute5tupleIJNS5_1CILi128EEES8_NS7_ILi64EEEEEENS_10bfloat16_tEfNS_4arch4Sm80ELb0ELb0ELb1ELb0ELb0ELb0ELb0ELb0ELi2ELi4ELi4ELi4ELb0EEENS1_24CollectiveEpilogueBwdGQAISA_fSD_Li256ELb0ELb0EEENS1_19SingleTileSchedulerILb0ELb0ELb0ELi128EEEEEEEEEvNT_6ParamsE$_ZZN4cute13to_mixed_bitsINS_5tupleIJNS1_IJNS_1CILi4EEENS2_ILi8EEEEEENS2_ILi2EEENS2_ILi1EEEEEENS1_IJNS1_IJNS2_ILi128EEENS2_ILi0EEEEEES4_SA_EEENS1_IJNS1_IJiiEEEiSA_EEEEEDaRKT_RKT0_RKT1_ENKUlRKT_RKT0_RKT1_E_clIS6_S4_iEEDaSQ_ST_SW_)
$_ZN7cutlass13device_kernelIN5flash19enable_sm80_to_sm89INS1_16FlashAttnBwdSm80INS1_25CollectiveMainloopBwdSm80ILi2ELi2EN4cute5tupleIJNS5_1CILi128EEES8_NS7_ILi64EEEEEENS_10bfloat16_tEfNS_4arch4Sm80ELb0ELb0ELb1ELb0ELb0ELb0ELb0ELb0ELi2ELi4ELi4ELi4ELb0EEENS1_24CollectiveEpilogueBwdGQAISA_fSD_Li256ELb0ELb0EEENS1_19SingleTileSchedulerILb0ELb0ELb0ELi128EEEEEEEEEvNT_6ParamsE$_ZZN4cute13to_mixed_bitsINS_5tupleIJNS1_IJNS_1CILi4EEENS2_ILi8EEEEEENS2_ILi2EEENS2_ILi1EEEEEENS1_IJNS1_IJNS2_ILi128EEENS2_ILi0EEEEEES4_SA_EEENS1_IJNS1_IJiiEEEiSA_EEEEEDaRKT_RKT0_RKT1_ENKUlRKT_RKT0_RKT1_E_clIS6_S4_iEEDaSQ_ST_SW_:
[----:B------:R-:W-:Y:S01]  /*b100*/  MOV R7, 0x0 ;  /* 0x0000000000077802 */ /* 0x000fe20000000f00 */
[----:B------:R-:W-:-:S05]  /*b110*/  IMAD.SHL.U32 R2, R36, 0x8, RZ ;  /* 0x0000000824027824 */ /* 0x000fca00078e00ff */
[----:B------:R-:W-:Y:S01]  /*b120*/  LOP3.LUT R2, R2, 0x8, RZ, 0xc0, !PT ;  /* 0x0000000802027812 */ /* 0x000fe200078ec0ff */
[----:B------:R-:W-:Y:S06]  /*b130*/  RET.REL.NODEC R6 `(_ZN7cutlass13device_kernelIN5flash19enable_sm80_to_sm89INS1_16FlashAttnBwdSm80INS1_25CollectiveMainloopBwdSm80ILi2ELi2EN4cute5tupleIJNS5_1CILi128EEES8_NS7_ILi64EEEEEENS_10bfloat16_tEfNS_4arch4Sm80ELb0ELb0ELb1ELb0ELb0ELb0ELb0ELb0ELi2ELi4ELi4ELi4ELb0EEENS1_24CollectiveEpilogueBwdGQAISA_fSD_Li256ELb0ELb0EEENS1_19SingleTileSchedulerILb0ELb0ELb0ELi128EEEEEEEEEvNT_6ParamsE) ;  /* 0xffff4ec006007950 */ /* 0x000fec0003c3ffff */
        .type           $_ZN7cutlass13device_kernelIN5flash19enable_sm80_to_sm89INS1_16FlashAttnBwdSm80INS1_25CollectiveMainloopBwdSm80ILi2ELi2EN4cute5tupleIJNS5_1CILi128EEES8_NS7_ILi64EEEEEENS_10bfloat16_tEfNS_4arch4Sm80ELb0ELb0ELb1ELb0ELb0ELb0ELb0ELb0ELi2ELi4ELi4ELi4ELb0EEENS1_24CollectiveEpilogueBwdGQAISA_fSD_Li256ELb0ELb0EEENS1_19SingleTileSchedulerILb0ELb0ELb0ELi128EEEEEEEEEvNT_6ParamsE$_ZZN4cute13to_mixed_bitsINS_5tupleIJNS1_IJNS_1CILi4EEENS2_ILi8EEEEEES3_NS2_ILi1EEEEEENS1_IJNS1_IJNS2_ILi0EEENS2_ILi64EEEEEES8_S8_EEENS1_IJNS1_IJiiEEEiS8_EEEEEDaRKT_RKT0_RKT1_ENKUlDpRKT_E_clIJNS_9MixedBitsILj0ELj448EEENS2_ILj0EEESV_EEEDaSQ_,@function
        .size           $_ZN7cutlass13device_kernelIN5flash19enable_sm80_to_sm89INS1_16FlashAttnBwdSm80INS1_25CollectiveMainloopBwdSm80ILi2ELi2EN4cute5tupleIJNS5_1CILi128EEES8_NS7_ILi64EEEEEENS_10bfloat16_tEfNS_4arch4Sm80ELb0ELb0ELb1ELb0ELb0ELb0ELb0ELb0ELi2ELi4ELi4ELi4ELb0EEENS1_24CollectiveEpilogueBwdGQAISA_fSD_Li256ELb0ELb0EEENS1_19SingleTileSchedulerILb0ELb0ELb0ELi128EEEEEEEEEvNT_6ParamsE$_ZZN4cute13to_mixed_bitsINS_5tupleIJNS1_IJNS_1CILi4EEENS2_ILi8EEEEEES3_NS2_ILi1EEEEEENS1_IJNS1_IJNS2_ILi0EEENS2_ILi64EEEEEES8_S8_EEENS1_IJNS1_IJiiEEEiS8_EEEEEDaRKT_RKT0_RKT1_ENKUlDpRKT_E_clIJNS_9MixedBitsILj0ELj448EEENS2_ILj0EEESV_EEEDaSQ_,($_ZN7cutlass13device_kernelIN5flash19enable_sm80_to_sm89INS1_16FlashAttnBwdSm80INS1_25CollectiveMainloopBwdSm80ILi2ELi2EN4cute5tupleIJNS5_1CILi128EEES8_NS7_ILi64EEEEEENS_10bfloat16_tEfNS_4arch4Sm80ELb0ELb0ELb1ELb0ELb0ELb0ELb0ELb0ELi2ELi4ELi4ELi4ELb0EEENS1_24CollectiveEpilogueBwdGQAISA_fSD_Li256ELb0ELb0EEENS1_19SingleTileSchedulerILb0ELb0ELb0ELi128EEEEEEEEEvNT_6ParamsE$_ZZN4cute13to_mixed_bitsINS_5tupleIJNS1_IJNS_1CILi4EEENS2_ILi8EEEEEES3_NS2_ILi1EEEEEENS1_IJNS1_IJNS2_ILi0EEENS2_ILi64EEEEEES8_S8_EEENS1_IJNS1_IJiiEEEiS8_EEEEEDaRKT_RKT0_RKT1_ENKUlRKT_RKT0_RKT1_E_clIS5_SA_SC_EEDaSP_SS_SV_ - $_ZN7cutlass13device_kernelIN5flash19enable_sm80_to_sm89INS1_16FlashAttnBwdSm80INS1_25CollectiveMainloopBwdSm80ILi2ELi2EN4cute5tupleIJNS5_1CILi128EEES8_NS7_ILi64EEEEEENS_10bfloat16_tEfNS_4arch4Sm80ELb0ELb0ELb1ELb0ELb0ELb0ELb0ELb0ELi2ELi4ELi4ELi4ELb0EEENS1_24CollectiveEpilogueBwdGQAISA_fSD_Li256ELb0ELb0EEENS1_19SingleTileSchedulerILb0ELb0ELb0ELi128EEEEEEEEEvNT_6ParamsE$_ZZN4cute13to_mixed_bitsINS_5tupleIJNS1_IJNS_1CILi4EEENS2_ILi8EEEEEES3_NS2_ILi1EEEEEENS1_IJNS1_IJNS2_ILi0EEENS2_ILi64EEEEEES8_S8_EEENS1_IJNS1_IJiiEEEiS8_EEEEEDaRKT_RKT0_RKT1_ENKUlDpRKT_E_clIJNS_9MixedBitsILj0ELj448EEENS2_ILj0EEESV_EEEDaSQ_)
$_ZN7cutlass13device_kernelIN5flash19enable_sm80_to_sm89INS1_16FlashAttnBwdSm80INS1_25CollectiveMainloopBwdSm80ILi2ELi2EN4cute5tupleIJNS5_1CILi128EEES8_NS7_ILi64EEEEEENS_10bfloat16_tEfNS_4arch4Sm80ELb0ELb0ELb1ELb0ELb0ELb0ELb0ELb0ELi2ELi4ELi4ELi4ELb0EEENS1_24CollectiveEpilogueBwdGQAISA_fSD_Li256ELb0ELb0EEENS1_19SingleTileSchedulerILb0ELb0ELb0ELi128EEEEEEEEEvNT_6ParamsE$_ZZN4cute13to_mixed_bitsINS_5tupleIJNS1_IJNS_1CILi4EEENS2_ILi8EEEEEES3_NS2_ILi1EEEEEENS1_IJNS1_IJNS2_ILi0EEENS2_ILi64EEEEEES8_S8_EEENS1_IJNS1_IJiiEEEiS8_EEEEEDaRKT_RKT0_RKT1_ENKUlDpRKT_E_clIJNS_9MixedBitsILj0ELj448EEENS2_ILj0EEESV_EEEDaSQ_:
[----:B------:R-:W-:Y:S02]  /*b140*/  MOV R3, 0x0 ;  /* 0x0000000000037802 */ /* 0x000fe40000000f00 */
[----:B------:R-:W-:Y:S02]  /*b150*/  LOP3.LUT R11, R11, 0x1c0, RZ, 0xc0, !PT ;  /* 0x000001c00b0b7812 */ /* 0x000fe400078ec0ff */
[----:B------:R-:W-:Y:S05]  /*b160*/  RET.REL.NODEC R2 `(_ZN7cutlass13device_kernelIN5flash19enable_sm80_to_sm89INS1_16FlashAttnBwdSm80INS1_25CollectiveMainloopBwdSm80ILi2ELi2EN4cute5tupleIJNS5_1CILi128EEES8_NS7_ILi64EEEEEENS_10bfloat16_tEfNS_4arch4Sm80ELb0ELb0ELb1ELb0ELb0ELb0ELb0ELb0ELi2ELi4ELi4ELi4ELb0EEENS1_24CollectiveEpilogueBwdGQAISA_fSD_Li256ELb0ELb0EEENS1_19SingleTileSchedulerILb0ELb0ELb0ELi128EEEEEEEEEvNT_6ParamsE) ;  /* 0xffff4e9002007950 */ /* 0x000fea0003c3ffff */
        .type           $_ZN7cutlass13device_kernelIN5flash19enable_sm80_to_sm89INS1_16FlashAttnBwdSm80INS1_25CollectiveMainloopBwdSm80ILi2ELi2EN4cute5tupleIJNS5_1CILi128EEES8_NS7_ILi64EEEEEENS_10bfloat16_tEfNS_4arch4Sm80ELb0ELb0ELb1ELb0ELb0ELb0ELb0ELb0ELi2ELi4ELi4ELi4ELb0EEENS1_24CollectiveEpilogueBwdGQAISA_fSD_Li256ELb0ELb0EEENS1_19SingleTileSchedulerILb0ELb0ELb0ELi128EEEEEEEEEvNT_6ParamsE$_ZZN4cute13to_mixed_bitsINS_5tupleIJNS1_IJNS_1CILi4EEENS2_ILi8EEEEEES3_NS2_ILi1EEEEEENS1_IJNS1_IJNS2_ILi0EEENS2_ILi64EEEEEES8_S8_EEENS1_IJNS1_IJiiEEEiS8_EEEEEDaRKT_RKT0_RKT1_ENKUlRKT_RKT0_RKT1_E_clIS5_SA_SC_EEDaSP_SS_SV_,@function
        .size           $_ZN7cutlass13device_kernelIN5flash19enable_sm80_to_sm89INS1_16FlashAttnBwdSm80INS1_25CollectiveMainloopBwdSm80ILi2ELi2EN4cute5tupleIJNS5_1CILi128EEES8_NS7_ILi64EEEEEENS_10bfloat16_tEfNS_4arch4Sm80ELb0ELb0ELb1ELb0ELb0ELb0ELb0ELb0ELi2ELi4ELi4ELi4ELb0EEENS1_24CollectiveEpilogueBwdGQAISA_fSD_Li256ELb0ELb0EEENS1_19SingleTileSchedulerILb0ELb0ELb0ELi128EEEEEEEEEvNT_6ParamsE$_ZZN4cute13to_mixed_bitsINS_5tupleIJNS1_IJNS_1CILi4EEENS2_ILi8EEEEEES3_NS2_ILi1EEEEEENS1_IJNS1_IJNS2_ILi0EEENS2_ILi64EEEEEES8_S8_EEENS1_IJNS1_IJiiEEEiS8_EEEEEDaRKT_RKT0_RKT1_ENKUlRKT_RKT0_RKT1_E_clIS5_SA_SC_EEDaSP_SS_SV_,($_ZN7cutlass13device_kernelIN5flash19enable_sm80_to_sm89INS1_16FlashAttnBwdSm80INS1_25CollectiveMainloopBwdSm80ILi2ELi2EN4cute5tupleIJNS5_1CILi128EEES8_NS7_ILi64EEEEEENS_10bfloat16_tEfNS_4arch4Sm80ELb0ELb0ELb1ELb0ELb0ELb0ELb0ELb0ELi2ELi4ELi4ELi4ELb0EEENS1_24CollectiveEpilogueBwdGQAISA_fSD_Li256ELb0ELb0EEENS1_19SingleTileSchedulerILb0ELb0ELb0ELi128EEEEEEEEEvNT_6ParamsE$_ZZN4cute13to_mixed_bitsINS_5tupleIJNS1_IJNS_1CILi4EEENS2_ILi8EEEEEES3_NS2_ILi1EEEEEENS1_IJNS1_IJNS2_ILi128EEENS2_ILi0EEEEEENS2_ILi16EEES9_EEENS1_IJNS1_IJiiEEEiS9_EEEEEDaRKT_RKT0_RKT1_ENKUlDpRKT_E_clIJNS_9MixedBitsILj0ELj384EEENSU_ILj0ELj48EEENS2_ILj0EEEEEEDaSR_ - $_ZN7cutlass13device_kernelIN5flash19enable_sm80_to_sm89INS1_16FlashAttnBwdSm80INS1_25CollectiveMainloopBwdSm80ILi2ELi2EN4cute5tupleIJNS5_1CILi128EEES8_NS7_ILi64EEEEEENS_10bfloat16_tEfNS_4arch4Sm80ELb0ELb0ELb1ELb0ELb0ELb0ELb0ELb0ELi2ELi4ELi4ELi4ELb0EEENS1_24CollectiveEpilogueBwdGQAISA_fSD_Li256ELb0ELb0EEENS1_19SingleTileSchedulerILb0ELb0ELb0ELi128EEEEEEEEEvNT_6ParamsE$_ZZN4cute13to_mixed_bitsINS_5tupleIJNS1_IJNS_1CILi4EEENS2_ILi8EEEEEES3_NS2_ILi1EEEEEENS1_IJNS1_IJNS2_ILi0EEENS2_ILi64EEEEEES8_S8_EEENS1_IJNS1_IJiiEEEiS8_EEEEEDaRKT_RKT0_RKT1_ENKUlRKT_RKT0_RKT1_E_clIS5_SA_SC_EEDaSP_SS_SV_)
$_ZN7cutlass13device_kernelIN5flash19enable_sm80_to_sm89INS1_16FlashAttnBwdSm80INS1_25CollectiveMainloopBwdSm80ILi2ELi2EN4cute5tupleIJNS5_1CILi128EEES8_NS7_ILi64EEEEEENS_10bfloat16_tEfNS_4arch4Sm80ELb0ELb0ELb1ELb0ELb0ELb0ELb0ELb0ELi2ELi4ELi4ELi4ELb0EEENS1_24CollectiveEpilogueBwdGQAISA_fSD_Li256ELb0ELb0EEENS1_19SingleTileSchedulerILb0ELb0ELb0ELi128EEEEEEEEEvNT_6ParamsE$_ZZN4cute13to_mixed_bitsINS_5tupleIJNS1_IJNS_1CILi4EEENS2_ILi8EEEEEES3_NS2_ILi1EEEEEENS1_IJNS1_IJNS2_ILi0EEENS2_ILi64EEEEEES8_S8_EEENS1_IJNS1_IJiiEEEiS8_EEEEEDaRKT_RKT0_RKT1_ENKUlRKT_RKT0_RKT1_E_clIS5_SA_SC_EEDaSP_SS_SV_:
[----:B------:R-:W-:Y:S02]  /*b170*/  MOV R2, 0xb190 ;  /* 0x0000b19000027802 */ /* 0x000fe40000000f00 */
[----:B------:R-:W-:Y:S05]  /*b180*/  CALL.REL.NOINC `($_ZN7cutlass13device_kernelIN5flash19enable_sm80_to_sm89INS1_16FlashAttnBwdSm80INS1_25CollectiveMainloopBwdSm80ILi2ELi2EN4cute5tupleIJNS5_1CILi128EEES8_NS7_ILi64EEEEEENS_10bfloat16_tEfNS_4arch4Sm80ELb0ELb0ELb1ELb0ELb0ELb0ELb0ELb0ELi2ELi4ELi4ELi4ELb0EEENS1_24CollectiveEpilogueBwdGQAISA_fSD_Li256ELb0ELb0EEENS1_19SingleTileSchedulerILb0ELb0ELb0ELi128EEEEEEEEEvNT_6ParamsE$_ZZN4cute13to_mixed_bitsINS_5tupleIJNS_1CILi4EEENS2_ILi8EEEEEENS1_IJNS2_ILi0EEENS2_ILi64EEEEEENS1_IJiiEEEEEDaRKT_RKT0_RKT1_ENKUlRKT_RKT0_RKT1_E_clIS4_S7_iEEDaSL_SO_SR_) ;  /* 0x0000019000007944 */ /* 0x000fea0003c00000 */
[----:B------:R-:W-:Y:S02]  /*b190*/  MOV R2, 0xb1b0 ;  /* 0x0000b1b000027802 */ /* 0x000fe40000000f00 */
[----:B------:R-:W-:Y:S05]  /*b1a0*/  CALL.REL.NOINC `($_ZN7cutlass13device_kernelIN5flash19enable_sm80_to_sm89INS1_16FlashAttnBwdSm80INS1_25CollectiveMainloopBwdSm80ILi2ELi2EN4cute5tupleIJNS5_1CILi128EEES8_NS7_ILi64EEEEEENS_10bfloat16_tEfNS_4arch4Sm80ELb0ELb0ELb1ELb0ELb0ELb0ELb0ELb0ELi2ELi4ELi4ELi4ELb0EEENS1_24CollectiveEpilogueBwdGQAISA_fSD_Li256ELb0ELb0EEENS1_19SingleTileSchedulerILb0ELb0ELb0ELi128EEEEEEEEEvNT_6ParamsE$_ZZN4cute13to_mixed_bitsINS_5tupleIJNS_1CILi4EEENS2_ILi8EEEEEENS1_IJNS2_ILi0EEENS2_ILi64EEEEEENS1_IJiiEEEEEDaRKT_RKT0_RKT1_ENKUlDpRKT_E_clIJNS2_ILj0EEENS_9MixedBitsILj0ELj448EEEEEEDaSM_) ;  /* 0x0000013000007944 */ /* 0x000fea0003c00000 */
[----:B------:R-:W-:Y:S02]  /*b1b0*/  MOV R7, 0x0 ;  /* 0x0000000000077802 */ /* 0x000fe40000000f00 */
[----:B------:R-:W-:Y:S02]  /*b1c0*/  MOV R11, R3 ;  /* 0x00000003000b7202 */ /* 0x000fe40000000f00 */
[----:B------:R-:W-:Y:S05]  /*b1d0*/  RET.REL.NODEC R6 `(_ZN7cutlass13device_kernelIN5flash19enable_sm80_to_sm89INS1_16FlashAttnBwdSm80INS1_25CollectiveMainloopBwdSm80ILi2ELi2EN4cute5tupleIJNS5_1CILi128EEES8_NS7_ILi64EEEEEENS_10bfloat16_tEfNS_4arch4Sm80ELb0ELb0ELb1ELb0ELb0ELb0ELb0ELb0ELi2ELi4ELi4ELi4ELb0EEENS1_24CollectiveEpilogueBwdGQAISA_fSD_Li256ELb0ELb0EEENS1_19SingleTileSchedulerILb0ELb0ELb0ELi128EEEEEEEEEvNT_6ParamsE) ;  /* 0xffff4e2006007950 */ /* 0x000fea0003c3ffff */
        .type           $_ZN7cutlass13device_kernelIN5flash19enable_sm80_to_sm89INS1_16FlashAttnBwdSm80INS1_25CollectiveMainloopBwdSm80ILi2ELi2EN4cute5tupleIJNS5_1CILi128EEES8_NS7_ILi64EEEEEENS_10bfloat16_tEfNS_4arch4Sm80ELb0ELb0ELb1ELb0ELb0ELb0ELb0ELb0ELi2ELi4ELi4ELi4ELb0EEENS1_24CollectiveEpilogueBwdGQAISA_fSD_Li256ELb0ELb0EEENS1_19SingleTileSchedulerILb0ELb0ELb0ELi128EEEEEEEEEvNT_6ParamsE$_ZZN4cute13to_mixed_bitsINS_5tupleIJNS1_IJNS_1CILi4EEENS2_ILi8EEEEEES3_NS2_ILi1EEEEEENS1_IJNS1_IJNS2_ILi128EEENS2_ILi0EEEEEENS2_ILi16EEES9_EEENS1_IJNS1_IJiiEEEiS9_EEEEEDaRKT_RKT0_RKT1_ENKUlDpRKT_E_clIJNS_9MixedBitsILj0ELj384EEENSU_ILj0ELj48EEENS2_ILj0EEEEEEDaSR_,@function
        .size           $_ZN7cutlass13device_kernelIN5flash19enable_sm80_to_sm89INS1_16FlashAttnBwdSm80INS1_25CollectiveMainloopBwdSm80ILi2ELi2EN4cute5tupleIJNS5_1CILi128EEES8_NS7_ILi64EEEEEENS_10bfloat16_tEfNS_4arch4Sm80ELb0ELb0ELb1ELb0ELb0ELb0ELb0ELb0ELi2ELi4ELi4ELi4ELb0EEENS1_24CollectiveEpilogueBwdGQAISA_fSD_Li256ELb0ELb0EEENS1_19SingleTileSchedulerILb0ELb0ELb0ELi128EEEEEEEEEvNT_6ParamsE$_ZZN4cute13to_mixed_bitsINS_5tupleIJNS1_IJNS_1CILi4EEENS2_ILi8EEEEEES3_NS2_ILi1EEEEEENS1_IJNS1_IJNS2_ILi128EEENS2_ILi0EEEEEENS2_ILi16EEES9_EEENS1_IJNS1_IJiiEEEiS9_EEEEEDaRKT_RKT0_RKT1_ENKUlDpRKT_E_clIJNS_9MixedBitsILj0ELj384EEENSU_ILj0ELj48EEENS2_ILj0EEEEEEDaSR_,($_ZN7cutlass13device_kernelIN5flash19enable_sm80_to_sm89INS1_16FlashAttnBwdSm80INS1_25CollectiveMainloopBwdSm80ILi2ELi2EN4cute5tupleIJNS5_1CILi128EEES8_NS7_ILi64EEEEEENS_10bfloat16_tEfNS_4arch4Sm80ELb0ELb0ELb1ELb0ELb0ELb0ELb0ELb0ELi2ELi4ELi4ELi4ELb0EEENS1_24CollectiveEpilogueBwdGQAISA_fSD_Li256ELb0ELb0EEENS1_19SingleTileSchedulerILb0ELb0ELb0ELi128EEEEEEEEEvNT_6ParamsE$_ZZN4cute13to_mixed_bitsINS_5tupleIJNS1_IJNS_1CILi4EEENS2_ILi8EEEEEES3_NS2_ILi1EEEEEENS1_IJNS1_IJNS2_ILi128EEENS2_ILi0EEEEEENS2_ILi16EEES9_EEENS1_IJNS1_IJiiEEEiS9_EEEEEDaRKT_RKT0_RKT1_ENKUlRKT_RKT0_RKT1_E_clIS3_SB_iEEDaSQ_ST_SW_ - $_ZN7cutlass13device_kernelIN5flash19enable_sm80_to_sm89INS1_16FlashAttnBwdSm80INS1_25CollectiveMainloopBwdSm80ILi2ELi2EN4cute5tupleIJNS5_1CILi128EEES8_NS7_ILi64EEEEEENS_10bfloat16_tEfNS_4arch4Sm80ELb0ELb0ELb1ELb0ELb0ELb0ELb0ELb0ELi2ELi4ELi4ELi4ELb0EEENS1_24CollectiveEpilogueBwdGQAISA_fSD_Li256ELb0ELb0EEENS1_19SingleTileSchedulerILb0ELb0ELb0ELi128EEEEEEEEEvNT_6ParamsE$_ZZN4cute13to_mixed_bitsINS_5tupleIJNS1_IJNS_1CILi4EEENS2_ILi8EEEEEES3_NS2_ILi1EEEEEENS1_IJNS1_IJNS2_ILi128EEENS2_ILi0EEEEEENS2_ILi16EEES9_EEENS1_IJNS1_IJiiEEEiS9_EEEEEDaRKT_RKT0_RKT1_ENKUlDpRKT_E_clIJNS_9MixedBitsILj0ELj384EEENSU_ILj0ELj48EEENS2_ILj0EEEEEEDaSR_)
$_ZN7cutlass13device_kernelIN5flash19enable_sm80_to_sm89INS1_16FlashAttnBwdSm80INS1_25CollectiveMainloopBwdSm80ILi2ELi2EN4cute5tupleIJNS5_1CILi128EEES8_NS7_ILi64EEEEEENS_10bfloat16_tEfNS_4arch4Sm80ELb0ELb0ELb1ELb0ELb0ELb0ELb0ELb0ELi2ELi4ELi4ELi4ELb0EEENS1_24CollectiveEpilogueBwdGQAISA_fSD_Li256ELb0ELb0EEENS1_19SingleTileSchedulerILb0ELb0ELb0ELi128EEEEEEEEEvNT_6ParamsE$_ZZN4cute13to_mixed_bitsINS_5tupleIJNS1_IJNS_1CILi4EEENS2_ILi8EEEEEES3_NS2_ILi1EEEEEENS1_IJNS1_IJNS2_ILi128EEENS2_ILi0EEEEEENS2_ILi16EEES9_EEENS1_IJNS1_IJiiEEEiS9_EEEEEDaRKT_RKT0_RKT1_ENKUlDpRKT_E_clIJNS_9MixedBitsILj0ELj384EEENSU_ILj0ELj48EEENS2_ILj0EEEEEEDaSR_:
[----:B------:R-:W-:Y:S01]  /*b1e0*/  LOP3.LUT R6, R5, 0x30, RZ, 0xc0, !PT ;  /* 0x0000003005067812 */ /* 0x000fe200078ec0ff */
[----:B------:R-:W-:-:S03]  /*b1f0*/  IMAD.MOV.U32 R7, RZ, RZ, 0x0 ;  /* 0x00000000ff077424 */ /* 0x000fc600078e00ff */
[----:B------:R-:W-:Y:S01]  /*b200*/  LOP3.LUT R3, R6, 0x1b0, R3, 0x78, !PT ;  /* 0x000001b006037812 */ /* 0x000fe200078e7803 */
[----:B------:R-:W-:-:S04]  /*b210*/  IMAD.MOV.U32 R6, RZ, RZ, R2 ;  /* 0x000000ffff067224 */ /* 0x000fc800078e0002 */
[----:B------:R-:W-:Y:S05]  /*b220*/  RET.REL.NODEC R6 `(_ZN7cutlass13device_kernelIN5flash19enable_sm80_to_sm89INS1_16FlashAttnBwdSm80INS1_25CollectiveMainloopBwdSm80ILi2ELi2EN4cute5tupleIJNS5_1CILi128EEES8_NS7_ILi64EEEEEENS_10bfloat16_tEfNS_4arch4Sm80ELb0ELb0ELb1ELb0ELb0ELb0ELb0ELb0ELi2ELi4ELi4ELi4ELb0EEENS1_24CollectiveEpilogueBwdGQAISA_fSD_Li256ELb0ELb0EEENS1_19SingleTileSchedulerILb0ELb0ELb0ELi128EEEEEEEEEvNT_6ParamsE) ;  /* 0xffff4dd006007950 */ /* 0x000fea0003c3ffff */
        .type           $_ZN7cutlass13device_kernelIN5flash19enable_sm80_to_sm89INS1_16FlashAttnBwdSm80INS1_25CollectiveMainloopBwdSm80ILi2ELi2EN4cute5tupleIJNS5_1CILi128EEES8_NS7_ILi64EEEEEENS_10bfloat16_tEfNS_4arch4Sm80ELb0ELb0ELb1ELb0ELb0ELb0ELb0ELb0ELi2ELi4ELi4ELi4ELb0EEENS1_24CollectiveEpilogueBwdGQAISA_fSD_Li256ELb0ELb0EEENS1_19SingleTileSchedulerILb0ELb0ELb0ELi128EEEEEEEEEvNT_6ParamsE$_ZZN4cute13to_mixed_bitsINS_5tupleIJNS1_IJNS_1CILi4EEENS2_ILi8EEEEEES3_NS2_ILi1EEEEEENS1_IJNS1_IJNS2_ILi128EEENS2_ILi0EEEEEENS2_ILi16EEES9_EEENS1_IJNS1_IJiiEEEiS9_EEEEEDaRKT_RKT0_RKT1_ENKUlRKT_RKT0_RKT1_E_clIS3_SB_iEEDaSQ_ST_SW_,@function
        .size           $_ZN7cutlass13device_kernelIN5flash19enable_sm80_to_sm89INS1_16FlashAttnBwdSm80INS1_25CollectiveMainloopBwdSm80ILi2ELi2EN4cute5tupleIJNS5_1CILi128EEES8_NS7_ILi64EEEEEENS_10bfloat16_tEfNS_4arch4Sm80ELb0ELb0ELb1ELb0ELb0ELb0ELb0ELb0ELi2ELi4ELi4ELi4ELb0EEENS1_24CollectiveEpilogueBwdGQAISA_fSD_Li256ELb0ELb0EEENS1_19SingleTileSchedulerILb0ELb0ELb0ELi128EEEEEEEEEvNT_6ParamsE$_ZZN4cute13to_mixed_bitsINS_5tupleIJNS1_IJNS_1CILi4EEENS2_ILi8EEEEEES3_NS2_ILi1EEEEEENS1_IJNS1_IJNS2_ILi128EEENS2_ILi0EEEEEENS2_ILi16EEES9_EEENS1_IJNS1_IJiiEEEiS9_EEEEEDaRKT_RKT0_RKT1_ENKUlRKT_RKT0_RKT1_E_clIS3_SB_iEEDaSQ_ST_SW_,($_ZN7cutlass13device_kernelIN5flash19enable_sm80_to_sm89INS1_16FlashAttnBwdSm80INS1_25CollectiveMainloopBwdSm80ILi2ELi2EN4cute5tupleIJNS5_1CILi128EEES8_NS7_ILi64EEEEEENS_10bfloat16_tEfNS_4arch4Sm80ELb0ELb0ELb1ELb0ELb0ELb0ELb0ELb0ELi2ELi4ELi4ELi4ELb0EEENS1_24CollectiveEpilogueBwdGQAISA_fSD_Li256ELb0ELb0EEENS1_19SingleTileSchedulerILb0ELb0ELb0ELi128EEEEEEEEEvNT_6ParamsE$_ZZN4cute13to_mixed_bitsINS_5tupleIJNS1_IJNS_1CILi4EEENS2_ILi8EEEEEES3_NS2_ILi1EEEEEENS1_IJNS1_IJNS2_ILi128EEENS2_ILi0EEEEEENS2_ILi16EEES9_EEENS1_IJNS1_IJiiEEEiS9_EEEEEDaRKT_RKT0_RKT1_ENKUlRKT_RKT0_RKT1_E_clIS5_SA_SD_EEDaSQ_ST_SW_ - $_ZN7cutlass13device_kernelIN5flash19enable_sm80_to_sm89INS1_16FlashAttnBwdSm80INS1_25CollectiveMainloopBwdSm80ILi2ELi2EN4cute5tupleIJNS5_1CILi128EEES8_NS7_ILi64EEEEEENS_10bfloat16_tEfNS_4arch4Sm80ELb0ELb0ELb1ELb0ELb0ELb0ELb0ELb0ELi2ELi4ELi4ELi4ELb0EEENS1_24CollectiveEpilogueBwdGQAISA_fSD_Li256ELb0ELb0EEENS1_19SingleTileSchedulerILb0ELb0ELb0ELi128EEEEEEEEEvNT_6ParamsE$_ZZN4cute13to_mixed_bitsINS_5tupleIJNS1_IJNS_1CILi4EEENS2_ILi8EEEEEES3_NS2_ILi1EEEEEENS1_IJNS1_IJNS2_ILi128EEENS2_ILi0EEEEEENS2_ILi16EEES9_EEENS1_IJNS1_IJiiEEEiS9_EEEEEDaRKT_RKT0_RKT1_ENKUlRKT_RKT0_RKT1_E_clIS3_SB_iEEDaSQ_ST_SW_)
$_ZN7cutlass13device_kernelIN5flash19enable_sm80_to_sm89INS1_16FlashAttnBwdSm80INS1_25CollectiveMainloopBwdSm80ILi2ELi2EN4cute5tupleIJNS5_1CILi128EEES8_NS7_ILi64EEEEEENS_10bfloat16_tEfNS_4arch4Sm80ELb0ELb0ELb1ELb0ELb0ELb0ELb0ELb0ELi2ELi4ELi4ELi4ELb0EEENS1_24CollectiveEpilogueBwdGQAISA_fSD_Li256ELb0ELb0EEENS1_19SingleTileSchedulerILb0ELb0ELb0ELi128EEEEEEEEEvNT_6ParamsE$_ZZN4cute13to_mixed_bitsINS_5tupleIJNS1_IJNS_1CILi4EEENS2_ILi8EEEEEES3_NS2_ILi1EEEEEENS1_IJNS1_IJNS2_ILi128EEENS2_ILi0EEEEEENS2_ILi16EEES9_EEENS1_IJNS1_IJiiEEEiS9_EEEEEDaRKT_RKT0_RKT1_ENKUlRKT_RKT0_RKT1_E_clIS3_SB_iEEDaSQ_ST_SW_:
[----:B------:R-:W-:Y:S01]  /*b230*/  MOV R7, 0x0 ;  /* 0x0000000000077802 */ /* 0x000fe20000000f00 */
[----:B------:R-:W-:-:S05]  /*b240*/  IMAD.SHL.U32 R2, R35, 0x10, RZ ;  /* 0x0000001023027824 */ /* 0x000fca00078e00ff */
[----:B------:R-:W-:Y:S01]  /*b250*/  LOP3.LUT R2, R2, 0x30, RZ, 0xc0, !PT ;  /* 0x0000003002027812 */ /* 0x000fe200078ec0ff */
[----:B------:R-:W-:Y:S06]  /*b260*/  RET.REL.NODEC R6 `(_ZN7cutlass13device_kernelIN5flash19enable_sm80_to_sm89INS1_16FlashAttnBwdSm80INS1_25CollectiveMainloopBwdSm80ILi2ELi2EN4cute5tupleIJNS5_1CILi128EEES8_NS7_ILi64EEEEEENS_10bfloat16_tEfNS_4arch4Sm80ELb0ELb0ELb1ELb0ELb0ELb0ELb0ELb0ELi2ELi4ELi4ELi4ELb0EEENS1_24CollectiveEpilogueBwdGQAISA_fSD_Li256ELb0ELb0EEENS1_19SingleTileSchedulerILb0ELb0ELb0ELi128EEEEEEEEEvNT_6ParamsE) ;  /* 0xffff4d9006007950 */ /* 0x000fec0003c3ffff */
        .type           $_ZN7cutlass13device_kernelIN5flash19enable_sm80_to_sm89INS1_16FlashAttnBwdSm80INS1_25CollectiveMainloopBwdSm80ILi2ELi2EN4cute5tupleIJNS5_1CILi128EEES8_NS7_ILi64EEEEEENS_10bfloat16_tEfNS_4arch4Sm80ELb0ELb0ELb1ELb0ELb0ELb0ELb0ELb0ELi2ELi4ELi4ELi4ELb0EEENS1_24CollectiveEpilogueBwdGQAISA_fSD_Li256ELb0ELb0EEENS1_19SingleTileSchedulerILb0ELb0ELb0ELi128EEEEEEEEEvNT_6ParamsE$_ZZN4cute13to_mixed_bitsINS_5tupleIJNS1_IJNS_1CILi4EEENS2_ILi8EEEEEES3_NS2_ILi1EEEEEENS1_IJNS1_IJNS2_ILi128EEENS2_ILi0EEEEEENS2_ILi16EEES9_EEENS1_IJNS1_IJiiEEEiS9_EEEEEDaRKT_RKT0_RKT1_ENKUlRKT_RKT0_RKT1_E_clIS5_SA_SD_EEDaSQ_ST_SW_,@function
        .size           $_ZN7cutlass13device_kernelIN5flash19enable_sm80_to_sm89INS1_16FlashAttnBwdSm80INS1_25CollectiveMainloopBwdSm80ILi2ELi2EN4cute5tupleIJNS5_1CILi128EEES8_NS7_ILi64EEEEEENS_10bfloat16_tEfNS_4arch4Sm80ELb0ELb0ELb1ELb0ELb0ELb0ELb0ELb0ELi2ELi4ELi4ELi4ELb0EEENS1_24CollectiveEpilogueBwdGQAISA_fSD_Li256ELb0ELb0EEENS1_19SingleTileSchedulerILb0ELb0ELb0ELi128EEEEEEEEEvNT_6ParamsE$_ZZN4cute13to_mixed_bitsINS_5tupleIJNS1_IJNS_1CILi4EEENS2_ILi8EEEEEES3_NS2_ILi1EEEEEENS1_IJNS1_IJNS2_ILi128EEENS2_ILi0EEEEEENS2_ILi16EEES9_EEENS1_IJNS1_IJiiEEEiS9_EEEEEDaRKT_RKT0_RKT1_ENKUlRKT_RKT0_RKT1_E_clIS5_SA_SD_EEDaSQ_ST_SW_,($_ZN7cutlass13device_kernelIN5flash19enable_sm80_to_sm89INS1_16FlashAttnBwdSm80INS1_25CollectiveMainloopBwdSm80ILi2ELi2EN4cute5tupleIJNS5_1CILi128EEES8_NS7_ILi64EEEEEENS_10bfloat16_tEfNS_4arch4Sm80ELb0ELb0ELb1ELb0ELb0ELb0ELb0ELb0ELi2ELi4ELi4ELi4ELb0EEENS1_24CollectiveEpilogueBwdGQAISA_fSD_Li256ELb0ELb0EEENS1_19SingleTileSchedulerILb0ELb0ELb0ELi128EEEEEEEEEvNT_6ParamsE$_ZZN4cute13to_mixed_bitsINS_5tupleIJNS_1CILi4EEENS2_ILi8EEEEEENS1_IJNS2_ILi0EEENS2_ILi64EEEEEENS1_IJiiEEEEEDaRKT_RKT0_RKT1_ENKUlDpRKT_E_clIJNS2_ILj0EEENS_9MixedBitsILj0ELj448EEEEEEDaSM_ - $_ZN7cutlass13device_kernelIN5flash19enable_sm80_to_sm89INS1_16FlashAttnBwdSm80INS1_25CollectiveMainloopBwdSm80ILi2ELi2EN4cute5tupleIJNS5_1CILi128EEES8_NS7_ILi64EEEEEENS_10bfloat16_tEfNS_4arch4Sm80ELb0ELb0ELb1ELb0ELb0ELb0ELb0ELb0ELi2ELi4ELi4ELi4ELb0EEENS1_24CollectiveEpilogueBwdGQAISA_fSD_Li256ELb0ELb0EEENS1_19SingleTileSchedulerILb0ELb0ELb0ELi128EEEEEEEEEvNT_6ParamsE$_ZZN4cute13to_mixed_bitsINS_5tupleIJNS1_IJNS_1CILi4EEENS2_ILi8EEEEEES3_NS2_ILi1EEEEEENS1_IJNS1_IJNS2_ILi128EEENS2_ILi0EEEEEENS2_ILi16EEES9_EEENS1_IJNS1_IJiiEEEiS9_EEEEEDaRKT_RKT0_RKT1_ENKUlRKT_RKT0_RKT1_E_clIS5_SA_SD_EEDaSQ_ST_SW_)
$_ZN7cutlass13device_kernelIN5flash19enable_sm80_to_sm89INS1_16FlashAttnBwdSm80INS1_25CollectiveMainloopBwdSm80ILi2ELi2EN4cute5tupleIJNS5_1CILi128EEES8_NS7_ILi64EEEEEENS_10bfloat16_tEfNS_4arch4Sm80ELb0ELb0ELb1ELb0ELb0ELb0ELb0ELb0ELi2ELi4ELi4ELi4ELb0EEENS1_24CollectiveEpilogueBwdGQAISA_fSD_Li256ELb0ELb0EEENS1_19SingleTileSchedulerILb0ELb0ELb0ELi128EEEEEEEEEvNT_6ParamsE$_ZZN4cute13to_mixed_bitsINS_5tupleIJNS1_IJNS_1CILi4EEENS2_ILi8EEEEEES3_NS2_ILi1EEEEEENS1_IJNS1_IJNS2_ILi128EEENS2_ILi0EEEEEENS2_ILi16EEES9_EEENS1_IJNS1_IJiiEEEiS9_EEEEEDaRKT_RKT0_RKT1_ENKUlRKT_RKT0_RKT1_E_clIS5_SA_SD_EEDaSQ_ST_SW_:
[----:B------:R-:W-:Y:S02]  /*b270*/  MOV R3, R2 ;  /* 0x0000000200037202 */ /* 0x000fe40000000f00 */
[----:B------:R-:W-:Y:S02]  /*b280*/  MOV R2, 0xb2a0 ;  /* 0x0000b2a000027802 */ /* 0x000fe40000000f00 */
[----:B------:R-:W-:Y:S05]  /*b290*/  CALL.REL.NOINC `($_ZN7cutlass13device_kernelIN5flash19enable_sm80_to_sm89INS1_16FlashAttnBwdSm80INS1_25CollectiveMainloopBwdSm80ILi2ELi2EN4cute5tupleIJNS5_1CILi128EEES8_NS7_ILi64EEEEEENS_10bfloat16_tEfNS_4arch4Sm80ELb0ELb0ELb1ELb0ELb0ELb0ELb0ELb0ELi2ELi4ELi4ELi4ELb0EEENS1_24CollectiveEpilogueBwdGQAISA_fSD_Li256ELb0ELb0EEENS1_19SingleTileSchedulerILb0ELb0ELb0ELi128EEEEEEEEEvNT_6ParamsE$_ZZN4cute13to_mixed_bitsINS_5tupleIJNS_1CILi4EEENS2_ILi8EEEEEENS1_IJNS2_ILi128EEENS2_ILi0EEEEEENS1_IJiiEEEEEDaRKT_RKT0_RKT1_ENKUlRKT_RKT0_RKT1_E_clIS3_S6_iEEDaSL_SO_SR_) ;  /* 0x0000011000007944 */ /* 0x000fea0003c00000 */
[----:B------:R-:W-:Y:S02]  /*b2a0*/  MOV R2, 0xb2c0 ;  /* 0x0000b2c000027802 */ /* 0x000fe40000000f00 */
[----:B------:R-:W-:Y:S05]  /*b2b0*/  CALL.REL.NOINC `($_ZN7cutlass13device_kernelIN5flash19enable_sm80_to_sm89INS1_16FlashAttnBwdSm80INS1_25CollectiveMainloopBwdSm80ILi2ELi2EN4cute5tupleIJNS5_1CILi128EEES8_NS7_ILi64EEEEEENS_10bfloat16_tEfNS_4arch4Sm80ELb0ELb0ELb1ELb0ELb0ELb0ELb0ELb0ELi2ELi4ELi4ELi4ELb0EEENS1_24CollectiveEpilogueBwdGQAISA_fSD_Li256ELb0ELb0EEENS1_19SingleTileSchedulerILb0ELb0ELb0ELi128EEEEEEEEEvNT_6ParamsE$_ZZN4cute13to_mixed_bitsINS_5tupleIJNS_1CILi4EEENS2_ILi8EEEEEENS1_IJNS2_ILi128EEENS2_ILi0EEEEEENS1_IJiiEEEEEDaRKT_RKT0_RKT1_ENKUlDpRKT_E_clIJNS_9MixedBitsILj0ELj384EEENS2_ILj0EEEEEEDaSM_) ;  /* 0x000000b000007944 */ /* 0x000fea0003c00000 */
[----:B------:R-:W-:-:S04]  /*b2c0*/  MOV R7, 0x0 ;  /* 0x0000000000077802 */ /* 0x000fc80000000f00 */
[----:B------:R-:W-:Y:S05]  /*b2d0*/  RET.REL.NODEC R6 `(_ZN7cutlass13device_kernelIN5flash19enable_sm80_to_sm89INS1_16FlashAttnBwdSm80INS1_25CollectiveMainloopBwdSm80ILi2ELi2EN4cute5tupleIJNS5_1CILi128EEES8_NS7_ILi64EEEEEENS_10bfloat16_tEfNS_4arch4Sm80ELb0ELb0ELb1ELb0ELb0ELb0ELb0ELb0ELi2ELi4ELi4ELi4ELb0EEENS1_24CollectiveEpilogueBwdGQAISA_fSD_Li256ELb0ELb0EEENS1_19SingleTileSchedulerILb0ELb0ELb0ELi128EEEEEEEEEvNT_6ParamsE) ;  /* 0xffff4d2006007950 */ /* 0x000fea0003c3ffff */
        .type           $_ZN7cutlass13device_kernelIN5flash19enable_sm80_to_sm89INS1_16FlashAttnBwdSm80INS1_25CollectiveMainloopBwdSm80ILi2ELi2EN4cute5tupleIJNS5_1CILi128EEES8_NS7_ILi64EEEEEENS_10bfloat16_tEfNS_4arch4Sm80ELb0ELb0ELb1ELb0ELb0ELb0ELb0ELb0ELi2ELi4ELi4ELi4ELb0EEENS1_24CollectiveEpilogueBwdGQAISA_fSD_Li256ELb0ELb0EEENS1_19SingleTileSchedulerILb0ELb0ELb0ELi128EEEEEEEEEvNT_6ParamsE$_ZZN4cute13to_mixed_bitsINS_5tupleIJNS_1CILi4EEENS2_ILi8EEEEEENS1_IJNS2_ILi0EEENS2_ILi64EEEEEENS1_IJiiEEEEEDaRKT_RKT0_RKT1_ENKUlDpRKT_E_clIJNS2_ILj0EEENS_9MixedBitsILj0ELj448EEEEEEDaSM_,@function
        .size           $_ZN7cutlass13device_kernelIN5flash19enable_sm80_to_sm89INS1_16FlashAttnBwdSm80INS1_25CollectiveMainloopBwdSm80ILi2ELi2EN4cute5tupleIJNS5_1CILi128EEES8_NS7_ILi64EEEEEENS_10bfloat16_tEfNS_4arch4Sm80ELb0ELb0ELb1ELb0ELb0ELb0ELb0ELb0ELi2ELi4ELi4ELi4ELb0EEENS1_24CollectiveEpilogueBwdGQAISA_fSD_Li256ELb0ELb0EEENS1_19SingleTileSchedulerILb0ELb0ELb0ELi128EEEEEEEEEvNT_6ParamsE$_ZZN4cute13to_mixed_bitsINS_5tupleIJNS_1CILi4EEENS2_ILi8EEEEEENS1_IJNS2_ILi0EEENS2_ILi64EEEEEENS1_IJiiEEEEEDaRKT_RKT0_RKT1_ENKUlDpRKT_E_clIJNS2_ILj0EEENS_9MixedBitsILj0ELj448EEEEEEDaSM_,($_ZN7cutlass13device_kernelIN5flash19enable_sm80_to_sm89INS1_16FlashAttnBwdSm80INS1_25CollectiveMainloopBwdSm80ILi2ELi2EN4cute5tupleIJNS5_1CILi128EEES8_NS7_ILi64EEEEEENS_10bfloat16_tEfNS_4arch4Sm80ELb0ELb0ELb1ELb0ELb0ELb0ELb0ELb0ELi2ELi4ELi4ELi4ELb0EEENS1_24CollectiveEpilogueBwdGQAISA_fSD_Li256ELb0ELb0EEENS1_19SingleTileSchedulerILb0ELb0ELb0ELi128EEEEEEEEEvNT_6ParamsE$_ZZN4cute13to_mixed_bitsINS_5tupleIJNS_1CILi4EEENS2_ILi8EEEEEENS1_IJNS2_ILi0EEENS2_ILi64EEEEEENS1_IJiiEEEEEDaRKT_RKT0_RKT1_ENKUlRKT_RKT0_RKT1_E_clIS4_S7_iEEDaSL_SO_SR_ - $_ZN7cutlass13device_kernelIN5flash19enable_sm80_to_sm89INS1_16FlashAttnBwdSm80INS1_25CollectiveMainloopBwdSm80ILi2ELi2EN4cute5tupleIJNS5_1CILi128EEES8_NS7_ILi64EEEEEENS_10bfloat16_tEfNS_4arch4Sm80ELb0ELb0ELb1ELb0ELb0ELb0ELb0ELb0ELi2ELi4ELi4ELi4ELb0EEENS1_24CollectiveEpilogueBwdGQAISA_fSD_Li256ELb0ELb0EEENS1_19SingleTileSchedulerILb0ELb0ELb0ELi128EEEEEEEEEvNT_6ParamsE$_ZZN4cute13to_mixed_bitsINS_5tupleIJNS_1CILi4EEENS2_ILi8EEEEEENS1_IJNS2_ILi0EEENS2_ILi64EEEEEENS1_IJiiEEEEEDaRKT_RKT0_RKT1_ENKUlDpRKT_E_clIJNS2_ILj0EEENS_9MixedBitsILj0ELj448EEEEEEDaSM_)
$_ZN7cutlass13device_kernelIN5flash19enable_sm80_to_sm89INS1_16FlashAttnBwdSm80INS1_25CollectiveMainloopBwdSm80ILi2ELi2EN4cute5tupleIJNS5_1CILi128EEES8_NS7_ILi64EEEEEENS_10bfloat16_tEfNS_4arch4Sm80ELb0ELb0ELb1ELb0ELb0ELb0ELb0ELb0ELi2ELi4ELi4ELi4ELb0EEENS1_24CollectiveEpilogueBwdGQAISA_fSD_Li256ELb0ELb0EEENS1_19SingleTileSchedulerILb0ELb0ELb0ELi128EEEEEEEEEvNT_6ParamsE$_ZZN4cute13to_mixed_bitsINS_5tupleIJNS_1CILi4EEENS2_ILi8EEEEEENS1_IJNS2_ILi0EEENS2_ILi64EEEEEENS1_IJiiEEEEEDaRKT_RKT0_RKT1_ENKUlDpRKT_E_clIJNS2_ILj0EEENS_9MixedBitsILj0ELj448EEEEEEDaSM_:
[----:B------:R-:W-:Y:S01]  /*b2e0*/  IMAD.MOV.U32 R8, RZ, RZ, R2 ;  /* 0x000000ffff087224 */ /* 0x000fe200078e0002 */
[----:B------:R-:W-:Y:S02]  /*b2f0*/  MOV R9, 0x0 ;  /* 0x0000000000097802 */ /* 0x000fe40000000f00 */
[----:B------:R-:W-:Y:S02]  /*b300*/  LOP3.LUT R3, R3, 0x1c0, RZ, 0xc0, !PT ;  /* 0x000001c003037812 */ /* 0x000fe400078ec0ff */
[----:B------:R-:W-:Y:S05]  /*b310*/  RET.REL.NODEC R8 `(_ZN7cutlass13device_kernelIN5flash19enable_sm80_to_sm89INS1_16FlashAttnBwdSm80INS1_25CollectiveMainloopBwdSm80ILi2ELi2EN4cute5tupleIJNS5_1CILi128EEES8_NS7_ILi64EEEEEENS_10bfloat16_tEfNS_4arch4Sm80ELb0ELb0ELb1ELb0ELb0ELb0ELb0ELb0ELi2ELi4ELi4ELi4ELb0EEENS1_24CollectiveEpilogueBwdGQAISA_fSD_Li256ELb0ELb0EEENS1_19SingleTileSchedulerILb0ELb0ELb0ELi128EEEEEEEEEvNT_6ParamsE) ;  /* 0xffff4ce008007950 */ /* 0x000fea0003c3ffff */
        .type           $_ZN7cutlass13device_kernelIN5flash19enable_sm80_to_sm89INS1_16FlashAttnBwdSm80INS1_25CollectiveMainloopBwdSm80ILi2ELi2EN4cute5tupleIJNS5_1CILi128EEES8_NS7_ILi64EEEEEENS_10bfloat16_tEfNS_4arch4Sm80ELb0ELb0ELb1ELb0ELb0ELb0ELb0ELb0ELi2ELi4ELi4ELi4ELb0EEENS1_24CollectiveEpilogueBwdGQAISA_fSD_Li256ELb0ELb0EEENS1_19SingleTileSchedulerILb0ELb0ELb0ELi128EEEEEEEEEvNT_6ParamsE$_ZZN4cute13to_mixed_bitsINS_5tupleIJNS_1CILi4EEENS2_ILi8EEEEEENS1_IJNS2_ILi0EEENS2_ILi64EEEEEENS1_IJiiEEEEEDaRKT_RKT0_RKT1_ENKUlRKT_RKT0_RKT1_E_clIS4_S7_iEEDaSL_SO_SR_,@function
        .size           $_ZN7cutlass13device_kernelIN5flash19enable_sm80_to_sm89INS1_16FlashAttnBwdSm80INS1_25CollectiveMainloopBwdSm80ILi2ELi2EN4cute5tupleIJNS5_1CILi128EEES8_NS7_ILi64EEEEEENS_10bfloat16_tEfNS_4arch4Sm80ELb0ELb0ELb1ELb0ELb0ELb0ELb0ELb0ELi2ELi4ELi4ELi4ELb0EEENS1_24CollectiveEpilogueBwdGQAISA_fSD_Li256ELb0ELb0EEENS1_19SingleTileSchedulerILb0ELb0ELb0ELi128EEEEEEEEEvNT_6ParamsE$_ZZN4cute13to_mixed_bitsINS_5tupleIJNS_1CILi4EEENS2_ILi8EEEEEENS1_IJNS2_ILi0EEENS2_ILi64EEEEEENS1_IJiiEEEEEDaRKT_RKT0_RKT1_ENKUlRKT_RKT0_RKT1_E_clIS4_S7_iEEDaSL_SO_SR_,($_ZN7cutlass13device_kernelIN5flash19enable_sm80_to_sm89INS1_16FlashAttnBwdSm80INS1_25CollectiveMainloopBwdSm80ILi2ELi2EN4cute5tupleIJNS5_1CILi128EEES8_NS7_ILi64EEEEEENS_10bfloat16_tEfNS_4arch4Sm80ELb0ELb0ELb1ELb0ELb0ELb0ELb0ELb0ELi2ELi4ELi4ELi4ELb0EEENS1_24CollectiveEpilogueBwdGQAISA_fSD_Li256ELb0ELb0EEENS1_19SingleTileSchedulerILb0ELb0ELb0ELi128EEEEEEEEEvNT_6ParamsE$_ZZN4cute13to_mixed_bitsINS_5tupleIJNS_1CILi4EEENS2_ILi8EEEEEENS1_IJNS2_ILi128EEENS2_ILi0EEEEEENS1_IJiiEEEEEDaRKT_RKT0_RKT1_ENKUlDpRKT_E_clIJNS_9MixedBitsILj0ELj384EEENS2_ILj0EEEEEEDaSM_ - $_ZN7cutlass13device_kernelIN5flash19enable_sm80_to_sm89INS1_16FlashAttnBwdSm80INS1_25CollectiveMainloopBwdSm80ILi2ELi2EN4cute5tupleIJNS5_1CILi128EEES8_NS7_ILi64EEEEEENS_10bfloat16_tEfNS_4arch4Sm80ELb0ELb0ELb1ELb0ELb0ELb0ELb0ELb0ELi2ELi4ELi4ELi4ELb0EEENS1_24CollectiveEpilogueBwdGQAISA_fSD_Li256ELb0ELb0EEENS1_19SingleTileSchedulerILb0ELb0ELb0ELi128EEEEEEEEEvNT_6ParamsE$_ZZN4cute13to_mixed_bitsINS_5tupleIJNS_1CILi4EEENS2_ILi8EEEEEENS1_IJNS2_ILi0EEENS2_ILi64EEEEEENS1_IJiiEEEEEDaRKT_RKT0_RKT1_ENKUlRKT_RKT0_RKT1_E_clIS4_S7_iEEDaSL_SO_SR_)
$_ZN7cutlass13device_kernelIN5flash19enable_sm80_to_sm89INS1_16FlashAttnBwdSm80INS1_25CollectiveMainloopBwdSm80ILi2ELi2EN4cute5tupleIJNS5_1CILi128EEES8_NS7_ILi64EEEEEENS_10bfloat16_tEfNS_4arch4Sm80ELb0ELb0ELb1ELb0ELb0ELb0ELb0ELb0ELi2ELi4ELi4ELi4ELb0EEENS1_24CollectiveEpilogueBwdGQAISA_fSD_Li256ELb0ELb0EEENS1_19SingleTileSchedulerILb0ELb0ELb0ELi128EEEEEEEEEvNT_6ParamsE$_ZZN4cute13to_mixed_bitsINS_5tupleIJNS_1CILi4EEENS2_ILi8EEEEEENS1_IJNS2_ILi0EEENS2_ILi64EEEEEENS1_IJiiEEEEEDaRKT_RKT0_RKT1_ENKUlRKT_RKT0_RKT1_E_clIS4_S7_iEEDaSL_SO_SR_:
[----:B------:R-:W-:Y:S01]  /*b320*/  MOV R8, R2 ;  /* 0x0000000200087202 */ /* 0x000fe20000000f00 */
[----:B------:R-:W-:Y:S02]  /*b330*/  IMAD.MOV.U32 R9, RZ, RZ, 0x0 ;  /* 0x00000000ff097424 */ /* 0x000fe400078e00ff */
[----:B------:R-:W-:-:S05]  /*b340*/  IMAD.SHL.U32 R3, R3, 0x40, RZ ;  /* 0x0000004003037824 */ /* 0x000fca00078e00ff */
[----:B------:R-:W-:Y:S01]  /*b350*/  LOP3.LUT R3, R3, 0x1c0, RZ, 0xc0, !PT ;  /* 0x000001c003037812 */ /* 0x000fe200078ec0ff */
[----:B------:R-:W-:Y:S06]  /*b360*/  RET.REL.NODEC R8 `(_ZN7cutlass13device_kernelIN5flash19enable_sm80_to_sm89INS1_16FlashAttnBwdSm80INS1_25CollectiveMainloopBwdSm80ILi2ELi2EN4cute5tupleIJNS5_1CILi128EEES8_NS7_ILi64EEEEEENS_10bfloat16_tEfNS_4arch4Sm80ELb0ELb0ELb1ELb0ELb0ELb0ELb0ELb0ELi2ELi4ELi4ELi4ELb0EEENS1_24CollectiveEpilogueBwdGQAISA_fSD_Li256ELb0ELb0EEENS1_19SingleTileSchedulerILb0ELb0ELb0ELi128EEEEEEEEEvNT_6ParamsE) ;  /* 0xffff4c9008007950 */ /* 0x000fec0003c3ffff */
        .type           $_ZN7cutlass13device_kernelIN5flash19enable_sm80_to_sm89INS1_16FlashAttnBwdSm80INS1_25CollectiveMainloopBwdSm80ILi2ELi2EN4cute5tupleIJNS5_1CILi128EEES8_NS7_ILi64EEEEEENS_10bfloat16_tEfNS_4arch4Sm80ELb0ELb0ELb1ELb0ELb0ELb0ELb0ELb0ELi2ELi4ELi4ELi4ELb0EEENS1_24CollectiveEpilogueBwdGQAISA_fSD_Li256ELb0ELb0EEENS1_19SingleTileSchedulerILb0ELb0ELb0ELi128EEEEEEEEEvNT_6ParamsE$_ZZN4cute13to_mixed_bitsINS_5tupleIJNS_1CILi4EEENS2_ILi8EEEEEENS1_IJNS2_ILi128EEENS2_ILi0EEEEEENS1_IJiiEEEEEDaRKT_RKT0_RKT1_ENKUlDpRKT_E_clIJNS_9MixedBitsILj0ELj384EEENS2_ILj0EEEEEEDaSM_,@function
        .size           $_ZN7cutlass13device_kernelIN5flash19enable_sm80_to_sm89INS1_16FlashAttnBwdSm80INS1_25CollectiveMainloopBwdSm80ILi2ELi2EN4cute5tupleIJNS5_1CILi128EEES8_NS7_ILi64EEEEEENS_10bfloat16_tEfNS_4arch4Sm80ELb0ELb0ELb1ELb0ELb0ELb0ELb0ELb0ELi2ELi4ELi4ELi4ELb0EEENS1_24CollectiveEpilogueBwdGQAISA_fSD_Li256ELb0ELb0EEENS1_19SingleTileSchedulerILb0ELb0ELb0ELi128EEEEEEEEEvNT_6ParamsE$_ZZN4cute13to_mixed_bitsINS_5tupleIJNS_1CILi4EEENS2_ILi8EEEEEENS1_IJNS2_ILi128EEENS2_ILi0EEEEEENS1_IJiiEEEEEDaRKT_RKT0_RKT1_ENKUlDpRKT_E_clIJNS_9MixedBitsILj0ELj384EEENS2_ILj0EEEEEEDaSM_,($_ZN7cutlass13device_kernelIN5flash19enable_sm80_to_sm89INS1_16FlashAttnBwdSm80INS1_25CollectiveMainloopBwdSm80ILi2ELi2EN4cute5tupleIJNS5_1CILi128EEES8_NS7_ILi64EEEEEENS_10bfloat16_tEfNS_4arch4Sm80ELb0ELb0ELb1ELb0ELb0ELb0ELb0ELb0ELi2ELi4ELi4ELi4ELb0EEENS1_24CollectiveEpilogueBwdGQAISA_fSD_Li256ELb0ELb0EEENS1_19SingleTileSchedulerILb0ELb0ELb0ELi128EEEEEEEEEvNT_6ParamsE$_ZZN4cute13to_mixed_bitsINS_5tupleIJNS_1CILi4EEENS2_ILi8EEEEEENS1_IJNS2_ILi128EEENS2_ILi0EEEEEENS1_IJiiEEEEEDaRKT_RKT0_RKT1_ENKUlRKT_RKT0_RKT1_E_clIS3_S6_iEEDaSL_SO_SR_ - $_ZN7cutlass13device_kernelIN5flash19enable_sm80_to_sm89INS1_16FlashAttnBwdSm80INS1_25CollectiveMainloopBwdSm80ILi2ELi2EN4cute5tupleIJNS5_1CILi128EEES8_NS7_ILi64EEEEEENS_10bfloat16_tEfNS_4arch4Sm80ELb0ELb0ELb1ELb0ELb0ELb0ELb0ELb0ELi2ELi4ELi4ELi4ELb0EEENS1_24CollectiveEpilogueBwdGQAISA_fSD_Li256ELb0ELb0EEENS1_19SingleTileSchedulerILb0ELb0ELb0ELi128EEEEEEEEEvNT_6ParamsE$_ZZN4cute13to_mixed_bitsINS_5tupleIJNS_1CILi4EEENS2_ILi8EEEEEENS1_IJNS2_ILi128EEENS2_ILi0EEEEEENS1_IJiiEEEEEDaRKT_RKT0_RKT1_ENKUlDpRKT_E_clIJNS_9MixedBitsILj0ELj384EEENS2_ILj0EEEEEEDaSM_)
$_ZN7cutlass13device_kernelIN5flash19enable_sm80_to_sm89INS1_16FlashAttnBwdSm80INS1_25CollectiveMainloopBwdSm80ILi2ELi2EN4cute5tupleIJNS5_1CILi128EEES8_NS7_ILi64EEEEEENS_10bfloat16_tEfNS_4arch4Sm80ELb0ELb0ELb1ELb0ELb0ELb0ELb0ELb0ELi2ELi4ELi4ELi4ELb0EEENS1_24CollectiveEpilogueBwdGQAISA_fSD_Li256ELb0ELb0EEENS1_19SingleTileSchedulerILb0ELb0ELb0ELi128EEEEEEEEEvNT_6ParamsE$_ZZN4cute13to_mixed_bitsINS_5tupleIJNS_1CILi4EEENS2_ILi8EEEEEENS1_IJNS2_ILi128EEENS2_ILi0EEEEEENS1_IJiiEEEEEDaRKT_RKT0_RKT1_ENKUlDpRKT_E_clIJNS_9MixedBitsILj0ELj384EEENS2_ILj0EEEEEEDaSM_:
[----:B------:R-:W-:Y:S01]  /*b370*/  IMAD.MOV.U32 R8, RZ, RZ, R2 ;  /* 0x000000ffff087224 */ /* 0x000fe200078e0002 */
[----:B------:R-:W-:Y:S02]  /*b380*/  MOV R9, 0x0 ;  /* 0x0000000000097802 */ /* 0x000fe40000000f00 */
[----:B------:R-:W-:Y:S02]  /*b390*/  LOP3.LUT R3, R3, 0x180, RZ, 0xc0, !PT ;  /* 0x0000018003037812 */ /* 0x000fe400078ec0ff */
[----:B------:R-:W-:Y:S05]  /*b3a0*/  RET.REL.NODEC R8 `(_ZN7cutlass13device_kernelIN5flash19enable_sm80_to_sm89INS1_16FlashAttnBwdSm80INS1_25CollectiveMainloopBwdSm80ILi2ELi2EN4cute5tupleIJNS5_1CILi128EEES8_NS7_ILi64EEEEEENS_10bfloat16_tEfNS_4arch4Sm80ELb0ELb0ELb1ELb0ELb0ELb0ELb0ELb0ELi2ELi4ELi4ELi4ELb0EEENS1_24CollectiveEpilogueBwdGQAISA_fSD_Li256ELb0ELb0EEENS1_19SingleTileSchedulerILb0ELb0ELb0ELi128EEEEEEEEEvNT_6ParamsE) ;  /* 0xffff4c5008007950 */ /* 0x000fea0003c3ffff */
        .type           $_ZN7cutlass13device_kernelIN5flash19enable_sm80_to_sm89INS1_16FlashAttnBwdSm80INS1_25CollectiveMainloopBwdSm80ILi2ELi2EN4cute5tupleIJNS5_1CILi128EEES8_NS7_ILi64EEEEEENS_10bfloat16_tEfNS_4arch4Sm80ELb0ELb0ELb1ELb0ELb0ELb0ELb0ELb0ELi2ELi4ELi4ELi4ELb0EEENS1_24CollectiveEpilogueBwdGQAISA_fSD_Li256ELb0ELb0EEENS1_19SingleTileSchedulerILb0ELb0ELb0ELi128EEEEEEEEEvNT_6ParamsE$_ZZN4cute13to_mixed_bitsINS_5tupleIJNS_1CILi4EEENS2_ILi8EEEEEENS1_IJNS2_ILi128EEENS2_ILi0EEEEEENS1_IJiiEEEEEDaRKT_RKT0_RKT1_ENKUlRKT_RKT0_RKT1_E_clIS3_S6_iEEDaSL_SO_SR_,@function
        .size           $_ZN7cutlass13device_kernelIN5flash19enable_sm80_to_sm89INS1_16FlashAttnBwdSm80INS1_25CollectiveMainloopBwdSm80ILi2ELi2EN4cute5tupleIJNS5_1CILi128EEES8_NS7_ILi64EEEEEENS_10bfloat16_tEfNS_4arch4Sm80ELb0ELb0ELb1ELb0ELb0ELb0ELb0ELb0ELi2ELi4ELi4ELi4ELb0EEENS1_24CollectiveEpilogueBwdGQAISA_fSD_Li256ELb0ELb0EEENS1_19SingleTileSchedulerILb0ELb0ELb0ELi128EEEEEEEEEvNT_6ParamsE$_ZZN4cute13to_mixed_bitsINS_5tupleIJNS_1CILi4EEENS2_ILi8EEEEEENS1_IJNS2_ILi128EEENS2_ILi0EEEEEENS1_IJiiEEEEEDaRKT_RKT0_RKT1_ENKUlRKT_RKT0_RKT1_E_clIS3_S6_iEEDaSL_SO_SR_,($_ZN7cutlass13device_kernelIN5flash19enable_sm80_to_sm89INS1_16FlashAttnBwdSm80INS1_25CollectiveMainloopBwdSm80ILi2ELi2EN4cute5tupleIJNS5_1CILi128EEES8_NS7_ILi64EEEEEENS_10bfloat16_tEfNS_4arch4Sm80ELb0ELb0ELb1ELb0ELb0ELb0ELb0ELb0ELi2ELi4ELi4ELi4ELb0EEENS1_24CollectiveEpilogueBwdGQAISA_fSD_Li256ELb0ELb0EEENS1_19SingleTileSchedulerILb0ELb0ELb0ELi128EEEEEEEEEvNT_6ParamsE$_ZZN4cute14logical_divideINS_5tupleIJNS1_IJNS_1CILi8EEENS2_ILi1EEEEEENS1_IJNS2_ILi2EEEEEEEEENS1_IJNS1_IJS4_NS2_ILi0EEEEEENS1_IJiEEEEEENS1_IJS5_NS_6LayoutIS4_S9_EEEEEEEDaRKNSD_IT_T0_EERKT1_ENKUlRKT_RKT0_E_clINSD_IS7_SB_EESE_EEDaSQ_ST_ - $_ZN7cutlass13device_kernelIN5flash19enable_sm80_to_sm89INS1_16FlashAttnBwdSm80INS1_25CollectiveMainloopBwdSm80ILi2ELi2EN4cute5tupleIJNS5_1CILi128EEES8_NS7_ILi64EEEEEENS_10bfloat16_tEfNS_4arch4Sm80ELb0ELb0ELb1ELb0ELb0ELb0ELb0ELb0ELi2ELi4ELi4ELi4ELb0EEENS1_24CollectiveEpilogueBwdGQAISA_fSD_Li256ELb0ELb0EEENS1_19SingleTileSchedulerILb0ELb0ELb0ELi128EEEEEEEEEvNT_6ParamsE$_ZZN4cute13to_mixed_bitsINS_5tupleIJNS_1CILi4EEENS2_ILi8EEEEEENS1_IJNS2_ILi128EEENS2_ILi0EEEEEENS1_IJiiEEEEEDaRKT_RKT0_RKT1_ENKUlRKT_RKT0_RKT1_E_clIS3_S6_iEEDaSL_SO_SR_)
$_ZN7cutlass13device_kernelIN5flash19enable_sm80_to_sm89INS1_16FlashAttnBwdSm80INS1_25CollectiveMainloopBwdSm80ILi2ELi2EN4cute5tupleIJNS5_1CILi128EEES8_NS7_ILi64EEEEEENS_10bfloat16_tEfNS_4arch4Sm80ELb0ELb0ELb1ELb0ELb0ELb0ELb0ELb0ELi2ELi4ELi4ELi4ELb0EEENS1_24CollectiveEpilogueBwdGQAISA_fSD_Li256ELb0ELb0EEENS1_19SingleTileSchedulerILb0ELb0ELb0ELi128EEEEEEEEEvNT_6ParamsE$_ZZN4cute13to_mixed_bitsINS_5tupleIJNS_1CILi4EEENS2_ILi8EEEEEENS1_IJNS2_ILi128EEENS2_ILi0EEEEEENS1_IJiiEEEEEDaRKT_RKT0_RKT1_ENKUlRKT_RKT0_RKT1_E_clIS3_S6_iEEDaSL_SO_SR_:
[----:B------:R-:W-:Y:S01]  /*b3b0*/  MOV R8, R2 ;  /* 0x0000000200087202 */ /* 0x000fe20000000f00 */
[----:B------:R-:W-:Y:S02]  /*b3c0*/  IMAD.MOV.U32 R9, RZ, RZ, 0x0 ;  /* 0x00000000ff097424 */ /* 0x000fe400078e00ff */
[----:B------:R-:W-:-:S05]  /*b3d0*/  IMAD.SHL.U32 R3, R3, 0x80, RZ ;  /* 0x0000008003037824 */ /* 0x000fca00078e00ff */
[----:B------:R-:W-:Y:S01]  /*b3e0*/  LOP3.LUT R3, R3, 0x180, RZ, 0xc0, !PT ;  /* 0x0000018003037812 */ /* 0x000fe200078ec0ff */
[----:B------:R-:W-:Y:S06]  /*b3f0*/  RET.REL.NODEC R8 `(_ZN7cutlass13device_kernelIN5flash19enable_sm80_to_sm89INS1_16FlashAttnBwdSm80INS1_25CollectiveMainloopBwdSm80ILi2ELi2EN4cute5tupleIJNS5_1CILi128EEES8_NS7_ILi64EEEEEENS_10bfloat16_tEfNS_4arch4Sm80ELb0ELb0ELb1ELb0ELb0ELb0ELb0ELb0ELi2ELi4ELi4ELi4ELb0EEENS1_24CollectiveEpilogueBwdGQAISA_fSD_Li256ELb0ELb0EEENS1_19SingleTileSchedulerILb0ELb0ELb0ELi128EEEEEEEEEvNT_6ParamsE) ;  /* 0xffff4c0008007950 */ /* 0x000fec0003c3ffff */
        .type           $_ZN7cutlass13device_kernelIN5flash19enable_sm80_to_sm89INS1_16FlashAttnBwdSm80INS1_25CollectiveMainloopBwdSm80ILi2ELi2EN4cute5tupleIJNS5_1CILi128EEES8_NS7_ILi64EEEEEENS_10bfloat16_tEfNS_4arch4Sm80ELb0ELb0ELb1ELb0ELb0ELb0ELb0ELb0ELi2ELi4ELi4ELi4ELb0EEENS1_24CollectiveEpilogueBwdGQAISA_fSD_Li256ELb0ELb0EEENS1_19SingleTileSchedulerILb0ELb0ELb0ELi128EEEEEEEEEvNT_6ParamsE$_ZZN4cute14logical_divideINS_5tupleIJNS1_IJNS_1CILi8EEENS2_ILi1EEEEEENS1_IJNS2_ILi2EEEEEEEEENS1_IJNS1_IJS4_NS2_ILi0EEEEEENS1_IJiEEEEEENS1_IJS5_NS_6LayoutIS4_S9_EEEEEEEDaRKNSD_IT_T0_EERKT1_ENKUlRKT_RKT0_E_clINSD_IS7_SB_EESE_EEDaSQ_ST_,@function
        .size           $_ZN7cutlass13device_kernelIN5flash19enable_sm80_to_sm89INS1_16FlashAttnBwdSm80INS1_25CollectiveMainloopBwdSm80ILi2ELi2EN4cute5tupleIJNS5_1CILi128EEES8_NS7_ILi64EEEEEENS_10bfloat16_tEfNS_4arch4Sm80ELb0ELb0ELb1ELb0ELb0ELb0ELb0ELb0ELi2ELi4ELi4ELi4ELb0EEENS1_24CollectiveEpilogueBwdGQAISA_fSD_Li256ELb0ELb0EEENS1_19SingleTileSchedulerILb0ELb0ELb0ELi128EEEEEEEEEvNT_6ParamsE$_ZZN4cute14logical_divideINS_5tupleIJNS1_IJNS_1CILi8EEENS2_ILi1EEEEEENS1_IJNS2_ILi2EEEEEEEEENS1_IJNS1_IJS4_NS2_ILi0EEEEEENS1_IJiEEEEEENS1_IJS5_NS_6LayoutIS4_S9_EEEEEEEDaRKNSD_IT_T0_EERKT1_ENKUlRKT_RKT0_E_clINSD_IS7_SB_EESE_EEDaSQ_ST_,($_ZN7cutlass13device_kernelIN5flash19enable_sm80_to_sm89INS1_16FlashAttnBwdSm80INS1_25CollectiveMainloopBwdSm80ILi2ELi2EN4cute5tupleIJNS5_1CILi128EEES8_NS7_ILi64EEEEEENS_10bfloat16_tEfNS_4arch4Sm80ELb0ELb0ELb1ELb0ELb0ELb0ELb0ELb0ELi2ELi4ELi4ELi4ELb0EEENS1_24CollectiveEpilogueBwdGQAISA_fSD_Li256ELb0ELb0EEENS1_19SingleTileSchedulerILb0ELb0ELb0ELi128EEEEEEEEEvNT_6ParamsE$_ZZN4cute14transform_leafINS_15ArithmeticTupleIJiiEEENS_8identityEEEDaRKT_OT0_ENKUlRKT_E_clIiEEDaSB_ - $_ZN7cutlass13device_kernelIN5flash19enable_sm80_to_sm89INS1_16FlashAttnBwdSm80INS1_25CollectiveMainloopBwdSm80ILi2ELi2EN4cute5tupleIJNS5_1CILi128EEES8_NS7_ILi64EEEEEENS_10bfloat16_tEfNS_4arch4Sm80ELb0ELb0ELb1ELb0ELb0ELb0ELb0ELb0ELi2ELi4ELi4ELi4ELb0EEENS1_24CollectiveEpilogueBwdGQAISA_fSD_Li256ELb0ELb0EEENS1_19SingleTileSchedulerILb0ELb0ELb0ELi128EEEEEEEEEvNT_6ParamsE$_ZZN4cute14logical_divideINS_5tupleIJNS1_IJNS_1CILi8EEENS2_ILi1EEEEEENS1_IJNS2_ILi2EEEEEEEEENS1_IJNS1_IJS4_NS2_ILi0EEEEEENS1_IJiEEEEEENS1_IJS5_NS_6LayoutIS4_S9_EEEEEEEDaRKNSD_IT_T0_EERKT1_ENKUlRKT_RKT0_E_clINSD_IS7_SB_EESE_EEDaSQ_ST_)
$_ZN7cutlass13device_kernelIN5flash19enable_sm80_to_sm89INS1_16FlashAttnBwdSm80INS1_25CollectiveMainloopBwdSm80ILi2ELi2EN4cute5tupleIJNS5_1CILi128EEES8_NS7_ILi64EEEEEENS_10bfloat16_tEfNS_4arch4Sm80ELb0ELb0ELb1ELb0ELb0ELb0ELb0ELb0ELi2ELi4ELi4ELi4ELb0EEENS1_24CollectiveEpilogueBwdGQAISA_fSD_Li256ELb0ELb0EEENS1_19SingleTileSchedulerILb0ELb0ELb0ELi128EEEEEEEEEvNT_6ParamsE$_ZZN4cute14logical_divideINS_5tupleIJNS1_IJNS_1CILi8EEENS2_ILi1EEEEEENS1_IJNS2_ILi2EEEEEEEEENS1_IJNS1_IJS4_NS2_ILi0EEEEEENS1_IJiEEEEEENS1_IJS5_NS_6LayoutIS4_S9_EEEEEEEDaRKNSD_IT_T0_EERKT1_ENKUlRKT_RKT0_E_clINSD_IS7_SB_EESE_EEDaSQ_ST_:
[----:B------:R-:W-:-:S05]  /*b400*/  IADD3 R10, R2, -c[0x0][0x20], RZ ;  /* 0x80000800020a7a10 */ /* 0x000fca0007ffe0ff */
[----:B------:R1:W5:Y:S01]  /*b410*/  LDL R3, [R10] ;  /* 0x000000000a037983 */ /* 0x0003620000100800 */
[----:B------:R-:W-:Y:S02]  /*b420*/  IADD3 R12, R1, 0x1680, RZ ;  /* 0x00001680010c7810 */ /* 0x000fe40007ffe0ff */
[----:B------:R-:W-:Y:S02]  /*b430*/  MOV R6, 0xb470 ;  /* 0x0000b47000067802 */ /* 0x000fe40000000f00 */
[----:B------:R-:W-:-:S04]  /*b440*/  IADD3 R12, R12, c[0x0][0x20], RZ ;  /* 0x000008000c0c7a10 */ /* 0x000fc80007ffe0ff */
[----:B------:R-:W-:Y:S02]  /*b450*/  IADD3 R2, R12, 0x4, RZ ;  /* 0x000000040c027810 */ /* 0x000fe40007ffe0ff */
[----:B-1---5:R-:W-:Y:S05]  /*b460*/  CALL.REL.NOINC `($_ZN7cutlass13device_kernelIN5flash19enable_sm80_to_sm89INS1_16FlashAttnBwdSm80INS1_25CollectiveMainloopBwdSm80ILi2ELi2EN4cute5tupleIJNS5_1CILi128EEES8_NS7_ILi64EEEEEENS_10bfloat16_tEfNS_4arch4Sm80ELb0ELb0ELb1ELb0ELb0ELb0ELb0ELb0ELi2ELi4ELi4ELi4ELb0EEENS1_24CollectiveEpilogueBwdGQAISA_fSD_Li256ELb0ELb0EEENS1_19SingleTileSchedulerILb0ELb0ELb0ELi128EEEEEEEEEvNT_6ParamsE$_ZN4cute5tupleIJNS_1CILi2EEEiEEC2ERKS2_RKi) ;  /* 0xffffed0000007944 */ /* 0x022fea0003c3ffff */
[----:B-1----:R1:W5:Y:S01]  /*b470*/  LDL R3, [R10] ;  /* 0x000000000a037983 */ /* 0x0023620000100800 */
[----:B------:R-:W-:Y:S02]  /*b480*/  MOV R2, R12 ;  /* 0x0000000c00027202 */ /* 0x000fe40000000f00 */
[----:B------:R-:W-:Y:S02]  /*b490*/  MOV R6, 0xb4b0 ;  /* 0x0000b4b000067802 */ /* 0x000fe40000000f00 */
[----:B-1---5:R-:W-:Y:S05]  /*b4a0*/  CALL.REL.NOINC `($_ZN7cutlass13device_kernelIN5flash19enable_sm80_to_sm89INS1_16FlashAttnBwdSm80INS1_25CollectiveMainloopBwdSm80ILi2ELi2EN4cute5tupleIJNS5_1CILi128EEES8_NS7_ILi64EEEEEENS_10bfloat16_tEfNS_4arch4Sm80ELb0ELb0ELb1ELb0ELb0ELb0ELb0ELb0ELi2ELi4ELi4ELi4ELb0EEENS1_24CollectiveEpilogueBwdGQAISA_fSD_Li256ELb0ELb0EEENS1_19SingleTileSchedulerILb0ELb0ELb0ELi128EEEEEEEEEvNT_6ParamsE$_ZN4cute5tupleIJNS_1CILi2EEEiEEC2ERKS2_RKi) ;  /* 0xffffecc000007944 */ /* 0x022fea0003c3ffff */
[----:B-1----:R1:W5:Y:S01]  /*b4b0*/  LDL R3, [R1+0x1680] ;  /* 0x0016800001037983 */ /* 0x0023620000100800 */
[----:B------:R-:W-:-:S03]  /*b4c0*/  MOV R10, 0xb4e0 ;  /* 0x0000b4e0000a7802 */ /* 0x000fc60000000f00 */
[----:B-1---5:R-:W-:Y:S05]  /*b4d0*/  CALL.REL.NOINC `($_ZN7cutlass13device_kernelIN5flash19enable_sm80_to_sm89INS1_16FlashAttnBwdSm80INS1_25CollectiveMainloopBwdSm80ILi2ELi2EN4cute5tupleIJNS5_1CILi128EEES8_NS7_ILi64EEEEEENS_10bfloat16_tEfNS_4arch4Sm80ELb0ELb0ELb1ELb0ELb0ELb0ELb0ELb0ELi2ELi4ELi4ELi4ELb0EEENS1_24CollectiveEpilogueBwdGQAISA_fSD_Li256ELb0ELb0EEENS1_19SingleTileSchedulerILb0ELb0ELb0ELi128EEEEEEEEEvNT_6ParamsE$_ZZN4cute6detail16composition_implINS_1CILi2EEEiNS_5tupleIJNS2_ILi1EEES3_EEENS4_IJNS2_ILi0EEES5_EEEEEDaRKT_RKT0_RKT1_RKT2_ENKUlRKT_RKT0_E_clIS3_S5_EEDaSN_SQ_) ;  /* 0x0000095000007944 */ /* 0x022fea0003c00000 */
[----:B------:R-:W-:Y:S02]  /*b4e0*/  MOV R7, R12 ;  /* 0x0000000c00077202 */ /* 0x000fe40000000f00 */
[----:B------:R-:W-:Y:S02]  /*b4f0*/  MOV R6, 0xb510 ;  /* 0x0000b51000067802 */ /* 0x000fe40000000f00 */
[----:B-1---5:R-:W-:Y:S05]  /*b500*/  CALL.REL.NOINC `($_ZN7cutlass13device_kernelIN5flash19enable_sm80_to_sm89INS1_16FlashAttnBwdSm80INS1_25CollectiveMainloopBwdSm80ILi2ELi2EN4cute5tupleIJNS5_1CILi128EEES8_NS7_ILi64EEEEEENS_10bfloat16_tEfNS_4arch4Sm80ELb0ELb0ELb1ELb0ELb0ELb0ELb0ELb0ELi2ELi4ELi4ELi4ELb0EEENS1_24CollectiveEpilogueBwdGQAISA_fSD_Li256ELb0ELb0EEENS1_19SingleTileSchedulerILb0ELb0ELb0ELi128EEEEEEEEEvNT_6ParamsE$_ZN4cute3eso3ESOILb1ELb0EJNS_1CILi0EEEiEEC2ERKS3_RKi) ;  /* 0xffffb7c000007944 */ /* 0x022fea0003c3ffff */
[----:B-1----:R1:W5:Y:S01]  /*b510*/  LDL R2, [R1+0x1680] ;  /* 0x0016800001027983 */ /* 0x0023620000100800 */
[----:B------:R-:W-:-:S03]  /*b520*/  MOV R6, 0xb540 ;  /* 0x0000b54000067802 */ /* 0x000fc60000000f00 */
[----:B-1---5:R-:W-:Y:S05]  /*b530*/  CALL.REL.NOINC `($_ZN7cutlass13device_kernelIN5flash19enable_sm80_to_sm89INS1_16FlashAttnBwdSm80INS1_25CollectiveMainloopBwdSm80ILi2ELi2EN4cute5tupleIJNS5_1CILi128EEES8_NS7_ILi64EEEEEENS_10bfloat16_tEfNS_4arch4Sm80ELb0ELb0ELb1ELb0ELb0ELb0ELb0ELb0ELi2ELi4ELi4ELi4ELb0EEENS1_24CollectiveEpilogueBwdGQAISA_fSD_Li256ELb0ELb0EEENS1_19SingleTileSchedulerILb0ELb0ELb0ELi128EEEEEEEEEvNT_6ParamsE$_ZN4cute5tupleIJNS0_IJNS_1CILi1EEENS1_ILi2EEEEEENS0_IJNS1_ILi0EEEiEEEEEC2ERKS4_RKS6_) ;  /* 0xffffe90000007944 */ /* 0x022fea0003c3ffff */
[----:B-1----:R1:W5:Y:S01]  /*b540*/  LDL R3, [R1+0x1680] ;  /* 0x0016800001037983 */ /* 0x0023620000100800 */
[----:B------:R-:W-:-:S04]  /*b550*/  MOV R15, 0x0 ;  /* 0x00000000000f7802 */ /* 0x000fc80000000f00 */
[----:B------:R-:W-:Y:S05]  /*b560*/  RET.REL.NODEC R14 `(_ZN7cutlass13device_kernelIN5flash19enable_sm80_to_sm89INS1_16FlashAttnBwdSm80INS1_25CollectiveMainloopBwdSm80ILi2ELi2EN4cute5tupleIJNS5_1CILi128EEES8_NS7_ILi64EEEEEENS_10bfloat16_tEfNS_4arch4Sm80ELb0ELb0ELb1ELb0ELb0ELb0ELb0ELb0ELi2ELi4ELi4ELi4ELb0EEENS1_24CollectiveEpilogueBwdGQAISA_fSD_Li256ELb0ELb0EEENS1_19SingleTileSchedulerILb0ELb0ELb0ELi128EEEEEEEEEvNT_6ParamsE) ;  /* 0xffff4a900e007950 */ /* 0x000fea0003c3ffff */
        .type           $_ZN7cutlass13device_kernelIN5flash19enable_sm80_to_sm89INS1_16FlashAttnBwdSm80INS1_25CollectiveMainloopBwdSm80ILi2ELi2EN4cute5tupleIJNS5_1CILi128EEES8_NS7_ILi64EEEEEENS_10bfloat16_tEfNS_4arch4Sm80ELb0ELb0ELb1ELb0ELb0ELb0ELb0ELb0ELi2ELi4ELi4ELi4ELb0EEENS1_24CollectiveEpilogueBwdGQAISA_fSD_Li256ELb0ELb0EEENS1_19SingleTileSchedulerILb0ELb0ELb0ELi128EEEEEEEEEvNT_6ParamsE$_ZZN4cute14transform_leafINS_15ArithmeticTupleIJiiEEENS_8identityEEEDaRKT_OT0_ENKUlRKT_E_clIiEEDaSB_,@function
        .size           $_ZN7cutlass13device_kernelIN5flash19enable_sm80_to_sm89INS1_16FlashAttnBwdSm80INS1_25CollectiveMainloopBwdSm80ILi2ELi2EN4cute5tupleIJNS5_1CILi128EEES8_NS7_ILi64EEEEEENS_10bfloat16_tEfNS_4arch4Sm80ELb0ELb0ELb1ELb0ELb0ELb0ELb0ELb0ELi2ELi4ELi4ELi4ELb0EEENS1_24CollectiveEpilogueBwdGQAISA_fSD_Li256ELb0ELb0EEENS1_19SingleTileSchedulerILb0ELb0ELb0ELi128EEEEEEEEEvNT_6ParamsE$_ZZN4cute14transform_leafINS_15ArithmeticTupleIJiiEEENS_8identityEEEDaRKT_OT0_ENKUlRKT_E_clIiEEDaSB_,($_ZN7cutlass13device_kernelIN5flash19enable_sm80_to_sm89INS1_16FlashAttnBwdSm80INS1_25CollectiveMainloopBwdSm80ILi2ELi2EN4cute5tupleIJNS5_1CILi128EEES8_NS7_ILi64EEEEEENS_10bfloat16_tEfNS_4arch4Sm80ELb0ELb0ELb1ELb0ELb0ELb0ELb0ELb0ELi2ELi4ELi4ELi4ELb0EEENS1_24CollectiveEpilogueBwdGQAISA_fSD_Li256ELb0ELb0EEENS1_19SingleTileSchedulerILb0ELb0ELb0ELi128EEEEEEEEEvNT_6ParamsE$_ZZN4cute16flatten_to_tupleINS_5tupleIJNS1_IJiiEEENS_1CILi1024EEEEEEEEDaRKT_ENKUlRKT_E_clIS2_EEDaSB_ - $_ZN7cutlass13device_kernelIN5flash19enable_sm80_to_sm89INS1_16FlashAttnBwdSm80INS1_25CollectiveMainloopBwdSm80ILi2ELi2EN4cute5tupleIJNS5_1CILi128EEES8_NS7_ILi64EEEEEENS_10bfloat16_tEfNS_4arch4Sm80ELb0ELb0ELb1ELb0ELb0ELb0ELb0ELb0ELi2ELi4ELi4ELi4ELb0EEENS1_24CollectiveEpilogueBwdGQAISA_fSD_Li256ELb0ELb0EEENS1_19SingleTileSchedulerILb0ELb0ELb0ELi128EEEEEEEEEvNT_6ParamsE$_ZZN4cute14transform_leafINS_15ArithmeticTupleIJiiEEENS_8identityEEEDaRKT_OT0_ENKUlRKT_E_clIiEEDaSB_)
$_ZN7cutlass13device_kernelIN5flash19enable_sm80_to_sm89INS1_16FlashAttnBwdSm80INS1_25CollectiveMainloopBwdSm80ILi2ELi2EN4cute5tupleIJNS5_1CILi128EEES8_NS7_ILi64EEEEEENS_10bfloat16_tEfNS_4arch4Sm80ELb0ELb0ELb1ELb0ELb0ELb0ELb0ELb0ELi2ELi4ELi4ELi4ELb0EEENS1_24CollectiveEpilogueBwdGQAISA_fSD_Li256ELb0ELb0EEENS1_19SingleTileSchedulerILb0ELb0ELb0ELi128EEEEEEEEEvNT_6ParamsE$_ZZN4cute14transform_leafINS_15ArithmeticTupleIJiiEEENS_8identityEEEDaRKT_OT0_ENKUlRKT_E_clIiEEDaSB_:
[----:B------:R-:W-:Y:S02]  /*b570*/  MOV R8, R6 ;  /* 0x0000000600087202 */ /* 0x000fe40000000f00 */
[----:B------:R-:W-:Y:S02]  /*b580*/  MOV R6, R2 ;  /* 0x0000000200067202 */ /* 0x000fe40000000f00 */
[----:B------:R-:W-:-:S04]  /*b590*/  MOV R7, 0x0 ;  /* 0x0000000000077802 */ /* 0x000fc80000000f00 */
[----:B------:R-:W-:Y:S05]  /*b5a0*/  RET.REL.NODEC R6 `(_ZN7cutlass13device_kernelIN5flash19enable_sm80_to_sm89INS1_16FlashAttnBwdSm80INS1_25CollectiveMainloopBwdSm80ILi2ELi2EN4cute5tupleIJNS5_1CILi128EEES8_NS7_ILi64EEEEEENS_10bfloat16_tEfNS_4arch4Sm80ELb0ELb0ELb1ELb0ELb0ELb0ELb0ELb0ELi2ELi4ELi4ELi4ELb0EEENS1_24CollectiveEpilogueBwdGQAISA_fSD_Li256ELb0ELb0EEENS1_19SingleTileSchedulerILb0ELb0ELb0ELi128EEEEEEEEEvNT_6ParamsE) ;  /* 0xffff4a5006007950 */ /* 0x000fea0003c3ffff */
        .type           $_ZN7cutlass13device_kernelIN5flash19enable_sm80_to_sm89INS1_16FlashAttnBwdSm80INS1_25CollectiveMainloopBwdSm80ILi2ELi2EN4cute5tupleIJNS5_1CILi128EEES8_NS7_ILi64EEEEEENS_10bfloat16_tEfNS_4arch4Sm80ELb0ELb0ELb1ELb0ELb0ELb0ELb0ELb0ELi2ELi4ELi4ELi4ELb0EEENS1_24CollectiveEpilogueBwdGQAISA_fSD_Li256ELb0ELb0EEENS1_19SingleTileSchedulerILb0ELb0ELb0ELi128EEEEEEEEEvNT_6ParamsE$_ZZN4cute16flatten_to_tupleINS_5tupleIJNS1_IJiiEEENS_1CILi1024EEEEEEEEDaRKT_ENKUlRKT_E_clIS2_EEDaSB_,@function
        .size           $_ZN7cutlass13device_kernelIN5flash19enable_sm80_to_sm89INS1_16FlashAttnBwdSm80INS1_25CollectiveMainloopBwdSm80ILi2ELi2EN4cute5tupleIJNS5_1CILi128EEES8_NS7_ILi64EEEEEENS_10bfloat16_tEfNS_4arch4Sm80ELb0ELb0ELb1ELb0ELb0ELb0ELb0ELb0ELi2ELi4ELi4ELi4ELb0EEENS1_24CollectiveEpilogueBwdGQAISA_fSD_Li256ELb0ELb0EEENS1_19SingleTileSchedulerILb0ELb0ELb0ELi128EEEEEEEEEvNT_6ParamsE$_ZZN4cute16flatten_to_tupleINS_5tupleIJNS1_IJiiEEENS_1CILi1024EEEEEEEEDaRKT_ENKUlRKT_E_clIS2_EEDaSB_,($_ZN7cutlass13device_kernelIN5flash19enable_sm80_to_sm89INS1_16FlashAttnBwdSm80INS1_25CollectiveMainloopBwdSm80ILi2ELi2EN4cute5tupleIJNS5_1CILi128EEES8_NS7_ILi64EEEEEENS_10bfloat16_tEfNS_4arch4Sm80ELb0ELb0ELb1ELb0ELb0ELb0ELb0ELb0ELi2ELi4ELi4ELi4ELb0EEENS1_24CollectiveEpilogueBwdGQAISA_fSD_Li256ELb0ELb0EEENS1_19SingleTileSchedulerILb0ELb0ELb0ELi128EEEEEEEEEvNT_6ParamsE$_ZZN4cute16flatten_to_tupleINS_5tupleIJNS1_IJiiEEENS_1CILi8192EEEEEEEEDaRKT_ENKUlRKT_E_clIS2_EEDaSB_ - $_ZN7cutlass13device_kernelIN5flash19enable_sm80_to_sm89INS1_16FlashAttnBwdSm80INS1_25CollectiveMainloopBwdSm80ILi2ELi2EN4cute5tupleIJNS5_1CILi128EEES8_NS7_ILi64EEEEEENS_10bfloat16_tEfNS_4arch4Sm80ELb0ELb0ELb1ELb0ELb0ELb0ELb0ELb0ELi2ELi4ELi4ELi4ELb0EEENS1_24CollectiveEpilogueBwdGQAISA_fSD_Li256ELb0ELb0EEENS1_19SingleTileSchedulerILb0ELb0ELb0ELi128EEEEEEEEEvNT_6ParamsE$_ZZN4cute16flatten_to_tupleINS_5tupleIJNS1_IJiiEEENS_1CILi1024EEEEEEEEDaRKT_ENKUlRKT_E_clIS2_EEDaSB_)
$_ZN7cutlass13device_kernelIN5flash19enable_sm80_to_sm89INS1_16FlashAttnBwdSm80INS1_25CollectiveMainloopBwdSm80ILi2ELi2EN4cute5tupleIJNS5_1CILi128EEES8_NS7_ILi64EEEEEENS_10bfloat16_tEfNS_4arch4Sm80ELb0ELb0ELb1ELb0ELb0ELb0ELb0ELb0ELi2ELi4ELi4ELi4ELb0EEENS1_24CollectiveEpilogueBwdGQAISA_fSD_Li256ELb0ELb0EEENS1_19SingleTileSchedulerILb0ELb0ELb0ELi128EEEEEEEEEvNT_6ParamsE$_ZZN4cute16flatten_to_tupleINS_5tupleIJNS1_IJiiEEENS_1CILi1024EEEEEEEEDaRKT_ENKUlRKT_E_clIS2_EEDaSB_:
[----:B------:R-:W-:-:S04]  /*b5b0*/  MOV R5, 0x0 ;  /* 0x0000000000057802 */ /* 0x000fc80000000f00 */
[----:B------:R-:W-:Y:S05]  /*b5c0*/  RET.REL.NODEC R4 `(_ZN7cutlass13device_kernelIN5flash19enable_sm80_to_sm89INS1_16FlashAttnBwdSm80INS1_25CollectiveMainloopBwdSm80ILi2ELi2EN4cute5tupleIJNS5_1CILi128EEES8_NS7_ILi64EEEEEENS_10bfloat16_tEfNS_4arch4Sm80ELb0ELb0ELb1ELb0ELb0ELb0ELb0ELb0ELi2ELi4ELi4ELi4ELb0EEENS1_24CollectiveEpilogueBwdGQAISA_fSD_Li256ELb0ELb0EEENS1_19SingleTileSchedulerILb0ELb0ELb0ELi128EEEEEEEEEvNT_6ParamsE) ;  /* 0xffff4a3004007950 */ /* 0x000fea0003c3ffff */
        .type           $_ZN7cutlass13device_kernelIN5flash19enable_sm80_to_sm89INS1_16FlashAttnBwdSm80INS1_25CollectiveMainloopBwdSm80ILi2ELi2EN4cute5tupleIJNS5_1CILi128EEES8_NS7_ILi64EEEEEENS_10bfloat16_tEfNS_4arch4Sm80ELb0ELb0ELb1ELb0ELb0ELb0ELb0ELb0ELi2ELi4ELi4ELi4ELb0EEENS1_24CollectiveEpilogueBwdGQAISA_fSD_Li256ELb0ELb0EEENS1_19SingleTileSchedulerILb0ELb0ELb0ELi128EEEEEEEEEvNT_6ParamsE$_ZZN4cute16flatten_to_tupleINS_5tupleIJNS1_IJiiEEENS_1CILi8192EEEEEEEEDaRKT_ENKUlRKT_E_clIS2_EEDaSB_,@function
        .size           $_ZN7cutlass13device_kernelIN5flash19enable_sm80_to_sm89INS1_16FlashAttnBwdSm80INS1_25CollectiveMainloopBwdSm80ILi2ELi2EN4cute5tupleIJNS5_1CILi128EEES8_NS7_ILi64EEEEEENS_10bfloat16_tEfNS_4arch4Sm80ELb0ELb0ELb1ELb0ELb0ELb0ELb0ELb0ELi2ELi4ELi4ELi4ELb0EEENS1_24CollectiveEpilogueBwdGQAISA_fSD_Li256ELb0ELb0EEENS1_19SingleTileSchedulerILb0ELb0ELb0ELi128EEEEEEEEEvNT_6ParamsE$_ZZN4cute16flatten_to_tupleINS_5tupleIJNS1_IJiiEEENS_1CILi8192EEEEEEEEDaRKT_ENKUlRKT_E_clIS2_EEDaSB_,($_ZN7cutlass13device_kernelIN5flash19enable_sm80_to_sm89INS1_16FlashAttnBwdSm80INS1_25CollectiveMainloopBwdSm80ILi2ELi2EN4cute5tupleIJNS5_1CILi128EEES8_NS7_ILi64EEEEEENS_10bfloat16_tEfNS_4arch4Sm80ELb0ELb0ELb1ELb0ELb0ELb0ELb0ELb0ELi2ELi4ELi4ELi4ELb0EEENS1_24CollectiveEpilogueBwdGQAISA_fSD_Li256ELb0ELb0EEENS1_19SingleTileSchedulerILb0ELb0ELb0ELi128EEEEEEEEEvNT_6ParamsE$_ZZN4cute16flatten_to_tupleINS_5tupleIJNS_1CILi0EEENS1_IJNS2_ILi1EEENS2_ILi512EEEiEEEEEEEEDaRKT_ENKUlRKT_E_clIS6_EEDaSD_ - $_ZN7cutlass13device_kernelIN5flash19enable_sm80_to_sm89INS1_16FlashAttnBwdSm80INS1_25CollectiveMainloopBwdSm80ILi2ELi2EN4cute5tupleIJNS5_1CILi128EEES8_NS7_ILi64EEEEEENS_10bfloat16_tEfNS_4arch4Sm80ELb0ELb0ELb1ELb0ELb0ELb0ELb0ELb0ELi2ELi4ELi4ELi4ELb0EEENS1_24CollectiveEpilogueBwdGQAISA_fSD_Li256ELb0ELb0EEENS1_19SingleTileSchedulerILb0ELb0ELb0ELi128EEEEEEEEEvNT_6ParamsE$_ZZN4cute16flatten_to_tupleINS_5tupleIJNS1_IJiiEEENS_1CILi8192EEEEEEEEDaRKT_ENKUlRKT_E_clIS2_EEDaSB_)
$_ZN7cutlass13device_kernelIN5flash19enable_sm80_to_sm89INS1_16FlashAttnBwdSm80INS1_25CollectiveMainloopBwdSm80ILi2ELi2EN4cute5tupleIJNS5_1CILi128EEES8_NS7_ILi64EEEEEENS_10bfloat16_tEfNS_4arch4Sm80ELb0ELb0ELb1ELb0ELb0ELb0ELb0ELb0ELi2ELi4ELi4ELi4ELb0EEENS1_24CollectiveEpilogueBwdGQAISA_fSD_Li256ELb0ELb0EEENS1_19SingleTileSchedulerILb0ELb0ELb0ELi128EEEEEEEEEvNT_6ParamsE$_ZZN4cute16flatten_to_tupleINS_5tupleIJNS1_IJiiEEENS_1CILi8192EEEEEEEEDaRKT_ENKUlRKT_E_clIS2_EEDaSB_:
[----:B------:R-:W-:-:S04]  /*b5d0*/  MOV R7, 0x0 ;  /* 0x0000000000077802 */ /* 0x000fc80000000f00 */
[----:B------:R-:W-:Y:S05]  /*b5e0*/  RET.REL.NODEC R6 `(_ZN7cutlass13device_kernelIN5flash19enable_sm80_to_sm89INS1_16FlashAttnBwdSm80INS1_25CollectiveMainloopBwdSm80ILi2ELi2EN4cute5tupleIJNS5_1CILi128EEES8_NS7_ILi64EEEEEENS_10bfloat16_tEfNS_4arch4Sm80ELb0ELb0ELb1ELb0ELb0ELb0ELb0ELb0ELi2ELi4ELi4ELi4ELb0EEENS1_24CollectiveEpilogueBwdGQAISA_fSD_Li256ELb0ELb0EEENS1_19SingleTileSchedulerILb0ELb0ELb0ELi128EEEEEEEEEvNT_6ParamsE) ;  /* 0xffff4a1006007950 */ /* 0x000fea0003c3ffff */
        .type           $_ZN7cutlass13device_kernelIN5flash19enable_sm80_to_sm89INS1_16FlashAttnBwdSm80INS1_25CollectiveMainloopBwdSm80ILi2ELi2EN4cute5tupleIJNS5_1CILi128EEES8_NS7_ILi64EEEEEENS_10bfloat16_tEfNS_4arch4Sm80ELb0ELb0ELb1ELb0ELb0ELb0ELb0ELb0ELi2ELi4ELi4ELi4ELb0EEENS1_24CollectiveEpilogueBwdGQAISA_fSD_Li256ELb0ELb0EEENS1_19SingleTileSchedulerILb0ELb0ELb0ELi128EEEEEEEEEvNT_6ParamsE$_ZZN4cute16flatten_to_tupleINS_5tupleIJNS_1CILi0EEENS1_IJNS2_ILi1EEENS2_ILi512EEEiEEEEEEEEDaRKT_ENKUlRKT_E_clIS6_EEDaSD_,@function
        .size           $_ZN7cutlass13device_kernelIN5flash19enable_sm80_to_sm89INS1_16FlashAttnBwdSm80INS1_25CollectiveMainloopBwdSm80ILi2ELi2EN4cute5tupleIJNS5_1CILi128EEES8_NS7_ILi64EEEEEENS_10bfloat16_tEfNS_4arch4Sm80ELb0ELb0ELb1ELb0ELb0ELb0ELb0ELb0ELi2ELi4ELi4ELi4ELb0EEENS1_24CollectiveEpilogueBwdGQAISA_fSD_Li256ELb0ELb0EEENS1_19SingleTileSchedulerILb0ELb0ELb0ELi128EEEEEEEEEvNT_6ParamsE$_ZZN4cute16flatten_to_tupleINS_5tupleIJNS_1CILi0EEENS1_IJNS2_ILi1EEENS2_ILi512EEEiEEEEEEEEDaRKT_ENKUlRKT_E_clIS6_EEDaSD_,($_ZN7cutlass13device_kernelIN5flash19enable_sm80_to_sm89INS1_16FlashAttnBwdSm80INS1_25CollectiveMainloopBwdSm80ILi2ELi2EN4cute5tupleIJNS5_1CILi128EEES8_NS7_ILi64EEEEEENS_10bfloat16_tEfNS_4arch4Sm80ELb0ELb0ELb1ELb0ELb0ELb0ELb0ELb0ELi2ELi4ELi4ELi4ELb0EEENS1_24CollectiveEpilogueBwdGQAISA_fSD_Li256ELb0ELb0EEENS1_19SingleTileSchedulerILb0ELb0ELb0ELi128EEEEEEEEEvNT_6ParamsE$_ZZN4cute16flatten_to_tupleINS_5tupleIJNS_1CILi1024EEENS1_IJiiEEEEEEEEDaRKT_ENKUlRKT_E_clIS4_EEDaSB_ - $_ZN7cutlass13device_kernelIN5flash19enable_sm80_to_sm89INS1_16FlashAttnBwdSm80INS1_25CollectiveMainloopBwdSm80ILi2ELi2EN4cute5tupleIJNS5_1CILi128EEES8_NS7_ILi64EEEEEENS_10bfloat16_tEfNS_4arch4Sm80ELb0ELb0ELb1ELb0ELb0ELb0ELb0ELb0ELi2ELi4ELi4ELi4ELb0EEENS1_24CollectiveEpilogueBwdGQAISA_fSD_Li256ELb0ELb0EEENS1_19SingleTileSchedulerILb0ELb0ELb0ELi128EEEEEEEEEvNT_6ParamsE$_ZZN4cute16flatten_to_tupleINS_5tupleIJNS_1CILi0EEENS1_IJNS2_ILi1EEENS2_ILi512EEEiEEEEEEEEDaRKT_ENKUlRKT_E_clIS6_EEDaSD_)
$_ZN7cutlass13device_kernelIN5flash19enable_sm80_to_sm89INS1_16FlashAttnBwdSm80INS1_25CollectiveMainloopBwdSm80ILi2ELi2EN4cute5tupleIJNS5_1CILi128EEES8_NS7_ILi64EEEEEENS_10bfloat16_tEfNS_4arch4Sm80ELb0ELb0ELb1ELb0ELb0ELb0ELb0ELb0ELi2ELi4ELi4ELi4ELb0EEENS1_24CollectiveEpilogueBwdGQAISA_fSD_Li256ELb0ELb0EEENS1_19SingleTileSchedulerILb0ELb0ELb0ELi128EEEEEEEEEvNT_6ParamsE$_ZZN4cute16flatten_to_tupleINS_5tupleIJNS_1CILi0EEENS1_IJNS2_ILi1EEENS2_ILi512EEEiEEEEEEEEDaRKT_ENKUlRKT_E_clIS6_EEDaSD_:
[----:B------:R-:W-:Y:S02]  /*b5f0*/  MOV R8, R2 ;  /* 0x0000000200087202 */ /* 0x000fe40000000f00 */
[----:B------:R-:W-:-:S04]  /*b600*/  MOV R9, 0x0 ;  /* 0x0000000000097802 */ /* 0x000fc80000000f00 */
[----:B------:R-:W-:Y:S05]  /*b610*/  RET.REL.NODEC R8 `(_ZN7cutlass13device_kernelIN5flash19enable_sm80_to_sm89INS1_16FlashAttnBwdSm80INS1_25CollectiveMainloopBwdSm80ILi2ELi2EN4cute5tupleIJNS5_1CILi128EEES8_NS7_ILi64EEEEEENS_10bfloat16_tEfNS_4arch4Sm80ELb0ELb0ELb1ELb0ELb0ELb0ELb0ELb0ELi2ELi4ELi4ELi4ELb0EEENS1_24CollectiveEpilogueBwdGQAISA_fSD_Li256ELb0ELb0EEENS1_19SingleTileSchedulerILb0ELb0ELb0ELi128EEEEEEEEEvNT_6ParamsE) ;  /* 0xffff49e008007950 */ /* 0x000fea0003c3ffff */
        .type           $_ZN7cutlass13device_kernelIN5flash19enable_sm80_to_sm89INS1_16FlashAttnBwdSm80INS1_25CollectiveMainloopBwdSm80ILi2ELi2EN4cute5tupleIJNS5_1CILi128EEES8_NS7_ILi64EEEEEENS_10bfloat16_tEfNS_4arch4Sm80ELb0ELb0ELb1ELb0ELb0ELb0ELb0ELb0ELi2ELi4ELi4ELi4ELb0EEENS1_24CollectiveEpilogueBwdGQAISA_fSD_Li256ELb0ELb0EEENS1_19SingleTileSchedulerILb0ELb0ELb0ELi128EEEEEEEEEvNT_6ParamsE$_ZZN4cute16flatten_to_tupleINS_5tupleIJNS_1CILi1024EEENS1_IJiiEEEEEEEEDaRKT_ENKUlRKT_E_clIS4_EEDaSB_,@function
        .size           $_ZN7cutlass13device_kernelIN5flash19enable_sm80_to_sm89INS1_16FlashAttnBwdSm80INS1_25CollectiveMainloopBwdSm80ILi2ELi2EN4cute5tupleIJNS5_1CILi128EEES8_NS7_ILi64EEEEEENS_10bfloat16_tEfNS_4arch4Sm80ELb0ELb0ELb1ELb0ELb0ELb0ELb0ELb0ELi2ELi4ELi4ELi4ELb0EEENS1_24CollectiveEpilogueBwdGQAISA_fSD_Li256ELb0ELb0EEENS1_19SingleTileSchedulerILb0ELb0ELb0ELi128EEEEEEEEEvNT_6ParamsE$_ZZN4cute16flatten_to_tupleINS_5tupleIJNS_1CILi1024EEENS1_IJiiEEEEEEEEDaRKT_ENKUlRKT_E_clIS4_EEDaSB_,($_ZN7cutlass13device_kernelIN5flash19enable_sm80_to_sm89INS1_16FlashAttnBwdSm80INS1_25CollectiveMainloopBwdSm80ILi2ELi2EN4cute5tupleIJNS5_1CILi128EEES8_NS7_ILi64EEEEEENS_10bfloat16_tEfNS_4arch4Sm80ELb0ELb0ELb1ELb0ELb0ELb0ELb0ELb0ELi2ELi4ELi4ELi4ELb0EEENS1_24CollectiveEpilogueBwdGQAISA_fSD_Li256ELb0ELb0EEENS1_19SingleTileSchedulerILb0ELb0ELb0ELi128EEEEEEEEEvNT_6ParamsE$_ZZN4cute16flatten_to_tupleINS_5tupleIJNS_1CILi4096EEENS1_IJNS1_IJiiEEENS2_ILi8192EEEEEEEEEEEDaRKT_ENKUlRKT_E_clIS6_EEDaSD_ - $_ZN7cutlass13device_kernelIN5flash19enable_sm80_to_sm89INS1_16FlashAttnBwdSm80INS1_25CollectiveMainloopBwdSm80ILi2ELi2EN4cute5tupleIJNS5_1CILi128EEES8_NS7_ILi64EEEEEENS_10bfloat16_tEfNS_4arch4Sm80ELb0ELb0ELb1ELb0ELb0ELb0ELb0ELb0ELi2ELi4ELi4ELi4ELb0EEENS1_24CollectiveEpilogueBwdGQAISA_fSD_Li256ELb0ELb0EEENS1_19SingleTileSchedulerILb0ELb0ELb0ELi128EEEEEEEEEvNT_6ParamsE$_ZZN4cute16flatten_to_tupleINS_5tupleIJNS_1CILi1024EEENS1_IJiiEEEEEEEEDaRKT_ENKUlRKT_E_clIS4_EEDaSB_)
$_ZN7cutlass13device_kernelIN5flash19enable_sm80_to_sm89INS1_16FlashAttnBwdSm80INS1_25CollectiveMainloopBwdSm80ILi2ELi2EN4cute5tupleIJNS5_1CILi128EEES8_NS7_ILi64EEEEEENS_10bfloat16_tEfNS_4arch4Sm80ELb0ELb0ELb1ELb0ELb0ELb0ELb0ELb0ELi2ELi4ELi4ELi4ELb0EEENS1_24CollectiveEpilogueBwdGQAISA_fSD_Li256ELb0ELb0EEENS1_19SingleTileSchedulerILb0ELb0ELb0ELi128EEEEEEEEEvNT_6ParamsE$_ZZN4cute16flatten_to_tupleINS_5tupleIJNS_1CILi1024EEENS1_IJiiEEEEEEEEDaRKT_ENKUlRKT_E_clIS4_EEDaSB_:
[----:B------:R-:W-:-:S04]  /*b620*/  MOV R5, 0x0 ;  /* 0x0000000000057802 */ /* 0x000fc80000000f00 */
[----:B------:R-:W-:Y:S05]  /*b630*/  RET.REL.NODEC R4 `(_ZN7cutlass13device_kernelIN5flash19enable_sm80_to_sm89INS1_16FlashAttnBwdSm80INS1_25CollectiveMainloopBwdSm80ILi2ELi2EN4cute5tupleIJNS5_1CILi128EEES8_NS7_ILi64EEEEEENS_10bfloat16_tEfNS_4arch4Sm80ELb0ELb0ELb1ELb0ELb0ELb0ELb0ELb0ELi2ELi4ELi4ELi4ELb0EEENS1_24CollectiveEpilogueBwdGQAISA_fSD_Li256ELb0ELb0EEENS1_19SingleTileSchedulerILb0ELb0ELb0ELi128EEEEEEEEEvNT_6ParamsE) ;  /* 0xffff49c004007950 */ /* 0x000fea0003c3ffff */
        .type           $_ZN7cutlass13device_kernelIN5flash19enable_sm80_to_sm89INS1_16FlashAttnBwdSm80INS1_25CollectiveMainloopBwdSm80ILi2ELi2EN4cute5tupleIJNS5_1CILi128EEES8_NS7_ILi64EEEEEENS_10bfloat16_tEfNS_4arch4Sm80ELb0ELb0ELb1ELb0ELb0ELb0ELb0ELb0ELi2ELi4ELi4ELi4ELb0EEENS1_24CollectiveEpilogueBwdGQAISA_fSD_Li256ELb0ELb0EEENS1_19SingleTileSchedulerILb0ELb0ELb0ELi128EEEEEEEEEvNT_6ParamsE$_ZZN4cute16flatten_to_tupleINS_5tupleIJNS_1CILi4096EEENS1_IJNS1_IJiiEEENS2_ILi8192EEEEEEEEEEEDaRKT_ENKUlRKT_E_clIS6_EEDaSD_,@function
        .size           $_ZN7cutlass13device_kernelIN5flash19enable_sm80_to_sm89INS1_16FlashAttnBwdSm80INS1_25CollectiveMainloopBwdSm80ILi2ELi2EN4cute5tupleIJNS5_1CILi128EEES8_NS7_ILi64EEEEEENS_10bfloat16_tEfNS_4arch4Sm80ELb0ELb0ELb1ELb0ELb0ELb0ELb0ELb0ELi2ELi4ELi4ELi4ELb0EEENS1_24CollectiveEpilogueBwdGQAISA_fSD_Li256ELb0ELb0EEENS1_19SingleTileSchedulerILb0ELb0ELb0ELi128EEEEEEEEEvNT_6ParamsE$_ZZN4cute16flatten_to_tupleINS_5tupleIJNS_1CILi4096EEENS1_IJNS1_IJiiEEENS2_ILi8192EEEEEEEEEEEDaRKT_ENKUlRKT_E_clIS6_EEDaSD_,($_ZN7cutlass13device_kernelIN5flash19enable_sm80_to_sm89INS1_16FlashAttnBwdSm80INS1_25CollectiveMainloopBwdSm80ILi2ELi2EN4cute5tupleIJNS5_1CILi128EEES8_NS7_ILi64EEEEEENS_10bfloat16_tEfNS_4arch4Sm80ELb0ELb0ELb1ELb0ELb0ELb0ELb0ELb0ELi2ELi4ELi4ELi4ELb0EEENS1_24CollectiveEpilogueBwdGQAISA_fSD_Li256ELb0ELb0EEENS1_19SingleTileSchedulerILb0ELb0ELb0ELi128EEEEEEEEEvNT_6ParamsE$_ZZN4cute16flatten_to_tupleINS_5tupleIJNS_1CILi4096EEENS1_IJiiEEEEEEEEDaRKT_ENKUlRKT_E_clIS4_EEDaSB_ - $_ZN7cutlass13device_kernelIN5flash19enable_sm80_to_sm89INS1_16FlashAttnBwdSm80INS1_25CollectiveMainloopBwdSm80ILi2ELi2EN4cute5tupleIJNS5_1CILi128EEES8_NS7_ILi64EEEEEENS_10bfloat16_tEfNS_4arch4Sm80ELb0ELb0ELb1ELb0ELb0ELb0ELb0ELb0ELi2ELi4ELi4ELi4ELb0EEENS1_24CollectiveEpilogueBwdGQAISA_fSD_Li256ELb0ELb0EEENS1_19SingleTileSchedulerILb0ELb0ELb0ELi128EEEEEEEEEvNT_6ParamsE$_ZZN4cute16flatten_to_tupleINS_5tupleIJNS_1CILi4096EEENS1_IJNS1_IJiiEEENS2_ILi8192EEEEEEEEEEEDaRKT_ENKUlRKT_E_clIS6_EEDaSD_)
$_ZN7cutlass13device_kernelIN5flash19enable_sm80_to_sm89INS1_16FlashAttnBwdSm80INS1_25CollectiveMainloopBwdSm80ILi2ELi2EN4cute5tupleIJNS5_1CILi128EEES8_NS7_ILi64EEEEEENS_10bfloat16_tEfNS_4arch4Sm80ELb0ELb0ELb1ELb0ELb0ELb0ELb0ELb0ELi2ELi4ELi4ELi4ELb0EEENS1_24CollectiveEpilogueBwdGQAISA_fSD_Li256ELb0ELb0EEENS1_19SingleTileSchedulerILb0ELb0ELb0ELi128EEEEEEEEEvNT_6ParamsE$_ZZN4cute16flatten_to_tupleINS_5tupleIJNS_1CILi4096EEENS1_IJNS1_IJiiEEENS2_ILi8192EEEEEEEEEEEDaRKT_ENKUlRKT_E_clIS6_EEDaSD_:
[----:B------:R-:W-:-:S05]  /*b640*/  IADD3 R7, R69, -c[0x0][0x20], RZ ;  /* 0x8000080045077a10 */ /* 0x000fca0007ffe0ff */
[----:B------:R1:W5:Y:S04]  /*b650*/  LDL R2, [R7] ;  /* 0x0000000007027983 */ /* 0x0003680000100800 */
[----:B------:R1:W5:Y:S01]  /*b660*/  LDL R3, [R7+0x4] ;  /* 0x0000040007037983 */ /* 0x0003620000100800 */
[----:B------:R-:W-:Y:S02]  /*b670*/  IADD3 R5, R1, 0x1680, RZ ;  /* 0x0000168001057810 */ /* 0x000fe40007ffe0ff */
[----:B------:R-:W-:Y:S02]  /*b680*/  MOV R6, 0xb6b0 ;  /* 0x0000b6b000067802 */ /* 0x000fe40000000f00 */
[----:B------:R-:W-:Y:S02]  /*b690*/  IADD3 R5, R5, c[0x0][0x20], RZ ;  /* 0x0000080005057a10 */ /* 0x000fe40007ffe0ff */
[----:B-1---5:R-:W-:Y:S05]  /*b6a0*/  CALL.REL.NOINC `($_ZN7cutlass13device_kernelIN5flash19enable_sm80_to_sm89INS1_16FlashAttnBwdSm80INS1_25CollectiveMainloopBwdSm80ILi2ELi2EN4cute5tupleIJNS5_1CILi128EEES8_NS7_ILi64EEEEEENS_10bfloat16_tEfNS_4arch4Sm80ELb0ELb0ELb1ELb0ELb0ELb0ELb0ELb0ELi2ELi4ELi4ELi4ELb0EEENS1_24CollectiveEpilogueBwdGQAISA_fSD_Li256ELb0ELb0EEENS1_19SingleTileSchedulerILb0ELb0ELb0ELi128EEEEEEEEEvNT_6ParamsE$_ZZN4cute16flatten_to_tupleINS_5tupleIJNS1_IJiiEEENS_1CILi8192EEEEEEEEDaRKT_ENKUlRKT_E_clIS2_EEDaSB_) ;  /* 0xffffff2000007944 */ /* 0x022fea0003c3ffff */
[----:B------:R1:W-:Y:S01]  /*b6b0*/  STL.64 [R1+0x1680], R2 ;  /* 0x0016800201007387 */ /* 0x0003e20000100a00 */
[----:B------:R-:W-:-:S03]  /*b6c0*/  MOV R6, 0xb6e0 ;  /* 0x0000b6e000067802 */ /* 0x000fc60000000f00 */
[----:B-1----:R-:W-:Y:S05]  /*b6d0*/  CALL.REL.NOINC `($_ZN7cutlass13device_kernelIN5flash19enable_sm80_to_sm89INS1_16FlashAttnBwdSm80INS1_25CollectiveMainloopBwdSm80ILi2ELi2EN4cute5tupleIJNS5_1CILi128EEES8_NS7_ILi64EEEEEENS_10bfloat16_tEfNS_4arch4Sm80ELb0ELb0ELb1ELb0ELb0ELb0ELb0ELb0ELi2ELi4ELi4ELi4ELb0EEENS1_24CollectiveEpilogueBwdGQAISA_fSD_Li256ELb0ELb0EEENS1_19SingleTileSchedulerILb0ELb0ELb0ELi128EEEEEEEEEvNT_6ParamsE$_ZZN4cute12filter_tupleINS_5tupleIJNS1_IJiiEEENS_1CILi8192EEEEEEZNS_16flatten_to_tupleIS5_EEDaRKT_EUlRKT_E_EEDaS9_OT0_ENKUlDpSC_E_clIJS2_NS1_IJS4_EEEEEEDaSG_) ;  /* 0xfffff08000007944 */ /* 0x002fea0003c3ffff */
[----:B------:R-:W-:-:S04]  /*b6e0*/  MOV R5, 0x0 ;  /* 0x0000000000057802 */ /* 0x000fc80000000f00 */
[----:B------:R-:W-:Y:S05]  /*b6f0*/  RET.REL.NODEC R4 `(_ZN7cutlass13device_kernelIN5flash19enable_sm80_to_sm89INS1_16FlashAttnBwdSm80INS1_25CollectiveMainloopBwdSm80ILi2ELi2EN4cute5tupleIJNS5_1CILi128EEES8_NS7_ILi64EEEEEENS_10bfloat16_tEfNS_4arch4Sm80ELb0ELb0ELb1ELb0ELb0ELb0ELb0ELb0ELi2ELi4ELi4ELi4ELb0EEENS1_24CollectiveEpilogueBwdGQAISA_fSD_Li256ELb0ELb0EEENS1_19SingleTileSchedulerILb0ELb0ELb0ELi128EEEEEEEEEvNT_6ParamsE) ;  /* 0xffff490004007950 */ /* 0x000fea0003c3ffff */
        .type           $_ZN7cutlass13device_kernelIN5flash19enable_sm80_to_sm89INS1_16FlashAttnBwdSm80INS1_25CollectiveMainloopBwdSm80ILi2ELi2EN4cute5tupleIJNS5_1CILi128EEES8_NS7_ILi64EEEEEENS_10bfloat16_tEfNS_4arch4Sm80ELb0ELb0ELb1ELb0ELb0ELb0ELb0ELb0ELi2ELi4ELi4ELi4ELb0EEENS1_24CollectiveEpilogueBwdGQAISA_fSD_Li256ELb0ELb0EEENS1_19SingleTileSchedulerILb0ELb0ELb0ELi128EEEEEEEEEvNT_6ParamsE$_ZZN4cute16flatten_to_tupleINS_5tupleIJNS_1CILi4096EEENS1_IJiiEEEEEEEEDaRKT_ENKUlRKT_E_clIS4_EEDaSB_,@function
        .size           $_ZN7cutlass13device_kernelIN5flash19enable_sm80_to_sm89INS1_16FlashAttnBwdSm80INS1_25CollectiveMainloopBwdSm80ILi2ELi2EN4cute5tupleIJNS5_1CILi128EEES8_NS7_ILi64EEEEEENS_10bfloat16_tEfNS_4arch4Sm80ELb0ELb0ELb1ELb0ELb0ELb0ELb0ELb0ELi2ELi4ELi4ELi4ELb0EEENS1_24CollectiveEpilogueBwdGQAISA_fSD_Li256ELb0ELb0EEENS1_19SingleTileSchedulerILb0ELb0ELb0ELi128EEEEEEEEEvNT_6ParamsE$_ZZN4cute16flatten_to_tupleINS_5tupleIJNS_1CILi4096EEENS1_IJiiEEEEEEEEDaRKT_ENKUlRKT_E_clIS4_EEDaSB_,($_ZN7cutlass13device_kernelIN5flash19enable_sm80_to_sm89INS1_16FlashAttnBwdSm80INS1_25CollectiveMainloopBwdSm80ILi2ELi2EN4cute5tupleIJNS5_1CILi128EEES8_NS7_ILi64EEEEEENS_10bfloat16_tEfNS_4arch4Sm80ELb0ELb0ELb1ELb0ELb0ELb0ELb0ELb0ELi2ELi4ELi4ELi4ELb0EEENS1_24CollectiveEpilogueBwdGQAISA_fSD_Li256ELb0ELb0EEENS1_19SingleTileSchedulerILb0ELb0ELb0ELi128EEEEEEEEEvNT_6ParamsE$_ZZN4cute19as_arithmetic_tupleINS_15ArithmeticTupleIJiiEEEEEDaRKT_ENKUlDpRKT_E_clIJiiEEEDaS9_ - $_ZN7cutlass13device_kernelIN5flash19enable_sm80_to_sm89INS1_16FlashAttnBwdSm80INS1_25CollectiveMainloopBwdSm80ILi2ELi2EN4cute5tupleIJNS5_1CILi128EEES8_NS7_ILi64EEEEEENS_10bfloat16_tEfNS_4arch4Sm80ELb0ELb0ELb1ELb0ELb0ELb0ELb0ELb0ELi2ELi4ELi4ELi4ELb0EEENS1_24CollectiveEpilogueBwdGQAISA_fSD_Li256ELb0ELb0EEENS1_19SingleTileSchedulerILb0ELb0ELb0ELi128EEEEEEEEEvNT_6ParamsE$_ZZN4cute16flatten_to_tupleINS_5tupleIJNS_1CILi4096EEENS1_IJiiEEEEEEEEDaRKT_ENKUlRKT_E_clIS4_EEDaSB_)
$_ZN7cutlass13device_kernelIN5flash19enable_sm80_to_sm89INS1_16FlashAttnBwdSm80INS1_25CollectiveMainloopBwdSm80ILi2ELi2EN4cute5tupleIJNS5_1CILi128EEES8_NS7_ILi64EEEEEENS_10bfloat16_tEfNS_4arch4Sm80ELb0ELb0ELb1ELb0ELb0ELb0ELb0ELb0ELi2ELi4ELi4ELi4ELb0EEENS1_24CollectiveEpilogueBwdGQAISA_fSD_Li256ELb0ELb0EEENS1_19SingleTileSchedulerILb0ELb0ELb0ELi128EEEEEEEEEvNT_6ParamsE$_ZZN4cute16flatten_to_tupleINS_5tupleIJNS_1CILi4096EEENS1_IJiiEEEEEEEEDaRKT_ENKUlRKT_E_clIS4_EEDaSB_:
[----:B------:R-:W-:-:S04]  /*b700*/  MOV R5, 0x0 ;  /* 0x0000000000057802 */ /* 0x000fc80000000f00 */
[----:B------:R-:W-:Y:S05]  /*b710*/  RET.REL.NODEC R4 `(_ZN7cutlass13device_kernelIN5flash19enable_sm80_to_sm89INS1_16FlashAttnBwdSm80INS1_25CollectiveMainloopBwdSm80ILi2ELi2EN4cute5tupleIJNS5_1CILi128EEES8_NS7_ILi64EEEEEENS_10bfloat16_tEfNS_4arch4Sm80ELb0ELb0ELb1ELb0ELb0ELb0ELb0ELb0ELi2ELi4ELi4ELi4ELb0EEENS1_24CollectiveEpilogueBwdGQAISA_fSD_Li256ELb0ELb0EEENS1_19SingleTileSchedulerILb0ELb0ELb0ELi128EEEEEEEEEvNT_6ParamsE) ;  /* 0xffff48e004007950 */ /* 0x000fea0003c3ffff */
        .type           $_ZN7cutlass13device_kernelIN5flash19enable_sm80_to_sm89INS1_16FlashAttnBwdSm80INS1_25CollectiveMainloopBwdSm80ILi2ELi2EN4cute5tupleIJNS5_1CILi128EEES8_NS7_ILi64EEEEEENS_10bfloat16_tEfNS_4arch4Sm80ELb0ELb0ELb1ELb0ELb0ELb0ELb0ELb0ELi2ELi4ELi4ELi4ELb0EEENS1_24CollectiveEpilogueBwdGQAISA_fSD_Li256ELb0ELb0EEENS1_19SingleTileSchedulerILb0ELb0ELb0ELi128EEEEEEEEEvNT_6ParamsE$_ZZN4cute19as_arithmetic_tupleINS_15ArithmeticTupleIJiiEEEEEDaRKT_ENKUlDpRKT_E_clIJiiEEEDaS9_,@function
        .size           $_ZN7cutlass13device_kernelIN5flash19enable_sm80_to_sm89INS1_16FlashAttnBwdSm80INS1_25CollectiveMainloopBwdSm80ILi2ELi2EN4cute5tupleIJNS5_1CILi128EEES8_NS7_ILi64EEEEEENS_10bfloat16_tEfNS_4arch4Sm80ELb0ELb0ELb1ELb0ELb0ELb0ELb0ELb0ELi2ELi4ELi4ELi4ELb0EEENS1_24CollectiveEpilogueBwdGQAISA_fSD_Li256ELb0ELb0EEENS1_19SingleTileSchedulerILb0ELb0ELb0ELi128EEEEEEEEEvNT_6ParamsE$_ZZN4cute19as_arithmetic_tupleINS_15ArithmeticTupleIJiiEEEEEDaRKT_ENKUlDpRKT_E_clIJiiEEEDaS9_,($_ZN7cutlass13device_kernelIN5flash19enable_sm80_to_sm89INS1_16FlashAttnBwdSm80INS1_25CollectiveMainloopBwdSm80ILi2ELi2EN4cute5tupleIJNS5_1CILi128EEES8_NS7_ILi64EEEEEENS_10bfloat16_tEfNS_4arch4Sm80ELb0ELb0ELb1ELb0ELb0ELb0ELb0ELb0ELi2ELi4ELi4ELi4ELb0EEENS1_24CollectiveEpilogueBwdGQAISA_fSD_Li256ELb0ELb0EEENS1_19SingleTileSchedulerILb0ELb0ELb0ELi128EEEEEEEEEvNT_6ParamsE$_ZZN4cute19as_arithmetic_tupleINS_15ArithmeticTupleIJiiEEEEEDaRKT_ENKUlRKT_E_clIiEEDaS8_ - $_ZN7cutlass13device_kernelIN5flash19enable_sm80_to_sm89INS1_16FlashAttnBwdSm80INS1_25CollectiveMainloopBwdSm80ILi2ELi2EN4cute5tupleIJNS5_1CILi128EEES8_NS7_ILi64EEEEEENS_10bfloat16_tEfNS_4arch4Sm80ELb0ELb0ELb1ELb0ELb0ELb0ELb0ELb0ELi2ELi4ELi4ELi4ELb0EEENS1_24CollectiveEpilogueBwdGQAISA_fSD_Li256ELb0ELb0EEENS1_19SingleTileSchedulerILb0ELb0ELb0ELi128EEEEEEEEEvNT_6ParamsE$_ZZN4cute19as_arithmetic_tupleINS_15ArithmeticTupleIJiiEEEEEDaRKT_ENKUlDpRKT_E_clIJiiEEEDaS9_)
$_ZN7cutlass13device_kernelIN5flash19enable_sm80_to_sm89INS1_16FlashAttnBwdSm80INS1_25CollectiveMainloopBwdSm80ILi2ELi2EN4cute5tupleIJNS5_1CILi128EEES8_NS7_ILi64EEEEEENS_10bfloat16_tEfNS_4arch4Sm80ELb0ELb0ELb1ELb0ELb0ELb0ELb0ELb0ELi2ELi4ELi4ELi4ELb0EEENS1_24CollectiveEpilogueBwdGQAISA_fSD_Li256ELb0ELb0EEENS1_19SingleTileSchedulerILb0ELb0ELb0ELi128EEEEEEEEEvNT_6ParamsE$_ZZN4cute19as_arithmetic_tupleINS_15ArithmeticTupleIJiiEEEEEDaRKT_ENKUlDpRKT_E_clIJiiEEEDaS9_:
[----:B------:R-:W-:Y:S01]  /*b720*/  IADD3 R3, R1, 0x1688, RZ ;  /* 0x0000168801037810 */ /* 0x000fe20007ffe0ff */
[----:B------:R-:W-:Y:S01]  /*b730*/  IMAD.MOV.U32 R2, RZ, RZ, R9 ;  /* 0x000000ffff027224 */ /* 0x000fe200078e0009 */
[----:B------:R-:W-:Y:S02]  /*b740*/  MOV R6, 0xb770 ;  /* 0x0000b77000067802 */ /* 0x000fe40000000f00 */
[----:B------:R-:W-:Y:S02]  /*b750*/  IADD3 R3, R3, c[0x0][0x20], RZ ;  /* 0x0000080003037a10 */ /* 0x000fe40007ffe0ff */
[----:B------:R-:W-:Y:S05]  /*b760*/  CALL.REL.NOINC `($_ZN7cutlass13device_kernelIN5flash19enable_sm80_to_sm89INS1_16FlashAttnBwdSm80INS1_25CollectiveMainloopBwdSm80ILi2ELi2EN4cute5tupleIJNS5_1CILi128EEES8_NS7_ILi64EEEEEENS_10bfloat16_tEfNS_4arch4Sm80ELb0ELb0ELb1ELb0ELb0ELb0ELb0ELb0ELi2ELi4ELi4ELi4ELb0EEENS1_24CollectiveEpilogueBwdGQAISA_fSD_Li256ELb0ELb0EEENS1_19SingleTileSchedulerILb0ELb0ELb0ELi128EEEEEEEEEvNT_6ParamsE$_ZN4cute5tupleIJiiEEC2ERKiS3_) ;  /* 0xffffeb0000007944 */ /* 0x000fea0003c3ffff */
[----:B------:R1:W5:Y:S01]  /*b770*/  LDL.64 R2, [R1+0x1688] ;  /* 0x0016880001027983 */ /* 0x0003620000100a00 */
[----:B------:R-:W-:-:S04]  /*b780*/  MOV R91, 0x0 ;  /* 0x00000000005b7802 */ /* 0x000fc80000000f00 */
[----:B------:R-:W-:Y:S05]  /*b790*/  RET.REL.NODEC R90 `(_ZN7cutlass13device_kernelIN5flash19enable_sm80_to_sm89INS1_16FlashAttnBwdSm80INS1_25CollectiveMainloopBwdSm80ILi2ELi2EN4cute5tupleIJNS5_1CILi128EEES8_NS7_ILi64EEEEEENS_10bfloat16_tEfNS_4arch4Sm80ELb0ELb0ELb1ELb0ELb0ELb0ELb0ELb0ELi2ELi4ELi4ELi4ELb0EEENS1_24CollectiveEpilogueBwdGQAISA_fSD_Li256ELb0ELb0EEENS1_19SingleTileSchedulerILb0ELb0ELb0ELi128EEEEEEEEEvNT_6ParamsE) ;  /* 0xffff48605a007950 */ /* 0x000fea0003c3ffff */
        .type           $_ZN7cutlass13device_kernelIN5flash19enable_sm80_to_sm89INS1_16FlashAttnBwdSm80INS1_25CollectiveMainloopBwdSm80ILi2ELi2EN4cute5tupleIJNS5_1CILi128EEES8_NS7_ILi64EEEEEENS_10bfloat16_tEfNS_4arch4Sm80ELb0ELb0ELb1ELb0ELb0ELb0ELb0ELb0ELi2ELi4ELi4ELi4ELb0EEENS1_24CollectiveEpilogueBwdGQAISA_fSD_Li256ELb0ELb0EEENS1_19SingleTileSchedulerILb0ELb0ELb0ELi128EEEEEEEEEvNT_6ParamsE$_ZZN4cute19as_arithmetic_tupleINS_15ArithmeticTupleIJiiEEEEEDaRKT_ENKUlRKT_E_clIiEEDaS8_,@function
        .size           $_ZN7cutlass13device_kernelIN5flash19enable_sm80_to_sm89INS1_16FlashAttnBwdSm80INS1_25CollectiveMainloopBwdSm80ILi2ELi2EN4cute5tupleIJNS5_1CILi128EEES8_NS7_ILi64EEEEEENS_10bfloat16_tEfNS_4arch4Sm80ELb0ELb0ELb1ELb0ELb0ELb0ELb0ELb0ELi2ELi4ELi4ELi4ELb0EEENS1_24CollectiveEpilogueBwdGQAISA_fSD_Li256ELb0ELb0EEENS1_19SingleTileSchedulerILb0ELb0ELb0ELi128EEEEEEEEEvNT_6ParamsE$_ZZN4cute19as_arithmetic_tupleINS_15ArithmeticTupleIJiiEEEEEDaRKT_ENKUlRKT_E_clIiEEDaS8_,($_ZN7cutlass13device_kernelIN5flash19enable_sm80_to_sm89INS1_16FlashAttnBwdSm80INS1_25CollectiveMainloopBwdSm80ILi2ELi2EN4cute5tupleIJNS5_1CILi128EEES8_NS7_ILi64EEEEEENS_10bfloat16_tEfNS_4arch4Sm80ELb0ELb0ELb1ELb0ELb0ELb0ELb0ELb0ELi2ELi4ELi4ELi4ELb0EEENS1_24CollectiveEpilogueBwdGQAISA_fSD_Li256ELb0ELb0EEENS1_19SingleTileSchedulerILb0ELb0ELb0ELi128EEEEEEEEEvNT_6ParamsE$_ZZN4cute4diceINS_5tupleIJNS1_IJiNS1_IJiNS_1CILi0EEEEEEEEENS1_IJNS_10UnderscoreENS1_IJS6_S6_EEEEEEEEES9_EEDaRKT_RKT0_ENKUlRKT_RKT0_E_clIS5_S5_EEDaSI_SL_ - $_ZN7cutlass13device_kernelIN5flash19enable_sm80_to_sm89INS1_16FlashAttnBwdSm80INS1_25CollectiveMainloopBwdSm80ILi2ELi2EN4cute5tupleIJNS5_1CILi128EEES8_NS7_ILi64EEEEEENS_10bfloat16_tEfNS_4arch4Sm80ELb0ELb0ELb1ELb0ELb0ELb0ELb0ELb0ELi2ELi4ELi4ELi4ELb0EEENS1_24CollectiveEpilogueBwdGQAISA_fSD_Li256ELb0ELb0EEENS1_19SingleTileSchedulerILb0ELb0ELb0ELi128EEEEEEEEEvNT_6ParamsE$_ZZN4cute19as_arithmetic_tupleINS_15ArithmeticTupleIJiiEEEEEDaRKT_ENKUlRKT_E_clIiEEDaS8_)
$_ZN7cutlass13device_kernelIN5flash19enable_sm80_to_sm89INS1_16FlashAttnBwdSm80INS1_25CollectiveMainloopBwdSm80ILi2ELi2EN4cute5tupleIJNS5_1CILi128EEES8_NS7_ILi64EEEEEENS_10bfloat16_tEfNS_4arch4Sm80ELb0ELb0ELb1ELb0ELb0ELb0ELb0ELb0ELi2ELi4ELi4ELi4ELb0EEENS1_24CollectiveEpilogueBwdGQAISA_fSD_Li256ELb0ELb0EEENS1_19SingleTileSchedulerILb0ELb0ELb0ELi128EEEEEEEEEvNT_6ParamsE$_ZZN4cute19as_arithmetic_tupleINS_15ArithmeticTupleIJiiEEEEEDaRKT_ENKUlRKT_E_clIiEEDaS8_:
[----:B------:R-:W-:Y:S02]  /*b7a0*/  MOV R80, R2 ;  /* 0x0000000200507202 */ /* 0x000fe40000000f00 */
[----:B------:R-:W-:Y:S02]  /*b7b0*/  MOV R81, 0x0 ;  /* 0x0000000000517802 */ /* 0x000fe40000000f00 */
[----:B------:R-:W-:Y:S02]  /*b7c0*/  MOV R6, R7 ;  /* 0x0000000700067202 */ /* 0x000fe40000000f00 */
[----:B------:R-:W-:Y:S05]  /*b7d0*/  RET.REL.NODEC R80 `(_ZN7cutlass13device_kernelIN5flash19enable_sm80_to_sm89INS1_16FlashAttnBwdSm80INS1_25CollectiveMainloopBwdSm80ILi2ELi2EN4cute5tupleIJNS5_1CILi128EEES8_NS7_ILi64EEEEEENS_10bfloat16_tEfNS_4arch4Sm80ELb0ELb0ELb1ELb0ELb0ELb0ELb0ELb0ELi2ELi4ELi4ELi4ELb0EEENS1_24CollectiveEpilogueBwdGQAISA_fSD_Li256ELb0ELb0EEENS1_19SingleTileSchedulerILb0ELb0ELb0ELi128EEEEEEEEEvNT_6ParamsE) ;  /* 0xffff482050007950 */ /* 0x000fea0003c3ffff */
        .type           $_ZN7cutlass13device_kernelIN5flash19enable_sm80_to_sm89INS1_16FlashAttnBwdSm80INS1_25CollectiveMainloopBwdSm80ILi2ELi2EN4cute5tupleIJNS5_1CILi128EEES8_NS7_ILi64EEEEEENS_10bfloat16_tEfNS_4arch4Sm80ELb0ELb0ELb1ELb0ELb0ELb0ELb0ELb0ELi2ELi4ELi4ELi4ELb0EEENS1_24CollectiveEpilogueBwdGQAISA_fSD_Li256ELb0ELb0EEENS1_19SingleTileSchedulerILb0ELb0ELb0ELi128EEEEEEEEEvNT_6ParamsE$_ZZN4cute4diceINS_5tupleIJNS1_IJiNS1_IJiNS_1CILi0EEEEEEEEENS1_IJNS_10UnderscoreENS1_IJS6_S6_EEEEEEEEES9_EEDaRKT_RKT0_ENKUlRKT_RKT0_E_clIS5_S5_EEDaSI_SL_,@function
        .size           $_ZN7cutlass13device_kernelIN5flash19enable_sm80_to_sm89INS1_16FlashAttnBwdSm80INS1_25CollectiveMainloopBwdSm80ILi2ELi2EN4cute5tupleIJNS5_1CILi128EEES8_NS7_ILi64EEEEEENS_10bfloat16_tEfNS_4arch4Sm80ELb0ELb0ELb1ELb0ELb0ELb0ELb0ELb0ELi2ELi4ELi4ELi4ELb0EEENS1_24CollectiveEpilogueBwdGQAISA_fSD_Li256ELb0ELb0EEENS1_19SingleTileSchedulerILb0ELb0ELb0ELi128EEEEEEEEEvNT_6ParamsE$_ZZN4cute4diceINS_5tupleIJNS1_IJiNS1_IJiNS_1CILi0EEEEEEEEENS1_IJNS_10UnderscoreENS1_IJS6_S6_EEEEEEEEES9_EEDaRKT_RKT0_ENKUlRKT_RKT0_E_clIS5_S5_EEDaSI_SL_,($_ZN7cutlass13device_kernelIN5flash19enable_sm80_to_sm89INS1_16FlashAttnBwdSm80INS1_25CollectiveMainloopBwdSm80ILi2ELi2EN4cute5tupleIJNS5_1CILi128EEES8_NS7_ILi64EEEEEENS_10bfloat16_tEfNS_4arch4Sm80ELb0ELb0ELb1ELb0ELb0ELb0ELb0ELb0ELi2ELi4ELi4ELi4ELb0EEENS1_24CollectiveEpilogueBwdGQAISA_fSD_Li256ELb0ELb0EEENS1_19SingleTileSchedulerILb0ELb0ELb0ELi128EEEEEEEEEvNT_6ParamsE$_ZZN4cute4takeILi1ELi2ENS_5tupleIJNS1_IJNS_1CILi1EEENS2_ILi0EEEEEEiEEEEEDaRKT1_ENKUlDpRKT_E_clIJiEEEDaSD_ - $_ZN7cutlass13device_kernelIN5flash19enable_sm80_to_sm89INS1_16FlashAttnBwdSm80INS1_25CollectiveMainloopBwdSm80ILi2ELi2EN4cute5tupleIJNS5_1CILi128EEES8_NS7_ILi64EEEEEENS_10bfloat16_tEfNS_4arch4Sm80ELb0ELb0ELb1ELb0ELb0ELb0ELb0ELb0ELi2ELi4ELi4ELi4ELb0EEENS1_24CollectiveEpilogueBwdGQAISA_fSD_Li256ELb0ELb0EEENS1_19SingleTileSchedulerILb0ELb0ELb0ELi128EEEEEEEEEvNT_6ParamsE$_ZZN4cute4diceINS_5tupleIJNS1_IJiNS1_IJiNS_1CILi0EEEEEEEEENS1_IJNS_10UnderscoreENS1_IJS6_S6_EEEEEEEEES9_EEDaRKT_RKT0_ENKUlRKT_RKT0_E_clIS5_S5_EEDaSI_SL_)
$_ZN7cutlass13device_kernelIN5flash19enable_sm80_to_sm89INS1_16FlashAttnBwdSm80INS1_25CollectiveMainloopBwdSm80ILi2ELi2EN4cute5tupleIJNS5_1CILi128EEES8_NS7_ILi64EEEEEENS_10bfloat16_tEfNS_4arch4Sm80ELb0ELb0ELb1ELb0ELb0ELb0ELb0ELb0ELi2ELi4ELi4ELi4ELb0EEENS1_24CollectiveEpilogueBwdGQAISA_fSD_Li256ELb0ELb0EEENS1_19SingleTileSchedulerILb0ELb0ELb0ELi128EEEEEEEEEvNT_6ParamsE$_ZZN4cute4diceINS_5tupleIJNS1_IJiNS1_IJiNS_1CILi0EEEEEEEEENS1_IJNS_10UnderscoreENS1_IJS6_S6_EEEEEEEEES9_EEDaRKT_RKT0_ENKUlRKT_RKT0_E_clIS5_S5_EEDaSI_SL_:
[----:B------:R-:W-:-:S05]  /*b7e0*/  IADD3 R9, R2, -c[0x0][0x20], RZ ;  /* 0x8000080002097a10 */ /* 0x000fca0007ffe0ff */
[----:B------:R1:W5:Y:S01]  /*b7f0*/  LDL R3, [R9] ;  /* 0x0000000009037983 */ /* 0x0003620000100800 */
[----:B------:R-:W-:Y:S02]  /*b800*/  IADD3 R5, R1, 0x1680, RZ ;  /* 0x0000168001057810 */ /* 0x000fe40007ffe0ff */
[----:B------:R-:W-:Y:S02]  /*b810*/  MOV R8, 0xb840 ;  /* 0x0000b84000087802 */ /* 0x000fe40000000f00 */
[----:B------:R-:W-:Y:S02]  /*b820*/  IADD3 R5, R5, c[0x0][0x20], RZ ;  /* 0x0000080005057a10 */ /* 0x000fe40007ffe0ff */
[----:B-1---5:R-:W-:Y:S05]  /*b830*/  CALL.REL.NOINC `($_ZN7cutlass13device_kernelIN5flash19enable_sm80_to_sm89INS1_16FlashAttnBwdSm80INS1_25CollectiveMainloopBwdSm80ILi2ELi2EN4cute5tupleIJNS5_1CILi128EEES8_NS7_ILi64EEEEEENS_10bfloat16_tEfNS_4arch4Sm80ELb0ELb0ELb1ELb0ELb0ELb0ELb0ELb0ELi2ELi4ELi4ELi4ELb0EEENS1_24CollectiveEpilogueBwdGQAISA_fSD_Li256ELb0ELb0EEENS1_19SingleTileSchedulerILb0ELb0ELb0ELi128EEEEEEEEEvNT_6ParamsE$_ZZN4cute6detail9lift_diceINS_5tupleIJiNS2_IJiNS_1CILi0EEEEEEEEES6_EEDaRKT_RKT0_ENKUlRKT_RKT0_E_clIiiEEDaSF_SI_) ;  /* 0x0000249000007944 */ /* 0x022fea0003c00000 */
[----:B------:R1:W5:Y:S01]  /*b840*/  LDL R3, [R9+0x4] ;  /* 0x0000040009037983 */ /* 0x0003620000100800 */
[----:B------:R-:W-:-:S03]  /*b850*/  MOV R8, 0xb870 ;  /* 0x0000b87000087802 */ /* 0x000fc60000000f00 */
[----:B-12--5:R-:W-:Y:S05]  /*b860*/  CALL.REL.NOINC `($_ZN7cutlass13device_kernelIN5flash19enable_sm80_to_sm89INS1_16FlashAttnBwdSm80INS1_25CollectiveMainloopBwdSm80ILi2ELi2EN4cute5tupleIJNS5_1CILi128EEES8_NS7_ILi64EEEEEENS_10bfloat16_tEfNS_4arch4Sm80ELb0ELb0ELb1ELb0ELb0ELb0ELb0ELb0ELi2ELi4ELi4ELi4ELb0EEENS1_24CollectiveEpilogueBwdGQAISA_fSD_Li256ELb0ELb0EEENS1_19SingleTileSchedulerILb0ELb0ELb0ELi128EEEEEEEEEvNT_6ParamsE$_ZZN4cute6detail9lift_diceINS_5tupleIJiNS2_IJiNS_1CILi0EEEEEEEEES6_EEDaRKT_RKT0_ENKUlRKT_RKT0_E_clIS5_S5_EEDaSF_SI_) ;  /* 0x000023f000007944 */ /* 0x026fea0003c00000 */
[----:B------:R2:W-:Y:S01]  /*b870*/  STL [R1+0x1680], R6 ;  /* 0x0016800601007387 */ /* 0x0005e20000100800 */
[----:B------:R-:W-:-:S03]  /*b880*/  MOV R2, 0xb8a0 ;  /* 0x0000b8a000027802 */ /* 0x000fc60000000f00 */
[----:B-12---:R-:W-:Y:S05]  /*b890*/  CALL.REL.NOINC `($_ZN7cutlass13device_kernelIN5flash19enable_sm80_to_sm89INS1_16FlashAttnBwdSm80INS1_25CollectiveMainloopBwdSm80ILi2ELi2EN4cute5tupleIJNS5_1CILi128EEES8_NS7_ILi64EEEEEENS_10bfloat16_tEfNS_4arch4Sm80ELb0ELb0ELb1ELb0ELb0ELb0ELb0ELb0ELi2ELi4ELi4ELi4ELb0EEENS1_24CollectiveEpilogueBwdGQAISA_fSD_Li256ELb0ELb0EEENS1_19SingleTileSchedulerILb0ELb0ELb0ELi128EEEEEEEEEvNT_6ParamsE$_ZZN4cute12filter_tupleINS_5tupleIJiNS1_IJiNS_1CILi0EEEEEEEEES5_ZNS_6detail9lift_diceIS5_S5_EEDaRKT_RKT0_EUlRKT_RKT0_E_EEDaSA_SD_OT1_ENKUlDpSG_E_clIJNS1_IJiEEES4_EEEDaSN_) ;  /* 0xfffff60000007944 */ /* 0x006fea0003c3ffff */
[----:B-----5:R-:W-:Y:S02]  /*b8a0*/  MOV R2, R5 ;  /* 0x0000000500027202 */ /* 0x020fe40000000f00 */
[----:B------:R-:W-:-:S04]  /*b8b0*/  MOV R5, 0x0 ;  /* 0x0000000000057802 */ /* 0x000fc80000000f00 */
[----:B------:R-:W-:Y:S05]  /*b8c0*/  RET.REL.NODEC R4 `(_ZN7cutlass13device_kernelIN5flash19enable_sm80_to_sm89INS1_16FlashAttnBwdSm80INS1_25CollectiveMainloopBwdSm80ILi2ELi2EN4cute5tupleIJNS5_1CILi128EEES8_NS7_ILi64EEEEEENS_10bfloat16_tEfNS_4arch4Sm80ELb0ELb0ELb1ELb0ELb0ELb0ELb0ELb0ELi2ELi4ELi4ELi4ELb0EEENS1_24CollectiveEpilogueBwdGQAISA_fSD_Li256ELb0ELb0EEENS1_19SingleTileSchedulerILb0ELb0ELb0ELi128EEEEEEEEEvNT_6ParamsE) ;  /* 0xffff473004007950 */ /* 0x000fea0003c3ffff */
        .type           $_ZN7cutlass13device_kernelIN5flash19enable_sm80_to_sm89INS1_16FlashAttnBwdSm80INS1_25CollectiveMainloopBwdSm80ILi2ELi2EN4cute5tupleIJNS5_1CILi128EEES8_NS7_ILi64EEEEEENS_10bfloat16_tEfNS_4arch4Sm80ELb0ELb0ELb1ELb0ELb0ELb0ELb0ELb0ELi2ELi4ELi4ELi4ELb0EEENS1_24CollectiveEpilogueBwdGQAISA_fSD_Li256ELb0ELb0EEENS1_19SingleTileSchedulerILb0ELb0ELb0ELi128EEEEEEEEEvNT_6ParamsE$_ZZN4cute4takeILi1ELi2ENS_5tupleIJNS1_IJNS_1CILi1EEENS2_ILi0EEEEEEiEEEEEDaRKT1_ENKUlDpRKT_E_clIJiEEEDaSD_,@function
        .size           $_ZN7cutlass13device_kernelIN5flash19enable_sm80_to_sm89INS1_16FlashAttnBwdSm80INS1_25CollectiveMainloopBwdSm80ILi2ELi2EN4cute5tupleIJNS5_1CILi128EEES8_NS7_ILi64EEEEEENS_10bfloat16_tEfNS_4arch4Sm80ELb0ELb0ELb1ELb0ELb0ELb0ELb0ELb0ELi2ELi4ELi4ELi4ELb0EEENS1_24CollectiveEpilogueBwdGQAISA_fSD_Li256ELb0ELb0EEENS1_19SingleTileSchedulerILb0ELb0ELb0ELi128EEEEEEEEEvNT_6ParamsE$_ZZN4cute4takeILi1ELi2ENS_5tupleIJNS1_IJNS_1CILi1EEENS2_ILi0EEEEEEiEEEEEDaRKT1_ENKUlDpRKT_E_clIJiEEEDaSD_,($_ZN7cutlass13device_kernelIN5flash19enable_sm80_to_sm89INS1_16FlashAttnBwdSm80INS1_25CollectiveMainloopBwdSm80ILi2ELi2EN4cute5tupleIJNS5_1CILi128EEES8_NS7_ILi64EEEEEENS_10bfloat16_tEfNS_4arch4Sm80ELb0ELb0ELb1ELb0ELb0ELb0ELb0ELb0ELi2ELi4ELi4ELi4ELb0EEENS1_24CollectiveEpilogueBwdGQAISA_fSD_Li256ELb0ELb0EEENS1_19SingleTileSchedulerILb0ELb0ELb0ELi128EEEEEEEEEvNT_6ParamsE$_ZZN4cute4takeILi1ELi3ENS_5tupleIJNS1_IJNS_1CILi1EEENS2_ILi512EEEiEEENS2_ILi4096EEENS1_IJNS1_IJiiEEENS2_ILi8192EEEEEEEEEEEDaRKT1_ENKUlDpRKT_E_clIJS6_S9_EEEDaSH_ - $_ZN7cutlass13device_kernelIN5flash19enable_sm80_to_sm89INS1_16FlashAttnBwdSm80INS1_25CollectiveMainloopBwdSm80ILi2ELi2EN4cute5tupleIJNS5_1CILi128EEES8_NS7_ILi64EEEEEENS_10bfloat16_tEfNS_4arch4Sm80ELb0ELb0ELb1ELb0ELb0ELb0ELb0ELb0ELi2ELi4ELi4ELi4ELb0EEENS1_24CollectiveEpilogueBwdGQAISA_fSD_Li256ELb0ELb0EEENS1_19SingleTileSchedulerILb0ELb0ELb0ELi128EEEEEEEEEvNT_6ParamsE$_ZZN4cute4takeILi1ELi2ENS_5tupleIJNS1_IJNS_1CILi1EEENS2_ILi0EEEEEEiEEEEEDaRKT1_ENKUlDpRKT_E_clIJiEEEDaSD_)
$_ZN7cutlass13device_kernelIN5flash19enable_sm80_to_sm89INS1_16FlashAttnBwdSm80INS1_25CollectiveMainloopBwdSm80ILi2ELi2EN4cute5tupleIJNS5_1CILi128EEES8_NS7_ILi64EEEEEENS_10bfloat16_tEfNS_4arch4Sm80ELb0ELb0ELb1ELb0ELb0ELb0ELb0ELb0ELi2ELi4ELi4ELi4ELb0EEENS1_24CollectiveEpilogueBwdGQAISA_fSD_Li256ELb0ELb0EEENS1_19SingleTileSchedulerILb0ELb0ELb0ELi128EEEEEEEEEvNT_6ParamsE$_ZZN4cute4takeILi1ELi2ENS_5tupleIJNS1_IJNS_1CILi1EEENS2_ILi0EEEEEEiEEEEEDaRKT1_ENKUlDpRKT_E_clIJiEEEDaSD_:
[----:B------:R-:W-:Y:S02]  /*b8d0*/  IADD3 R2, R1, 0x1680, RZ ;  /* 0x0000168001027810 */ /* 0x000fe40007ffe0ff */
[----:B------:R-:W-:Y:S02]  /*b8e0*/  MOV R6, 0xb910 ;  /* 0x0000b91000067802 */ /* 0x000fe40000000f00 */
[----:B------:R-:W-:Y:S02]  /*b8f0*/  IADD3 R2, R2, c[0x0][0x20], RZ ;  /* 0x0000080002027a10 */ /* 0x000fe40007ffe0ff */
[----:B------:R-:W-:Y:S05]  /*b900*/  CALL.REL.NOINC `($_ZN7cutlass13device_kernelIN5flash19enable_sm80_to_sm89INS1_16FlashAttnBwdSm80INS1_25CollectiveMainloopBwdSm80ILi2ELi2EN4cute5tupleIJNS5_1CILi128EEES8_NS7_ILi64EEEEEENS_10bfloat16_tEfNS_4arch4Sm80ELb0ELb0ELb1ELb0ELb0ELb0ELb0ELb0ELi2ELi4ELi4ELi4ELb0EEENS1_24CollectiveEpilogueBwdGQAISA_fSD_Li256ELb0ELb0EEENS1_19SingleTileSchedulerILb0ELb0ELb0ELi128EEEEEEEEEvNT_6ParamsE$_ZN4cute3eso3ESOILb0ELb1EJiEEC2ERKi) ;  /* 0xffffad7000007944 */ /* 0x000fea0003c3ffff */
[----:B-1----:R1:W5:Y:S01]  /*b910*/  LDL R3, [R1+0x1680] ;  /* 0x0016800001037983 */ /* 0x0023620000100800 */
[----:B------:R-:W-:-:S04]  /*b920*/  MOV R9, 0x0 ;  /* 0x0000000000097802 */ /* 0x000fc80000000f00 */
[----:B------:R-:W-:Y:S05]  /*b930*/  RET.REL.NODEC R8 `(_ZN7cutlass13device_kernelIN5flash19enable_sm80_to_sm89INS1_16FlashAttnBwdSm80INS1_25CollectiveMainloopBwdSm80ILi2ELi2EN4cute5tupleIJNS5_1CILi128EEES8_NS7_ILi64EEEEEENS_10bfloat16_tEfNS_4arch4Sm80ELb0ELb0ELb1ELb0ELb0ELb0ELb0ELb0ELi2ELi4ELi4ELi4ELb0EEENS1_24CollectiveEpilogueBwdGQAISA_fSD_Li256ELb0ELb0EEENS1_19SingleTileSchedulerILb0ELb0ELb0ELi128EEEEEEEEEvNT_6ParamsE) ;  /* 0xffff46c008007950 */ /* 0x000fea0003c3ffff */
        .type           $_ZN7cutlass13device_kernelIN5flash19enable_sm80_to_sm89INS1_16FlashAttnBwdSm80INS1_25CollectiveMainloopBwdSm80ILi2ELi2EN4cute5tupleIJNS5_1CILi128EEES8_NS7_ILi64EEEEEENS_10bfloat16_tEfNS_4arch4Sm80ELb0ELb0ELb1ELb0ELb0ELb0ELb0ELb0ELi2ELi4ELi4ELi4ELb0EEENS1_24CollectiveEpilogueBwdGQAISA_fSD_Li256ELb0ELb0EEENS1_19SingleTileSchedulerILb0ELb0ELb0ELi128EEEEEEEEEvNT_6ParamsE$_ZZN4cute4takeILi1ELi3ENS_5tupleIJNS1_IJNS_1CILi1EEENS2_ILi512EEEiEEENS2_ILi4096EEENS1_IJNS1_IJiiEEENS2_ILi8192EEEEEEEEEEEDaRKT1_ENKUlDpRKT_E_clIJS6_S9_EEEDaSH_,@function
        .size           $_ZN7cutlass13device_kernelIN5flash19enable_sm80_to_sm89INS1_16FlashAttnBwdSm80INS1_25CollectiveMainloopBwdSm80ILi2ELi2EN4cute5tupleIJNS5_1CILi128EEES8_NS7_ILi64EEEEEENS_10bfloat16_tEfNS_4arch4Sm80ELb0ELb0ELb1ELb0ELb0ELb0ELb0ELb0ELi2ELi4ELi4ELi4ELb0EEENS1_24CollectiveEpilogueBwdGQAISA_fSD_Li256ELb0ELb0EEENS1_19SingleTileSchedulerILb0ELb0ELb0ELi128EEEEEEEEEvNT_6ParamsE$_ZZN4cute4takeILi1ELi3ENS_5tupleIJNS1_IJNS_1CILi1EEENS2_ILi512EEEiEEENS2_ILi4096EEENS1_IJNS1_IJiiEEENS2_ILi8192EEEEEEEEEEEDaRKT1_ENKUlDpRKT_E_clIJS6_S9_EEEDaSH_,($_ZN7cutlass13device_kernelIN5flash19enable_sm80_to_sm89INS1_16FlashAttnBwdSm80INS1_25CollectiveMainloopBwdSm80ILi2ELi2EN4cute5tupleIJNS5_1CILi128EEES8_NS7_ILi64EEEEEENS_10bfloat16_tEfNS_4arch4Sm80ELb0ELb0ELb1ELb0ELb0ELb0ELb0ELb0ELi2ELi4ELi4ELi4ELb0EEENS1_24CollectiveEpilogueBwdGQAISA_fSD_Li256ELb0ELb0EEENS1_19SingleTileSchedulerILb0ELb0ELb0ELi128EEEEEEEEEvNT_6ParamsE$_ZZN4cute4takeILi1ELi3ENS_5tupleIJNS1_IJNS_1CILi1EEENS2_ILi512EEEiEEENS2_ILi4096EEENS1_IJiiEEEEEEEEDaRKT1_ENKUlDpRKT_E_clIJS6_S7_EEEDaSF_ - $_ZN7cutlass13device_kernelIN5flash19enable_sm80_to_sm89INS1_16FlashAttnBwdSm80INS1_25CollectiveMainloopBwdSm80ILi2ELi2EN4cute5tupleIJNS5_1CILi128EEES8_NS7_ILi64EEEEEENS_10bfloat16_tEfNS_4arch4Sm80ELb0ELb0ELb1ELb0ELb0ELb0ELb0ELb0ELi2ELi4ELi4ELi4ELb0EEENS1_24CollectiveEpilogueBwdGQAISA_fSD_Li256ELb0ELb0EEENS1_19SingleTileSchedulerILb0ELb0ELb0ELi128EEEEEEEEEvNT_6ParamsE$_ZZN4cute4takeILi1ELi3ENS_5tupleIJNS1_IJNS_1CILi1EEENS2_ILi512EEEiEEENS2_ILi4096EEENS1_IJNS1_IJiiEEENS2_ILi8192EEEEEEEEEEEDaRKT1_ENKUlDpRKT_E_clIJS6_S9_EEEDaSH_)
$_ZN7cutlass13device_kernelIN5flash19enable_sm80_to_sm89INS1_16FlashAttnBwdSm80INS1_25CollectiveMainloopBwdSm80ILi2ELi2EN4cute5tupleIJNS5_1CILi128EEES8_NS7_ILi64EEEEEENS_10bfloat16_tEfNS_4arch4Sm80ELb0ELb0ELb1ELb0ELb0ELb0ELb0ELb0ELi2ELi4ELi4ELi4ELb0EEENS1_24CollectiveEpilogueBwdGQAISA_fSD_Li256ELb0ELb0EEENS1_19SingleTileSchedulerILb0ELb0ELb0ELi128EEEEEEEEEvNT_6ParamsE$_ZZN4cute4takeILi1ELi3ENS_5tupleIJNS1_IJNS_1CILi1EEENS2_ILi512EEEiEEENS2_ILi4096EEENS1_IJNS1_IJiiEEENS2_ILi8192EEEEEEEEEEEDaRKT1_ENKUlDpRKT_E_clIJS6_S9_EEEDaSH_:
[----:B------:R-:W-:Y:S02]  /*b940*/  IADD3 R2, R1, 0x1680, RZ ;  /* 0x0000168001027810 */ /* 0x000fe40007ffe0ff */
[----:B------:R-:W-:Y:S02]  /*b950*/  MOV R6, 0xb980 ;  /* 0x0000b98000067802 */ /* 0x000fe40000000f00 */
[----:B------:R-:W-:Y:S02]  /*b960*/  IADD3 R2, R2, c[0x0][0x20], RZ ;  /* 0x0000080002027a10 */ /* 0x000fe40007ffe0ff */
[----:B------:R-:W-:Y:S05]  /*b970*/  CALL.REL.NOINC `($_ZN7cutlass13device_kernelIN5flash19enable_sm80_to_sm89INS1_16FlashAttnBwdSm80INS1_25CollectiveMainloopBwdSm80ILi2ELi2EN4cute5tupleIJNS5_1CILi128EEES8_NS7_ILi64EEEEEENS_10bfloat16_tEfNS_4arch4Sm80ELb0ELb0ELb1ELb0ELb0ELb0ELb0ELb0ELi2ELi4ELi4ELi4ELb0EEENS1_24CollectiveEpilogueBwdGQAISA_fSD_Li256ELb0ELb0EEENS1_19SingleTileSchedulerILb0ELb0ELb0ELi128EEEEEEEEEvNT_6ParamsE$_ZN4cute3eso3ESOILb1ELb0EJNS_1CILi4096EEENS_5tupleIJNS4_IJiiEEENS2_ILi8192EEEEEEEEC2ERKS3_RKS7_) ;  /* 0xffffb94000007944 */ /* 0x000fea0003c3ffff */
[----:B-1----:R1:W5:Y:S01]  /*b980*/  LDL.64 R2, [R1+0x1680] ;  /* 0x0016800001027983 */ /* 0x0023620000100a00 */
[----:B------:R-:W-:-:S04]  /*b990*/  MOV R5, 0x0 ;  /* 0x0000000000057802 */ /* 0x000fc80000000f00 */
[----:B------:R-:W-:Y:S05]  /*b9a0*/  RET.REL.NODEC R4 `(_ZN7cutlass13device_kernelIN5flash19enable_sm80_to_sm89INS1_16FlashAttnBwdSm80INS1_25CollectiveMainloopBwdSm80ILi2ELi2EN4cute5tupleIJNS5_1CILi128EEES8_NS7_ILi64EEEEEENS_10bfloat16_tEfNS_4arch4Sm80ELb0ELb0ELb1ELb0ELb0ELb0ELb0ELb0ELi2ELi4ELi4ELi4ELb0EEENS1_24CollectiveEpilogueBwdGQAISA_fSD_Li256ELb0ELb0EEENS1_19SingleTileSchedulerILb0ELb0ELb0ELi128EEEEEEEEEvNT_6ParamsE) ;  /* 0xffff465004007950 */ /* 0x000fea0003c3ffff */
        .type           $_ZN7cutlass13device_kernelIN5flash19enable_sm80_to_sm89INS1_16FlashAttnBwdSm80INS1_25CollectiveMainloopBwdSm80ILi2ELi2EN4cute5tupleIJNS5_1CILi128EEES8_NS7_ILi64EEEEEENS_10bfloat16_tEfNS_4arch4Sm80ELb0ELb0ELb1ELb0ELb0ELb0ELb0ELb0ELi2ELi4ELi4ELi4ELb0EEENS1_24CollectiveEpilogueBwdGQAISA_fSD_Li256ELb0ELb0EEENS1_19SingleTileSchedulerILb0ELb0ELb0ELi128EEEEEEEEEvNT_6ParamsE$_ZZN4cute4takeILi1ELi3ENS_5tupleIJNS1_IJNS_1CILi1EEENS2_ILi512EEEiEEENS2_ILi4096EEENS1_IJiiEEEEEEEEDaRKT1_ENKUlDpRKT_E_clIJS6_S7_EEEDaSF_,@function
        .size           $_ZN7cutlass13device_kernelIN5flash19enable_sm80_to_sm89INS1_16FlashAttnBwdSm80INS1_25CollectiveMainloopBwdSm80ILi2ELi2EN4cute5tupleIJNS5_1CILi128EEES8_NS7_ILi64EEEEEENS_10bfloat16_tEfNS_4arch4Sm80ELb0ELb0ELb1ELb0ELb0ELb0ELb0ELb0ELi2ELi4ELi4ELi4ELb0EEENS1_24CollectiveEpilogueBwdGQAISA_fSD_Li256ELb0ELb0EEENS1_19SingleTileSchedulerILb0ELb0ELb0ELi128EEEEEEEEEvNT_6ParamsE$_ZZN4cute4takeILi1ELi3ENS_5tupleIJNS1_IJNS_1CILi1EEENS2_ILi512EEEiEEENS2_ILi4096EEENS1_IJiiEEEEEEEEDaRKT1_ENKUlDpRKT_E_clIJS6_S7_EEEDaSF_,($_ZN7cutlass13device_kernelIN5flash19enable_sm80_to_sm89INS1_16FlashAttnBwdSm80INS1_25CollectiveMainloopBwdSm80ILi2ELi2EN4cute5tupleIJNS5_1CILi128EEES8_NS7_ILi64EEEEEENS_10bfloat16_tEfNS_4arch4Sm80ELb0ELb0ELb1ELb0ELb0ELb0ELb0ELb0ELi2ELi4ELi4ELi4ELb0EEENS1_24CollectiveEpilogueBwdGQAISA_fSD_Li256ELb0ELb0EEENS1_19SingleTileSchedulerILb0ELb0ELb0ELi128EEEEEEEEEvNT_6ParamsE$_ZZN4cute4takeILi1ELi3ENS_5tupleIJNS1_IJNS_1CILi1EEEiEEENS2_ILi1024EEENS1_IJiiEEEEEEEEDaRKT1_ENKUlDpRKT_E_clIJS5_S6_EEEDaSE_ - $_ZN7cutlass13device_kernelIN5flash19enable_sm80_to_sm89INS1_16FlashAttnBwdSm80INS1_25CollectiveMainloopBwdSm80ILi2ELi2EN4cute5tupleIJNS5_1CILi128EEES8_NS7_ILi64EEEEEENS_10bfloat16_tEfNS_4arch4Sm80ELb0ELb0ELb1ELb0ELb0ELb0ELb0ELb0ELi2ELi4ELi4ELi4ELb0EEENS1_24CollectiveEpilogueBwdGQAISA_fSD_Li256ELb0ELb0EEENS1_19SingleTileSchedulerILb0ELb0ELb0ELi128EEEEEEEEEvNT_6ParamsE$_ZZN4cute4takeILi1ELi3ENS_5tupleIJNS1_IJNS_1CILi1EEENS2_ILi512EEEiEEENS2_ILi4096EEENS1_IJiiEEEEEEEEDaRKT1_ENKUlDpRKT_E_clIJS6_S7_EEEDaSF_)
$_ZN7cutlass13device_kernelIN5flash19enable_sm80_to_sm89INS1_16FlashAttnBwdSm80INS1_25CollectiveMainloopBwdSm80ILi2ELi2EN4cute5tupleIJNS5_1CILi128EEES8_NS7_ILi64EEEEEENS_10bfloat16_tEfNS_4arch4Sm80ELb0ELb0ELb1ELb0ELb0ELb0ELb0ELb0ELi2ELi4ELi4ELi4ELb0EEENS1_24CollectiveEpilogueBwdGQAISA_fSD_Li256ELb0ELb0EEENS1_19SingleTileSchedulerILb0ELb0ELb0ELi128EEEEEEEEEvNT_6ParamsE$_ZZN4cute4takeILi1ELi3ENS_5tupleIJNS1_IJNS_1CILi1EEENS2_ILi512EEEiEEENS2_ILi4096EEENS1_IJiiEEEEEEEEDaRKT1_ENKUlDpRKT_E_clIJS6_S7_EEEDaSF_:
[----:B------:R-:W-:Y:S02]  /*b9b0*/  IADD3 R2, R1, 0x1380, RZ ;  /* 0x0000138001027810 */ /* 0x000fe40007ffe0ff */
[----:B------:R-:W-:Y:S02]  /*b9c0*/  MOV R6, 0xb9f0 ;  /* 0x0000b9f000067802 */ /* 0x000fe40000000f00 */
[----:B------:R-:W-:Y:S02]  /*b9d0*/  IADD3 R2, R2, c[0x0][0x20], RZ ;  /* 0x0000080002027a10 */ /* 0x000fe40007ffe0ff */
[----:B------:R-:W-:Y:S05]  /*b9e0*/  CALL.REL.NOINC `($_ZN7cutlass13device_kernelIN5flash19enable_sm80_to_sm89INS1_16FlashAttnBwdSm80INS1_25CollectiveMainloopBwdSm80ILi2ELi2EN4cute5tupleIJNS5_1CILi128EEES8_NS7_ILi64EEEEEENS_10bfloat16_tEfNS_4arch4Sm80ELb0ELb0ELb1ELb0ELb0ELb0ELb0ELb0ELi2ELi4ELi4ELi4ELb0EEENS1_24CollectiveEpilogueBwdGQAISA_fSD_Li256ELb0ELb0EEENS1_19SingleTileSchedulerILb0ELb0ELb0ELi128EEEEEEEEEvNT_6ParamsE$_ZN4cute3eso3ESOILb1ELb0EJNS_1CILi4096EEENS_5tupleIJiiEEEEEC2ERKS3_RKS5_) ;  /* 0xffffb92000007944 */ /* 0x000fea0003c3ffff */
[----:B-1----:R1:W5:Y:S01]  /*b9f0*/  LDL.64 R2, [R1+0x1380] ;  /* 0x0013800001027983 */ /* 0x0023620000100a00 */
[----:B------:R-:W-:-:S04]  /*ba00*/  MOV R5, 0x0 ;  /* 0x0000000000057802 */ /* 0x000fc80000000f00 */
[----:B------:R-:W-:Y:S05]  /*ba10*/  RET.REL.NODEC R4 `(_ZN7cutlass13device_kernelIN5flash19enable_sm80_to_sm89INS1_16FlashAttnBwdSm80INS1_25CollectiveMainloopBwdSm80ILi2ELi2EN4cute5tupleIJNS5_1CILi128EEES8_NS7_ILi64EEEEEENS_10bfloat16_tEfNS_4arch4Sm80ELb0ELb0ELb1ELb0ELb0ELb0ELb0ELb0ELi2ELi4ELi4ELi4ELb0EEENS1_24CollectiveEpilogueBwdGQAISA_fSD_Li256ELb0ELb0EEENS1_19SingleTileSchedulerILb0ELb0ELb0ELi128EEEEEEEEEvNT_6ParamsE) ;  /* 0xffff45e004007950 */ /* 0x000fea0003c3ffff */
        .type           $_ZN7cutlass13device_kernelIN5flash19enable_sm80_to_sm89INS1_16FlashAttnBwdSm80INS1_25CollectiveMainloopBwdSm80ILi2ELi2EN4cute5tupleIJNS5_1CILi128EEES8_NS7_ILi64EEEEEENS_10bfloat16_tEfNS_4arch4Sm80ELb0ELb0ELb1ELb0ELb0ELb0ELb0ELb0ELi2ELi4ELi4ELi4ELb0EEENS1_24CollectiveEpilogueBwdGQAISA_fSD_Li256ELb0ELb0EEENS1_19SingleTileSchedulerILb0ELb0ELb0ELi128EEEEEEEEEvNT_6ParamsE$_ZZN4cute4takeILi1ELi3ENS_5tupleIJNS1_IJNS_1CILi1EEEiEEENS2_ILi1024EEENS1_IJiiEEEEEEEEDaRKT1_ENKUlDpRKT_E_clIJS5_S6_EEEDaSE_,@function
        .size           $_ZN7cutlass13device_kernelIN5flash19enable_sm80_to_sm89INS1_16FlashAttnBwdSm80INS1_25CollectiveMainloopBwdSm80ILi2ELi2EN4cute5tupleIJNS5_1CILi128EEES8_NS7_ILi64EEEEEENS_10bfloat16_tEfNS_4arch4Sm80ELb0ELb0ELb1ELb0ELb0ELb0ELb0ELb0ELi2ELi4ELi4ELi4ELb0EEENS1_24CollectiveEpilogueBwdGQAISA_fSD_Li256ELb0ELb0EEENS1_19SingleTileSchedulerILb0ELb0ELb0ELi128EEEEEEEEEvNT_6ParamsE$_ZZN4cute4takeILi1ELi3ENS_5tupleIJNS1_IJNS_1CILi1EEEiEEENS2_ILi1024EEENS1_IJiiEEEEEEEEDaRKT1_ENKUlDpRKT_E_clIJS5_S6_EEEDaSE_,($_ZN7cutlass13device_kernelIN5flash19enable_sm80_to_sm89INS1_16FlashAttnBwdSm80INS1_25CollectiveMainloopBwdSm80ILi2ELi2EN4cute5tupleIJNS5_1CILi128EEES8_NS7_ILi64EEEEEENS_10bfloat16_tEfNS_4arch4Sm80ELb0ELb0ELb1ELb0ELb0ELb0ELb0ELb0ELi2ELi4ELi4ELi4ELb0EEENS1_24CollectiveEpilogueBwdGQAISA_fSD_Li256ELb0ELb0EEENS1_19SingleTileSchedulerILb0ELb0ELb0ELi128EEEEEEEEEvNT_6ParamsE$_ZZN4cute4takeILi1ELi3ENS_5tupleIJNS1_IJiNS_1CILi512EEEEEENS1_IJiiEEENS2_ILi1024EEEEEEEEDaRKT1_ENKUlDpRKT_E_clIJS5_S6_EEEDaSE_ - $_ZN7cutlass13device_kernelIN5flash19enable_sm80_to_sm89INS1_16FlashAttnBwdSm80INS1_25CollectiveMainloopBwdSm80ILi2ELi2EN4cute5tupleIJNS5_1CILi128EEES8_NS7_ILi64EEEEEENS_10bfloat16_tEfNS_4arch4Sm80ELb0ELb0ELb1ELb0ELb0ELb0ELb0ELb0ELi2ELi4ELi4ELi4ELb0EEENS1_24CollectiveEpilogueBwdGQAISA_fSD_Li256ELb0ELb0EEENS1_19SingleTileSchedulerILb0ELb0ELb0ELi128EEEEEEEEEvNT_6ParamsE$_ZZN4cute4takeILi1ELi3ENS_5tupleIJNS1_IJNS_1CILi1EEEiEEENS2_ILi1024EEENS1_IJiiEEEEEEEEDaRKT1_ENKUlDpRKT_E_clIJS5_S6_EEEDaSE_)
$_ZN7cutlass13device_kernelIN5flash19enable_sm80_to_sm89INS1_16FlashAttnBwdSm80INS1_25CollectiveMainloopBwdSm80ILi2ELi2EN4cute5tupleIJNS5_1CILi128EEES8_NS7_ILi64EEEEEENS_10bfloat16_tEfNS_4arch4Sm80ELb0ELb0ELb1ELb0ELb0ELb0ELb0ELb0ELi2ELi4ELi4ELi4ELb0EEENS1_24CollectiveEpilogueBwdGQAISA_fSD_Li256ELb0ELb0EEENS1_19SingleTileSchedulerILb0ELb0ELb0ELi128EEEEEEEEEvNT_6ParamsE$_ZZN4cute4takeILi1ELi3ENS_5tupleIJNS1_IJNS_1CILi1EEEiEEENS2_ILi1024EEENS1_IJiiEEEEEEEEDaRKT1_ENKUlDpRKT_E_clIJS5_S6_EEEDaSE_:
[----:B------:R-:W-:Y:S02]  /*ba20*/  IADD3 R2, R1, 0x1380, RZ ;  /* 0x0000138001027810 */ /* 0x000fe40007ffe0ff */
[----:B------:R-:W-:Y:S02]  /*ba30*/  MOV R6, 0xba60 ;  /* 0x0000ba6000067802 */ /* 0x000fe40000000f00 */
[----:B------:R-:W-:Y:S02]  /*ba40*/  IADD3 R2, R2, c[0x0][0x20], RZ ;  /* 0x0000080002027a10 */ /* 0x000fe40007ffe0ff */
[----:B------:R-:W-:Y:S05]  /*ba50*/  CALL.REL.NOINC `($_ZN7cutlass13device_kernelIN5flash19enable_sm80_to_sm89INS1_16FlashAttnBwdSm80INS1_25CollectiveMainloopBwdSm80ILi2ELi2EN4cute5tupleIJNS5_1CILi128EEES8_NS7_ILi64EEEEEENS_10bfloat16_tEfNS_4arch4Sm80ELb0ELb0ELb1ELb0ELb0ELb0ELb0ELb0ELi2ELi4ELi4ELi4ELb0EEENS1_24CollectiveEpilogueBwdGQAISA_fSD_Li256ELb0ELb0EEENS1_19SingleTileSchedulerILb0ELb0ELb0ELi128EEEEEEEEEvNT_6ParamsE$_ZN4cute3eso3ESOILb1ELb0EJNS_1CILi1024EEENS_5tupleIJiiEEEEEC2ERKS3_RKS5_) ;  /* 0xffffb31000007944 */ /* 0x000fea0003c3ffff */
[----:B-1----:R1:W5:Y:S01]  /*ba60*/  LDL.64 R2, [R1+0x1380] ;  /* 0x0013800001027983 */ /* 0x0023620000100a00 */
[----:B------:R-:W-:-:S04]  /*ba70*/  MOV R5, 0x0 ;  /* 0x0000000000057802 */ /* 0x000fc80000000f00 */
[----:B------:R-:W-:Y:S05]  /*ba80*/  RET.REL.NODEC R4 `(_ZN7cutlass13device_kernelIN5flash19enable_sm80_to_sm89INS1_16FlashAttnBwdSm80INS1_25CollectiveMainloopBwdSm80ILi2ELi2EN4cute5tupleIJNS5_1CILi128EEES8_NS7_ILi64EEEEEENS_10bfloat16_tEfNS_4arch4Sm80ELb0ELb0ELb1ELb0ELb0ELb0ELb0ELb0ELi2ELi4ELi4ELi4ELb0EEENS1_24CollectiveEpilogueBwdGQAISA_fSD_Li256ELb0ELb0EEENS1_19SingleTileSchedulerILb0ELb0ELb0ELi128EEEEEEEEEvNT_6ParamsE) ;  /* 0xffff457004007950 */ /* 0x000fea0003c3ffff */
        .type           $_ZN7cutlass13device_kernelIN5flash19enable_sm80_to_sm89INS1_16FlashAttnBwdSm80INS1_25CollectiveMainloopBwdSm80ILi2ELi2EN4cute5tupleIJNS5_1CILi128EEES8_NS7_ILi64EEEEEENS_10bfloat16_tEfNS_4arch4Sm80ELb0ELb0ELb1ELb0ELb0ELb0ELb0ELb0ELi2ELi4ELi4ELi4ELb0EEENS1_24CollectiveEpilogueBwdGQAISA_fSD_Li256ELb0ELb0EEENS1_19SingleTileSchedulerILb0ELb0ELb0ELi128EEEEEEEEEvNT_6ParamsE$_ZZN4cute4takeILi1ELi3ENS_5tupleIJNS1_IJiNS_1CILi512EEEEEENS1_IJiiEEENS2_ILi1024EEEEEEEEDaRKT1_ENKUlDpRKT_E_clIJS5_S6_EEEDaSE_,@function
        .size           $_ZN7cutlass13device_kernelIN5flash19enable_sm80_to_sm89INS1_16FlashAttnBwdSm80INS1_25CollectiveMainloopBwdSm80ILi2ELi2EN4cute5tupleIJNS5_1CILi128EEES8_NS7_ILi64EEEEEENS_10bfloat16_tEfNS_4arch4Sm80ELb0ELb0ELb1ELb0ELb0ELb0ELb0ELb0ELi2ELi4ELi4ELi4ELb0EEENS1_24CollectiveEpilogueBwdGQAISA_fSD_Li256ELb0ELb0EEENS1_19SingleTileSchedulerILb0ELb0ELb0ELi128EEEEEEEEEvNT_6ParamsE$_ZZN4cute4takeILi1ELi3ENS_5tupleIJNS1_IJiNS_1CILi512EEEEEENS1_IJiiEEENS2_ILi1024EEEEEEEEDaRKT1_ENKUlDpRKT_E_clIJS5_S6_EEEDaSE_,($_ZN7cutlass13device_kernelIN5flash19enable_sm80_to_sm89INS1_16FlashAttnBwdSm80INS1_25CollectiveMainloopBwdSm80ILi2ELi2EN4cute5tupleIJNS5_1CILi128EEES8_NS7_ILi64EEEEEENS_10bfloat16_tEfNS_4arch4Sm80ELb0ELb0ELb1ELb0ELb0ELb0ELb0ELb0ELi2ELi4ELi4ELi4ELb0EEENS1_24CollectiveEpilogueBwdGQAISA_fSD_Li256ELb0ELb0EEENS1_19SingleTileSchedulerILb0ELb0ELb0ELi128EEEEEEEEEvNT_6ParamsE$_ZZN4cute5sliceINS_5tupleIJNS1_IJNS_10UnderscoreENS_1CILi0EEEEEENS1_IJS4_S2_EEEEEENS1_IJNS1_IJNS1_IJNS3_ILi1EEES4_EEES4_EEENS1_IJNS1_IJS4_S4_EEEiEEEEEEEEDaRKT_RKT0_ENKUlRKT_RKT0_E_clIS6_SC_EEDaSM_SP_ - $_ZN7cutlass13device_kernelIN5flash19enable_sm80_to_sm89INS1_16FlashAttnBwdSm80INS1_25CollectiveMainloopBwdSm80ILi2ELi2EN4cute5tupleIJNS5_1CILi128EEES8_NS7_ILi64EEEEEENS_10bfloat16_tEfNS_4arch4Sm80ELb0ELb0ELb1ELb0ELb0ELb0ELb0ELb0ELi2ELi4ELi4ELi4ELb0EEENS1_24CollectiveEpilogueBwdGQAISA_fSD_Li256ELb0ELb0EEENS1_19SingleTileSchedulerILb0ELb0ELb0ELi128EEEEEEEEEvNT_6ParamsE$_ZZN4cute4takeILi1ELi3ENS_5tupleIJNS1_IJiNS_1CILi512EEEEEENS1_IJiiEEENS2_ILi1024EEEEEEEEDaRKT1_ENKUlDpRKT_E_clIJS5_S6_EEEDaSE_)
$_ZN7cutlass13device_kernelIN5flash19enable_sm80_to_sm89INS1_16FlashAttnBwdSm80INS1_25CollectiveMainloopBwdSm80ILi2ELi2EN4cute5tupleIJNS5_1CILi128EEES8_NS7_ILi64EEEEEENS_10bfloat16_tEfNS_4arch4Sm80ELb0ELb0ELb1ELb0ELb0ELb0ELb0ELb0ELi2ELi4ELi4ELi4ELb0EEENS1_24CollectiveEpilogueBwdGQAISA_fSD_Li256ELb0ELb0EEENS1_19SingleTileSchedulerILb0ELb0ELb0ELi128EEEEEEEEEvNT_6ParamsE$_ZZN4cute4takeILi1ELi3ENS_5tupleIJNS1_IJiNS_1CILi512EEEEEENS1_IJiiEEENS2_ILi1024EEEEEEEEDaRKT1_ENKUlDpRKT_E_clIJS5_S6_EEEDaSE_:
[----:B------:R-:W-:Y:S02]  /*ba90*/  IADD3 R2, R1, 0x1680, RZ ;  /* 0x0000168001027810 */ /* 0x000fe40007ffe0ff */
[----:B------:R-:W-:Y:S02]  /*baa0*/  MOV R6, 0xbad0 ;  /* 0x0000bad000067802 */ /* 0x000fe40000000f00 */
[----:B------:R-:W-:Y:S02]  /*bab0*/  IADD3 R2, R2, c[0x0][0x20], RZ ;  /* 0x0000080002027a10 */ /* 0x000fe40007ffe0ff */
[----:B------:R-:W-:Y:S05]  /*bac0*/  CALL.REL.NOINC `($_ZN7cutlass13device_kernelIN5flash19enable_sm80_to_sm89INS1_16FlashAttnBwdSm80INS1_25CollectiveMainloopBwdSm80ILi2ELi2EN4cute5tupleIJNS5_1CILi128EEES8_NS7_ILi64EEEEEENS_10bfloat16_tEfNS_4arch4Sm80ELb0ELb0ELb1ELb0ELb0ELb0ELb0ELb0ELi2ELi4ELi4ELi4ELb0EEENS1_24CollectiveEpilogueBwdGQAISA_fSD_Li256ELb0ELb0EEENS1_19SingleTileSchedulerILb0ELb0ELb0ELi128EEEEEEEEEvNT_6ParamsE$_ZN4cute3eso3ESOILb0ELb1EJNS_5tupleIJiiEEENS_1CILi1024EEEEEC2ERKS3_RKS5_) ;  /* 0xffffaac000007944 */ /* 0x000fea0003c3ffff */
[----:B-1----:R1:W5:Y:S01]  /*bad0*/  LDL.64 R2, [R1+0x1680] ;  /* 0x0016800001027983 */ /* 0x0023620000100a00 */
[----:B------:R-:W-:-:S04]  /*bae0*/  MOV R5, 0x0 ;  /* 0x0000000000057802 */ /* 0x000fc80000000f00 */
[----:B------:R-:W-:Y:S05]  /*baf0*/  RET.REL.NODEC R4 `(_ZN7cutlass13device_kernelIN5flash19enable_sm80_to_sm89INS1_16FlashAttnBwdSm80INS1_25CollectiveMainloopBwdSm80ILi2ELi2EN4cute5tupleIJNS5_1CILi128EEES8_NS7_ILi64EEEEEENS_10bfloat16_tEfNS_4arch4Sm80ELb0ELb0ELb1ELb0ELb0ELb0ELb0ELb0ELi2ELi4ELi4ELi4ELb0EEENS1_24CollectiveEpilogueBwdGQAISA_fSD_Li256ELb0ELb0EEENS1_19SingleTileSchedulerILb0ELb0ELb0ELi128EEEEEEEEEvNT_6ParamsE) ;  /* 0xffff450004007950 */ /* 0x000fea0003c3ffff */
        .type           $_ZN7cutlass13device_kernelIN5flash19enable_sm80_to_sm89INS1_16FlashAttnBwdSm80INS1_25CollectiveMainloopBwdSm80ILi2ELi2EN4cute5tupleIJNS5_1CILi128EEES8_NS7_ILi64EEEEEENS_10bfloat16_tEfNS_4arch4Sm80ELb0ELb0ELb1ELb0ELb0ELb0ELb0ELb0ELi2ELi4ELi4ELi4ELb0EEENS1_24CollectiveEpilogueBwdGQAISA_fSD_Li256ELb0ELb0EEENS1_19SingleTileSchedulerILb0ELb0ELb0ELi128EEEEEEEEEvNT_6ParamsE$_ZZN4cute5sliceINS_5tupleIJNS1_IJNS_10UnderscoreENS_1CILi0EEEEEENS1_IJS4_S2_EEEEEENS1_IJNS1_IJNS1_IJNS3_ILi1EEES4_EEES4_EEENS1_IJNS1_IJS4_S4_EEEiEEEEEEEEDaRKT_RKT0_ENKUlRKT_RKT0_E_clIS6_SC_EEDaSM_SP_,@function
        .size           $_ZN7cutlass13device_kernelIN5flash19enable_sm80_to_sm89INS1_16FlashAttnBwdSm80INS1_25CollectiveMainloopBwdSm80ILi2ELi2EN4cute5tupleIJNS5_1CILi128EEES8_NS7_ILi64EEEEEENS_10bfloat16_tEfNS_4arch4Sm80ELb0ELb0ELb1ELb0ELb0ELb0ELb0ELb0ELi2ELi4ELi4ELi4ELb0EEENS1_24CollectiveEpilogueBwdGQAISA_fSD_Li256ELb0ELb0EEENS1_19SingleTileSchedulerILb0ELb0ELb0ELi128EEEEEEEEEvNT_6ParamsE$_ZZN4cute5sliceINS_5tupleIJNS1_IJNS_10UnderscoreENS_1CILi0EEEEEENS1_IJS4_S2_EEEEEENS1_IJNS1_IJNS1_IJNS3_ILi1EEES4_EEES4_EEENS1_IJNS1_IJS4_S4_EEEiEEEEEEEEDaRKT_RKT0_ENKUlRKT_RKT0_E_clIS6_SC_EEDaSM_SP_,($_ZN7cutlass13device_kernelIN5flash19enable_sm80_to_sm89INS1_16FlashAttnBwdSm80INS1_25CollectiveMainloopBwdSm80ILi2ELi2EN4cute5tupleIJNS5_1CILi128EEES8_NS7_ILi64EEEEEENS_10bfloat16_tEfNS_4arch4Sm80ELb0ELb0ELb1ELb0ELb0ELb0ELb0ELb0ELi2ELi4ELi4ELi4ELb0EEENS1_24CollectiveEpilogueBwdGQAISA_fSD_Li256ELb0ELb0EEENS1_19SingleTileSchedulerILb0ELb0ELb0ELi128EEEEEEEEEvNT_6ParamsE$_ZZN4cute5sliceINS_5tupleIJNS_10UnderscoreES2_NS_1CILi0EEEEEENS1_IJNS1_IJNS3_ILi1EEES4_EEEiNS3_ILi1024EEEEEEEEDaRKT_RKT0_ENKUlRKT_RKT0_E_clIS2_iEEDaSI_SL_ - $_ZN7cutlass13device_kernelIN5flash19enable_sm80_to_sm89INS1_16FlashAttnBwdSm80INS1_25CollectiveMainloopBwdSm80ILi2ELi2EN4cute5tupleIJNS5_1CILi128EEES8_NS7_ILi64EEEEEENS_10bfloat16_tEfNS_4arch4Sm80ELb0ELb0ELb1ELb0ELb0ELb0ELb0ELb0ELi2ELi4ELi4ELi4ELb0EEENS1_24CollectiveEpilogueBwdGQAISA_fSD_Li256ELb0ELb0EEENS1_19SingleTileSchedulerILb0ELb0ELb0ELi128EEEEEEEEEvNT_6ParamsE$_ZZN4cute5sliceINS_5tupleIJNS1_IJNS_10UnderscoreENS_1CILi0EEEEEENS1_IJS4_S2_EEEEEENS1_IJNS1_IJNS1_IJNS3_ILi1EEES4_EEES4_EEENS1_IJNS1_IJS4_S4_EEEiEEEEEEEEDaRKT_RKT0_ENKUlRKT_RKT0_E_clIS6_SC_EEDaSM_SP_)
$_ZN7cutlass13device_kernelIN5flash19enable_sm80_to_sm89INS1_16FlashAttnBwdSm80INS1_25CollectiveMainloopBwdSm80ILi2ELi2EN4cute5tupleIJNS5_1CILi128EEES8_NS7_ILi64EEEEEENS_10bfloat16_tEfNS_4arch4Sm80ELb0ELb0ELb1ELb0ELb0ELb0ELb0ELb0ELi2ELi4ELi4ELi4ELb0EEENS1_24CollectiveEpilogueBwdGQAISA_fSD_Li256ELb0ELb0EEENS1_19SingleTileSchedulerILb0ELb0ELb0ELi128EEEEEEEEEvNT_6ParamsE$_ZZN4cute5sliceINS_5tupleIJNS1_IJNS_10UnderscoreENS_1CILi0EEEEEENS1_IJS4_S2_EEEEEENS1_IJNS1_IJNS1_IJNS3_ILi1EEES4_EEES4_EEENS1_IJNS1_IJS4_S4_EEEiEEEEEEEEDaRKT_RKT0_ENKUlRKT_RKT0_E_clIS6_SC_EEDaSM_SP_:
[----:B------:R-:W-:Y:S02]  /*bb00*/  MOV R10, 0xbb20 ;  /* 0x0000bb20000a7802 */ /* 0x000fe40000000f00 */
[----:B------:R-:W-:Y:S05]  /*bb10*/  CALL.REL.NOINC `($_ZN7cutlass13device_kernelIN5flash19enable_sm80_to_sm89INS1_16FlashAttnBwdSm80INS1_25CollectiveMainloopBwdSm80ILi2ELi2EN4cute5tupleIJNS5_1CILi128EEES8_NS7_ILi64EEEEEENS_10bfloat16_tEfNS_4arch4Sm80ELb0ELb0ELb1ELb0ELb0ELb0ELb0ELb0ELi2ELi4ELi4ELi4ELb0EEENS1_24CollectiveEpilogueBwdGQAISA_fSD_Li256ELb0ELb0EEENS1_19SingleTileSchedulerILb0ELb0ELb0ELi128EEEEEEEEEvNT_6ParamsE$_ZZN4cute6detail10lift_sliceINS_5tupleIJNS_1CILi0EEENS_10UnderscoreEEEENS2_IJNS2_IJS4_S4_EEEiEEEEEDaRKT_RKT0_ENKUlRKT_RKT0_E_clIS5_iEEDaSH_SK_) ;  /* 0x000002a000007944 */ /* 0x000fea0003c00000 */
[----:B------:R-:W-:Y:S02]  /*bb20*/  MOV R10, 0xbb40 ;  /* 0x0000bb40000a7802 */ /* 0x000fe40000000f00 */
[----:B-1---5:R-:W-:Y:S05]  /*bb30*/  CALL.REL.NOINC `($_ZN7cutlass13device_kernelIN5flash19enable_sm80_to_sm89INS1_16FlashAttnBwdSm80INS1_25CollectiveMainloopBwdSm80ILi2ELi2EN4cute5tupleIJNS5_1CILi128EEES8_NS7_ILi64EEEEEENS_10bfloat16_tEfNS_4arch4Sm80ELb0ELb0ELb1ELb0ELb0ELb0ELb0ELb0ELi2ELi4ELi4ELi4ELb0EEENS1_24CollectiveEpilogueBwdGQAISA_fSD_Li256ELb0ELb0EEENS1_19SingleTileSchedulerILb0ELb0ELb0ELi128EEEEEEEEEvNT_6ParamsE$_ZZN4cute12filter_tupleINS_5tupleIJNS_1CILi0EEENS_10UnderscoreEEEENS1_IJNS1_IJS3_S3_EEEiEEEZNS_6detail10lift_sliceIS5_S7_EEDaRKT_RKT0_EUlRKT_RKT0_E_EEDaSC_SF_OT1_ENKUlDpSI_E_clIJNS1_IJEEENS1_IJiEEEEEEDaSP_) ;  /* 0xffffefb000007944 */ /* 0x022fea0003c3ffff */
[----:B------:R-:W-:Y:S02]  /*bb40*/  MOV R9, 0x0 ;  /* 0x0000000000097802 */ /* 0x000fe40000000f00 */
[----:B-----5:R-:W-:Y:S02]  /*bb50*/  MOV R3, R2 ;  /* 0x0000000200037202 */ /* 0x020fe40000000f00 */
[----:B------:R-:W-:Y:S05]  /*bb60*/  RET.REL.NODEC R8 `(_ZN7cutlass13device_kernelIN5flash19enable_sm80_to_sm89INS1_16FlashAttnBwdSm80INS1_25CollectiveMainloopBwdSm80ILi2ELi2EN4cute5tupleIJNS5_1CILi128EEES8_NS7_ILi64EEEEEENS_10bfloat16_tEfNS_4arch4Sm80ELb0ELb0ELb1ELb0ELb0ELb0ELb0ELb0ELi2ELi4ELi4ELi4ELb0EEENS1_24CollectiveEpilogueBwdGQAISA_fSD_Li256ELb0ELb0EEENS1_19SingleTileSchedulerILb0ELb0ELb0ELi128EEEEEEEEEvNT_6ParamsE) ;  /* 0xffff449008007950 */ /* 0x000fea0003c3ffff */
        .type           $_ZN7cutlass13device_kernelIN5flash19enable_sm80_to_sm89INS1_16FlashAttnBwdSm80INS1_25CollectiveMainloopBwdSm80ILi2ELi2EN4cute5tupleIJNS5_1CILi128EEES8_NS7_ILi64EEEEEENS_10bfloat16_tEfNS_4arch4Sm80ELb0ELb0ELb1ELb0ELb0ELb0ELb0ELb0ELi2ELi4ELi4ELi4ELb0EEENS1_24CollectiveEpilogueBwdGQAISA_fSD_Li256ELb0ELb0EEENS1_19SingleTileSchedulerILb0ELb0ELb0ELi128EEEEEEEEEvNT_6ParamsE$_ZZN4cute5sliceINS_5tupleIJNS_10UnderscoreES2_NS_1CILi0EEEEEENS1_IJNS1_IJNS3_ILi1EEES4_EEEiNS3_ILi1024EEEEEEEEDaRKT_RKT0_ENKUlRKT_RKT0_E_clIS2_iEEDaSI_SL_,@function
        .size           $_ZN7cutlass13device_kernelIN5flash19enable_sm80_to_sm89INS1_16FlashAttnBwdSm80INS1_25CollectiveMainloopBwdSm80ILi2ELi2EN4cute5tupleIJNS5_1CILi128EEES8_NS7_ILi64EEEEEENS_10bfloat16_tEfNS_4arch4Sm80ELb0ELb0ELb1ELb0ELb0ELb0ELb0ELb0ELi2ELi4ELi4ELi4ELb0EEENS1_24CollectiveEpilogueBwdGQAISA_fSD_Li256ELb0ELb0EEENS1_19SingleTileSchedulerILb0ELb0ELb0ELi128EEEEEEEEEvNT_6ParamsE$_ZZN4cute5sliceINS_5tupleIJNS_10UnderscoreES2_NS_1CILi0EEEEEENS1_IJNS1_IJNS3_ILi1EEES4_EEEiNS3_ILi1024EEEEEEEEDaRKT_RKT0_ENKUlRKT_RKT0_E_clIS2_iEEDaSI_SL_,($_ZN7cutlass13device_kernelIN5flash19enable_sm80_to_sm89INS1_16FlashAttnBwdSm80INS1_25CollectiveMainloopBwdSm80ILi2ELi2EN4cute5tupleIJNS5_1CILi128EEES8_NS7_ILi64EEEEEENS_10bfloat16_tEfNS_4arch4Sm80ELb0ELb0ELb1ELb0ELb0ELb0ELb0ELb0ELi2ELi4ELi4ELi4ELb0EEENS1_24CollectiveEpilogueBwdGQAISA_fSD_Li256ELb0ELb0EEENS1_19SingleTileSchedulerILb0ELb0ELb0ELi128EEEEEEEEEvNT_6ParamsE$_ZZN4cute5sliceINS_5tupleIJNS_10UnderscoreES2_S2_iEEENS1_IJNS1_IJNS_1CILi1EEENS4_ILi0EEEEEENS4_ILi4096EEENS1_IJiiEEENS1_IJS6_NS4_ILi8192EEEEEEEEEEEDaRKT_RKT0_ENKUlRKT_RKT0_E_clIS2_S9_EEDaSL_SO_ - $_ZN7cutlass13device_kernelIN5flash19enable_sm80_to_sm89INS1_16FlashAttnBwdSm80INS1_25CollectiveMainloopBwdSm80ILi2ELi2EN4cute5tupleIJNS5_1CILi128EEES8_NS7_ILi64EEEEEENS_10bfloat16_tEfNS_4arch4Sm80ELb0ELb0ELb1ELb0ELb0ELb0ELb0ELb0ELi2ELi4ELi4ELi4ELb0EEENS1_24CollectiveEpilogueBwdGQAISA_fSD_Li256ELb0ELb0EEENS1_19SingleTileSchedulerILb0ELb0ELb0ELi128EEEEEEEEEvNT_6ParamsE$_ZZN4cute5sliceINS_5tupleIJNS_10UnderscoreES2_NS_1CILi0EEEEEENS1_IJNS1_IJNS3_ILi1EEES4_EEEiNS3_ILi1024EEEEEEEEDaRKT_RKT0_ENKUlRKT_RKT0_E_clIS2_iEEDaSI_SL_)
$_ZN7cutlass13device_kernelIN5flash19enable_sm80_to_sm89INS1_16FlashAttnBwdSm80INS1_25CollectiveMainloopBwdSm80ILi2ELi2EN4cute5tupleIJNS5_1CILi128EEES8_NS7_ILi64EEEEEENS_10bfloat16_tEfNS_4arch4Sm80ELb0ELb0ELb1ELb0ELb0ELb0ELb0ELb0ELi2ELi4ELi4ELi4ELb0EEENS1_24CollectiveEpilogueBwdGQAISA_fSD_Li256ELb0ELb0EEENS1_19SingleTileSchedulerILb0ELb0ELb0ELi128EEEEEEEEEvNT_6ParamsE$_ZZN4cute5sliceINS_5tupleIJNS_10UnderscoreES2_NS_1CILi0EEEEEENS1_IJNS1_IJNS3_ILi1EEES4_EEEiNS3_ILi1024EEEEEEEEDaRKT_RKT0_ENKUlRKT_RKT0_E_clIS2_iEEDaSI_SL_:
[----:B------:R-:W-:Y:S02]  /*bb70*/  IADD3 R2, R1, 0x1680, RZ ;  /* 0x0000168001027810 */ /* 0x000fe40007ffe0ff */
[----:B------:R-:W-:Y:S02]  /*bb80*/  MOV R6, 0xbbb0 ;  /* 0x0000bbb000067802 */ /* 0x000fe40000000f00 */
[----:B------:R-:W-:Y:S02]  /*bb90*/  IADD3 R2, R2, c[0x0][0x20], RZ ;  /* 0x0000080002027a10 */ /* 0x000fe40007ffe0ff */
[----:B------:R-:W-:Y:S05]  /*bba0*/  CALL.REL.NOINC `($_ZN7cutlass13device_kernelIN5flash19enable_sm80_to_sm89INS1_16FlashAttnBwdSm80INS1_25CollectiveMainloopBwdSm80ILi2ELi2EN4cute5tupleIJNS5_1CILi128EEES8_NS7_ILi64EEEEEENS_10bfloat16_tEfNS_4arch4Sm80ELb0ELb0ELb1ELb0ELb0ELb0ELb0ELb0ELi2ELi4ELi4ELi4ELb0EEENS1_24CollectiveEpilogueBwdGQAISA_fSD_Li256ELb0ELb0EEENS1_19SingleTileSchedulerILb0ELb0ELb0ELi128EEEEEEEEEvNT_6ParamsE$_ZN4cute3eso3ESOILb0ELb1EJiEEC2ERKi) ;  /* 0xffffaad000007944 */ /* 0x000fea0003c3ffff */
[----:B-1----:R1:W5:Y:S01]  /*bbb0*/  LDL R3, [R1+0x1680] ;  /* 0x0016800001037983 */ /* 0x0023620000100800 */
[----:B------:R-:W-:-:S04]  /*bbc0*/  MOV R9, 0x0 ;  /* 0x0000000000097802 */ /* 0x000fc80000000f00 */
[----:B------:R-:W-:Y:S05]  /*bbd0*/  RET.REL.NODEC R8 `(_ZN7cutlass13device_kernelIN5flash19enable_sm80_to_sm89INS1_16FlashAttnBwdSm80INS1_25CollectiveMainloopBwdSm80ILi2ELi2EN4cute5tupleIJNS5_1CILi128EEES8_NS7_ILi64EEEEEENS_10bfloat16_tEfNS_4arch4Sm80ELb0ELb0ELb1ELb0ELb0ELb0ELb0ELb0ELi2ELi4ELi4ELi4ELb0EEENS1_24CollectiveEpilogueBwdGQAISA_fSD_Li256ELb0ELb0EEENS1_19SingleTileSchedulerILb0ELb0ELb0ELi128EEEEEEEEEvNT_6ParamsE) ;  /* 0xffff442008007950 */ /* 0x000fea0003c3ffff */
        .type           $_ZN7cutlass13device_kernelIN5flash19enable_sm80_to_sm89INS1_16FlashAttnBwdSm80INS1_25CollectiveMainloopBwdSm80ILi2ELi2EN4cute5tupleIJNS5_1CILi128EEES8_NS7_ILi64EEEEEENS_10bfloat16_tEfNS_4arch4Sm80ELb0ELb0ELb1ELb0ELb0ELb0ELb0ELb0ELi2ELi4ELi4ELi4ELb0EEENS1_24CollectiveEpilogueBwdGQAISA_fSD_Li256ELb0ELb0EEENS1_19SingleTileSchedulerILb0ELb0ELb0ELi128EEEEEEEEEvNT_6ParamsE$_ZZN4cute5sliceINS_5tupleIJNS_10UnderscoreES2_S2_iEEENS1_IJNS1_IJNS_1CILi1EEENS4_ILi0EEEEEENS4_ILi4096EEENS1_IJiiEEENS1_IJS6_NS4_ILi8192EEEEEEEEEEEDaRKT_RKT0_ENKUlRKT_RKT0_E_clIS2_S9_EEDaSL_SO_,@function
        .size           $_ZN7cutlass13device_kernelIN5flash19enable_sm80_to_sm89INS1_16FlashAttnBwdSm80INS1_25CollectiveMainloopBwdSm80ILi2ELi2EN4cute5tupleIJNS5_1CILi128EEES8_NS7_ILi64EEEEEENS_10bfloat16_tEfNS_4arch4Sm80ELb0ELb0ELb1ELb0ELb0ELb0ELb0ELb0ELi2ELi4ELi4ELi4ELb0EEENS1_24CollectiveEpilogueBwdGQAISA_fSD_Li256ELb0ELb0EEENS1_19SingleTileSchedulerILb0ELb0ELb0ELi128EEEEEEEEEvNT_6ParamsE$_ZZN4cute5sliceINS_5tupleIJNS_10UnderscoreES2_S2_iEEENS1_IJNS1_IJNS_1CILi1EEENS4_ILi0EEEEEENS4_ILi4096EEENS1_IJiiEEENS1_IJS6_NS4_ILi8192EEEEEEEEEEEDaRKT_RKT0_ENKUlRKT_RKT0_E_clIS2_S9_EEDaSL_SO_,($_ZN7cutlass13device_kernelIN5flash19enable_sm80_to_sm89INS1_16FlashAttnBwdSm80INS1_25CollectiveMainloopBwdSm80ILi2ELi2EN4cute5tupleIJNS5_1CILi128EEES8_NS7_ILi64EEEEEENS_10bfloat16_tEfNS_4arch4Sm80ELb0ELb0ELb1ELb0ELb0ELb0ELb0ELb0ELi2ELi4ELi4ELi4ELb0EEENS1_24CollectiveEpilogueBwdGQAISA_fSD_Li256ELb0ELb0EEENS1_19SingleTileSchedulerILb0ELb0ELb0ELi128EEEEEEEEEvNT_6ParamsE$_ZZN4cute5sliceINS_5tupleIJNS_10UnderscoreES2_S2_iEEENS1_IJNS1_IJNS_1CILi1EEENS4_ILi0EEEEEEiNS4_ILi1024EEENS4_ILi8192EEEEEEEEDaRKT_RKT0_ENKUlRKT_RKT0_E_clIS2_iEEDaSJ_SM_ - $_ZN7cutlass13device_kernelIN5flash19enable_sm80_to_sm89INS1_16FlashAttnBwdSm80INS1_25CollectiveMainloopBwdSm80ILi2ELi2EN4cute5tupleIJNS5_1CILi128EEES8_NS7_ILi64EEEEEENS_10bfloat16_tEfNS_4arch4Sm80ELb0ELb0ELb1ELb0ELb0ELb0ELb0ELb0ELi2ELi4ELi4ELi4ELb0EEENS1_24CollectiveEpilogueBwdGQAISA_fSD_Li256ELb0ELb0EEENS1_19SingleTileSchedulerILb0ELb0ELb0ELi128EEEEEEEEEvNT_6ParamsE$_ZZN4cute5sliceINS_5tupleIJNS_10UnderscoreES2_S2_iEEENS1_IJNS1_IJNS_1CILi1EEENS4_ILi0EEEEEENS4_ILi4096EEENS1_IJiiEEENS1_IJS6_NS4_ILi8192EEEEEEEEEEEDaRKT_RKT0_ENKUlRKT_RKT0_E_clIS2_S9_EEDaSL_SO_)
$_ZN7cutlass13device_kernelIN5flash19enable_sm80_to_sm89INS1_16FlashAttnBwdSm80INS1_25CollectiveMainloopBwdSm80ILi2ELi2EN4cute5tupleIJNS5_1CILi128EEES8_NS7_ILi64EEEEEENS_10bfloat16_tEfNS_4arch4Sm80ELb0ELb0ELb1ELb0ELb0ELb0ELb0ELb0ELi2ELi4ELi4ELi4ELb0EEENS1_24CollectiveEpilogueBwdGQAISA_fSD_Li256ELb0ELb0EEENS1_19SingleTileSchedulerILb0ELb0ELb0ELi128EEEEEEEEEvNT_6ParamsE$_ZZN4cute5sliceINS_5tupleIJNS_10UnderscoreES2_S2_iEEENS1_IJNS1_IJNS_1CILi1EEENS4_ILi0EEEEEENS4_ILi4096EEENS1_IJiiEEENS1_IJS6_NS4_ILi8192EEEEEEEEEEEDaRKT_RKT0_ENKUlRKT_RKT0_E_clIS2_S9_EEDaSL_SO_:
[----:B------:R-:W-:Y:S02]  /*bbe0*/  IADD3 R2, R1, 0x1380, RZ ;  /* 0x0000138001027810 */ /* 0x000fe40007ffe0ff */
[----:B------:R-:W-:Y:S02]  /*bbf0*/  MOV R6, 0xbc20 ;  /* 0x0000bc2000067802 */ /* 0x000fe40000000f00 */
[----:B------:R-:W-:Y:S02]  /*bc00*/  IADD3 R2, R2, c[0x0][0x20], RZ ;  /* 0x0000080002027a10 */ /* 0x000fe40007ffe0ff */
[----:B------:R-:W-:Y:S05]  /*bc10*/  CALL.REL.NOINC `($_ZN7cutlass13device_kernelIN5flash19enable_sm80_to_sm89INS1_16FlashAttnBwdSm80INS1_25CollectiveMainloopBwdSm80ILi2ELi2EN4cute5tupleIJNS5_1CILi128EEES8_NS7_ILi64EEEEEENS_10bfloat16_tEfNS_4arch4Sm80ELb0ELb0ELb1ELb0ELb0ELb0ELb0ELb0ELi2ELi4ELi4ELi4ELb0EEENS1_24CollectiveEpilogueBwdGQAISA_fSD_Li256ELb0ELb0EEENS1_19SingleTileSchedulerILb0ELb0ELb0ELi128EEEEEEEEEvNT_6ParamsE$_ZN4cute3eso3ESOILb0ELb1EJNS_5tupleIJiiEEEEEC2ERKS3_) ;  /* 0xffffa91000007944 */ /* 0x000fea0003c3ffff */
[----:B-1----:R1:W5:Y:S01]  /*bc20*/  LDL.64 R2, [R1+0x1380] ;  /* 0x0013800001027983 */ /* 0x0023620000100a00 */
[----:B------:R-:W-:-:S04]  /*bc30*/  MOV R5, 0x0 ;  /* 0x0000000000057802 */ /* 0x000fc80000000f00 */
[----:B------:R-:W-:Y:S05]  /*bc40*/  RET.REL.NODEC R4 `(_ZN7cutlass13device_kernelIN5flash19enable_sm80_to_sm89INS1_16FlashAttnBwdSm80INS1_25CollectiveMainloopBwdSm80ILi2ELi2EN4cute5tupleIJNS5_1CILi128EEES8_NS7_ILi64EEEEEENS_10bfloat16_tEfNS_4arch4Sm80ELb0ELb0ELb1ELb0ELb0ELb0ELb0ELb0ELi2ELi4ELi4ELi4ELb0EEENS1_24CollectiveEpilogueBwdGQAISA_fSD_Li256ELb0ELb0EEENS1_19SingleTileSchedulerILb0ELb0ELb0ELi128EEEEEEEEEvNT_6ParamsE) ;  /* 0xffff43b004007950 */ /* 0x000fea0003c3ffff */
        .type           $_ZN7cutlass13device_kernelIN5flash19enable_sm80_to_sm89INS1_16FlashAttnBwdSm80INS1_25CollectiveMainloopBwdSm80ILi2ELi2EN4cute5tupleIJNS5_1CILi128EEES8_NS7_ILi64EEEEEENS_10bfloat16_tEfNS_4arch4Sm80ELb0ELb0ELb1ELb0ELb0ELb0ELb0ELb0ELi2ELi4ELi4ELi4ELb0EEENS1_24CollectiveEpilogueBwdGQAISA_fSD_Li256ELb0ELb0EEENS1_19SingleTileSchedulerILb0ELb0ELb0ELi128EEEEEEEEEvNT_6ParamsE$_ZZN4cute5sliceINS_5tupleIJNS_10UnderscoreES2_S2_iEEENS1_IJNS1_IJNS_1CILi1EEENS4_ILi0EEEEEEiNS4_ILi1024EEENS4_ILi8192EEEEEEEEDaRKT_RKT0_ENKUlRKT_RKT0_E_clIS2_iEEDaSJ_SM_,@function
        .size           $_ZN7cutlass13device_kernelIN5flash19enable_sm80_to_sm89INS1_16FlashAttnBwdSm80INS1_25CollectiveMainloopBwdSm80ILi2ELi2EN4cute5tupleIJNS5_1CILi128EEES8_NS7_ILi64EEEEEENS_10bfloat16_tEfNS_4arch4Sm80ELb0ELb0ELb1ELb0ELb0ELb0ELb0ELb0ELi2ELi4ELi4ELi4ELb0EEENS1_24CollectiveEpilogueBwdGQAISA_fSD_Li256ELb0ELb0EEENS1_19SingleTileSchedulerILb0ELb0ELb0ELi128EEEEEEEEEvNT_6ParamsE$_ZZN4cute5sliceINS_5tupleIJNS_10UnderscoreES2_S2_iEEENS1_IJNS1_IJNS_1CILi1EEENS4_ILi0EEEEEEiNS4_ILi1024EEENS4_ILi8192EEEEEEEEDaRKT_RKT0_ENKUlRKT_RKT0_E_clIS2_iEEDaSJ_SM_,($_ZN7cutlass13device_kernelIN5flash19enable_sm80_to_sm89INS1_16FlashAttnBwdSm80INS1_25CollectiveMainloopBwdSm80ILi2ELi2EN4cute5tupleIJNS5_1CILi128EEES8_NS7_ILi64EEEEEENS_10bfloat16_tEfNS_4arch4Sm80ELb0ELb0ELb1ELb0ELb0ELb0ELb0ELb0ELi2ELi4ELi4ELi4ELb0EEENS1_24CollectiveEpilogueBwdGQAISA_fSD_Li256ELb0ELb0EEENS1_19SingleTileSchedulerILb0ELb0ELb0ELi128EEEEEEEEEvNT_6ParamsE$_ZZN4cute5sliceINS_5tupleIJNS_10UnderscoreES2_S2_iEEENS1_IJNS1_IJNS_1CILi1EEENS4_ILi0EEEEEElS6_lEEEEEDaRKT_RKT0_ENKUlRKT_RKT0_E_clIS2_lEEDaSH_SK_ - $_ZN7cutlass13device_kernelIN5flash19enable_sm80_to_sm89INS1_16FlashAttnBwdSm80INS1_25CollectiveMainloopBwdSm80ILi2ELi2EN4cute5tupleIJNS5_1CILi128EEES8_NS7_ILi64EEEEEENS_10bfloat16_tEfNS_4arch4Sm80ELb0ELb0ELb1ELb0ELb0ELb0ELb0ELb0ELi2ELi4ELi4ELi4ELb0EEENS1_24CollectiveEpilogueBwdGQAISA_fSD_Li256ELb0ELb0EEENS1_19SingleTileSchedulerILb0ELb0ELb0ELi128EEEEEEEEEvNT_6ParamsE$_ZZN4cute5sliceINS_5tupleIJNS_10UnderscoreES2_S2_iEEENS1_IJNS1_IJNS_1CILi1EEENS4_ILi0EEEEEEiNS4_ILi1024EEENS4_ILi8192EEEEEEEEDaRKT_RKT0_ENKUlRKT_RKT0_E_clIS2_iEEDaSJ_SM_)
$_ZN7cutlass13device_kernelIN5flash19enable_sm80_to_sm89INS1_16FlashAttnBwdSm80INS1_25CollectiveMainloopBwdSm80ILi2ELi2EN4cute5tupleIJNS5_1CILi128EEES8_NS7_ILi64EEEEEENS_10bfloat16_tEfNS_4arch4Sm80ELb0ELb0ELb1ELb0ELb0ELb0ELb0ELb0ELi2ELi4ELi4ELi4ELb0EEENS1_24CollectiveEpilogueBwdGQAISA_fSD_Li256ELb0ELb0EEENS1_19SingleTileSchedulerILb0ELb0ELb0ELi128EEEEEEEEEvNT_6ParamsE$_ZZN4cute5sliceINS_5tupleIJNS_10UnderscoreES2_S2_iEEENS1_IJNS1_IJNS_1CILi1EEENS4_ILi0EEEEEEiNS4_ILi1024EEENS4_ILi8192EEEEEEEEDaRKT_RKT0_ENKUlRKT_RKT0_E_clIS2_iEEDaSJ_SM_:
[----:B------:R-:W-:Y:S02]  /*bc50*/  IADD3 R2, R1, 0x1380, RZ ;  /* 0x0000138001027810 */ /* 0x000fe40007ffe0ff */
[----:B------:R-:W-:Y:S02]  /*bc60*/  MOV R6, 0xbc90 ;  /* 0x0000bc9000067802 */ /* 0x000fe40000000f00 */
[----:B------:R-:W-:Y:S02]  /*bc70*/  IADD3 R2, R2, c[0x0][0x20], RZ ;  /* 0x0000080002027a10 */ /* 0x000fe40007ffe0ff */
[----:B------:R-:W-:Y:S05]  /*bc80*/  CALL.REL.NOINC `($_ZN7cutlass13device_kernelIN5flash19enable_sm80_to_sm89INS1_16FlashAttnBwdSm80INS1_25CollectiveMainloopBwdSm80ILi2ELi2EN4cute5tupleIJNS5_1CILi128EEES8_NS7_ILi64EEEEEENS_10bfloat16_tEfNS_4arch4Sm80ELb0ELb0ELb1ELb0ELb0ELb0ELb0ELb0ELi2ELi4ELi4ELi4ELb0EEENS1_24CollectiveEpilogueBwdGQAISA_fSD_Li256ELb0ELb0EEENS1_19SingleTileSchedulerILb0ELb0ELb0ELi128EEEEEEEEEvNT_6ParamsE$_ZN4cute3eso3ESOILb0ELb1EJiEEC2ERKi) ;  /* 0xffffa9f000007944 */ /* 0x000fea0003c3ffff */
[----:B-1----:R1:W5:Y:S01]  /*bc90*/  LDL R3, [R1+0x1380] ;  /* 0x0013800001037983 */ /* 0x0023620000100800 */
[----:B------:R-:W-:Y:S02]  /*bca0*/  MOV R6, R4 ;  /* 0x0000000400067202 */ /* 0x000fe40000000f00 */
[----:B------:R-:W-:-:S04]  /*bcb0*/  MOV R7, 0x0 ;  /* 0x0000000000077802 */ /* 0x000fc80000000f00 */
[----:B------:R-:W-:Y:S05]  /*bcc0*/  RET.REL.NODEC R6 `(_ZN7cutlass13device_kernelIN5flash19enable_sm80_to_sm89INS1_16FlashAttnBwdSm80INS1_25CollectiveMainloopBwdSm80ILi2ELi2EN4cute5tupleIJNS5_1CILi128EEES8_NS7_ILi64EEEEEENS_10bfloat16_tEfNS_4arch4Sm80ELb0ELb0ELb1ELb0ELb0ELb0ELb0ELb0ELi2ELi4ELi4ELi4ELb0EEENS1_24CollectiveEpilogueBwdGQAISA_fSD_Li256ELb0ELb0EEENS1_19SingleTileSchedulerILb0ELb0ELb0ELi128EEEEEEEEEvNT_6ParamsE) ;  /* 0xffff433006007950 */ /* 0x000fea0003c3ffff */
        .type           $_ZN7cutlass13device_kernelIN5flash19enable_sm80_to_sm89INS1_16FlashAttnBwdSm80INS1_25CollectiveMainloopBwdSm80ILi2ELi2EN4cute5tupleIJNS5_1CILi128EEES8_NS7_ILi64EEEEEENS_10bfloat16_tEfNS_4arch4Sm80ELb0ELb0ELb1ELb0ELb0ELb0ELb0ELb0ELi2ELi4ELi4ELi4ELb0EEENS1_24CollectiveEpilogueBwdGQAISA_fSD_Li256ELb0ELb0EEENS1_19SingleTileSchedulerILb0ELb0ELb0ELi128EEEEEEEEEvNT_6ParamsE$_ZZN4cute5sliceINS_5tupleIJNS_10UnderscoreES2_S2_iEEENS1_IJNS1_IJNS_1CILi1EEENS4_ILi0EEEEEElS6_lEEEEEDaRKT_RKT0_ENKUlRKT_RKT0_E_clIS2_lEEDaSH_SK_,@function
        .size           $_ZN7cutlass13device_kernelIN5flash19enable_sm80_to_sm89INS1_16FlashAttnBwdSm80INS1_25CollectiveMainloopBwdSm80ILi2ELi2EN4cute5tupleIJNS5_1CILi128EEES8_NS7_ILi64EEEEEENS_10bfloat16_tEfNS_4arch4Sm80ELb0ELb0ELb1ELb0ELb0ELb0ELb0ELb0ELi2ELi4ELi4ELi4ELb0EEENS1_24CollectiveEpilogueBwdGQAISA_fSD_Li256ELb0ELb0EEENS1_19SingleTileSchedulerILb0ELb0ELb0ELi128EEEEEEEEEvNT_6ParamsE$_ZZN4cute5sliceINS_5tupleIJNS_10UnderscoreES2_S2_iEEENS1_IJNS1_IJNS_1CILi1EEENS4_ILi0EEEEEElS6_lEEEEEDaRKT_RKT0_ENKUlRKT_RKT0_E_clIS2_lEEDaSH_SK_,($_ZN7cutlass13device_kernelIN5flash19enable_sm80_to_sm89INS1_16FlashAttnBwdSm80INS1_25CollectiveMainloopBwdSm80ILi2ELi2EN4cute5tupleIJNS5_1CILi128EEES8_NS7_ILi64EEEEEENS_10bfloat16_tEfNS_4arch4Sm80ELb0ELb0ELb1ELb0ELb0ELb0ELb0ELb0ELi2ELi4ELi4ELi4ELb0EEENS1_24CollectiveEpilogueBwdGQAISA_fSD_Li256ELb0ELb0EEENS1_19SingleTileSchedulerILb0ELb0ELb0ELi128EEEEEEEEEvNT_6ParamsE$_ZZN4cute5sliceINS_5tupleIJNS_10UnderscoreES2_iEEENS1_IJNS1_IJNS_1CILi1EEENS4_ILi0EEEEEEiNS4_ILi1024EEEEEEEEDaRKT_RKT0_ENKUlRKT_RKT0_E_clIS2_iEEDaSI_SL_ - $_ZN7cutlass13device_kernelIN5flash19enable_sm80_to_sm89INS1_16FlashAttnBwdSm80INS1_25CollectiveMainloopBwdSm80ILi2ELi2EN4cute5tupleIJNS5_1CILi128EEES8_NS7_ILi64EEEEEENS_10bfloat16_tEfNS_4arch4Sm80ELb0ELb0ELb1ELb0ELb0ELb0ELb0ELb0ELi2ELi4ELi4ELi4ELb0EEENS1_24CollectiveEpilogueBwdGQAISA_fSD_Li256ELb0ELb0EEENS1_19SingleTileSchedulerILb0ELb0ELb0ELi128EEEEEEEEEvNT_6ParamsE$_ZZN4cute5sliceINS_5tupleIJNS_10UnderscoreES2_S2_iEEENS1_IJNS1_IJNS_1CILi1EEENS4_ILi0EEEEEElS6_lEEEEEDaRKT_RKT0_ENKUlRKT_RKT0_E_clIS2_lEEDaSH_SK_)
$_ZN7cutlass13device_kernelIN5flash19enable_sm80_to_sm89INS1_16FlashAttnBwdSm80INS1_25CollectiveMainloopBwdSm80ILi2ELi2EN4cute5tupleIJNS5_1CILi128EEES8_NS7_ILi64EEEEEENS_10bfloat16_tEfNS_4arch4Sm80ELb0ELb0ELb1ELb0ELb0ELb0ELb0ELb0ELi2ELi4ELi4ELi4ELb0EEENS1_24CollectiveEpilogueBwdGQAISA_fSD_Li256ELb0ELb0EEENS1_19SingleTileSchedulerILb0ELb0ELb0ELi128EEEEEEEEEvNT_6ParamsE$_ZZN4cute5sliceINS_5tupleIJNS_10UnderscoreES2_S2_iEEENS1_IJNS1_IJNS_1CILi1EEENS4_ILi0EEEEEElS6_lEEEEEDaRKT_RKT0_ENKUlRKT_RKT0_E_clIS2_lEEDaSH_SK_:
[----:B------:R-:W-:Y:S02]  /*bcd0*/  IADD3 R5, R1, 0x16a8, RZ ;  /* 0x000016a801057810 */ /* 0x000fe40007ffe0ff */
[----:B------:R-:W-:Y:S02]  /*bce0*/  MOV R6, 0xbd10 ;  /* 0x0000bd1000067802 */ /* 0x000fe40000000f00 */
[----:B------:R-:W-:Y:S02]  /*bcf0*/  IADD3 R5, R5, c[0x0][0x20], RZ ;  /* 0x0000080005057a10 */ /* 0x000fe40007ffe0ff */
[----:B------:R-:W-:Y:S05]  /*bd00*/  CALL.REL.NOINC `($_ZN7cutlass13device_kernelIN5flash19enable_sm80_to_sm89INS1_16FlashAttnBwdSm80INS1_25CollectiveMainloopBwdSm80ILi2ELi2EN4cute5tupleIJNS5_1CILi128EEES8_NS7_ILi64EEEEEENS_10bfloat16_tEfNS_4arch4Sm80ELb0ELb0ELb1ELb0ELb0ELb0ELb0ELb0ELi2ELi4ELi4ELi4ELb0EEENS1_24CollectiveEpilogueBwdGQAISA_fSD_Li256ELb0ELb0EEENS1_19SingleTileSchedulerILb0ELb0ELb0ELi128EEEEEEEEEvNT_6ParamsE$_ZN4cute3eso3ESOILb0ELb1EJlEEC2ERKl) ;  /* 0xffffab5000007944 */ /* 0x000fea0003c3ffff */
[----:B-1----:R1:W5:Y:S01]  /*bd10*/  LDL.64 R2, [R1+0x16a8] ;  /* 0x0016a80001027983 */ /* 0x0023620000100a00 */
[----:B------:R-:W-:-:S04]  /*bd20*/  MOV R5, 0x0 ;  /* 0x0000000000057802 */ /* 0x000fc80000000f00 */
[----:B------:R-:W-:Y:S05]  /*bd30*/  RET.REL.NODEC R4 `(_ZN7cutlass13device_kernelIN5flash19enable_sm80_to_sm89INS1_16FlashAttnBwdSm80INS1_25CollectiveMainloopBwdSm80ILi2ELi2EN4cute5tupleIJNS5_1CILi128EEES8_NS7_ILi64EEEEEENS_10bfloat16_tEfNS_4arch4Sm80ELb0ELb0ELb1ELb0ELb0ELb0ELb0ELb0ELi2ELi4ELi4ELi4ELb0EEENS1_24CollectiveEpilogueBwdGQAISA_fSD_Li256ELb0ELb0EEENS1_19SingleTileSchedulerILb0ELb0ELb0ELi128EEEEEEEEEvNT_6ParamsE) ;  /* 0xffff42c004007950 */ /* 0x000fea0003c3ffff */
        .type           $_ZN7cutlass13device_kernelIN5flash19enable_sm80_to_sm89INS1_16FlashAttnBwdSm80INS1_25CollectiveMainloopBwdSm80ILi2ELi2EN4cute5tupleIJNS5_1CILi128EEES8_NS7_ILi64EEEEEENS_10bfloat16_tEfNS_4arch4Sm80ELb0ELb0ELb1ELb0ELb0ELb0ELb0ELb0ELi2ELi4ELi4ELi4ELb0EEENS1_24CollectiveEpilogueBwdGQAISA_fSD_Li256ELb0ELb0EEENS1_19SingleTileSchedulerILb0ELb0ELb0ELi128EEEEEEEEEvNT_6ParamsE$_ZZN4cute5sliceINS_5tupleIJNS_10UnderscoreES2_iEEENS1_IJNS1_IJNS_1CILi1EEENS4_ILi0EEEEEEiNS4_ILi1024EEEEEEEEDaRKT_RKT0_ENKUlRKT_RKT0_E_clIS2_iEEDaSI_SL_,@function
        .size           $_ZN7cutlass13device_kernelIN5flash19enable_sm80_to_sm89INS1_16FlashAttnBwdSm80INS1_25CollectiveMainloopBwdSm80ILi2ELi2EN4cute5tupleIJNS5_1CILi128EEES8_NS7_ILi64EEEEEENS_10bfloat16_tEfNS_4arch4Sm80ELb0ELb0ELb1ELb0ELb0ELb0ELb0ELb0ELi2ELi4ELi4ELi4ELb0EEENS1_24CollectiveEpilogueBwdGQAISA_fSD_Li256ELb0ELb0EEENS1_19SingleTileSchedulerILb0ELb0ELb0ELi128EEEEEEEEEvNT_6ParamsE$_ZZN4cute5sliceINS_5tupleIJNS_10UnderscoreES2_iEEENS1_IJNS1_IJNS_1CILi1EEENS4_ILi0EEEEEEiNS4_ILi1024EEEEEEEEDaRKT_RKT0_ENKUlRKT_RKT0_E_clIS2_iEEDaSI_SL_,($_ZN7cutlass13device_kernelIN5flash19enable_sm80_to_sm89INS1_16FlashAttnBwdSm80INS1_25CollectiveMainloopBwdSm80ILi2ELi2EN4cute5tupleIJNS5_1CILi128EEES8_NS7_ILi64EEEEEENS_10bfloat16_tEfNS_4arch4Sm80ELb0ELb0ELb1ELb0ELb0ELb0ELb0ELb0ELi2ELi4ELi4ELi4ELb0EEENS1_24CollectiveEpilogueBwdGQAISA_fSD_Li256ELb0ELb0EEENS1_19SingleTileSchedulerILb0ELb0ELb0ELi128EEEEEEEEEvNT_6ParamsE$_ZZN4cute6detail10lift_sliceINS_5tupleIJNS_1CILi0EEENS_10UnderscoreEEEENS2_IJNS2_IJS4_S4_EEEiEEEEEDaRKT_RKT0_ENKUlRKT_RKT0_E_clIS5_iEEDaSH_SK_ - $_ZN7cutlass13device_kernelIN5flash19enable_sm80_to_sm89INS1_16FlashAttnBwdSm80INS1_25CollectiveMainloopBwdSm80ILi2ELi2EN4cute5tupleIJNS5_1CILi128EEES8_NS7_ILi64EEEEEENS_10bfloat16_tEfNS_4arch4Sm80ELb0ELb0ELb1ELb0ELb0ELb0ELb0ELb0ELi2ELi4ELi4ELi4ELb0EEENS1_24CollectiveEpilogueBwdGQAISA_fSD_Li256ELb0ELb0EEENS1_19SingleTileSchedulerILb0ELb0ELb0ELi128EEEEEEEEEvNT_6ParamsE$_ZZN4cute5sliceINS_5tupleIJNS_10UnderscoreES2_iEEENS1_IJNS1_IJNS_1CILi1EEENS4_ILi0EEEEEEiNS4_ILi1024EEEEEEEEDaRKT_RKT0_ENKUlRKT_RKT0_E_clIS2_iEEDaSI_SL_)
$_ZN7cutlass13device_kernelIN5flash19enable_sm80_to_sm89INS1_16FlashAttnBwdSm80INS1_25CollectiveMainloopBwdSm80ILi2ELi2EN4cute5tupleIJNS5_1CILi128EEES8_NS7_ILi64EEEEEENS_10bfloat16_tEfNS_4arch4Sm80ELb0ELb0ELb1ELb0ELb0ELb0ELb0ELb0ELi2ELi4ELi4ELi4ELb0EEENS1_24CollectiveEpilogueBwdGQAISA_fSD_Li256ELb0ELb0EEENS1_19SingleTileSchedulerILb0ELb0ELb0ELi128EEEEEEEEEvNT_6ParamsE$_ZZN4cute5sliceINS_5tupleIJNS_10UnderscoreES2_iEEENS1_IJNS1_IJNS_1CILi1EEENS4_ILi0EEEEEEiNS4_ILi1024EEEEEEEEDaRKT_RKT0_ENKUlRKT_RKT0_E_clIS2_iEEDaSI_SL_:
        /* <DEDUP_REMOVED lines=8> */
        .type           $_ZN7cutlass13device_kernelIN5flash19enable_sm80_to_sm89INS1_16FlashAttnBwdSm80INS1_25CollectiveMainloopBwdSm80ILi2ELi2EN4cute5tupleIJNS5_1CILi128EEES8_NS7_ILi64EEEEEENS_10bfloat16_tEfNS_4arch4Sm80ELb0ELb0ELb1ELb0ELb0ELb0ELb0ELb0ELi2ELi4ELi4ELi4ELb0EEENS1_24CollectiveEpilogueBwdGQAISA_fSD_Li256ELb0ELb0EEENS1_19SingleTileSchedulerILb0ELb0ELb0ELi128EEEEEEEEEvNT_6ParamsE$_ZZN4cute6detail10lift_sliceINS_5tupleIJNS_1CILi0EEENS_10UnderscoreEEEENS2_IJNS2_IJS4_S4_EEEiEEEEEDaRKT_RKT0_ENKUlRKT_RKT0_E_clIS5_iEEDaSH_SK_,@function
        .size           $_ZN7cutlass13device_kernelIN5flash19enable_sm80_to_sm89INS1_16FlashAttnBwdSm80INS1_25CollectiveMainloopBwdSm80ILi2ELi2EN4cute5tupleIJNS5_1CILi128EEES8_NS7_ILi64EEEEEENS_10bfloat16_tEfNS_4arch4Sm80ELb0ELb0ELb1ELb0ELb0ELb0ELb0ELb0ELi2ELi4ELi4ELi4ELb0EEENS1_24CollectiveEpilogueBwdGQAISA_fSD_Li256ELb0ELb0EEENS1_19SingleTileSchedulerILb0ELb0ELb0ELi128EEEEEEEEEvNT_6ParamsE$_ZZN4cute6detail10lift_sliceINS_5tupleIJNS_1CILi0EEENS_10UnderscoreEEEENS2_IJNS2_IJS4_S4_EEEiEEEEEDaRKT_RKT0_ENKUlRKT_RKT0_E_clIS5_iEEDaSH_SK_,($_ZN7cutlass13device_kernelIN5flash19enable_sm80_to_sm89INS1_16FlashAttnBwdSm80INS1_25CollectiveMainloopBwdSm80ILi2ELi2EN4cute5tupleIJNS5_1CILi128EEES8_NS7_ILi64EEEEEENS_10bfloat16_tEfNS_4arch4Sm80ELb0ELb0ELb1ELb0ELb0ELb0ELb0ELb0ELi2ELi4ELi4ELi4ELb0EEENS1_24CollectiveEpilogueBwdGQAISA_fSD_Li256ELb0ELb0EEENS1_19SingleTileSchedulerILb0ELb0ELb0ELi128EEEEEEEEEvNT_6ParamsE$_ZZN4cute6detail16composition_implINS_1CILi2EEEiNS_5tupleIJNS2_ILi1EEES3_EEENS4_IJNS2_ILi0EEES5_EEEEEDaRKT_RKT0_RKT1_RKT2_ENKUlRKT_RKT0_E_clIS3_S5_EEDaSN_SQ_ - $_ZN7cutlass13device_kernelIN5flash19enable_sm80_to_sm89INS1_16FlashAttnBwdSm80INS1_25CollectiveMainloopBwdSm80ILi2ELi2EN4cute5tupleIJNS5_1CILi128EEES8_NS7_ILi64EEEEEENS_10bfloat16_tEfNS_4arch4Sm80ELb0ELb0ELb1ELb0ELb0ELb0ELb0ELb0ELi2ELi4ELi4ELi4ELb0EEENS1_24CollectiveEpilogueBwdGQAISA_fSD_Li256ELb0ELb0EEENS1_19SingleTileSchedulerILb0ELb0ELb0ELi128EEEEEEEEEvNT_6ParamsE$_ZZN4cute6detail10lift_sliceINS_5tupleIJNS_1CILi0EEENS_10UnderscoreEEEENS2_IJNS2_IJS4_S4_EEEiEEEEEDaRKT_RKT0_ENKUlRKT_RKT0_E_clIS5_iEEDaSH_SK_)
$_ZN7cutlass13device_kernelIN5flash19enable_sm80_to_sm89INS1_16FlashAttnBwdSm80INS1_25CollectiveMainloopBwdSm80ILi2ELi2EN4cute5tupleIJNS5_1CILi128EEES8_NS7_ILi64EEEEEENS_10bfloat16_tEfNS_4arch4Sm80ELb0ELb0ELb1ELb0ELb0ELb0ELb0ELb0ELi2ELi4ELi4ELi4ELb0EEENS1_24CollectiveEpilogueBwdGQAISA_fSD_Li256ELb0ELb0EEENS1_19SingleTileSchedulerILb0ELb0ELb0ELi128EEEEEEEEEvNT_6ParamsE$_ZZN4cute6detail10lift_sliceINS_5tupleIJNS_1CILi0EEENS_10UnderscoreEEEENS2_IJNS2_IJS4_S4_EEEiEEEEEDaRKT_RKT0_ENKUlRKT_RKT0_E_clIS5_iEEDaSH_SK_:
[----:B------:R-:W-:Y:S02]  /*bdc0*/  IADD3 R2, R1, 0x1680, RZ ;  /* 0x0000168001027810 */ /* 0x000fe40007ffe0ff */
[----:B------:R-:W-:Y:S02]  /*bdd0*/  MOV R6, 0xbe00 ;  /* 0x0000be0000067802 */ /* 0x000fe40000000f00 */
[----:B------:R-:W-:Y:S02]  /*bde0*/  IADD3 R2, R2, c[0x0][0x20], RZ ;  /* 0x0000080002027a10 */ /* 0x000fe40007ffe0ff */
[----:B------:R-:W-:Y:S05]  /*bdf0*/  CALL.REL.NOINC `($_ZN7cutlass13device_kernelIN5flash19enable_sm80_to_sm89INS1_16FlashAttnBwdSm80INS1_25CollectiveMainloopBwdSm80ILi2ELi2EN4cute5tupleIJNS5_1CILi128EEES8_NS7_ILi64EEEEEENS_10bfloat16_tEfNS_4arch4Sm80ELb0ELb0ELb1ELb0ELb0ELb0ELb0ELb0ELi2ELi4ELi4ELi4ELb0EEENS1_24CollectiveEpilogueBwdGQAISA_fSD_Li256ELb0ELb0EEENS1_19SingleTileSchedulerILb0ELb0ELb0ELi128EEEEEEEEEvNT_6ParamsE$_ZN4cute3eso3ESOILb0ELb1EJiEEC2ERKi) ;  /* 0xffffa88000007944 */ /* 0x000fea0003c3ffff */
[----:B-1----:R1:W5:Y:S01]  /*be00*/  LDL R3, [R1+0x1680] ;  /* 0x0016800001037983 */ /* 0x0023620000100800 */
[----:B------:R-:W-:-:S04]  /*be10*/  MOV R11, 0x0 ;  /* 0x00000000000b7802 */ /* 0x000fc80000000f00 */
[----:B------:R-:W-:Y:S05]  /*be20*/  RET.REL.NODEC R10 `(_ZN7cutlass13device_kernelIN5flash19enable_sm80_to_sm89INS1_16FlashAttnBwdSm80INS1_25CollectiveMainloopBwdSm80ILi2ELi2EN4cute5tupleIJNS5_1CILi128EEES8_NS7_ILi64EEEEEENS_10bfloat16_tEfNS_4arch4Sm80ELb0ELb0ELb1ELb0ELb0ELb0ELb0ELb0ELi2ELi4ELi4ELi4ELb0EEENS1_24CollectiveEpilogueBwdGQAISA_fSD_Li256ELb0ELb0EEENS1_19SingleTileSchedulerILb0ELb0ELb0ELi128EEEEEEEEEvNT_6ParamsE) ;  /* 0xffff41d00a007950 */ /* 0x000fea0003c3ffff */
        .type           $_ZN7cutlass13device_kernelIN5flash19enable_sm80_to_sm89INS1_16FlashAttnBwdSm80INS1_25CollectiveMainloopBwdSm80ILi2ELi2EN4cute5tupleIJNS5_1CILi128EEES8_NS7_ILi64EEEEEENS_10bfloat16_tEfNS_4arch4Sm80ELb0ELb0ELb1ELb0ELb0ELb0ELb0ELb0ELi2ELi4ELi4ELi4ELb0EEENS1_24CollectiveEpilogueBwdGQAISA_fSD_Li256ELb0ELb0EEENS1_19SingleTileSchedulerILb0ELb0ELb0ELi128EEEEEEEEEvNT_6ParamsE$_ZZN4cute6detail16composition_implINS_1CILi2EEEiNS_5tupleIJNS2_ILi1EEES3_EEENS4_IJNS2_ILi0EEES5_EEEEEDaRKT_RKT0_RKT1_RKT2_ENKUlRKT_RKT0_E_clIS3_S5_EEDaSN_SQ_,@function
        .size           $_ZN7cutlass13device_kernelIN5flash19enable_sm80_to_sm89INS1_16FlashAttnBwdSm80INS1_25CollectiveMainloopBwdSm80ILi2ELi2EN4cute5tupleIJNS5_1CILi128EEES8_NS7_ILi64EEEEEENS_10bfloat16_tEfNS_4arch4Sm80ELb0ELb0ELb1ELb0ELb0ELb0ELb0ELb0ELi2ELi4ELi4ELi4ELb0EEENS1_24CollectiveEpilogueBwdGQAISA_fSD_Li256ELb0ELb0EEENS1_19SingleTileSchedulerILb0ELb0ELb0ELi128EEEEEEEEEvNT_6ParamsE$_ZZN4cute6detail16composition_implINS_1CILi2EEEiNS_5tupleIJNS2_ILi1EEES3_EEENS4_IJNS2_ILi0EEES5_EEEEEDaRKT_RKT0_RKT1_RKT2_ENKUlRKT_RKT0_E_clIS3_S5_EEDaSN_SQ_,($_ZN7cutlass13device_kernelIN5flash19enable_sm80_to_sm89INS1_16FlashAttnBwdSm80INS1_25CollectiveMainloopBwdSm80ILi2ELi2EN4cute5tupleIJNS5_1CILi128EEES8_NS7_ILi64EEEEEENS_10bfloat16_tEfNS_4arch4Sm80ELb0ELb0ELb1ELb0ELb0ELb0ELb0ELb0ELi2ELi4ELi4ELi4ELb0EEENS1_24CollectiveEpilogueBwdGQAISA_fSD_Li256ELb0ELb0EEENS1_19SingleTileSchedulerILb0ELb0ELb0ELi128EEEEEEEEEvNT_6ParamsE$_ZZN4cute6detail16composition_implINS_5tupleIJNS_1CILi16EEENS3_ILi2EEES5_S5_NS3_ILi4EEES5_EEENS2_IJNS3_ILi1EEEiiiNS3_ILi144EEENS3_ILi512EEEEEENS2_IJNS2_IJS5_S5_EEES6_NS3_ILi8EEEEEENS2_IJNS2_IJNS3_ILi64EEESA_EEES4_NS3_ILi1024EEEEEEEEDaRKT_RKT0_RKT1_RKT2_ENKUlRKT_RKT0_E_clIS6_S4_EEDaSX_S10_ - $_ZN7cutlass13device_kernelIN5flash19enable_sm80_to_sm89INS1_16FlashAttnBwdSm80INS1_25CollectiveMainloopBwdSm80ILi2ELi2EN4cute5tupleIJNS5_1CILi128EEES8_NS7_ILi64EEEEEENS_10bfloat16_tEfNS_4arch4Sm80ELb0ELb0ELb1ELb0ELb0ELb0ELb0ELb0ELi2ELi4ELi4ELi4ELb0EEENS1_24CollectiveEpilogueBwdGQAISA_fSD_Li256ELb0ELb0EEENS1_19SingleTileSchedulerILb0ELb0ELb0ELi128EEEEEEEEEvNT_6ParamsE$_ZZN4cute6detail16composition_implINS_1CILi2EEEiNS_5tupleIJNS2_ILi1EEES3_EEENS4_IJNS2_ILi0EEES5_EEEEEDaRKT_RKT0_RKT1_RKT2_ENKUlRKT_RKT0_E_clIS3_S5_EEDaSN_SQ_)
$_ZN7cutlass13device_kernelIN5flash19enable_sm80_to_sm89INS1_16FlashAttnBwdSm80INS1_25CollectiveMainloopBwdSm80ILi2ELi2EN4cute5tupleIJNS5_1CILi128EEES8_NS7_ILi64EEEEEENS_10bfloat16_tEfNS_4arch4Sm80ELb0ELb0ELb1ELb0ELb0ELb0ELb0ELb0ELi2ELi4ELi4ELi4ELb0EEENS1_24CollectiveEpilogueBwdGQAISA_fSD_Li256ELb0ELb0EEENS1_19SingleTileSchedulerILb0ELb0ELb0ELi128EEEEEEEEEvNT_6ParamsE$_ZZN4cute6detail16composition_implINS_1CILi2EEEiNS_5tupleIJNS2_ILi1EEES3_EEENS4_IJNS2_ILi0EEES5_EEEEEDaRKT_RKT0_RKT1_RKT2_ENKUlRKT_RKT0_E_clIS3_S5_EEDaSN_SQ_:
[----:B------:R-:W-:Y:S02]  /*be30*/  IADD3 R2, R1, 0x1688, RZ ;  /* 0x0000168801027810 */ /* 0x000fe40007ffe0ff */
[----:B------:R-:W-:Y:S02]  /*be40*/  MOV R6, 0xbe70 ;  /* 0x0000be7000067802 */ /* 0x000fe40000000f00 */
[----:B------:R-:W-:Y:S02]  /*be50*/  IADD3 R2, R2, c[0x0][0x20], RZ ;  /* 0x0000080002027a10 */ /* 0x000fe40007ffe0ff */
[----:B------:R-:W-:Y:S05]  /*be60*/  CALL.REL.NOINC `($_ZN7cutlass13device_kernelIN5flash19enable_sm80_to_sm89INS1_16FlashAttnBwdSm80INS1_25CollectiveMainloopBwdSm80ILi2ELi2EN4cute5tupleIJNS5_1CILi128EEES8_NS7_ILi64EEEEEENS_10bfloat16_tEfNS_4arch4Sm80ELb0ELb0ELb1ELb0ELb0ELb0ELb0ELb0ELi2ELi4ELi4ELi4ELb0EEENS1_24CollectiveEpilogueBwdGQAISA_fSD_Li256ELb0ELb0EEENS1_19SingleTileSchedulerILb0ELb0ELb0ELi128EEEEEEEEEvNT_6ParamsE$_ZN4cute5tupleIJNS_1CILi2EEEiEEC2ERKS2_RKi) ;  /* 0xffffe30000007944 */ /* 0x000fea0003c3ffff */
[----:B-1----:R1:W5:Y:S01]  /*be70*/  LDL R3, [R1+0x1688] ;  /* 0x0016880001037983 */ /* 0x0023620000100800 */
[----:B------:R-:W-:-:S04]  /*be80*/  MOV R11, 0x0 ;  /* 0x00000000000b7802 */ /* 0x000fc80000000f00 */
[----:B------:R-:W-:Y:S05]  /*be90*/  RET.REL.NODEC R10 `(_ZN7cutlass13device_kernelIN5flash19enable_sm80_to_sm89INS1_16FlashAttnBwdSm80INS1_25CollectiveMainloopBwdSm80ILi2ELi2EN4cute5tupleIJNS5_1CILi128EEES8_NS7_ILi64EEEEEENS_10bfloat16_tEfNS_4arch4Sm80ELb0ELb0ELb1ELb0ELb0ELb0ELb0ELb0ELi2ELi4ELi4ELi4ELb0EEENS1_24CollectiveEpilogueBwdGQAISA_fSD_Li256ELb0ELb0EEENS1_19SingleTileSchedulerILb0ELb0ELb0ELi128EEEEEEEEEvNT_6ParamsE) ;  /* 0xffff41600a007950 */ /* 0x000fea0003c3ffff */
        .type           $_ZN7cutlass13device_kernelIN5flash19enable_sm80_to_sm89INS1_16FlashAttnBwdSm80INS1_25CollectiveMainloopBwdSm80ILi2ELi2EN4cute5tupleIJNS5_1CILi128EEES8_NS7_ILi64EEEEEENS_10bfloat16_tEfNS_4arch4Sm80ELb0ELb0ELb1ELb0ELb0ELb0ELb0ELb0ELi2ELi4ELi4ELi4ELb0EEENS1_24CollectiveEpilogueBwdGQAISA_fSD_Li256ELb0ELb0EEENS1_19SingleTileSchedulerILb0ELb0ELb0ELi128EEEEEEEEEvNT_6ParamsE$_ZZN4cute6detail16composition_implINS_5tupleIJNS_1CILi16EEENS3_ILi2EEES5_S5_NS3_ILi4EEES5_EEENS2_IJNS3_ILi1EEEiiiNS3_ILi144EEENS3_ILi512EEEEEENS2_IJNS2_IJS5_S5_EEES6_NS3_ILi8EEEEEENS2_IJNS2_IJNS3_ILi64EEESA_EEES4_NS3_ILi1024EEEEEEEEDaRKT_RKT0_RKT1_RKT2_ENKUlRKT_RKT0_E_clIS6_S4_EEDaSX_S10_,@function
        .size           $_ZN7cutlass13device_kernelIN5flash19enable_sm80_to_sm89INS1_16FlashAttnBwdSm80INS1_25CollectiveMainloopBwdSm80ILi2ELi2EN4cute5tupleIJNS5_1CILi128EEES8_NS7_ILi64EEEEEENS_10bfloat16_tEfNS_4arch4Sm80ELb0ELb0ELb1ELb0ELb0ELb0ELb0ELb0ELi2ELi4ELi4ELi4ELb0EEENS1_24CollectiveEpilogueBwdGQAISA_fSD_Li256ELb0ELb0EEENS1_19SingleTileSchedulerILb0ELb0ELb0ELi128EEEEEEEEEvNT_6ParamsE$_ZZN4cute6detail16composition_implINS_5tupleIJNS_1CILi16EEENS3_ILi2EEES5_S5_NS3_ILi4EEES5_EEENS2_IJNS3_ILi1EEEiiiNS3_ILi144EEENS3_ILi512EEEEEENS2_IJNS2_IJS5_S5_EEES6_NS3_ILi8EEEEEENS2_IJNS2_IJNS3_ILi64EEESA_EEES4_NS3_ILi1024EEEEEEEEDaRKT_RKT0_RKT1_RKT2_ENKUlRKT_RKT0_E_clIS6_S4_EEDaSX_S10_,($_ZN7cutlass13device_kernelIN5flash19enable_sm80_to_sm89INS1_16FlashAttnBwdSm80INS1_25CollectiveMainloopBwdSm80ILi2ELi2EN4cute5tupleIJNS5_1CILi128EEES8_NS7_ILi64EEEEEENS_10bfloat16_tEfNS_4arch4Sm80ELb0ELb0ELb1ELb0ELb0ELb0ELb0ELb0ELi2ELi4ELi4ELi4ELb0EEENS1_24CollectiveEpilogueBwdGQAISA_fSD_Li256ELb0ELb0EEENS1_19SingleTileSchedulerILb0ELb0ELb0ELi128EEEEEEEEEvNT_6ParamsE$_ZZN4cute6detail16composition_implINS_5tupleIJNS_1CILi16EEENS3_ILi2EEES5_S5_NS3_ILi4EEES5_EEENS2_IJNS3_ILi1EEEiiiNS3_ILi144EEENS3_ILi512EEEEEENS2_IJNS2_IJS5_S5_EEES6_NS3_ILi8EEEEEENS2_IJNS2_IJNS3_ILi64EEESA_EEES4_NS3_ILi1024EEEEEEEEDaRKT_RKT0_RKT1_RKT2_ENKUlRKT_RKT0_E_clISC_SG_EEDaSX_S10_ - $_ZN7cutlass13device_kernelIN5flash19enable_sm80_to_sm89INS1_16FlashAttnBwdSm80INS1_25CollectiveMainloopBwdSm80ILi2ELi2EN4cute5tupleIJNS5_1CILi128EEES8_NS7_ILi64EEEEEENS_10bfloat16_tEfNS_4arch4Sm80ELb0ELb0ELb1ELb0ELb0ELb0ELb0ELb0ELi2ELi4ELi4ELi4ELb0EEENS1_24CollectiveEpilogueBwdGQAISA_fSD_Li256ELb0ELb0EEENS1_19SingleTileSchedulerILb0ELb0ELb0ELi128EEEEEEEEEvNT_6ParamsE$_ZZN4cute6detail16composition_implINS_5tupleIJNS_1CILi16EEENS3_ILi2EEES5_S5_NS3_ILi4EEES5_EEENS2_IJNS3_ILi1EEEiiiNS3_ILi144EEENS3_ILi512EEEEEENS2_IJNS2_IJS5_S5_EEES6_NS3_ILi8EEEEEENS2_IJNS2_IJNS3_ILi64EEESA_EEES4_NS3_ILi1024EEEEEEEEDaRKT_RKT0_RKT1_RKT2_ENKUlRKT_RKT0_E_clIS6_S4_EEDaSX_S10_)
$_ZN7cutlass13device_kernelIN5flash19enable_sm80_to_sm89INS1_16FlashAttnBwdSm80INS1_25CollectiveMainloopBwdSm80ILi2ELi2EN4cute5tupleIJNS5_1CILi128EEES8_NS7_ILi64EEEEEENS_10bfloat16_tEfNS_4arch4Sm80ELb0ELb0ELb1ELb0ELb0ELb0ELb0ELb0ELi2ELi4ELi4ELi4ELb0EEENS1_24CollectiveEpilogueBwdGQAISA_fSD_Li256ELb0ELb0EEENS1_19SingleTileSchedulerILb0ELb0ELb0ELi128EEEEEEEEEvNT_6ParamsE$_ZZN4cute6detail16composition_implINS_5tupleIJNS_1CILi16EEENS3_ILi2EEES5_S5_NS3_ILi4EEES5_EEENS2_IJNS3_ILi1EEEiiiNS3_ILi144EEENS3_ILi512EEEEEENS2_IJNS2_IJS5_S5_EEES6_NS3_ILi8EEEEEENS2_IJNS2_IJNS3_ILi64EEESA_EEES4_NS3_ILi1024EEEEEEEEDaRKT_RKT0_RKT1_RKT2_ENKUlRKT_RKT0_E_clIS6_S4_EEDaSX_S10_:
[----:B------:R-:W-:Y:S01]  /*bea0*/  IMAD.MOV.U32 R74, RZ, RZ, R2 ;  /* 0x000000ffff4a7224 */ /* 0x000fe200078e0002 */
[----:B------:R-:W-:Y:S01]  /*beb0*/  IADD3 R8, R17, -c[0x0][0x20], RZ ;  /* 0x8000080011087a10 */ /* 0x000fe20007ffe0ff */
[----:B------:R-:W-:Y:S02]  /*bec0*/  IMAD.MOV.U32 R75, RZ, RZ, R3 ;  /* 0x000000ffff4b7224 */ /* 0x000fe400078e0003 */
[----:B------:R-:W-:-:S03]  /*bed0*/  IMAD.MOV.U32 R4, RZ, RZ, R17 ;  /* 0x000000ffff047224 */ /* 0x000fc600078e0011 */
[----:B------:R1:W-:Y:S04]  /*bee0*/  STL.64 [R1+0x16b0], R74 ;  /* 0x0016b04a01007387 */ /* 0x0003e80000100a00 */
[----:B------:R1:W-:Y:S04]  /*bef0*/  STL.64 [R1+0x16b8], R4 ;  /* 0x0016b80401007387 */ /* 0x0003e80000100a00 */
[----:B------:R1:W5:Y:S01]  /*bf00*/  LDL R3, [R8] ;  /* 0x0000000008037983 */ /* 0x0003620000100800 */
[----:B------:R-:W-:Y:S02]  /*bf10*/  IADD3 R17, R1, 0x1680, RZ ;  /* 0x0000168001117810 */ /* 0x000fe40007ffe0ff */
[----:B------:R-:W-:-:S02]  /*bf20*/  MOV R10, 0xbf90 ;  /* 0x0000bf90000a7802 */ /* 0x000fc40000000f00 */
[----:B------:R-:W-:-:S04]  /*bf30*/  IADD3 R17, P1, R17, c[0x0][0x20], RZ ;  /* 0x0000080011117a10 */ /* 0x000fc80007f3e0ff */
[C---:B------:R-:W-:Y:S01]  /*bf40*/  IADD3 R76, P0, R17.reuse, 0x30, RZ ;  /* 0x00000030114c7810 */ /* 0x040fe20007f1e0ff */
[----:B------:R-:W-:Y:S01]  /*bf50*/  IMAD.X R2, RZ, RZ, c[0x0][0x24], P1 ;  /* 0x00000900ff027624 */ /* 0x000fe200008e06ff */
[----:B------:R-:W-:-:S03]  /*bf60*/  IADD3 R7, R17, 0x40, RZ ;  /* 0x0000004011077810 */ /* 0x000fc60007ffe0ff */
[----:B------:R-:W-:-:S03]  /*bf70*/  IMAD.X R77, RZ, RZ, R2, P0 ;  /* 0x000000ffff4d7224 */ /* 0x000fc600000e0602 */
[----:B-1---5:R-:W-:Y:S05]  /*bf80*/  CALL.REL.NOINC `($_ZN7cutlass13device_kernelIN5flash19enable_sm80_to_sm89INS1_16FlashAttnBwdSm80INS1_25CollectiveMainloopBwdSm80ILi2ELi2EN4cute5tupleIJNS5_1CILi128EEES8_NS7_ILi64EEEEEENS_10bfloat16_tEfNS_4arch4Sm80ELb0ELb0ELb1ELb0ELb0ELb0ELb0ELb0ELi2ELi4ELi4ELi4ELb0EEENS1_24CollectiveEpilogueBwdGQAISA_fSD_Li256ELb0ELb0EEENS1_19SingleTileSchedulerILb0ELb0ELb0ELi128EEEEEEEEEvNT_6ParamsE$_ZZN4cute6detail16composition_implINS_5tupleIJNS_1CILi16EEENS3_ILi2EEES5_S5_NS3_ILi4EEES5_EEENS2_IJNS3_ILi1EEEiiiNS3_ILi144EEENS3_ILi512EEEEEES6_S4_EEDaRKT_RKT0_RKT1_RKT2_ENKUlRKT_T0_E_clINS2_IJNS2_IJEEESU_S6_S8_EEENS_17integral_constantIiLi1EEEEEDaSQ_SR_) ;  /* 0x0000056000007944 */ /* 0x022fea0003c00000 */
[----:B-----5:R2:W-:Y:S04]  /*bf90*/  STL [R1+0x16a8], R2 ;  /* 0x0016a80201007387 */ /* 0x0205e80000100800 */
[----:B------:R2:W-:Y:S04]  /*bfa0*/  STL.64 [R1+0x16a0], R76 ;  /* 0x0016a04c01007387 */ /* 0x0005e80000100a00 */
[----:B------:R2:W5:Y:S01]  /*bfb0*/  LDL R6, [R8+0x4] ;  /* 0x0000040008067983 */ /* 0x0005620000100800 */
[----:B------:R-:W-:Y:S02]  /*bfc0*/  IADD3 R3, R17, 0x28, RZ ;  /* 0x0000002811037810 */ /* 0x000fe40007ffe0ff */
[----:B------:R-:W-:-:S02]  /*bfd0*/  MOV R74, 0xbff0 ;  /* 0x0000bff0004a7802 */ /* 0x000fc40000000f00 */
[----:B-12--5:R-:W-:Y:S05]  /*bfe0*/  CALL.REL.NOINC `($_ZN7cutlass13device_kernelIN5flash19enable_sm80_to_sm89INS1_16FlashAttnBwdSm80INS1_25CollectiveMainloopBwdSm80ILi2ELi2EN4cute5tupleIJNS5_1CILi128EEES8_NS7_ILi64EEEEEENS_10bfloat16_tEfNS_4arch4Sm80ELb0ELb0ELb1ELb0ELb0ELb0ELb0ELb0ELi2ELi4ELi4ELi4ELb0EEENS1_24CollectiveEpilogueBwdGQAISA_fSD_Li256ELb0ELb0EEENS1_19SingleTileSchedulerILb0ELb0ELb0ELi128EEEEEEEEEvNT_6ParamsE$_ZZN4cute6detail16composition_implINS_5tupleIJNS_1CILi16EEENS3_ILi2EEES5_S5_NS3_ILi4EEES5_EEENS2_IJNS3_ILi1EEEiiiNS3_ILi144EEENS3_ILi512EEEEEES6_S4_EEDaRKT_RKT0_RKT1_RKT2_ENKUlRKT_T0_E_clINS2_IJNS2_IJS5_EEENS2_IJiEEES5_S8_EEENS_17integral_constantIiLi2EEEEEDaSQ_SR_) ;  /* 0x000005d000007944 */ /* 0x026fea0003c00000 */
[----:B------:R-:W2:Y:S01]  /*bff0*/  LDL.64 R74, [R1+0x16a0] ;  /* 0x0016a000014a7983 */ /* 0x000ea20000100a00 */
[----:B------:R-:W-:-:S02]  /*c000*/  IADD3 R5, R17, 0x18, RZ ;  /* 0x0000001811057810 */ /* 0x000fc40007ffe0ff */
[----:B------:R-:W-:Y:S01]  /*c010*/  MOV R8, 0xc050 ;  /* 0x0000c05000087802 */ /* 0x000fe20000000f00 */
[----:B-----5:R3:W-:Y:S04]  /*c020*/  STL.64 [R1+0x1698], R2 ;  /* 0x0016980201007387 */ /* 0x0207e80000100a00 */
[----:B--2---:R3:W-:Y:S02]  /*c030*/  STL.64 [R1+0x1690], R74 ;  /* 0x0016904a01007387 */ /* 0x0047e40000100a00 */
[----:B-1-3--:R-:W-:Y:S05]  /*c040*/  CALL.REL.NOINC `($_ZN7cutlass13device_kernelIN5flash19enable_sm80_to_sm89INS1_16FlashAttnBwdSm80INS1_25CollectiveMainloopBwdSm80ILi2ELi2EN4cute5tupleIJNS5_1CILi128EEES8_NS7_ILi64EEEEEENS_10bfloat16_tEfNS_4arch4Sm80ELb0ELb0ELb1ELb0ELb0ELb0ELb0ELb0ELi2ELi4ELi4ELi4ELb0EEENS1_24CollectiveEpilogueBwdGQAISA_fSD_Li256ELb0ELb0EEENS1_19SingleTileSchedulerILb0ELb0ELb0ELi128EEEEEEEEEvNT_6ParamsE$_ZZN4cute6detail16composition_implINS_5tupleIJNS_1CILi16EEENS3_ILi2EEES5_S5_NS3_ILi4EEES5_EEENS2_IJNS3_ILi1EEEiiiNS3_ILi144EEENS3_ILi512EEEEEES6_S4_EEDaRKT_RKT0_RKT1_RKT2_ENKUlRKT_T0_E_clINS2_IJNS2_IJS5_S5_EEENS2_IJiiEEES8_S8_EEENS_17integral_constantIiLi3EEEEEDaSQ_SR_) ;  /* 0x0000066000007944 */ /* 0x00afea0003c00000 */
[----:B------:R-:W2:Y:S01]  /*c050*/  LDL.64 R74, [R1+0x1690] ;  /* 0x00169000014a7983 */ /* 0x000ea20000100a00 */
[----:B------:R-:W-:Y:S02]  /*c060*/  IADD3 R5, R17, 0x8, RZ ;  /* 0x0000000811057810 */ /* 0x000fe40007ffe0ff */
[----:B------:R-:W-:Y:S01]  /*c070*/  MOV R8, 0xc0b0 ;  /* 0x0000c0b000087802 */ /* 0x000fe20000000f00 */
[----:B-----5:R3:W-:Y:S04]  /*c080*/  STL.64 [R1+0x1688], R2 ;  /* 0x0016880201007387 */ /* 0x0207e80000100a00 */
[----:B--2---:R3:W-:Y:S02]  /*c090*/  STL.64 [R1+0x1680], R74 ;  /* 0x0016804a01007387 */ /* 0x0047e40000100a00 */
[----:B-1-3--:R-:W-:Y:S05]  /*c0a0*/  CALL.REL.NOINC `($_ZN7cutlass13device_kernelIN5flash19enable_sm80_to_sm89INS1_16FlashAttnBwdSm80INS1_25CollectiveMainloopBwdSm80ILi2ELi2EN4cute5tupleIJNS5_1CILi128EEES8_NS7_ILi64EEEEEENS_10bfloat16_tEfNS_4arch4Sm80ELb0ELb0ELb1ELb0ELb0ELb0ELb0ELb0ELi2ELi4ELi4ELi4ELb0EEENS1_24CollectiveEpilogueBwdGQAISA_fSD_Li256ELb0ELb0EEENS1_19SingleTileSchedulerILb0ELb0ELb0ELi128EEEEEEEEEvNT_6ParamsE$_ZZN4cute6detail16composition_implINS_5tupleIJNS_1CILi16EEENS3_ILi2EEES5_S5_NS3_ILi4EEES5_EEENS2_IJNS3_ILi1EEEiiiNS3_ILi144EEENS3_ILi512EEEEEES6_S4_EEDaRKT_RKT0_RKT1_RKT2_ENKUlRKT_T0_E_clINS2_IJNS2_IJS5_S5_EEENS2_IJiiEEES8_S8_EEENS_17integral_constantIiLi4EEEEEDaSQ_SR_) ;  /* 0x000006b000007944 */ /* 0x00afea0003c00000 */
[----:B-----5:R-:W-:Y:S01]  /*c0b0*/  IMAD.MOV.U32 R8, RZ, RZ, R3 ;  /* 0x000000ffff087224 */ /* 0x020fe200078e0003 */
[----:B------:R-:W-:-:S02]  /*c0c0*/  MOV R3, R7 ;  /* 0x0000000700037202 */ /* 0x000fc40000000f00 */
[----:B------:R-:W-:Y:S02]  /*c0d0*/  MOV R6, 0xc0f0 ;  /* 0x0000c0f000067802 */ /* 0x000fe40000000f00 */
[----:B-1----:R-:W-:Y:S05]  /*c0e0*/  CALL.REL.NOINC `($_ZN7cutlass13device_kernelIN5flash19enable_sm80_to_sm89INS1_16FlashAttnBwdSm80INS1_25CollectiveMainloopBwdSm80ILi2ELi2EN4cute5tupleIJNS5_1CILi128EEES8_NS7_ILi64EEEEEENS_10bfloat16_tEfNS_4arch4Sm80ELb0ELb0ELb1ELb0ELb0ELb0ELb0ELb0ELi2ELi4ELi4ELi4ELb0EEENS1_24CollectiveEpilogueBwdGQAISA_fSD_Li256ELb0ELb0EEENS1_19SingleTileSchedulerILb0ELb0ELb0ELi128EEEEEEEEEvNT_6ParamsE$_ZN4cute5tupleIJNS0_IJNS_1CILi2EEES2_EEENS0_IJiiEEEEEC2ERKS3_RKS4_) ;  /* 0xffffded000007944 */ /* 0x002fea0003c3ffff */
[----:B------:R1:W5:Y:S01]  /*c0f0*/  LDL.64 R2, [R1+0x16c0] ;  /* 0x0016c00001027983 */ /* 0x0003620000100a00 */
[----:B------:R-:W-:-:S04]  /*c100*/  MOV R17, 0x0 ;  /* 0x0000000000117802 */ /* 0x000fc80000000f00 */
[----:B------:R-:W-:Y:S05]  /*c110*/  RET.REL.NODEC R16 `(_ZN7cutlass13device_kernelIN5flash19enable_sm80_to_sm89INS1_16FlashAttnBwdSm80INS1_25CollectiveMainloopBwdSm80ILi2ELi2EN4cute5tupleIJNS5_1CILi128EEES8_NS7_ILi64EEEEEENS_10bfloat16_tEfNS_4arch4Sm80ELb0ELb0ELb1ELb0ELb0ELb0ELb0ELb0ELi2ELi4ELi4ELi4ELb0EEENS1_24CollectiveEpilogueBwdGQAISA_fSD_Li256ELb0ELb0EEENS1_19SingleTileSchedulerILb0ELb0ELb0ELi128EEEEEEEEEvNT_6ParamsE) ;  /* 0xffff3ee010007950 */ /* 0x000fea0003c3ffff */
        .type           $_ZN7cutlass13device_kernelIN5flash19enable_sm80_to_sm89INS1_16FlashAttnBwdSm80INS1_25CollectiveMainloopBwdSm80ILi2ELi2EN4cute5tupleIJNS5_1CILi128EEES8_NS7_ILi64EEEEEENS_10bfloat16_tEfNS_4arch4Sm80ELb0ELb0ELb1ELb0ELb0ELb0ELb0ELb0ELi2ELi4ELi4ELi4ELb0EEENS1_24CollectiveEpilogueBwdGQAISA_fSD_Li256ELb0ELb0EEENS1_19SingleTileSchedulerILb0ELb0ELb0ELi128EEEEEEEEEvNT_6ParamsE$_ZZN4cute6detail16composition_implINS_5tupleIJNS_1CILi16EEENS3_ILi2EEES5_S5_NS3_ILi4EEES5_EEENS2_IJNS3_ILi1EEEiiiNS3_ILi144EEENS3_ILi512EEEEEENS2_IJNS2_IJS5_S5_EEES6_NS3_ILi8EEEEEENS2_IJNS2_IJNS3_ILi64EEESA_EEES4_NS3_ILi1024EEEEEEEEDaRKT_RKT0_RKT1_RKT2_ENKUlRKT_RKT0_E_clISC_SG_EEDaSX_S10_,@function
        .size           $_ZN7cutlass13device_kernelIN5flash19enable_sm80_to_sm89INS1_16FlashAttnBwdSm80INS1_25CollectiveMainloopBwdSm80ILi2ELi2EN4cute5tupleIJNS5_1CILi128EEES8_NS7_ILi64EEEEEENS_10bfloat16_tEfNS_4arch4Sm80ELb0ELb0ELb1ELb0ELb0ELb0ELb0ELb0ELi2ELi4ELi4ELi4ELb0EEENS1_24CollectiveEpilogueBwdGQAISA_fSD_Li256ELb0ELb0EEENS1_19SingleTileSchedulerILb0ELb0ELb0ELi128EEEEEEEEEvNT_6ParamsE$_ZZN4cute6detail16composition_implINS_5tupleIJNS_1CILi16EEENS3_ILi2EEES5_S5_NS3_ILi4EEES5_EEENS2_IJNS3_ILi1EEEiiiNS3_ILi144EEENS3_ILi512EEEEEENS2_IJNS2_IJS5_S5_EEES6_NS3_ILi8EEEEEENS2_IJNS2_IJNS3_ILi64EEESA_EEES4_NS3_ILi1024EEEEEEEEDaRKT_RKT0_RKT1_RKT2_ENKUlRKT_RKT0_E_clISC_SG_EEDaSX_S10_,($_ZN7cutlass13device_kernelIN5flash19enable_sm80_to_sm89INS1_16FlashAttnBwdSm80INS1_25CollectiveMainloopBwdSm80ILi2ELi2EN4cute5tupleIJNS5_1CILi128EEES8_NS7_ILi64EEEEEENS_10bfloat16_tEfNS_4arch4Sm80ELb0ELb0ELb1ELb0ELb0ELb0ELb0ELb0ELi2ELi4ELi4ELi4ELb0EEENS1_24CollectiveEpilogueBwdGQAISA_fSD_Li256ELb0ELb0EEENS1_19SingleTileSchedulerILb0ELb0ELb0ELi128EEEEEEEEEvNT_6ParamsE$_ZZN4cute6detail16composition_implINS_5tupleIJNS_1CILi16EEENS3_ILi2EEES5_S5_NS3_ILi4EEES5_EEENS2_IJNS3_ILi1EEEiiiNS3_ILi144EEENS3_ILi512EEEEEENS2_IJS5_S5_EEENS2_IJNS3_ILi64EEESA_EEEEEDaRKT_RKT0_RKT1_RKT2_ENKUlRKT_RKT0_E_clIS5_SD_EEDaST_SW_ - $_ZN7cutlass13device_kernelIN5flash19enable_sm80_to_sm89INS1_16FlashAttnBwdSm80INS1_25CollectiveMainloopBwdSm80ILi2ELi2EN4cute5tupleIJNS5_1CILi128EEES8_NS7_ILi64EEEEEENS_10bfloat16_tEfNS_4arch4Sm80ELb0ELb0ELb1ELb0ELb0ELb0ELb0ELb0ELi2ELi4ELi4ELi4ELb0EEENS1_24CollectiveEpilogueBwdGQAISA_fSD_Li256ELb0ELb0EEENS1_19SingleTileSchedulerILb0ELb0ELb0ELi128EEEEEEEEEvNT_6ParamsE$_ZZN4cute6detail16composition_implINS_5tupleIJNS_1CILi16EEENS3_ILi2EEES5_S5_NS3_ILi4EEES5_EEENS2_IJNS3_ILi1EEEiiiNS3_ILi144EEENS3_ILi512EEEEEENS2_IJNS2_IJS5_S5_EEES6_NS3_ILi8EEEEEENS2_IJNS2_IJNS3_ILi64EEESA_EEES4_NS3_ILi1024EEEEEEEEDaRKT_RKT0_RKT1_RKT2_ENKUlRKT_RKT0_E_clISC_SG_EEDaSX_S10_)
$_ZN7cutlass13device_kernelIN5flash19enable_sm80_to_sm89INS1_16FlashAttnBwdSm80INS1_25CollectiveMainloopBwdSm80ILi2ELi2EN4cute5tupleIJNS5_1CILi128EEES8_NS7_ILi64EEEEEENS_10bfloat16_tEfNS_4arch4Sm80ELb0ELb0ELb1ELb0ELb0ELb0ELb0ELb0ELi2ELi4ELi4ELi4ELb0EEENS1_24CollectiveEpilogueBwdGQAISA_fSD_Li256ELb0ELb0EEENS1_19SingleTileSchedulerILb0ELb0ELb0ELi128EEEEEEEEEvNT_6ParamsE$_ZZN4cute6detail16composition_implINS_5tupleIJNS_1CILi16EEENS3_ILi2EEES5_S5_NS3_ILi4EEES5_EEENS2_IJNS3_ILi1EEEiiiNS3_ILi144EEENS3_ILi512EEEEEENS2_IJNS2_IJS5_S5_EEES6_NS3_ILi8EEEEEENS2_IJNS2_IJNS3_ILi64EEESA_EEES4_NS3_ILi1024EEEEEEEEDaRKT_RKT0_RKT1_RKT2_ENKUlRKT_RKT0_E_clISC_SG_EEDaSX_S10_:
[----:B------:R-:W-:Y:S02]  /*c120*/  IADD3 R10, R1, 0x1680, RZ ;  /* 0x00001680010a7810 */ /* 0x000fe40007ffe0ff */
[----:B------:R-:W-:Y:S02]  /*c130*/  MOV R74, 0xc170 ;  /* 0x0000c170004a7802 */ /* 0x000fe40000000f00 */
[----:B------:R-:W-:-:S04]  /*c140*/  IADD3 R10, R10, c[0x0][0x20], RZ ;  /* 0x000008000a0a7a10 */ /* 0x000fc80007ffe0ff */
[----:B------:R-:W-:Y:S02]  /*c150*/  IADD3 R40, R10, 0x4, RZ ;  /* 0x000000040a287810 */ /* 0x000fe40007ffe0ff */
[----:B------:R-:W-:Y:S05]  /*c160*/  CALL.REL.NOINC `($_ZN7cutlass13device_kernelIN5flash19enable_sm80_to_sm89INS1_16FlashAttnBwdSm80INS1_25CollectiveMainloopBwdSm80ILi2ELi2EN4cute5tupleIJNS5_1CILi128EEES8_NS7_ILi64EEEEEENS_10bfloat16_tEfNS_4arch4Sm80ELb0ELb0ELb1ELb0ELb0ELb0ELb0ELb0ELi2ELi4ELi4ELi4ELb0EEENS1_24CollectiveEpilogueBwdGQAISA_fSD_Li256ELb0ELb0EEENS1_19SingleTileSchedulerILb0ELb0ELb0ELi128EEEEEEEEEvNT_6ParamsE$_ZZN4cute6detail16composition_implINS_5tupleIJNS_1CILi16EEENS3_ILi2EEES5_S5_NS3_ILi4EEES5_EEENS2_IJNS3_ILi1EEEiiiNS3_ILi144EEENS3_ILi512EEEEEENS2_IJS5_S5_EEENS2_IJNS3_ILi64EEESA_EEEEEDaRKT_RKT0_RKT1_RKT2_ENKUlRKT_RKT0_E_clIS5_SD_EEDaST_SW_) ;  /* 0x0000009000007944 */ /* 0x000fea0003c00000 */
[----:B------:R-:W-:Y:S02]  /*c170*/  MOV R4, 0xc190 ;  /* 0x0000c19000047802 */ /* 0x000fe40000000f00 */
[----:B-1---5:R-:W-:Y:S05]  /*c180*/  CALL.REL.NOINC `($_ZN7cutlass13device_kernelIN5flash19enable_sm80_to_sm89INS1_16FlashAttnBwdSm80INS1_25CollectiveMainloopBwdSm80ILi2ELi2EN4cute5tupleIJNS5_1CILi128EEES8_NS7_ILi64EEEEEENS_10bfloat16_tEfNS_4arch4Sm80ELb0ELb0ELb1ELb0ELb0ELb0ELb0ELb0ELi2ELi4ELi4ELi4ELb0EEENS1_24CollectiveEpilogueBwdGQAISA_fSD_Li256ELb0ELb0EEENS1_19SingleTileSchedulerILb0ELb0ELb0ELi128EEEEEEEEEvNT_6ParamsE$_ZN4cute3eso3ESOILb0ELb1EJiNS_1CILi512EEEEEC2ERKiRKS3_) ;  /* 0xffffa65000007944 */ /* 0x022fea0003c3ffff */
[----:B-1----:R1:W5:Y:S01]  /*c190*/  LDL R2, [R1+0x1684] ;  /* 0x0016840001027983 */ /* 0x0023620000100800 */
[----:B------:R-:W-:-:S03]  /*c1a0*/  MOV R6, 0xc1c0 ;  /* 0x0000c1c000067802 */ /* 0x000fc60000000f00 */
[----:B-1---5:R-:W-:Y:S05]  /*c1b0*/  CALL.REL.NOINC `($_ZN7cutlass13device_kernelIN5flash19enable_sm80_to_sm89INS1_16FlashAttnBwdSm80INS1_25CollectiveMainloopBwdSm80ILi2ELi2EN4cute5tupleIJNS5_1CILi128EEES8_NS7_ILi64EEEEEENS_10bfloat16_tEfNS_4arch4Sm80ELb0ELb0ELb1ELb0ELb0ELb0ELb0ELb0ELi2ELi4ELi4ELi4ELb0EEENS1_24CollectiveEpilogueBwdGQAISA_fSD_Li256ELb0ELb0EEENS1_19SingleTileSchedulerILb0ELb0ELb0ELi128EEEEEEEEEvNT_6ParamsE$_ZN4cute5tupleIJNS0_IJNS_1CILi2EEES2_EEENS0_IJiNS1_ILi512EEEEEEEEC2ERKS3_RKS5_) ;  /* 0xffffddc000007944 */ /* 0x022fea0003c3ffff */
[----:B------:R2:W5:Y:S01]  /*c1c0*/  LDL R40, [R1+0x1680] ;  /* 0x0016800001287983 */ /* 0x0005620000100800 */
[----:B-1----:R-:W-:Y:S02]  /*c1d0*/  MOV R2, R8 ;  /* 0x0000000800027202 */ /* 0x002fe40000000f00 */
[----:B------:R-:W-:-:S04]  /*c1e0*/  MOV R3, 0x0 ;  /* 0x0000000000037802 */ /* 0x000fc80000000f00 */
[----:B------:R-:W-:Y:S05]  /*c1f0*/  RET.REL.NODEC R2 `(_ZN7cutlass13device_kernelIN5flash19enable_sm80_to_sm89INS1_16FlashAttnBwdSm80INS1_25CollectiveMainloopBwdSm80ILi2ELi2EN4cute5tupleIJNS5_1CILi128EEES8_NS7_ILi64EEEEEENS_10bfloat16_tEfNS_4arch4Sm80ELb0ELb0ELb1ELb0ELb0ELb0ELb0ELb0ELi2ELi4ELi4ELi4ELb0EEENS1_24CollectiveEpilogueBwdGQAISA_fSD_Li256ELb0ELb0EEENS1_19SingleTileSchedulerILb0ELb0ELb0ELi128EEEEEEEEEvNT_6ParamsE) ;  /* 0xffff3e0002007950 */ /* 0x000fea0003c3ffff */
        .type           $_ZN7cutlass13device_kernelIN5flash19enable_sm80_to_sm89INS1_16FlashAttnBwdSm80INS1_25CollectiveMainloopBwdSm80ILi2ELi2EN4cute5tupleIJNS5_1CILi128EEES8_NS7_ILi64EEEEEENS_10bfloat16_tEfNS_4arch4Sm80ELb0ELb0ELb1ELb0ELb0ELb0ELb0ELb0ELi2ELi4ELi4ELi4ELb0EEENS1_24CollectiveEpilogueBwdGQAISA_fSD_Li256ELb0ELb0EEENS1_19SingleTileSchedulerILb0ELb0ELb0ELi128EEEEEEEEEvNT_6ParamsE$_ZZN4cute6detail16composition_implINS_5tupleIJNS_1CILi16EEENS3_ILi2EEES5_S5_NS3_ILi4EEES5_EEENS2_IJNS3_ILi1EEEiiiNS3_ILi144EEENS3_ILi512EEEEEENS2_IJS5_S5_EEENS2_IJNS3_ILi64EEESA_EEEEEDaRKT_RKT0_RKT1_RKT2_ENKUlRKT_RKT0_E_clIS5_SD_EEDaST_SW_,@function
        .size           $_ZN7cutlass13device_kernelIN5flash19enable_sm80_to_sm89INS1_16FlashAttnBwdSm80INS1_25CollectiveMainloopBwdSm80ILi2ELi2EN4cute5tupleIJNS5_1CILi128EEES8_NS7_ILi64EEEEEENS_10bfloat16_tEfNS_4arch4Sm80ELb0ELb0ELb1ELb0ELb0ELb0ELb0ELb0ELi2ELi4ELi4ELi4ELb0EEENS1_24CollectiveEpilogueBwdGQAISA_fSD_Li256ELb0ELb0EEENS1_19SingleTileSchedulerILb0ELb0ELb0ELi128EEEEEEEEEvNT_6ParamsE$_ZZN4cute6detail16composition_implINS_5tupleIJNS_1CILi16EEENS3_ILi2EEES5_S5_NS3_ILi4EEES5_EEENS2_IJNS3_ILi1EEEiiiNS3_ILi144EEENS3_ILi512EEEEEENS2_IJS5_S5_EEENS2_IJNS3_ILi64EEESA_EEEEEDaRKT_RKT0_RKT1_RKT2_ENKUlRKT_RKT0_E_clIS5_SD_EEDaST_SW_,($_ZN7cutlass13device_kernelIN5flash19enable_sm80_to_sm89INS1_16FlashAttnBwdSm80INS1_25CollectiveMainloopBwdSm80ILi2ELi2EN4cute5tupleIJNS5_1CILi128EEES8_NS7_ILi64EEEEEENS_10bfloat16_tEfNS_4arch4Sm80ELb0ELb0ELb1ELb0ELb0ELb0ELb0ELb0ELi2ELi4ELi4ELi4ELb0EEENS1_24CollectiveEpilogueBwdGQAISA_fSD_Li256ELb0ELb0EEENS1_19SingleTileSchedulerILb0ELb0ELb0ELi128EEEEEEEEEvNT_6ParamsE$_ZZN4cute6detail16composition_implINS_5tupleIJNS_1CILi16EEENS3_ILi2EEES5_S5_NS3_ILi4EEES5_EEENS2_IJNS3_ILi1EEEiiiNS3_ILi144EEENS3_ILi512EEEEEES5_NS3_ILi64EEEEEDaRKT_RKT0_RKT1_RKT2_ENKUlRKT_T0_E_clINS2_IJNS2_IJEEESV_S5_S8_EEENS_17integral_constantIiLi3EEEEEDaSR_SS_ - $_ZN7cutlass13device_kernelIN5flash19enable_sm80_to_sm89INS1_16FlashAttnBwdSm80INS1_25CollectiveMainloopBwdSm80ILi2ELi2EN4cute5tupleIJNS5_1CILi128EEES8_NS7_ILi64EEEEEENS_10bfloat16_tEfNS_4arch4Sm80ELb0ELb0ELb1ELb0ELb0ELb0ELb0ELb0ELi2ELi4ELi4ELi4ELb0EEENS1_24CollectiveEpilogueBwdGQAISA_fSD_Li256ELb0ELb0EEENS1_19SingleTileSchedulerILb0ELb0ELb0ELi128EEEEEEEEEvNT_6ParamsE$_ZZN4cute6detail16composition_implINS_5tupleIJNS_1CILi16EEENS3_ILi2EEES5_S5_NS3_ILi4EEES5_EEENS2_IJNS3_ILi1EEEiiiNS3_ILi144EEENS3_ILi512EEEEEENS2_IJS5_S5_EEENS2_IJNS3_ILi64EEESA_EEEEEDaRKT_RKT0_RKT1_RKT2_ENKUlRKT_RKT0_E_clIS5_SD_EEDaST_SW_)
$_ZN7cutlass13device_kernelIN5flash19enable_sm80_to_sm89INS1_16FlashAttnBwdSm80INS1_25CollectiveMainloopBwdSm80ILi2ELi2EN4cute5tupleIJNS5_1CILi128EEES8_NS7_ILi64EEEEEENS_10bfloat16_tEfNS_4arch4Sm80ELb0ELb0ELb1ELb0ELb0ELb0ELb0ELb0ELi2ELi4ELi4ELi4ELb0EEENS1_24CollectiveEpilogueBwdGQAISA_fSD_Li256ELb0ELb0EEENS1_19SingleTileSchedulerILb0ELb0ELb0ELi128EEEEEEEEEvNT_6ParamsE$_ZZN4cute6detail16composition_implINS_5tupleIJNS_1CILi16EEENS3_ILi2EEES5_S5_NS3_ILi4EEES5_EEENS2_IJNS3_ILi1EEEiiiNS3_ILi144EEENS3_ILi512EEEEEENS2_IJS5_S5_EEENS2_IJNS3_ILi64EEESA_EEEEEDaRKT_RKT0_RKT1_RKT2_ENKUlRKT_RKT0_E_clIS5_SD_EEDaST_SW_:
[----:B------:R-:W-:Y:S01]  /*c200*/  IADD3 R3, R5, -c[0x0][0x20], RZ ;  /* 0x8000080005037a10 */ /* 0x000fe20007ffe0ff */
[----:B------:R-:W-:Y:S01]  /*c210*/  IMAD.MOV.U32 R80, RZ, RZ, R5 ;  /* 0x000000ffff507224 */ /* 0x000fe200078e0005 */
[----:B------:R1:W-:Y:S01]  /*c220*/  STL.64 [R1+0x1698], R6 ;  /* 0x0016980601007387 */ /* 0x0003e20000100a00 */
[----:B------:R-:W-:-:S05]  /*c230*/  IMAD.MOV.U32 R81, RZ, RZ, R16 ;  /* 0x000000ffff517224 */ /* 0x000fca00078e0010 */
[----:B------:R2:W-:Y:S04]  /*c240*/  STL.64 [R1+0x16a0], R80 ;  /* 0x0016a05001007387 */ /* 0x0005e80000100a00 */
[----:B------:R-:W5:Y:S01]  /*c250*/  LDL R3, [R3+0x8] ;  /* 0x0000080003037983 */ /* 0x000f620000100800 */
[----:B------:R-:W-:Y:S02]  /*c260*/  IADD3 R5, R1, 0x1688, RZ ;  /* 0x0000168801057810 */ /* 0x000fe40007ffe0ff */
[----:B------:R-:W-:Y:S02]  /*c270*/  MOV R76, 0xc2e0 ;  /* 0x0000c2e0004c7802 */ /* 0x000fe40000000f00 */
[----:B------:R-:W-:-:S04]  /*c280*/  IADD3 R5, P1, R5, c[0x0][0x20], RZ ;  /* 0x0000080005057a10 */ /* 0x000fc80007f3e0ff */
[----:B------:R-:W-:Y:S01]  /*c290*/  IADD3 R78, P0, R5, 0x10, RZ ;  /* 0x00000010054e7810 */ /* 0x000fe20007f1e0ff */
[----:B------:R-:W-:-:S04]  /*c2a0*/  IMAD.X R2, RZ, RZ, c[0x0][0x24], P1 ;  /* 0x00000900ff027624 */ /* 0x000fc800008e06ff */
[----:B------:R-:W-:Y:S01]  /*c2b0*/  IMAD.X R79, RZ, RZ, R2, P0 ;  /* 0x000000ffff4f7224 */ /* 0x000fe200000e0602 */
[----:B-1----:R-:W-:Y:S02]  /*c2c0*/  IADD3 R7, R5, 0x20, RZ ;  /* 0x0000002005077810 */ /* 0x002fe40007ffe0ff */
[----:B--2--5:R-:W-:Y:S05]  /*c2d0*/  CALL.REL.NOINC `($_ZN7cutlass13device_kernelIN5flash19enable_sm80_to_sm89INS1_16FlashAttnBwdSm80INS1_25CollectiveMainloopBwdSm80ILi2ELi2EN4cute5tupleIJNS5_1CILi128EEES8_NS7_ILi64EEEEEENS_10bfloat16_tEfNS_4arch4Sm80ELb0ELb0ELb1ELb0ELb0ELb0ELb0ELb0ELi2ELi4ELi4ELi4ELb0EEENS1_24CollectiveEpilogueBwdGQAISA_fSD_Li256ELb0ELb0EEENS1_19SingleTileSchedulerILb0ELb0ELb0ELi128EEEEEEEEEvNT_6ParamsE$_ZZN4cute6detail16composition_implINS_5tupleIJNS_1CILi16EEENS3_ILi2EEES5_S5_NS3_ILi4EEES5_EEENS2_IJNS3_ILi1EEEiiiNS3_ILi144EEENS3_ILi512EEEEEES5_NS3_ILi64EEEEEDaRKT_RKT0_RKT1_RKT2_ENKUlRKT_T0_E_clINS2_IJNS2_IJEEESV_S5_S8_EEENS_17integral_constantIiLi3EEEEEDaSR_SS_) ;  /* 0x000000b000007944 */ /* 0x024fea0003c00000 */
[----:B-----5:R2:W-:Y:S01]  /*c2e0*/  STL [R1+0x1690], R2 ;  /* 0x0016900201007387 */ /* 0x0205e20000100800 */
[----:B------:R-:W-:Y:S02]  /*c2f0*/  IADD3 R5, R5, 0x8, RZ ;  /* 0x0000000805057810 */ /* 0x000fe40007ffe0ff */
[----:B------:R-:W-:Y:S01]  /*c300*/  MOV R6, 0xc330 ;  /* 0x0000c33000067802 */ /* 0x000fe20000000f00 */
[----:B------:R2:W-:Y:S04]  /*c310*/  STL.64 [R1+0x1688], R78 ;  /* 0x0016884e01007387 */ /* 0x0005e80000100a00 */
[----:B-12---:R-:W-:Y:S05]  /*c320*/  CALL.REL.NOINC `($_ZN7cutlass13device_kernelIN5flash19enable_sm80_to_sm89INS1_16FlashAttnBwdSm80INS1_25CollectiveMainloopBwdSm80ILi2ELi2EN4cute5tupleIJNS5_1CILi128EEES8_NS7_ILi64EEEEEENS_10bfloat16_tEfNS_4arch4Sm80ELb0ELb0ELb1ELb0ELb0ELb0ELb0ELb0ELi2ELi4ELi4ELi4ELb0EEENS1_24CollectiveEpilogueBwdGQAISA_fSD_Li256ELb0ELb0EEENS1_19SingleTileSchedulerILb0ELb0ELb0ELi128EEEEEEEEEvNT_6ParamsE$_ZZN4cute6detail16composition_implINS_5tupleIJNS_1CILi16EEENS3_ILi2EEES5_S5_NS3_ILi4EEES5_EEENS2_IJNS3_ILi1EEEiiiNS3_ILi144EEENS3_ILi512EEEEEES5_NS3_ILi64EEEEEDaRKT_RKT0_RKT1_RKT2_ENKUlRKT_T0_E_clINS2_IJNS2_IJS5_EEENS2_IJiEEES8_S8_EEENS_17integral_constantIiLi4EEEEEDaSR_SS_) ;  /* 0x0000012000007944 */ /* 0x006fea0003c00000 */
[----:B------:R-:W-:Y:S02]  /*c330*/  MOV R2, R7 ;  /* 0x0000000700027202 */ /* 0x000fe40000000f00 */
[----:B------:R-:W-:Y:S02]  /*c340*/  MOV R6, 0xc360 ;  /* 0x0000c36000067802 */ /* 0x000fe40000000f00 */
[----:B-1---5:R-:W-:Y:S05]  /*c350*/  CALL.REL.NOINC `($_ZN7cutlass13device_kernelIN5flash19enable_sm80_to_sm89INS1_16FlashAttnBwdSm80INS1_25CollectiveMainloopBwdSm80ILi2ELi2EN4cute5tupleIJNS5_1CILi128EEES8_NS7_ILi64EEEEEENS_10bfloat16_tEfNS_4arch4Sm80ELb0ELb0ELb1ELb0ELb0ELb0ELb0ELb0ELi2ELi4ELi4ELi4ELb0EEENS1_24CollectiveEpilogueBwdGQAISA_fSD_Li256ELb0ELb0EEENS1_19SingleTileSchedulerILb0ELb0ELb0ELi128EEEEEEEEEvNT_6ParamsE$_ZN4cute5tupleIJNS_1CILi2EEEiEEC2ERKS2_RKi) ;  /* 0xffffde1000007944 */ /* 0x022fea0003c3ffff */
[----:B-1----:R1:W5:Y:S01]  /*c360*/  LDL R2, [R1+0x16a8] ;  /* 0x0016a80001027983 */ /* 0x0023620000100800 */
[----:B------:R-:W-:-:S04]  /*c370*/  MOV R75, 0x0 ;  /* 0x00000000004b7802 */ /* 0x000fc80000000f00 */
[----:B------:R-:W-:Y:S05]  /*c380*/  RET.REL.NODEC R74 `(_ZN7cutlass13device_kernelIN5flash19enable_sm80_to_sm89INS1_16FlashAttnBwdSm80INS1_25CollectiveMainloopBwdSm80ILi2ELi2EN4cute5tupleIJNS5_1CILi128EEES8_NS7_ILi64EEEEEENS_10bfloat16_tEfNS_4arch4Sm80ELb0ELb0ELb1ELb0ELb0ELb0ELb0ELb0ELi2ELi4ELi4ELi4ELb0EEENS1_24CollectiveEpilogueBwdGQAISA_fSD_Li256ELb0ELb0EEENS1_19SingleTileSchedulerILb0ELb0ELb0ELi128EEEEEEEEEvNT_6ParamsE) ;  /* 0xffff3c704a007950 */ /* 0x000fea0003c3ffff */
        .type           $_ZN7cutlass13device_kernelIN5flash19enable_sm80_to_sm89INS1_16FlashAttnBwdSm80INS1_25CollectiveMainloopBwdSm80ILi2ELi2EN4cute5tupleIJNS5_1CILi128EEES8_NS7_ILi64EEEEEENS_10bfloat16_tEfNS_4arch4Sm80ELb0ELb0ELb1ELb0ELb0ELb0ELb0ELb0ELi2ELi4ELi4ELi4ELb0EEENS1_24CollectiveEpilogueBwdGQAISA_fSD_Li256ELb0ELb0EEENS1_19SingleTileSchedulerILb0ELb0ELb0ELi128EEEEEEEEEvNT_6ParamsE$_ZZN4cute6detail16composition_implINS_5tupleIJNS_1CILi16EEENS3_ILi2EEES5_S5_NS3_ILi4EEES5_EEENS2_IJNS3_ILi1EEEiiiNS3_ILi144EEENS3_ILi512EEEEEES5_NS3_ILi64EEEEEDaRKT_RKT0_RKT1_RKT2_ENKUlRKT_T0_E_clINS2_IJNS2_IJEEESV_S5_S8_EEENS_17integral_constantIiLi3EEEEEDaSR_SS_,@function
        .size           $_ZN7cutlass13device_kernelIN5flash19enable_sm80_to_sm89INS1_16FlashAttnBwdSm80INS1_25CollectiveMainloopBwdSm80ILi2ELi2EN4cute5tupleIJNS5_1CILi128EEES8_NS7_ILi64EEEEEENS_10bfloat16_tEfNS_4arch4Sm80ELb0ELb0ELb1ELb0ELb0ELb0ELb0ELb0ELi2ELi4ELi4ELi4ELb0EEENS1_24CollectiveEpilogueBwdGQAISA_fSD_Li256ELb0ELb0EEENS1_19SingleTileSchedulerILb0ELb0ELb0ELi128EEEEEEEEEvNT_6ParamsE$_ZZN4cute6detail16composition_implINS_5tupleIJNS_1CILi16EEENS3_ILi2EEES5_S5_NS3_ILi4EEES5_EEENS2_IJNS3_ILi1EEEiiiNS3_ILi144EEENS3_ILi512EEEEEES5_NS3_ILi64EEEEEDaRKT_RKT0_RKT1_RKT2_ENKUlRKT_T0_E_clINS2_IJNS2_IJEEESV_S5_S8_EEENS_17integral_constantIiLi3EEEEEDaSR_SS_,($_ZN7cutlass13device_kernelIN5flash19enable_sm80_to_sm89INS1_16FlashAttnBwdSm80INS1_25CollectiveMainloopBwdSm80ILi2ELi2EN4cute5tupleIJNS5_1CILi128EEES8_NS7_ILi64EEEEEENS_10bfloat16_tEfNS_4arch4Sm80ELb0ELb0ELb1ELb0ELb0ELb0ELb0ELb0ELi2ELi4ELi4ELi4ELb0EEENS1_24CollectiveEpilogueBwdGQAISA_fSD_Li256ELb0ELb0EEENS1_19SingleTileSchedulerILb0ELb0ELb0ELi128EEEEEEEEEvNT_6ParamsE$_ZZN4cute6detail16composition_implINS_5tupleIJNS_1CILi16EEENS3_ILi2EEES5_S5_NS3_ILi4EEES5_EEENS2_IJNS3_ILi1EEEiiiNS3_ILi144EEENS3_ILi512EEEEEES5_NS3_ILi64EEEEEDaRKT_RKT0_RKT1_RKT2_ENKUlRKT_T0_E_clINS2_IJNS2_IJS5_EEENS2_IJiEEES8_S8_EEENS_17integral_constantIiLi4EEEEEDaSR_SS_ - $_ZN7cutlass13device_kernelIN5flash19enable_sm80_to_sm89INS1_16FlashAttnBwdSm80INS1_25CollectiveMainloopBwdSm80ILi2ELi2EN4cute5tupleIJNS5_1CILi128EEES8_NS7_ILi64EEEEEENS_10bfloat16_tEfNS_4arch4Sm80ELb0ELb0ELb1ELb0ELb0ELb0ELb0ELb0ELi2ELi4ELi4ELi4ELb0EEENS1_24CollectiveEpilogueBwdGQAISA_fSD_Li256ELb0ELb0EEENS1_19SingleTileSchedulerILb0ELb0ELb0ELi128EEEEEEEEEvNT_6ParamsE$_ZZN4cute6detail16composition_implINS_5tupleIJNS_1CILi16EEENS3_ILi2EEES5_S5_NS3_ILi4EEES5_EEENS2_IJNS3_ILi1EEEiiiNS3_ILi144EEENS3_ILi512EEEEEES5_NS3_ILi64EEEEEDaRKT_RKT0_RKT1_RKT2_ENKUlRKT_T0_E_clINS2_IJNS2_IJEEESV_S5_S8_EEENS_17integral_constantIiLi3EEEEEDaSR_SS_)
$_ZN7cutlass13device_kernelIN5flash19enable_sm80_to_sm89INS1_16FlashAttnBwdSm80INS1_25CollectiveMainloopBwdSm80ILi2ELi2EN4cute5tupleIJNS5_1CILi128EEES8_NS7_ILi64EEEEEENS_10bfloat16_tEfNS_4arch4Sm80ELb0ELb0ELb1ELb0ELb0ELb0ELb0ELb0ELi2ELi4ELi4ELi4ELb0EEENS1_24CollectiveEpilogueBwdGQAISA_fSD_Li256ELb0ELb0EEENS1_19SingleTileSchedulerILb0ELb0ELb0ELi128EEEEEEEEEvNT_6ParamsE$_ZZN4cute6detail16composition_implINS_5tupleIJNS_1CILi16EEENS3_ILi2EEES5_S5_NS3_ILi4EEES5_EEENS2_IJNS3_ILi1EEEiiiNS3_ILi144EEENS3_ILi512EEEEEES5_NS3_ILi64EEEEEDaRKT_RKT0_RKT1_RKT2_ENKUlRKT_T0_E_clINS2_IJNS2_IJEEESV_S5_S8_EEENS_17integral_constantIiLi3EEEEEDaSR_SS_:
[----:B------:R-:W-:Y:S02]  /*c390*/  IADD3 R4, R1, 0x16b0, RZ ;  /* 0x000016b001047810 */ /* 0x000fe40007ffe0ff */
[----:B------:R-:W-:Y:S02]  /*c3a0*/  MOV R6, 0xc3e0 ;  /* 0x0000c3e000067802 */ /* 0x000fe40000000f00 */
[----:B------:R-:W-:-:S04]  /*c3b0*/  IADD3 R4, R4, c[0x0][0x20], RZ ;  /* 0x0000080004047a10 */ /* 0x000fc80007ffe0ff */
[----:B------:R-:W-:Y:S02]  /*c3c0*/  IADD3 R2, R4, 0x4, RZ ;  /* 0x0000000404027810 */ /* 0x000fe40007ffe0ff */
[----:B------:R-:W-:Y:S05]  /*c3d0*/  CALL.REL.NOINC `($_ZN7cutlass13device_kernelIN5flash19enable_sm80_to_sm89INS1_16FlashAttnBwdSm80INS1_25CollectiveMainloopBwdSm80ILi2ELi2EN4cute5tupleIJNS5_1CILi128EEES8_NS7_ILi64EEEEEENS_10bfloat16_tEfNS_4arch4Sm80ELb0ELb0ELb1ELb0ELb0ELb0ELb0ELb0ELi2ELi4ELi4ELi4ELb0EEENS1_24CollectiveEpilogueBwdGQAISA_fSD_Li256ELb0ELb0EEENS1_19SingleTileSchedulerILb0ELb0ELb0ELi128EEEEEEEEEvNT_6ParamsE$_ZN4cute3eso3ESOILb0ELb1EJiEEC2ERKi) ;  /* 0xffffa2a000007944 */ /* 0x000fea0003c3ffff */
[----:B-1----:R1:W5:Y:S01]  /*c3e0*/  LDL R3, [R1+0x16b4] ;  /* 0x0016b40001037983 */ /* 0x0023620000100800 */
[----:B------:R-:W-:Y:S02]  /*c3f0*/  MOV R2, R4 ;  /* 0x0000000400027202 */ /* 0x000fe40000000f00 */
[----:B------:R-:W-:Y:S02]  /*c400*/  MOV R4, 0xc420 ;  /* 0x0000c42000047802 */ /* 0x000fe40000000f00 */
[----:B-1---5:R-:W-:Y:S05]  /*c410*/  CALL.REL.NOINC `($_ZN7cutlass13device_kernelIN5flash19enable_sm80_to_sm89INS1_16FlashAttnBwdSm80INS1_25CollectiveMainloopBwdSm80ILi2ELi2EN4cute5tupleIJNS5_1CILi128EEES8_NS7_ILi64EEEEEENS_10bfloat16_tEfNS_4arch4Sm80ELb0ELb0ELb1ELb0ELb0ELb0ELb0ELb0ELi2ELi4ELi4ELi4ELb0EEENS1_24CollectiveEpilogueBwdGQAISA_fSD_Li256ELb0ELb0EEENS1_19SingleTileSchedulerILb0ELb0ELb0ELi128EEEEEEEEEvNT_6ParamsE$_ZN4cute3eso3ESOILb1ELb0EJNS_5tupleIJNS_1CILi2EEEEEENS2_IJiEEENS3_ILi1EEES7_EEC2ERKS5_RKS6_RKS7_SE_) ;  /* 0xffffb97000007944 */ /* 0x022fea0003c3ffff */
[----:B-1----:R1:W5:Y:S01]  /*c420*/  LDL R2, [R1+0x16b0] ;  /* 0x0016b00001027983 */ /* 0x0023620000100800 */
[----:B------:R-:W-:-:S04]  /*c430*/  MOV R77, 0x0 ;  /* 0x00000000004d7802 */ /* 0x000fc80000000f00 */
[----:B------:R-:W-:Y:S05]  /*c440*/  RET.REL.NODEC R76 `(_ZN7cutlass13device_kernelIN5flash19enable_sm80_to_sm89INS1_16FlashAttnBwdSm80INS1_25CollectiveMainloopBwdSm80ILi2ELi2EN4cute5tupleIJNS5_1CILi128EEES8_NS7_ILi64EEEEEENS_10bfloat16_tEfNS_4arch4Sm80ELb0ELb0ELb1ELb0ELb0ELb0ELb0ELb0ELi2ELi4ELi4ELi4ELb0EEENS1_24CollectiveEpilogueBwdGQAISA_fSD_Li256ELb0ELb0EEENS1_19SingleTileSchedulerILb0ELb0ELb0ELi128EEEEEEEEEvNT_6ParamsE) ;  /* 0xffff3bb04c007950 */ /* 0x000fea0003c3ffff */
        .type           $_ZN7cutlass13device_kernelIN5flash19enable_sm80_to_sm89INS1_16FlashAttnBwdSm80INS1_25CollectiveMainloopBwdSm80ILi2ELi2EN4cute5tupleIJNS5_1CILi128EEES8_NS7_ILi64EEEEEENS_10bfloat16_tEfNS_4arch4Sm80ELb0ELb0ELb1ELb0ELb0ELb0ELb0ELb0ELi2ELi4ELi4ELi4ELb0EEENS1_24CollectiveEpilogueBwdGQAISA_fSD_Li256ELb0ELb0EEENS1_19SingleTileSchedulerILb0ELb0ELb0ELi128EEEEEEEEEvNT_6ParamsE$_ZZN4cute6detail16composition_implINS_5tupleIJNS_1CILi16EEENS3_ILi2EEES5_S5_NS3_ILi4EEES5_EEENS2_IJNS3_ILi1EEEiiiNS3_ILi144EEENS3_ILi512EEEEEES5_NS3_ILi64EEEEEDaRKT_RKT0_RKT1_RKT2_ENKUlRKT_T0_E_clINS2_IJNS2_IJS5_EEENS2_IJiEEES8_S8_EEENS_17integral_constantIiLi4EEEEEDaSR_SS_,@function
        .size           $_ZN7cutlass13device_kernelIN5flash19enable_sm80_to_sm89INS1_16FlashAttnBwdSm80INS1_25CollectiveMainloopBwdSm80ILi2ELi2EN4cute5tupleIJNS5_1CILi128EEES8_NS7_ILi64EEEEEENS_10bfloat16_tEfNS_4arch4Sm80ELb0ELb0ELb1ELb0ELb0ELb0ELb0ELb0ELi2ELi4ELi4ELi4ELb0EEENS1_24CollectiveEpilogueBwdGQAISA_fSD_Li256ELb0ELb0EEENS1_19SingleTileSchedulerILb0ELb0ELb0ELi128EEEEEEEEEvNT_6ParamsE$_ZZN4cute6detail16composition_implINS_5tupleIJNS_1CILi16EEENS3_ILi2EEES5_S5_NS3_ILi4EEES5_EEENS2_IJNS3_ILi1EEEiiiNS3_ILi144EEENS3_ILi512EEEEEES5_NS3_ILi64EEEEEDaRKT_RKT0_RKT1_RKT2_ENKUlRKT_T0_E_clINS2_IJNS2_IJS5_EEENS2_IJiEEES8_S8_EEENS_17integral_constantIiLi4EEEEEDaSR_SS_,($_ZN7cutlass13device_kernelIN5flash19enable_sm80_to_sm89INS1_16FlashAttnBwdSm80INS1_25CollectiveMainloopBwdSm80ILi2ELi2EN4cute5tupleIJNS5_1CILi128EEES8_NS7_ILi64EEEEEENS_10bfloat16_tEfNS_4arch4Sm80ELb0ELb0ELb1ELb0ELb0ELb0ELb0ELb0ELi2ELi4ELi4ELi4ELb0EEENS1_24CollectiveEpilogueBwdGQAISA_fSD_Li256ELb0ELb0EEENS1_19SingleTileSchedulerILb0ELb0ELb0ELi128EEEEEEEEEvNT_6ParamsE$_ZZN4cute6detail16composition_implINS_5tupleIJNS_1CILi16EEENS3_ILi2EEES5_S5_NS3_ILi4EEES5_EEENS2_IJNS3_ILi1EEEiiiNS3_ILi144EEENS3_ILi512EEEEEES6_S4_EEDaRKT_RKT0_RKT1_RKT2_ENKUlRKT_T0_E_clINS2_IJNS2_IJEEESU_S6_S8_EEENS_17integral_constantIiLi1EEEEEDaSQ_SR_ - $_ZN7cutlass13device_kernelIN5flash19enable_sm80_to_sm89INS1_16FlashAttnBwdSm80INS1_25CollectiveMainloopBwdSm80ILi2ELi2EN4cute5tupleIJNS5_1CILi128EEES8_NS7_ILi64EEEEEENS_10bfloat16_tEfNS_4arch4Sm80ELb0ELb0ELb1ELb0ELb0ELb0ELb0ELb0ELi2ELi4ELi4ELi4ELb0EEENS1_24CollectiveEpilogueBwdGQAISA_fSD_Li256ELb0ELb0EEENS1_19SingleTileSchedulerILb0ELb0ELb0ELi128EEEEEEEEEvNT_6ParamsE$_ZZN4cute6detail16composition_implINS_5tupleIJNS_1CILi16EEENS3_ILi2EEES5_S5_NS3_ILi4EEES5_EEENS2_IJNS3_ILi1EEEiiiNS3_ILi144EEENS3_ILi512EEEEEES5_NS3_ILi64EEEEEDaRKT_RKT0_RKT1_RKT2_ENKUlRKT_T0_E_clINS2_IJNS2_IJS5_EEENS2_IJiEEES8_S8_EEENS_17integral_constantIiLi4EEEEEDaSR_SS_)
$_ZN7cutlass13device_kernelIN5flash19enable_sm80_to_sm89INS1_16FlashAttnBwdSm80INS1_25CollectiveMainloopBwdSm80ILi2ELi2EN4cute5tupleIJNS5_1CILi128EEES8_NS7_ILi64EEEEEENS_10bfloat16_tEfNS_4arch4Sm80ELb0ELb0ELb1ELb0ELb0ELb0ELb0ELb0ELi2ELi4ELi4ELi4ELb0EEENS1_24CollectiveEpilogueBwdGQAISA_fSD_Li256ELb0ELb0EEENS1_19SingleTileSchedulerILb0ELb0ELb0ELi128EEEEEEEEEvNT_6ParamsE$_ZZN4cute6detail16composition_implINS_5tupleIJNS_1CILi16EEENS3_ILi2EEES5_S5_NS3_ILi4EEES5_EEENS2_IJNS3_ILi1EEEiiiNS3_ILi144EEENS3_ILi512EEEEEES5_NS3_ILi64EEEEEDaRKT_RKT0_RKT1_RKT2_ENKUlRKT_T0_E_clINS2_IJNS2_IJS5_EEENS2_IJiEEES8_S8_EEENS_17integral_constantIiLi4EEEEEDaSR_SS_:
[----:B------:R-:W-:-:S05]  /*c450*/  IADD3 R5, R5, -c[0x0][0x20], RZ ;  /* 0x8000080005057a10 */ /* 0x000fca0007ffe0ff */
[----:B------:R1:W5:Y:S01]  /*c460*/  LDL R3, [R5] ;  /* 0x0000000005037983 */ /* 0x0003620000100800 */
[----:B------:R-:W-:Y:S02]  /*c470*/  IADD3 R2, R1, 0x16b0, RZ ;  /* 0x000016b001027810 */ /* 0x000fe40007ffe0ff */
[----:B------:R-:W-:Y:S02]  /*c480*/  MOV R4, 0xc4b0 ;  /* 0x0000c4b000047802 */ /* 0x000fe40000000f00 */
[----:B------:R-:W-:Y:S02]  /*c490*/  IADD3 R2, R2, c[0x0][0x20], RZ ;  /* 0x0000080002027a10 */ /* 0x000fe40007ffe0ff */
[----:B-1---5:R-:W-:Y:S05]  /*c4a0*/  CALL.REL.NOINC `($_ZN7cutlass13device_kernelIN5flash19enable_sm80_to_sm89INS1_16FlashAttnBwdSm80INS1_25CollectiveMainloopBwdSm80ILi2ELi2EN4cute5tupleIJNS5_1CILi128EEES8_NS7_ILi64EEEEEENS_10bfloat16_tEfNS_4arch4Sm80ELb0ELb0ELb1ELb0ELb0ELb0ELb0ELb0ELi2ELi4ELi4ELi4ELb0EEENS1_24CollectiveEpilogueBwdGQAISA_fSD_Li256ELb0ELb0EEENS1_19SingleTileSchedulerILb0ELb0ELb0ELi128EEEEEEEEEvNT_6ParamsE$_ZN4cute3eso3ESOILb1ELb0EJNS_5tupleIJNS_1CILi2EEEEEENS2_IJiEEENS3_ILi1EEES7_EEC2ERKS5_RKS6_RKS7_SE_) ;  /* 0xffffb8e000007944 */ /* 0x022fea0003c3ffff */
[----:B-1----:R1:W5:Y:S01]  /*c4b0*/  LDL R3, [R1+0x16b0] ;  /* 0x0016b00001037983 */ /* 0x0023620000100800 */
[----:B------:R-:W-:Y:S02]  /*c4c0*/  MOV R4, R6 ;  /* 0x0000000600047202 */ /* 0x000fe40000000f00 */
[----:B------:R-:W-:-:S04]  /*c4d0*/  MOV R5, 0x0 ;  /* 0x0000000000057802 */ /* 0x000fc80000000f00 */
[----:B------:R-:W-:Y:S05]  /*c4e0*/  RET.REL.NODEC R4 `(_ZN7cutlass13device_kernelIN5flash19enable_sm80_to_sm89INS1_16FlashAttnBwdSm80INS1_25CollectiveMainloopBwdSm80ILi2ELi2EN4cute5tupleIJNS5_1CILi128EEES8_NS7_ILi64EEEEEENS_10bfloat16_tEfNS_4arch4Sm80ELb0ELb0ELb1ELb0ELb0ELb0ELb0ELb0ELi2ELi4ELi4ELi4ELb0EEENS1_24CollectiveEpilogueBwdGQAISA_fSD_Li256ELb0ELb0EEENS1_19SingleTileSchedulerILb0ELb0ELb0ELi128EEEEEEEEEvNT_6ParamsE) ;  /* 0xffff3b1004007950 */ /* 0x000fea0003c3ffff */
        .type           $_ZN7cutlass13device_kernelIN5flash19enable_sm80_to_sm89INS1_16FlashAttnBwdSm80INS1_25CollectiveMainloopBwdSm80ILi2ELi2EN4cute5tupleIJNS5_1CILi128EEES8_NS7_ILi64EEEEEENS_10bfloat16_tEfNS_4arch4Sm80ELb0ELb0ELb1ELb0ELb0ELb0ELb0ELb0ELi2ELi4ELi4ELi4ELb0EEENS1_24CollectiveEpilogueBwdGQAISA_fSD_Li256ELb0ELb0EEENS1_19SingleTileSchedulerILb0ELb0ELb0ELi128EEEEEEEEEvNT_6ParamsE$_ZZN4cute6detail16composition_implINS_5tupleIJNS_1CILi16EEENS3_ILi2EEES5_S5_NS3_ILi4EEES5_EEENS2_IJNS3_ILi1EEEiiiNS3_ILi144EEENS3_ILi512EEEEEES6_S4_EEDaRKT_RKT0_RKT1_RKT2_ENKUlRKT_T0_E_clINS2_IJNS2_IJEEESU_S6_S8_EEENS_17integral_constantIiLi1EEEEEDaSQ_SR_,@function
        .size           $_ZN7cutlass13device_kernelIN5flash19enable_sm80_to_sm89INS1_16FlashAttnBwdSm80INS1_25CollectiveMainloopBwdSm80ILi2ELi2EN4cute5tupleIJNS5_1CILi128EEES8_NS7_ILi64EEEEEENS_10bfloat16_tEfNS_4arch4Sm80ELb0ELb0ELb1ELb0ELb0ELb0ELb0ELb0ELi2ELi4ELi4ELi4ELb0EEENS1_24CollectiveEpilogueBwdGQAISA_fSD_Li256ELb0ELb0EEENS1_19SingleTileSchedulerILb0ELb0ELb0ELi128EEEEEEEEEvNT_6ParamsE$_ZZN4cute6detail16composition_implINS_5tupleIJNS_1CILi16EEENS3_ILi2EEES5_S5_NS3_ILi4EEES5_EEENS2_IJNS3_ILi1EEEiiiNS3_ILi144EEENS3_ILi512EEEEEES6_S4_EEDaRKT_RKT0_RKT1_RKT2_ENKUlRKT_T0_E_clINS2_IJNS2_IJEEESU_S6_S8_EEENS_17integral_constantIiLi1EEEEEDaSQ_SR_,($_ZN7cutlass13device_kernelIN5flash19enable_sm80_to_sm89INS1_16FlashAttnBwdSm80INS1_25CollectiveMainloopBwdSm80ILi2ELi2EN4cute5tupleIJNS5_1CILi128EEES8_NS7_ILi64EEEEEENS_10bfloat16_tEfNS_4arch4Sm80ELb0ELb0ELb1ELb0ELb0ELb0ELb0ELb0ELi2ELi4ELi4ELi4ELb0EEENS1_24CollectiveEpilogueBwdGQAISA_fSD_Li256ELb0ELb0EEENS1_19SingleTileSchedulerILb0ELb0ELb0ELi128EEEEEEEEEvNT_6ParamsE$_ZZN4cute6detail16composition_implINS_5tupleIJNS_1CILi16EEENS3_ILi2EEES5_S5_NS3_ILi4EEES5_EEENS2_IJNS3_ILi1EEEiiiNS3_ILi144EEENS3_ILi512EEEEEES6_S4_EEDaRKT_RKT0_RKT1_RKT2_ENKUlRKT_T0_E_clINS2_IJNS2_IJS5_EEENS2_IJiEEES5_S8_EEENS_17integral_constantIiLi2EEEEEDaSQ_SR_ - $_ZN7cutlass13device_kernelIN5flash19enable_sm80_to_sm89INS1_16FlashAttnBwdSm80INS1_25CollectiveMainloopBwdSm80ILi2ELi2EN4cute5tupleIJNS5_1CILi128EEES8_NS7_ILi64EEEEEENS_10bfloat16_tEfNS_4arch4Sm80ELb0ELb0ELb1ELb0ELb0ELb0ELb0ELb0ELi2ELi4ELi4ELi4ELb0EEENS1_24CollectiveEpilogueBwdGQAISA_fSD_Li256ELb0ELb0EEENS1_19SingleTileSchedulerILb0ELb0ELb0ELi128EEEEEEEEEvNT_6ParamsE$_ZZN4cute6detail16composition_implINS_5tupleIJNS_1CILi16EEENS3_ILi2EEES5_S5_NS3_ILi4EEES5_EEENS2_IJNS3_ILi1EEEiiiNS3_ILi144EEENS3_ILi512EEEEEES6_S4_EEDaRKT_RKT0_RKT1_RKT2_ENKUlRKT_T0_E_clINS2_IJNS2_IJEEESU_S6_S8_EEENS_17integral_constantIiLi1EEEEEDaSQ_SR_)
$_ZN7cutlass13device_kernelIN5flash19enable_sm80_to_sm89INS1_16FlashAttnBwdSm80INS1_25CollectiveMainloopBwdSm80ILi2ELi2EN4cute5tupleIJNS5_1CILi128EEES8_NS7_ILi64EEEEEENS_10bfloat16_tEfNS_4arch4Sm80ELb0ELb0ELb1ELb0ELb0ELb0ELb0ELb0ELi2ELi4ELi4ELi4ELb0EEENS1_24CollectiveEpilogueBwdGQAISA_fSD_Li256ELb0ELb0EEENS1_19SingleTileSchedulerILb0ELb0ELb0ELi128EEEEEEEEEvNT_6ParamsE$_ZZN4cute6detail16composition_implINS_5tupleIJNS_1CILi16EEENS3_ILi2EEES5_S5_NS3_ILi4EEES5_EEENS2_IJNS3_ILi1EEEiiiNS3_ILi144EEENS3_ILi512EEEEEES6_S4_EEDaRKT_RKT0_RKT1_RKT2_ENKUlRKT_T0_E_clINS2_IJNS2_IJEEESU_S6_S8_EEENS_17integral_constantIiLi1EEEEEDaSQ_SR_:
        /* <DEDUP_REMOVED lines=8> */
[----:B-1---5:R-:W-:Y:S05]  /*c570*/  CALL.REL.NOINC `($_ZN7cutlass13device_kernelIN5flash19enable_sm80_to_sm89INS1_16FlashAttnBwdSm80INS1_25CollectiveMainloopBwdSm80ILi2ELi2EN4cute5tupleIJNS5_1CILi128EEES8_NS7_ILi64EEEEEENS_10bfloat16_tEfNS_4arch4Sm80ELb0ELb0ELb1ELb0ELb0ELb0ELb0ELb0ELi2ELi4ELi4ELi4ELb0EEENS1_24CollectiveEpilogueBwdGQAISA_fSD_Li256ELb0ELb0EEENS1_19SingleTileSchedulerILb0ELb0ELb0ELi128EEEEEEEEEvNT_6ParamsE$_ZN4cute3eso3ESOILb1ELb0EJNS_5tupleIJNS_1CILi2EEEEEENS2_IJiEEES4_NS3_ILi1EEEEEC2ERKS5_RKS6_RKS4_RKS7_) ;  /* 0xffffb86000007944 */ /* 0x022fea0003c3ffff */
[----:B-1----:R1:W5:Y:S01]  /*c580*/  LDL R2, [R1+0x16c8] ;  /* 0x0016c80001027983 */ /* 0x0023620000100800 */
[----:B------:R-:W-:Y:S02]  /*c590*/  MOV R4, R10 ;  /* 0x0000000a00047202 */ /* 0x000fe40000000f00 */
[----:B------:R-:W-:-:S04]  /*c5a0*/  MOV R5, 0x0 ;  /* 0x0000000000057802 */ /* 0x000fc80000000f00 */
[----:B------:R-:W-:Y:S05]  /*c5b0*/  RET.REL.NODEC R4 `(_ZN7cutlass13device_kernelIN5flash19enable_sm80_to_sm89INS1_16FlashAttnBwdSm80INS1_25CollectiveMainloopBwdSm80ILi2ELi2EN4cute5tupleIJNS5_1CILi128EEES8_NS7_ILi64EEEEEENS_10bfloat16_tEfNS_4arch4Sm80ELb0ELb0ELb1ELb0ELb0ELb0ELb0ELb0ELi2ELi4ELi4ELi4ELb0EEENS1_24CollectiveEpilogueBwdGQAISA_fSD_Li256ELb0ELb0EEENS1_19SingleTileSchedulerILb0ELb0ELb0ELi128EEEEEEEEEvNT_6ParamsE) ;  /* 0xffff3a4004007950 */ /* 0x000fea0003c3ffff */
        .type           $_ZN7cutlass13device_kernelIN5flash19enable_sm80_to_sm89INS1_16FlashAttnBwdSm80INS1_25CollectiveMainloopBwdSm80ILi2ELi2EN4cute5tupleIJNS5_1CILi128EEES8_NS7_ILi64EEEEEENS_10bfloat16_tEfNS_4arch4Sm80ELb0ELb0ELb1ELb0ELb0ELb0ELb0ELb0ELi2ELi4ELi4ELi4ELb0EEENS1_24CollectiveEpilogueBwdGQAISA_fSD_Li256ELb0ELb0EEENS1_19SingleTileSchedulerILb0ELb0ELb0ELi128EEEEEEEEEvNT_6ParamsE$_ZZN4cute6detail16composition_implINS_5tupleIJNS_1CILi16EEENS3_ILi2EEES5_S5_NS3_ILi4EEES5_EEENS2_IJNS3_ILi1EEEiiiNS3_ILi144EEENS3_ILi512EEEEEES6_S4_EEDaRKT_RKT0_RKT1_RKT2_ENKUlRKT_T0_E_clINS2_IJNS2_IJS5_EEENS2_IJiEEES5_S8_EEENS_17integral_constantIiLi2EEEEEDaSQ_SR_,@function
        .size           $_ZN7cutlass13device_kernelIN5flash19enable_sm80_to_sm89INS1_16FlashAttnBwdSm80INS1_25CollectiveMainloopBwdSm80ILi2ELi2EN4cute5tupleIJNS5_1CILi128EEES8_NS7_ILi64EEEEEENS_10bfloat16_tEfNS_4arch4Sm80ELb0ELb0ELb1ELb0ELb0ELb0ELb0ELb0ELi2ELi4ELi4ELi4ELb0EEENS1_24CollectiveEpilogueBwdGQAISA_fSD_Li256ELb0ELb0EEENS1_19SingleTileSchedulerILb0ELb0ELb0ELi128EEEEEEEEEvNT_6ParamsE$_ZZN4cute6detail16composition_implINS_5tupleIJNS_1CILi16EEENS3_ILi2EEES5_S5_NS3_ILi4EEES5_EEENS2_IJNS3_ILi1EEEiiiNS3_ILi144EEENS3_ILi512EEEEEES6_S4_EEDaRKT_RKT0_RKT1_RKT2_ENKUlRKT_T0_E_clINS2_IJNS2_IJS5_EEENS2_IJiEEES5_S8_EEENS_17integral_constantIiLi2EEEEEDaSQ_SR_,($_ZN7cutlass13device_kernelIN5flash19enable_sm80_to_sm89INS1_16FlashAttnBwdSm80INS1_25CollectiveMainloopBwdSm80ILi2ELi2EN4cute5tupleIJNS5_1CILi128EEES8_NS7_ILi64EEEEEENS_10bfloat16_tEfNS_4arch4Sm80ELb0ELb0ELb1ELb0ELb0ELb0ELb0ELb0ELi2ELi4ELi4ELi4ELb0EEENS1_24CollectiveEpilogueBwdGQAISA_fSD_Li256ELb0ELb0EEENS1_19SingleTileSchedulerILb0ELb0ELb0ELi128EEEEEEEEEvNT_6ParamsE$_ZZN4cute6detail16composition_implINS_5tupleIJNS_1CILi16EEENS3_ILi2EEES5_S5_NS3_ILi4EEES5_EEENS2_IJNS3_ILi1EEEiiiNS3_ILi144EEENS3_ILi512EEEEEES6_S4_EEDaRKT_RKT0_RKT1_RKT2_ENKUlRKT_T0_E_clINS2_IJNS2_IJS5_S5_EEENS2_IJiiEEES8_S8_EEENS_17integral_constantIiLi3EEEEEDaSQ_SR_ - $_ZN7cutlass13device_kernelIN5flash19enable_sm80_to_sm89INS1_16FlashAttnBwdSm80INS1_25CollectiveMainloopBwdSm80ILi2ELi2EN4cute5tupleIJNS5_1CILi128EEES8_NS7_ILi64EEEEEENS_10bfloat16_tEfNS_4arch4Sm80ELb0ELb0ELb1ELb0ELb0ELb0ELb0ELb0ELi2ELi4ELi4ELi4ELb0EEENS1_24CollectiveEpilogueBwdGQAISA_fSD_Li256ELb0ELb0EEENS1_19SingleTileSchedulerILb0ELb0ELb0ELi128EEEEEEEEEvNT_6ParamsE$_ZZN4cute6detail16composition_implINS_5tupleIJNS_1CILi16EEENS3_ILi2EEES5_S5_NS3_ILi4EEES5_EEENS2_IJNS3_ILi1EEEiiiNS3_ILi144EEENS3_ILi512EEEEEES6_S4_EEDaRKT_RKT0_RKT1_RKT2_ENKUlRKT_T0_E_clINS2_IJNS2_IJS5_EEENS2_IJiEEES5_S8_EEENS_17integral_constantIiLi2EEEEEDaSQ_SR_)
$_ZN7cutlass13device_kernelIN5flash19enable_sm80_to_sm89INS1_16FlashAttnBwdSm80INS1_25CollectiveMainloopBwdSm80ILi2ELi2EN4cute5tupleIJNS5_1CILi128EEES8_NS7_ILi64EEEEEENS_10bfloat16_tEfNS_4arch4Sm80ELb0ELb0ELb1ELb0ELb0ELb0ELb0ELb0ELi2ELi4ELi4ELi4ELb0EEENS1_24CollectiveEpilogueBwdGQAISA_fSD_Li256ELb0ELb0EEENS1_19SingleTileSchedulerILb0ELb0ELb0ELi128EEEEEEEEEvNT_6ParamsE$_ZZN4cute6detail16composition_implINS_5tupleIJNS_1CILi16EEENS3_ILi2EEES5_S5_NS3_ILi4EEES5_EEENS2_IJNS3_ILi1EEEiiiNS3_ILi144EEENS3_ILi512EEEEEES6_S4_EEDaRKT_RKT0_RKT1_RKT2_ENKUlRKT_T0_E_clINS2_IJNS2_IJS5_EEENS2_IJiEEES5_S8_EEENS_17integral_constantIiLi2EEEEEDaSQ_SR_:
        /* <DEDUP_REMOVED lines=8> */
[----:B-1---5:R-:W-:Y:S05]  /*c640*/  CALL.REL.NOINC `($_ZN7cutlass13device_kernelIN5flash19enable_sm80_to_sm89INS1_16FlashAttnBwdSm80INS1_25CollectiveMainloopBwdSm80ILi2ELi2EN4cute5tupleIJNS5_1CILi128EEES8_NS7_ILi64EEEEEENS_10bfloat16_tEfNS_4arch4Sm80ELb0ELb0ELb1ELb0ELb0ELb0ELb0ELb0ELi2ELi4ELi4ELi4ELb0EEENS1_24CollectiveEpilogueBwdGQAISA_fSD_Li256ELb0ELb0EEENS1_19SingleTileSchedulerILb0ELb0ELb0ELi128EEEEEEEEEvNT_6ParamsE$_ZN4cute3eso3ESOILb0ELb0EJiiEEC2ERKiS4_) ;  /* 0xffff98f000007944 */ /* 0x022fea0003c3ffff */
[----:B-1----:R1:W5:Y:S01]  /*c650*/  LDL.64 R2, [R1+0x16c8] ;  /* 0x0016c80001027983 */ /* 0x0023620000100a00 */
[----:B------:R-:W-:-:S03]  /*c660*/  MOV R6, 0xc680 ;  /* 0x0000c68000067802 */ /* 0x000fc60000000f00 */
[----:B-1---5:R-:W-:Y:S05]  /*c670*/  CALL.REL.NOINC `($_ZN7cutlass13device_kernelIN5flash19enable_sm80_to_sm89INS1_16FlashAttnBwdSm80INS1_25CollectiveMainloopBwdSm80ILi2ELi2EN4cute5tupleIJNS5_1CILi128EEES8_NS7_ILi64EEEEEENS_10bfloat16_tEfNS_4arch4Sm80ELb0ELb0ELb1ELb0ELb0ELb0ELb0ELb0ELi2ELi4ELi4ELi4ELb0EEENS1_24CollectiveEpilogueBwdGQAISA_fSD_Li256ELb0ELb0EEENS1_19SingleTileSchedulerILb0ELb0ELb0ELi128EEEEEEEEEvNT_6ParamsE$_ZN4cute3eso3ESOILb1ELb0EJNS_5tupleIJNS_1CILi2EEES4_EEENS2_IJiiEEENS3_ILi1EEES7_EEC2ERKS5_RKS6_RKS7_SE_) ;  /* 0xffffb8b000007944 */ /* 0x022fea0003c3ffff */
[----:B-1----:R1:W5:Y:S01]  /*c680*/  LDL.64 R2, [R1+0x16c8] ;  /* 0x0016c80001027983 */ /* 0x0023620000100a00 */
[----:B------:R-:W-:-:S04]  /*c690*/  MOV R75, 0x0 ;  /* 0x00000000004b7802 */ /* 0x000fc80000000f00 */
[----:B------:R-:W-:Y:S05]  /*c6a0*/  RET.REL.NODEC R74 `(_ZN7cutlass13device_kernelIN5flash19enable_sm80_to_sm89INS1_16FlashAttnBwdSm80INS1_25CollectiveMainloopBwdSm80ILi2ELi2EN4cute5tupleIJNS5_1CILi128EEES8_NS7_ILi64EEEEEENS_10bfloat16_tEfNS_4arch4Sm80ELb0ELb0ELb1ELb0ELb0ELb0ELb0ELb0ELi2ELi4ELi4ELi4ELb0EEENS1_24CollectiveEpilogueBwdGQAISA_fSD_Li256ELb0ELb0EEENS1_19SingleTileSchedulerILb0ELb0ELb0ELi128EEEEEEEEEvNT_6ParamsE) ;  /* 0xffff39504a007950 */ /* 0x000fea0003c3ffff */
        .type           $_ZN7cutlass13device_kernelIN5flash19enable_sm80_to_sm89INS1_16FlashAttnBwdSm80INS1_25CollectiveMainloopBwdSm80ILi2ELi2EN4cute5tupleIJNS5_1CILi128EEES8_NS7_ILi64EEEEEENS_10bfloat16_tEfNS_4arch4Sm80ELb0ELb0ELb1ELb0ELb0ELb0ELb0ELb0ELi2ELi4ELi4ELi4ELb0EEENS1_24CollectiveEpilogueBwdGQAISA_fSD_Li256ELb0ELb0EEENS1_19SingleTileSchedulerILb0ELb0ELb0ELi128EEEEEEEEEvNT_6ParamsE$_ZZN4cute6detail16composition_implINS_5tupleIJNS_1CILi16EEENS3_ILi2EEES5_S5_NS3_ILi4EEES5_EEENS2_IJNS3_ILi1EEEiiiNS3_ILi144EEENS3_ILi512EEEEEES6_S4_EEDaRKT_RKT0_RKT1_RKT2_ENKUlRKT_T0_E_clINS2_IJNS2_IJS5_S5_EEENS2_IJiiEEES8_S8_EEENS_17integral_constantIiLi3EEEEEDaSQ_SR_,@function
        .size           $_ZN7cutlass13device_kernelIN5flash19enable_sm80_to_sm89INS1_16FlashAttnBwdSm80INS1_25CollectiveMainloopBwdSm80ILi2ELi2EN4cute5tupleIJNS5_1CILi128EEES8_NS7_ILi64EEEEEENS_10bfloat16_tEfNS_4arch4Sm80ELb0ELb0ELb1ELb0ELb0ELb0ELb0ELb0ELi2ELi4ELi4ELi4ELb0EEENS1_24CollectiveEpilogueBwdGQAISA_fSD_Li256ELb0ELb0EEENS1_19SingleTileSchedulerILb0ELb0ELb0ELi128EEEEEEEEEvNT_6ParamsE$_ZZN4cute6detail16composition_implINS_5tupleIJNS_1CILi16EEENS3_ILi2EEES5_S5_NS3_ILi4EEES5_EEENS2_IJNS3_ILi1EEEiiiNS3_ILi144EEENS3_ILi512EEEEEES6_S4_EEDaRKT_RKT0_RKT1_RKT2_ENKUlRKT_T0_E_clINS2_IJNS2_IJS5_S5_EEENS2_IJiiEEES8_S8_EEENS_17integral_constantIiLi3EEEEEDaSQ_SR_,($_ZN7cutlass13device_kernelIN5flash19enable_sm80_to_sm89INS1_16FlashAttnBwdSm80INS1_25CollectiveMainloopBwdSm80ILi2ELi2EN4cute5tupleIJNS5_1CILi128EEES8_NS7_ILi64EEEEEENS_10bfloat16_tEfNS_4arch4Sm80ELb0ELb0ELb1ELb0ELb0ELb0ELb0ELb0ELi2ELi4ELi4ELi4ELb0EEENS1_24CollectiveEpilogueBwdGQAISA_fSD_Li256ELb0ELb0EEENS1_19SingleTileSchedulerILb0ELb0ELb0ELi128EEEEEEEEEvNT_6ParamsE$_ZZN4cute6detail16composition_implINS_5tupleIJNS_1CILi16EEENS3_ILi2EEES5_S5_NS3_ILi4EEES5_EEENS2_IJNS3_ILi1EEEiiiNS3_ILi144EEENS3_ILi512EEEEEES6_S4_EEDaRKT_RKT0_RKT1_RKT2_ENKUlRKT_T0_E_clINS2_IJNS2_IJS5_S5_EEENS2_IJiiEEES8_S8_EEENS_17integral_constantIiLi4EEEEEDaSQ_SR_ - $_ZN7cutlass13device_kernelIN5flash19enable_sm80_to_sm89INS1_16FlashAttnBwdSm80INS1_25CollectiveMainloopBwdSm80ILi2ELi2EN4cute5tupleIJNS5_1CILi128EEES8_NS7_ILi64EEEEEENS_10bfloat16_tEfNS_4arch4Sm80ELb0ELb0ELb1ELb0ELb0ELb0ELb0ELb0ELi2ELi4ELi4ELi4ELb0EEENS1_24CollectiveEpilogueBwdGQAISA_fSD_Li256ELb0ELb0EEENS1_19SingleTileSchedulerILb0ELb0ELb0ELi128EEEEEEEEEvNT_6ParamsE$_ZZN4cute6detail16composition_implINS_5tupleIJNS_1CILi16EEENS3_ILi2EEES5_S5_NS3_ILi4EEES5_EEENS2_IJNS3_ILi1EEEiiiNS3_ILi144EEENS3_ILi512EEEEEES6_S4_EEDaRKT_RKT0_RKT1_RKT2_ENKUlRKT_T0_E_clINS2_IJNS2_IJS5_S5_EEENS2_IJiiEEES8_S8_EEENS_17integral_constantIiLi3EEEEEDaSQ_SR_)
$_ZN7cutlass13device_kernelIN5flash19enable_sm80_to_sm89INS1_16FlashAttnBwdSm80INS1_25CollectiveMainloopBwdSm80ILi2ELi2EN4cute5tupleIJNS5_1CILi128EEES8_NS7_ILi64EEEEEENS_10bfloat16_tEfNS_4arch4Sm80ELb0ELb0ELb1ELb0ELb0ELb0ELb0ELb0ELi2ELi4ELi4ELi4ELb0EEENS1_24CollectiveEpilogueBwdGQAISA_fSD_Li256ELb0ELb0EEENS1_19SingleTileSchedulerILb0ELb0ELb0ELi128EEEEEEEEEvNT_6ParamsE$_ZZN4cute6detail16composition_implINS_5tupleIJNS_1CILi16EEENS3_ILi2EEES5_S5_NS3_ILi4EEES5_EEENS2_IJNS3_ILi1EEEiiiNS3_ILi144EEENS3_ILi512EEEEEES6_S4_EEDaRKT_RKT0_RKT1_RKT2_ENKUlRKT_T0_E_clINS2_IJNS2_IJS5_S5_EEENS2_IJiiEEES8_S8_EEENS_17integral_constantIiLi3EEEEEDaSQ_SR_:
[----:B------:R-:W-:-:S05]  /*c6b0*/  IADD3 R5, R5, -c[0x0][0x20], RZ ;  /* 0x8000080005057a10 */ /* 0x000fca0007ffe0ff */
[----:B------:R1:W5:Y:S04]  /*c6c0*/  LDL R2, [R5] ;  /* 0x0000000005027983 */ /* 0x0003680000100800 */
[----:B------:R1:W5:Y:S01]  /*c6d0*/  LDL R3, [R5+0x4] ;  /* 0x0000040005037983 */ /* 0x0003620000100800 */
[----:B------:R-:W-:Y:S02]  /*c6e0*/  IADD3 R4, R1, 0x16c8, RZ ;  /* 0x000016c801047810 */ /* 0x000fe40007ffe0ff */
[----:B------:R-:W-:Y:S02]  /*c6f0*/  MOV R6, 0xc720 ;  /* 0x0000c72000067802 */ /* 0x000fe40000000f00 */
[----:B------:R-:W-:Y:S02]  /*c700*/  IADD3 R4, R4, c[0x0][0x20], RZ ;  /* 0x0000080004047a10 */ /* 0x000fe40007ffe0ff */
[----:B-1---5:R-:W-:Y:S05]  /*c710*/  CALL.REL.NOINC `($_ZN7cutlass13device_kernelIN5flash19enable_sm80_to_sm89INS1_16FlashAttnBwdSm80INS1_25CollectiveMainloopBwdSm80ILi2ELi2EN4cute5tupleIJNS5_1CILi128EEES8_NS7_ILi64EEEEEENS_10bfloat16_tEfNS_4arch4Sm80ELb0ELb0ELb1ELb0ELb0ELb0ELb0ELb0ELi2ELi4ELi4ELi4ELb0EEENS1_24CollectiveEpilogueBwdGQAISA_fSD_Li256ELb0ELb0EEENS1_19SingleTileSchedulerILb0ELb0ELb0ELi128EEEEEEEEEvNT_6ParamsE$_ZN4cute3eso3ESOILb1ELb0EJNS_5tupleIJNS_1CILi2EEES4_EEENS2_IJiiEEENS3_ILi1EEES7_EEC2ERKS5_RKS6_RKS7_SE_) ;  /* 0xffffb81000007944 */ /* 0x022fea0003c3ffff */
[----:B-1----:R1:W5:Y:S01]  /*c720*/  LDL.64 R2, [R1+0x16c8] ;  /* 0x0016c80001027983 */ /* 0x0023620000100a00 */
[----:B------:R-:W-:-:S02]  /*c730*/  MOV R4, R8 ;  /* 0x0000000800047202 */ /* 0x000fc40000000f00 */
[----:B------:R-:W-:-:S04]  /*c740*/  MOV R5, 0x0 ;  /* 0x0000000000057802 */ /* 0x000fc80000000f00 */
[----:B------:R-:W-:Y:S05]  /*c750*/  RET.REL.NODEC R4 `(_ZN7cutlass13device_kernelIN5flash19enable_sm80_to_sm89INS1_16FlashAttnBwdSm80INS1_25CollectiveMainloopBwdSm80ILi2ELi2EN4cute5tupleIJNS5_1CILi128EEES8_NS7_ILi64EEEEEENS_10bfloat16_tEfNS_4arch4Sm80ELb0ELb0ELb1ELb0ELb0ELb0ELb0ELb0ELi2ELi4ELi4ELi4ELb0EEENS1_24CollectiveEpilogueBwdGQAISA_fSD_Li256ELb0ELb0EEENS1_19SingleTileSchedulerILb0ELb0ELb0ELi128EEEEEEEEEvNT_6ParamsE) ;  /* 0xffff38a004007950 */ /* 0x000fea0003c3ffff */
        .type           $_ZN7cutlass13device_kernelIN5flash19enable_sm80_to_sm89INS1_16FlashAttnBwdSm80INS1_25CollectiveMainloopBwdSm80ILi2ELi2EN4cute5tupleIJNS5_1CILi128EEES8_NS7_ILi64EEEEEENS_10bfloat16_tEfNS_4arch4Sm80ELb0ELb0ELb1ELb0ELb0ELb0ELb0ELb0ELi2ELi4ELi4ELi4ELb0EEENS1_24CollectiveEpilogueBwdGQAISA_fSD_Li256ELb0ELb0EEENS1_19SingleTileSchedulerILb0ELb0ELb0ELi128EEEEEEEEEvNT_6ParamsE$_ZZN4cute6detail16composition_implINS_5tupleIJNS_1CILi16EEENS3_ILi2EEES5_S5_NS3_ILi4EEES5_EEENS2_IJNS3_ILi1EEEiiiNS3_ILi144EEENS3_ILi512EEEEEES6_S4_EEDaRKT_RKT0_RKT1_RKT2_ENKUlRKT_T0_E_clINS2_IJNS2_IJS5_S5_EEENS2_IJiiEEES8_S8_EEENS_17integral_constantIiLi4EEEEEDaSQ_SR_,@function
        .size           $_ZN7cutlass13device_kernelIN5flash19enable_sm80_to_sm89INS1_16FlashAttnBwdSm80INS1_25CollectiveMainloopBwdSm80ILi2ELi2EN4cute5tupleIJNS5_1CILi128EEES8_NS7_ILi64EEEEEENS_10bfloat16_tEfNS_4arch4Sm80ELb0ELb0ELb1ELb0ELb0ELb0ELb0ELb0ELi2ELi4ELi4ELi4ELb0EEENS1_24CollectiveEpilogueBwdGQAISA_fSD_Li256ELb0ELb0EEENS1_19SingleTileSchedulerILb0ELb0ELb0ELi128EEEEEEEEEvNT_6ParamsE$_ZZN4cute6detail16composition_implINS_5tupleIJNS_1CILi16EEENS3_ILi2EEES5_S5_NS3_ILi4EEES5_EEENS2_IJNS3_ILi1EEEiiiNS3_ILi144EEENS3_ILi512EEEEEES6_S4_EEDaRKT_RKT0_RKT1_RKT2_ENKUlRKT_T0_E_clINS2_IJNS2_IJS5_S5_EEENS2_IJiiEEES8_S8_EEENS_17integral_constantIiLi4EEEEEDaSQ_SR_,($_ZN7cutlass13device_kernelIN5flash19enable_sm80_to_sm89INS1_16FlashAttnBwdSm80INS1_25CollectiveMainloopBwdSm80ILi2ELi2EN4cute5tupleIJNS5_1CILi128EEES8_NS7_ILi64EEEEEENS_10bfloat16_tEfNS_4arch4Sm80ELb0ELb0ELb1ELb0ELb0ELb0ELb0ELb0ELi2ELi4ELi4ELi4ELb0EEENS1_24CollectiveEpilogueBwdGQAISA_fSD_Li256ELb0ELb0EEENS1_19SingleTileSchedulerILb0ELb0ELb0ELi128EEEEEEEEEvNT_6ParamsE$_ZZN4cute6detail16composition_implINS_5tupleIJNS_1CILi8EEENS3_ILi2EEES5_S5_S4_S5_EEENS2_IJNS3_ILi1EEEiiiNS3_ILi72EEENS3_ILi512EEEEEENS2_IJNS2_IJS5_S5_EEES4_NS3_ILi4EEEEEENS2_IJNS2_IJS7_S4_EEENS3_ILi1024EEENS3_ILi16EEEEEEEEDaRKT_RKT0_RKT1_RKT2_ENKUlRKT_RKT0_E_clISB_SE_EEDaSW_SZ_ - $_ZN7cutlass13device_kernelIN5flash19enable_sm80_to_sm89INS1_16FlashAttnBwdSm80INS1_25CollectiveMainloopBwdSm80ILi2ELi2EN4cute5tupleIJNS5_1CILi128EEES8_NS7_ILi64EEEEEENS_10bfloat16_tEfNS_4arch4Sm80ELb0ELb0ELb1ELb0ELb0ELb0ELb0ELb0ELi2ELi4ELi4ELi4ELb0EEENS1_24CollectiveEpilogueBwdGQAISA_fSD_Li256ELb0ELb0EEENS1_19SingleTileSchedulerILb0ELb0ELb0ELi128EEEEEEEEEvNT_6ParamsE$_ZZN4cute6detail16composition_implINS_5tupleIJNS_1CILi16EEENS3_ILi2EEES5_S5_NS3_ILi4EEES5_EEENS2_IJNS3_ILi1EEEiiiNS3_ILi144EEENS3_ILi512EEEEEES6_S4_EEDaRKT_RKT0_RKT1_RKT2_ENKUlRKT_T0_E_clINS2_IJNS2_IJS5_S5_EEENS2_IJiiEEES8_S8_EEENS_17integral_constantIiLi4EEEEEDaSQ_SR_)
$_ZN7cutlass13device_kernelIN5flash19enable_sm80_to_sm89INS1_16FlashAttnBwdSm80INS1_25CollectiveMainloopBwdSm80ILi2ELi2EN4cute5tupleIJNS5_1CILi128EEES8_NS7_ILi64EEEEEENS_10bfloat16_tEfNS_4arch4Sm80ELb0ELb0ELb1ELb0ELb0ELb0ELb0ELb0ELi2ELi4ELi4ELi4ELb0EEENS1_24CollectiveEpilogueBwdGQAISA_fSD_Li256ELb0ELb0EEENS1_19SingleTileSchedulerILb0ELb0ELb0ELi128EEEEEEEEEvNT_6ParamsE$_ZZN4cute6detail16composition_implINS_5tupleIJNS_1CILi16EEENS3_ILi2EEES5_S5_NS3_ILi4EEES5_EEENS2_IJNS3_ILi1EEEiiiNS3_ILi144EEENS3_ILi512EEEEEES6_S4_EEDaRKT_RKT0_RKT1_RKT2_ENKUlRKT_T0_E_clINS2_IJNS2_IJS5_S5_EEENS2_IJiiEEES8_S8_EEENS_17integral_constantIiLi4EEEEEDaSQ_SR_:
        /* <DEDUP_REMOVED lines=11> */
        .type           $_ZN7cutlass13device_kernelIN5flash19enable_sm80_to_sm89INS1_16FlashAttnBwdSm80INS1_25CollectiveMainloopBwdSm80ILi2ELi2EN4cute5tupleIJNS5_1CILi128EEES8_NS7_ILi64EEEEEENS_10bfloat16_tEfNS_4arch4Sm80ELb0ELb0ELb1ELb0ELb0ELb0ELb0ELb0ELi2ELi4ELi4ELi4ELb0EEENS1_24CollectiveEpilogueBwdGQAISA_fSD_Li256ELb0ELb0EEENS1_19SingleTileSchedulerILb0ELb0ELb0ELi128EEEEEEEEEvNT_6ParamsE$_ZZN4cute6detail16composition_implINS_5tupleIJNS_1CILi8EEENS3_ILi2EEES5_S5_S4_S5_EEENS2_IJNS3_ILi1EEEiiiNS3_ILi72EEENS3_ILi512EEEEEENS2_IJNS2_IJS5_S5_EEES4_NS3_ILi4EEEEEENS2_IJNS2_IJS7_S4_EEENS3_ILi1024EEENS3_ILi16EEEEEEEEDaRKT_RKT0_RKT1_RKT2_ENKUlRKT_RKT0_E_clISB_SE_EEDaSW_SZ_,@function
        .size           $_ZN7cutlass13device_kernelIN5flash19enable_sm80_to_sm89INS1_16FlashAttnBwdSm80INS1_25CollectiveMainloopBwdSm80ILi2ELi2EN4cute5tupleIJNS5_1CILi128EEES8_NS7_ILi64EEEEEENS_10bfloat16_tEfNS_4arch4Sm80ELb0ELb0ELb1ELb0ELb0ELb0ELb0ELb0ELi2ELi4ELi4ELi4ELb0EEENS1_24CollectiveEpilogueBwdGQAISA_fSD_Li256ELb0ELb0EEENS1_19SingleTileSchedulerILb0ELb0ELb0ELi128EEEEEEEEEvNT_6ParamsE$_ZZN4cute6detail16composition_implINS_5tupleIJNS_1CILi8EEENS3_ILi2EEES5_S5_S4_S5_EEENS2_IJNS3_ILi1EEEiiiNS3_ILi72EEENS3_ILi512EEEEEENS2_IJNS2_IJS5_S5_EEES4_NS3_ILi4EEEEEENS2_IJNS2_IJS7_S4_EEENS3_ILi1024EEENS3_ILi16EEEEEEEEDaRKT_RKT0_RKT1_RKT2_ENKUlRKT_RKT0_E_clISB_SE_EEDaSW_SZ_,($_ZN7cutlass13device_kernelIN5flash19enable_sm80_to_sm89INS1_16FlashAttnBwdSm80INS1_25CollectiveMainloopBwdSm80ILi2ELi2EN4cute5tupleIJNS5_1CILi128EEES8_NS7_ILi64EEEEEENS_10bfloat16_tEfNS_4arch4Sm80ELb0ELb0ELb1ELb0ELb0ELb0ELb0ELb0ELi2ELi4ELi4ELi4ELb0EEENS1_24CollectiveEpilogueBwdGQAISA_fSD_Li256ELb0ELb0EEENS1_19SingleTileSchedulerILb0ELb0ELb0ELi128EEEEEEEEEvNT_6ParamsE$_ZZN4cute6detail16composition_implINS_5tupleIJNS_1CILi8EEENS3_ILi2EEES5_S5_S4_S5_EEENS2_IJNS3_ILi1EEEiiiNS3_ILi72EEENS3_ILi512EEEEEENS2_IJNS2_IJS5_S5_EEES4_NS3_ILi4EEEEEENS2_IJNS2_IJS7_S4_EEENS3_ILi1024EEENS3_ILi16EEEEEEEEDaRKT_RKT0_RKT1_RKT2_ENKUlRKT_RKT0_E_clISC_SG_EEDaSW_SZ_ - $_ZN7cutlass13device_kernelIN5flash19enable_sm80_to_sm89INS1_16FlashAttnBwdSm80INS1_25CollectiveMainloopBwdSm80ILi2ELi2EN4cute5tupleIJNS5_1CILi128EEES8_NS7_ILi64EEEEEENS_10bfloat16_tEfNS_4arch4Sm80ELb0ELb0ELb1ELb0ELb0ELb0ELb0ELb0ELi2ELi4ELi4ELi4ELb0EEENS1_24CollectiveEpilogueBwdGQAISA_fSD_Li256ELb0ELb0EEENS1_19SingleTileSchedulerILb0ELb0ELb0ELi128EEEEEEEEEvNT_6ParamsE$_ZZN4cute6detail16composition_implINS_5tupleIJNS_1CILi8EEENS3_ILi2EEES5_S5_S4_S5_EEENS2_IJNS3_ILi1EEEiiiNS3_ILi72EEENS3_ILi512EEEEEENS2_IJNS2_IJS5_S5_EEES4_NS3_ILi4EEEEEENS2_IJNS2_IJS7_S4_EEENS3_ILi1024EEENS3_ILi16EEEEEEEEDaRKT_RKT0_RKT1_RKT2_ENKUlRKT_RKT0_E_clISB_SE_EEDaSW_SZ_)
$_ZN7cutlass13device_kernelIN5flash19enable_sm80_to_sm89INS1_16FlashAttnBwdSm80INS1_25CollectiveMainloopBwdSm80ILi2ELi2EN4cute5tupleIJNS5_1CILi128EEES8_NS7_ILi64EEEEEENS_10bfloat16_tEfNS_4arch4Sm80ELb0ELb0ELb1ELb0ELb0ELb0ELb0ELb0ELi2ELi4ELi4ELi4ELb0EEENS1_24CollectiveEpilogueBwdGQAISA_fSD_Li256ELb0ELb0EEENS1_19SingleTileSchedulerILb0ELb0ELb0ELi128EEEEEEEEEvNT_6ParamsE$_ZZN4cute6detail16composition_implINS_5tupleIJNS_1CILi8EEENS3_ILi2EEES5_S5_S4_S5_EEENS2_IJNS3_ILi1EEEiiiNS3_ILi72EEENS3_ILi512EEEEEENS2_IJNS2_IJS5_S5_EEES4_NS3_ILi4EEEEEENS2_IJNS2_IJS7_S4_EEENS3_ILi1024EEENS3_ILi16EEEEEEEEDaRKT_RKT0_RKT1_RKT2_ENKUlRKT_RKT0_E_clISB_SE_EEDaSW_SZ_:
[----:B------:R-:W-:Y:S02]  /*c810*/  IADD3 R39, R1, 0x1380, RZ ;  /* 0x0000138001277810 */ /* 0x000fe40007ffe0ff */
[----:B------:R-:W-:Y:S02]  /*c820*/  MOV R70, 0xc860 ;  /* 0x0000c86000467802 */ /* 0x000fe40000000f00 */
[----:B------:R-:W-:-:S04]  /*c830*/  IADD3 R39, R39, c[0x0][0x20], RZ ;  /* 0x0000080027277a10 */ /* 0x000fc80007ffe0ff */
[----:B------:R-:W-:Y:S02]  /*c840*/  IADD3 R66, R39, 0x4, RZ ;  /* 0x0000000427427810 */ /* 0x000fe40007ffe0ff */
[----:B------:R-:W-:Y:S05]  /*c850*/  CALL.REL.NOINC `($_ZN7cutlass13device_kernelIN5flash19enable_sm80_to_sm89INS1_16FlashAttnBwdSm80INS1_25CollectiveMainloopBwdSm80ILi2ELi2EN4cute5tupleIJNS5_1CILi128EEES8_NS7_ILi64EEEEEENS_10bfloat16_tEfNS_4arch4Sm80ELb0ELb0ELb1ELb0ELb0ELb0ELb0ELb0ELi2ELi4ELi4ELi4ELb0EEENS1_24CollectiveEpilogueBwdGQAISA_fSD_Li256ELb0ELb0EEENS1_19SingleTileSchedulerILb0ELb0ELb0ELi128EEEEEEEEEvNT_6ParamsE$_ZZN4cute6detail16composition_implINS_5tupleIJNS_1CILi8EEENS3_ILi2EEES5_S5_S4_S5_EEENS2_IJNS3_ILi1EEEiiiNS3_ILi72EEENS3_ILi512EEEEEENS2_IJS5_S5_EEENS2_IJS7_S4_EEEEEDaRKT_RKT0_RKT1_RKT2_ENKUlRKT_RKT0_E_clIS5_S4_EEDaSR_SU_) ;  /* 0x000009e000007944 */ /* 0x000fea0003c00000 */
[----:B------:R-:W-:Y:S02]  /*c860*/  MOV R4, 0xc880 ;  /* 0x0000c88000047802 */ /* 0x000fe40000000f00 */
[----:B-1---5:R-:W-:Y:S05]  /*c870*/  CALL.REL.NOINC `($_ZN7cutlass13device_kernelIN5flash19enable_sm80_to_sm89INS1_16FlashAttnBwdSm80INS1_25CollectiveMainloopBwdSm80ILi2ELi2EN4cute5tupleIJNS5_1CILi128EEES8_NS7_ILi64EEEEEENS_10bfloat16_tEfNS_4arch4Sm80ELb0ELb0ELb1ELb0ELb0ELb0ELb0ELb0ELi2ELi4ELi4ELi4ELb0EEENS1_24CollectiveEpilogueBwdGQAISA_fSD_Li256ELb0ELb0EEENS1_19SingleTileSchedulerILb0ELb0ELb0ELi128EEEEEEEEEvNT_6ParamsE$_ZN4cute3eso3ESOILb1ELb0EJNS_1CILi1EEEiEEC2ERKS3_RKi) ;  /* 0xffffa7c000007944 */ /* 0x022fea0003c3ffff */
[----:B-1----:R1:W5:Y:S01]  /*c880*/  LDL R2, [R1+0x1384] ;  /* 0x0013840001027983 */ /* 0x0023620000100800 */
[----:B------:R-:W-:-:S03]  /*c890*/  MOV R6, 0xc8b0 ;  /* 0x0000c8b000067802 */ /* 0x000fc60000000f00 */
[----:B-1---5:R-:W-:Y:S05]  /*c8a0*/  CALL.REL.NOINC `($_ZN7cutlass13device_kernelIN5flash19enable_sm80_to_sm89INS1_16FlashAttnBwdSm80INS1_25CollectiveMainloopBwdSm80ILi2ELi2EN4cute5tupleIJNS5_1CILi128EEES8_NS7_ILi64EEEEEENS_10bfloat16_tEfNS_4arch4Sm80ELb0ELb0ELb1ELb0ELb0ELb0ELb0ELb0ELi2ELi4ELi4ELi4ELb0EEENS1_24CollectiveEpilogueBwdGQAISA_fSD_Li256ELb0ELb0EEENS1_19SingleTileSchedulerILb0ELb0ELb0ELi128EEEEEEEEEvNT_6ParamsE$_ZN4cute5tupleIJNS0_IJNS_1CILi2EEES2_EEENS0_IJNS1_ILi1EEEiEEEEEC2ERKS3_RKS5_) ;  /* 0xffffd65000007944 */ /* 0x022fea0003c3ffff */
[----:B------:R2:W5:Y:S01]  /*c8b0*/  LDL R39, [R1+0x1380] ;  /* 0x0013800001277983 */ /* 0x0005620000100800 */
[----:B-1----:R-:W-:Y:S02]  /*c8c0*/  MOV R2, R8 ;  /* 0x0000000800027202 */ /* 0x002fe40000000f00 */
[----:B------:R-:W-:-:S04]  /*c8d0*/  MOV R3, 0x0 ;  /* 0x0000000000037802 */ /* 0x000fc80000000f00 */
[----:B------:R-:W-:Y:S05]  /*c8e0*/  RET.REL.NODEC R2 `(_ZN7cutlass13device_kernelIN5flash19enable_sm80_to_sm89INS1_16FlashAttnBwdSm80INS1_25CollectiveMainloopBwdSm80ILi2ELi2EN4cute5tupleIJNS5_1CILi128EEES8_NS7_ILi64EEEEEENS_10bfloat16_tEfNS_4arch4Sm80ELb0ELb0ELb1ELb0ELb0ELb0ELb0ELb0ELi2ELi4ELi4ELi4ELb0EEENS1_24CollectiveEpilogueBwdGQAISA_fSD_Li256ELb0ELb0EEENS1_19SingleTileSchedulerILb0ELb0ELb0ELi128EEEEEEEEEvNT_6ParamsE) ;  /* 0xffff371002007950 */ /* 0x000fea0003c3ffff */
        .type           $_ZN7cutlass13device_kernelIN5flash19enable_sm80_to_sm89INS1_16FlashAttnBwdSm80INS1_25CollectiveMainloopBwdSm80ILi2ELi2EN4cute5tupleIJNS5_1CILi128EEES8_NS7_ILi64EEEEEENS_10bfloat16_tEfNS_4arch4Sm80ELb0ELb0ELb1ELb0ELb0ELb0ELb0ELb0ELi2ELi4ELi4ELi4ELb0EEENS1_24CollectiveEpilogueBwdGQAISA_fSD_Li256ELb0ELb0EEENS1_19SingleTileSchedulerILb0ELb0ELb0ELi128EEEEEEEEEvNT_6ParamsE$_ZZN4cute6detail16composition_implINS_5tupleIJNS_1CILi8EEENS3_ILi2EEES5_S5_S4_S5_EEENS2_IJNS3_ILi1EEEiiiNS3_ILi72EEENS3_ILi512EEEEEENS2_IJNS2_IJS5_S5_EEES4_NS3_ILi4EEEEEENS2_IJNS2_IJS7_S4_EEENS3_ILi1024EEENS3_ILi16EEEEEEEEDaRKT_RKT0_RKT1_RKT2_ENKUlRKT_RKT0_E_clISC_SG_EEDaSW_SZ_,@function
        .size           $_ZN7cutlass13device_kernelIN5flash19enable_sm80_to_sm89INS1_16FlashAttnBwdSm80INS1_25CollectiveMainloopBwdSm80ILi2ELi2EN4cute5tupleIJNS5_1CILi128EEES8_NS7_ILi64EEEEEENS_10bfloat16_tEfNS_4arch4Sm80ELb0ELb0ELb1ELb0ELb0ELb0ELb0ELb0ELi2ELi4ELi4ELi4ELb0EEENS1_24CollectiveEpilogueBwdGQAISA_fSD_Li256ELb0ELb0EEENS1_19SingleTileSchedulerILb0ELb0ELb0ELi128EEEEEEEEEvNT_6ParamsE$_ZZN4cute6detail16composition_implINS_5tupleIJNS_1CILi8EEENS3_ILi2EEES5_S5_S4_S5_EEENS2_IJNS3_ILi1EEEiiiNS3_ILi72EEENS3_ILi512EEEEEENS2_IJNS2_IJS5_S5_EEES4_NS3_ILi4EEEEEENS2_IJNS2_IJS7_S4_EEENS3_ILi1024EEENS3_ILi16EEEEEEEEDaRKT_RKT0_RKT1_RKT2_ENKUlRKT_RKT0_E_clISC_SG_EEDaSW_SZ_,($_ZN7cutlass13device_kernelIN5flash19enable_sm80_to_sm89INS1_16FlashAttnBwdSm80INS1_25CollectiveMainloopBwdSm80ILi2ELi2EN4cute5tupleIJNS5_1CILi128EEES8_NS7_ILi64EEEEEENS_10bfloat16_tEfNS_4arch4Sm80ELb0ELb0ELb1ELb0ELb0ELb0ELb0ELb0ELi2ELi4ELi4ELi4ELb0EEENS1_24CollectiveEpilogueBwdGQAISA_fSD_Li256ELb0ELb0EEENS1_19SingleTileSchedulerILb0ELb0ELb0ELi128EEEEEEEEEvNT_6ParamsE$_ZZN4cute6detail16composition_implINS_5tupleIJNS_1CILi8EEENS3_ILi2EEES5_S5_S4_S5_EEENS2_IJNS3_ILi1EEEiiiNS3_ILi72EEENS3_ILi512EEEEEENS2_IJNS2_IJS5_S5_S5_EEES5_NS2_IJNS3_ILi4EEES5_EEEEEENS2_IJNS2_IJS7_S9_S4_EEENS3_ILi4096EEENS2_IJNS3_ILi16EEENS3_ILi8192EEEEEEEEEEEDaRKT_RKT0_RKT1_RKT2_ENKUlRKT_RKT0_E_clISB_SF_EEDaSZ_S12_ - $_ZN7cutlass13device_kernelIN5flash19enable_sm80_to_sm89INS1_16FlashAttnBwdSm80INS1_25CollectiveMainloopBwdSm80ILi2ELi2EN4cute5tupleIJNS5_1CILi128EEES8_NS7_ILi64EEEEEENS_10bfloat16_tEfNS_4arch4Sm80ELb0ELb0ELb1ELb0ELb0ELb0ELb0ELb0ELi2ELi4ELi4ELi4ELb0EEENS1_24CollectiveEpilogueBwdGQAISA_fSD_Li256ELb0ELb0EEENS1_19SingleTileSchedulerILb0ELb0ELb0ELi128EEEEEEEEEvNT_6ParamsE$_ZZN4cute6detail16composition_implINS_5tupleIJNS_1CILi8EEENS3_ILi2EEES5_S5_S4_S5_EEENS2_IJNS3_ILi1EEEiiiNS3_ILi72EEENS3_ILi512EEEEEENS2_IJNS2_IJS5_S5_EEES4_NS3_ILi4EEEEEENS2_IJNS2_IJS7_S4_EEENS3_ILi1024EEENS3_ILi16EEEEEEEEDaRKT_RKT0_RKT1_RKT2_ENKUlRKT_RKT0_E_clISC_SG_EEDaSW_SZ_)
$_ZN7cutlass13device_kernelIN5flash19enable_sm80_to_sm89INS1_16FlashAttnBwdSm80INS1_25CollectiveMainloopBwdSm80ILi2ELi2EN4cute5tupleIJNS5_1CILi128EEES8_NS7_ILi64EEEEEENS_10bfloat16_tEfNS_4arch4Sm80ELb0ELb0ELb1ELb0ELb0ELb0ELb0ELb0ELi2ELi4ELi4ELi4ELb0EEENS1_24CollectiveEpilogueBwdGQAISA_fSD_Li256ELb0ELb0EEENS1_19SingleTileSchedulerILb0ELb0ELb0ELi128EEEEEEEEEvNT_6ParamsE$_ZZN4cute6detail16composition_implINS_5tupleIJNS_1CILi8EEENS3_ILi2EEES5_S5_S4_S5_EEENS2_IJNS3_ILi1EEEiiiNS3_ILi72EEENS3_ILi512EEEEEENS2_IJNS2_IJS5_S5_EEES4_NS3_ILi4EEEEEENS2_IJNS2_IJS7_S4_EEENS3_ILi1024EEENS3_ILi16EEEEEEEEDaRKT_RKT0_RKT1_RKT2_ENKUlRKT_RKT0_E_clISC_SG_EEDaSW_SZ_:
        /* <DEDUP_REMOVED lines=15> */
[----:B-1---5:R-:W-:Y:S05]  /*c9e0*/  CALL.REL.NOINC `($_ZN7cutlass13device_kernelIN5flash19enable_sm80_to_sm89INS1_16FlashAttnBwdSm80INS1_25CollectiveMainloopBwdSm80ILi2ELi2EN4cute5tupleIJNS5_1CILi128EEES8_NS7_ILi64EEEEEENS_10bfloat16_tEfNS_4arch4Sm80ELb0ELb0ELb1ELb0ELb0ELb0ELb0ELb0ELi2ELi4ELi4ELi4ELb0EEENS1_24CollectiveEpilogueBwdGQAISA_fSD_Li256ELb0ELb0EEENS1_19SingleTileSchedulerILb0ELb0ELb0ELi128EEEEEEEEEvNT_6ParamsE$_ZZN4cute6detail16composition_implINS_5tupleIJNS_1CILi8EEENS3_ILi2EEES5_S5_S4_S5_EEENS2_IJNS3_ILi1EEEiiiNS3_ILi72EEENS3_ILi512EEEEEENS3_ILi4EEENS3_ILi16EEEEEDaRKT_RKT0_RKT1_RKT2_ENKUlRKT_T0_E_clINS2_IJNS2_IJEEESV_SB_S7_EEENS_17integral_constantIiLi2EEEEEDaSR_SS_) ;  /* 0x00000d4000007944 */ /* 0x022fea0003c00000 */
[----:B-----5:R2:W-:Y:S04]  /*c9f0*/  STL [R1+0x1398], R2 ;  /* 0x0013980201007387 */ /* 0x0205e80000100800 */
[----:B------:R2:W-:Y:S04]  /*ca00*/  STL.64 [R1+0x1390], R66 ;  /* 0x0013904201007387 */ /* 0x0005e80000100a00 */
[----:B------:R2:W5:Y:S01]  /*ca10*/  LDL R6, [R46+0x8] ;  /* 0x000008002e067983 */ /* 0x0005620000100800 */
[----:B------:R-:W-:Y:S02]  /*ca20*/  IADD3 R10, R17, 0x18, RZ ;  /* 0x00000018110a7810 */ /* 0x000fe40007ffe0ff */
[----:B------:R-:W-:-:S02]  /*ca30*/  MOV R72, 0xca50 ;  /* 0x0000ca5000487802 */ /* 0x000fc40000000f00 */
[----:B-12--5:R-:W-:Y:S05]  /*ca40*/  CALL.REL.NOINC `($_ZN7cutlass13device_kernelIN5flash19enable_sm80_to_sm89INS1_16FlashAttnBwdSm80INS1_25CollectiveMainloopBwdSm80ILi2ELi2EN4cute5tupleIJNS5_1CILi128EEES8_NS7_ILi64EEEEEENS_10bfloat16_tEfNS_4arch4Sm80ELb0ELb0ELb1ELb0ELb0ELb0ELb0ELb0ELi2ELi4ELi4ELi4ELb0EEENS1_24CollectiveEpilogueBwdGQAISA_fSD_Li256ELb0ELb0EEENS1_19SingleTileSchedulerILb0ELb0ELb0ELi128EEEEEEEEEvNT_6ParamsE$_ZZN4cute6detail16composition_implINS_5tupleIJNS_1CILi8EEENS3_ILi2EEES5_S5_S4_S5_EEENS2_IJNS3_ILi1EEEiiiNS3_ILi72EEENS3_ILi512EEEEEENS3_ILi4EEENS3_ILi16EEEEEDaRKT_RKT0_RKT1_RKT2_ENKUlRKT_T0_E_clINS2_IJNS2_IJS5_EEENS2_IJiEEES5_S7_EEENS_17integral_constantIiLi3EEEEEDaSR_SS_) ;  /* 0x00000db000007944 */ /* 0x026fea0003c00000 */
[----:B------:R-:W2:Y:S01]  /*ca50*/  LDL.64 R46, [R1+0x1390] ;  /* 0x00139000012e7983 */ /* 0x000ea20000100a00 */
[----:B------:R-:W-:-:S02]  /*ca60*/  IADD3 R5, R17, 0x8, RZ ;  /* 0x0000000811057810 */ /* 0x000fc40007ffe0ff */
[----:B------:R-:W-:Y:S01]  /*ca70*/  MOV R8, 0xcab0 ;  /* 0x0000cab000087802 */ /* 0x000fe20000000f00 */
[----:B-----5:R3:W-:Y:S04]  /*ca80*/  STL.64 [R1+0x1388], R2 ;  /* 0x0013880201007387 */ /* 0x0207e80000100a00 */
[----:B--2---:R3:W-:Y:S02]  /*ca90*/  STL.64 [R1+0x1380], R46 ;  /* 0x0013802e01007387 */ /* 0x0047e40000100a00 */
[----:B-1-3--:R-:W-:Y:S05]  /*caa0*/  CALL.REL.NOINC `($_ZN7cutlass13device_kernelIN5flash19enable_sm80_to_sm89INS1_16FlashAttnBwdSm80INS1_25CollectiveMainloopBwdSm80ILi2ELi2EN4cute5tupleIJNS5_1CILi128EEES8_NS7_ILi64EEEEEENS_10bfloat16_tEfNS_4arch4Sm80ELb0ELb0ELb1ELb0ELb0ELb0ELb0ELb0ELi2ELi4ELi4ELi4ELb0EEENS1_24CollectiveEpilogueBwdGQAISA_fSD_Li256ELb0ELb0EEENS1_19SingleTileSchedulerILb0ELb0ELb0ELi128EEEEEEEEEvNT_6ParamsE$_ZZN4cute6detail16composition_implINS_5tupleIJNS_1CILi8EEENS3_ILi2EEES5_S5_S4_S5_EEENS2_IJNS3_ILi1EEEiiiNS3_ILi72EEENS3_ILi512EEEEEENS3_ILi4EEENS3_ILi16EEEEEDaRKT_RKT0_RKT1_RKT2_ENKUlRKT_T0_E_clINS2_IJNS2_IJS5_S5_EEENS2_IJiiEEES7_S7_EEENS_17integral_constantIiLi4EEEEEDaSR_SS_) ;  /* 0x00000e5000007944 */ /* 0x00afea0003c00000 */
[----:B-----5:R-:W-:Y:S01]  /*cab0*/  IMAD.MOV.U32 R8, RZ, RZ, R3 ;  /* 0x000000ffff087224 */ /* 0x020fe200078e0003 */
[----:B------:R-:W-:Y:S02]  /*cac0*/  MOV R3, R7 ;  /* 0x0000000700037202 */ /* 0x000fe40000000f00 */
[----:B------:R-:W-:Y:S02]  /*cad0*/  MOV R6, 0xcaf0 ;  /* 0x0000caf000067802 */ /* 0x000fe40000000f00 */
[----:B-1----:R-:W-:Y:S05]  /*cae0*/  CALL.REL.NOINC `($_ZN7cutlass13device_kernelIN5flash19enable_sm80_to_sm89INS1_16FlashAttnBwdSm80INS1_25CollectiveMainloopBwdSm80ILi2ELi2EN4cute5tupleIJNS5_1CILi128EEES8_NS7_ILi64EEEEEENS_10bfloat16_tEfNS_4arch4Sm80ELb0ELb0ELb1ELb0ELb0ELb0ELb0ELb0ELi2ELi4ELi4ELi4ELb0EEENS1_24CollectiveEpilogueBwdGQAISA_fSD_Li256ELb0ELb0EEENS1_19SingleTileSchedulerILb0ELb0ELb0ELi128EEEEEEEEEvNT_6ParamsE$_ZN4cute5tupleIJNS0_IJNS_1CILi2EEES2_EEENS0_IJiiEEEEEC2ERKS3_RKS4_) ;  /* 0xffffd4d000007944 */ /* 0x002fea0003c3ffff */
[----:B------:R1:W5:Y:S01]  /*caf0*/  LDL.64 R2, [R1+0x13b0] ;  /* 0x0013b00001027983 */ /* 0x0003620000100a00 */
[----:B------:R-:W-:-:S04]  /*cb00*/  MOV R17, 0x0 ;  /* 0x0000000000117802 */ /* 0x000fc80000000f00 */
[----:B------:R-:W-:Y:S05]  /*cb10*/  RET.REL.NODEC R16 `(_ZN7cutlass13device_kernelIN5flash19enable_sm80_to_sm89INS1_16FlashAttnBwdSm80INS1_25CollectiveMainloopBwdSm80ILi2ELi2EN4cute5tupleIJNS5_1CILi128EEES8_NS7_ILi64EEEEEENS_10bfloat16_tEfNS_4arch4Sm80ELb0ELb0ELb1ELb0ELb0ELb0ELb0ELb0ELi2ELi4ELi4ELi4ELb0EEENS1_24CollectiveEpilogueBwdGQAISA_fSD_Li256ELb0ELb0EEENS1_19SingleTileSchedulerILb0ELb0ELb0ELi128EEEEEEEEEvNT_6ParamsE) ;  /* 0xffff34e010007950 */ /* 0x000fea0003c3ffff */
        .type           $_ZN7cutlass13device_kernelIN5flash19enable_sm80_to_sm89INS1_16FlashAttnBwdSm80INS1_25CollectiveMainloopBwdSm80ILi2ELi2EN4cute5tupleIJNS5_1CILi128EEES8_NS7_ILi64EEEEEENS_10bfloat16_tEfNS_4arch4Sm80ELb0ELb0ELb1ELb0ELb0ELb0ELb0ELb0ELi2ELi4ELi4ELi4ELb0EEENS1_24CollectiveEpilogueBwdGQAISA_fSD_Li256ELb0ELb0EEENS1_19SingleTileSchedulerILb0ELb0ELb0ELi128EEEEEEEEEvNT_6ParamsE$_ZZN4cute6detail16composition_implINS_5tupleIJNS_1CILi8EEENS3_ILi2EEES5_S5_S4_S5_EEENS2_IJNS3_ILi1EEEiiiNS3_ILi72EEENS3_ILi512EEEEEENS2_IJNS2_IJS5_S5_S5_EEES5_NS2_IJNS3_ILi4EEES5_EEEEEENS2_IJNS2_IJS7_S9_S4_EEENS3_ILi4096EEENS2_IJNS3_ILi16EEENS3_ILi8192EEEEEEEEEEEDaRKT_RKT0_RKT1_RKT2_ENKUlRKT_RKT0_E_clISB_SF_EEDaSZ_S12_,@function
        .size           $_ZN7cutlass13device_kernelIN5flash19enable_sm80_to_sm89INS1_16FlashAttnBwdSm80INS1_25CollectiveMainloopBwdSm80ILi2ELi2EN4cute5tupleIJNS5_1CILi128EEES8_NS7_ILi64EEEEEENS_10bfloat16_tEfNS_4arch4Sm80ELb0ELb0ELb1ELb0ELb0ELb0ELb0ELb0ELi2ELi4ELi4ELi4ELb0EEENS1_24CollectiveEpilogueBwdGQAISA_fSD_Li256ELb0ELb0EEENS1_19SingleTileSchedulerILb0ELb0ELb0ELi128EEEEEEEEEvNT_6ParamsE$_ZZN4cute6detail16composition_implINS_5tupleIJNS_1CILi8EEENS3_ILi2EEES5_S5_S4_S5_EEENS2_IJNS3_ILi1EEEiiiNS3_ILi72EEENS3_ILi512EEEEEENS2_IJNS2_IJS5_S5_S5_EEES5_NS2_IJNS3_ILi4EEES5_EEEEEENS2_IJNS2_IJS7_S9_S4_EEENS3_ILi4096EEENS2_IJNS3_ILi16EEENS3_ILi8192EEEEEEEEEEEDaRKT_RKT0_RKT1_RKT2_ENKUlRKT_RKT0_E_clISB_SF_EEDaSZ_S12_,($_ZN7cutlass13device_kernelIN5flash19enable_sm80_to_sm89INS1_16FlashAttnBwdSm80INS1_25CollectiveMainloopBwdSm80ILi2ELi2EN4cute5tupleIJNS5_1CILi128EEES8_NS7_ILi64EEEEEENS_10bfloat16_tEfNS_4arch4Sm80ELb0ELb0ELb1ELb0ELb0ELb0ELb0ELb0ELi2ELi4ELi4ELi4ELb0EEENS1_24CollectiveEpilogueBwdGQAISA_fSD_Li256ELb0ELb0EEENS1_19SingleTileSchedulerILb0ELb0ELb0ELi128EEEEEEEEEvNT_6ParamsE$_ZZN4cute6detail16composition_implINS_5tupleIJNS_1CILi8EEENS3_ILi2EEES5_S5_S4_S5_EEENS2_IJNS3_ILi1EEEiiiNS3_ILi72EEENS3_ILi512EEEEEENS2_IJNS2_IJS5_S5_S5_EEES5_NS2_IJNS3_ILi4EEES5_EEEEEENS2_IJNS2_IJS7_S9_S4_EEENS3_ILi4096EEENS2_IJNS3_ILi16EEENS3_ILi8192EEEEEEEEEEEDaRKT_RKT0_RKT1_RKT2_ENKUlRKT_RKT0_E_clISD_SJ_EEDaSZ_S12_ - $_ZN7cutlass13device_kernelIN5flash19enable_sm80_to_sm89INS1_16FlashAttnBwdSm80INS1_25CollectiveMainloopBwdSm80ILi2ELi2EN4cute5tupleIJNS5_1CILi128EEES8_NS7_ILi64EEEEEENS_10bfloat16_tEfNS_4arch4Sm80ELb0ELb0ELb1ELb0ELb0ELb0ELb0ELb0ELi2ELi4ELi4ELi4ELb0EEENS1_24CollectiveEpilogueBwdGQAISA_fSD_Li256ELb0ELb0EEENS1_19SingleTileSchedulerILb0ELb0ELb0ELi128EEEEEEEEEvNT_6ParamsE$_ZZN4cute6detail16composition_implINS_5tupleIJNS_1CILi8EEENS3_ILi2EEES5_S5_S4_S5_EEENS2_IJNS3_ILi1EEEiiiNS3_ILi72EEENS3_ILi512EEEEEENS2_IJNS2_IJS5_S5_S5_EEES5_NS2_IJNS3_ILi4EEES5_EEEEEENS2_IJNS2_IJS7_S9_S4_EEENS3_ILi4096EEENS2_IJNS3_ILi16EEENS3_ILi8192EEEEEEEEEEEDaRKT_RKT0_RKT1_RKT2_ENKUlRKT_RKT0_E_clISB_SF_EEDaSZ_S12_)
$_ZN7cutlass13device_kernelIN5flash19enable_sm80_to_sm89INS1_16FlashAttnBwdSm80INS1_25CollectiveMainloopBwdSm80ILi2ELi2EN4cute5tupleIJNS5_1CILi128EEES8_NS7_ILi64EEEEEENS_10bfloat16_tEfNS_4arch4Sm80ELb0ELb0ELb1ELb0ELb0ELb0ELb0ELb0ELi2ELi4ELi4ELi4ELb0EEENS1_24CollectiveEpilogueBwdGQAISA_fSD_Li256ELb0ELb0EEENS1_19SingleTileSchedulerILb0ELb0ELb0ELi128EEEEEEEEEvNT_6ParamsE$_ZZN4cute6detail16composition_implINS_5tupleIJNS_1CILi8EEENS3_ILi2EEES5_S5_S4_S5_EEENS2_IJNS3_ILi1EEEiiiNS3_ILi72EEENS3_ILi512EEEEEENS2_IJNS2_IJS5_S5_S5_EEES5_NS2_IJNS3_ILi4EEES5_EEEEEENS2_IJNS2_IJS7_S9_S4_EEENS3_ILi4096EEENS2_IJNS3_ILi16EEENS3_ILi8192EEEEEEEEEEEDaRKT_RKT0_RKT1_RKT2_ENKUlRKT_RKT0_E_clISB_SF_EEDaSZ_S12_:
[----:B------:R-:W-:Y:S01]  /*cb20*/  IADD3 R72, R1, 0x1680, RZ ;  /* 0x0000168001487810 */ /* 0x000fe20007ffe0ff */
[----:B------:R-:W-:Y:S01]  /*cb30*/  IMAD.MOV.U32 R2, RZ, RZ, R74 ;  /* 0x000000ffff027224 */ /* 0x000fe200078e004a */
[----:B------:R-:W-:Y:S02]  /*cb40*/  MOV R8, 0xcb80 ;  /* 0x0000cb8000087802 */ /* 0x000fe40000000f00 */
[----:B------:R-:W-:-:S04]  /*cb50*/  IADD3 R72, R72, c[0x0][0x20], RZ ;  /* 0x0000080048487a10 */ /* 0x000fc80007ffe0ff */
[----:B------:R-:W-:Y:S02]  /*cb60*/  IADD3 R79, R72, 0x4, RZ ;  /* 0x00000004484f7810 */ /* 0x000fe40007ffe0ff */
[----:B------:R-:W-:Y:S05]  /*cb70*/  CALL.REL.NOINC `($_ZN7cutlass13device_kernelIN5flash19enable_sm80_to_sm89INS1_16FlashAttnBwdSm80INS1_25CollectiveMainloopBwdSm80ILi2ELi2EN4cute5tupleIJNS5_1CILi128EEES8_NS7_ILi64EEEEEENS_10bfloat16_tEfNS_4arch4Sm80ELb0ELb0ELb1ELb0ELb0ELb0ELb0ELb0ELi2ELi4ELi4ELi4ELb0EEENS1_24CollectiveEpilogueBwdGQAISA_fSD_Li256ELb0ELb0EEENS1_19SingleTileSchedulerILb0ELb0ELb0ELi128EEEEEEEEEvNT_6ParamsE$_ZZN4cute6detail16composition_implINS_5tupleIJNS_1CILi8EEENS3_ILi2EEES5_S5_S4_S5_EEENS2_IJNS3_ILi1EEEiiiNS3_ILi72EEENS3_ILi512EEEEEENS2_IJS5_S5_S5_EEENS2_IJS7_S9_S4_EEEEEDaRKT_RKT0_RKT1_RKT2_ENKUlRKT_RKT0_E_clIS5_S4_EEDaSR_SU_) ;  /* 0x0000093000007944 */ /* 0x000fea0003c00000 */
[----:B-----5:R-:W-:Y:S02]  /*cb80*/  MOV R3, R2 ;  /* 0x0000000200037202 */ /* 0x020fe40000000f00 */
[----:B------:R-:W-:Y:S02]  /*cb90*/  MOV R2, 0xcbb0 ;  /* 0x0000cbb000027802 */ /* 0x000fe40000000f00 */
[----:B-1----:R-:W-:Y:S05]  /*cba0*/  CALL.REL.NOINC `($_ZN7cutlass13device_kernelIN5flash19enable_sm80_to_sm89INS1_16FlashAttnBwdSm80INS1_25CollectiveMainloopBwdSm80ILi2ELi2EN4cute5tupleIJNS5_1CILi128EEES8_NS7_ILi64EEEEEENS_10bfloat16_tEfNS_4arch4Sm80ELb0ELb0ELb1ELb0ELb0ELb0ELb0ELb0ELi2ELi4ELi4ELi4ELb0EEENS1_24CollectiveEpilogueBwdGQAISA_fSD_Li256ELb0ELb0EEENS1_19SingleTileSchedulerILb0ELb0ELb0ELi128EEEEEEEEEvNT_6ParamsE$_ZN4cute3eso3ESOILb1ELb0EJNS_1CILi1EEENS2_ILi512EEEiEEC2ERKS3_RKS4_RKi) ;  /* 0xffffa2c000007944 */ /* 0x002fea0003c3ffff */
[----:B------:R2:W5:Y:S01]  /*cbb0*/  LDL R2, [R1+0x1684] ;  /* 0x0016840001027983 */ /* 0x0005620000100800 */
[----:B------:R-:W-:-:S03]  /*cbc0*/  MOV R6, 0xcbe0 ;  /* 0x0000cbe000067802 */ /* 0x000fc60000000f00 */
[----:B-12--5:R-:W-:Y:S05]  /*cbd0*/  CALL.REL.NOINC `($_ZN7cutlass13device_kernelIN5flash19enable_sm80_to_sm89INS1_16FlashAttnBwdSm80INS1_25CollectiveMainloopBwdSm80ILi2ELi2EN4cute5tupleIJNS5_1CILi128EEES8_NS7_ILi64EEEEEENS_10bfloat16_tEfNS_4arch4Sm80ELb0ELb0ELb1ELb0ELb0ELb0ELb0ELb0ELi2ELi4ELi4ELi4ELb0EEENS1_24CollectiveEpilogueBwdGQAISA_fSD_Li256ELb0ELb0EEENS1_19SingleTileSchedulerILb0ELb0ELb0ELi128EEEEEEEEEvNT_6ParamsE$_ZN4cute5tupleIJNS0_IJNS_1CILi2EEES2_S2_EEENS0_IJNS1_ILi1EEENS1_ILi512EEEiEEEEEC2ERKS3_RKS6_) ;  /* 0xffffd43000007944 */ /* 0x026fea0003c3ffff */
[----:B------:R2:W5:Y:S01]  /*cbe0*/  LDL R7, [R1+0x1680] ;  /* 0x0016800001077983 */ /* 0x0005620000100800 */
[----:B------:R-:W-:-:S04]  /*cbf0*/  MOV R91, 0x0 ;  /* 0x00000000005b7802 */ /* 0x000fc80000000f00 */
[----:B------:R-:W-:Y:S05]  /*cc00*/  RET.REL.NODEC R90 `(_ZN7cutlass13device_kernelIN5flash19enable_sm80_to_sm89INS1_16FlashAttnBwdSm80INS1_25CollectiveMainloopBwdSm80ILi2ELi2EN4cute5tupleIJNS5_1CILi128EEES8_NS7_ILi64EEEEEENS_10bfloat16_tEfNS_4arch4Sm80ELb0ELb0ELb1ELb0ELb0ELb0ELb0ELb0ELi2ELi4ELi4ELi4ELb0EEENS1_24CollectiveEpilogueBwdGQAISA_fSD_Li256ELb0ELb0EEENS1_19SingleTileSchedulerILb0ELb0ELb0ELi128EEEEEEEEEvNT_6ParamsE) ;  /* 0xffff33f05a007950 */ /* 0x000fea0003c3ffff */
        .type           $_ZN7cutlass13device_kernelIN5flash19enable_sm80_to_sm89INS1_16FlashAttnBwdSm80INS1_25CollectiveMainloopBwdSm80ILi2ELi2EN4cute5tupleIJNS5_1CILi128EEES8_NS7_ILi64EEEEEENS_10bfloat16_tEfNS_4arch4Sm80ELb0ELb0ELb1ELb0ELb0ELb0ELb0ELb0ELi2ELi4ELi4ELi4ELb0EEENS1_24CollectiveEpilogueBwdGQAISA_fSD_Li256ELb0ELb0EEENS1_19SingleTileSchedulerILb0ELb0ELb0ELi128EEEEEEEEEvNT_6ParamsE$_ZZN4cute6detail16composition_implINS_5tupleIJNS_1CILi8EEENS3_ILi2EEES5_S5_S4_S5_EEENS2_IJNS3_ILi1EEEiiiNS3_ILi72EEENS3_ILi512EEEEEENS2_IJNS2_IJS5_S5_S5_EEES5_NS2_IJNS3_ILi4EEES5_EEEEEENS2_IJNS2_IJS7_S9_S4_EEENS3_ILi4096EEENS2_IJNS3_ILi16EEENS3_ILi8192EEEEEEEEEEEDaRKT_RKT0_RKT1_RKT2_ENKUlRKT_RKT0_E_clISD_SJ_EEDaSZ_S12_,@function
        .size           $_ZN7cutlass13device_kernelIN5flash19enable_sm80_to_sm89INS1_16FlashAttnBwdSm80INS1_25CollectiveMainloopBwdSm80ILi2ELi2EN4cute5tupleIJNS5_1CILi128EEES8_NS7_ILi64EEEEEENS_10bfloat16_tEfNS_4arch4Sm80ELb0ELb0ELb1ELb0ELb0ELb0ELb0ELb0ELi2ELi4ELi4ELi4ELb0EEENS1_24CollectiveEpilogueBwdGQAISA_fSD_Li256ELb0ELb0EEENS1_19SingleTileSchedulerILb0ELb0ELb0ELi128EEEEEEEEEvNT_6ParamsE$_ZZN4cute6detail16composition_implINS_5tupleIJNS_1CILi8EEENS3_ILi2EEES5_S5_S4_S5_EEENS2_IJNS3_ILi1EEEiiiNS3_ILi72EEENS3_ILi512EEEEEENS2_IJNS2_IJS5_S5_S5_EEES5_NS2_IJNS3_ILi4EEES5_EEEEEENS2_IJNS2_IJS7_S9_S4_EEENS3_ILi4096EEENS2_IJNS3_ILi16EEENS3_ILi8192EEEEEEEEEEEDaRKT_RKT0_RKT1_RKT2_ENKUlRKT_RKT0_E_clISD_SJ_EEDaSZ_S12_,($_ZN7cutlass13device_kernelIN5flash19enable_sm80_to_sm89INS1_16FlashAttnBwdSm80INS1_25CollectiveMainloopBwdSm80ILi2ELi2EN4cute5tupleIJNS5_1CILi128EEES8_NS7_ILi64EEEEEENS_10bfloat16_tEfNS_4arch4Sm80ELb0ELb0ELb1ELb0ELb0ELb0ELb0ELb0ELi2ELi4ELi4ELi4ELb0EEENS1_24CollectiveEpilogueBwdGQAISA_fSD_Li256ELb0ELb0EEENS1_19SingleTileSchedulerILb0ELb0ELb0ELi128EEEEEEEEEvNT_6ParamsE$_ZZN4cute6detail16composition_implINS_5tupleIJNS_1CILi8EEENS3_ILi2EEES5_S5_S4_S5_EEENS2_IJNS3_ILi1EEEiiiNS3_ILi72EEENS3_ILi512EEEEEENS2_IJNS2_IJS5_S5_S5_EEES5_NS3_ILi4EEEEEENS2_IJNS2_IJS7_S9_S4_EEENS3_ILi4096EEENS3_ILi16EEEEEEEEDaRKT_RKT0_RKT1_RKT2_ENKUlRKT_RKT0_E_clISB_SE_EEDaSW_SZ_ - $_ZN7cutlass13device_kernelIN5flash19enable_sm80_to_sm89INS1_16FlashAttnBwdSm80INS1_25CollectiveMainloopBwdSm80ILi2ELi2EN4cute5tupleIJNS5_1CILi128EEES8_NS7_ILi64EEEEEENS_10bfloat16_tEfNS_4arch4Sm80ELb0ELb0ELb1ELb0ELb0ELb0ELb0ELb0ELi2ELi4ELi4ELi4ELb0EEENS1_24CollectiveEpilogueBwdGQAISA_fSD_Li256ELb0ELb0EEENS1_19SingleTileSchedulerILb0ELb0ELb0ELi128EEEEEEEEEvNT_6ParamsE$_ZZN4cute6detail16composition_implINS_5tupleIJNS_1CILi8EEENS3_ILi2EEES5_S5_S4_S5_EEENS2_IJNS3_ILi1EEEiiiNS3_ILi72EEENS3_ILi512EEEEEENS2_IJNS2_IJS5_S5_S5_EEES5_NS2_IJNS3_ILi4EEES5_EEEEEENS2_IJNS2_IJS7_S9_S4_EEENS3_ILi4096EEENS2_IJNS3_ILi16EEENS3_ILi8192EEEEEEEEEEEDaRKT_RKT0_RKT1_RKT2_ENKUlRKT_RKT0_E_clISD_SJ_EEDaSZ_S12_)
$_ZN7cutlass13device_kernelIN5flash19enable_sm80_to_sm89INS1_16FlashAttnBwdSm80INS1_25CollectiveMainloopBwdSm80ILi2ELi2EN4cute5tupleIJNS5_1CILi128EEES8_NS7_ILi64EEEEEENS_10bfloat16_tEfNS_4arch4Sm80ELb0ELb0ELb1ELb0ELb0ELb0ELb0ELb0ELi2ELi4ELi4ELi4ELb0EEENS1_24CollectiveEpilogueBwdGQAISA_fSD_Li256ELb0ELb0EEENS1_19SingleTileSchedulerILb0ELb0ELb0ELi128EEEEEEEEEvNT_6ParamsE$_ZZN4cute6detail16composition_implINS_5tupleIJNS_1CILi8EEENS3_ILi2EEES5_S5_S4_S5_EEENS2_IJNS3_ILi1EEEiiiNS3_ILi72EEENS3_ILi512EEEEEENS2_IJNS2_IJS5_S5_S5_EEES5_NS2_IJNS3_ILi4EEES5_EEEEEENS2_IJNS2_IJS7_S9_S4_EEENS3_ILi4096EEENS2_IJNS3_ILi16EEENS3_ILi8192EEEEEEEEEEEDaRKT_RKT0_RKT1_RKT2_ENKUlRKT_RKT0_E_clISD_SJ_EEDaSZ_S12_:
[----:B------:R-:W-:Y:S01]  /*cc10*/  IADD3 R2, R1, 0x1680, RZ ;  /* 0x0000168001027810 */ /* 0x000fe20007ffe0ff */
[----:B------:R-:W-:Y:S01]  /*cc20*/  IMAD.MOV.U32 R3, RZ, RZ, R67 ;  /* 0x000000ffff037224 */ /* 0x000fe200078e0043 */
[----:B------:R-:W-:Y:S02]  /*cc30*/  MOV R94, 0xcc60 ;  /* 0x0000cc60005e7802 */ /* 0x000fe40000000f00 */
[----:B------:R-:W-:Y:S02]  /*cc40*/  IADD3 R67, R2, c[0x0][0x20], RZ ;  /* 0x0000080002437a10 */ /* 0x000fe40007ffe0ff */
[----:B------:R-:W-:Y:S05]  /*cc50*/  CALL.REL.NOINC `($_ZN7cutlass13device_kernelIN5flash19enable_sm80_to_sm89INS1_16FlashAttnBwdSm80INS1_25CollectiveMainloopBwdSm80ILi2ELi2EN4cute5tupleIJNS5_1CILi128EEES8_NS7_ILi64EEEEEENS_10bfloat16_tEfNS_4arch4Sm80ELb0ELb0ELb1ELb0ELb0ELb0ELb0ELb0ELi2ELi4ELi4ELi4ELb0EEENS1_24CollectiveEpilogueBwdGQAISA_fSD_Li256ELb0ELb0EEENS1_19SingleTileSchedulerILb0ELb0ELb0ELi128EEEEEEEEEvNT_6ParamsE$_ZZN4cute6detail16composition_implINS_5tupleIJNS_1CILi8EEENS3_ILi2EEES5_S5_S4_S5_EEENS2_IJNS3_ILi1EEEiiiNS3_ILi72EEENS3_ILi512EEEEEENS2_IJNS3_ILi4EEES5_EEENS2_IJNS3_ILi16EEENS3_ILi8192EEEEEEEEDaRKT_RKT0_RKT1_RKT2_ENKUlRKT_RKT0_E_clISB_SD_EEDaSU_SX_) ;  /* 0x000003b000007944 */ /* 0x000fea0003c00000 */
[----:B------:R-:W-:Y:S02]  /*cc60*/  MOV R6, 0xcc80 ;  /* 0x0000cc8000067802 */ /* 0x000fe40000000f00 */
[----:B-1---5:R-:W-:Y:S05]  /*cc70*/  CALL.REL.NOINC `($_ZN7cutlass13device_kernelIN5flash19enable_sm80_to_sm89INS1_16FlashAttnBwdSm80INS1_25CollectiveMainloopBwdSm80ILi2ELi2EN4cute5tupleIJNS5_1CILi128EEES8_NS7_ILi64EEEEEENS_10bfloat16_tEfNS_4arch4Sm80ELb0ELb0ELb1ELb0ELb0ELb0ELb0ELb0ELi2ELi4ELi4ELi4ELb0EEENS1_24CollectiveEpilogueBwdGQAISA_fSD_Li256ELb0ELb0EEENS1_19SingleTileSchedulerILb0ELb0ELb0ELi128EEEEEEEEEvNT_6ParamsE$_ZN4cute3eso3ESOILb0ELb1EJNS_5tupleIJiiEEENS_1CILi8192EEEEEC2ERKS3_RKS5_) ;  /* 0xffff996000007944 */ /* 0x022fea0003c3ffff */
[----:B-1----:R1:W5:Y:S01]  /*cc80*/  LDL.64 R2, [R1+0x1680] ;  /* 0x0016800001027983 */ /* 0x0023620000100a00 */
[----:B------:R-:W-:-:S03]  /*cc90*/  MOV R8, 0xccb0 ;  /* 0x0000ccb000087802 */ /* 0x000fc60000000f00 */
[----:B-1---5:R-:W-:Y:S05]  /*cca0*/  CALL.REL.NOINC `($_ZN7cutlass13device_kernelIN5flash19enable_sm80_to_sm89INS1_16FlashAttnBwdSm80INS1_25CollectiveMainloopBwdSm80ILi2ELi2EN4cute5tupleIJNS5_1CILi128EEES8_NS7_ILi64EEEEEENS_10bfloat16_tEfNS_4arch4Sm80ELb0ELb0ELb1ELb0ELb0ELb0ELb0ELb0ELi2ELi4ELi4ELi4ELb0EEENS1_24CollectiveEpilogueBwdGQAISA_fSD_Li256ELb0ELb0EEENS1_19SingleTileSchedulerILb0ELb0ELb0ELi128EEEEEEEEEvNT_6ParamsE$_ZN4cute5tupleIJNS0_IJNS0_IJNS_1CILi2EEES2_EEES2_EEENS0_IJNS0_IJiiEEENS1_ILi8192EEEEEEEEC2ERKS4_RKS7_) ;  /* 0xffffceb000007944 */ /* 0x022fea0003c3ffff */
[----:B------:R1:W5:Y:S01]  /*ccb0*/  LDL.64 R2, [R1+0x1680] ;  /* 0x0016800001027983 */ /* 0x0003620000100a00 */
[----:B------:R-:W-:-:S04]  /*ccc0*/  MOV R91, 0x0 ;  /* 0x00000000005b7802 */ /* 0x000fc80000000f00 */
[----:B------:R-:W-:Y:S05]  /*ccd0*/  RET.REL.NODEC R90 `(_ZN7cutlass13device_kernelIN5flash19enable_sm80_to_sm89INS1_16FlashAttnBwdSm80INS1_25CollectiveMainloopBwdSm80ILi2ELi2EN4cute5tupleIJNS5_1CILi128EEES8_NS7_ILi64EEEEEENS_10bfloat16_tEfNS_4arch4Sm80ELb0ELb0ELb1ELb0ELb0ELb0ELb0ELb0ELi2ELi4ELi4ELi4ELb0EEENS1_24CollectiveEpilogueBwdGQAISA_fSD_Li256ELb0ELb0EEENS1_19SingleTileSchedulerILb0ELb0ELb0ELi128EEEEEEEEEvNT_6ParamsE) ;  /* 0xffff33205a007950 */ /* 0x000fea0003c3ffff */
        .type           $_ZN7cutlass13device_kernelIN5flash19enable_sm80_to_sm89INS1_16FlashAttnBwdSm80INS1_25CollectiveMainloopBwdSm80ILi2ELi2EN4cute5tupleIJNS5_1CILi128EEES8_NS7_ILi64EEEEEENS_10bfloat16_tEfNS_4arch4Sm80ELb0ELb0ELb1ELb0ELb0ELb0ELb0ELb0ELi2ELi4ELi4ELi4ELb0EEENS1_24CollectiveEpilogueBwdGQAISA_fSD_Li256ELb0ELb0EEENS1_19SingleTileSchedulerILb0ELb0ELb0ELi128EEEEEEEEEvNT_6ParamsE$_ZZN4cute6detail16composition_implINS_5tupleIJNS_1CILi8EEENS3_ILi2EEES5_S5_S4_S5_EEENS2_IJNS3_ILi1EEEiiiNS3_ILi72EEENS3_ILi512EEEEEENS2_IJNS2_IJS5_S5_S5_EEES5_NS3_ILi4EEEEEENS2_IJNS2_IJS7_S9_S4_EEENS3_ILi4096EEENS3_ILi16EEEEEEEEDaRKT_RKT0_RKT1_RKT2_ENKUlRKT_RKT0_E_clISB_SE_EEDaSW_SZ_,@function
        .size           $_ZN7cutlass13device_kernelIN5flash19enable_sm80_to_sm89INS1_16FlashAttnBwdSm80INS1_25CollectiveMainloopBwdSm80ILi2ELi2EN4cute5tupleIJNS5_1CILi128EEES8_NS7_ILi64EEEEEENS_10bfloat16_tEfNS_4arch4Sm80ELb0ELb0ELb1ELb0ELb0ELb0ELb0ELb0ELi2ELi4ELi4ELi4ELb0EEENS1_24CollectiveEpilogueBwdGQAISA_fSD_Li256ELb0ELb0EEENS1_19SingleTileSchedulerILb0ELb0ELb0ELi128EEEEEEEEEvNT_6ParamsE$_ZZN4cute6detail16composition_implINS_5tupleIJNS_1CILi8EEENS3_ILi2EEES5_S5_S4_S5_EEENS2_IJNS3_ILi1EEEiiiNS3_ILi72EEENS3_ILi512EEEEEENS2_IJNS2_IJS5_S5_S5_EEES5_NS3_ILi4EEEEEENS2_IJNS2_IJS7_S9_S4_EEENS3_ILi4096EEENS3_ILi16EEEEEEEEDaRKT_RKT0_RKT1_RKT2_ENKUlRKT_RKT0_E_clISB_SE_EEDaSW_SZ_,($_ZN7cutlass13device_kernelIN5flash19enable_sm80_to_sm89INS1_16FlashAttnBwdSm80INS1_25CollectiveMainloopBwdSm80ILi2ELi2EN4cute5tupleIJNS5_1CILi128EEES8_NS7_ILi64EEEEEENS_10bfloat16_tEfNS_4arch4Sm80ELb0ELb0ELb1ELb0ELb0ELb0ELb0ELb0ELi2ELi4ELi4ELi4ELb0EEENS1_24CollectiveEpilogueBwdGQAISA_fSD_Li256ELb0ELb0EEENS1_19SingleTileSchedulerILb0ELb0ELb0ELi128EEEEEEEEEvNT_6ParamsE$_ZZN4cute6detail16composition_implINS_5tupleIJNS_1CILi8EEENS3_ILi2EEES5_S5_S4_S5_EEENS2_IJNS3_ILi1EEEiiiNS3_ILi72EEENS3_ILi512EEEEEENS2_IJNS2_IJS5_S5_S5_EEES5_NS3_ILi4EEEEEENS2_IJNS2_IJS7_S9_S4_EEENS3_ILi4096EEENS3_ILi16EEEEEEEEDaRKT_RKT0_RKT1_RKT2_ENKUlRKT_RKT0_E_clISC_SG_EEDaSW_SZ_ - $_ZN7cutlass13device_kernelIN5flash19enable_sm80_to_sm89INS1_16FlashAttnBwdSm80INS1_25CollectiveMainloopBwdSm80ILi2ELi2EN4cute5tupleIJNS5_1CILi128EEES8_NS7_ILi64EEEEEENS_10bfloat16_tEfNS_4arch4Sm80ELb0ELb0ELb1ELb0ELb0ELb0ELb0ELb0ELi2ELi4ELi4ELi4ELb0EEENS1_24CollectiveEpilogueBwdGQAISA_fSD_Li256ELb0ELb0EEENS1_19SingleTileSchedulerILb0ELb0ELb0ELi128EEEEEEEEEvNT_6ParamsE$_ZZN4cute6detail16composition_implINS_5tupleIJNS_1CILi8EEENS3_ILi2EEES5_S5_S4_S5_EEENS2_IJNS3_ILi1EEEiiiNS3_ILi72EEENS3_ILi512EEEEEENS2_IJNS2_IJS5_S5_S5_EEES5_NS3_ILi4EEEEEENS2_IJNS2_IJS7_S9_S4_EEENS3_ILi4096EEENS3_ILi16EEEEEEEEDaRKT_RKT0_RKT1_RKT2_ENKUlRKT_RKT0_E_clISB_SE_EEDaSW_SZ_)
$_ZN7cutlass13device_kernelIN5flash19enable_sm80_to_sm89INS1_16FlashAttnBwdSm80INS1_25CollectiveMainloopBwdSm80ILi2ELi2EN4cute5tupleIJNS5_1CILi128EEES8_NS7_ILi64EEEEEENS_10bfloat16_tEfNS_4arch4Sm80ELb0ELb0ELb1ELb0ELb0ELb0ELb0ELb0ELi2ELi4ELi4ELi4ELb0EEENS1_24CollectiveEpilogueBwdGQAISA_fSD_Li256ELb0ELb0EEENS1_19SingleTileSchedulerILb0ELb0ELb0ELi128EEEEEEEEEvNT_6ParamsE$_ZZN4cute6detail16composition_implINS_5tupleIJNS_1CILi8EEENS3_ILi2EEES5_S5_S4_S5_EEENS2_IJNS3_ILi1EEEiiiNS3_ILi72EEENS3_ILi512EEEEEENS2_IJNS2_IJS5_S5_S5_EEES5_NS3_ILi4EEEEEENS2_IJNS2_IJS7_S9_S4_EEENS3_ILi4096EEENS3_ILi16EEEEEEEEDaRKT_RKT0_RKT1_RKT2_ENKUlRKT_RKT0_E_clISB_SE_EEDaSW_SZ_:
[----:B------:R-:W-:Y:S01]  /*cce0*/  IADD3 R38, R1, 0x1380, RZ ;  /* 0x0000138001267810 */ /* 0x000fe20007ffe0ff */
[----:B------:R-:W-:Y:S01]  /*ccf0*/  IMAD.MOV.U32 R2, RZ, RZ, R5 ;  /* 0x000000ffff027224 */ /* 0x000fe200078e0005 */
[----:B------:R-:W-:Y:S01]  /*cd00*/  MOV R8, 0xcd50 ;  /* 0x0000cd5000087802 */ /* 0x000fe20000000f00 */
[----:B------:R-:W-:Y:S01]  /*cd10*/  IMAD.MOV.U32 R61, RZ, RZ, R60 ;  /* 0x000000ffff3d7224 */ /* 0x000fe200078e003c */
[----:B------:R-:W-:-:S04]  /*cd20*/  IADD3 R38, R38, c[0x0][0x20], RZ ;  /* 0x0000080026267a10 */ /* 0x000fc80007ffe0ff */
[----:B------:R-:W-:Y:S02]  /*cd30*/  IADD3 R70, R38, 0x4, RZ ;  /* 0x0000000426467810 */ /* 0x000fe40007ffe0ff */
[----:B------:R-:W-:Y:S05]  /*cd40*/  CALL.REL.NOINC `($_ZN7cutlass13device_kernelIN5flash19enable_sm80_to_sm89INS1_16FlashAttnBwdSm80INS1_25CollectiveMainloopBwdSm80ILi2ELi2EN4cute5tupleIJNS5_1CILi128EEES8_NS7_ILi64EEEEEENS_10bfloat16_tEfNS_4arch4Sm80ELb0ELb0ELb1ELb0ELb0ELb0ELb0ELb0ELi2ELi4ELi4ELi4ELb0EEENS1_24CollectiveEpilogueBwdGQAISA_fSD_Li256ELb0ELb0EEENS1_19SingleTileSchedulerILb0ELb0ELb0ELi128EEEEEEEEEvNT_6ParamsE$_ZZN4cute6detail16composition_implINS_5tupleIJNS_1CILi8EEENS3_ILi2EEES5_S5_S4_S5_EEENS2_IJNS3_ILi1EEEiiiNS3_ILi72EEENS3_ILi512EEEEEENS2_IJS5_S5_S5_EEENS2_IJS7_S9_S4_EEEEEDaRKT_RKT0_RKT1_RKT2_ENKUlRKT_RKT0_E_clIS5_S4_EEDaSR_SU_) ;  /* 0x0000076000007944 */ /* 0x000fea0003c00000 */
[----:B-----5:R-:W-:Y:S01]  /*cd50*/  MOV R3, R2 ;  /* 0x0000000200037202 */ /* 0x020fe20000000f00 */
[----:B------:R-:W-:Y:S01]  /*cd60*/  IMAD.MOV.U32 R79, RZ, RZ, R70 ;  /* 0x000000ffff4f7224 */ /* 0x000fe200078e0046 */
[----:B------:R-:W-:Y:S02]  /*cd70*/  MOV R2, 0xcd90 ;  /* 0x0000cd9000027802 */ /* 0x000fe40000000f00 */
[----:B-1----:R-:W-:Y:S05]  /*cd80*/  CALL.REL.NOINC `($_ZN7cutlass13device_kernelIN5flash19enable_sm80_to_sm89INS1_16FlashAttnBwdSm80INS1_25CollectiveMainloopBwdSm80ILi2ELi2EN4cute5tupleIJNS5_1CILi128EEES8_NS7_ILi64EEEEEENS_10bfloat16_tEfNS_4arch4Sm80ELb0ELb0ELb1ELb0ELb0ELb0ELb0ELb0ELi2ELi4ELi4ELi4ELb0EEENS1_24CollectiveEpilogueBwdGQAISA_fSD_Li256ELb0ELb0EEENS1_19SingleTileSchedulerILb0ELb0ELb0ELi128EEEEEEEEEvNT_6ParamsE$_ZN4cute3eso3ESOILb1ELb0EJNS_1CILi1EEENS2_ILi512EEEiEEC2ERKS3_RKS4_RKi) ;  /* 0xffffa0e000007944 */ /* 0x002fea0003c3ffff */
[----:B------:R2:W5:Y:S01]  /*cd90*/  LDL R2, [R1+0x1384] ;  /* 0x0013840001027983 */ /* 0x0005620000100800 */
[----:B------:R-:W-:Y:S02]  /*cda0*/  MOV R72, R38 ;  /* 0x0000002600487202 */ /* 0x000fe40000000f00 */
[----:B------:R-:W-:Y:S02]  /*cdb0*/  MOV R6, 0xcdd0 ;  /* 0x0000cdd000067802 */ /* 0x000fe40000000f00 */
[----:B-12--5:R-:W-:Y:S05]  /*cdc0*/  CALL.REL.NOINC `($_ZN7cutlass13device_kernelIN5flash19enable_sm80_to_sm89INS1_16FlashAttnBwdSm80INS1_25CollectiveMainloopBwdSm80ILi2ELi2EN4cute5tupleIJNS5_1CILi128EEES8_NS7_ILi64EEEEEENS_10bfloat16_tEfNS_4arch4Sm80ELb0ELb0ELb1ELb0ELb0ELb0ELb0ELb0ELi2ELi4ELi4ELi4ELb0EEENS1_24CollectiveEpilogueBwdGQAISA_fSD_Li256ELb0ELb0EEENS1_19SingleTileSchedulerILb0ELb0ELb0ELi128EEEEEEEEEvNT_6ParamsE$_ZN4cute5tupleIJNS0_IJNS_1CILi2EEES2_S2_EEENS0_IJNS1_ILi1EEENS1_ILi512EEEiEEEEEC2ERKS3_RKS6_) ;  /* 0xffffd24000007944 */ /* 0x026fea0003c3ffff */
[----:B------:R2:W5:Y:S01]  /*cdd0*/  LDL R38, [R1+0x1380] ;  /* 0x0013800001267983 */ /* 0x0005620000100800 */
[----:B------:R-:W-:-:S04]  /*cde0*/  MOV R67, 0x0 ;  /* 0x0000000000437802 */ /* 0x000fc80000000f00 */
[----:B------:R-:W-:Y:S05]  /*cdf0*/  RET.REL.NODEC R66 `(_ZN7cutlass13device_kernelIN5flash19enable_sm80_to_sm89INS1_16FlashAttnBwdSm80INS1_25CollectiveMainloopBwdSm80ILi2ELi2EN4cute5tupleIJNS5_1CILi128EEES8_NS7_ILi64EEEEEENS_10bfloat16_tEfNS_4arch4Sm80ELb0ELb0ELb1ELb0ELb0ELb0ELb0ELb0ELi2ELi4ELi4ELi4ELb0EEENS1_24CollectiveEpilogueBwdGQAISA_fSD_Li256ELb0ELb0EEENS1_19SingleTileSchedulerILb0ELb0ELb0ELi128EEEEEEEEEvNT_6ParamsE) ;  /* 0xffff320042007950 */ /* 0x000fea0003c3ffff */
        .type           $_ZN7cutlass13device_kernelIN5flash19enable_sm80_to_sm89INS1_16FlashAttnBwdSm80INS1_25CollectiveMainloopBwdSm80ILi2ELi2EN4cute5tupleIJNS5_1CILi128EEES8_NS7_ILi64EEEEEENS_10bfloat16_tEfNS_4arch4Sm80ELb0ELb0ELb1ELb0ELb0ELb0ELb0ELb0ELi2ELi4ELi4ELi4ELb0EEENS1_24CollectiveEpilogueBwdGQAISA_fSD_Li256ELb0ELb0EEENS1_19SingleTileSchedulerILb0ELb0ELb0ELi128EEEEEEEEEvNT_6ParamsE$_ZZN4cute6detail16composition_implINS_5tupleIJNS_1CILi8EEENS3_ILi2EEES5_S5_S4_S5_EEENS2_IJNS3_ILi1EEEiiiNS3_ILi72EEENS3_ILi512EEEEEENS2_IJNS2_IJS5_S5_S5_EEES5_NS3_ILi4EEEEEENS2_IJNS2_IJS7_S9_S4_EEENS3_ILi4096EEENS3_ILi16EEEEEEEEDaRKT_RKT0_RKT1_RKT2_ENKUlRKT_RKT0_E_clISC_SG_EEDaSW_SZ_,@function
        .size           $_ZN7cutlass13device_kernelIN5flash19enable_sm80_to_sm89INS1_16FlashAttnBwdSm80INS1_25CollectiveMainloopBwdSm80ILi2ELi2EN4cute5tupleIJNS5_1CILi128EEES8_NS7_ILi64EEEEEENS_10bfloat16_tEfNS_4arch4Sm80ELb0ELb0ELb1ELb0ELb0ELb0ELb0ELb0ELi2ELi4ELi4ELi4ELb0EEENS1_24CollectiveEpilogueBwdGQAISA_fSD_Li256ELb0ELb0EEENS1_19SingleTileSchedulerILb0ELb0ELb0ELi128EEEEEEEEEvNT_6ParamsE$_ZZN4cute6detail16composition_implINS_5tupleIJNS_1CILi8EEENS3_ILi2EEES5_S5_S4_S5_EEENS2_IJNS3_ILi1EEEiiiNS3_ILi72EEENS3_ILi512EEEEEENS2_IJNS2_IJS5_S5_S5_EEES5_NS3_ILi4EEEEEENS2_IJNS2_IJS7_S9_S4_EEENS3_ILi4096EEENS3_ILi16EEEEEEEEDaRKT_RKT0_RKT1_RKT2_ENKUlRKT_RKT0_E_clISC_SG_EEDaSW_SZ_,($_ZN7cutlass13device_kernelIN5flash19enable_sm80_to_sm89INS1_16FlashAttnBwdSm80INS1_25CollectiveMainloopBwdSm80ILi2ELi2EN4cute5tupleIJNS5_1CILi128EEES8_NS7_ILi64EEEEEENS_10bfloat16_tEfNS_4arch4Sm80ELb0ELb0ELb1ELb0ELb0ELb0ELb0ELb0ELi2ELi4ELi4ELi4ELb0EEENS1_24CollectiveEpilogueBwdGQAISA_fSD_Li256ELb0ELb0EEENS1_19SingleTileSchedulerILb0ELb0ELb0ELi128EEEEEEEEEvNT_6ParamsE$_ZZN4cute6detail16composition_implINS_5tupleIJNS_1CILi8EEENS3_ILi2EEES5_S5_S4_S5_EEENS2_IJNS3_ILi1EEEiiiNS3_ILi72EEENS3_ILi512EEEEEENS2_IJNS3_ILi4EEES5_EEENS2_IJNS3_ILi16EEENS3_ILi8192EEEEEEEEDaRKT_RKT0_RKT1_RKT2_ENKUlRKT_RKT0_E_clISB_SD_EEDaSU_SX_ - $_ZN7cutlass13device_kernelIN5flash19enable_sm80_to_sm89INS1_16FlashAttnBwdSm80INS1_25CollectiveMainloopBwdSm80ILi2ELi2EN4cute5tupleIJNS5_1CILi128EEES8_NS7_ILi64EEEEEENS_10bfloat16_tEfNS_4arch4Sm80ELb0ELb0ELb1ELb0ELb0ELb0ELb0ELb0ELi2ELi4ELi4ELi4ELb0EEENS1_24CollectiveEpilogueBwdGQAISA_fSD_Li256ELb0ELb0EEENS1_19SingleTileSchedulerILb0ELb0ELb0ELi128EEEEEEEEEvNT_6ParamsE$_ZZN4cute6detail16composition_implINS_5tupleIJNS_1CILi8EEENS3_ILi2EEES5_S5_S4_S5_EEENS2_IJNS3_ILi1EEEiiiNS3_ILi72EEENS3_ILi512EEEEEENS2_IJNS2_IJS5_S5_S5_EEES5_NS3_ILi4EEEEEENS2_IJNS2_IJS7_S9_S4_EEENS3_ILi4096EEENS3_ILi16EEEEEEEEDaRKT_RKT0_RKT1_RKT2_ENKUlRKT_RKT0_E_clISC_SG_EEDaSW_SZ_)
$_ZN7cutlass13device_kernelIN5flash19enable_sm80_to_sm89INS1_16FlashAttnBwdSm80INS1_25CollectiveMainloopBwdSm80ILi2ELi2EN4cute5tupleIJNS5_1CILi128EEES8_NS7_ILi64EEEEEENS_10bfloat16_tEfNS_4arch4Sm80ELb0ELb0ELb1ELb0ELb0ELb0ELb0ELb0ELi2ELi4ELi4ELi4ELb0EEENS1_24CollectiveEpilogueBwdGQAISA_fSD_Li256ELb0ELb0EEENS1_19SingleTileSchedulerILb0ELb0ELb0ELi128EEEEEEEEEvNT_6ParamsE$_ZZN4cute6detail16composition_implINS_5tupleIJNS_1CILi8EEENS3_ILi2EEES5_S5_S4_S5_EEENS2_IJNS3_ILi1EEEiiiNS3_ILi72EEENS3_ILi512EEEEEENS2_IJNS2_IJS5_S5_S5_EEES5_NS3_ILi4EEEEEENS2_IJNS2_IJS7_S9_S4_EEENS3_ILi4096EEENS3_ILi16EEEEEEEEDaRKT_RKT0_RKT1_RKT2_ENKUlRKT_RKT0_E_clISC_SG_EEDaSW_SZ_:
        /* <DEDUP_REMOVED lines=33> */
        .type           $_ZN7cutlass13device_kernelIN5flash19enable_sm80_to_sm89INS1_16FlashAttnBwdSm80INS1_25CollectiveMainloopBwdSm80ILi2ELi2EN4cute5tupleIJNS5_1CILi128EEES8_NS7_ILi64EEEEEENS_10bfloat16_tEfNS_4arch4Sm80ELb0ELb0ELb1ELb0ELb0ELb0ELb0ELb0ELi2ELi4ELi4ELi4ELb0EEENS1_24CollectiveEpilogueBwdGQAISA_fSD_Li256ELb0ELb0EEENS1_19SingleTileSchedulerILb0ELb0ELb0ELi128EEEEEEEEEvNT_6ParamsE$_ZZN4cute6detail16composition_implINS_5tupleIJNS_1CILi8EEENS3_ILi2EEES5_S5_S4_S5_EEENS2_IJNS3_ILi1EEEiiiNS3_ILi72EEENS3_ILi512EEEEEENS2_IJNS3_ILi4EEES5_EEENS2_IJNS3_ILi16EEENS3_ILi8192EEEEEEEEDaRKT_RKT0_RKT1_RKT2_ENKUlRKT_RKT0_E_clISB_SD_EEDaSU_SX_,@function
        .size           $_ZN7cutlass13device_kernelIN5flash19enable_sm80_to_sm89INS1_16FlashAttnBwdSm80INS1_25CollectiveMainloopBwdSm80ILi2ELi2EN4cute5tupleIJNS5_1CILi128EEES8_NS7_ILi64EEEEEENS_10bfloat16_tEfNS_4arch4Sm80ELb0ELb0ELb1ELb0ELb0ELb0ELb0ELb0ELi2ELi4ELi4ELi4ELb0EEENS1_24CollectiveEpilogueBwdGQAISA_fSD_Li256ELb0ELb0EEENS1_19SingleTileSchedulerILb0ELb0ELb0ELi128EEEEEEEEEvNT_6ParamsE$_ZZN4cute6detail16composition_implINS_5tupleIJNS_1CILi8EEENS3_ILi2EEES5_S5_S4_S5_EEENS2_IJNS3_ILi1EEEiiiNS3_ILi72EEENS3_ILi512EEEEEENS2_IJNS3_ILi4EEES5_EEENS2_IJNS3_ILi16EEENS3_ILi8192EEEEEEEEDaRKT_RKT0_RKT1_RKT2_ENKUlRKT_RKT0_E_clISB_SD_EEDaSU_SX_,($_ZN7cutlass13device_kernelIN5flash19enable_sm80_to_sm89INS1_16FlashAttnBwdSm80INS1_25CollectiveMainloopBwdSm80ILi2ELi2EN4cute5tupleIJNS5_1CILi128EEES8_NS7_ILi64EEEEEENS_10bfloat16_tEfNS_4arch4Sm80ELb0ELb0ELb1ELb0ELb0ELb0ELb0ELb0ELi2ELi4ELi4ELi4ELb0EEENS1_24CollectiveEpilogueBwdGQAISA_fSD_Li256ELb0ELb0EEENS1_19SingleTileSchedulerILb0ELb0ELb0ELi128EEEEEEEEEvNT_6ParamsE$_ZZN4cute6detail16composition_implINS_5tupleIJNS_1CILi8EEENS3_ILi2EEES5_S5_S4_S5_EEENS2_IJNS3_ILi1EEEiiiNS3_ILi72EEENS3_ILi512EEEEEENS2_IJS5_S5_EEENS2_IJS7_S4_EEEEEDaRKT_RKT0_RKT1_RKT2_ENKUlRKT_RKT0_E_clIS5_S4_EEDaSR_SU_ - $_ZN7cutlass13device_kernelIN5flash19enable_sm80_to_sm89INS1_16FlashAttnBwdSm80INS1_25CollectiveMainloopBwdSm80ILi2ELi2EN4cute5tupleIJNS5_1CILi128EEES8_NS7_ILi64EEEEEENS_10bfloat16_tEfNS_4arch4Sm80ELb0ELb0ELb1ELb0ELb0ELb0ELb0ELb0ELi2ELi4ELi4ELi4ELb0EEENS1_24CollectiveEpilogueBwdGQAISA_fSD_Li256ELb0ELb0EEENS1_19SingleTileSchedulerILb0ELb0ELb0ELi128EEEEEEEEEvNT_6ParamsE$_ZZN4cute6detail16composition_implINS_5tupleIJNS_1CILi8EEENS3_ILi2EEES5_S5_S4_S5_EEENS2_IJNS3_ILi1EEEiiiNS3_ILi72EEENS3_ILi512EEEEEENS2_IJNS3_ILi4EEES5_EEENS2_IJNS3_ILi16EEENS3_ILi8192EEEEEEEEDaRKT_RKT0_RKT1_RKT2_ENKUlRKT_RKT0_E_clISB_SD_EEDaSU_SX_)
$_ZN7cutlass13device_kernelIN5flash19enable_sm80_to_sm89INS1_16FlashAttnBwdSm80INS1_25CollectiveMainloopBwdSm80ILi2ELi2EN4cute5tupleIJNS5_1CILi128EEES8_NS7_ILi64EEEEEENS_10bfloat16_tEfNS_4arch4Sm80ELb0ELb0ELb1ELb0ELb0ELb0ELb0ELb0ELi2ELi4ELi4ELi4ELb0EEENS1_24CollectiveEpilogueBwdGQAISA_fSD_Li256ELb0ELb0EEENS1_19SingleTileSchedulerILb0ELb0ELb0ELi128EEEEEEEEEvNT_6ParamsE$_ZZN4cute6detail16composition_implINS_5tupleIJNS_1CILi8EEENS3_ILi2EEES5_S5_S4_S5_EEENS2_IJNS3_ILi1EEEiiiNS3_ILi72EEENS3_ILi512EEEEEENS2_IJNS3_ILi4EEES5_EEENS2_IJNS3_ILi16EEENS3_ILi8192EEEEEEEEDaRKT_RKT0_RKT1_RKT2_ENKUlRKT_RKT0_E_clISB_SD_EEDaSU_SX_:
        /* <DEDUP_REMOVED lines=35> */
        .type           $_ZN7cutlass13device_kernelIN5flash19enable_sm80_to_sm89INS1_16FlashAttnBwdSm80INS1_25CollectiveMainloopBwdSm80ILi2ELi2EN4cute5tupleIJNS5_1CILi128EEES8_NS7_ILi64EEEEEENS_10bfloat16_tEfNS_4arch4Sm80ELb0ELb0ELb1ELb0ELb0ELb0ELb0ELb0ELi2ELi4ELi4ELi4ELb0EEENS1_24CollectiveEpilogueBwdGQAISA_fSD_Li256ELb0ELb0EEENS1_19SingleTileSchedulerILb0ELb0ELb0ELi128EEEEEEEEEvNT_6ParamsE$_ZZN4cute6detail16composition_implINS_5tupleIJNS_1CILi8EEENS3_ILi2EEES5_S5_S4_S5_EEENS2_IJNS3_ILi1EEEiiiNS3_ILi72EEENS3_ILi512EEEEEENS2_IJS5_S5_EEENS2_IJS7_S4_EEEEEDaRKT_RKT0_RKT1_RKT2_ENKUlRKT_RKT0_E_clIS5_S4_EEDaSR_SU_,@function
        .size           $_ZN7cutlass13device_kernelIN5flash19enable_sm80_to_sm89INS1_16FlashAttnBwdSm80INS1_25CollectiveMainloopBwdSm80ILi2ELi2EN4cute5tupleIJNS5_1CILi128EEES8_NS7_ILi64EEEEEENS_10bfloat16_tEfNS_4arch4Sm80ELb0ELb0ELb1ELb0ELb0ELb0ELb0ELb0ELi2ELi4ELi4ELi4ELb0EEENS1_24CollectiveEpilogueBwdGQAISA_fSD_Li256ELb0ELb0EEENS1_19SingleTileSchedulerILb0ELb0ELb0ELi128EEEEEEEEEvNT_6ParamsE$_ZZN4cute6detail16composition_implINS_5tupleIJNS_1CILi8EEENS3_ILi2EEES5_S5_S4_S5_EEENS2_IJNS3_ILi1EEEiiiNS3_ILi72EEENS3_ILi512EEEEEENS2_IJS5_S5_EEENS2_IJS7_S4_EEEEEDaRKT_RKT0_RKT1_RKT2_ENKUlRKT_RKT0_E_clIS5_S4_EEDaSR_SU_,($_ZN7cutlass13device_kernelIN5flash19enable_sm80_to_sm89INS1_16FlashAttnBwdSm80INS1_25CollectiveMainloopBwdSm80ILi2ELi2EN4cute5tupleIJNS5_1CILi128EEES8_NS7_ILi64EEEEEENS_10bfloat16_tEfNS_4arch4Sm80ELb0ELb0ELb1ELb0ELb0ELb0ELb0ELb0ELi2ELi4ELi4ELi4ELb0EEENS1_24CollectiveEpilogueBwdGQAISA_fSD_Li256ELb0ELb0EEENS1_19SingleTileSchedulerILb0ELb0ELb0ELi128EEEEEEEEEvNT_6ParamsE$_ZZN4cute6detail16composition_implINS_5tupleIJNS_1CILi8EEENS3_ILi2EEES5_S5_S4_S5_EEENS2_IJNS3_ILi1EEEiiiNS3_ILi72EEENS3_ILi512EEEEEENS2_IJS5_S5_S5_EEENS2_IJS7_S9_S4_EEEEEDaRKT_RKT0_RKT1_RKT2_ENKUlRKT_RKT0_E_clIS5_S4_EEDaSR_SU_ - $_ZN7cutlass13device_kernelIN5flash19enable_sm80_to_sm89INS1_16FlashAttnBwdSm80INS1_25CollectiveMainloopBwdSm80ILi2ELi2EN4cute5tupleIJNS5_1CILi128EEES8_NS7_ILi64EEEEEENS_10bfloat16_tEfNS_4arch4Sm80ELb0ELb0ELb1ELb0ELb0ELb0ELb0ELb0ELi2ELi4ELi4ELi4ELb0EEENS1_24CollectiveEpilogueBwdGQAISA_fSD_Li256ELb0ELb0EEENS1_19SingleTileSchedulerILb0ELb0ELb0ELi128EEEEEEEEEvNT_6ParamsE$_ZZN4cute6detail16composition_implINS_5tupleIJNS_1CILi8EEENS3_ILi2EEES5_S5_S4_S5_EEENS2_IJNS3_ILi1EEEiiiNS3_ILi72EEENS3_ILi512EEEEEENS2_IJS5_S5_EEENS2_IJS7_S4_EEEEEDaRKT_RKT0_RKT1_RKT2_ENKUlRKT_RKT0_E_clIS5_S4_EEDaSR_SU_)
$_ZN7cutlass13device_kernelIN5flash19enable_sm80_to_sm89INS1_16FlashAttnBwdSm80INS1_25CollectiveMainloopBwdSm80ILi2ELi2EN4cute5tupleIJNS5_1CILi128EEES8_NS7_ILi64EEEEEENS_10bfloat16_tEfNS_4arch4Sm80ELb0ELb0ELb1ELb0ELb0ELb0ELb0ELb0ELi2ELi4ELi4ELi4ELb0EEENS1_24CollectiveEpilogueBwdGQAISA_fSD_Li256ELb0ELb0EEENS1_19SingleTileSchedulerILb0ELb0ELb0ELi128EEEEEEEEEvNT_6ParamsE$_ZZN4cute6detail16composition_implINS_5tupleIJNS_1CILi8EEENS3_ILi2EEES5_S5_S4_S5_EEENS2_IJNS3_ILi1EEEiiiNS3_ILi72EEENS3_ILi512EEEEEENS2_IJS5_S5_EEENS2_IJS7_S4_EEEEEDaRKT_RKT0_RKT1_RKT2_ENKUlRKT_RKT0_E_clIS5_S4_EEDaSR_SU_:
        /* <DEDUP_REMOVED lines=15> */
[----:B-1---5:R-:W-:Y:S05]  /*d330*/  CALL.REL.NOINC `($_ZN7cutlass13device_kernelIN5flash19enable_sm80_to_sm89INS1_16FlashAttnBwdSm80INS1_25CollectiveMainloopBwdSm80ILi2ELi2EN4cute5tupleIJNS5_1CILi128EEES8_NS7_ILi64EEEEEENS_10bfloat16_tEfNS_4arch4Sm80ELb0ELb0ELb1ELb0ELb0ELb0ELb0ELb0ELi2ELi4ELi4ELi4ELb0EEENS1_24CollectiveEpilogueBwdGQAISA_fSD_Li256ELb0ELb0EEENS1_19SingleTileSchedulerILb0ELb0ELb0ELi128EEEEEEEEEvNT_6ParamsE$_ZZN4cute6detail16composition_implINS_5tupleIJNS_1CILi8EEENS3_ILi2EEES5_S5_S4_S5_EEENS2_IJNS3_ILi1EEEiiiNS3_ILi72EEENS3_ILi512EEEEEES5_S4_EEDaRKT_RKT0_RKT1_RKT2_ENKUlRKT_T0_E_clINS2_IJNS2_IJEEEST_S5_S7_EEENS_17integral_constantIiLi1EEEEEDaSP_SQ_) ;  /* 0x0000067000007944 */ /* 0x022fea0003c00000 */
[----:B-----5:R2:W-:Y:S01]  /*d340*/  STL [R1+0x13b0], R2 ;  /* 0x0013b00201007387 */ /* 0x0205e20000100800 */
[----:B------:R-:W-:Y:S02]  /*d350*/  IADD3 R3, R5, 0x28, RZ ;  /* 0x0000002805037810 */ /* 0x000fe40007ffe0ff */
[----:B------:R-:W-:Y:S01]  /*d360*/  MOV R6, 0xd390 ;  /* 0x0000d39000067802 */ /* 0x000fe20000000f00 */
[----:B------:R2:W-:Y:S04]  /*d370*/  STL.64 [R1+0x13a8], R72 ;  /* 0x0013a84801007387 */ /* 0x0005e80000100a00 */
[----:B-12---:R-:W-:Y:S05]  /*d380*/  CALL.REL.NOINC `($_ZN7cutlass13device_kernelIN5flash19enable_sm80_to_sm89INS1_16FlashAttnBwdSm80INS1_25CollectiveMainloopBwdSm80ILi2ELi2EN4cute5tupleIJNS5_1CILi128EEES8_NS7_ILi64EEEEEENS_10bfloat16_tEfNS_4arch4Sm80ELb0ELb0ELb1ELb0ELb0ELb0ELb0ELb0ELi2ELi4ELi4ELi4ELb0EEENS1_24CollectiveEpilogueBwdGQAISA_fSD_Li256ELb0ELb0EEENS1_19SingleTileSchedulerILb0ELb0ELb0ELi128EEEEEEEEEvNT_6ParamsE$_ZZN4cute6detail16composition_implINS_5tupleIJNS_1CILi8EEENS3_ILi2EEES5_S5_S4_S5_EEENS2_IJNS3_ILi1EEEiiiNS3_ILi72EEENS3_ILi512EEEEEES5_S4_EEDaRKT_RKT0_RKT1_RKT2_ENKUlRKT_T0_E_clINS2_IJNS2_IJS5_EEENS2_IJiEEES7_S7_EEENS_17integral_constantIiLi2EEEEEDaSP_SQ_) ;  /* 0x000006f000007944 */ /* 0x006fea0003c00000 */
[----:B------:R-:W2:Y:S01]  /*d390*/  LDL.64 R72, [R1+0x13a8] ;  /* 0x0013a80001487983 */ /* 0x000ea20000100a00 */
[----:B------:R-:W-:Y:S02]  /*d3a0*/  IADD3 R3, R5, 0x18, RZ ;  /* 0x0000001805037810 */ /* 0x000fe40007ffe0ff */
[----:B------:R-:W-:Y:S01]  /*d3b0*/  MOV R6, 0xd3f0 ;  /* 0x0000d3f000067802 */ /* 0x000fe20000000f00 */
[----:B-----5:R3:W-:Y:S04]  /*d3c0*/  STL [R1+0x13a0], R2 ;  /* 0x0013a00201007387 */ /* 0x0207e80000100800 */
[----:B--2---:R3:W-:Y:S02]  /*d3d0*/  STL.64 [R1+0x1398], R72 ;  /* 0x0013984801007387 */ /* 0x0047e40000100a00 */
[----:B-1-3--:R-:W-:Y:S05]  /*d3e0*/  CALL.REL.NOINC `($_ZN7cutlass13device_kernelIN5flash19enable_sm80_to_sm89INS1_16FlashAttnBwdSm80INS1_25CollectiveMainloopBwdSm80ILi2ELi2EN4cute5tupleIJNS5_1CILi128EEES8_NS7_ILi64EEEEEENS_10bfloat16_tEfNS_4arch4Sm80ELb0ELb0ELb1ELb0ELb0ELb0ELb0ELb0ELi2ELi4ELi4ELi4ELb0EEENS1_24CollectiveEpilogueBwdGQAISA_fSD_Li256ELb0ELb0EEENS1_19SingleTileSchedulerILb0ELb0ELb0ELi128EEEEEEEEEvNT_6ParamsE$_ZZN4cute6detail16composition_implINS_5tupleIJNS_1CILi8EEENS3_ILi2EEES5_S5_S4_S5_EEENS2_IJNS3_ILi1EEEiiiNS3_ILi72EEENS3_ILi512EEEEEES5_S4_EEDaRKT_RKT0_RKT1_RKT2_ENKUlRKT_T0_E_clINS2_IJNS2_IJS5_EEENS2_IJiEEES7_S7_EEENS_17integral_constantIiLi3EEEEEDaSP_SQ_) ;  /* 0x0000073000007944 */ /* 0x00afea0003c00000 */
[----:B------:R-:W2:Y:S01]  /*d3f0*/  LDL.64 R72, [R1+0x1398] ;  /* 0x0013980001487983 */ /* 0x000ea20000100a00 */
[----:B------:R-:W-:-:S02]  /*d400*/  IADD3 R3, R5, 0x8, RZ ;  /* 0x0000000805037810 */ /* 0x000fc40007ffe0ff */
[----:B------:R-:W-:Y:S01]  /*d410*/  MOV R6, 0xd450 ;  /* 0x0000d45000067802 */ /* 0x000fe20000000f00 */
[----:B-----5:R3:W-:Y:S04]  /*d420*/  STL [R1+0x1390], R2 ;  /* 0x0013900201007387 */ /* 0x0207e80000100800 */
[----:B--2---:R3:W-:Y:S02]  /*d430*/  STL.64 [R1+0x1388], R72 ;  /* 0x0013884801007387 */ /* 0x0047e40000100a00 */
[----:B-1-3--:R-:W-:Y:S05]  /*d440*/  CALL.REL.NOINC `($_ZN7cutlass13device_kernelIN5flash19enable_sm80_to_sm89INS1_16FlashAttnBwdSm80INS1_25CollectiveMainloopBwdSm80ILi2ELi2EN4cute5tupleIJNS5_1CILi128EEES8_NS7_ILi64EEEEEENS_10bfloat16_tEfNS_4arch4Sm80ELb0ELb0ELb1ELb0ELb0ELb0ELb0ELb0ELi2ELi4ELi4ELi4ELb0EEENS1_24CollectiveEpilogueBwdGQAISA_fSD_Li256ELb0ELb0EEENS1_19SingleTileSchedulerILb0ELb0ELb0ELi128EEEEEEEEEvNT_6ParamsE$_ZZN4cute6detail16composition_implINS_5tupleIJNS_1CILi8EEENS3_ILi2EEES5_S5_S4_S5_EEENS2_IJNS3_ILi1EEEiiiNS3_ILi72EEENS3_ILi512EEEEEES5_S4_EEDaRKT_RKT0_RKT1_RKT2_ENKUlRKT_T0_E_clINS2_IJNS2_IJS5_EEENS2_IJiEEES7_S7_EEENS_17integral_constantIiLi4EEEEEDaSP_SQ_) ;  /* 0x0000077000007944 */ /* 0x00afea0003c00000 */
[----:B------:R-:W-:Y:S02]  /*d450*/  MOV R2, R7 ;  /* 0x0000000700027202 */ /* 0x000fe40000000f00 */
[----:B------:R-:W-:Y:S02]  /*d460*/  MOV R6, 0xd480 ;  /* 0x0000d48000067802 */ /* 0x000fe40000000f00 */
[----:B-1---5:R-:W-:Y:S05]  /*d470*/  CALL.REL.NOINC `($_ZN7cutlass13device_kernelIN5flash19enable_sm80_to_sm89INS1_16FlashAttnBwdSm80INS1_25CollectiveMainloopBwdSm80ILi2ELi2EN4cute5tupleIJNS5_1CILi128EEES8_NS7_ILi64EEEEEENS_10bfloat16_tEfNS_4arch4Sm80ELb0ELb0ELb1ELb0ELb0ELb0ELb0ELb0ELi2ELi4ELi4ELi4ELb0EEENS1_24CollectiveEpilogueBwdGQAISA_fSD_Li256ELb0ELb0EEENS1_19SingleTileSchedulerILb0ELb0ELb0ELi128EEEEEEEEEvNT_6ParamsE$_ZN4cute5tupleIJNS_1CILi2EEEiEEC2ERKS2_RKi) ;  /* 0xffffccf000007944 */ /* 0x022fea0003c3ffff */
[----:B-1----:R1:W5:Y:S01]  /*d480*/  LDL R2, [R1+0x13c8] ;  /* 0x0013c80001027983 */ /* 0x0023620000100800 */
[----:B------:R-:W-:-:S04]  /*d490*/  MOV R71, 0x0 ;  /* 0x0000000000477802 */ /* 0x000fc80000000f00 */
[----:B------:R-:W-:Y:S05]  /*d4a0*/  RET.REL.NODEC R70 `(_ZN7cutlass13device_kernelIN5flash19enable_sm80_to_sm89INS1_16FlashAttnBwdSm80INS1_25CollectiveMainloopBwdSm80ILi2ELi2EN4cute5tupleIJNS5_1CILi128EEES8_NS7_ILi64EEEEEENS_10bfloat16_tEfNS_4arch4Sm80ELb0ELb0ELb1ELb0ELb0ELb0ELb0ELb0ELi2ELi4ELi4ELi4ELb0EEENS1_24CollectiveEpilogueBwdGQAISA_fSD_Li256ELb0ELb0EEENS1_19SingleTileSchedulerILb0ELb0ELb0ELi128EEEEEEEEEvNT_6ParamsE) ;  /* 0xffff2b5046007950 */ /* 0x000fea0003c3ffff */
        .type           $_ZN7cutlass13device_kernelIN5flash19enable_sm80_to_sm89INS1_16FlashAttnBwdSm80INS1_25CollectiveMainloopBwdSm80ILi2ELi2EN4cute5tupleIJNS5_1CILi128EEES8_NS7_ILi64EEEEEENS_10bfloat16_tEfNS_4arch4Sm80ELb0ELb0ELb1ELb0ELb0ELb0ELb0ELb0ELi2ELi4ELi4ELi4ELb0EEENS1_24CollectiveEpilogueBwdGQAISA_fSD_Li256ELb0ELb0EEENS1_19SingleTileSchedulerILb0ELb0ELb0ELi128EEEEEEEEEvNT_6ParamsE$_ZZN4cute6detail16composition_implINS_5tupleIJNS_1CILi8EEENS3_ILi2EEES5_S5_S4_S5_EEENS2_IJNS3_ILi1EEEiiiNS3_ILi72EEENS3_ILi512EEEEEENS2_IJS5_S5_S5_EEENS2_IJS7_S9_S4_EEEEEDaRKT_RKT0_RKT1_RKT2_ENKUlRKT_RKT0_E_clIS5_S4_EEDaSR_SU_,@function
        .size           $_ZN7cutlass13device_kernelIN5flash19enable_sm80_to_sm89INS1_16FlashAttnBwdSm80INS1_25CollectiveMainloopBwdSm80ILi2ELi2EN4cute5tupleIJNS5_1CILi128EEES8_NS7_ILi64EEEEEENS_10bfloat16_tEfNS_4arch4Sm80ELb0ELb0ELb1ELb0ELb0ELb0ELb0ELb0ELi2ELi4ELi4ELi4ELb0EEENS1_24CollectiveEpilogueBwdGQAISA_fSD_Li256ELb0ELb0EEENS1_19SingleTileSchedulerILb0ELb0ELb0ELi128EEEEEEEEEvNT_6ParamsE$_ZZN4cute6detail16composition_implINS_5tupleIJNS_1CILi8EEENS3_ILi2EEES5_S5_S4_S5_EEENS2_IJNS3_ILi1EEEiiiNS3_ILi72EEENS3_ILi512EEEEEENS2_IJS5_S5_S5_EEENS2_IJS7_S9_S4_EEEEEDaRKT_RKT0_RKT1_RKT2_ENKUlRKT_RKT0_E_clIS5_S4_EEDaSR_SU_,($_ZN7cutlass13device_kernelIN5flash19enable_sm80_to_sm89INS1_16FlashAttnBwdSm80INS1_25CollectiveMainloopBwdSm80ILi2ELi2EN4cute5tupleIJNS5_1CILi128EEES8_NS7_ILi64EEEEEENS_10bfloat16_tEfNS_4arch4Sm80ELb0ELb0ELb1ELb0ELb0ELb0ELb0ELb0ELi2ELi4ELi4ELi4ELb0EEENS1_24CollectiveEpilogueBwdGQAISA_fSD_Li256ELb0ELb0EEENS1_19SingleTileSchedulerILb0ELb0ELb0ELi128EEEEEEEEEvNT_6ParamsE$_ZZN4cute6detail16composition_implINS_5tupleIJNS_1CILi8EEENS3_ILi2EEES5_S5_S4_S5_EEENS2_IJNS3_ILi1EEEiiiNS3_ILi72EEENS3_ILi512EEEEEENS3_ILi4EEENS3_ILi16EEEEEDaRKT_RKT0_RKT1_RKT2_ENKUlRKT_T0_E_clINS2_IJNS2_IJEEESV_SB_S7_EEENS_17integral_constantIiLi2EEEEEDaSR_SS_ - $_ZN7cutlass13device_kernelIN5flash19enable_sm80_to_sm89INS1_16FlashAttnBwdSm80INS1_25CollectiveMainloopBwdSm80ILi2ELi2EN4cute5tupleIJNS5_1CILi128EEES8_NS7_ILi64EEEEEENS_10bfloat16_tEfNS_4arch4Sm80ELb0ELb0ELb1ELb0ELb0ELb0ELb0ELb0ELi2ELi4ELi4ELi4ELb0EEENS1_24CollectiveEpilogueBwdGQAISA_fSD_Li256ELb0ELb0EEENS1_19SingleTileSchedulerILb0ELb0ELb0ELi128EEEEEEEEEvNT_6ParamsE$_ZZN4cute6detail16composition_implINS_5tupleIJNS_1CILi8EEENS3_ILi2EEES5_S5_S4_S5_EEENS2_IJNS3_ILi1EEEiiiNS3_ILi72EEENS3_ILi512EEEEEENS2_IJS5_S5_S5_EEENS2_IJS7_S9_S4_EEEEEDaRKT_RKT0_RKT1_RKT2_ENKUlRKT_RKT0_E_clIS5_S4_EEDaSR_SU_)
$_ZN7cutlass13device_kernelIN5flash19enable_sm80_to_sm89INS1_16FlashAttnBwdSm80INS1_25CollectiveMainloopBwdSm80ILi2ELi2EN4cute5tupleIJNS5_1CILi128EEES8_NS7_ILi64EEEEEENS_10bfloat16_tEfNS_4arch4Sm80ELb0ELb0ELb1ELb0ELb0ELb0ELb0ELb0ELi2ELi4ELi4ELi4ELb0EEENS1_24CollectiveEpilogueBwdGQAISA_fSD_Li256ELb0ELb0EEENS1_19SingleTileSchedulerILb0ELb0ELb0ELi128EEEEEEEEEvNT_6ParamsE$_ZZN4cute6detail16composition_implINS_5tupleIJNS_1CILi8EEENS3_ILi2EEES5_S5_S4_S5_EEENS2_IJNS3_ILi1EEEiiiNS3_ILi72EEENS3_ILi512EEEEEENS2_IJS5_S5_S5_EEENS2_IJS7_S9_S4_EEEEEDaRKT_RKT0_RKT1_RKT2_ENKUlRKT_RKT0_E_clIS5_S4_EEDaSR_SU_:
        /* <DEDUP_REMOVED lines=37> */
[----:B------:R-:W-:Y:S02]  /*d700*/  MOV R4, R8 ;  /* 0x0000000800047202 */ /* 0x000fe40000000f00 */
[----:B------:R-:W-:-:S04]  /*d710*/  MOV R5, 0x0 ;  /* 0x0000000000057802 */ /* 0x000fc80000000f00 */
[----:B------:R-:W-:Y:S05]  /*d720*/  RET.REL.NODEC R4 `(_ZN7cutlass13device_kernelIN5flash19enable_sm80_to_sm89INS1_16FlashAttnBwdSm80INS1_25CollectiveMainloopBwdSm80ILi2ELi2EN4cute5tupleIJNS5_1CILi128EEES8_NS7_ILi64EEEEEENS_10bfloat16_tEfNS_4arch4Sm80ELb0ELb0ELb1ELb0ELb0ELb0ELb0ELb0ELi2ELi4ELi4ELi4ELb0EEENS1_24CollectiveEpilogueBwdGQAISA_fSD_Li256ELb0ELb0EEENS1_19SingleTileSchedulerILb0ELb0ELb0ELi128EEEEEEEEEvNT_6ParamsE) ;  /* 0xffff28d004007950 */ /* 0x000fea0003c3ffff */
        .type           $_ZN7cutlass13device_kernelIN5flash19enable_sm80_to_sm89INS1_16FlashAttnBwdSm80INS1_25CollectiveMainloopBwdSm80ILi2ELi2EN4cute5tupleIJNS5_1CILi128EEES8_NS7_ILi64EEEEEENS_10bfloat16_tEfNS_4arch4Sm80ELb0ELb0ELb1ELb0ELb0ELb0ELb0ELb0ELi2ELi4ELi4ELi4ELb0EEENS1_24CollectiveEpilogueBwdGQAISA_fSD_Li256ELb0ELb0EEENS1_19SingleTileSchedulerILb0ELb0ELb0ELi128EEEEEEEEEvNT_6ParamsE$_ZZN4cute6detail16composition_implINS_5tupleIJNS_1CILi8EEENS3_ILi2EEES5_S5_S4_S5_EEENS2_IJNS3_ILi1EEEiiiNS3_ILi72EEENS3_ILi512EEEEEENS3_ILi4EEENS3_ILi16EEEEEDaRKT_RKT0_RKT1_RKT2_ENKUlRKT_T0_E_clINS2_IJNS2_IJEEESV_SB_S7_EEENS_17integral_constantIiLi2EEEEEDaSR_SS_,@function
        .size           $_ZN7cutlass13device_kernelIN5flash19enable_sm80_to_sm89INS1_16FlashAttnBwdSm80INS1_25CollectiveMainloopBwdSm80ILi2ELi2EN4cute5tupleIJNS5_1CILi128EEES8_NS7_ILi64EEEEEENS_10bfloat16_tEfNS_4arch4Sm80ELb0ELb0ELb1ELb0ELb0ELb0ELb0ELb0ELi2ELi4ELi4ELi4ELb0EEENS1_24CollectiveEpilogueBwdGQAISA_fSD_Li256ELb0ELb0EEENS1_19SingleTileSchedulerILb0ELb0ELb0ELi128EEEEEEEEEvNT_6ParamsE$_ZZN4cute6detail16composition_implINS_5tupleIJNS_1CILi8EEENS3_ILi2EEES5_S5_S4_S5_EEENS2_IJNS3_ILi1EEEiiiNS3_ILi72EEENS3_ILi512EEEEEENS3_ILi4EEENS3_ILi16EEEEEDaRKT_RKT0_RKT1_RKT2_ENKUlRKT_T0_E_clINS2_IJNS2_IJEEESV_SB_S7_EEENS_17integral_constantIiLi2EEEEEDaSR_SS_,($_ZN7cutlass13device_kernelIN5flash19enable_sm80_to_sm89INS1_16FlashAttnBwdSm80INS1_25CollectiveMainloopBwdSm80ILi2ELi2EN4cute5tupleIJNS5_1CILi128EEES8_NS7_ILi64EEEEEENS_10bfloat16_tEfNS_4arch4Sm80ELb0ELb0ELb1ELb0ELb0ELb0ELb0ELb0ELi2ELi4ELi4ELi4ELb0EEENS1_24CollectiveEpilogueBwdGQAISA_fSD_Li256ELb0ELb0EEENS1_19SingleTileSchedulerILb0ELb0ELb0ELi128EEEEEEEEEvNT_6ParamsE$_ZZN4cute6detail16composition_implINS_5tupleIJNS_1CILi8EEENS3_ILi2EEES5_S5_S4_S5_EEENS2_IJNS3_ILi1EEEiiiNS3_ILi72EEENS3_ILi512EEEEEENS3_ILi4EEENS3_ILi16EEEEEDaRKT_RKT0_RKT1_RKT2_ENKUlRKT_T0_E_clINS2_IJNS2_IJS5_EEENS2_IJiEEES5_S7_EEENS_17integral_constantIiLi3EEEEEDaSR_SS_ - $_ZN7cutlass13device_kernelIN5flash19enable_sm80_to_sm89INS1_16FlashAttnBwdSm80INS1_25CollectiveMainloopBwdSm80ILi2ELi2EN4cute5tupleIJNS5_1CILi128EEES8_NS7_ILi64EEEEEENS_10bfloat16_tEfNS_4arch4Sm80ELb0ELb0ELb1ELb0ELb0ELb0ELb0ELb0ELi2ELi4ELi4ELi4ELb0EEENS1_24CollectiveEpilogueBwdGQAISA_fSD_Li256ELb0ELb0EEENS1_19SingleTileSchedulerILb0ELb0ELb0ELi128EEEEEEEEEvNT_6ParamsE$_ZZN4cute6detail16composition_implINS_5tupleIJNS_1CILi8EEENS3_ILi2EEES5_S5_S4_S5_EEENS2_IJNS3_ILi1EEEiiiNS3_ILi72EEENS3_ILi512EEEEEENS3_ILi4EEENS3_ILi16EEEEEDaRKT_RKT0_RKT1_RKT2_ENKUlRKT_T0_E_clINS2_IJNS2_IJEEESV_SB_S7_EEENS_17integral_constantIiLi2EEEEEDaSR_SS_)
$_ZN7cutlass13device_kernelIN5flash19enable_sm80_to_sm89INS1_16FlashAttnBwdSm80INS1_25CollectiveMainloopBwdSm80ILi2ELi2EN4cute5tupleIJNS5_1CILi128EEES8_NS7_ILi64EEEEEENS_10bfloat16_tEfNS_4arch4Sm80ELb0ELb0ELb1ELb0ELb0ELb0ELb0ELb0ELi2ELi4ELi4ELi4ELb0EEENS1_24CollectiveEpilogueBwdGQAISA_fSD_Li256ELb0ELb0EEENS1_19SingleTileSchedulerILb0ELb0ELb0ELi128EEEEEEEEEvNT_6ParamsE$_ZZN4cute6detail16composition_implINS_5tupleIJNS_1CILi8EEENS3_ILi2EEES5_S5_S4_S5_EEENS2_IJNS3_ILi1EEEiiiNS3_ILi72EEENS3_ILi512EEEEEENS3_ILi4EEENS3_ILi16EEEEEDaRKT_RKT0_RKT1_RKT2_ENKUlRKT_T0_E_clINS2_IJNS2_IJEEESV_SB_S7_EEENS_17integral_constantIiLi2EEEEEDaSR_SS_:
        /* <DEDUP_REMOVED lines=13> */
        .type           $_ZN7cutlass13device_kernelIN5flash19enable_sm80_to_sm89INS1_16FlashAttnBwdSm80INS1_25CollectiveMainloopBwdSm80ILi2ELi2EN4cute5tupleIJNS5_1CILi128EEES8_NS7_ILi64EEEEEENS_10bfloat16_tEfNS_4arch4Sm80ELb0ELb0ELb1ELb0ELb0ELb0ELb0ELb0ELi2ELi4ELi4ELi4ELb0EEENS1_24CollectiveEpilogueBwdGQAISA_fSD_Li256ELb0ELb0EEENS1_19SingleTileSchedulerILb0ELb0ELb0ELi128EEEEEEEEEvNT_6ParamsE$_ZZN4cute6detail16composition_implINS_5tupleIJNS_1CILi8EEENS3_ILi2EEES5_S5_S4_S5_EEENS2_IJNS3_ILi1EEEiiiNS3_ILi72EEENS3_ILi512EEEEEENS3_ILi4EEENS3_ILi16EEEEEDaRKT_RKT0_RKT1_RKT2_ENKUlRKT_T0_E_clINS2_IJNS2_IJS5_EEENS2_IJiEEES5_S7_EEENS_17integral_constantIiLi3EEEEEDaSR_SS_,@function
        .size           $_ZN7cutlass13device_kernelIN5flash19enable_sm80_to_sm89INS1_16FlashAttnBwdSm80INS1_25CollectiveMainloopBwdSm80ILi2ELi2EN4cute5tupleIJNS5_1CILi128EEES8_NS7_ILi64EEEEEENS_10bfloat16_tEfNS_4arch4Sm80ELb0ELb0ELb1ELb0ELb0ELb0ELb0ELb0ELi2ELi4ELi4ELi4ELb0EEENS1_24CollectiveEpilogueBwdGQAISA_fSD_Li256ELb0ELb0EEENS1_19SingleTileSchedulerILb0ELb0ELb0ELi128EEEEEEEEEvNT_6ParamsE$_ZZN4cute6detail16composition_implINS_5tupleIJNS_1CILi8EEENS3_ILi2EEES5_S5_S4_S5_EEENS2_IJNS3_ILi1EEEiiiNS3_ILi72EEENS3_ILi512EEEEEENS3_ILi4EEENS3_ILi16EEEEEDaRKT_RKT0_RKT1_RKT2_ENKUlRKT_T0_E_clINS2_IJNS2_IJS5_EEENS2_IJiEEES5_S7_EEENS_17integral_constantIiLi3EEEEEDaSR_SS_,($_ZN7cutlass13device_kernelIN5flash19enable_sm80_to_sm89INS1_16FlashAttnBwdSm80INS1_25CollectiveMainloopBwdSm80ILi2ELi2EN4cute5tupleIJNS5_1CILi128EEES8_NS7_ILi64EEEEEENS_10bfloat16_tEfNS_4arch4Sm80ELb0ELb0ELb1ELb0ELb0ELb0ELb0ELb0ELi2ELi4ELi4ELi4ELb0EEENS1_24CollectiveEpilogueBwdGQAISA_fSD_Li256ELb0ELb0EEENS1_19SingleTileSchedulerILb0ELb0ELb0ELi128EEEEEEEEEvNT_6ParamsE$_ZZN4cute6detail16composition_implINS_5tupleIJNS_1CILi8EEENS3_ILi2EEES5_S5_S4_S5_EEENS2_IJNS3_ILi1EEEiiiNS3_ILi72EEENS3_ILi512EEEEEENS3_ILi4EEENS3_ILi16EEEEEDaRKT_RKT0_RKT1_RKT2_ENKUlRKT_T0_E_clINS2_IJNS2_IJS5_S5_EEENS2_IJiiEEES7_S7_EEENS_17integral_constantIiLi4EEEEEDaSR_SS_ - $_ZN7cutlass13device_kernelIN5flash19enable_sm80_to_sm89INS1_16FlashAttnBwdSm80INS1_25CollectiveMainloopBwdSm80ILi2ELi2EN4cute5tupleIJNS5_1CILi128EEES8_NS7_ILi64EEEEEENS_10bfloat16_tEfNS_4arch4Sm80ELb0ELb0ELb1ELb0ELb0ELb0ELb0ELb0ELi2ELi4ELi4ELi4ELb0EEENS1_24CollectiveEpilogueBwdGQAISA_fSD_Li256ELb0ELb0EEENS1_19SingleTileSchedulerILb0ELb0ELb0ELi128EEEEEEEEEvNT_6ParamsE$_ZZN4cute6detail16composition_implINS_5tupleIJNS_1CILi8EEENS3_ILi2EEES5_S5_S4_S5_EEENS2_IJNS3_ILi1EEEiiiNS3_ILi72EEENS3_ILi512EEEEEENS3_ILi4EEENS3_ILi16EEEEEDaRKT_RKT0_RKT1_RKT2_ENKUlRKT_T0_E_clINS2_IJNS2_IJS5_EEENS2_IJiEEES5_S7_EEENS_17integral_constantIiLi3EEEEEDaSR_SS_)
$_ZN7cutlass13device_kernelIN5flash19enable_sm80_to_sm89INS1_16FlashAttnBwdSm80INS1_25CollectiveMainloopBwdSm80ILi2ELi2EN4cute5tupleIJNS5_1CILi128EEES8_NS7_ILi64EEEEEENS_10bfloat16_tEfNS_4arch4Sm80ELb0ELb0ELb1ELb0ELb0ELb0ELb0ELb0ELi2ELi4ELi4ELi4ELb0EEENS1_24CollectiveEpilogueBwdGQAISA_fSD_Li256ELb0ELb0EEENS1_19SingleTileSchedulerILb0ELb0ELb0ELi128EEEEEEEEEvNT_6ParamsE$_ZZN4cute6detail16composition_implINS_5tupleIJNS_1CILi8EEENS3_ILi2EEES5_S5_S4_S5_EEENS2_IJNS3_ILi1EEEiiiNS3_ILi72EEENS3_ILi512EEEEEENS3_ILi4EEENS3_ILi16EEEEEDaRKT_RKT0_RKT1_RKT2_ENKUlRKT_T0_E_clINS2_IJNS2_IJS5_EEENS2_IJiEEES5_S7_EEENS_17integral_constantIiLi3EEEEEDaSR_SS_:
        /* <DEDUP_REMOVED lines=13> */
[----:B------:R-:W-:Y:S02]  /*d8d0*/  MOV R4, R72 ;  /* 0x0000004800047202 */ /* 0x000fe40000000f00 */
[----:B------:R-:W-:-:S04]  /*d8e0*/  MOV R5, 0x0 ;  /* 0x0000000000057802 */ /* 0x000fc80000000f00 */
[----:B------:R-:W-:Y:S05]  /*d8f0*/  RET.REL.NODEC R4 `(_ZN7cutlass13device_kernelIN5flash19enable_sm80_to_sm89INS1_16FlashAttnBwdSm80INS1_25CollectiveMainloopBwdSm80ILi2ELi2EN4cute5tupleIJNS5_1CILi128EEES8_NS7_ILi64EEEEEENS_10bfloat16_tEfNS_4arch4Sm80ELb0ELb0ELb1ELb0ELb0ELb0ELb0ELb0ELi2ELi4ELi4ELi4ELb0EEENS1_24CollectiveEpilogueBwdGQAISA_fSD_Li256ELb0ELb0EEENS1_19SingleTileSchedulerILb0ELb0ELb0ELi128EEEEEEEEEvNT_6ParamsE) ;  /* 0xffff270004007950 */ /* 0x000fea0003c3ffff */
        .type           $_ZN7cutlass13device_kernelIN5flash19enable_sm80_to_sm89INS1_16FlashAttnBwdSm80INS1_25CollectiveMainloopBwdSm80ILi2ELi2EN4cute5tupleIJNS5_1CILi128EEES8_NS7_ILi64EEEEEENS_10bfloat16_tEfNS_4arch4Sm80ELb0ELb0ELb1ELb0ELb0ELb0ELb0ELb0ELi2ELi4ELi4ELi4ELb0EEENS1_24CollectiveEpilogueBwdGQAISA_fSD_Li256ELb0ELb0EEENS1_19SingleTileSchedulerILb0ELb0ELb0ELi128EEEEEEEEEvNT_6ParamsE$_ZZN4cute6detail16composition_implINS_5tupleIJNS_1CILi8EEENS3_ILi2EEES5_S5_S4_S5_EEENS2_IJNS3_ILi1EEEiiiNS3_ILi72EEENS3_ILi512EEEEEENS3_ILi4EEENS3_ILi16EEEEEDaRKT_RKT0_RKT1_RKT2_ENKUlRKT_T0_E_clINS2_IJNS2_IJS5_S5_EEENS2_IJiiEEES7_S7_EEENS_17integral_constantIiLi4EEEEEDaSR_SS_,@function
        .size           $_ZN7cutlass13device_kernelIN5flash19enable_sm80_to_sm89INS1_16FlashAttnBwdSm80INS1_25CollectiveMainloopBwdSm80ILi2ELi2EN4cute5tupleIJNS5_1CILi128EEES8_NS7_ILi64EEEEEENS_10bfloat16_tEfNS_4arch4Sm80ELb0ELb0ELb1ELb0ELb0ELb0ELb0ELb0ELi2ELi4ELi4ELi4ELb0EEENS1_24CollectiveEpilogueBwdGQAISA_fSD_Li256ELb0ELb0EEENS1_19SingleTileSchedulerILb0ELb0ELb0ELi128EEEEEEEEEvNT_6ParamsE$_ZZN4cute6detail16composition_implINS_5tupleIJNS_1CILi8EEENS3_ILi2EEES5_S5_S4_S5_EEENS2_IJNS3_ILi1EEEiiiNS3_ILi72EEENS3_ILi512EEEEEENS3_ILi4EEENS3_ILi16EEEEEDaRKT_RKT0_RKT1_RKT2_ENKUlRKT_T0_E_clINS2_IJNS2_IJS5_S5_EEENS2_IJiiEEES7_S7_EEENS_17integral_constantIiLi4EEEEEDaSR_SS_,($_ZN7cutlass13device_kernelIN5flash19enable_sm80_to_sm89INS1_16FlashAttnBwdSm80INS1_25CollectiveMainloopBwdSm80ILi2ELi2EN4cute5tupleIJNS5_1CILi128EEES8_NS7_ILi64EEEEEENS_10bfloat16_tEfNS_4arch4Sm80ELb0ELb0ELb1ELb0ELb0ELb0ELb0ELb0ELi2ELi4ELi4ELi4ELb0EEENS1_24CollectiveEpilogueBwdGQAISA_fSD_Li256ELb0ELb0EEENS1_19SingleTileSchedulerILb0ELb0ELb0ELi128EEEEEEEEEvNT_6ParamsE$_ZZN4cute6detail16composition_implINS_5tupleIJNS_1CILi8EEENS3_ILi2EEES5_S5_S4_S5_EEENS2_IJNS3_ILi1EEEiiiNS3_ILi72EEENS3_ILi512EEEEEES5_S4_EEDaRKT_RKT0_RKT1_RKT2_ENKUlRKT_T0_E_clINS2_IJNS2_IJEEEST_S5_S7_EEENS_17integral_constantIiLi1EEEEEDaSP_SQ_ - $_ZN7cutlass13device_kernelIN5flash19enable_sm80_to_sm89INS1_16FlashAttnBwdSm80INS1_25CollectiveMainloopBwdSm80ILi2ELi2EN4cute5tupleIJNS5_1CILi128EEES8_NS7_ILi64EEEEEENS_10bfloat16_tEfNS_4arch4Sm80ELb0ELb0ELb1ELb0ELb0ELb0ELb0ELb0ELi2ELi4ELi4ELi4ELb0EEENS1_24CollectiveEpilogueBwdGQAISA_fSD_Li256ELb0ELb0EEENS1_19SingleTileSchedulerILb0ELb0ELb0ELi128EEEEEEEEEvNT_6ParamsE$_ZZN4cute6detail16composition_implINS_5tupleIJNS_1CILi8EEENS3_ILi2EEES5_S5_S4_S5_EEENS2_IJNS3_ILi1EEEiiiNS3_ILi72EEENS3_ILi512EEEEEENS3_ILi4EEENS3_ILi16EEEEEDaRKT_RKT0_RKT1_RKT2_ENKUlRKT_T0_E_clINS2_IJNS2_IJS5_S5_EEENS2_IJiiEEES7_S7_EEENS_17integral_constantIiLi4EEEEEDaSR_SS_)
$_ZN7cutlass13device_kernelIN5flash19enable_sm80_to_sm89INS1_16FlashAttnBwdSm80INS1_25CollectiveMainloopBwdSm80ILi2ELi2EN4cute5tupleIJNS5_1CILi128EEES8_NS7_ILi64EEEEEENS_10bfloat16_tEfNS_4arch4Sm80ELb0ELb0ELb1ELb0ELb0ELb0ELb0ELb0ELi2ELi4ELi4ELi4ELb0EEENS1_24CollectiveEpilogueBwdGQAISA_fSD_Li256ELb0ELb0EEENS1_19SingleTileSchedulerILb0ELb0ELb0ELi128EEEEEEEEEvNT_6ParamsE$_ZZN4cute6detail16composition_implINS_5tupleIJNS_1CILi8EEENS3_ILi2EEES5_S5_S4_S5_EEENS2_IJNS3_ILi1EEEiiiNS3_ILi72EEENS3_ILi512EEEEEENS3_ILi4EEENS3_ILi16EEEEEDaRKT_RKT0_RKT1_RKT2_ENKUlRKT_T0_E_clINS2_IJNS2_IJS5_S5_EEENS2_IJiiEEES7_S7_EEENS_17integral_constantIiLi4EEEEEDaSR_SS_:
        /* <DEDUP_REMOVED lines=11> */
        .type           $_ZN7cutlass13device_kernelIN5flash19enable_sm80_to_sm89INS1_16FlashAttnBwdSm80INS1_25CollectiveMainloopBwdSm80ILi2ELi2EN4cute5tupleIJNS5_1CILi128EEES8_NS7_ILi64EEEEEENS_10bfloat16_tEfNS_4arch4Sm80ELb0ELb0ELb1ELb0ELb0ELb0ELb0ELb0ELi2ELi4ELi4ELi4ELb0EEENS1_24CollectiveEpilogueBwdGQAISA_fSD_Li256ELb0ELb0EEENS1_19SingleTileSchedulerILb0ELb0ELb0ELi128EEEEEEEEEvNT_6ParamsE$_ZZN4cute6detail16composition_implINS_5tupleIJNS_1CILi8EEENS3_ILi2EEES5_S5_S4_S5_EEENS2_IJNS3_ILi1EEEiiiNS3_ILi72EEENS3_ILi512EEEEEES5_S4_EEDaRKT_RKT0_RKT1_RKT2_ENKUlRKT_T0_E_clINS2_IJNS2_IJEEEST_S5_S7_EEENS_17integral_constantIiLi1EEEEEDaSP_SQ_,@function
        .size           $_ZN7cutlass13device_kernelIN5flash19enable_sm80_to_sm89INS1_16FlashAttnBwdSm80INS1_25CollectiveMainloopBwdSm80ILi2ELi2EN4cute5tupleIJNS5_1CILi128EEES8_NS7_ILi64EEEEEENS_10bfloat16_tEfNS_4arch4Sm80ELb0ELb0ELb1ELb0ELb0ELb0ELb0ELb0ELi2ELi4ELi4ELi4ELb0EEENS1_24CollectiveEpilogueBwdGQAISA_fSD_Li256ELb0ELb0EEENS1_19SingleTileSchedulerILb0ELb0ELb0ELi128EEEEEEEEEvNT_6ParamsE$_ZZN4cute6detail16composition_implINS_5tupleIJNS_1CILi8EEENS3_ILi2EEES5_S5_S4_S5_EEENS2_IJNS3_ILi1EEEiiiNS3_ILi72EEENS3_ILi512EEEEEES5_S4_EEDaRKT_RKT0_RKT1_RKT2_ENKUlRKT_T0_E_clINS2_IJNS2_IJEEEST_S5_S7_EEENS_17integral_constantIiLi1EEEEEDaSP_SQ_,($_ZN7cutlass13device_kernelIN5flash19enable_sm80_to_sm89INS1_16FlashAttnBwdSm80INS1_25CollectiveMainloopBwdSm80ILi2ELi2EN4cute5tupleIJNS5_1CILi128EEES8_NS7_ILi64EEEEEENS_10bfloat16_tEfNS_4arch4Sm80ELb0ELb0ELb1ELb0ELb0ELb0ELb0ELb0ELi2ELi4ELi4ELi4ELb0EEENS1_24CollectiveEpilogueBwdGQAISA_fSD_Li256ELb0ELb0EEENS1_19SingleTileSchedulerILb0ELb0ELb0ELi128EEEEEEEEEvNT_6ParamsE$_ZZN4cute6detail16composition_implINS_5tupleIJNS_1CILi8EEENS3_ILi2EEES5_S5_S4_S5_EEENS2_IJNS3_ILi1EEEiiiNS3_ILi72EEENS3_ILi512EEEEEES5_S4_EEDaRKT_RKT0_RKT1_RKT2_ENKUlRKT_T0_E_clINS2_IJNS2_IJS5_EEENS2_IJiEEES7_S7_EEENS_17integral_constantIiLi2EEEEEDaSP_SQ_ - $_ZN7cutlass13device_kernelIN5flash19enable_sm80_to_sm89INS1_16FlashAttnBwdSm80INS1_25CollectiveMainloopBwdSm80ILi2ELi2EN4cute5tupleIJNS5_1CILi128EEES8_NS7_ILi64EEEEEENS_10bfloat16_tEfNS_4arch4Sm80ELb0ELb0ELb1ELb0ELb0ELb0ELb0ELb0ELi2ELi4ELi4ELi4ELb0EEENS1_24CollectiveEpilogueBwdGQAISA_fSD_Li256ELb0ELb0EEENS1_19SingleTileSchedulerILb0ELb0ELb0ELi128EEEEEEEEEvNT_6ParamsE$_ZZN4cute6detail16composition_implINS_5tupleIJNS_1CILi8EEENS3_ILi2EEES5_S5_S4_S5_EEENS2_IJNS3_ILi1EEEiiiNS3_ILi72EEENS3_ILi512EEEEEES5_S4_EEDaRKT_RKT0_RKT1_RKT2_ENKUlRKT_T0_E_clINS2_IJNS2_IJEEEST_S5_S7_EEENS_17integral_constantIiLi1EEEEEDaSP_SQ_)
$_ZN7cutlass13device_kernelIN5flash19enable_sm80_to_sm89INS1_16FlashAttnBwdSm80INS1_25CollectiveMainloopBwdSm80ILi2ELi2EN4cute5tupleIJNS5_1CILi128EEES8_NS7_ILi64EEEEEENS_10bfloat16_tEfNS_4arch4Sm80ELb0ELb0ELb1ELb0ELb0ELb0ELb0ELb0ELi2ELi4ELi4ELi4ELb0EEENS1_24CollectiveEpilogueBwdGQAISA_fSD_Li256ELb0ELb0EEENS1_19SingleTileSchedulerILb0ELb0ELb0ELi128EEEEEEEEEvNT_6ParamsE$_ZZN4cute6detail16composition_implINS_5tupleIJNS_1CILi8EEENS3_ILi2EEES5_S5_S4_S5_EEENS2_IJNS3_ILi1EEEiiiNS3_ILi72EEENS3_ILi512EEEEEES5_S4_EEDaRKT_RKT0_RKT1_RKT2_ENKUlRKT_T0_E_clINS2_IJNS2_IJEEEST_S5_S7_EEENS_17integral_constantIiLi1EEEEEDaSP_SQ_:
        /* <DEDUP_REMOVED lines=10> */
[----:B------:R-:W-:Y:S02]  /*da50*/  MOV R80, R10 ;  /* 0x0000000a00507202 */ /* 0x000fe40000000f00 */
[----:B------:R-:W-:-:S04]  /*da60*/  MOV R81, 0x0 ;  /* 0x0000000000517802 */ /* 0x000fc80000000f00 */
[----:B------:R-:W-:Y:S05]  /*da70*/  RET.REL.NODEC R80 `(_ZN7cutlass13device_kernelIN5flash19enable_sm80_to_sm89INS1_16FlashAttnBwdSm80INS1_25CollectiveMainloopBwdSm80ILi2ELi2EN4cute5tupleIJNS5_1CILi128EEES8_NS7_ILi64EEEEEENS_10bfloat16_tEfNS_4arch4Sm80ELb0ELb0ELb1ELb0ELb0ELb0ELb0ELb0ELi2ELi4ELi4ELi4ELb0EEENS1_24CollectiveEpilogueBwdGQAISA_fSD_Li256ELb0ELb0EEENS1_19SingleTileSchedulerILb0ELb0ELb0ELi128EEEEEEEEEvNT_6ParamsE) ;  /* 0xffff258050007950 */ /* 0x000fea0003c3ffff */
        .type           $_ZN7cutlass13device_kernelIN5flash19enable_sm80_to_sm89INS1_16FlashAttnBwdSm80INS1_25CollectiveMainloopBwdSm80ILi2ELi2EN4cute5tupleIJNS5_1CILi128EEES8_NS7_ILi64EEEEEENS_10bfloat16_tEfNS_4arch4Sm80ELb0ELb0ELb1ELb0ELb0ELb0ELb0ELb0ELi2ELi4ELi4ELi4ELb0EEENS1_24CollectiveEpilogueBwdGQAISA_fSD_Li256ELb0ELb0EEENS1_19SingleTileSchedulerILb0ELb0ELb0ELi128EEEEEEEEEvNT_6ParamsE$_ZZN4cute6detail16composition_implINS_5tupleIJNS_1CILi8EEENS3_ILi2EEES5_S5_S4_S5_EEENS2_IJNS3_ILi1EEEiiiNS3_ILi72EEENS3_ILi512EEEEEES5_S4_EEDaRKT_RKT0_RKT1_RKT2_ENKUlRKT_T0_E_clINS2_IJNS2_IJS5_EEENS2_IJiEEES7_S7_EEENS_17integral_constantIiLi2EEEEEDaSP_SQ_,@function
        .size           $_ZN7cutlass13device_kernelIN5flash19enable_sm80_to_sm89INS1_16FlashAttnBwdSm80INS1_25CollectiveMainloopBwdSm80ILi2ELi2EN4cute5tupleIJNS5_1CILi128EEES8_NS7_ILi64EEEEEENS_10bfloat16_tEfNS_4arch4Sm80ELb0ELb0ELb1ELb0ELb0ELb0ELb0ELb0ELi2ELi4ELi4ELi4ELb0EEENS1_24CollectiveEpilogueBwdGQAISA_fSD_Li256ELb0ELb0EEENS1_19SingleTileSchedulerILb0ELb0ELb0ELi128EEEEEEEEEvNT_6ParamsE$_ZZN4cute6detail16composition_implINS_5tupleIJNS_1CILi8EEENS3_ILi2EEES5_S5_S4_S5_EEENS2_IJNS3_ILi1EEEiiiNS3_ILi72EEENS3_ILi512EEEEEES5_S4_EEDaRKT_RKT0_RKT1_RKT2_ENKUlRKT_T0_E_clINS2_IJNS2_IJS5_EEENS2_IJiEEES7_S7_EEENS_17integral_constantIiLi2EEEEEDaSP_SQ_,($_ZN7cutlass13device_kernelIN5flash19enable_sm80_to_sm89INS1_16FlashAttnBwdSm80INS1_25CollectiveMainloopBwdSm80ILi2ELi2EN4cute5tupleIJNS5_1CILi128EEES8_NS7_ILi64EEEEEENS_10bfloat16_tEfNS_4arch4Sm80ELb0ELb0ELb1ELb0ELb0ELb0ELb0ELb0ELi2ELi4ELi4ELi4ELb0EEENS1_24CollectiveEpilogueBwdGQAISA_fSD_Li256ELb0ELb0EEENS1_19SingleTileSchedulerILb0ELb0ELb0ELi128EEEEEEEEEvNT_6ParamsE$_ZZN4cute6detail16composition_implINS_5tupleIJNS_1CILi8EEENS3_ILi2EEES5_S5_S4_S5_EEENS2_IJNS3_ILi1EEEiiiNS3_ILi72EEENS3_ILi512EEEEEES5_S4_EEDaRKT_RKT0_RKT1_RKT2_ENKUlRKT_T0_E_clINS2_IJNS2_IJS5_EEENS2_IJiEEES7_S7_EEENS_17integral_constantIiLi3EEEEEDaSP_SQ_ - $_ZN7cutlass13device_kernelIN5flash19enable_sm80_to_sm89INS1_16FlashAttnBwdSm80INS1_25CollectiveMainloopBwdSm80ILi2ELi2EN4cute5tupleIJNS5_1CILi128EEES8_NS7_ILi64EEEEEENS_10bfloat16_tEfNS_4arch4Sm80ELb0ELb0ELb1ELb0ELb0ELb0ELb0ELb0ELi2ELi4ELi4ELi4ELb0EEENS1_24CollectiveEpilogueBwdGQAISA_fSD_Li256ELb0ELb0EEENS1_19SingleTileSchedulerILb0ELb0ELb0ELi128EEEEEEEEEvNT_6ParamsE$_ZZN4cute6detail16composition_implINS_5tupleIJNS_1CILi8EEENS3_ILi2EEES5_S5_S4_S5_EEENS2_IJNS3_ILi1EEEiiiNS3_ILi72EEENS3_ILi512EEEEEES5_S4_EEDaRKT_RKT0_RKT1_RKT2_ENKUlRKT_T0_E_clINS2_IJNS2_IJS5_EEENS2_IJiEEES7_S7_EEENS_17integral_constantIiLi2EEEEEDaSP_SQ_)
$_ZN7cutlass13device_kernelIN5flash19enable_sm80_to_sm89INS1_16FlashAttnBwdSm80INS1_25CollectiveMainloopBwdSm80ILi2ELi2EN4cute5tupleIJNS5_1CILi128EEES8_NS7_ILi64EEEEEENS_10bfloat16_tEfNS_4arch4Sm80ELb0ELb0ELb1ELb0ELb0ELb0ELb0ELb0ELi2ELi4ELi4ELi4ELb0EEENS1_24CollectiveEpilogueBwdGQAISA_fSD_Li256ELb0ELb0EEENS1_19SingleTileSchedulerILb0ELb0ELb0ELi128EEEEEEEEEvNT_6ParamsE$_ZZN4cute6detail16composition_implINS_5tupleIJNS_1CILi8EEENS3_ILi2EEES5_S5_S4_S5_EEENS2_IJNS3_ILi1EEEiiiNS3_ILi72EEENS3_ILi512EEEEEES5_S4_EEDaRKT_RKT0_RKT1_RKT2_ENKUlRKT_T0_E_clINS2_IJNS2_IJS5_EEENS2_IJiEEES7_S7_EEENS_17integral_constantIiLi2EEEEEDaSP_SQ_:
[----:B------:R-:W-:-:S06]  /*da80*/  IADD3 R3, R3, -c[0x0][0x20], RZ ;  /* 0x8000080003037a10 */ /* 0x000fcc0007ffe0ff */
[----:B------:R-:W5:Y:S01]  /*da90*/  LDL R3, [R3] ;  /* 0x0000000003037983 */ /* 0x000f620000100800 */
[----:B------:R-:W-:Y:S02]  /*daa0*/  IADD3 R2, R1, 0x16d0, RZ ;  /* 0x000016d001027810 */ /* 0x000fe40007ffe0ff */
[----:B------:R-:W-:Y:S02]  /*dab0*/  MOV R4, 0xdae0 ;  /* 0x0000dae000047802 */ /* 0x000fe40000000f00 */
[----:B------:R-:W-:Y:S02]  /*dac0*/  IADD3 R2, R2, c[0x0][0x20], RZ ;  /* 0x0000080002027a10 */ /* 0x000fe40007ffe0ff */
[----:B-----5:R-:W-:Y:S05]  /*dad0*/  CALL.REL.NOINC `($_ZN7cutlass13device_kernelIN5flash19enable_sm80_to_sm89INS1_16FlashAttnBwdSm80INS1_25CollectiveMainloopBwdSm80ILi2ELi2EN4cute5tupleIJNS5_1CILi128EEES8_NS7_ILi64EEEEEENS_10bfloat16_tEfNS_4arch4Sm80ELb0ELb0ELb1ELb0ELb0ELb0ELb0ELb0ELi2ELi4ELi4ELi4ELb0EEENS1_24CollectiveEpilogueBwdGQAISA_fSD_Li256ELb0ELb0EEENS1_19SingleTileSchedulerILb0ELb0ELb0ELi128EEEEEEEEEvNT_6ParamsE$_ZN4cute3eso3ESOILb1ELb0EJNS_5tupleIJNS_1CILi2EEEEEENS2_IJiEEENS3_ILi1EEES7_EEC2ERKS5_RKS6_RKS7_SE_) ;  /* 0xffffa2b000007944 */ /* 0x020fea0003c3ffff */
[----:B-1----:R1:W5:Y:S01]  /*dae0*/  LDL R2, [R1+0x16d0] ;  /* 0x0016d00001027983 */ /* 0x0023620000100800 */
[----:B------:R-:W-:Y:S02]  /*daf0*/  MOV R80, R6 ;  /* 0x0000000600507202 */ /* 0x000fe40000000f00 */
[----:B------:R-:W-:-:S04]  /*db00*/  MOV R81, 0x0 ;  /* 0x0000000000517802 */ /* 0x000fc80000000f00 */
[----:B------:R-:W-:Y:S05]  /*db10*/  RET.REL.NODEC R80 `(_ZN7cutlass13device_kernelIN5flash19enable_sm80_to_sm89INS1_16FlashAttnBwdSm80INS1_25CollectiveMainloopBwdSm80ILi2ELi2EN4cute5tupleIJNS5_1CILi128EEES8_NS7_ILi64EEEEEENS_10bfloat16_tEfNS_4arch4Sm80ELb0ELb0ELb1ELb0ELb0ELb0ELb0ELb0ELi2ELi4ELi4ELi4ELb0EEENS1_24CollectiveEpilogueBwdGQAISA_fSD_Li256ELb0ELb0EEENS1_19SingleTileSchedulerILb0ELb0ELb0ELi128EEEEEEEEEvNT_6ParamsE) ;  /* 0xffff24e050007950 */ /* 0x000fea0003c3ffff */
        .type           $_ZN7cutlass13device_kernelIN5flash19enable_sm80_to_sm89INS1_16FlashAttnBwdSm80INS1_25CollectiveMainloopBwdSm80ILi2ELi2EN4cute5tupleIJNS5_1CILi128EEES8_NS7_ILi64EEEEEENS_10bfloat16_tEfNS_4arch4Sm80ELb0ELb0ELb1ELb0ELb0ELb0ELb0ELb0ELi2ELi4ELi4ELi4ELb0EEENS1_24CollectiveEpilogueBwdGQAISA_fSD_Li256ELb0ELb0EEENS1_19SingleTileSchedulerILb0ELb0ELb0ELi128EEEEEEEEEvNT_6ParamsE$_ZZN4cute6detail16composition_implINS_5tupleIJNS_1CILi8EEENS3_ILi2EEES5_S5_S4_S5_EEENS2_IJNS3_ILi1EEEiiiNS3_ILi72EEENS3_ILi512EEEEEES5_S4_EEDaRKT_RKT0_RKT1_RKT2_ENKUlRKT_T0_E_clINS2_IJNS2_IJS5_EEENS2_IJiEEES7_S7_EEENS_17integral_constantIiLi3EEEEEDaSP_SQ_,@function
        .size           $_ZN7cutlass13device_kernelIN5flash19enable_sm80_to_sm89INS1_16FlashAttnBwdSm80INS1_25CollectiveMainloopBwdSm80ILi2ELi2EN4cute5tupleIJNS5_1CILi128EEES8_NS7_ILi64EEEEEENS_10bfloat16_tEfNS_4arch4Sm80ELb0ELb0ELb1ELb0ELb0ELb0ELb0ELb0ELi2ELi4ELi4ELi4ELb0EEENS1_24CollectiveEpilogueBwdGQAISA_fSD_Li256ELb0ELb0EEENS1_19SingleTileSchedulerILb0ELb0ELb0ELi128EEEEEEEEEvNT_6ParamsE$_ZZN4cute6detail16composition_implINS_5tupleIJNS_1CILi8EEENS3_ILi2EEES5_S5_S4_S5_EEENS2_IJNS3_ILi1EEEiiiNS3_ILi72EEENS3_ILi512EEEEEES5_S4_EEDaRKT_RKT0_RKT1_RKT2_ENKUlRKT_T0_E_clINS2_IJNS2_IJS5_EEENS2_IJiEEES7_S7_EEENS_17integral_constantIiLi3EEEEEDaSP_SQ_,($_ZN7cutlass13device_kernelIN5flash19enable_sm80_to_sm89INS1_16FlashAttnBwdSm80INS1_25CollectiveMainloopBwdSm80ILi2ELi2EN4cute5tupleIJNS5_1CILi128EEES8_NS7_ILi64EEEEEENS_10bfloat16_tEfNS_4arch4Sm80ELb0ELb0ELb1ELb0ELb0ELb0ELb0ELb0ELi2ELi4ELi4ELi4ELb0EEENS1_24CollectiveEpilogueBwdGQAISA_fSD_Li256ELb0ELb0EEENS1_19SingleTileSchedulerILb0ELb0ELb0ELi128EEEEEEEEEvNT_6ParamsE$_ZZN4cute6detail16composition_implINS_5tupleIJNS_1CILi8EEENS3_ILi2EEES5_S5_S4_S5_EEENS2_IJNS3_ILi1EEEiiiNS3_ILi72EEENS3_ILi512EEEEEES5_S4_EEDaRKT_RKT0_RKT1_RKT2_ENKUlRKT_T0_E_clINS2_IJNS2_IJS5_EEENS2_IJiEEES7_S7_EEENS_17integral_constantIiLi4EEEEEDaSP_SQ_ - $_ZN7cutlass13device_kernelIN5flash19enable_sm80_to_sm89INS1_16FlashAttnBwdSm80INS1_25CollectiveMainloopBwdSm80ILi2ELi2EN4cute5tupleIJNS5_1CILi128EEES8_NS7_ILi64EEEEEENS_10bfloat16_tEfNS_4arch4Sm80ELb0ELb0ELb1ELb0ELb0ELb0ELb0ELb0ELi2ELi4ELi4ELi4ELb0EEENS1_24CollectiveEpilogueBwdGQAISA_fSD_Li256ELb0ELb0EEENS1_19SingleTileSchedulerILb0ELb0ELb0ELi128EEEEEEEEEvNT_6ParamsE$_ZZN4cute6detail16composition_implINS_5tupleIJNS_1CILi8EEENS3_ILi2EEES5_S5_S4_S5_EEENS2_IJNS3_ILi1EEEiiiNS3_ILi72EEENS3_ILi512EEEEEES5_S4_EEDaRKT_RKT0_RKT1_RKT2_ENKUlRKT_T0_E_clINS2_IJNS2_IJS5_EEENS2_IJiEEES7_S7_EEENS_17integral_constantIiLi3EEEEEDaSP_SQ_)
$_ZN7cutlass13device_kernelIN5flash19enable_sm80_to_sm89INS1_16FlashAttnBwdSm80INS1_25CollectiveMainloopBwdSm80ILi2ELi2EN4cute5tupleIJNS5_1CILi128EEES8_NS7_ILi64EEEEEENS_10bfloat16_tEfNS_4arch4Sm80ELb0ELb0ELb1ELb0ELb0ELb0ELb0ELb0ELi2ELi4ELi4ELi4ELb0EEENS1_24CollectiveEpilogueBwdGQAISA_fSD_Li256ELb0ELb0EEENS1_19SingleTileSchedulerILb0ELb0ELb0ELi128EEEEEEEEEvNT_6ParamsE$_ZZN4cute6detail16composition_implINS_5tupleIJNS_1CILi8EEENS3_ILi2EEES5_S5_S4_S5_EEENS2_IJNS3_ILi1EEEiiiNS3_ILi72EEENS3_ILi512EEEEEES5_S4_EEDaRKT_RKT0_RKT1_RKT2_ENKUlRKT_T0_E_clINS2_IJNS2_IJS5_EEENS2_IJiEEES7_S7_EEENS_17integral_constantIiLi3EEEEEDaSP_SQ_:
        /* <DEDUP_REMOVED lines=10> */
        .type           $_ZN7cutlass13device_kernelIN5flash19enable_sm80_to_sm89INS1_16FlashAttnBwdSm80INS1_25CollectiveMainloopBwdSm80ILi2ELi2EN4cute5tupleIJNS5_1CILi128EEES8_NS7_ILi64EEEEEENS_10bfloat16_tEfNS_4arch4Sm80ELb0ELb0ELb1ELb0ELb0ELb0ELb0ELb0ELi2ELi4ELi4ELi4ELb0EEENS1_24CollectiveEpilogueBwdGQAISA_fSD_Li256ELb0ELb0EEENS1_19SingleTileSchedulerILb0ELb0ELb0ELi128EEEEEEEEEvNT_6ParamsE$_ZZN4cute6detail16composition_implINS_5tupleIJNS_1CILi8EEENS3_ILi2EEES5_S5_S4_S5_EEENS2_IJNS3_ILi1EEEiiiNS3_ILi72EEENS3_ILi512EEEEEES5_S4_EEDaRKT_RKT0_RKT1_RKT2_ENKUlRKT_T0_E_clINS2_IJNS2_IJS5_EEENS2_IJiEEES7_S7_EEENS_17integral_constantIiLi4EEEEEDaSP_SQ_,@function
        .size           $_ZN7cutlass13device_kernelIN5flash19enable_sm80_to_sm89INS1_16FlashAttnBwdSm80INS1_25CollectiveMainloopBwdSm80ILi2ELi2EN4cute5tupleIJNS5_1CILi128EEES8_NS7_ILi64EEEEEENS_10bfloat16_tEfNS_4arch4Sm80ELb0ELb0ELb1ELb0ELb0ELb0ELb0ELb0ELi2ELi4ELi4ELi4ELb0EEENS1_24CollectiveEpilogueBwdGQAISA_fSD_Li256ELb0ELb0EEENS1_19SingleTileSchedulerILb0ELb0ELb0ELi128EEEEEEEEEvNT_6ParamsE$_ZZN4cute6detail16composition_implINS_5tupleIJNS_1CILi8EEENS3_ILi2EEES5_S5_S4_S5_EEENS2_IJNS3_ILi1EEEiiiNS3_ILi72EEENS3_ILi512EEEEEES5_S4_EEDaRKT_RKT0_RKT1_RKT2_ENKUlRKT_T0_E_clINS2_IJNS2_IJS5_EEENS2_IJiEEES7_S7_EEENS_17integral_constantIiLi4EEEEEDaSP_SQ_,($_ZN7cutlass13device_kernelIN5flash19enable_sm80_to_sm89INS1_16FlashAttnBwdSm80INS1_25CollectiveMainloopBwdSm80ILi2ELi2EN4cute5tupleIJNS5_1CILi128EEES8_NS7_ILi64EEEEEENS_10bfloat16_tEfNS_4arch4Sm80ELb0ELb0ELb1ELb0ELb0ELb0ELb0ELb0ELi2ELi4ELi4ELi4ELb0EEENS1_24CollectiveEpilogueBwdGQAISA_fSD_Li256ELb0ELb0EEENS1_19SingleTileSchedulerILb0ELb0ELb0ELi128EEEEEEEEEvNT_6ParamsE$_ZZN4cute6detail9lift_diceINS_5tupleIJiNS2_IJiNS_1CILi0EEEEEEEEES6_EEDaRKT_RKT0_ENKUlRKT_RKT0_E_clIS5_S5_EEDaSF_SI_ - $_ZN7cutlass13device_kernelIN5flash19enable_sm80_to_sm89INS1_16FlashAttnBwdSm80INS1_25CollectiveMainloopBwdSm80ILi2ELi2EN4cute5tupleIJNS5_1CILi128EEES8_NS7_ILi64EEEEEENS_10bfloat16_tEfNS_4arch4Sm80ELb0ELb0ELb1ELb0ELb0ELb0ELb0ELb0ELi2ELi4ELi4ELi4ELb0EEENS1_24CollectiveEpilogueBwdGQAISA_fSD_Li256ELb0ELb0EEENS1_19SingleTileSchedulerILb0ELb0ELb0ELi128EEEEEEEEEvNT_6ParamsE$_ZZN4cute6detail16composition_implINS_5tupleIJNS_1CILi8EEENS3_ILi2EEES5_S5_S4_S5_EEENS2_IJNS3_ILi1EEEiiiNS3_ILi72EEENS3_ILi512EEEEEES5_S4_EEDaRKT_RKT0_RKT1_RKT2_ENKUlRKT_T0_E_clINS2_IJNS2_IJS5_EEENS2_IJiEEES7_S7_EEENS_17integral_constantIiLi4EEEEEDaSP_SQ_)
$_ZN7cutlass13device_kernelIN5flash19enable_sm80_to_sm89INS1_16FlashAttnBwdSm80INS1_25CollectiveMainloopBwdSm80ILi2ELi2EN4cute5tupleIJNS5_1CILi128EEES8_NS7_ILi64EEEEEENS_10bfloat16_tEfNS_4arch4Sm80ELb0ELb0ELb1ELb0ELb0ELb0ELb0ELb0ELi2ELi4ELi4ELi4ELb0EEENS1_24CollectiveEpilogueBwdGQAISA_fSD_Li256ELb0ELb0EEENS1_19SingleTileSchedulerILb0ELb0ELb0ELi128EEEEEEEEEvNT_6ParamsE$_ZZN4cute6detail16composition_implINS_5tupleIJNS_1CILi8EEENS3_ILi2EEES5_S5_S4_S5_EEENS2_IJNS3_ILi1EEEiiiNS3_ILi72EEENS3_ILi512EEEEEES5_S4_EEDaRKT_RKT0_RKT1_RKT2_ENKUlRKT_T0_E_clINS2_IJNS2_IJS5_EEENS2_IJiEEES7_S7_EEENS_17integral_constantIiLi4EEEEEDaSP_SQ_:
        /* <DEDUP_REMOVED lines=10> */
        .type           $_ZN7cutlass13device_kernelIN5flash19enable_sm80_to_sm89INS1_16FlashAttnBwdSm80INS1_25CollectiveMainloopBwdSm80ILi2ELi2EN4cute5tupleIJNS5_1CILi128EEES8_NS7_ILi64EEEEEENS_10bfloat16_tEfNS_4arch4Sm80ELb0ELb0ELb1ELb0ELb0ELb0ELb0ELb0ELi2ELi4ELi4ELi4ELb0EEENS1_24CollectiveEpilogueBwdGQAISA_fSD_Li256ELb0ELb0EEENS1_19SingleTileSchedulerILb0ELb0ELb0ELi128EEEEEEEEEvNT_6ParamsE$_ZZN4cute6detail9lift_diceINS_5tupleIJiNS2_IJiNS_1CILi0EEEEEEEEES6_EEDaRKT_RKT0_ENKUlRKT_RKT0_E_clIS5_S5_EEDaSF_SI_,@function
        .size           $_ZN7cutlass13device_kernelIN5flash19enable_sm80_to_sm89INS1_16FlashAttnBwdSm80INS1_25CollectiveMainloopBwdSm80ILi2ELi2EN4cute5tupleIJNS5_1CILi128EEES8_NS7_ILi64EEEEEENS_10bfloat16_tEfNS_4arch4Sm80ELb0ELb0ELb1ELb0ELb0ELb0ELb0ELb0ELi2ELi4ELi4ELi4ELb0EEENS1_24CollectiveEpilogueBwdGQAISA_fSD_Li256ELb0ELb0EEENS1_19SingleTileSchedulerILb0ELb0ELb0ELi128EEEEEEEEEvNT_6ParamsE$_ZZN4cute6detail9lift_diceINS_5tupleIJiNS2_IJiNS_1CILi0EEEEEEEEES6_EEDaRKT_RKT0_ENKUlRKT_RKT0_E_clIS5_S5_EEDaSF_SI_,($_ZN7cutlass13device_kernelIN5flash19enable_sm80_to_sm89INS1_16FlashAttnBwdSm80INS1_25CollectiveMainloopBwdSm80ILi2ELi2EN4cute5tupleIJNS5_1CILi128EEES8_NS7_ILi64EEEEEENS_10bfloat16_tEfNS_4arch4Sm80ELb0ELb0ELb1ELb0ELb0ELb0ELb0ELb0ELi2ELi4ELi4ELi4ELb0EEENS1_24CollectiveEpilogueBwdGQAISA_fSD_Li256ELb0ELb0EEENS1_19SingleTileSchedulerILb0ELb0ELb0ELi128EEEEEEEEEvNT_6ParamsE$_ZZN4cute6detail9lift_diceINS_5tupleIJiNS2_IJiNS_1CILi0EEEEEEEEES6_EEDaRKT_RKT0_ENKUlRKT_RKT0_E_clIiiEEDaSF_SI_ - $_ZN7cutlass13device_kernelIN5flash19enable_sm80_to_sm89INS1_16FlashAttnBwdSm80INS1_25CollectiveMainloopBwdSm80ILi2ELi2EN4cute5tupleIJNS5_1CILi128EEES8_NS7_ILi64EEEEEENS_10bfloat16_tEfNS_4arch4Sm80ELb0ELb0ELb1ELb0ELb0ELb0ELb0ELb0ELi2ELi4ELi4ELi4ELb0EEENS1_24CollectiveEpilogueBwdGQAISA_fSD_Li256ELb0ELb0EEENS1_19SingleTileSchedulerILb0ELb0ELb0ELi128EEEEEEEEEvNT_6ParamsE$_ZZN4cute6detail9lift_diceINS_5tupleIJiNS2_IJiNS_1CILi0EEEEEEEEES6_EEDaRKT_RKT0_ENKUlRKT_RKT0_E_clIS5_S5_EEDaSF_SI_)
$_ZN7cutlass13device_kernelIN5flash19enable_sm80_to_sm89INS1_16FlashAttnBwdSm80INS1_25CollectiveMainloopBwdSm80ILi2ELi2EN4cute5tupleIJNS5_1CILi128EEES8_NS7_ILi64EEEEEENS_10bfloat16_tEfNS_4arch4Sm80ELb0ELb0ELb1ELb0ELb0ELb0ELb0ELb0ELi2ELi4ELi4ELi4ELb0EEENS1_24CollectiveEpilogueBwdGQAISA_fSD_Li256ELb0ELb0EEENS1_19SingleTileSchedulerILb0ELb0ELb0ELi128EEEEEEEEEvNT_6ParamsE$_ZZN4cute6detail9lift_diceINS_5tupleIJiNS2_IJiNS_1CILi0EEEEEEEEES6_EEDaRKT_RKT0_ENKUlRKT_RKT0_E_clIS5_S5_EEDaSF_SI_:
[----:B------:R-:W-:Y:S02]  /*dc60*/  MOV R10, 0xdc80 ;  /* 0x0000dc80000a7802 */ /* 0x000fe40000000f00 */
[----:B------:R-:W-:Y:S05]  /*dc70*/  CALL.REL.NOINC `($_ZN7cutlass13device_kernelIN5flash19enable_sm80_to_sm89INS1_16FlashAttnBwdSm80INS1_25CollectiveMainloopBwdSm80ILi2ELi2EN4cute5tupleIJNS5_1CILi128EEES8_NS7_ILi64EEEEEENS_10bfloat16_tEfNS_4arch4Sm80ELb0ELb0ELb1ELb0ELb0ELb0ELb0ELb0ELi2ELi4ELi4ELi4ELb0EEENS1_24CollectiveEpilogueBwdGQAISA_fSD_Li256ELb0ELb0EEENS1_19SingleTileSchedulerILb0ELb0ELb0ELi128EEEEEEEEEvNT_6ParamsE$_ZZN4cute6detail9lift_diceINS_5tupleIJiNS_1CILi0EEEEEES5_EEDaRKT_RKT0_ENKUlRKT_RKT0_E_clIiiEEDaSE_SH_) ;  /* 0x000000d000007944 */ /* 0x000fea0003c00000 */
[----:B------:R-:W-:Y:S02]  /*dc80*/  MOV R72, 0xdca0 ;  /* 0x0000dca000487802 */ /* 0x000fe40000000f00 */
[----:B-1---5:R-:W-:Y:S05]  /*dc90*/  CALL.REL.NOINC `($_ZN7cutlass13device_kernelIN5flash19enable_sm80_to_sm89INS1_16FlashAttnBwdSm80INS1_25CollectiveMainloopBwdSm80ILi2ELi2EN4cute5tupleIJNS5_1CILi128EEES8_NS7_ILi64EEEEEENS_10bfloat16_tEfNS_4arch4Sm80ELb0ELb0ELb1ELb0ELb0ELb0ELb0ELb0ELi2ELi4ELi4ELi4ELb0EEENS1_24CollectiveEpilogueBwdGQAISA_fSD_Li256ELb0ELb0EEENS1_19SingleTileSchedulerILb0ELb0ELb0ELi128EEEEEEEEEvNT_6ParamsE$_ZZN4cute12filter_tupleINS_5tupleIJiNS_1CILi0EEEEEES4_ZNS_6detail9lift_diceIS4_S4_EEDaRKT_RKT0_EUlRKT_RKT0_E_EEDaS9_SC_OT1_ENKUlDpSF_E_clIJNS1_IJiEEENS1_IJS3_EEEEEEDaSM_) ;  /* 0xffffd29000007944 */ /* 0x022fea0003c3ffff */
[----:B------:R-:W-:Y:S02]  /*dca0*/  MOV R9, 0x0 ;  /* 0x0000000000097802 */ /* 0x000fe40000000f00 */
[----:B-----5:R-:W-:Y:S02]  /*dcb0*/  MOV R6, R2 ;  /* 0x0000000200067202 */ /* 0x020fe40000000f00 */
[----:B------:R-:W-:Y:S05]  /*dcc0*/  RET.REL.NODEC R8 `(_ZN7cutlass13device_kernelIN5flash19enable_sm80_to_sm89INS1_16FlashAttnBwdSm80INS1_25CollectiveMainloopBwdSm80ILi2ELi2EN4cute5tupleIJNS5_1CILi128EEES8_NS7_ILi64EEEEEENS_10bfloat16_tEfNS_4arch4Sm80ELb0ELb0ELb1ELb0ELb0ELb0ELb0ELb0ELi2ELi4ELi4ELi4ELb0EEENS1_24CollectiveEpilogueBwdGQAISA_fSD_Li256ELb0ELb0EEENS1_19SingleTileSchedulerILb0ELb0ELb0ELi128EEEEEEEEEvNT_6ParamsE) ;  /* 0xffff233008007950 */ /* 0x000fea0003c3ffff */
        .type           $_ZN7cutlass13device_kernelIN5flash19enable_sm80_to_sm89INS1_16FlashAttnBwdSm80INS1_25CollectiveMainloopBwdSm80ILi2ELi2EN4cute5tupleIJNS5_1CILi128EEES8_NS7_ILi64EEEEEENS_10bfloat16_tEfNS_4arch4Sm80ELb0ELb0ELb1ELb0ELb0ELb0ELb0ELb0ELi2ELi4ELi4ELi4ELb0EEENS1_24CollectiveEpilogueBwdGQAISA_fSD_Li256ELb0ELb0EEENS1_19SingleTileSchedulerILb0ELb0ELb0ELi128EEEEEEEEEvNT_6ParamsE$_ZZN4cute6detail9lift_diceINS_5tupleIJiNS2_IJiNS_1CILi0EEEEEEEEES6_EEDaRKT_RKT0_ENKUlRKT_RKT0_E_clIiiEEDaSF_SI_,@function
        .size           $_ZN7cutlass13device_kernelIN5flash19enable_sm80_to_sm89INS1_16FlashAttnBwdSm80INS1_25CollectiveMainloopBwdSm80ILi2ELi2EN4cute5tupleIJNS5_1CILi128EEES8_NS7_ILi64EEEEEENS_10bfloat16_tEfNS_4arch4Sm80ELb0ELb0ELb1ELb0ELb0ELb0ELb0ELb0ELi2ELi4ELi4ELi4ELb0EEENS1_24CollectiveEpilogueBwdGQAISA_fSD_Li256ELb0ELb0EEENS1_19SingleTileSchedulerILb0ELb0ELb0ELi128EEEEEEEEEvNT_6ParamsE$_ZZN4cute6detail9lift_diceINS_5tupleIJiNS2_IJiNS_1CILi0EEEEEEEEES6_EEDaRKT_RKT0_ENKUlRKT_RKT0_E_clIiiEEDaSF_SI_,($_ZN7cutlass13device_kernelIN5flash19enable_sm80_to_sm89INS1_16FlashAttnBwdSm80INS1_25CollectiveMainloopBwdSm80ILi2ELi2EN4cute5tupleIJNS5_1CILi128EEES8_NS7_ILi64EEEEEENS_10bfloat16_tEfNS_4arch4Sm80ELb0ELb0ELb1ELb0ELb0ELb0ELb0ELb0ELi2ELi4ELi4ELi4ELb0EEENS1_24CollectiveEpilogueBwdGQAISA_fSD_Li256ELb0ELb0EEENS1_19SingleTileSchedulerILb0ELb0ELb0ELi128EEEEEEEEEvNT_6ParamsE$_ZZN4cute6detail9lift_diceINS_5tupleIJiNS_1CILi0EEEEEES5_EEDaRKT_RKT0_ENKUlRKT_RKT0_E_clIiiEEDaSE_SH_ - $_ZN7cutlass13device_kernelIN5flash19enable_sm80_to_sm89INS1_16FlashAttnBwdSm80INS1_25CollectiveMainloopBwdSm80ILi2ELi2EN4cute5tupleIJNS5_1CILi128EEES8_NS7_ILi64EEEEEENS_10bfloat16_tEfNS_4arch4Sm80ELb0ELb0ELb1ELb0ELb0ELb0ELb0ELb0ELi2ELi4ELi4ELi4ELb0EEENS1_24CollectiveEpilogueBwdGQAISA_fSD_Li256ELb0ELb0EEENS1_19SingleTileSchedulerILb0ELb0ELb0ELi128EEEEEEEEEvNT_6ParamsE$_ZZN4cute6detail9lift_diceINS_5tupleIJiNS2_IJiNS_1CILi0EEEEEEEEES6_EEDaRKT_RKT0_ENKUlRKT_RKT0_E_clIiiEEDaSF_SI_)
$_ZN7cutlass13device_kernelIN5flash19enable_sm80_to_sm89INS1_16FlashAttnBwdSm80INS1_25CollectiveMainloopBwdSm80ILi2ELi2EN4cute5tupleIJNS5_1CILi128EEES8_NS7_ILi64EEEEEENS_10bfloat16_tEfNS_4arch4Sm80ELb0ELb0ELb1ELb0ELb0ELb0ELb0ELb0ELi2ELi4ELi4ELi4ELb0EEENS1_24CollectiveEpilogueBwdGQAISA_fSD_Li256ELb0ELb0EEENS1_19SingleTileSchedulerILb0ELb0ELb0ELi128EEEEEEEEEvNT_6ParamsE$_ZZN4cute6detail9lift_diceINS_5tupleIJiNS2_IJiNS_1CILi0EEEEEEEEES6_EEDaRKT_RKT0_ENKUlRKT_RKT0_E_clIiiEEDaSF_SI_:
[----:B------:R-:W-:Y:S02]  /*dcd0*/  IADD3 R2, R1, 0x1684, RZ ;  /* 0x0000168401027810 */ /* 0x000fe40007ffe0ff */
[----:B------:R-:W-:Y:S02]  /*dce0*/  MOV R6, 0xdd10 ;  /* 0x0000dd1000067802 */ /* 0x000fe40000000f00 */
[----:B------:R-:W-:Y:S02]  /*dcf0*/  IADD3 R2, R2, c[0x0][0x20], RZ ;  /* 0x0000080002027a10 */ /* 0x000fe40007ffe0ff */
[----:B------:R-:W-:Y:S05]  /*dd00*/  CALL.REL.NOINC `($_ZN7cutlass13device_kernelIN5flash19enable_sm80_to_sm89INS1_16FlashAttnBwdSm80INS1_25CollectiveMainloopBwdSm80ILi2ELi2EN4cute5tupleIJNS5_1CILi128EEES8_NS7_ILi64EEEEEENS_10bfloat16_tEfNS_4arch4Sm80ELb0ELb0ELb1ELb0ELb0ELb0ELb0ELb0ELi2ELi4ELi4ELi4ELb0EEENS1_24CollectiveEpilogueBwdGQAISA_fSD_Li256ELb0ELb0EEENS1_19SingleTileSchedulerILb0ELb0ELb0ELi128EEEEEEEEEvNT_6ParamsE$_ZN4cute3eso3ESOILb0ELb1EJiEEC2ERKi) ;  /* 0xffff897000007944 */ /* 0x000fea0003c3ffff */
[----:B------:R2:W5:Y:S01]  /*dd10*/  LDL R7, [R1+0x1684] ;  /* 0x0016840001077983 */ /* 0x0005620000100800 */
[----:B-1----:R-:W-:Y:S02]  /*dd20*/  MOV R2, R8 ;  /* 0x0000000800027202 */ /* 0x002fe40000000f00 */
[----:B------:R-:W-:-:S04]  /*dd30*/  MOV R3, 0x0 ;  /* 0x0000000000037802 */ /* 0x000fc80000000f00 */
[----:B------:R-:W-:Y:S05]  /*dd40*/  RET.REL.NODEC R2 `(_ZN7cutlass13device_kernelIN5flash19enable_sm80_to_sm89INS1_16FlashAttnBwdSm80INS1_25CollectiveMainloopBwdSm80ILi2ELi2EN4cute5tupleIJNS5_1CILi128EEES8_NS7_ILi64EEEEEENS_10bfloat16_tEfNS_4arch4Sm80ELb0ELb0ELb1ELb0ELb0ELb0ELb0ELb0ELi2ELi4ELi4ELi4ELb0EEENS1_24CollectiveEpilogueBwdGQAISA_fSD_Li256ELb0ELb0EEENS1_19SingleTileSchedulerILb0ELb0ELb0ELi128EEEEEEEEEvNT_6ParamsE) ;  /* 0xffff22b002007950 */ /* 0x000fea0003c3ffff */
        .type           $_ZN7cutlass13device_kernelIN5flash19enable_sm80_to_sm89INS1_16FlashAttnBwdSm80INS1_25CollectiveMainloopBwdSm80ILi2ELi2EN4cute5tupleIJNS5_1CILi128EEES8_NS7_ILi64EEEEEENS_10bfloat16_tEfNS_4arch4Sm80ELb0ELb0ELb1ELb0ELb0ELb0ELb0ELb0ELi2ELi4ELi4ELi4ELb0EEENS1_24CollectiveEpilogueBwdGQAISA_fSD_Li256ELb0ELb0EEENS1_19SingleTileSchedulerILb0ELb0ELb0ELi128EEEEEEEEEvNT_6ParamsE$_ZZN4cute6detail9lift_diceINS_5tupleIJiNS_1CILi0EEEEEES5_EEDaRKT_RKT0_ENKUlRKT_RKT0_E_clIiiEEDaSE_SH_,@function
        .size           $_ZN7cutlass13device_kernelIN5flash19enable_sm80_to_sm89INS1_16FlashAttnBwdSm80INS1_25CollectiveMainloopBwdSm80ILi2ELi2EN4cute5tupleIJNS5_1CILi128EEES8_NS7_ILi64EEEEEENS_10bfloat16_tEfNS_4arch4Sm80ELb0ELb0ELb1ELb0ELb0ELb0ELb0ELb0ELi2ELi4ELi4ELi4ELb0EEENS1_24CollectiveEpilogueBwdGQAISA_fSD_Li256ELb0ELb0EEENS1_19SingleTileSchedulerILb0ELb0ELb0ELi128EEEEEEEEEvNT_6ParamsE$_ZZN4cute6detail9lift_diceINS_5tupleIJiNS_1CILi0EEEEEES5_EEDaRKT_RKT0_ENKUlRKT_RKT0_E_clIiiEEDaSE_SH_,($_ZN7cutlass13device_kernelIN5flash19enable_sm80_to_sm89INS1_16FlashAttnBwdSm80INS1_25CollectiveMainloopBwdSm80ILi2ELi2EN4cute5tupleIJNS5_1CILi128EEES8_NS7_ILi64EEEEEENS_10bfloat16_tEfNS_4arch4Sm80ELb0ELb0ELb1ELb0ELb0ELb0ELb0ELb0ELi2ELi4ELi4ELi4ELb0EEENS1_24CollectiveEpilogueBwdGQAISA_fSD_Li256ELb0ELb0EEENS1_19SingleTileSchedulerILb0ELb0ELb0ELi128EEEEEEEEEvNT_6ParamsE$_ZZN4cute6upcastILi2ENS_5tupleIJNS1_IJNS_1CILi1EEENS1_IJNS2_ILi2EEES4_S4_EEEEEES4_NS1_IJS4_S4_EEEEEENS1_IJNS1_IJNS2_ILi0EEENS1_IJS3_NS2_ILi512EEEiEEEEEENS2_ILi4096EEENS1_IJiNS2_ILi8192EEEEEEEEEEEDaRKT0_RKT1_ENKUlRKT_RKT0_E_clIS6_SC_EEDaSP_SS_ - $_ZN7cutlass13device_kernelIN5flash19enable_sm80_to_sm89INS1_16FlashAttnBwdSm80INS1_25CollectiveMainloopBwdSm80ILi2ELi2EN4cute5tupleIJNS5_1CILi128EEES8_NS7_ILi64EEEEEENS_10bfloat16_tEfNS_4arch4Sm80ELb0ELb0ELb1ELb0ELb0ELb0ELb0ELb0ELi2ELi4ELi4ELi4ELb0EEENS1_24CollectiveEpilogueBwdGQAISA_fSD_Li256ELb0ELb0EEENS1_19SingleTileSchedulerILb0ELb0ELb0ELi128EEEEEEEEEvNT_6ParamsE$_ZZN4cute6detail9lift_diceINS_5tupleIJiNS_1CILi0EEEEEES5_EEDaRKT_RKT0_ENKUlRKT_RKT0_E_clIiiEEDaSE_SH_)
$_ZN7cutlass13device_kernelIN5flash19enable_sm80_to_sm89INS1_16FlashAttnBwdSm80INS1_25CollectiveMainloopBwdSm80ILi2ELi2EN4cute5tupleIJNS5_1CILi128EEES8_NS7_ILi64EEEEEENS_10bfloat16_tEfNS_4arch4Sm80ELb0ELb0ELb1ELb0ELb0ELb0ELb0ELb0ELi2ELi4ELi4ELi4ELb0EEENS1_24CollectiveEpilogueBwdGQAISA_fSD_Li256ELb0ELb0EEENS1_19SingleTileSchedulerILb0ELb0ELb0ELi128EEEEEEEEEvNT_6ParamsE$_ZZN4cute6detail9lift_diceINS_5tupleIJiNS_1CILi0EEEEEES5_EEDaRKT_RKT0_ENKUlRKT_RKT0_E_clIiiEEDaSE_SH_:
[----:B------:R-:W-:Y:S02]  /*dd50*/  IADD3 R2, R1, 0x1684, RZ ;  /* 0x0000168401027810 */ /* 0x000fe40007ffe0ff */
[----:B------:R-:W-:Y:S02]  /*dd60*/  MOV R6, 0xdd90 ;  /* 0x0000dd9000067802 */ /* 0x000fe40000000f00 */
[----:B------:R-:W-:Y:S02]  /*dd70*/  IADD3 R2, R2, c[0x0][0x20], RZ ;  /* 0x0000080002027a10 */ /* 0x000fe40007ffe0ff */
[----:B------:R-:W-:Y:S05]  /*dd80*/  CALL.REL.NOINC `($_ZN7cutlass13device_kernelIN5flash19enable_sm80_to_sm89INS1_16FlashAttnBwdSm80INS1_25CollectiveMainloopBwdSm80ILi2ELi2EN4cute5tupleIJNS5_1CILi128EEES8_NS7_ILi64EEEEEENS_10bfloat16_tEfNS_4arch4Sm80ELb0ELb0ELb1ELb0ELb0ELb0ELb0ELb0ELi2ELi4ELi4ELi4ELb0EEENS1_24CollectiveEpilogueBwdGQAISA_fSD_Li256ELb0ELb0EEENS1_19SingleTileSchedulerILb0ELb0ELb0ELi128EEEEEEEEEvNT_6ParamsE$_ZN4cute3eso3ESOILb0ELb1EJiEEC2ERKi) ;  /* 0xffff88f000007944 */ /* 0x000fea0003c3ffff */
[----:B-1----:R1:W5:Y:S01]  /*dd90*/  LDL R3, [R1+0x1684] ;  /* 0x0016840001037983 */ /* 0x0023620000100800 */
[----:B------:R-:W-:-:S04]  /*dda0*/  MOV R11, 0x0 ;  /* 0x00000000000b7802 */ /* 0x000fc80000000f00 */
[----:B------:R-:W-:Y:S05]  /*ddb0*/  RET.REL.NODEC R10 `(_ZN7cutlass13device_kernelIN5flash19enable_sm80_to_sm89INS1_16FlashAttnBwdSm80INS1_25CollectiveMainloopBwdSm80ILi2ELi2EN4cute5tupleIJNS5_1CILi128EEES8_NS7_ILi64EEEEEENS_10bfloat16_tEfNS_4arch4Sm80ELb0ELb0ELb1ELb0ELb0ELb0ELb0ELb0ELi2ELi4ELi4ELi4ELb0EEENS1_24CollectiveEpilogueBwdGQAISA_fSD_Li256ELb0ELb0EEENS1_19SingleTileSchedulerILb0ELb0ELb0ELi128EEEEEEEEEvNT_6ParamsE) ;  /* 0xffff22400a007950 */ /* 0x000fea0003c3ffff */
        .type           $_ZN7cutlass13device_kernelIN5flash19enable_sm80_to_sm89INS1_16FlashAttnBwdSm80INS1_25CollectiveMainloopBwdSm80ILi2ELi2EN4cute5tupleIJNS5_1CILi128EEES8_NS7_ILi64EEEEEENS_10bfloat16_tEfNS_4arch4Sm80ELb0ELb0ELb1ELb0ELb0ELb0ELb0ELb0ELi2ELi4ELi4ELi4ELb0EEENS1_24CollectiveEpilogueBwdGQAISA_fSD_Li256ELb0ELb0EEENS1_19SingleTileSchedulerILb0ELb0ELb0ELi128EEEEEEEEEvNT_6ParamsE$_ZZN4cute6upcastILi2ENS_5tupleIJNS1_IJNS_1CILi1EEENS1_IJNS2_ILi2EEES4_S4_EEEEEES4_NS1_IJS4_S4_EEEEEENS1_IJNS1_IJNS2_ILi0EEENS1_IJS3_NS2_ILi512EEEiEEEEEENS2_ILi4096EEENS1_IJiNS2_ILi8192EEEEEEEEEEEDaRKT0_RKT1_ENKUlRKT_RKT0_E_clIS6_SC_EEDaSP_SS_,@function
        .size           $_ZN7cutlass13device_kernelIN5flash19enable_sm80_to_sm89INS1_16FlashAttnBwdSm80INS1_25CollectiveMainloopBwdSm80ILi2ELi2EN4cute5tupleIJNS5_1CILi128EEES8_NS7_ILi64EEEEEENS_10bfloat16_tEfNS_4arch4Sm80ELb0ELb0ELb1ELb0ELb0ELb0ELb0ELb0ELi2ELi4ELi4ELi4ELb0EEENS1_24CollectiveEpilogueBwdGQAISA_fSD_Li256ELb0ELb0EEENS1_19SingleTileSchedulerILb0ELb0ELb0ELi128EEEEEEEEEvNT_6ParamsE$_ZZN4cute6upcastILi2ENS_5tupleIJNS1_IJNS_1CILi1EEENS1_IJNS2_ILi2EEES4_S4_EEEEEES4_NS1_IJS4_S4_EEEEEENS1_IJNS1_IJNS2_ILi0EEENS1_IJS3_NS2_ILi512EEEiEEEEEENS2_ILi4096EEENS1_IJiNS2_ILi8192EEEEEEEEEEEDaRKT0_RKT1_ENKUlRKT_RKT0_E_clIS6_SC_EEDaSP_SS_,($_ZN7cutlass13device_kernelIN5flash19enable_sm80_to_sm89INS1_16FlashAttnBwdSm80INS1_25CollectiveMainloopBwdSm80ILi2ELi2EN4cute5tupleIJNS5_1CILi128EEES8_NS7_ILi64EEEEEENS_10bfloat16_tEfNS_4arch4Sm80ELb0ELb0ELb1ELb0ELb0ELb0ELb0ELb0ELi2ELi4ELi4ELi4ELb0EEENS1_24CollectiveEpilogueBwdGQAISA_fSD_Li256ELb0ELb0EEENS1_19SingleTileSchedulerILb0ELb0ELb0ELi128EEEEEEEEEvNT_6ParamsE$_ZZN4cute6upcastILi2ENS_5tupleIJNS1_IJNS_1CILi1EEENS1_IJNS2_ILi2EEES4_S4_EEEEEES4_NS1_IJS4_S4_EEEEEENS1_IJNS1_IJNS2_ILi0EEENS1_IJS3_NS2_ILi512EEEiEEEEEENS2_ILi4096EEENS1_IJiNS2_ILi8192EEEEEEEEEEEDaRKT0_RKT1_ENKUlRKT_RKT0_E_clIS7_SF_EEDaSP_SS_ - $_ZN7cutlass13device_kernelIN5flash19enable_sm80_to_sm89INS1_16FlashAttnBwdSm80INS1_25CollectiveMainloopBwdSm80ILi2ELi2EN4cute5tupleIJNS5_1CILi128EEES8_NS7_ILi64EEEEEENS_10bfloat16_tEfNS_4arch4Sm80ELb0ELb0ELb1ELb0ELb0ELb0ELb0ELb0ELi2ELi4ELi4ELi4ELb0EEENS1_24CollectiveEpilogueBwdGQAISA_fSD_Li256ELb0ELb0EEENS1_19SingleTileSchedulerILb0ELb0ELb0ELi128EEEEEEEEEvNT_6ParamsE$_ZZN4cute6upcastILi2ENS_5tupleIJNS1_IJNS_1CILi1EEENS1_IJNS2_ILi2EEES4_S4_EEEEEES4_NS1_IJS4_S4_EEEEEENS1_IJNS1_IJNS2_ILi0EEENS1_IJS3_NS2_ILi512EEEiEEEEEENS2_ILi4096EEENS1_IJiNS2_ILi8192EEEEEEEEEEEDaRKT0_RKT1_ENKUlRKT_RKT0_E_clIS6_SC_EEDaSP_SS_)
$_ZN7cutlass13device_kernelIN5flash19enable_sm80_to_sm89INS1_16FlashAttnBwdSm80INS1_25CollectiveMainloopBwdSm80ILi2ELi2EN4cute5tupleIJNS5_1CILi128EEES8_NS7_ILi64EEEEEENS_10bfloat16_tEfNS_4arch4Sm80ELb0ELb0ELb1ELb0ELb0ELb0ELb0ELb0ELi2ELi4ELi4ELi4ELb0EEENS1_24CollectiveEpilogueBwdGQAISA_fSD_Li256ELb0ELb0EEENS1_19SingleTileSchedulerILb0ELb0ELb0ELi128EEEEEEEEEvNT_6ParamsE$_ZZN4cute6upcastILi2ENS_5tupleIJNS1_IJNS_1CILi1EEENS1_IJNS2_ILi2EEES4_S4_EEEEEES4_NS1_IJS4_S4_EEEEEENS1_IJNS1_IJNS2_ILi0EEENS1_IJS3_NS2_ILi512EEEiEEEEEENS2_ILi4096EEENS1_IJiNS2_ILi8192EEEEEEEEEEEDaRKT0_RKT1_ENKUlRKT_RKT0_E_clIS6_SC_EEDaSP_SS_:
[----:B------:R-:W-:-:S06]  /*ddc0*/  IADD3 R3, R44, -c[0x0][0x20], RZ ;  /* 0x800008002c037a10 */ /* 0x000fcc0007ffe0ff */
[----:B------:R-:W5:Y:S01]  /*ddd0*/  LDL R3, [R3] ;  /* 0x0000000003037983 */ /* 0x000f620000100800 */
[----:B------:R-:W-:Y:S02]  /*dde0*/  IADD3 R9, R1, 0x1380, RZ ;  /* 0x0000138001097810 */ /* 0x000fe40007ffe0ff */
[----:B------:R-:W-:Y:S02]  /*ddf0*/  MOV R58, 0xde30 ;  /* 0x0000de30003a7802 */ /* 0x000fe40000000f00 */
[----:B------:R-:W-:-:S04]  /*de00*/  IADD3 R9, R9, c[0x0][0x20], RZ ;  /* 0x0000080009097a10 */ /* 0x000fc80007ffe0ff */
[----:B------:R-:W-:Y:S02]  /*de10*/  IADD3 R10, R9, 0x4, RZ ;  /* 0x00000004090a7810 */ /* 0x000fe40007ffe0ff */
[----:B-----5:R-:W-:Y:S05]  /*de20*/  CALL.REL.NOINC `($_ZN7cutlass13device_kernelIN5flash19enable_sm80_to_sm89INS1_16FlashAttnBwdSm80INS1_25CollectiveMainloopBwdSm80ILi2ELi2EN4cute5tupleIJNS5_1CILi128EEES8_NS7_ILi64EEEEEENS_10bfloat16_tEfNS_4arch4Sm80ELb0ELb0ELb1ELb0ELb0ELb0ELb0ELb0ELi2ELi4ELi4ELi4ELb0EEENS1_24CollectiveEpilogueBwdGQAISA_fSD_Li256ELb0ELb0EEENS1_19SingleTileSchedulerILb0ELb0ELb0ELi128EEEEEEEEEvNT_6ParamsE$_ZZN4cute6upcastILi2ENS_5tupleIJNS_1CILi1EEENS1_IJNS2_ILi2EEES4_S4_EEEEEENS1_IJNS2_ILi0EEENS1_IJS3_NS2_ILi512EEEiEEEEEEEEDaRKT0_RKT1_ENKUlRKT_RKT0_E_clIS5_S9_EEDaSJ_SM_) ;  /* 0x0000015000007944 */ /* 0x020fea0003c00000 */
[----:B------:R-:W-:Y:S02]  /*de30*/  MOV R4, 0xde50 ;  /* 0x0000de5000047802 */ /* 0x000fe40000000f00 */
[----:B-1---5:R-:W-:Y:S05]  /*de40*/  CALL.REL.NOINC `($_ZN7cutlass13device_kernelIN5flash19enable_sm80_to_sm89INS1_16FlashAttnBwdSm80INS1_25CollectiveMainloopBwdSm80ILi2ELi2EN4cute5tupleIJNS5_1CILi128EEES8_NS7_ILi64EEEEEENS_10bfloat16_tEfNS_4arch4Sm80ELb0ELb0ELb1ELb0ELb0ELb0ELb0ELb0ELi2ELi4ELi4ELi4ELb0EEENS1_24CollectiveEpilogueBwdGQAISA_fSD_Li256ELb0ELb0EEENS1_19SingleTileSchedulerILb0ELb0ELb0ELi128EEEEEEEEEvNT_6ParamsE$_ZN4cute3eso3ESOILb1ELb0EJNS_1CILi0EEENS_5tupleIJNS2_ILi1EEENS2_ILi256EEEiEEEEEC2ERKS3_RKS7_) ;  /* 0xffff8e4000007944 */ /* 0x022fea0003c3ffff */
[----:B-1----:R1:W5:Y:S01]  /*de50*/  LDL R2, [R1+0x1384] ;  /* 0x0013840001027983 */ /* 0x0023620000100800 */
[----:B------:R-:W-:-:S03]  /*de60*/  MOV R6, 0xde80 ;  /* 0x0000de8000067802 */ /* 0x000fc60000000f00 */
[----:B-1---5:R-:W-:Y:S05]  /*de70*/  CALL.REL.NOINC `($_ZN7cutlass13device_kernelIN5flash19enable_sm80_to_sm89INS1_16FlashAttnBwdSm80INS1_25CollectiveMainloopBwdSm80ILi2ELi2EN4cute5tupleIJNS5_1CILi128EEES8_NS7_ILi64EEEEEENS_10bfloat16_tEfNS_4arch4Sm80ELb0ELb0ELb1ELb0ELb0ELb0ELb0ELb0ELi2ELi4ELi4ELi4ELb0EEENS1_24CollectiveEpilogueBwdGQAISA_fSD_Li256ELb0ELb0EEENS1_19SingleTileSchedulerILb0ELb0ELb0ELi128EEEEEEEEEvNT_6ParamsE$_ZN4cute5tupleIJNS0_IJNS_1CILi1EEENS0_IJS2_NS1_ILi2EEES3_EEEEEENS0_IJNS1_ILi0EEENS0_IJS2_NS1_ILi256EEEiEEEEEEEEC2ERKS5_RKS9_) ;  /* 0xffffbf8000007944 */ /* 0x022fea0003c3ffff */
[----:B------:R2:W5:Y:S01]  /*de80*/  LDL R37, [R1+0x1380] ;  /* 0x0013800001257983 */ /* 0x0005620000100800 */
[----:B------:R-:W-:-:S04]  /*de90*/  MOV R9, 0x0 ;  /* 0x0000000000097802 */ /* 0x000fc80000000f00 */
[----:B------:R-:W-:Y:S05]  /*dea0*/  RET.REL.NODEC R8 `(_ZN7cutlass13device_kernelIN5flash19enable_sm80_to_sm89INS1_16FlashAttnBwdSm80INS1_25CollectiveMainloopBwdSm80ILi2ELi2EN4cute5tupleIJNS5_1CILi128EEES8_NS7_ILi64EEEEEENS_10bfloat16_tEfNS_4arch4Sm80ELb0ELb0ELb1ELb0ELb0ELb0ELb0ELb0ELi2ELi4ELi4ELi4ELb0EEENS1_24CollectiveEpilogueBwdGQAISA_fSD_Li256ELb0ELb0EEENS1_19SingleTileSchedulerILb0ELb0ELb0ELi128EEEEEEEEEvNT_6ParamsE) ;  /* 0xffff215008007950 */ /* 0x000fea0003c3ffff */
        .type           $_ZN7cutlass13device_kernelIN5flash19enable_sm80_to_sm89INS1_16FlashAttnBwdSm80INS1_25CollectiveMainloopBwdSm80ILi2ELi2EN4cute5tupleIJNS5_1CILi128EEES8_NS7_ILi64EEEEEENS_10bfloat16_tEfNS_4arch4Sm80ELb0ELb0ELb1ELb0ELb0ELb0ELb0ELb0ELi2ELi4ELi4ELi4ELb0EEENS1_24CollectiveEpilogueBwdGQAISA_fSD_Li256ELb0ELb0EEENS1_19SingleTileSchedulerILb0ELb0ELb0ELi128EEEEEEEEEvNT_6ParamsE$_ZZN4cute6upcastILi2ENS_5tupleIJNS1_IJNS_1CILi1EEENS1_IJNS2_ILi2EEES4_S4_EEEEEES4_NS1_IJS4_S4_EEEEEENS1_IJNS1_IJNS2_ILi0EEENS1_IJS3_NS2_ILi512EEEiEEEEEENS2_ILi4096EEENS1_IJiNS2_ILi8192EEEEEEEEEEEDaRKT0_RKT1_ENKUlRKT_RKT0_E_clIS7_SF_EEDaSP_SS_,@function
        .size           $_ZN7cutlass13device_kernelIN5flash19enable_sm80_to_sm89INS1_16FlashAttnBwdSm80INS1_25CollectiveMainloopBwdSm80ILi2ELi2EN4cute5tupleIJNS5_1CILi128EEES8_NS7_ILi64EEEEEENS_10bfloat16_tEfNS_4arch4Sm80ELb0ELb0ELb1ELb0ELb0ELb0ELb0ELb0ELi2ELi4ELi4ELi4ELb0EEENS1_24CollectiveEpilogueBwdGQAISA_fSD_Li256ELb0ELb0EEENS1_19SingleTileSchedulerILb0ELb0ELb0ELi128EEEEEEEEEvNT_6ParamsE$_ZZN4cute6upcastILi2ENS_5tupleIJNS1_IJNS_1CILi1EEENS1_IJNS2_ILi2EEES4_S4_EEEEEES4_NS1_IJS4_S4_EEEEEENS1_IJNS1_IJNS2_ILi0EEENS1_IJS3_NS2_ILi512EEEiEEEEEENS2_ILi4096EEENS1_IJiNS2_ILi8192EEEEEEEEEEEDaRKT0_RKT1_ENKUlRKT_RKT0_E_clIS7_SF_EEDaSP_SS_,($_ZN7cutlass13device_kernelIN5flash19enable_sm80_to_sm89INS1_16FlashAttnBwdSm80INS1_25CollectiveMainloopBwdSm80ILi2ELi2EN4cute5tupleIJNS5_1CILi128EEES8_NS7_ILi64EEEEEENS_10bfloat16_tEfNS_4arch4Sm80ELb0ELb0ELb1ELb0ELb0ELb0ELb0ELb0ELi2ELi4ELi4ELi4ELb0EEENS1_24CollectiveEpilogueBwdGQAISA_fSD_Li256ELb0ELb0EEENS1_19SingleTileSchedulerILb0ELb0ELb0ELi128EEEEEEEEEvNT_6ParamsE$_ZZN4cute6upcastILi2ENS_5tupleIJNS_1CILi1EEENS1_IJNS2_ILi2EEES4_S4_EEEEEENS1_IJNS2_ILi0EEENS1_IJS3_NS2_ILi512EEEiEEEEEEEEDaRKT0_RKT1_ENKUlRKT_RKT0_E_clIS5_S9_EEDaSJ_SM_ - $_ZN7cutlass13device_kernelIN5flash19enable_sm80_to_sm89INS1_16FlashAttnBwdSm80INS1_25CollectiveMainloopBwdSm80ILi2ELi2EN4cute5tupleIJNS5_1CILi128EEES8_NS7_ILi64EEEEEENS_10bfloat16_tEfNS_4arch4Sm80ELb0ELb0ELb1ELb0ELb0ELb0ELb0ELb0ELi2ELi4ELi4ELi4ELb0EEENS1_24CollectiveEpilogueBwdGQAISA_fSD_Li256ELb0ELb0EEENS1_19SingleTileSchedulerILb0ELb0ELb0ELi128EEEEEEEEEvNT_6ParamsE$_ZZN4cute6upcastILi2ENS_5tupleIJNS1_IJNS_1CILi1EEENS1_IJNS2_ILi2EEES4_S4_EEEEEES4_NS1_IJS4_S4_EEEEEENS1_IJNS1_IJNS2_ILi0EEENS1_IJS3_NS2_ILi512EEEiEEEEEENS2_ILi4096EEENS1_IJiNS2_ILi8192EEEEEEEEEEEDaRKT0_RKT1_ENKUlRKT_RKT0_E_clIS7_SF_EEDaSP_SS_)
$_ZN7cutlass13device_kernelIN5flash19enable_sm80_to_sm89INS1_16FlashAttnBwdSm80INS1_25CollectiveMainloopBwdSm80ILi2ELi2EN4cute5tupleIJNS5_1CILi128EEES8_NS7_ILi64EEEEEENS_10bfloat16_tEfNS_4arch4Sm80ELb0ELb0ELb1ELb0ELb0ELb0ELb0ELb0ELi2ELi4ELi4ELi4ELb0EEENS1_24CollectiveEpilogueBwdGQAISA_fSD_Li256ELb0ELb0EEENS1_19SingleTileSchedulerILb0ELb0ELb0ELi128EEEEEEEEEvNT_6ParamsE$_ZZN4cute6upcastILi2ENS_5tupleIJNS1_IJNS_1CILi1EEENS1_IJNS2_ILi2EEES4_S4_EEEEEES4_NS1_IJS4_S4_EEEEEENS1_IJNS1_IJNS2_ILi0EEENS1_IJS3_NS2_ILi512EEEiEEEEEENS2_ILi4096EEENS1_IJiNS2_ILi8192EEEEEEEEEEEDaRKT0_RKT1_ENKUlRKT_RKT0_E_clIS7_SF_EEDaSP_SS_:
[----:B------:R-:W-:Y:S02]  /*deb0*/  IADD3 R8, R1, 0x1380, RZ ;  /* 0x0000138001087810 */ /* 0x000fe40007ffe0ff */
[----:B------:R-:W-:Y:S02]  /*dec0*/  MOV R56, 0xdf00 ;  /* 0x0000df0000387802 */ /* 0x000fe40000000f00 */
[----:B------:R-:W-:-:S04]  /*ded0*/  IADD3 R8, R8, c[0x0][0x20], RZ ;  /* 0x0000080008087a10 */ /* 0x000fc80007ffe0ff */
[----:B------:R-:W-:Y:S02]  /*dee0*/  IADD3 R9, R8, 0x4, RZ ;  /* 0x0000000408097810 */ /* 0x000fe40007ffe0ff */
[----:B------:R-:W-:Y:S05]  /*def0*/  CALL.REL.NOINC `($_ZN7cutlass13device_kernelIN5flash19enable_sm80_to_sm89INS1_16FlashAttnBwdSm80INS1_25CollectiveMainloopBwdSm80ILi2ELi2EN4cute5tupleIJNS5_1CILi128EEES8_NS7_ILi64EEEEEENS_10bfloat16_tEfNS_4arch4Sm80ELb0ELb0ELb1ELb0ELb0ELb0ELb0ELb0ELi2ELi4ELi4ELi4ELb0EEENS1_24CollectiveEpilogueBwdGQAISA_fSD_Li256ELb0ELb0EEENS1_19SingleTileSchedulerILb0ELb0ELb0ELi128EEEEEEEEEvNT_6ParamsE$_ZZN4cute6upcastILi2ENS_5tupleIJNS_1CILi2EEES3_EEENS1_IJiNS2_ILi8192EEEEEEEEDaRKT0_RKT1_ENKUlRKT_RKT0_E_clIS3_iEEDaSF_SI_) ;  /* 0x0000015000007944 */ /* 0x000fea0003c00000 */
[----:B------:R-:W-:Y:S02]  /*df00*/  MOV R4, 0xdf20 ;  /* 0x0000df2000047802 */ /* 0x000fe40000000f00 */
[----:B-1---5:R-:W-:Y:S05]  /*df10*/  CALL.REL.NOINC `($_ZN7cutlass13device_kernelIN5flash19enable_sm80_to_sm89INS1_16FlashAttnBwdSm80INS1_25CollectiveMainloopBwdSm80ILi2ELi2EN4cute5tupleIJNS5_1CILi128EEES8_NS7_ILi64EEEEEENS_10bfloat16_tEfNS_4arch4Sm80ELb0ELb0ELb1ELb0ELb0ELb0ELb0ELb0ELi2ELi4ELi4ELi4ELb0EEENS1_24CollectiveEpilogueBwdGQAISA_fSD_Li256ELb0ELb0EEENS1_19SingleTileSchedulerILb0ELb0ELb0ELi128EEEEEEEEEvNT_6ParamsE$_ZN4cute3eso3ESOILb0ELb1EJiNS_1CILi4096EEEEEC2ERKiRKS3_) ;  /* 0xffff888000007944 */ /* 0x022fea0003c3ffff */
[----:B-1----:R1:W5:Y:S01]  /*df20*/  LDL R2, [R1+0x1384] ;  /* 0x0013840001027983 */ /* 0x0023620000100800 */
[----:B------:R-:W-:-:S03]  /*df30*/  MOV R6, 0xdf50 ;  /* 0x0000df5000067802 */ /* 0x000fc60000000f00 */
[----:B-1---5:R-:W-:Y:S05]  /*df40*/  CALL.REL.NOINC `($_ZN7cutlass13device_kernelIN5flash19enable_sm80_to_sm89INS1_16FlashAttnBwdSm80INS1_25CollectiveMainloopBwdSm80ILi2ELi2EN4cute5tupleIJNS5_1CILi128EEES8_NS7_ILi64EEEEEENS_10bfloat16_tEfNS_4arch4Sm80ELb0ELb0ELb1ELb0ELb0ELb0ELb0ELb0ELi2ELi4ELi4ELi4ELb0EEENS1_24CollectiveEpilogueBwdGQAISA_fSD_Li256ELb0ELb0EEENS1_19SingleTileSchedulerILb0ELb0ELb0ELi128EEEEEEEEEvNT_6ParamsE$_ZN4cute5tupleIJNS0_IJNS_1CILi2EEES2_EEENS0_IJiNS1_ILi4096EEEEEEEEC2ERKS3_RKS5_) ;  /* 0xffffbff000007944 */ /* 0x022fea0003c3ffff */
[----:B-1----:R1:W5:Y:S01]  /*df50*/  LDL R2, [R1+0x1380] ;  /* 0x0013800001027983 */ /* 0x0023620000100800 */
[----:B------:R-:W-:-:S04]  /*df60*/  MOV R11, 0x0 ;  /* 0x00000000000b7802 */ /* 0x000fc80000000f00 */
[----:B------:R-:W-:Y:S05]  /*df70*/  RET.REL.NODEC R10 `(_ZN7cutlass13device_kernelIN5flash19enable_sm80_to_sm89INS1_16FlashAttnBwdSm80INS1_25CollectiveMainloopBwdSm80ILi2ELi2EN4cute5tupleIJNS5_1CILi128EEES8_NS7_ILi64EEEEEENS_10bfloat16_tEfNS_4arch4Sm80ELb0ELb0ELb1ELb0ELb0ELb0ELb0ELb0ELi2ELi4ELi4ELi4ELb0EEENS1_24CollectiveEpilogueBwdGQAISA_fSD_Li256ELb0ELb0EEENS1_19SingleTileSchedulerILb0ELb0ELb0ELi128EEEEEEEEEvNT_6ParamsE) ;  /* 0xffff20800a007950 */ /* 0x000fea0003c3ffff */
        .type           $_ZN7cutlass13device_kernelIN5flash19enable_sm80_to_sm89INS1_16FlashAttnBwdSm80INS1_25CollectiveMainloopBwdSm80ILi2ELi2EN4cute5tupleIJNS5_1CILi128EEES8_NS7_ILi64EEEEEENS_10bfloat16_tEfNS_4arch4Sm80ELb0ELb0ELb1ELb0ELb0ELb0ELb0ELb0ELi2ELi4ELi4ELi4ELb0EEENS1_24CollectiveEpilogueBwdGQAISA_fSD_Li256ELb0ELb0EEENS1_19SingleTileSchedulerILb0ELb0ELb0ELi128EEEEEEEEEvNT_6ParamsE$_ZZN4cute6upcastILi2ENS_5tupleIJNS_1CILi1EEENS1_IJNS2_ILi2EEES4_S4_EEEEEENS1_IJNS2_ILi0EEENS1_IJS3_NS2_ILi512EEEiEEEEEEEEDaRKT0_RKT1_ENKUlRKT_RKT0_E_clIS5_S9_EEDaSJ_SM_,@function
        .size           $_ZN7cutlass13device_kernelIN5flash19enable_sm80_to_sm89INS1_16FlashAttnBwdSm80INS1_25CollectiveMainloopBwdSm80ILi2ELi2EN4cute5tupleIJNS5_1CILi128EEES8_NS7_ILi64EEEEEENS_10bfloat16_tEfNS_4arch4Sm80ELb0ELb0ELb1ELb0ELb0ELb0ELb0ELb0ELi2ELi4ELi4ELi4ELb0EEENS1_24CollectiveEpilogueBwdGQAISA_fSD_Li256ELb0ELb0EEENS1_19SingleTileSchedulerILb0ELb0ELb0ELi128EEEEEEEEEvNT_6ParamsE$_ZZN4cute6upcastILi2ENS_5tupleIJNS_1CILi1EEENS1_IJNS2_ILi2EEES4_S4_EEEEEENS1_IJNS2_ILi0EEENS1_IJS3_NS2_ILi512EEEiEEEEEEEEDaRKT0_RKT1_ENKUlRKT_RKT0_E_clIS5_S9_EEDaSJ_SM_,($_ZN7cutlass13device_kernelIN5flash19enable_sm80_to_sm89INS1_16FlashAttnBwdSm80INS1_25CollectiveMainloopBwdSm80ILi2ELi2EN4cute5tupleIJNS5_1CILi128EEES8_NS7_ILi64EEEEEENS_10bfloat16_tEfNS_4arch4Sm80ELb0ELb0ELb1ELb0ELb0ELb0ELb0ELb0ELi2ELi4ELi4ELi4ELb0EEENS1_24CollectiveEpilogueBwdGQAISA_fSD_Li256ELb0ELb0EEENS1_19SingleTileSchedulerILb0ELb0ELb0ELi128EEEEEEEEEvNT_6ParamsE$_ZZN4cute6upcastILi2ENS_5tupleIJNS_1CILi2EEES3_EEENS1_IJiNS2_ILi8192EEEEEEEEDaRKT0_RKT1_ENKUlRKT_RKT0_E_clIS3_iEEDaSF_SI_ - $_ZN7cutlass13device_kernelIN5flash19enable_sm80_to_sm89INS1_16FlashAttnBwdSm80INS1_25CollectiveMainloopBwdSm80ILi2ELi2EN4cute5tupleIJNS5_1CILi128EEES8_NS7_ILi64EEEEEENS_10bfloat16_tEfNS_4arch4Sm80ELb0ELb0ELb1ELb0ELb0ELb0ELb0ELb0ELi2ELi4ELi4ELi4ELb0EEENS1_24CollectiveEpilogueBwdGQAISA_fSD_Li256ELb0ELb0EEENS1_19SingleTileSchedulerILb0ELb0ELb0ELi128EEEEEEEEEvNT_6ParamsE$_ZZN4cute6upcastILi2ENS_5tupleIJNS_1CILi1EEENS1_IJNS2_ILi2EEES4_S4_EEEEEENS1_IJNS2_ILi0EEENS1_IJS3_NS2_ILi512EEEiEEEEEEEEDaRKT0_RKT1_ENKUlRKT_RKT0_E_clIS5_S9_EEDaSJ_SM_)
$_ZN7cutlass13device_kernelIN5flash19enable_sm80_to_sm89INS1_16FlashAttnBwdSm80INS1_25CollectiveMainloopBwdSm80ILi2ELi2EN4cute5tupleIJNS5_1CILi128EEES8_NS7_ILi64EEEEEENS_10bfloat16_tEfNS_4arch4Sm80ELb0ELb0ELb1ELb0ELb0ELb0ELb0ELb0ELi2ELi4ELi4ELi4ELb0EEENS1_24CollectiveEpilogueBwdGQAISA_fSD_Li256ELb0ELb0EEENS1_19SingleTileSchedulerILb0ELb0ELb0ELi128EEEEEEEEEvNT_6ParamsE$_ZZN4cute6upcastILi2ENS_5tupleIJNS_1CILi1EEENS1_IJNS2_ILi2EEES4_S4_EEEEEENS1_IJNS2_ILi0EEENS1_IJS3_NS2_ILi512EEEiEEEEEEEEDaRKT0_RKT1_ENKUlRKT_RKT0_E_clIS5_S9_EEDaSJ_SM_:
[----:B------:R-:W-:Y:S02]  /*df80*/  IADD3 R11, R1, 0x1388, RZ ;  /* 0x00001388010b7810 */ /* 0x000fe40007ffe0ff */
[----:B------:R-:W-:Y:S02]  /*df90*/  MOV R56, 0xdfd0 ;  /* 0x0000dfd000387802 */ /* 0x000fe40000000f00 */
[----:B------:R-:W-:-:S04]  /*dfa0*/  IADD3 R11, R11, c[0x0][0x20], RZ ;  /* 0x000008000b0b7a10 */ /* 0x000fc80007ffe0ff */
[----:B------:R-:W-:Y:S02]  /*dfb0*/  IADD3 R37, R11, 0x4, RZ ;  /* 0x000000040b257810 */ /* 0x000fe40007ffe0ff */
[----:B------:R-:W-:Y:S05]  /*dfc0*/  CALL.REL.NOINC `($_ZN7cutlass13device_kernelIN5flash19enable_sm80_to_sm89INS1_16FlashAttnBwdSm80INS1_25CollectiveMainloopBwdSm80ILi2ELi2EN4cute5tupleIJNS5_1CILi128EEES8_NS7_ILi64EEEEEENS_10bfloat16_tEfNS_4arch4Sm80ELb0ELb0ELb1ELb0ELb0ELb0ELb0ELb0ELi2ELi4ELi4ELi4ELb0EEENS1_24CollectiveEpilogueBwdGQAISA_fSD_Li256ELb0ELb0EEENS1_19SingleTileSchedulerILb0ELb0ELb0ELi128EEEEEEEEEvNT_6ParamsE$_ZZN4cute6upcastILi2ENS_5tupleIJNS_1CILi2EEES3_S3_EEENS1_IJNS2_ILi1EEENS2_ILi512EEEiEEEEEDaRKT0_RKT1_ENKUlRKT_RKT0_E_clIS3_iEEDaSG_SJ_) ;  /* 0x0000011000007944 */ /* 0x000fea0003c00000 */
[----:B------:R-:W-:Y:S02]  /*dfd0*/  MOV R4, 0xdff0 ;  /* 0x0000dff000047802 */ /* 0x000fe40000000f00 */
[----:B-1---5:R-:W-:Y:S05]  /*dfe0*/  CALL.REL.NOINC `($_ZN7cutlass13device_kernelIN5flash19enable_sm80_to_sm89INS1_16FlashAttnBwdSm80INS1_25CollectiveMainloopBwdSm80ILi2ELi2EN4cute5tupleIJNS5_1CILi128EEES8_NS7_ILi64EEEEEENS_10bfloat16_tEfNS_4arch4Sm80ELb0ELb0ELb1ELb0ELb0ELb0ELb0ELb0ELi2ELi4ELi4ELi4ELb0EEENS1_24CollectiveEpilogueBwdGQAISA_fSD_Li256ELb0ELb0EEENS1_19SingleTileSchedulerILb0ELb0ELb0ELi128EEEEEEEEEvNT_6ParamsE$_ZN4cute3eso3ESOILb1ELb0EJNS_1CILi1EEENS2_ILi256EEEiEEC2ERKS3_RKS4_RKi) ;  /* 0xffff8e4000007944 */ /* 0x022fea0003c3ffff */
[----:B-1----:R1:W5:Y:S01]  /*dff0*/  LDL R2, [R1+0x138c] ;  /* 0x00138c0001027983 */ /* 0x0023620000100800 */
[----:B------:R-:W-:-:S03]  /*e000*/  MOV R6, 0xe020 ;  /* 0x0000e02000067802 */ /* 0x000fc60000000f00 */
[----:B-1---5:R-:W-:Y:S05]  /*e010*/  CALL.REL.NOINC `($_ZN7cutlass13device_kernelIN5flash19enable_sm80_to_sm89INS1_16FlashAttnBwdSm80INS1_25CollectiveMainloopBwdSm80ILi2ELi2EN4cute5tupleIJNS5_1CILi128EEES8_NS7_ILi64EEEEEENS_10bfloat16_tEfNS_4arch4Sm80ELb0ELb0ELb1ELb0ELb0ELb0ELb0ELb0ELi2ELi4ELi4ELi4ELb0EEENS1_24CollectiveEpilogueBwdGQAISA_fSD_Li256ELb0ELb0EEENS1_19SingleTileSchedulerILb0ELb0ELb0ELi128EEEEEEEEEvNT_6ParamsE$_ZN4cute5tupleIJNS0_IJNS_1CILi1EEENS1_ILi2EEES3_EEENS0_IJS2_NS1_ILi256EEEiEEEEEC2ERKS4_RKS6_) ;  /* 0xffffbe6000007944 */ /* 0x022fea0003c3ffff */
[----:B-1----:R1:W5:Y:S01]  /*e020*/  LDL R2, [R1+0x1388] ;  /* 0x0013880001027983 */ /* 0x0023620000100800 */
[----:B------:R-:W-:-:S04]  /*e030*/  MOV R59, 0x0 ;  /* 0x00000000003b7802 */ /* 0x000fc80000000f00 */
[----:B------:R-:W-:Y:S05]  /*e040*/  RET.REL.NODEC R58 `(_ZN7cutlass13device_kernelIN5flash19enable_sm80_to_sm89INS1_16FlashAttnBwdSm80INS1_25CollectiveMainloopBwdSm80ILi2ELi2EN4cute5tupleIJNS5_1CILi128EEES8_NS7_ILi64EEEEEENS_10bfloat16_tEfNS_4arch4Sm80ELb0ELb0ELb1ELb0ELb0ELb0ELb0ELb0ELi2ELi4ELi4ELi4ELb0EEENS1_24CollectiveEpilogueBwdGQAISA_fSD_Li256ELb0ELb0EEENS1_19SingleTileSchedulerILb0ELb0ELb0ELi128EEEEEEEEEvNT_6ParamsE) ;  /* 0xffff1fb03a007950 */ /* 0x000fea0003c3ffff */
        .type           $_ZN7cutlass13device_kernelIN5flash19enable_sm80_to_sm89INS1_16FlashAttnBwdSm80INS1_25CollectiveMainloopBwdSm80ILi2ELi2EN4cute5tupleIJNS5_1CILi128EEES8_NS7_ILi64EEEEEENS_10bfloat16_tEfNS_4arch4Sm80ELb0ELb0ELb1ELb0ELb0ELb0ELb0ELb0ELi2ELi4ELi4ELi4ELb0EEENS1_24CollectiveEpilogueBwdGQAISA_fSD_Li256ELb0ELb0EEENS1_19SingleTileSchedulerILb0ELb0ELb0ELi128EEEEEEEEEvNT_6ParamsE$_ZZN4cute6upcastILi2ENS_5tupleIJNS_1CILi2EEES3_EEENS1_IJiNS2_ILi8192EEEEEEEEDaRKT0_RKT1_ENKUlRKT_RKT0_E_clIS3_iEEDaSF_SI_,@function
        .size           $_ZN7cutlass13device_kernelIN5flash19enable_sm80_to_sm89INS1_16FlashAttnBwdSm80INS1_25CollectiveMainloopBwdSm80ILi2ELi2EN4cute5tupleIJNS5_1CILi128EEES8_NS7_ILi64EEEEEENS_10bfloat16_tEfNS_4arch4Sm80ELb0ELb0ELb1ELb0ELb0ELb0ELb0ELb0ELi2ELi4ELi4ELi4ELb0EEENS1_24CollectiveEpilogueBwdGQAISA_fSD_Li256ELb0ELb0EEENS1_19SingleTileSchedulerILb0ELb0ELb0ELi128EEEEEEEEEvNT_6ParamsE$_ZZN4cute6upcastILi2ENS_5tupleIJNS_1CILi2EEES3_EEENS1_IJiNS2_ILi8192EEEEEEEEDaRKT0_RKT1_ENKUlRKT_RKT0_E_clIS3_iEEDaSF_SI_,($_ZN7cutlass13device_kernelIN5flash19enable_sm80_to_sm89INS1_16FlashAttnBwdSm80INS1_25CollectiveMainloopBwdSm80ILi2ELi2EN4cute5tupleIJNS5_1CILi128EEES8_NS7_ILi64EEEEEENS_10bfloat16_tEfNS_4arch4Sm80ELb0ELb0ELb1ELb0ELb0ELb0ELb0ELb0ELi2ELi4ELi4ELi4ELb0EEENS1_24CollectiveEpilogueBwdGQAISA_fSD_Li256ELb0ELb0EEENS1_19SingleTileSchedulerILb0ELb0ELb0ELi128EEEEEEEEEvNT_6ParamsE$_ZZN4cute6upcastILi2ENS_5tupleIJNS_1CILi2EEES3_S3_EEENS1_IJNS2_ILi1EEENS2_ILi512EEEiEEEEEDaRKT0_RKT1_ENKUlRKT_RKT0_E_clIS3_iEEDaSG_SJ_ - $_ZN7cutlass13device_kernelIN5flash19enable_sm80_to_sm89INS1_16FlashAttnBwdSm80INS1_25CollectiveMainloopBwdSm80ILi2ELi2EN4cute5tupleIJNS5_1CILi128EEES8_NS7_ILi64EEEEEENS_10bfloat16_tEfNS_4arch4Sm80ELb0ELb0ELb1ELb0ELb0ELb0ELb0ELb0ELi2ELi4ELi4ELi4ELb0EEENS1_24CollectiveEpilogueBwdGQAISA_fSD_Li256ELb0ELb0EEENS1_19SingleTileSchedulerILb0ELb0ELb0ELi128EEEEEEEEEvNT_6ParamsE$_ZZN4cute6upcastILi2ENS_5tupleIJNS_1CILi2EEES3_EEENS1_IJiNS2_ILi8192EEEEEEEEDaRKT0_RKT1_ENKUlRKT_RKT0_E_clIS3_iEEDaSF_SI_)
$_ZN7cutlass13device_kernelIN5flash19enable_sm80_to_sm89INS1_16FlashAttnBwdSm80INS1_25CollectiveMainloopBwdSm80ILi2ELi2EN4cute5tupleIJNS5_1CILi128EEES8_NS7_ILi64EEEEEENS_10bfloat16_tEfNS_4arch4Sm80ELb0ELb0ELb1ELb0ELb0ELb0ELb0ELb0ELi2ELi4ELi4ELi4ELb0EEENS1_24CollectiveEpilogueBwdGQAISA_fSD_Li256ELb0ELb0EEENS1_19SingleTileSchedulerILb0ELb0ELb0ELi128EEEEEEEEEvNT_6ParamsE$_ZZN4cute6upcastILi2ENS_5tupleIJNS_1CILi2EEES3_EEENS1_IJiNS2_ILi8192EEEEEEEEDaRKT0_RKT1_ENKUlRKT_RKT0_E_clIS3_iEEDaSF_SI_:
[----:B------:R-:W-:Y:S02]  /*e050*/  LEA.HI R3, R3, R3, RZ, 0x1 ;  /* 0x0000000303037211 */ /* 0x000fe400078f08ff */
[----:B------:R-:W-:Y:S02]  /*e060*/  IADD3 R2, R1, 0x1388, RZ ;  /* 0x0000138801027810 */ /* 0x000fe40007ffe0ff */
[----:B------:R-:W-:Y:S02]  /*e070*/  SHF.R.S32.HI R3, RZ, 0x1, R3 ;  /* 0x00000001ff037819 */ /* 0x000fe40000011403 */
[----:B------:R-:W-:Y:S02]  /*e080*/  IADD3 R2, R2, c[0x0][0x20], RZ ;  /* 0x0000080002027a10 */ /* 0x000fe40007ffe0ff */
[----:B------:R-:W-:Y:S02]  /*e090*/  MOV R6, 0xe0b0 ;  /* 0x0000e0b000067802 */ /* 0x000fe40000000f00 */
[----:B------:R-:W-:Y:S05]  /*e0a0*/  CALL.REL.NOINC `($_ZN7cutlass13device_kernelIN5flash19enable_sm80_to_sm89INS1_16FlashAttnBwdSm80INS1_25CollectiveMainloopBwdSm80ILi2ELi2EN4cute5tupleIJNS5_1CILi128EEES8_NS7_ILi64EEEEEENS_10bfloat16_tEfNS_4arch4Sm80ELb0ELb0ELb1ELb0ELb0ELb0ELb0ELb0ELi2ELi4ELi4ELi4ELb0EEENS1_24CollectiveEpilogueBwdGQAISA_fSD_Li256ELb0ELb0EEENS1_19SingleTileSchedulerILb0ELb0ELb0ELi128EEEEEEEEEvNT_6ParamsE$_ZN4cute5tupleIJNS_1CILi2EEEiEEC2ERKS2_RKi) ;  /* 0xffffc0c000007944 */ /* 0x000fea0003c3ffff */
[----:B-1----:R1:W5:Y:S01]  /*e0b0*/  LDL R2, [R1+0x1388] ;  /* 0x0013880001027983 */ /* 0x0023620000100800 */
[----:B------:R-:W-:-:S04]  /*e0c0*/  MOV R57, 0x0 ;  /* 0x0000000000397802 */ /* 0x000fc80000000f00 */
[----:B------:R-:W-:Y:S05]  /*e0d0*/  RET.REL.NODEC R56 `(_ZN7cutlass13device_kernelIN5flash19enable_sm80_to_sm89INS1_16FlashAttnBwdSm80INS1_25CollectiveMainloopBwdSm80ILi2ELi2EN4cute5tupleIJNS5_1CILi128EEES8_NS7_ILi64EEEEEENS_10bfloat16_tEfNS_4arch4Sm80ELb0ELb0ELb1ELb0ELb0ELb0ELb0ELb0ELi2ELi4ELi4ELi4ELb0EEENS1_24CollectiveEpilogueBwdGQAISA_fSD_Li256ELb0ELb0EEENS1_19SingleTileSchedulerILb0ELb0ELb0ELi128EEEEEEEEEvNT_6ParamsE) ;  /* 0xffff1f2038007950 */ /* 0x000fea0003c3ffff */
        .type           $_ZN7cutlass13device_kernelIN5flash19enable_sm80_to_sm89INS1_16FlashAttnBwdSm80INS1_25CollectiveMainloopBwdSm80ILi2ELi2EN4cute5tupleIJNS5_1CILi128EEES8_NS7_ILi64EEEEEENS_10bfloat16_tEfNS_4arch4Sm80ELb0ELb0ELb1ELb0ELb0ELb0ELb0ELb0ELi2ELi4ELi4ELi4ELb0EEENS1_24CollectiveEpilogueBwdGQAISA_fSD_Li256ELb0ELb0EEENS1_19SingleTileSchedulerILb0ELb0ELb0ELi128EEEEEEEEEvNT_6ParamsE$_ZZN4cute6upcastILi2ENS_5tupleIJNS_1CILi2EEES3_S3_EEENS1_IJNS2_ILi1EEENS2_ILi512EEEiEEEEEDaRKT0_RKT1_ENKUlRKT_RKT0_E_clIS3_iEEDaSG_SJ_,@function
        .size           $_ZN7cutlass13device_kernelIN5flash19enable_sm80_to_sm89INS1_16FlashAttnBwdSm80INS1_25CollectiveMainloopBwdSm80ILi2ELi2EN4cute5tupleIJNS5_1CILi128EEES8_NS7_ILi64EEEEEENS_10bfloat16_tEfNS_4arch4Sm80ELb0ELb0ELb1ELb0ELb0ELb0ELb0ELb0ELi2ELi4ELi4ELi4ELb0EEENS1_24CollectiveEpilogueBwdGQAISA_fSD_Li256ELb0ELb0EEENS1_19SingleTileSchedulerILb0ELb0ELb0ELi128EEEEEEEEEvNT_6ParamsE$_ZZN4cute6upcastILi2ENS_5tupleIJNS_1CILi2EEES3_S3_EEENS1_IJNS2_ILi1EEENS2_ILi512EEEiEEEEEDaRKT0_RKT1_ENKUlRKT_RKT0_E_clIS3_iEEDaSG_SJ_,($_ZN7cutlass13device_kernelIN5flash19enable_sm80_to_sm89INS1_16FlashAttnBwdSm80INS1_25CollectiveMainloopBwdSm80ILi2ELi2EN4cute5tupleIJNS5_1CILi128EEES8_NS7_ILi64EEEEEENS_10bfloat16_tEfNS_4arch4Sm80ELb0ELb0ELb1ELb0ELb0ELb0ELb0ELb0ELi2ELi4ELi4ELi4ELb0EEENS1_24CollectiveEpilogueBwdGQAISA_fSD_Li256ELb0ELb0EEENS1_19SingleTileSchedulerILb0ELb0ELb0ELi128EEEEEEEEEvNT_6ParamsE$_ZZN4cute7crd2crdINS_5tupleIJiiiNS_1CILi0EEEEEENS1_IJNS2_ILi32EEENS2_ILi4EEENS2_ILi2EEENS2_ILi1EEEEEENS1_IJS8_S8_S8_S8_EEEEEDaRKT_RKT0_RKT1_ENKUlRKT_RKT0_RKT1_E_clIiS5_S8_EEDaSM_SP_SS_ - $_ZN7cutlass13device_kernelIN5flash19enable_sm80_to_sm89INS1_16FlashAttnBwdSm80INS1_25CollectiveMainloopBwdSm80ILi2ELi2EN4cute5tupleIJNS5_1CILi128EEES8_NS7_ILi64EEEEEENS_10bfloat16_tEfNS_4arch4Sm80ELb0ELb0ELb1ELb0ELb0ELb0ELb0ELb0ELi2ELi4ELi4ELi4ELb0EEENS1_24CollectiveEpilogueBwdGQAISA_fSD_Li256ELb0ELb0EEENS1_19SingleTileSchedulerILb0ELb0ELb0ELi128EEEEEEEEEvNT_6ParamsE$_ZZN4cute6upcastILi2ENS_5tupleIJNS_1CILi2EEES3_S3_EEENS1_IJNS2_ILi1EEENS2_ILi512EEEiEEEEEDaRKT0_RKT1_ENKUlRKT_RKT0_E_clIS3_iEEDaSG_SJ_)
$_ZN7cutlass13device_kernelIN5flash19enable_sm80_to_sm89INS1_16FlashAttnBwdSm80INS1_25CollectiveMainloopBwdSm80ILi2ELi2EN4cute5tupleIJNS5_1CILi128EEES8_NS7_ILi64EEEEEENS_10bfloat16_tEfNS_4arch4Sm80ELb0ELb0ELb1ELb0ELb0ELb0ELb0ELb0ELi2ELi4ELi4ELi4ELb0EEENS1_24CollectiveEpilogueBwdGQAISA_fSD_Li256ELb0ELb0EEENS1_19SingleTileSchedulerILb0ELb0ELb0ELi128EEEEEEEEEvNT_6ParamsE$_ZZN4cute6upcastILi2ENS_5tupleIJNS_1CILi2EEES3_S3_EEENS1_IJNS2_ILi1EEENS2_ILi512EEEiEEEEEDaRKT0_RKT1_ENKUlRKT_RKT0_E_clIS3_iEEDaSG_SJ_:
        /* <DEDUP_REMOVED lines=9> */
        .type           $_ZN7cutlass13device_kernelIN5flash19enable_sm80_to_sm89INS1_16FlashAttnBwdSm80INS1_25CollectiveMainloopBwdSm80ILi2ELi2EN4cute5tupleIJNS5_1CILi128EEES8_NS7_ILi64EEEEEENS_10bfloat16_tEfNS_4arch4Sm80ELb0ELb0ELb1ELb0ELb0ELb0ELb0ELb0ELi2ELi4ELi4ELi4ELb0EEENS1_24CollectiveEpilogueBwdGQAISA_fSD_Li256ELb0ELb0EEENS1_19SingleTileSchedulerILb0ELb0ELb0ELi128EEEEEEEEEvNT_6ParamsE$_ZZN4cute7crd2crdINS_5tupleIJiiiNS_1CILi0EEEEEENS1_IJNS2_ILi32EEENS2_ILi4EEENS2_ILi2EEENS2_ILi1EEEEEENS1_IJS8_S8_S8_S8_EEEEEDaRKT_RKT0_RKT1_ENKUlRKT_RKT0_RKT1_E_clIiS5_S8_EEDaSM_SP_SS_,@function
        .size           $_ZN7cutlass13device_kernelIN5flash19enable_sm80_to_sm89INS1_16FlashAttnBwdSm80INS1_25CollectiveMainloopBwdSm80ILi2ELi2EN4cute5tupleIJNS5_1CILi128EEES8_NS7_ILi64EEEEEENS_10bfloat16_tEfNS_4arch4Sm80ELb0ELb0ELb1ELb0ELb0ELb0ELb0ELb0ELi2ELi4ELi4ELi4ELb0EEENS1_24CollectiveEpilogueBwdGQAISA_fSD_Li256ELb0ELb0EEENS1_19SingleTileSchedulerILb0ELb0ELb0ELi128EEEEEEEEEvNT_6ParamsE$_ZZN4cute7crd2crdINS_5tupleIJiiiNS_1CILi0EEEEEENS1_IJNS2_ILi32EEENS2_ILi4EEENS2_ILi2EEENS2_ILi1EEEEEENS1_IJS8_S8_S8_S8_EEEEEDaRKT_RKT0_RKT1_ENKUlRKT_RKT0_RKT1_E_clIiS5_S8_EEDaSM_SP_SS_,($_ZN7cutlass13device_kernelIN5flash19enable_sm80_to_sm89INS1_16FlashAttnBwdSm80INS1_25CollectiveMainloopBwdSm80ILi2ELi2EN4cute5tupleIJNS5_1CILi128EEES8_NS7_ILi64EEEEEENS_10bfloat16_tEfNS_4arch4Sm80ELb0ELb0ELb1ELb0ELb0ELb0ELb0ELb0ELi2ELi4ELi4ELi4ELb0EEENS1_24CollectiveEpilogueBwdGQAISA_fSD_Li256ELb0ELb0EEENS1_19SingleTileSchedulerILb0ELb0ELb0ELi128EEEEEEEEEvNT_6ParamsE$_ZZN4cute7crd2crdINS_5tupleIJiiiNS_1CILi0EEEEEENS1_IJNS2_ILi32EEENS2_ILi4EEENS2_ILi2EEENS2_ILi1EEEEEENS1_IJS8_S8_S8_S8_EEEEEDaRKT_RKT0_RKT1_ENKUlRKT_RKT0_RKT1_E_clIiS6_S8_EEDaSM_SP_SS_ - $_ZN7cutlass13device_kernelIN5flash19enable_sm80_to_sm89INS1_16FlashAttnBwdSm80INS1_25CollectiveMainloopBwdSm80ILi2ELi2EN4cute5tupleIJNS5_1CILi128EEES8_NS7_ILi64EEEEEENS_10bfloat16_tEfNS_4arch4Sm80ELb0ELb0ELb1ELb0ELb0ELb0ELb0ELb0ELi2ELi4ELi4ELi4ELb0EEENS1_24CollectiveEpilogueBwdGQAISA_fSD_Li256ELb0ELb0EEENS1_19SingleTileSchedulerILb0ELb0ELb0ELi128EEEEEEEEEvNT_6ParamsE$_ZZN4cute7crd2crdINS_5tupleIJiiiNS_1CILi0EEEEEENS1_IJNS2_ILi32EEENS2_ILi4EEENS2_ILi2EEENS2_ILi1EEEEEENS1_IJS8_S8_S8_S8_EEEEEDaRKT_RKT0_RKT1_ENKUlRKT_RKT0_RKT1_E_clIiS5_S8_EEDaSM_SP_SS_)
$_ZN7cutlass13device_kernelIN5flash19enable_sm80_to_sm89INS1_16FlashAttnBwdSm80INS1_25CollectiveMainloopBwdSm80ILi2ELi2EN4cute5tupleIJNS5_1CILi128EEES8_NS7_ILi64EEEEEENS_10bfloat16_tEfNS_4arch4Sm80ELb0ELb0ELb1ELb0ELb0ELb0ELb0ELb0ELi2ELi4ELi4ELi4ELb0EEENS1_24CollectiveEpilogueBwdGQAISA_fSD_Li256ELb0ELb0EEENS1_19SingleTileSchedulerILb0ELb0ELb0ELi128EEEEEEEEEvNT_6ParamsE$_ZZN4cute7crd2crdINS_5tupleIJiiiNS_1CILi0EEEEEENS1_IJNS2_ILi32EEENS2_ILi4EEENS2_ILi2EEENS2_ILi1EEEEEENS1_IJS8_S8_S8_S8_EEEEEDaRKT_RKT0_RKT1_ENKUlRKT_RKT0_RKT1_E_clIiS5_S8_EEDaSM_SP_SS_:
[----:B------:R-:W-:-:S04]  /*e170*/  MOV R7, 0x0 ;  /* 0x0000000000077802 */ /* 0x000fc80000000f00 */
[----:B------:R-:W-:Y:S05]  /*e180*/  RET.REL.NODEC R6 `(_ZN7cutlass13device_kernelIN5flash19enable_sm80_to_sm89INS1_16FlashAttnBwdSm80INS1_25CollectiveMainloopBwdSm80ILi2ELi2EN4cute5tupleIJNS5_1CILi128EEES8_NS7_ILi64EEEEEENS_10bfloat16_tEfNS_4arch4Sm80ELb0ELb0ELb1ELb0ELb0ELb0ELb0ELb0ELi2ELi4ELi4ELi4ELb0EEENS1_24CollectiveEpilogueBwdGQAISA_fSD_Li256ELb0ELb0EEENS1_19SingleTileSchedulerILb0ELb0ELb0ELi128EEEEEEEEEvNT_6ParamsE) ;  /* 0xffff1e7006007950 */ /* 0x000fea0003c3ffff */
        .type           $_ZN7cutlass13device_kernelIN5flash19enable_sm80_to_sm89INS1_16FlashAttnBwdSm80INS1_25CollectiveMainloopBwdSm80ILi2ELi2EN4cute5tupleIJNS5_1CILi128EEES8_NS7_ILi64EEEEEENS_10bfloat16_tEfNS_4arch4Sm80ELb0ELb0ELb1ELb0ELb0ELb0ELb0ELb0ELi2ELi4ELi4ELi4ELb0EEENS1_24CollectiveEpilogueBwdGQAISA_fSD_Li256ELb0ELb0EEENS1_19SingleTileSchedulerILb0ELb0ELb0ELi128EEEEEEEEEvNT_6ParamsE$_ZZN4cute7crd2crdINS_5tupleIJiiiNS_1CILi0EEEEEENS1_IJNS2_ILi32EEENS2_ILi4EEENS2_ILi2EEENS2_ILi1EEEEEENS1_IJS8_S8_S8_S8_EEEEEDaRKT_RKT0_RKT1_ENKUlRKT_RKT0_RKT1_E_clIiS6_S8_EEDaSM_SP_SS_,@function
        .size           $_ZN7cutlass13device_kernelIN5flash19enable_sm80_to_sm89INS1_16FlashAttnBwdSm80INS1_25CollectiveMainloopBwdSm80ILi2ELi2EN4cute5tupleIJNS5_1CILi128EEES8_NS7_ILi64EEEEEENS_10bfloat16_tEfNS_4arch4Sm80ELb0ELb0ELb1ELb0ELb0ELb0ELb0ELb0ELi2ELi4ELi4ELi4ELb0EEENS1_24CollectiveEpilogueBwdGQAISA_fSD_Li256ELb0ELb0EEENS1_19SingleTileSchedulerILb0ELb0ELb0ELi128EEEEEEEEEvNT_6ParamsE$_ZZN4cute7crd2crdINS_5tupleIJiiiNS_1CILi0EEEEEENS1_IJNS2_ILi32EEENS2_ILi4EEENS2_ILi2EEENS2_ILi1EEEEEENS1_IJS8_S8_S8_S8_EEEEEDaRKT_RKT0_RKT1_ENKUlRKT_RKT0_RKT1_E_clIiS6_S8_EEDaSM_SP_SS_,($_ZN7cutlass13device_kernelIN5flash19enable_sm80_to_sm89INS1_16FlashAttnBwdSm80INS1_25CollectiveMainloopBwdSm80ILi2ELi2EN4cute5tupleIJNS5_1CILi128EEES8_NS7_ILi64EEEEEENS_10bfloat16_tEfNS_4arch4Sm80ELb0ELb0ELb1ELb0ELb0ELb0ELb0ELb0ELi2ELi4ELi4ELi4ELb0EEENS1_24CollectiveEpilogueBwdGQAISA_fSD_Li256ELb0ELb0EEENS1_19SingleTileSchedulerILb0ELb0ELb0ELi128EEEEEEEEEvNT_6ParamsE$_ZZN4cute7crd2crdINS_5tupleIJiiiNS_1CILi0EEEEEENS1_IJNS2_ILi32EEENS2_ILi4EEENS2_ILi2EEENS2_ILi1EEEEEENS1_IJS8_S8_S8_S8_EEEEEDaRKT_RKT0_RKT1_ENKUlRKT_RKT0_RKT1_E_clIiS7_S8_EEDaSM_SP_SS_ - $_ZN7cutlass13device_kernelIN5flash19enable_sm80_to_sm89INS1_16FlashAttnBwdSm80INS1_25CollectiveMainloopBwdSm80ILi2ELi2EN4cute5tupleIJNS5_1CILi128EEES8_NS7_ILi64EEEEEENS_10bfloat16_tEfNS_4arch4Sm80ELb0ELb0ELb1ELb0ELb0ELb0ELb0ELb0ELi2ELi4ELi4ELi4ELb0EEENS1_24CollectiveEpilogueBwdGQAISA_fSD_Li256ELb0ELb0EEENS1_19SingleTileSchedulerILb0ELb0ELb0ELi128EEEEEEEEEvNT_6ParamsE$_ZZN4cute7crd2crdINS_5tupleIJiiiNS_1CILi0EEEEEENS1_IJNS2_ILi32EEENS2_ILi4EEENS2_ILi2EEENS2_ILi1EEEEEENS1_IJS8_S8_S8_S8_EEEEEDaRKT_RKT0_RKT1_ENKUlRKT_RKT0_RKT1_E_clIiS6_S8_EEDaSM_SP_SS_)
$_ZN7cutlass13device_kernelIN5flash19enable_sm80_to_sm89INS1_16FlashAttnBwdSm80INS1_25CollectiveMainloopBwdSm80ILi2ELi2EN4cute5tupleIJNS5_1CILi128EEES8_NS7_ILi64EEEEEENS_10bfloat16_tEfNS_4arch4Sm80ELb0ELb0ELb1ELb0ELb0ELb0ELb0ELb0ELi2ELi4ELi4ELi4ELb0EEENS1_24CollectiveEpilogueBwdGQAISA_fSD_Li256ELb0ELb0EEENS1_19SingleTileSchedulerILb0ELb0ELb0ELi128EEEEEEEEEvNT_6ParamsE$_ZZN4cute7crd2crdINS_5tupleIJiiiNS_1CILi0EEEEEENS1_IJNS2_ILi32EEENS2_ILi4EEENS2_ILi2EEENS2_ILi1EEEEEENS1_IJS8_S8_S8_S8_EEEEEDaRKT_RKT0_RKT1_ENKUlRKT_RKT0_RKT1_E_clIiS6_S8_EEDaSM_SP_SS_:
[----:B------:R-:W-:Y:S02]  /*e190*/  MOV R6, R2 ;  /* 0x0000000200067202 */ /* 0x000fe40000000f00 */
[----:B------:R-:W-:-:S04]  /*e1a0*/  MOV R7, 0x0 ;  /* 0x0000000000077802 */ /* 0x000fc80000000f00 */
[----:B------:R-:W-:Y:S05]  /*e1b0*/  RET.REL.NODEC R6 `(_ZN7cutlass13device_kernelIN5flash19enable_sm80_to_sm89INS1_16FlashAttnBwdSm80INS1_25CollectiveMainloopBwdSm80ILi2ELi2EN4cute5tupleIJNS5_1CILi128EEES8_NS7_ILi64EEEEEENS_10bfloat16_tEfNS_4arch4Sm80ELb0ELb0ELb1ELb0ELb0ELb0ELb0ELb0ELi2ELi4ELi4ELi4ELb0EEENS1_24CollectiveEpilogueBwdGQAISA_fSD_Li256ELb0ELb0EEENS1_19SingleTileSchedulerILb0ELb0ELb0ELi128EEEEEEEEEvNT_6ParamsE) ;  /* 0xffff1e4006007950 */ /* 0x000fea0003c3ffff */
        .type           $_ZN7cutlass13device_kernelIN5flash19enable_sm80_to_sm89INS1_16FlashAttnBwdSm80INS1_25CollectiveMainloopBwdSm80ILi2ELi2EN4cute5tupleIJNS5_1CILi128EEES8_NS7_ILi64EEEEEENS_10bfloat16_tEfNS_4arch4Sm80ELb0ELb0ELb1ELb0ELb0ELb0ELb0ELb0ELi2ELi4ELi4ELi4ELb0EEENS1_24CollectiveEpilogueBwdGQAISA_fSD_Li256ELb0ELb0EEENS1_19SingleTileSchedulerILb0ELb0ELb0ELi128EEEEEEEEEvNT_6ParamsE$_ZZN4cute7crd2crdINS_5tupleIJiiiNS_1CILi0EEEEEENS1_IJNS2_ILi32EEENS2_ILi4EEENS2_ILi2EEENS2_ILi1EEEEEENS1_IJS8_S8_S8_S8_EEEEEDaRKT_RKT0_RKT1_ENKUlRKT_RKT0_RKT1_E_clIiS7_S8_EEDaSM_SP_SS_,@function
        .size           $_ZN7cutlass13device_kernelIN5flash19enable_sm80_to_sm89INS1_16FlashAttnBwdSm80INS1_25CollectiveMainloopBwdSm80ILi2ELi2EN4cute5tupleIJNS5_1CILi128EEES8_NS7_ILi64EEEEEENS_10bfloat16_tEfNS_4arch4Sm80ELb0ELb0ELb1ELb0ELb0ELb0ELb0ELb0ELi2ELi4ELi4ELi4ELb0EEENS1_24CollectiveEpilogueBwdGQAISA_fSD_Li256ELb0ELb0EEENS1_19SingleTileSchedulerILb0ELb0ELb0ELi128EEEEEEEEEvNT_6ParamsE$_ZZN4cute7crd2crdINS_5tupleIJiiiNS_1CILi0EEEEEENS1_IJNS2_ILi32EEENS2_ILi4EEENS2_ILi2EEENS2_ILi1EEEEEENS1_IJS8_S8_S8_S8_EEEEEDaRKT_RKT0_RKT1_ENKUlRKT_RKT0_RKT1_E_clIiS7_S8_EEDaSM_SP_SS_,($_ZN7cutlass13device_kernelIN5flash19enable_sm80_to_sm89INS1_16FlashAttnBwdSm80INS1_25CollectiveMainloopBwdSm80ILi2ELi2EN4cute5tupleIJNS5_1CILi128EEES8_NS7_ILi64EEEEEENS_10bfloat16_tEfNS_4arch4Sm80ELb0ELb0ELb1ELb0ELb0ELb0ELb0ELb0ELi2ELi4ELi4ELi4ELb0EEENS1_24CollectiveEpilogueBwdGQAISA_fSD_Li256ELb0ELb0EEENS1_19SingleTileSchedulerILb0ELb0ELb0ELi128EEEEEEEEEvNT_6ParamsE$_ZZN4cute7flattenINS_5tupleIJNS1_IJNS_1CILi0EEENS1_IJNS2_ILi1EEENS2_ILi512EEEiEEEEEENS2_ILi4096EEENS1_IJiNS2_ILi8192EEEEEEEEEEEDaRKT_ENKUlRKT_E_clIS7_EEDaSH_ - $_ZN7cutlass13device_kernelIN5flash19enable_sm80_to_sm89INS1_16FlashAttnBwdSm80INS1_25CollectiveMainloopBwdSm80ILi2ELi2EN4cute5tupleIJNS5_1CILi128EEES8_NS7_ILi64EEEEEENS_10bfloat16_tEfNS_4arch4Sm80ELb0ELb0ELb1ELb0ELb0ELb0ELb0ELb0ELi2ELi4ELi4ELi4ELb0EEENS1_24CollectiveEpilogueBwdGQAISA_fSD_Li256ELb0ELb0EEENS1_19SingleTileSchedulerILb0ELb0ELb0ELi128EEEEEEEEEvNT_6ParamsE$_ZZN4cute7crd2crdINS_5tupleIJiiiNS_1CILi0EEEEEENS1_IJNS2_ILi32EEENS2_ILi4EEENS2_ILi2EEENS2_ILi1EEEEEENS1_IJS8_S8_S8_S8_EEEEEDaRKT_RKT0_RKT1_ENKUlRKT_RKT0_RKT1_E_clIiS7_S8_EEDaSM_SP_SS_)
$_ZN7cutlass13device_kernelIN5flash19enable_sm80_to_sm89INS1_16FlashAttnBwdSm80INS1_25CollectiveMainloopBwdSm80ILi2ELi2EN4cute5tupleIJNS5_1CILi128EEES8_NS7_ILi64EEEEEENS_10bfloat16_tEfNS_4arch4Sm80ELb0ELb0ELb1ELb0ELb0ELb0ELb0ELb0ELi2ELi4ELi4ELi4ELb0EEENS1_24CollectiveEpilogueBwdGQAISA_fSD_Li256ELb0ELb0EEENS1_19SingleTileSchedulerILb0ELb0ELb0ELi128EEEEEEEEEvNT_6ParamsE$_ZZN4cute7crd2crdINS_5tupleIJiiiNS_1CILi0EEEEEENS1_IJNS2_ILi32EEENS2_ILi4EEENS2_ILi2EEENS2_ILi1EEEEEENS1_IJS8_S8_S8_S8_EEEEEDaRKT_RKT0_RKT1_ENKUlRKT_RKT0_RKT1_E_clIiS7_S8_EEDaSM_SP_SS_:
[----:B------:R-:W-:-:S04]  /*e1c0*/  MOV R3, 0x0 ;  /* 0x0000000000037802 */ /* 0x000fc80000000f00 */
[----:B------:R-:W-:Y:S05]  /*e1d0*/  RET.REL.NODEC R2 `(_ZN7cutlass13device_kernelIN5flash19enable_sm80_to_sm89INS1_16FlashAttnBwdSm80INS1_25CollectiveMainloopBwdSm80ILi2ELi2EN4cute5tupleIJNS5_1CILi128EEES8_NS7_ILi64EEEEEENS_10bfloat16_tEfNS_4arch4Sm80ELb0ELb0ELb1ELb0ELb0ELb0ELb0ELb0ELi2ELi4ELi4ELi4ELb0EEENS1_24CollectiveEpilogueBwdGQAISA_fSD_Li256ELb0ELb0EEENS1_19SingleTileSchedulerILb0ELb0ELb0ELi128EEEEEEEEEvNT_6ParamsE) ;  /* 0xffff1e2002007950 */ /* 0x000fea0003c3ffff */
        .type           $_ZN7cutlass13device_kernelIN5flash19enable_sm80_to_sm89INS1_16FlashAttnBwdSm80INS1_25CollectiveMainloopBwdSm80ILi2ELi2EN4cute5tupleIJNS5_1CILi128EEES8_NS7_ILi64EEEEEENS_10bfloat16_tEfNS_4arch4Sm80ELb0ELb0ELb1ELb0ELb0ELb0ELb0ELb0ELi2ELi4ELi4ELi4ELb0EEENS1_24CollectiveEpilogueBwdGQAISA_fSD_Li256ELb0ELb0EEENS1_19SingleTileSchedulerILb0ELb0ELb0ELi128EEEEEEEEEvNT_6ParamsE$_ZZN4cute7flattenINS_5tupleIJNS1_IJNS_1CILi0EEENS1_IJNS2_ILi1EEENS2_ILi512EEEiEEEEEENS2_ILi4096EEENS1_IJiNS2_ILi8192EEEEEEEEEEEDaRKT_ENKUlRKT_E_clIS7_EEDaSH_,@function
        .size           $_ZN7cutlass13device_kernelIN5flash19enable_sm80_to_sm89INS1_16FlashAttnBwdSm80INS1_25CollectiveMainloopBwdSm80ILi2ELi2EN4cute5tupleIJNS5_1CILi128EEES8_NS7_ILi64EEEEEENS_10bfloat16_tEfNS_4arch4Sm80ELb0ELb0ELb1ELb0ELb0ELb0ELb0ELb0ELi2ELi4ELi4ELi4ELb0EEENS1_24CollectiveEpilogueBwdGQAISA_fSD_Li256ELb0ELb0EEENS1_19SingleTileSchedulerILb0ELb0ELb0ELi128EEEEEEEEEvNT_6ParamsE$_ZZN4cute7flattenINS_5tupleIJNS1_IJNS_1CILi0EEENS1_IJNS2_ILi1EEENS2_ILi512EEEiEEEEEENS2_ILi4096EEENS1_IJiNS2_ILi8192EEEEEEEEEEEDaRKT_ENKUlRKT_E_clIS7_EEDaSH_,($_ZN7cutlass13device_kernelIN5flash19enable_sm80_to_sm89INS1_16FlashAttnBwdSm80INS1_25CollectiveMainloopBwdSm80ILi2ELi2EN4cute5tupleIJNS5_1CILi128EEES8_NS7_ILi64EEEEEENS_10bfloat16_tEfNS_4arch4Sm80ELb0ELb0ELb1ELb0ELb0ELb0ELb0ELb0ELi2ELi4ELi4ELi4ELb0EEENS1_24CollectiveEpilogueBwdGQAISA_fSD_Li256ELb0ELb0EEENS1_19SingleTileSchedulerILb0ELb0ELb0ELi128EEEEEEEEEvNT_6ParamsE$_ZZN4cute7flattenINS_5tupleIJNS1_IJNS_1CILi0EEENS1_IJNS2_ILi1EEENS2_ILi512EEEiEEEEEENS2_ILi4096EEENS1_IJiNS2_ILi8192EEEEEEEEEEEDaRKT_ENKUlRKT_E_clISA_EEDaSH_ - $_ZN7cutlass13device_kernelIN5flash19enable_sm80_to_sm89INS1_16FlashAttnBwdSm80INS1_25CollectiveMainloopBwdSm80ILi2ELi2EN4cute5tupleIJNS5_1CILi128EEES8_NS7_ILi64EEEEEENS_10bfloat16_tEfNS_4arch4Sm80ELb0ELb0ELb1ELb0ELb0ELb0ELb0ELb0ELi2ELi4ELi4ELi4ELb0EEENS1_24CollectiveEpilogueBwdGQAISA_fSD_Li256ELb0ELb0EEENS1_19SingleTileSchedulerILb0ELb0ELb0ELi128EEEEEEEEEvNT_6ParamsE$_ZZN4cute7flattenINS_5tupleIJNS1_IJNS_1CILi0EEENS1_IJNS2_ILi1EEENS2_ILi512EEEiEEEEEENS2_ILi4096EEENS1_IJiNS2_ILi8192EEEEEEEEEEEDaRKT_ENKUlRKT_E_clIS7_EEDaSH_)
$_ZN7cutlass13device_kernelIN5flash19enable_sm80_to_sm89INS1_16FlashAttnBwdSm80INS1_25CollectiveMainloopBwdSm80ILi2ELi2EN4cute5tupleIJNS5_1CILi128EEES8_NS7_ILi64EEEEEENS_10bfloat16_tEfNS_4arch4Sm80ELb0ELb0ELb1ELb0ELb0ELb0ELb0ELb0ELi2ELi4ELi4ELi4ELb0EEENS1_24CollectiveEpilogueBwdGQAISA_fSD_Li256ELb0ELb0EEENS1_19SingleTileSchedulerILb0ELb0ELb0ELi128EEEEEEEEEvNT_6ParamsE$_ZZN4cute7flattenINS_5tupleIJNS1_IJNS_1CILi0EEENS1_IJNS2_ILi1EEENS2_ILi512EEEiEEEEEENS2_ILi4096EEENS1_IJiNS2_ILi8192EEEEEEEEEEEDaRKT_ENKUlRKT_E_clIS7_EEDaSH_:
[----:B------:R-:W-:-:S06]  /*e1e0*/  IADD3 R3, R44, -c[0x0][0x20], RZ ;  /* 0x800008002c037a10 */ /* 0x000fcc0007ffe0ff */
[----:B------:R-:W5:Y:S01]  /*e1f0*/  LDL R3, [R3] ;  /* 0x0000000003037983 */ /* 0x000f620000100800 */
[----:B------:R-:W-:-:S03]  /*e200*/  MOV R2, 0xe220 ;  /* 0x0000e22000027802 */ /* 0x000fc60000000f00 */
[----:B-----5:R-:W-:Y:S05]  /*e210*/  CALL.REL.NOINC `($_ZN7cutlass13device_kernelIN5flash19enable_sm80_to_sm89INS1_16FlashAttnBwdSm80INS1_25CollectiveMainloopBwdSm80ILi2ELi2EN4cute5tupleIJNS5_1CILi128EEES8_NS7_ILi64EEEEEENS_10bfloat16_tEfNS_4arch4Sm80ELb0ELb0ELb1ELb0ELb0ELb0ELb0ELb0ELi2ELi4ELi4ELi4ELb0EEENS1_24CollectiveEpilogueBwdGQAISA_fSD_Li256ELb0ELb0EEENS1_19SingleTileSchedulerILb0ELb0ELb0ELi128EEEEEEEEEvNT_6ParamsE$_ZZN4cute16flatten_to_tupleINS_5tupleIJNS_1CILi0EEENS1_IJNS2_ILi1EEENS2_ILi512EEEiEEEEEEEEDaRKT_ENKUlRKT_E_clIS6_EEDaSD_) ;  /* 0xffffd3d000007944 */ /* 0x020fea0003c3ffff */
[----:B------:R-:W-:Y:S02]  /*e220*/  MOV R10, 0xe240 ;  /* 0x0000e240000a7802 */ /* 0x000fe40000000f00 */
[----:B------:R-:W-:Y:S05]  /*e230*/  CALL.REL.NOINC `($_ZN7cutlass13device_kernelIN5flash19enable_sm80_to_sm89INS1_16FlashAttnBwdSm80INS1_25CollectiveMainloopBwdSm80ILi2ELi2EN4cute5tupleIJNS5_1CILi128EEES8_NS7_ILi64EEEEEENS_10bfloat16_tEfNS_4arch4Sm80ELb0ELb0ELb1ELb0ELb0ELb0ELb0ELb0ELi2ELi4ELi4ELi4ELb0EEENS1_24CollectiveEpilogueBwdGQAISA_fSD_Li256ELb0ELb0EEENS1_19SingleTileSchedulerILb0ELb0ELb0ELi128EEEEEEEEEvNT_6ParamsE$_ZZN4cute12filter_tupleINS_5tupleIJNS_1CILi0EEENS1_IJNS2_ILi1EEENS2_ILi512EEEiEEEEEEZNS_16flatten_to_tupleIS7_EEDaRKT_EUlRKT_E_EEDaSB_OT0_ENKUlDpSE_E_clIJNS1_IJS3_EEES6_EEEDaSI_) ;  /* 0xffffc84000007944 */ /* 0x000fea0003c3ffff */
[----:B------:R-:W-:Y:S02]  /*e240*/  MOV R7, 0x0 ;  /* 0x0000000000077802 */ /* 0x000fe40000000f00 */
[----:B-----5:R-:W-:Y:S02]  /*e250*/  MOV R10, R2 ;  /* 0x00000002000a7202 */ /* 0x020fe40000000f00 */
[----:B------:R-:W-:Y:S05]  /*e260*/  RET.REL.NODEC R6 `(_ZN7cutlass13device_kernelIN5flash19enable_sm80_to_sm89INS1_16FlashAttnBwdSm80INS1_25CollectiveMainloopBwdSm80ILi2ELi2EN4cute5tupleIJNS5_1CILi128EEES8_NS7_ILi64EEEEEENS_10bfloat16_tEfNS_4arch4Sm80ELb0ELb0ELb1ELb0ELb0ELb0ELb0ELb0ELi2ELi4ELi4ELi4ELb0EEENS1_24CollectiveEpilogueBwdGQAISA_fSD_Li256ELb0ELb0EEENS1_19SingleTileSchedulerILb0ELb0ELb0ELi128EEEEEEEEEvNT_6ParamsE) ;  /* 0xffff1d9006007950 */ /* 0x000fea0003c3ffff */
        .type           $_ZN7cutlass13device_kernelIN5flash19enable_sm80_to_sm89INS1_16FlashAttnBwdSm80INS1_25CollectiveMainloopBwdSm80ILi2ELi2EN4cute5tupleIJNS5_1CILi128EEES8_NS7_ILi64EEEEEENS_10bfloat16_tEfNS_4arch4Sm80ELb0ELb0ELb1ELb0ELb0ELb0ELb0ELb0ELi2ELi4ELi4ELi4ELb0EEENS1_24CollectiveEpilogueBwdGQAISA_fSD_Li256ELb0ELb0EEENS1_19SingleTileSchedulerILb0ELb0ELb0ELi128EEEEEEEEEvNT_6ParamsE$_ZZN4cute7flattenINS_5tupleIJNS1_IJNS_1CILi0EEENS1_IJNS2_ILi1EEENS2_ILi512EEEiEEEEEENS2_ILi4096EEENS1_IJiNS2_ILi8192EEEEEEEEEEEDaRKT_ENKUlRKT_E_clISA_EEDaSH_,@function
        .size           $_ZN7cutlass13device_kernelIN5flash19enable_sm80_to_sm89INS1_16FlashAttnBwdSm80INS1_25CollectiveMainloopBwdSm80ILi2ELi2EN4cute5tupleIJNS5_1CILi128EEES8_NS7_ILi64EEEEEENS_10bfloat16_tEfNS_4arch4Sm80ELb0ELb0ELb1ELb0ELb0ELb0ELb0ELb0ELi2ELi4ELi4ELi4ELb0EEENS1_24CollectiveEpilogueBwdGQAISA_fSD_Li256ELb0ELb0EEENS1_19SingleTileSchedulerILb0ELb0ELb0ELi128EEEEEEEEEvNT_6ParamsE$_ZZN4cute7flattenINS_5tupleIJNS1_IJNS_1CILi0EEENS1_IJNS2_ILi1EEENS2_ILi512EEEiEEEEEENS2_ILi4096EEENS1_IJiNS2_ILi8192EEEEEEEEEEEDaRKT_ENKUlRKT_E_clISA_EEDaSH_,($_ZN7cutlass13device_kernelIN5flash19enable_sm80_to_sm89INS1_16FlashAttnBwdSm80INS1_25CollectiveMainloopBwdSm80ILi2ELi2EN4cute5tupleIJNS5_1CILi128EEES8_NS7_ILi64EEEEEENS_10bfloat16_tEfNS_4arch4Sm80ELb0ELb0ELb1ELb0ELb0ELb0ELb0ELb0ELi2ELi4ELi4ELi4ELb0EEENS1_24CollectiveEpilogueBwdGQAISA_fSD_Li256ELb0ELb0EEENS1_19SingleTileSchedulerILb0ELb0ELb0ELi128EEEEEEEEEvNT_6ParamsE$_ZZN4cute7flattenINS_5tupleIJNS_1CILi1EEENS1_IJNS2_ILi8EEEiiEEENS2_ILi64EEENS1_IJiNS2_ILi144EEENS2_ILi288EEEEEENS2_ILi512EEEEEEEEDaRKT_ENKUlRKT_E_clIS5_EEDaSH_ - $_ZN7cutlass13device_kernelIN5flash19enable_sm80_to_sm89INS1_16FlashAttnBwdSm80INS1_25CollectiveMainloopBwdSm80ILi2ELi2EN4cute5tupleIJNS5_1CILi128EEES8_NS7_ILi64EEEEEENS_10bfloat16_tEfNS_4arch4Sm80ELb0ELb0ELb1ELb0ELb0ELb0ELb0ELb0ELi2ELi4ELi4ELi4ELb0EEENS1_24CollectiveEpilogueBwdGQAISA_fSD_Li256ELb0ELb0EEENS1_19SingleTileSchedulerILb0ELb0ELb0ELi128EEEEEEEEEvNT_6ParamsE$_ZZN4cute7flattenINS_5tupleIJNS1_IJNS_1CILi0EEENS1_IJNS2_ILi1EEENS2_ILi512EEEiEEEEEENS2_ILi4096EEENS1_IJiNS2_ILi8192EEEEEEEEEEEDaRKT_ENKUlRKT_E_clISA_EEDaSH_)
$_ZN7cutlass13device_kernelIN5flash19enable_sm80_to_sm89INS1_16FlashAttnBwdSm80INS1_25CollectiveMainloopBwdSm80ILi2ELi2EN4cute5tupleIJNS5_1CILi128EEES8_NS7_ILi64EEEEEENS_10bfloat16_tEfNS_4arch4Sm80ELb0ELb0ELb1ELb0ELb0ELb0ELb0ELb0ELi2ELi4ELi4ELi4ELb0EEENS1_24CollectiveEpilogueBwdGQAISA_fSD_Li256ELb0ELb0EEENS1_19SingleTileSchedulerILb0ELb0ELb0ELi128EEEEEEEEEvNT_6ParamsE$_ZZN4cute7flattenINS_5tupleIJNS1_IJNS_1CILi0EEENS1_IJNS2_ILi1EEENS2_ILi512EEEiEEEEEENS2_ILi4096EEENS1_IJiNS2_ILi8192EEEEEEEEEEEDaRKT_ENKUlRKT_E_clISA_EEDaSH_:
[----:B------:R-:W-:Y:S02]  /*e270*/  MOV R6, R2 ;  /* 0x0000000200067202 */ /* 0x000fe40000000f00 */
[----:B------:R-:W-:-:S04]  /*e280*/  MOV R7, 0x0 ;  /* 0x0000000000077802 */ /* 0x000fc80000000f00 */
[----:B------:R-:W-:Y:S05]  /*e290*/  RET.REL.NODEC R6 `(_ZN7cutlass13device_kernelIN5flash19enable_sm80_to_sm89INS1_16FlashAttnBwdSm80INS1_25CollectiveMainloopBwdSm80ILi2ELi2EN4cute5tupleIJNS5_1CILi128EEES8_NS7_ILi64EEEEEENS_10bfloat16_tEfNS_4arch4Sm80ELb0ELb0ELb1ELb0ELb0ELb0ELb0ELb0ELi2ELi4ELi4ELi4ELb0EEENS1_24CollectiveEpilogueBwdGQAISA_fSD_Li256ELb0ELb0EEENS1_19SingleTileSchedulerILb0ELb0ELb0ELi128EEEEEEEEEvNT_6ParamsE) ;  /* 0xffff1d6006007950 */ /* 0x000fea0003c3ffff */
        .type           $_ZN7cutlass13device_kernelIN5flash19enable_sm80_to_sm89INS1_16FlashAttnBwdSm80INS1_25CollectiveMainloopBwdSm80ILi2ELi2EN4cute5tupleIJNS5_1CILi128EEES8_NS7_ILi64EEEEEENS_10bfloat16_tEfNS_4arch4Sm80ELb0ELb0ELb1ELb0ELb0ELb0ELb0ELb0ELi2ELi4ELi4ELi4ELb0EEENS1_24CollectiveEpilogueBwdGQAISA_fSD_Li256ELb0ELb0EEENS1_19SingleTileSchedulerILb0ELb0ELb0ELi128EEEEEEEEEvNT_6ParamsE$_ZZN4cute7flattenINS_5tupleIJNS_1CILi1EEENS1_IJNS2_ILi8EEEiiEEENS2_ILi64EEENS1_IJiNS2_ILi144EEENS2_ILi288EEEEEENS2_ILi512EEEEEEEEDaRKT_ENKUlRKT_E_clIS5_EEDaSH_,@function
        .size           $_ZN7cutlass13device_kernelIN5flash19enable_sm80_to_sm89INS1_16FlashAttnBwdSm80INS1_25CollectiveMainloopBwdSm80ILi2ELi2EN4cute5tupleIJNS5_1CILi128EEES8_NS7_ILi64EEEEEENS_10bfloat16_tEfNS_4arch4Sm80ELb0ELb0ELb1ELb0ELb0ELb0ELb0ELb0ELi2ELi4ELi4ELi4ELb0EEENS1_24CollectiveEpilogueBwdGQAISA_fSD_Li256ELb0ELb0EEENS1_19SingleTileSchedulerILb0ELb0ELb0ELi128EEEEEEEEEvNT_6ParamsE$_ZZN4cute7flattenINS_5tupleIJNS_1CILi1EEENS1_IJNS2_ILi8EEEiiEEENS2_ILi64EEENS1_IJiNS2_ILi144EEENS2_ILi288EEEEEENS2_ILi512EEEEEEEEDaRKT_ENKUlRKT_E_clIS5_EEDaSH_,($_ZN7cutlass13device_kernelIN5flash19enable_sm80_to_sm89INS1_16FlashAttnBwdSm80INS1_25CollectiveMainloopBwdSm80ILi2ELi2EN4cute5tupleIJNS5_1CILi128EEES8_NS7_ILi64EEEEEENS_10bfloat16_tEfNS_4arch4Sm80ELb0ELb0ELb1ELb0ELb0ELb0ELb0ELb0ELi2ELi4ELi4ELi4ELb0EEENS1_24CollectiveEpilogueBwdGQAISA_fSD_Li256ELb0ELb0EEENS1_19SingleTileSchedulerILb0ELb0ELb0ELi128EEEEEEEEEvNT_6ParamsE$_ZZN4cute7flattenINS_5tupleIJNS_1CILi1EEENS1_IJNS2_ILi8EEEiiEEENS2_ILi64EEENS1_IJiNS2_ILi144EEENS2_ILi288EEEEEENS2_ILi512EEEEEEEEDaRKT_ENKUlRKT_E_clIS9_EEDaSH_ - $_ZN7cutlass13device_kernelIN5flash19enable_sm80_to_sm89INS1_16FlashAttnBwdSm80INS1_25CollectiveMainloopBwdSm80ILi2ELi2EN4cute5tupleIJNS5_1CILi128EEES8_NS7_ILi64EEEEEENS_10bfloat16_tEfNS_4arch4Sm80ELb0ELb0ELb1ELb0ELb0ELb0ELb0ELb0ELi2ELi4ELi4ELi4ELb0EEENS1_24CollectiveEpilogueBwdGQAISA_fSD_Li256ELb0ELb0EEENS1_19SingleTileSchedulerILb0ELb0ELb0ELi128EEEEEEEEEvNT_6ParamsE$_ZZN4cute7flattenINS_5tupleIJNS_1CILi1EEENS1_IJNS2_ILi8EEEiiEEENS2_ILi64EEENS1_IJiNS2_ILi144EEENS2_ILi288EEEEEENS2_ILi512EEEEEEEEDaRKT_ENKUlRKT_E_clIS5_EEDaSH_)
$_ZN7cutlass13device_kernelIN5flash19enable_sm80_to_sm89INS1_16FlashAttnBwdSm80INS1_25CollectiveMainloopBwdSm80ILi2ELi2EN4cute5tupleIJNS5_1CILi128EEES8_NS7_ILi64EEEEEENS_10bfloat16_tEfNS_4arch4Sm80ELb0ELb0ELb1ELb0ELb0ELb0ELb0ELb0ELi2ELi4ELi4ELi4ELb0EEENS1_24CollectiveEpilogueBwdGQAISA_fSD_Li256ELb0ELb0EEENS1_19SingleTileSchedulerILb0ELb0ELb0ELi128EEEEEEEEEvNT_6ParamsE$_ZZN4cute7flattenINS_5tupleIJNS_1CILi1EEENS1_IJNS2_ILi8EEEiiEEENS2_ILi64EEENS1_IJiNS2_ILi144EEENS2_ILi288EEEEEENS2_ILi512EEEEEEEEDaRKT_ENKUlRKT_E_clIS5_EEDaSH_:
[----:B------:R-:W-:-:S04]  /*e2a0*/  MOV R5, 0x0 ;  /* 0x0000000000057802 */ /* 0x000fc80000000f00 */
[----:B------:R-:W-:Y:S05]  /*e2b0*/  RET.REL.NODEC R4 `(_ZN7cutlass13device_kernelIN5flash19enable_sm80_to_sm89INS1_16FlashAttnBwdSm80INS1_25CollectiveMainloopBwdSm80ILi2ELi2EN4cute5tupleIJNS5_1CILi128EEES8_NS7_ILi64EEEEEENS_10bfloat16_tEfNS_4arch4Sm80ELb0ELb0ELb1ELb0ELb0ELb0ELb0ELb0ELi2ELi4ELi4ELi4ELb0EEENS1_24CollectiveEpilogueBwdGQAISA_fSD_Li256ELb0ELb0EEENS1_19SingleTileSchedulerILb0ELb0ELb0ELi128EEEEEEEEEvNT_6ParamsE) ;  /* 0xffff1d4004007950 */ /* 0x000fea0003c3ffff */
        .type           $_ZN7cutlass13device_kernelIN5flash19enable_sm80_to_sm89INS1_16FlashAttnBwdSm80INS1_25CollectiveMainloopBwdSm80ILi2ELi2EN4cute5tupleIJNS5_1CILi128EEES8_NS7_ILi64EEEEEENS_10bfloat16_tEfNS_4arch4Sm80ELb0ELb0ELb1ELb0ELb0ELb0ELb0ELb0ELi2ELi4ELi4ELi4ELb0EEENS1_24CollectiveEpilogueBwdGQAISA_fSD_Li256ELb0ELb0EEENS1_19SingleTileSchedulerILb0ELb0ELb0ELi128EEEEEEEEEvNT_6ParamsE$_ZZN4cute7flattenINS_5tupleIJNS_1CILi1EEENS1_IJNS2_ILi8EEEiiEEENS2_ILi64EEENS1_IJiNS2_ILi144EEENS2_ILi288EEEEEENS2_ILi512EEEEEEEEDaRKT_ENKUlRKT_E_clIS9_EEDaSH_,@function
        .size           $_ZN7cutlass13device_kernelIN5flash19enable_sm80_to_sm89INS1_16FlashAttnBwdSm80INS1_25CollectiveMainloopBwdSm80ILi2ELi2EN4cute5tupleIJNS5_1CILi128EEES8_NS7_ILi64EEEEEENS_10bfloat16_tEfNS_4arch4Sm80ELb0ELb0ELb1ELb0ELb0ELb0ELb0ELb0ELi2ELi4ELi4ELi4ELb0EEENS1_24CollectiveEpilogueBwdGQAISA_fSD_Li256ELb0ELb0EEENS1_19SingleTileSchedulerILb0ELb0ELb0ELi128EEEEEEEEEvNT_6ParamsE$_ZZN4cute7flattenINS_5tupleIJNS_1CILi1EEENS1_IJNS2_ILi8EEEiiEEENS2_ILi64EEENS1_IJiNS2_ILi144EEENS2_ILi288EEEEEENS2_ILi512EEEEEEEEDaRKT_ENKUlRKT_E_clIS9_EEDaSH_,($_ZN7cutlass13device_kernelIN5flash19enable_sm80_to_sm89INS1_16FlashAttnBwdSm80INS1_25CollectiveMainloopBwdSm80ILi2ELi2EN4cute5tupleIJNS5_1CILi128EEES8_NS7_ILi64EEEEEENS_10bfloat16_tEfNS_4arch4Sm80ELb0ELb0ELb1ELb0ELb0ELb0ELb0ELb0ELi2ELi4ELi4ELi4ELb0EEENS1_24CollectiveEpilogueBwdGQAISA_fSD_Li256ELb0ELb0EEENS1_19SingleTileSchedulerILb0ELb0ELb0ELi128EEEEEEEEEvNT_6ParamsE$_ZZN4cute7flattenINS_5tupleIJNS_1CILi1EEENS1_IJiiiEEENS2_ILi64EEENS1_IJNS2_ILi72EEENS2_ILi144EEENS2_ILi288EEEEEENS2_ILi512EEEEEEEEDaRKT_ENKUlRKT_E_clIS4_EEDaSH_ - $_ZN7cutlass13device_kernelIN5flash19enable_sm80_to_sm89INS1_16FlashAttnBwdSm80INS1_25CollectiveMainloopBwdSm80ILi2ELi2EN4cute5tupleIJNS5_1CILi128EEES8_NS7_ILi64EEEEEENS_10bfloat16_tEfNS_4arch4Sm80ELb0ELb0ELb1ELb0ELb0ELb0ELb0ELb0ELi2ELi4ELi4ELi4ELb0EEENS1_24CollectiveEpilogueBwdGQAISA_fSD_Li256ELb0ELb0EEENS1_19SingleTileSchedulerILb0ELb0ELb0ELi128EEEEEEEEEvNT_6ParamsE$_ZZN4cute7flattenINS_5tupleIJNS_1CILi1EEENS1_IJNS2_ILi8EEEiiEEENS2_ILi64EEENS1_IJiNS2_ILi144EEENS2_ILi288EEEEEENS2_ILi512EEEEEEEEDaRKT_ENKUlRKT_E_clIS9_EEDaSH_)
$_ZN7cutlass13device_kernelIN5flash19enable_sm80_to_sm89INS1_16FlashAttnBwdSm80INS1_25CollectiveMainloopBwdSm80ILi2ELi2EN4cute5tupleIJNS5_1CILi128EEES8_NS7_ILi64EEEEEENS_10bfloat16_tEfNS_4arch4Sm80ELb0ELb0ELb1ELb0ELb0ELb0ELb0ELb0ELi2ELi4ELi4ELi4ELb0EEENS1_24CollectiveEpilogueBwdGQAISA_fSD_Li256ELb0ELb0EEENS1_19SingleTileSchedulerILb0ELb0ELb0ELi128EEEEEEEEEvNT_6ParamsE$_ZZN4cute7flattenINS_5tupleIJNS_1CILi1EEENS1_IJNS2_ILi8EEEiiEEENS2_ILi64EEENS1_IJiNS2_ILi144EEENS2_ILi288EEEEEENS2_ILi512EEEEEEEEDaRKT_ENKUlRKT_E_clIS9_EEDaSH_:
[----:B------:R-:W-:Y:S02]  /*e2c0*/  MOV R2, R5 ;  /* 0x0000000500027202 */ /* 0x000fe40000000f00 */
[----:B------:R-:W-:-:S04]  /*e2d0*/  MOV R5, 0x0 ;  /* 0x0000000000057802 */ /* 0x000fc80000000f00 */
[----:B------:R-:W-:Y:S05]  /*e2e0*/  RET.REL.NODEC R4 `(_ZN7cutlass13device_kernelIN5flash19enable_sm80_to_sm89INS1_16FlashAttnBwdSm80INS1_25CollectiveMainloopBwdSm80ILi2ELi2EN4cute5tupleIJNS5_1CILi128EEES8_NS7_ILi64EEEEEENS_10bfloat16_tEfNS_4arch4Sm80ELb0ELb0ELb1ELb0ELb0ELb0ELb0ELb0ELi2ELi4ELi4ELi4ELb0EEENS1_24CollectiveEpilogueBwdGQAISA_fSD_Li256ELb0ELb0EEENS1_19SingleTileSchedulerILb0ELb0ELb0ELi128EEEEEEEEEvNT_6ParamsE) ;  /* 0xffff1d1004007950 */ /* 0x000fea0003c3ffff */
        .type           $_ZN7cutlass13device_kernelIN5flash19enable_sm80_to_sm89INS1_16FlashAttnBwdSm80INS1_25CollectiveMainloopBwdSm80ILi2ELi2EN4cute5tupleIJNS5_1CILi128EEES8_NS7_ILi64EEEEEENS_10bfloat16_tEfNS_4arch4Sm80ELb0ELb0ELb1ELb0ELb0ELb0ELb0ELb0ELi2ELi4ELi4ELi4ELb0EEENS1_24CollectiveEpilogueBwdGQAISA_fSD_Li256ELb0ELb0EEENS1_19SingleTileSchedulerILb0ELb0ELb0ELi128EEEEEEEEEvNT_6ParamsE$_ZZN4cute7flattenINS_5tupleIJNS_1CILi1EEENS1_IJiiiEEENS2_ILi64EEENS1_IJNS2_ILi72EEENS2_ILi144EEENS2_ILi288EEEEEENS2_ILi512EEEEEEEEDaRKT_ENKUlRKT_E_clIS4_EEDaSH_,@function
        .size           $_ZN7cutlass13device_kernelIN5flash19enable_sm80_to_sm89INS1_16FlashAttnBwdSm80INS1_25CollectiveMainloopBwdSm80ILi2ELi2EN4cute5tupleIJNS5_1CILi128EEES8_NS7_ILi64EEEEEENS_10bfloat16_tEfNS_4arch4Sm80ELb0ELb0ELb1ELb0ELb0ELb0ELb0ELb0ELi2ELi4ELi4ELi4ELb0EEENS1_24CollectiveEpilogueBwdGQAISA_fSD_Li256ELb0ELb0EEENS1_19SingleTileSchedulerILb0ELb0ELb0ELi128EEEEEEEEEvNT_6ParamsE$_ZZN4cute7flattenINS_5tupleIJNS_1CILi1EEENS1_IJiiiEEENS2_ILi64EEENS1_IJNS2_ILi72EEENS2_ILi144EEENS2_ILi288EEEEEENS2_ILi512EEEEEEEEDaRKT_ENKUlRKT_E_clIS4_EEDaSH_,($_ZN7cutlass13device_kernelIN5flash19enable_sm80_to_sm89INS1_16FlashAttnBwdSm80INS1_25CollectiveMainloopBwdSm80ILi2ELi2EN4cute5tupleIJNS5_1CILi128EEES8_NS7_ILi64EEEEEENS_10bfloat16_tEfNS_4arch4Sm80ELb0ELb0ELb1ELb0ELb0ELb0ELb0ELb0ELi2ELi4ELi4ELi4ELb0EEENS1_24CollectiveEpilogueBwdGQAISA_fSD_Li256ELb0ELb0EEENS1_19SingleTileSchedulerILb0ELb0ELb0ELi128EEEEEEEEEvNT_6ParamsE$_ZZN4cute7idx2crdINS_5tupleIJiiNS_1CILi0EEEEEENS1_IJNS1_IJNS2_ILi4EEENS2_ILi8EEEEEENS2_ILi2EEENS2_ILi1EEEEEEEEDaRKT_RKT0_ENKUlRKT_RKT0_E_clIiS7_EEDaSJ_SM_ - $_ZN7cutlass13device_kernelIN5flash19enable_sm80_to_sm89INS1_16FlashAttnBwdSm80INS1_25CollectiveMainloopBwdSm80ILi2ELi2EN4cute5tupleIJNS5_1CILi128EEES8_NS7_ILi64EEEEEENS_10bfloat16_tEfNS_4arch4Sm80ELb0ELb0ELb1ELb0ELb0ELb0ELb0ELb0ELi2ELi4ELi4ELi4ELb0EEENS1_24CollectiveEpilogueBwdGQAISA_fSD_Li256ELb0ELb0EEENS1_19SingleTileSchedulerILb0ELb0ELb0ELi128EEEEEEEEEvNT_6ParamsE$_ZZN4cute7flattenINS_5tupleIJNS_1CILi1EEENS1_IJiiiEEENS2_ILi64EEENS1_IJNS2_ILi72EEENS2_ILi144EEENS2_ILi288EEEEEENS2_ILi512EEEEEEEEDaRKT_ENKUlRKT_E_clIS4_EEDaSH_)
$_ZN7cutlass13device_kernelIN5flash19enable_sm80_to_sm89INS1_16FlashAttnBwdSm80INS1_25CollectiveMainloopBwdSm80ILi2ELi2EN4cute5tupleIJNS5_1CILi128EEES8_NS7_ILi64EEEEEENS_10bfloat16_tEfNS_4arch4Sm80ELb0ELb0ELb1ELb0ELb0ELb0ELb0ELb0ELi2ELi4ELi4ELi4ELb0EEENS1_24CollectiveEpilogueBwdGQAISA_fSD_Li256ELb0ELb0EEENS1_19SingleTileSchedulerILb0ELb0ELb0ELi128EEEEEEEEEvNT_6ParamsE$_ZZN4cute7flattenINS_5tupleIJNS_1CILi1EEENS1_IJiiiEEENS2_ILi64EEENS1_IJNS2_ILi72EEENS2_ILi144EEENS2_ILi288EEEEEENS2_ILi512EEEEEEEEDaRKT_ENKUlRKT_E_clIS4_EEDaSH_:
[----:B------:R-:W-:Y:S02]  /*e2f0*/  MOV R6, R4 ;  /* 0x0000000400067202 */ /* 0x000fe40000000f00 */
[----:B------:R-:W-:-:S04]  /*e300*/  MOV R7, 0x0 ;  /* 0x0000000000077802 */ /* 0x000fc80000000f00 */
[----:B------:R-:W-:Y:S05]  /*e310*/  RET.REL.NODEC R6 `(_ZN7cutlass13device_kernelIN5flash19enable_sm80_to_sm89INS1_16FlashAttnBwdSm80INS1_25CollectiveMainloopBwdSm80ILi2ELi2EN4cute5tupleIJNS5_1CILi128EEES8_NS7_ILi64EEEEEENS_10bfloat16_tEfNS_4arch4Sm80ELb0ELb0ELb1ELb0ELb0ELb0ELb0ELb0ELi2ELi4ELi4ELi4ELb0EEENS1_24CollectiveEpilogueBwdGQAISA_fSD_Li256ELb0ELb0EEENS1_19SingleTileSchedulerILb0ELb0ELb0ELi128EEEEEEEEEvNT_6ParamsE) ;  /* 0xffff1ce006007950 */ /* 0x000fea0003c3ffff */
        .type           $_ZN7cutlass13device_kernelIN5flash19enable_sm80_to_sm89INS1_16FlashAttnBwdSm80INS1_25CollectiveMainloopBwdSm80ILi2ELi2EN4cute5tupleIJNS5_1CILi128EEES8_NS7_ILi64EEEEEENS_10bfloat16_tEfNS_4arch4Sm80ELb0ELb0ELb1ELb0ELb0ELb0ELb0ELb0ELi2ELi4ELi4ELi4ELb0EEENS1_24CollectiveEpilogueBwdGQAISA_fSD_Li256ELb0ELb0EEENS1_19SingleTileSchedulerILb0ELb0ELb0ELi128EEEEEEEEEvNT_6ParamsE$_ZZN4cute7idx2crdINS_5tupleIJiiNS_1CILi0EEEEEENS1_IJNS1_IJNS2_ILi4EEENS2_ILi8EEEEEENS2_ILi2EEENS2_ILi1EEEEEEEEDaRKT_RKT0_ENKUlRKT_RKT0_E_clIiS7_EEDaSJ_SM_,@function
        .size           $_ZN7cutlass13device_kernelIN5flash19enable_sm80_to_sm89INS1_16FlashAttnBwdSm80INS1_25CollectiveMainloopBwdSm80ILi2ELi2EN4cute5tupleIJNS5_1CILi128EEES8_NS7_ILi64EEEEEENS_10bfloat16_tEfNS_4arch4Sm80ELb0ELb0ELb1ELb0ELb0ELb0ELb0ELb0ELi2ELi4ELi4ELi4ELb0EEENS1_24CollectiveEpilogueBwdGQAISA_fSD_Li256ELb0ELb0EEENS1_19SingleTileSchedulerILb0ELb0ELb0ELi128EEEEEEEEEvNT_6ParamsE$_ZZN4cute7idx2crdINS_5tupleIJiiNS_1CILi0EEEEEENS1_IJNS1_IJNS2_ILi4EEENS2_ILi8EEEEEENS2_ILi2EEENS2_ILi1EEEEEEEEDaRKT_RKT0_ENKUlRKT_RKT0_E_clIiS7_EEDaSJ_SM_,($_ZN7cutlass13device_kernelIN5flash19enable_sm80_to_sm89INS1_16FlashAttnBwdSm80INS1_25CollectiveMainloopBwdSm80ILi2ELi2EN4cute5tupleIJNS5_1CILi128EEES8_NS7_ILi64EEEEEENS_10bfloat16_tEfNS_4arch4Sm80ELb0ELb0ELb1ELb0ELb0ELb0ELb0ELb0ELi2ELi4ELi4ELi4ELb0EEENS1_24CollectiveEpilogueBwdGQAISA_fSD_Li256ELb0ELb0EEENS1_19SingleTileSchedulerILb0ELb0ELb0ELi128EEEEEEEEEvNT_6ParamsE$_ZZN4cute7idx2crdINS_5tupleIJiiNS_1CILi0EEEEEENS1_IJNS1_IJNS2_ILi4EEENS2_ILi8EEEEEENS2_ILi2EEENS2_ILi1EEEEEEEEDaRKT_RKT0_ENKUlRKT_RKT0_E_clIiS8_EEDaSJ_SM_ - $_ZN7cutlass13device_kernelIN5flash19enable_sm80_to_sm89INS1_16FlashAttnBwdSm80INS1_25CollectiveMainloopBwdSm80ILi2ELi2EN4cute5tupleIJNS5_1CILi128EEES8_NS7_ILi64EEEEEENS_10bfloat16_tEfNS_4arch4Sm80ELb0ELb0ELb1ELb0ELb0ELb0ELb0ELb0ELi2ELi4ELi4ELi4ELb0EEENS1_24CollectiveEpilogueBwdGQAISA_fSD_Li256ELb0ELb0EEENS1_19SingleTileSchedulerILb0ELb0ELb0ELi128EEEEEEEEEvNT_6ParamsE$_ZZN4cute7idx2crdINS_5tupleIJiiNS_1CILi0EEEEEENS1_IJNS1_IJNS2_ILi4EEENS2_ILi8EEEEEENS2_ILi2EEENS2_ILi1EEEEEEEEDaRKT_RKT0_ENKUlRKT_RKT0_E_clIiS7_EEDaSJ_SM_)
$_ZN7cutlass13device_kernelIN5flash19enable_sm80_to_sm89INS1_16FlashAttnBwdSm80INS1_25CollectiveMainloopBwdSm80ILi2ELi2EN4cute5tupleIJNS5_1CILi128EEES8_NS7_ILi64EEEEEENS_10bfloat16_tEfNS_4arch4Sm80ELb0ELb0ELb1ELb0ELb0ELb0ELb0ELb0ELi2ELi4ELi4ELi4ELb0EEENS1_24CollectiveEpilogueBwdGQAISA_fSD_Li256ELb0ELb0EEENS1_19SingleTileSchedulerILb0ELb0ELb0ELi128EEEEEEEEEvNT_6ParamsE$_ZZN4cute7idx2crdINS_5tupleIJiiNS_1CILi0EEEEEENS1_IJNS1_IJNS2_ILi4EEENS2_ILi8EEEEEENS2_ILi2EEENS2_ILi1EEEEEEEEDaRKT_RKT0_ENKUlRKT_RKT0_E_clIiS7_EEDaSJ_SM_:
        /* <DEDUP_REMOVED lines=10> */
[----:B------:R-:W-:Y:S05]  /*e3c0*/  CALL.REL.NOINC `($_ZN7cutlass13device_kernelIN5flash19enable_sm80_to_sm89INS1_16FlashAttnBwdSm80INS1_25CollectiveMainloopBwdSm80ILi2ELi2EN4cute5tupleIJNS5_1CILi128EEES8_NS7_ILi64EEEEEENS_10bfloat16_tEfNS_4arch4Sm80ELb0ELb0ELb1ELb0ELb0ELb0ELb0ELb0ELi2ELi4ELi4ELi4ELb0EEENS1_24CollectiveEpilogueBwdGQAISA_fSD_Li256ELb0ELb0EEENS1_19SingleTileSchedulerILb0ELb0ELb0ELi128EEEEEEEEEvNT_6ParamsE$_ZN4cute5tupleIJiEEC2ERKi) ;  /* 0xffffbe2000007944 */ /* 0x000fea0003c3ffff */
[----:B------:R2:W5:Y:S01]  /*e3d0*/  LDL R73, [R1+0x1680] ;  /* 0x0016800001497983 */ /* 0x0005620000100800 */
[----:B-1----:R-:W-:Y:S01]  /*e3e0*/  IMAD.MOV.U32 R3, RZ, RZ, R8 ;  /* 0x000000ffff037224 */ /* 0x002fe200078e0008 */
[----:B------:R-:W-:-:S02]  /*e3f0*/  MOV R2, R9 ;  /* 0x0000000900027202 */ /* 0x000fc40000000f00 */
[----:B------:R-:W-:Y:S02]  /*e400*/  MOV R10, 0xe420 ;  /* 0x0000e420000a7802 */ /* 0x000fe40000000f00 */
[----:B--2--5:R-:W-:Y:S05]  /*e410*/  CALL.REL.NOINC `($_ZN7cutlass13device_kernelIN5flash19enable_sm80_to_sm89INS1_16FlashAttnBwdSm80INS1_25CollectiveMainloopBwdSm80ILi2ELi2EN4cute5tupleIJNS5_1CILi128EEES8_NS7_ILi64EEEEEENS_10bfloat16_tEfNS_4arch4Sm80ELb0ELb0ELb1ELb0ELb0ELb0ELb0ELb0ELi2ELi4ELi4ELi4ELb0EEENS1_24CollectiveEpilogueBwdGQAISA_fSD_Li256ELb0ELb0EEENS1_19SingleTileSchedulerILb0ELb0ELb0ELi128EEEEEEEEEvNT_6ParamsE$_ZN4cute5tupleIJiEEC2ERKi) ;  /* 0xffffbdd000007944 */ /* 0x024fea0003c3ffff */
[----:B------:R2:W5:Y:S01]  /*e420*/  LDL R8, [R1+0x1680] ;  /* 0x0016800001087983 */ /* 0x0005620000100800 */
[----:B-1----:R-:W-:Y:S01]  /*e430*/  IMAD.MOV.U32 R3, RZ, RZ, R73 ;  /* 0x000000ffff037224 */ /* 0x002fe200078e0049 */
[----:B------:R-:W-:Y:S02]  /*e440*/  MOV R2, R7 ;  /* 0x0000000700027202 */ /* 0x000fe40000000f00 */
[----:B------:R-:W-:Y:S02]  /*e450*/  MOV R10, 0xe470 ;  /* 0x0000e470000a7802 */ /* 0x000fe40000000f00 */
[----:B--2--5:R-:W-:Y:S05]  /*e460*/  CALL.REL.NOINC `($_ZN7cutlass13device_kernelIN5flash19enable_sm80_to_sm89INS1_16FlashAttnBwdSm80INS1_25CollectiveMainloopBwdSm80ILi2ELi2EN4cute5tupleIJNS5_1CILi128EEES8_NS7_ILi64EEEEEENS_10bfloat16_tEfNS_4arch4Sm80ELb0ELb0ELb1ELb0ELb0ELb0ELb0ELb0ELi2ELi4ELi4ELi4ELb0EEENS1_24CollectiveEpilogueBwdGQAISA_fSD_Li256ELb0ELb0EEENS1_19SingleTileSchedulerILb0ELb0ELb0ELi128EEEEEEEEEvNT_6ParamsE$_ZN4cute5tupleIJiEEC2ERKi) ;  /* 0xffffbd8000007944 */ /* 0x024fea0003c3ffff */
[----:B-1----:R1:W5:Y:S01]  /*e470*/  LDL R3, [R1+0x1684] ;  /* 0x0016840001037983 */ /* 0x0023620000100800 */
[----:B------:R-:W-:Y:S02]  /*e480*/  MOV R2, R9 ;  /* 0x0000000900027202 */ /* 0x000fe40000000f00 */
[----:B------:R-:W-:Y:S02]  /*e490*/  MOV R10, 0xe4b0 ;  /* 0x0000e4b0000a7802 */ /* 0x000fe40000000f00 */
[----:B-1---5:R-:W-:Y:S05]  /*e4a0*/  CALL.REL.NOINC `($_ZN7cutlass13device_kernelIN5flash19enable_sm80_to_sm89INS1_16FlashAttnBwdSm80INS1_25CollectiveMainloopBwdSm80ILi2ELi2EN4cute5tupleIJNS5_1CILi128EEES8_NS7_ILi64EEEEEENS_10bfloat16_tEfNS_4arch4Sm80ELb0ELb0ELb1ELb0ELb0ELb0ELb0ELb0ELi2ELi4ELi4ELi4ELb0EEENS1_24CollectiveEpilogueBwdGQAISA_fSD_Li256ELb0ELb0EEENS1_19SingleTileSchedulerILb0ELb0ELb0ELi128EEEEEEEEEvNT_6ParamsE$_ZN4cute5tupleIJiEEC2ERKi) ;  /* 0xffffbd4000007944 */ /* 0x022fea0003c3ffff */
[----:B------:R2:W5:Y:S01]  /*e4b0*/  LDL R73, [R1+0x1680] ;  /* 0x0016800001497983 */ /* 0x0005620000100800 */
[----:B-1----:R-:W-:Y:S01]  /*e4c0*/  IMAD.MOV.U32 R2, RZ, RZ, R7 ;  /* 0x000000ffff027224 */ /* 0x002fe200078e0007 */
[----:B------:R-:W-:Y:S02]  /*e4d0*/  MOV R3, R8 ;  /* 0x0000000800037202 */ /* 0x000fe40000000f00 */
[----:B------:R-:W-:-:S02]  /*e4e0*/  MOV R10, 0xe500 ;  /* 0x0000e500000a7802 */ /* 0x000fc40000000f00 */
[----:B--2--5:R-:W-:Y:S05]  /*e4f0*/  CALL.REL.NOINC `($_ZN7cutlass13device_kernelIN5flash19enable_sm80_to_sm89INS1_16FlashAttnBwdSm80INS1_25CollectiveMainloopBwdSm80ILi2ELi2EN4cute5tupleIJNS5_1CILi128EEES8_NS7_ILi64EEEEEENS_10bfloat16_tEfNS_4arch4Sm80ELb0ELb0ELb1ELb0ELb0ELb0ELb0ELb0ELi2ELi4ELi4ELi4ELb0EEENS1_24CollectiveEpilogueBwdGQAISA_fSD_Li256ELb0ELb0EEENS1_19SingleTileSchedulerILb0ELb0ELb0ELi128EEEEEEEEEvNT_6ParamsE$_ZN4cute5tupleIJiEEC2ERKi) ;  /* 0xffffbcf000007944 */ /* 0x024fea0003c3ffff */
[----:B-1----:R1:W5:Y:S01]  /*e500*/  LDL R3, [R1+0x1684] ;  /* 0x0016840001037983 */ /* 0x0023620000100800 */
[----:B------:R-:W-:-:S03]  /*e510*/  MOV R8, 0xe530 ;  /* 0x0000e53000087802 */ /* 0x000fc60000000f00 */
[----:B-1---5:R-:W-:Y:S05]  /*e520*/  CALL.REL.NOINC `($_ZN7cutlass13device_kernelIN5flash19enable_sm80_to_sm89INS1_16FlashAttnBwdSm80INS1_25CollectiveMainloopBwdSm80ILi2ELi2EN4cute5tupleIJNS5_1CILi128EEES8_NS7_ILi64EEEEEENS_10bfloat16_tEfNS_4arch4Sm80ELb0ELb0ELb1ELb0ELb0ELb0ELb0ELb0ELi2ELi4ELi4ELi4ELb0EEENS1_24CollectiveEpilogueBwdGQAISA_fSD_Li256ELb0ELb0EEENS1_19SingleTileSchedulerILb0ELb0ELb0ELi128EEEEEEEEEvNT_6ParamsE$_ZN4cute5tupleIJNS_1CILi0EEEiEEC2ERKS2_RKi) ;  /* 0xffffbbe000007944 */ /* 0x022fea0003c3ffff */
[----:B------:R1:W5:Y:S01]  /*e530*/  LDL R8, [R1+0x1680] ;  /* 0x0016800001087983 */ /* 0x0003620000100800 */
[----:B------:R-:W-:Y:S01]  /*e540*/  IMAD.MOV.U32 R3, RZ, RZ, R73 ;  /* 0x000000ffff037224 */ /* 0x000fe200078e0049 */
[----:B------:R-:W-:-:S02]  /*e550*/  MOV R2, R9 ;  /* 0x0000000900027202 */ /* 0x000fc40000000f00 */
[----:B------:R-:W-:Y:S02]  /*e560*/  MOV R6, 0xe580 ;  /* 0x0000e58000067802 */ /* 0x000fe40000000f00 */
[----:B-1---5:R-:W-:Y:S05]  /*e570*/  CALL.REL.NOINC `($_ZN7cutlass13device_kernelIN5flash19enable_sm80_to_sm89INS1_16FlashAttnBwdSm80INS1_25CollectiveMainloopBwdSm80ILi2ELi2EN4cute5tupleIJNS5_1CILi128EEES8_NS7_ILi64EEEEEENS_10bfloat16_tEfNS_4arch4Sm80ELb0ELb0ELb1ELb0ELb0ELb0ELb0ELb0ELi2ELi4ELi4ELi4ELb0EEENS1_24CollectiveEpilogueBwdGQAISA_fSD_Li256ELb0ELb0EEENS1_19SingleTileSchedulerILb0ELb0ELb0ELi128EEEEEEEEEvNT_6ParamsE$_ZN4cute3eso3ESOILb0ELb1EJiNS_1CILi0EEEEEC2ERKiRKS3_) ;  /* 0xffff815000007944 */ /* 0x022fea0003c3ffff */
[----:B------:R2:W5:Y:S01]  /*e580*/  LDL R10, [R1+0x1680] ;  /* 0x00168000010a7983 */ /* 0x0005620000100800 */
[----:B------:R-:W-:-:S03]  /*e590*/  MOV R90, 0xe5c0 ;  /* 0x0000e5c0005a7802 */ /* 0x000fc60000000f00 */
[----:B------:R2:W-:Y:S04]  /*e5a0*/  STL [R1+0x1680], R8 ;  /* 0x0016800801007387 */ /* 0x0005e80000100800 */
[----:B-12--5:R-:W-:Y:S05]  /*e5b0*/  CALL.REL.NOINC `($_ZN7cutlass13device_kernelIN5flash19enable_sm80_to_sm89INS1_16FlashAttnBwdSm80INS1_25CollectiveMainloopBwdSm80ILi2ELi2EN4cute5tupleIJNS5_1CILi128EEES8_NS7_ILi64EEEEEENS_10bfloat16_tEfNS_4arch4Sm80ELb0ELb0ELb1ELb0ELb0ELb0ELb0ELb0ELi2ELi4ELi4ELi4ELb0EEENS1_24CollectiveEpilogueBwdGQAISA_fSD_Li256ELb0ELb0EEENS1_19SingleTileSchedulerILb0ELb0ELb0ELi128EEEEEEEEEvNT_6ParamsE$_ZZN4cuteplIJiEJNS_1CILi0EEEiEEEDaRKNS_15ArithmeticTupleIJDpT_EEERKNS3_IJDpT0_EEEENKUlDpRKT_E_clIJiiEEEDaSH_) ;  /* 0x00000dc000007944 */ /* 0x026fea0003c00000 */
[----:B-----5:R-:W-:Y:S02]  /*e5c0*/  MOV R7, R2 ;  /* 0x0000000200077202 */ /* 0x020fe40000000f00 */
[----:B------:R-:W-:Y:S02]  /*e5d0*/  MOV R2, 0xe5f0 ;  /* 0x0000e5f000027802 */ /* 0x000fe40000000f00 */
[----:B-1----:R-:W-:Y:S05]  /*e5e0*/  CALL.REL.NOINC `($_ZN7cutlass13device_kernelIN5flash19enable_sm80_to_sm89INS1_16FlashAttnBwdSm80INS1_25CollectiveMainloopBwdSm80ILi2ELi2EN4cute5tupleIJNS5_1CILi128EEES8_NS7_ILi64EEEEEENS_10bfloat16_tEfNS_4arch4Sm80ELb0ELb0ELb1ELb0ELb0ELb0ELb0ELb0ELi2ELi4ELi4ELi4ELb0EEENS1_24CollectiveEpilogueBwdGQAISA_fSD_Li256ELb0ELb0EEENS1_19SingleTileSchedulerILb0ELb0ELb0ELi128EEEEEEEEEvNT_6ParamsE$_ZZN4cute19as_arithmetic_tupleINS_15ArithmeticTupleIJiiEEEEEDaRKT_ENKUlRKT_E_clIiEEDaS8_) ;  /* 0xffffd1b000007944 */ /* 0x002fea0003c3ffff */
[----:B------:R-:W-:Y:S01]  /*e5f0*/  IMAD.MOV.U32 R7, RZ, RZ, R3 ;  /* 0x000000ffff077224 */ /* 0x000fe200078e0003 */
[----:B------:R-:W-:Y:S02]  /*e600*/  MOV R10, R6 ;  /* 0x00000006000a7202 */ /* 0x000fe40000000f00 */
[----:B------:R-:W-:Y:S02]  /*e610*/  MOV R2, 0xe630 ;  /* 0x0000e63000027802 */ /* 0x000fe40000000f00 */
[----:B------:R-:W-:Y:S05]  /*e620*/  CALL.REL.NOINC `($_ZN7cutlass13device_kernelIN5flash19enable_sm80_to_sm89INS1_16FlashAttnBwdSm80INS1_25CollectiveMainloopBwdSm80ILi2ELi2EN4cute5tupleIJNS5_1CILi128EEES8_NS7_ILi64EEEEEENS_10bfloat16_tEfNS_4arch4Sm80ELb0ELb0ELb1ELb0ELb0ELb0ELb0ELb0ELi2ELi4ELi4ELi4ELb0EEENS1_24CollectiveEpilogueBwdGQAISA_fSD_Li256ELb0ELb0EEENS1_19SingleTileSchedulerILb0ELb0ELb0ELi128EEEEEEEEEvNT_6ParamsE$_ZZN4cute19as_arithmetic_tupleINS_15ArithmeticTupleIJiiEEEEEDaRKT_ENKUlRKT_E_clIiEEDaS8_) ;  /* 0xffffd17000007944 */ /* 0x000fea0003c3ffff */
[----:B------:R1:W-:Y:S01]  /*e630*/  STL [R1+0x1680], R6 ;  /* 0x0016800601007387 */ /* 0x0003e20000100800 */
[----:B------:R-:W-:-:S03]  /*e640*/  MOV R90, 0xe660 ;  /* 0x0000e660005a7802 */ /* 0x000fc60000000f00 */
[----:B-1----:R-:W-:Y:S05]  /*e650*/  CALL.REL.NOINC `($_ZN7cutlass13device_kernelIN5flash19enable_sm80_to_sm89INS1_16FlashAttnBwdSm80INS1_25CollectiveMainloopBwdSm80ILi2ELi2EN4cute5tupleIJNS5_1CILi128EEES8_NS7_ILi64EEEEEENS_10bfloat16_tEfNS_4arch4Sm80ELb0ELb0ELb1ELb0ELb0ELb0ELb0ELb0ELi2ELi4ELi4ELi4ELb0EEENS1_24CollectiveEpilogueBwdGQAISA_fSD_Li256ELb0ELb0EEENS1_19SingleTileSchedulerILb0ELb0ELb0ELi128EEEEEEEEEvNT_6ParamsE$_ZZN4cute19as_arithmetic_tupleINS_15ArithmeticTupleIJiiEEEEEDaRKT_ENKUlDpRKT_E_clIJiiEEEDaS9_) ;  /* 0xffffd0c000007944 */ /* 0x002fea0003c3ffff */
[----:B-----5:R-:W-:Y:S02]  /*e660*/  MOV R6, R2 ;  /* 0x0000000200067202 */ /* 0x020fe40000000f00 */
[----:B------:R-:W-:Y:S02]  /*e670*/  MOV R2, 0xe690 ;  /* 0x0000e69000027802 */ /* 0x000fe40000000f00 */
[----:B-1----:R-:W-:Y:S05]  /*e680*/  CALL.REL.NOINC `($_ZN7cutlass13device_kernelIN5flash19enable_sm80_to_sm89INS1_16FlashAttnBwdSm80INS1_25CollectiveMainloopBwdSm80ILi2ELi2EN4cute5tupleIJNS5_1CILi128EEES8_NS7_ILi64EEEEEENS_10bfloat16_tEfNS_4arch4Sm80ELb0ELb0ELb1ELb0ELb0ELb0ELb0ELb0ELi2ELi4ELi4ELi4ELb0EEENS1_24CollectiveEpilogueBwdGQAISA_fSD_Li256ELb0ELb0EEENS1_19SingleTileSchedulerILb0ELb0ELb0ELi128EEEEEEEEEvNT_6ParamsE$_ZZN4cute14transform_leafINS_15ArithmeticTupleIJiiEEENS_8identityEEEDaRKT_OT0_ENKUlRKT_E_clIiEEDaSB_) ;  /* 0xffffcee000007944 */ /* 0x002fea0003c3ffff */
[----:B------:R-:W-:Y:S01]  /*e690*/  IMAD.MOV.U32 R6, RZ, RZ, R3 ;  /* 0x000000ffff067224 */ /* 0x000fe200078e0003 */
[----:B------:R-:W-:Y:S02]  /*e6a0*/  MOV R10, R8 ;  /* 0x00000008000a7202 */ /* 0x000fe40000000f00 */
[----:B------:R-:W-:-:S02]  /*e6b0*/  MOV R2, 0xe6d0 ;  /* 0x0000e6d000027802 */ /* 0x000fc40000000f00 */
[----:B------:R-:W-:Y:S05]  /*e6c0*/  CALL.REL.NOINC `($_ZN7cutlass13device_kernelIN5flash19enable_sm80_to_sm89INS1_16FlashAttnBwdSm80INS1_25CollectiveMainloopBwdSm80ILi2ELi2EN4cute5tupleIJNS5_1CILi128EEES8_NS7_ILi64EEEEEENS_10bfloat16_tEfNS_4arch4Sm80ELb0ELb0ELb1ELb0ELb0ELb0ELb0ELb0ELi2ELi4ELi4ELi4ELb0EEENS1_24CollectiveEpilogueBwdGQAISA_fSD_Li256ELb0ELb0EEENS1_19SingleTileSchedulerILb0ELb0ELb0ELi128EEEEEEEEEvNT_6ParamsE$_ZZN4cute14transform_leafINS_15ArithmeticTupleIJiiEEENS_8identityEEEDaRKT_OT0_ENKUlRKT_E_clIiEEDaSB_) ;  /* 0xffffcea000007944 */ /* 0x000fea0003c3ffff */
[----:B------:R1:W-:Y:S01]  /*e6d0*/  STL [R1+0x1680], R8 ;  /* 0x0016800801007387 */ /* 0x0003e20000100800 */
[----:B------:R-:W-:-:S03]  /*e6e0*/  MOV R6, 0xe700 ;  /* 0x0000e70000067802 */ /* 0x000fc60000000f00 */
[----:B-1----:R-:W-:Y:S05]  /*e6f0*/  CALL.REL.NOINC `($_ZN7cutlass13device_kernelIN5flash19enable_sm80_to_sm89INS1_16FlashAttnBwdSm80INS1_25CollectiveMainloopBwdSm80ILi2ELi2EN4cute5tupleIJNS5_1CILi128EEES8_NS7_ILi64EEEEEENS_10bfloat16_tEfNS_4arch4Sm80ELb0ELb0ELb1ELb0ELb0ELb0ELb0ELb0ELi2ELi4ELi4ELi4ELb0EEENS1_24CollectiveEpilogueBwdGQAISA_fSD_Li256ELb0ELb0EEENS1_19SingleTileSchedulerILb0ELb0ELb0ELi128EEEEEEEEEvNT_6ParamsE$_ZZN4cute9transformINS_15ArithmeticTupleIJiiEEEZNS_14transform_leafIS2_NS_8identityEEEDaRKT_OT0_EUlRKT_E_EEDaS7_S9_ENKUlDpSC_E_clIJiiEEEDaSE_) ;  /* 0x0000064000007944 */ /* 0x002fea0003c00000 */
[----:B------:R-:W-:Y:S02]  /*e700*/  MOV R73, 0x0 ;  /* 0x0000000000497802 */ /* 0x000fe40000000f00 */
[----:B-----5:R-:W-:-:S02]  /*e710*/  MOV R10, R2 ;  /* 0x00000002000a7202 */ /* 0x020fc40000000f00 */
[----:B------:R-:W-:Y:S01]  /*e720*/  MOV R8, R3 ;  /* 0x0000000300087202 */ /* 0x000fe20000000f00 */
[----:B------:R-:W-:Y:S06]  /*e730*/  RET.REL.NODEC R72 `(_ZN7cutlass13device_kernelIN5flash19enable_sm80_to_sm89INS1_16FlashAttnBwdSm80INS1_25CollectiveMainloopBwdSm80ILi2ELi2EN4cute5tupleIJNS5_1CILi128EEES8_NS7_ILi64EEEEEENS_10bfloat16_tEfNS_4arch4Sm80ELb0ELb0ELb1ELb0ELb0ELb0ELb0ELb0ELi2ELi4ELi4ELi4ELb0EEENS1_24CollectiveEpilogueBwdGQAISA_fSD_Li256ELb0ELb0EEENS1_19SingleTileSchedulerILb0ELb0ELb0ELi128EEEEEEEEEvNT_6ParamsE) ;  /* 0xffff18c048007950 */ /* 0x000fec0003c3ffff */
        .type           $_ZN7cutlass13device_kernelIN5flash19enable_sm80_to_sm89INS1_16FlashAttnBwdSm80INS1_25CollectiveMainloopBwdSm80ILi2ELi2EN4cute5tupleIJNS5_1CILi128EEES8_NS7_ILi64EEEEEENS_10bfloat16_tEfNS_4arch4Sm80ELb0ELb0ELb1ELb0ELb0ELb0ELb0ELb0ELi2ELi4ELi4ELi4ELb0EEENS1_24CollectiveEpilogueBwdGQAISA_fSD_Li256ELb0ELb0EEENS1_19SingleTileSchedulerILb0ELb0ELb0ELi128EEEEEEEEEvNT_6ParamsE$_ZZN4cute7idx2crdINS_5tupleIJiiNS_1CILi0EEEEEENS1_IJNS1_IJNS2_ILi4EEENS2_ILi8EEEEEENS2_ILi2EEENS2_ILi1EEEEEEEEDaRKT_RKT0_ENKUlRKT_RKT0_E_clIiS8_EEDaSJ_SM_,@function
        .size           $_ZN7cutlass13device_kernelIN5flash19enable_sm80_to_sm89INS1_16FlashAttnBwdSm80INS1_25CollectiveMainloopBwdSm80ILi2ELi2EN4cute5tupleIJNS5_1CILi128EEES8_NS7_ILi64EEEEEENS_10bfloat16_tEfNS_4arch4Sm80ELb0ELb0ELb1ELb0ELb0ELb0ELb0ELb0ELi2ELi4ELi4ELi4ELb0EEENS1_24CollectiveEpilogueBwdGQAISA_fSD_Li256ELb0ELb0EEENS1_19SingleTileSchedulerILb0ELb0ELb0ELi128EEEEEEEEEvNT_6ParamsE$_ZZN4cute7idx2crdINS_5tupleIJiiNS_1CILi0EEEEEENS1_IJNS1_IJNS2_ILi4EEENS2_ILi8EEEEEENS2_ILi2EEENS2_ILi1EEEEEEEEDaRKT_RKT0_ENKUlRKT_RKT0_E_clIiS8_EEDaSJ_SM_,($_ZN7cutlass13device_kernelIN5flash19enable_sm80_to_sm89INS1_16FlashAttnBwdSm80INS1_25CollectiveMainloopBwdSm80ILi2ELi2EN4cute5tupleIJNS5_1CILi128EEES8_NS7_ILi64EEEEEENS_10bfloat16_tEfNS_4arch4Sm80ELb0ELb0ELb1ELb0ELb0ELb0ELb0ELb0ELi2ELi4ELi4ELi4ELb0EEENS1_24CollectiveEpilogueBwdGQAISA_fSD_Li256ELb0ELb0EEENS1_19SingleTileSchedulerILb0ELb0ELb0ELi128EEEEEEEEEvNT_6ParamsE$_ZZN4cute7idx2crdINS_5tupleIJiiNS_1CILi0EEEEEENS1_IJNS1_IJNS2_ILi4EEENS2_ILi8EEEEEES5_NS2_ILi1EEEEEEEEDaRKT_RKT0_ENKUlRKT_RKT0_E_clIiS5_EEDaSI_SL_ - $_ZN7cutlass13device_kernelIN5flash19enable_sm80_to_sm89INS1_16FlashAttnBwdSm80INS1_25CollectiveMainloopBwdSm80ILi2ELi2EN4cute5tupleIJNS5_1CILi128EEES8_NS7_ILi64EEEEEENS_10bfloat16_tEfNS_4arch4Sm80ELb0ELb0ELb1ELb0ELb0ELb0ELb0ELb0ELi2ELi4ELi4ELi4ELb0EEENS1_24CollectiveEpilogueBwdGQAISA_fSD_Li256ELb0ELb0EEENS1_19SingleTileSchedulerILb0ELb0ELb0ELi128EEEEEEEEEvNT_6ParamsE$_ZZN4cute7idx2crdINS_5tupleIJiiNS_1CILi0EEEEEENS1_IJNS1_IJNS2_ILi4EEENS2_ILi8EEEEEENS2_ILi2EEENS2_ILi1EEEEEEEEDaRKT_RKT0_ENKUlRKT_RKT0_E_clIiS8_EEDaSJ_SM_)
$_ZN7cutlass13device_kernelIN5flash19enable_sm80_to_sm89INS1_16FlashAttnBwdSm80INS1_25CollectiveMainloopBwdSm80ILi2ELi2EN4cute5tupleIJNS5_1CILi128EEES8_NS7_ILi64EEEEEENS_10bfloat16_tEfNS_4arch4Sm80ELb0ELb0ELb1ELb0ELb0ELb0ELb0ELb0ELi2ELi4ELi4ELi4ELb0EEENS1_24CollectiveEpilogueBwdGQAISA_fSD_Li256ELb0ELb0EEENS1_19SingleTileSchedulerILb0ELb0ELb0ELi128EEEEEEEEEvNT_6ParamsE$_ZZN4cute7idx2crdINS_5tupleIJiiNS_1CILi0EEEEEENS1_IJNS1_IJNS2_ILi4EEENS2_ILi8EEEEEENS2_ILi2EEENS2_ILi1EEEEEEEEDaRKT_RKT0_ENKUlRKT_RKT0_E_clIiS8_EEDaSJ_SM_:
[----:B------:R-:W-:Y:S02]  /*e740*/  MOV R3, 0x0 ;  /* 0x0000000000037802 */ /* 0x000fe40000000f00 */
[----:B------:R-:W-:Y:S02]  /*e750*/  MOV R6, R5 ;  /* 0x0000000500067202 */ /* 0x000fe40000000f00 */
[----:B------:R-:W-:Y:S05]  /*e760*/  RET.REL.NODEC R2 `(_ZN7cutlass13device_kernelIN5flash19enable_sm80_to_sm89INS1_16FlashAttnBwdSm80INS1_25CollectiveMainloopBwdSm80ILi2ELi2EN4cute5tupleIJNS5_1CILi128EEES8_NS7_ILi64EEEEEENS_10bfloat16_tEfNS_4arch4Sm80ELb0ELb0ELb1ELb0ELb0ELb0ELb0ELb0ELi2ELi4ELi4ELi4ELb0EEENS1_24CollectiveEpilogueBwdGQAISA_fSD_Li256ELb0ELb0EEENS1_19SingleTileSchedulerILb0ELb0ELb0ELi128EEEEEEEEEvNT_6ParamsE) ;  /* 0xffff189002007950 */ /* 0x000fea0003c3ffff */
        .type           $_ZN7cutlass13device_kernelIN5flash19enable_sm80_to_sm89INS1_16FlashAttnBwdSm80INS1_25CollectiveMainloopBwdSm80ILi2ELi2EN4cute5tupleIJNS5_1CILi128EEES8_NS7_ILi64EEEEEENS_10bfloat16_tEfNS_4arch4Sm80ELb0ELb0ELb1ELb0ELb0ELb0ELb0ELb0ELi2ELi4ELi4ELi4ELb0EEENS1_24CollectiveEpilogueBwdGQAISA_fSD_Li256ELb0ELb0EEENS1_19SingleTileSchedulerILb0ELb0ELb0ELi128EEEEEEEEEvNT_6ParamsE$_ZZN4cute7idx2crdINS_5tupleIJiiNS_1CILi0EEEEEENS1_IJNS1_IJNS2_ILi4EEENS2_ILi8EEEEEES5_NS2_ILi1EEEEEEEEDaRKT_RKT0_ENKUlRKT_RKT0_E_clIiS5_EEDaSI_SL_,@function
        .size           $_ZN7cutlass13device_kernelIN5flash19enable_sm80_to_sm89INS1_16FlashAttnBwdSm80INS1_25CollectiveMainloopBwdSm80ILi2ELi2EN4cute5tupleIJNS5_1CILi128EEES8_NS7_ILi64EEEEEENS_10bfloat16_tEfNS_4arch4Sm80ELb0ELb0ELb1ELb0ELb0ELb0ELb0ELb0ELi2ELi4ELi4ELi4ELb0EEENS1_24CollectiveEpilogueBwdGQAISA_fSD_Li256ELb0ELb0EEENS1_19SingleTileSchedulerILb0ELb0ELb0ELi128EEEEEEEEEvNT_6ParamsE$_ZZN4cute7idx2crdINS_5tupleIJiiNS_1CILi0EEEEEENS1_IJNS1_IJNS2_ILi4EEENS2_ILi8EEEEEES5_NS2_ILi1EEEEEEEEDaRKT_RKT0_ENKUlRKT_RKT0_E_clIiS5_EEDaSI_SL_,($_ZN7cutlass13device_kernelIN5flash19enable_sm80_to_sm89INS1_16FlashAttnBwdSm80INS1_25CollectiveMainloopBwdSm80ILi2ELi2EN4cute5tupleIJNS5_1CILi128EEES8_NS7_ILi64EEEEEENS_10bfloat16_tEfNS_4arch4Sm80ELb0ELb0ELb1ELb0ELb0ELb0ELb0ELb0ELi2ELi4ELi4ELi4ELb0EEENS1_24CollectiveEpilogueBwdGQAISA_fSD_Li256ELb0ELb0EEENS1_19SingleTileSchedulerILb0ELb0ELb0ELi128EEEEEEEEEvNT_6ParamsE$_ZZN4cute7idx2crdINS_5tupleIJiiNS_1CILi0EEEEEENS1_IJNS1_IJNS2_ILi4EEENS2_ILi8EEEEEES5_NS2_ILi1EEEEEEEEDaRKT_RKT0_ENKUlRKT_RKT0_E_clIiS7_EEDaSI_SL_ - $_ZN7cutlass13device_kernelIN5flash19enable_sm80_to_sm89INS1_16FlashAttnBwdSm80INS1_25CollectiveMainloopBwdSm80ILi2ELi2EN4cute5tupleIJNS5_1CILi128EEES8_NS7_ILi64EEEEEENS_10bfloat16_tEfNS_4arch4Sm80ELb0ELb0ELb1ELb0ELb0ELb0ELb0ELb0ELi2ELi4ELi4ELi4ELb0EEENS1_24CollectiveEpilogueBwdGQAISA_fSD_Li256ELb0ELb0EEENS1_19SingleTileSchedulerILb0ELb0ELb0ELi128EEEEEEEEEvNT_6ParamsE$_ZZN4cute7idx2crdINS_5tupleIJiiNS_1CILi0EEEEEENS1_IJNS1_IJNS2_ILi4EEENS2_ILi8EEEEEES5_NS2_ILi1EEEEEEEEDaRKT_RKT0_ENKUlRKT_RKT0_E_clIiS5_EEDaSI_SL_)
$_ZN7cutlass13device_kernelIN5flash19enable_sm80_to_sm89INS1_16FlashAttnBwdSm80INS1_25CollectiveMainloopBwdSm80ILi2ELi2EN4cute5tupleIJNS5_1CILi128EEES8_NS7_ILi64EEEEEENS_10bfloat16_tEfNS_4arch4Sm80ELb0ELb0ELb1ELb0ELb0ELb0ELb0ELb0ELi2ELi4ELi4ELi4ELb0EEENS1_24CollectiveEpilogueBwdGQAISA_fSD_Li256ELb0ELb0EEENS1_19SingleTileSchedulerILb0ELb0ELb0ELi128EEEEEEEEEvNT_6ParamsE$_ZZN4cute7idx2crdINS_5tupleIJiiNS_1CILi0EEEEEENS1_IJNS1_IJNS2_ILi4EEENS2_ILi8EEEEEES5_NS2_ILi1EEEEEEEEDaRKT_RKT0_ENKUlRKT_RKT0_E_clIiS5_EEDaSI_SL_:
[----:B------:R-:W-:Y:S02]  /*e770*/  MOV R3, 0x0 ;  /* 0x0000000000037802 */ /* 0x000fe40000000f00 */
[----:B------:R-:W-:Y:S02]  /*e780*/  MOV R6, R5 ;  /* 0x0000000500067202 */ /* 0x000fe40000000f00 */
[----:B------:R-:W-:Y:S05]  /*e790*/  RET.REL.NODEC R2 `(_ZN7cutlass13device_kernelIN5flash19enable_sm80_to_sm89INS1_16FlashAttnBwdSm80INS1_25CollectiveMainloopBwdSm80ILi2ELi2EN4cute5tupleIJNS5_1CILi128EEES8_NS7_ILi64EEEEEENS_10bfloat16_tEfNS_4arch4Sm80ELb0ELb0ELb1ELb0ELb0ELb0ELb0ELb0ELi2ELi4ELi4ELi4ELb0EEENS1_24CollectiveEpilogueBwdGQAISA_fSD_Li256ELb0ELb0EEENS1_19SingleTileSchedulerILb0ELb0ELb0ELi128EEEEEEEEEvNT_6ParamsE) ;  /* 0xffff186002007950 */ /* 0x000fea0003c3ffff */
        .type           $_ZN7cutlass13device_kernelIN5flash19enable_sm80_to_sm89INS1_16FlashAttnBwdSm80INS1_25CollectiveMainloopBwdSm80ILi2ELi2EN4cute5tupleIJNS5_1CILi128EEES8_NS7_ILi64EEEEEENS_10bfloat16_tEfNS_4arch4Sm80ELb0ELb0ELb1ELb0ELb0ELb0ELb0ELb0ELi2ELi4ELi4ELi4ELb0EEENS1_24CollectiveEpilogueBwdGQAISA_fSD_Li256ELb0ELb0EEENS1_19SingleTileSchedulerILb0ELb0ELb0ELi128EEEEEEEEEvNT_6ParamsE$_ZZN4cute7idx2crdINS_5tupleIJiiNS_1CILi0EEEEEENS1_IJNS1_IJNS2_ILi4EEENS2_ILi8EEEEEES5_NS2_ILi1EEEEEEEEDaRKT_RKT0_ENKUlRKT_RKT0_E_clIiS7_EEDaSI_SL_,@function
        .size           $_ZN7cutlass13device_kernelIN5flash19enable_sm80_to_sm89INS1_16FlashAttnBwdSm80INS1_25CollectiveMainloopBwdSm80ILi2ELi2EN4cute5tupleIJNS5_1CILi128EEES8_NS7_ILi64EEEEEENS_10bfloat16_tEfNS_4arch4Sm80ELb0ELb0ELb1ELb0ELb0ELb0ELb0ELb0ELi2ELi4ELi4ELi4ELb0EEENS1_24CollectiveEpilogueBwdGQAISA_fSD_Li256ELb0ELb0EEENS1_19SingleTileSchedulerILb0ELb0ELb0ELi128EEEEEEEEEvNT_6ParamsE$_ZZN4cute7idx2crdINS_5tupleIJiiNS_1CILi0EEEEEENS1_IJNS1_IJNS2_ILi4EEENS2_ILi8EEEEEES5_NS2_ILi1EEEEEEEEDaRKT_RKT0_ENKUlRKT_RKT0_E_clIiS7_EEDaSI_SL_,($_ZN7cutlass13device_kernelIN5flash19enable_sm80_to_sm89INS1_16FlashAttnBwdSm80INS1_25CollectiveMainloopBwdSm80ILi2ELi2EN4cute5tupleIJNS5_1CILi128EEES8_NS7_ILi64EEEEEENS_10bfloat16_tEfNS_4arch4Sm80ELb0ELb0ELb1ELb0ELb0ELb0ELb0ELb0ELi2ELi4ELi4ELi4ELb0EEENS1_24CollectiveEpilogueBwdGQAISA_fSD_Li256ELb0ELb0EEENS1_19SingleTileSchedulerILb0ELb0ELb0ELi128EEEEEEEEEvNT_6ParamsE$_ZZN4cute7idx2crdIiNS_5tupleIJNS_1CILi32EEENS2_ILi4EEENS2_ILi2EEENS2_ILi1EEEEEENS1_IJS6_S3_NS2_ILi128EEENS2_ILi0EEEEEEEEDaRKT_RKT0_RKT1_ENKUlRKT_RKT0_E_clIS3_S6_EEDaSM_SP_ - $_ZN7cutlass13device_kernelIN5flash19enable_sm80_to_sm89INS1_16FlashAttnBwdSm80INS1_25CollectiveMainloopBwdSm80ILi2ELi2EN4cute5tupleIJNS5_1CILi128EEES8_NS7_ILi64EEEEEENS_10bfloat16_tEfNS_4arch4Sm80ELb0ELb0ELb1ELb0ELb0ELb0ELb0ELb0ELi2ELi4ELi4ELi4ELb0EEENS1_24CollectiveEpilogueBwdGQAISA_fSD_Li256ELb0ELb0EEENS1_19SingleTileSchedulerILb0ELb0ELb0ELi128EEEEEEEEEvNT_6ParamsE$_ZZN4cute7idx2crdINS_5tupleIJiiNS_1CILi0EEEEEENS1_IJNS1_IJNS2_ILi4EEENS2_ILi8EEEEEES5_NS2_ILi1EEEEEEEEDaRKT_RKT0_ENKUlRKT_RKT0_E_clIiS7_EEDaSI_SL_)
$_ZN7cutlass13device_kernelIN5flash19enable_sm80_to_sm89INS1_16FlashAttnBwdSm80INS1_25CollectiveMainloopBwdSm80ILi2ELi2EN4cute5tupleIJNS5_1CILi128EEES8_NS7_ILi64EEEEEENS_10bfloat16_tEfNS_4arch4Sm80ELb0ELb0ELb1ELb0ELb0ELb0ELb0ELb0ELi2ELi4ELi4ELi4ELb0EEENS1_24CollectiveEpilogueBwdGQAISA_fSD_Li256ELb0ELb0EEENS1_19SingleTileSchedulerILb0ELb0ELb0ELi128EEEEEEEEEvNT_6ParamsE$_ZZN4cute7idx2crdINS_5tupleIJiiNS_1CILi0EEEEEENS1_IJNS1_IJNS2_ILi4EEENS2_ILi8EEEEEES5_NS2_ILi1EEEEEEEEDaRKT_RKT0_ENKUlRKT_RKT0_E_clIiS7_EEDaSI_SL_:
        /* <DEDUP_REMOVED lines=62> */
[----:B-----5:R-:W-:Y:S01]  /*eb80*/  IMAD.MOV.U32 R10, RZ, RZ, R2 ;  /* 0x000000ffff0a7224 */ /* 0x020fe200078e0002 */
[----:B------:R-:W-:Y:S01]  /*eb90*/  MOV R2, R72 ;  /* 0x0000004800027202 */ /* 0x000fe20000000f00 */
[----:B------:R-:W-:Y:S01]  /*eba0*/  IMAD.MOV.U32 R8, RZ, RZ, R3 ;  /* 0x000000ffff087224 */ /* 0x000fe200078e0003 */
[----:B------:R-:W-:-:S04]  /*ebb0*/  MOV R3, 0x0 ;  /* 0x0000000000037802 */ /* 0x000fc80000000f00 */
[----:B------:R-:W-:Y:S05]  /*ebc0*/  RET.REL.NODEC R2 `(_ZN7cutlass13device_kernelIN5flash19enable_sm80_to_sm89INS1_16FlashAttnBwdSm80INS1_25CollectiveMainloopBwdSm80ILi2ELi2EN4cute5tupleIJNS5_1CILi128EEES8_NS7_ILi64EEEEEENS_10bfloat16_tEfNS_4arch4Sm80ELb0ELb0ELb1ELb0ELb0ELb0ELb0ELb0ELi2ELi4ELi4ELi4ELb0EEENS1_24CollectiveEpilogueBwdGQAISA_fSD_Li256ELb0ELb0EEENS1_19SingleTileSchedulerILb0ELb0ELb0ELi128EEEEEEEEEvNT_6ParamsE) ;  /* 0xffff143002007950 */ /* 0x000fea0003c3ffff */
        .type           $_ZN7cutlass13device_kernelIN5flash19enable_sm80_to_sm89INS1_16FlashAttnBwdSm80INS1_25CollectiveMainloopBwdSm80ILi2ELi2EN4cute5tupleIJNS5_1CILi128EEES8_NS7_ILi64EEEEEENS_10bfloat16_tEfNS_4arch4Sm80ELb0ELb0ELb1ELb0ELb0ELb0ELb0ELb0ELi2ELi4ELi4ELi4ELb0EEENS1_24CollectiveEpilogueBwdGQAISA_fSD_Li256ELb0ELb0EEENS1_19SingleTileSchedulerILb0ELb0ELb0ELi128EEEEEEEEEvNT_6ParamsE$_ZZN4cute7idx2crdIiNS_5tupleIJNS_1CILi32EEENS2_ILi4EEENS2_ILi2EEENS2_ILi1EEEEEENS1_IJS6_S3_NS2_ILi128EEENS2_ILi0EEEEEEEEDaRKT_RKT0_RKT1_ENKUlRKT_RKT0_E_clIS3_S6_EEDaSM_SP_,@function
        .size           $_ZN7cutlass13device_kernelIN5flash19enable_sm80_to_sm89INS1_16FlashAttnBwdSm80INS1_25CollectiveMainloopBwdSm80ILi2ELi2EN4cute5tupleIJNS5_1CILi128EEES8_NS7_ILi64EEEEEENS_10bfloat16_tEfNS_4arch4Sm80ELb0ELb0ELb1ELb0ELb0ELb0ELb0ELb0ELi2ELi4ELi4ELi4ELb0EEENS1_24CollectiveEpilogueBwdGQAISA_fSD_Li256ELb0ELb0EEENS1_19SingleTileSchedulerILb0ELb0ELb0ELi128EEEEEEEEEvNT_6ParamsE$_ZZN4cute7idx2crdIiNS_5tupleIJNS_1CILi32EEENS2_ILi4EEENS2_ILi2EEENS2_ILi1EEEEEENS1_IJS6_S3_NS2_ILi128EEENS2_ILi0EEEEEEEEDaRKT_RKT0_RKT1_ENKUlRKT_RKT0_E_clIS3_S6_EEDaSM_SP_,($_ZN7cutlass13device_kernelIN5flash19enable_sm80_to_sm89INS1_16FlashAttnBwdSm80INS1_25CollectiveMainloopBwdSm80ILi2ELi2EN4cute5tupleIJNS5_1CILi128EEES8_NS7_ILi64EEEEEENS_10bfloat16_tEfNS_4arch4Sm80ELb0ELb0ELb1ELb0ELb0ELb0ELb0ELb0ELi2ELi4ELi4ELi4ELb0EEENS1_24CollectiveEpilogueBwdGQAISA_fSD_Li256ELb0ELb0EEENS1_19SingleTileSchedulerILb0ELb0ELb0ELi128EEEEEEEEEvNT_6ParamsE$_ZZN4cute7idx2crdIiNS_5tupleIJNS_1CILi32EEENS2_ILi4EEENS2_ILi2EEENS2_ILi1EEEEEENS1_IJS6_S3_NS2_ILi128EEENS2_ILi0EEEEEEEEDaRKT_RKT0_RKT1_ENKUlRKT_RKT0_E_clIS4_S3_EEDaSM_SP_ - $_ZN7cutlass13device_kernelIN5flash19enable_sm80_to_sm89INS1_16FlashAttnBwdSm80INS1_25CollectiveMainloopBwdSm80ILi2ELi2EN4cute5tupleIJNS5_1CILi128EEES8_NS7_ILi64EEEEEENS_10bfloat16_tEfNS_4arch4Sm80ELb0ELb0ELb1ELb0ELb0ELb0ELb0ELb0ELi2ELi4ELi4ELi4ELb0EEENS1_24CollectiveEpilogueBwdGQAISA_fSD_Li256ELb0ELb0EEENS1_19SingleTileSchedulerILb0ELb0ELb0ELi128EEEEEEEEEvNT_6ParamsE$_ZZN4cute7idx2crdIiNS_5tupleIJNS_1CILi32EEENS2_ILi4EEENS2_ILi2EEENS2_ILi1EEEEEENS1_IJS6_S3_NS2_ILi128EEENS2_ILi0EEEEEEEEDaRKT_RKT0_RKT1_ENKUlRKT_RKT0_E_clIS3_S6_EEDaSM_SP_)
$_ZN7cutlass13device_kernelIN5flash19enable_sm80_to_sm89INS1_16FlashAttnBwdSm80INS1_25CollectiveMainloopBwdSm80ILi2ELi2EN4cute5tupleIJNS5_1CILi128EEES8_NS7_ILi64EEEEEENS_10bfloat16_tEfNS_4arch4Sm80ELb0ELb0ELb1ELb0ELb0ELb0ELb0ELb0ELi2ELi4ELi4ELi4ELb0EEENS1_24CollectiveEpilogueBwdGQAISA_fSD_Li256ELb0ELb0EEENS1_19SingleTileSchedulerILb0ELb0ELb0ELi128EEEEEEEEEvNT_6ParamsE$_ZZN4cute7idx2crdIiNS_5tupleIJNS_1CILi32EEENS2_ILi4EEENS2_ILi2EEENS2_ILi1EEEEEENS1_IJS6_S3_NS2_ILi128EEENS2_ILi0EEEEEEEEDaRKT_RKT0_RKT1_ENKUlRKT_RKT0_E_clIS3_S6_EEDaSM_SP_:
[----:B------:R-:W-:Y:S01]  /*ebd0*/  SHF.R.S32.HI R3, RZ, 0x1f, R2 ;  /* 0x0000001fff037819 */ /* 0x000fe20000011402 */
[----:B------:R-:W-:-:S03]  /*ebe0*/  IMAD.MOV.U32 R7, RZ, RZ, 0x0 ;  /* 0x00000000ff077424 */ /* 0x000fc600078e00ff */
[----:B------:R-:W-:-:S04]  /*ebf0*/  LEA.HI R3, R3, R2, RZ, 0x5 ;  /* 0x0000000203037211 */ /* 0x000fc800078f28ff */
[----:B------:R-:W-:-:S05]  /*ec00*/  LOP3.LUT R3, R3, 0xffffffe0, RZ, 0xc0, !PT ;  /* 0xffffffe003037812 */ /* 0x000fca00078ec0ff */
[----:B------:R-:W-:Y:S01]  /*ec10*/  IMAD.IADD R10, R2, 0x1, -R3 ;  /* 0x00000001020a7824 */ /* 0x000fe200078e0a03 */
[----:B------:R-:W-:Y:S06]  /*ec20*/  RET.REL.NODEC R6 `(_ZN7cutlass13device_kernelIN5flash19enable_sm80_to_sm89INS1_16FlashAttnBwdSm80INS1_25CollectiveMainloopBwdSm80ILi2ELi2EN4cute5tupleIJNS5_1CILi128EEES8_NS7_ILi64EEEEEENS_10bfloat16_tEfNS_4arch4Sm80ELb0ELb0ELb1ELb0ELb0ELb0ELb0ELb0ELi2ELi4ELi4ELi4ELb0EEENS1_24CollectiveEpilogueBwdGQAISA_fSD_Li256ELb0ELb0EEENS1_19SingleTileSchedulerILb0ELb0ELb0ELi128EEEEEEEEEvNT_6ParamsE) ;  /* 0xffff13d006007950 */ /* 0x000fec0003c3ffff */
        .type           $_ZN7cutlass13device_kernelIN5flash19enable_sm80_to_sm89INS1_16FlashAttnBwdSm80INS1_25CollectiveMainloopBwdSm80ILi2ELi2EN4cute5tupleIJNS5_1CILi128EEES8_NS7_ILi64EEEEEENS_10bfloat16_tEfNS_4arch4Sm80ELb0ELb0ELb1ELb0ELb0ELb0ELb0ELb0ELi2ELi4ELi4ELi4ELb0EEENS1_24CollectiveEpilogueBwdGQAISA_fSD_Li256ELb0ELb0EEENS1_19SingleTileSchedulerILb0ELb0ELb0ELi128EEEEEEEEEvNT_6ParamsE$_ZZN4cute7idx2crdIiNS_5tupleIJNS_1CILi32EEENS2_ILi4EEENS2_ILi2EEENS2_ILi1EEEEEENS1_IJS6_S3_NS2_ILi128EEENS2_ILi0EEEEEEEEDaRKT_RKT0_RKT1_ENKUlRKT_RKT0_E_clIS4_S3_EEDaSM_SP_,@function
        .size           $_ZN7cutlass13device_kernelIN5flash19enable_sm80_to_sm89INS1_16FlashAttnBwdSm80INS1_25CollectiveMainloopBwdSm80ILi2ELi2EN4cute5tupleIJNS5_1CILi128EEES8_NS7_ILi64EEEEEENS_10bfloat16_tEfNS_4arch4Sm80ELb0ELb0ELb1ELb0ELb0ELb0ELb0ELb0ELi2ELi4ELi4ELi4ELb0EEENS1_24CollectiveEpilogueBwdGQAISA_fSD_Li256ELb0ELb0EEENS1_19SingleTileSchedulerILb0ELb0ELb0ELi128EEEEEEEEEvNT_6ParamsE$_ZZN4cute7idx2crdIiNS_5tupleIJNS_1CILi32EEENS2_ILi4EEENS2_ILi2EEENS2_ILi1EEEEEENS1_IJS6_S3_NS2_ILi128EEENS2_ILi0EEEEEEEEDaRKT_RKT0_RKT1_ENKUlRKT_RKT0_E_clIS4_S3_EEDaSM_SP_,($_ZN7cutlass13device_kernelIN5flash19enable_sm80_to_sm89INS1_16FlashAttnBwdSm80INS1_25CollectiveMainloopBwdSm80ILi2ELi2EN4cute5tupleIJNS5_1CILi128EEES8_NS7_ILi64EEEEEENS_10bfloat16_tEfNS_4arch4Sm80ELb0ELb0ELb1ELb0ELb0ELb0ELb0ELb0ELi2ELi4ELi4ELi4ELb0EEENS1_24CollectiveEpilogueBwdGQAISA_fSD_Li256ELb0ELb0EEENS1_19SingleTileSchedulerILb0ELb0ELb0ELi128EEEEEEEEEvNT_6ParamsE$_ZZN4cute7idx2crdIiNS_5tupleIJNS_1CILi32EEENS2_ILi4EEENS2_ILi2EEENS2_ILi1EEEEEENS1_IJS6_S3_NS2_ILi128EEENS2_ILi0EEEEEEEEDaRKT_RKT0_RKT1_ENKUlRKT_RKT0_E_clIS5_S8_EEDaSM_SP_ - $_ZN7cutlass13device_kernelIN5flash19enable_sm80_to_sm89INS1_16FlashAttnBwdSm80INS1_25CollectiveMainloopBwdSm80ILi2ELi2EN4cute5tupleIJNS5_1CILi128EEES8_NS7_ILi64EEEEEENS_10bfloat16_tEfNS_4arch4Sm80ELb0ELb0ELb1ELb0ELb0ELb0ELb0ELb0ELi2ELi4ELi4ELi4ELb0EEENS1_24CollectiveEpilogueBwdGQAISA_fSD_Li256ELb0ELb0EEENS1_19SingleTileSchedulerILb0ELb0ELb0ELi128EEEEEEEEEvNT_6ParamsE$_ZZN4cute7idx2crdIiNS_5tupleIJNS_1CILi32EEENS2_ILi4EEENS2_ILi2EEENS2_ILi1EEEEEENS1_IJS6_S3_NS2_ILi128EEENS2_ILi0EEEEEEEEDaRKT_RKT0_RKT1_ENKUlRKT_RKT0_E_clIS4_S3_EEDaSM_SP_)
$_ZN7cutlass13device_kernelIN5flash19enable_sm80_to_sm89INS1_16FlashAttnBwdSm80INS1_25CollectiveMainloopBwdSm80ILi2ELi2EN4cute5tupleIJNS5_1CILi128EEES8_NS7_ILi64EEEEEENS_10bfloat16_tEfNS_4arch4Sm80ELb0ELb0ELb1ELb0ELb0ELb0ELb0ELb0ELi2ELi4ELi4ELi4ELb0EEENS1_24CollectiveEpilogueBwdGQAISA_fSD_Li256ELb0ELb0EEENS1_19SingleTileSchedulerILb0ELb0ELb0ELi128EEEEEEEEEvNT_6ParamsE$_ZZN4cute7idx2crdIiNS_5tupleIJNS_1CILi32EEENS2_ILi4EEENS2_ILi2EEENS2_ILi1EEEEEENS1_IJS6_S3_NS2_ILi128EEENS2_ILi0EEEEEEEEDaRKT_RKT0_RKT1_ENKUlRKT_RKT0_E_clIS4_S3_EEDaSM_SP_:
[----:B------:R-:W-:Y:S01]  /*ec30*/  SHF.R.S32.HI R3, RZ, 0x1f, R2 ;  /* 0x0000001fff037819 */ /* 0x000fe20000011402 */
[----:B------:R-:W-:-:S03]  /*ec40*/  IMAD.MOV.U32 R7, RZ, RZ, 0x0 ;  /* 0x00000000ff077424 */ /* 0x000fc600078e00ff */
[----:B------:R-:W-:-:S04]  /*ec50*/  LEA.HI R3, R3, R2, RZ, 0x5 ;  /* 0x0000000203037211 */ /* 0x000fc800078f28ff */
[--C-:B------:R-:W-:Y:S02]  /*ec60*/  SHF.R.S32.HI R8, RZ, 0x5, R3.reuse ;  /* 0x00000005ff087819 */ /* 0x100fe40000011403 */
[----:B------:R-:W-:-:S04]  /*ec70*/  SHF.R.S32.HI R3, RZ, 0x1f, R3 ;  /* 0x0000001fff037819 */ /* 0x000fc80000011403 */
[----:B------:R-:W-:-:S04]  /*ec80*/  LEA.HI R3, R3, R8, RZ, 0x2 ;  /* 0x0000000803037211 */ /* 0x000fc800078f10ff */
[----:B------:R-:W-:-:S05]  /*ec90*/  LOP3.LUT R3, R3, 0xfffffffc, RZ, 0xc0, !PT ;  /* 0xfffffffc03037812 */ /* 0x000fca00078ec0ff */
[----:B------:R-:W-:Y:S01]  /*eca0*/  IMAD.IADD R8, R8, 0x1, -R3 ;  /* 0x0000000108087824 */ /* 0x000fe200078e0a03 */
[----:B------:R-:W-:Y:S06]  /*ecb0*/  RET.REL.NODEC R6 `(_ZN7cutlass13device_kernelIN5flash19enable_sm80_to_sm89INS1_16FlashAttnBwdSm80INS1_25CollectiveMainloopBwdSm80ILi2ELi2EN4cute5tupleIJNS5_1CILi128EEES8_NS7_ILi64EEEEEENS_10bfloat16_tEfNS_4arch4Sm80ELb0ELb0ELb1ELb0ELb0ELb0ELb0ELb0ELi2ELi4ELi4ELi4ELb0EEENS1_24CollectiveEpilogueBwdGQAISA_fSD_Li256ELb0ELb0EEENS1_19SingleTileSchedulerILb0ELb0ELb0ELi128EEEEEEEEEvNT_6ParamsE) ;  /* 0xffff134006007950 */ /* 0x000fec0003c3ffff */
        .type           $_ZN7cutlass13device_kernelIN5flash19enable_sm80_to_sm89INS1_16FlashAttnBwdSm80INS1_25CollectiveMainloopBwdSm80ILi2ELi2EN4cute5tupleIJNS5_1CILi128EEES8_NS7_ILi64EEEEEENS_10bfloat16_tEfNS_4arch4Sm80ELb0ELb0ELb1ELb0ELb0ELb0ELb0ELb0ELi2ELi4ELi4ELi4ELb0EEENS1_24CollectiveEpilogueBwdGQAISA_fSD_Li256ELb0ELb0EEENS1_19SingleTileSchedulerILb0ELb0ELb0ELi128EEEEEEEEEvNT_6ParamsE$_ZZN4cute7idx2crdIiNS_5tupleIJNS_1CILi32EEENS2_ILi4EEENS2_ILi2EEENS2_ILi1EEEEEENS1_IJS6_S3_NS2_ILi128EEENS2_ILi0EEEEEEEEDaRKT_RKT0_RKT1_ENKUlRKT_RKT0_E_clIS5_S8_EEDaSM_SP_,@function
        .size           $_ZN7cutlass13device_kernelIN5flash19enable_sm80_to_sm89INS1_16FlashAttnBwdSm80INS1_25CollectiveMainloopBwdSm80ILi2ELi2EN4cute5tupleIJNS5_1CILi128EEES8_NS7_ILi64EEEEEENS_10bfloat16_tEfNS_4arch4Sm80ELb0ELb0ELb1ELb0ELb0ELb0ELb0ELb0ELi2ELi4ELi4ELi4ELb0EEENS1_24CollectiveEpilogueBwdGQAISA_fSD_Li256ELb0ELb0EEENS1_19SingleTileSchedulerILb0ELb0ELb0ELi128EEEEEEEEEvNT_6ParamsE$_ZZN4cute7idx2crdIiNS_5tupleIJNS_1CILi32EEENS2_ILi4EEENS2_ILi2EEENS2_ILi1EEEEEENS1_IJS6_S3_NS2_ILi128EEENS2_ILi0EEEEEEEEDaRKT_RKT0_RKT1_ENKUlRKT_RKT0_E_clIS5_S8_EEDaSM_SP_,($_ZN7cutlass13device_kernelIN5flash19enable_sm80_to_sm89INS1_16FlashAttnBwdSm80INS1_25CollectiveMainloopBwdSm80ILi2ELi2EN4cute5tupleIJNS5_1CILi128EEES8_NS7_ILi64EEEEEENS_10bfloat16_tEfNS_4arch4Sm80ELb0ELb0ELb1ELb0ELb0ELb0ELb0ELb0ELi2ELi4ELi4ELi4ELb0EEENS1_24CollectiveEpilogueBwdGQAISA_fSD_Li256ELb0ELb0EEENS1_19SingleTileSchedulerILb0ELb0ELb0ELi128EEEEEEEEEvNT_6ParamsE$_ZZN4cute9transformINS_15ArithmeticTupleIJiiEEEZNS_14transform_leafIS2_NS_8identityEEEDaRKT_OT0_EUlRKT_E_EEDaS7_S9_ENKUlDpSC_E_clIJiiEEEDaSE_ - $_ZN7cutlass13device_kernelIN5flash19enable_sm80_to_sm89INS1_16FlashAttnBwdSm80INS1_25CollectiveMainloopBwdSm80ILi2ELi2EN4cute5tupleIJNS5_1CILi128EEES8_NS7_ILi64EEEEEENS_10bfloat16_tEfNS_4arch4Sm80ELb0ELb0ELb1ELb0ELb0ELb0ELb0ELb0ELi2ELi4ELi4ELi4ELb0EEENS1_24CollectiveEpilogueBwdGQAISA_fSD_Li256ELb0ELb0EEENS1_19SingleTileSchedulerILb0ELb0ELb0ELi128EEEEEEEEEvNT_6ParamsE$_ZZN4cute7idx2crdIiNS_5tupleIJNS_1CILi32EEENS2_ILi4EEENS2_ILi2EEENS2_ILi1EEEEEENS1_IJS6_S3_NS2_ILi128EEENS2_ILi0EEEEEEEEDaRKT_RKT0_RKT1_ENKUlRKT_RKT0_E_clIS5_S8_EEDaSM_SP_)
$_ZN7cutlass13device_kernelIN5flash19enable_sm80_to_sm89INS1_16FlashAttnBwdSm80INS1_25CollectiveMainloopBwdSm80ILi2ELi2EN4cute5tupleIJNS5_1CILi128EEES8_NS7_ILi64EEEEEENS_10bfloat16_tEfNS_4arch4Sm80ELb0ELb0ELb1ELb0ELb0ELb0ELb0ELb0ELi2ELi4ELi4ELi4ELb0EEENS1_24CollectiveEpilogueBwdGQAISA_fSD_Li256ELb0ELb0EEENS1_19SingleTileSchedulerILb0ELb0ELb0ELi128EEEEEEEEEvNT_6ParamsE$_ZZN4cute7idx2crdIiNS_5tupleIJNS_1CILi32EEENS2_ILi4EEENS2_ILi2EEENS2_ILi1EEEEEENS1_IJS6_S3_NS2_ILi128EEENS2_ILi0EEEEEEEEDaRKT_RKT0_RKT1_ENKUlRKT_RKT0_E_clIS5_S8_EEDaSM_SP_:
[----:B------:R-:W-:Y:S01]  /*ecc0*/  SHF.R.S32.HI R3, RZ, 0x1f, R2 ;  /* 0x0000001fff037819 */ /* 0x000fe20000011402 */
[----:B------:R-:W-:-:S03]  /*ecd0*/  IMAD.MOV.U32 R7, RZ, RZ, 0x0 ;  /* 0x00000000ff077424 */ /* 0x000fc600078e00ff */
[----:B------:R-:W-:-:S04]  /*ece0*/  LEA.HI R2, R3, R2, RZ, 0x7 ;  /* 0x0000000203027211 */ /* 0x000fc800078f38ff */
[----:B------:R-:W-:-:S04]  /*ecf0*/  SHF.R.S32.HI R3, RZ, 0x7, R2 ;  /* 0x00000007ff037819 */ /* 0x000fc80000011402 */
[----:B------:R-:W-:-:S04]  /*ed00*/  LEA.HI R2, R2, R3, RZ, 0x1 ;  /* 0x0000000302027211 */ /* 0x000fc800078f08ff */
[----:B------:R-:W-:-:S05]  /*ed10*/  LOP3.LUT R2, R2, 0xfffffffe, RZ, 0xc0, !PT ;  /* 0xfffffffe02027812 */ /* 0x000fca00078ec0ff */
[----:B------:R-:W-:Y:S01]  /*ed20*/  IMAD.IADD R2, R3, 0x1, -R2 ;  /* 0x0000000103027824 */ /* 0x000fe200078e0a02 */
[----:B------:R-:W-:Y:S06]  /*ed30*/  RET.REL.NODEC R6 `(_ZN7cutlass13device_kernelIN5flash19enable_sm80_to_sm89INS1_16FlashAttnBwdSm80INS1_25CollectiveMainloopBwdSm80ILi2ELi2EN4cute5tupleIJNS5_1CILi128EEES8_NS7_ILi64EEEEEENS_10bfloat16_tEfNS_4arch4Sm80ELb0ELb0ELb1ELb0ELb0ELb0ELb0ELb0ELi2ELi4ELi4ELi4ELb0EEENS1_24CollectiveEpilogueBwdGQAISA_fSD_Li256ELb0ELb0EEENS1_19SingleTileSchedulerILb0ELb0ELb0ELi128EEEEEEEEEvNT_6ParamsE) ;  /* 0xffff12c006007950 */ /* 0x000fec0003c3ffff */
        .type           $_ZN7cutlass13device_kernelIN5flash19enable_sm80_to_sm89INS1_16FlashAttnBwdSm80INS1_25CollectiveMainloopBwdSm80ILi2ELi2EN4cute5tupleIJNS5_1CILi128EEES8_NS7_ILi64EEEEEENS_10bfloat16_tEfNS_4arch4Sm80ELb0ELb0ELb1ELb0ELb0ELb0ELb0ELb0ELi2ELi4ELi4ELi4ELb0EEENS1_24CollectiveEpilogueBwdGQAISA_fSD_Li256ELb0ELb0EEENS1_19SingleTileSchedulerILb0ELb0ELb0ELi128EEEEEEEEEvNT_6ParamsE$_ZZN4cute9transformINS_15ArithmeticTupleIJiiEEEZNS_14transform_leafIS2_NS_8identityEEEDaRKT_OT0_EUlRKT_E_EEDaS7_S9_ENKUlDpSC_E_clIJiiEEEDaSE_,@function
        .size           $_ZN7cutlass13device_kernelIN5flash19enable_sm80_to_sm89INS1_16FlashAttnBwdSm80INS1_25CollectiveMainloopBwdSm80ILi2ELi2EN4cute5tupleIJNS5_1CILi128EEES8_NS7_ILi64EEEEEENS_10bfloat16_tEfNS_4arch4Sm80ELb0ELb0ELb1ELb0ELb0ELb0ELb0ELb0ELi2ELi4ELi4ELi4ELb0EEENS1_24CollectiveEpilogueBwdGQAISA_fSD_Li256ELb0ELb0EEENS1_19SingleTileSchedulerILb0ELb0ELb0ELi128EEEEEEEEEvNT_6ParamsE$_ZZN4cute9transformINS_15ArithmeticTupleIJiiEEEZNS_14transform_leafIS2_NS_8identityEEEDaRKT_OT0_EUlRKT_E_EEDaS7_S9_ENKUlDpSC_E_clIJiiEEEDaSE_,($_ZN7cutlass13device_kernelIN5flash19enable_sm80_to_sm89INS1_16FlashAttnBwdSm80INS1_25CollectiveMainloopBwdSm80ILi2ELi2EN4cute5tupleIJNS5_1CILi128EEES8_NS7_ILi64EEEEEENS_10bfloat16_tEfNS_4arch4Sm80ELb0ELb0ELb1ELb0ELb0ELb0ELb0ELb0ELi2ELi4ELi4ELi4ELb0EEENS1_24CollectiveEpilogueBwdGQAISA_fSD_Li256ELb0ELb0EEENS1_19SingleTileSchedulerILb0ELb0ELb0ELi128EEEEEEEEEvNT_6ParamsE$_ZZN4cute9transformINS_5tupleIJNS_1CILi32EEENS2_ILi4EEENS2_ILi2EEENS2_ILi1EEEEEENS1_IJS6_S3_NS2_ILi128EEENS2_ILi0EEEEEEZNS_7idx2crdIiS7_SA_EEDaRKT_RKT0_RKT1_EUlRKT_RKT0_E_EEDaSE_SH_OSI_ENKUlDpSN_E_clIJiiiS9_EEEDaST_ - $_ZN7cutlass13device_kernelIN5flash19enable_sm80_to_sm89INS1_16FlashAttnBwdSm80INS1_25CollectiveMainloopBwdSm80ILi2ELi2EN4cute5tupleIJNS5_1CILi128EEES8_NS7_ILi64EEEEEENS_10bfloat16_tEfNS_4arch4Sm80ELb0ELb0ELb1ELb0ELb0ELb0ELb0ELb0ELi2ELi4ELi4ELi4ELb0EEENS1_24CollectiveEpilogueBwdGQAISA_fSD_Li256ELb0ELb0EEENS1_19SingleTileSchedulerILb0ELb0ELb0ELi128EEEEEEEEEvNT_6ParamsE$_ZZN4cute9transformINS_15ArithmeticTupleIJiiEEEZNS_14transform_leafIS2_NS_8identityEEEDaRKT_OT0_EUlRKT_E_EEDaS7_S9_ENKUlDpSC_E_clIJiiEEEDaSE_)
$_ZN7cutlass13device_kernelIN5flash19enable_sm80_to_sm89INS1_16FlashAttnBwdSm80INS1_25CollectiveMainloopBwdSm80ILi2ELi2EN4cute5tupleIJNS5_1CILi128EEES8_NS7_ILi64EEEEEENS_10bfloat16_tEfNS_4arch4Sm80ELb0ELb0ELb1ELb0ELb0ELb0ELb0ELb0ELi2ELi4ELi4ELi4ELb0EEENS1_24CollectiveEpilogueBwdGQAISA_fSD_Li256ELb0ELb0EEENS1_19SingleTileSchedulerILb0ELb0ELb0ELi128EEEEEEEEEvNT_6ParamsE$_ZZN4cute9transformINS_15ArithmeticTupleIJiiEEEZNS_14transform_leafIS2_NS_8identityEEEDaRKT_OT0_EUlRKT_E_EEDaS7_S9_ENKUlDpSC_E_clIJiiEEEDaSE_:
[----:B------:R-:W-:Y:S01]  /*ed40*/  IADD3 R3, R1, 0x1688, RZ ;  /* 0x0000168801037810 */ /* 0x000fe20007ffe0ff */
[----:B------:R-:W-:Y:S01]  /*ed50*/  IMAD.MOV.U32 R2, RZ, RZ, R9 ;  /* 0x000000ffff027224 */ /* 0x000fe200078e0009 */
[----:B------:R-:W-:Y:S02]  /*ed60*/  MOV R8, 0xed90 ;  /* 0x0000ed9000087802 */ /* 0x000fe40000000f00 */
[----:B------:R-:W-:Y:S02]  /*ed70*/  IADD3 R3, R3, c[0x0][0x20], RZ ;  /* 0x0000080003037a10 */ /* 0x000fe40007ffe0ff */
[----:B------:R-:W-:Y:S05]  /*ed80*/  CALL.REL.NOINC `($_ZN7cutlass13device_kernelIN5flash19enable_sm80_to_sm89INS1_16FlashAttnBwdSm80INS1_25CollectiveMainloopBwdSm80ILi2ELi2EN4cute5tupleIJNS5_1CILi128EEES8_NS7_ILi64EEEEEENS_10bfloat16_tEfNS_4arch4Sm80ELb0ELb0ELb1ELb0ELb0ELb0ELb0ELb0ELi2ELi4ELi4ELi4ELb0EEENS1_24CollectiveEpilogueBwdGQAISA_fSD_Li256ELb0ELb0EEENS1_19SingleTileSchedulerILb0ELb0ELb0ELi128EEEEEEEEEvNT_6ParamsE$_ZN4cute3eso3ESOILb0ELb0EJiiEEC2ERKiS4_) ;  /* 0xffff71b000007944 */ /* 0x000fea0003c3ffff */
[----:B-1----:R1:W5:Y:S01]  /*ed90*/  LDL.64 R2, [R1+0x1688] ;  /* 0x0016880001027983 */ /* 0x0023620000100a00 */
[----:B------:R-:W-:-:S04]  /*eda0*/  MOV R7, 0x0 ;  /* 0x0000000000077802 */ /* 0x000fc80000000f00 */
[----:B------:R-:W-:Y:S05]  /*edb0*/  RET.REL.NODEC R6 `(_ZN7cutlass13device_kernelIN5flash19enable_sm80_to_sm89INS1_16FlashAttnBwdSm80INS1_25CollectiveMainloopBwdSm80ILi2ELi2EN4cute5tupleIJNS5_1CILi128EEES8_NS7_ILi64EEEEEENS_10bfloat16_tEfNS_4arch4Sm80ELb0ELb0ELb1ELb0ELb0ELb0ELb0ELb0ELi2ELi4ELi4ELi4ELb0EEENS1_24CollectiveEpilogueBwdGQAISA_fSD_Li256ELb0ELb0EEENS1_19SingleTileSchedulerILb0ELb0ELb0ELi128EEEEEEEEEvNT_6ParamsE) ;  /* 0xffff124006007950 */ /* 0x000fea0003c3ffff */
        .type           $_ZN7cutlass13device_kernelIN5flash19enable_sm80_to_sm89INS1_16FlashAttnBwdSm80INS1_25CollectiveMainloopBwdSm80ILi2ELi2EN4cute5tupleIJNS5_1CILi128EEES8_NS7_ILi64EEEEEENS_10bfloat16_tEfNS_4arch4Sm80ELb0ELb0ELb1ELb0ELb0ELb0ELb0ELb0ELi2ELi4ELi4ELi4ELb0EEENS1_24CollectiveEpilogueBwdGQAISA_fSD_Li256ELb0ELb0EEENS1_19SingleTileSchedulerILb0ELb0ELb0ELi128EEEEEEEEEvNT_6ParamsE$_ZZN4cute9transformINS_5tupleIJNS_1CILi32EEENS2_ILi4EEENS2_ILi2EEENS2_ILi1EEEEEENS1_IJS6_S3_NS2_ILi128EEENS2_ILi0EEEEEEZNS_7idx2crdIiS7_SA_EEDaRKT_RKT0_RKT1_EUlRKT_RKT0_E_EEDaSE_SH_OSI_ENKUlDpSN_E_clIJiiiS9_EEEDaST_,@function
        .size           $_ZN7cutlass13device_kernelIN5flash19enable_sm80_to_sm89INS1_16FlashAttnBwdSm80INS1_25CollectiveMainloopBwdSm80ILi2ELi2EN4cute5tupleIJNS5_1CILi128EEES8_NS7_ILi64EEEEEENS_10bfloat16_tEfNS_4arch4Sm80ELb0ELb0ELb1ELb0ELb0ELb0ELb0ELb0ELi2ELi4ELi4ELi4ELb0EEENS1_24CollectiveEpilogueBwdGQAISA_fSD_Li256ELb0ELb0EEENS1_19SingleTileSchedulerILb0ELb0ELb0ELi128EEEEEEEEEvNT_6ParamsE$_ZZN4cute9transformINS_5tupleIJNS_1CILi32EEENS2_ILi4EEENS2_ILi2EEENS2_ILi1EEEEEENS1_IJS6_S3_NS2_ILi128EEENS2_ILi0EEEEEEZNS_7idx2crdIiS7_SA_EEDaRKT_RKT0_RKT1_EUlRKT_RKT0_E_EEDaSE_SH_OSI_ENKUlDpSN_E_clIJiiiS9_EEEDaST_,($_ZN7cutlass13device_kernelIN5flash19enable_sm80_to_sm89INS1_16FlashAttnBwdSm80INS1_25CollectiveMainloopBwdSm80ILi2ELi2EN4cute5tupleIJNS5_1CILi128EEES8_NS7_ILi64EEEEEENS_10bfloat16_tEfNS_4arch4Sm80ELb0ELb0ELb1ELb0ELb0ELb0ELb0ELb0ELi2ELi4ELi4ELi4ELb0EEENS1_24CollectiveEpilogueBwdGQAISA_fSD_Li256ELb0ELb0EEENS1_19SingleTileSchedulerILb0ELb0ELb0ELi128EEEEEEEEEvNT_6ParamsE$_ZZN4cute9transformINS_5tupleIJiiNS_1CILi0EEEEEENS1_IJNS1_IJNS2_ILi4EEENS2_ILi8EEEEEENS2_ILi2EEENS2_ILi1EEEEEEZNS_7idx2crdIS4_SA_EEDaRKT_RKT0_EUlRKT_RKT0_E_EEDaSE_SH_OT1_ENKUlDpSK_E_clIJNS1_IJiiEEEiS3_EEEDaSR_ - $_ZN7cutlass13device_kernelIN5flash19enable_sm80_to_sm89INS1_16FlashAttnBwdSm80INS1_25CollectiveMainloopBwdSm80ILi2ELi2EN4cute5tupleIJNS5_1CILi128EEES8_NS7_ILi64EEEEEENS_10bfloat16_tEfNS_4arch4Sm80ELb0ELb0ELb1ELb0ELb0ELb0ELb0ELb0ELi2ELi4ELi4ELi4ELb0EEENS1_24CollectiveEpilogueBwdGQAISA_fSD_Li256ELb0ELb0EEENS1_19SingleTileSchedulerILb0ELb0ELb0ELi128EEEEEEEEEvNT_6ParamsE$_ZZN4cute9transformINS_5tupleIJNS_1CILi32EEENS2_ILi4EEENS2_ILi2EEENS2_ILi1EEEEEENS1_IJS6_S3_NS2_ILi128EEENS2_ILi0EEEEEEZNS_7idx2crdIiS7_SA_EEDaRKT_RKT0_RKT1_EUlRKT_RKT0_E_EEDaSE_SH_OSI_ENKUlDpSN_E_clIJiiiS9_EEEDaST_)
$_ZN7cutlass13device_kernelIN5flash19enable_sm80_to_sm89INS1_16FlashAttnBwdSm80INS1_25CollectiveMainloopBwdSm80ILi2ELi2EN4cute5tupleIJNS5_1CILi128EEES8_NS7_ILi64EEEEEENS_10bfloat16_tEfNS_4arch4Sm80ELb0ELb0ELb1ELb0ELb0ELb0ELb0ELb0ELi2ELi4ELi4ELi4ELb0EEENS1_24CollectiveEpilogueBwdGQAISA_fSD_Li256ELb0ELb0EEENS1_19SingleTileSchedulerILb0ELb0ELb0ELi128EEEEEEEEEvNT_6ParamsE$_ZZN4cute9transformINS_5tupleIJNS_1CILi32EEENS2_ILi4EEENS2_ILi2EEENS2_ILi1EEEEEENS1_IJS6_S3_NS2_ILi128EEENS2_ILi0EEEEEEZNS_7idx2crdIiS7_SA_EEDaRKT_RKT0_RKT1_EUlRKT_RKT0_E_EEDaSE_SH_OSI_ENKUlDpSN_E_clIJiiiS9_EEEDaST_:
[----:B------:R-:W-:Y:S02]  /*edc0*/  IADD3 R3, R1, 0x13b8, RZ ;  /* 0x000013b801037810 */ /* 0x000fe40007ffe0ff */
[----:B------:R-:W-:Y:S02]  /*edd0*/  MOV R8, 0xee00 ;  /* 0x0000ee0000087802 */ /* 0x000fe40000000f00 */
[----:B------:R-:W-:Y:S02]  /*ede0*/  IADD3 R3, R3, c[0x0][0x20], RZ ;  /* 0x0000080003037a10 */ /* 0x000fe40007ffe0ff */
[----:B------:R-:W-:Y:S05]  /*edf0*/  CALL.REL.NOINC `($_ZN7cutlass13device_kernelIN5flash19enable_sm80_to_sm89INS1_16FlashAttnBwdSm80INS1_25CollectiveMainloopBwdSm80ILi2ELi2EN4cute5tupleIJNS5_1CILi128EEES8_NS7_ILi64EEEEEENS_10bfloat16_tEfNS_4arch4Sm80ELb0ELb0ELb1ELb0ELb0ELb0ELb0ELb0ELi2ELi4ELi4ELi4ELb0EEENS1_24CollectiveEpilogueBwdGQAISA_fSD_Li256ELb0ELb0EEENS1_19SingleTileSchedulerILb0ELb0ELb0ELi128EEEEEEEEEvNT_6ParamsE$_ZN4cute3eso3ESOILb0ELb0EJiiiNS_1CILi0EEEEEC2ERKiS6_S6_RKS3_) ;  /* 0xffff74a000007944 */ /* 0x000fea0003c3ffff */
[----:B------:R2:W5:Y:S04]  /*ee00*/  LDL R5, [R1+0x13c0] ;  /* 0x0013c00001057983 */ /* 0x0005680000100800 */
[----:B-1----:R2:W5:Y:S01]  /*ee10*/  LDL.64 R2, [R1+0x13b8] ;  /* 0x0013b80001027983 */ /* 0x0025620000100a00 */
[----:B------:R-:W-:-:S04]  /*ee20*/  MOV R7, 0x0 ;  /* 0x0000000000077802 */ /* 0x000fc80000000f00 */
[----:B------:R-:W-:Y:S05]  /*ee30*/  RET.REL.NODEC R6 `(_ZN7cutlass13device_kernelIN5flash19enable_sm80_to_sm89INS1_16FlashAttnBwdSm80INS1_25CollectiveMainloopBwdSm80ILi2ELi2EN4cute5tupleIJNS5_1CILi128EEES8_NS7_ILi64EEEEEENS_10bfloat16_tEfNS_4arch4Sm80ELb0ELb0ELb1ELb0ELb0ELb0ELb0ELb0ELi2ELi4ELi4ELi4ELb0EEENS1_24CollectiveEpilogueBwdGQAISA_fSD_Li256ELb0ELb0EEENS1_19SingleTileSchedulerILb0ELb0ELb0ELi128EEEEEEEEEvNT_6ParamsE) ;  /* 0xffff11c006007950 */ /* 0x000fea0003c3ffff */
        .type           $_ZN7cutlass13device_kernelIN5flash19enable_sm80_to_sm89INS1_16FlashAttnBwdSm80INS1_25CollectiveMainloopBwdSm80ILi2ELi2EN4cute5tupleIJNS5_1CILi128EEES8_NS7_ILi64EEEEEENS_10bfloat16_tEfNS_4arch4Sm80ELb0ELb0ELb1ELb0ELb0ELb0ELb0ELb0ELi2ELi4ELi4ELi4ELb0EEENS1_24CollectiveEpilogueBwdGQAISA_fSD_Li256ELb0ELb0EEENS1_19SingleTileSchedulerILb0ELb0ELb0ELi128EEEEEEEEEvNT_6ParamsE$_ZZN4cute9transformINS_5tupleIJiiNS_1CILi0EEEEEENS1_IJNS1_IJNS2_ILi4EEENS2_ILi8EEEEEENS2_ILi2EEENS2_ILi1EEEEEEZNS_7idx2crdIS4_SA_EEDaRKT_RKT0_EUlRKT_RKT0_E_EEDaSE_SH_OT1_ENKUlDpSK_E_clIJNS1_IJiiEEEiS3_EEEDaSR_,@function
        .size           $_ZN7cutlass13device_kernelIN5flash19enable_sm80_to_sm89INS1_16FlashAttnBwdSm80INS1_25CollectiveMainloopBwdSm80ILi2ELi2EN4cute5tupleIJNS5_1CILi128EEES8_NS7_ILi64EEEEEENS_10bfloat16_tEfNS_4arch4Sm80ELb0ELb0ELb1ELb0ELb0ELb0ELb0ELb0ELi2ELi4ELi4ELi4ELb0EEENS1_24CollectiveEpilogueBwdGQAISA_fSD_Li256ELb0ELb0EEENS1_19SingleTileSchedulerILb0ELb0ELb0ELi128EEEEEEEEEvNT_6ParamsE$_ZZN4cute9transformINS_5tupleIJiiNS_1CILi0EEEEEENS1_IJNS1_IJNS2_ILi4EEENS2_ILi8EEEEEENS2_ILi2EEENS2_ILi1EEEEEEZNS_7idx2crdIS4_SA_EEDaRKT_RKT0_EUlRKT_RKT0_E_EEDaSE_SH_OT1_ENKUlDpSK_E_clIJNS1_IJiiEEEiS3_EEEDaSR_,($_ZN7cutlass13device_kernelIN5flash19enable_sm80_to_sm89INS1_16FlashAttnBwdSm80INS1_25CollectiveMainloopBwdSm80ILi2ELi2EN4cute5tupleIJNS5_1CILi128EEES8_NS7_ILi64EEEEEENS_10bfloat16_tEfNS_4arch4Sm80ELb0ELb0ELb1ELb0ELb0ELb0ELb0ELb0ELi2ELi4ELi4ELi4ELb0EEENS1_24CollectiveEpilogueBwdGQAISA_fSD_Li256ELb0ELb0EEENS1_19SingleTileSchedulerILb0ELb0ELb0ELi128EEEEEEEEEvNT_6ParamsE$_ZZN4cute9transformINS_5tupleIJiiNS_1CILi0EEEEEENS1_IJNS1_IJNS2_ILi4EEENS2_ILi8EEEEEES5_NS2_ILi1EEEEEEZNS_7idx2crdIS4_S9_EEDaRKT_RKT0_EUlRKT_RKT0_E_EEDaSD_SG_OT1_ENKUlDpSJ_E_clIJNS1_IJiiEEEiS3_EEEDaSQ_ - $_ZN7cutlass13device_kernelIN5flash19enable_sm80_to_sm89INS1_16FlashAttnBwdSm80INS1_25CollectiveMainloopBwdSm80ILi2ELi2EN4cute5tupleIJNS5_1CILi128EEES8_NS7_ILi64EEEEEENS_10bfloat16_tEfNS_4arch4Sm80ELb0ELb0ELb1ELb0ELb0ELb0ELb0ELb0ELi2ELi4ELi4ELi4ELb0EEENS1_24CollectiveEpilogueBwdGQAISA_fSD_Li256ELb0ELb0EEENS1_19SingleTileSchedulerILb0ELb0ELb0ELi128EEEEEEEEEvNT_6ParamsE$_ZZN4cute9transformINS_5tupleIJiiNS_1CILi0EEEEEENS1_IJNS1_IJNS2_ILi4EEENS2_ILi8EEEEEENS2_ILi2EEENS2_ILi1EEEEEEZNS_7idx2crdIS4_SA_EEDaRKT_RKT0_EUlRKT_RKT0_E_EEDaSE_SH_OT1_ENKUlDpSK_E_clIJNS1_IJiiEEEiS3_EEEDaSR_)
$_ZN7cutlass13device_kernelIN5flash19enable_sm80_to_sm89INS1_16FlashAttnBwdSm80INS1_25CollectiveMainloopBwdSm80ILi2ELi2EN4cute5tupleIJNS5_1CILi128EEES8_NS7_ILi64EEEEEENS_10bfloat16_tEfNS_4arch4Sm80ELb0ELb0ELb1ELb0ELb0ELb0ELb0ELb0ELi2ELi4ELi4ELi4ELb0EEENS1_24CollectiveEpilogueBwdGQAISA_fSD_Li256ELb0ELb0EEENS1_19SingleTileSchedulerILb0ELb0ELb0ELi128EEEEEEEEEvNT_6ParamsE$_ZZN4cute9transformINS_5tupleIJiiNS_1CILi0EEEEEENS1_IJNS1_IJNS2_ILi4EEENS2_ILi8EEEEEENS2_ILi2EEENS2_ILi1EEEEEEZNS_7idx2crdIS4_SA_EEDaRKT_RKT0_EUlRKT_RKT0_E_EEDaSE_SH_OT1_ENKUlDpSK_E_clIJNS1_IJiiEEEiS3_EEEDaSR_:
[----:B------:R-:W-:Y:S02]  /*ee40*/  IADD3 R3, R1, 0x1680, RZ ;  /* 0x0000168001037810 */ /* 0x000fe40007ffe0ff */
[----:B------:R-:W-:Y:S02]  /*ee50*/  MOV R6, 0xee80 ;  /* 0x0000ee8000067802 */ /* 0x000fe40000000f00 */
[----:B------:R-:W-:Y:S02]  /*ee60*/  IADD3 R3, R3, c[0x0][0x20], RZ ;  /* 0x0000080003037a10 */ /* 0x000fe40007ffe0ff */
[----:B------:R-:W-:Y:S05]  /*ee70*/  CALL.REL.NOINC `($_ZN7cutlass13device_kernelIN5flash19enable_sm80_to_sm89INS1_16FlashAttnBwdSm80INS1_25CollectiveMainloopBwdSm80ILi2ELi2EN4cute5tupleIJNS5_1CILi128EEES8_NS7_ILi64EEEEEENS_10bfloat16_tEfNS_4arch4Sm80ELb0ELb0ELb1ELb0ELb0ELb0ELb0ELb0ELi2ELi4ELi4ELi4ELb0EEENS1_24CollectiveEpilogueBwdGQAISA_fSD_Li256ELb0ELb0EEENS1_19SingleTileSchedulerILb0ELb0ELb0ELi128EEEEEEEEEvNT_6ParamsE$_ZN4cute3eso3ESOILb0ELb0EJNS_5tupleIJiiEEEiNS_1CILi0EEEEEC2ERKS3_RKiRKS5_) ;  /* 0xffff657000007944 */ /* 0x000fea0003c3ffff */
[----:B------:R2:W5:Y:S04]  /*ee80*/  LDL R36, [R1+0x1688] ;  /* 0x0016880001247983 */ /* 0x0005680000100800 */
[----:B-1----:R2:W5:Y:S01]  /*ee90*/  LDL.64 R2, [R1+0x1680] ;  /* 0x0016800001027983 */ /* 0x0025620000100a00 */
[----:B------:R-:W-:-:S04]  /*eea0*/  MOV R73, 0x0 ;  /* 0x0000000000497802 */ /* 0x000fc80000000f00 */
[----:B------:R-:W-:Y:S05]  /*eeb0*/  RET.REL.NODEC R72 `(_ZN7cutlass13device_kernelIN5flash19enable_sm80_to_sm89INS1_16FlashAttnBwdSm80INS1_25CollectiveMainloopBwdSm80ILi2ELi2EN4cute5tupleIJNS5_1CILi128EEES8_NS7_ILi64EEEEEENS_10bfloat16_tEfNS_4arch4Sm80ELb0ELb0ELb1ELb0ELb0ELb0ELb0ELb0ELi2ELi4ELi4ELi4ELb0EEENS1_24CollectiveEpilogueBwdGQAISA_fSD_Li256ELb0ELb0EEENS1_19SingleTileSchedulerILb0ELb0ELb0ELi128EEEEEEEEEvNT_6ParamsE) ;  /* 0xffff114048007950 */ /* 0x000fea0003c3ffff */
        .type           $_ZN7cutlass13device_kernelIN5flash19enable_sm80_to_sm89INS1_16FlashAttnBwdSm80INS1_25CollectiveMainloopBwdSm80ILi2ELi2EN4cute5tupleIJNS5_1CILi128EEES8_NS7_ILi64EEEEEENS_10bfloat16_tEfNS_4arch4Sm80ELb0ELb0ELb1ELb0ELb0ELb0ELb0ELb0ELi2ELi4ELi4ELi4ELb0EEENS1_24CollectiveEpilogueBwdGQAISA_fSD_Li256ELb0ELb0EEENS1_19SingleTileSchedulerILb0ELb0ELb0ELi128EEEEEEEEEvNT_6ParamsE$_ZZN4cute9transformINS_5tupleIJiiNS_1CILi0EEEEEENS1_IJNS1_IJNS2_ILi4EEENS2_ILi8EEEEEES5_NS2_ILi1EEEEEEZNS_7idx2crdIS4_S9_EEDaRKT_RKT0_EUlRKT_RKT0_E_EEDaSD_SG_OT1_ENKUlDpSJ_E_clIJNS1_IJiiEEEiS3_EEEDaSQ_,@function
        .size           $_ZN7cutlass13device_kernelIN5flash19enable_sm80_to_sm89INS1_16FlashAttnBwdSm80INS1_25CollectiveMainloopBwdSm80ILi2ELi2EN4cute5tupleIJNS5_1CILi128EEES8_NS7_ILi64EEEEEENS_10bfloat16_tEfNS_4arch4Sm80ELb0ELb0ELb1ELb0ELb0ELb0ELb0ELb0ELi2ELi4ELi4ELi4ELb0EEENS1_24CollectiveEpilogueBwdGQAISA_fSD_Li256ELb0ELb0EEENS1_19SingleTileSchedulerILb0ELb0ELb0ELi128EEEEEEEEEvNT_6ParamsE$_ZZN4cute9transformINS_5tupleIJiiNS_1CILi0EEEEEENS1_IJNS1_IJNS2_ILi4EEENS2_ILi8EEEEEES5_NS2_ILi1EEEEEEZNS_7idx2crdIS4_S9_EEDaRKT_RKT0_EUlRKT_RKT0_E_EEDaSD_SG_OT1_ENKUlDpSJ_E_clIJNS1_IJiiEEEiS3_EEEDaSQ_,($_ZN7cutlass13device_kernelIN5flash19enable_sm80_to_sm89INS1_16FlashAttnBwdSm80INS1_25CollectiveMainloopBwdSm80ILi2ELi2EN4cute5tupleIJNS5_1CILi128EEES8_NS7_ILi64EEEEEENS_10bfloat16_tEfNS_4arch4Sm80ELb0ELb0ELb1ELb0ELb0ELb0ELb0ELb0ELi2ELi4ELi4ELi4ELb0EEENS1_24CollectiveEpilogueBwdGQAISA_fSD_Li256ELb0ELb0EEENS1_19SingleTileSchedulerILb0ELb0ELb0ELi128EEEEEEEEEvNT_6ParamsE$_ZZN4cute9transformINS_5tupleIJiiiNS_1CILi0EEEEEENS1_IJNS2_ILi32EEENS2_ILi4EEENS2_ILi2EEENS2_ILi1EEEEEENS1_IJS8_S8_S8_S8_EEEZNS_7crd2crdIS4_S9_SA_EEDaRKT_RKT0_RKT1_EUlRKT_RKT0_RKT1_E_EEDaSE_SH_SK_OT2_ENKUlDpSN_E_clIJiiiS3_EEEDaSX_ - $_ZN7cutlass13device_kernelIN5flash19enable_sm80_to_sm89INS1_16FlashAttnBwdSm80INS1_25CollectiveMainloopBwdSm80ILi2ELi2EN4cute5tupleIJNS5_1CILi128EEES8_NS7_ILi64EEEEEENS_10bfloat16_tEfNS_4arch4Sm80ELb0ELb0ELb1ELb0ELb0ELb0ELb0ELb0ELi2ELi4ELi4ELi4ELb0EEENS1_24CollectiveEpilogueBwdGQAISA_fSD_Li256ELb0ELb0EEENS1_19SingleTileSchedulerILb0ELb0ELb0ELi128EEEEEEEEEvNT_6ParamsE$_ZZN4cute9transformINS_5tupleIJiiNS_1CILi0EEEEEENS1_IJNS1_IJNS2_ILi4EEENS2_ILi8EEEEEES5_NS2_ILi1EEEEEEZNS_7idx2crdIS4_S9_EEDaRKT_RKT0_EUlRKT_RKT0_E_EEDaSD_SG_OT1_ENKUlDpSJ_E_clIJNS1_IJiiEEEiS3_EEEDaSQ_)
$_ZN7cutlass13device_kernelIN5flash19enable_sm80_to_sm89INS1_16FlashAttnBwdSm80INS1_25CollectiveMainloopBwdSm80ILi2ELi2EN4cute5tupleIJNS5_1CILi128EEES8_NS7_ILi64EEEEEENS_10bfloat16_tEfNS_4arch4Sm80ELb0ELb0ELb1ELb0ELb0ELb0ELb0ELb0ELi2ELi4ELi4ELi4ELb0EEENS1_24CollectiveEpilogueBwdGQAISA_fSD_Li256ELb0ELb0EEENS1_19SingleTileSchedulerILb0ELb0ELb0ELi128EEEEEEEEEvNT_6ParamsE$_ZZN4cute9transformINS_5tupleIJiiNS_1CILi0EEEEEENS1_IJNS1_IJNS2_ILi4EEENS2_ILi8EEEEEES5_NS2_ILi1EEEEEEZNS_7idx2crdIS4_S9_EEDaRKT_RKT0_EUlRKT_RKT0_E_EEDaSD_SG_OT1_ENKUlDpSJ_E_clIJNS1_IJiiEEEiS3_EEEDaSQ_:
[----:B------:R-:W-:Y:S02]  /*eec0*/  IADD3 R3, R1, 0x1680, RZ ;  /* 0x0000168001037810 */ /* 0x000fe40007ffe0ff */
[----:B------:R-:W-:Y:S02]  /*eed0*/  MOV R6, 0xef00 ;  /* 0x0000ef0000067802 */ /* 0x000fe40000000f00 */
[----:B------:R-:W-:Y:S02]  /*eee0*/  IADD3 R3, R3, c[0x0][0x20], RZ ;  /* 0x0000080003037a10 */ /* 0x000fe40007ffe0ff */
[----:B------:R-:W-:Y:S05]  /*eef0*/  CALL.REL.NOINC `($_ZN7cutlass13device_kernelIN5flash19enable_sm80_to_sm89INS1_16FlashAttnBwdSm80INS1_25CollectiveMainloopBwdSm80ILi2ELi2EN4cute5tupleIJNS5_1CILi128EEES8_NS7_ILi64EEEEEENS_10bfloat16_tEfNS_4arch4Sm80ELb0ELb0ELb1ELb0ELb0ELb0ELb0ELb0ELi2ELi4ELi4ELi4ELb0EEENS1_24CollectiveEpilogueBwdGQAISA_fSD_Li256ELb0ELb0EEENS1_19SingleTileSchedulerILb0ELb0ELb0ELi128EEEEEEEEEvNT_6ParamsE$_ZN4cute3eso3ESOILb0ELb0EJNS_5tupleIJiiEEEiNS_1CILi0EEEEEC2ERKS3_RKiRKS5_) ;  /* 0xffff64f000007944 */ /* 0x000fea0003c3ffff */
[----:B------:R2:W5:Y:S04]  /*ef00*/  LDL R35, [R1+0x1688] ;  /* 0x0016880001237983 */ /* 0x0005680000100800 */
[----:B-1----:R2:W5:Y:S01]  /*ef10*/  LDL.64 R2, [R1+0x1680] ;  /* 0x0016800001027983 */ /* 0x0025620000100a00 */
[----:B------:R-:W-:Y:S02]  /*ef20*/  MOV R6, R72 ;  /* 0x0000004800067202 */ /* 0x000fe40000000f00 */
[----:B------:R-:W-:-:S04]  /*ef30*/  MOV R7, 0x0 ;  /* 0x0000000000077802 */ /* 0x000fc80000000f00 */
[----:B------:R-:W-:Y:S05]  /*ef40*/  RET.REL.NODEC R6 `(_ZN7cutlass13device_kernelIN5flash19enable_sm80_to_sm89INS1_16FlashAttnBwdSm80INS1_25CollectiveMainloopBwdSm80ILi2ELi2EN4cute5tupleIJNS5_1CILi128EEES8_NS7_ILi64EEEEEENS_10bfloat16_tEfNS_4arch4Sm80ELb0ELb0ELb1ELb0ELb0ELb0ELb0ELb0ELi2ELi4ELi4ELi4ELb0EEENS1_24CollectiveEpilogueBwdGQAISA_fSD_Li256ELb0ELb0EEENS1_19SingleTileSchedulerILb0ELb0ELb0ELi128EEEEEEEEEvNT_6ParamsE) ;  /* 0xffff10b006007950 */ /* 0x000fea0003c3ffff */
        .type           $_ZN7cutlass13device_kernelIN5flash19enable_sm80_to_sm89INS1_16FlashAttnBwdSm80INS1_25CollectiveMainloopBwdSm80ILi2ELi2EN4cute5tupleIJNS5_1CILi128EEES8_NS7_ILi64EEEEEENS_10bfloat16_tEfNS_4arch4Sm80ELb0ELb0ELb1ELb0ELb0ELb0ELb0ELb0ELi2ELi4ELi4ELi4ELb0EEENS1_24CollectiveEpilogueBwdGQAISA_fSD_Li256ELb0ELb0EEENS1_19SingleTileSchedulerILb0ELb0ELb0ELi128EEEEEEEEEvNT_6ParamsE$_ZZN4cute9transformINS_5tupleIJiiiNS_1CILi0EEEEEENS1_IJNS2_ILi32EEENS2_ILi4EEENS2_ILi2EEENS2_ILi1EEEEEENS1_IJS8_S8_S8_S8_EEEZNS_7crd2crdIS4_S9_SA_EEDaRKT_RKT0_RKT1_EUlRKT_RKT0_RKT1_E_EEDaSE_SH_SK_OT2_ENKUlDpSN_E_clIJiiiS3_EEEDaSX_,@function
        .size           $_ZN7cutlass13device_kernelIN5flash19enable_sm80_to_sm89INS1_16FlashAttnBwdSm80INS1_25CollectiveMainloopBwdSm80ILi2ELi2EN4cute5tupleIJNS5_1CILi128EEES8_NS7_ILi64EEEEEENS_10bfloat16_tEfNS_4arch4Sm80ELb0ELb0ELb1ELb0ELb0ELb0ELb0ELb0ELi2ELi4ELi4ELi4ELb0EEENS1_24CollectiveEpilogueBwdGQAISA_fSD_Li256ELb0ELb0EEENS1_19SingleTileSchedulerILb0ELb0ELb0ELi128EEEEEEEEEvNT_6ParamsE$_ZZN4cute9transformINS_5tupleIJiiiNS_1CILi0EEEEEENS1_IJNS2_ILi32EEENS2_ILi4EEENS2_ILi2EEENS2_ILi1EEEEEENS1_IJS8_S8_S8_S8_EEEZNS_7crd2crdIS4_S9_SA_EEDaRKT_RKT0_RKT1_EUlRKT_RKT0_RKT1_E_EEDaSE_SH_SK_OT2_ENKUlDpSN_E_clIJiiiS3_EEEDaSX_,($_ZN7cutlass13device_kernelIN5flash19enable_sm80_to_sm89INS1_16FlashAttnBwdSm80INS1_25CollectiveMainloopBwdSm80ILi2ELi2EN4cute5tupleIJNS5_1CILi128EEES8_NS7_ILi64EEEEEENS_10bfloat16_tEfNS_4arch4Sm80ELb0ELb0ELb1ELb0ELb0ELb0ELb0ELb0ELi2ELi4ELi4ELi4ELb0EEENS1_24CollectiveEpilogueBwdGQAISA_fSD_Li256ELb0ELb0EEENS1_19SingleTileSchedulerILb0ELb0ELb0ELi128EEEEEEEEEvNT_6ParamsE$_ZZN4cuteplIJNS_1CILi0EEEEJS2_iEEEDaRKNS_15ArithmeticTupleIJDpT_EEERKNS3_IJDpT0_EEEENKUlDpRKT_E_clIJS2_iEEEDaSH_ - $_ZN7cutlass13device_kernelIN5flash19enable_sm80_to_sm89INS1_16FlashAttnBwdSm80INS1_25CollectiveMainloopBwdSm80ILi2ELi2EN4cute5tupleIJNS5_1CILi128EEES8_NS7_ILi64EEEEEENS_10bfloat16_tEfNS_4arch4Sm80ELb0ELb0ELb1ELb0ELb0ELb0ELb0ELb0ELi2ELi4ELi4ELi4ELb0EEENS1_24CollectiveEpilogueBwdGQAISA_fSD_Li256ELb0ELb0EEENS1_19SingleTileSchedulerILb0ELb0ELb0ELi128EEEEEEEEEvNT_6ParamsE$_ZZN4cute9transformINS_5tupleIJiiiNS_1CILi0EEEEEENS1_IJNS2_ILi32EEENS2_ILi4EEENS2_ILi2EEENS2_ILi1EEEEEENS1_IJS8_S8_S8_S8_EEEZNS_7crd2crdIS4_S9_SA_EEDaRKT_RKT0_RKT1_EUlRKT_RKT0_RKT1_E_EEDaSE_SH_SK_OT2_ENKUlDpSN_E_clIJiiiS3_EEEDaSX_)
$_ZN7cutlass13device_kernelIN5flash19enable_sm80_to_sm89INS1_16FlashAttnBwdSm80INS1_25CollectiveMainloopBwdSm80ILi2ELi2EN4cute5tupleIJNS5_1CILi128EEES8_NS7_ILi64EEEEEENS_10bfloat16_tEfNS_4arch4Sm80ELb0ELb0ELb1ELb0ELb0ELb0ELb0ELb0ELi2ELi4ELi4ELi4ELb0EEENS1_24CollectiveEpilogueBwdGQAISA_fSD_Li256ELb0ELb0EEENS1_19SingleTileSchedulerILb0ELb0ELb0ELi128EEEEEEEEEvNT_6ParamsE$_ZZN4cute9transformINS_5tupleIJiiiNS_1CILi0EEEEEENS1_IJNS2_ILi32EEENS2_ILi4EEENS2_ILi2EEENS2_ILi1EEEEEENS1_IJS8_S8_S8_S8_EEEZNS_7crd2crdIS4_S9_SA_EEDaRKT_RKT0_RKT1_EUlRKT_RKT0_RKT1_E_EEDaSE_SH_SK_OT2_ENKUlDpSN_E_clIJiiiS3_EEEDaSX_:
        /* <DEDUP_REMOVED lines=8> */
        .type           $_ZN7cutlass13device_kernelIN5flash19enable_sm80_to_sm89INS1_16FlashAttnBwdSm80INS1_25CollectiveMainloopBwdSm80ILi2ELi2EN4cute5tupleIJNS5_1CILi128EEES8_NS7_ILi64EEEEEENS_10bfloat16_tEfNS_4arch4Sm80ELb0ELb0ELb1ELb0ELb0ELb0ELb0ELb0ELi2ELi4ELi4ELi4ELb0EEENS1_24CollectiveEpilogueBwdGQAISA_fSD_Li256ELb0ELb0EEENS1_19SingleTileSchedulerILb0ELb0ELb0ELi128EEEEEEEEEvNT_6ParamsE$_ZZN4cuteplIJNS_1CILi0EEEEJS2_iEEEDaRKNS_15ArithmeticTupleIJDpT_EEERKNS3_IJDpT0_EEEENKUlDpRKT_E_clIJS2_iEEEDaSH_,@function
        .size           $_ZN7cutlass13device_kernelIN5flash19enable_sm80_to_sm89INS1_16FlashAttnBwdSm80INS1_25CollectiveMainloopBwdSm80ILi2ELi2EN4cute5tupleIJNS5_1CILi128EEES8_NS7_ILi64EEEEEENS_10bfloat16_tEfNS_4arch4Sm80ELb0ELb0ELb1ELb0ELb0ELb0ELb0ELb0ELi2ELi4ELi4ELi4ELb0EEENS1_24CollectiveEpilogueBwdGQAISA_fSD_Li256ELb0ELb0EEENS1_19SingleTileSchedulerILb0ELb0ELb0ELi128EEEEEEEEEvNT_6ParamsE$_ZZN4cuteplIJNS_1CILi0EEEEJS2_iEEEDaRKNS_15ArithmeticTupleIJDpT_EEERKNS3_IJDpT0_EEEENKUlDpRKT_E_clIJS2_iEEEDaSH_,($_ZN7cutlass13device_kernelIN5flash19enable_sm80_to_sm89INS1_16FlashAttnBwdSm80INS1_25CollectiveMainloopBwdSm80ILi2ELi2EN4cute5tupleIJNS5_1CILi128EEES8_NS7_ILi64EEEEEENS_10bfloat16_tEfNS_4arch4Sm80ELb0ELb0ELb1ELb0ELb0ELb0ELb0ELb0ELi2ELi4ELi4ELi4ELb0EEENS1_24CollectiveEpilogueBwdGQAISA_fSD_Li256ELb0ELb0EEENS1_19SingleTileSchedulerILb0ELb0ELb0ELi128EEEEEEEEEvNT_6ParamsE$_ZZN4cuteplIJNS_1CILi0EEES2_EJS2_iEEEDaRKNS_15ArithmeticTupleIJDpT_EEERKNS3_IJDpT0_EEEENKUlDpRKT_E_clIJS2_iEEEDaSH_ - $_ZN7cutlass13device_kernelIN5flash19enable_sm80_to_sm89INS1_16FlashAttnBwdSm80INS1_25CollectiveMainloopBwdSm80ILi2ELi2EN4cute5tupleIJNS5_1CILi128EEES8_NS7_ILi64EEEEEENS_10bfloat16_tEfNS_4arch4Sm80ELb0ELb0ELb1ELb0ELb0ELb0ELb0ELb0ELi2ELi4ELi4ELi4ELb0EEENS1_24CollectiveEpilogueBwdGQAISA_fSD_Li256ELb0ELb0EEENS1_19SingleTileSchedulerILb0ELb0ELb0ELi128EEEEEEEEEvNT_6ParamsE$_ZZN4cuteplIJNS_1CILi0EEEEJS2_iEEEDaRKNS_15ArithmeticTupleIJDpT_EEERKNS3_IJDpT0_EEEENKUlDpRKT_E_clIJS2_iEEEDaSH_)
$_ZN7cutlass13device_kernelIN5flash19enable_sm80_to_sm89INS1_16FlashAttnBwdSm80INS1_25CollectiveMainloopBwdSm80ILi2ELi2EN4cute5tupleIJNS5_1CILi128EEES8_NS7_ILi64EEEEEENS_10bfloat16_tEfNS_4arch4Sm80ELb0ELb0ELb1ELb0ELb0ELb0ELb0ELb0ELi2ELi4ELi4ELi4ELb0EEENS1_24CollectiveEpilogueBwdGQAISA_fSD_Li256ELb0ELb0EEENS1_19SingleTileSchedulerILb0ELb0ELb0ELi128EEEEEEEEEvNT_6ParamsE$_ZZN4cuteplIJNS_1CILi0EEEEJS2_iEEEDaRKNS_15ArithmeticTupleIJDpT_EEERKNS3_IJDpT0_EEEENKUlDpRKT_E_clIJS2_iEEEDaSH_:
[----:B------:R-:W-:Y:S02]  /*efd0*/  IADD3 R9, R1, 0x13b8, RZ ;  /* 0x000013b801097810 */ /* 0x000fe40007ffe0ff */
[----:B------:R-:W-:Y:S02]  /*efe0*/  MOV R8, 0xf010 ;  /* 0x0000f01000087802 */ /* 0x000fe40000000f00 */
[----:B------:R-:W-:Y:S02]  /*eff0*/  IADD3 R9, R9, c[0x0][0x20], RZ ;  /* 0x0000080009097a10 */ /* 0x000fe40007ffe0ff */
[----:B------:R-:W-:Y:S05]  /*f000*/  CALL.REL.NOINC `($_ZN7cutlass13device_kernelIN5flash19enable_sm80_to_sm89INS1_16FlashAttnBwdSm80INS1_25CollectiveMainloopBwdSm80ILi2ELi2EN4cute5tupleIJNS5_1CILi128EEES8_NS7_ILi64EEEEEENS_10bfloat16_tEfNS_4arch4Sm80ELb0ELb0ELb1ELb0ELb0ELb0ELb0ELb0ELi2ELi4ELi4ELi4ELb0EEENS1_24CollectiveEpilogueBwdGQAISA_fSD_Li256ELb0ELb0EEENS1_19SingleTileSchedulerILb0ELb0ELb0ELi128EEEEEEEEEvNT_6ParamsE$_ZN4cute5tupleIJNS_1CILi0EEEiEEC2ERKS2_RKi) ;  /* 0xffffb10000007944 */ /* 0x000fea0003c3ffff */
[----:B------:R1:W5:Y:S01]  /*f010*/  LDL R3, [R1+0x13b8] ;  /* 0x0013b80001037983 */ /* 0x0003620000100800 */
[----:B------:R-:W-:-:S04]  /*f020*/  MOV R53, 0x0 ;  /* 0x0000000000357802 */ /* 0x000fc80000000f00 */
[----:B------:R-:W-:Y:S05]  /*f030*/  RET.REL.NODEC R52 `(_ZN7cutlass13device_kernelIN5flash19enable_sm80_to_sm89INS1_16FlashAttnBwdSm80INS1_25CollectiveMainloopBwdSm80ILi2ELi2EN4cute5tupleIJNS5_1CILi128EEES8_NS7_ILi64EEEEEENS_10bfloat16_tEfNS_4arch4Sm80ELb0ELb0ELb1ELb0ELb0ELb0ELb0ELb0ELi2ELi4ELi4ELi4ELb0EEENS1_24CollectiveEpilogueBwdGQAISA_fSD_Li256ELb0ELb0EEENS1_19SingleTileSchedulerILb0ELb0ELb0ELi128EEEEEEEEEvNT_6ParamsE) ;  /* 0xffff0fc034007950 */ /* 0x000fea0003c3ffff */
        .type           $_ZN7cutlass13device_kernelIN5flash19enable_sm80_to_sm89INS1_16FlashAttnBwdSm80INS1_25CollectiveMainloopBwdSm80ILi2ELi2EN4cute5tupleIJNS5_1CILi128EEES8_NS7_ILi64EEEEEENS_10bfloat16_tEfNS_4arch4Sm80ELb0ELb0ELb1ELb0ELb0ELb0ELb0ELb0ELi2ELi4ELi4ELi4ELb0EEENS1_24CollectiveEpilogueBwdGQAISA_fSD_Li256ELb0ELb0EEENS1_19SingleTileSchedulerILb0ELb0ELb0ELi128EEEEEEEEEvNT_6ParamsE$_ZZN4cuteplIJNS_1CILi0EEES2_EJS2_iEEEDaRKNS_15ArithmeticTupleIJDpT_EEERKNS3_IJDpT0_EEEENKUlDpRKT_E_clIJS2_iEEEDaSH_,@function
        .size           $_ZN7cutlass13device_kernelIN5flash19enable_sm80_to_sm89INS1_16FlashAttnBwdSm80INS1_25CollectiveMainloopBwdSm80ILi2ELi2EN4cute5tupleIJNS5_1CILi128EEES8_NS7_ILi64EEEEEENS_10bfloat16_tEfNS_4arch4Sm80ELb0ELb0ELb1ELb0ELb0ELb0ELb0ELb0ELi2ELi4ELi4ELi4ELb0EEENS1_24CollectiveEpilogueBwdGQAISA_fSD_Li256ELb0ELb0EEENS1_19SingleTileSchedulerILb0ELb0ELb0ELi128EEEEEEEEEvNT_6ParamsE$_ZZN4cuteplIJNS_1CILi0EEES2_EJS2_iEEEDaRKNS_15ArithmeticTupleIJDpT_EEERKNS3_IJDpT0_EEEENKUlDpRKT_E_clIJS2_iEEEDaSH_,($_ZN7cutlass13device_kernelIN5flash19enable_sm80_to_sm89INS1_16FlashAttnBwdSm80INS1_25CollectiveMainloopBwdSm80ILi2ELi2EN4cute5tupleIJNS5_1CILi128EEES8_NS7_ILi64EEEEEENS_10bfloat16_tEfNS_4arch4Sm80ELb0ELb0ELb1ELb0ELb0ELb0ELb0ELb0ELi2ELi4ELi4ELi4ELb0EEENS1_24CollectiveEpilogueBwdGQAISA_fSD_Li256ELb0ELb0EEENS1_19SingleTileSchedulerILb0ELb0ELb0ELi128EEEEEEEEEvNT_6ParamsE$_ZZN4cuteplIJNS_1CILi0EEES2_EJiEEEDaRKNS_15ArithmeticTupleIJDpT_EEERKNS3_IJDpT0_EEEENKUlDpRKT_E_clIJiS2_EEEDaSH_ - $_ZN7cutlass13device_kernelIN5flash19enable_sm80_to_sm89INS1_16FlashAttnBwdSm80INS1_25CollectiveMainloopBwdSm80ILi2ELi2EN4cute5tupleIJNS5_1CILi128EEES8_NS7_ILi64EEEEEENS_10bfloat16_tEfNS_4arch4Sm80ELb0ELb0ELb1ELb0ELb0ELb0ELb0ELb0ELi2ELi4ELi4ELi4ELb0EEENS1_24CollectiveEpilogueBwdGQAISA_fSD_Li256ELb0ELb0EEENS1_19SingleTileSchedulerILb0ELb0ELb0ELi128EEEEEEEEEvNT_6ParamsE$_ZZN4cuteplIJNS_1CILi0EEES2_EJS2_iEEEDaRKNS_15ArithmeticTupleIJDpT_EEERKNS3_IJDpT0_EEEENKUlDpRKT_E_clIJS2_iEEEDaSH_)
$_ZN7cutlass13device_kernelIN5flash19enable_sm80_to_sm89INS1_16FlashAttnBwdSm80INS1_25CollectiveMainloopBwdSm80ILi2ELi2EN4cute5tupleIJNS5_1CILi128EEES8_NS7_ILi64EEEEEENS_10bfloat16_tEfNS_4arch4Sm80ELb0ELb0ELb1ELb0ELb0ELb0ELb0ELb0ELi2ELi4ELi4ELi4ELb0EEENS1_24CollectiveEpilogueBwdGQAISA_fSD_Li256ELb0ELb0EEENS1_19SingleTileSchedulerILb0ELb0ELb0ELi128EEEEEEEEEvNT_6ParamsE$_ZZN4cuteplIJNS_1CILi0EEES2_EJS2_iEEEDaRKNS_15ArithmeticTupleIJDpT_EEERKNS3_IJDpT0_EEEENKUlDpRKT_E_clIJS2_iEEEDaSH_:
[----:B------:R-:W-:Y:S02]  /*f040*/  IADD3 R9, R1, 0x13b8, RZ ;  /* 0x000013b801097810 */ /* 0x000fe40007ffe0ff */
[----:B------:R-:W-:Y:S02]  /*f050*/  MOV R8, 0xf080 ;  /* 0x0000f08000087802 */ /* 0x000fe40000000f00 */
[----:B------:R-:W-:Y:S02]  /*f060*/  IADD3 R9, R9, c[0x0][0x20], RZ ;  /* 0x0000080009097a10 */ /* 0x000fe40007ffe0ff */
[----:B------:R-:W-:Y:S05]  /*f070*/  CALL.REL.NOINC `($_ZN7cutlass13device_kernelIN5flash19enable_sm80_to_sm89INS1_16FlashAttnBwdSm80INS1_25CollectiveMainloopBwdSm80ILi2ELi2EN4cute5tupleIJNS5_1CILi128EEES8_NS7_ILi64EEEEEENS_10bfloat16_tEfNS_4arch4Sm80ELb0ELb0ELb1ELb0ELb0ELb0ELb0ELb0ELi2ELi4ELi4ELi4ELb0EEENS1_24CollectiveEpilogueBwdGQAISA_fSD_Li256ELb0ELb0EEENS1_19SingleTileSchedulerILb0ELb0ELb0ELi128EEEEEEEEEvNT_6ParamsE$_ZN4cute5tupleIJNS_1CILi0EEEiEEC2ERKS2_RKi) ;  /* 0xffffb09000007944 */ /* 0x000fea0003c3ffff */
[----:B------:R1:W5:Y:S01]  /*f080*/  LDL R2, [R1+0x13b8] ;  /* 0x0013b80001027983 */ /* 0x0003620000100800 */
[----:B------:R-:W-:-:S04]  /*f090*/  MOV R53, 0x0 ;  /* 0x0000000000357802 */ /* 0x000fc80000000f00 */
[----:B------:R-:W-:Y:S05]  /*f0a0*/  RET.REL.NODEC R52 `(_ZN7cutlass13device_kernelIN5flash19enable_sm80_to_sm89INS1_16FlashAttnBwdSm80INS1_25CollectiveMainloopBwdSm80ILi2ELi2EN4cute5tupleIJNS5_1CILi128EEES8_NS7_ILi64EEEEEENS_10bfloat16_tEfNS_4arch4Sm80ELb0ELb0ELb1ELb0ELb0ELb0ELb0ELb0ELi2ELi4ELi4ELi4ELb0EEENS1_24CollectiveEpilogueBwdGQAISA_fSD_Li256ELb0ELb0EEENS1_19SingleTileSchedulerILb0ELb0ELb0ELi128EEEEEEEEEvNT_6ParamsE) ;  /* 0xffff0f5034007950 */ /* 0x000fea0003c3ffff */
        .type           $_ZN7cutlass13device_kernelIN5flash19enable_sm80_to_sm89INS1_16FlashAttnBwdSm80INS1_25CollectiveMainloopBwdSm80ILi2ELi2EN4cute5tupleIJNS5_1CILi128EEES8_NS7_ILi64EEEEEENS_10bfloat16_tEfNS_4arch4Sm80ELb0ELb0ELb1ELb0ELb0ELb0ELb0ELb0ELi2ELi4ELi4ELi4ELb0EEENS1_24CollectiveEpilogueBwdGQAISA_fSD_Li256ELb0ELb0EEENS1_19SingleTileSchedulerILb0ELb0ELb0ELi128EEEEEEEEEvNT_6ParamsE$_ZZN4cuteplIJNS_1CILi0EEES2_EJiEEEDaRKNS_15ArithmeticTupleIJDpT_EEERKNS3_IJDpT0_EEEENKUlDpRKT_E_clIJiS2_EEEDaSH_,@function
        .size           $_ZN7cutlass13device_kernelIN5flash19enable_sm80_to_sm89INS1_16FlashAttnBwdSm80INS1_25CollectiveMainloopBwdSm80ILi2ELi2EN4cute5tupleIJNS5_1CILi128EEES8_NS7_ILi64EEEEEENS_10bfloat16_tEfNS_4arch4Sm80ELb0ELb0ELb1ELb0ELb0ELb0ELb0ELb0ELi2ELi4ELi4ELi4ELb0EEENS1_24CollectiveEpilogueBwdGQAISA_fSD_Li256ELb0ELb0EEENS1_19SingleTileSchedulerILb0ELb0ELb0ELi128EEEEEEEEEvNT_6ParamsE$_ZZN4cuteplIJNS_1CILi0EEES2_EJiEEEDaRKNS_15ArithmeticTupleIJDpT_EEERKNS3_IJDpT0_EEEENKUlDpRKT_E_clIJiS2_EEEDaSH_,($_ZN7cutlass13device_kernelIN5flash19enable_sm80_to_sm89INS1_16FlashAttnBwdSm80INS1_25CollectiveMainloopBwdSm80ILi2ELi2EN4cute5tupleIJNS5_1CILi128EEES8_NS7_ILi64EEEEEENS_10bfloat16_tEfNS_4arch4Sm80ELb0ELb0ELb1ELb0ELb0ELb0ELb0ELb0ELi2ELi4ELi4ELi4ELb0EEENS1_24CollectiveEpilogueBwdGQAISA_fSD_Li256ELb0ELb0EEENS1_19SingleTileSchedulerILb0ELb0ELb0ELi128EEEEEEEEEvNT_6ParamsE$_ZZN4cuteplIJNS_1CILi0EEES2_EJiS2_EEEDaRKNS_15ArithmeticTupleIJDpT_EEERKNS3_IJDpT0_EEEENKUlDpRKT_E_clIJiS2_EEEDaSH_ - $_ZN7cutlass13device_kernelIN5flash19enable_sm80_to_sm89INS1_16FlashAttnBwdSm80INS1_25CollectiveMainloopBwdSm80ILi2ELi2EN4cute5tupleIJNS5_1CILi128EEES8_NS7_ILi64EEEEEENS_10bfloat16_tEfNS_4arch4Sm80ELb0ELb0ELb1ELb0ELb0ELb0ELb0ELb0ELi2ELi4ELi4ELi4ELb0EEENS1_24CollectiveEpilogueBwdGQAISA_fSD_Li256ELb0ELb0EEENS1_19SingleTileSchedulerILb0ELb0ELb0ELi128EEEEEEEEEvNT_6ParamsE$_ZZN4cuteplIJNS_1CILi0EEES2_EJiEEEDaRKNS_15ArithmeticTupleIJDpT_EEERKNS3_IJDpT0_EEEENKUlDpRKT_E_clIJiS2_EEEDaSH_)
$_ZN7cutlass13device_kernelIN5flash19enable_sm80_to_sm89INS1_16FlashAttnBwdSm80INS1_25CollectiveMainloopBwdSm80ILi2ELi2EN4cute5tupleIJNS5_1CILi128EEES8_NS7_ILi64EEEEEENS_10bfloat16_tEfNS_4arch4Sm80ELb0ELb0ELb1ELb0ELb0ELb0ELb0ELb0ELi2ELi4ELi4ELi4ELb0EEENS1_24CollectiveEpilogueBwdGQAISA_fSD_Li256ELb0ELb0EEENS1_19SingleTileSchedulerILb0ELb0ELb0ELi128EEEEEEEEEvNT_6ParamsE$_ZZN4cuteplIJNS_1CILi0EEES2_EJiEEEDaRKNS_15ArithmeticTupleIJDpT_EEERKNS3_IJDpT0_EEEENKUlDpRKT_E_clIJiS2_EEEDaSH_:
[----:B------:R-:W-:Y:S02]  /*f0b0*/  IADD3 R2, R1, 0x16a8, RZ ;  /* 0x000016a801027810 */ /* 0x000fe40007ffe0ff */
[----:B------:R-:W-:Y:S02]  /*f0c0*/  MOV R8, 0xf0f0 ;  /* 0x0000f0f000087802 */ /* 0x000fe40000000f00 */
[----:B------:R-:W-:Y:S02]  /*f0d0*/  IADD3 R2, R2, c[0x0][0x20], RZ ;  /* 0x0000080002027a10 */ /* 0x000fe40007ffe0ff */
[----:B------:R-:W-:Y:S05]  /*f0e0*/  CALL.REL.NOINC `($_ZN7cutlass13device_kernelIN5flash19enable_sm80_to_sm89INS1_16FlashAttnBwdSm80INS1_25CollectiveMainloopBwdSm80ILi2ELi2EN4cute5tupleIJNS5_1CILi128EEES8_NS7_ILi64EEEEEENS_10bfloat16_tEfNS_4arch4Sm80ELb0ELb0ELb1ELb0ELb0ELb0ELb0ELb0ELi2ELi4ELi4ELi4ELb0EEENS1_24CollectiveEpilogueBwdGQAISA_fSD_Li256ELb0ELb0EEENS1_19SingleTileSchedulerILb0ELb0ELb0ELi128EEEEEEEEEvNT_6ParamsE$_ZN4cute5tupleIJiNS_1CILi0EEEEEC2ERKiRKS2_) ;  /* 0xffffb14000007944 */ /* 0x000fea0003c3ffff */
[----:B-1----:R1:W5:Y:S01]  /*f0f0*/  LDL R3, [R1+0x16a8] ;  /* 0x0016a80001037983 */ /* 0x0023620000100800 */
[----:B------:R-:W-:-:S04]  /*f100*/  MOV R5, 0x0 ;  /* 0x0000000000057802 */ /* 0x000fc80000000f00 */
[----:B------:R-:W-:Y:S05]  /*f110*/  RET.REL.NODEC R4 `(_ZN7cutlass13device_kernelIN5flash19enable_sm80_to_sm89INS1_16FlashAttnBwdSm80INS1_25CollectiveMainloopBwdSm80ILi2ELi2EN4cute5tupleIJNS5_1CILi128EEES8_NS7_ILi64EEEEEENS_10bfloat16_tEfNS_4arch4Sm80ELb0ELb0ELb1ELb0ELb0ELb0ELb0ELb0ELi2ELi4ELi4ELi4ELb0EEENS1_24CollectiveEpilogueBwdGQAISA_fSD_Li256ELb0ELb0EEENS1_19SingleTileSchedulerILb0ELb0ELb0ELi128EEEEEEEEEvNT_6ParamsE) ;  /* 0xffff0ee004007950 */ /* 0x000fea0003c3ffff */
        .type           $_ZN7cutlass13device_kernelIN5flash19enable_sm80_to_sm89INS1_16FlashAttnBwdSm80INS1_25CollectiveMainloopBwdSm80ILi2ELi2EN4cute5tupleIJNS5_1CILi128EEES8_NS7_ILi64EEEEEENS_10bfloat16_tEfNS_4arch4Sm80ELb0ELb0ELb1ELb0ELb0ELb0ELb0ELb0ELi2ELi4ELi4ELi4ELb0EEENS1_24CollectiveEpilogueBwdGQAISA_fSD_Li256ELb0ELb0EEENS1_19SingleTileSchedulerILb0ELb0ELb0ELi128EEEEEEEEEvNT_6ParamsE$_ZZN4cuteplIJNS_1CILi0EEES2_EJiS2_EEEDaRKNS_15ArithmeticTupleIJDpT_EEERKNS3_IJDpT0_EEEENKUlDpRKT_E_clIJiS2_EEEDaSH_,@function
        .size           $_ZN7cutlass13device_kernelIN5flash19enable_sm80_to_sm89INS1_16FlashAttnBwdSm80INS1_25CollectiveMainloopBwdSm80ILi2ELi2EN4cute5tupleIJNS5_1CILi128EEES8_NS7_ILi64EEEEEENS_10bfloat16_tEfNS_4arch4Sm80ELb0ELb0ELb1ELb0ELb0ELb0ELb0ELb0ELi2ELi4ELi4ELi4ELb0EEENS1_24CollectiveEpilogueBwdGQAISA_fSD_Li256ELb0ELb0EEENS1_19SingleTileSchedulerILb0ELb0ELb0ELi128EEEEEEEEEvNT_6ParamsE$_ZZN4cuteplIJNS_1CILi0EEES2_EJiS2_EEEDaRKNS_15ArithmeticTupleIJDpT_EEERKNS3_IJDpT0_EEEENKUlDpRKT_E_clIJiS2_EEEDaSH_,($_ZN7cutlass13device_kernelIN5flash19enable_sm80_to_sm89INS1_16FlashAttnBwdSm80INS1_25CollectiveMainloopBwdSm80ILi2ELi2EN4cute5tupleIJNS5_1CILi128EEES8_NS7_ILi64EEEEEENS_10bfloat16_tEfNS_4arch4Sm80ELb0ELb0ELb1ELb0ELb0ELb0ELb0ELb0ELi2ELi4ELi4ELi4ELb0EEENS1_24CollectiveEpilogueBwdGQAISA_fSD_Li256ELb0ELb0EEENS1_19SingleTileSchedulerILb0ELb0ELb0ELi128EEEEEEEEEvNT_6ParamsE$_ZZN4cuteplIJNS_1CILi0EEES2_EJiiEEEDaRKNS_15ArithmeticTupleIJDpT_EEERKNS3_IJDpT0_EEEENKUlDpRKT_E_clIJiiEEEDaSH_ - $_ZN7cutlass13device_kernelIN5flash19enable_sm80_to_sm89INS1_16FlashAttnBwdSm80INS1_25CollectiveMainloopBwdSm80ILi2ELi2EN4cute5tupleIJNS5_1CILi128EEES8_NS7_ILi64EEEEEENS_10bfloat16_tEfNS_4arch4Sm80ELb0ELb0ELb1ELb0ELb0ELb0ELb0ELb0ELi2ELi4ELi4ELi4ELb0EEENS1_24CollectiveEpilogueBwdGQAISA_fSD_Li256ELb0ELb0EEENS1_19SingleTileSchedulerILb0ELb0ELb0ELi128EEEEEEEEEvNT_6ParamsE$_ZZN4cuteplIJNS_1CILi0EEES2_EJiS2_EEEDaRKNS_15ArithmeticTupleIJDpT_EEERKNS3_IJDpT0_EEEENKUlDpRKT_E_clIJiS2_EEEDaSH_)
$_ZN7cutlass13device_kernelIN5flash19enable_sm80_to_sm89INS1_16FlashAttnBwdSm80INS1_25CollectiveMainloopBwdSm80ILi2ELi2EN4cute5tupleIJNS5_1CILi128EEES8_NS7_ILi64EEEEEENS_10bfloat16_tEfNS_4arch4Sm80ELb0ELb0ELb1ELb0ELb0ELb0ELb0ELb0ELi2ELi4ELi4ELi4ELb0EEENS1_24CollectiveEpilogueBwdGQAISA_fSD_Li256ELb0ELb0EEENS1_19SingleTileSchedulerILb0ELb0ELb0ELi128EEEEEEEEEvNT_6ParamsE$_ZZN4cuteplIJNS_1CILi0EEES2_EJiS2_EEEDaRKNS_15ArithmeticTupleIJDpT_EEERKNS3_IJDpT0_EEEENKUlDpRKT_E_clIJiS2_EEEDaSH_:
[----:B------:R-:W-:Y:S02]  /*f120*/  IADD3 R2, R1, 0x16a8, RZ ;  /* 0x000016a801027810 */ /* 0x000fe40007ffe0ff */
[----:B------:R-:W-:Y:S02]  /*f130*/  MOV R8, 0xf160 ;  /* 0x0000f16000087802 */ /* 0x000fe40000000f00 */
[----:B------:R-:W-:Y:S02]  /*f140*/  IADD3 R2, R2, c[0x0][0x20], RZ ;  /* 0x0000080002027a10 */ /* 0x000fe40007ffe0ff */
[----:B------:R-:W-:Y:S05]  /*f150*/  CALL.REL.NOINC `($_ZN7cutlass13device_kernelIN5flash19enable_sm80_to_sm89INS1_16FlashAttnBwdSm80INS1_25CollectiveMainloopBwdSm80ILi2ELi2EN4cute5tupleIJNS5_1CILi128EEES8_NS7_ILi64EEEEEENS_10bfloat16_tEfNS_4arch4Sm80ELb0ELb0ELb1ELb0ELb0ELb0ELb0ELb0ELi2ELi4ELi4ELi4ELb0EEENS1_24CollectiveEpilogueBwdGQAISA_fSD_Li256ELb0ELb0EEENS1_19SingleTileSchedulerILb0ELb0ELb0ELi128EEEEEEEEEvNT_6ParamsE$_ZN4cute5tupleIJiNS_1CILi0EEEEEC2ERKiRKS2_) ;  /* 0xffffb0d000007944 */ /* 0x000fea0003c3ffff */
[----:B------:R2:W5:Y:S01]  /*f160*/  LDL R33, [R1+0x16a8] ;  /* 0x0016a80001217983 */ /* 0x0005620000100800 */
[----:B------:R-:W-:-:S04]  /*f170*/  MOV R5, 0x0 ;  /* 0x0000000000057802 */ /* 0x000fc80000000f00 */
[----:B------:R-:W-:Y:S05]  /*f180*/  RET.REL.NODEC R4 `(_ZN7cutlass13device_kernelIN5flash19enable_sm80_to_sm89INS1_16FlashAttnBwdSm80INS1_25CollectiveMainloopBwdSm80ILi2ELi2EN4cute5tupleIJNS5_1CILi128EEES8_NS7_ILi64EEEEEENS_10bfloat16_tEfNS_4arch4Sm80ELb0ELb0ELb1ELb0ELb0ELb0ELb0ELb0ELi2ELi4ELi4ELi4ELb0EEENS1_24CollectiveEpilogueBwdGQAISA_fSD_Li256ELb0ELb0EEENS1_19SingleTileSchedulerILb0ELb0ELb0ELi128EEEEEEEEEvNT_6ParamsE) ;  /* 0xffff0e7004007950 */ /* 0x000fea0003c3ffff */
        .type           $_ZN7cutlass13device_kernelIN5flash19enable_sm80_to_sm89INS1_16FlashAttnBwdSm80INS1_25CollectiveMainloopBwdSm80ILi2ELi2EN4cute5tupleIJNS5_1CILi128EEES8_NS7_ILi64EEEEEENS_10bfloat16_tEfNS_4arch4Sm80ELb0ELb0ELb1ELb0ELb0ELb0ELb0ELb0ELi2ELi4ELi4ELi4ELb0EEENS1_24CollectiveEpilogueBwdGQAISA_fSD_Li256ELb0ELb0EEENS1_19SingleTileSchedulerILb0ELb0ELb0ELi128EEEEEEEEEvNT_6ParamsE$_ZZN4cuteplIJNS_1CILi0EEES2_EJiiEEEDaRKNS_15ArithmeticTupleIJDpT_EEERKNS3_IJDpT0_EEEENKUlDpRKT_E_clIJiiEEEDaSH_,@function
        .size           $_ZN7cutlass13device_kernelIN5flash19enable_sm80_to_sm89INS1_16FlashAttnBwdSm80INS1_25CollectiveMainloopBwdSm80ILi2ELi2EN4cute5tupleIJNS5_1CILi128EEES8_NS7_ILi64EEEEEENS_10bfloat16_tEfNS_4arch4Sm80ELb0ELb0ELb1ELb0ELb0ELb0ELb0ELb0ELi2ELi4ELi4ELi4ELb0EEENS1_24CollectiveEpilogueBwdGQAISA_fSD_Li256ELb0ELb0EEENS1_19SingleTileSchedulerILb0ELb0ELb0ELi128EEEEEEEEEvNT_6ParamsE$_ZZN4cuteplIJNS_1CILi0EEES2_EJiiEEEDaRKNS_15ArithmeticTupleIJDpT_EEERKNS3_IJDpT0_EEEENKUlDpRKT_E_clIJiiEEEDaSH_,($_ZN7cutlass13device_kernelIN5flash19enable_sm80_to_sm89INS1_16FlashAttnBwdSm80INS1_25CollectiveMainloopBwdSm80ILi2ELi2EN4cute5tupleIJNS5_1CILi128EEES8_NS7_ILi64EEEEEENS_10bfloat16_tEfNS_4arch4Sm80ELb0ELb0ELb1ELb0ELb0ELb0ELb0ELb0ELi2ELi4ELi4ELi4ELb0EEENS1_24CollectiveEpilogueBwdGQAISA_fSD_Li256ELb0ELb0EEENS1_19SingleTileSchedulerILb0ELb0ELb0ELi128EEEEEEEEEvNT_6ParamsE$_ZZN4cuteplIJNS_1CILi0EEEiEJS2_iEEEDaRKNS_15ArithmeticTupleIJDpT_EEERKNS3_IJDpT0_EEEENKUlDpRKT_E_clIJS2_iEEEDaSH_ - $_ZN7cutlass13device_kernelIN5flash19enable_sm80_to_sm89INS1_16FlashAttnBwdSm80INS1_25CollectiveMainloopBwdSm80ILi2ELi2EN4cute5tupleIJNS5_1CILi128EEES8_NS7_ILi64EEEEEENS_10bfloat16_tEfNS_4arch4Sm80ELb0ELb0ELb1ELb0ELb0ELb0ELb0ELb0ELi2ELi4ELi4ELi4ELb0EEENS1_24CollectiveEpilogueBwdGQAISA_fSD_Li256ELb0ELb0EEENS1_19SingleTileSchedulerILb0ELb0ELb0ELi128EEEEEEEEEvNT_6ParamsE$_ZZN4cuteplIJNS_1CILi0EEES2_EJiiEEEDaRKNS_15ArithmeticTupleIJDpT_EEERKNS3_IJDpT0_EEEENKUlDpRKT_E_clIJiiEEEDaSH_)
$_ZN7cutlass13device_kernelIN5flash19enable_sm80_to_sm89INS1_16FlashAttnBwdSm80INS1_25CollectiveMainloopBwdSm80ILi2ELi2EN4cute5tupleIJNS5_1CILi128EEES8_NS7_ILi64EEEEEENS_10bfloat16_tEfNS_4arch4Sm80ELb0ELb0ELb1ELb0ELb0ELb0ELb0ELb0ELi2ELi4ELi4ELi4ELb0EEENS1_24CollectiveEpilogueBwdGQAISA_fSD_Li256ELb0ELb0EEENS1_19SingleTileSchedulerILb0ELb0ELb0ELi128EEEEEEEEEvNT_6ParamsE$_ZZN4cuteplIJNS_1CILi0EEES2_EJiiEEEDaRKNS_15ArithmeticTupleIJDpT_EEERKNS3_IJDpT0_EEEENKUlDpRKT_E_clIJiiEEEDaSH_:
        /* <DEDUP_REMOVED lines=8> */
        .type           $_ZN7cutlass13device_kernelIN5flash19enable_sm80_to_sm89INS1_16FlashAttnBwdSm80INS1_25CollectiveMainloopBwdSm80ILi2ELi2EN4cute5tupleIJNS5_1CILi128EEES8_NS7_ILi64EEEEEENS_10bfloat16_tEfNS_4arch4Sm80ELb0ELb0ELb1ELb0ELb0ELb0ELb0ELb0ELi2ELi4ELi4ELi4ELb0EEENS1_24CollectiveEpilogueBwdGQAISA_fSD_Li256ELb0ELb0EEENS1_19SingleTileSchedulerILb0ELb0ELb0ELi128EEEEEEEEEvNT_6ParamsE$_ZZN4cuteplIJNS_1CILi0EEEiEJS2_iEEEDaRKNS_15ArithmeticTupleIJDpT_EEERKNS3_IJDpT0_EEEENKUlDpRKT_E_clIJS2_iEEEDaSH_,@function
        .size           $_ZN7cutlass13device_kernelIN5flash19enable_sm80_to_sm89INS1_16FlashAttnBwdSm80INS1_25CollectiveMainloopBwdSm80ILi2ELi2EN4cute5tupleIJNS5_1CILi128EEES8_NS7_ILi64EEEEEENS_10bfloat16_tEfNS_4arch4Sm80ELb0ELb0ELb1ELb0ELb0ELb0ELb0ELb0ELi2ELi4ELi4ELi4ELb0EEENS1_24CollectiveEpilogueBwdGQAISA_fSD_Li256ELb0ELb0EEENS1_19SingleTileSchedulerILb0ELb0ELb0ELi128EEEEEEEEEvNT_6ParamsE$_ZZN4cuteplIJNS_1CILi0EEEiEJS2_iEEEDaRKNS_15ArithmeticTupleIJDpT_EEERKNS3_IJDpT0_EEEENKUlDpRKT_E_clIJS2_iEEEDaSH_,($_ZN7cutlass13device_kernelIN5flash19enable_sm80_to_sm89INS1_16FlashAttnBwdSm80INS1_25CollectiveMainloopBwdSm80ILi2ELi2EN4cute5tupleIJNS5_1CILi128EEES8_NS7_ILi64EEEEEENS_10bfloat16_tEfNS_4arch4Sm80ELb0ELb0ELb1ELb0ELb0ELb0ELb0ELb0ELi2ELi4ELi4ELi4ELb0EEENS1_24CollectiveEpilogueBwdGQAISA_fSD_Li256ELb0ELb0EEENS1_19SingleTileSchedulerILb0ELb0ELb0ELi128EEEEEEEEEvNT_6ParamsE$_ZZN4cuteplIJNS_1CILi0EEEiEJiEEEDaRKNS_15ArithmeticTupleIJDpT_EEERKNS3_IJDpT0_EEEENKUlDpRKT_E_clIJiiEEEDaSH_ - $_ZN7cutlass13device_kernelIN5flash19enable_sm80_to_sm89INS1_16FlashAttnBwdSm80INS1_25CollectiveMainloopBwdSm80ILi2ELi2EN4cute5tupleIJNS5_1CILi128EEES8_NS7_ILi64EEEEEENS_10bfloat16_tEfNS_4arch4Sm80ELb0ELb0ELb1ELb0ELb0ELb0ELb0ELb0ELi2ELi4ELi4ELi4ELb0EEENS1_24CollectiveEpilogueBwdGQAISA_fSD_Li256ELb0ELb0EEENS1_19SingleTileSchedulerILb0ELb0ELb0ELi128EEEEEEEEEvNT_6ParamsE$_ZZN4cuteplIJNS_1CILi0EEEiEJS2_iEEEDaRKNS_15ArithmeticTupleIJDpT_EEERKNS3_IJDpT0_EEEENKUlDpRKT_E_clIJS2_iEEEDaSH_)
$_ZN7cutlass13device_kernelIN5flash19enable_sm80_to_sm89INS1_16FlashAttnBwdSm80INS1_25CollectiveMainloopBwdSm80ILi2ELi2EN4cute5tupleIJNS5_1CILi128EEES8_NS7_ILi64EEEEEENS_10bfloat16_tEfNS_4arch4Sm80ELb0ELb0ELb1ELb0ELb0ELb0ELb0ELb0ELi2ELi4ELi4ELi4ELb0EEENS1_24CollectiveEpilogueBwdGQAISA_fSD_Li256ELb0ELb0EEENS1_19SingleTileSchedulerILb0ELb0ELb0ELi128EEEEEEEEEvNT_6ParamsE$_ZZN4cuteplIJNS_1CILi0EEEiEJS2_iEEEDaRKNS_15ArithmeticTupleIJDpT_EEERKNS3_IJDpT0_EEEENKUlDpRKT_E_clIJS2_iEEEDaSH_:
[----:B------:R-:W-:Y:S02]  /*f210*/  IADD3 R9, R1, 0x13b8, RZ ;  /* 0x000013b801097810 */ /* 0x000fe40007ffe0ff */
[----:B------:R-:W-:Y:S02]  /*f220*/  MOV R8, 0xf250 ;  /* 0x0000f25000087802 */ /* 0x000fe40000000f00 */
[----:B------:R-:W-:Y:S02]  /*f230*/  IADD3 R9, R9, c[0x0][0x20], RZ ;  /* 0x0000080009097a10 */ /* 0x000fe40007ffe0ff */
[----:B------:R-:W-:Y:S05]  /*f240*/  CALL.REL.NOINC `($_ZN7cutlass13device_kernelIN5flash19enable_sm80_to_sm89INS1_16FlashAttnBwdSm80INS1_25CollectiveMainloopBwdSm80ILi2ELi2EN4cute5tupleIJNS5_1CILi128EEES8_NS7_ILi64EEEEEENS_10bfloat16_tEfNS_4arch4Sm80ELb0ELb0ELb1ELb0ELb0ELb0ELb0ELb0ELi2ELi4ELi4ELi4ELb0EEENS1_24CollectiveEpilogueBwdGQAISA_fSD_Li256ELb0ELb0EEENS1_19SingleTileSchedulerILb0ELb0ELb0ELi128EEEEEEEEEvNT_6ParamsE$_ZN4cute5tupleIJNS_1CILi0EEEiEEC2ERKS2_RKi) ;  /* 0xffffaec000007944 */ /* 0x000fea0003c3ffff */
[----:B------:R1:W5:Y:S01]  /*f250*/  LDL R3, [R1+0x13b8] ;  /* 0x0013b80001037983 */ /* 0x0003620000100800 */
[----:B------:R-:W-:-:S04]  /*f260*/  MOV R53, 0x0 ;  /* 0x0000000000357802 */ /* 0x000fc80000000f00 */
[----:B------:R-:W-:Y:S05]  /*f270*/  RET.REL.NODEC R52 `(_ZN7cutlass13device_kernelIN5flash19enable_sm80_to_sm89INS1_16FlashAttnBwdSm80INS1_25CollectiveMainloopBwdSm80ILi2ELi2EN4cute5tupleIJNS5_1CILi128EEES8_NS7_ILi64EEEEEENS_10bfloat16_tEfNS_4arch4Sm80ELb0ELb0ELb1ELb0ELb0ELb0ELb0ELb0ELi2ELi4ELi4ELi4ELb0EEENS1_24CollectiveEpilogueBwdGQAISA_fSD_Li256ELb0ELb0EEENS1_19SingleTileSchedulerILb0ELb0ELb0ELi128EEEEEEEEEvNT_6ParamsE) ;  /* 0xffff0d8034007950 */ /* 0x000fea0003c3ffff */
        .type           $_ZN7cutlass13device_kernelIN5flash19enable_sm80_to_sm89INS1_16FlashAttnBwdSm80INS1_25CollectiveMainloopBwdSm80ILi2ELi2EN4cute5tupleIJNS5_1CILi128EEES8_NS7_ILi64EEEEEENS_10bfloat16_tEfNS_4arch4Sm80ELb0ELb0ELb1ELb0ELb0ELb0ELb0ELb0ELi2ELi4ELi4ELi4ELb0EEENS1_24CollectiveEpilogueBwdGQAISA_fSD_Li256ELb0ELb0EEENS1_19SingleTileSchedulerILb0ELb0ELb0ELi128EEEEEEEEEvNT_6ParamsE$_ZZN4cuteplIJNS_1CILi0EEEiEJiEEEDaRKNS_15ArithmeticTupleIJDpT_EEERKNS3_IJDpT0_EEEENKUlDpRKT_E_clIJiiEEEDaSH_,@function
        .size           $_ZN7cutlass13device_kernelIN5flash19enable_sm80_to_sm89INS1_16FlashAttnBwdSm80INS1_25CollectiveMainloopBwdSm80ILi2ELi2EN4cute5tupleIJNS5_1CILi128EEES8_NS7_ILi64EEEEEENS_10bfloat16_tEfNS_4arch4Sm80ELb0ELb0ELb1ELb0ELb0ELb0ELb0ELb0ELi2ELi4ELi4ELi4ELb0EEENS1_24CollectiveEpilogueBwdGQAISA_fSD_Li256ELb0ELb0EEENS1_19SingleTileSchedulerILb0ELb0ELb0ELi128EEEEEEEEEvNT_6ParamsE$_ZZN4cuteplIJNS_1CILi0EEEiEJiEEEDaRKNS_15ArithmeticTupleIJDpT_EEERKNS3_IJDpT0_EEEENKUlDpRKT_E_clIJiiEEEDaSH_,($_ZN7cutlass13device_kernelIN5flash19enable_sm80_to_sm89INS1_16FlashAttnBwdSm80INS1_25CollectiveMainloopBwdSm80ILi2ELi2EN4cute5tupleIJNS5_1CILi128EEES8_NS7_ILi64EEEEEENS_10bfloat16_tEfNS_4arch4Sm80ELb0ELb0ELb1ELb0ELb0ELb0ELb0ELb0ELi2ELi4ELi4ELi4ELb0EEENS1_24CollectiveEpilogueBwdGQAISA_fSD_Li256ELb0ELb0EEENS1_19SingleTileSchedulerILb0ELb0ELb0ELi128EEEEEEEEEvNT_6ParamsE$_ZZN4cuteplIJiEJNS_1CILi0EEEEEEDaRKNS_15ArithmeticTupleIJDpT_EEERKNS3_IJDpT0_EEEENKUlDpRKT_E_clIJiEEEDaSH_ - $_ZN7cutlass13device_kernelIN5flash19enable_sm80_to_sm89INS1_16FlashAttnBwdSm80INS1_25CollectiveMainloopBwdSm80ILi2ELi2EN4cute5tupleIJNS5_1CILi128EEES8_NS7_ILi64EEEEEENS_10bfloat16_tEfNS_4arch4Sm80ELb0ELb0ELb1ELb0ELb0ELb0ELb0ELb0ELi2ELi4ELi4ELi4ELb0EEENS1_24CollectiveEpilogueBwdGQAISA_fSD_Li256ELb0ELb0EEENS1_19SingleTileSchedulerILb0ELb0ELb0ELi128EEEEEEEEEvNT_6ParamsE$_ZZN4cuteplIJNS_1CILi0EEEiEJiEEEDaRKNS_15ArithmeticTupleIJDpT_EEERKNS3_IJDpT0_EEEENKUlDpRKT_E_clIJiiEEEDaSH_)
$_ZN7cutlass13device_kernelIN5flash19enable_sm80_to_sm89INS1_16FlashAttnBwdSm80INS1_25CollectiveMainloopBwdSm80ILi2ELi2EN4cute5tupleIJNS5_1CILi128EEES8_NS7_ILi64EEEEEENS_10bfloat16_tEfNS_4arch4Sm80ELb0ELb0ELb1ELb0ELb0ELb0ELb0ELb0ELi2ELi4ELi4ELi4ELb0EEENS1_24CollectiveEpilogueBwdGQAISA_fSD_Li256ELb0ELb0EEENS1_19SingleTileSchedulerILb0ELb0ELb0ELi128EEEEEEEEEvNT_6ParamsE$_ZZN4cuteplIJNS_1CILi0EEEiEJiEEEDaRKNS_15ArithmeticTupleIJDpT_EEERKNS3_IJDpT0_EEEENKUlDpRKT_E_clIJiiEEEDaSH_:
[----:B------:R-:W-:Y:S01]  /*f280*/  IADD3 R3, R1, 0x13b8, RZ ;  /* 0x000013b801037810 */ /* 0x000fe20007ffe0ff */
[----:B------:R-:W-:Y:S01]  /*f290*/  IMAD.MOV.U32 R2, RZ, RZ, R83 ;  /* 0x000000ffff027224 */ /* 0x000fe200078e0053 */
[----:B------:R-:W-:Y:S02]  /*f2a0*/  MOV R6, 0xf2d0 ;  /* 0x0000f2d000067802 */ /* 0x000fe40000000f00 */
[----:B------:R-:W-:Y:S02]  /*f2b0*/  IADD3 R3, R3, c[0x0][0x20], RZ ;  /* 0x0000080003037a10 */ /* 0x000fe40007ffe0ff */
[----:B------:R-:W-:Y:S05]  /*f2c0*/  CALL.REL.NOINC `($_ZN7cutlass13device_kernelIN5flash19enable_sm80_to_sm89INS1_16FlashAttnBwdSm80INS1_25CollectiveMainloopBwdSm80ILi2ELi2EN4cute5tupleIJNS5_1CILi128EEES8_NS7_ILi64EEEEEENS_10bfloat16_tEfNS_4arch4Sm80ELb0ELb0ELb1ELb0ELb0ELb0ELb0ELb0ELi2ELi4ELi4ELi4ELb0EEENS1_24CollectiveEpilogueBwdGQAISA_fSD_Li256ELb0ELb0EEENS1_19SingleTileSchedulerILb0ELb0ELb0ELi128EEEEEEEEEvNT_6ParamsE$_ZN4cute5tupleIJiiEEC2ERKiS3_) ;  /* 0xffffafa000007944 */ /* 0x000fea0003c3ffff */
[----:B------:R1:W5:Y:S01]  /*f2d0*/  LDL.64 R18, [R1+0x13b8] ;  /* 0x0013b80001127983 */ /* 0x0003620000100a00 */
[----:B------:R-:W-:Y:S02]  /*f2e0*/  MOV R2, R4 ;  /* 0x0000000400027202 */ /* 0x000fe40000000f00 */
[----:B------:R-:W-:-:S04]  /*f2f0*/  MOV R3, 0x0 ;  /* 0x0000000000037802 */ /* 0x000fc80000000f00 */
[----:B------:R-:W-:Y:S05]  /*f300*/  RET.REL.NODEC R2 `(_ZN7cutlass13device_kernelIN5flash19enable_sm80_to_sm89INS1_16FlashAttnBwdSm80INS1_25CollectiveMainloopBwdSm80ILi2ELi2EN4cute5tupleIJNS5_1CILi128EEES8_NS7_ILi64EEEEEENS_10bfloat16_tEfNS_4arch4Sm80ELb0ELb0ELb1ELb0ELb0ELb0ELb0ELb0ELi2ELi4ELi4ELi4ELb0EEENS1_24CollectiveEpilogueBwdGQAISA_fSD_Li256ELb0ELb0EEENS1_19SingleTileSchedulerILb0ELb0ELb0ELi128EEEEEEEEEvNT_6ParamsE) ;  /* 0xffff0cf002007950 */ /* 0x000fea0003c3ffff */
        .type           $_ZN7cutlass13device_kernelIN5flash19enable_sm80_to_sm89INS1_16FlashAttnBwdSm80INS1_25CollectiveMainloopBwdSm80ILi2ELi2EN4cute5tupleIJNS5_1CILi128EEES8_NS7_ILi64EEEEEENS_10bfloat16_tEfNS_4arch4Sm80ELb0ELb0ELb1ELb0ELb0ELb0ELb0ELb0ELi2ELi4ELi4ELi4ELb0EEENS1_24CollectiveEpilogueBwdGQAISA_fSD_Li256ELb0ELb0EEENS1_19SingleTileSchedulerILb0ELb0ELb0ELi128EEEEEEEEEvNT_6ParamsE$_ZZN4cuteplIJiEJNS_1CILi0EEEEEEDaRKNS_15ArithmeticTupleIJDpT_EEERKNS3_IJDpT0_EEEENKUlDpRKT_E_clIJiEEEDaSH_,@function
        .size           $_ZN7cutlass13device_kernelIN5flash19enable_sm80_to_sm89INS1_16FlashAttnBwdSm80INS1_25CollectiveMainloopBwdSm80ILi2ELi2EN4cute5tupleIJNS5_1CILi128EEES8_NS7_ILi64EEEEEENS_10bfloat16_tEfNS_4arch4Sm80ELb0ELb0ELb1ELb0ELb0ELb0ELb0ELb0ELi2ELi4ELi4ELi4ELb0EEENS1_24CollectiveEpilogueBwdGQAISA_fSD_Li256ELb0ELb0EEENS1_19SingleTileSchedulerILb0ELb0ELb0ELi128EEEEEEEEEvNT_6ParamsE$_ZZN4cuteplIJiEJNS_1CILi0EEEEEEDaRKNS_15ArithmeticTupleIJDpT_EEERKNS3_IJDpT0_EEEENKUlDpRKT_E_clIJiEEEDaSH_,($_ZN7cutlass13device_kernelIN5flash19enable_sm80_to_sm89INS1_16FlashAttnBwdSm80INS1_25CollectiveMainloopBwdSm80ILi2ELi2EN4cute5tupleIJNS5_1CILi128EEES8_NS7_ILi64EEEEEENS_10bfloat16_tEfNS_4arch4Sm80ELb0ELb0ELb1ELb0ELb0ELb0ELb0ELb0ELi2ELi4ELi4ELi4ELb0EEENS1_24CollectiveEpilogueBwdGQAISA_fSD_Li256ELb0ELb0EEENS1_19SingleTileSchedulerILb0ELb0ELb0ELi128EEEEEEEEEvNT_6ParamsE$_ZZN4cuteplIJiEJNS_1CILi0EEEiEEEDaRKNS_15ArithmeticTupleIJDpT_EEERKNS3_IJDpT0_EEEENKUlDpRKT_E_clIJiiEEEDaSH_ - $_ZN7cutlass13device_kernelIN5flash19enable_sm80_to_sm89INS1_16FlashAttnBwdSm80INS1_25CollectiveMainloopBwdSm80ILi2ELi2EN4cute5tupleIJNS5_1CILi128EEES8_NS7_ILi64EEEEEENS_10bfloat16_tEfNS_4arch4Sm80ELb0ELb0ELb1ELb0ELb0ELb0ELb0ELb0ELi2ELi4ELi4ELi4ELb0EEENS1_24CollectiveEpilogueBwdGQAISA_fSD_Li256ELb0ELb0EEENS1_19SingleTileSchedulerILb0ELb0ELb0ELi128EEEEEEEEEvNT_6ParamsE$_ZZN4cuteplIJiEJNS_1CILi0EEEEEEDaRKNS_15ArithmeticTupleIJDpT_EEERKNS3_IJDpT0_EEEENKUlDpRKT_E_clIJiEEEDaSH_)
$_ZN7cutlass13device_kernelIN5flash19enable_sm80_to_sm89INS1_16FlashAttnBwdSm80INS1_25CollectiveMainloopBwdSm80ILi2ELi2EN4cute5tupleIJNS5_1CILi128EEES8_NS7_ILi64EEEEEENS_10bfloat16_tEfNS_4arch4Sm80ELb0ELb0ELb1ELb0ELb0ELb0ELb0ELb0ELi2ELi4ELi4ELi4ELb0EEENS1_24CollectiveEpilogueBwdGQAISA_fSD_Li256ELb0ELb0EEENS1_19SingleTileSchedulerILb0ELb0ELb0ELi128EEEEEEEEEvNT_6ParamsE$_ZZN4cuteplIJiEJNS_1CILi0EEEEEEDaRKNS_15ArithmeticTupleIJDpT_EEERKNS3_IJDpT0_EEEENKUlDpRKT_E_clIJiEEEDaSH_:
[----:B------:R-:W-:Y:S02]  /*f310*/  IADD3 R2, R1, 0x16a8, RZ ;  /* 0x000016a801027810 */ /* 0x000fe40007ffe0ff */
[----:B------:R-:W-:Y:S02]  /*f320*/  MOV R10, 0xf350 ;  /* 0x0000f350000a7802 */ /* 0x000fe40000000f00 */
[----:B------:R-:W-:Y:S02]  /*f330*/  IADD3 R2, R2, c[0x0][0x20], RZ ;  /* 0x0000080002027a10 */ /* 0x000fe40007ffe0ff */
[----:B------:R-:W-:Y:S05]  /*f340*/  CALL.REL.NOINC `($_ZN7cutlass13device_kernelIN5flash19enable_sm80_to_sm89INS1_16FlashAttnBwdSm80INS1_25CollectiveMainloopBwdSm80ILi2ELi2EN4cute5tupleIJNS5_1CILi128EEES8_NS7_ILi64EEEEEENS_10bfloat16_tEfNS_4arch4Sm80ELb0ELb0ELb1ELb0ELb0ELb0ELb0ELb0ELi2ELi4ELi4ELi4ELb0EEENS1_24CollectiveEpilogueBwdGQAISA_fSD_Li256ELb0ELb0EEENS1_19SingleTileSchedulerILb0ELb0ELb0ELi128EEEEEEEEEvNT_6ParamsE$_ZN4cute5tupleIJiEEC2ERKi) ;  /* 0xffffaea000007944 */ /* 0x000fea0003c3ffff */
[----:B-1----:R1:W5:Y:S01]  /*f350*/  LDL R2, [R1+0x16a8] ;  /* 0x0016a80001027983 */ /* 0x0023620000100800 */
[----:B------:R-:W-:-:S04]  /*f360*/  MOV R17, 0x0 ;  /* 0x0000000000117802 */ /* 0x000fc80000000f00 */
[----:B------:R-:W-:Y:S05]  /*f370*/  RET.REL.NODEC R16 `(_ZN7cutlass13device_kernelIN5flash19enable_sm80_to_sm89INS1_16FlashAttnBwdSm80INS1_25CollectiveMainloopBwdSm80ILi2ELi2EN4cute5tupleIJNS5_1CILi128EEES8_NS7_ILi64EEEEEENS_10bfloat16_tEfNS_4arch4Sm80ELb0ELb0ELb1ELb0ELb0ELb0ELb0ELb0ELi2ELi4ELi4ELi4ELb0EEENS1_24CollectiveEpilogueBwdGQAISA_fSD_Li256ELb0ELb0EEENS1_19SingleTileSchedulerILb0ELb0ELb0ELi128EEEEEEEEEvNT_6ParamsE) ;  /* 0xffff0c8010007950 */ /* 0x000fea0003c3ffff */
        .type           $_ZN7cutlass13device_kernelIN5flash19enable_sm80_to_sm89INS1_16FlashAttnBwdSm80INS1_25CollectiveMainloopBwdSm80ILi2ELi2EN4cute5tupleIJNS5_1CILi128EEES8_NS7_ILi64EEEEEENS_10bfloat16_tEfNS_4arch4Sm80ELb0ELb0ELb1ELb0ELb0ELb0ELb0ELb0ELi2ELi4ELi4ELi4ELb0EEENS1_24CollectiveEpilogueBwdGQAISA_fSD_Li256ELb0ELb0EEENS1_19SingleTileSchedulerILb0ELb0ELb0ELi128EEEEEEEEEvNT_6ParamsE$_ZZN4cuteplIJiEJNS_1CILi0EEEiEEEDaRKNS_15ArithmeticTupleIJDpT_EEERKNS3_IJDpT0_EEEENKUlDpRKT_E_clIJiiEEEDaSH_,@function
        .size           $_ZN7cutlass13device_kernelIN5flash19enable_sm80_to_sm89INS1_16FlashAttnBwdSm80INS1_25CollectiveMainloopBwdSm80ILi2ELi2EN4cute5tupleIJNS5_1CILi128EEES8_NS7_ILi64EEEEEENS_10bfloat16_tEfNS_4arch4Sm80ELb0ELb0ELb1ELb0ELb0ELb0ELb0ELb0ELi2ELi4ELi4ELi4ELb0EEENS1_24CollectiveEpilogueBwdGQAISA_fSD_Li256ELb0ELb0EEENS1_19SingleTileSchedulerILb0ELb0ELb0ELi128EEEEEEEEEvNT_6ParamsE$_ZZN4cuteplIJiEJNS_1CILi0EEEiEEEDaRKNS_15ArithmeticTupleIJDpT_EEERKNS3_IJDpT0_EEEENKUlDpRKT_E_clIJiiEEEDaSH_,($_ZN7cutlass13device_kernelIN5flash19enable_sm80_to_sm89INS1_16FlashAttnBwdSm80INS1_25CollectiveMainloopBwdSm80ILi2ELi2EN4cute5tupleIJNS5_1CILi128EEES8_NS7_ILi64EEEEEENS_10bfloat16_tEfNS_4arch4Sm80ELb0ELb0ELb1ELb0ELb0ELb0ELb0ELb0ELi2ELi4ELi4ELi4ELb0EEENS1_24CollectiveEpilogueBwdGQAISA_fSD_Li256ELb0ELb0EEENS1_19SingleTileSchedulerILb0ELb0ELb0ELi128EEEEEEEEEvNT_6ParamsE$_ZZN4cuteplIJiiEJNS_1CILi0EEES2_EEEDaRKNS_15ArithmeticTupleIJDpT_EEERKNS3_IJDpT0_EEEENKUlDpRKT_E_clIJiiEEEDaSH_ - $_ZN7cutlass13device_kernelIN5flash19enable_sm80_to_sm89INS1_16FlashAttnBwdSm80INS1_25CollectiveMainloopBwdSm80ILi2ELi2EN4cute5tupleIJNS5_1CILi128EEES8_NS7_ILi64EEEEEENS_10bfloat16_tEfNS_4arch4Sm80ELb0ELb0ELb1ELb0ELb0ELb0ELb0ELb0ELi2ELi4ELi4ELi4ELb0EEENS1_24CollectiveEpilogueBwdGQAISA_fSD_Li256ELb0ELb0EEENS1_19SingleTileSchedulerILb0ELb0ELb0ELi128EEEEEEEEEvNT_6ParamsE$_ZZN4cuteplIJiEJNS_1CILi0EEEiEEEDaRKNS_15ArithmeticTupleIJDpT_EEERKNS3_IJDpT0_EEEENKUlDpRKT_E_clIJiiEEEDaSH_)
$_ZN7cutlass13device_kernelIN5flash19enable_sm80_to_sm89INS1_16FlashAttnBwdSm80INS1_25CollectiveMainloopBwdSm80ILi2ELi2EN4cute5tupleIJNS5_1CILi128EEES8_NS7_ILi64EEEEEENS_10bfloat16_tEfNS_4arch4Sm80ELb0ELb0ELb1ELb0ELb0ELb0ELb0ELb0ELi2ELi4ELi4ELi4ELb0EEENS1_24CollectiveEpilogueBwdGQAISA_fSD_Li256ELb0ELb0EEENS1_19SingleTileSchedulerILb0ELb0ELb0ELi128EEEEEEEEEvNT_6ParamsE$_ZZN4cuteplIJiEJNS_1CILi0EEEiEEEDaRKNS_15ArithmeticTupleIJDpT_EEERKNS3_IJDpT0_EEEENKUlDpRKT_E_clIJiiEEEDaSH_:
        /* <DEDUP_REMOVED lines=8> */
        .type           $_ZN7cutlass13device_kernelIN5flash19enable_sm80_to_sm89INS1_16FlashAttnBwdSm80INS1_25CollectiveMainloopBwdSm80ILi2ELi2EN4cute5tupleIJNS5_1CILi128EEES8_NS7_ILi64EEEEEENS_10bfloat16_tEfNS_4arch4Sm80ELb0ELb0ELb1ELb0ELb0ELb0ELb0ELb0ELi2ELi4ELi4ELi4ELb0EEENS1_24CollectiveEpilogueBwdGQAISA_fSD_Li256ELb0ELb0EEENS1_19SingleTileSchedulerILb0ELb0ELb0ELi128EEEEEEEEEvNT_6ParamsE$_ZZN4cuteplIJiiEJNS_1CILi0EEES2_EEEDaRKNS_15ArithmeticTupleIJDpT_EEERKNS3_IJDpT0_EEEENKUlDpRKT_E_clIJiiEEEDaSH_,@function
        .size           $_ZN7cutlass13device_kernelIN5flash19enable_sm80_to_sm89INS1_16FlashAttnBwdSm80INS1_25CollectiveMainloopBwdSm80ILi2ELi2EN4cute5tupleIJNS5_1CILi128EEES8_NS7_ILi64EEEEEENS_10bfloat16_tEfNS_4arch4Sm80ELb0ELb0ELb1ELb0ELb0ELb0ELb0ELb0ELi2ELi4ELi4ELi4ELb0EEENS1_24CollectiveEpilogueBwdGQAISA_fSD_Li256ELb0ELb0EEENS1_19SingleTileSchedulerILb0ELb0ELb0ELi128EEEEEEEEEvNT_6ParamsE$_ZZN4cuteplIJiiEJNS_1CILi0EEES2_EEEDaRKNS_15ArithmeticTupleIJDpT_EEERKNS3_IJDpT0_EEEENKUlDpRKT_E_clIJiiEEEDaSH_,($_ZN7cutlass13device_kernelIN5flash19enable_sm80_to_sm89INS1_16FlashAttnBwdSm80INS1_25CollectiveMainloopBwdSm80ILi2ELi2EN4cute5tupleIJNS5_1CILi128EEES8_NS7_ILi64EEEEEENS_10bfloat16_tEfNS_4arch4Sm80ELb0ELb0ELb1ELb0ELb0ELb0ELb0ELb0ELi2ELi4ELi4ELi4ELb0EEENS1_24CollectiveEpilogueBwdGQAISA_fSD_Li256ELb0ELb0EEENS1_19SingleTileSchedulerILb0ELb0ELb0ELi128EEEEEEEEEvNT_6ParamsE$_ZZN4cuteplIJiiEJiiEEEDaRKNS_15ArithmeticTupleIJDpT_EEERKNS1_IJDpT0_EEEENKUlDpRKT_E_clIJiiEEEDaSF_ - $_ZN7cutlass13device_kernelIN5flash19enable_sm80_to_sm89INS1_16FlashAttnBwdSm80INS1_25CollectiveMainloopBwdSm80ILi2ELi2EN4cute5tupleIJNS5_1CILi128EEES8_NS7_ILi64EEEEEENS_10bfloat16_tEfNS_4arch4Sm80ELb0ELb0ELb1ELb0ELb0ELb0ELb0ELb0ELi2ELi4ELi4ELi4ELb0EEENS1_24CollectiveEpilogueBwdGQAISA_fSD_Li256ELb0ELb0EEENS1_19SingleTileSchedulerILb0ELb0ELb0ELi128EEEEEEEEEvNT_6ParamsE$_ZZN4cuteplIJiiEJNS_1CILi0EEES2_EEEDaRKNS_15ArithmeticTupleIJDpT_EEERKNS3_IJDpT0_EEEENKUlDpRKT_E_clIJiiEEEDaSH_)
$_ZN7cutlass13device_kernelIN5flash19enable_sm80_to_sm89INS1_16FlashAttnBwdSm80INS1_25CollectiveMainloopBwdSm80ILi2ELi2EN4cute5tupleIJNS5_1CILi128EEES8_NS7_ILi64EEEEEENS_10bfloat16_tEfNS_4arch4Sm80ELb0ELb0ELb1ELb0ELb0ELb0ELb0ELb0ELi2ELi4ELi4ELi4ELb0EEENS1_24CollectiveEpilogueBwdGQAISA_fSD_Li256ELb0ELb0EEENS1_19SingleTileSchedulerILb0ELb0ELb0ELi128EEEEEEEEEvNT_6ParamsE$_ZZN4cuteplIJiiEJNS_1CILi0EEES2_EEEDaRKNS_15ArithmeticTupleIJDpT_EEERKNS3_IJDpT0_EEEENKUlDpRKT_E_clIJiiEEEDaSH_:
        /* <DEDUP_REMOVED lines=8> */
        .type           $_ZN7cutlass13device_kernelIN5flash19enable_sm80_to_sm89INS1_16FlashAttnBwdSm80INS1_25CollectiveMainloopBwdSm80ILi2ELi2EN4cute5tupleIJNS5_1CILi128EEES8_NS7_ILi64EEEEEENS_10bfloat16_tEfNS_4arch4Sm80ELb0ELb0ELb1ELb0ELb0ELb0ELb0ELb0ELi2ELi4ELi4ELi4ELb0EEENS1_24CollectiveEpilogueBwdGQAISA_fSD_Li256ELb0ELb0EEENS1_19SingleTileSchedulerILb0ELb0ELb0ELi128EEEEEEEEEvNT_6ParamsE$_ZZN4cuteplIJiiEJiiEEEDaRKNS_15ArithmeticTupleIJDpT_EEERKNS1_IJDpT0_EEEENKUlDpRKT_E_clIJiiEEEDaSF_,@function
        .size           $_ZN7cutlass13device_kernelIN5flash19enable_sm80_to_sm89INS1_16FlashAttnBwdSm80INS1_25CollectiveMainloopBwdSm80ILi2ELi2EN4cute5tupleIJNS5_1CILi128EEES8_NS7_ILi64EEEEEENS_10bfloat16_tEfNS_4arch4Sm80ELb0ELb0ELb1ELb0ELb0ELb0ELb0ELb0ELi2ELi4ELi4ELi4ELb0EEENS1_24CollectiveEpilogueBwdGQAISA_fSD_Li256ELb0ELb0EEENS1_19SingleTileSchedulerILb0ELb0ELb0ELi128EEEEEEEEEvNT_6ParamsE$_ZZN4cuteplIJiiEJiiEEEDaRKNS_15ArithmeticTupleIJDpT_EEERKNS1_IJDpT0_EEEENKUlDpRKT_E_clIJiiEEEDaSF_,($_ZN7cutlass13device_kernelIN5flash19enable_sm80_to_sm89INS1_16FlashAttnBwdSm80INS1_25CollectiveMainloopBwdSm80ILi2ELi2EN4cute5tupleIJNS5_1CILi128EEES8_NS7_ILi64EEEEEENS_10bfloat16_tEfNS_4arch4Sm80ELb0ELb0ELb1ELb0ELb0ELb0ELb0ELb0ELi2ELi4ELi4ELi4ELb0EEENS1_24CollectiveEpilogueBwdGQAISA_fSD_Li256ELb0ELb0EEENS1_19SingleTileSchedulerILb0ELb0ELb0ELi128EEEEEEEEEvNT_6ParamsE$_ZZN5flash25CollectiveMainloopBwdSm80ILi2ELi2EN4cute5tupleIJNS1_1CILi128EEES4_NS3_ILi64EEEEEEN7cutlass10bfloat16_tEfNS7_4arch4Sm80ELb0ELb0ELb1ELb0ELb0ELb0ELb0ELb0ELi2ELi4ELi4ELi4ELb0EE3mmaINS_16FlashAttnBwdSm80ISB_NS_24CollectiveEpilogueBwdGQAIS6_fSA_Li256ELb0ELb0EEENS_19SingleTileSchedulerILb0ELb0ELb0ELi128EEEE13SharedStorageENS1_6TensorINS1_11ArrayEngineIfLm32EEENS1_6LayoutINS2_IJNS2_IJNS3_ILi2EEESO_EEESO_NS3_ILi4EEEEEENS2_IJNS2_IJNS3_ILi1EEESO_EEESQ_NS3_ILi8EEEEEEEEEEEEbRKNSB_6ParamsERT0_S12_iNS2_IJiiiEEERT_ENKUlRT_iE_clINSK_INSL_IfLm64EEENSN_INS2_IJSP_SO_SU_EEESV_EEEEEEDaS17_i - $_ZN7cutlass13device_kernelIN5flash19enable_sm80_to_sm89INS1_16FlashAttnBwdSm80INS1_25CollectiveMainloopBwdSm80ILi2ELi2EN4cute5tupleIJNS5_1CILi128EEES8_NS7_ILi64EEEEEENS_10bfloat16_tEfNS_4arch4Sm80ELb0ELb0ELb1ELb0ELb0ELb0ELb0ELb0ELi2ELi4ELi4ELi4ELb0EEENS1_24CollectiveEpilogueBwdGQAISA_fSD_Li256ELb0ELb0EEENS1_19SingleTileSchedulerILb0ELb0ELb0ELi128EEEEEEEEEvNT_6ParamsE$_ZZN4cuteplIJiiEJiiEEEDaRKNS_15ArithmeticTupleIJDpT_EEERKNS1_IJDpT0_EEEENKUlDpRKT_E_clIJiiEEEDaSF_)
$_ZN7cutlass13device_kernelIN5flash19enable_sm80_to_sm89INS1_16FlashAttnBwdSm80INS1_25CollectiveMainloopBwdSm80ILi2ELi2EN4cute5tupleIJNS5_1CILi128EEES8_NS7_ILi64EEEEEENS_10bfloat16_tEfNS_4arch4Sm80ELb0ELb0ELb1ELb0ELb0ELb0ELb0ELb0ELi2ELi4ELi4ELi4ELb0EEENS1_24CollectiveEpilogueBwdGQAISA_fSD_Li256ELb0ELb0EEENS1_19SingleTileSchedulerILb0ELb0ELb0ELi128EEEEEEEEEvNT_6ParamsE$_ZZN4cuteplIJiiEJiiEEEDaRKNS_15ArithmeticTupleIJDpT_EEERKNS1_IJDpT0_EEEENKUlDpRKT_E_clIJiiEEEDaSF_:
        /* <DEDUP_REMOVED lines=8> */
        .type           $_ZN7cutlass13device_kernelIN5flash19enable_sm80_to_sm89INS1_16FlashAttnBwdSm80INS1_25CollectiveMainloopBwdSm80ILi2ELi2EN4cute5tupleIJNS5_1CILi128EEES8_NS7_ILi64EEEEEENS_10bfloat16_tEfNS_4arch4Sm80ELb0ELb0ELb1ELb0ELb0ELb0ELb0ELb0ELi2ELi4ELi4ELi4ELb0EEENS1_24CollectiveEpilogueBwdGQAISA_fSD_Li256ELb0ELb0EEENS1_19SingleTileSchedulerILb0ELb0ELb0ELi128EEEEEEEEEvNT_6ParamsE$_ZZN5flash25CollectiveMainloopBwdSm80ILi2ELi2EN4cute5tupleIJNS1_1CILi128EEES4_NS3_ILi64EEEEEEN7cutlass10bfloat16_tEfNS7_4arch4Sm80ELb0ELb0ELb1ELb0ELb0ELb0ELb0ELb0ELi2ELi4ELi4ELi4ELb0EE3mmaINS_16FlashAttnBwdSm80ISB_NS_24CollectiveEpilogueBwdGQAIS6_fSA_Li256ELb0ELb0EEENS_19SingleTileSchedulerILb0ELb0ELb0ELi128EEEE13SharedStorageENS1_6TensorINS1_11ArrayEngineIfLm32EEENS1_6LayoutINS2_IJNS2_IJNS3_ILi2EEESO_EEESO_NS3_ILi4EEEEEENS2_IJNS2_IJNS3_ILi1EEESO_EEESQ_NS3_ILi8EEEEEEEEEEEEbRKNSB_6ParamsERT0_S12_iNS2_IJiiiEEERT_ENKUlRT_iE_clINSK_INSL_IfLm64EEENSN_INS2_IJSP_SO_SU_EEESV_EEEEEEDaS17_i,@function
        .size           $_ZN7cutlass13device_kernelIN5flash19enable_sm80_to_sm89INS1_16FlashAttnBwdSm80INS1_25CollectiveMainloopBwdSm80ILi2ELi2EN4cute5tupleIJNS5_1CILi128EEES8_NS7_ILi64EEEEEENS_10bfloat16_tEfNS_4arch4Sm80ELb0ELb0ELb1ELb0ELb0ELb0ELb0ELb0ELi2ELi4ELi4ELi4ELb0EEENS1_24CollectiveEpilogueBwdGQAISA_fSD_Li256ELb0ELb0EEENS1_19SingleTileSchedulerILb0ELb0ELb0ELi128EEEEEEEEEvNT_6ParamsE$_ZZN5flash25CollectiveMainloopBwdSm80ILi2ELi2EN4cute5tupleIJNS1_1CILi128EEES4_NS3_ILi64EEEEEEN7cutlass10bfloat16_tEfNS7_4arch4Sm80ELb0ELb0ELb1ELb0ELb0ELb0ELb0ELb0ELi2ELi4ELi4ELi4ELb0EE3mmaINS_16FlashAttnBwdSm80ISB_NS_24CollectiveEpilogueBwdGQAIS6_fSA_Li256ELb0ELb0EEENS_19SingleTileSchedulerILb0ELb0ELb0ELi128EEEE13SharedStorageENS1_6TensorINS1_11ArrayEngineIfLm32EEENS1_6LayoutINS2_IJNS2_IJNS3_ILi2EEESO_EEESO_NS3_ILi4EEEEEENS2_IJNS2_IJNS3_ILi1EEESO_EEESQ_NS3_ILi8EEEEEEEEEEEEbRKNSB_6ParamsERT0_S12_iNS2_IJiiiEEERT_ENKUlRT_iE_clINSK_INSL_IfLm64EEENSN_INS2_IJSP_SO_SU_EEESV_EEEEEEDaS17_i,($_ZN7cutlass13device_kernelIN5flash19enable_sm80_to_sm89INS1_16FlashAttnBwdSm80INS1_25CollectiveMainloopBwdSm80ILi2ELi2EN4cute5tupleIJNS5_1CILi128EEES8_NS7_ILi64EEEEEENS_10bfloat16_tEfNS_4arch4Sm80ELb0ELb0ELb1ELb0ELb0ELb0ELb0ELb0ELi2ELi4ELi4ELi4ELb0EEENS1_24CollectiveEpilogueBwdGQAISA_fSD_Li256ELb0ELb0EEENS1_19SingleTileSchedulerILb0ELb0ELb0ELi128EEEEEEEEEvNT_6ParamsE$_ZZN5flash25CollectiveMainloopBwdSm80ILi2ELi2EN4cute5tupleIJNS1_1CILi128EEES4_NS3_ILi64EEEEEEN7cutlass10bfloat16_tEfNS7_4arch4Sm80ELb0ELb0ELb1ELb0ELb0ELb0ELb0ELb0ELi2ELi4ELi4ELi4ELb0EE3mmaINS_16FlashAttnBwdSm80ISB_NS_24CollectiveEpilogueBwdGQAIS6_fSA_Li256ELb0ELb0EEENS_19SingleTileSchedulerILb0ELb0ELb0ELi128EEEE13SharedStorageENS1_6TensorINS1_11ArrayEngineIfLm32EEENS1_6LayoutINS2_IJNS2_IJNS3_ILi2EEESO_EEESO_NS3_ILi4EEEEEENS2_IJNS2_IJNS3_ILi1EEESO_EEESQ_NS3_ILi8EEEEEEEEEEEEbRKNSB_6ParamsERT0_S12_iNS2_IJiiiEEERT_ENKUliT_E_clIZSC_ISJ_SX_EbS10_S12_S12_iS13_S15_EUlRS16_iE_EEDaiS16_ - $_ZN7cutlass13device_kernelIN5flash19enable_sm80_to_sm89INS1_16FlashAttnBwdSm80INS1_25CollectiveMainloopBwdSm80ILi2ELi2EN4cute5tupleIJNS5_1CILi128EEES8_NS7_ILi64EEEEEENS_10bfloat16_tEfNS_4arch4Sm80ELb0ELb0ELb1ELb0ELb0ELb0ELb0ELb0ELi2ELi4ELi4ELi4ELb0EEENS1_24CollectiveEpilogueBwdGQAISA_fSD_Li256ELb0ELb0EEENS1_19SingleTileSchedulerILb0ELb0ELb0ELi128EEEEEEEEEvNT_6ParamsE$_ZZN5flash25CollectiveMainloopBwdSm80ILi2ELi2EN4cute5tupleIJNS1_1CILi128EEES4_NS3_ILi64EEEEEEN7cutlass10bfloat16_tEfNS7_4arch4Sm80ELb0ELb0ELb1ELb0ELb0ELb0ELb0ELb0ELi2ELi4ELi4ELi4ELb0EE3mmaINS_16FlashAttnBwdSm80ISB_NS_24CollectiveEpilogueBwdGQAIS6_fSA_Li256ELb0ELb0EEENS_19SingleTileSchedulerILb0ELb0ELb0ELi128EEEE13SharedStorageENS1_6TensorINS1_11ArrayEngineIfLm32EEENS1_6LayoutINS2_IJNS2_IJNS3_ILi2EEESO_EEESO_NS3_ILi4EEEEEENS2_IJNS2_IJNS3_ILi1EEESO_EEESQ_NS3_ILi8EEEEEEEEEEEEbRKNSB_6ParamsERT0_S12_iNS2_IJiiiEEERT_ENKUlRT_iE_clINSK_INSL_IfLm64EEENSN_INS2_IJSP_SO_SU_EEESV_EEEEEEDaS17_i)
$_ZN7cutlass13device_kernelIN5flash19enable_sm80_to_sm89INS1_16FlashAttnBwdSm80INS1_25CollectiveMainloopBwdSm80ILi2ELi2EN4cute5tupleIJNS5_1CILi128EEES8_NS7_ILi64EEEEEENS_10bfloat16_tEfNS_4arch4Sm80ELb0ELb0ELb1ELb0ELb0ELb0ELb0ELb0ELi2ELi4ELi4ELi4ELb0EEENS1_24CollectiveEpilogueBwdGQAISA_fSD_Li256ELb0ELb0EEENS1_19SingleTileSchedulerILb0ELb0ELb0ELi128EEEEEEEEEvNT_6ParamsE$_ZZN5flash25CollectiveMainloopBwdSm80ILi2ELi2EN4cute5tupleIJNS1_1CILi128EEES4_NS3_ILi64EEEEEEN7cutlass10bfloat16_tEfNS7_4arch4Sm80ELb0ELb0ELb1ELb0ELb0ELb0ELb0ELb0ELi2ELi4ELi4ELi4ELb0EE3mmaINS_16FlashAttnBwdSm80ISB_NS_24CollectiveEpilogueBwdGQAIS6_fSA_Li256ELb0ELb0EEENS_19SingleTileSchedulerILb0ELb0ELb0ELi128EEEE13SharedStorageENS1_6TensorINS1_11ArrayEngineIfLm32EEENS1_6LayoutINS2_IJNS2_IJNS3_ILi2EEESO_EEESO_NS3_ILi4EEEEEENS2_IJNS2_IJNS3_ILi1EEESO_EEESQ_NS3_ILi8EEEEEEEEEEEEbRKNSB_6ParamsERT0_S12_iNS2_IJiiiEEERT_ENKUlRT_iE_clINSK_INSL_IfLm64EEENSN_INS2_IJSP_SO_SU_EEESV_EEEEEEDaS17_i:
        /* <DEDUP_REMOVED lines=12> */
[----:B-1---5:R-:W-:Y:S05]  /*f5c0*/  CALL.REL.NOINC `($_ZN7cutlass13device_kernelIN5flash19enable_sm80_to_sm89INS1_16FlashAttnBwdSm80INS1_25CollectiveMainloopBwdSm80ILi2ELi2EN4cute5tupleIJNS5_1CILi128EEES8_NS7_ILi64EEEEEENS_10bfloat16_tEfNS_4arch4Sm80ELb0ELb0ELb1ELb0ELb0ELb0ELb0ELb0ELi2ELi4ELi4ELi4ELb0EEENS1_24CollectiveEpilogueBwdGQAISA_fSD_Li256ELb0ELb0EEENS1_19SingleTileSchedulerILb0ELb0ELb0ELi128EEEEEEEEEvNT_6ParamsE$_ZZN4cute7idx2crdIiNS_5tupleIJNS_1CILi32EEENS2_ILi4EEENS2_ILi2EEENS2_ILi1EEEEEENS1_IJS6_S3_NS2_ILi128EEENS2_ILi0EEEEEEEEDaRKT_RKT0_RKT1_ENKUlRKT_RKT0_E_clIS3_S6_EEDaSM_SP_) ;  /* 0xfffff60000007944 */ /* 0x022fea0003c3ffff */
[----:B------:R-:W-:Y:S02]  /*f5d0*/  MOV R6, 0xf5f0 ;  /* 0x0000f5f000067802 */ /* 0x000fe40000000f00 */
[----:B------:R-:W-:Y:S05]  /*f5e0*/  CALL.REL.NOINC `($_ZN7cutlass13device_kernelIN5flash19enable_sm80_to_sm89INS1_16FlashAttnBwdSm80INS1_25CollectiveMainloopBwdSm80ILi2ELi2EN4cute5tupleIJNS5_1CILi128EEES8_NS7_ILi64EEEEEENS_10bfloat16_tEfNS_4arch4Sm80ELb0ELb0ELb1ELb0ELb0ELb0ELb0ELb0ELi2ELi4ELi4ELi4ELb0EEENS1_24CollectiveEpilogueBwdGQAISA_fSD_Li256ELb0ELb0EEENS1_19SingleTileSchedulerILb0ELb0ELb0ELi128EEEEEEEEEvNT_6ParamsE$_ZZN4cute7idx2crdIiNS_5tupleIJNS_1CILi32EEENS2_ILi4EEENS2_ILi2EEENS2_ILi1EEEEEENS1_IJS6_S3_NS2_ILi128EEENS2_ILi0EEEEEEEEDaRKT_RKT0_RKT1_ENKUlRKT_RKT0_E_clIS4_S3_EEDaSM_SP_) ;  /* 0xfffff64000007944 */ /* 0x000fea0003c3ffff */
[----:B------:R1:W-:Y:S01]  /*f5f0*/  STL [R1+0x1388], R8 ;  /* 0x0013880801007387 */ /* 0x0003e20000100800 */
[----:B------:R-:W-:-:S03]  /*f600*/  MOV R6, 0xf620 ;  /* 0x0000f62000067802 */ /* 0x000fc60000000f00 */
[----:B-1----:R-:W-:Y:S05]  /*f610*/  CALL.REL.NOINC `($_ZN7cutlass13device_kernelIN5flash19enable_sm80_to_sm89INS1_16FlashAttnBwdSm80INS1_25CollectiveMainloopBwdSm80ILi2ELi2EN4cute5tupleIJNS5_1CILi128EEES8_NS7_ILi64EEEEEENS_10bfloat16_tEfNS_4arch4Sm80ELb0ELb0ELb1ELb0ELb0ELb0ELb0ELb0ELi2ELi4ELi4ELi4ELb0EEENS1_24CollectiveEpilogueBwdGQAISA_fSD_Li256ELb0ELb0EEENS1_19SingleTileSchedulerILb0ELb0ELb0ELi128EEEEEEEEEvNT_6ParamsE$_ZZN4cute7idx2crdIiNS_5tupleIJNS_1CILi32EEENS2_ILi4EEENS2_ILi2EEENS2_ILi1EEEEEENS1_IJS6_S3_NS2_ILi128EEENS2_ILi0EEEEEEEEDaRKT_RKT0_RKT1_ENKUlRKT_RKT0_E_clIS5_S8_EEDaSM_SP_) ;  /* 0xfffff6a000007944 */ /* 0x002fea0003c3ffff */
[----:B------:R1:W-:Y:S01]  /*f620*/  STL [R1+0x1394], R2 ;  /* 0x0013940201007387 */ /* 0x0003e20000100800 */
[----:B------:R-:W-:-:S03]  /*f630*/  MOV R6, 0xf650 ;  /* 0x0000f65000067802 */ /* 0x000fc60000000f00 */
[----:B-1----:R-:W-:Y:S05]  /*f640*/  CALL.REL.NOINC `($_ZN7cutlass13device_kernelIN5flash19enable_sm80_to_sm89INS1_16FlashAttnBwdSm80INS1_25CollectiveMainloopBwdSm80ILi2ELi2EN4cute5tupleIJNS5_1CILi128EEES8_NS7_ILi64EEEEEENS_10bfloat16_tEfNS_4arch4Sm80ELb0ELb0ELb1ELb0ELb0ELb0ELb0ELb0ELi2ELi4ELi4ELi4ELb0EEENS1_24CollectiveEpilogueBwdGQAISA_fSD_Li256ELb0ELb0EEENS1_19SingleTileSchedulerILb0ELb0ELb0ELi128EEEEEEEEEvNT_6ParamsE$_ZZN4cute9transformINS_5tupleIJNS_1CILi32EEENS2_ILi4EEENS2_ILi2EEENS2_ILi1EEEEEENS1_IJS6_S3_NS2_ILi128EEENS2_ILi0EEEEEEZNS_7idx2crdIiS7_SA_EEDaRKT_RKT0_RKT1_EUlRKT_RKT0_E_EEDaSE_SH_OSI_ENKUlDpSN_E_clIJiiiS9_EEEDaST_) ;  /* 0xfffff77000007944 */ /* 0x002fea0003c3ffff */
[----:B------:R-:W-:Y:S02]  /*f650*/  MOV R6, 0xf670 ;  /* 0x0000f67000067802 */ /* 0x000fe40000000f00 */
[----:B--2--5:R-:W-:Y:S05]  /*f660*/  CALL.REL.NOINC `($_ZN7cutlass13device_kernelIN5flash19enable_sm80_to_sm89INS1_16FlashAttnBwdSm80INS1_25CollectiveMainloopBwdSm80ILi2ELi2EN4cute5tupleIJNS5_1CILi128EEES8_NS7_ILi64EEEEEENS_10bfloat16_tEfNS_4arch4Sm80ELb0ELb0ELb1ELb0ELb0ELb0ELb0ELb0ELi2ELi4ELi4ELi4ELb0EEENS1_24CollectiveEpilogueBwdGQAISA_fSD_Li256ELb0ELb0EEENS1_19SingleTileSchedulerILb0ELb0ELb0ELi128EEEEEEEEEvNT_6ParamsE$_ZZN4cute7crd2crdINS_5tupleIJiiiNS_1CILi0EEEEEENS1_IJNS2_ILi32EEENS2_ILi4EEENS2_ILi2EEENS2_ILi1EEEEEENS1_IJS8_S8_S8_S8_EEEEEDaRKT_RKT0_RKT1_ENKUlRKT_RKT0_RKT1_E_clIiS5_S8_EEDaSM_SP_SS_) ;  /* 0xffffeb0000007944 */ /* 0x024fea0003c3ffff */
[----:B------:R-:W-:Y:S02]  /*f670*/  MOV R10, R2 ;  /* 0x00000002000a7202 */ /* 0x000fe40000000f00 */
[----:B------:R-:W-:Y:S02]  /*f680*/  MOV R2, 0xf6a0 ;  /* 0x0000f6a000027802 */ /* 0x000fe40000000f00 */
[----:B------:R-:W-:Y:S05]  /*f690*/  CALL.REL.NOINC `($_ZN7cutlass13device_kernelIN5flash19enable_sm80_to_sm89INS1_16FlashAttnBwdSm80INS1_25CollectiveMainloopBwdSm80ILi2ELi2EN4cute5tupleIJNS5_1CILi128EEES8_NS7_ILi64EEEEEENS_10bfloat16_tEfNS_4arch4Sm80ELb0ELb0ELb1ELb0ELb0ELb0ELb0ELb0ELi2ELi4ELi4ELi4ELb0EEENS1_24CollectiveEpilogueBwdGQAISA_fSD_Li256ELb0ELb0EEENS1_19SingleTileSchedulerILb0ELb0ELb0ELi128EEEEEEEEEvNT_6ParamsE$_ZZN4cute7crd2crdINS_5tupleIJiiiNS_1CILi0EEEEEENS1_IJNS2_ILi32EEENS2_ILi4EEENS2_ILi2EEENS2_ILi1EEEEEENS1_IJS8_S8_S8_S8_EEEEEDaRKT_RKT0_RKT1_ENKUlRKT_RKT0_RKT1_E_clIiS6_S8_EEDaSM_SP_SS_) ;  /* 0xffffeaf000007944 */ /* 0x000fea0003c3ffff */
[----:B------:R1:W-:Y:S01]  /*f6a0*/  STL [R1+0x1388], R3 ;  /* 0x0013880301007387 */ /* 0x0003e20000100800 */
[----:B------:R-:W-:-:S03]  /*f6b0*/  MOV R2, 0xf6d0 ;  /* 0x0000f6d000027802 */ /* 0x000fc60000000f00 */
[----:B-1----:R-:W-:Y:S05]  /*f6c0*/  CALL.REL.NOINC `($_ZN7cutlass13device_kernelIN5flash19enable_sm80_to_sm89INS1_16FlashAttnBwdSm80INS1_25CollectiveMainloopBwdSm80ILi2ELi2EN4cute5tupleIJNS5_1CILi128EEES8_NS7_ILi64EEEEEENS_10bfloat16_tEfNS_4arch4Sm80ELb0ELb0ELb1ELb0ELb0ELb0ELb0ELb0ELi2ELi4ELi4ELi4ELb0EEENS1_24CollectiveEpilogueBwdGQAISA_fSD_Li256ELb0ELb0EEENS1_19SingleTileSchedulerILb0ELb0ELb0ELi128EEEEEEEEEvNT_6ParamsE$_ZZN4cute7crd2crdINS_5tupleIJiiiNS_1CILi0EEEEEENS1_IJNS2_ILi32EEENS2_ILi4EEENS2_ILi2EEENS2_ILi1EEEEEENS1_IJS8_S8_S8_S8_EEEEEDaRKT_RKT0_RKT1_ENKUlRKT_RKT0_RKT1_E_clIiS7_S8_EEDaSM_SP_SS_) ;  /* 0xffffeaf000007944 */ /* 0x002fea0003c3ffff */
[----:B------:R1:W-:Y:S01]  /*f6d0*/  STL [R1+0x1394], R5 ;  /* 0x0013940501007387 */ /* 0x0003e20000100800 */
[----:B------:R-:W-:-:S03]  /*f6e0*/  MOV R6, 0xf700 ;  /* 0x0000f70000067802 */ /* 0x000fc60000000f00 */
[----:B-1----:R-:W-:Y:S05]  /*f6f0*/  CALL.REL.NOINC `($_ZN7cutlass13device_kernelIN5flash19enable_sm80_to_sm89INS1_16FlashAttnBwdSm80INS1_25CollectiveMainloopBwdSm80ILi2ELi2EN4cute5tupleIJNS5_1CILi128EEES8_NS7_ILi64EEEEEENS_10bfloat16_tEfNS_4arch4Sm80ELb0ELb0ELb1ELb0ELb0ELb0ELb0ELb0ELi2ELi4ELi4ELi4ELb0EEENS1_24CollectiveEpilogueBwdGQAISA_fSD_Li256ELb0ELb0EEENS1_19SingleTileSchedulerILb0ELb0ELb0ELi128EEEEEEEEEvNT_6ParamsE$_ZZN4cute9transformINS_5tupleIJiiiNS_1CILi0EEEEEENS1_IJNS2_ILi32EEENS2_ILi4EEENS2_ILi2EEENS2_ILi1EEEEEENS1_IJS8_S8_S8_S8_EEEZNS_7crd2crdIS4_S9_SA_EEDaRKT_RKT0_RKT1_EUlRKT_RKT0_RKT1_E_EEDaSE_SH_SK_OT2_ENKUlDpSN_E_clIJiiiS3_EEEDaSX_) ;  /* 0xfffff85000007944 */ /* 0x002fea0003c3ffff */
[----:B-----5:R1:W-:Y:S01]  /*f700*/  STL [R1+0x13a8], R8 ;  /* 0x0013a80801007387 */ /* 0x0203e20000100800 */
[----:B------:R-:W-:Y:S01]  /*f710*/  IADD3 R15, R12, 0x30, RZ ;  /* 0x000000300c0f7810 */ /* 0x000fe20007ffe0ff */
[----:B------:R-:W-:Y:S01]  /*f720*/  IMAD.MOV.U32 R5, RZ, RZ, R2 ;  /* 0x000000ffff057224 */ /* 0x000fe200078e0002 */
[----:B------:R-:W-:Y:S01]  /*f730*/  MOV R6, 0xf780 ;  /* 0x0000f78000067802 */ /* 0x000fe20000000f00 */
[----:B------:R1:W-:Y:S01]  /*f740*/  STL.U8 [R1+0x139c], RZ ;  /* 0x00139cff01007387 */ /* 0x0003e20000100000 */
[----:B------:R-:W-:-:S03]  /*f750*/  IMAD.MOV.U32 R17, RZ, RZ, RZ ;  /* 0x000000ffff117224 */ /* 0x000fc600078e00ff */
[----:B------:R1:W-:Y:S04]  /*f760*/  STL.64 [R1+0x13a0], R2 ;  /* 0x0013a00201007387 */ /* 0x0003e80000100a00 */
[----:B-12---:R-:W-:Y:S05]  /*f770*/  CALL.REL.NOINC `($_ZN7cutlass13device_kernelIN5flash19enable_sm80_to_sm89INS1_16FlashAttnBwdSm80INS1_25CollectiveMainloopBwdSm80ILi2ELi2EN4cute5tupleIJNS5_1CILi128EEES8_NS7_ILi64EEEEEENS_10bfloat16_tEfNS_4arch4Sm80ELb0ELb0ELb1ELb0ELb0ELb0ELb0ELb0ELi2ELi4ELi4ELi4ELb0EEENS1_24CollectiveEpilogueBwdGQAISA_fSD_Li256ELb0ELb0EEENS1_19SingleTileSchedulerILb0ELb0ELb0ELi128EEEEEEEEEvNT_6ParamsE$_ZN4cute3eso3ESOILb1ELb0EJNS_6LayoutINS_5tupleIJNS3_IJNS3_IJNS_1CILi4EEENS4_ILi8EEEEEENS3_IJS5_NS4_ILi2EEEEEEEEENS3_IJNS3_IJS8_S8_EEENS3_IJS8_S6_EEEEEEEEENS3_IJNS3_IJNS3_IJNS_11ScaledBasisIS8_JLi1EEEENSF_INS4_ILi1EEEJLi0EEEEEEENS3_IJNSF_INS4_ILi16EEEJLi0EEEENSF_IS6_JLi1EEEEEEEEEENS3_IJNS3_IJNSF_ISH_JLi1EEEENSF_IS6_JLi0EEEEEEENS3_IJNSF_INS4_ILi64EEEJLi0EEEENSF_ISK_JLi1EEEEEEEEEEEEEEENS_10ViewEngineINS_23ArithmeticTupleIteratorINS_15ArithmeticTupleIJNS4_ILi0EEES12_EEEEEEEEEC2ERKSY_RKS15_) ;  /* 0xffff8bc000007944 */ /* 0x006fea0003c3ffff */
[----:B------:R-:W-:Y:S01]  /*f780*/  IMAD.MOV.U32 R10, RZ, RZ, R3 ;  /* 0x000000ffff0a7224 */ /* 0x000fe200078e0003 */
[----:B-1----:R-:W-:Y:S01]  /*f790*/  IADD3 R2, R12, 0x28, RZ ;  /* 0x000000280c027810 */ /* 0x002fe20007ffe0ff */
[----:B------:R-:W-:Y:S01]  /*f7a0*/  IMAD.MOV.U32 R3, RZ, RZ, R83 ;  /* 0x000000ffff037224 */ /* 0x000fe200078e0053 */
[----:B------:R-:W-:Y:S02]  /*f7b0*/  MOV R8, 0xf7d0 ;  /* 0x0000f7d000087802 */ /* 0x000fe40000000f00 */
[----:B------:R-:W-:Y:S05]  /*f7c0*/  CALL.REL.NOINC `($_ZN7cutlass13device_kernelIN5flash19enable_sm80_to_sm89INS1_16FlashAttnBwdSm80INS1_25CollectiveMainloopBwdSm80ILi2ELi2EN4cute5tupleIJNS5_1CILi128EEES8_NS7_ILi64EEEEEENS_10bfloat16_tEfNS_4arch4Sm80ELb0ELb0ELb1ELb0ELb0ELb0ELb0ELb0ELi2ELi4ELi4ELi4ELb0EEENS1_24CollectiveEpilogueBwdGQAISA_fSD_Li256ELb0ELb0EEENS1_19SingleTileSchedulerILb0ELb0ELb0ELi128EEEEEEEEEvNT_6ParamsE$_ZN4cute3eso3ESOILb0ELb0EJiiEEC2ERKiS4_) ;  /* 0xffff677000007944 */ /* 0x000fea0003c3ffff */
[----:B-1----:R-:W2:Y:S01]  /*f7d0*/  LDL.64 R2, [R1+0x1388] ;  /* 0x0013880001027983 */ /* 0x002ea20000100a00 */
[----:B------:R-:W-:-:S03]  /*f7e0*/  MOV R6, 0xf820 ;  /* 0x0000f82000067802 */ /* 0x000fc60000000f00 */
[----:B--2---:R1:W-:Y:S04]  /*f7f0*/  STL [R1+0x1394], R2 ;  /* 0x0013940201007387 */ /* 0x0043e80000100800 */
[----:B------:R1:W-:Y:S02]  /*f800*/  STL [R1+0x1398], R3 ;  /* 0x0013980301007387 */ /* 0x0003e40000100800 */
[----:B-1----:R-:W-:Y:S05]  /*f810*/  CALL.REL.NOINC `($_ZN7cutlass13device_kernelIN5flash19enable_sm80_to_sm89INS1_16FlashAttnBwdSm80INS1_25CollectiveMainloopBwdSm80ILi2ELi2EN4cute5tupleIJNS5_1CILi128EEES8_NS7_ILi64EEEEEENS_10bfloat16_tEfNS_4arch4Sm80ELb0ELb0ELb1ELb0ELb0ELb0ELb0ELb0ELi2ELi4ELi4ELi4ELb0EEENS1_24CollectiveEpilogueBwdGQAISA_fSD_Li256ELb0ELb0EEENS1_19SingleTileSchedulerILb0ELb0ELb0ELi128EEEEEEEEEvNT_6ParamsE$_ZN4cute3eso3ESOILb0ELb0EJiNS_5tupleIJiiEEEEEC2ERKiRKS3_) ;  /* 0xffff668000007944 */ /* 0x002fea0003c3ffff */
[----:B-1----:R1:W5:Y:S04]  /*f820*/  LDL R5, [R1+0x1390] ;  /* 0x0013900001057983 */ /* 0x0023680000100800 */
[----:B------:R1:W5:Y:S01]  /*f830*/  LDL.64 R2, [R1+0x1388] ;  /* 0x0013880001027983 */ /* 0x0003620000100a00 */
[----:B------:R-:W-:-:S03]  /*f840*/  MOV R6, 0xf860 ;  /* 0x0000f86000067802 */ /* 0x000fc60000000f00 */
[----:B-1---5:R-:W-:Y:S05]  /*f850*/  CALL.REL.NOINC `($_ZN7cutlass13device_kernelIN5flash19enable_sm80_to_sm89INS1_16FlashAttnBwdSm80INS1_25CollectiveMainloopBwdSm80ILi2ELi2EN4cute5tupleIJNS5_1CILi128EEES8_NS7_ILi64EEEEEENS_10bfloat16_tEfNS_4arch4Sm80ELb0ELb0ELb1ELb0ELb0ELb0ELb0ELb0ELi2ELi4ELi4ELi4ELb0EEENS1_24CollectiveEpilogueBwdGQAISA_fSD_Li256ELb0ELb0EEENS1_19SingleTileSchedulerILb0ELb0ELb0ELi128EEEEEEEEEvNT_6ParamsE$_ZN4cute3eso3ESOILb0ELb1EJNS_5tupleIJiNS2_IJiiEEEEEENS2_IJNS_10UnderscoreENS2_IJS5_S5_EEEEEEEEC2ERKS4_RKS7_) ;  /* 0xffff6c7000007944 */ /* 0x022fea0003c3ffff */
        /* <DEDUP_REMOVED lines=10> */
[----:B-1---5:R-:W-:Y:S05]  /*f900*/  CALL.REL.NOINC `($_ZN7cutlass13device_kernelIN5flash19enable_sm80_to_sm89INS1_16FlashAttnBwdSm80INS1_25CollectiveMainloopBwdSm80ILi2ELi2EN4cute5tupleIJNS5_1CILi128EEES8_NS7_ILi64EEEEEENS_10bfloat16_tEfNS_4arch4Sm80ELb0ELb0ELb1ELb0ELb0ELb0ELb0ELb0ELi2ELi4ELi4ELi4ELb0EEENS1_24CollectiveEpilogueBwdGQAISA_fSD_Li256ELb0ELb0EEENS1_19SingleTileSchedulerILb0ELb0ELb0ELi128EEEEEEEEEvNT_6ParamsE$_ZN4cute5tupleIJiEEC2ERKi) ;  /* 0xffffa8e000007944 */ /* 0x022fea0003c3ffff */
[----:B------:R2:W5:Y:S01]  /*f910*/  LDL R7, [R1+0x1388] ;  /* 0x0013880001077983 */ /* 0x0005620000100800 */
[----:B-1----:R-:W-:Y:S01]  /*f920*/  IMAD.MOV.U32 R3, RZ, RZ, R4 ;  /* 0x000000ffff037224 */ /* 0x002fe200078e0004 */
[----:B------:R-:W-:Y:S02]  /*f930*/  MOV R2, R83 ;  /* 0x0000005300027202 */ /* 0x000fe40000000f00 */
        /* <DEDUP_REMOVED lines=9> */
[----:B------:R-:W-:-:S02]  /*f9d0*/  MOV R8, 0xf9f0 ;  /* 0x0000f9f000087802 */ /* 0x000fc40000000f00 */
[----:B-1---5:R-:W-:Y:S05]  /*f9e0*/  CALL.REL.NOINC `($_ZN7cutlass13device_kernelIN5flash19enable_sm80_to_sm89INS1_16FlashAttnBwdSm80INS1_25CollectiveMainloopBwdSm80ILi2ELi2EN4cute5tupleIJNS5_1CILi128EEES8_NS7_ILi64EEEEEENS_10bfloat16_tEfNS_4arch4Sm80ELb0ELb0ELb1ELb0ELb0ELb0ELb0ELb0ELi2ELi4ELi4ELi4ELb0EEENS1_24CollectiveEpilogueBwdGQAISA_fSD_Li256ELb0ELb0EEENS1_19SingleTileSchedulerILb0ELb0ELb0ELi128EEEEEEEEEvNT_6ParamsE$_ZN4cute5tupleIJNS_1CILi0EEEiEEC2ERKS2_RKi) ;  /* 0xffffa72000007944 */ /* 0x022fea0003c3ffff */
[----:B------:R1:W5:Y:S01]  /*f9f0*/  LDL R8, [R1+0x1388] ;  /* 0x0013880001087983 */ /* 0x0003620000100800 */
[----:B------:R-:W-:Y:S01]  /*fa00*/  IMAD.MOV.U32 R3, RZ, RZ, R4 ;  /* 0x000000ffff037224 */ /* 0x000fe200078e0004 */
[----:B------:R-:W-:-:S02]  /*fa10*/  MOV R2, R12 ;  /* 0x0000000c00027202 */ /* 0x000fc40000000f00 */
[----:B------:R-:W-:Y:S02]  /*fa20*/  MOV R10, 0xfa40 ;  /* 0x0000fa40000a7802 */ /* 0x000fe40000000f00 */
[----:B-1---5:R-:W-:Y:S05]  /*fa30*/  CALL.REL.NOINC `($_ZN7cutlass13device_kernelIN5flash19enable_sm80_to_sm89INS1_16FlashAttnBwdSm80INS1_25CollectiveMainloopBwdSm80ILi2ELi2EN4cute5tupleIJNS5_1CILi128EEES8_NS7_ILi64EEEEEENS_10bfloat16_tEfNS_4arch4Sm80ELb0ELb0ELb1ELb0ELb0ELb0ELb0ELb0ELi2ELi4ELi4ELi4ELb0EEENS1_24CollectiveEpilogueBwdGQAISA_fSD_Li256ELb0ELb0EEENS1_19SingleTileSchedulerILb0ELb0ELb0ELi128EEEEEEEEEvNT_6ParamsE$_ZN4cute5tupleIJiEEC2ERKi) ;  /* 0xffffa7b000007944 */ /* 0x022fea0003c3ffff */
[----:B-1----:R1:W5:Y:S01]  /*fa40*/  LDL R3, [R1+0x1380] ;  /* 0x0013800001037983 */ /* 0x0023620000100800 */
[----:B------:R-:W-:Y:S02]  /*fa50*/  MOV R2, R83 ;  /* 0x0000005300027202 */ /* 0x000fe40000000f00 */
[----:B------:R-:W-:Y:S02]  /*fa60*/  MOV R10, 0xfa80 ;  /* 0x0000fa80000a7802 */ /* 0x000fe40000000f00 */
[----:B-1---5:R-:W-:Y:S05]  /*fa70*/  CALL.REL.NOINC `($_ZN7cutlass13device_kernelIN5flash19enable_sm80_to_sm89INS1_16FlashAttnBwdSm80INS1_25CollectiveMainloopBwdSm80ILi2ELi2EN4cute5tupleIJNS5_1CILi128EEES8_NS7_ILi64EEEEEENS_10bfloat16_tEfNS_4arch4Sm80ELb0ELb0ELb1ELb0ELb0ELb0ELb0ELb0ELi2ELi4ELi4ELi4ELb0EEENS1_24CollectiveEpilogueBwdGQAISA_fSD_Li256ELb0ELb0EEENS1_19SingleTileSchedulerILb0ELb0ELb0ELi128EEEEEEEEEvNT_6ParamsE$_ZN4cute5tupleIJiEEC2ERKi) ;  /* 0xffffa77000007944 */ /* 0x022fea0003c3ffff */
[----:B-1----:R1:W5:Y:S01]  /*fa80*/  LDL R3, [R1+0x1388] ;  /* 0x0013880001037983 */ /* 0x0023620000100800 */
[----:B------:R-:W-:Y:S02]  /*fa90*/  MOV R2, R83 ;  /* 0x0000005300027202 */ /* 0x000fe40000000f00 */
[----:B------:R-:W-:Y:S02]  /*faa0*/  MOV R6, 0xfac0 ;  /* 0x0000fac000067802 */ /* 0x000fe40000000f00 */
[----:B-1---5:R-:W-:Y:S05]  /*fab0*/  CALL.REL.NOINC `($_ZN7cutlass13device_kernelIN5flash19enable_sm80_to_sm89INS1_16FlashAttnBwdSm80INS1_25CollectiveMainloopBwdSm80ILi2ELi2EN4cute5tupleIJNS5_1CILi128EEES8_NS7_ILi64EEEEEENS_10bfloat16_tEfNS_4arch4Sm80ELb0ELb0ELb1ELb0ELb0ELb0ELb0ELb0ELi2ELi4ELi4ELi4ELb0EEENS1_24CollectiveEpilogueBwdGQAISA_fSD_Li256ELb0ELb0EEENS1_19SingleTileSchedulerILb0ELb0ELb0ELi128EEEEEEEEEvNT_6ParamsE$_ZN4cute3eso3ESOILb0ELb1EJiNS_1CILi0EEEEEC2ERKiRKS3_) ;  /* 0xffff6c1000007944 */ /* 0x022fea0003c3ffff */
[----:B------:R2:W5:Y:S01]  /*fac0*/  LDL R10, [R1+0x1388] ;  /* 0x00138800010a7983 */ /* 0x0005620000100800 */
[----:B------:R-:W-:-:S03]  /*fad0*/  MOV R4, 0xfb00 ;  /* 0x0000fb0000047802 */ /* 0x000fc60000000f00 */
[----:B------:R2:W-:Y:S04]  /*fae0*/  STL [R1+0x1388], R8 ;  /* 0x0013880801007387 */ /* 0x0005e80000100800 */
[----:B-12--5:R-:W-:Y:S05]  /*faf0*/  CALL.REL.NOINC `($_ZN7cutlass13device_kernelIN5flash19enable_sm80_to_sm89INS1_16FlashAttnBwdSm80INS1_25CollectiveMainloopBwdSm80ILi2ELi2EN4cute5tupleIJNS5_1CILi128EEES8_NS7_ILi64EEEEEENS_10bfloat16_tEfNS_4arch4Sm80ELb0ELb0ELb1ELb0ELb0ELb0ELb0ELb0ELi2ELi4ELi4ELi4ELb0EEENS1_24CollectiveEpilogueBwdGQAISA_fSD_Li256ELb0ELb0EEENS1_19SingleTileSchedulerILb0ELb0ELb0ELi128EEEEEEEEEvNT_6ParamsE$_ZZN4cuteplIJNS_1CILi0EEEiEJiEEEDaRKNS_15ArithmeticTupleIJDpT_EEERKNS3_IJDpT0_EEEENKUlDpRKT_E_clIJiiEEEDaSH_) ;  /* 0xfffff78000007944 */ /* 0x026fea0003c3ffff */
[----:B------:R-:W-:Y:S01]  /*fb00*/  IMAD.SHL.U32 R3, R5, 0x10, RZ ;  /* 0x0000001005037824 */ /* 0x000fe200078e00ff */
[----:B------:R-:W-:Y:S02]  /*fb10*/  MOV R2, R83 ;  /* 0x0000005300027202 */ /* 0x000fe40000000f00 */
[----:B------:R-:W-:Y:S02]  /*fb20*/  MOV R10, 0xfb40 ;  /* 0x0000fb40000a7802 */ /* 0x000fe40000000f00 */
[----:B-1---5:R-:W-:Y:S05]  /*fb30*/  CALL.REL.NOINC `($_ZN7cutlass13device_kernelIN5flash19enable_sm80_to_sm89INS1_16FlashAttnBwdSm80INS1_25CollectiveMainloopBwdSm80ILi2ELi2EN4cute5tupleIJNS5_1CILi128EEES8_NS7_ILi64EEEEEENS_10bfloat16_tEfNS_4arch4Sm80ELb0ELb0ELb1ELb0ELb0ELb0ELb0ELb0ELi2ELi4ELi4ELi4ELb0EEENS1_24CollectiveEpilogueBwdGQAISA_fSD_Li256ELb0ELb0EEENS1_19SingleTileSchedulerILb0ELb0ELb0ELi128EEEEEEEEEvNT_6ParamsE$_ZN4cute5tupleIJiEEC2ERKi) ;  /* 0xffffa6b000007944 */ /* 0x022fea0003c3ffff */
[----:B------:R2:W5:Y:S01]  /*fb40*/  LDL R4, [R1+0x1388] ;  /* 0x0013880001047983 */ /* 0x0005620000100800 */
[----:B-1----:R-:W-:Y:S01]  /*fb50*/  IMAD.SHL.U32 R3, R54, 0x8, RZ ;  /* 0x0000000836037824 */ /* 0x002fe200078e00ff */
[----:B------:R-:W-:Y:S02]  /*fb60*/  MOV R2, R83 ;  /* 0x0000005300027202 */ /* 0x000fe40000000f00 */
[----:B------:R-:W-:Y:S02]  /*fb70*/  MOV R10, 0xfb90 ;  /* 0x0000fb90000a7802 */ /* 0x000fe40000000f00 */
[----:B--2--5:R-:W-:Y:S05]  /*fb80*/  CALL.REL.NOINC `($_ZN7cutlass13device_kernelIN5flash19enable_sm80_to_sm89INS1_16FlashAttnBwdSm80INS1_25CollectiveMainloopBwdSm80ILi2ELi2EN4cute5tupleIJNS5_1CILi128EEES8_NS7_ILi64EEEEEENS_10bfloat16_tEfNS_4arch4Sm80ELb0ELb0ELb1ELb0ELb0ELb0ELb0ELb0ELi2ELi4ELi4ELi4ELb0EEENS1_24CollectiveEpilogueBwdGQAISA_fSD_Li256ELb0ELb0EEENS1_19SingleTileSchedulerILb0ELb0ELb0ELi128EEEEEEEEEvNT_6ParamsE$_ZN4cute5tupleIJiEEC2ERKi) ;  /* 0xffffa66000007944 */ /* 0x024fea0003c3ffff */
[----:B------:R2:W5:Y:S01]  /*fb90*/  LDL R5, [R1+0x1388] ;  /* 0x0013880001057983 */ /* 0x0005620000100800 */
[----:B-1----:R-:W-:Y:S01]  /*fba0*/  IMAD.MOV.U32 R3, RZ, RZ, R4 ;  /* 0x000000ffff037224 */ /* 0x002fe200078e0004 */
[----:B------:R-:W-:Y:S02]  /*fbb0*/  MOV R2, R12 ;  /* 0x0000000c00027202 */ /* 0x000fe40000000f00 */
[----:B------:R-:W-:-:S02]  /*fbc0*/  MOV R10, 0xfbe0 ;  /* 0x0000fbe0000a7802 */ /* 0x000fc40000000f00 */
[----:B--2--5:R-:W-:Y:S05]  /*fbd0*/  CALL.REL.NOINC `($_ZN7cutlass13device_kernelIN5flash19enable_sm80_to_sm89INS1_16FlashAttnBwdSm80INS1_25CollectiveMainloopBwdSm80ILi2ELi2EN4cute5tupleIJNS5_1CILi128EEES8_NS7_ILi64EEEEEENS_10bfloat16_tEfNS_4arch4Sm80ELb0ELb0ELb1ELb0ELb0ELb0ELb0ELb0ELi2ELi4ELi4ELi4ELb0EEENS1_24CollectiveEpilogueBwdGQAISA_fSD_Li256ELb0ELb0EEENS1_19SingleTileSchedulerILb0ELb0ELb0ELi128EEEEEEEEEvNT_6ParamsE$_ZN4cute5tupleIJiEEC2ERKi) ;  /* 0xffffa61000007944 */ /* 0x024fea0003c3ffff */
[----:B-1----:R1:W5:Y:S01]  /*fbe0*/  LDL R3, [R1+0x1380] ;  /* 0x0013800001037983 */ /* 0x0023620000100800 */
[----:B------:R-:W-:-:S02]  /*fbf0*/  MOV R2, R83 ;  /* 0x0000005300027202 */ /* 0x000fc40000000f00 */
[----:B------:R-:W-:Y:S02]  /*fc00*/  MOV R10, 0xfc20 ;  /* 0x0000fc20000a7802 */ /* 0x000fe40000000f00 */
[----:B-1---5:R-:W-:Y:S05]  /*fc10*/  CALL.REL.NOINC `($_ZN7cutlass13device_kernelIN5flash19enable_sm80_to_sm89INS1_16FlashAttnBwdSm80INS1_25CollectiveMainloopBwdSm80ILi2ELi2EN4cute5tupleIJNS5_1CILi128EEES8_NS7_ILi64EEEEEENS_10bfloat16_tEfNS_4arch4Sm80ELb0ELb0ELb1ELb0ELb0ELb0ELb0ELb0ELi2ELi4ELi4ELi4ELb0EEENS1_24CollectiveEpilogueBwdGQAISA_fSD_Li256ELb0ELb0EEENS1_19SingleTileSchedulerILb0ELb0ELb0ELi128EEEEEEEEEvNT_6ParamsE$_ZN4cute5tupleIJiEEC2ERKi) ;  /* 0xffffa5d000007944 */ /* 0x022fea0003c3ffff */
        /* <DEDUP_REMOVED lines=8> */
[----:B-1---5:R-:W-:Y:S05]  /*fca0*/  CALL.REL.NOINC `($_ZN7cutlass13device_kernelIN5flash19enable_sm80_to_sm89INS1_16FlashAttnBwdSm80INS1_25CollectiveMainloopBwdSm80ILi2ELi2EN4cute5tupleIJNS5_1CILi128EEES8_NS7_ILi64EEEEEENS_10bfloat16_tEfNS_4arch4Sm80ELb0ELb0ELb1ELb0ELb0ELb0ELb0ELb0ELi2ELi4ELi4ELi4ELb0EEENS1_24CollectiveEpilogueBwdGQAISA_fSD_Li256ELb0ELb0EEENS1_19SingleTileSchedulerILb0ELb0ELb0ELi128EEEEEEEEEvNT_6ParamsE$_ZN4cute5tupleIJNS_1CILi0EEEiEEC2ERKS2_RKi) ;  /* 0xffffa46000007944 */ /* 0x022fea0003c3ffff */
[----:B------:R1:W5:Y:S01]  /*fcb0*/  LDL R8, [R1+0x1388] ;  /* 0x0013880001087983 */ /* 0x0003620000100800 */
[----:B------:R-:W-:Y:S01]  /*fcc0*/  IMAD.MOV.U32 R3, RZ, RZ, R4 ;  /* 0x000000ffff037224 */ /* 0x000fe200078e0004 */
[----:B------:R-:W-:Y:S02]  /*fcd0*/  MOV R2, R83 ;  /* 0x0000005300027202 */ /* 0x000fe40000000f00 */
[----:B------:R-:W-:-:S02]  /*fce0*/  MOV R6, 0xfd00 ;  /* 0x0000fd0000067802 */ /* 0x000fc40000000f00 */
[----:B-1---5:R-:W-:Y:S05]  /*fcf0*/  CALL.REL.NOINC `($_ZN7cutlass13device_kernelIN5flash19enable_sm80_to_sm89INS1_16FlashAttnBwdSm80INS1_25CollectiveMainloopBwdSm80ILi2ELi2EN4cute5tupleIJNS5_1CILi128EEES8_NS7_ILi64EEEEEENS_10bfloat16_tEfNS_4arch4Sm80ELb0ELb0ELb1ELb0ELb0ELb0ELb0ELb0ELi2ELi4ELi4ELi4ELb0EEENS1_24CollectiveEpilogueBwdGQAISA_fSD_Li256ELb0ELb0EEENS1_19SingleTileSchedulerILb0ELb0ELb0ELi128EEEEEEEEEvNT_6ParamsE$_ZN4cute3eso3ESOILb0ELb1EJiNS_1CILi0EEEEEC2ERKiRKS3_) ;  /* 0xffff69d000007944 */ /* 0x022fea0003c3ffff */
[----:B------:R2:W5:Y:S01]  /*fd00*/  LDL R10, [R1+0x1388] ;  /* 0x00138800010a7983 */ /* 0x0005620000100800 */
[----:B------:R-:W-:-:S02]  /*fd10*/  MOV R9, R83 ;  /* 0x0000005300097202 */ /* 0x000fc40000000f00 */
[----:B------:R-:W-:Y:S01]  /*fd20*/  MOV R90, 0xfd50 ;  /* 0x0000fd50005a7802 */ /* 0x000fe20000000f00 */
[----:B------:R2:W-:Y:S04]  /*fd30*/  STL [R1+0x1388], R8 ;  /* 0x0013880801007387 */ /* 0x0005e80000100800 */
[----:B-12--5:R-:W-:Y:S05]  /*fd40*/  CALL.REL.NOINC `($_ZN7cutlass13device_kernelIN5flash19enable_sm80_to_sm89INS1_16FlashAttnBwdSm80INS1_25CollectiveMainloopBwdSm80ILi2ELi2EN4cute5tupleIJNS5_1CILi128EEES8_NS7_ILi64EEEEEENS_10bfloat16_tEfNS_4arch4Sm80ELb0ELb0ELb1ELb0ELb0ELb0ELb0ELb0ELi2ELi4ELi4ELi4ELb0EEENS1_24CollectiveEpilogueBwdGQAISA_fSD_Li256ELb0ELb0EEENS1_19SingleTileSchedulerILb0ELb0ELb0ELi128EEEEEEEEEvNT_6ParamsE$_ZZN4cuteplIJiEJNS_1CILi0EEEiEEEDaRKNS_15ArithmeticTupleIJDpT_EEERKNS3_IJDpT0_EEEENKUlDpRKT_E_clIJiiEEEDaSH_) ;  /* 0xfffff63000007944 */ /* 0x026fea0003c3ffff */
[----:B-----5:R-:W-:Y:S01]  /*fd50*/  IMAD.IADD R6, R3, 0x1, R19 ;  /* 0x0000000103067824 */ /* 0x020fe200078e0213 */
[----:B------:R-:W-:Y:S02]  /*fd60*/  IADD3 R10, R18, R2, RZ ;  /* 0x00000002120a7210 */ /* 0x000fe40007ffe0ff */
[----:B------:R-:W-:Y:S02]  /*fd70*/  MOV R4, 0xfda0 ;  /* 0x0000fda000047802 */ /* 0x000fe40000000f00 */
[----:B------:R2:W-:Y:S04]  /*fd80*/  STL [R1+0x1388], R6 ;  /* 0x0013880601007387 */ /* 0x0005e80000100800 */
[----:B-12---:R-:W-:Y:S05]  /*fd90*/  CALL.REL.NOINC `($_ZN7cutlass13device_kernelIN5flash19enable_sm80_to_sm89INS1_16FlashAttnBwdSm80INS1_25CollectiveMainloopBwdSm80ILi2ELi2EN4cute5tupleIJNS5_1CILi128EEES8_NS7_ILi64EEEEEENS_10bfloat16_tEfNS_4arch4Sm80ELb0ELb0ELb1ELb0ELb0ELb0ELb0ELb0ELi2ELi4ELi4ELi4ELb0EEENS1_24CollectiveEpilogueBwdGQAISA_fSD_Li256ELb0ELb0EEENS1_19SingleTileSchedulerILb0ELb0ELb0ELi128EEEEEEEEEvNT_6ParamsE$_ZZN4cuteplIJiiEJiiEEEDaRKNS_15ArithmeticTupleIJDpT_EEERKNS1_IJDpT0_EEEENKUlDpRKT_E_clIJiiEEEDaSF_) ;  /* 0xfffff6e000007944 */ /* 0x006fea0003c3ffff */
[----:B-----5:R2:W-:Y:S01]  /*fda0*/  STL [R1+0x1388], R11 ;  /* 0x0013880b01007387 */ /* 0x0205e20000100800 */
[----:B------:R-:W-:-:S03]  /*fdb0*/  MOV R4, 0xfdd0 ;  /* 0x0000fdd000047802 */ /* 0x000fc60000000f00 */
[----:B-12---:R-:W-:Y:S05]  /*fdc0*/  CALL.REL.NOINC `($_ZN7cutlass13device_kernelIN5flash19enable_sm80_to_sm89INS1_16FlashAttnBwdSm80INS1_25CollectiveMainloopBwdSm80ILi2ELi2EN4cute5tupleIJNS5_1CILi128EEES8_NS7_ILi64EEEEEENS_10bfloat16_tEfNS_4arch4Sm80ELb0ELb0ELb1ELb0ELb0ELb0ELb0ELb0ELi2ELi4ELi4ELi4ELb0EEENS1_24CollectiveEpilogueBwdGQAISA_fSD_Li256ELb0ELb0EEENS1_19SingleTileSchedulerILb0ELb0ELb0ELi128EEEEEEEEEvNT_6ParamsE$_ZZN4cuteplIJiiEJNS_1CILi0EEES2_EEEDaRKNS_15ArithmeticTupleIJDpT_EEERKNS3_IJDpT0_EEEENKUlDpRKT_E_clIJiiEEEDaSH_) ;  /* 0xfffff63000007944 */ /* 0x006fea0003c3ffff */
[----:B------:R-:W-:Y:S02]  /*fdd0*/  MOV R6, 0xfdf0 ;  /* 0x0000fdf000067802 */ /* 0x000fe40000000f00 */
[----:B-1---5:R-:W-:Y:S05]  /*fde0*/  CALL.REL.NOINC `($_ZN7cutlass13device_kernelIN5flash19enable_sm80_to_sm89INS1_16FlashAttnBwdSm80INS1_25CollectiveMainloopBwdSm80ILi2ELi2EN4cute5tupleIJNS5_1CILi128EEES8_NS7_ILi64EEEEEENS_10bfloat16_tEfNS_4arch4Sm80ELb0ELb0ELb1ELb0ELb0ELb0ELb0ELb0ELi2ELi4ELi4ELi4ELb0EEENS1_24CollectiveEpilogueBwdGQAISA_fSD_Li256ELb0ELb0EEENS1_19SingleTileSchedulerILb0ELb0ELb0ELi128EEEEEEEEEvNT_6ParamsE$_ZN4cute3eso3ESOILb1ELb0EJNS_6LayoutINS_5tupleIJNS3_IJNS_1CILi2EEES5_EEES5_NS4_ILi8EEEEEENS3_IJNS3_IJNS_11ScaledBasisINS4_ILi1EEEJLi1EEEENS9_IS7_JLi0EEEEEEENS9_INS4_ILi64EEEJLi0EEEENS9_INS4_ILi16EEEJLi1EEEEEEEEENS_15ArithmeticTupleIJiiEEEEEC2ERKSJ_RKSL_) ;  /* 0xffff8e0000007944 */ /* 0x022fea0003c3ffff */
[----:B------:R-:W2:Y:S01]  /*fdf0*/  LDL.64 R10, [R1+0x1388] ;  /* 0x00138800010a7983 */ /* 0x000ea20000100a00 */
[----:B-1----:R-:W-:-:S03]  /*fe00*/  MOV R4, 0xfe30 ;  /* 0x0000fe3000047802 */ /* 0x002fc60000000f00 */
[----:B--2---:R1:W-:Y:S04]  /*fe10*/  STL [R1+0x1388], R11 ;  /* 0x0013880b01007387 */ /* 0x0043e80000100800 */
[----:B-1----:R-:W-:Y:S05]  /*fe20*/  CALL.REL.NOINC `($_ZN7cutlass13device_kernelIN5flash19enable_sm80_to_sm89INS1_16FlashAttnBwdSm80INS1_25CollectiveMainloopBwdSm80ILi2ELi2EN4cute5tupleIJNS5_1CILi128EEES8_NS7_ILi64EEEEEENS_10bfloat16_tEfNS_4arch4Sm80ELb0ELb0ELb1ELb0ELb0ELb0ELb0ELb0ELi2ELi4ELi4ELi4ELb0EEENS1_24CollectiveEpilogueBwdGQAISA_fSD_Li256ELb0ELb0EEENS1_19SingleTileSchedulerILb0ELb0ELb0ELi128EEEEEEEEEvNT_6ParamsE$_ZZN4cuteplIJNS_1CILi0EEES2_EJiiEEEDaRKNS_15ArithmeticTupleIJDpT_EEERKNS3_IJDpT0_EEEENKUlDpRKT_E_clIJiiEEEDaSH_) ;  /* 0xfffff36000007944 */ /* 0x002fea0003c3ffff */
[----:B------:R-:W-:Y:S02]  /*fe30*/  MOV R6, 0xfe50 ;  /* 0x0000fe5000067802 */ /* 0x000fe40000000f00 */
[----:B-1---5:R-:W-:Y:S05]  /*fe40*/  CALL.REL.NOINC `($_ZN7cutlass13device_kernelIN5flash19enable_sm80_to_sm89INS1_16FlashAttnBwdSm80INS1_25CollectiveMainloopBwdSm80ILi2ELi2EN4cute5tupleIJNS5_1CILi128EEES8_NS7_ILi64EEEEEENS_10bfloat16_tEfNS_4arch4Sm80ELb0ELb0ELb1ELb0ELb0ELb0ELb0ELb0ELi2ELi4ELi4ELi4ELb0EEENS1_24CollectiveEpilogueBwdGQAISA_fSD_Li256ELb0ELb0EEENS1_19SingleTileSchedulerILb0ELb0ELb0ELi128EEEEEEEEEvNT_6ParamsE$_ZN4cute3eso3ESOILb1ELb0EJNS_6LayoutINS_5tupleIJNS3_IJNS_1CILi2EEES5_EEES5_NS4_ILi8EEEEEENS3_IJNS3_IJNS_11ScaledBasisINS4_ILi1EEEJLi1EEEENS9_IS7_JLi0EEEEEEENS9_INS4_ILi64EEEJLi0EEEENS9_INS4_ILi16EEEJLi1EEEEEEEEENS_10ViewEngineINS_23ArithmeticTupleIteratorINS_15ArithmeticTupleIJiiEEEEEEEEEC2ERKSJ_RKSP_) ;  /* 0xffff8d5000007944 */ /* 0x022fea0003c3ffff */
[----:B-1----:R1:W5:Y:S01]  /*fe50*/  LDL.64 R2, [R1+0x1388] ;  /* 0x0013880001027983 */ /* 0x0023620000100a00 */
[----:B------:R-:W-:Y:S01]  /*fe60*/  IMAD.MOV.U32 R56, RZ, RZ, R48 ;  /* 0x000000ffff387224 */ /* 0x000fe200078e0030 */
[----:B------:R-:W-:Y:S02]  /*fe70*/  MOV R57, R49 ;  /* 0x0000003100397202 */ /* 0x000fe40000000f00 */
[----:B------:R-:W-:Y:S02]  /*fe80*/  MOV R10, 0xfea0 ;  /* 0x0000fea0000a7802 */ /* 0x000fe40000000f00 */
[----:B-1---5:R-:W-:Y:S05]  /*fe90*/  CALL.REL.NOINC `($_ZN7cutlass13device_kernelIN5flash19enable_sm80_to_sm89INS1_16FlashAttnBwdSm80INS1_25CollectiveMainloopBwdSm80ILi2ELi2EN4cute5tupleIJNS5_1CILi128EEES8_NS7_ILi64EEEEEENS_10bfloat16_tEfNS_4arch4Sm80ELb0ELb0ELb1ELb0ELb0ELb0ELb0ELb0ELi2ELi4ELi4ELi4ELb0EEENS1_24CollectiveEpilogueBwdGQAISA_fSD_Li256ELb0ELb0EEENS1_19SingleTileSchedulerILb0ELb0ELb0ELi128EEEEEEEEEvNT_6ParamsE$_ZN4cute3eso3ESOILb1ELb0EJNS_6LayoutINS_5tupleIJNS3_IJNS_1CILi2EEES5_EEENS3_IJS5_NS4_ILi8EEEEEEEEENS3_IJNS3_IJS5_NS4_ILi4EEEEEENS3_IJNS4_ILi1EEES7_EEEEEEEENS_10ViewEngineIPfEEEEC2ERKSF_RKSI_) ;  /* 0xffff8c3000007944 */ /* 0x022fea0003c3ffff */
[----:B------:R2:W5:Y:S01]  /*fea0*/  LDL.64 R48, [R1+0x1388] ;  /* 0x0013880001307983 */ /* 0x0005620000100a00 */
[----:B------:R-:W-:-:S03]  /*feb0*/  MOV R6, 0xfed0 ;  /* 0x0000fed000067802 */ /* 0x000fc60000000f00 */
[----:B-12--5:R-:W-:Y:S05]  /*fec0*/  CALL.REL.NOINC `($_ZN7cutlass13device_kernelIN5flash19enable_sm80_to_sm89INS1_16FlashAttnBwdSm80INS1_25CollectiveMainloopBwdSm80ILi2ELi2EN4cute5tupleIJNS5_1CILi128EEES8_NS7_ILi64EEEEEENS_10bfloat16_tEfNS_4arch4Sm80ELb0ELb0ELb1ELb0ELb0ELb0ELb0ELb0ELi2ELi4ELi4ELi4ELb0EEENS1_24CollectiveEpilogueBwdGQAISA_fSD_Li256ELb0ELb0EEENS1_19SingleTileSchedulerILb0ELb0ELb0ELi128EEEEEEEEEvNT_6ParamsE$_ZN4cute3eso3ESOILb1ELb0EJNS_6LayoutINS_5tupleIJNS3_IJNS_1CILi2EEES5_EEENS3_IJS5_NS4_ILi8EEEEEEEEENS3_IJNS3_IJNS_11ScaledBasisIS7_JLi0EEEENSA_INS4_ILi64EEEJLi0EEEEEEENS3_IJNSA_INS4_ILi1EEEJLi1EEEENSA_INS4_ILi16EEEJLi1EEEEEEEEEEEENS_10ViewEngineINS_23ArithmeticTupleIteratorINS_15ArithmeticTupleIJiiEEEEEEEEEC2ERKSL_RKSR_) ;  /* 0xffff8bb000007944 */ /* 0x026fea0003c3ffff */
[----:B------:R2:W5:Y:S01]  /*fed0*/  LDL.64 R10, [R1+0x1388] ;  /* 0x00138800010a7983 */ /* 0x0005620000100a00 */
[----:B------:R-:W-:-:S03]  /*fee0*/  MOV R6, 0xff00 ;  /* 0x0000ff0000067802 */ /* 0x000fc60000000f00 */
[----:B-12--5:R-:W-:Y:S05]  /*fef0*/  CALL.REL.NOINC `($_ZN7cutlass13device_kernelIN5flash19enable_sm80_to_sm89INS1_16FlashAttnBwdSm80INS1_25CollectiveMainloopBwdSm80ILi2ELi2EN4cute5tupleIJNS5_1CILi128EEES8_NS7_ILi64EEEEEENS_10bfloat16_tEfNS_4arch4Sm80ELb0ELb0ELb1ELb0ELb0ELb0ELb0ELb0ELi2ELi4ELi4ELi4ELb0EEENS1_24CollectiveEpilogueBwdGQAISA_fSD_Li256ELb0ELb0EEENS1_19SingleTileSchedulerILb0ELb0ELb0ELi128EEEEEEEEEvNT_6ParamsE$_ZN4cute3eso3ESOILb1ELb0EJNS_6LayoutINS_5tupleIJNS3_IJNS3_IJNS_1CILi4EEENS4_ILi8EEEEEENS3_IJS5_NS4_ILi2EEEEEEEEENS3_IJNS3_IJS8_S8_EEENS3_IJS8_S6_EEEEEEEEENS3_IJNS3_IJNS3_IJNS_11ScaledBasisIS8_JLi1EEEENSF_INS4_ILi1EEEJLi0EEEEEEENS3_IJNSF_INS4_ILi16EEEJLi0EEEENSF_IS6_JLi1EEEEEEEEEENS3_IJNS3_IJNSF_ISH_JLi1EEEENSF_IS6_JLi0EEEEEEENS3_IJNSF_INS4_ILi64EEEJLi0EEEENSF_ISK_JLi1EEEEEEEEEEEEEEENS_10ViewEngineINS_23ArithmeticTupleIteratorINS_15ArithmeticTupleIJNS4_ILi0EEES12_EEEEEEEEEC2ERKSY_RKS15_) ;  /* 0xffff844000007944 */ /* 0x026fea0003c3ffff */
[----:B-1----:R-:W-:Y:S02]  /*ff00*/  MOV R2, 0xff20 ;  /* 0x0000ff2000027802 */ /* 0x002fe40000000f00 */
[----:B------:R-:W-:Y:S05]  /*ff10*/  CALL.REL.NOINC `($_ZN7cutlass13device_kernelIN5flash19enable_sm80_to_sm89INS1_16FlashAttnBwdSm80INS1_25CollectiveMainloopBwdSm80ILi2ELi2EN4cute5tupleIJNS5_1CILi128EEES8_NS7_ILi64EEEEEENS_10bfloat16_tEfNS_4arch4Sm80ELb0ELb0ELb1ELb0ELb0ELb0ELb0ELb0ELi2ELi4ELi4ELi4ELb0EEENS1_24CollectiveEpilogueBwdGQAISA_fSD_Li256ELb0ELb0EEENS1_19SingleTileSchedulerILb0ELb0ELb0ELi128EEEEEEEEEvNT_6ParamsE$_ZN4cute3eso3ESOILb1ELb0EJNS_6LayoutINS_5tupleIJNS3_IJNS_1CILi2EEES5_EEENS3_IJS5_NS4_ILi8EEEEEEEEENS3_IJNS3_IJNS_11ScaledBasisIS7_JLi0EEEENSA_INS4_ILi64EEEJLi0EEEEEEENS3_IJNSA_INS4_ILi1EEEJLi1EEEENSA_INS4_ILi16EEEJLi1EEEEEEEEEEEENS_10ViewEngineINS_23ArithmeticTupleIteratorINS_15ArithmeticTupleIJNS4_ILi0EEESP_EEEEEEEEEC2ERKSL_RKSS_) ;  /* 0xffff8b0000007944 */ /* 0x000fea0003c3ffff */
[----:B------:R2:W-:Y:S01]  /*ff20*/  STL [R1+0x1388], R11 ;  /* 0x0013880b01007387 */ /* 0x0005e20000100800 */
[----:B------:R-:W-:-:S03]  /*ff30*/  MOV R4, 0xff50 ;  /* 0x0000ff5000047802 */ /* 0x000fc60000000f00 */
[----:B-12---:R-:W-:Y:S05]  /*ff40*/  CALL.REL.NOINC `($_ZN7cutlass13device_kernelIN5flash19enable_sm80_to_sm89INS1_16FlashAttnBwdSm80INS1_25CollectiveMainloopBwdSm80ILi2ELi2EN4cute5tupleIJNS5_1CILi128EEES8_NS7_ILi64EEEEEENS_10bfloat16_tEfNS_4arch4Sm80ELb0ELb0ELb1ELb0ELb0ELb0ELb0ELb0ELi2ELi4ELi4ELi4ELb0EEENS1_24CollectiveEpilogueBwdGQAISA_fSD_Li256ELb0ELb0EEENS1_19SingleTileSchedulerILb0ELb0ELb0ELi128EEEEEEEEEvNT_6ParamsE$_ZZN4cuteplIJiiEJNS_1CILi0EEES2_EEEDaRKNS_15ArithmeticTupleIJDpT_EEERKNS3_IJDpT0_EEEENKUlDpRKT_E_clIJiiEEEDaSH_) ;  /* 0xfffff4b000007944 */ /* 0x006fea0003c3ffff */
[----:B------:R-:W2:Y:S04]  /*ff50*/  LD.E R52, [R52.64+0x8] ;  /* 0x0000080434347980 */ /* 0x000ea8000c101900 */
[----:B------:R3:W-:Y:S01]  /*ff60*/  STL [R1+0x13ac], RZ ;  /* 0x0013acff01007387 */ /* 0x0007e20000100800 */
[----:B--2--5:R-:W-:-:S05]  /*ff70*/  IMAD R2, R13, -0x80, R52 ;  /* 0xffffff800d027824 */ /* 0x024fca00078e0234 */
[----:B---3--:R-:W-:Y:S02]  /*ff80*/  IADD3 R5, R2, -R3, RZ ;  /* 0x8000000302057210 */ /* 0x008fe40007ffe0ff */
.L_x_1056:
[C---:B--2---:R-:W-:Y:S01]  /*ff90*/  IADD3 R4, R47.reuse, 0x1, RZ ;  /* 0x000000012f047810 */ /* 0x044fe20007ffe0ff */
[----:B------:R-:W-:Y:S01]  /*ffa0*/  IMAD.MOV.U32 R3, RZ, RZ, R47 ;  /* 0x000000ffff037224 */ /* 0x000fe200078e002f */
[----:B------:R-:W-:Y:S01]  /*ffb0*/  ISETP.GE.U32.AND P0, PT, R47, 0xf, PT ;  /* 0x0000000f2f00780c */ /* 0x000fe20003f06070 */
[----:B-1----:R-:W-:Y:S01]  /*ffc0*/  IMAD.MOV.U32 R7, RZ, RZ, R83 ;  /* 0x000000ffff077224 */ /* 0x002fe200078e0053 */
[----:B------:R-:W-:Y:S01]  /*ffd0*/  MOV R6, 0x10000 ;  /* 0x0001000000067802 */ /* 0x000fe20000000f00 */
[----:B------:R-:W-:-:S05]  /*ffe0*/  IMAD.MOV.U32 R47, RZ, RZ, R4 ;  /* 0x000000ffff2f7224 */ /* 0x000fca00078e0004 */
[----:B-1----:R-:W-:Y:S05]  /*fff0*/  CALL.REL.NOINC `($_ZN7cutlass13device_kernelIN5flash19enable_sm80_to_sm89INS1_16FlashAttnBwdSm80INS1_25CollectiveMainloopBwdSm80ILi2ELi2EN4cute5tupleIJNS5_1CILi128EEES8_NS7_ILi64EEEEEENS_10bfloat16_tEfNS_4arch4Sm80ELb0ELb0ELb1ELb0ELb0ELb0ELb0ELb0ELi2ELi4ELi4ELi4ELb0EEENS1_24CollectiveEpilogueBwdGQAISA_fSD_Li256ELb0ELb0EEENS1_19SingleTileSchedulerILb0ELb0ELb0ELi128EEEEEEEEEvNT_6ParamsE$_ZN4cute3eso3ESOILb1ELb0EJNS_1CILi0EEEiEEC2ERKS3_RKi) ;  /* 0xffff6cd000007944 */ /* 0x002fea0003c3ffff */
[----:B------:R-:W2:Y:S01]  /*10000*/  LDL R6, [R1+0x1388] ;  /* 0x0013880001067983 */ /* 0x000ea20000100800 */
[----:B-1----:R-:W-:Y:S01]  /*10010*/  IMAD.MOV.U32 R2, RZ, RZ, R83 ;  /* 0x000000ffff027224 */ /* 0x002fe200078e0053 */
[----:B------:R-:W-:Y:S02]  /*10020*/  MOV R10, 0x10070 ;  /* 0x00010070000a7802 */ /* 0x000fe40000000f00 */
[----:B--2---:R-:W-:-:S04]  /*10030*/  LEA.HI R8, R6, R6, RZ, 0x1 ;  /* 0x0000000606087211 */ /* 0x004fc800078f08ff */
[----:B------:R-:W-:-:S05]  /*10040*/  LOP3.LUT R3, R8, 0xfffffffe, RZ, 0xc0, !PT ;  /* 0xfffffffe08037812 */ /* 0x000fca00078ec0ff */
[----:B------:R-:W-:Y:S02]  /*10050*/  IMAD.IADD R3, R6, 0x1, -R3 ;  /* 0x0000000106037824 */ /* 0x000fe400078e0a03 */
[----:B------:R-:W-:Y:S05]  /*10060*/  CALL.REL.NOINC `($_ZN7cutlass13device_kernelIN5flash19enable_sm80_to_sm89INS1_16FlashAttnBwdSm80INS1_25CollectiveMainloopBwdSm80ILi2ELi2EN4cute5tupleIJNS5_1CILi128EEES8_NS7_ILi64EEEEEENS_10bfloat16_tEfNS_4arch4Sm80ELb0ELb0ELb1ELb0ELb0ELb0ELb0ELb0ELi2ELi4ELi4ELi4ELb0EEENS1_24CollectiveEpilogueBwdGQAISA_fSD_Li256ELb0ELb0EEENS1_19SingleTileSchedulerILb0ELb0ELb0ELi128EEEEEEEEEvNT_6ParamsE$_ZN4cute5tupleIJiEEC2ERKi) ;  /* 0xffffa18000007944 */ /* 0x000fea0003c3ffff */
[----:B------:R2:W5:Y:S01]  /*10070*/  LDL R7, [R1+0x1388] ;  /* 0x0013880001077983 */ /* 0x0005620000100800 */
[----:B-1----:R-:W-:Y:S01]  /*10080*/  IMAD.SHL.U32 R3, R8, 0x8, RZ ;  /* 0x0000000808037824 */ /* 0x002fe200078e00ff */
[----:B------:R-:W-:Y:S01]  /*10090*/  MOV R10, 0x100d0 ;  /* 0x000100d0000a7802 */ /* 0x000fe20000000f00 */
[----:B------:R-:W-:-:S03]  /*100a0*/  IMAD.MOV.U32 R2, RZ, RZ, R83 ;  /* 0x000000ffff027224 */ /* 0x000fc600078e0053 */
[----:B------:R-:W-:Y:S02]  /*100b0*/  LOP3.LUT R3, R3, 0xfffffff0, RZ, 0xc0, !PT ;  /* 0xfffffff003037812 */ /* 0x000fe400078ec0ff */
        /* <DEDUP_REMOVED lines=14> */
[----:B-1---5:R-:W-:Y:S05]  /*101a0*/  CALL.REL.NOINC `($_ZN7cutlass13device_kernelIN5flash19enable_sm80_to_sm89INS1_16FlashAttnBwdSm80INS1_25CollectiveMainloopBwdSm80ILi2ELi2EN4cute5tupleIJNS5_1CILi128EEES8_NS7_ILi64EEEEEENS_10bfloat16_tEfNS_4arch4Sm80ELb0ELb0ELb1ELb0ELb0ELb0ELb0ELb0ELi2ELi4ELi4ELi4ELb0EEENS1_24CollectiveEpilogueBwdGQAISA_fSD_Li256ELb0ELb0EEENS1_19SingleTileSchedulerILb0ELb0ELb0ELi128EEEEEEEEEvNT_6ParamsE$_ZN4cute5tupleIJiEEC2ERKi) ;  /* 0xffffa04000007944 */ /* 0x022fea0003c3ffff */
[----:B-1----:R1:W5:Y:S01]  /*101b0*/  LDL R3, [R1+0x1380] ;  /* 0x0013800001037983 */ /* 0x0023620000100800 */
[----:B------:R-:W-:-:S02]  /*101c0*/  MOV R9, R83 ;  /* 0x0000005300097202 */ /* 0x000fc40000000f00 */
[----:B------:R-:W-:Y:S02]  /*101d0*/  MOV R8, 0x101f0 ;  /* 0x000101f000087802 */ /* 0x000fe40000000f00 */
[----:B-1---5:R-:W-:Y:S05]  /*101e0*/  CALL.REL.NOINC `($_ZN7cutlass13device_kernelIN5flash19enable_sm80_to_sm89INS1_16FlashAttnBwdSm80INS1_25CollectiveMainloopBwdSm80ILi2ELi2EN4cute5tupleIJNS5_1CILi128EEES8_NS7_ILi64EEEEEENS_10bfloat16_tEfNS_4arch4Sm80ELb0ELb0ELb1ELb0ELb0ELb0ELb0ELb0ELi2ELi4ELi4ELi4ELb0EEENS1_24CollectiveEpilogueBwdGQAISA_fSD_Li256ELb0ELb0EEENS1_19SingleTileSchedulerILb0ELb0ELb0ELi128EEEEEEEEEvNT_6ParamsE$_ZN4cute5tupleIJNS_1CILi0EEEiEEC2ERKS2_RKi) ;  /* 0xffff9f2000007944 */ /* 0x022fea0003c3ffff */
[----:B------:R-:W2:Y:S01]  /*101f0*/  LDL R2, [R1+0x1388] ;  /* 0x0013880001027983 */ /* 0x000ea20000100800 */
[----:B------:R-:W-:Y:S02]  /*10200*/  MOV R52, 0x10230 ;  /* 0x0001023000347802 */ /* 0x000fe40000000f00 */
[----:B--2---:R-:W-:Y:S02]  /*10210*/  IADD3 R3, R13, R2, RZ ;  /* 0x000000020d037210 */ /* 0x004fe40007ffe0ff */
[----:B------:R-:W-:Y:S05]  /*10220*/  CALL.REL.NOINC `($_ZN7cutlass13device_kernelIN5flash19enable_sm80_to_sm89INS1_16FlashAttnBwdSm80INS1_25CollectiveMainloopBwdSm80ILi2ELi2EN4cute5tupleIJNS5_1CILi128EEES8_NS7_ILi64EEEEEENS_10bfloat16_tEfNS_4arch4Sm80ELb0ELb0ELb1ELb0ELb0ELb0ELb0ELb0ELi2ELi4ELi4ELi4ELb0EEENS1_24CollectiveEpilogueBwdGQAISA_fSD_Li256ELb0ELb0EEENS1_19SingleTileSchedulerILb0ELb0ELb0ELi128EEEEEEEEEvNT_6ParamsE$_ZZN4cuteplIJNS_1CILi0EEEiEJS2_iEEEDaRKNS_15ArithmeticTupleIJDpT_EEERKNS3_IJDpT0_EEEENKUlDpRKT_E_clIJS2_iEEEDaSH_) ;  /* 0xffffefe000007944 */ /* 0x000fea0003c3ffff */
[----:B------:R-:W-:Y:S02]  /*10230*/  MOV R52, 0x10250 ;  /* 0x0001025000347802 */ /* 0x000fe40000000f00 */
[----:B-1---5:R-:W-:Y:S05]  /*10240*/  CALL.REL.NOINC `($_ZN7cutlass13device_kernelIN5flash19enable_sm80_to_sm89INS1_16FlashAttnBwdSm80INS1_25CollectiveMainloopBwdSm80ILi2ELi2EN4cute5tupleIJNS5_1CILi128EEES8_NS7_ILi64EEEEEENS_10bfloat16_tEfNS_4arch4Sm80ELb0ELb0ELb1ELb0ELb0ELb0ELb0ELb0ELi2ELi4ELi4ELi4ELb0EEENS1_24CollectiveEpilogueBwdGQAISA_fSD_Li256ELb0ELb0EEENS1_19SingleTileSchedulerILb0ELb0ELb0ELi128EEEEEEEEEvNT_6ParamsE$_ZZN4cuteplIJNS_1CILi0EEEEJS2_iEEEDaRKNS_15ArithmeticTupleIJDpT_EEERKNS3_IJDpT0_EEEENKUlDpRKT_E_clIJS2_iEEEDaSH_) ;  /* 0xffffed8000007944 */ /* 0x022fea0003c3ffff */
[----:B------:R-:W-:Y:S02]  /*10250*/  MOV R52, 0x10270 ;  /* 0x0001027000347802 */ /* 0x000fe40000000f00 */
[----:B-1---5:R-:W-:Y:S05]  /*10260*/  CALL.REL.NOINC `($_ZN7cutlass13device_kernelIN5flash19enable_sm80_to_sm89INS1_16FlashAttnBwdSm80INS1_25CollectiveMainloopBwdSm80ILi2ELi2EN4cute5tupleIJNS5_1CILi128EEES8_NS7_ILi64EEEEEENS_10bfloat16_tEfNS_4arch4Sm80ELb0ELb0ELb1ELb0ELb0ELb0ELb0ELb0ELi2ELi4ELi4ELi4ELb0EEENS1_24CollectiveEpilogueBwdGQAISA_fSD_Li256ELb0ELb0EEENS1_19SingleTileSchedulerILb0ELb0ELb0ELi128EEEEEEEEEvNT_6ParamsE$_ZZN4cuteplIJNS_1CILi0EEES2_EJS2_iEEEDaRKNS_15ArithmeticTupleIJDpT_EEERKNS3_IJDpT0_EEEENKUlDpRKT_E_clIJS2_iEEEDaSH_) ;  /* 0xffffedd000007944 */ /* 0x022fea0003c3ffff */
[----:B-----5:R-:W-:Y:S01]  /*10270*/  ISETP.GE.AND P1, PT, R2, R5, PT ;  /* 0x000000050200720c */ /* 0x020fe20003f26270 */
[----:B------:R-:W-:-:S12]  /*10280*/  BSSY B0, `(.L_x_1054) ;  /* 0x0000056000007945 */ /* 0x000fd80003800000 */
[----:B------:R-:W-:Y:S05]  /*10290*/  @!P1 BRA `(.L_x_1055) ;  /* 0x0000054000009947 */ /* 0x000fea0003800000 */
[----:B------:R-:W-:Y:S01]  /*102a0*/  IMAD.MOV.U32 R3, RZ, RZ, R83 ;  /* 0x000000ffff037224 */ /* 0x000fe200078e0053 */
[----:B------:R-:W-:Y:S01]  /*102b0*/  MOV R10, RZ ;  /* 0x000000ff000a7202 */ /* 0x000fe20000000f00 */
[----:B------:R-:W-:Y:S01]  /*102c0*/  IMAD.MOV.U32 R2, RZ, RZ, R14 ;  /* 0x000000ffff027224 */ /* 0x000fe200078e000e */
[----:B------:R-:W-:Y:S02]  /*102d0*/  MOV R8, 0x102f0 ;  /* 0x000102f000087802 */ /* 0x000fe40000000f00 */
[----:B-1----:R-:W-:Y:S05]  /*102e0*/  CALL.REL.NOINC `($_ZN7cutlass13device_kernelIN5flash19enable_sm80_to_sm89INS1_16FlashAttnBwdSm80INS1_25CollectiveMainloopBwdSm80ILi2ELi2EN4cute5tupleIJNS5_1CILi128EEES8_NS7_ILi64EEEEEENS_10bfloat16_tEfNS_4arch4Sm80ELb0ELb0ELb1ELb0ELb0ELb0ELb0ELb0ELi2ELi4ELi4ELi4ELb0EEENS1_24CollectiveEpilogueBwdGQAISA_fSD_Li256ELb0ELb0EEENS1_19SingleTileSchedulerILb0ELb0ELb0ELi128EEEEEEEEEvNT_6ParamsE$_ZN4cute3eso3ESOILb0ELb0EJiiEEC2ERKiS4_) ;  /* 0xffff5c5000007944 */ /* 0x002fea0003c3ffff */
        /* <DEDUP_REMOVED lines=10> */
[----:B------:R-:W-:Y:S01]  /*10390*/  IMAD R7, R8, 0x2, R7 ;  /* 0x0000000208077824 */ /* 0x000fe200078e0207 */
[----:B------:R-:W-:Y:S02]  /*103a0*/  MOV R8, 0x10440 ;  /* 0x0001044000087802 */ /* 0x000fe40000000f00 */
[----:B------:R-:W-:Y:S02]  /*103b0*/  LOP3.LUT R6, R6, 0xfffffff8, RZ, 0xc0, !PT ;  /* 0xfffffff806067812 */ /* 0x000fe400078ec0ff */
[----:B------:R-:W-:Y:S01]  /*103c0*/  IADD3 R3, R7, R3, -R2 ;  /* 0x0000000307037210 */ /* 0x000fe20007ffe802 */
[----:B------:R-:W-:-:S03]  /*103d0*/  IMAD.MOV.U32 R2, RZ, RZ, R14 ;  /* 0x000000ffff027224 */ /* 0x000fc600078e000e */
[----:B------:R-:W-:Y:S01]  /*103e0*/  IADD3 R3, R6, R3, RZ ;  /* 0x0000000306037210 */ /* 0x000fe20007ffe0ff */
[----:B------:R-:W-:-:S04]  /*103f0*/  IMAD.MOV.U32 R6, RZ, RZ, -0x800000 ;  /* 0xff800000ff067424 */ /* 0x000fc800078e00ff */
[----:B------:R-:W-:-:S04]  /*10400*/  IMAD.WIDE R52, R3, 0x4, R48 ;  /* 0x0000000403347825 */ /* 0x000fc800078e0230 */
[----:B------:R-:W-:Y:S01]  /*10410*/  IMAD.MOV.U32 R3, RZ, RZ, R83 ;  /* 0x000000ffff037224 */ /* 0x000fe200078e0053 */
[----:B------:R1:W-:Y:S04]  /*10420*/  ST.E [R52.64], R6 ;  /* 0x0000000634007985 */ /* 0x0003e8000c101904 */
        /* <DEDUP_REMOVED lines=59> */
.L_x_1055:
[----:B------:R-:W-:Y:S05]  /*107e0*/  BSYNC B0 ;  /* 0x0000000000007941 */ /* 0x000fea0003800000 */
.L_x_1054:
[----:B------:R2:W-:Y:S01]  /*107f0*/  STL [R1+0x13ac], R4 ;  /* 0x0013ac0401007387 */ /* 0x0005e20000100800 */
[----:B------:R-:W-:Y:S05]  /*10800*/  @!P0 BRA `(.L_x_1056) ;  /* 0xfffff78000008947 */ /* 0x000fea000383ffff */
[----:B------:R-:W-:-:S04]  /*10810*/  MOV R47, 0x0 ;  /* 0x00000000002f7802 */ /* 0x000fc80000000f00 */
[----:B------:R-:W-:Y:S05]  /*10820*/  RET.REL.NODEC R46 `(_ZN7cutlass13device_kernelIN5flash19enable_sm80_to_sm89INS1_16FlashAttnBwdSm80INS1_25CollectiveMainloopBwdSm80ILi2ELi2EN4cute5tupleIJNS5_1CILi128EEES8_NS7_ILi64EEEEEENS_10bfloat16_tEfNS_4arch4Sm80ELb0ELb0ELb1ELb0ELb0ELb0ELb0ELb0ELi2ELi4ELi4ELi4ELb0EEENS1_24CollectiveEpilogueBwdGQAISA_fSD_Li256ELb0ELb0EEENS1_19SingleTileSchedulerILb0ELb0ELb0ELi128EEEEEEEEEvNT_6ParamsE) ;  /* 0xfffef7d02e007950 */ /* 0x000fea0003c3ffff */
        .type           $_ZN7cutlass13device_kernelIN5flash19enable_sm80_to_sm89INS1_16FlashAttnBwdSm80INS1_25CollectiveMainloopBwdSm80ILi2ELi2EN4cute5tupleIJNS5_1CILi128EEES8_NS7_ILi64EEEEEENS_10bfloat16_tEfNS_4arch4Sm80ELb0ELb0ELb1ELb0ELb0ELb0ELb0ELb0ELi2ELi4ELi4ELi4ELb0EEENS1_24CollectiveEpilogueBwdGQAISA_fSD_Li256ELb0ELb0EEENS1_19SingleTileSchedulerILb0ELb0ELb0ELi128EEEEEEEEEvNT_6ParamsE$_ZZN5flash25CollectiveMainloopBwdSm80ILi2ELi2EN4cute5tupleIJNS1_1CILi128EEES4_NS3_ILi64EEEEEEN7cutlass10bfloat16_tEfNS7_4arch4Sm80ELb0ELb0ELb1ELb0ELb0ELb0ELb0ELb0ELi2ELi4ELi4ELi4ELb0EE3mmaINS_16FlashAttnBwdSm80ISB_NS_24CollectiveEpilogueBwdGQAIS6_fSA_Li256ELb0ELb0EEENS_19SingleTileSchedulerILb0ELb0ELb0ELi128EEEE13SharedStorageENS1_6TensorINS1_11ArrayEngineIfLm32EEENS1_6LayoutINS2_IJNS2_IJNS3_ILi2EEESO_EEESO_NS3_ILi4EEEEEENS2_IJNS2_IJNS3_ILi1EEESO_EEESQ_NS3_ILi8EEEEEEEEEEEEbRKNSB_6ParamsERT0_S12_iNS2_IJiiiEEERT_ENKUliT_E_clIZSC_ISJ_SX_EbS10_S12_S12_iS13_S15_EUlRS16_iE_EEDaiS16_,@function
        .size           $_ZN7cutlass13device_kernelIN5flash19enable_sm80_to_sm89INS1_16FlashAttnBwdSm80INS1_25CollectiveMainloopBwdSm80ILi2ELi2EN4cute5tupleIJNS5_1CILi128EEES8_NS7_ILi64EEEEEENS_10bfloat16_tEfNS_4arch4Sm80ELb0ELb0ELb1ELb0ELb0ELb0ELb0ELb0ELi2ELi4ELi4ELi4ELb0EEENS1_24CollectiveEpilogueBwdGQAISA_fSD_Li256ELb0ELb0EEENS1_19SingleTileSchedulerILb0ELb0ELb0ELi128EEEEEEEEEvNT_6ParamsE$_ZZN5flash25CollectiveMainloopBwdSm80ILi2ELi2EN4cute5tupleIJNS1_1CILi128EEES4_NS3_ILi64EEEEEEN7cutlass10bfloat16_tEfNS7_4arch4Sm80ELb0ELb0ELb1ELb0ELb0ELb0ELb0ELb0ELi2ELi4ELi4ELi4ELb0EE3mmaINS_16FlashAttnBwdSm80ISB_NS_24CollectiveEpilogueBwdGQAIS6_fSA_Li256ELb0ELb0EEENS_19SingleTileSchedulerILb0ELb0ELb0ELi128EEEE13SharedStorageENS1_6TensorINS1_11ArrayEngineIfLm32EEENS1_6LayoutINS2_IJNS2_IJNS3_ILi2EEESO_EEESO_NS3_ILi4EEEEEENS2_IJNS2_IJNS3_ILi1EEESO_EEESQ_NS3_ILi8EEEEEEEEEEEEbRKNSB_6ParamsERT0_S12_iNS2_IJiiiEEERT_ENKUliT_E_clIZSC_ISJ_SX_EbS10_S12_S12_iS13_S15_EUlRS16_iE_EEDaiS16_,($_ZN7cutlass13device_kernelIN5flash19enable_sm80_to_sm89INS1_16FlashAttnBwdSm80INS1_25CollectiveMainloopBwdSm80ILi2ELi2EN4cute5tupleIJNS5_1CILi128EEES8_NS7_ILi64EEEEEENS_10bfloat16_tEfNS_4arch4Sm80ELb0ELb0ELb1ELb0ELb0ELb0ELb0ELb0ELi2ELi4ELi4ELi4ELb0EEENS1_24CollectiveEpilogueBwdGQAISA_fSD_Li256ELb0ELb0EEENS1_19SingleTileSchedulerILb0ELb0ELb0ELi128EEEEEEEEEvNT_6ParamsE$_ZZN5flash25CollectiveMainloopBwdSm80ILi2ELi2EN4cute5tupleIJNS1_1CILi128EEES4_NS3_ILi64EEEEEEN7cutlass10bfloat16_tEfNS7_4arch4Sm80ELb0ELb0ELb1ELb0ELb0ELb0ELb0ELb0ELi2ELi4ELi4ELi4ELb0EE3mmaINS_16FlashAttnBwdSm80ISB_NS_24CollectiveEpilogueBwdGQAIS6_fSA_Li256ELb0ELb0EEENS_19SingleTileSchedulerILb0ELb0ELb0ELi128EEEE13SharedStorageENS1_6TensorINS1_11ArrayEngineIfLm32EEENS1_6LayoutINS2_IJNS2_IJNS3_ILi2EEESO_EEESO_NS3_ILi4EEEEEENS2_IJNS2_IJNS3_ILi1EEESO_EEESQ_NS3_ILi8EEEEEEEEEEEEbRKNSB_6ParamsERT0_S12_iNS2_IJiiiEEERT_ENKUliiE0_clEii - $_ZN7cutlass13device_kernelIN5flash19enable_sm80_to_sm89INS1_16FlashAttnBwdSm80INS1_25CollectiveMainloopBwdSm80ILi2ELi2EN4cute5tupleIJNS5_1CILi128EEES8_NS7_ILi64EEEEEENS_10bfloat16_tEfNS_4arch4Sm80ELb0ELb0ELb1ELb0ELb0ELb0ELb0ELb0ELi2ELi4ELi4ELi4ELb0EEENS1_24CollectiveEpilogueBwdGQAISA_fSD_Li256ELb0ELb0EEENS1_19SingleTileSchedulerILb0ELb0ELb0ELi128EEEEEEEEEvNT_6ParamsE$_ZZN5flash25CollectiveMainloopBwdSm80ILi2ELi2EN4cute5tupleIJNS1_1CILi128EEES4_NS3_ILi64EEEEEEN7cutlass10bfloat16_tEfNS7_4arch4Sm80ELb0ELb0ELb1ELb0ELb0ELb0ELb0ELb0ELi2ELi4ELi4ELi4ELb0EE3mmaINS_16FlashAttnBwdSm80ISB_NS_24CollectiveEpilogueBwdGQAIS6_fSA_Li256ELb0ELb0EEENS_19SingleTileSchedulerILb0ELb0ELb0ELi128EEEE13SharedStorageENS1_6TensorINS1_11ArrayEngineIfLm32EEENS1_6LayoutINS2_IJNS2_IJNS3_ILi2EEESO_EEESO_NS3_ILi4EEEEEENS2_IJNS2_IJNS3_ILi1EEESO_EEESQ_NS3_ILi8EEEEEEEEEEEEbRKNSB_6ParamsERT0_S12_iNS2_IJiiiEEERT_ENKUliT_E_clIZSC_ISJ_SX_EbS10_S12_S12_iS13_S15_EUlRS16_iE_EEDaiS16_)
$_ZN7cutlass13device_kernelIN5flash19enable_sm80_to_sm89INS1_16FlashAttnBwdSm80INS1_25CollectiveMainloopBwdSm80ILi2ELi2EN4cute5tupleIJNS5_1CILi128EEES8_NS7_ILi64EEEEEENS_10bfloat16_tEfNS_4arch4Sm80ELb0ELb0ELb1ELb0ELb0ELb0ELb0ELb0ELi2ELi4ELi4ELi4ELb0EEENS1_24CollectiveEpilogueBwdGQAISA_fSD_Li256ELb0ELb0EEENS1_19SingleTileSchedulerILb0ELb0ELb0ELi128EEEEEEEEEvNT_6ParamsE$_ZZN5flash25CollectiveMainloopBwdSm80ILi2ELi2EN4cute5tupleIJNS1_1CILi128EEES4_NS3_ILi64EEEEEEN7cutlass10bfloat16_tEfNS7_4arch4Sm80ELb0ELb0ELb1ELb0ELb0ELb0ELb0ELb0ELi2ELi4ELi4ELi4ELb0EE3mmaINS_16FlashAttnBwdSm80ISB_NS_24CollectiveEpilogueBwdGQAIS6_fSA_Li256ELb0ELb0EEENS_19SingleTileSchedulerILb0ELb0ELb0ELi128EEEE13SharedStorageENS1_6TensorINS1_11ArrayEngineIfLm32EEENS1_6LayoutINS2_IJNS2_IJNS3_ILi2EEESO_EEESO_NS3_ILi4EEEEEENS2_IJNS2_IJNS3_ILi1EEESO_EEESQ_NS3_ILi8EEEEEEEEEEEEbRKNSB_6ParamsERT0_S12_iNS2_IJiiiEEERT_ENKUliT_E_clIZSC_ISJ_SX_EbS10_S12_S12_iS13_S15_EUlRS16_iE_EEDaiS16_:
        /* <DEDUP_REMOVED lines=48> */
[----:B-1---5:R-:W-:Y:S05]  /*10b30*/  CALL.REL.NOINC `($_ZN7cutlass13device_kernelIN5flash19enable_sm80_to_sm89INS1_16FlashAttnBwdSm80INS1_25CollectiveMainloopBwdSm80ILi2ELi2EN4cute5tupleIJNS5_1CILi128EEES8_NS7_ILi64EEEEEENS_10bfloat16_tEfNS_4arch4Sm80ELb0ELb0ELb1ELb0ELb0ELb0ELb0ELb0ELi2ELi4ELi4ELi4ELb0EEENS1_24CollectiveEpilogueBwdGQAISA_fSD_Li256ELb0ELb0EEENS1_19SingleTileSchedulerILb0ELb0ELb0ELi128EEEEEEEEEvNT_6ParamsE$_ZN4cute8smem_ptrIPN7cutlass10bfloat16_tEECI1NS_12iter_adaptorIS3_S4_EEES3_) ;  /* 0xffff989000007944 */ /* 0x022fea0003c3ffff */
[----:B-1----:R1:W5:Y:S01]  /*10b40*/  LDL.64 R2, [R1+0x758] ;  /* 0x0007580001027983 */ /* 0x0023620000100a00 */
[----:B------:R-:W-:-:S03]  /*10b50*/  MOV R6, 0x10b70 ;  /* 0x00010b7000067802 */ /* 0x000fc60000000f00 */
[----:B-1---5:R-:W-:Y:S05]  /*10b60*/  CALL.REL.NOINC `($_ZN7cutlass13device_kernelIN5flash19enable_sm80_to_sm89INS1_16FlashAttnBwdSm80INS1_25CollectiveMainloopBwdSm80ILi2ELi2EN4cute5tupleIJNS5_1CILi128EEES8_NS7_ILi64EEEEEENS_10bfloat16_tEfNS_4arch4Sm80ELb0ELb0ELb1ELb0ELb0ELb0ELb0ELb0ELi2ELi4ELi4ELi4ELb0EEENS1_24CollectiveEpilogueBwdGQAISA_fSD_Li256ELb0ELb0EEENS1_19SingleTileSchedulerILb0ELb0ELb0ELi128EEEEEEEEEvNT_6ParamsE$_ZN4cute3eso3ESOILb1ELb0EJNS_14ComposedLayoutINS_7SwizzleILi3ELi3ELi3EEENS_1CILj0EEENS_6LayoutINS_5tupleIJNS8_IJNS5_ILi8EEENS5_ILi16EEEEEENS8_IJNS5_ILi64EEENS5_ILi1EEEEEEEEENS8_IJNS8_IJSC_NS5_ILi512EEEEEENS8_IJSD_NS5_ILi0EEEEEEEEEEEEENS_10ViewEngineINS_8smem_ptrIPN7cutlass10bfloat16_tEEEEEEEC2ERKSM_RKST_) ;  /* 0xffff5fb000007944 */ /* 0x022fea0003c3ffff */
[----:B-1----:R1:W5:Y:S01]  /*10b70*/  LDL.64 R2, [R1+0x758] ;  /* 0x0007580001027983 */ /* 0x0023620000100a00 */
[----:B------:R-:W-:-:S03]  /*10b80*/  MOV R6, 0x10ba0 ;  /* 0x00010ba000067802 */ /* 0x000fc60000000f00 */
[----:B-1---5:R-:W-:Y:S05]  /*10b90*/  CALL.REL.NOINC `($_ZN7cutlass13device_kernelIN5flash19enable_sm80_to_sm89INS1_16FlashAttnBwdSm80INS1_25CollectiveMainloopBwdSm80ILi2ELi2EN4cute5tupleIJNS5_1CILi128EEES8_NS7_ILi64EEEEEENS_10bfloat16_tEfNS_4arch4Sm80ELb0ELb0ELb1ELb0ELb0ELb0ELb0ELb0ELi2ELi4ELi4ELi4ELb0EEENS1_24CollectiveEpilogueBwdGQAISA_fSD_Li256ELb0ELb0EEENS1_19SingleTileSchedulerILb0ELb0ELb0ELi128EEEEEEEEEvNT_6ParamsE$_ZN4cute3eso3ESOILb1ELb0EJNS_14ComposedLayoutINS_7SwizzleILi3ELi3ELi3EEENS_1CILj0EEENS_6LayoutINS_5tupleIJNS8_IJNS8_IJNS5_ILi4EEENS5_ILi8EEEEEENS8_IJS9_NS5_ILi1EEEEEEEEENS8_IJNS8_IJNS5_ILi2EEESF_SF_EEENS8_IJSF_S9_EEEEEEEEENS8_IJNS8_IJNS8_IJSF_NS5_ILi64EEEEEENS8_IJNS5_ILi1024EEENS5_ILi0EEEEEEEEENS8_IJNS8_IJSC_NS5_ILi512EEESA_EEENS8_IJNS5_ILi4096EEENS5_ILi16EEEEEEEEEEEEEEEENS_10ViewEngineINS_8smem_ptrIPN7cutlass10bfloat16_tEEEEEEEC2ERKSY_RKS15_) ;  /* 0xffff600000007944 */ /* 0x022fea0003c3ffff */
[----:B------:R-:W-:Y:S01]  /*10ba0*/  ULDC.64 UR4, c[0x0][0x118] ;  /* 0x0000460000047ab9 */ /* 0x000fe20000000a00 */
[----:B------:R2:W5:Y:S04]  /*10bb0*/  LDL.64 R58, [R1+0x758] ;  /* 0x00075800013a7983 */ /* 0x0005680000100a00 */
[----:B-1----:R2:W5:Y:S01]  /*10bc0*/  LD.E R3, [R56.64+0x8] ;  /* 0x0000080438037980 */ /* 0x002562000c101900 */
[----:B------:R-:W-:-:S02]  /*10bd0*/  MOV R2, R25 ;  /* 0x0000001900027202 */ /* 0x000fc40000000f00 */
[----:B------:R-:W-:Y:S02]  /*10be0*/  MOV R6, 0x10c00 ;  /* 0x00010c0000067802 */ /* 0x000fe40000000f00 */
[----:B--2--5:R-:W-:Y:S05]  /*10bf0*/  CALL.REL.NOINC `($_ZN7cutlass13device_kernelIN5flash19enable_sm80_to_sm89INS1_16FlashAttnBwdSm80INS1_25CollectiveMainloopBwdSm80ILi2ELi2EN4cute5tupleIJNS5_1CILi128EEES8_NS7_ILi64EEEEEENS_10bfloat16_tEfNS_4arch4Sm80ELb0ELb0ELb1ELb0ELb0ELb0ELb0ELb0ELi2ELi4ELi4ELi4ELb0EEENS1_24CollectiveEpilogueBwdGQAISA_fSD_Li256ELb0ELb0EEENS1_19SingleTileSchedulerILb0ELb0ELb0ELi128EEEEEEEEEvNT_6ParamsE$_ZN4cute3eso3ESOILb0ELb1EJiNS_1CILi0EEEEEC2ERKiRKS3_) ;  /* 0xffff5ad000007944 */ /* 0x024fea0003c3ffff */
[----:B------:R-:W2:Y:S01]  /*10c00*/  LDL R8, [R1+0x758] ;  /* 0x0007580001087983 */ /* 0x000ea20000100800 */
[----:B------:R-:W-:Y:S01]  /*10c10*/  ULDC.64 UR4, c[0x0][0x118] ;  /* 0x0000460000047ab9 */ /* 0x000fe20000000a00 */
[----:B-1----:R-:W-:Y:S01]  /*10c20*/  IMAD.MOV.U32 R3, RZ, RZ, R25 ;  /* 0x000000ffff037224 */ /* 0x002fe200078e0019 */
[----:B------:R-:W-:Y:S01]  /*10c30*/  MOV R2, R51 ;  /* 0x0000003300027202 */ /* 0x000fe20000000f00 */
[----:B--2---:R1:W-:Y:S04]  /*10c40*/  STL [R1+0x11e8], R8 ;  /* 0x0011e80801007387 */ /* 0x0043e80000100800 */
[----:B------:R1:W5:Y:S01]  /*10c50*/  LD.E R6, [R56.64+0x4] ;  /* 0x0000040438067980 */ /* 0x000362000c101900 */
[----:B------:R-:W-:-:S03]  /*10c60*/  MOV R4, 0x10c80 ;  /* 0x00010c8000047802 */ /* 0x000fc60000000f00 */
[----:B-1---5:R-:W-:Y:S05]  /*10c70*/  CALL.REL.NOINC `($_ZN7cutlass13device_kernelIN5flash19enable_sm80_to_sm89INS1_16FlashAttnBwdSm80INS1_25CollectiveMainloopBwdSm80ILi2ELi2EN4cute5tupleIJNS5_1CILi128EEES8_NS7_ILi64EEEEEENS_10bfloat16_tEfNS_4arch4Sm80ELb0ELb0ELb1ELb0ELb0ELb0ELb0ELb0ELi2ELi4ELi4ELi4ELb0EEENS1_24CollectiveEpilogueBwdGQAISA_fSD_Li256ELb0ELb0EEENS1_19SingleTileSchedulerILb0ELb0ELb0ELi128EEEEEEEEEvNT_6ParamsE$_ZN4cute3eso3ESOILb0ELb0EJiNS_5tupleIJiNS_1CILi0EEEEEEEEC2ERKiRKS5_) ;  /* 0xffff51b000007944 */ /* 0x022fea0003c3ffff */
[----:B-1----:R1:W5:Y:S01]  /*10c80*/  LDL.64 R2, [R1+0x758] ;  /* 0x0007580001027983 */ /* 0x0023620000100a00 */
[----:B------:R-:W-:-:S02]  /*10c90*/  MOV R4, R25 ;  /* 0x0000001900047202 */ /* 0x000fc40000000f00 */
[----:B------:R-:W-:Y:S02]  /*10ca0*/  MOV R6, 0x10cc0 ;  /* 0x00010cc000067802 */ /* 0x000fe40000000f00 */
[----:B-1---5:R-:W-:Y:S05]  /*10cb0*/  CALL.REL.NOINC `($_ZN7cutlass13device_kernelIN5flash19enable_sm80_to_sm89INS1_16FlashAttnBwdSm80INS1_25CollectiveMainloopBwdSm80ILi2ELi2EN4cute5tupleIJNS5_1CILi128EEES8_NS7_ILi64EEEEEENS_10bfloat16_tEfNS_4arch4Sm80ELb0ELb0ELb1ELb0ELb0ELb0ELb0ELb0ELi2ELi4ELi4ELi4ELb0EEENS1_24CollectiveEpilogueBwdGQAISA_fSD_Li256ELb0ELb0EEENS1_19SingleTileSchedulerILb0ELb0ELb0ELi128EEEEEEEEEvNT_6ParamsE$_ZN4cute3eso3ESOILb0ELb1EJNS_5tupleIJiNS2_IJiNS_1CILi0EEEEEEEEENS2_IJNS_10UnderscoreENS2_IJS7_S7_EEEEEEEEC2ERKS6_RKS9_) ;  /* 0xffff57c000007944 */ /* 0x022fea0003c3ffff */
[----:B------:R-:W2:Y:S01]  /*10cc0*/  LDL.64 R6, [R1+0x758] ;  /* 0x0007580001067983 */ /* 0x000ea20000100a00 */
[----:B-1----:R-:W-:Y:S02]  /*10cd0*/  MOV R2, R54 ;  /* 0x0000003600027202 */ /* 0x002fe40000000f00 */
[----:B------:R-:W-:Y:S01]  /*10ce0*/  MOV R4, 0x10d20 ;  /* 0x00010d2000047802 */ /* 0x000fe20000000f00 */
[----:B--2---:R1:W-:Y:S04]  /*10cf0*/  STL [R1+0x11ec], R6 ;  /* 0x0011ec0601007387 */ /* 0x0043e80000100800 */
[----:B------:R1:W-:Y:S02]  /*10d00*/  STL [R1+0x11f0], R7 ;  /* 0x0011f00701007387 */ /* 0x0003e40000100800 */
[----:B-1----:R-:W-:Y:S05]  /*10d10*/  CALL.REL.NOINC `($_ZN7cutlass13device_kernelIN5flash19enable_sm80_to_sm89INS1_16FlashAttnBwdSm80INS1_25CollectiveMainloopBwdSm80ILi2ELi2EN4cute5tupleIJNS5_1CILi128EEES8_NS7_ILi64EEEEEENS_10bfloat16_tEfNS_4arch4Sm80ELb0ELb0ELb1ELb0ELb0ELb0ELb0ELb0ELi2ELi4ELi4ELi4ELb0EEENS1_24CollectiveEpilogueBwdGQAISA_fSD_Li256ELb0ELb0EEENS1_19SingleTileSchedulerILb0ELb0ELb0ELi128EEEEEEEEEvNT_6ParamsE$_ZZN4cute4diceINS_5tupleIJNS1_IJiNS1_IJiNS_1CILi0EEEEEEEEENS1_IJNS_10UnderscoreENS1_IJS6_S6_EEEEEEEEES9_EEDaRKT_RKT0_ENKUlRKT_RKT0_E_clIS5_S5_EEDaSI_SL_) ;  /* 0xffffaac000007944 */ /* 0x002fea0003c3ffff */
[----:B------:R2:W-:Y:S01]  /*10d20*/  STL.64 [R1+0x758], R2 ;  /* 0x0007580201007387 */ /* 0x0005e20000100a00 */
[----:B------:R-:W-:Y:S02]  /*10d30*/  MOV R4, R25 ;  /* 0x0000001900047202 */ /* 0x000fe40000000f00 */
[----:B------:R-:W-:-:S02]  /*10d40*/  MOV R8, 0x10d60 ;  /* 0x00010d6000087802 */ /* 0x000fc40000000f00 */
[----:B-12---:R-:W-:Y:S05]  /*10d50*/  CALL.REL.NOINC `($_ZN7cutlass13device_kernelIN5flash19enable_sm80_to_sm89INS1_16FlashAttnBwdSm80INS1_25CollectiveMainloopBwdSm80ILi2ELi2EN4cute5tupleIJNS5_1CILi128EEES8_NS7_ILi64EEEEEENS_10bfloat16_tEfNS_4arch4Sm80ELb0ELb0ELb1ELb0ELb0ELb0ELb0ELb0ELi2ELi4ELi4ELi4ELb0EEENS1_24CollectiveEpilogueBwdGQAISA_fSD_Li256ELb0ELb0EEENS1_19SingleTileSchedulerILb0ELb0ELb0ELi128EEEEEEEEEvNT_6ParamsE$_ZZN4cute12filter_tupleINS_5tupleIJNS1_IJiNS1_IJiNS_1CILi0EEEEEEEEENS1_IJNS_10UnderscoreENS1_IJS6_S6_EEEEEEEEES9_ZNS_4diceIS9_S9_EEDaRKT_RKT0_EUlRKT_RKT0_E_EEDaSD_SG_OT1_ENKUlDpSJ_E_clIJNS1_IJiiS3_EEENS1_IJEEEEEEDaSQ_) ;  /* 0xffff98d000007944 */ /* 0x006fea0003c3ffff */
[----:B------:R-:W-:Y:S02]  /*10d60*/  MOV R72, 0x10d80 ;  /* 0x00010d8000487802 */ /* 0x000fe40000000f00 */
[----:B-12--5:R-:W-:Y:S05]  /*10d70*/  CALL.REL.NOINC `($_ZN7cutlass13device_kernelIN5flash19enable_sm80_to_sm89INS1_16FlashAttnBwdSm80INS1_25CollectiveMainloopBwdSm80ILi2ELi2EN4cute5tupleIJNS5_1CILi128EEES8_NS7_ILi64EEEEEENS_10bfloat16_tEfNS_4arch4Sm80ELb0ELb0ELb1ELb0ELb0ELb0ELb0ELb0ELi2ELi4ELi4ELi4ELb0EEENS1_24CollectiveEpilogueBwdGQAISA_fSD_Li256ELb0ELb0EEENS1_19SingleTileSchedulerILb0ELb0ELb0ELi128EEEEEEEEEvNT_6ParamsE$_ZZN4cute7idx2crdINS_5tupleIJiiNS_1CILi0EEEEEENS1_IJNS1_IJNS2_ILi4EEENS2_ILi8EEEEEES5_NS2_ILi1EEEEEEEEDaRKT_RKT0_ENKUlRKT_RKT0_E_clIiS7_EEDaSI_SL_) ;  /* 0xffffda2000007944 */ /* 0x026fea0003c3ffff */
[----:B------:R-:W-:Y:S02]  /*10d80*/  MOV R2, 0x10da0 ;  /* 0x00010da000027802 */ /* 0x000fe40000000f00 */
[----:B-1----:R-:W-:Y:S05]  /*10d90*/  CALL.REL.NOINC `($_ZN7cutlass13device_kernelIN5flash19enable_sm80_to_sm89INS1_16FlashAttnBwdSm80INS1_25CollectiveMainloopBwdSm80ILi2ELi2EN4cute5tupleIJNS5_1CILi128EEES8_NS7_ILi64EEEEEENS_10bfloat16_tEfNS_4arch4Sm80ELb0ELb0ELb1ELb0ELb0ELb0ELb0ELb0ELi2ELi4ELi4ELi4ELb0EEENS1_24CollectiveEpilogueBwdGQAISA_fSD_Li256ELb0ELb0EEENS1_19SingleTileSchedulerILb0ELb0ELb0ELi128EEEEEEEEEvNT_6ParamsE$_ZZN4cute7idx2crdINS_5tupleIJiiNS_1CILi0EEEEEENS1_IJNS1_IJNS2_ILi4EEENS2_ILi8EEEEEES5_NS2_ILi1EEEEEEEEDaRKT_RKT0_ENKUlRKT_RKT0_E_clIiS5_EEDaSI_SL_) ;  /* 0xffffd9d000007944 */ /* 0x002fea0003c3ffff */
[----:B------:R1:W-:Y:S01]  /*10da0*/  STL [R1+0x758], R6 ;  /* 0x0007580601007387 */ /* 0x0003e20000100800 */
[----:B------:R-:W-:-:S02]  /*10db0*/  MOV R2, R25 ;  /* 0x0000001900027202 */ /* 0x000fc40000000f00 */
[----:B------:R-:W-:Y:S02]  /*10dc0*/  MOV R72, 0x10de0 ;  /* 0x00010de000487802 */ /* 0x000fe40000000f00 */
[----:B-1----:R-:W-:Y:S05]  /*10dd0*/  CALL.REL.NOINC `($_ZN7cutlass13device_kernelIN5flash19enable_sm80_to_sm89INS1_16FlashAttnBwdSm80INS1_25CollectiveMainloopBwdSm80ILi2ELi2EN4cute5tupleIJNS5_1CILi128EEES8_NS7_ILi64EEEEEENS_10bfloat16_tEfNS_4arch4Sm80ELb0ELb0ELb1ELb0ELb0ELb0ELb0ELb0ELi2ELi4ELi4ELi4ELb0EEENS1_24CollectiveEpilogueBwdGQAISA_fSD_Li256ELb0ELb0EEENS1_19SingleTileSchedulerILb0ELb0ELb0ELi128EEEEEEEEEvNT_6ParamsE$_ZZN4cute9transformINS_5tupleIJiiNS_1CILi0EEEEEENS1_IJNS1_IJNS2_ILi4EEENS2_ILi8EEEEEES5_NS2_ILi1EEEEEEZNS_7idx2crdIS4_S9_EEDaRKT_RKT0_EUlRKT_RKT0_E_EEDaSD_SG_OT1_ENKUlDpSJ_E_clIJNS1_IJiiEEEiS3_EEEDaSQ_) ;  /* 0xffffe0e000007944 */ /* 0x002fea0003c3ffff */
[----:B------:R-:W-:Y:S02]  /*10de0*/  MOV R6, 0x10e00 ;  /* 0x00010e0000067802 */ /* 0x000fe40000000f00 */
[----:B--2--5:R-:W-:Y:S05]  /*10df0*/  CALL.REL.NOINC `($_ZN7cutlass13device_kernelIN5flash19enable_sm80_to_sm89INS1_16FlashAttnBwdSm80INS1_25CollectiveMainloopBwdSm80ILi2ELi2EN4cute5tupleIJNS5_1CILi128EEES8_NS7_ILi64EEEEEENS_10bfloat16_tEfNS_4arch4Sm80ELb0ELb0ELb1ELb0ELb0ELb0ELb0ELb0ELi2ELi4ELi4ELi4ELb0EEENS1_24CollectiveEpilogueBwdGQAISA_fSD_Li256ELb0ELb0EEENS1_19SingleTileSchedulerILb0ELb0ELb0ELi128EEEEEEEEEvNT_6ParamsE$_ZZN4cute13to_mixed_bitsINS_5tupleIJNS1_IJNS_1CILi4EEENS2_ILi8EEEEEES3_NS2_ILi1EEEEEENS1_IJNS1_IJNS2_ILi0EEENS2_ILi64EEEEEES8_S8_EEENS1_IJNS1_IJiiEEEiS8_EEEEEDaRKT_RKT0_RKT1_ENKUlRKT_RKT0_RKT1_E_clIS5_SA_SC_EEDaSP_SS_SV_) ;  /* 0xffffa37000007944 */ /* 0x024fea0003c3ffff */
[----:B------:R-:W-:Y:S02]  /*10e00*/  MOV R2, 0x10e20 ;  /* 0x00010e2000027802 */ /* 0x000fe40000000f00 */
[----:B------:R-:W-:Y:S05]  /*10e10*/  CALL.REL.NOINC `($_ZN7cutlass13device_kernelIN5flash19enable_sm80_to_sm89INS1_16FlashAttnBwdSm80INS1_25CollectiveMainloopBwdSm80ILi2ELi2EN4cute5tupleIJNS5_1CILi128EEES8_NS7_ILi64EEEEEENS_10bfloat16_tEfNS_4arch4Sm80ELb0ELb0ELb1ELb0ELb0ELb0ELb0ELb0ELi2ELi4ELi4ELi4ELb0EEENS1_24CollectiveEpilogueBwdGQAISA_fSD_Li256ELb0ELb0EEENS1_19SingleTileSchedulerILb0ELb0ELb0ELi128EEEEEEEEEvNT_6ParamsE$_ZZN4cute13to_mixed_bitsINS_5tupleIJNS1_IJNS_1CILi4EEENS2_ILi8EEEEEES3_NS2_ILi1EEEEEENS1_IJNS1_IJNS2_ILi0EEENS2_ILi64EEEEEES8_S8_EEENS1_IJNS1_IJiiEEEiS8_EEEEEDaRKT_RKT0_RKT1_ENKUlDpRKT_E_clIJNS_9MixedBitsILj0ELj448EEENS2_ILj0EEESV_EEEDaSQ_) ;  /* 0xffffa32000007944 */ /* 0x000fea0003c3ffff */
        /* <DEDUP_REMOVED lines=21> */
[----:B-1----:R-:W-:Y:S05]  /*10f70*/  CALL.REL.NOINC `($_ZN7cutlass13device_kernelIN5flash19enable_sm80_to_sm89INS1_16FlashAttnBwdSm80INS1_25CollectiveMainloopBwdSm80ILi2ELi2EN4cute5tupleIJNS5_1CILi128EEES8_NS7_ILi64EEEEEENS_10bfloat16_tEfNS_4arch4Sm80ELb0ELb0ELb1ELb0ELb0ELb0ELb0ELb0ELi2ELi4ELi4ELi4ELb0EEENS1_24CollectiveEpilogueBwdGQAISA_fSD_Li256ELb0ELb0EEENS1_19SingleTileSchedulerILb0ELb0ELb0ELi128EEEEEEEEEvNT_6ParamsE$_ZN4cute3eso3ESOILb0ELb0EJiiiEEC2ERKiS4_S4_) ;  /* 0xffff528000007944 */ /* 0x002fea0003c3ffff */
[----:B------:R2:W5:Y:S04]  /*10f80*/  LDL R5, [R1+0x760] ;  /* 0x0007600001057983 */ /* 0x0005680000100800 */
[----:B-1----:R2:W5:Y:S01]  /*10f90*/  LDL.64 R2, [R1+0x758] ;  /* 0x0007580001027983 */ /* 0x0025620000100a00 */
[----:B------:R-:W-:Y:S02]  /*10fa0*/  MOV R4, R25 ;  /* 0x0000001900047202 */ /* 0x000fe40000000f00 */
[----:B------:R-:W-:Y:S02]  /*10fb0*/  MOV R6, 0x10fd0 ;  /* 0x00010fd000067802 */ /* 0x000fe40000000f00 */
[----:B--2--5:R-:W-:Y:S05]  /*10fc0*/  CALL.REL.NOINC `($_ZN7cutlass13device_kernelIN5flash19enable_sm80_to_sm89INS1_16FlashAttnBwdSm80INS1_25CollectiveMainloopBwdSm80ILi2ELi2EN4cute5tupleIJNS5_1CILi128EEES8_NS7_ILi64EEEEEENS_10bfloat16_tEfNS_4arch4Sm80ELb0ELb0ELb1ELb0ELb0ELb0ELb0ELb0ELi2ELi4ELi4ELi4ELb0EEENS1_24CollectiveEpilogueBwdGQAISA_fSD_Li256ELb0ELb0EEENS1_19SingleTileSchedulerILb0ELb0ELb0ELi128EEEEEEEEEvNT_6ParamsE$_ZN4cute3eso3ESOILb1ELb0EJNS_1CILi1EEENS_5tupleIJiiiEEENS2_ILi64EEENS4_IJNS2_ILi72EEENS2_ILi144EEENS2_ILi288EEEEEENS2_ILi512EEEEEC2ERKS3_RKS5_RKS6_RKSA_RKSB_) ;  /* 0xffff601000007944 */ /* 0x024fea0003c3ffff */
[----:B-1----:R1:W5:Y:S04]  /*10fd0*/  LDL R5, [R1+0x760] ;  /* 0x0007600001057983 */ /* 0x0023680000100800 */
[----:B------:R1:W5:Y:S01]  /*10fe0*/  LDL.64 R2, [R1+0x758] ;  /* 0x0007580001027983 */ /* 0x0003620000100a00 */
[----:B------:R-:W-:-:S02]  /*10ff0*/  MOV R4, R25 ;  /* 0x0000001900047202 */ /* 0x000fc40000000f00 */
[----:B------:R-:W-:Y:S02]  /*11000*/  MOV R6, 0x11020 ;  /* 0x0001102000067802 */ /* 0x000fe40000000f00 */
[----:B-1---5:R-:W-:Y:S05]  /*11010*/  CALL.REL.NOINC `($_ZN7cutlass13device_kernelIN5flash19enable_sm80_to_sm89INS1_16FlashAttnBwdSm80INS1_25CollectiveMainloopBwdSm80ILi2ELi2EN4cute5tupleIJNS5_1CILi128EEES8_NS7_ILi64EEEEEENS_10bfloat16_tEfNS_4arch4Sm80ELb0ELb0ELb1ELb0ELb0ELb0ELb0ELb0ELi2ELi4ELi4ELi4ELb0EEENS1_24CollectiveEpilogueBwdGQAISA_fSD_Li256ELb0ELb0EEENS1_19SingleTileSchedulerILb0ELb0ELb0ELi128EEEEEEEEEvNT_6ParamsE$_ZN4cute5tupleIJNS0_IJNS_1CILi8EEENS0_IJNS1_ILi2EEES3_S3_EEENS1_ILi1EEES4_S5_EEENS0_IJS5_NS0_IJiiiEEENS1_ILi64EEENS0_IJNS1_ILi72EEENS1_ILi144EEENS1_ILi288EEEEEENS1_ILi512EEEEEEEEC2ERKS6_RKSE_) ;  /* 0xffff907000007944 */ /* 0x022fea0003c3ffff */
[----:B-1----:R1:W5:Y:S04]  /*11020*/  LDL R5, [R1+0x760] ;  /* 0x0007600001057983 */ /* 0x0023680000100800 */
[----:B------:R1:W5:Y:S01]  /*11030*/  LDL.64 R2, [R1+0x758] ;  /* 0x0007580001027983 */ /* 0x0003620000100a00 */
[----:B------:R-:W-:-:S03]  /*11040*/  MOV R4, 0x11060 ;  /* 0x0001106000047802 */ /* 0x000fc60000000f00 */
[----:B-1---5:R-:W-:Y:S05]  /*11050*/  CALL.REL.NOINC `($_ZN7cutlass13device_kernelIN5flash19enable_sm80_to_sm89INS1_16FlashAttnBwdSm80INS1_25CollectiveMainloopBwdSm80ILi2ELi2EN4cute5tupleIJNS5_1CILi128EEES8_NS7_ILi64EEEEEENS_10bfloat16_tEfNS_4arch4Sm80ELb0ELb0ELb1ELb0ELb0ELb0ELb0ELb0ELi2ELi4ELi4ELi4ELb0EEENS1_24CollectiveEpilogueBwdGQAISA_fSD_Li256ELb0ELb0EEENS1_19SingleTileSchedulerILb0ELb0ELb0ELi128EEEEEEEEEvNT_6ParamsE$_ZZN4cute7flattenINS_5tupleIJNS_1CILi1EEENS1_IJiiiEEENS2_ILi64EEENS1_IJNS2_ILi72EEENS2_ILi144EEENS2_ILi288EEEEEENS2_ILi512EEEEEEEEDaRKT_ENKUlRKT_E_clIS4_EEDaSH_) ;  /* 0xffffd29000007944 */ /* 0x022fea0003c3ffff */
[----:B------:R1:W-:Y:S01]  /*11060*/  STL.64 [R1+0x758], R2 ;  /* 0x0007580201007387 */ /* 0x0003e20000100a00 */
[----:B------:R-:W-:Y:S02]  /*11070*/  MOV R6, R25 ;  /* 0x0000001900067202 */ /* 0x000fe40000000f00 */
[----:B------:R-:W-:Y:S01]  /*11080*/  MOV R4, 0x110b0 ;  /* 0x000110b000047802 */ /* 0x000fe20000000f00 */
[----:B------:R1:W-:Y:S04]  /*11090*/  STL [R1+0x760], R5 ;  /* 0x0007600501007387 */ /* 0x0003e80000100800 */
[----:B-1----:R-:W-:Y:S05]  /*110a0*/  CALL.REL.NOINC `($_ZN7cutlass13device_kernelIN5flash19enable_sm80_to_sm89INS1_16FlashAttnBwdSm80INS1_25CollectiveMainloopBwdSm80ILi2ELi2EN4cute5tupleIJNS5_1CILi128EEES8_NS7_ILi64EEEEEENS_10bfloat16_tEfNS_4arch4Sm80ELb0ELb0ELb1ELb0ELb0ELb0ELb0ELb0ELi2ELi4ELi4ELi4ELb0EEENS1_24CollectiveEpilogueBwdGQAISA_fSD_Li256ELb0ELb0EEENS1_19SingleTileSchedulerILb0ELb0ELb0ELi128EEEEEEEEEvNT_6ParamsE$_ZZN4cute12filter_tupleINS_5tupleIJNS_1CILi1EEENS1_IJiiiEEENS2_ILi64EEENS1_IJNS2_ILi72EEENS2_ILi144EEENS2_ILi288EEEEEENS2_ILi512EEEEEEZNS_7flattenISB_EEDaRKT_EUlRKT_E_EEDaSF_OT0_ENKUlDpSI_E_clIJNS1_IJS3_EEES4_NS1_IJS5_EEES9_NS1_IJSA_EEEEEEDaSM_) ;  /* 0xffff9c0000007944 */ /* 0x002fea0003c3ffff */
[----:B------:R-:W-:Y:S02]  /*110b0*/  MOV R4, R25 ;  /* 0x0000001900047202 */ /* 0x000fe40000000f00 */
[----:B------:R-:W-:-:S02]  /*110c0*/  MOV R6, 0x110e0 ;  /* 0x000110e000067802 */ /* 0x000fc40000000f00 */
[----:B--2--5:R-:W-:Y:S05]  /*110d0*/  CALL.REL.NOINC `($_ZN7cutlass13device_kernelIN5flash19enable_sm80_to_sm89INS1_16FlashAttnBwdSm80INS1_25CollectiveMainloopBwdSm80ILi2ELi2EN4cute5tupleIJNS5_1CILi128EEES8_NS7_ILi64EEEEEENS_10bfloat16_tEfNS_4arch4Sm80ELb0ELb0ELb1ELb0ELb0ELb0ELb0ELb0ELi2ELi4ELi4ELi4ELb0EEENS1_24CollectiveEpilogueBwdGQAISA_fSD_Li256ELb0ELb0EEENS1_19SingleTileSchedulerILb0ELb0ELb0ELi128EEEEEEEEEvNT_6ParamsE$_ZN4cute3eso3ESOILb0ELb1EJiNS_1CILi72EEENS2_ILi512EEEEEC2ERKiRKS3_RKS4_) ;  /* 0xffff574000007944 */ /* 0x024fea0003c3ffff */
[----:B-1----:R-:W2:Y:S01]  /*110e0*/  LDL R4, [R1+0x758] ;  /* 0x0007580001047983 */ /* 0x002ea20000100800 */
[----:B------:R-:W-:Y:S01]  /*110f0*/  IMAD.MOV.U32 R5, RZ, RZ, R3 ;  /* 0x000000ffff057224 */ /* 0x000fe200078e0003 */
[----:B------:R-:W-:Y:S01]  /*11100*/  MOV R3, R25 ;  /* 0x0000001900037202 */ /* 0x000fe20000000f00 */
[----:B------:R-:W-:Y:S01]  /*11110*/  IMAD.MOV.U32 R7, RZ, RZ, R53 ;  /* 0x000000ffff077224 */ /* 0x000fe200078e0035 */
[----:B------:R-:W-:Y:S01]  /*11120*/  MOV R6, 0x11150 ;  /* 0x0001115000067802 */ /* 0x000fe20000000f00 */
[----:B--2---:R1:W-:Y:S04]  /*11130*/  STL [R1+0x790], R4 ;  /* 0x0007900401007387 */ /* 0x0043e80000100800 */
[----:B-1----:R-:W-:Y:S05]  /*11140*/  CALL.REL.NOINC `($_ZN7cutlass13device_kernelIN5flash19enable_sm80_to_sm89INS1_16FlashAttnBwdSm80INS1_25CollectiveMainloopBwdSm80ILi2ELi2EN4cute5tupleIJNS5_1CILi128EEES8_NS7_ILi64EEEEEENS_10bfloat16_tEfNS_4arch4Sm80ELb0ELb0ELb1ELb0ELb0ELb0ELb0ELb0ELi2ELi4ELi4ELi4ELb0EEENS1_24CollectiveEpilogueBwdGQAISA_fSD_Li256ELb0ELb0EEENS1_19SingleTileSchedulerILb0ELb0ELb0ELi128EEEEEEEEEvNT_6ParamsE$_ZN4cute3eso3ESOILb0ELb0EJiiNS_1CILi72EEENS2_ILi512EEEEEC2ERKiS7_RKS3_RKS4_) ;  /* 0xffff4fd000007944 */ /* 0x002fea0003c3ffff */
        /* <DEDUP_REMOVED lines=8> */
[----:B-1----:R-:W-:Y:S05]  /*111d0*/  CALL.REL.NOINC `($_ZN7cutlass13device_kernelIN5flash19enable_sm80_to_sm89INS1_16FlashAttnBwdSm80INS1_25CollectiveMainloopBwdSm80ILi2ELi2EN4cute5tupleIJNS5_1CILi128EEES8_NS7_ILi64EEEEEENS_10bfloat16_tEfNS_4arch4Sm80ELb0ELb0ELb1ELb0ELb0ELb0ELb0ELb0ELi2ELi4ELi4ELi4ELb0EEENS1_24CollectiveEpilogueBwdGQAISA_fSD_Li256ELb0ELb0EEENS1_19SingleTileSchedulerILb0ELb0ELb0ELi128EEEEEEEEEvNT_6ParamsE$_ZN4cute3eso3ESOILb0ELb0EJiiiNS_1CILi72EEENS2_ILi512EEEEEC2ERKiS7_S7_RKS3_RKS4_) ;  /* 0xffff520000007944 */ /* 0x002fea0003c3ffff */
        /* <DEDUP_REMOVED lines=10> */
[----:B-1----:R-:W-:Y:S05]  /*11280*/  CALL.REL.NOINC `($_ZN7cutlass13device_kernelIN5flash19enable_sm80_to_sm89INS1_16FlashAttnBwdSm80INS1_25CollectiveMainloopBwdSm80ILi2ELi2EN4cute5tupleIJNS5_1CILi128EEES8_NS7_ILi64EEEEEENS_10bfloat16_tEfNS_4arch4Sm80ELb0ELb0ELb1ELb0ELb0ELb0ELb0ELb0ELi2ELi4ELi4ELi4ELb0EEENS1_24CollectiveEpilogueBwdGQAISA_fSD_Li256ELb0ELb0EEENS1_19SingleTileSchedulerILb0ELb0ELb0ELi128EEEEEEEEEvNT_6ParamsE$_ZN4cute3eso3ESOILb1ELb0EJNS_1CILi1EEEiiiNS2_ILi72EEENS2_ILi512EEEEEC2ERKS3_RKiSA_SA_RKS4_RKS5_) ;  /* 0xffff5f4000007944 */ /* 0x002fea0003c3ffff */
[----:B-1----:R1:W5:Y:S04]  /*11290*/  LDL R5, [R1+0x778] ;  /* 0x0007780001057983 */ /* 0x0023680000100800 */
[----:B------:R1:W5:Y:S01]  /*112a0*/  LDL.64 R2, [R1+0x770] ;  /* 0x0007700001027983 */ /* 0x0003620000100a00 */
[----:B------:R-:W-:-:S02]  /*112b0*/  MOV R4, R24 ;  /* 0x0000001800047202 */ /* 0x000fc40000000f00 */
[----:B------:R-:W-:Y:S02]  /*112c0*/  MOV R6, 0x112e0 ;  /* 0x000112e000067802 */ /* 0x000fe40000000f00 */
[----:B-1---5:R-:W-:Y:S05]  /*112d0*/  CALL.REL.NOINC `($_ZN7cutlass13device_kernelIN5flash19enable_sm80_to_sm89INS1_16FlashAttnBwdSm80INS1_25CollectiveMainloopBwdSm80ILi2ELi2EN4cute5tupleIJNS5_1CILi128EEES8_NS7_ILi64EEEEEENS_10bfloat16_tEfNS_4arch4Sm80ELb0ELb0ELb1ELb0ELb0ELb0ELb0ELb0ELi2ELi4ELi4ELi4ELb0EEENS1_24CollectiveEpilogueBwdGQAISA_fSD_Li256ELb0ELb0EEENS1_19SingleTileSchedulerILb0ELb0ELb0ELi128EEEEEEEEEvNT_6ParamsE$_ZN4cute5tupleIJNS0_IJNS_1CILi8EEENS1_ILi2EEES3_S3_S2_S3_EEENS0_IJNS1_ILi1EEEiiiNS1_ILi72EEENS1_ILi512EEEEEEEEC2ERKS4_RKS8_) ;  /* 0xffff8df000007944 */ /* 0x022fea0003c3ffff */
[----:B-1----:R-:W2:Y:S04]  /*112e0*/  LDL.64 R4, [R1+0x770] ;  /* 0x0007700001047983 */ /* 0x002ea80000100a00 */
[----:B------:R-:W3:Y:S01]  /*112f0*/  LDL R3, [R1+0x778] ;  /* 0x0007780001037983 */ /* 0x000ee20000100800 */
[----:B------:R-:W-:Y:S01]  /*11300*/  IMAD.MOV.U32 R73, RZ, RZ, R46 ;  /* 0x000000ffff497224 */ /* 0x000fe200078e002e */
[----:B------:R-:W-:Y:S01]  /*11310*/  MOV R60, R17 ;  /* 0x00000011003c7202 */ /* 0x000fe20000000f00 */
[----:B------:R-:W-:Y:S01]  /*11320*/  IMAD.MOV.U32 R67, RZ, RZ, R16 ;  /* 0x000000ffff437224 */ /* 0x000fe200078e0010 */
[----:B------:R1:W-:Y:S01]  /*11330*/  STL.U8 [R1+0x11e0], RZ ;  /* 0x0011e0ff01007387 */ /* 0x0003e20000100000 */
[----:B------:R-:W-:Y:S01]  /*11340*/  MOV R66, 0x113a0 ;  /* 0x000113a000427802 */ /* 0x000fe20000000f00 */
[----:B--2---:R-:W-:-:S02]  /*11350*/  IMAD.MOV.U32 R2, RZ, RZ, R5 ;  /* 0x000000ffff027224 */ /* 0x004fc400078e0005 */
[----:B------:R1:W-:Y:S01]  /*11360*/  STL [R1+0x77c], R4 ;  /* 0x00077c0401007387 */ /* 0x0003e20000100800 */
[----:B------:R-:W-:-:S03]  /*11370*/  MOV R5, R47 ;  /* 0x0000002f00057202 */ /* 0x000fc60000000f00 */
[----:B---3--:R1:W-:Y:S04]  /*11380*/  STL.64 [R1+0x780], R2 ;  /* 0x0007800201007387 */ /* 0x0083e80000100a00 */
[----:B-1----:R-:W-:Y:S05]  /*11390*/  CALL.REL.NOINC `($_ZN7cutlass13device_kernelIN5flash19enable_sm80_to_sm89INS1_16FlashAttnBwdSm80INS1_25CollectiveMainloopBwdSm80ILi2ELi2EN4cute5tupleIJNS5_1CILi128EEES8_NS7_ILi64EEEEEENS_10bfloat16_tEfNS_4arch4Sm80ELb0ELb0ELb1ELb0ELb0ELb0ELb0ELb0ELi2ELi4ELi4ELi4ELb0EEENS1_24CollectiveEpilogueBwdGQAISA_fSD_Li256ELb0ELb0EEENS1_19SingleTileSchedulerILb0ELb0ELb0ELi128EEEEEEEEEvNT_6ParamsE$_ZZN4cute6detail16composition_implINS_5tupleIJNS_1CILi8EEENS3_ILi2EEES5_S5_S4_S5_EEENS2_IJNS3_ILi1EEEiiiNS3_ILi72EEENS3_ILi512EEEEEENS2_IJNS2_IJS5_S5_S5_EEES5_NS3_ILi4EEEEEENS2_IJNS2_IJS7_S9_S4_EEENS3_ILi4096EEENS3_ILi16EEEEEEEEDaRKT_RKT0_RKT1_RKT2_ENKUlRKT_RKT0_E_clISB_SE_EEDaSW_SZ_) ;  /* 0xffffb94000007944 */ /* 0x002fea0003c3ffff */
[----:B------:R-:W-:Y:S01]  /*113a0*/  IMAD.MOV.U32 R4, RZ, RZ, R47 ;  /* 0x000000ffff047224 */ /* 0x000fe200078e002f */
[----:B------:R-:W-:Y:S01]  /*113b0*/  MOV R60, R17 ;  /* 0x00000011003c7202 */ /* 0x000fe20000000f00 */
[----:B------:R-:W-:Y:S01]  /*113c0*/  IMAD.MOV.U32 R5, RZ, RZ, R46 ;  /* 0x000000ffff057224 */ /* 0x000fe200078e002e */
[----:B-1----:R-:W-:Y:S02]  /*113d0*/  MOV R3, R16 ;  /* 0x0000001000037202 */ /* 0x002fe40000000f00 */
[----:B------:R-:W-:Y:S02]  /*113e0*/  MOV R66, 0x11400 ;  /* 0x0001140000427802 */ /* 0x000fe40000000f00 */
[----:B--2--5:R-:W-:Y:S05]  /*113f0*/  CALL.REL.NOINC `($_ZN7cutlass13device_kernelIN5flash19enable_sm80_to_sm89INS1_16FlashAttnBwdSm80INS1_25CollectiveMainloopBwdSm80ILi2ELi2EN4cute5tupleIJNS5_1CILi128EEES8_NS7_ILi64EEEEEENS_10bfloat16_tEfNS_4arch4Sm80ELb0ELb0ELb1ELb0ELb0ELb0ELb0ELb0ELi2ELi4ELi4ELi4ELb0EEENS1_24CollectiveEpilogueBwdGQAISA_fSD_Li256ELb0ELb0EEENS1_19SingleTileSchedulerILb0ELb0ELb0ELi128EEEEEEEEEvNT_6ParamsE$_ZZN4cute6detail16composition_implINS_5tupleIJNS_1CILi8EEENS3_ILi2EEES5_S5_S4_S5_EEENS2_IJNS3_ILi1EEEiiiNS3_ILi72EEENS3_ILi512EEEEEENS2_IJNS2_IJS5_S5_S5_EEES5_NS3_ILi4EEEEEENS2_IJNS2_IJS7_S9_S4_EEENS3_ILi4096EEENS3_ILi16EEEEEEEEDaRKT_RKT0_RKT1_RKT2_ENKUlRKT_RKT0_E_clISC_SG_EEDaSW_SZ_) ;  /* 0xffffba0000007944 */ /* 0x024fea0003c3ffff */
[----:B-----5:R2:W-:Y:S01]  /*11400*/  STL.64 [R1+0x770], R2 ;  /* 0x0007700201007387 */ /* 0x0205e20000100a00 */
[----:B------:R-:W-:-:S03]  /*11410*/  MOV R4, 0x11430 ;  /* 0x0001143000047802 */ /* 0x000fc60000000f00 */
[----:B-12---:R-:W-:Y:S05]  /*11420*/  CALL.REL.NOINC `($_ZN7cutlass13device_kernelIN5flash19enable_sm80_to_sm89INS1_16FlashAttnBwdSm80INS1_25CollectiveMainloopBwdSm80ILi2ELi2EN4cute5tupleIJNS5_1CILi128EEES8_NS7_ILi64EEEEEENS_10bfloat16_tEfNS_4arch4Sm80ELb0ELb0ELb1ELb0ELb0ELb0ELb0ELb0ELi2ELi4ELi4ELi4ELb0EEENS1_24CollectiveEpilogueBwdGQAISA_fSD_Li256ELb0ELb0EEENS1_19SingleTileSchedulerILb0ELb0ELb0ELi128EEEEEEEEEvNT_6ParamsE$_ZN4cute3eso3ESOILb0ELb0EJNS_5tupleIJNS_1CILi1EEENS3_ILi512EEEiEEENS3_ILi4096EEENS2_IJiiEEEEEC2ERKS6_RKS7_RKS8_) ;  /* 0xffff3e1000007944 */ /* 0x006fea0003c3ffff */
[----:B------:R2:W5:Y:S04]  /*11430*/  LDL R5, [R1+0x760] ;  /* 0x0007600001057983 */ /* 0x0005680000100800 */
[----:B-1----:R2:W5:Y:S01]  /*11440*/  LDL.64 R2, [R1+0x758] ;  /* 0x0007580001027983 */ /* 0x0025620000100a00 */
[----:B------:R-:W-:-:S03]  /*11450*/  MOV R6, 0x11470 ;  /* 0x0001147000067802 */ /* 0x000fc60000000f00 */
[----:B--2--5:R-:W-:Y:S05]  /*11460*/  CALL.REL.NOINC `($_ZN7cutlass13device_kernelIN5flash19enable_sm80_to_sm89INS1_16FlashAttnBwdSm80INS1_25CollectiveMainloopBwdSm80ILi2ELi2EN4cute5tupleIJNS5_1CILi128EEES8_NS7_ILi64EEEEEENS_10bfloat16_tEfNS_4arch4Sm80ELb0ELb0ELb1ELb0ELb0ELb0ELb0ELb0ELi2ELi4ELi4ELi4ELb0EEENS1_24CollectiveEpilogueBwdGQAISA_fSD_Li256ELb0ELb0EEENS1_19SingleTileSchedulerILb0ELb0ELb0ELi128EEEEEEEEEvNT_6ParamsE$_ZN4cute5tupleIJNS0_IJNS0_IJNS_1CILi2EEES2_S2_EEES2_NS0_IJS2_S2_EEEEEENS0_IJNS0_IJNS1_ILi1EEENS1_ILi512EEEiEEENS1_ILi4096EEENS0_IJiiEEEEEEEEC2ERKS5_RKSB_) ;  /* 0xffff87c000007944 */ /* 0x024fea0003c3ffff */
[----:B-1----:R1:W5:Y:S04]  /*11470*/  LDL R4, [R1+0x760] ;  /* 0x0007600001047983 */ /* 0x0023680000100800 */
[----:B------:R1:W5:Y:S01]  /*11480*/  LDL.64 R2, [R1+0x758] ;  /* 0x0007580001027983 */ /* 0x0003620000100a00 */
[----:B------:R-:W-:Y:S01]  /*11490*/  LEA.HI R6, R11, R11, RZ, 0x1d ;  /* 0x0000000b0b067211 */ /* 0x000fe200078fe8ff */
[----:B------:R-:W-:-:S04]  /*114a0*/  IMAD.MOV.U32 R5, RZ, RZ, R50 ;  /* 0x000000ffff057224 */ /* 0x000fc800078e0032 */
[----:B------:R-:W-:Y:S01]  /*114b0*/  IMAD.U32 R8, R9, 0x2, R6 ;  /* 0x0000000209087824 */ /* 0x000fe200078e0006 */
[----:B------:R-:W-:-:S04]  /*114c0*/  MOV R6, 0x114f0 ;  /* 0x000114f000067802 */ /* 0x000fc80000000f00 */
[----:B------:R1:W-:Y:S03]  /*114d0*/  STL [R1+0x11e4], R8 ;  /* 0x0011e40801007387 */ /* 0x0003e60000100800 */
[----:B-1---5:R-:W-:Y:S05]  /*114e0*/  CALL.REL.NOINC `($_ZN7cutlass13device_kernelIN5flash19enable_sm80_to_sm89INS1_16FlashAttnBwdSm80INS1_25CollectiveMainloopBwdSm80ILi2ELi2EN4cute5tupleIJNS5_1CILi128EEES8_NS7_ILi64EEEEEENS_10bfloat16_tEfNS_4arch4Sm80ELb0ELb0ELb1ELb0ELb0ELb0ELb0ELb0ELi2ELi4ELi4ELi4ELb0EEENS1_24CollectiveEpilogueBwdGQAISA_fSD_Li256ELb0ELb0EEENS1_19SingleTileSchedulerILb0ELb0ELb0ELi128EEEEEEEEEvNT_6ParamsE$_ZN4cute3eso3ESOILb0ELb0EJNS_6LayoutINS_5tupleIJNS3_IJNS_1CILi2EEES5_S5_EEES5_NS3_IJS5_S5_EEEEEENS3_IJNS3_IJNS4_ILi1EEENS4_ILi512EEEiEEENS4_ILi4096EEENS3_IJiiEEEEEEEEjEEC2ERKSF_RKj) ;  /* 0xffff445000007944 */ /* 0x022fea0003c3ffff */
[----:B------:R-:W2:Y:S04]  /*114f0*/  LDL.64 R60, [R1+0x760] ;  /* 0x00076000013c7983 */ /* 0x000ea80000100a00 */
[----:B-1----:R1:W5:Y:S01]  /*11500*/  LDL.64 R4, [R1+0x758] ;  /* 0x0007580001047983 */ /* 0x0023620000100a00 */
[----:B------:R-:W-:Y:S02]  /*11510*/  MOV R9, R25 ;  /* 0x0000001900097202 */ /* 0x000fe40000000f00 */
[----:B------:R-:W-:Y:S01]  /*11520*/  MOV R8, 0x11550 ;  /* 0x0001155000087802 */ /* 0x000fe20000000f00 */
[----:B--2---:R-:W-:-:S04]  /*11530*/  IMAD.WIDE.U32 R2, R61, 0x2, R58 ;  /* 0x000000023d027825 */ /* 0x004fc800078e003a */
[----:B-1---5:R-:W-:Y:S05]  /*11540*/  CALL.REL.NOINC `($_ZN7cutlass13device_kernelIN5flash19enable_sm80_to_sm89INS1_16FlashAttnBwdSm80INS1_25CollectiveMainloopBwdSm80ILi2ELi2EN4cute5tupleIJNS5_1CILi128EEES8_NS7_ILi64EEEEEENS_10bfloat16_tEfNS_4arch4Sm80ELb0ELb0ELb1ELb0ELb0ELb0ELb0ELb0ELi2ELi4ELi4ELi4ELb0EEENS1_24CollectiveEpilogueBwdGQAISA_fSD_Li256ELb0ELb0EEENS1_19SingleTileSchedulerILb0ELb0ELb0ELi128EEEEEEEEEvNT_6ParamsE$_ZN4cute8smem_ptrIPN7cutlass10bfloat16_tEECI1NS_12iter_adaptorIS3_S4_EEES3_) ;  /* 0xffff8e8000007944 */ /* 0x022fea0003c3ffff */
[----:B------:R-:W2:Y:S01]  /*11550*/  LDL.64 R8, [R1+0x758] ;  /* 0x0007580001087983 */ /* 0x000ea20000100a00 */
[----:B------:R-:W-:Y:S01]  /*11560*/  IMAD.MOV.U32 R58, RZ, RZ, R60 ;  /* 0x000000ffff3a7224 */ /* 0x000fe200078e003c */
[----:B-1----:R-:W-:Y:S01]  /*11570*/  MOV R2, R4 ;  /* 0x0000000400027202 */ /* 0x002fe20000000f00 */
[----:B------:R-:W-:Y:S01]  /*11580*/  IMAD.MOV.U32 R3, RZ, RZ, R5 ;  /* 0x000000ffff037224 */ /* 0x000fe200078e0005 */
[----:B------:R-:W-:Y:S01]  /*11590*/  MOV R6, 0x115c0 ;  /* 0x000115c000067802 */ /* 0x000fe20000000f00 */
[----:B--2---:R1:W-:Y:S04]  /*115a0*/  STL.64 [R1+0x770], R8 ;  /* 0x0007700801007387 */ /* 0x0043e80000100a00 */
[----:B-1----:R-:W-:Y:S05]  /*115b0*/  CALL.REL.NOINC `($_ZN7cutlass13device_kernelIN5flash19enable_sm80_to_sm89INS1_16FlashAttnBwdSm80INS1_25CollectiveMainloopBwdSm80ILi2ELi2EN4cute5tupleIJNS5_1CILi128EEES8_NS7_ILi64EEEEEENS_10bfloat16_tEfNS_4arch4Sm80ELb0ELb0ELb1ELb0ELb0ELb0ELb0ELb0ELi2ELi4ELi4ELi4ELb0EEENS1_24CollectiveEpilogueBwdGQAISA_fSD_Li256ELb0ELb0EEENS1_19SingleTileSchedulerILb0ELb0ELb0ELi128EEEEEEEEEvNT_6ParamsE$_ZN4cute3eso3ESOILb0ELb0EJNS_6LayoutINS_5tupleIJNS3_IJNS_1CILi2EEES5_S5_EEES5_NS3_IJS5_S5_EEEEEENS3_IJNS3_IJNS4_ILi1EEENS4_ILi512EEEiEEENS4_ILi4096EEENS3_IJiiEEEEEEEENS_10ViewEngineINS_8smem_ptrIPN7cutlass10bfloat16_tEEEEEEEC2ERKSF_RKSM_) ;  /* 0xffff430000007944 */ /* 0x002fea0003c3ffff */
[----:B-1----:R1:W5:Y:S04]  /*115c0*/  LDL R5, [R1+0x75c] ;  /* 0x00075c0001057983 */ /* 0x0023680000100800 */
[----:B------:R1:W5:Y:S01]  /*115d0*/  LDL R3, [R1+0x760] ;  /* 0x0007600001037983 */ /* 0x0003620000100800 */
[----:B------:R-:W-:-:S03]  /*115e0*/  MOV R4, 0x11600 ;  /* 0x0001160000047802 */ /* 0x000fc60000000f00 */
[----:B-1---5:R-:W-:Y:S05]  /*115f0*/  CALL.REL.NOINC `($_ZN7cutlass13device_kernelIN5flash19enable_sm80_to_sm89INS1_16FlashAttnBwdSm80INS1_25CollectiveMainloopBwdSm80ILi2ELi2EN4cute5tupleIJNS5_1CILi128EEES8_NS7_ILi64EEEEEENS_10bfloat16_tEfNS_4arch4Sm80ELb0ELb0ELb1ELb0ELb0ELb0ELb0ELb0ELi2ELi4ELi4ELi4ELb0EEENS1_24CollectiveEpilogueBwdGQAISA_fSD_Li256ELb0ELb0EEENS1_19SingleTileSchedulerILb0ELb0ELb0ELi128EEEEEEEEEvNT_6ParamsE$_ZZN4cute4takeILi1ELi3ENS_5tupleIJNS1_IJNS_1CILi1EEENS2_ILi512EEEiEEENS2_ILi4096EEENS1_IJiiEEEEEEEEDaRKT1_ENKUlDpRKT_E_clIJS6_S7_EEEDaSF_) ;  /* 0xffffa3b000007944 */ /* 0x022fea0003c3ffff */
[----:B------:R-:W-:Y:S02]  /*11600*/  MOV R4, 0x11620 ;  /* 0x0001162000047802 */ /* 0x000fe40000000f00 */
[----:B-1---5:R-:W-:Y:S05]  /*11610*/  CALL.REL.NOINC `($_ZN7cutlass13device_kernelIN5flash19enable_sm80_to_sm89INS1_16FlashAttnBwdSm80INS1_25CollectiveMainloopBwdSm80ILi2ELi2EN4cute5tupleIJNS5_1CILi128EEES8_NS7_ILi64EEEEEENS_10bfloat16_tEfNS_4arch4Sm80ELb0ELb0ELb1ELb0ELb0ELb0ELb0ELb0ELi2ELi4ELi4ELi4ELb0EEENS1_24CollectiveEpilogueBwdGQAISA_fSD_Li256ELb0ELb0EEENS1_19SingleTileSchedulerILb0ELb0ELb0ELi128EEEEEEEEEvNT_6ParamsE$_ZZN4cute16flatten_to_tupleINS_5tupleIJNS_1CILi4096EEENS1_IJiiEEEEEEEEDaRKT_ENKUlRKT_E_clIS4_EEDaSB_) ;  /* 0xffffa0e000007944 */ /* 0x022fea0003c3ffff */
[----:B------:R1:W-:Y:S01]  /*11620*/  STL.64 [R1+0x758], R2 ;  /* 0x0007580201007387 */ /* 0x0003e20000100a00 */
[----:B------:R-:W-:-:S02]  /*11630*/  MOV R60, R25 ;  /* 0x00000019003c7202 */ /* 0x000fc40000000f00 */
[----:B------:R-:W-:Y:S02]  /*11640*/  MOV R4, 0x11660 ;  /* 0x0001166000047802 */ /* 0x000fe40000000f00 */
[----:B-1----:R-:W-:Y:S05]  /*11650*/  CALL.REL.NOINC `($_ZN7cutlass13device_kernelIN5flash19enable_sm80_to_sm89INS1_16FlashAttnBwdSm80INS1_25CollectiveMainloopBwdSm80ILi2ELi2EN4cute5tupleIJNS5_1CILi128EEES8_NS7_ILi64EEEEEENS_10bfloat16_tEfNS_4arch4Sm80ELb0ELb0ELb1ELb0ELb0ELb0ELb0ELb0ELi2ELi4ELi4ELi4ELb0EEENS1_24CollectiveEpilogueBwdGQAISA_fSD_Li256ELb0ELb0EEENS1_19SingleTileSchedulerILb0ELb0ELb0ELi128EEEEEEEEEvNT_6ParamsE$_ZZN4cute12filter_tupleINS_5tupleIJNS_1CILi4096EEENS1_IJiiEEEEEEZNS_16flatten_to_tupleIS5_EEDaRKT_EUlRKT_E_EEDaS9_OT0_ENKUlDpSC_E_clIJNS1_IJS3_EEES4_EEEDaSG_) ;  /* 0xffff97b000007944 */ /* 0x002fea0003c3ffff */
        /* <DEDUP_REMOVED lines=14> */
[----:B--2--5:R-:W-:Y:S05]  /*11740*/  CALL.REL.NOINC `($_ZN7cutlass13device_kernelIN5flash19enable_sm80_to_sm89INS1_16FlashAttnBwdSm80INS1_25CollectiveMainloopBwdSm80ILi2ELi2EN4cute5tupleIJNS5_1CILi128EEES8_NS7_ILi64EEEEEENS_10bfloat16_tEfNS_4arch4Sm80ELb0ELb0ELb1ELb0ELb0ELb0ELb0ELb0ELi2ELi4ELi4ELi4ELb0EEENS1_24CollectiveEpilogueBwdGQAISA_fSD_Li256ELb0ELb0EEENS1_19SingleTileSchedulerILb0ELb0ELb0ELi128EEEEEEEEEvNT_6ParamsE$_ZN4cute3eso3ESOILb1ELb0EJNS_14ComposedLayoutINS_7SwizzleILi3ELi3ELi3EEENS_1CILi0EEENS_6LayoutINS_5tupleIJNS8_IJNS8_IJNS5_ILi4EEENS5_ILi8EEEEEENS8_IJNS5_ILi2EEENS5_ILi1EEEEEEEEENS8_IJNS8_IJSC_SC_EEENS8_IJSA_S9_EEEEEEEEENS8_IJNS8_IJNS8_IJSC_NS5_ILi64EEEEEENS8_IJNS5_ILi512EEES6_EEEEEENS8_IJNS8_IJSD_SA_EEENS8_IJNS5_ILi1024EEENS5_ILi16EEEEEEEEEEEEEEEENS_10ViewEngineINS_8smem_ptrIPN7cutlass10bfloat16_tEEEEEEEC2ERKSW_RKS13_) ;  /* 0xffff529000007944 */ /* 0x024fea0003c3ffff */
        /* <DEDUP_REMOVED lines=29> */
[----:B-12--5:R-:W-:Y:S05]  /*11920*/  CALL.REL.NOINC `($_ZN7cutlass13device_kernelIN5flash19enable_sm80_to_sm89INS1_16FlashAttnBwdSm80INS1_25CollectiveMainloopBwdSm80ILi2ELi2EN4cute5tupleIJNS5_1CILi128EEES8_NS7_ILi64EEEEEENS_10bfloat16_tEfNS_4arch4Sm80ELb0ELb0ELb1ELb0ELb0ELb0ELb0ELb0ELi2ELi4ELi4ELi4ELb0EEENS1_24CollectiveEpilogueBwdGQAISA_fSD_Li256ELb0ELb0EEENS1_19SingleTileSchedulerILb0ELb0ELb0ELi128EEEEEEEEEvNT_6ParamsE$_ZZN4cute7idx2crdINS_5tupleIJiiNS_1CILi0EEEEEENS1_IJNS1_IJNS2_ILi4EEENS2_ILi8EEEEEENS2_ILi2EEENS2_ILi1EEEEEEEEDaRKT_RKT0_ENKUlRKT_RKT0_E_clIiS7_EEDaSJ_SM_) ;  /* 0xffffc9f000007944 */ /* 0x026fea0003c3ffff */
[----:B------:R-:W-:Y:S02]  /*11930*/  MOV R2, 0x11950 ;  /* 0x0001195000027802 */ /* 0x000fe40000000f00 */
[----:B-1----:R-:W-:Y:S05]  /*11940*/  CALL.REL.NOINC `($_ZN7cutlass13device_kernelIN5flash19enable_sm80_to_sm89INS1_16FlashAttnBwdSm80INS1_25CollectiveMainloopBwdSm80ILi2ELi2EN4cute5tupleIJNS5_1CILi128EEES8_NS7_ILi64EEEEEENS_10bfloat16_tEfNS_4arch4Sm80ELb0ELb0ELb1ELb0ELb0ELb0ELb0ELb0ELi2ELi4ELi4ELi4ELb0EEENS1_24CollectiveEpilogueBwdGQAISA_fSD_Li256ELb0ELb0EEENS1_19SingleTileSchedulerILb0ELb0ELb0ELi128EEEEEEEEEvNT_6ParamsE$_ZZN4cute7idx2crdINS_5tupleIJiiNS_1CILi0EEEEEENS1_IJNS1_IJNS2_ILi4EEENS2_ILi8EEEEEENS2_ILi2EEENS2_ILi1EEEEEEEEDaRKT_RKT0_ENKUlRKT_RKT0_E_clIiS8_EEDaSJ_SM_) ;  /* 0xffffcdf000007944 */ /* 0x002fea0003c3ffff */
[----:B------:R1:W-:Y:S01]  /*11950*/  STL [R1+0x758], R6 ;  /* 0x0007580601007387 */ /* 0x0003e20000100800 */
[----:B------:R-:W-:-:S02]  /*11960*/  MOV R2, R25 ;  /* 0x0000001900027202 */ /* 0x000fc40000000f00 */
[----:B------:R-:W-:Y:S02]  /*11970*/  MOV R72, 0x11990 ;  /* 0x0001199000487802 */ /* 0x000fe40000000f00 */
[----:B-1----:R-:W-:Y:S05]  /*11980*/  CALL.REL.NOINC `($_ZN7cutlass13device_kernelIN5flash19enable_sm80_to_sm89INS1_16FlashAttnBwdSm80INS1_25CollectiveMainloopBwdSm80ILi2ELi2EN4cute5tupleIJNS5_1CILi128EEES8_NS7_ILi64EEEEEENS_10bfloat16_tEfNS_4arch4Sm80ELb0ELb0ELb1ELb0ELb0ELb0ELb0ELb0ELi2ELi4ELi4ELi4ELb0EEENS1_24CollectiveEpilogueBwdGQAISA_fSD_Li256ELb0ELb0EEENS1_19SingleTileSchedulerILb0ELb0ELb0ELi128EEEEEEEEEvNT_6ParamsE$_ZZN4cute9transformINS_5tupleIJiiNS_1CILi0EEEEEENS1_IJNS1_IJNS2_ILi4EEENS2_ILi8EEEEEENS2_ILi2EEENS2_ILi1EEEEEEZNS_7idx2crdIS4_SA_EEDaRKT_RKT0_EUlRKT_RKT0_E_EEDaSE_SH_OT1_ENKUlDpSK_E_clIJNS1_IJiiEEEiS3_EEEDaSR_) ;  /* 0xffffd4b000007944 */ /* 0x002fea0003c3ffff */
[----:B------:R-:W-:Y:S02]  /*11990*/  MOV R6, 0x119b0 ;  /* 0x000119b000067802 */ /* 0x000fe40000000f00 */
[----:B--2--5:R-:W-:Y:S05]  /*119a0*/  CALL.REL.NOINC `($_ZN7cutlass13device_kernelIN5flash19enable_sm80_to_sm89INS1_16FlashAttnBwdSm80INS1_25CollectiveMainloopBwdSm80ILi2ELi2EN4cute5tupleIJNS5_1CILi128EEES8_NS7_ILi64EEEEEENS_10bfloat16_tEfNS_4arch4Sm80ELb0ELb0ELb1ELb0ELb0ELb0ELb0ELb0ELi2ELi4ELi4ELi4ELb0EEENS1_24CollectiveEpilogueBwdGQAISA_fSD_Li256ELb0ELb0EEENS1_19SingleTileSchedulerILb0ELb0ELb0ELi128EEEEEEEEEvNT_6ParamsE$_ZZN4cute13to_mixed_bitsINS_5tupleIJNS1_IJNS_1CILi4EEENS2_ILi8EEEEEENS2_ILi2EEENS2_ILi1EEEEEENS1_IJNS1_IJNS2_ILi0EEENS2_ILi64EEEEEES9_S9_EEENS1_IJNS1_IJiiEEEiS9_EEEEEDaRKT_RKT0_RKT1_ENKUlRKT_RKT0_RKT1_E_clIS5_SB_SD_EEDaSQ_ST_SW_) ;  /* 0xffff963000007944 */ /* 0x024fea0003c3ffff */
[----:B------:R-:W-:Y:S02]  /*119b0*/  MOV R2, 0x119d0 ;  /* 0x000119d000027802 */ /* 0x000fe40000000f00 */
[----:B------:R-:W-:Y:S05]  /*119c0*/  CALL.REL.NOINC `($_ZN7cutlass13device_kernelIN5flash19enable_sm80_to_sm89INS1_16FlashAttnBwdSm80INS1_25CollectiveMainloopBwdSm80ILi2ELi2EN4cute5tupleIJNS5_1CILi128EEES8_NS7_ILi64EEEEEENS_10bfloat16_tEfNS_4arch4Sm80ELb0ELb0ELb1ELb0ELb0ELb0ELb0ELb0ELi2ELi4ELi4ELi4ELb0EEENS1_24CollectiveEpilogueBwdGQAISA_fSD_Li256ELb0ELb0EEENS1_19SingleTileSchedulerILb0ELb0ELb0ELi128EEEEEEEEEvNT_6ParamsE$_ZZN4cute13to_mixed_bitsINS_5tupleIJNS1_IJNS_1CILi4EEENS2_ILi8EEEEEENS2_ILi2EEENS2_ILi1EEEEEENS1_IJNS1_IJNS2_ILi0EEENS2_ILi64EEEEEES9_S9_EEENS1_IJNS1_IJiiEEEiS9_EEEEEDaRKT_RKT0_RKT1_ENKUlDpRKT_E_clIJNS_9MixedBitsILj0ELj448EEENS2_ILj0EEESW_EEEDaSR_) ;  /* 0xffff95e000007944 */ /* 0x000fea0003c3ffff */
        /* <DEDUP_REMOVED lines=52> */
[----:B------:R-:W-:Y:S01]  /*11d10*/  IMAD.MOV.U32 R8, RZ, RZ, R2 ;  /* 0x000000ffff087224 */ /* 0x000fe200078e0002 */
[----:B------:R-:W-:Y:S01]  /*11d20*/  MOV R2, R24 ;  /* 0x0000001800027202 */ /* 0x000fe20000000f00 */
[----:B------:R-:W-:Y:S01]  /*11d30*/  IMAD.MOV.U32 R10, RZ, RZ, R52 ;  /* 0x000000ffff0a7224 */ /* 0x000fe200078e0034 */
[----:B------:R-:W-:-:S02]  /*11d40*/  MOV R7, R45 ;  /* 0x0000002d00077202 */ /* 0x000fc40000000f00 */
[----:B------:R-:W-:Y:S01]  /*11d50*/  MOV R6, 0x11d80 ;  /* 0x00011d8000067802 */ /* 0x000fe20000000f00 */
[----:B--2---:R1:W-:Y:S04]  /*11d60*/  STL.64 [R1+0x788], R4 ;  /* 0x0007880401007387 */ /* 0x0043e80000100a00 */
[----:B-1----:R-:W-:Y:S05]  /*11d70*/  CALL.REL.NOINC `($_ZN7cutlass13device_kernelIN5flash19enable_sm80_to_sm89INS1_16FlashAttnBwdSm80INS1_25CollectiveMainloopBwdSm80ILi2ELi2EN4cute5tupleIJNS5_1CILi128EEES8_NS7_ILi64EEEEEENS_10bfloat16_tEfNS_4arch4Sm80ELb0ELb0ELb1ELb0ELb0ELb0ELb0ELb0ELi2ELi4ELi4ELi4ELb0EEENS1_24CollectiveEpilogueBwdGQAISA_fSD_Li256ELb0ELb0EEENS1_19SingleTileSchedulerILb0ELb0ELb0ELi128EEEEEEEEEvNT_6ParamsE$_ZN4cute3eso3ESOILb0ELb0EJiiiNS_1CILi72EEENS2_ILi512EEEEEC2ERKiS7_S7_RKS3_RKS4_) ;  /* 0xffff466000007944 */ /* 0x002fea0003c3ffff */
        /* <DEDUP_REMOVED lines=16> */
[----:B------:R-:W-:Y:S02]  /*11e80*/  MOV R53, R47 ;  /* 0x0000002f00357202 */ /* 0x000fe40000000f00 */
[----:B------:R-:W-:Y:S01]  /*11e90*/  MOV R8, 0x11ef0 ;  /* 0x00011ef000087802 */ /* 0x000fe20000000f00 */
[----:B------:R1:W-:Y:S01]  /*11ea0*/  STL.U8 [R1+0x11e0], RZ ;  /* 0x0011e0ff01007387 */ /* 0x0003e20000100000 */
[----:B--2---:R-:W-:-:S03]  /*11eb0*/  IMAD.MOV.U32 R2, RZ, RZ, R5 ;  /* 0x000000ffff027224 */ /* 0x004fc600078e0005 */
[----:B------:R1:W-:Y:S04]  /*11ec0*/  STL [R1+0x77c], R4 ;  /* 0x00077c0401007387 */ /* 0x0003e80000100800 */
[----:B---3--:R1:W-:Y:S02]  /*11ed0*/  STL.64 [R1+0x780], R2 ;  /* 0x0007800201007387 */ /* 0x0083e40000100a00 */
[----:B-1----:R-:W-:Y:S05]  /*11ee0*/  CALL.REL.NOINC `($_ZN7cutlass13device_kernelIN5flash19enable_sm80_to_sm89INS1_16FlashAttnBwdSm80INS1_25CollectiveMainloopBwdSm80ILi2ELi2EN4cute5tupleIJNS5_1CILi128EEES8_NS7_ILi64EEEEEENS_10bfloat16_tEfNS_4arch4Sm80ELb0ELb0ELb1ELb0ELb0ELb0ELb0ELb0ELi2ELi4ELi4ELi4ELb0EEENS1_24CollectiveEpilogueBwdGQAISA_fSD_Li256ELb0ELb0EEENS1_19SingleTileSchedulerILb0ELb0ELb0ELi128EEEEEEEEEvNT_6ParamsE$_ZZN4cute6detail16composition_implINS_5tupleIJNS_1CILi8EEENS3_ILi2EEES5_S5_S4_S5_EEENS2_IJNS3_ILi1EEEiiiNS3_ILi72EEENS3_ILi512EEEEEENS2_IJNS2_IJS5_S5_EEES4_NS3_ILi4EEEEEENS2_IJNS2_IJS7_S4_EEENS3_ILi1024EEENS3_ILi16EEEEEEEEDaRKT_RKT0_RKT1_RKT2_ENKUlRKT_RKT0_E_clISB_SE_EEDaSW_SZ_) ;  /* 0xffffa92000007944 */ /* 0x002fea0003c3ffff */
[----:B------:R-:W-:Y:S01]  /*11ef0*/  IMAD.MOV.U32 R53, RZ, RZ, R47 ;  /* 0x000000ffff357224 */ /* 0x000fe200078e002f */
[----:B------:R-:W-:Y:S01]  /*11f00*/  MOV R47, R46 ;  /* 0x0000002e002f7202 */ /* 0x000fe20000000f00 */
[----:B------:R-:W-:Y:S01]  /*11f10*/  IMAD.MOV.U32 R2, RZ, RZ, R16 ;  /* 0x000000ffff027224 */ /* 0x000fe200078e0010 */
[----:B------:R-:W-:Y:S02]  /*11f20*/  MOV R16, 0x11f40 ;  /* 0x00011f4000107802 */ /* 0x000fe40000000f00 */
[----:B--2--5:R-:W-:Y:S05]  /*11f30*/  CALL.REL.NOINC `($_ZN7cutlass13device_kernelIN5flash19enable_sm80_to_sm89INS1_16FlashAttnBwdSm80INS1_25CollectiveMainloopBwdSm80ILi2ELi2EN4cute5tupleIJNS5_1CILi128EEES8_NS7_ILi64EEEEEENS_10bfloat16_tEfNS_4arch4Sm80ELb0ELb0ELb1ELb0ELb0ELb0ELb0ELb0ELi2ELi4ELi4ELi4ELb0EEENS1_24CollectiveEpilogueBwdGQAISA_fSD_Li256ELb0ELb0EEENS1_19SingleTileSchedulerILb0ELb0ELb0ELi128EEEEEEEEEvNT_6ParamsE$_ZZN4cute6detail16composition_implINS_5tupleIJNS_1CILi8EEENS3_ILi2EEES5_S5_S4_S5_EEENS2_IJNS3_ILi1EEEiiiNS3_ILi72EEENS3_ILi512EEEEEENS2_IJNS2_IJS5_S5_EEES4_NS3_ILi4EEEEEENS2_IJNS2_IJS7_S4_EEENS3_ILi1024EEENS3_ILi16EEEEEEEEDaRKT_RKT0_RKT1_RKT2_ENKUlRKT_RKT0_E_clISC_SG_EEDaSW_SZ_) ;  /* 0xffffa9b000007944 */ /* 0x024fea0003c3ffff */
[----:B-----5:R2:W-:Y:S01]  /*11f40*/  STL.64 [R1+0x770], R2 ;  /* 0x0007700201007387 */ /* 0x0205e20000100a00 */
[----:B------:R-:W-:-:S03]  /*11f50*/  MOV R4, 0x11f70 ;  /* 0x00011f7000047802 */ /* 0x000fc60000000f00 */
[----:B-12---:R-:W-:Y:S05]  /*11f60*/  CALL.REL.NOINC `($_ZN7cutlass13device_kernelIN5flash19enable_sm80_to_sm89INS1_16FlashAttnBwdSm80INS1_25CollectiveMainloopBwdSm80ILi2ELi2EN4cute5tupleIJNS5_1CILi128EEES8_NS7_ILi64EEEEEENS_10bfloat16_tEfNS_4arch4Sm80ELb0ELb0ELb1ELb0ELb0ELb0ELb0ELb0ELi2ELi4ELi4ELi4ELb0EEENS1_24CollectiveEpilogueBwdGQAISA_fSD_Li256ELb0ELb0EEENS1_19SingleTileSchedulerILb0ELb0ELb0ELi128EEEEEEEEEvNT_6ParamsE$_ZN4cute3eso3ESOILb0ELb0EJNS_5tupleIJNS_1CILi1EEEiEEENS3_ILi1024EEENS2_IJiiEEEEEC2ERKS5_RKS6_RKS7_) ;  /* 0xffff336000007944 */ /* 0x006fea0003c3ffff */
[----:B------:R2:W5:Y:S04]  /*11f70*/  LDL R5, [R1+0x760] ;  /* 0x0007600001057983 */ /* 0x0005680000100800 */
[----:B-1----:R2:W5:Y:S01]  /*11f80*/  LDL.64 R2, [R1+0x758] ;  /* 0x0007580001027983 */ /* 0x0025620000100a00 */
[----:B------:R-:W-:-:S03]  /*11f90*/  MOV R6, 0x11fb0 ;  /* 0x00011fb000067802 */ /* 0x000fc60000000f00 */
[----:B--2--5:R-:W-:Y:S05]  /*11fa0*/  CALL.REL.NOINC `($_ZN7cutlass13device_kernelIN5flash19enable_sm80_to_sm89INS1_16FlashAttnBwdSm80INS1_25CollectiveMainloopBwdSm80ILi2ELi2EN4cute5tupleIJNS5_1CILi128EEES8_NS7_ILi64EEEEEENS_10bfloat16_tEfNS_4arch4Sm80ELb0ELb0ELb1ELb0ELb0ELb0ELb0ELb0ELi2ELi4ELi4ELi4ELb0EEENS1_24CollectiveEpilogueBwdGQAISA_fSD_Li256ELb0ELb0EEENS1_19SingleTileSchedulerILb0ELb0ELb0ELi128EEEEEEEEEvNT_6ParamsE$_ZN4cute5tupleIJNS0_IJNS0_IJNS_1CILi2EEES2_EEENS1_ILi8EEES3_EEENS0_IJNS0_IJNS1_ILi1EEEiEEENS1_ILi1024EEENS0_IJiiEEEEEEEEC2ERKS5_RKSA_) ;  /* 0xffff7b7000007944 */ /* 0x024fea0003c3ffff */
[----:B-1----:R1:W5:Y:S04]  /*11fb0*/  LDL R4, [R1+0x760] ;  /* 0x0007600001047983 */ /* 0x0023680000100800 */
[----:B------:R1:W5:Y:S01]  /*11fc0*/  LDL.64 R2, [R1+0x758] ;  /* 0x0007580001027983 */ /* 0x0003620000100a00 */
[----:B------:R-:W-:Y:S01]  /*11fd0*/  LEA.HI R6, R11, R11, RZ, 0x1d ;  /* 0x0000000b0b067211 */ /* 0x000fe200078fe8ff */
[----:B------:R-:W-:-:S04]  /*11fe0*/  IMAD.MOV.U32 R5, RZ, RZ, R50 ;  /* 0x000000ffff057224 */ /* 0x000fc800078e0032 */
[----:B------:R-:W-:Y:S01]  /*11ff0*/  IMAD.U32 R8, R9, 0x2, R6 ;  /* 0x0000000209087824 */ /* 0x000fe200078e0006 */
[----:B------:R-:W-:-:S04]  /*12000*/  MOV R6, 0x12030 ;  /* 0x0001203000067802 */ /* 0x000fc80000000f00 */
[----:B------:R1:W-:Y:S03]  /*12010*/  STL [R1+0x11e4], R8 ;  /* 0x0011e40801007387 */ /* 0x0003e60000100800 */
[----:B-1---5:R-:W-:Y:S05]  /*12020*/  CALL.REL.NOINC `($_ZN7cutlass13device_kernelIN5flash19enable_sm80_to_sm89INS1_16FlashAttnBwdSm80INS1_25CollectiveMainloopBwdSm80ILi2ELi2EN4cute5tupleIJNS5_1CILi128EEES8_NS7_ILi64EEEEEENS_10bfloat16_tEfNS_4arch4Sm80ELb0ELb0ELb1ELb0ELb0ELb0ELb0ELb0ELi2ELi4ELi4ELi4ELb0EEENS1_24CollectiveEpilogueBwdGQAISA_fSD_Li256ELb0ELb0EEENS1_19SingleTileSchedulerILb0ELb0ELb0ELi128EEEEEEEEEvNT_6ParamsE$_ZN4cute3eso3ESOILb0ELb0EJNS_6LayoutINS_5tupleIJNS3_IJNS_1CILi2EEES5_EEENS4_ILi8EEES6_EEENS3_IJNS3_IJNS4_ILi1EEEiEEENS4_ILi1024EEENS3_IJiiEEEEEEEEjEEC2ERKSE_RKj) ;  /* 0xffff35b000007944 */ /* 0x022fea0003c3ffff */
[----:B------:R-:W2:Y:S04]  /*12030*/  LDL.64 R16, [R1+0x760] ;  /* 0x0007600001107983 */ /* 0x000ea80000100a00 */
[----:B-1----:R1:W5:Y:S01]  /*12040*/  LDL.64 R4, [R1+0x758] ;  /* 0x0007580001047983 */ /* 0x0023620000100a00 */
[----:B------:R-:W-:Y:S02]  /*12050*/  MOV R9, R25 ;  /* 0x0000001900097202 */ /* 0x000fe40000000f00 */
[----:B------:R-:W-:Y:S01]  /*12060*/  MOV R8, 0x12090 ;  /* 0x0001209000087802 */ /* 0x000fe20000000f00 */
[----:B--2---:R-:W-:-:S04]  /*12070*/  IMAD.WIDE.U32 R2, R17, 0x2, R60 ;  /* 0x0000000211027825 */ /* 0x004fc800078e003c */
[----:B-1---5:R-:W-:Y:S05]  /*12080*/  CALL.REL.NOINC `($_ZN7cutlass13device_kernelIN5flash19enable_sm80_to_sm89INS1_16FlashAttnBwdSm80INS1_25CollectiveMainloopBwdSm80ILi2ELi2EN4cute5tupleIJNS5_1CILi128EEES8_NS7_ILi64EEEEEENS_10bfloat16_tEfNS_4arch4Sm80ELb0ELb0ELb1ELb0ELb0ELb0ELb0ELb0ELi2ELi4ELi4ELi4ELb0EEENS1_24CollectiveEpilogueBwdGQAISA_fSD_Li256ELb0ELb0EEENS1_19SingleTileSchedulerILb0ELb0ELb0ELi128EEEEEEEEEvNT_6ParamsE$_ZN4cute8smem_ptrIPN7cutlass10bfloat16_tEECI1NS_12iter_adaptorIS3_S4_EEES3_) ;  /* 0xffff834000007944 */ /* 0x022fea0003c3ffff */
[----:B-1----:R-:W2:Y:S01]  /*12090*/  LDL.64 R2, [R1+0x758] ;  /* 0x0007580001027983 */ /* 0x002ea20000100a00 */
[----:B------:R-:W-:-:S03]  /*120a0*/  MOV R6, 0x120d0 ;  /* 0x000120d000067802 */ /* 0x000fc60000000f00 */
[----:B--2---:R1:W-:Y:S04]  /*120b0*/  STL.64 [R1+0x770], R2 ;  /* 0x0007700201007387 */ /* 0x0043e80000100a00 */
[----:B-1----:R-:W-:Y:S05]  /*120c0*/  CALL.REL.NOINC `($_ZN7cutlass13device_kernelIN5flash19enable_sm80_to_sm89INS1_16FlashAttnBwdSm80INS1_25CollectiveMainloopBwdSm80ILi2ELi2EN4cute5tupleIJNS5_1CILi128EEES8_NS7_ILi64EEEEEENS_10bfloat16_tEfNS_4arch4Sm80ELb0ELb0ELb1ELb0ELb0ELb0ELb0ELb0ELi2ELi4ELi4ELi4ELb0EEENS1_24CollectiveEpilogueBwdGQAISA_fSD_Li256ELb0ELb0EEENS1_19SingleTileSchedulerILb0ELb0ELb0ELi128EEEEEEEEEvNT_6ParamsE$_ZN4cute3eso3ESOILb0ELb0EJNS_6LayoutINS_5tupleIJNS3_IJNS_1CILi2EEES5_EEENS4_ILi8EEES6_EEENS3_IJNS3_IJNS4_ILi1EEEiEEENS4_ILi1024EEENS3_IJiiEEEEEEEENS_10ViewEngineINS_8smem_ptrIPN7cutlass10bfloat16_tEEEEEEEC2ERKSE_RKSL_) ;  /* 0xffff349000007944 */ /* 0x002fea0003c3ffff */
[----:B-1----:R1:W5:Y:S04]  /*120d0*/  LDL R5, [R1+0x75c] ;  /* 0x00075c0001057983 */ /* 0x0023680000100800 */
[----:B------:R1:W5:Y:S01]  /*120e0*/  LDL R3, [R1+0x760] ;  /* 0x0007600001037983 */ /* 0x0003620000100800 */
[----:B------:R-:W-:-:S03]  /*120f0*/  MOV R4, 0x12110 ;  /* 0x0001211000047802 */ /* 0x000fc60000000f00 */
[----:B-1---5:R-:W-:Y:S05]  /*12100*/  CALL.REL.NOINC `($_ZN7cutlass13device_kernelIN5flash19enable_sm80_to_sm89INS1_16FlashAttnBwdSm80INS1_25CollectiveMainloopBwdSm80ILi2ELi2EN4cute5tupleIJNS5_1CILi128EEES8_NS7_ILi64EEEEEENS_10bfloat16_tEfNS_4arch4Sm80ELb0ELb0ELb1ELb0ELb0ELb0ELb0ELb0ELi2ELi4ELi4ELi4ELb0EEENS1_24CollectiveEpilogueBwdGQAISA_fSD_Li256ELb0ELb0EEENS1_19SingleTileSchedulerILb0ELb0ELb0ELi128EEEEEEEEEvNT_6ParamsE$_ZZN4cute4takeILi1ELi3ENS_5tupleIJNS1_IJNS_1CILi1EEEiEEENS2_ILi1024EEENS1_IJiiEEEEEEEEDaRKT1_ENKUlDpRKT_E_clIJS5_S6_EEEDaSE_) ;  /* 0xffff991000007944 */ /* 0x022fea0003c3ffff */
[----:B------:R-:W-:Y:S02]  /*12110*/  MOV R4, 0x12130 ;  /* 0x0001213000047802 */ /* 0x000fe40000000f00 */
[----:B-1---5:R-:W-:Y:S05]  /*12120*/  CALL.REL.NOINC `($_ZN7cutlass13device_kernelIN5flash19enable_sm80_to_sm89INS1_16FlashAttnBwdSm80INS1_25CollectiveMainloopBwdSm80ILi2ELi2EN4cute5tupleIJNS5_1CILi128EEES8_NS7_ILi64EEEEEENS_10bfloat16_tEfNS_4arch4Sm80ELb0ELb0ELb1ELb0ELb0ELb0ELb0ELb0ELi2ELi4ELi4ELi4ELb0EEENS1_24CollectiveEpilogueBwdGQAISA_fSD_Li256ELb0ELb0EEENS1_19SingleTileSchedulerILb0ELb0ELb0ELi128EEEEEEEEEvNT_6ParamsE$_ZZN4cute16flatten_to_tupleINS_5tupleIJNS_1CILi1024EEENS1_IJiiEEEEEEEEDaRKT_ENKUlRKT_E_clIS4_EEDaSB_) ;  /* 0xffff94f000007944 */ /* 0x022fea0003c3ffff */
[----:B------:R1:W-:Y:S01]  /*12130*/  STL.64 [R1+0x758], R2 ;  /* 0x0007580201007387 */ /* 0x0003e20000100a00 */
[----:B------:R-:W-:Y:S02]  /*12140*/  MOV R60, R25 ;  /* 0x00000019003c7202 */ /* 0x000fe40000000f00 */
[----:B------:R-:W-:Y:S02]  /*12150*/  MOV R4, 0x12170 ;  /* 0x0001217000047802 */ /* 0x000fe40000000f00 */
[----:B-1----:R-:W-:Y:S05]  /*12160*/  CALL.REL.NOINC `($_ZN7cutlass13device_kernelIN5flash19enable_sm80_to_sm89INS1_16FlashAttnBwdSm80INS1_25CollectiveMainloopBwdSm80ILi2ELi2EN4cute5tupleIJNS5_1CILi128EEES8_NS7_ILi64EEEEEENS_10bfloat16_tEfNS_4arch4Sm80ELb0ELb0ELb1ELb0ELb0ELb0ELb0ELb0ELi2ELi4ELi4ELi4ELb0EEENS1_24CollectiveEpilogueBwdGQAISA_fSD_Li256ELb0ELb0EEENS1_19SingleTileSchedulerILb0ELb0ELb0ELi128EEEEEEEEEvNT_6ParamsE$_ZZN4cute12filter_tupleINS_5tupleIJNS_1CILi1024EEENS1_IJiiEEEEEEZNS_16flatten_to_tupleIS5_EEDaRKT_EUlRKT_E_EEDaS9_OT0_ENKUlDpSC_E_clIJNS1_IJS3_EEES4_EEEDaSG_) ;  /* 0xffff89f000007944 */ /* 0x002fea0003c3ffff */
        /* <DEDUP_REMOVED lines=22> */
[----:B--2--5:R-:W-:Y:S05]  /*122d0*/  CALL.REL.NOINC `($_ZN7cutlass13device_kernelIN5flash19enable_sm80_to_sm89INS1_16FlashAttnBwdSm80INS1_25CollectiveMainloopBwdSm80ILi2ELi2EN4cute5tupleIJNS5_1CILi128EEES8_NS7_ILi64EEEEEENS_10bfloat16_tEfNS_4arch4Sm80ELb0ELb0ELb1ELb0ELb0ELb0ELb0ELb0ELi2ELi4ELi4ELi4ELb0EEENS1_24CollectiveEpilogueBwdGQAISA_fSD_Li256ELb0ELb0EEENS1_19SingleTileSchedulerILb0ELb0ELb0ELi128EEEEEEEEEvNT_6ParamsE$_ZN4cute3eso3ESOILb1ELb0EJNS_10UnderscoreES2_S2_iEEC2ERKS2_S5_S5_RKi) ;  /* 0xffff45d000007944 */ /* 0x024fea0003c3ffff */
[----:B------:R-:W-:Y:S01]  /*122e0*/  ULDC.64 UR4, c[0x0][0x118] ;  /* 0x0000460000047ab9 */ /* 0x000fe20000000a00 */
[----:B------:R2:W5:Y:S04]  /*122f0*/  LDL R7, [R1+0x758] ;  /* 0x0007580001077983 */ /* 0x0005680000100800 */
[----:B------:R2:W5:Y:S04]  /*12300*/  LD.E R5, [R10.64] ;  /* 0x000000040a057980 */ /* 0x000568000c101900 */
[----:B-1----:R2:W5:Y:S01]  /*12310*/  LD.E R3, [R10.64+0x4] ;  /* 0x000004040a037980 */ /* 0x002562000c101900 */
[----:B------:R-:W-:-:S03]  /*12320*/  MOV R4, 0x12340 ;  /* 0x0001234000047802 */ /* 0x000fc60000000f00 */
[----:B--2--5:R-:W-:Y:S05]  /*12330*/  CALL.REL.NOINC `($_ZN7cutlass13device_kernelIN5flash19enable_sm80_to_sm89INS1_16FlashAttnBwdSm80INS1_25CollectiveMainloopBwdSm80ILi2ELi2EN4cute5tupleIJNS5_1CILi128EEES8_NS7_ILi64EEEEEENS_10bfloat16_tEfNS_4arch4Sm80ELb0ELb0ELb1ELb0ELb0ELb0ELb0ELb0ELi2ELi4ELi4ELi4ELb0EEENS1_24CollectiveEpilogueBwdGQAISA_fSD_Li256ELb0ELb0EEENS1_19SingleTileSchedulerILb0ELb0ELb0ELi128EEEEEEEEEvNT_6ParamsE$_ZZN4cute5sliceINS_5tupleIJNS_10UnderscoreES2_S2_iEEENS1_IJNS1_IJNS_1CILi1EEENS4_ILi0EEEEEENS4_ILi4096EEENS1_IJiiEEENS1_IJS6_NS4_ILi8192EEEEEEEEEEEDaRKT_RKT0_ENKUlRKT_RKT0_E_clIS2_S9_EEDaSL_SO_) ;  /* 0xffff98a000007944 */ /* 0x024fea0003c3ffff */
[----:B-----5:R2:W-:Y:S01]  /*12340*/  STL.64 [R1+0x758], R2 ;  /* 0x0007580201007387 */ /* 0x0205e20000100a00 */
[----:B------:R-:W-:-:S02]  /*12350*/  MOV R60, R25 ;  /* 0x00000019003c7202 */ /* 0x000fc40000000f00 */
[----:B------:R-:W-:Y:S02]  /*12360*/  MOV R4, 0x12380 ;  /* 0x0001238000047802 */ /* 0x000fe40000000f00 */
[----:B-12---:R-:W-:Y:S05]  /*12370*/  CALL.REL.NOINC `($_ZN7cutlass13device_kernelIN5flash19enable_sm80_to_sm89INS1_16FlashAttnBwdSm80INS1_25CollectiveMainloopBwdSm80ILi2ELi2EN4cute5tupleIJNS5_1CILi128EEES8_NS7_ILi64EEEEEENS_10bfloat16_tEfNS_4arch4Sm80ELb0ELb0ELb1ELb0ELb0ELb0ELb0ELb0ELi2ELi4ELi4ELi4ELb0EEENS1_24CollectiveEpilogueBwdGQAISA_fSD_Li256ELb0ELb0EEENS1_19SingleTileSchedulerILb0ELb0ELb0ELi128EEEEEEEEEvNT_6ParamsE$_ZZN4cute12filter_tupleINS_5tupleIJNS_10UnderscoreES2_S2_iEEENS1_IJNS1_IJNS_1CILi1EEENS4_ILi0EEEEEENS4_ILi4096EEENS1_IJiiEEENS1_IJS6_NS4_ILi8192EEEEEEEEEZNS_5sliceIS3_SC_EEDaRKT_RKT0_EUlRKT_RKT0_E_EEDaSG_SJ_OT1_ENKUlDpSM_E_clIJNS1_IJS7_EEENS1_IJS8_EEENS1_IJS9_EEENS1_IJEEEEEEDaST_) ;  /* 0xffff84f000007944 */ /* 0x006fea0003c3ffff */
[----:B-----5:R-:W-:Y:S02]  /*12380*/  MOV R8, R3 ;  /* 0x0000000300087202 */ /* 0x020fe40000000f00 */
[----:B------:R-:W-:Y:S02]  /*12390*/  MOV R4, 0x123b0 ;  /* 0x000123b000047802 */ /* 0x000fe40000000f00 */
[----:B-1----:R-:W-:Y:S05]  /*123a0*/  CALL.REL.NOINC `($_ZN7cutlass13device_kernelIN5flash19enable_sm80_to_sm89INS1_16FlashAttnBwdSm80INS1_25CollectiveMainloopBwdSm80ILi2ELi2EN4cute5tupleIJNS5_1CILi128EEES8_NS7_ILi64EEEEEENS_10bfloat16_tEfNS_4arch4Sm80ELb0ELb0ELb1ELb0ELb0ELb0ELb0ELb0ELi2ELi4ELi4ELi4ELb0EEENS1_24CollectiveEpilogueBwdGQAISA_fSD_Li256ELb0ELb0EEENS1_19SingleTileSchedulerILb0ELb0ELb0ELi128EEEEEEEEEvNT_6ParamsE$_ZN4cute5tupleIJNS0_IJNS0_IJNS_1CILi8EEENS1_ILi1EEEEEENS1_ILi2EEENS0_IJS5_S5_EEEEEENS0_IJNS0_IJS3_NS1_ILi0EEEEEENS1_ILi4096EEENS0_IJiiEEEEEEEEC2ERKS7_RKSC_) ;  /* 0xffff794000007944 */ /* 0x002fea0003c3ffff */
[----:B-1----:R1:W5:Y:S01]  /*123b0*/  LDL.64 R2, [R1+0x758] ;  /* 0x0007580001027983 */ /* 0x0023620000100a00 */
[----:B------:R-:W-:Y:S02]  /*123c0*/  SHF.L.U32 R4, R7, 0xd, RZ ;  /* 0x0000000d07047819 */ /* 0x000fe400000006ff */
[----:B------:R-:W-:-:S03]  /*123d0*/  MOV R6, 0x12400 ;  /* 0x0001240000067802 */ /* 0x000fc60000000f00 */
[----:B------:R1:W-:Y:S04]  /*123e0*/  STL [R1+0x770], R4 ;  /* 0x0007700401007387 */ /* 0x0003e80000100800 */
[----:B-1---5:R-:W-:Y:S05]  /*123f0*/  CALL.REL.NOINC `($_ZN7cutlass13device_kernelIN5flash19enable_sm80_to_sm89INS1_16FlashAttnBwdSm80INS1_25CollectiveMainloopBwdSm80ILi2ELi2EN4cute5tupleIJNS5_1CILi128EEES8_NS7_ILi64EEEEEENS_10bfloat16_tEfNS_4arch4Sm80ELb0ELb0ELb1ELb0ELb0ELb0ELb0ELb0ELi2ELi4ELi4ELi4ELb0EEENS1_24CollectiveEpilogueBwdGQAISA_fSD_Li256ELb0ELb0EEENS1_19SingleTileSchedulerILb0ELb0ELb0ELi128EEEEEEEEEvNT_6ParamsE$_ZN4cute3eso3ESOILb0ELb0EJNS_6LayoutINS_5tupleIJNS3_IJNS_1CILi8EEENS4_ILi1EEEEEENS4_ILi2EEENS3_IJS8_S8_EEEEEENS3_IJNS3_IJS6_NS4_ILi0EEEEEENS4_ILi4096EEENS3_IJiiEEEEEEEEiEEC2ERKSG_RKi) ;  /* 0xffff37a000007944 */ /* 0x022fea0003c3ffff */
[----:B------:R-:W-:Y:S01]  /*12400*/  ULDC.64 UR4, c[0x0][0x118] ;  /* 0x0000460000047ab9 */ /* 0x000fe20000000a00 */
[----:B-1----:R-:W2:Y:S04]  /*12410*/  LDL R2, [R1+0x760] ;  /* 0x0007600001027983 */ /* 0x002ea80000100800 */
[----:B------:R-:W2:Y:S04]  /*12420*/  LD.E.64 R10, [R10.64+0x8] ;  /* 0x000008040a0a7980 */ /* 0x000ea8000c101b00 */
[----:B------:R1:W5:Y:S01]  /*12430*/  LDL.64 R4, [R1+0x758] ;  /* 0x0007580001047983 */ /* 0x0003620000100a00 */
[----:B------:R-:W-:-:S02]  /*12440*/  MOV R9, R25 ;  /* 0x0000001900097202 */ /* 0x000fc40000000f00 */
[----:B------:R-:W-:Y:S01]  /*12450*/  MOV R8, 0x12480 ;  /* 0x0001248000087802 */ /* 0x000fe20000000f00 */
[----:B--2---:R-:W-:-:S04]  /*12460*/  IMAD.WIDE R2, R2, 0x2, R10 ;  /* 0x0000000202027825 */ /* 0x004fc800078e020a */
[----:B-1---5:R-:W-:Y:S05]  /*12470*/  CALL.REL.NOINC `($_ZN7cutlass13device_kernelIN5flash19enable_sm80_to_sm89INS1_16FlashAttnBwdSm80INS1_25CollectiveMainloopBwdSm80ILi2ELi2EN4cute5tupleIJNS5_1CILi128EEES8_NS7_ILi64EEEEEENS_10bfloat16_tEfNS_4arch4Sm80ELb0ELb0ELb1ELb0ELb0ELb0ELb0ELb0ELi2ELi4ELi4ELi4ELb0EEENS1_24CollectiveEpilogueBwdGQAISA_fSD_Li256ELb0ELb0EEENS1_19SingleTileSchedulerILb0ELb0ELb0ELi128EEEEEEEEEvNT_6ParamsE$_ZN4cute8smem_ptrIPN7cutlass10bfloat16_tEECI1NS_12iter_adaptorIS3_S4_EEES3_) ;  /* 0xffff7f5000007944 */ /* 0x022fea0003c3ffff */
[----:B-1----:R-:W2:Y:S01]  /*12480*/  LDL.64 R2, [R1+0x758] ;  /* 0x0007580001027983 */ /* 0x002ea20000100a00 */
[----:B------:R-:W-:-:S03]  /*12490*/  MOV R6, 0x124c0 ;  /* 0x000124c000067802 */ /* 0x000fc60000000f00 */
[----:B--2---:R1:W-:Y:S04]  /*124a0*/  STL.64 [R1+0x770], R2 ;  /* 0x0007700201007387 */ /* 0x0043e80000100a00 */
[----:B-1----:R-:W-:Y:S05]  /*124b0*/  CALL.REL.NOINC `($_ZN7cutlass13device_kernelIN5flash19enable_sm80_to_sm89INS1_16FlashAttnBwdSm80INS1_25CollectiveMainloopBwdSm80ILi2ELi2EN4cute5tupleIJNS5_1CILi128EEES8_NS7_ILi64EEEEEENS_10bfloat16_tEfNS_4arch4Sm80ELb0ELb0ELb1ELb0ELb0ELb0ELb0ELb0ELi2ELi4ELi4ELi4ELb0EEENS1_24CollectiveEpilogueBwdGQAISA_fSD_Li256ELb0ELb0EEENS1_19SingleTileSchedulerILb0ELb0ELb0ELi128EEEEEEEEEvNT_6ParamsE$_ZN4cute3eso3ESOILb0ELb0EJNS_6LayoutINS_5tupleIJNS3_IJNS_1CILi8EEENS4_ILi1EEEEEENS4_ILi2EEENS3_IJS8_S8_EEEEEENS3_IJNS3_IJS6_NS4_ILi0EEEEEENS4_ILi4096EEENS3_IJiiEEEEEEEENS_10ViewEngineINS_8smem_ptrIPN7cutlass10bfloat16_tEEEEEEEC2ERKSG_RKSN_) ;  /* 0xffff367000007944 */ /* 0x002fea0003c3ffff */
[----:B------:R2:W5:Y:S04]  /*124c0*/  LDL.64 R56, [R1+0x760] ;  /* 0x0007600001387983 */ /* 0x0005680000100a00 */
[----:B------:R2:W5:Y:S04]  /*124d0*/  LDL.64 R54, [R26+0x30] ;  /* 0x000030001a367983 */ /* 0x0005680000100a00 */
[----:B------:R2:W5:Y:S01]  /*124e0*/  LDL.64 R46, [R1+0x758] ;  /* 0x00075800012e7983 */ /* 0x0005620000100a00 */
[----:B------:R-:W-:Y:S01]  /*124f0*/  IMAD.MOV.U32 R6, RZ, RZ, R14 ;  /* 0x000000ffff067224 */ /* 0x000fe200078e000e */
[----:B-1----:R-:W-:-:S02]  /*12500*/  MOV R3, R15 ;  /* 0x0000000f00037202 */ /* 0x002fc40000000f00 */
[----:B------:R-:W-:Y:S02]  /*12510*/  MOV R4, 0x12530 ;  /* 0x0001253000047802 */ /* 0x000fe40000000f00 */
[----:B--2--5:R-:W-:Y:S05]  /*12520*/  CALL.REL.NOINC `($_ZN7cutlass13device_kernelIN5flash19enable_sm80_to_sm89INS1_16FlashAttnBwdSm80INS1_25CollectiveMainloopBwdSm80ILi2ELi2EN4cute5tupleIJNS5_1CILi128EEES8_NS7_ILi64EEEEEENS_10bfloat16_tEfNS_4arch4Sm80ELb0ELb0ELb1ELb0ELb0ELb0ELb0ELb0ELi2ELi4ELi4ELi4ELb0EEENS1_24CollectiveEpilogueBwdGQAISA_fSD_Li256ELb0ELb0EEENS1_19SingleTileSchedulerILb0ELb0ELb0ELi128EEEEEEEEEvNT_6ParamsE$_ZN4cute3eso3ESOILb1ELb0EJNS_6LayoutINS_5tupleIJNS3_IJNS_1CILi8EEENS4_ILi1EEEEEENS4_ILi2EEENS4_ILi4EEEEEENS3_IJNS3_IJS6_NS4_ILi0EEEEEES5_NS4_ILi16EEEEEEEENS_10ViewEngineIPN7cutlass10bfloat16_tEEEEEC2ERKSF_RKSK_) ;  /* 0xffff713000007944 */ /* 0x024fea0003c3ffff */
[----:B------:R2:W5:Y:S01]  /*12530*/  LDL.64 R52, [R1+0x758] ;  /* 0x0007580001347983 */ /* 0x0005620000100a00 */
[----:B-1----:R-:W-:Y:S01]  /*12540*/  IMAD.MOV.U32 R6, RZ, RZ, R12 ;  /* 0x000000ffff067224 */ /* 0x002fe200078e000c */
[----:B------:R-:W-:Y:S02]  /*12550*/  MOV R3, R13 ;  /* 0x0000000d00037202 */ /* 0x000fe40000000f00 */
[----:B------:R-:W-:Y:S02]  /*12560*/  MOV R4, 0x12580 ;  /* 0x0001258000047802 */ /* 0x000fe40000000f00 */
[----:B--2--5:R-:W-:Y:S05]  /*12570*/  CALL.REL.NOINC `($_ZN7cutlass13device_kernelIN5flash19enable_sm80_to_sm89INS1_16FlashAttnBwdSm80INS1_25CollectiveMainloopBwdSm80ILi2ELi2EN4cute5tupleIJNS5_1CILi128EEES8_NS7_ILi64EEEEEENS_10bfloat16_tEfNS_4arch4Sm80ELb0ELb0ELb1ELb0ELb0ELb0ELb0ELb0ELi2ELi4ELi4ELi4ELb0EEENS1_24CollectiveEpilogueBwdGQAISA_fSD_Li256ELb0ELb0EEENS1_19SingleTileSchedulerILb0ELb0ELb0ELi128EEEEEEEEEvNT_6ParamsE$_ZN4cute3eso3ESOILb1ELb0EJNS_6LayoutINS_5tupleIJNS3_IJNS_1CILi8EEENS4_ILi1EEEEEENS4_ILi4EEES8_EEENS3_IJNS3_IJS6_NS4_ILi0EEEEEES5_NS4_ILi32EEEEEEEENS_10ViewEngineIPN7cutlass10bfloat16_tEEEEEC2ERKSE_RKSJ_) ;  /* 0xffff733000007944 */ /* 0x024fea0003c3ffff */
[----:B------:R2:W5:Y:S01]  /*12580*/  LDL.64 R50, [R1+0x758] ;  /* 0x0007580001327983 */ /* 0x0005620000100a00 */
[----:B------:R-:W-:Y:S01]  /*12590*/  IMAD.MOV.U32 R9, RZ, RZ, R25 ;  /* 0x000000ffff097224 */ /* 0x000fe200078e0019 */
[----:B-1----:R-:W-:Y:S01]  /*125a0*/  MOV R2, R56 ;  /* 0x0000003800027202 */ /* 0x002fe20000000f00 */
[----:B------:R-:W-:Y:S01]  /*125b0*/  IMAD.MOV.U32 R3, RZ, RZ, R57 ;  /* 0x000000ffff037224 */ /* 0x000fe200078e0039 */
[----:B------:R-:W-:Y:S02]  /*125c0*/  MOV R8, 0x125e0 ;  /* 0x000125e000087802 */ /* 0x000fe40000000f00 */
[----:B--2--5:R-:W-:Y:S05]  /*125d0*/  CALL.REL.NOINC `($_ZN7cutlass13device_kernelIN5flash19enable_sm80_to_sm89INS1_16FlashAttnBwdSm80INS1_25CollectiveMainloopBwdSm80ILi2ELi2EN4cute5tupleIJNS5_1CILi128EEES8_NS7_ILi64EEEEEENS_10bfloat16_tEfNS_4arch4Sm80ELb0ELb0ELb1ELb0ELb0ELb0ELb0ELb0ELi2ELi4ELi4ELi4ELb0EEENS1_24CollectiveEpilogueBwdGQAISA_fSD_Li256ELb0ELb0EEENS1_19SingleTileSchedulerILb0ELb0ELb0ELi128EEEEEEEEEvNT_6ParamsE$_ZN4cute8smem_ptrIPN7cutlass10bfloat16_tEECI1NS_12iter_adaptorIS3_S4_EEES3_) ;  /* 0xffff7df000007944 */ /* 0x024fea0003c3ffff */
[----:B-1----:R1:W5:Y:S01]  /*125e0*/  LDL.64 R2, [R1+0x758] ;  /* 0x0007580001027983 */ /* 0x0023620000100a00 */
[----:B------:R-:W-:Y:S02]  /*125f0*/  MOV R69, R25 ;  /* 0x0000001900457202 */ /* 0x000fe40000000f00 */
[----:B------:R-:W-:-:S02]  /*12600*/  MOV R6, 0x12620 ;  /* 0x0001262000067802 */ /* 0x000fc40000000f00 */
[----:B-1---5:R-:W-:Y:S05]  /*12610*/  CALL.REL.NOINC `($_ZN7cutlass13device_kernelIN5flash19enable_sm80_to_sm89INS1_16FlashAttnBwdSm80INS1_25CollectiveMainloopBwdSm80ILi2ELi2EN4cute5tupleIJNS5_1CILi128EEES8_NS7_ILi64EEEEEENS_10bfloat16_tEfNS_4arch4Sm80ELb0ELb0ELb1ELb0ELb0ELb0ELb0ELb0ELi2ELi4ELi4ELi4ELb0EEENS1_24CollectiveEpilogueBwdGQAISA_fSD_Li256ELb0ELb0EEENS1_19SingleTileSchedulerILb0ELb0ELb0ELi128EEEEEEEEEvNT_6ParamsE$_ZN4cute3eso3ESOILb1ELb0EJNS_6LayoutINS_5tupleIJNS3_IJNS_1CILi8EEENS4_ILi1EEEEEENS4_ILi2EEEEEENS3_IJNS3_IJS6_NS4_ILi0EEEEEENS4_ILi4096EEEEEEEENS_10ViewEngineINS_8smem_ptrIPN7cutlass10bfloat16_tEEEEEEEC2ERKSE_RKSL_) ;  /* 0xffff6dd000007944 */ /* 0x022fea0003c3ffff */
[----:B-1----:R1:W5:Y:S01]  /*12620*/  LDL.64 R4, [R1+0x758] ;  /* 0x0007580001047983 */ /* 0x0023620000100a00 */
[----:B------:R-:W-:Y:S01]  /*12630*/  IMAD.MOV.U32 R69, RZ, RZ, R25 ;  /* 0x000000ffff457224 */ /* 0x000fe200078e0019 */
[----:B------:R-:W-:Y:S01]  /*12640*/  MOV R2, R52 ;  /* 0x0000003400027202 */ /* 0x000fe20000000f00 */
[----:B------:R-:W-:Y:S01]  /*12650*/  IMAD.MOV.U32 R7, RZ, RZ, R53 ;  /* 0x000000ffff077224 */ /* 0x000fe200078e0035 */
[----:B------:R-:W-:-:S02]  /*12660*/  MOV R6, 0x12680 ;  /* 0x0001268000067802 */ /* 0x000fc40000000f00 */
[----:B-1---5:R-:W-:Y:S05]  /*12670*/  CALL.REL.NOINC `($_ZN7cutlass13device_kernelIN5flash19enable_sm80_to_sm89INS1_16FlashAttnBwdSm80INS1_25CollectiveMainloopBwdSm80ILi2ELi2EN4cute5tupleIJNS5_1CILi128EEES8_NS7_ILi64EEEEEENS_10bfloat16_tEfNS_4arch4Sm80ELb0ELb0ELb1ELb0ELb0ELb0ELb0ELb0ELi2ELi4ELi4ELi4ELb0EEENS1_24CollectiveEpilogueBwdGQAISA_fSD_Li256ELb0ELb0EEENS1_19SingleTileSchedulerILb0ELb0ELb0ELi128EEEEEEEEEvNT_6ParamsE$_ZN4cute3eso3ESOILb1ELb0EJNS_6LayoutINS_5tupleIJNS3_IJNS_1CILi8EEENS4_ILi1EEEEEENS4_ILi2EEEEEENS3_IJNS3_IJS6_NS4_ILi0EEEEEES5_EEEEENS_10ViewEngineIPN7cutlass10bfloat16_tEEEEEC2ERKSD_RKSI_) ;  /* 0xffff6f0000007944 */ /* 0x022fea0003c3ffff */
[----:B-1----:R1:W5:Y:S01]  /*12680*/  LDL.64 R2, [R1+0x758] ;  /* 0x0007580001027983 */ /* 0x0023620000100a00 */
[----:B------:R-:W-:Y:S01]  /*12690*/  IMAD.MOV.U32 R7, RZ, RZ, R5 ;  /* 0x000000ffff077224 */ /* 0x000fe200078e0005 */
[----:B------:R-:W-:-:S02]  /*126a0*/  MOV R69, R25 ;  /* 0x0000001900457202 */ /* 0x000fc40000000f00 */
[----:B------:R-:W-:Y:S02]  /*126b0*/  MOV R6, 0x126d0 ;  /* 0x000126d000067802 */ /* 0x000fe40000000f00 */
[----:B-1---5:R-:W-:Y:S05]  /*126c0*/  CALL.REL.NOINC `($_ZN7cutlass13device_kernelIN5flash19enable_sm80_to_sm89INS1_16FlashAttnBwdSm80INS1_25CollectiveMainloopBwdSm80ILi2ELi2EN4cute5tupleIJNS5_1CILi128EEES8_NS7_ILi64EEEEEENS_10bfloat16_tEfNS_4arch4Sm80ELb0ELb0ELb1ELb0ELb0ELb0ELb0ELb0ELi2ELi4ELi4ELi4ELb0EEENS1_24CollectiveEpilogueBwdGQAISA_fSD_Li256ELb0ELb0EEENS1_19SingleTileSchedulerILb0ELb0ELb0ELi128EEEEEEEEEvNT_6ParamsE$_ZN4cute3eso3ESOILb1ELb0EJNS_6LayoutINS_5tupleIJNS3_IJNS_1CILi8EEENS4_ILi1EEEEEENS3_IJNS4_ILi2EEEEEEEEENS3_IJNS3_IJS6_NS4_ILi0EEEEEENS3_IJNS4_ILi4096EEEEEEEEEEENS_10ViewEngineINS_8smem_ptrIPN7cutlass10bfloat16_tEEEEEEEC2ERKSG_RKSN_) ;  /* 0xffff6af000007944 */ /* 0x022fea0003c3ffff */
[----:B-1----:R1:W5:Y:S01]  /*126d0*/  LDL.64 R4, [R1+0x758] ;  /* 0x0007580001047983 */ /* 0x0023620000100a00 */
[----:B------:R-:W-:Y:S01]  /*126e0*/  IMAD.MOV.U32 R7, RZ, RZ, R3 ;  /* 0x000000ffff077224 */ /* 0x000fe200078e0003 */
[----:B------:R-:W-:Y:S02]  /*126f0*/  MOV R69, R25 ;  /* 0x0000001900457202 */ /* 0x000fe40000000f00 */
[----:B------:R-:W-:Y:S02]  /*12700*/  MOV R6, 0x12720 ;  /* 0x0001272000067802 */ /* 0x000fe40000000f00 */
[----:B-1---5:R-:W-:Y:S05]  /*12710*/  CALL.REL.NOINC `($_ZN7cutlass13device_kernelIN5flash19enable_sm80_to_sm89INS1_16FlashAttnBwdSm80INS1_25CollectiveMainloopBwdSm80ILi2ELi2EN4cute5tupleIJNS5_1CILi128EEES8_NS7_ILi64EEEEEENS_10bfloat16_tEfNS_4arch4Sm80ELb0ELb0ELb1ELb0ELb0ELb0ELb0ELb0ELi2ELi4ELi4ELi4ELb0EEENS1_24CollectiveEpilogueBwdGQAISA_fSD_Li256ELb0ELb0EEENS1_19SingleTileSchedulerILb0ELb0ELb0ELi128EEEEEEEEEvNT_6ParamsE$_ZN4cute3eso3ESOILb1ELb0EJNS_6LayoutINS_5tupleIJNS3_IJNS_1CILi8EEENS4_ILi1EEEEEENS3_IJNS4_ILi2EEEEEEEEENS3_IJNS3_IJS6_NS4_ILi0EEEEEENS3_IJS5_EEEEEEEENS_10ViewEngineIPN7cutlass10bfloat16_tEEEEEC2ERKSF_RKSK_) ;  /* 0xffff6bb000007944 */ /* 0x022fea0003c3ffff */
[----:B-1----:R1:W5:Y:S01]  /*12720*/  LDL.64 R2, [R1+0x758] ;  /* 0x0007580001027983 */ /* 0x0023620000100a00 */
[----:B------:R-:W-:Y:S02]  /*12730*/  MOV R69, R25 ;  /* 0x0000001900457202 */ /* 0x000fe40000000f00 */
[----:B------:R-:W-:Y:S02]  /*12740*/  MOV R8, 0x12760 ;  /* 0x0001276000087802 */ /* 0x000fe40000000f00 */
[----:B-1---5:R-:W-:Y:S05]  /*12750*/  CALL.REL.NOINC `($_ZN7cutlass13device_kernelIN5flash19enable_sm80_to_sm89INS1_16FlashAttnBwdSm80INS1_25CollectiveMainloopBwdSm80ILi2ELi2EN4cute5tupleIJNS5_1CILi128EEES8_NS7_ILi64EEEEEENS_10bfloat16_tEfNS_4arch4Sm80ELb0ELb0ELb1ELb0ELb0ELb0ELb0ELb0ELi2ELi4ELi4ELi4ELb0EEENS1_24CollectiveEpilogueBwdGQAISA_fSD_Li256ELb0ELb0EEENS1_19SingleTileSchedulerILb0ELb0ELb0ELi128EEEEEEEEEvNT_6ParamsE$_ZN4cute3eso3ESOILb1ELb0EJNS_6LayoutINS_5tupleIJNS3_IJNS3_IJNS_1CILi8EEENS4_ILi1EEEEEES6_EEENS3_IJNS3_IJS6_S6_EEENS4_ILi2EEEEEEEEENS3_IJNS3_IJNS3_IJS6_NS4_ILi0EEEEEESD_EEENS3_IJNS3_IJSD_SD_EEES5_EEEEEEEENS_10ViewEngineIPN7cutlass10bfloat16_tEEEEEC2ERKSJ_RKSO_) ;  /* 0xffff5d4000007944 */ /* 0x022fea0003c3ffff */
[----:B-1----:R1:W5:Y:S01]  /*12760*/  LDL.64 R2, [R1+0x758] ;  /* 0x0007580001027983 */ /* 0x0023620000100a00 */
[----:B------:R-:W-:Y:S01]  /*12770*/  IMAD.MOV.U32 R7, RZ, RZ, R5 ;  /* 0x000000ffff077224 */ /* 0x000fe200078e0005 */
[----:B------:R-:W-:Y:S02]  /*12780*/  MOV R69, R25 ;  /* 0x0000001900457202 */ /* 0x000fe40000000f00 */
[----:B------:R-:W-:-:S02]  /*12790*/  MOV R6, 0x127b0 ;  /* 0x000127b000067802 */ /* 0x000fc40000000f00 */
[----:B-1---5:R-:W-:Y:S05]  /*127a0*/  CALL.REL.NOINC `($_ZN7cutlass13device_kernelIN5flash19enable_sm80_to_sm89INS1_16FlashAttnBwdSm80INS1_25CollectiveMainloopBwdSm80ILi2ELi2EN4cute5tupleIJNS5_1CILi128EEES8_NS7_ILi64EEEEEENS_10bfloat16_tEfNS_4arch4Sm80ELb0ELb0ELb1ELb0ELb0ELb0ELb0ELb0ELi2ELi4ELi4ELi4ELb0EEENS1_24CollectiveEpilogueBwdGQAISA_fSD_Li256ELb0ELb0EEENS1_19SingleTileSchedulerILb0ELb0ELb0ELi128EEEEEEEEEvNT_6ParamsE$_ZN4cute3eso3ESOILb1ELb0EJNS_6LayoutINS_5tupleIJNS3_IJNS3_IJNS_1CILi8EEENS4_ILi1EEEEEES6_EEENS3_IJNS3_IJS6_S6_EEENS4_ILi2EEEEEEEEENS3_IJNS3_IJNS3_IJS6_NS4_ILi0EEEEEESD_EEENS3_IJNS3_IJSD_SD_EEENS4_ILi4096EEEEEEEEEEENS_10ViewEngineINS_8smem_ptrIPN7cutlass10bfloat16_tEEEEEEEC2ERKSK_RKSR_) ;  /* 0xffff5bf000007944 */ /* 0x022fea0003c3ffff */
[----:B-1----:R1:W5:Y:S01]  /*127b0*/  LDL.64 R4, [R1+0x758] ;  /* 0x0007580001047983 */ /* 0x0023620000100a00 */
[----:B------:R-:W-:Y:S01]  /*127c0*/  IMAD.MOV.U32 R7, RZ, RZ, R3 ;  /* 0x000000ffff077224 */ /* 0x000fe200078e0003 */
[----:B------:R-:W-:-:S02]  /*127d0*/  MOV R69, R25 ;  /* 0x0000001900457202 */ /* 0x000fc40000000f00 */
[----:B------:R-:W-:Y:S02]  /*127e0*/  MOV R6, 0x12800 ;  /* 0x0001280000067802 */ /* 0x000fe40000000f00 */
[----:B-1---5:R-:W-:Y:S05]  /*127f0*/  CALL.REL.NOINC `($_ZN7cutlass13device_kernelIN5flash19enable_sm80_to_sm89INS1_16FlashAttnBwdSm80INS1_25CollectiveMainloopBwdSm80ILi2ELi2EN4cute5tupleIJNS5_1CILi128EEES8_NS7_ILi64EEEEEENS_10bfloat16_tEfNS_4arch4Sm80ELb0ELb0ELb1ELb0ELb0ELb0ELb0ELb0ELi2ELi4ELi4ELi4ELb0EEENS1_24CollectiveEpilogueBwdGQAISA_fSD_Li256ELb0ELb0EEENS1_19SingleTileSchedulerILb0ELb0ELb0ELi128EEEEEEEEEvNT_6ParamsE$_ZN4cute3eso3ESOILb1ELb0EJNS_6LayoutINS_5tupleIJNS3_IJNS_1CILi8EEENS4_ILi1EEEEEENS4_ILi2EEEEEENS3_IJNS3_IJS6_NS4_ILi0EEEEEES5_EEEEENS_10ViewEngineIPN7cutlass10bfloat16_tEEEEEC2ERKSD_RKSI_) ;  /* 0xffff6d8000007944 */ /* 0x022fea0003c3ffff */
        /* <DEDUP_REMOVED lines=8> */
[----:B------:R-:W-:Y:S02]  /*12880*/  MOV R6, 0x128a0 ;  /* 0x000128a000067802 */ /* 0x000fe40000000f00 */
[----:B-1---5:R-:W-:Y:S05]  /*12890*/  CALL.REL.NOINC `($_ZN7cutlass13device_kernelIN5flash19enable_sm80_to_sm89INS1_16FlashAttnBwdSm80INS1_25CollectiveMainloopBwdSm80ILi2ELi2EN4cute5tupleIJNS5_1CILi128EEES8_NS7_ILi64EEEEEENS_10bfloat16_tEfNS_4arch4Sm80ELb0ELb0ELb1ELb0ELb0ELb0ELb0ELb0ELi2ELi4ELi4ELi4ELb0EEENS1_24CollectiveEpilogueBwdGQAISA_fSD_Li256ELb0ELb0EEENS1_19SingleTileSchedulerILb0ELb0ELb0ELi128EEEEEEEEEvNT_6ParamsE$_ZN4cute3eso3ESOILb1ELb0EJNS_6LayoutINS_5tupleIJNS3_IJNS_1CILi8EEENS4_ILi1EEEEEENS4_ILi2EEEEEENS3_IJNS3_IJS6_NS4_ILi0EEEEEENS4_ILi4096EEEEEEEENS_10ViewEngineINS_8smem_ptrIPN7cutlass10bfloat16_tEEEEEEEC2ERKSE_RKSL_) ;  /* 0xffff6b5000007944 */ /* 0x022fea0003c3ffff */
[----:B------:R2:W5:Y:S01]  /*128a0*/  LDL.64 R60, [R1+0x758] ;  /* 0x00075800013c7983 */ /* 0x0005620000100a00 */
[----:B-1----:R-:W-:Y:S01]  /*128b0*/  IMAD.MOV.U32 R2, RZ, RZ, R25 ;  /* 0x000000ffff027224 */ /* 0x002fe200078e0019 */
[----:B------:R-:W-:Y:S02]  /*128c0*/  MOV R3, RZ ;  /* 0x000000ff00037202 */ /* 0x000fe40000000f00 */
[----:B------:R-:W-:-:S02]  /*128d0*/  MOV R10, 0x128f0 ;  /* 0x000128f0000a7802 */ /* 0x000fc40000000f00 */
[----:B--2--5:R-:W-:Y:S05]  /*128e0*/  CALL.REL.NOINC `($_ZN7cutlass13device_kernelIN5flash19enable_sm80_to_sm89INS1_16FlashAttnBwdSm80INS1_25CollectiveMainloopBwdSm80ILi2ELi2EN4cute5tupleIJNS5_1CILi128EEES8_NS7_ILi64EEEEEENS_10bfloat16_tEfNS_4arch4Sm80ELb0ELb0ELb1ELb0ELb0ELb0ELb0ELb0ELi2ELi4ELi4ELi4ELb0EEENS1_24CollectiveEpilogueBwdGQAISA_fSD_Li256ELb0ELb0EEENS1_19SingleTileSchedulerILb0ELb0ELb0ELi128EEEEEEEEEvNT_6ParamsE$_ZN4cute3eso3ESOILb1ELb0EJNS_10UnderscoreEiEEC2ERKS2_RKi) ;  /* 0xffff404000007944 */ /* 0x024fea0003c3ffff */
[----:B-1----:R-:W2:Y:S01]  /*128f0*/  LDL R3, [R1+0x758] ;  /* 0x0007580001037983 */ /* 0x002ea20000100800 */
[----:B------:R-:W-:Y:S01]  /*12900*/  IMAD.MOV.U32 R2, RZ, RZ, R25 ;  /* 0x000000ffff027224 */ /* 0x000fe200078e0019 */
[----:B------:R-:W-:-:S02]  /*12910*/  MOV R6, 0x12940 ;  /* 0x0001294000067802 */ /* 0x000fc40000000f00 */
[----:B--2---:R-:W-:Y:S02]  /*12920*/  SHF.L.U32 R3, R3, 0xc, RZ ;  /* 0x0000000c03037819 */ /* 0x004fe400000006ff */
[----:B------:R-:W-:Y:S05]  /*12930*/  CALL.REL.NOINC `($_ZN7cutlass13device_kernelIN5flash19enable_sm80_to_sm89INS1_16FlashAttnBwdSm80INS1_25CollectiveMainloopBwdSm80ILi2ELi2EN4cute5tupleIJNS5_1CILi128EEES8_NS7_ILi64EEEEEENS_10bfloat16_tEfNS_4arch4Sm80ELb0ELb0ELb1ELb0ELb0ELb0ELb0ELb0ELi2ELi4ELi4ELi4ELb0EEENS1_24CollectiveEpilogueBwdGQAISA_fSD_Li256ELb0ELb0EEENS1_19SingleTileSchedulerILb0ELb0ELb0ELi128EEEEEEEEEvNT_6ParamsE$_ZN4cute3eso3ESOILb1ELb0EJNS_6LayoutINS_5tupleIJNS3_IJNS_1CILi8EEENS4_ILi1EEEEEEEEENS3_IJNS3_IJS6_NS4_ILi0EEEEEEEEEEEiEEC2ERKSC_RKi) ;  /* 0xffff67d000007944 */ /* 0x000fea0003c3ffff */
[----:B-1----:R-:W2:Y:S01]  /*12940*/  LDL R3, [R1+0x758] ;  /* 0x0007580001037983 */ /* 0x002ea20000100800 */
[----:B------:R-:W-:Y:S02]  /*12950*/  MOV R9, R25 ;  /* 0x0000001900097202 */ /* 0x000fe40000000f00 */
[----:B------:R-:W-:Y:S01]  /*12960*/  MOV R8, 0x12990 ;  /* 0x0001299000087802 */ /* 0x000fe20000000f00 */
[----:B--2---:R-:W-:-:S04]  /*12970*/  IMAD.WIDE R2, R3, 0x2, R60 ;  /* 0x0000000203027825 */ /* 0x004fc800078e023c */
[----:B------:R-:W-:Y:S05]  /*12980*/  CALL.REL.NOINC `($_ZN7cutlass13device_kernelIN5flash19enable_sm80_to_sm89INS1_16FlashAttnBwdSm80INS1_25CollectiveMainloopBwdSm80ILi2ELi2EN4cute5tupleIJNS5_1CILi128EEES8_NS7_ILi64EEEEEENS_10bfloat16_tEfNS_4arch4Sm80ELb0ELb0ELb1ELb0ELb0ELb0ELb0ELb0ELi2ELi4ELi4ELi4ELb0EEENS1_24CollectiveEpilogueBwdGQAISA_fSD_Li256ELb0ELb0EEENS1_19SingleTileSchedulerILb0ELb0ELb0ELi128EEEEEEEEEvNT_6ParamsE$_ZN4cute8smem_ptrIPN7cutlass10bfloat16_tEECI1NS_12iter_adaptorIS3_S4_EEES3_) ;  /* 0xffff7a4000007944 */ /* 0x000fea0003c3ffff */
[----:B-1----:R1:W5:Y:S01]  /*12990*/  LDL.64 R2, [R1+0x758] ;  /* 0x0007580001027983 */ /* 0x0023620000100a00 */
[----:B------:R-:W-:Y:S02]  /*129a0*/  MOV R6, R25 ;  /* 0x0000001900067202 */ /* 0x000fe40000000f00 */
[----:B------:R-:W-:Y:S02]  /*129b0*/  MOV R8, 0x129d0 ;  /* 0x000129d000087802 */ /* 0x000fe40000000f00 */
[----:B-1---5:R-:W-:Y:S05]  /*129c0*/  CALL.REL.NOINC `($_ZN7cutlass13device_kernelIN5flash19enable_sm80_to_sm89INS1_16FlashAttnBwdSm80INS1_25CollectiveMainloopBwdSm80ILi2ELi2EN4cute5tupleIJNS5_1CILi128EEES8_NS7_ILi64EEEEEENS_10bfloat16_tEfNS_4arch4Sm80ELb0ELb0ELb1ELb0ELb0ELb0ELb0ELb0ELi2ELi4ELi4ELi4ELb0EEENS1_24CollectiveEpilogueBwdGQAISA_fSD_Li256ELb0ELb0EEENS1_19SingleTileSchedulerILb0ELb0ELb0ELi128EEEEEEEEEvNT_6ParamsE$_ZN4cute3eso3ESOILb1ELb0EJNS_6LayoutINS_5tupleIJNS3_IJNS_1CILi8EEENS4_ILi1EEEEEEEEENS3_IJNS3_IJS6_NS4_ILi0EEEEEEEEEEENS_10ViewEngineINS_8smem_ptrIPN7cutlass10bfloat16_tEEEEEEEC2ERKSC_RKSJ_) ;  /* 0xffff66b000007944 */ /* 0x022fea0003c3ffff */
        /* <DEDUP_REMOVED lines=13> */
[----:B--2---:R-:W-:-:S05]  /*12aa0*/  IMAD.WIDE R2, R3, 0x2, R16 ;  /* 0x0000000203027825 */ /* 0x004fca00078e0210 */
[----:B------:R-:W-:Y:S02]  /*12ab0*/  MOV R6, R2 ;  /* 0x0000000200067202 */ /* 0x000fe40000000f00 */
[----:B------:R-:W-:Y:S05]  /*12ac0*/  CALL.REL.NOINC `($_ZN7cutlass13device_kernelIN5flash19enable_sm80_to_sm89INS1_16FlashAttnBwdSm80INS1_25CollectiveMainloopBwdSm80ILi2ELi2EN4cute5tupleIJNS5_1CILi128EEES8_NS7_ILi64EEEEEENS_10bfloat16_tEfNS_4arch4Sm80ELb0ELb0ELb1ELb0ELb0ELb0ELb0ELb0ELi2ELi4ELi4ELi4ELb0EEENS1_24CollectiveEpilogueBwdGQAISA_fSD_Li256ELb0ELb0EEENS1_19SingleTileSchedulerILb0ELb0ELb0ELi128EEEEEEEEEvNT_6ParamsE$_ZN4cute3eso3ESOILb1ELb0EJNS_6LayoutINS_5tupleIJNS3_IJNS_1CILi8EEENS4_ILi1EEEEEEEEENS3_IJNS3_IJS6_NS4_ILi0EEEEEEEEEEENS_10ViewEngineIPN7cutlass10bfloat16_tEEEEEC2ERKSC_RKSH_) ;  /* 0xffff65f000007944 */ /* 0x000fea0003c3ffff */
[----:B------:R2:W5:Y:S01]  /*12ad0*/  LDL.64 R4, [R1+0x758] ;  /* 0x0007580001047983 */ /* 0x0005620000100a00 */
[----:B-1----:R-:W-:Y:S01]  /*12ae0*/  IMAD.MOV.U32 R2, RZ, RZ, R8 ;  /* 0x000000ffff027224 */ /* 0x002fe200078e0008 */
[----:B------:R-:W-:Y:S01]  /*12af0*/  MOV R3, R9 ;  /* 0x0000000900037202 */ /* 0x000fe20000000f00 */
[----:B------:R-:W-:Y:S01]  /*12b00*/  IMAD.MOV.U32 R9, RZ, RZ, R25 ;  /* 0x000000ffff097224 */ /* 0x000fe200078e0019 */
[----:B------:R-:W-:Y:S02]  /*12b10*/  MOV R8, 0x12b30 ;  /* 0x00012b3000087802 */ /* 0x000fe40000000f00 */
[----:B--2--5:R-:W-:Y:S05]  /*12b20*/  CALL.REL.NOINC `($_ZN7cutlass13device_kernelIN5flash19enable_sm80_to_sm89INS1_16FlashAttnBwdSm80INS1_25CollectiveMainloopBwdSm80ILi2ELi2EN4cute5tupleIJNS5_1CILi128EEES8_NS7_ILi64EEEEEENS_10bfloat16_tEfNS_4arch4Sm80ELb0ELb0ELb1ELb0ELb0ELb0ELb0ELb0ELi2ELi4ELi4ELi4ELb0EEENS1_24CollectiveEpilogueBwdGQAISA_fSD_Li256ELb0ELb0EEENS1_19SingleTileSchedulerILb0ELb0ELb0ELi128EEEEEEEEEvNT_6ParamsE$_ZN4cute8smem_ptrIPN7cutlass10bfloat16_tEECI1NS_12iter_adaptorIS3_S4_EEES3_) ;  /* 0xffff78a000007944 */ /* 0x024fea0003c3ffff */
[----:B-1----:R1:W5:Y:S01]  /*12b30*/  LDL.64 R2, [R1+0x758] ;  /* 0x0007580001027983 */ /* 0x0023620000100a00 */
[----:B------:R-:W-:Y:S02]  /*12b40*/  MOV R6, R25 ;  /* 0x0000001900067202 */ /* 0x000fe40000000f00 */
[----:B------:R-:W-:Y:S02]  /*12b50*/  MOV R8, 0x12b70 ;  /* 0x00012b7000087802 */ /* 0x000fe40000000f00 */
[----:B-1---5:R-:W-:Y:S05]  /*12b60*/  CALL.REL.NOINC `($_ZN7cutlass13device_kernelIN5flash19enable_sm80_to_sm89INS1_16FlashAttnBwdSm80INS1_25CollectiveMainloopBwdSm80ILi2ELi2EN4cute5tupleIJNS5_1CILi128EEES8_NS7_ILi64EEEEEENS_10bfloat16_tEfNS_4arch4Sm80ELb0ELb0ELb1ELb0ELb0ELb0ELb0ELb0ELi2ELi4ELi4ELi4ELb0EEENS1_24CollectiveEpilogueBwdGQAISA_fSD_Li256ELb0ELb0EEENS1_19SingleTileSchedulerILb0ELb0ELb0ELi128EEEEEEEEEvNT_6ParamsE$_ZN4cute8smem_ptrIPN7cutlass9uint128_tEECI1NS_12iter_adaptorIS3_S4_EEES3_) ;  /* 0xffff78a000007944 */ /* 0x022fea0003c3ffff */
[----:B-1----:R1:W5:Y:S01]  /*12b70*/  LDL.64 R2, [R1+0x758] ;  /* 0x0007580001027983 */ /* 0x0023620000100a00 */
[----:B------:R-:W-:Y:S02]  /*12b80*/  MOV R6, R25 ;  /* 0x0000001900067202 */ /* 0x000fe40000000f00 */
[----:B------:R-:W-:-:S02]  /*12b90*/  MOV R8, 0x12bb0 ;  /* 0x00012bb000087802 */ /* 0x000fc40000000f00 */
[----:B-1---5:R-:W-:Y:S05]  /*12ba0*/  CALL.REL.NOINC `($_ZN7cutlass13device_kernelIN5flash19enable_sm80_to_sm89INS1_16FlashAttnBwdSm80INS1_25CollectiveMainloopBwdSm80ILi2ELi2EN4cute5tupleIJNS5_1CILi128EEES8_NS7_ILi64EEEEEENS_10bfloat16_tEfNS_4arch4Sm80ELb0ELb0ELb1ELb0ELb0ELb0ELb0ELb0ELi2ELi4ELi4ELi4ELb0EEENS1_24CollectiveEpilogueBwdGQAISA_fSD_Li256ELb0ELb0EEENS1_19SingleTileSchedulerILb0ELb0ELb0ELi128EEEEEEEEEvNT_6ParamsE$_ZN4cute3eso3ESOILb1ELb0EJNS_6LayoutINS_5tupleIJNS3_IJNS_1CILi1EEES5_EEEEEENS3_IJNS3_IJS5_NS4_ILi0EEEEEEEEEEENS_10ViewEngineINS_8smem_ptrIPN7cutlass9uint128_tEEEEEEEC2ERKSB_RKSI_) ;  /* 0xffff5bf000007944 */ /* 0x022fea0003c3ffff */
[----:B------:R2:W5:Y:S01]  /*12bb0*/  LDL R8, [R1+0x758] ;  /* 0x0007580001087983 */ /* 0x0005620000100800 */
[----:B------:R-:W-:-:S02]  /*12bc0*/  MOV R69, R25 ;  /* 0x0000001900457202 */ /* 0x000fc40000000f00 */
[----:B-1----:R-:W-:Y:S02]  /*12bd0*/  MOV R6, 0x12bf0 ;  /* 0x00012bf000067802 */ /* 0x002fe40000000f00 */
[----:B--2--5:R-:W-:Y:S05]  /*12be0*/  CALL.REL.NOINC `($_ZN7cutlass13device_kernelIN5flash19enable_sm80_to_sm89INS1_16FlashAttnBwdSm80INS1_25CollectiveMainloopBwdSm80ILi2ELi2EN4cute5tupleIJNS5_1CILi128EEES8_NS7_ILi64EEEEEENS_10bfloat16_tEfNS_4arch4Sm80ELb0ELb0ELb1ELb0ELb0ELb0ELb0ELb0ELi2ELi4ELi4ELi4ELb0EEENS1_24CollectiveEpilogueBwdGQAISA_fSD_Li256ELb0ELb0EEENS1_19SingleTileSchedulerILb0ELb0ELb0ELi128EEEEEEEEEvNT_6ParamsE$_ZN4cute3eso3ESOILb1ELb0EJNS_6LayoutINS_5tupleIJNS3_IJNS_1CILi4EEENS4_ILi1EEEEEEEEENS3_IJNS3_IJS6_NS4_ILi0EEEEEEEEEEENS_10ViewEngineIPjEEEEC2ERKSC_RKSF_) ;  /* 0xffff632000007944 */ /* 0x024fea0003c3ffff */
[----:B------:R2:W5:Y:S01]  /*12bf0*/  LDL.64 R62, [R1+0x758] ;  /* 0x00075800013e7983 */ /* 0x0005620000100a00 */
[----:B-1----:R-:W-:Y:S02]  /*12c00*/  MOV R4, R8 ;  /* 0x0000000800047202 */ /* 0x002fe40000000f00 */
[----:B------:R-:W-:Y:S02]  /*12c10*/  MOV R2, 0x12c30 ;  /* 0x00012c3000027802 */ /* 0x000fe40000000f00 */
[----:B--2--5:R-:W-:Y:S05]  /*12c20*/  CALL.REL.NOINC `($_ZN7cutlass13device_kernelIN5flash19enable_sm80_to_sm89INS1_16FlashAttnBwdSm80INS1_25CollectiveMainloopBwdSm80ILi2ELi2EN4cute5tupleIJNS5_1CILi128EEES8_NS7_ILi64EEEEEENS_10bfloat16_tEfNS_4arch4Sm80ELb0ELb0ELb1ELb0ELb0ELb0ELb0ELb0ELi2ELi4ELi4ELi4ELb0EEENS1_24CollectiveEpilogueBwdGQAISA_fSD_Li256ELb0ELb0EEENS1_19SingleTileSchedulerILb0ELb0ELb0ELi128EEEEEEEEEvNT_6ParamsE$_ZN73_INTERNAL_24fd9406_37_flash_bwd_hdim64_bf16_softcap_sm80_cu_3fbc093a_291824__cvta_generic_to_sharedEPKv) ;  /* 0xffff78a000007944 */ /* 0x024fea0003c3ffff */
        /* <DEDUP_REMOVED lines=9> */
[----:B-1----:R-:W-:Y:S05]  /*12cc0*/  CALL.REL.NOINC `($_ZN7cutlass13device_kernelIN5flash19enable_sm80_to_sm89INS1_16FlashAttnBwdSm80INS1_25CollectiveMainloopBwdSm80ILi2ELi2EN4cute5tupleIJNS5_1CILi128EEES8_NS7_ILi64EEEEEENS_10bfloat16_tEfNS_4arch4Sm80ELb0ELb0ELb1ELb0ELb0ELb0ELb0ELb0ELi2ELi4ELi4ELi4ELb0EEENS1_24CollectiveEpilogueBwdGQAISA_fSD_Li256ELb0ELb0EEENS1_19SingleTileSchedulerILb0ELb0ELb0ELi128EEEEEEEEEvNT_6ParamsE$_ZN4cute3eso3ESOILb1ELb0EJNS_10UnderscoreEiEEC2ERKS2_RKi) ;  /* 0xffff3c6000007944 */ /* 0x002fea0003c3ffff */
        /* <DEDUP_REMOVED lines=16> */
[----:B------:R-:W-:Y:S02]  /*12dd0*/  MOV R3, 0x1 ;  /* 0x0000000100037802 */ /* 0x000fe40000000f00 */
        /* <DEDUP_REMOVED lines=44> */
[----:B-1---5:R-:W-:Y:S05]  /*130a0*/  CALL.REL.NOINC `($_ZN7cutlass13device_kernelIN5flash19enable_sm80_to_sm89INS1_16FlashAttnBwdSm80INS1_25CollectiveMainloopBwdSm80ILi2ELi2EN4cute5tupleIJNS5_1CILi128EEES8_NS7_ILi64EEEEEENS_10bfloat16_tEfNS_4arch4Sm80ELb0ELb0ELb1ELb0ELb0ELb0ELb0ELb0ELi2ELi4ELi4ELi4ELb0EEENS1_24CollectiveEpilogueBwdGQAISA_fSD_Li256ELb0ELb0EEENS1_19SingleTileSchedulerILb0ELb0ELb0ELi128EEEEEEEEEvNT_6ParamsE$_ZN4cute8smem_ptrIPN7cutlass10bfloat16_tEECI1NS_12iter_adaptorIS3_S4_EEES3_) ;  /* 0xffff732000007944 */ /* 0x022fea0003c3ffff */
[----:B-1----:R1:W5:Y:S01]  /*130b0*/  LDL.64 R2, [R1+0x758] ;  /* 0x0007580001027983 */ /* 0x0023620000100a00 */
[----:B------:R-:W-:-:S03]  /*130c0*/  MOV R6, 0x130e0 ;  /* 0x000130e000067802 */ /* 0x000fc60000000f00 */
[----:B-1---5:R-:W-:Y:S05]  /*130d0*/  CALL.REL.NOINC `($_ZN7cutlass13device_kernelIN5flash19enable_sm80_to_sm89INS1_16FlashAttnBwdSm80INS1_25CollectiveMainloopBwdSm80ILi2ELi2EN4cute5tupleIJNS5_1CILi128EEES8_NS7_ILi64EEEEEENS_10bfloat16_tEfNS_4arch4Sm80ELb0ELb0ELb1ELb0ELb0ELb0ELb0ELb0ELi2ELi4ELi4ELi4ELb0EEENS1_24CollectiveEpilogueBwdGQAISA_fSD_Li256ELb0ELb0EEENS1_19SingleTileSchedulerILb0ELb0ELb0ELi128EEEEEEEEEvNT_6ParamsE$_ZN4cute3eso3ESOILb1ELb0EJNS_6LayoutINS_5tupleIJNS3_IJNS_1CILi8EEENS4_ILi1EEEEEENS4_ILi4EEEEEENS3_IJNS3_IJS6_NS4_ILi0EEEEEENS4_ILi2048EEEEEEEENS_10ViewEngineINS_8smem_ptrIPN7cutlass10bfloat16_tEEEEEEEC2ERKSE_RKSL_) ;  /* 0xffff662000007944 */ /* 0x022fea0003c3ffff */
[----:B-1----:R1:W5:Y:S01]  /*130e0*/  LDL.64 R4, [R1+0x758] ;  /* 0x0007580001047983 */ /* 0x0023620000100a00 */
[----:B------:R-:W-:Y:S01]  /*130f0*/  IMAD.MOV.U32 R6, RZ, RZ, R50 ;  /* 0x000000ffff067224 */ /* 0x000fe200078e0032 */
[----:B------:R-:W-:Y:S02]  /*13100*/  MOV R9, R51 ;  /* 0x0000003300097202 */ /* 0x000fe40000000f00 */
[----:B------:R-:W-:Y:S02]  /*13110*/  MOV R8, 0x13130 ;  /* 0x0001313000087802 */ /* 0x000fe40000000f00 */
[----:B-1---5:R-:W-:Y:S05]  /*13120*/  CALL.REL.NOINC `($_ZN7cutlass13device_kernelIN5flash19enable_sm80_to_sm89INS1_16FlashAttnBwdSm80INS1_25CollectiveMainloopBwdSm80ILi2ELi2EN4cute5tupleIJNS5_1CILi128EEES8_NS7_ILi64EEEEEENS_10bfloat16_tEfNS_4arch4Sm80ELb0ELb0ELb1ELb0ELb0ELb0ELb0ELb0ELi2ELi4ELi4ELi4ELb0EEENS1_24CollectiveEpilogueBwdGQAISA_fSD_Li256ELb0ELb0EEENS1_19SingleTileSchedulerILb0ELb0ELb0ELi128EEEEEEEEEvNT_6ParamsE$_ZN4cute3eso3ESOILb1ELb0EJNS_6LayoutINS_5tupleIJNS3_IJNS_1CILi8EEENS4_ILi1EEEEEENS4_ILi4EEEEEENS3_IJNS3_IJS6_NS4_ILi0EEEEEES5_EEEEENS_10ViewEngineIPN7cutlass10bfloat16_tEEEEEC2ERKSD_RKSI_) ;  /* 0xffff665000007944 */ /* 0x022fea0003c3ffff */
[----:B------:R2:W5:Y:S01]  /*13130*/  LDL.64 R2, [R1+0x758] ;  /* 0x0007580001027983 */ /* 0x0005620000100a00 */
[----:B-1----:R-:W-:Y:S02]  /*13140*/  MOV R7, R5 ;  /* 0x0000000500077202 */ /* 0x002fe40000000f00 */
[----:B------:R-:W-:Y:S02]  /*13150*/  MOV R6, 0x13170 ;  /* 0x0001317000067802 */ /* 0x000fe40000000f00 */
[----:B--2--5:R-:W-:Y:S05]  /*13160*/  CALL.REL.NOINC `($_ZN7cutlass13device_kernelIN5flash19enable_sm80_to_sm89INS1_16FlashAttnBwdSm80INS1_25CollectiveMainloopBwdSm80ILi2ELi2EN4cute5tupleIJNS5_1CILi128EEES8_NS7_ILi64EEEEEENS_10bfloat16_tEfNS_4arch4Sm80ELb0ELb0ELb1ELb0ELb0ELb0ELb0ELb0ELi2ELi4ELi4ELi4ELb0EEENS1_24CollectiveEpilogueBwdGQAISA_fSD_Li256ELb0ELb0EEENS1_19SingleTileSchedulerILb0ELb0ELb0ELi128EEEEEEEEEvNT_6ParamsE$_ZN4cute3eso3ESOILb1ELb0EJNS_6LayoutINS_5tupleIJNS3_IJNS_1CILi8EEENS4_ILi1EEEEEENS3_IJNS4_ILi4EEEEEEEEENS3_IJNS3_IJS6_NS4_ILi0EEEEEENS3_IJNS4_ILi2048EEEEEEEEEEENS_10ViewEngineINS_8smem_ptrIPN7cutlass10bfloat16_tEEEEEEEC2ERKSG_RKSN_) ;  /* 0xffff61c000007944 */ /* 0x024fea0003c3ffff */
[----:B------:R2:W5:Y:S01]  /*13170*/  LDL.64 R6, [R1+0x758] ;  /* 0x0007580001067983 */ /* 0x0005620000100a00 */
[----:B-1----:R-:W-:Y:S02]  /*13180*/  MOV R5, R3 ;  /* 0x0000000300057202 */ /* 0x002fe40000000f00 */
[----:B------:R-:W-:-:S02]  /*13190*/  MOV R4, 0x131b0 ;  /* 0x000131b000047802 */ /* 0x000fc40000000f00 */
[----:B--2--5:R-:W-:Y:S05]  /*131a0*/  CALL.REL.NOINC `($_ZN7cutlass13device_kernelIN5flash19enable_sm80_to_sm89INS1_16FlashAttnBwdSm80INS1_25CollectiveMainloopBwdSm80ILi2ELi2EN4cute5tupleIJNS5_1CILi128EEES8_NS7_ILi64EEEEEENS_10bfloat16_tEfNS_4arch4Sm80ELb0ELb0ELb1ELb0ELb0ELb0ELb0ELb0ELi2ELi4ELi4ELi4ELb0EEENS1_24CollectiveEpilogueBwdGQAISA_fSD_Li256ELb0ELb0EEENS1_19SingleTileSchedulerILb0ELb0ELb0ELi128EEEEEEEEEvNT_6ParamsE$_ZN4cute3eso3ESOILb1ELb0EJNS_6LayoutINS_5tupleIJNS3_IJNS_1CILi8EEENS4_ILi1EEEEEENS3_IJNS4_ILi4EEEEEEEEENS3_IJNS3_IJS6_NS4_ILi0EEEEEENS3_IJS5_EEEEEEEENS_10ViewEngineIPN7cutlass10bfloat16_tEEEEEC2ERKSF_RKSK_) ;  /* 0xffff61e000007944 */ /* 0x024fea0003c3ffff */
[----:B-1----:R1:W5:Y:S01]  /*131b0*/  LDL.64 R2, [R1+0x758] ;  /* 0x0007580001027983 */ /* 0x0023620000100a00 */
[----:B------:R-:W-:-:S03]  /*131c0*/  MOV R8, 0x131e0 ;  /* 0x000131e000087802 */ /* 0x000fc60000000f00 */
[----:B-1---5:R-:W-:Y:S05]  /*131d0*/  CALL.REL.NOINC `($_ZN7cutlass13device_kernelIN5flash19enable_sm80_to_sm89INS1_16FlashAttnBwdSm80INS1_25CollectiveMainloopBwdSm80ILi2ELi2EN4cute5tupleIJNS5_1CILi128EEES8_NS7_ILi64EEEEEENS_10bfloat16_tEfNS_4arch4Sm80ELb0ELb0ELb1ELb0ELb0ELb0ELb0ELb0ELi2ELi4ELi4ELi4ELb0EEENS1_24CollectiveEpilogueBwdGQAISA_fSD_Li256ELb0ELb0EEENS1_19SingleTileSchedulerILb0ELb0ELb0ELi128EEEEEEEEEvNT_6ParamsE$_ZN4cute3eso3ESOILb1ELb0EJNS_6LayoutINS_5tupleIJNS3_IJNS3_IJNS_1CILi8EEENS4_ILi1EEEEEES6_EEENS3_IJNS3_IJS6_S6_EEENS4_ILi4EEEEEEEEENS3_IJNS3_IJNS3_IJS6_NS4_ILi0EEEEEESD_EEENS3_IJNS3_IJSD_SD_EEES5_EEEEEEEENS_10ViewEngineIPN7cutlass10bfloat16_tEEEEEC2ERKSJ_RKSO_) ;  /* 0xffff534000007944 */ /* 0x022fea0003c3ffff */
[----:B-1----:R1:W5:Y:S01]  /*131e0*/  LDL.64 R4, [R1+0x758] ;  /* 0x0007580001047983 */ /* 0x0023620000100a00 */
[----:B------:R-:W-:-:S03]  /*131f0*/  MOV R8, 0x13210 ;  /* 0x0001321000087802 */ /* 0x000fc60000000f00 */
[----:B-1---5:R-:W-:Y:S05]  /*13200*/  CALL.REL.NOINC `($_ZN7cutlass13device_kernelIN5flash19enable_sm80_to_sm89INS1_16FlashAttnBwdSm80INS1_25CollectiveMainloopBwdSm80ILi2ELi2EN4cute5tupleIJNS5_1CILi128EEES8_NS7_ILi64EEEEEENS_10bfloat16_tEfNS_4arch4Sm80ELb0ELb0ELb1ELb0ELb0ELb0ELb0ELb0ELi2ELi4ELi4ELi4ELb0EEENS1_24CollectiveEpilogueBwdGQAISA_fSD_Li256ELb0ELb0EEENS1_19SingleTileSchedulerILb0ELb0ELb0ELi128EEEEEEEEEvNT_6ParamsE$_ZN4cute3eso3ESOILb1ELb0EJNS_6LayoutINS_5tupleIJNS3_IJNS3_IJNS_1CILi8EEENS4_ILi1EEEEEES6_EEENS3_IJNS3_IJS6_S6_EEENS4_ILi4EEEEEEEEENS3_IJNS3_IJNS3_IJS6_NS4_ILi0EEEEEESD_EEENS3_IJNS3_IJSD_SD_EEENS4_ILi2048EEEEEEEEEEENS_10ViewEngineINS_8smem_ptrIPN7cutlass10bfloat16_tEEEEEEEC2ERKSK_RKSR_) ;  /* 0xffff52d000007944 */ /* 0x022fea0003c3ffff */
[----:B-1----:R1:W5:Y:S01]  /*13210*/  LDL.64 R2, [R1+0x758] ;  /* 0x0007580001027983 */ /* 0x0023620000100a00 */
[----:B------:R-:W-:Y:S01]  /*13220*/  IMAD.MOV.U32 R6, RZ, RZ, R4 ;  /* 0x000000ffff067224 */ /* 0x000fe200078e0004 */
[----:B------:R-:W-:-:S02]  /*13230*/  MOV R9, R5 ;  /* 0x0000000500097202 */ /* 0x000fc40000000f00 */
[----:B------:R-:W-:Y:S02]  /*13240*/  MOV R8, 0x13260 ;  /* 0x0001326000087802 */ /* 0x000fe40000000f00 */
[----:B-1---5:R-:W-:Y:S05]  /*13250*/  CALL.REL.NOINC `($_ZN7cutlass13device_kernelIN5flash19enable_sm80_to_sm89INS1_16FlashAttnBwdSm80INS1_25CollectiveMainloopBwdSm80ILi2ELi2EN4cute5tupleIJNS5_1CILi128EEES8_NS7_ILi64EEEEEENS_10bfloat16_tEfNS_4arch4Sm80ELb0ELb0ELb1ELb0ELb0ELb0ELb0ELb0ELi2ELi4ELi4ELi4ELb0EEENS1_24CollectiveEpilogueBwdGQAISA_fSD_Li256ELb0ELb0EEENS1_19SingleTileSchedulerILb0ELb0ELb0ELi128EEEEEEEEEvNT_6ParamsE$_ZN4cute3eso3ESOILb1ELb0EJNS_6LayoutINS_5tupleIJNS3_IJNS_1CILi8EEENS4_ILi1EEEEEENS4_ILi4EEEEEENS3_IJNS3_IJS6_NS4_ILi0EEEEEES5_EEEEENS_10ViewEngineIPN7cutlass10bfloat16_tEEEEEC2ERKSD_RKSI_) ;  /* 0xffff652000007944 */ /* 0x022fea0003c3ffff */
[----:B------:R2:W5:Y:S01]  /*13260*/  LDL.64 R16, [R1+0x758] ;  /* 0x0007580001107983 */ /* 0x0005620000100a00 */
[----:B------:R-:W-:Y:S02]  /*13270*/  MOV R9, R25 ;  /* 0x0000001900097202 */ /* 0x000fe40000000f00 */
[----:B------:R-:W-:Y:S02]  /*13280*/  MOV R8, 0x132a0 ;  /* 0x000132a000087802 */ /* 0x000fe40000000f00 */
[----:B-12--5:R-:W-:Y:S05]  /*13290*/  CALL.REL.NOINC `($_ZN7cutlass13device_kernelIN5flash19enable_sm80_to_sm89INS1_16FlashAttnBwdSm80INS1_25CollectiveMainloopBwdSm80ILi2ELi2EN4cute5tupleIJNS5_1CILi128EEES8_NS7_ILi64EEEEEENS_10bfloat16_tEfNS_4arch4Sm80ELb0ELb0ELb1ELb0ELb0ELb0ELb0ELb0ELi2ELi4ELi4ELi4ELb0EEENS1_24CollectiveEpilogueBwdGQAISA_fSD_Li256ELb0ELb0EEENS1_19SingleTileSchedulerILb0ELb0ELb0ELi128EEEEEEEEEvNT_6ParamsE$_ZN4cute8smem_ptrIPN7cutlass10bfloat16_tEECI1NS_12iter_adaptorIS3_S4_EEES3_) ;  /* 0xffff713000007944 */ /* 0x026fea0003c3ffff */
[----:B-1----:R1:W5:Y:S01]  /*132a0*/  LDL.64 R2, [R1+0x758] ;  /* 0x0007580001027983 */ /* 0x0023620000100a00 */
[----:B------:R-:W-:-:S03]  /*132b0*/  MOV R6, 0x132d0 ;  /* 0x000132d000067802 */ /* 0x000fc60000000f00 */
[----:B-1---5:R-:W-:Y:S05]  /*132c0*/  CALL.REL.NOINC `($_ZN7cutlass13device_kernelIN5flash19enable_sm80_to_sm89INS1_16FlashAttnBwdSm80INS1_25CollectiveMainloopBwdSm80ILi2ELi2EN4cute5tupleIJNS5_1CILi128EEES8_NS7_ILi64EEEEEENS_10bfloat16_tEfNS_4arch4Sm80ELb0ELb0ELb1ELb0ELb0ELb0ELb0ELb0ELi2ELi4ELi4ELi4ELb0EEENS1_24CollectiveEpilogueBwdGQAISA_fSD_Li256ELb0ELb0EEENS1_19SingleTileSchedulerILb0ELb0ELb0ELi128EEEEEEEEEvNT_6ParamsE$_ZN4cute3eso3ESOILb1ELb0EJNS_6LayoutINS_5tupleIJNS3_IJNS_1CILi8EEENS4_ILi1EEEEEENS4_ILi4EEEEEENS3_IJNS3_IJS6_NS4_ILi0EEEEEENS4_ILi2048EEEEEEEENS_10ViewEngineINS_8smem_ptrIPN7cutlass10bfloat16_tEEEEEEEC2ERKSE_RKSL_) ;  /* 0xffff643000007944 */ /* 0x022fea0003c3ffff */
[----:B------:R2:W5:Y:S01]  /*132d0*/  LDL.64 R60, [R1+0x758] ;  /* 0x00075800013c7983 */ /* 0x0005620000100a00 */
[----:B-1----:R-:W-:Y:S01]  /*132e0*/  IMAD.MOV.U32 R2, RZ, RZ, R25 ;  /* 0x000000ffff027224 */ /* 0x002fe200078e0019 */
[----:B------:R-:W-:Y:S02]  /*132f0*/  MOV R3, RZ ;  /* 0x000000ff00037202 */ /* 0x000fe40000000f00 */
[----:B------:R-:W-:Y:S02]  /*13300*/  MOV R10, 0x13320 ;  /* 0x00013320000a7802 */ /* 0x000fe40000000f00 */
        /* <DEDUP_REMOVED lines=248> */
[----:B-1----:R-:W-:Y:S05]  /*14290*/  CALL.REL.NOINC `($_ZN7cutlass13device_kernelIN5flash19enable_sm80_to_sm89INS1_16FlashAttnBwdSm80INS1_25CollectiveMainloopBwdSm80ILi2ELi2EN4cute5tupleIJNS5_1CILi128EEES8_NS7_ILi64EEEEEENS_10bfloat16_tEfNS_4arch4Sm80ELb0ELb0ELb1ELb0ELb0ELb0ELb0ELb0ELi2ELi4ELi4ELi4ELb0EEENS1_24CollectiveEpilogueBwdGQAISA_fSD_Li256ELb0ELb0EEENS1_19SingleTileSchedulerILb0ELb0ELb0ELi128EEEEEEEEEvNT_6ParamsE$_ZN4cute3eso3ESOILb1ELb0EJNS_10UnderscoreES2_iEEC2ERKS2_S5_RKi) ;  /* 0xffff265000007944 */ /* 0x002fea0003c3ffff */
        /* <DEDUP_REMOVED lines=9> */
[----:B------:R-:W-:Y:S05]  /*14330*/  CALL.REL.NOINC `($_ZN7cutlass13device_kernelIN5flash19enable_sm80_to_sm89INS1_16FlashAttnBwdSm80INS1_25CollectiveMainloopBwdSm80ILi2ELi2EN4cute5tupleIJNS5_1CILi128EEES8_NS7_ILi64EEEEEENS_10bfloat16_tEfNS_4arch4Sm80ELb0ELb0ELb1ELb0ELb0ELb0ELb0ELb0ELi2ELi4ELi4ELi4ELb0EEENS1_24CollectiveEpilogueBwdGQAISA_fSD_Li256ELb0ELb0EEENS1_19SingleTileSchedulerILb0ELb0ELb0ELi128EEEEEEEEEvNT_6ParamsE$_ZN4cute3eso3ESOILb1ELb0EJNS_6LayoutINS_5tupleIJNS3_IJNS_1CILi8EEENS4_ILi1EEEEEENS4_ILi2EEEEEENS3_IJNS3_IJS6_NS4_ILi0EEEEEENS4_ILi4096EEEEEEEEiEEC2ERKSE_RKi) ;  /* 0xffff50f000007944 */ /* 0x000fea0003c3ffff */
        /* <DEDUP_REMOVED lines=8> */
[----:B-1---5:R-:W-:Y:S05]  /*143c0*/  CALL.REL.NOINC `($_ZN7cutlass13device_kernelIN5flash19enable_sm80_to_sm89INS1_16FlashAttnBwdSm80INS1_25CollectiveMainloopBwdSm80ILi2ELi2EN4cute5tupleIJNS5_1CILi128EEES8_NS7_ILi64EEEEEENS_10bfloat16_tEfNS_4arch4Sm80ELb0ELb0ELb1ELb0ELb0ELb0ELb0ELb0ELi2ELi4ELi4ELi4ELb0EEENS1_24CollectiveEpilogueBwdGQAISA_fSD_Li256ELb0ELb0EEENS1_19SingleTileSchedulerILb0ELb0ELb0ELi128EEEEEEEEEvNT_6ParamsE$_ZN4cute3eso3ESOILb1ELb0EJNS_6LayoutINS_5tupleIJNS3_IJNS_1CILi8EEENS4_ILi1EEEEEENS4_ILi2EEEEEENS3_IJNS3_IJS6_NS4_ILi0EEEEEENS4_ILi4096EEEEEEEENS_10ViewEngineINS_8smem_ptrIPN7cutlass10bfloat16_tEEEEEEEC2ERKSE_RKSL_) ;  /* 0xffff502000007944 */ /* 0x022fea0003c3ffff */
[----:B-1----:R1:W5:Y:S01]  /*143d0*/  LDL.64 R4, [R1+0x758] ;  /* 0x0007580001047983 */ /* 0x0023620000100a00 */
[----:B------:R-:W-:Y:S01]  /*143e0*/  IMAD.MOV.U32 R83, RZ, RZ, R25 ;  /* 0x000000ffff537224 */ /* 0x000fe200078e0019 */
[----:B------:R-:W-:Y:S02]  /*143f0*/  MOV R3, 0x1 ;  /* 0x0000000100037802 */ /* 0x000fe40000000f00 */
[----:B------:R-:W-:-:S02]  /*14400*/  MOV R8, 0x14420 ;  /* 0x0001442000087802 */ /* 0x000fc40000000f00 */
[----:B-1---5:R-:W-:Y:S05]  /*14410*/  CALL.REL.NOINC `($_ZN7cutlass13device_kernelIN5flash19enable_sm80_to_sm89INS1_16FlashAttnBwdSm80INS1_25CollectiveMainloopBwdSm80ILi2ELi2EN4cute5tupleIJNS5_1CILi128EEES8_NS7_ILi64EEEEEENS_10bfloat16_tEfNS_4arch4Sm80ELb0ELb0ELb1ELb0ELb0ELb0ELb0ELb0ELi2ELi4ELi4ELi4ELb0EEENS1_24CollectiveEpilogueBwdGQAISA_fSD_Li256ELb0ELb0EEENS1_19SingleTileSchedulerILb0ELb0ELb0ELi128EEEEEEEEEvNT_6ParamsE$_ZN4cute3eso3ESOILb1ELb0EJNS_10UnderscoreES2_iEEC2ERKS2_S5_RKi) ;  /* 0xffff24d000007944 */ /* 0x022fea0003c3ffff */
[----:B-1----:R-:W2:Y:S01]  /*14420*/  LDL R3, [R1+0x758] ;  /* 0x0007580001037983 */ /* 0x002ea20000100800 */
[----:B------:R-:W-:Y:S01]  /*14430*/  IMAD.MOV.U32 R2, RZ, RZ, R25 ;  /* 0x000000ffff027224 */ /* 0x000fe200078e0019 */
[----:B------:R-:W-:-:S02]  /*14440*/  MOV R6, 0x14470 ;  /* 0x0001447000067802 */ /* 0x000fc40000000f00 */
[----:B--2---:R-:W-:Y:S02]  /*14450*/  SHF.L.U32 R3, R3, 0x4, RZ ;  /* 0x0000000403037819 */ /* 0x004fe400000006ff */
[----:B------:R-:W-:Y:S05]  /*14460*/  CALL.REL.NOINC `($_ZN7cutlass13device_kernelIN5flash19enable_sm80_to_sm89INS1_16FlashAttnBwdSm80INS1_25CollectiveMainloopBwdSm80ILi2ELi2EN4cute5tupleIJNS5_1CILi128EEES8_NS7_ILi64EEEEEENS_10bfloat16_tEfNS_4arch4Sm80ELb0ELb0ELb1ELb0ELb0ELb0ELb0ELb0ELi2ELi4ELi4ELi4ELb0EEENS1_24CollectiveEpilogueBwdGQAISA_fSD_Li256ELb0ELb0EEENS1_19SingleTileSchedulerILb0ELb0ELb0ELi128EEEEEEEEEvNT_6ParamsE$_ZN4cute3eso3ESOILb1ELb0EJNS_6LayoutINS_5tupleIJNS3_IJNS_1CILi8EEENS4_ILi1EEEEEENS4_ILi2EEEEEENS3_IJNS3_IJS6_NS4_ILi0EEEEEES5_EEEEEiEEC2ERKSD_RKi) ;  /* 0xffff517000007944 */ /* 0x000fea0003c3ffff */
[----:B-1----:R-:W2:Y:S01]  /*14470*/  LDL R3, [R1+0x758] ;  /* 0x0007580001037983 */ /* 0x002ea20000100800 */
[----:B------:R-:W-:Y:S02]  /*14480*/  MOV R69, R25 ;  /* 0x0000001900457202 */ /* 0x000fe40000000f00 */
[----:B------:R-:W-:Y:S01]  /*14490*/  MOV R6, 0x144d0 ;  /* 0x000144d000067802 */ /* 0x000fe20000000f00 */
[----:B--2---:R-:W-:-:S05]  /*144a0*/  IMAD.WIDE R2, R3, 0x2, R52 ;  /* 0x0000000203027825 */ /* 0x004fca00078e0234 */
[----:B------:R-:W-:Y:S02]  /*144b0*/  MOV R7, R3 ;  /* 0x0000000300077202 */ /* 0x000fe40000000f00 */
[----:B------:R-:W-:Y:S05]  /*144c0*/  CALL.REL.NOINC `($_ZN7cutlass13device_kernelIN5flash19enable_sm80_to_sm89INS1_16FlashAttnBwdSm80INS1_25CollectiveMainloopBwdSm80ILi2ELi2EN4cute5tupleIJNS5_1CILi128EEES8_NS7_ILi64EEEEEENS_10bfloat16_tEfNS_4arch4Sm80ELb0ELb0ELb1ELb0ELb0ELb0ELb0ELb0ELi2ELi4ELi4ELi4ELb0EEENS1_24CollectiveEpilogueBwdGQAISA_fSD_Li256ELb0ELb0EEENS1_19SingleTileSchedulerILb0ELb0ELb0ELi128EEEEEEEEEvNT_6ParamsE$_ZN4cute3eso3ESOILb1ELb0EJNS_6LayoutINS_5tupleIJNS3_IJNS_1CILi8EEENS4_ILi1EEEEEENS4_ILi2EEEEEENS3_IJNS3_IJS6_NS4_ILi0EEEEEES5_EEEEENS_10ViewEngineIPN7cutlass10bfloat16_tEEEEEC2ERKSD_RKSI_) ;  /* 0xffff50b000007944 */ /* 0x000fea0003c3ffff */
[----:B-1----:R1:W5:Y:S01]  /*144d0*/  LDL.64 R2, [R1+0x758] ;  /* 0x0007580001027983 */ /* 0x0023620000100a00 */
[----:B------:R-:W-:Y:S01]  /*144e0*/  IMAD.MOV.U32 R7, RZ, RZ, R5 ;  /* 0x000000ffff077224 */ /* 0x000fe200078e0005 */
[----:B------:R-:W-:Y:S02]  /*144f0*/  MOV R69, R25 ;  /* 0x0000001900457202 */ /* 0x000fe40000000f00 */
        /* <DEDUP_REMOVED lines=9> */
[----:B------:R-:W-:-:S02]  /*14590*/  MOV R8, 0x145b0 ;  /* 0x000145b000087802 */ /* 0x000fc40000000f00 */
[----:B-1---5:R-:W-:Y:S05]  /*145a0*/  CALL.REL.NOINC `($_ZN7cutlass13device_kernelIN5flash19enable_sm80_to_sm89INS1_16FlashAttnBwdSm80INS1_25CollectiveMainloopBwdSm80ILi2ELi2EN4cute5tupleIJNS5_1CILi128EEES8_NS7_ILi64EEEEEENS_10bfloat16_tEfNS_4arch4Sm80ELb0ELb0ELb1ELb0ELb0ELb0ELb0ELb0ELi2ELi4ELi4ELi4ELb0EEENS1_24CollectiveEpilogueBwdGQAISA_fSD_Li256ELb0ELb0EEENS1_19SingleTileSchedulerILb0ELb0ELb0ELi128EEEEEEEEEvNT_6ParamsE$_ZN4cute3eso3ESOILb1ELb0EJNS_6LayoutINS_5tupleIJNS3_IJNS3_IJNS_1CILi8EEENS4_ILi1EEEEEES6_EEENS3_IJNS3_IJS6_S6_EEENS4_ILi2EEEEEEEEENS3_IJNS3_IJNS3_IJS6_NS4_ILi0EEEEEESD_EEENS3_IJNS3_IJSD_SD_EEES5_EEEEEEEENS_10ViewEngineIPN7cutlass10bfloat16_tEEEEEC2ERKSJ_RKSO_) ;  /* 0xffff3ef000007944 */ /* 0x022fea0003c3ffff */
[----:B-1----:R1:W5:Y:S01]  /*145b0*/  LDL.64 R2, [R1+0x758] ;  /* 0x0007580001027983 */ /* 0x0023620000100a00 */
[----:B------:R-:W-:Y:S01]  /*145c0*/  IMAD.MOV.U32 R7, RZ, RZ, R5 ;  /* 0x000000ffff077224 */ /* 0x000fe200078e0005 */
[----:B------:R-:W-:-:S02]  /*145d0*/  MOV R69, R25 ;  /* 0x0000001900457202 */ /* 0x000fc40000000f00 */
[----:B------:R-:W-:Y:S02]  /*145e0*/  MOV R6, 0x14600 ;  /* 0x0001460000067802 */ /* 0x000fe40000000f00 */
[----:B-1---5:R-:W-:Y:S05]  /*145f0*/  CALL.REL.NOINC `($_ZN7cutlass13device_kernelIN5flash19enable_sm80_to_sm89INS1_16FlashAttnBwdSm80INS1_25CollectiveMainloopBwdSm80ILi2ELi2EN4cute5tupleIJNS5_1CILi128EEES8_NS7_ILi64EEEEEENS_10bfloat16_tEfNS_4arch4Sm80ELb0ELb0ELb1ELb0ELb0ELb0ELb0ELb0ELi2ELi4ELi4ELi4ELb0EEENS1_24CollectiveEpilogueBwdGQAISA_fSD_Li256ELb0ELb0EEENS1_19SingleTileSchedulerILb0ELb0ELb0ELi128EEEEEEEEEvNT_6ParamsE$_ZN4cute3eso3ESOILb1ELb0EJNS_6LayoutINS_5tupleIJNS3_IJNS3_IJNS_1CILi8EEENS4_ILi1EEEEEES6_EEENS3_IJNS3_IJS6_S6_EEENS4_ILi2EEEEEEEEENS3_IJNS3_IJNS3_IJS6_NS4_ILi0EEEEEESD_EEENS3_IJNS3_IJSD_SD_EEENS4_ILi4096EEEEEEEEEEENS_10ViewEngineINS_8smem_ptrIPN7cutlass10bfloat16_tEEEEEEEC2ERKSK_RKSR_) ;  /* 0xffff3da000007944 */ /* 0x022fea0003c3ffff */
[----:B-1----:R1:W5:Y:S01]  /*14600*/  LDL.64 R4, [R1+0x758] ;  /* 0x0007580001047983 */ /* 0x0023620000100a00 */
[----:B------:R-:W-:Y:S01]  /*14610*/  IMAD.MOV.U32 R7, RZ, RZ, R3 ;  /* 0x000000ffff077224 */ /* 0x000fe200078e0003 */
[----:B------:R-:W-:Y:S02]  /*14620*/  MOV R69, R25 ;  /* 0x0000001900457202 */ /* 0x000fe40000000f00 */
        /* <DEDUP_REMOVED lines=12> */
[----:B------:R2:W5:Y:S01]  /*146f0*/  LDL.64 R60, [R1+0x758] ;  /* 0x00075800013c7983 */ /* 0x0005620000100a00 */
[----:B-1----:R-:W-:Y:S01]  /*14700*/  IMAD.MOV.U32 R2, RZ, RZ, R25 ;  /* 0x000000ffff027224 */ /* 0x002fe200078e0019 */
[----:B------:R-:W-:-:S02]  /*14710*/  MOV R3, RZ ;  /* 0x000000ff00037202 */ /* 0x000fc40000000f00 */
[----:B------:R-:W-:Y:S02]  /*14720*/  MOV R10, 0x14740 ;  /* 0x00014740000a7802 */ /* 0x000fe40000000f00 */
[----:B--2--5:R-:W-:Y:S05]  /*14730*/  CALL.REL.NOINC `($_ZN7cutlass13device_kernelIN5flash19enable_sm80_to_sm89INS1_16FlashAttnBwdSm80INS1_25CollectiveMainloopBwdSm80ILi2ELi2EN4cute5tupleIJNS5_1CILi128EEES8_NS7_ILi64EEEEEENS_10bfloat16_tEfNS_4arch4Sm80ELb0ELb0ELb1ELb0ELb0ELb0ELb0ELb0ELi2ELi4ELi4ELi4ELb0EEENS1_24CollectiveEpilogueBwdGQAISA_fSD_Li256ELb0ELb0EEENS1_19SingleTileSchedulerILb0ELb0ELb0ELi128EEEEEEEEEvNT_6ParamsE$_ZN4cute3eso3ESOILb1ELb0EJNS_10UnderscoreEiEEC2ERKS2_RKi) ;  /* 0xffff21f000007944 */ /* 0x024fea0003c3ffff */
[----:B-1----:R-:W2:Y:S01]  /*14740*/  LDL R3, [R1+0x758] ;  /* 0x0007580001037983 */ /* 0x002ea20000100800 */
[----:B------:R-:W-:Y:S01]  /*14750*/  IMAD.MOV.U32 R2, RZ, RZ, R25 ;  /* 0x000000ffff027224 */ /* 0x000fe200078e0019 */
[----:B------:R-:W-:Y:S02]  /*14760*/  MOV R6, 0x14790 ;  /* 0x0001479000067802 */ /* 0x000fe40000000f00 */
        /* <DEDUP_REMOVED lines=9> */
[----:B------:R-:W-:-:S02]  /*14800*/  MOV R8, 0x14820 ;  /* 0x0001482000087802 */ /* 0x000fc40000000f00 */
[----:B-1---5:R-:W-:Y:S05]  /*14810*/  CALL.REL.NOINC `($_ZN7cutlass13device_kernelIN5flash19enable_sm80_to_sm89INS1_16FlashAttnBwdSm80INS1_25CollectiveMainloopBwdSm80ILi2ELi2EN4cute5tupleIJNS5_1CILi128EEES8_NS7_ILi64EEEEEENS_10bfloat16_tEfNS_4arch4Sm80ELb0ELb0ELb1ELb0ELb0ELb0ELb0ELb0ELi2ELi4ELi4ELi4ELb0EEENS1_24CollectiveEpilogueBwdGQAISA_fSD_Li256ELb0ELb0EEENS1_19SingleTileSchedulerILb0ELb0ELb0ELi128EEEEEEEEEvNT_6ParamsE$_ZN4cute3eso3ESOILb1ELb0EJNS_6LayoutINS_5tupleIJNS3_IJNS_1CILi8EEENS4_ILi1EEEEEEEEENS3_IJNS3_IJS6_NS4_ILi0EEEEEEEEEEENS_10ViewEngineINS_8smem_ptrIPN7cutlass10bfloat16_tEEEEEEEC2ERKSC_RKSJ_) ;  /* 0xffff486000007944 */ /* 0x022fea0003c3ffff */
        /* <DEDUP_REMOVED lines=121> */
[----:B------:R-:W-:Y:S05]  /*14fb0*/  CALL.REL.NOINC `($_ZN7cutlass13device_kernelIN5flash19enable_sm80_to_sm89INS1_16FlashAttnBwdSm80INS1_25CollectiveMainloopBwdSm80ILi2ELi2EN4cute5tupleIJNS5_1CILi128EEES8_NS7_ILi64EEEEEENS_10bfloat16_tEfNS_4arch4Sm80ELb0ELb0ELb1ELb0ELb0ELb0ELb0ELb0ELi2ELi4ELi4ELi4ELb0EEENS1_24CollectiveEpilogueBwdGQAISA_fSD_Li256ELb0ELb0EEENS1_19SingleTileSchedulerILb0ELb0ELb0ELi128EEEEEEEEEvNT_6ParamsE$_ZN4cute3eso3ESOILb1ELb0EJNS_6LayoutINS_5tupleIJNS3_IJNS_1CILi8EEENS4_ILi1EEEEEENS4_ILi4EEEEEENS3_IJNS3_IJS6_NS4_ILi0EEEEEENS4_ILi2048EEEEEEEEiEEC2ERKSE_RKi) ;  /* 0xffff478000007944 */ /* 0x000fea0003c3ffff */
[----:B------:R-:W-:Y:S01]  /*14fc0*/  ULDC.64 UR4, c[0x0][0x118] ;  /* 0x0000460000047ab9 */ /* 0x000fe20000000a00 */
[----:B-1----:R-:W2:Y:S04]  /*14fd0*/  LDL R2, [R1+0x758] ;  /* 0x0007580001027983 */ /* 0x002ea80000100800 */
[----:B------:R-:W2:Y:S01]  /*14fe0*/  LD.E.64 R4, [R54.64+0x8] ;  /* 0x0000080436047980 */ /* 0x000ea2000c101b00 */
[----:B------:R-:W-:Y:S02]  /*14ff0*/  MOV R9, R25 ;  /* 0x0000001900097202 */ /* 0x000fe40000000f00 */
[----:B------:R-:W-:Y:S01]  /*15000*/  MOV R8, 0x15030 ;  /* 0x0001503000087802 */ /* 0x000fe20000000f00 */
[----:B--2---:R-:W-:-:S04]  /*15010*/  IMAD.WIDE R2, R2, 0x2, R4 ;  /* 0x0000000202027825 */ /* 0x004fc800078e0204 */
[----:B------:R-:W-:Y:S05]  /*15020*/  CALL.REL.NOINC `($_ZN7cutlass13device_kernelIN5flash19enable_sm80_to_sm89INS1_16FlashAttnBwdSm80INS1_25CollectiveMainloopBwdSm80ILi2ELi2EN4cute5tupleIJNS5_1CILi128EEES8_NS7_ILi64EEEEEENS_10bfloat16_tEfNS_4arch4Sm80ELb0ELb0ELb1ELb0ELb0ELb0ELb0ELb0ELi2ELi4ELi4ELi4ELb0EEENS1_24CollectiveEpilogueBwdGQAISA_fSD_Li256ELb0ELb0EEENS1_19SingleTileSchedulerILb0ELb0ELb0ELi128EEEEEEEEEvNT_6ParamsE$_ZN4cute8smem_ptrIPN7cutlass10bfloat16_tEECI1NS_12iter_adaptorIS3_S4_EEES3_) ;  /* 0xffff53a000007944 */ /* 0x000fea0003c3ffff */
[----:B-1----:R1:W5:Y:S01]  /*15030*/  LDL.64 R2, [R1+0x758] ;  /* 0x0007580001027983 */ /* 0x0023620000100a00 */
[----:B------:R-:W-:-:S03]  /*15040*/  MOV R6, 0x15060 ;  /* 0x0001506000067802 */ /* 0x000fc60000000f00 */
[----:B-1---5:R-:W-:Y:S05]  /*15050*/  CALL.REL.NOINC `($_ZN7cutlass13device_kernelIN5flash19enable_sm80_to_sm89INS1_16FlashAttnBwdSm80INS1_25CollectiveMainloopBwdSm80ILi2ELi2EN4cute5tupleIJNS5_1CILi128EEES8_NS7_ILi64EEEEEENS_10bfloat16_tEfNS_4arch4Sm80ELb0ELb0ELb1ELb0ELb0ELb0ELb0ELb0ELi2ELi4ELi4ELi4ELb0EEENS1_24CollectiveEpilogueBwdGQAISA_fSD_Li256ELb0ELb0EEENS1_19SingleTileSchedulerILb0ELb0ELb0ELi128EEEEEEEEEvNT_6ParamsE$_ZN4cute3eso3ESOILb1ELb0EJNS_6LayoutINS_5tupleIJNS3_IJNS_1CILi8EEENS4_ILi1EEEEEENS4_ILi4EEEEEENS3_IJNS3_IJS6_NS4_ILi0EEEEEENS4_ILi2048EEEEEEEENS_10ViewEngineINS_8smem_ptrIPN7cutlass10bfloat16_tEEEEEEEC2ERKSE_RKSL_) ;  /* 0xffff46a000007944 */ /* 0x022fea0003c3ffff */
[----:B-1----:R1:W5:Y:S01]  /*15060*/  LDL.64 R4, [R1+0x758] ;  /* 0x0007580001047983 */ /* 0x0023620000100a00 */
[----:B------:R-:W-:Y:S01]  /*15070*/  IMAD.MOV.U32 R83, RZ, RZ, R25 ;  /* 0x000000ffff537224 */ /* 0x000fe200078e0019 */
[----:B------:R-:W-:-:S02]  /*15080*/  MOV R3, 0x1 ;  /* 0x0000000100037802 */ /* 0x000fc40000000f00 */
[----:B------:R-:W-:Y:S02]  /*15090*/  MOV R8, 0x150b0 ;  /* 0x000150b000087802 */ /* 0x000fe40000000f00 */
[----:B-1---5:R-:W-:Y:S05]  /*150a0*/  CALL.REL.NOINC `($_ZN7cutlass13device_kernelIN5flash19enable_sm80_to_sm89INS1_16FlashAttnBwdSm80INS1_25CollectiveMainloopBwdSm80ILi2ELi2EN4cute5tupleIJNS5_1CILi128EEES8_NS7_ILi64EEEEEENS_10bfloat16_tEfNS_4arch4Sm80ELb0ELb0ELb1ELb0ELb0ELb0ELb0ELb0ELi2ELi4ELi4ELi4ELb0EEENS1_24CollectiveEpilogueBwdGQAISA_fSD_Li256ELb0ELb0EEENS1_19SingleTileSchedulerILb0ELb0ELb0ELi128EEEEEEEEEvNT_6ParamsE$_ZN4cute3eso3ESOILb1ELb0EJNS_10UnderscoreES2_iEEC2ERKS2_S5_RKi) ;  /* 0xffff184000007944 */ /* 0x022fea0003c3ffff */
[----:B-1----:R-:W2:Y:S01]  /*150b0*/  LDL R3, [R1+0x758] ;  /* 0x0007580001037983 */ /* 0x002ea20000100800 */
[----:B------:R-:W-:Y:S02]  /*150c0*/  MOV R6, 0x150f0 ;  /* 0x000150f000067802 */ /* 0x000fe40000000f00 */
[----:B--2---:R-:W-:Y:S02]  /*150d0*/  SHF.L.U32 R3, R3, 0x5, RZ ;  /* 0x0000000503037819 */ /* 0x004fe400000006ff */
[----:B------:R-:W-:Y:S05]  /*150e0*/  CALL.REL.NOINC `($_ZN7cutlass13device_kernelIN5flash19enable_sm80_to_sm89INS1_16FlashAttnBwdSm80INS1_25CollectiveMainloopBwdSm80ILi2ELi2EN4cute5tupleIJNS5_1CILi128EEES8_NS7_ILi64EEEEEENS_10bfloat16_tEfNS_4arch4Sm80ELb0ELb0ELb1ELb0ELb0ELb0ELb0ELb0ELi2ELi4ELi4ELi4ELb0EEENS1_24CollectiveEpilogueBwdGQAISA_fSD_Li256ELb0ELb0EEENS1_19SingleTileSchedulerILb0ELb0ELb0ELi128EEEEEEEEEvNT_6ParamsE$_ZN4cute3eso3ESOILb1ELb0EJNS_6LayoutINS_5tupleIJNS3_IJNS_1CILi8EEENS4_ILi1EEEEEENS4_ILi4EEEEEENS3_IJNS3_IJS6_NS4_ILi0EEEEEES5_EEEEEiEEC2ERKSD_RKi) ;  /* 0xffff46f000007944 */ /* 0x000fea0003c3ffff */
[----:B-1----:R-:W2:Y:S01]  /*150f0*/  LDL R3, [R1+0x758] ;  /* 0x0007580001037983 */ /* 0x002ea20000100800 */
[----:B------:R-:W-:Y:S01]  /*15100*/  MOV R8, 0x15140 ;  /* 0x0001514000087802 */ /* 0x000fe20000000f00 */
[----:B--2---:R-:W-:-:S05]  /*15110*/  IMAD.WIDE R6, R3, 0x2, R50 ;  /* 0x0000000203067825 */ /* 0x004fca00078e0232 */
[----:B------:R-:W-:Y:S02]  /*15120*/  MOV R9, R7 ;  /* 0x0000000700097202 */ /* 0x000fe40000000f00 */
[----:B------:R-:W-:Y:S05]  /*15130*/  CALL.REL.NOINC `($_ZN7cutlass13device_kernelIN5flash19enable_sm80_to_sm89INS1_16FlashAttnBwdSm80INS1_25CollectiveMainloopBwdSm80ILi2ELi2EN4cute5tupleIJNS5_1CILi128EEES8_NS7_ILi64EEEEEENS_10bfloat16_tEfNS_4arch4Sm80ELb0ELb0ELb1ELb0ELb0ELb0ELb0ELb0ELi2ELi4ELi4ELi4ELb0EEENS1_24CollectiveEpilogueBwdGQAISA_fSD_Li256ELb0ELb0EEENS1_19SingleTileSchedulerILb0ELb0ELb0ELi128EEEEEEEEEvNT_6ParamsE$_ZN4cute3eso3ESOILb1ELb0EJNS_6LayoutINS_5tupleIJNS3_IJNS_1CILi8EEENS4_ILi1EEEEEENS4_ILi4EEEEEENS3_IJNS3_IJS6_NS4_ILi0EEEEEES5_EEEEENS_10ViewEngineIPN7cutlass10bfloat16_tEEEEEC2ERKSD_RKSI_) ;  /* 0xffff464000007944 */ /* 0x000fea0003c3ffff */
[----:B------:R2:W5:Y:S01]  /*15140*/  LDL.64 R2, [R1+0x758] ;  /* 0x0007580001027983 */ /* 0x0005620000100a00 */
[----:B-1----:R-:W-:Y:S02]  /*15150*/  MOV R7, R5 ;  /* 0x0000000500077202 */ /* 0x002fe40000000f00 */
[----:B------:R-:W-:Y:S02]  /*15160*/  MOV R6, 0x15180 ;  /* 0x0001518000067802 */ /* 0x000fe40000000f00 */
[----:B--2--5:R-:W-:Y:S05]  /*15170*/  CALL.REL.NOINC `($_ZN7cutlass13device_kernelIN5flash19enable_sm80_to_sm89INS1_16FlashAttnBwdSm80INS1_25CollectiveMainloopBwdSm80ILi2ELi2EN4cute5tupleIJNS5_1CILi128EEES8_NS7_ILi64EEEEEENS_10bfloat16_tEfNS_4arch4Sm80ELb0ELb0ELb1ELb0ELb0ELb0ELb0ELb0ELi2ELi4ELi4ELi4ELb0EEENS1_24CollectiveEpilogueBwdGQAISA_fSD_Li256ELb0ELb0EEENS1_19SingleTileSchedulerILb0ELb0ELb0ELi128EEEEEEEEEvNT_6ParamsE$_ZN4cute3eso3ESOILb1ELb0EJNS_6LayoutINS_5tupleIJNS3_IJNS_1CILi8EEENS4_ILi1EEEEEENS3_IJNS4_ILi4EEEEEEEEENS3_IJNS3_IJS6_NS4_ILi0EEEEEENS3_IJNS4_ILi2048EEEEEEEEEEENS_10ViewEngineINS_8smem_ptrIPN7cutlass10bfloat16_tEEEEEEEC2ERKSG_RKSN_) ;  /* 0xffff41b000007944 */ /* 0x024fea0003c3ffff */
[----:B------:R2:W5:Y:S01]  /*15180*/  LDL.64 R6, [R1+0x758] ;  /* 0x0007580001067983 */ /* 0x0005620000100a00 */
[----:B-1----:R-:W-:Y:S02]  /*15190*/  MOV R5, R3 ;  /* 0x0000000300057202 */ /* 0x002fe40000000f00 */
[----:B------:R-:W-:Y:S02]  /*151a0*/  MOV R4, 0x151c0 ;  /* 0x000151c000047802 */ /* 0x000fe40000000f00 */
        /* <DEDUP_REMOVED lines=271> */
[----:B-1----:R-:W-:Y:S05]  /*162a0*/  CALL.REL.NOINC `($_ZN7cutlass13device_kernelIN5flash19enable_sm80_to_sm89INS1_16FlashAttnBwdSm80INS1_25CollectiveMainloopBwdSm80ILi2ELi2EN4cute5tupleIJNS5_1CILi128EEES8_NS7_ILi64EEEEEENS_10bfloat16_tEfNS_4arch4Sm80ELb0ELb0ELb1ELb0ELb0ELb0ELb0ELb0ELi2ELi4ELi4ELi4ELb0EEENS1_24CollectiveEpilogueBwdGQAISA_fSD_Li256ELb0ELb0EEENS1_19SingleTileSchedulerILb0ELb0ELb0ELi128EEEEEEEEEvNT_6ParamsE$_ZN4cute3eso3ESOILb1ELb0EJNS_10UnderscoreES2_iEEC2ERKS2_S5_RKi) ;  /* 0xffff064000007944 */ /* 0x002fea0003c3ffff */
        /* <DEDUP_REMOVED lines=9> */
[----:B------:R-:W-:Y:S05]  /*16340*/  CALL.REL.NOINC `($_ZN7cutlass13device_kernelIN5flash19enable_sm80_to_sm89INS1_16FlashAttnBwdSm80INS1_25CollectiveMainloopBwdSm80ILi2ELi2EN4cute5tupleIJNS5_1CILi128EEES8_NS7_ILi64EEEEEENS_10bfloat16_tEfNS_4arch4Sm80ELb0ELb0ELb1ELb0ELb0ELb0ELb0ELb0ELi2ELi4ELi4ELi4ELb0EEENS1_24CollectiveEpilogueBwdGQAISA_fSD_Li256ELb0ELb0EEENS1_19SingleTileSchedulerILb0ELb0ELb0ELi128EEEEEEEEEvNT_6ParamsE$_ZN4cute3eso3ESOILb1ELb0EJNS_6LayoutINS_5tupleIJNS3_IJNS_1CILi2EEES5_S5_EEES5_EEENS3_IJNS3_IJNS4_ILi1EEES5_NS4_ILi4EEEEEENS4_ILi8EEEEEEEEiEEC2ERKSD_RKi) ;  /* 0xffff2af000007944 */ /* 0x000fea0003c3ffff */
[----:B-1----:R-:W2:Y:S01]  /*16350*/  LDL R3, [R1+0x758] ;  /* 0x0007580001037983 */ /* 0x002ea20000100800 */
[----:B------:R-:W-:Y:S02]  /*16360*/  MOV R69, R25 ;  /* 0x0000001900457202 */ /* 0x000fe40000000f00 */
[----:B------:R-:W-:Y:S01]  /*16370*/  MOV R4, 0x163b0 ;  /* 0x000163b000047802 */ /* 0x000fe20000000f00 */
[----:B--2---:R-:W-:-:S05]  /*16380*/  IMAD.WIDE R2, R3, 0x2, R14 ;  /* 0x0000000203027825 */ /* 0x004fca00078e020e */
[----:B------:R-:W-:Y:S02]  /*16390*/  MOV R6, R2 ;  /* 0x0000000200067202 */ /* 0x000fe40000000f00 */
[----:B------:R-:W-:Y:S05]  /*163a0*/  CALL.REL.NOINC `($_ZN7cutlass13device_kernelIN5flash19enable_sm80_to_sm89INS1_16FlashAttnBwdSm80INS1_25CollectiveMainloopBwdSm80ILi2ELi2EN4cute5tupleIJNS5_1CILi128EEES8_NS7_ILi64EEEEEENS_10bfloat16_tEfNS_4arch4Sm80ELb0ELb0ELb1ELb0ELb0ELb0ELb0ELb0ELi2ELi4ELi4ELi4ELb0EEENS1_24CollectiveEpilogueBwdGQAISA_fSD_Li256ELb0ELb0EEENS1_19SingleTileSchedulerILb0ELb0ELb0ELi128EEEEEEEEEvNT_6ParamsE$_ZN4cute3eso3ESOILb1ELb0EJNS_6LayoutINS_5tupleIJNS3_IJNS_1CILi2EEES5_S5_EEES5_EEENS3_IJNS3_IJNS4_ILi1EEES5_NS4_ILi4EEEEEENS4_ILi8EEEEEEEENS_10ViewEngineIPN7cutlass10bfloat16_tEEEEEC2ERKSD_RKSI_) ;  /* 0xffff2a4000007944 */ /* 0x000fea0003c3ffff */
[----:B------:R2:W5:Y:S01]  /*163b0*/  LDL.64 R60, [R1+0x758] ;  /* 0x00075800013c7983 */ /* 0x0005620000100a00 */
[----:B------:R-:W-:Y:S01]  /*163c0*/  IMAD.MOV.U32 R83, RZ, RZ, R25 ;  /* 0x000000ffff537224 */ /* 0x000fe200078e0019 */
[----:B------:R-:W-:Y:S02]  /*163d0*/  MOV R3, RZ ;  /* 0x000000ff00037202 */ /* 0x000fe40000000f00 */
[----:B------:R-:W-:Y:S02]  /*163e0*/  MOV R8, 0x16400 ;  /* 0x0001640000087802 */ /* 0x000fe40000000f00 */
[----:B-12--5:R-:W-:Y:S05]  /*163f0*/  CALL.REL.NOINC `($_ZN7cutlass13device_kernelIN5flash19enable_sm80_to_sm89INS1_16FlashAttnBwdSm80INS1_25CollectiveMainloopBwdSm80ILi2ELi2EN4cute5tupleIJNS5_1CILi128EEES8_NS7_ILi64EEEEEENS_10bfloat16_tEfNS_4arch4Sm80ELb0ELb0ELb1ELb0ELb0ELb0ELb0ELb0ELi2ELi4ELi4ELi4ELb0EEENS1_24CollectiveEpilogueBwdGQAISA_fSD_Li256ELb0ELb0EEENS1_19SingleTileSchedulerILb0ELb0ELb0ELi128EEEEEEEEEvNT_6ParamsE$_ZN4cute3eso3ESOILb1ELb0EJNS_10UnderscoreES2_iEEC2ERKS2_S5_RKi) ;  /* 0xffff04f000007944 */ /* 0x026fea0003c3ffff */
        /* <DEDUP_REMOVED lines=8> */
[----:B------:R-:W-:Y:S05]  /*16480*/  CALL.REL.NOINC `($_ZN7cutlass13device_kernelIN5flash19enable_sm80_to_sm89INS1_16FlashAttnBwdSm80INS1_25CollectiveMainloopBwdSm80ILi2ELi2EN4cute5tupleIJNS5_1CILi128EEES8_NS7_ILi64EEEEEENS_10bfloat16_tEfNS_4arch4Sm80ELb0ELb0ELb1ELb0ELb0ELb0ELb0ELb0ELi2ELi4ELi4ELi4ELb0EEENS1_24CollectiveEpilogueBwdGQAISA_fSD_Li256ELb0ELb0EEENS1_19SingleTileSchedulerILb0ELb0ELb0ELi128EEEEEEEEEvNT_6ParamsE$_ZN4cute3eso3ESOILb1ELb0EJNS_6LayoutINS_5tupleIJNS3_IJNS_1CILi2EEES5_EEENS4_ILi8EEEEEENS3_IJNS3_IJNS4_ILi1EEES5_EEENS4_ILi4EEEEEEEEiEEC2ERKSD_RKi) ;  /* 0xffff26d000007944 */ /* 0x000fea0003c3ffff */
[----:B-1----:R-:W2:Y:S01]  /*16490*/  LDL R3, [R1+0x758] ;  /* 0x0007580001037983 */ /* 0x002ea20000100800 */
[----:B------:R-:W-:Y:S01]  /*164a0*/  MOV R4, 0x164e0 ;  /* 0x000164e000047802 */ /* 0x000fe20000000f00 */
[----:B--2---:R-:W-:-:S05]  /*164b0*/  IMAD.WIDE R2, R3, 0x2, R12 ;  /* 0x0000000203027825 */ /* 0x004fca00078e020c */
[----:B------:R-:W-:Y:S02]  /*164c0*/  MOV R6, R2 ;  /* 0x0000000200067202 */ /* 0x000fe40000000f00 */
[----:B------:R-:W-:Y:S05]  /*164d0*/  CALL.REL.NOINC `($_ZN7cutlass13device_kernelIN5flash19enable_sm80_to_sm89INS1_16FlashAttnBwdSm80INS1_25CollectiveMainloopBwdSm80ILi2ELi2EN4cute5tupleIJNS5_1CILi128EEES8_NS7_ILi64EEEEEENS_10bfloat16_tEfNS_4arch4Sm80ELb0ELb0ELb1ELb0ELb0ELb0ELb0ELb0ELi2ELi4ELi4ELi4ELb0EEENS1_24CollectiveEpilogueBwdGQAISA_fSD_Li256ELb0ELb0EEENS1_19SingleTileSchedulerILb0ELb0ELb0ELi128EEEEEEEEEvNT_6ParamsE$_ZN4cute3eso3ESOILb1ELb0EJNS_6LayoutINS_5tupleIJNS3_IJNS_1CILi2EEES5_EEENS4_ILi8EEEEEENS3_IJNS3_IJNS4_ILi1EEES5_EEENS4_ILi4EEEEEEEENS_10ViewEngineIPN7cutlass10bfloat16_tEEEEEC2ERKSD_RKSI_) ;  /* 0xffff263000007944 */ /* 0x000fea0003c3ffff */
[----:B------:R2:W5:Y:S04]  /*164e0*/  LDL.64 R62, [R1+0x758] ;  /* 0x00075800013e7983 */ /* 0x0005680000100a00 */
[----:B------:R2:W-:Y:S02]  /*164f0*/  STL [R1+0x770], RZ ;  /* 0x000770ff01007387 */ /* 0x0005e40000100800 */
.L_x_1057:
[----:B------:R-:W-:Y:S01]  /*16500*/  IMAD.MOV.U32 R83, RZ, RZ, R25 ;  /* 0x000000ffff537224 */ /* 0x000fe200078e0019 */
[----:B------:R-:W-:Y:S01]  /*16510*/  LOP3.LUT R82, R58, 0x1, RZ, 0xc0, !PT ;  /* 0x000000013a527812 */ /* 0x000fe200078ec0ff */
[----:B------:R-:W-:Y:S01]  /*16520*/  IMAD.MOV.U32 R81, RZ, RZ, R24 ;  /* 0x000000ffff517224 */ /* 0x000fe200078e0018 */
[----:B-1----:R-:W-:Y:S02]  /*16530*/  MOV R80, 0x16550 ;  /* 0x0001655000507802 */ /* 0x002fe40000000f00 */
[----:B-12--5:R-:W-:Y:S05]  /*16540*/  CALL.REL.NOINC `($_ZN7cutlass13device_kernelIN5flash19enable_sm80_to_sm89INS1_16FlashAttnBwdSm80INS1_25CollectiveMainloopBwdSm80ILi2ELi2EN4cute5tupleIJNS5_1CILi128EEES8_NS7_ILi64EEEEEENS_10bfloat16_tEfNS_4arch4Sm80ELb0ELb0ELb1ELb0ELb0ELb0ELb0ELb0ELi2ELi4ELi4ELi4ELb0EEENS1_24CollectiveEpilogueBwdGQAISA_fSD_Li256ELb0ELb0EEENS1_19SingleTileSchedulerILb0ELb0ELb0ELi128EEEEEEEEEvNT_6ParamsE$_ZN4cute3eso3ESOILb1ELb0EJNS_10UnderscoreEiiEEC2ERKS2_RKiS7_) ;  /* 0xffff042000007944 */ /* 0x026fea0003c3ffff */
[----:B------:R-:W-:Y:S01]  /*16550*/  MOV R69, R25 ;  /* 0x0000001900457202 */ /* 0x000fe20000000f00 */
[----:B-1----:R-:W2:Y:S01]  /*16560*/  LDL.64 R2, [R1+0x758] ;  /* 0x0007580001027983 */ /* 0x002ea20000100a00 */
[----:B------:R-:W-:Y:S01]  /*16570*/  MOV R4, 0x165b0 ;  /* 0x000165b000047802 */ /* 0x000fe20000000f00 */
[----:B--2---:R-:W-:Y:S04]  /*16580*/  IMAD R3, R3, 0x2, R2 ;  /* 0x0000000203037824 */ /* 0x004fe800078e0202 */
[----:B------:R-:W-:Y:S02]  /*16590*/  IMAD.SHL.U32 R3, R3, 0x4, RZ ;  /* 0x0000000403037824 */ /* 0x000fe400078e00ff */
[----:B------:R-:W-:Y:S05]  /*165a0*/  CALL.REL.NOINC `($_ZN7cutlass13device_kernelIN5flash19enable_sm80_to_sm89INS1_16FlashAttnBwdSm80INS1_25CollectiveMainloopBwdSm80ILi2ELi2EN4cute5tupleIJNS5_1CILi128EEES8_NS7_ILi64EEEEEENS_10bfloat16_tEfNS_4arch4Sm80ELb0ELb0ELb1ELb0ELb0ELb0ELb0ELb0ELi2ELi4ELi4ELi4ELb0EEENS1_24CollectiveEpilogueBwdGQAISA_fSD_Li256ELb0ELb0EEENS1_19SingleTileSchedulerILb0ELb0ELb0ELi128EEEEEEEEEvNT_6ParamsE$_ZN4cute3eso3ESOILb1ELb0EJNS_6LayoutINS_5tupleIJNS3_IJNS_1CILi2EEES5_EEEEEENS3_IJNS3_IJNS4_ILi1EEES5_EEEEEEEEiEEC2ERKSB_RKi) ;  /* 0xffff23a000007944 */ /* 0x000fea0003c3ffff */
[----:B------:R-:W-:Y:S01]  /*165b0*/  MOV R4, 0x16610 ;  /* 0x0001661000047802 */ /* 0x000fe20000000f00 */
[----:B-1----:R-:W2:Y:S01]  /*165c0*/  LDL R3, [R1+0x758] ;  /* 0x0007580001037983 */ /* 0x002ea20000100800 */
[----:B------:R-:W-:Y:S01]  /*165d0*/  IMAD.MOV.U32 R2, RZ, RZ, R25 ;  /* 0x000000ffff027224 */ /* 0x000fe200078e0019 */
[C---:B--2---:R-:W-:Y:S04]  /*165e0*/  LEA R8, P0, R3.reuse, R48, 0x2 ;  /* 0x0000003003087211 */ /* 0x044fe800078010ff */
[----:B------:R-:W-:Y:S04]  /*165f0*/  LEA.HI.X.SX32 R3, R3, R49, 0x2, P0 ;  /* 0x0000003103037211 */ /* 0x000fe800000f16ff */
[----:B------:R-:W-:Y:S05]  /*16600*/  CALL.REL.NOINC `($_ZN7cutlass13device_kernelIN5flash19enable_sm80_to_sm89INS1_16FlashAttnBwdSm80INS1_25CollectiveMainloopBwdSm80ILi2ELi2EN4cute5tupleIJNS5_1CILi128EEES8_NS7_ILi64EEEEEENS_10bfloat16_tEfNS_4arch4Sm80ELb0ELb0ELb1ELb0ELb0ELb0ELb0ELb0ELi2ELi4ELi4ELi4ELb0EEENS1_24CollectiveEpilogueBwdGQAISA_fSD_Li256ELb0ELb0EEENS1_19SingleTileSchedulerILb0ELb0ELb0ELi128EEEEEEEEEvNT_6ParamsE$_ZN4cute3eso3ESOILb1ELb0EJNS_6LayoutINS_5tupleIJNS3_IJNS_1CILi2EEES5_EEEEEENS3_IJNS3_IJNS4_ILi1EEES5_EEEEEEEENS_10ViewEngineIPfEEEEC2ERKSB_RKSE_) ;  /* 0xffff22f000007944 */ /* 0x000fea0003c3ffff */
[----:B------:R-:W-:Y:S01]  /*16610*/  MOV R3, R82 ;  /* 0x0000005200037202 */ /* 0x000fe20000000f00 */
[----:B-1----:R1:W5:Y:S01]  /*16620*/  LDL.64 R8, [R1+0x758] ;  /* 0x0007580001087983 */ /* 0x0023620000100a00 */
[----:B------:R-:W-:Y:S01]  /*16630*/  MOV R10, 0x16660 ;  /* 0x00016660000a7802 */ /* 0x000fe20000000f00 */
[----:B------:R-:W-:Y:S02]  /*16640*/  IMAD.MOV.U32 R2, RZ, RZ, R25 ;  /* 0x000000ffff027224 */ /* 0x000fe400078e0019 */
[----:B-1---5:R-:W-:Y:S05]  /*16650*/  CALL.REL.NOINC `($_ZN7cutlass13device_kernelIN5flash19enable_sm80_to_sm89INS1_16FlashAttnBwdSm80INS1_25CollectiveMainloopBwdSm80ILi2ELi2EN4cute5tupleIJNS5_1CILi128EEES8_NS7_ILi64EEEEEENS_10bfloat16_tEfNS_4arch4Sm80ELb0ELb0ELb1ELb0ELb0ELb0ELb0ELb0ELi2ELi4ELi4ELi4ELb0EEENS1_24CollectiveEpilogueBwdGQAISA_fSD_Li256ELb0ELb0EEENS1_19SingleTileSchedulerILb0ELb0ELb0ELi128EEEEEEEEEvNT_6ParamsE$_ZN4cute3eso3ESOILb1ELb0EJNS_10UnderscoreEiEEC2ERKS2_RKi) ;  /* 0xffff02d000007944 */ /* 0x022fea0003c3ffff */
[----:B------:R-:W-:Y:S01]  /*16660*/  MOV R4, 0x166b0 ;  /* 0x000166b000047802 */ /* 0x000fe20000000f00 */
[----:B-1----:R-:W2:Y:S01]  /*16670*/  LDL R3, [R1+0x758] ;  /* 0x0007580001037983 */ /* 0x002ea20000100800 */
[----:B------:R-:W-:Y:S01]  /*16680*/  IMAD.MOV.U32 R69, RZ, RZ, R25 ;  /* 0x000000ffff457224 */ /* 0x000fe200078e0019 */
[----:B--2---:R-:W-:Y:S02]  /*16690*/  SHF.L.U32 R3, R3, 0x3, RZ ;  /* 0x0000000303037819 */ /* 0x004fe400000006ff */
[----:B------:R-:W-:Y:S05]  /*166a0*/  CALL.REL.NOINC `($_ZN7cutlass13device_kernelIN5flash19enable_sm80_to_sm89INS1_16FlashAttnBwdSm80INS1_25CollectiveMainloopBwdSm80ILi2ELi2EN4cute5tupleIJNS5_1CILi128EEES8_NS7_ILi64EEEEEENS_10bfloat16_tEfNS_4arch4Sm80ELb0ELb0ELb1ELb0ELb0ELb0ELb0ELb0ELi2ELi4ELi4ELi4ELb0EEENS1_24CollectiveEpilogueBwdGQAISA_fSD_Li256ELb0ELb0EEENS1_19SingleTileSchedulerILb0ELb0ELb0ELi128EEEEEEEEEvNT_6ParamsE$_ZN4cute3eso3ESOILb1ELb0EJNS_6LayoutINS_5tupleIJNS3_IJNS_1CILi2EEES5_S5_EEEEEENS3_IJNS3_IJNS4_ILi1EEES5_NS4_ILi4EEEEEEEEEEEiEEC2ERKSC_RKi) ;  /* 0xffff267000007944 */ /* 0x000fea0003c3ffff */
[----:B------:R-:W-:Y:S01]  /*166b0*/  MOV R4, 0x16710 ;  /* 0x0001671000047802 */ /* 0x000fe20000000f00 */
[----:B-1----:R-:W2:Y:S01]  /*166c0*/  LDL R3, [R1+0x758] ;  /* 0x0007580001037983 */ /* 0x002ea20000100800 */
[----:B------:R-:W-:Y:S01]  /*166d0*/  IMAD.MOV.U32 R69, RZ, RZ, R25 ;  /* 0x000000ffff457224 */ /* 0x000fe200078e0019 */
[C---:B--2---:R-:W-:Y:S04]  /*166e0*/  LEA R6, P0, R3.reuse, R60, 0x1 ;  /* 0x0000003c03067211 */ /* 0x044fe800078008ff */
[----:B------:R-:W-:Y:S04]  /*166f0*/  LEA.HI.X.SX32 R3, R3, R61, 0x1, P0 ;  /* 0x0000003d03037211 */ /* 0x000fe800000f0eff */
[----:B------:R-:W-:Y:S05]  /*16700*/  CALL.REL.NOINC `($_ZN7cutlass13device_kernelIN5flash19enable_sm80_to_sm89INS1_16FlashAttnBwdSm80INS1_25CollectiveMainloopBwdSm80ILi2ELi2EN4cute5tupleIJNS5_1CILi128EEES8_NS7_ILi64EEEEEENS_10bfloat16_tEfNS_4arch4Sm80ELb0ELb0ELb1ELb0ELb0ELb0ELb0ELb0ELi2ELi4ELi4ELi4ELb0EEENS1_24CollectiveEpilogueBwdGQAISA_fSD_Li256ELb0ELb0EEENS1_19SingleTileSchedulerILb0ELb0ELb0ELi128EEEEEEEEEvNT_6ParamsE$_ZN4cute3eso3ESOILb1ELb0EJNS_6LayoutINS_5tupleIJNS3_IJNS_1CILi2EEES5_S5_EEEEEENS3_IJNS3_IJNS4_ILi1EEES5_NS4_ILi4EEEEEEEEEEENS_10ViewEngineIPN7cutlass10bfloat16_tEEEEEC2ERKSC_RKSH_) ;  /* 0xffff25c000007944 */ /* 0x000fea0003c3ffff */
[----:B------:R-:W-:Y:S01]  /*16710*/  MOV R3, R58 ;  /* 0x0000003a00037202 */ /* 0x000fe20000000f00 */
[----:B------:R2:W5:Y:S01]  /*16720*/  LDL.64 R12, [R1+0x758] ;  /* 0x00075800010c7983 */ /* 0x0005620000100a00 */
[----:B------:R-:W-:Y:S01]  /*16730*/  MOV R10, 0x16760 ;  /* 0x00016760000a7802 */ /* 0x000fe20000000f00 */
[----:B-1----:R-:W-:Y:S02]  /*16740*/  IMAD.MOV.U32 R2, RZ, RZ, R25 ;  /* 0x000000ffff027224 */ /* 0x002fe400078e0019 */
[----:B--2--5:R-:W-:Y:S05]  /*16750*/  CALL.REL.NOINC `($_ZN7cutlass13device_kernelIN5flash19enable_sm80_to_sm89INS1_16FlashAttnBwdSm80INS1_25CollectiveMainloopBwdSm80ILi2ELi2EN4cute5tupleIJNS5_1CILi128EEES8_NS7_ILi64EEEEEENS_10bfloat16_tEfNS_4arch4Sm80ELb0ELb0ELb1ELb0ELb0ELb0ELb0ELb0ELi2ELi4ELi4ELi4ELb0EEENS1_24CollectiveEpilogueBwdGQAISA_fSD_Li256ELb0ELb0EEENS1_19SingleTileSchedulerILb0ELb0ELb0ELi128EEEEEEEEEvNT_6ParamsE$_ZN4cute3eso3ESOILb1ELb0EJNS_10UnderscoreEiEEC2ERKS2_RKi) ;  /* 0xffff01d000007944 */ /* 0x024fea0003c3ffff */
[----:B------:R-:W-:Y:S01]  /*16760*/  MOV R4, 0x167b0 ;  /* 0x000167b000047802 */ /* 0x000fe20000000f00 */
[----:B-1----:R-:W2:Y:S01]  /*16770*/  LDL R3, [R1+0x758] ;  /* 0x0007580001037983 */ /* 0x002ea20000100800 */
[----:B------:R-:W-:Y:S01]  /*16780*/  IMAD.MOV.U32 R69, RZ, RZ, R25 ;  /* 0x000000ffff457224 */ /* 0x000fe200078e0019 */
[----:B--2---:R-:W-:Y:S02]  /*16790*/  SHF.L.U32 R3, R3, 0x2, RZ ;  /* 0x0000000203037819 */ /* 0x004fe400000006ff */
[----:B------:R-:W-:Y:S05]  /*167a0*/  CALL.REL.NOINC `($_ZN7cutlass13device_kernelIN5flash19enable_sm80_to_sm89INS1_16FlashAttnBwdSm80INS1_25CollectiveMainloopBwdSm80ILi2ELi2EN4cute5tupleIJNS5_1CILi128EEES8_NS7_ILi64EEEEEENS_10bfloat16_tEfNS_4arch4Sm80ELb0ELb0ELb1ELb0ELb0ELb0ELb0ELb0ELi2ELi4ELi4ELi4ELb0EEENS1_24CollectiveEpilogueBwdGQAISA_fSD_Li256ELb0ELb0EEENS1_19SingleTileSchedulerILb0ELb0ELb0ELi128EEEEEEEEEvNT_6ParamsE$_ZN4cute3eso3ESOILb1ELb0EJNS_6LayoutINS_5tupleIJNS3_IJNS_1CILi2EEES5_EEEEEENS3_IJNS3_IJNS4_ILi1EEES5_EEEEEEEEiEEC2ERKSB_RKi) ;  /* 0xffff21a000007944 */ /* 0x000fea0003c3ffff */
[----:B------:R-:W-:Y:S01]  /*167b0*/  MOV R4, 0x16810 ;  /* 0x0001681000047802 */ /* 0x000fe20000000f00 */
[----:B-1----:R-:W2:Y:S01]  /*167c0*/  LDL R3, [R1+0x758] ;  /* 0x0007580001037983 */ /* 0x002ea20000100800 */
[----:B------:R-:W-:Y:S01]  /*167d0*/  IMAD.MOV.U32 R69, RZ, RZ, R25 ;  /* 0x000000ffff457224 */ /* 0x000fe200078e0019 */
[C---:B--2---:R-:W-:Y:S04]  /*167e0*/  LEA R6, P0, R3.reuse, R62, 0x1 ;  /* 0x0000003e03067211 */ /* 0x044fe800078008ff */
[----:B------:R-:W-:Y:S04]  /*167f0*/  LEA.HI.X.SX32 R3, R3, R63, 0x1, P0 ;  /* 0x0000003f03037211 */ /* 0x000fe800000f0eff */
[----:B------:R-:W-:Y:S05]  /*16800*/  CALL.REL.NOINC `($_ZN7cutlass13device_kernelIN5flash19enable_sm80_to_sm89INS1_16FlashAttnBwdSm80INS1_25CollectiveMainloopBwdSm80ILi2ELi2EN4cute5tupleIJNS5_1CILi128EEES8_NS7_ILi64EEEEEENS_10bfloat16_tEfNS_4arch4Sm80ELb0ELb0ELb1ELb0ELb0ELb0ELb0ELb0ELi2ELi4ELi4ELi4ELb0EEENS1_24CollectiveEpilogueBwdGQAISA_fSD_Li256ELb0ELb0EEENS1_19SingleTileSchedulerILb0ELb0ELb0ELi128EEEEEEEEEvNT_6ParamsE$_ZN4cute3eso3ESOILb1ELb0EJNS_6LayoutINS_5tupleIJNS3_IJNS_1CILi2EEES5_EEEEEENS3_IJNS3_IJNS4_ILi1EEES5_EEEEEEEENS_10ViewEngineIPN7cutlass10bfloat16_tEEEEEC2ERKSB_RKSG_) ;  /* 0xffff20a000007944 */ /* 0x000fea0003c3ffff */
[----:B------:R-:W-:Y:S01]  /*16810*/  MOV R81, R24 ;  /* 0x0000001800517202 */ /* 0x000fe20000000f00 */
[----:B------:R2:W5:Y:S01]  /*16820*/  LDL.64 R10, [R1+0x758] ;  /* 0x00075800010a7983 */ /* 0x0005620000100a00 */
[----:B------:R-:W-:Y:S01]  /*16830*/  MOV R80, 0x16860 ;  /* 0x0001686000507802 */ /* 0x000fe20000000f00 */
[----:B------:R-:W-:Y:S02]  /*16840*/  IMAD.MOV.U32 R83, RZ, RZ, R25 ;  /* 0x000000ffff537224 */ /* 0x000fe400078e0019 */
        /* <DEDUP_REMOVED lines=12> */
[----:B------:R-:W-:Y:S05]  /*16910*/  CALL.REL.NOINC `($_ZN7cutlass13device_kernelIN5flash19enable_sm80_to_sm89INS1_16FlashAttnBwdSm80INS1_25CollectiveMainloopBwdSm80ILi2ELi2EN4cute5tupleIJNS5_1CILi128EEES8_NS7_ILi64EEEEEENS_10bfloat16_tEfNS_4arch4Sm80ELb0ELb0ELb1ELb0ELb0ELb0ELb0ELb0ELi2ELi4ELi4ELi4ELb0EEENS1_24CollectiveEpilogueBwdGQAISA_fSD_Li256ELb0ELb0EEENS1_19SingleTileSchedulerILb0ELb0ELb0ELi128EEEEEEEEEvNT_6ParamsE$_ZN4cute3eso3ESOILb1ELb0EJNS_6LayoutINS_5tupleIJNS3_IJNS_1CILi2EEES5_EEEEEENS3_IJNS3_IJNS4_ILi1EEES5_EEEEEEEENS_10ViewEngineIPKfEEEEC2ERKSB_RKSF_) ;  /* 0xffff1f4000007944 */ /* 0x000fea0003c3ffff */
[----:B------:R-:W-:Y:S01]  /*16920*/  MOV R69, R25 ;  /* 0x0000001900457202 */ /* 0x000fe20000000f00 */
[----:B-1----:R1:W5:Y:S01]  /*16930*/  LDL.64 R6, [R1+0x758] ;  /* 0x0007580001067983 */ /* 0x0023620000100a00 */
[----:B------:R-:W-:Y:S03]  /*16940*/  MOV R4, 0x16960 ;  /* 0x0001696000047802 */ /* 0x000fe60000000f00 */
[----:B-1---5:R-:W-:Y:S05]  /*16950*/  CALL.REL.NOINC `($_ZN7cutlass13device_kernelIN5flash19enable_sm80_to_sm89INS1_16FlashAttnBwdSm80INS1_25CollectiveMainloopBwdSm80ILi2ELi2EN4cute5tupleIJNS5_1CILi128EEES8_NS7_ILi64EEEEEENS_10bfloat16_tEfNS_4arch4Sm80ELb0ELb0ELb1ELb0ELb0ELb0ELb0ELb0ELi2ELi4ELi4ELi4ELb0EEENS1_24CollectiveEpilogueBwdGQAISA_fSD_Li256ELb0ELb0EEENS1_19SingleTileSchedulerILb0ELb0ELb0ELi128EEEEEEEEEvNT_6ParamsE$_ZN4cute3eso3ESOILb1ELb0EJNS_6LayoutINS_5tupleIJNS3_IJNS_1CILi1EEENS4_ILi2EEES6_EEEEEENS3_IJNS3_IJS5_S5_S6_EEEEEEEENS_10ViewEngineIPjEEEEC2ERKSB_RKSE_) ;  /* 0xffff1d8000007944 */ /* 0x022fea0003c3ffff */
[----:B-1----:R-:W-:Y:S01]  /*16960*/  MOV R2, R25 ;  /* 0x0000001900027202 */ /* 0x002fe20000000f00 */
[----:B------:R1:W5:Y:S01]  /*16970*/  LDL.64 R14, [R1+0x758] ;  /* 0x00075800010e7983 */ /* 0x0003620000100a00 */
[----:B------:R-:W-:Y:S01]  /*16980*/  MOV R4, 0x169b0 ;  /* 0x000169b000047802 */ /* 0x000fe20000000f00 */
[----:B------:R-:W-:Y:S02]  /*16990*/  IMAD.MOV.U32 R3, RZ, RZ, R11 ;  /* 0x000000ffff037224 */ /* 0x000fe400078e000b */
[----:B-1---5:R-:W-:Y:S05]  /*169a0*/  CALL.REL.NOINC `($_ZN7cutlass13device_kernelIN5flash19enable_sm80_to_sm89INS1_16FlashAttnBwdSm80INS1_25CollectiveMainloopBwdSm80ILi2ELi2EN4cute5tupleIJNS5_1CILi128EEES8_NS7_ILi64EEEEEENS_10bfloat16_tEfNS_4arch4Sm80ELb0ELb0ELb1ELb0ELb0ELb0ELb0ELb0ELi2ELi4ELi4ELi4ELb0EEENS1_24CollectiveEpilogueBwdGQAISA_fSD_Li256ELb0ELb0EEENS1_19SingleTileSchedulerILb0ELb0ELb0ELi128EEEEEEEEEvNT_6ParamsE$_ZN4cute3eso3ESOILb1ELb0EJNS_6LayoutINS_5tupleIJNS3_IJNS_1CILi1EEENS4_ILi2EEEEEEEEENS3_IJNS3_IJS5_S5_EEEEEEEENS_10ViewEngineIPjEEEEC2ERKSB_RKSE_) ;  /* 0xffff1c4000007944 */ /* 0x022fea0003c3ffff */
[----:B-1----:R-:W-:Y:S01]  /*169b0*/  MOV R2, R25 ;  /* 0x0000001900027202 */ /* 0x002fe20000000f00 */
[----:B------:R1:W5:Y:S01]  /*169c0*/  LDL.64 R16, [R1+0x758] ;  /* 0x0007580001107983 */ /* 0x0003620000100a00 */
[----:B------:R-:W-:Y:S01]  /*169d0*/  MOV R4, 0x16a00 ;  /* 0x00016a0000047802 */ /* 0x000fe20000000f00 */
[----:B------:R-:W-:Y:S02]  /*169e0*/  IMAD.MOV.U32 R3, RZ, RZ, R9 ;  /* 0x000000ffff037224 */ /* 0x000fe400078e0009 */
[----:B-1---5:R-:W-:Y:S05]  /*169f0*/  CALL.REL.NOINC `($_ZN7cutlass13device_kernelIN5flash19enable_sm80_to_sm89INS1_16FlashAttnBwdSm80INS1_25CollectiveMainloopBwdSm80ILi2ELi2EN4cute5tupleIJNS5_1CILi128EEES8_NS7_ILi64EEEEEENS_10bfloat16_tEfNS_4arch4Sm80ELb0ELb0ELb1ELb0ELb0ELb0ELb0ELb0ELi2ELi4ELi4ELi4ELb0EEENS1_24CollectiveEpilogueBwdGQAISA_fSD_Li256ELb0ELb0EEENS1_19SingleTileSchedulerILb0ELb0ELb0ELi128EEEEEEEEEvNT_6ParamsE$_ZN4cute3eso3ESOILb1ELb0EJNS_6LayoutINS_5tupleIJNS3_IJNS_1CILi2EEES5_EEEEEENS3_IJNS3_IJNS4_ILi1EEES5_EEEEEEEENS_10ViewEngineIPfEEEEC2ERKSB_RKSE_) ;  /* 0xffff1f0000007944 */ /* 0x022fea0003c3ffff */
[----:B-1----:R-:W-:Y:S01]  /*16a00*/  MOV R2, R25 ;  /* 0x0000001900027202 */ /* 0x002fe20000000f00 */
[----:B------:R1:W5:Y:S01]  /*16a10*/  LDL.64 R64, [R1+0x758] ;  /* 0x0007580001407983 */ /* 0x0003620000100a00 */
[----:B------:R-:W-:Y:S01]  /*16a20*/  MOV R4, 0x16a50 ;  /* 0x00016a5000047802 */ /* 0x000fe20000000f00 */
[----:B------:R-:W-:Y:S02]  /*16a30*/  IMAD.MOV.U32 R3, RZ, RZ, R7 ;  /* 0x000000ffff037224 */ /* 0x000fe400078e0007 */
[----:B-1---5:R-:W-:Y:S05]  /*16a40*/  CALL.REL.NOINC `($_ZN7cutlass13device_kernelIN5flash19enable_sm80_to_sm89INS1_16FlashAttnBwdSm80INS1_25CollectiveMainloopBwdSm80ILi2ELi2EN4cute5tupleIJNS5_1CILi128EEES8_NS7_ILi64EEEEEENS_10bfloat16_tEfNS_4arch4Sm80ELb0ELb0ELb1ELb0ELb0ELb0ELb0ELb0ELi2ELi4ELi4ELi4ELb0EEENS1_24CollectiveEpilogueBwdGQAISA_fSD_Li256ELb0ELb0EEENS1_19SingleTileSchedulerILb0ELb0ELb0ELi128EEEEEEEEEvNT_6ParamsE$_ZN4cute3eso3ESOILb1ELb0EJNS_6LayoutINS_5tupleIJNS3_IJNS_1CILi2EEES5_EEEEEENS3_IJNS3_IJNS4_ILi1EEES5_EEEEEEEENS_10ViewEngineIPKfEEEEC2ERKSB_RKSF_) ;  /* 0xffff1e1000007944 */ /* 0x022fea0003c3ffff */
        /* <DEDUP_REMOVED lines=24> */
[----:B-1----:R-:W-:Y:S05]  /*16bd0*/  CALL.REL.NOINC `($_ZN7cutlass13device_kernelIN5flash19enable_sm80_to_sm89INS1_16FlashAttnBwdSm80INS1_25CollectiveMainloopBwdSm80ILi2ELi2EN4cute5tupleIJNS5_1CILi128EEES8_NS7_ILi64EEEEEENS_10bfloat16_tEfNS_4arch4Sm80ELb0ELb0ELb1ELb0ELb0ELb0ELb0ELb0ELi2ELi4ELi4ELi4ELb0EEENS1_24CollectiveEpilogueBwdGQAISA_fSD_Li256ELb0ELb0EEENS1_19SingleTileSchedulerILb0ELb0ELb0ELi128EEEEEEEEEvNT_6ParamsE$_ZN4cute3eso3ESOILb1ELb0EJNS_10UnderscoreEiiEEC2ERKS2_RKiS7_) ;  /* 0xfffefd9000007944 */ /* 0x002fea0003c3ffff */
        /* <DEDUP_REMOVED lines=644> */
[----:B------:R-:W-:Y:S02]  /*19420*/  MOV R3, 0x1 ;  /* 0x0000000100037802 */ /* 0x000fe40000000f00 */
        /* <DEDUP_REMOVED lines=18> */
.L_x_1058:
        /* <DEDUP_REMOVED lines=773> */
.L_x_1059:
        /* <DEDUP_REMOVED lines=222> */
[----:B------:R-:W-:Y:S05]  /*1d380*/  CALL.REL.NOINC `($_ZN7cutlass13device_kernelIN5flash19enable_sm80_to_sm89INS1_16FlashAttnBwdSm80INS1_25CollectiveMainloopBwdSm80ILi2ELi2EN4cute5tupleIJNS5_1CILi128EEES8_NS7_ILi64EEEEEENS_10bfloat16_tEfNS_4arch4Sm80ELb0ELb0ELb1ELb0ELb0ELb0ELb0ELb0ELi2ELi4ELi4ELi4ELb0EEENS1_24CollectiveEpilogueBwdGQAISA_fSD_Li256ELb0ELb0EEENS1_19SingleTileSchedulerILb0ELb0ELb0ELi128EEEEEEEEEvNT_6ParamsE$_ZN4cute3eso3ESOILb1ELb0EJNS_10UnderscoreES2_iEEC2ERKS2_S5_RKi) ;  /* 0xfffe956000007944 */ /* 0x000fea0003c3ffff */
        /* <DEDUP_REMOVED lines=37> */
.L_x_1060:
        /* <DEDUP_REMOVED lines=220> */
[----:B-----5:R-:W-:Y:S05]  /*1e3a0*/  CALL.REL.NOINC `($_ZN7cutlass13device_kernelIN5flash19enable_sm80_to_sm89INS1_16FlashAttnBwdSm80INS1_25CollectiveMainloopBwdSm80ILi2ELi2EN4cute5tupleIJNS5_1CILi128EEES8_NS7_ILi64EEEEEENS_10bfloat16_tEfNS_4arch4Sm80ELb0ELb0ELb1ELb0ELb0ELb0ELb0ELb0ELi2ELi4ELi4ELi4ELb0EEENS1_24CollectiveEpilogueBwdGQAISA_fSD_Li256ELb0ELb0EEENS1_19SingleTileSchedulerILb0ELb0ELb0ELi128EEEEEEEEEvNT_6ParamsE$_ZN4cute8smem_ptrIPfECI1NS_12iter_adaptorIS1_S2_EEES1_) ;  /* 0xfffec0a000007944 */ /* 0x020fea0003c3ffff */
[----:B-1----:R1:W5:Y:S01]  /*1e3b0*/  LDL.64 R2, [R1+0x758] ;  /* 0x0007580001027983 */ /* 0x0023620000100a00 */
[----:B------:R-:W-:-:S03]  /*1e3c0*/  MOV R8, 0x1e3e0 ;  /* 0x0001e3e000087802 */ /* 0x000fc60000000f00 */
[----:B-1---5:R-:W-:Y:S05]  /*1e3d0*/  CALL.REL.NOINC `($_ZN7cutlass13device_kernelIN5flash19enable_sm80_to_sm89INS1_16FlashAttnBwdSm80INS1_25CollectiveMainloopBwdSm80ILi2ELi2EN4cute5tupleIJNS5_1CILi128EEES8_NS7_ILi64EEEEEENS_10bfloat16_tEfNS_4arch4Sm80ELb0ELb0ELb1ELb0ELb0ELb0ELb0ELb0ELi2ELi4ELi4ELi4ELb0EEENS1_24CollectiveEpilogueBwdGQAISA_fSD_Li256ELb0ELb0EEENS1_19SingleTileSchedulerILb0ELb0ELb0ELi128EEEEEEEEEvNT_6ParamsE$_ZN4cute3eso3ESOILb1ELb0EJNS_6LayoutINS_5tupleIJNS3_IJNS_1CILi2EEES5_EEEEEENS3_IJNS3_IJNS4_ILi8EEENS4_ILi64EEEEEEEEEEENS_10ViewEngineINS_8smem_ptrIPfEEEEEEC2ERKSC_RKSH_) ;  /* 0xfffea5b000007944 */ /* 0x022fea0003c3ffff */
        /* <DEDUP_REMOVED lines=9> */
[----:B--2--5:R-:W-:Y:S05]  /*1e470*/  CALL.REL.NOINC `($_ZN7cutlass13device_kernelIN5flash19enable_sm80_to_sm89INS1_16FlashAttnBwdSm80INS1_25CollectiveMainloopBwdSm80ILi2ELi2EN4cute5tupleIJNS5_1CILi128EEES8_NS7_ILi64EEEEEENS_10bfloat16_tEfNS_4arch4Sm80ELb0ELb0ELb1ELb0ELb0ELb0ELb0ELb0ELi2ELi4ELi4ELi4ELb0EEENS1_24CollectiveEpilogueBwdGQAISA_fSD_Li256ELb0ELb0EEENS1_19SingleTileSchedulerILb0ELb0ELb0ELi128EEEEEEEEEvNT_6ParamsE$_ZN4cute3eso3ESOILb1ELb0EJNS_10UnderscoreEiEEC2ERKS2_RKi) ;  /* 0xfffe84b000007944 */ /* 0x024fea0003c3ffff */
[----:B-1----:R-:W2:Y:S01]  /*1e480*/  LDL R3, [R1+0x758] ;  /* 0x0007580001037983 */ /* 0x002ea20000100800 */
[----:B------:R-:W-:Y:S02]  /*1e490*/  MOV R6, 0x1e4c0 ;  /* 0x0001e4c000067802 */ /* 0x000fe40000000f00 */
[----:B--2---:R-:W-:Y:S02]  /*1e4a0*/  SHF.L.U32 R3, R3, 0x7, RZ ;  /* 0x0000000703037819 */ /* 0x004fe400000006ff */
[----:B------:R-:W-:Y:S05]  /*1e4b0*/  CALL.REL.NOINC `($_ZN7cutlass13device_kernelIN5flash19enable_sm80_to_sm89INS1_16FlashAttnBwdSm80INS1_25CollectiveMainloopBwdSm80ILi2ELi2EN4cute5tupleIJNS5_1CILi128EEES8_NS7_ILi64EEEEEENS_10bfloat16_tEfNS_4arch4Sm80ELb0ELb0ELb1ELb0ELb0ELb0ELb0ELb0ELi2ELi4ELi4ELi4ELb0EEENS1_24CollectiveEpilogueBwdGQAISA_fSD_Li256ELb0ELb0EEENS1_19SingleTileSchedulerILb0ELb0ELb0ELi128EEEEEEEEEvNT_6ParamsE$_ZN4cute3eso3ESOILb1ELb0EJNS_6LayoutINS_5tupleIJNS3_IJNS_1CILi2EEES5_EEEEEENS3_IJNS3_IJNS4_ILi8EEENS4_ILi64EEEEEEEEEEEiEEC2ERKSC_RKi) ;  /* 0xfffea51000007944 */ /* 0x000fea0003c3ffff */
[----:B------:R-:W-:Y:S01]  /*1e4c0*/  ULDC.64 UR4, c[0x0][0x118] ;  /* 0x0000460000047ab9 */ /* 0x000fe20000000a00 */
[----:B-1----:R-:W2:Y:S04]  /*1e4d0*/  LDL R2, [R1+0x758] ;  /* 0x0007580001027983 */ /* 0x002ea80000100800 */
[----:B------:R-:W2:Y:S01]  /*1e4e0*/  LD.E.64 R12, [R12.64] ;  /* 0x000000040c0c7980 */ /* 0x000ea2000c101b00 */
[----:B------:R-:W-:-:S02]  /*1e4f0*/  MOV R6, R25 ;  /* 0x0000001900067202 */ /* 0x000fc40000000f00 */
[----:B------:R-:W-:Y:S01]  /*1e500*/  MOV R8, 0x1e530 ;  /* 0x0001e53000087802 */ /* 0x000fe20000000f00 */
[----:B--2---:R-:W-:-:S04]  /*1e510*/  IMAD.WIDE R2, R2, 0x4, R12 ;  /* 0x0000000402027825 */ /* 0x004fc800078e020c */
[----:B------:R-:W-:Y:S05]  /*1e520*/  CALL.REL.NOINC `($_ZN7cutlass13device_kernelIN5flash19enable_sm80_to_sm89INS1_16FlashAttnBwdSm80INS1_25CollectiveMainloopBwdSm80ILi2ELi2EN4cute5tupleIJNS5_1CILi128EEES8_NS7_ILi64EEEEEENS_10bfloat16_tEfNS_4arch4Sm80ELb0ELb0ELb1ELb0ELb0ELb0ELb0ELb0ELi2ELi4ELi4ELi4ELb0EEENS1_24CollectiveEpilogueBwdGQAISA_fSD_Li256ELb0ELb0EEENS1_19SingleTileSchedulerILb0ELb0ELb0ELi128EEEEEEEEEvNT_6ParamsE$_ZN4cute8smem_ptrIPfECI1NS_12iter_adaptorIS1_S2_EEES1_) ;  /* 0xfffebf2000007944 */ /* 0x000fea0003c3ffff */
[----:B-1----:R1:W5:Y:S01]  /*1e530*/  LDL.64 R2, [R1+0x758] ;  /* 0x0007580001027983 */ /* 0x0023620000100a00 */
[----:B------:R-:W-:-:S03]  /*1e540*/  MOV R8, 0x1e560 ;  /* 0x0001e56000087802 */ /* 0x000fc60000000f00 */
[----:B-1---5:R-:W-:Y:S05]  /*1e550*/  CALL.REL.NOINC `($_ZN7cutlass13device_kernelIN5flash19enable_sm80_to_sm89INS1_16FlashAttnBwdSm80INS1_25CollectiveMainloopBwdSm80ILi2ELi2EN4cute5tupleIJNS5_1CILi128EEES8_NS7_ILi64EEEEEENS_10bfloat16_tEfNS_4arch4Sm80ELb0ELb0ELb1ELb0ELb0ELb0ELb0ELb0ELi2ELi4ELi4ELi4ELb0EEENS1_24CollectiveEpilogueBwdGQAISA_fSD_Li256ELb0ELb0EEENS1_19SingleTileSchedulerILb0ELb0ELb0ELi128EEEEEEEEEvNT_6ParamsE$_ZN4cute3eso3ESOILb1ELb0EJNS_6LayoutINS_5tupleIJNS3_IJNS_1CILi2EEES5_EEEEEENS3_IJNS3_IJNS4_ILi8EEENS4_ILi64EEEEEEEEEEENS_10ViewEngineINS_8smem_ptrIPfEEEEEEC2ERKSC_RKSH_) ;  /* 0xfffea43000007944 */ /* 0x022fea0003c3ffff */
[----:B-1----:R1:W5:Y:S01]  /*1e560*/  LDL.64 R2, [R1+0x758] ;  /* 0x0007580001027983 */ /* 0x0023620000100a00 */
[----:B------:R-:W-:Y:S02]  /*1e570*/  MOV R5, R4 ;  /* 0x0000000400057202 */ /* 0x000fe40000000f00 */
[----:B------:R-:W-:Y:S02]  /*1e580*/  MOV R6, 0x1e5a0 ;  /* 0x0001e5a000067802 */ /* 0x000fe40000000f00 */
[----:B-1---5:R-:W-:Y:S05]  /*1e590*/  CALL.REL.NOINC `($_ZN7cutlass13device_kernelIN5flash19enable_sm80_to_sm89INS1_16FlashAttnBwdSm80INS1_25CollectiveMainloopBwdSm80ILi2ELi2EN4cute5tupleIJNS5_1CILi128EEES8_NS7_ILi64EEEEEENS_10bfloat16_tEfNS_4arch4Sm80ELb0ELb0ELb1ELb0ELb0ELb0ELb0ELb0ELi2ELi4ELi4ELi4ELb0EEENS1_24CollectiveEpilogueBwdGQAISA_fSD_Li256ELb0ELb0EEENS1_19SingleTileSchedulerILb0ELb0ELb0ELi128EEEEEEEEEvNT_6ParamsE$_ZN4cute3eso3ESOILb1ELb0EJNS_6LayoutINS_5tupleIJNS_1CILi1EEENS4_ILi4EEEEEENS3_IJNS4_ILi0EEES5_EEEEENS_10ViewEngineIPfEEEEC2ERKSA_RKSD_) ;  /* 0xfffeb3c000007944 */ /* 0x022fea0003c3ffff */
[----:B-1----:R1:W5:Y:S01]  /*1e5a0*/  LDL.64 R4, [R1+0x758] ;  /* 0x0007580001047983 */ /* 0x0023620000100a00 */
[----:B------:R-:W-:Y:S02]  /*1e5b0*/  MOV R9, R3 ;  /* 0x0000000300097202 */ /* 0x000fe40000000f00 */
[----:B------:R-:W-:Y:S02]  /*1e5c0*/  MOV R6, 0x1e5e0 ;  /* 0x0001e5e000067802 */ /* 0x000fe40000000f00 */
[----:B-1---5:R-:W-:Y:S05]  /*1e5d0*/  CALL.REL.NOINC `($_ZN7cutlass13device_kernelIN5flash19enable_sm80_to_sm89INS1_16FlashAttnBwdSm80INS1_25CollectiveMainloopBwdSm80ILi2ELi2EN4cute5tupleIJNS5_1CILi128EEES8_NS7_ILi64EEEEEENS_10bfloat16_tEfNS_4arch4Sm80ELb0ELb0ELb1ELb0ELb0ELb0ELb0ELb0ELi2ELi4ELi4ELi4ELb0EEENS1_24CollectiveEpilogueBwdGQAISA_fSD_Li256ELb0ELb0EEENS1_19SingleTileSchedulerILb0ELb0ELb0ELi128EEEEEEEEEvNT_6ParamsE$_ZN4cute3eso3ESOILb1ELb0EJNS_6LayoutINS_5tupleIJNS_1CILi1EEENS3_IJNS4_ILi2EEES6_EEEEEENS3_IJNS4_ILi0EEENS3_IJNS4_ILi8EEENS4_ILi64EEEEEEEEEEENS_10ViewEngineINS_8smem_ptrIPfEEEEEEC2ERKSE_RKSJ_) ;  /* 0xfffeb32000007944 */ /* 0x022fea0003c3ffff */
[----:B-1----:R1:W5:Y:S01]  /*1e5e0*/  LDL.64 R2, [R1+0x758] ;  /* 0x0007580001027983 */ /* 0x0023620000100a00 */
[----:B------:R-:W-:Y:S02]  /*1e5f0*/  MOV R6, R25 ;  /* 0x0000001900067202 */ /* 0x000fe40000000f00 */
[----:B------:R-:W-:-:S02]  /*1e600*/  MOV R8, 0x1e620 ;  /* 0x0001e62000087802 */ /* 0x000fc40000000f00 */
[----:B-1---5:R-:W-:Y:S05]  /*1e610*/  CALL.REL.NOINC `($_ZN7cutlass13device_kernelIN5flash19enable_sm80_to_sm89INS1_16FlashAttnBwdSm80INS1_25CollectiveMainloopBwdSm80ILi2ELi2EN4cute5tupleIJNS5_1CILi128EEES8_NS7_ILi64EEEEEENS_10bfloat16_tEfNS_4arch4Sm80ELb0ELb0ELb1ELb0ELb0ELb0ELb0ELb0ELi2ELi4ELi4ELi4ELb0EEENS1_24CollectiveEpilogueBwdGQAISA_fSD_Li256ELb0ELb0EEENS1_19SingleTileSchedulerILb0ELb0ELb0ELi128EEEEEEEEEvNT_6ParamsE$_ZN4cute8smem_ptrIPfECI1NS_12iter_adaptorIS1_S2_EEES1_) ;  /* 0xfffebe3000007944 */ /* 0x022fea0003c3ffff */
[----:B-1----:R1:W5:Y:S01]  /*1e620*/  LDL.64 R2, [R1+0x758] ;  /* 0x0007580001027983 */ /* 0x0023620000100a00 */
[----:B------:R-:W-:-:S03]  /*1e630*/  MOV R8, 0x1e650 ;  /* 0x0001e65000087802 */ /* 0x000fc60000000f00 */
[----:B-1---5:R-:W-:Y:S05]  /*1e640*/  CALL.REL.NOINC `($_ZN7cutlass13device_kernelIN5flash19enable_sm80_to_sm89INS1_16FlashAttnBwdSm80INS1_25CollectiveMainloopBwdSm80ILi2ELi2EN4cute5tupleIJNS5_1CILi128EEES8_NS7_ILi64EEEEEENS_10bfloat16_tEfNS_4arch4Sm80ELb0ELb0ELb1ELb0ELb0ELb0ELb0ELb0ELi2ELi4ELi4ELi4ELb0EEENS1_24CollectiveEpilogueBwdGQAISA_fSD_Li256ELb0ELb0EEENS1_19SingleTileSchedulerILb0ELb0ELb0ELi128EEEEEEEEEvNT_6ParamsE$_ZN4cute3eso3ESOILb1ELb0EJNS_6LayoutINS_5tupleIJNS3_IJNS_1CILi2EEES5_EEEEEENS3_IJNS3_IJNS4_ILi8EEENS4_ILi64EEEEEEEEEEENS_10ViewEngineINS_8smem_ptrIPfEEEEEEC2ERKSC_RKSH_) ;  /* 0xfffea34000007944 */ /* 0x022fea0003c3ffff */
[----:B------:R2:W5:Y:S01]  /*1e650*/  LDL.64 R12, [R1+0x758] ;  /* 0x00075800010c7983 */ /* 0x0005620000100a00 */
[----:B-1----:R-:W-:-:S03]  /*1e660*/  MOV R6, 0x1e680 ;  /* 0x0001e68000067802 */ /* 0x002fc60000000f00 */
[----:B--2--5:R-:W-:Y:S05]  /*1e670*/  CALL.REL.NOINC `($_ZN7cutlass13device_kernelIN5flash19enable_sm80_to_sm89INS1_16FlashAttnBwdSm80INS1_25CollectiveMainloopBwdSm80ILi2ELi2EN4cute5tupleIJNS5_1CILi128EEES8_NS7_ILi64EEEEEENS_10bfloat16_tEfNS_4arch4Sm80ELb0ELb0ELb1ELb0ELb0ELb0ELb0ELb0ELi2ELi4ELi4ELi4ELb0EEENS1_24CollectiveEpilogueBwdGQAISA_fSD_Li256ELb0ELb0EEENS1_19SingleTileSchedulerILb0ELb0ELb0ELi128EEEEEEEEEvNT_6ParamsE$_ZN4cute3eso3ESOILb1ELb0EJNS_6LayoutINS_5tupleIJNS_1CILi4EEEEEENS3_IJNS4_ILi1EEEEEEEENS_10ViewEngineIPfEEEEC2ERKS9_RKSC_) ;  /* 0xfffeb35000007944 */ /* 0x024fea0003c3ffff */
        /* <DEDUP_REMOVED lines=69> */
[----:B----4-:R1:W5:Y:S04]  /*1ead0*/  LD.E R71, [R54.64+0x154] ;  /* 0x0001540436477980 */ /* 0x010368000c101900 */
[----:B-1----:R-:W4:Y:S01]  /*1eae0*/  LDL R54, [R7+0xc8] ;  /* 0x0000c80007367983 */ /* 0x002f220000100800 */
        /* <DEDUP_REMOVED lines=20> */
[C---:B---3--:R-:W-:Y:S02]  /*1ec30*/  FMUL.FTZ R15, R71.reuse, R15 ;  /* 0x0000000f470f7220 */ /* 0x048fe40000410000 */
        /* <DEDUP_REMOVED lines=34> */
[C---:B----4-:R-:W-:Y:S02]  /*1ee60*/  FMUL.FTZ R54, R71.reuse, R54 ;  /* 0x0000003647367220 */ /* 0x050fe40000410000 */
[C---:B------:R-:W-:Y:S02]  /*1ee70*/  FMUL.FTZ R52, R71.reuse, R52 ;  /* 0x0000003447347220 */ /* 0x040fe40000410000 */
[----:B------:R-:W-:-:S02]  /*1ee80*/  FMUL.FTZ R50, R71, R50 ;  /* 0x0000003247327220 */ /* 0x000fc40000410000 */
[C---:B------:R-:W-:Y:S02]  /*1ee90*/  FMUL.FTZ R46, R71.reuse, R46 ;  /* 0x0000002e472e7220 */ /* 0x040fe40000410000 */
        /* <DEDUP_REMOVED lines=134> */
[----:B------:R-:W-:Y:S01]  /*1f700*/  STL [R7+0xfc], R2 ;  /* 0x0000fc0207007387 */ /* 0x000fe20000100800 */
[----:B------:R-:W-:-:S03]  /*1f710*/  MOV R83, R25 ;  /* 0x0000001900537202 */ /* 0x000fc60000000f00 */
[----:B---3--:R1:W-:Y:S04]  /*1f720*/  STL [R7+0x18], R57 ;  /* 0x0000183907007387 */ /* 0x0083e80000100800 */
[----:B------:R2:W-:Y:S04]  /*1f730*/  STL [R7+0xc4], R56 ;  /* 0x0000c43807007387 */ /* 0x0005e80000100800 */
[----:B------:R3:W-:Y:S01]  /*1f740*/  STL [R7+0xe0], R10 ;  /* 0x0000e00a07007387 */ /* 0x0007e20000100800 */
[----:B-1----:R-:W-:Y:S02]  /*1f750*/  MOV R57, R49 ;  /* 0x0000003100397202 */ /* 0x002fe40000000f00 */
[----:B--2---:R-:W-:-:S02]  /*1f760*/  MOV R56, R48 ;  /* 0x0000003000387202 */ /* 0x004fc40000000f00 */
[----:B---3--:R-:W-:Y:S02]  /*1f770*/  MOV R10, 0x1f790 ;  /* 0x0001f790000a7802 */ /* 0x008fe40000000f00 */
[----:B------:R-:W-:Y:S05]  /*1f780*/  CALL.REL.NOINC `($_ZN7cutlass13device_kernelIN5flash19enable_sm80_to_sm89INS1_16FlashAttnBwdSm80INS1_25CollectiveMainloopBwdSm80ILi2ELi2EN4cute5tupleIJNS5_1CILi128EEES8_NS7_ILi64EEEEEENS_10bfloat16_tEfNS_4arch4Sm80ELb0ELb0ELb1ELb0ELb0ELb0ELb0ELb0ELi2ELi4ELi4ELi4ELb0EEENS1_24CollectiveEpilogueBwdGQAISA_fSD_Li256ELb0ELb0EEENS1_19SingleTileSchedulerILb0ELb0ELb0ELi128EEEEEEEEEvNT_6ParamsE$_ZN4cute3eso3ESOILb1ELb0EJNS_6LayoutINS_5tupleIJNS3_IJNS_1CILi2EEES5_EEENS3_IJS5_NS4_ILi8EEEEEEEEENS3_IJNS3_IJS5_NS4_ILi4EEEEEENS3_IJNS4_ILi1EEES7_EEEEEEEENS_10ViewEngineIPfEEEEC2ERKSF_RKSI_) ;  /* 0xfffe934000007944 */ /* 0x000fea0003c3ffff */
        /* <DEDUP_REMOVED lines=148> */
[----:B-1---5:R-:W-:Y:S05]  /*200d0*/  CALL.REL.NOINC `($_ZN7cutlass13device_kernelIN5flash19enable_sm80_to_sm89INS1_16FlashAttnBwdSm80INS1_25CollectiveMainloopBwdSm80ILi2ELi2EN4cute5tupleIJNS5_1CILi128EEES8_NS7_ILi64EEEEEENS_10bfloat16_tEfNS_4arch4Sm80ELb0ELb0ELb1ELb0ELb0ELb0ELb0ELb0ELi2ELi4ELi4ELi4ELb0EEENS1_24CollectiveEpilogueBwdGQAISA_fSD_Li256ELb0ELb0EEENS1_19SingleTileSchedulerILb0ELb0ELb0ELi128EEEEEEEEEvNT_6ParamsE$_ZZN5flash25CollectiveMainloopBwdSm80ILi2ELi2EN4cute5tupleIJNS1_1CILi128EEES4_NS3_ILi64EEEEEEN7cutlass10bfloat16_tEfNS7_4arch4Sm80ELb0ELb0ELb1ELb0ELb0ELb0ELb0ELb0ELi2ELi4ELi4ELi4ELb0EE3mmaINS_16FlashAttnBwdSm80ISB_NS_24CollectiveEpilogueBwdGQAIS6_fSA_Li256ELb0ELb0EEENS_19SingleTileSchedulerILb0ELb0ELb0ELi128EEEE13SharedStorageENS1_6TensorINS1_11ArrayEngineIfLm32EEENS1_6LayoutINS2_IJNS2_IJNS3_ILi2EEESO_EEESO_NS3_ILi4EEEEEENS2_IJNS2_IJNS3_ILi1EEESO_EEESQ_NS3_ILi8EEEEEEEEEEEEbRKNSB_6ParamsERT0_S12_iNS2_IJiiiEEERT_ENKUlRT_iE_clINSK_INSL_IfLm64EEENSN_INS2_IJSP_SO_SU_EEESV_EEEEEEDaS17_i) ;  /* 0xfffef42000007944 */ /* 0x022fea0003c3ffff */
[----:B------:R-:W-:Y:S02]  /*200e0*/  MOV R10, RZ ;  /* 0x000000ff000a7202 */ /* 0x000fe40000000f00 */
.L_x_1062:
[----:B-1----:R-:W-:-:S05]  /*200f0*/  MOV R2, 0x20110 ;  /* 0x0002011000027802 */ /* 0x002fca0000000f00 */
[----:B--2---:R-:W-:Y:S05]  /*20100*/  CALL.REL.NOINC `($_ZN7cutlass13device_kernelIN5flash19enable_sm80_to_sm89INS1_16FlashAttnBwdSm80INS1_25CollectiveMainloopBwdSm80ILi2ELi2EN4cute5tupleIJNS5_1CILi128EEES8_NS7_ILi64EEEEEENS_10bfloat16_tEfNS_4arch4Sm80ELb0ELb0ELb1ELb0ELb0ELb0ELb0ELb0ELi2ELi4ELi4ELi4ELb0EEENS1_24CollectiveEpilogueBwdGQAISA_fSD_Li256ELb0ELb0EEENS1_19SingleTileSchedulerILb0ELb0ELb0ELi128EEEEEEEEEvNT_6ParamsE$_ZZZN5flash25CollectiveMainloopBwdSm80ILi2ELi2EN4cute5tupleIJNS1_1CILi128EEES4_NS3_ILi64EEEEEEN7cutlass10bfloat16_tEfNS7_4arch4Sm80ELb0ELb0ELb1ELb0ELb0ELb0ELb0ELb0ELi2ELi4ELi4ELi4ELb0EE3mmaINS_16FlashAttnBwdSm80ISB_NS_24CollectiveEpilogueBwdGQAIS6_fSA_Li256ELb0ELb0EEENS_19SingleTileSchedulerILb0ELb0ELb0ELi128EEEE13SharedStorageENS1_6TensorINS1_11ArrayEngineIfLm32EEENS1_6LayoutINS2_IJNS2_IJNS3_ILi2EEESO_EEESO_NS3_ILi4EEEEEENS2_IJNS2_IJNS3_ILi1EEESO_EEESQ_NS3_ILi8EEEEEEEEEEEEbRKNSB_6ParamsERT0_S12_iNS2_IJiiiEEERT_ENKUliT_E_clIZSC_ISJ_SX_EbS10_S12_S12_iS13_S15_EUlRS16_iE_EEDaiS16_ENKUlvE0_clEv) ;  /* 0x0004464000007944 */ /* 0x004fea0003c00000 */
[----:B------:R1:W-:Y:S01]  /*20110*/  STL [R1+0x770], RZ ;  /* 0x000770ff01007387 */ /* 0x0003e20000100800 */
[----:B------:R-:W-:-:S03]  /*20120*/  MOV R5, RZ ;  /* 0x000000ff00057202 */ /* 0x000fc60000000f00 */
.L_x_1061:
[----:B------:R-:W-:Y:S01]  /*20130*/  IMAD.MOV.U32 R3, RZ, RZ, R25 ;  /* 0x000000ffff037224 */ /* 0x000fe200078e0019 */
[----:B-1----:R-:W-:-:S02]  /*20140*/  MOV R2, R24 ;  /* 0x0000001800027202 */ /* 0x002fc40000000f00 */
[----:B------:R-:W-:Y:S02]  /*20150*/  MOV R8, 0x20170 ;  /* 0x0002017000087802 */ /* 0x000fe40000000f00 */
[----:B-1---5:R-:W-:Y:S05]  /*20160*/  CALL.REL.NOINC `($_ZN7cutlass13device_kernelIN5flash19enable_sm80_to_sm89INS1_16FlashAttnBwdSm80INS1_25CollectiveMainloopBwdSm80ILi2ELi2EN4cute5tupleIJNS5_1CILi128EEES8_NS7_ILi64EEEEEENS_10bfloat16_tEfNS_4arch4Sm80ELb0ELb0ELb1ELb0ELb0ELb0ELb0ELb0ELi2ELi4ELi4ELi4ELb0EEENS1_24CollectiveEpilogueBwdGQAISA_fSD_Li256ELb0ELb0EEENS1_19SingleTileSchedulerILb0ELb0ELb0ELi128EEEEEEEEEvNT_6ParamsE$_ZN4cute3eso3ESOILb0ELb0EJiiEEC2ERKiS4_) ;  /* 0xfffe5dd000007944 */ /* 0x022fea0003c3ffff */
        /* <DEDUP_REMOVED lines=20> */
[----:B------:R-:W-:Y:S05]  /*202b0*/  CALL.REL.NOINC `($_ZN7cutlass13device_kernelIN5flash19enable_sm80_to_sm89INS1_16FlashAttnBwdSm80INS1_25CollectiveMainloopBwdSm80ILi2ELi2EN4cute5tupleIJNS5_1CILi128EEES8_NS7_ILi64EEEEEENS_10bfloat16_tEfNS_4arch4Sm80ELb0ELb0ELb1ELb0ELb0ELb0ELb0ELb0ELi2ELi4ELi4ELi4ELb0EEENS1_24CollectiveEpilogueBwdGQAISA_fSD_Li256ELb0ELb0EEENS1_19SingleTileSchedulerILb0ELb0ELb0ELi128EEEEEEEEEvNT_6ParamsE$exp2f) ;  /* 0x0004467000007944 */ /* 0x000fea0003c00000 */
[----:B------:R-:W-:Y:S01]  /*202c0*/  IMAD.MOV.U32 R3, RZ, RZ, R25 ;  /* 0x000000ffff037224 */ /* 0x000fe200078e0019 */
[----:B------:R-:W-:Y:S02]  /*202d0*/  MOV R2, R24 ;  /* 0x0000001800027202 */ /* 0x000fe40000000f00 */
[----:B------:R-:W-:Y:S02]  /*202e0*/  MOV R8, 0x20300 ;  /* 0x0002030000087802 */ /* 0x000fe40000000f00 */
[----:B-1----:R-:W-:Y:S05]  /*202f0*/  CALL.REL.NOINC `($_ZN7cutlass13device_kernelIN5flash19enable_sm80_to_sm89INS1_16FlashAttnBwdSm80INS1_25CollectiveMainloopBwdSm80ILi2ELi2EN4cute5tupleIJNS5_1CILi128EEES8_NS7_ILi64EEEEEENS_10bfloat16_tEfNS_4arch4Sm80ELb0ELb0ELb1ELb0ELb0ELb0ELb0ELb0ELi2ELi4ELi4ELi4ELb0EEENS1_24CollectiveEpilogueBwdGQAISA_fSD_Li256ELb0ELb0EEENS1_19SingleTileSchedulerILb0ELb0ELb0ELi128EEEEEEEEEvNT_6ParamsE$_ZN4cute3eso3ESOILb0ELb0EJiiEEC2ERKiS4_) ;  /* 0xfffe5c4000007944 */ /* 0x002fea0003c3ffff */
        /* <DEDUP_REMOVED lines=40> */
[----:B------:R-:W3:Y:S04]  /*20580*/  LDL.64 R48, [R26+0x28] ;  /* 0x000028001a307983 */ /* 0x000ee80000100a00 */
[----:B------:R-:W4:Y:S04]  /*20590*/  LDL.64 R4, [R26+0x70] ;  /* 0x000070001a047983 */ /* 0x000f280000100a00 */
[----:B-1----:R-:W2:Y:S01]  /*205a0*/  LDL.64 R2, [R26+0x78] ;  /* 0x000078001a027983 */ /* 0x002ea20000100a00 */
        /* <DEDUP_REMOVED lines=20> */
[----:B------:R-:W-:Y:S02]  /*206f0*/  IADD3 R12, R43, 0xa98, RZ ;  /* 0x00000a982b0c7810 */ /* 0x000fe40007ffe0ff */
        /* <DEDUP_REMOVED lines=29> */
[----:B--2---:R1:W-:Y:S04]  /*208d0*/  STL.64 [R1+0x750], R6 ;  /* 0x0007500601007387 */ /* 0x0043e80000100a00 */
[----:B-1----:R-:W-:Y:S05]  /*208e0*/  CALL.REL.NOINC `($_ZN7cutlass13device_kernelIN5flash19enable_sm80_to_sm89INS1_16FlashAttnBwdSm80INS1_25CollectiveMainloopBwdSm80ILi2ELi2EN4cute5tupleIJNS5_1CILi128EEES8_NS7_ILi64EEEEEENS_10bfloat16_tEfNS_4arch4Sm80ELb0ELb0ELb1ELb0ELb0ELb0ELb0ELb0ELi2ELi4ELi4ELi4ELb0EEENS1_24CollectiveEpilogueBwdGQAISA_fSD_Li256ELb0ELb0EEENS1_19SingleTileSchedulerILb0ELb0ELb0ELi128EEEEEEEEEvNT_6ParamsE$_ZZN4cute4diceINS_5tupleIJNS1_IJiNS1_IJiNS_1CILi0EEEEEEEEENS1_IJNS_10UnderscoreENS1_IJS6_S6_EEEEEEEEES9_EEDaRKT_RKT0_ENKUlRKT_RKT0_E_clIS5_S5_EEDaSI_SL_) ;  /* 0xfffeaef000007944 */ /* 0x002fea0003c3ffff */
[----:B------:R2:W-:Y:S01]  /*208f0*/  STL.64 [R1+0x7a0], R2 ;  /* 0x0007a00201007387 */ /* 0x0005e20000100a00 */
[----:B------:R-:W-:Y:S02]  /*20900*/  IADD3 R60, P0, R43, 0x50, RZ ;  /* 0x000000502b3c7810 */ /* 0x000fe40007f1e0ff */
[----:B------:R-:W-:-:S03]  /*20910*/  MOV R8, 0x20950 ;  /* 0x0002095000087802 */ /* 0x000fc60000000f00 */
[----:B------:R-:W-:Y:S02]  /*20920*/  IMAD.X R49, RZ, RZ, R42, P0 ;  /* 0x000000ffff317224 */ /* 0x000fe400000e062a */
[----:B------:R-:W-:Y:S02]  /*20930*/  IMAD.MOV.U32 R4, RZ, RZ, R60 ;  /* 0x000000ffff047224 */ /* 0x000fe400078e003c */
[----:B-12---:R-:W-:Y:S05]  /*20940*/  CALL.REL.NOINC `($_ZN7cutlass13device_kernelIN5flash19enable_sm80_to_sm89INS1_16FlashAttnBwdSm80INS1_25CollectiveMainloopBwdSm80ILi2ELi2EN4cute5tupleIJNS5_1CILi128EEES8_NS7_ILi64EEEEEENS_10bfloat16_tEfNS_4arch4Sm80ELb0ELb0ELb1ELb0ELb0ELb0ELb0ELb0ELi2ELi4ELi4ELi4ELb0EEENS1_24CollectiveEpilogueBwdGQAISA_fSD_Li256ELb0ELb0EEENS1_19SingleTileSchedulerILb0ELb0ELb0ELi128EEEEEEEEEvNT_6ParamsE$_ZZN4cute12filter_tupleINS_5tupleIJNS1_IJiNS1_IJiNS_1CILi0EEEEEEEEENS1_IJNS_10UnderscoreENS1_IJS6_S6_EEEEEEEEES9_ZNS_4diceIS9_S9_EEDaRKT_RKT0_EUlRKT_RKT0_E_EEDaSD_SG_OT1_ENKUlDpSJ_E_clIJNS1_IJiiS3_EEENS1_IJEEEEEEDaSQ_) ;  /* 0xfffe9ce000007944 */ /* 0x006fea0003c3ffff */
[----:B------:R-:W-:Y:S02]  /*20950*/  MOV R72, 0x20970 ;  /* 0x0002097000487802 */ /* 0x000fe40000000f00 */
[----:B-12--5:R-:W-:Y:S05]  /*20960*/  CALL.REL.NOINC `($_ZN7cutlass13device_kernelIN5flash19enable_sm80_to_sm89INS1_16FlashAttnBwdSm80INS1_25CollectiveMainloopBwdSm80ILi2ELi2EN4cute5tupleIJNS5_1CILi128EEES8_NS7_ILi64EEEEEENS_10bfloat16_tEfNS_4arch4Sm80ELb0ELb0ELb1ELb0ELb0ELb0ELb0ELb0ELi2ELi4ELi4ELi4ELb0EEENS1_24CollectiveEpilogueBwdGQAISA_fSD_Li256ELb0ELb0EEENS1_19SingleTileSchedulerILb0ELb0ELb0ELi128EEEEEEEEEvNT_6ParamsE$_ZZN4cute7idx2crdINS_5tupleIJiiNS_1CILi0EEEEEENS1_IJNS1_IJNS2_ILi4EEENS2_ILi8EEEEEES5_NS2_ILi1EEEEEEEEDaRKT_RKT0_ENKUlRKT_RKT0_E_clIiS7_EEDaSI_SL_) ;  /* 0xfffede3000007944 */ /* 0x026fea0003c3ffff */
[----:B------:R-:W-:Y:S02]  /*20970*/  MOV R2, 0x20990 ;  /* 0x0002099000027802 */ /* 0x000fe40000000f00 */
[----:B-1----:R-:W-:Y:S05]  /*20980*/  CALL.REL.NOINC `($_ZN7cutlass13device_kernelIN5flash19enable_sm80_to_sm89INS1_16FlashAttnBwdSm80INS1_25CollectiveMainloopBwdSm80ILi2ELi2EN4cute5tupleIJNS5_1CILi128EEES8_NS7_ILi64EEEEEENS_10bfloat16_tEfNS_4arch4Sm80ELb0ELb0ELb1ELb0ELb0ELb0ELb0ELb0ELi2ELi4ELi4ELi4ELb0EEENS1_24CollectiveEpilogueBwdGQAISA_fSD_Li256ELb0ELb0EEENS1_19SingleTileSchedulerILb0ELb0ELb0ELi128EEEEEEEEEvNT_6ParamsE$_ZZN4cute7idx2crdINS_5tupleIJiiNS_1CILi0EEEEEENS1_IJNS1_IJNS2_ILi4EEENS2_ILi8EEEEEES5_NS2_ILi1EEEEEEEEDaRKT_RKT0_ENKUlRKT_RKT0_E_clIiS5_EEDaSI_SL_) ;  /* 0xfffedde000007944 */ /* 0x002fea0003c3ffff */
[----:B------:R1:W-:Y:S01]  /*20990*/  STL [R1+0x7a0], R6 ;  /* 0x0007a00601007387 */ /* 0x0003e20000100800 */
[----:B------:R-:W-:Y:S02]  /*209a0*/  MOV R2, R60 ;  /* 0x0000003c00027202 */ /* 0x000fe40000000f00 */
        /* <DEDUP_REMOVED lines=13> */
[----:B------:R-:W-:-:S02]  /*20a80*/  SEL R52, R52, 0xffffffe0, !P0 ;  /* 0xffffffe034347807 */ /* 0x000fc40004000000 */
[----:B------:R-:W-:Y:S02]  /*20a90*/  SHF.R.S32.HI R3, RZ, 0x1f, R4 ;  /* 0x0000001fff037819 */ /* 0x000fe40000011404 */
[----:B------:R-:W-:Y:S01]  /*20aa0*/  LOP3.LUT P0, RZ, R11, 0x40, RZ, 0xc0, !PT ;  /* 0x000000400bff7812 */ /* 0x000fe2000780c0ff */
[----:B------:R1:W-:Y:S01]  /*20ab0*/  STL.64 [R1+0x11e0], R52 ;  /* 0x0011e03401007387 */ /* 0x0003e20000100a00 */
[----:B------:R-:W-:Y:S02]  /*20ac0*/  LEA.HI R3, R3, R4, RZ, 0x2 ;  /* 0x0000000403037211 */ /* 0x000fe400078f10ff */
[----:B------:R-:W-:Y:S02]  /*20ad0*/  LOP3.LUT R11, R11, 0x1c0, RZ, 0xc0, !PT ;  /* 0x000001c00b0b7812 */ /* 0x000fe400078ec0ff */
[----:B------:R-:W-:Y:S02]  /*20ae0*/  LOP3.LUT R3, R3, 0x7ffffffc, RZ, 0xc0, !PT ;  /* 0x7ffffffc03037812 */ /* 0x000fe400078ec0ff */
[----:B------:R-:W-:-:S03]  /*20af0*/  SEL R6, R6, 0xfffffff8, !P0 ;  /* 0xfffffff806067807 */ /* 0x000fc60004000000 */
[----:B------:R-:W-:Y:S02]  /*20b00*/  IMAD.IADD R4, R4, 0x1, -R3 ;  /* 0x0000000104047824 */ /* 0x000fe400078e0a03 */
[----:B------:R-:W-:Y:S02]  /*20b10*/  IMAD.MOV.U32 R3, RZ, RZ, R25 ;  /* 0x000000ffff037224 */ /* 0x000fe400078e0019 */
[----:B------:R-:W-:Y:S01]  /*20b20*/  IMAD R9, R5, 0x200, R4 ;  /* 0x0000020005097824 */ /* 0x000fe200078e0204 */
[----:B------:R-:W-:Y:S01]  /*20b30*/  MOV R4, 0x20b60 ;  /* 0x00020b6000047802 */ /* 0x000fe20000000f00 */
[----:B------:R-:W-:Y:S02]  /*20b40*/  IMAD.MOV.U32 R5, RZ, RZ, R13 ;  /* 0x000000ffff057224 */ /* 0x000fe400078e000d */
[----:B-1----:R-:W-:Y:S05]  /*20b50*/  CALL.REL.NOINC `($_ZN7cutlass13device_kernelIN5flash19enable_sm80_to_sm89INS1_16FlashAttnBwdSm80INS1_25CollectiveMainloopBwdSm80ILi2ELi2EN4cute5tupleIJNS5_1CILi128EEES8_NS7_ILi64EEEEEENS_10bfloat16_tEfNS_4arch4Sm80ELb0ELb0ELb1ELb0ELb0ELb0ELb0ELb0ELi2ELi4ELi4ELi4ELb0EEENS1_24CollectiveEpilogueBwdGQAISA_fSD_Li256ELb0ELb0EEENS1_19SingleTileSchedulerILb0ELb0ELb0ELi128EEEEEEEEEvNT_6ParamsE$_ZN4cute3eso3ESOILb0ELb0EJiiiEEC2ERKiS4_S4_) ;  /* 0xfffe56a000007944 */ /* 0x002fea0003c3ffff */
[----:B------:R2:W5:Y:S04]  /*20b60*/  LDL R5, [R1+0x760] ;  /* 0x0007600001057983 */ /* 0x0005680000100800 */
[----:B-1----:R2:W5:Y:S01]  /*20b70*/  LDL.64 R2, [R1+0x758] ;  /* 0x0007580001027983 */ /* 0x0025620000100a00 */
[----:B------:R-:W-:-:S02]  /*20b80*/  MOV R4, R25 ;  /* 0x0000001900047202 */ /* 0x000fc40000000f00 */
[----:B------:R-:W-:Y:S02]  /*20b90*/  MOV R6, 0x20bb0 ;  /* 0x00020bb000067802 */ /* 0x000fe40000000f00 */
[----:B--2--5:R-:W-:Y:S05]  /*20ba0*/  CALL.REL.NOINC `($_ZN7cutlass13device_kernelIN5flash19enable_sm80_to_sm89INS1_16FlashAttnBwdSm80INS1_25CollectiveMainloopBwdSm80ILi2ELi2EN4cute5tupleIJNS5_1CILi128EEES8_NS7_ILi64EEEEEENS_10bfloat16_tEfNS_4arch4Sm80ELb0ELb0ELb1ELb0ELb0ELb0ELb0ELb0ELi2ELi4ELi4ELi4ELb0EEENS1_24CollectiveEpilogueBwdGQAISA_fSD_Li256ELb0ELb0EEENS1_19SingleTileSchedulerILb0ELb0ELb0ELi128EEEEEEEEEvNT_6ParamsE$_ZN4cute3eso3ESOILb1ELb0EJNS_1CILi1EEENS_5tupleIJiiiEEENS2_ILi64EEENS4_IJNS2_ILi72EEENS2_ILi144EEENS2_ILi288EEEEEENS2_ILi512EEEEEC2ERKS3_RKS5_RKS6_RKSA_RKSB_) ;  /* 0xfffe643000007944 */ /* 0x024fea0003c3ffff */
[----:B-1----:R1:W5:Y:S04]  /*20bb0*/  LDL R5, [R1+0x760] ;  /* 0x0007600001057983 */ /* 0x0023680000100800 */
[----:B------:R1:W5:Y:S01]  /*20bc0*/  LDL.64 R2, [R1+0x758] ;  /* 0x0007580001027983 */ /* 0x0003620000100a00 */
[----:B------:R-:W-:Y:S02]  /*20bd0*/  MOV R4, R25 ;  /* 0x0000001900047202 */ /* 0x000fe40000000f00 */
[----:B------:R-:W-:Y:S02]  /*20be0*/  MOV R6, 0x20c00 ;  /* 0x00020c0000067802 */ /* 0x000fe40000000f00 */
[----:B-1---5:R-:W-:Y:S05]  /*20bf0*/  CALL.REL.NOINC `($_ZN7cutlass13device_kernelIN5flash19enable_sm80_to_sm89INS1_16FlashAttnBwdSm80INS1_25CollectiveMainloopBwdSm80ILi2ELi2EN4cute5tupleIJNS5_1CILi128EEES8_NS7_ILi64EEEEEENS_10bfloat16_tEfNS_4arch4Sm80ELb0ELb0ELb1ELb0ELb0ELb0ELb0ELb0ELi2ELi4ELi4ELi4ELb0EEENS1_24CollectiveEpilogueBwdGQAISA_fSD_Li256ELb0ELb0EEENS1_19SingleTileSchedulerILb0ELb0ELb0ELi128EEEEEEEEEvNT_6ParamsE$_ZN4cute5tupleIJNS0_IJNS_1CILi8EEENS0_IJNS1_ILi2EEES3_S3_EEENS1_ILi1EEES4_S5_EEENS0_IJS5_NS0_IJiiiEEENS1_ILi64EEENS0_IJNS1_ILi72EEENS1_ILi144EEENS1_ILi288EEEEEENS1_ILi512EEEEEEEEC2ERKS6_RKSE_) ;  /* 0xfffe949000007944 */ /* 0x022fea0003c3ffff */
[----:B-1----:R1:W5:Y:S04]  /*20c00*/  LDL R5, [R1+0x760] ;  /* 0x0007600001057983 */ /* 0x0023680000100800 */
[----:B------:R1:W5:Y:S01]  /*20c10*/  LDL.64 R2, [R1+0x758] ;  /* 0x0007580001027983 */ /* 0x0003620000100a00 */
[----:B------:R-:W-:-:S03]  /*20c20*/  MOV R4, 0x20c40 ;  /* 0x00020c4000047802 */ /* 0x000fc60000000f00 */
[----:B-1---5:R-:W-:Y:S05]  /*20c30*/  CALL.REL.NOINC `($_ZN7cutlass13device_kernelIN5flash19enable_sm80_to_sm89INS1_16FlashAttnBwdSm80INS1_25CollectiveMainloopBwdSm80ILi2ELi2EN4cute5tupleIJNS5_1CILi128EEES8_NS7_ILi64EEEEEENS_10bfloat16_tEfNS_4arch4Sm80ELb0ELb0ELb1ELb0ELb0ELb0ELb0ELb0ELi2ELi4ELi4ELi4ELb0EEENS1_24CollectiveEpilogueBwdGQAISA_fSD_Li256ELb0ELb0EEENS1_19SingleTileSchedulerILb0ELb0ELb0ELi128EEEEEEEEEvNT_6ParamsE$_ZZN4cute7flattenINS_5tupleIJNS_1CILi1EEENS1_IJiiiEEENS2_ILi64EEENS1_IJNS2_ILi72EEENS2_ILi144EEENS2_ILi288EEEEEENS2_ILi512EEEEEEEEDaRKT_ENKUlRKT_E_clIS4_EEDaSH_) ;  /* 0xfffed6b000007944 */ /* 0x022fea0003c3ffff */
[----:B------:R1:W-:Y:S01]  /*20c40*/  STL.64 [R1+0x7a0], R2 ;  /* 0x0007a00201007387 */ /* 0x0003e20000100a00 */
[----:B------:R-:W-:-:S02]  /*20c50*/  MOV R6, R60 ;  /* 0x0000003c00067202 */ /* 0x000fc40000000f00 */
[----:B------:R-:W-:Y:S01]  /*20c60*/  MOV R4, 0x20c90 ;  /* 0x00020c9000047802 */ /* 0x000fe20000000f00 */
[----:B------:R1:W-:Y:S04]  /*20c70*/  STL [R1+0x7a8], R5 ;  /* 0x0007a80501007387 */ /* 0x0003e80000100800 */
[----:B-1----:R-:W-:Y:S05]  /*20c80*/  CALL.REL.NOINC `($_ZN7cutlass13device_kernelIN5flash19enable_sm80_to_sm89INS1_16FlashAttnBwdSm80INS1_25CollectiveMainloopBwdSm80ILi2ELi2EN4cute5tupleIJNS5_1CILi128EEES8_NS7_ILi64EEEEEENS_10bfloat16_tEfNS_4arch4Sm80ELb0ELb0ELb1ELb0ELb0ELb0ELb0ELb0ELi2ELi4ELi4ELi4ELb0EEENS1_24CollectiveEpilogueBwdGQAISA_fSD_Li256ELb0ELb0EEENS1_19SingleTileSchedulerILb0ELb0ELb0ELi128EEEEEEEEEvNT_6ParamsE$_ZZN4cute12filter_tupleINS_5tupleIJNS_1CILi1EEENS1_IJiiiEEENS2_ILi64EEENS1_IJNS2_ILi72EEENS2_ILi144EEENS2_ILi288EEEEEENS2_ILi512EEEEEEZNS_7flattenISB_EEDaRKT_EUlRKT_E_EEDaSF_OT0_ENKUlDpSI_E_clIJNS1_IJS3_EEES4_NS1_IJS5_EEES9_NS1_IJSA_EEEEEEDaSM_) ;  /* 0xfffea02000007944 */ /* 0x002fea0003c3ffff */
[----:B------:R-:W-:Y:S02]  /*20c90*/  MOV R4, R25 ;  /* 0x0000001900047202 */ /* 0x000fe40000000f00 */
[----:B------:R-:W-:Y:S02]  /*20ca0*/  MOV R6, 0x20cc0 ;  /* 0x00020cc000067802 */ /* 0x000fe40000000f00 */
        /* <DEDUP_REMOVED lines=41> */
[----:B-1----:R-:W-:Y:S05]  /*20f40*/  CALL.REL.NOINC `($_ZN7cutlass13device_kernelIN5flash19enable_sm80_to_sm89INS1_16FlashAttnBwdSm80INS1_25CollectiveMainloopBwdSm80ILi2ELi2EN4cute5tupleIJNS5_1CILi128EEES8_NS7_ILi64EEEEEENS_10bfloat16_tEfNS_4arch4Sm80ELb0ELb0ELb1ELb0ELb0ELb0ELb0ELb0ELi2ELi4ELi4ELi4ELb0EEENS1_24CollectiveEpilogueBwdGQAISA_fSD_Li256ELb0ELb0EEENS1_19SingleTileSchedulerILb0ELb0ELb0ELi128EEEEEEEEEvNT_6ParamsE$_ZZN4cute6detail16composition_implINS_5tupleIJNS_1CILi8EEENS3_ILi2EEES5_S5_S4_S5_EEENS2_IJNS3_ILi1EEEiiiNS3_ILi72EEENS3_ILi512EEEEEENS2_IJNS2_IJS5_S5_S5_EEES5_NS3_ILi4EEEEEENS2_IJNS2_IJS7_S9_S4_EEENS3_ILi4096EEENS3_ILi16EEEEEEEEDaRKT_RKT0_RKT1_RKT2_ENKUlRKT_RKT0_E_clISB_SE_EEDaSW_SZ_) ;  /* 0xfffebd9000007944 */ /* 0x002fea0003c3ffff */
[----:B------:R-:W-:Y:S01]  /*20f50*/  IMAD.MOV.U32 R4, RZ, RZ, R53 ;  /* 0x000000ffff047224 */ /* 0x000fe200078e0035 */
[----:B------:R-:W-:Y:S01]  /*20f60*/  MOV R5, R47 ;  /* 0x0000002f00057202 */ /* 0x000fe20000000f00 */
[----:B-1----:R-:W-:Y:S01]  /*20f70*/  IMAD.MOV.U32 R3, RZ, RZ, R49 ;  /* 0x000000ffff037224 */ /* 0x002fe200078e0031 */
        /* <DEDUP_REMOVED lines=24> */
[----:B-1----:R-:W-:Y:S01]  /*21100*/  IMAD.MOV.U32 R2, RZ, RZ, R4 ;  /* 0x000000ffff027224 */ /* 0x002fe200078e0004 */
[----:B------:R-:W-:-:S02]  /*21110*/  MOV R3, R5 ;  /* 0x0000000500037202 */ /* 0x000fc40000000f00 */
        /* <DEDUP_REMOVED lines=10> */
[----:B------:R-:W-:-:S03]  /*211c0*/  MOV R4, 0x211e0 ;  /* 0x000211e000047802 */ /* 0x000fc60000000f00 */
        /* <DEDUP_REMOVED lines=17> */
[----:B--2--5:R-:W-:Y:S05]  /*212e0*/  CALL.REL.NOINC `($_ZN7cutlass13device_kernelIN5flash19enable_sm80_to_sm89INS1_16FlashAttnBwdSm80INS1_25CollectiveMainloopBwdSm80ILi2ELi2EN4cute5tupleIJNS5_1CILi128EEES8_NS7_ILi64EEEEEENS_10bfloat16_tEfNS_4arch4Sm80ELb0ELb0ELb1ELb0ELb0ELb0ELb0ELb0ELi2ELi4ELi4ELi4ELb0EEENS1_24CollectiveEpilogueBwdGQAISA_fSD_Li256ELb0ELb0EEENS1_19SingleTileSchedulerILb0ELb0ELb0ELi128EEEEEEEEEvNT_6ParamsE$_ZN4cute3eso3ESOILb1ELb0EJNS_14ComposedLayoutINS_7SwizzleILi3ELi3ELi3EEENS_1CILi0EEENS_6LayoutINS_5tupleIJNS8_IJNS8_IJNS5_ILi4EEENS5_ILi8EEEEEENS8_IJNS5_ILi2EEENS5_ILi1EEEEEEEEENS8_IJNS8_IJSC_SC_EEENS8_IJSA_S9_EEEEEEEEENS8_IJNS8_IJNS8_IJSC_NS5_ILi64EEEEEENS8_IJNS5_ILi512EEES6_EEEEEENS8_IJNS8_IJSD_SA_EEENS8_IJNS5_ILi1024EEENS5_ILi16EEEEEEEEEEEEEEEENS_10ViewEngineINS_8smem_ptrIPN7cutlass10bfloat16_tEEEEEEEC2ERKSW_RKS13_) ;  /* 0xfffe56f000007944 */ /* 0x024fea0003c3ffff */
[----:B------:R-:W-:Y:S01]  /*212f0*/  ULDC.64 UR4, c[0x0][0x118] ;  /* 0x0000460000047ab9 */ /* 0x000fe20000000a00 */
[----:B------:R2:W5:Y:S04]  /*21300*/  LDL.64 R56, [R1+0x758] ;  /* 0x0007580001387983 */ /* 0x0005680000100a00 */
[----:B-1----:R2:W5:Y:S01]  /*21310*/  LD.E R3, [R8.64+0xc] ;  /* 0x00000c0408037980 */ /* 0x002562000c101900 */
[----:B------:R-:W-:Y:S02]  /*21320*/  MOV R2, R25 ;  /* 0x0000001900027202 */ /* 0x000fe40000000f00 */
[----:B------:R-:W-:-:S02]  /*21330*/  MOV R6, 0x21350 ;  /* 0x0002135000067802 */ /* 0x000fc40000000f00 */
        /* <DEDUP_REMOVED lines=19> */
[----:B------:R-:W-:Y:S02]  /*21470*/  MOV R4, R60 ;  /* 0x0000003c00047202 */ /* 0x000fe40000000f00 */
[----:B------:R-:W-:Y:S02]  /*21480*/  MOV R8, 0x214a0 ;  /* 0x000214a000087802 */ /* 0x000fe40000000f00 */
[----:B-12---:R-:W-:Y:S05]  /*21490*/  CALL.REL.NOINC `($_ZN7cutlass13device_kernelIN5flash19enable_sm80_to_sm89INS1_16FlashAttnBwdSm80INS1_25CollectiveMainloopBwdSm80ILi2ELi2EN4cute5tupleIJNS5_1CILi128EEES8_NS7_ILi64EEEEEENS_10bfloat16_tEfNS_4arch4Sm80ELb0ELb0ELb1ELb0ELb0ELb0ELb0ELb0ELi2ELi4ELi4ELi4ELb0EEENS1_24CollectiveEpilogueBwdGQAISA_fSD_Li256ELb0ELb0EEENS1_19SingleTileSchedulerILb0ELb0ELb0ELi128EEEEEEEEEvNT_6ParamsE$_ZZN4cute12filter_tupleINS_5tupleIJNS1_IJiNS1_IJiNS_1CILi0EEEEEEEEENS1_IJNS_10UnderscoreENS1_IJS6_S6_EEEEEEEEES9_ZNS_4diceIS9_S9_EEDaRKT_RKT0_EUlRKT_RKT0_E_EEDaSD_SG_OT1_ENKUlDpSJ_E_clIJNS1_IJiiS3_EEENS1_IJEEEEEEDaSQ_) ;  /* 0xfffe919000007944 */ /* 0x006fea0003c3ffff */
[----:B------:R-:W-:Y:S02]  /*214a0*/  MOV R72, 0x214c0 ;  /* 0x000214c000487802 */ /* 0x000fe40000000f00 */
[----:B-12--5:R-:W-:Y:S05]  /*214b0*/  CALL.REL.NOINC `($_ZN7cutlass13device_kernelIN5flash19enable_sm80_to_sm89INS1_16FlashAttnBwdSm80INS1_25CollectiveMainloopBwdSm80ILi2ELi2EN4cute5tupleIJNS5_1CILi128EEES8_NS7_ILi64EEEEEENS_10bfloat16_tEfNS_4arch4Sm80ELb0ELb0ELb1ELb0ELb0ELb0ELb0ELb0ELi2ELi4ELi4ELi4ELb0EEENS1_24CollectiveEpilogueBwdGQAISA_fSD_Li256ELb0ELb0EEENS1_19SingleTileSchedulerILb0ELb0ELb0ELi128EEEEEEEEEvNT_6ParamsE$_ZZN4cute7idx2crdINS_5tupleIJiiNS_1CILi0EEEEEENS1_IJNS1_IJNS2_ILi4EEENS2_ILi8EEEEEENS2_ILi2EEENS2_ILi1EEEEEEEEDaRKT_RKT0_ENKUlRKT_RKT0_E_clIiS7_EEDaSJ_SM_) ;  /* 0xfffece6000007944 */ /* 0x026fea0003c3ffff */
[----:B------:R-:W-:Y:S02]  /*214c0*/  MOV R2, 0x214e0 ;  /* 0x000214e000027802 */ /* 0x000fe40000000f00 */
[----:B-1----:R-:W-:Y:S05]  /*214d0*/  CALL.REL.NOINC `($_ZN7cutlass13device_kernelIN5flash19enable_sm80_to_sm89INS1_16FlashAttnBwdSm80INS1_25CollectiveMainloopBwdSm80ILi2ELi2EN4cute5tupleIJNS5_1CILi128EEES8_NS7_ILi64EEEEEENS_10bfloat16_tEfNS_4arch4Sm80ELb0ELb0ELb1ELb0ELb0ELb0ELb0ELb0ELi2ELi4ELi4ELi4ELb0EEENS1_24CollectiveEpilogueBwdGQAISA_fSD_Li256ELb0ELb0EEENS1_19SingleTileSchedulerILb0ELb0ELb0ELi128EEEEEEEEEvNT_6ParamsE$_ZZN4cute7idx2crdINS_5tupleIJiiNS_1CILi0EEEEEENS1_IJNS1_IJNS2_ILi4EEENS2_ILi8EEEEEENS2_ILi2EEENS2_ILi1EEEEEEEEDaRKT_RKT0_ENKUlRKT_RKT0_E_clIiS8_EEDaSJ_SM_) ;  /* 0xfffed26000007944 */ /* 0x002fea0003c3ffff */
[----:B------:R1:W-:Y:S01]  /*214e0*/  STL [R1+0x7a0], R6 ;  /* 0x0007a00601007387 */ /* 0x0003e20000100800 */
[----:B------:R-:W-:Y:S02]  /*214f0*/  MOV R2, R60 ;  /* 0x0000003c00027202 */ /* 0x000fe40000000f00 */
[----:B------:R-:W-:-:S02]  /*21500*/  MOV R72, 0x21520 ;  /* 0x0002152000487802 */ /* 0x000fc40000000f00 */
        /* <DEDUP_REMOVED lines=84> */
[----:B------:R-:W-:-:S03]  /*21a50*/  MOV R8, 0x21a90 ;  /* 0x00021a9000087802 */ /* 0x000fc60000000f00 */
[----:B--2---:R1:W-:Y:S04]  /*21a60*/  STL.64 [R1+0x7a0], R2 ;  /* 0x0007a00201007387 */ /* 0x0043e80000100a00 */
[----:B---3--:R1:W-:Y:S02]  /*21a70*/  STL [R1+0x7a8], R4 ;  /* 0x0007a80401007387 */ /* 0x0083e40000100800 */
[----:B-1----:R-:W-:Y:S05]  /*21a80*/  CALL.REL.NOINC `($_ZN7cutlass13device_kernelIN5flash19enable_sm80_to_sm89INS1_16FlashAttnBwdSm80INS1_25CollectiveMainloopBwdSm80ILi2ELi2EN4cute5tupleIJNS5_1CILi128EEES8_NS7_ILi64EEEEEENS_10bfloat16_tEfNS_4arch4Sm80ELb0ELb0ELb1ELb0ELb0ELb0ELb0ELb0ELi2ELi4ELi4ELi4ELb0EEENS1_24CollectiveEpilogueBwdGQAISA_fSD_Li256ELb0ELb0EEENS1_19SingleTileSchedulerILb0ELb0ELb0ELi128EEEEEEEEEvNT_6ParamsE$_ZZN4cute6detail16composition_implINS_5tupleIJNS_1CILi8EEENS3_ILi2EEES5_S5_S4_S5_EEENS2_IJNS3_ILi1EEEiiiNS3_ILi72EEENS3_ILi512EEEEEENS2_IJNS2_IJS5_S5_EEES4_NS3_ILi4EEEEEENS2_IJNS2_IJS7_S4_EEENS3_ILi1024EEENS3_ILi16EEEEEEEEDaRKT_RKT0_RKT1_RKT2_ENKUlRKT_RKT0_E_clISB_SE_EEDaSW_SZ_) ;  /* 0xfffead8000007944 */ /* 0x002fea0003c3ffff */
[----:B------:R-:W-:Y:S01]  /*21a90*/  IMAD.MOV.U32 R17, RZ, RZ, R60 ;  /* 0x000000ffff117224 */ /* 0x000fe200078e003c */
[----:B------:R-:W-:Y:S02]  /*21aa0*/  MOV R2, R49 ;  /* 0x0000003100027202 */ /* 0x000fe40000000f00 */
        /* <DEDUP_REMOVED lines=24> */
[----:B------:R-:W-:Y:S02]  /*21c30*/  MOV R16, R12 ;  /* 0x0000000c00107202 */ /* 0x000fe40000000f00 */
[----:B------:R-:W-:Y:S01]  /*21c40*/  MOV R6, 0x21c70 ;  /* 0x00021c7000067802 */ /* 0x000fe20000000f00 */
        /* <DEDUP_REMOVED lines=9> */
[----:B------:R-:W-:-:S03]  /*21ce0*/  MOV R4, 0x21d00 ;  /* 0x00021d0000047802 */ /* 0x000fc60000000f00 */
        /* <DEDUP_REMOVED lines=31> */
[----:B------:R-:W-:-:S03]  /*21ee0*/  MOV R4, 0x21f00 ;  /* 0x00021f0000047802 */ /* 0x000fc60000000f00 */
[----:B-12---:R-:W-:Y:S05]  /*21ef0*/  CALL.REL.NOINC `($_ZN7cutlass13device_kernelIN5flash19enable_sm80_to_sm89INS1_16FlashAttnBwdSm80INS1_25CollectiveMainloopBwdSm80ILi2ELi2EN4cute5tupleIJNS5_1CILi128EEES8_NS7_ILi64EEEEEENS_10bfloat16_tEfNS_4arch4Sm80ELb0ELb0ELb1ELb0ELb0ELb0ELb0ELb0ELi2ELi4ELi4ELi4ELb0EEENS1_24CollectiveEpilogueBwdGQAISA_fSD_Li256ELb0ELb0EEENS1_19SingleTileSchedulerILb0ELb0ELb0ELi128EEEEEEEEEvNT_6ParamsE$_ZZN4cute12filter_tupleINS_5tupleIJNS_10UnderscoreES2_S2_iEEENS1_IJNS1_IJNS_1CILi1EEENS4_ILi0EEEEEENS4_ILi4096EEENS1_IJiiEEENS1_IJS6_NS4_ILi8192EEEEEEEEEZNS_5sliceIS3_SC_EEDaRKT_RKT0_EUlRKT_RKT0_E_EEDaSG_SJ_OT1_ENKUlDpSM_E_clIJNS1_IJS7_EEENS1_IJS8_EEENS1_IJS9_EEENS1_IJEEEEEEDaST_) ;  /* 0xfffe897000007944 */ /* 0x006fea0003c3ffff */
[----:B-----5:R-:W-:Y:S02]  /*21f00*/  MOV R8, R3 ;  /* 0x0000000300087202 */ /* 0x020fe40000000f00 */
[----:B------:R-:W-:-:S02]  /*21f10*/  MOV R4, 0x21f30 ;  /* 0x00021f3000047802 */ /* 0x000fc40000000f00 */
[----:B-1----:R-:W-:Y:S05]  /*21f20*/  CALL.REL.NOINC `($_ZN7cutlass13device_kernelIN5flash19enable_sm80_to_sm89INS1_16FlashAttnBwdSm80INS1_25CollectiveMainloopBwdSm80ILi2ELi2EN4cute5tupleIJNS5_1CILi128EEES8_NS7_ILi64EEEEEENS_10bfloat16_tEfNS_4arch4Sm80ELb0ELb0ELb1ELb0ELb0ELb0ELb0ELb0ELi2ELi4ELi4ELi4ELb0EEENS1_24CollectiveEpilogueBwdGQAISA_fSD_Li256ELb0ELb0EEENS1_19SingleTileSchedulerILb0ELb0ELb0ELi128EEEEEEEEEvNT_6ParamsE$_ZN4cute5tupleIJNS0_IJNS0_IJNS_1CILi8EEENS1_ILi1EEEEEENS1_ILi2EEENS0_IJS5_S5_EEEEEENS0_IJNS0_IJS3_NS1_ILi0EEEEEENS1_ILi4096EEENS0_IJiiEEEEEEEEC2ERKS7_RKSC_) ;  /* 0xfffe7dc000007944 */ /* 0x002fea0003c3ffff */
[----:B-1----:R1:W5:Y:S01]  /*21f30*/  LDL.64 R2, [R1+0x758] ;  /* 0x0007580001027983 */ /* 0x0023620000100a00 */
[----:B------:R-:W-:-:S02]  /*21f40*/  SHF.L.U32 R4, R7, 0xd, RZ ;  /* 0x0000000d07047819 */ /* 0x000fc400000006ff */
        /* <DEDUP_REMOVED lines=492> */
[----:B------:R1:W-:Y:S02]  /*23e10*/  ST.E [R10.64+0xc], R7 ;  /* 0x00000c070a007985 */ /* 0x0003e4000c101904 */
.L_x_1066:
[----:B------:R-:W-:-:S13]  /*23e20*/  ISETP.NE.AND P0, PT, R52, 0x3, PT ;  /* 0x000000033400780c */ /* 0x000fda0003f05270 */
[----:B-1----:R-:W-:Y:S05]  /*23e30*/  @!P0 BRA `(.L_x_1063) ;  /* 0x0000206000008947 */ /* 0x002fea0003800000 */
[----:B------:R-:W-:Y:S01]  /*23e40*/  IADD3 R12, R52, 0x1, RZ ;  /* 0x00000001340c7810 */ /* 0x000fe20007ffe0ff */
[----:B------:R-:W-:Y:S01]  /*23e50*/  IMAD.MOV.U32 R83, RZ, RZ, R25 ;  /* 0x000000ffff537224 */ /* 0x000fe200078e0019 */
[----:B------:R-:W-:-:S03]  /*23e60*/  MOV R8, 0x23e90 ;  /* 0x00023e9000087802 */ /* 0x000fc60000000f00 */
[----:B------:R-:W-:Y:S02]  /*23e70*/  IMAD.MOV.U32 R3, RZ, RZ, R12 ;  /* 0x000000ffff037224 */ /* 0x000fe400078e000c */
        /* <DEDUP_REMOVED lines=22> */
[----:B------:R-:W-:Y:S02]  /*23fe0*/  MOV R3, R12 ;  /* 0x0000000c00037202 */ /* 0x000fe40000000f00 */
        /* <DEDUP_REMOVED lines=200> */
[----:B------:R-:W-:-:S02]  /*24c70*/  MOV R83, R25 ;  /* 0x0000001900537202 */ /* 0x000fc40000000f00 */
        /* <DEDUP_REMOVED lines=289> */
[----:B-1----:R-:W-:Y:S05]  /*25e90*/  CALL.REL.NOINC `($_ZN7cutlass13device_kernelIN5flash19enable_sm80_to_sm89INS1_16FlashAttnBwdSm80INS1_25CollectiveMainloopBwdSm80ILi2ELi2EN4cute5tupleIJNS5_1CILi128EEES8_NS7_ILi64EEEEEENS_10bfloat16_tEfNS_4arch4Sm80ELb0ELb0ELb1ELb0ELb0ELb0ELb0ELb0ELi2ELi4ELi4ELi4ELb0EEENS1_24CollectiveEpilogueBwdGQAISA_fSD_Li256ELb0ELb0EEENS1_19SingleTileSchedulerILb0ELb0ELb0ELi128EEEEEEEEEvNT_6ParamsE$_ZZN5flash25CollectiveMainloopBwdSm80ILi2ELi2EN4cute5tupleIJNS1_1CILi128EEES4_NS3_ILi64EEEEEEN7cutlass10bfloat16_tEfNS7_4arch4Sm80ELb0ELb0ELb1ELb0ELb0ELb0ELb0ELb0ELi2ELi4ELi4ELi4ELb0EE3mmaINS_16FlashAttnBwdSm80ISB_NS_24CollectiveEpilogueBwdGQAIS6_fSA_Li256ELb0ELb0EEENS_19SingleTileSchedulerILb0ELb0ELb0ELi128EEEE13SharedStorageENS1_6TensorINS1_11ArrayEngineIfLm32EEENS1_6LayoutINS2_IJNS2_IJNS3_ILi2EEESO_EEESO_NS3_ILi4EEEEEENS2_IJNS2_IJNS3_ILi1EEESO_EEESQ_NS3_ILi8EEEEEEEEEEEEbRKNSB_6ParamsERT0_S12_iNS2_IJiiiEEERT_ENKUlvE_clEv) ;  /* 0x00037f6000007944 */ /* 0x002fea0003c00000 */
.L_x_1063:
[----:B------:R-:W-:Y:S01]  /*25ea0*/  IMAD.MOV.U32 R83, RZ, RZ, R25 ;  /* 0x000000ffff537224 */ /* 0x000fe200078e0019 */
[----:B------:R-:W-:Y:S01]  /*25eb0*/  MOV R3, R52 ;  /* 0x0000003400037202 */ /* 0x000fe20000000f00 */
[----:B------:R-:W-:Y:S01]  /*25ec0*/  IMAD.MOV.U32 R53, RZ, RZ, RZ ;  /* 0x000000ffff357224 */ /* 0x000fe200078e00ff */
[----:B------:R-:W-:-:S02]  /*25ed0*/  MOV R8, 0x25ef0 ;  /* 0x00025ef000087802 */ /* 0x000fc40000000f00 */
        /* <DEDUP_REMOVED lines=19> */
[----:B------:R-:W-:Y:S02]  /*26010*/  MOV R3, R52 ;  /* 0x0000003400037202 */ /* 0x000fe40000000f00 */
        /* <DEDUP_REMOVED lines=18> */
.L_x_1064:
        /* <DEDUP_REMOVED lines=218> */
.L_x_1065:
[----:B------:R-:W2:Y:S01]  /*26ee0*/  LDL.64 R2, [R26+0xa0] ;  /* 0x0000a0001a027983 */ /* 0x000ea20000100a00 */
[----:B------:R-:W-:Y:S01]  /*26ef0*/  ULDC.64 UR4, c[0x0][0x118] ;  /* 0x0000460000047ab9 */ /* 0x000fe20000000a00 */
[----:B-1----:R-:W-:Y:S02]  /*26f00*/  MOV R6, R25 ;  /* 0x0000001900067202 */ /* 0x002fe40000000f00 */
[----:B------:R-:W-:Y:S01]  /*26f10*/  MOV R8, 0x26f40 ;  /* 0x00026f4000087802 */ /* 0x000fe20000000f00 */
[----:B--2---:R-:W5:Y:S04]  /*26f20*/  LD.E.64 R2, [R2.64] ;  /* 0x0000000402027980 */ /* 0x004f68000c101b00 */
[----:B-----5:R-:W-:Y:S05]  /*26f30*/  CALL.REL.NOINC `($_ZN7cutlass13device_kernelIN5flash19enable_sm80_to_sm89INS1_16FlashAttnBwdSm80INS1_25CollectiveMainloopBwdSm80ILi2ELi2EN4cute5tupleIJNS5_1CILi128EEES8_NS7_ILi64EEEEEENS_10bfloat16_tEfNS_4arch4Sm80ELb0ELb0ELb1ELb0ELb0ELb0ELb0ELb0ELi2ELi4ELi4ELi4ELb0EEENS1_24CollectiveEpilogueBwdGQAISA_fSD_Li256ELb0ELb0EEENS1_19SingleTileSchedulerILb0ELb0ELb0ELi128EEEEEEEEEvNT_6ParamsE$_ZN4cute8smem_ptrIPfECI1NS_12iter_adaptorIS1_S2_EEES1_) ;  /* 0xfffe351000007944 */ /* 0x020fea0003c3ffff */
[----:B-1----:R1:W5:Y:S01]  /*26f40*/  LDL.64 R2, [R1+0x758] ;  /* 0x0007580001027983 */ /* 0x0023620000100a00 */
[----:B------:R-:W-:-:S03]  /*26f50*/  MOV R8, 0x26f70 ;  /* 0x00026f7000087802 */ /* 0x000fc60000000f00 */
[----:B-1---5:R-:W-:Y:S05]  /*26f60*/  CALL.REL.NOINC `($_ZN7cutlass13device_kernelIN5flash19enable_sm80_to_sm89INS1_16FlashAttnBwdSm80INS1_25CollectiveMainloopBwdSm80ILi2ELi2EN4cute5tupleIJNS5_1CILi128EEES8_NS7_ILi64EEEEEENS_10bfloat16_tEfNS_4arch4Sm80ELb0ELb0ELb1ELb0ELb0ELb0ELb0ELb0ELi2ELi4ELi4ELi4ELb0EEENS1_24CollectiveEpilogueBwdGQAISA_fSD_Li256ELb0ELb0EEENS1_19SingleTileSchedulerILb0ELb0ELb0ELi128EEEEEEEEEvNT_6ParamsE$_ZN4cute3eso3ESOILb1ELb0EJNS_6LayoutINS_5tupleIJNS3_IJNS_1CILi2EEES5_EEEEEENS3_IJNS3_IJNS4_ILi8EEENS4_ILi64EEEEEEEEEEENS_10ViewEngineINS_8smem_ptrIPfEEEEEEC2ERKSC_RKSH_) ;  /* 0xfffe1a2000007944 */ /* 0x022fea0003c3ffff */
[----:B------:R2:W-:Y:S04]  /*26f70*/  STL.128 [R1+0xa50], RZ ;  /* 0x000a50ff01007387 */ /* 0x0005e80000100c00 */
[----:B------:R2:W5:Y:S01]  /*26f80*/  LDL.64 R12, [R26+0xa0] ;  /* 0x0000a0001a0c7983 */ /* 0x0005620000100a00 */
[----:B------:R-:W-:Y:S01]  /*26f90*/  IADD3 R7, P0, R43, 0x300, RZ ;  /* 0x000003002b077810 */ /* 0x000fe20007f1e0ff */
[----:B-1----:R-:W-:Y:S01]  /*26fa0*/  IMAD.MOV.U32 R2, RZ, RZ, R25 ;  /* 0x000000ffff027224 */ /* 0x002fe200078e0019 */
[----:B------:R-:W-:-:S02]  /*26fb0*/  MOV R3, R48 ;  /* 0x0000003000037202 */ /* 0x000fc40000000f00 */
[----:B------:R-:W-:Y:S01]  /*26fc0*/  MOV R10, 0x26ff0 ;  /* 0x00026ff0000a7802 */ /* 0x000fe20000000f00 */
[----:B------:R-:W-:-:S03]  /*26fd0*/  IMAD.X R4, RZ, RZ, R42, P0 ;  /* 0x000000ffff047224 */ /* 0x000fc600000e062a */
        /* <DEDUP_REMOVED lines=16> */
[----:B------:R-:W-:Y:S01]  /*270e0*/  IMAD.MOV.U32 R5, RZ, RZ, R4 ;  /* 0x000000ffff057224 */ /* 0x000fe200078e0004 */
        /* <DEDUP_REMOVED lines=8> */
[----:B------:R-:W-:-:S02]  /*27170*/  MOV R6, R25 ;  /* 0x0000001900067202 */ /* 0x000fc40000000f00 */
[----:B------:R-:W-:Y:S02]  /*27180*/  MOV R8, 0x271a0 ;  /* 0x000271a000087802 */ /* 0x000fe40000000f00 */
        /* <DEDUP_REMOVED lines=21> */
[----:B-1----:R-:W-:Y:S05]  /*272e0*/  CALL.REL.NOINC `($_ZN7cutlass13device_kernelIN5flash19enable_sm80_to_sm89INS1_16FlashAttnBwdSm80INS1_25CollectiveMainloopBwdSm80ILi2ELi2EN4cute5tupleIJNS5_1CILi128EEES8_NS7_ILi64EEEEEENS_10bfloat16_tEfNS_4arch4Sm80ELb0ELb0ELb1ELb0ELb0ELb0ELb0ELb0ELi2ELi4ELi4ELi4ELb0EEENS1_24CollectiveEpilogueBwdGQAISA_fSD_Li256ELb0ELb0EEENS1_19SingleTileSchedulerILb0ELb0ELb0ELi128EEEEEEEEEvNT_6ParamsE$_ZN4cute3eso3ESOILb1ELb0EJNS_6LayoutINS_5tupleIJNS3_IJNS_1CILi2EEES5_EEENS3_IJS5_NS4_ILi8EEEEEEEEENS3_IJNS3_IJS5_NS4_ILi4EEEEEENS3_IJNS4_ILi1EEES7_EEEEEEEENS_10ViewEngineIPfEEEEC2ERKSF_RKSI_) ;  /* 0xfffe17e000007944 */ /* 0x002fea0003c3ffff */
[----:B------:R2:W5:Y:S01]  /*272f0*/  LDL.64 R12, [R1+0x758] ;  /* 0x00075800010c7983 */ /* 0x0005620000100a00 */
[----:B------:R-:W-:-:S03]  /*27300*/  MOV R10, RZ ;  /* 0x000000ff000a7202 */ /* 0x000fc60000000f00 */
.L_x_1068:
[----:B-1----:R-:W-:-:S04]  /*27310*/  MOV R2, 0x27330 ;  /* 0x0002733000027802 */ /* 0x002fc80000000f00 */
[----:B-12--5:R-:W-:Y:S05]  /*27320*/  CALL.REL.NOINC `($_ZN7cutlass13device_kernelIN5flash19enable_sm80_to_sm89INS1_16FlashAttnBwdSm80INS1_25CollectiveMainloopBwdSm80ILi2ELi2EN4cute5tupleIJNS5_1CILi128EEES8_NS7_ILi64EEEEEENS_10bfloat16_tEfNS_4arch4Sm80ELb0ELb0ELb1ELb0ELb0ELb0ELb0ELb0ELi2ELi4ELi4ELi4ELb0EEENS1_24CollectiveEpilogueBwdGQAISA_fSD_Li256ELb0ELb0EEENS1_19SingleTileSchedulerILb0ELb0ELb0ELi128EEEEEEEEEvNT_6ParamsE$_ZZZN5flash25CollectiveMainloopBwdSm80ILi2ELi2EN4cute5tupleIJNS1_1CILi128EEES4_NS3_ILi64EEEEEEN7cutlass10bfloat16_tEfNS7_4arch4Sm80ELb0ELb0ELb1ELb0ELb0ELb0ELb0ELb0ELi2ELi4ELi4ELi4ELb0EE3mmaINS_16FlashAttnBwdSm80ISB_NS_24CollectiveEpilogueBwdGQAIS6_fSA_Li256ELb0ELb0EEENS_19SingleTileSchedulerILb0ELb0ELb0ELi128EEEE13SharedStorageENS1_6TensorINS1_11ArrayEngineIfLm32EEENS1_6LayoutINS2_IJNS2_IJNS3_ILi2EEESO_EEESO_NS3_ILi4EEEEEENS2_IJNS2_IJNS3_ILi1EEESO_EEESQ_NS3_ILi8EEEEEEEEEEEEbRKNSB_6ParamsERT0_S12_iNS2_IJiiiEEERT_ENKUliT_E_clIZSC_ISJ_SX_EbS10_S12_S12_iS13_S15_EUlRS16_iE_EEDaiS16_ENKUlvE1_clEv) ;  /* 0x0003d47000007944 */ /* 0x026fea0003c00000 */
[----:B------:R1:W-:Y:S01]  /*27330*/  STL [R1+0x770], RZ ;  /* 0x000770ff01007387 */ /* 0x0003e20000100800 */
[----:B------:R-:W-:-:S03]  /*27340*/  MOV R5, RZ ;  /* 0x000000ff00057202 */ /* 0x000fc60000000f00 */
.L_x_1067:
[----:B------:R-:W-:Y:S01]  /*27350*/  IMAD.MOV.U32 R3, RZ, RZ, R25 ;  /* 0x000000ffff037224 */ /* 0x000fe200078e0019 */
[----:B-1----:R-:W-:-:S02]  /*27360*/  MOV R2, R24 ;  /* 0x0000001800027202 */ /* 0x002fc40000000f00 */
[----:B------:R-:W-:Y:S02]  /*27370*/  MOV R8, 0x27390 ;  /* 0x0002739000087802 */ /* 0x000fe40000000f00 */
[----:B-1---5:R-:W-:Y:S05]  /*27380*/  CALL.REL.NOINC `($_ZN7cutlass13device_kernelIN5flash19enable_sm80_to_sm89INS1_16FlashAttnBwdSm80INS1_25CollectiveMainloopBwdSm80ILi2ELi2EN4cute5tupleIJNS5_1CILi128EEES8_NS7_ILi64EEEEEENS_10bfloat16_tEfNS_4arch4Sm80ELb0ELb0ELb1ELb0ELb0ELb0ELb0ELb0ELi2ELi4ELi4ELi4ELb0EEENS1_24CollectiveEpilogueBwdGQAISA_fSD_Li256ELb0ELb0EEENS1_19SingleTileSchedulerILb0ELb0ELb0ELi128EEEEEEEEEvNT_6ParamsE$_ZN4cute3eso3ESOILb0ELb0EJiiEEC2ERKiS4_) ;  /* 0xfffdebb000007944 */ /* 0x022fea0003c3ffff */
        /* <DEDUP_REMOVED lines=41> */
[----:B------:R-:W-:Y:S05]  /*27620*/  CALL.REL.NOINC `($_ZN7cutlass13device_kernelIN5flash19enable_sm80_to_sm89INS1_16FlashAttnBwdSm80INS1_25CollectiveMainloopBwdSm80ILi2ELi2EN4cute5tupleIJNS5_1CILi128EEES8_NS7_ILi64EEEEEENS_10bfloat16_tEfNS_4arch4Sm80ELb0ELb0ELb1ELb0ELb0ELb0ELb0ELb0ELi2ELi4ELi4ELi4ELb0EEENS1_24CollectiveEpilogueBwdGQAISA_fSD_Li256ELb0ELb0EEENS1_19SingleTileSchedulerILb0ELb0ELb0ELi128EEEEEEEEEvNT_6ParamsE$_ZN4cute3eso3ESOILb0ELb0EJiiEEC2ERKiS4_) ;  /* 0xfffde91000007944 */ /* 0x000fea0003c3ffff */
        /* <DEDUP_REMOVED lines=19> */
[----:B-1----:R-:W-:Y:S05]  /*27760*/  CALL.REL.NOINC `($_ZN7cutlass13device_kernelIN5flash19enable_sm80_to_sm89INS1_16FlashAttnBwdSm80INS1_25CollectiveMainloopBwdSm80ILi2ELi2EN4cute5tupleIJNS5_1CILi128EEES8_NS7_ILi64EEEEEENS_10bfloat16_tEfNS_4arch4Sm80ELb0ELb0ELb1ELb0ELb0ELb0ELb0ELb0ELi2ELi4ELi4ELi4ELb0EEENS1_24CollectiveEpilogueBwdGQAISA_fSD_Li256ELb0ELb0EEENS1_19SingleTileSchedulerILb0ELb0ELb0ELi128EEEEEEEEEvNT_6ParamsE$_ZN4cute3eso3ESOILb0ELb0EJiiEEC2ERKiS4_) ;  /* 0xfffde7d000007944 */ /* 0x002fea0003c3ffff */
        /* <DEDUP_REMOVED lines=13> */
[----:B-----5:R-:W-:Y:S05]  /*27840*/  CALL.REL.NOINC `($_ZN7cutlass13device_kernelIN5flash19enable_sm80_to_sm89INS1_16FlashAttnBwdSm80INS1_25CollectiveMainloopBwdSm80ILi2ELi2EN4cute5tupleIJNS5_1CILi128EEES8_NS7_ILi64EEEEEENS_10bfloat16_tEfNS_4arch4Sm80ELb0ELb0ELb1ELb0ELb0ELb0ELb0ELb0ELi2ELi4ELi4ELi4ELb0EEENS1_24CollectiveEpilogueBwdGQAISA_fSD_Li256ELb0ELb0EEENS1_19SingleTileSchedulerILb0ELb0ELb0ELi128EEEEEEEEEvNT_6ParamsE$_ZN4cute3eso3ESOILb0ELb0EJiiEEC2ERKiS4_) ;  /* 0xfffde6f000007944 */ /* 0x020fea0003c3ffff */
        /* <DEDUP_REMOVED lines=33> */
[C---:B------:R-:W-:Y:S01]  /*27a60*/  IADD3 R46, R43.reuse, 0xa9c, RZ ;  /* 0x00000a9c2b2e7810 */ /* 0x040fe20007ffe0ff */
        /* <DEDUP_REMOVED lines=16> */
[----:B--2---:R-:W-:Y:S05]  /*27b70*/  CALL.REL.NOINC `($_ZN7cutlass13device_kernelIN5flash19enable_sm80_to_sm89INS1_16FlashAttnBwdSm80INS1_25CollectiveMainloopBwdSm80ILi2ELi2EN4cute5tupleIJNS5_1CILi128EEES8_NS7_ILi64EEEEEENS_10bfloat16_tEfNS_4arch4Sm80ELb0ELb0ELb1ELb0ELb0ELb0ELb0ELb0ELi2ELi4ELi4ELi4ELb0EEENS1_24CollectiveEpilogueBwdGQAISA_fSD_Li256ELb0ELb0EEENS1_19SingleTileSchedulerILb0ELb0ELb0ELi128EEEEEEEEEvNT_6ParamsE$_ZN4cute3eso3ESOILb1ELb0EJNS_6LayoutINS_5tupleIJNS3_IJNS_1CILi1EEENS4_ILi2EEEEEES6_NS4_ILi8EEEEEENS3_IJNS3_IJS5_S5_EEES6_NS4_ILi4EEEEEEEENS_10ViewEngineIPKN7cutlass5ArrayIfLi2ELb1EEEEEEEC2ERKSD_RKSK_) ;  /* 0xfffe0ac000007944 */ /* 0x004fea0003c3ffff */
[----:B------:R2:W5:Y:S01]  /*27b80*/  LDL.64 R10, [R12] ;  /* 0x000000000c0a7983 */ /* 0x0005620000100a00 */
[----:B-1----:R-:W-:Y:S01]  /*27b90*/  IMAD.MOV.U32 R8, RZ, RZ, R4 ;  /* 0x000000ffff087224 */ /* 0x002fe200078e0004 */
[----:B------:R-:W-:-:S02]  /*27ba0*/  MOV R5, R3 ;  /* 0x0000000300057202 */ /* 0x000fc40000000f00 */
[----:B------:R-:W-:Y:S02]  /*27bb0*/  MOV R6, 0x27bd0 ;  /* 0x00027bd000067802 */ /* 0x000fe40000000f00 */
[----:B--2--5:R-:W-:Y:S05]  /*27bc0*/  CALL.REL.NOINC `($_ZN7cutlass13device_kernelIN5flash19enable_sm80_to_sm89INS1_16FlashAttnBwdSm80INS1_25CollectiveMainloopBwdSm80ILi2ELi2EN4cute5tupleIJNS5_1CILi128EEES8_NS7_ILi64EEEEEENS_10bfloat16_tEfNS_4arch4Sm80ELb0ELb0ELb1ELb0ELb0ELb0ELb0ELb0ELi2ELi4ELi4ELi4ELb0EEENS1_24CollectiveEpilogueBwdGQAISA_fSD_Li256ELb0ELb0EEENS1_19SingleTileSchedulerILb0ELb0ELb0ELi128EEEEEEEEEvNT_6ParamsE$_ZN4cute3eso3ESOILb1ELb0EJNS_6LayoutINS_5tupleIJNS3_IJNS_1CILi1EEENS4_ILi2EEEEEES6_NS4_ILi8EEEEEENS3_IJNS3_IJS5_S5_EEES6_NS4_ILi4EEEEEEEENS_10ViewEngineIPN7cutlass5ArrayINSF_10bfloat16_tELi2ELb0EEEEEEEC2ERKSD_RKSK_) ;  /* 0xfffe0ac000007944 */ /* 0x024fea0003c3ffff */
[----:B------:R-:W-:Y:S01]  /*27bd0*/  ULDC.64 UR4, c[0x0][0x118] ;  /* 0x0000460000047ab9 */ /* 0x000fe20000000a00 */
[----:B------:R-:W2:Y:S04]  /*27be0*/  LDL.64 R6, [R12] ;  /* 0x000000000c067983 */ /* 0x000ea80000100a00 */
[----:B------:R-:W3:Y:S04]  /*27bf0*/  LD.E R5, [R10.64+0x4] ;  /* 0x000004040a057980 */ /* 0x000ee8000c101900 */
[----:B-1----:R-:W3:Y:S02]  /*27c00*/  LD.E R2, [R10.64] ;  /* 0x000000040a027980 */ /* 0x002ee4000c101900 */
        /* <DEDUP_REMOVED lines=129> */
[----:B---3--:R-:W-:Y:S05]  /*28420*/  CALL.REL.NOINC `($_ZN7cutlass13device_kernelIN5flash19enable_sm80_to_sm89INS1_16FlashAttnBwdSm80INS1_25CollectiveMainloopBwdSm80ILi2ELi2EN4cute5tupleIJNS5_1CILi128EEES8_NS7_ILi64EEEEEENS_10bfloat16_tEfNS_4arch4Sm80ELb0ELb0ELb1ELb0ELb0ELb0ELb0ELb0ELi2ELi4ELi4ELi4ELb0EEENS1_24CollectiveEpilogueBwdGQAISA_fSD_Li256ELb0ELb0EEENS1_19SingleTileSchedulerILb0ELb0ELb0ELi128EEEEEEEEEvNT_6ParamsE$_ZN4cute3eso3ESOILb1ELb0EJNS_6LayoutINS_5tupleIJNS3_IJNS_1CILi1EEENS3_IJNS4_ILi4EEENS4_ILi2EEEEEEEEES7_S6_EEENS3_IJNS3_IJNS4_ILi0EEENS3_IJS5_NS4_ILi8EEEEEEEEES6_NS4_ILi16EEEEEEEENS_10ViewEngineIPN7cutlass10bfloat16_tEEEEEC2ERKSH_RKSM_) ;  /* 0xfffe017000007944 */ /* 0x008fea0003c3ffff */
[----:B------:R2:W5:Y:S04]  /*28430*/  LDL.64 R62, [R26+0xb8] ;  /* 0x0000b8001a3e7983 */ /* 0x0005680000100a00 */
[----:B-1----:R2:W5:Y:S01]  /*28440*/  LDL.64 R2, [R12] ;  /* 0x000000000c027983 */ /* 0x0025620000100a00 */
[----:B------:R-:W-:-:S03]  /*28450*/  MOV R6, 0x28470 ;  /* 0x0002847000067802 */ /* 0x000fc60000000f00 */
[----:B--2--5:R-:W-:Y:S05]  /*28460*/  CALL.REL.NOINC `($_ZN7cutlass13device_kernelIN5flash19enable_sm80_to_sm89INS1_16FlashAttnBwdSm80INS1_25CollectiveMainloopBwdSm80ILi2ELi2EN4cute5tupleIJNS5_1CILi128EEES8_NS7_ILi64EEEEEENS_10bfloat16_tEfNS_4arch4Sm80ELb0ELb0ELb1ELb0ELb0ELb0ELb0ELb0ELi2ELi4ELi4ELi4ELb0EEENS1_24CollectiveEpilogueBwdGQAISA_fSD_Li256ELb0ELb0EEENS1_19SingleTileSchedulerILb0ELb0ELb0ELi128EEEEEEEEEvNT_6ParamsE$_ZN4cute3eso3ESOILb1ELb0EJNS_6LayoutINS_5tupleIJNS3_IJNS_1CILi1EEENS3_IJNS4_ILi2EEES6_EEEEEES6_NS4_ILi4EEEEEENS3_IJNS3_IJNS4_ILi0EEENS3_IJS5_S9_EEEEEES6_NS4_ILi8EEEEEEEENS_10ViewEngineIPjEEEEC2ERKSG_RKSJ_) ;  /* 0xfffe00f000007944 */ /* 0x024fea0003c3ffff */
[----:B------:R-:W-:Y:S01]  /*28470*/  ULDC.64 UR4, c[0x0][0x118] ;  /* 0x0000460000047ab9 */ /* 0x000fe20000000a00 */
[----:B------:R2:W5:Y:S04]  /*28480*/  LDL.64 R52, [R12] ;  /* 0x000000000c347983 */ /* 0x0005680000100a00 */
[----:B-1----:R-:W3:Y:S04]  /*28490*/  LD.E R4, [R62.64] ;  /* 0x000000043e047980 */ /* 0x002ee8000c101900 */
[----:B------:R-:W4:Y:S01]  /*284a0*/  LD.E R2, [R62.64+0x4] ;  /* 0x000004043e027980 */ /* 0x000f22000c101900 */
[----:B------:R-:W-:-:S03]  /*284b0*/  MOV R8, 0x284f0 ;  /* 0x000284f000087802 */ /* 0x000fc60000000f00 */
[----:B---3--:R2:W-:Y:S04]  /*284c0*/  STL [R1+0x794], R4 ;  /* 0x0007940401007387 */ /* 0x0085e80000100800 */
[----:B----4-:R2:W-:Y:S02]  /*284d0*/  STL [R1+0x798], R2 ;  /* 0x0007980201007387 */ /* 0x0105e40000100800 */
[----:B--2--5:R-:W-:Y:S05]  /*284e0*/  CALL.REL.NOINC `($_ZN7cutlass13device_kernelIN5flash19enable_sm80_to_sm89INS1_16FlashAttnBwdSm80INS1_25CollectiveMainloopBwdSm80ILi2ELi2EN4cute5tupleIJNS5_1CILi128EEES8_NS7_ILi64EEEEEENS_10bfloat16_tEfNS_4arch4Sm80ELb0ELb0ELb1ELb0ELb0ELb0ELb0ELb0ELi2ELi4ELi4ELi4ELb0EEENS1_24CollectiveEpilogueBwdGQAISA_fSD_Li256ELb0ELb0EEENS1_19SingleTileSchedulerILb0ELb0ELb0ELi128EEEEEEEEEvNT_6ParamsE$_ZZN4cute6upcastILi2ENS_5tupleIJNS1_IJNS_1CILi1EEENS1_IJNS2_ILi2EEES4_S4_EEEEEES4_NS1_IJS4_S4_EEEEEENS1_IJNS1_IJNS2_ILi0EEENS1_IJS3_NS2_ILi512EEEiEEEEEENS2_ILi4096EEENS1_IJiNS2_ILi8192EEEEEEEEEEEDaRKT0_RKT1_ENKUlRKT_RKT0_E_clIS6_SC_EEDaSP_SS_) ;  /* 0xfffe58d000007944 */ /* 0x024fea0003c3ffff */
[----:B-1----:R1:W5:Y:S01]  /*284f0*/  LDL R3, [R1+0x798] ;  /* 0x0007980001037983 */ /* 0x0023620000100800 */
[----:B------:R-:W-:-:S03]  /*28500*/  MOV R10, 0x28520 ;  /* 0x00028520000a7802 */ /* 0x000fc60000000f00 */
[----:B-12--5:R-:W-:Y:S05]  /*28510*/  CALL.REL.NOINC `($_ZN7cutlass13device_kernelIN5flash19enable_sm80_to_sm89INS1_16FlashAttnBwdSm80INS1_25CollectiveMainloopBwdSm80ILi2ELi2EN4cute5tupleIJNS5_1CILi128EEES8_NS7_ILi64EEEEEENS_10bfloat16_tEfNS_4arch4Sm80ELb0ELb0ELb1ELb0ELb0ELb0ELb0ELb0ELi2ELi4ELi4ELi4ELb0EEENS1_24CollectiveEpilogueBwdGQAISA_fSD_Li256ELb0ELb0EEENS1_19SingleTileSchedulerILb0ELb0ELb0ELi128EEEEEEEEEvNT_6ParamsE$_ZZN4cute6upcastILi2ENS_5tupleIJNS1_IJNS_1CILi1EEENS1_IJNS2_ILi2EEES4_S4_EEEEEES4_NS1_IJS4_S4_EEEEEENS1_IJNS1_IJNS2_ILi0EEENS1_IJS3_NS2_ILi512EEEiEEEEEENS2_ILi4096EEENS1_IJiNS2_ILi8192EEEEEEEEEEEDaRKT0_RKT1_ENKUlRKT_RKT0_E_clIS7_SF_EEDaSP_SS_) ;  /* 0xfffe599000007944 */ /* 0x026fea0003c3ffff */
[----:B-----5:R2:W-:Y:S01]  /*28520*/  STL [R1+0x750], R2 ;  /* 0x0007500201007387 */ /* 0x0205e20000100800 */
[----:B------:R-:W-:-:S03]  /*28530*/  MOV R4, 0x28550 ;  /* 0x0002855000047802 */ /* 0x000fc60000000f00 */
[----:B-12---:R-:W-:Y:S05]  /*28540*/  CALL.REL.NOINC `($_ZN7cutlass13device_kernelIN5flash19enable_sm80_to_sm89INS1_16FlashAttnBwdSm80INS1_25CollectiveMainloopBwdSm80ILi2ELi2EN4cute5tupleIJNS5_1CILi128EEES8_NS7_ILi64EEEEEENS_10bfloat16_tEfNS_4arch4Sm80ELb0ELb0ELb1ELb0ELb0ELb0ELb0ELb0ELi2ELi4ELi4ELi4ELb0EEENS1_24CollectiveEpilogueBwdGQAISA_fSD_Li256ELb0ELb0EEENS1_19SingleTileSchedulerILb0ELb0ELb0ELi128EEEEEEEEEvNT_6ParamsE$_ZN4cute3eso3ESOILb0ELb0EJNS_5tupleIJNS_1CILi0EEENS2_IJNS3_ILi1EEENS3_ILi256EEEiEEEEEENS3_ILi2048EEENS2_IJiNS3_ILi4096EEEEEEEEC2ERKS8_RKS9_RKSB_) ;  /* 0xfffdcbe000007944 */ /* 0x006fea0003c3ffff */
[----:B------:R2:W5:Y:S04]  /*28550*/  LDL R5, [R12] ;  /* 0x000000000c057983 */ /* 0x0005680000100800 */
[----:B-1----:R2:W5:Y:S01]  /*28560*/  LDL R3, [R12+0x4] ;  /* 0x000004000c037983 */ /* 0x0025620000100800 */
[----:B------:R-:W-:-:S03]  /*28570*/  MOV R4, 0x28590 ;  /* 0x0002859000047802 */ /* 0x000fc60000000f00 */
[----:B--2--5:R-:W-:Y:S05]  /*28580*/  CALL.REL.NOINC `($_ZN7cutlass13device_kernelIN5flash19enable_sm80_to_sm89INS1_16FlashAttnBwdSm80INS1_25CollectiveMainloopBwdSm80ILi2ELi2EN4cute5tupleIJNS5_1CILi128EEES8_NS7_ILi64EEEEEENS_10bfloat16_tEfNS_4arch4Sm80ELb0ELb0ELb1ELb0ELb0ELb0ELb0ELb0ELi2ELi4ELi4ELi4ELb0EEENS1_24CollectiveEpilogueBwdGQAISA_fSD_Li256ELb0ELb0EEENS1_19SingleTileSchedulerILb0ELb0ELb0ELi128EEEEEEEEEvNT_6ParamsE$_ZN4cute5tupleIJNS0_IJNS0_IJNS_1CILi1EEENS0_IJS2_NS1_ILi2EEES3_EEEEEES3_NS0_IJS3_S3_EEEEEENS0_IJNS0_IJNS1_ILi0EEENS0_IJS2_NS1_ILi256EEEiEEEEEENS1_ILi2048EEENS0_IJiNS1_ILi4096EEEEEEEEEEEC2ERKS7_RKSF_) ;  /* 0xfffe155000007944 */ /* 0x024fea0003c3ffff */
[----:B------:R1:W5:Y:S04]  /*28590*/  LDL R5, [R12] ;  /* 0x000000000c057983 */ /* 0x0003680000100800 */
[----:B------:R1:W5:Y:S01]  /*285a0*/  LDL R4, [R12+0x4] ;  /* 0x000004000c047983 */ /* 0x0003620000100800 */
[----:B------:R-:W-:-:S03]  /*285b0*/  MOV R6, 0x285d0 ;  /* 0x000285d000067802 */ /* 0x000fc60000000f00 */
[----:B-1---5:R-:W-:Y:S05]  /*285c0*/  CALL.REL.NOINC `($_ZN7cutlass13device_kernelIN5flash19enable_sm80_to_sm89INS1_16FlashAttnBwdSm80INS1_25CollectiveMainloopBwdSm80ILi2ELi2EN4cute5tupleIJNS5_1CILi128EEES8_NS7_ILi64EEEEEENS_10bfloat16_tEfNS_4arch4Sm80ELb0ELb0ELb1ELb0ELb0ELb0ELb0ELb0ELi2ELi4ELi4ELi4ELb0EEENS1_24CollectiveEpilogueBwdGQAISA_fSD_Li256ELb0ELb0EEENS1_19SingleTileSchedulerILb0ELb0ELb0ELi128EEEEEEEEEvNT_6ParamsE$_ZZN4cute7flattenINS_5tupleIJNS1_IJNS_1CILi0EEENS1_IJNS2_ILi1EEENS2_ILi512EEEiEEEEEENS2_ILi4096EEENS1_IJiNS2_ILi8192EEEEEEEEEEEDaRKT_ENKUlRKT_E_clIS7_EEDaSH_) ;  /* 0xfffe5c1000007944 */ /* 0x022fea0003c3ffff */
[----:B------:R2:W5:Y:S01]  /*285d0*/  LDL R3, [R1+0x798] ;  /* 0x0007980001037983 */ /* 0x0005620000100800 */
[----:B------:R-:W-:-:S03]  /*285e0*/  MOV R2, 0x28600 ;  /* 0x0002860000027802 */ /* 0x000fc60000000f00 */
[----:B-12--5:R-:W-:Y:S05]  /*285f0*/  CALL.REL.NOINC `($_ZN7cutlass13device_kernelIN5flash19enable_sm80_to_sm89INS1_16FlashAttnBwdSm80INS1_25CollectiveMainloopBwdSm80ILi2ELi2EN4cute5tupleIJNS5_1CILi128EEES8_NS7_ILi64EEEEEENS_10bfloat16_tEfNS_4arch4Sm80ELb0ELb0ELb1ELb0ELb0ELb0ELb0ELb0ELi2ELi4ELi4ELi4ELb0EEENS1_24CollectiveEpilogueBwdGQAISA_fSD_Li256ELb0ELb0EEENS1_19SingleTileSchedulerILb0ELb0ELb0ELi128EEEEEEEEEvNT_6ParamsE$_ZZN4cute7flattenINS_5tupleIJNS1_IJNS_1CILi0EEENS1_IJNS2_ILi1EEENS2_ILi512EEEiEEEEEENS2_ILi4096EEENS1_IJiNS2_ILi8192EEEEEEEEEEEDaRKT_ENKUlRKT_E_clISA_EEDaSH_) ;  /* 0xfffe5c7000007944 */ /* 0x026fea0003c3ffff */
[----:B------:R1:W-:Y:S01]  /*28600*/  STL [R12], R3 ;  /* 0x000000030c007387 */ /* 0x0003e20000100800 */
[----:B------:R-:W-:-:S03]  /*28610*/  MOV R6, 0x28630 ;  /* 0x0002863000067802 */ /* 0x000fc60000000f00 */
[----:B-1----:R-:W-:Y:S05]  /*28620*/  CALL.REL.NOINC `($_ZN7cutlass13device_kernelIN5flash19enable_sm80_to_sm89INS1_16FlashAttnBwdSm80INS1_25CollectiveMainloopBwdSm80ILi2ELi2EN4cute5tupleIJNS5_1CILi128EEES8_NS7_ILi64EEEEEENS_10bfloat16_tEfNS_4arch4Sm80ELb0ELb0ELb1ELb0ELb0ELb0ELb0ELb0ELi2ELi4ELi4ELi4ELb0EEENS1_24CollectiveEpilogueBwdGQAISA_fSD_Li256ELb0ELb0EEENS1_19SingleTileSchedulerILb0ELb0ELb0ELi128EEEEEEEEEvNT_6ParamsE$_ZZN4cute12filter_tupleINS_5tupleIJNS1_IJNS_1CILi0EEENS1_IJNS2_ILi1EEENS2_ILi512EEEiEEEEEENS2_ILi4096EEENS1_IJiNS2_ILi8192EEEEEEEEEZNS_7flattenISB_EEDaRKT_EUlRKT_E_EEDaSF_OT0_ENKUlDpSI_E_clIJNS1_IJS3_S4_S5_iEEENS1_IJS8_EEESA_EEEDaSM_) ;  /* 0xfffe1fa000007944 */ /* 0x002fea0003c3ffff */
[----:B------:R-:W-:Y:S02]  /*28630*/  ULDC.64 UR4, c[0x0][0x118] ;  /* 0x0000460000047ab9 */ /* 0x000fe40000000a00 */
[----:B-1----:R1:W5:Y:S01]  /*28640*/  LD.E.64 R2, [R62.64+0x8] ;  /* 0x000008043e027980 */ /* 0x002362000c101b00 */
[----:B------:R-:W-:-:S02]  /*28650*/  MOV R9, R60 ;  /* 0x0000003c00097202 */ /* 0x000fc40000000f00 */
[----:B------:R-:W-:Y:S02]  /*28660*/  MOV R8, 0x28680 ;  /* 0x0002868000087802 */ /* 0x000fe40000000f00 */
[----:B-1---5:R-:W-:Y:S05]  /*28670*/  CALL.REL.NOINC `($_ZN7cutlass13device_kernelIN5flash19enable_sm80_to_sm89INS1_16FlashAttnBwdSm80INS1_25CollectiveMainloopBwdSm80ILi2ELi2EN4cute5tupleIJNS5_1CILi128EEES8_NS7_ILi64EEEEEENS_10bfloat16_tEfNS_4arch4Sm80ELb0ELb0ELb1ELb0ELb0ELb0ELb0ELb0ELi2ELi4ELi4ELi4ELb0EEENS1_24CollectiveEpilogueBwdGQAISA_fSD_Li256ELb0ELb0EEENS1_19SingleTileSchedulerILb0ELb0ELb0ELi128EEEEEEEEEvNT_6ParamsE$_ZN4cute8smem_ptrIPN7cutlass10bfloat16_tEECI1NS_12iter_adaptorIS3_S4_EEES3_) ;  /* 0xfffe1d5000007944 */ /* 0x022fea0003c3ffff */
[----:B-1----:R1:W5:Y:S01]  /*28680*/  LDL.64 R2, [R12] ;  /* 0x000000000c027983 */ /* 0x0023620000100a00 */
[----:B------:R-:W-:-:S03]  /*28690*/  MOV R8, 0x286b0 ;  /* 0x000286b000087802 */ /* 0x000fc60000000f00 */
[----:B-1---5:R-:W-:Y:S05]  /*286a0*/  CALL.REL.NOINC `($_ZN7cutlass13device_kernelIN5flash19enable_sm80_to_sm89INS1_16FlashAttnBwdSm80INS1_25CollectiveMainloopBwdSm80ILi2ELi2EN4cute5tupleIJNS5_1CILi128EEES8_NS7_ILi64EEEEEENS_10bfloat16_tEfNS_4arch4Sm80ELb0ELb0ELb1ELb0ELb0ELb0ELb0ELb0ELi2ELi4ELi4ELi4ELb0EEENS1_24CollectiveEpilogueBwdGQAISA_fSD_Li256ELb0ELb0EEENS1_19SingleTileSchedulerILb0ELb0ELb0ELi128EEEEEEEEEvNT_6ParamsE$_ZN4cute8smem_ptrIPjECI1NS_12iter_adaptorIS1_S2_EEES1_) ;  /* 0xfffe1de000007944 */ /* 0x022fea0003c3ffff */
[----:B-1----:R-:W2:Y:S01]  /*286b0*/  LDL.64 R6, [R12] ;  /* 0x000000000c067983 */ /* 0x002ea20000100a00 */
[----:B------:R-:W-:Y:S01]  /*286c0*/  MOV R3, R4 ;  /* 0x0000000400037202 */ /* 0x000fe20000000f00 */
[----:B------:R-:W-:Y:S01]  /*286d0*/  IMAD.MOV.U32 R2, RZ, RZ, R5 ;  /* 0x000000ffff027224 */ /* 0x000fe200078e0005 */
[----:B------:R-:W-:Y:S01]  /*286e0*/  MOV R4, 0x28710 ;  /* 0x0002871000047802 */ /* 0x000fe20000000f00 */
[----:B--2---:R1:W-:Y:S04]  /*286f0*/  STL.64 [R1+0x750], R6 ;  /* 0x0007500601007387 */ /* 0x0043e80000100a00 */
[----:B-1----:R-:W-:Y:S05]  /*28700*/  CALL.REL.NOINC `($_ZN7cutlass13device_kernelIN5flash19enable_sm80_to_sm89INS1_16FlashAttnBwdSm80INS1_25CollectiveMainloopBwdSm80ILi2ELi2EN4cute5tupleIJNS5_1CILi128EEES8_NS7_ILi64EEEEEENS_10bfloat16_tEfNS_4arch4Sm80ELb0ELb0ELb1ELb0ELb0ELb0ELb0ELb0ELi2ELi4ELi4ELi4ELb0EEENS1_24CollectiveEpilogueBwdGQAISA_fSD_Li256ELb0ELb0EEENS1_19SingleTileSchedulerILb0ELb0ELb0ELi128EEEEEEEEEvNT_6ParamsE$_ZN4cute3eso3ESOILb0ELb0EJNS_6LayoutINS_5tupleIJNS3_IJNS_1CILi1EEENS3_IJS5_NS4_ILi2EEES6_EEEEEES6_NS3_IJS6_S6_EEEEEENS3_IJNS3_IJNS4_ILi0EEENS3_IJS5_NS4_ILi256EEEiEEEEEENS4_ILi2048EEENS3_IJiNS4_ILi4096EEEEEEEEEEENS_10ViewEngineINS_8smem_ptrIPjEEEEEEC2ERKSJ_RKSO_) ;  /* 0xfffdcdd000007944 */ /* 0x002fea0003c3ffff */
        /* <DEDUP_REMOVED lines=12> */
[----:B------:R-:W5:Y:S04]  /*287d0*/  LD.E R65, [R52.64+0x8] ;  /* 0x0000080434417980 */ /* 0x000f68000c101900 */
[----:B-----5:R-:W-:Y:S04]  /*287e0*/  ST.E [R10.64+0x2000], R65 ;  /* 0x002000410a007985 */ /* 0x020fe8000c101904 */
[----:B------:R-:W5:Y:S04]  /*287f0*/  LD.E R63, [R52.64+0xc] ;  /* 0x00000c04343f7980 */ /* 0x000f68000c101900 */
[----:B-----5:R5:W-:Y:S04]  /*28800*/  ST.E [R10.64+0x2400], R63 ;  /* 0x0024003f0a007985 */ /* 0x020be8000c101904 */
[----:B------:R-:W2:Y:S04]  /*28810*/  LD.E R59, [R52.64+0x18] ;  /* 0x00001804343b7980 */ /* 0x000ea8000c101900 */
[----:B--2---:R2:W-:Y:S04]  /*28820*/  ST.E [R8.64+0x2000], R59 ;  /* 0x0020003b08007985 */ /* 0x0045e8000c101904 */
[----:B-1----:R-:W2:Y:S01]  /*28830*/  LD.E R57, [R52.64+0x1c] ;  /* 0x00001c0434397980 */ /* 0x002ea2000c101900 */
[----:B------:R-:W-:-:S03]  /*28840*/  IMAD.WIDE R6, R3, 0x4, R10 ;  /* 0x0000000403067825 */ /* 0x000fc600078e020a */
[----:B--2---:R1:W-:Y:S04]  /*28850*/  ST.E [R8.64+0x2400], R57 ;  /* 0x0024003908007985 */ /* 0x0043e8000c101904 */
[----:B---3--:R-:W2:Y:S04]  /*28860*/  LD.E R5, [R52.64+0x20] ;  /* 0x0000200434057980 */ /* 0x008ea8000c101900 */
[----:B--2---:R2:W-:Y:S04]  /*28870*/  ST.E [R6.64], R5 ;  /* 0x0000000506007985 */ /* 0x0045e8000c101904 */
[----:B----4-:R-:W3:Y:S01]  /*28880*/  LD.E R61, [R52.64+0x24] ;  /* 0x00002404343d7980 */ /* 0x010ee2000c101900 */
[----:B-----5:R-:W-:-:S03]  /*28890*/  IADD3 R63, R2, R3, RZ ;  /* 0x00000003023f7210 */ /* 0x020fc60007ffe0ff */
[----:B---3--:R3:W-:Y:S04]  /*288a0*/  ST.E [R6.64+0x400], R61 ;  /* 0x0004003d06007985 */ /* 0x0087e8000c101904 */
[----:B------:R-:W4:Y:S01]  /*288b0*/  LD.E R4, [R52.64+0x30] ;  /* 0x0000300434047980 */ /* 0x000f22000c101900 */
[----:B------:R-:W-:-:S05]  /*288c0*/  IMAD.WIDE R62, R63, 0x4, R10 ;  /* 0x000000043f3e7825 */ /* 0x000fca00078e020a */
[----:B----4-:R-:W-:Y:S04]  /*288d0*/  ST.E [R62.64], R4 ;  /* 0x000000043e007985 */ /* 0x010fe8000c101904 */
[----:B------:R-:W4:Y:S04]  /*288e0*/  LD.E R59, [R52.64+0x34] ;  /* 0x00003404343b7980 */ /* 0x000f28000c101900 */
[----:B----4-:R4:W-:Y:S04]  /*288f0*/  ST.E [R62.64+0x400], R59 ;  /* 0x0004003b3e007985 */ /* 0x0109e8000c101904 */
[----:B-1----:R-:W5:Y:S04]  /*28900*/  LD.E R57, [R52.64+0x28] ;  /* 0x0000280434397980 */ /* 0x002f68000c101900 */
[----:B-----5:R1:W-:Y:S04]  /*28910*/  ST.E [R6.64+0x2000], R57 ;  /* 0x0020003906007985 */ /* 0x0203e8000c101904 */
[----:B--2---:R-:W2:Y:S04]  /*28920*/  LD.E R5, [R52.64+0x2c] ;  /* 0x00002c0434057980 */ /* 0x004ea8000c101900 */
[----:B--2---:R2:W-:Y:S04]  /*28930*/  ST.E [R6.64+0x2400], R5 ;  /* 0x0024000506007985 */ /* 0x0045e8000c101904 */
[----:B------:R-:W5:Y:S04]  /*28940*/  LD.E R3, [R52.64+0x38] ;  /* 0x0000380434037980 */ /* 0x000f68000c101900 */
[----:B-----5:R5:W-:Y:S04]  /*28950*/  ST.E [R62.64+0x2000], R3 ;  /* 0x002000033e007985 */ /* 0x020be8000c101904 */
[----:B------:R-:W2:Y:S04]  /*28960*/  LD.E R65, [R52.64+0x3c] ;  /* 0x00003c0434417980 */ /* 0x000ea8000c101900 */
[----:B--2---:R-:W-:Y:S04]  /*28970*/  ST.E [R62.64+0x2400], R65 ;  /* 0x002400413e007985 */ /* 0x004fe8000c101904 */
[----:B---3--:R-:W2:Y:S04]  /*28980*/  LD.E R61, [R52.64+0x40] ;  /* 0x00004004343d7980 */ /* 0x008ea8000c101900 */
[----:B--2---:R2:W-:Y:S04]  /*28990*/  ST.E [R10.64+0x4000], R61 ;  /* 0x0040003d0a007985 */ /* 0x0045e8000c101904 */
[----:B----4-:R-:W3:Y:S04]  /*289a0*/  LD.E R59, [R52.64+0x44] ;  /* 0x00004404343b7980 */ /* 0x010ee8000c101900 */
[----:B---3--:R3:W-:Y:S04]  /*289b0*/  ST.E [R10.64+0x4400], R59 ;  /* 0x0044003b0a007985 */ /* 0x0087e8000c101904 */
[----:B-1----:R-:W4:Y:S04]  /*289c0*/  LD.E R57, [R52.64+0x50] ;  /* 0x0000500434397980 */ /* 0x002f28000c101900 */
[----:B----4-:R1:W-:Y:S04]  /*289d0*/  ST.E [R8.64+0x4000], R57 ;  /* 0x0040003908007985 */ /* 0x0103e8000c101904 */
[----:B------:R-:W4:Y:S04]  /*289e0*/  LD.E R5, [R52.64+0x54] ;  /* 0x0000540434057980 */ /* 0x000f28000c101900 */
[----:B----4-:R-:W-:Y:S04]  /*289f0*/  ST.E [R8.64+0x4400], R5 ;  /* 0x0044000508007985 */ /* 0x010fe8000c101904 */
[----:B-----5:R-:W4:Y:S04]  /*28a00*/  LD.E R3, [R52.64+0x48] ;  /* 0x0000480434037980 */ /* 0x020f28000c101900 */
[----:B----4-:R-:W-:Y:S04]  /*28a10*/  ST.E [R10.64+0x6000], R3 ;  /* 0x006000030a007985 */ /* 0x010fe8000c101904 */
[----:B------:R-:W4:Y:S04]  /*28a20*/  LD.E R2, [R52.64+0x4c] ;  /* 0x00004c0434027980 */ /* 0x000f28000c101900 */
[----:B----4-:R4:W-:Y:S04]  /*28a30*/  ST.E [R10.64+0x6400], R2 ;  /* 0x006400020a007985 */ /* 0x0109e8000c101904 */
[----:B--2---:R-:W2:Y:S04]  /*28a40*/  LD.E R61, [R52.64+0x58] ;  /* 0x00005804343d7980 */ /* 0x004ea8000c101900 */
[----:B--2---:R-:W-:Y:S04]  /*28a50*/  ST.E [R8.64+0x6000], R61 ;  /* 0x0060003d08007985 */ /* 0x004fe8000c101904 */
[----:B---3--:R-:W2:Y:S04]  /*28a60*/  LD.E R59, [R52.64+0x5c] ;  /* 0x00005c04343b7980 */ /* 0x008ea8000c101900 */
[----:B--2---:R2:W-:Y:S04]  /*28a70*/  ST.E [R8.64+0x6400], R59 ;  /* 0x0064003b08007985 */ /* 0x0045e8000c101904 */
[----:B------:R-:W3:Y:S04]  /*28a80*/  LD.E R67, [R52.64+0x60] ;  /* 0x0000600434437980 */ /* 0x000ee8000c101900 */
[----:B---3--:R-:W-:Y:S04]  /*28a90*/  ST.E [R6.64+0x4000], R67 ;  /* 0x0040004306007985 */ /* 0x008fe8000c101904 */
[----:B------:R-:W3:Y:S04]  /*28aa0*/  LD.E R65, [R52.64+0x64] ;  /* 0x0000640434417980 */ /* 0x000ee8000c101900 */
[----:B---3--:R-:W-:Y:S04]  /*28ab0*/  ST.E [R6.64+0x4400], R65 ;  /* 0x0044004106007985 */ /* 0x008fe8000c101904 */
[----:B-1----:R-:W3:Y:S04]  /*28ac0*/  LD.E R57, [R52.64+0x70] ;  /* 0x0000700434397980 */ /* 0x002ee8000c101900 */
[----:B---3--:R-:W-:Y:S04]  /*28ad0*/  ST.E [R62.64+0x4000], R57 ;  /* 0x004000393e007985 */ /* 0x008fe8000c101904 */
[----:B----4-:R-:W3:Y:S04]  /*28ae0*/  LD.E R11, [R52.64+0x74] ;  /* 0x00007404340b7980 */ /* 0x010ee8000c101900 */
        /* <DEDUP_REMOVED lines=157> */
[----:B------:R-:W-:-:S02]  /*294c0*/  MOV R4, 0x29520 ;  /* 0x0002952000047802 */ /* 0x000fc40000000f00 */
[----:B----4-:R-:W-:-:S05]  /*294d0*/  F2FP.BF16.PACK_AB R55, R2, R55 ;  /* 0x000000370237723e */ /* 0x010fca00000010ff */
[----:B------:R3:W-:Y:S01]  /*294e0*/  ST.E [R6.64+0x7c], R55 ;  /* 0x00007c3706007985 */ /* 0x0007e2000c101904 */
[----:B------:R-:W-:-:S03]  /*294f0*/  IMAD.MOV.U32 R2, RZ, RZ, R3 ;  /* 0x000000ffff027224 */ /* 0x000fc600078e0003 */
[----:B------:R-:W-:Y:S06]  /*29500*/  BAR.SYNC.DEFER_BLOCKING 0x0 ;  /* 0x0000000000007b1d */ /* 0x000fec0000010000 */
        /* <DEDUP_REMOVED lines=71> */
[----:B------:R-:W-:-:S03]  /*29980*/  IADD3 R59, R2, R3, RZ ;  /* 0x00000003023b7210 */ /* 0x000fc60007ffe0ff */
[----:B---3--:R3:W-:Y:S04]  /*29990*/  ST.E [R6.64+0x400], R61 ;  /* 0x0004003d06007985 */ /* 0x0087e8000c101904 */
[----:B------:R-:W4:Y:S01]  /*299a0*/  LD.E R4, [R52.64+0x30] ;  /* 0x0000300434047980 */ /* 0x000f22000c101900 */
[----:B------:R-:W-:-:S05]  /*299b0*/  IMAD.WIDE R58, R59, 0x4, R10 ;  /* 0x000000043b3a7825 */ /* 0x000fca00078e020a */
[----:B----4-:R-:W-:Y:S04]  /*299c0*/  ST.E [R58.64], R4 ;  /* 0x000000043a007985 */ /* 0x010fe8000c101904 */
[----:B------:R-:W4:Y:S04]  /*299d0*/  LD.E R57, [R52.64+0x34] ;  /* 0x0000340434397980 */ /* 0x000f28000c101900 */
[----:B----4-:R4:W-:Y:S04]  /*299e0*/  ST.E [R58.64+0x400], R57 ;  /* 0x000400393a007985 */ /* 0x0109e8000c101904 */
[----:B-1----:R-:W2:Y:S04]  /*299f0*/  LD.E R55, [R52.64+0x28] ;  /* 0x0000280434377980 */ /* 0x002ea8000c101900 */
[----:B--2---:R1:W-:Y:S04]  /*29a00*/  ST.E [R6.64+0x2000], R55 ;  /* 0x0020003706007985 */ /* 0x0043e8000c101904 */
[----:B------:R-:W2:Y:S04]  /*29a10*/  LD.E R5, [R52.64+0x2c] ;  /* 0x00002c0434057980 */ /* 0x000ea8000c101900 */
[----:B--2---:R2:W-:Y:S04]  /*29a20*/  ST.E [R6.64+0x2400], R5 ;  /* 0x0024000506007985 */ /* 0x0045e8000c101904 */
[----:B------:R-:W2:Y:S04]  /*29a30*/  LD.E R3, [R52.64+0x38] ;  /* 0x0000380434037980 */ /* 0x000ea8000c101900 */
[----:B--2---:R2:W-:Y:S04]  /*29a40*/  ST.E [R58.64+0x2000], R3 ;  /* 0x002000033a007985 */ /* 0x0045e8000c101904 */
        /* <DEDUP_REMOVED lines=21> */
[----:B---3--:R3:W-:Y:S04]  /*29ba0*/  ST.E [R6.64+0x4400], R63 ;  /* 0x0044003f06007985 */ /* 0x0087e8000c101904 */
[----:B-1----:R-:W2:Y:S04]  /*29bb0*/  LD.E R55, [R52.64+0x70] ;  /* 0x0000700434377980 */ /* 0x002ea8000c101900 */
[----:B--2---:R1:W-:Y:S04]  /*29bc0*/  ST.E [R58.64+0x4000], R55 ;  /* 0x004000373a007985 */ /* 0x0043e8000c101904 */
[----:B----4-:R-:W2:Y:S04]  /*29bd0*/  LD.E R3, [R52.64+0x74] ;  /* 0x0000740434037980 */ /* 0x010ea8000c101900 */
[----:B--2---:R2:W-:Y:S04]  /*29be0*/  ST.E [R58.64+0x4400], R3 ;  /* 0x004400033a007985 */ /* 0x0045e8000c101904 */
[----:B------:R-:W4:Y:S04]  /*29bf0*/  LD.E R11, [R52.64+0x68] ;  /* 0x00006804340b7980 */ /* 0x000f28000c101900 */
[----:B----4-:R4:W-:Y:S04]  /*29c00*/  ST.E [R6.64+0x6000], R11 ;  /* 0x0060000b06007985 */ /* 0x0109e8000c101904 */
[----:B------:R-:W2:Y:S04]  /*29c10*/  LD.E R5, [R52.64+0x6c] ;  /* 0x00006c0434057980 */ /* 0x000ea8000c101900 */
[----:B--2---:R4:W-:Y:S04]  /*29c20*/  ST.E [R6.64+0x6400], R5 ;  /* 0x0064000506007985 */ /* 0x0049e8000c101904 */
[----:B------:R-:W2:Y:S04]  /*29c30*/  LD.E R57, [R52.64+0x78] ;  /* 0x0000780434397980 */ /* 0x000ea8000c101900 */
[----:B--2---:R4:W-:Y:S04]  /*29c40*/  ST.E [R58.64+0x6000], R57 ;  /* 0x006000393a007985 */ /* 0x0049e8000c101904 */
[----:B------:R-:W2:Y:S04]  /*29c50*/  LD.E R61, [R52.64+0x7c] ;  /* 0x00007c04343d7980 */ /* 0x000ea8000c101900 */
[----:B--2---:R4:W-:Y:S04]  /*29c60*/  ST.E [R58.64+0x6400], R61 ;  /* 0x0064003d3a007985 */ /* 0x0049e8000c101904 */
[----:B---3--:R-:W2:Y:S04]  /*29c70*/  LDL.64 R62, [R26+0xd0] ;  /* 0x0000d0001a3e7983 */ /* 0x008ea80000100a00 */
[----:B-1----:R4:W5:Y:S04]  /*29c80*/  LDL.64 R54, [R26+0xc8] ;  /* 0x0000c8001a367983 */ /* 0x0029680000100a00 */
[----:B--2---:R4:W5:Y:S01]  /*29c90*/  LD.E.64 R2, [R62.64] ;  /* 0x000000043e027980 */ /* 0x004962000c101b00 */
[----:B------:R-:W-:-:S02]  /*29ca0*/  MOV R9, R25 ;  /* 0x0000001900097202 */ /* 0x000fc40000000f00 */
[----:B------:R-:W-:Y:S02]  /*29cb0*/  MOV R8, 0x29cd0 ;  /* 0x00029cd000087802 */ /* 0x000fe40000000f00 */
[----:B----45:R-:W-:Y:S05]  /*29cc0*/  CALL.REL.NOINC `($_ZN7cutlass13device_kernelIN5flash19enable_sm80_to_sm89INS1_16FlashAttnBwdSm80INS1_25CollectiveMainloopBwdSm80ILi2ELi2EN4cute5tupleIJNS5_1CILi128EEES8_NS7_ILi64EEEEEENS_10bfloat16_tEfNS_4arch4Sm80ELb0ELb0ELb1ELb0ELb0ELb0ELb0ELb0ELi2ELi4ELi4ELi4ELb0EEENS1_24CollectiveEpilogueBwdGQAISA_fSD_Li256ELb0ELb0EEENS1_19SingleTileSchedulerILb0ELb0ELb0ELi128EEEEEEEEEvNT_6ParamsE$_ZN4cute8smem_ptrIPN7cutlass10bfloat16_tEECI1NS_12iter_adaptorIS3_S4_EEES3_) ;  /* 0xfffe070000007944 */ /* 0x030fea0003c3ffff */
[----:B-1----:R1:W5:Y:S01]  /*29cd0*/  LDL.64 R2, [R1+0x758] ;  /* 0x0007580001027983 */ /* 0x0023620000100a00 */
[----:B------:R-:W-:-:S03]  /*29ce0*/  MOV R6, 0x29d00 ;  /* 0x00029d0000067802 */ /* 0x000fc60000000f00 */
[----:B-1---5:R-:W-:Y:S05]  /*29cf0*/  CALL.REL.NOINC `($_ZN7cutlass13device_kernelIN5flash19enable_sm80_to_sm89INS1_16FlashAttnBwdSm80INS1_25CollectiveMainloopBwdSm80ILi2ELi2EN4cute5tupleIJNS5_1CILi128EEES8_NS7_ILi64EEEEEENS_10bfloat16_tEfNS_4arch4Sm80ELb0ELb0ELb1ELb0ELb0ELb0ELb0ELb0ELi2ELi4ELi4ELi4ELb0EEENS1_24CollectiveEpilogueBwdGQAISA_fSD_Li256ELb0ELb0EEENS1_19SingleTileSchedulerILb0ELb0ELb0ELi128EEEEEEEEEvNT_6ParamsE$_ZN4cute3eso3ESOILb1ELb0EJNS_14ComposedLayoutINS_7SwizzleILi3ELi3ELi3EEENS_1CILj0EEENS_6LayoutINS_5tupleIJNS5_ILi64EEENS5_ILi128EEEEEENS8_IJNS5_ILi1EEES9_EEEEEEENS_10ViewEngineINS_8smem_ptrIPN7cutlass10bfloat16_tEEEEEEEC2ERKSF_RKSM_) ;  /* 0xfffdcde000007944 */ /* 0x022fea0003c3ffff */
[----:B-1----:R1:W5:Y:S01]  /*29d00*/  LDL.64 R2, [R1+0x758] ;  /* 0x0007580001027983 */ /* 0x0023620000100a00 */
[----:B------:R-:W-:-:S03]  /*29d10*/  MOV R6, 0x29d30 ;  /* 0x00029d3000067802 */ /* 0x000fc60000000f00 */
[----:B-1---5:R-:W-:Y:S05]  /*29d20*/  CALL.REL.NOINC `($_ZN7cutlass13device_kernelIN5flash19enable_sm80_to_sm89INS1_16FlashAttnBwdSm80INS1_25CollectiveMainloopBwdSm80ILi2ELi2EN4cute5tupleIJNS5_1CILi128EEES8_NS7_ILi64EEEEEENS_10bfloat16_tEfNS_4arch4Sm80ELb0ELb0ELb1ELb0ELb0ELb0ELb0ELb0ELi2ELi4ELi4ELi4ELb0EEENS1_24CollectiveEpilogueBwdGQAISA_fSD_Li256ELb0ELb0EEENS1_19SingleTileSchedulerILb0ELb0ELb0ELi128EEEEEEEEEvNT_6ParamsE$_ZN4cute3eso3ESOILb1ELb0EJNS_14ComposedLayoutINS_7SwizzleILi3ELi3ELi3EEENS_1CILj0EEENS_6LayoutINS_5tupleIJNS8_IJNS8_IJNS5_ILi4EEENS5_ILi8EEEEEENS8_IJNS5_ILi2EEENS5_ILi1EEEEEEEEENS8_IJNS8_IJSC_SC_EEESB_EEEEEENS8_IJNS8_IJNS8_IJNS5_ILi128EEESD_EEENS8_IJSA_NS5_ILi0EEEEEEEEENS8_IJNS8_IJNS5_ILi64EEENS5_ILi512EEEEEENS8_IJNS5_ILi16EEENS5_ILi1024EEEEEEEEEEEEEEEENS_10ViewEngineINS_8smem_ptrIPN7cutlass10bfloat16_tEEEEEEEC2ERKSX_RKS14_) ;  /* 0xfffdce3000007944 */ /* 0x022fea0003c3ffff */
        /* <DEDUP_REMOVED lines=23> */
[----:B------:R2:W-:Y:S01]  /*29ea0*/  STL [R12], R2 ;  /* 0x000000020c007387 */ /* 0x0005e20000100800 */
[----:B------:R-:W-:Y:S02]  /*29eb0*/  MOV R4, R60 ;  /* 0x0000003c00047202 */ /* 0x000fe40000000f00 */
[----:B------:R-:W-:Y:S01]  /*29ec0*/  MOV R8, 0x29ef0 ;  /* 0x00029ef000087802 */ /* 0x000fe20000000f00 */
[----:B------:R2:W-:Y:S04]  /*29ed0*/  STL [R12+0x4], R3 ;  /* 0x000004030c007387 */ /* 0x0005e80000100800 */
[----:B-12---:R-:W-:Y:S05]  /*29ee0*/  CALL.REL.NOINC `($_ZN7cutlass13device_kernelIN5flash19enable_sm80_to_sm89INS1_16FlashAttnBwdSm80INS1_25CollectiveMainloopBwdSm80ILi2ELi2EN4cute5tupleIJNS5_1CILi128EEES8_NS7_ILi64EEEEEENS_10bfloat16_tEfNS_4arch4Sm80ELb0ELb0ELb1ELb0ELb0ELb0ELb0ELb0ELi2ELi4ELi4ELi4ELb0EEENS1_24CollectiveEpilogueBwdGQAISA_fSD_Li256ELb0ELb0EEENS1_19SingleTileSchedulerILb0ELb0ELb0ELi128EEEEEEEEEvNT_6ParamsE$_ZZN4cute12filter_tupleINS_5tupleIJNS1_IJiNS1_IJiNS_1CILi0EEEEEEEEENS1_IJNS_10UnderscoreENS1_IJS6_S6_EEEEEEEEES9_ZNS_4diceIS9_S9_EEDaRKT_RKT0_EUlRKT_RKT0_E_EEDaSD_SG_OT1_ENKUlDpSJ_E_clIJNS1_IJiiS3_EEENS1_IJEEEEEEDaSQ_) ;  /* 0xfffe074000007944 */ /* 0x006fea0003c3ffff */
[----:B------:R-:W-:Y:S02]  /*29ef0*/  MOV R72, 0x29f10 ;  /* 0x00029f1000487802 */ /* 0x000fe40000000f00 */
[----:B-12--5:R-:W-:Y:S05]  /*29f00*/  CALL.REL.NOINC `($_ZN7cutlass13device_kernelIN5flash19enable_sm80_to_sm89INS1_16FlashAttnBwdSm80INS1_25CollectiveMainloopBwdSm80ILi2ELi2EN4cute5tupleIJNS5_1CILi128EEES8_NS7_ILi64EEEEEENS_10bfloat16_tEfNS_4arch4Sm80ELb0ELb0ELb1ELb0ELb0ELb0ELb0ELb0ELi2ELi4ELi4ELi4ELb0EEENS1_24CollectiveEpilogueBwdGQAISA_fSD_Li256ELb0ELb0EEENS1_19SingleTileSchedulerILb0ELb0ELb0ELi128EEEEEEEEEvNT_6ParamsE$_ZZN4cute7idx2crdINS_5tupleIJiiNS_1CILi0EEEEEENS1_IJNS1_IJNS2_ILi4EEENS2_ILi8EEEEEENS2_ILi2EEENS2_ILi1EEEEEEEEDaRKT_RKT0_ENKUlRKT_RKT0_E_clIiS7_EEDaSJ_SM_) ;  /* 0xfffe441000007944 */ /* 0x026fea0003c3ffff */
[----:B------:R-:W-:Y:S02]  /*29f10*/  MOV R2, 0x29f30 ;  /* 0x00029f3000027802 */ /* 0x000fe40000000f00 */
[----:B-1----:R-:W-:Y:S05]  /*29f20*/  CALL.REL.NOINC `($_ZN7cutlass13device_kernelIN5flash19enable_sm80_to_sm89INS1_16FlashAttnBwdSm80INS1_25CollectiveMainloopBwdSm80ILi2ELi2EN4cute5tupleIJNS5_1CILi128EEES8_NS7_ILi64EEEEEENS_10bfloat16_tEfNS_4arch4Sm80ELb0ELb0ELb1ELb0ELb0ELb0ELb0ELb0ELi2ELi4ELi4ELi4ELb0EEENS1_24CollectiveEpilogueBwdGQAISA_fSD_Li256ELb0ELb0EEENS1_19SingleTileSchedulerILb0ELb0ELb0ELi128EEEEEEEEEvNT_6ParamsE$_ZZN4cute7idx2crdINS_5tupleIJiiNS_1CILi0EEEEEENS1_IJNS1_IJNS2_ILi4EEENS2_ILi8EEEEEENS2_ILi2EEENS2_ILi1EEEEEEEEDaRKT_RKT0_ENKUlRKT_RKT0_E_clIiS8_EEDaSJ_SM_) ;  /* 0xfffe481000007944 */ /* 0x002fea0003c3ffff */
[----:B------:R1:W-:Y:S01]  /*29f30*/  STL [R12], R6 ;  /* 0x000000060c007387 */ /* 0x0003e20000100800 */
[----:B------:R-:W-:Y:S02]  /*29f40*/  MOV R2, R60 ;  /* 0x0000003c00027202 */ /* 0x000fe40000000f00 */
[----:B------:R-:W-:-:S02]  /*29f50*/  MOV R72, 0x29f70 ;  /* 0x00029f7000487802 */ /* 0x000fc40000000f00 */
[----:B-1----:R-:W-:Y:S05]  /*29f60*/  CALL.REL.NOINC `($_ZN7cutlass13device_kernelIN5flash19enable_sm80_to_sm89INS1_16FlashAttnBwdSm80INS1_25CollectiveMainloopBwdSm80ILi2ELi2EN4cute5tupleIJNS5_1CILi128EEES8_NS7_ILi64EEEEEENS_10bfloat16_tEfNS_4arch4Sm80ELb0ELb0ELb1ELb0ELb0ELb0ELb0ELb0ELi2ELi4ELi4ELi4ELb0EEENS1_24CollectiveEpilogueBwdGQAISA_fSD_Li256ELb0ELb0EEENS1_19SingleTileSchedulerILb0ELb0ELb0ELi128EEEEEEEEEvNT_6ParamsE$_ZZN4cute9transformINS_5tupleIJiiNS_1CILi0EEEEEENS1_IJNS1_IJNS2_ILi4EEENS2_ILi8EEEEEENS2_ILi2EEENS2_ILi1EEEEEEZNS_7idx2crdIS4_SA_EEDaRKT_RKT0_EUlRKT_RKT0_E_EEDaSE_SH_OT1_ENKUlDpSK_E_clIJNS1_IJiiEEEiS3_EEEDaSR_) ;  /* 0xfffe4ed000007944 */ /* 0x002fea0003c3ffff */
[----:B------:R-:W-:Y:S02]  /*29f70*/  MOV R6, 0x29f90 ;  /* 0x00029f9000067802 */ /* 0x000fe40000000f00 */
[----:B--2--5:R-:W-:Y:S05]  /*29f80*/  CALL.REL.NOINC `($_ZN7cutlass13device_kernelIN5flash19enable_sm80_to_sm89INS1_16FlashAttnBwdSm80INS1_25CollectiveMainloopBwdSm80ILi2ELi2EN4cute5tupleIJNS5_1CILi128EEES8_NS7_ILi64EEEEEENS_10bfloat16_tEfNS_4arch4Sm80ELb0ELb0ELb1ELb0ELb0ELb0ELb0ELb0ELi2ELi4ELi4ELi4ELb0EEENS1_24CollectiveEpilogueBwdGQAISA_fSD_Li256ELb0ELb0EEENS1_19SingleTileSchedulerILb0ELb0ELb0ELi128EEEEEEEEEvNT_6ParamsE$_ZZN4cute13to_mixed_bitsINS_5tupleIJNS1_IJNS_1CILi4EEENS2_ILi8EEEEEENS2_ILi2EEENS2_ILi1EEEEEENS1_IJNS1_IJNS2_ILi128EEENS2_ILi0EEEEEES4_SA_EEENS1_IJNS1_IJiiEEEiSA_EEEEEDaRKT_RKT0_RKT1_ENKUlRKT_RKT0_RKT1_E_clIS5_SB_SD_EEDaSQ_ST_SW_) ;  /* 0xfffe110000007944 */ /* 0x024fea0003c3ffff */
[----:B------:R-:W-:Y:S02]  /*29f90*/  MOV R6, 0x29fb0 ;  /* 0x00029fb000067802 */ /* 0x000fe40000000f00 */
[----:B------:R-:W-:Y:S05]  /*29fa0*/  CALL.REL.NOINC `($_ZN7cutlass13device_kernelIN5flash19enable_sm80_to_sm89INS1_16FlashAttnBwdSm80INS1_25CollectiveMainloopBwdSm80ILi2ELi2EN4cute5tupleIJNS5_1CILi128EEES8_NS7_ILi64EEEEEENS_10bfloat16_tEfNS_4arch4Sm80ELb0ELb0ELb1ELb0ELb0ELb0ELb0ELb0ELi2ELi4ELi4ELi4ELb0EEENS1_24CollectiveEpilogueBwdGQAISA_fSD_Li256ELb0ELb0EEENS1_19SingleTileSchedulerILb0ELb0ELb0ELi128EEEEEEEEEvNT_6ParamsE$_ZZN4cute13to_mixed_bitsINS_5tupleIJNS1_IJNS_1CILi4EEENS2_ILi8EEEEEENS2_ILi2EEENS2_ILi1EEEEEENS1_IJNS1_IJNS2_ILi128EEENS2_ILi0EEEEEES4_SA_EEENS1_IJNS1_IJiiEEEiSA_EEEEEDaRKT_RKT0_RKT1_ENKUlRKT_RKT0_RKT1_E_clIS6_S4_iEEDaSQ_ST_SW_) ;  /* 0xfffe115000007944 */ /* 0x000fea0003c3ffff */
[----:B------:R-:W-:Y:S02]  /*29fb0*/  MOV R5, R2 ;  /* 0x0000000200057202 */ /* 0x000fe40000000f00 */
[----:B------:R-:W-:-:S02]  /*29fc0*/  MOV R2, 0x29fe0 ;  /* 0x00029fe000027802 */ /* 0x000fc40000000f00 */
[----:B------:R-:W-:Y:S05]  /*29fd0*/  CALL.REL.NOINC `($_ZN7cutlass13device_kernelIN5flash19enable_sm80_to_sm89INS1_16FlashAttnBwdSm80INS1_25CollectiveMainloopBwdSm80ILi2ELi2EN4cute5tupleIJNS5_1CILi128EEES8_NS7_ILi64EEEEEENS_10bfloat16_tEfNS_4arch4Sm80ELb0ELb0ELb1ELb0ELb0ELb0ELb0ELb0ELi2ELi4ELi4ELi4ELb0EEENS1_24CollectiveEpilogueBwdGQAISA_fSD_Li256ELb0ELb0EEENS1_19SingleTileSchedulerILb0ELb0ELb0ELi128EEEEEEEEEvNT_6ParamsE$_ZZN4cute13to_mixed_bitsINS_5tupleIJNS1_IJNS_1CILi4EEENS2_ILi8EEEEEENS2_ILi2EEENS2_ILi1EEEEEENS1_IJNS1_IJNS2_ILi128EEENS2_ILi0EEEEEES4_SA_EEENS1_IJNS1_IJiiEEEiSA_EEEEEDaRKT_RKT0_RKT1_ENKUlDpRKT_E_clIJNS_9MixedBitsILj0ELj384EEENSU_ILj0ELj8EEENS2_ILj0EEEEEEDaSR_) ;  /* 0xfffe107000007944 */ /* 0x000fea0003c3ffff */
        /* <DEDUP_REMOVED lines=13> */
[----:B-1----:R-:W-:Y:S05]  /*2a0b0*/  CALL.REL.NOINC `($_ZN7cutlass13device_kernelIN5flash19enable_sm80_to_sm89INS1_16FlashAttnBwdSm80INS1_25CollectiveMainloopBwdSm80ILi2ELi2EN4cute5tupleIJNS5_1CILi128EEES8_NS7_ILi64EEEEEENS_10bfloat16_tEfNS_4arch4Sm80ELb0ELb0ELb1ELb0ELb0ELb0ELb0ELb0ELi2ELi4ELi4ELi4ELb0EEENS1_24CollectiveEpilogueBwdGQAISA_fSD_Li256ELb0ELb0EEENS1_19SingleTileSchedulerILb0ELb0ELb0ELi128EEEEEEEEEvNT_6ParamsE$_ZN4cute3eso3ESOILb1ELb0EJNS_1CILi8EEEiiEEC2ERKS3_RKiS8_) ;  /* 0xfffdd38000007944 */ /* 0x002fea0003c3ffff */
[----:B-1----:R1:W5:Y:S01]  /*2a0c0*/  LDL.64 R2, [R1+0x758] ;  /* 0x0007580001027983 */ /* 0x0023620000100a00 */
[----:B------:R-:W-:Y:S01]  /*2a0d0*/  IMAD.MOV.U32 R5, RZ, RZ, 0x48 ;  /* 0x00000048ff057424 */ /* 0x000fe200078e00ff */
[----:B------:R-:W-:Y:S01]  /*2a0e0*/  LOP3.LUT P0, RZ, R9, 0x8, RZ, 0xc0, !PT ;  /* 0x0000000809ff7812 */ /* 0x000fe2000780c0ff */
[----:B------:R-:W-:Y:S01]  /*2a0f0*/  IMAD.MOV.U32 R62, RZ, RZ, R25 ;  /* 0x000000ffff3e7224 */ /* 0x000fe200078e0019 */
[----:B------:R-:W-:-:S02]  /*2a100*/  MOV R6, 0x2a130 ;  /* 0x0002a13000067802 */ /* 0x000fc40000000f00 */
[----:B------:R-:W-:-:S04]  /*2a110*/  SEL R5, R5, 0x38, !P0 ;  /* 0x0000003805057807 */ /* 0x000fc80004000000 */
[----:B-1---5:R-:W-:Y:S05]  /*2a120*/  CALL.REL.NOINC `($_ZN7cutlass13device_kernelIN5flash19enable_sm80_to_sm89INS1_16FlashAttnBwdSm80INS1_25CollectiveMainloopBwdSm80ILi2ELi2EN4cute5tupleIJNS5_1CILi128EEES8_NS7_ILi64EEEEEENS_10bfloat16_tEfNS_4arch4Sm80ELb0ELb0ELb1ELb0ELb0ELb0ELb0ELb0ELi2ELi4ELi4ELi4ELb0EEENS1_24CollectiveEpilogueBwdGQAISA_fSD_Li256ELb0ELb0EEENS1_19SingleTileSchedulerILb0ELb0ELb0ELi128EEEEEEEEEvNT_6ParamsE$_ZN4cute3eso3ESOILb0ELb1EJiNS_1CILi144EEENS2_ILi288EEEEEC2ERKiRKS3_RKS4_) ;  /* 0xfffdc5f000007944 */ /* 0x022fea0003c3ffff */
[----:B-1----:R-:W2:Y:S01]  /*2a130*/  LDL R4, [R1+0x758] ;  /* 0x0007580001047983 */ /* 0x002ea20000100800 */
[----:B------:R-:W-:Y:S01]  /*2a140*/  IMAD.MOV.U32 R62, RZ, RZ, R25 ;  /* 0x000000ffff3e7224 */ /* 0x000fe200078e0019 */
[----:B------:R-:W-:Y:S02]  /*2a150*/  MOV R74, R14 ;  /* 0x0000000e004a7202 */ /* 0x000fe40000000f00 */
[----:B------:R-:W-:Y:S01]  /*2a160*/  MOV R6, 0x2a190 ;  /* 0x0002a19000067802 */ /* 0x000fe20000000f00 */
[----:B--2---:R1:W-:Y:S04]  /*2a170*/  STL [R1+0x790], R4 ;  /* 0x0007900401007387 */ /* 0x0043e80000100800 */
[----:B-1----:R-:W-:Y:S05]  /*2a180*/  CALL.REL.NOINC `($_ZN7cutlass13device_kernelIN5flash19enable_sm80_to_sm89INS1_16FlashAttnBwdSm80INS1_25CollectiveMainloopBwdSm80ILi2ELi2EN4cute5tupleIJNS5_1CILi128EEES8_NS7_ILi64EEEEEENS_10bfloat16_tEfNS_4arch4Sm80ELb0ELb0ELb1ELb0ELb0ELb0ELb0ELb0ELi2ELi4ELi4ELi4ELb0EEENS1_24CollectiveEpilogueBwdGQAISA_fSD_Li256ELb0ELb0EEENS1_19SingleTileSchedulerILb0ELb0ELb0ELi128EEEEEEEEEvNT_6ParamsE$_ZN4cute3eso3ESOILb1ELb0EJNS_1CILi1EEENS_5tupleIJNS2_ILi8EEEiiEEENS2_ILi64EEENS4_IJiNS2_ILi144EEENS2_ILi288EEEEEENS2_ILi512EEEEEC2ERKS3_RKS6_RKS7_RKSA_RKSB_) ;  /* 0xfffdcdd000007944 */ /* 0x002fea0003c3ffff */
[----:B-1----:R1:W5:Y:S04]  /*2a190*/  LDL R5, [R1+0x760] ;  /* 0x0007600001057983 */ /* 0x0023680000100800 */
[----:B------:R1:W5:Y:S01]  /*2a1a0*/  LDL.64 R2, [R1+0x758] ;  /* 0x0007580001027983 */ /* 0x0003620000100a00 */
[----:B------:R-:W-:-:S02]  /*2a1b0*/  MOV R62, R25 ;  /* 0x00000019003e7202 */ /* 0x000fc40000000f00 */
[----:B------:R-:W-:Y:S02]  /*2a1c0*/  MOV R6, 0x2a1e0 ;  /* 0x0002a1e000067802 */ /* 0x000fe40000000f00 */
[----:B-1---5:R-:W-:Y:S05]  /*2a1d0*/  CALL.REL.NOINC `($_ZN7cutlass13device_kernelIN5flash19enable_sm80_to_sm89INS1_16FlashAttnBwdSm80INS1_25CollectiveMainloopBwdSm80ILi2ELi2EN4cute5tupleIJNS5_1CILi128EEES8_NS7_ILi64EEEEEENS_10bfloat16_tEfNS_4arch4Sm80ELb0ELb0ELb1ELb0ELb0ELb0ELb0ELb0ELi2ELi4ELi4ELi4ELb0EEENS1_24CollectiveEpilogueBwdGQAISA_fSD_Li256ELb0ELb0EEENS1_19SingleTileSchedulerILb0ELb0ELb0ELi128EEEEEEEEEvNT_6ParamsE$_ZN4cute5tupleIJNS0_IJNS_1CILi8EEENS0_IJNS1_ILi2EEES3_S3_EEENS1_ILi1EEES4_S5_EEENS0_IJS5_NS0_IJS2_iiEEENS1_ILi64EEENS0_IJiNS1_ILi144EEENS1_ILi288EEEEEENS1_ILi512EEEEEEEEC2ERKS6_RKSD_) ;  /* 0xfffdfe7000007944 */ /* 0x022fea0003c3ffff */
[----:B------:R2:W5:Y:S04]  /*2a1e0*/  LDL R6, [R1+0x760] ;  /* 0x0007600001067983 */ /* 0x0005680000100800 */
[----:B-1----:R2:W5:Y:S01]  /*2a1f0*/  LDL.64 R2, [R1+0x758] ;  /* 0x0007580001027983 */ /* 0x0025620000100a00 */
[----:B------:R-:W-:-:S03]  /*2a200*/  MOV R4, 0x2a220 ;  /* 0x0002a22000047802 */ /* 0x000fc60000000f00 */
[----:B--2--5:R-:W-:Y:S05]  /*2a210*/  CALL.REL.NOINC `($_ZN7cutlass13device_kernelIN5flash19enable_sm80_to_sm89INS1_16FlashAttnBwdSm80INS1_25CollectiveMainloopBwdSm80ILi2ELi2EN4cute5tupleIJNS5_1CILi128EEES8_NS7_ILi64EEEEEENS_10bfloat16_tEfNS_4arch4Sm80ELb0ELb0ELb1ELb0ELb0ELb0ELb0ELb0ELi2ELi4ELi4ELi4ELb0EEENS1_24CollectiveEpilogueBwdGQAISA_fSD_Li256ELb0ELb0EEENS1_19SingleTileSchedulerILb0ELb0ELb0ELi128EEEEEEEEEvNT_6ParamsE$_ZZN4cute7flattenINS_5tupleIJNS_1CILi1EEENS1_IJNS2_ILi8EEEiiEEENS2_ILi64EEENS1_IJiNS2_ILi144EEENS2_ILi288EEEEEENS2_ILi512EEEEEEEEDaRKT_ENKUlRKT_E_clIS5_EEDaSH_) ;  /* 0xfffe408000007944 */ /* 0x024fea0003c3ffff */
[----:B------:R1:W-:Y:S01]  /*2a220*/  STL [R12], R2 ;  /* 0x000000020c007387 */ /* 0x0003e20000100800 */
[----:B------:R-:W-:Y:S02]  /*2a230*/  MOV R5, R6 ;  /* 0x0000000600057202 */ /* 0x000fe40000000f00 */
[----:B------:R-:W-:Y:S01]  /*2a240*/  MOV R4, 0x2a270 ;  /* 0x0002a27000047802 */ /* 0x000fe20000000f00 */
[----:B------:R1:W-:Y:S04]  /*2a250*/  STL [R12+0x4], R3 ;  /* 0x000004030c007387 */ /* 0x0003e80000100800 */
[----:B-1----:R-:W-:Y:S05]  /*2a260*/  CALL.REL.NOINC `($_ZN7cutlass13device_kernelIN5flash19enable_sm80_to_sm89INS1_16FlashAttnBwdSm80INS1_25CollectiveMainloopBwdSm80ILi2ELi2EN4cute5tupleIJNS5_1CILi128EEES8_NS7_ILi64EEEEEENS_10bfloat16_tEfNS_4arch4Sm80ELb0ELb0ELb1ELb0ELb0ELb0ELb0ELb0ELi2ELi4ELi4ELi4ELb0EEENS1_24CollectiveEpilogueBwdGQAISA_fSD_Li256ELb0ELb0EEENS1_19SingleTileSchedulerILb0ELb0ELb0ELi128EEEEEEEEEvNT_6ParamsE$_ZZN4cute7flattenINS_5tupleIJNS_1CILi1EEENS1_IJNS2_ILi8EEEiiEEENS2_ILi64EEENS1_IJiNS2_ILi144EEENS2_ILi288EEEEEENS2_ILi512EEEEEEEEDaRKT_ENKUlRKT_E_clIS9_EEDaSH_) ;  /* 0xfffe405000007944 */ /* 0x002fea0003c3ffff */
[----:B------:R1:W-:Y:S01]  /*2a270*/  STL [R1+0x794], R2 ;  /* 0x0007940201007387 */ /* 0x0003e20000100800 */
[----:B------:R-:W-:Y:S01]  /*2a280*/  IMAD.MOV.U32 R62, RZ, RZ, R60 ;  /* 0x000000ffff3e7224 */ /* 0x000fe200078e003c */
[----:B------:R-:W-:-:S02]  /*2a290*/  MOV R69, R44 ;  /* 0x0000002c00457202 */ /* 0x000fc40000000f00 */
[----:B------:R-:W-:Y:S02]  /*2a2a0*/  MOV R4, 0x2a2c0 ;  /* 0x0002a2c000047802 */ /* 0x000fe40000000f00 */
[----:B-1----:R-:W-:Y:S05]  /*2a2b0*/  CALL.REL.NOINC `($_ZN7cutlass13device_kernelIN5flash19enable_sm80_to_sm89INS1_16FlashAttnBwdSm80INS1_25CollectiveMainloopBwdSm80ILi2ELi2EN4cute5tupleIJNS5_1CILi128EEES8_NS7_ILi64EEEEEENS_10bfloat16_tEfNS_4arch4Sm80ELb0ELb0ELb1ELb0ELb0ELb0ELb0ELb0ELi2ELi4ELi4ELi4ELb0EEENS1_24CollectiveEpilogueBwdGQAISA_fSD_Li256ELb0ELb0EEENS1_19SingleTileSchedulerILb0ELb0ELb0ELi128EEEEEEEEEvNT_6ParamsE$_ZZN4cute12filter_tupleINS_5tupleIJNS_1CILi1EEENS1_IJNS2_ILi8EEEiiEEENS2_ILi64EEENS1_IJiNS2_ILi144EEENS2_ILi288EEEEEENS2_ILi512EEEEEEZNS_7flattenISB_EEDaRKT_EUlRKT_E_EEDaSF_OT0_ENKUlDpSI_E_clIJNS1_IJS3_EEES5_NS1_IJS6_EEES9_NS1_IJSA_EEEEEEDaSM_) ;  /* 0xfffe093000007944 */ /* 0x002fea0003c3ffff */
[----:B------:R-:W-:Y:S02]  /*2a2c0*/  MOV R62, R25 ;  /* 0x00000019003e7202 */ /* 0x000fe40000000f00 */
[----:B------:R-:W-:Y:S02]  /*2a2d0*/  MOV R6, 0x2a2f0 ;  /* 0x0002a2f000067802 */ /* 0x000fe40000000f00 */
[----:B--2--5:R-:W-:Y:S05]  /*2a2e0*/  CALL.REL.NOINC `($_ZN7cutlass13device_kernelIN5flash19enable_sm80_to_sm89INS1_16FlashAttnBwdSm80INS1_25CollectiveMainloopBwdSm80ILi2ELi2EN4cute5tupleIJNS5_1CILi128EEES8_NS7_ILi64EEEEEENS_10bfloat16_tEfNS_4arch4Sm80ELb0ELb0ELb1ELb0ELb0ELb0ELb0ELb0ELi2ELi4ELi4ELi4ELb0EEENS1_24CollectiveEpilogueBwdGQAISA_fSD_Li256ELb0ELb0EEENS1_19SingleTileSchedulerILb0ELb0ELb0ELi128EEEEEEEEEvNT_6ParamsE$_ZN4cute3eso3ESOILb0ELb1EJiNS_1CILi144EEENS2_ILi512EEEEEC2ERKiRKS3_RKS4_) ;  /* 0xfffdc47000007944 */ /* 0x024fea0003c3ffff */
[----:B------:R-:W2:Y:S01]  /*2a2f0*/  LDL R6, [R1+0x758] ;  /* 0x0007580001067983 */ /* 0x000ea20000100800 */
[----:B-1----:R-:W-:Y:S01]  /*2a300*/  IMAD.MOV.U32 R4, RZ, RZ, R46 ;  /* 0x000000ffff047224 */ /* 0x002fe200078e002e */
[----:B------:R-:W-:Y:S02]  /*2a310*/  MOV R62, R25 ;  /* 0x00000019003e7202 */ /* 0x000fe40000000f00 */
[----:B------:R-:W-:Y:S01]  /*2a320*/  MOV R8, 0x2a350 ;  /* 0x0002a35000087802 */ /* 0x000fe20000000f00 */
[----:B--2---:R1:W-:Y:S04]  /*2a330*/  STL [R1+0x11ec], R6 ;  /* 0x0011ec0601007387 */ /* 0x0043e80000100800 */
[----:B-1----:R-:W-:Y:S05]  /*2a340*/  CALL.REL.NOINC `($_ZN7cutlass13device_kernelIN5flash19enable_sm80_to_sm89INS1_16FlashAttnBwdSm80INS1_25CollectiveMainloopBwdSm80ILi2ELi2EN4cute5tupleIJNS5_1CILi128EEES8_NS7_ILi64EEEEEENS_10bfloat16_tEfNS_4arch4Sm80ELb0ELb0ELb1ELb0ELb0ELb0ELb0ELb0ELi2ELi4ELi4ELi4ELb0EEENS1_24CollectiveEpilogueBwdGQAISA_fSD_Li256ELb0ELb0EEENS1_19SingleTileSchedulerILb0ELb0ELb0ELi128EEEEEEEEEvNT_6ParamsE$_ZN4cute3eso3ESOILb0ELb0EJiiNS_1CILi144EEENS2_ILi512EEEEEC2ERKiS7_RKS3_RKS4_) ;  /* 0xfffdbd5000007944 */ /* 0x002fea0003c3ffff */
[----:B-1----:R-:W2:Y:S01]  /*2a350*/  LDL.64 R4, [R1+0x758] ;  /* 0x0007580001047983 */ /* 0x002ea20000100a00 */
[----:B------:R-:W-:Y:S01]  /*2a360*/  IMAD.MOV.U32 R3, RZ, RZ, R16 ;  /* 0x000000ffff037224 */ /* 0x000fe200078e0010 */
[----:B------:R-:W-:Y:S01]  /*2a370*/  MOV R7, R45 ;  /* 0x0000002d00077202 */ /* 0x000fe20000000f00 */
[----:B------:R-:W-:Y:S01]  /*2a380*/  IMAD.MOV.U32 R69, RZ, RZ, R25 ;  /* 0x000000ffff457224 */ /* 0x000fe200078e0019 */
[----:B------:R-:W-:Y:S01]  /*2a390*/  MOV R6, 0x2a3c0 ;  /* 0x0002a3c000067802 */ /* 0x000fe20000000f00 */
[----:B--2---:R1:W-:Y:S04]  /*2a3a0*/  STL.64 [R1+0x788], R4 ;  /* 0x0007880401007387 */ /* 0x0043e80000100a00 */
[----:B-1----:R-:W-:Y:S05]  /*2a3b0*/  CALL.REL.NOINC `($_ZN7cutlass13device_kernelIN5flash19enable_sm80_to_sm89INS1_16FlashAttnBwdSm80INS1_25CollectiveMainloopBwdSm80ILi2ELi2EN4cute5tupleIJNS5_1CILi128EEES8_NS7_ILi64EEEEEENS_10bfloat16_tEfNS_4arch4Sm80ELb0ELb0ELb1ELb0ELb0ELb0ELb0ELb0ELi2ELi4ELi4ELi4ELb0EEENS1_24CollectiveEpilogueBwdGQAISA_fSD_Li256ELb0ELb0EEENS1_19SingleTileSchedulerILb0ELb0ELb0ELi128EEEEEEEEEvNT_6ParamsE$_ZN4cute3eso3ESOILb0ELb0EJiiiNS_1CILi144EEENS2_ILi512EEEEEC2ERKiS7_S7_RKS3_RKS4_) ;  /* 0xfffdbf8000007944 */ /* 0x002fea0003c3ffff */
        /* <DEDUP_REMOVED lines=9> */
[----:B-1----:R-:W-:Y:S05]  /*2a450*/  CALL.REL.NOINC `($_ZN7cutlass13device_kernelIN5flash19enable_sm80_to_sm89INS1_16FlashAttnBwdSm80INS1_25CollectiveMainloopBwdSm80ILi2ELi2EN4cute5tupleIJNS5_1CILi128EEES8_NS7_ILi64EEEEEENS_10bfloat16_tEfNS_4arch4Sm80ELb0ELb0ELb1ELb0ELb0ELb0ELb0ELb0ELi2ELi4ELi4ELi4ELb0EEENS1_24CollectiveEpilogueBwdGQAISA_fSD_Li256ELb0ELb0EEENS1_19SingleTileSchedulerILb0ELb0ELb0ELi128EEEEEEEEEvNT_6ParamsE$_ZN4cute3eso3ESOILb1ELb0EJNS_1CILi8EEEiiiNS2_ILi144EEENS2_ILi512EEEEEC2ERKS3_RKiSA_SA_RKS4_RKS5_) ;  /* 0xfffdd05000007944 */ /* 0x002fea0003c3ffff */
        /* <DEDUP_REMOVED lines=8> */
[----:B-1----:R-:W-:Y:S05]  /*2a4e0*/  CALL.REL.NOINC `($_ZN7cutlass13device_kernelIN5flash19enable_sm80_to_sm89INS1_16FlashAttnBwdSm80INS1_25CollectiveMainloopBwdSm80ILi2ELi2EN4cute5tupleIJNS5_1CILi128EEES8_NS7_ILi64EEEEEENS_10bfloat16_tEfNS_4arch4Sm80ELb0ELb0ELb1ELb0ELb0ELb0ELb0ELb0ELi2ELi4ELi4ELi4ELb0EEENS1_24CollectiveEpilogueBwdGQAISA_fSD_Li256ELb0ELb0EEENS1_19SingleTileSchedulerILb0ELb0ELb0ELi128EEEEEEEEEvNT_6ParamsE$_ZN4cute3eso3ESOILb1ELb0EJNS_1CILi1EEEiiiNS2_ILi144EEENS2_ILi512EEEEEC2ERKS3_RKiSA_SA_RKS4_RKS5_) ;  /* 0xfffdcb9000007944 */ /* 0x002fea0003c3ffff */
[----:B-1----:R1:W5:Y:S04]  /*2a4f0*/  LDL R5, [R1+0x760] ;  /* 0x0007600001057983 */ /* 0x0023680000100800 */
[----:B------:R1:W5:Y:S01]  /*2a500*/  LDL.64 R2, [R1+0x758] ;  /* 0x0007580001027983 */ /* 0x0003620000100a00 */
[----:B------:R-:W-:-:S02]  /*2a510*/  MOV R61, R25 ;  /* 0x00000019003d7202 */ /* 0x000fc40000000f00 */
[----:B------:R-:W-:Y:S02]  /*2a520*/  MOV R6, 0x2a540 ;  /* 0x0002a54000067802 */ /* 0x000fe40000000f00 */
[----:B-1---5:R-:W-:Y:S05]  /*2a530*/  CALL.REL.NOINC `($_ZN7cutlass13device_kernelIN5flash19enable_sm80_to_sm89INS1_16FlashAttnBwdSm80INS1_25CollectiveMainloopBwdSm80ILi2ELi2EN4cute5tupleIJNS5_1CILi128EEES8_NS7_ILi64EEEEEENS_10bfloat16_tEfNS_4arch4Sm80ELb0ELb0ELb1ELb0ELb0ELb0ELb0ELb0ELi2ELi4ELi4ELi4ELb0EEENS1_24CollectiveEpilogueBwdGQAISA_fSD_Li256ELb0ELb0EEENS1_19SingleTileSchedulerILb0ELb0ELb0ELi128EEEEEEEEEvNT_6ParamsE$_ZN4cute5tupleIJNS0_IJNS_1CILi16EEENS1_ILi2EEES3_S3_NS1_ILi4EEES3_EEENS0_IJNS1_ILi1EEEiiiNS1_ILi144EEENS1_ILi512EEEEEEEEC2ERKS5_RKS9_) ;  /* 0xfffdf88000007944 */ /* 0x022fea0003c3ffff */
[----:B-1----:R-:W2:Y:S04]  /*2a540*/  LDL.64 R2, [R1+0x758] ;  /* 0x0007580001027983 */ /* 0x002ea80000100a00 */
[----:B------:R-:W3:Y:S01]  /*2a550*/  LDL R45, [R1+0x760] ;  /* 0x00076000012d7983 */ /* 0x000ee20000100800 */
[----:B------:R-:W-:Y:S01]  /*2a560*/  IMAD.MOV.U32 R6, RZ, RZ, R44 ;  /* 0x000000ffff067224 */ /* 0x000fe200078e002c */
[----:B------:R-:W-:Y:S01]  /*2a570*/  MOV R5, R60 ;  /* 0x0000003c00057202 */ /* 0x000fe20000000f00 */
[----:B------:R-:W-:Y:S01]  /*2a580*/  IMAD.MOV.U32 R7, RZ, RZ, R17 ;  /* 0x000000ffff077224 */ /* 0x000fe200078e0011 */
[----:B------:R-:W-:Y:S02]  /*2a590*/  MOV R16, R49 ;  /* 0x0000003100107202 */ /* 0x000fe40000000f00 */
[----:B------:R-:W-:Y:S01]  /*2a5a0*/  MOV R8, 0x2a600 ;  /* 0x0002a60000087802 */ /* 0x000fe20000000f00 */
[----:B--2---:R1:W-:Y:S04]  /*2a5b0*/  STL [R12], R2 ;  /* 0x000000020c007387 */ /* 0x0043e80000100800 */
[----:B------:R1:W-:Y:S04]  /*2a5c0*/  STL [R12+0x4], R3 ;  /* 0x000004030c007387 */ /* 0x0003e80000100800 */
[----:B---3--:R1:W-:Y:S04]  /*2a5d0*/  STL [R12+0x8], R45 ;  /* 0x0000082d0c007387 */ /* 0x0083e80000100800 */
[----:B------:R1:W-:Y:S02]  /*2a5e0*/  STL.U8 [R1+0x794], RZ ;  /* 0x000794ff01007387 */ /* 0x0003e40000100000 */
[----:B-1----:R-:W-:Y:S05]  /*2a5f0*/  CALL.REL.NOINC `($_ZN7cutlass13device_kernelIN5flash19enable_sm80_to_sm89INS1_16FlashAttnBwdSm80INS1_25CollectiveMainloopBwdSm80ILi2ELi2EN4cute5tupleIJNS5_1CILi128EEES8_NS7_ILi64EEEEEENS_10bfloat16_tEfNS_4arch4Sm80ELb0ELb0ELb1ELb0ELb0ELb0ELb0ELb0ELi2ELi4ELi4ELi4ELb0EEENS1_24CollectiveEpilogueBwdGQAISA_fSD_Li256ELb0ELb0EEENS1_19SingleTileSchedulerILb0ELb0ELb0ELi128EEEEEEEEEvNT_6ParamsE$_ZZN4cute6detail16composition_implINS_5tupleIJNS_1CILi16EEENS3_ILi2EEES5_S5_NS3_ILi4EEES5_EEENS2_IJNS3_ILi1EEEiiiNS3_ILi144EEENS3_ILi512EEEEEENS2_IJNS2_IJS5_S5_EEES6_NS3_ILi8EEEEEENS2_IJNS2_IJNS3_ILi64EEESA_EEES4_NS3_ILi1024EEEEEEEEDaRKT_RKT0_RKT1_RKT2_ENKUlRKT_RKT0_E_clISC_SG_EEDaSX_S10_) ;  /* 0xfffe1b2000007944 */ /* 0x002fea0003c3ffff */
[----:B------:R-:W-:Y:S01]  /*2a600*/  IMAD.MOV.U32 R3, RZ, RZ, R17 ;  /* 0x000000ffff037224 */ /* 0x000fe200078e0011 */
[----:B------:R-:W-:Y:S01]  /*2a610*/  MOV R5, R49 ;  /* 0x0000003100057202 */ /* 0x000fe20000000f00 */
[----:B------:R-:W-:Y:S01]  /*2a620*/  IMAD.MOV.U32 R2, RZ, RZ, R44 ;  /* 0x000000ffff027224 */ /* 0x000fe200078e002c */
[----:B------:R-:W-:-:S02]  /*2a630*/  MOV R17, R60 ;  /* 0x0000003c00117202 */ /* 0x000fc40000000f00 */
[----:B------:R-:W-:Y:S02]  /*2a640*/  MOV R16, 0x2a660 ;  /* 0x0002a66000107802 */ /* 0x000fe40000000f00 */
[----:B--2--5:R-:W-:Y:S05]  /*2a650*/  CALL.REL.NOINC `($_ZN7cutlass13device_kernelIN5flash19enable_sm80_to_sm89INS1_16FlashAttnBwdSm80INS1_25CollectiveMainloopBwdSm80ILi2ELi2EN4cute5tupleIJNS5_1CILi128EEES8_NS7_ILi64EEEEEENS_10bfloat16_tEfNS_4arch4Sm80ELb0ELb0ELb1ELb0ELb0ELb0ELb0ELb0ELi2ELi4ELi4ELi4ELb0EEENS1_24CollectiveEpilogueBwdGQAISA_fSD_Li256ELb0ELb0EEENS1_19SingleTileSchedulerILb0ELb0ELb0ELi128EEEEEEEEEvNT_6ParamsE$_ZZN4cute6detail16composition_implINS_5tupleIJNS_1CILi16EEENS3_ILi2EEES5_S5_NS3_ILi4EEES5_EEENS2_IJNS3_ILi1EEEiiiNS3_ILi144EEENS3_ILi512EEEEEENS2_IJNS2_IJS5_S5_EEES6_NS3_ILi8EEEEEENS2_IJNS2_IJNS3_ILi64EEESA_EEES4_NS3_ILi1024EEEEEEEEDaRKT_RKT0_RKT1_RKT2_ENKUlRKT_RKT0_E_clIS6_S4_EEDaSX_S10_) ;  /* 0xfffe184000007944 */ /* 0x024fea0003c3ffff */
[----:B-----5:R2:W-:Y:S01]  /*2a660*/  STL.64 [R1+0x770], R2 ;  /* 0x0007700201007387 */ /* 0x0205e20000100a00 */
[----:B------:R-:W-:Y:S01]  /*2a670*/  IMAD.MOV.U32 R62, RZ, RZ, R25 ;  /* 0x000000ffff3e7224 */ /* 0x000fe200078e0019 */
[----:B------:R-:W-:Y:S02]  /*2a680*/  MOV R69, R24 ;  /* 0x0000001800457202 */ /* 0x000fe40000000f00 */
[----:B------:R-:W-:Y:S02]  /*2a690*/  MOV R4, 0x2a6b0 ;  /* 0x0002a6b000047802 */ /* 0x000fe40000000f00 */
[----:B-12---:R-:W-:Y:S05]  /*2a6a0*/  CALL.REL.NOINC `($_ZN7cutlass13device_kernelIN5flash19enable_sm80_to_sm89INS1_16FlashAttnBwdSm80INS1_25CollectiveMainloopBwdSm80ILi2ELi2EN4cute5tupleIJNS5_1CILi128EEES8_NS7_ILi64EEEEEENS_10bfloat16_tEfNS_4arch4Sm80ELb0ELb0ELb1ELb0ELb0ELb0ELb0ELb0ELi2ELi4ELi4ELi4ELb0EEENS1_24CollectiveEpilogueBwdGQAISA_fSD_Li256ELb0ELb0EEENS1_19SingleTileSchedulerILb0ELb0ELb0ELi128EEEEEEEEEvNT_6ParamsE$_ZN4cute3eso3ESOILb0ELb0EJNS_5tupleIJiNS_1CILi512EEEEEENS2_IJiiEEENS3_ILi1024EEEEEC2ERKS5_RKS6_RKS7_) ;  /* 0xfffdacb000007944 */ /* 0x006fea0003c3ffff */
[----:B------:R2:W5:Y:S04]  /*2a6b0*/  LDL R5, [R1+0x760] ;  /* 0x0007600001057983 */ /* 0x0005680000100800 */
[----:B-1----:R2:W5:Y:S01]  /*2a6c0*/  LDL.64 R2, [R1+0x758] ;  /* 0x0007580001027983 */ /* 0x0025620000100a00 */
[----:B------:R-:W-:Y:S02]  /*2a6d0*/  MOV R62, R25 ;  /* 0x00000019003e7202 */ /* 0x000fe40000000f00 */
[----:B------:R-:W-:-:S02]  /*2a6e0*/  MOV R6, 0x2a700 ;  /* 0x0002a70000067802 */ /* 0x000fc40000000f00 */
[----:B--2--5:R-:W-:Y:S05]  /*2a6f0*/  CALL.REL.NOINC `($_ZN7cutlass13device_kernelIN5flash19enable_sm80_to_sm89INS1_16FlashAttnBwdSm80INS1_25CollectiveMainloopBwdSm80ILi2ELi2EN4cute5tupleIJNS5_1CILi128EEES8_NS7_ILi64EEEEEENS_10bfloat16_tEfNS_4arch4Sm80ELb0ELb0ELb1ELb0ELb0ELb0ELb0ELb0ELi2ELi4ELi4ELi4ELb0EEENS1_24CollectiveEpilogueBwdGQAISA_fSD_Li256ELb0ELb0EEENS1_19SingleTileSchedulerILb0ELb0ELb0ELi128EEEEEEEEEvNT_6ParamsE$_ZN4cute5tupleIJNS0_IJNS0_IJNS_1CILi2EEES2_EEES3_NS1_ILi8EEEEEENS0_IJNS0_IJiNS1_ILi512EEEEEENS0_IJiiEEENS1_ILi1024EEEEEEEEC2ERKS5_RKSA_) ;  /* 0xfffdf4b000007944 */ /* 0x024fea0003c3ffff */
[----:B-1----:R1:W5:Y:S04]  /*2a700*/  LDL R4, [R1+0x760] ;  /* 0x0007600001047983 */ /* 0x0023680000100800 */
[----:B------:R1:W5:Y:S01]  /*2a710*/  LDL.64 R2, [R1+0x758] ;  /* 0x0007580001027983 */ /* 0x0003620000100a00 */
[----:B------:R-:W-:Y:S01]  /*2a720*/  LOP3.LUT R9, R9, 0x180, RZ, 0xc0, !PT ;  /* 0x0000018009097812 */ /* 0x000fe200078ec0ff */
[----:B------:R-:W-:Y:S01]  /*2a730*/  IMAD.MOV.U32 R62, RZ, RZ, R25 ;  /* 0x000000ffff3e7224 */ /* 0x000fe200078e0019 */
[----:B------:R-:W-:-:S02]  /*2a740*/  MOV R6, 0x2a790 ;  /* 0x0002a79000067802 */ /* 0x000fc40000000f00 */
[----:B------:R-:W-:-:S04]  /*2a750*/  LEA.HI R50, R9, R50, RZ, 0x1d ;  /* 0x0000003209327211 */ /* 0x000fc800078fe8ff */
[----:B------:R-:W-:-:S05]  /*2a760*/  LEA.HI.SX32 R50, R11, R50, 0x1e ;  /* 0x000000320b327211 */ /* 0x000fca00078ff2ff */
[----:B------:R1:W-:Y:S02]  /*2a770*/  STL [R1+0x11e0], R50 ;  /* 0x0011e03201007387 */ /* 0x0003e40000100800 */
[----:B-1---5:R-:W-:Y:S05]  /*2a780*/  CALL.REL.NOINC `($_ZN7cutlass13device_kernelIN5flash19enable_sm80_to_sm89INS1_16FlashAttnBwdSm80INS1_25CollectiveMainloopBwdSm80ILi2ELi2EN4cute5tupleIJNS5_1CILi128EEES8_NS7_ILi64EEEEEENS_10bfloat16_tEfNS_4arch4Sm80ELb0ELb0ELb1ELb0ELb0ELb0ELb0ELb0ELi2ELi4ELi4ELi4ELb0EEENS1_24CollectiveEpilogueBwdGQAISA_fSD_Li256ELb0ELb0EEENS1_19SingleTileSchedulerILb0ELb0ELb0ELi128EEEEEEEEEvNT_6ParamsE$_ZN4cute3eso3ESOILb0ELb0EJNS_6LayoutINS_5tupleIJNS3_IJNS_1CILi2EEES5_EEES6_NS4_ILi8EEEEEENS3_IJNS3_IJiNS4_ILi512EEEEEENS3_IJiiEEENS4_ILi1024EEEEEEEEjEEC2ERKSE_RKj) ;  /* 0xfffdaf7000007944 */ /* 0x022fea0003c3ffff */
[----:B------:R-:W2:Y:S04]  /*2a790*/  LDL.64 R16, [R1+0x760] ;  /* 0x0007600001107983 */ /* 0x000ea80000100a00 */
[----:B-1----:R1:W5:Y:S01]  /*2a7a0*/  LDL.64 R4, [R1+0x758] ;  /* 0x0007580001047983 */ /* 0x0023620000100a00 */
[----:B------:R-:W-:Y:S02]  /*2a7b0*/  MOV R9, R25 ;  /* 0x0000001900097202 */ /* 0x000fe40000000f00 */
[----:B------:R-:W-:Y:S01]  /*2a7c0*/  MOV R8, 0x2a7f0 ;  /* 0x0002a7f000087802 */ /* 0x000fe20000000f00 */
[----:B--2---:R-:W-:-:S04]  /*2a7d0*/  IMAD.WIDE.U32 R2, R17, 0x2, R52 ;  /* 0x0000000211027825 */ /* 0x004fc800078e0034 */
[----:B-1---5:R-:W-:Y:S05]  /*2a7e0*/  CALL.REL.NOINC `($_ZN7cutlass13device_kernelIN5flash19enable_sm80_to_sm89INS1_16FlashAttnBwdSm80INS1_25CollectiveMainloopBwdSm80ILi2ELi2EN4cute5tupleIJNS5_1CILi128EEES8_NS7_ILi64EEEEEENS_10bfloat16_tEfNS_4arch4Sm80ELb0ELb0ELb1ELb0ELb0ELb0ELb0ELb0ELi2ELi4ELi4ELi4ELb0EEENS1_24CollectiveEpilogueBwdGQAISA_fSD_Li256ELb0ELb0EEENS1_19SingleTileSchedulerILb0ELb0ELb0ELi128EEEEEEEEEvNT_6ParamsE$_ZN4cute8smem_ptrIPN7cutlass10bfloat16_tEECI1NS_12iter_adaptorIS3_S4_EEES3_) ;  /* 0xfffdfbe000007944 */ /* 0x022fea0003c3ffff */
[----:B-1----:R-:W2:Y:S01]  /*2a7f0*/  LDL.64 R2, [R1+0x758] ;  /* 0x0007580001027983 */ /* 0x002ea20000100a00 */
[----:B------:R-:W-:Y:S01]  /*2a800*/  IMAD.MOV.U32 R62, RZ, RZ, R25 ;  /* 0x000000ffff3e7224 */ /* 0x000fe200078e0019 */
[----:B------:R-:W-:-:S02]  /*2a810*/  MOV R69, R24 ;  /* 0x0000001800457202 */ /* 0x000fc40000000f00 */
[----:B------:R-:W-:Y:S01]  /*2a820*/  MOV R6, 0x2a850 ;  /* 0x0002a85000067802 */ /* 0x000fe20000000f00 */
[----:B--2---:R1:W-:Y:S04]  /*2a830*/  STL.64 [R1+0x770], R2 ;  /* 0x0007700201007387 */ /* 0x0043e80000100a00 */
[----:B-1----:R-:W-:Y:S05]  /*2a840*/  CALL.REL.NOINC `($_ZN7cutlass13device_kernelIN5flash19enable_sm80_to_sm89INS1_16FlashAttnBwdSm80INS1_25CollectiveMainloopBwdSm80ILi2ELi2EN4cute5tupleIJNS5_1CILi128EEES8_NS7_ILi64EEEEEENS_10bfloat16_tEfNS_4arch4Sm80ELb0ELb0ELb1ELb0ELb0ELb0ELb0ELb0ELi2ELi4ELi4ELi4ELb0EEENS1_24CollectiveEpilogueBwdGQAISA_fSD_Li256ELb0ELb0EEENS1_19SingleTileSchedulerILb0ELb0ELb0ELi128EEEEEEEEEvNT_6ParamsE$_ZN4cute3eso3ESOILb0ELb0EJNS_6LayoutINS_5tupleIJNS3_IJNS_1CILi2EEES5_EEES6_NS4_ILi8EEEEEENS3_IJNS3_IJiNS4_ILi512EEEEEENS3_IJiiEEENS4_ILi1024EEEEEEEENS_10ViewEngineINS_8smem_ptrIPN7cutlass10bfloat16_tEEEEEEEC2ERKSE_RKSL_) ;  /* 0xfffdae3000007944 */ /* 0x002fea0003c3ffff */
[----:B-1----:R1:W5:Y:S04]  /*2a850*/  LDL R5, [R1+0x75c] ;  /* 0x00075c0001057983 */ /* 0x0023680000100800 */
[----:B------:R1:W5:Y:S01]  /*2a860*/  LDL R3, [R1+0x760] ;  /* 0x0007600001037983 */ /* 0x0003620000100800 */
[----:B------:R-:W-:-:S03]  /*2a870*/  MOV R4, 0x2a890 ;  /* 0x0002a89000047802 */ /* 0x000fc60000000f00 */
[----:B-1---5:R-:W-:Y:S05]  /*2a880*/  CALL.REL.NOINC `($_ZN7cutlass13device_kernelIN5flash19enable_sm80_to_sm89INS1_16FlashAttnBwdSm80INS1_25CollectiveMainloopBwdSm80ILi2ELi2EN4cute5tupleIJNS5_1CILi128EEES8_NS7_ILi64EEEEEENS_10bfloat16_tEfNS_4arch4Sm80ELb0ELb0ELb1ELb0ELb0ELb0ELb0ELb0ELi2ELi4ELi4ELi4ELb0EEENS1_24CollectiveEpilogueBwdGQAISA_fSD_Li256ELb0ELb0EEENS1_19SingleTileSchedulerILb0ELb0ELb0ELi128EEEEEEEEEvNT_6ParamsE$_ZZN4cute4takeILi1ELi3ENS_5tupleIJNS1_IJiNS_1CILi512EEEEEENS1_IJiiEEENS2_ILi1024EEEEEEEEDaRKT1_ENKUlDpRKT_E_clIJS5_S6_EEEDaSE_) ;  /* 0xfffe120000007944 */ /* 0x022fea0003c3ffff */
[----:B------:R-:W-:Y:S02]  /*2a890*/  MOV R4, 0x2a8b0 ;  /* 0x0002a8b000047802 */ /* 0x000fe40000000f00 */
[----:B-1---5:R-:W-:Y:S05]  /*2a8a0*/  CALL.REL.NOINC `($_ZN7cutlass13device_kernelIN5flash19enable_sm80_to_sm89INS1_16FlashAttnBwdSm80INS1_25CollectiveMainloopBwdSm80ILi2ELi2EN4cute5tupleIJNS5_1CILi128EEES8_NS7_ILi64EEEEEENS_10bfloat16_tEfNS_4arch4Sm80ELb0ELb0ELb1ELb0ELb0ELb0ELb0ELb0ELi2ELi4ELi4ELi4ELb0EEENS1_24CollectiveEpilogueBwdGQAISA_fSD_Li256ELb0ELb0EEENS1_19SingleTileSchedulerILb0ELb0ELb0ELi128EEEEEEEEEvNT_6ParamsE$_ZZN4cute16flatten_to_tupleINS_5tupleIJNS1_IJiiEEENS_1CILi1024EEEEEEEEDaRKT_ENKUlRKT_E_clIS2_EEDaSB_) ;  /* 0xfffe0d0000007944 */ /* 0x022fea0003c3ffff */
[----:B------:R1:W-:Y:S01]  /*2a8b0*/  STL [R12], R2 ;  /* 0x000000020c007387 */ /* 0x0003e20000100800 */
[----:B------:R-:W-:Y:S02]  /*2a8c0*/  MOV R62, R60 ;  /* 0x0000003c003e7202 */ /* 0x000fe40000000f00 */
[----:B------:R-:W-:Y:S01]  /*2a8d0*/  MOV R4, 0x2a900 ;  /* 0x0002a90000047802 */ /* 0x000fe20000000f00 */
[----:B------:R1:W-:Y:S04]  /*2a8e0*/  STL [R12+0x4], R3 ;  /* 0x000004030c007387 */ /* 0x0003e80000100800 */
[----:B-1----:R-:W-:Y:S05]  /*2a8f0*/  CALL.REL.NOINC `($_ZN7cutlass13device_kernelIN5flash19enable_sm80_to_sm89INS1_16FlashAttnBwdSm80INS1_25CollectiveMainloopBwdSm80ILi2ELi2EN4cute5tupleIJNS5_1CILi128EEES8_NS7_ILi64EEEEEENS_10bfloat16_tEfNS_4arch4Sm80ELb0ELb0ELb1ELb0ELb0ELb0ELb0ELb0ELi2ELi4ELi4ELi4ELb0EEENS1_24CollectiveEpilogueBwdGQAISA_fSD_Li256ELb0ELb0EEENS1_19SingleTileSchedulerILb0ELb0ELb0ELi128EEEEEEEEEvNT_6ParamsE$_ZZN4cute12filter_tupleINS_5tupleIJNS1_IJiiEEENS_1CILi1024EEEEEEZNS_16flatten_to_tupleIS5_EEDaRKT_EUlRKT_E_EEDaS9_OT0_ENKUlDpSC_E_clIJS2_NS1_IJS4_EEEEEEDaSG_) ;  /* 0xfffdfdd000007944 */ /* 0x002fea0003c3ffff */
        /* <DEDUP_REMOVED lines=22> */
[----:B--2--5:R-:W-:Y:S05]  /*2aa60*/  CALL.REL.NOINC `($_ZN7cutlass13device_kernelIN5flash19enable_sm80_to_sm89INS1_16FlashAttnBwdSm80INS1_25CollectiveMainloopBwdSm80ILi2ELi2EN4cute5tupleIJNS5_1CILi128EEES8_NS7_ILi64EEEEEENS_10bfloat16_tEfNS_4arch4Sm80ELb0ELb0ELb1ELb0ELb0ELb0ELb0ELb0ELi2ELi4ELi4ELi4ELb0EEENS1_24CollectiveEpilogueBwdGQAISA_fSD_Li256ELb0ELb0EEENS1_19SingleTileSchedulerILb0ELb0ELb0ELi128EEEEEEEEEvNT_6ParamsE$_ZN4cute3eso3ESOILb1ELb0EJNS_10UnderscoreES2_S2_iEEC2ERKS2_S5_S5_RKi) ;  /* 0xfffdbe4000007944 */ /* 0x024fea0003c3ffff */
[----:B------:R-:W-:Y:S01]  /*2aa70*/  ULDC.64 UR4, c[0x0][0x118] ;  /* 0x0000460000047ab9 */ /* 0x000fe20000000a00 */
[----:B------:R2:W5:Y:S04]  /*2aa80*/  LDL R5, [R1+0x758] ;  /* 0x0007580001057983 */ /* 0x0005680000100800 */
[----:B-1----:R2:W5:Y:S01]  /*2aa90*/  LD.E R3, [R10.64] ;  /* 0x000000040a037980 */ /* 0x002562000c101900 */
[----:B------:R-:W-:-:S03]  /*2aaa0*/  MOV R4, 0x2aac0 ;  /* 0x0002aac000047802 */ /* 0x000fc60000000f00 */
[----:B--2--5:R-:W-:Y:S05]  /*2aab0*/  CALL.REL.NOINC `($_ZN7cutlass13device_kernelIN5flash19enable_sm80_to_sm89INS1_16FlashAttnBwdSm80INS1_25CollectiveMainloopBwdSm80ILi2ELi2EN4cute5tupleIJNS5_1CILi128EEES8_NS7_ILi64EEEEEENS_10bfloat16_tEfNS_4arch4Sm80ELb0ELb0ELb1ELb0ELb0ELb0ELb0ELb0ELi2ELi4ELi4ELi4ELb0EEENS1_24CollectiveEpilogueBwdGQAISA_fSD_Li256ELb0ELb0EEENS1_19SingleTileSchedulerILb0ELb0ELb0ELi128EEEEEEEEEvNT_6ParamsE$_ZZN4cute5sliceINS_5tupleIJNS_10UnderscoreES2_S2_iEEENS1_IJNS1_IJNS_1CILi1EEENS4_ILi0EEEEEEiNS4_ILi1024EEENS4_ILi8192EEEEEEEEDaRKT_RKT0_ENKUlRKT_RKT0_E_clIS2_iEEDaSJ_SM_) ;  /* 0xfffe119000007944 */ /* 0x024fea0003c3ffff */
[----:B------:R-:W-:Y:S02]  /*2aac0*/  MOV R4, 0x2aae0 ;  /* 0x0002aae000047802 */ /* 0x000fe40000000f00 */
[----:B-1---5:R-:W-:Y:S05]  /*2aad0*/  CALL.REL.NOINC `($_ZN7cutlass13device_kernelIN5flash19enable_sm80_to_sm89INS1_16FlashAttnBwdSm80INS1_25CollectiveMainloopBwdSm80ILi2ELi2EN4cute5tupleIJNS5_1CILi128EEES8_NS7_ILi64EEEEEENS_10bfloat16_tEfNS_4arch4Sm80ELb0ELb0ELb1ELb0ELb0ELb0ELb0ELb0ELi2ELi4ELi4ELi4ELb0EEENS1_24CollectiveEpilogueBwdGQAISA_fSD_Li256ELb0ELb0EEENS1_19SingleTileSchedulerILb0ELb0ELb0ELi128EEEEEEEEEvNT_6ParamsE$_ZZN4cute12filter_tupleINS_5tupleIJNS_10UnderscoreES2_S2_iEEENS1_IJNS1_IJNS_1CILi1EEENS4_ILi0EEEEEEiNS4_ILi1024EEENS4_ILi8192EEEEEEZNS_5sliceIS3_SA_EEDaRKT_RKT0_EUlRKT_RKT0_E_EEDaSE_SH_OT1_ENKUlDpSK_E_clIJNS1_IJS7_EEENS1_IJiEEENS1_IJS8_EEENS1_IJEEEEEEDaSR_) ;  /* 0xfffdfe3000007944 */ /* 0x022fea0003c3ffff */
[----:B------:R-:W-:Y:S02]  /*2aae0*/  MOV R4, 0x2ab00 ;  /* 0x0002ab0000047802 */ /* 0x000fe40000000f00 */
[----:B-1---5:R-:W-:Y:S05]  /*2aaf0*/  CALL.REL.NOINC `($_ZN7cutlass13device_kernelIN5flash19enable_sm80_to_sm89INS1_16FlashAttnBwdSm80INS1_25CollectiveMainloopBwdSm80ILi2ELi2EN4cute5tupleIJNS5_1CILi128EEES8_NS7_ILi64EEEEEENS_10bfloat16_tEfNS_4arch4Sm80ELb0ELb0ELb1ELb0ELb0ELb0ELb0ELb0ELi2ELi4ELi4ELi4ELb0EEENS1_24CollectiveEpilogueBwdGQAISA_fSD_Li256ELb0ELb0EEENS1_19SingleTileSchedulerILb0ELb0ELb0ELi128EEEEEEEEEvNT_6ParamsE$_ZN4cute5tupleIJNS0_IJNS0_IJNS_1CILi8EEENS1_ILi1EEEEEENS1_ILi2EEES2_EEENS0_IJNS0_IJS3_NS1_ILi0EEEEEEiNS1_ILi1024EEEEEEEEC2ERKS6_RKSA_) ;  /* 0xfffdf23000007944 */ /* 0x022fea0003c3ffff */
[----:B------:R1:W5:Y:S01]  /*2ab00*/  LDL R2, [R1+0x758] ;  /* 0x0007580001027983 */ /* 0x0003620000100800 */
[----:B------:R-:W-:Y:S02]  /*2ab10*/  SHF.L.U32 R6, R5, 0xd, RZ ;  /* 0x0000000d05067819 */ /* 0x000fe400000006ff */
[----:B------:R-:W-:-:S03]  /*2ab20*/  MOV R4, 0x2ab50 ;  /* 0x0002ab5000047802 */ /* 0x000fc60000000f00 */
[----:B------:R1:W-:Y:S04]  /*2ab30*/  STL [R1+0x11e0], R6 ;  /* 0x0011e00601007387 */ /* 0x0003e80000100800 */
[----:B-1---5:R-:W-:Y:S05]  /*2ab40*/  CALL.REL.NOINC `($_ZN7cutlass13device_kernelIN5flash19enable_sm80_to_sm89INS1_16FlashAttnBwdSm80INS1_25CollectiveMainloopBwdSm80ILi2ELi2EN4cute5tupleIJNS5_1CILi128EEES8_NS7_ILi64EEEEEENS_10bfloat16_tEfNS_4arch4Sm80ELb0ELb0ELb1ELb0ELb0ELb0ELb0ELb0ELi2ELi4ELi4ELi4ELb0EEENS1_24CollectiveEpilogueBwdGQAISA_fSD_Li256ELb0ELb0EEENS1_19SingleTileSchedulerILb0ELb0ELb0ELi128EEEEEEEEEvNT_6ParamsE$_ZN4cute3eso3ESOILb0ELb0EJNS_6LayoutINS_5tupleIJNS3_IJNS_1CILi8EEENS4_ILi1EEEEEENS4_ILi2EEES5_EEENS3_IJNS3_IJS6_NS4_ILi0EEEEEEiNS4_ILi1024EEEEEEEEiEEC2ERKSE_RKi) ;  /* 0xfffdb14000007944 */ /* 0x022fea0003c3ffff */
[----:B------:R-:W-:Y:S01]  /*2ab50*/  ULDC.64 UR4, c[0x0][0x118] ;  /* 0x0000460000047ab9 */ /* 0x000fe20000000a00 */
[----:B-1----:R-:W2:Y:S04]  /*2ab60*/  LDL.64 R4, [R1+0x758] ;  /* 0x0007580001047983 */ /* 0x002ea80000100a00 */
[----:B------:R-:W2:Y:S01]  /*2ab70*/  LD.E.64 R2, [R10.64+0x8] ;  /* 0x000008040a027980 */ /* 0x000ea2000c101b00 */
[----:B------:R-:W-:Y:S02]  /*2ab80*/  MOV R9, R25 ;  /* 0x0000001900097202 */ /* 0x000fe40000000f00 */
[----:B------:R-:W-:Y:S01]  /*2ab90*/  MOV R8, 0x2abc0 ;  /* 0x0002abc000087802 */ /* 0x000fe20000000f00 */
[----:B--2---:R-:W-:-:S04]  /*2aba0*/  IMAD.WIDE R2, R5, 0x2, R2 ;  /* 0x0000000205027825 */ /* 0x004fc800078e0202 */
[----:B------:R-:W-:Y:S05]  /*2abb0*/  CALL.REL.NOINC `($_ZN7cutlass13device_kernelIN5flash19enable_sm80_to_sm89INS1_16FlashAttnBwdSm80INS1_25CollectiveMainloopBwdSm80ILi2ELi2EN4cute5tupleIJNS5_1CILi128EEES8_NS7_ILi64EEEEEENS_10bfloat16_tEfNS_4arch4Sm80ELb0ELb0ELb1ELb0ELb0ELb0ELb0ELb0ELi2ELi4ELi4ELi4ELb0EEENS1_24CollectiveEpilogueBwdGQAISA_fSD_Li256ELb0ELb0EEENS1_19SingleTileSchedulerILb0ELb0ELb0ELi128EEEEEEEEEvNT_6ParamsE$_ZN4cute8smem_ptrIPN7cutlass10bfloat16_tEECI1NS_12iter_adaptorIS3_S4_EEES3_) ;  /* 0xfffdf81000007944 */ /* 0x000fea0003c3ffff */
[----:B-1----:R-:W2:Y:S01]  /*2abc0*/  LDL.64 R2, [R1+0x758] ;  /* 0x0007580001027983 */ /* 0x002ea20000100a00 */
[----:B------:R-:W-:-:S02]  /*2abd0*/  MOV R6, R4 ;  /* 0x0000000400067202 */ /* 0x000fc40000000f00 */
[----:B------:R-:W-:Y:S01]  /*2abe0*/  MOV R4, 0x2ac10 ;  /* 0x0002ac1000047802 */ /* 0x000fe20000000f00 */
[----:B--2---:R1:W-:Y:S04]  /*2abf0*/  STL.64 [R1+0x770], R2 ;  /* 0x0007700201007387 */ /* 0x0043e80000100a00 */
[----:B-1----:R-:W-:Y:S05]  /*2ac00*/  CALL.REL.NOINC `($_ZN7cutlass13device_kernelIN5flash19enable_sm80_to_sm89INS1_16FlashAttnBwdSm80INS1_25CollectiveMainloopBwdSm80ILi2ELi2EN4cute5tupleIJNS5_1CILi128EEES8_NS7_ILi64EEEEEENS_10bfloat16_tEfNS_4arch4Sm80ELb0ELb0ELb1ELb0ELb0ELb0ELb0ELb0ELi2ELi4ELi4ELi4ELb0EEENS1_24CollectiveEpilogueBwdGQAISA_fSD_Li256ELb0ELb0EEENS1_19SingleTileSchedulerILb0ELb0ELb0ELi128EEEEEEEEEvNT_6ParamsE$_ZN4cute3eso3ESOILb0ELb0EJNS_6LayoutINS_5tupleIJNS3_IJNS_1CILi8EEENS4_ILi1EEEEEENS4_ILi2EEES5_EEENS3_IJNS3_IJS6_NS4_ILi0EEEEEEiNS4_ILi1024EEEEEEEENS_10ViewEngineINS_8smem_ptrIPN7cutlass10bfloat16_tEEEEEEEC2ERKSE_RKSL_) ;  /* 0xfffdb01000007944 */ /* 0x002fea0003c3ffff */
[----:B-1----:R-:W2:Y:S01]  /*2ac10*/  LDL.64 R2, [R26+0xe0] ;  /* 0x0000e0001a027983 */ /* 0x002ea20000100a00 */
[----:B------:R-:W-:-:S03]  /*2ac20*/  ULDC.64 UR4, c[0x0][0x118] ;  /* 0x0000460000047ab9 */ /* 0x000fc60000000a00 */
[----:B------:R1:W5:Y:S04]  /*2ac30*/  LDL R46, [R1+0x758] ;  /* 0x00075800012e7983 */ /* 0x0003680000100800 */
[----:B------:R1:W5:Y:S04]  /*2ac40*/  LDL.64 R58, [R1+0x760] ;  /* 0x00076000013a7983 */ /* 0x0003680000100a00 */
[----:B------:R1:W5:Y:S04]  /*2ac50*/  LDL.64 R8, [R26+0xc8] ;  /* 0x0000c8001a087983 */ /* 0x0003680000100a00 */
[----:B--2---:R-:W5:Y:S01]  /*2ac60*/  LD.E.64 R2, [R2.64] ;  /* 0x0000000402027980 */ /* 0x004f62000c101b00 */
[----:B------:R-:W-:-:S03]  /*2ac70*/  MOV R6, 0x2ac90 ;  /* 0x0002ac9000067802 */ /* 0x000fc60000000f00 */
[----:B-1---5:R-:W-:Y:S05]  /*2ac80*/  CALL.REL.NOINC `($_ZN7cutlass13device_kernelIN5flash19enable_sm80_to_sm89INS1_16FlashAttnBwdSm80INS1_25CollectiveMainloopBwdSm80ILi2ELi2EN4cute5tupleIJNS5_1CILi128EEES8_NS7_ILi64EEEEEENS_10bfloat16_tEfNS_4arch4Sm80ELb0ELb0ELb1ELb0ELb0ELb0ELb0ELb0ELi2ELi4ELi4ELi4ELb0EEENS1_24CollectiveEpilogueBwdGQAISA_fSD_Li256ELb0ELb0EEENS1_19SingleTileSchedulerILb0ELb0ELb0ELi128EEEEEEEEEvNT_6ParamsE$_ZN4cute3eso3ESOILb1ELb0EJNS_14ComposedLayoutINS_7SwizzleILi3ELi3ELi3EEENS_1CILi0EEENS_6LayoutINS_5tupleIJNS8_IJNS8_IJNS5_ILi4EEENS5_ILi8EEEEEENS8_IJS9_NS5_ILi1EEEEEEEEENS8_IJNS8_IJNS5_ILi2EEESF_SF_EEENS8_IJSF_SA_EEEEEEEEENS8_IJNS8_IJNS8_IJNS5_ILi128EEESC_EEENS8_IJNS5_ILi16EEES6_EEEEEENS8_IJNS8_IJNS5_ILi64EEESA_NS5_ILi512EEEEEENS8_IJNS5_ILi8192EEENS5_ILi1024EEEEEEEEEEEEEEEENS_10ViewEngineINS_8smem_ptrIPN7cutlass10bfloat16_tEEEEEEEC2ERKSY_RKS15_) ;  /* 0xfffdbe1000007944 */ /* 0x022fea0003c3ffff */
        /* <DEDUP_REMOVED lines=29> */
[----:B-12--5:R-:W-:Y:S05]  /*2ae60*/  CALL.REL.NOINC `($_ZN7cutlass13device_kernelIN5flash19enable_sm80_to_sm89INS1_16FlashAttnBwdSm80INS1_25CollectiveMainloopBwdSm80ILi2ELi2EN4cute5tupleIJNS5_1CILi128EEES8_NS7_ILi64EEEEEENS_10bfloat16_tEfNS_4arch4Sm80ELb0ELb0ELb1ELb0ELb0ELb0ELb0ELb0ELi2ELi4ELi4ELi4ELb0EEENS1_24CollectiveEpilogueBwdGQAISA_fSD_Li256ELb0ELb0EEENS1_19SingleTileSchedulerILb0ELb0ELb0ELi128EEEEEEEEEvNT_6ParamsE$_ZZN4cute7idx2crdINS_5tupleIJiiNS_1CILi0EEEEEENS1_IJNS1_IJNS2_ILi4EEENS2_ILi8EEEEEES5_NS2_ILi1EEEEEEEEDaRKT_RKT0_ENKUlRKT_RKT0_E_clIiS7_EEDaSI_SL_) ;  /* 0xfffe393000007944 */ /* 0x026fea0003c3ffff */
[----:B------:R-:W-:Y:S02]  /*2ae70*/  MOV R2, 0x2ae90 ;  /* 0x0002ae9000027802 */ /* 0x000fe40000000f00 */
[----:B-1----:R-:W-:Y:S05]  /*2ae80*/  CALL.REL.NOINC `($_ZN7cutlass13device_kernelIN5flash19enable_sm80_to_sm89INS1_16FlashAttnBwdSm80INS1_25CollectiveMainloopBwdSm80ILi2ELi2EN4cute5tupleIJNS5_1CILi128EEES8_NS7_ILi64EEEEEENS_10bfloat16_tEfNS_4arch4Sm80ELb0ELb0ELb1ELb0ELb0ELb0ELb0ELb0ELi2ELi4ELi4ELi4ELb0EEENS1_24CollectiveEpilogueBwdGQAISA_fSD_Li256ELb0ELb0EEENS1_19SingleTileSchedulerILb0ELb0ELb0ELi128EEEEEEEEEvNT_6ParamsE$_ZZN4cute7idx2crdINS_5tupleIJiiNS_1CILi0EEEEEENS1_IJNS1_IJNS2_ILi4EEENS2_ILi8EEEEEES5_NS2_ILi1EEEEEEEEDaRKT_RKT0_ENKUlRKT_RKT0_E_clIiS5_EEDaSI_SL_) ;  /* 0xfffe38e000007944 */ /* 0x002fea0003c3ffff */
[----:B------:R1:W-:Y:S01]  /*2ae90*/  STL [R12], R6 ;  /* 0x000000060c007387 */ /* 0x0003e20000100800 */
[----:B------:R-:W-:Y:S02]  /*2aea0*/  MOV R2, R60 ;  /* 0x0000003c00027202 */ /* 0x000fe40000000f00 */
[----:B------:R-:W-:-:S02]  /*2aeb0*/  MOV R72, 0x2aed0 ;  /* 0x0002aed000487802 */ /* 0x000fc40000000f00 */
[----:B-1----:R-:W-:Y:S05]  /*2aec0*/  CALL.REL.NOINC `($_ZN7cutlass13device_kernelIN5flash19enable_sm80_to_sm89INS1_16FlashAttnBwdSm80INS1_25CollectiveMainloopBwdSm80ILi2ELi2EN4cute5tupleIJNS5_1CILi128EEES8_NS7_ILi64EEEEEENS_10bfloat16_tEfNS_4arch4Sm80ELb0ELb0ELb1ELb0ELb0ELb0ELb0ELb0ELi2ELi4ELi4ELi4ELb0EEENS1_24CollectiveEpilogueBwdGQAISA_fSD_Li256ELb0ELb0EEENS1_19SingleTileSchedulerILb0ELb0ELb0ELi128EEEEEEEEEvNT_6ParamsE$_ZZN4cute9transformINS_5tupleIJiiNS_1CILi0EEEEEENS1_IJNS1_IJNS2_ILi4EEENS2_ILi8EEEEEES5_NS2_ILi1EEEEEEZNS_7idx2crdIS4_S9_EEDaRKT_RKT0_EUlRKT_RKT0_E_EEDaSD_SG_OT1_ENKUlDpSJ_E_clIJNS1_IJiiEEEiS3_EEEDaSQ_) ;  /* 0xfffe3ff000007944 */ /* 0x002fea0003c3ffff */
[----:B------:R-:W-:Y:S02]  /*2aed0*/  MOV R6, 0x2aef0 ;  /* 0x0002aef000067802 */ /* 0x000fe40000000f00 */
[----:B--2--5:R-:W-:Y:S05]  /*2aee0*/  CALL.REL.NOINC `($_ZN7cutlass13device_kernelIN5flash19enable_sm80_to_sm89INS1_16FlashAttnBwdSm80INS1_25CollectiveMainloopBwdSm80ILi2ELi2EN4cute5tupleIJNS5_1CILi128EEES8_NS7_ILi64EEEEEENS_10bfloat16_tEfNS_4arch4Sm80ELb0ELb0ELb1ELb0ELb0ELb0ELb0ELb0ELi2ELi4ELi4ELi4ELb0EEENS1_24CollectiveEpilogueBwdGQAISA_fSD_Li256ELb0ELb0EEENS1_19SingleTileSchedulerILb0ELb0ELb0ELi128EEEEEEEEEvNT_6ParamsE$_ZZN4cute13to_mixed_bitsINS_5tupleIJNS1_IJNS_1CILi4EEENS2_ILi8EEEEEES3_NS2_ILi1EEEEEENS1_IJNS1_IJNS2_ILi128EEENS2_ILi0EEEEEENS2_ILi16EEES9_EEENS1_IJNS1_IJiiEEEiS9_EEEEEDaRKT_RKT0_RKT1_ENKUlRKT_RKT0_RKT1_E_clIS5_SA_SD_EEDaSQ_ST_SW_) ;  /* 0xfffe038000007944 */ /* 0x024fea0003c3ffff */
[----:B------:R-:W-:Y:S02]  /*2aef0*/  MOV R6, 0x2af10 ;  /* 0x0002af1000067802 */ /* 0x000fe40000000f00 */
[----:B------:R-:W-:Y:S05]  /*2af00*/  CALL.REL.NOINC `($_ZN7cutlass13device_kernelIN5flash19enable_sm80_to_sm89INS1_16FlashAttnBwdSm80INS1_25CollectiveMainloopBwdSm80ILi2ELi2EN4cute5tupleIJNS5_1CILi128EEES8_NS7_ILi64EEEEEENS_10bfloat16_tEfNS_4arch4Sm80ELb0ELb0ELb1ELb0ELb0ELb0ELb0ELb0ELi2ELi4ELi4ELi4ELb0EEENS1_24CollectiveEpilogueBwdGQAISA_fSD_Li256ELb0ELb0EEENS1_19SingleTileSchedulerILb0ELb0ELb0ELi128EEEEEEEEEvNT_6ParamsE$_ZZN4cute13to_mixed_bitsINS_5tupleIJNS1_IJNS_1CILi4EEENS2_ILi8EEEEEES3_NS2_ILi1EEEEEENS1_IJNS1_IJNS2_ILi128EEENS2_ILi0EEEEEENS2_ILi16EEES9_EEENS1_IJNS1_IJiiEEEiS9_EEEEEDaRKT_RKT0_RKT1_ENKUlRKT_RKT0_RKT1_E_clIS3_SB_iEEDaSQ_ST_SW_) ;  /* 0xfffe032000007944 */ /* 0x000fea0003c3ffff */
[----:B------:R-:W-:Y:S02]  /*2af10*/  MOV R5, R2 ;  /* 0x0000000200057202 */ /* 0x000fe40000000f00 */
[----:B------:R-:W-:-:S02]  /*2af20*/  MOV R2, 0x2af40 ;  /* 0x0002af4000027802 */ /* 0x000fc40000000f00 */
[----:B------:R-:W-:Y:S05]  /*2af30*/  CALL.REL.NOINC `($_ZN7cutlass13device_kernelIN5flash19enable_sm80_to_sm89INS1_16FlashAttnBwdSm80INS1_25CollectiveMainloopBwdSm80ILi2ELi2EN4cute5tupleIJNS5_1CILi128EEES8_NS7_ILi64EEEEEENS_10bfloat16_tEfNS_4arch4Sm80ELb0ELb0ELb1ELb0ELb0ELb0ELb0ELb0ELi2ELi4ELi4ELi4ELb0EEENS1_24CollectiveEpilogueBwdGQAISA_fSD_Li256ELb0ELb0EEENS1_19SingleTileSchedulerILb0ELb0ELb0ELi128EEEEEEEEEvNT_6ParamsE$_ZZN4cute13to_mixed_bitsINS_5tupleIJNS1_IJNS_1CILi4EEENS2_ILi8EEEEEES3_NS2_ILi1EEEEEENS1_IJNS1_IJNS2_ILi128EEENS2_ILi0EEEEEENS2_ILi16EEES9_EEENS1_IJNS1_IJiiEEEiS9_EEEEEDaRKT_RKT0_RKT1_ENKUlDpRKT_E_clIJNS_9MixedBitsILj0ELj384EEENSU_ILj0ELj48EEENS2_ILj0EEEEEEDaSR_) ;  /* 0xfffe02a000007944 */ /* 0x000fea0003c3ffff */
[----:B------:R-:W-:Y:S02]  /*2af40*/  SHF.R.S32.HI R5, RZ, 0x1f, R4 ;  /* 0x0000001fff057819 */ /* 0x000fe40000011404 */
[----:B------:R-:W-:-:S02]  /*2af50*/  LOP3.LUT R3, R3, 0x1b0, RZ, 0xc0, !PT ;  /* 0x000001b003037812 */ /* 0x000fc400078ec0ff */
[----:B------:R-:W-:Y:S02]  /*2af60*/  LEA.HI R5, R5, R4, RZ, 0x2 ;  /* 0x0000000405057211 */ /* 0x000fe400078f10ff */
[----:B------:R-:W-:Y:S02]  /*2af70*/  MOV R4, 0x2afb0 ;  /* 0x0002afb000047802 */ /* 0x000fe40000000f00 */
[----:B------:R-:W-:-:S05]  /*2af80*/  SHF.R.S32.HI R2, RZ, 0x2, R5 ;  /* 0x00000002ff027819 */ /* 0x000fca0000011405 */
[----:B------:R1:W-:Y:S02]  /*2af90*/  STL [R1+0x77c], R2 ;  /* 0x00077c0201007387 */ /* 0x0003e40000100800 */
[----:B-1----:R-:W-:Y:S05]  /*2afa0*/  CALL.REL.NOINC `($_ZN7cutlass13device_kernelIN5flash19enable_sm80_to_sm89INS1_16FlashAttnBwdSm80INS1_25CollectiveMainloopBwdSm80ILi2ELi2EN4cute5tupleIJNS5_1CILi128EEES8_NS7_ILi64EEEEEENS_10bfloat16_tEfNS_4arch4Sm80ELb0ELb0ELb1ELb0ELb0ELb0ELb0ELb0ELi2ELi4ELi4ELi4ELb0EEENS1_24CollectiveEpilogueBwdGQAISA_fSD_Li256ELb0ELb0EEENS1_19SingleTileSchedulerILb0ELb0ELb0ELi128EEEEEEEEEvNT_6ParamsE$_ZN4cute5tupleIJNS_7SwizzleILi3ELi3ELi3EEENS_9MixedBitsILj0ELj432EEENS_6LayoutINS0_IJNS0_IJNS_1CILi2EEES7_S7_EEES7_NS6_ILi8EEEEEENS0_IJNS0_IJNS6_ILi64EEES9_NS6_ILi512EEEEEENS6_ILi8192EEENS6_ILi1024EEEEEEEEEEC2ERKS2_RKS4_RKSH_) ;  /* 0xfffdf20000007944 */ /* 0x002fea0003c3ffff */
[----:B-1----:R1:W5:Y:S01]  /*2afb0*/  LDL R2, [R1+0x758] ;  /* 0x0007580001027983 */ /* 0x0023620000100800 */
[----:B------:R-:W-:Y:S02]  /*2afc0*/  MOV R45, R13 ;  /* 0x0000000d002d7202 */ /* 0x000fe40000000f00 */
[----:B------:R-:W-:Y:S02]  /*2afd0*/  MOV R4, 0x2aff0 ;  /* 0x0002aff000047802 */ /* 0x000fe40000000f00 */
[----:B-1---5:R-:W-:Y:S05]  /*2afe0*/  CALL.REL.NOINC `($_ZN7cutlass13device_kernelIN5flash19enable_sm80_to_sm89INS1_16FlashAttnBwdSm80INS1_25CollectiveMainloopBwdSm80ILi2ELi2EN4cute5tupleIJNS5_1CILi128EEES8_NS7_ILi64EEEEEENS_10bfloat16_tEfNS_4arch4Sm80ELb0ELb0ELb1ELb0ELb0ELb0ELb0ELb0ELi2ELi4ELi4ELi4ELb0EEENS1_24CollectiveEpilogueBwdGQAISA_fSD_Li256ELb0ELb0EEENS1_19SingleTileSchedulerILb0ELb0ELb0ELi128EEEEEEEEEvNT_6ParamsE$_ZN4cute3eso3ESOILb0ELb0EJNS_14ComposedLayoutINS_7SwizzleILi3ELi3ELi3EEENS_9MixedBitsILj0ELj432EEENS_6LayoutINS_5tupleIJNS8_IJNS_1CILi2EEESA_SA_EEESA_NS9_ILi8EEEEEENS8_IJNS8_IJNS9_ILi64EEESC_NS9_ILi512EEEEEENS9_ILi8192EEENS9_ILi1024EEEEEEEEEEiEEC2ERKSL_RKi) ;  /* 0xfffda0c000007944 */ /* 0x022fea0003c3ffff */
[----:B-1----:R-:W2:Y:S01]  /*2aff0*/  LDL.64 R4, [R1+0x758] ;  /* 0x0007580001047983 */ /* 0x002ea20000100a00 */
[----:B------:R-:W-:Y:S02]  /*2b000*/  MOV R9, R25 ;  /* 0x0000001900097202 */ /* 0x000fe40000000f00 */
[----:B------:R-:W-:Y:S01]  /*2b010*/  MOV R8, 0x2b040 ;  /* 0x0002b04000087802 */ /* 0x000fe20000000f00 */
[----:B--2---:R-:W-:-:S04]  /*2b020*/  IMAD.WIDE R2, R5, 0x2, R16 ;  /* 0x0000000205027825 */ /* 0x004fc800078e0210 */
[----:B------:R-:W-:Y:S05]  /*2b030*/  CALL.REL.NOINC `($_ZN7cutlass13device_kernelIN5flash19enable_sm80_to_sm89INS1_16FlashAttnBwdSm80INS1_25CollectiveMainloopBwdSm80ILi2ELi2EN4cute5tupleIJNS5_1CILi128EEES8_NS7_ILi64EEEEEENS_10bfloat16_tEfNS_4arch4Sm80ELb0ELb0ELb1ELb0ELb0ELb0ELb0ELb0ELi2ELi4ELi4ELi4ELb0EEENS1_24CollectiveEpilogueBwdGQAISA_fSD_Li256ELb0ELb0EEENS1_19SingleTileSchedulerILb0ELb0ELb0ELi128EEEEEEEEEvNT_6ParamsE$_ZN4cute8smem_ptrIPN7cutlass10bfloat16_tEECI1NS_12iter_adaptorIS3_S4_EEES3_) ;  /* 0xfffdf39000007944 */ /* 0x000fea0003c3ffff */
[----:B-1----:R-:W2:Y:S01]  /*2b040*/  LDL.64 R2, [R1+0x758] ;  /* 0x0007580001027983 */ /* 0x002ea20000100a00 */
[----:B------:R-:W-:Y:S02]  /*2b050*/  MOV R6, R4 ;  /* 0x0000000400067202 */ /* 0x000fe40000000f00 */
[----:B------:R-:W-:Y:S01]  /*2b060*/  MOV R4, 0x2b090 ;  /* 0x0002b09000047802 */ /* 0x000fe20000000f00 */
[----:B--2---:R1:W-:Y:S04]  /*2b070*/  STL.64 [R1+0x770], R2 ;  /* 0x0007700201007387 */ /* 0x0043e80000100a00 */
[----:B-1----:R-:W-:Y:S05]  /*2b080*/  CALL.REL.NOINC `($_ZN7cutlass13device_kernelIN5flash19enable_sm80_to_sm89INS1_16FlashAttnBwdSm80INS1_25CollectiveMainloopBwdSm80ILi2ELi2EN4cute5tupleIJNS5_1CILi128EEES8_NS7_ILi64EEEEEENS_10bfloat16_tEfNS_4arch4Sm80ELb0ELb0ELb1ELb0ELb0ELb0ELb0ELb0ELi2ELi4ELi4ELi4ELb0EEENS1_24CollectiveEpilogueBwdGQAISA_fSD_Li256ELb0ELb0EEENS1_19SingleTileSchedulerILb0ELb0ELb0ELi128EEEEEEEEEvNT_6ParamsE$_ZN4cute3eso3ESOILb0ELb0EJNS_14ComposedLayoutINS_7SwizzleILi3ELi3ELi3EEENS_9MixedBitsILj0ELj432EEENS_6LayoutINS_5tupleIJNS8_IJNS_1CILi2EEESA_SA_EEESA_NS9_ILi8EEEEEENS8_IJNS8_IJNS9_ILi64EEESC_NS9_ILi512EEEEEENS9_ILi8192EEENS9_ILi1024EEEEEEEEEENS_10ViewEngineINS_8smem_ptrIPN7cutlass10bfloat16_tEEEEEEEC2ERKSL_RKSS_) ;  /* 0xfffd9fb000007944 */ /* 0x002fea0003c3ffff */
        /* <DEDUP_REMOVED lines=23> */
[----:B--2--5:R-:W-:Y:S05]  /*2b200*/  CALL.REL.NOINC `($_ZN7cutlass13device_kernelIN5flash19enable_sm80_to_sm89INS1_16FlashAttnBwdSm80INS1_25CollectiveMainloopBwdSm80ILi2ELi2EN4cute5tupleIJNS5_1CILi128EEES8_NS7_ILi64EEEEEENS_10bfloat16_tEfNS_4arch4Sm80ELb0ELb0ELb1ELb0ELb0ELb0ELb0ELb0ELi2ELi4ELi4ELi4ELb0EEENS1_24CollectiveEpilogueBwdGQAISA_fSD_Li256ELb0ELb0EEENS1_19SingleTileSchedulerILb0ELb0ELb0ELi128EEEEEEEEEvNT_6ParamsE$_ZN4cute3eso3ESOILb1ELb0EJNS_6LayoutINS_5tupleIJNS3_IJNS_1CILi8EEENS4_ILi1EEEEEENS4_ILi2EEES5_EEENS3_IJNS3_IJS6_NS4_ILi0EEEEEENS4_ILi64EEES5_EEEEENS_10ViewEngineIPN7cutlass10bfloat16_tEEEEEC2ERKSE_RKSJ_) ;  /* 0xfffde4a000007944 */ /* 0x024fea0003c3ffff */
[----:B------:R2:W5:Y:S01]  /*2b210*/  LDL.64 R54, [R1+0x758] ;  /* 0x0007580001367983 */ /* 0x0005620000100a00 */
[----:B-1----:R-:W-:Y:S01]  /*2b220*/  IMAD.MOV.U32 R6, RZ, RZ, R50 ;  /* 0x000000ffff067224 */ /* 0x002fe200078e0032 */
[----:B------:R-:W-:Y:S01]  /*2b230*/  MOV R3, R51 ;  /* 0x0000003300037202 */ /* 0x000fe20000000f00 */
[----:B------:R-:W-:Y:S01]  /*2b240*/  IMAD.MOV.U32 R69, RZ, RZ, R25 ;  /* 0x000000ffff457224 */ /* 0x000fe200078e0019 */
[----:B------:R-:W-:Y:S02]  /*2b250*/  MOV R4, 0x2b270 ;  /* 0x0002b27000047802 */ /* 0x000fe40000000f00 */
[----:B--2--5:R-:W-:Y:S05]  /*2b260*/  CALL.REL.NOINC `($_ZN7cutlass13device_kernelIN5flash19enable_sm80_to_sm89INS1_16FlashAttnBwdSm80INS1_25CollectiveMainloopBwdSm80ILi2ELi2EN4cute5tupleIJNS5_1CILi128EEES8_NS7_ILi64EEEEEENS_10bfloat16_tEfNS_4arch4Sm80ELb0ELb0ELb1ELb0ELb0ELb0ELb0ELb0ELi2ELi4ELi4ELi4ELb0EEENS1_24CollectiveEpilogueBwdGQAISA_fSD_Li256ELb0ELb0EEENS1_19SingleTileSchedulerILb0ELb0ELb0ELi128EEEEEEEEEvNT_6ParamsE$_ZN4cute3eso3ESOILb1ELb0EJNS_6LayoutINS_5tupleIJNS3_IJNS3_IJNS_1CILi4EEENS4_ILi2EEEEEENS4_ILi1EEEEEES6_NS4_ILi8EEEEEENS3_IJNS3_IJNS3_IJS8_NS4_ILi32EEEEEENS4_ILi0EEEEEENS4_ILi64EEES5_EEEEENS_10ViewEngineIPN7cutlass10bfloat16_tEEEEEC2ERKSI_RKSN_) ;  /* 0xfffdd08000007944 */ /* 0x024fea0003c3ffff */
[----:B------:R-:W-:Y:S01]  /*2b270*/  ULDC.64 UR4, c[0x0][0x118] ;  /* 0x0000460000047ab9 */ /* 0x000fe20000000a00 */
[----:B------:R2:W5:Y:S04]  /*2b280*/  LDL.64 R52, [R1+0x758] ;  /* 0x0007580001347983 */ /* 0x0005680000100a00 */
[----:B-1----:R2:W5:Y:S01]  /*2b290*/  LD.E.64 R2, [R56.64] ;  /* 0x0000000438027980 */ /* 0x002562000c101b00 */
[----:B------:R-:W-:-:S02]  /*2b2a0*/  MOV R9, R25 ;  /* 0x0000001900097202 */ /* 0x000fc40000000f00 */
[----:B------:R-:W-:Y:S02]  /*2b2b0*/  MOV R8, 0x2b2d0 ;  /* 0x0002b2d000087802 */ /* 0x000fe40000000f00 */
[----:B--2--5:R-:W-:Y:S05]  /*2b2c0*/  CALL.REL.NOINC `($_ZN7cutlass13device_kernelIN5flash19enable_sm80_to_sm89INS1_16FlashAttnBwdSm80INS1_25CollectiveMainloopBwdSm80ILi2ELi2EN4cute5tupleIJNS5_1CILi128EEES8_NS7_ILi64EEEEEENS_10bfloat16_tEfNS_4arch4Sm80ELb0ELb0ELb1ELb0ELb0ELb0ELb0ELb0ELi2ELi4ELi4ELi4ELb0EEENS1_24CollectiveEpilogueBwdGQAISA_fSD_Li256ELb0ELb0EEENS1_19SingleTileSchedulerILb0ELb0ELb0ELi128EEEEEEEEEvNT_6ParamsE$_ZN4cute8smem_ptrIPN7cutlass10bfloat16_tEECI1NS_12iter_adaptorIS3_S4_EEES3_) ;  /* 0xfffdf10000007944 */ /* 0x024fea0003c3ffff */
[----:B-1----:R1:W5:Y:S01]  /*2b2d0*/  LDL.64 R2, [R1+0x758] ;  /* 0x0007580001027983 */ /* 0x0023620000100a00 */
[----:B------:R-:W-:-:S03]  /*2b2e0*/  MOV R6, 0x2b300 ;  /* 0x0002b30000067802 */ /* 0x000fc60000000f00 */
[----:B-1---5:R-:W-:Y:S05]  /*2b2f0*/  CALL.REL.NOINC `($_ZN7cutlass13device_kernelIN5flash19enable_sm80_to_sm89INS1_16FlashAttnBwdSm80INS1_25CollectiveMainloopBwdSm80ILi2ELi2EN4cute5tupleIJNS5_1CILi128EEES8_NS7_ILi64EEEEEENS_10bfloat16_tEfNS_4arch4Sm80ELb0ELb0ELb1ELb0ELb0ELb0ELb0ELb0ELi2ELi4ELi4ELi4ELb0EEENS1_24CollectiveEpilogueBwdGQAISA_fSD_Li256ELb0ELb0EEENS1_19SingleTileSchedulerILb0ELb0ELb0ELi128EEEEEEEEEvNT_6ParamsE$_ZN4cute3eso3ESOILb1ELb0EJNS_6LayoutINS_5tupleIJNS3_IJNS_1CILi8EEENS4_ILi1EEEEEENS4_ILi2EEEEEENS3_IJNS3_IJS6_NS4_ILi0EEEEEENS4_ILi8192EEEEEEEENS_10ViewEngineINS_8smem_ptrIPN7cutlass10bfloat16_tEEEEEEEC2ERKSE_RKSL_) ;  /* 0xfffde20000007944 */ /* 0x022fea0003c3ffff */
[----:B-1----:R1:W5:Y:S01]  /*2b300*/  LDL.64 R4, [R1+0x758] ;  /* 0x0007580001047983 */ /* 0x0023620000100a00 */
[----:B------:R-:W-:Y:S01]  /*2b310*/  IMAD.MOV.U32 R8, RZ, RZ, R54 ;  /* 0x000000ffff087224 */ /* 0x000fe200078e0036 */
[----:B------:R-:W-:Y:S02]  /*2b320*/  MOV R3, R55 ;  /* 0x0000003700037202 */ /* 0x000fe40000000f00 */
[----:B------:R-:W-:Y:S02]  /*2b330*/  MOV R6, 0x2b350 ;  /* 0x0002b35000067802 */ /* 0x000fe40000000f00 */
[----:B-1---5:R-:W-:Y:S05]  /*2b340*/  CALL.REL.NOINC `($_ZN7cutlass13device_kernelIN5flash19enable_sm80_to_sm89INS1_16FlashAttnBwdSm80INS1_25CollectiveMainloopBwdSm80ILi2ELi2EN4cute5tupleIJNS5_1CILi128EEES8_NS7_ILi64EEEEEENS_10bfloat16_tEfNS_4arch4Sm80ELb0ELb0ELb1ELb0ELb0ELb0ELb0ELb0ELi2ELi4ELi4ELi4ELb0EEENS1_24CollectiveEpilogueBwdGQAISA_fSD_Li256ELb0ELb0EEENS1_19SingleTileSchedulerILb0ELb0ELb0ELi128EEEEEEEEEvNT_6ParamsE$_ZN4cute3eso3ESOILb1ELb0EJNS_6LayoutINS_5tupleIJNS3_IJNS_1CILi8EEENS4_ILi1EEEEEENS4_ILi2EEEEEENS3_IJNS3_IJS6_NS4_ILi0EEEEEENS4_ILi64EEEEEEEENS_10ViewEngineIPN7cutlass10bfloat16_tEEEEEC2ERKSE_RKSJ_) ;  /* 0xfffde12000007944 */ /* 0x022fea0003c3ffff */
[----:B-1----:R1:W5:Y:S01]  /*2b350*/  LDL.64 R2, [R1+0x758] ;  /* 0x0007580001027983 */ /* 0x0023620000100a00 */
[----:B------:R-:W-:Y:S02]  /*2b360*/  MOV R7, R5 ;  /* 0x0000000500077202 */ /* 0x000fe40000000f00 */
[----:B------:R-:W-:Y:S02]  /*2b370*/  MOV R6, 0x2b390 ;  /* 0x0002b39000067802 */ /* 0x000fe40000000f00 */
[----:B-1---5:R-:W-:Y:S05]  /*2b380*/  CALL.REL.NOINC `($_ZN7cutlass13device_kernelIN5flash19enable_sm80_to_sm89INS1_16FlashAttnBwdSm80INS1_25CollectiveMainloopBwdSm80ILi2ELi2EN4cute5tupleIJNS5_1CILi128EEES8_NS7_ILi64EEEEEENS_10bfloat16_tEfNS_4arch4Sm80ELb0ELb0ELb1ELb0ELb0ELb0ELb0ELb0ELi2ELi4ELi4ELi4ELb0EEENS1_24CollectiveEpilogueBwdGQAISA_fSD_Li256ELb0ELb0EEENS1_19SingleTileSchedulerILb0ELb0ELb0ELi128EEEEEEEEEvNT_6ParamsE$_ZN4cute3eso3ESOILb1ELb0EJNS_6LayoutINS_5tupleIJNS3_IJNS_1CILi8EEENS4_ILi1EEEEEENS3_IJNS4_ILi2EEEEEEEEENS3_IJNS3_IJS6_NS4_ILi0EEEEEENS3_IJNS4_ILi8192EEEEEEEEEEENS_10ViewEngineINS_8smem_ptrIPN7cutlass10bfloat16_tEEEEEEEC2ERKSG_RKSN_) ;  /* 0xfffddee000007944 */ /* 0x022fea0003c3ffff */
[----:B-1----:R1:W5:Y:S01]  /*2b390*/  LDL.64 R4, [R1+0x758] ;  /* 0x0007580001047983 */ /* 0x0023620000100a00 */
[----:B------:R-:W-:Y:S02]  /*2b3a0*/  MOV R8, R2 ;  /* 0x0000000200087202 */ /* 0x000fe40000000f00 */
[----:B------:R-:W-:-:S02]  /*2b3b0*/  MOV R6, 0x2b3d0 ;  /* 0x0002b3d000067802 */ /* 0x000fc40000000f00 */
[----:B-1---5:R-:W-:Y:S05]  /*2b3c0*/  CALL.REL.NOINC `($_ZN7cutlass13device_kernelIN5flash19enable_sm80_to_sm89INS1_16FlashAttnBwdSm80INS1_25CollectiveMainloopBwdSm80ILi2ELi2EN4cute5tupleIJNS5_1CILi128EEES8_NS7_ILi64EEEEEENS_10bfloat16_tEfNS_4arch4Sm80ELb0ELb0ELb1ELb0ELb0ELb0ELb0ELb0ELi2ELi4ELi4ELi4ELb0EEENS1_24CollectiveEpilogueBwdGQAISA_fSD_Li256ELb0ELb0EEENS1_19SingleTileSchedulerILb0ELb0ELb0ELi128EEEEEEEEEvNT_6ParamsE$_ZN4cute3eso3ESOILb1ELb0EJNS_6LayoutINS_5tupleIJNS3_IJNS_1CILi8EEENS4_ILi1EEEEEENS3_IJNS4_ILi2EEEEEEEEENS3_IJNS3_IJS6_NS4_ILi0EEEEEENS3_IJNS4_ILi64EEEEEEEEEEENS_10ViewEngineIPN7cutlass10bfloat16_tEEEEEC2ERKSG_RKSL_) ;  /* 0xfffdde5000007944 */ /* 0x022fea0003c3ffff */
[----:B-1----:R1:W5:Y:S01]  /*2b3d0*/  LDL.64 R2, [R1+0x758] ;  /* 0x0007580001027983 */ /* 0x0023620000100a00 */
[----:B------:R-:W-:-:S03]  /*2b3e0*/  MOV R8, 0x2b400 ;  /* 0x0002b40000087802 */ /* 0x000fc60000000f00 */
[----:B-1---5:R-:W-:Y:S05]  /*2b3f0*/  CALL.REL.NOINC `($_ZN7cutlass13device_kernelIN5flash19enable_sm80_to_sm89INS1_16FlashAttnBwdSm80INS1_25CollectiveMainloopBwdSm80ILi2ELi2EN4cute5tupleIJNS5_1CILi128EEES8_NS7_ILi64EEEEEENS_10bfloat16_tEfNS_4arch4Sm80ELb0ELb0ELb1ELb0ELb0ELb0ELb0ELb0ELi2ELi4ELi4ELi4ELb0EEENS1_24CollectiveEpilogueBwdGQAISA_fSD_Li256ELb0ELb0EEENS1_19SingleTileSchedulerILb0ELb0ELb0ELi128EEEEEEEEEvNT_6ParamsE$_ZN4cute3eso3ESOILb1ELb0EJNS_6LayoutINS_5tupleIJNS3_IJNS3_IJNS_1CILi8EEENS4_ILi1EEEEEES6_EEENS3_IJNS3_IJS6_S6_EEENS4_ILi2EEEEEEEEENS3_IJNS3_IJNS3_IJS6_NS4_ILi0EEEEEESD_EEENS3_IJNS3_IJSD_SD_EEENS4_ILi64EEEEEEEEEEENS_10ViewEngineIPN7cutlass10bfloat16_tEEEEEC2ERKSK_RKSP_) ;  /* 0xfffdd00000007944 */ /* 0x022fea0003c3ffff */
[----:B-1----:R1:W5:Y:S01]  /*2b400*/  LDL.64 R2, [R1+0x758] ;  /* 0x0007580001027983 */ /* 0x0023620000100a00 */
[----:B------:R-:W-:-:S02]  /*2b410*/  MOV R7, R5 ;  /* 0x0000000500077202 */ /* 0x000fc40000000f00 */
[----:B------:R-:W-:Y:S02]  /*2b420*/  MOV R6, 0x2b440 ;  /* 0x0002b44000067802 */ /* 0x000fe40000000f00 */
[----:B-1---5:R-:W-:Y:S05]  /*2b430*/  CALL.REL.NOINC `($_ZN7cutlass13device_kernelIN5flash19enable_sm80_to_sm89INS1_16FlashAttnBwdSm80INS1_25CollectiveMainloopBwdSm80ILi2ELi2EN4cute5tupleIJNS5_1CILi128EEES8_NS7_ILi64EEEEEENS_10bfloat16_tEfNS_4arch4Sm80ELb0ELb0ELb1ELb0ELb0ELb0ELb0ELb0ELi2ELi4ELi4ELi4ELb0EEENS1_24CollectiveEpilogueBwdGQAISA_fSD_Li256ELb0ELb0EEENS1_19SingleTileSchedulerILb0ELb0ELb0ELi128EEEEEEEEEvNT_6ParamsE$_ZN4cute3eso3ESOILb1ELb0EJNS_6LayoutINS_5tupleIJNS3_IJNS3_IJNS_1CILi8EEENS4_ILi1EEEEEES6_EEENS3_IJNS3_IJS6_S6_EEENS4_ILi2EEEEEEEEENS3_IJNS3_IJNS3_IJS6_NS4_ILi0EEEEEESD_EEENS3_IJNS3_IJSD_SD_EEENS4_ILi8192EEEEEEEEEEENS_10ViewEngineINS_8smem_ptrIPN7cutlass10bfloat16_tEEEEEEEC2ERKSK_RKSR_) ;  /* 0xfffdd00000007944 */ /* 0x022fea0003c3ffff */
[----:B-1----:R1:W5:Y:S01]  /*2b440*/  LDL.64 R4, [R1+0x758] ;  /* 0x0007580001047983 */ /* 0x0023620000100a00 */
[----:B------:R-:W-:Y:S02]  /*2b450*/  MOV R8, R2 ;  /* 0x0000000200087202 */ /* 0x000fe40000000f00 */
[----:B------:R-:W-:Y:S02]  /*2b460*/  MOV R6, 0x2b480 ;  /* 0x0002b48000067802 */ /* 0x000fe40000000f00 */
[----:B-1---5:R-:W-:Y:S05]  /*2b470*/  CALL.REL.NOINC `($_ZN7cutlass13device_kernelIN5flash19enable_sm80_to_sm89INS1_16FlashAttnBwdSm80INS1_25CollectiveMainloopBwdSm80ILi2ELi2EN4cute5tupleIJNS5_1CILi128EEES8_NS7_ILi64EEEEEENS_10bfloat16_tEfNS_4arch4Sm80ELb0ELb0ELb1ELb0ELb0ELb0ELb0ELb0ELi2ELi4ELi4ELi4ELb0EEENS1_24CollectiveEpilogueBwdGQAISA_fSD_Li256ELb0ELb0EEENS1_19SingleTileSchedulerILb0ELb0ELb0ELi128EEEEEEEEEvNT_6ParamsE$_ZN4cute3eso3ESOILb1ELb0EJNS_6LayoutINS_5tupleIJNS3_IJNS_1CILi8EEENS4_ILi1EEEEEENS4_ILi2EEEEEENS3_IJNS3_IJS6_NS4_ILi0EEEEEENS4_ILi64EEEEEEEENS_10ViewEngineIPN7cutlass10bfloat16_tEEEEEC2ERKSE_RKSJ_) ;  /* 0xfffddff000007944 */ /* 0x022fea0003c3ffff */
[----:B------:R2:W5:Y:S01]  /*2b480*/  LDL.64 R14, [R1+0x758] ;  /* 0x00075800010e7983 */ /* 0x0005620000100a00 */
[----:B-1----:R-:W-:Y:S01]  /*2b490*/  IMAD.MOV.U32 R2, RZ, RZ, R4 ;  /* 0x000000ffff027224 */ /* 0x002fe200078e0004 */
[----:B------:R-:W-:Y:S01]  /*2b4a0*/  MOV R3, R5 ;  /* 0x0000000500037202 */ /* 0x000fe20000000f00 */
[----:B------:R-:W-:Y:S01]  /*2b4b0*/  IMAD.MOV.U32 R9, RZ, RZ, R25 ;  /* 0x000000ffff097224 */ /* 0x000fe200078e0019 */
[----:B------:R-:W-:Y:S02]  /*2b4c0*/  MOV R8, 0x2b4e0 ;  /* 0x0002b4e000087802 */ /* 0x000fe40000000f00 */
[----:B--2--5:R-:W-:Y:S05]  /*2b4d0*/  CALL.REL.NOINC `($_ZN7cutlass13device_kernelIN5flash19enable_sm80_to_sm89INS1_16FlashAttnBwdSm80INS1_25CollectiveMainloopBwdSm80ILi2ELi2EN4cute5tupleIJNS5_1CILi128EEES8_NS7_ILi64EEEEEENS_10bfloat16_tEfNS_4arch4Sm80ELb0ELb0ELb1ELb0ELb0ELb0ELb0ELb0ELi2ELi4ELi4ELi4ELb0EEENS1_24CollectiveEpilogueBwdGQAISA_fSD_Li256ELb0ELb0EEENS1_19SingleTileSchedulerILb0ELb0ELb0ELi128EEEEEEEEEvNT_6ParamsE$_ZN4cute8smem_ptrIPN7cutlass10bfloat16_tEECI1NS_12iter_adaptorIS3_S4_EEES3_) ;  /* 0xfffdeef000007944 */ /* 0x024fea0003c3ffff */
[----:B-1----:R1:W5:Y:S01]  /*2b4e0*/  LDL.64 R2, [R1+0x758] ;  /* 0x0007580001027983 */ /* 0x0023620000100a00 */
[----:B------:R-:W-:-:S03]  /*2b4f0*/  MOV R6, 0x2b510 ;  /* 0x0002b51000067802 */ /* 0x000fc60000000f00 */
[----:B-1---5:R-:W-:Y:S05]  /*2b500*/  CALL.REL.NOINC `($_ZN7cutlass13device_kernelIN5flash19enable_sm80_to_sm89INS1_16FlashAttnBwdSm80INS1_25CollectiveMainloopBwdSm80ILi2ELi2EN4cute5tupleIJNS5_1CILi128EEES8_NS7_ILi64EEEEEENS_10bfloat16_tEfNS_4arch4Sm80ELb0ELb0ELb1ELb0ELb0ELb0ELb0ELb0ELi2ELi4ELi4ELi4ELb0EEENS1_24CollectiveEpilogueBwdGQAISA_fSD_Li256ELb0ELb0EEENS1_19SingleTileSchedulerILb0ELb0ELb0ELi128EEEEEEEEEvNT_6ParamsE$_ZN4cute3eso3ESOILb1ELb0EJNS_6LayoutINS_5tupleIJNS3_IJNS_1CILi8EEENS4_ILi1EEEEEENS4_ILi2EEEEEENS3_IJNS3_IJS6_NS4_ILi0EEEEEENS4_ILi8192EEEEEEEENS_10ViewEngineINS_8smem_ptrIPN7cutlass10bfloat16_tEEEEEEEC2ERKSE_RKSL_) ;  /* 0xfffddff000007944 */ /* 0x022fea0003c3ffff */
        /* <DEDUP_REMOVED lines=127> */
[----:B-1----:R-:W-:Y:S05]  /*2bd00*/  CALL.REL.NOINC `($_ZN7cutlass13device_kernelIN5flash19enable_sm80_to_sm89INS1_16FlashAttnBwdSm80INS1_25CollectiveMainloopBwdSm80ILi2ELi2EN4cute5tupleIJNS5_1CILi128EEES8_NS7_ILi64EEEEEENS_10bfloat16_tEfNS_4arch4Sm80ELb0ELb0ELb1ELb0ELb0ELb0ELb0ELb0ELi2ELi4ELi4ELi4ELb0EEENS1_24CollectiveEpilogueBwdGQAISA_fSD_Li256ELb0ELb0EEENS1_19SingleTileSchedulerILb0ELb0ELb0ELi128EEEEEEEEEvNT_6ParamsE$_ZZN4cute5sliceINS_5tupleIJNS_10UnderscoreES2_NS_1CILi0EEEEEENS1_IJNS1_IJNS3_ILi1EEES4_EEEiNS3_ILi1024EEEEEEEEDaRKT_RKT0_ENKUlRKT_RKT0_E_clIS2_iEEDaSI_SL_) ;  /* 0xfffdfe6000007944 */ /* 0x002fea0003c3ffff */
[----:B------:R-:W-:Y:S02]  /*2bd10*/  MOV R4, 0x2bd30 ;  /* 0x0002bd3000047802 */ /* 0x000fe40000000f00 */
[----:B-1---5:R-:W-:Y:S05]  /*2bd20*/  CALL.REL.NOINC `($_ZN7cutlass13device_kernelIN5flash19enable_sm80_to_sm89INS1_16FlashAttnBwdSm80INS1_25CollectiveMainloopBwdSm80ILi2ELi2EN4cute5tupleIJNS5_1CILi128EEES8_NS7_ILi64EEEEEENS_10bfloat16_tEfNS_4arch4Sm80ELb0ELb0ELb1ELb0ELb0ELb0ELb0ELb0ELi2ELi4ELi4ELi4ELb0EEENS1_24CollectiveEpilogueBwdGQAISA_fSD_Li256ELb0ELb0EEENS1_19SingleTileSchedulerILb0ELb0ELb0ELi128EEEEEEEEEvNT_6ParamsE$_ZZN4cute12filter_tupleINS_5tupleIJNS_10UnderscoreES2_NS_1CILi0EEEEEENS1_IJNS1_IJNS3_ILi1EEES4_EEEiNS3_ILi1024EEEEEEZNS_5sliceIS5_S9_EEDaRKT_RKT0_EUlRKT_RKT0_E_EEDaSD_SG_OT1_ENKUlDpSJ_E_clIJNS1_IJS7_EEENS1_IJiEEENS1_IJEEEEEEDaSQ_) ;  /* 0xfffdead000007944 */ /* 0x022fea0003c3ffff */
[----:B------:R-:W-:Y:S02]  /*2bd30*/  MOV R69, R25 ;  /* 0x0000001900457202 */ /* 0x000fe40000000f00 */
[----:B------:R-:W-:-:S02]  /*2bd40*/  MOV R6, 0x2bd60 ;  /* 0x0002bd6000067802 */ /* 0x000fc40000000f00 */
[----:B-1---5:R-:W-:Y:S05]  /*2bd50*/  CALL.REL.NOINC `($_ZN7cutlass13device_kernelIN5flash19enable_sm80_to_sm89INS1_16FlashAttnBwdSm80INS1_25CollectiveMainloopBwdSm80ILi2ELi2EN4cute5tupleIJNS5_1CILi128EEES8_NS7_ILi64EEEEEENS_10bfloat16_tEfNS_4arch4Sm80ELb0ELb0ELb1ELb0ELb0ELb0ELb0ELb0ELi2ELi4ELi4ELi4ELb0EEENS1_24CollectiveEpilogueBwdGQAISA_fSD_Li256ELb0ELb0EEENS1_19SingleTileSchedulerILb0ELb0ELb0ELi128EEEEEEEEEvNT_6ParamsE$_ZN4cute5tupleIJNS0_IJNS0_IJNS_1CILi8EEENS1_ILi1EEEEEENS1_ILi2EEEEEENS0_IJNS0_IJS3_NS1_ILi0EEEEEEiEEEEEC2ERKS6_RKS9_) ;  /* 0xfffddf5000007944 */ /* 0x022fea0003c3ffff */
[----:B-1----:R1:W5:Y:S01]  /*2bd60*/  LDL R3, [R1+0x758] ;  /* 0x0007580001037983 */ /* 0x0023620000100800 */
[----:B------:R-:W-:-:S02]  /*2bd70*/  MOV R69, R25 ;  /* 0x0000001900457202 */ /* 0x000fc40000000f00 */
[----:B------:R-:W-:Y:S02]  /*2bd80*/  MOV R6, 0x2bda0 ;  /* 0x0002bda000067802 */ /* 0x000fe40000000f00 */
[----:B-1---5:R-:W-:Y:S05]  /*2bd90*/  CALL.REL.NOINC `($_ZN7cutlass13device_kernelIN5flash19enable_sm80_to_sm89INS1_16FlashAttnBwdSm80INS1_25CollectiveMainloopBwdSm80ILi2ELi2EN4cute5tupleIJNS5_1CILi128EEES8_NS7_ILi64EEEEEENS_10bfloat16_tEfNS_4arch4Sm80ELb0ELb0ELb1ELb0ELb0ELb0ELb0ELb0ELi2ELi4ELi4ELi4ELb0EEENS1_24CollectiveEpilogueBwdGQAISA_fSD_Li256ELb0ELb0EEENS1_19SingleTileSchedulerILb0ELb0ELb0ELi128EEEEEEEEEvNT_6ParamsE$_ZN4cute3eso3ESOILb0ELb1EJNS_6LayoutINS_5tupleIJNS3_IJNS_1CILi8EEENS4_ILi1EEEEEENS4_ILi2EEEEEENS3_IJNS3_IJS6_NS4_ILi0EEEEEEiEEEEESA_EEC2ERKSD_RKSA_) ;  /* 0xfffda8a000007944 */ /* 0x022fea0003c3ffff */
[----:B------:R2:W5:Y:S01]  /*2bda0*/  LDL R4, [R1+0x758] ;  /* 0x0007580001047983 */ /* 0x0005620000100800 */
[----:B------:R-:W-:Y:S01]  /*2bdb0*/  IMAD.MOV.U32 R9, RZ, RZ, R25 ;  /* 0x000000ffff097224 */ /* 0x000fe200078e0019 */
[----:B-1----:R-:W-:Y:S01]  /*2bdc0*/  MOV R2, R58 ;  /* 0x0000003a00027202 */ /* 0x002fe20000000f00 */
[----:B------:R-:W-:Y:S01]  /*2bdd0*/  IMAD.MOV.U32 R3, RZ, RZ, R59 ;  /* 0x000000ffff037224 */ /* 0x000fe200078e003b */
[----:B------:R-:W-:Y:S02]  /*2bde0*/  MOV R8, 0x2be00 ;  /* 0x0002be0000087802 */ /* 0x000fe40000000f00 */
[----:B--2--5:R-:W-:Y:S05]  /*2bdf0*/  CALL.REL.NOINC `($_ZN7cutlass13device_kernelIN5flash19enable_sm80_to_sm89INS1_16FlashAttnBwdSm80INS1_25CollectiveMainloopBwdSm80ILi2ELi2EN4cute5tupleIJNS5_1CILi128EEES8_NS7_ILi64EEEEEENS_10bfloat16_tEfNS_4arch4Sm80ELb0ELb0ELb1ELb0ELb0ELb0ELb0ELb0ELi2ELi4ELi4ELi4ELb0EEENS1_24CollectiveEpilogueBwdGQAISA_fSD_Li256ELb0ELb0EEENS1_19SingleTileSchedulerILb0ELb0ELb0ELi128EEEEEEEEEvNT_6ParamsE$_ZN4cute8smem_ptrIPN7cutlass10bfloat16_tEECI1NS_12iter_adaptorIS3_S4_EEES3_) ;  /* 0xfffde5d000007944 */ /* 0x024fea0003c3ffff */
[----:B-1----:R-:W2:Y:S01]  /*2be00*/  LDL.64 R2, [R1+0x758] ;  /* 0x0007580001027983 */ /* 0x002ea20000100a00 */
[----:B------:R-:W-:Y:S01]  /*2be10*/  IMAD.MOV.U32 R6, RZ, RZ, R4 ;  /* 0x000000ffff067224 */ /* 0x000fe200078e0004 */
[----:B------:R-:W-:Y:S01]  /*2be20*/  MOV R69, R25 ;  /* 0x0000001900457202 */ /* 0x000fe20000000f00 */
[----:B------:R-:W-:Y:S01]  /*2be30*/  IMAD.MOV.U32 R61, RZ, RZ, R24 ;  /* 0x000000ffff3d7224 */ /* 0x000fe200078e0018 */
[----:B------:R-:W-:Y:S01]  /*2be40*/  MOV R4, 0x2be70 ;  /* 0x0002be7000047802 */ /* 0x000fe20000000f00 */
[----:B--2---:R1:W-:Y:S04]  /*2be50*/  STL.64 [R1+0x770], R2 ;  /* 0x0007700201007387 */ /* 0x0043e80000100a00 */
[----:B-1----:R-:W-:Y:S05]  /*2be60*/  CALL.REL.NOINC `($_ZN7cutlass13device_kernelIN5flash19enable_sm80_to_sm89INS1_16FlashAttnBwdSm80INS1_25CollectiveMainloopBwdSm80ILi2ELi2EN4cute5tupleIJNS5_1CILi128EEES8_NS7_ILi64EEEEEENS_10bfloat16_tEfNS_4arch4Sm80ELb0ELb0ELb1ELb0ELb0ELb0ELb0ELb0ELi2ELi4ELi4ELi4ELb0EEENS1_24CollectiveEpilogueBwdGQAISA_fSD_Li256ELb0ELb0EEENS1_19SingleTileSchedulerILb0ELb0ELb0ELi128EEEEEEEEEvNT_6ParamsE$_ZN4cute3eso3ESOILb0ELb0EJNS_6LayoutINS_5tupleIJNS3_IJNS_1CILi8EEENS4_ILi1EEEEEENS4_ILi2EEEEEENS3_IJNS3_IJS6_NS4_ILi0EEEEEEiEEEEENS_10ViewEngineINS_8smem_ptrIPN7cutlass10bfloat16_tEEEEEEEC2ERKSD_RKSK_) ;  /* 0xfffd9be000007944 */ /* 0x002fea0003c3ffff */
[----:B------:R2:W5:Y:S04]  /*2be70*/  LDL R13, [R1+0x758] ;  /* 0x00075800010d7983 */ /* 0x0005680000100800 */
[----:B------:R2:W5:Y:S01]  /*2be80*/  LDL.64 R10, [R1+0x760] ;  /* 0x00076000010a7983 */ /* 0x0005620000100a00 */
[----:B------:R-:W-:Y:S01]  /*2be90*/  IMAD.MOV.U32 R69, RZ, RZ, R25 ;  /* 0x000000ffff457224 */ /* 0x000fe200078e0019 */
[----:B-1----:R-:W-:Y:S01]  /*2bea0*/  MOV R8, R52 ;  /* 0x0000003400087202 */ /* 0x002fe20000000f00 */
[----:B------:R-:W-:Y:S01]  /*2beb0*/  IMAD.MOV.U32 R9, RZ, RZ, R53 ;  /* 0x000000ffff097224 */ /* 0x000fe200078e0035 */
[----:B------:R-:W-:-:S02]  /*2bec0*/  MOV R6, 0x2bee0 ;  /* 0x0002bee000067802 */ /* 0x000fc40000000f00 */
[----:B--2--5:R-:W-:Y:S05]  /*2bed0*/  CALL.REL.NOINC `($_ZN7cutlass13device_kernelIN5flash19enable_sm80_to_sm89INS1_16FlashAttnBwdSm80INS1_25CollectiveMainloopBwdSm80ILi2ELi2EN4cute5tupleIJNS5_1CILi128EEES8_NS7_ILi64EEEEEENS_10bfloat16_tEfNS_4arch4Sm80ELb0ELb0ELb1ELb0ELb0ELb0ELb0ELb0ELi2ELi4ELi4ELi4ELb0EEENS1_24CollectiveEpilogueBwdGQAISA_fSD_Li256ELb0ELb0EEENS1_19SingleTileSchedulerILb0ELb0ELb0ELi128EEEEEEEEEvNT_6ParamsE$_ZN4cute3eso3ESOILb1ELb0EJNS_6LayoutINS_5tupleIJNS3_IJNS3_IJNS_1CILi4EEENS4_ILi2EEEEEENS4_ILi1EEEEEES6_EEENS3_IJNS3_IJNS3_IJS8_NS4_ILi32EEEEEENS4_ILi0EEEEEENS4_ILi64EEEEEEEENS_10ViewEngineIPN7cutlass10bfloat16_tEEEEEC2ERKSH_RKSM_) ;  /* 0xfffdc39000007944 */ /* 0x024fea0003c3ffff */
[----:B------:R2:W5:Y:S01]  /*2bee0*/  LDL.64 R4, [R1+0x758] ;  /* 0x0007580001047983 */ /* 0x0005620000100a00 */
[----:B------:R-:W-:-:S02]  /*2bef0*/  MOV R3, R13 ;  /* 0x0000000d00037202 */ /* 0x000fc40000000f00 */
[----:B-1----:R-:W-:Y:S02]  /*2bf00*/  MOV R8, 0x2bf20 ;  /* 0x0002bf2000087802 */ /* 0x002fe40000000f00 */
[----:B--2--5:R-:W-:Y:S05]  /*2bf10*/  CALL.REL.NOINC `($_ZN7cutlass13device_kernelIN5flash19enable_sm80_to_sm89INS1_16FlashAttnBwdSm80INS1_25CollectiveMainloopBwdSm80ILi2ELi2EN4cute5tupleIJNS5_1CILi128EEES8_NS7_ILi64EEEEEENS_10bfloat16_tEfNS_4arch4Sm80ELb0ELb0ELb1ELb0ELb0ELb0ELb0ELb0ELi2ELi4ELi4ELi4ELb0EEENS1_24CollectiveEpilogueBwdGQAISA_fSD_Li256ELb0ELb0EEENS1_19SingleTileSchedulerILb0ELb0ELb0ELi128EEEEEEEEEvNT_6ParamsE$_ZZN4cute4takeILi1ELi2ENS_5tupleIJNS1_IJNS_1CILi1EEENS2_ILi0EEEEEEiEEEEEDaRKT1_ENKUlDpRKT_E_clIJiEEEDaSD_) ;  /* 0xfffdf9b000007944 */ /* 0x024fea0003c3ffff */
[----:B------:R-:W-:Y:S02]  /*2bf20*/  MOV R69, R25 ;  /* 0x0000001900457202 */ /* 0x000fe40000000f00 */
[----:B------:R-:W-:Y:S02]  /*2bf30*/  MOV R6, 0x2bf50 ;  /* 0x0002bf5000067802 */ /* 0x000fe40000000f00 */
[----:B-1---5:R-:W-:Y:S05]  /*2bf40*/  CALL.REL.NOINC `($_ZN7cutlass13device_kernelIN5flash19enable_sm80_to_sm89INS1_16FlashAttnBwdSm80INS1_25CollectiveMainloopBwdSm80ILi2ELi2EN4cute5tupleIJNS5_1CILi128EEES8_NS7_ILi64EEEEEENS_10bfloat16_tEfNS_4arch4Sm80ELb0ELb0ELb1ELb0ELb0ELb0ELb0ELb0ELi2ELi4ELi4ELi4ELb0EEENS1_24CollectiveEpilogueBwdGQAISA_fSD_Li256ELb0ELb0EEENS1_19SingleTileSchedulerILb0ELb0ELb0ELi128EEEEEEEEEvNT_6ParamsE$_ZN4cute3eso3ESOILb1ELb0EJNS_5tupleIJNS_1CILi1EEENS3_ILi0EEEEEENS2_IJiEEEEEC2ERKS6_RKS7_) ;  /* 0xfffdbbf000007944 */ /* 0x022fea0003c3ffff */
[----:B-1----:R1:W5:Y:S01]  /*2bf50*/  LDL R3, [R1+0x758] ;  /* 0x0007580001037983 */ /* 0x0023620000100800 */
[----:B------:R-:W-:Y:S02]  /*2bf60*/  MOV R69, R25 ;  /* 0x0000001900457202 */ /* 0x000fe40000000f00 */
[----:B------:R-:W-:Y:S02]  /*2bf70*/  MOV R6, 0x2bf90 ;  /* 0x0002bf9000067802 */ /* 0x000fe40000000f00 */
[----:B-1---5:R-:W-:Y:S05]  /*2bf80*/  CALL.REL.NOINC `($_ZN7cutlass13device_kernelIN5flash19enable_sm80_to_sm89INS1_16FlashAttnBwdSm80INS1_25CollectiveMainloopBwdSm80ILi2ELi2EN4cute5tupleIJNS5_1CILi128EEES8_NS7_ILi64EEEEEENS_10bfloat16_tEfNS_4arch4Sm80ELb0ELb0ELb1ELb0ELb0ELb0ELb0ELb0ELi2ELi4ELi4ELi4ELb0EEENS1_24CollectiveEpilogueBwdGQAISA_fSD_Li256ELb0ELb0EEENS1_19SingleTileSchedulerILb0ELb0ELb0ELi128EEEEEEEEEvNT_6ParamsE$_ZN4cute5tupleIJNS0_IJNS0_IJNS_1CILi8EEENS1_ILi1EEEEEENS0_IJNS1_ILi2EEEEEEEEENS0_IJNS0_IJS3_NS1_ILi0EEEEEENS0_IJiEEEEEEEEC2ERKS7_RKSB_) ;  /* 0xfffddce000007944 */ /* 0x022fea0003c3ffff */
[----:B------:R2:W5:Y:S01]  /*2bf90*/  LDL R8, [R1+0x758] ;  /* 0x0007580001087983 */ /* 0x0005620000100800 */
[----:B------:R-:W-:Y:S01]  /*2bfa0*/  IMAD.MOV.U32 R69, RZ, RZ, R25 ;  /* 0x000000ffff457224 */ /* 0x000fe200078e0019 */
[----:B------:R-:W-:Y:S02]  /*2bfb0*/  MOV R61, R24 ;  /* 0x00000018003d7202 */ /* 0x000fe40000000f00 */
[----:B------:R2:W-:Y:S01]  /*2bfc0*/  STL.64 [R1+0x770], R10 ;  /* 0x0007700a01007387 */ /* 0x0005e20000100a00 */
[----:B------:R-:W-:-:S03]  /*2bfd0*/  MOV R6, 0x2bff0 ;  /* 0x0002bff000067802 */ /* 0x000fc60000000f00 */
[----:B-12--5:R-:W-:Y:S05]  /*2bfe0*/  CALL.REL.NOINC `($_ZN7cutlass13device_kernelIN5flash19enable_sm80_to_sm89INS1_16FlashAttnBwdSm80INS1_25CollectiveMainloopBwdSm80ILi2ELi2EN4cute5tupleIJNS5_1CILi128EEES8_NS7_ILi64EEEEEENS_10bfloat16_tEfNS_4arch4Sm80ELb0ELb0ELb1ELb0ELb0ELb0ELb0ELb0ELi2ELi4ELi4ELi4ELb0EEENS1_24CollectiveEpilogueBwdGQAISA_fSD_Li256ELb0ELb0EEENS1_19SingleTileSchedulerILb0ELb0ELb0ELi128EEEEEEEEEvNT_6ParamsE$_ZN4cute3eso3ESOILb0ELb0EJNS_6LayoutINS_5tupleIJNS3_IJNS_1CILi8EEENS4_ILi1EEEEEENS3_IJNS4_ILi2EEEEEEEEENS3_IJNS3_IJS6_NS4_ILi0EEEEEENS3_IJiEEEEEEEENS_10ViewEngineINS_8smem_ptrIPN7cutlass10bfloat16_tEEEEEEEC2ERKSF_RKSM_) ;  /* 0xfffd99f000007944 */ /* 0x026fea0003c3ffff */
[----:B-1----:R1:W5:Y:S04]  /*2bff0*/  LDL R10, [R1+0x758] ;  /* 0x00075800010a7983 */ /* 0x0023680000100800 */
[----:B------:R1:W5:Y:S01]  /*2c000*/  LDL.64 R16, [R1+0x760] ;  /* 0x0007600001107983 */ /* 0x0003620000100a00 */
[----:B------:R-:W-:-:S02]  /*2c010*/  MOV R69, R25 ;  /* 0x0000001900457202 */ /* 0x000fc40000000f00 */
[----:B------:R-:W-:Y:S02]  /*2c020*/  MOV R6, 0x2c040 ;  /* 0x0002c04000067802 */ /* 0x000fe40000000f00 */
[----:B-1---5:R-:W-:Y:S05]  /*2c030*/  CALL.REL.NOINC `($_ZN7cutlass13device_kernelIN5flash19enable_sm80_to_sm89INS1_16FlashAttnBwdSm80INS1_25CollectiveMainloopBwdSm80ILi2ELi2EN4cute5tupleIJNS5_1CILi128EEES8_NS7_ILi64EEEEEENS_10bfloat16_tEfNS_4arch4Sm80ELb0ELb0ELb1ELb0ELb0ELb0ELb0ELb0ELi2ELi4ELi4ELi4ELb0EEENS1_24CollectiveEpilogueBwdGQAISA_fSD_Li256ELb0ELb0EEENS1_19SingleTileSchedulerILb0ELb0ELb0ELi128EEEEEEEEEvNT_6ParamsE$_ZN4cute3eso3ESOILb1ELb0EJNS_6LayoutINS_5tupleIJNS3_IJNS3_IJNS_1CILi4EEENS4_ILi2EEEEEENS4_ILi1EEEEEENS3_IJS6_EEEEEENS3_IJNS3_IJNS3_IJS8_NS4_ILi32EEEEEENS4_ILi0EEEEEENS3_IJNS4_ILi64EEEEEEEEEEENS_10ViewEngineIPN7cutlass10bfloat16_tEEEEEC2ERKSJ_RKSO_) ;  /* 0xfffdc1f000007944 */ /* 0x022fea0003c3ffff */
[----:B-1----:R1:W5:Y:S01]  /*2c040*/  LDL.64 R2, [R1+0x758] ;  /* 0x0007580001027983 */ /* 0x0023620000100a00 */
[----:B------:R-:W-:Y:S02]  /*2c050*/  MOV R69, R25 ;  /* 0x0000001900457202 */ /* 0x000fe40000000f00 */
[----:B------:R-:W-:Y:S02]  /*2c060*/  MOV R6, 0x2c080 ;  /* 0x0002c08000067802 */ /* 0x000fe40000000f00 */
[----:B-1---5:R-:W-:Y:S05]  /*2c070*/  CALL.REL.NOINC `($_ZN7cutlass13device_kernelIN5flash19enable_sm80_to_sm89INS1_16FlashAttnBwdSm80INS1_25CollectiveMainloopBwdSm80ILi2ELi2EN4cute5tupleIJNS5_1CILi128EEES8_NS7_ILi64EEEEEENS_10bfloat16_tEfNS_4arch4Sm80ELb0ELb0ELb1ELb0ELb0ELb0ELb0ELb0ELi2ELi4ELi4ELi4ELb0EEENS1_24CollectiveEpilogueBwdGQAISA_fSD_Li256ELb0ELb0EEENS1_19SingleTileSchedulerILb0ELb0ELb0ELi128EEEEEEEEEvNT_6ParamsE$_ZN4cute3eso3ESOILb1ELb0EJNS_6LayoutINS_5tupleIJNS3_IJNS3_IJNS3_IJNS_1CILi4EEENS4_ILi2EEEEEENS4_ILi1EEEEEES8_EEENS3_IJNS3_IJNS3_IJS8_S8_EEES8_EEES6_EEEEEENS3_IJNS3_IJNS3_IJNS3_IJS8_NS4_ILi32EEEEEENS4_ILi0EEEEEESH_EEENS3_IJNS3_IJNS3_IJSH_SH_EEESH_EEENS4_ILi64EEEEEEEEEEENS_10ViewEngineIPN7cutlass10bfloat16_tEEEEEC2ERKSP_RKSU_) ;  /* 0xfffdc0a000007944 */ /* 0x022fea0003c3ffff */
[----:B------:R2:W5:Y:S01]  /*2c080*/  LDL.64 R8, [R1+0x758] ;  /* 0x0007580001087983 */ /* 0x0005620000100a00 */
[----:B-1----:R-:W-:Y:S01]  /*2c090*/  IMAD.MOV.U32 R3, RZ, RZ, R10 ;  /* 0x000000ffff037224 */ /* 0x002fe200078e000a */
[----:B------:R-:W-:Y:S02]  /*2c0a0*/  MOV R69, R25 ;  /* 0x0000001900457202 */ /* 0x000fe40000000f00 */
[----:B------:R-:W-:Y:S02]  /*2c0b0*/  MOV R4, 0x2c0d0 ;  /* 0x0002c0d000047802 */ /* 0x000fe40000000f00 */
[----:B--2--5:R-:W-:Y:S05]  /*2c0c0*/  CALL.REL.NOINC `($_ZN7cutlass13device_kernelIN5flash19enable_sm80_to_sm89INS1_16FlashAttnBwdSm80INS1_25CollectiveMainloopBwdSm80ILi2ELi2EN4cute5tupleIJNS5_1CILi128EEES8_NS7_ILi64EEEEEENS_10bfloat16_tEfNS_4arch4Sm80ELb0ELb0ELb1ELb0ELb0ELb0ELb0ELb0ELi2ELi4ELi4ELi4ELb0EEENS1_24CollectiveEpilogueBwdGQAISA_fSD_Li256ELb0ELb0EEENS1_19SingleTileSchedulerILb0ELb0ELb0ELi128EEEEEEEEEvNT_6ParamsE$_ZN4cute5tupleIJNS0_IJNS_1CILi2EEEEEENS0_IJiEEEEEC2ERKS3_RKS4_) ;  /* 0xfffdddf000007944 */ /* 0x024fea0003c3ffff */
[----:B-1----:R-:W2:Y:S01]  /*2c0d0*/  LDL R3, [R1+0x758] ;  /* 0x0007580001037983 */ /* 0x002ea20000100800 */
[----:B------:R-:W-:Y:S02]  /*2c0e0*/  MOV R2, R60 ;  /* 0x0000003c00027202 */ /* 0x000fe40000000f00 */
[----:B------:R-:W-:Y:S01]  /*2c0f0*/  MOV R14, 0x2c120 ;  /* 0x0002c120000e7802 */ /* 0x000fe20000000f00 */
[----:B--2---:R1:W-:Y:S04]  /*2c100*/  STL [R12], R3 ;  /* 0x000000030c007387 */ /* 0x0043e80000100800 */
[----:B-1----:R-:W-:Y:S05]  /*2c110*/  CALL.REL.NOINC `($_ZN7cutlass13device_kernelIN5flash19enable_sm80_to_sm89INS1_16FlashAttnBwdSm80INS1_25CollectiveMainloopBwdSm80ILi2ELi2EN4cute5tupleIJNS5_1CILi128EEES8_NS7_ILi64EEEEEENS_10bfloat16_tEfNS_4arch4Sm80ELb0ELb0ELb1ELb0ELb0ELb0ELb0ELb0ELi2ELi4ELi4ELi4ELb0EEENS1_24CollectiveEpilogueBwdGQAISA_fSD_Li256ELb0ELb0EEENS1_19SingleTileSchedulerILb0ELb0ELb0ELi128EEEEEEEEEvNT_6ParamsE$_ZZN4cute14logical_divideINS_5tupleIJNS1_IJNS_1CILi8EEENS2_ILi1EEEEEENS1_IJNS2_ILi2EEEEEEEEENS1_IJNS1_IJS4_NS2_ILi0EEEEEENS1_IJiEEEEEENS1_IJS5_NS_6LayoutIS4_S9_EEEEEEEDaRKNSD_IT_T0_EERKT1_ENKUlRKT_RKT0_E_clINSD_IS7_SB_EESE_EEDaSQ_ST_) ;  /* 0xfffdf2e000007944 */ /* 0x002fea0003c3ffff */
[----:B------:R-:W-:Y:S02]  /*2c120*/  MOV R69, R25 ;  /* 0x0000001900457202 */ /* 0x000fe40000000f00 */
[----:B------:R-:W-:-:S02]  /*2c130*/  MOV R4, 0x2c150 ;  /* 0x0002c15000047802 */ /* 0x000fc40000000f00 */
[----:B-1---5:R-:W-:Y:S05]  /*2c140*/  CALL.REL.NOINC `($_ZN7cutlass13device_kernelIN5flash19enable_sm80_to_sm89INS1_16FlashAttnBwdSm80INS1_25CollectiveMainloopBwdSm80ILi2ELi2EN4cute5tupleIJNS5_1CILi128EEES8_NS7_ILi64EEEEEENS_10bfloat16_tEfNS_4arch4Sm80ELb0ELb0ELb1ELb0ELb0ELb0ELb0ELb0ELi2ELi4ELi4ELi4ELb0EEENS1_24CollectiveEpilogueBwdGQAISA_fSD_Li256ELb0ELb0EEENS1_19SingleTileSchedulerILb0ELb0ELb0ELi128EEEEEEEEEvNT_6ParamsE$_ZN4cute3eso3ESOILb1ELb0EJNS_5tupleIJNS2_IJNS_1CILi1EEENS3_ILi0EEEEEENS2_IJS5_S5_EEEEEENS2_IJS5_iEEEEEC2ERKS8_RKS9_) ;  /* 0xfffdb4d000007944 */ /* 0x022fea0003c3ffff */
[----:B-1----:R1:W5:Y:S01]  /*2c150*/  LDL R3, [R1+0x758] ;  /* 0x0007580001037983 */ /* 0x0023620000100800 */
[----:B------:R-:W-:-:S02]  /*2c160*/  MOV R69, R25 ;  /* 0x0000001900457202 */ /* 0x000fc40000000f00 */
[----:B------:R-:W-:Y:S02]  /*2c170*/  MOV R4, 0x2c190 ;  /* 0x0002c19000047802 */ /* 0x000fe40000000f00 */
[----:B-1---5:R-:W-:Y:S05]  /*2c180*/  CALL.REL.NOINC `($_ZN7cutlass13device_kernelIN5flash19enable_sm80_to_sm89INS1_16FlashAttnBwdSm80INS1_25CollectiveMainloopBwdSm80ILi2ELi2EN4cute5tupleIJNS5_1CILi128EEES8_NS7_ILi64EEEEEENS_10bfloat16_tEfNS_4arch4Sm80ELb0ELb0ELb1ELb0ELb0ELb0ELb0ELb0ELi2ELi4ELi4ELi4ELb0EEENS1_24CollectiveEpilogueBwdGQAISA_fSD_Li256ELb0ELb0EEENS1_19SingleTileSchedulerILb0ELb0ELb0ELi128EEEEEEEEEvNT_6ParamsE$_ZN4cute5tupleIJNS0_IJNS0_IJNS0_IJNS_1CILi8EEENS1_ILi1EEEEEENS0_IJS3_S3_EEEEEENS0_IJS3_NS1_ILi2EEEEEEEEENS0_IJNS0_IJNS0_IJS3_NS1_ILi0EEEEEENS0_IJSA_SA_EEEEEENS0_IJSA_iEEEEEEEEC2ERKS9_RKSF_) ;  /* 0xfffdd8d000007944 */ /* 0x022fea0003c3ffff */
[----:B-1----:R1:W5:Y:S01]  /*2c190*/  LDL R3, [R1+0x758] ;  /* 0x0007580001037983 */ /* 0x0023620000100800 */
[----:B------:R-:W-:Y:S02]  /*2c1a0*/  MOV R69, R25 ;  /* 0x0000001900457202 */ /* 0x000fe40000000f00 */
[----:B------:R-:W-:Y:S02]  /*2c1b0*/  MOV R4, 0x2c1d0 ;  /* 0x0002c1d000047802 */ /* 0x000fe40000000f00 */
[----:B-1---5:R-:W-:Y:S05]  /*2c1c0*/  CALL.REL.NOINC `($_ZN7cutlass13device_kernelIN5flash19enable_sm80_to_sm89INS1_16FlashAttnBwdSm80INS1_25CollectiveMainloopBwdSm80ILi2ELi2EN4cute5tupleIJNS5_1CILi128EEES8_NS7_ILi64EEEEEENS_10bfloat16_tEfNS_4arch4Sm80ELb0ELb0ELb1ELb0ELb0ELb0ELb0ELb0ELi2ELi4ELi4ELi4ELb0EEENS1_24CollectiveEpilogueBwdGQAISA_fSD_Li256ELb0ELb0EEENS1_19SingleTileSchedulerILb0ELb0ELb0ELi128EEEEEEEEEvNT_6ParamsE$_ZN4cute3eso3ESOILb1ELb0EJNS_5tupleIJNS2_IJNS_1CILi1EEENS3_ILi0EEEEEENS2_IJS5_S5_EEEEEENS2_IJS5_iEEEEEC2ERKS8_RKS9_) ;  /* 0xfffdb45000007944 */ /* 0x022fea0003c3ffff */
[----:B-1----:R1:W5:Y:S01]  /*2c1d0*/  LDL R3, [R1+0x758] ;  /* 0x0007580001037983 */ /* 0x0023620000100800 */
[----:B------:R-:W-:Y:S02]  /*2c1e0*/  MOV R69, R25 ;  /* 0x0000001900457202 */ /* 0x000fe40000000f00 */
[----:B------:R-:W-:Y:S02]  /*2c1f0*/  MOV R4, 0x2c210 ;  /* 0x0002c21000047802 */ /* 0x000fe40000000f00 */
[----:B-1---5:R-:W-:Y:S05]  /*2c200*/  CALL.REL.NOINC `($_ZN7cutlass13device_kernelIN5flash19enable_sm80_to_sm89INS1_16FlashAttnBwdSm80INS1_25CollectiveMainloopBwdSm80ILi2ELi2EN4cute5tupleIJNS5_1CILi128EEES8_NS7_ILi64EEEEEENS_10bfloat16_tEfNS_4arch4Sm80ELb0ELb0ELb1ELb0ELb0ELb0ELb0ELb0ELi2ELi4ELi4ELi4ELb0EEENS1_24CollectiveEpilogueBwdGQAISA_fSD_Li256ELb0ELb0EEENS1_19SingleTileSchedulerILb0ELb0ELb0ELi128EEEEEEEEEvNT_6ParamsE$_ZN4cute3eso3ESOILb1ELb0EJNS_5tupleIJNS_1CILi0EEES4_EEEiEEC2ERKS5_RKi) ;  /* 0xfffdb84000007944 */ /* 0x022fea0003c3ffff */
[----:B-1----:R1:W5:Y:S01]  /*2c210*/  LDL R3, [R1+0x758] ;  /* 0x0007580001037983 */ /* 0x0023620000100800 */
[----:B------:R-:W-:Y:S02]  /*2c220*/  MOV R69, R25 ;  /* 0x0000001900457202 */ /* 0x000fe40000000f00 */
[----:B------:R-:W-:Y:S02]  /*2c230*/  MOV R4, 0x2c250 ;  /* 0x0002c25000047802 */ /* 0x000fe40000000f00 */
[----:B-1---5:R-:W-:Y:S05]  /*2c240*/  CALL.REL.NOINC `($_ZN7cutlass13device_kernelIN5flash19enable_sm80_to_sm89INS1_16FlashAttnBwdSm80INS1_25CollectiveMainloopBwdSm80ILi2ELi2EN4cute5tupleIJNS5_1CILi128EEES8_NS7_ILi64EEEEEENS_10bfloat16_tEfNS_4arch4Sm80ELb0ELb0ELb1ELb0ELb0ELb0ELb0ELb0ELi2ELi4ELi4ELi4ELb0EEENS1_24CollectiveEpilogueBwdGQAISA_fSD_Li256ELb0ELb0EEENS1_19SingleTileSchedulerILb0ELb0ELb0ELi128EEEEEEEEEvNT_6ParamsE$_ZN4cute3eso3ESOILb1ELb0EJNS_5tupleIJNS2_IJNS_1CILi1EEENS3_ILi0EEEEEES5_EEENS2_IJNS2_IJS5_S5_EEEiEEEEEC2ERKS7_RKS9_) ;  /* 0xfffdb41000007944 */ /* 0x022fea0003c3ffff */
[----:B-1----:R1:W5:Y:S01]  /*2c250*/  LDL R3, [R1+0x758] ;  /* 0x0007580001037983 */ /* 0x0023620000100800 */
[----:B------:R-:W-:-:S02]  /*2c260*/  MOV R69, R25 ;  /* 0x0000001900457202 */ /* 0x000fc40000000f00 */
[----:B------:R-:W-:Y:S02]  /*2c270*/  MOV R4, 0x2c290 ;  /* 0x0002c29000047802 */ /* 0x000fe40000000f00 */
[----:B-1---5:R-:W-:Y:S05]  /*2c280*/  CALL.REL.NOINC `($_ZN7cutlass13device_kernelIN5flash19enable_sm80_to_sm89INS1_16FlashAttnBwdSm80INS1_25CollectiveMainloopBwdSm80ILi2ELi2EN4cute5tupleIJNS5_1CILi128EEES8_NS7_ILi64EEEEEENS_10bfloat16_tEfNS_4arch4Sm80ELb0ELb0ELb1ELb0ELb0ELb0ELb0ELb0ELi2ELi4ELi4ELi4ELb0EEENS1_24CollectiveEpilogueBwdGQAISA_fSD_Li256ELb0ELb0EEENS1_19SingleTileSchedulerILb0ELb0ELb0ELi128EEEEEEEEEvNT_6ParamsE$_ZN4cute5tupleIJNS0_IJNS0_IJNS0_IJNS_1CILi8EEENS1_ILi1EEEEEES3_EEENS0_IJNS0_IJS3_S3_EEENS1_ILi2EEEEEEEEENS0_IJNS0_IJNS0_IJS3_NS1_ILi0EEEEEESA_EEENS0_IJNS0_IJSA_SA_EEEiEEEEEEEEC2ERKS9_RKSF_) ;  /* 0xfffdd81000007944 */ /* 0x022fea0003c3ffff */
[----:B------:R2:W5:Y:S01]  /*2c290*/  LDL R6, [R1+0x758] ;  /* 0x0007580001067983 */ /* 0x0005620000100800 */
[----:B------:R-:W-:Y:S01]  /*2c2a0*/  IMAD.MOV.U32 R69, RZ, RZ, R25 ;  /* 0x000000ffff457224 */ /* 0x000fe200078e0019 */
[----:B------:R-:W-:Y:S02]  /*2c2b0*/  MOV R61, R24 ;  /* 0x00000018003d7202 */ /* 0x000fe40000000f00 */
[----:B------:R2:W-:Y:S01]  /*2c2c0*/  STL.64 [R1+0x770], R16 ;  /* 0x0007701001007387 */ /* 0x0005e20000100a00 */
[----:B------:R-:W-:-:S03]  /*2c2d0*/  MOV R4, 0x2c2f0 ;  /* 0x0002c2f000047802 */ /* 0x000fc60000000f00 */
[----:B-12--5:R-:W-:Y:S05]  /*2c2e0*/  CALL.REL.NOINC `($_ZN7cutlass13device_kernelIN5flash19enable_sm80_to_sm89INS1_16FlashAttnBwdSm80INS1_25CollectiveMainloopBwdSm80ILi2ELi2EN4cute5tupleIJNS5_1CILi128EEES8_NS7_ILi64EEEEEENS_10bfloat16_tEfNS_4arch4Sm80ELb0ELb0ELb1ELb0ELb0ELb0ELb0ELb0ELi2ELi4ELi4ELi4ELb0EEENS1_24CollectiveEpilogueBwdGQAISA_fSD_Li256ELb0ELb0EEENS1_19SingleTileSchedulerILb0ELb0ELb0ELi128EEEEEEEEEvNT_6ParamsE$_ZN4cute3eso3ESOILb0ELb0EJNS_6LayoutINS_5tupleIJNS3_IJNS3_IJNS_1CILi8EEENS4_ILi1EEEEEES6_EEENS3_IJNS3_IJS6_S6_EEENS4_ILi2EEEEEEEEENS3_IJNS3_IJNS3_IJS6_NS4_ILi0EEEEEESD_EEENS3_IJNS3_IJSD_SD_EEEiEEEEEEEENS_10ViewEngineINS_8smem_ptrIPN7cutlass10bfloat16_tEEEEEEEC2ERKSJ_RKSQ_) ;  /* 0xfffd918000007944 */ /* 0x026fea0003c3ffff */
[----:B-1----:R1:W5:Y:S04]  /*2c2f0*/  LDL R10, [R1+0x758] ;  /* 0x00075800010a7983 */ /* 0x0023680000100800 */
[----:B------:R1:W5:Y:S01]  /*2c300*/  LDL.64 R4, [R1+0x760] ;  /* 0x0007600001047983 */ /* 0x0003620000100a00 */
[----:B------:R-:W-:-:S02]  /*2c310*/  MOV R69, R25 ;  /* 0x0000001900457202 */ /* 0x000fc40000000f00 */
[----:B------:R-:W-:Y:S02]  /*2c320*/  MOV R6, 0x2c340 ;  /* 0x0002c34000067802 */ /* 0x000fe40000000f00 */
[----:B-1---5:R-:W-:Y:S05]  /*2c330*/  CALL.REL.NOINC `($_ZN7cutlass13device_kernelIN5flash19enable_sm80_to_sm89INS1_16FlashAttnBwdSm80INS1_25CollectiveMainloopBwdSm80ILi2ELi2EN4cute5tupleIJNS5_1CILi128EEES8_NS7_ILi64EEEEEENS_10bfloat16_tEfNS_4arch4Sm80ELb0ELb0ELb1ELb0ELb0ELb0ELb0ELb0ELi2ELi4ELi4ELi4ELb0EEENS1_24CollectiveEpilogueBwdGQAISA_fSD_Li256ELb0ELb0EEENS1_19SingleTileSchedulerILb0ELb0ELb0ELi128EEEEEEEEEvNT_6ParamsE$_ZN4cute3eso3ESOILb1ELb0EJNS_6LayoutINS_5tupleIJNS3_IJNS3_IJNS_1CILi4EEENS4_ILi2EEEEEENS4_ILi1EEEEEES6_EEENS3_IJNS3_IJNS3_IJS8_NS4_ILi32EEEEEENS4_ILi0EEEEEENS4_ILi64EEEEEEEENS_10ViewEngineIPN7cutlass10bfloat16_tEEEEEC2ERKSH_RKSM_) ;  /* 0xfffdbf3000007944 */ /* 0x022fea0003c3ffff */
[----:B------:R2:W5:Y:S01]  /*2c340*/  LDL.64 R12, [R1+0x758] ;  /* 0x00075800010c7983 */ /* 0x0005620000100a00 */
[----:B------:R-:W-:Y:S02]  /*2c350*/  MOV R3, R10 ;  /* 0x0000000a00037202 */ /* 0x000fe40000000f00 */
[----:B-1----:R-:W-:Y:S02]  /*2c360*/  MOV R8, 0x2c380 ;  /* 0x0002c38000087802 */ /* 0x002fe40000000f00 */
[----:B--2--5:R-:W-:Y:S05]  /*2c370*/  CALL.REL.NOINC `($_ZN7cutlass13device_kernelIN5flash19enable_sm80_to_sm89INS1_16FlashAttnBwdSm80INS1_25CollectiveMainloopBwdSm80ILi2ELi2EN4cute5tupleIJNS5_1CILi128EEES8_NS7_ILi64EEEEEENS_10bfloat16_tEfNS_4arch4Sm80ELb0ELb0ELb1ELb0ELb0ELb0ELb0ELb0ELi2ELi4ELi4ELi4ELb0EEENS1_24CollectiveEpilogueBwdGQAISA_fSD_Li256ELb0ELb0EEENS1_19SingleTileSchedulerILb0ELb0ELb0ELi128EEEEEEEEEvNT_6ParamsE$_ZZN4cute5sliceINS_5tupleIJNS1_IJNS_10UnderscoreENS_1CILi0EEEEEENS1_IJS4_S2_EEEEEENS1_IJNS1_IJNS1_IJNS3_ILi1EEES4_EEES4_EEENS1_IJNS1_IJS4_S4_EEEiEEEEEEEEDaRKT_RKT0_ENKUlRKT_RKT0_E_clIS6_SC_EEDaSM_SP_) ;  /* 0xfffdf78000007944 */ /* 0x024fea0003c3ffff */
[----:B------:R-:W-:Y:S02]  /*2c380*/  MOV R8, 0x2c3a0 ;  /* 0x0002c3a000087802 */ /* 0x000fe40000000f00 */
[----:B-1----:R-:W-:Y:S05]  /*2c390*/  CALL.REL.NOINC `($_ZN7cutlass13device_kernelIN5flash19enable_sm80_to_sm89INS1_16FlashAttnBwdSm80INS1_25CollectiveMainloopBwdSm80ILi2ELi2EN4cute5tupleIJNS5_1CILi128EEES8_NS7_ILi64EEEEEENS_10bfloat16_tEfNS_4arch4Sm80ELb0ELb0ELb1ELb0ELb0ELb0ELb0ELb0ELi2ELi4ELi4ELi4ELb0EEENS1_24CollectiveEpilogueBwdGQAISA_fSD_Li256ELb0ELb0EEENS1_19SingleTileSchedulerILb0ELb0ELb0ELi128EEEEEEEEEvNT_6ParamsE$_ZZN4cute12filter_tupleINS_5tupleIJNS1_IJNS_10UnderscoreENS_1CILi0EEEEEENS1_IJS4_S2_EEEEEENS1_IJNS1_IJNS1_IJNS3_ILi1EEES4_EEES4_EEENS1_IJNS1_IJS4_S4_EEEiEEEEEEZNS_5sliceIS7_SD_EEDaRKT_RKT0_EUlRKT_RKT0_E_EEDaSH_SK_OT1_ENKUlDpSN_E_clIJNS1_IJS9_EEENS1_IJiEEEEEEDaSU_) ;  /* 0xfffde1c000007944 */ /* 0x002fea0003c3ffff */
[----:B------:R-:W-:Y:S02]  /*2c3a0*/  MOV R69, R25 ;  /* 0x0000001900457202 */ /* 0x000fe40000000f00 */
[----:B------:R-:W-:Y:S02]  /*2c3b0*/  MOV R6, 0x2c3d0 ;  /* 0x0002c3d000067802 */ /* 0x000fe40000000f00 */
[----:B-1---5:R-:W-:Y:S05]  /*2c3c0*/  CALL.REL.NOINC `($_ZN7cutlass13device_kernelIN5flash19enable_sm80_to_sm89INS1_16FlashAttnBwdSm80INS1_25CollectiveMainloopBwdSm80ILi2ELi2EN4cute5tupleIJNS5_1CILi128EEES8_NS7_ILi64EEEEEENS_10bfloat16_tEfNS_4arch4Sm80ELb0ELb0ELb1ELb0ELb0ELb0ELb0ELb0ELi2ELi4ELi4ELi4ELb0EEENS1_24CollectiveEpilogueBwdGQAISA_fSD_Li256ELb0ELb0EEENS1_19SingleTileSchedulerILb0ELb0ELb0ELi128EEEEEEEEEvNT_6ParamsE$_ZN4cute5tupleIJNS0_IJNS0_IJNS_1CILi8EEENS1_ILi1EEEEEENS1_ILi2EEEEEENS0_IJNS0_IJS3_NS1_ILi0EEEEEEiEEEEEC2ERKS6_RKS9_) ;  /* 0xfffdd8e000007944 */ /* 0x022fea0003c3ffff */
[----:B-1----:R1:W5:Y:S01]  /*2c3d0*/  LDL R3, [R1+0x758] ;  /* 0x0007580001037983 */ /* 0x0023620000100800 */
[----:B------:R-:W-:Y:S02]  /*2c3e0*/  MOV R69, R25 ;  /* 0x0000001900457202 */ /* 0x000fe40000000f00 */
[----:B------:R-:W-:Y:S02]  /*2c3f0*/  MOV R6, 0x2c410 ;  /* 0x0002c41000067802 */ /* 0x000fe40000000f00 */
[----:B-1---5:R-:W-:Y:S05]  /*2c400*/  CALL.REL.NOINC `($_ZN7cutlass13device_kernelIN5flash19enable_sm80_to_sm89INS1_16FlashAttnBwdSm80INS1_25CollectiveMainloopBwdSm80ILi2ELi2EN4cute5tupleIJNS5_1CILi128EEES8_NS7_ILi64EEEEEENS_10bfloat16_tEfNS_4arch4Sm80ELb0ELb0ELb1ELb0ELb0ELb0ELb0ELb0ELi2ELi4ELi4ELi4ELb0EEENS1_24CollectiveEpilogueBwdGQAISA_fSD_Li256ELb0ELb0EEENS1_19SingleTileSchedulerILb0ELb0ELb0ELi128EEEEEEEEEvNT_6ParamsE$_ZN4cute3eso3ESOILb0ELb1EJNS_6LayoutINS_5tupleIJNS3_IJNS_1CILi8EEENS4_ILi1EEEEEENS4_ILi2EEEEEENS3_IJNS3_IJS6_NS4_ILi0EEEEEEiEEEEESA_EEC2ERKSD_RKSA_) ;  /* 0xfffda23000007944 */ /* 0x022fea0003c3ffff */
[----:B------:R2:W5:Y:S01]  /*2c410*/  LDL R7, [R1+0x758] ;  /* 0x0007580001077983 */ /* 0x0005620000100800 */
[----:B-1----:R-:W-:Y:S01]  /*2c420*/  IMAD.MOV.U32 R2, RZ, RZ, R4 ;  /* 0x000000ffff027224 */ /* 0x002fe200078e0004 */
[----:B------:R-:W-:Y:S01]  /*2c430*/  MOV R3, R5 ;  /* 0x0000000500037202 */ /* 0x000fe20000000f00 */
[----:B------:R-:W-:Y:S01]  /*2c440*/  IMAD.MOV.U32 R9, RZ, RZ, R25 ;  /* 0x000000ffff097224 */ /* 0x000fe200078e0019 */
[----:B------:R-:W-:-:S02]  /*2c450*/  MOV R8, 0x2c470 ;  /* 0x0002c47000087802 */ /* 0x000fc40000000f00 */
        /* <DEDUP_REMOVED lines=11> */
[----:B-1----:R-:W-:-:S02]  /*2c510*/  MOV R3, RZ ;  /* 0x000000ff00037202 */ /* 0x002fc40000000f00 */
[----:B------:R-:W-:Y:S02]  /*2c520*/  MOV R10, 0x2c540 ;  /* 0x0002c540000a7802 */ /* 0x000fe40000000f00 */
[----:B--2--5:R-:W-:Y:S05]  /*2c530*/  CALL.REL.NOINC `($_ZN7cutlass13device_kernelIN5flash19enable_sm80_to_sm89INS1_16FlashAttnBwdSm80INS1_25CollectiveMainloopBwdSm80ILi2ELi2EN4cute5tupleIJNS5_1CILi128EEES8_NS7_ILi64EEEEEENS_10bfloat16_tEfNS_4arch4Sm80ELb0ELb0ELb1ELb0ELb0ELb0ELb0ELb0ELi2ELi4ELi4ELi4ELb0EEENS1_24CollectiveEpilogueBwdGQAISA_fSD_Li256ELb0ELb0EEENS1_19SingleTileSchedulerILb0ELb0ELb0ELi128EEEEEEEEEvNT_6ParamsE$_ZN4cute3eso3ESOILb1ELb0EJNS_10UnderscoreEiEEC2ERKS2_RKi) ;  /* 0xfffda3f000007944 */ /* 0x024fea0003c3ffff */
[----:B-1----:R-:W2:Y:S01]  /*2c540*/  LDL R3, [R1+0x758] ;  /* 0x0007580001037983 */ /* 0x002ea20000100800 */
[----:B------:R-:W-:Y:S02]  /*2c550*/  MOV R2, R25 ;  /* 0x0000001900027202 */ /* 0x000fe40000000f00 */
[----:B------:R-:W-:Y:S01]  /*2c560*/  MOV R6, 0x2c590 ;  /* 0x0002c59000067802 */ /* 0x000fe20000000f00 */
[----:B--2---:R-:W-:Y:S02]  /*2c570*/  IMAD R3, R14, R3, RZ ;  /* 0x000000030e037224 */ /* 0x004fe400078e02ff */
        /* <DEDUP_REMOVED lines=10> */
[----:B-1----:R1:W5:Y:S01]  /*2c620*/  LDL.64 R6, [R1+0x758] ;  /* 0x0007580001067983 */ /* 0x0023620000100a00 */
[----:B------:R-:W-:Y:S01]  /*2c630*/  IMAD.MOV.U32 R2, RZ, RZ, R25 ;  /* 0x000000ffff027224 */ /* 0x000fe200078e0019 */
[----:B------:R-:W-:-:S02]  /*2c640*/  MOV R3, RZ ;  /* 0x000000ff00037202 */ /* 0x000fc40000000f00 */
[----:B------:R-:W-:Y:S02]  /*2c650*/  MOV R10, 0x2c670 ;  /* 0x0002c670000a7802 */ /* 0x000fe40000000f00 */
[----:B-1---5:R-:W-:Y:S05]  /*2c660*/  CALL.REL.NOINC `($_ZN7cutlass13device_kernelIN5flash19enable_sm80_to_sm89INS1_16FlashAttnBwdSm80INS1_25CollectiveMainloopBwdSm80ILi2ELi2EN4cute5tupleIJNS5_1CILi128EEES8_NS7_ILi64EEEEEENS_10bfloat16_tEfNS_4arch4Sm80ELb0ELb0ELb1ELb0ELb0ELb0ELb0ELb0ELi2ELi4ELi4ELi4ELb0EEENS1_24CollectiveEpilogueBwdGQAISA_fSD_Li256ELb0ELb0EEENS1_19SingleTileSchedulerILb0ELb0ELb0ELi128EEEEEEEEEvNT_6ParamsE$_ZN4cute3eso3ESOILb1ELb0EJNS_10UnderscoreEiEEC2ERKS2_RKi) ;  /* 0xfffda2c000007944 */ /* 0x022fea0003c3ffff */
[----:B-1----:R-:W2:Y:S01]  /*2c670*/  LDL R3, [R1+0x758] ;  /* 0x0007580001037983 */ /* 0x002ea20000100800 */
[----:B------:R-:W-:Y:S01]  /*2c680*/  IMAD.MOV.U32 R69, RZ, RZ, R25 ;  /* 0x000000ffff457224 */ /* 0x000fe200078e0019 */
[----:B------:R-:W-:Y:S02]  /*2c690*/  MOV R4, 0x2c6c0 ;  /* 0x0002c6c000047802 */ /* 0x000fe40000000f00 */
[----:B--2---:R-:W-:Y:S02]  /*2c6a0*/  SHF.L.U32 R3, R3, 0x6, RZ ;  /* 0x0000000603037819 */ /* 0x004fe400000006ff */
[----:B------:R-:W-:Y:S05]  /*2c6b0*/  CALL.REL.NOINC `($_ZN7cutlass13device_kernelIN5flash19enable_sm80_to_sm89INS1_16FlashAttnBwdSm80INS1_25CollectiveMainloopBwdSm80ILi2ELi2EN4cute5tupleIJNS5_1CILi128EEES8_NS7_ILi64EEEEEENS_10bfloat16_tEfNS_4arch4Sm80ELb0ELb0ELb1ELb0ELb0ELb0ELb0ELb0ELi2ELi4ELi4ELi4ELb0EEENS1_24CollectiveEpilogueBwdGQAISA_fSD_Li256ELb0ELb0EEENS1_19SingleTileSchedulerILb0ELb0ELb0ELi128EEEEEEEEEvNT_6ParamsE$_ZN4cute3eso3ESOILb1ELb0EJNS_6LayoutINS_5tupleIJNS3_IJNS3_IJNS_1CILi4EEENS4_ILi2EEEEEENS4_ILi1EEEEEEEEENS3_IJNS3_IJNS3_IJS8_NS4_ILi32EEEEEENS4_ILi0EEEEEEEEEEEiEEC2ERKSG_RKi) ;  /* 0xfffdbb3000007944 */ /* 0x000fea0003c3ffff */
[----:B-1----:R-:W2:Y:S01]  /*2c6c0*/  LDL R3, [R1+0x758] ;  /* 0x0007580001037983 */ /* 0x002ea20000100800 */
[----:B------:R-:W-:Y:S02]  /*2c6d0*/  MOV R69, R25 ;  /* 0x0000001900457202 */ /* 0x000fe40000000f00 */
[----:B------:R-:W-:Y:S01]  /*2c6e0*/  MOV R4, 0x2c720 ;  /* 0x0002c72000047802 */ /* 0x000fe20000000f00 */
[----:B--2---:R-:W-:-:S05]  /*2c6f0*/  IMAD.WIDE R2, R3, 0x2, R12 ;  /* 0x0000000203027825 */ /* 0x004fca00078e020c */
[----:B------:R-:W-:Y:S02]  /*2c700*/  MOV R8, R2 ;  /* 0x0000000200087202 */ /* 0x000fe40000000f00 */
[----:B------:R-:W-:Y:S05]  /*2c710*/  CALL.REL.NOINC `($_ZN7cutlass13device_kernelIN5flash19enable_sm80_to_sm89INS1_16FlashAttnBwdSm80INS1_25CollectiveMainloopBwdSm80ILi2ELi2EN4cute5tupleIJNS5_1CILi128EEES8_NS7_ILi64EEEEEENS_10bfloat16_tEfNS_4arch4Sm80ELb0ELb0ELb1ELb0ELb0ELb0ELb0ELb0ELi2ELi4ELi4ELi4ELb0EEENS1_24CollectiveEpilogueBwdGQAISA_fSD_Li256ELb0ELb0EEENS1_19SingleTileSchedulerILb0ELb0ELb0ELi128EEEEEEEEEvNT_6ParamsE$_ZN4cute3eso3ESOILb1ELb0EJNS_6LayoutINS_5tupleIJNS3_IJNS3_IJNS_1CILi4EEENS4_ILi2EEEEEENS4_ILi1EEEEEEEEENS3_IJNS3_IJNS3_IJS8_NS4_ILi32EEEEEENS4_ILi0EEEEEEEEEEENS_10ViewEngineIPN7cutlass10bfloat16_tEEEEEC2ERKSG_RKSL_) ;  /* 0xfffdba8000007944 */ /* 0x000fea0003c3ffff */
        /* <DEDUP_REMOVED lines=17> */
[----:B--2--5:R-:W-:Y:S05]  /*2c830*/  CALL.REL.NOINC `($_ZN7cutlass13device_kernelIN5flash19enable_sm80_to_sm89INS1_16FlashAttnBwdSm80INS1_25CollectiveMainloopBwdSm80ILi2ELi2EN4cute5tupleIJNS5_1CILi128EEES8_NS7_ILi64EEEEEENS_10bfloat16_tEfNS_4arch4Sm80ELb0ELb0ELb1ELb0ELb0ELb0ELb0ELb0ELi2ELi4ELi4ELi4ELb0EEENS1_24CollectiveEpilogueBwdGQAISA_fSD_Li256ELb0ELb0EEENS1_19SingleTileSchedulerILb0ELb0ELb0ELi128EEEEEEEEEvNT_6ParamsE$_ZN4cute3eso3ESOILb1ELb0EJNS_6LayoutINS_5tupleIJNS3_IJNS3_IJNS_1CILi2EEES5_EEENS4_ILi1EEEEEEEEENS3_IJNS3_IJNS3_IJS7_NS4_ILi16EEEEEENS4_ILi0EEEEEEEEEEENS_10ViewEngineIPjEEEEC2ERKSF_RKSI_) ;  /* 0xfffdb92000007944 */ /* 0x024fea0003c3ffff */
        /* <DEDUP_REMOVED lines=15> */
[----:B------:R-:W-:-:S02]  /*2c930*/  MOV R2, R25 ;  /* 0x0000001900027202 */ /* 0x000fc40000000f00 */
        /* <DEDUP_REMOVED lines=12> */
[----:B-1----:R1:W5:Y:S01]  /*2ca00*/  LDL.64 R6, [R1+0x758] ;  /* 0x0007580001067983 */ /* 0x0023620000100a00 */
[----:B------:R-:W-:Y:S01]  /*2ca10*/  IMAD.MOV.U32 R2, RZ, RZ, R25 ;  /* 0x000000ffff027224 */ /* 0x000fe200078e0019 */
[----:B------:R-:W-:-:S02]  /*2ca20*/  MOV R3, 0x1 ;  /* 0x0000000100037802 */ /* 0x000fc40000000f00 */
        /* <DEDUP_REMOVED lines=46> */
[----:B------:R-:W-:-:S02]  /*2cd10*/  MOV R4, 0x2cd40 ;  /* 0x0002cd4000047802 */ /* 0x000fc40000000f00 */
[----:B--2---:R-:W-:Y:S02]  /*2cd20*/  SHF.L.U32 R3, R3, 0xa, RZ ;  /* 0x0000000a03037819 */ /* 0x004fe400000006ff */
[----:B------:R-:W-:Y:S05]  /*2cd30*/  CALL.REL.NOINC `($_ZN7cutlass13device_kernelIN5flash19enable_sm80_to_sm89INS1_16FlashAttnBwdSm80INS1_25CollectiveMainloopBwdSm80ILi2ELi2EN4cute5tupleIJNS5_1CILi128EEES8_NS7_ILi64EEEEEENS_10bfloat16_tEfNS_4arch4Sm80ELb0ELb0ELb1ELb0ELb0ELb0ELb0ELb0ELi2ELi4ELi4ELi4ELb0EEENS1_24CollectiveEpilogueBwdGQAISA_fSD_Li256ELb0ELb0EEENS1_19SingleTileSchedulerILb0ELb0ELb0ELi128EEEEEEEEEvNT_6ParamsE$_ZN4cute3eso3ESOILb1ELb0EJNS_6LayoutINS_5tupleIJNS3_IJNS_1CILi8EEENS4_ILi1EEEEEENS4_ILi2EEEEEENS3_IJNS3_IJS6_NS4_ILi0EEEEEENS4_ILi8192EEEEEEEEiEEC2ERKSE_RKi) ;  /* 0xfffdc80000007944 */ /* 0x000fea0003c3ffff */
[----:B------:R-:W-:Y:S01]  /*2cd40*/  ULDC.64 UR4, c[0x0][0x118] ;  /* 0x0000460000047ab9 */ /* 0x000fe20000000a00 */
[----:B-1----:R-:W2:Y:S04]  /*2cd50*/  LDL R2, [R1+0x758] ;  /* 0x0007580001027983 */ /* 0x002ea80000100800 */
[----:B------:R-:W2:Y:S01]  /*2cd60*/  LD.E.64 R4, [R56.64] ;  /* 0x0000000438047980 */ /* 0x000ea2000c101b00 */
[----:B------:R-:W-:Y:S02]  /*2cd70*/  MOV R9, R25 ;  /* 0x0000001900097202 */ /* 0x000fe40000000f00 */
[----:B------:R-:W-:Y:S01]  /*2cd80*/  MOV R8, 0x2cdb0 ;  /* 0x0002cdb000087802 */ /* 0x000fe20000000f00 */
[----:B--2---:R-:W-:-:S04]  /*2cd90*/  IMAD.WIDE R2, R2, 0x2, R4 ;  /* 0x0000000202027825 */ /* 0x004fc800078e0204 */
[----:B------:R-:W-:Y:S05]  /*2cda0*/  CALL.REL.NOINC `($_ZN7cutlass13device_kernelIN5flash19enable_sm80_to_sm89INS1_16FlashAttnBwdSm80INS1_25CollectiveMainloopBwdSm80ILi2ELi2EN4cute5tupleIJNS5_1CILi128EEES8_NS7_ILi64EEEEEENS_10bfloat16_tEfNS_4arch4Sm80ELb0ELb0ELb1ELb0ELb0ELb0ELb0ELb0ELi2ELi4ELi4ELi4ELb0EEENS1_24CollectiveEpilogueBwdGQAISA_fSD_Li256ELb0ELb0EEENS1_19SingleTileSchedulerILb0ELb0ELb0ELi128EEEEEEEEEvNT_6ParamsE$_ZN4cute8smem_ptrIPN7cutlass10bfloat16_tEECI1NS_12iter_adaptorIS3_S4_EEES3_) ;  /* 0xfffdd62000007944 */ /* 0x000fea0003c3ffff */
[----:B-1----:R1:W5:Y:S01]  /*2cdb0*/  LDL.64 R2, [R1+0x758] ;  /* 0x0007580001027983 */ /* 0x0023620000100a00 */
[----:B------:R-:W-:-:S03]  /*2cdc0*/  MOV R6, 0x2cde0 ;  /* 0x0002cde000067802 */ /* 0x000fc60000000f00 */
[----:B-1---5:R-:W-:Y:S05]  /*2cdd0*/  CALL.REL.NOINC `($_ZN7cutlass13device_kernelIN5flash19enable_sm80_to_sm89INS1_16FlashAttnBwdSm80INS1_25CollectiveMainloopBwdSm80ILi2ELi2EN4cute5tupleIJNS5_1CILi128EEES8_NS7_ILi64EEEEEENS_10bfloat16_tEfNS_4arch4Sm80ELb0ELb0ELb1ELb0ELb0ELb0ELb0ELb0ELi2ELi4ELi4ELi4ELb0EEENS1_24CollectiveEpilogueBwdGQAISA_fSD_Li256ELb0ELb0EEENS1_19SingleTileSchedulerILb0ELb0ELb0ELi128EEEEEEEEEvNT_6ParamsE$_ZN4cute3eso3ESOILb1ELb0EJNS_6LayoutINS_5tupleIJNS3_IJNS_1CILi8EEENS4_ILi1EEEEEENS4_ILi2EEEEEENS3_IJNS3_IJS6_NS4_ILi0EEEEEENS4_ILi8192EEEEEEEENS_10ViewEngineINS_8smem_ptrIPN7cutlass10bfloat16_tEEEEEEEC2ERKSE_RKSL_) ;  /* 0xfffdc72000007944 */ /* 0x022fea0003c3ffff */
        /* <DEDUP_REMOVED lines=8> */
[----:B------:R-:W-:Y:S05]  /*2ce60*/  CALL.REL.NOINC `($_ZN7cutlass13device_kernelIN5flash19enable_sm80_to_sm89INS1_16FlashAttnBwdSm80INS1_25CollectiveMainloopBwdSm80ILi2ELi2EN4cute5tupleIJNS5_1CILi128EEES8_NS7_ILi64EEEEEENS_10bfloat16_tEfNS_4arch4Sm80ELb0ELb0ELb1ELb0ELb0ELb0ELb0ELb0ELi2ELi4ELi4ELi4ELb0EEENS1_24CollectiveEpilogueBwdGQAISA_fSD_Li256ELb0ELb0EEENS1_19SingleTileSchedulerILb0ELb0ELb0ELi128EEEEEEEEEvNT_6ParamsE$_ZN4cute3eso3ESOILb1ELb0EJNS_6LayoutINS_5tupleIJNS3_IJNS_1CILi8EEENS4_ILi1EEEEEENS4_ILi2EEEEEENS3_IJNS3_IJS6_NS4_ILi0EEEEEENS4_ILi64EEEEEEEEiEEC2ERKSE_RKi) ;  /* 0xfffdc65000007944 */ /* 0x000fea0003c3ffff */
[----:B-1----:R-:W2:Y:S01]  /*2ce70*/  LDL R3, [R1+0x758] ;  /* 0x0007580001037983 */ /* 0x002ea20000100800 */
[----:B------:R-:W-:Y:S01]  /*2ce80*/  MOV R6, 0x2cec0 ;  /* 0x0002cec000067802 */ /* 0x000fe20000000f00 */
[----:B--2---:R-:W-:-:S05]  /*2ce90*/  IMAD.WIDE R2, R3, 0x2, R54 ;  /* 0x0000000203027825 */ /* 0x004fca00078e0236 */
[----:B------:R-:W-:Y:S02]  /*2cea0*/  MOV R8, R2 ;  /* 0x0000000200087202 */ /* 0x000fe40000000f00 */
[----:B------:R-:W-:Y:S05]  /*2ceb0*/  CALL.REL.NOINC `($_ZN7cutlass13device_kernelIN5flash19enable_sm80_to_sm89INS1_16FlashAttnBwdSm80INS1_25CollectiveMainloopBwdSm80ILi2ELi2EN4cute5tupleIJNS5_1CILi128EEES8_NS7_ILi64EEEEEENS_10bfloat16_tEfNS_4arch4Sm80ELb0ELb0ELb1ELb0ELb0ELb0ELb0ELb0ELi2ELi4ELi4ELi4ELb0EEENS1_24CollectiveEpilogueBwdGQAISA_fSD_Li256ELb0ELb0EEENS1_19SingleTileSchedulerILb0ELb0ELb0ELi128EEEEEEEEEvNT_6ParamsE$_ZN4cute3eso3ESOILb1ELb0EJNS_6LayoutINS_5tupleIJNS3_IJNS_1CILi8EEENS4_ILi1EEEEEENS4_ILi2EEEEEENS3_IJNS3_IJS6_NS4_ILi0EEEEEENS4_ILi64EEEEEEEENS_10ViewEngineIPN7cutlass10bfloat16_tEEEEEC2ERKSE_RKSJ_) ;  /* 0xfffdc5b000007944 */ /* 0x000fea0003c3ffff */
[----:B-1----:R1:W5:Y:S01]  /*2cec0*/  LDL.64 R2, [R1+0x758] ;  /* 0x0007580001027983 */ /* 0x0023620000100a00 */
[----:B------:R-:W-:Y:S02]  /*2ced0*/  MOV R7, R5 ;  /* 0x0000000500077202 */ /* 0x000fe40000000f00 */
[----:B------:R-:W-:Y:S02]  /*2cee0*/  MOV R6, 0x2cf00 ;  /* 0x0002cf0000067802 */ /* 0x000fe40000000f00 */
[----:B-1---5:R-:W-:Y:S05]  /*2cef0*/  CALL.REL.NOINC `($_ZN7cutlass13device_kernelIN5flash19enable_sm80_to_sm89INS1_16FlashAttnBwdSm80INS1_25CollectiveMainloopBwdSm80ILi2ELi2EN4cute5tupleIJNS5_1CILi128EEES8_NS7_ILi64EEEEEENS_10bfloat16_tEfNS_4arch4Sm80ELb0ELb0ELb1ELb0ELb0ELb0ELb0ELb0ELi2ELi4ELi4ELi4ELb0EEENS1_24CollectiveEpilogueBwdGQAISA_fSD_Li256ELb0ELb0EEENS1_19SingleTileSchedulerILb0ELb0ELb0ELi128EEEEEEEEEvNT_6ParamsE$_ZN4cute3eso3ESOILb1ELb0EJNS_6LayoutINS_5tupleIJNS3_IJNS_1CILi8EEENS4_ILi1EEEEEENS3_IJNS4_ILi2EEEEEEEEENS3_IJNS3_IJS6_NS4_ILi0EEEEEENS3_IJNS4_ILi8192EEEEEEEEEEENS_10ViewEngineINS_8smem_ptrIPN7cutlass10bfloat16_tEEEEEEEC2ERKSG_RKSN_) ;  /* 0xfffdc37000007944 */ /* 0x022fea0003c3ffff */
[----:B-1----:R1:W5:Y:S01]  /*2cf00*/  LDL.64 R4, [R1+0x758] ;  /* 0x0007580001047983 */ /* 0x0023620000100a00 */
[----:B------:R-:W-:Y:S02]  /*2cf10*/  MOV R8, R2 ;  /* 0x0000000200087202 */ /* 0x000fe40000000f00 */
[----:B------:R-:W-:Y:S02]  /*2cf20*/  MOV R6, 0x2cf40 ;  /* 0x0002cf4000067802 */ /* 0x000fe40000000f00 */
[----:B-1---5:R-:W-:Y:S05]  /*2cf30*/  CALL.REL.NOINC `($_ZN7cutlass13device_kernelIN5flash19enable_sm80_to_sm89INS1_16FlashAttnBwdSm80INS1_25CollectiveMainloopBwdSm80ILi2ELi2EN4cute5tupleIJNS5_1CILi128EEES8_NS7_ILi64EEEEEENS_10bfloat16_tEfNS_4arch4Sm80ELb0ELb0ELb1ELb0ELb0ELb0ELb0ELb0ELi2ELi4ELi4ELi4ELb0EEENS1_24CollectiveEpilogueBwdGQAISA_fSD_Li256ELb0ELb0EEENS1_19SingleTileSchedulerILb0ELb0ELb0ELi128EEEEEEEEEvNT_6ParamsE$_ZN4cute3eso3ESOILb1ELb0EJNS_6LayoutINS_5tupleIJNS3_IJNS_1CILi8EEENS4_ILi1EEEEEENS3_IJNS4_ILi2EEEEEEEEENS3_IJNS3_IJS6_NS4_ILi0EEEEEENS3_IJNS4_ILi64EEEEEEEEEEENS_10ViewEngineIPN7cutlass10bfloat16_tEEEEEC2ERKSG_RKSL_) ;  /* 0xfffdc2e000007944 */ /* 0x022fea0003c3ffff */
[----:B-1----:R1:W5:Y:S01]  /*2cf40*/  LDL.64 R2, [R1+0x758] ;  /* 0x0007580001027983 */ /* 0x0023620000100a00 */
[----:B------:R-:W-:-:S03]  /*2cf50*/  MOV R8, 0x2cf70 ;  /* 0x0002cf7000087802 */ /* 0x000fc60000000f00 */
[----:B-1---5:R-:W-:Y:S05]  /*2cf60*/  CALL.REL.NOINC `($_ZN7cutlass13device_kernelIN5flash19enable_sm80_to_sm89INS1_16FlashAttnBwdSm80INS1_25CollectiveMainloopBwdSm80ILi2ELi2EN4cute5tupleIJNS5_1CILi128EEES8_NS7_ILi64EEEEEENS_10bfloat16_tEfNS_4arch4Sm80ELb0ELb0ELb1ELb0ELb0ELb0ELb0ELb0ELi2ELi4ELi4ELi4ELb0EEENS1_24CollectiveEpilogueBwdGQAISA_fSD_Li256ELb0ELb0EEENS1_19SingleTileSchedulerILb0ELb0ELb0ELi128EEEEEEEEEvNT_6ParamsE$_ZN4cute3eso3ESOILb1ELb0EJNS_6LayoutINS_5tupleIJNS3_IJNS3_IJNS_1CILi8EEENS4_ILi1EEEEEES6_EEENS3_IJNS3_IJS6_S6_EEENS4_ILi2EEEEEEEEENS3_IJNS3_IJNS3_IJS6_NS4_ILi0EEEEEESD_EEENS3_IJNS3_IJSD_SD_EEENS4_ILi64EEEEEEEEEEENS_10ViewEngineIPN7cutlass10bfloat16_tEEEEEC2ERKSK_RKSP_) ;  /* 0xfffdb49000007944 */ /* 0x022fea0003c3ffff */
[----:B-1----:R1:W5:Y:S01]  /*2cf70*/  LDL.64 R2, [R1+0x758] ;  /* 0x0007580001027983 */ /* 0x0023620000100a00 */
[----:B------:R-:W-:Y:S02]  /*2cf80*/  MOV R7, R5 ;  /* 0x0000000500077202 */ /* 0x000fe40000000f00 */
[----:B------:R-:W-:-:S02]  /*2cf90*/  MOV R6, 0x2cfb0 ;  /* 0x0002cfb000067802 */ /* 0x000fc40000000f00 */
[----:B-1---5:R-:W-:Y:S05]  /*2cfa0*/  CALL.REL.NOINC `($_ZN7cutlass13device_kernelIN5flash19enable_sm80_to_sm89INS1_16FlashAttnBwdSm80INS1_25CollectiveMainloopBwdSm80ILi2ELi2EN4cute5tupleIJNS5_1CILi128EEES8_NS7_ILi64EEEEEENS_10bfloat16_tEfNS_4arch4Sm80ELb0ELb0ELb1ELb0ELb0ELb0ELb0ELb0ELi2ELi4ELi4ELi4ELb0EEENS1_24CollectiveEpilogueBwdGQAISA_fSD_Li256ELb0ELb0EEENS1_19SingleTileSchedulerILb0ELb0ELb0ELi128EEEEEEEEEvNT_6ParamsE$_ZN4cute3eso3ESOILb1ELb0EJNS_6LayoutINS_5tupleIJNS3_IJNS3_IJNS_1CILi8EEENS4_ILi1EEEEEES6_EEENS3_IJNS3_IJS6_S6_EEENS4_ILi2EEEEEEEEENS3_IJNS3_IJNS3_IJS6_NS4_ILi0EEEEEESD_EEENS3_IJNS3_IJSD_SD_EEENS4_ILi8192EEEEEEEEEEENS_10ViewEngineINS_8smem_ptrIPN7cutlass10bfloat16_tEEEEEEEC2ERKSK_RKSR_) ;  /* 0xfffdb49000007944 */ /* 0x022fea0003c3ffff */
[----:B-1----:R1:W5:Y:S01]  /*2cfb0*/  LDL.64 R4, [R1+0x758] ;  /* 0x0007580001047983 */ /* 0x0023620000100a00 */
[----:B------:R-:W-:-:S02]  /*2cfc0*/  MOV R8, R2 ;  /* 0x0000000200087202 */ /* 0x000fc40000000f00 */
        /* <DEDUP_REMOVED lines=140> */
[----:B------:R2:W5:Y:S01]  /*2d890*/  LDL R5, [R1+0x758] ;  /* 0x0007580001057983 */ /* 0x0005620000100800 */
[----:B-1----:R-:W-:-:S02]  /*2d8a0*/  MOV R3, R46 ;  /* 0x0000002e00037202 */ /* 0x002fc40000000f00 */
[----:B------:R-:W-:Y:S02]  /*2d8b0*/  MOV R4, 0x2d8d0 ;  /* 0x0002d8d000047802 */ /* 0x000fe40000000f00 */
[----:B--2--5:R-:W-:Y:S05]  /*2d8c0*/  CALL.REL.NOINC `($_ZN7cutlass13device_kernelIN5flash19enable_sm80_to_sm89INS1_16FlashAttnBwdSm80INS1_25CollectiveMainloopBwdSm80ILi2ELi2EN4cute5tupleIJNS5_1CILi128EEES8_NS7_ILi64EEEEEENS_10bfloat16_tEfNS_4arch4Sm80ELb0ELb0ELb1ELb0ELb0ELb0ELb0ELb0ELi2ELi4ELi4ELi4ELb0EEENS1_24CollectiveEpilogueBwdGQAISA_fSD_Li256ELb0ELb0EEENS1_19SingleTileSchedulerILb0ELb0ELb0ELi128EEEEEEEEEvNT_6ParamsE$_ZZN4cute5sliceINS_5tupleIJNS_10UnderscoreES2_iEEENS1_IJNS1_IJNS_1CILi1EEENS4_ILi0EEEEEEiNS4_ILi1024EEEEEEEEDaRKT_RKT0_ENKUlRKT_RKT0_E_clIS2_iEEDaSI_SL_) ;  /* 0xfffde47000007944 */ /* 0x024fea0003c3ffff */
[----:B------:R-:W-:Y:S02]  /*2d8d0*/  MOV R4, 0x2d8f0 ;  /* 0x0002d8f000047802 */ /* 0x000fe40000000f00 */
[----:B-1---5:R-:W-:Y:S05]  /*2d8e0*/  CALL.REL.NOINC `($_ZN7cutlass13device_kernelIN5flash19enable_sm80_to_sm89INS1_16FlashAttnBwdSm80INS1_25CollectiveMainloopBwdSm80ILi2ELi2EN4cute5tupleIJNS5_1CILi128EEES8_NS7_ILi64EEEEEENS_10bfloat16_tEfNS_4arch4Sm80ELb0ELb0ELb1ELb0ELb0ELb0ELb0ELb0ELi2ELi4ELi4ELi4ELb0EEENS1_24CollectiveEpilogueBwdGQAISA_fSD_Li256ELb0ELb0EEENS1_19SingleTileSchedulerILb0ELb0ELb0ELi128EEEEEEEEEvNT_6ParamsE$_ZZN4cute12filter_tupleINS_5tupleIJNS_10UnderscoreES2_iEEENS1_IJNS1_IJNS_1CILi1EEENS4_ILi0EEEEEEiNS4_ILi1024EEEEEEZNS_5sliceIS3_S9_EEDaRKT_RKT0_EUlRKT_RKT0_E_EEDaSD_SG_OT1_ENKUlDpSJ_E_clIJNS1_IJS7_EEENS1_IJiEEENS1_IJEEEEEEDaSQ_) ;  /* 0xfffdd11000007944 */ /* 0x022fea0003c3ffff */
[----:B------:R-:W-:Y:S02]  /*2d8f0*/  MOV R69, R25 ;  /* 0x0000001900457202 */ /* 0x000fe40000000f00 */
[----:B------:R-:W-:Y:S02]  /*2d900*/  MOV R6, 0x2d920 ;  /* 0x0002d92000067802 */ /* 0x000fe40000000f00 */
[----:B-1---5:R-:W-:Y:S05]  /*2d910*/  CALL.REL.NOINC `($_ZN7cutlass13device_kernelIN5flash19enable_sm80_to_sm89INS1_16FlashAttnBwdSm80INS1_25CollectiveMainloopBwdSm80ILi2ELi2EN4cute5tupleIJNS5_1CILi128EEES8_NS7_ILi64EEEEEENS_10bfloat16_tEfNS_4arch4Sm80ELb0ELb0ELb1ELb0ELb0ELb0ELb0ELb0ELi2ELi4ELi4ELi4ELb0EEENS1_24CollectiveEpilogueBwdGQAISA_fSD_Li256ELb0ELb0EEENS1_19SingleTileSchedulerILb0ELb0ELb0ELi128EEEEEEEEEvNT_6ParamsE$_ZN4cute5tupleIJNS0_IJNS0_IJNS_1CILi8EEENS1_ILi1EEEEEENS1_ILi2EEEEEENS0_IJNS0_IJS3_NS1_ILi0EEEEEEiEEEEEC2ERKS6_RKS9_) ;  /* 0xfffdc39000007944 */ /* 0x022fea0003c3ffff */
[----:B------:R2:W5:Y:S01]  /*2d920*/  LDL R6, [R1+0x758] ;  /* 0x0007580001067983 */ /* 0x0005620000100800 */
[----:B-1----:R-:W-:Y:S01]  /*2d930*/  IMAD.SHL.U32 R2, R5, 0x400, RZ ;  /* 0x0000040005027824 */ /* 0x002fe200078e00ff */
[----:B------:R-:W-:Y:S01]  /*2d940*/  MOV R60, R25 ;  /* 0x00000019003c7202 */ /* 0x000fe20000000f00 */
[----:B------:R-:W-:Y:S01]  /*2d950*/  IMAD.MOV.U32 R63, RZ, RZ, R24 ;  /* 0x000000ffff3f7224 */ /* 0x000fe200078e0018 */
[----:B------:R-:W-:Y:S02]  /*2d960*/  MOV R4, 0x2d990 ;  /* 0x0002d99000047802 */ /* 0x000fe40000000f00 */
[----:B------:R2:W-:Y:S04]  /*2d970*/  STL [R1+0x770], R2 ;  /* 0x0007700201007387 */ /* 0x0005e80000100800 */
[----:B--2--5:R-:W-:Y:S05]  /*2d980*/  CALL.REL.NOINC `($_ZN7cutlass13device_kernelIN5flash19enable_sm80_to_sm89INS1_16FlashAttnBwdSm80INS1_25CollectiveMainloopBwdSm80ILi2ELi2EN4cute5tupleIJNS5_1CILi128EEES8_NS7_ILi64EEEEEENS_10bfloat16_tEfNS_4arch4Sm80ELb0ELb0ELb1ELb0ELb0ELb0ELb0ELb0ELi2ELi4ELi4ELi4ELb0EEENS1_24CollectiveEpilogueBwdGQAISA_fSD_Li256ELb0ELb0EEENS1_19SingleTileSchedulerILb0ELb0ELb0ELi128EEEEEEEEEvNT_6ParamsE$_ZN4cute3eso3ESOILb0ELb0EJNS_6LayoutINS_5tupleIJNS3_IJNS_1CILi8EEENS4_ILi1EEEEEENS4_ILi2EEEEEENS3_IJNS3_IJS6_NS4_ILi0EEEEEEiEEEEEiEEC2ERKSD_RKi) ;  /* 0xfffd813000007944 */ /* 0x024fea0003c3ffff */
[----:B------:R-:W2:Y:S01]  /*2d990*/  LDL.64 R4, [R1+0x758] ;  /* 0x0007580001047983 */ /* 0x000ea20000100a00 */
[----:B------:R-:W-:Y:S02]  /*2d9a0*/  MOV R9, R25 ;  /* 0x0000001900097202 */ /* 0x000fe40000000f00 */
[----:B------:R-:W-:Y:S01]  /*2d9b0*/  MOV R8, 0x2d9e0 ;  /* 0x0002d9e000087802 */ /* 0x000fe20000000f00 */
[----:B-12---:R-:W-:-:S04]  /*2d9c0*/  IMAD.WIDE R2, R5, 0x2, R58 ;  /* 0x0000000205027825 */ /* 0x006fc800078e023a */
[----:B------:R-:W-:Y:S05]  /*2d9d0*/  CALL.REL.NOINC `($_ZN7cutlass13device_kernelIN5flash19enable_sm80_to_sm89INS1_16FlashAttnBwdSm80INS1_25CollectiveMainloopBwdSm80ILi2ELi2EN4cute5tupleIJNS5_1CILi128EEES8_NS7_ILi64EEEEEENS_10bfloat16_tEfNS_4arch4Sm80ELb0ELb0ELb1ELb0ELb0ELb0ELb0ELb0ELi2ELi4ELi4ELi4ELb0EEENS1_24CollectiveEpilogueBwdGQAISA_fSD_Li256ELb0ELb0EEENS1_19SingleTileSchedulerILb0ELb0ELb0ELi128EEEEEEEEEvNT_6ParamsE$_ZN4cute8smem_ptrIPN7cutlass10bfloat16_tEECI1NS_12iter_adaptorIS3_S4_EEES3_) ;  /* 0xfffdc9f000007944 */ /* 0x000fea0003c3ffff */
        /* <DEDUP_REMOVED lines=10> */
[----:B-1----:R-:W-:-:S02]  /*2da80*/  MOV R3, 0x1 ;  /* 0x0000000100037802 */ /* 0x002fc40000000f00 */
[----:B------:R-:W-:Y:S02]  /*2da90*/  MOV R8, 0x2dab0 ;  /* 0x0002dab000087802 */ /* 0x000fe40000000f00 */
[----:B--2--5:R-:W-:Y:S05]  /*2daa0*/  CALL.REL.NOINC `($_ZN7cutlass13device_kernelIN5flash19enable_sm80_to_sm89INS1_16FlashAttnBwdSm80INS1_25CollectiveMainloopBwdSm80ILi2ELi2EN4cute5tupleIJNS5_1CILi128EEES8_NS7_ILi64EEEEEENS_10bfloat16_tEfNS_4arch4Sm80ELb0ELb0ELb1ELb0ELb0ELb0ELb0ELb0ELi2ELi4ELi4ELi4ELb0EEENS1_24CollectiveEpilogueBwdGQAISA_fSD_Li256ELb0ELb0EEENS1_19SingleTileSchedulerILb0ELb0ELb0ELi128EEEEEEEEEvNT_6ParamsE$_ZN4cute3eso3ESOILb1ELb0EJNS_10UnderscoreES2_iEEC2ERKS2_S5_RKi) ;  /* 0xfffd8e4000007944 */ /* 0x024fea0003c3ffff */
[----:B-1----:R-:W2:Y:S01]  /*2dab0*/  LDL R3, [R1+0x758] ;  /* 0x0007580001037983 */ /* 0x002ea20000100800 */
[----:B------:R-:W-:Y:S01]  /*2dac0*/  IMAD.MOV.U32 R60, RZ, RZ, R25 ;  /* 0x000000ffff3c7224 */ /* 0x000fe200078e0019 */
[----:B------:R-:W-:Y:S02]  /*2dad0*/  MOV R4, 0x2db00 ;  /* 0x0002db0000047802 */ /* 0x000fe40000000f00 */
[----:B--2---:R-:W-:Y:S02]  /*2dae0*/  SHF.L.U32 R3, R3, 0x2, RZ ;  /* 0x0000000203037819 */ /* 0x004fe400000006ff */
[----:B------:R-:W-:Y:S05]  /*2daf0*/  CALL.REL.NOINC `($_ZN7cutlass13device_kernelIN5flash19enable_sm80_to_sm89INS1_16FlashAttnBwdSm80INS1_25CollectiveMainloopBwdSm80ILi2ELi2EN4cute5tupleIJNS5_1CILi128EEES8_NS7_ILi64EEEEEENS_10bfloat16_tEfNS_4arch4Sm80ELb0ELb0ELb1ELb0ELb0ELb0ELb0ELb0ELi2ELi4ELi4ELi4ELb0EEENS1_24CollectiveEpilogueBwdGQAISA_fSD_Li256ELb0ELb0EEENS1_19SingleTileSchedulerILb0ELb0ELb0ELi128EEEEEEEEEvNT_6ParamsE$_ZN4cute3eso3ESOILb1ELb0EJNS_6LayoutINS_5tupleIJNS3_IJNS3_IJNS_1CILi4EEENS4_ILi2EEEEEENS4_ILi1EEEEEES6_EEENS3_IJNS3_IJNS3_IJS8_NS4_ILi32EEEEEENS4_ILi0EEEEEENS4_ILi64EEEEEEEEiEEC2ERKSH_RKi) ;  /* 0xfffda7b000007944 */ /* 0x000fea0003c3ffff */
[----:B-1----:R-:W2:Y:S01]  /*2db00*/  LDL R3, [R1+0x758] ;  /* 0x0007580001037983 */ /* 0x002ea20000100800 */
[----:B------:R-:W-:Y:S02]  /*2db10*/  MOV R69, R25 ;  /* 0x0000001900457202 */ /* 0x000fe40000000f00 */
[----:B------:R-:W-:Y:S01]  /*2db20*/  MOV R6, 0x2db50 ;  /* 0x0002db5000067802 */ /* 0x000fe20000000f00 */
[----:B--2---:R-:W-:-:S04]  /*2db30*/  IMAD.WIDE R8, R3, 0x2, R52 ;  /* 0x0000000203087825 */ /* 0x004fc800078e0234 */
[----:B------:R-:W-:Y:S05]  /*2db40*/  CALL.REL.NOINC `($_ZN7cutlass13device_kernelIN5flash19enable_sm80_to_sm89INS1_16FlashAttnBwdSm80INS1_25CollectiveMainloopBwdSm80ILi2ELi2EN4cute5tupleIJNS5_1CILi128EEES8_NS7_ILi64EEEEEENS_10bfloat16_tEfNS_4arch4Sm80ELb0ELb0ELb1ELb0ELb0ELb0ELb0ELb0ELi2ELi4ELi4ELi4ELb0EEENS1_24CollectiveEpilogueBwdGQAISA_fSD_Li256ELb0ELb0EEENS1_19SingleTileSchedulerILb0ELb0ELb0ELi128EEEEEEEEEvNT_6ParamsE$_ZN4cute3eso3ESOILb1ELb0EJNS_6LayoutINS_5tupleIJNS3_IJNS3_IJNS_1CILi4EEENS4_ILi2EEEEEENS4_ILi1EEEEEES6_EEENS3_IJNS3_IJNS3_IJS8_NS4_ILi32EEEEEENS4_ILi0EEEEEENS4_ILi64EEEEEEEENS_10ViewEngineIPN7cutlass10bfloat16_tEEEEEC2ERKSH_RKSM_) ;  /* 0xfffda72000007944 */ /* 0x000fea0003c3ffff */
[----:B------:R2:W5:Y:S01]  /*2db50*/  LDL.64 R4, [R1+0x758] ;  /* 0x0007580001047983 */ /* 0x0005620000100a00 */
[----:B------:R-:W-:Y:S02]  /*2db60*/  MOV R3, R12 ;  /* 0x0000000c00037202 */ /* 0x000fe40000000f00 */
[----:B-1----:R-:W-:-:S02]  /*2db70*/  MOV R8, 0x2db90 ;  /* 0x0002db9000087802 */ /* 0x002fc40000000f00 */
[----:B--2--5:R-:W-:Y:S05]  /*2db80*/  CALL.REL.NOINC `($_ZN7cutlass13device_kernelIN5flash19enable_sm80_to_sm89INS1_16FlashAttnBwdSm80INS1_25CollectiveMainloopBwdSm80ILi2ELi2EN4cute5tupleIJNS5_1CILi128EEES8_NS7_ILi64EEEEEENS_10bfloat16_tEfNS_4arch4Sm80ELb0ELb0ELb1ELb0ELb0ELb0ELb0ELb0ELi2ELi4ELi4ELi4ELb0EEENS1_24CollectiveEpilogueBwdGQAISA_fSD_Li256ELb0ELb0EEENS1_19SingleTileSchedulerILb0ELb0ELb0ELi128EEEEEEEEEvNT_6ParamsE$_ZZN4cute4takeILi1ELi2ENS_5tupleIJNS1_IJNS_1CILi1EEENS2_ILi0EEEEEEiEEEEEDaRKT1_ENKUlDpRKT_E_clIJiEEEDaSD_) ;  /* 0xfffddd4000007944 */ /* 0x024fea0003c3ffff */
[----:B------:R-:W-:Y:S02]  /*2db90*/  MOV R69, R25 ;  /* 0x0000001900457202 */ /* 0x000fe40000000f00 */
[----:B------:R-:W-:-:S02]  /*2dba0*/  MOV R6, 0x2dbc0 ;  /* 0x0002dbc000067802 */ /* 0x000fc40000000f00 */
[----:B-1---5:R-:W-:Y:S05]  /*2dbb0*/  CALL.REL.NOINC `($_ZN7cutlass13device_kernelIN5flash19enable_sm80_to_sm89INS1_16FlashAttnBwdSm80INS1_25CollectiveMainloopBwdSm80ILi2ELi2EN4cute5tupleIJNS5_1CILi128EEES8_NS7_ILi64EEEEEENS_10bfloat16_tEfNS_4arch4Sm80ELb0ELb0ELb1ELb0ELb0ELb0ELb0ELb0ELi2ELi4ELi4ELi4ELb0EEENS1_24CollectiveEpilogueBwdGQAISA_fSD_Li256ELb0ELb0EEENS1_19SingleTileSchedulerILb0ELb0ELb0ELi128EEEEEEEEEvNT_6ParamsE$_ZN4cute3eso3ESOILb1ELb0EJNS_5tupleIJNS_1CILi1EEENS3_ILi0EEEEEENS2_IJiEEEEEC2ERKS6_RKS7_) ;  /* 0xfffd9f8000007944 */ /* 0x022fea0003c3ffff */
[----:B-1----:R1:W5:Y:S01]  /*2dbc0*/  LDL R3, [R1+0x758] ;  /* 0x0007580001037983 */ /* 0x0023620000100800 */
[----:B------:R-:W-:-:S02]  /*2dbd0*/  MOV R69, R25 ;  /* 0x0000001900457202 */ /* 0x000fc40000000f00 */
        /* <DEDUP_REMOVED lines=22> */
[----:B------:R-:W2:Y:S01]  /*2dd40*/  LDL R4, [R1+0x758] ;  /* 0x0007580001047983 */ /* 0x000ea20000100800 */
[----:B-1----:R-:W-:Y:S02]  /*2dd50*/  MOV R2, R24 ;  /* 0x0000001800027202 */ /* 0x002fe40000000f00 */
[----:B------:R-:W-:Y:S01]  /*2dd60*/  MOV R14, 0x2dd90 ;  /* 0x0002dd90000e7802 */ /* 0x000fe20000000f00 */
[----:B--2---:R1:W-:Y:S04]  /*2dd70*/  STL [R1+0x770], R4 ;  /* 0x0007700401007387 */ /* 0x0043e80000100800 */
        /* <DEDUP_REMOVED lines=194> */
[----:B------:R-:W-:Y:S05]  /*2e9a0*/  CALL.REL.NOINC `($_ZN7cutlass13device_kernelIN5flash19enable_sm80_to_sm89INS1_16FlashAttnBwdSm80INS1_25CollectiveMainloopBwdSm80ILi2ELi2EN4cute5tupleIJNS5_1CILi128EEES8_NS7_ILi64EEEEEENS_10bfloat16_tEfNS_4arch4Sm80ELb0ELb0ELb1ELb0ELb0ELb0ELb0ELb0ELi2ELi4ELi4ELi4ELb0EEENS1_24CollectiveEpilogueBwdGQAISA_fSD_Li256ELb0ELb0EEENS1_19SingleTileSchedulerILb0ELb0ELb0ELi128EEEEEEEEEvNT_6ParamsE$_ZN4cute3eso3ESOILb1ELb0EJNS_6LayoutINS_5tupleIJNS3_IJNS_1CILi2EEES5_S5_EEES5_EEENS3_IJNS3_IJNS4_ILi1EEES5_NS4_ILi4EEEEEENS4_ILi64EEEEEEEEiEEC2ERKSD_RKi) ;  /* 0xfffda40000007944 */ /* 0x000fea0003c3ffff */
[----:B-1----:R-:W2:Y:S01]  /*2e9b0*/  LDL R3, [R1+0x758] ;  /* 0x0007580001037983 */ /* 0x002ea20000100800 */
[----:B------:R-:W-:Y:S01]  /*2e9c0*/  MOV R4, 0x2ea00 ;  /* 0x0002ea0000047802 */ /* 0x000fe20000000f00 */
[----:B--2---:R-:W-:-:S05]  /*2e9d0*/  IMAD.WIDE R2, R3, 0x2, R48 ;  /* 0x0000000203027825 */ /* 0x004fca00078e0230 */
[----:B------:R-:W-:Y:S02]  /*2e9e0*/  MOV R6, R2 ;  /* 0x0000000200067202 */ /* 0x000fe40000000f00 */
[----:B------:R-:W-:Y:S05]  /*2e9f0*/  CALL.REL.NOINC `($_ZN7cutlass13device_kernelIN5flash19enable_sm80_to_sm89INS1_16FlashAttnBwdSm80INS1_25CollectiveMainloopBwdSm80ILi2ELi2EN4cute5tupleIJNS5_1CILi128EEES8_NS7_ILi64EEEEEENS_10bfloat16_tEfNS_4arch4Sm80ELb0ELb0ELb1ELb0ELb0ELb0ELb0ELb0ELi2ELi4ELi4ELi4ELb0EEENS1_24CollectiveEpilogueBwdGQAISA_fSD_Li256ELb0ELb0EEENS1_19SingleTileSchedulerILb0ELb0ELb0ELi128EEEEEEEEEvNT_6ParamsE$_ZN4cute3eso3ESOILb1ELb0EJNS_6LayoutINS_5tupleIJNS3_IJNS_1CILi2EEES5_S5_EEES5_EEENS3_IJNS3_IJNS4_ILi1EEES5_NS4_ILi4EEEEEENS4_ILi64EEEEEEEENS_10ViewEngineIPN7cutlass10bfloat16_tEEEEEC2ERKSD_RKSI_) ;  /* 0xfffda36000007944 */ /* 0x000fea0003c3ffff */
[----:B------:R2:W5:Y:S01]  /*2ea00*/  LDL.64 R60, [R1+0x758] ;  /* 0x00075800013c7983 */ /* 0x0005620000100a00 */
[----:B------:R-:W-:Y:S01]  /*2ea10*/  IMAD.MOV.U32 R83, RZ, RZ, R25 ;  /* 0x000000ffff537224 */ /* 0x000fe200078e0019 */
[----:B------:R-:W-:Y:S02]  /*2ea20*/  MOV R3, RZ ;  /* 0x000000ff00037202 */ /* 0x000fe40000000f00 */
[----:B------:R-:W-:Y:S02]  /*2ea30*/  MOV R8, 0x2ea50 ;  /* 0x0002ea5000087802 */ /* 0x000fe40000000f00 */
[----:B-12--5:R-:W-:Y:S05]  /*2ea40*/  CALL.REL.NOINC `($_ZN7cutlass13device_kernelIN5flash19enable_sm80_to_sm89INS1_16FlashAttnBwdSm80INS1_25CollectiveMainloopBwdSm80ILi2ELi2EN4cute5tupleIJNS5_1CILi128EEES8_NS7_ILi64EEEEEENS_10bfloat16_tEfNS_4arch4Sm80ELb0ELb0ELb1ELb0ELb0ELb0ELb0ELb0ELi2ELi4ELi4ELi4ELb0EEENS1_24CollectiveEpilogueBwdGQAISA_fSD_Li256ELb0ELb0EEENS1_19SingleTileSchedulerILb0ELb0ELb0ELi128EEEEEEEEEvNT_6ParamsE$_ZN4cute3eso3ESOILb1ELb0EJNS_10UnderscoreES2_iEEC2ERKS2_S5_RKi) ;  /* 0xfffd7ea000007944 */ /* 0x026fea0003c3ffff */
[----:B-1----:R-:W2:Y:S01]  /*2ea50*/  LDL R3, [R1+0x758] ;  /* 0x0007580001037983 */ /* 0x002ea20000100800 */
[----:B------:R-:W-:Y:S01]  /*2ea60*/  IMAD.MOV.U32 R69, RZ, RZ, R25 ;  /* 0x000000ffff457224 */ /* 0x000fe200078e0019 */
[----:B------:R-:W-:Y:S02]  /*2ea70*/  MOV R4, 0x2eaa0 ;  /* 0x0002eaa000047802 */ /* 0x000fe40000000f00 */
[----:B--2---:R-:W-:Y:S02]  /*2ea80*/  SHF.L.U32 R3, R3, 0x2, RZ ;  /* 0x0000000203037819 */ /* 0x004fe400000006ff */
[----:B------:R-:W-:Y:S05]  /*2ea90*/  CALL.REL.NOINC `($_ZN7cutlass13device_kernelIN5flash19enable_sm80_to_sm89INS1_16FlashAttnBwdSm80INS1_25CollectiveMainloopBwdSm80ILi2ELi2EN4cute5tupleIJNS5_1CILi128EEES8_NS7_ILi64EEEEEENS_10bfloat16_tEfNS_4arch4Sm80ELb0ELb0ELb1ELb0ELb0ELb0ELb0ELb0ELi2ELi4ELi4ELi4ELb0EEENS1_24CollectiveEpilogueBwdGQAISA_fSD_Li256ELb0ELb0EEENS1_19SingleTileSchedulerILb0ELb0ELb0ELi128EEEEEEEEEvNT_6ParamsE$_ZN4cute3eso3ESOILb1ELb0EJNS_6LayoutINS_5tupleIJNS3_IJNS_1CILi2EEES5_EEES6_EEENS3_IJNS3_IJNS4_ILi1EEES5_EEENS3_IJNS4_ILi32EEENS4_ILi64EEEEEEEEEEEiEEC2ERKSE_RKi) ;  /* 0xfffda1f000007944 */ /* 0x000fea0003c3ffff */
[----:B-1----:R-:W2:Y:S01]  /*2eaa0*/  LDL R3, [R1+0x758] ;  /* 0x0007580001037983 */ /* 0x002ea20000100800 */
[----:B------:R-:W-:Y:S02]  /*2eab0*/  MOV R69, R25 ;  /* 0x0000001900457202 */ /* 0x000fe40000000f00 */
[----:B------:R-:W-:Y:S01]  /*2eac0*/  MOV R4, 0x2eb00 ;  /* 0x0002eb0000047802 */ /* 0x000fe20000000f00 */
[----:B--2---:R-:W-:-:S05]  /*2ead0*/  IMAD.WIDE R2, R3, 0x2, R50 ;  /* 0x0000000203027825 */ /* 0x004fca00078e0232 */
[----:B------:R-:W-:Y:S02]  /*2eae0*/  MOV R6, R2 ;  /* 0x0000000200067202 */ /* 0x000fe40000000f00 */
[----:B------:R-:W-:Y:S05]  /*2eaf0*/  CALL.REL.NOINC `($_ZN7cutlass13device_kernelIN5flash19enable_sm80_to_sm89INS1_16FlashAttnBwdSm80INS1_25CollectiveMainloopBwdSm80ILi2ELi2EN4cute5tupleIJNS5_1CILi128EEES8_NS7_ILi64EEEEEENS_10bfloat16_tEfNS_4arch4Sm80ELb0ELb0ELb1ELb0ELb0ELb0ELb0ELb0ELi2ELi4ELi4ELi4ELb0EEENS1_24CollectiveEpilogueBwdGQAISA_fSD_Li256ELb0ELb0EEENS1_19SingleTileSchedulerILb0ELb0ELb0ELi128EEEEEEEEEvNT_6ParamsE$_ZN4cute3eso3ESOILb1ELb0EJNS_6LayoutINS_5tupleIJNS3_IJNS_1CILi2EEES5_EEES6_EEENS3_IJNS3_IJNS4_ILi1EEES5_EEENS3_IJNS4_ILi32EEENS4_ILi64EEEEEEEEEEENS_10ViewEngineIPN7cutlass10bfloat16_tEEEEEC2ERKSE_RKSJ_) ;  /* 0xfffda14000007944 */ /* 0x000fea0003c3ffff */
[----:B------:R2:W5:Y:S04]  /*2eb00*/  LDL.64 R62, [R1+0x758] ;  /* 0x00075800013e7983 */ /* 0x0005680000100a00 */
[----:B------:R2:W-:Y:S02]  /*2eb10*/  STL [R1+0x770], RZ ;  /* 0x000770ff01007387 */ /* 0x0005e40000100800 */
.L_x_1069:
        /* <DEDUP_REMOVED lines=695> */
[----:B------:R-:W-:Y:S02]  /*31690*/  MOV R3, 0x1 ;  /* 0x0000000100037802 */ /* 0x000fe40000000f00 */
        /* <DEDUP_REMOVED lines=15> */
.L_x_1070:
        /* <DEDUP_REMOVED lines=711> */
.L_x_1071:
        /* <DEDUP_REMOVED lines=711> */
.L_x_1072:
        /* <DEDUP_REMOVED lines=711> */
.L_x_1073:
        /* <DEDUP_REMOVED lines=711> */
.L_x_1074:
        /* <DEDUP_REMOVED lines=711> */
.L_x_1075:
        /* <DEDUP_REMOVED lines=226> */
[----:B-1----:R-:W-:Y:S01]  /*403e0*/  IMAD.MOV.U32 R46, RZ, RZ, RZ ;  /* 0x000000ffff2e7224 */ /* 0x002fe200078e00ff */
[----:B------:R-:W-:-:S02]  /*403f0*/  MOV R8, 0x40410 ;  /* 0x0004041000087802 */ /* 0x000fc40000000f00 */
[----:B------:R-:W-:Y:S05]  /*40400*/  CALL.REL.NOINC `($_ZN7cutlass13device_kernelIN5flash19enable_sm80_to_sm89INS1_16FlashAttnBwdSm80INS1_25CollectiveMainloopBwdSm80ILi2ELi2EN4cute5tupleIJNS5_1CILi128EEES8_NS7_ILi64EEEEEENS_10bfloat16_tEfNS_4arch4Sm80ELb0ELb0ELb1ELb0ELb0ELb0ELb0ELb0ELi2ELi4ELi4ELi4ELb0EEENS1_24CollectiveEpilogueBwdGQAISA_fSD_Li256ELb0ELb0EEENS1_19SingleTileSchedulerILb0ELb0ELb0ELi128EEEEEEEEEvNT_6ParamsE$_ZN4cute3eso3ESOILb1ELb0EJNS_10UnderscoreES2_iEEC2ERKS2_S5_RKi) ;  /* 0xfffc64e000007944 */ /* 0x000fea0003c3ffff */
        /* <DEDUP_REMOVED lines=27> */
.L_x_1076:
        /* <DEDUP_REMOVED lines=274> */
[----:B--2--5:R-:W-:Y:S05]  /*416e0*/  CALL.REL.NOINC `($_ZN7cutlass13device_kernelIN5flash19enable_sm80_to_sm89INS1_16FlashAttnBwdSm80INS1_25CollectiveMainloopBwdSm80ILi2ELi2EN4cute5tupleIJNS5_1CILi128EEES8_NS7_ILi64EEEEEENS_10bfloat16_tEfNS_4arch4Sm80ELb0ELb0ELb1ELb0ELb0ELb0ELb0ELb0ELi2ELi4ELi4ELi4ELb0EEENS1_24CollectiveEpilogueBwdGQAISA_fSD_Li256ELb0ELb0EEENS1_19SingleTileSchedulerILb0ELb0ELb0ELi128EEEEEEEEEvNT_6ParamsE$_ZZZN5flash25CollectiveMainloopBwdSm80ILi2ELi2EN4cute5tupleIJNS1_1CILi128EEES4_NS3_ILi64EEEEEEN7cutlass10bfloat16_tEfNS7_4arch4Sm80ELb0ELb0ELb1ELb0ELb0ELb0ELb0ELb0ELi2ELi4ELi4ELi4ELb0EE3mmaINS_16FlashAttnBwdSm80ISB_NS_24CollectiveEpilogueBwdGQAIS6_fSA_Li256ELb0ELb0EEENS_19SingleTileSchedulerILb0ELb0ELb0ELi128EEEE13SharedStorageENS1_6TensorINS1_11ArrayEngineIfLm32EEENS1_6LayoutINS2_IJNS2_IJNS3_ILi2EEESO_EEESO_NS3_ILi4EEEEEENS2_IJNS2_IJNS3_ILi1EEESO_EEESQ_NS3_ILi8EEEEEEEEEEEEbRKNSB_6ParamsERT0_S12_iNS2_IJiiiEEERT_ENKUliT_E_clIZSC_ISJ_SX_EbS10_S12_S12_iS13_S15_EUlRS16_iE_EEDaiS16_ENKUlT_E_clIZSC_ISJ_SX_EbS10_S12_S12_iS13_S15_EUlvE0_EEDaS1B_) ;  /* 0x0001c84000007944 */ /* 0x024fea0003c00000 */
[----:B------:R-:W2:Y:S01]  /*416f0*/  LDL.64 R2, [R26+0x188] ;  /* 0x000188001a027983 */ /* 0x000ea20000100a00 */
[----:B------:R-:W-:-:S03]  /*41700*/  ULDC.64 UR4, c[0x0][0x118] ;  /* 0x0000460000047ab9 */ /* 0x000fc60000000a00 */
[----:B-1----:R1:W5:Y:S04]  /*41710*/  LDL.64 R14, [R26+0xc8] ;  /* 0x0000c8001a0e7983 */ /* 0x0023680000100a00 */
[----:B--2---:R-:W5:Y:S01]  /*41720*/  LD.E.64 R2, [R2.64] ;  /* 0x0000000402027980 */ /* 0x004f62000c101b00 */
[----:B------:R-:W-:Y:S02]  /*41730*/  MOV R9, R25 ;  /* 0x0000001900097202 */ /* 0x000fe40000000f00 */
[----:B------:R-:W-:Y:S02]  /*41740*/  MOV R8, 0x41760 ;  /* 0x0004176000087802 */ /* 0x000fe40000000f00 */
[----:B-1---5:R-:W-:Y:S05]  /*41750*/  CALL.REL.NOINC `($_ZN7cutlass13device_kernelIN5flash19enable_sm80_to_sm89INS1_16FlashAttnBwdSm80INS1_25CollectiveMainloopBwdSm80ILi2ELi2EN4cute5tupleIJNS5_1CILi128EEES8_NS7_ILi64EEEEEENS_10bfloat16_tEfNS_4arch4Sm80ELb0ELb0ELb1ELb0ELb0ELb0ELb0ELb0ELi2ELi4ELi4ELi4ELb0EEENS1_24CollectiveEpilogueBwdGQAISA_fSD_Li256ELb0ELb0EEENS1_19SingleTileSchedulerILb0ELb0ELb0ELi128EEEEEEEEEvNT_6ParamsE$_ZN4cute8smem_ptrIPN7cutlass10bfloat16_tEECI1NS_12iter_adaptorIS3_S4_EEES3_) ;  /* 0xfffc8c7000007944 */ /* 0x022fea0003c3ffff */
        /* <DEDUP_REMOVED lines=84> */
[----:B------:R1:W-:Y:S01]  /*41ca0*/  STL.64 [R1+0x7a0], R2 ;  /* 0x0007a00201007387 */ /* 0x0003e20000100a00 */
[----:B------:R-:W-:Y:S02]  /*41cb0*/  MOV R5, R6 ;  /* 0x0000000600057202 */ /* 0x000fe40000000f00 */
[----:B------:R-:W-:Y:S02]  /*41cc0*/  MOV R4, 0x41ce0 ;  /* 0x00041ce000047802 */ /* 0x000fe40000000f00 */
        /* <DEDUP_REMOVED lines=31> */
[----:B-1----:R-:W-:Y:S05]  /*41ec0*/  CALL.REL.NOINC `($_ZN7cutlass13device_kernelIN5flash19enable_sm80_to_sm89INS1_16FlashAttnBwdSm80INS1_25CollectiveMainloopBwdSm80ILi2ELi2EN4cute5tupleIJNS5_1CILi128EEES8_NS7_ILi64EEEEEENS_10bfloat16_tEfNS_4arch4Sm80ELb0ELb0ELb1ELb0ELb0ELb0ELb0ELb0ELi2ELi4ELi4ELi4ELb0EEENS1_24CollectiveEpilogueBwdGQAISA_fSD_Li256ELb0ELb0EEENS1_19SingleTileSchedulerILb0ELb0ELb0ELi128EEEEEEEEEvNT_6ParamsE$_ZN4cute3eso3ESOILb1ELb0EJNS_1CILi8EEEiiiNS2_ILi144EEENS2_ILi512EEEEEC2ERKS3_RKiSA_SA_RKS4_RKS5_) ;  /* 0xfffc55e000007944 */ /* 0x002fea0003c3ffff */
        /* <DEDUP_REMOVED lines=45> */
[----:B------:R-:W-:Y:S01]  /*421a0*/  MOV R6, 0x42200 ;  /* 0x0004220000067802 */ /* 0x000fe20000000f00 */
[----:B------:R-:W-:Y:S01]  /*421b0*/  IMAD.MOV.U32 R15, RZ, RZ, R46 ;  /* 0x000000ffff0f7224 */ /* 0x000fe200078e002e */
        /* <DEDUP_REMOVED lines=12> */
[----:B------:R-:W-:Y:S01]  /*42280*/  MOV R62, R25 ;  /* 0x00000019003e7202 */ /* 0x000fe20000000f00 */
[----:B------:R-:W-:Y:S01]  /*42290*/  IMAD.MOV.U32 R69, RZ, RZ, R24 ;  /* 0x000000ffff457224 */ /* 0x000fe200078e0018 */
        /* <DEDUP_REMOVED lines=9> */
[----:B------:R1:W-:Y:S01]  /*42330*/  STL.64 [R1+0x7a0], R2 ;  /* 0x0007a00201007387 */ /* 0x0003e20000100a00 */
[----:B------:R-:W-:-:S02]  /*42340*/  MOV R62, R47 ;  /* 0x0000002f003e7202 */ /* 0x000fc40000000f00 */
[----:B------:R-:W-:Y:S02]  /*42350*/  MOV R4, 0x42370 ;  /* 0x0004237000047802 */ /* 0x000fe40000000f00 */
        /* <DEDUP_REMOVED lines=37> */
[----:B------:R-:W-:Y:S01]  /*425b0*/  IMAD.SHL.U32 R6, R5, 0x2000, RZ ;  /* 0x0000200005067824 */ /* 0x000fe200078e00ff */
[----:B------:R-:W-:-:S02]  /*425c0*/  MOV R15, R46 ;  /* 0x0000002e000f7202 */ /* 0x000fc40000000f00 */
[----:B------:R-:W-:Y:S02]  /*425d0*/  MOV R4, 0x42600 ;  /* 0x0004260000047802 */ /* 0x000fe40000000f00 */
        /* <DEDUP_REMOVED lines=50> */
[----:B-12--5:R-:W-:Y:S05]  /*42900*/  CALL.REL.NOINC `($_ZN7cutlass13device_kernelIN5flash19enable_sm80_to_sm89INS1_16FlashAttnBwdSm80INS1_25CollectiveMainloopBwdSm80ILi2ELi2EN4cute5tupleIJNS5_1CILi128EEES8_NS7_ILi64EEEEEENS_10bfloat16_tEfNS_4arch4Sm80ELb0ELb0ELb1ELb0ELb0ELb0ELb0ELb0ELi2ELi4ELi4ELi4ELb0EEENS1_24CollectiveEpilogueBwdGQAISA_fSD_Li256ELb0ELb0EEENS1_19SingleTileSchedulerILb0ELb0ELb0ELi128EEEEEEEEEvNT_6ParamsE$_ZZN4cute7idx2crdINS_5tupleIJiiNS_1CILi0EEEEEENS1_IJNS1_IJNS2_ILi4EEENS2_ILi8EEEEEES5_NS2_ILi1EEEEEEEEDaRKT_RKT0_ENKUlRKT_RKT0_E_clIiS7_EEDaSI_SL_) ;  /* 0xfffcbe9000007944 */ /* 0x026fea0003c3ffff */
[----:B------:R-:W-:Y:S02]  /*42910*/  MOV R2, 0x42930 ;  /* 0x0004293000027802 */ /* 0x000fe40000000f00 */
[----:B-1----:R-:W-:Y:S05]  /*42920*/  CALL.REL.NOINC `($_ZN7cutlass13device_kernelIN5flash19enable_sm80_to_sm89INS1_16FlashAttnBwdSm80INS1_25CollectiveMainloopBwdSm80ILi2ELi2EN4cute5tupleIJNS5_1CILi128EEES8_NS7_ILi64EEEEEENS_10bfloat16_tEfNS_4arch4Sm80ELb0ELb0ELb1ELb0ELb0ELb0ELb0ELb0ELi2ELi4ELi4ELi4ELb0EEENS1_24CollectiveEpilogueBwdGQAISA_fSD_Li256ELb0ELb0EEENS1_19SingleTileSchedulerILb0ELb0ELb0ELi128EEEEEEEEEvNT_6ParamsE$_ZZN4cute7idx2crdINS_5tupleIJiiNS_1CILi0EEEEEENS1_IJNS1_IJNS2_ILi4EEENS2_ILi8EEEEEES5_NS2_ILi1EEEEEEEEDaRKT_RKT0_ENKUlRKT_RKT0_E_clIiS5_EEDaSI_SL_) ;  /* 0xfffcbe4000007944 */ /* 0x002fea0003c3ffff */
[----:B------:R1:W-:Y:S01]  /*42930*/  STL [R1+0x7a0], R6 ;  /* 0x0007a00601007387 */ /* 0x0003e20000100800 */
        /* <DEDUP_REMOVED lines=18> */
[----:B------:R-:W-:-:S03]  /*42a60*/  MOV R4, 0x42a80 ;  /* 0x00042a8000047802 */ /* 0x000fc60000000f00 */
        /* <DEDUP_REMOVED lines=30> */
[----:B------:R-:W-:-:S03]  /*42c50*/  MOV R4, 0x42ca0 ;  /* 0x00042ca000047802 */ /* 0x000fc60000000f00 */
[----:B------:R-:W-:Y:S01]  /*42c60*/  IMAD.X R3, RZ, RZ, R42, P0 ;  /* 0x000000ffff037224 */ /* 0x000fe200000e062a */
[----:B------:R-:W-:-:S03]  /*42c70*/  MOV R42, R6 ;  /* 0x00000006002a7202 */ /* 0x000fc60000000f00 */
        /* <DEDUP_REMOVED lines=915> */
.L_x_1077:
        /* <DEDUP_REMOVED lines=711> */
.L_x_1078:
        /* <DEDUP_REMOVED lines=711> */
.L_x_1079:
        /* <DEDUP_REMOVED lines=711> */
.L_x_1080:
        /* <DEDUP_REMOVED lines=711> */
.L_x_1081:
        /* <DEDUP_REMOVED lines=711> */
.L_x_1082:
        /* <DEDUP_REMOVED lines=711> */
.L_x_1083:
        /* <DEDUP_REMOVED lines=256> */
.L_x_1084:
        /* <DEDUP_REMOVED lines=251> */
[----:B------:R-:W-:Y:S05]  /*59000*/  RET.REL.NODEC R6 `(_ZN7cutlass13device_kernelIN5flash19enable_sm80_to_sm89INS1_16FlashAttnBwdSm80INS1_25CollectiveMainloopBwdSm80ILi2ELi2EN4cute5tupleIJNS5_1CILi128EEES8_NS7_ILi64EEEEEENS_10bfloat16_tEfNS_4arch4Sm80ELb0ELb0ELb1ELb0ELb0ELb0ELb0ELb0ELi2ELi4ELi4ELi4ELb0EEENS1_24CollectiveEpilogueBwdGQAISA_fSD_Li256ELb0ELb0EEENS1_19SingleTileSchedulerILb0ELb0ELb0ELi128EEEEEEEEEvNT_6ParamsE) ;  /* 0xfffa6ff006007950 */ /* 0x000fea0003c3ffff */
        .type           $_ZN7cutlass13device_kernelIN5flash19enable_sm80_to_sm89INS1_16FlashAttnBwdSm80INS1_25CollectiveMainloopBwdSm80ILi2ELi2EN4cute5tupleIJNS5_1CILi128EEES8_NS7_ILi64EEEEEENS_10bfloat16_tEfNS_4arch4Sm80ELb0ELb0ELb1ELb0ELb0ELb0ELb0ELb0ELi2ELi4ELi4ELi4ELb0EEENS1_24CollectiveEpilogueBwdGQAISA_fSD_Li256ELb0ELb0EEENS1_19SingleTileSchedulerILb0ELb0ELb0ELi128EEEEEEEEEvNT_6ParamsE$_ZZN5flash25CollectiveMainloopBwdSm80ILi2ELi2EN4cute5tupleIJNS1_1CILi128EEES4_NS3_ILi64EEEEEEN7cutlass10bfloat16_tEfNS7_4arch4Sm80ELb0ELb0ELb1ELb0ELb0ELb0ELb0ELb0ELi2ELi4ELi4ELi4ELb0EE3mmaINS_16FlashAttnBwdSm80ISB_NS_24CollectiveEpilogueBwdGQAIS6_fSA_Li256ELb0ELb0EEENS_19SingleTileSchedulerILb0ELb0ELb0ELi128EEEE13SharedStorageENS1_6TensorINS1_11ArrayEngineIfLm32EEENS1_6LayoutINS2_IJNS2_IJNS3_ILi2EEESO_EEESO_NS3_ILi4EEEEEENS2_IJNS2_IJNS3_ILi1EEESO_EEESQ_NS3_ILi8EEEEEEEEEEEEbRKNSB_6ParamsERT0_S12_iNS2_IJiiiEEERT_ENKUliiE0_clEii,@function
        .size           $_ZN7cutlass13device_kernelIN5flash19enable_sm80_to_sm89INS1_16FlashAttnBwdSm80INS1_25CollectiveMainloopBwdSm80ILi2ELi2EN4cute5tupleIJNS5_1CILi128EEES8_NS7_ILi64EEEEEENS_10bfloat16_tEfNS_4arch4Sm80ELb0ELb0ELb1ELb0ELb0ELb0ELb0ELb0ELi2ELi4ELi4ELi4ELb0EEENS1_24CollectiveEpilogueBwdGQAISA_fSD_Li256ELb0ELb0EEENS1_19SingleTileSchedulerILb0ELb0ELb0ELi128EEEEEEEEEvNT_6ParamsE$_ZZN5flash25CollectiveMainloopBwdSm80ILi2ELi2EN4cute5tupleIJNS1_1CILi128EEES4_NS3_ILi64EEEEEEN7cutlass10bfloat16_tEfNS7_4arch4Sm80ELb0ELb0ELb1ELb0ELb0ELb0ELb0ELb0ELi2ELi4ELi4ELi4ELb0EE3mmaINS_16FlashAttnBwdSm80ISB_NS_24CollectiveEpilogueBwdGQAIS6_fSA_Li256ELb0ELb0EEENS_19SingleTileSchedulerILb0ELb0ELb0ELi128EEEE13SharedStorageENS1_6TensorINS1_11ArrayEngineIfLm32EEENS1_6LayoutINS2_IJNS2_IJNS3_ILi2EEESO_EEESO_NS3_ILi4EEEEEENS2_IJNS2_IJNS3_ILi1EEESO_EEESQ_NS3_ILi8EEEEEEEEEEEEbRKNSB_6ParamsERT0_S12_iNS2_IJiiiEEERT_ENKUliiE0_clEii,($_ZN7cutlass13device_kernelIN5flash19enable_sm80_to_sm89INS1_16FlashAttnBwdSm80INS1_25CollectiveMainloopBwdSm80ILi2ELi2EN4cute5tupleIJNS5_1CILi128EEES8_NS7_ILi64EEEEEENS_10bfloat16_tEfNS_4arch4Sm80ELb0ELb0ELb1ELb0ELb0ELb0ELb0ELb0ELi2ELi4ELi4ELi4ELb0EEENS1_24CollectiveEpilogueBwdGQAISA_fSD_Li256ELb0ELb0EEENS1_19SingleTileSchedulerILb0ELb0ELb0ELi128EEEEEEEEEvNT_6ParamsE$_ZZN5flash25CollectiveMainloopBwdSm80ILi2ELi2EN4cute5tupleIJNS1_1CILi128EEES4_NS3_ILi64EEEEEEN7cutlass10bfloat16_tEfNS7_4arch4Sm80ELb0ELb0ELb1ELb0ELb0ELb0ELb0ELb0ELi2ELi4ELi4ELi4ELb0EE3mmaINS_16FlashAttnBwdSm80ISB_NS_24CollectiveEpilogueBwdGQAIS6_fSA_Li256ELb0ELb0EEENS_19SingleTileSchedulerILb0ELb0ELb0ELi128EEEE13SharedStorageENS1_6TensorINS1_11ArrayEngineIfLm32EEENS1_6LayoutINS2_IJNS2_IJNS3_ILi2EEESO_EEESO_NS3_ILi4EEEEEENS2_IJNS2_IJNS3_ILi1EEESO_EEESQ_NS3_ILi8EEEEEEEEEEEEbRKNSB_6ParamsERT0_S12_iNS2_IJiiiEEERT_ENKUliiE_clEii - $_ZN7cutlass13device_kernelIN5flash19enable_sm80_to_sm89INS1_16FlashAttnBwdSm80INS1_25CollectiveMainloopBwdSm80ILi2ELi2EN4cute5tupleIJNS5_1CILi128EEES8_NS7_ILi64EEEEEENS_10bfloat16_tEfNS_4arch4Sm80ELb0ELb0ELb1ELb0ELb0ELb0ELb0ELb0ELi2ELi4ELi4ELi4ELb0EEENS1_24CollectiveEpilogueBwdGQAISA_fSD_Li256ELb0ELb0EEENS1_19SingleTileSchedulerILb0ELb0ELb0ELi128EEEEEEEEEvNT_6ParamsE$_ZZN5flash25CollectiveMainloopBwdSm80ILi2ELi2EN4cute5tupleIJNS1_1CILi128EEES4_NS3_ILi64EEEEEEN7cutlass10bfloat16_tEfNS7_4arch4Sm80ELb0ELb0ELb1ELb0ELb0ELb0ELb0ELb0ELi2ELi4ELi4ELi4ELb0EE3mmaINS_16FlashAttnBwdSm80ISB_NS_24CollectiveEpilogueBwdGQAIS6_fSA_Li256ELb0ELb0EEENS_19SingleTileSchedulerILb0ELb0ELb0ELi128EEEE13SharedStorageENS1_6TensorINS1_11ArrayEngineIfLm32EEENS1_6LayoutINS2_IJNS2_IJNS3_ILi2EEESO_EEESO_NS3_ILi4EEEEEENS2_IJNS2_IJNS3_ILi1EEESO_EEESQ_NS3_ILi8EEEEEEEEEEEEbRKNSB_6ParamsERT0_S12_iNS2_IJiiiEEERT_ENKUliiE0_clEii)
$_ZN7cutlass13device_kernelIN5flash19enable_sm80_to_sm89INS1_16FlashAttnBwdSm80INS1_25CollectiveMainloopBwdSm80ILi2ELi2EN4cute5tupleIJNS5_1CILi128EEES8_NS7_ILi64EEEEEENS_10bfloat16_tEfNS_4arch4Sm80ELb0ELb0ELb1ELb0ELb0ELb0ELb0ELb0ELi2ELi4ELi4ELi4ELb0EEENS1_24CollectiveEpilogueBwdGQAISA_fSD_Li256ELb0ELb0EEENS1_19SingleTileSchedulerILb0ELb0ELb0ELi128EEEEEEEEEvNT_6ParamsE$_ZZN5flash25CollectiveMainloopBwdSm80ILi2ELi2EN4cute5tupleIJNS1_1CILi128EEES4_NS3_ILi64EEEEEEN7cutlass10bfloat16_tEfNS7_4arch4Sm80ELb0ELb0ELb1ELb0ELb0ELb0ELb0ELb0ELi2ELi4ELi4ELi4ELb0EE3mmaINS_16FlashAttnBwdSm80ISB_NS_24CollectiveEpilogueBwdGQAIS6_fSA_Li256ELb0ELb0EEENS_19SingleTileSchedulerILb0ELb0ELb0ELi128EEEE13SharedStorageENS1_6TensorINS1_11ArrayEngineIfLm32EEENS1_6LayoutINS2_IJNS2_IJNS3_ILi2EEESO_EEESO_NS3_ILi4EEEEEENS2_IJNS2_IJNS3_ILi1EEESO_EEESQ_NS3_ILi8EEEEEEEEEEEEbRKNSB_6ParamsERT0_S12_iNS2_IJiiiEEERT_ENKUliiE0_clEii:
        /* <DEDUP_REMOVED lines=9> */
[----:B-1---5:R-:W-:Y:S05]  /*590a0*/  CALL.REL.NOINC `($_ZN7cutlass13device_kernelIN5flash19enable_sm80_to_sm89INS1_16FlashAttnBwdSm80INS1_25CollectiveMainloopBwdSm80ILi2ELi2EN4cute5tupleIJNS5_1CILi128EEES8_NS7_ILi64EEEEEENS_10bfloat16_tEfNS_4arch4Sm80ELb0ELb0ELb1ELb0ELb0ELb0ELb0ELb0ELi2ELi4ELi4ELi4ELb0EEENS1_24CollectiveEpilogueBwdGQAISA_fSD_Li256ELb0ELb0EEENS1_19SingleTileSchedulerILb0ELb0ELb0ELi128EEEEEEEEEvNT_6ParamsE$_ZN4cute3eso3ESOILb1ELb0EJNS_10UnderscoreES2_S2_iEEC2ERKS2_S5_S5_RKi) ;  /* 0xfffad80000007944 */ /* 0x022fea0003c3ffff */
[----:B-1----:R-:W2:Y:S01]  /*590b0*/  LDL R3, [R1+0x1688] ;  /* 0x0016880001037983 */ /* 0x002ea20000100800 */
[----:B------:R-:W-:Y:S02]  /*590c0*/  MOV R4, 0x590f0 ;  /* 0x000590f000047802 */ /* 0x000fe40000000f00 */
[----:B--2---:R-:W-:Y:S02]  /*590d0*/  SHF.L.U32 R3, R3, 0xd, RZ ;  /* 0x0000000d03037819 */ /* 0x004fe400000006ff */
[----:B------:R-:W-:Y:S05]  /*590e0*/  CALL.REL.NOINC `($_ZN7cutlass13device_kernelIN5flash19enable_sm80_to_sm89INS1_16FlashAttnBwdSm80INS1_25CollectiveMainloopBwdSm80ILi2ELi2EN4cute5tupleIJNS5_1CILi128EEES8_NS7_ILi64EEEEEENS_10bfloat16_tEfNS_4arch4Sm80ELb0ELb0ELb1ELb0ELb0ELb0ELb0ELb0ELi2ELi4ELi4ELi4ELb0EEENS1_24CollectiveEpilogueBwdGQAISA_fSD_Li256ELb0ELb0EEENS1_19SingleTileSchedulerILb0ELb0ELb0ELi128EEEEEEEEEvNT_6ParamsE$_ZN4cute3eso3ESOILb1ELb0EJNS_6LayoutINS_5tupleIJNS3_IJNS_1CILi8EEENS4_ILi1EEEEEENS4_ILi4EEES6_EEENS3_IJNS3_IJS6_NS4_ILi0EEEEEENS4_ILi2048EEESA_EEEEEiEEC2ERKSE_RKi) ;  /* 0xfffb078000007944 */ /* 0x000fea0003c3ffff */
[----:B------:R-:W-:Y:S01]  /*590f0*/  ULDC.64 UR8, c[0x0][0x118] ;  /* 0x0000460000087ab9 */ /* 0x000fe20000000a00 */
[----:B-1----:R-:W2:Y:S04]  /*59100*/  LDL R2, [R1+0x1688] ;  /* 0x0016880001027983 */ /* 0x002ea80000100800 */
[----:B------:R-:W2:Y:S01]  /*59110*/  LD.E.64 R10, [R10.64] ;  /* 0x000000080a0a7980 */ /* 0x000ea2000c101b00 */
[----:B------:R-:W-:-:S02]  /*59120*/  MOV R9, R83 ;  /* 0x0000005300097202 */ /* 0x000fc40000000f00 */
[----:B------:R-:W-:Y:S01]  /*59130*/  MOV R8, 0x59160 ;  /* 0x0005916000087802 */ /* 0x000fe20000000f00 */
[----:B--2---:R-:W-:-:S04]  /*59140*/  IMAD.WIDE R2, R2, 0x2, R10 ;  /* 0x0000000202027825 */ /* 0x004fc800078e020a */
[----:B------:R-:W-:Y:S05]  /*59150*/  CALL.REL.NOINC `($_ZN7cutlass13device_kernelIN5flash19enable_sm80_to_sm89INS1_16FlashAttnBwdSm80INS1_25CollectiveMainloopBwdSm80ILi2ELi2EN4cute5tupleIJNS5_1CILi128EEES8_NS7_ILi64EEEEEENS_10bfloat16_tEfNS_4arch4Sm80ELb0ELb0ELb1ELb0ELb0ELb0ELb0ELb0ELi2ELi4ELi4ELi4ELb0EEENS1_24CollectiveEpilogueBwdGQAISA_fSD_Li256ELb0ELb0EEENS1_19SingleTileSchedulerILb0ELb0ELb0ELi128EEEEEEEEEvNT_6ParamsE$_ZN4cute8smem_ptrIPN7cutlass10bfloat16_tEECI1NS_12iter_adaptorIS3_S4_EEES3_) ;  /* 0xfffb127000007944 */ /* 0x000fea0003c3ffff */
[----:B-1----:R1:W5:Y:S01]  /*59160*/  LDL.64 R2, [R1+0x1688] ;  /* 0x0016880001027983 */ /* 0x0023620000100a00 */
[----:B------:R-:W-:-:S03]  /*59170*/  MOV R6, 0x59190 ;  /* 0x0005919000067802 */ /* 0x000fc60000000f00 */
[----:B-1---5:R-:W-:Y:S05]  /*59180*/  CALL.REL.NOINC `($_ZN7cutlass13device_kernelIN5flash19enable_sm80_to_sm89INS1_16FlashAttnBwdSm80INS1_25CollectiveMainloopBwdSm80ILi2ELi2EN4cute5tupleIJNS5_1CILi128EEES8_NS7_ILi64EEEEEENS_10bfloat16_tEfNS_4arch4Sm80ELb0ELb0ELb1ELb0ELb0ELb0ELb0ELb0ELi2ELi4ELi4ELi4ELb0EEENS1_24CollectiveEpilogueBwdGQAISA_fSD_Li256ELb0ELb0EEENS1_19SingleTileSchedulerILb0ELb0ELb0ELi128EEEEEEEEEvNT_6ParamsE$_ZN4cute3eso3ESOILb1ELb0EJNS_6LayoutINS_5tupleIJNS3_IJNS_1CILi8EEENS4_ILi1EEEEEENS4_ILi4EEES6_EEENS3_IJNS3_IJS6_NS4_ILi0EEEEEENS4_ILi2048EEESA_EEEEENS_10ViewEngineINS_8smem_ptrIPN7cutlass10bfloat16_tEEEEEEEC2ERKSE_RKSL_) ;  /* 0xfffb069000007944 */ /* 0x022fea0003c3ffff */
[----:B------:R-:W-:Y:S01]  /*59190*/  ULDC.64 UR8, c[0x0][0x118] ;  /* 0x0000460000087ab9 */ /* 0x000fe20000000a00 */
[----:B------:R2:W5:Y:S04]  /*591a0*/  LDL.64 R88, [R1+0x1688] ;  /* 0x0016880001587983 */ /* 0x0005680000100a00 */
[----:B------:R2:W5:Y:S01]  /*591b0*/  LD.E.64 R8, [R84.64+0x8] ;  /* 0x0000080854087980 */ /* 0x000562000c101b00 */
[----:B-1----:R-:W-:Y:S02]  /*591c0*/  MOV R3, R15 ;  /* 0x0000000f00037202 */ /* 0x002fe40000000f00 */
[----:B------:R-:W-:-:S02]  /*591d0*/  MOV R4, 0x591f0 ;  /* 0x000591f000047802 */ /* 0x000fc40000000f00 */
[----:B--2--5:R-:W-:Y:S05]  /*591e0*/  CALL.REL.NOINC `($_ZN7cutlass13device_kernelIN5flash19enable_sm80_to_sm89INS1_16FlashAttnBwdSm80INS1_25CollectiveMainloopBwdSm80ILi2ELi2EN4cute5tupleIJNS5_1CILi128EEES8_NS7_ILi64EEEEEENS_10bfloat16_tEfNS_4arch4Sm80ELb0ELb0ELb1ELb0ELb0ELb0ELb0ELb0ELi2ELi4ELi4ELi4ELb0EEENS1_24CollectiveEpilogueBwdGQAISA_fSD_Li256ELb0ELb0EEENS1_19SingleTileSchedulerILb0ELb0ELb0ELi128EEEEEEEEEvNT_6ParamsE$_ZN4cute3eso3ESOILb1ELb0EJNS_10UnderscoreES2_S2_iEEC2ERKS2_S5_S5_RKi) ;  /* 0xfffad6c000007944 */ /* 0x024fea0003c3ffff */
[----:B------:R-:W2:Y:S01]  /*591f0*/  LDL R11, [R1+0x1688] ;  /* 0x00168800010b7983 */ /* 0x000ea20000100800 */
[----:B------:R-:W-:-:S03]  /*59200*/  ULDC.64 UR8, c[0x0][0x118] ;  /* 0x0000460000087ab9 */ /* 0x000fc60000000a00 */
[----:B-1----:R1:W5:Y:S01]  /*59210*/  LD.E.64 R2, [R8.64+0x8] ;  /* 0x0000080808027980 */ /* 0x002362000c101b00 */
[----:B------:R-:W-:Y:S02]  /*59220*/  MOV R4, 0x59250 ;  /* 0x0005925000047802 */ /* 0x000fe40000000f00 */
[----:B--2---:R-:W-:Y:S02]  /*59230*/  SHF.R.S32.HI R10, RZ, 0x1f, R11 ;  /* 0x0000001fff0a7819 */ /* 0x004fe4000001140b */
[----:B-1---5:R-:W-:Y:S05]  /*59240*/  CALL.REL.NOINC `($_ZN7cutlass13device_kernelIN5flash19enable_sm80_to_sm89INS1_16FlashAttnBwdSm80INS1_25CollectiveMainloopBwdSm80ILi2ELi2EN4cute5tupleIJNS5_1CILi128EEES8_NS7_ILi64EEEEEENS_10bfloat16_tEfNS_4arch4Sm80ELb0ELb0ELb1ELb0ELb0ELb0ELb0ELb0ELi2ELi4ELi4ELi4ELb0EEENS1_24CollectiveEpilogueBwdGQAISA_fSD_Li256ELb0ELb0EEENS1_19SingleTileSchedulerILb0ELb0ELb0ELi128EEEEEEEEEvNT_6ParamsE$_ZZN4cute5sliceINS_5tupleIJNS_10UnderscoreES2_S2_iEEENS1_IJNS1_IJNS_1CILi1EEENS4_ILi0EEEEEElS6_lEEEEEDaRKT_RKT0_ENKUlRKT_RKT0_E_clIS2_lEEDaSH_SK_) ;  /* 0xfffb2a8000007944 */ /* 0x022fea0003c3ffff */
[----:B-----5:R-:W-:Y:S02]  /*59250*/  MOV R5, R3 ;  /* 0x0000000300057202 */ /* 0x020fe40000000f00 */
[----:B------:R-:W-:Y:S02]  /*59260*/  MOV R4, 0x59280 ;  /* 0x0005928000047802 */ /* 0x000fe40000000f00 */
[----:B-1----:R-:W-:Y:S05]  /*59270*/  CALL.REL.NOINC `($_ZN7cutlass13device_kernelIN5flash19enable_sm80_to_sm89INS1_16FlashAttnBwdSm80INS1_25CollectiveMainloopBwdSm80ILi2ELi2EN4cute5tupleIJNS5_1CILi128EEES8_NS7_ILi64EEEEEENS_10bfloat16_tEfNS_4arch4Sm80ELb0ELb0ELb1ELb0ELb0ELb0ELb0ELb0ELi2ELi4ELi4ELi4ELb0EEENS1_24CollectiveEpilogueBwdGQAISA_fSD_Li256ELb0ELb0EEENS1_19SingleTileSchedulerILb0ELb0ELb0ELi128EEEEEEEEEvNT_6ParamsE$_ZZN4cute12filter_tupleINS_5tupleIJNS_10UnderscoreES2_S2_iEEENS1_IJNS1_IJNS_1CILi1EEENS4_ILi0EEEEEElS6_lEEEZNS_5sliceIS3_S8_EEDaRKT_RKT0_EUlRKT_RKT0_E_EEDaSC_SF_OT1_ENKUlDpSI_E_clIJNS1_IJS7_EEENS1_IJlEEENS1_IJS6_EEENS1_IJEEEEEEDaSP_) ;  /* 0xfffb171000007944 */ /* 0x002fea0003c3ffff */
[----:B-----5:R-:W-:Y:S02]  /*59280*/  MOV R5, R3 ;  /* 0x0000000300057202 */ /* 0x020fe40000000f00 */
[----:B------:R-:W-:Y:S02]  /*59290*/  MOV R4, 0x592b0 ;  /* 0x000592b000047802 */ /* 0x000fe40000000f00 */
[----:B-1----:R-:W-:Y:S05]  /*592a0*/  CALL.REL.NOINC `($_ZN7cutlass13device_kernelIN5flash19enable_sm80_to_sm89INS1_16FlashAttnBwdSm80INS1_25CollectiveMainloopBwdSm80ILi2ELi2EN4cute5tupleIJNS5_1CILi128EEES8_NS7_ILi64EEEEEENS_10bfloat16_tEfNS_4arch4Sm80ELb0ELb0ELb1ELb0ELb0ELb0ELb0ELb0ELi2ELi4ELi4ELi4ELb0EEENS1_24CollectiveEpilogueBwdGQAISA_fSD_Li256ELb0ELb0EEENS1_19SingleTileSchedulerILb0ELb0ELb0ELi128EEEEEEEEEvNT_6ParamsE$_ZN4cute5tupleIJNS0_IJNS0_IJNS_1CILi8EEENS1_ILi1EEEEEENS1_ILi4EEES3_EEENS0_IJNS0_IJS3_NS1_ILi0EEEEEElS7_EEEEEC2ERKS6_RKS9_) ;  /* 0xfffb0ad000007944 */ /* 0x002fea0003c3ffff */
        /* <DEDUP_REMOVED lines=9> */
[----:B-1---5:R-:W-:Y:S05]  /*59340*/  CALL.REL.NOINC `($_ZN7cutlass13device_kernelIN5flash19enable_sm80_to_sm89INS1_16FlashAttnBwdSm80INS1_25CollectiveMainloopBwdSm80ILi2ELi2EN4cute5tupleIJNS5_1CILi128EEES8_NS7_ILi64EEEEEENS_10bfloat16_tEfNS_4arch4Sm80ELb0ELb0ELb1ELb0ELb0ELb0ELb0ELb0ELi2ELi4ELi4ELi4ELb0EEENS1_24CollectiveEpilogueBwdGQAISA_fSD_Li256ELb0ELb0EEENS1_19SingleTileSchedulerILb0ELb0ELb0ELi128EEEEEEEEEvNT_6ParamsE$_ZN4cute3eso3ESOILb0ELb0EJNS_6LayoutINS_5tupleIJNS3_IJNS_1CILi8EEENS4_ILi1EEEEEENS4_ILi4EEES6_EEENS3_IJNS3_IJS6_NS4_ILi0EEEEEElSA_EEEEElEEC2ERKSD_RKl) ;  /* 0xfffaca6000007944 */ /* 0x022fea0003c3ffff */
[----:B------:R-:W-:Y:S01]  /*59350*/  ULDC.64 UR8, c[0x0][0x118] ;  /* 0x0000460000087ab9 */ /* 0x000fe20000000a00 */
[----:B-1----:R-:W2:Y:S04]  /*59360*/  LDL.64 R10, [R1+0x1690] ;  /* 0x00169000010a7983 */ /* 0x002ea80000100a00 */
[----:B------:R-:W2:Y:S04]  /*59370*/  LD.E.64 R8, [R8.64+0x18] ;  /* 0x0000180808087980 */ /* 0x000ea8000c101b00 */
[----:B------:R1:W5:Y:S01]  /*59380*/  LDL.64 R2, [R1+0x1688] ;  /* 0x0016880001027983 */ /* 0x0003620000100a00 */
[----:B------:R-:W-:-:S02]  /*59390*/  MOV R6, 0x593d0 ;  /* 0x000593d000067802 */ /* 0x000fc40000000f00 */
[----:B--2---:R-:W-:-:S04]  /*593a0*/  LEA R4, P0, R10, R8, 0x1 ;  /* 0x000000080a047211 */ /* 0x004fc800078008ff */
[----:B------:R-:W-:-:S04]  /*593b0*/  LEA.HI.X R11, R10, R9, R11, 0x1, P0 ;  /* 0x000000090a0b7211 */ /* 0x000fc800000f0c0b */
[----:B-1---5:R-:W-:Y:S05]  /*593c0*/  CALL.REL.NOINC `($_ZN7cutlass13device_kernelIN5flash19enable_sm80_to_sm89INS1_16FlashAttnBwdSm80INS1_25CollectiveMainloopBwdSm80ILi2ELi2EN4cute5tupleIJNS5_1CILi128EEES8_NS7_ILi64EEEEEENS_10bfloat16_tEfNS_4arch4Sm80ELb0ELb0ELb1ELb0ELb0ELb0ELb0ELb0ELi2ELi4ELi4ELi4ELb0EEENS1_24CollectiveEpilogueBwdGQAISA_fSD_Li256ELb0ELb0EEENS1_19SingleTileSchedulerILb0ELb0ELb0ELi128EEEEEEEEEvNT_6ParamsE$_ZN4cute8gmem_ptrIPKN7cutlass10bfloat16_tEECI1NS_12iter_adaptorIS4_S5_EEES4_) ;  /* 0xfffb0ef000007944 */ /* 0x022fea0003c3ffff */
[----:B------:R-:W2:Y:S01]  /*593d0*/  LDL.64 R8, [R1+0x1688] ;  /* 0x0016880001087983 */ /* 0x000ea20000100a00 */
[----:B------:R-:W-:Y:S02]  /*593e0*/  MOV R5, R3 ;  /* 0x0000000300057202 */ /* 0x000fe40000000f00 */
[----:B------:R-:W-:Y:S01]  /*593f0*/  MOV R6, 0x59420 ;  /* 0x0005942000067802 */ /* 0x000fe20000000f00 */
[----:B--2---:R1:W-:Y:S04]  /*59400*/  STL.64 [R1+0x1698], R8 ;  /* 0x0016980801007387 */ /* 0x0043e80000100a00 */
[----:B-1----:R-:W-:Y:S05]  /*59410*/  CALL.REL.NOINC `($_ZN7cutlass13device_kernelIN5flash19enable_sm80_to_sm89INS1_16FlashAttnBwdSm80INS1_25CollectiveMainloopBwdSm80ILi2ELi2EN4cute5tupleIJNS5_1CILi128EEES8_NS7_ILi64EEEEEENS_10bfloat16_tEfNS_4arch4Sm80ELb0ELb0ELb1ELb0ELb0ELb0ELb0ELb0ELi2ELi4ELi4ELi4ELb0EEENS1_24CollectiveEpilogueBwdGQAISA_fSD_Li256ELb0ELb0EEENS1_19SingleTileSchedulerILb0ELb0ELb0ELi128EEEEEEEEEvNT_6ParamsE$_ZN4cute3eso3ESOILb0ELb0EJNS_6LayoutINS_5tupleIJNS3_IJNS_1CILi8EEENS4_ILi1EEEEEENS4_ILi4EEES6_EEENS3_IJNS3_IJS6_NS4_ILi0EEEEEElSA_EEEEENS_10ViewEngineINS_8gmem_ptrIPKN7cutlass10bfloat16_tEEEEEEEC2ERKSD_RKSL_) ;  /* 0xfffac8f000007944 */ /* 0x002fea0003c3ffff */
[----:B------:R-:W-:Y:S01]  /*59420*/  ULDC.64 UR8, c[0x0][0x118] ;  /* 0x0000460000087ab9 */ /* 0x000fe20000000a00 */
[----:B------:R2:W5:Y:S04]  /*59430*/  LDL.64 R90, [R1+0x1690] ;  /* 0x00169000015a7983 */ /* 0x0005680000100a00 */
[----:B------:R-:W3:Y:S04]  /*59440*/  LD.E.64 R80, [R84.64+0x18] ;  /* 0x0000180854507980 */ /* 0x000ee8000c101b00 */
[----:B-1----:R-:W4:Y:S04]  /*59450*/  LD.E.64 R2, [R84.64+0x10] ;  /* 0x0000100854027980 */ /* 0x002f28000c101b00 */
[----:B------:R2:W5:Y:S04]  /*59460*/  LDL.64 R92, [R1+0x1688] ;  /* 0x00168800015c7983 */ /* 0x0005680000100a00 */
[----:B---3--:R-:W3:Y:S04]  /*59470*/  LD.E R6, [R80.64+0x4] ;  /* 0x0000040850067980 */ /* 0x008ee8000c101900 */
[----:B----4-:R-:W4:Y:S04]  /*59480*/  LD.E R2, [R2.64+0xc] ;  /* 0x00000c0802027980 */ /* 0x010f28000c101900 */
[----:B------:R2:W5:Y:S01]  /*59490*/  LD.E R10, [R80.64] ;  /* 0x00000008500a7980 */ /* 0x000562000c101900 */
[----:B------:R-:W-:-:S03]  /*594a0*/  MOV R4, 0x594e0 ;  /* 0x000594e000047802 */ /* 0x000fc60000000f00 */
[----:B---3--:R2:W-:Y:S01]  /*594b0*/  STL [R1+0x1688], R6 ;  /* 0x0016880601007387 */ /* 0x0085e20000100800 */
[----:B----4-:R-:W-:-:S03]  /*594c0*/  IMAD R9, R15, -0x80, R2 ;  /* 0xffffff800f097824 */ /* 0x010fc600078e0202 */
[----:B--2--5:R-:W-:Y:S05]  /*594d0*/  CALL.REL.NOINC `($_ZN7cutlass13device_kernelIN5flash19enable_sm80_to_sm89INS1_16FlashAttnBwdSm80INS1_25CollectiveMainloopBwdSm80ILi2ELi2EN4cute5tupleIJNS5_1CILi128EEES8_NS7_ILi64EEEEEENS_10bfloat16_tEfNS_4arch4Sm80ELb0ELb0ELb1ELb0ELb0ELb0ELb0ELb0ELi2ELi4ELi4ELi4ELb0EEENS1_24CollectiveEpilogueBwdGQAISA_fSD_Li256ELb0ELb0EEENS1_19SingleTileSchedulerILb0ELb0ELb0ELi128EEEEEEEEEvNT_6ParamsE$_ZZN4cuteplIJiiEJNS_1CILi0EEES2_EEEDaRKNS_15ArithmeticTupleIJDpT_EEERKNS3_IJDpT0_EEEENKUlDpRKT_E_clIJiiEEEDaSH_) ;  /* 0xfffb5f2000007944 */ /* 0x024fea0003c3ffff */
[----:B-----5:R-:W-:Y:S01]  /*594e0*/  IMAD.IADD R86, R9, 0x1, -R2 ;  /* 0x0000000109567824 */ /* 0x020fe200078e0a02 */
[----:B------:R-:W-:Y:S02]  /*594f0*/  MOV R3, RZ ;  /* 0x000000ff00037202 */ /* 0x000fe40000000f00 */
[----:B------:R-:W-:Y:S02]  /*59500*/  MOV R6, 0x59520 ;  /* 0x0005952000067802 */ /* 0x000fe40000000f00 */
[----:B-1----:R-:W-:Y:S05]  /*59510*/  CALL.REL.NOINC `($_ZN7cutlass13device_kernelIN5flash19enable_sm80_to_sm89INS1_16FlashAttnBwdSm80INS1_25CollectiveMainloopBwdSm80ILi2ELi2EN4cute5tupleIJNS5_1CILi128EEES8_NS7_ILi64EEEEEENS_10bfloat16_tEfNS_4arch4Sm80ELb0ELb0ELb1ELb0ELb0ELb0ELb0ELb0ELi2ELi4ELi4ELi4ELb0EEENS1_24CollectiveEpilogueBwdGQAISA_fSD_Li256ELb0ELb0EEENS1_19SingleTileSchedulerILb0ELb0ELb0ELi128EEEEEEEEEvNT_6ParamsE$_ZN4cute3eso3ESOILb1ELb0EJNS_1CILi0EEEiS3_EEC2ERKS3_RKiS6_) ;  /* 0xfffad80000007944 */ /* 0x002fea0003c3ffff */
[----:B-1----:R-:W2:Y:S01]  /*59520*/  LDL R3, [R1+0x1688] ;  /* 0x0016880001037983 */ /* 0x002ea20000100800 */
[----:B------:R-:W-:Y:S01]  /*59530*/  IMAD.MOV.U32 R2, RZ, RZ, R83 ;  /* 0x000000ffff027224 */ /* 0x000fe200078e0053 */
[----:B------:R-:W-:Y:S02]  /*59540*/  MOV R10, 0x59570 ;  /* 0x00059570000a7802 */ /* 0x000fe40000000f00 */
[----:B--2---:R-:W-:Y:S02]  /*59550*/  SHF.L.U32 R3, R3, 0x5, RZ ;  /* 0x0000000503037819 */ /* 0x004fe400000006ff */
[----:B------:R-:W-:Y:S05]  /*59560*/  CALL.REL.NOINC `($_ZN7cutlass13device_kernelIN5flash19enable_sm80_to_sm89INS1_16FlashAttnBwdSm80INS1_25CollectiveMainloopBwdSm80ILi2ELi2EN4cute5tupleIJNS5_1CILi128EEES8_NS7_ILi64EEEEEENS_10bfloat16_tEfNS_4arch4Sm80ELb0ELb0ELb1ELb0ELb0ELb0ELb0ELb0ELi2ELi4ELi4ELi4ELb0EEENS1_24CollectiveEpilogueBwdGQAISA_fSD_Li256ELb0ELb0EEENS1_19SingleTileSchedulerILb0ELb0ELb0ELi128EEEEEEEEEvNT_6ParamsE$_ZN4cute5tupleIJiEEC2ERKi) ;  /* 0xfffb0c8000007944 */ /* 0x000fea0003c3ffff */
[----:B-1----:R1:W5:Y:S01]  /*59570*/  LDL R3, [R1+0x1688] ;  /* 0x0016880001037983 */ /* 0x0023620000100800 */
[----:B------:R-:W-:Y:S02]  /*59580*/  MOV R2, R17 ;  /* 0x0000001100027202 */ /* 0x000fe40000000f00 */
[----:B------:R-:W-:-:S02]  /*59590*/  MOV R10, 0x595b0 ;  /* 0x000595b0000a7802 */ /* 0x000fc40000000f00 */
[----:B-1---5:R-:W-:Y:S05]  /*595a0*/  CALL.REL.NOINC `($_ZN7cutlass13device_kernelIN5flash19enable_sm80_to_sm89INS1_16FlashAttnBwdSm80INS1_25CollectiveMainloopBwdSm80ILi2ELi2EN4cute5tupleIJNS5_1CILi128EEES8_NS7_ILi64EEEEEENS_10bfloat16_tEfNS_4arch4Sm80ELb0ELb0ELb1ELb0ELb0ELb0ELb0ELb0ELi2ELi4ELi4ELi4ELb0EEENS1_24CollectiveEpilogueBwdGQAISA_fSD_Li256ELb0ELb0EEENS1_19SingleTileSchedulerILb0ELb0ELb0ELi128EEEEEEEEEvNT_6ParamsE$_ZN4cute5tupleIJiEEC2ERKi) ;  /* 0xfffb0c4000007944 */ /* 0x022fea0003c3ffff */
[----:B-1----:R1:W5:Y:S01]  /*595b0*/  LDL R3, [R1+0x1698] ;  /* 0x0016980001037983 */ /* 0x0023620000100800 */
[----:B------:R-:W-:-:S02]  /*595c0*/  MOV R2, R83 ;  /* 0x0000005300027202 */ /* 0x000fc40000000f00 */
[----:B------:R-:W-:Y:S02]  /*595d0*/  MOV R10, 0x595f0 ;  /* 0x000595f0000a7802 */ /* 0x000fe40000000f00 */
[----:B-1---5:R-:W-:Y:S05]  /*595e0*/  CALL.REL.NOINC `($_ZN7cutlass13device_kernelIN5flash19enable_sm80_to_sm89INS1_16FlashAttnBwdSm80INS1_25CollectiveMainloopBwdSm80ILi2ELi2EN4cute5tupleIJNS5_1CILi128EEES8_NS7_ILi64EEEEEENS_10bfloat16_tEfNS_4arch4Sm80ELb0ELb0ELb1ELb0ELb0ELb0ELb0ELb0ELi2ELi4ELi4ELi4ELb0EEENS1_24CollectiveEpilogueBwdGQAISA_fSD_Li256ELb0ELb0EEENS1_19SingleTileSchedulerILb0ELb0ELb0ELi128EEEEEEEEEvNT_6ParamsE$_ZN4cute5tupleIJiEEC2ERKi) ;  /* 0xfffb0c0000007944 */ /* 0x022fea0003c3ffff */
[----:B-1----:R1:W5:Y:S01]  /*595f0*/  LDL R3, [R1+0x1688] ;  /* 0x0016880001037983 */ /* 0x0023620000100800 */
[----:B------:R-:W-:Y:S02]  /*59600*/  MOV R2, R83 ;  /* 0x0000005300027202 */ /* 0x000fe40000000f00 */
[----:B------:R-:W-:Y:S02]  /*59610*/  MOV R6, 0x59630 ;  /* 0x0005963000067802 */ /* 0x000fe40000000f00 */
[----:B-1---5:R-:W-:Y:S05]  /*59620*/  CALL.REL.NOINC `($_ZN7cutlass13device_kernelIN5flash19enable_sm80_to_sm89INS1_16FlashAttnBwdSm80INS1_25CollectiveMainloopBwdSm80ILi2ELi2EN4cute5tupleIJNS5_1CILi128EEES8_NS7_ILi64EEEEEENS_10bfloat16_tEfNS_4arch4Sm80ELb0ELb0ELb1ELb0ELb0ELb0ELb0ELb0ELi2ELi4ELi4ELi4ELb0EEENS1_24CollectiveEpilogueBwdGQAISA_fSD_Li256ELb0ELb0EEENS1_19SingleTileSchedulerILb0ELb0ELb0ELi128EEEEEEEEEvNT_6ParamsE$_ZN4cute3eso3ESOILb0ELb1EJiNS_1CILi0EEEEEC2ERKiRKS3_) ;  /* 0xfffad0a000007944 */ /* 0x022fea0003c3ffff */
[----:B-1----:R1:W5:Y:S01]  /*59630*/  LDL R3, [R1+0x1688] ;  /* 0x0016880001037983 */ /* 0x0023620000100800 */
[----:B------:R-:W-:-:S03]  /*59640*/  MOV R4, 0x59660 ;  /* 0x0005966000047802 */ /* 0x000fc60000000f00 */
[----:B-1---5:R-:W-:Y:S05]  /*59650*/  CALL.REL.NOINC `($_ZN7cutlass13device_kernelIN5flash19enable_sm80_to_sm89INS1_16FlashAttnBwdSm80INS1_25CollectiveMainloopBwdSm80ILi2ELi2EN4cute5tupleIJNS5_1CILi128EEES8_NS7_ILi64EEEEEENS_10bfloat16_tEfNS_4arch4Sm80ELb0ELb0ELb1ELb0ELb0ELb0ELb0ELb0ELi2ELi4ELi4ELi4ELb0EEENS1_24CollectiveEpilogueBwdGQAISA_fSD_Li256ELb0ELb0EEENS1_19SingleTileSchedulerILb0ELb0ELb0ELi128EEEEEEEEEvNT_6ParamsE$_ZZN4cuteplIJNS_1CILi0EEES2_EJiEEEDaRKNS_15ArithmeticTupleIJDpT_EEERKNS3_IJDpT0_EEEENKUlDpRKT_E_clIJiS2_EEEDaSH_) ;  /* 0xfffb5a5000007944 */ /* 0x022fea0003c3ffff */
[----:B------:R-:W-:Y:S02]  /*59660*/  MOV R4, 0x59680 ;  /* 0x0005968000047802 */ /* 0x000fe40000000f00 */
[----:B-1---5:R-:W-:Y:S05]  /*59670*/  CALL.REL.NOINC `($_ZN7cutlass13device_kernelIN5flash19enable_sm80_to_sm89INS1_16FlashAttnBwdSm80INS1_25CollectiveMainloopBwdSm80ILi2ELi2EN4cute5tupleIJNS5_1CILi128EEES8_NS7_ILi64EEEEEENS_10bfloat16_tEfNS_4arch4Sm80ELb0ELb0ELb1ELb0ELb0ELb0ELb0ELb0ELi2ELi4ELi4ELi4ELb0EEENS1_24CollectiveEpilogueBwdGQAISA_fSD_Li256ELb0ELb0EEENS1_19SingleTileSchedulerILb0ELb0ELb0ELi128EEEEEEEEEvNT_6ParamsE$_ZZN4cuteplIJNS_1CILi0EEES2_EJiS2_EEEDaRKNS_15ArithmeticTupleIJDpT_EEERKNS3_IJDpT0_EEEENKUlDpRKT_E_clIJiS2_EEEDaSH_) ;  /* 0xfffb5aa000007944 */ /* 0x022fea0003c3ffff */
[----:B------:R-:W-:Y:S01]  /*59680*/  ULDC.64 UR8, c[0x0][0x118] ;  /* 0x0000460000087ab9 */ /* 0x000fe20000000a00 */
[----:B------:R3:W-:Y:S04]  /*59690*/  STL [R1+0x16a0], RZ ;  /* 0x0016a0ff01007387 */ /* 0x0007e80000100800 */
[----:B------:R-:W4:Y:S04]  /*596a0*/  LD.E.64 R4, [R84.64+0x30] ;  /* 0x0000300854047980 */ /* 0x000f28000c101b00 */
[----:B-1--4-:R-:W4:Y:S01]  /*596b0*/  LD.E.U8 R2, [R4.64] ;  /* 0x0000000804027980 */ /* 0x012f22000c101100 */
[----:B------:R-:W-:Y:S01]  /*596c0*/  IMAD.MOV.U32 R82, RZ, RZ, RZ ;  /* 0x000000ffff527224 */ /* 0x000fe200078e00ff */
[----:B------:R-:W-:Y:S01]  /*596d0*/  MOV R80, 0x59720 ;  /* 0x0005972000507802 */ /* 0x000fe20000000f00 */
[----:B------:R-:W-:Y:S01]  /*596e0*/  IMAD.MOV.U32 R81, RZ, RZ, R16 ;  /* 0x000000ffff517224 */ /* 0x000fe200078e0010 */
[----:B----4-:R-:W-:-:S04]  /*596f0*/  LOP3.LUT R2, R2, 0x1, RZ, 0xc0, !PT ;  /* 0x0000000102027812 */ /* 0x010fc800078ec0ff */
[----:B------:R-:W-:-:S08]  /*59700*/  ISETP.NE.U32.AND P0, PT, R2, 0x1, PT ;  /* 0x000000010200780c */ /* 0x000fd00003f05070 */
[----:B--23-5:R-:W-:Y:S05]  /*59710*/  CALL.REL.NOINC `($_ZN7cutlass13device_kernelIN5flash19enable_sm80_to_sm89INS1_16FlashAttnBwdSm80INS1_25CollectiveMainloopBwdSm80ILi2ELi2EN4cute5tupleIJNS5_1CILi128EEES8_NS7_ILi64EEEEEENS_10bfloat16_tEfNS_4arch4Sm80ELb0ELb0ELb1ELb0ELb0ELb0ELb0ELb0ELi2ELi4ELi4ELi4ELb0EEENS1_24CollectiveEpilogueBwdGQAISA_fSD_Li256ELb0ELb0EEENS1_19SingleTileSchedulerILb0ELb0ELb0ELi128EEEEEEEEEvNT_6ParamsE$_ZN4cute3eso3ESOILb1ELb0EJNS_10UnderscoreEiiEEC2ERKS2_RKiS7_) ;  /* 0xfffad25000007944 */ /* 0x02cfea0003c3ffff */
        /* <DEDUP_REMOVED lines=8> */
[----:B------:R-:W-:Y:S05]  /*597a0*/  CALL.REL.NOINC `($_ZN7cutlass13device_kernelIN5flash19enable_sm80_to_sm89INS1_16FlashAttnBwdSm80INS1_25CollectiveMainloopBwdSm80ILi2ELi2EN4cute5tupleIJNS5_1CILi128EEES8_NS7_ILi64EEEEEENS_10bfloat16_tEfNS_4arch4Sm80ELb0ELb0ELb1ELb0ELb0ELb0ELb0ELb0ELi2ELi4ELi4ELi4ELb0EEENS1_24CollectiveEpilogueBwdGQAISA_fSD_Li256ELb0ELb0EEENS1_19SingleTileSchedulerILb0ELb0ELb0ELi128EEEEEEEEEvNT_6ParamsE$_ZN4cute3eso3ESOILb1ELb0EJNS_6LayoutINS_5tupleIJNS3_IJNS_1CILi8EEENS4_ILi1EEEEEEEEENS3_IJNS3_IJS6_NS4_ILi0EEEEEEEEEEElEEC2ERKSC_RKl) ;  /* 0xfffaf9b000007944 */ /* 0x000fea0003c3ffff */
[----:B-1----:R-:W2:Y:S01]  /*597b0*/  LDL.64 R2, [R1+0x1688] ;  /* 0x0016880001027983 */ /* 0x002ea20000100a00 */
[----:B------:R-:W-:Y:S02]  /*597c0*/  MOV R6, 0x59800 ;  /* 0x0005980000067802 */ /* 0x000fe40000000f00 */
[----:B--2---:R-:W-:-:S04]  /*597d0*/  LEA R4, P1, R2, R90, 0x1 ;  /* 0x0000005a02047211 */ /* 0x004fc800078208ff */
[----:B------:R-:W-:-:S04]  /*597e0*/  LEA.HI.X R11, R2, R91, R3, 0x1, P1 ;  /* 0x0000005b020b7211 */ /* 0x000fc800008f0c03 */
[----:B------:R-:W-:Y:S05]  /*597f0*/  CALL.REL.NOINC `($_ZN7cutlass13device_kernelIN5flash19enable_sm80_to_sm89INS1_16FlashAttnBwdSm80INS1_25CollectiveMainloopBwdSm80ILi2ELi2EN4cute5tupleIJNS5_1CILi128EEES8_NS7_ILi64EEEEEENS_10bfloat16_tEfNS_4arch4Sm80ELb0ELb0ELb1ELb0ELb0ELb0ELb0ELb0ELi2ELi4ELi4ELi4ELb0EEENS1_24CollectiveEpilogueBwdGQAISA_fSD_Li256ELb0ELb0EEENS1_19SingleTileSchedulerILb0ELb0ELb0ELi128EEEEEEEEEvNT_6ParamsE$_ZN4cute8gmem_ptrIPKN7cutlass10bfloat16_tEECI1NS_12iter_adaptorIS4_S5_EEES4_) ;  /* 0xfffb0ac000007944 */ /* 0x000fea0003c3ffff */
[----:B------:R1:W5:Y:S01]  /*59800*/  LDL.64 R2, [R1+0x1688] ;  /* 0x0016880001027983 */ /* 0x0003620000100a00 */
[----:B------:R-:W-:-:S03]  /*59810*/  MOV R6, 0x59830 ;  /* 0x0005983000067802 */ /* 0x000fc60000000f00 */
[----:B-1---5:R-:W-:Y:S05]  /*59820*/  CALL.REL.NOINC `($_ZN7cutlass13device_kernelIN5flash19enable_sm80_to_sm89INS1_16FlashAttnBwdSm80INS1_25CollectiveMainloopBwdSm80ILi2ELi2EN4cute5tupleIJNS5_1CILi128EEES8_NS7_ILi64EEEEEENS_10bfloat16_tEfNS_4arch4Sm80ELb0ELb0ELb1ELb0ELb0ELb0ELb0ELb0ELi2ELi4ELi4ELi4ELb0EEENS1_24CollectiveEpilogueBwdGQAISA_fSD_Li256ELb0ELb0EEENS1_19SingleTileSchedulerILb0ELb0ELb0ELi128EEEEEEEEEvNT_6ParamsE$_ZN4cute3eso3ESOILb1ELb0EJNS_6LayoutINS_5tupleIJNS3_IJNS_1CILi8EEENS4_ILi1EEEEEEEEENS3_IJNS3_IJS6_NS4_ILi0EEEEEEEEEEENS_10ViewEngineINS_8gmem_ptrIPKN7cutlass10bfloat16_tEEEEEEEC2ERKSC_RKSK_) ;  /* 0xfffaf80000007944 */ /* 0x022fea0003c3ffff */
[----:B-1----:R1:W5:Y:S01]  /*59830*/  LDL.64 R4, [R1+0x1688] ;  /* 0x0016880001047983 */ /* 0x0023620000100a00 */
[----:B------:R-:W-:Y:S01]  /*59840*/  IMAD.MOV.U32 R82, RZ, RZ, RZ ;  /* 0x000000ffff527224 */ /* 0x000fe200078e00ff */
[----:B------:R-:W-:Y:S02]  /*59850*/  MOV R81, R16 ;  /* 0x0000001000517202 */ /* 0x000fe40000000f00 */
[----:B------:R-:W-:Y:S02]  /*59860*/  MOV R80, 0x59880 ;  /* 0x0005988000507802 */ /* 0x000fe40000000f00 */
[----:B-1---5:R-:W-:Y:S05]  /*59870*/  CALL.REL.NOINC `($_ZN7cutlass13device_kernelIN5flash19enable_sm80_to_sm89INS1_16FlashAttnBwdSm80INS1_25CollectiveMainloopBwdSm80ILi2ELi2EN4cute5tupleIJNS5_1CILi128EEES8_NS7_ILi64EEEEEENS_10bfloat16_tEfNS_4arch4Sm80ELb0ELb0ELb1ELb0ELb0ELb0ELb0ELb0ELi2ELi4ELi4ELi4ELb0EEENS1_24CollectiveEpilogueBwdGQAISA_fSD_Li256ELb0ELb0EEENS1_19SingleTileSchedulerILb0ELb0ELb0ELi128EEEEEEEEEvNT_6ParamsE$_ZN4cute3eso3ESOILb1ELb0EJNS_10UnderscoreEiiEEC2ERKS2_RKiS7_) ;  /* 0xfffad0f000007944 */ /* 0x022fea0003c3ffff */
[----:B-1----:R-:W2:Y:S01]  /*59880*/  LDL R3, [R1+0x1688] ;  /* 0x0016880001037983 */ /* 0x002ea20000100800 */
[----:B------:R-:W-:Y:S01]  /*59890*/  IMAD.MOV.U32 R2, RZ, RZ, R83 ;  /* 0x000000ffff027224 */ /* 0x000fe200078e0053 */
[----:B------:R-:W-:Y:S02]  /*598a0*/  MOV R6, 0x598d0 ;  /* 0x000598d000067802 */ /* 0x000fe40000000f00 */
[----:B--2---:R-:W-:Y:S02]  /*598b0*/  SHF.L.U32 R3, R3, 0xb, RZ ;  /* 0x0000000b03037819 */ /* 0x004fe400000006ff */
[----:B------:R-:W-:Y:S05]  /*598c0*/  CALL.REL.NOINC `($_ZN7cutlass13device_kernelIN5flash19enable_sm80_to_sm89INS1_16FlashAttnBwdSm80INS1_25CollectiveMainloopBwdSm80ILi2ELi2EN4cute5tupleIJNS5_1CILi128EEES8_NS7_ILi64EEEEEENS_10bfloat16_tEfNS_4arch4Sm80ELb0ELb0ELb1ELb0ELb0ELb0ELb0ELb0ELi2ELi4ELi4ELi4ELb0EEENS1_24CollectiveEpilogueBwdGQAISA_fSD_Li256ELb0ELb0EEENS1_19SingleTileSchedulerILb0ELb0ELb0ELi128EEEEEEEEEvNT_6ParamsE$_ZN4cute3eso3ESOILb1ELb0EJNS_6LayoutINS_5tupleIJNS3_IJNS_1CILi8EEENS4_ILi1EEEEEEEEENS3_IJNS3_IJS6_NS4_ILi0EEEEEEEEEEEiEEC2ERKSC_RKi) ;  /* 0xfffaf84000007944 */ /* 0x000fea0003c3ffff */
[----:B-1----:R-:W2:Y:S01]  /*598d0*/  LDL R3, [R1+0x1688] ;  /* 0x0016880001037983 */ /* 0x002ea20000100800 */
[----:B------:R-:W-:-:S02]  /*598e0*/  MOV R9, R83 ;  /* 0x0000005300097202 */ /* 0x000fc40000000f00 */
        /* <DEDUP_REMOVED lines=8> */
[----:B------:R-:W-:Y:S02]  /*59970*/  MOV R11, R5 ;  /* 0x00000005000b7202 */ /* 0x000fe40000000f00 */
[----:B-1----:R-:W-:Y:S02]  /*59980*/  MOV R6, 0x599a0 ;  /* 0x000599a000067802 */ /* 0x002fe40000000f00 */
[----:B--2--5:R-:W-:Y:S05]  /*59990*/  CALL.REL.NOINC `($_ZN7cutlass13device_kernelIN5flash19enable_sm80_to_sm89INS1_16FlashAttnBwdSm80INS1_25CollectiveMainloopBwdSm80ILi2ELi2EN4cute5tupleIJNS5_1CILi128EEES8_NS7_ILi64EEEEEENS_10bfloat16_tEfNS_4arch4Sm80ELb0ELb0ELb1ELb0ELb0ELb0ELb0ELb0ELi2ELi4ELi4ELi4ELb0EEENS1_24CollectiveEpilogueBwdGQAISA_fSD_Li256ELb0ELb0EEENS1_19SingleTileSchedulerILb0ELb0ELb0ELi128EEEEEEEEEvNT_6ParamsE$_ZN4cute8gmem_ptrIPKN7cutlass10bfloat16_tEECI1NS_12iter_adaptorIS4_S5_EEES4_) ;  /* 0xfffb092000007944 */ /* 0x024fea0003c3ffff */
[----:B------:R1:W5:Y:S01]  /*599a0*/  LDL.64 R2, [R1+0x1688] ;  /* 0x0016880001027983 */ /* 0x0003620000100a00 */
[----:B------:R-:W-:-:S03]  /*599b0*/  MOV R10, 0x599d0 ;  /* 0x000599d0000a7802 */ /* 0x000fc60000000f00 */
[----:B-1---5:R-:W-:Y:S05]  /*599c0*/  CALL.REL.NOINC `($_ZN7cutlass13device_kernelIN5flash19enable_sm80_to_sm89INS1_16FlashAttnBwdSm80INS1_25CollectiveMainloopBwdSm80ILi2ELi2EN4cute5tupleIJNS5_1CILi128EEES8_NS7_ILi64EEEEEENS_10bfloat16_tEfNS_4arch4Sm80ELb0ELb0ELb1ELb0ELb0ELb0ELb0ELb0ELi2ELi4ELi4ELi4ELb0EEENS1_24CollectiveEpilogueBwdGQAISA_fSD_Li256ELb0ELb0EEENS1_19SingleTileSchedulerILb0ELb0ELb0ELi128EEEEEEEEEvNT_6ParamsE$_ZN4cute8gmem_ptrIPKN7cutlass9uint128_tEECI1NS_12iter_adaptorIS4_S5_EEES4_) ;  /* 0xfffb094000007944 */ /* 0x022fea0003c3ffff */
[----:B-1----:R1:W5:Y:S01]  /*599d0*/  LDL.64 R2, [R1+0x1688] ;  /* 0x0016880001027983 */ /* 0x0023620000100a00 */
[----:B------:R-:W-:-:S03]  /*599e0*/  MOV R10, 0x59a00 ;  /* 0x00059a00000a7802 */ /* 0x000fc60000000f00 */
[----:B-1---5:R-:W-:Y:S05]  /*599f0*/  CALL.REL.NOINC `($_ZN7cutlass13device_kernelIN5flash19enable_sm80_to_sm89INS1_16FlashAttnBwdSm80INS1_25CollectiveMainloopBwdSm80ILi2ELi2EN4cute5tupleIJNS5_1CILi128EEES8_NS7_ILi64EEEEEENS_10bfloat16_tEfNS_4arch4Sm80ELb0ELb0ELb1ELb0ELb0ELb0ELb0ELb0ELi2ELi4ELi4ELi4ELb0EEENS1_24CollectiveEpilogueBwdGQAISA_fSD_Li256ELb0ELb0EEENS1_19SingleTileSchedulerILb0ELb0ELb0ELi128EEEEEEEEEvNT_6ParamsE$_ZN4cute3eso3ESOILb1ELb0EJNS_6LayoutINS_5tupleIJNS3_IJNS_1CILi1EEES5_EEEEEENS3_IJNS3_IJS5_NS4_ILi0EEEEEEEEEEENS_10ViewEngineINS_8gmem_ptrIPKN7cutlass9uint128_tEEEEEEEC2ERKSB_RKSJ_) ;  /* 0xfffaed6000007944 */ /* 0x022fea0003c3ffff */
[----:B------:R2:W5:Y:S01]  /*59a00*/  LDL.64 R80, [R1+0x1688] ;  /* 0x0016880001507983 */ /* 0x0005620000100a00 */
[----:B-1----:R-:W-:Y:S01]  /*59a10*/  IMAD.MOV.U32 R2, RZ, RZ, R8 ;  /* 0x000000ffff027224 */ /* 0x002fe200078e0008 */
[----:B------:R-:W-:Y:S01]  /*59a20*/  MOV R3, R9 ;  /* 0x0000000900037202 */ /* 0x000fe20000000f00 */
[----:B------:R-:W-:Y:S01]  /*59a30*/  IMAD.MOV.U32 R9, RZ, RZ, R83 ;  /* 0x000000ffff097224 */ /* 0x000fe200078e0053 */
[----:B------:R-:W-:-:S02]  /*59a40*/  MOV R8, 0x59a60 ;  /* 0x00059a6000087802 */ /* 0x000fc40000000f00 */
[----:B--2--5:R-:W-:Y:S05]  /*59a50*/  CALL.REL.NOINC `($_ZN7cutlass13device_kernelIN5flash19enable_sm80_to_sm89INS1_16FlashAttnBwdSm80INS1_25CollectiveMainloopBwdSm80ILi2ELi2EN4cute5tupleIJNS5_1CILi128EEES8_NS7_ILi64EEEEEENS_10bfloat16_tEfNS_4arch4Sm80ELb0ELb0ELb1ELb0ELb0ELb0ELb0ELb0ELi2ELi4ELi4ELi4ELb0EEENS1_24CollectiveEpilogueBwdGQAISA_fSD_Li256ELb0ELb0EEENS1_19SingleTileSchedulerILb0ELb0ELb0ELi128EEEEEEEEEvNT_6ParamsE$_ZN4cute8smem_ptrIPN7cutlass10bfloat16_tEECI1NS_12iter_adaptorIS3_S4_EEES3_) ;  /* 0xfffb097000007944 */ /* 0x024fea0003c3ffff */
[----:B-1----:R1:W5:Y:S01]  /*59a60*/  LDL.64 R2, [R1+0x1688] ;  /* 0x0016880001027983 */ /* 0x0023620000100a00 */
[----:B------:R-:W-:-:S02]  /*59a70*/  MOV R6, R83 ;  /* 0x0000005300067202 */ /* 0x000fc40000000f00 */
[----:B------:R-:W-:Y:S02]  /*59a80*/  MOV R8, 0x59aa0 ;  /* 0x00059aa000087802 */ /* 0x000fe40000000f00 */
[----:B-1---5:R-:W-:Y:S05]  /*59a90*/  CALL.REL.NOINC `($_ZN7cutlass13device_kernelIN5flash19enable_sm80_to_sm89INS1_16FlashAttnBwdSm80INS1_25CollectiveMainloopBwdSm80ILi2ELi2EN4cute5tupleIJNS5_1CILi128EEES8_NS7_ILi64EEEEEENS_10bfloat16_tEfNS_4arch4Sm80ELb0ELb0ELb1ELb0ELb0ELb0ELb0ELb0ELi2ELi4ELi4ELi4ELb0EEENS1_24CollectiveEpilogueBwdGQAISA_fSD_Li256ELb0ELb0EEENS1_19SingleTileSchedulerILb0ELb0ELb0ELi128EEEEEEEEEvNT_6ParamsE$_ZN4cute8smem_ptrIPN7cutlass9uint128_tEECI1NS_12iter_adaptorIS3_S4_EEES3_) ;  /* 0xfffb097000007944 */ /* 0x022fea0003c3ffff */
[----:B-1----:R1:W5:Y:S01]  /*59aa0*/  LDL.64 R2, [R1+0x1688] ;  /* 0x0016880001027983 */ /* 0x0023620000100a00 */
[----:B------:R-:W-:Y:S02]  /*59ab0*/  MOV R6, R83 ;  /* 0x0000005300067202 */ /* 0x000fe40000000f00 */
[----:B------:R-:W-:Y:S02]  /*59ac0*/  MOV R8, 0x59ae0 ;  /* 0x00059ae000087802 */ /* 0x000fe40000000f00 */
[----:B-1---5:R-:W-:Y:S05]  /*59ad0*/  CALL.REL.NOINC `($_ZN7cutlass13device_kernelIN5flash19enable_sm80_to_sm89INS1_16FlashAttnBwdSm80INS1_25CollectiveMainloopBwdSm80ILi2ELi2EN4cute5tupleIJNS5_1CILi128EEES8_NS7_ILi64EEEEEENS_10bfloat16_tEfNS_4arch4Sm80ELb0ELb0ELb1ELb0ELb0ELb0ELb0ELb0ELi2ELi4ELi4ELi4ELb0EEENS1_24CollectiveEpilogueBwdGQAISA_fSD_Li256ELb0ELb0EEENS1_19SingleTileSchedulerILb0ELb0ELb0ELi128EEEEEEEEEvNT_6ParamsE$_ZN4cute3eso3ESOILb1ELb0EJNS_6LayoutINS_5tupleIJNS3_IJNS_1CILi1EEES5_EEEEEENS3_IJNS3_IJS5_NS4_ILi0EEEEEEEEEEENS_10ViewEngineINS_8smem_ptrIPN7cutlass9uint128_tEEEEEEEC2ERKSB_RKSI_) ;  /* 0xfffaecc000007944 */ /* 0x022fea0003c3ffff */
[----:B------:R2:W5:Y:S01]  /*59ae0*/  LDL R4, [R1+0x1688] ;  /* 0x0016880001047983 */ /* 0x0005620000100800 */
[----:B-1----:R-:W-:-:S03]  /*59af0*/  MOV R2, 0x59b10 ;  /* 0x00059b1000027802 */ /* 0x002fc60000000f00 */
[----:B--2--5:R-:W-:Y:S05]  /*59b00*/  CALL.REL.NOINC `($_ZN7cutlass13device_kernelIN5flash19enable_sm80_to_sm89INS1_16FlashAttnBwdSm80INS1_25CollectiveMainloopBwdSm80ILi2ELi2EN4cute5tupleIJNS5_1CILi128EEES8_NS7_ILi64EEEEEENS_10bfloat16_tEfNS_4arch4Sm80ELb0ELb0ELb1ELb0ELb0ELb0ELb0ELb0ELi2ELi4ELi4ELi4ELb0EEENS1_24CollectiveEpilogueBwdGQAISA_fSD_Li256ELb0ELb0EEENS1_19SingleTileSchedulerILb0ELb0ELb0ELi128EEEEEEEEEvNT_6ParamsE$_ZN73_INTERNAL_24fd9406_37_flash_bwd_hdim64_bf16_softcap_sm80_cu_3fbc093a_291824__cvta_generic_to_sharedEPKv) ;  /* 0xfffb09c000007944 */ /* 0x024fea0003c3ffff */
        /* <DEDUP_REMOVED lines=10> */
[----:B-1----:R-:W-:Y:S05]  /*59bb0*/  CALL.REL.NOINC `($_ZN7cutlass13device_kernelIN5flash19enable_sm80_to_sm89INS1_16FlashAttnBwdSm80INS1_25CollectiveMainloopBwdSm80ILi2ELi2EN4cute5tupleIJNS5_1CILi128EEES8_NS7_ILi64EEEEEENS_10bfloat16_tEfNS_4arch4Sm80ELb0ELb0ELb1ELb0ELb0ELb0ELb0ELb0ELi2ELi4ELi4ELi4ELb0EEENS1_24CollectiveEpilogueBwdGQAISA_fSD_Li256ELb0ELb0EEENS1_19SingleTileSchedulerILb0ELb0ELb0ELi128EEEEEEEEEvNT_6ParamsE$_ZN4cute3eso3ESOILb1ELb0EJNS_1CILi0EEEiS3_EEC2ERKS3_RKiS6_) ;  /* 0xfffad16000007944 */ /* 0x002fea0003c3ffff */
[----:B-1----:R-:W2:Y:S01]  /*59bc0*/  LDL R3, [R1+0x1688] ;  /* 0x0016880001037983 */ /* 0x002ea20000100800 */
[----:B------:R-:W-:Y:S01]  /*59bd0*/  IMAD.MOV.U32 R2, RZ, RZ, R83 ;  /* 0x000000ffff027224 */ /* 0x000fe200078e0053 */
[----:B------:R-:W-:-:S02]  /*59be0*/  MOV R10, 0x59c10 ;  /* 0x00059c10000a7802 */ /* 0x000fc40000000f00 */
[----:B--2---:R-:W-:Y:S02]  /*59bf0*/  SHF.L.U32 R3, R3, 0x5, RZ ;  /* 0x0000000503037819 */ /* 0x004fe400000006ff */
[----:B------:R-:W-:Y:S05]  /*59c00*/  CALL.REL.NOINC `($_ZN7cutlass13device_kernelIN5flash19enable_sm80_to_sm89INS1_16FlashAttnBwdSm80INS1_25CollectiveMainloopBwdSm80ILi2ELi2EN4cute5tupleIJNS5_1CILi128EEES8_NS7_ILi64EEEEEENS_10bfloat16_tEfNS_4arch4Sm80ELb0ELb0ELb1ELb0ELb0ELb0ELb0ELb0ELi2ELi4ELi4ELi4ELb0EEENS1_24CollectiveEpilogueBwdGQAISA_fSD_Li256ELb0ELb0EEENS1_19SingleTileSchedulerILb0ELb0ELb0ELi128EEEEEEEEEvNT_6ParamsE$_ZN4cute5tupleIJiEEC2ERKi) ;  /* 0xfffb05e000007944 */ /* 0x000fea0003c3ffff */
[----:B-1----:R1:W5:Y:S01]  /*59c10*/  LDL R3, [R1+0x1688] ;  /* 0x0016880001037983 */ /* 0x0023620000100800 */
[----:B------:R-:W-:Y:S02]  /*59c20*/  MOV R2, R17 ;  /* 0x0000001100027202 */ /* 0x000fe40000000f00 */
        /* <DEDUP_REMOVED lines=19> */
[----:B------:R-:W-:Y:S01]  /*59d60*/  IMAD.MOV.U32 R82, RZ, RZ, 0x1 ;  /* 0x00000001ff527424 */ /* 0x000fe200078e00ff */
        /* <DEDUP_REMOVED lines=23> */
[----:B------:R-:W-:Y:S01]  /*59ee0*/  IMAD.MOV.U32 R82, RZ, RZ, 0x1 ;  /* 0x00000001ff527424 */ /* 0x000fe200078e00ff */
        /* <DEDUP_REMOVED lines=211> */
[----:B------:R-:W-:Y:S01]  /*5ac20*/  IMAD.MOV.U32 R81, RZ, RZ, R16 ;  /* 0x000000ffff517224 */ /* 0x000fe200078e0010 */
[----:B------:R-:W-:Y:S02]  /*5ac30*/  MOV R82, 0x3 ;  /* 0x0000000300527802 */ /* 0x000fe40000000f00 */
        /* <DEDUP_REMOVED lines=54> */
[----:B-1---5:R-:W-:Y:S05]  /*5afa0*/  CALL.REL.NOINC `($_ZN7cutlass13device_kernelIN5flash19enable_sm80_to_sm89INS1_16FlashAttnBwdSm80INS1_25CollectiveMainloopBwdSm80ILi2ELi2EN4cute5tupleIJNS5_1CILi128EEES8_NS7_ILi64EEEEEENS_10bfloat16_tEfNS_4arch4Sm80ELb0ELb0ELb1ELb0ELb0ELb0ELb0ELb0ELi2ELi4ELi4ELi4ELb0EEENS1_24CollectiveEpilogueBwdGQAISA_fSD_Li256ELb0ELb0EEENS1_19SingleTileSchedulerILb0ELb0ELb0ELi128EEEEEEEEEvNT_6ParamsE$_ZN4cute3eso3ESOILb1ELb0EJNS_10UnderscoreES2_iEEC2ERKS2_S5_RKi) ;  /* 0xfffab94000007944 */ /* 0x022fea0003c3ffff */
[----:B-1----:R-:W2:Y:S01]  /*5afb0*/  LDL R3, [R1+0x1688] ;  /* 0x0016880001037983 */ /* 0x002ea20000100800 */
[----:B------:R-:W-:-:S02]  /*5afc0*/  MOV R6, 0x5aff0 ;  /* 0x0005aff000067802 */ /* 0x000fc40000000f00 */
[----:B--2---:R-:W-:Y:S02]  /*5afd0*/  SHF.L.U32 R3, R3, 0x7, RZ ;  /* 0x0000000703037819 */ /* 0x004fe400000006ff */
[----:B------:R-:W-:Y:S05]  /*5afe0*/  CALL.REL.NOINC `($_ZN7cutlass13device_kernelIN5flash19enable_sm80_to_sm89INS1_16FlashAttnBwdSm80INS1_25CollectiveMainloopBwdSm80ILi2ELi2EN4cute5tupleIJNS5_1CILi128EEES8_NS7_ILi64EEEEEENS_10bfloat16_tEfNS_4arch4Sm80ELb0ELb0ELb1ELb0ELb0ELb0ELb0ELb0ELi2ELi4ELi4ELi4ELb0EEENS1_24CollectiveEpilogueBwdGQAISA_fSD_Li256ELb0ELb0EEENS1_19SingleTileSchedulerILb0ELb0ELb0ELi128EEEEEEEEEvNT_6ParamsE$_ZN4cute3eso3ESOILb1ELb0EJNS_6LayoutINS_5tupleIJNS3_IJNS_1CILi4EEENS4_ILi1EEEEEES6_EEENS3_IJNS3_IJS6_NS4_ILi0EEEEEES9_EEEEEiEEC2ERKSC_RKi) ;  /* 0xfffadff000007944 */ /* 0x000fea0003c3ffff */
[----:B------:R-:W-:Y:S01]  /*5aff0*/  ULDC.64 UR8, c[0x0][0x118] ;  /* 0x0000460000087ab9 */ /* 0x000fe20000000a00 */
[----:B-1----:R-:W2:Y:S04]  /*5b000*/  LDL R2, [R1+0x1688] ;  /* 0x0016880001027983 */ /* 0x002ea80000100800 */
[----:B------:R-:W2:Y:S01]  /*5b010*/  LD.E.64 R4, [R80.64+0x8] ;  /* 0x0000080850047980 */ /* 0x000ea2000c101b00 */
[----:B------:R-:W-:Y:S01]  /*5b020*/  MOV R10, 0x5b060 ;  /* 0x0005b060000a7802 */ /* 0x000fe20000000f00 */
[----:B--2---:R-:W-:Y:S01]  /*5b030*/  IMAD.WIDE R4, R2, 0x4, R4 ;  /* 0x0000000402047825 */ /* 0x004fe200078e0204 */
[----:B------:R-:W-:-:S03]  /*5b040*/  MOV R2, R83 ;  /* 0x0000005300027202 */ /* 0x000fc60000000f00 */
[----:B------:R-:W-:Y:S05]  /*5b050*/  CALL.REL.NOINC `($_ZN7cutlass13device_kernelIN5flash19enable_sm80_to_sm89INS1_16FlashAttnBwdSm80INS1_25CollectiveMainloopBwdSm80ILi2ELi2EN4cute5tupleIJNS5_1CILi128EEES8_NS7_ILi64EEEEEENS_10bfloat16_tEfNS_4arch4Sm80ELb0ELb0ELb1ELb0ELb0ELb0ELb0ELb0ELi2ELi4ELi4ELi4ELb0EEENS1_24CollectiveEpilogueBwdGQAISA_fSD_Li256ELb0ELb0EEENS1_19SingleTileSchedulerILb0ELb0ELb0ELi128EEEEEEEEEvNT_6ParamsE$_ZN4cute8gmem_ptrIPKfECI1NS_12iter_adaptorIS2_S3_EEES2_) ;  /* 0xfffaf2f000007944 */ /* 0x000fea0003c3ffff */
[----:B-1----:R1:W5:Y:S01]  /*5b060*/  LDL.64 R2, [R1+0x1688] ;  /* 0x0016880001027983 */ /* 0x0023620000100a00 */
[----:B------:R-:W-:-:S03]  /*5b070*/  MOV R6, 0x5b090 ;  /* 0x0005b09000067802 */ /* 0x000fc60000000f00 */
[----:B-1---5:R-:W-:Y:S05]  /*5b080*/  CALL.REL.NOINC `($_ZN7cutlass13device_kernelIN5flash19enable_sm80_to_sm89INS1_16FlashAttnBwdSm80INS1_25CollectiveMainloopBwdSm80ILi2ELi2EN4cute5tupleIJNS5_1CILi128EEES8_NS7_ILi64EEEEEENS_10bfloat16_tEfNS_4arch4Sm80ELb0ELb0ELb1ELb0ELb0ELb0ELb0ELb0ELi2ELi4ELi4ELi4ELb0EEENS1_24CollectiveEpilogueBwdGQAISA_fSD_Li256ELb0ELb0EEENS1_19SingleTileSchedulerILb0ELb0ELb0ELi128EEEEEEEEEvNT_6ParamsE$_ZN4cute3eso3ESOILb1ELb0EJNS_6LayoutINS_5tupleIJNS3_IJNS_1CILi4EEENS4_ILi1EEEEEES6_EEENS3_IJNS3_IJS6_NS4_ILi0EEEEEES9_EEEEENS_10ViewEngineINS_8gmem_ptrIPKfEEEEEEC2ERKSC_RKSI_) ;  /* 0xfffadec000007944 */ /* 0x022fea0003c3ffff */
[----:B------:R-:W-:Y:S01]  /*5b090*/  ULDC.64 UR8, c[0x0][0x118] ;  /* 0x0000460000087ab9 */ /* 0x000fe20000000a00 */
[----:B-1----:R1:W5:Y:S04]  /*5b0a0*/  LDL.64 R4, [R1+0x1688] ;  /* 0x0016880001047983 */ /* 0x0023680000100a00 */
[----:B------:R1:W5:Y:S01]  /*5b0b0*/  LD.E.64 R10, [R84.64+0x40] ;  /* 0x00004008540a7980 */ /* 0x000362000c101b00 */
[----:B------:R-:W-:-:S02]  /*5b0c0*/  MOV R3, R13 ;  /* 0x0000000d00037202 */ /* 0x000fc40000000f00 */
[----:B------:R-:W-:Y:S02]  /*5b0d0*/  MOV R8, 0x5b0f0 ;  /* 0x0005b0f000087802 */ /* 0x000fe40000000f00 */
[----:B-1---5:R-:W-:Y:S05]  /*5b0e0*/  CALL.REL.NOINC `($_ZN7cutlass13device_kernelIN5flash19enable_sm80_to_sm89INS1_16FlashAttnBwdSm80INS1_25CollectiveMainloopBwdSm80ILi2ELi2EN4cute5tupleIJNS5_1CILi128EEES8_NS7_ILi64EEEEEENS_10bfloat16_tEfNS_4arch4Sm80ELb0ELb0ELb1ELb0ELb0ELb0ELb0ELb0ELi2ELi4ELi4ELi4ELb0EEENS1_24CollectiveEpilogueBwdGQAISA_fSD_Li256ELb0ELb0EEENS1_19SingleTileSchedulerILb0ELb0ELb0ELi128EEEEEEEEEvNT_6ParamsE$_ZN4cute3eso3ESOILb1ELb0EJNS_10UnderscoreES2_iEEC2ERKS2_S5_RKi) ;  /* 0xfffab80000007944 */ /* 0x022fea0003c3ffff */
[----:B-1----:R-:W2:Y:S01]  /*5b0f0*/  LDL R3, [R1+0x1688] ;  /* 0x0016880001037983 */ /* 0x002ea20000100800 */
[----:B------:R-:W-:Y:S02]  /*5b100*/  MOV R6, 0x5b130 ;  /* 0x0005b13000067802 */ /* 0x000fe40000000f00 */
[----:B--2---:R-:W-:Y:S02]  /*5b110*/  SHF.L.U32 R3, R3, 0x7, RZ ;  /* 0x0000000703037819 */ /* 0x004fe400000006ff */
[----:B------:R-:W-:Y:S05]  /*5b120*/  CALL.REL.NOINC `($_ZN7cutlass13device_kernelIN5flash19enable_sm80_to_sm89INS1_16FlashAttnBwdSm80INS1_25CollectiveMainloopBwdSm80ILi2ELi2EN4cute5tupleIJNS5_1CILi128EEES8_NS7_ILi64EEEEEENS_10bfloat16_tEfNS_4arch4Sm80ELb0ELb0ELb1ELb0ELb0ELb0ELb0ELb0ELi2ELi4ELi4ELi4ELb0EEENS1_24CollectiveEpilogueBwdGQAISA_fSD_Li256ELb0ELb0EEENS1_19SingleTileSchedulerILb0ELb0ELb0ELi128EEEEEEEEEvNT_6ParamsE$_ZN4cute3eso3ESOILb1ELb0EJNS_6LayoutINS_5tupleIJNS3_IJNS_1CILi4EEENS4_ILi1EEEEEES6_EEENS3_IJNS3_IJS6_NS4_ILi0EEEEEES9_EEEEEiEEC2ERKSC_RKi) ;  /* 0xfffadeb000007944 */ /* 0x000fea0003c3ffff */
[----:B------:R-:W-:Y:S01]  /*5b130*/  ULDC.64 UR8, c[0x0][0x118] ;  /* 0x0000460000087ab9 */ /* 0x000fe20000000a00 */
[----:B-1----:R-:W2:Y:S04]  /*5b140*/  LDL R2, [R1+0x1688] ;  /* 0x0016880001027983 */ /* 0x002ea80000100800 */
[----:B------:R-:W2:Y:S01]  /*5b150*/  LD.E.64 R10, [R10.64] ;  /* 0x000000080a0a7980 */ /* 0x000ea2000c101b00 */
[----:B------:R-:W-:Y:S02]  /*5b160*/  MOV R6, R83 ;  /* 0x0000005300067202 */ /* 0x000fe40000000f00 */
[----:B------:R-:W-:Y:S01]  /*5b170*/  MOV R8, 0x5b1a0 ;  /* 0x0005b1a000087802 */ /* 0x000fe20000000f00 */
[----:B--2---:R-:W-:-:S04]  /*5b180*/  IMAD.WIDE R2, R2, 0x4, R10 ;  /* 0x0000000402027825 */ /* 0x004fc800078e020a */
[----:B------:R-:W-:Y:S05]  /*5b190*/  CALL.REL.NOINC `($_ZN7cutlass13device_kernelIN5flash19enable_sm80_to_sm89INS1_16FlashAttnBwdSm80INS1_25CollectiveMainloopBwdSm80ILi2ELi2EN4cute5tupleIJNS5_1CILi128EEES8_NS7_ILi64EEEEEENS_10bfloat16_tEfNS_4arch4Sm80ELb0ELb0ELb1ELb0ELb0ELb0ELb0ELb0ELi2ELi4ELi4ELi4ELb0EEENS1_24CollectiveEpilogueBwdGQAISA_fSD_Li256ELb0ELb0EEENS1_19SingleTileSchedulerILb0ELb0ELb0ELi128EEEEEEEEEvNT_6ParamsE$_ZN4cute8smem_ptrIPfECI1NS_12iter_adaptorIS1_S2_EEES1_) ;  /* 0xfffaf2b000007944 */ /* 0x000fea0003c3ffff */
[----:B-1----:R1:W5:Y:S01]  /*5b1a0*/  LDL.64 R2, [R1+0x1688] ;  /* 0x0016880001027983 */ /* 0x0023620000100a00 */
[----:B------:R-:W-:-:S03]  /*5b1b0*/  MOV R8, 0x5b1d0 ;  /* 0x0005b1d000087802 */ /* 0x000fc60000000f00 */
[----:B-1---5:R-:W-:Y:S05]  /*5b1c0*/  CALL.REL.NOINC `($_ZN7cutlass13device_kernelIN5flash19enable_sm80_to_sm89INS1_16FlashAttnBwdSm80INS1_25CollectiveMainloopBwdSm80ILi2ELi2EN4cute5tupleIJNS5_1CILi128EEES8_NS7_ILi64EEEEEENS_10bfloat16_tEfNS_4arch4Sm80ELb0ELb0ELb1ELb0ELb0ELb0ELb0ELb0ELi2ELi4ELi4ELi4ELb0EEENS1_24CollectiveEpilogueBwdGQAISA_fSD_Li256ELb0ELb0EEENS1_19SingleTileSchedulerILb0ELb0ELb0ELi128EEEEEEEEEvNT_6ParamsE$_ZN4cute3eso3ESOILb1ELb0EJNS_6LayoutINS_5tupleIJNS3_IJNS_1CILi4EEENS4_ILi1EEEEEES6_EEENS3_IJNS3_IJS6_NS4_ILi0EEEEEES9_EEEEENS_10ViewEngineINS_8smem_ptrIPfEEEEEEC2ERKSC_RKSH_) ;  /* 0xfffaddd000007944 */ /* 0x022fea0003c3ffff */
[----:B------:R-:W-:Y:S01]  /*5b1d0*/  ULDC.64 UR8, c[0x0][0x118] ;  /* 0x0000460000087ab9 */ /* 0x000fe20000000a00 */
[----:B------:R2:W5:Y:S04]  /*5b1e0*/  LDL.64 R8, [R1+0x1688] ;  /* 0x0016880001087983 */ /* 0x0005680000100a00 */
[----:B------:R2:W5:Y:S01]  /*5b1f0*/  LD.E.64 R80, [R84.64+0x48] ;  /* 0x0000480854507980 */ /* 0x000562000c101b00 */
[----:B-1----:R-:W-:-:S02]  /*5b200*/  MOV R3, RZ ;  /* 0x000000ff00037202 */ /* 0x002fc40000000f00 */
[----:B------:R-:W-:Y:S02]  /*5b210*/  MOV R6, 0x5b230 ;  /* 0x0005b23000067802 */ /* 0x000fe40000000f00 */
[----:B--2--5:R-:W-:Y:S05]  /*5b220*/  CALL.REL.NOINC `($_ZN7cutlass13device_kernelIN5flash19enable_sm80_to_sm89INS1_16FlashAttnBwdSm80INS1_25CollectiveMainloopBwdSm80ILi2ELi2EN4cute5tupleIJNS5_1CILi128EEES8_NS7_ILi64EEEEEENS_10bfloat16_tEfNS_4arch4Sm80ELb0ELb0ELb1ELb0ELb0ELb0ELb0ELb0ELi2ELi4ELi4ELi4ELb0EEENS1_24CollectiveEpilogueBwdGQAISA_fSD_Li256ELb0ELb0EEENS1_19SingleTileSchedulerILb0ELb0ELb0ELi128EEEEEEEEEvNT_6ParamsE$_ZN4cute3eso3ESOILb1ELb0EJNS_1CILi0EEEiEEC2ERKS3_RKi) ;  /* 0xfffabaa000007944 */ /* 0x024fea0003c3ffff */
[----:B------:R-:W-:Y:S02]  /*5b230*/  ULDC.64 UR8, c[0x0][0x118] ;  /* 0x0000460000087ab9 */ /* 0x000fe40000000a00 */
[----:B-1----:R1:W5:Y:S01]  /*5b240*/  LD.E R3, [R80.64] ;  /* 0x0000000850037980 */ /* 0x002362000c101900 */
[----:B------:R-:W-:-:S03]  /*5b250*/  MOV R16, 0x5b270 ;  /* 0x0005b27000107802 */ /* 0x000fc60000000f00 */
[----:B-1---5:R-:W-:Y:S05]  /*5b260*/  CALL.REL.NOINC `($_ZN7cutlass13device_kernelIN5flash19enable_sm80_to_sm89INS1_16FlashAttnBwdSm80INS1_25CollectiveMainloopBwdSm80ILi2ELi2EN4cute5tupleIJNS5_1CILi128EEES8_NS7_ILi64EEEEEENS_10bfloat16_tEfNS_4arch4Sm80ELb0ELb0ELb1ELb0ELb0ELb0ELb0ELb0ELi2ELi4ELi4ELi4ELb0EEENS1_24CollectiveEpilogueBwdGQAISA_fSD_Li256ELb0ELb0EEENS1_19SingleTileSchedulerILb0ELb0ELb0ELi128EEEEEEEEEvNT_6ParamsE$_ZZN4cuteplIJiEJNS_1CILi0EEEEEEDaRKNS_15ArithmeticTupleIJDpT_EEERKNS3_IJDpT0_EEEENKUlDpRKT_E_clIJiEEEDaSH_) ;  /* 0xfffb40a000007944 */ /* 0x022fea0003c3ffff */
[----:B-----5:R-:W-:Y:S02]  /*5b270*/  ISETP.GT.AND P0, PT, R2, 0x7f, PT ;  /* 0x0000007f0200780c */ /* 0x020fe40003f04270 */
[----:B------:R-:W-:-:S11]  /*5b280*/  MOV R15, 0x0 ;  /* 0x00000000000f7802 */ /* 0x000fd60000000f00 */
[----:B------:R-:W-:Y:S05]  /*5b290*/  @P0 RET.REL.NODEC R14 `(_ZN7cutlass13device_kernelIN5flash19enable_sm80_to_sm89INS1_16FlashAttnBwdSm80INS1_25CollectiveMainloopBwdSm80ILi2ELi2EN4cute5tupleIJNS5_1CILi128EEES8_NS7_ILi64EEEEEENS_10bfloat16_tEfNS_4arch4Sm80ELb0ELb0ELb1ELb0ELb0ELb0ELb0ELb0ELi2ELi4ELi4ELi4ELb0EEENS1_24CollectiveEpilogueBwdGQAISA_fSD_Li256ELb0ELb0EEENS1_19SingleTileSchedulerILb0ELb0ELb0ELi128EEEEEEEEEvNT_6ParamsE) ;  /* 0xfffa4d600e000950 */ /* 0x000fea0003c3ffff */
[----:B------:R-:W-:Y:S02]  /*5b2a0*/  ULDC.64 UR8, c[0x0][0x118] ;  /* 0x0000460000087ab9 */ /* 0x000fe40000000a00 */
[----:B------:R-:W5:Y:S01]  /*5b2b0*/  LD.E.64 R84, [R84.64+0x50] ;  /* 0x0000500854547980 */ /* 0x000f62000c101b00 */
[----:B------:R-:W-:Y:S01]  /*5b2c0*/  IMAD.MOV.U32 R2, RZ, RZ, R7 ;  /* 0x000000ffff027224 */ /* 0x000fe200078e0007 */
[----:B------:R-:W-:Y:S02]  /*5b2d0*/  MOV R3, RZ ;  /* 0x000000ff00037202 */ /* 0x000fe40000000f00 */
[----:B------:R-:W-:Y:S02]  /*5b2e0*/  MOV R10, 0x5b300 ;  /* 0x0005b300000a7802 */ /* 0x000fe40000000f00 */
[----:B-1---5:R-:W-:Y:S05]  /*5b2f0*/  CALL.REL.NOINC `($_ZN7cutlass13device_kernelIN5flash19enable_sm80_to_sm89INS1_16FlashAttnBwdSm80INS1_25CollectiveMainloopBwdSm80ILi2ELi2EN4cute5tupleIJNS5_1CILi128EEES8_NS7_ILi64EEEEEENS_10bfloat16_tEfNS_4arch4Sm80ELb0ELb0ELb1ELb0ELb0ELb0ELb0ELb0ELi2ELi4ELi4ELi4ELb0EEENS1_24CollectiveEpilogueBwdGQAISA_fSD_Li256ELb0ELb0EEENS1_19SingleTileSchedulerILb0ELb0ELb0ELi128EEEEEEEEEvNT_6ParamsE$_ZN4cute3eso3ESOILb1ELb0EJNS_10UnderscoreEiEEC2ERKS2_RKi) ;  /* 0xfffab63000007944 */ /* 0x022fea0003c3ffff */
[----:B-1----:R-:W-:Y:S02]  /*5b300*/  MOV R2, R7 ;  /* 0x0000000700027202 */ /* 0x002fe40000000f00 */
[----:B------:R-:W-:Y:S02]  /*5b310*/  MOV R10, 0x5b330 ;  /* 0x0005b330000a7802 */ /* 0x000fe40000000f00 */
[----:B------:R-:W-:Y:S05]  /*5b320*/  CALL.REL.NOINC `($_ZN7cutlass13device_kernelIN5flash19enable_sm80_to_sm89INS1_16FlashAttnBwdSm80INS1_25CollectiveMainloopBwdSm80ILi2ELi2EN4cute5tupleIJNS5_1CILi128EEES8_NS7_ILi64EEEEEENS_10bfloat16_tEfNS_4arch4Sm80ELb0ELb0ELb1ELb0ELb0ELb0ELb0ELb0ELi2ELi4ELi4ELi4ELb0EEENS1_24CollectiveEpilogueBwdGQAISA_fSD_Li256ELb0ELb0EEENS1_19SingleTileSchedulerILb0ELb0ELb0ELi128EEEEEEEEEvNT_6ParamsE$_ZN4cute8gmem_ptrIPKfECI1NS_12iter_adaptorIS2_S3_EEES2_) ;  /* 0xfffaf02000007944 */ /* 0x000fea0003c3ffff */
[----:B-1----:R1:W5:Y:S01]  /*5b330*/  LDL.64 R2, [R1+0x1680] ;  /* 0x0016800001027983 */ /* 0x0023620000100a00 */
[----:B------:R-:W-:-:S03]  /*5b340*/  MOV R6, 0x5b360 ;  /* 0x0005b36000067802 */ /* 0x000fc60000000f00 */
[----:B-1---5:R-:W-:Y:S05]  /*5b350*/  CALL.REL.NOINC `($_ZN7cutlass13device_kernelIN5flash19enable_sm80_to_sm89INS1_16FlashAttnBwdSm80INS1_25CollectiveMainloopBwdSm80ILi2ELi2EN4cute5tupleIJNS5_1CILi128EEES8_NS7_ILi64EEEEEENS_10bfloat16_tEfNS_4arch4Sm80ELb0ELb0ELb1ELb0ELb0ELb0ELb0ELb0ELi2ELi4ELi4ELi4ELb0EEENS1_24CollectiveEpilogueBwdGQAISA_fSD_Li256ELb0ELb0EEENS1_19SingleTileSchedulerILb0ELb0ELb0ELi128EEEEEEEEEvNT_6ParamsE$_ZN4cute3eso3ESOILb1ELb0EJNS_6LayoutINS_5tupleIJNS3_IJNS_1CILi4EEENS4_ILi1EEEEEEEEENS3_IJNS3_IJS6_NS4_ILi0EEEEEEEEEEENS_10ViewEngineINS_8gmem_ptrIPKfEEEEEEC2ERKSC_RKSI_) ;  /* 0xfffadb2000007944 */ /* 0x022fea0003c3ffff */
[----:B-1----:R1:W5:Y:S01]  /*5b360*/  LDL.64 R4, [R1+0x1680] ;  /* 0x0016800001047983 */ /* 0x0023620000100a00 */
[----:B------:R-:W-:Y:S01]  /*5b370*/  IMAD.MOV.U32 R2, RZ, RZ, R7 ;  /* 0x000000ffff027224 */ /* 0x000fe200078e0007 */
[----:B------:R-:W-:-:S02]  /*5b380*/  MOV R3, RZ ;  /* 0x000000ff00037202 */ /* 0x000fc40000000f00 */
[----:B------:R-:W-:Y:S02]  /*5b390*/  MOV R10, 0x5b3b0 ;  /* 0x0005b3b0000a7802 */ /* 0x000fe40000000f00 */
[----:B-1---5:R-:W-:Y:S05]  /*5b3a0*/  CALL.REL.NOINC `($_ZN7cutlass13device_kernelIN5flash19enable_sm80_to_sm89INS1_16FlashAttnBwdSm80INS1_25CollectiveMainloopBwdSm80ILi2ELi2EN4cute5tupleIJNS5_1CILi128EEES8_NS7_ILi64EEEEEENS_10bfloat16_tEfNS_4arch4Sm80ELb0ELb0ELb1ELb0ELb0ELb0ELb0ELb0ELi2ELi4ELi4ELi4ELb0EEENS1_24CollectiveEpilogueBwdGQAISA_fSD_Li256ELb0ELb0EEENS1_19SingleTileSchedulerILb0ELb0ELb0ELi128EEEEEEEEEvNT_6ParamsE$_ZN4cute3eso3ESOILb1ELb0EJNS_10UnderscoreEiEEC2ERKS2_RKi) ;  /* 0xfffab58000007944 */ /* 0x022fea0003c3ffff */
[----:B-1----:R-:W-:Y:S01]  /*5b3b0*/  IMAD.MOV.U32 R2, RZ, RZ, R8 ;  /* 0x000000ffff027224 */ /* 0x002fe200078e0008 */
[----:B------:R-:W-:Y:S01]  /*5b3c0*/  MOV R3, R9 ;  /* 0x0000000900037202 */ /* 0x000fe20000000f00 */
[----:B------:R-:W-:Y:S01]  /*5b3d0*/  IMAD.MOV.U32 R6, RZ, RZ, R7 ;  /* 0x000000ffff067224 */ /* 0x000fe200078e0007 */
[----:B------:R-:W-:Y:S02]  /*5b3e0*/  MOV R8, 0x5b400 ;  /* 0x0005b40000087802 */ /* 0x000fe40000000f00 */
[----:B------:R-:W-:Y:S05]  /*5b3f0*/  CALL.REL.NOINC `($_ZN7cutlass13device_kernelIN5flash19enable_sm80_to_sm89INS1_16FlashAttnBwdSm80INS1_25CollectiveMainloopBwdSm80ILi2ELi2EN4cute5tupleIJNS5_1CILi128EEES8_NS7_ILi64EEEEEENS_10bfloat16_tEfNS_4arch4Sm80ELb0ELb0ELb1ELb0ELb0ELb0ELb0ELb0ELi2ELi4ELi4ELi4ELb0EEENS1_24CollectiveEpilogueBwdGQAISA_fSD_Li256ELb0ELb0EEENS1_19SingleTileSchedulerILb0ELb0ELb0ELi128EEEEEEEEEvNT_6ParamsE$_ZN4cute8smem_ptrIPfECI1NS_12iter_adaptorIS1_S2_EEES1_) ;  /* 0xfffaf05000007944 */ /* 0x000fea0003c3ffff */
[----:B-1----:R1:W5:Y:S01]  /*5b400*/  LDL.64 R2, [R1+0x1680] ;  /* 0x0016800001027983 */ /* 0x0023620000100a00 */
[----:B------:R-:W-:-:S03]  /*5b410*/  MOV R8, 0x5b430 ;  /* 0x0005b43000087802 */ /* 0x000fc60000000f00 */
[----:B-1---5:R-:W-:Y:S05]  /*5b420*/  CALL.REL.NOINC `($_ZN7cutlass13device_kernelIN5flash19enable_sm80_to_sm89INS1_16FlashAttnBwdSm80INS1_25CollectiveMainloopBwdSm80ILi2ELi2EN4cute5tupleIJNS5_1CILi128EEES8_NS7_ILi64EEEEEENS_10bfloat16_tEfNS_4arch4Sm80ELb0ELb0ELb1ELb0ELb0ELb0ELb0ELb0ELi2ELi4ELi4ELi4ELb0EEENS1_24CollectiveEpilogueBwdGQAISA_fSD_Li256ELb0ELb0EEENS1_19SingleTileSchedulerILb0ELb0ELb0ELi128EEEEEEEEEvNT_6ParamsE$_ZN4cute3eso3ESOILb1ELb0EJNS_6LayoutINS_5tupleIJNS3_IJNS_1CILi4EEENS4_ILi1EEEEEEEEENS3_IJNS3_IJS6_NS4_ILi0EEEEEEEEEEENS_10ViewEngineINS_8smem_ptrIPfEEEEEEC2ERKSC_RKSH_) ;  /* 0xfffadaa000007944 */ /* 0x022fea0003c3ffff */
[----:B-1----:R1:W5:Y:S01]  /*5b430*/  LDL.64 R6, [R1+0x1680] ;  /* 0x0016800001067983 */ /* 0x0023620000100a00 */
[----:B------:R-:W-:Y:S02]  /*5b440*/  MOV R2, R83 ;  /* 0x0000005300027202 */ /* 0x000fe40000000f00 */
[----:B------:R-:W-:Y:S02]  /*5b450*/  MOV R10, 0x5b470 ;  /* 0x0005b470000a7802 */ /* 0x000fe40000000f00 */
[----:B-1---5:R-:W-:Y:S05]  /*5b460*/  CALL.REL.NOINC `($_ZN7cutlass13device_kernelIN5flash19enable_sm80_to_sm89INS1_16FlashAttnBwdSm80INS1_25CollectiveMainloopBwdSm80ILi2ELi2EN4cute5tupleIJNS5_1CILi128EEES8_NS7_ILi64EEEEEENS_10bfloat16_tEfNS_4arch4Sm80ELb0ELb0ELb1ELb0ELb0ELb0ELb0ELb0ELi2ELi4ELi4ELi4ELb0EEENS1_24CollectiveEpilogueBwdGQAISA_fSD_Li256ELb0ELb0EEENS1_19SingleTileSchedulerILb0ELb0ELb0ELi128EEEEEEEEEvNT_6ParamsE$_ZN4cute8gmem_ptrIPKfECI1NS_12iter_adaptorIS2_S3_EEES2_) ;  /* 0xfffaeee000007944 */ /* 0x022fea0003c3ffff */
[----:B-1----:R1:W5:Y:S01]  /*5b470*/  LDL.64 R2, [R1+0x1688] ;  /* 0x0016880001027983 */ /* 0x0023620000100a00 */
        /* <DEDUP_REMOVED lines=10> */
[----:B--2--5:R-:W-:Y:S05]  /*5b520*/  CALL.REL.NOINC `($_ZN7cutlass13device_kernelIN5flash19enable_sm80_to_sm89INS1_16FlashAttnBwdSm80INS1_25CollectiveMainloopBwdSm80ILi2ELi2EN4cute5tupleIJNS5_1CILi128EEES8_NS7_ILi64EEEEEENS_10bfloat16_tEfNS_4arch4Sm80ELb0ELb0ELb1ELb0ELb0ELb0ELb0ELb0ELi2ELi4ELi4ELi4ELb0EEENS1_24CollectiveEpilogueBwdGQAISA_fSD_Li256ELb0ELb0EEENS1_19SingleTileSchedulerILb0ELb0ELb0ELi128EEEEEEEEEvNT_6ParamsE$_ZN4cute8smem_ptrIPfECI1NS_12iter_adaptorIS1_S2_EEES1_) ;  /* 0xfffaef2000007944 */ /* 0x024fea0003c3ffff */
        /* <DEDUP_REMOVED lines=19> */
[----:B------:R-:W-:Y:S05]  /*5b660*/  RET.REL.NODEC R14 `(_ZN7cutlass13device_kernelIN5flash19enable_sm80_to_sm89INS1_16FlashAttnBwdSm80INS1_25CollectiveMainloopBwdSm80ILi2ELi2EN4cute5tupleIJNS5_1CILi128EEES8_NS7_ILi64EEEEEENS_10bfloat16_tEfNS_4arch4Sm80ELb0ELb0ELb1ELb0ELb0ELb0ELb0ELb0ELi2ELi4ELi4ELi4ELb0EEENS1_24CollectiveEpilogueBwdGQAISA_fSD_Li256ELb0ELb0EEENS1_19SingleTileSchedulerILb0ELb0ELb0ELi128EEEEEEEEEvNT_6ParamsE) ;  /* 0xfffa49900e007950 */ /* 0x000fea0003c3ffff */
        .type           $_ZN7cutlass13device_kernelIN5flash19enable_sm80_to_sm89INS1_16FlashAttnBwdSm80INS1_25CollectiveMainloopBwdSm80ILi2ELi2EN4cute5tupleIJNS5_1CILi128EEES8_NS7_ILi64EEEEEENS_10bfloat16_tEfNS_4arch4Sm80ELb0ELb0ELb1ELb0ELb0ELb0ELb0ELb0ELi2ELi4ELi4ELi4ELb0EEENS1_24CollectiveEpilogueBwdGQAISA_fSD_Li256ELb0ELb0EEENS1_19SingleTileSchedulerILb0ELb0ELb0ELi128EEEEEEEEEvNT_6ParamsE$_ZZN5flash25CollectiveMainloopBwdSm80ILi2ELi2EN4cute5tupleIJNS1_1CILi128EEES4_NS3_ILi64EEEEEEN7cutlass10bfloat16_tEfNS7_4arch4Sm80ELb0ELb0ELb1ELb0ELb0ELb0ELb0ELb0ELi2ELi4ELi4ELi4ELb0EE3mmaINS_16FlashAttnBwdSm80ISB_NS_24CollectiveEpilogueBwdGQAIS6_fSA_Li256ELb0ELb0EEENS_19SingleTileSchedulerILb0ELb0ELb0ELi128EEEE13SharedStorageENS1_6TensorINS1_11ArrayEngineIfLm32EEENS1_6LayoutINS2_IJNS2_IJNS3_ILi2EEESO_EEESO_NS3_ILi4EEEEEENS2_IJNS2_IJNS3_ILi1EEESO_EEESQ_NS3_ILi8EEEEEEEEEEEEbRKNSB_6ParamsERT0_S12_iNS2_IJiiiEEERT_ENKUliiE_clEii,@function
        .size           $_ZN7cutlass13device_kernelIN5flash19enable_sm80_to_sm89INS1_16FlashAttnBwdSm80INS1_25CollectiveMainloopBwdSm80ILi2ELi2EN4cute5tupleIJNS5_1CILi128EEES8_NS7_ILi64EEEEEENS_10bfloat16_tEfNS_4arch4Sm80ELb0ELb0ELb1ELb0ELb0ELb0ELb0ELb0ELi2ELi4ELi4ELi4ELb0EEENS1_24CollectiveEpilogueBwdGQAISA_fSD_Li256ELb0ELb0EEENS1_19SingleTileSchedulerILb0ELb0ELb0ELi128EEEEEEEEEvNT_6ParamsE$_ZZN5flash25CollectiveMainloopBwdSm80ILi2ELi2EN4cute5tupleIJNS1_1CILi128EEES4_NS3_ILi64EEEEEEN7cutlass10bfloat16_tEfNS7_4arch4Sm80ELb0ELb0ELb1ELb0ELb0ELb0ELb0ELb0ELi2ELi4ELi4ELi4ELb0EE3mmaINS_16FlashAttnBwdSm80ISB_NS_24CollectiveEpilogueBwdGQAIS6_fSA_Li256ELb0ELb0EEENS_19SingleTileSchedulerILb0ELb0ELb0ELi128EEEE13SharedStorageENS1_6TensorINS1_11ArrayEngineIfLm32EEENS1_6LayoutINS2_IJNS2_IJNS3_ILi2EEESO_EEESO_NS3_ILi4EEEEEENS2_IJNS2_IJNS3_ILi1EEESO_EEESQ_NS3_ILi8EEEEEEEEEEEEbRKNSB_6ParamsERT0_S12_iNS2_IJiiiEEERT_ENKUliiE_clEii,($_ZN7cutlass13device_kernelIN5flash19enable_sm80_to_sm89INS1_16FlashAttnBwdSm80INS1_25CollectiveMainloopBwdSm80ILi2ELi2EN4cute5tupleIJNS5_1CILi128EEES8_NS7_ILi64EEEEEENS_10bfloat16_tEfNS_4arch4Sm80ELb0ELb0ELb1ELb0ELb0ELb0ELb0ELb0ELi2ELi4ELi4ELi4ELb0EEENS1_24CollectiveEpilogueBwdGQAISA_fSD_Li256ELb0ELb0EEENS1_19SingleTileSchedulerILb0ELb0ELb0ELi128EEEEEEEEEvNT_6ParamsE$_ZZN5flash25CollectiveMainloopBwdSm80ILi2ELi2EN4cute5tupleIJNS1_1CILi128EEES4_NS3_ILi64EEEEEEN7cutlass10bfloat16_tEfNS7_4arch4Sm80ELb0ELb0ELb1ELb0ELb0ELb0ELb0ELb0ELi2ELi4ELi4ELi4ELb0EE3mmaINS_16FlashAttnBwdSm80ISB_NS_24CollectiveEpilogueBwdGQAIS6_fSA_Li256ELb0ELb0EEENS_19SingleTileSchedulerILb0ELb0ELb0ELi128EEEE13SharedStorageENS1_6TensorINS1_11ArrayEngineIfLm32EEENS1_6LayoutINS2_IJNS2_IJNS3_ILi2EEESO_EEESO_NS3_ILi4EEEEEENS2_IJNS2_IJNS3_ILi1EEESO_EEESQ_NS3_ILi8EEEEEEEEEEEEbRKNSB_6ParamsERT0_S12_iNS2_IJiiiEEERT_ENKUlvE0_clEv - $_ZN7cutlass13device_kernelIN5flash19enable_sm80_to_sm89INS1_16FlashAttnBwdSm80INS1_25CollectiveMainloopBwdSm80ILi2ELi2EN4cute5tupleIJNS5_1CILi128EEES8_NS7_ILi64EEEEEENS_10bfloat16_tEfNS_4arch4Sm80ELb0ELb0ELb1ELb0ELb0ELb0ELb0ELb0ELi2ELi4ELi4ELi4ELb0EEENS1_24CollectiveEpilogueBwdGQAISA_fSD_Li256ELb0ELb0EEENS1_19SingleTileSchedulerILb0ELb0ELb0ELi128EEEEEEEEEvNT_6ParamsE$_ZZN5flash25CollectiveMainloopBwdSm80ILi2ELi2EN4cute5tupleIJNS1_1CILi128EEES4_NS3_ILi64EEEEEEN7cutlass10bfloat16_tEfNS7_4arch4Sm80ELb0ELb0ELb1ELb0ELb0ELb0ELb0ELb0ELi2ELi4ELi4ELi4ELb0EE3mmaINS_16FlashAttnBwdSm80ISB_NS_24CollectiveEpilogueBwdGQAIS6_fSA_Li256ELb0ELb0EEENS_19SingleTileSchedulerILb0ELb0ELb0ELi128EEEE13SharedStorageENS1_6TensorINS1_11ArrayEngineIfLm32EEENS1_6LayoutINS2_IJNS2_IJNS3_ILi2EEESO_EEESO_NS3_ILi4EEEEEENS2_IJNS2_IJNS3_ILi1EEESO_EEESQ_NS3_ILi8EEEEEEEEEEEEbRKNSB_6ParamsERT0_S12_iNS2_IJiiiEEERT_ENKUliiE_clEii)
$_ZN7cutlass13device_kernelIN5flash19enable_sm80_to_sm89INS1_16FlashAttnBwdSm80INS1_25CollectiveMainloopBwdSm80ILi2ELi2EN4cute5tupleIJNS5_1CILi128EEES8_NS7_ILi64EEEEEENS_10bfloat16_tEfNS_4arch4Sm80ELb0ELb0ELb1ELb0ELb0ELb0ELb0ELb0ELi2ELi4ELi4ELi4ELb0EEENS1_24CollectiveEpilogueBwdGQAISA_fSD_Li256ELb0ELb0EEENS1_19SingleTileSchedulerILb0ELb0ELb0ELi128EEEEEEEEEvNT_6ParamsE$_ZZN5flash25CollectiveMainloopBwdSm80ILi2ELi2EN4cute5tupleIJNS1_1CILi128EEES4_NS3_ILi64EEEEEEN7cutlass10bfloat16_tEfNS7_4arch4Sm80ELb0ELb0ELb1ELb0ELb0ELb0ELb0ELb0ELi2ELi4ELi4ELi4ELb0EE3mmaINS_16FlashAttnBwdSm80ISB_NS_24CollectiveEpilogueBwdGQAIS6_fSA_Li256ELb0ELb0EEENS_19SingleTileSchedulerILb0ELb0ELb0ELi128EEEE13SharedStorageENS1_6TensorINS1_11ArrayEngineIfLm32EEENS1_6LayoutINS2_IJNS2_IJNS3_ILi2EEESO_EEESO_NS3_ILi4EEEEEENS2_IJNS2_IJNS3_ILi1EEESO_EEESQ_NS3_ILi8EEEEEEEEEEEEbRKNSB_6ParamsERT0_S12_iNS2_IJiiiEEERT_ENKUliiE_clEii:
        /* <DEDUP_REMOVED lines=53> */
[----:B------:R-:W2:Y:S04]  /*5b9c0*/  LDL.64 R8, [R1+0x1390] ;  /* 0x0013900001087983 */ /* 0x000ea80000100a00 */
[----:B------:R-:W2:Y:S04]  /*5b9d0*/  LD.E.64 R72, [R72.64+0x18] ;  /* 0x0000180448487980 */ /* 0x000ea8000c101b00 */
[----:B-1----:R1:W5:Y:S01]  /*5b9e0*/  LDL.64 R2, [R1+0x1388] ;  /* 0x0013880001027983 */ /* 0x0023620000100a00 */
        /* <DEDUP_REMOVED lines=558> */
        .type           $_ZN7cutlass13device_kernelIN5flash19enable_sm80_to_sm89INS1_16FlashAttnBwdSm80INS1_25CollectiveMainloopBwdSm80ILi2ELi2EN4cute5tupleIJNS5_1CILi128EEES8_NS7_ILi64EEEEEENS_10bfloat16_tEfNS_4arch4Sm80ELb0ELb0ELb1ELb0ELb0ELb0ELb0ELb0ELi2ELi4ELi4ELi4ELb0EEENS1_24CollectiveEpilogueBwdGQAISA_fSD_Li256ELb0ELb0EEENS1_19SingleTileSchedulerILb0ELb0ELb0ELi128EEEEEEEEEvNT_6ParamsE$_ZZN5flash25CollectiveMainloopBwdSm80ILi2ELi2EN4cute5tupleIJNS1_1CILi128EEES4_NS3_ILi64EEEEEEN7cutlass10bfloat16_tEfNS7_4arch4Sm80ELb0ELb0ELb1ELb0ELb0ELb0ELb0ELb0ELi2ELi4ELi4ELi4ELb0EE3mmaINS_16FlashAttnBwdSm80ISB_NS_24CollectiveEpilogueBwdGQAIS6_fSA_Li256ELb0ELb0EEENS_19SingleTileSchedulerILb0ELb0ELb0ELi128EEEE13SharedStorageENS1_6TensorINS1_11ArrayEngineIfLm32EEENS1_6LayoutINS2_IJNS2_IJNS3_ILi2EEESO_EEESO_NS3_ILi4EEEEEENS2_IJNS2_IJNS3_ILi1EEESO_EEESQ_NS3_ILi8EEEEEEEEEEEEbRKNSB_6ParamsERT0_S12_iNS2_IJiiiEEERT_ENKUlvE0_clEv,@function
        .size           $_ZN7cutlass13device_kernelIN5flash19enable_sm80_to_sm89INS1_16FlashAttnBwdSm80INS1_25CollectiveMainloopBwdSm80ILi2ELi2EN4cute5tupleIJNS5_1CILi128EEES8_NS7_ILi64EEEEEENS_10bfloat16_tEfNS_4arch4Sm80ELb0ELb0ELb1ELb0ELb0ELb0ELb0ELb0ELi2ELi4ELi4ELi4ELb0EEENS1_24CollectiveEpilogueBwdGQAISA_fSD_Li256ELb0ELb0EEENS1_19SingleTileSchedulerILb0ELb0ELb0ELi128EEEEEEEEEvNT_6ParamsE$_ZZN5flash25CollectiveMainloopBwdSm80ILi2ELi2EN4cute5tupleIJNS1_1CILi128EEES4_NS3_ILi64EEEEEEN7cutlass10bfloat16_tEfNS7_4arch4Sm80ELb0ELb0ELb1ELb0ELb0ELb0ELb0ELb0ELi2ELi4ELi4ELi4ELb0EE3mmaINS_16FlashAttnBwdSm80ISB_NS_24CollectiveEpilogueBwdGQAIS6_fSA_Li256ELb0ELb0EEENS_19SingleTileSchedulerILb0ELb0ELb0ELi128EEEE13SharedStorageENS1_6TensorINS1_11ArrayEngineIfLm32EEENS1_6LayoutINS2_IJNS2_IJNS3_ILi2EEESO_EEESO_NS3_ILi4EEEEEENS2_IJNS2_IJNS3_ILi1EEESO_EEESQ_NS3_ILi8EEEEEEEEEEEEbRKNSB_6ParamsERT0_S12_iNS2_IJiiiEEERT_ENKUlvE0_clEv,($_ZN7cutlass13device_kernelIN5flash19enable_sm80_to_sm89INS1_16FlashAttnBwdSm80INS1_25CollectiveMainloopBwdSm80ILi2ELi2EN4cute5tupleIJNS5_1CILi128EEES8_NS7_ILi64EEEEEENS_10bfloat16_tEfNS_4arch4Sm80ELb0ELb0ELb1ELb0ELb0ELb0ELb0ELb0ELi2ELi4ELi4ELi4ELb0EEENS1_24CollectiveEpilogueBwdGQAISA_fSD_Li256ELb0ELb0EEENS1_19SingleTileSchedulerILb0ELb0ELb0ELi128EEEEEEEEEvNT_6ParamsE$_ZZN5flash25CollectiveMainloopBwdSm80ILi2ELi2EN4cute5tupleIJNS1_1CILi128EEES4_NS3_ILi64EEEEEEN7cutlass10bfloat16_tEfNS7_4arch4Sm80ELb0ELb0ELb1ELb0ELb0ELb0ELb0ELb0ELi2ELi4ELi4ELi4ELb0EE3mmaINS_16FlashAttnBwdSm80ISB_NS_24CollectiveEpilogueBwdGQAIS6_fSA_Li256ELb0ELb0EEENS_19SingleTileSchedulerILb0ELb0ELb0ELi128EEEE13SharedStorageENS1_6TensorINS1_11ArrayEngineIfLm32EEENS1_6LayoutINS2_IJNS2_IJNS3_ILi2EEESO_EEESO_NS3_ILi4EEEEEENS2_IJNS2_IJNS3_ILi1EEESO_EEESQ_NS3_ILi8EEEEEEEEEEEEbRKNSB_6ParamsERT0_S12_iNS2_IJiiiEEERT_ENKUlvE_clEv - $_ZN7cutlass13device_kernelIN5flash19enable_sm80_to_sm89INS1_16FlashAttnBwdSm80INS1_25CollectiveMainloopBwdSm80ILi2ELi2EN4cute5tupleIJNS5_1CILi128EEES8_NS7_ILi64EEEEEENS_10bfloat16_tEfNS_4arch4Sm80ELb0ELb0ELb1ELb0ELb0ELb0ELb0ELb0ELi2ELi4ELi4ELi4ELb0EEENS1_24CollectiveEpilogueBwdGQAISA_fSD_Li256ELb0ELb0EEENS1_19SingleTileSchedulerILb0ELb0ELb0ELi128EEEEEEEEEvNT_6ParamsE$_ZZN5flash25CollectiveMainloopBwdSm80ILi2ELi2EN4cute5tupleIJNS1_1CILi128EEES4_NS3_ILi64EEEEEEN7cutlass10bfloat16_tEfNS7_4arch4Sm80ELb0ELb0ELb1ELb0ELb0ELb0ELb0ELb0ELi2ELi4ELi4ELi4ELb0EE3mmaINS_16FlashAttnBwdSm80ISB_NS_24CollectiveEpilogueBwdGQAIS6_fSA_Li256ELb0ELb0EEENS_19SingleTileSchedulerILb0ELb0ELb0ELi128EEEE13SharedStorageENS1_6TensorINS1_11ArrayEngineIfLm32EEENS1_6LayoutINS2_IJNS2_IJNS3_ILi2EEESO_EEESO_NS3_ILi4EEEEEENS2_IJNS2_IJNS3_ILi1EEESO_EEESQ_NS3_ILi8EEEEEEEEEEEEbRKNSB_6ParamsERT0_S12_iNS2_IJiiiEEERT_ENKUlvE0_clEv)
$_ZN7cutlass13device_kernelIN5flash19enable_sm80_to_sm89INS1_16FlashAttnBwdSm80INS1_25CollectiveMainloopBwdSm80ILi2ELi2EN4cute5tupleIJNS5_1CILi128EEES8_NS7_ILi64EEEEEENS_10bfloat16_tEfNS_4arch4Sm80ELb0ELb0ELb1ELb0ELb0ELb0ELb0ELb0ELi2ELi4ELi4ELi4ELb0EEENS1_24CollectiveEpilogueBwdGQAISA_fSD_Li256ELb0ELb0EEENS1_19SingleTileSchedulerILb0ELb0ELb0ELi128EEEEEEEEEvNT_6ParamsE$_ZZN5flash25CollectiveMainloopBwdSm80ILi2ELi2EN4cute5tupleIJNS1_1CILi128EEES4_NS3_ILi64EEEEEEN7cutlass10bfloat16_tEfNS7_4arch4Sm80ELb0ELb0ELb1ELb0ELb0ELb0ELb0ELb0ELi2ELi4ELi4ELi4ELb0EE3mmaINS_16FlashAttnBwdSm80ISB_NS_24CollectiveEpilogueBwdGQAIS6_fSA_Li256ELb0ELb0EEENS_19SingleTileSchedulerILb0ELb0ELb0ELi128EEEE13SharedStorageENS1_6TensorINS1_11ArrayEngineIfLm32EEENS1_6LayoutINS2_IJNS2_IJNS3_ILi2EEESO_EEESO_NS3_ILi4EEEEEENS2_IJNS2_IJNS3_ILi1EEESO_EEESQ_NS3_ILi8EEEEEEEEEEEEbRKNSB_6ParamsERT0_S12_iNS2_IJiiiEEERT_ENKUlvE0_clEv:
        /* <DEDUP_REMOVED lines=14> */
[----:B-1---5:R-:W-:Y:S05]  /*5ddb0*/  CALL.REL.NOINC `($_ZN7cutlass13device_kernelIN5flash19enable_sm80_to_sm89INS1_16FlashAttnBwdSm80INS1_25CollectiveMainloopBwdSm80ILi2ELi2EN4cute5tupleIJNS5_1CILi128EEES8_NS7_ILi64EEEEEENS_10bfloat16_tEfNS_4arch4Sm80ELb0ELb0ELb1ELb0ELb0ELb0ELb0ELb0ELi2ELi4ELi4ELi4ELb0EEENS1_24CollectiveEpilogueBwdGQAISA_fSD_Li256ELb0ELb0EEENS1_19SingleTileSchedulerILb0ELb0ELb0ELi128EEEEEEEEEvNT_6ParamsE$_ZZN5flash25CollectiveMainloopBwdSm80ILi2ELi2EN4cute5tupleIJNS1_1CILi128EEES4_NS3_ILi64EEEEEEN7cutlass10bfloat16_tEfNS7_4arch4Sm80ELb0ELb0ELb1ELb0ELb0ELb0ELb0ELb0ELi2ELi4ELi4ELi4ELb0EE3mmaINS_16FlashAttnBwdSm80ISB_NS_24CollectiveEpilogueBwdGQAIS6_fSA_Li256ELb0ELb0EEENS_19SingleTileSchedulerILb0ELb0ELb0ELi128EEEE13SharedStorageENS1_6TensorINS1_11ArrayEngineIfLm32EEENS1_6LayoutINS2_IJNS2_IJNS3_ILi2EEESO_EEESO_NS3_ILi4EEEEEENS2_IJNS2_IJNS3_ILi1EEESO_EEESQ_NS3_ILi8EEEEEEEEEEEEbRKNSB_6ParamsERT0_S12_iNS2_IJiiiEEERT_ENKUliiE0_clEii) ;  /* 0xffffb25000007944 */ /* 0x022fea0003c3ffff */
.L_x_1086:
[----:B------:R-:W-:Y:S05]  /*5ddc0*/  BSYNC B0 ;  /* 0x0000000000007941 */ /* 0x000fea0003800000 */
.L_x_1085:
[----:B------:R-:W-:Y:S01]  /*5ddd0*/  MOV R13, 0x0 ;  /* 0x00000000000d7802 */ /* 0x000fe20000000f00 */
[----:B------:R-:W0:Y:S03]  /*5dde0*/  LDGDEPBAR ;  /* 0x00000000000079af */ /* 0x000e260000000000 */
[----:B------:R-:W-:Y:S05]  /*5ddf0*/  RET.REL.NODEC R12 `(_ZN7cutlass13device_kernelIN5flash19enable_sm80_to_sm89INS1_16FlashAttnBwdSm80INS1_25CollectiveMainloopBwdSm80ILi2ELi2EN4cute5tupleIJNS5_1CILi128EEES8_NS7_ILi64EEEEEENS_10bfloat16_tEfNS_4arch4Sm80ELb0ELb0ELb1ELb0ELb0ELb0ELb0ELb0ELi2ELi4ELi4ELi4ELb0EEENS1_24CollectiveEpilogueBwdGQAISA_fSD_Li256ELb0ELb0EEENS1_19SingleTileSchedulerILb0ELb0ELb0ELi128EEEEEEEEEvNT_6ParamsE) ;  /* 0xfffa22000c007950 */ /* 0x000fea0003c3ffff */
        .type           $_ZN7cutlass13device_kernelIN5flash19enable_sm80_to_sm89INS1_16FlashAttnBwdSm80INS1_25CollectiveMainloopBwdSm80ILi2ELi2EN4cute5tupleIJNS5_1CILi128EEES8_NS7_ILi64EEEEEENS_10bfloat16_tEfNS_4arch4Sm80ELb0ELb0ELb1ELb0ELb0ELb0ELb0ELb0ELi2ELi4ELi4ELi4ELb0EEENS1_24CollectiveEpilogueBwdGQAISA_fSD_Li256ELb0ELb0EEENS1_19SingleTileSchedulerILb0ELb0ELb0ELi128EEEEEEEEEvNT_6ParamsE$_ZZN5flash25CollectiveMainloopBwdSm80ILi2ELi2EN4cute5tupleIJNS1_1CILi128EEES4_NS3_ILi64EEEEEEN7cutlass10bfloat16_tEfNS7_4arch4Sm80ELb0ELb0ELb1ELb0ELb0ELb0ELb0ELb0ELi2ELi4ELi4ELi4ELb0EE3mmaINS_16FlashAttnBwdSm80ISB_NS_24CollectiveEpilogueBwdGQAIS6_fSA_Li256ELb0ELb0EEENS_19SingleTileSchedulerILb0ELb0ELb0ELi128EEEE13SharedStorageENS1_6TensorINS1_11ArrayEngineIfLm32EEENS1_6LayoutINS2_IJNS2_IJNS3_ILi2EEESO_EEESO_NS3_ILi4EEEEEENS2_IJNS2_IJNS3_ILi1EEESO_EEESQ_NS3_ILi8EEEEEEEEEEEEbRKNSB_6ParamsERT0_S12_iNS2_IJiiiEEERT_ENKUlvE_clEv,@function
        .size           $_ZN7cutlass13device_kernelIN5flash19enable_sm80_to_sm89INS1_16FlashAttnBwdSm80INS1_25CollectiveMainloopBwdSm80ILi2ELi2EN4cute5tupleIJNS5_1CILi128EEES8_NS7_ILi64EEEEEENS_10bfloat16_tEfNS_4arch4Sm80ELb0ELb0ELb1ELb0ELb0ELb0ELb0ELb0ELi2ELi4ELi4ELi4ELb0EEENS1_24CollectiveEpilogueBwdGQAISA_fSD_Li256ELb0ELb0EEENS1_19SingleTileSchedulerILb0ELb0ELb0ELi128EEEEEEEEEvNT_6ParamsE$_ZZN5flash25CollectiveMainloopBwdSm80ILi2ELi2EN4cute5tupleIJNS1_1CILi128EEES4_NS3_ILi64EEEEEEN7cutlass10bfloat16_tEfNS7_4arch4Sm80ELb0ELb0ELb1ELb0ELb0ELb0ELb0ELb0ELi2ELi4ELi4ELi4ELb0EE3mmaINS_16FlashAttnBwdSm80ISB_NS_24CollectiveEpilogueBwdGQAIS6_fSA_Li256ELb0ELb0EEENS_19SingleTileSchedulerILb0ELb0ELb0ELi128EEEE13SharedStorageENS1_6TensorINS1_11ArrayEngineIfLm32EEENS1_6LayoutINS2_IJNS2_IJNS3_ILi2EEESO_EEESO_NS3_ILi4EEEEEENS2_IJNS2_IJNS3_ILi1EEESO_EEESQ_NS3_ILi8EEEEEEEEEEEEbRKNSB_6ParamsERT0_S12_iNS2_IJiiiEEERT_ENKUlvE_clEv,($_ZN7cutlass13device_kernelIN5flash19enable_sm80_to_sm89INS1_16FlashAttnBwdSm80INS1_25CollectiveMainloopBwdSm80ILi2ELi2EN4cute5tupleIJNS5_1CILi128EEES8_NS7_ILi64EEEEEENS_10bfloat16_tEfNS_4arch4Sm80ELb0ELb0ELb1ELb0ELb0ELb0ELb0ELb0ELi2ELi4ELi4ELi4ELb0EEENS1_24CollectiveEpilogueBwdGQAISA_fSD_Li256ELb0ELb0EEENS1_19SingleTileSchedulerILb0ELb0ELb0ELi128EEEEEEEEEvNT_6ParamsE$_ZZZN5flash25CollectiveMainloopBwdSm80ILi2ELi2EN4cute5tupleIJNS1_1CILi128EEES4_NS3_ILi64EEEEEEN7cutlass10bfloat16_tEfNS7_4arch4Sm80ELb0ELb0ELb1ELb0ELb0ELb0ELb0ELb0ELi2ELi4ELi4ELi4ELb0EE3mmaINS_16FlashAttnBwdSm80ISB_NS_24CollectiveEpilogueBwdGQAIS6_fSA_Li256ELb0ELb0EEENS_19SingleTileSchedulerILb0ELb0ELb0ELi128EEEE13SharedStorageENS1_6TensorINS1_11ArrayEngineIfLm32EEENS1_6LayoutINS2_IJNS2_IJNS3_ILi2EEESO_EEESO_NS3_ILi4EEEEEENS2_IJNS2_IJNS3_ILi1EEESO_EEESQ_NS3_ILi8EEEEEEEEEEEEbRKNSB_6ParamsERT0_S12_iNS2_IJiiiEEERT_ENKUliT_E_clIZSC_ISJ_SX_EbS10_S12_S12_iS13_S15_EUlRS16_iE_EEDaiS16_ENKUlT_E_clIZSC_ISJ_SX_EbS10_S12_S12_iS13_S15_EUlvE0_EEDaS1B_ - $_ZN7cutlass13device_kernelIN5flash19enable_sm80_to_sm89INS1_16FlashAttnBwdSm80INS1_25CollectiveMainloopBwdSm80ILi2ELi2EN4cute5tupleIJNS5_1CILi128EEES8_NS7_ILi64EEEEEENS_10bfloat16_tEfNS_4arch4Sm80ELb0ELb0ELb1ELb0ELb0ELb0ELb0ELb0ELi2ELi4ELi4ELi4ELb0EEENS1_24CollectiveEpilogueBwdGQAISA_fSD_Li256ELb0ELb0EEENS1_19SingleTileSchedulerILb0ELb0ELb0ELi128EEEEEEEEEvNT_6ParamsE$_ZZN5flash25CollectiveMainloopBwdSm80ILi2ELi2EN4cute5tupleIJNS1_1CILi128EEES4_NS3_ILi64EEEEEEN7cutlass10bfloat16_tEfNS7_4arch4Sm80ELb0ELb0ELb1ELb0ELb0ELb0ELb0ELb0ELi2ELi4ELi4ELi4ELb0EE3mmaINS_16FlashAttnBwdSm80ISB_NS_24CollectiveEpilogueBwdGQAIS6_fSA_Li256ELb0ELb0EEENS_19SingleTileSchedulerILb0ELb0ELb0ELi128EEEE13SharedStorageENS1_6TensorINS1_11ArrayEngineIfLm32EEENS1_6LayoutINS2_IJNS2_IJNS3_ILi2EEESO_EEESO_NS3_ILi4EEEEEENS2_IJNS2_IJNS3_ILi1EEESO_EEESQ_NS3_ILi8EEEEEEEEEEEEbRKNSB_6ParamsERT0_S12_iNS2_IJiiiEEERT_ENKUlvE_clEv)
$_ZN7cutlass13device_kernelIN5flash19enable_sm80_to_sm89INS1_16FlashAttnBwdSm80INS1_25CollectiveMainloopBwdSm80ILi2ELi2EN4cute5tupleIJNS5_1CILi128EEES8_NS7_ILi64EEEEEENS_10bfloat16_tEfNS_4arch4Sm80ELb0ELb0ELb1ELb0ELb0ELb0ELb0ELb0ELi2ELi4ELi4ELi4ELb0EEENS1_24CollectiveEpilogueBwdGQAISA_fSD_Li256ELb0ELb0EEENS1_19SingleTileSchedulerILb0ELb0ELb0ELi128EEEEEEEEEvNT_6ParamsE$_ZZN5flash25CollectiveMainloopBwdSm80ILi2ELi2EN4cute5tupleIJNS1_1CILi128EEES4_NS3_ILi64EEEEEEN7cutlass10bfloat16_tEfNS7_4arch4Sm80ELb0ELb0ELb1ELb0ELb0ELb0ELb0ELb0ELi2ELi4ELi4ELi4ELb0EE3mmaINS_16FlashAttnBwdSm80ISB_NS_24CollectiveEpilogueBwdGQAIS6_fSA_Li256ELb0ELb0EEENS_19SingleTileSchedulerILb0ELb0ELb0ELi128EEEE13SharedStorageENS1_6TensorINS1_11ArrayEngineIfLm32EEENS1_6LayoutINS2_IJNS2_IJNS3_ILi2EEESO_EEESO_NS3_ILi4EEEEEENS2_IJNS2_IJNS3_ILi1EEESO_EEESQ_NS3_ILi8EEEEEEEEEEEEbRKNSB_6ParamsERT0_S12_iNS2_IJiiiEEERT_ENKUlvE_clEv:
        /* <DEDUP_REMOVED lines=14> */
[----:B-1---5:R-:W-:Y:S05]  /*5dee0*/  CALL.REL.NOINC `($_ZN7cutlass13device_kernelIN5flash19enable_sm80_to_sm89INS1_16FlashAttnBwdSm80INS1_25CollectiveMainloopBwdSm80ILi2ELi2EN4cute5tupleIJNS5_1CILi128EEES8_NS7_ILi64EEEEEENS_10bfloat16_tEfNS_4arch4Sm80ELb0ELb0ELb1ELb0ELb0ELb0ELb0ELb0ELi2ELi4ELi4ELi4ELb0EEENS1_24CollectiveEpilogueBwdGQAISA_fSD_Li256ELb0ELb0EEENS1_19SingleTileSchedulerILb0ELb0ELb0ELi128EEEEEEEEEvNT_6ParamsE$_ZZN5flash25CollectiveMainloopBwdSm80ILi2ELi2EN4cute5tupleIJNS1_1CILi128EEES4_NS3_ILi64EEEEEEN7cutlass10bfloat16_tEfNS7_4arch4Sm80ELb0ELb0ELb1ELb0ELb0ELb0ELb0ELb0ELi2ELi4ELi4ELi4ELb0EE3mmaINS_16FlashAttnBwdSm80ISB_NS_24CollectiveEpilogueBwdGQAIS6_fSA_Li256ELb0ELb0EEENS_19SingleTileSchedulerILb0ELb0ELb0ELi128EEEE13SharedStorageENS1_6TensorINS1_11ArrayEngineIfLm32EEENS1_6LayoutINS2_IJNS2_IJNS3_ILi2EEESO_EEESO_NS3_ILi4EEEEEENS2_IJNS2_IJNS3_ILi1EEESO_EEESQ_NS3_ILi8EEEEEEEEEEEEbRKNSB_6ParamsERT0_S12_iNS2_IJiiiEEERT_ENKUliiE_clEii) ;  /* 0xffffd78000007944 */ /* 0x022fea0003c3ffff */
.L_x_1088:
[----:B------:R-:W-:Y:S05]  /*5def0*/  BSYNC B0 ;  /* 0x0000000000007941 */ /* 0x000fea0003800000 */
.L_x_1087:
[----:B------:R-:W-:Y:S01]  /*5df00*/  MOV R15, 0x0 ;  /* 0x00000000000f7802 */ /* 0x000fe20000000f00 */
[----:B------:R-:W0:Y:S03]  /*5df10*/  LDGDEPBAR ;  /* 0x00000000000079af */ /* 0x000e260000000000 */
[----:B------:R-:W-:Y:S05]  /*5df20*/  RET.REL.NODEC R14 `(_ZN7cutlass13device_kernelIN5flash19enable_sm80_to_sm89INS1_16FlashAttnBwdSm80INS1_25CollectiveMainloopBwdSm80ILi2ELi2EN4cute5tupleIJNS5_1CILi128EEES8_NS7_ILi64EEEEEENS_10bfloat16_tEfNS_4arch4Sm80ELb0ELb0ELb1ELb0ELb0ELb0ELb0ELb0ELi2ELi4ELi4ELi4ELb0EEENS1_24CollectiveEpilogueBwdGQAISA_fSD_Li256ELb0ELb0EEENS1_19SingleTileSchedulerILb0ELb0ELb0ELi128EEEEEEEEEvNT_6ParamsE) ;  /* 0xfffa20d00e007950 */ /* 0x000fea0003c3ffff */
        .type           $_ZN7cutlass13device_kernelIN5flash19enable_sm80_to_sm89INS1_16FlashAttnBwdSm80INS1_25CollectiveMainloopBwdSm80ILi2ELi2EN4cute5tupleIJNS5_1CILi128EEES8_NS7_ILi64EEEEEENS_10bfloat16_tEfNS_4arch4Sm80ELb0ELb0ELb1ELb0ELb0ELb0ELb0ELb0ELi2ELi4ELi4ELi4ELb0EEENS1_24CollectiveEpilogueBwdGQAISA_fSD_Li256ELb0ELb0EEENS1_19SingleTileSchedulerILb0ELb0ELb0ELi128EEEEEEEEEvNT_6ParamsE$_ZZZN5flash25CollectiveMainloopBwdSm80ILi2ELi2EN4cute5tupleIJNS1_1CILi128EEES4_NS3_ILi64EEEEEEN7cutlass10bfloat16_tEfNS7_4arch4Sm80ELb0ELb0ELb1ELb0ELb0ELb0ELb0ELb0ELi2ELi4ELi4ELi4ELb0EE3mmaINS_16FlashAttnBwdSm80ISB_NS_24CollectiveEpilogueBwdGQAIS6_fSA_Li256ELb0ELb0EEENS_19SingleTileSchedulerILb0ELb0ELb0ELi128EEEE13SharedStorageENS1_6TensorINS1_11ArrayEngineIfLm32EEENS1_6LayoutINS2_IJNS2_IJNS3_ILi2EEESO_EEESO_NS3_ILi4EEEEEENS2_IJNS2_IJNS3_ILi1EEESO_EEESQ_NS3_ILi8EEEEEEEEEEEEbRKNSB_6ParamsERT0_S12_iNS2_IJiiiEEERT_ENKUliT_E_clIZSC_ISJ_SX_EbS10_S12_S12_iS13_S15_EUlRS16_iE_EEDaiS16_ENKUlT_E_clIZSC_ISJ_SX_EbS10_S12_S12_iS13_S15_EUlvE0_EEDaS1B_,@function
        .size           $_ZN7cutlass13device_kernelIN5flash19enable_sm80_to_sm89INS1_16FlashAttnBwdSm80INS1_25CollectiveMainloopBwdSm80ILi2ELi2EN4cute5tupleIJNS5_1CILi128EEES8_NS7_ILi64EEEEEENS_10bfloat16_tEfNS_4arch4Sm80ELb0ELb0ELb1ELb0ELb0ELb0ELb0ELb0ELi2ELi4ELi4ELi4ELb0EEENS1_24CollectiveEpilogueBwdGQAISA_fSD_Li256ELb0ELb0EEENS1_19SingleTileSchedulerILb0ELb0ELb0ELi128EEEEEEEEEvNT_6ParamsE$_ZZZN5flash25CollectiveMainloopBwdSm80ILi2ELi2EN4cute5tupleIJNS1_1CILi128EEES4_NS3_ILi64EEEEEEN7cutlass10bfloat16_tEfNS7_4arch4Sm80ELb0ELb0ELb1ELb0ELb0ELb0ELb0ELb0ELi2ELi4ELi4ELi4ELb0EE3mmaINS_16FlashAttnBwdSm80ISB_NS_24CollectiveEpilogueBwdGQAIS6_fSA_Li256ELb0ELb0EEENS_19SingleTileSchedulerILb0ELb0ELb0ELi128EEEE13SharedStorageENS1_6TensorINS1_11ArrayEngineIfLm32EEENS1_6LayoutINS2_IJNS2_IJNS3_ILi2EEESO_EEESO_NS3_ILi4EEEEEENS2_IJNS2_IJNS3_ILi1EEESO_EEESQ_NS3_ILi8EEEEEEEEEEEEbRKNSB_6ParamsERT0_S12_iNS2_IJiiiEEERT_ENKUliT_E_clIZSC_ISJ_SX_EbS10_S12_S12_iS13_S15_EUlRS16_iE_EEDaiS16_ENKUlT_E_clIZSC_ISJ_SX_EbS10_S12_S12_iS13_S15_EUlvE0_EEDaS1B_,($_ZN7cutlass13device_kernelIN5flash19enable_sm80_to_sm89INS1_16FlashAttnBwdSm80INS1_25CollectiveMainloopBwdSm80ILi2ELi2EN4cute5tupleIJNS5_1CILi128EEES8_NS7_ILi64EEEEEENS_10bfloat16_tEfNS_4arch4Sm80ELb0ELb0ELb1ELb0ELb0ELb0ELb0ELb0ELi2ELi4ELi4ELi4ELb0EEENS1_24CollectiveEpilogueBwdGQAISA_fSD_Li256ELb0ELb0EEENS1_19SingleTileSchedulerILb0ELb0ELb0ELi128EEEEEEEEEvNT_6ParamsE$_ZZZN5flash25CollectiveMainloopBwdSm80ILi2ELi2EN4cute5tupleIJNS1_1CILi128EEES4_NS3_ILi64EEEEEEN7cutlass10bfloat16_tEfNS7_4arch4Sm80ELb0ELb0ELb1ELb0ELb0ELb0ELb0ELb0ELi2ELi4ELi4ELi4ELb0EE3mmaINS_16FlashAttnBwdSm80ISB_NS_24CollectiveEpilogueBwdGQAIS6_fSA_Li256ELb0ELb0EEENS_19SingleTileSchedulerILb0ELb0ELb0ELi128EEEE13SharedStorageENS1_6TensorINS1_11ArrayEngineIfLm32EEENS1_6LayoutINS2_IJNS2_IJNS3_ILi2EEESO_EEESO_NS3_ILi4EEEEEENS2_IJNS2_IJNS3_ILi1EEESO_EEESQ_NS3_ILi8EEEEEEEEEEEEbRKNSB_6ParamsERT0_S12_iNS2_IJiiiEEERT_ENKUliT_E_clIZSC_ISJ_SX_EbS10_S12_S12_iS13_S15_EUlRS16_iE_EEDaiS16_ENKUlvE0_clEv - $_ZN7cutlass13device_kernelIN5flash19enable_sm80_to_sm89INS1_16FlashAttnBwdSm80INS1_25CollectiveMainloopBwdSm80ILi2ELi2EN4cute5tupleIJNS5_1CILi128EEES8_NS7_ILi64EEEEEENS_10bfloat16_tEfNS_4arch4Sm80ELb0ELb0ELb1ELb0ELb0ELb0ELb0ELb0ELi2ELi4ELi4ELi4ELb0EEENS1_24CollectiveEpilogueBwdGQAISA_fSD_Li256ELb0ELb0EEENS1_19SingleTileSchedulerILb0ELb0ELb0ELi128EEEEEEEEEvNT_6ParamsE$_ZZZN5flash25CollectiveMainloopBwdSm80ILi2ELi2EN4cute5tupleIJNS1_1CILi128EEES4_NS3_ILi64EEEEEEN7cutlass10bfloat16_tEfNS7_4arch4Sm80ELb0ELb0ELb1ELb0ELb0ELb0ELb0ELb0ELi2ELi4ELi4ELi4ELb0EE3mmaINS_16FlashAttnBwdSm80ISB_NS_24CollectiveEpilogueBwdGQAIS6_fSA_Li256ELb0ELb0EEENS_19SingleTileSchedulerILb0ELb0ELb0ELi128EEEE13SharedStorageENS1_6TensorINS1_11ArrayEngineIfLm32EEENS1_6LayoutINS2_IJNS2_IJNS3_ILi2EEESO_EEESO_NS3_ILi4EEEEEENS2_IJNS2_IJNS3_ILi1EEESO_EEESQ_NS3_ILi8EEEEEEEEEEEEbRKNSB_6ParamsERT0_S12_iNS2_IJiiiEEERT_ENKUliT_E_clIZSC_ISJ_SX_EbS10_S12_S12_iS13_S15_EUlRS16_iE_EEDaiS16_ENKUlT_E_clIZSC_ISJ_SX_EbS10_S12_S12_iS13_S15_EUlvE0_EEDaS1B_)
$_ZN7cutlass13device_kernelIN5flash19enable_sm80_to_sm89INS1_16FlashAttnBwdSm80INS1_25CollectiveMainloopBwdSm80ILi2ELi2EN4cute5tupleIJNS5_1CILi128EEES8_NS7_ILi64EEEEEENS_10bfloat16_tEfNS_4arch4Sm80ELb0ELb0ELb1ELb0ELb0ELb0ELb0ELb0ELi2ELi4ELi4ELi4ELb0EEENS1_24CollectiveEpilogueBwdGQAISA_fSD_Li256ELb0ELb0EEENS1_19SingleTileSchedulerILb0ELb0ELb0ELi128EEEEEEEEEvNT_6ParamsE$_ZZZN5flash25CollectiveMainloopBwdSm80ILi2ELi2EN4cute5tupleIJNS1_1CILi128EEES4_NS3_ILi64EEEEEEN7cutlass10bfloat16_tEfNS7_4arch4Sm80ELb0ELb0ELb1ELb0ELb0ELb0ELb0ELb0ELi2ELi4ELi4ELi4ELb0EE3mmaINS_16FlashAttnBwdSm80ISB_NS_24CollectiveEpilogueBwdGQAIS6_fSA_Li256ELb0ELb0EEENS_19SingleTileSchedulerILb0ELb0ELb0ELi128EEEE13SharedStorageENS1_6TensorINS1_11ArrayEngineIfLm32EEENS1_6LayoutINS2_IJNS2_IJNS3_ILi2EEESO_EEESO_NS3_ILi4EEEEEENS2_IJNS2_IJNS3_ILi1EEESO_EEESQ_NS3_ILi8EEEEEEEEEEEEbRKNSB_6ParamsERT0_S12_iNS2_IJiiiEEERT_ENKUliT_E_clIZSC_ISJ_SX_EbS10_S12_S12_iS13_S15_EUlRS16_iE_EEDaiS16_ENKUlT_E_clIZSC_ISJ_SX_EbS10_S12_S12_iS13_S15_EUlvE0_EEDaS1B_:
        /* <DEDUP_REMOVED lines=13> */
[----:B------:R-:W-:Y:S01]  /*5e000*/  IADD3 R60, P0, R60, c[0x0][0x20], RZ ;  /* 0x000008003c3c7a10 */ /* 0x000fe20007f1e0ff */
[----:B--2---:R-:W5:Y:S04]  /*5e010*/  LD.E.64 R2, [R2.64] ;  /* 0x0000000402027980 */ /* 0x004f68000c101b00 */
[----:B------:R-:W-:Y:S01]  /*5e020*/  IMAD.X R4, RZ, RZ, c[0x0][0x24], P0 ;  /* 0x00000900ff047624 */ /* 0x000fe200000e06ff */
[C---:B------:R-:W-:Y:S02]  /*5e030*/  IADD3 R61, P6, R60.reuse, 0xc8, RZ ;  /* 0x000000c83c3d7810 */ /* 0x040fe40007fde0ff */
[C---:B------:R-:W-:Y:S02]  /*5e040*/  IADD3 R58, P5, R60.reuse, 0x10, RZ ;  /* 0x000000103c3a7810 */ /* 0x040fe40007fbe0ff */
[C---:B------:R-:W-:Y:S01]  /*5e050*/  IADD3 R15, P4, R60.reuse, 0xe0, RZ ;  /* 0x000000e03c0f7810 */ /* 0x040fe20007f9e0ff */
[--C-:B------:R-:W-:Y:S01]  /*5e060*/  IMAD.X R67, RZ, RZ, R4.reuse, P6 ;  /* 0x000000ffff437224 */ /* 0x100fe200030e0604 */
        /* <DEDUP_REMOVED lines=18> */
[----:B-1---5:R-:W-:Y:S05]  /*5e190*/  CALL.REL.NOINC `($_ZN7cutlass13device_kernelIN5flash19enable_sm80_to_sm89INS1_16FlashAttnBwdSm80INS1_25CollectiveMainloopBwdSm80ILi2ELi2EN4cute5tupleIJNS5_1CILi128EEES8_NS7_ILi64EEEEEENS_10bfloat16_tEfNS_4arch4Sm80ELb0ELb0ELb1ELb0ELb0ELb0ELb0ELb0ELi2ELi4ELi4ELi4ELb0EEENS1_24CollectiveEpilogueBwdGQAISA_fSD_Li256ELb0ELb0EEENS1_19SingleTileSchedulerILb0ELb0ELb0ELi128EEEEEEEEEvNT_6ParamsE$_ZN4cute3eso3ESOILb1ELb0EJNS_14ComposedLayoutINS_7SwizzleILi3ELi3ELi3EEENS_1CILi0EEENS_6LayoutINS_5tupleIJNS8_IJNS8_IJNS5_ILi4EEENS5_ILi8EEEEEENS8_IJS9_NS5_ILi1EEEEEEEEENS8_IJNS8_IJNS5_ILi2EEESF_SF_EEENS8_IJSF_NS8_IJS9_SF_EEEEEEEEEEEENS8_IJNS8_IJNS8_IJSF_NS5_ILi64EEEEEENS8_IJNS5_ILi1024EEES6_EEEEEENS8_IJNS8_IJSC_NS5_ILi512EEESA_EEENS8_IJNS5_ILi4096EEENS8_IJNS5_ILi16EEENS5_ILi8192EEEEEEEEEEEEEEEEEEENS_10ViewEngineINS_8smem_ptrIPN7cutlass10bfloat16_tEEEEEEEC2ERKS10_RKS17_) ;  /* 0xfffa88c000007944 */ /* 0x022fea0003c3ffff */
[----:B-1----:R1:W5:Y:S04]  /*5e1a0*/  LD.E R3, [R8.64+0x8] ;  /* 0x0000080408037980 */ /* 0x002368000c101900 */
[----:B------:R1:W5:Y:S01]  /*5e1b0*/  LDL.64 R92, [R1+0x1428] ;  /* 0x00142800015c7983 */ /* 0x0003620000100a00 */
[----:B------:R-:W-:-:S02]  /*5e1c0*/  MOV R2, R62 ;  /* 0x0000003e00027202 */ /* 0x000fc40000000f00 */
[----:B------:R-:W-:Y:S02]  /*5e1d0*/  MOV R6, 0x5e1f0 ;  /* 0x0005e1f000067802 */ /* 0x000fe40000000f00 */
[----:B-1---5:R-:W-:Y:S05]  /*5e1e0*/  CALL.REL.NOINC `($_ZN7cutlass13device_kernelIN5flash19enable_sm80_to_sm89INS1_16FlashAttnBwdSm80INS1_25CollectiveMainloopBwdSm80ILi2ELi2EN4cute5tupleIJNS5_1CILi128EEES8_NS7_ILi64EEEEEENS_10bfloat16_tEfNS_4arch4Sm80ELb0ELb0ELb1ELb0ELb0ELb0ELb0ELb0ELi2ELi4ELi4ELi4ELb0EEENS1_24CollectiveEpilogueBwdGQAISA_fSD_Li256ELb0ELb0EEENS1_19SingleTileSchedulerILb0ELb0ELb0ELi128EEEEEEEEEvNT_6ParamsE$_ZN4cute3eso3ESOILb0ELb1EJiNS_1CILi0EEEEEC2ERKiRKS3_) ;  /* 0xfffa84e000007944 */ /* 0x022fea0003c3ffff */
[----:B------:R-:W2:Y:S01]  /*5e1f0*/  LDL R10, [R1+0x1428] ;  /* 0x00142800010a7983 */ /* 0x000ea20000100800 */
[----:B-1----:R-:W-:Y:S01]  /*5e200*/  IMAD.MOV.U32 R3, RZ, RZ, R62 ;  /* 0x000000ffff037224 */ /* 0x002fe200078e003e */
[----:B------:R-:W-:Y:S02]  /*5e210*/  MOV R2, R13 ;  /* 0x0000000d00027202 */ /* 0x000fe40000000f00 */
        /* <DEDUP_REMOVED lines=83> */
[----:B------:R-:W-:Y:S01]  /*5e750*/  IADD3 R7, R60, 0xe8, RZ ;  /* 0x000000e83c077810 */ /* 0x000fe20007ffe0ff */
[----:B------:R-:W-:Y:S01]  /*5e760*/  IMAD.MOV.U32 R10, RZ, RZ, R17 ;  /* 0x000000ffff0a7224 */ /* 0x000fe200078e0011 */
[----:B------:R-:W-:-:S02]  /*5e770*/  MOV R2, R69 ;  /* 0x0000004500027202 */ /* 0x000fc40000000f00 */
[----:B------:R-:W-:Y:S01]  /*5e780*/  MOV R6, 0x5e7c0 ;  /* 0x0005e7c000067802 */ /* 0x000fe20000000f00 */
[----:B--2---:R1:W-:Y:S04]  /*5e790*/  STL [R1+0x1464], R4 ;  /* 0x0014640401007387 */ /* 0x0043e80000100800 */
[----:B------:R1:W-:Y:S02]  /*5e7a0*/  STL [R1+0x1468], R5 ;  /* 0x0014680501007387 */ /* 0x0003e40000100800 */
[----:B-1----:R-:W-:Y:S05]  /*5e7b0*/  CALL.REL.NOINC `($_ZN7cutlass13device_kernelIN5flash19enable_sm80_to_sm89INS1_16FlashAttnBwdSm80INS1_25CollectiveMainloopBwdSm80ILi2ELi2EN4cute5tupleIJNS5_1CILi128EEES8_NS7_ILi64EEEEEENS_10bfloat16_tEfNS_4arch4Sm80ELb0ELb0ELb1ELb0ELb0ELb0ELb0ELb0ELi2ELi4ELi4ELi4ELb0EEENS1_24CollectiveEpilogueBwdGQAISA_fSD_Li256ELb0ELb0EEENS1_19SingleTileSchedulerILb0ELb0ELb0ELi128EEEEEEEEEvNT_6ParamsE$_ZN4cute3eso3ESOILb0ELb0EJiiiNS_1CILi72EEENS2_ILi512EEEEEC2ERKiS7_S7_RKS3_RKS4_) ;  /* 0xfffa7c2000007944 */ /* 0x002fea0003c3ffff */
        /* <DEDUP_REMOVED lines=16> */
[----:B------:R-:W-:-:S03]  /*5e8c0*/  MOV R90, 0x5e910 ;  /* 0x0005e910005a7802 */ /* 0x000fc60000000f00 */
[----:B------:R1:W-:Y:S04]  /*5e8d0*/  STL.U8 [R1+0x1470], RZ ;  /* 0x001470ff01007387 */ /* 0x0003e80000100000 */
[----:B--2---:R1:W-:Y:S04]  /*5e8e0*/  STL.64 [R1+0x1448], R2 ;  /* 0x0014480201007387 */ /* 0x0043e80000100a00 */
[----:B---3--:R1:W-:Y:S02]  /*5e8f0*/  STL [R1+0x1450], R4 ;  /* 0x0014500401007387 */ /* 0x0083e40000100800 */
[----:B-1----:R-:W-:Y:S05]  /*5e900*/  CALL.REL.NOINC `($_ZN7cutlass13device_kernelIN5flash19enable_sm80_to_sm89INS1_16FlashAttnBwdSm80INS1_25CollectiveMainloopBwdSm80ILi2ELi2EN4cute5tupleIJNS5_1CILi128EEES8_NS7_ILi64EEEEEENS_10bfloat16_tEfNS_4arch4Sm80ELb0ELb0ELb1ELb0ELb0ELb0ELb0ELb0ELi2ELi4ELi4ELi4ELb0EEENS1_24CollectiveEpilogueBwdGQAISA_fSD_Li256ELb0ELb0EEENS1_19SingleTileSchedulerILb0ELb0ELb0ELi128EEEEEEEEEvNT_6ParamsE$_ZZN4cute6detail16composition_implINS_5tupleIJNS_1CILi8EEENS3_ILi2EEES5_S5_S4_S5_EEENS2_IJNS3_ILi1EEEiiiNS3_ILi72EEENS3_ILi512EEEEEENS2_IJNS2_IJS5_S5_S5_EEES5_NS2_IJNS3_ILi4EEES5_EEEEEENS2_IJNS2_IJS7_S9_S4_EEENS3_ILi4096EEENS2_IJNS3_ILi16EEENS3_ILi8192EEEEEEEEEEEDaRKT_RKT0_RKT1_RKT2_ENKUlRKT_RKT0_E_clISB_SF_EEDaSZ_S12_) ;  /* 0xfffae21000007944 */ /* 0x002fea0003c3ffff */
[----:B------:R-:W-:Y:S02]  /*5e910*/  MOV R90, 0x5e930 ;  /* 0x0005e930005a7802 */ /* 0x000fe40000000f00 */
[----:B-12--5:R-:W-:Y:S05]  /*5e920*/  CALL.REL.NOINC `($_ZN7cutlass13device_kernelIN5flash19enable_sm80_to_sm89INS1_16FlashAttnBwdSm80INS1_25CollectiveMainloopBwdSm80ILi2ELi2EN4cute5tupleIJNS5_1CILi128EEES8_NS7_ILi64EEEEEENS_10bfloat16_tEfNS_4arch4Sm80ELb0ELb0ELb1ELb0ELb0ELb0ELb0ELb0ELi2ELi4ELi4ELi4ELb0EEENS1_24CollectiveEpilogueBwdGQAISA_fSD_Li256ELb0ELb0EEENS1_19SingleTileSchedulerILb0ELb0ELb0ELi128EEEEEEEEEvNT_6ParamsE$_ZZN4cute6detail16composition_implINS_5tupleIJNS_1CILi8EEENS3_ILi2EEES5_S5_S4_S5_EEENS2_IJNS3_ILi1EEEiiiNS3_ILi72EEENS3_ILi512EEEEEENS2_IJNS2_IJS5_S5_S5_EEES5_NS2_IJNS3_ILi4EEES5_EEEEEENS2_IJNS2_IJS7_S9_S4_EEENS3_ILi4096EEENS2_IJNS3_ILi16EEENS3_ILi8192EEEEEEEEEEEDaRKT_RKT0_RKT1_RKT2_ENKUlRKT_RKT0_E_clISD_SJ_EEDaSZ_S12_) ;  /* 0xfffae2e000007944 */ /* 0x026fea0003c3ffff */
[----:B-----5:R2:W-:Y:S01]  /*5e930*/  STL.64 [R1+0x1410], R2 ;  /* 0x0014100201007387 */ /* 0x0205e20000100a00 */
[----:B------:R-:W-:-:S03]  /*5e940*/  MOV R6, 0x5e960 ;  /* 0x0005e96000067802 */ /* 0x000fc60000000f00 */
[----:B-12---:R-:W-:Y:S05]  /*5e950*/  CALL.REL.NOINC `($_ZN7cutlass13device_kernelIN5flash19enable_sm80_to_sm89INS1_16FlashAttnBwdSm80INS1_25CollectiveMainloopBwdSm80ILi2ELi2EN4cute5tupleIJNS5_1CILi128EEES8_NS7_ILi64EEEEEENS_10bfloat16_tEfNS_4arch4Sm80ELb0ELb0ELb1ELb0ELb0ELb0ELb0ELb0ELi2ELi4ELi4ELi4ELb0EEENS1_24CollectiveEpilogueBwdGQAISA_fSD_Li256ELb0ELb0EEENS1_19SingleTileSchedulerILb0ELb0ELb0ELi128EEEEEEEEEvNT_6ParamsE$_ZN4cute3eso3ESOILb0ELb0EJNS_5tupleIJNS_1CILi1EEENS3_ILi512EEEiEEENS3_ILi4096EEENS2_IJNS2_IJiiEEENS3_ILi8192EEEEEEEEC2ERKS6_RKS7_RKSA_) ;  /* 0xfffa684000007944 */ /* 0x006fea0003c3ffff */
[----:B-1----:R1:W5:Y:S04]  /*5e960*/  LDL R5, [R1+0x1430] ;  /* 0x0014300001057983 */ /* 0x0023680000100800 */
[----:B------:R1:W5:Y:S01]  /*5e970*/  LDL.64 R2, [R1+0x1428] ;  /* 0x0014280001027983 */ /* 0x0003620000100a00 */
[----:B------:R-:W-:-:S03]  /*5e980*/  MOV R6, 0x5e9a0 ;  /* 0x0005e9a000067802 */ /* 0x000fc60000000f00 */
[----:B-1---5:R-:W-:Y:S05]  /*5e990*/  CALL.REL.NOINC `($_ZN7cutlass13device_kernelIN5flash19enable_sm80_to_sm89INS1_16FlashAttnBwdSm80INS1_25CollectiveMainloopBwdSm80ILi2ELi2EN4cute5tupleIJNS5_1CILi128EEES8_NS7_ILi64EEEEEENS_10bfloat16_tEfNS_4arch4Sm80ELb0ELb0ELb1ELb0ELb0ELb0ELb0ELb0ELi2ELi4ELi4ELi4ELb0EEENS1_24CollectiveEpilogueBwdGQAISA_fSD_Li256ELb0ELb0EEENS1_19SingleTileSchedulerILb0ELb0ELb0ELi128EEEEEEEEEvNT_6ParamsE$_ZN4cute5tupleIJNS0_IJNS0_IJNS_1CILi2EEES2_S2_EEES2_NS0_IJNS0_IJS2_S2_EEES2_EEEEEENS0_IJNS0_IJNS1_ILi1EEENS1_ILi512EEEiEEENS1_ILi4096EEENS0_IJNS0_IJiiEEENS1_ILi8192EEEEEEEEEEEC2ERKS6_RKSE_) ;  /* 0xfffab25000007944 */ /* 0x022fea0003c3ffff */
[----:B-1----:R1:W5:Y:S04]  /*5e9a0*/  LDL R4, [R1+0x1430] ;  /* 0x0014300001047983 */ /* 0x0023680000100800 */
[----:B------:R1:W5:Y:S01]  /*5e9b0*/  LDL.64 R2, [R1+0x1428] ;  /* 0x0014280001027983 */ /* 0x0003620000100a00 */
[----:B------:R-:W-:-:S05]  /*5e9c0*/  LEA.HI R6, R11, R11, RZ, 0x1d ;  /* 0x0000000b0b067211 */ /* 0x000fca00078fe8ff */
[----:B------:R-:W-:Y:S01]  /*5e9d0*/  IMAD.U32 R8, R9, 0x2, R6 ;  /* 0x0000000209087824 */ /* 0x000fe200078e0006 */
[----:B------:R-:W-:-:S04]  /*5e9e0*/  MOV R6, 0x5ea10 ;  /* 0x0005ea1000067802 */ /* 0x000fc80000000f00 */
[----:B------:R1:W-:Y:S03]  /*5e9f0*/  STL [R1+0x1420], R8 ;  /* 0x0014200801007387 */ /* 0x0003e60000100800 */
[----:B-1---5:R-:W-:Y:S05]  /*5ea00*/  CALL.REL.NOINC `($_ZN7cutlass13device_kernelIN5flash19enable_sm80_to_sm89INS1_16FlashAttnBwdSm80INS1_25CollectiveMainloopBwdSm80ILi2ELi2EN4cute5tupleIJNS5_1CILi128EEES8_NS7_ILi64EEEEEENS_10bfloat16_tEfNS_4arch4Sm80ELb0ELb0ELb1ELb0ELb0ELb0ELb0ELb0ELi2ELi4ELi4ELi4ELb0EEENS1_24CollectiveEpilogueBwdGQAISA_fSD_Li256ELb0ELb0EEENS1_19SingleTileSchedulerILb0ELb0ELb0ELi128EEEEEEEEEvNT_6ParamsE$_ZN4cute3eso3ESOILb0ELb0EJNS_6LayoutINS_5tupleIJNS3_IJNS_1CILi2EEES5_S5_EEES5_NS3_IJNS3_IJS5_S5_EEES5_EEEEEENS3_IJNS3_IJNS4_ILi1EEENS4_ILi512EEEiEEENS4_ILi4096EEENS3_IJNS3_IJiiEEENS4_ILi8192EEEEEEEEEEEjEEC2ERKSI_RKj) ;  /* 0xfffa6e1000007944 */ /* 0x022fea0003c3ffff */
        /* <DEDUP_REMOVED lines=9> */
[----:B-1----:R-:W-:Y:S05]  /*5eaa0*/  CALL.REL.NOINC `($_ZN7cutlass13device_kernelIN5flash19enable_sm80_to_sm89INS1_16FlashAttnBwdSm80INS1_25CollectiveMainloopBwdSm80ILi2ELi2EN4cute5tupleIJNS5_1CILi128EEES8_NS7_ILi64EEEEEENS_10bfloat16_tEfNS_4arch4Sm80ELb0ELb0ELb1ELb0ELb0ELb0ELb0ELb0ELi2ELi4ELi4ELi4ELb0EEENS1_24CollectiveEpilogueBwdGQAISA_fSD_Li256ELb0ELb0EEENS1_19SingleTileSchedulerILb0ELb0ELb0ELi128EEEEEEEEEvNT_6ParamsE$_ZN4cute3eso3ESOILb0ELb0EJNS_6LayoutINS_5tupleIJNS3_IJNS_1CILi2EEES5_S5_EEES5_NS3_IJNS3_IJS5_S5_EEES5_EEEEEENS3_IJNS3_IJNS4_ILi1EEENS4_ILi512EEEiEEENS4_ILi4096EEENS3_IJNS3_IJiiEEENS4_ILi8192EEEEEEEEEEENS_10ViewEngineINS_8smem_ptrIPN7cutlass10bfloat16_tEEEEEEEC2ERKSI_RKSP_) ;  /* 0xfffa6cf000007944 */ /* 0x002fea0003c3ffff */
[----:B-1----:R1:W5:Y:S04]  /*5eab0*/  LDL R5, [R1+0x142c] ;  /* 0x00142c0001057983 */ /* 0x0023680000100800 */
[----:B------:R1:W5:Y:S01]  /*5eac0*/  LDL R3, [R1+0x1430] ;  /* 0x0014300001037983 */ /* 0x0003620000100800 */
[----:B------:R-:W-:-:S03]  /*5ead0*/  MOV R4, 0x5eaf0 ;  /* 0x0005eaf000047802 */ /* 0x000fc60000000f00 */
[----:B-1---5:R-:W-:Y:S05]  /*5eae0*/  CALL.REL.NOINC `($_ZN7cutlass13device_kernelIN5flash19enable_sm80_to_sm89INS1_16FlashAttnBwdSm80INS1_25CollectiveMainloopBwdSm80ILi2ELi2EN4cute5tupleIJNS5_1CILi128EEES8_NS7_ILi64EEEEEENS_10bfloat16_tEfNS_4arch4Sm80ELb0ELb0ELb1ELb0ELb0ELb0ELb0ELb0ELi2ELi4ELi4ELi4ELb0EEENS1_24CollectiveEpilogueBwdGQAISA_fSD_Li256ELb0ELb0EEENS1_19SingleTileSchedulerILb0ELb0ELb0ELi128EEEEEEEEEvNT_6ParamsE$_ZZN4cute4takeILi1ELi3ENS_5tupleIJNS1_IJNS_1CILi1EEENS2_ILi512EEEiEEENS2_ILi4096EEENS1_IJNS1_IJiiEEENS2_ILi8192EEEEEEEEEEEDaRKT1_ENKUlDpRKT_E_clIJS6_S9_EEEDaSH_) ;  /* 0xffface5000007944 */ /* 0x022fea0003c3ffff */
[----:B-----5:R2:W-:Y:S01]  /*5eaf0*/  STL.64 [R1+0x1410], R2 ;  /* 0x0014100201007387 */ /* 0x0205e20000100a00 */
[----:B------:R-:W-:-:S03]  /*5eb00*/  MOV R4, 0x5eb20 ;  /* 0x0005eb2000047802 */ /* 0x000fc60000000f00 */
[----:B-12---:R-:W-:Y:S05]  /*5eb10*/  CALL.REL.NOINC `($_ZN7cutlass13device_kernelIN5flash19enable_sm80_to_sm89INS1_16FlashAttnBwdSm80INS1_25CollectiveMainloopBwdSm80ILi2ELi2EN4cute5tupleIJNS5_1CILi128EEES8_NS7_ILi64EEEEEENS_10bfloat16_tEfNS_4arch4Sm80ELb0ELb0ELb1ELb0ELb0ELb0ELb0ELb0ELi2ELi4ELi4ELi4ELb0EEENS1_24CollectiveEpilogueBwdGQAISA_fSD_Li256ELb0ELb0EEENS1_19SingleTileSchedulerILb0ELb0ELb0ELi128EEEEEEEEEvNT_6ParamsE$_ZZN4cute16flatten_to_tupleINS_5tupleIJNS_1CILi4096EEENS1_IJNS1_IJiiEEENS2_ILi8192EEEEEEEEEEEDaRKT_ENKUlRKT_E_clIS6_EEDaSD_) ;  /* 0xfffacb2000007944 */ /* 0x006fea0003c3ffff */
[----:B-----5:R2:W-:Y:S01]  /*5eb20*/  STL.64 [R1+0x1428], R2 ;  /* 0x0014280201007387 */ /* 0x0205e20000100a00 */
[----:B------:R-:W-:-:S03]  /*5eb30*/  MOV R4, 0x5eb50 ;  /* 0x0005eb5000047802 */ /* 0x000fc60000000f00 */
[----:B-12---:R-:W-:Y:S05]  /*5eb40*/  CALL.REL.NOINC `($_ZN7cutlass13device_kernelIN5flash19enable_sm80_to_sm89INS1_16FlashAttnBwdSm80INS1_25CollectiveMainloopBwdSm80ILi2ELi2EN4cute5tupleIJNS5_1CILi128EEES8_NS7_ILi64EEEEEENS_10bfloat16_tEfNS_4arch4Sm80ELb0ELb0ELb1ELb0ELb0ELb0ELb0ELb0ELi2ELi4ELi4ELi4ELb0EEENS1_24CollectiveEpilogueBwdGQAISA_fSD_Li256ELb0ELb0EEENS1_19SingleTileSchedulerILb0ELb0ELb0ELi128EEEEEEEEEvNT_6ParamsE$_ZZN4cute12filter_tupleINS_5tupleIJNS_1CILi4096EEENS1_IJNS1_IJiiEEENS2_ILi8192EEEEEEEEEZNS_16flatten_to_tupleIS7_EEDaRKT_EUlRKT_E_EEDaSB_OT0_ENKUlDpSE_E_clIJNS1_IJS3_EEENS1_IJiiS5_EEEEEEDaSI_) ;  /* 0xfffac23000007944 */ /* 0x006fea0003c3ffff */
        /* <DEDUP_REMOVED lines=21> */
[----:B--2--5:R-:W-:Y:S05]  /*5eca0*/  CALL.REL.NOINC `($_ZN7cutlass13device_kernelIN5flash19enable_sm80_to_sm89INS1_16FlashAttnBwdSm80INS1_25CollectiveMainloopBwdSm80ILi2ELi2EN4cute5tupleIJNS5_1CILi128EEES8_NS7_ILi64EEEEEENS_10bfloat16_tEfNS_4arch4Sm80ELb0ELb0ELb1ELb0ELb0ELb0ELb0ELb0ELi2ELi4ELi4ELi4ELb0EEENS1_24CollectiveEpilogueBwdGQAISA_fSD_Li256ELb0ELb0EEENS1_19SingleTileSchedulerILb0ELb0ELb0ELi128EEEEEEEEEvNT_6ParamsE$_ZN4cute3eso3ESOILb1ELb0EJNS_14ComposedLayoutINS_7SwizzleILi3ELi3ELi3EEENS_1CILi0EEENS_6LayoutINS_5tupleIJNS8_IJNS8_IJNS5_ILi4EEENS5_ILi8EEEEEENS8_IJNS5_ILi2EEENS5_ILi1EEEEEEEEENS8_IJNS8_IJSC_SC_EEESB_EEEEEENS8_IJNS8_IJNS8_IJNS5_ILi128EEESD_EEENS8_IJSA_S6_EEEEEENS8_IJNS8_IJNS5_ILi64EEENS5_ILi512EEEEEENS8_IJNS5_ILi16EEENS5_ILi1024EEEEEEEEEEEEEEEENS_10ViewEngineINS_8smem_ptrIPN7cutlass10bfloat16_tEEEEEEEC2ERKSW_RKS13_) ;  /* 0xfffa7d7000007944 */ /* 0x024fea0003c3ffff */
[----:B-1----:R1:W5:Y:S04]  /*5ecb0*/  LD.E R3, [R8.64+0xc] ;  /* 0x00000c0408037980 */ /* 0x002368000c101900 */
[----:B------:R1:W5:Y:S01]  /*5ecc0*/  LDL.64 R92, [R1+0x1428] ;  /* 0x00142800015c7983 */ /* 0x0003620000100a00 */
[----:B------:R-:W-:Y:S02]  /*5ecd0*/  MOV R2, R62 ;  /* 0x0000003e00027202 */ /* 0x000fe40000000f00 */
        /* <DEDUP_REMOVED lines=32> */
[----:B--2--5:R-:W-:Y:S05]  /*5eee0*/  CALL.REL.NOINC `($_ZN7cutlass13device_kernelIN5flash19enable_sm80_to_sm89INS1_16FlashAttnBwdSm80INS1_25CollectiveMainloopBwdSm80ILi2ELi2EN4cute5tupleIJNS5_1CILi128EEES8_NS7_ILi64EEEEEENS_10bfloat16_tEfNS_4arch4Sm80ELb0ELb0ELb1ELb0ELb0ELb0ELb0ELb0ELi2ELi4ELi4ELi4ELb0EEENS1_24CollectiveEpilogueBwdGQAISA_fSD_Li256ELb0ELb0EEENS1_19SingleTileSchedulerILb0ELb0ELb0ELi128EEEEEEEEEvNT_6ParamsE$_ZZN4cute13to_mixed_bitsINS_5tupleIJNS1_IJNS_1CILi4EEENS2_ILi8EEEEEENS2_ILi2EEENS2_ILi1EEEEEENS1_IJNS1_IJNS2_ILi128EEENS2_ILi0EEEEEES4_SA_EEENS1_IJNS1_IJiiEEEiSA_EEEEEDaRKT_RKT0_RKT1_ENKUlRKT_RKT0_RKT1_E_clIS5_SB_SD_EEDaSQ_ST_SW_) ;  /* 0xfffac1a000007944 */ /* 0x024fea0003c3ffff */
[----:B------:R-:W-:Y:S02]  /*5eef0*/  MOV R6, 0x5ef10 ;  /* 0x0005ef1000067802 */ /* 0x000fe40000000f00 */
[----:B------:R-:W-:Y:S05]  /*5ef00*/  CALL.REL.NOINC `($_ZN7cutlass13device_kernelIN5flash19enable_sm80_to_sm89INS1_16FlashAttnBwdSm80INS1_25CollectiveMainloopBwdSm80ILi2ELi2EN4cute5tupleIJNS5_1CILi128EEES8_NS7_ILi64EEEEEENS_10bfloat16_tEfNS_4arch4Sm80ELb0ELb0ELb1ELb0ELb0ELb0ELb0ELb0ELi2ELi4ELi4ELi4ELb0EEENS1_24CollectiveEpilogueBwdGQAISA_fSD_Li256ELb0ELb0EEENS1_19SingleTileSchedulerILb0ELb0ELb0ELi128EEEEEEEEEvNT_6ParamsE$_ZZN4cute13to_mixed_bitsINS_5tupleIJNS1_IJNS_1CILi4EEENS2_ILi8EEEEEENS2_ILi2EEENS2_ILi1EEEEEENS1_IJNS1_IJNS2_ILi128EEENS2_ILi0EEEEEES4_SA_EEENS1_IJNS1_IJiiEEEiSA_EEEEEDaRKT_RKT0_RKT1_ENKUlRKT_RKT0_RKT1_E_clIS6_S4_iEEDaSQ_ST_SW_) ;  /* 0xfffac1f000007944 */ /* 0x000fea0003c3ffff */
[----:B------:R-:W-:Y:S02]  /*5ef10*/  MOV R5, R2 ;  /* 0x0000000200057202 */ /* 0x000fe40000000f00 */
[----:B------:R-:W-:Y:S02]  /*5ef20*/  MOV R2, 0x5ef40 ;  /* 0x0005ef4000027802 */ /* 0x000fe40000000f00 */
[----:B------:R-:W-:Y:S05]  /*5ef30*/  CALL.REL.NOINC `($_ZN7cutlass13device_kernelIN5flash19enable_sm80_to_sm89INS1_16FlashAttnBwdSm80INS1_25CollectiveMainloopBwdSm80ILi2ELi2EN4cute5tupleIJNS5_1CILi128EEES8_NS7_ILi64EEEEEENS_10bfloat16_tEfNS_4arch4Sm80ELb0ELb0ELb1ELb0ELb0ELb0ELb0ELb0ELi2ELi4ELi4ELi4ELb0EEENS1_24CollectiveEpilogueBwdGQAISA_fSD_Li256ELb0ELb0EEENS1_19SingleTileSchedulerILb0ELb0ELb0ELi128EEEEEEEEEvNT_6ParamsE$_ZZN4cute13to_mixed_bitsINS_5tupleIJNS1_IJNS_1CILi4EEENS2_ILi8EEEEEENS2_ILi2EEENS2_ILi1EEEEEENS1_IJNS1_IJNS2_ILi128EEENS2_ILi0EEEEEES4_SA_EEENS1_IJNS1_IJiiEEEiSA_EEEEEDaRKT_RKT0_RKT1_ENKUlDpRKT_E_clIJNS_9MixedBitsILj0ELj384EEENSU_ILj0ELj8EEENS2_ILj0EEEEEEDaSR_) ;  /* 0xfffac11000007944 */ /* 0x000fea0003c3ffff */
[----:B------:R-:W-:Y:S01]  /*5ef40*/  IMAD.MOV.U32 R2, RZ, RZ, 0x20 ;  /* 0x00000020ff027424 */ /* 0x000fe200078e00ff */
[C---:B------:R-:W-:Y:S01]  /*5ef50*/  LOP3.LUT P0, RZ, R9.reuse, 0x100, RZ, 0xc0, !PT ;  /* 0x0000010009ff7812 */ /* 0x040fe2000780c0ff */
[----:B------:R-:W-:Y:S01]  /*5ef60*/  IMAD.MOV.U32 R6, RZ, RZ, 0x10 ;  /* 0x00000010ff067424 */ /* 0x000fe200078e00ff */
[----:B------:R-:W-:Y:S02]  /*5ef70*/  SHF.R.S32.HI R11, RZ, 0x1f, R4 ;  /* 0x0000001fff0b7819 */ /* 0x000fe40000011404 */
[----:B------:R-:W-:Y:S02]  /*5ef80*/  SEL R2, R2, 0xffffffe0, !P0 ;  /* 0xffffffe002027807 */ /* 0x000fe40004000000 */
[----:B------:R-:W-:Y:S02]  /*5ef90*/  LOP3.LUT P0, RZ, R9, 0x80, RZ, 0xc0, !PT ;  /* 0x0000008009ff7812 */ /* 0x000fe4000780c0ff */
[----:B------:R-:W-:Y:S01]  /*5efa0*/  LEA.HI R11, R11, R4, RZ, 0x2 ;  /* 0x000000040b0b7211 */ /* 0x000fe200078f10ff */
[----:B------:R1:W-:Y:S01]  /*5efb0*/  STL [R1+0x1448], R2 ;  /* 0x0014480201007387 */ /* 0x0003e20000100800 */
[----:B------:R-:W-:-:S02]  /*5efc0*/  LOP3.LUT R72, R9, 0x188, RZ, 0xc0, !PT ;  /* 0x0000018809487812 */ /* 0x000fc400078ec0ff */
[----:B------:R-:W-:Y:S02]  /*5efd0*/  SEL R6, R6, 0xfffffff0, !P0 ;  /* 0xfffffff006067807 */ /* 0x000fe40004000000 */
[----:B------:R-:W-:Y:S02]  /*5efe0*/  MOV R4, 0x5f000 ;  /* 0x0005f00000047802 */ /* 0x000fe40000000f00 */
[----:B-1----:R-:W-:Y:S05]  /*5eff0*/  CALL.REL.NOINC `($_ZN7cutlass13device_kernelIN5flash19enable_sm80_to_sm89INS1_16FlashAttnBwdSm80INS1_25CollectiveMainloopBwdSm80ILi2ELi2EN4cute5tupleIJNS5_1CILi128EEES8_NS7_ILi64EEEEEENS_10bfloat16_tEfNS_4arch4Sm80ELb0ELb0ELb1ELb0ELb0ELb0ELb0ELb0ELi2ELi4ELi4ELi4ELb0EEENS1_24CollectiveEpilogueBwdGQAISA_fSD_Li256ELb0ELb0EEENS1_19SingleTileSchedulerILb0ELb0ELb0ELi128EEEEEEEEEvNT_6ParamsE$_ZN4cute3eso3ESOILb1ELb0EJNS_1CILi8EEEiiEEC2ERKS3_RKiS8_) ;  /* 0xfffa844000007944 */ /* 0x002fea0003c3ffff */
[----:B-1----:R1:W5:Y:S01]  /*5f000*/  LDL.64 R2, [R1+0x1428] ;  /* 0x0014280001027983 */ /* 0x0023620000100a00 */
[----:B------:R-:W-:Y:S01]  /*5f010*/  IMAD.MOV.U32 R5, RZ, RZ, 0x48 ;  /* 0x00000048ff057424 */ /* 0x000fe200078e00ff */
[----:B------:R-:W-:Y:S02]  /*5f020*/  LOP3.LUT P0, RZ, R9, 0x8, RZ, 0xc0, !PT ;  /* 0x0000000809ff7812 */ /* 0x000fe4000780c0ff */
[----:B------:R-:W-:Y:S02]  /*5f030*/  MOV R6, 0x5f060 ;  /* 0x0005f06000067802 */ /* 0x000fe40000000f00 */
[----:B------:R-:W-:-:S04]  /*5f040*/  SEL R5, R5, 0x38, !P0 ;  /* 0x0000003805057807 */ /* 0x000fc80004000000 */
[----:B-1---5:R-:W-:Y:S05]  /*5f050*/  CALL.REL.NOINC `($_ZN7cutlass13device_kernelIN5flash19enable_sm80_to_sm89INS1_16FlashAttnBwdSm80INS1_25CollectiveMainloopBwdSm80ILi2ELi2EN4cute5tupleIJNS5_1CILi128EEES8_NS7_ILi64EEEEEENS_10bfloat16_tEfNS_4arch4Sm80ELb0ELb0ELb1ELb0ELb0ELb0ELb0ELb0ELi2ELi4ELi4ELi4ELb0EEENS1_24CollectiveEpilogueBwdGQAISA_fSD_Li256ELb0ELb0EEENS1_19SingleTileSchedulerILb0ELb0ELb0ELi128EEEEEEEEEvNT_6ParamsE$_ZN4cute3eso3ESOILb0ELb1EJiNS_1CILi144EEENS2_ILi288EEEEEC2ERKiRKS3_RKS4_) ;  /* 0xfffa76c000007944 */ /* 0x022fea0003c3ffff */
[----:B-1----:R-:W2:Y:S01]  /*5f060*/  LDL R4, [R1+0x1428] ;  /* 0x0014280001047983 */ /* 0x002ea20000100800 */
[----:B------:R-:W-:-:S03]  /*5f070*/  MOV R6, 0x5f0a0 ;  /* 0x0005f0a000067802 */ /* 0x000fc60000000f00 */
[----:B--2---:R1:W-:Y:S04]  /*5f080*/  STL [R1+0x1470], R4 ;  /* 0x0014700401007387 */ /* 0x0043e80000100800 */
[----:B-1----:R-:W-:Y:S05]  /*5f090*/  CALL.REL.NOINC `($_ZN7cutlass13device_kernelIN5flash19enable_sm80_to_sm89INS1_16FlashAttnBwdSm80INS1_25CollectiveMainloopBwdSm80ILi2ELi2EN4cute5tupleIJNS5_1CILi128EEES8_NS7_ILi64EEEEEENS_10bfloat16_tEfNS_4arch4Sm80ELb0ELb0ELb1ELb0ELb0ELb0ELb0ELb0ELi2ELi4ELi4ELi4ELb0EEENS1_24CollectiveEpilogueBwdGQAISA_fSD_Li256ELb0ELb0EEENS1_19SingleTileSchedulerILb0ELb0ELb0ELi128EEEEEEEEEvNT_6ParamsE$_ZN4cute3eso3ESOILb1ELb0EJNS_1CILi1EEENS_5tupleIJNS2_ILi8EEEiiEEENS2_ILi64EEENS4_IJiNS2_ILi144EEENS2_ILi288EEEEEENS2_ILi512EEEEEC2ERKS3_RKS6_RKS7_RKSA_RKSB_) ;  /* 0xfffa7ec000007944 */ /* 0x002fea0003c3ffff */
[----:B-1----:R1:W5:Y:S04]  /*5f0a0*/  LDL R5, [R1+0x1430] ;  /* 0x0014300001057983 */ /* 0x0023680000100800 */
[----:B------:R1:W5:Y:S01]  /*5f0b0*/  LDL.64 R2, [R1+0x1428] ;  /* 0x0014280001027983 */ /* 0x0003620000100a00 */
[----:B------:R-:W-:-:S03]  /*5f0c0*/  MOV R6, 0x5f0e0 ;  /* 0x0005f0e000067802 */ /* 0x000fc60000000f00 */
[----:B-1---5:R-:W-:Y:S05]  /*5f0d0*/  CALL.REL.NOINC `($_ZN7cutlass13device_kernelIN5flash19enable_sm80_to_sm89INS1_16FlashAttnBwdSm80INS1_25CollectiveMainloopBwdSm80ILi2ELi2EN4cute5tupleIJNS5_1CILi128EEES8_NS7_ILi64EEEEEENS_10bfloat16_tEfNS_4arch4Sm80ELb0ELb0ELb1ELb0ELb0ELb0ELb0ELb0ELi2ELi4ELi4ELi4ELb0EEENS1_24CollectiveEpilogueBwdGQAISA_fSD_Li256ELb0ELb0EEENS1_19SingleTileSchedulerILb0ELb0ELb0ELi128EEEEEEEEEvNT_6ParamsE$_ZN4cute5tupleIJNS0_IJNS_1CILi8EEENS0_IJNS1_ILi2EEES3_S3_EEENS1_ILi1EEES4_S5_EEENS0_IJS5_NS0_IJS2_iiEEENS1_ILi64EEENS0_IJiNS1_ILi144EEENS1_ILi288EEEEEENS1_ILi512EEEEEEEEC2ERKS6_RKSD_) ;  /* 0xfffaaf7000007944 */ /* 0x022fea0003c3ffff */
[----:B------:R2:W5:Y:S04]  /*5f0e0*/  LDL R6, [R1+0x1430] ;  /* 0x0014300001067983 */ /* 0x0005680000100800 */
[----:B-1----:R2:W5:Y:S01]  /*5f0f0*/  LDL.64 R2, [R1+0x1428] ;  /* 0x0014280001027983 */ /* 0x0025620000100a00 */
[----:B------:R-:W-:-:S03]  /*5f100*/  MOV R4, 0x5f120 ;  /* 0x0005f12000047802 */ /* 0x000fc60000000f00 */
[----:B--2--5:R-:W-:Y:S05]  /*5f110*/  CALL.REL.NOINC `($_ZN7cutlass13device_kernelIN5flash19enable_sm80_to_sm89INS1_16FlashAttnBwdSm80INS1_25CollectiveMainloopBwdSm80ILi2ELi2EN4cute5tupleIJNS5_1CILi128EEES8_NS7_ILi64EEEEEENS_10bfloat16_tEfNS_4arch4Sm80ELb0ELb0ELb1ELb0ELb0ELb0ELb0ELb0ELi2ELi4ELi4ELi4ELb0EEENS1_24CollectiveEpilogueBwdGQAISA_fSD_Li256ELb0ELb0EEENS1_19SingleTileSchedulerILb0ELb0ELb0ELi128EEEEEEEEEvNT_6ParamsE$_ZZN4cute7flattenINS_5tupleIJNS_1CILi1EEENS1_IJNS2_ILi8EEEiiEEENS2_ILi64EEENS1_IJiNS2_ILi144EEENS2_ILi288EEEEEENS2_ILi512EEEEEEEEDaRKT_ENKUlRKT_E_clIS5_EEDaSH_) ;  /* 0xfffaf18000007944 */ /* 0x024fea0003c3ffff */
[----:B------:R1:W-:Y:S01]  /*5f120*/  STL.64 [R1+0x1428], R2 ;  /* 0x0014280201007387 */ /* 0x0003e20000100a00 */
[----:B------:R-:W-:-:S02]  /*5f130*/  MOV R5, R6 ;  /* 0x0000000600057202 */ /* 0x000fc40000000f00 */
[----:B------:R-:W-:Y:S02]  /*5f140*/  MOV R4, 0x5f160 ;  /* 0x0005f16000047802 */ /* 0x000fe40000000f00 */
[----:B-1----:R-:W-:Y:S05]  /*5f150*/  CALL.REL.NOINC `($_ZN7cutlass13device_kernelIN5flash19enable_sm80_to_sm89INS1_16FlashAttnBwdSm80INS1_25CollectiveMainloopBwdSm80ILi2ELi2EN4cute5tupleIJNS5_1CILi128EEES8_NS7_ILi64EEEEEENS_10bfloat16_tEfNS_4arch4Sm80ELb0ELb0ELb1ELb0ELb0ELb0ELb0ELb0ELi2ELi4ELi4ELi4ELb0EEENS1_24CollectiveEpilogueBwdGQAISA_fSD_Li256ELb0ELb0EEENS1_19SingleTileSchedulerILb0ELb0ELb0ELi128EEEEEEEEEvNT_6ParamsE$_ZZN4cute7flattenINS_5tupleIJNS_1CILi1EEENS1_IJNS2_ILi8EEEiiEEENS2_ILi64EEENS1_IJiNS2_ILi144EEENS2_ILi288EEEEEENS2_ILi512EEEEEEEEDaRKT_ENKUlRKT_E_clIS9_EEDaSH_) ;  /* 0xfffaf16000007944 */ /* 0x002fea0003c3ffff */
[----:B------:R1:W-:Y:S01]  /*5f160*/  STL [R1+0x1410], R2 ;  /* 0x0014100201007387 */ /* 0x0003e20000100800 */
[----:B------:R-:W-:-:S03]  /*5f170*/  MOV R4, 0x5f190 ;  /* 0x0005f19000047802 */ /* 0x000fc60000000f00 */
[----:B-1----:R-:W-:Y:S05]  /*5f180*/  CALL.REL.NOINC `($_ZN7cutlass13device_kernelIN5flash19enable_sm80_to_sm89INS1_16FlashAttnBwdSm80INS1_25CollectiveMainloopBwdSm80ILi2ELi2EN4cute5tupleIJNS5_1CILi128EEES8_NS7_ILi64EEEEEENS_10bfloat16_tEfNS_4arch4Sm80ELb0ELb0ELb1ELb0ELb0ELb0ELb0ELb0ELi2ELi4ELi4ELi4ELb0EEENS1_24CollectiveEpilogueBwdGQAISA_fSD_Li256ELb0ELb0EEENS1_19SingleTileSchedulerILb0ELb0ELb0ELi128EEEEEEEEEvNT_6ParamsE$_ZZN4cute12filter_tupleINS_5tupleIJNS_1CILi1EEENS1_IJNS2_ILi8EEEiiEEENS2_ILi64EEENS1_IJiNS2_ILi144EEENS2_ILi288EEEEEENS2_ILi512EEEEEEZNS_7flattenISB_EEDaRKT_EUlRKT_E_EEDaSF_OT0_ENKUlDpSI_E_clIJNS1_IJS3_EEES5_NS1_IJS6_EEES9_NS1_IJSA_EEEEEEDaSM_) ;  /* 0xfffaba6000007944 */ /* 0x002fea0003c3ffff */
[----:B------:R-:W-:Y:S02]  /*5f190*/  MOV R6, 0x5f1b0 ;  /* 0x0005f1b000067802 */ /* 0x000fe40000000f00 */
[----:B--2--5:R-:W-:Y:S05]  /*5f1a0*/  CALL.REL.NOINC `($_ZN7cutlass13device_kernelIN5flash19enable_sm80_to_sm89INS1_16FlashAttnBwdSm80INS1_25CollectiveMainloopBwdSm80ILi2ELi2EN4cute5tupleIJNS5_1CILi128EEES8_NS7_ILi64EEEEEENS_10bfloat16_tEfNS_4arch4Sm80ELb0ELb0ELb1ELb0ELb0ELb0ELb0ELb0ELi2ELi4ELi4ELi4ELb0EEENS1_24CollectiveEpilogueBwdGQAISA_fSD_Li256ELb0ELb0EEENS1_19SingleTileSchedulerILb0ELb0ELb0ELi128EEEEEEEEEvNT_6ParamsE$_ZN4cute3eso3ESOILb0ELb1EJiNS_1CILi144EEENS2_ILi512EEEEEC2ERKiRKS3_RKS4_) ;  /* 0xfffa75b000007944 */ /* 0x024fea0003c3ffff */
[----:B------:R-:W2:Y:S01]  /*5f1b0*/  LDL R6, [R1+0x1428] ;  /* 0x0014280001067983 */ /* 0x000ea20000100800 */
[----:B-1----:R-:W-:Y:S02]  /*5f1c0*/  MOV R4, R13 ;  /* 0x0000000d00047202 */ /* 0x002fe40000000f00 */
[----:B------:R-:W-:Y:S01]  /*5f1d0*/  MOV R8, 0x5f200 ;  /* 0x0005f20000087802 */ /* 0x000fe20000000f00 */
[----:B--2---:R1:W-:Y:S04]  /*5f1e0*/  STL [R1+0x145c], R6 ;  /* 0x00145c0601007387 */ /* 0x0043e80000100800 */
[----:B-1----:R-:W-:Y:S05]  /*5f1f0*/  CALL.REL.NOINC `($_ZN7cutlass13device_kernelIN5flash19enable_sm80_to_sm89INS1_16FlashAttnBwdSm80INS1_25CollectiveMainloopBwdSm80ILi2ELi2EN4cute5tupleIJNS5_1CILi128EEES8_NS7_ILi64EEEEEENS_10bfloat16_tEfNS_4arch4Sm80ELb0ELb0ELb1ELb0ELb0ELb0ELb0ELb0ELi2ELi4ELi4ELi4ELb0EEENS1_24CollectiveEpilogueBwdGQAISA_fSD_Li256ELb0ELb0EEENS1_19SingleTileSchedulerILb0ELb0ELb0ELi128EEEEEEEEEvNT_6ParamsE$_ZN4cute3eso3ESOILb0ELb0EJiiNS_1CILi144EEENS2_ILi512EEEEEC2ERKiS7_RKS3_RKS4_) ;  /* 0xfffa6ea000007944 */ /* 0x002fea0003c3ffff */
[----:B-1----:R-:W2:Y:S01]  /*5f200*/  LDL.64 R4, [R1+0x1428] ;  /* 0x0014280001047983 */ /* 0x002ea20000100a00 */
[----:B------:R-:W-:Y:S01]  /*5f210*/  IMAD.MOV.U32 R3, RZ, RZ, R12 ;  /* 0x000000ffff037224 */ /* 0x000fe200078e000c */
[----:B------:R-:W-:Y:S02]  /*5f220*/  IADD3 R7, R60, 0xd8, RZ ;  /* 0x000000d83c077810 */ /* 0x000fe40007ffe0ff */
[----:B------:R-:W-:Y:S01]  /*5f230*/  MOV R6, 0x5f270 ;  /* 0x0005f27000067802 */ /* 0x000fe20000000f00 */
[----:B--2---:R1:W-:Y:S04]  /*5f240*/  STL [R1+0x1454], R4 ;  /* 0x0014540401007387 */ /* 0x0043e80000100800 */
[----:B------:R1:W-:Y:S02]  /*5f250*/  STL [R1+0x1458], R5 ;  /* 0x0014580501007387 */ /* 0x0003e40000100800 */
[----:B-1----:R-:W-:Y:S05]  /*5f260*/  CALL.REL.NOINC `($_ZN7cutlass13device_kernelIN5flash19enable_sm80_to_sm89INS1_16FlashAttnBwdSm80INS1_25CollectiveMainloopBwdSm80ILi2ELi2EN4cute5tupleIJNS5_1CILi128EEES8_NS7_ILi64EEEEEENS_10bfloat16_tEfNS_4arch4Sm80ELb0ELb0ELb1ELb0ELb0ELb0ELb0ELb0ELi2ELi4ELi4ELi4ELb0EEENS1_24CollectiveEpilogueBwdGQAISA_fSD_Li256ELb0ELb0EEENS1_19SingleTileSchedulerILb0ELb0ELb0ELi128EEEEEEEEEvNT_6ParamsE$_ZN4cute3eso3ESOILb0ELb0EJiiiNS_1CILi144EEENS2_ILi512EEEEEC2ERKiS7_S7_RKS3_RKS4_) ;  /* 0xfffa70d000007944 */ /* 0x002fea0003c3ffff */
[----:B-1----:R-:W2:Y:S04]  /*5f270*/  LDL.64 R2, [R1+0x1410] ;  /* 0x0014100001027983 */ /* 0x002ea80000100a00 */
[----:B------:R-:W3:Y:S01]  /*5f280*/  LDL R6, [R1+0x1418] ;  /* 0x0014180001067983 */ /* 0x000ee20000100800 */
[----:B------:R-:W-:-:S03]  /*5f290*/  MOV R4, 0x5f2d0 ;  /* 0x0005f2d000047802 */ /* 0x000fc60000000f00 */
[----:B--2---:R1:W-:Y:S04]  /*5f2a0*/  STL.64 [R1+0x1428], R2 ;  /* 0x0014280201007387 */ /* 0x0043e80000100a00 */
[----:B---3--:R1:W-:Y:S02]  /*5f2b0*/  STL [R1+0x1430], R6 ;  /* 0x0014300601007387 */ /* 0x0083e40000100800 */
[----:B-1----:R-:W-:Y:S05]  /*5f2c0*/  CALL.REL.NOINC `($_ZN7cutlass13device_kernelIN5flash19enable_sm80_to_sm89INS1_16FlashAttnBwdSm80INS1_25CollectiveMainloopBwdSm80ILi2ELi2EN4cute5tupleIJNS5_1CILi128EEES8_NS7_ILi64EEEEEENS_10bfloat16_tEfNS_4arch4Sm80ELb0ELb0ELb1ELb0ELb0ELb0ELb0ELb0ELi2ELi4ELi4ELi4ELb0EEENS1_24CollectiveEpilogueBwdGQAISA_fSD_Li256ELb0ELb0EEENS1_19SingleTileSchedulerILb0ELb0ELb0ELi128EEEEEEEEEvNT_6ParamsE$_ZN4cute3eso3ESOILb1ELb0EJNS_1CILi8EEEiiiNS2_ILi144EEENS2_ILi512EEEEEC2ERKS3_RKiSA_SA_RKS4_RKS5_) ;  /* 0xfffa81e000007944 */ /* 0x002fea0003c3ffff */
[----:B-1----:R-:W2:Y:S04]  /*5f2d0*/  LDL.64 R2, [R1+0x1448] ;  /* 0x0014480001027983 */ /* 0x002ea80000100a00 */
[----:B------:R-:W3:Y:S01]  /*5f2e0*/  LDL R8, [R1+0x1450] ;  /* 0x0014500001087983 */ /* 0x000ee20000100800 */
[C---:B------:R-:W-:Y:S02]  /*5f2f0*/  IADD3 R7, R60.reuse, 0x94, RZ ;  /* 0x000000943c077810 */ /* 0x040fe40007ffe0ff */
[----:B------:R-:W-:-:S02]  /*5f300*/  IADD3 R6, R60, 0x98, RZ ;  /* 0x000000983c067810 */ /* 0x000fc40007ffe0ff */
[----:B------:R-:W-:Y:S01]  /*5f310*/  MOV R4, 0x5f350 ;  /* 0x0005f35000047802 */ /* 0x000fe20000000f00 */
[----:B--2---:R1:W-:Y:S04]  /*5f320*/  STL.64 [R1+0x1410], R2 ;  /* 0x0014100201007387 */ /* 0x0043e80000100a00 */
[----:B---3--:R1:W-:Y:S02]  /*5f330*/  STL [R1+0x1418], R8 ;  /* 0x0014180801007387 */ /* 0x0083e40000100800 */
[----:B-1----:R-:W-:Y:S05]  /*5f340*/  CALL.REL.NOINC `($_ZN7cutlass13device_kernelIN5flash19enable_sm80_to_sm89INS1_16FlashAttnBwdSm80INS1_25CollectiveMainloopBwdSm80ILi2ELi2EN4cute5tupleIJNS5_1CILi128EEES8_NS7_ILi64EEEEEENS_10bfloat16_tEfNS_4arch4Sm80ELb0ELb0ELb1ELb0ELb0ELb0ELb0ELb0ELi2ELi4ELi4ELi4ELb0EEENS1_24CollectiveEpilogueBwdGQAISA_fSD_Li256ELb0ELb0EEENS1_19SingleTileSchedulerILb0ELb0ELb0ELi128EEEEEEEEEvNT_6ParamsE$_ZN4cute3eso3ESOILb1ELb0EJNS_1CILi1EEEiiiNS2_ILi144EEENS2_ILi512EEEEEC2ERKS3_RKiSA_SA_RKS4_RKS5_) ;  /* 0xfffa7d3000007944 */ /* 0x002fea0003c3ffff */
[----:B-1----:R1:W5:Y:S04]  /*5f350*/  LDL R5, [R1+0x1450] ;  /* 0x0014500001057983 */ /* 0x0023680000100800 */
[----:B------:R1:W5:Y:S01]  /*5f360*/  LDL.64 R2, [R1+0x1448] ;  /* 0x0014480001027983 */ /* 0x0003620000100a00 */
[----:B------:R-:W-:-:S03]  /*5f370*/  MOV R6, 0x5f390 ;  /* 0x0005f39000067802 */ /* 0x000fc60000000f00 */
[----:B-1---5:R-:W-:Y:S05]  /*5f380*/  CALL.REL.NOINC `($_ZN7cutlass13device_kernelIN5flash19enable_sm80_to_sm89INS1_16FlashAttnBwdSm80INS1_25CollectiveMainloopBwdSm80ILi2ELi2EN4cute5tupleIJNS5_1CILi128EEES8_NS7_ILi64EEEEEENS_10bfloat16_tEfNS_4arch4Sm80ELb0ELb0ELb1ELb0ELb0ELb0ELb0ELb0ELi2ELi4ELi4ELi4ELb0EEENS1_24CollectiveEpilogueBwdGQAISA_fSD_Li256ELb0ELb0EEENS1_19SingleTileSchedulerILb0ELb0ELb0ELi128EEEEEEEEEvNT_6ParamsE$_ZN4cute5tupleIJNS0_IJNS_1CILi16EEENS1_ILi2EEES3_S3_NS1_ILi4EEES3_EEENS0_IJNS1_ILi1EEEiiiNS1_ILi144EEENS1_ILi512EEEEEEEEC2ERKS5_RKS9_) ;  /* 0xfffaaa3000007944 */ /* 0x022fea0003c3ffff */
[----:B-1----:R-:W2:Y:S04]  /*5f390*/  LDL.64 R4, [R1+0x1448] ;  /* 0x0014480001047983 */ /* 0x002ea80000100a00 */
[----:B------:R-:W3:Y:S01]  /*5f3a0*/  LDL R3, [R1+0x1450] ;  /* 0x0014500001037983 */ /* 0x000ee20000100800 */
[----:B------:R-:W-:Y:S01]  /*5f3b0*/  IMAD.MOV.U32 R6, RZ, RZ, R15 ;  /* 0x000000ffff067224 */ /* 0x000fe200078e000f */
[----:B------:R-:W-:-:S02]  /*5f3c0*/  MOV R7, R14 ;  /* 0x0000000e00077202 */ /* 0x000fc40000000f00 */
[----:B------:R1:W-:Y:S01]  /*5f3d0*/  STL.U8 [R1+0x1460], RZ ;  /* 0x001460ff01007387 */ /* 0x0003e20000100000 */
[----:B------:R-:W-:Y:S01]  /*5f3e0*/  MOV R8, 0x5f440 ;  /* 0x0005f44000087802 */ /* 0x000fe20000000f00 */
[----:B--2---:R-:W-:Y:S02]  /*5f3f0*/  IMAD.MOV.U32 R2, RZ, RZ, R5 ;  /* 0x000000ffff027224 */ /* 0x004fe400078e0005 */
[----:B------:R1:W-:Y:S01]  /*5f400*/  STL [R1+0x1464], R4 ;  /* 0x0014640401007387 */ /* 0x0003e20000100800 */
[----:B------:R-:W-:-:S03]  /*5f410*/  MOV R5, R17 ;  /* 0x0000001100057202 */ /* 0x000fc60000000f00 */
[----:B---3--:R1:W-:Y:S04]  /*5f420*/  STL.64 [R1+0x1468], R2 ;  /* 0x0014680201007387 */ /* 0x0083e80000100a00 */
[----:B-1----:R-:W-:Y:S05]  /*5f430*/  CALL.REL.NOINC `($_ZN7cutlass13device_kernelIN5flash19enable_sm80_to_sm89INS1_16FlashAttnBwdSm80INS1_25CollectiveMainloopBwdSm80ILi2ELi2EN4cute5tupleIJNS5_1CILi128EEES8_NS7_ILi64EEEEEENS_10bfloat16_tEfNS_4arch4Sm80ELb0ELb0ELb1ELb0ELb0ELb0ELb0ELb0ELi2ELi4ELi4ELi4ELb0EEENS1_24CollectiveEpilogueBwdGQAISA_fSD_Li256ELb0ELb0EEENS1_19SingleTileSchedulerILb0ELb0ELb0ELi128EEEEEEEEEvNT_6ParamsE$_ZZN4cute6detail16composition_implINS_5tupleIJNS_1CILi16EEENS3_ILi2EEES5_S5_NS3_ILi4EEES5_EEENS2_IJNS3_ILi1EEEiiiNS3_ILi144EEENS3_ILi512EEEEEENS2_IJNS2_IJS5_S5_EEES6_NS3_ILi8EEEEEENS2_IJNS2_IJNS3_ILi64EEESA_EEES4_NS3_ILi1024EEEEEEEEDaRKT_RKT0_RKT1_RKT2_ENKUlRKT_RKT0_E_clISC_SG_EEDaSX_S10_) ;  /* 0xfffacce000007944 */ /* 0x002fea0003c3ffff */
[----:B------:R-:W-:Y:S01]  /*5f440*/  IMAD.MOV.U32 R5, RZ, RZ, R16 ;  /* 0x000000ffff057224 */ /* 0x000fe200078e0010 */
[----:B------:R-:W-:Y:S01]  /*5f450*/  MOV R3, R14 ;  /* 0x0000000e00037202 */ /* 0x000fe20000000f00 */
[----:B------:R-:W-:Y:S01]  /*5f460*/  IMAD.MOV.U32 R2, RZ, RZ, R15 ;  /* 0x000000ffff027224 */ /* 0x000fe200078e000f */
[----:B------:R-:W-:Y:S02]  /*5f470*/  MOV R16, 0x5f490 ;  /* 0x0005f49000107802 */ /* 0x000fe40000000f00 */
[----:B--2--5:R-:W-:Y:S05]  /*5f480*/  CALL.REL.NOINC `($_ZN7cutlass13device_kernelIN5flash19enable_sm80_to_sm89INS1_16FlashAttnBwdSm80INS1_25CollectiveMainloopBwdSm80ILi2ELi2EN4cute5tupleIJNS5_1CILi128EEES8_NS7_ILi64EEEEEENS_10bfloat16_tEfNS_4arch4Sm80ELb0ELb0ELb1ELb0ELb0ELb0ELb0ELb0ELi2ELi4ELi4ELi4ELb0EEENS1_24CollectiveEpilogueBwdGQAISA_fSD_Li256ELb0ELb0EEENS1_19SingleTileSchedulerILb0ELb0ELb0ELi128EEEEEEEEEvNT_6ParamsE$_ZZN4cute6detail16composition_implINS_5tupleIJNS_1CILi16EEENS3_ILi2EEES5_S5_NS3_ILi4EEES5_EEENS2_IJNS3_ILi1EEEiiiNS3_ILi144EEENS3_ILi512EEEEEENS2_IJNS2_IJS5_S5_EEES6_NS3_ILi8EEEEEENS2_IJNS2_IJNS3_ILi64EEESA_EEES4_NS3_ILi1024EEEEEEEEDaRKT_RKT0_RKT1_RKT2_ENKUlRKT_RKT0_E_clIS6_S4_EEDaSX_S10_) ;  /* 0xfffaca1000007944 */ /* 0x024fea0003c3ffff */
[----:B-----5:R2:W-:Y:S01]  /*5f490*/  STL.64 [R1+0x1410], R2 ;  /* 0x0014100201007387 */ /* 0x0205e20000100a00 */
[----:B------:R-:W-:-:S03]  /*5f4a0*/  MOV R4, 0x5f4c0 ;  /* 0x0005f4c000047802 */ /* 0x000fc60000000f00 */
[----:B-12---:R-:W-:Y:S05]  /*5f4b0*/  CALL.REL.NOINC `($_ZN7cutlass13device_kernelIN5flash19enable_sm80_to_sm89INS1_16FlashAttnBwdSm80INS1_25CollectiveMainloopBwdSm80ILi2ELi2EN4cute5tupleIJNS5_1CILi128EEES8_NS7_ILi64EEEEEENS_10bfloat16_tEfNS_4arch4Sm80ELb0ELb0ELb1ELb0ELb0ELb0ELb0ELb0ELi2ELi4ELi4ELi4ELb0EEENS1_24CollectiveEpilogueBwdGQAISA_fSD_Li256ELb0ELb0EEENS1_19SingleTileSchedulerILb0ELb0ELb0ELi128EEEEEEEEEvNT_6ParamsE$_ZN4cute3eso3ESOILb0ELb0EJNS_5tupleIJiNS_1CILi512EEEEEENS2_IJiiEEENS3_ILi1024EEEEEC2ERKS5_RKS6_RKS7_) ;  /* 0xfffa5ea000007944 */ /* 0x006fea0003c3ffff */
[----:B------:R2:W5:Y:S04]  /*5f4c0*/  LDL R5, [R1+0x1430] ;  /* 0x0014300001057983 */ /* 0x0005680000100800 */
[----:B-1----:R2:W5:Y:S01]  /*5f4d0*/  LDL.64 R2, [R1+0x1428] ;  /* 0x0014280001027983 */ /* 0x0025620000100a00 */
[----:B------:R-:W-:-:S03]  /*5f4e0*/  MOV R6, 0x5f500 ;  /* 0x0005f50000067802 */ /* 0x000fc60000000f00 */
        /* <DEDUP_REMOVED lines=28> */
[----:B------:R-:W-:-:S03]  /*5f6b0*/  MOV R4, 0x5f6d0 ;  /* 0x0005f6d000047802 */ /* 0x000fc60000000f00 */
        /* <DEDUP_REMOVED lines=24> */
[----:B-12--5:R-:W-:Y:S05]  /*5f840*/  CALL.REL.NOINC `($_ZN7cutlass13device_kernelIN5flash19enable_sm80_to_sm89INS1_16FlashAttnBwdSm80INS1_25CollectiveMainloopBwdSm80ILi2ELi2EN4cute5tupleIJNS5_1CILi128EEES8_NS7_ILi64EEEEEENS_10bfloat16_tEfNS_4arch4Sm80ELb0ELb0ELb1ELb0ELb0ELb0ELb0ELb0ELi2ELi4ELi4ELi4ELb0EEENS1_24CollectiveEpilogueBwdGQAISA_fSD_Li256ELb0ELb0EEENS1_19SingleTileSchedulerILb0ELb0ELb0ELi128EEEEEEEEEvNT_6ParamsE$_ZN4cute3eso3ESOILb1ELb0EJNS_6LayoutINS_5tupleIJNS3_IJNS_1CILi8EEENS4_ILi1EEEEEENS4_ILi2EEENS3_IJNS4_ILi4EEES8_EEEEEENS3_IJNS3_IJS6_NS4_ILi0EEEEEES5_NS3_IJNS4_ILi32EEENS4_ILi16EEEEEEEEEEENS_10ViewEngineIPN7cutlass10bfloat16_tEEEEEC2ERKSI_RKSN_) ;  /* 0xfffa9dd000007944 */ /* 0x026fea0003c3ffff */
[----:B------:R2:W5:Y:S01]  /*5f850*/  LDL.64 R74, [R1+0x1410] ;  /* 0x00141000014a7983 */ /* 0x0005620000100a00 */
[----:B------:R-:W-:Y:S01]  /*5f860*/  IMAD.MOV.U32 R6, RZ, RZ, R70 ;  /* 0x000000ffff067224 */ /* 0x000fe200078e0046 */
[----:B------:R-:W-:-:S02]  /*5f870*/  MOV R3, R71 ;  /* 0x0000004700037202 */ /* 0x000fc40000000f00 */
[----:B------:R-:W-:Y:S02]  /*5f880*/  MOV R4, 0x5f8a0 ;  /* 0x0005f8a000047802 */ /* 0x000fe40000000f00 */
[----:B-12--5:R-:W-:Y:S05]  /*5f890*/  CALL.REL.NOINC `($_ZN7cutlass13device_kernelIN5flash19enable_sm80_to_sm89INS1_16FlashAttnBwdSm80INS1_25CollectiveMainloopBwdSm80ILi2ELi2EN4cute5tupleIJNS5_1CILi128EEES8_NS7_ILi64EEEEEENS_10bfloat16_tEfNS_4arch4Sm80ELb0ELb0ELb1ELb0ELb0ELb0ELb0ELb0ELi2ELi4ELi4ELi4ELb0EEENS1_24CollectiveEpilogueBwdGQAISA_fSD_Li256ELb0ELb0EEENS1_19SingleTileSchedulerILb0ELb0ELb0ELi128EEEEEEEEEvNT_6ParamsE$_ZN4cute3eso3ESOILb1ELb0EJNS_6LayoutINS_5tupleIJNS3_IJNS3_IJNS_1CILi4EEENS4_ILi2EEEEEENS4_ILi1EEEEEES6_NS4_ILi8EEEEEENS3_IJNS3_IJNS3_IJS8_NS4_ILi32EEEEEENS4_ILi0EEEEEENS4_ILi64EEES5_EEEEENS_10ViewEngineIPN7cutlass10bfloat16_tEEEEEC2ERKSI_RKSN_) ;  /* 0xfffa8a5000007944 */ /* 0x026fea0003c3ffff */
[----:B------:R2:W5:Y:S04]  /*5f8a0*/  LDL.64 R72, [R1+0x1410] ;  /* 0x0014100001487983 */ /* 0x0005680000100a00 */
[----:B-1----:R2:W5:Y:S01]  /*5f8b0*/  LD.E.64 R2, [R78.64+0x8] ;  /* 0x000008044e027980 */ /* 0x002562000c101b00 */
[----:B------:R-:W-:Y:S02]  /*5f8c0*/  MOV R9, R69 ;  /* 0x0000004500097202 */ /* 0x000fe40000000f00 */
[----:B------:R-:W-:Y:S02]  /*5f8d0*/  MOV R8, 0x5f8f0 ;  /* 0x0005f8f000087802 */ /* 0x000fe40000000f00 */
[----:B--2--5:R-:W-:Y:S05]  /*5f8e0*/  CALL.REL.NOINC `($_ZN7cutlass13device_kernelIN5flash19enable_sm80_to_sm89INS1_16FlashAttnBwdSm80INS1_25CollectiveMainloopBwdSm80ILi2ELi2EN4cute5tupleIJNS5_1CILi128EEES8_NS7_ILi64EEEEEENS_10bfloat16_tEfNS_4arch4Sm80ELb0ELb0ELb1ELb0ELb0ELb0ELb0ELb0ELi2ELi4ELi4ELi4ELb0EEENS1_24CollectiveEpilogueBwdGQAISA_fSD_Li256ELb0ELb0EEENS1_19SingleTileSchedulerILb0ELb0ELb0ELi128EEEEEEEEEvNT_6ParamsE$_ZN4cute8smem_ptrIPN7cutlass10bfloat16_tEECI1NS_12iter_adaptorIS3_S4_EEES3_) ;  /* 0xfffaaae000007944 */ /* 0x024fea0003c3ffff */
[----:B-1----:R1:W5:Y:S01]  /*5f8f0*/  LDL.64 R2, [R1+0x1410] ;  /* 0x0014100001027983 */ /* 0x0023620000100a00 */
[----:B------:R-:W-:-:S03]  /*5f900*/  MOV R6, 0x5f920 ;  /* 0x0005f92000067802 */ /* 0x000fc60000000f00 */
[----:B-1---5:R-:W-:Y:S05]  /*5f910*/  CALL.REL.NOINC `($_ZN7cutlass13device_kernelIN5flash19enable_sm80_to_sm89INS1_16FlashAttnBwdSm80INS1_25CollectiveMainloopBwdSm80ILi2ELi2EN4cute5tupleIJNS5_1CILi128EEES8_NS7_ILi64EEEEEENS_10bfloat16_tEfNS_4arch4Sm80ELb0ELb0ELb1ELb0ELb0ELb0ELb0ELb0ELi2ELi4ELi4ELi4ELb0EEENS1_24CollectiveEpilogueBwdGQAISA_fSD_Li256ELb0ELb0EEENS1_19SingleTileSchedulerILb0ELb0ELb0ELi128EEEEEEEEEvNT_6ParamsE$_ZN4cute3eso3ESOILb1ELb0EJNS_6LayoutINS_5tupleIJNS3_IJNS_1CILi8EEENS4_ILi1EEEEEENS4_ILi2EEEEEENS3_IJNS3_IJS6_NS4_ILi0EEEEEENS4_ILi4096EEEEEEEENS_10ViewEngineINS_8smem_ptrIPN7cutlass10bfloat16_tEEEEEEEC2ERKSE_RKSL_) ;  /* 0xfffa9ad000007944 */ /* 0x022fea0003c3ffff */
[----:B-1----:R1:W5:Y:S01]  /*5f920*/  LDL.64 R4, [R1+0x1410] ;  /* 0x0014100001047983 */ /* 0x0023620000100a00 */
[----:B------:R-:W-:Y:S01]  /*5f930*/  IMAD.MOV.U32 R2, RZ, RZ, R74 ;  /* 0x000000ffff027224 */ /* 0x000fe200078e004a */
[----:B------:R-:W-:-:S02]  /*5f940*/  MOV R7, R75 ;  /* 0x0000004b00077202 */ /* 0x000fc40000000f00 */
[----:B------:R-:W-:Y:S02]  /*5f950*/  MOV R6, 0x5f970 ;  /* 0x0005f97000067802 */ /* 0x000fe40000000f00 */
[----:B-1---5:R-:W-:Y:S05]  /*5f960*/  CALL.REL.NOINC `($_ZN7cutlass13device_kernelIN5flash19enable_sm80_to_sm89INS1_16FlashAttnBwdSm80INS1_25CollectiveMainloopBwdSm80ILi2ELi2EN4cute5tupleIJNS5_1CILi128EEES8_NS7_ILi64EEEEEENS_10bfloat16_tEfNS_4arch4Sm80ELb0ELb0ELb1ELb0ELb0ELb0ELb0ELb0ELi2ELi4ELi4ELi4ELb0EEENS1_24CollectiveEpilogueBwdGQAISA_fSD_Li256ELb0ELb0EEENS1_19SingleTileSchedulerILb0ELb0ELb0ELi128EEEEEEEEEvNT_6ParamsE$_ZN4cute3eso3ESOILb1ELb0EJNS_6LayoutINS_5tupleIJNS3_IJNS_1CILi8EEENS4_ILi1EEEEEENS4_ILi2EEEEEENS3_IJNS3_IJS6_NS4_ILi0EEEEEES5_EEEEENS_10ViewEngineIPN7cutlass10bfloat16_tEEEEEC2ERKSD_RKSI_) ;  /* 0xfffa9c1000007944 */ /* 0x022fea0003c3ffff */
[----:B-1----:R1:W5:Y:S01]  /*5f970*/  LDL.64 R2, [R1+0x1410] ;  /* 0x0014100001027983 */ /* 0x0023620000100a00 */
[----:B------:R-:W-:Y:S02]  /*5f980*/  MOV R7, R5 ;  /* 0x0000000500077202 */ /* 0x000fe40000000f00 */
[----:B------:R-:W-:Y:S02]  /*5f990*/  MOV R6, 0x5f9b0 ;  /* 0x0005f9b000067802 */ /* 0x000fe40000000f00 */
[----:B-1---5:R-:W-:Y:S05]  /*5f9a0*/  CALL.REL.NOINC `($_ZN7cutlass13device_kernelIN5flash19enable_sm80_to_sm89INS1_16FlashAttnBwdSm80INS1_25CollectiveMainloopBwdSm80ILi2ELi2EN4cute5tupleIJNS5_1CILi128EEES8_NS7_ILi64EEEEEENS_10bfloat16_tEfNS_4arch4Sm80ELb0ELb0ELb1ELb0ELb0ELb0ELb0ELb0ELi2ELi4ELi4ELi4ELb0EEENS1_24CollectiveEpilogueBwdGQAISA_fSD_Li256ELb0ELb0EEENS1_19SingleTileSchedulerILb0ELb0ELb0ELi128EEEEEEEEEvNT_6ParamsE$_ZN4cute3eso3ESOILb1ELb0EJNS_6LayoutINS_5tupleIJNS3_IJNS_1CILi8EEENS4_ILi1EEEEEENS3_IJNS4_ILi2EEEEEEEEENS3_IJNS3_IJS6_NS4_ILi0EEEEEENS3_IJNS4_ILi4096EEEEEEEEEEENS_10ViewEngineINS_8smem_ptrIPN7cutlass10bfloat16_tEEEEEEEC2ERKSG_RKSN_) ;  /* 0xfffa981000007944 */ /* 0x022fea0003c3ffff */
[----:B-1----:R1:W5:Y:S01]  /*5f9b0*/  LDL.64 R4, [R1+0x1410] ;  /* 0x0014100001047983 */ /* 0x0023620000100a00 */
[----:B------:R-:W-:Y:S02]  /*5f9c0*/  MOV R7, R3 ;  /* 0x0000000300077202 */ /* 0x000fe40000000f00 */
[----:B------:R-:W-:Y:S02]  /*5f9d0*/  MOV R6, 0x5f9f0 ;  /* 0x0005f9f000067802 */ /* 0x000fe40000000f00 */
[----:B-1---5:R-:W-:Y:S05]  /*5f9e0*/  CALL.REL.NOINC `($_ZN7cutlass13device_kernelIN5flash19enable_sm80_to_sm89INS1_16FlashAttnBwdSm80INS1_25CollectiveMainloopBwdSm80ILi2ELi2EN4cute5tupleIJNS5_1CILi128EEES8_NS7_ILi64EEEEEENS_10bfloat16_tEfNS_4arch4Sm80ELb0ELb0ELb1ELb0ELb0ELb0ELb0ELb0ELi2ELi4ELi4ELi4ELb0EEENS1_24CollectiveEpilogueBwdGQAISA_fSD_Li256ELb0ELb0EEENS1_19SingleTileSchedulerILb0ELb0ELb0ELi128EEEEEEEEEvNT_6ParamsE$_ZN4cute3eso3ESOILb1ELb0EJNS_6LayoutINS_5tupleIJNS3_IJNS_1CILi8EEENS4_ILi1EEEEEENS3_IJNS4_ILi2EEEEEEEEENS3_IJNS3_IJS6_NS4_ILi0EEEEEENS3_IJS5_EEEEEEEENS_10ViewEngineIPN7cutlass10bfloat16_tEEEEEC2ERKSF_RKSK_) ;  /* 0xfffa98e000007944 */ /* 0x022fea0003c3ffff */
[----:B-1----:R1:W5:Y:S01]  /*5f9f0*/  LDL.64 R2, [R1+0x1410] ;  /* 0x0014100001027983 */ /* 0x0023620000100a00 */
[----:B------:R-:W-:-:S03]  /*5fa00*/  MOV R8, 0x5fa20 ;  /* 0x0005fa2000087802 */ /* 0x000fc60000000f00 */
[----:B-1---5:R-:W-:Y:S05]  /*5fa10*/  CALL.REL.NOINC `($_ZN7cutlass13device_kernelIN5flash19enable_sm80_to_sm89INS1_16FlashAttnBwdSm80INS1_25CollectiveMainloopBwdSm80ILi2ELi2EN4cute5tupleIJNS5_1CILi128EEES8_NS7_ILi64EEEEEENS_10bfloat16_tEfNS_4arch4Sm80ELb0ELb0ELb1ELb0ELb0ELb0ELb0ELb0ELi2ELi4ELi4ELi4ELb0EEENS1_24CollectiveEpilogueBwdGQAISA_fSD_Li256ELb0ELb0EEENS1_19SingleTileSchedulerILb0ELb0ELb0ELi128EEEEEEEEEvNT_6ParamsE$_ZN4cute3eso3ESOILb1ELb0EJNS_6LayoutINS_5tupleIJNS3_IJNS3_IJNS_1CILi8EEENS4_ILi1EEEEEES6_EEENS3_IJNS3_IJS6_S6_EEENS4_ILi2EEEEEEEEENS3_IJNS3_IJNS3_IJS6_NS4_ILi0EEEEEESD_EEENS3_IJNS3_IJSD_SD_EEES5_EEEEEEEENS_10ViewEngineIPN7cutlass10bfloat16_tEEEEEC2ERKSJ_RKSO_) ;  /* 0xfffa8a8000007944 */ /* 0x022fea0003c3ffff */
[----:B-1----:R1:W5:Y:S01]  /*5fa20*/  LDL.64 R2, [R1+0x1410] ;  /* 0x0014100001027983 */ /* 0x0023620000100a00 */
[----:B------:R-:W-:Y:S02]  /*5fa30*/  MOV R7, R5 ;  /* 0x0000000500077202 */ /* 0x000fe40000000f00 */
[----:B------:R-:W-:-:S02]  /*5fa40*/  MOV R6, 0x5fa60 ;  /* 0x0005fa6000067802 */ /* 0x000fc40000000f00 */
[----:B-1---5:R-:W-:Y:S05]  /*5fa50*/  CALL.REL.NOINC `($_ZN7cutlass13device_kernelIN5flash19enable_sm80_to_sm89INS1_16FlashAttnBwdSm80INS1_25CollectiveMainloopBwdSm80ILi2ELi2EN4cute5tupleIJNS5_1CILi128EEES8_NS7_ILi64EEEEEENS_10bfloat16_tEfNS_4arch4Sm80ELb0ELb0ELb1ELb0ELb0ELb0ELb0ELb0ELi2ELi4ELi4ELi4ELb0EEENS1_24CollectiveEpilogueBwdGQAISA_fSD_Li256ELb0ELb0EEENS1_19SingleTileSchedulerILb0ELb0ELb0ELi128EEEEEEEEEvNT_6ParamsE$_ZN4cute3eso3ESOILb1ELb0EJNS_6LayoutINS_5tupleIJNS3_IJNS3_IJNS_1CILi8EEENS4_ILi1EEEEEES6_EEENS3_IJNS3_IJS6_S6_EEENS4_ILi2EEEEEEEEENS3_IJNS3_IJNS3_IJS6_NS4_ILi0EEEEEESD_EEENS3_IJNS3_IJSD_SD_EEENS4_ILi4096EEEEEEEEEEENS_10ViewEngineINS_8smem_ptrIPN7cutlass10bfloat16_tEEEEEEEC2ERKSK_RKSR_) ;  /* 0xfffa894000007944 */ /* 0x022fea0003c3ffff */
[----:B-1----:R1:W5:Y:S01]  /*5fa60*/  LDL.64 R4, [R1+0x1410] ;  /* 0x0014100001047983 */ /* 0x0023620000100a00 */
        /* <DEDUP_REMOVED lines=10> */
[----:B------:R-:W-:-:S03]  /*5fb10*/  MOV R6, 0x5fb30 ;  /* 0x0005fb3000067802 */ /* 0x000fc60000000f00 */
[----:B-1---5:R-:W-:Y:S05]  /*5fb20*/  CALL.REL.NOINC `($_ZN7cutlass13device_kernelIN5flash19enable_sm80_to_sm89INS1_16FlashAttnBwdSm80INS1_25CollectiveMainloopBwdSm80ILi2ELi2EN4cute5tupleIJNS5_1CILi128EEES8_NS7_ILi64EEEEEENS_10bfloat16_tEfNS_4arch4Sm80ELb0ELb0ELb1ELb0ELb0ELb0ELb0ELb0ELi2ELi4ELi4ELi4ELb0EEENS1_24CollectiveEpilogueBwdGQAISA_fSD_Li256ELb0ELb0EEENS1_19SingleTileSchedulerILb0ELb0ELb0ELi128EEEEEEEEEvNT_6ParamsE$_ZN4cute3eso3ESOILb1ELb0EJNS_6LayoutINS_5tupleIJNS3_IJNS_1CILi8EEENS4_ILi1EEEEEENS4_ILi2EEEEEENS3_IJNS3_IJS6_NS4_ILi0EEEEEENS4_ILi4096EEEEEEEENS_10ViewEngineINS_8smem_ptrIPN7cutlass10bfloat16_tEEEEEEEC2ERKSE_RKSL_) ;  /* 0xfffa98c000007944 */ /* 0x022fea0003c3ffff */
        /* <DEDUP_REMOVED lines=49> */
[----:B-1----:R-:W-:-:S03]  /*5fe40*/  MOV R6, 0x5fe60 ;  /* 0x0005fe6000067802 */ /* 0x002fc60000000f00 */
[----:B--2--5:R-:W-:Y:S05]  /*5fe50*/  CALL.REL.NOINC `($_ZN7cutlass13device_kernelIN5flash19enable_sm80_to_sm89INS1_16FlashAttnBwdSm80INS1_25CollectiveMainloopBwdSm80ILi2ELi2EN4cute5tupleIJNS5_1CILi128EEES8_NS7_ILi64EEEEEENS_10bfloat16_tEfNS_4arch4Sm80ELb0ELb0ELb1ELb0ELb0ELb0ELb0ELb0ELi2ELi4ELi4ELi4ELb0EEENS1_24CollectiveEpilogueBwdGQAISA_fSD_Li256ELb0ELb0EEENS1_19SingleTileSchedulerILb0ELb0ELb0ELi128EEEEEEEEEvNT_6ParamsE$_ZN4cute3eso3ESOILb1ELb0EJNS_6LayoutINS_5tupleIJNS3_IJNS_1CILi4EEENS4_ILi1EEEEEEEEENS3_IJNS3_IJS6_NS4_ILi0EEEEEEEEEEENS_10ViewEngineIPjEEEEC2ERKSC_RKSF_) ;  /* 0xfffa90b000007944 */ /* 0x024fea0003c3ffff */
[----:B------:R2:W5:Y:S01]  /*5fe60*/  LDL.64 R16, [R1+0x1410] ;  /* 0x0014100001107983 */ /* 0x0005620000100a00 */
[----:B-1----:R-:W-:-:S02]  /*5fe70*/  MOV R4, R8 ;  /* 0x0000000800047202 */ /* 0x002fc40000000f00 */
[----:B------:R-:W-:Y:S02]  /*5fe80*/  MOV R2, 0x5fea0 ;  /* 0x0005fea000027802 */ /* 0x000fe40000000f00 */
[----:B--2--5:R-:W-:Y:S05]  /*5fe90*/  CALL.REL.NOINC `($_ZN7cutlass13device_kernelIN5flash19enable_sm80_to_sm89INS1_16FlashAttnBwdSm80INS1_25CollectiveMainloopBwdSm80ILi2ELi2EN4cute5tupleIJNS5_1CILi128EEES8_NS7_ILi64EEEEEENS_10bfloat16_tEfNS_4arch4Sm80ELb0ELb0ELb1ELb0ELb0ELb0ELb0ELb0ELi2ELi4ELi4ELi4ELb0EEENS1_24CollectiveEpilogueBwdGQAISA_fSD_Li256ELb0ELb0EEENS1_19SingleTileSchedulerILb0ELb0ELb0ELi128EEEEEEEEEvNT_6ParamsE$_ZN73_INTERNAL_24fd9406_37_flash_bwd_hdim64_bf16_softcap_sm80_cu_3fbc093a_291824__cvta_generic_to_sharedEPKv) ;  /* 0xfffaa63000007944 */ /* 0x024fea0003c3ffff */
        /* <DEDUP_REMOVED lines=59> */
[----:B------:R-:W1:Y:S04]  /*60250*/  LDSM.16.M88.4 R4, [R4] ;  /* 0x000000000404783b */ /* 0x000e680000000200 */
[----:B-1----:R1:W-:Y:S04]  /*60260*/  ST.E [R10.64], R4 ;  /* 0x000000040a007985 */ /* 0x0023e8000c101904 */
[----:B------:R1:W-:Y:S04]  /*60270*/  ST.E [R10.64+0x4], R5 ;  /* 0x000004050a007985 */ /* 0x0003e8000c101904 */
[----:B------:R1:W-:Y:S04]  /*60280*/  ST.E [R10.64+0x8], R6 ;  /* 0x000008060a007985 */ /* 0x0003e8000c101904 */
[----:B------:R1:W-:Y:S04]  /*60290*/  ST.E [R10.64+0xc], R7 ;  /* 0x00000c070a007985 */ /* 0x0003e8000c101904 */
[----:B------:R1:W5:Y:S01]  /*602a0*/  LD.E R3, [R76.64] ;  /* 0x000000044c037980 */ /* 0x000362000c101900 */
[----:B------:R-:W-:-:S03]  /*602b0*/  MOV R8, 0x602d0 ;  /* 0x000602d000087802 */ /* 0x000fc60000000f00 */
[----:B-1---5:R-:W-:Y:S05]  /*602c0*/  CALL.REL.NOINC `($_ZN7cutlass13device_kernelIN5flash19enable_sm80_to_sm89INS1_16FlashAttnBwdSm80INS1_25CollectiveMainloopBwdSm80ILi2ELi2EN4cute5tupleIJNS5_1CILi128EEES8_NS7_ILi64EEEEEENS_10bfloat16_tEfNS_4arch4Sm80ELb0ELb0ELb1ELb0ELb0ELb0ELb0ELb0ELi2ELi4ELi4ELi4ELb0EEENS1_24CollectiveEpilogueBwdGQAISA_fSD_Li256ELb0ELb0EEENS1_19SingleTileSchedulerILb0ELb0ELb0ELi128EEEEEEEEEvNT_6ParamsE$_ZZN4cute5sliceINS_5tupleIJNS_10UnderscoreES2_NS_1CILi0EEEEEENS1_IJNS1_IJNS3_ILi1EEES4_EEEiNS3_ILi1024EEEEEEEEDaRKT_RKT0_ENKUlRKT_RKT0_E_clIS2_iEEDaSI_SL_) ;  /* 0xfffab8a000007944 */ /* 0x022fea0003c3ffff */
[----:B------:R-:W-:Y:S02]  /*602d0*/  MOV R4, 0x602f0 ;  /* 0x000602f000047802 */ /* 0x000fe40000000f00 */
[----:B-1---5:R-:W-:Y:S05]  /*602e0*/  CALL.REL.NOINC `($_ZN7cutlass13device_kernelIN5flash19enable_sm80_to_sm89INS1_16FlashAttnBwdSm80INS1_25CollectiveMainloopBwdSm80ILi2ELi2EN4cute5tupleIJNS5_1CILi128EEES8_NS7_ILi64EEEEEENS_10bfloat16_tEfNS_4arch4Sm80ELb0ELb0ELb1ELb0ELb0ELb0ELb0ELb0ELi2ELi4ELi4ELi4ELb0EEENS1_24CollectiveEpilogueBwdGQAISA_fSD_Li256ELb0ELb0EEENS1_19SingleTileSchedulerILb0ELb0ELb0ELi128EEEEEEEEEvNT_6ParamsE$_ZZN4cute12filter_tupleINS_5tupleIJNS_10UnderscoreES2_NS_1CILi0EEEEEENS1_IJNS1_IJNS3_ILi1EEES4_EEEiNS3_ILi1024EEEEEEZNS_5sliceIS5_S9_EEDaRKT_RKT0_EUlRKT_RKT0_E_EEDaSD_SG_OT1_ENKUlDpSJ_E_clIJNS1_IJS7_EEENS1_IJiEEENS1_IJEEEEEEDaSQ_) ;  /* 0xfffaa51000007944 */ /* 0x022fea0003c3ffff */
[----:B------:R-:W-:Y:S02]  /*602f0*/  MOV R6, 0x60310 ;  /* 0x0006031000067802 */ /* 0x000fe40000000f00 */
[----:B-1---5:R-:W-:Y:S05]  /*60300*/  CALL.REL.NOINC `($_ZN7cutlass13device_kernelIN5flash19enable_sm80_to_sm89INS1_16FlashAttnBwdSm80INS1_25CollectiveMainloopBwdSm80ILi2ELi2EN4cute5tupleIJNS5_1CILi128EEES8_NS7_ILi64EEEEEENS_10bfloat16_tEfNS_4arch4Sm80ELb0ELb0ELb1ELb0ELb0ELb0ELb0ELb0ELi2ELi4ELi4ELi4ELb0EEENS1_24CollectiveEpilogueBwdGQAISA_fSD_Li256ELb0ELb0EEENS1_19SingleTileSchedulerILb0ELb0ELb0ELi128EEEEEEEEEvNT_6ParamsE$_ZN4cute5tupleIJNS0_IJNS0_IJNS_1CILi8EEENS1_ILi1EEEEEENS1_ILi2EEEEEENS0_IJNS0_IJS3_NS1_ILi0EEEEEEiEEEEEC2ERKS6_RKS9_) ;  /* 0xfffa99a000007944 */ /* 0x022fea0003c3ffff */
[----:B-1----:R1:W5:Y:S01]  /*60310*/  LDL R3, [R1+0x1410] ;  /* 0x0014100001037983 */ /* 0x0023620000100800 */
[----:B------:R-:W-:-:S03]  /*60320*/  MOV R6, 0x60340 ;  /* 0x0006034000067802 */ /* 0x000fc60000000f00 */
[----:B-1---5:R-:W-:Y:S05]  /*60330*/  CALL.REL.NOINC `($_ZN7cutlass13device_kernelIN5flash19enable_sm80_to_sm89INS1_16FlashAttnBwdSm80INS1_25CollectiveMainloopBwdSm80ILi2ELi2EN4cute5tupleIJNS5_1CILi128EEES8_NS7_ILi64EEEEEENS_10bfloat16_tEfNS_4arch4Sm80ELb0ELb0ELb1ELb0ELb0ELb0ELb0ELb0ELi2ELi4ELi4ELi4ELb0EEENS1_24CollectiveEpilogueBwdGQAISA_fSD_Li256ELb0ELb0EEENS1_19SingleTileSchedulerILb0ELb0ELb0ELi128EEEEEEEEEvNT_6ParamsE$_ZN4cute3eso3ESOILb0ELb1EJNS_6LayoutINS_5tupleIJNS3_IJNS_1CILi8EEENS4_ILi1EEEEEENS4_ILi2EEEEEENS3_IJNS3_IJS6_NS4_ILi0EEEEEEiEEEEESA_EEC2ERKSD_RKSA_) ;  /* 0xfffa630000007944 */ /* 0x022fea0003c3ffff */
[----:B------:R2:W5:Y:S04]  /*60340*/  LDL R4, [R1+0x1410] ;  /* 0x0014100001047983 */ /* 0x0005680000100800 */
[----:B-1----:R2:W5:Y:S01]  /*60350*/  LD.E.64 R2, [R76.64+0x8] ;  /* 0x000008044c027980 */ /* 0x002562000c101b00 */
[----:B------:R-:W-:-:S02]  /*60360*/  MOV R9, R69 ;  /* 0x0000004500097202 */ /* 0x000fc40000000f00 */
[----:B------:R-:W-:Y:S02]  /*60370*/  MOV R8, 0x60390 ;  /* 0x0006039000087802 */ /* 0x000fe40000000f00 */
[----:B--2--5:R-:W-:Y:S05]  /*60380*/  CALL.REL.NOINC `($_ZN7cutlass13device_kernelIN5flash19enable_sm80_to_sm89INS1_16FlashAttnBwdSm80INS1_25CollectiveMainloopBwdSm80ILi2ELi2EN4cute5tupleIJNS5_1CILi128EEES8_NS7_ILi64EEEEEENS_10bfloat16_tEfNS_4arch4Sm80ELb0ELb0ELb1ELb0ELb0ELb0ELb0ELb0ELi2ELi4ELi4ELi4ELb0EEENS1_24CollectiveEpilogueBwdGQAISA_fSD_Li256ELb0ELb0EEENS1_19SingleTileSchedulerILb0ELb0ELb0ELi128EEEEEEEEEvNT_6ParamsE$_ZN4cute8smem_ptrIPN7cutlass10bfloat16_tEECI1NS_12iter_adaptorIS3_S4_EEES3_) ;  /* 0xfffaa04000007944 */ /* 0x024fea0003c3ffff */
[----:B-1----:R-:W2:Y:S01]  /*60390*/  LDL.64 R2, [R1+0x1410] ;  /* 0x0014100001027983 */ /* 0x002ea20000100a00 */
[----:B------:R-:W-:Y:S02]  /*603a0*/  MOV R6, R4 ;  /* 0x0000000400067202 */ /* 0x000fe40000000f00 */
[----:B------:R-:W-:Y:S01]  /*603b0*/  MOV R4, 0x603e0 ;  /* 0x000603e000047802 */ /* 0x000fe20000000f00 */
[----:B--2---:R1:W-:Y:S04]  /*603c0*/  STL.64 [R1+0x1448], R2 ;  /* 0x0014480201007387 */ /* 0x0043e80000100a00 */
[----:B-1----:R-:W-:Y:S05]  /*603d0*/  CALL.REL.NOINC `($_ZN7cutlass13device_kernelIN5flash19enable_sm80_to_sm89INS1_16FlashAttnBwdSm80INS1_25CollectiveMainloopBwdSm80ILi2ELi2EN4cute5tupleIJNS5_1CILi128EEES8_NS7_ILi64EEEEEENS_10bfloat16_tEfNS_4arch4Sm80ELb0ELb0ELb1ELb0ELb0ELb0ELb0ELb0ELi2ELi4ELi4ELi4ELb0EEENS1_24CollectiveEpilogueBwdGQAISA_fSD_Li256ELb0ELb0EEENS1_19SingleTileSchedulerILb0ELb0ELb0ELi128EEEEEEEEEvNT_6ParamsE$_ZN4cute3eso3ESOILb0ELb0EJNS_6LayoutINS_5tupleIJNS3_IJNS_1CILi8EEENS4_ILi1EEEEEENS4_ILi2EEEEEENS3_IJNS3_IJS6_NS4_ILi0EEEEEEiEEEEENS_10ViewEngineINS_8smem_ptrIPN7cutlass10bfloat16_tEEEEEEEC2ERKSD_RKSK_) ;  /* 0xfffa567000007944 */ /* 0x002fea0003c3ffff */
[----:B------:R2:W5:Y:S04]  /*603e0*/  LDL R12, [R1+0x1410] ;  /* 0x00141000010c7983 */ /* 0x0005680000100800 */
[----:B------:R2:W5:Y:S01]  /*603f0*/  LDL.64 R10, [R1+0x1418] ;  /* 0x00141800010a7983 */ /* 0x0005620000100a00 */
[----:B-1----:R-:W-:Y:S01]  /*60400*/  IMAD.MOV.U32 R8, RZ, RZ, R72 ;  /* 0x000000ffff087224 */ /* 0x002fe200078e0048 */
[----:B------:R-:W-:-:S02]  /*60410*/  MOV R9, R73 ;  /* 0x0000004900097202 */ /* 0x000fc40000000f00 */
[----:B------:R-:W-:Y:S02]  /*60420*/  MOV R6, 0x60440 ;  /* 0x0006044000067802 */ /* 0x000fe40000000f00 */
[----:B--2--5:R-:W-:Y:S05]  /*60430*/  CALL.REL.NOINC `($_ZN7cutlass13device_kernelIN5flash19enable_sm80_to_sm89INS1_16FlashAttnBwdSm80INS1_25CollectiveMainloopBwdSm80ILi2ELi2EN4cute5tupleIJNS5_1CILi128EEES8_NS7_ILi64EEEEEENS_10bfloat16_tEfNS_4arch4Sm80ELb0ELb0ELb1ELb0ELb0ELb0ELb0ELb0ELi2ELi4ELi4ELi4ELb0EEENS1_24CollectiveEpilogueBwdGQAISA_fSD_Li256ELb0ELb0EEENS1_19SingleTileSchedulerILb0ELb0ELb0ELi128EEEEEEEEEvNT_6ParamsE$_ZN4cute3eso3ESOILb1ELb0EJNS_6LayoutINS_5tupleIJNS3_IJNS3_IJNS_1CILi4EEENS4_ILi2EEEEEENS4_ILi1EEEEEES6_EEENS3_IJNS3_IJNS3_IJS8_NS4_ILi32EEEEEENS4_ILi0EEEEEENS4_ILi64EEEEEEEENS_10ViewEngineIPN7cutlass10bfloat16_tEEEEEC2ERKSH_RKSM_) ;  /* 0xfffa7e3000007944 */ /* 0x024fea0003c3ffff */
[----:B------:R2:W5:Y:S01]  /*60440*/  LDL.64 R4, [R1+0x1410] ;  /* 0x0014100001047983 */ /* 0x0005620000100a00 */
[----:B------:R-:W-:Y:S02]  /*60450*/  MOV R3, R12 ;  /* 0x0000000c00037202 */ /* 0x000fe40000000f00 */
[----:B-1----:R-:W-:Y:S02]  /*60460*/  MOV R8, 0x60480 ;  /* 0x0006048000087802 */ /* 0x002fe40000000f00 */
[----:B--2--5:R-:W-:Y:S05]  /*60470*/  CALL.REL.NOINC `($_ZN7cutlass13device_kernelIN5flash19enable_sm80_to_sm89INS1_16FlashAttnBwdSm80INS1_25CollectiveMainloopBwdSm80ILi2ELi2EN4cute5tupleIJNS5_1CILi128EEES8_NS7_ILi64EEEEEENS_10bfloat16_tEfNS_4arch4Sm80ELb0ELb0ELb1ELb0ELb0ELb0ELb0ELb0ELi2ELi4ELi4ELi4ELb0EEENS1_24CollectiveEpilogueBwdGQAISA_fSD_Li256ELb0ELb0EEENS1_19SingleTileSchedulerILb0ELb0ELb0ELi128EEEEEEEEEvNT_6ParamsE$_ZZN4cute4takeILi1ELi2ENS_5tupleIJNS1_IJNS_1CILi1EEENS2_ILi0EEEEEEiEEEEEDaRKT1_ENKUlDpRKT_E_clIJiEEEDaSD_) ;  /* 0xfffab45000007944 */ /* 0x024fea0003c3ffff */
[----:B------:R-:W-:Y:S02]  /*60480*/  MOV R6, 0x604a0 ;  /* 0x000604a000067802 */ /* 0x000fe40000000f00 */
[----:B-1---5:R-:W-:Y:S05]  /*60490*/  CALL.REL.NOINC `($_ZN7cutlass13device_kernelIN5flash19enable_sm80_to_sm89INS1_16FlashAttnBwdSm80INS1_25CollectiveMainloopBwdSm80ILi2ELi2EN4cute5tupleIJNS5_1CILi128EEES8_NS7_ILi64EEEEEENS_10bfloat16_tEfNS_4arch4Sm80ELb0ELb0ELb1ELb0ELb0ELb0ELb0ELb0ELi2ELi4ELi4ELi4ELb0EEENS1_24CollectiveEpilogueBwdGQAISA_fSD_Li256ELb0ELb0EEENS1_19SingleTileSchedulerILb0ELb0ELb0ELi128EEEEEEEEEvNT_6ParamsE$_ZN4cute3eso3ESOILb1ELb0EJNS_5tupleIJNS_1CILi1EEENS3_ILi0EEEEEENS2_IJiEEEEEC2ERKS6_RKS7_) ;  /* 0xfffa76a000007944 */ /* 0x022fea0003c3ffff */
[----:B-1----:R1:W5:Y:S01]  /*604a0*/  LDL R3, [R1+0x1410] ;  /* 0x0014100001037983 */ /* 0x0023620000100800 */
[----:B------:R-:W-:-:S03]  /*604b0*/  MOV R6, 0x604d0 ;  /* 0x000604d000067802 */ /* 0x000fc60000000f00 */
[----:B-1---5:R-:W-:Y:S05]  /*604c0*/  CALL.REL.NOINC `($_ZN7cutlass13device_kernelIN5flash19enable_sm80_to_sm89INS1_16FlashAttnBwdSm80INS1_25CollectiveMainloopBwdSm80ILi2ELi2EN4cute5tupleIJNS5_1CILi128EEES8_NS7_ILi64EEEEEENS_10bfloat16_tEfNS_4arch4Sm80ELb0ELb0ELb1ELb0ELb0ELb0ELb0ELb0ELi2ELi4ELi4ELi4ELb0EEENS1_24CollectiveEpilogueBwdGQAISA_fSD_Li256ELb0ELb0EEENS1_19SingleTileSchedulerILb0ELb0ELb0ELi128EEEEEEEEEvNT_6ParamsE$_ZN4cute5tupleIJNS0_IJNS0_IJNS_1CILi8EEENS1_ILi1EEEEEENS0_IJNS1_ILi2EEEEEEEEENS0_IJNS0_IJS3_NS1_ILi0EEEEEENS0_IJiEEEEEEEEC2ERKS7_RKSB_) ;  /* 0xfffa97a000007944 */ /* 0x022fea0003c3ffff */
[----:B------:R2:W5:Y:S01]  /*604d0*/  LDL R8, [R1+0x1410] ;  /* 0x0014100001087983 */ /* 0x0005620000100800 */
[----:B------:R-:W-:-:S03]  /*604e0*/  MOV R6, 0x60510 ;  /* 0x0006051000067802 */ /* 0x000fc60000000f00 */
[----:B------:R2:W-:Y:S04]  /*604f0*/  STL.64 [R1+0x1448], R10 ;  /* 0x0014480a01007387 */ /* 0x0005e80000100a00 */
[----:B-12--5:R-:W-:Y:S05]  /*60500*/  CALL.REL.NOINC `($_ZN7cutlass13device_kernelIN5flash19enable_sm80_to_sm89INS1_16FlashAttnBwdSm80INS1_25CollectiveMainloopBwdSm80ILi2ELi2EN4cute5tupleIJNS5_1CILi128EEES8_NS7_ILi64EEEEEENS_10bfloat16_tEfNS_4arch4Sm80ELb0ELb0ELb1ELb0ELb0ELb0ELb0ELb0ELi2ELi4ELi4ELi4ELb0EEENS1_24CollectiveEpilogueBwdGQAISA_fSD_Li256ELb0ELb0EEENS1_19SingleTileSchedulerILb0ELb0ELb0ELi128EEEEEEEEEvNT_6ParamsE$_ZN4cute3eso3ESOILb0ELb0EJNS_6LayoutINS_5tupleIJNS3_IJNS_1CILi8EEENS4_ILi1EEEEEENS3_IJNS4_ILi2EEEEEEEEENS3_IJNS3_IJS6_NS4_ILi0EEEEEENS3_IJiEEEEEEEENS_10ViewEngineINS_8smem_ptrIPN7cutlass10bfloat16_tEEEEEEEC2ERKSF_RKSM_) ;  /* 0xfffa54d000007944 */ /* 0x026fea0003c3ffff */
[----:B-1----:R1:W5:Y:S04]  /*60510*/  LDL R10, [R1+0x1410] ;  /* 0x00141000010a7983 */ /* 0x0023680000100800 */
[----:B------:R1:W5:Y:S01]  /*60520*/  LDL.64 R16, [R1+0x1418] ;  /* 0x0014180001107983 */ /* 0x0003620000100a00 */
[----:B------:R-:W-:-:S03]  /*60530*/  MOV R6, 0x60550 ;  /* 0x0006055000067802 */ /* 0x000fc60000000f00 */
[----:B-1---5:R-:W-:Y:S05]  /*60540*/  CALL.REL.NOINC `($_ZN7cutlass13device_kernelIN5flash19enable_sm80_to_sm89INS1_16FlashAttnBwdSm80INS1_25CollectiveMainloopBwdSm80ILi2ELi2EN4cute5tupleIJNS5_1CILi128EEES8_NS7_ILi64EEEEEENS_10bfloat16_tEfNS_4arch4Sm80ELb0ELb0ELb1ELb0ELb0ELb0ELb0ELb0ELi2ELi4ELi4ELi4ELb0EEENS1_24CollectiveEpilogueBwdGQAISA_fSD_Li256ELb0ELb0EEENS1_19SingleTileSchedulerILb0ELb0ELb0ELi128EEEEEEEEEvNT_6ParamsE$_ZN4cute3eso3ESOILb1ELb0EJNS_6LayoutINS_5tupleIJNS3_IJNS3_IJNS_1CILi4EEENS4_ILi2EEEEEENS4_ILi1EEEEEENS3_IJS6_EEEEEENS3_IJNS3_IJNS3_IJS8_NS4_ILi32EEEEEENS4_ILi0EEEEEENS3_IJNS4_ILi64EEEEEEEEEEENS_10ViewEngineIPN7cutlass10bfloat16_tEEEEEC2ERKSJ_RKSO_) ;  /* 0xfffa7ce000007944 */ /* 0x022fea0003c3ffff */
[----:B-1----:R1:W5:Y:S01]  /*60550*/  LDL.64 R2, [R1+0x1410] ;  /* 0x0014100001027983 */ /* 0x0023620000100a00 */
[----:B------:R-:W-:-:S03]  /*60560*/  MOV R6, 0x60580 ;  /* 0x0006058000067802 */ /* 0x000fc60000000f00 */
[----:B-1---5:R-:W-:Y:S05]  /*60570*/  CALL.REL.NOINC `($_ZN7cutlass13device_kernelIN5flash19enable_sm80_to_sm89INS1_16FlashAttnBwdSm80INS1_25CollectiveMainloopBwdSm80ILi2ELi2EN4cute5tupleIJNS5_1CILi128EEES8_NS7_ILi64EEEEEENS_10bfloat16_tEfNS_4arch4Sm80ELb0ELb0ELb1ELb0ELb0ELb0ELb0ELb0ELi2ELi4ELi4ELi4ELb0EEENS1_24CollectiveEpilogueBwdGQAISA_fSD_Li256ELb0ELb0EEENS1_19SingleTileSchedulerILb0ELb0ELb0ELi128EEEEEEEEEvNT_6ParamsE$_ZN4cute3eso3ESOILb1ELb0EJNS_6LayoutINS_5tupleIJNS3_IJNS3_IJNS3_IJNS_1CILi4EEENS4_ILi2EEEEEENS4_ILi1EEEEEES8_EEENS3_IJNS3_IJNS3_IJS8_S8_EEES8_EEES6_EEEEEENS3_IJNS3_IJNS3_IJNS3_IJS8_NS4_ILi32EEEEEENS4_ILi0EEEEEESH_EEENS3_IJNS3_IJNS3_IJSH_SH_EEESH_EEENS4_ILi64EEEEEEEEEEENS_10ViewEngineIPN7cutlass10bfloat16_tEEEEEC2ERKSP_RKSU_) ;  /* 0xfffa7ba000007944 */ /* 0x022fea0003c3ffff */
[----:B------:R2:W5:Y:S01]  /*60580*/  LDL.64 R8, [R1+0x1410] ;  /* 0x0014100001087983 */ /* 0x0005620000100a00 */
[----:B-1----:R-:W-:Y:S02]  /*60590*/  MOV R3, R10 ;  /* 0x0000000a00037202 */ /* 0x002fe40000000f00 */
[----:B------:R-:W-:Y:S02]  /*605a0*/  MOV R4, 0x605c0 ;  /* 0x000605c000047802 */ /* 0x000fe40000000f00 */
[----:B--2--5:R-:W-:Y:S05]  /*605b0*/  CALL.REL.NOINC `($_ZN7cutlass13device_kernelIN5flash19enable_sm80_to_sm89INS1_16FlashAttnBwdSm80INS1_25CollectiveMainloopBwdSm80ILi2ELi2EN4cute5tupleIJNS5_1CILi128EEES8_NS7_ILi64EEEEEENS_10bfloat16_tEfNS_4arch4Sm80ELb0ELb0ELb1ELb0ELb0ELb0ELb0ELb0ELi2ELi4ELi4ELi4ELb0EEENS1_24CollectiveEpilogueBwdGQAISA_fSD_Li256ELb0ELb0EEENS1_19SingleTileSchedulerILb0ELb0ELb0ELi128EEEEEEEEEvNT_6ParamsE$_ZN4cute5tupleIJNS0_IJNS_1CILi2EEEEEENS0_IJiEEEEEC2ERKS3_RKS4_) ;  /* 0xfffa990000007944 */ /* 0x024fea0003c3ffff */
[----:B------:R-:W2:Y:S01]  /*605c0*/  LDL R4, [R1+0x1410] ;  /* 0x0014100001047983 */ /* 0x000ea20000100800 */
[----:B-1----:R-:W-:-:S02]  /*605d0*/  MOV R2, R61 ;  /* 0x0000003d00027202 */ /* 0x002fc40000000f00 */
[----:B------:R-:W-:Y:S01]  /*605e0*/  MOV R14, 0x60610 ;  /* 0x00060610000e7802 */ /* 0x000fe20000000f00 */
[----:B--2---:R1:W-:Y:S04]  /*605f0*/  STL [R1+0x1448], R4 ;  /* 0x0014480401007387 */ /* 0x0043e80000100800 */
[----:B-1----:R-:W-:Y:S05]  /*60600*/  CALL.REL.NOINC `($_ZN7cutlass13device_kernelIN5flash19enable_sm80_to_sm89INS1_16FlashAttnBwdSm80INS1_25CollectiveMainloopBwdSm80ILi2ELi2EN4cute5tupleIJNS5_1CILi128EEES8_NS7_ILi64EEEEEENS_10bfloat16_tEfNS_4arch4Sm80ELb0ELb0ELb1ELb0ELb0ELb0ELb0ELb0ELi2ELi4ELi4ELi4ELb0EEENS1_24CollectiveEpilogueBwdGQAISA_fSD_Li256ELb0ELb0EEENS1_19SingleTileSchedulerILb0ELb0ELb0ELi128EEEEEEEEEvNT_6ParamsE$_ZZN4cute14logical_divideINS_5tupleIJNS1_IJNS_1CILi8EEENS2_ILi1EEEEEENS1_IJNS2_ILi2EEEEEEEEENS1_IJNS1_IJS4_NS2_ILi0EEEEEENS1_IJiEEEEEENS1_IJS5_NS_6LayoutIS4_S9_EEEEEEEDaRKNSD_IT_T0_EERKT1_ENKUlRKT_RKT0_E_clINSD_IS7_SB_EESE_EEDaSQ_ST_) ;  /* 0xfffaadf000007944 */ /* 0x002fea0003c3ffff */
[----:B------:R-:W-:Y:S02]  /*60610*/  MOV R4, 0x60630 ;  /* 0x0006063000047802 */ /* 0x000fe40000000f00 */
[----:B-1---5:R-:W-:Y:S05]  /*60620*/  CALL.REL.NOINC `($_ZN7cutlass13device_kernelIN5flash19enable_sm80_to_sm89INS1_16FlashAttnBwdSm80INS1_25CollectiveMainloopBwdSm80ILi2ELi2EN4cute5tupleIJNS5_1CILi128EEES8_NS7_ILi64EEEEEENS_10bfloat16_tEfNS_4arch4Sm80ELb0ELb0ELb1ELb0ELb0ELb0ELb0ELb0ELi2ELi4ELi4ELi4ELb0EEENS1_24CollectiveEpilogueBwdGQAISA_fSD_Li256ELb0ELb0EEENS1_19SingleTileSchedulerILb0ELb0ELb0ELi128EEEEEEEEEvNT_6ParamsE$_ZN4cute3eso3ESOILb1ELb0EJNS_5tupleIJNS2_IJNS_1CILi1EEENS3_ILi0EEEEEENS2_IJS5_S5_EEEEEENS2_IJS5_iEEEEEC2ERKS8_RKS9_) ;  /* 0xfffa6ff000007944 */ /* 0x022fea0003c3ffff */
[----:B-1----:R1:W5:Y:S01]  /*60630*/  LDL R3, [R1+0x1410] ;  /* 0x0014100001037983 */ /* 0x0023620000100800 */
[----:B------:R-:W-:-:S03]  /*60640*/  MOV R4, 0x60660 ;  /* 0x0006066000047802 */ /* 0x000fc60000000f00 */
[----:B-1---5:R-:W-:Y:S05]  /*60650*/  CALL.REL.NOINC `($_ZN7cutlass13device_kernelIN5flash19enable_sm80_to_sm89INS1_16FlashAttnBwdSm80INS1_25CollectiveMainloopBwdSm80ILi2ELi2EN4cute5tupleIJNS5_1CILi128EEES8_NS7_ILi64EEEEEENS_10bfloat16_tEfNS_4arch4Sm80ELb0ELb0ELb1ELb0ELb0ELb0ELb0ELb0ELi2ELi4ELi4ELi4ELb0EEENS1_24CollectiveEpilogueBwdGQAISA_fSD_Li256ELb0ELb0EEENS1_19SingleTileSchedulerILb0ELb0ELb0ELi128EEEEEEEEEvNT_6ParamsE$_ZN4cute5tupleIJNS0_IJNS0_IJNS0_IJNS_1CILi8EEENS1_ILi1EEEEEENS0_IJS3_S3_EEEEEENS0_IJS3_NS1_ILi2EEEEEEEEENS0_IJNS0_IJNS0_IJS3_NS1_ILi0EEEEEENS0_IJSA_SA_EEEEEENS0_IJSA_iEEEEEEEEC2ERKS9_RKSF_) ;  /* 0xfffa940000007944 */ /* 0x022fea0003c3ffff */
[----:B-1----:R1:W5:Y:S01]  /*60660*/  LDL R3, [R1+0x1410] ;  /* 0x0014100001037983 */ /* 0x0023620000100800 */
[----:B------:R-:W-:-:S03]  /*60670*/  MOV R4, 0x60690 ;  /* 0x0006069000047802 */ /* 0x000fc60000000f00 */
[----:B-1---5:R-:W-:Y:S05]  /*60680*/  CALL.REL.NOINC `($_ZN7cutlass13device_kernelIN5flash19enable_sm80_to_sm89INS1_16FlashAttnBwdSm80INS1_25CollectiveMainloopBwdSm80ILi2ELi2EN4cute5tupleIJNS5_1CILi128EEES8_NS7_ILi64EEEEEENS_10bfloat16_tEfNS_4arch4Sm80ELb0ELb0ELb1ELb0ELb0ELb0ELb0ELb0ELi2ELi4ELi4ELi4ELb0EEENS1_24CollectiveEpilogueBwdGQAISA_fSD_Li256ELb0ELb0EEENS1_19SingleTileSchedulerILb0ELb0ELb0ELi128EEEEEEEEEvNT_6ParamsE$_ZN4cute3eso3ESOILb1ELb0EJNS_5tupleIJNS2_IJNS_1CILi1EEENS3_ILi0EEEEEENS2_IJS5_S5_EEEEEENS2_IJS5_iEEEEEC2ERKS8_RKS9_) ;  /* 0xfffa6f9000007944 */ /* 0x022fea0003c3ffff */
[----:B-1----:R1:W5:Y:S01]  /*60690*/  LDL R3, [R1+0x1410] ;  /* 0x0014100001037983 */ /* 0x0023620000100800 */
[----:B------:R-:W-:-:S03]  /*606a0*/  MOV R4, 0x606c0 ;  /* 0x000606c000047802 */ /* 0x000fc60000000f00 */
[----:B-1---5:R-:W-:Y:S05]  /*606b0*/  CALL.REL.NOINC `($_ZN7cutlass13device_kernelIN5flash19enable_sm80_to_sm89INS1_16FlashAttnBwdSm80INS1_25CollectiveMainloopBwdSm80ILi2ELi2EN4cute5tupleIJNS5_1CILi128EEES8_NS7_ILi64EEEEEENS_10bfloat16_tEfNS_4arch4Sm80ELb0ELb0ELb1ELb0ELb0ELb0ELb0ELb0ELi2ELi4ELi4ELi4ELb0EEENS1_24CollectiveEpilogueBwdGQAISA_fSD_Li256ELb0ELb0EEENS1_19SingleTileSchedulerILb0ELb0ELb0ELi128EEEEEEEEEvNT_6ParamsE$_ZN4cute3eso3ESOILb1ELb0EJNS_5tupleIJNS_1CILi0EEES4_EEEiEEC2ERKS5_RKi) ;  /* 0xfffa739000007944 */ /* 0x022fea0003c3ffff */
[----:B-1----:R1:W5:Y:S01]  /*606c0*/  LDL R3, [R1+0x1410] ;  /* 0x0014100001037983 */ /* 0x0023620000100800 */
[----:B------:R-:W-:-:S03]  /*606d0*/  MOV R4, 0x606f0 ;  /* 0x000606f000047802 */ /* 0x000fc60000000f00 */
[----:B-1---5:R-:W-:Y:S05]  /*606e0*/  CALL.REL.NOINC `($_ZN7cutlass13device_kernelIN5flash19enable_sm80_to_sm89INS1_16FlashAttnBwdSm80INS1_25CollectiveMainloopBwdSm80ILi2ELi2EN4cute5tupleIJNS5_1CILi128EEES8_NS7_ILi64EEEEEENS_10bfloat16_tEfNS_4arch4Sm80ELb0ELb0ELb1ELb0ELb0ELb0ELb0ELb0ELi2ELi4ELi4ELi4ELb0EEENS1_24CollectiveEpilogueBwdGQAISA_fSD_Li256ELb0ELb0EEENS1_19SingleTileSchedulerILb0ELb0ELb0ELi128EEEEEEEEEvNT_6ParamsE$_ZN4cute3eso3ESOILb1ELb0EJNS_5tupleIJNS2_IJNS_1CILi1EEENS3_ILi0EEEEEES5_EEENS2_IJNS2_IJS5_S5_EEEiEEEEEC2ERKS7_RKS9_) ;  /* 0xfffa6f7000007944 */ /* 0x022fea0003c3ffff */
[----:B-1----:R1:W5:Y:S01]  /*606f0*/  LDL R3, [R1+0x1410] ;  /* 0x0014100001037983 */ /* 0x0023620000100800 */
[----:B------:R-:W-:-:S03]  /*60700*/  MOV R4, 0x60720 ;  /* 0x0006072000047802 */ /* 0x000fc60000000f00 */
[----:B-1---5:R-:W-:Y:S05]  /*60710*/  CALL.REL.NOINC `($_ZN7cutlass13device_kernelIN5flash19enable_sm80_to_sm89INS1_16FlashAttnBwdSm80INS1_25CollectiveMainloopBwdSm80ILi2ELi2EN4cute5tupleIJNS5_1CILi128EEES8_NS7_ILi64EEEEEENS_10bfloat16_tEfNS_4arch4Sm80ELb0ELb0ELb1ELb0ELb0ELb0ELb0ELb0ELi2ELi4ELi4ELi4ELb0EEENS1_24CollectiveEpilogueBwdGQAISA_fSD_Li256ELb0ELb0EEENS1_19SingleTileSchedulerILb0ELb0ELb0ELi128EEEEEEEEEvNT_6ParamsE$_ZN4cute5tupleIJNS0_IJNS0_IJNS0_IJNS_1CILi8EEENS1_ILi1EEEEEES3_EEENS0_IJNS0_IJS3_S3_EEENS1_ILi2EEEEEEEEENS0_IJNS0_IJNS0_IJS3_NS1_ILi0EEEEEESA_EEENS0_IJNS0_IJSA_SA_EEEiEEEEEEEEC2ERKS9_RKSF_) ;  /* 0xfffa938000007944 */ /* 0x022fea0003c3ffff */
[----:B------:R2:W5:Y:S01]  /*60720*/  LDL R6, [R1+0x1410] ;  /* 0x0014100001067983 */ /* 0x0005620000100800 */
[----:B------:R-:W-:-:S03]  /*60730*/  MOV R4, 0x60760 ;  /* 0x0006076000047802 */ /* 0x000fc60000000f00 */
[----:B------:R2:W-:Y:S04]  /*60740*/  STL.64 [R1+0x1448], R16 ;  /* 0x0014481001007387 */ /* 0x0005e80000100a00 */
[----:B-12--5:R-:W-:Y:S05]  /*60750*/  CALL.REL.NOINC `($_ZN7cutlass13device_kernelIN5flash19enable_sm80_to_sm89INS1_16FlashAttnBwdSm80INS1_25CollectiveMainloopBwdSm80ILi2ELi2EN4cute5tupleIJNS5_1CILi128EEES8_NS7_ILi64EEEEEENS_10bfloat16_tEfNS_4arch4Sm80ELb0ELb0ELb1ELb0ELb0ELb0ELb0ELb0ELi2ELi4ELi4ELi4ELb0EEENS1_24CollectiveEpilogueBwdGQAISA_fSD_Li256ELb0ELb0EEENS1_19SingleTileSchedulerILb0ELb0ELb0ELi128EEEEEEEEEvNT_6ParamsE$_ZN4cute3eso3ESOILb0ELb0EJNS_6LayoutINS_5tupleIJNS3_IJNS3_IJNS_1CILi8EEENS4_ILi1EEEEEES6_EEENS3_IJNS3_IJS6_S6_EEENS4_ILi2EEEEEEEEENS3_IJNS3_IJNS3_IJS6_NS4_ILi0EEEEEESD_EEENS3_IJNS3_IJSD_SD_EEEiEEEEEEEENS_10ViewEngineINS_8smem_ptrIPN7cutlass10bfloat16_tEEEEEEEC2ERKSJ_RKSQ_) ;  /* 0xfffa4d1000007944 */ /* 0x026fea0003c3ffff */
[----:B-1----:R1:W5:Y:S04]  /*60760*/  LDL R10, [R1+0x1410] ;  /* 0x00141000010a7983 */ /* 0x0023680000100800 */
[----:B------:R1:W5:Y:S01]  /*60770*/  LDL.64 R4, [R1+0x1418] ;  /* 0x0014180001047983 */ /* 0x0003620000100a00 */
[----:B------:R-:W-:-:S03]  /*60780*/  MOV R6, 0x607a0 ;  /* 0x000607a000067802 */ /* 0x000fc60000000f00 */
[----:B-1---5:R-:W-:Y:S05]  /*60790*/  CALL.REL.NOINC `($_ZN7cutlass13device_kernelIN5flash19enable_sm80_to_sm89INS1_16FlashAttnBwdSm80INS1_25CollectiveMainloopBwdSm80ILi2ELi2EN4cute5tupleIJNS5_1CILi128EEES8_NS7_ILi64EEEEEENS_10bfloat16_tEfNS_4arch4Sm80ELb0ELb0ELb1ELb0ELb0ELb0ELb0ELb0ELi2ELi4ELi4ELi4ELb0EEENS1_24CollectiveEpilogueBwdGQAISA_fSD_Li256ELb0ELb0EEENS1_19SingleTileSchedulerILb0ELb0ELb0ELi128EEEEEEEEEvNT_6ParamsE$_ZN4cute3eso3ESOILb1ELb0EJNS_6LayoutINS_5tupleIJNS3_IJNS3_IJNS_1CILi4EEENS4_ILi2EEEEEENS4_ILi1EEEEEES6_EEENS3_IJNS3_IJNS3_IJS8_NS4_ILi32EEEEEENS4_ILi0EEEEEENS4_ILi64EEEEEEEENS_10ViewEngineIPN7cutlass10bfloat16_tEEEEEC2ERKSH_RKSM_) ;  /* 0xfffa7ad000007944 */ /* 0x022fea0003c3ffff */
[----:B------:R2:W5:Y:S01]  /*607a0*/  LDL.64 R14, [R1+0x1410] ;  /* 0x00141000010e7983 */ /* 0x0005620000100a00 */
[----:B------:R-:W-:Y:S02]  /*607b0*/  MOV R3, R10 ;  /* 0x0000000a00037202 */ /* 0x000fe40000000f00 */
[----:B-1----:R-:W-:Y:S02]  /*607c0*/  MOV R8, 0x607e0 ;  /* 0x000607e000087802 */ /* 0x002fe40000000f00 */
[----:B--2--5:R-:W-:Y:S05]  /*607d0*/  CALL.REL.NOINC `($_ZN7cutlass13device_kernelIN5flash19enable_sm80_to_sm89INS1_16FlashAttnBwdSm80INS1_25CollectiveMainloopBwdSm80ILi2ELi2EN4cute5tupleIJNS5_1CILi128EEES8_NS7_ILi64EEEEEENS_10bfloat16_tEfNS_4arch4Sm80ELb0ELb0ELb1ELb0ELb0ELb0ELb0ELb0ELi2ELi4ELi4ELi4ELb0EEENS1_24CollectiveEpilogueBwdGQAISA_fSD_Li256ELb0ELb0EEENS1_19SingleTileSchedulerILb0ELb0ELb0ELi128EEEEEEEEEvNT_6ParamsE$_ZZN4cute5sliceINS_5tupleIJNS1_IJNS_10UnderscoreENS_1CILi0EEEEEENS1_IJS4_S2_EEEEEENS1_IJNS1_IJNS1_IJNS3_ILi1EEES4_EEES4_EEENS1_IJNS1_IJS4_S4_EEEiEEEEEEEEDaRKT_RKT0_ENKUlRKT_RKT0_E_clIS6_SC_EEDaSM_SP_) ;  /* 0xfffab32000007944 */ /* 0x024fea0003c3ffff */
[----:B------:R-:W-:Y:S02]  /*607e0*/  MOV R8, 0x60800 ;  /* 0x0006080000087802 */ /* 0x000fe40000000f00 */
[----:B-1----:R-:W-:Y:S05]  /*607f0*/  CALL.REL.NOINC `($_ZN7cutlass13device_kernelIN5flash19enable_sm80_to_sm89INS1_16FlashAttnBwdSm80INS1_25CollectiveMainloopBwdSm80ILi2ELi2EN4cute5tupleIJNS5_1CILi128EEES8_NS7_ILi64EEEEEENS_10bfloat16_tEfNS_4arch4Sm80ELb0ELb0ELb1ELb0ELb0ELb0ELb0ELb0ELi2ELi4ELi4ELi4ELb0EEENS1_24CollectiveEpilogueBwdGQAISA_fSD_Li256ELb0ELb0EEENS1_19SingleTileSchedulerILb0ELb0ELb0ELi128EEEEEEEEEvNT_6ParamsE$_ZZN4cute12filter_tupleINS_5tupleIJNS1_IJNS_10UnderscoreENS_1CILi0EEEEEENS1_IJS4_S2_EEEEEENS1_IJNS1_IJNS1_IJNS3_ILi1EEES4_EEES4_EEENS1_IJNS1_IJS4_S4_EEEiEEEEEEZNS_5sliceIS7_SD_EEDaRKT_RKT0_EUlRKT_RKT0_E_EEDaSH_SK_OT1_ENKUlDpSN_E_clIJNS1_IJS9_EEENS1_IJiEEEEEEDaSU_) ;  /* 0xfffa9d6000007944 */ /* 0x002fea0003c3ffff */
[----:B------:R-:W-:Y:S02]  /*60800*/  MOV R6, 0x60820 ;  /* 0x0006082000067802 */ /* 0x000fe40000000f00 */
[----:B-1---5:R-:W-:Y:S05]  /*60810*/  CALL.REL.NOINC `($_ZN7cutlass13device_kernelIN5flash19enable_sm80_to_sm89INS1_16FlashAttnBwdSm80INS1_25CollectiveMainloopBwdSm80ILi2ELi2EN4cute5tupleIJNS5_1CILi128EEES8_NS7_ILi64EEEEEENS_10bfloat16_tEfNS_4arch4Sm80ELb0ELb0ELb1ELb0ELb0ELb0ELb0ELb0ELi2ELi4ELi4ELi4ELb0EEENS1_24CollectiveEpilogueBwdGQAISA_fSD_Li256ELb0ELb0EEENS1_19SingleTileSchedulerILb0ELb0ELb0ELi128EEEEEEEEEvNT_6ParamsE$_ZN4cute5tupleIJNS0_IJNS0_IJNS_1CILi8EEENS1_ILi1EEEEEENS1_ILi2EEEEEENS0_IJNS0_IJS3_NS1_ILi0EEEEEEiEEEEEC2ERKS6_RKS9_) ;  /* 0xfffa949000007944 */ /* 0x022fea0003c3ffff */
[----:B-1----:R1:W5:Y:S01]  /*60820*/  LDL R3, [R1+0x1410] ;  /* 0x0014100001037983 */ /* 0x0023620000100800 */
[----:B------:R-:W-:-:S03]  /*60830*/  MOV R6, 0x60850 ;  /* 0x0006085000067802 */ /* 0x000fc60000000f00 */
        /* <DEDUP_REMOVED lines=8> */
[----:B------:R-:W-:-:S02]  /*608c0*/  MOV R6, R7 ;  /* 0x0000000700067202 */ /* 0x000fc40000000f00 */
[----:B------:R-:W-:Y:S01]  /*608d0*/  MOV R4, 0x60900 ;  /* 0x0006090000047802 */ /* 0x000fe20000000f00 */
[----:B--2---:R1:W-:Y:S04]  /*608e0*/  STL.64 [R1+0x1448], R2 ;  /* 0x0014480201007387 */ /* 0x0043e80000100a00 */
[----:B-1----:R-:W-:Y:S05]  /*608f0*/  CALL.REL.NOINC `($_ZN7cutlass13device_kernelIN5flash19enable_sm80_to_sm89INS1_16FlashAttnBwdSm80INS1_25CollectiveMainloopBwdSm80ILi2ELi2EN4cute5tupleIJNS5_1CILi128EEES8_NS7_ILi64EEEEEENS_10bfloat16_tEfNS_4arch4Sm80ELb0ELb0ELb1ELb0ELb0ELb0ELb0ELb0ELi2ELi4ELi4ELi4ELb0EEENS1_24CollectiveEpilogueBwdGQAISA_fSD_Li256ELb0ELb0EEENS1_19SingleTileSchedulerILb0ELb0ELb0ELi128EEEEEEEEEvNT_6ParamsE$_ZN4cute3eso3ESOILb0ELb0EJNS_6LayoutINS_5tupleIJNS3_IJNS_1CILi8EEENS4_ILi1EEEEEENS4_ILi2EEEEEENS3_IJNS3_IJS6_NS4_ILi0EEEEEEiEEEEENS_10ViewEngineINS_8smem_ptrIPN7cutlass10bfloat16_tEEEEEEEC2ERKSD_RKSK_) ;  /* 0xfffa515000007944 */ /* 0x002fea0003c3ffff */
[----:B------:R2:W5:Y:S04]  /*60900*/  LDL R12, [R1+0x1410] ;  /* 0x00141000010c7983 */ /* 0x0005680000100800 */
[----:B------:R2:W5:Y:S01]  /*60910*/  LDL.64 R16, [R1+0x1418] ;  /* 0x0014180001107983 */ /* 0x0005620000100a00 */
[----:B------:R-:W-:Y:S01]  /*60920*/  IMAD.MOV.U32 R2, RZ, RZ, R69 ;  /* 0x000000ffff027224 */ /* 0x000fe200078e0045 */
[----:B-1----:R-:W-:Y:S02]  /*60930*/  MOV R3, RZ ;  /* 0x000000ff00037202 */ /* 0x002fe40000000f00 */
[----:B------:R-:W-:Y:S02]  /*60940*/  MOV R10, 0x60960 ;  /* 0x00060960000a7802 */ /* 0x000fe40000000f00 */
[----:B--2--5:R-:W-:Y:S05]  /*60950*/  CALL.REL.NOINC `($_ZN7cutlass13device_kernelIN5flash19enable_sm80_to_sm89INS1_16FlashAttnBwdSm80INS1_25CollectiveMainloopBwdSm80ILi2ELi2EN4cute5tupleIJNS5_1CILi128EEES8_NS7_ILi64EEEEEENS_10bfloat16_tEfNS_4arch4Sm80ELb0ELb0ELb1ELb0ELb0ELb0ELb0ELb0ELi2ELi4ELi4ELi4ELb0EEENS1_24CollectiveEpilogueBwdGQAISA_fSD_Li256ELb0ELb0EEENS1_19SingleTileSchedulerILb0ELb0ELb0ELi128EEEEEEEEEvNT_6ParamsE$_ZN4cute3eso3ESOILb1ELb0EJNS_10UnderscoreEiEEC2ERKS2_RKi) ;  /* 0xfffa5fd000007944 */ /* 0x024fea0003c3ffff */
        /* <DEDUP_REMOVED lines=16> */
[----:B------:R-:W-:-:S02]  /*60a60*/  MOV R3, RZ ;  /* 0x000000ff00037202 */ /* 0x000fc40000000f00 */
[----:B------:R-:W-:Y:S02]  /*60a70*/  MOV R10, 0x60a90 ;  /* 0x00060a90000a7802 */ /* 0x000fe40000000f00 */
[----:B-1---5:R-:W-:Y:S05]  /*60a80*/  CALL.REL.NOINC `($_ZN7cutlass13device_kernelIN5flash19enable_sm80_to_sm89INS1_16FlashAttnBwdSm80INS1_25CollectiveMainloopBwdSm80ILi2ELi2EN4cute5tupleIJNS5_1CILi128EEES8_NS7_ILi64EEEEEENS_10bfloat16_tEfNS_4arch4Sm80ELb0ELb0ELb1ELb0ELb0ELb0ELb0ELb0ELi2ELi4ELi4ELi4ELb0EEENS1_24CollectiveEpilogueBwdGQAISA_fSD_Li256ELb0ELb0EEENS1_19SingleTileSchedulerILb0ELb0ELb0ELi128EEEEEEEEEvNT_6ParamsE$_ZN4cute3eso3ESOILb1ELb0EJNS_10UnderscoreEiEEC2ERKS2_RKi) ;  /* 0xfffa5ea000007944 */ /* 0x022fea0003c3ffff */
[----:B-1----:R-:W2:Y:S01]  /*60a90*/  LDL R3, [R1+0x1410] ;  /* 0x0014100001037983 */ /* 0x002ea20000100800 */
[----:B------:R-:W-:Y:S02]  /*60aa0*/  MOV R4, 0x60ad0 ;  /* 0x00060ad000047802 */ /* 0x000fe40000000f00 */
[----:B--2---:R-:W-:Y:S02]  /*60ab0*/  SHF.L.U32 R3, R3, 0x6, RZ ;  /* 0x0000000603037819 */ /* 0x004fe400000006ff */
[----:B------:R-:W-:Y:S05]  /*60ac0*/  CALL.REL.NOINC `($_ZN7cutlass13device_kernelIN5flash19enable_sm80_to_sm89INS1_16FlashAttnBwdSm80INS1_25CollectiveMainloopBwdSm80ILi2ELi2EN4cute5tupleIJNS5_1CILi128EEES8_NS7_ILi64EEEEEENS_10bfloat16_tEfNS_4arch4Sm80ELb0ELb0ELb1ELb0ELb0ELb0ELb0ELb0ELi2ELi4ELi4ELi4ELb0EEENS1_24CollectiveEpilogueBwdGQAISA_fSD_Li256ELb0ELb0EEENS1_19SingleTileSchedulerILb0ELb0ELb0ELi128EEEEEEEEEvNT_6ParamsE$_ZN4cute3eso3ESOILb1ELb0EJNS_6LayoutINS_5tupleIJNS3_IJNS3_IJNS_1CILi4EEENS4_ILi2EEEEEENS4_ILi1EEEEEEEEENS3_IJNS3_IJNS3_IJS8_NS4_ILi32EEEEEENS4_ILi0EEEEEEEEEEEiEEC2ERKSG_RKi) ;  /* 0xfffa772000007944 */ /* 0x000fea0003c3ffff */
[----:B-1----:R-:W2:Y:S01]  /*60ad0*/  LDL R3, [R1+0x1410] ;  /* 0x0014100001037983 */ /* 0x002ea20000100800 */
        /* <DEDUP_REMOVED lines=20> */
[----:B--2--5:R-:W-:Y:S05]  /*60c20*/  CALL.REL.NOINC `($_ZN7cutlass13device_kernelIN5flash19enable_sm80_to_sm89INS1_16FlashAttnBwdSm80INS1_25CollectiveMainloopBwdSm80ILi2ELi2EN4cute5tupleIJNS5_1CILi128EEES8_NS7_ILi64EEEEEENS_10bfloat16_tEfNS_4arch4Sm80ELb0ELb0ELb1ELb0ELb0ELb0ELb0ELb0ELi2ELi4ELi4ELi4ELb0EEENS1_24CollectiveEpilogueBwdGQAISA_fSD_Li256ELb0ELb0EEENS1_19SingleTileSchedulerILb0ELb0ELb0ELi128EEEEEEEEEvNT_6ParamsE$_ZN4cute3eso3ESOILb1ELb0EJNS_6LayoutINS_5tupleIJNS3_IJNS3_IJNS_1CILi2EEES5_EEENS4_ILi1EEEEEEEEENS3_IJNS3_IJNS3_IJS7_NS4_ILi16EEEEEENS4_ILi0EEEEEEEEEEENS_10ViewEngineIPjEEEEC2ERKSF_RKSI_) ;  /* 0xfffa753000007944 */ /* 0x024fea0003c3ffff */
[----:B------:R2:W5:Y:S01]  /*60c30*/  LDL.64 R80, [R1+0x1410] ;  /* 0x0014100001507983 */ /* 0x0005620000100a00 */
[----:B-1----:R-:W-:-:S02]  /*60c40*/  MOV R4, R8 ;  /* 0x0000000800047202 */ /* 0x002fc40000000f00 */
[----:B------:R-:W-:Y:S02]  /*60c50*/  MOV R2, 0x60c70 ;  /* 0x00060c7000027802 */ /* 0x000fe40000000f00 */
[----:B--2--5:R-:W-:Y:S05]  /*60c60*/  CALL.REL.NOINC `($_ZN7cutlass13device_kernelIN5flash19enable_sm80_to_sm89INS1_16FlashAttnBwdSm80INS1_25CollectiveMainloopBwdSm80ILi2ELi2EN4cute5tupleIJNS5_1CILi128EEES8_NS7_ILi64EEEEEENS_10bfloat16_tEfNS_4arch4Sm80ELb0ELb0ELb1ELb0ELb0ELb0ELb0ELb0ELi2ELi4ELi4ELi4ELb0EEENS1_24CollectiveEpilogueBwdGQAISA_fSD_Li256ELb0ELb0EEENS1_19SingleTileSchedulerILb0ELb0ELb0ELi128EEEEEEEEEvNT_6ParamsE$_ZN73_INTERNAL_24fd9406_37_flash_bwd_hdim64_bf16_softcap_sm80_cu_3fbc093a_291824__cvta_generic_to_sharedEPKv) ;  /* 0xfffa986000007944 */ /* 0x024fea0003c3ffff */
        /* <DEDUP_REMOVED lines=58> */
[----:B------:R-:W1:Y:S04]  /*61010*/  LDSM.16.MT88.4 R4, [R4] ;  /* 0x000000000404783b */ /* 0x000e680000004200 */
[----:B-1----:R1:W-:Y:S04]  /*61020*/  ST.E [R10.64], R4 ;  /* 0x000000040a007985 */ /* 0x0023e8000c101904 */
[----:B------:R1:W-:Y:S04]  /*61030*/  ST.E [R10.64+0x4], R5 ;  /* 0x000004050a007985 */ /* 0x0003e8000c101904 */
[----:B------:R1:W-:Y:S04]  /*61040*/  ST.E [R10.64+0x40], R6 ;  /* 0x000040060a007985 */ /* 0x0003e8000c101904 */
[----:B------:R1:W-:Y:S02]  /*61050*/  ST.E [R10.64+0x44], R7 ;  /* 0x000044070a007985 */ /* 0x0003e4000c101904 */
.L_x_1092:
[----:B------:R-:W-:-:S13]  /*61060*/  ISETP.NE.AND P0, PT, R67, 0x7, PT ;  /* 0x000000074300780c */ /* 0x000fda0003f05270 */
[----:B-1----:R-:W-:Y:S05]  /*61070*/  @!P0 BRA `(.L_x_1089) ;  /* 0x00001b7000008947 */ /* 0x002fea0003800000 */
[----:B------:R-:W-:Y:S01]  /*61080*/  IADD3 R12, R67, 0x1, RZ ;  /* 0x00000001430c7810 */ /* 0x000fe20007ffe0ff */
[----:B------:R-:W-:Y:S01]  /*61090*/  IMAD.MOV.U32 R83, RZ, RZ, R69 ;  /* 0x000000ffff537224 */ /* 0x000fe200078e0045 */
[----:B------:R-:W-:-:S03]  /*610a0*/  MOV R8, 0x610d0 ;  /* 0x000610d000087802 */ /* 0x000fc60000000f00 */
[----:B------:R-:W-:Y:S02]  /*610b0*/  IMAD.MOV.U32 R3, RZ, RZ, R12 ;  /* 0x000000ffff037224 */ /* 0x000fe400078e000c */
[----:B-1----:R-:W-:Y:S05]  /*610c0*/  CALL.REL.NOINC `($_ZN7cutlass13device_kernelIN5flash19enable_sm80_to_sm89INS1_16FlashAttnBwdSm80INS1_25CollectiveMainloopBwdSm80ILi2ELi2EN4cute5tupleIJNS5_1CILi128EEES8_NS7_ILi64EEEEEENS_10bfloat16_tEfNS_4arch4Sm80ELb0ELb0ELb1ELb0ELb0ELb0ELb0ELb0ELi2ELi4ELi4ELi4ELb0EEENS1_24CollectiveEpilogueBwdGQAISA_fSD_Li256ELb0ELb0EEENS1_19SingleTileSchedulerILb0ELb0ELb0ELi128EEEEEEEEEvNT_6ParamsE$_ZN4cute3eso3ESOILb1ELb0EJNS_10UnderscoreES2_iEEC2ERKS2_S5_RKi) ;  /* 0xfffa582000007944 */ /* 0x002fea0003c3ffff */
        /* <DEDUP_REMOVED lines=16> */
[----:B------:R-:W-:Y:S05]  /*611d0*/  CALL.REL.NOINC `($_ZN7cutlass13device_kernelIN5flash19enable_sm80_to_sm89INS1_16FlashAttnBwdSm80INS1_25CollectiveMainloopBwdSm80ILi2ELi2EN4cute5tupleIJNS5_1CILi128EEES8_NS7_ILi64EEEEEENS_10bfloat16_tEfNS_4arch4Sm80ELb0ELb0ELb1ELb0ELb0ELb0ELb0ELb0ELi2ELi4ELi4ELi4ELb0EEENS1_24CollectiveEpilogueBwdGQAISA_fSD_Li256ELb0ELb0EEENS1_19SingleTileSchedulerILb0ELb0ELb0ELi128EEEEEEEEEvNT_6ParamsE$_ZN4cute3eso3ESOILb1ELb0EJNS_6LayoutINS_5tupleIJNS3_IJNS_1CILi8EEENS4_ILi1EEEEEENS4_ILi2EEEEEENS3_IJNS3_IJS6_NS4_ILi0EEEEEENS4_ILi4096EEEEEEEEiEEC2ERKSE_RKi) ;  /* 0xfffa825000007944 */ /* 0x000fea0003c3ffff */
        /* <DEDUP_REMOVED lines=8> */
[----:B-1---5:R-:W-:Y:S05]  /*61260*/  CALL.REL.NOINC `($_ZN7cutlass13device_kernelIN5flash19enable_sm80_to_sm89INS1_16FlashAttnBwdSm80INS1_25CollectiveMainloopBwdSm80ILi2ELi2EN4cute5tupleIJNS5_1CILi128EEES8_NS7_ILi64EEEEEENS_10bfloat16_tEfNS_4arch4Sm80ELb0ELb0ELb1ELb0ELb0ELb0ELb0ELb0ELi2ELi4ELi4ELi4ELb0EEENS1_24CollectiveEpilogueBwdGQAISA_fSD_Li256ELb0ELb0EEENS1_19SingleTileSchedulerILb0ELb0ELb0ELi128EEEEEEEEEvNT_6ParamsE$_ZN4cute3eso3ESOILb1ELb0EJNS_6LayoutINS_5tupleIJNS3_IJNS_1CILi8EEENS4_ILi1EEEEEENS4_ILi2EEEEEENS3_IJNS3_IJS6_NS4_ILi0EEEEEENS4_ILi4096EEEEEEEENS_10ViewEngineINS_8smem_ptrIPN7cutlass10bfloat16_tEEEEEEEC2ERKSE_RKSL_) ;  /* 0xfffa818000007944 */ /* 0x022fea0003c3ffff */
[----:B-1----:R1:W5:Y:S01]  /*61270*/  LDL.64 R4, [R1+0x1410] ;  /* 0x0014100001047983 */ /* 0x0023620000100a00 */
[----:B------:R-:W-:Y:S01]  /*61280*/  IMAD.MOV.U32 R83, RZ, RZ, R60 ;  /* 0x000000ffff537224 */ /* 0x000fe200078e003c */
[----:B------:R-:W-:-:S02]  /*61290*/  MOV R3, R12 ;  /* 0x0000000c00037202 */ /* 0x000fc40000000f00 */
[----:B------:R-:W-:Y:S02]  /*612a0*/  MOV R8, 0x612c0 ;  /* 0x000612c000087802 */ /* 0x000fe40000000f00 */
[----:B-1---5:R-:W-:Y:S05]  /*612b0*/  CALL.REL.NOINC `($_ZN7cutlass13device_kernelIN5flash19enable_sm80_to_sm89INS1_16FlashAttnBwdSm80INS1_25CollectiveMainloopBwdSm80ILi2ELi2EN4cute5tupleIJNS5_1CILi128EEES8_NS7_ILi64EEEEEENS_10bfloat16_tEfNS_4arch4Sm80ELb0ELb0ELb1ELb0ELb0ELb0ELb0ELb0ELi2ELi4ELi4ELi4ELb0EEENS1_24CollectiveEpilogueBwdGQAISA_fSD_Li256ELb0ELb0EEENS1_19SingleTileSchedulerILb0ELb0ELb0ELi128EEEEEEEEEvNT_6ParamsE$_ZN4cute3eso3ESOILb1ELb0EJNS_10UnderscoreES2_iEEC2ERKS2_S5_RKi) ;  /* 0xfffa563000007944 */ /* 0x022fea0003c3ffff */
        /* <DEDUP_REMOVED lines=10> */
[----:B------:R-:W-:Y:S05]  /*61360*/  CALL.REL.NOINC `($_ZN7cutlass13device_kernelIN5flash19enable_sm80_to_sm89INS1_16FlashAttnBwdSm80INS1_25CollectiveMainloopBwdSm80ILi2ELi2EN4cute5tupleIJNS5_1CILi128EEES8_NS7_ILi64EEEEEENS_10bfloat16_tEfNS_4arch4Sm80ELb0ELb0ELb1ELb0ELb0ELb0ELb0ELb0ELi2ELi4ELi4ELi4ELb0EEENS1_24CollectiveEpilogueBwdGQAISA_fSD_Li256ELb0ELb0EEENS1_19SingleTileSchedulerILb0ELb0ELb0ELi128EEEEEEEEEvNT_6ParamsE$_ZN4cute3eso3ESOILb1ELb0EJNS_6LayoutINS_5tupleIJNS3_IJNS_1CILi8EEENS4_ILi1EEEEEENS4_ILi2EEEEEENS3_IJNS3_IJS6_NS4_ILi0EEEEEES5_EEEEEiEEC2ERKSD_RKi) ;  /* 0xfffa827000007944 */ /* 0x000fea0003c3ffff */
[----:B-1----:R-:W2:Y:S01]  /*61370*/  LDL R3, [R1+0x1380] ;  /* 0x0013800001037983 */ /* 0x002ea20000100800 */
[----:B------:R-:W-:Y:S01]  /*61380*/  MOV R6, 0x613c0 ;  /* 0x000613c000067802 */ /* 0x000fe20000000f00 */
[----:B--2---:R-:W-:-:S05]  /*61390*/  IMAD.WIDE R2, R3, 0x2, R74 ;  /* 0x0000000203027825 */ /* 0x004fca00078e024a */
[----:B------:R-:W-:Y:S02]  /*613a0*/  MOV R7, R3 ;  /* 0x0000000300077202 */ /* 0x000fe40000000f00 */
[----:B------:R-:W-:Y:S05]  /*613b0*/  CALL.REL.NOINC `($_ZN7cutlass13device_kernelIN5flash19enable_sm80_to_sm89INS1_16FlashAttnBwdSm80INS1_25CollectiveMainloopBwdSm80ILi2ELi2EN4cute5tupleIJNS5_1CILi128EEES8_NS7_ILi64EEEEEENS_10bfloat16_tEfNS_4arch4Sm80ELb0ELb0ELb1ELb0ELb0ELb0ELb0ELb0ELi2ELi4ELi4ELi4ELb0EEENS1_24CollectiveEpilogueBwdGQAISA_fSD_Li256ELb0ELb0EEENS1_19SingleTileSchedulerILb0ELb0ELb0ELi128EEEEEEEEEvNT_6ParamsE$_ZN4cute3eso3ESOILb1ELb0EJNS_6LayoutINS_5tupleIJNS3_IJNS_1CILi8EEENS4_ILi1EEEEEENS4_ILi2EEEEEENS3_IJNS3_IJS6_NS4_ILi0EEEEEES5_EEEEENS_10ViewEngineIPN7cutlass10bfloat16_tEEEEEC2ERKSD_RKSI_) ;  /* 0xfffa81c000007944 */ /* 0x000fea0003c3ffff */
        /* <DEDUP_REMOVED lines=151> */
[----:B------:R2:W5:Y:S04]  /*61d30*/  LDL R5, [R1+0x1380] ;  /* 0x0013800001057983 */ /* 0x0005680000100800 */
[----:B-1----:R2:W5:Y:S01]  /*61d40*/  LD.E R3, [R76.64] ;  /* 0x000000044c037980 */ /* 0x002562000c101900 */
[----:B------:R-:W-:-:S03]  /*61d50*/  MOV R4, 0x61d70 ;  /* 0x00061d7000047802 */ /* 0x000fc60000000f00 */
[----:B--2--5:R-:W-:Y:S05]  /*61d60*/  CALL.REL.NOINC `($_ZN7cutlass13device_kernelIN5flash19enable_sm80_to_sm89INS1_16FlashAttnBwdSm80INS1_25CollectiveMainloopBwdSm80ILi2ELi2EN4cute5tupleIJNS5_1CILi128EEES8_NS7_ILi64EEEEEENS_10bfloat16_tEfNS_4arch4Sm80ELb0ELb0ELb1ELb0ELb0ELb0ELb0ELb0ELi2ELi4ELi4ELi4ELb0EEENS1_24CollectiveEpilogueBwdGQAISA_fSD_Li256ELb0ELb0EEENS1_19SingleTileSchedulerILb0ELb0ELb0ELi128EEEEEEEEEvNT_6ParamsE$_ZZN4cute5sliceINS_5tupleIJNS_10UnderscoreES2_iEEENS1_IJNS1_IJNS_1CILi1EEENS4_ILi0EEEEEEiNS4_ILi1024EEEEEEEEDaRKT_RKT0_ENKUlRKT_RKT0_E_clIS2_iEEDaSI_SL_) ;  /* 0xfffa9fd000007944 */ /* 0x024fea0003c3ffff */
[----:B------:R-:W-:Y:S02]  /*61d70*/  MOV R4, 0x61d90 ;  /* 0x00061d9000047802 */ /* 0x000fe40000000f00 */
[----:B-1---5:R-:W-:Y:S05]  /*61d80*/  CALL.REL.NOINC `($_ZN7cutlass13device_kernelIN5flash19enable_sm80_to_sm89INS1_16FlashAttnBwdSm80INS1_25CollectiveMainloopBwdSm80ILi2ELi2EN4cute5tupleIJNS5_1CILi128EEES8_NS7_ILi64EEEEEENS_10bfloat16_tEfNS_4arch4Sm80ELb0ELb0ELb1ELb0ELb0ELb0ELb0ELb0ELi2ELi4ELi4ELi4ELb0EEENS1_24CollectiveEpilogueBwdGQAISA_fSD_Li256ELb0ELb0EEENS1_19SingleTileSchedulerILb0ELb0ELb0ELi128EEEEEEEEEvNT_6ParamsE$_ZZN4cute12filter_tupleINS_5tupleIJNS_10UnderscoreES2_iEEENS1_IJNS1_IJNS_1CILi1EEENS4_ILi0EEEEEEiNS4_ILi1024EEEEEEZNS_5sliceIS3_S9_EEDaRKT_RKT0_EUlRKT_RKT0_E_EEDaSD_SG_OT1_ENKUlDpSJ_E_clIJNS1_IJS7_EEENS1_IJiEEENS1_IJEEEEEEDaSQ_) ;  /* 0xfffa8c7000007944 */ /* 0x022fea0003c3ffff */
[----:B------:R-:W-:Y:S02]  /*61d90*/  MOV R6, 0x61db0 ;  /* 0x00061db000067802 */ /* 0x000fe40000000f00 */
[----:B-1---5:R-:W-:Y:S05]  /*61da0*/  CALL.REL.NOINC `($_ZN7cutlass13device_kernelIN5flash19enable_sm80_to_sm89INS1_16FlashAttnBwdSm80INS1_25CollectiveMainloopBwdSm80ILi2ELi2EN4cute5tupleIJNS5_1CILi128EEES8_NS7_ILi64EEEEEENS_10bfloat16_tEfNS_4arch4Sm80ELb0ELb0ELb1ELb0ELb0ELb0ELb0ELb0ELi2ELi4ELi4ELi4ELb0EEENS1_24CollectiveEpilogueBwdGQAISA_fSD_Li256ELb0ELb0EEENS1_19SingleTileSchedulerILb0ELb0ELb0ELi128EEEEEEEEEvNT_6ParamsE$_ZN4cute5tupleIJNS0_IJNS0_IJNS_1CILi8EEENS1_ILi1EEEEEENS1_ILi2EEEEEENS0_IJNS0_IJS3_NS1_ILi0EEEEEEiEEEEEC2ERKS6_RKS9_) ;  /* 0xfffa7f0000007944 */ /* 0x022fea0003c3ffff */
[----:B------:R2:W5:Y:S01]  /*61db0*/  LDL R6, [R1+0x1410] ;  /* 0x0014100001067983 */ /* 0x0005620000100800 */
[----:B-1----:R-:W-:-:S02]  /*61dc0*/  SHF.L.U32 R2, R5, 0xa, RZ ;  /* 0x0000000a05027819 */ /* 0x002fc400000006ff */
[----:B------:R-:W-:-:S03]  /*61dd0*/  MOV R4, 0x61e00 ;  /* 0x00061e0000047802 */ /* 0x000fc60000000f00 */
[----:B------:R2:W-:Y:S04]  /*61de0*/  STL [R1+0x1420], R2 ;  /* 0x0014200201007387 */ /* 0x0005e80000100800 */
[----:B--2--5:R-:W-:Y:S05]  /*61df0*/  CALL.REL.NOINC `($_ZN7cutlass13device_kernelIN5flash19enable_sm80_to_sm89INS1_16FlashAttnBwdSm80INS1_25CollectiveMainloopBwdSm80ILi2ELi2EN4cute5tupleIJNS5_1CILi128EEES8_NS7_ILi64EEEEEENS_10bfloat16_tEfNS_4arch4Sm80ELb0ELb0ELb1ELb0ELb0ELb0ELb0ELb0ELi2ELi4ELi4ELi4ELb0EEENS1_24CollectiveEpilogueBwdGQAISA_fSD_Li256ELb0ELb0EEENS1_19SingleTileSchedulerILb0ELb0ELb0ELi128EEEEEEEEEvNT_6ParamsE$_ZN4cute3eso3ESOILb0ELb0EJNS_6LayoutINS_5tupleIJNS3_IJNS_1CILi8EEENS4_ILi1EEEEEENS4_ILi2EEEEEENS3_IJNS3_IJS6_NS4_ILi0EEEEEEiEEEEEiEEC2ERKSD_RKi) ;  /* 0xfffa3cc000007944 */ /* 0x024fea0003c3ffff */
[----:B-1----:R-:W2:Y:S04]  /*61e00*/  LD.E.64 R2, [R76.64+0x8] ;  /* 0x000008044c027980 */ /* 0x002ea8000c101b00 */
[----:B------:R-:W2:Y:S01]  /*61e10*/  LDL.64 R4, [R1+0x1380] ;  /* 0x0013800001047983 */ /* 0x000ea20000100a00 */
        /* <DEDUP_REMOVED lines=14> */
[----:B--2--5:R-:W-:Y:S05]  /*61f00*/  CALL.REL.NOINC `($_ZN7cutlass13device_kernelIN5flash19enable_sm80_to_sm89INS1_16FlashAttnBwdSm80INS1_25CollectiveMainloopBwdSm80ILi2ELi2EN4cute5tupleIJNS5_1CILi128EEES8_NS7_ILi64EEEEEENS_10bfloat16_tEfNS_4arch4Sm80ELb0ELb0ELb1ELb0ELb0ELb0ELb0ELb0ELi2ELi4ELi4ELi4ELb0EEENS1_24CollectiveEpilogueBwdGQAISA_fSD_Li256ELb0ELb0EEENS1_19SingleTileSchedulerILb0ELb0ELb0ELi128EEEEEEEEEvNT_6ParamsE$_ZN4cute3eso3ESOILb1ELb0EJNS_10UnderscoreES2_iEEC2ERKS2_S5_RKi) ;  /* 0xfffa49e000007944 */ /* 0x024fea0003c3ffff */
[----:B-1----:R-:W2:Y:S01]  /*61f10*/  LDL R3, [R1+0x1380] ;  /* 0x0013800001037983 */ /* 0x002ea20000100800 */
[----:B------:R-:W-:Y:S02]  /*61f20*/  MOV R4, 0x61f50 ;  /* 0x00061f5000047802 */ /* 0x000fe40000000f00 */
[----:B--2---:R-:W-:Y:S02]  /*61f30*/  SHF.L.U32 R3, R3, 0x2, RZ ;  /* 0x0000000203037819 */ /* 0x004fe400000006ff */
[----:B------:R-:W-:Y:S05]  /*61f40*/  CALL.REL.NOINC `($_ZN7cutlass13device_kernelIN5flash19enable_sm80_to_sm89INS1_16FlashAttnBwdSm80INS1_25CollectiveMainloopBwdSm80ILi2ELi2EN4cute5tupleIJNS5_1CILi128EEES8_NS7_ILi64EEEEEENS_10bfloat16_tEfNS_4arch4Sm80ELb0ELb0ELb1ELb0ELb0ELb0ELb0ELb0ELi2ELi4ELi4ELi4ELb0EEENS1_24CollectiveEpilogueBwdGQAISA_fSD_Li256ELb0ELb0EEENS1_19SingleTileSchedulerILb0ELb0ELb0ELi128EEEEEEEEEvNT_6ParamsE$_ZN4cute3eso3ESOILb1ELb0EJNS_6LayoutINS_5tupleIJNS3_IJNS3_IJNS_1CILi4EEENS4_ILi2EEEEEENS4_ILi1EEEEEES6_EEENS3_IJNS3_IJNS3_IJS8_NS4_ILi32EEEEEENS4_ILi0EEEEEENS4_ILi64EEEEEEEEiEEC2ERKSH_RKi) ;  /* 0xfffa636000007944 */ /* 0x000fea0003c3ffff */
[----:B-1----:R-:W2:Y:S01]  /*61f50*/  LDL R3, [R1+0x1380] ;  /* 0x0013800001037983 */ /* 0x002ea20000100800 */
[----:B------:R-:W-:Y:S01]  /*61f60*/  MOV R6, 0x61f90 ;  /* 0x00061f9000067802 */ /* 0x000fe20000000f00 */
[----:B--2---:R-:W-:-:S04]  /*61f70*/  IMAD.WIDE R8, R3, 0x2, R72 ;  /* 0x0000000203087825 */ /* 0x004fc800078e0248 */
[----:B------:R-:W-:Y:S05]  /*61f80*/  CALL.REL.NOINC `($_ZN7cutlass13device_kernelIN5flash19enable_sm80_to_sm89INS1_16FlashAttnBwdSm80INS1_25CollectiveMainloopBwdSm80ILi2ELi2EN4cute5tupleIJNS5_1CILi128EEES8_NS7_ILi64EEEEEENS_10bfloat16_tEfNS_4arch4Sm80ELb0ELb0ELb1ELb0ELb0ELb0ELb0ELb0ELi2ELi4ELi4ELi4ELb0EEENS1_24CollectiveEpilogueBwdGQAISA_fSD_Li256ELb0ELb0EEENS1_19SingleTileSchedulerILb0ELb0ELb0ELi128EEEEEEEEEvNT_6ParamsE$_ZN4cute3eso3ESOILb1ELb0EJNS_6LayoutINS_5tupleIJNS3_IJNS3_IJNS_1CILi4EEENS4_ILi2EEEEEENS4_ILi1EEEEEES6_EEENS3_IJNS3_IJNS3_IJS8_NS4_ILi32EEEEEENS4_ILi0EEEEEENS4_ILi64EEEEEEEENS_10ViewEngineIPN7cutlass10bfloat16_tEEEEEC2ERKSH_RKSM_) ;  /* 0xfffa62e000007944 */ /* 0x000fea0003c3ffff */
        /* <DEDUP_REMOVED lines=197> */
[----:B-1----:R-:W-:Y:S05]  /*62be0*/  CALL.REL.NOINC `($_ZN7cutlass13device_kernelIN5flash19enable_sm80_to_sm89INS1_16FlashAttnBwdSm80INS1_25CollectiveMainloopBwdSm80ILi2ELi2EN4cute5tupleIJNS5_1CILi128EEES8_NS7_ILi64EEEEEENS_10bfloat16_tEfNS_4arch4Sm80ELb0ELb0ELb1ELb0ELb0ELb0ELb0ELb0ELi2ELi4ELi4ELi4ELb0EEENS1_24CollectiveEpilogueBwdGQAISA_fSD_Li256ELb0ELb0EEENS1_19SingleTileSchedulerILb0ELb0ELb0ELi128EEEEEEEEEvNT_6ParamsE$_ZZN5flash25CollectiveMainloopBwdSm80ILi2ELi2EN4cute5tupleIJNS1_1CILi128EEES4_NS3_ILi64EEEEEEN7cutlass10bfloat16_tEfNS7_4arch4Sm80ELb0ELb0ELb1ELb0ELb0ELb0ELb0ELb0ELi2ELi4ELi4ELi4ELb0EE3mmaINS_16FlashAttnBwdSm80ISB_NS_24CollectiveEpilogueBwdGQAIS6_fSA_Li256ELb0ELb0EEENS_19SingleTileSchedulerILb0ELb0ELb0ELi128EEEE13SharedStorageENS1_6TensorINS1_11ArrayEngineIfLm32EEENS1_6LayoutINS2_IJNS2_IJNS3_ILi2EEESO_EEESO_NS3_ILi4EEEEEENS2_IJNS2_IJNS3_ILi1EEESO_EEESQ_NS3_ILi8EEEEEEEEEEEEbRKNSB_6ParamsERT0_S12_iNS2_IJiiiEEERT_ENKUlvE0_clEv) ;  /* 0xffffb0e000007944 */ /* 0x002fea0003c3ffff */
.L_x_1089:
[----:B------:R-:W-:Y:S01]  /*62bf0*/  IMAD.MOV.U32 R83, RZ, RZ, R69 ;  /* 0x000000ffff537224 */ /* 0x000fe200078e0045 */
[----:B------:R-:W-:Y:S01]  /*62c00*/  MOV R3, R67 ;  /* 0x0000004300037202 */ /* 0x000fe20000000f00 */
[----:B------:R-:W-:Y:S01]  /*62c10*/  IMAD.MOV.U32 R84, RZ, RZ, RZ ;  /* 0x000000ffff547224 */ /* 0x000fe200078e00ff */
[----:B------:R-:W-:-:S02]  /*62c20*/  MOV R8, 0x62c40 ;  /* 0x00062c4000087802 */ /* 0x000fc40000000f00 */
[----:B-1----:R-:W-:Y:S05]  /*62c30*/  CALL.REL.NOINC `($_ZN7cutlass13device_kernelIN5flash19enable_sm80_to_sm89INS1_16FlashAttnBwdSm80INS1_25CollectiveMainloopBwdSm80ILi2ELi2EN4cute5tupleIJNS5_1CILi128EEES8_NS7_ILi64EEEEEENS_10bfloat16_tEfNS_4arch4Sm80ELb0ELb0ELb1ELb0ELb0ELb0ELb0ELb0ELi2ELi4ELi4ELi4ELb0EEENS1_24CollectiveEpilogueBwdGQAISA_fSD_Li256ELb0ELb0EEENS1_19SingleTileSchedulerILb0ELb0ELb0ELi128EEEEEEEEEvNT_6ParamsE$_ZN4cute3eso3ESOILb1ELb0EJNS_10UnderscoreES2_iEEC2ERKS2_S5_RKi) ;  /* 0xfffa3cb000007944 */ /* 0x002fea0003c3ffff */
        /* <DEDUP_REMOVED lines=15> */
[----:B------:R-:W-:Y:S05]  /*62d30*/  CALL.REL.NOINC `($_ZN7cutlass13device_kernelIN5flash19enable_sm80_to_sm89INS1_16FlashAttnBwdSm80INS1_25CollectiveMainloopBwdSm80ILi2ELi2EN4cute5tupleIJNS5_1CILi128EEES8_NS7_ILi64EEEEEENS_10bfloat16_tEfNS_4arch4Sm80ELb0ELb0ELb1ELb0ELb0ELb0ELb0ELb0ELi2ELi4ELi4ELi4ELb0EEENS1_24CollectiveEpilogueBwdGQAISA_fSD_Li256ELb0ELb0EEENS1_19SingleTileSchedulerILb0ELb0ELb0ELi128EEEEEEEEEvNT_6ParamsE$_ZN4cute3eso3ESOILb1ELb0EJNS_6LayoutINS_5tupleIJNS3_IJNS_1CILi2EEES5_S5_EEES5_EEENS3_IJNS3_IJNS4_ILi1EEES5_NS4_ILi4EEEEEENS4_ILi8EEEEEEEEiEEC2ERKSD_RKi) ;  /* 0xfffa610000007944 */ /* 0x000fea0003c3ffff */
[----:B-1----:R-:W2:Y:S01]  /*62d40*/  LDL R2, [R1+0x1410] ;  /* 0x0014100001027983 */ /* 0x002ea20000100800 */
        /* <DEDUP_REMOVED lines=9> */
[----:B-1----:R-:W2:Y:S01]  /*62de0*/  LDL R3, [R1+0x1410] ;  /* 0x0014100001037983 */ /* 0x002ea20000100800 */
[----:B------:R-:W-:Y:S02]  /*62df0*/  MOV R4, 0x62e20 ;  /* 0x00062e2000047802 */ /* 0x000fe40000000f00 */
[----:B--2---:R-:W-:Y:S02]  /*62e00*/  SHF.L.U32 R3, R3, 0x2, RZ ;  /* 0x0000000203037819 */ /* 0x004fe400000006ff */
[----:B------:R-:W-:Y:S05]  /*62e10*/  CALL.REL.NOINC `($_ZN7cutlass13device_kernelIN5flash19enable_sm80_to_sm89INS1_16FlashAttnBwdSm80INS1_25CollectiveMainloopBwdSm80ILi2ELi2EN4cute5tupleIJNS5_1CILi128EEES8_NS7_ILi64EEEEEENS_10bfloat16_tEfNS_4arch4Sm80ELb0ELb0ELb1ELb0ELb0ELb0ELb0ELb0ELi2ELi4ELi4ELi4ELb0EEENS1_24CollectiveEpilogueBwdGQAISA_fSD_Li256ELb0ELb0EEENS1_19SingleTileSchedulerILb0ELb0ELb0ELi128EEEEEEEEEvNT_6ParamsE$_ZN4cute3eso3ESOILb1ELb0EJNS_6LayoutINS_5tupleIJNS3_IJNS_1CILi2EEES5_EEES6_EEENS3_IJNS3_IJNS4_ILi1EEES5_EEENS3_IJNS4_ILi32EEENS4_ILi64EEEEEEEEEEEiEEC2ERKSE_RKi) ;  /* 0xfffa5e7000007944 */ /* 0x000fea0003c3ffff */
[----:B-1----:R-:W2:Y:S01]  /*62e20*/  LDL R3, [R1+0x1410] ;  /* 0x0014100001037983 */ /* 0x002ea20000100800 */
[----:B------:R-:W-:Y:S01]  /*62e30*/  MOV R4, 0x62e70 ;  /* 0x00062e7000047802 */ /* 0x000fe20000000f00 */
[----:B--2---:R-:W-:-:S05]  /*62e40*/  IMAD.WIDE R2, R3, 0x2, R70 ;  /* 0x0000000203027825 */ /* 0x004fca00078e0246 */
[----:B------:R-:W-:Y:S02]  /*62e50*/  MOV R6, R2 ;  /* 0x0000000200067202 */ /* 0x000fe40000000f00 */
[----:B------:R-:W-:Y:S05]  /*62e60*/  CALL.REL.NOINC `($_ZN7cutlass13device_kernelIN5flash19enable_sm80_to_sm89INS1_16FlashAttnBwdSm80INS1_25CollectiveMainloopBwdSm80ILi2ELi2EN4cute5tupleIJNS5_1CILi128EEES8_NS7_ILi64EEEEEENS_10bfloat16_tEfNS_4arch4Sm80ELb0ELb0ELb1ELb0ELb0ELb0ELb0ELb0ELi2ELi4ELi4ELi4ELb0EEENS1_24CollectiveEpilogueBwdGQAISA_fSD_Li256ELb0ELb0EEENS1_19SingleTileSchedulerILb0ELb0ELb0ELi128EEEEEEEEEvNT_6ParamsE$_ZN4cute3eso3ESOILb1ELb0EJNS_6LayoutINS_5tupleIJNS3_IJNS_1CILi2EEES5_EEES6_EEENS3_IJNS3_IJNS4_ILi1EEES5_EEENS3_IJNS4_ILi32EEENS4_ILi64EEEEEEEEEEENS_10ViewEngineIPN7cutlass10bfloat16_tEEEEEC2ERKSE_RKSJ_) ;  /* 0xfffa5dd000007944 */ /* 0x000fea0003c3ffff */
[----:B------:R2:W5:Y:S04]  /*62e70*/  LDL.64 R86, [R1+0x1410] ;  /* 0x0014100001567983 */ /* 0x0005680000100a00 */
[----:B------:R2:W-:Y:S02]  /*62e80*/  STL [R1+0x1448], RZ ;  /* 0x001448ff01007387 */ /* 0x0005e40000100800 */
.L_x_1090:
[----:B------:R-:W-:Y:S01]  /*62e90*/  IMAD.MOV.U32 R83, RZ, RZ, R69 ;  /* 0x000000ffff537224 */ /* 0x000fe200078e0045 */
[----:B-1----:R-:W-:Y:S01]  /*62ea0*/  LOP3.LUT R82, R84, 0x1, RZ, 0xc0, !PT ;  /* 0x0000000154527812 */ /* 0x002fe200078ec0ff */
[----:B------:R-:W-:Y:S01]  /*62eb0*/  IMAD.MOV.U32 R81, RZ, RZ, R61 ;  /* 0x000000ffff517224 */ /* 0x000fe200078e003d */
[----:B------:R-:W-:Y:S02]  /*62ec0*/  MOV R80, 0x62ee0 ;  /* 0x00062ee000507802 */ /* 0x000fe40000000f00 */
[----:B-12--5:R-:W-:Y:S05]  /*62ed0*/  CALL.REL.NOINC `($_ZN7cutlass13device_kernelIN5flash19enable_sm80_to_sm89INS1_16FlashAttnBwdSm80INS1_25CollectiveMainloopBwdSm80ILi2ELi2EN4cute5tupleIJNS5_1CILi128EEES8_NS7_ILi64EEEEEENS_10bfloat16_tEfNS_4arch4Sm80ELb0ELb0ELb1ELb0ELb0ELb0ELb0ELb0ELi2ELi4ELi4ELi4ELb0EEENS1_24CollectiveEpilogueBwdGQAISA_fSD_Li256ELb0ELb0EEENS1_19SingleTileSchedulerILb0ELb0ELb0ELi128EEEEEEEEEvNT_6ParamsE$_ZN4cute3eso3ESOILb1ELb0EJNS_10UnderscoreEiiEEC2ERKS2_RKiS7_) ;  /* 0xfffa3a9000007944 */ /* 0x026fea0003c3ffff */
[----:B------:R-:W-:Y:S01]  /*62ee0*/  MOV R4, 0x62f30 ;  /* 0x00062f3000047802 */ /* 0x000fe20000000f00 */
[----:B-1----:R-:W2:Y:S02]  /*62ef0*/  LDL.64 R2, [R1+0x1410] ;  /* 0x0014100001027983 */ /* 0x002ea40000100a00 */
[----:B--2---:R-:W-:Y:S05]  /*62f00*/  IMAD R3, R3, 0x2, R2 ;  /* 0x0000000203037824 */ /* 0x004fea00078e0202 */
[----:B------:R-:W-:Y:S02]  /*62f10*/  SHF.L.U32 R3, R3, 0x2, RZ ;  /* 0x0000000203037819 */ /* 0x000fe400000006ff */
        /* <DEDUP_REMOVED lines=13> */
[----:B-1----:R-:W2:Y:S02]  /*62ff0*/  LDL R3, [R1+0x1410] ;  /* 0x0014100001037983 */ /* 0x002ea40000100800 */
[----:B--2---:R-:W-:Y:S02]  /*63000*/  SHF.L.U32 R3, R3, 0x3, RZ ;  /* 0x0000000303037819 */ /* 0x004fe400000006ff */
[----:B------:R-:W-:Y:S05]  /*63010*/  CALL.REL.NOINC `($_ZN7cutlass13device_kernelIN5flash19enable_sm80_to_sm89INS1_16FlashAttnBwdSm80INS1_25CollectiveMainloopBwdSm80ILi2ELi2EN4cute5tupleIJNS5_1CILi128EEES8_NS7_ILi64EEEEEENS_10bfloat16_tEfNS_4arch4Sm80ELb0ELb0ELb1ELb0ELb0ELb0ELb0ELb0ELi2ELi4ELi4ELi4ELb0EEENS1_24CollectiveEpilogueBwdGQAISA_fSD_Li256ELb0ELb0EEENS1_19SingleTileSchedulerILb0ELb0ELb0ELi128EEEEEEEEEvNT_6ParamsE$_ZN4cute3eso3ESOILb1ELb0EJNS_6LayoutINS_5tupleIJNS3_IJNS_1CILi2EEES5_S5_EEEEEENS3_IJNS3_IJNS4_ILi1EEES5_NS4_ILi4EEEEEEEEEEEiEEC2ERKSC_RKi) ;  /* 0xfffa5d0000007944 */ /* 0x000fea0003c3ffff */
[----:B------:R-:W-:Y:S01]  /*63020*/  MOV R4, 0x63070 ;  /* 0x0006307000047802 */ /* 0x000fe20000000f00 */
[----:B-1----:R-:W2:Y:S02]  /*63030*/  LDL R3, [R1+0x1410] ;  /* 0x0014100001037983 */ /* 0x002ea40000100800 */
        /* <DEDUP_REMOVED lines=18> */
[----:B-1----:R-:W2:Y:S02]  /*63160*/  LDL R3, [R1+0x1410] ;  /* 0x0014100001037983 */ /* 0x002ea40000100800 */
        /* <DEDUP_REMOVED lines=18> */
[----:B------:R-:W-:Y:S05]  /*63290*/  CALL.REL.NOINC `($_ZN7cutlass13device_kernelIN5flash19enable_sm80_to_sm89INS1_16FlashAttnBwdSm80INS1_25CollectiveMainloopBwdSm80ILi2ELi2EN4cute5tupleIJNS5_1CILi128EEES8_NS7_ILi64EEEEEENS_10bfloat16_tEfNS_4arch4Sm80ELb0ELb0ELb1ELb0ELb0ELb0ELb0ELb0ELi2ELi4ELi4ELi4ELb0EEENS1_24CollectiveEpilogueBwdGQAISA_fSD_Li256ELb0ELb0EEENS1_19SingleTileSchedulerILb0ELb0ELb0ELi128EEEEEEEEEvNT_6ParamsE$_ZN4cute3eso3ESOILb1ELb0EJNS_6LayoutINS_5tupleIJNS3_IJNS_1CILi2EEES5_EEEEEENS3_IJNS3_IJNS4_ILi1EEES5_EEEEEEEENS_10ViewEngineIPKfEEEEC2ERKSB_RKSF_) ;  /* 0xfffa55c000007944 */ /* 0x000fea0003c3ffff */
        /* <DEDUP_REMOVED lines=147> */
.L_x_1091:
[----:B-1----:R-:W-:Y:S02]  /*63bd0*/  MOV R4, 0x63bf0 ;  /* 0x00063bf000047802 */ /* 0x002fe40000000f00 */
[----:B------:R-:W-:Y:S05]  /*63be0*/  CALL.REL.NOINC `($_ZN7cutlass13device_kernelIN5flash19enable_sm80_to_sm89INS1_16FlashAttnBwdSm80INS1_25CollectiveMainloopBwdSm80ILi2ELi2EN4cute5tupleIJNS5_1CILi128EEES8_NS7_ILi64EEEEEENS_10bfloat16_tEfNS_4arch4Sm80ELb0ELb0ELb1ELb0ELb0ELb0ELb0ELb0ELi2ELi4ELi4ELi4ELb0EEENS1_24CollectiveEpilogueBwdGQAISA_fSD_Li256ELb0ELb0EEENS1_19SingleTileSchedulerILb0ELb0ELb0ELi128EEEEEEEEEvNT_6ParamsE$_ZN4cute3eso3ESOILb1ELb0EJNS_6LayoutINS_5tupleIJNS3_IJNS_1CILi1EEENS4_ILi4EEEEEENS4_ILi2EEES6_EEENS3_IJNS3_IJNS4_ILi0EEES5_EEES6_NS4_ILi8EEEEEEEENS_10ViewEngineIPfEEEEC2ERKSE_RKSH_) ;  /* 0xfffa4b3000007944 */ /* 0x000fea0003c3ffff */
[----:B-1----:R-:W2:Y:S04]  /*63bf0*/  LDL.64 R2, [R66+0x60] ;  /* 0x0000600042027983 */ /* 0x002ea80000100a00 */
[----:B------:R1:W5:Y:S04]  /*63c00*/  LDL.64 R4, [R66+0x58] ;  /* 0x0000580042047983 */ /* 0x0003680000100a00 */
[----:B------:R1:W5:Y:S04]  /*63c10*/  LDL.64 R6, [R1+0x1428] ;  /* 0x0014280001067983 */ /* 0x0003680000100a00 */
[----:B--2---:R1:W5:Y:S01]  /*63c20*/  LD.E R3, [R2.64] ;  /* 0x0000000402037980 */ /* 0x004362000c101900 */
[----:B------:R-:W-:-:S02]  /*63c30*/  MOV R83, R69 ;  /* 0x0000004500537202 */ /* 0x000fc40000000f00 */
[----:B------:R-:W-:Y:S02]  /*63c40*/  MOV R8, 0x63c60 ;  /* 0x00063c6000087802 */ /* 0x000fe40000000f00 */
[----:B-1---5:R-:W-:Y:S05]  /*63c50*/  CALL.REL.NOINC `($_ZN7cutlass13device_kernelIN5flash19enable_sm80_to_sm89INS1_16FlashAttnBwdSm80INS1_25CollectiveMainloopBwdSm80ILi2ELi2EN4cute5tupleIJNS5_1CILi128EEES8_NS7_ILi64EEEEEENS_10bfloat16_tEfNS_4arch4Sm80ELb0ELb0ELb1ELb0ELb0ELb0ELb0ELb0ELi2ELi4ELi4ELi4ELb0EEENS1_24CollectiveEpilogueBwdGQAISA_fSD_Li256ELb0ELb0EEENS1_19SingleTileSchedulerILb0ELb0ELb0ELi128EEEEEEEEEvNT_6ParamsE$_ZN4cute3eso3ESOILb1ELb0EJNS_10UnderscoreES2_iEEC2ERKS2_S5_RKi) ;  /* 0xfffa2c9000007944 */ /* 0x022fea0003c3ffff */
[----:B-1----:R-:W2:Y:S01]  /*63c60*/  LDL R3, [R1+0x1410] ;  /* 0x0014100001037983 */ /* 0x002ea20000100800 */
[----:B------:R-:W-:Y:S02]  /*63c70*/  MOV R8, 0x63ca0 ;  /* 0x00063ca000087802 */ /* 0x000fe40000000f00 */
[----:B--2---:R-:W-:Y:S02]  /*63c80*/  SHF.L.U32 R3, R3, 0xd, RZ ;  /* 0x0000000d03037819 */ /* 0x004fe400000006ff */
[----:B------:R-:W-:Y:S05]  /*63c90*/  CALL.REL.NOINC `($_ZN7cutlass13device_kernelIN5flash19enable_sm80_to_sm89INS1_16FlashAttnBwdSm80INS1_25CollectiveMainloopBwdSm80ILi2ELi2EN4cute5tupleIJNS5_1CILi128EEES8_NS7_ILi64EEEEEENS_10bfloat16_tEfNS_4arch4Sm80ELb0ELb0ELb1ELb0ELb0ELb0ELb0ELb0ELi2ELi4ELi4ELi4ELb0EEENS1_24CollectiveEpilogueBwdGQAISA_fSD_Li256ELb0ELb0EEENS1_19SingleTileSchedulerILb0ELb0ELb0ELi128EEEEEEEEEvNT_6ParamsE$_ZN4cute3eso3ESOILb1ELb0EJNS_6LayoutINS_5tupleIJNS3_IJNS_1CILi1EEES5_EEENS4_ILi32EEEEEENS3_IJNS3_IJNS4_ILi0EEES9_EEENS4_ILi256EEEEEEEEiEEC2ERKSD_RKi) ;  /* 0xfffa4b8000007944 */ /* 0x000fea0003c3ffff */
[----:B------:R-:W2:Y:S04]  /*63ca0*/  LD.E.64 R4, [R4.64+0x8] ;  /* 0x0000080404047980 */ /* 0x000ea8000c101b00 */
[----:B------:R-:W2:Y:S01]  /*63cb0*/  LDL R10, [R1+0x1428] ;  /* 0x00142800010a7983 */ /* 0x000ea20000100800 */
[----:B------:R-:W-:Y:S01]  /*63cc0*/  MOV R8, 0x63cf0 ;  /* 0x00063cf000087802 */ /* 0x000fe20000000f00 */
[----:B--2---:R-:W-:-:S04]  /*63cd0*/  IMAD.WIDE R10, R10, 0x4, R4 ;  /* 0x000000040a0a7825 */ /* 0x004fc800078e0204 */
[----:B-1----:R-:W-:Y:S05]  /*63ce0*/  CALL.REL.NOINC `($_ZN7cutlass13device_kernelIN5flash19enable_sm80_to_sm89INS1_16FlashAttnBwdSm80INS1_25CollectiveMainloopBwdSm80ILi2ELi2EN4cute5tupleIJNS5_1CILi128EEES8_NS7_ILi64EEEEEENS_10bfloat16_tEfNS_4arch4Sm80ELb0ELb0ELb1ELb0ELb0ELb0ELb0ELb0ELi2ELi4ELi4ELi4ELb0EEENS1_24CollectiveEpilogueBwdGQAISA_fSD_Li256ELb0ELb0EEENS1_19SingleTileSchedulerILb0ELb0ELb0ELi128EEEEEEEEEvNT_6ParamsE$_ZN4cute8gmem_ptrIPfECI1NS_12iter_adaptorIS1_S2_EEES1_) ;  /* 0xfffa66a000007944 */ /* 0x002fea0003c3ffff */
[----:B-1----:R1:W5:Y:S01]  /*63cf0*/  LDL.64 R2, [R1+0x1428] ;  /* 0x0014280001027983 */ /* 0x0023620000100a00 */
[----:B------:R-:W-:-:S03]  /*63d00*/  MOV R4, 0x63d20 ;  /* 0x00063d2000047802 */ /* 0x000fc60000000f00 */
[----:B-1---5:R-:W-:Y:S05]  /*63d10*/  CALL.REL.NOINC `($_ZN7cutlass13device_kernelIN5flash19enable_sm80_to_sm89INS1_16FlashAttnBwdSm80INS1_25CollectiveMainloopBwdSm80ILi2ELi2EN4cute5tupleIJNS5_1CILi128EEES8_NS7_ILi64EEEEEENS_10bfloat16_tEfNS_4arch4Sm80ELb0ELb0ELb1ELb0ELb0ELb0ELb0ELb0ELi2ELi4ELi4ELi4ELb0EEENS1_24CollectiveEpilogueBwdGQAISA_fSD_Li256ELb0ELb0EEENS1_19SingleTileSchedulerILb0ELb0ELb0ELi128EEEEEEEEEvNT_6ParamsE$_ZN4cute3eso3ESOILb1ELb0EJNS_6LayoutINS_5tupleIJNS3_IJNS_1CILi1EEES5_EEENS4_ILi32EEEEEENS3_IJNS3_IJNS4_ILi0EEES9_EEENS4_ILi256EEEEEEEENS_10ViewEngineINS_8gmem_ptrIPfEEEEEEC2ERKSD_RKSI_) ;  /* 0xfffa4ac000007944 */ /* 0x022fea0003c3ffff */
[----:B-1----:R-:W2:Y:S04]  /*63d20*/  LDL.64 R2, [R1+0x1428] ;  /* 0x0014280001027983 */ /* 0x002ea80000100a00 */
[----:B------:R1:W5:Y:S01]  /*63d30*/  LD.E R5, [R6.64] ;  /* 0x0000000406057980 */ /* 0x000362000c101900 */
[----:B------:R-:W-:Y:S01]  /*63d40*/  MOV R10, 0x63d80 ;  /* 0x00063d80000a7802 */ /* 0x000fe20000000f00 */
[----:B--2---:R-:W-:Y:S01]  /*63d50*/  IMAD.MOV.U32 R14, RZ, RZ, R2 ;  /* 0x000000ffff0e7224 */ /* 0x004fe200078e0002 */
[----:B------:R-:W-:-:S02]  /*63d60*/  MOV R15, R3 ;  /* 0x00000003000f7202 */ /* 0x000fc40000000f00 */
[----:B-1---5:R-:W-:Y:S05]  /*63d70*/  CALL.REL.NOINC `($_ZN7cutlass13device_kernelIN5flash19enable_sm80_to_sm89INS1_16FlashAttnBwdSm80INS1_25CollectiveMainloopBwdSm80ILi2ELi2EN4cute5tupleIJNS5_1CILi128EEES8_NS7_ILi64EEEEEENS_10bfloat16_tEfNS_4arch4Sm80ELb0ELb0ELb1ELb0ELb0ELb0ELb0ELb0ELi2ELi4ELi4ELi4ELb0EEENS1_24CollectiveEpilogueBwdGQAISA_fSD_Li256ELb0ELb0EEENS1_19SingleTileSchedulerILb0ELb0ELb0ELi128EEEEEEEEEvNT_6ParamsE$_ZN73_INTERNAL_24fd9406_37_flash_bwd_hdim64_bf16_softcap_sm80_cu_3fbc093a_29189atomicAddEPff) ;  /* 0xfffa678000007944 */ /* 0x022fea0003c3ffff */
[----:B------:R2:W5:Y:S01]  /*63d80*/  LD.E R5, [R6.64+0x4] ;  /* 0x0000040406057980 */ /* 0x000562000c101900 */
[----:B-1----:R-:W-:-:S02]  /*63d90*/  IADD3 R14, P0, R2, 0x400, RZ ;  /* 0x00000400020e7810 */ /* 0x002fc40007f1e0ff */
[----:B------:R-:W-:-:S03]  /*63da0*/  MOV R10, 0x63dd0 ;  /* 0x00063dd0000a7802 */ /* 0x000fc60000000f00 */
[----:B------:R-:W-:-:S03]  /*63db0*/  IMAD.X R15, RZ, RZ, R3, P0 ;  /* 0x000000ffff0f7224 */ /* 0x000fc600000e0603 */
[----:B--2--5:R-:W-:Y:S05]  /*63dc0*/  CALL.REL.NOINC `($_ZN7cutlass13device_kernelIN5flash19enable_sm80_to_sm89INS1_16FlashAttnBwdSm80INS1_25CollectiveMainloopBwdSm80ILi2ELi2EN4cute5tupleIJNS5_1CILi128EEES8_NS7_ILi64EEEEEENS_10bfloat16_tEfNS_4arch4Sm80ELb0ELb0ELb1ELb0ELb0ELb0ELb0ELb0ELi2ELi4ELi4ELi4ELb0EEENS1_24CollectiveEpilogueBwdGQAISA_fSD_Li256ELb0ELb0EEENS1_19SingleTileSchedulerILb0ELb0ELb0ELi128EEEEEEEEEvNT_6ParamsE$_ZN73_INTERNAL_24fd9406_37_flash_bwd_hdim64_bf16_softcap_sm80_cu_3fbc093a_29189atomicAddEPff) ;  /* 0xfffa673000007944 */ /* 0x024fea0003c3ffff */
[----:B------:R2:W5:Y:S01]  /*63dd0*/  LD.E R5, [R6.64+0x8] ;  /* 0x0000080406057980 */ /* 0x000562000c101900 */
[----:B-1----:R-:W-:Y:S02]  /*63de0*/  IADD3 R14, P0, R2, 0x800, RZ ;  /* 0x00000800020e7810 */ /* 0x002fe40007f1e0ff */
        /* <DEDUP_REMOVED lines=148> */
[----:B------:R-:W-:-:S04]  /*64730*/  MOV R69, 0x0 ;  /* 0x0000000000457802 */ /* 0x000fc80000000f00 */
[----:B------:R-:W-:Y:S05]  /*64740*/  RET.REL.NODEC R68 `(_ZN7cutlass13device_kernelIN5flash19enable_sm80_to_sm89INS1_16FlashAttnBwdSm80INS1_25CollectiveMainloopBwdSm80ILi2ELi2EN4cute5tupleIJNS5_1CILi128EEES8_NS7_ILi64EEEEEENS_10bfloat16_tEfNS_4arch4Sm80ELb0ELb0ELb1ELb0ELb0ELb0ELb0ELb0ELi2ELi4ELi4ELi4ELb0EEENS1_24CollectiveEpilogueBwdGQAISA_fSD_Li256ELb0ELb0EEENS1_19SingleTileSchedulerILb0ELb0ELb0ELi128EEEEEEEEEvNT_6ParamsE) ;  /* 0xfff9b8b044007950 */ /* 0x000fea0003c3ffff */
        .type           $_ZN7cutlass13device_kernelIN5flash19enable_sm80_to_sm89INS1_16FlashAttnBwdSm80INS1_25CollectiveMainloopBwdSm80ILi2ELi2EN4cute5tupleIJNS5_1CILi128EEES8_NS7_ILi64EEEEEENS_10bfloat16_tEfNS_4arch4Sm80ELb0ELb0ELb1ELb0ELb0ELb0ELb0ELb0ELi2ELi4ELi4ELi4ELb0EEENS1_24CollectiveEpilogueBwdGQAISA_fSD_Li256ELb0ELb0EEENS1_19SingleTileSchedulerILb0ELb0ELb0ELi128EEEEEEEEEvNT_6ParamsE$_ZZZN5flash25CollectiveMainloopBwdSm80ILi2ELi2EN4cute5tupleIJNS1_1CILi128EEES4_NS3_ILi64EEEEEEN7cutlass10bfloat16_tEfNS7_4arch4Sm80ELb0ELb0ELb1ELb0ELb0ELb0ELb0ELb0ELi2ELi4ELi4ELi4ELb0EE3mmaINS_16FlashAttnBwdSm80ISB_NS_24CollectiveEpilogueBwdGQAIS6_fSA_Li256ELb0ELb0EEENS_19SingleTileSchedulerILb0ELb0ELb0ELi128EEEE13SharedStorageENS1_6TensorINS1_11ArrayEngineIfLm32EEENS1_6LayoutINS2_IJNS2_IJNS3_ILi2EEESO_EEESO_NS3_ILi4EEEEEENS2_IJNS2_IJNS3_ILi1EEESO_EEESQ_NS3_ILi8EEEEEEEEEEEEbRKNSB_6ParamsERT0_S12_iNS2_IJiiiEEERT_ENKUliT_E_clIZSC_ISJ_SX_EbS10_S12_S12_iS13_S15_EUlRS16_iE_EEDaiS16_ENKUlvE0_clEv,@function
        .size           $_ZN7cutlass13device_kernelIN5flash19enable_sm80_to_sm89INS1_16FlashAttnBwdSm80INS1_25CollectiveMainloopBwdSm80ILi2ELi2EN4cute5tupleIJNS5_1CILi128EEES8_NS7_ILi64EEEEEENS_10bfloat16_tEfNS_4arch4Sm80ELb0ELb0ELb1ELb0ELb0ELb0ELb0ELb0ELi2ELi4ELi4ELi4ELb0EEENS1_24CollectiveEpilogueBwdGQAISA_fSD_Li256ELb0ELb0EEENS1_19SingleTileSchedulerILb0ELb0ELb0ELi128EEEEEEEEEvNT_6ParamsE$_ZZZN5flash25CollectiveMainloopBwdSm80ILi2ELi2EN4cute5tupleIJNS1_1CILi128EEES4_NS3_ILi64EEEEEEN7cutlass10bfloat16_tEfNS7_4arch4Sm80ELb0ELb0ELb1ELb0ELb0ELb0ELb0ELb0ELi2ELi4ELi4ELi4ELb0EE3mmaINS_16FlashAttnBwdSm80ISB_NS_24CollectiveEpilogueBwdGQAIS6_fSA_Li256ELb0ELb0EEENS_19SingleTileSchedulerILb0ELb0ELb0ELi128EEEE13SharedStorageENS1_6TensorINS1_11ArrayEngineIfLm32EEENS1_6LayoutINS2_IJNS2_IJNS3_ILi2EEESO_EEESO_NS3_ILi4EEEEEENS2_IJNS2_IJNS3_ILi1EEESO_EEESQ_NS3_ILi8EEEEEEEEEEEEbRKNSB_6ParamsERT0_S12_iNS2_IJiiiEEERT_ENKUliT_E_clIZSC_ISJ_SX_EbS10_S12_S12_iS13_S15_EUlRS16_iE_EEDaiS16_ENKUlvE0_clEv,($_ZN7cutlass13device_kernelIN5flash19enable_sm80_to_sm89INS1_16FlashAttnBwdSm80INS1_25CollectiveMainloopBwdSm80ILi2ELi2EN4cute5tupleIJNS5_1CILi128EEES8_NS7_ILi64EEEEEENS_10bfloat16_tEfNS_4arch4Sm80ELb0ELb0ELb1ELb0ELb0ELb0ELb0ELb0ELi2ELi4ELi4ELi4ELb0EEENS1_24CollectiveEpilogueBwdGQAISA_fSD_Li256ELb0ELb0EEENS1_19SingleTileSchedulerILb0ELb0ELb0ELi128EEEEEEEEEvNT_6ParamsE$_ZZZN5flash25CollectiveMainloopBwdSm80ILi2ELi2EN4cute5tupleIJNS1_1CILi128EEES4_NS3_ILi64EEEEEEN7cutlass10bfloat16_tEfNS7_4arch4Sm80ELb0ELb0ELb1ELb0ELb0ELb0ELb0ELb0ELi2ELi4ELi4ELi4ELb0EE3mmaINS_16FlashAttnBwdSm80ISB_NS_24CollectiveEpilogueBwdGQAIS6_fSA_Li256ELb0ELb0EEENS_19SingleTileSchedulerILb0ELb0ELb0ELi128EEEE13SharedStorageENS1_6TensorINS1_11ArrayEngineIfLm32EEENS1_6LayoutINS2_IJNS2_IJNS3_ILi2EEESO_EEESO_NS3_ILi4EEEEEENS2_IJNS2_IJNS3_ILi1EEESO_EEESQ_NS3_ILi8EEEEEEEEEEEEbRKNSB_6ParamsERT0_S12_iNS2_IJiiiEEERT_ENKUliT_E_clIZSC_ISJ_SX_EbS10_S12_S12_iS13_S15_EUlRS16_iE_EEDaiS16_ENKUlvE1_clEv - $_ZN7cutlass13device_kernelIN5flash19enable_sm80_to_sm89INS1_16FlashAttnBwdSm80INS1_25CollectiveMainloopBwdSm80ILi2ELi2EN4cute5tupleIJNS5_1CILi128EEES8_NS7_ILi64EEEEEENS_10bfloat16_tEfNS_4arch4Sm80ELb0ELb0ELb1ELb0ELb0ELb0ELb0ELb0ELi2ELi4ELi4ELi4ELb0EEENS1_24CollectiveEpilogueBwdGQAISA_fSD_Li256ELb0ELb0EEENS1_19SingleTileSchedulerILb0ELb0ELb0ELi128EEEEEEEEEvNT_6ParamsE$_ZZZN5flash25CollectiveMainloopBwdSm80ILi2ELi2EN4cute5tupleIJNS1_1CILi128EEES4_NS3_ILi64EEEEEEN7cutlass10bfloat16_tEfNS7_4arch4Sm80ELb0ELb0ELb1ELb0ELb0ELb0ELb0ELb0ELi2ELi4ELi4ELi4ELb0EE3mmaINS_16FlashAttnBwdSm80ISB_NS_24CollectiveEpilogueBwdGQAIS6_fSA_Li256ELb0ELb0EEENS_19SingleTileSchedulerILb0ELb0ELb0ELi128EEEE13SharedStorageENS1_6TensorINS1_11ArrayEngineIfLm32EEENS1_6LayoutINS2_IJNS2_IJNS3_ILi2EEESO_EEESO_NS3_ILi4EEEEEENS2_IJNS2_IJNS3_ILi1EEESO_EEESQ_NS3_ILi8EEEEEEEEEEEEbRKNSB_6ParamsERT0_S12_iNS2_IJiiiEEERT_ENKUliT_E_clIZSC_ISJ_SX_EbS10_S12_S12_iS13_S15_EUlRS16_iE_EEDaiS16_ENKUlvE0_clEv)
$_ZN7cutlass13device_kernelIN5flash19enable_sm80_to_sm89INS1_16FlashAttnBwdSm80INS1_25CollectiveMainloopBwdSm80ILi2ELi2EN4cute5tupleIJNS5_1CILi128EEES8_NS7_ILi64EEEEEENS_10bfloat16_tEfNS_4arch4Sm80ELb0ELb0ELb1ELb0ELb0ELb0ELb0ELb0ELi2ELi4ELi4ELi4ELb0EEENS1_24CollectiveEpilogueBwdGQAISA_fSD_Li256ELb0ELb0EEENS1_19SingleTileSchedulerILb0ELb0ELb0ELi128EEEEEEEEEvNT_6ParamsE$_ZZZN5flash25CollectiveMainloopBwdSm80ILi2ELi2EN4cute5tupleIJNS1_1CILi128EEES4_NS3_ILi64EEEEEEN7cutlass10bfloat16_tEfNS7_4arch4Sm80ELb0ELb0ELb1ELb0ELb0ELb0ELb0ELb0ELi2ELi4ELi4ELi4ELb0EE3mmaINS_16FlashAttnBwdSm80ISB_NS_24CollectiveEpilogueBwdGQAIS6_fSA_Li256ELb0ELb0EEENS_19SingleTileSchedulerILb0ELb0ELb0ELi128EEEE13SharedStorageENS1_6TensorINS1_11ArrayEngineIfLm32EEENS1_6LayoutINS2_IJNS2_IJNS3_ILi2EEESO_EEESO_NS3_ILi4EEEEEENS2_IJNS2_IJNS3_ILi1EEESO_EEESQ_NS3_ILi8EEEEEEEEEEEEbRKNSB_6ParamsERT0_S12_iNS2_IJiiiEEERT_ENKUliT_E_clIZSC_ISJ_SX_EbS10_S12_S12_iS13_S15_EUlRS16_iE_EEDaiS16_ENKUlvE0_clEv:
[----:B------:R-:W-:-:S05]  /*64750*/  IADD3 R3, R16, -c[0x0][0x20], RZ ;  /* 0x8000080010037a10 */ /* 0x000fca0007ffe0ff */
[----:B------:R-:W-:-:S05]  /*64760*/  IMAD R3, R10, 0x4, R3 ;  /* 0x000000040a037824 */ /* 0x000fca00078e0203 */
[----:B------:R1:W5:Y:S02]  /*64770*/  LDL R4, [R3] ;  /* 0x0000000003047983 */ /* 0x0003640000100800 */
[----:B-1----:R-:W-:-:S04]  /*64780*/  MOV R3, 0x0 ;  /* 0x0000000000037802 */ /* 0x002fc80000000f00 */
[----:B------:R-:W-:Y:S05]  /*64790*/  RET.REL.NODEC R2 `(_ZN7cutlass13device_kernelIN5flash19enable_sm80_to_sm89INS1_16FlashAttnBwdSm80INS1_25CollectiveMainloopBwdSm80ILi2ELi2EN4cute5tupleIJNS5_1CILi128EEES8_NS7_ILi64EEEEEENS_10bfloat16_tEfNS_4arch4Sm80ELb0ELb0ELb1ELb0ELb0ELb0ELb0ELb0ELi2ELi4ELi4ELi4ELb0EEENS1_24CollectiveEpilogueBwdGQAISA_fSD_Li256ELb0ELb0EEENS1_19SingleTileSchedulerILb0ELb0ELb0ELi128EEEEEEEEEvNT_6ParamsE) ;  /* 0xfff9b86002007950 */ /* 0x000fea0003c3ffff */
        .type           $_ZN7cutlass13device_kernelIN5flash19enable_sm80_to_sm89INS1_16FlashAttnBwdSm80INS1_25CollectiveMainloopBwdSm80ILi2ELi2EN4cute5tupleIJNS5_1CILi128EEES8_NS7_ILi64EEEEEENS_10bfloat16_tEfNS_4arch4Sm80ELb0ELb0ELb1ELb0ELb0ELb0ELb0ELb0ELi2ELi4ELi4ELi4ELb0EEENS1_24CollectiveEpilogueBwdGQAISA_fSD_Li256ELb0ELb0EEENS1_19SingleTileSchedulerILb0ELb0ELb0ELi128EEEEEEEEEvNT_6ParamsE$_ZZZN5flash25CollectiveMainloopBwdSm80ILi2ELi2EN4cute5tupleIJNS1_1CILi128EEES4_NS3_ILi64EEEEEEN7cutlass10bfloat16_tEfNS7_4arch4Sm80ELb0ELb0ELb1ELb0ELb0ELb0ELb0ELb0ELi2ELi4ELi4ELi4ELb0EE3mmaINS_16FlashAttnBwdSm80ISB_NS_24CollectiveEpilogueBwdGQAIS6_fSA_Li256ELb0ELb0EEENS_19SingleTileSchedulerILb0ELb0ELb0ELi128EEEE13SharedStorageENS1_6TensorINS1_11ArrayEngineIfLm32EEENS1_6LayoutINS2_IJNS2_IJNS3_ILi2EEESO_EEESO_NS3_ILi4EEEEEENS2_IJNS2_IJNS3_ILi1EEESO_EEESQ_NS3_ILi8EEEEEEEEEEEEbRKNSB_6ParamsERT0_S12_iNS2_IJiiiEEERT_ENKUliT_E_clIZSC_ISJ_SX_EbS10_S12_S12_iS13_S15_EUlRS16_iE_EEDaiS16_ENKUlvE1_clEv,@function
        .size           $_ZN7cutlass13device_kernelIN5flash19enable_sm80_to_sm89INS1_16FlashAttnBwdSm80INS1_25CollectiveMainloopBwdSm80ILi2ELi2EN4cute5tupleIJNS5_1CILi128EEES8_NS7_ILi64EEEEEENS_10bfloat16_tEfNS_4arch4Sm80ELb0ELb0ELb1ELb0ELb0ELb0ELb0ELb0ELi2ELi4ELi4ELi4ELb0EEENS1_24CollectiveEpilogueBwdGQAISA_fSD_Li256ELb0ELb0EEENS1_19SingleTileSchedulerILb0ELb0ELb0ELi128EEEEEEEEEvNT_6ParamsE$_ZZZN5flash25CollectiveMainloopBwdSm80ILi2ELi2EN4cute5tupleIJNS1_1CILi128EEES4_NS3_ILi64EEEEEEN7cutlass10bfloat16_tEfNS7_4arch4Sm80ELb0ELb0ELb1ELb0ELb0ELb0ELb0ELb0ELi2ELi4ELi4ELi4ELb0EE3mmaINS_16FlashAttnBwdSm80ISB_NS_24CollectiveEpilogueBwdGQAIS6_fSA_Li256ELb0ELb0EEENS_19SingleTileSchedulerILb0ELb0ELb0ELi128EEEE13SharedStorageENS1_6TensorINS1_11ArrayEngineIfLm32EEENS1_6LayoutINS2_IJNS2_IJNS3_ILi2EEESO_EEESO_NS3_ILi4EEEEEENS2_IJNS2_IJNS3_ILi1EEESO_EEESQ_NS3_ILi8EEEEEEEEEEEEbRKNSB_6ParamsERT0_S12_iNS2_IJiiiEEERT_ENKUliT_E_clIZSC_ISJ_SX_EbS10_S12_S12_iS13_S15_EUlRS16_iE_EEDaiS16_ENKUlvE1_clEv,($_ZN7cutlass13device_kernelIN5flash19enable_sm80_to_sm89INS1_16FlashAttnBwdSm80INS1_25CollectiveMainloopBwdSm80ILi2ELi2EN4cute5tupleIJNS5_1CILi128EEES8_NS7_ILi64EEEEEENS_10bfloat16_tEfNS_4arch4Sm80ELb0ELb0ELb1ELb0ELb0ELb0ELb0ELb0ELi2ELi4ELi4ELi4ELb0EEENS1_24CollectiveEpilogueBwdGQAISA_fSD_Li256ELb0ELb0EEENS1_19SingleTileSchedulerILb0ELb0ELb0ELi128EEEEEEEEEvNT_6ParamsE$__fAtomicAdd - $_ZN7cutlass13device_kernelIN5flash19enable_sm80_to_sm89INS1_16FlashAttnBwdSm80INS1_25CollectiveMainloopBwdSm80ILi2ELi2EN4cute5tupleIJNS5_1CILi128EEES8_NS7_ILi64EEEEEENS_10bfloat16_tEfNS_4arch4Sm80ELb0ELb0ELb1ELb0ELb0ELb0ELb0ELb0ELi2ELi4ELi4ELi4ELb0EEENS1_24CollectiveEpilogueBwdGQAISA_fSD_Li256ELb0ELb0EEENS1_19SingleTileSchedulerILb0ELb0ELb0ELi128EEEEEEEEEvNT_6ParamsE$_ZZZN5flash25CollectiveMainloopBwdSm80ILi2ELi2EN4cute5tupleIJNS1_1CILi128EEES4_NS3_ILi64EEEEEEN7cutlass10bfloat16_tEfNS7_4arch4Sm80ELb0ELb0ELb1ELb0ELb0ELb0ELb0ELb0ELi2ELi4ELi4ELi4ELb0EE3mmaINS_16FlashAttnBwdSm80ISB_NS_24CollectiveEpilogueBwdGQAIS6_fSA_Li256ELb0ELb0EEENS_19SingleTileSchedulerILb0ELb0ELb0ELi128EEEE13SharedStorageENS1_6TensorINS1_11ArrayEngineIfLm32EEENS1_6LayoutINS2_IJNS2_IJNS3_ILi2EEESO_EEESO_NS3_ILi4EEEEEENS2_IJNS2_IJNS3_ILi1EEESO_EEESQ_NS3_ILi8EEEEEEEEEEEEbRKNSB_6ParamsERT0_S12_iNS2_IJiiiEEERT_ENKUliT_E_clIZSC_ISJ_SX_EbS10_S12_S12_iS13_S15_EUlRS16_iE_EEDaiS16_ENKUlvE1_clEv)
$_ZN7cutlass13device_kernelIN5flash19enable_sm80_to_sm89INS1_16FlashAttnBwdSm80INS1_25CollectiveMainloopBwdSm80ILi2ELi2EN4cute5tupleIJNS5_1CILi128EEES8_NS7_ILi64EEEEEENS_10bfloat16_tEfNS_4arch4Sm80ELb0ELb0ELb1ELb0ELb0ELb0ELb0ELb0ELi2ELi4ELi4ELi4ELb0EEENS1_24CollectiveEpilogueBwdGQAISA_fSD_Li256ELb0ELb0EEENS1_19SingleTileSchedulerILb0ELb0ELb0ELi128EEEEEEEEEvNT_6ParamsE$_ZZZN5flash25CollectiveMainloopBwdSm80ILi2ELi2EN4cute5tupleIJNS1_1CILi128EEES4_NS3_ILi64EEEEEEN7cutlass10bfloat16_tEfNS7_4arch4Sm80ELb0ELb0ELb1ELb0ELb0ELb0ELb0ELb0ELi2ELi4ELi4ELi4ELb0EE3mmaINS_16FlashAttnBwdSm80ISB_NS_24CollectiveEpilogueBwdGQAIS6_fSA_Li256ELb0ELb0EEENS_19SingleTileSchedulerILb0ELb0ELb0ELi128EEEE13SharedStorageENS1_6TensorINS1_11ArrayEngineIfLm32EEENS1_6LayoutINS2_IJNS2_IJNS3_ILi2EEESO_EEESO_NS3_ILi4EEEEEENS2_IJNS2_IJNS3_ILi1EEESO_EEESQ_NS3_ILi8EEEEEEEEEEEEbRKNSB_6ParamsERT0_S12_iNS2_IJiiiEEERT_ENKUliT_E_clIZSC_ISJ_SX_EbS10_S12_S12_iS13_S15_EUlRS16_iE_EEDaiS16_ENKUlvE1_clEv:
[----:B------:R-:W-:-:S05]  /*647a0*/  IADD3 R3, R7, -c[0x0][0x20], RZ ;  /* 0x8000080007037a10 */ /* 0x000fca0007ffe0ff */
[----:B------:R-:W-:-:S05]  /*647b0*/  IMAD R3, R10, 0x4, R3 ;  /* 0x000000040a037824 */ /* 0x000fca00078e0203 */
[----:B------:R1:W5:Y:S02]  /*647c0*/  LDL R4, [R3] ;  /* 0x0000000003047983 */ /* 0x0003640000100800 */
[----:B-1----:R-:W-:-:S04]  /*647d0*/  MOV R3, 0x0 ;  /* 0x0000000000037802 */ /* 0x002fc80000000f00 */
[----:B------:R-:W-:Y:S05]  /*647e0*/  RET.REL.NODEC R2 `(_ZN7cutlass13device_kernelIN5flash19enable_sm80_to_sm89INS1_16FlashAttnBwdSm80INS1_25CollectiveMainloopBwdSm80ILi2ELi2EN4cute5tupleIJNS5_1CILi128EEES8_NS7_ILi64EEEEEENS_10bfloat16_tEfNS_4arch4Sm80ELb0ELb0ELb1ELb0ELb0ELb0ELb0ELb0ELi2ELi4ELi4ELi4ELb0EEENS1_24CollectiveEpilogueBwdGQAISA_fSD_Li256ELb0ELb0EEENS1_19SingleTileSchedulerILb0ELb0ELb0ELi128EEEEEEEEEvNT_6ParamsE) ;  /* 0xfff9b81002007950 */ /* 0x000fea0003c3ffff */
        .type           $_ZN7cutlass13device_kernelIN5flash19enable_sm80_to_sm89INS1_16FlashAttnBwdSm80INS1_25CollectiveMainloopBwdSm80ILi2ELi2EN4cute5tupleIJNS5_1CILi128EEES8_NS7_ILi64EEEEEENS_10bfloat16_tEfNS_4arch4Sm80ELb0ELb0ELb1ELb0ELb0ELb0ELb0ELb0ELi2ELi4ELi4ELi4ELb0EEENS1_24CollectiveEpilogueBwdGQAISA_fSD_Li256ELb0ELb0EEENS1_19SingleTileSchedulerILb0ELb0ELb0ELi128EEEEEEEEEvNT_6ParamsE$__fAtomicAdd,@function
        .size           $_ZN7cutlass13device_kernelIN5flash19enable_sm80_to_sm89INS1_16FlashAttnBwdSm80INS1_25CollectiveMainloopBwdSm80ILi2ELi2EN4cute5tupleIJNS5_1CILi128EEES8_NS7_ILi64EEEEEENS_10bfloat16_tEfNS_4arch4Sm80ELb0ELb0ELb1ELb0ELb0ELb0ELb0ELb0ELi2ELi4ELi4ELi4ELb0EEENS1_24CollectiveEpilogueBwdGQAISA_fSD_Li256ELb0ELb0EEENS1_19SingleTileSchedulerILb0ELb0ELb0ELi128EEEEEEEEEvNT_6ParamsE$__fAtomicAdd,($_ZN7cutlass13device_kernelIN5flash19enable_sm80_to_sm89INS1_16FlashAttnBwdSm80INS1_25CollectiveMainloopBwdSm80ILi2ELi2EN4cute5tupleIJNS5_1CILi128EEES8_NS7_ILi64EEEEEENS_10bfloat16_tEfNS_4arch4Sm80ELb0ELb0ELb1ELb0ELb0ELb0ELb0ELb0ELi2ELi4ELi4ELi4ELb0EEENS1_24CollectiveEpilogueBwdGQAISA_fSD_Li256ELb0ELb0EEENS1_19SingleTileSchedulerILb0ELb0ELb0ELi128EEEEEEEEEvNT_6ParamsE$exp2f - $_ZN7cutlass13device_kernelIN5flash19enable_sm80_to_sm89INS1_16FlashAttnBwdSm80INS1_25CollectiveMainloopBwdSm80ILi2ELi2EN4cute5tupleIJNS5_1CILi128EEES8_NS7_ILi64EEEEEENS_10bfloat16_tEfNS_4arch4Sm80ELb0ELb0ELb1ELb0ELb0ELb0ELb0ELb0ELi2ELi4ELi4ELi4ELb0EEENS1_24CollectiveEpilogueBwdGQAISA_fSD_Li256ELb0ELb0EEENS1_19SingleTileSchedulerILb0ELb0ELb0ELi128EEEEEEEEEvNT_6ParamsE$__fAtomicAdd)
$_ZN7cutlass13device_kernelIN5flash19enable_sm80_to_sm89INS1_16FlashAttnBwdSm80INS1_25CollectiveMainloopBwdSm80ILi2ELi2EN4cute5tupleIJNS5_1CILi128EEES8_NS7_ILi64EEEEEENS_10bfloat16_tEfNS_4arch4Sm80ELb0ELb0ELb1ELb0ELb0ELb0ELb0ELb0ELi2ELi4ELi4ELi4ELb0EEENS1_24CollectiveEpilogueBwdGQAISA_fSD_Li256ELb0ELb0EEENS1_19SingleTileSchedulerILb0ELb0ELb0ELi128EEEEEEEEEvNT_6ParamsE$__fAtomicAdd:
[----:B------:R-:W-:Y:S02]  /*647f0*/  ULDC.64 UR8, c[0x0][0x118] ;  /* 0x0000460000087ab9 */ /* 0x000fe40000000a00 */
[----:B------:R-:W2:Y:S01]  /*64800*/  ATOM.E.ADD.F32.FTZ.RN.STRONG.GPU P0, RZ, [R14.64], R5 ;  /* 0x000000050eff798a */ /* 0x000ea2000810e7c8 */
[----:B------:R-:W-:Y:S02]  /*64810*/  MOV R13, 0x0 ;  /* 0x00000000000d7802 */ /* 0x000fe40000000f00 */
[----:B------:R-:W-:Y:S02]  /*64820*/  MOV R9, R5 ;  /* 0x0000000500097202 */ /* 0x000fe40000000f00 */
[----:B--2---:R-:W-:Y:S05]  /*64830*/  @P0 RET.REL.NODEC R12 `(_ZN7cutlass13device_kernelIN5flash19enable_sm80_to_sm89INS1_16FlashAttnBwdSm80INS1_25CollectiveMainloopBwdSm80ILi2ELi2EN4cute5tupleIJNS5_1CILi128EEES8_NS7_ILi64EEEEEENS_10bfloat16_tEfNS_4arch4Sm80ELb0ELb0ELb1ELb0ELb0ELb0ELb0ELb0ELi2ELi4ELi4ELi4ELb0EEENS1_24CollectiveEpilogueBwdGQAISA_fSD_Li256ELb0ELb0EEENS1_19SingleTileSchedulerILb0ELb0ELb0ELi128EEEEEEEEEvNT_6ParamsE) ;  /* 0xfff9b7c00c000950 */ /* 0x004fea0003c3ffff */
[----:B------:R-:W1:Y:S02]  /*64840*/  QSPC.E.S P0, RZ, [R14] ;  /* 0x000000000eff73aa */ /* 0x000e640000000500 */
[----:B-1----:R-:W-:Y:S05]  /*64850*/  @!P0 BRA `(.L_x_1093) ;  /* 0x0000008000008947 */ /* 0x002fea0003800000 */
[----:B------:R-:W-:-:S05]  /*64860*/  LOP3.LUT R8, R14, 0xffffff, RZ, 0xc0, !PT ;  /* 0x00ffffff0e087812 */ /* 0x000fca00078ec0ff */
.L_x_1094:
[----:B------:R-:W1:Y:S02]  /*64870*/  LDS R4, [R8] ;  /* 0x0000000008047984 */ /* 0x000e640000000800 */
[----:B-1----:R-:W-:-:S06]  /*64880*/  FADD R5, R9, R4 ;  /* 0x0000000409057221 */ /* 0x002fcc0000000000 */
[----:B------:R-:W1:Y:S02]  /*64890*/  ATOMS.CAST.SPIN R5, [R8], R4, R5 ;  /* 0x000000040805738d */ /* 0x000e640001800005 */
[----:B-1----:R-:W-:-:S13]  /*648a0*/  ISETP.EQ.U32.AND P0, PT, R5, 0x1, PT ;  /* 0x000000010500780c */ /* 0x002fda0003f02070 */
[----:B------:R-:W-:Y:S05]  /*648b0*/  @!P0 BRA `(.L_x_1094) ;  /* 0xffffffb000008947 */ /* 0x000fea000383ffff */
[----:B------:R-:W-:-:S04]  /*648c0*/  MOV R13, 0x0 ;  /* 0x00000000000d7802 */ /* 0x000fc80000000f00 */
[----:B------:R-:W-:Y:S05]  /*648d0*/  RET.REL.NODEC R12 `(_ZN7cutlass13device_kernelIN5flash19enable_sm80_to_sm89INS1_16FlashAttnBwdSm80INS1_25CollectiveMainloopBwdSm80ILi2ELi2EN4cute5tupleIJNS5_1CILi128EEES8_NS7_ILi64EEEEEENS_10bfloat16_tEfNS_4arch4Sm80ELb0ELb0ELb1ELb0ELb0ELb0ELb0ELb0ELi2ELi4ELi4ELi4ELb0EEENS1_24CollectiveEpilogueBwdGQAISA_fSD_Li256ELb0ELb0EEENS1_19SingleTileSchedulerILb0ELb0ELb0ELi128EEEEEEEEEvNT_6ParamsE) ;  /* 0xfff9b7200c007950 */ /* 0x000fea0003c3ffff */
.L_x_1093:
[----:B------:R-:W2:Y:S01]  /*648e0*/  LD.E R4, [R14.64] ;  /* 0x000000080e047980 */ /* 0x000ea2000c101900 */
[----:B------:R-:W-:Y:S01]  /*648f0*/  MOV R13, 0x0 ;  /* 0x00000000000d7802 */ /* 0x000fe20000000f00 */
[----:B--2---:R-:W-:-:S05]  /*64900*/  FADD R9, R9, R4 ;  /* 0x0000000409097221 */ /* 0x004fca0000000000 */
[----:B------:R1:W-:Y:S01]  /*64910*/  ST.E [R14.64], R9 ;  /* 0x000000090e007985 */ /* 0x0003e2000c101908 */
[----:B------:R-:W-:Y:S05]  /*64920*/  RET.REL.NODEC R12 `(_ZN7cutlass13device_kernelIN5flash19enable_sm80_to_sm89INS1_16FlashAttnBwdSm80INS1_25CollectiveMainloopBwdSm80ILi2ELi2EN4cute5tupleIJNS5_1CILi128EEES8_NS7_ILi64EEEEEENS_10bfloat16_tEfNS_4arch4Sm80ELb0ELb0ELb1ELb0ELb0ELb0ELb0ELb0ELi2ELi4ELi4ELi4ELb0EEENS1_24CollectiveEpilogueBwdGQAISA_fSD_Li256ELb0ELb0EEENS1_19SingleTileSchedulerILb0ELb0ELb0ELi128EEEEEEEEEvNT_6ParamsE) ;  /* 0xfff9b6d00c007950 */ /* 0x000fea0003c3ffff */
        .type           $_ZN7cutlass13device_kernelIN5flash19enable_sm80_to_sm89INS1_16FlashAttnBwdSm80INS1_25CollectiveMainloopBwdSm80ILi2ELi2EN4cute5tupleIJNS5_1CILi128EEES8_NS7_ILi64EEEEEENS_10bfloat16_tEfNS_4arch4Sm80ELb0ELb0ELb1ELb0ELb0ELb0ELb0ELb0ELi2ELi4ELi4ELi4ELb0EEENS1_24CollectiveEpilogueBwdGQAISA_fSD_Li256ELb0ELb0EEENS1_19SingleTileSchedulerILb0ELb0ELb0ELi128EEEEEEEEEvNT_6ParamsE$exp2f,@function
        .size           $_ZN7cutlass13device_kernelIN5flash19enable_sm80_to_sm89INS1_16FlashAttnBwdSm80INS1_25CollectiveMainloopBwdSm80ILi2ELi2EN4cute5tupleIJNS5_1CILi128EEES8_NS7_ILi64EEEEEENS_10bfloat16_tEfNS_4arch4Sm80ELb0ELb0ELb1ELb0ELb0ELb0ELb0ELb0ELi2ELi4ELi4ELi4ELb0EEENS1_24CollectiveEpilogueBwdGQAISA_fSD_Li256ELb0ELb0EEENS1_19SingleTileSchedulerILb0ELb0ELb0ELi128EEEEEEEEEvNT_6ParamsE$exp2f,(.L_x_6071 - $_ZN7cutlass13device_kernelIN5flash19enable_sm80_to_sm89INS1_16FlashAttnBwdSm80INS1_25CollectiveMainloopBwdSm80ILi2ELi2EN4cute5tupleIJNS5_1CILi128EEES8_NS7_ILi64EEEEEENS_10bfloat16_tEfNS_4arch4Sm80ELb0ELb0ELb1ELb0ELb0ELb0ELb0ELb0ELi2ELi4ELi4ELi4ELb0EEENS1_24CollectiveEpilogueBwdGQAISA_fSD_Li256ELb0ELb0EEENS1_19SingleTileSchedulerILb0ELb0ELb0ELi128EEEEEEEEEvNT_6ParamsE$exp2f)
$_ZN7cutlass13device_kernelIN5flash19enable_sm80_to_sm89INS1_16FlashAttnBwdSm80INS1_25CollectiveMainloopBwdSm80ILi2ELi2EN4cute5tupleIJNS5_1CILi128EEES8_NS7_ILi64EEEEEENS_10bfloat16_tEfNS_4arch4Sm80ELb0ELb0ELb1ELb0ELb0ELb0ELb0ELb0ELi2ELi4ELi4ELi4ELb0EEENS1_24CollectiveEpilogueBwdGQAISA_fSD_Li256ELb0ELb0EEENS1_19SingleTileSchedulerILb0ELb0ELb0ELi128EEEEEEEEEvNT_6ParamsE$exp2f:
[----:B------:R-:W1:Y:S01]  /*64930*/  MUFU.EX2 R6, R6 ;  /* 0x0000000600067308 */ /* 0x000e620000000800 */
[----:B------:R-:W-:-:S04]  /*64940*/  MOV R3, 0x0 ;  /* 0x0000000000037802 */ /* 0x000fc80000000f00 */
[----:B------:R-:W-:Y:S05]  /*64950*/  RET.REL.NODEC R2 `(_ZN7cutlass13device_kernelIN5flash19enable_sm80_to_sm89INS1_16FlashAttnBwdSm80INS1_25CollectiveMainloopBwdSm80ILi2ELi2EN4cute5tupleIJNS5_1CILi128EEES8_NS7_ILi64EEEEEENS_10bfloat16_tEfNS_4arch4Sm80ELb0ELb0ELb1ELb0ELb0ELb0ELb0ELb0ELi2ELi4ELi4ELi4ELb0EEENS1_24CollectiveEpilogueBwdGQAISA_fSD_Li256ELb0ELb0EEENS1_19SingleTileSchedulerILb0ELb0ELb0ELi128EEEEEEEEEvNT_6ParamsE) ;  /* 0xfff9b6a002007950 */ /* 0x000fea0003c3ffff */
.L_x_1095:
        /* <DEDUP_REMOVED lines=10> */
.L_x_6071:


//--------------------- .text._ZN7cutlass13device_kernelIN5flash19enable_sm80_to_sm89INS1_16FlashAttnBwdSm80INS1_25CollectiveMainloopBwdSm80ILi2ELi2EN4cute5tupleIJNS5_1CILi128EEES8_NS7_ILi64EEEEEENS_10bfloat16_tEfNS_4arch4Sm80ELb0ELb0ELb1ELb0ELb1ELb0ELb0ELb0ELi2ELi4ELi4ELi4ELb0EEENS1_24CollectiveEpilogueBwdGQAISA_fSD_Li256ELb0ELb1EEENS1_19SingleTileSchedulerILb0ELb0ELb0ELi128EEEEEEEEEvNT_6ParamsE --------------------------
	.section	.text._ZN7cutlass13device_kernelIN5flash19enable_sm80_to_sm89INS1_16FlashAttnBwdSm80INS1_25CollectiveMainloopBwdSm80ILi2ELi2EN4cute5tupleIJNS5_1CILi128EEES8_NS7_ILi64EEEEEENS_10bfloat16_tEfNS_4arch4Sm80ELb0ELb0ELb1ELb0ELb1ELb0ELb0ELb0ELi2ELi4ELi4ELi4ELb0EEENS1_24CollectiveEpilogueBwdGQAISA_fSD_Li256ELb0ELb1EEENS1_19SingleTileSchedulerILb0ELb0ELb0ELi128EEEEEEEEEvNT_6ParamsE,"ax",@progbits
	.sectioninfo	@"SHI_REGISTERS=128"
	.align	128
.text._ZN7cutlass13device_kernelIN5flash19enable_sm80_to_sm89INS1_16FlashAttnBwdSm80INS1_25CollectiveMainloopBwdSm80ILi2ELi2EN4cute5tupleIJNS5_1CILi128EEES8_NS7_ILi64EEEEEENS_10bfloat16_tEfNS_4arch4Sm80ELb0ELb0ELb1ELb0ELb1ELb0ELb0ELb0ELi2ELi4ELi4ELi4ELb0EEENS1_24CollectiveEpilogueBwdGQAISA_fSD_Li256ELb0ELb1EEENS1_19SingleTileSchedulerILb0ELb0ELb0ELi128EEEEEEEEEvNT_6ParamsE:
        .type           _ZN7cutlass13device_kernelIN5flash19enable_sm80_to_sm89INS1_16FlashAttnBwdSm80INS1_25CollectiveMainloopBwdSm80ILi2ELi2EN4cute5tupleIJNS5_1CILi128EEES8_NS7_ILi64EEEEEENS_10bfloat16_tEfNS_4arch4Sm80ELb0ELb0ELb1ELb0ELb1ELb0ELb0ELb0ELi2ELi4ELi4ELi4ELb0EEENS1_24CollectiveEpilogueBwdGQAISA_fSD_Li256ELb0ELb1EEENS1_19SingleTileSchedulerILb0ELb0ELb0ELi128EEEEEEEEEvNT_6ParamsE,@function
        .size           _ZN7cutlass13device_kernelIN5flash19enable_sm80_to_sm89INS1_16FlashAttnBwdSm80INS1_25CollectiveMainloopBwdSm80ILi2ELi2EN4cute5tupleIJNS5_1CILi128EEES8_NS7_ILi64EEEEEENS_10bfloat16_tEfNS_4arch4Sm80ELb0ELb0ELb1ELb0ELb1ELb0ELb0ELb0ELi2ELi4ELi4ELi4ELb0EEENS1_24CollectiveEpilogueBwdGQAISA_fSD_Li256ELb0ELb1EEENS1_19SingleTileSchedulerILb0ELb0ELb0ELi128EEEEEEEEEvNT_6ParamsE,(.L_x_6465 - _ZN7cutlass13device_kernelIN5flash19enable_sm80_to_sm89INS1_16FlashAttnBwdSm80INS1_25CollectiveMainloopBwdSm80ILi2ELi2EN4cute5tupleIJNS5_1CILi128EEES8_NS7_ILi64EEEEEENS_10bfloat16_tEfNS_4arch4Sm80ELb0ELb0ELb1ELb0ELb1ELb0ELb0ELb0ELi2ELi4ELi4ELi4ELb0EEENS1_24CollectiveEpilogueBwdGQAISA_fSD_Li256ELb0ELb1EEENS1_19SingleTileSchedulerILb0ELb0ELb0ELi128EEEEEEEEEvNT_6ParamsE)
        .other          _ZN7cutlass13device_kernelIN5flash19enable_sm80_to_sm89INS1_16FlashAttnBwdSm80INS1_25CollectiveMainloopBwdSm80ILi2ELi2EN4cute5tupleIJNS5_1CILi128EEES8_NS7_ILi64EEEEEENS_10bfloat16_tEfNS_4arch4Sm80ELb0ELb0ELb1ELb0ELb1ELb0ELb0ELb0ELi2ELi4ELi4ELi4ELb0EEENS1_24CollectiveEpilogueBwdGQAISA_fSD_Li256ELb0ELb1EEENS1_19SingleTileSchedulerILb0ELb0ELb0ELi128EEEEEEEEEvNT_6ParamsE,@"STO_CUDA_ENTRY STV_DEFAULT"
_ZN7cutlass13device_kernelIN5flash19enable_sm80_to_sm89INS1_16FlashAttnBwdSm80INS1_25CollectiveMainloopBwdSm80ILi2ELi2EN4cute5tupleIJNS5_1CILi128EEES8_NS7_ILi64EEEEEENS_10bfloat16_tEfNS_4arch4Sm80ELb0ELb0ELb1ELb0ELb1ELb0ELb0ELb0ELi2ELi4ELi4ELi4ELb0EEENS1_24CollectiveEpilogueBwdGQAISA_fSD_Li256ELb0ELb1EEENS1_19SingleTileSchedulerILb0ELb0ELb0ELi128EEEEEEEEEvNT_6ParamsE:
        /* <DEDUP_REMOVED lines=23> */
[----:B------:R-:W-:Y:S01]  /*0170*/  LEA.HI R0, R0, R5, RZ, 0x7 ;  /* 0x0000000500007211 */ /* 0x000fe200078f38ff */
[----:B------:R-:W-:Y:S01]  /*0180*/  USHF.L.U64.HI UR15, UR4, UR10, UR5 ;  /* 0x0000000a040f7299 */ /* 0x000fe20008010205 */
[----:B------:R-:W-:Y:S01]  /*0190*/  STL.128 [R1+0x670], RZ ;  /* 0x000670ff01007387 */ /* 0x000fe20000100c00 */
[----:B------:R-:W-:Y:S01]  /*01a0*/  USHF.L.U32 UR16, UR4, 0x5, URZ ;  /* 0x0000000504107899 */ /* 0x000fe2000800063f */
[----:B------:R-:W-:Y:S01]  /*01b0*/  IMAD.U32 R7, RZ, RZ, UR8 ;  /* 0x00000008ff077e24 */ /* 0x000fe2000f8e00ff */
[----:B------:R-:W-:Y:S01]  /*01c0*/  IADD3 R2, R2, 0x7f, RZ ;  /* 0x0000007f02027810 */ /* 0x000fe20007ffe0ff */
[----:B------:R-:W-:Y:S01]  /*01d0*/  STL.128 [R1+0x680], RZ ;  /* 0x000680ff01007387 */ /* 0x000fe20000100c00 */
[----:B------:R-:W-:Y:S01]  /*01e0*/  IMAD.U32 R5, RZ, RZ, UR15 ;  /* 0x0000000fff057e24 */ /* 0x000fe2000f8e00ff */
[----:B------:R-:W-:Y:S01]  /*01f0*/  SHF.R.S32.HI R0, RZ, 0x7, R0 ;  /* 0x00000007ff007819 */ /* 0x000fe20000011400 */
[----:B------:R-:W-:Y:S01]  /*0200*/  IMAD.U32 R6, RZ, RZ, UR9 ;  /* 0x00000009ff067e24 */ /* 0x000fe2000f8e00ff */
[----:B------:R-:W-:Y:S01]  /*0210*/  STL.128 [R1+0x690], RZ ;  /* 0x000690ff01007387 */ /* 0x000fe20000100c00 */
[----:B------:R-:W-:Y:S01]  /*0220*/  SHF.R.S32.HI R47, RZ, 0x1f, R2 ;  /* 0x0000001fff2f7819 */ /* 0x000fe20000011402 */
[----:B------:R-:W-:Y:S01]  /*0230*/  IMAD.MOV.U32 R3, RZ, RZ, c[0x0][0x1f8] ;  /* 0x00007e00ff037624 */ /* 0x000fe200078e00ff */
[----:B------:R-:W-:Y:S01]  /*0240*/  ULDC.64 UR6, c[0x0][0x18] ;  /* 0x0000060000067ab9 */ /* 0x000fe20000000a00 */
[----:B------:R-:W-:Y:S01]  /*0250*/  STL.128 [R1+0x6a0], RZ ;  /* 0x0006a0ff01007387 */ /* 0x000fe20000100c00 */
[----:B------:R-:W-:Y:S01]  /*0260*/  LEA.HI R47, R47, R2, RZ, 0x7 ;  /* 0x000000022f2f7211 */ /* 0x000fe200078f38ff */
[----:B------:R-:W-:Y:S01]  /*0270*/  IMAD.MOV.U32 R2, RZ, RZ, 0x1 ;  /* 0x00000001ff027424 */ /* 0x000fe200078e00ff */
[----:B------:R-:W-:Y:S01]  /*0280*/  IADD3 R3, R3, 0x7f, RZ ;  /* 0x0000007f03037810 */ /* 0x000fe20007ffe0ff */
[----:B------:R-:W-:Y:S01]  /*0290*/  STL.128 [R1+0x6b0], RZ ;  /* 0x0006b0ff01007387 */ /* 0x000fe20000100c00 */
[----:B------:R-:W-:Y:S01]  /*02a0*/  UIADD3 UR13, UP2, UR6, 0x80, URZ ;  /* 0x00000080060d7890 */ /* 0x000fe2000ff5e03f */
[----:B------:R-:W-:Y:S01]  /*02b0*/  IMAD.MOV.U32 R16, RZ, RZ, c[0x0][0x248] ;  /* 0x00009200ff107624 */ /* 0x000fe200078e00ff */
[----:B------:R-:W-:Y:S01]  /*02c0*/  SHF.R.S32.HI R52, RZ, 0x1f, R3 ;  /* 0x0000001fff347819 */ /* 0x000fe20000011403 */
[----:B------:R-:W-:Y:S01]  /*02d0*/  STL.128 [R1+0x6c0], RZ ;  /* 0x0006c0ff01007387 */ /* 0x000fe20000100c00 */
[----:B------:R-:W-:Y:S01]  /*02e0*/  UIADD3 UR14, UP1, UR6, 0x4080, URZ ;  /* 0x00004080060e7890 */ /* 0x000fe2000ff3e03f */
[----:B------:R-:W-:Y:S01]  /*02f0*/  IMAD.MOV.U32 R46, RZ, RZ, 0x20 ;  /* 0x00000020ff2e7424 */ /* 0x000fe200078e00ff */
[----:B------:R-:W-:Y:S01]  /*0300*/  LEA.HI R52, R52, R3, RZ, 0x7 ;  /* 0x0000000334347211 */ /* 0x000fe200078f38ff */
[----:B------:R-:W-:Y:S01]  /*0310*/  STL.128 [R1+0x6d0], RZ ;  /* 0x0006d0ff01007387 */ /* 0x000fe20000100c00 */
[----:B------:R-:W-:Y:S01]  /*0320*/  UIADD3.X UR12, URZ, UR7, URZ, UP2, !UPT ;  /* 0x000000073f0c7290 */ /* 0x000fe200097fe43f */
[----:B------:R-:W-:Y:S01]  /*0330*/  IMAD.U32 R48, RZ, RZ, UR13 ;  /* 0x0000000dff307e24 */ /* 0x000fe2000f8e00ff */
[----:B------:R-:W-:Y:S01]  /*0340*/  UIADD3.X UR9, URZ, UR7, URZ, UP1, !UPT ;  /* 0x000000073f097290 */ /* 0x000fe20008ffe43f */
[----:B------:R-:W-:Y:S01]  /*0350*/  STL.128 [R1+0x6e0], RZ ;  /* 0x0006e0ff01007387 */ /* 0x000fe20000100c00 */
[----:B------:R-:W-:Y:S01]  /*0360*/  IMAD.U32 R50, RZ, RZ, UR14 ;  /* 0x0000000eff327e24 */ /* 0x000fe2000f8e00ff */
[----:B------:R-:W-:Y:S01]  /*0370*/  UIADD3 UR5, UP0, UR6, 0x18880, URZ ;  /* 0x0001888006057890 */ /* 0x000fe2000ff1e03f */
[----:B------:R-:W-:Y:S01]  /*0380*/  IMAD.U32 R49, RZ, RZ, UR12 ;  /* 0x0000000cff317e24 */ /* 0x000fe2000f8e00ff */
[----:B------:R-:W-:Y:S01]  /*0390*/  STL.128 [R1+0x6f0], RZ ;  /* 0x0006f0ff01007387 */ /* 0x000fe20000100c00 */
[----:B------:R-:W-:Y:S01]  /*03a0*/  IMAD.U32 R51, RZ, RZ, UR9 ;  /* 0x00000009ff337e24 */ /* 0x000fe2000f8e00ff */
[----:B------:R-:W-:Y:S01]  /*03b0*/  UIADD3.X UR12, URZ, UR7, URZ, UP0, !UPT ;  /* 0x000000073f0c7290 */ /* 0x000fe200087fe43f */
[----:B------:R-:W-:Y:S01]  /*03c0*/  IMAD.MOV.U32 R32, RZ, RZ, R48 ;  /* 0x000000ffff207224 */ /* 0x000fe200078e0030 */
[----:B------:R-:W-:Y:S01]  /*03d0*/  STL.128 [R1+0x700], RZ ;  /* 0x000700ff01007387 */ /* 0x000fe20000100c00 */
[----:B------:R-:W-:Y:S01]  /*03e0*/  UIADD3 UR8, UP1, UR6, 0x20880, URZ ;  /* 0x0002088006087890 */ /* 0x000fe2000ff3e03f */
[----:B------:R-:W-:Y:S01]  /*03f0*/  IMAD.U32 R34, RZ, RZ, UR5 ;  /* 0x00000005ff227e24 */ /* 0x000fe2000f8e00ff */
[----:B------:R-:W-:Y:S01]  /*0400*/  ISETP.NE.AND P0, PT, R16, 0x1, PT ;  /* 0x000000011000780c */ /* 0x000fe20003f05270 */
[----:B------:R-:W-:Y:S01]  /*0410*/  STL.128 [R1+0x710], RZ ;  /* 0x000710ff01007387 */ /* 0x000fe20000100c00 */
[----:B------:R-:W-:Y:S01]  /*0420*/  UIADD3.X UR9, URZ, UR7, URZ, UP1, !UPT ;  /* 0x000000073f097290 */ /* 0x000fe20008ffe43f */
[----:B------:R-:W-:Y:S01]  /*0430*/  IMAD.U32 R35, RZ, RZ, UR12 ;  /* 0x0000000cff237e24 */ /* 0x000fe2000f8e00ff */
[----:B------:R-:W-:Y:S01]  /*0440*/  MOV R36, UR8 ;  /* 0x0000000800247c02 */ /* 0x000fe20008000f00 */
[----:B------:R-:W-:Y:S01]  /*0450*/  STL.128 [R1+0x720], RZ ;  /* 0x000720ff01007387 */ /* 0x000fe20000100c00 */
[----:B------:R-:W-:Y:S01]  /*0460*/  IMAD.MOV.U32 R33, RZ, RZ, R49 ;  /* 0x000000ffff217224 */ /* 0x000fe200078e0031 */
[----:B--2---:R-:W-:Y:S01]  /*0470*/  SHF.R.S32.HI R29, RZ, 0x1f, R28 ;  /* 0x0000001fff1d7819 */ /* 0x004fe2000001141c */
[----:B------:R-:W-:Y:S01]  /*0480*/  IMAD.U32 R37, RZ, RZ, UR9 ;  /* 0x00000009ff257e24 */ /* 0x000fe2000f8e00ff */
[----:B------:R-:W-:Y:S01]  /*0490*/  STL.128 [R1+0x730], RZ ;  /* 0x000730ff01007387 */ /* 0x000fe20000100c00 */
[----:B------:R-:W-:Y:S01]  /*04a0*/  IMAD.MOV.U32 R38, RZ, RZ, R36 ;  /* 0x000000ffff267224 */ /* 0x000fe200078e0024 */
[----:B------:R-:W-:Y:S01]  /*04b0*/  ULDC.64 UR8, c[0x0][0x208] ;  /* 0x0000820000087ab9 */ /* 0x000fe20000000a00 */
[----:B------:R-:W-:Y:S01]  /*04c0*/  IMAD.MOV.U32 R39, RZ, RZ, R37 ;  /* 0x000000ffff277224 */ /* 0x000fe200078e0025 */
[----:B------:R-:W-:Y:S01]  /*04d0*/  STL.128 [R1+0x740], RZ ;  /* 0x000740ff01007387 */ /* 0x000fe20000100c00 */
[----:B------:R-:W-:Y:S01]  /*04e0*/  IMAD.MOV.U32 R45, RZ, RZ, 0x10 ;  /* 0x00000010ff2d7424 */ /* 0x000fe200078e00ff */
[----:B------:R-:W-:Y:S01]  /*04f0*/  USHF.L.U64.HI UR12, UR8, UR11, UR9 ;  /* 0x0000000b080c7299 */ /* 0x000fe20008010209 */
[----:B------:R-:W-:Y:S01]  /*0500*/  SHF.R.S32.HI R52, RZ, 0x7, R52 ;  /* 0x00000007ff347819 */ /* 0x000fe20000011434 */
[----:B-1----:R-:W-:Y:S01]  /*0510*/  STL [R1], R18 ;  /* 0x0000001201007387 */ /* 0x002fe20000100800 */
[----:B------:R-:W-:-:S02]  /*0520*/  UIADD3 UR11, UP0, UR6, 0x8080, URZ ;  /* 0x00008080060b7890 */ /* 0x000fc4000ff1e03f */
[----:B------:R-:W-:Y:S01]  /*0530*/  USHF.L.U64.HI UR9, UR8, UR10, UR9 ;  /* 0x0000000a08097299 */ /* 0x000fe20008010209 */
[----:B------:R-:W-:Y:S01]  /*0540*/  STL [R4], RZ ;  /* 0x000000ff04007387 */ /* 0x000fe20000100800 */
[----:B------:R-:W-:Y:S01]  /*0550*/  UIADD3.X UR5, URZ, UR7, URZ, UP0, !UPT ;  /* 0x000000073f057290 */ /* 0x000fe200087fe43f */
[----:B------:R-:W-:Y:S01]  /*0560*/  IMAD.U32 R79, RZ, RZ, UR12 ;  /* 0x0000000cff4f7e24 */ /* 0x000fe2000f8e00ff */
[----:B------:R-:W-:Y:S01]  /*0570*/  USHF.L.U32 UR10, UR8, 0x5, URZ ;  /* 0x00000005080a7899 */ /* 0x000fe2000800063f */
[----:B------:R-:W-:Y:S01]  /*0580*/  STL [R4+0x4], RZ ;  /* 0x000004ff04007387 */ /* 0x000fe20000100800 */
[----:B------:R-:W-:Y:S01]  /*0590*/  USHF.L.U32 UR13, UR8, 0x7, URZ ;  /* 0x00000007080d7899 */ /* 0x000fe2000800063f */
[----:B------:R-:W-:Y:S02]  /*05a0*/  IMAD.U32 R75, RZ, RZ, UR9 ;  /* 0x00000009ff4b7e24 */ /* 0x000fe4000f8e00ff */
[----:B------:R-:W-:Y:S01]  /*05b0*/  STL [R4+0x8], RZ ;  /* 0x000008ff04007387 */ /* 0x000fe20000100800 */
[----:B------:R-:W-:-:S02]  /*05c0*/  IMAD.U32 R74, RZ, RZ, UR10 ;  /* 0x0000000aff4a7e24 */ /* 0x000fc4000f8e00ff */
[----:B------:R-:W-:Y:S01]  /*05d0*/  MOV R78, UR13 ;  /* 0x0000000d004e7c02 */ /* 0x000fe20008000f00 */
[----:B------:R-:W-:Y:S04]  /*05e0*/  STL [R4+0xc], R8 ;  /* 0x00000c0804007387 */ /* 0x000fe80000100800 */
[----:B------:R1:W-:Y:S04]  /*05f0*/  STL [R4+0x10], R9 ;  /* 0x0000100904007387 */ /* 0x0003e80000100800 */
[----:B------:R-:W2:Y:S04]  /*0600*/  S2R R22, SR_CTAID.Y ;  /* 0x0000000000167919 */ /* 0x000ea80000002600 */
[----:B------:R-:W-:Y:S04]  /*0610*/  STL [R1+0x18], R0 ;  /* 0x0000180001007387 */ /* 0x000fe80000100800 */
[----:B------:R-:W-:Y:S04]  /*0620*/  STL [R1+0x78], R0 ;  /* 0x0000780001007387 */ /* 0x000fe80000100800 */
[----:B------:R-:W-:Y:S04]  /*0630*/  STL.U8 [R1+0x70], R2 ;  /* 0x0000700201007387 */ /* 0x000fe80000100000 */
[----:B------:R-:W-:Y:S04]  /*0640*/  STL.U8 [R1+0x71], R2 ;  /* 0x0000710201007387 */ /* 0x000fe80000100000 */
[----:B------:R3:W-:Y:S01]  /*0650*/  STL.128 [R1+0x30], R48 ;  /* 0x0000303001007387 */ /* 0x0007e20000100c00 */
[----:B-1----:R-:W-:-:S03]  /*0660*/  IMAD.MOV.U32 R4, RZ, RZ, c[0x0][0x228] ;  /* 0x00008a00ff047624 */ /* 0x002fc600078e00ff */
[----:B------:R1:W-:Y:S01]  /*0670*/  STL.128 [R1+0x50], R32 ;  /* 0x0000502001007387 */ /* 0x0003e20000100c00 */
[----:B--2---:R-:W-:Y:S01]  /*0680*/  @P0 IMAD.HI.U32 R31, R22, c[0x0][0x24c], RZ ;  /* 0x00009300161f0a27 */ /* 0x004fe200078e00ff */
[----:B------:R-:W-:Y:S02]  /*0690*/  IADD3 R4, R4, 0x1fff, RZ ;  /* 0x00001fff04047810 */ /* 0x000fe40007ffe0ff */
[----:B------:R-:W-:Y:S02]  /*06a0*/  STL.128 [R1+0x60], R36 ;  /* 0x0000602401007387 */ /* 0x000fe40000100c00 */
[----:B------:R-:W-:Y:S02]  /*06b0*/  SHF.R.S32.HI R43, RZ, 0x1f, R4 ;  /* 0x0000001fff2b7819 */ /* 0x000fe40000011404 */
[----:B------:R-:W-:Y:S02]  /*06c0*/  STL [R1+0x74], R28 ;  /* 0x0000741c01007387 */ /* 0x000fe40000100800 */
[----:B------:R-:W-:-:S02]  /*06d0*/  LEA.HI R43, R43, R4, RZ, 0xd ;  /* 0x000000042b2b7211 */ /* 0x000fc400078f68ff */
[----:B------:R-:W-:-:S05]  /*06e0*/  MOV R4, UR16 ;  /* 0x0000001000047c02 */ /* 0x000fca0008000f00 */
[----:B------:R2:W-:Y:S01]  /*06f0*/  STL.128 [R1+0x80], R4 ;  /* 0x0000800401007387 */ /* 0x0005e20000100c00 */
[----:B---3--:R-:W-:-:S05]  /*0700*/  IMAD.SHL.U32 R50, R28, 0x4, RZ ;  /* 0x000000041c327824 */ /* 0x008fca00078e00ff */
[----:B------:R-:W-:-:S05]  /*0710*/  SHF.R.S32.HI R51, RZ, 0x1f, R50 ;  /* 0x0000001fff337819 */ /* 0x000fca0000011432 */
[----:B------:R-:W-:-:S04]  /*0720*/  IMAD.WIDE.U32 R26, R22, c[0x0][0x288], R50 ;  /* 0x0000a200161a7a25 */ /* 0x000fc800078e0032 */
[----:B-1----:R-:W-:Y:S01]  /*0730*/  IMAD.WIDE.U32 R32, R22, c[0x0][0x270], R50 ;  /* 0x00009c0016207a25 */ /* 0x002fe200078e0032 */
[----:B--2---:R-:W-:-:S04]  /*0740*/  SHF.R.S32.HI R7, RZ, 0x1f, R28 ;  /* 0x0000001fff077819 */ /* 0x004fc8000001141c */
[CC--:B------:R-:W-:Y:S02]  /*0750*/  LEA.HI R11, R7.reuse, R28.reuse, RZ, 0x4 ;  /* 0x0000001c070b7211 */ /* 0x0c0fe400078f20ff */
[----:B------:R-:W-:Y:S02]  /*0760*/  LEA.HI R61, R7, R28, RZ, 0x3 ;  /* 0x0000001c073d7211 */ /* 0x000fe400078f18ff */
[----:B------:R-:W-:Y:S02]  /*0770*/  SHF.R.S32.HI R0, RZ, 0x4, R11 ;  /* 0x00000004ff007819 */ /* 0x000fe4000001140b */
[----:B------:R-:W-:Y:S02]  /*0780*/  LOP3.LUT R5, R61, 0xfffffff8, RZ, 0xc0, !PT ;  /* 0xfffffff83d057812 */ /* 0x000fe400078ec0ff */
[----:B------:R-:W-:Y:S02]  /*0790*/  SHF.R.S32.HI R2, RZ, 0x3, R61 ;  /* 0x00000003ff027819 */ /* 0x000fe4000001143d */
[----:B------:R-:W-:Y:S01]  /*07a0*/  LEA.HI R24, R11, R0, RZ, 0x1 ;  /* 0x000000000b187211 */ /* 0x000fe200078f08ff */
[----:B------:R-:W-:Y:S01]  /*07b0*/  IMAD.IADD R5, R28, 0x1, -R5 ;  /* 0x000000011c057824 */ /* 0x000fe200078e0a05 */
[----:B------:R-:W-:-:S02]  /*07c0*/  LEA.HI R13, R7, R28, RZ, 0x2 ;  /* 0x0000001c070d7211 */ /* 0x000fc400078f10ff */
[----:B------:R-:W-:Y:S01]  /*07d0*/  SHF.L.U32 R4, R2, 0x6, RZ ;  /* 0x0000000602047819 */ /* 0x000fe200000006ff */
[----:B------:R-:W-:Y:S01]  /*07e0*/  IMAD.SHL.U32 R3, R5, 0x8, RZ ;  /* 0x0000000805037824 */ /* 0x000fe200078e00ff */
[----:B------:R-:W-:Y:S02]  /*07f0*/  LOP3.LUT R24, R24, 0xfffffffe, RZ, 0xc0, !PT ;  /* 0xfffffffe18187812 */ /* 0x000fe400078ec0ff */
[----:B------:R-:W-:Y:S01]  /*0800*/  SHF.R.S32.HI R15, RZ, 0x2, R13 ;  /* 0x00000002ff0f7819 */ /* 0x000fe2000001140d */
[----:B------:R-:W-:Y:S01]  /*0810*/  IMAD.MOV.U32 R54, RZ, RZ, R3 ;  /* 0x000000ffff367224 */ /* 0x000fe200078e0003 */
[----:B------:R-:W-:Y:S01]  /*0820*/  SHF.R.S32.HI R12, RZ, 0x1f, R13 ;  /* 0x0000001fff0c7819 */ /* 0x000fe2000001140d */
[----:B------:R-:W-:Y:S01]  /*0830*/  IMAD.IADD R24, R0, 0x1, -R24 ;  /* 0x0000000100187824 */ /* 0x000fe200078e0a18 */
[----:B------:R-:W-:Y:S02]  /*0840*/  LOP3.LUT R4, R4, 0x1c0, RZ, 0xc0, !PT ;  /* 0x000001c004047812 */ /* 0x000fe400078ec0ff */
[----:B------:R-:W-:-:S02]  /*0850*/  LEA.HI R12, R12, R15, RZ, 0x3 ;  /* 0x0000000f0c0c7211 */ /* 0x000fc400078f18ff */
[----:B------:R-:W-:Y:S02]  /*0860*/  LOP3.LUT R0, R4, 0x38, R3, 0xf8, !PT ;  /* 0x0000003804007812 */ /* 0x000fe400078ef803 */
[----:B------:R-:W-:Y:S02]  /*0870*/  SHF.R.U32.HI R23, RZ, 0x3, R4 ;  /* 0x00000003ff177819 */ /* 0x000fe40000011604 */
[----:B------:R-:W-:Y:S02]  /*0880*/  LOP3.LUT R11, R11, 0xfffffff0, RZ, 0xc0, !PT ;  /* 0xfffffff00b0b7812 */ /* 0x000fe400078ec0ff */
[----:B------:R-:W-:Y:S02]  /*0890*/  LOP3.LUT R12, R12, 0xfffffff8, RZ, 0xc0, !PT ;  /* 0xfffffff80c0c7812 */ /* 0x000fe400078ec0ff */
[----:B------:R-:W-:Y:S01]  /*08a0*/  LOP3.LUT R23, R0, R23, RZ, 0x3c, !PT ;  /* 0x0000001700177212 */ /* 0x000fe200078e3cff */
[----:B------:R-:W-:Y:S01]  /*08b0*/  IMAD.IADD R14, R28, 0x1, -R11 ;  /* 0x000000011c0e7824 */ /* 0x000fe200078e0a0b */
[----:B------:R-:W-:Y:S01]  /*08c0*/  LEA.HI R10, R7, R28, RZ, 0x5 ;  /* 0x0000001c070a7211 */ /* 0x000fe200078f28ff */
[----:B------:R-:W-:Y:S01]  /*08d0*/  IMAD.IADD R12, R15, 0x1, -R12 ;  /* 0x000000010f0c7824 */ /* 0x000fe200078e0a0c */
[----:B------:R-:W-:-:S02]  /*08e0*/  SHF.R.S32.HI R0, RZ, 0x1f, R22 ;  /* 0x0000001fff007819 */ /* 0x000fc40000011416 */
[--C-:B------:R-:W-:Y:S02]  /*08f0*/  SHF.R.S32.HI R11, RZ, 0x5, R10.reuse ;  /* 0x00000005ff0b7819 */ /* 0x100fe4000001140a */
[----:B------:R-:W-:Y:S01]  /*0900*/  SHF.R.S32.HI R6, RZ, 0x1f, R10 ;  /* 0x0000001fff067819 */ /* 0x000fe2000001140a */
[C---:B------:R-:W-:Y:S01]  /*0910*/  IMAD R15, R0.reuse, c[0x0][0x288], RZ ;  /* 0x0000a200000f7a24 */ /* 0x040fe200078e02ff */
[----:B------:R-:W-:Y:S01]  /*0920*/  LEA.HI R30, R7, R28, RZ, 0x6 ;  /* 0x0000001c071e7211 */ /* 0x000fe200078f30ff */
[----:B------:R-:W-:Y:S01]  /*0930*/  IMAD R17, R0, c[0x0][0x270], RZ ;  /* 0x00009c0000117a24 */ /* 0x000fe200078e02ff */
[----:B------:R-:W-:Y:S01]  /*0940*/  LEA.HI R6, R6, R11, RZ, 0x2 ;  /* 0x0000000b06067211 */ /* 0x000fe200078f10ff */
[----:B------:R-:W-:Y:S01]  /*0950*/  IMAD R56, R22, c[0x0][0x28c], R15 ;  /* 0x0000a30016387a24 */ /* 0x000fe200078e020f */
[----:B------:R-:W-:Y:S01]  /*0960*/  LOP3.LUT R15, R10, 0xffffffe0, RZ, 0xc0, !PT ;  /* 0xffffffe00a0f7812 */ /* 0x000fe200078ec0ff */
[----:B------:R-:W-:Y:S01]  /*0970*/  IMAD.SHL.U32 R30, R30, 0x8, RZ ;  /* 0x000000081e1e7824 */ /* 0x000fe200078e00ff */
[----:B------:R-:W-:Y:S01]  /*0980*/  SHF.R.S32.HI R25, RZ, 0x1f, R14 ;  /* 0x0000001fff197819 */ /* 0x000fe2000001140e */
[----:B------:R-:W-:Y:S01]  /*0990*/  IMAD R70, R22, c[0x0][0x274], R17 ;  /* 0x00009d0016467a24 */ /* 0x000fe200078e0211 */
[----:B------:R-:W-:Y:S01]  /*09a0*/  LOP3.LUT R6, R6, 0xfffffffc, RZ, 0xc0, !PT ;  /* 0xfffffffc06067812 */ /* 0x000fe200078ec0ff */
[----:B------:R-:W-:Y:S01]  /*09b0*/  IMAD.IADD R10, R28, 0x1, -R15 ;  /* 0x000000011c0a7824 */ /* 0x000fe200078e0a0f */
[----:B------:R-:W-:Y:S01]  /*09c0*/  LEA.HI R4, R25, R14, RZ, 0x3 ;  /* 0x0000000e19047211 */ /* 0x000fe200078f18ff */
[----:B------:R-:W-:Y:S01]  /*09d0*/  IMAD R15, R0, c[0x0][0x238], RZ ;  /* 0x00008e00000f7a24 */ /* 0x000fe200078e02ff */
[----:B------:R-:W-:Y:S01]  /*09e0*/  LOP3.LUT R23, R23, 0xfffffe00, R30, 0xf8, !PT ;  /* 0xfffffe0017177812 */ /* 0x000fe200078ef81e */
[----:B------:R-:W-:Y:S01]  /*09f0*/  IMAD.IADD R11, R11, 0x1, -R6 ;  /* 0x000000010b0b7824 */ /* 0x000fe200078e0a06 */
[----:B------:R-:W-:Y:S01]  /*0a00*/  LOP3.LUT R53, R4, 0xfffffff8, RZ, 0xc0, !PT ;  /* 0xfffffff804357812 */ /* 0x000fe200078ec0ff */
[----:B------:R-:W-:Y:S01]  /*0a10*/  IMAD.SHL.U32 R30, R5, 0x40, RZ ;  /* 0x00000040051e7824 */ /* 0x000fe200078e00ff */
[----:B------:R-:W-:Y:S01]  /*0a20*/  LEA.HI R44, R7, R28, RZ, 0x7 ;  /* 0x0000001c072c7211 */ /* 0x000fe200078f38ff */
[----:B------:R-:W-:Y:S01]  /*0a30*/  IMAD R68, R22, c[0x0][0x23c], R15 ;  /* 0x00008f0016447a24 */ /* 0x000fe200078e020f */
[----:B------:R-:W-:Y:S01]  /*0a40*/  SHF.R.S32.HI R7, RZ, 0x1f, R10 ;  /* 0x0000001fff077819 */ /* 0x000fe2000001140a */
[----:B------:R-:W-:Y:S01]  /*0a50*/  IMAD.IADD R53, R14, 0x1, -R53 ;  /* 0x000000010e357824 */ /* 0x000fe200078e0a35 */
[----:B------:R-:W-:Y:S01]  /*0a60*/  LOP3.LUT R30, R30, 0x1c0, RZ, 0xc0, !PT ;  /* 0x000001c01e1e7812 */ /* 0x000fe200078ec0ff */
[----:B------:R-:W-:Y:S01]  /*0a70*/  IMAD.IADD R57, R27, 0x1, R56 ;  /* 0x000000011b397824 */ /* 0x000fe200078e0238 */
[----:B------:R-:W-:Y:S01]  /*0a80*/  SHF.L.U32 R25, R11, 0x4, RZ ;  /* 0x000000040b197819 */ /* 0x000fe200000006ff */
[----:B------:R-:W-:Y:S01]  /*0a90*/  IMAD.MOV.U32 R56, RZ, RZ, R26 ;  /* 0x000000ffff387224 */ /* 0x000fe200078e001a */
[----:B------:R-:W-:Y:S01]  /*0aa0*/  LEA.HI R6, R7, R10, RZ, 0x2 ;  /* 0x0000000a07067211 */ /* 0x000fe200078f10ff */
[----:B------:R-:W-:Y:S01]  /*0ab0*/  IMAD.WIDE.U32 R26, R22, c[0x0][0x238], RZ ;  /* 0x00008e00161a7a25 */ /* 0x000fe200078e00ff */
[----:B------:R-:W-:-:S02]  /*0ac0*/  SHF.R.S32.HI R7, RZ, 0x7, R44 ;  /* 0x00000007ff077819 */ /* 0x000fc4000001142c */
[C---:B------:R-:W-:Y:S01]  /*0ad0*/  LOP3.LUT R15, R30.reuse, 0x8, R61, 0xf8, !PT ;  /* 0x000000081e0f7812 */ /* 0x040fe200078ef83d */
[----:B------:R-:W-:Y:S01]  /*0ae0*/  IMAD.IADD R69, R27, 0x1, R68 ;  /* 0x000000011b457824 */ /* 0x000fe200078e0244 */
[----:B------:R-:W-:Y:S01]  /*0af0*/  LOP3.LUT R14, R30, 0x30, R25, 0xf8, !PT ;  /* 0x000000301e0e7812 */ /* 0x000fe200078ef819 */
[----:B------:R-:W-:Y:S01]  /*0b00*/  IMAD R59, R24, 0x2, R7 ;  /* 0x00000002183b7824 */ /* 0x000fe200078e0207 */
[----:B------:R-:W-:Y:S01]  /*0b10*/  SHF.R.U32.HI R30, RZ, 0x3, R30 ;  /* 0x00000003ff1e7819 */ /* 0x000fe2000001161e */
[----:B------:R-:W-:Y:S01]  /*0b20*/  IMAD.MOV.U32 R68, RZ, RZ, R26 ;  /* 0x000000ffff447224 */ /* 0x000fe200078e001a */
[----:B------:R-:W-:Y:S01]  /*0b30*/  LEA.HI.SX32 R17, R6, R25, 0x1e ;  /* 0x0000001906117211 */ /* 0x000fe200078ff2ff */
[----:B------:R-:W-:Y:S01]  /*0b40*/  IMAD.SHL.U32 R26, R24, 0x10, RZ ;  /* 0x00000010181a7824 */ /* 0x000fe200078e00ff */
[----:B------:R-:W-:Y:S01]  /*0b50*/  LEA.HI R44, R44, R7, RZ, 0x1 ;  /* 0x000000072c2c7211 */ /* 0x000fe200078f08ff */
[----:B------:R-:W-:Y:S01]  /*0b60*/  IMAD.WIDE.U32 R56, R19, c[0x0][0x290], R56 ;  /* 0x0000a40013387a25 */ /* 0x000fe200078e0038 */
[----:B------:R-:W-:-:S02]  /*0b70*/  LOP3.LUT R6, R15, R30, RZ, 0x3c, !PT ;  /* 0x0000001e0f067212 */ /* 0x000fc400078e3cff */
[----:B------:R-:W-:Y:S01]  /*0b80*/  LOP3.LUT R44, R44, 0xfffffffe, RZ, 0xc0, !PT ;  /* 0xfffffffe2c2c7812 */ /* 0x000fe200078ec0ff */
[----:B------:R-:W-:Y:S01]  /*0b90*/  IMAD R15, R0, c[0x0][0x180], RZ ;  /* 0x00006000000f7a24 */ /* 0x000fe200078e02ff */
[----:B------:R-:W-:Y:S01]  /*0ba0*/  LOP3.LUT R13, R13, 0x7ffffffc, RZ, 0xc0, !PT ;  /* 0x7ffffffc0d0d7812 */ /* 0x000fe200078ec0ff */
[----:B------:R-:W-:Y:S01]  /*0bb0*/  IMAD.U32 R59, R59, 0x200, R6 ;  /* 0x000002003b3b7824 */ /* 0x000fe200078e0006 */
[----:B------:R-:W-:Y:S01]  /*0bc0*/  LOP3.LUT R61, R14, 0x8, R61, 0xf8, !PT ;  /* 0x000000080e3d7812 */ /* 0x000fe200078ef83d */
[----:B------:R-:W-:Y:S01]  /*0bd0*/  IMAD R66, R22, c[0x0][0x184], R15 ;  /* 0x0000610016427a24 */ /* 0x000fe200078e020f */
[----:B------:R-:W-:Y:S01]  /*0be0*/  SHF.L.U32 R15, R12, 0x6, RZ ;  /* 0x000000060c0f7819 */ /* 0x000fe200000006ff */
[C---:B------:R-:W-:Y:S01]  /*0bf0*/  IMAD.IADD R44, R7.reuse, 0x1, -R44 ;  /* 0x00000001072c7824 */ /* 0x040fe200078e0a2c */
[----:B------:R-:W-:Y:S01]  /*0c00*/  SHF.R.S32.HI R55, RZ, 0x1f, R3 ;  /* 0x0000001fff377819 */ /* 0x000fe20000011403 */
[----:B------:R-:W-:Y:S01]  /*0c10*/  IMAD.SHL.U32 R7, R7, 0x8, RZ ;  /* 0x0000000807077824 */ /* 0x000fe200078e00ff */
[----:B------:R-:W-:Y:S01]  /*0c20*/  LOP3.LUT R15, R15, 0x1c0, RZ, 0xc0, !PT ;  /* 0x000001c00f0f7812 */ /* 0x000fe200078ec0ff */
[----:B------:R-:W-:Y:S01]  /*0c30*/  IMAD.IADD R14, R28, 0x1, -R13 ;  /* 0x000000011c0e7824 */ /* 0x000fe200078e0a0d */
[----:B------:R-:W-:Y:S01]  /*0c40*/  LOP3.LUT R61, R61, R30, RZ, 0x3c, !PT ;  /* 0x0000001e3d3d7212 */ /* 0x000fe200078e3cff */
[----:B------:R-:W-:Y:S01]  /*0c50*/  IMAD R13, R0, c[0x0][0x210], RZ ;  /* 0x00008400000d7a24 */ /* 0x000fe200078e02ff */
[----:B------:R-:W-:Y:S01]  /*0c60*/  LOP3.LUT R7, R7, 0x8, RZ, 0xc0, !PT ;  /* 0x0000000807077812 */ /* 0x000fe200078ec0ff */
[----:B------:R-:W-:Y:S01]  /*0c70*/  IMAD.WIDE.U32 R38, R22, c[0x0][0x180], R54 ;  /* 0x0000600016267a25 */ /* 0x000fe200078e0036 */
[----:B------:R-:W-:-:S02]  /*0c80*/  SHF.R.U32.HI R6, RZ, 0x3, R15 ;  /* 0x00000003ff067819 */ /* 0x000fc4000001160f */
[----:B------:R-:W-:Y:S01]  /*0c90*/  SHF.R.S32.HI R30, RZ, 0x1f, R19 ;  /* 0x0000001fff1e7819 */ /* 0x000fe20000011413 */
[----:B------:R-:W-:Y:S01]  /*0ca0*/  IMAD R64, R22, c[0x0][0x214], R13 ;  /* 0x0000850016407a24 */ /* 0x000fe200078e020d */
[----:B------:R-:W-:Y:S01]  /*0cb0*/  LOP3.LUT R6, R6, R15, R7, 0x1e, !PT ;  /* 0x0000000f06067212 */ /* 0x000fe200078e1e07 */
[----:B------:R-:W-:Y:S01]  /*0cc0*/  IMAD.SHL.U32 R13, R11, 0x400, RZ ;  /* 0x000004000b0d7824 */ /* 0x000fe200078e00ff */
[----:B------:R-:W-:Y:S01]  /*0cd0*/  IADD3 R71, R33, R70, RZ ;  /* 0x0000004621477210 */ /* 0x000fe20007ffe0ff */
[----:B------:R-:W-:Y:S01]  /*0ce0*/  IMAD.MOV.U32 R70, RZ, RZ, R32 ;  /* 0x000000ffff467224 */ /* 0x000fe200078e0020 */
[----:B------:R-:W-:Y:S01]  /*0cf0*/  R2P PR, R53, 0x6 ;  /* 0x0000000635007804 */ /* 0x000fe20000000000 */
[----:B------:R-:W-:Y:S01]  /*0d00*/  IMAD R63, R14, 0x2, R13 ;  /* 0x000000020e3f7824 */ /* 0x000fe200078e020d */
[----:B------:R-:W-:Y:S01]  /*0d10*/  LOP3.LUT R26, R7, 0x10, R26, 0xf8, !PT ;  /* 0x00000010071a7812 */ /* 0x000fe200078ef81a */
[----:B------:R-:W-:Y:S01]  /*0d20*/  IMAD.WIDE.U32 R32, R22, c[0x0][0x210], R54 ;  /* 0x0000840016207a25 */ /* 0x000fe200078e0036 */
[----:B------:R-:W-:-:S02]  /*0d30*/  LEA R61, R24, R61, 0x9 ;  /* 0x0000003d183d7211 */ /* 0x000fc400078e48ff */
[----:B------:R-:W-:Y:S01]  /*0d40*/  SEL R7, R46, 0xffffffe0, !P2 ;  /* 0xffffffe02e077807 */ /* 0x000fe20005000000 */
[C---:B------:R-:W-:Y:S01]  /*0d50*/  IMAD R14, R30.reuse, c[0x0][0x290], RZ ;  /* 0x0000a4001e0e7a24 */ /* 0x040fe200078e02ff */
[----:B------:R-:W-:Y:S01]  /*0d60*/  SHF.R.S32.HI R51, RZ, 0x1f, R2 ;  /* 0x0000001fff337819 */ /* 0x000fe20000011402 */
[----:B------:R-:W-:Y:S01]  /*0d70*/  IMAD.IADD R63, R63, 0x1, R6 ;  /* 0x000000013f3f7824 */ /* 0x000fe200078e0206 */
[----:B------:R-:W-:Y:S01]  /*0d80*/  SEL R6, R45, 0xfffffff0, !P1 ;  /* 0xfffffff02d067807 */ /* 0x000fe20004800000 */
[----:B------:R-:W-:Y:S01]  /*0d90*/  IMAD.IADD R65, R33, 0x1, R64 ;  /* 0x0000000121417824 */ /* 0x000fe200078e0240 */
[----:B------:R-:W-:Y:S01]  /*0da0*/  R2P PR, R5, 0x6 ;  /* 0x0000000605007804 */ /* 0x000fe20000000000 */
[C---:B------:R-:W-:Y:S01]  /*0db0*/  IMAD R5, R19.reuse, c[0x0][0x294], R14 ;  /* 0x0000a50013057a24 */ /* 0x040fe200078e020e */
[----:B------:R-:W-:Y:S01]  /*0dc0*/  MOV R64, R32 ;  /* 0x0000002000407202 */ /* 0x000fe20000000f00 */
[----:B------:R-:W-:Y:S02]  /*0dd0*/  IMAD R32, R30, c[0x0][0x240], RZ ;  /* 0x000090001e207a24 */ /* 0x000fe400078e02ff */
[----:B------:R-:W-:Y:S01]  /*0de0*/  IMAD.WIDE.U32 R14, R19, c[0x0][0x240], R68 ;  /* 0x00009000130e7a25 */ /* 0x000fe200078e0044 */
[----:B------:R-:W-:-:S03]  /*0df0*/  LEA R68, P4, R56, c[0x0][0x280], 0x2 ;  /* 0x0000a00038447a11 */ /* 0x000fc600078810ff */
[----:B------:R-:W-:Y:S01]  /*0e00*/  IMAD.IADD R67, R39, 0x1, R66 ;  /* 0x0000000127437824 */ /* 0x000fe200078e0242 */
[----:B------:R-:W-:Y:S01]  /*0e10*/  IADD3 R14, P3, R28, R14, RZ ;  /* 0x0000000e1c0e7210 */ /* 0x000fe20007f7e0ff */
[----:B------:R-:W-:Y:S02]  /*0e20*/  IMAD.MOV.U32 R66, RZ, RZ, R38 ;  /* 0x000000ffff427224 */ /* 0x000fe400078e0026 */
[----:B------:R-:W-:Y:S02]  /*0e30*/  IMAD R38, R30, c[0x0][0x278], RZ ;  /* 0x00009e001e267a24 */ /* 0x000fe400078e02ff */
[----:B------:R-:W-:Y:S02]  /*0e40*/  IMAD.IADD R5, R57, 0x1, R5 ;  /* 0x0000000139057824 */ /* 0x000fe400078e0205 */
[----:B------:R-:W-:Y:S02]  /*0e50*/  IMAD R32, R19, c[0x0][0x244], R32 ;  /* 0x0000910013207a24 */ /* 0x000fe400078e0220 */
[----:B------:R-:W-:Y:S01]  /*0e60*/  IMAD.SHL.U32 R53, R53, 0x40, RZ ;  /* 0x0000004035357824 */ /* 0x000fe200078e00ff */
[----:B------:R-:W-:Y:S01]  /*0e70*/  LEA.HI.X R69, R56, c[0x0][0x284], R5, 0x2, P4 ;  /* 0x0000a10038457a11 */ /* 0x000fe200020f1405 */
[----:B------:R-:W-:Y:S01]  /*0e80*/  IMAD R38, R19, c[0x0][0x27c], R38 ;  /* 0x00009f0013267a24 */ /* 0x000fe200078e0226 */
[----:B------:R-:W-:Y:S01]  /*0e90*/  IADD3.X R5, R29, R15, R32, P3, !PT ;  /* 0x0000000f1d057210 */ /* 0x000fe20001ffe420 */
[----:B------:R-:W-:Y:S01]  /*0ea0*/  IMAD.WIDE.U32 R70, R19, c[0x0][0x278], R70 ;  /* 0x00009e0013467a25 */ /* 0x000fe200078e0046 */
[----:B------:R-:W-:-:S03]  /*0eb0*/  LOP3.LUT R53, R53, 0x1c0, RZ, 0xc0, !PT ;  /* 0x000001c035357812 */ /* 0x000fc600078ec0ff */
[----:B------:R-:W-:Y:S01]  /*0ec0*/  IMAD.SHL.U32 R24, R24, 0x8, RZ ;  /* 0x0000000818187824 */ /* 0x000fe200078e00ff */
[----:B------:R-:W-:Y:S01]  /*0ed0*/  LEA R39, P5, R70, c[0x0][0x258], 0x2 ;  /* 0x0000960046277a11 */ /* 0x000fe200078a10ff */
[----:B------:R-:W-:Y:S01]  /*0ee0*/  IMAD.MOV.U32 R32, RZ, RZ, 0x2 ;  /* 0x00000002ff207424 */ /* 0x000fe200078e00ff */
[--C-:B------:R-:W-:Y:S01]  /*0ef0*/  SHF.R.U32.HI R57, RZ, 0x3, R53.reuse ;  /* 0x00000003ff397819 */ /* 0x100fe20000011635 */
[----:B------:R-:W-:Y:S01]  /*0f00*/  IMAD.IADD R38, R71, 0x1, R38 ;  /* 0x0000000147267824 */ /* 0x000fe200078e0226 */
[----:B------:R-:W-:Y:S01]  /*0f10*/  LOP3.LUT R24, R53, 0x8, R24, 0xf8, !PT ;  /* 0x0000000835187812 */ /* 0x000fe200078ef818 */
[----:B------:R-:W-:Y:S01]  /*0f20*/  IMAD.SHL.U32 R4, R4, 0x40, RZ ;  /* 0x0000004004047824 */ /* 0x000fe200078e00ff */
[----:B------:R-:W-:Y:S01]  /*0f30*/  LOP3.LUT R53, R57, R26, R53, 0x1e, !PT ;  /* 0x0000001a39357212 */ /* 0x000fe200078e1e35 */
[----:B------:R-:W-:Y:S01]  /*0f40*/  IMAD.WIDE.U32 R32, R59, R32, c[0x0][0x18] ;  /* 0x000006003b207625 */ /* 0x000fe200078e0020 */
[----:B------:R-:W-:Y:S02]  /*0f50*/  LEA.HI.X R38, R70, c[0x0][0x25c], R38, 0x2, P5 ;  /* 0x0000970046267a11 */ /* 0x000fe400028f1426 */
[----:B------:R-:W-:Y:S01]  /*0f60*/  LOP3.LUT R57, R24, R57, RZ, 0x3c, !PT ;  /* 0x0000003918397212 */ /* 0x000fe200078e3cff */
[----:B------:R-:W-:Y:S01]  /*0f70*/  IMAD R56, R30, c[0x0][0x188], RZ ;  /* 0x000062001e387a24 */ /* 0x000fe200078e02ff */
[----:B------:R-:W-:Y:S01]  /*0f80*/  LOP3.LUT R4, R4, 0xfffffe00, RZ, 0xc0, !PT ;  /* 0xfffffe0004047812 */ /* 0x000fe200078ec0ff */
[----:B------:R-:W-:-:S03]  /*0f90*/  IMAD.WIDE.U32 R70, R19, c[0x0][0x188], R66 ;  /* 0x0000620013467a25 */ /* 0x000fc600078e0042 */
[-C--:B------:R-:W-:Y:S01]  /*0fa0*/  IADD3 R57, R57, R4.reuse, R13 ;  /* 0x0000000439397210 */ /* 0x080fe20007ffe00d */
[----:B------:R-:W-:Y:S01]  /*0fb0*/  IMAD.WIDE.U32 R66, R19, c[0x0][0x218], R64 ;  /* 0x0000860013427a25 */ /* 0x000fe200078e0040 */
[----:B------:R-:W-:Y:S02]  /*0fc0*/  IADD3 R64, P3, R32, 0x4080, RZ ;  /* 0x0000408020407810 */ /* 0x000fe40007f7e0ff */
[----:B------:R-:W-:Y:S01]  /*0fd0*/  LOP3.LUT R53, R53, R4, RZ, 0xfc, !PT ;  /* 0x0000000435357212 */ /* 0x000fe200078efcff */
[----:B------:R-:W-:Y:S01]  /*0fe0*/  IMAD R27, R19, c[0x0][0x18c], R56 ;  /* 0x00006300131b7a24 */ /* 0x000fe200078e0238 */
[----:B------:R-:W-:Y:S01]  /*0ff0*/  SEL R4, R45, 0xfffffff0, !P1 ;  /* 0xfffffff02d047807 */ /* 0x000fe20004800000 */
[----:B------:R-:W-:Y:S02]  /*1000*/  IMAD R42, R30, c[0x0][0x218], RZ ;  /* 0x000086001e2a7a24 */ /* 0x000fe400078e02ff */
[----:B------:R-:W-:Y:S02]  /*1010*/  IMAD.IADD R27, R71, 0x1, R27 ;  /* 0x00000001471b7824 */ /* 0x000fe400078e021b */
[----:B------:R-:W-:-:S02]  /*1020*/  IMAD.MOV.U32 R26, RZ, RZ, R70 ;  /* 0x000000ffff1a7224 */ /* 0x000fc400078e0046 */
[----:B------:R-:W-:Y:S02]  /*1030*/  IMAD R13, R51, c[0x0][0x178], RZ ;  /* 0x00005e00330d7a24 */ /* 0x000fe400078e02ff */
[----:B------:R-:W-:Y:S02]  /*1040*/  IMAD R25, R19, c[0x0][0x21c], R42 ;  /* 0x0000870013197a24 */ /* 0x000fe400078e022a */
[----:B------:R-:W-:Y:S02]  /*1050*/  IMAD.X R65, RZ, RZ, R33, P3 ;  /* 0x000000ffff417224 */ /* 0x000fe400018e0621 */
[----:B------:R-:W-:Y:S01]  /*1060*/  IMAD.MOV.U32 R24, RZ, RZ, R66 ;  /* 0x000000ffff187224 */ /* 0x000fe200078e0042 */
[----:B------:R-:W-:Y:S01]  /*1070*/  LEA R66, P3, R14, c[0x0][0x220], 0x2 ;  /* 0x000088000e427a11 */ /* 0x000fe200078610ff */
[C---:B------:R-:W-:Y:S02]  /*1080*/  IMAD R13, R2.reuse, c[0x0][0x17c], R13 ;  /* 0x00005f00020d7a24 */ /* 0x040fe400078e020d */
[----:B------:R-:W-:-:S04]  /*1090*/  IMAD.WIDE.U32 R70, R2, c[0x0][0x178], R26 ;  /* 0x00005e0002467a25 */ /* 0x000fc800078e001a */
[----:B------:R-:W-:Y:S01]  /*10a0*/  IMAD.IADD R25, R67, 0x1, R25 ;  /* 0x0000000143197824 */ /* 0x000fe200078e0219 */
[----:B------:R-:W-:Y:S01]  /*10b0*/  LEA.HI.X R67, R14, c[0x0][0x224], R5, 0x2, P3 ;  /* 0x000089000e437a11 */ /* 0x000fe200018f1405 */
[----:B------:R-:W-:Y:S01]  /*10c0*/  IMAD R15, R51, c[0x0][0x208], RZ ;  /* 0x00008200330f7a24 */ /* 0x000fe200078e02ff */
[----:B------:R-:W-:Y:S01]  /*10d0*/  SEL R5, R46, 0xffffffe0, !P2 ;  /* 0xffffffe02e057807 */ /* 0x000fe20005000000 */
[----:B------:R-:W-:Y:S01]  /*10e0*/  IMAD.WIDE.U32 R32, R2, c[0x0][0x208], R24 ;  /* 0x0000820002207a25 */ /* 0x000fe200078e0018 */
[----:B------:R-:W-:Y:S02]  /*10f0*/  R2P PR, R12, 0x6 ;  /* 0x000000060c007804 */ /* 0x000fe40000000000 */
[----:B------:R-:W-:Y:S01]  /*1100*/  IADD3 R13, R71, R13, RZ ;  /* 0x0000000d470d7210 */ /* 0x000fe20007ffe0ff */
[----:B------:R-:W-:Y:S01]  /*1110*/  IMAD R26, R2, c[0x0][0x20c], R15 ;  /* 0x00008300021a7a24 */ /* 0x000fe200078e020f */
[C---:B------:R-:W-:Y:S01]  /*1120*/  LEA R12, P3, R70.reuse, c[0x0][0x160], 0x1 ;  /* 0x00005800460c7a11 */ /* 0x040fe200078608ff */
[----:B------:R-:W-:Y:S01]  /*1130*/  IMAD.U32 R25, RZ, RZ, UR5 ;  /* 0x00000005ff197e24 */ /* 0x000fe2000f8e00ff */
[----:B------:R-:W-:Y:S01]  /*1140*/  UIADD3 UR5, UP0, UR6, 0x10080, URZ ;  /* 0x0001008006057890 */ /* 0x000fe2000ff1e03f */
[----:B------:R-:W-:Y:S01]  /*1150*/  IMAD.IADD R26, R33, 0x1, R26 ;  /* 0x00000001211a7824 */ /* 0x000fe200078e021a */
[----:B------:R-:W-:Y:S01]  /*1160*/  LEA.HI.X R13, R70, c[0x0][0x164], R13, 0x1, P3 ;  /* 0x00005900460d7a11 */ /* 0x000fe200018f0c0d */
[----:B------:R-:W-:Y:S01]  /*1170*/  IMAD.U32 R24, RZ, RZ, UR11 ;  /* 0x0000000bff187e24 */ /* 0x000fe2000f8e00ff */
[C---:B------:R-:W-:Y:S01]  /*1180*/  LEA R72, P3, R32.reuse, c[0x0][0x1f0], 0x1 ;  /* 0x00007c0020487a11 */ /* 0x040fe200078608ff */
[----:B------:R-:W-:Y:S01]  /*1190*/  UIADD3.X UR7, URZ, UR7, URZ, UP0, !UPT ;  /* 0x000000073f077290 */ /* 0x000fe200087fe43f */
[----:B------:R-:W-:Y:S01]  /*11a0*/  IMAD.WIDE.U32 R70, R63, 0x2, R34 ;  /* 0x000000023f467825 */ /* 0x000fe200078e0022 */
[----:B------:R-:W-:Y:S01]  /*11b0*/  UIADD3 UR8, UP0, UR6, 0x18080, URZ ;  /* 0x0001808006087890 */ /* 0x000fe2000ff1e03f */
[----:B------:R-:W-:-:S02]  /*11c0*/  LEA.HI.X R73, R32, c[0x0][0x1f4], R26, 0x1, P3 ;  /* 0x00007d0020497a11 */ /* 0x000fc400018f0c1a */
[----:B------:R-:W-:Y:S01]  /*11d0*/  IADD3 R42, P3, R20, 0xa0, RZ ;  /* 0x000000a0142a7810 */ /* 0x000fe20007f7e0ff */
[----:B------:R-:W-:-:S03]  /*11e0*/  IMAD.WIDE.U32 R14, R23, 0x2, R24 ;  /* 0x00000002170e7825 */ /* 0x000fc600078e0018 */
[----:B------:R-:W-:Y:S01]  /*11f0*/  IADD3 R41, R42, -c[0x0][0x20], RZ ;  /* 0x800008002a297a10 */ /* 0x000fe20007ffe0ff */
[----:B------:R-:W-:Y:S01]  /*1200*/  IMAD.U32 R26, RZ, RZ, UR5 ;  /* 0x00000005ff1a7e24 */ /* 0x000fe2000f8e00ff */
[----:B------:R-:W-:Y:S01]  /*1210*/  ULDC UR5, c[0x0][0x1c] ;  /* 0x0000070000057ab9 */ /* 0x000fe20000000800 */
[----:B------:R-:W-:Y:S01]  /*1220*/  IMAD.U32 R27, RZ, RZ, UR7 ;  /* 0x00000007ff1b7e24 */ /* 0x000fe2000f8e00ff */
[----:B------:R-:W-:Y:S01]  /*1230*/  UIADD3.X UR7, URZ, UR5, URZ, UP0, !UPT ;  /* 0x000000053f077290 */ /* 0x000fe200087fe43f */
[----:B------:R1:W-:Y:S01]  /*1240*/  STL.128 [R1+0x90], R12 ;  /* 0x0000900c01007387 */ /* 0x0003e20000100c00 */
[C---:B------:R-:W-:Y:S01]  /*1250*/  IMAD.WIDE.U32 R32, R61.reuse, 0x2, R34 ;  /* 0x000000023d207825 */ /* 0x040fe200078e0022 */
[----:B------:R-:W-:Y:S02]  /*1260*/  UIADD3 UR6, UP0, UR6, 0x18480, URZ ;  /* 0x0001848006067890 */ /* 0x000fe4000ff1e03f */
[----:B------:R-:W-:Y:S01]  /*1270*/  STL.128 [R1+0x20], R24 ;  /* 0x0000201801007387 */ /* 0x000fe20000100c00 */
[----:B------:R-:W-:Y:S01]  /*1280*/  IMAD.WIDE.U32 R34, R61, 0x2, R36 ;  /* 0x000000023d227825 */ /* 0x000fe200078e0024 */
[----:B------:R-:W-:-:S02]  /*1290*/  UIADD3.X UR5, URZ, UR5, URZ, UP0, !UPT ;  /* 0x000000053f057290 */ /* 0x000fc400087fe43f */
[----:B------:R-:W-:Y:S01]  /*12a0*/  STL.128 [R1+0x40], R24 ;  /* 0x0000401801007387 */ /* 0x000fe20000100c00 */
[----:B------:R-:W-:-:S03]  /*12b0*/  IMAD.WIDE.U32 R60, R57, 0x2, R36 ;  /* 0x00000002393c7825 */ /* 0x000fc600078e0024 */
[----:B------:R2:W-:Y:S01]  /*12c0*/  STL.64 [R41+0x18], R72 ;  /* 0x0000184829007387 */ /* 0x0005e20000100a00 */
[----:B------:R-:W-:-:S03]  /*12d0*/  IMAD.WIDE.U32 R76, R53, 0x2, R26 ;  /* 0x00000002354c7825 */ /* 0x000fc600078e001a */
[----:B------:R3:W-:Y:S01]  /*12e0*/  STL.64 [R41+0x8], R74 ;  /* 0x0000084a29007387 */ /* 0x0007e20000100a00 */
[----:B------:R-:W-:-:S03]  /*12f0*/  IMAD.WIDE.U32 R62, R63, 0x2, R36 ;  /* 0x000000023f3e7825 */ /* 0x000fc600078e0024 */
[----:B------:R-:W-:Y:S01]  /*1300*/  STL.64 [R41+0x10], R78 ;  /* 0x0000104e29007387 */ /* 0x000fe20000100a00 */
[----:B------:R-:W-:-:S03]  /*1310*/  IMAD.WIDE.U32 R58, R59, 0x2, R48 ;  /* 0x000000023b3a7825 */ /* 0x000fc600078e0030 */
[----:B------:R-:W-:Y:S01]  /*1320*/  STL [R41], R52 ;  /* 0x0000003429007387 */ /* 0x000fe20000100800 */
[----:B------:R-:W-:Y:S01]  /*1330*/  IMAD.WIDE.U32 R36, R53, 0x2, R48 ;  /* 0x0000000235247825 */ /* 0x000fe200078e0030 */
[----:B------:R-:W-:-:S03]  /*1340*/  SHF.R.S32.HI R48, RZ, 0x7, R47 ;  /* 0x00000007ff307819 */ /* 0x000fc6000001142f */
[----:B-1----:R-:W-:Y:S02]  /*1350*/  IMAD.U32 R14, RZ, RZ, UR8 ;  /* 0x00000008ff0e7e24 */ /* 0x002fe4000f8e00ff */
[----:B------:R-:W-:Y:S02]  /*1360*/  IMAD.U32 R15, RZ, RZ, UR7 ;  /* 0x00000007ff0f7e24 */ /* 0x000fe4000f8e00ff */
[----:B--2---:R-:W-:-:S04]  /*1370*/  IMAD.WIDE.U32 R72, R57, 0x2, R24 ;  /* 0x0000000239487825 */ /* 0x004fc800078e0018 */
[----:B---3--:R-:W-:-:S04]  /*1380*/  IMAD.WIDE.U32 R74, R53, 0x2, R24 ;  /* 0x00000002354a7825 */ /* 0x008fc800078e0018 */
[----:B------:R-:W-:-:S04]  /*1390*/  IMAD.WIDE.U32 R24, R23, 0x2, R26 ;  /* 0x0000000217187825 */ /* 0x000fc800078e001a */
[----:B------:R-:W-:Y:S01]  /*13a0*/  IMAD.WIDE.U32 R56, R57, 0x2, R26 ;  /* 0x0000000239387825 */ /* 0x000fe200078e001a */
[----:B------:R1:W-:Y:S03]  /*13b0*/  STL.64 [R41+0x20], R24 ;  /* 0x0000201829007387 */ /* 0x0003e60000100a00 */
[----:B------:R-:W-:Y:S01]  /*13c0*/  IMAD.WIDE R26, R50, 0x4, R14 ;  /* 0x00000004321a7825 */ /* 0x000fe200078e020e */
[----:B------:R-:W-:Y:S03]  /*13d0*/  STL [R1+0xc8], R48 ;  /* 0x0000c83001007387 */ /* 0x000fe60000100800 */
[----:B-1----:R-:W-:Y:S02]  /*13e0*/  IMAD.MOV.U32 R24, RZ, RZ, R39 ;  /* 0x000000ffff187224 */ /* 0x002fe400078e0027 */
[----:B------:R-:W-:-:S02]  /*13f0*/  IMAD.MOV.U32 R25, RZ, RZ, R38 ;  /* 0x000000ffff197224 */ /* 0x000fc400078e0026 */
[----:B------:R-:W-:Y:S01]  /*1400*/  IMAD.WIDE R38, R17, 0x4, R14 ;  /* 0x0000000411267825 */ /* 0x000fe200078e020e */
[----:B------:R-:W-:Y:S02]  /*1410*/  SEL R15, R46, 0xffffffe0, !P2 ;  /* 0xffffffe02e0f7807 */ /* 0x000fe40005000000 */
[----:B------:R1:W-:Y:S01]  /*1420*/  STL.128 [R1+0xd0], R24 ;  /* 0x0000d01801007387 */ /* 0x0003e20000100c00 */
[----:B------:R-:W-:Y:S02]  /*1430*/  SEL R14, R45, 0xfffffff0, !P1 ;  /* 0xfffffff02d0e7807 */ /* 0x000fe40004800000 */
[C---:B------:R-:W-:Y:S01]  /*1440*/  ISETP.GE.AND P1, PT, R3.reuse, c[0x0][0x1fc], PT ;  /* 0x00007f0003007a0c */ /* 0x040fe20003f26270 */
[----:B------:R-:W-:Y:S01]  /*1450*/  STL.64 [R41+0x48], R68 ;  /* 0x0000484429007387 */ /* 0x000fe20000100a00 */
[----:B------:R-:W-:-:S03]  /*1460*/  ISETP.GE.AND P2, PT, R3, c[0x0][0x16c], PT ;  /* 0x00005b0003007a0c */ /* 0x000fc60003f46270 */
        /* <DEDUP_REMOVED lines=13> */
[----:B------:R5:W-:Y:S01]  /*1540*/  STL.128 [R1+0x2c0], R32 ;  /* 0x0002c02001007387 */ /* 0x000be20000100c00 */
[----:B--2---:R-:W-:-:S03]  /*1550*/  IMAD.WIDE R10, R17, 0x4, R24 ;  /* 0x00000004110a7825 */ /* 0x004fc600078e0218 */
[----:B------:R-:W-:Y:S01]  /*1560*/  STL.64 [R1+0x100], R66 ;  /* 0x0001004201007387 */ /* 0x000fe20000100a00 */
[----:B------:R-:W-:-:S03]  /*1570*/  IMAD.WIDE R24, R50, 0x4, R24 ;  /* 0x0000000432187825 */ /* 0x000fc600078e0218 */
[----:B------:R-:W-:Y:S01]  /*1580*/  STL.64 [R1+0x278], R58 ;  /* 0x0002783a01007387 */ /* 0x000fe20000100a00 */
[----:B---3--:R-:W-:-:S03]  /*1590*/  SHF.R.S32.HI R4, RZ, 0xd, R43 ;  /* 0x0000000dff047819 */ /* 0x008fc6000001142b */
[----:B------:R2:W-:Y:S01]  /*15a0*/  STL.64 [R1+0xf0], R24 ;  /* 0x0000f01801007387 */ /* 0x0005e20000100a00 */
[----:B------:R-:W-:Y:S02]  /*15b0*/  IMAD.MOV.U32 R5, RZ, RZ, c[0x0][0x2a8] ;  /* 0x0000aa00ff057624 */ /* 0x000fe400078e00ff */
[----:B------:R-:W-:Y:S01]  /*15c0*/  IMAD.X R43, RZ, RZ, R21, P3 ;  /* 0x000000ffff2b7224 */ /* 0x000fe200018e0615 */
[----:B------:R-:W-:Y:S01]  /*15d0*/  STL.64 [R1+0x288], R64 ;  /* 0x0002884001007387 */ /* 0x000fe20000100a00 */
[----:B-1----:R-:W-:-:S03]  /*15e0*/  SEL R14, RZ, 0x1, P2 ;  /* 0x00000001ff0e7807 */ /* 0x002fc60001000000 */
[----:B------:R-:W-:Y:S01]  /*15f0*/  STL.64 [R1+0x2a0], R70 ;  /* 0x0002a04601007387 */ /* 0x000fe20000100a00 */
[----:B------:R-:W-:-:S03]  /*1600*/  IADD3 R15, P1, R20, 0x98, RZ ;  /* 0x00000098140f7810 */ /* 0x000fc60007f3e0ff */
[----:B------:R-:W-:Y:S01]  /*1610*/  STL.64 [R1+0x2b0], R62 ;  /* 0x0002b03e01007387 */ /* 0x000fe20000100a00 */
[----:B----4-:R-:W-:-:S03]  /*1620*/  IADD3 R36, P4, R20, 0x71, RZ ;  /* 0x0000007114247810 */ /* 0x010fc60007f9e0ff */
[----:B------:R-:W-:Y:S01]  /*1630*/  STL.64 [R1+0x260], R56 ;  /* 0x0002603801007387 */ /* 0x000fe20000100a00 */
[----:B-----5:R-:W-:-:S03]  /*1640*/  IMAD.X R32, RZ, RZ, R21, P1 ;  /* 0x000000ffff207224 */ /* 0x020fc600008e0615 */
[----:B------:R-:W-:Y:S01]  /*1650*/  STL.64 [R1+0x2e0], R76 ;  /* 0x0002e04c01007387 */ /* 0x000fe20000100a00 */
[----:B------:R-:W-:-:S03]  /*1660*/  IMAD.X R37, RZ, RZ, R21, P4 ;  /* 0x000000ffff257224 */ /* 0x000fc600020e0615 */
[----:B------:R-:W-:Y:S01]  /*1670*/  STL.64 [R1+0x250], R72 ;  /* 0x0002504801007387 */ /* 0x000fe20000100a00 */
[----:B--2---:R-:W-:-:S03]  /*1680*/  IADD3 R24, P2, R20, 0x78, RZ ;  /* 0x0000007814187810 */ /* 0x004fc60007f5e0ff */
[----:B------:R-:W-:Y:S01]  /*1690*/  STL.64 [R1+0x2f0], R74 ;  /* 0x0002f04a01007387 */ /* 0x000fe20000100a00 */
[----:B------:R-:W-:-:S03]  /*16a0*/  IADD3.X R25, RZ, R21, RZ, P6, !PT ;  /* 0x00000015ff197210 */ /* 0x000fc600037fe4ff */
[----:B------:R1:W-:Y:S01]  /*16b0*/  STL.64 [R1+0x330], R10 ;  /* 0x0003300a01007387 */ /* 0x0003e20000100a00 */
[----:B------:R-:W-:Y:S01]  /*16c0*/  IMAD.X R27, RZ, RZ, R21, P2 ;  /* 0x000000ffff1b7224 */ /* 0x000fe200010e0615 */
[----:B------:R-:W-:Y:S02]  /*16d0*/  IADD3 R17, P2, R20, 0x341, RZ ;  /* 0x0000034114117810 */ /* 0x000fe40007f5e0ff */
[----:B------:R-:W-:Y:S04]  /*16e0*/  STL.64 [R1+0x308], R60 ;  /* 0x0003083c01007387 */ /* 0x000fe80000100a00 */
[----:B------:R-:W-:Y:S04]  /*16f0*/  STL [R1+0x118], R44 ;  /* 0x0001182c01007387 */ /* 0x000fe80000100800 */
[----:B------:R-:W-:Y:S04]  /*1700*/  STL [R1+0x128], R44 ;  /* 0x0001282c01007387 */ /* 0x000fe80000100800 */
[----:B------:R-:W-:Y:S04]  /*1710*/  STL [R1+0x138], R44 ;  /* 0x0001382c01007387 */ /* 0x000fe80000100800 */
[----:B------:R-:W-:Y:S04]  /*1720*/  STL.64 [R1+0x248], R6 ;  /* 0x0002480601007387 */ /* 0x000fe80000100a00 */
[----:B------:R-:W-:Y:S01]  /*1730*/  STL.64 [R1+0x258], R6 ;  /* 0x0002580601007387 */ /* 0x000fe20000100a00 */
[----:B-1----:R-:W-:-:S03]  /*1740*/  MOV R10, c[0x0][0x2a0] ;  /* 0x0000a800000a7a02 */ /* 0x002fc60000000f00 */
[----:B------:R1:W-:Y:S01]  /*1750*/  STL.64 [R1+0x300], R6 ;  /* 0x0003000601007387 */ /* 0x0003e20000100a00 */
[----:B------:R-:W-:-:S03]  /*1760*/  IMAD.MOV.U32 R11, RZ, RZ, c[0x0][0x2a4] ;  /* 0x0000a900ff0b7624 */ /* 0x000fc600078e00ff */
[----:B------:R-:W-:Y:S04]  /*1770*/  STL [R1+0x2d8], R7 ;  /* 0x0002d80701007387 */ /* 0x000fe80000100800 */
        /* <DEDUP_REMOVED lines=44> */
[----:B------:R2:W-:Y:S04]  /*1a40*/  STL.U8 [R41+0x2a8], R26 ;  /* 0x0002a81a29007387 */ /* 0x0005e80000100000 */
[----:B------:R3:W-:Y:S04]  /*1a50*/  STL.128 [R1+0x360], R4 ;  /* 0x0003600401007387 */ /* 0x0007e80000100c00 */
[----:B------:R4:W-:Y:S04]  /*1a60*/  STL.128 [R1+0x350], R8 ;  /* 0x0003500801007387 */ /* 0x0009e80000100c00 */
[----:B------:R-:W-:Y:S04]  /*1a70*/  STL [R1+0x34c], R28 ;  /* 0x00034c1c01007387 */ /* 0x000fe80000100800 */
[----:B------:R-:W-:Y:S01]  /*1a80*/  STL [R1+0x430], RZ ;  /* 0x000430ff01007387 */ /* 0x000fe20000100800 */
[C---:B-1----:R-:W-:Y:S01]  /*1a90*/  IADD3 R14, P1, R20.reuse, 0xc8, RZ ;  /* 0x000000c8140e7810 */ /* 0x042fe20007f3e0ff */
[----:B--2---:R-:W-:Y:S01]  /*1aa0*/  IMAD.X R26, RZ, RZ, R21, P2 ;  /* 0x000000ffff1a7224 */ /* 0x004fe200010e0615 */
[----:B------:R-:W-:-:S05]  /*1ab0*/  IADD3 R34, P2, R20, 0x344, RZ ;  /* 0x0000034414227810 */ /* 0x000fca0007f5e0ff */
[----:B------:R-:W-:Y:S01]  /*1ac0*/  IMAD.X R35, RZ, RZ, R21, P2 ;  /* 0x000000ffff237224 */ /* 0x000fe200010e0615 */
[----:B------:R-:W-:Y:S01]  /*1ad0*/  IADD3 R46, P2, R20, 0x70, RZ ;  /* 0x00000070142e7810 */ /* 0x000fe20007f5e0ff */
[----:B---3--:R-:W-:-:S03]  /*1ae0*/  IMAD.MOV.U32 R4, RZ, RZ, R15 ;  /* 0x000000ffff047224 */ /* 0x008fc600078e000f */
[----:B------:R-:W-:Y:S01]  /*1af0*/  IADD3.X R47, RZ, R21, RZ, P2, !PT ;  /* 0x00000015ff2f7210 */ /* 0x000fe200017fe4ff */
[----:B------:R-:W-:Y:S01]  /*1b00*/  IMAD.X R15, RZ, RZ, R21, P1 ;  /* 0x000000ffff0f7224 */ /* 0x000fe200008e0615 */
[C---:B------:R-:W-:Y:S01]  /*1b10*/  IADD3 R44, P1, R20.reuse, 0x340, RZ ;  /* 0x00000340142c7810 */ /* 0x040fe20007f3e0ff */
[----:B------:R-:W-:Y:S01]  /*1b20*/  IMAD.MOV.U32 R6, RZ, RZ, R24 ;  /* 0x000000ffff067224 */ /* 0x000fe200078e0018 */
[----:B------:R-:W-:Y:S01]  /*1b30*/  MOV R24, R40 ;  /* 0x0000002800187202 */ /* 0x000fe20000000f00 */
[----:B------:R-:W-:Y:S01]  /*1b40*/  IMAD.MOV.U32 R7, RZ, RZ, R27 ;  /* 0x000000ffff077224 */ /* 0x000fe200078e001b */
[----:B----4-:R-:W-:Y:S01]  /*1b50*/  MOV R9, R43 ;  /* 0x0000002b00097202 */ /* 0x010fe20000000f00 */
[----:B------:R-:W-:Y:S02]  /*1b60*/  IMAD.MOV.U32 R5, RZ, RZ, R32 ;  /* 0x000000ffff057224 */ /* 0x000fe400078e0020 */
[----:B------:R-:W-:Y:S01]  /*1b70*/  IMAD.X R45, RZ, RZ, R21, P1 ;  /* 0x000000ffff2d7224 */ /* 0x000fe200008e0615 */
[----:B------:R-:W-:Y:S01]  /*1b80*/  IADD3 R38, P1, R20, 0xc0, RZ ;  /* 0x000000c014267810 */ /* 0x000fe20007f3e0ff */
[----:B------:R-:W-:Y:S01]  /*1b90*/  IMAD.MOV.U32 R10, RZ, RZ, R24 ;  /* 0x000000ffff0a7224 */ /* 0x000fe200078e0018 */
[----:B------:R1:W-:Y:S01]  /*1ba0*/  STL.128 [R1+0x380], R4 ;  /* 0x0003800401007387 */ /* 0x0003e20000100c00 */
[----:B------:R-:W-:-:S02]  /*1bb0*/  IMAD.MOV.U32 R11, RZ, RZ, R25 ;  /* 0x000000ffff0b7224 */ /* 0x000fc400078e0019 */
[----:B------:R-:W-:Y:S01]  /*1bc0*/  IMAD.MOV.U32 R8, RZ, RZ, R42 ;  /* 0x000000ffff087224 */ /* 0x000fe200078e002a */
[----:B------:R-:W-:Y:S01]  /*1bd0*/  STL.128 [R1+0x3a0], R44 ;  /* 0x0003a02c01007387 */ /* 0x000fe20000100c00 */
[----:B------:R-:W-:-:S03]  /*1be0*/  IMAD.X R39, RZ, RZ, R21, P1 ;  /* 0x000000ffff277224 */ /* 0x000fc600008e0615 */
[----:B------:R2:W-:Y:S04]  /*1bf0*/  STL.128 [R1+0x3e0], R8 ;  /* 0x0003e00801007387 */ /* 0x0005e80000100c00 */
[----:B------:R-:W-:Y:S01]  /*1c00*/  STL.128 [R1+0x3d0], R36 ;  /* 0x0003d02401007387 */ /* 0x000fe20000100c00 */
[----:B-1----:R-:W-:Y:S02]  /*1c10*/  IMAD.MOV.U32 R4, RZ, RZ, R17 ;  /* 0x000000ffff047224 */ /* 0x002fe400078e0011 */
[----:B------:R-:W-:Y:S01]  /*1c20*/  IMAD.MOV.U32 R5, RZ, RZ, R26 ;  /* 0x000000ffff057224 */ /* 0x000fe200078e001a */
[C---:B------:R-:W-:Y:S01]  /*1c30*/  IADD3 R26, P3, R20.reuse, 0x338, RZ ;  /* 0x00000338141a7810 */ /* 0x040fe20007f7e0ff */
[----:B------:R-:W-:Y:S01]  /*1c40*/  IMAD.MOV.U32 R6, RZ, RZ, R14 ;  /* 0x000000ffff067224 */ /* 0x000fe200078e000e */
[----:B------:R-:W-:Y:S01]  /*1c50*/  IADD3 R14, P1, R20, 0x348, RZ ;  /* 0x00000348140e7810 */ /* 0x000fe20007f3e0ff */
[----:B------:R-:W-:-:S02]  /*1c60*/  IMAD.MOV.U32 R7, RZ, RZ, R15 ;  /* 0x000000ffff077224 */ /* 0x000fc400078e000f */
[----:B------:R-:W-:Y:S01]  /*1c70*/  IMAD.X R27, RZ, RZ, R21, P3 ;  /* 0x000000ffff1b7224 */ /* 0x000fe200018e0615 */
[----:B--2---:R-:W-:Y:S01]  /*1c80*/  MOV R8, R26 ;  /* 0x0000001a00087202 */ /* 0x004fe20000000f00 */
[----:B------:R-:W-:Y:S01]  /*1c90*/  IMAD.MOV.U32 R10, RZ, RZ, R44 ;  /* 0x000000ffff0a7224 */ /* 0x000fe200078e002c */
[----:B------:R1:W-:Y:S01]  /*1ca0*/  STL.128 [R1+0x3b0], R4 ;  /* 0x0003b00401007387 */ /* 0x0003e20000100c00 */
[----:B------:R-:W-:Y:S01]  /*1cb0*/  IMAD.MOV.U32 R11, RZ, RZ, R45 ;  /* 0x000000ffff0b7224 */ /* 0x000fe200078e002d */
[----:B------:R-:W-:Y:S01]  /*1cc0*/  IADD3 R32, P3, R20, 0xd8, RZ ;  /* 0x000000d814207810 */ /* 0x000fe20007f7e0ff */
[----:B------:R-:W-:Y:S01]  /*1cd0*/  IMAD.MOV.U32 R9, RZ, RZ, R27 ;  /* 0x000000ffff097224 */ /* 0x000fe200078e001b */
[----:B------:R-:W-:Y:S01]  /*1ce0*/  STL.128 [R1+0x390], R24 ;  /* 0x0003901801007387 */ /* 0x000fe20000100c00 */
[----:B------:R-:W-:Y:S02]  /*1cf0*/  IMAD.MOV.U32 R17, RZ, RZ, c[0x0][0x24c] ;  /* 0x00009300ff117624 */ /* 0x000fe400078e00ff */
[--C-:B------:R-:W-:Y:S01]  /*1d00*/  IMAD.X R15, RZ, RZ, R21.reuse, P1 ;  /* 0x000000ffff0f7224 */ /* 0x100fe200008e0615 */
[----:B------:R2:W-:Y:S01]  /*1d10*/  STL.128 [R1+0x3f0], R8 ;  /* 0x0003f00801007387 */ /* 0x0005e20000100c00 */
[----:B------:R-:W-:-:S03]  /*1d20*/  IMAD.X R33, RZ, RZ, R21, P3 ;  /* 0x000000ffff217224 */ /* 0x000fc600018e0615 */
[----:B------:R3:W-:Y:S04]  /*1d30*/  STL.64 [R1+0x370], R16 ;  /* 0x0003701001007387 */ /* 0x0007e80000100a00 */
[----:B------:R-:W-:Y:S01]  /*1d40*/  STL.128 [R1+0x3c0], R32 ;  /* 0x0003c02001007387 */ /* 0x000fe20000100c00 */
[----:B-1----:R-:W-:Y:S02]  /*1d50*/  IMAD.MOV.U32 R6, RZ, RZ, R36 ;  /* 0x000000ffff067224 */ /* 0x002fe400078e0024 */
[----:B------:R-:W-:Y:S02]  /*1d60*/  IMAD.MOV.U32 R7, RZ, RZ, R37 ;  /* 0x000000ffff077224 */ /* 0x000fe400078e0025 */
[----:B------:R-:W-:Y:S02]  /*1d70*/  IMAD.MOV.U32 R4, RZ, RZ, R34 ;  /* 0x000000ffff047224 */ /* 0x000fe400078e0022 */
[----:B------:R-:W-:-:S02]  /*1d80*/  IMAD.MOV.U32 R5, RZ, RZ, R35 ;  /* 0x000000ffff057224 */ /* 0x000fc400078e0023 */
[----:B--2---:R-:W-:Y:S01]  /*1d90*/  IMAD.MOV.U32 R8, RZ, RZ, R46 ;  /* 0x000000ffff087224 */ /* 0x004fe200078e002e */
[----:B------:R-:W-:Y:S01]  /*1da0*/  MOV R11, R15 ;  /* 0x0000000f000b7202 */ /* 0x000fe20000000f00 */
[----:B------:R-:W-:Y:S01]  /*1db0*/  IMAD.MOV.U32 R9, RZ, RZ, R47 ;  /* 0x000000ffff097224 */ /* 0x000fe200078e002f */
[----:B------:R1:W-:Y:S01]  /*1dc0*/  STL.128 [R1+0x420], R4 ;  /* 0x0004200401007387 */ /* 0x0003e20000100c00 */
[----:B------:R-:W-:Y:S02]  /*1dd0*/  IMAD.MOV.U32 R10, RZ, RZ, R14 ;  /* 0x000000ffff0a7224 */ /* 0x000fe400078e000e */
[----:B---3--:R-:W-:Y:S01]  /*1de0*/  IMAD.MOV.U32 R16, RZ, RZ, c[0x0][0x250] ;  /* 0x00009400ff107624 */ /* 0x008fe200078e00ff */
[----:B------:R-:W2:Y:S04]  /*1df0*/  LDL.U8 R15, [R1+0x341] ;  /* 0x00034100010f7983 */ /* 0x000ea80000100000 */
[----:B------:R3:W-:Y:S04]  /*1e00*/  STL.128 [R1+0x400], R8 ;  /* 0x0004000801007387 */ /* 0x0007e80000100c00 */
[----:B------:R-:W-:Y:S04]  /*1e10*/  STL [R1+0x378], R16 ;  /* 0x0003781001007387 */ /* 0x000fe80000100800 */
[----:B------:R-:W4:Y:S01]  /*1e20*/  LDL.U8 R14, [R1+0x341] ;  /* 0x00034100010e7983 */ /* 0x000f220000100000 */
[----:B-1----:R-:W-:-:S02]  /*1e30*/  IADD3 R4, P2, R20, 0xe0, RZ ;  /* 0x000000e014047810 */ /* 0x002fc40007f5e0ff */
[----:B------:R-:W-:-:S03]  /*1e40*/  IADD3 R6, P1, R20, 0xf0, RZ ;  /* 0x000000f014067810 */ /* 0x000fc60007f3e0ff */
[--C-:B------:R-:W-:Y:S02]  /*1e50*/  IMAD.X R5, RZ, RZ, R21.reuse, P2 ;  /* 0x000000ffff057224 */ /* 0x100fe400010e0615 */
[----:B------:R-:W-:Y:S01]  /*1e60*/  IMAD.X R7, RZ, RZ, R21, P1 ;  /* 0x000000ffff077224 */ /* 0x000fe200008e0615 */
[----:B---3--:R-:W3:Y:S04]  /*1e70*/  LDL.U8 R9, [R1+0x341] ;  /* 0x0003410001097983 */ /* 0x008ee80000100000 */
[----:B------:R1:W-:Y:S04]  /*1e80*/  STL.128 [R1+0x410], R4 ;  /* 0x0004100401007387 */ /* 0x0003e80000100c00 */
[----:B------:R-:W5:Y:S01]  /*1e90*/  LDL R41, [R41+0x2a4] ;  /* 0x0002a40029297983 */ /* 0x000f620000100800 */
[----:B------:R-:W-:Y:S01]  /*1ea0*/  @P0 SHF.R.U32.HI R31, RZ, c[0x0][0x250], R31 ;  /* 0x00009400ff1f0a19 */ /* 0x000fe2000001161f */
[----:B------:R-:W-:-:S04]  /*1eb0*/  @!P0 IMAD.MOV.U32 R31, RZ, RZ, R22 ;  /* 0x000000ffff1f8224 */ /* 0x000fc800078e0016 */
[----:B------:R-:W-:-:S04]  /*1ec0*/  IMAD.WIDE.U32 R32, R31, c[0x0][0x1e0], R54 ;  /* 0x000078001f207a25 */ /* 0x000fc800078e0036 */
[----:B------:R-:W-:Y:S01]  /*1ed0*/  IMAD.MOV.U32 R50, RZ, RZ, R2 ;  /* 0x000000ffff327224 */ /* 0x000fe200078e0002 */
[----:B-1----:R-:W-:-:S05]  /*1ee0*/  SHF.R.S32.HI R6, RZ, 0x1f, R31 ;  /* 0x0000001fff067819 */ /* 0x002fca000001141f */
[----:B------:R-:W-:-:S04]  /*1ef0*/  IMAD R16, R6, c[0x0][0x1e0], RZ ;  /* 0x0000780006107a24 */ /* 0x000fc800078e02ff */
[----:B------:R-:W-:Y:S02]  /*1f00*/  IMAD R7, R31, c[0x0][0x1e4], R16 ;  /* 0x000079001f077a24 */ /* 0x000fe400078e0210 */
[----:B------:R-:W-:Y:S02]  /*1f10*/  IMAD R16, R30, c[0x0][0x1e8], RZ ;  /* 0x00007a001e107a24 */ /* 0x000fe400078e02ff */
[----:B------:R-:W-:Y:S02]  /*1f20*/  IMAD.IADD R33, R33, 0x1, R7 ;  /* 0x0000000121217824 */ /* 0x000fe400078e0207 */
[----:B------:R-:W-:Y:S02]  /*1f30*/  IMAD.MOV.U32 R7, RZ, RZ, -0x80 ;  /* 0xffffff80ff077424 */ /* 0x000fe400078e00ff */
[----:B------:R-:W-:Y:S02]  /*1f40*/  IMAD R16, R19, c[0x0][0x1ec], R16 ;  /* 0x00007b0013107a24 */ /* 0x000fe400078e0210 */
[----:B------:R-:W-:-:S02]  /*1f50*/  IMAD R7, R18, R7, c[0x0][0x198] ;  /* 0x0000660012077624 */ /* 0x000fc400078e0207 */
[----:B------:R-:W-:Y:S02]  /*1f60*/  IMAD R6, R6, c[0x0][0x1b0], RZ ;  /* 0x00006c0006067a24 */ /* 0x000fe400078e02ff */
[----:B------:R-:W-:-:S04]  /*1f70*/  IMAD.WIDE.U32 R36, R31, c[0x0][0x1b0], R54 ;  /* 0x00006c001f247a25 */ /* 0x000fc800078e0036 */
[----:B------:R-:W-:Y:S01]  /*1f80*/  IMAD R6, R31, c[0x0][0x1b4], R6 ;  /* 0x00006d001f067a24 */ /* 0x000fe200078e0206 */
[----:B-----5:R-:W-:-:S13]  /*1f90*/  ISETP.GT.AND P1, PT, R41, 0x7f, PT ;  /* 0x0000007f2900780c */ /* 0x020fda0003f24270 */
[----:B------:R-:W5:Y:S04]  /*1fa0*/  @!P1 LDL.U8 R8, [R1+0x71] ;  /* 0x0000710001089983 */ /* 0x000f680000100000 */
[----:B------:R-:W5:Y:S04]  /*1fb0*/  @!P1 LDL.128 R56, [R1+0xd0] ;  /* 0x0000d00001389983 */ /* 0x000f680000100c00 */
[----:B------:R-:W5:Y:S04]  /*1fc0*/  @!P1 LDL.128 R44, [R1+0x3e0] ;  /* 0x0003e000012c9983 */ /* 0x000f680000100c00 */
[----:B------:R-:W5:Y:S04]  /*1fd0*/  @!P1 LDL.64 R10, [R1+0x408] ;  /* 0x00040800010a9983 */ /* 0x000f680000100a00 */
[----:B------:R-:W5:Y:S04]  /*1fe0*/  @!P1 LDL.64 R26, [R1+0x3f0] ;  /* 0x0003f000011a9983 */ /* 0x000f680000100a00 */
[----:B------:R-:W5:Y:S01]  /*1ff0*/  @!P1 LDL.64 R38, [R1+0x3d8] ;  /* 0x0003d80001269983 */ /* 0x000f620000100a00 */
[----:B------:R-:W-:Y:S01]  /*2000*/  IMAD.WIDE.U32 R40, R19, c[0x0][0x1e8], R32 ;  /* 0x00007a0013287a25 */ /* 0x000fe200078e0020 */
[----:B------:R-:W-:Y:S01]  /*2010*/  IADD3 R37, R37, R6, RZ ;  /* 0x0000000625257210 */ /* 0x000fe20007ffe0ff */
[----:B------:R-:W-:-:S02]  /*2020*/  USHF.L.U32 UR8, UR6, 0x6, URZ ;  /* 0x0000000606087899 */ /* 0x000fc4000800063f */
[----:B------:R-:W-:Y:S01]  /*2030*/  UMOV UR5, 0x6 ;  /* 0x0000000600057882 */ /* 0x000fe20000000000 */
[----:B------:R-:W-:-:S04]  /*2040*/  IMAD.WIDE R32, R18, 0x80, R50 ;  /* 0x0000008012207825 */ /* 0x000fc800078e0232 */
[----:B------:R-:W-:Y:S01]  /*2050*/  IMAD.SHL.U32 R23, R23, 0x2, RZ ;  /* 0x0000000217177824 */ /* 0x000fe200078e00ff */
[----:B--2---:R-:W-:Y:S01]  /*2060*/  LOP3.LUT R15, R15, 0x1, RZ, 0xc0, !PT ;  /* 0x000000010f0f7812 */ /* 0x004fe200078ec0ff */
[----:B------:R-:W-:Y:S01]  /*2070*/  IMAD.IADD R41, R41, 0x1, R16 ;  /* 0x0000000129297824 */ /* 0x000fe200078e0210 */
[----:B----4-:R-:W-:Y:S01]  /*2080*/  LOP3.LUT R14, R14, 0x1, RZ, 0xc0, !PT ;  /* 0x000000010e0e7812 */ /* 0x010fe200078ec0ff */
[----:B------:R-:W-:Y:S01]  /*2090*/  IMAD.IADD R16, R7, 0x1, -R2 ;  /* 0x0000000107107824 */ /* 0x000fe200078e0a02 */
[----:B---3--:R-:W-:Y:S01]  /*20a0*/  LOP3.LUT R9, R9, 0x1, RZ, 0xc0, !PT ;  /* 0x0000000109097812 */ /* 0x008fe200078ec0ff */
[----:B------:R-:W-:Y:S01]  /*20b0*/  IMAD R7, R33, c[0x0][0x1d8], RZ ;  /* 0x0000760021077a24 */ /* 0x000fe200078e02ff */
[----:B------:R-:W2:Y:S01]  /*20c0*/  @!P1 LDL.64 R34, [R1+0x420] ;  /* 0x0004200001229983 */ /* 0x000ea20000100a00 */
[----:B------:R-:W-:Y:S01]  /*20d0*/  IMAD.WIDE.U32 R40, R32, c[0x0][0x1d8], R40 ;  /* 0x0000760020287a25 */ /* 0x000fe200078e0028 */
[----:B------:R-:W-:Y:S02]  /*20e0*/  ISETP.GE.AND P5, PT, R16, 0x1, PT ;  /* 0x000000011000780c */ /* 0x000fe40003fa6270 */
[----:B------:R-:W3:Y:S01]  /*20f0*/  @!P1 LDL.64 R4, [R1+0x410] ;  /* 0x0004100001049983 */ /* 0x000ee20000100a00 */
[----:B------:R-:W-:Y:S01]  /*2100*/  IMAD R7, R32, c[0x0][0x1dc], R7 ;  /* 0x0000770020077a24 */ /* 0x000fe200078e0207 */
[----:B------:R-:W-:Y:S01]  /*2110*/  ISETP.GE.OR P2, PT, R3, c[0x0][0x1cc], !P5 ;  /* 0x0000730003007a0c */ /* 0x000fe20006f46670 */
[----:B------:R-:W-:Y:S01]  /*2120*/  IMAD R6, R30, c[0x0][0x1b8], RZ ;  /* 0x00006e001e067a24 */ /* 0x000fe200078e02ff */
[----:B------:R-:W-:Y:S01]  /*2130*/  LEA R18, P0, R40, c[0x0][0x1c0], 0x1 ;  /* 0x0000700028127a11 */ /* 0x000fe200078008ff */
[----:B------:R-:W-:Y:S01]  /*2140*/  IMAD.IADD R7, R41, 0x1, R7 ;  /* 0x0000000129077824 */ /* 0x000fe200078e0207 */
[----:B------:R-:W-:Y:S01]  /*2150*/  USHF.L.U64.HI UR9, UR6, UR5, UR7 ;  /* 0x0000000506097299 */ /* 0x000fe20008010207 */
[----:B------:R-:W-:-:S02]  /*2160*/  IMAD R6, R19, c[0x0][0x1bc], R6 ;  /* 0x00006f0013067a24 */ /* 0x000fc400078e0206 */
[----:B------:R-:W-:Y:S01]  /*2170*/  IMAD.WIDE.U32 R36, R19, c[0x0][0x1b8], R36 ;  /* 0x00006e0013247a25 */ /* 0x000fe200078e0024 */
[----:B------:R-:W-:Y:S02]  /*2180*/  LEA.HI.X R19, R40, c[0x0][0x1c4], R7, 0x1, P0 ;  /* 0x0000710028137a11 */ /* 0x000fe400000f0c07 */
[----:B------:R-:W-:Y:S02]  /*2190*/  ISETP.GE.AND P4, PT, R16, 0x21, PT ;  /* 0x000000211000780c */ /* 0x000fe40003f86270 */
[----:B------:R-:W-:Y:S02]  /*21a0*/  IADD3 R48, P0, R18, UR8, RZ ;  /* 0x0000000812307c10 */ /* 0x000fe4000ff1e0ff */
[----:B------:R-:W-:Y:S02]  /*21b0*/  ISETP.GE.AND P3, PT, R16, 0x41, PT ;  /* 0x000000411000780c */ /* 0x000fe40003f66270 */
[----:B------:R-:W-:Y:S02]  /*21c0*/  ISETP.GE.OR P6, PT, R3, c[0x0][0x1cc], !P4 ;  /* 0x0000730003007a0c */ /* 0x000fe400067c6670 */
[----:B------:R-:W-:Y:S01]  /*21d0*/  IADD3.X R49, R19, UR9, RZ, P0, !PT ;  /* 0x0000000913317c10 */ /* 0x000fe200087fe4ff */
[----:B------:R-:W-:Y:S01]  /*21e0*/  ULDC.64 UR6, c[0x0][0x118] ;  /* 0x0000460000067ab9 */ /* 0x000fe20000000a00 */
[----:B------:R-:W-:Y:S01]  /*21f0*/  ISETP.GE.OR P0, PT, R3, c[0x0][0x1cc], !P3 ;  /* 0x0000730003007a0c */ /* 0x000fe20005f06670 */
[----:B------:R1:W-:Y:S01]  /*2200*/  LDGSTS.E.BYPASS.LTC128B.128 [R23+0x4080], [R18.64], !P2 ;  /* 0x0408000012177fae */ /* 0x0003e2000d101d46 */
[----:B------:R-:W-:Y:S01]  /*2210*/  IADD3 R40, P2, R48, UR8, RZ ;  /* 0x0000000830287c10 */ /* 0x000fe2000ff5e0ff */
[----:B------:R-:W-:-:S03]  /*2220*/  IMAD.IADD R37, R37, 0x1, R6 ;  /* 0x0000000125257824 */ /* 0x000fc600078e0206 */
[----:B------:R-:W-:Y:S01]  /*2230*/  IADD3.X R41, R49, UR9, RZ, P2, !PT ;  /* 0x0000000931297c10 */ /* 0x000fe200097fe4ff */
[----:B------:R-:W-:Y:S01]  /*2240*/  IMAD R6, R33, c[0x0][0x1a8], RZ ;  /* 0x00006a0021067a24 */ /* 0x000fe200078e02ff */
[----:B------:R-:W-:Y:S01]  /*2250*/  ISETP.GE.AND P2, PT, R16, 0x61, PT ;  /* 0x000000611000780c */ /* 0x000fe20003f46270 */
[----:B------:R4:W-:Y:S04]  /*2260*/  LDGSTS.E.BYPASS.LTC128B.128 [R23+0x5080], [R48.64], !P6 ;  /* 0x0508000030177fae */ /* 0x0009e8000f101d46 */
[----:B------:R4:W-:Y:S01]  /*2270*/  LDGSTS.E.BYPASS.LTC128B.128 [R23+0x6080], [R40.64], !P0 ;  /* 0x0608000028177fae */ /* 0x0009e2000c101d46 */
[----:B------:R-:W-:Y:S01]  /*2280*/  IADD3 R16, P0, R40, UR8, RZ ;  /* 0x0000000828107c10 */ /* 0x000fe2000ff1e0ff */
[C---:B------:R-:W-:Y:S02]  /*2290*/  IMAD R6, R32.reuse, c[0x0][0x1ac], R6 ;  /* 0x00006b0020067a24 */ /* 0x040fe400078e0206 */
[----:B------:R-:W-:Y:S01]  /*22a0*/  IMAD.WIDE.U32 R32, R32, c[0x0][0x1a8], R36 ;  /* 0x00006a0020207a25 */ /* 0x000fe200078e0024 */
[----:B------:R-:W-:Y:S01]  /*22b0*/  IADD3.X R17, R41, UR9, RZ, P0, !PT ;  /* 0x0000000929117c10 */ /* 0x000fe200087fe4ff */
[----:B------:R-:W-:Y:S01]  /*22c0*/  ULDC.64 UR8, c[0x0][0x1a8] ;  /* 0x00006a0000087ab9 */ /* 0x000fe20000000a00 */
[----:B------:R-:W-:Y:S01]  /*22d0*/  ISETP.GE.OR P6, PT, R3, c[0x0][0x1cc], !P2 ;  /* 0x0000730003007a0c */ /* 0x000fe200057c6670 */
[----:B------:R-:W-:Y:S01]  /*22e0*/  USHF.L.U32 UR10, UR8, 0x6, URZ ;  /* 0x00000006080a7899 */ /* 0x000fe2000800063f */
[----:B------:R-:W-:Y:S01]  /*22f0*/  IADD3 R6, R33, R6, RZ ;  /* 0x0000000621067210 */ /* 0x000fe20007ffe0ff */
[----:B------:R-:W-:Y:S01]  /*2300*/  USHF.L.U64.HI UR9, UR8, UR5, UR9 ;  /* 0x0000000508097299 */ /* 0x000fe20008010209 */
[----:B-1----:R-:W-:-:S04]  /*2310*/  LEA R18, P0, R32, c[0x0][0x190], 0x1 ;  /* 0x0000640020127a11 */ /* 0x002fc800078008ff */
[----:B------:R-:W-:-:S05]  /*2320*/  LEA.HI.X R19, R32, c[0x0][0x194], R6, 0x1, P0 ;  /* 0x0000650020137a11 */ /* 0x000fca00000f0c06 */
[----:B------:R1:W-:Y:S01]  /*2330*/  LDGSTS.E.BYPASS.LTC128B.128 [R23+0x7080], [R16.64], !P6 ;  /* 0x0708000010177fae */ /* 0x0003e2000f101d46 */
[----:B------:R-:W-:-:S04]  /*2340*/  IADD3 R32, P0, R18, UR10, RZ ;  /* 0x0000000a12207c10 */ /* 0x000fc8000ff1e0ff */
[----:B------:R-:W-:Y:S02]  /*2350*/  IADD3.X R33, R19, UR9, RZ, P0, !PT ;  /* 0x0000000913217c10 */ /* 0x000fe400087fe4ff */
[----:B------:R-:W-:Y:S02]  /*2360*/  IADD3 R6, P0, R32, UR10, RZ ;  /* 0x0000000a20067c10 */ /* 0x000fe4000ff1e0ff */
[C---:B------:R-:W-:Y:S02]  /*2370*/  ISETP.GE.OR P5, PT, R3.reuse, c[0x0][0x19c], !P5 ;  /* 0x0000670003007a0c */ /* 0x040fe40006fa6670 */
[C---:B------:R-:W-:Y:S02]  /*2380*/  ISETP.GE.OR P4, PT, R3.reuse, c[0x0][0x19c], !P4 ;  /* 0x0000670003007a0c */ /* 0x040fe40006786670 */
[C---:B------:R-:W-:Y:S02]  /*2390*/  ISETP.GE.OR P3, PT, R3.reuse, c[0x0][0x19c], !P3 ;  /* 0x0000670003007a0c */ /* 0x040fe40005f66670 */
[----:B------:R-:W-:-:S02]  /*23a0*/  ISETP.GE.OR P6, PT, R3, c[0x0][0x19c], !P2 ;  /* 0x0000670003007a0c */ /* 0x000fc400057c6670 */
[----:B------:R-:W-:Y:S02]  /*23b0*/  IADD3.X R7, R33, UR9, RZ, P0, !PT ;  /* 0x0000000921077c10 */ /* 0x000fe400087fe4ff */
[----:B------:R-:W-:Y:S02]  /*23c0*/  ISETP.GE.AND P2, PT, R3, c[0x0][0x16c], PT ;  /* 0x00005b0003007a0c */ /* 0x000fe40003f46270 */
[----:B------:R-:W-:Y:S01]  /*23d0*/  IADD3 R2, -R2, c[0x0][0x168], RZ ;  /* 0x00005a0002027a10 */ /* 0x000fe20007ffe1ff */
[----:B------:R-:W-:Y:S01]  /*23e0*/  ULDC UR8, c[0x0][0x17c] ;  /* 0x00005f0000087ab9 */ /* 0x000fe20000000800 */
[----:B------:R4:W-:Y:S01]  /*23f0*/  LDGSTS.E.BYPASS.LTC128B.128 [R23+0x80], [R18.64], !P5 ;  /* 0x0008000012177fae */ /* 0x0009e2000e901d46 */
[----:B-1----:R-:W-:Y:S02]  /*2400*/  IADD3 R16, P0, R6, UR10, RZ ;  /* 0x0000000a06107c10 */ /* 0x002fe4000ff1e0ff */
[----:B------:R-:W-:Y:S01]  /*2410*/  ISETP.LT.OR P2, PT, R2, 0x1, P2 ;  /* 0x000000010200780c */ /* 0x000fe20001741670 */
[----:B------:R-:W-:Y:S01]  /*2420*/  USHF.L.U64.HI UR8, UR4, UR5, UR8 ;  /* 0x0000000504087299 */ /* 0x000fe20008010208 */
[----:B------:R-:W-:Y:S01]  /*2430*/  IADD3.X R17, R7, UR9, RZ, P0, !PT ;  /* 0x0000000907117c10 */ /* 0x000fe200087fe4ff */
[----:B------:R-:W-:Y:S01]  /*2440*/  USHF.L.U32 UR9, UR4, 0x6, URZ ;  /* 0x0000000604097899 */ /* 0x000fe2000800063f */
[----:B------:R1:W-:Y:S01]  /*2450*/  LDGSTS.E.BYPASS.LTC128B.128 [R23+0x1080], [R32.64], !P4 ;  /* 0x0108000020177fae */ /* 0x0003e2000e101d46 */
[----:B------:R-:W-:-:S02]  /*2460*/  ISETP.NE.U32.AND P5, PT, R15, 0x1, PT ;  /* 0x000000010f00780c */ /* 0x000fc40003fa5070 */
[----:B------:R-:W-:Y:S01]  /*2470*/  ISETP.NE.U32.AND P4, PT, R14, 0x1, PT ;  /* 0x000000010e00780c */ /* 0x000fe20003f85070 */
[----:B------:R1:W-:Y:S01]  /*2480*/  LDGSTS.E.BYPASS.LTC128B.128 [R23+0x2080], [R6.64], !P3 ;  /* 0x0208000006177fae */ /* 0x0003e2000d901d46 */
[----:B------:R-:W-:Y:S02]  /*2490*/  ISETP.NE.U32.AND P3, PT, R9, 0x1, PT ;  /* 0x000000010900780c */ /* 0x000fe40003f65070 */
[C---:B------:R-:W-:Y:S01]  /*24a0*/  ISETP.LT.OR P5, PT, R2.reuse, 0x21, P5 ;  /* 0x000000210200780c */ /* 0x040fe20002fa1670 */
[----:B------:R2:W-:Y:S01]  /*24b0*/  LDGSTS.E.BYPASS.LTC128B.128 [R23+0x3080], [R16.64], !P6 ;  /* 0x0308000010177fae */ /* 0x0005e2000f101d46 */
[C---:B------:R-:W-:Y:S02]  /*24c0*/  ISETP.LT.OR P4, PT, R2.reuse, 0x41, P4 ;  /* 0x000000410200780c */ /* 0x040fe40002781670 */
[----:B------:R-:W-:Y:S01]  /*24d0*/  ISETP.LT.OR P3, PT, R2, 0x61, P3 ;  /* 0x000000610200780c */ /* 0x000fe20001f61670 */
[----:B------:R-:W0:Y:S04]  /*24e0*/  LDGDEPBAR ;  /* 0x00000000000079af */ /* 0x000e280000000000 */
[----:B------:R5:W-:Y:S01]  /*24f0*/  LDGSTS.E.BYPASS.LTC128B.128 [R23+0x8080], [R12.64], !P2 ;  /* 0x080800000c177fae */ /* 0x000be2000d101d46 */
[----:B----4-:R-:W-:-:S04]  /*2500*/  IADD3 R18, P0, R12, UR9, RZ ;  /* 0x000000090c127c10 */ /* 0x010fc8000ff1e0ff */
[----:B------:R-:W-:Y:S01]  /*2510*/  IADD3.X R19, R13, UR8, RZ, P0, !PT ;  /* 0x000000080d137c10 */ /* 0x000fe200087fe4ff */
[----:B------:R-:W-:-:S04]  /*2520*/  IMAD.MOV.U32 R2, RZ, RZ, RZ ;  /* 0x000000ffff027224 */ /* 0x000fc800078e00ff */
[----:B------:R4:W-:Y:S04]  /*2530*/  LDGSTS.E.BYPASS.LTC128B.128 [R23+0x9080], [R18.64], !P5 ;  /* 0x0908000012177fae */ /* 0x0009e8000e901d46 */
[----:B------:R-:W2:Y:S01]  /*2540*/  @!P1 LDL R2, [R1+0x430] ;  /* 0x0004300001029983 */ /* 0x000ea20000100800 */
[----:B-1----:R-:W-:-:S04]  /*2550*/  IADD3 R6, P0, R18, UR9, RZ ;  /* 0x0000000912067c10 */ /* 0x002fc8000ff1e0ff */
[----:B------:R-:W-:-:S05]  /*2560*/  IADD3.X R7, R19, UR8, RZ, P0, !PT ;  /* 0x0000000813077c10 */ /* 0x000fca00087fe4ff */
[----:B------:R2:W-:Y:S01]  /*2570*/  LDGSTS.E.BYPASS.LTC128B.128 [R23+0xa080], [R6.64], !P4 ;  /* 0x0a08000006177fae */ /* 0x0005e2000e101d46 */
[----:B-----5:R-:W-:Y:S02]  /*2580*/  @!P1 ISETP.NE.AND P2, PT, R8, RZ, PT ;  /* 0x000000ff0800920c */ /* 0x020fe40003f45270 */
[----:B------:R-:W-:Y:S02]  /*2590*/  IADD3 R8, P0, R6, UR9, RZ ;  /* 0x0000000906087c10 */ /* 0x000fe4000ff1e0ff */
[----:B------:R-:W-:Y:S02]  /*25a0*/  @!P1 IADD3 R59, R58, -c[0x0][0x18], RZ ;  /* 0x800006003a3b9a10 */ /* 0x000fe40007ffe0ff */
[----:B------:R-:W-:Y:S01]  /*25b0*/  IADD3.X R9, R7, UR8, RZ, P0, !PT ;  /* 0x0000000807097c10 */ /* 0x000fe200087fe4ff */
[----:B------:R-:W-:Y:S02]  /*25c0*/  @!P1 IMAD.MOV.U32 R42, RZ, RZ, R44 ;  /* 0x000000ffff2a9224 */ /* 0x000fe400078e002c */
[----:B------:R-:W-:-:S02]  /*25d0*/  @!P1 IMAD.MOV.U32 R43, RZ, RZ, R45 ;  /* 0x000000ffff2b9224 */ /* 0x000fc400078e002d */
[----:B------:R1:W-:Y:S01]  /*25e0*/  LDGSTS.E.BYPASS.LTC128B.128 [R23+0xb080], [R8.64], !P3 ;  /* 0x0b08000008177fae */ /* 0x0003e2000d901d46 */
[----:B------:R-:W-:Y:S02]  /*25f0*/  @!P1 IMAD.MOV.U32 R25, RZ, RZ, R47 ;  /* 0x000000ffff199224 */ /* 0x000fe400078e002f */
[----:B------:R-:W-:Y:S01]  /*2600*/  @!P1 IMAD.MOV.U32 R24, RZ, RZ, R46 ;  /* 0x000000ffff189224 */ /* 0x000fe200078e002e */
[----:B------:R4:W-:Y:S04]  /*2610*/  @!P1 LDGSTS.E.BYPASS.LTC128B.128 [R59], [R56.64], P2 ;  /* 0x00000000383b9fae */ /* 0x0009e80009101d46 */
[----:B------:R-:W5:Y:S04]  /*2620*/  LD.E.U8 R3, [R10.64] ;  /* 0x000000060a037980 */ /* 0x000f68000c101100 */
[----:B------:R1:W3:Y:S04]  /*2630*/  LD.E.64 R12, [R42.64+0x10] ;  /* 0x000010062a0c7980 */ /* 0x0002e8000c101b00 */
[----:B------:R-:W4:Y:S04]  /*2640*/  LD.E R26, [R26.64] ;  /* 0x000000061a1a7980 */ /* 0x000f28000c101900 */
[----:B------:R-:W4:Y:S04]  /*2650*/  LD.E R25, [R24.64+0xc] ;  /* 0x00000c0618197980 */ /* 0x000f28000c101900 */
[----:B------:R1:W4:Y:S04]  /*2660*/  LD.E.64 R14, [R42.64+0x18] ;  /* 0x000018062a0e7980 */ /* 0x000328000c101b00 */
[----:B------:R-:W4:Y:S04]  /*2670*/  LD.E R38, [R38.64] ;  /* 0x0000000626267980 */ /* 0x000f28000c101900 */
[----:B------:R-:W0:Y:S04]  /*2680*/  LDGDEPBAR ;  /* 0x00000000000079af */ /* 0x000e280000000000 */
[----:B-1----:R-:W4:Y:S01]  /*2690*/  LD.E.64 R42, [R42.64+0x8] ;  /* 0x000008062a2a7980 */ /* 0x002f22000c101b00 */
[----:B--2---:R-:W-:Y:S01]  /*26a0*/  IMAD.SHL.U32 R6, R2, 0x80, RZ ;  /* 0x0000008002067824 */ /* 0x004fe200078e00ff */
[----:B------:R-:W-:-:S02]  /*26b0*/  SHF.R.S32.HI R8, RZ, 0x1f, R2 ;  /* 0x0000001fff087819 */ /* 0x000fc40000011402 */
[----:B-----5:R-:W-:Y:S01]  /*26c0*/  LOP3.LUT R7, R3, 0x1, RZ, 0xc0, !PT ;  /* 0x0000000103077812 */ /* 0x020fe200078ec0ff */
[----:B---3--:R-:W-:-:S03]  /*26d0*/  IMAD R3, R13, R2, RZ ;  /* 0x000000020d037224 */ /* 0x008fc600078e02ff */
[----:B------:R-:W-:Y:S01]  /*26e0*/  ISETP.NE.U32.AND P2, PT, R7, 0x1, PT ;  /* 0x000000010700780c */ /* 0x000fe20003f45070 */
[----:B------:R-:W-:Y:S01]  /*26f0*/  IMAD.WIDE.U32 R16, R12, R2, RZ ;  /* 0x000000020c107225 */ /* 0x000fe200078e00ff */
[----:B----4-:R-:W-:-:S03]  /*2700*/  IADD3 R26, -R26, R25, -R6 ;  /* 0x000000191a1a7210 */ /* 0x010fc60007ffe906 */
[----:B------:R-:W-:Y:S01]  /*2710*/  IMAD R3, R12, R8, R3 ;  /* 0x000000080c037224 */ /* 0x000fe200078e0203 */
[----:B------:R-:W-:Y:S02]  /*2720*/  ISETP.LT.OR P2, PT, R26, 0x1, P2 ;  /* 0x000000011a00780c */ /* 0x000fe40001741670 */
[----:B------:R-:W-:Y:S02]  /*2730*/  LEA R8, P0, R16, R14, 0x1 ;  /* 0x0000000e10087211 */ /* 0x000fe400078008ff */
[----:B------:R-:W-:Y:S02]  /*2740*/  IADD3 R3, R17, R3, RZ ;  /* 0x0000000311037210 */ /* 0x000fe40007ffe0ff */
[----:B------:R-:W-:Y:S02]  /*2750*/  IADD3 R38, R38, -c[0x0][0x18], RZ ;  /* 0x8000060026267a10 */ /* 0x000fe40007ffe0ff */
[----:B------:R-:W-:-:S05]  /*2760*/  LEA.HI.X R9, R16, R15, R3, 0x1, P0 ;  /* 0x0000000f10097211 */ /* 0x000fca00000f0c03 */
[----:B------:R-:W-:Y:S01]  /*2770*/  @!PT LDS RZ, [RZ] ;  /* 0x00000000fffff984 */ /* 0x000fe20000000800 */
[----:B------:R-:W-:Y:S01]  /*2780*/  @!PT LDS RZ, [RZ] ;  /* 0x00000000fffff984 */ /* 0x000fe20000000800 */
[----:B------:R-:W-:Y:S01]  /*2790*/  @!PT LDS RZ, [RZ] ;  /* 0x00000000fffff984 */ /* 0x000fe20000000800 */
[----:B------:R1:W-:Y:S04]  /*27a0*/  LDGSTS.E.BYPASS.LTC128B.128 [R38], [R8.64], !P2 ;  /* 0x0000000008267fae */ /* 0x0003e8000d101d46 */
[----:B------:R-:W2:Y:S01]  /*27b0*/  LD.E.U8 R3, [R10.64] ;  /* 0x000000060a037980 */ /* 0x000ea2000c101100 */
[----:B------:R-:W-:-:S05]  /*27c0*/  IMAD.SHL.U32 R7, R42, 0x2, RZ ;  /* 0x000000022a077824 */ /* 0x000fca00078e00ff */
        /* <DEDUP_REMOVED lines=34> */
[----:B-1----:R-:W5:Y:S04]  /*29f0*/  @!P0 LDL.64 R12, [R1+0x428] ;  /* 0x00042800010c8983 */ /* 0x002f680000100a00 */
[----:B------:R-:W2:Y:S04]  /*2a00*/  @!P0 LDL.64 R10, [R1+0x418] ;  /* 0x00041800010a8983 */ /* 0x000ea80000100a00 */
[----:B------:R-:W3:Y:S04]  /*2a10*/  @!P0 LDL R2, [R1+0x430] ;  /* 0x0004300001028983 */ /* 0x000ee80000100800 */
[----:B-----5:R-:W5:Y:S04]  /*2a20*/  @!P0 LD.E.U8 R3, [R12.64] ;  /* 0x000000060c038980 */ /* 0x020f68000c101100 */
[----:B--2---:R-:W2:Y:S01]  /*2a30*/  @!P0 LD.E R10, [R10.64] ;  /* 0x000000060a0a8980 */ /* 0x004ea2000c101900 */
[----:B----4-:R-:W-:Y:S01]  /*2a40*/  IMAD.WIDE R8, R6, 0x4, R4 ;  /* 0x0000000406087825 */ /* 0x010fe200078e0204 */
[----:B---3--:R-:W-:Y:S01]  /*2a50*/  IADD3 R6, R2, 0x1, RZ ;  /* 0x0000000102067810 */ /* 0x008fe20007ffe0ff */
[----:B------:R-:W-:Y:S02]  /*2a60*/  BSSY B0, `(.L_x_1096) ;  /* 0x0000059000007945 */ /* 0x000fe40003800000 */
[----:B------:R-:W-:Y:S01]  /*2a70*/  IMAD.MOV.U32 R5, RZ, RZ, 0x1 ;  /* 0x00000001ff057424 */ /* 0x000fe200078e00ff */
[----:B-----5:R-:W-:-:S02]  /*2a80*/  @!P0 ISETP.NE.AND P1, PT, R3, RZ, PT ;  /* 0x000000ff0300820c */ /* 0x020fc40003f25270 */
[----:B--2---:R-:W-:-:S11]  /*2a90*/  @!P0 IADD3 R3, R10, -c[0x0][0x18], RZ ;  /* 0x800006000a038a10 */ /* 0x004fd60007ffe0ff */
        /* <DEDUP_REMOVED lines=9> */
[----:B-1----:R-:W3:Y:S04]  /*2b30*/  LDL.128 R8, [R1+0x3e0] ;  /* 0x0003e00001087983 */ /* 0x002ee80000100c00 */
[----:B------:R-:W4:Y:S04]  /*2b40*/  LDL.64 R26, [R1+0x3f0] ;  /* 0x0003f000011a7983 */ /* 0x000f280000100a00 */
[----:B------:R-:W5:Y:S04]  /*2b50*/  LDL.64 R24, [R1+0x3d8] ;  /* 0x0003d80001187983 */ /* 0x000f680000100a00 */
[----:B------:R-:W5:Y:S04]  /*2b60*/  LDL.64 R14, [R1+0x408] ;  /* 0x00040800010e7983 */ /* 0x000f680000100a00 */
[----:B--2---:R1:W2:Y:S04]  /*2b70*/  LD.E.U8 R12, [R32.64] ;  /* 0x00000006200c7980 */ /* 0x0042a8000c101100 */
[----:B---3--:R3:W2:Y:S04]  /*2b80*/  LD.E.64 R18, [R8.64+0x10] ;  /* 0x0000100608127980 */ /* 0x0086a8000c101b00 */
[----:B------:R-:W2:Y:S04]  /*2b90*/  LD.E R10, [R10.64+0xc] ;  /* 0x00000c060a0a7980 */ /* 0x000ea8000c101900 */
[----:B----4-:R-:W4:Y:S04]  /*2ba0*/  LD.E R3, [R26.64] ;  /* 0x000000061a037980 */ /* 0x010f28000c101900 */
[----:B------:R3:W4:Y:S04]  /*2bb0*/  LD.E.64 R16, [R8.64+0x18] ;  /* 0x0000180608107980 */ /* 0x000728000c101b00 */
[----:B-----5:R5:W4:Y:S01]  /*2bc0*/  LD.E R13, [R24.64] ;  /* 0x00000006180d7980 */ /* 0x020b22000c101900 */
[----:B------:R-:W-:Y:S01]  /*2bd0*/  IMAD.SHL.U32 R2, R6, 0x80, RZ ;  /* 0x0000008006027824 */ /* 0x000fe200078e00ff */
[----:B------:R-:W-:-:S02]  /*2be0*/  SHF.R.S32.HI R7, RZ, 0x1f, R6 ;  /* 0x0000001fff077819 */ /* 0x000fc40000011406 */
[----:B-1----:R-:W4:Y:S04]  /*2bf0*/  LDL.64 R32, [R1+0x408] ;  /* 0x0004080001207983 */ /* 0x002f280000100a00 */
[----:B---3--:R-:W3:Y:S04]  /*2c00*/  LD.E.64 R8, [R8.64+0x8] ;  /* 0x0000080608087980 */ /* 0x008ee8000c101b00 */
[----:B-----5:R-:W5:Y:S01]  /*2c10*/  LDL.64 R24, [R1+0x408] ;  /* 0x0004080001187983 */ /* 0x020f620000100a00 */
[----:B--2---:R-:W-:Y:S01]  /*2c20*/  LOP3.LUT R12, R12, 0x1, RZ, 0xc0, !PT ;  /* 0x000000010c0c7812 */ /* 0x004fe200078ec0ff */
[----:B------:R-:W-:-:S03]  /*2c30*/  IMAD R4, R19, R6, RZ ;  /* 0x0000000613047224 */ /* 0x000fc600078e02ff */
[----:B------:R-:W-:Y:S01]  /*2c40*/  ISETP.NE.U32.AND P1, PT, R12, 0x1, PT ;  /* 0x000000010c00780c */ /* 0x000fe20003f25070 */
[C---:B------:R-:W-:Y:S01]  /*2c50*/  IMAD R4, R18.reuse, R7, R4 ;  /* 0x0000000712047224 */ /* 0x040fe200078e0204 */
[----:B----4-:R-:W-:Y:S01]  /*2c60*/  IADD3 R3, -R3, R10, -R2 ;  /* 0x0000000a03037210 */ /* 0x010fe20007ffe902 */
[----:B------:R-:W-:-:S03]  /*2c70*/  IMAD.WIDE.U32 R10, R18, R6, RZ ;  /* 0x00000006120a7225 */ /* 0x000fc600078e00ff */
[----:B------:R-:W-:Y:S01]  /*2c80*/  ISETP.LT.OR P1, PT, R3, 0x1, P1 ;  /* 0x000000010300780c */ /* 0x000fe20000f21670 */
[----:B------:R-:W-:Y:S01]  /*2c90*/  IMAD.IADD R7, R11, 0x1, R4 ;  /* 0x000000010b077824 */ /* 0x000fe200078e0204 */
[C---:B------:R-:W-:Y:S02]  /*2ca0*/  LEA R6, P0, R10.reuse, R16, 0x1 ;  /* 0x000000100a067211 */ /* 0x040fe400078008ff */
[----:B------:R-:W-:Y:S02]  /*2cb0*/  IADD3 R4, R13, -c[0x0][0x18], RZ ;  /* 0x800006000d047a10 */ /* 0x000fe40007ffe0ff */
[----:B------:R-:W-:-:S07]  /*2cc0*/  LEA.HI.X R7, R10, R17, R7, 0x1, P0 ;  /* 0x000000110a077211 */ /* 0x000fce00000f0c07 */
[----:B------:R-:W-:Y:S01]  /*2cd0*/  @!PT LDS RZ, [RZ] ;  /* 0x00000000fffff984 */ /* 0x000fe20000000800 */
[----:B------:R-:W-:Y:S01]  /*2ce0*/  @!PT LDS RZ, [RZ] ;  /* 0x00000000fffff984 */ /* 0x000fe20000000800 */
[----:B------:R-:W-:Y:S01]  /*2cf0*/  @!PT LDS RZ, [RZ] ;  /* 0x00000000fffff984 */ /* 0x000fe20000000800 */
[----:B------:R1:W-:Y:S04]  /*2d00*/  LDGSTS.E.BYPASS.LTC128B.128 [R4+0x4000], [R6.64], !P1 ;  /* 0x0400000006047fae */ /* 0x0003e8000c901d46 */
[----:B------:R-:W2:Y:S01]  /*2d10*/  LD.E.U8 R10, [R14.64] ;  /* 0x000000060e0a7980 */ /* 0x000ea2000c101100 */
[C---:B---3--:R-:W-:Y:S01]  /*2d20*/  IMAD.SHL.U32 R17, R8.reuse, 0x2, RZ ;  /* 0x0000000208117824 */ /* 0x048fe200078e00ff */
[----:B------:R-:W-:-:S04]  /*2d30*/  SHF.L.U64.HI R13, R8, 0x1, R9 ;  /* 0x00000001080d7819 */ /* 0x000fc80000010209 */
[----:B------:R-:W-:-:S05]  /*2d40*/  IADD3 R26, P0, R17, R6, RZ ;  /* 0x00000006111a7210 */ /* 0x000fca0007f1e0ff */
[----:B------:R-:W-:Y:S01]  /*2d50*/  IMAD.X R27, R13, 0x1, R7, P0 ;  /* 0x000000010d1b7824 */ /* 0x000fe200000e0607 */
[----:B--2---:R-:W-:-:S04]  /*2d60*/  LOP3.LUT R10, R10, 0x1, RZ, 0xc0, !PT ;  /* 0x000000010a0a7812 */ /* 0x004fc800078ec0ff */
[----:B------:R-:W-:Y:S02]  /*2d70*/  ISETP.NE.U32.AND P1, PT, R10, 0x1, PT ;  /* 0x000000010a00780c */ /* 0x000fe40003f25070 */
[----:B------:R-:W-:Y:S01]  /*2d80*/  IADD3 R18, P0, R26, R17, RZ ;  /* 0x000000111a127210 */ /* 0x000fe20007f1e0ff */
[----:B------:R-:W2:Y:S01]  /*2d90*/  LDL.128 R8, [R1+0x420] ;  /* 0x0004200001087983 */ /* 0x000ea20000100c00 */
[----:B------:R-:W-:-:S13]  /*2da0*/  ISETP.LT.OR P1, PT, R3, 0x21, P1 ;  /* 0x000000210300780c */ /* 0x000fda0000f21670 */
[----:B------:R-:W-:Y:S01]  /*2db0*/  @!PT LDS RZ, [RZ] ;  /* 0x00000000fffff984 */ /* 0x000fe20000000800 */
[----:B------:R-:W-:Y:S01]  /*2dc0*/  @!PT LDS RZ, [RZ] ;  /* 0x00000000fffff984 */ /* 0x000fe20000000800 */
[----:B------:R-:W-:Y:S01]  /*2dd0*/  @!PT LDS RZ, [RZ] ;  /* 0x00000000fffff984 */ /* 0x000fe20000000800 */
[----:B------:R3:W-:Y:S04]  /*2de0*/  LDGSTS.E.BYPASS.LTC128B.128 [R4+0x5000], [R26.64], !P1 ;  /* 0x050000001a047fae */ /* 0x0007e8000c901d46 */
[----:B-1----:R-:W4:Y:S01]  /*2df0*/  LD.E.U8 R6, [R32.64] ;  /* 0x0000000620067980 */ /* 0x002f22000c101100 */
        /* <DEDUP_REMOVED lines=8> */
[----:B-----5:R-:W4:Y:S02]  /*2e80*/  LD.E.U8 R6, [R24.64] ;  /* 0x0000000618067980 */ /* 0x020f24000c101100 */
[----:B----4-:R-:W-:-:S04]  /*2e90*/  LOP3.LUT R6, R6, 0x1, RZ, 0xc0, !PT ;  /* 0x0000000106067812 */ /* 0x010fc800078ec0ff */
[----:B------:R-:W-:-:S04]  /*2ea0*/  ISETP.NE.U32.AND P1, PT, R6, 0x1, PT ;  /* 0x000000010600780c */ /* 0x000fc80003f25070 */
[----:B------:R-:W-:Y:S02]  /*2eb0*/  ISETP.LT.OR P1, PT, R3, 0x61, P1 ;  /* 0x000000610300780c */ /* 0x000fe40000f21670 */
[----:B------:R-:W-:-:S05]  /*2ec0*/  IADD3 R6, P0, R18, R17, RZ ;  /* 0x0000001112067210 */ /* 0x000fca0007f1e0ff */
[----:B------:R-:W-:Y:S02]  /*2ed0*/  IMAD.X R7, R19, 0x1, R13, P0 ;  /* 0x0000000113077824 */ /* 0x000fe400000e060d */
[----:B------:R-:W4:Y:S04]  /*2ee0*/  LDL.128 R12, [R1+0x410] ;  /* 0x00041000010c7983 */ /* 0x000f280000100c00 */
[----:B------:R-:W-:Y:S01]  /*2ef0*/  @!PT LDS RZ, [RZ] ;  /* 0x00000000fffff984 */ /* 0x000fe20000000800 */
[----:B------:R-:W-:Y:S01]  /*2f00*/  @!PT LDS RZ, [RZ] ;  /* 0x00000000fffff984 */ /* 0x000fe20000000800 */
[----:B------:R-:W-:Y:S01]  /*2f10*/  @!PT LDS RZ, [RZ] ;  /* 0x00000000fffff984 */ /* 0x000fe20000000800 */
[----:B------:R3:W-:Y:S04]  /*2f20*/  LDGSTS.E.BYPASS.LTC128B.128 [R4+0x7000], [R6.64], !P1 ;  /* 0x0700000006047fae */ /* 0x0007e8000c901d46 */
[----:B--2---:R-:W2:Y:S04]  /*2f30*/  LD.E R8, [R8.64] ;  /* 0x0000000608087980 */ /* 0x004ea8000c101900 */
[----:B----4-:R-:W4:Y:S01]  /*2f40*/  LD.E.64 R12, [R12.64+0x8] ;  /* 0x000008060c0c7980 */ /* 0x010f22000c101b00 */
[----:B--2---:R-:W-:-:S13]  /*2f50*/  ISETP.GT.AND P1, PT, R8, 0x7f, PT ;  /* 0x0000007f0800780c */ /* 0x004fda0003f24270 */
[----:B------:R-:W2:Y:S04]  /*2f60*/  @!P1 LD.E.U8 R10, [R10.64] ;  /* 0x000000060a0a9980 */ /* 0x000ea8000c101100 */
[----:B------:R-:W5:Y:S01]  /*2f70*/  @!P1 LD.E R14, [R14.64] ;  /* 0x000000060e0e9980 */ /* 0x000f62000c101900 */
[----:B----4-:R-:W-:Y:S01]  /*2f80*/  IMAD.WIDE R2, R2, 0x4, R12 ;  /* 0x0000000402027825 */ /* 0x010fe200078e020c */
[----:B--2---:R-:W-:Y:S02]  /*2f90*/  @!P1 ISETP.NE.AND P0, PT, R10, RZ, PT ;  /* 0x000000ff0a00920c */ /* 0x004fe40003f05270 */
[----:B-----5:R-:W-:-:S11]  /*2fa0*/  @!P1 IADD3 R17, R14, -c[0x0][0x18], RZ ;  /* 0x800006000e119a10 */ /* 0x020fd60007ffe0ff */
[----:B------:R-:W-:Y:S01]  /*2fb0*/  @!PT LDS RZ, [RZ] ;  /* 0x00000000fffff984 */ /* 0x000fe20000000800 */
[----:B------:R-:W-:Y:S01]  /*2fc0*/  @!PT LDS RZ, [RZ] ;  /* 0x00000000fffff984 */ /* 0x000fe20000000800 */
[----:B------:R-:W-:Y:S01]  /*2fd0*/  @!PT LDS RZ, [RZ] ;  /* 0x00000000fffff984 */ /* 0x000fe20000000800 */
[----:B------:R3:W-:Y:S02]  /*2fe0*/  @!P1 LDGSTS.E.BYPASS.LTC128B.128 [R17+0x200], [R2.64], P0 ;  /* 0x0020000002119fae */ /* 0x0007e40008101d46 */
.L_x_1097:
[----:B------:R-:W-:Y:S05]  /*2ff0*/  BSYNC B0 ;  /* 0x0000000000007941 */ /* 0x000fea0003800000 */
.L_x_1096:
[----:B---3--:R-:W2:Y:S04]  /*3000*/  LDL R2, [R1+0x430] ;  /* 0x0004300001027983 */ /* 0x008ea80000100800 */
[----:B------:R-:W2:Y:S01]  /*3010*/  LDL R39, [R1+0x18] ;  /* 0x0000180001277983 */ /* 0x000ea20000100800 */
[C---:B------:R-:W-:Y:S01]  /*3020*/  IADD3 R6, P1, R20.reuse, 0x20, RZ ;  /* 0x0000002014067810 */ /* 0x040fe20007f3e0ff */
[----:B------:R-:W-:Y:S01]  /*3030*/  IMAD.MOV.U32 R4, RZ, RZ, RZ ;  /* 0x000000ffff047224 */ /* 0x000fe200078e00ff */
[C---:B-1----:R-:W-:Y:S01]  /*3040*/  IADD3 R8, P0, R20.reuse, 0x10c, RZ ;  /* 0x0000010c14087810 */ /* 0x042fe20007f1e0ff */
[----:B------:R-:W-:Y:S01]  /*3050*/  STL [R1+0x434], RZ ;  /* 0x000434ff01007387 */ /* 0x000fe20000100800 */
[C---:B------:R-:W-:Y:S01]  /*3060*/  IADD3 R16, P2, R20.reuse, 0x248, RZ ;  /* 0x0000024814107810 */ /* 0x040fe20007f5e0ff */
[--C-:B------:R-:W-:Y:S01]  /*3070*/  IMAD.X R7, RZ, RZ, R21.reuse, P1 ;  /* 0x000000ffff077224 */ /* 0x100fe200008e0615 */
[C---:B------:R-:W-:Y:S01]  /*3080*/  IADD3 R11, P1, R20.reuse, 0x30, RZ ;  /* 0x00000030140b7810 */ /* 0x040fe20007f3e0ff */
[--C-:B------:R-:W-:Y:S01]  /*3090*/  IMAD.X R3, RZ, RZ, R21.reuse, P0 ;  /* 0x000000ffff037224 */ /* 0x100fe200000e0615 */
[----:B------:R1:W-:Y:S01]  /*30a0*/  STL.64 [R1+0x438], R4 ;  /* 0x0004380401007387 */ /* 0x0003e20000100a00 */
[--C-:B------:R-:W-:Y:S01]  /*30b0*/  IMAD.X R15, RZ, RZ, R21.reuse, P2 ;  /* 0x000000ffff0f7224 */ /* 0x100fe200010e0615 */
[C---:B------:R-:W-:Y:S01]  /*30c0*/  IADD3 R14, P3, R20.reuse, 0x270, RZ ;  /* 0x00000270140e7810 */ /* 0x040fe20007f7e0ff */
[--C-:B------:R-:W-:Y:S01]  /*30d0*/  IMAD.X R10, RZ, RZ, R21.reuse, P1 ;  /* 0x000000ffff0a7224 */ /* 0x100fe200008e0615 */
[C---:B------:R-:W-:Y:S01]  /*30e0*/  IADD3 R12, P0, R20.reuse, 0x434, RZ ;  /* 0x00000434140c7810 */ /* 0x040fe20007f1e0ff */
[----:B------:R-:W-:Y:S01]  /*30f0*/  STL [R1+0x440], RZ ;  /* 0x000440ff01007387 */ /* 0x000fe20000100800 */
[----:B------:R-:W-:Y:S01]  /*3100*/  IADD3.X R13, RZ, R21, RZ, P3, !PT ;  /* 0x00000015ff0d7210 */ /* 0x000fe20001ffe4ff */
[----:B------:R-:W-:Y:S01]  /*3110*/  ULDC.64 UR4, c[0x0][0x40] ;  /* 0x0000100000047ab9 */ /* 0x000fe20000000a00 */
[----:B------:R-:W-:Y:S01]  /*3120*/  BSSY B2, `(.L_x_1098) ;  /* 0x0000135000027945 */ /* 0x000fe20003800000 */
[----:B------:R-:W-:Y:S01]  /*3130*/  IMAD.X R9, RZ, RZ, R21, P0 ;  /* 0x000000ffff097224 */ /* 0x000fe200000e0615 */
[----:B------:R-:W-:Y:S01]  /*3140*/  STL.128 [R1+0x650], RZ ;  /* 0x000650ff01007387 */ /* 0x000fe20000100c00 */
[----:B------:R-:W-:Y:S01]  /*3150*/  UIADD3 UR4, UP0, UR4, 0x160, URZ ;  /* 0x0000016004047890 */ /* 0x000fe2000ff1e03f */
[----:B------:R-:W-:Y:S01]  /*3160*/  IADD3 R23, R20, 0x488, RZ ;  /* 0x0000048814177810 */ /* 0x000fe20007ffe0ff */
[----:B------:R-:W-:Y:S01]  /*3170*/  CS2R R50, SRZ ;  /* 0x0000000000327805 */ /* 0x000fe2000001ff00 */
[----:B------:R-:W-:Y:S01]  /*3180*/  STL.128 [R1+0x660], RZ ;  /* 0x000660ff01007387 */ /* 0x000fe20000100c00 */
[----:B------:R-:W-:Y:S01]  /*3190*/  UIADD3.X UR5, URZ, UR5, URZ, UP0, !UPT ;  /* 0x000000053f057290 */ /* 0x000fe200087fe43f */
        /* <DEDUP_REMOVED lines=8> */
[----:B------:R-:W-:-:S02]  /*3220*/  CS2R R32, SRZ ;  /* 0x0000000000207805 */ /* 0x000fc4000001ff00 */
[----:B------:R-:W-:Y:S01]  /*3230*/  STL.128 [R1+0x690], RZ ;  /* 0x000690ff01007387 */ /* 0x000fe20000100c00 */
        /* <DEDUP_REMOVED lines=13> */
[----:B-1----:R-:W-:Y:S01]  /*3310*/  IMAD.MOV.U32 R6, RZ, RZ, R16 ;  /* 0x000000ffff067224 */ /* 0x002fe200078e0010 */
[----:B------:R-:W-:Y:S01]  /*3320*/  MOV R4, R11 ;  /* 0x0000000b00047202 */ /* 0x000fe20000000f00 */
[----:B------:R-:W-:Y:S01]  /*3330*/  IMAD.MOV.U32 R7, RZ, RZ, R15 ;  /* 0x000000ffff077224 */ /* 0x000fe200078e000f */
[C---:B------:R-:W-:Y:S01]  /*3340*/  IADD3 R16, P3, R20.reuse, 0x26c, RZ ;  /* 0x0000026c14107810 */ /* 0x040fe20007f7e0ff */
[----:B------:R-:W-:Y:S01]  /*3350*/  IMAD.MOV.U32 R5, RZ, RZ, R10 ;  /* 0x000000ffff057224 */ /* 0x000fe200078e000a */
[-C--:B------:R-:W-:Y:S01]  /*3360*/  IADD3.X R10, RZ, R21.reuse, RZ, P1, !PT ;  /* 0x00000015ff0a7210 */ /* 0x080fe20000ffe4ff */
[----:B------:R-:W-:Y:S01]  /*3370*/  IMAD.X R11, RZ, RZ, R21, P4 ;  /* 0x000000ffff0b7224 */ /* 0x000fe200020e0615 */
[----:B------:R-:W-:Y:S01]  /*3380*/  IADD3.X R15, RZ, R21, RZ, P3, !PT ;  /* 0x00000015ff0f7210 */ /* 0x000fe20001ffe4ff */
[----:B------:R-:W-:Y:S04]  /*3390*/  STL.128 [R1+0x720], RZ ;  /* 0x000720ff01007387 */ /* 0x000fe80000100c00 */
[----:B------:R1:W-:Y:S04]  /*33a0*/  STL.128 [R1+0x4a0], R4 ;  /* 0x0004a00401007387 */ /* 0x0003e80000100c00 */
[----:B------:R-:W-:Y:S04]  /*33b0*/  STL.128 [R1+0x730], RZ ;  /* 0x000730ff01007387 */ /* 0x000fe80000100c00 */
[----:B------:R-:W-:Y:S04]  /*33c0*/  STL.128 [R1+0x740], RZ ;  /* 0x000740ff01007387 */ /* 0x000fe80000100c00 */
[----:B------:R-:W0:Y:S01]  /*33d0*/  LDGDEPBAR ;  /* 0x00000000000079af */ /* 0x000e220000000000 */
[----:B-1----:R-:W-:Y:S01]  /*33e0*/  IMAD.MOV.U32 R6, RZ, RZ, R14 ;  /* 0x000000ffff067224 */ /* 0x002fe200078e000e */
[----:B------:R-:W-:Y:S01]  /*33f0*/  MOV R4, R12 ;  /* 0x0000000c00047202 */ /* 0x000fe20000000f00 */
[----:B------:R-:W-:Y:S01]  /*3400*/  IMAD.MOV.U32 R7, RZ, RZ, R13 ;  /* 0x000000ffff077224 */ /* 0x000fe200078e000d */
[C---:B------:R-:W-:Y:S01]  /*3410*/  IADD3 R14, P1, R20.reuse, 0x438, RZ ;  /* 0x00000438140e7810 */ /* 0x040fe20007f3e0ff */
[----:B------:R-:W-:Y:S01]  /*3420*/  IMAD.MOV.U32 R5, RZ, RZ, R9 ;  /* 0x000000ffff057224 */ /* 0x000fe200078e0009 */
[----:B------:R-:W-:-:S03]  /*3430*/  IADD3 R12, P0, R20, 0x448, RZ ;  /* 0x00000448140c7810 */ /* 0x000fc60007f1e0ff */
[----:B------:R-:W-:Y:S01]  /*3440*/  IMAD.X R13, RZ, RZ, R21, P1 ;  /* 0x000000ffff0d7224 */ /* 0x000fe200008e0615 */
[----:B------:R1:W-:Y:S01]  /*3450*/  STL.128 [R1+0x4b0], R4 ;  /* 0x0004b00401007387 */ /* 0x0003e20000100c00 */
[----:B------:R-:W-:Y:S02]  /*3460*/  IADD3.X R9, RZ, R21, RZ, P0, !PT ;  /* 0x00000015ff097210 */ /* 0x000fe400007fe4ff */
[----:B-1----:R-:W-:Y:S01]  /*3470*/  MOV R7, R11 ;  /* 0x0000000b00077202 */ /* 0x002fe20000000f00 */
[----:B------:R-:W-:Y:S01]  /*3480*/  IMAD.MOV.U32 R6, RZ, RZ, R8 ;  /* 0x000000ffff067224 */ /* 0x000fe200078e0008 */
[C---:B------:R-:W-:Y:S01]  /*3490*/  IADD3 R11, P2, R20.reuse, 0x244, RZ ;  /* 0x00000244140b7810 */ /* 0x040fe20007f5e0ff */
[----:B------:R-:W-:Y:S01]  /*34a0*/  IMAD.MOV.U32 R4, RZ, RZ, R3 ;  /* 0x000000ffff047224 */ /* 0x000fe200078e0003 */
[C---:B------:R-:W-:Y:S01]  /*34b0*/  IADD3 R8, P4, R20.reuse, 0x140, RZ ;  /* 0x0000014014087810 */ /* 0x040fe20007f9e0ff */
[----:B------:R-:W-:Y:S02]  /*34c0*/  IMAD.MOV.U32 R5, RZ, RZ, R10 ;  /* 0x000000ffff057224 */ /* 0x000fe400078e000a */
[----:B------:R-:W-:Y:S01]  /*34d0*/  IMAD.X R10, RZ, RZ, R21, P2 ;  /* 0x000000ffff0a7224 */ /* 0x000fe200010e0615 */
[----:B------:R-:W-:-:S02]  /*34e0*/  IADD3 R3, P2, R20, 0x28, RZ ;  /* 0x0000002814037810 */ /* 0x000fc40007f5e0ff */
[----:B------:R1:W-:Y:S02]  /*34f0*/  STL.128 [R1+0x4c0], R4 ;  /* 0x0004c00401007387 */ /* 0x0003e40000100c00 */
[----:B-1----:R-:W-:Y:S01]  /*3500*/  IMAD.MOV.U32 R6, RZ, RZ, R16 ;  /* 0x000000ffff067224 */ /* 0x002fe200078e0010 */
[----:B------:R-:W-:Y:S01]  /*3510*/  MOV R4, R11 ;  /* 0x0000000b00047202 */ /* 0x000fe20000000f00 */
[----:B------:R-:W-:Y:S01]  /*3520*/  IMAD.MOV.U32 R7, RZ, RZ, R15 ;  /* 0x000000ffff077224 */ /* 0x000fe200078e000f */
[C---:B------:R-:W-:Y:S01]  /*3530*/  IADD3 R16, P1, R20.reuse, 0x258, RZ ;  /* 0x0000025814107810 */ /* 0x040fe20007f3e0ff */
[----:B------:R-:W-:Y:S01]  /*3540*/  IMAD.MOV.U32 R5, RZ, RZ, R10 ;  /* 0x000000ffff057224 */ /* 0x000fe200078e000a */
[-C--:B------:R-:W-:Y:S01]  /*3550*/  IADD3.X R10, RZ, R21.reuse, RZ, P2, !PT ;  /* 0x00000015ff0a7210 */ /* 0x080fe200017fe4ff */
[----:B------:R-:W-:Y:S01]  /*3560*/  IMAD.X R11, RZ, RZ, R21, P4 ;  /* 0x000000ffff0b7224 */ /* 0x000fe200020e0615 */
[----:B------:R-:W-:Y:S02]  /*3570*/  IADD3.X R15, RZ, R21, RZ, P1, !PT ;  /* 0x00000015ff0f7210 */ /* 0x000fe40000ffe4ff */
[----:B------:R1:W-:Y:S02]  /*3580*/  STL.128 [R1+0x4d0], R4 ;  /* 0x0004d00401007387 */ /* 0x0003e40000100c00 */
[----:B-1----:R-:W-:Y:S01]  /*3590*/  IMAD.MOV.U32 R4, RZ, RZ, R14 ;  /* 0x000000ffff047224 */ /* 0x002fe200078e000e */
[----:B------:R-:W-:Y:S01]  /*35a0*/  MOV R6, R12 ;  /* 0x0000000c00067202 */ /* 0x000fe20000000f00 */
[----:B------:R-:W-:Y:S01]  /*35b0*/  IMAD.MOV.U32 R5, RZ, RZ, R13 ;  /* 0x000000ffff057224 */ /* 0x000fe200078e000d */
[C---:B------:R-:W-:Y:S01]  /*35c0*/  IADD3 R12, P0, R20.reuse, 0x38, RZ ;  /* 0x00000038140c7810 */ /* 0x040fe20007f1e0ff */
[----:B------:R-:W-:Y:S01]  /*35d0*/  IMAD.MOV.U32 R7, RZ, RZ, R9 ;  /* 0x000000ffff077224 */ /* 0x000fe200078e0009 */
[----:B------:R-:W-:-:S04]  /*35e0*/  IADD3 R14, P3, R20, 0x330, RZ ;  /* 0x00000330140e7810 */ /* 0x000fc80007f7e0ff */
[----:B------:R1:W-:Y:S01]  /*35f0*/  STL.128 [R1+0x4f0], R4 ;  /* 0x0004f00401007387 */ /* 0x0003e20000100c00 */
[----:B------:R-:W-:Y:S02]  /*3600*/  IMAD.X R13, RZ, RZ, R21, P3 ;  /* 0x000000ffff0d7224 */ /* 0x000fe400018e0615 */
[----:B-1----:R-:W-:Y:S01]  /*3610*/  IMAD.MOV.U32 R6, RZ, RZ, R8 ;  /* 0x000000ffff067224 */ /* 0x002fe200078e0008 */
[----:B------:R-:W-:Y:S01]  /*3620*/  MOV R7, R11 ;  /* 0x0000000b00077202 */ /* 0x000fe20000000f00 */
[----:B------:R-:W-:Y:S01]  /*3630*/  IMAD.MOV.U32 R4, RZ, RZ, R3 ;  /* 0x000000ffff047224 */ /* 0x000fe200078e0003 */
[C---:B------:R-:W-:Y:S01]  /*3640*/  IADD3 R8, P4, R20.reuse, 0x294, RZ ;  /* 0x0000029414087810 */ /* 0x040fe20007f9e0ff */
[----:B------:R-:W-:Y:S01]  /*3650*/  IMAD.MOV.U32 R5, RZ, RZ, R10 ;  /* 0x000000ffff057224 */ /* 0x000fe200078e000a */
[C---:B------:R-:W-:Y:S01]  /*3660*/  IADD3 R10, P2, R20.reuse, 0x280, RZ ;  /* 0x00000280140a7810 */ /* 0x040fe20007f5e0ff */
[----:B------:R-:W-:Y:S01]  /*3670*/  IMAD.X R11, RZ, RZ, R21, P0 ;  /* 0x000000ffff0b7224 */ /* 0x000fe200000e0615 */
[----:B------:R-:W-:-:S02]  /*3680*/  IADD3 R3, P0, R20, 0x290, RZ ;  /* 0x0000029014037810 */ /* 0x000fc40007f1e0ff */
[----:B------:R1:W-:Y:S01]  /*3690*/  STL.128 [R1+0x500], R4 ;  /* 0x0005000401007387 */ /* 0x0003e20000100c00 */
[-C--:B------:R-:W-:Y:S01]  /*36a0*/  IADD3.X R9, RZ, R21.reuse, RZ, P2, !PT ;  /* 0x00000015ff097210 */ /* 0x080fe200017fe4ff */
[----:B-1----:R-:W-:Y:S01]  /*36b0*/  IMAD.MOV.U32 R6, RZ, RZ, R16 ;  /* 0x000000ffff067224 */ /* 0x002fe200078e0010 */
[----:B------:R-:W-:Y:S01]  /*36c0*/  MOV R4, R12 ;  /* 0x0000000c00047202 */ /* 0x000fe20000000f00 */
[----:B------:R-:W-:Y:S01]  /*36d0*/  IMAD.MOV.U32 R7, RZ, RZ, R15 ;  /* 0x000000ffff077224 */ /* 0x000fe200078e000f */
[----:B------:R-:W-:Y:S01]  /*36e0*/  IADD3.X R12, RZ, R21, RZ, P0, !PT ;  /* 0x00000015ff0c7210 */ /* 0x000fe200007fe4ff */
[----:B------:R-:W-:Y:S01]  /*36f0*/  IMAD.MOV.U32 R5, RZ, RZ, R11 ;  /* 0x000000ffff057224 */ /* 0x000fe200078e000b */
[----:B------:R-:W-:Y:S01]  /*3700*/  IADD3 R16, P1, R20, 0x2a8, RZ ;  /* 0x000002a814107810 */ /* 0x000fe20007f3e0ff */
[----:B------:R-:W-:-:S03]  /*3710*/  IMAD.X R11, RZ, RZ, R21, P4 ;  /* 0x000000ffff0b7224 */ /* 0x000fc600020e0615 */
[----:B------:R1:W-:Y:S01]  /*3720*/  STL.128 [R1+0x510], R4 ;  /* 0x0005100401007387 */ /* 0x0003e20000100c00 */
[----:B------:R-:W-:Y:S01]  /*3730*/  IADD3.X R15, RZ, R21, RZ, P1, !PT ;  /* 0x00000015ff0f7210 */ /* 0x000fe20000ffe4ff */
[----:B-1----:R-:W-:Y:S01]  /*3740*/  IMAD.MOV.U32 R6, RZ, RZ, R14 ;  /* 0x000000ffff067224 */ /* 0x002fe200078e000e */
[----:B------:R-:W-:Y:S01]  /*3750*/  MOV R4, R10 ;  /* 0x0000000a00047202 */ /* 0x000fe20000000f00 */
[----:B------:R-:W-:Y:S01]  /*3760*/  IMAD.MOV.U32 R7, RZ, RZ, R13 ;  /* 0x000000ffff077224 */ /* 0x000fe200078e000d */
[----:B------:R-:W-:Y:S01]  /*3770*/  IADD3 R14, P3, R20, 0x48, RZ ;  /* 0x00000048140e7810 */ /* 0x000fe20007f7e0ff */
[----:B------:R-:W-:-:S04]  /*3780*/  IMAD.MOV.U32 R5, RZ, RZ, R9 ;  /* 0x000000ffff057224 */ /* 0x000fc800078e0009 */
[----:B------:R-:W-:Y:S01]  /*3790*/  IMAD.X R13, RZ, RZ, R21, P3 ;  /* 0x000000ffff0d7224 */ /* 0x000fe200018e0615 */
[----:B------:R1:W-:Y:S02]  /*37a0*/  STL.128 [R1+0x520], R4 ;  /* 0x0005200401007387 */ /* 0x0003e40000100c00 */
[----:B-1----:R-:W-:Y:S01]  /*37b0*/  MOV R5, R11 ;  /* 0x0000000b00057202 */ /* 0x002fe20000000f00 */
[----:B------:R-:W-:Y:S01]  /*37c0*/  IMAD.MOV.U32 R4, RZ, RZ, R8 ;  /* 0x000000ffff047224 */ /* 0x000fe200078e0008 */
[C---:B------:R-:W-:Y:S01]  /*37d0*/  IADD3 R11, P0, R20.reuse, 0x298, RZ ;  /* 0x00000298140b7810 */ /* 0x040fe20007f1e0ff */
[----:B------:R-:W-:Y:S01]  /*37e0*/  IMAD.MOV.U32 R6, RZ, RZ, R3 ;  /* 0x000000ffff067224 */ /* 0x000fe200078e0003 */
[C---:B------:R-:W-:Y:S01]  /*37f0*/  IADD3 R8, P4, R20.reuse, 0x58, RZ ;  /* 0x0000005814087810 */ /* 0x040fe20007f9e0ff */
[----:B------:R-:W-:Y:S01]  /*3800*/  IMAD.MOV.U32 R7, RZ, RZ, R12 ;  /* 0x000000ffff077224 */ /* 0x000fe200078e000c */
[C---:B------:R-:W-:Y:S01]  /*3810*/  IADD3 R12, P2, R20.reuse, 0x11c, RZ ;  /* 0x0000011c140c7810 */ /* 0x040fe20007f5e0ff */
[----:B------:R-:W-:Y:S01]  /*3820*/  IMAD.X R10, RZ, RZ, R21, P0 ;  /* 0x000000ffff0a7224 */ /* 0x000fe200000e0615 */
[----:B------:R-:W-:-:S02]  /*3830*/  IADD3 R3, P0, R20, 0x2d8, RZ ;  /* 0x000002d814037810 */ /* 0x000fc40007f1e0ff */
[----:B------:R1:W-:Y:S01]  /*3840*/  STL.128 [R1+0x530], R4 ;  /* 0x0005300401007387 */ /* 0x0003e20000100c00 */
[----:B------:R-:W-:Y:S01]  /*3850*/  IADD3.X R9, RZ, R21, RZ, P2, !PT ;  /* 0x00000015ff097210 */ /* 0x000fe200017fe4ff */
        /* <DEDUP_REMOVED lines=111> */
[----:B------:R-:W-:Y:S01]  /*3f50*/  IADD3 R16, P3, R20, 0x380, RZ ;  /* 0x0000038014107810 */ /* 0x000fe20007f7e0ff */
[----:B------:R-:W-:Y:S01]  /*3f60*/  IMAD.MOV.U32 R7, RZ, RZ, R10 ;  /* 0x000000ffff077224 */ /* 0x000fe200078e000a */
[----:B------:R-:W-:Y:S01]  /*3f70*/  IADD3.X R10, RZ, R21, RZ, P0, !PT ;  /* 0x00000015ff0a7210 */ /* 0x000fe200007fe4ff */
[----:B------:R-:W-:-:S03]  /*3f80*/  IMAD.X R11, RZ, RZ, R21, P4 ;  /* 0x000000ffff0b7224 */ /* 0x000fc600020e0615 */
[----:B------:R1:W-:Y:S02]  /*3f90*/  STL.128 [R1+0x600], R4 ;  /* 0x0006000401007387 */ /* 0x0003e40000100c00 */
[----:B-1----:R-:W-:Y:S01]  /*3fa0*/  IMAD.MOV.U32 R6, RZ, RZ, R14 ;  /* 0x000000ffff067224 */ /* 0x002fe200078e000e */
[----:B------:R-:W-:Y:S01]  /*3fb0*/  MOV R4, R12 ;  /* 0x0000000c00047202 */ /* 0x000fe20000000f00 */
[----:B------:R-:W-:Y:S01]  /*3fc0*/  IMAD.MOV.U32 R7, RZ, RZ, R13 ;  /* 0x000000ffff077224 */ /* 0x000fe200078e000d */
[C---:B------:R-:W-:Y:S01]  /*3fd0*/  IADD3 R12, P2, R20.reuse, 0x18, RZ ;  /* 0x00000018140c7810 */ /* 0x040fe20007f5e0ff */
[----:B------:R-:W-:Y:S01]  /*3fe0*/  IMAD.MOV.U32 R5, RZ, RZ, R9 ;  /* 0x000000ffff057224 */ /* 0x000fe200078e0009 */
[----:B------:R-:W-:Y:S02]  /*3ff0*/  IADD3.X R13, RZ, R21, RZ, P3, !PT ;  /* 0x00000015ff0d7210 */ /* 0x000fe40001ffe4ff */
[----:B------:R-:W-:Y:S02]  /*4000*/  IADD3 R14, P4, R20, 0x108, RZ ;  /* 0x00000108140e7810 */ /* 0x000fe40007f9e0ff */
[----:B------:R1:W-:Y:S03]  /*4010*/  STL.128 [R1+0x610], R4 ;  /* 0x0006100401007387 */ /* 0x0003e60000100c00 */
[----:B------:R-:W-:-:S05]  /*4020*/  IMAD.X R15, RZ, RZ, R21, P4 ;  /* 0x000000ffff0f7224 */ /* 0x000fca00020e0615 */
[----:B------:R3:W-:Y:S01]  /*4030*/  STL.64 [R1+0x488], R14 ;  /* 0x0004880e01007387 */ /* 0x0007e20000100a00 */
[----:B-1----:R-:W-:Y:S01]  /*4040*/  IMAD.MOV.U32 R6, RZ, RZ, R8 ;  /* 0x000000ffff067224 */ /* 0x002fe200078e0008 */
[----:B------:R-:W-:Y:S01]  /*4050*/  MOV R7, R11 ;  /* 0x0000000b00077202 */ /* 0x000fe20000000f00 */
[----:B------:R-:W-:Y:S01]  /*4060*/  IMAD.MOV.U32 R4, RZ, RZ, R3 ;  /* 0x000000ffff047224 */ /* 0x000fe200078e0003 */
[C---:B------:R-:W-:Y:S01]  /*4070*/  IADD3 R8, P0, R20.reuse, 0x43c, RZ ;  /* 0x0000043c14087810 */ /* 0x040fe20007f1e0ff */
[----:B------:R-:W-:Y:S01]  /*4080*/  IMAD.MOV.U32 R5, RZ, RZ, R10 ;  /* 0x000000ffff057224 */ /* 0x000fe200078e000a */
[C---:B------:R-:W-:Y:S01]  /*4090*/  IADD3 R10, P1, R20.reuse, 0x430, RZ ;  /* 0x00000430140a7810 */ /* 0x040fe20007f3e0ff */
[--C-:B------:R-:W-:Y:S01]  /*40a0*/  IMAD.X R3, RZ, RZ, R21.reuse, P2 ;  /* 0x000000ffff037224 */ /* 0x100fe200010e0615 */
[----:B------:R-:W-:Y:S01]  /*40b0*/  IADD3 R18, P2, R20, 0x440, RZ ;  /* 0x0000044014127810 */ /* 0x000fe20007f5e0ff */
[----:B---3--:R-:W-:Y:S01]  /*40c0*/  IMAD.U32 R14, RZ, RZ, UR4 ;  /* 0x00000004ff0e7e24 */ /* 0x008fe2000f8e00ff */
[----:B------:R1:W-:Y:S01]  /*40d0*/  STL.128 [R1+0x620], R4 ;  /* 0x0006200401007387 */ /* 0x0003e20000100c00 */
[----:B------:R-:W-:Y:S01]  /*40e0*/  IMAD.X R11, RZ, RZ, R21, P1 ;  /* 0x000000ffff0b7224 */ /* 0x000fe200008e0615 */
[-C--:B------:R-:W-:Y:S01]  /*40f0*/  IADD3.X R19, RZ, R21.reuse, RZ, P2, !PT ;  /* 0x00000015ff137210 */ /* 0x080fe200017fe4ff */
[----:B------:R-:W-:Y:S01]  /*4100*/  IMAD.U32 R15, RZ, RZ, UR5 ;  /* 0x00000005ff0f7e24 */ /* 0x000fe2000f8e00ff */
[----:B------:R-:W-:-:S02]  /*4110*/  IADD3.X R9, RZ, R21, RZ, P0, !PT ;  /* 0x00000015ff097210 */ /* 0x000fc400007fe4ff */
[----:B------:R-:W-:Y:S04]  /*4120*/  STL.64 [R1+0x448], R10 ;  /* 0x0004480a01007387 */ /* 0x000fe80000100a00 */
[----:B------:R3:W-:Y:S04]  /*4130*/  STL.128 [R1+0x460], R8 ;  /* 0x0004600801007387 */ /* 0x0007e80000100c00 */
[----:B------:R-:W-:Y:S04]  /*4140*/  STL.64 [R1+0x480], R18 ;  /* 0x0004801201007387 */ /* 0x000fe80000100a00 */
[----:B------:R4:W-:Y:S01]  /*4150*/  STL.64 [R1+0x640], R18 ;  /* 0x0006401201007387 */ /* 0x0009e20000100a00 */
[----:B-1----:R-:W-:Y:S01]  /*4160*/  MOV R4, R12 ;  /* 0x0000000c00047202 */ /* 0x002fe20000000f00 */
[----:B------:R-:W-:Y:S01]  /*4170*/  IMAD.MOV.U32 R6, RZ, RZ, R16 ;  /* 0x000000ffff067224 */ /* 0x000fe200078e0010 */
[C---:B------:R-:W-:Y:S01]  /*4180*/  IADD3 R12, P1, R20.reuse, 0x328, RZ ;  /* 0x00000328140c7810 */ /* 0x040fe20007f3e0ff */
[----:B------:R-:W-:Y:S01]  /*4190*/  IMAD.MOV.U32 R7, RZ, RZ, R13 ;  /* 0x000000ffff077224 */ /* 0x000fe200078e000d */
[----:B------:R-:W-:Y:S01]  /*41a0*/  IADD3 R16, P2, R20, 0x2c8, RZ ;  /* 0x000002c814107810 */ /* 0x000fe20007f5e0ff */
[----:B------:R-:W-:-:S02]  /*41b0*/  IMAD.MOV.U32 R5, RZ, RZ, R3 ;  /* 0x000000ffff057224 */ /* 0x000fc400078e0003 */
[----:B------:R-:W-:Y:S01]  /*41c0*/  IMAD.X R3, RZ, RZ, R21, P1 ;  /* 0x000000ffff037224 */ /* 0x000fe200008e0615 */
[----:B--2---:R-:W-:Y:S02]  /*41d0*/  ISETP.GE.AND P1, PT, R2, R39, PT ;  /* 0x000000270200720c */ /* 0x004fe40003f26270 */
[----:B------:R1:W-:Y:S01]  /*41e0*/  STL.128 [R1+0x450], R4 ;  /* 0x0004500401007387 */ /* 0x0003e20000100c00 */
[----:B------:R-:W-:Y:S01]  /*41f0*/  IADD3.X R13, RZ, R21, RZ, P2, !PT ;  /* 0x00000015ff0d7210 */ /* 0x000fe200017fe4ff */
[----:B---3--:R-:W-:Y:S01]  /*4200*/  IMAD.MOV.U32 R10, RZ, RZ, R8 ;  /* 0x000000ffff0a7224 */ /* 0x008fe200078e0008 */
[----:B------:R-:W-:Y:S01]  /*4210*/  MOV R11, R9 ;  /* 0x00000009000b7202 */ /* 0x000fe20000000f00 */
[----:B------:R-:W-:Y:S01]  /*4220*/  IMAD.MOV.U32 R8, RZ, RZ, R16 ;  /* 0x000000ffff087224 */ /* 0x000fe200078e0010 */
[----:B------:R-:W-:Y:S01]  /*4230*/  MOV R9, R13 ;  /* 0x0000000d00097202 */ /* 0x000fe20000000f00 */
[----:B------:R-:W-:Y:S01]  /*4240*/  IMAD.MOV.U32 R13, RZ, RZ, R3 ;  /* 0x000000ffff0d7224 */ /* 0x000fe200078e0003 */
[----:B----4-:R-:W-:Y:S01]  /*4250*/  CS2R R18, SRZ ;  /* 0x0000000000127805 */ /* 0x010fe2000001ff00 */
[----:B------:R-:W-:-:S02]  /*4260*/  CS2R R16, SRZ ;  /* 0x0000000000107805 */ /* 0x000fc4000001ff00 */
[----:B------:R2:W-:Y:S04]  /*4270*/  STL.128 [R1+0x630], R8 ;  /* 0x0006300801007387 */ /* 0x0005e80000100c00 */
[----:B------:R3:W-:Y:S01]  /*4280*/  STL.128 [R1+0x4e0], R12 ;  /* 0x0004e00c01007387 */ /* 0x0007e20000100c00 */
[----:B-1----:R-:W-:-:S05]  /*4290*/  IADD3 R6, P0, R20, 0x3d8, RZ ;  /* 0x000003d814067810 */ /* 0x002fca0007f1e0ff */
[----:B------:R-:W-:Y:S01]  /*42a0*/  IMAD.X R7, RZ, RZ, R21, P0 ;  /* 0x000000ffff077224 */ /* 0x000fe200000e0615 */
[----:B------:R-:W-:-:S04]  /*42b0*/  IADD3 R28, P0, R20, 0x34c, RZ ;  /* 0x0000034c141c7810 */ /* 0x000fc80007f1e0ff */
[----:B------:R1:W-:Y:S01]  /*42c0*/  STL.128 [R1+0x470], R4 ;  /* 0x0004700401007387 */ /* 0x0003e20000100c00 */
[----:B--2---:R-:W-:Y:S01]  /*42d0*/  CS2R R10, SRZ ;  /* 0x00000000000a7805 */ /* 0x004fe2000001ff00 */
[----:B------:R-:W-:Y:S01]  /*42e0*/  CS2R R8, SRZ ;  /* 0x0000000000087805 */ /* 0x000fe2000001ff00 */
[----:B------:R-:W-:Y:S01]  /*42f0*/  IMAD.X R27, RZ, RZ, R21, P0 ;  /* 0x000000ffff1b7224 */ /* 0x000fe200000e0615 */
[----:B---3--:R-:W-:Y:S01]  /*4300*/  CS2R R14, SRZ ;  /* 0x00000000000e7805 */ /* 0x008fe2000001ff00 */
[----:B------:R-:W-:Y:S01]  /*4310*/  CS2R R12, SRZ ;  /* 0x00000000000c7805 */ /* 0x000fe2000001ff00 */
[----:B-1----:R-:W-:Y:S01]  /*4320*/  CS2R R6, SRZ ;  /* 0x0000000000067805 */ /* 0x002fe2000001ff00 */
[----:B------:R-:W-:Y:S01]  /*4330*/  IMAD.MOV.U32 R5, RZ, RZ, RZ ;  /* 0x000000ffff057224 */ /* 0x000fe200078e00ff */
[----:B------:R-:W-:Y:S01]  /*4340*/  MOV R4, RZ ;  /* 0x000000ff00047202 */ /* 0x000fe20000000f00 */
[----:B------:R-:W-:Y:S05]  /*4350*/  @P1 BRA `(.L_x_1099) ;  /* 0x0000011000001947 */ /* 0x000fea0003800000 */
[----:B------:R-:W-:Y:S02]  /*4360*/  BSSY B1, `(.L_x_1100) ;  /* 0x0000008000017945 */ /* 0x000fe40003800000 */
.L_x_1101:
[----:B-1----:R-:W-:Y:S02]  /*4370*/  MOV R32, 0x4390 ;  /* 0x0000439000207802 */ /* 0x002fe40000000f00 */
[----:B------:R-:W-:Y:S05]  /*4380*/  CALL.REL.NOINC `($_ZN7cutlass13device_kernelIN5flash19enable_sm80_to_sm89INS1_16FlashAttnBwdSm80INS1_25CollectiveMainloopBwdSm80ILi2ELi2EN4cute5tupleIJNS5_1CILi128EEES8_NS7_ILi64EEEEEENS_10bfloat16_tEfNS_4arch4Sm80ELb0ELb0ELb1ELb0ELb1ELb0ELb0ELb0ELi2ELi4ELi4ELi4ELb0EEENS1_24CollectiveEpilogueBwdGQAISA_fSD_Li256ELb0ELb1EEENS1_19SingleTileSchedulerILb0ELb0ELb0ELi128EEEEEEEEEvNT_6ParamsE$_ZZN5flash25CollectiveMainloopBwdSm80ILi2ELi2EN4cute5tupleIJNS1_1CILi128EEES4_NS3_ILi64EEEEEEN7cutlass10bfloat16_tEfNS7_4arch4Sm80ELb0ELb0ELb1ELb0ELb1ELb0ELb0ELb0ELi2ELi4ELi4ELi4ELb0EE3mmaINS_16FlashAttnBwdSm80ISB_NS_24CollectiveEpilogueBwdGQAIS6_fSA_Li256ELb0ELb1EEENS_19SingleTileSchedulerILb0ELb0ELb0ELi128EEEE13SharedStorageENS1_6TensorINS1_11ArrayEngineIfLm32EEENS1_6LayoutINS2_IJNS2_IJNS3_ILi2EEESO_EEESO_NS3_ILi4EEEEEENS2_IJNS2_IJNS3_ILi1EEESO_EEESQ_NS3_ILi8EEEEEEEEEEEEbRKNSB_6ParamsERT0_S12_iNS2_IJiiiEEERT_ENKUliT_E_clIZSC_ISJ_SX_EbS10_S12_S12_iS13_S15_EUlRS16_iE_EEDaiS16_) ;  /* 0x0000cbe000007944 */ /* 0x000fea0003c00000 */
[----:B---3--:R-:W2:Y:S02]  /*4390*/  LDL R2, [R1+0x430] ;  /* 0x0004300001027983 */ /* 0x008ea40000100800 */
[----:B--2---:R-:W-:-:S04]  /*43a0*/  IADD3 R2, R2, 0x1, RZ ;  /* 0x0000000102027810 */ /* 0x004fc80007ffe0ff */
[----:B------:R-:W-:Y:S01]  /*43b0*/  ISETP.GE.AND P0, PT, R2, R39, PT ;  /* 0x000000270200720c */ /* 0x000fe20003f06270 */
[----:B------:R1:W-:-:S12]  /*43c0*/  STL [R1+0x430], R2 ;  /* 0x0004300201007387 */ /* 0x0003d80000100800 */
[----:B------:R-:W-:Y:S05]  /*43d0*/  @!P0 BRA `(.L_x_1101) ;  /* 0xffffff9000008947 */ /* 0x000fea000383ffff */
[----:B------:R-:W-:Y:S05]  /*43e0*/  BSYNC B1 ;  /* 0x0000000000017941 */ /* 0x000fea0003800000 */
.L_x_1100:
        /* <DEDUP_REMOVED lines=8> */
.L_x_1099:
[----:B------:R-:W-:Y:S05]  /*4470*/  BSYNC B2 ;  /* 0x0000000000027941 */ /* 0x000fea0003800000 */
.L_x_1098:
[----:B------:R-:W3:Y:S01]  /*4480*/  S2R R3, SR_CTAID.Y ;  /* 0x0000000000037919 */ /* 0x000ee20000002600 */
[----:B-1----:R-:W-:Y:S01]  /*4490*/  MOV R2, 0x1 ;  /* 0x0000000100027802 */ /* 0x002fe20000000f00 */
[----:B-----5:R-:W-:Y:S01]  /*44a0*/  FMUL.FTZ R11, R11, c[0x0][0x298] ;  /* 0x0000a6000b0b7a20 */ /* 0x020fe20000410000 */
[----:B------:R-:W-:Y:S01]  /*44b0*/  WARPSYNC 0xffffffff ;  /* 0xffffffff00007948 */ /* 0x000fe20003800000 */
[----:B------:R-:W-:Y:S01]  /*44c0*/  FMUL.FTZ R10, R10, c[0x0][0x298] ;  /* 0x0000a6000a0a7a20 */ /* 0x000fe20000410000 */
[----:B------:R-:W-:Y:S01]  /*44d0*/  ISETP.NE.AND P0, PT, R2, c[0x0][0x338], PT ;  /* 0x0000ce0002007a0c */ /* 0x000fe20003f05270 */
[----:B------:R-:W-:Y:S01]  /*44e0*/  FMUL.FTZ R9, R9, c[0x0][0x298] ;  /* 0x0000a60009097a20 */ /* 0x000fe20000410000 */
[----:B------:R-:W1:Y:S01]  /*44f0*/  S2R R20, SR_CTAID.X ;  /* 0x0000000000147919 */ /* 0x000e620000002500 */
[----:B------:R-:W-:-:S02]  /*4500*/  FMUL.FTZ R8, R8, c[0x0][0x298] ;  /* 0x0000a60008087a20 */ /* 0x000fc40000410000 */
[----:B------:R-:W-:Y:S01]  /*4510*/  FMUL.FTZ R15, R15, c[0x0][0x298] ;  /* 0x0000a6000f0f7a20 */ /* 0x000fe20000410000 */
[----:B------:R-:W4:Y:S01]  /*4520*/  S2R R21, SR_TID.X ;  /* 0x0000000000157919 */ /* 0x000f220000002100 */
[----:B------:R-:W-:Y:S02]  /*4530*/  FMUL.FTZ R14, R14, c[0x0][0x298] ;  /* 0x0000a6000e0e7a20 */ /* 0x000fe40000410000 */
[----:B------:R-:W-:Y:S01]  /*4540*/  FMUL.FTZ R13, R13, c[0x0][0x298] ;  /* 0x0000a6000d0d7a20 */ /* 0x000fe20000410000 */
[----:B------:R-:W-:Y:S01]  /*4550*/  STL.128 [R1+0x660], R8 ;  /* 0x0006600801007387 */ /* 0x000fe20000100c00 */
[----:B------:R-:W-:Y:S02]  /*4560*/  FMUL.FTZ R12, R12, c[0x0][0x298] ;  /* 0x0000a6000c0c7a20 */ /* 0x000fe40000410000 */
[----:B------:R-:W-:Y:S01]  /*4570*/  FMUL.FTZ R19, R19, c[0x0][0x298] ;  /* 0x0000a60013137a20 */ /* 0x000fe20000410000 */
[----:B------:R-:W2:Y:S01]  /*4580*/  S2R R2, SR_CTAID.Z ;  /* 0x0000000000027919 */ /* 0x000ea20000002700 */
[----:B------:R-:W-:-:S02]  /*4590*/  FMUL.FTZ R18, R18, c[0x0][0x298] ;  /* 0x0000a60012127a20 */ /* 0x000fc40000410000 */
[----:B------:R-:W-:Y:S01]  /*45a0*/  FMUL.FTZ R17, R17, c[0x0][0x298] ;  /* 0x0000a60011117a20 */ /* 0x000fe20000410000 */
[----:B------:R-:W-:Y:S01]  /*45b0*/  STL.128 [R1+0x670], R12 ;  /* 0x0006700c01007387 */ /* 0x000fe20000100c00 */
[----:B------:R-:W-:Y:S02]  /*45c0*/  FMUL.FTZ R16, R16, c[0x0][0x298] ;  /* 0x0000a60010107a20 */ /* 0x000fe40000410000 */
[----:B------:R-:W-:Y:S02]  /*45d0*/  FMUL.FTZ R35, R35, c[0x0][0x298] ;  /* 0x0000a60023237a20 */ /* 0x000fe40000410000 */
[----:B------:R-:W-:Y:S01]  /*45e0*/  FMUL.FTZ R34, R34, c[0x0][0x298] ;  /* 0x0000a60022227a20 */ /* 0x000fe20000410000 */
[----:B------:R-:W-:Y:S01]  /*45f0*/  STL.128 [R1+0x680], R16 ;  /* 0x0006801001007387 */ /* 0x000fe20000100c00 */
[----:B------:R-:W-:Y:S02]  /*4600*/  FMUL.FTZ R33, R33, c[0x0][0x298] ;  /* 0x0000a60021217a20 */ /* 0x000fe40000410000 */
[----:B------:R-:W-:-:S02]  /*4610*/  FMUL.FTZ R32, R32, c[0x0][0x298] ;  /* 0x0000a60020207a20 */ /* 0x000fc40000410000 */
[----:B------:R-:W-:Y:S02]  /*4620*/  FMUL.FTZ R43, R43, c[0x0][0x298] ;  /* 0x0000a6002b2b7a20 */ /* 0x000fe40000410000 */
[----:B------:R-:W-:Y:S01]  /*4630*/  FMUL.FTZ R42, R42, c[0x0][0x298] ;  /* 0x0000a6002a2a7a20 */ /* 0x000fe20000410000 */
[----:B------:R-:W-:Y:S01]  /*4640*/  STL.128 [R1+0x690], R32 ;  /* 0x0006902001007387 */ /* 0x000fe20000100c00 */
[----:B------:R-:W-:Y:S02]  /*4650*/  FMUL.FTZ R41, R41, c[0x0][0x298] ;  /* 0x0000a60029297a20 */ /* 0x000fe40000410000 */
[----:B------:R-:W-:Y:S02]  /*4660*/  FMUL.FTZ R40, R40, c[0x0][0x298] ;  /* 0x0000a60028287a20 */ /* 0x000fe40000410000 */
[----:B------:R-:W-:Y:S02]  /*4670*/  FMUL.FTZ R47, R47, c[0x0][0x298] ;  /* 0x0000a6002f2f7a20 */ /* 0x000fe40000410000 */
[----:B------:R-:W-:Y:S01]  /*4680*/  FMUL.FTZ R46, R46, c[0x0][0x298] ;  /* 0x0000a6002e2e7a20 */ /* 0x000fe20000410000 */
[----:B------:R-:W-:Y:S01]  /*4690*/  STL.128 [R1+0x6a0], R40 ;  /* 0x0006a02801007387 */ /* 0x000fe20000100c00 */
[----:B------:R-:W-:-:S02]  /*46a0*/  FMUL.FTZ R45, R45, c[0x0][0x298] ;  /* 0x0000a6002d2d7a20 */ /* 0x000fc40000410000 */
[----:B------:R-:W-:Y:S02]  /*46b0*/  FMUL.FTZ R44, R44, c[0x0][0x298] ;  /* 0x0000a6002c2c7a20 */ /* 0x000fe40000410000 */
[----:B------:R-:W-:Y:S02]  /*46c0*/  FMUL.FTZ R51, R51, c[0x0][0x298] ;  /* 0x0000a60033337a20 */ /* 0x000fe40000410000 */
[----:B------:R-:W-:Y:S01]  /*46d0*/  FMUL.FTZ R50, R50, c[0x0][0x298] ;  /* 0x0000a60032327a20 */ /* 0x000fe20000410000 */
[----:B------:R-:W-:Y:S01]  /*46e0*/  STL.128 [R1+0x6b0], R44 ;  /* 0x0006b02c01007387 */ /* 0x000fe20000100c00 */
[----:B------:R-:W-:Y:S02]  /*46f0*/  FMUL.FTZ R49, R49, c[0x0][0x298] ;  /* 0x0000a60031317a20 */ /* 0x000fe40000410000 */
[----:B------:R-:W-:Y:S02]  /*4700*/  FMUL.FTZ R48, R48, c[0x0][0x298] ;  /* 0x0000a60030307a20 */ /* 0x000fe40000410000 */
[----:B------:R-:W-:-:S02]  /*4710*/  FMUL.FTZ R7, R7, c[0x0][0x298] ;  /* 0x0000a60007077a20 */ /* 0x000fc40000410000 */
[----:B------:R-:W-:Y:S01]  /*4720*/  FMUL.FTZ R6, R6, c[0x0][0x298] ;  /* 0x0000a60006067a20 */ /* 0x000fe20000410000 */
[----:B------:R-:W-:Y:S01]  /*4730*/  STL.128 [R1+0x6c0], R48 ;  /* 0x0006c03001007387 */ /* 0x000fe20000100c00 */
[----:B------:R-:W-:Y:S02]  /*4740*/  FMUL.FTZ R5, R5, c[0x0][0x298] ;  /* 0x0000a60005057a20 */ /* 0x000fe40000410000 */
[----:B------:R-:W-:-:S05]  /*4750*/  FMUL.FTZ R4, R4, c[0x0][0x298] ;  /* 0x0000a60004047a20 */ /* 0x000fca0000410000 */
[----:B------:R3:W-:Y:S02]  /*4760*/  STL.128 [R1+0x650], R4 ;  /* 0x0006500401007387 */ /* 0x0007e40000100c00 */
[----:B---3--:R-:W-:-:S05]  /*4770*/  @P0 IMAD.HI.U32 R4, R3, c[0x0][0x33c], RZ ;  /* 0x0000cf0003040a27 */ /* 0x008fca00078e00ff */
[----:B------:R-:W-:Y:S02]  /*4780*/  @P0 SHF.R.U32.HI R22, RZ, c[0x0][0x340], R4 ;  /* 0x0000d000ff160a19 */ /* 0x000fe40000011604 */
[----:B------:R-:W-:Y:S02]  /*4790*/  MOV R4, R3 ;  /* 0x0000000300047202 */ /* 0x000fe40000000f00 */
[----:B------:R-:W-:Y:S02]  /*47a0*/  @P0 MOV R4, R22 ;  /* 0x0000001600040202 */ /* 0x000fe40000000f00 */
[----:B------:R-:W-:Y:S02]  /*47b0*/  @P0 SHF.R.S32.HI R0, RZ, 0x1f, R22 ;  /* 0x0000001fff000819 */ /* 0x000fe40000011416 */
[----:B------:R-:W-:-:S05]  /*47c0*/  IADD3 R4, -R4, RZ, RZ ;  /* 0x000000ff04047210 */ /* 0x000fca0007ffe1ff */
[----:B------:R-:W-:Y:S02]  /*47d0*/  IMAD R31, R4, c[0x0][0x338], R3 ;  /* 0x0000ce00041f7a24 */ /* 0x000fe400078e0203 */
[----:B-12-4-:R-:W-:Y:S01]  /*47e0*/  IMAD R5, R20, c[0x0][0x358], RZ ;  /* 0x0000d60014057a24 */ /* 0x016fe200078e02ff */
[----:B------:R-:W-:Y:S01]  /*47f0*/  BAR.SYNC.DEFER_BLOCKING 0x1, 0x100 ;  /* 0x0044000000007b1d */ /* 0x000fe20000010000 */
[----:B------:R-:W-:Y:S02]  /*4800*/  IMAD R3, R2, c[0x0][0x2f4], RZ ;  /* 0x0000bd0002037a24 */ /* 0x000fe400078e02ff */
[----:B------:R-:W-:-:S03]  /*4810*/  IMAD R5, R5, c[0x0][0x2f4], RZ ;  /* 0x0000bd0005057a24 */ /* 0x000fc600078e02ff */
[--C-:B------:R-:W-:Y:S01]  /*4820*/  SHF.R.S32.HI R28, RZ, 0x1f, R3.reuse ;  /* 0x0000001fff1c7819 */ /* 0x100fe20000011403 */
[----:B------:R-:W-:Y:S01]  /*4830*/  BSSY B0, `(.L_x_1102) ;  /* 0x000000f000007945 */ /* 0x000fe20003800000 */
[----:B------:R-:W-:Y:S02]  /*4840*/  IADD3 R3, P1, P0, R5, R22, R3 ;  /* 0x0000001605037210 */ /* 0x000fe4000783e003 */
[----:B------:R-:W-:-:S03]  /*4850*/  SHF.R.S32.HI R5, RZ, 0x1f, R5 ;  /* 0x0000001fff057819 */ /* 0x000fc60000011405 */
[----:B------:R-:W-:Y:S01]  /*4860*/  IMAD.SHL.U32 R23, R3, 0x4, RZ ;  /* 0x0000000403177824 */ /* 0x000fe200078e00ff */
[----:B------:R-:W-:Y:S02]  /*4870*/  IADD3.X R28, R5, R0, R28, P1, P0 ;  /* 0x00000000051c7210 */ /* 0x000fe40000fe041c */
[----:B------:R-:W-:Y:S02]  /*4880*/  ISETP.NE.AND P1, PT, R21, RZ, PT ;  /* 0x000000ff1500720c */ /* 0x000fe40003f25270 */
[----:B------:R-:W-:Y:S02]  /*4890*/  SHF.L.U64.HI R28, R3, 0x2, R28 ;  /* 0x00000002031c7819 */ /* 0x000fe4000001021c */
[----:B------:R-:W-:-:S04]  /*48a0*/  IADD3 R46, P0, R23, c[0x0][0x350], RZ ;  /* 0x0000d400172e7a10 */ /* 0x000fc80007f1e0ff */
[----:B------:R-:W-:-:S05]  /*48b0*/  IADD3.X R47, R28, c[0x0][0x354], RZ, P0, !PT ;  /* 0x0000d5001c2f7a10 */ /* 0x000fca00007fe4ff */
[----:B------:R-:W-:Y:S05]  /*48c0*/  @P1 BRA `(.L_x_1103) ;  /* 0x0000005000001947 */ /* 0x000fea0003800000 */
.L_x_1104:
[----:B------:R-:W2:Y:S01]  /*48d0*/  LDG.E.STRONG.GPU R4, [R46.64] ;  /* 0x000000062e047981 */ /* 0x000ea2000c1ef900 */
[----:B------:R-:W-:Y:S01]  /*48e0*/  YIELD ;  /* 0x0000000000007946 */ /* 0x000fe20003800000 */
[----:B--2---:R-:W-:Y:S01]  /*48f0*/  ISETP.NE.AND P0, PT, R4, R31, PT ;  /* 0x0000001f0400720c */ /* 0x004fe20003f05270 */
[----:B------:R-:W-:-:S12]  /*4900*/  CCTL.IVALL ;  /* 0x00000000ff00798f */ /* 0x000fd80002000000 */
[----:B------:R-:W-:Y:S05]  /*4910*/  @P0 BRA `(.L_x_1104) ;  /* 0xffffffb000000947 */ /* 0x000fea000383ffff */
.L_x_1103:
[----:B------:R-:W-:Y:S05]  /*4920*/  BSYNC B0 ;  /* 0x0000000000007941 */ /* 0x000fea0003800000 */
.L_x_1102:
[----:B------:R-:W-:Y:S01]  /*4930*/  MOV R3, 0xffffffff ;  /* 0xffffffff00037802 */ /* 0x000fe20000000f00 */
[----:B------:R-:W-:Y:S05]  /*4940*/  BRA.CONV ~URZ, `(.L_x_1105) ;  /* 0x000000237f007947 */ /* 0x000fea000b800000 */
[----:B------:R-:W-:Y:S02]  /*4950*/  MOV R4, 0x4970 ;  /* 0x0000497000047802 */ /* 0x000fe40000000f00 */
[----:B------:R-:W-:Y:S05]  /*4960*/  CALL.REL.NOINC `($__internal_6_$__cuda_sm70_warpsync) ;  /* 0x0006049000007944 */ /* 0x000fea0003c00000 */
.L_x_1105:
[----:B------:R-:W-:-:S06]  /*4970*/  NOP ;  /* 0x0000000000007918 */ /* 0x000fcc0000000000 */
[----:B------:R-:W2:Y:S04]  /*4980*/  LDL.128 R40, [R1+0x6d0] ;  /* 0x0006d00001287983 */ /* 0x000ea80000100c00 */
[----:B------:R-:W3:Y:S04]  /*4990*/  LDL.128 R36, [R1+0x6e0] ;  /* 0x0006e00001247983 */ /* 0x000ee80000100c00 */
[----:B------:R-:W4:Y:S04]  /*49a0*/  LDL.128 R32, [R1+0x6f0] ;  /* 0x0006f00001207983 */ /* 0x000f280000100c00 */
[----:B------:R-:W5:Y:S04]  /*49b0*/  LDL.128 R24, [R1+0x700] ;  /* 0x0007000001187983 */ /* 0x000f680000100c00 */
[----:B------:R-:W3:Y:S04]  /*49c0*/  LDL.128 R16, [R1+0x710] ;  /* 0x0007100001107983 */ /* 0x000ee80000100c00 */
[----:B------:R-:W4:Y:S04]  /*49d0*/  LDL.128 R12, [R1+0x720] ;  /* 0x00072000010c7983 */ /* 0x000f280000100c00 */
[----:B------:R-:W4:Y:S04]  /*49e0*/  LDL.128 R8, [R1+0x730] ;  /* 0x0007300001087983 */ /* 0x000f280000100c00 */
[----:B------:R-:W4:Y:S01]  /*49f0*/  LDL.128 R4, [R1+0x740] ;  /* 0x0007400001047983 */ /* 0x000f220000100c00 */
[----:B------:R-:W-:-:S04]  /*4a00*/  SHF.L.U32 R44, R20, 0xd, RZ ;  /* 0x0000000d142c7819 */ /* 0x000fc800000006ff */
[----:B------:R-:W-:-:S04]  /*4a10*/  IADD3 R20, P0, R44, R21, RZ ;  /* 0x000000152c147210 */ /* 0x000fc80007f1e0ff */
[----:B------:R-:W-:Y:S01]  /*4a20*/  LEA.HI.X.SX32 R21, R44, R29, 0x1, P0 ;  /* 0x0000001d2c157211 */ /* 0x000fe200000f0eff */
[----:B------:R-:W-:-:S04]  /*4a30*/  IMAD R29, R0, c[0x0][0x328], RZ ;  /* 0x0000ca00001d7a24 */ /* 0x000fc800078e02ff */
[C---:B------:R-:W-:Y:S02]  /*4a40*/  IMAD R44, R22.reuse, c[0x0][0x32c], R29 ;  /* 0x0000cb00162c7a24 */ /* 0x040fe400078e021d */
[----:B------:R-:W-:-:S04]  /*4a50*/  IMAD.WIDE.U32 R48, R22, c[0x0][0x328], R20 ;  /* 0x0000ca0016307a25 */ /* 0x000fc800078e0014 */
[----:B------:R-:W-:Y:S01]  /*4a60*/  IMAD R29, R30, c[0x0][0x330], RZ ;  /* 0x0000cc001e1d7a24 */ /* 0x000fe200078e02ff */
[----:B------:R-:W-:Y:S02]  /*4a70*/  IADD3 R45, R49, R44, RZ ;  /* 0x0000002c312d7210 */ /* 0x000fe40007ffe0ff */
[----:B------:R-:W-:Y:S01]  /*4a80*/  MOV R44, R48 ;  /* 0x00000030002c7202 */ /* 0x000fe20000000f00 */
[----:B------:R-:W-:-:S04]  /*4a90*/  IMAD R29, R2, c[0x0][0x334], R29 ;  /* 0x0000cd00021d7a24 */ /* 0x000fc800078e021d */
[----:B------:R-:W-:-:S05]  /*4aa0*/  IMAD.WIDE.U32 R44, R2, c[0x0][0x330], R44 ;  /* 0x0000cc00022c7a25 */ /* 0x000fca00078e002c */
[----:B------:R-:W-:Y:S02]  /*4ab0*/  IADD3 R29, R45, R29, RZ ;  /* 0x0000001d2d1d7210 */ /* 0x000fe40007ffe0ff */
[----:B------:R-:W-:-:S04]  /*4ac0*/  LEA R48, P0, R44, c[0x0][0x310], 0x2 ;  /* 0x0000c4002c307a11 */ /* 0x000fc800078010ff */
[----:B------:R-:W-:-:S05]  /*4ad0*/  LEA.HI.X R49, R44, c[0x0][0x314], R29, 0x2, P0 ;  /* 0x0000c5002c317a11 */ /* 0x000fca00000f141d */
[----:B--2---:R1:W-:Y:S04]  /*4ae0*/  RED.E.ADD.F32.FTZ.RN.STRONG.GPU [R48.64], R40 ;  /* 0x000000283000798e */ /* 0x0043e8000c10e786 */
[----:B------:R1:W-:Y:S04]  /*4af0*/  RED.E.ADD.F32.FTZ.RN.STRONG.GPU [R48.64+0x400], R41 ;  /* 0x000400293000798e */ /* 0x0003e8000c10e786 */
[----:B------:R1:W-:Y:S04]  /*4b00*/  RED.E.ADD.F32.FTZ.RN.STRONG.GPU [R48.64+0x800], R42 ;  /* 0x0008002a3000798e */ /* 0x0003e8000c10e786 */
[----:B------:R1:W-:Y:S04]  /*4b10*/  RED.E.ADD.F32.FTZ.RN.STRONG.GPU [R48.64+0xc00], R43 ;  /* 0x000c002b3000798e */ /* 0x0003e8000c10e786 */
[----:B---3--:R1:W-:Y:S04]  /*4b20*/  RED.E.ADD.F32.FTZ.RN.STRONG.GPU [R48.64+0x1000], R36 ;  /* 0x001000243000798e */ /* 0x0083e8000c10e786 */
[----:B------:R1:W-:Y:S04]  /*4b30*/  RED.E.ADD.F32.FTZ.RN.STRONG.GPU [R48.64+0x1400], R37 ;  /* 0x001400253000798e */ /* 0x0003e8000c10e786 */
[----:B------:R1:W-:Y:S04]  /*4b40*/  RED.E.ADD.F32.FTZ.RN.STRONG.GPU [R48.64+0x1800], R38 ;  /* 0x001800263000798e */ /* 0x0003e8000c10e786 */
[----:B------:R1:W-:Y:S04]  /*4b50*/  RED.E.ADD.F32.FTZ.RN.STRONG.GPU [R48.64+0x1c00], R39 ;  /* 0x001c00273000798e */ /* 0x0003e8000c10e786 */
[----:B----4-:R1:W-:Y:S04]  /*4b60*/  RED.E.ADD.F32.FTZ.RN.STRONG.GPU [R48.64+0x2000], R32 ;  /* 0x002000203000798e */ /* 0x0103e8000c10e786 */
[----:B------:R1:W-:Y:S04]  /*4b70*/  RED.E.ADD.F32.FTZ.RN.STRONG.GPU [R48.64+0x2400], R33 ;  /* 0x002400213000798e */ /* 0x0003e8000c10e786 */
[----:B------:R1:W-:Y:S04]  /*4b80*/  RED.E.ADD.F32.FTZ.RN.STRONG.GPU [R48.64+0x2800], R34 ;  /* 0x002800223000798e */ /* 0x0003e8000c10e786 */
[----:B------:R1:W-:Y:S04]  /*4b90*/  RED.E.ADD.F32.FTZ.RN.STRONG.GPU [R48.64+0x2c00], R35 ;  /* 0x002c00233000798e */ /* 0x0003e8000c10e786 */
[----:B-----5:R1:W-:Y:S04]  /*4ba0*/  RED.E.ADD.F32.FTZ.RN.STRONG.GPU [R48.64+0x3000], R24 ;  /* 0x003000183000798e */ /* 0x0203e8000c10e786 */
        /* <DEDUP_REMOVED lines=21> */
[----:B------:R-:W-:Y:S05]  /*4d00*/  CALL.REL.NOINC `($__internal_6_$__cuda_sm70_warpsync) ;  /* 0x000600f000007944 */ /* 0x000fea0003c00000 */
.L_x_1106:
        /* <DEDUP_REMOVED lines=12> */
.L_x_1108:
[----:B------:R-:W-:Y:S05]  /*4dd0*/  BSYNC B0 ;  /* 0x0000000000007941 */ /* 0x000fea0003800000 */
.L_x_1107:
[----:B------:R-:W-:Y:S01]  /*4de0*/  IADD3 R44, P0, R23, c[0x0][0x348], RZ ;  /* 0x0000d200172c7a10 */ /* 0x000fe20007f1e0ff */
[----:B------:R-:W-:Y:S03]  /*4df0*/  BSSY B0, `(.L_x_1109) ;  /* 0x0000008000007945 */ /* 0x000fe60003800000 */
[----:B------:R-:W-:Y:S01]  /*4e00*/  IADD3.X R45, R28, c[0x0][0x34c], RZ, P0, !PT ;  /* 0x0000d3001c2d7a10 */ /* 0x000fe200007fe4ff */
[----:B------:R-:W-:Y:S05]  /*4e10*/  @P1 BRA `(.L_x_1110) ;  /* 0x0000005000001947 */ /* 0x000fea0003800000 */
.L_x_1111:
[----:B-1----:R-:W2:Y:S01]  /*4e20*/  LDG.E.STRONG.GPU R4, [R44.64] ;  /* 0x000000062c047981 */ /* 0x002ea2000c1ef900 */
[----:B------:R-:W-:Y:S01]  /*4e30*/  YIELD ;  /* 0x0000000000007946 */ /* 0x000fe20003800000 */
[----:B--2---:R-:W-:Y:S01]  /*4e40*/  ISETP.NE.AND P0, PT, R4, R31, PT ;  /* 0x0000001f0400720c */ /* 0x004fe20003f05270 */
[----:B------:R-:W-:-:S12]  /*4e50*/  CCTL.IVALL ;  /* 0x00000000ff00798f */ /* 0x000fd80002000000 */
[----:B------:R-:W-:Y:S05]  /*4e60*/  @P0 BRA `(.L_x_1111) ;  /* 0xffffffb000000947 */ /* 0x000fea000383ffff */
.L_x_1110:
[----:B------:R-:W-:Y:S05]  /*4e70*/  BSYNC B0 ;  /* 0x0000000000007941 */ /* 0x000fea0003800000 */
.L_x_1109:
[----:B------:R-:W-:Y:S05]  /*4e80*/  BRA.CONV ~URZ, `(.L_x_1112) ;  /* 0x000000237f007947 */ /* 0x000fea000b800000 */
[----:B-1----:R-:W-:Y:S02]  /*4e90*/  MOV R4, 0x4eb0 ;  /* 0x00004eb000047802 */ /* 0x002fe40000000f00 */
[----:B------:R-:W-:Y:S05]  /*4ea0*/  CALL.REL.NOINC `($__internal_6_$__cuda_sm70_warpsync) ;  /* 0x0005ff5000007944 */ /* 0x000fea0003c00000 */
.L_x_1112:
[----:B------:R-:W-:-:S06]  /*4eb0*/  NOP ;  /* 0x0000000000007918 */ /* 0x000fcc0000000000 */
[----:B-1----:R-:W2:Y:S04]  /*4ec0*/  LDL.128 R40, [R1+0x650] ;  /* 0x0006500001287983 */ /* 0x002ea80000100c00 */
[----:B------:R-:W3:Y:S04]  /*4ed0*/  LDL.128 R36, [R1+0x660] ;  /* 0x0006600001247983 */ /* 0x000ee80000100c00 */
[----:B------:R-:W4:Y:S04]  /*4ee0*/  LDL.128 R32, [R1+0x670] ;  /* 0x0006700001207983 */ /* 0x000f280000100c00 */
[----:B------:R-:W5:Y:S04]  /*4ef0*/  LDL.128 R24, [R1+0x680] ;  /* 0x0006800001187983 */ /* 0x000f680000100c00 */
[----:B------:R-:W3:Y:S04]  /*4f00*/  LDL.128 R16, [R1+0x690] ;  /* 0x0006900001107983 */ /* 0x000ee80000100c00 */
[----:B------:R-:W4:Y:S04]  /*4f10*/  LDL.128 R12, [R1+0x6a0] ;  /* 0x0006a000010c7983 */ /* 0x000f280000100c00 */
[----:B------:R-:W4:Y:S04]  /*4f20*/  LDL.128 R8, [R1+0x6b0] ;  /* 0x0006b00001087983 */ /* 0x000f280000100c00 */
[----:B------:R-:W4:Y:S01]  /*4f30*/  LDL.128 R4, [R1+0x6c0] ;  /* 0x0006c00001047983 */ /* 0x000f220000100c00 */
[----:B------:R-:W-:-:S02]  /*4f40*/  IMAD R23, R0, c[0x0][0x300], RZ ;  /* 0x0000c00000177a24 */ /* 0x000fc400078e02ff */
[----:B------:R-:W-:-:S04]  /*4f50*/  IMAD.WIDE.U32 R20, R22, c[0x0][0x300], R20 ;  /* 0x0000c00016147a25 */ /* 0x000fc800078e0014 */
[----:B------:R-:W-:Y:S01]  /*4f60*/  IMAD R23, R22, c[0x0][0x304], R23 ;  /* 0x0000c10016177a24 */ /* 0x000fe200078e0217 */
[----:B------:R-:W-:-:S04]  /*4f70*/  MOV R22, R20 ;  /* 0x0000001400167202 */ /* 0x000fc80000000f00 */
[----:B------:R-:W-:Y:S01]  /*4f80*/  IADD3 R23, R21, R23, RZ ;  /* 0x0000001715177210 */ /* 0x000fe20007ffe0ff */
[----:B------:R-:W-:-:S04]  /*4f90*/  IMAD R21, R30, c[0x0][0x308], RZ ;  /* 0x0000c2001e157a24 */ /* 0x000fc800078e02ff */
[C---:B------:R-:W-:Y:S02]  /*4fa0*/  IMAD R21, R2.reuse, c[0x0][0x30c], R21 ;  /* 0x0000c30002157a24 */ /* 0x040fe400078e0215 */
        /* <DEDUP_REMOVED lines=39> */
.L_x_1113:
        /* <DEDUP_REMOVED lines=12> */
        .type           $_ZN7cutlass13device_kernelIN5flash19enable_sm80_to_sm89INS1_16FlashAttnBwdSm80INS1_25CollectiveMainloopBwdSm80ILi2ELi2EN4cute5tupleIJNS5_1CILi128EEES8_NS7_ILi64EEEEEENS_10bfloat16_tEfNS_4arch4Sm80ELb0ELb0ELb1ELb0ELb1ELb0ELb0ELb0ELi2ELi4ELi4ELi4ELb0EEENS1_24CollectiveEpilogueBwdGQAISA_fSD_Li256ELb0ELb1EEENS1_19SingleTileSchedulerILb0ELb0ELb0ELi128EEEEEEEEEvNT_6ParamsE$_ZN4cute12iter_adaptorIPKN7cutlass10bfloat16_tENS_8gmem_ptrIS4_EEEC2ES4_,@function
        .size           $_ZN7cutlass13device_kernelIN5flash19enable_sm80_to_sm89INS1_16FlashAttnBwdSm80INS1_25CollectiveMainloopBwdSm80ILi2ELi2EN4cute5tupleIJNS5_1CILi128EEES8_NS7_ILi64EEEEEENS_10bfloat16_tEfNS_4arch4Sm80ELb0ELb0ELb1ELb0ELb1ELb0ELb0ELb0ELi2ELi4ELi4ELi4ELb0EEENS1_24CollectiveEpilogueBwdGQAISA_fSD_Li256ELb0ELb1EEENS1_19SingleTileSchedulerILb0ELb0ELb0ELi128EEEEEEEEEvNT_6ParamsE$_ZN4cute12iter_adaptorIPKN7cutlass10bfloat16_tENS_8gmem_ptrIS4_EEEC2ES4_,($_ZN7cutlass13device_kernelIN5flash19enable_sm80_to_sm89INS1_16FlashAttnBwdSm80INS1_25CollectiveMainloopBwdSm80ILi2ELi2EN4cute5tupleIJNS5_1CILi128EEES8_NS7_ILi64EEEEEENS_10bfloat16_tEfNS_4arch4Sm80ELb0ELb0ELb1ELb0ELb1ELb0ELb0ELb0ELi2ELi4ELi4ELi4ELb0EEENS1_24CollectiveEpilogueBwdGQAISA_fSD_Li256ELb0ELb1EEENS1_19SingleTileSchedulerILb0ELb0ELb0ELi128EEEEEEEEEvNT_6ParamsE$_ZN4cute12iter_adaptorIPKN7cutlass9uint128_tENS_8gmem_ptrIS4_EEEC2ES4_ - $_ZN7cutlass13device_kernelIN5flash19enable_sm80_to_sm89INS1_16FlashAttnBwdSm80INS1_25CollectiveMainloopBwdSm80ILi2ELi2EN4cute5tupleIJNS5_1CILi128EEES8_NS7_ILi64EEEEEENS_10bfloat16_tEfNS_4arch4Sm80ELb0ELb0ELb1ELb0ELb1ELb0ELb0ELb0ELi2ELi4ELi4ELi4ELb0EEENS1_24CollectiveEpilogueBwdGQAISA_fSD_Li256ELb0ELb1EEENS1_19SingleTileSchedulerILb0ELb0ELb0ELi128EEEEEEEEEvNT_6ParamsE$_ZN4cute12iter_adaptorIPKN7cutlass10bfloat16_tENS_8gmem_ptrIS4_EEEC2ES4_)
$_ZN7cutlass13device_kernelIN5flash19enable_sm80_to_sm89INS1_16FlashAttnBwdSm80INS1_25CollectiveMainloopBwdSm80ILi2ELi2EN4cute5tupleIJNS5_1CILi128EEES8_NS7_ILi64EEEEEENS_10bfloat16_tEfNS_4arch4Sm80ELb0ELb0ELb1ELb0ELb1ELb0ELb0ELb0ELi2ELi4ELi4ELi4ELb0EEENS1_24CollectiveEpilogueBwdGQAISA_fSD_Li256ELb0ELb1EEENS1_19SingleTileSchedulerILb0ELb0ELb0ELi128EEEEEEEEEvNT_6ParamsE$_ZN4cute12iter_adaptorIPKN7cutlass10bfloat16_tENS_8gmem_ptrIS4_EEEC2ES4_:
[----:B------:R-:W-:Y:S01]  /*52e0*/  IADD3 R5, R81, -c[0x0][0x20], RZ ;  /* 0x8000080051057a10 */ /* 0x000fe20007ffe0ff */
[----:B------:R-:W-:Y:S01]  /*52f0*/  IMAD.MOV.U32 R78, RZ, RZ, R4 ;  /* 0x000000ffff4e7224 */ /* 0x000fe200078e0004 */
[----:B------:R-:W-:Y:S01]  /*5300*/  MOV R79, R9 ;  /* 0x00000009004f7202 */ /* 0x000fe20000000f00 */
[----:B------:R-:W-:-:S04]  /*5310*/  IMAD.MOV.U32 R11, RZ, RZ, 0x0 ;  /* 0x00000000ff0b7424 */ /* 0x000fc800078e00ff */
[----:B------:R1:W-:Y:S01]  /*5320*/  STL.64 [R5], R78 ;  /* 0x0000004e05007387 */ /* 0x0003e20000100a00 */
[----:B------:R-:W-:Y:S05]  /*5330*/  RET.REL.NODEC R10 `(_ZN7cutlass13device_kernelIN5flash19enable_sm80_to_sm89INS1_16FlashAttnBwdSm80INS1_25CollectiveMainloopBwdSm80ILi2ELi2EN4cute5tupleIJNS5_1CILi128EEES8_NS7_ILi64EEEEEENS_10bfloat16_tEfNS_4arch4Sm80ELb0ELb0ELb1ELb0ELb1ELb0ELb0ELb0ELi2ELi4ELi4ELi4ELb0EEENS1_24CollectiveEpilogueBwdGQAISA_fSD_Li256ELb0ELb1EEENS1_19SingleTileSchedulerILb0ELb0ELb0ELi128EEEEEEEEEvNT_6ParamsE) ;  /* 0xffffacc00a007950 */ /* 0x000fea0003c3ffff */
        .type           $_ZN7cutlass13device_kernelIN5flash19enable_sm80_to_sm89INS1_16FlashAttnBwdSm80INS1_25CollectiveMainloopBwdSm80ILi2ELi2EN4cute5tupleIJNS5_1CILi128EEES8_NS7_ILi64EEEEEENS_10bfloat16_tEfNS_4arch4Sm80ELb0ELb0ELb1ELb0ELb1ELb0ELb0ELb0ELi2ELi4ELi4ELi4ELb0EEENS1_24CollectiveEpilogueBwdGQAISA_fSD_Li256ELb0ELb1EEENS1_19SingleTileSchedulerILb0ELb0ELb0ELi128EEEEEEEEEvNT_6ParamsE$_ZN4cute12iter_adaptorIPKN7cutlass9uint128_tENS_8gmem_ptrIS4_EEEC2ES4_,@function
        .size           $_ZN7cutlass13device_kernelIN5flash19enable_sm80_to_sm89INS1_16FlashAttnBwdSm80INS1_25CollectiveMainloopBwdSm80ILi2ELi2EN4cute5tupleIJNS5_1CILi128EEES8_NS7_ILi64EEEEEENS_10bfloat16_tEfNS_4arch4Sm80ELb0ELb0ELb1ELb0ELb1ELb0ELb0ELb0ELi2ELi4ELi4ELi4ELb0EEENS1_24CollectiveEpilogueBwdGQAISA_fSD_Li256ELb0ELb1EEENS1_19SingleTileSchedulerILb0ELb0ELb0ELi128EEEEEEEEEvNT_6ParamsE$_ZN4cute12iter_adaptorIPKN7cutlass9uint128_tENS_8gmem_ptrIS4_EEEC2ES4_,($_ZN7cutlass13device_kernelIN5flash19enable_sm80_to_sm89INS1_16FlashAttnBwdSm80INS1_25CollectiveMainloopBwdSm80ILi2ELi2EN4cute5tupleIJNS5_1CILi128EEES8_NS7_ILi64EEEEEENS_10bfloat16_tEfNS_4arch4Sm80ELb0ELb0ELb1ELb0ELb1ELb0ELb0ELb0ELi2ELi4ELi4ELi4ELb0EEENS1_24CollectiveEpilogueBwdGQAISA_fSD_Li256ELb0ELb1EEENS1_19SingleTileSchedulerILb0ELb0ELb0ELi128EEEEEEEEEvNT_6ParamsE$_ZN4cute12iter_adaptorIPKfNS_8gmem_ptrIS2_EEEC2ES2_ - $_ZN7cutlass13device_kernelIN5flash19enable_sm80_to_sm89INS1_16FlashAttnBwdSm80INS1_25CollectiveMainloopBwdSm80ILi2ELi2EN4cute5tupleIJNS5_1CILi128EEES8_NS7_ILi64EEEEEENS_10bfloat16_tEfNS_4arch4Sm80ELb0ELb0ELb1ELb0ELb1ELb0ELb0ELb0ELi2ELi4ELi4ELi4ELb0EEENS1_24CollectiveEpilogueBwdGQAISA_fSD_Li256ELb0ELb1EEENS1_19SingleTileSchedulerILb0ELb0ELb0ELi128EEEEEEEEEvNT_6ParamsE$_ZN4cute12iter_adaptorIPKN7cutlass9uint128_tENS_8gmem_ptrIS4_EEEC2ES4_)
$_ZN7cutlass13device_kernelIN5flash19enable_sm80_to_sm89INS1_16FlashAttnBwdSm80INS1_25CollectiveMainloopBwdSm80ILi2ELi2EN4cute5tupleIJNS5_1CILi128EEES8_NS7_ILi64EEEEEENS_10bfloat16_tEfNS_4arch4Sm80ELb0ELb0ELb1ELb0ELb1ELb0ELb0ELb0ELi2ELi4ELi4ELi4ELb0EEENS1_24CollectiveEpilogueBwdGQAISA_fSD_Li256ELb0ELb1EEENS1_19SingleTileSchedulerILb0ELb0ELb0ELi128EEEEEEEEEvNT_6ParamsE$_ZN4cute12iter_adaptorIPKN7cutlass9uint128_tENS_8gmem_ptrIS4_EEEC2ES4_:
[----:B------:R-:W-:Y:S02]  /*5340*/  IADD3 R4, R81, -c[0x0][0x20], RZ ;  /* 0x8000080051047a10 */ /* 0x000fe40007ffe0ff */
[----:B------:R-:W-:-:S03]  /*5350*/  MOV R11, 0x0 ;  /* 0x00000000000b7802 */ /* 0x000fc60000000f00 */
[----:B------:R1:W-:Y:S01]  /*5360*/  STL.64 [R4], R2 ;  /* 0x0000000204007387 */ /* 0x0003e20000100a00 */
[----:B------:R-:W-:Y:S05]  /*5370*/  RET.REL.NODEC R10 `(_ZN7cutlass13device_kernelIN5flash19enable_sm80_to_sm89INS1_16FlashAttnBwdSm80INS1_25CollectiveMainloopBwdSm80ILi2ELi2EN4cute5tupleIJNS5_1CILi128EEES8_NS7_ILi64EEEEEENS_10bfloat16_tEfNS_4arch4Sm80ELb0ELb0ELb1ELb0ELb1ELb0ELb0ELb0ELi2ELi4ELi4ELi4ELb0EEENS1_24CollectiveEpilogueBwdGQAISA_fSD_Li256ELb0ELb1EEENS1_19SingleTileSchedulerILb0ELb0ELb0ELi128EEEEEEEEEvNT_6ParamsE) ;  /* 0xffffac800a007950 */ /* 0x000fea0003c3ffff */
        .type           $_ZN7cutlass13device_kernelIN5flash19enable_sm80_to_sm89INS1_16FlashAttnBwdSm80INS1_25CollectiveMainloopBwdSm80ILi2ELi2EN4cute5tupleIJNS5_1CILi128EEES8_NS7_ILi64EEEEEENS_10bfloat16_tEfNS_4arch4Sm80ELb0ELb0ELb1ELb0ELb1ELb0ELb0ELb0ELi2ELi4ELi4ELi4ELb0EEENS1_24CollectiveEpilogueBwdGQAISA_fSD_Li256ELb0ELb1EEENS1_19SingleTileSchedulerILb0ELb0ELb0ELi128EEEEEEEEEvNT_6ParamsE$_ZN4cute12iter_adaptorIPKfNS_8gmem_ptrIS2_EEEC2ES2_,@function
        .size           $_ZN7cutlass13device_kernelIN5flash19enable_sm80_to_sm89INS1_16FlashAttnBwdSm80INS1_25CollectiveMainloopBwdSm80ILi2ELi2EN4cute5tupleIJNS5_1CILi128EEES8_NS7_ILi64EEEEEENS_10bfloat16_tEfNS_4arch4Sm80ELb0ELb0ELb1ELb0ELb1ELb0ELb0ELb0ELi2ELi4ELi4ELi4ELb0EEENS1_24CollectiveEpilogueBwdGQAISA_fSD_Li256ELb0ELb1EEENS1_19SingleTileSchedulerILb0ELb0ELb0ELi128EEEEEEEEEvNT_6ParamsE$_ZN4cute12iter_adaptorIPKfNS_8gmem_ptrIS2_EEEC2ES2_,($_ZN7cutlass13device_kernelIN5flash19enable_sm80_to_sm89INS1_16FlashAttnBwdSm80INS1_25CollectiveMainloopBwdSm80ILi2ELi2EN4cute5tupleIJNS5_1CILi128EEES8_NS7_ILi64EEEEEENS_10bfloat16_tEfNS_4arch4Sm80ELb0ELb0ELb1ELb0ELb1ELb0ELb0ELb0ELi2ELi4ELi4ELi4ELb0EEENS1_24CollectiveEpilogueBwdGQAISA_fSD_Li256ELb0ELb1EEENS1_19SingleTileSchedulerILb0ELb0ELb0ELi128EEEEEEEEEvNT_6ParamsE$_ZN4cute12iter_adaptorIPN7cutlass10bfloat16_tENS_8smem_ptrIS3_EEEC2ES3_ - $_ZN7cutlass13device_kernelIN5flash19enable_sm80_to_sm89INS1_16FlashAttnBwdSm80INS1_25CollectiveMainloopBwdSm80ILi2ELi2EN4cute5tupleIJNS5_1CILi128EEES8_NS7_ILi64EEEEEENS_10bfloat16_tEfNS_4arch4Sm80ELb0ELb0ELb1ELb0ELb1ELb0ELb0ELb0ELi2ELi4ELi4ELi4ELb0EEENS1_24CollectiveEpilogueBwdGQAISA_fSD_Li256ELb0ELb1EEENS1_19SingleTileSchedulerILb0ELb0ELb0ELi128EEEEEEEEEvNT_6ParamsE$_ZN4cute12iter_adaptorIPKfNS_8gmem_ptrIS2_EEEC2ES2_)
$_ZN7cutlass13device_kernelIN5flash19enable_sm80_to_sm89INS1_16FlashAttnBwdSm80INS1_25CollectiveMainloopBwdSm80ILi2ELi2EN4cute5tupleIJNS5_1CILi128EEES8_NS7_ILi64EEEEEENS_10bfloat16_tEfNS_4arch4Sm80ELb0ELb0ELb1ELb0ELb1ELb0ELb0ELb0ELi2ELi4ELi4ELi4ELb0EEENS1_24CollectiveEpilogueBwdGQAISA_fSD_Li256ELb0ELb1EEENS1_19SingleTileSchedulerILb0ELb0ELb0ELi128EEEEEEEEEvNT_6ParamsE$_ZN4cute12iter_adaptorIPKfNS_8gmem_ptrIS2_EEEC2ES2_:
[----:B------:R-:W-:Y:S02]  /*5380*/  IADD3 R2, R2, -c[0x0][0x20], RZ ;  /* 0x8000080002027a10 */ /* 0x000fe40007ffe0ff */
[----:B------:R-:W-:-:S03]  /*5390*/  MOV R11, 0x0 ;  /* 0x00000000000b7802 */ /* 0x000fc60000000f00 */
[----:B------:R1:W-:Y:S01]  /*53a0*/  STL.64 [R2], R4 ;  /* 0x0000000402007387 */ /* 0x0003e20000100a00 */
[----:B------:R-:W-:Y:S05]  /*53b0*/  RET.REL.NODEC R10 `(_ZN7cutlass13device_kernelIN5flash19enable_sm80_to_sm89INS1_16FlashAttnBwdSm80INS1_25CollectiveMainloopBwdSm80ILi2ELi2EN4cute5tupleIJNS5_1CILi128EEES8_NS7_ILi64EEEEEENS_10bfloat16_tEfNS_4arch4Sm80ELb0ELb0ELb1ELb0ELb1ELb0ELb0ELb0ELi2ELi4ELi4ELi4ELb0EEENS1_24CollectiveEpilogueBwdGQAISA_fSD_Li256ELb0ELb1EEENS1_19SingleTileSchedulerILb0ELb0ELb0ELi128EEEEEEEEEvNT_6ParamsE) ;  /* 0xffffac400a007950 */ /* 0x000fea0003c3ffff */
        .type           $_ZN7cutlass13device_kernelIN5flash19enable_sm80_to_sm89INS1_16FlashAttnBwdSm80INS1_25CollectiveMainloopBwdSm80ILi2ELi2EN4cute5tupleIJNS5_1CILi128EEES8_NS7_ILi64EEEEEENS_10bfloat16_tEfNS_4arch4Sm80ELb0ELb0ELb1ELb0ELb1ELb0ELb0ELb0ELi2ELi4ELi4ELi4ELb0EEENS1_24CollectiveEpilogueBwdGQAISA_fSD_Li256ELb0ELb1EEENS1_19SingleTileSchedulerILb0ELb0ELb0ELi128EEEEEEEEEvNT_6ParamsE$_ZN4cute12iter_adaptorIPN7cutlass10bfloat16_tENS_8smem_ptrIS3_EEEC2ES3_,@function
        .size           $_ZN7cutlass13device_kernelIN5flash19enable_sm80_to_sm89INS1_16FlashAttnBwdSm80INS1_25CollectiveMainloopBwdSm80ILi2ELi2EN4cute5tupleIJNS5_1CILi128EEES8_NS7_ILi64EEEEEENS_10bfloat16_tEfNS_4arch4Sm80ELb0ELb0ELb1ELb0ELb1ELb0ELb0ELb0ELi2ELi4ELi4ELi4ELb0EEENS1_24CollectiveEpilogueBwdGQAISA_fSD_Li256ELb0ELb1EEENS1_19SingleTileSchedulerILb0ELb0ELb0ELi128EEEEEEEEEvNT_6ParamsE$_ZN4cute12iter_adaptorIPN7cutlass10bfloat16_tENS_8smem_ptrIS3_EEEC2ES3_,($_ZN7cutlass13device_kernelIN5flash19enable_sm80_to_sm89INS1_16FlashAttnBwdSm80INS1_25CollectiveMainloopBwdSm80ILi2ELi2EN4cute5tupleIJNS5_1CILi128EEES8_NS7_ILi64EEEEEENS_10bfloat16_tEfNS_4arch4Sm80ELb0ELb0ELb1ELb0ELb1ELb0ELb0ELb0ELi2ELi4ELi4ELi4ELb0EEENS1_24CollectiveEpilogueBwdGQAISA_fSD_Li256ELb0ELb1EEENS1_19SingleTileSchedulerILb0ELb0ELb0ELi128EEEEEEEEEvNT_6ParamsE$_ZN4cute12iter_adaptorIPN7cutlass9uint128_tENS_8smem_ptrIS3_EEEC2ES3_ - $_ZN7cutlass13device_kernelIN5flash19enable_sm80_to_sm89INS1_16FlashAttnBwdSm80INS1_25CollectiveMainloopBwdSm80ILi2ELi2EN4cute5tupleIJNS5_1CILi128EEES8_NS7_ILi64EEEEEENS_10bfloat16_tEfNS_4arch4Sm80ELb0ELb0ELb1ELb0ELb1ELb0ELb0ELb0ELi2ELi4ELi4ELi4ELb0EEENS1_24CollectiveEpilogueBwdGQAISA_fSD_Li256ELb0ELb1EEENS1_19SingleTileSchedulerILb0ELb0ELb0ELi128EEEEEEEEEvNT_6ParamsE$_ZN4cute12iter_adaptorIPN7cutlass10bfloat16_tENS_8smem_ptrIS3_EEEC2ES3_)
$_ZN7cutlass13device_kernelIN5flash19enable_sm80_to_sm89INS1_16FlashAttnBwdSm80INS1_25CollectiveMainloopBwdSm80ILi2ELi2EN4cute5tupleIJNS5_1CILi128EEES8_NS7_ILi64EEEEEENS_10bfloat16_tEfNS_4arch4Sm80ELb0ELb0ELb1ELb0ELb1ELb0ELb0ELb0ELi2ELi4ELi4ELi4ELb0EEENS1_24CollectiveEpilogueBwdGQAISA_fSD_Li256ELb0ELb1EEENS1_19SingleTileSchedulerILb0ELb0ELb0ELi128EEEEEEEEEvNT_6ParamsE$_ZN4cute12iter_adaptorIPN7cutlass10bfloat16_tENS_8smem_ptrIS3_EEEC2ES3_:
[----:B------:R-:W-:Y:S02]  /*53c0*/  IADD3 R6, R9, -c[0x0][0x20], RZ ;  /* 0x8000080009067a10 */ /* 0x000fe40007ffe0ff */
[----:B------:R-:W-:-:S03]  /*53d0*/  MOV R11, 0x0 ;  /* 0x00000000000b7802 */ /* 0x000fc60000000f00 */
[----:B------:R1:W-:Y:S01]  /*53e0*/  STL.64 [R6], R2 ;  /* 0x0000000206007387 */ /* 0x0003e20000100a00 */
[----:B------:R-:W-:Y:S05]  /*53f0*/  RET.REL.NODEC R10 `(_ZN7cutlass13device_kernelIN5flash19enable_sm80_to_sm89INS1_16FlashAttnBwdSm80INS1_25CollectiveMainloopBwdSm80ILi2ELi2EN4cute5tupleIJNS5_1CILi128EEES8_NS7_ILi64EEEEEENS_10bfloat16_tEfNS_4arch4Sm80ELb0ELb0ELb1ELb0ELb1ELb0ELb0ELb0ELi2ELi4ELi4ELi4ELb0EEENS1_24CollectiveEpilogueBwdGQAISA_fSD_Li256ELb0ELb1EEENS1_19SingleTileSchedulerILb0ELb0ELb0ELi128EEEEEEEEEvNT_6ParamsE) ;  /* 0xffffac000a007950 */ /* 0x000fea0003c3ffff */
        .type           $_ZN7cutlass13device_kernelIN5flash19enable_sm80_to_sm89INS1_16FlashAttnBwdSm80INS1_25CollectiveMainloopBwdSm80ILi2ELi2EN4cute5tupleIJNS5_1CILi128EEES8_NS7_ILi64EEEEEENS_10bfloat16_tEfNS_4arch4Sm80ELb0ELb0ELb1ELb0ELb1ELb0ELb0ELb0ELi2ELi4ELi4ELi4ELb0EEENS1_24CollectiveEpilogueBwdGQAISA_fSD_Li256ELb0ELb1EEENS1_19SingleTileSchedulerILb0ELb0ELb0ELi128EEEEEEEEEvNT_6ParamsE$_ZN4cute12iter_adaptorIPN7cutlass9uint128_tENS_8smem_ptrIS3_EEEC2ES3_,@function
        .size           $_ZN7cutlass13device_kernelIN5flash19enable_sm80_to_sm89INS1_16FlashAttnBwdSm80INS1_25CollectiveMainloopBwdSm80ILi2ELi2EN4cute5tupleIJNS5_1CILi128EEES8_NS7_ILi64EEEEEENS_10bfloat16_tEfNS_4arch4Sm80ELb0ELb0ELb1ELb0ELb1ELb0ELb0ELb0ELi2ELi4ELi4ELi4ELb0EEENS1_24CollectiveEpilogueBwdGQAISA_fSD_Li256ELb0ELb1EEENS1_19SingleTileSchedulerILb0ELb0ELb0ELi128EEEEEEEEEvNT_6ParamsE$_ZN4cute12iter_adaptorIPN7cutlass9uint128_tENS_8smem_ptrIS3_EEEC2ES3_,($_ZN7cutlass13device_kernelIN5flash19enable_sm80_to_sm89INS1_16FlashAttnBwdSm80INS1_25CollectiveMainloopBwdSm80ILi2ELi2EN4cute5tupleIJNS5_1CILi128EEES8_NS7_ILi64EEEEEENS_10bfloat16_tEfNS_4arch4Sm80ELb0ELb0ELb1ELb0ELb1ELb0ELb0ELb0ELi2ELi4ELi4ELi4ELb0EEENS1_24CollectiveEpilogueBwdGQAISA_fSD_Li256ELb0ELb1EEENS1_19SingleTileSchedulerILb0ELb0ELb0ELi128EEEEEEEEEvNT_6ParamsE$_ZN4cute12iter_adaptorIPfNS_8gmem_ptrIS1_EEEC2ES1_ - $_ZN7cutlass13device_kernelIN5flash19enable_sm80_to_sm89INS1_16FlashAttnBwdSm80INS1_25CollectiveMainloopBwdSm80ILi2ELi2EN4cute5tupleIJNS5_1CILi128EEES8_NS7_ILi64EEEEEENS_10bfloat16_tEfNS_4arch4Sm80ELb0ELb0ELb1ELb0ELb1ELb0ELb0ELb0ELi2ELi4ELi4ELi4ELb0EEENS1_24CollectiveEpilogueBwdGQAISA_fSD_Li256ELb0ELb1EEENS1_19SingleTileSchedulerILb0ELb0ELb0ELi128EEEEEEEEEvNT_6ParamsE$_ZN4cute12iter_adaptorIPN7cutlass9uint128_tENS_8smem_ptrIS3_EEEC2ES3_)
$_ZN7cutlass13device_kernelIN5flash19enable_sm80_to_sm89INS1_16FlashAttnBwdSm80INS1_25CollectiveMainloopBwdSm80ILi2ELi2EN4cute5tupleIJNS5_1CILi128EEES8_NS7_ILi64EEEEEENS_10bfloat16_tEfNS_4arch4Sm80ELb0ELb0ELb1ELb0ELb1ELb0ELb0ELb0ELi2ELi4ELi4ELi4ELb0EEENS1_24CollectiveEpilogueBwdGQAISA_fSD_Li256ELb0ELb1EEENS1_19SingleTileSchedulerILb0ELb0ELb0ELi128EEEEEEEEEvNT_6ParamsE$_ZN4cute12iter_adaptorIPN7cutlass9uint128_tENS_8smem_ptrIS3_EEEC2ES3_:
[----:B------:R-:W-:Y:S02]  /*5400*/  IADD3 R4, R4, -c[0x0][0x20], RZ ;  /* 0x8000080004047a10 */ /* 0x000fe40007ffe0ff */
[----:B------:R-:W-:-:S03]  /*5410*/  MOV R9, 0x0 ;  /* 0x0000000000097802 */ /* 0x000fc60000000f00 */
[----:B------:R1:W-:Y:S01]  /*5420*/  STL.64 [R4], R2 ;  /* 0x0000000204007387 */ /* 0x0003e20000100a00 */
[----:B------:R-:W-:Y:S05]  /*5430*/  RET.REL.NODEC R8 `(_ZN7cutlass13device_kernelIN5flash19enable_sm80_to_sm89INS1_16FlashAttnBwdSm80INS1_25CollectiveMainloopBwdSm80ILi2ELi2EN4cute5tupleIJNS5_1CILi128EEES8_NS7_ILi64EEEEEENS_10bfloat16_tEfNS_4arch4Sm80ELb0ELb0ELb1ELb0ELb1ELb0ELb0ELb0ELi2ELi4ELi4ELi4ELb0EEENS1_24CollectiveEpilogueBwdGQAISA_fSD_Li256ELb0ELb1EEENS1_19SingleTileSchedulerILb0ELb0ELb0ELi128EEEEEEEEEvNT_6ParamsE) ;  /* 0xffffabc008007950 */ /* 0x000fea0003c3ffff */
        .type           $_ZN7cutlass13device_kernelIN5flash19enable_sm80_to_sm89INS1_16FlashAttnBwdSm80INS1_25CollectiveMainloopBwdSm80ILi2ELi2EN4cute5tupleIJNS5_1CILi128EEES8_NS7_ILi64EEEEEENS_10bfloat16_tEfNS_4arch4Sm80ELb0ELb0ELb1ELb0ELb1ELb0ELb0ELb0ELi2ELi4ELi4ELi4ELb0EEENS1_24CollectiveEpilogueBwdGQAISA_fSD_Li256ELb0ELb1EEENS1_19SingleTileSchedulerILb0ELb0ELb0ELi128EEEEEEEEEvNT_6ParamsE$_ZN4cute12iter_adaptorIPfNS_8gmem_ptrIS1_EEEC2ES1_,@function
        .size           $_ZN7cutlass13device_kernelIN5flash19enable_sm80_to_sm89INS1_16FlashAttnBwdSm80INS1_25CollectiveMainloopBwdSm80ILi2ELi2EN4cute5tupleIJNS5_1CILi128EEES8_NS7_ILi64EEEEEENS_10bfloat16_tEfNS_4arch4Sm80ELb0ELb0ELb1ELb0ELb1ELb0ELb0ELb0ELi2ELi4ELi4ELi4ELb0EEENS1_24CollectiveEpilogueBwdGQAISA_fSD_Li256ELb0ELb1EEENS1_19SingleTileSchedulerILb0ELb0ELb0ELi128EEEEEEEEEvNT_6ParamsE$_ZN4cute12iter_adaptorIPfNS_8gmem_ptrIS1_EEEC2ES1_,($_ZN7cutlass13device_kernelIN5flash19enable_sm80_to_sm89INS1_16FlashAttnBwdSm80INS1_25CollectiveMainloopBwdSm80ILi2ELi2EN4cute5tupleIJNS5_1CILi128EEES8_NS7_ILi64EEEEEENS_10bfloat16_tEfNS_4arch4Sm80ELb0ELb0ELb1ELb0ELb1ELb0ELb0ELb0ELi2ELi4ELi4ELi4ELb0EEENS1_24CollectiveEpilogueBwdGQAISA_fSD_Li256ELb0ELb1EEENS1_19SingleTileSchedulerILb0ELb0ELb0ELi128EEEEEEEEEvNT_6ParamsE$_ZN4cute12iter_adaptorIPfNS_8smem_ptrIS1_EEEC2ES1_ - $_ZN7cutlass13device_kernelIN5flash19enable_sm80_to_sm89INS1_16FlashAttnBwdSm80INS1_25CollectiveMainloopBwdSm80ILi2ELi2EN4cute5tupleIJNS5_1CILi128EEES8_NS7_ILi64EEEEEENS_10bfloat16_tEfNS_4arch4Sm80ELb0ELb0ELb1ELb0ELb1ELb0ELb0ELb0ELi2ELi4ELi4ELi4ELb0EEENS1_24CollectiveEpilogueBwdGQAISA_fSD_Li256ELb0ELb1EEENS1_19SingleTileSchedulerILb0ELb0ELb0ELi128EEEEEEEEEvNT_6ParamsE$_ZN4cute12iter_adaptorIPfNS_8gmem_ptrIS1_EEEC2ES1_)
$_ZN7cutlass13device_kernelIN5flash19enable_sm80_to_sm89INS1_16FlashAttnBwdSm80INS1_25CollectiveMainloopBwdSm80ILi2ELi2EN4cute5tupleIJNS5_1CILi128EEES8_NS7_ILi64EEEEEENS_10bfloat16_tEfNS_4arch4Sm80ELb0ELb0ELb1ELb0ELb1ELb0ELb0ELb0ELi2ELi4ELi4ELi4ELb0EEENS1_24CollectiveEpilogueBwdGQAISA_fSD_Li256ELb0ELb1EEENS1_19SingleTileSchedulerILb0ELb0ELb0ELi128EEEEEEEEEvNT_6ParamsE$_ZN4cute12iter_adaptorIPfNS_8gmem_ptrIS1_EEEC2ES1_:
[----:B------:R-:W-:Y:S02]  /*5440*/  IADD3 R2, R60, -c[0x0][0x20], RZ ;  /* 0x800008003c027a10 */ /* 0x000fe40007ffe0ff */
[----:B------:R-:W-:-:S03]  /*5450*/  MOV R5, 0x0 ;  /* 0x0000000000057802 */ /* 0x000fc60000000f00 */
[----:B------:R1:W-:Y:S01]  /*5460*/  STL.64 [R2], R10 ;  /* 0x0000000a02007387 */ /* 0x0003e20000100a00 */
[----:B------:R-:W-:Y:S05]  /*5470*/  RET.REL.NODEC R4 `(_ZN7cutlass13device_kernelIN5flash19enable_sm80_to_sm89INS1_16FlashAttnBwdSm80INS1_25CollectiveMainloopBwdSm80ILi2ELi2EN4cute5tupleIJNS5_1CILi128EEES8_NS7_ILi64EEEEEENS_10bfloat16_tEfNS_4arch4Sm80ELb0ELb0ELb1ELb0ELb1ELb0ELb0ELb0ELi2ELi4ELi4ELi4ELb0EEENS1_24CollectiveEpilogueBwdGQAISA_fSD_Li256ELb0ELb1EEENS1_19SingleTileSchedulerILb0ELb0ELb0ELi128EEEEEEEEEvNT_6ParamsE) ;  /* 0xffffab8004007950 */ /* 0x000fea0003c3ffff */
        .type           $_ZN7cutlass13device_kernelIN5flash19enable_sm80_to_sm89INS1_16FlashAttnBwdSm80INS1_25CollectiveMainloopBwdSm80ILi2ELi2EN4cute5tupleIJNS5_1CILi128EEES8_NS7_ILi64EEEEEENS_10bfloat16_tEfNS_4arch4Sm80ELb0ELb0ELb1ELb0ELb1ELb0ELb0ELb0ELi2ELi4ELi4ELi4ELb0EEENS1_24CollectiveEpilogueBwdGQAISA_fSD_Li256ELb0ELb1EEENS1_19SingleTileSchedulerILb0ELb0ELb0ELi128EEEEEEEEEvNT_6ParamsE$_ZN4cute12iter_adaptorIPfNS_8smem_ptrIS1_EEEC2ES1_,@function
        .size           $_ZN7cutlass13device_kernelIN5flash19enable_sm80_to_sm89INS1_16FlashAttnBwdSm80INS1_25CollectiveMainloopBwdSm80ILi2ELi2EN4cute5tupleIJNS5_1CILi128EEES8_NS7_ILi64EEEEEENS_10bfloat16_tEfNS_4arch4Sm80ELb0ELb0ELb1ELb0ELb1ELb0ELb0ELb0ELi2ELi4ELi4ELi4ELb0EEENS1_24CollectiveEpilogueBwdGQAISA_fSD_Li256ELb0ELb1EEENS1_19SingleTileSchedulerILb0ELb0ELb0ELi128EEEEEEEEEvNT_6ParamsE$_ZN4cute12iter_adaptorIPfNS_8smem_ptrIS1_EEEC2ES1_,($_ZN7cutlass13device_kernelIN5flash19enable_sm80_to_sm89INS1_16FlashAttnBwdSm80INS1_25CollectiveMainloopBwdSm80ILi2ELi2EN4cute5tupleIJNS5_1CILi128EEES8_NS7_ILi64EEEEEENS_10bfloat16_tEfNS_4arch4Sm80ELb0ELb0ELb1ELb0ELb1ELb0ELb0ELb0ELi2ELi4ELi4ELi4ELb0EEENS1_24CollectiveEpilogueBwdGQAISA_fSD_Li256ELb0ELb1EEENS1_19SingleTileSchedulerILb0ELb0ELb0ELi128EEEEEEEEEvNT_6ParamsE$_ZN4cute12iter_adaptorIPjNS_8smem_ptrIS1_EEEC2ES1_ - $_ZN7cutlass13device_kernelIN5flash19enable_sm80_to_sm89INS1_16FlashAttnBwdSm80INS1_25CollectiveMainloopBwdSm80ILi2ELi2EN4cute5tupleIJNS5_1CILi128EEES8_NS7_ILi64EEEEEENS_10bfloat16_tEfNS_4arch4Sm80ELb0ELb0ELb1ELb0ELb1ELb0ELb0ELb0ELi2ELi4ELi4ELi4ELb0EEENS1_24CollectiveEpilogueBwdGQAISA_fSD_Li256ELb0ELb1EEENS1_19SingleTileSchedulerILb0ELb0ELb0ELi128EEEEEEEEEvNT_6ParamsE$_ZN4cute12iter_adaptorIPfNS_8smem_ptrIS1_EEEC2ES1_)
$_ZN7cutlass13device_kernelIN5flash19enable_sm80_to_sm89INS1_16FlashAttnBwdSm80INS1_25CollectiveMainloopBwdSm80ILi2ELi2EN4cute5tupleIJNS5_1CILi128EEES8_NS7_ILi64EEEEEENS_10bfloat16_tEfNS_4arch4Sm80ELb0ELb0ELb1ELb0ELb1ELb0ELb0ELb0ELi2ELi4ELi4ELi4ELb0EEENS1_24CollectiveEpilogueBwdGQAISA_fSD_Li256ELb0ELb1EEENS1_19SingleTileSchedulerILb0ELb0ELb0ELi128EEEEEEEEEvNT_6ParamsE$_ZN4cute12iter_adaptorIPfNS_8smem_ptrIS1_EEEC2ES1_:
[----:B------:R-:W-:Y:S02]  /*5480*/  IADD3 R6, R6, -c[0x0][0x20], RZ ;  /* 0x8000080006067a10 */ /* 0x000fe40007ffe0ff */
[----:B------:R-:W-:-:S03]  /*5490*/  MOV R11, 0x0 ;  /* 0x00000000000b7802 */ /* 0x000fc60000000f00 */
[----:B------:R1:W-:Y:S01]  /*54a0*/  STL.64 [R6], R2 ;  /* 0x0000000206007387 */ /* 0x0003e20000100a00 */
[----:B------:R-:W-:Y:S05]  /*54b0*/  RET.REL.NODEC R10 `(_ZN7cutlass13device_kernelIN5flash19enable_sm80_to_sm89INS1_16FlashAttnBwdSm80INS1_25CollectiveMainloopBwdSm80ILi2ELi2EN4cute5tupleIJNS5_1CILi128EEES8_NS7_ILi64EEEEEENS_10bfloat16_tEfNS_4arch4Sm80ELb0ELb0ELb1ELb0ELb1ELb0ELb0ELb0ELi2ELi4ELi4ELi4ELb0EEENS1_24CollectiveEpilogueBwdGQAISA_fSD_Li256ELb0ELb1EEENS1_19SingleTileSchedulerILb0ELb0ELb0ELi128EEEEEEEEEvNT_6ParamsE) ;  /* 0xffffab400a007950 */ /* 0x000fea0003c3ffff */
        .type           $_ZN7cutlass13device_kernelIN5flash19enable_sm80_to_sm89INS1_16FlashAttnBwdSm80INS1_25CollectiveMainloopBwdSm80ILi2ELi2EN4cute5tupleIJNS5_1CILi128EEES8_NS7_ILi64EEEEEENS_10bfloat16_tEfNS_4arch4Sm80ELb0ELb0ELb1ELb0ELb1ELb0ELb0ELb0ELi2ELi4ELi4ELi4ELb0EEENS1_24CollectiveEpilogueBwdGQAISA_fSD_Li256ELb0ELb1EEENS1_19SingleTileSchedulerILb0ELb0ELb0ELi128EEEEEEEEEvNT_6ParamsE$_ZN4cute12iter_adaptorIPjNS_8smem_ptrIS1_EEEC2ES1_,@function
        .size           $_ZN7cutlass13device_kernelIN5flash19enable_sm80_to_sm89INS1_16FlashAttnBwdSm80INS1_25CollectiveMainloopBwdSm80ILi2ELi2EN4cute5tupleIJNS5_1CILi128EEES8_NS7_ILi64EEEEEENS_10bfloat16_tEfNS_4arch4Sm80ELb0ELb0ELb1ELb0ELb1ELb0ELb0ELb0ELi2ELi4ELi4ELi4ELb0EEENS1_24CollectiveEpilogueBwdGQAISA_fSD_Li256ELb0ELb1EEENS1_19SingleTileSchedulerILb0ELb0ELb0ELi128EEEEEEEEEvNT_6ParamsE$_ZN4cute12iter_adaptorIPjNS_8smem_ptrIS1_EEEC2ES1_,($_ZN7cutlass13device_kernelIN5flash19enable_sm80_to_sm89INS1_16FlashAttnBwdSm80INS1_25CollectiveMainloopBwdSm80ILi2ELi2EN4cute5tupleIJNS5_1CILi128EEES8_NS7_ILi64EEEEEENS_10bfloat16_tEfNS_4arch4Sm80ELb0ELb0ELb1ELb0ELb1ELb0ELb0ELb0ELi2ELi4ELi4ELi4ELb0EEENS1_24CollectiveEpilogueBwdGQAISA_fSD_Li256ELb0ELb1EEENS1_19SingleTileSchedulerILb0ELb0ELb0ELi128EEEEEEEEEvNT_6ParamsE$_ZN4cute3eso3ESOILb0ELb0EJNS_14ComposedLayoutINS_7SwizzleILi3ELi3ELi3EEENS_9MixedBitsILj0ELj432EEENS_6LayoutINS_5tupleIJNS8_IJNS_1CILi2EEESA_SA_EEESA_NS9_ILi8EEEEEENS8_IJNS8_IJNS9_ILi64EEESC_NS9_ILi512EEEEEENS9_ILi8192EEENS9_ILi1024EEEEEEEEEENS_10ViewEngineINS_8smem_ptrIPN7cutlass10bfloat16_tEEEEEEEC2ERKSL_RKSS_ - $_ZN7cutlass13device_kernelIN5flash19enable_sm80_to_sm89INS1_16FlashAttnBwdSm80INS1_25CollectiveMainloopBwdSm80ILi2ELi2EN4cute5tupleIJNS5_1CILi128EEES8_NS7_ILi64EEEEEENS_10bfloat16_tEfNS_4arch4Sm80ELb0ELb0ELb1ELb0ELb1ELb0ELb0ELb0ELi2ELi4ELi4ELi4ELb0EEENS1_24CollectiveEpilogueBwdGQAISA_fSD_Li256ELb0ELb1EEENS1_19SingleTileSchedulerILb0ELb0ELb0ELi128EEEEEEEEEvNT_6ParamsE$_ZN4cute12iter_adaptorIPjNS_8smem_ptrIS1_EEEC2ES1_)
$_ZN7cutlass13device_kernelIN5flash19enable_sm80_to_sm89INS1_16FlashAttnBwdSm80INS1_25CollectiveMainloopBwdSm80ILi2ELi2EN4cute5tupleIJNS5_1CILi128EEES8_NS7_ILi64EEEEEENS_10bfloat16_tEfNS_4arch4Sm80ELb0ELb0ELb1ELb0ELb1ELb0ELb0ELb0ELi2ELi4ELi4ELi4ELb0EEENS1_24CollectiveEpilogueBwdGQAISA_fSD_Li256ELb0ELb1EEENS1_19SingleTileSchedulerILb0ELb0ELb0ELi128EEEEEEEEEvNT_6ParamsE$_ZN4cute12iter_adaptorIPjNS_8smem_ptrIS1_EEEC2ES1_:
[----:B------:R-:W-:Y:S02]  /*54c0*/  IADD3 R6, R58, -c[0x0][0x20], RZ ;  /* 0x800008003a067a10 */ /* 0x000fe40007ffe0ff */
[----:B------:R-:W-:-:S03]  /*54d0*/  MOV R11, 0x0 ;  /* 0x00000000000b7802 */ /* 0x000fc60000000f00 */
[----:B------:R1:W-:Y:S01]  /*54e0*/  STL.64 [R6], R2 ;  /* 0x0000000206007387 */ /* 0x0003e20000100a00 */
[----:B------:R-:W-:Y:S05]  /*54f0*/  RET.REL.NODEC R10 `(_ZN7cutlass13device_kernelIN5flash19enable_sm80_to_sm89INS1_16FlashAttnBwdSm80INS1_25CollectiveMainloopBwdSm80ILi2ELi2EN4cute5tupleIJNS5_1CILi128EEES8_NS7_ILi64EEEEEENS_10bfloat16_tEfNS_4arch4Sm80ELb0ELb0ELb1ELb0ELb1ELb0ELb0ELb0ELi2ELi4ELi4ELi4ELb0EEENS1_24CollectiveEpilogueBwdGQAISA_fSD_Li256ELb0ELb1EEENS1_19SingleTileSchedulerILb0ELb0ELb0ELi128EEEEEEEEEvNT_6ParamsE) ;  /* 0xffffab000a007950 */ /* 0x000fea0003c3ffff */
        .type           $_ZN7cutlass13device_kernelIN5flash19enable_sm80_to_sm89INS1_16FlashAttnBwdSm80INS1_25CollectiveMainloopBwdSm80ILi2ELi2EN4cute5tupleIJNS5_1CILi128EEES8_NS7_ILi64EEEEEENS_10bfloat16_tEfNS_4arch4Sm80ELb0ELb0ELb1ELb0ELb1ELb0ELb0ELb0ELi2ELi4ELi4ELi4ELb0EEENS1_24CollectiveEpilogueBwdGQAISA_fSD_Li256ELb0ELb1EEENS1_19SingleTileSchedulerILb0ELb0ELb0ELi128EEEEEEEEEvNT_6ParamsE$_ZN4cute3eso3ESOILb0ELb0EJNS_14ComposedLayoutINS_7SwizzleILi3ELi3ELi3EEENS_9MixedBitsILj0ELj432EEENS_6LayoutINS_5tupleIJNS8_IJNS_1CILi2EEESA_SA_EEESA_NS9_ILi8EEEEEENS8_IJNS8_IJNS9_ILi64EEESC_NS9_ILi512EEEEEENS9_ILi8192EEENS9_ILi1024EEEEEEEEEENS_10ViewEngineINS_8smem_ptrIPN7cutlass10bfloat16_tEEEEEEEC2ERKSL_RKSS_,@function
        .size           $_ZN7cutlass13device_kernelIN5flash19enable_sm80_to_sm89INS1_16FlashAttnBwdSm80INS1_25CollectiveMainloopBwdSm80ILi2ELi2EN4cute5tupleIJNS5_1CILi128EEES8_NS7_ILi64EEEEEENS_10bfloat16_tEfNS_4arch4Sm80ELb0ELb0ELb1ELb0ELb1ELb0ELb0ELb0ELi2ELi4ELi4ELi4ELb0EEENS1_24CollectiveEpilogueBwdGQAISA_fSD_Li256ELb0ELb1EEENS1_19SingleTileSchedulerILb0ELb0ELb0ELi128EEEEEEEEEvNT_6ParamsE$_ZN4cute3eso3ESOILb0ELb0EJNS_14ComposedLayoutINS_7SwizzleILi3ELi3ELi3EEENS_9MixedBitsILj0ELj432EEENS_6LayoutINS_5tupleIJNS8_IJNS_1CILi2EEESA_SA_EEESA_NS9_ILi8EEEEEENS8_IJNS8_IJNS9_ILi64EEESC_NS9_ILi512EEEEEENS9_ILi8192EEENS9_ILi1024EEEEEEEEEENS_10ViewEngineINS_8smem_ptrIPN7cutlass10bfloat16_tEEEEEEEC2ERKSL_RKSS_,($_ZN7cutlass13device_kernelIN5flash19enable_sm80_to_sm89INS1_16FlashAttnBwdSm80INS1_25CollectiveMainloopBwdSm80ILi2ELi2EN4cute5tupleIJNS5_1CILi128EEES8_NS7_ILi64EEEEEENS_10bfloat16_tEfNS_4arch4Sm80ELb0ELb0ELb1ELb0ELb1ELb0ELb0ELb0ELi2ELi4ELi4ELi4ELb0EEENS1_24CollectiveEpilogueBwdGQAISA_fSD_Li256ELb0ELb1EEENS1_19SingleTileSchedulerILb0ELb0ELb0ELi128EEEEEEEEEvNT_6ParamsE$_ZN4cute3eso3ESOILb0ELb0EJNS_14ComposedLayoutINS_7SwizzleILi3ELi3ELi3EEENS_9MixedBitsILj0ELj432EEENS_6LayoutINS_5tupleIJNS8_IJNS_1CILi2EEESA_SA_EEESA_NS9_ILi8EEEEEENS8_IJNS8_IJNS9_ILi64EEESC_NS9_ILi512EEEEEENS9_ILi8192EEENS9_ILi1024EEEEEEEEEEiEEC2ERKSL_RKi - $_ZN7cutlass13device_kernelIN5flash19enable_sm80_to_sm89INS1_16FlashAttnBwdSm80INS1_25CollectiveMainloopBwdSm80ILi2ELi2EN4cute5tupleIJNS5_1CILi128EEES8_NS7_ILi64EEEEEENS_10bfloat16_tEfNS_4arch4Sm80ELb0ELb0ELb1ELb0ELb1ELb0ELb0ELb0ELi2ELi4ELi4ELi4ELb0EEENS1_24CollectiveEpilogueBwdGQAISA_fSD_Li256ELb0ELb1EEENS1_19SingleTileSchedulerILb0ELb0ELb0ELi128EEEEEEEEEvNT_6ParamsE$_ZN4cute3eso3ESOILb0ELb0EJNS_14ComposedLayoutINS_7SwizzleILi3ELi3ELi3EEENS_9MixedBitsILj0ELj432EEENS_6LayoutINS_5tupleIJNS8_IJNS_1CILi2EEESA_SA_EEESA_NS9_ILi8EEEEEENS8_IJNS8_IJNS9_ILi64EEESC_NS9_ILi512EEEEEENS9_ILi8192EEENS9_ILi1024EEEEEEEEEENS_10ViewEngineINS_8smem_ptrIPN7cutlass10bfloat16_tEEEEEEEC2ERKSL_RKSS_)
$_ZN7cutlass13device_kernelIN5flash19enable_sm80_to_sm89INS1_16FlashAttnBwdSm80INS1_25CollectiveMainloopBwdSm80ILi2ELi2EN4cute5tupleIJNS5_1CILi128EEES8_NS7_ILi64EEEEEENS_10bfloat16_tEfNS_4arch4Sm80ELb0ELb0ELb1ELb0ELb1ELb0ELb0ELb0ELi2ELi4ELi4ELi4ELb0EEENS1_24CollectiveEpilogueBwdGQAISA_fSD_Li256ELb0ELb1EEENS1_19SingleTileSchedulerILb0ELb0ELb0ELi128EEEEEEEEEvNT_6ParamsE$_ZN4cute3eso3ESOILb0ELb0EJNS_14ComposedLayoutINS_7SwizzleILi3ELi3ELi3EEENS_9MixedBitsILj0ELj432EEENS_6LayoutINS_5tupleIJNS8_IJNS_1CILi2EEESA_SA_EEESA_NS9_ILi8EEEEEENS8_IJNS8_IJNS9_ILi64EEESC_NS9_ILi512EEEEEENS9_ILi8192EEENS9_ILi1024EEEEEEEEEENS_10ViewEngineINS_8smem_ptrIPN7cutlass10bfloat16_tEEEEEEEC2ERKSL_RKSS_:
[----:B------:R-:W-:Y:S02]  /*5500*/  IADD3 R3, R25, -c[0x0][0x20], RZ ;  /* 0x8000080019037a10 */ /* 0x000fe40007ffe0ff */
[----:B------:R-:W-:-:S03]  /*5510*/  IADD3 R2, R24, -c[0x0][0x20], RZ ;  /* 0x8000080018027a10 */ /* 0x000fc60007ffe0ff */
[----:B------:R1:W-:Y:S04]  /*5520*/  STL [R3], R6 ;  /* 0x0000000603007387 */ /* 0x0003e80000100800 */
[----:B------:R-:W2:Y:S01]  /*5530*/  LDL.64 R8, [R2] ;  /* 0x0000000002087983 */ /* 0x000ea20000100a00 */
[----:B------:R-:W-:-:S03]  /*5540*/  IMAD.MOV.U32 R5, RZ, RZ, 0x0 ;  /* 0x00000000ff057424 */ /* 0x000fc600078e00ff */
[----:B--2---:R1:W-:Y:S01]  /*5550*/  STL.64 [R3+0x8], R8 ;  /* 0x0000080803007387 */ /* 0x0043e20000100a00 */
[----:B------:R-:W-:Y:S05]  /*5560*/  RET.REL.NODEC R4 `(_ZN7cutlass13device_kernelIN5flash19enable_sm80_to_sm89INS1_16FlashAttnBwdSm80INS1_25CollectiveMainloopBwdSm80ILi2ELi2EN4cute5tupleIJNS5_1CILi128EEES8_NS7_ILi64EEEEEENS_10bfloat16_tEfNS_4arch4Sm80ELb0ELb0ELb1ELb0ELb1ELb0ELb0ELb0ELi2ELi4ELi4ELi4ELb0EEENS1_24CollectiveEpilogueBwdGQAISA_fSD_Li256ELb0ELb1EEENS1_19SingleTileSchedulerILb0ELb0ELb0ELi128EEEEEEEEEvNT_6ParamsE) ;  /* 0xffffaa9004007950 */ /* 0x000fea0003c3ffff */
        .type           $_ZN7cutlass13device_kernelIN5flash19enable_sm80_to_sm89INS1_16FlashAttnBwdSm80INS1_25CollectiveMainloopBwdSm80ILi2ELi2EN4cute5tupleIJNS5_1CILi128EEES8_NS7_ILi64EEEEEENS_10bfloat16_tEfNS_4arch4Sm80ELb0ELb0ELb1ELb0ELb1ELb0ELb0ELb0ELi2ELi4ELi4ELi4ELb0EEENS1_24CollectiveEpilogueBwdGQAISA_fSD_Li256ELb0ELb1EEENS1_19SingleTileSchedulerILb0ELb0ELb0ELi128EEEEEEEEEvNT_6ParamsE$_ZN4cute3eso3ESOILb0ELb0EJNS_14ComposedLayoutINS_7SwizzleILi3ELi3ELi3EEENS_9MixedBitsILj0ELj432EEENS_6LayoutINS_5tupleIJNS8_IJNS_1CILi2EEESA_SA_EEESA_NS9_ILi8EEEEEENS8_IJNS8_IJNS9_ILi64EEESC_NS9_ILi512EEEEEENS9_ILi8192EEENS9_ILi1024EEEEEEEEEEiEEC2ERKSL_RKi,@function
        .size           $_ZN7cutlass13device_kernelIN5flash19enable_sm80_to_sm89INS1_16FlashAttnBwdSm80INS1_25CollectiveMainloopBwdSm80ILi2ELi2EN4cute5tupleIJNS5_1CILi128EEES8_NS7_ILi64EEEEEENS_10bfloat16_tEfNS_4arch4Sm80ELb0ELb0ELb1ELb0ELb1ELb0ELb0ELb0ELi2ELi4ELi4ELi4ELb0EEENS1_24CollectiveEpilogueBwdGQAISA_fSD_Li256ELb0ELb1EEENS1_19SingleTileSchedulerILb0ELb0ELb0ELi128EEEEEEEEEvNT_6ParamsE$_ZN4cute3eso3ESOILb0ELb0EJNS_14ComposedLayoutINS_7SwizzleILi3ELi3ELi3EEENS_9MixedBitsILj0ELj432EEENS_6LayoutINS_5tupleIJNS8_IJNS_1CILi2EEESA_SA_EEESA_NS9_ILi8EEEEEENS8_IJNS8_IJNS9_ILi64EEESC_NS9_ILi512EEEEEENS9_ILi8192EEENS9_ILi1024EEEEEEEEEEiEEC2ERKSL_RKi,($_ZN7cutlass13device_kernelIN5flash19enable_sm80_to_sm89INS1_16FlashAttnBwdSm80INS1_25CollectiveMainloopBwdSm80ILi2ELi2EN4cute5tupleIJNS5_1CILi128EEES8_NS7_ILi64EEEEEENS_10bfloat16_tEfNS_4arch4Sm80ELb0ELb0ELb1ELb0ELb1ELb0ELb0ELb0ELi2ELi4ELi4ELi4ELb0EEENS1_24CollectiveEpilogueBwdGQAISA_fSD_Li256ELb0ELb1EEENS1_19SingleTileSchedulerILb0ELb0ELb0ELi128EEEEEEEEEvNT_6ParamsE$_ZN4cute3eso3ESOILb0ELb0EJNS_5tupleIJNS_1CILi0EEENS2_IJNS3_ILi1EEENS3_ILi256EEEiEEEEEENS3_ILi2048EEENS2_IJiNS3_ILi4096EEEEEEEEC2ERKS8_RKS9_RKSB_ - $_ZN7cutlass13device_kernelIN5flash19enable_sm80_to_sm89INS1_16FlashAttnBwdSm80INS1_25CollectiveMainloopBwdSm80ILi2ELi2EN4cute5tupleIJNS5_1CILi128EEES8_NS7_ILi64EEEEEENS_10bfloat16_tEfNS_4arch4Sm80ELb0ELb0ELb1ELb0ELb1ELb0ELb0ELb0ELi2ELi4ELi4ELi4ELb0EEENS1_24CollectiveEpilogueBwdGQAISA_fSD_Li256ELb0ELb1EEENS1_19SingleTileSchedulerILb0ELb0ELb0ELi128EEEEEEEEEvNT_6ParamsE$_ZN4cute3eso3ESOILb0ELb0EJNS_14ComposedLayoutINS_7SwizzleILi3ELi3ELi3EEENS_9MixedBitsILj0ELj432EEENS_6LayoutINS_5tupleIJNS8_IJNS_1CILi2EEESA_SA_EEESA_NS9_ILi8EEEEEENS8_IJNS8_IJNS9_ILi64EEESC_NS9_ILi512EEEEEENS9_ILi8192EEENS9_ILi1024EEEEEEEEEEiEEC2ERKSL_RKi)
$_ZN7cutlass13device_kernelIN5flash19enable_sm80_to_sm89INS1_16FlashAttnBwdSm80INS1_25CollectiveMainloopBwdSm80ILi2ELi2EN4cute5tupleIJNS5_1CILi128EEES8_NS7_ILi64EEEEEENS_10bfloat16_tEfNS_4arch4Sm80ELb0ELb0ELb1ELb0ELb1ELb0ELb0ELb0ELi2ELi4ELi4ELi4ELb0EEENS1_24CollectiveEpilogueBwdGQAISA_fSD_Li256ELb0ELb1EEENS1_19SingleTileSchedulerILb0ELb0ELb0ELi128EEEEEEEEEvNT_6ParamsE$_ZN4cute3eso3ESOILb0ELb0EJNS_14ComposedLayoutINS_7SwizzleILi3ELi3ELi3EEENS_9MixedBitsILj0ELj432EEENS_6LayoutINS_5tupleIJNS8_IJNS_1CILi2EEESA_SA_EEESA_NS9_ILi8EEEEEENS8_IJNS8_IJNS9_ILi64EEESC_NS9_ILi512EEEEEENS9_ILi8192EEENS9_ILi1024EEEEEEEEEEiEEC2ERKSL_RKi:
[----:B------:R-:W-:Y:S02]  /*5570*/  IADD3 R5, R25, -c[0x0][0x20], RZ ;  /* 0x8000080019057a10 */ /* 0x000fe40007ffe0ff */
[----:B------:R-:W-:-:S03]  /*5580*/  IADD3 R3, R7, -c[0x0][0x20], RZ ;  /* 0x8000080007037a10 */ /* 0x000fc60007ffe0ff */
[----:B------:R1:W-:Y:S04]  /*5590*/  STL [R5], R2 ;  /* 0x0000000205007387 */ /* 0x0003e80000100800 */
[----:B------:R-:W2:Y:S01]  /*55a0*/  LDL R6, [R3] ;  /* 0x0000000003067983 */ /* 0x000ea20000100800 */
[----:B------:R-:W-:Y:S02]  /*55b0*/  IMAD.MOV.U32 R8, RZ, RZ, R4 ;  /* 0x000000ffff087224 */ /* 0x000fe400078e0004 */
[----:B------:R-:W-:Y:S01]  /*55c0*/  IMAD.MOV.U32 R9, RZ, RZ, 0x0 ;  /* 0x00000000ff097424 */ /* 0x000fe200078e00ff */
[----:B--2---:R1:W-:Y:S03]  /*55d0*/  STL [R5+0x4], R6 ;  /* 0x0000040605007387 */ /* 0x0043e60000100800 */
[----:B------:R-:W-:Y:S05]  /*55e0*/  RET.REL.NODEC R8 `(_ZN7cutlass13device_kernelIN5flash19enable_sm80_to_sm89INS1_16FlashAttnBwdSm80INS1_25CollectiveMainloopBwdSm80ILi2ELi2EN4cute5tupleIJNS5_1CILi128EEES8_NS7_ILi64EEEEEENS_10bfloat16_tEfNS_4arch4Sm80ELb0ELb0ELb1ELb0ELb1ELb0ELb0ELb0ELi2ELi4ELi4ELi4ELb0EEENS1_24CollectiveEpilogueBwdGQAISA_fSD_Li256ELb0ELb1EEENS1_19SingleTileSchedulerILb0ELb0ELb0ELi128EEEEEEEEEvNT_6ParamsE) ;  /* 0xffffaa1008007950 */ /* 0x000fea0003c3ffff */
        .type           $_ZN7cutlass13device_kernelIN5flash19enable_sm80_to_sm89INS1_16FlashAttnBwdSm80INS1_25CollectiveMainloopBwdSm80ILi2ELi2EN4cute5tupleIJNS5_1CILi128EEES8_NS7_ILi64EEEEEENS_10bfloat16_tEfNS_4arch4Sm80ELb0ELb0ELb1ELb0ELb1ELb0ELb0ELb0ELi2ELi4ELi4ELi4ELb0EEENS1_24CollectiveEpilogueBwdGQAISA_fSD_Li256ELb0ELb1EEENS1_19SingleTileSchedulerILb0ELb0ELb0ELi128EEEEEEEEEvNT_6ParamsE$_ZN4cute3eso3ESOILb0ELb0EJNS_5tupleIJNS_1CILi0EEENS2_IJNS3_ILi1EEENS3_ILi256EEEiEEEEEENS3_ILi2048EEENS2_IJiNS3_ILi4096EEEEEEEEC2ERKS8_RKS9_RKSB_,@function
        .size           $_ZN7cutlass13device_kernelIN5flash19enable_sm80_to_sm89INS1_16FlashAttnBwdSm80INS1_25CollectiveMainloopBwdSm80ILi2ELi2EN4cute5tupleIJNS5_1CILi128EEES8_NS7_ILi64EEEEEENS_10bfloat16_tEfNS_4arch4Sm80ELb0ELb0ELb1ELb0ELb1ELb0ELb0ELb0ELi2ELi4ELi4ELi4ELb0EEENS1_24CollectiveEpilogueBwdGQAISA_fSD_Li256ELb0ELb1EEENS1_19SingleTileSchedulerILb0ELb0ELb0ELi128EEEEEEEEEvNT_6ParamsE$_ZN4cute3eso3ESOILb0ELb0EJNS_5tupleIJNS_1CILi0EEENS2_IJNS3_ILi1EEENS3_ILi256EEEiEEEEEENS3_ILi2048EEENS2_IJiNS3_ILi4096EEEEEEEEC2ERKS8_RKS9_RKSB_,($_ZN7cutlass13device_kernelIN5flash19enable_sm80_to_sm89INS1_16FlashAttnBwdSm80INS1_25CollectiveMainloopBwdSm80ILi2ELi2EN4cute5tupleIJNS5_1CILi128EEES8_NS7_ILi64EEEEEENS_10bfloat16_tEfNS_4arch4Sm80ELb0ELb0ELb1ELb0ELb1ELb0ELb0ELb0ELi2ELi4ELi4ELi4ELb0EEENS1_24CollectiveEpilogueBwdGQAISA_fSD_Li256ELb0ELb1EEENS1_19SingleTileSchedulerILb0ELb0ELb0ELi128EEEEEEEEEvNT_6ParamsE$_ZN4cute3eso3ESOILb0ELb0EJNS_5tupleIJNS_1CILi1EEENS3_ILi512EEEiEEENS3_ILi4096EEENS2_IJNS2_IJiiEEENS3_ILi8192EEEEEEEEC2ERKS6_RKS7_RKSA_ - $_ZN7cutlass13device_kernelIN5flash19enable_sm80_to_sm89INS1_16FlashAttnBwdSm80INS1_25CollectiveMainloopBwdSm80ILi2ELi2EN4cute5tupleIJNS5_1CILi128EEES8_NS7_ILi64EEEEEENS_10bfloat16_tEfNS_4arch4Sm80ELb0ELb0ELb1ELb0ELb1ELb0ELb0ELb0ELi2ELi4ELi4ELi4ELb0EEENS1_24CollectiveEpilogueBwdGQAISA_fSD_Li256ELb0ELb1EEENS1_19SingleTileSchedulerILb0ELb0ELb0ELi128EEEEEEEEEvNT_6ParamsE$_ZN4cute3eso3ESOILb0ELb0EJNS_5tupleIJNS_1CILi0EEENS2_IJNS3_ILi1EEENS3_ILi256EEEiEEEEEENS3_ILi2048EEENS2_IJiNS3_ILi4096EEEEEEEEC2ERKS8_RKS9_RKSB_)
$_ZN7cutlass13device_kernelIN5flash19enable_sm80_to_sm89INS1_16FlashAttnBwdSm80INS1_25CollectiveMainloopBwdSm80ILi2ELi2EN4cute5tupleIJNS5_1CILi128EEES8_NS7_ILi64EEEEEENS_10bfloat16_tEfNS_4arch4Sm80ELb0ELb0ELb1ELb0ELb1ELb0ELb0ELb0ELi2ELi4ELi4ELi4ELb0EEENS1_24CollectiveEpilogueBwdGQAISA_fSD_Li256ELb0ELb1EEENS1_19SingleTileSchedulerILb0ELb0ELb0ELi128EEEEEEEEEvNT_6ParamsE$_ZN4cute3eso3ESOILb0ELb0EJNS_5tupleIJNS_1CILi0EEENS2_IJNS3_ILi1EEENS3_ILi256EEEiEEEEEENS3_ILi2048EEENS2_IJiNS3_ILi4096EEEEEEEEC2ERKS8_RKS9_RKSB_:
[----:B------:R-:W-:Y:S02]  /*55f0*/  IADD3 R3, R58, -c[0x0][0x20], RZ ;  /* 0x800008003a037a10 */ /* 0x000fe40007ffe0ff */
[----:B------:R-:W-:-:S03]  /*5600*/  IADD3 R2, R41, -c[0x0][0x20], RZ ;  /* 0x8000080029027a10 */ /* 0x000fc60007ffe0ff */
[----:B------:R1:W-:Y:S04]  /*5610*/  STL [R3], R35 ;  /* 0x0000002303007387 */ /* 0x0003e80000100800 */
[----:B------:R-:W2:Y:S01]  /*5620*/  LDL R2, [R2] ;  /* 0x0000000002027983 */ /* 0x000ea20000100800 */
[----:B------:R-:W-:-:S03]  /*5630*/  IMAD.MOV.U32 R5, RZ, RZ, 0x0 ;  /* 0x00000000ff057424 */ /* 0x000fc600078e00ff */
[----:B--2---:R1:W-:Y:S01]  /*5640*/  STL [R3+0x4], R2 ;  /* 0x0000040203007387 */ /* 0x0043e20000100800 */
[----:B------:R-:W-:Y:S05]  /*5650*/  RET.REL.NODEC R4 `(_ZN7cutlass13device_kernelIN5flash19enable_sm80_to_sm89INS1_16FlashAttnBwdSm80INS1_25CollectiveMainloopBwdSm80ILi2ELi2EN4cute5tupleIJNS5_1CILi128EEES8_NS7_ILi64EEEEEENS_10bfloat16_tEfNS_4arch4Sm80ELb0ELb0ELb1ELb0ELb1ELb0ELb0ELb0ELi2ELi4ELi4ELi4ELb0EEENS1_24CollectiveEpilogueBwdGQAISA_fSD_Li256ELb0ELb1EEENS1_19SingleTileSchedulerILb0ELb0ELb0ELi128EEEEEEEEEvNT_6ParamsE) ;  /* 0xffffa9a004007950 */ /* 0x000fea0003c3ffff */
        .type           $_ZN7cutlass13device_kernelIN5flash19enable_sm80_to_sm89INS1_16FlashAttnBwdSm80INS1_25CollectiveMainloopBwdSm80ILi2ELi2EN4cute5tupleIJNS5_1CILi128EEES8_NS7_ILi64EEEEEENS_10bfloat16_tEfNS_4arch4Sm80ELb0ELb0ELb1ELb0ELb1ELb0ELb0ELb0ELi2ELi4ELi4ELi4ELb0EEENS1_24CollectiveEpilogueBwdGQAISA_fSD_Li256ELb0ELb1EEENS1_19SingleTileSchedulerILb0ELb0ELb0ELi128EEEEEEEEEvNT_6ParamsE$_ZN4cute3eso3ESOILb0ELb0EJNS_5tupleIJNS_1CILi1EEENS3_ILi512EEEiEEENS3_ILi4096EEENS2_IJNS2_IJiiEEENS3_ILi8192EEEEEEEEC2ERKS6_RKS7_RKSA_,@function
        .size           $_ZN7cutlass13device_kernelIN5flash19enable_sm80_to_sm89INS1_16FlashAttnBwdSm80INS1_25CollectiveMainloopBwdSm80ILi2ELi2EN4cute5tupleIJNS5_1CILi128EEES8_NS7_ILi64EEEEEENS_10bfloat16_tEfNS_4arch4Sm80ELb0ELb0ELb1ELb0ELb1ELb0ELb0ELb0ELi2ELi4ELi4ELi4ELb0EEENS1_24CollectiveEpilogueBwdGQAISA_fSD_Li256ELb0ELb1EEENS1_19SingleTileSchedulerILb0ELb0ELb0ELi128EEEEEEEEEvNT_6ParamsE$_ZN4cute3eso3ESOILb0ELb0EJNS_5tupleIJNS_1CILi1EEENS3_ILi512EEEiEEENS3_ILi4096EEENS2_IJNS2_IJiiEEENS3_ILi8192EEEEEEEEC2ERKS6_RKS7_RKSA_,($_ZN7cutlass13device_kernelIN5flash19enable_sm80_to_sm89INS1_16FlashAttnBwdSm80INS1_25CollectiveMainloopBwdSm80ILi2ELi2EN4cute5tupleIJNS5_1CILi128EEES8_NS7_ILi64EEEEEENS_10bfloat16_tEfNS_4arch4Sm80ELb0ELb0ELb1ELb0ELb1ELb0ELb0ELb0ELi2ELi4ELi4ELi4ELb0EEENS1_24CollectiveEpilogueBwdGQAISA_fSD_Li256ELb0ELb1EEENS1_19SingleTileSchedulerILb0ELb0ELb0ELi128EEEEEEEEEvNT_6ParamsE$_ZN4cute3eso3ESOILb0ELb0EJNS_5tupleIJNS_1CILi1EEENS3_ILi512EEEiEEENS3_ILi4096EEENS2_IJiiEEEEEC2ERKS6_RKS7_RKS8_ - $_ZN7cutlass13device_kernelIN5flash19enable_sm80_to_sm89INS1_16FlashAttnBwdSm80INS1_25CollectiveMainloopBwdSm80ILi2ELi2EN4cute5tupleIJNS5_1CILi128EEES8_NS7_ILi64EEEEEENS_10bfloat16_tEfNS_4arch4Sm80ELb0ELb0ELb1ELb0ELb1ELb0ELb0ELb0ELi2ELi4ELi4ELi4ELb0EEENS1_24CollectiveEpilogueBwdGQAISA_fSD_Li256ELb0ELb1EEENS1_19SingleTileSchedulerILb0ELb0ELb0ELi128EEEEEEEEEvNT_6ParamsE$_ZN4cute3eso3ESOILb0ELb0EJNS_5tupleIJNS_1CILi1EEENS3_ILi512EEEiEEENS3_ILi4096EEENS2_IJNS2_IJiiEEENS3_ILi8192EEEEEEEEC2ERKS6_RKS7_RKSA_)
$_ZN7cutlass13device_kernelIN5flash19enable_sm80_to_sm89INS1_16FlashAttnBwdSm80INS1_25CollectiveMainloopBwdSm80ILi2ELi2EN4cute5tupleIJNS5_1CILi128EEES8_NS7_ILi64EEEEEENS_10bfloat16_tEfNS_4arch4Sm80ELb0ELb0ELb1ELb0ELb1ELb0ELb0ELb0ELi2ELi4ELi4ELi4ELb0EEENS1_24CollectiveEpilogueBwdGQAISA_fSD_Li256ELb0ELb1EEENS1_19SingleTileSchedulerILb0ELb0ELb0ELi128EEEEEEEEEvNT_6ParamsE$_ZN4cute3eso3ESOILb0ELb0EJNS_5tupleIJNS_1CILi1EEENS3_ILi512EEEiEEENS3_ILi4096EEENS2_IJNS2_IJiiEEENS3_ILi8192EEEEEEEEC2ERKS6_RKS7_RKSA_:
        /* <DEDUP_REMOVED lines=9> */
[----:B------:R-:W-:Y:S05]  /*56f0*/  RET.REL.NODEC R8 `(_ZN7cutlass13device_kernelIN5flash19enable_sm80_to_sm89INS1_16FlashAttnBwdSm80INS1_25CollectiveMainloopBwdSm80ILi2ELi2EN4cute5tupleIJNS5_1CILi128EEES8_NS7_ILi64EEEEEENS_10bfloat16_tEfNS_4arch4Sm80ELb0ELb0ELb1ELb0ELb1ELb0ELb0ELb0ELi2ELi4ELi4ELi4ELb0EEENS1_24CollectiveEpilogueBwdGQAISA_fSD_Li256ELb0ELb1EEENS1_19SingleTileSchedulerILb0ELb0ELb0ELi128EEEEEEEEEvNT_6ParamsE) ;  /* 0xffffa90008007950 */ /* 0x000fea0003c3ffff */
        .type           $_ZN7cutlass13device_kernelIN5flash19enable_sm80_to_sm89INS1_16FlashAttnBwdSm80INS1_25CollectiveMainloopBwdSm80ILi2ELi2EN4cute5tupleIJNS5_1CILi128EEES8_NS7_ILi64EEEEEENS_10bfloat16_tEfNS_4arch4Sm80ELb0ELb0ELb1ELb0ELb1ELb0ELb0ELb0ELi2ELi4ELi4ELi4ELb0EEENS1_24CollectiveEpilogueBwdGQAISA_fSD_Li256ELb0ELb1EEENS1_19SingleTileSchedulerILb0ELb0ELb0ELi128EEEEEEEEEvNT_6ParamsE$_ZN4cute3eso3ESOILb0ELb0EJNS_5tupleIJNS_1CILi1EEENS3_ILi512EEEiEEENS3_ILi4096EEENS2_IJiiEEEEEC2ERKS6_RKS7_RKS8_,@function
        .size           $_ZN7cutlass13device_kernelIN5flash19enable_sm80_to_sm89INS1_16FlashAttnBwdSm80INS1_25CollectiveMainloopBwdSm80ILi2ELi2EN4cute5tupleIJNS5_1CILi128EEES8_NS7_ILi64EEEEEENS_10bfloat16_tEfNS_4arch4Sm80ELb0ELb0ELb1ELb0ELb1ELb0ELb0ELb0ELi2ELi4ELi4ELi4ELb0EEENS1_24CollectiveEpilogueBwdGQAISA_fSD_Li256ELb0ELb1EEENS1_19SingleTileSchedulerILb0ELb0ELb0ELi128EEEEEEEEEvNT_6ParamsE$_ZN4cute3eso3ESOILb0ELb0EJNS_5tupleIJNS_1CILi1EEENS3_ILi512EEEiEEENS3_ILi4096EEENS2_IJiiEEEEEC2ERKS6_RKS7_RKS8_,($_ZN7cutlass13device_kernelIN5flash19enable_sm80_to_sm89INS1_16FlashAttnBwdSm80INS1_25CollectiveMainloopBwdSm80ILi2ELi2EN4cute5tupleIJNS5_1CILi128EEES8_NS7_ILi64EEEEEENS_10bfloat16_tEfNS_4arch4Sm80ELb0ELb0ELb1ELb0ELb1ELb0ELb0ELb0ELi2ELi4ELi4ELi4ELb0EEENS1_24CollectiveEpilogueBwdGQAISA_fSD_Li256ELb0ELb1EEENS1_19SingleTileSchedulerILb0ELb0ELb0ELi128EEEEEEEEEvNT_6ParamsE$_ZN4cute3eso3ESOILb0ELb0EJNS_5tupleIJNS_1CILi1EEEiEEENS3_ILi1024EEENS2_IJiiEEEEEC2ERKS5_RKS6_RKS7_ - $_ZN7cutlass13device_kernelIN5flash19enable_sm80_to_sm89INS1_16FlashAttnBwdSm80INS1_25CollectiveMainloopBwdSm80ILi2ELi2EN4cute5tupleIJNS5_1CILi128EEES8_NS7_ILi64EEEEEENS_10bfloat16_tEfNS_4arch4Sm80ELb0ELb0ELb1ELb0ELb1ELb0ELb0ELb0ELi2ELi4ELi4ELi4ELb0EEENS1_24CollectiveEpilogueBwdGQAISA_fSD_Li256ELb0ELb1EEENS1_19SingleTileSchedulerILb0ELb0ELb0ELi128EEEEEEEEEvNT_6ParamsE$_ZN4cute3eso3ESOILb0ELb0EJNS_5tupleIJNS_1CILi1EEENS3_ILi512EEEiEEENS3_ILi4096EEENS2_IJiiEEEEEC2ERKS6_RKS7_RKS8_)
$_ZN7cutlass13device_kernelIN5flash19enable_sm80_to_sm89INS1_16FlashAttnBwdSm80INS1_25CollectiveMainloopBwdSm80ILi2ELi2EN4cute5tupleIJNS5_1CILi128EEES8_NS7_ILi64EEEEEENS_10bfloat16_tEfNS_4arch4Sm80ELb0ELb0ELb1ELb0ELb1ELb0ELb0ELb0ELi2ELi4ELi4ELi4ELb0EEENS1_24CollectiveEpilogueBwdGQAISA_fSD_Li256ELb0ELb1EEENS1_19SingleTileSchedulerILb0ELb0ELb0ELi128EEEEEEEEEvNT_6ParamsE$_ZN4cute3eso3ESOILb0ELb0EJNS_5tupleIJNS_1CILi1EEENS3_ILi512EEEiEEENS3_ILi4096EEENS2_IJiiEEEEEC2ERKS6_RKS7_RKS8_:
        /* <DEDUP_REMOVED lines=8> */
[----:B------:R-:W-:Y:S05]  /*5780*/  RET.REL.NODEC R4 `(_ZN7cutlass13device_kernelIN5flash19enable_sm80_to_sm89INS1_16FlashAttnBwdSm80INS1_25CollectiveMainloopBwdSm80ILi2ELi2EN4cute5tupleIJNS5_1CILi128EEES8_NS7_ILi64EEEEEENS_10bfloat16_tEfNS_4arch4Sm80ELb0ELb0ELb1ELb0ELb1ELb0ELb0ELb0ELi2ELi4ELi4ELi4ELb0EEENS1_24CollectiveEpilogueBwdGQAISA_fSD_Li256ELb0ELb1EEENS1_19SingleTileSchedulerILb0ELb0ELb0ELi128EEEEEEEEEvNT_6ParamsE) ;  /* 0xffffa87004007950 */ /* 0x000fea0003c3ffff */
        .type           $_ZN7cutlass13device_kernelIN5flash19enable_sm80_to_sm89INS1_16FlashAttnBwdSm80INS1_25CollectiveMainloopBwdSm80ILi2ELi2EN4cute5tupleIJNS5_1CILi128EEES8_NS7_ILi64EEEEEENS_10bfloat16_tEfNS_4arch4Sm80ELb0ELb0ELb1ELb0ELb1ELb0ELb0ELb0ELi2ELi4ELi4ELi4ELb0EEENS1_24CollectiveEpilogueBwdGQAISA_fSD_Li256ELb0ELb1EEENS1_19SingleTileSchedulerILb0ELb0ELb0ELi128EEEEEEEEEvNT_6ParamsE$_ZN4cute3eso3ESOILb0ELb0EJNS_5tupleIJNS_1CILi1EEEiEEENS3_ILi1024EEENS2_IJiiEEEEEC2ERKS5_RKS6_RKS7_,@function
        .size           $_ZN7cutlass13device_kernelIN5flash19enable_sm80_to_sm89INS1_16FlashAttnBwdSm80INS1_25CollectiveMainloopBwdSm80ILi2ELi2EN4cute5tupleIJNS5_1CILi128EEES8_NS7_ILi64EEEEEENS_10bfloat16_tEfNS_4arch4Sm80ELb0ELb0ELb1ELb0ELb1ELb0ELb0ELb0ELi2ELi4ELi4ELi4ELb0EEENS1_24CollectiveEpilogueBwdGQAISA_fSD_Li256ELb0ELb1EEENS1_19SingleTileSchedulerILb0ELb0ELb0ELi128EEEEEEEEEvNT_6ParamsE$_ZN4cute3eso3ESOILb0ELb0EJNS_5tupleIJNS_1CILi1EEEiEEENS3_ILi1024EEENS2_IJiiEEEEEC2ERKS5_RKS6_RKS7_,($_ZN7cutlass13device_kernelIN5flash19enable_sm80_to_sm89INS1_16FlashAttnBwdSm80INS1_25CollectiveMainloopBwdSm80ILi2ELi2EN4cute5tupleIJNS5_1CILi128EEES8_NS7_ILi64EEEEEENS_10bfloat16_tEfNS_4arch4Sm80ELb0ELb0ELb1ELb0ELb1ELb0ELb0ELb0ELi2ELi4ELi4ELi4ELb0EEENS1_24CollectiveEpilogueBwdGQAISA_fSD_Li256ELb0ELb1EEENS1_19SingleTileSchedulerILb0ELb0ELb0ELi128EEEEEEEEEvNT_6ParamsE$_ZN4cute3eso3ESOILb0ELb0EJNS_5tupleIJiNS_1CILi512EEEEEENS2_IJiiEEENS3_ILi1024EEEEEC2ERKS5_RKS6_RKS7_ - $_ZN7cutlass13device_kernelIN5flash19enable_sm80_to_sm89INS1_16FlashAttnBwdSm80INS1_25CollectiveMainloopBwdSm80ILi2ELi2EN4cute5tupleIJNS5_1CILi128EEES8_NS7_ILi64EEEEEENS_10bfloat16_tEfNS_4arch4Sm80ELb0ELb0ELb1ELb0ELb1ELb0ELb0ELb0ELi2ELi4ELi4ELi4ELb0EEENS1_24CollectiveEpilogueBwdGQAISA_fSD_Li256ELb0ELb1EEENS1_19SingleTileSchedulerILb0ELb0ELb0ELi128EEEEEEEEEvNT_6ParamsE$_ZN4cute3eso3ESOILb0ELb0EJNS_5tupleIJNS_1CILi1EEEiEEENS3_ILi1024EEENS2_IJiiEEEEEC2ERKS5_RKS6_RKS7_)
$_ZN7cutlass13device_kernelIN5flash19enable_sm80_to_sm89INS1_16FlashAttnBwdSm80INS1_25CollectiveMainloopBwdSm80ILi2ELi2EN4cute5tupleIJNS5_1CILi128EEES8_NS7_ILi64EEEEEENS_10bfloat16_tEfNS_4arch4Sm80ELb0ELb0ELb1ELb0ELb1ELb0ELb0ELb0ELi2ELi4ELi4ELi4ELb0EEENS1_24CollectiveEpilogueBwdGQAISA_fSD_Li256ELb0ELb1EEENS1_19SingleTileSchedulerILb0ELb0ELb0ELi128EEEEEEEEEvNT_6ParamsE$_ZN4cute3eso3ESOILb0ELb0EJNS_5tupleIJNS_1CILi1EEEiEEENS3_ILi1024EEENS2_IJiiEEEEEC2ERKS5_RKS6_RKS7_:
        /* <DEDUP_REMOVED lines=9> */
        .type           $_ZN7cutlass13device_kernelIN5flash19enable_sm80_to_sm89INS1_16FlashAttnBwdSm80INS1_25CollectiveMainloopBwdSm80ILi2ELi2EN4cute5tupleIJNS5_1CILi128EEES8_NS7_ILi64EEEEEENS_10bfloat16_tEfNS_4arch4Sm80ELb0ELb0ELb1ELb0ELb1ELb0ELb0ELb0ELi2ELi4ELi4ELi4ELb0EEENS1_24CollectiveEpilogueBwdGQAISA_fSD_Li256ELb0ELb1EEENS1_19SingleTileSchedulerILb0ELb0ELb0ELi128EEEEEEEEEvNT_6ParamsE$_ZN4cute3eso3ESOILb0ELb0EJNS_5tupleIJiNS_1CILi512EEEEEENS2_IJiiEEENS3_ILi1024EEEEEC2ERKS5_RKS6_RKS7_,@function
        .size           $_ZN7cutlass13device_kernelIN5flash19enable_sm80_to_sm89INS1_16FlashAttnBwdSm80INS1_25CollectiveMainloopBwdSm80ILi2ELi2EN4cute5tupleIJNS5_1CILi128EEES8_NS7_ILi64EEEEEENS_10bfloat16_tEfNS_4arch4Sm80ELb0ELb0ELb1ELb0ELb1ELb0ELb0ELb0ELi2ELi4ELi4ELi4ELb0EEENS1_24CollectiveEpilogueBwdGQAISA_fSD_Li256ELb0ELb1EEENS1_19SingleTileSchedulerILb0ELb0ELb0ELi128EEEEEEEEEvNT_6ParamsE$_ZN4cute3eso3ESOILb0ELb0EJNS_5tupleIJiNS_1CILi512EEEEEENS2_IJiiEEENS3_ILi1024EEEEEC2ERKS5_RKS6_RKS7_,($_ZN7cutlass13device_kernelIN5flash19enable_sm80_to_sm89INS1_16FlashAttnBwdSm80INS1_25CollectiveMainloopBwdSm80ILi2ELi2EN4cute5tupleIJNS5_1CILi128EEES8_NS7_ILi64EEEEEENS_10bfloat16_tEfNS_4arch4Sm80ELb0ELb0ELb1ELb0ELb1ELb0ELb0ELb0ELi2ELi4ELi4ELi4ELb0EEENS1_24CollectiveEpilogueBwdGQAISA_fSD_Li256ELb0ELb1EEENS1_19SingleTileSchedulerILb0ELb0ELb0ELi128EEEEEEEEEvNT_6ParamsE$_ZN4cute3eso3ESOILb0ELb0EJNS_5tupleIJiiEEEiNS_1CILi0EEEEEC2ERKS3_RKiRKS5_ - $_ZN7cutlass13device_kernelIN5flash19enable_sm80_to_sm89INS1_16FlashAttnBwdSm80INS1_25CollectiveMainloopBwdSm80ILi2ELi2EN4cute5tupleIJNS5_1CILi128EEES8_NS7_ILi64EEEEEENS_10bfloat16_tEfNS_4arch4Sm80ELb0ELb0ELb1ELb0ELb1ELb0ELb0ELb0ELi2ELi4ELi4ELi4ELb0EEENS1_24CollectiveEpilogueBwdGQAISA_fSD_Li256ELb0ELb1EEENS1_19SingleTileSchedulerILb0ELb0ELb0ELi128EEEEEEEEEvNT_6ParamsE$_ZN4cute3eso3ESOILb0ELb0EJNS_5tupleIJiNS_1CILi512EEEEEENS2_IJiiEEENS3_ILi1024EEEEEC2ERKS5_RKS6_RKS7_)
$_ZN7cutlass13device_kernelIN5flash19enable_sm80_to_sm89INS1_16FlashAttnBwdSm80INS1_25CollectiveMainloopBwdSm80ILi2ELi2EN4cute5tupleIJNS5_1CILi128EEES8_NS7_ILi64EEEEEENS_10bfloat16_tEfNS_4arch4Sm80ELb0ELb0ELb1ELb0ELb1ELb0ELb0ELb0ELi2ELi4ELi4ELi4ELb0EEENS1_24CollectiveEpilogueBwdGQAISA_fSD_Li256ELb0ELb1EEENS1_19SingleTileSchedulerILb0ELb0ELb0ELi128EEEEEEEEEvNT_6ParamsE$_ZN4cute3eso3ESOILb0ELb0EJNS_5tupleIJiNS_1CILi512EEEEEENS2_IJiiEEENS3_ILi1024EEEEEC2ERKS5_RKS6_RKS7_:
        /* <DEDUP_REMOVED lines=9> */
        .type           $_ZN7cutlass13device_kernelIN5flash19enable_sm80_to_sm89INS1_16FlashAttnBwdSm80INS1_25CollectiveMainloopBwdSm80ILi2ELi2EN4cute5tupleIJNS5_1CILi128EEES8_NS7_ILi64EEEEEENS_10bfloat16_tEfNS_4arch4Sm80ELb0ELb0ELb1ELb0ELb1ELb0ELb0ELb0ELi2ELi4ELi4ELi4ELb0EEENS1_24CollectiveEpilogueBwdGQAISA_fSD_Li256ELb0ELb1EEENS1_19SingleTileSchedulerILb0ELb0ELb0ELi128EEEEEEEEEvNT_6ParamsE$_ZN4cute3eso3ESOILb0ELb0EJNS_5tupleIJiiEEEiNS_1CILi0EEEEEC2ERKS3_RKiRKS5_,@function
        .size           $_ZN7cutlass13device_kernelIN5flash19enable_sm80_to_sm89INS1_16FlashAttnBwdSm80INS1_25CollectiveMainloopBwdSm80ILi2ELi2EN4cute5tupleIJNS5_1CILi128EEES8_NS7_ILi64EEEEEENS_10bfloat16_tEfNS_4arch4Sm80ELb0ELb0ELb1ELb0ELb1ELb0ELb0ELb0ELi2ELi4ELi4ELi4ELb0EEENS1_24CollectiveEpilogueBwdGQAISA_fSD_Li256ELb0ELb1EEENS1_19SingleTileSchedulerILb0ELb0ELb0ELi128EEEEEEEEEvNT_6ParamsE$_ZN4cute3eso3ESOILb0ELb0EJNS_5tupleIJiiEEEiNS_1CILi0EEEEEC2ERKS3_RKiRKS5_,($_ZN7cutlass13device_kernelIN5flash19enable_sm80_to_sm89INS1_16FlashAttnBwdSm80INS1_25CollectiveMainloopBwdSm80ILi2ELi2EN4cute5tupleIJNS5_1CILi128EEES8_NS7_ILi64EEEEEENS_10bfloat16_tEfNS_4arch4Sm80ELb0ELb0ELb1ELb0ELb1ELb0ELb0ELb0ELi2ELi4ELi4ELi4ELb0EEENS1_24CollectiveEpilogueBwdGQAISA_fSD_Li256ELb0ELb1EEENS1_19SingleTileSchedulerILb0ELb0ELb0ELi128EEEEEEEEEvNT_6ParamsE$_ZN4cute3eso3ESOILb0ELb0EJNS_6LayoutINS_5tupleIJNS3_IJNS3_IJNS_1CILi8EEENS4_ILi1EEEEEES6_EEENS3_IJNS3_IJS6_S6_EEENS4_ILi2EEEEEEEEENS3_IJNS3_IJNS3_IJS6_NS4_ILi0EEEEEESD_EEENS3_IJNS3_IJSD_SD_EEEiEEEEEEEENS_10ViewEngineINS_8smem_ptrIPN7cutlass10bfloat16_tEEEEEEEC2ERKSJ_RKSQ_ - $_ZN7cutlass13device_kernelIN5flash19enable_sm80_to_sm89INS1_16FlashAttnBwdSm80INS1_25CollectiveMainloopBwdSm80ILi2ELi2EN4cute5tupleIJNS5_1CILi128EEES8_NS7_ILi64EEEEEENS_10bfloat16_tEfNS_4arch4Sm80ELb0ELb0ELb1ELb0ELb1ELb0ELb0ELb0ELi2ELi4ELi4ELi4ELb0EEENS1_24CollectiveEpilogueBwdGQAISA_fSD_Li256ELb0ELb1EEENS1_19SingleTileSchedulerILb0ELb0ELb0ELi128EEEEEEEEEvNT_6ParamsE$_ZN4cute3eso3ESOILb0ELb0EJNS_5tupleIJiiEEEiNS_1CILi0EEEEEC2ERKS3_RKiRKS5_)
$_ZN7cutlass13device_kernelIN5flash19enable_sm80_to_sm89INS1_16FlashAttnBwdSm80INS1_25CollectiveMainloopBwdSm80ILi2ELi2EN4cute5tupleIJNS5_1CILi128EEES8_NS7_ILi64EEEEEENS_10bfloat16_tEfNS_4arch4Sm80ELb0ELb0ELb1ELb0ELb1ELb0ELb0ELb0ELi2ELi4ELi4ELi4ELb0EEENS1_24CollectiveEpilogueBwdGQAISA_fSD_Li256ELb0ELb1EEENS1_19SingleTileSchedulerILb0ELb0ELb0ELi128EEEEEEEEEvNT_6ParamsE$_ZN4cute3eso3ESOILb0ELb0EJNS_5tupleIJiiEEEiNS_1CILi0EEEEEC2ERKS3_RKiRKS5_:
        /* <DEDUP_REMOVED lines=8> */
[----:B------:R-:W-:Y:S05]  /*5930*/  RET.REL.NODEC R86 `(_ZN7cutlass13device_kernelIN5flash19enable_sm80_to_sm89INS1_16FlashAttnBwdSm80INS1_25CollectiveMainloopBwdSm80ILi2ELi2EN4cute5tupleIJNS5_1CILi128EEES8_NS7_ILi64EEEEEENS_10bfloat16_tEfNS_4arch4Sm80ELb0ELb0ELb1ELb0ELb1ELb0ELb0ELb0ELi2ELi4ELi4ELi4ELb0EEENS1_24CollectiveEpilogueBwdGQAISA_fSD_Li256ELb0ELb1EEENS1_19SingleTileSchedulerILb0ELb0ELb0ELi128EEEEEEEEEvNT_6ParamsE) ;  /* 0xffffa6c056007950 */ /* 0x000fea0003c3ffff */
        .type           $_ZN7cutlass13device_kernelIN5flash19enable_sm80_to_sm89INS1_16FlashAttnBwdSm80INS1_25CollectiveMainloopBwdSm80ILi2ELi2EN4cute5tupleIJNS5_1CILi128EEES8_NS7_ILi64EEEEEENS_10bfloat16_tEfNS_4arch4Sm80ELb0ELb0ELb1ELb0ELb1ELb0ELb0ELb0ELi2ELi4ELi4ELi4ELb0EEENS1_24CollectiveEpilogueBwdGQAISA_fSD_Li256ELb0ELb1EEENS1_19SingleTileSchedulerILb0ELb0ELb0ELi128EEEEEEEEEvNT_6ParamsE$_ZN4cute3eso3ESOILb0ELb0EJNS_6LayoutINS_5tupleIJNS3_IJNS3_IJNS_1CILi8EEENS4_ILi1EEEEEES6_EEENS3_IJNS3_IJS6_S6_EEENS4_ILi2EEEEEEEEENS3_IJNS3_IJNS3_IJS6_NS4_ILi0EEEEEESD_EEENS3_IJNS3_IJSD_SD_EEEiEEEEEEEENS_10ViewEngineINS_8smem_ptrIPN7cutlass10bfloat16_tEEEEEEEC2ERKSJ_RKSQ_,@function
        .size           $_ZN7cutlass13device_kernelIN5flash19enable_sm80_to_sm89INS1_16FlashAttnBwdSm80INS1_25CollectiveMainloopBwdSm80ILi2ELi2EN4cute5tupleIJNS5_1CILi128EEES8_NS7_ILi64EEEEEENS_10bfloat16_tEfNS_4arch4Sm80ELb0ELb0ELb1ELb0ELb1ELb0ELb0ELb0ELi2ELi4ELi4ELi4ELb0EEENS1_24CollectiveEpilogueBwdGQAISA_fSD_Li256ELb0ELb1EEENS1_19SingleTileSchedulerILb0ELb0ELb0ELi128EEEEEEEEEvNT_6ParamsE$_ZN4cute3eso3ESOILb0ELb0EJNS_6LayoutINS_5tupleIJNS3_IJNS3_IJNS_1CILi8EEENS4_ILi1EEEEEES6_EEENS3_IJNS3_IJS6_S6_EEENS4_ILi2EEEEEEEEENS3_IJNS3_IJNS3_IJS6_NS4_ILi0EEEEEESD_EEENS3_IJNS3_IJSD_SD_EEEiEEEEEEEENS_10ViewEngineINS_8smem_ptrIPN7cutlass10bfloat16_tEEEEEEEC2ERKSJ_RKSQ_,($_ZN7cutlass13device_kernelIN5flash19enable_sm80_to_sm89INS1_16FlashAttnBwdSm80INS1_25CollectiveMainloopBwdSm80ILi2ELi2EN4cute5tupleIJNS5_1CILi128EEES8_NS7_ILi64EEEEEENS_10bfloat16_tEfNS_4arch4Sm80ELb0ELb0ELb1ELb0ELb1ELb0ELb0ELb0ELi2ELi4ELi4ELi4ELb0EEENS1_24CollectiveEpilogueBwdGQAISA_fSD_Li256ELb0ELb1EEENS1_19SingleTileSchedulerILb0ELb0ELb0ELi128EEEEEEEEEvNT_6ParamsE$_ZN4cute3eso3ESOILb0ELb0EJNS_6LayoutINS_5tupleIJNS3_IJNS_1CILi1EEENS3_IJS5_NS4_ILi2EEES6_EEEEEES6_NS3_IJS6_S6_EEEEEENS3_IJNS3_IJNS4_ILi0EEENS3_IJS5_NS4_ILi256EEEiEEEEEENS4_ILi2048EEENS3_IJiNS4_ILi4096EEEEEEEEEEENS_10ViewEngineINS_8smem_ptrIPjEEEEEEC2ERKSJ_RKSO_ - $_ZN7cutlass13device_kernelIN5flash19enable_sm80_to_sm89INS1_16FlashAttnBwdSm80INS1_25CollectiveMainloopBwdSm80ILi2ELi2EN4cute5tupleIJNS5_1CILi128EEES8_NS7_ILi64EEEEEENS_10bfloat16_tEfNS_4arch4Sm80ELb0ELb0ELb1ELb0ELb1ELb0ELb0ELb0ELi2ELi4ELi4ELi4ELb0EEENS1_24CollectiveEpilogueBwdGQAISA_fSD_Li256ELb0ELb1EEENS1_19SingleTileSchedulerILb0ELb0ELb0ELi128EEEEEEEEEvNT_6ParamsE$_ZN4cute3eso3ESOILb0ELb0EJNS_6LayoutINS_5tupleIJNS3_IJNS3_IJNS_1CILi8EEENS4_ILi1EEEEEES6_EEENS3_IJNS3_IJS6_S6_EEENS4_ILi2EEEEEEEEENS3_IJNS3_IJNS3_IJS6_NS4_ILi0EEEEEESD_EEENS3_IJNS3_IJSD_SD_EEEiEEEEEEEENS_10ViewEngineINS_8smem_ptrIPN7cutlass10bfloat16_tEEEEEEEC2ERKSJ_RKSQ_)
$_ZN7cutlass13device_kernelIN5flash19enable_sm80_to_sm89INS1_16FlashAttnBwdSm80INS1_25CollectiveMainloopBwdSm80ILi2ELi2EN4cute5tupleIJNS5_1CILi128EEES8_NS7_ILi64EEEEEENS_10bfloat16_tEfNS_4arch4Sm80ELb0ELb0ELb1ELb0ELb1ELb0ELb0ELb0ELi2ELi4ELi4ELi4ELb0EEENS1_24CollectiveEpilogueBwdGQAISA_fSD_Li256ELb0ELb1EEENS1_19SingleTileSchedulerILb0ELb0ELb0ELi128EEEEEEEEEvNT_6ParamsE$_ZN4cute3eso3ESOILb0ELb0EJNS_6LayoutINS_5tupleIJNS3_IJNS3_IJNS_1CILi8EEENS4_ILi1EEEEEES6_EEENS3_IJNS3_IJS6_S6_EEENS4_ILi2EEEEEEEEENS3_IJNS3_IJNS3_IJS6_NS4_ILi0EEEEEESD_EEENS3_IJNS3_IJSD_SD_EEEiEEEEEEEENS_10ViewEngineINS_8smem_ptrIPN7cutlass10bfloat16_tEEEEEEEC2ERKSJ_RKSQ_:
[----:B------:R-:W-:Y:S02]  /*5940*/  IADD3 R3, R67, -c[0x0][0x20], RZ ;  /* 0x8000080043037a10 */ /* 0x000fe40007ffe0ff */
[----:B------:R-:W-:-:S03]  /*5950*/  IADD3 R2, R59, -c[0x0][0x20], RZ ;  /* 0x800008003b027a10 */ /* 0x000fc60007ffe0ff */
[----:B------:R1:W-:Y:S04]  /*5960*/  STL [R3], R6 ;  /* 0x0000000603007387 */ /* 0x0003e80000100800 */
[----:B------:R-:W2:Y:S01]  /*5970*/  LDL.64 R8, [R2] ;  /* 0x0000000002087983 */ /* 0x000ea20000100a00 */
[----:B------:R-:W-:-:S03]  /*5980*/  IMAD.MOV.U32 R5, RZ, RZ, 0x0 ;  /* 0x00000000ff057424 */ /* 0x000fc600078e00ff */
[----:B--2---:R1:W-:Y:S01]  /*5990*/  STL.64 [R3+0x8], R8 ;  /* 0x0000080803007387 */ /* 0x0043e20000100a00 */
[----:B------:R-:W-:Y:S05]  /*59a0*/  RET.REL.NODEC R4 `(_ZN7cutlass13device_kernelIN5flash19enable_sm80_to_sm89INS1_16FlashAttnBwdSm80INS1_25CollectiveMainloopBwdSm80ILi2ELi2EN4cute5tupleIJNS5_1CILi128EEES8_NS7_ILi64EEEEEENS_10bfloat16_tEfNS_4arch4Sm80ELb0ELb0ELb1ELb0ELb1ELb0ELb0ELb0ELi2ELi4ELi4ELi4ELb0EEENS1_24CollectiveEpilogueBwdGQAISA_fSD_Li256ELb0ELb1EEENS1_19SingleTileSchedulerILb0ELb0ELb0ELi128EEEEEEEEEvNT_6ParamsE) ;  /* 0xffffa65004007950 */ /* 0x000fea0003c3ffff */
        .type           $_ZN7cutlass13device_kernelIN5flash19enable_sm80_to_sm89INS1_16FlashAttnBwdSm80INS1_25CollectiveMainloopBwdSm80ILi2ELi2EN4cute5tupleIJNS5_1CILi128EEES8_NS7_ILi64EEEEEENS_10bfloat16_tEfNS_4arch4Sm80ELb0ELb0ELb1ELb0ELb1ELb0ELb0ELb0ELi2ELi4ELi4ELi4ELb0EEENS1_24CollectiveEpilogueBwdGQAISA_fSD_Li256ELb0ELb1EEENS1_19SingleTileSchedulerILb0ELb0ELb0ELi128EEEEEEEEEvNT_6ParamsE$_ZN4cute3eso3ESOILb0ELb0EJNS_6LayoutINS_5tupleIJNS3_IJNS_1CILi1EEENS3_IJS5_NS4_ILi2EEES6_EEEEEES6_NS3_IJS6_S6_EEEEEENS3_IJNS3_IJNS4_ILi0EEENS3_IJS5_NS4_ILi256EEEiEEEEEENS4_ILi2048EEENS3_IJiNS4_ILi4096EEEEEEEEEEENS_10ViewEngineINS_8smem_ptrIPjEEEEEEC2ERKSJ_RKSO_,@function
        .size           $_ZN7cutlass13device_kernelIN5flash19enable_sm80_to_sm89INS1_16FlashAttnBwdSm80INS1_25CollectiveMainloopBwdSm80ILi2ELi2EN4cute5tupleIJNS5_1CILi128EEES8_NS7_ILi64EEEEEENS_10bfloat16_tEfNS_4arch4Sm80ELb0ELb0ELb1ELb0ELb1ELb0ELb0ELb0ELi2ELi4ELi4ELi4ELb0EEENS1_24CollectiveEpilogueBwdGQAISA_fSD_Li256ELb0ELb1EEENS1_19SingleTileSchedulerILb0ELb0ELb0ELi128EEEEEEEEEvNT_6ParamsE$_ZN4cute3eso3ESOILb0ELb0EJNS_6LayoutINS_5tupleIJNS3_IJNS_1CILi1EEENS3_IJS5_NS4_ILi2EEES6_EEEEEES6_NS3_IJS6_S6_EEEEEENS3_IJNS3_IJNS4_ILi0EEENS3_IJS5_NS4_ILi256EEEiEEEEEENS4_ILi2048EEENS3_IJiNS4_ILi4096EEEEEEEEEEENS_10ViewEngineINS_8smem_ptrIPjEEEEEEC2ERKSJ_RKSO_,($_ZN7cutlass13device_kernelIN5flash19enable_sm80_to_sm89INS1_16FlashAttnBwdSm80INS1_25CollectiveMainloopBwdSm80ILi2ELi2EN4cute5tupleIJNS5_1CILi128EEES8_NS7_ILi64EEEEEENS_10bfloat16_tEfNS_4arch4Sm80ELb0ELb0ELb1ELb0ELb1ELb0ELb0ELb0ELi2ELi4ELi4ELi4ELb0EEENS1_24CollectiveEpilogueBwdGQAISA_fSD_Li256ELb0ELb1EEENS1_19SingleTileSchedulerILb0ELb0ELb0ELi128EEEEEEEEEvNT_6ParamsE$_ZN4cute3eso3ESOILb0ELb0EJNS_6LayoutINS_5tupleIJNS3_IJNS_1CILi2EEES5_EEENS4_ILi8EEES6_EEENS3_IJNS3_IJNS4_ILi1EEEiEEENS4_ILi1024EEENS3_IJiiEEEEEEEENS_10ViewEngineINS_8smem_ptrIPN7cutlass10bfloat16_tEEEEEEEC2ERKSE_RKSL_ - $_ZN7cutlass13device_kernelIN5flash19enable_sm80_to_sm89INS1_16FlashAttnBwdSm80INS1_25CollectiveMainloopBwdSm80ILi2ELi2EN4cute5tupleIJNS5_1CILi128EEES8_NS7_ILi64EEEEEENS_10bfloat16_tEfNS_4arch4Sm80ELb0ELb0ELb1ELb0ELb1ELb0ELb0ELb0ELi2ELi4ELi4ELi4ELb0EEENS1_24CollectiveEpilogueBwdGQAISA_fSD_Li256ELb0ELb1EEENS1_19SingleTileSchedulerILb0ELb0ELb0ELi128EEEEEEEEEvNT_6ParamsE$_ZN4cute3eso3ESOILb0ELb0EJNS_6LayoutINS_5tupleIJNS3_IJNS_1CILi1EEENS3_IJS5_NS4_ILi2EEES6_EEEEEES6_NS3_IJS6_S6_EEEEEENS3_IJNS3_IJNS4_ILi0EEENS3_IJS5_NS4_ILi256EEEiEEEEEENS4_ILi2048EEENS3_IJiNS4_ILi4096EEEEEEEEEEENS_10ViewEngineINS_8smem_ptrIPjEEEEEEC2ERKSJ_RKSO_)
$_ZN7cutlass13device_kernelIN5flash19enable_sm80_to_sm89INS1_16FlashAttnBwdSm80INS1_25CollectiveMainloopBwdSm80ILi2ELi2EN4cute5tupleIJNS5_1CILi128EEES8_NS7_ILi64EEEEEENS_10bfloat16_tEfNS_4arch4Sm80ELb0ELb0ELb1ELb0ELb1ELb0ELb0ELb0ELi2ELi4ELi4ELi4ELb0EEENS1_24CollectiveEpilogueBwdGQAISA_fSD_Li256ELb0ELb1EEENS1_19SingleTileSchedulerILb0ELb0ELb0ELi128EEEEEEEEEvNT_6ParamsE$_ZN4cute3eso3ESOILb0ELb0EJNS_6LayoutINS_5tupleIJNS3_IJNS_1CILi1EEENS3_IJS5_NS4_ILi2EEES6_EEEEEES6_NS3_IJS6_S6_EEEEEENS3_IJNS3_IJNS4_ILi0EEENS3_IJS5_NS4_ILi256EEEiEEEEEENS4_ILi2048EEENS3_IJiNS4_ILi4096EEEEEEEEEEENS_10ViewEngineINS_8smem_ptrIPjEEEEEEC2ERKSJ_RKSO_:
[----:B------:R-:W-:Y:S02]  /*59b0*/  IADD3 R5, R58, -c[0x0][0x20], RZ ;  /* 0x800008003a057a10 */ /* 0x000fe40007ffe0ff */
[----:B------:R-:W-:-:S03]  /*59c0*/  IADD3 R6, R41, -c[0x0][0x20], RZ ;  /* 0x8000080029067a10 */ /* 0x000fc60007ffe0ff */
[----:B------:R1:W-:Y:S04]  /*59d0*/  STL.64 [R5], R2 ;  /* 0x0000000205007387 */ /* 0x0003e80000100a00 */
[----:B------:R-:W2:Y:S01]  /*59e0*/  LDL.64 R8, [R6] ;  /* 0x0000000006087983 */ /* 0x000ea20000100a00 */
[----:B------:R-:W-:Y:S02]  /*59f0*/  IMAD.MOV.U32 R10, RZ, RZ, R4 ;  /* 0x000000ffff0a7224 */ /* 0x000fe400078e0004 */
[----:B------:R-:W-:Y:S01]  /*5a00*/  IMAD.MOV.U32 R11, RZ, RZ, 0x0 ;  /* 0x00000000ff0b7424 */ /* 0x000fe200078e00ff */
[----:B--2---:R1:W-:Y:S03]  /*5a10*/  STL.64 [R5+0x8], R8 ;  /* 0x0000080805007387 */ /* 0x0043e60000100a00 */
[----:B------:R-:W-:Y:S05]  /*5a20*/  RET.REL.NODEC R10 `(_ZN7cutlass13device_kernelIN5flash19enable_sm80_to_sm89INS1_16FlashAttnBwdSm80INS1_25CollectiveMainloopBwdSm80ILi2ELi2EN4cute5tupleIJNS5_1CILi128EEES8_NS7_ILi64EEEEEENS_10bfloat16_tEfNS_4arch4Sm80ELb0ELb0ELb1ELb0ELb1ELb0ELb0ELb0ELi2ELi4ELi4ELi4ELb0EEENS1_24CollectiveEpilogueBwdGQAISA_fSD_Li256ELb0ELb1EEENS1_19SingleTileSchedulerILb0ELb0ELb0ELi128EEEEEEEEEvNT_6ParamsE) ;  /* 0xffffa5d00a007950 */ /* 0x000fea0003c3ffff */
        .type           $_ZN7cutlass13device_kernelIN5flash19enable_sm80_to_sm89INS1_16FlashAttnBwdSm80INS1_25CollectiveMainloopBwdSm80ILi2ELi2EN4cute5tupleIJNS5_1CILi128EEES8_NS7_ILi64EEEEEENS_10bfloat16_tEfNS_4arch4Sm80ELb0ELb0ELb1ELb0ELb1ELb0ELb0ELb0ELi2ELi4ELi4ELi4ELb0EEENS1_24CollectiveEpilogueBwdGQAISA_fSD_Li256ELb0ELb1EEENS1_19SingleTileSchedulerILb0ELb0ELb0ELi128EEEEEEEEEvNT_6ParamsE$_ZN4cute3eso3ESOILb0ELb0EJNS_6LayoutINS_5tupleIJNS3_IJNS_1CILi2EEES5_EEENS4_ILi8EEES6_EEENS3_IJNS3_IJNS4_ILi1EEEiEEENS4_ILi1024EEENS3_IJiiEEEEEEEENS_10ViewEngineINS_8smem_ptrIPN7cutlass10bfloat16_tEEEEEEEC2ERKSE_RKSL_,@function
        .size           $_ZN7cutlass13device_kernelIN5flash19enable_sm80_to_sm89INS1_16FlashAttnBwdSm80INS1_25CollectiveMainloopBwdSm80ILi2ELi2EN4cute5tupleIJNS5_1CILi128EEES8_NS7_ILi64EEEEEENS_10bfloat16_tEfNS_4arch4Sm80ELb0ELb0ELb1ELb0ELb1ELb0ELb0ELb0ELi2ELi4ELi4ELi4ELb0EEENS1_24CollectiveEpilogueBwdGQAISA_fSD_Li256ELb0ELb1EEENS1_19SingleTileSchedulerILb0ELb0ELb0ELi128EEEEEEEEEvNT_6ParamsE$_ZN4cute3eso3ESOILb0ELb0EJNS_6LayoutINS_5tupleIJNS3_IJNS_1CILi2EEES5_EEENS4_ILi8EEES6_EEENS3_IJNS3_IJNS4_ILi1EEEiEEENS4_ILi1024EEENS3_IJiiEEEEEEEENS_10ViewEngineINS_8smem_ptrIPN7cutlass10bfloat16_tEEEEEEEC2ERKSE_RKSL_,($_ZN7cutlass13device_kernelIN5flash19enable_sm80_to_sm89INS1_16FlashAttnBwdSm80INS1_25CollectiveMainloopBwdSm80ILi2ELi2EN4cute5tupleIJNS5_1CILi128EEES8_NS7_ILi64EEEEEENS_10bfloat16_tEfNS_4arch4Sm80ELb0ELb0ELb1ELb0ELb1ELb0ELb0ELb0ELi2ELi4ELi4ELi4ELb0EEENS1_24CollectiveEpilogueBwdGQAISA_fSD_Li256ELb0ELb1EEENS1_19SingleTileSchedulerILb0ELb0ELb0ELi128EEEEEEEEEvNT_6ParamsE$_ZN4cute3eso3ESOILb0ELb0EJNS_6LayoutINS_5tupleIJNS3_IJNS_1CILi2EEES5_EEENS4_ILi8EEES6_EEENS3_IJNS3_IJNS4_ILi1EEEiEEENS4_ILi1024EEENS3_IJiiEEEEEEEEjEEC2ERKSE_RKj - $_ZN7cutlass13device_kernelIN5flash19enable_sm80_to_sm89INS1_16FlashAttnBwdSm80INS1_25CollectiveMainloopBwdSm80ILi2ELi2EN4cute5tupleIJNS5_1CILi128EEES8_NS7_ILi64EEEEEENS_10bfloat16_tEfNS_4arch4Sm80ELb0ELb0ELb1ELb0ELb1ELb0ELb0ELb0ELi2ELi4ELi4ELi4ELb0EEENS1_24CollectiveEpilogueBwdGQAISA_fSD_Li256ELb0ELb1EEENS1_19SingleTileSchedulerILb0ELb0ELb0ELi128EEEEEEEEEvNT_6ParamsE$_ZN4cute3eso3ESOILb0ELb0EJNS_6LayoutINS_5tupleIJNS3_IJNS_1CILi2EEES5_EEENS4_ILi8EEES6_EEENS3_IJNS3_IJNS4_ILi1EEEiEEENS4_ILi1024EEENS3_IJiiEEEEEEEENS_10ViewEngineINS_8smem_ptrIPN7cutlass10bfloat16_tEEEEEEEC2ERKSE_RKSL_)
$_ZN7cutlass13device_kernelIN5flash19enable_sm80_to_sm89INS1_16FlashAttnBwdSm80INS1_25CollectiveMainloopBwdSm80ILi2ELi2EN4cute5tupleIJNS5_1CILi128EEES8_NS7_ILi64EEEEEENS_10bfloat16_tEfNS_4arch4Sm80ELb0ELb0ELb1ELb0ELb1ELb0ELb0ELb0ELi2ELi4ELi4ELi4ELb0EEENS1_24CollectiveEpilogueBwdGQAISA_fSD_Li256ELb0ELb1EEENS1_19SingleTileSchedulerILb0ELb0ELb0ELi128EEEEEEEEEvNT_6ParamsE$_ZN4cute3eso3ESOILb0ELb0EJNS_6LayoutINS_5tupleIJNS3_IJNS_1CILi2EEES5_EEENS4_ILi8EEES6_EEENS3_IJNS3_IJNS4_ILi1EEEiEEENS4_ILi1024EEENS3_IJiiEEEEEEEENS_10ViewEngineINS_8smem_ptrIPN7cutlass10bfloat16_tEEEEEEEC2ERKSE_RKSL_:
[----:B------:R-:W-:Y:S02]  /*5a30*/  IADD3 R3, R25, -c[0x0][0x20], RZ ;  /* 0x8000080019037a10 */ /* 0x000fe40007ffe0ff */
[----:B------:R-:W-:-:S03]  /*5a40*/  IADD3 R2, R24, -c[0x0][0x20], RZ ;  /* 0x8000080018027a10 */ /* 0x000fc60007ffe0ff */
[----:B------:R1:W-:Y:S04]  /*5a50*/  STL.64 [R3], R4 ;  /* 0x0000000403007387 */ /* 0x0003e80000100a00 */
[----:B------:R1:W-:Y:S04]  /*5a60*/  STL [R3+0x8], R12 ;  /* 0x0000080c03007387 */ /* 0x0003e80000100800 */
[----:B------:R-:W2:Y:S01]  /*5a70*/  LDL.64 R8, [R2] ;  /* 0x0000000002087983 */ /* 0x000ea20000100a00 */
[----:B------:R-:W-:-:S03]  /*5a80*/  IMAD.MOV.U32 R7, RZ, RZ, 0x0 ;  /* 0x00000000ff077424 */ /* 0x000fc600078e00ff */
[----:B--2---:R1:W-:Y:S01]  /*5a90*/  STL.64 [R3+0x10], R8 ;  /* 0x0000100803007387 */ /* 0x0043e20000100a00 */
[----:B------:R-:W-:Y:S05]  /*5aa0*/  RET.REL.NODEC R6 `(_ZN7cutlass13device_kernelIN5flash19enable_sm80_to_sm89INS1_16FlashAttnBwdSm80INS1_25CollectiveMainloopBwdSm80ILi2ELi2EN4cute5tupleIJNS5_1CILi128EEES8_NS7_ILi64EEEEEENS_10bfloat16_tEfNS_4arch4Sm80ELb0ELb0ELb1ELb0ELb1ELb0ELb0ELb0ELi2ELi4ELi4ELi4ELb0EEENS1_24CollectiveEpilogueBwdGQAISA_fSD_Li256ELb0ELb1EEENS1_19SingleTileSchedulerILb0ELb0ELb0ELi128EEEEEEEEEvNT_6ParamsE) ;  /* 0xffffa55006007950 */ /* 0x000fea0003c3ffff */
        .type           $_ZN7cutlass13device_kernelIN5flash19enable_sm80_to_sm89INS1_16FlashAttnBwdSm80INS1_25CollectiveMainloopBwdSm80ILi2ELi2EN4cute5tupleIJNS5_1CILi128EEES8_NS7_ILi64EEEEEENS_10bfloat16_tEfNS_4arch4Sm80ELb0ELb0ELb1ELb0ELb1ELb0ELb0ELb0ELi2ELi4ELi4ELi4ELb0EEENS1_24CollectiveEpilogueBwdGQAISA_fSD_Li256ELb0ELb1EEENS1_19SingleTileSchedulerILb0ELb0ELb0ELi128EEEEEEEEEvNT_6ParamsE$_ZN4cute3eso3ESOILb0ELb0EJNS_6LayoutINS_5tupleIJNS3_IJNS_1CILi2EEES5_EEENS4_ILi8EEES6_EEENS3_IJNS3_IJNS4_ILi1EEEiEEENS4_ILi1024EEENS3_IJiiEEEEEEEEjEEC2ERKSE_RKj,@function
        .size           $_ZN7cutlass13device_kernelIN5flash19enable_sm80_to_sm89INS1_16FlashAttnBwdSm80INS1_25CollectiveMainloopBwdSm80ILi2ELi2EN4cute5tupleIJNS5_1CILi128EEES8_NS7_ILi64EEEEEENS_10bfloat16_tEfNS_4arch4Sm80ELb0ELb0ELb1ELb0ELb1ELb0ELb0ELb0ELi2ELi4ELi4ELi4ELb0EEENS1_24CollectiveEpilogueBwdGQAISA_fSD_Li256ELb0ELb1EEENS1_19SingleTileSchedulerILb0ELb0ELb0ELi128EEEEEEEEEvNT_6ParamsE$_ZN4cute3eso3ESOILb0ELb0EJNS_6LayoutINS_5tupleIJNS3_IJNS_1CILi2EEES5_EEENS4_ILi8EEES6_EEENS3_IJNS3_IJNS4_ILi1EEEiEEENS4_ILi1024EEENS3_IJiiEEEEEEEEjEEC2ERKSE_RKj,($_ZN7cutlass13device_kernelIN5flash19enable_sm80_to_sm89INS1_16FlashAttnBwdSm80INS1_25CollectiveMainloopBwdSm80ILi2ELi2EN4cute5tupleIJNS5_1CILi128EEES8_NS7_ILi64EEEEEENS_10bfloat16_tEfNS_4arch4Sm80ELb0ELb0ELb1ELb0ELb1ELb0ELb0ELb0ELi2ELi4ELi4ELi4ELb0EEENS1_24CollectiveEpilogueBwdGQAISA_fSD_Li256ELb0ELb1EEENS1_19SingleTileSchedulerILb0ELb0ELb0ELi128EEEEEEEEEvNT_6ParamsE$_ZN4cute3eso3ESOILb0ELb0EJNS_6LayoutINS_5tupleIJNS3_IJNS_1CILi2EEES5_EEES6_NS4_ILi8EEEEEENS3_IJNS3_IJiNS4_ILi512EEEEEENS3_IJiiEEENS4_ILi1024EEEEEEEENS_10ViewEngineINS_8smem_ptrIPN7cutlass10bfloat16_tEEEEEEEC2ERKSE_RKSL_ - $_ZN7cutlass13device_kernelIN5flash19enable_sm80_to_sm89INS1_16FlashAttnBwdSm80INS1_25CollectiveMainloopBwdSm80ILi2ELi2EN4cute5tupleIJNS5_1CILi128EEES8_NS7_ILi64EEEEEENS_10bfloat16_tEfNS_4arch4Sm80ELb0ELb0ELb1ELb0ELb1ELb0ELb0ELb0ELi2ELi4ELi4ELi4ELb0EEENS1_24CollectiveEpilogueBwdGQAISA_fSD_Li256ELb0ELb1EEENS1_19SingleTileSchedulerILb0ELb0ELb0ELi128EEEEEEEEEvNT_6ParamsE$_ZN4cute3eso3ESOILb0ELb0EJNS_6LayoutINS_5tupleIJNS3_IJNS_1CILi2EEES5_EEENS4_ILi8EEES6_EEENS3_IJNS3_IJNS4_ILi1EEEiEEENS4_ILi1024EEENS3_IJiiEEEEEEEEjEEC2ERKSE_RKj)
$_ZN7cutlass13device_kernelIN5flash19enable_sm80_to_sm89INS1_16FlashAttnBwdSm80INS1_25CollectiveMainloopBwdSm80ILi2ELi2EN4cute5tupleIJNS5_1CILi128EEES8_NS7_ILi64EEEEEENS_10bfloat16_tEfNS_4arch4Sm80ELb0ELb0ELb1ELb0ELb1ELb0ELb0ELb0ELi2ELi4ELi4ELi4ELb0EEENS1_24CollectiveEpilogueBwdGQAISA_fSD_Li256ELb0ELb1EEENS1_19SingleTileSchedulerILb0ELb0ELb0ELi128EEEEEEEEEvNT_6ParamsE$_ZN4cute3eso3ESOILb0ELb0EJNS_6LayoutINS_5tupleIJNS3_IJNS_1CILi2EEES5_EEENS4_ILi8EEES6_EEENS3_IJNS3_IJNS4_ILi1EEEiEEENS4_ILi1024EEENS3_IJiiEEEEEEEEjEEC2ERKSE_RKj:
        /* <DEDUP_REMOVED lines=9> */
[----:B------:R-:W-:Y:S05]  /*5b40*/  RET.REL.NODEC R10 `(_ZN7cutlass13device_kernelIN5flash19enable_sm80_to_sm89INS1_16FlashAttnBwdSm80INS1_25CollectiveMainloopBwdSm80ILi2ELi2EN4cute5tupleIJNS5_1CILi128EEES8_NS7_ILi64EEEEEENS_10bfloat16_tEfNS_4arch4Sm80ELb0ELb0ELb1ELb0ELb1ELb0ELb0ELb0ELi2ELi4ELi4ELi4ELb0EEENS1_24CollectiveEpilogueBwdGQAISA_fSD_Li256ELb0ELb1EEENS1_19SingleTileSchedulerILb0ELb0ELb0ELi128EEEEEEEEEvNT_6ParamsE) ;  /* 0xffffa4b00a007950 */ /* 0x000fea0003c3ffff */
        .type           $_ZN7cutlass13device_kernelIN5flash19enable_sm80_to_sm89INS1_16FlashAttnBwdSm80INS1_25CollectiveMainloopBwdSm80ILi2ELi2EN4cute5tupleIJNS5_1CILi128EEES8_NS7_ILi64EEEEEENS_10bfloat16_tEfNS_4arch4Sm80ELb0ELb0ELb1ELb0ELb1ELb0ELb0ELb0ELi2ELi4ELi4ELi4ELb0EEENS1_24CollectiveEpilogueBwdGQAISA_fSD_Li256ELb0ELb1EEENS1_19SingleTileSchedulerILb0ELb0ELb0ELi128EEEEEEEEEvNT_6ParamsE$_ZN4cute3eso3ESOILb0ELb0EJNS_6LayoutINS_5tupleIJNS3_IJNS_1CILi2EEES5_EEES6_NS4_ILi8EEEEEENS3_IJNS3_IJiNS4_ILi512EEEEEENS3_IJiiEEENS4_ILi1024EEEEEEEENS_10ViewEngineINS_8smem_ptrIPN7cutlass10bfloat16_tEEEEEEEC2ERKSE_RKSL_,@function
        .size           $_ZN7cutlass13device_kernelIN5flash19enable_sm80_to_sm89INS1_16FlashAttnBwdSm80INS1_25CollectiveMainloopBwdSm80ILi2ELi2EN4cute5tupleIJNS5_1CILi128EEES8_NS7_ILi64EEEEEENS_10bfloat16_tEfNS_4arch4Sm80ELb0ELb0ELb1ELb0ELb1ELb0ELb0ELb0ELi2ELi4ELi4ELi4ELb0EEENS1_24CollectiveEpilogueBwdGQAISA_fSD_Li256ELb0ELb1EEENS1_19SingleTileSchedulerILb0ELb0ELb0ELi128EEEEEEEEEvNT_6ParamsE$_ZN4cute3eso3ESOILb0ELb0EJNS_6LayoutINS_5tupleIJNS3_IJNS_1CILi2EEES5_EEES6_NS4_ILi8EEEEEENS3_IJNS3_IJiNS4_ILi512EEEEEENS3_IJiiEEENS4_ILi1024EEEEEEEENS_10ViewEngineINS_8smem_ptrIPN7cutlass10bfloat16_tEEEEEEEC2ERKSE_RKSL_,($_ZN7cutlass13device_kernelIN5flash19enable_sm80_to_sm89INS1_16FlashAttnBwdSm80INS1_25CollectiveMainloopBwdSm80ILi2ELi2EN4cute5tupleIJNS5_1CILi128EEES8_NS7_ILi64EEEEEENS_10bfloat16_tEfNS_4arch4Sm80ELb0ELb0ELb1ELb0ELb1ELb0ELb0ELb0ELi2ELi4ELi4ELi4ELb0EEENS1_24CollectiveEpilogueBwdGQAISA_fSD_Li256ELb0ELb1EEENS1_19SingleTileSchedulerILb0ELb0ELb0ELi128EEEEEEEEEvNT_6ParamsE$_ZN4cute3eso3ESOILb0ELb0EJNS_6LayoutINS_5tupleIJNS3_IJNS_1CILi2EEES5_EEES6_NS4_ILi8EEEEEENS3_IJNS3_IJiNS4_ILi512EEEEEENS3_IJiiEEENS4_ILi1024EEEEEEEEjEEC2ERKSE_RKj - $_ZN7cutlass13device_kernelIN5flash19enable_sm80_to_sm89INS1_16FlashAttnBwdSm80INS1_25CollectiveMainloopBwdSm80ILi2ELi2EN4cute5tupleIJNS5_1CILi128EEES8_NS7_ILi64EEEEEENS_10bfloat16_tEfNS_4arch4Sm80ELb0ELb0ELb1ELb0ELb1ELb0ELb0ELb0ELi2ELi4ELi4ELi4ELb0EEENS1_24CollectiveEpilogueBwdGQAISA_fSD_Li256ELb0ELb1EEENS1_19SingleTileSchedulerILb0ELb0ELb0ELi128EEEEEEEEEvNT_6ParamsE$_ZN4cute3eso3ESOILb0ELb0EJNS_6LayoutINS_5tupleIJNS3_IJNS_1CILi2EEES5_EEES6_NS4_ILi8EEEEEENS3_IJNS3_IJiNS4_ILi512EEEEEENS3_IJiiEEENS4_ILi1024EEEEEEEENS_10ViewEngineINS_8smem_ptrIPN7cutlass10bfloat16_tEEEEEEEC2ERKSE_RKSL_)
$_ZN7cutlass13device_kernelIN5flash19enable_sm80_to_sm89INS1_16FlashAttnBwdSm80INS1_25CollectiveMainloopBwdSm80ILi2ELi2EN4cute5tupleIJNS5_1CILi128EEES8_NS7_ILi64EEEEEENS_10bfloat16_tEfNS_4arch4Sm80ELb0ELb0ELb1ELb0ELb1ELb0ELb0ELb0ELi2ELi4ELi4ELi4ELb0EEENS1_24CollectiveEpilogueBwdGQAISA_fSD_Li256ELb0ELb1EEENS1_19SingleTileSchedulerILb0ELb0ELb0ELi128EEEEEEEEEvNT_6ParamsE$_ZN4cute3eso3ESOILb0ELb0EJNS_6LayoutINS_5tupleIJNS3_IJNS_1CILi2EEES5_EEES6_NS4_ILi8EEEEEENS3_IJNS3_IJiNS4_ILi512EEEEEENS3_IJiiEEENS4_ILi1024EEEEEEEENS_10ViewEngineINS_8smem_ptrIPN7cutlass10bfloat16_tEEEEEEEC2ERKSE_RKSL_:
        /* <DEDUP_REMOVED lines=8> */
[----:B------:R-:W-:Y:S05]  /*5bd0*/  RET.REL.NODEC R10 `(_ZN7cutlass13device_kernelIN5flash19enable_sm80_to_sm89INS1_16FlashAttnBwdSm80INS1_25CollectiveMainloopBwdSm80ILi2ELi2EN4cute5tupleIJNS5_1CILi128EEES8_NS7_ILi64EEEEEENS_10bfloat16_tEfNS_4arch4Sm80ELb0ELb0ELb1ELb0ELb1ELb0ELb0ELb0ELi2ELi4ELi4ELi4ELb0EEENS1_24CollectiveEpilogueBwdGQAISA_fSD_Li256ELb0ELb1EEENS1_19SingleTileSchedulerILb0ELb0ELb0ELi128EEEEEEEEEvNT_6ParamsE) ;  /* 0xffffa4200a007950 */ /* 0x000fea0003c3ffff */
        .type           $_ZN7cutlass13device_kernelIN5flash19enable_sm80_to_sm89INS1_16FlashAttnBwdSm80INS1_25CollectiveMainloopBwdSm80ILi2ELi2EN4cute5tupleIJNS5_1CILi128EEES8_NS7_ILi64EEEEEENS_10bfloat16_tEfNS_4arch4Sm80ELb0ELb0ELb1ELb0ELb1ELb0ELb0ELb0ELi2ELi4ELi4ELi4ELb0EEENS1_24CollectiveEpilogueBwdGQAISA_fSD_Li256ELb0ELb1EEENS1_19SingleTileSchedulerILb0ELb0ELb0ELi128EEEEEEEEEvNT_6ParamsE$_ZN4cute3eso3ESOILb0ELb0EJNS_6LayoutINS_5tupleIJNS3_IJNS_1CILi2EEES5_EEES6_NS4_ILi8EEEEEENS3_IJNS3_IJiNS4_ILi512EEEEEENS3_IJiiEEENS4_ILi1024EEEEEEEEjEEC2ERKSE_RKj,@function
        .size           $_ZN7cutlass13device_kernelIN5flash19enable_sm80_to_sm89INS1_16FlashAttnBwdSm80INS1_25CollectiveMainloopBwdSm80ILi2ELi2EN4cute5tupleIJNS5_1CILi128EEES8_NS7_ILi64EEEEEENS_10bfloat16_tEfNS_4arch4Sm80ELb0ELb0ELb1ELb0ELb1ELb0ELb0ELb0ELi2ELi4ELi4ELi4ELb0EEENS1_24CollectiveEpilogueBwdGQAISA_fSD_Li256ELb0ELb1EEENS1_19SingleTileSchedulerILb0ELb0ELb0ELi128EEEEEEEEEvNT_6ParamsE$_ZN4cute3eso3ESOILb0ELb0EJNS_6LayoutINS_5tupleIJNS3_IJNS_1CILi2EEES5_EEES6_NS4_ILi8EEEEEENS3_IJNS3_IJiNS4_ILi512EEEEEENS3_IJiiEEENS4_ILi1024EEEEEEEEjEEC2ERKSE_RKj,($_ZN7cutlass13device_kernelIN5flash19enable_sm80_to_sm89INS1_16FlashAttnBwdSm80INS1_25CollectiveMainloopBwdSm80ILi2ELi2EN4cute5tupleIJNS5_1CILi128EEES8_NS7_ILi64EEEEEENS_10bfloat16_tEfNS_4arch4Sm80ELb0ELb0ELb1ELb0ELb1ELb0ELb0ELb0ELi2ELi4ELi4ELi4ELb0EEENS1_24CollectiveEpilogueBwdGQAISA_fSD_Li256ELb0ELb1EEENS1_19SingleTileSchedulerILb0ELb0ELb0ELi128EEEEEEEEEvNT_6ParamsE$_ZN4cute3eso3ESOILb0ELb0EJNS_6LayoutINS_5tupleIJNS3_IJNS_1CILi2EEES5_S5_EEES5_NS3_IJNS3_IJS5_S5_EEES5_EEEEEENS3_IJNS3_IJNS4_ILi1EEENS4_ILi512EEEiEEENS4_ILi4096EEENS3_IJNS3_IJiiEEENS4_ILi8192EEEEEEEEEEENS_10ViewEngineINS_8smem_ptrIPN7cutlass10bfloat16_tEEEEEEEC2ERKSI_RKSP_ - $_ZN7cutlass13device_kernelIN5flash19enable_sm80_to_sm89INS1_16FlashAttnBwdSm80INS1_25CollectiveMainloopBwdSm80ILi2ELi2EN4cute5tupleIJNS5_1CILi128EEES8_NS7_ILi64EEEEEENS_10bfloat16_tEfNS_4arch4Sm80ELb0ELb0ELb1ELb0ELb1ELb0ELb0ELb0ELi2ELi4ELi4ELi4ELb0EEENS1_24CollectiveEpilogueBwdGQAISA_fSD_Li256ELb0ELb1EEENS1_19SingleTileSchedulerILb0ELb0ELb0ELi128EEEEEEEEEvNT_6ParamsE$_ZN4cute3eso3ESOILb0ELb0EJNS_6LayoutINS_5tupleIJNS3_IJNS_1CILi2EEES5_EEES6_NS4_ILi8EEEEEENS3_IJNS3_IJiNS4_ILi512EEEEEENS3_IJiiEEENS4_ILi1024EEEEEEEEjEEC2ERKSE_RKj)
$_ZN7cutlass13device_kernelIN5flash19enable_sm80_to_sm89INS1_16FlashAttnBwdSm80INS1_25CollectiveMainloopBwdSm80ILi2ELi2EN4cute5tupleIJNS5_1CILi128EEES8_NS7_ILi64EEEEEENS_10bfloat16_tEfNS_4arch4Sm80ELb0ELb0ELb1ELb0ELb1ELb0ELb0ELb0ELi2ELi4ELi4ELi4ELb0EEENS1_24CollectiveEpilogueBwdGQAISA_fSD_Li256ELb0ELb1EEENS1_19SingleTileSchedulerILb0ELb0ELb0ELi128EEEEEEEEEvNT_6ParamsE$_ZN4cute3eso3ESOILb0ELb0EJNS_6LayoutINS_5tupleIJNS3_IJNS_1CILi2EEES5_EEES6_NS4_ILi8EEEEEENS3_IJNS3_IJiNS4_ILi512EEEEEENS3_IJiiEEENS4_ILi1024EEEEEEEEjEEC2ERKSE_RKj:
        /* <DEDUP_REMOVED lines=10> */
        .type           $_ZN7cutlass13device_kernelIN5flash19enable_sm80_to_sm89INS1_16FlashAttnBwdSm80INS1_25CollectiveMainloopBwdSm80ILi2ELi2EN4cute5tupleIJNS5_1CILi128EEES8_NS7_ILi64EEEEEENS_10bfloat16_tEfNS_4arch4Sm80ELb0ELb0ELb1ELb0ELb1ELb0ELb0ELb0ELi2ELi4ELi4ELi4ELb0EEENS1_24CollectiveEpilogueBwdGQAISA_fSD_Li256ELb0ELb1EEENS1_19SingleTileSchedulerILb0ELb0ELb0ELi128EEEEEEEEEvNT_6ParamsE$_ZN4cute3eso3ESOILb0ELb0EJNS_6LayoutINS_5tupleIJNS3_IJNS_1CILi2EEES5_S5_EEES5_NS3_IJNS3_IJS5_S5_EEES5_EEEEEENS3_IJNS3_IJNS4_ILi1EEENS4_ILi512EEEiEEENS4_ILi4096EEENS3_IJNS3_IJiiEEENS4_ILi8192EEEEEEEEEEENS_10ViewEngineINS_8smem_ptrIPN7cutlass10bfloat16_tEEEEEEEC2ERKSI_RKSP_,@function
        .size           $_ZN7cutlass13device_kernelIN5flash19enable_sm80_to_sm89INS1_16FlashAttnBwdSm80INS1_25CollectiveMainloopBwdSm80ILi2ELi2EN4cute5tupleIJNS5_1CILi128EEES8_NS7_ILi64EEEEEENS_10bfloat16_tEfNS_4arch4Sm80ELb0ELb0ELb1ELb0ELb1ELb0ELb0ELb0ELi2ELi4ELi4ELi4ELb0EEENS1_24CollectiveEpilogueBwdGQAISA_fSD_Li256ELb0ELb1EEENS1_19SingleTileSchedulerILb0ELb0ELb0ELi128EEEEEEEEEvNT_6ParamsE$_ZN4cute3eso3ESOILb0ELb0EJNS_6LayoutINS_5tupleIJNS3_IJNS_1CILi2EEES5_S5_EEES5_NS3_IJNS3_IJS5_S5_EEES5_EEEEEENS3_IJNS3_IJNS4_ILi1EEENS4_ILi512EEEiEEENS4_ILi4096EEENS3_IJNS3_IJiiEEENS4_ILi8192EEEEEEEEEEENS_10ViewEngineINS_8smem_ptrIPN7cutlass10bfloat16_tEEEEEEEC2ERKSI_RKSP_,($_ZN7cutlass13device_kernelIN5flash19enable_sm80_to_sm89INS1_16FlashAttnBwdSm80INS1_25CollectiveMainloopBwdSm80ILi2ELi2EN4cute5tupleIJNS5_1CILi128EEES8_NS7_ILi64EEEEEENS_10bfloat16_tEfNS_4arch4Sm80ELb0ELb0ELb1ELb0ELb1ELb0ELb0ELb0ELi2ELi4ELi4ELi4ELb0EEENS1_24CollectiveEpilogueBwdGQAISA_fSD_Li256ELb0ELb1EEENS1_19SingleTileSchedulerILb0ELb0ELb0ELi128EEEEEEEEEvNT_6ParamsE$_ZN4cute3eso3ESOILb0ELb0EJNS_6LayoutINS_5tupleIJNS3_IJNS_1CILi2EEES5_S5_EEES5_NS3_IJNS3_IJS5_S5_EEES5_EEEEEENS3_IJNS3_IJNS4_ILi1EEENS4_ILi512EEEiEEENS4_ILi4096EEENS3_IJNS3_IJiiEEENS4_ILi8192EEEEEEEEEEEjEEC2ERKSI_RKj - $_ZN7cutlass13device_kernelIN5flash19enable_sm80_to_sm89INS1_16FlashAttnBwdSm80INS1_25CollectiveMainloopBwdSm80ILi2ELi2EN4cute5tupleIJNS5_1CILi128EEES8_NS7_ILi64EEEEEENS_10bfloat16_tEfNS_4arch4Sm80ELb0ELb0ELb1ELb0ELb1ELb0ELb0ELb0ELi2ELi4ELi4ELi4ELb0EEENS1_24CollectiveEpilogueBwdGQAISA_fSD_Li256ELb0ELb1EEENS1_19SingleTileSchedulerILb0ELb0ELb0ELi128EEEEEEEEEvNT_6ParamsE$_ZN4cute3eso3ESOILb0ELb0EJNS_6LayoutINS_5tupleIJNS3_IJNS_1CILi2EEES5_S5_EEES5_NS3_IJNS3_IJS5_S5_EEES5_EEEEEENS3_IJNS3_IJNS4_ILi1EEENS4_ILi512EEEiEEENS4_ILi4096EEENS3_IJNS3_IJiiEEENS4_ILi8192EEEEEEEEEEENS_10ViewEngineINS_8smem_ptrIPN7cutlass10bfloat16_tEEEEEEEC2ERKSI_RKSP_)
$_ZN7cutlass13device_kernelIN5flash19enable_sm80_to_sm89INS1_16FlashAttnBwdSm80INS1_25CollectiveMainloopBwdSm80ILi2ELi2EN4cute5tupleIJNS5_1CILi128EEES8_NS7_ILi64EEEEEENS_10bfloat16_tEfNS_4arch4Sm80ELb0ELb0ELb1ELb0ELb1ELb0ELb0ELb0ELi2ELi4ELi4ELi4ELb0EEENS1_24CollectiveEpilogueBwdGQAISA_fSD_Li256ELb0ELb1EEENS1_19SingleTileSchedulerILb0ELb0ELb0ELi128EEEEEEEEEvNT_6ParamsE$_ZN4cute3eso3ESOILb0ELb0EJNS_6LayoutINS_5tupleIJNS3_IJNS_1CILi2EEES5_S5_EEES5_NS3_IJNS3_IJS5_S5_EEES5_EEEEEENS3_IJNS3_IJNS4_ILi1EEENS4_ILi512EEEiEEENS4_ILi4096EEENS3_IJNS3_IJiiEEENS4_ILi8192EEEEEEEEEEENS_10ViewEngineINS_8smem_ptrIPN7cutlass10bfloat16_tEEEEEEEC2ERKSI_RKSP_:
        /* <DEDUP_REMOVED lines=9> */
        .type           $_ZN7cutlass13device_kernelIN5flash19enable_sm80_to_sm89INS1_16FlashAttnBwdSm80INS1_25CollectiveMainloopBwdSm80ILi2ELi2EN4cute5tupleIJNS5_1CILi128EEES8_NS7_ILi64EEEEEENS_10bfloat16_tEfNS_4arch4Sm80ELb0ELb0ELb1ELb0ELb1ELb0ELb0ELb0ELi2ELi4ELi4ELi4ELb0EEENS1_24CollectiveEpilogueBwdGQAISA_fSD_Li256ELb0ELb1EEENS1_19SingleTileSchedulerILb0ELb0ELb0ELi128EEEEEEEEEvNT_6ParamsE$_ZN4cute3eso3ESOILb0ELb0EJNS_6LayoutINS_5tupleIJNS3_IJNS_1CILi2EEES5_S5_EEES5_NS3_IJNS3_IJS5_S5_EEES5_EEEEEENS3_IJNS3_IJNS4_ILi1EEENS4_ILi512EEEiEEENS4_ILi4096EEENS3_IJNS3_IJiiEEENS4_ILi8192EEEEEEEEEEEjEEC2ERKSI_RKj,@function
        .size           $_ZN7cutlass13device_kernelIN5flash19enable_sm80_to_sm89INS1_16FlashAttnBwdSm80INS1_25CollectiveMainloopBwdSm80ILi2ELi2EN4cute5tupleIJNS5_1CILi128EEES8_NS7_ILi64EEEEEENS_10bfloat16_tEfNS_4arch4Sm80ELb0ELb0ELb1ELb0ELb1ELb0ELb0ELb0ELi2ELi4ELi4ELi4ELb0EEENS1_24CollectiveEpilogueBwdGQAISA_fSD_Li256ELb0ELb1EEENS1_19SingleTileSchedulerILb0ELb0ELb0ELi128EEEEEEEEEvNT_6ParamsE$_ZN4cute3eso3ESOILb0ELb0EJNS_6LayoutINS_5tupleIJNS3_IJNS_1CILi2EEES5_S5_EEES5_NS3_IJNS3_IJS5_S5_EEES5_EEEEEENS3_IJNS3_IJNS4_ILi1EEENS4_ILi512EEEiEEENS4_ILi4096EEENS3_IJNS3_IJiiEEENS4_ILi8192EEEEEEEEEEEjEEC2ERKSI_RKj,($_ZN7cutlass13device_kernelIN5flash19enable_sm80_to_sm89INS1_16FlashAttnBwdSm80INS1_25CollectiveMainloopBwdSm80ILi2ELi2EN4cute5tupleIJNS5_1CILi128EEES8_NS7_ILi64EEEEEENS_10bfloat16_tEfNS_4arch4Sm80ELb0ELb0ELb1ELb0ELb1ELb0ELb0ELb0ELi2ELi4ELi4ELi4ELb0EEENS1_24CollectiveEpilogueBwdGQAISA_fSD_Li256ELb0ELb1EEENS1_19SingleTileSchedulerILb0ELb0ELb0ELi128EEEEEEEEEvNT_6ParamsE$_ZN4cute3eso3ESOILb0ELb0EJNS_6LayoutINS_5tupleIJNS3_IJNS_1CILi2EEES5_S5_EEES5_NS3_IJS5_S5_EEEEEENS3_IJNS3_IJNS4_ILi1EEENS4_ILi512EEEiEEENS4_ILi4096EEENS3_IJiiEEEEEEEENS_10ViewEngineINS_8smem_ptrIPN7cutlass10bfloat16_tEEEEEEEC2ERKSF_RKSM_ - $_ZN7cutlass13device_kernelIN5flash19enable_sm80_to_sm89INS1_16FlashAttnBwdSm80INS1_25CollectiveMainloopBwdSm80ILi2ELi2EN4cute5tupleIJNS5_1CILi128EEES8_NS7_ILi64EEEEEENS_10bfloat16_tEfNS_4arch4Sm80ELb0ELb0ELb1ELb0ELb1ELb0ELb0ELb0ELi2ELi4ELi4ELi4ELb0EEENS1_24CollectiveEpilogueBwdGQAISA_fSD_Li256ELb0ELb1EEENS1_19SingleTileSchedulerILb0ELb0ELb0ELi128EEEEEEEEEvNT_6ParamsE$_ZN4cute3eso3ESOILb0ELb0EJNS_6LayoutINS_5tupleIJNS3_IJNS_1CILi2EEES5_S5_EEES5_NS3_IJNS3_IJS5_S5_EEES5_EEEEEENS3_IJNS3_IJNS4_ILi1EEENS4_ILi512EEEiEEENS4_ILi4096EEENS3_IJNS3_IJiiEEENS4_ILi8192EEEEEEEEEEEjEEC2ERKSI_RKj)
$_ZN7cutlass13device_kernelIN5flash19enable_sm80_to_sm89INS1_16FlashAttnBwdSm80INS1_25CollectiveMainloopBwdSm80ILi2ELi2EN4cute5tupleIJNS5_1CILi128EEES8_NS7_ILi64EEEEEENS_10bfloat16_tEfNS_4arch4Sm80ELb0ELb0ELb1ELb0ELb1ELb0ELb0ELb0ELi2ELi4ELi4ELi4ELb0EEENS1_24CollectiveEpilogueBwdGQAISA_fSD_Li256ELb0ELb1EEENS1_19SingleTileSchedulerILb0ELb0ELb0ELi128EEEEEEEEEvNT_6ParamsE$_ZN4cute3eso3ESOILb0ELb0EJNS_6LayoutINS_5tupleIJNS3_IJNS_1CILi2EEES5_S5_EEES5_NS3_IJNS3_IJS5_S5_EEES5_EEEEEENS3_IJNS3_IJNS4_ILi1EEENS4_ILi512EEEiEEENS4_ILi4096EEENS3_IJNS3_IJiiEEENS4_ILi8192EEEEEEEEEEEjEEC2ERKSI_RKj:
        /* <DEDUP_REMOVED lines=10> */
        .type           $_ZN7cutlass13device_kernelIN5flash19enable_sm80_to_sm89INS1_16FlashAttnBwdSm80INS1_25CollectiveMainloopBwdSm80ILi2ELi2EN4cute5tupleIJNS5_1CILi128EEES8_NS7_ILi64EEEEEENS_10bfloat16_tEfNS_4arch4Sm80ELb0ELb0ELb1ELb0ELb1ELb0ELb0ELb0ELi2ELi4ELi4ELi4ELb0EEENS1_24CollectiveEpilogueBwdGQAISA_fSD_Li256ELb0ELb1EEENS1_19SingleTileSchedulerILb0ELb0ELb0ELi128EEEEEEEEEvNT_6ParamsE$_ZN4cute3eso3ESOILb0ELb0EJNS_6LayoutINS_5tupleIJNS3_IJNS_1CILi2EEES5_S5_EEES5_NS3_IJS5_S5_EEEEEENS3_IJNS3_IJNS4_ILi1EEENS4_ILi512EEEiEEENS4_ILi4096EEENS3_IJiiEEEEEEEENS_10ViewEngineINS_8smem_ptrIPN7cutlass10bfloat16_tEEEEEEEC2ERKSF_RKSM_,@function
        .size           $_ZN7cutlass13device_kernelIN5flash19enable_sm80_to_sm89INS1_16FlashAttnBwdSm80INS1_25CollectiveMainloopBwdSm80ILi2ELi2EN4cute5tupleIJNS5_1CILi128EEES8_NS7_ILi64EEEEEENS_10bfloat16_tEfNS_4arch4Sm80ELb0ELb0ELb1ELb0ELb1ELb0ELb0ELb0ELi2ELi4ELi4ELi4ELb0EEENS1_24CollectiveEpilogueBwdGQAISA_fSD_Li256ELb0ELb1EEENS1_19SingleTileSchedulerILb0ELb0ELb0ELi128EEEEEEEEEvNT_6ParamsE$_ZN4cute3eso3ESOILb0ELb0EJNS_6LayoutINS_5tupleIJNS3_IJNS_1CILi2EEES5_S5_EEES5_NS3_IJS5_S5_EEEEEENS3_IJNS3_IJNS4_ILi1EEENS4_ILi512EEEiEEENS4_ILi4096EEENS3_IJiiEEEEEEEENS_10ViewEngineINS_8smem_ptrIPN7cutlass10bfloat16_tEEEEEEEC2ERKSF_RKSM_,($_ZN7cutlass13device_kernelIN5flash19enable_sm80_to_sm89INS1_16FlashAttnBwdSm80INS1_25CollectiveMainloopBwdSm80ILi2ELi2EN4cute5tupleIJNS5_1CILi128EEES8_NS7_ILi64EEEEEENS_10bfloat16_tEfNS_4arch4Sm80ELb0ELb0ELb1ELb0ELb1ELb0ELb0ELb0ELi2ELi4ELi4ELi4ELb0EEENS1_24CollectiveEpilogueBwdGQAISA_fSD_Li256ELb0ELb1EEENS1_19SingleTileSchedulerILb0ELb0ELb0ELi128EEEEEEEEEvNT_6ParamsE$_ZN4cute3eso3ESOILb0ELb0EJNS_6LayoutINS_5tupleIJNS3_IJNS_1CILi2EEES5_S5_EEES5_NS3_IJS5_S5_EEEEEENS3_IJNS3_IJNS4_ILi1EEENS4_ILi512EEEiEEENS4_ILi4096EEENS3_IJiiEEEEEEEEjEEC2ERKSF_RKj - $_ZN7cutlass13device_kernelIN5flash19enable_sm80_to_sm89INS1_16FlashAttnBwdSm80INS1_25CollectiveMainloopBwdSm80ILi2ELi2EN4cute5tupleIJNS5_1CILi128EEES8_NS7_ILi64EEEEEENS_10bfloat16_tEfNS_4arch4Sm80ELb0ELb0ELb1ELb0ELb1ELb0ELb0ELb0ELi2ELi4ELi4ELi4ELb0EEENS1_24CollectiveEpilogueBwdGQAISA_fSD_Li256ELb0ELb1EEENS1_19SingleTileSchedulerILb0ELb0ELb0ELi128EEEEEEEEEvNT_6ParamsE$_ZN4cute3eso3ESOILb0ELb0EJNS_6LayoutINS_5tupleIJNS3_IJNS_1CILi2EEES5_S5_EEES5_NS3_IJS5_S5_EEEEEENS3_IJNS3_IJNS4_ILi1EEENS4_ILi512EEEiEEENS4_ILi4096EEENS3_IJiiEEEEEEEENS_10ViewEngineINS_8smem_ptrIPN7cutlass10bfloat16_tEEEEEEEC2ERKSF_RKSM_)
$_ZN7cutlass13device_kernelIN5flash19enable_sm80_to_sm89INS1_16FlashAttnBwdSm80INS1_25CollectiveMainloopBwdSm80ILi2ELi2EN4cute5tupleIJNS5_1CILi128EEES8_NS7_ILi64EEEEEENS_10bfloat16_tEfNS_4arch4Sm80ELb0ELb0ELb1ELb0ELb1ELb0ELb0ELb0ELi2ELi4ELi4ELi4ELb0EEENS1_24CollectiveEpilogueBwdGQAISA_fSD_Li256ELb0ELb1EEENS1_19SingleTileSchedulerILb0ELb0ELb0ELi128EEEEEEEEEvNT_6ParamsE$_ZN4cute3eso3ESOILb0ELb0EJNS_6LayoutINS_5tupleIJNS3_IJNS_1CILi2EEES5_S5_EEES5_NS3_IJS5_S5_EEEEEENS3_IJNS3_IJNS4_ILi1EEENS4_ILi512EEEiEEENS4_ILi4096EEENS3_IJiiEEEEEEEENS_10ViewEngineINS_8smem_ptrIPN7cutlass10bfloat16_tEEEEEEEC2ERKSF_RKSM_:
        /* <DEDUP_REMOVED lines=8> */
        .type           $_ZN7cutlass13device_kernelIN5flash19enable_sm80_to_sm89INS1_16FlashAttnBwdSm80INS1_25CollectiveMainloopBwdSm80ILi2ELi2EN4cute5tupleIJNS5_1CILi128EEES8_NS7_ILi64EEEEEENS_10bfloat16_tEfNS_4arch4Sm80ELb0ELb0ELb1ELb0ELb1ELb0ELb0ELb0ELi2ELi4ELi4ELi4ELb0EEENS1_24CollectiveEpilogueBwdGQAISA_fSD_Li256ELb0ELb1EEENS1_19SingleTileSchedulerILb0ELb0ELb0ELi128EEEEEEEEEvNT_6ParamsE$_ZN4cute3eso3ESOILb0ELb0EJNS_6LayoutINS_5tupleIJNS3_IJNS_1CILi2EEES5_S5_EEES5_NS3_IJS5_S5_EEEEEENS3_IJNS3_IJNS4_ILi1EEENS4_ILi512EEEiEEENS4_ILi4096EEENS3_IJiiEEEEEEEEjEEC2ERKSF_RKj,@function
        .size           $_ZN7cutlass13device_kernelIN5flash19enable_sm80_to_sm89INS1_16FlashAttnBwdSm80INS1_25CollectiveMainloopBwdSm80ILi2ELi2EN4cute5tupleIJNS5_1CILi128EEES8_NS7_ILi64EEEEEENS_10bfloat16_tEfNS_4arch4Sm80ELb0ELb0ELb1ELb0ELb1ELb0ELb0ELb0ELi2ELi4ELi4ELi4ELb0EEENS1_24CollectiveEpilogueBwdGQAISA_fSD_Li256ELb0ELb1EEENS1_19SingleTileSchedulerILb0ELb0ELb0ELi128EEEEEEEEEvNT_6ParamsE$_ZN4cute3eso3ESOILb0ELb0EJNS_6LayoutINS_5tupleIJNS3_IJNS_1CILi2EEES5_S5_EEES5_NS3_IJS5_S5_EEEEEENS3_IJNS3_IJNS4_ILi1EEENS4_ILi512EEEiEEENS4_ILi4096EEENS3_IJiiEEEEEEEEjEEC2ERKSF_RKj,($_ZN7cutlass13device_kernelIN5flash19enable_sm80_to_sm89INS1_16FlashAttnBwdSm80INS1_25CollectiveMainloopBwdSm80ILi2ELi2EN4cute5tupleIJNS5_1CILi128EEES8_NS7_ILi64EEEEEENS_10bfloat16_tEfNS_4arch4Sm80ELb0ELb0ELb1ELb0ELb1ELb0ELb0ELb0ELi2ELi4ELi4ELi4ELb0EEENS1_24CollectiveEpilogueBwdGQAISA_fSD_Li256ELb0ELb1EEENS1_19SingleTileSchedulerILb0ELb0ELb0ELi128EEEEEEEEEvNT_6ParamsE$_ZN4cute3eso3ESOILb0ELb0EJNS_6LayoutINS_5tupleIJNS3_IJNS_1CILi8EEENS4_ILi1EEEEEENS3_IJNS4_ILi2EEEEEEEEENS3_IJNS3_IJS6_NS4_ILi0EEEEEENS3_IJiEEEEEEEENS_10ViewEngineINS_8smem_ptrIPN7cutlass10bfloat16_tEEEEEEEC2ERKSF_RKSM_ - $_ZN7cutlass13device_kernelIN5flash19enable_sm80_to_sm89INS1_16FlashAttnBwdSm80INS1_25CollectiveMainloopBwdSm80ILi2ELi2EN4cute5tupleIJNS5_1CILi128EEES8_NS7_ILi64EEEEEENS_10bfloat16_tEfNS_4arch4Sm80ELb0ELb0ELb1ELb0ELb1ELb0ELb0ELb0ELi2ELi4ELi4ELi4ELb0EEENS1_24CollectiveEpilogueBwdGQAISA_fSD_Li256ELb0ELb1EEENS1_19SingleTileSchedulerILb0ELb0ELb0ELi128EEEEEEEEEvNT_6ParamsE$_ZN4cute3eso3ESOILb0ELb0EJNS_6LayoutINS_5tupleIJNS3_IJNS_1CILi2EEES5_S5_EEES5_NS3_IJS5_S5_EEEEEENS3_IJNS3_IJNS4_ILi1EEENS4_ILi512EEEiEEENS4_ILi4096EEENS3_IJiiEEEEEEEEjEEC2ERKSF_RKj)
$_ZN7cutlass13device_kernelIN5flash19enable_sm80_to_sm89INS1_16FlashAttnBwdSm80INS1_25CollectiveMainloopBwdSm80ILi2ELi2EN4cute5tupleIJNS5_1CILi128EEES8_NS7_ILi64EEEEEENS_10bfloat16_tEfNS_4arch4Sm80ELb0ELb0ELb1ELb0ELb1ELb0ELb0ELb0ELi2ELi4ELi4ELi4ELb0EEENS1_24CollectiveEpilogueBwdGQAISA_fSD_Li256ELb0ELb1EEENS1_19SingleTileSchedulerILb0ELb0ELb0ELi128EEEEEEEEEvNT_6ParamsE$_ZN4cute3eso3ESOILb0ELb0EJNS_6LayoutINS_5tupleIJNS3_IJNS_1CILi2EEES5_S5_EEES5_NS3_IJS5_S5_EEEEEENS3_IJNS3_IJNS4_ILi1EEENS4_ILi512EEEiEEENS4_ILi4096EEENS3_IJiiEEEEEEEEjEEC2ERKSF_RKj:
        /* <DEDUP_REMOVED lines=10> */
        .type           $_ZN7cutlass13device_kernelIN5flash19enable_sm80_to_sm89INS1_16FlashAttnBwdSm80INS1_25CollectiveMainloopBwdSm80ILi2ELi2EN4cute5tupleIJNS5_1CILi128EEES8_NS7_ILi64EEEEEENS_10bfloat16_tEfNS_4arch4Sm80ELb0ELb0ELb1ELb0ELb1ELb0ELb0ELb0ELi2ELi4ELi4ELi4ELb0EEENS1_24CollectiveEpilogueBwdGQAISA_fSD_Li256ELb0ELb1EEENS1_19SingleTileSchedulerILb0ELb0ELb0ELi128EEEEEEEEEvNT_6ParamsE$_ZN4cute3eso3ESOILb0ELb0EJNS_6LayoutINS_5tupleIJNS3_IJNS_1CILi8EEENS4_ILi1EEEEEENS3_IJNS4_ILi2EEEEEEEEENS3_IJNS3_IJS6_NS4_ILi0EEEEEENS3_IJiEEEEEEEENS_10ViewEngineINS_8smem_ptrIPN7cutlass10bfloat16_tEEEEEEEC2ERKSF_RKSM_,@function
        .size           $_ZN7cutlass13device_kernelIN5flash19enable_sm80_to_sm89INS1_16FlashAttnBwdSm80INS1_25CollectiveMainloopBwdSm80ILi2ELi2EN4cute5tupleIJNS5_1CILi128EEES8_NS7_ILi64EEEEEENS_10bfloat16_tEfNS_4arch4Sm80ELb0ELb0ELb1ELb0ELb1ELb0ELb0ELb0ELi2ELi4ELi4ELi4ELb0EEENS1_24CollectiveEpilogueBwdGQAISA_fSD_Li256ELb0ELb1EEENS1_19SingleTileSchedulerILb0ELb0ELb0ELi128EEEEEEEEEvNT_6ParamsE$_ZN4cute3eso3ESOILb0ELb0EJNS_6LayoutINS_5tupleIJNS3_IJNS_1CILi8EEENS4_ILi1EEEEEENS3_IJNS4_ILi2EEEEEEEEENS3_IJNS3_IJS6_NS4_ILi0EEEEEENS3_IJiEEEEEEEENS_10ViewEngineINS_8smem_ptrIPN7cutlass10bfloat16_tEEEEEEEC2ERKSF_RKSM_,($_ZN7cutlass13device_kernelIN5flash19enable_sm80_to_sm89INS1_16FlashAttnBwdSm80INS1_25CollectiveMainloopBwdSm80ILi2ELi2EN4cute5tupleIJNS5_1CILi128EEES8_NS7_ILi64EEEEEENS_10bfloat16_tEfNS_4arch4Sm80ELb0ELb0ELb1ELb0ELb1ELb0ELb0ELb0ELi2ELi4ELi4ELi4ELb0EEENS1_24CollectiveEpilogueBwdGQAISA_fSD_Li256ELb0ELb1EEENS1_19SingleTileSchedulerILb0ELb0ELb0ELi128EEEEEEEEEvNT_6ParamsE$_ZN4cute3eso3ESOILb0ELb0EJNS_6LayoutINS_5tupleIJNS3_IJNS_1CILi8EEENS4_ILi1EEEEEENS4_ILi2EEEEEENS3_IJNS3_IJS6_NS4_ILi0EEEEEEiEEEEENS_10ViewEngineINS_8smem_ptrIPN7cutlass10bfloat16_tEEEEEEEC2ERKSD_RKSK_ - $_ZN7cutlass13device_kernelIN5flash19enable_sm80_to_sm89INS1_16FlashAttnBwdSm80INS1_25CollectiveMainloopBwdSm80ILi2ELi2EN4cute5tupleIJNS5_1CILi128EEES8_NS7_ILi64EEEEEENS_10bfloat16_tEfNS_4arch4Sm80ELb0ELb0ELb1ELb0ELb1ELb0ELb0ELb0ELi2ELi4ELi4ELi4ELb0EEENS1_24CollectiveEpilogueBwdGQAISA_fSD_Li256ELb0ELb1EEENS1_19SingleTileSchedulerILb0ELb0ELb0ELi128EEEEEEEEEvNT_6ParamsE$_ZN4cute3eso3ESOILb0ELb0EJNS_6LayoutINS_5tupleIJNS3_IJNS_1CILi8EEENS4_ILi1EEEEEENS3_IJNS4_ILi2EEEEEEEEENS3_IJNS3_IJS6_NS4_ILi0EEEEEENS3_IJiEEEEEEEENS_10ViewEngineINS_8smem_ptrIPN7cutlass10bfloat16_tEEEEEEEC2ERKSF_RKSM_)
$_ZN7cutlass13device_kernelIN5flash19enable_sm80_to_sm89INS1_16FlashAttnBwdSm80INS1_25CollectiveMainloopBwdSm80ILi2ELi2EN4cute5tupleIJNS5_1CILi128EEES8_NS7_ILi64EEEEEENS_10bfloat16_tEfNS_4arch4Sm80ELb0ELb0ELb1ELb0ELb1ELb0ELb0ELb0ELi2ELi4ELi4ELi4ELb0EEENS1_24CollectiveEpilogueBwdGQAISA_fSD_Li256ELb0ELb1EEENS1_19SingleTileSchedulerILb0ELb0ELb0ELi128EEEEEEEEEvNT_6ParamsE$_ZN4cute3eso3ESOILb0ELb0EJNS_6LayoutINS_5tupleIJNS3_IJNS_1CILi8EEENS4_ILi1EEEEEENS3_IJNS4_ILi2EEEEEEEEENS3_IJNS3_IJS6_NS4_ILi0EEEEEENS3_IJiEEEEEEEENS_10ViewEngineINS_8smem_ptrIPN7cutlass10bfloat16_tEEEEEEEC2ERKSF_RKSM_:
[----:B------:R-:W-:Y:S02]  /*5ed0*/  IADD3 R3, R67, -c[0x0][0x20], RZ ;  /* 0x8000080043037a10 */ /* 0x000fe40007ffe0ff */
[----:B------:R-:W-:-:S03]  /*5ee0*/  IADD3 R2, R59, -c[0x0][0x20], RZ ;  /* 0x800008003b027a10 */ /* 0x000fc60007ffe0ff */
[----:B------:R1:W-:Y:S04]  /*5ef0*/  STL [R3], R8 ;  /* 0x0000000803007387 */ /* 0x0003e80000100800 */
[----:B------:R-:W2:Y:S01]  /*5f00*/  LDL.64 R10, [R2] ;  /* 0x00000000020a7983 */ /* 0x000ea20000100a00 */
[----:B------:R-:W-:-:S03]  /*5f10*/  IMAD.MOV.U32 R7, RZ, RZ, 0x0 ;  /* 0x00000000ff077424 */ /* 0x000fc600078e00ff */
[----:B--2---:R1:W-:Y:S01]  /*5f20*/  STL.64 [R3+0x8], R10 ;  /* 0x0000080a03007387 */ /* 0x0043e20000100a00 */
[----:B------:R-:W-:Y:S05]  /*5f30*/  RET.REL.NODEC R6 `(_ZN7cutlass13device_kernelIN5flash19enable_sm80_to_sm89INS1_16FlashAttnBwdSm80INS1_25CollectiveMainloopBwdSm80ILi2ELi2EN4cute5tupleIJNS5_1CILi128EEES8_NS7_ILi64EEEEEENS_10bfloat16_tEfNS_4arch4Sm80ELb0ELb0ELb1ELb0ELb1ELb0ELb0ELb0ELi2ELi4ELi4ELi4ELb0EEENS1_24CollectiveEpilogueBwdGQAISA_fSD_Li256ELb0ELb1EEENS1_19SingleTileSchedulerILb0ELb0ELb0ELi128EEEEEEEEEvNT_6ParamsE) ;  /* 0xffffa0c006007950 */ /* 0x000fea0003c3ffff */
        .type           $_ZN7cutlass13device_kernelIN5flash19enable_sm80_to_sm89INS1_16FlashAttnBwdSm80INS1_25CollectiveMainloopBwdSm80ILi2ELi2EN4cute5tupleIJNS5_1CILi128EEES8_NS7_ILi64EEEEEENS_10bfloat16_tEfNS_4arch4Sm80ELb0ELb0ELb1ELb0ELb1ELb0ELb0ELb0ELi2ELi4ELi4ELi4ELb0EEENS1_24CollectiveEpilogueBwdGQAISA_fSD_Li256ELb0ELb1EEENS1_19SingleTileSchedulerILb0ELb0ELb0ELi128EEEEEEEEEvNT_6ParamsE$_ZN4cute3eso3ESOILb0ELb0EJNS_6LayoutINS_5tupleIJNS3_IJNS_1CILi8EEENS4_ILi1EEEEEENS4_ILi2EEEEEENS3_IJNS3_IJS6_NS4_ILi0EEEEEEiEEEEENS_10ViewEngineINS_8smem_ptrIPN7cutlass10bfloat16_tEEEEEEEC2ERKSD_RKSK_,@function
        .size           $_ZN7cutlass13device_kernelIN5flash19enable_sm80_to_sm89INS1_16FlashAttnBwdSm80INS1_25CollectiveMainloopBwdSm80ILi2ELi2EN4cute5tupleIJNS5_1CILi128EEES8_NS7_ILi64EEEEEENS_10bfloat16_tEfNS_4arch4Sm80ELb0ELb0ELb1ELb0ELb1ELb0ELb0ELb0ELi2ELi4ELi4ELi4ELb0EEENS1_24CollectiveEpilogueBwdGQAISA_fSD_Li256ELb0ELb1EEENS1_19SingleTileSchedulerILb0ELb0ELb0ELi128EEEEEEEEEvNT_6ParamsE$_ZN4cute3eso3ESOILb0ELb0EJNS_6LayoutINS_5tupleIJNS3_IJNS_1CILi8EEENS4_ILi1EEEEEENS4_ILi2EEEEEENS3_IJNS3_IJS6_NS4_ILi0EEEEEEiEEEEENS_10ViewEngineINS_8smem_ptrIPN7cutlass10bfloat16_tEEEEEEEC2ERKSD_RKSK_,($_ZN7cutlass13device_kernelIN5flash19enable_sm80_to_sm89INS1_16FlashAttnBwdSm80INS1_25CollectiveMainloopBwdSm80ILi2ELi2EN4cute5tupleIJNS5_1CILi128EEES8_NS7_ILi64EEEEEENS_10bfloat16_tEfNS_4arch4Sm80ELb0ELb0ELb1ELb0ELb1ELb0ELb0ELb0ELi2ELi4ELi4ELi4ELb0EEENS1_24CollectiveEpilogueBwdGQAISA_fSD_Li256ELb0ELb1EEENS1_19SingleTileSchedulerILb0ELb0ELb0ELi128EEEEEEEEEvNT_6ParamsE$_ZN4cute3eso3ESOILb0ELb0EJNS_6LayoutINS_5tupleIJNS3_IJNS_1CILi8EEENS4_ILi1EEEEEENS4_ILi2EEEEEENS3_IJNS3_IJS6_NS4_ILi0EEEEEEiEEEEEiEEC2ERKSD_RKi - $_ZN7cutlass13device_kernelIN5flash19enable_sm80_to_sm89INS1_16FlashAttnBwdSm80INS1_25CollectiveMainloopBwdSm80ILi2ELi2EN4cute5tupleIJNS5_1CILi128EEES8_NS7_ILi64EEEEEENS_10bfloat16_tEfNS_4arch4Sm80ELb0ELb0ELb1ELb0ELb1ELb0ELb0ELb0ELi2ELi4ELi4ELi4ELb0EEENS1_24CollectiveEpilogueBwdGQAISA_fSD_Li256ELb0ELb1EEENS1_19SingleTileSchedulerILb0ELb0ELb0ELi128EEEEEEEEEvNT_6ParamsE$_ZN4cute3eso3ESOILb0ELb0EJNS_6LayoutINS_5tupleIJNS3_IJNS_1CILi8EEENS4_ILi1EEEEEENS4_ILi2EEEEEENS3_IJNS3_IJS6_NS4_ILi0EEEEEEiEEEEENS_10ViewEngineINS_8smem_ptrIPN7cutlass10bfloat16_tEEEEEEEC2ERKSD_RKSK_)
$_ZN7cutlass13device_kernelIN5flash19enable_sm80_to_sm89INS1_16FlashAttnBwdSm80INS1_25CollectiveMainloopBwdSm80ILi2ELi2EN4cute5tupleIJNS5_1CILi128EEES8_NS7_ILi64EEEEEENS_10bfloat16_tEfNS_4arch4Sm80ELb0ELb0ELb1ELb0ELb1ELb0ELb0ELb0ELi2ELi4ELi4ELi4ELb0EEENS1_24CollectiveEpilogueBwdGQAISA_fSD_Li256ELb0ELb1EEENS1_19SingleTileSchedulerILb0ELb0ELb0ELi128EEEEEEEEEvNT_6ParamsE$_ZN4cute3eso3ESOILb0ELb0EJNS_6LayoutINS_5tupleIJNS3_IJNS_1CILi8EEENS4_ILi1EEEEEENS4_ILi2EEEEEENS3_IJNS3_IJS6_NS4_ILi0EEEEEEiEEEEENS_10ViewEngineINS_8smem_ptrIPN7cutlass10bfloat16_tEEEEEEEC2ERKSD_RKSK_:
[----:B------:R-:W-:Y:S02]  /*5f40*/  IADD3 R3, R67, -c[0x0][0x20], RZ ;  /* 0x8000080043037a10 */ /* 0x000fe40007ffe0ff */
[----:B------:R-:W-:-:S03]  /*5f50*/  IADD3 R2, R59, -c[0x0][0x20], RZ ;  /* 0x800008003b027a10 */ /* 0x000fc60007ffe0ff */
[----:B------:R1:W-:Y:S04]  /*5f60*/  STL [R3], R6 ;  /* 0x0000000603007387 */ /* 0x0003e80000100800 */
[----:B------:R-:W2:Y:S01]  /*5f70*/  LDL.64 R8, [R2] ;  /* 0x0000000002087983 */ /* 0x000ea20000100a00 */
[----:B------:R-:W-:-:S03]  /*5f80*/  IMAD.MOV.U32 R5, RZ, RZ, 0x0 ;  /* 0x00000000ff057424 */ /* 0x000fc600078e00ff */
[----:B--2---:R1:W-:Y:S01]  /*5f90*/  STL.64 [R3+0x8], R8 ;  /* 0x0000080803007387 */ /* 0x0043e20000100a00 */
[----:B------:R-:W-:Y:S05]  /*5fa0*/  RET.REL.NODEC R4 `(_ZN7cutlass13device_kernelIN5flash19enable_sm80_to_sm89INS1_16FlashAttnBwdSm80INS1_25CollectiveMainloopBwdSm80ILi2ELi2EN4cute5tupleIJNS5_1CILi128EEES8_NS7_ILi64EEEEEENS_10bfloat16_tEfNS_4arch4Sm80ELb0ELb0ELb1ELb0ELb1ELb0ELb0ELb0ELi2ELi4ELi4ELi4ELb0EEENS1_24CollectiveEpilogueBwdGQAISA_fSD_Li256ELb0ELb1EEENS1_19SingleTileSchedulerILb0ELb0ELb0ELi128EEEEEEEEEvNT_6ParamsE) ;  /* 0xffffa05004007950 */ /* 0x000fea0003c3ffff */
        .type           $_ZN7cutlass13device_kernelIN5flash19enable_sm80_to_sm89INS1_16FlashAttnBwdSm80INS1_25CollectiveMainloopBwdSm80ILi2ELi2EN4cute5tupleIJNS5_1CILi128EEES8_NS7_ILi64EEEEEENS_10bfloat16_tEfNS_4arch4Sm80ELb0ELb0ELb1ELb0ELb1ELb0ELb0ELb0ELi2ELi4ELi4ELi4ELb0EEENS1_24CollectiveEpilogueBwdGQAISA_fSD_Li256ELb0ELb1EEENS1_19SingleTileSchedulerILb0ELb0ELb0ELi128EEEEEEEEEvNT_6ParamsE$_ZN4cute3eso3ESOILb0ELb0EJNS_6LayoutINS_5tupleIJNS3_IJNS_1CILi8EEENS4_ILi1EEEEEENS4_ILi2EEEEEENS3_IJNS3_IJS6_NS4_ILi0EEEEEEiEEEEEiEEC2ERKSD_RKi,@function
        .size           $_ZN7cutlass13device_kernelIN5flash19enable_sm80_to_sm89INS1_16FlashAttnBwdSm80INS1_25CollectiveMainloopBwdSm80ILi2ELi2EN4cute5tupleIJNS5_1CILi128EEES8_NS7_ILi64EEEEEENS_10bfloat16_tEfNS_4arch4Sm80ELb0ELb0ELb1ELb0ELb1ELb0ELb0ELb0ELi2ELi4ELi4ELi4ELb0EEENS1_24CollectiveEpilogueBwdGQAISA_fSD_Li256ELb0ELb1EEENS1_19SingleTileSchedulerILb0ELb0ELb0ELi128EEEEEEEEEvNT_6ParamsE$_ZN4cute3eso3ESOILb0ELb0EJNS_6LayoutINS_5tupleIJNS3_IJNS_1CILi8EEENS4_ILi1EEEEEENS4_ILi2EEEEEENS3_IJNS3_IJS6_NS4_ILi0EEEEEEiEEEEEiEEC2ERKSD_RKi,($_ZN7cutlass13device_kernelIN5flash19enable_sm80_to_sm89INS1_16FlashAttnBwdSm80INS1_25CollectiveMainloopBwdSm80ILi2ELi2EN4cute5tupleIJNS5_1CILi128EEES8_NS7_ILi64EEEEEENS_10bfloat16_tEfNS_4arch4Sm80ELb0ELb0ELb1ELb0ELb1ELb0ELb0ELb0ELi2ELi4ELi4ELi4ELb0EEENS1_24CollectiveEpilogueBwdGQAISA_fSD_Li256ELb0ELb1EEENS1_19SingleTileSchedulerILb0ELb0ELb0ELi128EEEEEEEEEvNT_6ParamsE$_ZN4cute3eso3ESOILb0ELb0EJNS_6LayoutINS_5tupleIJNS3_IJNS_1CILi8EEENS4_ILi1EEEEEENS4_ILi2EEENS3_IJS8_S8_EEEEEENS3_IJNS3_IJS6_NS4_ILi0EEEEEENS4_ILi4096EEENS3_IJiiEEEEEEEENS_10ViewEngineINS_8smem_ptrIPN7cutlass10bfloat16_tEEEEEEEC2ERKSG_RKSN_ - $_ZN7cutlass13device_kernelIN5flash19enable_sm80_to_sm89INS1_16FlashAttnBwdSm80INS1_25CollectiveMainloopBwdSm80ILi2ELi2EN4cute5tupleIJNS5_1CILi128EEES8_NS7_ILi64EEEEEENS_10bfloat16_tEfNS_4arch4Sm80ELb0ELb0ELb1ELb0ELb1ELb0ELb0ELb0ELi2ELi4ELi4ELi4ELb0EEENS1_24CollectiveEpilogueBwdGQAISA_fSD_Li256ELb0ELb1EEENS1_19SingleTileSchedulerILb0ELb0ELb0ELi128EEEEEEEEEvNT_6ParamsE$_ZN4cute3eso3ESOILb0ELb0EJNS_6LayoutINS_5tupleIJNS3_IJNS_1CILi8EEENS4_ILi1EEEEEENS4_ILi2EEEEEENS3_IJNS3_IJS6_NS4_ILi0EEEEEEiEEEEEiEEC2ERKSD_RKi)
$_ZN7cutlass13device_kernelIN5flash19enable_sm80_to_sm89INS1_16FlashAttnBwdSm80INS1_25CollectiveMainloopBwdSm80ILi2ELi2EN4cute5tupleIJNS5_1CILi128EEES8_NS7_ILi64EEEEEENS_10bfloat16_tEfNS_4arch4Sm80ELb0ELb0ELb1ELb0ELb1ELb0ELb0ELb0ELi2ELi4ELi4ELi4ELb0EEENS1_24CollectiveEpilogueBwdGQAISA_fSD_Li256ELb0ELb1EEENS1_19SingleTileSchedulerILb0ELb0ELb0ELi128EEEEEEEEEvNT_6ParamsE$_ZN4cute3eso3ESOILb0ELb0EJNS_6LayoutINS_5tupleIJNS3_IJNS_1CILi8EEENS4_ILi1EEEEEENS4_ILi2EEEEEENS3_IJNS3_IJS6_NS4_ILi0EEEEEEiEEEEEiEEC2ERKSD_RKi:
[----:B------:R-:W-:Y:S02]  /*5fb0*/  IADD3 R3, R58, -c[0x0][0x20], RZ ;  /* 0x800008003a037a10 */ /* 0x000fe40007ffe0ff */
[----:B------:R-:W-:-:S03]  /*5fc0*/  IADD3 R2, R61, -c[0x0][0x20], RZ ;  /* 0x800008003d027a10 */ /* 0x000fc60007ffe0ff */
[----:B------:R1:W-:Y:S04]  /*5fd0*/  STL [R3], R6 ;  /* 0x0000000603007387 */ /* 0x0003e80000100800 */
[----:B------:R-:W2:Y:S01]  /*5fe0*/  LDL R2, [R2] ;  /* 0x0000000002027983 */ /* 0x000ea20000100800 */
[----:B------:R-:W-:-:S03]  /*5ff0*/  IMAD.MOV.U32 R5, RZ, RZ, 0x0 ;  /* 0x00000000ff057424 */ /* 0x000fc600078e00ff */
[----:B--2---:R1:W-:Y:S01]  /*6000*/  STL [R3+0x4], R2 ;  /* 0x0000040203007387 */ /* 0x0043e20000100800 */
[----:B------:R-:W-:Y:S05]  /*6010*/  RET.REL.NODEC R4 `(_ZN7cutlass13device_kernelIN5flash19enable_sm80_to_sm89INS1_16FlashAttnBwdSm80INS1_25CollectiveMainloopBwdSm80ILi2ELi2EN4cute5tupleIJNS5_1CILi128EEES8_NS7_ILi64EEEEEENS_10bfloat16_tEfNS_4arch4Sm80ELb0ELb0ELb1ELb0ELb1ELb0ELb0ELb0ELi2ELi4ELi4ELi4ELb0EEENS1_24CollectiveEpilogueBwdGQAISA_fSD_Li256ELb0ELb1EEENS1_19SingleTileSchedulerILb0ELb0ELb0ELi128EEEEEEEEEvNT_6ParamsE) ;  /* 0xffff9fe004007950 */ /* 0x000fea0003c3ffff */
        .type           $_ZN7cutlass13device_kernelIN5flash19enable_sm80_to_sm89INS1_16FlashAttnBwdSm80INS1_25CollectiveMainloopBwdSm80ILi2ELi2EN4cute5tupleIJNS5_1CILi128EEES8_NS7_ILi64EEEEEENS_10bfloat16_tEfNS_4arch4Sm80ELb0ELb0ELb1ELb0ELb1ELb0ELb0ELb0ELi2ELi4ELi4ELi4ELb0EEENS1_24CollectiveEpilogueBwdGQAISA_fSD_Li256ELb0ELb1EEENS1_19SingleTileSchedulerILb0ELb0ELb0ELi128EEEEEEEEEvNT_6ParamsE$_ZN4cute3eso3ESOILb0ELb0EJNS_6LayoutINS_5tupleIJNS3_IJNS_1CILi8EEENS4_ILi1EEEEEENS4_ILi2EEENS3_IJS8_S8_EEEEEENS3_IJNS3_IJS6_NS4_ILi0EEEEEENS4_ILi4096EEENS3_IJiiEEEEEEEENS_10ViewEngineINS_8smem_ptrIPN7cutlass10bfloat16_tEEEEEEEC2ERKSG_RKSN_,@function
        .size           $_ZN7cutlass13device_kernelIN5flash19enable_sm80_to_sm89INS1_16FlashAttnBwdSm80INS1_25CollectiveMainloopBwdSm80ILi2ELi2EN4cute5tupleIJNS5_1CILi128EEES8_NS7_ILi64EEEEEENS_10bfloat16_tEfNS_4arch4Sm80ELb0ELb0ELb1ELb0ELb1ELb0ELb0ELb0ELi2ELi4ELi4ELi4ELb0EEENS1_24CollectiveEpilogueBwdGQAISA_fSD_Li256ELb0ELb1EEENS1_19SingleTileSchedulerILb0ELb0ELb0ELi128EEEEEEEEEvNT_6ParamsE$_ZN4cute3eso3ESOILb0ELb0EJNS_6LayoutINS_5tupleIJNS3_IJNS_1CILi8EEENS4_ILi1EEEEEENS4_ILi2EEENS3_IJS8_S8_EEEEEENS3_IJNS3_IJS6_NS4_ILi0EEEEEENS4_ILi4096EEENS3_IJiiEEEEEEEENS_10ViewEngineINS_8smem_ptrIPN7cutlass10bfloat16_tEEEEEEEC2ERKSG_RKSN_,($_ZN7cutlass13device_kernelIN5flash19enable_sm80_to_sm89INS1_16FlashAttnBwdSm80INS1_25CollectiveMainloopBwdSm80ILi2ELi2EN4cute5tupleIJNS5_1CILi128EEES8_NS7_ILi64EEEEEENS_10bfloat16_tEfNS_4arch4Sm80ELb0ELb0ELb1ELb0ELb1ELb0ELb0ELb0ELi2ELi4ELi4ELi4ELb0EEENS1_24CollectiveEpilogueBwdGQAISA_fSD_Li256ELb0ELb1EEENS1_19SingleTileSchedulerILb0ELb0ELb0ELi128EEEEEEEEEvNT_6ParamsE$_ZN4cute3eso3ESOILb0ELb0EJNS_6LayoutINS_5tupleIJNS3_IJNS_1CILi8EEENS4_ILi1EEEEEENS4_ILi2EEENS3_IJS8_S8_EEEEEENS3_IJNS3_IJS6_NS4_ILi0EEEEEENS4_ILi4096EEENS3_IJiiEEEEEEEEiEEC2ERKSG_RKi - $_ZN7cutlass13device_kernelIN5flash19enable_sm80_to_sm89INS1_16FlashAttnBwdSm80INS1_25CollectiveMainloopBwdSm80ILi2ELi2EN4cute5tupleIJNS5_1CILi128EEES8_NS7_ILi64EEEEEENS_10bfloat16_tEfNS_4arch4Sm80ELb0ELb0ELb1ELb0ELb1ELb0ELb0ELb0ELi2ELi4ELi4ELi4ELb0EEENS1_24CollectiveEpilogueBwdGQAISA_fSD_Li256ELb0ELb1EEENS1_19SingleTileSchedulerILb0ELb0ELb0ELi128EEEEEEEEEvNT_6ParamsE$_ZN4cute3eso3ESOILb0ELb0EJNS_6LayoutINS_5tupleIJNS3_IJNS_1CILi8EEENS4_ILi1EEEEEENS4_ILi2EEENS3_IJS8_S8_EEEEEENS3_IJNS3_IJS6_NS4_ILi0EEEEEENS4_ILi4096EEENS3_IJiiEEEEEEEENS_10ViewEngineINS_8smem_ptrIPN7cutlass10bfloat16_tEEEEEEEC2ERKSG_RKSN_)
$_ZN7cutlass13device_kernelIN5flash19enable_sm80_to_sm89INS1_16FlashAttnBwdSm80INS1_25CollectiveMainloopBwdSm80ILi2ELi2EN4cute5tupleIJNS5_1CILi128EEES8_NS7_ILi64EEEEEENS_10bfloat16_tEfNS_4arch4Sm80ELb0ELb0ELb1ELb0ELb1ELb0ELb0ELb0ELi2ELi4ELi4ELi4ELb0EEENS1_24CollectiveEpilogueBwdGQAISA_fSD_Li256ELb0ELb1EEENS1_19SingleTileSchedulerILb0ELb0ELb0ELi128EEEEEEEEEvNT_6ParamsE$_ZN4cute3eso3ESOILb0ELb0EJNS_6LayoutINS_5tupleIJNS3_IJNS_1CILi8EEENS4_ILi1EEEEEENS4_ILi2EEENS3_IJS8_S8_EEEEEENS3_IJNS3_IJS6_NS4_ILi0EEEEEENS4_ILi4096EEENS3_IJiiEEEEEEEENS_10ViewEngineINS_8smem_ptrIPN7cutlass10bfloat16_tEEEEEEEC2ERKSG_RKSN_:
[----:B------:R-:W-:Y:S02]  /*6020*/  IADD3 R3, R25, -c[0x0][0x20], RZ ;  /* 0x8000080019037a10 */ /* 0x000fe40007ffe0ff */
[----:B------:R-:W-:-:S03]  /*6030*/  IADD3 R2, R24, -c[0x0][0x20], RZ ;  /* 0x8000080018027a10 */ /* 0x000fc60007ffe0ff */
[----:B------:R1:W-:Y:S04]  /*6040*/  STL.64 [R3], R4 ;  /* 0x0000000403007387 */ /* 0x0003e80000100a00 */
[----:B------:R-:W2:Y:S01]  /*6050*/  LDL.64 R8, [R2] ;  /* 0x0000000002087983 */ /* 0x000ea20000100a00 */
[----:B------:R-:W-:-:S03]  /*6060*/  IMAD.MOV.U32 R7, RZ, RZ, 0x0 ;  /* 0x00000000ff077424 */ /* 0x000fc600078e00ff */
[----:B--2---:R1:W-:Y:S01]  /*6070*/  STL.64 [R3+0x8], R8 ;  /* 0x0000080803007387 */ /* 0x0043e20000100a00 */
[----:B------:R-:W-:Y:S05]  /*6080*/  RET.REL.NODEC R6 `(_ZN7cutlass13device_kernelIN5flash19enable_sm80_to_sm89INS1_16FlashAttnBwdSm80INS1_25CollectiveMainloopBwdSm80ILi2ELi2EN4cute5tupleIJNS5_1CILi128EEES8_NS7_ILi64EEEEEENS_10bfloat16_tEfNS_4arch4Sm80ELb0ELb0ELb1ELb0ELb1ELb0ELb0ELb0ELi2ELi4ELi4ELi4ELb0EEENS1_24CollectiveEpilogueBwdGQAISA_fSD_Li256ELb0ELb1EEENS1_19SingleTileSchedulerILb0ELb0ELb0ELi128EEEEEEEEEvNT_6ParamsE) ;  /* 0xffff9f7006007950 */ /* 0x000fea0003c3ffff */
        .type           $_ZN7cutlass13device_kernelIN5flash19enable_sm80_to_sm89INS1_16FlashAttnBwdSm80INS1_25CollectiveMainloopBwdSm80ILi2ELi2EN4cute5tupleIJNS5_1CILi128EEES8_NS7_ILi64EEEEEENS_10bfloat16_tEfNS_4arch4Sm80ELb0ELb0ELb1ELb0ELb1ELb0ELb0ELb0ELi2ELi4ELi4ELi4ELb0EEENS1_24CollectiveEpilogueBwdGQAISA_fSD_Li256ELb0ELb1EEENS1_19SingleTileSchedulerILb0ELb0ELb0ELi128EEEEEEEEEvNT_6ParamsE$_ZN4cute3eso3ESOILb0ELb0EJNS_6LayoutINS_5tupleIJNS3_IJNS_1CILi8EEENS4_ILi1EEEEEENS4_ILi2EEENS3_IJS8_S8_EEEEEENS3_IJNS3_IJS6_NS4_ILi0EEEEEENS4_ILi4096EEENS3_IJiiEEEEEEEEiEEC2ERKSG_RKi,@function
        .size           $_ZN7cutlass13device_kernelIN5flash19enable_sm80_to_sm89INS1_16FlashAttnBwdSm80INS1_25CollectiveMainloopBwdSm80ILi2ELi2EN4cute5tupleIJNS5_1CILi128EEES8_NS7_ILi64EEEEEENS_10bfloat16_tEfNS_4arch4Sm80ELb0ELb0ELb1ELb0ELb1ELb0ELb0ELb0ELi2ELi4ELi4ELi4ELb0EEENS1_24CollectiveEpilogueBwdGQAISA_fSD_Li256ELb0ELb1EEENS1_19SingleTileSchedulerILb0ELb0ELb0ELi128EEEEEEEEEvNT_6ParamsE$_ZN4cute3eso3ESOILb0ELb0EJNS_6LayoutINS_5tupleIJNS3_IJNS_1CILi8EEENS4_ILi1EEEEEENS4_ILi2EEENS3_IJS8_S8_EEEEEENS3_IJNS3_IJS6_NS4_ILi0EEEEEENS4_ILi4096EEENS3_IJiiEEEEEEEEiEEC2ERKSG_RKi,($_ZN7cutlass13device_kernelIN5flash19enable_sm80_to_sm89INS1_16FlashAttnBwdSm80INS1_25CollectiveMainloopBwdSm80ILi2ELi2EN4cute5tupleIJNS5_1CILi128EEES8_NS7_ILi64EEEEEENS_10bfloat16_tEfNS_4arch4Sm80ELb0ELb0ELb1ELb0ELb1ELb0ELb0ELb0ELi2ELi4ELi4ELi4ELb0EEENS1_24CollectiveEpilogueBwdGQAISA_fSD_Li256ELb0ELb1EEENS1_19SingleTileSchedulerILb0ELb0ELb0ELi128EEEEEEEEEvNT_6ParamsE$_ZN4cute3eso3ESOILb0ELb0EJNS_6LayoutINS_5tupleIJNS3_IJNS_1CILi8EEENS4_ILi1EEEEEENS4_ILi2EEES5_EEENS3_IJNS3_IJS6_NS4_ILi0EEEEEEiNS4_ILi1024EEEEEEEENS_10ViewEngineINS_8smem_ptrIPN7cutlass10bfloat16_tEEEEEEEC2ERKSE_RKSL_ - $_ZN7cutlass13device_kernelIN5flash19enable_sm80_to_sm89INS1_16FlashAttnBwdSm80INS1_25CollectiveMainloopBwdSm80ILi2ELi2EN4cute5tupleIJNS5_1CILi128EEES8_NS7_ILi64EEEEEENS_10bfloat16_tEfNS_4arch4Sm80ELb0ELb0ELb1ELb0ELb1ELb0ELb0ELb0ELi2ELi4ELi4ELi4ELb0EEENS1_24CollectiveEpilogueBwdGQAISA_fSD_Li256ELb0ELb1EEENS1_19SingleTileSchedulerILb0ELb0ELb0ELi128EEEEEEEEEvNT_6ParamsE$_ZN4cute3eso3ESOILb0ELb0EJNS_6LayoutINS_5tupleIJNS3_IJNS_1CILi8EEENS4_ILi1EEEEEENS4_ILi2EEENS3_IJS8_S8_EEEEEENS3_IJNS3_IJS6_NS4_ILi0EEEEEENS4_ILi4096EEENS3_IJiiEEEEEEEEiEEC2ERKSG_RKi)
$_ZN7cutlass13device_kernelIN5flash19enable_sm80_to_sm89INS1_16FlashAttnBwdSm80INS1_25CollectiveMainloopBwdSm80ILi2ELi2EN4cute5tupleIJNS5_1CILi128EEES8_NS7_ILi64EEEEEENS_10bfloat16_tEfNS_4arch4Sm80ELb0ELb0ELb1ELb0ELb1ELb0ELb0ELb0ELi2ELi4ELi4ELi4ELb0EEENS1_24CollectiveEpilogueBwdGQAISA_fSD_Li256ELb0ELb1EEENS1_19SingleTileSchedulerILb0ELb0ELb0ELi128EEEEEEEEEvNT_6ParamsE$_ZN4cute3eso3ESOILb0ELb0EJNS_6LayoutINS_5tupleIJNS3_IJNS_1CILi8EEENS4_ILi1EEEEEENS4_ILi2EEENS3_IJS8_S8_EEEEEENS3_IJNS3_IJS6_NS4_ILi0EEEEEENS4_ILi4096EEENS3_IJiiEEEEEEEEiEEC2ERKSG_RKi:
[----:B------:R-:W-:Y:S02]  /*6090*/  IADD3 R5, R25, -c[0x0][0x20], RZ ;  /* 0x8000080019057a10 */ /* 0x000fe40007ffe0ff */
[----:B------:R-:W-:-:S03]  /*60a0*/  IADD3 R4, R24, -c[0x0][0x20], RZ ;  /* 0x8000080018047a10 */ /* 0x000fc60007ffe0ff */
[----:B------:R1:W-:Y:S04]  /*60b0*/  STL [R5], R2 ;  /* 0x0000000205007387 */ /* 0x0003e80000100800 */
[----:B------:R1:W-:Y:S04]  /*60c0*/  STL [R5+0x4], R3 ;  /* 0x0000040305007387 */ /* 0x0003e80000100800 */
[----:B------:R-:W2:Y:S01]  /*60d0*/  LDL R4, [R4] ;  /* 0x0000000004047983 */ /* 0x000ea20000100800 */
[----:B------:R-:W-:-:S03]  /*60e0*/  IMAD.MOV.U32 R7, RZ, RZ, 0x0 ;  /* 0x00000000ff077424 */ /* 0x000fc600078e00ff */
[----:B--2---:R1:W-:Y:S01]  /*60f0*/  STL [R5+0x8], R4 ;  /* 0x0000080405007387 */ /* 0x0043e20000100800 */
[----:B------:R-:W-:Y:S05]  /*6100*/  RET.REL.NODEC R6 `(_ZN7cutlass13device_kernelIN5flash19enable_sm80_to_sm89INS1_16FlashAttnBwdSm80INS1_25CollectiveMainloopBwdSm80ILi2ELi2EN4cute5tupleIJNS5_1CILi128EEES8_NS7_ILi64EEEEEENS_10bfloat16_tEfNS_4arch4Sm80ELb0ELb0ELb1ELb0ELb1ELb0ELb0ELb0ELi2ELi4ELi4ELi4ELb0EEENS1_24CollectiveEpilogueBwdGQAISA_fSD_Li256ELb0ELb1EEENS1_19SingleTileSchedulerILb0ELb0ELb0ELi128EEEEEEEEEvNT_6ParamsE) ;  /* 0xffff9ef006007950 */ /* 0x000fea0003c3ffff */
        .type           $_ZN7cutlass13device_kernelIN5flash19enable_sm80_to_sm89INS1_16FlashAttnBwdSm80INS1_25CollectiveMainloopBwdSm80ILi2ELi2EN4cute5tupleIJNS5_1CILi128EEES8_NS7_ILi64EEEEEENS_10bfloat16_tEfNS_4arch4Sm80ELb0ELb0ELb1ELb0ELb1ELb0ELb0ELb0ELi2ELi4ELi4ELi4ELb0EEENS1_24CollectiveEpilogueBwdGQAISA_fSD_Li256ELb0ELb1EEENS1_19SingleTileSchedulerILb0ELb0ELb0ELi128EEEEEEEEEvNT_6ParamsE$_ZN4cute3eso3ESOILb0ELb0EJNS_6LayoutINS_5tupleIJNS3_IJNS_1CILi8EEENS4_ILi1EEEEEENS4_ILi2EEES5_EEENS3_IJNS3_IJS6_NS4_ILi0EEEEEEiNS4_ILi1024EEEEEEEENS_10ViewEngineINS_8smem_ptrIPN7cutlass10bfloat16_tEEEEEEEC2ERKSE_RKSL_,@function
        .size           $_ZN7cutlass13device_kernelIN5flash19enable_sm80_to_sm89INS1_16FlashAttnBwdSm80INS1_25CollectiveMainloopBwdSm80ILi2ELi2EN4cute5tupleIJNS5_1CILi128EEES8_NS7_ILi64EEEEEENS_10bfloat16_tEfNS_4arch4Sm80ELb0ELb0ELb1ELb0ELb1ELb0ELb0ELb0ELi2ELi4ELi4ELi4ELb0EEENS1_24CollectiveEpilogueBwdGQAISA_fSD_Li256ELb0ELb1EEENS1_19SingleTileSchedulerILb0ELb0ELb0ELi128EEEEEEEEEvNT_6ParamsE$_ZN4cute3eso3ESOILb0ELb0EJNS_6LayoutINS_5tupleIJNS3_IJNS_1CILi8EEENS4_ILi1EEEEEENS4_ILi2EEES5_EEENS3_IJNS3_IJS6_NS4_ILi0EEEEEEiNS4_ILi1024EEEEEEEENS_10ViewEngineINS_8smem_ptrIPN7cutlass10bfloat16_tEEEEEEEC2ERKSE_RKSL_,($_ZN7cutlass13device_kernelIN5flash19enable_sm80_to_sm89INS1_16FlashAttnBwdSm80INS1_25CollectiveMainloopBwdSm80ILi2ELi2EN4cute5tupleIJNS5_1CILi128EEES8_NS7_ILi64EEEEEENS_10bfloat16_tEfNS_4arch4Sm80ELb0ELb0ELb1ELb0ELb1ELb0ELb0ELb0ELi2ELi4ELi4ELi4ELb0EEENS1_24CollectiveEpilogueBwdGQAISA_fSD_Li256ELb0ELb1EEENS1_19SingleTileSchedulerILb0ELb0ELb0ELi128EEEEEEEEEvNT_6ParamsE$_ZN4cute3eso3ESOILb0ELb0EJNS_6LayoutINS_5tupleIJNS3_IJNS_1CILi8EEENS4_ILi1EEEEEENS4_ILi2EEES5_EEENS3_IJNS3_IJS6_NS4_ILi0EEEEEEiNS4_ILi1024EEEEEEEEiEEC2ERKSE_RKi - $_ZN7cutlass13device_kernelIN5flash19enable_sm80_to_sm89INS1_16FlashAttnBwdSm80INS1_25CollectiveMainloopBwdSm80ILi2ELi2EN4cute5tupleIJNS5_1CILi128EEES8_NS7_ILi64EEEEEENS_10bfloat16_tEfNS_4arch4Sm80ELb0ELb0ELb1ELb0ELb1ELb0ELb0ELb0ELi2ELi4ELi4ELi4ELb0EEENS1_24CollectiveEpilogueBwdGQAISA_fSD_Li256ELb0ELb1EEENS1_19SingleTileSchedulerILb0ELb0ELb0ELi128EEEEEEEEEvNT_6ParamsE$_ZN4cute3eso3ESOILb0ELb0EJNS_6LayoutINS_5tupleIJNS3_IJNS_1CILi8EEENS4_ILi1EEEEEENS4_ILi2EEES5_EEENS3_IJNS3_IJS6_NS4_ILi0EEEEEEiNS4_ILi1024EEEEEEEENS_10ViewEngineINS_8smem_ptrIPN7cutlass10bfloat16_tEEEEEEEC2ERKSE_RKSL_)
$_ZN7cutlass13device_kernelIN5flash19enable_sm80_to_sm89INS1_16FlashAttnBwdSm80INS1_25CollectiveMainloopBwdSm80ILi2ELi2EN4cute5tupleIJNS5_1CILi128EEES8_NS7_ILi64EEEEEENS_10bfloat16_tEfNS_4arch4Sm80ELb0ELb0ELb1ELb0ELb1ELb0ELb0ELb0ELi2ELi4ELi4ELi4ELb0EEENS1_24CollectiveEpilogueBwdGQAISA_fSD_Li256ELb0ELb1EEENS1_19SingleTileSchedulerILb0ELb0ELb0ELi128EEEEEEEEEvNT_6ParamsE$_ZN4cute3eso3ESOILb0ELb0EJNS_6LayoutINS_5tupleIJNS3_IJNS_1CILi8EEENS4_ILi1EEEEEENS4_ILi2EEES5_EEENS3_IJNS3_IJS6_NS4_ILi0EEEEEEiNS4_ILi1024EEEEEEEENS_10ViewEngineINS_8smem_ptrIPN7cutlass10bfloat16_tEEEEEEEC2ERKSE_RKSL_:
[----:B------:R-:W-:Y:S02]  /*6110*/  IADD3 R3, R25, -c[0x0][0x20], RZ ;  /* 0x8000080019037a10 */ /* 0x000fe40007ffe0ff */
[----:B------:R-:W-:-:S03]  /*6120*/  IADD3 R2, R24, -c[0x0][0x20], RZ ;  /* 0x8000080018027a10 */ /* 0x000fc60007ffe0ff */
[----:B------:R1:W-:Y:S04]  /*6130*/  STL [R3], R6 ;  /* 0x0000000603007387 */ /* 0x0003e80000100800 */
[----:B------:R-:W2:Y:S01]  /*6140*/  LDL.64 R8, [R2] ;  /* 0x0000000002087983 */ /* 0x000ea20000100a00 */
[----:B------:R-:W-:-:S03]  /*6150*/  IMAD.MOV.U32 R5, RZ, RZ, 0x0 ;  /* 0x00000000ff057424 */ /* 0x000fc600078e00ff */
[----:B--2---:R1:W-:Y:S01]  /*6160*/  STL.64 [R3+0x8], R8 ;  /* 0x0000080803007387 */ /* 0x0043e20000100a00 */
[----:B------:R-:W-:Y:S05]  /*6170*/  RET.REL.NODEC R4 `(_ZN7cutlass13device_kernelIN5flash19enable_sm80_to_sm89INS1_16FlashAttnBwdSm80INS1_25CollectiveMainloopBwdSm80ILi2ELi2EN4cute5tupleIJNS5_1CILi128EEES8_NS7_ILi64EEEEEENS_10bfloat16_tEfNS_4arch4Sm80ELb0ELb0ELb1ELb0ELb1ELb0ELb0ELb0ELi2ELi4ELi4ELi4ELb0EEENS1_24CollectiveEpilogueBwdGQAISA_fSD_Li256ELb0ELb1EEENS1_19SingleTileSchedulerILb0ELb0ELb0ELi128EEEEEEEEEvNT_6ParamsE) ;  /* 0xffff9e8004007950 */ /* 0x000fea0003c3ffff */
        .type           $_ZN7cutlass13device_kernelIN5flash19enable_sm80_to_sm89INS1_16FlashAttnBwdSm80INS1_25CollectiveMainloopBwdSm80ILi2ELi2EN4cute5tupleIJNS5_1CILi128EEES8_NS7_ILi64EEEEEENS_10bfloat16_tEfNS_4arch4Sm80ELb0ELb0ELb1ELb0ELb1ELb0ELb0ELb0ELi2ELi4ELi4ELi4ELb0EEENS1_24CollectiveEpilogueBwdGQAISA_fSD_Li256ELb0ELb1EEENS1_19SingleTileSchedulerILb0ELb0ELb0ELi128EEEEEEEEEvNT_6ParamsE$_ZN4cute3eso3ESOILb0ELb0EJNS_6LayoutINS_5tupleIJNS3_IJNS_1CILi8EEENS4_ILi1EEEEEENS4_ILi2EEES5_EEENS3_IJNS3_IJS6_NS4_ILi0EEEEEEiNS4_ILi1024EEEEEEEEiEEC2ERKSE_RKi,@function
        .size           $_ZN7cutlass13device_kernelIN5flash19enable_sm80_to_sm89INS1_16FlashAttnBwdSm80INS1_25CollectiveMainloopBwdSm80ILi2ELi2EN4cute5tupleIJNS5_1CILi128EEES8_NS7_ILi64EEEEEENS_10bfloat16_tEfNS_4arch4Sm80ELb0ELb0ELb1ELb0ELb1ELb0ELb0ELb0ELi2ELi4ELi4ELi4ELb0EEENS1_24CollectiveEpilogueBwdGQAISA_fSD_Li256ELb0ELb1EEENS1_19SingleTileSchedulerILb0ELb0ELb0ELi128EEEEEEEEEvNT_6ParamsE$_ZN4cute3eso3ESOILb0ELb0EJNS_6LayoutINS_5tupleIJNS3_IJNS_1CILi8EEENS4_ILi1EEEEEENS4_ILi2EEES5_EEENS3_IJNS3_IJS6_NS4_ILi0EEEEEEiNS4_ILi1024EEEEEEEEiEEC2ERKSE_RKi,($_ZN7cutlass13device_kernelIN5flash19enable_sm80_to_sm89INS1_16FlashAttnBwdSm80INS1_25CollectiveMainloopBwdSm80ILi2ELi2EN4cute5tupleIJNS5_1CILi128EEES8_NS7_ILi64EEEEEENS_10bfloat16_tEfNS_4arch4Sm80ELb0ELb0ELb1ELb0ELb1ELb0ELb0ELb0ELi2ELi4ELi4ELi4ELb0EEENS1_24CollectiveEpilogueBwdGQAISA_fSD_Li256ELb0ELb1EEENS1_19SingleTileSchedulerILb0ELb0ELb0ELi128EEEEEEEEEvNT_6ParamsE$_ZN4cute3eso3ESOILb0ELb0EJNS_6LayoutINS_5tupleIJNS3_IJNS_1CILi8EEENS4_ILi1EEEEEENS4_ILi4EEES6_EEENS3_IJNS3_IJS6_NS4_ILi0EEEEEElSA_EEEEENS_10ViewEngineINS_8gmem_ptrIPKN7cutlass10bfloat16_tEEEEEEEC2ERKSD_RKSL_ - $_ZN7cutlass13device_kernelIN5flash19enable_sm80_to_sm89INS1_16FlashAttnBwdSm80INS1_25CollectiveMainloopBwdSm80ILi2ELi2EN4cute5tupleIJNS5_1CILi128EEES8_NS7_ILi64EEEEEENS_10bfloat16_tEfNS_4arch4Sm80ELb0ELb0ELb1ELb0ELb1ELb0ELb0ELb0ELi2ELi4ELi4ELi4ELb0EEENS1_24CollectiveEpilogueBwdGQAISA_fSD_Li256ELb0ELb1EEENS1_19SingleTileSchedulerILb0ELb0ELb0ELi128EEEEEEEEEvNT_6ParamsE$_ZN4cute3eso3ESOILb0ELb0EJNS_6LayoutINS_5tupleIJNS3_IJNS_1CILi8EEENS4_ILi1EEEEEENS4_ILi2EEES5_EEENS3_IJNS3_IJS6_NS4_ILi0EEEEEEiNS4_ILi1024EEEEEEEEiEEC2ERKSE_RKi)
$_ZN7cutlass13device_kernelIN5flash19enable_sm80_to_sm89INS1_16FlashAttnBwdSm80INS1_25CollectiveMainloopBwdSm80ILi2ELi2EN4cute5tupleIJNS5_1CILi128EEES8_NS7_ILi64EEEEEENS_10bfloat16_tEfNS_4arch4Sm80ELb0ELb0ELb1ELb0ELb1ELb0ELb0ELb0ELi2ELi4ELi4ELi4ELb0EEENS1_24CollectiveEpilogueBwdGQAISA_fSD_Li256ELb0ELb1EEENS1_19SingleTileSchedulerILb0ELb0ELb0ELi128EEEEEEEEEvNT_6ParamsE$_ZN4cute3eso3ESOILb0ELb0EJNS_6LayoutINS_5tupleIJNS3_IJNS_1CILi8EEENS4_ILi1EEEEEENS4_ILi2EEES5_EEENS3_IJNS3_IJS6_NS4_ILi0EEEEEEiNS4_ILi1024EEEEEEEEiEEC2ERKSE_RKi:
        /* <DEDUP_REMOVED lines=8> */
        .type           $_ZN7cutlass13device_kernelIN5flash19enable_sm80_to_sm89INS1_16FlashAttnBwdSm80INS1_25CollectiveMainloopBwdSm80ILi2ELi2EN4cute5tupleIJNS5_1CILi128EEES8_NS7_ILi64EEEEEENS_10bfloat16_tEfNS_4arch4Sm80ELb0ELb0ELb1ELb0ELb1ELb0ELb0ELb0ELi2ELi4ELi4ELi4ELb0EEENS1_24CollectiveEpilogueBwdGQAISA_fSD_Li256ELb0ELb1EEENS1_19SingleTileSchedulerILb0ELb0ELb0ELi128EEEEEEEEEvNT_6ParamsE$_ZN4cute3eso3ESOILb0ELb0EJNS_6LayoutINS_5tupleIJNS3_IJNS_1CILi8EEENS4_ILi1EEEEEENS4_ILi4EEES6_EEENS3_IJNS3_IJS6_NS4_ILi0EEEEEElSA_EEEEENS_10ViewEngineINS_8gmem_ptrIPKN7cutlass10bfloat16_tEEEEEEEC2ERKSD_RKSL_,@function
        .size           $_ZN7cutlass13device_kernelIN5flash19enable_sm80_to_sm89INS1_16FlashAttnBwdSm80INS1_25CollectiveMainloopBwdSm80ILi2ELi2EN4cute5tupleIJNS5_1CILi128EEES8_NS7_ILi64EEEEEENS_10bfloat16_tEfNS_4arch4Sm80ELb0ELb0ELb1ELb0ELb1ELb0ELb0ELb0ELi2ELi4ELi4ELi4ELb0EEENS1_24CollectiveEpilogueBwdGQAISA_fSD_Li256ELb0ELb1EEENS1_19SingleTileSchedulerILb0ELb0ELb0ELi128EEEEEEEEEvNT_6ParamsE$_ZN4cute3eso3ESOILb0ELb0EJNS_6LayoutINS_5tupleIJNS3_IJNS_1CILi8EEENS4_ILi1EEEEEENS4_ILi4EEES6_EEENS3_IJNS3_IJS6_NS4_ILi0EEEEEElSA_EEEEENS_10ViewEngineINS_8gmem_ptrIPKN7cutlass10bfloat16_tEEEEEEEC2ERKSD_RKSL_,($_ZN7cutlass13device_kernelIN5flash19enable_sm80_to_sm89INS1_16FlashAttnBwdSm80INS1_25CollectiveMainloopBwdSm80ILi2ELi2EN4cute5tupleIJNS5_1CILi128EEES8_NS7_ILi64EEEEEENS_10bfloat16_tEfNS_4arch4Sm80ELb0ELb0ELb1ELb0ELb1ELb0ELb0ELb0ELi2ELi4ELi4ELi4ELb0EEENS1_24CollectiveEpilogueBwdGQAISA_fSD_Li256ELb0ELb1EEENS1_19SingleTileSchedulerILb0ELb0ELb0ELi128EEEEEEEEEvNT_6ParamsE$_ZN4cute3eso3ESOILb0ELb0EJNS_6LayoutINS_5tupleIJNS3_IJNS_1CILi8EEENS4_ILi1EEEEEENS4_ILi4EEES6_EEENS3_IJNS3_IJS6_NS4_ILi0EEEEEElSA_EEEEElEEC2ERKSD_RKl - $_ZN7cutlass13device_kernelIN5flash19enable_sm80_to_sm89INS1_16FlashAttnBwdSm80INS1_25CollectiveMainloopBwdSm80ILi2ELi2EN4cute5tupleIJNS5_1CILi128EEES8_NS7_ILi64EEEEEENS_10bfloat16_tEfNS_4arch4Sm80ELb0ELb0ELb1ELb0ELb1ELb0ELb0ELb0ELi2ELi4ELi4ELi4ELb0EEENS1_24CollectiveEpilogueBwdGQAISA_fSD_Li256ELb0ELb1EEENS1_19SingleTileSchedulerILb0ELb0ELb0ELi128EEEEEEEEEvNT_6ParamsE$_ZN4cute3eso3ESOILb0ELb0EJNS_6LayoutINS_5tupleIJNS3_IJNS_1CILi8EEENS4_ILi1EEEEEENS4_ILi4EEES6_EEENS3_IJNS3_IJS6_NS4_ILi0EEEEEElSA_EEEEENS_10ViewEngineINS_8gmem_ptrIPKN7cutlass10bfloat16_tEEEEEEEC2ERKSD_RKSL_)
$_ZN7cutlass13device_kernelIN5flash19enable_sm80_to_sm89INS1_16FlashAttnBwdSm80INS1_25CollectiveMainloopBwdSm80ILi2ELi2EN4cute5tupleIJNS5_1CILi128EEES8_NS7_ILi64EEEEEENS_10bfloat16_tEfNS_4arch4Sm80ELb0ELb0ELb1ELb0ELb1ELb0ELb0ELb0ELi2ELi4ELi4ELi4ELb0EEENS1_24CollectiveEpilogueBwdGQAISA_fSD_Li256ELb0ELb1EEENS1_19SingleTileSchedulerILb0ELb0ELb0ELi128EEEEEEEEEvNT_6ParamsE$_ZN4cute3eso3ESOILb0ELb0EJNS_6LayoutINS_5tupleIJNS3_IJNS_1CILi8EEENS4_ILi1EEEEEENS4_ILi4EEES6_EEENS3_IJNS3_IJS6_NS4_ILi0EEEEEElSA_EEEEENS_10ViewEngineINS_8gmem_ptrIPKN7cutlass10bfloat16_tEEEEEEEC2ERKSD_RKSL_:
        /* <DEDUP_REMOVED lines=8> */
[----:B------:R-:W-:Y:S05]  /*6280*/  RET.REL.NODEC R6 `(_ZN7cutlass13device_kernelIN5flash19enable_sm80_to_sm89INS1_16FlashAttnBwdSm80INS1_25CollectiveMainloopBwdSm80ILi2ELi2EN4cute5tupleIJNS5_1CILi128EEES8_NS7_ILi64EEEEEENS_10bfloat16_tEfNS_4arch4Sm80ELb0ELb0ELb1ELb0ELb1ELb0ELb0ELb0ELi2ELi4ELi4ELi4ELb0EEENS1_24CollectiveEpilogueBwdGQAISA_fSD_Li256ELb0ELb1EEENS1_19SingleTileSchedulerILb0ELb0ELb0ELi128EEEEEEEEEvNT_6ParamsE) ;  /* 0xffff9d7006007950 */ /* 0x000fea0003c3ffff */
        .type           $_ZN7cutlass13device_kernelIN5flash19enable_sm80_to_sm89INS1_16FlashAttnBwdSm80INS1_25CollectiveMainloopBwdSm80ILi2ELi2EN4cute5tupleIJNS5_1CILi128EEES8_NS7_ILi64EEEEEENS_10bfloat16_tEfNS_4arch4Sm80ELb0ELb0ELb1ELb0ELb1ELb0ELb0ELb0ELi2ELi4ELi4ELi4ELb0EEENS1_24CollectiveEpilogueBwdGQAISA_fSD_Li256ELb0ELb1EEENS1_19SingleTileSchedulerILb0ELb0ELb0ELi128EEEEEEEEEvNT_6ParamsE$_ZN4cute3eso3ESOILb0ELb0EJNS_6LayoutINS_5tupleIJNS3_IJNS_1CILi8EEENS4_ILi1EEEEEENS4_ILi4EEES6_EEENS3_IJNS3_IJS6_NS4_ILi0EEEEEElSA_EEEEElEEC2ERKSD_RKl,@function
        .size           $_ZN7cutlass13device_kernelIN5flash19enable_sm80_to_sm89INS1_16FlashAttnBwdSm80INS1_25CollectiveMainloopBwdSm80ILi2ELi2EN4cute5tupleIJNS5_1CILi128EEES8_NS7_ILi64EEEEEENS_10bfloat16_tEfNS_4arch4Sm80ELb0ELb0ELb1ELb0ELb1ELb0ELb0ELb0ELi2ELi4ELi4ELi4ELb0EEENS1_24CollectiveEpilogueBwdGQAISA_fSD_Li256ELb0ELb1EEENS1_19SingleTileSchedulerILb0ELb0ELb0ELi128EEEEEEEEEvNT_6ParamsE$_ZN4cute3eso3ESOILb0ELb0EJNS_6LayoutINS_5tupleIJNS3_IJNS_1CILi8EEENS4_ILi1EEEEEENS4_ILi4EEES6_EEENS3_IJNS3_IJS6_NS4_ILi0EEEEEElSA_EEEEElEEC2ERKSD_RKl,($_ZN7cutlass13device_kernelIN5flash19enable_sm80_to_sm89INS1_16FlashAttnBwdSm80INS1_25CollectiveMainloopBwdSm80ILi2ELi2EN4cute5tupleIJNS5_1CILi128EEES8_NS7_ILi64EEEEEENS_10bfloat16_tEfNS_4arch4Sm80ELb0ELb0ELb1ELb0ELb1ELb0ELb0ELb0ELi2ELi4ELi4ELi4ELb0EEENS1_24CollectiveEpilogueBwdGQAISA_fSD_Li256ELb0ELb1EEENS1_19SingleTileSchedulerILb0ELb0ELb0ELi128EEEEEEEEEvNT_6ParamsE$_ZN4cute3eso3ESOILb0ELb0EJiNS_5tupleIJiNS_1CILi0EEEEEEEEC2ERKiRKS5_ - $_ZN7cutlass13device_kernelIN5flash19enable_sm80_to_sm89INS1_16FlashAttnBwdSm80INS1_25CollectiveMainloopBwdSm80ILi2ELi2EN4cute5tupleIJNS5_1CILi128EEES8_NS7_ILi64EEEEEENS_10bfloat16_tEfNS_4arch4Sm80ELb0ELb0ELb1ELb0ELb1ELb0ELb0ELb0ELi2ELi4ELi4ELi4ELb0EEENS1_24CollectiveEpilogueBwdGQAISA_fSD_Li256ELb0ELb1EEENS1_19SingleTileSchedulerILb0ELb0ELb0ELi128EEEEEEEEEvNT_6ParamsE$_ZN4cute3eso3ESOILb0ELb0EJNS_6LayoutINS_5tupleIJNS3_IJNS_1CILi8EEENS4_ILi1EEEEEENS4_ILi4EEES6_EEENS3_IJNS3_IJS6_NS4_ILi0EEEEEElSA_EEEEElEEC2ERKSD_RKl)
$_ZN7cutlass13device_kernelIN5flash19enable_sm80_to_sm89INS1_16FlashAttnBwdSm80INS1_25CollectiveMainloopBwdSm80ILi2ELi2EN4cute5tupleIJNS5_1CILi128EEES8_NS7_ILi64EEEEEENS_10bfloat16_tEfNS_4arch4Sm80ELb0ELb0ELb1ELb0ELb1ELb0ELb0ELb0ELi2ELi4ELi4ELi4ELb0EEENS1_24CollectiveEpilogueBwdGQAISA_fSD_Li256ELb0ELb1EEENS1_19SingleTileSchedulerILb0ELb0ELb0ELi128EEEEEEEEEvNT_6ParamsE$_ZN4cute3eso3ESOILb0ELb0EJNS_6LayoutINS_5tupleIJNS3_IJNS_1CILi8EEENS4_ILi1EEEEEENS4_ILi4EEES6_EEENS3_IJNS3_IJS6_NS4_ILi0EEEEEElSA_EEEEElEEC2ERKSD_RKl:
[----:B------:R-:W-:Y:S02]  /*6290*/  IADD3 R5, R81, -c[0x0][0x20], RZ ;  /* 0x8000080051057a10 */ /* 0x000fe40007ffe0ff */
[----:B------:R-:W-:-:S03]  /*62a0*/  IADD3 R4, R82, -c[0x0][0x20], RZ ;  /* 0x8000080052047a10 */ /* 0x000fc60007ffe0ff */
[----:B------:R1:W-:Y:S04]  /*62b0*/  STL.64 [R5], R2 ;  /* 0x0000000205007387 */ /* 0x0003e80000100a00 */
[----:B------:R-:W2:Y:S01]  /*62c0*/  LDL.64 R8, [R4] ;  /* 0x0000000004087983 */ /* 0x000ea20000100a00 */
[----:B------:R-:W-:-:S03]  /*62d0*/  IMAD.MOV.U32 R7, RZ, RZ, 0x0 ;  /* 0x00000000ff077424 */ /* 0x000fc600078e00ff */
[----:B--2---:R1:W-:Y:S01]  /*62e0*/  STL.64 [R5+0x8], R8 ;  /* 0x0000080805007387 */ /* 0x0043e20000100a00 */
[----:B------:R-:W-:Y:S05]  /*62f0*/  RET.REL.NODEC R6 `(_ZN7cutlass13device_kernelIN5flash19enable_sm80_to_sm89INS1_16FlashAttnBwdSm80INS1_25CollectiveMainloopBwdSm80ILi2ELi2EN4cute5tupleIJNS5_1CILi128EEES8_NS7_ILi64EEEEEENS_10bfloat16_tEfNS_4arch4Sm80ELb0ELb0ELb1ELb0ELb1ELb0ELb0ELb0ELi2ELi4ELi4ELi4ELb0EEENS1_24CollectiveEpilogueBwdGQAISA_fSD_Li256ELb0ELb1EEENS1_19SingleTileSchedulerILb0ELb0ELb0ELi128EEEEEEEEEvNT_6ParamsE) ;  /* 0xffff9d0006007950 */ /* 0x000fea0003c3ffff */
        .type           $_ZN7cutlass13device_kernelIN5flash19enable_sm80_to_sm89INS1_16FlashAttnBwdSm80INS1_25CollectiveMainloopBwdSm80ILi2ELi2EN4cute5tupleIJNS5_1CILi128EEES8_NS7_ILi64EEEEEENS_10bfloat16_tEfNS_4arch4Sm80ELb0ELb0ELb1ELb0ELb1ELb0ELb0ELb0ELi2ELi4ELi4ELi4ELb0EEENS1_24CollectiveEpilogueBwdGQAISA_fSD_Li256ELb0ELb1EEENS1_19SingleTileSchedulerILb0ELb0ELb0ELi128EEEEEEEEEvNT_6ParamsE$_ZN4cute3eso3ESOILb0ELb0EJiNS_5tupleIJiNS_1CILi0EEEEEEEEC2ERKiRKS5_,@function
        .size           $_ZN7cutlass13device_kernelIN5flash19enable_sm80_to_sm89INS1_16FlashAttnBwdSm80INS1_25CollectiveMainloopBwdSm80ILi2ELi2EN4cute5tupleIJNS5_1CILi128EEES8_NS7_ILi64EEEEEENS_10bfloat16_tEfNS_4arch4Sm80ELb0ELb0ELb1ELb0ELb1ELb0ELb0ELb0ELi2ELi4ELi4ELi4ELb0EEENS1_24CollectiveEpilogueBwdGQAISA_fSD_Li256ELb0ELb1EEENS1_19SingleTileSchedulerILb0ELb0ELb0ELi128EEEEEEEEEvNT_6ParamsE$_ZN4cute3eso3ESOILb0ELb0EJiNS_5tupleIJiNS_1CILi0EEEEEEEEC2ERKiRKS5_,($_ZN7cutlass13device_kernelIN5flash19enable_sm80_to_sm89INS1_16FlashAttnBwdSm80INS1_25CollectiveMainloopBwdSm80ILi2ELi2EN4cute5tupleIJNS5_1CILi128EEES8_NS7_ILi64EEEEEENS_10bfloat16_tEfNS_4arch4Sm80ELb0ELb0ELb1ELb0ELb1ELb0ELb0ELb0ELi2ELi4ELi4ELi4ELb0EEENS1_24CollectiveEpilogueBwdGQAISA_fSD_Li256ELb0ELb1EEENS1_19SingleTileSchedulerILb0ELb0ELb0ELi128EEEEEEEEEvNT_6ParamsE$_ZN4cute3eso3ESOILb0ELb0EJiNS_5tupleIJiiEEEEEC2ERKiRKS3_ - $_ZN7cutlass13device_kernelIN5flash19enable_sm80_to_sm89INS1_16FlashAttnBwdSm80INS1_25CollectiveMainloopBwdSm80ILi2ELi2EN4cute5tupleIJNS5_1CILi128EEES8_NS7_ILi64EEEEEENS_10bfloat16_tEfNS_4arch4Sm80ELb0ELb0ELb1ELb0ELb1ELb0ELb0ELb0ELi2ELi4ELi4ELi4ELb0EEENS1_24CollectiveEpilogueBwdGQAISA_fSD_Li256ELb0ELb1EEENS1_19SingleTileSchedulerILb0ELb0ELb0ELi128EEEEEEEEEvNT_6ParamsE$_ZN4cute3eso3ESOILb0ELb0EJiNS_5tupleIJiNS_1CILi0EEEEEEEEC2ERKiRKS5_)
$_ZN7cutlass13device_kernelIN5flash19enable_sm80_to_sm89INS1_16FlashAttnBwdSm80INS1_25CollectiveMainloopBwdSm80ILi2ELi2EN4cute5tupleIJNS5_1CILi128EEES8_NS7_ILi64EEEEEENS_10bfloat16_tEfNS_4arch4Sm80ELb0ELb0ELb1ELb0ELb1ELb0ELb0ELb0ELi2ELi4ELi4ELi4ELb0EEENS1_24CollectiveEpilogueBwdGQAISA_fSD_Li256ELb0ELb1EEENS1_19SingleTileSchedulerILb0ELb0ELb0ELi128EEEEEEEEEvNT_6ParamsE$_ZN4cute3eso3ESOILb0ELb0EJiNS_5tupleIJiNS_1CILi0EEEEEEEEC2ERKiRKS5_:
[----:B------:R-:W-:Y:S02]  /*6300*/  IADD3 R3, R3, -c[0x0][0x20], RZ ;  /* 0x8000080003037a10 */ /* 0x000fe40007ffe0ff */
[----:B------:R-:W-:-:S03]  /*6310*/  IADD3 R2, R2, -c[0x0][0x20], RZ ;  /* 0x8000080002027a10 */ /* 0x000fc60007ffe0ff */
[----:B------:R1:W-:Y:S04]  /*6320*/  STL [R3], R6 ;  /* 0x0000000603007387 */ /* 0x0003e80000100800 */
[----:B------:R-:W2:Y:S01]  /*6330*/  LDL R2, [R2] ;  /* 0x0000000002027983 */ /* 0x000ea20000100800 */
[----:B------:R-:W-:-:S03]  /*6340*/  IMAD.MOV.U32 R5, RZ, RZ, 0x0 ;  /* 0x00000000ff057424 */ /* 0x000fc600078e00ff */
[----:B--2---:R1:W-:Y:S01]  /*6350*/  STL [R3+0x4], R2 ;  /* 0x0000040203007387 */ /* 0x0043e20000100800 */
[----:B------:R-:W-:Y:S05]  /*6360*/  RET.REL.NODEC R4 `(_ZN7cutlass13device_kernelIN5flash19enable_sm80_to_sm89INS1_16FlashAttnBwdSm80INS1_25CollectiveMainloopBwdSm80ILi2ELi2EN4cute5tupleIJNS5_1CILi128EEES8_NS7_ILi64EEEEEENS_10bfloat16_tEfNS_4arch4Sm80ELb0ELb0ELb1ELb0ELb1ELb0ELb0ELb0ELi2ELi4ELi4ELi4ELb0EEENS1_24CollectiveEpilogueBwdGQAISA_fSD_Li256ELb0ELb1EEENS1_19SingleTileSchedulerILb0ELb0ELb0ELi128EEEEEEEEEvNT_6ParamsE) ;  /* 0xffff9c9004007950 */ /* 0x000fea0003c3ffff */
        .type           $_ZN7cutlass13device_kernelIN5flash19enable_sm80_to_sm89INS1_16FlashAttnBwdSm80INS1_25CollectiveMainloopBwdSm80ILi2ELi2EN4cute5tupleIJNS5_1CILi128EEES8_NS7_ILi64EEEEEENS_10bfloat16_tEfNS_4arch4Sm80ELb0ELb0ELb1ELb0ELb1ELb0ELb0ELb0ELi2ELi4ELi4ELi4ELb0EEENS1_24CollectiveEpilogueBwdGQAISA_fSD_Li256ELb0ELb1EEENS1_19SingleTileSchedulerILb0ELb0ELb0ELi128EEEEEEEEEvNT_6ParamsE$_ZN4cute3eso3ESOILb0ELb0EJiNS_5tupleIJiiEEEEEC2ERKiRKS3_,@function
        .size           $_ZN7cutlass13device_kernelIN5flash19enable_sm80_to_sm89INS1_16FlashAttnBwdSm80INS1_25CollectiveMainloopBwdSm80ILi2ELi2EN4cute5tupleIJNS5_1CILi128EEES8_NS7_ILi64EEEEEENS_10bfloat16_tEfNS_4arch4Sm80ELb0ELb0ELb1ELb0ELb1ELb0ELb0ELb0ELi2ELi4ELi4ELi4ELb0EEENS1_24CollectiveEpilogueBwdGQAISA_fSD_Li256ELb0ELb1EEENS1_19SingleTileSchedulerILb0ELb0ELb0ELi128EEEEEEEEEvNT_6ParamsE$_ZN4cute3eso3ESOILb0ELb0EJiNS_5tupleIJiiEEEEEC2ERKiRKS3_,($_ZN7cutlass13device_kernelIN5flash19enable_sm80_to_sm89INS1_16FlashAttnBwdSm80INS1_25CollectiveMainloopBwdSm80ILi2ELi2EN4cute5tupleIJNS5_1CILi128EEES8_NS7_ILi64EEEEEENS_10bfloat16_tEfNS_4arch4Sm80ELb0ELb0ELb1ELb0ELb1ELb0ELb0ELb0ELi2ELi4ELi4ELi4ELb0EEENS1_24CollectiveEpilogueBwdGQAISA_fSD_Li256ELb0ELb1EEENS1_19SingleTileSchedulerILb0ELb0ELb0ELi128EEEEEEEEEvNT_6ParamsE$_ZN4cute3eso3ESOILb0ELb0EJiiEEC2ERKiS4_ - $_ZN7cutlass13device_kernelIN5flash19enable_sm80_to_sm89INS1_16FlashAttnBwdSm80INS1_25CollectiveMainloopBwdSm80ILi2ELi2EN4cute5tupleIJNS5_1CILi128EEES8_NS7_ILi64EEEEEENS_10bfloat16_tEfNS_4arch4Sm80ELb0ELb0ELb1ELb0ELb1ELb0ELb0ELb0ELi2ELi4ELi4ELi4ELb0EEENS1_24CollectiveEpilogueBwdGQAISA_fSD_Li256ELb0ELb1EEENS1_19SingleTileSchedulerILb0ELb0ELb0ELi128EEEEEEEEEvNT_6ParamsE$_ZN4cute3eso3ESOILb0ELb0EJiNS_5tupleIJiiEEEEEC2ERKiRKS3_)
$_ZN7cutlass13device_kernelIN5flash19enable_sm80_to_sm89INS1_16FlashAttnBwdSm80INS1_25CollectiveMainloopBwdSm80ILi2ELi2EN4cute5tupleIJNS5_1CILi128EEES8_NS7_ILi64EEEEEENS_10bfloat16_tEfNS_4arch4Sm80ELb0ELb0ELb1ELb0ELb1ELb0ELb0ELb0ELi2ELi4ELi4ELi4ELb0EEENS1_24CollectiveEpilogueBwdGQAISA_fSD_Li256ELb0ELb1EEENS1_19SingleTileSchedulerILb0ELb0ELb0ELi128EEEEEEEEEvNT_6ParamsE$_ZN4cute3eso3ESOILb0ELb0EJiNS_5tupleIJiiEEEEEC2ERKiRKS3_:
        /* <DEDUP_REMOVED lines=10> */
        .type           $_ZN7cutlass13device_kernelIN5flash19enable_sm80_to_sm89INS1_16FlashAttnBwdSm80INS1_25CollectiveMainloopBwdSm80ILi2ELi2EN4cute5tupleIJNS5_1CILi128EEES8_NS7_ILi64EEEEEENS_10bfloat16_tEfNS_4arch4Sm80ELb0ELb0ELb1ELb0ELb1ELb0ELb0ELb0ELi2ELi4ELi4ELi4ELb0EEENS1_24CollectiveEpilogueBwdGQAISA_fSD_Li256ELb0ELb1EEENS1_19SingleTileSchedulerILb0ELb0ELb0ELi128EEEEEEEEEvNT_6ParamsE$_ZN4cute3eso3ESOILb0ELb0EJiiEEC2ERKiS4_,@function
        .size           $_ZN7cutlass13device_kernelIN5flash19enable_sm80_to_sm89INS1_16FlashAttnBwdSm80INS1_25CollectiveMainloopBwdSm80ILi2ELi2EN4cute5tupleIJNS5_1CILi128EEES8_NS7_ILi64EEEEEENS_10bfloat16_tEfNS_4arch4Sm80ELb0ELb0ELb1ELb0ELb1ELb0ELb0ELb0ELi2ELi4ELi4ELi4ELb0EEENS1_24CollectiveEpilogueBwdGQAISA_fSD_Li256ELb0ELb1EEENS1_19SingleTileSchedulerILb0ELb0ELb0ELi128EEEEEEEEEvNT_6ParamsE$_ZN4cute3eso3ESOILb0ELb0EJiiEEC2ERKiS4_,($_ZN7cutlass13device_kernelIN5flash19enable_sm80_to_sm89INS1_16FlashAttnBwdSm80INS1_25CollectiveMainloopBwdSm80ILi2ELi2EN4cute5tupleIJNS5_1CILi128EEES8_NS7_ILi64EEEEEENS_10bfloat16_tEfNS_4arch4Sm80ELb0ELb0ELb1ELb0ELb1ELb0ELb0ELb0ELi2ELi4ELi4ELi4ELb0EEENS1_24CollectiveEpilogueBwdGQAISA_fSD_Li256ELb0ELb1EEENS1_19SingleTileSchedulerILb0ELb0ELb0ELi128EEEEEEEEEvNT_6ParamsE$_ZN4cute3eso3ESOILb0ELb0EJiiNS_1CILi0EEEEEC2ERKiS6_RKS3_ - $_ZN7cutlass13device_kernelIN5flash19enable_sm80_to_sm89INS1_16FlashAttnBwdSm80INS1_25CollectiveMainloopBwdSm80ILi2ELi2EN4cute5tupleIJNS5_1CILi128EEES8_NS7_ILi64EEEEEENS_10bfloat16_tEfNS_4arch4Sm80ELb0ELb0ELb1ELb0ELb1ELb0ELb0ELb0ELi2ELi4ELi4ELi4ELb0EEENS1_24CollectiveEpilogueBwdGQAISA_fSD_Li256ELb0ELb1EEENS1_19SingleTileSchedulerILb0ELb0ELb0ELi128EEEEEEEEEvNT_6ParamsE$_ZN4cute3eso3ESOILb0ELb0EJiiEEC2ERKiS4_)
$_ZN7cutlass13device_kernelIN5flash19enable_sm80_to_sm89INS1_16FlashAttnBwdSm80INS1_25CollectiveMainloopBwdSm80ILi2ELi2EN4cute5tupleIJNS5_1CILi128EEES8_NS7_ILi64EEEEEENS_10bfloat16_tEfNS_4arch4Sm80ELb0ELb0ELb1ELb0ELb1ELb0ELb0ELb0ELi2ELi4ELi4ELi4ELb0EEENS1_24CollectiveEpilogueBwdGQAISA_fSD_Li256ELb0ELb1EEENS1_19SingleTileSchedulerILb0ELb0ELb0ELi128EEEEEEEEEvNT_6ParamsE$_ZN4cute3eso3ESOILb0ELb0EJiiEEC2ERKiS4_:
[----:B------:R-:W-:Y:S02]  /*6410*/  IADD3 R3, R3, -c[0x0][0x20], RZ ;  /* 0x8000080003037a10 */ /* 0x000fe40007ffe0ff */
[----:B------:R-:W-:-:S03]  /*6420*/  IADD3 R2, R2, -c[0x0][0x20], RZ ;  /* 0x8000080002027a10 */ /* 0x000fc60007ffe0ff */
[----:B------:R1:W-:Y:S04]  /*6430*/  STL [R3], R10 ;  /* 0x0000000a03007387 */ /* 0x0003e80000100800 */
[----:B------:R-:W2:Y:S01]  /*6440*/  LDL R2, [R2] ;  /* 0x0000000002027983 */ /* 0x000ea20000100800 */
[----:B------:R-:W-:-:S03]  /*6450*/  IMAD.MOV.U32 R9, RZ, RZ, 0x0 ;  /* 0x00000000ff097424 */ /* 0x000fc600078e00ff */
[----:B--2---:R1:W-:Y:S01]  /*6460*/  STL [R3+0x4], R2 ;  /* 0x0000040203007387 */ /* 0x0043e20000100800 */
[----:B------:R-:W-:Y:S05]  /*6470*/  RET.REL.NODEC R8 `(_ZN7cutlass13device_kernelIN5flash19enable_sm80_to_sm89INS1_16FlashAttnBwdSm80INS1_25CollectiveMainloopBwdSm80ILi2ELi2EN4cute5tupleIJNS5_1CILi128EEES8_NS7_ILi64EEEEEENS_10bfloat16_tEfNS_4arch4Sm80ELb0ELb0ELb1ELb0ELb1ELb0ELb0ELb0ELi2ELi4ELi4ELi4ELb0EEENS1_24CollectiveEpilogueBwdGQAISA_fSD_Li256ELb0ELb1EEENS1_19SingleTileSchedulerILb0ELb0ELb0ELi128EEEEEEEEEvNT_6ParamsE) ;  /* 0xffff9b8008007950 */ /* 0x000fea0003c3ffff */
        .type           $_ZN7cutlass13device_kernelIN5flash19enable_sm80_to_sm89INS1_16FlashAttnBwdSm80INS1_25CollectiveMainloopBwdSm80ILi2ELi2EN4cute5tupleIJNS5_1CILi128EEES8_NS7_ILi64EEEEEENS_10bfloat16_tEfNS_4arch4Sm80ELb0ELb0ELb1ELb0ELb1ELb0ELb0ELb0ELi2ELi4ELi4ELi4ELb0EEENS1_24CollectiveEpilogueBwdGQAISA_fSD_Li256ELb0ELb1EEENS1_19SingleTileSchedulerILb0ELb0ELb0ELi128EEEEEEEEEvNT_6ParamsE$_ZN4cute3eso3ESOILb0ELb0EJiiNS_1CILi0EEEEEC2ERKiS6_RKS3_,@function
        .size           $_ZN7cutlass13device_kernelIN5flash19enable_sm80_to_sm89INS1_16FlashAttnBwdSm80INS1_25CollectiveMainloopBwdSm80ILi2ELi2EN4cute5tupleIJNS5_1CILi128EEES8_NS7_ILi64EEEEEENS_10bfloat16_tEfNS_4arch4Sm80ELb0ELb0ELb1ELb0ELb1ELb0ELb0ELb0ELi2ELi4ELi4ELi4ELb0EEENS1_24CollectiveEpilogueBwdGQAISA_fSD_Li256ELb0ELb1EEENS1_19SingleTileSchedulerILb0ELb0ELb0ELi128EEEEEEEEEvNT_6ParamsE$_ZN4cute3eso3ESOILb0ELb0EJiiNS_1CILi0EEEEEC2ERKiS6_RKS3_,($_ZN7cutlass13device_kernelIN5flash19enable_sm80_to_sm89INS1_16FlashAttnBwdSm80INS1_25CollectiveMainloopBwdSm80ILi2ELi2EN4cute5tupleIJNS5_1CILi128EEES8_NS7_ILi64EEEEEENS_10bfloat16_tEfNS_4arch4Sm80ELb0ELb0ELb1ELb0ELb1ELb0ELb0ELb0ELi2ELi4ELi4ELi4ELb0EEENS1_24CollectiveEpilogueBwdGQAISA_fSD_Li256ELb0ELb1EEENS1_19SingleTileSchedulerILb0ELb0ELb0ELi128EEEEEEEEEvNT_6ParamsE$_ZN4cute3eso3ESOILb0ELb0EJiiNS_1CILi1024EEEEEC2ERKiS6_RKS3_ - $_ZN7cutlass13device_kernelIN5flash19enable_sm80_to_sm89INS1_16FlashAttnBwdSm80INS1_25CollectiveMainloopBwdSm80ILi2ELi2EN4cute5tupleIJNS5_1CILi128EEES8_NS7_ILi64EEEEEENS_10bfloat16_tEfNS_4arch4Sm80ELb0ELb0ELb1ELb0ELb1ELb0ELb0ELb0ELi2ELi4ELi4ELi4ELb0EEENS1_24CollectiveEpilogueBwdGQAISA_fSD_Li256ELb0ELb1EEENS1_19SingleTileSchedulerILb0ELb0ELb0ELi128EEEEEEEEEvNT_6ParamsE$_ZN4cute3eso3ESOILb0ELb0EJiiNS_1CILi0EEEEEC2ERKiS6_RKS3_)
$_ZN7cutlass13device_kernelIN5flash19enable_sm80_to_sm89INS1_16FlashAttnBwdSm80INS1_25CollectiveMainloopBwdSm80ILi2ELi2EN4cute5tupleIJNS5_1CILi128EEES8_NS7_ILi64EEEEEENS_10bfloat16_tEfNS_4arch4Sm80ELb0ELb0ELb1ELb0ELb1ELb0ELb0ELb0ELi2ELi4ELi4ELi4ELb0EEENS1_24CollectiveEpilogueBwdGQAISA_fSD_Li256ELb0ELb1EEENS1_19SingleTileSchedulerILb0ELb0ELb0ELi128EEEEEEEEEvNT_6ParamsE$_ZN4cute3eso3ESOILb0ELb0EJiiNS_1CILi0EEEEEC2ERKiS6_RKS3_:
        /* <DEDUP_REMOVED lines=8> */
        .type           $_ZN7cutlass13device_kernelIN5flash19enable_sm80_to_sm89INS1_16FlashAttnBwdSm80INS1_25CollectiveMainloopBwdSm80ILi2ELi2EN4cute5tupleIJNS5_1CILi128EEES8_NS7_ILi64EEEEEENS_10bfloat16_tEfNS_4arch4Sm80ELb0ELb0ELb1ELb0ELb1ELb0ELb0ELb0ELi2ELi4ELi4ELi4ELb0EEENS1_24CollectiveEpilogueBwdGQAISA_fSD_Li256ELb0ELb1EEENS1_19SingleTileSchedulerILb0ELb0ELb0ELi128EEEEEEEEEvNT_6ParamsE$_ZN4cute3eso3ESOILb0ELb0EJiiNS_1CILi1024EEEEEC2ERKiS6_RKS3_,@function
        .size           $_ZN7cutlass13device_kernelIN5flash19enable_sm80_to_sm89INS1_16FlashAttnBwdSm80INS1_25CollectiveMainloopBwdSm80ILi2ELi2EN4cute5tupleIJNS5_1CILi128EEES8_NS7_ILi64EEEEEENS_10bfloat16_tEfNS_4arch4Sm80ELb0ELb0ELb1ELb0ELb1ELb0ELb0ELb0ELi2ELi4ELi4ELi4ELb0EEENS1_24CollectiveEpilogueBwdGQAISA_fSD_Li256ELb0ELb1EEENS1_19SingleTileSchedulerILb0ELb0ELb0ELi128EEEEEEEEEvNT_6ParamsE$_ZN4cute3eso3ESOILb0ELb0EJiiNS_1CILi1024EEEEEC2ERKiS6_RKS3_,($_ZN7cutlass13device_kernelIN5flash19enable_sm80_to_sm89INS1_16FlashAttnBwdSm80INS1_25CollectiveMainloopBwdSm80ILi2ELi2EN4cute5tupleIJNS5_1CILi128EEES8_NS7_ILi64EEEEEENS_10bfloat16_tEfNS_4arch4Sm80ELb0ELb0ELb1ELb0ELb1ELb0ELb0ELb0ELi2ELi4ELi4ELi4ELb0EEENS1_24CollectiveEpilogueBwdGQAISA_fSD_Li256ELb0ELb1EEENS1_19SingleTileSchedulerILb0ELb0ELb0ELi128EEEEEEEEEvNT_6ParamsE$_ZN4cute3eso3ESOILb0ELb0EJiiNS_1CILi144EEENS2_ILi512EEEEEC2ERKiS7_RKS3_RKS4_ - $_ZN7cutlass13device_kernelIN5flash19enable_sm80_to_sm89INS1_16FlashAttnBwdSm80INS1_25CollectiveMainloopBwdSm80ILi2ELi2EN4cute5tupleIJNS5_1CILi128EEES8_NS7_ILi64EEEEEENS_10bfloat16_tEfNS_4arch4Sm80ELb0ELb0ELb1ELb0ELb1ELb0ELb0ELb0ELi2ELi4ELi4ELi4ELb0EEENS1_24CollectiveEpilogueBwdGQAISA_fSD_Li256ELb0ELb1EEENS1_19SingleTileSchedulerILb0ELb0ELb0ELi128EEEEEEEEEvNT_6ParamsE$_ZN4cute3eso3ESOILb0ELb0EJiiNS_1CILi1024EEEEEC2ERKiS6_RKS3_)
$_ZN7cutlass13device_kernelIN5flash19enable_sm80_to_sm89INS1_16FlashAttnBwdSm80INS1_25CollectiveMainloopBwdSm80ILi2ELi2EN4cute5tupleIJNS5_1CILi128EEES8_NS7_ILi64EEEEEENS_10bfloat16_tEfNS_4arch4Sm80ELb0ELb0ELb1ELb0ELb1ELb0ELb0ELb0ELi2ELi4ELi4ELi4ELb0EEENS1_24CollectiveEpilogueBwdGQAISA_fSD_Li256ELb0ELb1EEENS1_19SingleTileSchedulerILb0ELb0ELb0ELi128EEEEEEEEEvNT_6ParamsE$_ZN4cute3eso3ESOILb0ELb0EJiiNS_1CILi1024EEEEEC2ERKiS6_RKS3_:
        /* <DEDUP_REMOVED lines=8> */
        .type           $_ZN7cutlass13device_kernelIN5flash19enable_sm80_to_sm89INS1_16FlashAttnBwdSm80INS1_25CollectiveMainloopBwdSm80ILi2ELi2EN4cute5tupleIJNS5_1CILi128EEES8_NS7_ILi64EEEEEENS_10bfloat16_tEfNS_4arch4Sm80ELb0ELb0ELb1ELb0ELb1ELb0ELb0ELb0ELi2ELi4ELi4ELi4ELb0EEENS1_24CollectiveEpilogueBwdGQAISA_fSD_Li256ELb0ELb1EEENS1_19SingleTileSchedulerILb0ELb0ELb0ELi128EEEEEEEEEvNT_6ParamsE$_ZN4cute3eso3ESOILb0ELb0EJiiNS_1CILi144EEENS2_ILi512EEEEEC2ERKiS7_RKS3_RKS4_,@function
        .size           $_ZN7cutlass13device_kernelIN5flash19enable_sm80_to_sm89INS1_16FlashAttnBwdSm80INS1_25CollectiveMainloopBwdSm80ILi2ELi2EN4cute5tupleIJNS5_1CILi128EEES8_NS7_ILi64EEEEEENS_10bfloat16_tEfNS_4arch4Sm80ELb0ELb0ELb1ELb0ELb1ELb0ELb0ELb0ELi2ELi4ELi4ELi4ELb0EEENS1_24CollectiveEpilogueBwdGQAISA_fSD_Li256ELb0ELb1EEENS1_19SingleTileSchedulerILb0ELb0ELb0ELi128EEEEEEEEEvNT_6ParamsE$_ZN4cute3eso3ESOILb0ELb0EJiiNS_1CILi144EEENS2_ILi512EEEEEC2ERKiS7_RKS3_RKS4_,($_ZN7cutlass13device_kernelIN5flash19enable_sm80_to_sm89INS1_16FlashAttnBwdSm80INS1_25CollectiveMainloopBwdSm80ILi2ELi2EN4cute5tupleIJNS5_1CILi128EEES8_NS7_ILi64EEEEEENS_10bfloat16_tEfNS_4arch4Sm80ELb0ELb0ELb1ELb0ELb1ELb0ELb0ELb0ELi2ELi4ELi4ELi4ELb0EEENS1_24CollectiveEpilogueBwdGQAISA_fSD_Li256ELb0ELb1EEENS1_19SingleTileSchedulerILb0ELb0ELb0ELi128EEEEEEEEEvNT_6ParamsE$_ZN4cute3eso3ESOILb0ELb0EJiiNS_1CILi72EEENS2_ILi512EEEEEC2ERKiS7_RKS3_RKS4_ - $_ZN7cutlass13device_kernelIN5flash19enable_sm80_to_sm89INS1_16FlashAttnBwdSm80INS1_25CollectiveMainloopBwdSm80ILi2ELi2EN4cute5tupleIJNS5_1CILi128EEES8_NS7_ILi64EEEEEENS_10bfloat16_tEfNS_4arch4Sm80ELb0ELb0ELb1ELb0ELb1ELb0ELb0ELb0ELi2ELi4ELi4ELi4ELb0EEENS1_24CollectiveEpilogueBwdGQAISA_fSD_Li256ELb0ELb1EEENS1_19SingleTileSchedulerILb0ELb0ELb0ELi128EEEEEEEEEvNT_6ParamsE$_ZN4cute3eso3ESOILb0ELb0EJiiNS_1CILi144EEENS2_ILi512EEEEEC2ERKiS7_RKS3_RKS4_)
$_ZN7cutlass13device_kernelIN5flash19enable_sm80_to_sm89INS1_16FlashAttnBwdSm80INS1_25CollectiveMainloopBwdSm80ILi2ELi2EN4cute5tupleIJNS5_1CILi128EEES8_NS7_ILi64EEEEEENS_10bfloat16_tEfNS_4arch4Sm80ELb0ELb0ELb1ELb0ELb1ELb0ELb0ELb0ELi2ELi4ELi4ELi4ELb0EEENS1_24CollectiveEpilogueBwdGQAISA_fSD_Li256ELb0ELb1EEENS1_19SingleTileSchedulerILb0ELb0ELb0ELi128EEEEEEEEEvNT_6ParamsE$_ZN4cute3eso3ESOILb0ELb0EJiiNS_1CILi144EEENS2_ILi512EEEEEC2ERKiS7_RKS3_RKS4_:
[----:B------:R-:W-:Y:S02]  /*6580*/  IADD3 R6, R60, -c[0x0][0x20], RZ ;  /* 0x800008003c067a10 */ /* 0x000fe40007ffe0ff */
[----:B------:R-:W-:-:S03]  /*6590*/  IADD3 R4, R4, -c[0x0][0x20], RZ ;  /* 0x8000080004047a10 */ /* 0x000fc60007ffe0ff */
[----:B------:R1:W-:Y:S04]  /*65a0*/  STL [R6], R3 ;  /* 0x0000000306007387 */ /* 0x0003e80000100800 */
[----:B------:R-:W2:Y:S01]  /*65b0*/  LDL R5, [R4] ;  /* 0x0000000004057983 */ /* 0x000ea20000100800 */
[----:B------:R-:W-:-:S03]  /*65c0*/  IMAD.MOV.U32 R9, RZ, RZ, 0x0 ;  /* 0x00000000ff097424 */ /* 0x000fc600078e00ff */
[----:B--2---:R1:W-:Y:S01]  /*65d0*/  STL [R6+0x4], R5 ;  /* 0x0000040506007387 */ /* 0x0043e20000100800 */
[----:B------:R-:W-:Y:S05]  /*65e0*/  RET.REL.NODEC R8 `(_ZN7cutlass13device_kernelIN5flash19enable_sm80_to_sm89INS1_16FlashAttnBwdSm80INS1_25CollectiveMainloopBwdSm80ILi2ELi2EN4cute5tupleIJNS5_1CILi128EEES8_NS7_ILi64EEEEEENS_10bfloat16_tEfNS_4arch4Sm80ELb0ELb0ELb1ELb0ELb1ELb0ELb0ELb0ELi2ELi4ELi4ELi4ELb0EEENS1_24CollectiveEpilogueBwdGQAISA_fSD_Li256ELb0ELb1EEENS1_19SingleTileSchedulerILb0ELb0ELb0ELi128EEEEEEEEEvNT_6ParamsE) ;  /* 0xffff9a1008007950 */ /* 0x000fea0003c3ffff */
        .type           $_ZN7cutlass13device_kernelIN5flash19enable_sm80_to_sm89INS1_16FlashAttnBwdSm80INS1_25CollectiveMainloopBwdSm80ILi2ELi2EN4cute5tupleIJNS5_1CILi128EEES8_NS7_ILi64EEEEEENS_10bfloat16_tEfNS_4arch4Sm80ELb0ELb0ELb1ELb0ELb1ELb0ELb0ELb0ELi2ELi4ELi4ELi4ELb0EEENS1_24CollectiveEpilogueBwdGQAISA_fSD_Li256ELb0ELb1EEENS1_19SingleTileSchedulerILb0ELb0ELb0ELi128EEEEEEEEEvNT_6ParamsE$_ZN4cute3eso3ESOILb0ELb0EJiiNS_1CILi72EEENS2_ILi512EEEEEC2ERKiS7_RKS3_RKS4_,@function
        .size           $_ZN7cutlass13device_kernelIN5flash19enable_sm80_to_sm89INS1_16FlashAttnBwdSm80INS1_25CollectiveMainloopBwdSm80ILi2ELi2EN4cute5tupleIJNS5_1CILi128EEES8_NS7_ILi64EEEEEENS_10bfloat16_tEfNS_4arch4Sm80ELb0ELb0ELb1ELb0ELb1ELb0ELb0ELb0ELi2ELi4ELi4ELi4ELb0EEENS1_24CollectiveEpilogueBwdGQAISA_fSD_Li256ELb0ELb1EEENS1_19SingleTileSchedulerILb0ELb0ELb0ELi128EEEEEEEEEvNT_6ParamsE$_ZN4cute3eso3ESOILb0ELb0EJiiNS_1CILi72EEENS2_ILi512EEEEEC2ERKiS7_RKS3_RKS4_,($_ZN7cutlass13device_kernelIN5flash19enable_sm80_to_sm89INS1_16FlashAttnBwdSm80INS1_25CollectiveMainloopBwdSm80ILi2ELi2EN4cute5tupleIJNS5_1CILi128EEES8_NS7_ILi64EEEEEENS_10bfloat16_tEfNS_4arch4Sm80ELb0ELb0ELb1ELb0ELb1ELb0ELb0ELb0ELi2ELi4ELi4ELi4ELb0EEENS1_24CollectiveEpilogueBwdGQAISA_fSD_Li256ELb0ELb1EEENS1_19SingleTileSchedulerILb0ELb0ELb0ELi128EEEEEEEEEvNT_6ParamsE$_ZN4cute3eso3ESOILb0ELb0EJiiNS_1CILi8192EEEEEC2ERKiS6_RKS3_ - $_ZN7cutlass13device_kernelIN5flash19enable_sm80_to_sm89INS1_16FlashAttnBwdSm80INS1_25CollectiveMainloopBwdSm80ILi2ELi2EN4cute5tupleIJNS5_1CILi128EEES8_NS7_ILi64EEEEEENS_10bfloat16_tEfNS_4arch4Sm80ELb0ELb0ELb1ELb0ELb1ELb0ELb0ELb0ELi2ELi4ELi4ELi4ELb0EEENS1_24CollectiveEpilogueBwdGQAISA_fSD_Li256ELb0ELb1EEENS1_19SingleTileSchedulerILb0ELb0ELb0ELi128EEEEEEEEEvNT_6ParamsE$_ZN4cute3eso3ESOILb0ELb0EJiiNS_1CILi72EEENS2_ILi512EEEEEC2ERKiS7_RKS3_RKS4_)
$_ZN7cutlass13device_kernelIN5flash19enable_sm80_to_sm89INS1_16FlashAttnBwdSm80INS1_25CollectiveMainloopBwdSm80ILi2ELi2EN4cute5tupleIJNS5_1CILi128EEES8_NS7_ILi64EEEEEENS_10bfloat16_tEfNS_4arch4Sm80ELb0ELb0ELb1ELb0ELb1ELb0ELb0ELb0ELi2ELi4ELi4ELi4ELb0EEENS1_24CollectiveEpilogueBwdGQAISA_fSD_Li256ELb0ELb1EEENS1_19SingleTileSchedulerILb0ELb0ELb0ELi128EEEEEEEEEvNT_6ParamsE$_ZN4cute3eso3ESOILb0ELb0EJiiNS_1CILi72EEENS2_ILi512EEEEEC2ERKiS7_RKS3_RKS4_:
        /* <DEDUP_REMOVED lines=8> */
        .type           $_ZN7cutlass13device_kernelIN5flash19enable_sm80_to_sm89INS1_16FlashAttnBwdSm80INS1_25CollectiveMainloopBwdSm80ILi2ELi2EN4cute5tupleIJNS5_1CILi128EEES8_NS7_ILi64EEEEEENS_10bfloat16_tEfNS_4arch4Sm80ELb0ELb0ELb1ELb0ELb1ELb0ELb0ELb0ELi2ELi4ELi4ELi4ELb0EEENS1_24CollectiveEpilogueBwdGQAISA_fSD_Li256ELb0ELb1EEENS1_19SingleTileSchedulerILb0ELb0ELb0ELi128EEEEEEEEEvNT_6ParamsE$_ZN4cute3eso3ESOILb0ELb0EJiiNS_1CILi8192EEEEEC2ERKiS6_RKS3_,@function
        .size           $_ZN7cutlass13device_kernelIN5flash19enable_sm80_to_sm89INS1_16FlashAttnBwdSm80INS1_25CollectiveMainloopBwdSm80ILi2ELi2EN4cute5tupleIJNS5_1CILi128EEES8_NS7_ILi64EEEEEENS_10bfloat16_tEfNS_4arch4Sm80ELb0ELb0ELb1ELb0ELb1ELb0ELb0ELb0ELi2ELi4ELi4ELi4ELb0EEENS1_24CollectiveEpilogueBwdGQAISA_fSD_Li256ELb0ELb1EEENS1_19SingleTileSchedulerILb0ELb0ELb0ELi128EEEEEEEEEvNT_6ParamsE$_ZN4cute3eso3ESOILb0ELb0EJiiNS_1CILi8192EEEEEC2ERKiS6_RKS3_,($_ZN7cutlass13device_kernelIN5flash19enable_sm80_to_sm89INS1_16FlashAttnBwdSm80INS1_25CollectiveMainloopBwdSm80ILi2ELi2EN4cute5tupleIJNS5_1CILi128EEES8_NS7_ILi64EEEEEENS_10bfloat16_tEfNS_4arch4Sm80ELb0ELb0ELb1ELb0ELb1ELb0ELb0ELb0ELi2ELi4ELi4ELi4ELb0EEENS1_24CollectiveEpilogueBwdGQAISA_fSD_Li256ELb0ELb1EEENS1_19SingleTileSchedulerILb0ELb0ELb0ELi128EEEEEEEEEvNT_6ParamsE$_ZN4cute3eso3ESOILb0ELb0EJiiiEEC2ERKiS4_S4_ - $_ZN7cutlass13device_kernelIN5flash19enable_sm80_to_sm89INS1_16FlashAttnBwdSm80INS1_25CollectiveMainloopBwdSm80ILi2ELi2EN4cute5tupleIJNS5_1CILi128EEES8_NS7_ILi64EEEEEENS_10bfloat16_tEfNS_4arch4Sm80ELb0ELb0ELb1ELb0ELb1ELb0ELb0ELb0ELi2ELi4ELi4ELi4ELb0EEENS1_24CollectiveEpilogueBwdGQAISA_fSD_Li256ELb0ELb1EEENS1_19SingleTileSchedulerILb0ELb0ELb0ELi128EEEEEEEEEvNT_6ParamsE$_ZN4cute3eso3ESOILb0ELb0EJiiNS_1CILi8192EEEEEC2ERKiS6_RKS3_)
$_ZN7cutlass13device_kernelIN5flash19enable_sm80_to_sm89INS1_16FlashAttnBwdSm80INS1_25CollectiveMainloopBwdSm80ILi2ELi2EN4cute5tupleIJNS5_1CILi128EEES8_NS7_ILi64EEEEEENS_10bfloat16_tEfNS_4arch4Sm80ELb0ELb0ELb1ELb0ELb1ELb0ELb0ELb0ELi2ELi4ELi4ELi4ELb0EEENS1_24CollectiveEpilogueBwdGQAISA_fSD_Li256ELb0ELb1EEENS1_19SingleTileSchedulerILb0ELb0ELb0ELi128EEEEEEEEEvNT_6ParamsE$_ZN4cute3eso3ESOILb0ELb0EJiiNS_1CILi8192EEEEEC2ERKiS6_RKS3_:
[----:B------:R-:W-:Y:S02]  /*6670*/  IADD3 R3, R3, -c[0x0][0x20], RZ ;  /* 0x8000080003037a10 */ /* 0x000fe40007ffe0ff */
[----:B------:R-:W-:-:S03]  /*6680*/  IADD3 R2, R2, -c[0x0][0x20], RZ ;  /* 0x8000080002027a10 */ /* 0x000fc60007ffe0ff */
[----:B------:R1:W-:Y:S04]  /*6690*/  STL [R3], R10 ;  /* 0x0000000a03007387 */ /* 0x0003e80000100800 */
[----:B------:R-:W2:Y:S01]  /*66a0*/  LDL R2, [R2] ;  /* 0x0000000002027983 */ /* 0x000ea20000100800 */
[----:B------:R-:W-:-:S03]  /*66b0*/  IMAD.MOV.U32 R9, RZ, RZ, 0x0 ;  /* 0x00000000ff097424 */ /* 0x000fc600078e00ff */
[----:B--2---:R1:W-:Y:S01]  /*66c0*/  STL [R3+0x4], R2 ;  /* 0x0000040203007387 */ /* 0x0043e20000100800 */
[----:B------:R-:W-:Y:S05]  /*66d0*/  RET.REL.NODEC R8 `(_ZN7cutlass13device_kernelIN5flash19enable_sm80_to_sm89INS1_16FlashAttnBwdSm80INS1_25CollectiveMainloopBwdSm80ILi2ELi2EN4cute5tupleIJNS5_1CILi128EEES8_NS7_ILi64EEEEEENS_10bfloat16_tEfNS_4arch4Sm80ELb0ELb0ELb1ELb0ELb1ELb0ELb0ELb0ELi2ELi4ELi4ELi4ELb0EEENS1_24CollectiveEpilogueBwdGQAISA_fSD_Li256ELb0ELb1EEENS1_19SingleTileSchedulerILb0ELb0ELb0ELi128EEEEEEEEEvNT_6ParamsE) ;  /* 0xffff992008007950 */ /* 0x000fea0003c3ffff */
        .type           $_ZN7cutlass13device_kernelIN5flash19enable_sm80_to_sm89INS1_16FlashAttnBwdSm80INS1_25CollectiveMainloopBwdSm80ILi2ELi2EN4cute5tupleIJNS5_1CILi128EEES8_NS7_ILi64EEEEEENS_10bfloat16_tEfNS_4arch4Sm80ELb0ELb0ELb1ELb0ELb1ELb0ELb0ELb0ELi2ELi4ELi4ELi4ELb0EEENS1_24CollectiveEpilogueBwdGQAISA_fSD_Li256ELb0ELb1EEENS1_19SingleTileSchedulerILb0ELb0ELb0ELi128EEEEEEEEEvNT_6ParamsE$_ZN4cute3eso3ESOILb0ELb0EJiiiEEC2ERKiS4_S4_,@function
        .size           $_ZN7cutlass13device_kernelIN5flash19enable_sm80_to_sm89INS1_16FlashAttnBwdSm80INS1_25CollectiveMainloopBwdSm80ILi2ELi2EN4cute5tupleIJNS5_1CILi128EEES8_NS7_ILi64EEEEEENS_10bfloat16_tEfNS_4arch4Sm80ELb0ELb0ELb1ELb0ELb1ELb0ELb0ELb0ELi2ELi4ELi4ELi4ELb0EEENS1_24CollectiveEpilogueBwdGQAISA_fSD_Li256ELb0ELb1EEENS1_19SingleTileSchedulerILb0ELb0ELb0ELi128EEEEEEEEEvNT_6ParamsE$_ZN4cute3eso3ESOILb0ELb0EJiiiEEC2ERKiS4_S4_,($_ZN7cutlass13device_kernelIN5flash19enable_sm80_to_sm89INS1_16FlashAttnBwdSm80INS1_25CollectiveMainloopBwdSm80ILi2ELi2EN4cute5tupleIJNS5_1CILi128EEES8_NS7_ILi64EEEEEENS_10bfloat16_tEfNS_4arch4Sm80ELb0ELb0ELb1ELb0ELb1ELb0ELb0ELb0ELi2ELi4ELi4ELi4ELb0EEENS1_24CollectiveEpilogueBwdGQAISA_fSD_Li256ELb0ELb1EEENS1_19SingleTileSchedulerILb0ELb0ELb0ELi128EEEEEEEEEvNT_6ParamsE$_ZN4cute3eso3ESOILb0ELb0EJiiiNS_1CILi0EEEEEC2ERKiS6_S6_RKS3_ - $_ZN7cutlass13device_kernelIN5flash19enable_sm80_to_sm89INS1_16FlashAttnBwdSm80INS1_25CollectiveMainloopBwdSm80ILi2ELi2EN4cute5tupleIJNS5_1CILi128EEES8_NS7_ILi64EEEEEENS_10bfloat16_tEfNS_4arch4Sm80ELb0ELb0ELb1ELb0ELb1ELb0ELb0ELb0ELi2ELi4ELi4ELi4ELb0EEENS1_24CollectiveEpilogueBwdGQAISA_fSD_Li256ELb0ELb1EEENS1_19SingleTileSchedulerILb0ELb0ELb0ELi128EEEEEEEEEvNT_6ParamsE$_ZN4cute3eso3ESOILb0ELb0EJiiiEEC2ERKiS4_S4_)
$_ZN7cutlass13device_kernelIN5flash19enable_sm80_to_sm89INS1_16FlashAttnBwdSm80INS1_25CollectiveMainloopBwdSm80ILi2ELi2EN4cute5tupleIJNS5_1CILi128EEES8_NS7_ILi64EEEEEENS_10bfloat16_tEfNS_4arch4Sm80ELb0ELb0ELb1ELb0ELb1ELb0ELb0ELb0ELi2ELi4ELi4ELi4ELb0EEENS1_24CollectiveEpilogueBwdGQAISA_fSD_Li256ELb0ELb1EEENS1_19SingleTileSchedulerILb0ELb0ELb0ELi128EEEEEEEEEvNT_6ParamsE$_ZN4cute3eso3ESOILb0ELb0EJiiiEEC2ERKiS4_S4_:
        /* <DEDUP_REMOVED lines=9> */
[----:B------:R-:W-:Y:S05]  /*6770*/  RET.REL.NODEC R4 `(_ZN7cutlass13device_kernelIN5flash19enable_sm80_to_sm89INS1_16FlashAttnBwdSm80INS1_25CollectiveMainloopBwdSm80ILi2ELi2EN4cute5tupleIJNS5_1CILi128EEES8_NS7_ILi64EEEEEENS_10bfloat16_tEfNS_4arch4Sm80ELb0ELb0ELb1ELb0ELb1ELb0ELb0ELb0ELi2ELi4ELi4ELi4ELb0EEENS1_24CollectiveEpilogueBwdGQAISA_fSD_Li256ELb0ELb1EEENS1_19SingleTileSchedulerILb0ELb0ELb0ELi128EEEEEEEEEvNT_6ParamsE) ;  /* 0xffff988004007950 */ /* 0x000fea0003c3ffff */
        .type           $_ZN7cutlass13device_kernelIN5flash19enable_sm80_to_sm89INS1_16FlashAttnBwdSm80INS1_25CollectiveMainloopBwdSm80ILi2ELi2EN4cute5tupleIJNS5_1CILi128EEES8_NS7_ILi64EEEEEENS_10bfloat16_tEfNS_4arch4Sm80ELb0ELb0ELb1ELb0ELb1ELb0ELb0ELb0ELi2ELi4ELi4ELi4ELb0EEENS1_24CollectiveEpilogueBwdGQAISA_fSD_Li256ELb0ELb1EEENS1_19SingleTileSchedulerILb0ELb0ELb0ELi128EEEEEEEEEvNT_6ParamsE$_ZN4cute3eso3ESOILb0ELb0EJiiiNS_1CILi0EEEEEC2ERKiS6_S6_RKS3_,@function
        .size           $_ZN7cutlass13device_kernelIN5flash19enable_sm80_to_sm89INS1_16FlashAttnBwdSm80INS1_25CollectiveMainloopBwdSm80ILi2ELi2EN4cute5tupleIJNS5_1CILi128EEES8_NS7_ILi64EEEEEENS_10bfloat16_tEfNS_4arch4Sm80ELb0ELb0ELb1ELb0ELb1ELb0ELb0ELb0ELi2ELi4ELi4ELi4ELb0EEENS1_24CollectiveEpilogueBwdGQAISA_fSD_Li256ELb0ELb1EEENS1_19SingleTileSchedulerILb0ELb0ELb0ELi128EEEEEEEEEvNT_6ParamsE$_ZN4cute3eso3ESOILb0ELb0EJiiiNS_1CILi0EEEEEC2ERKiS6_S6_RKS3_,($_ZN7cutlass13device_kernelIN5flash19enable_sm80_to_sm89INS1_16FlashAttnBwdSm80INS1_25CollectiveMainloopBwdSm80ILi2ELi2EN4cute5tupleIJNS5_1CILi128EEES8_NS7_ILi64EEEEEENS_10bfloat16_tEfNS_4arch4Sm80ELb0ELb0ELb1ELb0ELb1ELb0ELb0ELb0ELi2ELi4ELi4ELi4ELb0EEENS1_24CollectiveEpilogueBwdGQAISA_fSD_Li256ELb0ELb1EEENS1_19SingleTileSchedulerILb0ELb0ELb0ELi128EEEEEEEEEvNT_6ParamsE$_ZN4cute3eso3ESOILb0ELb0EJiiiNS_1CILi144EEENS2_ILi512EEEEEC2ERKiS7_S7_RKS3_RKS4_ - $_ZN7cutlass13device_kernelIN5flash19enable_sm80_to_sm89INS1_16FlashAttnBwdSm80INS1_25CollectiveMainloopBwdSm80ILi2ELi2EN4cute5tupleIJNS5_1CILi128EEES8_NS7_ILi64EEEEEENS_10bfloat16_tEfNS_4arch4Sm80ELb0ELb0ELb1ELb0ELb1ELb0ELb0ELb0ELi2ELi4ELi4ELi4ELb0EEENS1_24CollectiveEpilogueBwdGQAISA_fSD_Li256ELb0ELb1EEENS1_19SingleTileSchedulerILb0ELb0ELb0ELi128EEEEEEEEEvNT_6ParamsE$_ZN4cute3eso3ESOILb0ELb0EJiiiNS_1CILi0EEEEEC2ERKiS6_S6_RKS3_)
$_ZN7cutlass13device_kernelIN5flash19enable_sm80_to_sm89INS1_16FlashAttnBwdSm80INS1_25CollectiveMainloopBwdSm80ILi2ELi2EN4cute5tupleIJNS5_1CILi128EEES8_NS7_ILi64EEEEEENS_10bfloat16_tEfNS_4arch4Sm80ELb0ELb0ELb1ELb0ELb1ELb0ELb0ELb0ELi2ELi4ELi4ELi4ELb0EEENS1_24CollectiveEpilogueBwdGQAISA_fSD_Li256ELb0ELb1EEENS1_19SingleTileSchedulerILb0ELb0ELb0ELi128EEEEEEEEEvNT_6ParamsE$_ZN4cute3eso3ESOILb0ELb0EJiiiNS_1CILi0EEEEEC2ERKiS6_S6_RKS3_:
        /* <DEDUP_REMOVED lines=9> */
[----:B------:R-:W-:Y:S05]  /*6810*/  RET.REL.NODEC R8 `(_ZN7cutlass13device_kernelIN5flash19enable_sm80_to_sm89INS1_16FlashAttnBwdSm80INS1_25CollectiveMainloopBwdSm80ILi2ELi2EN4cute5tupleIJNS5_1CILi128EEES8_NS7_ILi64EEEEEENS_10bfloat16_tEfNS_4arch4Sm80ELb0ELb0ELb1ELb0ELb1ELb0ELb0ELb0ELi2ELi4ELi4ELi4ELb0EEENS1_24CollectiveEpilogueBwdGQAISA_fSD_Li256ELb0ELb1EEENS1_19SingleTileSchedulerILb0ELb0ELb0ELi128EEEEEEEEEvNT_6ParamsE) ;  /* 0xffff97e008007950 */ /* 0x000fea0003c3ffff */
        .type           $_ZN7cutlass13device_kernelIN5flash19enable_sm80_to_sm89INS1_16FlashAttnBwdSm80INS1_25CollectiveMainloopBwdSm80ILi2ELi2EN4cute5tupleIJNS5_1CILi128EEES8_NS7_ILi64EEEEEENS_10bfloat16_tEfNS_4arch4Sm80ELb0ELb0ELb1ELb0ELb1ELb0ELb0ELb0ELi2ELi4ELi4ELi4ELb0EEENS1_24CollectiveEpilogueBwdGQAISA_fSD_Li256ELb0ELb1EEENS1_19SingleTileSchedulerILb0ELb0ELb0ELi128EEEEEEEEEvNT_6ParamsE$_ZN4cute3eso3ESOILb0ELb0EJiiiNS_1CILi144EEENS2_ILi512EEEEEC2ERKiS7_S7_RKS3_RKS4_,@function
        .size           $_ZN7cutlass13device_kernelIN5flash19enable_sm80_to_sm89INS1_16FlashAttnBwdSm80INS1_25CollectiveMainloopBwdSm80ILi2ELi2EN4cute5tupleIJNS5_1CILi128EEES8_NS7_ILi64EEEEEENS_10bfloat16_tEfNS_4arch4Sm80ELb0ELb0ELb1ELb0ELb1ELb0ELb0ELb0ELi2ELi4ELi4ELi4ELb0EEENS1_24CollectiveEpilogueBwdGQAISA_fSD_Li256ELb0ELb1EEENS1_19SingleTileSchedulerILb0ELb0ELb0ELi128EEEEEEEEEvNT_6ParamsE$_ZN4cute3eso3ESOILb0ELb0EJiiiNS_1CILi144EEENS2_ILi512EEEEEC2ERKiS7_S7_RKS3_RKS4_,($_ZN7cutlass13device_kernelIN5flash19enable_sm80_to_sm89INS1_16FlashAttnBwdSm80INS1_25CollectiveMainloopBwdSm80ILi2ELi2EN4cute5tupleIJNS5_1CILi128EEES8_NS7_ILi64EEEEEENS_10bfloat16_tEfNS_4arch4Sm80ELb0ELb0ELb1ELb0ELb1ELb0ELb0ELb0ELi2ELi4ELi4ELi4ELb0EEENS1_24CollectiveEpilogueBwdGQAISA_fSD_Li256ELb0ELb1EEENS1_19SingleTileSchedulerILb0ELb0ELb0ELi128EEEEEEEEEvNT_6ParamsE$_ZN4cute3eso3ESOILb0ELb0EJiiiNS_1CILi72EEENS2_ILi512EEEEEC2ERKiS7_S7_RKS3_RKS4_ - $_ZN7cutlass13device_kernelIN5flash19enable_sm80_to_sm89INS1_16FlashAttnBwdSm80INS1_25CollectiveMainloopBwdSm80ILi2ELi2EN4cute5tupleIJNS5_1CILi128EEES8_NS7_ILi64EEEEEENS_10bfloat16_tEfNS_4arch4Sm80ELb0ELb0ELb1ELb0ELb1ELb0ELb0ELb0ELi2ELi4ELi4ELi4ELb0EEENS1_24CollectiveEpilogueBwdGQAISA_fSD_Li256ELb0ELb1EEENS1_19SingleTileSchedulerILb0ELb0ELb0ELi128EEEEEEEEEvNT_6ParamsE$_ZN4cute3eso3ESOILb0ELb0EJiiiNS_1CILi144EEENS2_ILi512EEEEEC2ERKiS7_S7_RKS3_RKS4_)
$_ZN7cutlass13device_kernelIN5flash19enable_sm80_to_sm89INS1_16FlashAttnBwdSm80INS1_25CollectiveMainloopBwdSm80ILi2ELi2EN4cute5tupleIJNS5_1CILi128EEES8_NS7_ILi64EEEEEENS_10bfloat16_tEfNS_4arch4Sm80ELb0ELb0ELb1ELb0ELb1ELb0ELb0ELb0ELi2ELi4ELi4ELi4ELb0EEENS1_24CollectiveEpilogueBwdGQAISA_fSD_Li256ELb0ELb1EEENS1_19SingleTileSchedulerILb0ELb0ELb0ELi128EEEEEEEEEvNT_6ParamsE$_ZN4cute3eso3ESOILb0ELb0EJiiiNS_1CILi144EEENS2_ILi512EEEEEC2ERKiS7_S7_RKS3_RKS4_:
        /* <DEDUP_REMOVED lines=10> */
[----:B------:R-:W-:Y:S05]  /*68c0*/  RET.REL.NODEC R72 `(_ZN7cutlass13device_kernelIN5flash19enable_sm80_to_sm89INS1_16FlashAttnBwdSm80INS1_25CollectiveMainloopBwdSm80ILi2ELi2EN4cute5tupleIJNS5_1CILi128EEES8_NS7_ILi64EEEEEENS_10bfloat16_tEfNS_4arch4Sm80ELb0ELb0ELb1ELb0ELb1ELb0ELb0ELb0ELi2ELi4ELi4ELi4ELb0EEENS1_24CollectiveEpilogueBwdGQAISA_fSD_Li256ELb0ELb1EEENS1_19SingleTileSchedulerILb0ELb0ELb0ELi128EEEEEEEEEvNT_6ParamsE) ;  /* 0xffff973048007950 */ /* 0x000fea0003c3ffff */
        .type           $_ZN7cutlass13device_kernelIN5flash19enable_sm80_to_sm89INS1_16FlashAttnBwdSm80INS1_25CollectiveMainloopBwdSm80ILi2ELi2EN4cute5tupleIJNS5_1CILi128EEES8_NS7_ILi64EEEEEENS_10bfloat16_tEfNS_4arch4Sm80ELb0ELb0ELb1ELb0ELb1ELb0ELb0ELb0ELi2ELi4ELi4ELi4ELb0EEENS1_24CollectiveEpilogueBwdGQAISA_fSD_Li256ELb0ELb1EEENS1_19SingleTileSchedulerILb0ELb0ELb0ELi128EEEEEEEEEvNT_6ParamsE$_ZN4cute3eso3ESOILb0ELb0EJiiiNS_1CILi72EEENS2_ILi512EEEEEC2ERKiS7_S7_RKS3_RKS4_,@function
        .size           $_ZN7cutlass13device_kernelIN5flash19enable_sm80_to_sm89INS1_16FlashAttnBwdSm80INS1_25CollectiveMainloopBwdSm80ILi2ELi2EN4cute5tupleIJNS5_1CILi128EEES8_NS7_ILi64EEEEEENS_10bfloat16_tEfNS_4arch4Sm80ELb0ELb0ELb1ELb0ELb1ELb0ELb0ELb0ELi2ELi4ELi4ELi4ELb0EEENS1_24CollectiveEpilogueBwdGQAISA_fSD_Li256ELb0ELb1EEENS1_19SingleTileSchedulerILb0ELb0ELb0ELi128EEEEEEEEEvNT_6ParamsE$_ZN4cute3eso3ESOILb0ELb0EJiiiNS_1CILi72EEENS2_ILi512EEEEEC2ERKiS7_S7_RKS3_RKS4_,($_ZN7cutlass13device_kernelIN5flash19enable_sm80_to_sm89INS1_16FlashAttnBwdSm80INS1_25CollectiveMainloopBwdSm80ILi2ELi2EN4cute5tupleIJNS5_1CILi128EEES8_NS7_ILi64EEEEEENS_10bfloat16_tEfNS_4arch4Sm80ELb0ELb0ELb1ELb0ELb1ELb0ELb0ELb0ELi2ELi4ELi4ELi4ELb0EEENS1_24CollectiveEpilogueBwdGQAISA_fSD_Li256ELb0ELb1EEENS1_19SingleTileSchedulerILb0ELb0ELb0ELi128EEEEEEEEEvNT_6ParamsE$_ZN4cute3eso3ESOILb0ELb1EJNS_5tupleIJiNS2_IJiNS_1CILi0EEEEEEEEENS2_IJNS_10UnderscoreENS2_IJS7_S7_EEEEEEEEC2ERKS6_RKS9_ - $_ZN7cutlass13device_kernelIN5flash19enable_sm80_to_sm89INS1_16FlashAttnBwdSm80INS1_25CollectiveMainloopBwdSm80ILi2ELi2EN4cute5tupleIJNS5_1CILi128EEES8_NS7_ILi64EEEEEENS_10bfloat16_tEfNS_4arch4Sm80ELb0ELb0ELb1ELb0ELb1ELb0ELb0ELb0ELi2ELi4ELi4ELi4ELb0EEENS1_24CollectiveEpilogueBwdGQAISA_fSD_Li256ELb0ELb1EEENS1_19SingleTileSchedulerILb0ELb0ELb0ELi128EEEEEEEEEvNT_6ParamsE$_ZN4cute3eso3ESOILb0ELb0EJiiiNS_1CILi72EEENS2_ILi512EEEEEC2ERKiS7_S7_RKS3_RKS4_)
$_ZN7cutlass13device_kernelIN5flash19enable_sm80_to_sm89INS1_16FlashAttnBwdSm80INS1_25CollectiveMainloopBwdSm80ILi2ELi2EN4cute5tupleIJNS5_1CILi128EEES8_NS7_ILi64EEEEEENS_10bfloat16_tEfNS_4arch4Sm80ELb0ELb0ELb1ELb0ELb1ELb0ELb0ELb0ELi2ELi4ELi4ELi4ELb0EEENS1_24CollectiveEpilogueBwdGQAISA_fSD_Li256ELb0ELb1EEENS1_19SingleTileSchedulerILb0ELb0ELb0ELi128EEEEEEEEEvNT_6ParamsE$_ZN4cute3eso3ESOILb0ELb0EJiiiNS_1CILi72EEENS2_ILi512EEEEEC2ERKiS7_S7_RKS3_RKS4_:
        /* <DEDUP_REMOVED lines=11> */
        .type           $_ZN7cutlass13device_kernelIN5flash19enable_sm80_to_sm89INS1_16FlashAttnBwdSm80INS1_25CollectiveMainloopBwdSm80ILi2ELi2EN4cute5tupleIJNS5_1CILi128EEES8_NS7_ILi64EEEEEENS_10bfloat16_tEfNS_4arch4Sm80ELb0ELb0ELb1ELb0ELb1ELb0ELb0ELb0ELi2ELi4ELi4ELi4ELb0EEENS1_24CollectiveEpilogueBwdGQAISA_fSD_Li256ELb0ELb1EEENS1_19SingleTileSchedulerILb0ELb0ELb0ELi128EEEEEEEEEvNT_6ParamsE$_ZN4cute3eso3ESOILb0ELb1EJNS_5tupleIJiNS2_IJiNS_1CILi0EEEEEEEEENS2_IJNS_10UnderscoreENS2_IJS7_S7_EEEEEEEEC2ERKS6_RKS9_,@function
        .size           $_ZN7cutlass13device_kernelIN5flash19enable_sm80_to_sm89INS1_16FlashAttnBwdSm80INS1_25CollectiveMainloopBwdSm80ILi2ELi2EN4cute5tupleIJNS5_1CILi128EEES8_NS7_ILi64EEEEEENS_10bfloat16_tEfNS_4arch4Sm80ELb0ELb0ELb1ELb0ELb1ELb0ELb0ELb0ELi2ELi4ELi4ELi4ELb0EEENS1_24CollectiveEpilogueBwdGQAISA_fSD_Li256ELb0ELb1EEENS1_19SingleTileSchedulerILb0ELb0ELb0ELi128EEEEEEEEEvNT_6ParamsE$_ZN4cute3eso3ESOILb0ELb1EJNS_5tupleIJiNS2_IJiNS_1CILi0EEEEEEEEENS2_IJNS_10UnderscoreENS2_IJS7_S7_EEEEEEEEC2ERKS6_RKS9_,($_ZN7cutlass13device_kernelIN5flash19enable_sm80_to_sm89INS1_16FlashAttnBwdSm80INS1_25CollectiveMainloopBwdSm80ILi2ELi2EN4cute5tupleIJNS5_1CILi128EEES8_NS7_ILi64EEEEEENS_10bfloat16_tEfNS_4arch4Sm80ELb0ELb0ELb1ELb0ELb1ELb0ELb0ELb0ELi2ELi4ELi4ELi4ELb0EEENS1_24CollectiveEpilogueBwdGQAISA_fSD_Li256ELb0ELb1EEENS1_19SingleTileSchedulerILb0ELb0ELb0ELi128EEEEEEEEEvNT_6ParamsE$_ZN4cute3eso3ESOILb0ELb1EJNS_5tupleIJiNS2_IJiiEEEEEENS2_IJNS_10UnderscoreENS2_IJS5_S5_EEEEEEEEC2ERKS4_RKS7_ - $_ZN7cutlass13device_kernelIN5flash19enable_sm80_to_sm89INS1_16FlashAttnBwdSm80INS1_25CollectiveMainloopBwdSm80ILi2ELi2EN4cute5tupleIJNS5_1CILi128EEES8_NS7_ILi64EEEEEENS_10bfloat16_tEfNS_4arch4Sm80ELb0ELb0ELb1ELb0ELb1ELb0ELb0ELb0ELi2ELi4ELi4ELi4ELb0EEENS1_24CollectiveEpilogueBwdGQAISA_fSD_Li256ELb0ELb1EEENS1_19SingleTileSchedulerILb0ELb0ELb0ELi128EEEEEEEEEvNT_6ParamsE$_ZN4cute3eso3ESOILb0ELb1EJNS_5tupleIJiNS2_IJiNS_1CILi0EEEEEEEEENS2_IJNS_10UnderscoreENS2_IJS7_S7_EEEEEEEEC2ERKS6_RKS9_)
$_ZN7cutlass13device_kernelIN5flash19enable_sm80_to_sm89INS1_16FlashAttnBwdSm80INS1_25CollectiveMainloopBwdSm80ILi2ELi2EN4cute5tupleIJNS5_1CILi128EEES8_NS7_ILi64EEEEEENS_10bfloat16_tEfNS_4arch4Sm80ELb0ELb0ELb1ELb0ELb1ELb0ELb0ELb0ELi2ELi4ELi4ELi4ELb0EEENS1_24CollectiveEpilogueBwdGQAISA_fSD_Li256ELb0ELb1EEENS1_19SingleTileSchedulerILb0ELb0ELb0ELi128EEEEEEEEEvNT_6ParamsE$_ZN4cute3eso3ESOILb0ELb1EJNS_5tupleIJiNS2_IJiNS_1CILi0EEEEEEEEENS2_IJNS_10UnderscoreENS2_IJS7_S7_EEEEEEEEC2ERKS6_RKS9_:
[----:B------:R-:W-:Y:S01]  /*6980*/  IADD3 R4, R4, -c[0x0][0x20], RZ ;  /* 0x8000080004047a10 */ /* 0x000fe20007ffe0ff */
[----:B------:R-:W-:Y:S01]  /*6990*/  IMAD.MOV.U32 R8, RZ, RZ, R6 ;  /* 0x000000ffff087224 */ /* 0x000fe200078e0006 */
[----:B------:R-:W-:-:S03]  /*69a0*/  MOV R9, 0x0 ;  /* 0x0000000000097802 */ /* 0x000fc60000000f00 */
[----:B------:R1:W-:Y:S04]  /*69b0*/  STL [R4], R2 ;  /* 0x0000000204007387 */ /* 0x0003e80000100800 */
[----:B------:R1:W-:Y:S01]  /*69c0*/  STL [R4+0x4], R3 ;  /* 0x0000040304007387 */ /* 0x0003e20000100800 */
[----:B------:R-:W-:Y:S05]  /*69d0*/  RET.REL.NODEC R8 `(_ZN7cutlass13device_kernelIN5flash19enable_sm80_to_sm89INS1_16FlashAttnBwdSm80INS1_25CollectiveMainloopBwdSm80ILi2ELi2EN4cute5tupleIJNS5_1CILi128EEES8_NS7_ILi64EEEEEENS_10bfloat16_tEfNS_4arch4Sm80ELb0ELb0ELb1ELb0ELb1ELb0ELb0ELb0ELi2ELi4ELi4ELi4ELb0EEENS1_24CollectiveEpilogueBwdGQAISA_fSD_Li256ELb0ELb1EEENS1_19SingleTileSchedulerILb0ELb0ELb0ELi128EEEEEEEEEvNT_6ParamsE) ;  /* 0xffff962008007950 */ /* 0x000fea0003c3ffff */
        .type           $_ZN7cutlass13device_kernelIN5flash19enable_sm80_to_sm89INS1_16FlashAttnBwdSm80INS1_25CollectiveMainloopBwdSm80ILi2ELi2EN4cute5tupleIJNS5_1CILi128EEES8_NS7_ILi64EEEEEENS_10bfloat16_tEfNS_4arch4Sm80ELb0ELb0ELb1ELb0ELb1ELb0ELb0ELb0ELi2ELi4ELi4ELi4ELb0EEENS1_24CollectiveEpilogueBwdGQAISA_fSD_Li256ELb0ELb1EEENS1_19SingleTileSchedulerILb0ELb0ELb0ELi128EEEEEEEEEvNT_6ParamsE$_ZN4cute3eso3ESOILb0ELb1EJNS_5tupleIJiNS2_IJiiEEEEEENS2_IJNS_10UnderscoreENS2_IJS5_S5_EEEEEEEEC2ERKS4_RKS7_,@function
        .size           $_ZN7cutlass13device_kernelIN5flash19enable_sm80_to_sm89INS1_16FlashAttnBwdSm80INS1_25CollectiveMainloopBwdSm80ILi2ELi2EN4cute5tupleIJNS5_1CILi128EEES8_NS7_ILi64EEEEEENS_10bfloat16_tEfNS_4arch4Sm80ELb0ELb0ELb1ELb0ELb1ELb0ELb0ELb0ELi2ELi4ELi4ELi4ELb0EEENS1_24CollectiveEpilogueBwdGQAISA_fSD_Li256ELb0ELb1EEENS1_19SingleTileSchedulerILb0ELb0ELb0ELi128EEEEEEEEEvNT_6ParamsE$_ZN4cute3eso3ESOILb0ELb1EJNS_5tupleIJiNS2_IJiiEEEEEENS2_IJNS_10UnderscoreENS2_IJS5_S5_EEEEEEEEC2ERKS4_RKS7_,($_ZN7cutlass13device_kernelIN5flash19enable_sm80_to_sm89INS1_16FlashAttnBwdSm80INS1_25CollectiveMainloopBwdSm80ILi2ELi2EN4cute5tupleIJNS5_1CILi128EEES8_NS7_ILi64EEEEEENS_10bfloat16_tEfNS_4arch4Sm80ELb0ELb0ELb1ELb0ELb1ELb0ELb0ELb0ELi2ELi4ELi4ELi4ELb0EEENS1_24CollectiveEpilogueBwdGQAISA_fSD_Li256ELb0ELb1EEENS1_19SingleTileSchedulerILb0ELb0ELb0ELi128EEEEEEEEEvNT_6ParamsE$_ZN4cute3eso3ESOILb0ELb1EJNS_5tupleIJiiEEEEEC2ERKS3_ - $_ZN7cutlass13device_kernelIN5flash19enable_sm80_to_sm89INS1_16FlashAttnBwdSm80INS1_25CollectiveMainloopBwdSm80ILi2ELi2EN4cute5tupleIJNS5_1CILi128EEES8_NS7_ILi64EEEEEENS_10bfloat16_tEfNS_4arch4Sm80ELb0ELb0ELb1ELb0ELb1ELb0ELb0ELb0ELi2ELi4ELi4ELi4ELb0EEENS1_24CollectiveEpilogueBwdGQAISA_fSD_Li256ELb0ELb1EEENS1_19SingleTileSchedulerILb0ELb0ELb0ELi128EEEEEEEEEvNT_6ParamsE$_ZN4cute3eso3ESOILb0ELb1EJNS_5tupleIJiNS2_IJiiEEEEEENS2_IJNS_10UnderscoreENS2_IJS5_S5_EEEEEEEEC2ERKS4_RKS7_)
$_ZN7cutlass13device_kernelIN5flash19enable_sm80_to_sm89INS1_16FlashAttnBwdSm80INS1_25CollectiveMainloopBwdSm80ILi2ELi2EN4cute5tupleIJNS5_1CILi128EEES8_NS7_ILi64EEEEEENS_10bfloat16_tEfNS_4arch4Sm80ELb0ELb0ELb1ELb0ELb1ELb0ELb0ELb0ELi2ELi4ELi4ELi4ELb0EEENS1_24CollectiveEpilogueBwdGQAISA_fSD_Li256ELb0ELb1EEENS1_19SingleTileSchedulerILb0ELb0ELb0ELi128EEEEEEEEEvNT_6ParamsE$_ZN4cute3eso3ESOILb0ELb1EJNS_5tupleIJiNS2_IJiiEEEEEENS2_IJNS_10UnderscoreENS2_IJS5_S5_EEEEEEEEC2ERKS4_RKS7_:
[----:B------:R-:W-:Y:S01]  /*69e0*/  IADD3 R4, R81, -c[0x0][0x20], RZ ;  /* 0x8000080051047a10 */ /* 0x000fe20007ffe0ff */
[----:B------:R-:W-:Y:S01]  /*69f0*/  IMAD.MOV.U32 R8, RZ, RZ, R6 ;  /* 0x000000ffff087224 */ /* 0x000fe200078e0006 */
[----:B------:R-:W-:-:S03]  /*6a00*/  MOV R9, 0x0 ;  /* 0x0000000000097802 */ /* 0x000fc60000000f00 */
[----:B------:R1:W-:Y:S04]  /*6a10*/  STL [R4], R2 ;  /* 0x0000000204007387 */ /* 0x0003e80000100800 */
[----:B------:R1:W-:Y:S04]  /*6a20*/  STL [R4+0x4], R3 ;  /* 0x0000040304007387 */ /* 0x0003e80000100800 */
[----:B------:R1:W-:Y:S01]  /*6a30*/  STL [R4+0x8], R5 ;  /* 0x0000080504007387 */ /* 0x0003e20000100800 */
[----:B------:R-:W-:Y:S05]  /*6a40*/  RET.REL.NODEC R8 `(_ZN7cutlass13device_kernelIN5flash19enable_sm80_to_sm89INS1_16FlashAttnBwdSm80INS1_25CollectiveMainloopBwdSm80ILi2ELi2EN4cute5tupleIJNS5_1CILi128EEES8_NS7_ILi64EEEEEENS_10bfloat16_tEfNS_4arch4Sm80ELb0ELb0ELb1ELb0ELb1ELb0ELb0ELb0ELi2ELi4ELi4ELi4ELb0EEENS1_24CollectiveEpilogueBwdGQAISA_fSD_Li256ELb0ELb1EEENS1_19SingleTileSchedulerILb0ELb0ELb0ELi128EEEEEEEEEvNT_6ParamsE) ;  /* 0xffff95b008007950 */ /* 0x000fea0003c3ffff */
        .type           $_ZN7cutlass13device_kernelIN5flash19enable_sm80_to_sm89INS1_16FlashAttnBwdSm80INS1_25CollectiveMainloopBwdSm80ILi2ELi2EN4cute5tupleIJNS5_1CILi128EEES8_NS7_ILi64EEEEEENS_10bfloat16_tEfNS_4arch4Sm80ELb0ELb0ELb1ELb0ELb1ELb0ELb0ELb0ELi2ELi4ELi4ELi4ELb0EEENS1_24CollectiveEpilogueBwdGQAISA_fSD_Li256ELb0ELb1EEENS1_19SingleTileSchedulerILb0ELb0ELb0ELi128EEEEEEEEEvNT_6ParamsE$_ZN4cute3eso3ESOILb0ELb1EJNS_5tupleIJiiEEEEEC2ERKS3_,@function
        .size           $_ZN7cutlass13device_kernelIN5flash19enable_sm80_to_sm89INS1_16FlashAttnBwdSm80INS1_25CollectiveMainloopBwdSm80ILi2ELi2EN4cute5tupleIJNS5_1CILi128EEES8_NS7_ILi64EEEEEENS_10bfloat16_tEfNS_4arch4Sm80ELb0ELb0ELb1ELb0ELb1ELb0ELb0ELb0ELi2ELi4ELi4ELi4ELb0EEENS1_24CollectiveEpilogueBwdGQAISA_fSD_Li256ELb0ELb1EEENS1_19SingleTileSchedulerILb0ELb0ELb0ELi128EEEEEEEEEvNT_6ParamsE$_ZN4cute3eso3ESOILb0ELb1EJNS_5tupleIJiiEEEEEC2ERKS3_,($_ZN7cutlass13device_kernelIN5flash19enable_sm80_to_sm89INS1_16FlashAttnBwdSm80INS1_25CollectiveMainloopBwdSm80ILi2ELi2EN4cute5tupleIJNS5_1CILi128EEES8_NS7_ILi64EEEEEENS_10bfloat16_tEfNS_4arch4Sm80ELb0ELb0ELb1ELb0ELb1ELb0ELb0ELb0ELi2ELi4ELi4ELi4ELb0EEENS1_24CollectiveEpilogueBwdGQAISA_fSD_Li256ELb0ELb1EEENS1_19SingleTileSchedulerILb0ELb0ELb0ELi128EEEEEEEEEvNT_6ParamsE$_ZN4cute3eso3ESOILb0ELb1EJNS_5tupleIJiiEEENS_1CILi1024EEEEEC2ERKS3_RKS5_ - $_ZN7cutlass13device_kernelIN5flash19enable_sm80_to_sm89INS1_16FlashAttnBwdSm80INS1_25CollectiveMainloopBwdSm80ILi2ELi2EN4cute5tupleIJNS5_1CILi128EEES8_NS7_ILi64EEEEEENS_10bfloat16_tEfNS_4arch4Sm80ELb0ELb0ELb1ELb0ELb1ELb0ELb0ELb0ELi2ELi4ELi4ELi4ELb0EEENS1_24CollectiveEpilogueBwdGQAISA_fSD_Li256ELb0ELb1EEENS1_19SingleTileSchedulerILb0ELb0ELb0ELi128EEEEEEEEEvNT_6ParamsE$_ZN4cute3eso3ESOILb0ELb1EJNS_5tupleIJiiEEEEEC2ERKS3_)
$_ZN7cutlass13device_kernelIN5flash19enable_sm80_to_sm89INS1_16FlashAttnBwdSm80INS1_25CollectiveMainloopBwdSm80ILi2ELi2EN4cute5tupleIJNS5_1CILi128EEES8_NS7_ILi64EEEEEENS_10bfloat16_tEfNS_4arch4Sm80ELb0ELb0ELb1ELb0ELb1ELb0ELb0ELb0ELi2ELi4ELi4ELi4ELb0EEENS1_24CollectiveEpilogueBwdGQAISA_fSD_Li256ELb0ELb1EEENS1_19SingleTileSchedulerILb0ELb0ELb0ELi128EEEEEEEEEvNT_6ParamsE$_ZN4cute3eso3ESOILb0ELb1EJNS_5tupleIJiiEEEEEC2ERKS3_:
[----:B------:R-:W-:Y:S01]  /*6a50*/  IADD3 R2, R2, -c[0x0][0x20], RZ ;  /* 0x8000080002027a10 */ /* 0x000fe20007ffe0ff */
[----:B------:R-:W-:Y:S01]  /*6a60*/  IMAD.MOV.U32 R8, RZ, RZ, R6 ;  /* 0x000000ffff087224 */ /* 0x000fe200078e0006 */
[----:B------:R-:W-:-:S03]  /*6a70*/  MOV R9, 0x0 ;  /* 0x0000000000097802 */ /* 0x000fc60000000f00 */
[----:B------:R1:W-:Y:S04]  /*6a80*/  STL [R2], R5 ;  /* 0x0000000502007387 */ /* 0x0003e80000100800 */
[----:B------:R1:W-:Y:S01]  /*6a90*/  STL [R2+0x4], R3 ;  /* 0x0000040302007387 */ /* 0x0003e20000100800 */
[----:B------:R-:W-:Y:S05]  /*6aa0*/  RET.REL.NODEC R8 `(_ZN7cutlass13device_kernelIN5flash19enable_sm80_to_sm89INS1_16FlashAttnBwdSm80INS1_25CollectiveMainloopBwdSm80ILi2ELi2EN4cute5tupleIJNS5_1CILi128EEES8_NS7_ILi64EEEEEENS_10bfloat16_tEfNS_4arch4Sm80ELb0ELb0ELb1ELb0ELb1ELb0ELb0ELb0ELi2ELi4ELi4ELi4ELb0EEENS1_24CollectiveEpilogueBwdGQAISA_fSD_Li256ELb0ELb1EEENS1_19SingleTileSchedulerILb0ELb0ELb0ELi128EEEEEEEEEvNT_6ParamsE) ;  /* 0xffff955008007950 */ /* 0x000fea0003c3ffff */
        .type           $_ZN7cutlass13device_kernelIN5flash19enable_sm80_to_sm89INS1_16FlashAttnBwdSm80INS1_25CollectiveMainloopBwdSm80ILi2ELi2EN4cute5tupleIJNS5_1CILi128EEES8_NS7_ILi64EEEEEENS_10bfloat16_tEfNS_4arch4Sm80ELb0ELb0ELb1ELb0ELb1ELb0ELb0ELb0ELi2ELi4ELi4ELi4ELb0EEENS1_24CollectiveEpilogueBwdGQAISA_fSD_Li256ELb0ELb1EEENS1_19SingleTileSchedulerILb0ELb0ELb0ELi128EEEEEEEEEvNT_6ParamsE$_ZN4cute3eso3ESOILb0ELb1EJNS_5tupleIJiiEEENS_1CILi1024EEEEEC2ERKS3_RKS5_,@function
        .size           $_ZN7cutlass13device_kernelIN5flash19enable_sm80_to_sm89INS1_16FlashAttnBwdSm80INS1_25CollectiveMainloopBwdSm80ILi2ELi2EN4cute5tupleIJNS5_1CILi128EEES8_NS7_ILi64EEEEEENS_10bfloat16_tEfNS_4arch4Sm80ELb0ELb0ELb1ELb0ELb1ELb0ELb0ELb0ELi2ELi4ELi4ELi4ELb0EEENS1_24CollectiveEpilogueBwdGQAISA_fSD_Li256ELb0ELb1EEENS1_19SingleTileSchedulerILb0ELb0ELb0ELi128EEEEEEEEEvNT_6ParamsE$_ZN4cute3eso3ESOILb0ELb1EJNS_5tupleIJiiEEENS_1CILi1024EEEEEC2ERKS3_RKS5_,($_ZN7cutlass13device_kernelIN5flash19enable_sm80_to_sm89INS1_16FlashAttnBwdSm80INS1_25CollectiveMainloopBwdSm80ILi2ELi2EN4cute5tupleIJNS5_1CILi128EEES8_NS7_ILi64EEEEEENS_10bfloat16_tEfNS_4arch4Sm80ELb0ELb0ELb1ELb0ELb1ELb0ELb0ELb0ELi2ELi4ELi4ELi4ELb0EEENS1_24CollectiveEpilogueBwdGQAISA_fSD_Li256ELb0ELb1EEENS1_19SingleTileSchedulerILb0ELb0ELb0ELi128EEEEEEEEEvNT_6ParamsE$_ZN4cute3eso3ESOILb0ELb1EJNS_5tupleIJiiEEENS_1CILi8192EEEEEC2ERKS3_RKS5_ - $_ZN7cutlass13device_kernelIN5flash19enable_sm80_to_sm89INS1_16FlashAttnBwdSm80INS1_25CollectiveMainloopBwdSm80ILi2ELi2EN4cute5tupleIJNS5_1CILi128EEES8_NS7_ILi64EEEEEENS_10bfloat16_tEfNS_4arch4Sm80ELb0ELb0ELb1ELb0ELb1ELb0ELb0ELb0ELi2ELi4ELi4ELi4ELb0EEENS1_24CollectiveEpilogueBwdGQAISA_fSD_Li256ELb0ELb1EEENS1_19SingleTileSchedulerILb0ELb0ELb0ELi128EEEEEEEEEvNT_6ParamsE$_ZN4cute3eso3ESOILb0ELb1EJNS_5tupleIJiiEEENS_1CILi1024EEEEEC2ERKS3_RKS5_)
$_ZN7cutlass13device_kernelIN5flash19enable_sm80_to_sm89INS1_16FlashAttnBwdSm80INS1_25CollectiveMainloopBwdSm80ILi2ELi2EN4cute5tupleIJNS5_1CILi128EEES8_NS7_ILi64EEEEEENS_10bfloat16_tEfNS_4arch4Sm80ELb0ELb0ELb1ELb0ELb1ELb0ELb0ELb0ELi2ELi4ELi4ELi4ELb0EEENS1_24CollectiveEpilogueBwdGQAISA_fSD_Li256ELb0ELb1EEENS1_19SingleTileSchedulerILb0ELb0ELb0ELi128EEEEEEEEEvNT_6ParamsE$_ZN4cute3eso3ESOILb0ELb1EJNS_5tupleIJiiEEENS_1CILi1024EEEEEC2ERKS3_RKS5_:
[----:B------:R-:W-:Y:S01]  /*6ab0*/  IADD3 R2, R2, -c[0x0][0x20], RZ ;  /* 0x8000080002027a10 */ /* 0x000fe20007ffe0ff */
[----:B------:R-:W-:Y:S01]  /*6ac0*/  IMAD.MOV.U32 R8, RZ, RZ, R6 ;  /* 0x000000ffff087224 */ /* 0x000fe200078e0006 */
[----:B------:R-:W-:-:S03]  /*6ad0*/  MOV R9, 0x0 ;  /* 0x0000000000097802 */ /* 0x000fc60000000f00 */
[----:B------:R1:W-:Y:S04]  /*6ae0*/  STL [R2], R5 ;  /* 0x0000000502007387 */ /* 0x0003e80000100800 */
[----:B------:R1:W-:Y:S01]  /*6af0*/  STL [R2+0x4], R3 ;  /* 0x0000040302007387 */ /* 0x0003e20000100800 */
[----:B------:R-:W-:Y:S05]  /*6b00*/  RET.REL.NODEC R8 `(_ZN7cutlass13device_kernelIN5flash19enable_sm80_to_sm89INS1_16FlashAttnBwdSm80INS1_25CollectiveMainloopBwdSm80ILi2ELi2EN4cute5tupleIJNS5_1CILi128EEES8_NS7_ILi64EEEEEENS_10bfloat16_tEfNS_4arch4Sm80ELb0ELb0ELb1ELb0ELb1ELb0ELb0ELb0ELi2ELi4ELi4ELi4ELb0EEENS1_24CollectiveEpilogueBwdGQAISA_fSD_Li256ELb0ELb1EEENS1_19SingleTileSchedulerILb0ELb0ELb0ELi128EEEEEEEEEvNT_6ParamsE) ;  /* 0xffff94f008007950 */ /* 0x000fea0003c3ffff */
        .type           $_ZN7cutlass13device_kernelIN5flash19enable_sm80_to_sm89INS1_16FlashAttnBwdSm80INS1_25CollectiveMainloopBwdSm80ILi2ELi2EN4cute5tupleIJNS5_1CILi128EEES8_NS7_ILi64EEEEEENS_10bfloat16_tEfNS_4arch4Sm80ELb0ELb0ELb1ELb0ELb1ELb0ELb0ELb0ELi2ELi4ELi4ELi4ELb0EEENS1_24CollectiveEpilogueBwdGQAISA_fSD_Li256ELb0ELb1EEENS1_19SingleTileSchedulerILb0ELb0ELb0ELi128EEEEEEEEEvNT_6ParamsE$_ZN4cute3eso3ESOILb0ELb1EJNS_5tupleIJiiEEENS_1CILi8192EEEEEC2ERKS3_RKS5_,@function
        .size           $_ZN7cutlass13device_kernelIN5flash19enable_sm80_to_sm89INS1_16FlashAttnBwdSm80INS1_25CollectiveMainloopBwdSm80ILi2ELi2EN4cute5tupleIJNS5_1CILi128EEES8_NS7_ILi64EEEEEENS_10bfloat16_tEfNS_4arch4Sm80ELb0ELb0ELb1ELb0ELb1ELb0ELb0ELb0ELi2ELi4ELi4ELi4ELb0EEENS1_24CollectiveEpilogueBwdGQAISA_fSD_Li256ELb0ELb1EEENS1_19SingleTileSchedulerILb0ELb0ELb0ELi128EEEEEEEEEvNT_6ParamsE$_ZN4cute3eso3ESOILb0ELb1EJNS_5tupleIJiiEEENS_1CILi8192EEEEEC2ERKS3_RKS5_,($_ZN7cutlass13device_kernelIN5flash19enable_sm80_to_sm89INS1_16FlashAttnBwdSm80INS1_25CollectiveMainloopBwdSm80ILi2ELi2EN4cute5tupleIJNS5_1CILi128EEES8_NS7_ILi64EEEEEENS_10bfloat16_tEfNS_4arch4Sm80ELb0ELb0ELb1ELb0ELb1ELb0ELb0ELb0ELi2ELi4ELi4ELi4ELb0EEENS1_24CollectiveEpilogueBwdGQAISA_fSD_Li256ELb0ELb1EEENS1_19SingleTileSchedulerILb0ELb0ELb0ELi128EEEEEEEEEvNT_6ParamsE$_ZN4cute3eso3ESOILb0ELb1EJNS_6LayoutINS_5tupleIJNS3_IJNS_1CILi8EEENS4_ILi1EEEEEENS4_ILi2EEEEEENS3_IJNS3_IJS6_NS4_ILi0EEEEEEiEEEEESA_EEC2ERKSD_RKSA_ - $_ZN7cutlass13device_kernelIN5flash19enable_sm80_to_sm89INS1_16FlashAttnBwdSm80INS1_25CollectiveMainloopBwdSm80ILi2ELi2EN4cute5tupleIJNS5_1CILi128EEES8_NS7_ILi64EEEEEENS_10bfloat16_tEfNS_4arch4Sm80ELb0ELb0ELb1ELb0ELb1ELb0ELb0ELb0ELi2ELi4ELi4ELi4ELb0EEENS1_24CollectiveEpilogueBwdGQAISA_fSD_Li256ELb0ELb1EEENS1_19SingleTileSchedulerILb0ELb0ELb0ELi128EEEEEEEEEvNT_6ParamsE$_ZN4cute3eso3ESOILb0ELb1EJNS_5tupleIJiiEEENS_1CILi8192EEEEEC2ERKS3_RKS5_)
$_ZN7cutlass13device_kernelIN5flash19enable_sm80_to_sm89INS1_16FlashAttnBwdSm80INS1_25CollectiveMainloopBwdSm80ILi2ELi2EN4cute5tupleIJNS5_1CILi128EEES8_NS7_ILi64EEEEEENS_10bfloat16_tEfNS_4arch4Sm80ELb0ELb0ELb1ELb0ELb1ELb0ELb0ELb0ELi2ELi4ELi4ELi4ELb0EEENS1_24CollectiveEpilogueBwdGQAISA_fSD_Li256ELb0ELb1EEENS1_19SingleTileSchedulerILb0ELb0ELb0ELi128EEEEEEEEEvNT_6ParamsE$_ZN4cute3eso3ESOILb0ELb1EJNS_5tupleIJiiEEENS_1CILi8192EEEEEC2ERKS3_RKS5_:
[----:B------:R-:W-:Y:S01]  /*6b10*/  IADD3 R4, R65, -c[0x0][0x20], RZ ;  /* 0x8000080041047a10 */ /* 0x000fe20007ffe0ff */
[----:B------:R-:W-:Y:S01]  /*6b20*/  IMAD.MOV.U32 R8, RZ, RZ, R6 ;  /* 0x000000ffff087224 */ /* 0x000fe200078e0006 */
[----:B------:R-:W-:-:S03]  /*6b30*/  MOV R9, 0x0 ;  /* 0x0000000000097802 */ /* 0x000fc60000000f00 */
[----:B------:R1:W-:Y:S04]  /*6b40*/  STL [R4], R2 ;  /* 0x0000000204007387 */ /* 0x0003e80000100800 */
[----:B------:R1:W-:Y:S01]  /*6b50*/  STL [R4+0x4], R3 ;  /* 0x0000040304007387 */ /* 0x0003e20000100800 */
[----:B------:R-:W-:Y:S05]  /*6b60*/  RET.REL.NODEC R8 `(_ZN7cutlass13device_kernelIN5flash19enable_sm80_to_sm89INS1_16FlashAttnBwdSm80INS1_25CollectiveMainloopBwdSm80ILi2ELi2EN4cute5tupleIJNS5_1CILi128EEES8_NS7_ILi64EEEEEENS_10bfloat16_tEfNS_4arch4Sm80ELb0ELb0ELb1ELb0ELb1ELb0ELb0ELb0ELi2ELi4ELi4ELi4ELb0EEENS1_24CollectiveEpilogueBwdGQAISA_fSD_Li256ELb0ELb1EEENS1_19SingleTileSchedulerILb0ELb0ELb0ELi128EEEEEEEEEvNT_6ParamsE) ;  /* 0xffff949008007950 */ /* 0x000fea0003c3ffff */
        .type           $_ZN7cutlass13device_kernelIN5flash19enable_sm80_to_sm89INS1_16FlashAttnBwdSm80INS1_25CollectiveMainloopBwdSm80ILi2ELi2EN4cute5tupleIJNS5_1CILi128EEES8_NS7_ILi64EEEEEENS_10bfloat16_tEfNS_4arch4Sm80ELb0ELb0ELb1ELb0ELb1ELb0ELb0ELb0ELi2ELi4ELi4ELi4ELb0EEENS1_24CollectiveEpilogueBwdGQAISA_fSD_Li256ELb0ELb1EEENS1_19SingleTileSchedulerILb0ELb0ELb0ELi128EEEEEEEEEvNT_6ParamsE$_ZN4cute3eso3ESOILb0ELb1EJNS_6LayoutINS_5tupleIJNS3_IJNS_1CILi8EEENS4_ILi1EEEEEENS4_ILi2EEEEEENS3_IJNS3_IJS6_NS4_ILi0EEEEEEiEEEEESA_EEC2ERKSD_RKSA_,@function
        .size           $_ZN7cutlass13device_kernelIN5flash19enable_sm80_to_sm89INS1_16FlashAttnBwdSm80INS1_25CollectiveMainloopBwdSm80ILi2ELi2EN4cute5tupleIJNS5_1CILi128EEES8_NS7_ILi64EEEEEENS_10bfloat16_tEfNS_4arch4Sm80ELb0ELb0ELb1ELb0ELb1ELb0ELb0ELb0ELi2ELi4ELi4ELi4ELb0EEENS1_24CollectiveEpilogueBwdGQAISA_fSD_Li256ELb0ELb1EEENS1_19SingleTileSchedulerILb0ELb0ELb0ELi128EEEEEEEEEvNT_6ParamsE$_ZN4cute3eso3ESOILb0ELb1EJNS_6LayoutINS_5tupleIJNS3_IJNS_1CILi8EEENS4_ILi1EEEEEENS4_ILi2EEEEEENS3_IJNS3_IJS6_NS4_ILi0EEEEEEiEEEEESA_EEC2ERKSD_RKSA_,($_ZN7cutlass13device_kernelIN5flash19enable_sm80_to_sm89INS1_16FlashAttnBwdSm80INS1_25CollectiveMainloopBwdSm80ILi2ELi2EN4cute5tupleIJNS5_1CILi128EEES8_NS7_ILi64EEEEEENS_10bfloat16_tEfNS_4arch4Sm80ELb0ELb0ELb1ELb0ELb1ELb0ELb0ELb0ELi2ELi4ELi4ELi4ELb0EEENS1_24CollectiveEpilogueBwdGQAISA_fSD_Li256ELb0ELb1EEENS1_19SingleTileSchedulerILb0ELb0ELb0ELi128EEEEEEEEEvNT_6ParamsE$_ZN4cute3eso3ESOILb0ELb1EJiEEC2ERKi - $_ZN7cutlass13device_kernelIN5flash19enable_sm80_to_sm89INS1_16FlashAttnBwdSm80INS1_25CollectiveMainloopBwdSm80ILi2ELi2EN4cute5tupleIJNS5_1CILi128EEES8_NS7_ILi64EEEEEENS_10bfloat16_tEfNS_4arch4Sm80ELb0ELb0ELb1ELb0ELb1ELb0ELb0ELb0ELi2ELi4ELi4ELi4ELb0EEENS1_24CollectiveEpilogueBwdGQAISA_fSD_Li256ELb0ELb1EEENS1_19SingleTileSchedulerILb0ELb0ELb0ELi128EEEEEEEEEvNT_6ParamsE$_ZN4cute3eso3ESOILb0ELb1EJNS_6LayoutINS_5tupleIJNS3_IJNS_1CILi8EEENS4_ILi1EEEEEENS4_ILi2EEEEEENS3_IJNS3_IJS6_NS4_ILi0EEEEEEiEEEEESA_EEC2ERKSD_RKSA_)
$_ZN7cutlass13device_kernelIN5flash19enable_sm80_to_sm89INS1_16FlashAttnBwdSm80INS1_25CollectiveMainloopBwdSm80ILi2ELi2EN4cute5tupleIJNS5_1CILi128EEES8_NS7_ILi64EEEEEENS_10bfloat16_tEfNS_4arch4Sm80ELb0ELb0ELb1ELb0ELb1ELb0ELb0ELb0ELi2ELi4ELi4ELi4ELb0EEENS1_24CollectiveEpilogueBwdGQAISA_fSD_Li256ELb0ELb1EEENS1_19SingleTileSchedulerILb0ELb0ELb0ELi128EEEEEEEEEvNT_6ParamsE$_ZN4cute3eso3ESOILb0ELb1EJNS_6LayoutINS_5tupleIJNS3_IJNS_1CILi8EEENS4_ILi1EEEEEENS4_ILi2EEEEEENS3_IJNS3_IJS6_NS4_ILi0EEEEEEiEEEEESA_EEC2ERKSD_RKSA_:
[----:B------:R-:W-:Y:S02]  /*6b70*/  IADD3 R2, R67, -c[0x0][0x20], RZ ;  /* 0x8000080043027a10 */ /* 0x000fe40007ffe0ff */
[----:B------:R-:W-:-:S03]  /*6b80*/  MOV R7, 0x0 ;  /* 0x0000000000077802 */ /* 0x000fc60000000f00 */
[----:B------:R1:W-:Y:S01]  /*6b90*/  STL [R2], R3 ;  /* 0x0000000302007387 */ /* 0x0003e20000100800 */
[----:B------:R-:W-:Y:S05]  /*6ba0*/  RET.REL.NODEC R6 `(_ZN7cutlass13device_kernelIN5flash19enable_sm80_to_sm89INS1_16FlashAttnBwdSm80INS1_25CollectiveMainloopBwdSm80ILi2ELi2EN4cute5tupleIJNS5_1CILi128EEES8_NS7_ILi64EEEEEENS_10bfloat16_tEfNS_4arch4Sm80ELb0ELb0ELb1ELb0ELb1ELb0ELb0ELb0ELi2ELi4ELi4ELi4ELb0EEENS1_24CollectiveEpilogueBwdGQAISA_fSD_Li256ELb0ELb1EEENS1_19SingleTileSchedulerILb0ELb0ELb0ELi128EEEEEEEEEvNT_6ParamsE) ;  /* 0xffff945006007950 */ /* 0x000fea0003c3ffff */
        .type           $_ZN7cutlass13device_kernelIN5flash19enable_sm80_to_sm89INS1_16FlashAttnBwdSm80INS1_25CollectiveMainloopBwdSm80ILi2ELi2EN4cute5tupleIJNS5_1CILi128EEES8_NS7_ILi64EEEEEENS_10bfloat16_tEfNS_4arch4Sm80ELb0ELb0ELb1ELb0ELb1ELb0ELb0ELb0ELi2ELi4ELi4ELi4ELb0EEENS1_24CollectiveEpilogueBwdGQAISA_fSD_Li256ELb0ELb1EEENS1_19SingleTileSchedulerILb0ELb0ELb0ELi128EEEEEEEEEvNT_6ParamsE$_ZN4cute3eso3ESOILb0ELb1EJiEEC2ERKi,@function
        .size           $_ZN7cutlass13device_kernelIN5flash19enable_sm80_to_sm89INS1_16FlashAttnBwdSm80INS1_25CollectiveMainloopBwdSm80ILi2ELi2EN4cute5tupleIJNS5_1CILi128EEES8_NS7_ILi64EEEEEENS_10bfloat16_tEfNS_4arch4Sm80ELb0ELb0ELb1ELb0ELb1ELb0ELb0ELb0ELi2ELi4ELi4ELi4ELb0EEENS1_24CollectiveEpilogueBwdGQAISA_fSD_Li256ELb0ELb1EEENS1_19SingleTileSchedulerILb0ELb0ELb0ELi128EEEEEEEEEvNT_6ParamsE$_ZN4cute3eso3ESOILb0ELb1EJiEEC2ERKi,($_ZN7cutlass13device_kernelIN5flash19enable_sm80_to_sm89INS1_16FlashAttnBwdSm80INS1_25CollectiveMainloopBwdSm80ILi2ELi2EN4cute5tupleIJNS5_1CILi128EEES8_NS7_ILi64EEEEEENS_10bfloat16_tEfNS_4arch4Sm80ELb0ELb0ELb1ELb0ELb1ELb0ELb0ELb0ELi2ELi4ELi4ELi4ELb0EEENS1_24CollectiveEpilogueBwdGQAISA_fSD_Li256ELb0ELb1EEENS1_19SingleTileSchedulerILb0ELb0ELb0ELi128EEEEEEEEEvNT_6ParamsE$_ZN4cute3eso3ESOILb0ELb1EJiNS_1CILi0EEEEEC2ERKiRKS3_ - $_ZN7cutlass13device_kernelIN5flash19enable_sm80_to_sm89INS1_16FlashAttnBwdSm80INS1_25CollectiveMainloopBwdSm80ILi2ELi2EN4cute5tupleIJNS5_1CILi128EEES8_NS7_ILi64EEEEEENS_10bfloat16_tEfNS_4arch4Sm80ELb0ELb0ELb1ELb0ELb1ELb0ELb0ELb0ELi2ELi4ELi4ELi4ELb0EEENS1_24CollectiveEpilogueBwdGQAISA_fSD_Li256ELb0ELb1EEENS1_19SingleTileSchedulerILb0ELb0ELb0ELi128EEEEEEEEEvNT_6ParamsE$_ZN4cute3eso3ESOILb0ELb1EJiEEC2ERKi)
$_ZN7cutlass13device_kernelIN5flash19enable_sm80_to_sm89INS1_16FlashAttnBwdSm80INS1_25CollectiveMainloopBwdSm80ILi2ELi2EN4cute5tupleIJNS5_1CILi128EEES8_NS7_ILi64EEEEEENS_10bfloat16_tEfNS_4arch4Sm80ELb0ELb0ELb1ELb0ELb1ELb0ELb0ELb0ELi2ELi4ELi4ELi4ELb0EEENS1_24CollectiveEpilogueBwdGQAISA_fSD_Li256ELb0ELb1EEENS1_19SingleTileSchedulerILb0ELb0ELb0ELi128EEEEEEEEEvNT_6ParamsE$_ZN4cute3eso3ESOILb0ELb1EJiEEC2ERKi:
[----:B------:R-:W-:Y:S02]  /*6bb0*/  IADD3 R2, R2, -c[0x0][0x20], RZ ;  /* 0x8000080002027a10 */ /* 0x000fe40007ffe0ff */
[----:B------:R-:W-:-:S03]  /*6bc0*/  MOV R9, 0x0 ;  /* 0x0000000000097802 */ /* 0x000fc60000000f00 */
[----:B------:R1:W-:Y:S01]  /*6bd0*/  STL [R2], R3 ;  /* 0x0000000302007387 */ /* 0x0003e20000100800 */
[----:B------:R-:W-:Y:S05]  /*6be0*/  RET.REL.NODEC R8 `(_ZN7cutlass13device_kernelIN5flash19enable_sm80_to_sm89INS1_16FlashAttnBwdSm80INS1_25CollectiveMainloopBwdSm80ILi2ELi2EN4cute5tupleIJNS5_1CILi128EEES8_NS7_ILi64EEEEEENS_10bfloat16_tEfNS_4arch4Sm80ELb0ELb0ELb1ELb0ELb1ELb0ELb0ELb0ELi2ELi4ELi4ELi4ELb0EEENS1_24CollectiveEpilogueBwdGQAISA_fSD_Li256ELb0ELb1EEENS1_19SingleTileSchedulerILb0ELb0ELb0ELi128EEEEEEEEEvNT_6ParamsE) ;  /* 0xffff941008007950 */ /* 0x000fea0003c3ffff */
        .type           $_ZN7cutlass13device_kernelIN5flash19enable_sm80_to_sm89INS1_16FlashAttnBwdSm80INS1_25CollectiveMainloopBwdSm80ILi2ELi2EN4cute5tupleIJNS5_1CILi128EEES8_NS7_ILi64EEEEEENS_10bfloat16_tEfNS_4arch4Sm80ELb0ELb0ELb1ELb0ELb1ELb0ELb0ELb0ELi2ELi4ELi4ELi4ELb0EEENS1_24CollectiveEpilogueBwdGQAISA_fSD_Li256ELb0ELb1EEENS1_19SingleTileSchedulerILb0ELb0ELb0ELi128EEEEEEEEEvNT_6ParamsE$_ZN4cute3eso3ESOILb0ELb1EJiNS_1CILi0EEEEEC2ERKiRKS3_,@function
        .size           $_ZN7cutlass13device_kernelIN5flash19enable_sm80_to_sm89INS1_16FlashAttnBwdSm80INS1_25CollectiveMainloopBwdSm80ILi2ELi2EN4cute5tupleIJNS5_1CILi128EEES8_NS7_ILi64EEEEEENS_10bfloat16_tEfNS_4arch4Sm80ELb0ELb0ELb1ELb0ELb1ELb0ELb0ELb0ELi2ELi4ELi4ELi4ELb0EEENS1_24CollectiveEpilogueBwdGQAISA_fSD_Li256ELb0ELb1EEENS1_19SingleTileSchedulerILb0ELb0ELb0ELi128EEEEEEEEEvNT_6ParamsE$_ZN4cute3eso3ESOILb0ELb1EJiNS_1CILi0EEEEEC2ERKiRKS3_,($_ZN7cutlass13device_kernelIN5flash19enable_sm80_to_sm89INS1_16FlashAttnBwdSm80INS1_25CollectiveMainloopBwdSm80ILi2ELi2EN4cute5tupleIJNS5_1CILi128EEES8_NS7_ILi64EEEEEENS_10bfloat16_tEfNS_4arch4Sm80ELb0ELb0ELb1ELb0ELb1ELb0ELb0ELb0ELi2ELi4ELi4ELi4ELb0EEENS1_24CollectiveEpilogueBwdGQAISA_fSD_Li256ELb0ELb1EEENS1_19SingleTileSchedulerILb0ELb0ELb0ELi128EEEEEEEEEvNT_6ParamsE$_ZN4cute3eso3ESOILb0ELb1EJiNS_1CILi144EEENS2_ILi288EEEEEC2ERKiRKS3_RKS4_ - $_ZN7cutlass13device_kernelIN5flash19enable_sm80_to_sm89INS1_16FlashAttnBwdSm80INS1_25CollectiveMainloopBwdSm80ILi2ELi2EN4cute5tupleIJNS5_1CILi128EEES8_NS7_ILi64EEEEEENS_10bfloat16_tEfNS_4arch4Sm80ELb0ELb0ELb1ELb0ELb1ELb0ELb0ELb0ELi2ELi4ELi4ELi4ELb0EEENS1_24CollectiveEpilogueBwdGQAISA_fSD_Li256ELb0ELb1EEENS1_19SingleTileSchedulerILb0ELb0ELb0ELi128EEEEEEEEEvNT_6ParamsE$_ZN4cute3eso3ESOILb0ELb1EJiNS_1CILi0EEEEEC2ERKiRKS3_)
$_ZN7cutlass13device_kernelIN5flash19enable_sm80_to_sm89INS1_16FlashAttnBwdSm80INS1_25CollectiveMainloopBwdSm80ILi2ELi2EN4cute5tupleIJNS5_1CILi128EEES8_NS7_ILi64EEEEEENS_10bfloat16_tEfNS_4arch4Sm80ELb0ELb0ELb1ELb0ELb1ELb0ELb0ELb0ELi2ELi4ELi4ELi4ELb0EEENS1_24CollectiveEpilogueBwdGQAISA_fSD_Li256ELb0ELb1EEENS1_19SingleTileSchedulerILb0ELb0ELb0ELi128EEEEEEEEEvNT_6ParamsE$_ZN4cute3eso3ESOILb0ELb1EJiNS_1CILi0EEEEEC2ERKiRKS3_:
[----:B------:R-:W-:Y:S01]  /*6bf0*/  IADD3 R2, R2, -c[0x0][0x20], RZ ;  /* 0x8000080002027a10 */ /* 0x000fe20007ffe0ff */
[----:B------:R-:W-:Y:S01]  /*6c00*/  IMAD.MOV.U32 R8, RZ, RZ, R6 ;  /* 0x000000ffff087224 */ /* 0x000fe200078e0006 */
[----:B------:R-:W-:-:S03]  /*6c10*/  MOV R9, 0x0 ;  /* 0x0000000000097802 */ /* 0x000fc60000000f00 */
[----:B------:R1:W-:Y:S01]  /*6c20*/  STL [R2], R3 ;  /* 0x0000000302007387 */ /* 0x0003e20000100800 */
[----:B------:R-:W-:Y:S05]  /*6c30*/  RET.REL.NODEC R8 `(_ZN7cutlass13device_kernelIN5flash19enable_sm80_to_sm89INS1_16FlashAttnBwdSm80INS1_25CollectiveMainloopBwdSm80ILi2ELi2EN4cute5tupleIJNS5_1CILi128EEES8_NS7_ILi64EEEEEENS_10bfloat16_tEfNS_4arch4Sm80ELb0ELb0ELb1ELb0ELb1ELb0ELb0ELb0ELi2ELi4ELi4ELi4ELb0EEENS1_24CollectiveEpilogueBwdGQAISA_fSD_Li256ELb0ELb1EEENS1_19SingleTileSchedulerILb0ELb0ELb0ELi128EEEEEEEEEvNT_6ParamsE) ;  /* 0xffff93c008007950 */ /* 0x000fea0003c3ffff */
        .type           $_ZN7cutlass13device_kernelIN5flash19enable_sm80_to_sm89INS1_16FlashAttnBwdSm80INS1_25CollectiveMainloopBwdSm80ILi2ELi2EN4cute5tupleIJNS5_1CILi128EEES8_NS7_ILi64EEEEEENS_10bfloat16_tEfNS_4arch4Sm80ELb0ELb0ELb1ELb0ELb1ELb0ELb0ELb0ELi2ELi4ELi4ELi4ELb0EEENS1_24CollectiveEpilogueBwdGQAISA_fSD_Li256ELb0ELb1EEENS1_19SingleTileSchedulerILb0ELb0ELb0ELi128EEEEEEEEEvNT_6ParamsE$_ZN4cute3eso3ESOILb0ELb1EJiNS_1CILi144EEENS2_ILi288EEEEEC2ERKiRKS3_RKS4_,@function
        .size           $_ZN7cutlass13device_kernelIN5flash19enable_sm80_to_sm89INS1_16FlashAttnBwdSm80INS1_25CollectiveMainloopBwdSm80ILi2ELi2EN4cute5tupleIJNS5_1CILi128EEES8_NS7_ILi64EEEEEENS_10bfloat16_tEfNS_4arch4Sm80ELb0ELb0ELb1ELb0ELb1ELb0ELb0ELb0ELi2ELi4ELi4ELi4ELb0EEENS1_24CollectiveEpilogueBwdGQAISA_fSD_Li256ELb0ELb1EEENS1_19SingleTileSchedulerILb0ELb0ELb0ELi128EEEEEEEEEvNT_6ParamsE$_ZN4cute3eso3ESOILb0ELb1EJiNS_1CILi144EEENS2_ILi288EEEEEC2ERKiRKS3_RKS4_,($_ZN7cutlass13device_kernelIN5flash19enable_sm80_to_sm89INS1_16FlashAttnBwdSm80INS1_25CollectiveMainloopBwdSm80ILi2ELi2EN4cute5tupleIJNS5_1CILi128EEES8_NS7_ILi64EEEEEENS_10bfloat16_tEfNS_4arch4Sm80ELb0ELb0ELb1ELb0ELb1ELb0ELb0ELb0ELi2ELi4ELi4ELi4ELb0EEENS1_24CollectiveEpilogueBwdGQAISA_fSD_Li256ELb0ELb1EEENS1_19SingleTileSchedulerILb0ELb0ELb0ELi128EEEEEEEEEvNT_6ParamsE$_ZN4cute3eso3ESOILb0ELb1EJiNS_1CILi144EEENS2_ILi512EEEEEC2ERKiRKS3_RKS4_ - $_ZN7cutlass13device_kernelIN5flash19enable_sm80_to_sm89INS1_16FlashAttnBwdSm80INS1_25CollectiveMainloopBwdSm80ILi2ELi2EN4cute5tupleIJNS5_1CILi128EEES8_NS7_ILi64EEEEEENS_10bfloat16_tEfNS_4arch4Sm80ELb0ELb0ELb1ELb0ELb1ELb0ELb0ELb0ELi2ELi4ELi4ELi4ELb0EEENS1_24CollectiveEpilogueBwdGQAISA_fSD_Li256ELb0ELb1EEENS1_19SingleTileSchedulerILb0ELb0ELb0ELi128EEEEEEEEEvNT_6ParamsE$_ZN4cute3eso3ESOILb0ELb1EJiNS_1CILi144EEENS2_ILi288EEEEEC2ERKiRKS3_RKS4_)
$_ZN7cutlass13device_kernelIN5flash19enable_sm80_to_sm89INS1_16FlashAttnBwdSm80INS1_25CollectiveMainloopBwdSm80ILi2ELi2EN4cute5tupleIJNS5_1CILi128EEES8_NS7_ILi64EEEEEENS_10bfloat16_tEfNS_4arch4Sm80ELb0ELb0ELb1ELb0ELb1ELb0ELb0ELb0ELi2ELi4ELi4ELi4ELb0EEENS1_24CollectiveEpilogueBwdGQAISA_fSD_Li256ELb0ELb1EEENS1_19SingleTileSchedulerILb0ELb0ELb0ELi128EEEEEEEEEvNT_6ParamsE$_ZN4cute3eso3ESOILb0ELb1EJiNS_1CILi144EEENS2_ILi288EEEEEC2ERKiRKS3_RKS4_:
[----:B------:R-:W-:Y:S01]  /*6c40*/  IADD3 R4, R60, -c[0x0][0x20], RZ ;  /* 0x800008003c047a10 */ /* 0x000fe20007ffe0ff */
[----:B------:R-:W-:Y:S01]  /*6c50*/  IMAD.MOV.U32 R8, RZ, RZ, R6 ;  /* 0x000000ffff087224 */ /* 0x000fe200078e0006 */
[----:B------:R-:W-:-:S03]  /*6c60*/  MOV R9, 0x0 ;  /* 0x0000000000097802 */ /* 0x000fc60000000f00 */
[----:B------:R1:W-:Y:S01]  /*6c70*/  STL [R4], R5 ;  /* 0x0000000504007387 */ /* 0x0003e20000100800 */
[----:B------:R-:W-:Y:S05]  /*6c80*/  RET.REL.NODEC R8 `(_ZN7cutlass13device_kernelIN5flash19enable_sm80_to_sm89INS1_16FlashAttnBwdSm80INS1_25CollectiveMainloopBwdSm80ILi2ELi2EN4cute5tupleIJNS5_1CILi128EEES8_NS7_ILi64EEEEEENS_10bfloat16_tEfNS_4arch4Sm80ELb0ELb0ELb1ELb0ELb1ELb0ELb0ELb0ELi2ELi4ELi4ELi4ELb0EEENS1_24CollectiveEpilogueBwdGQAISA_fSD_Li256ELb0ELb1EEENS1_19SingleTileSchedulerILb0ELb0ELb0ELi128EEEEEEEEEvNT_6ParamsE) ;  /* 0xffff937008007950 */ /* 0x000fea0003c3ffff */
        .type           $_ZN7cutlass13device_kernelIN5flash19enable_sm80_to_sm89INS1_16FlashAttnBwdSm80INS1_25CollectiveMainloopBwdSm80ILi2ELi2EN4cute5tupleIJNS5_1CILi128EEES8_NS7_ILi64EEEEEENS_10bfloat16_tEfNS_4arch4Sm80ELb0ELb0ELb1ELb0ELb1ELb0ELb0ELb0ELi2ELi4ELi4ELi4ELb0EEENS1_24CollectiveEpilogueBwdGQAISA_fSD_Li256ELb0ELb1EEENS1_19SingleTileSchedulerILb0ELb0ELb0ELi128EEEEEEEEEvNT_6ParamsE$_ZN4cute3eso3ESOILb0ELb1EJiNS_1CILi144EEENS2_ILi512EEEEEC2ERKiRKS3_RKS4_,@function
        .size           $_ZN7cutlass13device_kernelIN5flash19enable_sm80_to_sm89INS1_16FlashAttnBwdSm80INS1_25CollectiveMainloopBwdSm80ILi2ELi2EN4cute5tupleIJNS5_1CILi128EEES8_NS7_ILi64EEEEEENS_10bfloat16_tEfNS_4arch4Sm80ELb0ELb0ELb1ELb0ELb1ELb0ELb0ELb0ELi2ELi4ELi4ELi4ELb0EEENS1_24CollectiveEpilogueBwdGQAISA_fSD_Li256ELb0ELb1EEENS1_19SingleTileSchedulerILb0ELb0ELb0ELi128EEEEEEEEEvNT_6ParamsE$_ZN4cute3eso3ESOILb0ELb1EJiNS_1CILi144EEENS2_ILi512EEEEEC2ERKiRKS3_RKS4_,($_ZN7cutlass13device_kernelIN5flash19enable_sm80_to_sm89INS1_16FlashAttnBwdSm80INS1_25CollectiveMainloopBwdSm80ILi2ELi2EN4cute5tupleIJNS5_1CILi128EEES8_NS7_ILi64EEEEEENS_10bfloat16_tEfNS_4arch4Sm80ELb0ELb0ELb1ELb0ELb1ELb0ELb0ELb0ELi2ELi4ELi4ELi4ELb0EEENS1_24CollectiveEpilogueBwdGQAISA_fSD_Li256ELb0ELb1EEENS1_19SingleTileSchedulerILb0ELb0ELb0ELi128EEEEEEEEEvNT_6ParamsE$_ZN4cute3eso3ESOILb0ELb1EJiNS_1CILi4096EEEEEC2ERKiRKS3_ - $_ZN7cutlass13device_kernelIN5flash19enable_sm80_to_sm89INS1_16FlashAttnBwdSm80INS1_25CollectiveMainloopBwdSm80ILi2ELi2EN4cute5tupleIJNS5_1CILi128EEES8_NS7_ILi64EEEEEENS_10bfloat16_tEfNS_4arch4Sm80ELb0ELb0ELb1ELb0ELb1ELb0ELb0ELb0ELi2ELi4ELi4ELi4ELb0EEENS1_24CollectiveEpilogueBwdGQAISA_fSD_Li256ELb0ELb1EEENS1_19SingleTileSchedulerILb0ELb0ELb0ELi128EEEEEEEEEvNT_6ParamsE$_ZN4cute3eso3ESOILb0ELb1EJiNS_1CILi144EEENS2_ILi512EEEEEC2ERKiRKS3_RKS4_)
$_ZN7cutlass13device_kernelIN5flash19enable_sm80_to_sm89INS1_16FlashAttnBwdSm80INS1_25CollectiveMainloopBwdSm80ILi2ELi2EN4cute5tupleIJNS5_1CILi128EEES8_NS7_ILi64EEEEEENS_10bfloat16_tEfNS_4arch4Sm80ELb0ELb0ELb1ELb0ELb1ELb0ELb0ELb0ELi2ELi4ELi4ELi4ELb0EEENS1_24CollectiveEpilogueBwdGQAISA_fSD_Li256ELb0ELb1EEENS1_19SingleTileSchedulerILb0ELb0ELb0ELi128EEEEEEEEEvNT_6ParamsE$_ZN4cute3eso3ESOILb0ELb1EJiNS_1CILi144EEENS2_ILi512EEEEEC2ERKiRKS3_RKS4_:
[----:B------:R-:W-:Y:S01]  /*6c90*/  IADD3 R4, R60, -c[0x0][0x20], RZ ;  /* 0x800008003c047a10 */ /* 0x000fe20007ffe0ff */
[----:B------:R-:W-:Y:S01]  /*6ca0*/  IMAD.MOV.U32 R8, RZ, RZ, R6 ;  /* 0x000000ffff087224 */ /* 0x000fe200078e0006 */
[----:B------:R-:W-:-:S03]  /*6cb0*/  MOV R9, 0x0 ;  /* 0x0000000000097802 */ /* 0x000fc60000000f00 */
[----:B------:R1:W-:Y:S01]  /*6cc0*/  STL [R4], R5 ;  /* 0x0000000504007387 */ /* 0x0003e20000100800 */
[----:B------:R-:W-:Y:S05]  /*6cd0*/  RET.REL.NODEC R8 `(_ZN7cutlass13device_kernelIN5flash19enable_sm80_to_sm89INS1_16FlashAttnBwdSm80INS1_25CollectiveMainloopBwdSm80ILi2ELi2EN4cute5tupleIJNS5_1CILi128EEES8_NS7_ILi64EEEEEENS_10bfloat16_tEfNS_4arch4Sm80ELb0ELb0ELb1ELb0ELb1ELb0ELb0ELb0ELi2ELi4ELi4ELi4ELb0EEENS1_24CollectiveEpilogueBwdGQAISA_fSD_Li256ELb0ELb1EEENS1_19SingleTileSchedulerILb0ELb0ELb0ELi128EEEEEEEEEvNT_6ParamsE) ;  /* 0xffff932008007950 */ /* 0x000fea0003c3ffff */
        .type           $_ZN7cutlass13device_kernelIN5flash19enable_sm80_to_sm89INS1_16FlashAttnBwdSm80INS1_25CollectiveMainloopBwdSm80ILi2ELi2EN4cute5tupleIJNS5_1CILi128EEES8_NS7_ILi64EEEEEENS_10bfloat16_tEfNS_4arch4Sm80ELb0ELb0ELb1ELb0ELb1ELb0ELb0ELb0ELi2ELi4ELi4ELi4ELb0EEENS1_24CollectiveEpilogueBwdGQAISA_fSD_Li256ELb0ELb1EEENS1_19SingleTileSchedulerILb0ELb0ELb0ELi128EEEEEEEEEvNT_6ParamsE$_ZN4cute3eso3ESOILb0ELb1EJiNS_1CILi4096EEEEEC2ERKiRKS3_,@function
        .size           $_ZN7cutlass13device_kernelIN5flash19enable_sm80_to_sm89INS1_16FlashAttnBwdSm80INS1_25CollectiveMainloopBwdSm80ILi2ELi2EN4cute5tupleIJNS5_1CILi128EEES8_NS7_ILi64EEEEEENS_10bfloat16_tEfNS_4arch4Sm80ELb0ELb0ELb1ELb0ELb1ELb0ELb0ELb0ELi2ELi4ELi4ELi4ELb0EEENS1_24CollectiveEpilogueBwdGQAISA_fSD_Li256ELb0ELb1EEENS1_19SingleTileSchedulerILb0ELb0ELb0ELi128EEEEEEEEEvNT_6ParamsE$_ZN4cute3eso3ESOILb0ELb1EJiNS_1CILi4096EEEEEC2ERKiRKS3_,($_ZN7cutlass13device_kernelIN5flash19enable_sm80_to_sm89INS1_16FlashAttnBwdSm80INS1_25CollectiveMainloopBwdSm80ILi2ELi2EN4cute5tupleIJNS5_1CILi128EEES8_NS7_ILi64EEEEEENS_10bfloat16_tEfNS_4arch4Sm80ELb0ELb0ELb1ELb0ELb1ELb0ELb0ELb0ELi2ELi4ELi4ELi4ELb0EEENS1_24CollectiveEpilogueBwdGQAISA_fSD_Li256ELb0ELb1EEENS1_19SingleTileSchedulerILb0ELb0ELb0ELi128EEEEEEEEEvNT_6ParamsE$_ZN4cute3eso3ESOILb0ELb1EJiNS_1CILi512EEEEEC2ERKiRKS3_ - $_ZN7cutlass13device_kernelIN5flash19enable_sm80_to_sm89INS1_16FlashAttnBwdSm80INS1_25CollectiveMainloopBwdSm80ILi2ELi2EN4cute5tupleIJNS5_1CILi128EEES8_NS7_ILi64EEEEEENS_10bfloat16_tEfNS_4arch4Sm80ELb0ELb0ELb1ELb0ELb1ELb0ELb0ELb0ELi2ELi4ELi4ELi4ELb0EEENS1_24CollectiveEpilogueBwdGQAISA_fSD_Li256ELb0ELb1EEENS1_19SingleTileSchedulerILb0ELb0ELb0ELi128EEEEEEEEEvNT_6ParamsE$_ZN4cute3eso3ESOILb0ELb1EJiNS_1CILi4096EEEEEC2ERKiRKS3_)
$_ZN7cutlass13device_kernelIN5flash19enable_sm80_to_sm89INS1_16FlashAttnBwdSm80INS1_25CollectiveMainloopBwdSm80ILi2ELi2EN4cute5tupleIJNS5_1CILi128EEES8_NS7_ILi64EEEEEENS_10bfloat16_tEfNS_4arch4Sm80ELb0ELb0ELb1ELb0ELb1ELb0ELb0ELb0ELi2ELi4ELi4ELi4ELb0EEENS1_24CollectiveEpilogueBwdGQAISA_fSD_Li256ELb0ELb1EEENS1_19SingleTileSchedulerILb0ELb0ELb0ELi128EEEEEEEEEvNT_6ParamsE$_ZN4cute3eso3ESOILb0ELb1EJiNS_1CILi4096EEEEEC2ERKiRKS3_:
[----:B------:R-:W-:Y:S02]  /*6ce0*/  IADD3 R9, R9, -c[0x0][0x20], RZ ;  /* 0x8000080009097a10 */ /* 0x000fe40007ffe0ff */
[----:B------:R-:W-:-:S03]  /*6cf0*/  MOV R5, 0x0 ;  /* 0x0000000000057802 */ /* 0x000fc60000000f00 */
[----:B------:R1:W-:Y:S01]  /*6d00*/  STL [R9], R2 ;  /* 0x0000000209007387 */ /* 0x0003e20000100800 */
[----:B------:R-:W-:Y:S05]  /*6d10*/  RET.REL.NODEC R4 `(_ZN7cutlass13device_kernelIN5flash19enable_sm80_to_sm89INS1_16FlashAttnBwdSm80INS1_25CollectiveMainloopBwdSm80ILi2ELi2EN4cute5tupleIJNS5_1CILi128EEES8_NS7_ILi64EEEEEENS_10bfloat16_tEfNS_4arch4Sm80ELb0ELb0ELb1ELb0ELb1ELb0ELb0ELb0ELi2ELi4ELi4ELi4ELb0EEENS1_24CollectiveEpilogueBwdGQAISA_fSD_Li256ELb0ELb1EEENS1_19SingleTileSchedulerILb0ELb0ELb0ELi128EEEEEEEEEvNT_6ParamsE) ;  /* 0xffff92e004007950 */ /* 0x000fea0003c3ffff */
        .type           $_ZN7cutlass13device_kernelIN5flash19enable_sm80_to_sm89INS1_16FlashAttnBwdSm80INS1_25CollectiveMainloopBwdSm80ILi2ELi2EN4cute5tupleIJNS5_1CILi128EEES8_NS7_ILi64EEEEEENS_10bfloat16_tEfNS_4arch4Sm80ELb0ELb0ELb1ELb0ELb1ELb0ELb0ELb0ELi2ELi4ELi4ELi4ELb0EEENS1_24CollectiveEpilogueBwdGQAISA_fSD_Li256ELb0ELb1EEENS1_19SingleTileSchedulerILb0ELb0ELb0ELi128EEEEEEEEEvNT_6ParamsE$_ZN4cute3eso3ESOILb0ELb1EJiNS_1CILi512EEEEEC2ERKiRKS3_,@function
        .size           $_ZN7cutlass13device_kernelIN5flash19enable_sm80_to_sm89INS1_16FlashAttnBwdSm80INS1_25CollectiveMainloopBwdSm80ILi2ELi2EN4cute5tupleIJNS5_1CILi128EEES8_NS7_ILi64EEEEEENS_10bfloat16_tEfNS_4arch4Sm80ELb0ELb0ELb1ELb0ELb1ELb0ELb0ELb0ELi2ELi4ELi4ELi4ELb0EEENS1_24CollectiveEpilogueBwdGQAISA_fSD_Li256ELb0ELb1EEENS1_19SingleTileSchedulerILb0ELb0ELb0ELi128EEEEEEEEEvNT_6ParamsE$_ZN4cute3eso3ESOILb0ELb1EJiNS_1CILi512EEEEEC2ERKiRKS3_,($_ZN7cutlass13device_kernelIN5flash19enable_sm80_to_sm89INS1_16FlashAttnBwdSm80INS1_25CollectiveMainloopBwdSm80ILi2ELi2EN4cute5tupleIJNS5_1CILi128EEES8_NS7_ILi64EEEEEENS_10bfloat16_tEfNS_4arch4Sm80ELb0ELb0ELb1ELb0ELb1ELb0ELb0ELb0ELi2ELi4ELi4ELi4ELb0EEENS1_24CollectiveEpilogueBwdGQAISA_fSD_Li256ELb0ELb1EEENS1_19SingleTileSchedulerILb0ELb0ELb0ELi128EEEEEEEEEvNT_6ParamsE$_ZN4cute3eso3ESOILb0ELb1EJiNS_1CILi72EEENS2_ILi512EEEEEC2ERKiRKS3_RKS4_ - $_ZN7cutlass13device_kernelIN5flash19enable_sm80_to_sm89INS1_16FlashAttnBwdSm80INS1_25CollectiveMainloopBwdSm80ILi2ELi2EN4cute5tupleIJNS5_1CILi128EEES8_NS7_ILi64EEEEEENS_10bfloat16_tEfNS_4arch4Sm80ELb0ELb0ELb1ELb0ELb1ELb0ELb0ELb0ELi2ELi4ELi4ELi4ELb0EEENS1_24CollectiveEpilogueBwdGQAISA_fSD_Li256ELb0ELb1EEENS1_19SingleTileSchedulerILb0ELb0ELb0ELi128EEEEEEEEEvNT_6ParamsE$_ZN4cute3eso3ESOILb0ELb1EJiNS_1CILi512EEEEEC2ERKiRKS3_)
$_ZN7cutlass13device_kernelIN5flash19enable_sm80_to_sm89INS1_16FlashAttnBwdSm80INS1_25CollectiveMainloopBwdSm80ILi2ELi2EN4cute5tupleIJNS5_1CILi128EEES8_NS7_ILi64EEEEEENS_10bfloat16_tEfNS_4arch4Sm80ELb0ELb0ELb1ELb0ELb1ELb0ELb0ELb0ELi2ELi4ELi4ELi4ELb0EEENS1_24CollectiveEpilogueBwdGQAISA_fSD_Li256ELb0ELb1EEENS1_19SingleTileSchedulerILb0ELb0ELb0ELi128EEEEEEEEEvNT_6ParamsE$_ZN4cute3eso3ESOILb0ELb1EJiNS_1CILi512EEEEEC2ERKiRKS3_:
[----:B------:R-:W-:Y:S02]  /*6d20*/  IADD3 R3, R70, -c[0x0][0x20], RZ ;  /* 0x8000080046037a10 */ /* 0x000fe40007ffe0ff */
[----:B------:R-:W-:-:S03]  /*6d30*/  MOV R5, 0x0 ;  /* 0x0000000000057802 */ /* 0x000fc60000000f00 */
[----:B------:R1:W-:Y:S01]  /*6d40*/  STL [R3], R2 ;  /* 0x0000000203007387 */ /* 0x0003e20000100800 */
[----:B------:R-:W-:Y:S05]  /*6d50*/  RET.REL.NODEC R4 `(_ZN7cutlass13device_kernelIN5flash19enable_sm80_to_sm89INS1_16FlashAttnBwdSm80INS1_25CollectiveMainloopBwdSm80ILi2ELi2EN4cute5tupleIJNS5_1CILi128EEES8_NS7_ILi64EEEEEENS_10bfloat16_tEfNS_4arch4Sm80ELb0ELb0ELb1ELb0ELb1ELb0ELb0ELb0ELi2ELi4ELi4ELi4ELb0EEENS1_24CollectiveEpilogueBwdGQAISA_fSD_Li256ELb0ELb1EEENS1_19SingleTileSchedulerILb0ELb0ELb0ELi128EEEEEEEEEvNT_6ParamsE) ;  /* 0xffff92a004007950 */ /* 0x000fea0003c3ffff */
        .type           $_ZN7cutlass13device_kernelIN5flash19enable_sm80_to_sm89INS1_16FlashAttnBwdSm80INS1_25CollectiveMainloopBwdSm80ILi2ELi2EN4cute5tupleIJNS5_1CILi128EEES8_NS7_ILi64EEEEEENS_10bfloat16_tEfNS_4arch4Sm80ELb0ELb0ELb1ELb0ELb1ELb0ELb0ELb0ELi2ELi4ELi4ELi4ELb0EEENS1_24CollectiveEpilogueBwdGQAISA_fSD_Li256ELb0ELb1EEENS1_19SingleTileSchedulerILb0ELb0ELb0ELi128EEEEEEEEEvNT_6ParamsE$_ZN4cute3eso3ESOILb0ELb1EJiNS_1CILi72EEENS2_ILi512EEEEEC2ERKiRKS3_RKS4_,@function
        .size           $_ZN7cutlass13device_kernelIN5flash19enable_sm80_to_sm89INS1_16FlashAttnBwdSm80INS1_25CollectiveMainloopBwdSm80ILi2ELi2EN4cute5tupleIJNS5_1CILi128EEES8_NS7_ILi64EEEEEENS_10bfloat16_tEfNS_4arch4Sm80ELb0ELb0ELb1ELb0ELb1ELb0ELb0ELb0ELi2ELi4ELi4ELi4ELb0EEENS1_24CollectiveEpilogueBwdGQAISA_fSD_Li256ELb0ELb1EEENS1_19SingleTileSchedulerILb0ELb0ELb0ELi128EEEEEEEEEvNT_6ParamsE$_ZN4cute3eso3ESOILb0ELb1EJiNS_1CILi72EEENS2_ILi512EEEEEC2ERKiRKS3_RKS4_,($_ZN7cutlass13device_kernelIN5flash19enable_sm80_to_sm89INS1_16FlashAttnBwdSm80INS1_25CollectiveMainloopBwdSm80ILi2ELi2EN4cute5tupleIJNS5_1CILi128EEES8_NS7_ILi64EEEEEENS_10bfloat16_tEfNS_4arch4Sm80ELb0ELb0ELb1ELb0ELb1ELb0ELb0ELb0ELi2ELi4ELi4ELi4ELb0EEENS1_24CollectiveEpilogueBwdGQAISA_fSD_Li256ELb0ELb1EEENS1_19SingleTileSchedulerILb0ELb0ELb0ELi128EEEEEEEEEvNT_6ParamsE$_ZN4cute3eso3ESOILb0ELb1EJlEEC2ERKl - $_ZN7cutlass13device_kernelIN5flash19enable_sm80_to_sm89INS1_16FlashAttnBwdSm80INS1_25CollectiveMainloopBwdSm80ILi2ELi2EN4cute5tupleIJNS5_1CILi128EEES8_NS7_ILi64EEEEEENS_10bfloat16_tEfNS_4arch4Sm80ELb0ELb0ELb1ELb0ELb1ELb0ELb0ELb0ELi2ELi4ELi4ELi4ELb0EEENS1_24CollectiveEpilogueBwdGQAISA_fSD_Li256ELb0ELb1EEENS1_19SingleTileSchedulerILb0ELb0ELb0ELi128EEEEEEEEEvNT_6ParamsE$_ZN4cute3eso3ESOILb0ELb1EJiNS_1CILi72EEENS2_ILi512EEEEEC2ERKiRKS3_RKS4_)
$_ZN7cutlass13device_kernelIN5flash19enable_sm80_to_sm89INS1_16FlashAttnBwdSm80INS1_25CollectiveMainloopBwdSm80ILi2ELi2EN4cute5tupleIJNS5_1CILi128EEES8_NS7_ILi64EEEEEENS_10bfloat16_tEfNS_4arch4Sm80ELb0ELb0ELb1ELb0ELb1ELb0ELb0ELb0ELi2ELi4ELi4ELi4ELb0EEENS1_24CollectiveEpilogueBwdGQAISA_fSD_Li256ELb0ELb1EEENS1_19SingleTileSchedulerILb0ELb0ELb0ELi128EEEEEEEEEvNT_6ParamsE$_ZN4cute3eso3ESOILb0ELb1EJiNS_1CILi72EEENS2_ILi512EEEEEC2ERKiRKS3_RKS4_:
[----:B------:R-:W-:Y:S01]  /*6d60*/  IADD3 R4, R4, -c[0x0][0x20], RZ ;  /* 0x8000080004047a10 */ /* 0x000fe20007ffe0ff */
[----:B------:R-:W-:Y:S01]  /*6d70*/  IMAD.MOV.U32 R8, RZ, RZ, R6 ;  /* 0x000000ffff087224 */ /* 0x000fe200078e0006 */
[----:B------:R-:W-:-:S03]  /*6d80*/  MOV R9, 0x0 ;  /* 0x0000000000097802 */ /* 0x000fc60000000f00 */
[----:B------:R1:W-:Y:S01]  /*6d90*/  STL [R4], R5 ;  /* 0x0000000504007387 */ /* 0x0003e20000100800 */
[----:B------:R-:W-:Y:S05]  /*6da0*/  RET.REL.NODEC R8 `(_ZN7cutlass13device_kernelIN5flash19enable_sm80_to_sm89INS1_16FlashAttnBwdSm80INS1_25CollectiveMainloopBwdSm80ILi2ELi2EN4cute5tupleIJNS5_1CILi128EEES8_NS7_ILi64EEEEEENS_10bfloat16_tEfNS_4arch4Sm80ELb0ELb0ELb1ELb0ELb1ELb0ELb0ELb0ELi2ELi4ELi4ELi4ELb0EEENS1_24CollectiveEpilogueBwdGQAISA_fSD_Li256ELb0ELb1EEENS1_19SingleTileSchedulerILb0ELb0ELb0ELi128EEEEEEEEEvNT_6ParamsE) ;  /* 0xffff925008007950 */ /* 0x000fea0003c3ffff */
        .type           $_ZN7cutlass13device_kernelIN5flash19enable_sm80_to_sm89INS1_16FlashAttnBwdSm80INS1_25CollectiveMainloopBwdSm80ILi2ELi2EN4cute5tupleIJNS5_1CILi128EEES8_NS7_ILi64EEEEEENS_10bfloat16_tEfNS_4arch4Sm80ELb0ELb0ELb1ELb0ELb1ELb0ELb0ELb0ELi2ELi4ELi4ELi4ELb0EEENS1_24CollectiveEpilogueBwdGQAISA_fSD_Li256ELb0ELb1EEENS1_19SingleTileSchedulerILb0ELb0ELb0ELi128EEEEEEEEEvNT_6ParamsE$_ZN4cute3eso3ESOILb0ELb1EJlEEC2ERKl,@function
        .size           $_ZN7cutlass13device_kernelIN5flash19enable_sm80_to_sm89INS1_16FlashAttnBwdSm80INS1_25CollectiveMainloopBwdSm80ILi2ELi2EN4cute5tupleIJNS5_1CILi128EEES8_NS7_ILi64EEEEEENS_10bfloat16_tEfNS_4arch4Sm80ELb0ELb0ELb1ELb0ELb1ELb0ELb0ELb0ELi2ELi4ELi4ELi4ELb0EEENS1_24CollectiveEpilogueBwdGQAISA_fSD_Li256ELb0ELb1EEENS1_19SingleTileSchedulerILb0ELb0ELb0ELi128EEEEEEEEEvNT_6ParamsE$_ZN4cute3eso3ESOILb0ELb1EJlEEC2ERKl,($_ZN7cutlass13device_kernelIN5flash19enable_sm80_to_sm89INS1_16FlashAttnBwdSm80INS1_25CollectiveMainloopBwdSm80ILi2ELi2EN4cute5tupleIJNS5_1CILi128EEES8_NS7_ILi64EEEEEENS_10bfloat16_tEfNS_4arch4Sm80ELb0ELb0ELb1ELb0ELb1ELb0ELb0ELb0ELi2ELi4ELi4ELi4ELb0EEENS1_24CollectiveEpilogueBwdGQAISA_fSD_Li256ELb0ELb1EEENS1_19SingleTileSchedulerILb0ELb0ELb0ELi128EEEEEEEEEvNT_6ParamsE$_ZN4cute3eso3ESOILb1ELb0EJNS_10UnderscoreES2_S2_iEEC2ERKS2_S5_S5_RKi - $_ZN7cutlass13device_kernelIN5flash19enable_sm80_to_sm89INS1_16FlashAttnBwdSm80INS1_25CollectiveMainloopBwdSm80ILi2ELi2EN4cute5tupleIJNS5_1CILi128EEES8_NS7_ILi64EEEEEENS_10bfloat16_tEfNS_4arch4Sm80ELb0ELb0ELb1ELb0ELb1ELb0ELb0ELb0ELi2ELi4ELi4ELi4ELb0EEENS1_24CollectiveEpilogueBwdGQAISA_fSD_Li256ELb0ELb1EEENS1_19SingleTileSchedulerILb0ELb0ELb0ELi128EEEEEEEEEvNT_6ParamsE$_ZN4cute3eso3ESOILb0ELb1EJlEEC2ERKl)
$_ZN7cutlass13device_kernelIN5flash19enable_sm80_to_sm89INS1_16FlashAttnBwdSm80INS1_25CollectiveMainloopBwdSm80ILi2ELi2EN4cute5tupleIJNS5_1CILi128EEES8_NS7_ILi64EEEEEENS_10bfloat16_tEfNS_4arch4Sm80ELb0ELb0ELb1ELb0ELb1ELb0ELb0ELb0ELi2ELi4ELi4ELi4ELb0EEENS1_24CollectiveEpilogueBwdGQAISA_fSD_Li256ELb0ELb1EEENS1_19SingleTileSchedulerILb0ELb0ELb0ELi128EEEEEEEEEvNT_6ParamsE$_ZN4cute3eso3ESOILb0ELb1EJlEEC2ERKl:
[----:B------:R-:W-:Y:S01]  /*6db0*/  IADD3 R5, R5, -c[0x0][0x20], RZ ;  /* 0x8000080005057a10 */ /* 0x000fe20007ffe0ff */
[----:B------:R-:W-:Y:S01]  /*6dc0*/  IMAD.MOV.U32 R78, RZ, RZ, R6 ;  /* 0x000000ffff4e7224 */ /* 0x000fe200078e0006 */
[----:B------:R-:W-:-:S03]  /*6dd0*/  MOV R79, 0x0 ;  /* 0x00000000004f7802 */ /* 0x000fc60000000f00 */
[----:B------:R1:W-:Y:S01]  /*6de0*/  STL.64 [R5], R2 ;  /* 0x0000000205007387 */ /* 0x0003e20000100a00 */
[----:B------:R-:W-:Y:S05]  /*6df0*/  RET.REL.NODEC R78 `(_ZN7cutlass13device_kernelIN5flash19enable_sm80_to_sm89INS1_16FlashAttnBwdSm80INS1_25CollectiveMainloopBwdSm80ILi2ELi2EN4cute5tupleIJNS5_1CILi128EEES8_NS7_ILi64EEEEEENS_10bfloat16_tEfNS_4arch4Sm80ELb0ELb0ELb1ELb0ELb1ELb0ELb0ELb0ELi2ELi4ELi4ELi4ELb0EEENS1_24CollectiveEpilogueBwdGQAISA_fSD_Li256ELb0ELb1EEENS1_19SingleTileSchedulerILb0ELb0ELb0ELi128EEEEEEEEEvNT_6ParamsE) ;  /* 0xffff92004e007950 */ /* 0x000fea0003c3ffff */
        .type           $_ZN7cutlass13device_kernelIN5flash19enable_sm80_to_sm89INS1_16FlashAttnBwdSm80INS1_25CollectiveMainloopBwdSm80ILi2ELi2EN4cute5tupleIJNS5_1CILi128EEES8_NS7_ILi64EEEEEENS_10bfloat16_tEfNS_4arch4Sm80ELb0ELb0ELb1ELb0ELb1ELb0ELb0ELb0ELi2ELi4ELi4ELi4ELb0EEENS1_24CollectiveEpilogueBwdGQAISA_fSD_Li256ELb0ELb1EEENS1_19SingleTileSchedulerILb0ELb0ELb0ELi128EEEEEEEEEvNT_6ParamsE$_ZN4cute3eso3ESOILb1ELb0EJNS_10UnderscoreES2_S2_iEEC2ERKS2_S5_S5_RKi,@function
        .size           $_ZN7cutlass13device_kernelIN5flash19enable_sm80_to_sm89INS1_16FlashAttnBwdSm80INS1_25CollectiveMainloopBwdSm80ILi2ELi2EN4cute5tupleIJNS5_1CILi128EEES8_NS7_ILi64EEEEEENS_10bfloat16_tEfNS_4arch4Sm80ELb0ELb0ELb1ELb0ELb1ELb0ELb0ELb0ELi2ELi4ELi4ELi4ELb0EEENS1_24CollectiveEpilogueBwdGQAISA_fSD_Li256ELb0ELb1EEENS1_19SingleTileSchedulerILb0ELb0ELb0ELi128EEEEEEEEEvNT_6ParamsE$_ZN4cute3eso3ESOILb1ELb0EJNS_10UnderscoreES2_S2_iEEC2ERKS2_S5_S5_RKi,($_ZN7cutlass13device_kernelIN5flash19enable_sm80_to_sm89INS1_16FlashAttnBwdSm80INS1_25CollectiveMainloopBwdSm80ILi2ELi2EN4cute5tupleIJNS5_1CILi128EEES8_NS7_ILi64EEEEEENS_10bfloat16_tEfNS_4arch4Sm80ELb0ELb0ELb1ELb0ELb1ELb0ELb0ELb0ELi2ELi4ELi4ELi4ELb0EEENS1_24CollectiveEpilogueBwdGQAISA_fSD_Li256ELb0ELb1EEENS1_19SingleTileSchedulerILb0ELb0ELb0ELi128EEEEEEEEEvNT_6ParamsE$_ZN4cute3eso3ESOILb1ELb0EJNS_10UnderscoreES2_iEEC2ERKS2_S5_RKi - $_ZN7cutlass13device_kernelIN5flash19enable_sm80_to_sm89INS1_16FlashAttnBwdSm80INS1_25CollectiveMainloopBwdSm80ILi2ELi2EN4cute5tupleIJNS5_1CILi128EEES8_NS7_ILi64EEEEEENS_10bfloat16_tEfNS_4arch4Sm80ELb0ELb0ELb1ELb0ELb1ELb0ELb0ELb0ELi2ELi4ELi4ELi4ELb0EEENS1_24CollectiveEpilogueBwdGQAISA_fSD_Li256ELb0ELb1EEENS1_19SingleTileSchedulerILb0ELb0ELb0ELi128EEEEEEEEEvNT_6ParamsE$_ZN4cute3eso3ESOILb1ELb0EJNS_10UnderscoreES2_S2_iEEC2ERKS2_S5_S5_RKi)
$_ZN7cutlass13device_kernelIN5flash19enable_sm80_to_sm89INS1_16FlashAttnBwdSm80INS1_25CollectiveMainloopBwdSm80ILi2ELi2EN4cute5tupleIJNS5_1CILi128EEES8_NS7_ILi64EEEEEENS_10bfloat16_tEfNS_4arch4Sm80ELb0ELb0ELb1ELb0ELb1ELb0ELb0ELb0ELi2ELi4ELi4ELi4ELb0EEENS1_24CollectiveEpilogueBwdGQAISA_fSD_Li256ELb0ELb1EEENS1_19SingleTileSchedulerILb0ELb0ELb0ELi128EEEEEEEEEvNT_6ParamsE$_ZN4cute3eso3ESOILb1ELb0EJNS_10UnderscoreES2_S2_iEEC2ERKS2_S5_S5_RKi:
[----:B------:R-:W-:Y:S02]  /*6e00*/  IADD3 R2, R81, -c[0x0][0x20], RZ ;  /* 0x8000080051027a10 */ /* 0x000fe40007ffe0ff */
[----:B------:R-:W-:-:S03]  /*6e10*/  MOV R5, 0x0 ;  /* 0x0000000000057802 */ /* 0x000fc60000000f00 */
[----:B------:R1:W-:Y:S01]  /*6e20*/  STL [R2], R3 ;  /* 0x0000000302007387 */ /* 0x0003e20000100800 */
[----:B------:R-:W-:Y:S05]  /*6e30*/  RET.REL.NODEC R4 `(_ZN7cutlass13device_kernelIN5flash19enable_sm80_to_sm89INS1_16FlashAttnBwdSm80INS1_25CollectiveMainloopBwdSm80ILi2ELi2EN4cute5tupleIJNS5_1CILi128EEES8_NS7_ILi64EEEEEENS_10bfloat16_tEfNS_4arch4Sm80ELb0ELb0ELb1ELb0ELb1ELb0ELb0ELb0ELi2ELi4ELi4ELi4ELb0EEENS1_24CollectiveEpilogueBwdGQAISA_fSD_Li256ELb0ELb1EEENS1_19SingleTileSchedulerILb0ELb0ELb0ELi128EEEEEEEEEvNT_6ParamsE) ;  /* 0xffff91c004007950 */ /* 0x000fea0003c3ffff */
        .type           $_ZN7cutlass13device_kernelIN5flash19enable_sm80_to_sm89INS1_16FlashAttnBwdSm80INS1_25CollectiveMainloopBwdSm80ILi2ELi2EN4cute5tupleIJNS5_1CILi128EEES8_NS7_ILi64EEEEEENS_10bfloat16_tEfNS_4arch4Sm80ELb0ELb0ELb1ELb0ELb1ELb0ELb0ELb0ELi2ELi4ELi4ELi4ELb0EEENS1_24CollectiveEpilogueBwdGQAISA_fSD_Li256ELb0ELb1EEENS1_19SingleTileSchedulerILb0ELb0ELb0ELi128EEEEEEEEEvNT_6ParamsE$_ZN4cute3eso3ESOILb1ELb0EJNS_10UnderscoreES2_iEEC2ERKS2_S5_RKi,@function
        .size           $_ZN7cutlass13device_kernelIN5flash19enable_sm80_to_sm89INS1_16FlashAttnBwdSm80INS1_25CollectiveMainloopBwdSm80ILi2ELi2EN4cute5tupleIJNS5_1CILi128EEES8_NS7_ILi64EEEEEENS_10bfloat16_tEfNS_4arch4Sm80ELb0ELb0ELb1ELb0ELb1ELb0ELb0ELb0ELi2ELi4ELi4ELi4ELb0EEENS1_24CollectiveEpilogueBwdGQAISA_fSD_Li256ELb0ELb1EEENS1_19SingleTileSchedulerILb0ELb0ELb0ELi128EEEEEEEEEvNT_6ParamsE$_ZN4cute3eso3ESOILb1ELb0EJNS_10UnderscoreES2_iEEC2ERKS2_S5_RKi,($_ZN7cutlass13device_kernelIN5flash19enable_sm80_to_sm89INS1_16FlashAttnBwdSm80INS1_25CollectiveMainloopBwdSm80ILi2ELi2EN4cute5tupleIJNS5_1CILi128EEES8_NS7_ILi64EEEEEENS_10bfloat16_tEfNS_4arch4Sm80ELb0ELb0ELb1ELb0ELb1ELb0ELb0ELb0ELi2ELi4ELi4ELi4ELb0EEENS1_24CollectiveEpilogueBwdGQAISA_fSD_Li256ELb0ELb1EEENS1_19SingleTileSchedulerILb0ELb0ELb0ELi128EEEEEEEEEvNT_6ParamsE$_ZN4cute3eso3ESOILb1ELb0EJNS_10UnderscoreEiEEC2ERKS2_RKi - $_ZN7cutlass13device_kernelIN5flash19enable_sm80_to_sm89INS1_16FlashAttnBwdSm80INS1_25CollectiveMainloopBwdSm80ILi2ELi2EN4cute5tupleIJNS5_1CILi128EEES8_NS7_ILi64EEEEEENS_10bfloat16_tEfNS_4arch4Sm80ELb0ELb0ELb1ELb0ELb1ELb0ELb0ELb0ELi2ELi4ELi4ELi4ELb0EEENS1_24CollectiveEpilogueBwdGQAISA_fSD_Li256ELb0ELb1EEENS1_19SingleTileSchedulerILb0ELb0ELb0ELi128EEEEEEEEEvNT_6ParamsE$_ZN4cute3eso3ESOILb1ELb0EJNS_10UnderscoreES2_iEEC2ERKS2_S5_RKi)
$_ZN7cutlass13device_kernelIN5flash19enable_sm80_to_sm89INS1_16FlashAttnBwdSm80INS1_25CollectiveMainloopBwdSm80ILi2ELi2EN4cute5tupleIJNS5_1CILi128EEES8_NS7_ILi64EEEEEENS_10bfloat16_tEfNS_4arch4Sm80ELb0ELb0ELb1ELb0ELb1ELb0ELb0ELb0ELi2ELi4ELi4ELi4ELb0EEENS1_24CollectiveEpilogueBwdGQAISA_fSD_Li256ELb0ELb1EEENS1_19SingleTileSchedulerILb0ELb0ELb0ELi128EEEEEEEEEvNT_6ParamsE$_ZN4cute3eso3ESOILb1ELb0EJNS_10UnderscoreES2_iEEC2ERKS2_S5_RKi:
[----:B------:R-:W-:Y:S02]  /*6e40*/  IADD3 R2, R81, -c[0x0][0x20], RZ ;  /* 0x8000080051027a10 */ /* 0x000fe40007ffe0ff */
[----:B------:R-:W-:-:S03]  /*6e50*/  MOV R9, 0x0 ;  /* 0x0000000000097802 */ /* 0x000fc60000000f00 */
[----:B------:R1:W-:Y:S01]  /*6e60*/  STL [R2], R3 ;  /* 0x0000000302007387 */ /* 0x0003e20000100800 */
[----:B------:R-:W-:Y:S05]  /*6e70*/  RET.REL.NODEC R8 `(_ZN7cutlass13device_kernelIN5flash19enable_sm80_to_sm89INS1_16FlashAttnBwdSm80INS1_25CollectiveMainloopBwdSm80ILi2ELi2EN4cute5tupleIJNS5_1CILi128EEES8_NS7_ILi64EEEEEENS_10bfloat16_tEfNS_4arch4Sm80ELb0ELb0ELb1ELb0ELb1ELb0ELb0ELb0ELi2ELi4ELi4ELi4ELb0EEENS1_24CollectiveEpilogueBwdGQAISA_fSD_Li256ELb0ELb1EEENS1_19SingleTileSchedulerILb0ELb0ELb0ELi128EEEEEEEEEvNT_6ParamsE) ;  /* 0xffff918008007950 */ /* 0x000fea0003c3ffff */
        .type           $_ZN7cutlass13device_kernelIN5flash19enable_sm80_to_sm89INS1_16FlashAttnBwdSm80INS1_25CollectiveMainloopBwdSm80ILi2ELi2EN4cute5tupleIJNS5_1CILi128EEES8_NS7_ILi64EEEEEENS_10bfloat16_tEfNS_4arch4Sm80ELb0ELb0ELb1ELb0ELb1ELb0ELb0ELb0ELi2ELi4ELi4ELi4ELb0EEENS1_24CollectiveEpilogueBwdGQAISA_fSD_Li256ELb0ELb1EEENS1_19SingleTileSchedulerILb0ELb0ELb0ELi128EEEEEEEEEvNT_6ParamsE$_ZN4cute3eso3ESOILb1ELb0EJNS_10UnderscoreEiEEC2ERKS2_RKi,@function
        .size           $_ZN7cutlass13device_kernelIN5flash19enable_sm80_to_sm89INS1_16FlashAttnBwdSm80INS1_25CollectiveMainloopBwdSm80ILi2ELi2EN4cute5tupleIJNS5_1CILi128EEES8_NS7_ILi64EEEEEENS_10bfloat16_tEfNS_4arch4Sm80ELb0ELb0ELb1ELb0ELb1ELb0ELb0ELb0ELi2ELi4ELi4ELi4ELb0EEENS1_24CollectiveEpilogueBwdGQAISA_fSD_Li256ELb0ELb1EEENS1_19SingleTileSchedulerILb0ELb0ELb0ELi128EEEEEEEEEvNT_6ParamsE$_ZN4cute3eso3ESOILb1ELb0EJNS_10UnderscoreEiEEC2ERKS2_RKi,($_ZN7cutlass13device_kernelIN5flash19enable_sm80_to_sm89INS1_16FlashAttnBwdSm80INS1_25CollectiveMainloopBwdSm80ILi2ELi2EN4cute5tupleIJNS5_1CILi128EEES8_NS7_ILi64EEEEEENS_10bfloat16_tEfNS_4arch4Sm80ELb0ELb0ELb1ELb0ELb1ELb0ELb0ELb0ELi2ELi4ELi4ELi4ELb0EEENS1_24CollectiveEpilogueBwdGQAISA_fSD_Li256ELb0ELb1EEENS1_19SingleTileSchedulerILb0ELb0ELb0ELi128EEEEEEEEEvNT_6ParamsE$_ZN4cute3eso3ESOILb1ELb0EJNS_10UnderscoreEiiEEC2ERKS2_RKiS7_ - $_ZN7cutlass13device_kernelIN5flash19enable_sm80_to_sm89INS1_16FlashAttnBwdSm80INS1_25CollectiveMainloopBwdSm80ILi2ELi2EN4cute5tupleIJNS5_1CILi128EEES8_NS7_ILi64EEEEEENS_10bfloat16_tEfNS_4arch4Sm80ELb0ELb0ELb1ELb0ELb1ELb0ELb0ELb0ELi2ELi4ELi4ELi4ELb0EEENS1_24CollectiveEpilogueBwdGQAISA_fSD_Li256ELb0ELb1EEENS1_19SingleTileSchedulerILb0ELb0ELb0ELi128EEEEEEEEEvNT_6ParamsE$_ZN4cute3eso3ESOILb1ELb0EJNS_10UnderscoreEiEEC2ERKS2_RKi)
$_ZN7cutlass13device_kernelIN5flash19enable_sm80_to_sm89INS1_16FlashAttnBwdSm80INS1_25CollectiveMainloopBwdSm80ILi2ELi2EN4cute5tupleIJNS5_1CILi128EEES8_NS7_ILi64EEEEEENS_10bfloat16_tEfNS_4arch4Sm80ELb0ELb0ELb1ELb0ELb1ELb0ELb0ELb0ELi2ELi4ELi4ELi4ELb0EEENS1_24CollectiveEpilogueBwdGQAISA_fSD_Li256ELb0ELb1EEENS1_19SingleTileSchedulerILb0ELb0ELb0ELi128EEEEEEEEEvNT_6ParamsE$_ZN4cute3eso3ESOILb1ELb0EJNS_10UnderscoreEiEEC2ERKS2_RKi:
[----:B------:R-:W-:Y:S02]  /*6e80*/  IADD3 R2, R2, -c[0x0][0x20], RZ ;  /* 0x8000080002027a10 */ /* 0x000fe40007ffe0ff */
[----:B------:R-:W-:-:S03]  /*6e90*/  MOV R11, 0x0 ;  /* 0x00000000000b7802 */ /* 0x000fc60000000f00 */
[----:B------:R1:W-:Y:S01]  /*6ea0*/  STL [R2], R3 ;  /* 0x0000000302007387 */ /* 0x0003e20000100800 */
[----:B------:R-:W-:Y:S05]  /*6eb0*/  RET.REL.NODEC R10 `(_ZN7cutlass13device_kernelIN5flash19enable_sm80_to_sm89INS1_16FlashAttnBwdSm80INS1_25CollectiveMainloopBwdSm80ILi2ELi2EN4cute5tupleIJNS5_1CILi128EEES8_NS7_ILi64EEEEEENS_10bfloat16_tEfNS_4arch4Sm80ELb0ELb0ELb1ELb0ELb1ELb0ELb0ELb0ELi2ELi4ELi4ELi4ELb0EEENS1_24CollectiveEpilogueBwdGQAISA_fSD_Li256ELb0ELb1EEENS1_19SingleTileSchedulerILb0ELb0ELb0ELi128EEEEEEEEEvNT_6ParamsE) ;  /* 0xffff91400a007950 */ /* 0x000fea0003c3ffff */
        .type           $_ZN7cutlass13device_kernelIN5flash19enable_sm80_to_sm89INS1_16FlashAttnBwdSm80INS1_25CollectiveMainloopBwdSm80ILi2ELi2EN4cute5tupleIJNS5_1CILi128EEES8_NS7_ILi64EEEEEENS_10bfloat16_tEfNS_4arch4Sm80ELb0ELb0ELb1ELb0ELb1ELb0ELb0ELb0ELi2ELi4ELi4ELi4ELb0EEENS1_24CollectiveEpilogueBwdGQAISA_fSD_Li256ELb0ELb1EEENS1_19SingleTileSchedulerILb0ELb0ELb0ELi128EEEEEEEEEvNT_6ParamsE$_ZN4cute3eso3ESOILb1ELb0EJNS_10UnderscoreEiiEEC2ERKS2_RKiS7_,@function
        .size           $_ZN7cutlass13device_kernelIN5flash19enable_sm80_to_sm89INS1_16FlashAttnBwdSm80INS1_25CollectiveMainloopBwdSm80ILi2ELi2EN4cute5tupleIJNS5_1CILi128EEES8_NS7_ILi64EEEEEENS_10bfloat16_tEfNS_4arch4Sm80ELb0ELb0ELb1ELb0ELb1ELb0ELb0ELb0ELi2ELi4ELi4ELi4ELb0EEENS1_24CollectiveEpilogueBwdGQAISA_fSD_Li256ELb0ELb1EEENS1_19SingleTileSchedulerILb0ELb0ELb0ELi128EEEEEEEEEvNT_6ParamsE$_ZN4cute3eso3ESOILb1ELb0EJNS_10UnderscoreEiiEEC2ERKS2_RKiS7_,($_ZN7cutlass13device_kernelIN5flash19enable_sm80_to_sm89INS1_16FlashAttnBwdSm80INS1_25CollectiveMainloopBwdSm80ILi2ELi2EN4cute5tupleIJNS5_1CILi128EEES8_NS7_ILi64EEEEEENS_10bfloat16_tEfNS_4arch4Sm80ELb0ELb0ELb1ELb0ELb1ELb0ELb0ELb0ELi2ELi4ELi4ELi4ELb0EEENS1_24CollectiveEpilogueBwdGQAISA_fSD_Li256ELb0ELb1EEENS1_19SingleTileSchedulerILb0ELb0ELb0ELi128EEEEEEEEEvNT_6ParamsE$_ZN4cute3eso3ESOILb1ELb0EJNS_14ComposedLayoutINS_7SwizzleILi3ELi3ELi3EEENS_1CILi0EEENS_6LayoutINS_5tupleIJNS8_IJNS8_IJNS5_ILi4EEENS5_ILi8EEEEEENS8_IJNS5_ILi2EEENS5_ILi1EEEEEEEEENS8_IJNS8_IJSC_SC_EEENS8_IJSA_S9_EEEEEEEEENS8_IJNS8_IJNS8_IJSC_NS5_ILi64EEEEEENS8_IJNS5_ILi512EEES6_EEEEEENS8_IJNS8_IJSD_SA_EEENS8_IJNS5_ILi1024EEENS5_ILi16EEEEEEEEEEEEEEEENS_10ViewEngineINS_8smem_ptrIPN7cutlass10bfloat16_tEEEEEEEC2ERKSW_RKS13_ - $_ZN7cutlass13device_kernelIN5flash19enable_sm80_to_sm89INS1_16FlashAttnBwdSm80INS1_25CollectiveMainloopBwdSm80ILi2ELi2EN4cute5tupleIJNS5_1CILi128EEES8_NS7_ILi64EEEEEENS_10bfloat16_tEfNS_4arch4Sm80ELb0ELb0ELb1ELb0ELb1ELb0ELb0ELb0ELi2ELi4ELi4ELi4ELb0EEENS1_24CollectiveEpilogueBwdGQAISA_fSD_Li256ELb0ELb1EEENS1_19SingleTileSchedulerILb0ELb0ELb0ELi128EEEEEEEEEvNT_6ParamsE$_ZN4cute3eso3ESOILb1ELb0EJNS_10UnderscoreEiiEEC2ERKS2_RKiS7_)
$_ZN7cutlass13device_kernelIN5flash19enable_sm80_to_sm89INS1_16FlashAttnBwdSm80INS1_25CollectiveMainloopBwdSm80ILi2ELi2EN4cute5tupleIJNS5_1CILi128EEES8_NS7_ILi64EEEEEENS_10bfloat16_tEfNS_4arch4Sm80ELb0ELb0ELb1ELb0ELb1ELb0ELb0ELb0ELi2ELi4ELi4ELi4ELb0EEENS1_24CollectiveEpilogueBwdGQAISA_fSD_Li256ELb0ELb1EEENS1_19SingleTileSchedulerILb0ELb0ELb0ELi128EEEEEEEEEvNT_6ParamsE$_ZN4cute3eso3ESOILb1ELb0EJNS_10UnderscoreEiiEEC2ERKS2_RKiS7_:
[----:B------:R-:W-:Y:S02]  /*6ec0*/  IADD3 R3, R81, -c[0x0][0x20], RZ ;  /* 0x8000080051037a10 */ /* 0x000fe40007ffe0ff */
[----:B------:R-:W-:-:S03]  /*6ed0*/  IADD3 R2, R79, -c[0x0][0x20], RZ ;  /* 0x800008004f027a10 */ /* 0x000fc60007ffe0ff */
[----:B------:R1:W-:Y:S04]  /*6ee0*/  STL [R3], R80 ;  /* 0x0000005003007387 */ /* 0x0003e80000100800 */
[----:B------:R-:W2:Y:S01]  /*6ef0*/  LDL R2, [R2] ;  /* 0x0000000002027983 */ /* 0x000ea20000100800 */
[----:B------:R-:W-:-:S03]  /*6f00*/  IMAD.MOV.U32 R79, RZ, RZ, 0x0 ;  /* 0x00000000ff4f7424 */ /* 0x000fc600078e00ff */
[----:B--2---:R1:W-:Y:S01]  /*6f10*/  STL [R3+0x4], R2 ;  /* 0x0000040203007387 */ /* 0x0043e20000100800 */
[----:B------:R-:W-:Y:S05]  /*6f20*/  RET.REL.NODEC R78 `(_ZN7cutlass13device_kernelIN5flash19enable_sm80_to_sm89INS1_16FlashAttnBwdSm80INS1_25CollectiveMainloopBwdSm80ILi2ELi2EN4cute5tupleIJNS5_1CILi128EEES8_NS7_ILi64EEEEEENS_10bfloat16_tEfNS_4arch4Sm80ELb0ELb0ELb1ELb0ELb1ELb0ELb0ELb0ELi2ELi4ELi4ELi4ELb0EEENS1_24CollectiveEpilogueBwdGQAISA_fSD_Li256ELb0ELb1EEENS1_19SingleTileSchedulerILb0ELb0ELb0ELi128EEEEEEEEEvNT_6ParamsE) ;  /* 0xffff90d04e007950 */ /* 0x000fea0003c3ffff */
        .type           $_ZN7cutlass13device_kernelIN5flash19enable_sm80_to_sm89INS1_16FlashAttnBwdSm80INS1_25CollectiveMainloopBwdSm80ILi2ELi2EN4cute5tupleIJNS5_1CILi128EEES8_NS7_ILi64EEEEEENS_10bfloat16_tEfNS_4arch4Sm80ELb0ELb0ELb1ELb0ELb1ELb0ELb0ELb0ELi2ELi4ELi4ELi4ELb0EEENS1_24CollectiveEpilogueBwdGQAISA_fSD_Li256ELb0ELb1EEENS1_19SingleTileSchedulerILb0ELb0ELb0ELi128EEEEEEEEEvNT_6ParamsE$_ZN4cute3eso3ESOILb1ELb0EJNS_14ComposedLayoutINS_7SwizzleILi3ELi3ELi3EEENS_1CILi0EEENS_6LayoutINS_5tupleIJNS8_IJNS8_IJNS5_ILi4EEENS5_ILi8EEEEEENS8_IJNS5_ILi2EEENS5_ILi1EEEEEEEEENS8_IJNS8_IJSC_SC_EEENS8_IJSA_S9_EEEEEEEEENS8_IJNS8_IJNS8_IJSC_NS5_ILi64EEEEEENS8_IJNS5_ILi512EEES6_EEEEEENS8_IJNS8_IJSD_SA_EEENS8_IJNS5_ILi1024EEENS5_ILi16EEEEEEEEEEEEEEEENS_10ViewEngineINS_8smem_ptrIPN7cutlass10bfloat16_tEEEEEEEC2ERKSW_RKS13_,@function
        .size           $_ZN7cutlass13device_kernelIN5flash19enable_sm80_to_sm89INS1_16FlashAttnBwdSm80INS1_25CollectiveMainloopBwdSm80ILi2ELi2EN4cute5tupleIJNS5_1CILi128EEES8_NS7_ILi64EEEEEENS_10bfloat16_tEfNS_4arch4Sm80ELb0ELb0ELb1ELb0ELb1ELb0ELb0ELb0ELi2ELi4ELi4ELi4ELb0EEENS1_24CollectiveEpilogueBwdGQAISA_fSD_Li256ELb0ELb1EEENS1_19SingleTileSchedulerILb0ELb0ELb0ELi128EEEEEEEEEvNT_6ParamsE$_ZN4cute3eso3ESOILb1ELb0EJNS_14ComposedLayoutINS_7SwizzleILi3ELi3ELi3EEENS_1CILi0EEENS_6LayoutINS_5tupleIJNS8_IJNS8_IJNS5_ILi4EEENS5_ILi8EEEEEENS8_IJNS5_ILi2EEENS5_ILi1EEEEEEEEENS8_IJNS8_IJSC_SC_EEENS8_IJSA_S9_EEEEEEEEENS8_IJNS8_IJNS8_IJSC_NS5_ILi64EEEEEENS8_IJNS5_ILi512EEES6_EEEEEENS8_IJNS8_IJSD_SA_EEENS8_IJNS5_ILi1024EEENS5_ILi16EEEEEEEEEEEEEEEENS_10ViewEngineINS_8smem_ptrIPN7cutlass10bfloat16_tEEEEEEEC2ERKSW_RKS13_,($_ZN7cutlass13device_kernelIN5flash19enable_sm80_to_sm89INS1_16FlashAttnBwdSm80INS1_25CollectiveMainloopBwdSm80ILi2ELi2EN4cute5tupleIJNS5_1CILi128EEES8_NS7_ILi64EEEEEENS_10bfloat16_tEfNS_4arch4Sm80ELb0ELb0ELb1ELb0ELb1ELb0ELb0ELb0ELi2ELi4ELi4ELi4ELb0EEENS1_24CollectiveEpilogueBwdGQAISA_fSD_Li256ELb0ELb1EEENS1_19SingleTileSchedulerILb0ELb0ELb0ELi128EEEEEEEEEvNT_6ParamsE$_ZN4cute3eso3ESOILb1ELb0EJNS_14ComposedLayoutINS_7SwizzleILi3ELi3ELi3EEENS_1CILi0EEENS_6LayoutINS_5tupleIJNS8_IJNS8_IJNS5_ILi4EEENS5_ILi8EEEEEENS8_IJNS5_ILi2EEENS5_ILi1EEEEEEEEENS8_IJNS8_IJSC_SC_EEESB_EEEEEENS8_IJNS8_IJNS8_IJNS5_ILi128EEESD_EEENS8_IJSA_S6_EEEEEENS8_IJNS8_IJNS5_ILi64EEENS5_ILi512EEEEEENS8_IJNS5_ILi16EEENS5_ILi1024EEEEEEEEEEEEEEEENS_10ViewEngineINS_8smem_ptrIPN7cutlass10bfloat16_tEEEEEEEC2ERKSW_RKS13_ - $_ZN7cutlass13device_kernelIN5flash19enable_sm80_to_sm89INS1_16FlashAttnBwdSm80INS1_25CollectiveMainloopBwdSm80ILi2ELi2EN4cute5tupleIJNS5_1CILi128EEES8_NS7_ILi64EEEEEENS_10bfloat16_tEfNS_4arch4Sm80ELb0ELb0ELb1ELb0ELb1ELb0ELb0ELb0ELi2ELi4ELi4ELi4ELb0EEENS1_24CollectiveEpilogueBwdGQAISA_fSD_Li256ELb0ELb1EEENS1_19SingleTileSchedulerILb0ELb0ELb0ELi128EEEEEEEEEvNT_6ParamsE$_ZN4cute3eso3ESOILb1ELb0EJNS_14ComposedLayoutINS_7SwizzleILi3ELi3ELi3EEENS_1CILi0EEENS_6LayoutINS_5tupleIJNS8_IJNS8_IJNS5_ILi4EEENS5_ILi8EEEEEENS8_IJNS5_ILi2EEENS5_ILi1EEEEEEEEENS8_IJNS8_IJSC_SC_EEENS8_IJSA_S9_EEEEEEEEENS8_IJNS8_IJNS8_IJSC_NS5_ILi64EEEEEENS8_IJNS5_ILi512EEES6_EEEEEENS8_IJNS8_IJSD_SA_EEENS8_IJNS5_ILi1024EEENS5_ILi16EEEEEEEEEEEEEEEENS_10ViewEngineINS_8smem_ptrIPN7cutlass10bfloat16_tEEEEEEEC2ERKSW_RKS13_)
$_ZN7cutlass13device_kernelIN5flash19enable_sm80_to_sm89INS1_16FlashAttnBwdSm80INS1_25CollectiveMainloopBwdSm80ILi2ELi2EN4cute5tupleIJNS5_1CILi128EEES8_NS7_ILi64EEEEEENS_10bfloat16_tEfNS_4arch4Sm80ELb0ELb0ELb1ELb0ELb1ELb0ELb0ELb0ELi2ELi4ELi4ELi4ELb0EEENS1_24CollectiveEpilogueBwdGQAISA_fSD_Li256ELb0ELb1EEENS1_19SingleTileSchedulerILb0ELb0ELb0ELi128EEEEEEEEEvNT_6ParamsE$_ZN4cute3eso3ESOILb1ELb0EJNS_14ComposedLayoutINS_7SwizzleILi3ELi3ELi3EEENS_1CILi0EEENS_6LayoutINS_5tupleIJNS8_IJNS8_IJNS5_ILi4EEENS5_ILi8EEEEEENS8_IJNS5_ILi2EEENS5_ILi1EEEEEEEEENS8_IJNS8_IJSC_SC_EEENS8_IJSA_S9_EEEEEEEEENS8_IJNS8_IJNS8_IJSC_NS5_ILi64EEEEEENS8_IJNS5_ILi512EEES6_EEEEEENS8_IJNS8_IJSD_SA_EEENS8_IJNS5_ILi1024EEENS5_ILi16EEEEEEEEEEEEEEEENS_10ViewEngineINS_8smem_ptrIPN7cutlass10bfloat16_tEEEEEEEC2ERKSW_RKS13_:
[----:B------:R-:W-:Y:S01]  /*6f30*/  IADD3 R4, R25, -c[0x0][0x20], RZ ;  /* 0x8000080019047a10 */ /* 0x000fe20007ffe0ff */
[----:B------:R-:W-:Y:S01]  /*6f40*/  IMAD.MOV.U32 R8, RZ, RZ, R6 ;  /* 0x000000ffff087224 */ /* 0x000fe200078e0006 */
[----:B------:R-:W-:-:S03]  /*6f50*/  MOV R9, 0x0 ;  /* 0x0000000000097802 */ /* 0x000fc60000000f00 */
[----:B------:R1:W-:Y:S01]  /*6f60*/  STL.64 [R4], R2 ;  /* 0x0000000204007387 */ /* 0x0003e20000100a00 */
[----:B------:R-:W-:Y:S05]  /*6f70*/  RET.REL.NODEC R8 `(_ZN7cutlass13device_kernelIN5flash19enable_sm80_to_sm89INS1_16FlashAttnBwdSm80INS1_25CollectiveMainloopBwdSm80ILi2ELi2EN4cute5tupleIJNS5_1CILi128EEES8_NS7_ILi64EEEEEENS_10bfloat16_tEfNS_4arch4Sm80ELb0ELb0ELb1ELb0ELb1ELb0ELb0ELb0ELi2ELi4ELi4ELi4ELb0EEENS1_24CollectiveEpilogueBwdGQAISA_fSD_Li256ELb0ELb1EEENS1_19SingleTileSchedulerILb0ELb0ELb0ELi128EEEEEEEEEvNT_6ParamsE) ;  /* 0xffff908008007950 */ /* 0x000fea0003c3ffff */
        .type           $_ZN7cutlass13device_kernelIN5flash19enable_sm80_to_sm89INS1_16FlashAttnBwdSm80INS1_25CollectiveMainloopBwdSm80ILi2ELi2EN4cute5tupleIJNS5_1CILi128EEES8_NS7_ILi64EEEEEENS_10bfloat16_tEfNS_4arch4Sm80ELb0ELb0ELb1ELb0ELb1ELb0ELb0ELb0ELi2ELi4ELi4ELi4ELb0EEENS1_24CollectiveEpilogueBwdGQAISA_fSD_Li256ELb0ELb1EEENS1_19SingleTileSchedulerILb0ELb0ELb0ELi128EEEEEEEEEvNT_6ParamsE$_ZN4cute3eso3ESOILb1ELb0EJNS_14ComposedLayoutINS_7SwizzleILi3ELi3ELi3EEENS_1CILi0EEENS_6LayoutINS_5tupleIJNS8_IJNS8_IJNS5_ILi4EEENS5_ILi8EEEEEENS8_IJNS5_ILi2EEENS5_ILi1EEEEEEEEENS8_IJNS8_IJSC_SC_EEESB_EEEEEENS8_IJNS8_IJNS8_IJNS5_ILi128EEESD_EEENS8_IJSA_S6_EEEEEENS8_IJNS8_IJNS5_ILi64EEENS5_ILi512EEEEEENS8_IJNS5_ILi16EEENS5_ILi1024EEEEEEEEEEEEEEEENS_10ViewEngineINS_8smem_ptrIPN7cutlass10bfloat16_tEEEEEEEC2ERKSW_RKS13_,@function
        .size           $_ZN7cutlass13device_kernelIN5flash19enable_sm80_to_sm89INS1_16FlashAttnBwdSm80INS1_25CollectiveMainloopBwdSm80ILi2ELi2EN4cute5tupleIJNS5_1CILi128EEES8_NS7_ILi64EEEEEENS_10bfloat16_tEfNS_4arch4Sm80ELb0ELb0ELb1ELb0ELb1ELb0ELb0ELb0ELi2ELi4ELi4ELi4ELb0EEENS1_24CollectiveEpilogueBwdGQAISA_fSD_Li256ELb0ELb1EEENS1_19SingleTileSchedulerILb0ELb0ELb0ELi128EEEEEEEEEvNT_6ParamsE$_ZN4cute3eso3ESOILb1ELb0EJNS_14ComposedLayoutINS_7SwizzleILi3ELi3ELi3EEENS_1CILi0EEENS_6LayoutINS_5tupleIJNS8_IJNS8_IJNS5_ILi4EEENS5_ILi8EEEEEENS8_IJNS5_ILi2EEENS5_ILi1EEEEEEEEENS8_IJNS8_IJSC_SC_EEESB_EEEEEENS8_IJNS8_IJNS8_IJNS5_ILi128EEESD_EEENS8_IJSA_S6_EEEEEENS8_IJNS8_IJNS5_ILi64EEENS5_ILi512EEEEEENS8_IJNS5_ILi16EEENS5_ILi1024EEEEEEEEEEEEEEEENS_10ViewEngineINS_8smem_ptrIPN7cutlass10bfloat16_tEEEEEEEC2ERKSW_RKS13_,($_ZN7cutlass13device_kernelIN5flash19enable_sm80_to_sm89INS1_16FlashAttnBwdSm80INS1_25CollectiveMainloopBwdSm80ILi2ELi2EN4cute5tupleIJNS5_1CILi128EEES8_NS7_ILi64EEEEEENS_10bfloat16_tEfNS_4arch4Sm80ELb0ELb0ELb1ELb0ELb1ELb0ELb0ELb0ELi2ELi4ELi4ELi4ELb0EEENS1_24CollectiveEpilogueBwdGQAISA_fSD_Li256ELb0ELb1EEENS1_19SingleTileSchedulerILb0ELb0ELb0ELi128EEEEEEEEEvNT_6ParamsE$_ZN4cute3eso3ESOILb1ELb0EJNS_14ComposedLayoutINS_7SwizzleILi3ELi3ELi3EEENS_1CILi0EEENS_6LayoutINS_5tupleIJNS8_IJNS8_IJNS5_ILi4EEENS5_ILi8EEEEEENS8_IJS9_NS5_ILi1EEEEEEEEENS8_IJNS8_IJNS5_ILi2EEESF_SF_EEENS8_IJSF_NS8_IJS9_SF_EEEEEEEEEEEENS8_IJNS8_IJNS8_IJSF_NS5_ILi64EEEEEENS8_IJNS5_ILi1024EEES6_EEEEEENS8_IJNS8_IJSC_NS5_ILi512EEESA_EEENS8_IJNS5_ILi4096EEENS8_IJNS5_ILi16EEENS5_ILi8192EEEEEEEEEEEEEEEEEEENS_10ViewEngineINS_8smem_ptrIPN7cutlass10bfloat16_tEEEEEEEC2ERKS10_RKS17_ - $_ZN7cutlass13device_kernelIN5flash19enable_sm80_to_sm89INS1_16FlashAttnBwdSm80INS1_25CollectiveMainloopBwdSm80ILi2ELi2EN4cute5tupleIJNS5_1CILi128EEES8_NS7_ILi64EEEEEENS_10bfloat16_tEfNS_4arch4Sm80ELb0ELb0ELb1ELb0ELb1ELb0ELb0ELb0ELi2ELi4ELi4ELi4ELb0EEENS1_24CollectiveEpilogueBwdGQAISA_fSD_Li256ELb0ELb1EEENS1_19SingleTileSchedulerILb0ELb0ELb0ELi128EEEEEEEEEvNT_6ParamsE$_ZN4cute3eso3ESOILb1ELb0EJNS_14ComposedLayoutINS_7SwizzleILi3ELi3ELi3EEENS_1CILi0EEENS_6LayoutINS_5tupleIJNS8_IJNS8_IJNS5_ILi4EEENS5_ILi8EEEEEENS8_IJNS5_ILi2EEENS5_ILi1EEEEEEEEENS8_IJNS8_IJSC_SC_EEESB_EEEEEENS8_IJNS8_IJNS8_IJNS5_ILi128EEESD_EEENS8_IJSA_S6_EEEEEENS8_IJNS8_IJNS5_ILi64EEENS5_ILi512EEEEEENS8_IJNS5_ILi16EEENS5_ILi1024EEEEEEEEEEEEEEEENS_10ViewEngineINS_8smem_ptrIPN7cutlass10bfloat16_tEEEEEEEC2ERKSW_RKS13_)
$_ZN7cutlass13device_kernelIN5flash19enable_sm80_to_sm89INS1_16FlashAttnBwdSm80INS1_25CollectiveMainloopBwdSm80ILi2ELi2EN4cute5tupleIJNS5_1CILi128EEES8_NS7_ILi64EEEEEENS_10bfloat16_tEfNS_4arch4Sm80ELb0ELb0ELb1ELb0ELb1ELb0ELb0ELb0ELi2ELi4ELi4ELi4ELb0EEENS1_24CollectiveEpilogueBwdGQAISA_fSD_Li256ELb0ELb1EEENS1_19SingleTileSchedulerILb0ELb0ELb0ELi128EEEEEEEEEvNT_6ParamsE$_ZN4cute3eso3ESOILb1ELb0EJNS_14ComposedLayoutINS_7SwizzleILi3ELi3ELi3EEENS_1CILi0EEENS_6LayoutINS_5tupleIJNS8_IJNS8_IJNS5_ILi4EEENS5_ILi8EEEEEENS8_IJNS5_ILi2EEENS5_ILi1EEEEEEEEENS8_IJNS8_IJSC_SC_EEESB_EEEEEENS8_IJNS8_IJNS8_IJNS5_ILi128EEESD_EEENS8_IJSA_S6_EEEEEENS8_IJNS8_IJNS5_ILi64EEENS5_ILi512EEEEEENS8_IJNS5_ILi16EEENS5_ILi1024EEEEEEEEEEEEEEEENS_10ViewEngineINS_8smem_ptrIPN7cutlass10bfloat16_tEEEEEEEC2ERKSW_RKS13_:
[----:B------:R-:W-:Y:S01]  /*6f80*/  IADD3 R4, R60, -c[0x0][0x20], RZ ;  /* 0x800008003c047a10 */ /* 0x000fe20007ffe0ff */
[----:B------:R-:W-:Y:S01]  /*6f90*/  IMAD.MOV.U32 R8, RZ, RZ, R6 ;  /* 0x000000ffff087224 */ /* 0x000fe200078e0006 */
[----:B------:R-:W-:-:S03]  /*6fa0*/  MOV R9, 0x0 ;  /* 0x0000000000097802 */ /* 0x000fc60000000f00 */
[----:B------:R1:W-:Y:S01]  /*6fb0*/  STL.64 [R4], R2 ;  /* 0x0000000204007387 */ /* 0x0003e20000100a00 */
[----:B------:R-:W-:Y:S05]  /*6fc0*/  RET.REL.NODEC R8 `(_ZN7cutlass13device_kernelIN5flash19enable_sm80_to_sm89INS1_16FlashAttnBwdSm80INS1_25CollectiveMainloopBwdSm80ILi2ELi2EN4cute5tupleIJNS5_1CILi128EEES8_NS7_ILi64EEEEEENS_10bfloat16_tEfNS_4arch4Sm80ELb0ELb0ELb1ELb0ELb1ELb0ELb0ELb0ELi2ELi4ELi4ELi4ELb0EEENS1_24CollectiveEpilogueBwdGQAISA_fSD_Li256ELb0ELb1EEENS1_19SingleTileSchedulerILb0ELb0ELb0ELi128EEEEEEEEEvNT_6ParamsE) ;  /* 0xffff903008007950 */ /* 0x000fea0003c3ffff */
        .type           $_ZN7cutlass13device_kernelIN5flash19enable_sm80_to_sm89INS1_16FlashAttnBwdSm80INS1_25CollectiveMainloopBwdSm80ILi2ELi2EN4cute5tupleIJNS5_1CILi128EEES8_NS7_ILi64EEEEEENS_10bfloat16_tEfNS_4arch4Sm80ELb0ELb0ELb1ELb0ELb1ELb0ELb0ELb0ELi2ELi4ELi4ELi4ELb0EEENS1_24CollectiveEpilogueBwdGQAISA_fSD_Li256ELb0ELb1EEENS1_19SingleTileSchedulerILb0ELb0ELb0ELi128EEEEEEEEEvNT_6ParamsE$_ZN4cute3eso3ESOILb1ELb0EJNS_14ComposedLayoutINS_7SwizzleILi3ELi3ELi3EEENS_1CILi0EEENS_6LayoutINS_5tupleIJNS8_IJNS8_IJNS5_ILi4EEENS5_ILi8EEEEEENS8_IJS9_NS5_ILi1EEEEEEEEENS8_IJNS8_IJNS5_ILi2EEESF_SF_EEENS8_IJSF_NS8_IJS9_SF_EEEEEEEEEEEENS8_IJNS8_IJNS8_IJSF_NS5_ILi64EEEEEENS8_IJNS5_ILi1024EEES6_EEEEEENS8_IJNS8_IJSC_NS5_ILi512EEESA_EEENS8_IJNS5_ILi4096EEENS8_IJNS5_ILi16EEENS5_ILi8192EEEEEEEEEEEEEEEEEEENS_10ViewEngineINS_8smem_ptrIPN7cutlass10bfloat16_tEEEEEEEC2ERKS10_RKS17_,@function
        .size           $_ZN7cutlass13device_kernelIN5flash19enable_sm80_to_sm89INS1_16FlashAttnBwdSm80INS1_25CollectiveMainloopBwdSm80ILi2ELi2EN4cute5tupleIJNS5_1CILi128EEES8_NS7_ILi64EEEEEENS_10bfloat16_tEfNS_4arch4Sm80ELb0ELb0ELb1ELb0ELb1ELb0ELb0ELb0ELi2ELi4ELi4ELi4ELb0EEENS1_24CollectiveEpilogueBwdGQAISA_fSD_Li256ELb0ELb1EEENS1_19SingleTileSchedulerILb0ELb0ELb0ELi128EEEEEEEEEvNT_6ParamsE$_ZN4cute3eso3ESOILb1ELb0EJNS_14ComposedLayoutINS_7SwizzleILi3ELi3ELi3EEENS_1CILi0EEENS_6LayoutINS_5tupleIJNS8_IJNS8_IJNS5_ILi4EEENS5_ILi8EEEEEENS8_IJS9_NS5_ILi1EEEEEEEEENS8_IJNS8_IJNS5_ILi2EEESF_SF_EEENS8_IJSF_NS8_IJS9_SF_EEEEEEEEEEEENS8_IJNS8_IJNS8_IJSF_NS5_ILi64EEEEEENS8_IJNS5_ILi1024EEES6_EEEEEENS8_IJNS8_IJSC_NS5_ILi512EEESA_EEENS8_IJNS5_ILi4096EEENS8_IJNS5_ILi16EEENS5_ILi8192EEEEEEEEEEEEEEEEEEENS_10ViewEngineINS_8smem_ptrIPN7cutlass10bfloat16_tEEEEEEEC2ERKS10_RKS17_,($_ZN7cutlass13device_kernelIN5flash19enable_sm80_to_sm89INS1_16FlashAttnBwdSm80INS1_25CollectiveMainloopBwdSm80ILi2ELi2EN4cute5tupleIJNS5_1CILi128EEES8_NS7_ILi64EEEEEENS_10bfloat16_tEfNS_4arch4Sm80ELb0ELb0ELb1ELb0ELb1ELb0ELb0ELb0ELi2ELi4ELi4ELi4ELb0EEENS1_24CollectiveEpilogueBwdGQAISA_fSD_Li256ELb0ELb1EEENS1_19SingleTileSchedulerILb0ELb0ELb0ELi128EEEEEEEEEvNT_6ParamsE$_ZN4cute3eso3ESOILb1ELb0EJNS_14ComposedLayoutINS_7SwizzleILi3ELi3ELi3EEENS_1CILi0EEENS_6LayoutINS_5tupleIJNS8_IJNS8_IJNS5_ILi4EEENS5_ILi8EEEEEENS8_IJS9_NS5_ILi1EEEEEEEEENS8_IJNS8_IJNS5_ILi2EEESF_SF_EEENS8_IJSF_SA_EEEEEEEEENS8_IJNS8_IJNS8_IJNS5_ILi128EEESC_EEENS8_IJNS5_ILi16EEES6_EEEEEENS8_IJNS8_IJNS5_ILi64EEESA_NS5_ILi512EEEEEENS8_IJNS5_ILi8192EEENS5_ILi1024EEEEEEEEEEEEEEEENS_10ViewEngineINS_8smem_ptrIPN7cutlass10bfloat16_tEEEEEEEC2ERKSY_RKS15_ - $_ZN7cutlass13device_kernelIN5flash19enable_sm80_to_sm89INS1_16FlashAttnBwdSm80INS1_25CollectiveMainloopBwdSm80ILi2ELi2EN4cute5tupleIJNS5_1CILi128EEES8_NS7_ILi64EEEEEENS_10bfloat16_tEfNS_4arch4Sm80ELb0ELb0ELb1ELb0ELb1ELb0ELb0ELb0ELi2ELi4ELi4ELi4ELb0EEENS1_24CollectiveEpilogueBwdGQAISA_fSD_Li256ELb0ELb1EEENS1_19SingleTileSchedulerILb0ELb0ELb0ELi128EEEEEEEEEvNT_6ParamsE$_ZN4cute3eso3ESOILb1ELb0EJNS_14ComposedLayoutINS_7SwizzleILi3ELi3ELi3EEENS_1CILi0EEENS_6LayoutINS_5tupleIJNS8_IJNS8_IJNS5_ILi4EEENS5_ILi8EEEEEENS8_IJS9_NS5_ILi1EEEEEEEEENS8_IJNS8_IJNS5_ILi2EEESF_SF_EEENS8_IJSF_NS8_IJS9_SF_EEEEEEEEEEEENS8_IJNS8_IJNS8_IJSF_NS5_ILi64EEEEEENS8_IJNS5_ILi1024EEES6_EEEEEENS8_IJNS8_IJSC_NS5_ILi512EEESA_EEENS8_IJNS5_ILi4096EEENS8_IJNS5_ILi16EEENS5_ILi8192EEEEEEEEEEEEEEEEEEENS_10ViewEngineINS_8smem_ptrIPN7cutlass10bfloat16_tEEEEEEEC2ERKS10_RKS17_)
$_ZN7cutlass13device_kernelIN5flash19enable_sm80_to_sm89INS1_16FlashAttnBwdSm80INS1_25CollectiveMainloopBwdSm80ILi2ELi2EN4cute5tupleIJNS5_1CILi128EEES8_NS7_ILi64EEEEEENS_10bfloat16_tEfNS_4arch4Sm80ELb0ELb0ELb1ELb0ELb1ELb0ELb0ELb0ELi2ELi4ELi4ELi4ELb0EEENS1_24CollectiveEpilogueBwdGQAISA_fSD_Li256ELb0ELb1EEENS1_19SingleTileSchedulerILb0ELb0ELb0ELi128EEEEEEEEEvNT_6ParamsE$_ZN4cute3eso3ESOILb1ELb0EJNS_14ComposedLayoutINS_7SwizzleILi3ELi3ELi3EEENS_1CILi0EEENS_6LayoutINS_5tupleIJNS8_IJNS8_IJNS5_ILi4EEENS5_ILi8EEEEEENS8_IJS9_NS5_ILi1EEEEEEEEENS8_IJNS8_IJNS5_ILi2EEESF_SF_EEENS8_IJSF_NS8_IJS9_SF_EEEEEEEEEEEENS8_IJNS8_IJNS8_IJSF_NS5_ILi64EEEEEENS8_IJNS5_ILi1024EEES6_EEEEEENS8_IJNS8_IJSC_NS5_ILi512EEESA_EEENS8_IJNS5_ILi4096EEENS8_IJNS5_ILi16EEENS5_ILi8192EEEEEEEEEEEEEEEEEEENS_10ViewEngineINS_8smem_ptrIPN7cutlass10bfloat16_tEEEEEEEC2ERKS10_RKS17_:
[----:B------:R-:W-:Y:S01]  /*6fd0*/  IADD3 R4, R60, -c[0x0][0x20], RZ ;  /* 0x800008003c047a10 */ /* 0x000fe20007ffe0ff */
[----:B------:R-:W-:Y:S01]  /*6fe0*/  IMAD.MOV.U32 R8, RZ, RZ, R6 ;  /* 0x000000ffff087224 */ /* 0x000fe200078e0006 */
[----:B------:R-:W-:-:S03]  /*6ff0*/  MOV R9, 0x0 ;  /* 0x0000000000097802 */ /* 0x000fc60000000f00 */
[----:B------:R1:W-:Y:S01]  /*7000*/  STL.64 [R4], R2 ;  /* 0x0000000204007387 */ /* 0x0003e20000100a00 */
[----:B------:R-:W-:Y:S05]  /*7010*/  RET.REL.NODEC R8 `(_ZN7cutlass13device_kernelIN5flash19enable_sm80_to_sm89INS1_16FlashAttnBwdSm80INS1_25CollectiveMainloopBwdSm80ILi2ELi2EN4cute5tupleIJNS5_1CILi128EEES8_NS7_ILi64EEEEEENS_10bfloat16_tEfNS_4arch4Sm80ELb0ELb0ELb1ELb0ELb1ELb0ELb0ELb0ELi2ELi4ELi4ELi4ELb0EEENS1_24CollectiveEpilogueBwdGQAISA_fSD_Li256ELb0ELb1EEENS1_19SingleTileSchedulerILb0ELb0ELb0ELi128EEEEEEEEEvNT_6ParamsE) ;  /* 0xffff8fe008007950 */ /* 0x000fea0003c3ffff */
        .type           $_ZN7cutlass13device_kernelIN5flash19enable_sm80_to_sm89INS1_16FlashAttnBwdSm80INS1_25CollectiveMainloopBwdSm80ILi2ELi2EN4cute5tupleIJNS5_1CILi128EEES8_NS7_ILi64EEEEEENS_10bfloat16_tEfNS_4arch4Sm80ELb0ELb0ELb1ELb0ELb1ELb0ELb0ELb0ELi2ELi4ELi4ELi4ELb0EEENS1_24CollectiveEpilogueBwdGQAISA_fSD_Li256ELb0ELb1EEENS1_19SingleTileSchedulerILb0ELb0ELb0ELi128EEEEEEEEEvNT_6ParamsE$_ZN4cute3eso3ESOILb1ELb0EJNS_14ComposedLayoutINS_7SwizzleILi3ELi3ELi3EEENS_1CILi0EEENS_6LayoutINS_5tupleIJNS8_IJNS8_IJNS5_ILi4EEENS5_ILi8EEEEEENS8_IJS9_NS5_ILi1EEEEEEEEENS8_IJNS8_IJNS5_ILi2EEESF_SF_EEENS8_IJSF_SA_EEEEEEEEENS8_IJNS8_IJNS8_IJNS5_ILi128EEESC_EEENS8_IJNS5_ILi16EEES6_EEEEEENS8_IJNS8_IJNS5_ILi64EEESA_NS5_ILi512EEEEEENS8_IJNS5_ILi8192EEENS5_ILi1024EEEEEEEEEEEEEEEENS_10ViewEngineINS_8smem_ptrIPN7cutlass10bfloat16_tEEEEEEEC2ERKSY_RKS15_,@function
        .size           $_ZN7cutlass13device_kernelIN5flash19enable_sm80_to_sm89INS1_16FlashAttnBwdSm80INS1_25CollectiveMainloopBwdSm80ILi2ELi2EN4cute5tupleIJNS5_1CILi128EEES8_NS7_ILi64EEEEEENS_10bfloat16_tEfNS_4arch4Sm80ELb0ELb0ELb1ELb0ELb1ELb0ELb0ELb0ELi2ELi4ELi4ELi4ELb0EEENS1_24CollectiveEpilogueBwdGQAISA_fSD_Li256ELb0ELb1EEENS1_19SingleTileSchedulerILb0ELb0ELb0ELi128EEEEEEEEEvNT_6ParamsE$_ZN4cute3eso3ESOILb1ELb0EJNS_14ComposedLayoutINS_7SwizzleILi3ELi3ELi3EEENS_1CILi0EEENS_6LayoutINS_5tupleIJNS8_IJNS8_IJNS5_ILi4EEENS5_ILi8EEEEEENS8_IJS9_NS5_ILi1EEEEEEEEENS8_IJNS8_IJNS5_ILi2EEESF_SF_EEENS8_IJSF_SA_EEEEEEEEENS8_IJNS8_IJNS8_IJNS5_ILi128EEESC_EEENS8_IJNS5_ILi16EEES6_EEEEEENS8_IJNS8_IJNS5_ILi64EEESA_NS5_ILi512EEEEEENS8_IJNS5_ILi8192EEENS5_ILi1024EEEEEEEEEEEEEEEENS_10ViewEngineINS_8smem_ptrIPN7cutlass10bfloat16_tEEEEEEEC2ERKSY_RKS15_,($_ZN7cutlass13device_kernelIN5flash19enable_sm80_to_sm89INS1_16FlashAttnBwdSm80INS1_25CollectiveMainloopBwdSm80ILi2ELi2EN4cute5tupleIJNS5_1CILi128EEES8_NS7_ILi64EEEEEENS_10bfloat16_tEfNS_4arch4Sm80ELb0ELb0ELb1ELb0ELb1ELb0ELb0ELb0ELi2ELi4ELi4ELi4ELb0EEENS1_24CollectiveEpilogueBwdGQAISA_fSD_Li256ELb0ELb1EEENS1_19SingleTileSchedulerILb0ELb0ELb0ELi128EEEEEEEEEvNT_6ParamsE$_ZN4cute3eso3ESOILb1ELb0EJNS_14ComposedLayoutINS_7SwizzleILi3ELi3ELi3EEENS_1CILj0EEENS_6LayoutINS_5tupleIJNS5_ILi64EEENS5_ILi128EEEEEENS8_IJNS5_ILi1EEES9_EEEEEEENS_10ViewEngineINS_8smem_ptrIPN7cutlass10bfloat16_tEEEEEEEC2ERKSF_RKSM_ - $_ZN7cutlass13device_kernelIN5flash19enable_sm80_to_sm89INS1_16FlashAttnBwdSm80INS1_25CollectiveMainloopBwdSm80ILi2ELi2EN4cute5tupleIJNS5_1CILi128EEES8_NS7_ILi64EEEEEENS_10bfloat16_tEfNS_4arch4Sm80ELb0ELb0ELb1ELb0ELb1ELb0ELb0ELb0ELi2ELi4ELi4ELi4ELb0EEENS1_24CollectiveEpilogueBwdGQAISA_fSD_Li256ELb0ELb1EEENS1_19SingleTileSchedulerILb0ELb0ELb0ELi128EEEEEEEEEvNT_6ParamsE$_ZN4cute3eso3ESOILb1ELb0EJNS_14ComposedLayoutINS_7SwizzleILi3ELi3ELi3EEENS_1CILi0EEENS_6LayoutINS_5tupleIJNS8_IJNS8_IJNS5_ILi4EEENS5_ILi8EEEEEENS8_IJS9_NS5_ILi1EEEEEEEEENS8_IJNS8_IJNS5_ILi2EEESF_SF_EEENS8_IJSF_SA_EEEEEEEEENS8_IJNS8_IJNS8_IJNS5_ILi128EEESC_EEENS8_IJNS5_ILi16EEES6_EEEEEENS8_IJNS8_IJNS5_ILi64EEESA_NS5_ILi512EEEEEENS8_IJNS5_ILi8192EEENS5_ILi1024EEEEEEEEEEEEEEEENS_10ViewEngineINS_8smem_ptrIPN7cutlass10bfloat16_tEEEEEEEC2ERKSY_RKS15_)
$_ZN7cutlass13device_kernelIN5flash19enable_sm80_to_sm89INS1_16FlashAttnBwdSm80INS1_25CollectiveMainloopBwdSm80ILi2ELi2EN4cute5tupleIJNS5_1CILi128EEES8_NS7_ILi64EEEEEENS_10bfloat16_tEfNS_4arch4Sm80ELb0ELb0ELb1ELb0ELb1ELb0ELb0ELb0ELi2ELi4ELi4ELi4ELb0EEENS1_24CollectiveEpilogueBwdGQAISA_fSD_Li256ELb0ELb1EEENS1_19SingleTileSchedulerILb0ELb0ELb0ELi128EEEEEEEEEvNT_6ParamsE$_ZN4cute3eso3ESOILb1ELb0EJNS_14ComposedLayoutINS_7SwizzleILi3ELi3ELi3EEENS_1CILi0EEENS_6LayoutINS_5tupleIJNS8_IJNS8_IJNS5_ILi4EEENS5_ILi8EEEEEENS8_IJS9_NS5_ILi1EEEEEEEEENS8_IJNS8_IJNS5_ILi2EEESF_SF_EEENS8_IJSF_SA_EEEEEEEEENS8_IJNS8_IJNS8_IJNS5_ILi128EEESC_EEENS8_IJNS5_ILi16EEES6_EEEEEENS8_IJNS8_IJNS5_ILi64EEESA_NS5_ILi512EEEEEENS8_IJNS5_ILi8192EEENS5_ILi1024EEEEEEEEEEEEEEEENS_10ViewEngineINS_8smem_ptrIPN7cutlass10bfloat16_tEEEEEEEC2ERKSY_RKS15_:
[----:B------:R-:W-:Y:S01]  /*7020*/  IADD3 R4, R25, -c[0x0][0x20], RZ ;  /* 0x8000080019047a10 */ /* 0x000fe20007ffe0ff */
[----:B------:R-:W-:Y:S01]  /*7030*/  IMAD.MOV.U32 R8, RZ, RZ, R6 ;  /* 0x000000ffff087224 */ /* 0x000fe200078e0006 */
[----:B------:R-:W-:-:S03]  /*7040*/  MOV R9, 0x0 ;  /* 0x0000000000097802 */ /* 0x000fc60000000f00 */
[----:B------:R1:W-:Y:S01]  /*7050*/  STL.64 [R4], R2 ;  /* 0x0000000204007387 */ /* 0x0003e20000100a00 */
[----:B------:R-:W-:Y:S05]  /*7060*/  RET.REL.NODEC R8 `(_ZN7cutlass13device_kernelIN5flash19enable_sm80_to_sm89INS1_16FlashAttnBwdSm80INS1_25CollectiveMainloopBwdSm80ILi2ELi2EN4cute5tupleIJNS5_1CILi128EEES8_NS7_ILi64EEEEEENS_10bfloat16_tEfNS_4arch4Sm80ELb0ELb0ELb1ELb0ELb1ELb0ELb0ELb0ELi2ELi4ELi4ELi4ELb0EEENS1_24CollectiveEpilogueBwdGQAISA_fSD_Li256ELb0ELb1EEENS1_19SingleTileSchedulerILb0ELb0ELb0ELi128EEEEEEEEEvNT_6ParamsE) ;  /* 0xffff8f9008007950 */ /* 0x000fea0003c3ffff */
        .type           $_ZN7cutlass13device_kernelIN5flash19enable_sm80_to_sm89INS1_16FlashAttnBwdSm80INS1_25CollectiveMainloopBwdSm80ILi2ELi2EN4cute5tupleIJNS5_1CILi128EEES8_NS7_ILi64EEEEEENS_10bfloat16_tEfNS_4arch4Sm80ELb0ELb0ELb1ELb0ELb1ELb0ELb0ELb0ELi2ELi4ELi4ELi4ELb0EEENS1_24CollectiveEpilogueBwdGQAISA_fSD_Li256ELb0ELb1EEENS1_19SingleTileSchedulerILb0ELb0ELb0ELi128EEEEEEEEEvNT_6ParamsE$_ZN4cute3eso3ESOILb1ELb0EJNS_14ComposedLayoutINS_7SwizzleILi3ELi3ELi3EEENS_1CILj0EEENS_6LayoutINS_5tupleIJNS5_ILi64EEENS5_ILi128EEEEEENS8_IJNS5_ILi1EEES9_EEEEEEENS_10ViewEngineINS_8smem_ptrIPN7cutlass10bfloat16_tEEEEEEEC2ERKSF_RKSM_,@function
        .size           $_ZN7cutlass13device_kernelIN5flash19enable_sm80_to_sm89INS1_16FlashAttnBwdSm80INS1_25CollectiveMainloopBwdSm80ILi2ELi2EN4cute5tupleIJNS5_1CILi128EEES8_NS7_ILi64EEEEEENS_10bfloat16_tEfNS_4arch4Sm80ELb0ELb0ELb1ELb0ELb1ELb0ELb0ELb0ELi2ELi4ELi4ELi4ELb0EEENS1_24CollectiveEpilogueBwdGQAISA_fSD_Li256ELb0ELb1EEENS1_19SingleTileSchedulerILb0ELb0ELb0ELi128EEEEEEEEEvNT_6ParamsE$_ZN4cute3eso3ESOILb1ELb0EJNS_14ComposedLayoutINS_7SwizzleILi3ELi3ELi3EEENS_1CILj0EEENS_6LayoutINS_5tupleIJNS5_ILi64EEENS5_ILi128EEEEEENS8_IJNS5_ILi1EEES9_EEEEEEENS_10ViewEngineINS_8smem_ptrIPN7cutlass10bfloat16_tEEEEEEEC2ERKSF_RKSM_,($_ZN7cutlass13device_kernelIN5flash19enable_sm80_to_sm89INS1_16FlashAttnBwdSm80INS1_25CollectiveMainloopBwdSm80ILi2ELi2EN4cute5tupleIJNS5_1CILi128EEES8_NS7_ILi64EEEEEENS_10bfloat16_tEfNS_4arch4Sm80ELb0ELb0ELb1ELb0ELb1ELb0ELb0ELb0ELi2ELi4ELi4ELi4ELb0EEENS1_24CollectiveEpilogueBwdGQAISA_fSD_Li256ELb0ELb1EEENS1_19SingleTileSchedulerILb0ELb0ELb0ELi128EEEEEEEEEvNT_6ParamsE$_ZN4cute3eso3ESOILb1ELb0EJNS_14ComposedLayoutINS_7SwizzleILi3ELi3ELi3EEENS_1CILj0EEENS_6LayoutINS_5tupleIJNS8_IJNS5_ILi8EEENS5_ILi16EEEEEENS8_IJNS5_ILi64EEENS5_ILi1EEEEEEEEENS8_IJNS8_IJSC_NS5_ILi512EEEEEENS8_IJSD_NS5_ILi0EEEEEEEEEEEEENS_10ViewEngineINS_8smem_ptrIPN7cutlass10bfloat16_tEEEEEEEC2ERKSM_RKST_ - $_ZN7cutlass13device_kernelIN5flash19enable_sm80_to_sm89INS1_16FlashAttnBwdSm80INS1_25CollectiveMainloopBwdSm80ILi2ELi2EN4cute5tupleIJNS5_1CILi128EEES8_NS7_ILi64EEEEEENS_10bfloat16_tEfNS_4arch4Sm80ELb0ELb0ELb1ELb0ELb1ELb0ELb0ELb0ELi2ELi4ELi4ELi4ELb0EEENS1_24CollectiveEpilogueBwdGQAISA_fSD_Li256ELb0ELb1EEENS1_19SingleTileSchedulerILb0ELb0ELb0ELi128EEEEEEEEEvNT_6ParamsE$_ZN4cute3eso3ESOILb1ELb0EJNS_14ComposedLayoutINS_7SwizzleILi3ELi3ELi3EEENS_1CILj0EEENS_6LayoutINS_5tupleIJNS5_ILi64EEENS5_ILi128EEEEEENS8_IJNS5_ILi1EEES9_EEEEEEENS_10ViewEngineINS_8smem_ptrIPN7cutlass10bfloat16_tEEEEEEEC2ERKSF_RKSM_)
$_ZN7cutlass13device_kernelIN5flash19enable_sm80_to_sm89INS1_16FlashAttnBwdSm80INS1_25CollectiveMainloopBwdSm80ILi2ELi2EN4cute5tupleIJNS5_1CILi128EEES8_NS7_ILi64EEEEEENS_10bfloat16_tEfNS_4arch4Sm80ELb0ELb0ELb1ELb0ELb1ELb0ELb0ELb0ELi2ELi4ELi4ELi4ELb0EEENS1_24CollectiveEpilogueBwdGQAISA_fSD_Li256ELb0ELb1EEENS1_19SingleTileSchedulerILb0ELb0ELb0ELi128EEEEEEEEEvNT_6ParamsE$_ZN4cute3eso3ESOILb1ELb0EJNS_14ComposedLayoutINS_7SwizzleILi3ELi3ELi3EEENS_1CILj0EEENS_6LayoutINS_5tupleIJNS5_ILi64EEENS5_ILi128EEEEEENS8_IJNS5_ILi1EEES9_EEEEEEENS_10ViewEngineINS_8smem_ptrIPN7cutlass10bfloat16_tEEEEEEEC2ERKSF_RKSM_:
[----:B------:R-:W-:Y:S01]  /*7070*/  IADD3 R4, R25, -c[0x0][0x20], RZ ;  /* 0x8000080019047a10 */ /* 0x000fe20007ffe0ff */
[----:B------:R-:W-:Y:S01]  /*7080*/  IMAD.MOV.U32 R8, RZ, RZ, R6 ;  /* 0x000000ffff087224 */ /* 0x000fe200078e0006 */
[----:B------:R-:W-:-:S03]  /*7090*/  MOV R9, 0x0 ;  /* 0x0000000000097802 */ /* 0x000fc60000000f00 */
[----:B------:R1:W-:Y:S01]  /*70a0*/  STL.64 [R4], R2 ;  /* 0x0000000204007387 */ /* 0x0003e20000100a00 */
[----:B------:R-:W-:Y:S05]  /*70b0*/  RET.REL.NODEC R8 `(_ZN7cutlass13device_kernelIN5flash19enable_sm80_to_sm89INS1_16FlashAttnBwdSm80INS1_25CollectiveMainloopBwdSm80ILi2ELi2EN4cute5tupleIJNS5_1CILi128EEES8_NS7_ILi64EEEEEENS_10bfloat16_tEfNS_4arch4Sm80ELb0ELb0ELb1ELb0ELb1ELb0ELb0ELb0ELi2ELi4ELi4ELi4ELb0EEENS1_24CollectiveEpilogueBwdGQAISA_fSD_Li256ELb0ELb1EEENS1_19SingleTileSchedulerILb0ELb0ELb0ELi128EEEEEEEEEvNT_6ParamsE) ;  /* 0xffff8f4008007950 */ /* 0x000fea0003c3ffff */
        .type           $_ZN7cutlass13device_kernelIN5flash19enable_sm80_to_sm89INS1_16FlashAttnBwdSm80INS1_25CollectiveMainloopBwdSm80ILi2ELi2EN4cute5tupleIJNS5_1CILi128EEES8_NS7_ILi64EEEEEENS_10bfloat16_tEfNS_4arch4Sm80ELb0ELb0ELb1ELb0ELb1ELb0ELb0ELb0ELi2ELi4ELi4ELi4ELb0EEENS1_24CollectiveEpilogueBwdGQAISA_fSD_Li256ELb0ELb1EEENS1_19SingleTileSchedulerILb0ELb0ELb0ELi128EEEEEEEEEvNT_6ParamsE$_ZN4cute3eso3ESOILb1ELb0EJNS_14ComposedLayoutINS_7SwizzleILi3ELi3ELi3EEENS_1CILj0EEENS_6LayoutINS_5tupleIJNS8_IJNS5_ILi8EEENS5_ILi16EEEEEENS8_IJNS5_ILi64EEENS5_ILi1EEEEEEEEENS8_IJNS8_IJSC_NS5_ILi512EEEEEENS8_IJSD_NS5_ILi0EEEEEEEEEEEEENS_10ViewEngineINS_8smem_ptrIPN7cutlass10bfloat16_tEEEEEEEC2ERKSM_RKST_,@function
        .size           $_ZN7cutlass13device_kernelIN5flash19enable_sm80_to_sm89INS1_16FlashAttnBwdSm80INS1_25CollectiveMainloopBwdSm80ILi2ELi2EN4cute5tupleIJNS5_1CILi128EEES8_NS7_ILi64EEEEEENS_10bfloat16_tEfNS_4arch4Sm80ELb0ELb0ELb1ELb0ELb1ELb0ELb0ELb0ELi2ELi4ELi4ELi4ELb0EEENS1_24CollectiveEpilogueBwdGQAISA_fSD_Li256ELb0ELb1EEENS1_19SingleTileSchedulerILb0ELb0ELb0ELi128EEEEEEEEEvNT_6ParamsE$_ZN4cute3eso3ESOILb1ELb0EJNS_14ComposedLayoutINS_7SwizzleILi3ELi3ELi3EEENS_1CILj0EEENS_6LayoutINS_5tupleIJNS8_IJNS5_ILi8EEENS5_ILi16EEEEEENS8_IJNS5_ILi64EEENS5_ILi1EEEEEEEEENS8_IJNS8_IJSC_NS5_ILi512EEEEEENS8_IJSD_NS5_ILi0EEEEEEEEEEEEENS_10ViewEngineINS_8smem_ptrIPN7cutlass10bfloat16_tEEEEEEEC2ERKSM_RKST_,($_ZN7cutlass13device_kernelIN5flash19enable_sm80_to_sm89INS1_16FlashAttnBwdSm80INS1_25CollectiveMainloopBwdSm80ILi2ELi2EN4cute5tupleIJNS5_1CILi128EEES8_NS7_ILi64EEEEEENS_10bfloat16_tEfNS_4arch4Sm80ELb0ELb0ELb1ELb0ELb1ELb0ELb0ELb0ELi2ELi4ELi4ELi4ELb0EEENS1_24CollectiveEpilogueBwdGQAISA_fSD_Li256ELb0ELb1EEENS1_19SingleTileSchedulerILb0ELb0ELb0ELi128EEEEEEEEEvNT_6ParamsE$_ZN4cute3eso3ESOILb1ELb0EJNS_14ComposedLayoutINS_7SwizzleILi3ELi3ELi3EEENS_1CILj0EEENS_6LayoutINS_5tupleIJNS8_IJNS8_IJNS5_ILi4EEENS5_ILi8EEEEEENS8_IJNS5_ILi2EEENS5_ILi1EEEEEEEEENS8_IJNS8_IJSC_SC_EEESB_EEEEEENS8_IJNS8_IJNS8_IJNS5_ILi128EEESD_EEENS8_IJSA_NS5_ILi0EEEEEEEEENS8_IJNS8_IJNS5_ILi64EEENS5_ILi512EEEEEENS8_IJNS5_ILi16EEENS5_ILi1024EEEEEEEEEEEEEEEENS_10ViewEngineINS_8smem_ptrIPN7cutlass10bfloat16_tEEEEEEEC2ERKSX_RKS14_ - $_ZN7cutlass13device_kernelIN5flash19enable_sm80_to_sm89INS1_16FlashAttnBwdSm80INS1_25CollectiveMainloopBwdSm80ILi2ELi2EN4cute5tupleIJNS5_1CILi128EEES8_NS7_ILi64EEEEEENS_10bfloat16_tEfNS_4arch4Sm80ELb0ELb0ELb1ELb0ELb1ELb0ELb0ELb0ELi2ELi4ELi4ELi4ELb0EEENS1_24CollectiveEpilogueBwdGQAISA_fSD_Li256ELb0ELb1EEENS1_19SingleTileSchedulerILb0ELb0ELb0ELi128EEEEEEEEEvNT_6ParamsE$_ZN4cute3eso3ESOILb1ELb0EJNS_14ComposedLayoutINS_7SwizzleILi3ELi3ELi3EEENS_1CILj0EEENS_6LayoutINS_5tupleIJNS8_IJNS5_ILi8EEENS5_ILi16EEEEEENS8_IJNS5_ILi64EEENS5_ILi1EEEEEEEEENS8_IJNS8_IJSC_NS5_ILi512EEEEEENS8_IJSD_NS5_ILi0EEEEEEEEEEEEENS_10ViewEngineINS_8smem_ptrIPN7cutlass10bfloat16_tEEEEEEEC2ERKSM_RKST_)
$_ZN7cutlass13device_kernelIN5flash19enable_sm80_to_sm89INS1_16FlashAttnBwdSm80INS1_25CollectiveMainloopBwdSm80ILi2ELi2EN4cute5tupleIJNS5_1CILi128EEES8_NS7_ILi64EEEEEENS_10bfloat16_tEfNS_4arch4Sm80ELb0ELb0ELb1ELb0ELb1ELb0ELb0ELb0ELi2ELi4ELi4ELi4ELb0EEENS1_24CollectiveEpilogueBwdGQAISA_fSD_Li256ELb0ELb1EEENS1_19SingleTileSchedulerILb0ELb0ELb0ELi128EEEEEEEEEvNT_6ParamsE$_ZN4cute3eso3ESOILb1ELb0EJNS_14ComposedLayoutINS_7SwizzleILi3ELi3ELi3EEENS_1CILj0EEENS_6LayoutINS_5tupleIJNS8_IJNS5_ILi8EEENS5_ILi16EEEEEENS8_IJNS5_ILi64EEENS5_ILi1EEEEEEEEENS8_IJNS8_IJSC_NS5_ILi512EEEEEENS8_IJSD_NS5_ILi0EEEEEEEEEEEEENS_10ViewEngineINS_8smem_ptrIPN7cutlass10bfloat16_tEEEEEEEC2ERKSM_RKST_:
[----:B------:R-:W-:Y:S01]  /*70c0*/  IADD3 R4, R25, -c[0x0][0x20], RZ ;  /* 0x8000080019047a10 */ /* 0x000fe20007ffe0ff */
[----:B------:R-:W-:Y:S01]  /*70d0*/  IMAD.MOV.U32 R8, RZ, RZ, R6 ;  /* 0x000000ffff087224 */ /* 0x000fe200078e0006 */
[----:B------:R-:W-:-:S03]  /*70e0*/  MOV R9, 0x0 ;  /* 0x0000000000097802 */ /* 0x000fc60000000f00 */
[----:B------:R1:W-:Y:S01]  /*70f0*/  STL.64 [R4], R2 ;  /* 0x0000000204007387 */ /* 0x0003e20000100a00 */
[----:B------:R-:W-:Y:S05]  /*7100*/  RET.REL.NODEC R8 `(_ZN7cutlass13device_kernelIN5flash19enable_sm80_to_sm89INS1_16FlashAttnBwdSm80INS1_25CollectiveMainloopBwdSm80ILi2ELi2EN4cute5tupleIJNS5_1CILi128EEES8_NS7_ILi64EEEEEENS_10bfloat16_tEfNS_4arch4Sm80ELb0ELb0ELb1ELb0ELb1ELb0ELb0ELb0ELi2ELi4ELi4ELi4ELb0EEENS1_24CollectiveEpilogueBwdGQAISA_fSD_Li256ELb0ELb1EEENS1_19SingleTileSchedulerILb0ELb0ELb0ELi128EEEEEEEEEvNT_6ParamsE) ;  /* 0xffff8ef008007950 */ /* 0x000fea0003c3ffff */
        .type           $_ZN7cutlass13device_kernelIN5flash19enable_sm80_to_sm89INS1_16FlashAttnBwdSm80INS1_25CollectiveMainloopBwdSm80ILi2ELi2EN4cute5tupleIJNS5_1CILi128EEES8_NS7_ILi64EEEEEENS_10bfloat16_tEfNS_4arch4Sm80ELb0ELb0ELb1ELb0ELb1ELb0ELb0ELb0ELi2ELi4ELi4ELi4ELb0EEENS1_24CollectiveEpilogueBwdGQAISA_fSD_Li256ELb0ELb1EEENS1_19SingleTileSchedulerILb0ELb0ELb0ELi128EEEEEEEEEvNT_6ParamsE$_ZN4cute3eso3ESOILb1ELb0EJNS_14ComposedLayoutINS_7SwizzleILi3ELi3ELi3EEENS_1CILj0EEENS_6LayoutINS_5tupleIJNS8_IJNS8_IJNS5_ILi4EEENS5_ILi8EEEEEENS8_IJNS5_ILi2EEENS5_ILi1EEEEEEEEENS8_IJNS8_IJSC_SC_EEESB_EEEEEENS8_IJNS8_IJNS8_IJNS5_ILi128EEESD_EEENS8_IJSA_NS5_ILi0EEEEEEEEENS8_IJNS8_IJNS5_ILi64EEENS5_ILi512EEEEEENS8_IJNS5_ILi16EEENS5_ILi1024EEEEEEEEEEEEEEEENS_10ViewEngineINS_8smem_ptrIPN7cutlass10bfloat16_tEEEEEEEC2ERKSX_RKS14_,@function
        .size           $_ZN7cutlass13device_kernelIN5flash19enable_sm80_to_sm89INS1_16FlashAttnBwdSm80INS1_25CollectiveMainloopBwdSm80ILi2ELi2EN4cute5tupleIJNS5_1CILi128EEES8_NS7_ILi64EEEEEENS_10bfloat16_tEfNS_4arch4Sm80ELb0ELb0ELb1ELb0ELb1ELb0ELb0ELb0ELi2ELi4ELi4ELi4ELb0EEENS1_24CollectiveEpilogueBwdGQAISA_fSD_Li256ELb0ELb1EEENS1_19SingleTileSchedulerILb0ELb0ELb0ELi128EEEEEEEEEvNT_6ParamsE$_ZN4cute3eso3ESOILb1ELb0EJNS_14ComposedLayoutINS_7SwizzleILi3ELi3ELi3EEENS_1CILj0EEENS_6LayoutINS_5tupleIJNS8_IJNS8_IJNS5_ILi4EEENS5_ILi8EEEEEENS8_IJNS5_ILi2EEENS5_ILi1EEEEEEEEENS8_IJNS8_IJSC_SC_EEESB_EEEEEENS8_IJNS8_IJNS8_IJNS5_ILi128EEESD_EEENS8_IJSA_NS5_ILi0EEEEEEEEENS8_IJNS8_IJNS5_ILi64EEENS5_ILi512EEEEEENS8_IJNS5_ILi16EEENS5_ILi1024EEEEEEEEEEEEEEEENS_10ViewEngineINS_8smem_ptrIPN7cutlass10bfloat16_tEEEEEEEC2ERKSX_RKS14_,($_ZN7cutlass13device_kernelIN5flash19enable_sm80_to_sm89INS1_16FlashAttnBwdSm80INS1_25CollectiveMainloopBwdSm80ILi2ELi2EN4cute5tupleIJNS5_1CILi128EEES8_NS7_ILi64EEEEEENS_10bfloat16_tEfNS_4arch4Sm80ELb0ELb0ELb1ELb0ELb1ELb0ELb0ELb0ELi2ELi4ELi4ELi4ELb0EEENS1_24CollectiveEpilogueBwdGQAISA_fSD_Li256ELb0ELb1EEENS1_19SingleTileSchedulerILb0ELb0ELb0ELi128EEEEEEEEEvNT_6ParamsE$_ZN4cute3eso3ESOILb1ELb0EJNS_14ComposedLayoutINS_7SwizzleILi3ELi3ELi3EEENS_1CILj0EEENS_6LayoutINS_5tupleIJNS8_IJNS8_IJNS5_ILi4EEENS5_ILi8EEEEEENS8_IJS9_NS5_ILi1EEEEEEEEENS8_IJNS8_IJNS5_ILi2EEESF_SF_EEENS8_IJSF_S9_EEEEEEEEENS8_IJNS8_IJNS8_IJSF_NS5_ILi64EEEEEENS8_IJNS5_ILi1024EEENS5_ILi0EEEEEEEEENS8_IJNS8_IJSC_NS5_ILi512EEESA_EEENS8_IJNS5_ILi4096EEENS5_ILi16EEEEEEEEEEEEEEEENS_10ViewEngineINS_8smem_ptrIPN7cutlass10bfloat16_tEEEEEEEC2ERKSY_RKS15_ - $_ZN7cutlass13device_kernelIN5flash19enable_sm80_to_sm89INS1_16FlashAttnBwdSm80INS1_25CollectiveMainloopBwdSm80ILi2ELi2EN4cute5tupleIJNS5_1CILi128EEES8_NS7_ILi64EEEEEENS_10bfloat16_tEfNS_4arch4Sm80ELb0ELb0ELb1ELb0ELb1ELb0ELb0ELb0ELi2ELi4ELi4ELi4ELb0EEENS1_24CollectiveEpilogueBwdGQAISA_fSD_Li256ELb0ELb1EEENS1_19SingleTileSchedulerILb0ELb0ELb0ELi128EEEEEEEEEvNT_6ParamsE$_ZN4cute3eso3ESOILb1ELb0EJNS_14ComposedLayoutINS_7SwizzleILi3ELi3ELi3EEENS_1CILj0EEENS_6LayoutINS_5tupleIJNS8_IJNS8_IJNS5_ILi4EEENS5_ILi8EEEEEENS8_IJNS5_ILi2EEENS5_ILi1EEEEEEEEENS8_IJNS8_IJSC_SC_EEESB_EEEEEENS8_IJNS8_IJNS8_IJNS5_ILi128EEESD_EEENS8_IJSA_NS5_ILi0EEEEEEEEENS8_IJNS8_IJNS5_ILi64EEENS5_ILi512EEEEEENS8_IJNS5_ILi16EEENS5_ILi1024EEEEEEEEEEEEEEEENS_10ViewEngineINS_8smem_ptrIPN7cutlass10bfloat16_tEEEEEEEC2ERKSX_RKS14_)
$_ZN7cutlass13device_kernelIN5flash19enable_sm80_to_sm89INS1_16FlashAttnBwdSm80INS1_25CollectiveMainloopBwdSm80ILi2ELi2EN4cute5tupleIJNS5_1CILi128EEES8_NS7_ILi64EEEEEENS_10bfloat16_tEfNS_4arch4Sm80ELb0ELb0ELb1ELb0ELb1ELb0ELb0ELb0ELi2ELi4ELi4ELi4ELb0EEENS1_24CollectiveEpilogueBwdGQAISA_fSD_Li256ELb0ELb1EEENS1_19SingleTileSchedulerILb0ELb0ELb0ELi128EEEEEEEEEvNT_6ParamsE$_ZN4cute3eso3ESOILb1ELb0EJNS_14ComposedLayoutINS_7SwizzleILi3ELi3ELi3EEENS_1CILj0EEENS_6LayoutINS_5tupleIJNS8_IJNS8_IJNS5_ILi4EEENS5_ILi8EEEEEENS8_IJNS5_ILi2EEENS5_ILi1EEEEEEEEENS8_IJNS8_IJSC_SC_EEESB_EEEEEENS8_IJNS8_IJNS8_IJNS5_ILi128EEESD_EEENS8_IJSA_NS5_ILi0EEEEEEEEENS8_IJNS8_IJNS5_ILi64EEENS5_ILi512EEEEEENS8_IJNS5_ILi16EEENS5_ILi1024EEEEEEEEEEEEEEEENS_10ViewEngineINS_8smem_ptrIPN7cutlass10bfloat16_tEEEEEEEC2ERKSX_RKS14_:
[----:B------:R-:W-:Y:S01]  /*7110*/  IADD3 R4, R25, -c[0x0][0x20], RZ ;  /* 0x8000080019047a10 */ /* 0x000fe20007ffe0ff */
[----:B------:R-:W-:Y:S01]  /*7120*/  IMAD.MOV.U32 R8, RZ, RZ, R6 ;  /* 0x000000ffff087224 */ /* 0x000fe200078e0006 */
[----:B------:R-:W-:-:S03]  /*7130*/  MOV R9, 0x0 ;  /* 0x0000000000097802 */ /* 0x000fc60000000f00 */
[----:B------:R1:W-:Y:S01]  /*7140*/  STL.64 [R4], R2 ;  /* 0x0000000204007387 */ /* 0x0003e20000100a00 */
[----:B------:R-:W-:Y:S05]  /*7150*/  RET.REL.NODEC R8 `(_ZN7cutlass13device_kernelIN5flash19enable_sm80_to_sm89INS1_16FlashAttnBwdSm80INS1_25CollectiveMainloopBwdSm80ILi2ELi2EN4cute5tupleIJNS5_1CILi128EEES8_NS7_ILi64EEEEEENS_10bfloat16_tEfNS_4arch4Sm80ELb0ELb0ELb1ELb0ELb1ELb0ELb0ELb0ELi2ELi4ELi4ELi4ELb0EEENS1_24CollectiveEpilogueBwdGQAISA_fSD_Li256ELb0ELb1EEENS1_19SingleTileSchedulerILb0ELb0ELb0ELi128EEEEEEEEEvNT_6ParamsE) ;  /* 0xffff8ea008007950 */ /* 0x000fea0003c3ffff */
        .type           $_ZN7cutlass13device_kernelIN5flash19enable_sm80_to_sm89INS1_16FlashAttnBwdSm80INS1_25CollectiveMainloopBwdSm80ILi2ELi2EN4cute5tupleIJNS5_1CILi128EEES8_NS7_ILi64EEEEEENS_10bfloat16_tEfNS_4arch4Sm80ELb0ELb0ELb1ELb0ELb1ELb0ELb0ELb0ELi2ELi4ELi4ELi4ELb0EEENS1_24CollectiveEpilogueBwdGQAISA_fSD_Li256ELb0ELb1EEENS1_19SingleTileSchedulerILb0ELb0ELb0ELi128EEEEEEEEEvNT_6ParamsE$_ZN4cute3eso3ESOILb1ELb0EJNS_14ComposedLayoutINS_7SwizzleILi3ELi3ELi3EEENS_1CILj0EEENS_6LayoutINS_5tupleIJNS8_IJNS8_IJNS5_ILi4EEENS5_ILi8EEEEEENS8_IJS9_NS5_ILi1EEEEEEEEENS8_IJNS8_IJNS5_ILi2EEESF_SF_EEENS8_IJSF_S9_EEEEEEEEENS8_IJNS8_IJNS8_IJSF_NS5_ILi64EEEEEENS8_IJNS5_ILi1024EEENS5_ILi0EEEEEEEEENS8_IJNS8_IJSC_NS5_ILi512EEESA_EEENS8_IJNS5_ILi4096EEENS5_ILi16EEEEEEEEEEEEEEEENS_10ViewEngineINS_8smem_ptrIPN7cutlass10bfloat16_tEEEEEEEC2ERKSY_RKS15_,@function
        .size           $_ZN7cutlass13device_kernelIN5flash19enable_sm80_to_sm89INS1_16FlashAttnBwdSm80INS1_25CollectiveMainloopBwdSm80ILi2ELi2EN4cute5tupleIJNS5_1CILi128EEES8_NS7_ILi64EEEEEENS_10bfloat16_tEfNS_4arch4Sm80ELb0ELb0ELb1ELb0ELb1ELb0ELb0ELb0ELi2ELi4ELi4ELi4ELb0EEENS1_24CollectiveEpilogueBwdGQAISA_fSD_Li256ELb0ELb1EEENS1_19SingleTileSchedulerILb0ELb0ELb0ELi128EEEEEEEEEvNT_6ParamsE$_ZN4cute3eso3ESOILb1ELb0EJNS_14ComposedLayoutINS_7SwizzleILi3ELi3ELi3EEENS_1CILj0EEENS_6LayoutINS_5tupleIJNS8_IJNS8_IJNS5_ILi4EEENS5_ILi8EEEEEENS8_IJS9_NS5_ILi1EEEEEEEEENS8_IJNS8_IJNS5_ILi2EEESF_SF_EEENS8_IJSF_S9_EEEEEEEEENS8_IJNS8_IJNS8_IJSF_NS5_ILi64EEEEEENS8_IJNS5_ILi1024EEENS5_ILi0EEEEEEEEENS8_IJNS8_IJSC_NS5_ILi512EEESA_EEENS8_IJNS5_ILi4096EEENS5_ILi16EEEEEEEEEEEEEEEENS_10ViewEngineINS_8smem_ptrIPN7cutlass10bfloat16_tEEEEEEEC2ERKSY_RKS15_,($_ZN7cutlass13device_kernelIN5flash19enable_sm80_to_sm89INS1_16FlashAttnBwdSm80INS1_25CollectiveMainloopBwdSm80ILi2ELi2EN4cute5tupleIJNS5_1CILi128EEES8_NS7_ILi64EEEEEENS_10bfloat16_tEfNS_4arch4Sm80ELb0ELb0ELb1ELb0ELb1ELb0ELb0ELb0ELi2ELi4ELi4ELi4ELb0EEENS1_24CollectiveEpilogueBwdGQAISA_fSD_Li256ELb0ELb1EEENS1_19SingleTileSchedulerILb0ELb0ELb0ELi128EEEEEEEEEvNT_6ParamsE$_ZN4cute3eso3ESOILb1ELb0EJNS_1CILi0EEENS2_ILi1EEENS2_ILi512EEEiEEC2ERKS3_RKS4_RKS5_RKi - $_ZN7cutlass13device_kernelIN5flash19enable_sm80_to_sm89INS1_16FlashAttnBwdSm80INS1_25CollectiveMainloopBwdSm80ILi2ELi2EN4cute5tupleIJNS5_1CILi128EEES8_NS7_ILi64EEEEEENS_10bfloat16_tEfNS_4arch4Sm80ELb0ELb0ELb1ELb0ELb1ELb0ELb0ELb0ELi2ELi4ELi4ELi4ELb0EEENS1_24CollectiveEpilogueBwdGQAISA_fSD_Li256ELb0ELb1EEENS1_19SingleTileSchedulerILb0ELb0ELb0ELi128EEEEEEEEEvNT_6ParamsE$_ZN4cute3eso3ESOILb1ELb0EJNS_14ComposedLayoutINS_7SwizzleILi3ELi3ELi3EEENS_1CILj0EEENS_6LayoutINS_5tupleIJNS8_IJNS8_IJNS5_ILi4EEENS5_ILi8EEEEEENS8_IJS9_NS5_ILi1EEEEEEEEENS8_IJNS8_IJNS5_ILi2EEESF_SF_EEENS8_IJSF_S9_EEEEEEEEENS8_IJNS8_IJNS8_IJSF_NS5_ILi64EEEEEENS8_IJNS5_ILi1024EEENS5_ILi0EEEEEEEEENS8_IJNS8_IJSC_NS5_ILi512EEESA_EEENS8_IJNS5_ILi4096EEENS5_ILi16EEEEEEEEEEEEEEEENS_10ViewEngineINS_8smem_ptrIPN7cutlass10bfloat16_tEEEEEEEC2ERKSY_RKS15_)
$_ZN7cutlass13device_kernelIN5flash19enable_sm80_to_sm89INS1_16FlashAttnBwdSm80INS1_25CollectiveMainloopBwdSm80ILi2ELi2EN4cute5tupleIJNS5_1CILi128EEES8_NS7_ILi64EEEEEENS_10bfloat16_tEfNS_4arch4Sm80ELb0ELb0ELb1ELb0ELb1ELb0ELb0ELb0ELi2ELi4ELi4ELi4ELb0EEENS1_24CollectiveEpilogueBwdGQAISA_fSD_Li256ELb0ELb1EEENS1_19SingleTileSchedulerILb0ELb0ELb0ELi128EEEEEEEEEvNT_6ParamsE$_ZN4cute3eso3ESOILb1ELb0EJNS_14ComposedLayoutINS_7SwizzleILi3ELi3ELi3EEENS_1CILj0EEENS_6LayoutINS_5tupleIJNS8_IJNS8_IJNS5_ILi4EEENS5_ILi8EEEEEENS8_IJS9_NS5_ILi1EEEEEEEEENS8_IJNS8_IJNS5_ILi2EEESF_SF_EEENS8_IJSF_S9_EEEEEEEEENS8_IJNS8_IJNS8_IJSF_NS5_ILi64EEEEEENS8_IJNS5_ILi1024EEENS5_ILi0EEEEEEEEENS8_IJNS8_IJSC_NS5_ILi512EEESA_EEENS8_IJNS5_ILi4096EEENS5_ILi16EEEEEEEEEEEEEEEENS_10ViewEngineINS_8smem_ptrIPN7cutlass10bfloat16_tEEEEEEEC2ERKSY_RKS15_:
[----:B------:R-:W-:Y:S01]  /*7160*/  IADD3 R4, R25, -c[0x0][0x20], RZ ;  /* 0x8000080019047a10 */ /* 0x000fe20007ffe0ff */
[----:B------:R-:W-:Y:S01]  /*7170*/  IMAD.MOV.U32 R8, RZ, RZ, R6 ;  /* 0x000000ffff087224 */ /* 0x000fe200078e0006 */
[----:B------:R-:W-:-:S03]  /*7180*/  MOV R9, 0x0 ;  /* 0x0000000000097802 */ /* 0x000fc60000000f00 */
[----:B------:R1:W-:Y:S01]  /*7190*/  STL.64 [R4], R2 ;  /* 0x0000000204007387 */ /* 0x0003e20000100a00 */
[----:B------:R-:W-:Y:S05]  /*71a0*/  RET.REL.NODEC R8 `(_ZN7cutlass13device_kernelIN5flash19enable_sm80_to_sm89INS1_16FlashAttnBwdSm80INS1_25CollectiveMainloopBwdSm80ILi2ELi2EN4cute5tupleIJNS5_1CILi128EEES8_NS7_ILi64EEEEEENS_10bfloat16_tEfNS_4arch4Sm80ELb0ELb0ELb1ELb0ELb1ELb0ELb0ELb0ELi2ELi4ELi4ELi4ELb0EEENS1_24CollectiveEpilogueBwdGQAISA_fSD_Li256ELb0ELb1EEENS1_19SingleTileSchedulerILb0ELb0ELb0ELi128EEEEEEEEEvNT_6ParamsE) ;  /* 0xffff8e5008007950 */ /* 0x000fea0003c3ffff */
        .type           $_ZN7cutlass13device_kernelIN5flash19enable_sm80_to_sm89INS1_16FlashAttnBwdSm80INS1_25CollectiveMainloopBwdSm80ILi2ELi2EN4cute5tupleIJNS5_1CILi128EEES8_NS7_ILi64EEEEEENS_10bfloat16_tEfNS_4arch4Sm80ELb0ELb0ELb1ELb0ELb1ELb0ELb0ELb0ELi2ELi4ELi4ELi4ELb0EEENS1_24CollectiveEpilogueBwdGQAISA_fSD_Li256ELb0ELb1EEENS1_19SingleTileSchedulerILb0ELb0ELb0ELi128EEEEEEEEEvNT_6ParamsE$_ZN4cute3eso3ESOILb1ELb0EJNS_1CILi0EEENS2_ILi1EEENS2_ILi512EEEiEEC2ERKS3_RKS4_RKS5_RKi,@function
        .size           $_ZN7cutlass13device_kernelIN5flash19enable_sm80_to_sm89INS1_16FlashAttnBwdSm80INS1_25CollectiveMainloopBwdSm80ILi2ELi2EN4cute5tupleIJNS5_1CILi128EEES8_NS7_ILi64EEEEEENS_10bfloat16_tEfNS_4arch4Sm80ELb0ELb0ELb1ELb0ELb1ELb0ELb0ELb0ELi2ELi4ELi4ELi4ELb0EEENS1_24CollectiveEpilogueBwdGQAISA_fSD_Li256ELb0ELb1EEENS1_19SingleTileSchedulerILb0ELb0ELb0ELi128EEEEEEEEEvNT_6ParamsE$_ZN4cute3eso3ESOILb1ELb0EJNS_1CILi0EEENS2_ILi1EEENS2_ILi512EEEiEEC2ERKS3_RKS4_RKS5_RKi,($_ZN7cutlass13device_kernelIN5flash19enable_sm80_to_sm89INS1_16FlashAttnBwdSm80INS1_25CollectiveMainloopBwdSm80ILi2ELi2EN4cute5tupleIJNS5_1CILi128EEES8_NS7_ILi64EEEEEENS_10bfloat16_tEfNS_4arch4Sm80ELb0ELb0ELb1ELb0ELb1ELb0ELb0ELb0ELi2ELi4ELi4ELi4ELb0EEENS1_24CollectiveEpilogueBwdGQAISA_fSD_Li256ELb0ELb1EEENS1_19SingleTileSchedulerILb0ELb0ELb0ELi128EEEEEEEEEvNT_6ParamsE$_ZN4cute3eso3ESOILb1ELb0EJNS_1CILi0EEENS2_ILi1EEENS2_ILi512EEEiNS2_ILi4096EEEiNS2_ILi8192EEEEEC2ERKS3_RKS4_RKS5_RKiRKS6_SG_RKS7_ - $_ZN7cutlass13device_kernelIN5flash19enable_sm80_to_sm89INS1_16FlashAttnBwdSm80INS1_25CollectiveMainloopBwdSm80ILi2ELi2EN4cute5tupleIJNS5_1CILi128EEES8_NS7_ILi64EEEEEENS_10bfloat16_tEfNS_4arch4Sm80ELb0ELb0ELb1ELb0ELb1ELb0ELb0ELb0ELi2ELi4ELi4ELi4ELb0EEENS1_24CollectiveEpilogueBwdGQAISA_fSD_Li256ELb0ELb1EEENS1_19SingleTileSchedulerILb0ELb0ELb0ELi128EEEEEEEEEvNT_6ParamsE$_ZN4cute3eso3ESOILb1ELb0EJNS_1CILi0EEENS2_ILi1EEENS2_ILi512EEEiEEC2ERKS3_RKS4_RKS5_RKi)
$_ZN7cutlass13device_kernelIN5flash19enable_sm80_to_sm89INS1_16FlashAttnBwdSm80INS1_25CollectiveMainloopBwdSm80ILi2ELi2EN4cute5tupleIJNS5_1CILi128EEES8_NS7_ILi64EEEEEENS_10bfloat16_tEfNS_4arch4Sm80ELb0ELb0ELb1ELb0ELb1ELb0ELb0ELb0ELi2ELi4ELi4ELi4ELb0EEENS1_24CollectiveEpilogueBwdGQAISA_fSD_Li256ELb0ELb1EEENS1_19SingleTileSchedulerILb0ELb0ELb0ELi128EEEEEEEEEvNT_6ParamsE$_ZN4cute3eso3ESOILb1ELb0EJNS_1CILi0EEENS2_ILi1EEENS2_ILi512EEEiEEC2ERKS3_RKS4_RKS5_RKi:
[----:B------:R-:W-:Y:S02]  /*71b0*/  IADD3 R2, R2, -c[0x0][0x20], RZ ;  /* 0x8000080002027a10 */ /* 0x000fe40007ffe0ff */
[----:B------:R-:W-:-:S03]  /*71c0*/  MOV R9, 0x0 ;  /* 0x0000000000097802 */ /* 0x000fc60000000f00 */
[----:B------:R1:W-:Y:S01]  /*71d0*/  STL [R2], R3 ;  /* 0x0000000302007387 */ /* 0x0003e20000100800 */
[----:B------:R-:W-:Y:S05]  /*71e0*/  RET.REL.NODEC R8 `(_ZN7cutlass13device_kernelIN5flash19enable_sm80_to_sm89INS1_16FlashAttnBwdSm80INS1_25CollectiveMainloopBwdSm80ILi2ELi2EN4cute5tupleIJNS5_1CILi128EEES8_NS7_ILi64EEEEEENS_10bfloat16_tEfNS_4arch4Sm80ELb0ELb0ELb1ELb0ELb1ELb0ELb0ELb0ELi2ELi4ELi4ELi4ELb0EEENS1_24CollectiveEpilogueBwdGQAISA_fSD_Li256ELb0ELb1EEENS1_19SingleTileSchedulerILb0ELb0ELb0ELi128EEEEEEEEEvNT_6ParamsE) ;  /* 0xffff8e1008007950 */ /* 0x000fea0003c3ffff */
        .type           $_ZN7cutlass13device_kernelIN5flash19enable_sm80_to_sm89INS1_16FlashAttnBwdSm80INS1_25CollectiveMainloopBwdSm80ILi2ELi2EN4cute5tupleIJNS5_1CILi128EEES8_NS7_ILi64EEEEEENS_10bfloat16_tEfNS_4arch4Sm80ELb0ELb0ELb1ELb0ELb1ELb0ELb0ELb0ELi2ELi4ELi4ELi4ELb0EEENS1_24CollectiveEpilogueBwdGQAISA_fSD_Li256ELb0ELb1EEENS1_19SingleTileSchedulerILb0ELb0ELb0ELi128EEEEEEEEEvNT_6ParamsE$_ZN4cute3eso3ESOILb1ELb0EJNS_1CILi0EEENS2_ILi1EEENS2_ILi512EEEiNS2_ILi4096EEEiNS2_ILi8192EEEEEC2ERKS3_RKS4_RKS5_RKiRKS6_SG_RKS7_,@function
        .size           $_ZN7cutlass13device_kernelIN5flash19enable_sm80_to_sm89INS1_16FlashAttnBwdSm80INS1_25CollectiveMainloopBwdSm80ILi2ELi2EN4cute5tupleIJNS5_1CILi128EEES8_NS7_ILi64EEEEEENS_10bfloat16_tEfNS_4arch4Sm80ELb0ELb0ELb1ELb0ELb1ELb0ELb0ELb0ELi2ELi4ELi4ELi4ELb0EEENS1_24CollectiveEpilogueBwdGQAISA_fSD_Li256ELb0ELb1EEENS1_19SingleTileSchedulerILb0ELb0ELb0ELi128EEEEEEEEEvNT_6ParamsE$_ZN4cute3eso3ESOILb1ELb0EJNS_1CILi0EEENS2_ILi1EEENS2_ILi512EEEiNS2_ILi4096EEEiNS2_ILi8192EEEEEC2ERKS3_RKS4_RKS5_RKiRKS6_SG_RKS7_,($_ZN7cutlass13device_kernelIN5flash19enable_sm80_to_sm89INS1_16FlashAttnBwdSm80INS1_25CollectiveMainloopBwdSm80ILi2ELi2EN4cute5tupleIJNS5_1CILi128EEES8_NS7_ILi64EEEEEENS_10bfloat16_tEfNS_4arch4Sm80ELb0ELb0ELb1ELb0ELb1ELb0ELb0ELb0ELi2ELi4ELi4ELi4ELb0EEENS1_24CollectiveEpilogueBwdGQAISA_fSD_Li256ELb0ELb1EEENS1_19SingleTileSchedulerILb0ELb0ELb0ELi128EEEEEEEEEvNT_6ParamsE$_ZN4cute3eso3ESOILb1ELb0EJNS_1CILi0EEENS_5tupleIJNS2_ILi1EEENS2_ILi256EEEiEEEEEC2ERKS3_RKS7_ - $_ZN7cutlass13device_kernelIN5flash19enable_sm80_to_sm89INS1_16FlashAttnBwdSm80INS1_25CollectiveMainloopBwdSm80ILi2ELi2EN4cute5tupleIJNS5_1CILi128EEES8_NS7_ILi64EEEEEENS_10bfloat16_tEfNS_4arch4Sm80ELb0ELb0ELb1ELb0ELb1ELb0ELb0ELb0ELi2ELi4ELi4ELi4ELb0EEENS1_24CollectiveEpilogueBwdGQAISA_fSD_Li256ELb0ELb1EEENS1_19SingleTileSchedulerILb0ELb0ELb0ELi128EEEEEEEEEvNT_6ParamsE$_ZN4cute3eso3ESOILb1ELb0EJNS_1CILi0EEENS2_ILi1EEENS2_ILi512EEEiNS2_ILi4096EEEiNS2_ILi8192EEEEEC2ERKS3_RKS4_RKS5_RKiRKS6_SG_RKS7_)
$_ZN7cutlass13device_kernelIN5flash19enable_sm80_to_sm89INS1_16FlashAttnBwdSm80INS1_25CollectiveMainloopBwdSm80ILi2ELi2EN4cute5tupleIJNS5_1CILi128EEES8_NS7_ILi64EEEEEENS_10bfloat16_tEfNS_4arch4Sm80ELb0ELb0ELb1ELb0ELb1ELb0ELb0ELb0ELi2ELi4ELi4ELi4ELb0EEENS1_24CollectiveEpilogueBwdGQAISA_fSD_Li256ELb0ELb1EEENS1_19SingleTileSchedulerILb0ELb0ELb0ELi128EEEEEEEEEvNT_6ParamsE$_ZN4cute3eso3ESOILb1ELb0EJNS_1CILi0EEENS2_ILi1EEENS2_ILi512EEEiNS2_ILi4096EEEiNS2_ILi8192EEEEEC2ERKS3_RKS4_RKS5_RKiRKS6_SG_RKS7_:
[----:B------:R-:W-:Y:S02]  /*71f0*/  IADD3 R3, R3, -c[0x0][0x20], RZ ;  /* 0x8000080003037a10 */ /* 0x000fe40007ffe0ff */
[----:B------:R-:W-:-:S03]  /*7200*/  IADD3 R2, R58, -c[0x0][0x20], RZ ;  /* 0x800008003a027a10 */ /* 0x000fc60007ffe0ff */
[----:B------:R1:W-:Y:S04]  /*7210*/  STL [R3], R10 ;  /* 0x0000000a03007387 */ /* 0x0003e80000100800 */
[----:B------:R-:W2:Y:S01]  /*7220*/  LDL R2, [R2] ;  /* 0x0000000002027983 */ /* 0x000ea20000100800 */
[----:B------:R-:W-:-:S03]  /*7230*/  IMAD.MOV.U32 R9, RZ, RZ, 0x0 ;  /* 0x00000000ff097424 */ /* 0x000fc600078e00ff */
[----:B--2---:R1:W-:Y:S01]  /*7240*/  STL [R3+0x4], R2 ;  /* 0x0000040203007387 */ /* 0x0043e20000100800 */
[----:B------:R-:W-:Y:S05]  /*7250*/  RET.REL.NODEC R8 `(_ZN7cutlass13device_kernelIN5flash19enable_sm80_to_sm89INS1_16FlashAttnBwdSm80INS1_25CollectiveMainloopBwdSm80ILi2ELi2EN4cute5tupleIJNS5_1CILi128EEES8_NS7_ILi64EEEEEENS_10bfloat16_tEfNS_4arch4Sm80ELb0ELb0ELb1ELb0ELb1ELb0ELb0ELb0ELi2ELi4ELi4ELi4ELb0EEENS1_24CollectiveEpilogueBwdGQAISA_fSD_Li256ELb0ELb1EEENS1_19SingleTileSchedulerILb0ELb0ELb0ELi128EEEEEEEEEvNT_6ParamsE) ;  /* 0xffff8da008007950 */ /* 0x000fea0003c3ffff */
        .type           $_ZN7cutlass13device_kernelIN5flash19enable_sm80_to_sm89INS1_16FlashAttnBwdSm80INS1_25CollectiveMainloopBwdSm80ILi2ELi2EN4cute5tupleIJNS5_1CILi128EEES8_NS7_ILi64EEEEEENS_10bfloat16_tEfNS_4arch4Sm80ELb0ELb0ELb1ELb0ELb1ELb0ELb0ELb0ELi2ELi4ELi4ELi4ELb0EEENS1_24CollectiveEpilogueBwdGQAISA_fSD_Li256ELb0ELb1EEENS1_19SingleTileSchedulerILb0ELb0ELb0ELi128EEEEEEEEEvNT_6ParamsE$_ZN4cute3eso3ESOILb1ELb0EJNS_1CILi0EEENS_5tupleIJNS2_ILi1EEENS2_ILi256EEEiEEEEEC2ERKS3_RKS7_,@function
        .size           $_ZN7cutlass13device_kernelIN5flash19enable_sm80_to_sm89INS1_16FlashAttnBwdSm80INS1_25CollectiveMainloopBwdSm80ILi2ELi2EN4cute5tupleIJNS5_1CILi128EEES8_NS7_ILi64EEEEEENS_10bfloat16_tEfNS_4arch4Sm80ELb0ELb0ELb1ELb0ELb1ELb0ELb0ELb0ELi2ELi4ELi4ELi4ELb0EEENS1_24CollectiveEpilogueBwdGQAISA_fSD_Li256ELb0ELb1EEENS1_19SingleTileSchedulerILb0ELb0ELb0ELi128EEEEEEEEEvNT_6ParamsE$_ZN4cute3eso3ESOILb1ELb0EJNS_1CILi0EEENS_5tupleIJNS2_ILi1EEENS2_ILi256EEEiEEEEEC2ERKS3_RKS7_,($_ZN7cutlass13device_kernelIN5flash19enable_sm80_to_sm89INS1_16FlashAttnBwdSm80INS1_25CollectiveMainloopBwdSm80ILi2ELi2EN4cute5tupleIJNS5_1CILi128EEES8_NS7_ILi64EEEEEENS_10bfloat16_tEfNS_4arch4Sm80ELb0ELb0ELb1ELb0ELb1ELb0ELb0ELb0ELi2ELi4ELi4ELi4ELb0EEENS1_24CollectiveEpilogueBwdGQAISA_fSD_Li256ELb0ELb1EEENS1_19SingleTileSchedulerILb0ELb0ELb0ELi128EEEEEEEEEvNT_6ParamsE$_ZN4cute3eso3ESOILb1ELb0EJNS_1CILi0EEEiEEC2ERKS3_RKi - $_ZN7cutlass13device_kernelIN5flash19enable_sm80_to_sm89INS1_16FlashAttnBwdSm80INS1_25CollectiveMainloopBwdSm80ILi2ELi2EN4cute5tupleIJNS5_1CILi128EEES8_NS7_ILi64EEEEEENS_10bfloat16_tEfNS_4arch4Sm80ELb0ELb0ELb1ELb0ELb1ELb0ELb0ELb0ELi2ELi4ELi4ELi4ELb0EEENS1_24CollectiveEpilogueBwdGQAISA_fSD_Li256ELb0ELb1EEENS1_19SingleTileSchedulerILb0ELb0ELb0ELi128EEEEEEEEEvNT_6ParamsE$_ZN4cute3eso3ESOILb1ELb0EJNS_1CILi0EEENS_5tupleIJNS2_ILi1EEENS2_ILi256EEEiEEEEEC2ERKS3_RKS7_)
$_ZN7cutlass13device_kernelIN5flash19enable_sm80_to_sm89INS1_16FlashAttnBwdSm80INS1_25CollectiveMainloopBwdSm80ILi2ELi2EN4cute5tupleIJNS5_1CILi128EEES8_NS7_ILi64EEEEEENS_10bfloat16_tEfNS_4arch4Sm80ELb0ELb0ELb1ELb0ELb1ELb0ELb0ELb0ELi2ELi4ELi4ELi4ELb0EEENS1_24CollectiveEpilogueBwdGQAISA_fSD_Li256ELb0ELb1EEENS1_19SingleTileSchedulerILb0ELb0ELb0ELi128EEEEEEEEEvNT_6ParamsE$_ZN4cute3eso3ESOILb1ELb0EJNS_1CILi0EEENS_5tupleIJNS2_ILi1EEENS2_ILi256EEEiEEEEEC2ERKS3_RKS7_:
[----:B------:R-:W-:Y:S02]  /*7260*/  IADD3 R3, R10, -c[0x0][0x20], RZ ;  /* 0x800008000a037a10 */ /* 0x000fe40007ffe0ff */
[----:B------:R-:W-:-:S03]  /*7270*/  MOV R5, 0x0 ;  /* 0x0000000000057802 */ /* 0x000fc60000000f00 */
[----:B------:R1:W-:Y:S01]  /*7280*/  STL [R3], R2 ;  /* 0x0000000203007387 */ /* 0x0003e20000100800 */
[----:B------:R-:W-:Y:S05]  /*7290*/  RET.REL.NODEC R4 `(_ZN7cutlass13device_kernelIN5flash19enable_sm80_to_sm89INS1_16FlashAttnBwdSm80INS1_25CollectiveMainloopBwdSm80ILi2ELi2EN4cute5tupleIJNS5_1CILi128EEES8_NS7_ILi64EEEEEENS_10bfloat16_tEfNS_4arch4Sm80ELb0ELb0ELb1ELb0ELb1ELb0ELb0ELb0ELi2ELi4ELi4ELi4ELb0EEENS1_24CollectiveEpilogueBwdGQAISA_fSD_Li256ELb0ELb1EEENS1_19SingleTileSchedulerILb0ELb0ELb0ELi128EEEEEEEEEvNT_6ParamsE) ;  /* 0xffff8d6004007950 */ /* 0x000fea0003c3ffff */
        .type           $_ZN7cutlass13device_kernelIN5flash19enable_sm80_to_sm89INS1_16FlashAttnBwdSm80INS1_25CollectiveMainloopBwdSm80ILi2ELi2EN4cute5tupleIJNS5_1CILi128EEES8_NS7_ILi64EEEEEENS_10bfloat16_tEfNS_4arch4Sm80ELb0ELb0ELb1ELb0ELb1ELb0ELb0ELb0ELi2ELi4ELi4ELi4ELb0EEENS1_24CollectiveEpilogueBwdGQAISA_fSD_Li256ELb0ELb1EEENS1_19SingleTileSchedulerILb0ELb0ELb0ELi128EEEEEEEEEvNT_6ParamsE$_ZN4cute3eso3ESOILb1ELb0EJNS_1CILi0EEEiEEC2ERKS3_RKi,@function
        .size           $_ZN7cutlass13device_kernelIN5flash19enable_sm80_to_sm89INS1_16FlashAttnBwdSm80INS1_25CollectiveMainloopBwdSm80ILi2ELi2EN4cute5tupleIJNS5_1CILi128EEES8_NS7_ILi64EEEEEENS_10bfloat16_tEfNS_4arch4Sm80ELb0ELb0ELb1ELb0ELb1ELb0ELb0ELb0ELi2ELi4ELi4ELi4ELb0EEENS1_24CollectiveEpilogueBwdGQAISA_fSD_Li256ELb0ELb1EEENS1_19SingleTileSchedulerILb0ELb0ELb0ELi128EEEEEEEEEvNT_6ParamsE$_ZN4cute3eso3ESOILb1ELb0EJNS_1CILi0EEEiEEC2ERKS3_RKi,($_ZN7cutlass13device_kernelIN5flash19enable_sm80_to_sm89INS1_16FlashAttnBwdSm80INS1_25CollectiveMainloopBwdSm80ILi2ELi2EN4cute5tupleIJNS5_1CILi128EEES8_NS7_ILi64EEEEEENS_10bfloat16_tEfNS_4arch4Sm80ELb0ELb0ELb1ELb0ELb1ELb0ELb0ELb0ELi2ELi4ELi4ELi4ELb0EEENS1_24CollectiveEpilogueBwdGQAISA_fSD_Li256ELb0ELb1EEENS1_19SingleTileSchedulerILb0ELb0ELb0ELi128EEEEEEEEEvNT_6ParamsE$_ZN4cute3eso3ESOILb1ELb0EJNS_1CILi0EEEiS3_EEC2ERKS3_RKiS6_ - $_ZN7cutlass13device_kernelIN5flash19enable_sm80_to_sm89INS1_16FlashAttnBwdSm80INS1_25CollectiveMainloopBwdSm80ILi2ELi2EN4cute5tupleIJNS5_1CILi128EEES8_NS7_ILi64EEEEEENS_10bfloat16_tEfNS_4arch4Sm80ELb0ELb0ELb1ELb0ELb1ELb0ELb0ELb0ELi2ELi4ELi4ELi4ELb0EEENS1_24CollectiveEpilogueBwdGQAISA_fSD_Li256ELb0ELb1EEENS1_19SingleTileSchedulerILb0ELb0ELb0ELi128EEEEEEEEEvNT_6ParamsE$_ZN4cute3eso3ESOILb1ELb0EJNS_1CILi0EEEiEEC2ERKS3_RKi)
$_ZN7cutlass13device_kernelIN5flash19enable_sm80_to_sm89INS1_16FlashAttnBwdSm80INS1_25CollectiveMainloopBwdSm80ILi2ELi2EN4cute5tupleIJNS5_1CILi128EEES8_NS7_ILi64EEEEEENS_10bfloat16_tEfNS_4arch4Sm80ELb0ELb0ELb1ELb0ELb1ELb0ELb0ELb0ELi2ELi4ELi4ELi4ELb0EEENS1_24CollectiveEpilogueBwdGQAISA_fSD_Li256ELb0ELb1EEENS1_19SingleTileSchedulerILb0ELb0ELb0ELi128EEEEEEEEEvNT_6ParamsE$_ZN4cute3eso3ESOILb1ELb0EJNS_1CILi0EEEiEEC2ERKS3_RKi:
[----:B------:R-:W-:Y:S02]  /*72a0*/  IADD3 R2, R13, -c[0x0][0x20], RZ ;  /* 0x800008000d027a10 */ /* 0x000fe40007ffe0ff */
[----:B------:R-:W-:-:S03]  /*72b0*/  MOV R9, 0x0 ;  /* 0x0000000000097802 */ /* 0x000fc60000000f00 */
[----:B------:R1:W-:Y:S01]  /*72c0*/  STL [R2], R3 ;  /* 0x0000000302007387 */ /* 0x0003e20000100800 */
[----:B------:R-:W-:Y:S05]  /*72d0*/  RET.REL.NODEC R8 `(_ZN7cutlass13device_kernelIN5flash19enable_sm80_to_sm89INS1_16FlashAttnBwdSm80INS1_25CollectiveMainloopBwdSm80ILi2ELi2EN4cute5tupleIJNS5_1CILi128EEES8_NS7_ILi64EEEEEENS_10bfloat16_tEfNS_4arch4Sm80ELb0ELb0ELb1ELb0ELb1ELb0ELb0ELb0ELi2ELi4ELi4ELi4ELb0EEENS1_24CollectiveEpilogueBwdGQAISA_fSD_Li256ELb0ELb1EEENS1_19SingleTileSchedulerILb0ELb0ELb0ELi128EEEEEEEEEvNT_6ParamsE) ;  /* 0xffff8d2008007950 */ /* 0x000fea0003c3ffff */
        .type           $_ZN7cutlass13device_kernelIN5flash19enable_sm80_to_sm89INS1_16FlashAttnBwdSm80INS1_25CollectiveMainloopBwdSm80ILi2ELi2EN4cute5tupleIJNS5_1CILi128EEES8_NS7_ILi64EEEEEENS_10bfloat16_tEfNS_4arch4Sm80ELb0ELb0ELb1ELb0ELb1ELb0ELb0ELb0ELi2ELi4ELi4ELi4ELb0EEENS1_24CollectiveEpilogueBwdGQAISA_fSD_Li256ELb0ELb1EEENS1_19SingleTileSchedulerILb0ELb0ELb0ELi128EEEEEEEEEvNT_6ParamsE$_ZN4cute3eso3ESOILb1ELb0EJNS_1CILi0EEEiS3_EEC2ERKS3_RKiS6_,@function
        .size           $_ZN7cutlass13device_kernelIN5flash19enable_sm80_to_sm89INS1_16FlashAttnBwdSm80INS1_25CollectiveMainloopBwdSm80ILi2ELi2EN4cute5tupleIJNS5_1CILi128EEES8_NS7_ILi64EEEEEENS_10bfloat16_tEfNS_4arch4Sm80ELb0ELb0ELb1ELb0ELb1ELb0ELb0ELb0ELi2ELi4ELi4ELi4ELb0EEENS1_24CollectiveEpilogueBwdGQAISA_fSD_Li256ELb0ELb1EEENS1_19SingleTileSchedulerILb0ELb0ELb0ELi128EEEEEEEEEvNT_6ParamsE$_ZN4cute3eso3ESOILb1ELb0EJNS_1CILi0EEEiS3_EEC2ERKS3_RKiS6_,($_ZN7cutlass13device_kernelIN5flash19enable_sm80_to_sm89INS1_16FlashAttnBwdSm80INS1_25CollectiveMainloopBwdSm80ILi2ELi2EN4cute5tupleIJNS5_1CILi128EEES8_NS7_ILi64EEEEEENS_10bfloat16_tEfNS_4arch4Sm80ELb0ELb0ELb1ELb0ELb1ELb0ELb0ELb0ELi2ELi4ELi4ELi4ELb0EEENS1_24CollectiveEpilogueBwdGQAISA_fSD_Li256ELb0ELb1EEENS1_19SingleTileSchedulerILb0ELb0ELb0ELi128EEEEEEEEEvNT_6ParamsE$_ZN4cute3eso3ESOILb1ELb0EJNS_1CILi1024EEENS_5tupleIJiiEEEEEC2ERKS3_RKS5_ - $_ZN7cutlass13device_kernelIN5flash19enable_sm80_to_sm89INS1_16FlashAttnBwdSm80INS1_25CollectiveMainloopBwdSm80ILi2ELi2EN4cute5tupleIJNS5_1CILi128EEES8_NS7_ILi64EEEEEENS_10bfloat16_tEfNS_4arch4Sm80ELb0ELb0ELb1ELb0ELb1ELb0ELb0ELb0ELi2ELi4ELi4ELi4ELb0EEENS1_24CollectiveEpilogueBwdGQAISA_fSD_Li256ELb0ELb1EEENS1_19SingleTileSchedulerILb0ELb0ELb0ELi128EEEEEEEEEvNT_6ParamsE$_ZN4cute3eso3ESOILb1ELb0EJNS_1CILi0EEEiS3_EEC2ERKS3_RKiS6_)
$_ZN7cutlass13device_kernelIN5flash19enable_sm80_to_sm89INS1_16FlashAttnBwdSm80INS1_25CollectiveMainloopBwdSm80ILi2ELi2EN4cute5tupleIJNS5_1CILi128EEES8_NS7_ILi64EEEEEENS_10bfloat16_tEfNS_4arch4Sm80ELb0ELb0ELb1ELb0ELb1ELb0ELb0ELb0ELi2ELi4ELi4ELi4ELb0EEENS1_24CollectiveEpilogueBwdGQAISA_fSD_Li256ELb0ELb1EEENS1_19SingleTileSchedulerILb0ELb0ELb0ELi128EEEEEEEEEvNT_6ParamsE$_ZN4cute3eso3ESOILb1ELb0EJNS_1CILi0EEEiS3_EEC2ERKS3_RKiS6_:
[----:B------:R-:W-:Y:S02]  /*72e0*/  IADD3 R2, R81, -c[0x0][0x20], RZ ;  /* 0x8000080051027a10 */ /* 0x000fe40007ffe0ff */
[----:B------:R-:W-:-:S03]  /*72f0*/  MOV R7, 0x0 ;  /* 0x0000000000077802 */ /* 0x000fc60000000f00 */
[----:B------:R1:W-:Y:S01]  /*7300*/  STL [R2], R3 ;  /* 0x0000000302007387 */ /* 0x0003e20000100800 */
[----:B------:R-:W-:Y:S05]  /*7310*/  RET.REL.NODEC R6 `(_ZN7cutlass13device_kernelIN5flash19enable_sm80_to_sm89INS1_16FlashAttnBwdSm80INS1_25CollectiveMainloopBwdSm80ILi2ELi2EN4cute5tupleIJNS5_1CILi128EEES8_NS7_ILi64EEEEEENS_10bfloat16_tEfNS_4arch4Sm80ELb0ELb0ELb1ELb0ELb1ELb0ELb0ELb0ELi2ELi4ELi4ELi4ELb0EEENS1_24CollectiveEpilogueBwdGQAISA_fSD_Li256ELb0ELb1EEENS1_19SingleTileSchedulerILb0ELb0ELb0ELi128EEEEEEEEEvNT_6ParamsE) ;  /* 0xffff8ce006007950 */ /* 0x000fea0003c3ffff */
        .type           $_ZN7cutlass13device_kernelIN5flash19enable_sm80_to_sm89INS1_16FlashAttnBwdSm80INS1_25CollectiveMainloopBwdSm80ILi2ELi2EN4cute5tupleIJNS5_1CILi128EEES8_NS7_ILi64EEEEEENS_10bfloat16_tEfNS_4arch4Sm80ELb0ELb0ELb1ELb0ELb1ELb0ELb0ELb0ELi2ELi4ELi4ELi4ELb0EEENS1_24CollectiveEpilogueBwdGQAISA_fSD_Li256ELb0ELb1EEENS1_19SingleTileSchedulerILb0ELb0ELb0ELi128EEEEEEEEEvNT_6ParamsE$_ZN4cute3eso3ESOILb1ELb0EJNS_1CILi1024EEENS_5tupleIJiiEEEEEC2ERKS3_RKS5_,@function
        .size           $_ZN7cutlass13device_kernelIN5flash19enable_sm80_to_sm89INS1_16FlashAttnBwdSm80INS1_25CollectiveMainloopBwdSm80ILi2ELi2EN4cute5tupleIJNS5_1CILi128EEES8_NS7_ILi64EEEEEENS_10bfloat16_tEfNS_4arch4Sm80ELb0ELb0ELb1ELb0ELb1ELb0ELb0ELb0ELi2ELi4ELi4ELi4ELb0EEENS1_24CollectiveEpilogueBwdGQAISA_fSD_Li256ELb0ELb1EEENS1_19SingleTileSchedulerILb0ELb0ELb0ELi128EEEEEEEEEvNT_6ParamsE$_ZN4cute3eso3ESOILb1ELb0EJNS_1CILi1024EEENS_5tupleIJiiEEEEEC2ERKS3_RKS5_,($_ZN7cutlass13device_kernelIN5flash19enable_sm80_to_sm89INS1_16FlashAttnBwdSm80INS1_25CollectiveMainloopBwdSm80ILi2ELi2EN4cute5tupleIJNS5_1CILi128EEES8_NS7_ILi64EEEEEENS_10bfloat16_tEfNS_4arch4Sm80ELb0ELb0ELb1ELb0ELb1ELb0ELb0ELb0ELi2ELi4ELi4ELi4ELb0EEENS1_24CollectiveEpilogueBwdGQAISA_fSD_Li256ELb0ELb1EEENS1_19SingleTileSchedulerILb0ELb0ELb0ELi128EEEEEEEEEvNT_6ParamsE$_ZN4cute3eso3ESOILb1ELb0EJNS_1CILi1024EEEiiEEC2ERKS3_RKiS8_ - $_ZN7cutlass13device_kernelIN5flash19enable_sm80_to_sm89INS1_16FlashAttnBwdSm80INS1_25CollectiveMainloopBwdSm80ILi2ELi2EN4cute5tupleIJNS5_1CILi128EEES8_NS7_ILi64EEEEEENS_10bfloat16_tEfNS_4arch4Sm80ELb0ELb0ELb1ELb0ELb1ELb0ELb0ELb0ELi2ELi4ELi4ELi4ELb0EEENS1_24CollectiveEpilogueBwdGQAISA_fSD_Li256ELb0ELb1EEENS1_19SingleTileSchedulerILb0ELb0ELb0ELi128EEEEEEEEEvNT_6ParamsE$_ZN4cute3eso3ESOILb1ELb0EJNS_1CILi1024EEENS_5tupleIJiiEEEEEC2ERKS3_RKS5_)
$_ZN7cutlass13device_kernelIN5flash19enable_sm80_to_sm89INS1_16FlashAttnBwdSm80INS1_25CollectiveMainloopBwdSm80ILi2ELi2EN4cute5tupleIJNS5_1CILi128EEES8_NS7_ILi64EEEEEENS_10bfloat16_tEfNS_4arch4Sm80ELb0ELb0ELb1ELb0ELb1ELb0ELb0ELb0ELi2ELi4ELi4ELi4ELb0EEENS1_24CollectiveEpilogueBwdGQAISA_fSD_Li256ELb0ELb1EEENS1_19SingleTileSchedulerILb0ELb0ELb0ELi128EEEEEEEEEvNT_6ParamsE$_ZN4cute3eso3ESOILb1ELb0EJNS_1CILi1024EEENS_5tupleIJiiEEEEEC2ERKS3_RKS5_:
[----:B------:R-:W-:Y:S02]  /*7320*/  IADD3 R2, R2, -c[0x0][0x20], RZ ;  /* 0x8000080002027a10 */ /* 0x000fe40007ffe0ff */
[----:B------:R-:W-:-:S03]  /*7330*/  MOV R7, 0x0 ;  /* 0x0000000000077802 */ /* 0x000fc60000000f00 */
[----:B------:R1:W-:Y:S04]  /*7340*/  STL [R2], R5 ;  /* 0x0000000502007387 */ /* 0x0003e80000100800 */
[----:B------:R1:W-:Y:S01]  /*7350*/  STL [R2+0x4], R3 ;  /* 0x0000040302007387 */ /* 0x0003e20000100800 */
[----:B------:R-:W-:Y:S05]  /*7360*/  RET.REL.NODEC R6 `(_ZN7cutlass13device_kernelIN5flash19enable_sm80_to_sm89INS1_16FlashAttnBwdSm80INS1_25CollectiveMainloopBwdSm80ILi2ELi2EN4cute5tupleIJNS5_1CILi128EEES8_NS7_ILi64EEEEEENS_10bfloat16_tEfNS_4arch4Sm80ELb0ELb0ELb1ELb0ELb1ELb0ELb0ELb0ELi2ELi4ELi4ELi4ELb0EEENS1_24CollectiveEpilogueBwdGQAISA_fSD_Li256ELb0ELb1EEENS1_19SingleTileSchedulerILb0ELb0ELb0ELi128EEEEEEEEEvNT_6ParamsE) ;  /* 0xffff8c9006007950 */ /* 0x000fea0003c3ffff */
        .type           $_ZN7cutlass13device_kernelIN5flash19enable_sm80_to_sm89INS1_16FlashAttnBwdSm80INS1_25CollectiveMainloopBwdSm80ILi2ELi2EN4cute5tupleIJNS5_1CILi128EEES8_NS7_ILi64EEEEEENS_10bfloat16_tEfNS_4arch4Sm80ELb0ELb0ELb1ELb0ELb1ELb0ELb0ELb0ELi2ELi4ELi4ELi4ELb0EEENS1_24CollectiveEpilogueBwdGQAISA_fSD_Li256ELb0ELb1EEENS1_19SingleTileSchedulerILb0ELb0ELb0ELi128EEEEEEEEEvNT_6ParamsE$_ZN4cute3eso3ESOILb1ELb0EJNS_1CILi1024EEEiiEEC2ERKS3_RKiS8_,@function
        .size           $_ZN7cutlass13device_kernelIN5flash19enable_sm80_to_sm89INS1_16FlashAttnBwdSm80INS1_25CollectiveMainloopBwdSm80ILi2ELi2EN4cute5tupleIJNS5_1CILi128EEES8_NS7_ILi64EEEEEENS_10bfloat16_tEfNS_4arch4Sm80ELb0ELb0ELb1ELb0ELb1ELb0ELb0ELb0ELi2ELi4ELi4ELi4ELb0EEENS1_24CollectiveEpilogueBwdGQAISA_fSD_Li256ELb0ELb1EEENS1_19SingleTileSchedulerILb0ELb0ELb0ELi128EEEEEEEEEvNT_6ParamsE$_ZN4cute3eso3ESOILb1ELb0EJNS_1CILi1024EEEiiEEC2ERKS3_RKiS8_,($_ZN7cutlass13device_kernelIN5flash19enable_sm80_to_sm89INS1_16FlashAttnBwdSm80INS1_25CollectiveMainloopBwdSm80ILi2ELi2EN4cute5tupleIJNS5_1CILi128EEES8_NS7_ILi64EEEEEENS_10bfloat16_tEfNS_4arch4Sm80ELb0ELb0ELb1ELb0ELb1ELb0ELb0ELb0ELi2ELi4ELi4ELi4ELb0EEENS1_24CollectiveEpilogueBwdGQAISA_fSD_Li256ELb0ELb1EEENS1_19SingleTileSchedulerILb0ELb0ELb0ELi128EEEEEEEEEvNT_6ParamsE$_ZN4cute3eso3ESOILb1ELb0EJNS_1CILi1EEENS2_ILi256EEEiEEC2ERKS3_RKS4_RKi - $_ZN7cutlass13device_kernelIN5flash19enable_sm80_to_sm89INS1_16FlashAttnBwdSm80INS1_25CollectiveMainloopBwdSm80ILi2ELi2EN4cute5tupleIJNS5_1CILi128EEES8_NS7_ILi64EEEEEENS_10bfloat16_tEfNS_4arch4Sm80ELb0ELb0ELb1ELb0ELb1ELb0ELb0ELb0ELi2ELi4ELi4ELi4ELb0EEENS1_24CollectiveEpilogueBwdGQAISA_fSD_Li256ELb0ELb1EEENS1_19SingleTileSchedulerILb0ELb0ELb0ELi128EEEEEEEEEvNT_6ParamsE$_ZN4cute3eso3ESOILb1ELb0EJNS_1CILi1024EEEiiEEC2ERKS3_RKiS8_)
$_ZN7cutlass13device_kernelIN5flash19enable_sm80_to_sm89INS1_16FlashAttnBwdSm80INS1_25CollectiveMainloopBwdSm80ILi2ELi2EN4cute5tupleIJNS5_1CILi128EEES8_NS7_ILi64EEEEEENS_10bfloat16_tEfNS_4arch4Sm80ELb0ELb0ELb1ELb0ELb1ELb0ELb0ELb0ELi2ELi4ELi4ELi4ELb0EEENS1_24CollectiveEpilogueBwdGQAISA_fSD_Li256ELb0ELb1EEENS1_19SingleTileSchedulerILb0ELb0ELb0ELi128EEEEEEEEEvNT_6ParamsE$_ZN4cute3eso3ESOILb1ELb0EJNS_1CILi1024EEEiiEEC2ERKS3_RKiS8_:
[----:B------:R-:W-:Y:S02]  /*7370*/  IADD3 R3, R3, -c[0x0][0x20], RZ ;  /* 0x8000080003037a10 */ /* 0x000fe40007ffe0ff */
[----:B------:R-:W-:-:S03]  /*7380*/  IADD3 R2, R2, -c[0x0][0x20], RZ ;  /* 0x8000080002027a10 */ /* 0x000fc60007ffe0ff */
[----:B------:R1:W-:Y:S04]  /*7390*/  STL [R3], R8 ;  /* 0x0000000803007387 */ /* 0x0003e80000100800 */
[----:B------:R-:W2:Y:S01]  /*73a0*/  LDL R2, [R2] ;  /* 0x0000000002027983 */ /* 0x000ea20000100800 */
[----:B------:R-:W-:-:S03]  /*73b0*/  IMAD.MOV.U32 R7, RZ, RZ, 0x0 ;  /* 0x00000000ff077424 */ /* 0x000fc600078e00ff */
[----:B--2---:R1:W-:Y:S01]  /*73c0*/  STL [R3+0x4], R2 ;  /* 0x0000040203007387 */ /* 0x0043e20000100800 */
[----:B------:R-:W-:Y:S05]  /*73d0*/  RET.REL.NODEC R6 `(_ZN7cutlass13device_kernelIN5flash19enable_sm80_to_sm89INS1_16FlashAttnBwdSm80INS1_25CollectiveMainloopBwdSm80ILi2ELi2EN4cute5tupleIJNS5_1CILi128EEES8_NS7_ILi64EEEEEENS_10bfloat16_tEfNS_4arch4Sm80ELb0ELb0ELb1ELb0ELb1ELb0ELb0ELb0ELi2ELi4ELi4ELi4ELb0EEENS1_24CollectiveEpilogueBwdGQAISA_fSD_Li256ELb0ELb1EEENS1_19SingleTileSchedulerILb0ELb0ELb0ELi128EEEEEEEEEvNT_6ParamsE) ;  /* 0xffff8c2006007950 */ /* 0x000fea0003c3ffff */
        .type           $_ZN7cutlass13device_kernelIN5flash19enable_sm80_to_sm89INS1_16FlashAttnBwdSm80INS1_25CollectiveMainloopBwdSm80ILi2ELi2EN4cute5tupleIJNS5_1CILi128EEES8_NS7_ILi64EEEEEENS_10bfloat16_tEfNS_4arch4Sm80ELb0ELb0ELb1ELb0ELb1ELb0ELb0ELb0ELi2ELi4ELi4ELi4ELb0EEENS1_24CollectiveEpilogueBwdGQAISA_fSD_Li256ELb0ELb1EEENS1_19SingleTileSchedulerILb0ELb0ELb0ELi128EEEEEEEEEvNT_6ParamsE$_ZN4cute3eso3ESOILb1ELb0EJNS_1CILi1EEENS2_ILi256EEEiEEC2ERKS3_RKS4_RKi,@function
        .size           $_ZN7cutlass13device_kernelIN5flash19enable_sm80_to_sm89INS1_16FlashAttnBwdSm80INS1_25CollectiveMainloopBwdSm80ILi2ELi2EN4cute5tupleIJNS5_1CILi128EEES8_NS7_ILi64EEEEEENS_10bfloat16_tEfNS_4arch4Sm80ELb0ELb0ELb1ELb0ELb1ELb0ELb0ELb0ELi2ELi4ELi4ELi4ELb0EEENS1_24CollectiveEpilogueBwdGQAISA_fSD_Li256ELb0ELb1EEENS1_19SingleTileSchedulerILb0ELb0ELb0ELi128EEEEEEEEEvNT_6ParamsE$_ZN4cute3eso3ESOILb1ELb0EJNS_1CILi1EEENS2_ILi256EEEiEEC2ERKS3_RKS4_RKi,($_ZN7cutlass13device_kernelIN5flash19enable_sm80_to_sm89INS1_16FlashAttnBwdSm80INS1_25CollectiveMainloopBwdSm80ILi2ELi2EN4cute5tupleIJNS5_1CILi128EEES8_NS7_ILi64EEEEEENS_10bfloat16_tEfNS_4arch4Sm80ELb0ELb0ELb1ELb0ELb1ELb0ELb0ELb0ELi2ELi4ELi4ELi4ELb0EEENS1_24CollectiveEpilogueBwdGQAISA_fSD_Li256ELb0ELb1EEENS1_19SingleTileSchedulerILb0ELb0ELb0ELi128EEEEEEEEEvNT_6ParamsE$_ZN4cute3eso3ESOILb1ELb0EJNS_1CILi1EEENS2_ILi512EEEiEEC2ERKS3_RKS4_RKi - $_ZN7cutlass13device_kernelIN5flash19enable_sm80_to_sm89INS1_16FlashAttnBwdSm80INS1_25CollectiveMainloopBwdSm80ILi2ELi2EN4cute5tupleIJNS5_1CILi128EEES8_NS7_ILi64EEEEEENS_10bfloat16_tEfNS_4arch4Sm80ELb0ELb0ELb1ELb0ELb1ELb0ELb0ELb0ELi2ELi4ELi4ELi4ELb0EEENS1_24CollectiveEpilogueBwdGQAISA_fSD_Li256ELb0ELb1EEENS1_19SingleTileSchedulerILb0ELb0ELb0ELi128EEEEEEEEEvNT_6ParamsE$_ZN4cute3eso3ESOILb1ELb0EJNS_1CILi1EEENS2_ILi256EEEiEEC2ERKS3_RKS4_RKi)
$_ZN7cutlass13device_kernelIN5flash19enable_sm80_to_sm89INS1_16FlashAttnBwdSm80INS1_25CollectiveMainloopBwdSm80ILi2ELi2EN4cute5tupleIJNS5_1CILi128EEES8_NS7_ILi64EEEEEENS_10bfloat16_tEfNS_4arch4Sm80ELb0ELb0ELb1ELb0ELb1ELb0ELb0ELb0ELi2ELi4ELi4ELi4ELb0EEENS1_24CollectiveEpilogueBwdGQAISA_fSD_Li256ELb0ELb1EEENS1_19SingleTileSchedulerILb0ELb0ELb0ELi128EEEEEEEEEvNT_6ParamsE$_ZN4cute3eso3ESOILb1ELb0EJNS_1CILi1EEENS2_ILi256EEEiEEC2ERKS3_RKS4_RKi:
[----:B------:R-:W-:Y:S02]  /*73e0*/  IADD3 R35, R35, -c[0x0][0x20], RZ ;  /* 0x8000080023237a10 */ /* 0x000fe40007ffe0ff */
[----:B------:R-:W-:-:S03]  /*73f0*/  MOV R5, 0x0 ;  /* 0x0000000000057802 */ /* 0x000fc60000000f00 */
[----:B------:R1:W-:Y:S01]  /*7400*/  STL [R35], R2 ;  /* 0x0000000223007387 */ /* 0x0003e20000100800 */
[----:B------:R-:W-:Y:S05]  /*7410*/  RET.REL.NODEC R4 `(_ZN7cutlass13device_kernelIN5flash19enable_sm80_to_sm89INS1_16FlashAttnBwdSm80INS1_25CollectiveMainloopBwdSm80ILi2ELi2EN4cute5tupleIJNS5_1CILi128EEES8_NS7_ILi64EEEEEENS_10bfloat16_tEfNS_4arch4Sm80ELb0ELb0ELb1ELb0ELb1ELb0ELb0ELb0ELi2ELi4ELi4ELi4ELb0EEENS1_24CollectiveEpilogueBwdGQAISA_fSD_Li256ELb0ELb1EEENS1_19SingleTileSchedulerILb0ELb0ELb0ELi128EEEEEEEEEvNT_6ParamsE) ;  /* 0xffff8be004007950 */ /* 0x000fea0003c3ffff */
        .type           $_ZN7cutlass13device_kernelIN5flash19enable_sm80_to_sm89INS1_16FlashAttnBwdSm80INS1_25CollectiveMainloopBwdSm80ILi2ELi2EN4cute5tupleIJNS5_1CILi128EEES8_NS7_ILi64EEEEEENS_10bfloat16_tEfNS_4arch4Sm80ELb0ELb0ELb1ELb0ELb1ELb0ELb0ELb0ELi2ELi4ELi4ELi4ELb0EEENS1_24CollectiveEpilogueBwdGQAISA_fSD_Li256ELb0ELb1EEENS1_19SingleTileSchedulerILb0ELb0ELb0ELi128EEEEEEEEEvNT_6ParamsE$_ZN4cute3eso3ESOILb1ELb0EJNS_1CILi1EEENS2_ILi512EEEiEEC2ERKS3_RKS4_RKi,@function
        .size           $_ZN7cutlass13device_kernelIN5flash19enable_sm80_to_sm89INS1_16FlashAttnBwdSm80INS1_25CollectiveMainloopBwdSm80ILi2ELi2EN4cute5tupleIJNS5_1CILi128EEES8_NS7_ILi64EEEEEENS_10bfloat16_tEfNS_4arch4Sm80ELb0ELb0ELb1ELb0ELb1ELb0ELb0ELb0ELi2ELi4ELi4ELi4ELb0EEENS1_24CollectiveEpilogueBwdGQAISA_fSD_Li256ELb0ELb1EEENS1_19SingleTileSchedulerILb0ELb0ELb0ELi128EEEEEEEEEvNT_6ParamsE$_ZN4cute3eso3ESOILb1ELb0EJNS_1CILi1EEENS2_ILi512EEEiEEC2ERKS3_RKS4_RKi,($_ZN7cutlass13device_kernelIN5flash19enable_sm80_to_sm89INS1_16FlashAttnBwdSm80INS1_25CollectiveMainloopBwdSm80ILi2ELi2EN4cute5tupleIJNS5_1CILi128EEES8_NS7_ILi64EEEEEENS_10bfloat16_tEfNS_4arch4Sm80ELb0ELb0ELb1ELb0ELb1ELb0ELb0ELb0ELi2ELi4ELi4ELi4ELb0EEENS1_24CollectiveEpilogueBwdGQAISA_fSD_Li256ELb0ELb1EEENS1_19SingleTileSchedulerILb0ELb0ELb0ELi128EEEEEEEEEvNT_6ParamsE$_ZN4cute3eso3ESOILb1ELb0EJNS_1CILi1EEENS2_ILi8EEEiiNS2_ILi64EEEiNS2_ILi144EEENS2_ILi288EEENS2_ILi512EEEEEC2ERKS3_RKS4_RKiSF_RKS5_SF_RKS6_RKS7_RKS8_ - $_ZN7cutlass13device_kernelIN5flash19enable_sm80_to_sm89INS1_16FlashAttnBwdSm80INS1_25CollectiveMainloopBwdSm80ILi2ELi2EN4cute5tupleIJNS5_1CILi128EEES8_NS7_ILi64EEEEEENS_10bfloat16_tEfNS_4arch4Sm80ELb0ELb0ELb1ELb0ELb1ELb0ELb0ELb0ELi2ELi4ELi4ELi4ELb0EEENS1_24CollectiveEpilogueBwdGQAISA_fSD_Li256ELb0ELb1EEENS1_19SingleTileSchedulerILb0ELb0ELb0ELi128EEEEEEEEEvNT_6ParamsE$_ZN4cute3eso3ESOILb1ELb0EJNS_1CILi1EEENS2_ILi512EEEiEEC2ERKS3_RKS4_RKi)
$_ZN7cutlass13device_kernelIN5flash19enable_sm80_to_sm89INS1_16FlashAttnBwdSm80INS1_25CollectiveMainloopBwdSm80ILi2ELi2EN4cute5tupleIJNS5_1CILi128EEES8_NS7_ILi64EEEEEENS_10bfloat16_tEfNS_4arch4Sm80ELb0ELb0ELb1ELb0ELb1ELb0ELb0ELb0ELi2ELi4ELi4ELi4ELb0EEENS1_24CollectiveEpilogueBwdGQAISA_fSD_Li256ELb0ELb1EEENS1_19SingleTileSchedulerILb0ELb0ELb0ELi128EEEEEEEEEvNT_6ParamsE$_ZN4cute3eso3ESOILb1ELb0EJNS_1CILi1EEENS2_ILi512EEEiEEC2ERKS3_RKS4_RKi:
[----:B------:R-:W-:Y:S01]  /*7420*/  IADD3 R86, R86, -c[0x0][0x20], RZ ;  /* 0x8000080056567a10 */ /* 0x000fe20007ffe0ff */
[----:B------:R-:W-:Y:S01]  /*7430*/  IMAD.MOV.U32 R4, RZ, RZ, R2 ;  /* 0x000000ffff047224 */ /* 0x000fe200078e0002 */
[----:B------:R-:W-:-:S03]  /*7440*/  MOV R5, 0x0 ;  /* 0x0000000000057802 */ /* 0x000fc60000000f00 */
[----:B------:R1:W-:Y:S01]  /*7450*/  STL [R86], R3 ;  /* 0x0000000356007387 */ /* 0x0003e20000100800 */
[----:B------:R-:W-:Y:S05]  /*7460*/  RET.REL.NODEC R4 `(_ZN7cutlass13device_kernelIN5flash19enable_sm80_to_sm89INS1_16FlashAttnBwdSm80INS1_25CollectiveMainloopBwdSm80ILi2ELi2EN4cute5tupleIJNS5_1CILi128EEES8_NS7_ILi64EEEEEENS_10bfloat16_tEfNS_4arch4Sm80ELb0ELb0ELb1ELb0ELb1ELb0ELb0ELb0ELi2ELi4ELi4ELi4ELb0EEENS1_24CollectiveEpilogueBwdGQAISA_fSD_Li256ELb0ELb1EEENS1_19SingleTileSchedulerILb0ELb0ELb0ELi128EEEEEEEEEvNT_6ParamsE) ;  /* 0xffff8b9004007950 */ /* 0x000fea0003c3ffff */
        .type           $_ZN7cutlass13device_kernelIN5flash19enable_sm80_to_sm89INS1_16FlashAttnBwdSm80INS1_25CollectiveMainloopBwdSm80ILi2ELi2EN4cute5tupleIJNS5_1CILi128EEES8_NS7_ILi64EEEEEENS_10bfloat16_tEfNS_4arch4Sm80ELb0ELb0ELb1ELb0ELb1ELb0ELb0ELb0ELi2ELi4ELi4ELi4ELb0EEENS1_24CollectiveEpilogueBwdGQAISA_fSD_Li256ELb0ELb1EEENS1_19SingleTileSchedulerILb0ELb0ELb0ELi128EEEEEEEEEvNT_6ParamsE$_ZN4cute3eso3ESOILb1ELb0EJNS_1CILi1EEENS2_ILi8EEEiiNS2_ILi64EEEiNS2_ILi144EEENS2_ILi288EEENS2_ILi512EEEEEC2ERKS3_RKS4_RKiSF_RKS5_SF_RKS6_RKS7_RKS8_,@function
        .size           $_ZN7cutlass13device_kernelIN5flash19enable_sm80_to_sm89INS1_16FlashAttnBwdSm80INS1_25CollectiveMainloopBwdSm80ILi2ELi2EN4cute5tupleIJNS5_1CILi128EEES8_NS7_ILi64EEEEEENS_10bfloat16_tEfNS_4arch4Sm80ELb0ELb0ELb1ELb0ELb1ELb0ELb0ELb0ELi2ELi4ELi4ELi4ELb0EEENS1_24CollectiveEpilogueBwdGQAISA_fSD_Li256ELb0ELb1EEENS1_19SingleTileSchedulerILb0ELb0ELb0ELi128EEEEEEEEEvNT_6ParamsE$_ZN4cute3eso3ESOILb1ELb0EJNS_1CILi1EEENS2_ILi8EEEiiNS2_ILi64EEEiNS2_ILi144EEENS2_ILi288EEENS2_ILi512EEEEEC2ERKS3_RKS4_RKiSF_RKS5_SF_RKS6_RKS7_RKS8_,($_ZN7cutlass13device_kernelIN5flash19enable_sm80_to_sm89INS1_16FlashAttnBwdSm80INS1_25CollectiveMainloopBwdSm80ILi2ELi2EN4cute5tupleIJNS5_1CILi128EEES8_NS7_ILi64EEEEEENS_10bfloat16_tEfNS_4arch4Sm80ELb0ELb0ELb1ELb0ELb1ELb0ELb0ELb0ELi2ELi4ELi4ELi4ELb0EEENS1_24CollectiveEpilogueBwdGQAISA_fSD_Li256ELb0ELb1EEENS1_19SingleTileSchedulerILb0ELb0ELb0ELi128EEEEEEEEEvNT_6ParamsE$_ZN4cute3eso3ESOILb1ELb0EJNS_1CILi1EEENS_5tupleIJNS2_ILi8EEEiiEEENS2_ILi64EEENS4_IJiNS2_ILi144EEENS2_ILi288EEEEEENS2_ILi512EEEEEC2ERKS3_RKS6_RKS7_RKSA_RKSB_ - $_ZN7cutlass13device_kernelIN5flash19enable_sm80_to_sm89INS1_16FlashAttnBwdSm80INS1_25CollectiveMainloopBwdSm80ILi2ELi2EN4cute5tupleIJNS5_1CILi128EEES8_NS7_ILi64EEEEEENS_10bfloat16_tEfNS_4arch4Sm80ELb0ELb0ELb1ELb0ELb1ELb0ELb0ELb0ELi2ELi4ELi4ELi4ELb0EEENS1_24CollectiveEpilogueBwdGQAISA_fSD_Li256ELb0ELb1EEENS1_19SingleTileSchedulerILb0ELb0ELb0ELi128EEEEEEEEEvNT_6ParamsE$_ZN4cute3eso3ESOILb1ELb0EJNS_1CILi1EEENS2_ILi8EEEiiNS2_ILi64EEEiNS2_ILi144EEENS2_ILi288EEENS2_ILi512EEEEEC2ERKS3_RKS4_RKiSF_RKS5_SF_RKS6_RKS7_RKS8_)
$_ZN7cutlass13device_kernelIN5flash19enable_sm80_to_sm89INS1_16FlashAttnBwdSm80INS1_25CollectiveMainloopBwdSm80ILi2ELi2EN4cute5tupleIJNS5_1CILi128EEES8_NS7_ILi64EEEEEENS_10bfloat16_tEfNS_4arch4Sm80ELb0ELb0ELb1ELb0ELb1ELb0ELb0ELb0ELi2ELi4ELi4ELi4ELb0EEENS1_24CollectiveEpilogueBwdGQAISA_fSD_Li256ELb0ELb1EEENS1_19SingleTileSchedulerILb0ELb0ELb0ELi128EEEEEEEEEvNT_6ParamsE$_ZN4cute3eso3ESOILb1ELb0EJNS_1CILi1EEENS2_ILi8EEEiiNS2_ILi64EEEiNS2_ILi144EEENS2_ILi288EEENS2_ILi512EEEEEC2ERKS3_RKS4_RKiSF_RKS5_SF_RKS6_RKS7_RKS8_:
        /* <DEDUP_REMOVED lines=11> */
        .type           $_ZN7cutlass13device_kernelIN5flash19enable_sm80_to_sm89INS1_16FlashAttnBwdSm80INS1_25CollectiveMainloopBwdSm80ILi2ELi2EN4cute5tupleIJNS5_1CILi128EEES8_NS7_ILi64EEEEEENS_10bfloat16_tEfNS_4arch4Sm80ELb0ELb0ELb1ELb0ELb1ELb0ELb0ELb0ELi2ELi4ELi4ELi4ELb0EEENS1_24CollectiveEpilogueBwdGQAISA_fSD_Li256ELb0ELb1EEENS1_19SingleTileSchedulerILb0ELb0ELb0ELi128EEEEEEEEEvNT_6ParamsE$_ZN4cute3eso3ESOILb1ELb0EJNS_1CILi1EEENS_5tupleIJNS2_ILi8EEEiiEEENS2_ILi64EEENS4_IJiNS2_ILi144EEENS2_ILi288EEEEEENS2_ILi512EEEEEC2ERKS3_RKS6_RKS7_RKSA_RKSB_,@function
        .size           $_ZN7cutlass13device_kernelIN5flash19enable_sm80_to_sm89INS1_16FlashAttnBwdSm80INS1_25CollectiveMainloopBwdSm80ILi2ELi2EN4cute5tupleIJNS5_1CILi128EEES8_NS7_ILi64EEEEEENS_10bfloat16_tEfNS_4arch4Sm80ELb0ELb0ELb1ELb0ELb1ELb0ELb0ELb0ELi2ELi4ELi4ELi4ELb0EEENS1_24CollectiveEpilogueBwdGQAISA_fSD_Li256ELb0ELb1EEENS1_19SingleTileSchedulerILb0ELb0ELb0ELi128EEEEEEEEEvNT_6ParamsE$_ZN4cute3eso3ESOILb1ELb0EJNS_1CILi1EEENS_5tupleIJNS2_ILi8EEEiiEEENS2_ILi64EEENS4_IJiNS2_ILi144EEENS2_ILi288EEEEEENS2_ILi512EEEEEC2ERKS3_RKS6_RKS7_RKSA_RKSB_,($_ZN7cutlass13device_kernelIN5flash19enable_sm80_to_sm89INS1_16FlashAttnBwdSm80INS1_25CollectiveMainloopBwdSm80ILi2ELi2EN4cute5tupleIJNS5_1CILi128EEES8_NS7_ILi64EEEEEENS_10bfloat16_tEfNS_4arch4Sm80ELb0ELb0ELb1ELb0ELb1ELb0ELb0ELb0ELi2ELi4ELi4ELi4ELb0EEENS1_24CollectiveEpilogueBwdGQAISA_fSD_Li256ELb0ELb1EEENS1_19SingleTileSchedulerILb0ELb0ELb0ELi128EEEEEEEEEvNT_6ParamsE$_ZN4cute3eso3ESOILb1ELb0EJNS_1CILi1EEENS_5tupleIJiiiEEENS2_ILi64EEENS4_IJNS2_ILi72EEENS2_ILi144EEENS2_ILi288EEEEEENS2_ILi512EEEEEC2ERKS3_RKS5_RKS6_RKSA_RKSB_ - $_ZN7cutlass13device_kernelIN5flash19enable_sm80_to_sm89INS1_16FlashAttnBwdSm80INS1_25CollectiveMainloopBwdSm80ILi2ELi2EN4cute5tupleIJNS5_1CILi128EEES8_NS7_ILi64EEEEEENS_10bfloat16_tEfNS_4arch4Sm80ELb0ELb0ELb1ELb0ELb1ELb0ELb0ELb0ELi2ELi4ELi4ELi4ELb0EEENS1_24CollectiveEpilogueBwdGQAISA_fSD_Li256ELb0ELb1EEENS1_19SingleTileSchedulerILb0ELb0ELb0ELi128EEEEEEEEEvNT_6ParamsE$_ZN4cute3eso3ESOILb1ELb0EJNS_1CILi1EEENS_5tupleIJNS2_ILi8EEEiiEEENS2_ILi64EEENS4_IJiNS2_ILi144EEENS2_ILi288EEEEEENS2_ILi512EEEEEC2ERKS3_RKS6_RKS7_RKSA_RKSB_)
$_ZN7cutlass13device_kernelIN5flash19enable_sm80_to_sm89INS1_16FlashAttnBwdSm80INS1_25CollectiveMainloopBwdSm80ILi2ELi2EN4cute5tupleIJNS5_1CILi128EEES8_NS7_ILi64EEEEEENS_10bfloat16_tEfNS_4arch4Sm80ELb0ELb0ELb1ELb0ELb1ELb0ELb0ELb0ELi2ELi4ELi4ELi4ELb0EEENS1_24CollectiveEpilogueBwdGQAISA_fSD_Li256ELb0ELb1EEENS1_19SingleTileSchedulerILb0ELb0ELb0ELi128EEEEEEEEEvNT_6ParamsE$_ZN4cute3eso3ESOILb1ELb0EJNS_1CILi1EEENS_5tupleIJNS2_ILi8EEEiiEEENS2_ILi64EEENS4_IJiNS2_ILi144EEENS2_ILi288EEEEEENS2_ILi512EEEEEC2ERKS3_RKS6_RKS7_RKSA_RKSB_:
        /* <DEDUP_REMOVED lines=9> */
        .type           $_ZN7cutlass13device_kernelIN5flash19enable_sm80_to_sm89INS1_16FlashAttnBwdSm80INS1_25CollectiveMainloopBwdSm80ILi2ELi2EN4cute5tupleIJNS5_1CILi128EEES8_NS7_ILi64EEEEEENS_10bfloat16_tEfNS_4arch4Sm80ELb0ELb0ELb1ELb0ELb1ELb0ELb0ELb0ELi2ELi4ELi4ELi4ELb0EEENS1_24CollectiveEpilogueBwdGQAISA_fSD_Li256ELb0ELb1EEENS1_19SingleTileSchedulerILb0ELb0ELb0ELi128EEEEEEEEEvNT_6ParamsE$_ZN4cute3eso3ESOILb1ELb0EJNS_1CILi1EEENS_5tupleIJiiiEEENS2_ILi64EEENS4_IJNS2_ILi72EEENS2_ILi144EEENS2_ILi288EEEEEENS2_ILi512EEEEEC2ERKS3_RKS5_RKS6_RKSA_RKSB_,@function
        .size           $_ZN7cutlass13device_kernelIN5flash19enable_sm80_to_sm89INS1_16FlashAttnBwdSm80INS1_25CollectiveMainloopBwdSm80ILi2ELi2EN4cute5tupleIJNS5_1CILi128EEES8_NS7_ILi64EEEEEENS_10bfloat16_tEfNS_4arch4Sm80ELb0ELb0ELb1ELb0ELb1ELb0ELb0ELb0ELi2ELi4ELi4ELi4ELb0EEENS1_24CollectiveEpilogueBwdGQAISA_fSD_Li256ELb0ELb1EEENS1_19SingleTileSchedulerILb0ELb0ELb0ELi128EEEEEEEEEvNT_6ParamsE$_ZN4cute3eso3ESOILb1ELb0EJNS_1CILi1EEENS_5tupleIJiiiEEENS2_ILi64EEENS4_IJNS2_ILi72EEENS2_ILi144EEENS2_ILi288EEEEEENS2_ILi512EEEEEC2ERKS3_RKS5_RKS6_RKSA_RKSB_,($_ZN7cutlass13device_kernelIN5flash19enable_sm80_to_sm89INS1_16FlashAttnBwdSm80INS1_25CollectiveMainloopBwdSm80ILi2ELi2EN4cute5tupleIJNS5_1CILi128EEES8_NS7_ILi64EEEEEENS_10bfloat16_tEfNS_4arch4Sm80ELb0ELb0ELb1ELb0ELb1ELb0ELb0ELb0ELi2ELi4ELi4ELi4ELb0EEENS1_24CollectiveEpilogueBwdGQAISA_fSD_Li256ELb0ELb1EEENS1_19SingleTileSchedulerILb0ELb0ELb0ELi128EEEEEEEEEvNT_6ParamsE$_ZN4cute3eso3ESOILb1ELb0EJNS_1CILi1EEEiEEC2ERKS3_RKi - $_ZN7cutlass13device_kernelIN5flash19enable_sm80_to_sm89INS1_16FlashAttnBwdSm80INS1_25CollectiveMainloopBwdSm80ILi2ELi2EN4cute5tupleIJNS5_1CILi128EEES8_NS7_ILi64EEEEEENS_10bfloat16_tEfNS_4arch4Sm80ELb0ELb0ELb1ELb0ELb1ELb0ELb0ELb0ELi2ELi4ELi4ELi4ELb0EEENS1_24CollectiveEpilogueBwdGQAISA_fSD_Li256ELb0ELb1EEENS1_19SingleTileSchedulerILb0ELb0ELb0ELi128EEEEEEEEEvNT_6ParamsE$_ZN4cute3eso3ESOILb1ELb0EJNS_1CILi1EEENS_5tupleIJiiiEEENS2_ILi64EEENS4_IJNS2_ILi72EEENS2_ILi144EEENS2_ILi288EEEEEENS2_ILi512EEEEEC2ERKS3_RKS5_RKS6_RKSA_RKSB_)
$_ZN7cutlass13device_kernelIN5flash19enable_sm80_to_sm89INS1_16FlashAttnBwdSm80INS1_25CollectiveMainloopBwdSm80ILi2ELi2EN4cute5tupleIJNS5_1CILi128EEES8_NS7_ILi64EEEEEENS_10bfloat16_tEfNS_4arch4Sm80ELb0ELb0ELb1ELb0ELb1ELb0ELb0ELb0ELi2ELi4ELi4ELi4ELb0EEENS1_24CollectiveEpilogueBwdGQAISA_fSD_Li256ELb0ELb1EEENS1_19SingleTileSchedulerILb0ELb0ELb0ELi128EEEEEEEEEvNT_6ParamsE$_ZN4cute3eso3ESOILb1ELb0EJNS_1CILi1EEENS_5tupleIJiiiEEENS2_ILi64EEENS4_IJNS2_ILi72EEENS2_ILi144EEENS2_ILi288EEEEEENS2_ILi512EEEEEC2ERKS3_RKS5_RKS6_RKSA_RKSB_:
[----:B------:R-:W-:Y:S01]  /*75b0*/  IADD3 R4, R4, -c[0x0][0x20], RZ ;  /* 0x8000080004047a10 */ /* 0x000fe20007ffe0ff */
[----:B------:R-:W-:Y:S01]  /*75c0*/  IMAD.MOV.U32 R8, RZ, RZ, R6 ;  /* 0x000000ffff087224 */ /* 0x000fe200078e0006 */
[----:B------:R-:W-:-:S03]  /*75d0*/  MOV R9, 0x0 ;  /* 0x0000000000097802 */ /* 0x000fc60000000f00 */
[----:B------:R1:W-:Y:S04]  /*75e0*/  STL [R4], R2 ;  /* 0x0000000204007387 */ /* 0x0003e80000100800 */
[----:B------:R1:W-:Y:S04]  /*75f0*/  STL [R4+0x4], R3 ;  /* 0x0000040304007387 */ /* 0x0003e80000100800 */
[----:B------:R1:W-:Y:S01]  /*7600*/  STL [R4+0x8], R5 ;  /* 0x0000080504007387 */ /* 0x0003e20000100800 */
[----:B------:R-:W-:Y:S05]  /*7610*/  RET.REL.NODEC R8 `(_ZN7cutlass13device_kernelIN5flash19enable_sm80_to_sm89INS1_16FlashAttnBwdSm80INS1_25CollectiveMainloopBwdSm80ILi2ELi2EN4cute5tupleIJNS5_1CILi128EEES8_NS7_ILi64EEEEEENS_10bfloat16_tEfNS_4arch4Sm80ELb0ELb0ELb1ELb0ELb1ELb0ELb0ELb0ELi2ELi4ELi4ELi4ELb0EEENS1_24CollectiveEpilogueBwdGQAISA_fSD_Li256ELb0ELb1EEENS1_19SingleTileSchedulerILb0ELb0ELb0ELi128EEEEEEEEEvNT_6ParamsE) ;  /* 0xffff89e008007950 */ /* 0x000fea0003c3ffff */
        .type           $_ZN7cutlass13device_kernelIN5flash19enable_sm80_to_sm89INS1_16FlashAttnBwdSm80INS1_25CollectiveMainloopBwdSm80ILi2ELi2EN4cute5tupleIJNS5_1CILi128EEES8_NS7_ILi64EEEEEENS_10bfloat16_tEfNS_4arch4Sm80ELb0ELb0ELb1ELb0ELb1ELb0ELb0ELb0ELi2ELi4ELi4ELi4ELb0EEENS1_24CollectiveEpilogueBwdGQAISA_fSD_Li256ELb0ELb1EEENS1_19SingleTileSchedulerILb0ELb0ELb0ELi128EEEEEEEEEvNT_6ParamsE$_ZN4cute3eso3ESOILb1ELb0EJNS_1CILi1EEEiEEC2ERKS3_RKi,@function
        .size           $_ZN7cutlass13device_kernelIN5flash19enable_sm80_to_sm89INS1_16FlashAttnBwdSm80INS1_25CollectiveMainloopBwdSm80ILi2ELi2EN4cute5tupleIJNS5_1CILi128EEES8_NS7_ILi64EEEEEENS_10bfloat16_tEfNS_4arch4Sm80ELb0ELb0ELb1ELb0ELb1ELb0ELb0ELb0ELi2ELi4ELi4ELi4ELb0EEENS1_24CollectiveEpilogueBwdGQAISA_fSD_Li256ELb0ELb1EEENS1_19SingleTileSchedulerILb0ELb0ELb0ELi128EEEEEEEEEvNT_6ParamsE$_ZN4cute3eso3ESOILb1ELb0EJNS_1CILi1EEEiEEC2ERKS3_RKi,($_ZN7cutlass13device_kernelIN5flash19enable_sm80_to_sm89INS1_16FlashAttnBwdSm80INS1_25CollectiveMainloopBwdSm80ILi2ELi2EN4cute5tupleIJNS5_1CILi128EEES8_NS7_ILi64EEEEEENS_10bfloat16_tEfNS_4arch4Sm80ELb0ELb0ELb1ELb0ELb1ELb0ELb0ELb0ELi2ELi4ELi4ELi4ELb0EEENS1_24CollectiveEpilogueBwdGQAISA_fSD_Li256ELb0ELb1EEENS1_19SingleTileSchedulerILb0ELb0ELb0ELi128EEEEEEEEEvNT_6ParamsE$_ZN4cute3eso3ESOILb1ELb0EJNS_1CILi1EEEiiiNS2_ILi144EEENS2_ILi512EEEEEC2ERKS3_RKiSA_SA_RKS4_RKS5_ - $_ZN7cutlass13device_kernelIN5flash19enable_sm80_to_sm89INS1_16FlashAttnBwdSm80INS1_25CollectiveMainloopBwdSm80ILi2ELi2EN4cute5tupleIJNS5_1CILi128EEES8_NS7_ILi64EEEEEENS_10bfloat16_tEfNS_4arch4Sm80ELb0ELb0ELb1ELb0ELb1ELb0ELb0ELb0ELi2ELi4ELi4ELi4ELb0EEENS1_24CollectiveEpilogueBwdGQAISA_fSD_Li256ELb0ELb1EEENS1_19SingleTileSchedulerILb0ELb0ELb0ELi128EEEEEEEEEvNT_6ParamsE$_ZN4cute3eso3ESOILb1ELb0EJNS_1CILi1EEEiEEC2ERKS3_RKi)
$_ZN7cutlass13device_kernelIN5flash19enable_sm80_to_sm89INS1_16FlashAttnBwdSm80INS1_25CollectiveMainloopBwdSm80ILi2ELi2EN4cute5tupleIJNS5_1CILi128EEES8_NS7_ILi64EEEEEENS_10bfloat16_tEfNS_4arch4Sm80ELb0ELb0ELb1ELb0ELb1ELb0ELb0ELb0ELi2ELi4ELi4ELi4ELb0EEENS1_24CollectiveEpilogueBwdGQAISA_fSD_Li256ELb0ELb1EEENS1_19SingleTileSchedulerILb0ELb0ELb0ELi128EEEEEEEEEvNT_6ParamsE$_ZN4cute3eso3ESOILb1ELb0EJNS_1CILi1EEEiEEC2ERKS3_RKi:
[----:B------:R-:W-:Y:S02]  /*7620*/  IADD3 R3, R62, -c[0x0][0x20], RZ ;  /* 0x800008003e037a10 */ /* 0x000fe40007ffe0ff */
[----:B------:R-:W-:-:S03]  /*7630*/  MOV R5, 0x0 ;  /* 0x0000000000057802 */ /* 0x000fc60000000f00 */
[----:B------:R1:W-:Y:S01]  /*7640*/  STL [R3], R2 ;  /* 0x0000000203007387 */ /* 0x0003e20000100800 */
[----:B------:R-:W-:Y:S05]  /*7650*/  RET.REL.NODEC R4 `(_ZN7cutlass13device_kernelIN5flash19enable_sm80_to_sm89INS1_16FlashAttnBwdSm80INS1_25CollectiveMainloopBwdSm80ILi2ELi2EN4cute5tupleIJNS5_1CILi128EEES8_NS7_ILi64EEEEEENS_10bfloat16_tEfNS_4arch4Sm80ELb0ELb0ELb1ELb0ELb1ELb0ELb0ELb0ELi2ELi4ELi4ELi4ELb0EEENS1_24CollectiveEpilogueBwdGQAISA_fSD_Li256ELb0ELb1EEENS1_19SingleTileSchedulerILb0ELb0ELb0ELi128EEEEEEEEEvNT_6ParamsE) ;  /* 0xffff89a004007950 */ /* 0x000fea0003c3ffff */
        .type           $_ZN7cutlass13device_kernelIN5flash19enable_sm80_to_sm89INS1_16FlashAttnBwdSm80INS1_25CollectiveMainloopBwdSm80ILi2ELi2EN4cute5tupleIJNS5_1CILi128EEES8_NS7_ILi64EEEEEENS_10bfloat16_tEfNS_4arch4Sm80ELb0ELb0ELb1ELb0ELb1ELb0ELb0ELb0ELi2ELi4ELi4ELi4ELb0EEENS1_24CollectiveEpilogueBwdGQAISA_fSD_Li256ELb0ELb1EEENS1_19SingleTileSchedulerILb0ELb0ELb0ELi128EEEEEEEEEvNT_6ParamsE$_ZN4cute3eso3ESOILb1ELb0EJNS_1CILi1EEEiiiNS2_ILi144EEENS2_ILi512EEEEEC2ERKS3_RKiSA_SA_RKS4_RKS5_,@function
        .size           $_ZN7cutlass13device_kernelIN5flash19enable_sm80_to_sm89INS1_16FlashAttnBwdSm80INS1_25CollectiveMainloopBwdSm80ILi2ELi2EN4cute5tupleIJNS5_1CILi128EEES8_NS7_ILi64EEEEEENS_10bfloat16_tEfNS_4arch4Sm80ELb0ELb0ELb1ELb0ELb1ELb0ELb0ELb0ELi2ELi4ELi4ELi4ELb0EEENS1_24CollectiveEpilogueBwdGQAISA_fSD_Li256ELb0ELb1EEENS1_19SingleTileSchedulerILb0ELb0ELb0ELi128EEEEEEEEEvNT_6ParamsE$_ZN4cute3eso3ESOILb1ELb0EJNS_1CILi1EEEiiiNS2_ILi144EEENS2_ILi512EEEEEC2ERKS3_RKiSA_SA_RKS4_RKS5_,($_ZN7cutlass13device_kernelIN5flash19enable_sm80_to_sm89INS1_16FlashAttnBwdSm80INS1_25CollectiveMainloopBwdSm80ILi2ELi2EN4cute5tupleIJNS5_1CILi128EEES8_NS7_ILi64EEEEEENS_10bfloat16_tEfNS_4arch4Sm80ELb0ELb0ELb1ELb0ELb1ELb0ELb0ELb0ELi2ELi4ELi4ELi4ELb0EEENS1_24CollectiveEpilogueBwdGQAISA_fSD_Li256ELb0ELb1EEENS1_19SingleTileSchedulerILb0ELb0ELb0ELi128EEEEEEEEEvNT_6ParamsE$_ZN4cute3eso3ESOILb1ELb0EJNS_1CILi1EEEiiiNS2_ILi64EEENS2_ILi72EEENS2_ILi144EEENS2_ILi288EEENS2_ILi512EEEEEC2ERKS3_RKiSD_SD_RKS4_RKS5_RKS6_RKS7_RKS8_ - $_ZN7cutlass13device_kernelIN5flash19enable_sm80_to_sm89INS1_16FlashAttnBwdSm80INS1_25CollectiveMainloopBwdSm80ILi2ELi2EN4cute5tupleIJNS5_1CILi128EEES8_NS7_ILi64EEEEEENS_10bfloat16_tEfNS_4arch4Sm80ELb0ELb0ELb1ELb0ELb1ELb0ELb0ELb0ELi2ELi4ELi4ELi4ELb0EEENS1_24CollectiveEpilogueBwdGQAISA_fSD_Li256ELb0ELb1EEENS1_19SingleTileSchedulerILb0ELb0ELb0ELi128EEEEEEEEEvNT_6ParamsE$_ZN4cute3eso3ESOILb1ELb0EJNS_1CILi1EEEiiiNS2_ILi144EEENS2_ILi512EEEEEC2ERKS3_RKiSA_SA_RKS4_RKS5_)
$_ZN7cutlass13device_kernelIN5flash19enable_sm80_to_sm89INS1_16FlashAttnBwdSm80INS1_25CollectiveMainloopBwdSm80ILi2ELi2EN4cute5tupleIJNS5_1CILi128EEES8_NS7_ILi64EEEEEENS_10bfloat16_tEfNS_4arch4Sm80ELb0ELb0ELb1ELb0ELb1ELb0ELb0ELb0ELi2ELi4ELi4ELi4ELb0EEENS1_24CollectiveEpilogueBwdGQAISA_fSD_Li256ELb0ELb1EEENS1_19SingleTileSchedulerILb0ELb0ELb0ELi128EEEEEEEEEvNT_6ParamsE$_ZN4cute3eso3ESOILb1ELb0EJNS_1CILi1EEEiiiNS2_ILi144EEENS2_ILi512EEEEEC2ERKS3_RKiSA_SA_RKS4_RKS5_:
        /* <DEDUP_REMOVED lines=11> */
        .type           $_ZN7cutlass13device_kernelIN5flash19enable_sm80_to_sm89INS1_16FlashAttnBwdSm80INS1_25CollectiveMainloopBwdSm80ILi2ELi2EN4cute5tupleIJNS5_1CILi128EEES8_NS7_ILi64EEEEEENS_10bfloat16_tEfNS_4arch4Sm80ELb0ELb0ELb1ELb0ELb1ELb0ELb0ELb0ELi2ELi4ELi4ELi4ELb0EEENS1_24CollectiveEpilogueBwdGQAISA_fSD_Li256ELb0ELb1EEENS1_19SingleTileSchedulerILb0ELb0ELb0ELi128EEEEEEEEEvNT_6ParamsE$_ZN4cute3eso3ESOILb1ELb0EJNS_1CILi1EEEiiiNS2_ILi64EEENS2_ILi72EEENS2_ILi144EEENS2_ILi288EEENS2_ILi512EEEEEC2ERKS3_RKiSD_SD_RKS4_RKS5_RKS6_RKS7_RKS8_,@function
        .size           $_ZN7cutlass13device_kernelIN5flash19enable_sm80_to_sm89INS1_16FlashAttnBwdSm80INS1_25CollectiveMainloopBwdSm80ILi2ELi2EN4cute5tupleIJNS5_1CILi128EEES8_NS7_ILi64EEEEEENS_10bfloat16_tEfNS_4arch4Sm80ELb0ELb0ELb1ELb0ELb1ELb0ELb0ELb0ELi2ELi4ELi4ELi4ELb0EEENS1_24CollectiveEpilogueBwdGQAISA_fSD_Li256ELb0ELb1EEENS1_19SingleTileSchedulerILb0ELb0ELb0ELi128EEEEEEEEEvNT_6ParamsE$_ZN4cute3eso3ESOILb1ELb0EJNS_1CILi1EEEiiiNS2_ILi64EEENS2_ILi72EEENS2_ILi144EEENS2_ILi288EEENS2_ILi512EEEEEC2ERKS3_RKiSD_SD_RKS4_RKS5_RKS6_RKS7_RKS8_,($_ZN7cutlass13device_kernelIN5flash19enable_sm80_to_sm89INS1_16FlashAttnBwdSm80INS1_25CollectiveMainloopBwdSm80ILi2ELi2EN4cute5tupleIJNS5_1CILi128EEES8_NS7_ILi64EEEEEENS_10bfloat16_tEfNS_4arch4Sm80ELb0ELb0ELb1ELb0ELb1ELb0ELb0ELb0ELi2ELi4ELi4ELi4ELb0EEENS1_24CollectiveEpilogueBwdGQAISA_fSD_Li256ELb0ELb1EEENS1_19SingleTileSchedulerILb0ELb0ELb0ELi128EEEEEEEEEvNT_6ParamsE$_ZN4cute3eso3ESOILb1ELb0EJNS_1CILi1EEEiiiNS2_ILi72EEENS2_ILi512EEEEEC2ERKS3_RKiSA_SA_RKS4_RKS5_ - $_ZN7cutlass13device_kernelIN5flash19enable_sm80_to_sm89INS1_16FlashAttnBwdSm80INS1_25CollectiveMainloopBwdSm80ILi2ELi2EN4cute5tupleIJNS5_1CILi128EEES8_NS7_ILi64EEEEEENS_10bfloat16_tEfNS_4arch4Sm80ELb0ELb0ELb1ELb0ELb1ELb0ELb0ELb0ELi2ELi4ELi4ELi4ELb0EEENS1_24CollectiveEpilogueBwdGQAISA_fSD_Li256ELb0ELb1EEENS1_19SingleTileSchedulerILb0ELb0ELb0ELi128EEEEEEEEEvNT_6ParamsE$_ZN4cute3eso3ESOILb1ELb0EJNS_1CILi1EEEiiiNS2_ILi64EEENS2_ILi72EEENS2_ILi144EEENS2_ILi288EEENS2_ILi512EEEEEC2ERKS3_RKiSD_SD_RKS4_RKS5_RKS6_RKS7_RKS8_)
$_ZN7cutlass13device_kernelIN5flash19enable_sm80_to_sm89INS1_16FlashAttnBwdSm80INS1_25CollectiveMainloopBwdSm80ILi2ELi2EN4cute5tupleIJNS5_1CILi128EEES8_NS7_ILi64EEEEEENS_10bfloat16_tEfNS_4arch4Sm80ELb0ELb0ELb1ELb0ELb1ELb0ELb0ELb0ELi2ELi4ELi4ELi4ELb0EEENS1_24CollectiveEpilogueBwdGQAISA_fSD_Li256ELb0ELb1EEENS1_19SingleTileSchedulerILb0ELb0ELb0ELi128EEEEEEEEEvNT_6ParamsE$_ZN4cute3eso3ESOILb1ELb0EJNS_1CILi1EEEiiiNS2_ILi64EEENS2_ILi72EEENS2_ILi144EEENS2_ILi288EEENS2_ILi512EEEEEC2ERKS3_RKiSD_SD_RKS4_RKS5_RKS6_RKS7_RKS8_:
        /* <DEDUP_REMOVED lines=11> */
        .type           $_ZN7cutlass13device_kernelIN5flash19enable_sm80_to_sm89INS1_16FlashAttnBwdSm80INS1_25CollectiveMainloopBwdSm80ILi2ELi2EN4cute5tupleIJNS5_1CILi128EEES8_NS7_ILi64EEEEEENS_10bfloat16_tEfNS_4arch4Sm80ELb0ELb0ELb1ELb0ELb1ELb0ELb0ELb0ELi2ELi4ELi4ELi4ELb0EEENS1_24CollectiveEpilogueBwdGQAISA_fSD_Li256ELb0ELb1EEENS1_19SingleTileSchedulerILb0ELb0ELb0ELi128EEEEEEEEEvNT_6ParamsE$_ZN4cute3eso3ESOILb1ELb0EJNS_1CILi1EEEiiiNS2_ILi72EEENS2_ILi512EEEEEC2ERKS3_RKiSA_SA_RKS4_RKS5_,@function
        .size           $_ZN7cutlass13device_kernelIN5flash19enable_sm80_to_sm89INS1_16FlashAttnBwdSm80INS1_25CollectiveMainloopBwdSm80ILi2ELi2EN4cute5tupleIJNS5_1CILi128EEES8_NS7_ILi64EEEEEENS_10bfloat16_tEfNS_4arch4Sm80ELb0ELb0ELb1ELb0ELb1ELb0ELb0ELb0ELi2ELi4ELi4ELi4ELb0EEENS1_24CollectiveEpilogueBwdGQAISA_fSD_Li256ELb0ELb1EEENS1_19SingleTileSchedulerILb0ELb0ELb0ELi128EEEEEEEEEvNT_6ParamsE$_ZN4cute3eso3ESOILb1ELb0EJNS_1CILi1EEEiiiNS2_ILi72EEENS2_ILi512EEEEEC2ERKS3_RKiSA_SA_RKS4_RKS5_,($_ZN7cutlass13device_kernelIN5flash19enable_sm80_to_sm89INS1_16FlashAttnBwdSm80INS1_25CollectiveMainloopBwdSm80ILi2ELi2EN4cute5tupleIJNS5_1CILi128EEES8_NS7_ILi64EEEEEENS_10bfloat16_tEfNS_4arch4Sm80ELb0ELb0ELb1ELb0ELb1ELb0ELb0ELb0ELi2ELi4ELi4ELi4ELb0EEENS1_24CollectiveEpilogueBwdGQAISA_fSD_Li256ELb0ELb1EEENS1_19SingleTileSchedulerILb0ELb0ELb0ELi128EEEEEEEEEvNT_6ParamsE$_ZN4cute3eso3ESOILb1ELb0EJNS_1CILi2EEEiEEC2ERKS3_RKi - $_ZN7cutlass13device_kernelIN5flash19enable_sm80_to_sm89INS1_16FlashAttnBwdSm80INS1_25CollectiveMainloopBwdSm80ILi2ELi2EN4cute5tupleIJNS5_1CILi128EEES8_NS7_ILi64EEEEEENS_10bfloat16_tEfNS_4arch4Sm80ELb0ELb0ELb1ELb0ELb1ELb0ELb0ELb0ELi2ELi4ELi4ELi4ELb0EEENS1_24CollectiveEpilogueBwdGQAISA_fSD_Li256ELb0ELb1EEENS1_19SingleTileSchedulerILb0ELb0ELb0ELi128EEEEEEEEEvNT_6ParamsE$_ZN4cute3eso3ESOILb1ELb0EJNS_1CILi1EEEiiiNS2_ILi72EEENS2_ILi512EEEEEC2ERKS3_RKiSA_SA_RKS4_RKS5_)
$_ZN7cutlass13device_kernelIN5flash19enable_sm80_to_sm89INS1_16FlashAttnBwdSm80INS1_25CollectiveMainloopBwdSm80ILi2ELi2EN4cute5tupleIJNS5_1CILi128EEES8_NS7_ILi64EEEEEENS_10bfloat16_tEfNS_4arch4Sm80ELb0ELb0ELb1ELb0ELb1ELb0ELb0ELb0ELi2ELi4ELi4ELi4ELb0EEENS1_24CollectiveEpilogueBwdGQAISA_fSD_Li256ELb0ELb1EEENS1_19SingleTileSchedulerILb0ELb0ELb0ELi128EEEEEEEEEvNT_6ParamsE$_ZN4cute3eso3ESOILb1ELb0EJNS_1CILi1EEEiiiNS2_ILi72EEENS2_ILi512EEEEEC2ERKS3_RKiSA_SA_RKS4_RKS5_:
        /* <DEDUP_REMOVED lines=11> */
        .type           $_ZN7cutlass13device_kernelIN5flash19enable_sm80_to_sm89INS1_16FlashAttnBwdSm80INS1_25CollectiveMainloopBwdSm80ILi2ELi2EN4cute5tupleIJNS5_1CILi128EEES8_NS7_ILi64EEEEEENS_10bfloat16_tEfNS_4arch4Sm80ELb0ELb0ELb1ELb0ELb1ELb0ELb0ELb0ELi2ELi4ELi4ELi4ELb0EEENS1_24CollectiveEpilogueBwdGQAISA_fSD_Li256ELb0ELb1EEENS1_19SingleTileSchedulerILb0ELb0ELb0ELi128EEEEEEEEEvNT_6ParamsE$_ZN4cute3eso3ESOILb1ELb0EJNS_1CILi2EEEiEEC2ERKS3_RKi,@function
        .size           $_ZN7cutlass13device_kernelIN5flash19enable_sm80_to_sm89INS1_16FlashAttnBwdSm80INS1_25CollectiveMainloopBwdSm80ILi2ELi2EN4cute5tupleIJNS5_1CILi128EEES8_NS7_ILi64EEEEEENS_10bfloat16_tEfNS_4arch4Sm80ELb0ELb0ELb1ELb0ELb1ELb0ELb0ELb0ELi2ELi4ELi4ELi4ELb0EEENS1_24CollectiveEpilogueBwdGQAISA_fSD_Li256ELb0ELb1EEENS1_19SingleTileSchedulerILb0ELb0ELb0ELi128EEEEEEEEEvNT_6ParamsE$_ZN4cute3eso3ESOILb1ELb0EJNS_1CILi2EEEiEEC2ERKS3_RKi,($_ZN7cutlass13device_kernelIN5flash19enable_sm80_to_sm89INS1_16FlashAttnBwdSm80INS1_25CollectiveMainloopBwdSm80ILi2ELi2EN4cute5tupleIJNS5_1CILi128EEES8_NS7_ILi64EEEEEENS_10bfloat16_tEfNS_4arch4Sm80ELb0ELb0ELb1ELb0ELb1ELb0ELb0ELb0ELi2ELi4ELi4ELi4ELb0EEENS1_24CollectiveEpilogueBwdGQAISA_fSD_Li256ELb0ELb1EEENS1_19SingleTileSchedulerILb0ELb0ELb0ELi128EEEEEEEEEvNT_6ParamsE$_ZN4cute3eso3ESOILb1ELb0EJNS_1CILi4096EEENS_5tupleIJNS4_IJiiEEENS2_ILi8192EEEEEEEEC2ERKS3_RKS7_ - $_ZN7cutlass13device_kernelIN5flash19enable_sm80_to_sm89INS1_16FlashAttnBwdSm80INS1_25CollectiveMainloopBwdSm80ILi2ELi2EN4cute5tupleIJNS5_1CILi128EEES8_NS7_ILi64EEEEEENS_10bfloat16_tEfNS_4arch4Sm80ELb0ELb0ELb1ELb0ELb1ELb0ELb0ELb0ELi2ELi4ELi4ELi4ELb0EEENS1_24CollectiveEpilogueBwdGQAISA_fSD_Li256ELb0ELb1EEENS1_19SingleTileSchedulerILb0ELb0ELb0ELi128EEEEEEEEEvNT_6ParamsE$_ZN4cute3eso3ESOILb1ELb0EJNS_1CILi2EEEiEEC2ERKS3_RKi)
$_ZN7cutlass13device_kernelIN5flash19enable_sm80_to_sm89INS1_16FlashAttnBwdSm80INS1_25CollectiveMainloopBwdSm80ILi2ELi2EN4cute5tupleIJNS5_1CILi128EEES8_NS7_ILi64EEEEEENS_10bfloat16_tEfNS_4arch4Sm80ELb0ELb0ELb1ELb0ELb1ELb0ELb0ELb0ELi2ELi4ELi4ELi4ELb0EEENS1_24CollectiveEpilogueBwdGQAISA_fSD_Li256ELb0ELb1EEENS1_19SingleTileSchedulerILb0ELb0ELb0ELi128EEEEEEEEEvNT_6ParamsE$_ZN4cute3eso3ESOILb1ELb0EJNS_1CILi2EEEiEEC2ERKS3_RKi:
[----:B------:R-:W-:Y:S02]  /*7870*/  IADD3 R2, R2, -c[0x0][0x20], RZ ;  /* 0x8000080002027a10 */ /* 0x000fe40007ffe0ff */
[----:B------:R-:W-:-:S03]  /*7880*/  MOV R5, 0x0 ;  /* 0x0000000000057802 */ /* 0x000fc60000000f00 */
[----:B------:R1:W-:Y:S01]  /*7890*/  STL [R2], R3 ;  /* 0x0000000302007387 */ /* 0x0003e20000100800 */
[----:B------:R-:W-:Y:S05]  /*78a0*/  RET.REL.NODEC R4 `(_ZN7cutlass13device_kernelIN5flash19enable_sm80_to_sm89INS1_16FlashAttnBwdSm80INS1_25CollectiveMainloopBwdSm80ILi2ELi2EN4cute5tupleIJNS5_1CILi128EEES8_NS7_ILi64EEEEEENS_10bfloat16_tEfNS_4arch4Sm80ELb0ELb0ELb1ELb0ELb1ELb0ELb0ELb0ELi2ELi4ELi4ELi4ELb0EEENS1_24CollectiveEpilogueBwdGQAISA_fSD_Li256ELb0ELb1EEENS1_19SingleTileSchedulerILb0ELb0ELb0ELi128EEEEEEEEEvNT_6ParamsE) ;  /* 0xffff875004007950 */ /* 0x000fea0003c3ffff */
        .type           $_ZN7cutlass13device_kernelIN5flash19enable_sm80_to_sm89INS1_16FlashAttnBwdSm80INS1_25CollectiveMainloopBwdSm80ILi2ELi2EN4cute5tupleIJNS5_1CILi128EEES8_NS7_ILi64EEEEEENS_10bfloat16_tEfNS_4arch4Sm80ELb0ELb0ELb1ELb0ELb1ELb0ELb0ELb0ELi2ELi4ELi4ELi4ELb0EEENS1_24CollectiveEpilogueBwdGQAISA_fSD_Li256ELb0ELb1EEENS1_19SingleTileSchedulerILb0ELb0ELb0ELi128EEEEEEEEEvNT_6ParamsE$_ZN4cute3eso3ESOILb1ELb0EJNS_1CILi4096EEENS_5tupleIJNS4_IJiiEEENS2_ILi8192EEEEEEEEC2ERKS3_RKS7_,@function
        .size           $_ZN7cutlass13device_kernelIN5flash19enable_sm80_to_sm89INS1_16FlashAttnBwdSm80INS1_25CollectiveMainloopBwdSm80ILi2ELi2EN4cute5tupleIJNS5_1CILi128EEES8_NS7_ILi64EEEEEENS_10bfloat16_tEfNS_4arch4Sm80ELb0ELb0ELb1ELb0ELb1ELb0ELb0ELb0ELi2ELi4ELi4ELi4ELb0EEENS1_24CollectiveEpilogueBwdGQAISA_fSD_Li256ELb0ELb1EEENS1_19SingleTileSchedulerILb0ELb0ELb0ELi128EEEEEEEEEvNT_6ParamsE$_ZN4cute3eso3ESOILb1ELb0EJNS_1CILi4096EEENS_5tupleIJNS4_IJiiEEENS2_ILi8192EEEEEEEEC2ERKS3_RKS7_,($_ZN7cutlass13device_kernelIN5flash19enable_sm80_to_sm89INS1_16FlashAttnBwdSm80INS1_25CollectiveMainloopBwdSm80ILi2ELi2EN4cute5tupleIJNS5_1CILi128EEES8_NS7_ILi64EEEEEENS_10bfloat16_tEfNS_4arch4Sm80ELb0ELb0ELb1ELb0ELb1ELb0ELb0ELb0ELi2ELi4ELi4ELi4ELb0EEENS1_24CollectiveEpilogueBwdGQAISA_fSD_Li256ELb0ELb1EEENS1_19SingleTileSchedulerILb0ELb0ELb0ELi128EEEEEEEEEvNT_6ParamsE$_ZN4cute3eso3ESOILb1ELb0EJNS_1CILi4096EEENS_5tupleIJiiEEEEEC2ERKS3_RKS5_ - $_ZN7cutlass13device_kernelIN5flash19enable_sm80_to_sm89INS1_16FlashAttnBwdSm80INS1_25CollectiveMainloopBwdSm80ILi2ELi2EN4cute5tupleIJNS5_1CILi128EEES8_NS7_ILi64EEEEEENS_10bfloat16_tEfNS_4arch4Sm80ELb0ELb0ELb1ELb0ELb1ELb0ELb0ELb0ELi2ELi4ELi4ELi4ELb0EEENS1_24CollectiveEpilogueBwdGQAISA_fSD_Li256ELb0ELb1EEENS1_19SingleTileSchedulerILb0ELb0ELb0ELi128EEEEEEEEEvNT_6ParamsE$_ZN4cute3eso3ESOILb1ELb0EJNS_1CILi4096EEENS_5tupleIJNS4_IJiiEEENS2_ILi8192EEEEEEEEC2ERKS3_RKS7_)
$_ZN7cutlass13device_kernelIN5flash19enable_sm80_to_sm89INS1_16FlashAttnBwdSm80INS1_25CollectiveMainloopBwdSm80ILi2ELi2EN4cute5tupleIJNS5_1CILi128EEES8_NS7_ILi64EEEEEENS_10bfloat16_tEfNS_4arch4Sm80ELb0ELb0ELb1ELb0ELb1ELb0ELb0ELb0ELi2ELi4ELi4ELi4ELb0EEENS1_24CollectiveEpilogueBwdGQAISA_fSD_Li256ELb0ELb1EEENS1_19SingleTileSchedulerILb0ELb0ELb0ELi128EEEEEEEEEvNT_6ParamsE$_ZN4cute3eso3ESOILb1ELb0EJNS_1CILi4096EEENS_5tupleIJNS4_IJiiEEENS2_ILi8192EEEEEEEEC2ERKS3_RKS7_:
[----:B------:R-:W-:Y:S01]  /*78b0*/  IADD3 R2, R2, -c[0x0][0x20], RZ ;  /* 0x8000080002027a10 */ /* 0x000fe20007ffe0ff */
[----:B------:R-:W-:Y:S01]  /*78c0*/  IMAD.MOV.U32 R8, RZ, RZ, R6 ;  /* 0x000000ffff087224 */ /* 0x000fe200078e0006 */
[----:B------:R-:W-:-:S03]  /*78d0*/  MOV R9, 0x0 ;  /* 0x0000000000097802 */ /* 0x000fc60000000f00 */
[----:B------:R1:W-:Y:S04]  /*78e0*/  STL [R2], R5 ;  /* 0x0000000502007387 */ /* 0x0003e80000100800 */
[----:B------:R1:W-:Y:S01]  /*78f0*/  STL [R2+0x4], R3 ;  /* 0x0000040302007387 */ /* 0x0003e20000100800 */
[----:B------:R-:W-:Y:S05]  /*7900*/  RET.REL.NODEC R8 `(_ZN7cutlass13device_kernelIN5flash19enable_sm80_to_sm89INS1_16FlashAttnBwdSm80INS1_25CollectiveMainloopBwdSm80ILi2ELi2EN4cute5tupleIJNS5_1CILi128EEES8_NS7_ILi64EEEEEENS_10bfloat16_tEfNS_4arch4Sm80ELb0ELb0ELb1ELb0ELb1ELb0ELb0ELb0ELi2ELi4ELi4ELi4ELb0EEENS1_24CollectiveEpilogueBwdGQAISA_fSD_Li256ELb0ELb1EEENS1_19SingleTileSchedulerILb0ELb0ELb0ELi128EEEEEEEEEvNT_6ParamsE) ;  /* 0xffff86f008007950 */ /* 0x000fea0003c3ffff */
        .type           $_ZN7cutlass13device_kernelIN5flash19enable_sm80_to_sm89INS1_16FlashAttnBwdSm80INS1_25CollectiveMainloopBwdSm80ILi2ELi2EN4cute5tupleIJNS5_1CILi128EEES8_NS7_ILi64EEEEEENS_10bfloat16_tEfNS_4arch4Sm80ELb0ELb0ELb1ELb0ELb1ELb0ELb0ELb0ELi2ELi4ELi4ELi4ELb0EEENS1_24CollectiveEpilogueBwdGQAISA_fSD_Li256ELb0ELb1EEENS1_19SingleTileSchedulerILb0ELb0ELb0ELi128EEEEEEEEEvNT_6ParamsE$_ZN4cute3eso3ESOILb1ELb0EJNS_1CILi4096EEENS_5tupleIJiiEEEEEC2ERKS3_RKS5_,@function
        .size           $_ZN7cutlass13device_kernelIN5flash19enable_sm80_to_sm89INS1_16FlashAttnBwdSm80INS1_25CollectiveMainloopBwdSm80ILi2ELi2EN4cute5tupleIJNS5_1CILi128EEES8_NS7_ILi64EEEEEENS_10bfloat16_tEfNS_4arch4Sm80ELb0ELb0ELb1ELb0ELb1ELb0ELb0ELb0ELi2ELi4ELi4ELi4ELb0EEENS1_24CollectiveEpilogueBwdGQAISA_fSD_Li256ELb0ELb1EEENS1_19SingleTileSchedulerILb0ELb0ELb0ELi128EEEEEEEEEvNT_6ParamsE$_ZN4cute3eso3ESOILb1ELb0EJNS_1CILi4096EEENS_5tupleIJiiEEEEEC2ERKS3_RKS5_,($_ZN7cutlass13device_kernelIN5flash19enable_sm80_to_sm89INS1_16FlashAttnBwdSm80INS1_25CollectiveMainloopBwdSm80ILi2ELi2EN4cute5tupleIJNS5_1CILi128EEES8_NS7_ILi64EEEEEENS_10bfloat16_tEfNS_4arch4Sm80ELb0ELb0ELb1ELb0ELb1ELb0ELb0ELb0ELi2ELi4ELi4ELi4ELb0EEENS1_24CollectiveEpilogueBwdGQAISA_fSD_Li256ELb0ELb1EEENS1_19SingleTileSchedulerILb0ELb0ELb0ELi128EEEEEEEEEvNT_6ParamsE$_ZN4cute3eso3ESOILb1ELb0EJNS_1CILi4096EEEiiEEC2ERKS3_RKiS8_ - $_ZN7cutlass13device_kernelIN5flash19enable_sm80_to_sm89INS1_16FlashAttnBwdSm80INS1_25CollectiveMainloopBwdSm80ILi2ELi2EN4cute5tupleIJNS5_1CILi128EEES8_NS7_ILi64EEEEEENS_10bfloat16_tEfNS_4arch4Sm80ELb0ELb0ELb1ELb0ELb1ELb0ELb0ELb0ELi2ELi4ELi4ELi4ELb0EEENS1_24CollectiveEpilogueBwdGQAISA_fSD_Li256ELb0ELb1EEENS1_19SingleTileSchedulerILb0ELb0ELb0ELi128EEEEEEEEEvNT_6ParamsE$_ZN4cute3eso3ESOILb1ELb0EJNS_1CILi4096EEENS_5tupleIJiiEEEEEC2ERKS3_RKS5_)
$_ZN7cutlass13device_kernelIN5flash19enable_sm80_to_sm89INS1_16FlashAttnBwdSm80INS1_25CollectiveMainloopBwdSm80ILi2ELi2EN4cute5tupleIJNS5_1CILi128EEES8_NS7_ILi64EEEEEENS_10bfloat16_tEfNS_4arch4Sm80ELb0ELb0ELb1ELb0ELb1ELb0ELb0ELb0ELi2ELi4ELi4ELi4ELb0EEENS1_24CollectiveEpilogueBwdGQAISA_fSD_Li256ELb0ELb1EEENS1_19SingleTileSchedulerILb0ELb0ELb0ELi128EEEEEEEEEvNT_6ParamsE$_ZN4cute3eso3ESOILb1ELb0EJNS_1CILi4096EEENS_5tupleIJiiEEEEEC2ERKS3_RKS5_:
[----:B------:R-:W-:Y:S01]  /*7910*/  IADD3 R2, R2, -c[0x0][0x20], RZ ;  /* 0x8000080002027a10 */ /* 0x000fe20007ffe0ff */
[----:B------:R-:W-:Y:S01]  /*7920*/  IMAD.MOV.U32 R8, RZ, RZ, R6 ;  /* 0x000000ffff087224 */ /* 0x000fe200078e0006 */
[----:B------:R-:W-:-:S03]  /*7930*/  MOV R9, 0x0 ;  /* 0x0000000000097802 */ /* 0x000fc60000000f00 */
[----:B------:R1:W-:Y:S04]  /*7940*/  STL [R2], R5 ;  /* 0x0000000502007387 */ /* 0x0003e80000100800 */
[----:B------:R1:W-:Y:S01]  /*7950*/  STL [R2+0x4], R3 ;  /* 0x0000040302007387 */ /* 0x0003e20000100800 */
[----:B------:R-:W-:Y:S05]  /*7960*/  RET.REL.NODEC R8 `(_ZN7cutlass13device_kernelIN5flash19enable_sm80_to_sm89INS1_16FlashAttnBwdSm80INS1_25CollectiveMainloopBwdSm80ILi2ELi2EN4cute5tupleIJNS5_1CILi128EEES8_NS7_ILi64EEEEEENS_10bfloat16_tEfNS_4arch4Sm80ELb0ELb0ELb1ELb0ELb1ELb0ELb0ELb0ELi2ELi4ELi4ELi4ELb0EEENS1_24CollectiveEpilogueBwdGQAISA_fSD_Li256ELb0ELb1EEENS1_19SingleTileSchedulerILb0ELb0ELb0ELi128EEEEEEEEEvNT_6ParamsE) ;  /* 0xffff869008007950 */ /* 0x000fea0003c3ffff */
        .type           $_ZN7cutlass13device_kernelIN5flash19enable_sm80_to_sm89INS1_16FlashAttnBwdSm80INS1_25CollectiveMainloopBwdSm80ILi2ELi2EN4cute5tupleIJNS5_1CILi128EEES8_NS7_ILi64EEEEEENS_10bfloat16_tEfNS_4arch4Sm80ELb0ELb0ELb1ELb0ELb1ELb0ELb0ELb0ELi2ELi4ELi4ELi4ELb0EEENS1_24CollectiveEpilogueBwdGQAISA_fSD_Li256ELb0ELb1EEENS1_19SingleTileSchedulerILb0ELb0ELb0ELi128EEEEEEEEEvNT_6ParamsE$_ZN4cute3eso3ESOILb1ELb0EJNS_1CILi4096EEEiiEEC2ERKS3_RKiS8_,@function
        .size           $_ZN7cutlass13device_kernelIN5flash19enable_sm80_to_sm89INS1_16FlashAttnBwdSm80INS1_25CollectiveMainloopBwdSm80ILi2ELi2EN4cute5tupleIJNS5_1CILi128EEES8_NS7_ILi64EEEEEENS_10bfloat16_tEfNS_4arch4Sm80ELb0ELb0ELb1ELb0ELb1ELb0ELb0ELb0ELi2ELi4ELi4ELi4ELb0EEENS1_24CollectiveEpilogueBwdGQAISA_fSD_Li256ELb0ELb1EEENS1_19SingleTileSchedulerILb0ELb0ELb0ELi128EEEEEEEEEvNT_6ParamsE$_ZN4cute3eso3ESOILb1ELb0EJNS_1CILi4096EEEiiEEC2ERKS3_RKiS8_,($_ZN7cutlass13device_kernelIN5flash19enable_sm80_to_sm89INS1_16FlashAttnBwdSm80INS1_25CollectiveMainloopBwdSm80ILi2ELi2EN4cute5tupleIJNS5_1CILi128EEES8_NS7_ILi64EEEEEENS_10bfloat16_tEfNS_4arch4Sm80ELb0ELb0ELb1ELb0ELb1ELb0ELb0ELb0ELi2ELi4ELi4ELi4ELb0EEENS1_24CollectiveEpilogueBwdGQAISA_fSD_Li256ELb0ELb1EEENS1_19SingleTileSchedulerILb0ELb0ELb0ELi128EEEEEEEEEvNT_6ParamsE$_ZN4cute3eso3ESOILb1ELb0EJNS_1CILi4096EEEiiNS2_ILi8192EEEEEC2ERKS3_RKiS9_RKS4_ - $_ZN7cutlass13device_kernelIN5flash19enable_sm80_to_sm89INS1_16FlashAttnBwdSm80INS1_25CollectiveMainloopBwdSm80ILi2ELi2EN4cute5tupleIJNS5_1CILi128EEES8_NS7_ILi64EEEEEENS_10bfloat16_tEfNS_4arch4Sm80ELb0ELb0ELb1ELb0ELb1ELb0ELb0ELb0ELi2ELi4ELi4ELi4ELb0EEENS1_24CollectiveEpilogueBwdGQAISA_fSD_Li256ELb0ELb1EEENS1_19SingleTileSchedulerILb0ELb0ELb0ELi128EEEEEEEEEvNT_6ParamsE$_ZN4cute3eso3ESOILb1ELb0EJNS_1CILi4096EEEiiEEC2ERKS3_RKiS8_)
$_ZN7cutlass13device_kernelIN5flash19enable_sm80_to_sm89INS1_16FlashAttnBwdSm80INS1_25CollectiveMainloopBwdSm80ILi2ELi2EN4cute5tupleIJNS5_1CILi128EEES8_NS7_ILi64EEEEEENS_10bfloat16_tEfNS_4arch4Sm80ELb0ELb0ELb1ELb0ELb1ELb0ELb0ELb0ELi2ELi4ELi4ELi4ELb0EEENS1_24CollectiveEpilogueBwdGQAISA_fSD_Li256ELb0ELb1EEENS1_19SingleTileSchedulerILb0ELb0ELb0ELi128EEEEEEEEEvNT_6ParamsE$_ZN4cute3eso3ESOILb1ELb0EJNS_1CILi4096EEEiiEEC2ERKS3_RKiS8_:
        /* <DEDUP_REMOVED lines=8> */
        .type           $_ZN7cutlass13device_kernelIN5flash19enable_sm80_to_sm89INS1_16FlashAttnBwdSm80INS1_25CollectiveMainloopBwdSm80ILi2ELi2EN4cute5tupleIJNS5_1CILi128EEES8_NS7_ILi64EEEEEENS_10bfloat16_tEfNS_4arch4Sm80ELb0ELb0ELb1ELb0ELb1ELb0ELb0ELb0ELi2ELi4ELi4ELi4ELb0EEENS1_24CollectiveEpilogueBwdGQAISA_fSD_Li256ELb0ELb1EEENS1_19SingleTileSchedulerILb0ELb0ELb0ELi128EEEEEEEEEvNT_6ParamsE$_ZN4cute3eso3ESOILb1ELb0EJNS_1CILi4096EEEiiNS2_ILi8192EEEEEC2ERKS3_RKiS9_RKS4_,@function
        .size           $_ZN7cutlass13device_kernelIN5flash19enable_sm80_to_sm89INS1_16FlashAttnBwdSm80INS1_25CollectiveMainloopBwdSm80ILi2ELi2EN4cute5tupleIJNS5_1CILi128EEES8_NS7_ILi64EEEEEENS_10bfloat16_tEfNS_4arch4Sm80ELb0ELb0ELb1ELb0ELb1ELb0ELb0ELb0ELi2ELi4ELi4ELi4ELb0EEENS1_24CollectiveEpilogueBwdGQAISA_fSD_Li256ELb0ELb1EEENS1_19SingleTileSchedulerILb0ELb0ELb0ELi128EEEEEEEEEvNT_6ParamsE$_ZN4cute3eso3ESOILb1ELb0EJNS_1CILi4096EEEiiNS2_ILi8192EEEEEC2ERKS3_RKiS9_RKS4_,($_ZN7cutlass13device_kernelIN5flash19enable_sm80_to_sm89INS1_16FlashAttnBwdSm80INS1_25CollectiveMainloopBwdSm80ILi2ELi2EN4cute5tupleIJNS5_1CILi128EEES8_NS7_ILi64EEEEEENS_10bfloat16_tEfNS_4arch4Sm80ELb0ELb0ELb1ELb0ELb1ELb0ELb0ELb0ELi2ELi4ELi4ELi4ELb0EEENS1_24CollectiveEpilogueBwdGQAISA_fSD_Li256ELb0ELb1EEENS1_19SingleTileSchedulerILb0ELb0ELb0ELi128EEEEEEEEEvNT_6ParamsE$_ZN4cute3eso3ESOILb1ELb0EJNS_1CILi8EEEiiEEC2ERKS3_RKiS8_ - $_ZN7cutlass13device_kernelIN5flash19enable_sm80_to_sm89INS1_16FlashAttnBwdSm80INS1_25CollectiveMainloopBwdSm80ILi2ELi2EN4cute5tupleIJNS5_1CILi128EEES8_NS7_ILi64EEEEEENS_10bfloat16_tEfNS_4arch4Sm80ELb0ELb0ELb1ELb0ELb1ELb0ELb0ELb0ELi2ELi4ELi4ELi4ELb0EEENS1_24CollectiveEpilogueBwdGQAISA_fSD_Li256ELb0ELb1EEENS1_19SingleTileSchedulerILb0ELb0ELb0ELi128EEEEEEEEEvNT_6ParamsE$_ZN4cute3eso3ESOILb1ELb0EJNS_1CILi4096EEEiiNS2_ILi8192EEEEEC2ERKS3_RKiS9_RKS4_)
$_ZN7cutlass13device_kernelIN5flash19enable_sm80_to_sm89INS1_16FlashAttnBwdSm80INS1_25CollectiveMainloopBwdSm80ILi2ELi2EN4cute5tupleIJNS5_1CILi128EEES8_NS7_ILi64EEEEEENS_10bfloat16_tEfNS_4arch4Sm80ELb0ELb0ELb1ELb0ELb1ELb0ELb0ELb0ELi2ELi4ELi4ELi4ELb0EEENS1_24CollectiveEpilogueBwdGQAISA_fSD_Li256ELb0ELb1EEENS1_19SingleTileSchedulerILb0ELb0ELb0ELi128EEEEEEEEEvNT_6ParamsE$_ZN4cute3eso3ESOILb1ELb0EJNS_1CILi4096EEEiiNS2_ILi8192EEEEEC2ERKS3_RKiS9_RKS4_:
        /* <DEDUP_REMOVED lines=8> */
        .type           $_ZN7cutlass13device_kernelIN5flash19enable_sm80_to_sm89INS1_16FlashAttnBwdSm80INS1_25CollectiveMainloopBwdSm80ILi2ELi2EN4cute5tupleIJNS5_1CILi128EEES8_NS7_ILi64EEEEEENS_10bfloat16_tEfNS_4arch4Sm80ELb0ELb0ELb1ELb0ELb1ELb0ELb0ELb0ELi2ELi4ELi4ELi4ELb0EEENS1_24CollectiveEpilogueBwdGQAISA_fSD_Li256ELb0ELb1EEENS1_19SingleTileSchedulerILb0ELb0ELb0ELi128EEEEEEEEEvNT_6ParamsE$_ZN4cute3eso3ESOILb1ELb0EJNS_1CILi8EEEiiEEC2ERKS3_RKiS8_,@function
        .size           $_ZN7cutlass13device_kernelIN5flash19enable_sm80_to_sm89INS1_16FlashAttnBwdSm80INS1_25CollectiveMainloopBwdSm80ILi2ELi2EN4cute5tupleIJNS5_1CILi128EEES8_NS7_ILi64EEEEEENS_10bfloat16_tEfNS_4arch4Sm80ELb0ELb0ELb1ELb0ELb1ELb0ELb0ELb0ELi2ELi4ELi4ELi4ELb0EEENS1_24CollectiveEpilogueBwdGQAISA_fSD_Li256ELb0ELb1EEENS1_19SingleTileSchedulerILb0ELb0ELb0ELi128EEEEEEEEEvNT_6ParamsE$_ZN4cute3eso3ESOILb1ELb0EJNS_1CILi8EEEiiEEC2ERKS3_RKiS8_,($_ZN7cutlass13device_kernelIN5flash19enable_sm80_to_sm89INS1_16FlashAttnBwdSm80INS1_25CollectiveMainloopBwdSm80ILi2ELi2EN4cute5tupleIJNS5_1CILi128EEES8_NS7_ILi64EEEEEENS_10bfloat16_tEfNS_4arch4Sm80ELb0ELb0ELb1ELb0ELb1ELb0ELb0ELb0ELi2ELi4ELi4ELi4ELb0EEENS1_24CollectiveEpilogueBwdGQAISA_fSD_Li256ELb0ELb1EEENS1_19SingleTileSchedulerILb0ELb0ELb0ELi128EEEEEEEEEvNT_6ParamsE$_ZN4cute3eso3ESOILb1ELb0EJNS_1CILi8EEEiiiNS2_ILi144EEENS2_ILi512EEEEEC2ERKS3_RKiSA_SA_RKS4_RKS5_ - $_ZN7cutlass13device_kernelIN5flash19enable_sm80_to_sm89INS1_16FlashAttnBwdSm80INS1_25CollectiveMainloopBwdSm80ILi2ELi2EN4cute5tupleIJNS5_1CILi128EEES8_NS7_ILi64EEEEEENS_10bfloat16_tEfNS_4arch4Sm80ELb0ELb0ELb1ELb0ELb1ELb0ELb0ELb0ELi2ELi4ELi4ELi4ELb0EEENS1_24CollectiveEpilogueBwdGQAISA_fSD_Li256ELb0ELb1EEENS1_19SingleTileSchedulerILb0ELb0ELb0ELi128EEEEEEEEEvNT_6ParamsE$_ZN4cute3eso3ESOILb1ELb0EJNS_1CILi8EEEiiEEC2ERKS3_RKiS8_)
$_ZN7cutlass13device_kernelIN5flash19enable_sm80_to_sm89INS1_16FlashAttnBwdSm80INS1_25CollectiveMainloopBwdSm80ILi2ELi2EN4cute5tupleIJNS5_1CILi128EEES8_NS7_ILi64EEEEEENS_10bfloat16_tEfNS_4arch4Sm80ELb0ELb0ELb1ELb0ELb1ELb0ELb0ELb0ELi2ELi4ELi4ELi4ELb0EEENS1_24CollectiveEpilogueBwdGQAISA_fSD_Li256ELb0ELb1EEENS1_19SingleTileSchedulerILb0ELb0ELb0ELi128EEEEEEEEEvNT_6ParamsE$_ZN4cute3eso3ESOILb1ELb0EJNS_1CILi8EEEiiEEC2ERKS3_RKiS8_:
[----:B------:R-:W-:Y:S02]  /*7a70*/  IADD3 R3, R60, -c[0x0][0x20], RZ ;  /* 0x800008003c037a10 */ /* 0x000fe40007ffe0ff */
[----:B------:R-:W-:-:S03]  /*7a80*/  IADD3 R2, R59, -c[0x0][0x20], RZ ;  /* 0x800008003b027a10 */ /* 0x000fc60007ffe0ff */
[----:B------:R1:W-:Y:S04]  /*7a90*/  STL [R3], R6 ;  /* 0x0000000603007387 */ /* 0x0003e80000100800 */
[----:B------:R-:W2:Y:S01]  /*7aa0*/  LDL R2, [R2] ;  /* 0x0000000002027983 */ /* 0x000ea20000100800 */
[----:B------:R-:W-:-:S03]  /*7ab0*/  IMAD.MOV.U32 R5, RZ, RZ, 0x0 ;  /* 0x00000000ff057424 */ /* 0x000fc600078e00ff */
[----:B--2---:R1:W-:Y:S01]  /*7ac0*/  STL [R3+0x4], R2 ;  /* 0x0000040203007387 */ /* 0x0043e20000100800 */
[----:B------:R-:W-:Y:S05]  /*7ad0*/  RET.REL.NODEC R4 `(_ZN7cutlass13device_kernelIN5flash19enable_sm80_to_sm89INS1_16FlashAttnBwdSm80INS1_25CollectiveMainloopBwdSm80ILi2ELi2EN4cute5tupleIJNS5_1CILi128EEES8_NS7_ILi64EEEEEENS_10bfloat16_tEfNS_4arch4Sm80ELb0ELb0ELb1ELb0ELb1ELb0ELb0ELb0ELi2ELi4ELi4ELi4ELb0EEENS1_24CollectiveEpilogueBwdGQAISA_fSD_Li256ELb0ELb1EEENS1_19SingleTileSchedulerILb0ELb0ELb0ELi128EEEEEEEEEvNT_6ParamsE) ;  /* 0xffff852004007950 */ /* 0x000fea0003c3ffff */
        .type           $_ZN7cutlass13device_kernelIN5flash19enable_sm80_to_sm89INS1_16FlashAttnBwdSm80INS1_25CollectiveMainloopBwdSm80ILi2ELi2EN4cute5tupleIJNS5_1CILi128EEES8_NS7_ILi64EEEEEENS_10bfloat16_tEfNS_4arch4Sm80ELb0ELb0ELb1ELb0ELb1ELb0ELb0ELb0ELi2ELi4ELi4ELi4ELb0EEENS1_24CollectiveEpilogueBwdGQAISA_fSD_Li256ELb0ELb1EEENS1_19SingleTileSchedulerILb0ELb0ELb0ELi128EEEEEEEEEvNT_6ParamsE$_ZN4cute3eso3ESOILb1ELb0EJNS_1CILi8EEEiiiNS2_ILi144EEENS2_ILi512EEEEEC2ERKS3_RKiSA_SA_RKS4_RKS5_,@function
        .size           $_ZN7cutlass13device_kernelIN5flash19enable_sm80_to_sm89INS1_16FlashAttnBwdSm80INS1_25CollectiveMainloopBwdSm80ILi2ELi2EN4cute5tupleIJNS5_1CILi128EEES8_NS7_ILi64EEEEEENS_10bfloat16_tEfNS_4arch4Sm80ELb0ELb0ELb1ELb0ELb1ELb0ELb0ELb0ELi2ELi4ELi4ELi4ELb0EEENS1_24CollectiveEpilogueBwdGQAISA_fSD_Li256ELb0ELb1EEENS1_19SingleTileSchedulerILb0ELb0ELb0ELi128EEEEEEEEEvNT_6ParamsE$_ZN4cute3eso3ESOILb1ELb0EJNS_1CILi8EEEiiiNS2_ILi144EEENS2_ILi512EEEEEC2ERKS3_RKiSA_SA_RKS4_RKS5_,($_ZN7cutlass13device_kernelIN5flash19enable_sm80_to_sm89INS1_16FlashAttnBwdSm80INS1_25CollectiveMainloopBwdSm80ILi2ELi2EN4cute5tupleIJNS5_1CILi128EEES8_NS7_ILi64EEEEEENS_10bfloat16_tEfNS_4arch4Sm80ELb0ELb0ELb1ELb0ELb1ELb0ELb0ELb0ELi2ELi4ELi4ELi4ELb0EEENS1_24CollectiveEpilogueBwdGQAISA_fSD_Li256ELb0ELb1EEENS1_19SingleTileSchedulerILb0ELb0ELb0ELi128EEEEEEEEEvNT_6ParamsE$_ZN4cute3eso3ESOILb1ELb0EJNS_5tupleIJNS2_IJNS2_IJNS_1CILi8EEENS3_ILi1EEEEEENS2_IJS5_S5_EEEEEENS2_IJS5_NS3_ILi2EEEEEEEEENS2_IJNS2_IJNS2_IJS5_NS3_ILi0EEEEEENS2_IJSC_SC_EEEEEENS2_IJSC_iEEEEEEEEC2ERKSB_RKSH_ - $_ZN7cutlass13device_kernelIN5flash19enable_sm80_to_sm89INS1_16FlashAttnBwdSm80INS1_25CollectiveMainloopBwdSm80ILi2ELi2EN4cute5tupleIJNS5_1CILi128EEES8_NS7_ILi64EEEEEENS_10bfloat16_tEfNS_4arch4Sm80ELb0ELb0ELb1ELb0ELb1ELb0ELb0ELb0ELi2ELi4ELi4ELi4ELb0EEENS1_24CollectiveEpilogueBwdGQAISA_fSD_Li256ELb0ELb1EEENS1_19SingleTileSchedulerILb0ELb0ELb0ELi128EEEEEEEEEvNT_6ParamsE$_ZN4cute3eso3ESOILb1ELb0EJNS_1CILi8EEEiiiNS2_ILi144EEENS2_ILi512EEEEEC2ERKS3_RKiSA_SA_RKS4_RKS5_)
$_ZN7cutlass13device_kernelIN5flash19enable_sm80_to_sm89INS1_16FlashAttnBwdSm80INS1_25CollectiveMainloopBwdSm80ILi2ELi2EN4cute5tupleIJNS5_1CILi128EEES8_NS7_ILi64EEEEEENS_10bfloat16_tEfNS_4arch4Sm80ELb0ELb0ELb1ELb0ELb1ELb0ELb0ELb0ELi2ELi4ELi4ELi4ELb0EEENS1_24CollectiveEpilogueBwdGQAISA_fSD_Li256ELb0ELb1EEENS1_19SingleTileSchedulerILb0ELb0ELb0ELi128EEEEEEEEEvNT_6ParamsE$_ZN4cute3eso3ESOILb1ELb0EJNS_1CILi8EEEiiiNS2_ILi144EEENS2_ILi512EEEEEC2ERKS3_RKiSA_SA_RKS4_RKS5_:
        /* <DEDUP_REMOVED lines=9> */
[----:B------:R-:W-:Y:S05]  /*7b70*/  RET.REL.NODEC R4 `(_ZN7cutlass13device_kernelIN5flash19enable_sm80_to_sm89INS1_16FlashAttnBwdSm80INS1_25CollectiveMainloopBwdSm80ILi2ELi2EN4cute5tupleIJNS5_1CILi128EEES8_NS7_ILi64EEEEEENS_10bfloat16_tEfNS_4arch4Sm80ELb0ELb0ELb1ELb0ELb1ELb0ELb0ELb0ELi2ELi4ELi4ELi4ELb0EEENS1_24CollectiveEpilogueBwdGQAISA_fSD_Li256ELb0ELb1EEENS1_19SingleTileSchedulerILb0ELb0ELb0ELi128EEEEEEEEEvNT_6ParamsE) ;  /* 0xffff848004007950 */ /* 0x000fea0003c3ffff */
        .type           $_ZN7cutlass13device_kernelIN5flash19enable_sm80_to_sm89INS1_16FlashAttnBwdSm80INS1_25CollectiveMainloopBwdSm80ILi2ELi2EN4cute5tupleIJNS5_1CILi128EEES8_NS7_ILi64EEEEEENS_10bfloat16_tEfNS_4arch4Sm80ELb0ELb0ELb1ELb0ELb1ELb0ELb0ELb0ELi2ELi4ELi4ELi4ELb0EEENS1_24CollectiveEpilogueBwdGQAISA_fSD_Li256ELb0ELb1EEENS1_19SingleTileSchedulerILb0ELb0ELb0ELi128EEEEEEEEEvNT_6ParamsE$_ZN4cute3eso3ESOILb1ELb0EJNS_5tupleIJNS2_IJNS2_IJNS_1CILi8EEENS3_ILi1EEEEEENS2_IJS5_S5_EEEEEENS2_IJS5_NS3_ILi2EEEEEEEEENS2_IJNS2_IJNS2_IJS5_NS3_ILi0EEEEEENS2_IJSC_SC_EEEEEENS2_IJSC_iEEEEEEEEC2ERKSB_RKSH_,@function
        .size           $_ZN7cutlass13device_kernelIN5flash19enable_sm80_to_sm89INS1_16FlashAttnBwdSm80INS1_25CollectiveMainloopBwdSm80ILi2ELi2EN4cute5tupleIJNS5_1CILi128EEES8_NS7_ILi64EEEEEENS_10bfloat16_tEfNS_4arch4Sm80ELb0ELb0ELb1ELb0ELb1ELb0ELb0ELb0ELi2ELi4ELi4ELi4ELb0EEENS1_24CollectiveEpilogueBwdGQAISA_fSD_Li256ELb0ELb1EEENS1_19SingleTileSchedulerILb0ELb0ELb0ELi128EEEEEEEEEvNT_6ParamsE$_ZN4cute3eso3ESOILb1ELb0EJNS_5tupleIJNS2_IJNS2_IJNS_1CILi8EEENS3_ILi1EEEEEENS2_IJS5_S5_EEEEEENS2_IJS5_NS3_ILi2EEEEEEEEENS2_IJNS2_IJNS2_IJS5_NS3_ILi0EEEEEENS2_IJSC_SC_EEEEEENS2_IJSC_iEEEEEEEEC2ERKSB_RKSH_,($_ZN7cutlass13device_kernelIN5flash19enable_sm80_to_sm89INS1_16FlashAttnBwdSm80INS1_25CollectiveMainloopBwdSm80ILi2ELi2EN4cute5tupleIJNS5_1CILi128EEES8_NS7_ILi64EEEEEENS_10bfloat16_tEfNS_4arch4Sm80ELb0ELb0ELb1ELb0ELb1ELb0ELb0ELb0ELi2ELi4ELi4ELi4ELb0EEENS1_24CollectiveEpilogueBwdGQAISA_fSD_Li256ELb0ELb1EEENS1_19SingleTileSchedulerILb0ELb0ELb0ELi128EEEEEEEEEvNT_6ParamsE$_ZN4cute3eso3ESOILb1ELb0EJNS_5tupleIJNS2_IJNS2_IJNS_1CILi8EEENS3_ILi1EEEEEES5_EEENS2_IJNS2_IJS5_S5_EEENS3_ILi2EEEEEEEEENS2_IJNS2_IJNS2_IJS5_NS3_ILi0EEEEEESC_EEENS2_IJNS2_IJSC_SC_EEEiEEEEEEEEC2ERKSB_RKSH_ - $_ZN7cutlass13device_kernelIN5flash19enable_sm80_to_sm89INS1_16FlashAttnBwdSm80INS1_25CollectiveMainloopBwdSm80ILi2ELi2EN4cute5tupleIJNS5_1CILi128EEES8_NS7_ILi64EEEEEENS_10bfloat16_tEfNS_4arch4Sm80ELb0ELb0ELb1ELb0ELb1ELb0ELb0ELb0ELi2ELi4ELi4ELi4ELb0EEENS1_24CollectiveEpilogueBwdGQAISA_fSD_Li256ELb0ELb1EEENS1_19SingleTileSchedulerILb0ELb0ELb0ELi128EEEEEEEEEvNT_6ParamsE$_ZN4cute3eso3ESOILb1ELb0EJNS_5tupleIJNS2_IJNS2_IJNS_1CILi8EEENS3_ILi1EEEEEENS2_IJS5_S5_EEEEEENS2_IJS5_NS3_ILi2EEEEEEEEENS2_IJNS2_IJNS2_IJS5_NS3_ILi0EEEEEENS2_IJSC_SC_EEEEEENS2_IJSC_iEEEEEEEEC2ERKSB_RKSH_)
$_ZN7cutlass13device_kernelIN5flash19enable_sm80_to_sm89INS1_16FlashAttnBwdSm80INS1_25CollectiveMainloopBwdSm80ILi2ELi2EN4cute5tupleIJNS5_1CILi128EEES8_NS7_ILi64EEEEEENS_10bfloat16_tEfNS_4arch4Sm80ELb0ELb0ELb1ELb0ELb1ELb0ELb0ELb0ELi2ELi4ELi4ELi4ELb0EEENS1_24CollectiveEpilogueBwdGQAISA_fSD_Li256ELb0ELb1EEENS1_19SingleTileSchedulerILb0ELb0ELb0ELi128EEEEEEEEEvNT_6ParamsE$_ZN4cute3eso3ESOILb1ELb0EJNS_5tupleIJNS2_IJNS2_IJNS_1CILi8EEENS3_ILi1EEEEEENS2_IJS5_S5_EEEEEENS2_IJS5_NS3_ILi2EEEEEEEEENS2_IJNS2_IJNS2_IJS5_NS3_ILi0EEEEEENS2_IJSC_SC_EEEEEENS2_IJSC_iEEEEEEEEC2ERKSB_RKSH_:
[----:B------:R-:W-:Y:S02]  /*7b80*/  IADD3 R2, R67, -c[0x0][0x20], RZ ;  /* 0x8000080043027a10 */ /* 0x000fe40007ffe0ff */
[----:B------:R-:W-:-:S03]  /*7b90*/  MOV R7, 0x0 ;  /* 0x0000000000077802 */ /* 0x000fc60000000f00 */
[----:B------:R1:W-:Y:S01]  /*7ba0*/  STL [R2], R3 ;  /* 0x0000000302007387 */ /* 0x0003e20000100800 */
[----:B------:R-:W-:Y:S05]  /*7bb0*/  RET.REL.NODEC R6 `(_ZN7cutlass13device_kernelIN5flash19enable_sm80_to_sm89INS1_16FlashAttnBwdSm80INS1_25CollectiveMainloopBwdSm80ILi2ELi2EN4cute5tupleIJNS5_1CILi128EEES8_NS7_ILi64EEEEEENS_10bfloat16_tEfNS_4arch4Sm80ELb0ELb0ELb1ELb0ELb1ELb0ELb0ELb0ELi2ELi4ELi4ELi4ELb0EEENS1_24CollectiveEpilogueBwdGQAISA_fSD_Li256ELb0ELb1EEENS1_19SingleTileSchedulerILb0ELb0ELb0ELi128EEEEEEEEEvNT_6ParamsE) ;  /* 0xffff844006007950 */ /* 0x000fea0003c3ffff */
        .type           $_ZN7cutlass13device_kernelIN5flash19enable_sm80_to_sm89INS1_16FlashAttnBwdSm80INS1_25CollectiveMainloopBwdSm80ILi2ELi2EN4cute5tupleIJNS5_1CILi128EEES8_NS7_ILi64EEEEEENS_10bfloat16_tEfNS_4arch4Sm80ELb0ELb0ELb1ELb0ELb1ELb0ELb0ELb0ELi2ELi4ELi4ELi4ELb0EEENS1_24CollectiveEpilogueBwdGQAISA_fSD_Li256ELb0ELb1EEENS1_19SingleTileSchedulerILb0ELb0ELb0ELi128EEEEEEEEEvNT_6ParamsE$_ZN4cute3eso3ESOILb1ELb0EJNS_5tupleIJNS2_IJNS2_IJNS_1CILi8EEENS3_ILi1EEEEEES5_EEENS2_IJNS2_IJS5_S5_EEENS3_ILi2EEEEEEEEENS2_IJNS2_IJNS2_IJS5_NS3_ILi0EEEEEESC_EEENS2_IJNS2_IJSC_SC_EEEiEEEEEEEEC2ERKSB_RKSH_,@function
        .size           $_ZN7cutlass13device_kernelIN5flash19enable_sm80_to_sm89INS1_16FlashAttnBwdSm80INS1_25CollectiveMainloopBwdSm80ILi2ELi2EN4cute5tupleIJNS5_1CILi128EEES8_NS7_ILi64EEEEEENS_10bfloat16_tEfNS_4arch4Sm80ELb0ELb0ELb1ELb0ELb1ELb0ELb0ELb0ELi2ELi4ELi4ELi4ELb0EEENS1_24CollectiveEpilogueBwdGQAISA_fSD_Li256ELb0ELb1EEENS1_19SingleTileSchedulerILb0ELb0ELb0ELi128EEEEEEEEEvNT_6ParamsE$_ZN4cute3eso3ESOILb1ELb0EJNS_5tupleIJNS2_IJNS2_IJNS_1CILi8EEENS3_ILi1EEEEEES5_EEENS2_IJNS2_IJS5_S5_EEENS3_ILi2EEEEEEEEENS2_IJNS2_IJNS2_IJS5_NS3_ILi0EEEEEESC_EEENS2_IJNS2_IJSC_SC_EEEiEEEEEEEEC2ERKSB_RKSH_,($_ZN7cutlass13device_kernelIN5flash19enable_sm80_to_sm89INS1_16FlashAttnBwdSm80INS1_25CollectiveMainloopBwdSm80ILi2ELi2EN4cute5tupleIJNS5_1CILi128EEES8_NS7_ILi64EEEEEENS_10bfloat16_tEfNS_4arch4Sm80ELb0ELb0ELb1ELb0ELb1ELb0ELb0ELb0ELi2ELi4ELi4ELi4ELb0EEENS1_24CollectiveEpilogueBwdGQAISA_fSD_Li256ELb0ELb1EEENS1_19SingleTileSchedulerILb0ELb0ELb0ELi128EEEEEEEEEvNT_6ParamsE$_ZN4cute3eso3ESOILb1ELb0EJNS_5tupleIJNS2_IJNS_1CILi1EEENS2_IJS4_NS3_ILi2EEES5_EEEEEES5_NS2_IJS5_S5_EEEEEENS2_IJNS2_IJNS3_ILi0EEENS2_IJS4_NS3_ILi256EEEiEEEEEENS3_ILi2048EEENS2_IJiNS3_ILi4096EEEEEEEEEEEC2ERKS9_RKSH_ - $_ZN7cutlass13device_kernelIN5flash19enable_sm80_to_sm89INS1_16FlashAttnBwdSm80INS1_25CollectiveMainloopBwdSm80ILi2ELi2EN4cute5tupleIJNS5_1CILi128EEES8_NS7_ILi64EEEEEENS_10bfloat16_tEfNS_4arch4Sm80ELb0ELb0ELb1ELb0ELb1ELb0ELb0ELb0ELi2ELi4ELi4ELi4ELb0EEENS1_24CollectiveEpilogueBwdGQAISA_fSD_Li256ELb0ELb1EEENS1_19SingleTileSchedulerILb0ELb0ELb0ELi128EEEEEEEEEvNT_6ParamsE$_ZN4cute3eso3ESOILb1ELb0EJNS_5tupleIJNS2_IJNS2_IJNS_1CILi8EEENS3_ILi1EEEEEES5_EEENS2_IJNS2_IJS5_S5_EEENS3_ILi2EEEEEEEEENS2_IJNS2_IJNS2_IJS5_NS3_ILi0EEEEEESC_EEENS2_IJNS2_IJSC_SC_EEEiEEEEEEEEC2ERKSB_RKSH_)
$_ZN7cutlass13device_kernelIN5flash19enable_sm80_to_sm89INS1_16FlashAttnBwdSm80INS1_25CollectiveMainloopBwdSm80ILi2ELi2EN4cute5tupleIJNS5_1CILi128EEES8_NS7_ILi64EEEEEENS_10bfloat16_tEfNS_4arch4Sm80ELb0ELb0ELb1ELb0ELb1ELb0ELb0ELb0ELi2ELi4ELi4ELi4ELb0EEENS1_24CollectiveEpilogueBwdGQAISA_fSD_Li256ELb0ELb1EEENS1_19SingleTileSchedulerILb0ELb0ELb0ELi128EEEEEEEEEvNT_6ParamsE$_ZN4cute3eso3ESOILb1ELb0EJNS_5tupleIJNS2_IJNS2_IJNS_1CILi8EEENS3_ILi1EEEEEES5_EEENS2_IJNS2_IJS5_S5_EEENS3_ILi2EEEEEEEEENS2_IJNS2_IJNS2_IJS5_NS3_ILi0EEEEEESC_EEENS2_IJNS2_IJSC_SC_EEEiEEEEEEEEC2ERKSB_RKSH_:
[----:B------:R-:W-:Y:S02]  /*7bc0*/  IADD3 R2, R67, -c[0x0][0x20], RZ ;  /* 0x8000080043027a10 */ /* 0x000fe40007ffe0ff */
[----:B------:R-:W-:-:S03]  /*7bd0*/  MOV R7, 0x0 ;  /* 0x0000000000077802 */ /* 0x000fc60000000f00 */
[----:B------:R1:W-:Y:S01]  /*7be0*/  STL [R2], R3 ;  /* 0x0000000302007387 */ /* 0x0003e20000100800 */
[----:B------:R-:W-:Y:S05]  /*7bf0*/  RET.REL.NODEC R6 `(_ZN7cutlass13device_kernelIN5flash19enable_sm80_to_sm89INS1_16FlashAttnBwdSm80INS1_25CollectiveMainloopBwdSm80ILi2ELi2EN4cute5tupleIJNS5_1CILi128EEES8_NS7_ILi64EEEEEENS_10bfloat16_tEfNS_4arch4Sm80ELb0ELb0ELb1ELb0ELb1ELb0ELb0ELb0ELi2ELi4ELi4ELi4ELb0EEENS1_24CollectiveEpilogueBwdGQAISA_fSD_Li256ELb0ELb1EEENS1_19SingleTileSchedulerILb0ELb0ELb0ELi128EEEEEEEEEvNT_6ParamsE) ;  /* 0xffff840006007950 */ /* 0x000fea0003c3ffff */
        .type           $_ZN7cutlass13device_kernelIN5flash19enable_sm80_to_sm89INS1_16FlashAttnBwdSm80INS1_25CollectiveMainloopBwdSm80ILi2ELi2EN4cute5tupleIJNS5_1CILi128EEES8_NS7_ILi64EEEEEENS_10bfloat16_tEfNS_4arch4Sm80ELb0ELb0ELb1ELb0ELb1ELb0ELb0ELb0ELi2ELi4ELi4ELi4ELb0EEENS1_24CollectiveEpilogueBwdGQAISA_fSD_Li256ELb0ELb1EEENS1_19SingleTileSchedulerILb0ELb0ELb0ELi128EEEEEEEEEvNT_6ParamsE$_ZN4cute3eso3ESOILb1ELb0EJNS_5tupleIJNS2_IJNS_1CILi1EEENS2_IJS4_NS3_ILi2EEES5_EEEEEES5_NS2_IJS5_S5_EEEEEENS2_IJNS2_IJNS3_ILi0EEENS2_IJS4_NS3_ILi256EEEiEEEEEENS3_ILi2048EEENS2_IJiNS3_ILi4096EEEEEEEEEEEC2ERKS9_RKSH_,@function
        .size           $_ZN7cutlass13device_kernelIN5flash19enable_sm80_to_sm89INS1_16FlashAttnBwdSm80INS1_25CollectiveMainloopBwdSm80ILi2ELi2EN4cute5tupleIJNS5_1CILi128EEES8_NS7_ILi64EEEEEENS_10bfloat16_tEfNS_4arch4Sm80ELb0ELb0ELb1ELb0ELb1ELb0ELb0ELb0ELi2ELi4ELi4ELi4ELb0EEENS1_24CollectiveEpilogueBwdGQAISA_fSD_Li256ELb0ELb1EEENS1_19SingleTileSchedulerILb0ELb0ELb0ELi128EEEEEEEEEvNT_6ParamsE$_ZN4cute3eso3ESOILb1ELb0EJNS_5tupleIJNS2_IJNS_1CILi1EEENS2_IJS4_NS3_ILi2EEES5_EEEEEES5_NS2_IJS5_S5_EEEEEENS2_IJNS2_IJNS3_ILi0EEENS2_IJS4_NS3_ILi256EEEiEEEEEENS3_ILi2048EEENS2_IJiNS3_ILi4096EEEEEEEEEEEC2ERKS9_RKSH_,($_ZN7cutlass13device_kernelIN5flash19enable_sm80_to_sm89INS1_16FlashAttnBwdSm80INS1_25CollectiveMainloopBwdSm80ILi2ELi2EN4cute5tupleIJNS5_1CILi128EEES8_NS7_ILi64EEEEEENS_10bfloat16_tEfNS_4arch4Sm80ELb0ELb0ELb1ELb0ELb1ELb0ELb0ELb0ELi2ELi4ELi4ELi4ELb0EEENS1_24CollectiveEpilogueBwdGQAISA_fSD_Li256ELb0ELb1EEENS1_19SingleTileSchedulerILb0ELb0ELb0ELi128EEEEEEEEEvNT_6ParamsE$_ZN4cute3eso3ESOILb1ELb0EJNS_5tupleIJNS2_IJNS_1CILi1EEENS3_ILi0EEEEEENS2_IJS5_S5_EEEEEENS2_IJS5_iEEEEEC2ERKS8_RKS9_ - $_ZN7cutlass13device_kernelIN5flash19enable_sm80_to_sm89INS1_16FlashAttnBwdSm80INS1_25CollectiveMainloopBwdSm80ILi2ELi2EN4cute5tupleIJNS5_1CILi128EEES8_NS7_ILi64EEEEEENS_10bfloat16_tEfNS_4arch4Sm80ELb0ELb0ELb1ELb0ELb1ELb0ELb0ELb0ELi2ELi4ELi4ELi4ELb0EEENS1_24CollectiveEpilogueBwdGQAISA_fSD_Li256ELb0ELb1EEENS1_19SingleTileSchedulerILb0ELb0ELb0ELi128EEEEEEEEEvNT_6ParamsE$_ZN4cute3eso3ESOILb1ELb0EJNS_5tupleIJNS2_IJNS_1CILi1EEENS2_IJS4_NS3_ILi2EEES5_EEEEEES5_NS2_IJS5_S5_EEEEEENS2_IJNS2_IJNS3_ILi0EEENS2_IJS4_NS3_ILi256EEEiEEEEEENS3_ILi2048EEENS2_IJiNS3_ILi4096EEEEEEEEEEEC2ERKS9_RKSH_)
$_ZN7cutlass13device_kernelIN5flash19enable_sm80_to_sm89INS1_16FlashAttnBwdSm80INS1_25CollectiveMainloopBwdSm80ILi2ELi2EN4cute5tupleIJNS5_1CILi128EEES8_NS7_ILi64EEEEEENS_10bfloat16_tEfNS_4arch4Sm80ELb0ELb0ELb1ELb0ELb1ELb0ELb0ELb0ELi2ELi4ELi4ELi4ELb0EEENS1_24CollectiveEpilogueBwdGQAISA_fSD_Li256ELb0ELb1EEENS1_19SingleTileSchedulerILb0ELb0ELb0ELi128EEEEEEEEEvNT_6ParamsE$_ZN4cute3eso3ESOILb1ELb0EJNS_5tupleIJNS2_IJNS_1CILi1EEENS2_IJS4_NS3_ILi2EEES5_EEEEEES5_NS2_IJS5_S5_EEEEEENS2_IJNS2_IJNS3_ILi0EEENS2_IJS4_NS3_ILi256EEEiEEEEEENS3_ILi2048EEENS2_IJiNS3_ILi4096EEEEEEEEEEEC2ERKS9_RKSH_:
[----:B------:R-:W-:Y:S01]  /*7c00*/  IADD3 R2, R58, -c[0x0][0x20], RZ ;  /* 0x800008003a027a10 */ /* 0x000fe20007ffe0ff */
[----:B------:R-:W-:Y:S01]  /*7c10*/  IMAD.MOV.U32 R8, RZ, RZ, R6 ;  /* 0x000000ffff087224 */ /* 0x000fe200078e0006 */
[----:B------:R-:W-:-:S03]  /*7c20*/  MOV R9, 0x0 ;  /* 0x0000000000097802 */ /* 0x000fc60000000f00 */
[----:B------:R1:W-:Y:S04]  /*7c30*/  STL [R2], R5 ;  /* 0x0000000502007387 */ /* 0x0003e80000100800 */
[----:B------:R1:W-:Y:S01]  /*7c40*/  STL [R2+0x4], R3 ;  /* 0x0000040302007387 */ /* 0x0003e20000100800 */
[----:B------:R-:W-:Y:S05]  /*7c50*/  RET.REL.NODEC R8 `(_ZN7cutlass13device_kernelIN5flash19enable_sm80_to_sm89INS1_16FlashAttnBwdSm80INS1_25CollectiveMainloopBwdSm80ILi2ELi2EN4cute5tupleIJNS5_1CILi128EEES8_NS7_ILi64EEEEEENS_10bfloat16_tEfNS_4arch4Sm80ELb0ELb0ELb1ELb0ELb1ELb0ELb0ELb0ELi2ELi4ELi4ELi4ELb0EEENS1_24CollectiveEpilogueBwdGQAISA_fSD_Li256ELb0ELb1EEENS1_19SingleTileSchedulerILb0ELb0ELb0ELi128EEEEEEEEEvNT_6ParamsE) ;  /* 0xffff83a008007950 */ /* 0x000fea0003c3ffff */
        .type           $_ZN7cutlass13device_kernelIN5flash19enable_sm80_to_sm89INS1_16FlashAttnBwdSm80INS1_25CollectiveMainloopBwdSm80ILi2ELi2EN4cute5tupleIJNS5_1CILi128EEES8_NS7_ILi64EEEEEENS_10bfloat16_tEfNS_4arch4Sm80ELb0ELb0ELb1ELb0ELb1ELb0ELb0ELb0ELi2ELi4ELi4ELi4ELb0EEENS1_24CollectiveEpilogueBwdGQAISA_fSD_Li256ELb0ELb1EEENS1_19SingleTileSchedulerILb0ELb0ELb0ELi128EEEEEEEEEvNT_6ParamsE$_ZN4cute3eso3ESOILb1ELb0EJNS_5tupleIJNS2_IJNS_1CILi1EEENS3_ILi0EEEEEENS2_IJS5_S5_EEEEEENS2_IJS5_iEEEEEC2ERKS8_RKS9_,@function
        .size           $_ZN7cutlass13device_kernelIN5flash19enable_sm80_to_sm89INS1_16FlashAttnBwdSm80INS1_25CollectiveMainloopBwdSm80ILi2ELi2EN4cute5tupleIJNS5_1CILi128EEES8_NS7_ILi64EEEEEENS_10bfloat16_tEfNS_4arch4Sm80ELb0ELb0ELb1ELb0ELb1ELb0ELb0ELb0ELi2ELi4ELi4ELi4ELb0EEENS1_24CollectiveEpilogueBwdGQAISA_fSD_Li256ELb0ELb1EEENS1_19SingleTileSchedulerILb0ELb0ELb0ELi128EEEEEEEEEvNT_6ParamsE$_ZN4cute3eso3ESOILb1ELb0EJNS_5tupleIJNS2_IJNS_1CILi1EEENS3_ILi0EEEEEENS2_IJS5_S5_EEEEEENS2_IJS5_iEEEEEC2ERKS8_RKS9_,($_ZN7cutlass13device_kernelIN5flash19enable_sm80_to_sm89INS1_16FlashAttnBwdSm80INS1_25CollectiveMainloopBwdSm80ILi2ELi2EN4cute5tupleIJNS5_1CILi128EEES8_NS7_ILi64EEEEEENS_10bfloat16_tEfNS_4arch4Sm80ELb0ELb0ELb1ELb0ELb1ELb0ELb0ELb0ELi2ELi4ELi4ELi4ELb0EEENS1_24CollectiveEpilogueBwdGQAISA_fSD_Li256ELb0ELb1EEENS1_19SingleTileSchedulerILb0ELb0ELb0ELi128EEEEEEEEEvNT_6ParamsE$_ZN4cute3eso3ESOILb1ELb0EJNS_5tupleIJNS2_IJNS_1CILi1EEENS3_ILi0EEEEEES5_EEENS2_IJNS2_IJS5_S5_EEEiEEEEEC2ERKS7_RKS9_ - $_ZN7cutlass13device_kernelIN5flash19enable_sm80_to_sm89INS1_16FlashAttnBwdSm80INS1_25CollectiveMainloopBwdSm80ILi2ELi2EN4cute5tupleIJNS5_1CILi128EEES8_NS7_ILi64EEEEEENS_10bfloat16_tEfNS_4arch4Sm80ELb0ELb0ELb1ELb0ELb1ELb0ELb0ELb0ELi2ELi4ELi4ELi4ELb0EEENS1_24CollectiveEpilogueBwdGQAISA_fSD_Li256ELb0ELb1EEENS1_19SingleTileSchedulerILb0ELb0ELb0ELi128EEEEEEEEEvNT_6ParamsE$_ZN4cute3eso3ESOILb1ELb0EJNS_5tupleIJNS2_IJNS_1CILi1EEENS3_ILi0EEEEEENS2_IJS5_S5_EEEEEENS2_IJS5_iEEEEEC2ERKS8_RKS9_)
$_ZN7cutlass13device_kernelIN5flash19enable_sm80_to_sm89INS1_16FlashAttnBwdSm80INS1_25CollectiveMainloopBwdSm80ILi2ELi2EN4cute5tupleIJNS5_1CILi128EEES8_NS7_ILi64EEEEEENS_10bfloat16_tEfNS_4arch4Sm80ELb0ELb0ELb1ELb0ELb1ELb0ELb0ELb0ELi2ELi4ELi4ELi4ELb0EEENS1_24CollectiveEpilogueBwdGQAISA_fSD_Li256ELb0ELb1EEENS1_19SingleTileSchedulerILb0ELb0ELb0ELi128EEEEEEEEEvNT_6ParamsE$_ZN4cute3eso3ESOILb1ELb0EJNS_5tupleIJNS2_IJNS_1CILi1EEENS3_ILi0EEEEEENS2_IJS5_S5_EEEEEENS2_IJS5_iEEEEEC2ERKS8_RKS9_:
[----:B------:R-:W-:Y:S02]  /*7c60*/  IADD3 R2, R67, -c[0x0][0x20], RZ ;  /* 0x8000080043027a10 */ /* 0x000fe40007ffe0ff */
[----:B------:R-:W-:-:S03]  /*7c70*/  MOV R5, 0x0 ;  /* 0x0000000000057802 */ /* 0x000fc60000000f00 */
[----:B------:R1:W-:Y:S01]  /*7c80*/  STL [R2], R3 ;  /* 0x0000000302007387 */ /* 0x0003e20000100800 */
[----:B------:R-:W-:Y:S05]  /*7c90*/  RET.REL.NODEC R4 `(_ZN7cutlass13device_kernelIN5flash19enable_sm80_to_sm89INS1_16FlashAttnBwdSm80INS1_25CollectiveMainloopBwdSm80ILi2ELi2EN4cute5tupleIJNS5_1CILi128EEES8_NS7_ILi64EEEEEENS_10bfloat16_tEfNS_4arch4Sm80ELb0ELb0ELb1ELb0ELb1ELb0ELb0ELb0ELi2ELi4ELi4ELi4ELb0EEENS1_24CollectiveEpilogueBwdGQAISA_fSD_Li256ELb0ELb1EEENS1_19SingleTileSchedulerILb0ELb0ELb0ELi128EEEEEEEEEvNT_6ParamsE) ;  /* 0xffff836004007950 */ /* 0x000fea0003c3ffff */
        .type           $_ZN7cutlass13device_kernelIN5flash19enable_sm80_to_sm89INS1_16FlashAttnBwdSm80INS1_25CollectiveMainloopBwdSm80ILi2ELi2EN4cute5tupleIJNS5_1CILi128EEES8_NS7_ILi64EEEEEENS_10bfloat16_tEfNS_4arch4Sm80ELb0ELb0ELb1ELb0ELb1ELb0ELb0ELb0ELi2ELi4ELi4ELi4ELb0EEENS1_24CollectiveEpilogueBwdGQAISA_fSD_Li256ELb0ELb1EEENS1_19SingleTileSchedulerILb0ELb0ELb0ELi128EEEEEEEEEvNT_6ParamsE$_ZN4cute3eso3ESOILb1ELb0EJNS_5tupleIJNS2_IJNS_1CILi1EEENS3_ILi0EEEEEES5_EEENS2_IJNS2_IJS5_S5_EEEiEEEEEC2ERKS7_RKS9_,@function
        .size           $_ZN7cutlass13device_kernelIN5flash19enable_sm80_to_sm89INS1_16FlashAttnBwdSm80INS1_25CollectiveMainloopBwdSm80ILi2ELi2EN4cute5tupleIJNS5_1CILi128EEES8_NS7_ILi64EEEEEENS_10bfloat16_tEfNS_4arch4Sm80ELb0ELb0ELb1ELb0ELb1ELb0ELb0ELb0ELi2ELi4ELi4ELi4ELb0EEENS1_24CollectiveEpilogueBwdGQAISA_fSD_Li256ELb0ELb1EEENS1_19SingleTileSchedulerILb0ELb0ELb0ELi128EEEEEEEEEvNT_6ParamsE$_ZN4cute3eso3ESOILb1ELb0EJNS_5tupleIJNS2_IJNS_1CILi1EEENS3_ILi0EEEEEES5_EEENS2_IJNS2_IJS5_S5_EEEiEEEEEC2ERKS7_RKS9_,($_ZN7cutlass13device_kernelIN5flash19enable_sm80_to_sm89INS1_16FlashAttnBwdSm80INS1_25CollectiveMainloopBwdSm80ILi2ELi2EN4cute5tupleIJNS5_1CILi128EEES8_NS7_ILi64EEEEEENS_10bfloat16_tEfNS_4arch4Sm80ELb0ELb0ELb1ELb0ELb1ELb0ELb0ELb0ELi2ELi4ELi4ELi4ELb0EEENS1_24CollectiveEpilogueBwdGQAISA_fSD_Li256ELb0ELb1EEENS1_19SingleTileSchedulerILb0ELb0ELb0ELi128EEEEEEEEEvNT_6ParamsE$_ZN4cute3eso3ESOILb1ELb0EJNS_5tupleIJNS2_IJNS_1CILi2EEES4_EEENS3_ILi8EEES5_EEENS2_IJNS2_IJNS3_ILi1EEEiEEENS3_ILi1024EEENS2_IJiiEEEEEEEEC2ERKS7_RKSC_ - $_ZN7cutlass13device_kernelIN5flash19enable_sm80_to_sm89INS1_16FlashAttnBwdSm80INS1_25CollectiveMainloopBwdSm80ILi2ELi2EN4cute5tupleIJNS5_1CILi128EEES8_NS7_ILi64EEEEEENS_10bfloat16_tEfNS_4arch4Sm80ELb0ELb0ELb1ELb0ELb1ELb0ELb0ELb0ELi2ELi4ELi4ELi4ELb0EEENS1_24CollectiveEpilogueBwdGQAISA_fSD_Li256ELb0ELb1EEENS1_19SingleTileSchedulerILb0ELb0ELb0ELi128EEEEEEEEEvNT_6ParamsE$_ZN4cute3eso3ESOILb1ELb0EJNS_5tupleIJNS2_IJNS_1CILi1EEENS3_ILi0EEEEEES5_EEENS2_IJNS2_IJS5_S5_EEEiEEEEEC2ERKS7_RKS9_)
$_ZN7cutlass13device_kernelIN5flash19enable_sm80_to_sm89INS1_16FlashAttnBwdSm80INS1_25CollectiveMainloopBwdSm80ILi2ELi2EN4cute5tupleIJNS5_1CILi128EEES8_NS7_ILi64EEEEEENS_10bfloat16_tEfNS_4arch4Sm80ELb0ELb0ELb1ELb0ELb1ELb0ELb0ELb0ELi2ELi4ELi4ELi4ELb0EEENS1_24CollectiveEpilogueBwdGQAISA_fSD_Li256ELb0ELb1EEENS1_19SingleTileSchedulerILb0ELb0ELb0ELi128EEEEEEEEEvNT_6ParamsE$_ZN4cute3eso3ESOILb1ELb0EJNS_5tupleIJNS2_IJNS_1CILi1EEENS3_ILi0EEEEEES5_EEENS2_IJNS2_IJS5_S5_EEEiEEEEEC2ERKS7_RKS9_:
[----:B------:R-:W-:Y:S02]  /*7ca0*/  IADD3 R2, R67, -c[0x0][0x20], RZ ;  /* 0x8000080043027a10 */ /* 0x000fe40007ffe0ff */
[----:B------:R-:W-:-:S03]  /*7cb0*/  MOV R5, 0x0 ;  /* 0x0000000000057802 */ /* 0x000fc60000000f00 */
[----:B------:R1:W-:Y:S01]  /*7cc0*/  STL [R2], R3 ;  /* 0x0000000302007387 */ /* 0x0003e20000100800 */
[----:B------:R-:W-:Y:S05]  /*7cd0*/  RET.REL.NODEC R4 `(_ZN7cutlass13device_kernelIN5flash19enable_sm80_to_sm89INS1_16FlashAttnBwdSm80INS1_25CollectiveMainloopBwdSm80ILi2ELi2EN4cute5tupleIJNS5_1CILi128EEES8_NS7_ILi64EEEEEENS_10bfloat16_tEfNS_4arch4Sm80ELb0ELb0ELb1ELb0ELb1ELb0ELb0ELb0ELi2ELi4ELi4ELi4ELb0EEENS1_24CollectiveEpilogueBwdGQAISA_fSD_Li256ELb0ELb1EEENS1_19SingleTileSchedulerILb0ELb0ELb0ELi128EEEEEEEEEvNT_6ParamsE) ;  /* 0xffff832004007950 */ /* 0x000fea0003c3ffff */
        .type           $_ZN7cutlass13device_kernelIN5flash19enable_sm80_to_sm89INS1_16FlashAttnBwdSm80INS1_25CollectiveMainloopBwdSm80ILi2ELi2EN4cute5tupleIJNS5_1CILi128EEES8_NS7_ILi64EEEEEENS_10bfloat16_tEfNS_4arch4Sm80ELb0ELb0ELb1ELb0ELb1ELb0ELb0ELb0ELi2ELi4ELi4ELi4ELb0EEENS1_24CollectiveEpilogueBwdGQAISA_fSD_Li256ELb0ELb1EEENS1_19SingleTileSchedulerILb0ELb0ELb0ELi128EEEEEEEEEvNT_6ParamsE$_ZN4cute3eso3ESOILb1ELb0EJNS_5tupleIJNS2_IJNS_1CILi2EEES4_EEENS3_ILi8EEES5_EEENS2_IJNS2_IJNS3_ILi1EEEiEEENS3_ILi1024EEENS2_IJiiEEEEEEEEC2ERKS7_RKSC_,@function
        .size           $_ZN7cutlass13device_kernelIN5flash19enable_sm80_to_sm89INS1_16FlashAttnBwdSm80INS1_25CollectiveMainloopBwdSm80ILi2ELi2EN4cute5tupleIJNS5_1CILi128EEES8_NS7_ILi64EEEEEENS_10bfloat16_tEfNS_4arch4Sm80ELb0ELb0ELb1ELb0ELb1ELb0ELb0ELb0ELi2ELi4ELi4ELi4ELb0EEENS1_24CollectiveEpilogueBwdGQAISA_fSD_Li256ELb0ELb1EEENS1_19SingleTileSchedulerILb0ELb0ELb0ELi128EEEEEEEEEvNT_6ParamsE$_ZN4cute3eso3ESOILb1ELb0EJNS_5tupleIJNS2_IJNS_1CILi2EEES4_EEENS3_ILi8EEES5_EEENS2_IJNS2_IJNS3_ILi1EEEiEEENS3_ILi1024EEENS2_IJiiEEEEEEEEC2ERKS7_RKSC_,($_ZN7cutlass13device_kernelIN5flash19enable_sm80_to_sm89INS1_16FlashAttnBwdSm80INS1_25CollectiveMainloopBwdSm80ILi2ELi2EN4cute5tupleIJNS5_1CILi128EEES8_NS7_ILi64EEEEEENS_10bfloat16_tEfNS_4arch4Sm80ELb0ELb0ELb1ELb0ELb1ELb0ELb0ELb0ELi2ELi4ELi4ELi4ELb0EEENS1_24CollectiveEpilogueBwdGQAISA_fSD_Li256ELb0ELb1EEENS1_19SingleTileSchedulerILb0ELb0ELb0ELi128EEEEEEEEEvNT_6ParamsE$_ZN4cute3eso3ESOILb1ELb0EJNS_5tupleIJNS2_IJNS_1CILi2EEES4_EEES4_EEENS2_IJNS2_IJiiEEENS3_ILi8192EEEEEEEEC2ERKS6_RKS9_ - $_ZN7cutlass13device_kernelIN5flash19enable_sm80_to_sm89INS1_16FlashAttnBwdSm80INS1_25CollectiveMainloopBwdSm80ILi2ELi2EN4cute5tupleIJNS5_1CILi128EEES8_NS7_ILi64EEEEEENS_10bfloat16_tEfNS_4arch4Sm80ELb0ELb0ELb1ELb0ELb1ELb0ELb0ELb0ELi2ELi4ELi4ELi4ELb0EEENS1_24CollectiveEpilogueBwdGQAISA_fSD_Li256ELb0ELb1EEENS1_19SingleTileSchedulerILb0ELb0ELb0ELi128EEEEEEEEEvNT_6ParamsE$_ZN4cute3eso3ESOILb1ELb0EJNS_5tupleIJNS2_IJNS_1CILi2EEES4_EEENS3_ILi8EEES5_EEENS2_IJNS2_IJNS3_ILi1EEEiEEENS3_ILi1024EEENS2_IJiiEEEEEEEEC2ERKS7_RKSC_)
$_ZN7cutlass13device_kernelIN5flash19enable_sm80_to_sm89INS1_16FlashAttnBwdSm80INS1_25CollectiveMainloopBwdSm80ILi2ELi2EN4cute5tupleIJNS5_1CILi128EEES8_NS7_ILi64EEEEEENS_10bfloat16_tEfNS_4arch4Sm80ELb0ELb0ELb1ELb0ELb1ELb0ELb0ELb0ELi2ELi4ELi4ELi4ELb0EEENS1_24CollectiveEpilogueBwdGQAISA_fSD_Li256ELb0ELb1EEENS1_19SingleTileSchedulerILb0ELb0ELb0ELi128EEEEEEEEEvNT_6ParamsE$_ZN4cute3eso3ESOILb1ELb0EJNS_5tupleIJNS2_IJNS_1CILi2EEES4_EEENS3_ILi8EEES5_EEENS2_IJNS2_IJNS3_ILi1EEEiEEENS3_ILi1024EEENS2_IJiiEEEEEEEEC2ERKS7_RKSC_:
[----:B------:R-:W-:Y:S02]  /*7ce0*/  IADD3 R4, R25, -c[0x0][0x20], RZ ;  /* 0x8000080019047a10 */ /* 0x000fe40007ffe0ff */
[----:B------:R-:W-:-:S03]  /*7cf0*/  MOV R9, 0x0 ;  /* 0x0000000000097802 */ /* 0x000fc60000000f00 */
[----:B------:R1:W-:Y:S04]  /*7d00*/  STL [R4], R2 ;  /* 0x0000000204007387 */ /* 0x0003e80000100800 */
[----:B------:R1:W-:Y:S04]  /*7d10*/  STL [R4+0x4], R3 ;  /* 0x0000040304007387 */ /* 0x0003e80000100800 */
[----:B------:R1:W-:Y:S01]  /*7d20*/  STL [R4+0x8], R5 ;  /* 0x0000080504007387 */ /* 0x0003e20000100800 */
[----:B------:R-:W-:Y:S05]  /*7d30*/  RET.REL.NODEC R8 `(_ZN7cutlass13device_kernelIN5flash19enable_sm80_to_sm89INS1_16FlashAttnBwdSm80INS1_25CollectiveMainloopBwdSm80ILi2ELi2EN4cute5tupleIJNS5_1CILi128EEES8_NS7_ILi64EEEEEENS_10bfloat16_tEfNS_4arch4Sm80ELb0ELb0ELb1ELb0ELb1ELb0ELb0ELb0ELi2ELi4ELi4ELi4ELb0EEENS1_24CollectiveEpilogueBwdGQAISA_fSD_Li256ELb0ELb1EEENS1_19SingleTileSchedulerILb0ELb0ELb0ELi128EEEEEEEEEvNT_6ParamsE) ;  /* 0xffff82c008007950 */ /* 0x000fea0003c3ffff */
        .type           $_ZN7cutlass13device_kernelIN5flash19enable_sm80_to_sm89INS1_16FlashAttnBwdSm80INS1_25CollectiveMainloopBwdSm80ILi2ELi2EN4cute5tupleIJNS5_1CILi128EEES8_NS7_ILi64EEEEEENS_10bfloat16_tEfNS_4arch4Sm80ELb0ELb0ELb1ELb0ELb1ELb0ELb0ELb0ELi2ELi4ELi4ELi4ELb0EEENS1_24CollectiveEpilogueBwdGQAISA_fSD_Li256ELb0ELb1EEENS1_19SingleTileSchedulerILb0ELb0ELb0ELi128EEEEEEEEEvNT_6ParamsE$_ZN4cute3eso3ESOILb1ELb0EJNS_5tupleIJNS2_IJNS_1CILi2EEES4_EEES4_EEENS2_IJNS2_IJiiEEENS3_ILi8192EEEEEEEEC2ERKS6_RKS9_,@function
        .size           $_ZN7cutlass13device_kernelIN5flash19enable_sm80_to_sm89INS1_16FlashAttnBwdSm80INS1_25CollectiveMainloopBwdSm80ILi2ELi2EN4cute5tupleIJNS5_1CILi128EEES8_NS7_ILi64EEEEEENS_10bfloat16_tEfNS_4arch4Sm80ELb0ELb0ELb1ELb0ELb1ELb0ELb0ELb0ELi2ELi4ELi4ELi4ELb0EEENS1_24CollectiveEpilogueBwdGQAISA_fSD_Li256ELb0ELb1EEENS1_19SingleTileSchedulerILb0ELb0ELb0ELi128EEEEEEEEEvNT_6ParamsE$_ZN4cute3eso3ESOILb1ELb0EJNS_5tupleIJNS2_IJNS_1CILi2EEES4_EEES4_EEENS2_IJNS2_IJiiEEENS3_ILi8192EEEEEEEEC2ERKS6_RKS9_,($_ZN7cutlass13device_kernelIN5flash19enable_sm80_to_sm89INS1_16FlashAttnBwdSm80INS1_25CollectiveMainloopBwdSm80ILi2ELi2EN4cute5tupleIJNS5_1CILi128EEES8_NS7_ILi64EEEEEENS_10bfloat16_tEfNS_4arch4Sm80ELb0ELb0ELb1ELb0ELb1ELb0ELb0ELb0ELi2ELi4ELi4ELi4ELb0EEENS1_24CollectiveEpilogueBwdGQAISA_fSD_Li256ELb0ELb1EEENS1_19SingleTileSchedulerILb0ELb0ELb0ELi128EEEEEEEEEvNT_6ParamsE$_ZN4cute3eso3ESOILb1ELb0EJNS_5tupleIJNS2_IJNS_1CILi2EEES4_EEES5_NS3_ILi8EEEEEENS2_IJNS2_IJiNS3_ILi512EEEEEENS2_IJiiEEENS3_ILi1024EEEEEEEEC2ERKS7_RKSC_ - $_ZN7cutlass13device_kernelIN5flash19enable_sm80_to_sm89INS1_16FlashAttnBwdSm80INS1_25CollectiveMainloopBwdSm80ILi2ELi2EN4cute5tupleIJNS5_1CILi128EEES8_NS7_ILi64EEEEEENS_10bfloat16_tEfNS_4arch4Sm80ELb0ELb0ELb1ELb0ELb1ELb0ELb0ELb0ELi2ELi4ELi4ELi4ELb0EEENS1_24CollectiveEpilogueBwdGQAISA_fSD_Li256ELb0ELb1EEENS1_19SingleTileSchedulerILb0ELb0ELb0ELi128EEEEEEEEEvNT_6ParamsE$_ZN4cute3eso3ESOILb1ELb0EJNS_5tupleIJNS2_IJNS_1CILi2EEES4_EEES4_EEENS2_IJNS2_IJiiEEENS3_ILi8192EEEEEEEEC2ERKS6_RKS9_)
$_ZN7cutlass13device_kernelIN5flash19enable_sm80_to_sm89INS1_16FlashAttnBwdSm80INS1_25CollectiveMainloopBwdSm80ILi2ELi2EN4cute5tupleIJNS5_1CILi128EEES8_NS7_ILi64EEEEEENS_10bfloat16_tEfNS_4arch4Sm80ELb0ELb0ELb1ELb0ELb1ELb0ELb0ELb0ELi2ELi4ELi4ELi4ELb0EEENS1_24CollectiveEpilogueBwdGQAISA_fSD_Li256ELb0ELb1EEENS1_19SingleTileSchedulerILb0ELb0ELb0ELi128EEEEEEEEEvNT_6ParamsE$_ZN4cute3eso3ESOILb1ELb0EJNS_5tupleIJNS2_IJNS_1CILi2EEES4_EEES4_EEENS2_IJNS2_IJiiEEENS3_ILi8192EEEEEEEEC2ERKS6_RKS9_:
[----:B------:R-:W-:Y:S01]  /*7d40*/  IADD3 R4, R65, -c[0x0][0x20], RZ ;  /* 0x8000080041047a10 */ /* 0x000fe20007ffe0ff */
[----:B------:R-:W-:Y:S01]  /*7d50*/  IMAD.MOV.U32 R72, RZ, RZ, R6 ;  /* 0x000000ffff487224 */ /* 0x000fe200078e0006 */
[----:B------:R-:W-:-:S03]  /*7d60*/  MOV R73, 0x0 ;  /* 0x0000000000497802 */ /* 0x000fc60000000f00 */
[----:B------:R1:W-:Y:S04]  /*7d70*/  STL [R4], R2 ;  /* 0x0000000204007387 */ /* 0x0003e80000100800 */
[----:B------:R1:W-:Y:S01]  /*7d80*/  STL [R4+0x4], R3 ;  /* 0x0000040304007387 */ /* 0x0003e20000100800 */
[----:B------:R-:W-:Y:S05]  /*7d90*/  RET.REL.NODEC R72 `(_ZN7cutlass13device_kernelIN5flash19enable_sm80_to_sm89INS1_16FlashAttnBwdSm80INS1_25CollectiveMainloopBwdSm80ILi2ELi2EN4cute5tupleIJNS5_1CILi128EEES8_NS7_ILi64EEEEEENS_10bfloat16_tEfNS_4arch4Sm80ELb0ELb0ELb1ELb0ELb1ELb0ELb0ELb0ELi2ELi4ELi4ELi4ELb0EEENS1_24CollectiveEpilogueBwdGQAISA_fSD_Li256ELb0ELb1EEENS1_19SingleTileSchedulerILb0ELb0ELb0ELi128EEEEEEEEEvNT_6ParamsE) ;  /* 0xffff826048007950 */ /* 0x000fea0003c3ffff */
        .type           $_ZN7cutlass13device_kernelIN5flash19enable_sm80_to_sm89INS1_16FlashAttnBwdSm80INS1_25CollectiveMainloopBwdSm80ILi2ELi2EN4cute5tupleIJNS5_1CILi128EEES8_NS7_ILi64EEEEEENS_10bfloat16_tEfNS_4arch4Sm80ELb0ELb0ELb1ELb0ELb1ELb0ELb0ELb0ELi2ELi4ELi4ELi4ELb0EEENS1_24CollectiveEpilogueBwdGQAISA_fSD_Li256ELb0ELb1EEENS1_19SingleTileSchedulerILb0ELb0ELb0ELi128EEEEEEEEEvNT_6ParamsE$_ZN4cute3eso3ESOILb1ELb0EJNS_5tupleIJNS2_IJNS_1CILi2EEES4_EEES5_NS3_ILi8EEEEEENS2_IJNS2_IJiNS3_ILi512EEEEEENS2_IJiiEEENS3_ILi1024EEEEEEEEC2ERKS7_RKSC_,@function
        .size           $_ZN7cutlass13device_kernelIN5flash19enable_sm80_to_sm89INS1_16FlashAttnBwdSm80INS1_25CollectiveMainloopBwdSm80ILi2ELi2EN4cute5tupleIJNS5_1CILi128EEES8_NS7_ILi64EEEEEENS_10bfloat16_tEfNS_4arch4Sm80ELb0ELb0ELb1ELb0ELb1ELb0ELb0ELb0ELi2ELi4ELi4ELi4ELb0EEENS1_24CollectiveEpilogueBwdGQAISA_fSD_Li256ELb0ELb1EEENS1_19SingleTileSchedulerILb0ELb0ELb0ELi128EEEEEEEEEvNT_6ParamsE$_ZN4cute3eso3ESOILb1ELb0EJNS_5tupleIJNS2_IJNS_1CILi2EEES4_EEES5_NS3_ILi8EEEEEENS2_IJNS2_IJiNS3_ILi512EEEEEENS2_IJiiEEENS3_ILi1024EEEEEEEEC2ERKS7_RKSC_,($_ZN7cutlass13device_kernelIN5flash19enable_sm80_to_sm89INS1_16FlashAttnBwdSm80INS1_25CollectiveMainloopBwdSm80ILi2ELi2EN4cute5tupleIJNS5_1CILi128EEES8_NS7_ILi64EEEEEENS_10bfloat16_tEfNS_4arch4Sm80ELb0ELb0ELb1ELb0ELb1ELb0ELb0ELb0ELi2ELi4ELi4ELi4ELb0EEENS1_24CollectiveEpilogueBwdGQAISA_fSD_Li256ELb0ELb1EEENS1_19SingleTileSchedulerILb0ELb0ELb0ELi128EEEEEEEEEvNT_6ParamsE$_ZN4cute3eso3ESOILb1ELb0EJNS_5tupleIJNS2_IJNS_1CILi2EEES4_S4_EEES4_NS2_IJNS2_IJS4_S4_EEES4_EEEEEENS2_IJNS2_IJNS3_ILi1EEENS3_ILi512EEEiEEENS3_ILi4096EEENS2_IJNS2_IJiiEEENS3_ILi8192EEEEEEEEEEEC2ERKS8_RKSG_ - $_ZN7cutlass13device_kernelIN5flash19enable_sm80_to_sm89INS1_16FlashAttnBwdSm80INS1_25CollectiveMainloopBwdSm80ILi2ELi2EN4cute5tupleIJNS5_1CILi128EEES8_NS7_ILi64EEEEEENS_10bfloat16_tEfNS_4arch4Sm80ELb0ELb0ELb1ELb0ELb1ELb0ELb0ELb0ELi2ELi4ELi4ELi4ELb0EEENS1_24CollectiveEpilogueBwdGQAISA_fSD_Li256ELb0ELb1EEENS1_19SingleTileSchedulerILb0ELb0ELb0ELi128EEEEEEEEEvNT_6ParamsE$_ZN4cute3eso3ESOILb1ELb0EJNS_5tupleIJNS2_IJNS_1CILi2EEES4_EEES5_NS3_ILi8EEEEEENS2_IJNS2_IJiNS3_ILi512EEEEEENS2_IJiiEEENS3_ILi1024EEEEEEEEC2ERKS7_RKSC_)
$_ZN7cutlass13device_kernelIN5flash19enable_sm80_to_sm89INS1_16FlashAttnBwdSm80INS1_25CollectiveMainloopBwdSm80ILi2ELi2EN4cute5tupleIJNS5_1CILi128EEES8_NS7_ILi64EEEEEENS_10bfloat16_tEfNS_4arch4Sm80ELb0ELb0ELb1ELb0ELb1ELb0ELb0ELb0ELi2ELi4ELi4ELi4ELb0EEENS1_24CollectiveEpilogueBwdGQAISA_fSD_Li256ELb0ELb1EEENS1_19SingleTileSchedulerILb0ELb0ELb0ELi128EEEEEEEEEvNT_6ParamsE$_ZN4cute3eso3ESOILb1ELb0EJNS_5tupleIJNS2_IJNS_1CILi2EEES4_EEES5_NS3_ILi8EEEEEENS2_IJNS2_IJiNS3_ILi512EEEEEENS2_IJiiEEENS3_ILi1024EEEEEEEEC2ERKS7_RKSC_:
[----:B------:R-:W-:Y:S02]  /*7da0*/  IADD3 R4, R60, -c[0x0][0x20], RZ ;  /* 0x800008003c047a10 */ /* 0x000fe40007ffe0ff */
[----:B------:R-:W-:-:S03]  /*7db0*/  MOV R9, 0x0 ;  /* 0x0000000000097802 */ /* 0x000fc60000000f00 */
[----:B------:R1:W-:Y:S04]  /*7dc0*/  STL [R4], R2 ;  /* 0x0000000204007387 */ /* 0x0003e80000100800 */
[----:B------:R1:W-:Y:S04]  /*7dd0*/  STL [R4+0x4], R3 ;  /* 0x0000040304007387 */ /* 0x0003e80000100800 */
[----:B------:R1:W-:Y:S01]  /*7de0*/  STL [R4+0x8], R5 ;  /* 0x0000080504007387 */ /* 0x0003e20000100800 */
[----:B------:R-:W-:Y:S05]  /*7df0*/  RET.REL.NODEC R8 `(_ZN7cutlass13device_kernelIN5flash19enable_sm80_to_sm89INS1_16FlashAttnBwdSm80INS1_25CollectiveMainloopBwdSm80ILi2ELi2EN4cute5tupleIJNS5_1CILi128EEES8_NS7_ILi64EEEEEENS_10bfloat16_tEfNS_4arch4Sm80ELb0ELb0ELb1ELb0ELb1ELb0ELb0ELb0ELi2ELi4ELi4ELi4ELb0EEENS1_24CollectiveEpilogueBwdGQAISA_fSD_Li256ELb0ELb1EEENS1_19SingleTileSchedulerILb0ELb0ELb0ELi128EEEEEEEEEvNT_6ParamsE) ;  /* 0xffff820008007950 */ /* 0x000fea0003c3ffff */
        .type           $_ZN7cutlass13device_kernelIN5flash19enable_sm80_to_sm89INS1_16FlashAttnBwdSm80INS1_25CollectiveMainloopBwdSm80ILi2ELi2EN4cute5tupleIJNS5_1CILi128EEES8_NS7_ILi64EEEEEENS_10bfloat16_tEfNS_4arch4Sm80ELb0ELb0ELb1ELb0ELb1ELb0ELb0ELb0ELi2ELi4ELi4ELi4ELb0EEENS1_24CollectiveEpilogueBwdGQAISA_fSD_Li256ELb0ELb1EEENS1_19SingleTileSchedulerILb0ELb0ELb0ELi128EEEEEEEEEvNT_6ParamsE$_ZN4cute3eso3ESOILb1ELb0EJNS_5tupleIJNS2_IJNS_1CILi2EEES4_S4_EEES4_NS2_IJNS2_IJS4_S4_EEES4_EEEEEENS2_IJNS2_IJNS3_ILi1EEENS3_ILi512EEEiEEENS3_ILi4096EEENS2_IJNS2_IJiiEEENS3_ILi8192EEEEEEEEEEEC2ERKS8_RKSG_,@function
        .size           $_ZN7cutlass13device_kernelIN5flash19enable_sm80_to_sm89INS1_16FlashAttnBwdSm80INS1_25CollectiveMainloopBwdSm80ILi2ELi2EN4cute5tupleIJNS5_1CILi128EEES8_NS7_ILi64EEEEEENS_10bfloat16_tEfNS_4arch4Sm80ELb0ELb0ELb1ELb0ELb1ELb0ELb0ELb0ELi2ELi4ELi4ELi4ELb0EEENS1_24CollectiveEpilogueBwdGQAISA_fSD_Li256ELb0ELb1EEENS1_19SingleTileSchedulerILb0ELb0ELb0ELi128EEEEEEEEEvNT_6ParamsE$_ZN4cute3eso3ESOILb1ELb0EJNS_5tupleIJNS2_IJNS_1CILi2EEES4_S4_EEES4_NS2_IJNS2_IJS4_S4_EEES4_EEEEEENS2_IJNS2_IJNS3_ILi1EEENS3_ILi512EEEiEEENS3_ILi4096EEENS2_IJNS2_IJiiEEENS3_ILi8192EEEEEEEEEEEC2ERKS8_RKSG_,($_ZN7cutlass13device_kernelIN5flash19enable_sm80_to_sm89INS1_16FlashAttnBwdSm80INS1_25CollectiveMainloopBwdSm80ILi2ELi2EN4cute5tupleIJNS5_1CILi128EEES8_NS7_ILi64EEEEEENS_10bfloat16_tEfNS_4arch4Sm80ELb0ELb0ELb1ELb0ELb1ELb0ELb0ELb0ELi2ELi4ELi4ELi4ELb0EEENS1_24CollectiveEpilogueBwdGQAISA_fSD_Li256ELb0ELb1EEENS1_19SingleTileSchedulerILb0ELb0ELb0ELi128EEEEEEEEEvNT_6ParamsE$_ZN4cute3eso3ESOILb1ELb0EJNS_5tupleIJNS2_IJNS_1CILi2EEES4_S4_EEES4_NS2_IJS4_S4_EEEEEENS2_IJNS2_IJNS3_ILi1EEENS3_ILi512EEEiEEENS3_ILi4096EEENS2_IJiiEEEEEEEEC2ERKS7_RKSD_ - $_ZN7cutlass13device_kernelIN5flash19enable_sm80_to_sm89INS1_16FlashAttnBwdSm80INS1_25CollectiveMainloopBwdSm80ILi2ELi2EN4cute5tupleIJNS5_1CILi128EEES8_NS7_ILi64EEEEEENS_10bfloat16_tEfNS_4arch4Sm80ELb0ELb0ELb1ELb0ELb1ELb0ELb0ELb0ELi2ELi4ELi4ELi4ELb0EEENS1_24CollectiveEpilogueBwdGQAISA_fSD_Li256ELb0ELb1EEENS1_19SingleTileSchedulerILb0ELb0ELb0ELi128EEEEEEEEEvNT_6ParamsE$_ZN4cute3eso3ESOILb1ELb0EJNS_5tupleIJNS2_IJNS_1CILi2EEES4_S4_EEES4_NS2_IJNS2_IJS4_S4_EEES4_EEEEEENS2_IJNS2_IJNS3_ILi1EEENS3_ILi512EEEiEEENS3_ILi4096EEENS2_IJNS2_IJiiEEENS3_ILi8192EEEEEEEEEEEC2ERKS8_RKSG_)
$_ZN7cutlass13device_kernelIN5flash19enable_sm80_to_sm89INS1_16FlashAttnBwdSm80INS1_25CollectiveMainloopBwdSm80ILi2ELi2EN4cute5tupleIJNS5_1CILi128EEES8_NS7_ILi64EEEEEENS_10bfloat16_tEfNS_4arch4Sm80ELb0ELb0ELb1ELb0ELb1ELb0ELb0ELb0ELi2ELi4ELi4ELi4ELb0EEENS1_24CollectiveEpilogueBwdGQAISA_fSD_Li256ELb0ELb1EEENS1_19SingleTileSchedulerILb0ELb0ELb0ELi128EEEEEEEEEvNT_6ParamsE$_ZN4cute3eso3ESOILb1ELb0EJNS_5tupleIJNS2_IJNS_1CILi2EEES4_S4_EEES4_NS2_IJNS2_IJS4_S4_EEES4_EEEEEENS2_IJNS2_IJNS3_ILi1EEENS3_ILi512EEEiEEENS3_ILi4096EEENS2_IJNS2_IJiiEEENS3_ILi8192EEEEEEEEEEEC2ERKS8_RKSG_:
[----:B------:R-:W-:Y:S02]  /*7e00*/  IADD3 R4, R60, -c[0x0][0x20], RZ ;  /* 0x800008003c047a10 */ /* 0x000fe40007ffe0ff */
[----:B------:R-:W-:-:S03]  /*7e10*/  MOV R9, 0x0 ;  /* 0x0000000000097802 */ /* 0x000fc60000000f00 */
[----:B------:R1:W-:Y:S04]  /*7e20*/  STL [R4], R2 ;  /* 0x0000000204007387 */ /* 0x0003e80000100800 */
[----:B------:R1:W-:Y:S04]  /*7e30*/  STL [R4+0x4], R3 ;  /* 0x0000040304007387 */ /* 0x0003e80000100800 */
[----:B------:R1:W-:Y:S01]  /*7e40*/  STL [R4+0x8], R5 ;  /* 0x0000080504007387 */ /* 0x0003e20000100800 */
[----:B------:R-:W-:Y:S05]  /*7e50*/  RET.REL.NODEC R8 `(_ZN7cutlass13device_kernelIN5flash19enable_sm80_to_sm89INS1_16FlashAttnBwdSm80INS1_25CollectiveMainloopBwdSm80ILi2ELi2EN4cute5tupleIJNS5_1CILi128EEES8_NS7_ILi64EEEEEENS_10bfloat16_tEfNS_4arch4Sm80ELb0ELb0ELb1ELb0ELb1ELb0ELb0ELb0ELi2ELi4ELi4ELi4ELb0EEENS1_24CollectiveEpilogueBwdGQAISA_fSD_Li256ELb0ELb1EEENS1_19SingleTileSchedulerILb0ELb0ELb0ELi128EEEEEEEEEvNT_6ParamsE) ;  /* 0xffff81a008007950 */ /* 0x000fea0003c3ffff */
        .type           $_ZN7cutlass13device_kernelIN5flash19enable_sm80_to_sm89INS1_16FlashAttnBwdSm80INS1_25CollectiveMainloopBwdSm80ILi2ELi2EN4cute5tupleIJNS5_1CILi128EEES8_NS7_ILi64EEEEEENS_10bfloat16_tEfNS_4arch4Sm80ELb0ELb0ELb1ELb0ELb1ELb0ELb0ELb0ELi2ELi4ELi4ELi4ELb0EEENS1_24CollectiveEpilogueBwdGQAISA_fSD_Li256ELb0ELb1EEENS1_19SingleTileSchedulerILb0ELb0ELb0ELi128EEEEEEEEEvNT_6ParamsE$_ZN4cute3eso3ESOILb1ELb0EJNS_5tupleIJNS2_IJNS_1CILi2EEES4_S4_EEES4_NS2_IJS4_S4_EEEEEENS2_IJNS2_IJNS3_ILi1EEENS3_ILi512EEEiEEENS3_ILi4096EEENS2_IJiiEEEEEEEEC2ERKS7_RKSD_,@function
        .size           $_ZN7cutlass13device_kernelIN5flash19enable_sm80_to_sm89INS1_16FlashAttnBwdSm80INS1_25CollectiveMainloopBwdSm80ILi2ELi2EN4cute5tupleIJNS5_1CILi128EEES8_NS7_ILi64EEEEEENS_10bfloat16_tEfNS_4arch4Sm80ELb0ELb0ELb1ELb0ELb1ELb0ELb0ELb0ELi2ELi4ELi4ELi4ELb0EEENS1_24CollectiveEpilogueBwdGQAISA_fSD_Li256ELb0ELb1EEENS1_19SingleTileSchedulerILb0ELb0ELb0ELi128EEEEEEEEEvNT_6ParamsE$_ZN4cute3eso3ESOILb1ELb0EJNS_5tupleIJNS2_IJNS_1CILi2EEES4_S4_EEES4_NS2_IJS4_S4_EEEEEENS2_IJNS2_IJNS3_ILi1EEENS3_ILi512EEEiEEENS3_ILi4096EEENS2_IJiiEEEEEEEEC2ERKS7_RKSD_,($_ZN7cutlass13device_kernelIN5flash19enable_sm80_to_sm89INS1_16FlashAttnBwdSm80INS1_25CollectiveMainloopBwdSm80ILi2ELi2EN4cute5tupleIJNS5_1CILi128EEES8_NS7_ILi64EEEEEENS_10bfloat16_tEfNS_4arch4Sm80ELb0ELb0ELb1ELb0ELb1ELb0ELb0ELb0ELi2ELi4ELi4ELi4ELb0EEENS1_24CollectiveEpilogueBwdGQAISA_fSD_Li256ELb0ELb1EEENS1_19SingleTileSchedulerILb0ELb0ELb0ELi128EEEEEEEEEvNT_6ParamsE$_ZN4cute3eso3ESOILb1ELb0EJNS_5tupleIJNS2_IJNS_1CILi8EEENS3_ILi1EEEEEENS2_IJNS3_ILi2EEEEEEEEENS2_IJNS2_IJS5_NS3_ILi0EEEEEENS2_IJiEEEEEEEEC2ERKS9_RKSD_ - $_ZN7cutlass13device_kernelIN5flash19enable_sm80_to_sm89INS1_16FlashAttnBwdSm80INS1_25CollectiveMainloopBwdSm80ILi2ELi2EN4cute5tupleIJNS5_1CILi128EEES8_NS7_ILi64EEEEEENS_10bfloat16_tEfNS_4arch4Sm80ELb0ELb0ELb1ELb0ELb1ELb0ELb0ELb0ELi2ELi4ELi4ELi4ELb0EEENS1_24CollectiveEpilogueBwdGQAISA_fSD_Li256ELb0ELb1EEENS1_19SingleTileSchedulerILb0ELb0ELb0ELi128EEEEEEEEEvNT_6ParamsE$_ZN4cute3eso3ESOILb1ELb0EJNS_5tupleIJNS2_IJNS_1CILi2EEES4_S4_EEES4_NS2_IJS4_S4_EEEEEENS2_IJNS2_IJNS3_ILi1EEENS3_ILi512EEEiEEENS3_ILi4096EEENS2_IJiiEEEEEEEEC2ERKS7_RKSD_)
$_ZN7cutlass13device_kernelIN5flash19enable_sm80_to_sm89INS1_16FlashAttnBwdSm80INS1_25CollectiveMainloopBwdSm80ILi2ELi2EN4cute5tupleIJNS5_1CILi128EEES8_NS7_ILi64EEEEEENS_10bfloat16_tEfNS_4arch4Sm80ELb0ELb0ELb1ELb0ELb1ELb0ELb0ELb0ELi2ELi4ELi4ELi4ELb0EEENS1_24CollectiveEpilogueBwdGQAISA_fSD_Li256ELb0ELb1EEENS1_19SingleTileSchedulerILb0ELb0ELb0ELi128EEEEEEEEEvNT_6ParamsE$_ZN4cute3eso3ESOILb1ELb0EJNS_5tupleIJNS2_IJNS_1CILi2EEES4_S4_EEES4_NS2_IJS4_S4_EEEEEENS2_IJNS2_IJNS3_ILi1EEENS3_ILi512EEEiEEENS3_ILi4096EEENS2_IJiiEEEEEEEEC2ERKS7_RKSD_:
[----:B------:R-:W-:Y:S02]  /*7e60*/  IADD3 R4, R25, -c[0x0][0x20], RZ ;  /* 0x8000080019047a10 */ /* 0x000fe40007ffe0ff */
[----:B------:R-:W-:-:S03]  /*7e70*/  MOV R9, 0x0 ;  /* 0x0000000000097802 */ /* 0x000fc60000000f00 */
[----:B------:R1:W-:Y:S04]  /*7e80*/  STL [R4], R2 ;  /* 0x0000000204007387 */ /* 0x0003e80000100800 */
[----:B------:R1:W-:Y:S04]  /*7e90*/  STL [R4+0x4], R3 ;  /* 0x0000040304007387 */ /* 0x0003e80000100800 */
[----:B------:R1:W-:Y:S01]  /*7ea0*/  STL [R4+0x8], R5 ;  /* 0x0000080504007387 */ /* 0x0003e20000100800 */
[----:B------:R-:W-:Y:S05]  /*7eb0*/  RET.REL.NODEC R8 `(_ZN7cutlass13device_kernelIN5flash19enable_sm80_to_sm89INS1_16FlashAttnBwdSm80INS1_25CollectiveMainloopBwdSm80ILi2ELi2EN4cute5tupleIJNS5_1CILi128EEES8_NS7_ILi64EEEEEENS_10bfloat16_tEfNS_4arch4Sm80ELb0ELb0ELb1ELb0ELb1ELb0ELb0ELb0ELi2ELi4ELi4ELi4ELb0EEENS1_24CollectiveEpilogueBwdGQAISA_fSD_Li256ELb0ELb1EEENS1_19SingleTileSchedulerILb0ELb0ELb0ELi128EEEEEEEEEvNT_6ParamsE) ;  /* 0xffff814008007950 */ /* 0x000fea0003c3ffff */
        .type           $_ZN7cutlass13device_kernelIN5flash19enable_sm80_to_sm89INS1_16FlashAttnBwdSm80INS1_25CollectiveMainloopBwdSm80ILi2ELi2EN4cute5tupleIJNS5_1CILi128EEES8_NS7_ILi64EEEEEENS_10bfloat16_tEfNS_4arch4Sm80ELb0ELb0ELb1ELb0ELb1ELb0ELb0ELb0ELi2ELi4ELi4ELi4ELb0EEENS1_24CollectiveEpilogueBwdGQAISA_fSD_Li256ELb0ELb1EEENS1_19SingleTileSchedulerILb0ELb0ELb0ELi128EEEEEEEEEvNT_6ParamsE$_ZN4cute3eso3ESOILb1ELb0EJNS_5tupleIJNS2_IJNS_1CILi8EEENS3_ILi1EEEEEENS2_IJNS3_ILi2EEEEEEEEENS2_IJNS2_IJS5_NS3_ILi0EEEEEENS2_IJiEEEEEEEEC2ERKS9_RKSD_,@function
        .size           $_ZN7cutlass13device_kernelIN5flash19enable_sm80_to_sm89INS1_16FlashAttnBwdSm80INS1_25CollectiveMainloopBwdSm80ILi2ELi2EN4cute5tupleIJNS5_1CILi128EEES8_NS7_ILi64EEEEEENS_10bfloat16_tEfNS_4arch4Sm80ELb0ELb0ELb1ELb0ELb1ELb0ELb0ELb0ELi2ELi4ELi4ELi4ELb0EEENS1_24CollectiveEpilogueBwdGQAISA_fSD_Li256ELb0ELb1EEENS1_19SingleTileSchedulerILb0ELb0ELb0ELi128EEEEEEEEEvNT_6ParamsE$_ZN4cute3eso3ESOILb1ELb0EJNS_5tupleIJNS2_IJNS_1CILi8EEENS3_ILi1EEEEEENS2_IJNS3_ILi2EEEEEEEEENS2_IJNS2_IJS5_NS3_ILi0EEEEEENS2_IJiEEEEEEEEC2ERKS9_RKSD_,($_ZN7cutlass13device_kernelIN5flash19enable_sm80_to_sm89INS1_16FlashAttnBwdSm80INS1_25CollectiveMainloopBwdSm80ILi2ELi2EN4cute5tupleIJNS5_1CILi128EEES8_NS7_ILi64EEEEEENS_10bfloat16_tEfNS_4arch4Sm80ELb0ELb0ELb1ELb0ELb1ELb0ELb0ELb0ELi2ELi4ELi4ELi4ELb0EEENS1_24CollectiveEpilogueBwdGQAISA_fSD_Li256ELb0ELb1EEENS1_19SingleTileSchedulerILb0ELb0ELb0ELi128EEEEEEEEEvNT_6ParamsE$_ZN4cute3eso3ESOILb1ELb0EJNS_5tupleIJNS2_IJNS_1CILi8EEENS3_ILi1EEEEEENS3_ILi2EEEEEENS2_IJNS2_IJS5_NS3_ILi0EEEEEEiEEEEEC2ERKS8_RKSB_ - $_ZN7cutlass13device_kernelIN5flash19enable_sm80_to_sm89INS1_16FlashAttnBwdSm80INS1_25CollectiveMainloopBwdSm80ILi2ELi2EN4cute5tupleIJNS5_1CILi128EEES8_NS7_ILi64EEEEEENS_10bfloat16_tEfNS_4arch4Sm80ELb0ELb0ELb1ELb0ELb1ELb0ELb0ELb0ELi2ELi4ELi4ELi4ELb0EEENS1_24CollectiveEpilogueBwdGQAISA_fSD_Li256ELb0ELb1EEENS1_19SingleTileSchedulerILb0ELb0ELb0ELi128EEEEEEEEEvNT_6ParamsE$_ZN4cute3eso3ESOILb1ELb0EJNS_5tupleIJNS2_IJNS_1CILi8EEENS3_ILi1EEEEEENS2_IJNS3_ILi2EEEEEEEEENS2_IJNS2_IJS5_NS3_ILi0EEEEEENS2_IJiEEEEEEEEC2ERKS9_RKSD_)
$_ZN7cutlass13device_kernelIN5flash19enable_sm80_to_sm89INS1_16FlashAttnBwdSm80INS1_25CollectiveMainloopBwdSm80ILi2ELi2EN4cute5tupleIJNS5_1CILi128EEES8_NS7_ILi64EEEEEENS_10bfloat16_tEfNS_4arch4Sm80ELb0ELb0ELb1ELb0ELb1ELb0ELb0ELb0ELi2ELi4ELi4ELi4ELb0EEENS1_24CollectiveEpilogueBwdGQAISA_fSD_Li256ELb0ELb1EEENS1_19SingleTileSchedulerILb0ELb0ELb0ELi128EEEEEEEEEvNT_6ParamsE$_ZN4cute3eso3ESOILb1ELb0EJNS_5tupleIJNS2_IJNS_1CILi8EEENS3_ILi1EEEEEENS2_IJNS3_ILi2EEEEEEEEENS2_IJNS2_IJS5_NS3_ILi0EEEEEENS2_IJiEEEEEEEEC2ERKS9_RKSD_:
[----:B------:R-:W-:Y:S02]  /*7ec0*/  IADD3 R2, R67, -c[0x0][0x20], RZ ;  /* 0x8000080043027a10 */ /* 0x000fe40007ffe0ff */
[----:B------:R-:W-:-:S03]  /*7ed0*/  MOV R9, 0x0 ;  /* 0x0000000000097802 */ /* 0x000fc60000000f00 */
[----:B------:R1:W-:Y:S01]  /*7ee0*/  STL [R2], R3 ;  /* 0x0000000302007387 */ /* 0x0003e20000100800 */
[----:B------:R-:W-:Y:S05]  /*7ef0*/  RET.REL.NODEC R8 `(_ZN7cutlass13device_kernelIN5flash19enable_sm80_to_sm89INS1_16FlashAttnBwdSm80INS1_25CollectiveMainloopBwdSm80ILi2ELi2EN4cute5tupleIJNS5_1CILi128EEES8_NS7_ILi64EEEEEENS_10bfloat16_tEfNS_4arch4Sm80ELb0ELb0ELb1ELb0ELb1ELb0ELb0ELb0ELi2ELi4ELi4ELi4ELb0EEENS1_24CollectiveEpilogueBwdGQAISA_fSD_Li256ELb0ELb1EEENS1_19SingleTileSchedulerILb0ELb0ELb0ELi128EEEEEEEEEvNT_6ParamsE) ;  /* 0xffff810008007950 */ /* 0x000fea0003c3ffff */
        .type           $_ZN7cutlass13device_kernelIN5flash19enable_sm80_to_sm89INS1_16FlashAttnBwdSm80INS1_25CollectiveMainloopBwdSm80ILi2ELi2EN4cute5tupleIJNS5_1CILi128EEES8_NS7_ILi64EEEEEENS_10bfloat16_tEfNS_4arch4Sm80ELb0ELb0ELb1ELb0ELb1ELb0ELb0ELb0ELi2ELi4ELi4ELi4ELb0EEENS1_24CollectiveEpilogueBwdGQAISA_fSD_Li256ELb0ELb1EEENS1_19SingleTileSchedulerILb0ELb0ELb0ELi128EEEEEEEEEvNT_6ParamsE$_ZN4cute3eso3ESOILb1ELb0EJNS_5tupleIJNS2_IJNS_1CILi8EEENS3_ILi1EEEEEENS3_ILi2EEEEEENS2_IJNS2_IJS5_NS3_ILi0EEEEEEiEEEEEC2ERKS8_RKSB_,@function
        .size           $_ZN7cutlass13device_kernelIN5flash19enable_sm80_to_sm89INS1_16FlashAttnBwdSm80INS1_25CollectiveMainloopBwdSm80ILi2ELi2EN4cute5tupleIJNS5_1CILi128EEES8_NS7_ILi64EEEEEENS_10bfloat16_tEfNS_4arch4Sm80ELb0ELb0ELb1ELb0ELb1ELb0ELb0ELb0ELi2ELi4ELi4ELi4ELb0EEENS1_24CollectiveEpilogueBwdGQAISA_fSD_Li256ELb0ELb1EEENS1_19SingleTileSchedulerILb0ELb0ELb0ELi128EEEEEEEEEvNT_6ParamsE$_ZN4cute3eso3ESOILb1ELb0EJNS_5tupleIJNS2_IJNS_1CILi8EEENS3_ILi1EEEEEENS3_ILi2EEEEEENS2_IJNS2_IJS5_NS3_ILi0EEEEEEiEEEEEC2ERKS8_RKSB_,($_ZN7cutlass13device_kernelIN5flash19enable_sm80_to_sm89INS1_16FlashAttnBwdSm80INS1_25CollectiveMainloopBwdSm80ILi2ELi2EN4cute5tupleIJNS5_1CILi128EEES8_NS7_ILi64EEEEEENS_10bfloat16_tEfNS_4arch4Sm80ELb0ELb0ELb1ELb0ELb1ELb0ELb0ELb0ELi2ELi4ELi4ELi4ELb0EEENS1_24CollectiveEpilogueBwdGQAISA_fSD_Li256ELb0ELb1EEENS1_19SingleTileSchedulerILb0ELb0ELb0ELi128EEEEEEEEEvNT_6ParamsE$_ZN4cute3eso3ESOILb1ELb0EJNS_5tupleIJNS2_IJNS_1CILi8EEENS3_ILi1EEEEEENS3_ILi2EEENS2_IJS7_S7_EEEEEENS2_IJNS2_IJS5_NS3_ILi0EEEEEENS3_ILi4096EEENS2_IJiiEEEEEEEEC2ERKS9_RKSE_ - $_ZN7cutlass13device_kernelIN5flash19enable_sm80_to_sm89INS1_16FlashAttnBwdSm80INS1_25CollectiveMainloopBwdSm80ILi2ELi2EN4cute5tupleIJNS5_1CILi128EEES8_NS7_ILi64EEEEEENS_10bfloat16_tEfNS_4arch4Sm80ELb0ELb0ELb1ELb0ELb1ELb0ELb0ELb0ELi2ELi4ELi4ELi4ELb0EEENS1_24CollectiveEpilogueBwdGQAISA_fSD_Li256ELb0ELb1EEENS1_19SingleTileSchedulerILb0ELb0ELb0ELi128EEEEEEEEEvNT_6ParamsE$_ZN4cute3eso3ESOILb1ELb0EJNS_5tupleIJNS2_IJNS_1CILi8EEENS3_ILi1EEEEEENS3_ILi2EEEEEENS2_IJNS2_IJS5_NS3_ILi0EEEEEEiEEEEEC2ERKS8_RKSB_)
$_ZN7cutlass13device_kernelIN5flash19enable_sm80_to_sm89INS1_16FlashAttnBwdSm80INS1_25CollectiveMainloopBwdSm80ILi2ELi2EN4cute5tupleIJNS5_1CILi128EEES8_NS7_ILi64EEEEEENS_10bfloat16_tEfNS_4arch4Sm80ELb0ELb0ELb1ELb0ELb1ELb0ELb0ELb0ELi2ELi4ELi4ELi4ELb0EEENS1_24CollectiveEpilogueBwdGQAISA_fSD_Li256ELb0ELb1EEENS1_19SingleTileSchedulerILb0ELb0ELb0ELi128EEEEEEEEEvNT_6ParamsE$_ZN4cute3eso3ESOILb1ELb0EJNS_5tupleIJNS2_IJNS_1CILi8EEENS3_ILi1EEEEEENS3_ILi2EEEEEENS2_IJNS2_IJS5_NS3_ILi0EEEEEEiEEEEEC2ERKS8_RKSB_:
[----:B------:R-:W-:Y:S02]  /*7f00*/  IADD3 R2, R67, -c[0x0][0x20], RZ ;  /* 0x8000080043027a10 */ /* 0x000fe40007ffe0ff */
[----:B------:R-:W-:-:S03]  /*7f10*/  MOV R9, 0x0 ;  /* 0x0000000000097802 */ /* 0x000fc60000000f00 */
[----:B------:R1:W-:Y:S01]  /*7f20*/  STL [R2], R3 ;  /* 0x0000000302007387 */ /* 0x0003e20000100800 */
[----:B------:R-:W-:Y:S05]  /*7f30*/  RET.REL.NODEC R8 `(_ZN7cutlass13device_kernelIN5flash19enable_sm80_to_sm89INS1_16FlashAttnBwdSm80INS1_25CollectiveMainloopBwdSm80ILi2ELi2EN4cute5tupleIJNS5_1CILi128EEES8_NS7_ILi64EEEEEENS_10bfloat16_tEfNS_4arch4Sm80ELb0ELb0ELb1ELb0ELb1ELb0ELb0ELb0ELi2ELi4ELi4ELi4ELb0EEENS1_24CollectiveEpilogueBwdGQAISA_fSD_Li256ELb0ELb1EEENS1_19SingleTileSchedulerILb0ELb0ELb0ELi128EEEEEEEEEvNT_6ParamsE) ;  /* 0xffff80c008007950 */ /* 0x000fea0003c3ffff */
        .type           $_ZN7cutlass13device_kernelIN5flash19enable_sm80_to_sm89INS1_16FlashAttnBwdSm80INS1_25CollectiveMainloopBwdSm80ILi2ELi2EN4cute5tupleIJNS5_1CILi128EEES8_NS7_ILi64EEEEEENS_10bfloat16_tEfNS_4arch4Sm80ELb0ELb0ELb1ELb0ELb1ELb0ELb0ELb0ELi2ELi4ELi4ELi4ELb0EEENS1_24CollectiveEpilogueBwdGQAISA_fSD_Li256ELb0ELb1EEENS1_19SingleTileSchedulerILb0ELb0ELb0ELi128EEEEEEEEEvNT_6ParamsE$_ZN4cute3eso3ESOILb1ELb0EJNS_5tupleIJNS2_IJNS_1CILi8EEENS3_ILi1EEEEEENS3_ILi2EEENS2_IJS7_S7_EEEEEENS2_IJNS2_IJS5_NS3_ILi0EEEEEENS3_ILi4096EEENS2_IJiiEEEEEEEEC2ERKS9_RKSE_,@function
        .size           $_ZN7cutlass13device_kernelIN5flash19enable_sm80_to_sm89INS1_16FlashAttnBwdSm80INS1_25CollectiveMainloopBwdSm80ILi2ELi2EN4cute5tupleIJNS5_1CILi128EEES8_NS7_ILi64EEEEEENS_10bfloat16_tEfNS_4arch4Sm80ELb0ELb0ELb1ELb0ELb1ELb0ELb0ELb0ELi2ELi4ELi4ELi4ELb0EEENS1_24CollectiveEpilogueBwdGQAISA_fSD_Li256ELb0ELb1EEENS1_19SingleTileSchedulerILb0ELb0ELb0ELi128EEEEEEEEEvNT_6ParamsE$_ZN4cute3eso3ESOILb1ELb0EJNS_5tupleIJNS2_IJNS_1CILi8EEENS3_ILi1EEEEEENS3_ILi2EEENS2_IJS7_S7_EEEEEENS2_IJNS2_IJS5_NS3_ILi0EEEEEENS3_ILi4096EEENS2_IJiiEEEEEEEEC2ERKS9_RKSE_,($_ZN7cutlass13device_kernelIN5flash19enable_sm80_to_sm89INS1_16FlashAttnBwdSm80INS1_25CollectiveMainloopBwdSm80ILi2ELi2EN4cute5tupleIJNS5_1CILi128EEES8_NS7_ILi64EEEEEENS_10bfloat16_tEfNS_4arch4Sm80ELb0ELb0ELb1ELb0ELb1ELb0ELb0ELb0ELi2ELi4ELi4ELi4ELb0EEENS1_24CollectiveEpilogueBwdGQAISA_fSD_Li256ELb0ELb1EEENS1_19SingleTileSchedulerILb0ELb0ELb0ELi128EEEEEEEEEvNT_6ParamsE$_ZN4cute3eso3ESOILb1ELb0EJNS_5tupleIJNS2_IJNS_1CILi8EEENS3_ILi1EEEEEENS3_ILi2EEES4_EEENS2_IJNS2_IJS5_NS3_ILi0EEEEEEiNS3_ILi1024EEEEEEEEC2ERKS8_RKSC_ - $_ZN7cutlass13device_kernelIN5flash19enable_sm80_to_sm89INS1_16FlashAttnBwdSm80INS1_25CollectiveMainloopBwdSm80ILi2ELi2EN4cute5tupleIJNS5_1CILi128EEES8_NS7_ILi64EEEEEENS_10bfloat16_tEfNS_4arch4Sm80ELb0ELb0ELb1ELb0ELb1ELb0ELb0ELb0ELi2ELi4ELi4ELi4ELb0EEENS1_24CollectiveEpilogueBwdGQAISA_fSD_Li256ELb0ELb1EEENS1_19SingleTileSchedulerILb0ELb0ELb0ELi128EEEEEEEEEvNT_6ParamsE$_ZN4cute3eso3ESOILb1ELb0EJNS_5tupleIJNS2_IJNS_1CILi8EEENS3_ILi1EEEEEENS3_ILi2EEENS2_IJS7_S7_EEEEEENS2_IJNS2_IJS5_NS3_ILi0EEEEEENS3_ILi4096EEENS2_IJiiEEEEEEEEC2ERKS9_RKSE_)
$_ZN7cutlass13device_kernelIN5flash19enable_sm80_to_sm89INS1_16FlashAttnBwdSm80INS1_25CollectiveMainloopBwdSm80ILi2ELi2EN4cute5tupleIJNS5_1CILi128EEES8_NS7_ILi64EEEEEENS_10bfloat16_tEfNS_4arch4Sm80ELb0ELb0ELb1ELb0ELb1ELb0ELb0ELb0ELi2ELi4ELi4ELi4ELb0EEENS1_24CollectiveEpilogueBwdGQAISA_fSD_Li256ELb0ELb1EEENS1_19SingleTileSchedulerILb0ELb0ELb0ELi128EEEEEEEEEvNT_6ParamsE$_ZN4cute3eso3ESOILb1ELb0EJNS_5tupleIJNS2_IJNS_1CILi8EEENS3_ILi1EEEEEENS3_ILi2EEENS2_IJS7_S7_EEEEEENS2_IJNS2_IJS5_NS3_ILi0EEEEEENS3_ILi4096EEENS2_IJiiEEEEEEEEC2ERKS9_RKSE_:
[----:B------:R-:W-:Y:S01]  /*7f40*/  IADD3 R3, R25, -c[0x0][0x20], RZ ;  /* 0x8000080019037a10 */ /* 0x000fe20007ffe0ff */
[----:B------:R-:W-:Y:S01]  /*7f50*/  IMAD.MOV.U32 R12, RZ, RZ, R6 ;  /* 0x000000ffff0c7224 */ /* 0x000fe200078e0006 */
[----:B------:R-:W-:-:S03]  /*7f60*/  MOV R13, 0x0 ;  /* 0x00000000000d7802 */ /* 0x000fc60000000f00 */
[----:B------:R1:W-:Y:S04]  /*7f70*/  STL [R3], R2 ;  /* 0x0000000203007387 */ /* 0x0003e80000100800 */
[----:B------:R1:W-:Y:S01]  /*7f80*/  STL [R3+0x4], R8 ;  /* 0x0000040803007387 */ /* 0x0003e20000100800 */
[----:B------:R-:W-:Y:S05]  /*7f90*/  RET.REL.NODEC R12 `(_ZN7cutlass13device_kernelIN5flash19enable_sm80_to_sm89INS1_16FlashAttnBwdSm80INS1_25CollectiveMainloopBwdSm80ILi2ELi2EN4cute5tupleIJNS5_1CILi128EEES8_NS7_ILi64EEEEEENS_10bfloat16_tEfNS_4arch4Sm80ELb0ELb0ELb1ELb0ELb1ELb0ELb0ELb0ELi2ELi4ELi4ELi4ELb0EEENS1_24CollectiveEpilogueBwdGQAISA_fSD_Li256ELb0ELb1EEENS1_19SingleTileSchedulerILb0ELb0ELb0ELi128EEEEEEEEEvNT_6ParamsE) ;  /* 0xffff80600c007950 */ /* 0x000fea0003c3ffff */
        .type           $_ZN7cutlass13device_kernelIN5flash19enable_sm80_to_sm89INS1_16FlashAttnBwdSm80INS1_25CollectiveMainloopBwdSm80ILi2ELi2EN4cute5tupleIJNS5_1CILi128EEES8_NS7_ILi64EEEEEENS_10bfloat16_tEfNS_4arch4Sm80ELb0ELb0ELb1ELb0ELb1ELb0ELb0ELb0ELi2ELi4ELi4ELi4ELb0EEENS1_24CollectiveEpilogueBwdGQAISA_fSD_Li256ELb0ELb1EEENS1_19SingleTileSchedulerILb0ELb0ELb0ELi128EEEEEEEEEvNT_6ParamsE$_ZN4cute3eso3ESOILb1ELb0EJNS_5tupleIJNS2_IJNS_1CILi8EEENS3_ILi1EEEEEENS3_ILi2EEES4_EEENS2_IJNS2_IJS5_NS3_ILi0EEEEEEiNS3_ILi1024EEEEEEEEC2ERKS8_RKSC_,@function
        .size           $_ZN7cutlass13device_kernelIN5flash19enable_sm80_to_sm89INS1_16FlashAttnBwdSm80INS1_25CollectiveMainloopBwdSm80ILi2ELi2EN4cute5tupleIJNS5_1CILi128EEES8_NS7_ILi64EEEEEENS_10bfloat16_tEfNS_4arch4Sm80ELb0ELb0ELb1ELb0ELb1ELb0ELb0ELb0ELi2ELi4ELi4ELi4ELb0EEENS1_24CollectiveEpilogueBwdGQAISA_fSD_Li256ELb0ELb1EEENS1_19SingleTileSchedulerILb0ELb0ELb0ELi128EEEEEEEEEvNT_6ParamsE$_ZN4cute3eso3ESOILb1ELb0EJNS_5tupleIJNS2_IJNS_1CILi8EEENS3_ILi1EEEEEENS3_ILi2EEES4_EEENS2_IJNS2_IJS5_NS3_ILi0EEEEEEiNS3_ILi1024EEEEEEEEC2ERKS8_RKSC_,($_ZN7cutlass13device_kernelIN5flash19enable_sm80_to_sm89INS1_16FlashAttnBwdSm80INS1_25CollectiveMainloopBwdSm80ILi2ELi2EN4cute5tupleIJNS5_1CILi128EEES8_NS7_ILi64EEEEEENS_10bfloat16_tEfNS_4arch4Sm80ELb0ELb0ELb1ELb0ELb1ELb0ELb0ELb0ELi2ELi4ELi4ELi4ELb0EEENS1_24CollectiveEpilogueBwdGQAISA_fSD_Li256ELb0ELb1EEENS1_19SingleTileSchedulerILb0ELb0ELb0ELi128EEEEEEEEEvNT_6ParamsE$_ZN4cute3eso3ESOILb1ELb0EJNS_5tupleIJNS2_IJNS_1CILi8EEENS3_ILi1EEEEEENS3_ILi4EEES5_EEENS2_IJNS2_IJS5_NS3_ILi0EEEEEElS9_EEEEEC2ERKS8_RKSB_ - $_ZN7cutlass13device_kernelIN5flash19enable_sm80_to_sm89INS1_16FlashAttnBwdSm80INS1_25CollectiveMainloopBwdSm80ILi2ELi2EN4cute5tupleIJNS5_1CILi128EEES8_NS7_ILi64EEEEEENS_10bfloat16_tEfNS_4arch4Sm80ELb0ELb0ELb1ELb0ELb1ELb0ELb0ELb0ELi2ELi4ELi4ELi4ELb0EEENS1_24CollectiveEpilogueBwdGQAISA_fSD_Li256ELb0ELb1EEENS1_19SingleTileSchedulerILb0ELb0ELb0ELi128EEEEEEEEEvNT_6ParamsE$_ZN4cute3eso3ESOILb1ELb0EJNS_5tupleIJNS2_IJNS_1CILi8EEENS3_ILi1EEEEEENS3_ILi2EEES4_EEENS2_IJNS2_IJS5_NS3_ILi0EEEEEEiNS3_ILi1024EEEEEEEEC2ERKS8_RKSC_)
$_ZN7cutlass13device_kernelIN5flash19enable_sm80_to_sm89INS1_16FlashAttnBwdSm80INS1_25CollectiveMainloopBwdSm80ILi2ELi2EN4cute5tupleIJNS5_1CILi128EEES8_NS7_ILi64EEEEEENS_10bfloat16_tEfNS_4arch4Sm80ELb0ELb0ELb1ELb0ELb1ELb0ELb0ELb0ELi2ELi4ELi4ELi4ELb0EEENS1_24CollectiveEpilogueBwdGQAISA_fSD_Li256ELb0ELb1EEENS1_19SingleTileSchedulerILb0ELb0ELb0ELi128EEEEEEEEEvNT_6ParamsE$_ZN4cute3eso3ESOILb1ELb0EJNS_5tupleIJNS2_IJNS_1CILi8EEENS3_ILi1EEEEEENS3_ILi2EEES4_EEENS2_IJNS2_IJS5_NS3_ILi0EEEEEEiNS3_ILi1024EEEEEEEEC2ERKS8_RKSC_:
[----:B------:R-:W-:Y:S02]  /*7fa0*/  IADD3 R2, R25, -c[0x0][0x20], RZ ;  /* 0x8000080019027a10 */ /* 0x000fe40007ffe0ff */
[----:B------:R-:W-:-:S03]  /*7fb0*/  MOV R9, 0x0 ;  /* 0x0000000000097802 */ /* 0x000fc60000000f00 */
[----:B------:R1:W-:Y:S01]  /*7fc0*/  STL [R2], R3 ;  /* 0x0000000302007387 */ /* 0x0003e20000100800 */
[----:B------:R-:W-:Y:S05]  /*7fd0*/  RET.REL.NODEC R8 `(_ZN7cutlass13device_kernelIN5flash19enable_sm80_to_sm89INS1_16FlashAttnBwdSm80INS1_25CollectiveMainloopBwdSm80ILi2ELi2EN4cute5tupleIJNS5_1CILi128EEES8_NS7_ILi64EEEEEENS_10bfloat16_tEfNS_4arch4Sm80ELb0ELb0ELb1ELb0ELb1ELb0ELb0ELb0ELi2ELi4ELi4ELi4ELb0EEENS1_24CollectiveEpilogueBwdGQAISA_fSD_Li256ELb0ELb1EEENS1_19SingleTileSchedulerILb0ELb0ELb0ELi128EEEEEEEEEvNT_6ParamsE) ;  /* 0xffff802008007950 */ /* 0x000fea0003c3ffff */
        .type           $_ZN7cutlass13device_kernelIN5flash19enable_sm80_to_sm89INS1_16FlashAttnBwdSm80INS1_25CollectiveMainloopBwdSm80ILi2ELi2EN4cute5tupleIJNS5_1CILi128EEES8_NS7_ILi64EEEEEENS_10bfloat16_tEfNS_4arch4Sm80ELb0ELb0ELb1ELb0ELb1ELb0ELb0ELb0ELi2ELi4ELi4ELi4ELb0EEENS1_24CollectiveEpilogueBwdGQAISA_fSD_Li256ELb0ELb1EEENS1_19SingleTileSchedulerILb0ELb0ELb0ELi128EEEEEEEEEvNT_6ParamsE$_ZN4cute3eso3ESOILb1ELb0EJNS_5tupleIJNS2_IJNS_1CILi8EEENS3_ILi1EEEEEENS3_ILi4EEES5_EEENS2_IJNS2_IJS5_NS3_ILi0EEEEEElS9_EEEEEC2ERKS8_RKSB_,@function
        .size           $_ZN7cutlass13device_kernelIN5flash19enable_sm80_to_sm89INS1_16FlashAttnBwdSm80INS1_25CollectiveMainloopBwdSm80ILi2ELi2EN4cute5tupleIJNS5_1CILi128EEES8_NS7_ILi64EEEEEENS_10bfloat16_tEfNS_4arch4Sm80ELb0ELb0ELb1ELb0ELb1ELb0ELb0ELb0ELi2ELi4ELi4ELi4ELb0EEENS1_24CollectiveEpilogueBwdGQAISA_fSD_Li256ELb0ELb1EEENS1_19SingleTileSchedulerILb0ELb0ELb0ELi128EEEEEEEEEvNT_6ParamsE$_ZN4cute3eso3ESOILb1ELb0EJNS_5tupleIJNS2_IJNS_1CILi8EEENS3_ILi1EEEEEENS3_ILi4EEES5_EEENS2_IJNS2_IJS5_NS3_ILi0EEEEEElS9_EEEEEC2ERKS8_RKSB_,($_ZN7cutlass13device_kernelIN5flash19enable_sm80_to_sm89INS1_16FlashAttnBwdSm80INS1_25CollectiveMainloopBwdSm80ILi2ELi2EN4cute5tupleIJNS5_1CILi128EEES8_NS7_ILi64EEEEEENS_10bfloat16_tEfNS_4arch4Sm80ELb0ELb0ELb1ELb0ELb1ELb0ELb0ELb0ELi2ELi4ELi4ELi4ELb0EEENS1_24CollectiveEpilogueBwdGQAISA_fSD_Li256ELb0ELb1EEENS1_19SingleTileSchedulerILb0ELb0ELb0ELi128EEEEEEEEEvNT_6ParamsE$_ZN4cute3eso3ESOILb1ELb0EJNS_5tupleIJNS_1CILi0EEES4_EEEiEEC2ERKS5_RKi - $_ZN7cutlass13device_kernelIN5flash19enable_sm80_to_sm89INS1_16FlashAttnBwdSm80INS1_25CollectiveMainloopBwdSm80ILi2ELi2EN4cute5tupleIJNS5_1CILi128EEES8_NS7_ILi64EEEEEENS_10bfloat16_tEfNS_4arch4Sm80ELb0ELb0ELb1ELb0ELb1ELb0ELb0ELb0ELi2ELi4ELi4ELi4ELb0EEENS1_24CollectiveEpilogueBwdGQAISA_fSD_Li256ELb0ELb1EEENS1_19SingleTileSchedulerILb0ELb0ELb0ELi128EEEEEEEEEvNT_6ParamsE$_ZN4cute3eso3ESOILb1ELb0EJNS_5tupleIJNS2_IJNS_1CILi8EEENS3_ILi1EEEEEENS3_ILi4EEES5_EEENS2_IJNS2_IJS5_NS3_ILi0EEEEEElS9_EEEEEC2ERKS8_RKSB_)
$_ZN7cutlass13device_kernelIN5flash19enable_sm80_to_sm89INS1_16FlashAttnBwdSm80INS1_25CollectiveMainloopBwdSm80ILi2ELi2EN4cute5tupleIJNS5_1CILi128EEES8_NS7_ILi64EEEEEENS_10bfloat16_tEfNS_4arch4Sm80ELb0ELb0ELb1ELb0ELb1ELb0ELb0ELb0ELi2ELi4ELi4ELi4ELb0EEENS1_24CollectiveEpilogueBwdGQAISA_fSD_Li256ELb0ELb1EEENS1_19SingleTileSchedulerILb0ELb0ELb0ELi128EEEEEEEEEvNT_6ParamsE$_ZN4cute3eso3ESOILb1ELb0EJNS_5tupleIJNS2_IJNS_1CILi8EEENS3_ILi1EEEEEENS3_ILi4EEES5_EEENS2_IJNS2_IJS5_NS3_ILi0EEEEEElS9_EEEEEC2ERKS8_RKSB_:
[----:B------:R-:W-:Y:S01]  /*7fe0*/  IADD3 R3, R81, -c[0x0][0x20], RZ ;  /* 0x8000080051037a10 */ /* 0x000fe20007ffe0ff */
[----:B------:R-:W-:Y:S01]  /*7ff0*/  IMAD.MOV.U32 R78, RZ, RZ, R2 ;  /* 0x000000ffff4e7224 */ /* 0x000fe200078e0002 */
[----:B------:R-:W-:Y:S01]  /*8000*/  MOV R86, R6 ;  /* 0x0000000600567202 */ /* 0x000fe20000000f00 */
[----:B------:R-:W-:Y:S01]  /*8010*/  IMAD.MOV.U32 R79, RZ, RZ, R5 ;  /* 0x000000ffff4f7224 */ /* 0x000fe200078e0005 */
[----:B------:R-:W-:-:S04]  /*8020*/  MOV R87, 0x0 ;  /* 0x0000000000577802 */ /* 0x000fc80000000f00 */
[----:B------:R1:W-:Y:S01]  /*8030*/  STL.64 [R3], R78 ;  /* 0x0000004e03007387 */ /* 0x0003e20000100a00 */
[----:B------:R-:W-:Y:S05]  /*8040*/  RET.REL.NODEC R86 `(_ZN7cutlass13device_kernelIN5flash19enable_sm80_to_sm89INS1_16FlashAttnBwdSm80INS1_25CollectiveMainloopBwdSm80ILi2ELi2EN4cute5tupleIJNS5_1CILi128EEES8_NS7_ILi64EEEEEENS_10bfloat16_tEfNS_4arch4Sm80ELb0ELb0ELb1ELb0ELb1ELb0ELb0ELb0ELi2ELi4ELi4ELi4ELb0EEENS1_24CollectiveEpilogueBwdGQAISA_fSD_Li256ELb0ELb1EEENS1_19SingleTileSchedulerILb0ELb0ELb0ELi128EEEEEEEEEvNT_6ParamsE) ;  /* 0xffff7fb056007950 */ /* 0x000fea0003c3ffff */
        .type           $_ZN7cutlass13device_kernelIN5flash19enable_sm80_to_sm89INS1_16FlashAttnBwdSm80INS1_25CollectiveMainloopBwdSm80ILi2ELi2EN4cute5tupleIJNS5_1CILi128EEES8_NS7_ILi64EEEEEENS_10bfloat16_tEfNS_4arch4Sm80ELb0ELb0ELb1ELb0ELb1ELb0ELb0ELb0ELi2ELi4ELi4ELi4ELb0EEENS1_24CollectiveEpilogueBwdGQAISA_fSD_Li256ELb0ELb1EEENS1_19SingleTileSchedulerILb0ELb0ELb0ELi128EEEEEEEEEvNT_6ParamsE$_ZN4cute3eso3ESOILb1ELb0EJNS_5tupleIJNS_1CILi0EEES4_EEEiEEC2ERKS5_RKi,@function
        .size           $_ZN7cutlass13device_kernelIN5flash19enable_sm80_to_sm89INS1_16FlashAttnBwdSm80INS1_25CollectiveMainloopBwdSm80ILi2ELi2EN4cute5tupleIJNS5_1CILi128EEES8_NS7_ILi64EEEEEENS_10bfloat16_tEfNS_4arch4Sm80ELb0ELb0ELb1ELb0ELb1ELb0ELb0ELb0ELi2ELi4ELi4ELi4ELb0EEENS1_24CollectiveEpilogueBwdGQAISA_fSD_Li256ELb0ELb1EEENS1_19SingleTileSchedulerILb0ELb0ELb0ELi128EEEEEEEEEvNT_6ParamsE$_ZN4cute3eso3ESOILb1ELb0EJNS_5tupleIJNS_1CILi0EEES4_EEEiEEC2ERKS5_RKi,($_ZN7cutlass13device_kernelIN5flash19enable_sm80_to_sm89INS1_16FlashAttnBwdSm80INS1_25CollectiveMainloopBwdSm80ILi2ELi2EN4cute5tupleIJNS5_1CILi128EEES8_NS7_ILi64EEEEEENS_10bfloat16_tEfNS_4arch4Sm80ELb0ELb0ELb1ELb0ELb1ELb0ELb0ELb0ELi2ELi4ELi4ELi4ELb0EEENS1_24CollectiveEpilogueBwdGQAISA_fSD_Li256ELb0ELb1EEENS1_19SingleTileSchedulerILb0ELb0ELb0ELi128EEEEEEEEEvNT_6ParamsE$_ZN4cute3eso3ESOILb1ELb0EJNS_5tupleIJNS_1CILi16EEENS3_ILi2EEES5_S5_NS3_ILi4EEES5_EEENS2_IJNS3_ILi1EEEiiiNS3_ILi144EEENS3_ILi512EEEEEEEEC2ERKS7_RKSB_ - $_ZN7cutlass13device_kernelIN5flash19enable_sm80_to_sm89INS1_16FlashAttnBwdSm80INS1_25CollectiveMainloopBwdSm80ILi2ELi2EN4cute5tupleIJNS5_1CILi128EEES8_NS7_ILi64EEEEEENS_10bfloat16_tEfNS_4arch4Sm80ELb0ELb0ELb1ELb0ELb1ELb0ELb0ELb0ELi2ELi4ELi4ELi4ELb0EEENS1_24CollectiveEpilogueBwdGQAISA_fSD_Li256ELb0ELb1EEENS1_19SingleTileSchedulerILb0ELb0ELb0ELi128EEEEEEEEEvNT_6ParamsE$_ZN4cute3eso3ESOILb1ELb0EJNS_5tupleIJNS_1CILi0EEES4_EEEiEEC2ERKS5_RKi)
$_ZN7cutlass13device_kernelIN5flash19enable_sm80_to_sm89INS1_16FlashAttnBwdSm80INS1_25CollectiveMainloopBwdSm80ILi2ELi2EN4cute5tupleIJNS5_1CILi128EEES8_NS7_ILi64EEEEEENS_10bfloat16_tEfNS_4arch4Sm80ELb0ELb0ELb1ELb0ELb1ELb0ELb0ELb0ELi2ELi4ELi4ELi4ELb0EEENS1_24CollectiveEpilogueBwdGQAISA_fSD_Li256ELb0ELb1EEENS1_19SingleTileSchedulerILb0ELb0ELb0ELi128EEEEEEEEEvNT_6ParamsE$_ZN4cute3eso3ESOILb1ELb0EJNS_5tupleIJNS_1CILi0EEES4_EEEiEEC2ERKS5_RKi:
[----:B------:R-:W-:Y:S02]  /*8050*/  IADD3 R2, R67, -c[0x0][0x20], RZ ;  /* 0x8000080043027a10 */ /* 0x000fe40007ffe0ff */
[----:B------:R-:W-:-:S03]  /*8060*/  MOV R5, 0x0 ;  /* 0x0000000000057802 */ /* 0x000fc60000000f00 */
[----:B------:R1:W-:Y:S01]  /*8070*/  STL [R2], R3 ;  /* 0x0000000302007387 */ /* 0x0003e20000100800 */
[----:B------:R-:W-:Y:S05]  /*8080*/  RET.REL.NODEC R4 `(_ZN7cutlass13device_kernelIN5flash19enable_sm80_to_sm89INS1_16FlashAttnBwdSm80INS1_25CollectiveMainloopBwdSm80ILi2ELi2EN4cute5tupleIJNS5_1CILi128EEES8_NS7_ILi64EEEEEENS_10bfloat16_tEfNS_4arch4Sm80ELb0ELb0ELb1ELb0ELb1ELb0ELb0ELb0ELi2ELi4ELi4ELi4ELb0EEENS1_24CollectiveEpilogueBwdGQAISA_fSD_Li256ELb0ELb1EEENS1_19SingleTileSchedulerILb0ELb0ELb0ELi128EEEEEEEEEvNT_6ParamsE) ;  /* 0xffff7f7004007950 */ /* 0x000fea0003c3ffff */
        .type           $_ZN7cutlass13device_kernelIN5flash19enable_sm80_to_sm89INS1_16FlashAttnBwdSm80INS1_25CollectiveMainloopBwdSm80ILi2ELi2EN4cute5tupleIJNS5_1CILi128EEES8_NS7_ILi64EEEEEENS_10bfloat16_tEfNS_4arch4Sm80ELb0ELb0ELb1ELb0ELb1ELb0ELb0ELb0ELi2ELi4ELi4ELi4ELb0EEENS1_24CollectiveEpilogueBwdGQAISA_fSD_Li256ELb0ELb1EEENS1_19SingleTileSchedulerILb0ELb0ELb0ELi128EEEEEEEEEvNT_6ParamsE$_ZN4cute3eso3ESOILb1ELb0EJNS_5tupleIJNS_1CILi16EEENS3_ILi2EEES5_S5_NS3_ILi4EEES5_EEENS2_IJNS3_ILi1EEEiiiNS3_ILi144EEENS3_ILi512EEEEEEEEC2ERKS7_RKSB_,@function
        .size           $_ZN7cutlass13device_kernelIN5flash19enable_sm80_to_sm89INS1_16FlashAttnBwdSm80INS1_25CollectiveMainloopBwdSm80ILi2ELi2EN4cute5tupleIJNS5_1CILi128EEES8_NS7_ILi64EEEEEENS_10bfloat16_tEfNS_4arch4Sm80ELb0ELb0ELb1ELb0ELb1ELb0ELb0ELb0ELi2ELi4ELi4ELi4ELb0EEENS1_24CollectiveEpilogueBwdGQAISA_fSD_Li256ELb0ELb1EEENS1_19SingleTileSchedulerILb0ELb0ELb0ELi128EEEEEEEEEvNT_6ParamsE$_ZN4cute3eso3ESOILb1ELb0EJNS_5tupleIJNS_1CILi16EEENS3_ILi2EEES5_S5_NS3_ILi4EEES5_EEENS2_IJNS3_ILi1EEEiiiNS3_ILi144EEENS3_ILi512EEEEEEEEC2ERKS7_RKSB_,($_ZN7cutlass13device_kernelIN5flash19enable_sm80_to_sm89INS1_16FlashAttnBwdSm80INS1_25CollectiveMainloopBwdSm80ILi2ELi2EN4cute5tupleIJNS5_1CILi128EEES8_NS7_ILi64EEEEEENS_10bfloat16_tEfNS_4arch4Sm80ELb0ELb0ELb1ELb0ELb1ELb0ELb0ELb0ELi2ELi4ELi4ELi4ELb0EEENS1_24CollectiveEpilogueBwdGQAISA_fSD_Li256ELb0ELb1EEENS1_19SingleTileSchedulerILb0ELb0ELb0ELi128EEEEEEEEEvNT_6ParamsE$_ZN4cute3eso3ESOILb1ELb0EJNS_5tupleIJNS_1CILi1EEENS2_IJS4_NS3_ILi2EEES5_EEEEEENS2_IJNS3_ILi0EEENS2_IJS4_NS3_ILi256EEEiEEEEEEEEC2ERKS7_RKSB_ - $_ZN7cutlass13device_kernelIN5flash19enable_sm80_to_sm89INS1_16FlashAttnBwdSm80INS1_25CollectiveMainloopBwdSm80ILi2ELi2EN4cute5tupleIJNS5_1CILi128EEES8_NS7_ILi64EEEEEENS_10bfloat16_tEfNS_4arch4Sm80ELb0ELb0ELb1ELb0ELb1ELb0ELb0ELb0ELi2ELi4ELi4ELi4ELb0EEENS1_24CollectiveEpilogueBwdGQAISA_fSD_Li256ELb0ELb1EEENS1_19SingleTileSchedulerILb0ELb0ELb0ELi128EEEEEEEEEvNT_6ParamsE$_ZN4cute3eso3ESOILb1ELb0EJNS_5tupleIJNS_1CILi16EEENS3_ILi2EEES5_S5_NS3_ILi4EEES5_EEENS2_IJNS3_ILi1EEEiiiNS3_ILi144EEENS3_ILi512EEEEEEEEC2ERKS7_RKSB_)
$_ZN7cutlass13device_kernelIN5flash19enable_sm80_to_sm89INS1_16FlashAttnBwdSm80INS1_25CollectiveMainloopBwdSm80ILi2ELi2EN4cute5tupleIJNS5_1CILi128EEES8_NS7_ILi64EEEEEENS_10bfloat16_tEfNS_4arch4Sm80ELb0ELb0ELb1ELb0ELb1ELb0ELb0ELb0ELi2ELi4ELi4ELi4ELb0EEENS1_24CollectiveEpilogueBwdGQAISA_fSD_Li256ELb0ELb1EEENS1_19SingleTileSchedulerILb0ELb0ELb0ELi128EEEEEEEEEvNT_6ParamsE$_ZN4cute3eso3ESOILb1ELb0EJNS_5tupleIJNS_1CILi16EEENS3_ILi2EEES5_S5_NS3_ILi4EEES5_EEENS2_IJNS3_ILi1EEEiiiNS3_ILi144EEENS3_ILi512EEEEEEEEC2ERKS7_RKSB_:
[----:B------:R-:W-:Y:S02]  /*8090*/  IADD3 R4, R59, -c[0x0][0x20], RZ ;  /* 0x800008003b047a10 */ /* 0x000fe40007ffe0ff */
[----:B------:R-:W-:-:S03]  /*80a0*/  MOV R9, 0x0 ;  /* 0x0000000000097802 */ /* 0x000fc60000000f00 */
[----:B------:R1:W-:Y:S04]  /*80b0*/  STL [R4], R2 ;  /* 0x0000000204007387 */ /* 0x0003e80000100800 */
[----:B------:R1:W-:Y:S04]  /*80c0*/  STL [R4+0x4], R3 ;  /* 0x0000040304007387 */ /* 0x0003e80000100800 */
[----:B------:R1:W-:Y:S01]  /*80d0*/  STL [R4+0x8], R5 ;  /* 0x0000080504007387 */ /* 0x0003e20000100800 */
[----:B------:R-:W-:Y:S05]  /*80e0*/  RET.REL.NODEC R8 `(_ZN7cutlass13device_kernelIN5flash19enable_sm80_to_sm89INS1_16FlashAttnBwdSm80INS1_25CollectiveMainloopBwdSm80ILi2ELi2EN4cute5tupleIJNS5_1CILi128EEES8_NS7_ILi64EEEEEENS_10bfloat16_tEfNS_4arch4Sm80ELb0ELb0ELb1ELb0ELb1ELb0ELb0ELb0ELi2ELi4ELi4ELi4ELb0EEENS1_24CollectiveEpilogueBwdGQAISA_fSD_Li256ELb0ELb1EEENS1_19SingleTileSchedulerILb0ELb0ELb0ELi128EEEEEEEEEvNT_6ParamsE) ;  /* 0xffff7f1008007950 */ /* 0x000fea0003c3ffff */
        .type           $_ZN7cutlass13device_kernelIN5flash19enable_sm80_to_sm89INS1_16FlashAttnBwdSm80INS1_25CollectiveMainloopBwdSm80ILi2ELi2EN4cute5tupleIJNS5_1CILi128EEES8_NS7_ILi64EEEEEENS_10bfloat16_tEfNS_4arch4Sm80ELb0ELb0ELb1ELb0ELb1ELb0ELb0ELb0ELi2ELi4ELi4ELi4ELb0EEENS1_24CollectiveEpilogueBwdGQAISA_fSD_Li256ELb0ELb1EEENS1_19SingleTileSchedulerILb0ELb0ELb0ELi128EEEEEEEEEvNT_6ParamsE$_ZN4cute3eso3ESOILb1ELb0EJNS_5tupleIJNS_1CILi1EEENS2_IJS4_NS3_ILi2EEES5_EEEEEENS2_IJNS3_ILi0EEENS2_IJS4_NS3_ILi256EEEiEEEEEEEEC2ERKS7_RKSB_,@function
        .size           $_ZN7cutlass13device_kernelIN5flash19enable_sm80_to_sm89INS1_16FlashAttnBwdSm80INS1_25CollectiveMainloopBwdSm80ILi2ELi2EN4cute5tupleIJNS5_1CILi128EEES8_NS7_ILi64EEEEEENS_10bfloat16_tEfNS_4arch4Sm80ELb0ELb0ELb1ELb0ELb1ELb0ELb0ELb0ELi2ELi4ELi4ELi4ELb0EEENS1_24CollectiveEpilogueBwdGQAISA_fSD_Li256ELb0ELb1EEENS1_19SingleTileSchedulerILb0ELb0ELb0ELi128EEEEEEEEEvNT_6ParamsE$_ZN4cute3eso3ESOILb1ELb0EJNS_5tupleIJNS_1CILi1EEENS2_IJS4_NS3_ILi2EEES5_EEEEEENS2_IJNS3_ILi0EEENS2_IJS4_NS3_ILi256EEEiEEEEEEEEC2ERKS7_RKSB_,($_ZN7cutlass13device_kernelIN5flash19enable_sm80_to_sm89INS1_16FlashAttnBwdSm80INS1_25CollectiveMainloopBwdSm80ILi2ELi2EN4cute5tupleIJNS5_1CILi128EEES8_NS7_ILi64EEEEEENS_10bfloat16_tEfNS_4arch4Sm80ELb0ELb0ELb1ELb0ELb1ELb0ELb0ELb0ELi2ELi4ELi4ELi4ELb0EEENS1_24CollectiveEpilogueBwdGQAISA_fSD_Li256ELb0ELb1EEENS1_19SingleTileSchedulerILb0ELb0ELb0ELi128EEEEEEEEEvNT_6ParamsE$_ZN4cute3eso3ESOILb1ELb0EJNS_5tupleIJNS_1CILi1EEENS3_ILi0EEEEEENS2_IJiEEEEEC2ERKS6_RKS7_ - $_ZN7cutlass13device_kernelIN5flash19enable_sm80_to_sm89INS1_16FlashAttnBwdSm80INS1_25CollectiveMainloopBwdSm80ILi2ELi2EN4cute5tupleIJNS5_1CILi128EEES8_NS7_ILi64EEEEEENS_10bfloat16_tEfNS_4arch4Sm80ELb0ELb0ELb1ELb0ELb1ELb0ELb0ELb0ELi2ELi4ELi4ELi4ELb0EEENS1_24CollectiveEpilogueBwdGQAISA_fSD_Li256ELb0ELb1EEENS1_19SingleTileSchedulerILb0ELb0ELb0ELi128EEEEEEEEEvNT_6ParamsE$_ZN4cute3eso3ESOILb1ELb0EJNS_5tupleIJNS_1CILi1EEENS2_IJS4_NS3_ILi2EEES5_EEEEEENS2_IJNS3_ILi0EEENS2_IJS4_NS3_ILi256EEEiEEEEEEEEC2ERKS7_RKSB_)
$_ZN7cutlass13device_kernelIN5flash19enable_sm80_to_sm89INS1_16FlashAttnBwdSm80INS1_25CollectiveMainloopBwdSm80ILi2ELi2EN4cute5tupleIJNS5_1CILi128EEES8_NS7_ILi64EEEEEENS_10bfloat16_tEfNS_4arch4Sm80ELb0ELb0ELb1ELb0ELb1ELb0ELb0ELb0ELi2ELi4ELi4ELi4ELb0EEENS1_24CollectiveEpilogueBwdGQAISA_fSD_Li256ELb0ELb1EEENS1_19SingleTileSchedulerILb0ELb0ELb0ELi128EEEEEEEEEvNT_6ParamsE$_ZN4cute3eso3ESOILb1ELb0EJNS_5tupleIJNS_1CILi1EEENS2_IJS4_NS3_ILi2EEES5_EEEEEENS2_IJNS3_ILi0EEENS2_IJS4_NS3_ILi256EEEiEEEEEEEEC2ERKS7_RKSB_:
[----:B------:R-:W-:Y:S02]  /*80f0*/  IADD3 R3, R9, -c[0x0][0x20], RZ ;  /* 0x8000080009037a10 */ /* 0x000fe40007ffe0ff */
[----:B------:R-:W-:-:S03]  /*8100*/  MOV R5, 0x0 ;  /* 0x0000000000057802 */ /* 0x000fc60000000f00 */
[----:B------:R1:W-:Y:S01]  /*8110*/  STL [R3], R2 ;  /* 0x0000000203007387 */ /* 0x0003e20000100800 */
[----:B------:R-:W-:Y:S05]  /*8120*/  RET.REL.NODEC R4 `(_ZN7cutlass13device_kernelIN5flash19enable_sm80_to_sm89INS1_16FlashAttnBwdSm80INS1_25CollectiveMainloopBwdSm80ILi2ELi2EN4cute5tupleIJNS5_1CILi128EEES8_NS7_ILi64EEEEEENS_10bfloat16_tEfNS_4arch4Sm80ELb0ELb0ELb1ELb0ELb1ELb0ELb0ELb0ELi2ELi4ELi4ELi4ELb0EEENS1_24CollectiveEpilogueBwdGQAISA_fSD_Li256ELb0ELb1EEENS1_19SingleTileSchedulerILb0ELb0ELb0ELi128EEEEEEEEEvNT_6ParamsE) ;  /* 0xffff7ed004007950 */ /* 0x000fea0003c3ffff */
        .type           $_ZN7cutlass13device_kernelIN5flash19enable_sm80_to_sm89INS1_16FlashAttnBwdSm80INS1_25CollectiveMainloopBwdSm80ILi2ELi2EN4cute5tupleIJNS5_1CILi128EEES8_NS7_ILi64EEEEEENS_10bfloat16_tEfNS_4arch4Sm80ELb0ELb0ELb1ELb0ELb1ELb0ELb0ELb0ELi2ELi4ELi4ELi4ELb0EEENS1_24CollectiveEpilogueBwdGQAISA_fSD_Li256ELb0ELb1EEENS1_19SingleTileSchedulerILb0ELb0ELb0ELi128EEEEEEEEEvNT_6ParamsE$_ZN4cute3eso3ESOILb1ELb0EJNS_5tupleIJNS_1CILi1EEENS3_ILi0EEEEEENS2_IJiEEEEEC2ERKS6_RKS7_,@function
        .size           $_ZN7cutlass13device_kernelIN5flash19enable_sm80_to_sm89INS1_16FlashAttnBwdSm80INS1_25CollectiveMainloopBwdSm80ILi2ELi2EN4cute5tupleIJNS5_1CILi128EEES8_NS7_ILi64EEEEEENS_10bfloat16_tEfNS_4arch4Sm80ELb0ELb0ELb1ELb0ELb1ELb0ELb0ELb0ELi2ELi4ELi4ELi4ELb0EEENS1_24CollectiveEpilogueBwdGQAISA_fSD_Li256ELb0ELb1EEENS1_19SingleTileSchedulerILb0ELb0ELb0ELi128EEEEEEEEEvNT_6ParamsE$_ZN4cute3eso3ESOILb1ELb0EJNS_5tupleIJNS_1CILi1EEENS3_ILi0EEEEEENS2_IJiEEEEEC2ERKS6_RKS7_,($_ZN7cutlass13device_kernelIN5flash19enable_sm80_to_sm89INS1_16FlashAttnBwdSm80INS1_25CollectiveMainloopBwdSm80ILi2ELi2EN4cute5tupleIJNS5_1CILi128EEES8_NS7_ILi64EEEEEENS_10bfloat16_tEfNS_4arch4Sm80ELb0ELb0ELb1ELb0ELb1ELb0ELb0ELb0ELi2ELi4ELi4ELi4ELb0EEENS1_24CollectiveEpilogueBwdGQAISA_fSD_Li256ELb0ELb1EEENS1_19SingleTileSchedulerILb0ELb0ELb0ELi128EEEEEEEEEvNT_6ParamsE$_ZN4cute3eso3ESOILb1ELb0EJNS_5tupleIJNS_1CILi1EEENS3_ILi0EEEEEENS3_ILi4096EEENS2_IJiiEEEEEC2ERKS6_RKS7_RKS8_ - $_ZN7cutlass13device_kernelIN5flash19enable_sm80_to_sm89INS1_16FlashAttnBwdSm80INS1_25CollectiveMainloopBwdSm80ILi2ELi2EN4cute5tupleIJNS5_1CILi128EEES8_NS7_ILi64EEEEEENS_10bfloat16_tEfNS_4arch4Sm80ELb0ELb0ELb1ELb0ELb1ELb0ELb0ELb0ELi2ELi4ELi4ELi4ELb0EEENS1_24CollectiveEpilogueBwdGQAISA_fSD_Li256ELb0ELb1EEENS1_19SingleTileSchedulerILb0ELb0ELb0ELi128EEEEEEEEEvNT_6ParamsE$_ZN4cute3eso3ESOILb1ELb0EJNS_5tupleIJNS_1CILi1EEENS3_ILi0EEEEEENS2_IJiEEEEEC2ERKS6_RKS7_)
$_ZN7cutlass13device_kernelIN5flash19enable_sm80_to_sm89INS1_16FlashAttnBwdSm80INS1_25CollectiveMainloopBwdSm80ILi2ELi2EN4cute5tupleIJNS5_1CILi128EEES8_NS7_ILi64EEEEEENS_10bfloat16_tEfNS_4arch4Sm80ELb0ELb0ELb1ELb0ELb1ELb0ELb0ELb0ELi2ELi4ELi4ELi4ELb0EEENS1_24CollectiveEpilogueBwdGQAISA_fSD_Li256ELb0ELb1EEENS1_19SingleTileSchedulerILb0ELb0ELb0ELi128EEEEEEEEEvNT_6ParamsE$_ZN4cute3eso3ESOILb1ELb0EJNS_5tupleIJNS_1CILi1EEENS3_ILi0EEEEEENS2_IJiEEEEEC2ERKS6_RKS7_:
[----:B------:R-:W-:Y:S02]  /*8130*/  IADD3 R2, R67, -c[0x0][0x20], RZ ;  /* 0x8000080043027a10 */ /* 0x000fe40007ffe0ff */
[----:B------:R-:W-:-:S03]  /*8140*/  MOV R7, 0x0 ;  /* 0x0000000000077802 */ /* 0x000fc60000000f00 */
[----:B------:R1:W-:Y:S01]  /*8150*/  STL [R2], R3 ;  /* 0x0000000302007387 */ /* 0x0003e20000100800 */
[----:B------:R-:W-:Y:S05]  /*8160*/  RET.REL.NODEC R6 `(_ZN7cutlass13device_kernelIN5flash19enable_sm80_to_sm89INS1_16FlashAttnBwdSm80INS1_25CollectiveMainloopBwdSm80ILi2ELi2EN4cute5tupleIJNS5_1CILi128EEES8_NS7_ILi64EEEEEENS_10bfloat16_tEfNS_4arch4Sm80ELb0ELb0ELb1ELb0ELb1ELb0ELb0ELb0ELi2ELi4ELi4ELi4ELb0EEENS1_24CollectiveEpilogueBwdGQAISA_fSD_Li256ELb0ELb1EEENS1_19SingleTileSchedulerILb0ELb0ELb0ELi128EEEEEEEEEvNT_6ParamsE) ;  /* 0xffff7e9006007950 */ /* 0x000fea0003c3ffff */
        .type           $_ZN7cutlass13device_kernelIN5flash19enable_sm80_to_sm89INS1_16FlashAttnBwdSm80INS1_25CollectiveMainloopBwdSm80ILi2ELi2EN4cute5tupleIJNS5_1CILi128EEES8_NS7_ILi64EEEEEENS_10bfloat16_tEfNS_4arch4Sm80ELb0ELb0ELb1ELb0ELb1ELb0ELb0ELb0ELi2ELi4ELi4ELi4ELb0EEENS1_24CollectiveEpilogueBwdGQAISA_fSD_Li256ELb0ELb1EEENS1_19SingleTileSchedulerILb0ELb0ELb0ELi128EEEEEEEEEvNT_6ParamsE$_ZN4cute3eso3ESOILb1ELb0EJNS_5tupleIJNS_1CILi1EEENS3_ILi0EEEEEENS3_ILi4096EEENS2_IJiiEEEEEC2ERKS6_RKS7_RKS8_,@function
        .size           $_ZN7cutlass13device_kernelIN5flash19enable_sm80_to_sm89INS1_16FlashAttnBwdSm80INS1_25CollectiveMainloopBwdSm80ILi2ELi2EN4cute5tupleIJNS5_1CILi128EEES8_NS7_ILi64EEEEEENS_10bfloat16_tEfNS_4arch4Sm80ELb0ELb0ELb1ELb0ELb1ELb0ELb0ELb0ELi2ELi4ELi4ELi4ELb0EEENS1_24CollectiveEpilogueBwdGQAISA_fSD_Li256ELb0ELb1EEENS1_19SingleTileSchedulerILb0ELb0ELb0ELi128EEEEEEEEEvNT_6ParamsE$_ZN4cute3eso3ESOILb1ELb0EJNS_5tupleIJNS_1CILi1EEENS3_ILi0EEEEEENS3_ILi4096EEENS2_IJiiEEEEEC2ERKS6_RKS7_RKS8_,($_ZN7cutlass13device_kernelIN5flash19enable_sm80_to_sm89INS1_16FlashAttnBwdSm80INS1_25CollectiveMainloopBwdSm80ILi2ELi2EN4cute5tupleIJNS5_1CILi128EEES8_NS7_ILi64EEEEEENS_10bfloat16_tEfNS_4arch4Sm80ELb0ELb0ELb1ELb0ELb1ELb0ELb0ELb0ELi2ELi4ELi4ELi4ELb0EEENS1_24CollectiveEpilogueBwdGQAISA_fSD_Li256ELb0ELb1EEENS1_19SingleTileSchedulerILb0ELb0ELb0ELi128EEEEEEEEEvNT_6ParamsE$_ZN4cute3eso3ESOILb1ELb0EJNS_5tupleIJNS_1CILi1EEENS3_ILi0EEEEEEiEEC2ERKS6_RKi - $_ZN7cutlass13device_kernelIN5flash19enable_sm80_to_sm89INS1_16FlashAttnBwdSm80INS1_25CollectiveMainloopBwdSm80ILi2ELi2EN4cute5tupleIJNS5_1CILi128EEES8_NS7_ILi64EEEEEENS_10bfloat16_tEfNS_4arch4Sm80ELb0ELb0ELb1ELb0ELb1ELb0ELb0ELb0ELi2ELi4ELi4ELi4ELb0EEENS1_24CollectiveEpilogueBwdGQAISA_fSD_Li256ELb0ELb1EEENS1_19SingleTileSchedulerILb0ELb0ELb0ELi128EEEEEEEEEvNT_6ParamsE$_ZN4cute3eso3ESOILb1ELb0EJNS_5tupleIJNS_1CILi1EEENS3_ILi0EEEEEENS3_ILi4096EEENS2_IJiiEEEEEC2ERKS6_RKS7_RKS8_)
$_ZN7cutlass13device_kernelIN5flash19enable_sm80_to_sm89INS1_16FlashAttnBwdSm80INS1_25CollectiveMainloopBwdSm80ILi2ELi2EN4cute5tupleIJNS5_1CILi128EEES8_NS7_ILi64EEEEEENS_10bfloat16_tEfNS_4arch4Sm80ELb0ELb0ELb1ELb0ELb1ELb0ELb0ELb0ELi2ELi4ELi4ELi4ELb0EEENS1_24CollectiveEpilogueBwdGQAISA_fSD_Li256ELb0ELb1EEENS1_19SingleTileSchedulerILb0ELb0ELb0ELi128EEEEEEEEEvNT_6ParamsE$_ZN4cute3eso3ESOILb1ELb0EJNS_5tupleIJNS_1CILi1EEENS3_ILi0EEEEEENS3_ILi4096EEENS2_IJiiEEEEEC2ERKS6_RKS7_RKS8_:
[----:B------:R-:W-:Y:S01]  /*8170*/  IADD3 R2, R2, -c[0x0][0x20], RZ ;  /* 0x8000080002027a10 */ /* 0x000fe20007ffe0ff */
[----:B------:R-:W-:Y:S01]  /*8180*/  IMAD.MOV.U32 R8, RZ, RZ, R6 ;  /* 0x000000ffff087224 */ /* 0x000fe200078e0006 */
[----:B------:R-:W-:-:S03]  /*8190*/  MOV R9, 0x0 ;  /* 0x0000000000097802 */ /* 0x000fc60000000f00 */
[----:B------:R1:W-:Y:S04]  /*81a0*/  STL [R2], R5 ;  /* 0x0000000502007387 */ /* 0x0003e80000100800 */
[----:B------:R1:W-:Y:S01]  /*81b0*/  STL [R2+0x4], R3 ;  /* 0x0000040302007387 */ /* 0x0003e20000100800 */
[----:B------:R-:W-:Y:S05]  /*81c0*/  RET.REL.NODEC R8 `(_ZN7cutlass13device_kernelIN5flash19enable_sm80_to_sm89INS1_16FlashAttnBwdSm80INS1_25CollectiveMainloopBwdSm80ILi2ELi2EN4cute5tupleIJNS5_1CILi128EEES8_NS7_ILi64EEEEEENS_10bfloat16_tEfNS_4arch4Sm80ELb0ELb0ELb1ELb0ELb1ELb0ELb0ELb0ELi2ELi4ELi4ELi4ELb0EEENS1_24CollectiveEpilogueBwdGQAISA_fSD_Li256ELb0ELb1EEENS1_19SingleTileSchedulerILb0ELb0ELb0ELi128EEEEEEEEEvNT_6ParamsE) ;  /* 0xffff7e3008007950 */ /* 0x000fea0003c3ffff */
        .type           $_ZN7cutlass13device_kernelIN5flash19enable_sm80_to_sm89INS1_16FlashAttnBwdSm80INS1_25CollectiveMainloopBwdSm80ILi2ELi2EN4cute5tupleIJNS5_1CILi128EEES8_NS7_ILi64EEEEEENS_10bfloat16_tEfNS_4arch4Sm80ELb0ELb0ELb1ELb0ELb1ELb0ELb0ELb0ELi2ELi4ELi4ELi4ELb0EEENS1_24CollectiveEpilogueBwdGQAISA_fSD_Li256ELb0ELb1EEENS1_19SingleTileSchedulerILb0ELb0ELb0ELi128EEEEEEEEEvNT_6ParamsE$_ZN4cute3eso3ESOILb1ELb0EJNS_5tupleIJNS_1CILi1EEENS3_ILi0EEEEEEiEEC2ERKS6_RKi,@function
        .size           $_ZN7cutlass13device_kernelIN5flash19enable_sm80_to_sm89INS1_16FlashAttnBwdSm80INS1_25CollectiveMainloopBwdSm80ILi2ELi2EN4cute5tupleIJNS5_1CILi128EEES8_NS7_ILi64EEEEEENS_10bfloat16_tEfNS_4arch4Sm80ELb0ELb0ELb1ELb0ELb1ELb0ELb0ELb0ELi2ELi4ELi4ELi4ELb0EEENS1_24CollectiveEpilogueBwdGQAISA_fSD_Li256ELb0ELb1EEENS1_19SingleTileSchedulerILb0ELb0ELb0ELi128EEEEEEEEEvNT_6ParamsE$_ZN4cute3eso3ESOILb1ELb0EJNS_5tupleIJNS_1CILi1EEENS3_ILi0EEEEEEiEEC2ERKS6_RKi,($_ZN7cutlass13device_kernelIN5flash19enable_sm80_to_sm89INS1_16FlashAttnBwdSm80INS1_25CollectiveMainloopBwdSm80ILi2ELi2EN4cute5tupleIJNS5_1CILi128EEES8_NS7_ILi64EEEEEENS_10bfloat16_tEfNS_4arch4Sm80ELb0ELb0ELb1ELb0ELb1ELb0ELb0ELb0ELi2ELi4ELi4ELi4ELb0EEENS1_24CollectiveEpilogueBwdGQAISA_fSD_Li256ELb0ELb1EEENS1_19SingleTileSchedulerILb0ELb0ELb0ELi128EEEEEEEEEvNT_6ParamsE$_ZN4cute3eso3ESOILb1ELb0EJNS_5tupleIJNS_1CILi1EEENS3_ILi0EEEEEEiNS3_ILi1024EEEEEC2ERKS6_RKiRKS7_ - $_ZN7cutlass13device_kernelIN5flash19enable_sm80_to_sm89INS1_16FlashAttnBwdSm80INS1_25CollectiveMainloopBwdSm80ILi2ELi2EN4cute5tupleIJNS5_1CILi128EEES8_NS7_ILi64EEEEEENS_10bfloat16_tEfNS_4arch4Sm80ELb0ELb0ELb1ELb0ELb1ELb0ELb0ELb0ELi2ELi4ELi4ELi4ELb0EEENS1_24CollectiveEpilogueBwdGQAISA_fSD_Li256ELb0ELb1EEENS1_19SingleTileSchedulerILb0ELb0ELb0ELi128EEEEEEEEEvNT_6ParamsE$_ZN4cute3eso3ESOILb1ELb0EJNS_5tupleIJNS_1CILi1EEENS3_ILi0EEEEEEiEEC2ERKS6_RKi)
$_ZN7cutlass13device_kernelIN5flash19enable_sm80_to_sm89INS1_16FlashAttnBwdSm80INS1_25CollectiveMainloopBwdSm80ILi2ELi2EN4cute5tupleIJNS5_1CILi128EEES8_NS7_ILi64EEEEEENS_10bfloat16_tEfNS_4arch4Sm80ELb0ELb0ELb1ELb0ELb1ELb0ELb0ELb0ELi2ELi4ELi4ELi4ELb0EEENS1_24CollectiveEpilogueBwdGQAISA_fSD_Li256ELb0ELb1EEENS1_19SingleTileSchedulerILb0ELb0ELb0ELi128EEEEEEEEEvNT_6ParamsE$_ZN4cute3eso3ESOILb1ELb0EJNS_5tupleIJNS_1CILi1EEENS3_ILi0EEEEEEiEEC2ERKS6_RKi:
[----:B------:R-:W-:Y:S02]  /*81d0*/  IADD3 R2, R2, -c[0x0][0x20], RZ ;  /* 0x8000080002027a10 */ /* 0x000fe40007ffe0ff */
[----:B------:R-:W-:-:S03]  /*81e0*/  MOV R7, 0x0 ;  /* 0x0000000000077802 */ /* 0x000fc60000000f00 */
[----:B------:R1:W-:Y:S01]  /*81f0*/  STL [R2], R3 ;  /* 0x0000000302007387 */ /* 0x0003e20000100800 */
[----:B------:R-:W-:Y:S05]  /*8200*/  RET.REL.NODEC R6 `(_ZN7cutlass13device_kernelIN5flash19enable_sm80_to_sm89INS1_16FlashAttnBwdSm80INS1_25CollectiveMainloopBwdSm80ILi2ELi2EN4cute5tupleIJNS5_1CILi128EEES8_NS7_ILi64EEEEEENS_10bfloat16_tEfNS_4arch4Sm80ELb0ELb0ELb1ELb0ELb1ELb0ELb0ELb0ELi2ELi4ELi4ELi4ELb0EEENS1_24CollectiveEpilogueBwdGQAISA_fSD_Li256ELb0ELb1EEENS1_19SingleTileSchedulerILb0ELb0ELb0ELi128EEEEEEEEEvNT_6ParamsE) ;  /* 0xffff7df006007950 */ /* 0x000fea0003c3ffff */
        .type           $_ZN7cutlass13device_kernelIN5flash19enable_sm80_to_sm89INS1_16FlashAttnBwdSm80INS1_25CollectiveMainloopBwdSm80ILi2ELi2EN4cute5tupleIJNS5_1CILi128EEES8_NS7_ILi64EEEEEENS_10bfloat16_tEfNS_4arch4Sm80ELb0ELb0ELb1ELb0ELb1ELb0ELb0ELb0ELi2ELi4ELi4ELi4ELb0EEENS1_24CollectiveEpilogueBwdGQAISA_fSD_Li256ELb0ELb1EEENS1_19SingleTileSchedulerILb0ELb0ELb0ELi128EEEEEEEEEvNT_6ParamsE$_ZN4cute3eso3ESOILb1ELb0EJNS_5tupleIJNS_1CILi1EEENS3_ILi0EEEEEEiNS3_ILi1024EEEEEC2ERKS6_RKiRKS7_,@function
        .size           $_ZN7cutlass13device_kernelIN5flash19enable_sm80_to_sm89INS1_16FlashAttnBwdSm80INS1_25CollectiveMainloopBwdSm80ILi2ELi2EN4cute5tupleIJNS5_1CILi128EEES8_NS7_ILi64EEEEEENS_10bfloat16_tEfNS_4arch4Sm80ELb0ELb0ELb1ELb0ELb1ELb0ELb0ELb0ELi2ELi4ELi4ELi4ELb0EEENS1_24CollectiveEpilogueBwdGQAISA_fSD_Li256ELb0ELb1EEENS1_19SingleTileSchedulerILb0ELb0ELb0ELi128EEEEEEEEEvNT_6ParamsE$_ZN4cute3eso3ESOILb1ELb0EJNS_5tupleIJNS_1CILi1EEENS3_ILi0EEEEEEiNS3_ILi1024EEEEEC2ERKS6_RKiRKS7_,($_ZN7cutlass13device_kernelIN5flash19enable_sm80_to_sm89INS1_16FlashAttnBwdSm80INS1_25CollectiveMainloopBwdSm80ILi2ELi2EN4cute5tupleIJNS5_1CILi128EEES8_NS7_ILi64EEEEEENS_10bfloat16_tEfNS_4arch4Sm80ELb0ELb0ELb1ELb0ELb1ELb0ELb0ELb0ELi2ELi4ELi4ELi4ELb0EEENS1_24CollectiveEpilogueBwdGQAISA_fSD_Li256ELb0ELb1EEENS1_19SingleTileSchedulerILb0ELb0ELb0ELi128EEEEEEEEEvNT_6ParamsE$_ZN4cute3eso3ESOILb1ELb0EJNS_5tupleIJNS_1CILi1EEENS3_ILi0EEEEEElS5_EEC2ERKS6_RKlRKS5_ - $_ZN7cutlass13device_kernelIN5flash19enable_sm80_to_sm89INS1_16FlashAttnBwdSm80INS1_25CollectiveMainloopBwdSm80ILi2ELi2EN4cute5tupleIJNS5_1CILi128EEES8_NS7_ILi64EEEEEENS_10bfloat16_tEfNS_4arch4Sm80ELb0ELb0ELb1ELb0ELb1ELb0ELb0ELb0ELi2ELi4ELi4ELi4ELb0EEENS1_24CollectiveEpilogueBwdGQAISA_fSD_Li256ELb0ELb1EEENS1_19SingleTileSchedulerILb0ELb0ELb0ELi128EEEEEEEEEvNT_6ParamsE$_ZN4cute3eso3ESOILb1ELb0EJNS_5tupleIJNS_1CILi1EEENS3_ILi0EEEEEEiNS3_ILi1024EEEEEC2ERKS6_RKiRKS7_)
$_ZN7cutlass13device_kernelIN5flash19enable_sm80_to_sm89INS1_16FlashAttnBwdSm80INS1_25CollectiveMainloopBwdSm80ILi2ELi2EN4cute5tupleIJNS5_1CILi128EEES8_NS7_ILi64EEEEEENS_10bfloat16_tEfNS_4arch4Sm80ELb0ELb0ELb1ELb0ELb1ELb0ELb0ELb0ELi2ELi4ELi4ELi4ELb0EEENS1_24CollectiveEpilogueBwdGQAISA_fSD_Li256ELb0ELb1EEENS1_19SingleTileSchedulerILb0ELb0ELb0ELi128EEEEEEEEEvNT_6ParamsE$_ZN4cute3eso3ESOILb1ELb0EJNS_5tupleIJNS_1CILi1EEENS3_ILi0EEEEEEiNS3_ILi1024EEEEEC2ERKS6_RKiRKS7_:
[----:B------:R-:W-:Y:S02]  /*8210*/  IADD3 R2, R2, -c[0x0][0x20], RZ ;  /* 0x8000080002027a10 */ /* 0x000fe40007ffe0ff */
[----:B------:R-:W-:-:S03]  /*8220*/  MOV R9, 0x0 ;  /* 0x0000000000097802 */ /* 0x000fc60000000f00 */
[----:B------:R1:W-:Y:S01]  /*8230*/  STL [R2], R3 ;  /* 0x0000000302007387 */ /* 0x0003e20000100800 */
[----:B------:R-:W-:Y:S05]  /*8240*/  RET.REL.NODEC R8 `(_ZN7cutlass13device_kernelIN5flash19enable_sm80_to_sm89INS1_16FlashAttnBwdSm80INS1_25CollectiveMainloopBwdSm80ILi2ELi2EN4cute5tupleIJNS5_1CILi128EEES8_NS7_ILi64EEEEEENS_10bfloat16_tEfNS_4arch4Sm80ELb0ELb0ELb1ELb0ELb1ELb0ELb0ELb0ELi2ELi4ELi4ELi4ELb0EEENS1_24CollectiveEpilogueBwdGQAISA_fSD_Li256ELb0ELb1EEENS1_19SingleTileSchedulerILb0ELb0ELb0ELi128EEEEEEEEEvNT_6ParamsE) ;  /* 0xffff7db008007950 */ /* 0x000fea0003c3ffff */
        .type           $_ZN7cutlass13device_kernelIN5flash19enable_sm80_to_sm89INS1_16FlashAttnBwdSm80INS1_25CollectiveMainloopBwdSm80ILi2ELi2EN4cute5tupleIJNS5_1CILi128EEES8_NS7_ILi64EEEEEENS_10bfloat16_tEfNS_4arch4Sm80ELb0ELb0ELb1ELb0ELb1ELb0ELb0ELb0ELi2ELi4ELi4ELi4ELb0EEENS1_24CollectiveEpilogueBwdGQAISA_fSD_Li256ELb0ELb1EEENS1_19SingleTileSchedulerILb0ELb0ELb0ELi128EEEEEEEEEvNT_6ParamsE$_ZN4cute3eso3ESOILb1ELb0EJNS_5tupleIJNS_1CILi1EEENS3_ILi0EEEEEElS5_EEC2ERKS6_RKlRKS5_,@function
        .size           $_ZN7cutlass13device_kernelIN5flash19enable_sm80_to_sm89INS1_16FlashAttnBwdSm80INS1_25CollectiveMainloopBwdSm80ILi2ELi2EN4cute5tupleIJNS5_1CILi128EEES8_NS7_ILi64EEEEEENS_10bfloat16_tEfNS_4arch4Sm80ELb0ELb0ELb1ELb0ELb1ELb0ELb0ELb0ELi2ELi4ELi4ELi4ELb0EEENS1_24CollectiveEpilogueBwdGQAISA_fSD_Li256ELb0ELb1EEENS1_19SingleTileSchedulerILb0ELb0ELb0ELi128EEEEEEEEEvNT_6ParamsE$_ZN4cute3eso3ESOILb1ELb0EJNS_5tupleIJNS_1CILi1EEENS3_ILi0EEEEEElS5_EEC2ERKS6_RKlRKS5_,($_ZN7cutlass13device_kernelIN5flash19enable_sm80_to_sm89INS1_16FlashAttnBwdSm80INS1_25CollectiveMainloopBwdSm80ILi2ELi2EN4cute5tupleIJNS5_1CILi128EEES8_NS7_ILi64EEEEEENS_10bfloat16_tEfNS_4arch4Sm80ELb0ELb0ELb1ELb0ELb1ELb0ELb0ELb0ELi2ELi4ELi4ELi4ELb0EEENS1_24CollectiveEpilogueBwdGQAISA_fSD_Li256ELb0ELb1EEENS1_19SingleTileSchedulerILb0ELb0ELb0ELi128EEEEEEEEEvNT_6ParamsE$_ZN4cute3eso3ESOILb1ELb0EJNS_5tupleIJNS_1CILi1EEENS3_ILi2EEEEEENS2_IJNS3_ILi0EEEiEEEEEC2ERKS6_RKS8_ - $_ZN7cutlass13device_kernelIN5flash19enable_sm80_to_sm89INS1_16FlashAttnBwdSm80INS1_25CollectiveMainloopBwdSm80ILi2ELi2EN4cute5tupleIJNS5_1CILi128EEES8_NS7_ILi64EEEEEENS_10bfloat16_tEfNS_4arch4Sm80ELb0ELb0ELb1ELb0ELb1ELb0ELb0ELb0ELi2ELi4ELi4ELi4ELb0EEENS1_24CollectiveEpilogueBwdGQAISA_fSD_Li256ELb0ELb1EEENS1_19SingleTileSchedulerILb0ELb0ELb0ELi128EEEEEEEEEvNT_6ParamsE$_ZN4cute3eso3ESOILb1ELb0EJNS_5tupleIJNS_1CILi1EEENS3_ILi0EEEEEElS5_EEC2ERKS6_RKlRKS5_)
$_ZN7cutlass13device_kernelIN5flash19enable_sm80_to_sm89INS1_16FlashAttnBwdSm80INS1_25CollectiveMainloopBwdSm80ILi2ELi2EN4cute5tupleIJNS5_1CILi128EEES8_NS7_ILi64EEEEEENS_10bfloat16_tEfNS_4arch4Sm80ELb0ELb0ELb1ELb0ELb1ELb0ELb0ELb0ELi2ELi4ELi4ELi4ELb0EEENS1_24CollectiveEpilogueBwdGQAISA_fSD_Li256ELb0ELb1EEENS1_19SingleTileSchedulerILb0ELb0ELb0ELi128EEEEEEEEEvNT_6ParamsE$_ZN4cute3eso3ESOILb1ELb0EJNS_5tupleIJNS_1CILi1EEENS3_ILi0EEEEEElS5_EEC2ERKS6_RKlRKS5_:
[----:B------:R-:W-:Y:S01]  /*8250*/  IADD3 R3, R3, -c[0x0][0x20], RZ ;  /* 0x8000080003037a10 */ /* 0x000fe20007ffe0ff */
[----:B------:R-:W-:Y:S01]  /*8260*/  IMAD.MOV.U32 R78, RZ, RZ, R2 ;  /* 0x000000ffff4e7224 */ /* 0x000fe200078e0002 */
[----:B------:R-:W-:Y:S01]  /*8270*/  MOV R86, R6 ;  /* 0x0000000600567202 */ /* 0x000fe20000000f00 */
[----:B------:R-:W-:Y:S01]  /*8280*/  IMAD.MOV.U32 R79, RZ, RZ, R5 ;  /* 0x000000ffff4f7224 */ /* 0x000fe200078e0005 */
[----:B------:R-:W-:-:S04]  /*8290*/  MOV R87, 0x0 ;  /* 0x0000000000577802 */ /* 0x000fc80000000f00 */
[----:B------:R1:W-:Y:S01]  /*82a0*/  STL.64 [R3], R78 ;  /* 0x0000004e03007387 */ /* 0x0003e20000100a00 */
[----:B------:R-:W-:Y:S05]  /*82b0*/  RET.REL.NODEC R86 `(_ZN7cutlass13device_kernelIN5flash19enable_sm80_to_sm89INS1_16FlashAttnBwdSm80INS1_25CollectiveMainloopBwdSm80ILi2ELi2EN4cute5tupleIJNS5_1CILi128EEES8_NS7_ILi64EEEEEENS_10bfloat16_tEfNS_4arch4Sm80ELb0ELb0ELb1ELb0ELb1ELb0ELb0ELb0ELi2ELi4ELi4ELi4ELb0EEENS1_24CollectiveEpilogueBwdGQAISA_fSD_Li256ELb0ELb1EEENS1_19SingleTileSchedulerILb0ELb0ELb0ELi128EEEEEEEEEvNT_6ParamsE) ;  /* 0xffff7d4056007950 */ /* 0x000fea0003c3ffff */
        .type           $_ZN7cutlass13device_kernelIN5flash19enable_sm80_to_sm89INS1_16FlashAttnBwdSm80INS1_25CollectiveMainloopBwdSm80ILi2ELi2EN4cute5tupleIJNS5_1CILi128EEES8_NS7_ILi64EEEEEENS_10bfloat16_tEfNS_4arch4Sm80ELb0ELb0ELb1ELb0ELb1ELb0ELb0ELb0ELi2ELi4ELi4ELi4ELb0EEENS1_24CollectiveEpilogueBwdGQAISA_fSD_Li256ELb0ELb1EEENS1_19SingleTileSchedulerILb0ELb0ELb0ELi128EEEEEEEEEvNT_6ParamsE$_ZN4cute3eso3ESOILb1ELb0EJNS_5tupleIJNS_1CILi1EEENS3_ILi2EEEEEENS2_IJNS3_ILi0EEEiEEEEEC2ERKS6_RKS8_,@function
        .size           $_ZN7cutlass13device_kernelIN5flash19enable_sm80_to_sm89INS1_16FlashAttnBwdSm80INS1_25CollectiveMainloopBwdSm80ILi2ELi2EN4cute5tupleIJNS5_1CILi128EEES8_NS7_ILi64EEEEEENS_10bfloat16_tEfNS_4arch4Sm80ELb0ELb0ELb1ELb0ELb1ELb0ELb0ELb0ELi2ELi4ELi4ELi4ELb0EEENS1_24CollectiveEpilogueBwdGQAISA_fSD_Li256ELb0ELb1EEENS1_19SingleTileSchedulerILb0ELb0ELb0ELi128EEEEEEEEEvNT_6ParamsE$_ZN4cute3eso3ESOILb1ELb0EJNS_5tupleIJNS_1CILi1EEENS3_ILi2EEEEEENS2_IJNS3_ILi0EEEiEEEEEC2ERKS6_RKS8_,($_ZN7cutlass13device_kernelIN5flash19enable_sm80_to_sm89INS1_16FlashAttnBwdSm80INS1_25CollectiveMainloopBwdSm80ILi2ELi2EN4cute5tupleIJNS5_1CILi128EEES8_NS7_ILi64EEEEEENS_10bfloat16_tEfNS_4arch4Sm80ELb0ELb0ELb1ELb0ELb1ELb0ELb0ELb0ELi2ELi4ELi4ELi4ELb0EEENS1_24CollectiveEpilogueBwdGQAISA_fSD_Li256ELb0ELb1EEENS1_19SingleTileSchedulerILb0ELb0ELb0ELi128EEEEEEEEEvNT_6ParamsE$_ZN4cute3eso3ESOILb1ELb0EJNS_5tupleIJNS_1CILi1EEENS3_ILi2EEES5_EEENS2_IJS4_NS3_ILi256EEEiEEEEEC2ERKS6_RKS8_ - $_ZN7cutlass13device_kernelIN5flash19enable_sm80_to_sm89INS1_16FlashAttnBwdSm80INS1_25CollectiveMainloopBwdSm80ILi2ELi2EN4cute5tupleIJNS5_1CILi128EEES8_NS7_ILi64EEEEEENS_10bfloat16_tEfNS_4arch4Sm80ELb0ELb0ELb1ELb0ELb1ELb0ELb0ELb0ELi2ELi4ELi4ELi4ELb0EEENS1_24CollectiveEpilogueBwdGQAISA_fSD_Li256ELb0ELb1EEENS1_19SingleTileSchedulerILb0ELb0ELb0ELi128EEEEEEEEEvNT_6ParamsE$_ZN4cute3eso3ESOILb1ELb0EJNS_5tupleIJNS_1CILi1EEENS3_ILi2EEEEEENS2_IJNS3_ILi0EEEiEEEEEC2ERKS6_RKS8_)
$_ZN7cutlass13device_kernelIN5flash19enable_sm80_to_sm89INS1_16FlashAttnBwdSm80INS1_25CollectiveMainloopBwdSm80ILi2ELi2EN4cute5tupleIJNS5_1CILi128EEES8_NS7_ILi64EEEEEENS_10bfloat16_tEfNS_4arch4Sm80ELb0ELb0ELb1ELb0ELb1ELb0ELb0ELb0ELi2ELi4ELi4ELi4ELb0EEENS1_24CollectiveEpilogueBwdGQAISA_fSD_Li256ELb0ELb1EEENS1_19SingleTileSchedulerILb0ELb0ELb0ELi128EEEEEEEEEvNT_6ParamsE$_ZN4cute3eso3ESOILb1ELb0EJNS_5tupleIJNS_1CILi1EEENS3_ILi2EEEEEENS2_IJNS3_ILi0EEEiEEEEEC2ERKS6_RKS8_:
[----:B------:R-:W-:Y:S02]  /*82c0*/  IADD3 R3, R13, -c[0x0][0x20], RZ ;  /* 0x800008000d037a10 */ /* 0x000fe40007ffe0ff */
[----:B------:R-:W-:-:S03]  /*82d0*/  MOV R5, 0x0 ;  /* 0x0000000000057802 */ /* 0x000fc60000000f00 */
[----:B------:R1:W-:Y:S01]  /*82e0*/  STL [R3], R2 ;  /* 0x0000000203007387 */ /* 0x0003e20000100800 */
[----:B------:R-:W-:Y:S05]  /*82f0*/  RET.REL.NODEC R4 `(_ZN7cutlass13device_kernelIN5flash19enable_sm80_to_sm89INS1_16FlashAttnBwdSm80INS1_25CollectiveMainloopBwdSm80ILi2ELi2EN4cute5tupleIJNS5_1CILi128EEES8_NS7_ILi64EEEEEENS_10bfloat16_tEfNS_4arch4Sm80ELb0ELb0ELb1ELb0ELb1ELb0ELb0ELb0ELi2ELi4ELi4ELi4ELb0EEENS1_24CollectiveEpilogueBwdGQAISA_fSD_Li256ELb0ELb1EEENS1_19SingleTileSchedulerILb0ELb0ELb0ELi128EEEEEEEEEvNT_6ParamsE) ;  /* 0xffff7d0004007950 */ /* 0x000fea0003c3ffff */
        .type           $_ZN7cutlass13device_kernelIN5flash19enable_sm80_to_sm89INS1_16FlashAttnBwdSm80INS1_25CollectiveMainloopBwdSm80ILi2ELi2EN4cute5tupleIJNS5_1CILi128EEES8_NS7_ILi64EEEEEENS_10bfloat16_tEfNS_4arch4Sm80ELb0ELb0ELb1ELb0ELb1ELb0ELb0ELb0ELi2ELi4ELi4ELi4ELb0EEENS1_24CollectiveEpilogueBwdGQAISA_fSD_Li256ELb0ELb1EEENS1_19SingleTileSchedulerILb0ELb0ELb0ELi128EEEEEEEEEvNT_6ParamsE$_ZN4cute3eso3ESOILb1ELb0EJNS_5tupleIJNS_1CILi1EEENS3_ILi2EEES5_EEENS2_IJS4_NS3_ILi256EEEiEEEEEC2ERKS6_RKS8_,@function
        .size           $_ZN7cutlass13device_kernelIN5flash19enable_sm80_to_sm89INS1_16FlashAttnBwdSm80INS1_25CollectiveMainloopBwdSm80ILi2ELi2EN4cute5tupleIJNS5_1CILi128EEES8_NS7_ILi64EEEEEENS_10bfloat16_tEfNS_4arch4Sm80ELb0ELb0ELb1ELb0ELb1ELb0ELb0ELb0ELi2ELi4ELi4ELi4ELb0EEENS1_24CollectiveEpilogueBwdGQAISA_fSD_Li256ELb0ELb1EEENS1_19SingleTileSchedulerILb0ELb0ELb0ELi128EEEEEEEEEvNT_6ParamsE$_ZN4cute3eso3ESOILb1ELb0EJNS_5tupleIJNS_1CILi1EEENS3_ILi2EEES5_EEENS2_IJS4_NS3_ILi256EEEiEEEEEC2ERKS6_RKS8_,($_ZN7cutlass13device_kernelIN5flash19enable_sm80_to_sm89INS1_16FlashAttnBwdSm80INS1_25CollectiveMainloopBwdSm80ILi2ELi2EN4cute5tupleIJNS5_1CILi128EEES8_NS7_ILi64EEEEEENS_10bfloat16_tEfNS_4arch4Sm80ELb0ELb0ELb1ELb0ELb1ELb0ELb0ELb0ELi2ELi4ELi4ELi4ELb0EEENS1_24CollectiveEpilogueBwdGQAISA_fSD_Li256ELb0ELb1EEENS1_19SingleTileSchedulerILb0ELb0ELb0ELi128EEEEEEEEEvNT_6ParamsE$_ZN4cute3eso3ESOILb1ELb0EJNS_5tupleIJNS_1CILi2EEEEEENS2_IJiEEEEEC2ERKS5_RKS6_ - $_ZN7cutlass13device_kernelIN5flash19enable_sm80_to_sm89INS1_16FlashAttnBwdSm80INS1_25CollectiveMainloopBwdSm80ILi2ELi2EN4cute5tupleIJNS5_1CILi128EEES8_NS7_ILi64EEEEEENS_10bfloat16_tEfNS_4arch4Sm80ELb0ELb0ELb1ELb0ELb1ELb0ELb0ELb0ELi2ELi4ELi4ELi4ELb0EEENS1_24CollectiveEpilogueBwdGQAISA_fSD_Li256ELb0ELb1EEENS1_19SingleTileSchedulerILb0ELb0ELb0ELi128EEEEEEEEEvNT_6ParamsE$_ZN4cute3eso3ESOILb1ELb0EJNS_5tupleIJNS_1CILi1EEENS3_ILi2EEES5_EEENS2_IJS4_NS3_ILi256EEEiEEEEEC2ERKS6_RKS8_)
$_ZN7cutlass13device_kernelIN5flash19enable_sm80_to_sm89INS1_16FlashAttnBwdSm80INS1_25CollectiveMainloopBwdSm80ILi2ELi2EN4cute5tupleIJNS5_1CILi128EEES8_NS7_ILi64EEEEEENS_10bfloat16_tEfNS_4arch4Sm80ELb0ELb0ELb1ELb0ELb1ELb0ELb0ELb0ELi2ELi4ELi4ELi4ELb0EEENS1_24CollectiveEpilogueBwdGQAISA_fSD_Li256ELb0ELb1EEENS1_19SingleTileSchedulerILb0ELb0ELb0ELi128EEEEEEEEEvNT_6ParamsE$_ZN4cute3eso3ESOILb1ELb0EJNS_5tupleIJNS_1CILi1EEENS3_ILi2EEES5_EEENS2_IJS4_NS3_ILi256EEEiEEEEEC2ERKS6_RKS8_:
[----:B------:R-:W-:Y:S02]  /*8300*/  IADD3 R3, R11, -c[0x0][0x20], RZ ;  /* 0x800008000b037a10 */ /* 0x000fe40007ffe0ff */
[----:B------:R-:W-:-:S03]  /*8310*/  MOV R5, 0x0 ;  /* 0x0000000000057802 */ /* 0x000fc60000000f00 */
[----:B------:R1:W-:Y:S01]  /*8320*/  STL [R3], R2 ;  /* 0x0000000203007387 */ /* 0x0003e20000100800 */
[----:B------:R-:W-:Y:S05]  /*8330*/  RET.REL.NODEC R4 `(_ZN7cutlass13device_kernelIN5flash19enable_sm80_to_sm89INS1_16FlashAttnBwdSm80INS1_25CollectiveMainloopBwdSm80ILi2ELi2EN4cute5tupleIJNS5_1CILi128EEES8_NS7_ILi64EEEEEENS_10bfloat16_tEfNS_4arch4Sm80ELb0ELb0ELb1ELb0ELb1ELb0ELb0ELb0ELi2ELi4ELi4ELi4ELb0EEENS1_24CollectiveEpilogueBwdGQAISA_fSD_Li256ELb0ELb1EEENS1_19SingleTileSchedulerILb0ELb0ELb0ELi128EEEEEEEEEvNT_6ParamsE) ;  /* 0xffff7cc004007950 */ /* 0x000fea0003c3ffff */
        .type           $_ZN7cutlass13device_kernelIN5flash19enable_sm80_to_sm89INS1_16FlashAttnBwdSm80INS1_25CollectiveMainloopBwdSm80ILi2ELi2EN4cute5tupleIJNS5_1CILi128EEES8_NS7_ILi64EEEEEENS_10bfloat16_tEfNS_4arch4Sm80ELb0ELb0ELb1ELb0ELb1ELb0ELb0ELb0ELi2ELi4ELi4ELi4ELb0EEENS1_24CollectiveEpilogueBwdGQAISA_fSD_Li256ELb0ELb1EEENS1_19SingleTileSchedulerILb0ELb0ELb0ELi128EEEEEEEEEvNT_6ParamsE$_ZN4cute3eso3ESOILb1ELb0EJNS_5tupleIJNS_1CILi2EEEEEENS2_IJiEEEEEC2ERKS5_RKS6_,@function
        .size           $_ZN7cutlass13device_kernelIN5flash19enable_sm80_to_sm89INS1_16FlashAttnBwdSm80INS1_25CollectiveMainloopBwdSm80ILi2ELi2EN4cute5tupleIJNS5_1CILi128EEES8_NS7_ILi64EEEEEENS_10bfloat16_tEfNS_4arch4Sm80ELb0ELb0ELb1ELb0ELb1ELb0ELb0ELb0ELi2ELi4ELi4ELi4ELb0EEENS1_24CollectiveEpilogueBwdGQAISA_fSD_Li256ELb0ELb1EEENS1_19SingleTileSchedulerILb0ELb0ELb0ELi128EEEEEEEEEvNT_6ParamsE$_ZN4cute3eso3ESOILb1ELb0EJNS_5tupleIJNS_1CILi2EEEEEENS2_IJiEEEEEC2ERKS5_RKS6_,($_ZN7cutlass13device_kernelIN5flash19enable_sm80_to_sm89INS1_16FlashAttnBwdSm80INS1_25CollectiveMainloopBwdSm80ILi2ELi2EN4cute5tupleIJNS5_1CILi128EEES8_NS7_ILi64EEEEEENS_10bfloat16_tEfNS_4arch4Sm80ELb0ELb0ELb1ELb0ELb1ELb0ELb0ELb0ELi2ELi4ELi4ELi4ELb0EEENS1_24CollectiveEpilogueBwdGQAISA_fSD_Li256ELb0ELb1EEENS1_19SingleTileSchedulerILb0ELb0ELb0ELi128EEEEEEEEEvNT_6ParamsE$_ZN4cute3eso3ESOILb1ELb0EJNS_5tupleIJNS_1CILi2EEEEEENS2_IJiEEENS3_ILi1EEES7_EEC2ERKS5_RKS6_RKS7_SE_ - $_ZN7cutlass13device_kernelIN5flash19enable_sm80_to_sm89INS1_16FlashAttnBwdSm80INS1_25CollectiveMainloopBwdSm80ILi2ELi2EN4cute5tupleIJNS5_1CILi128EEES8_NS7_ILi64EEEEEENS_10bfloat16_tEfNS_4arch4Sm80ELb0ELb0ELb1ELb0ELb1ELb0ELb0ELb0ELi2ELi4ELi4ELi4ELb0EEENS1_24CollectiveEpilogueBwdGQAISA_fSD_Li256ELb0ELb1EEENS1_19SingleTileSchedulerILb0ELb0ELb0ELi128EEEEEEEEEvNT_6ParamsE$_ZN4cute3eso3ESOILb1ELb0EJNS_5tupleIJNS_1CILi2EEEEEENS2_IJiEEEEEC2ERKS5_RKS6_)
$_ZN7cutlass13device_kernelIN5flash19enable_sm80_to_sm89INS1_16FlashAttnBwdSm80INS1_25CollectiveMainloopBwdSm80ILi2ELi2EN4cute5tupleIJNS5_1CILi128EEES8_NS7_ILi64EEEEEENS_10bfloat16_tEfNS_4arch4Sm80ELb0ELb0ELb1ELb0ELb1ELb0ELb0ELb0ELi2ELi4ELi4ELi4ELb0EEENS1_24CollectiveEpilogueBwdGQAISA_fSD_Li256ELb0ELb1EEENS1_19SingleTileSchedulerILb0ELb0ELb0ELi128EEEEEEEEEvNT_6ParamsE$_ZN4cute3eso3ESOILb1ELb0EJNS_5tupleIJNS_1CILi2EEEEEENS2_IJiEEEEEC2ERKS5_RKS6_:
[----:B------:R-:W-:Y:S02]  /*8340*/  IADD3 R2, R67, -c[0x0][0x20], RZ ;  /* 0x8000080043027a10 */ /* 0x000fe40007ffe0ff */
[----:B------:R-:W-:-:S03]  /*8350*/  MOV R7, 0x0 ;  /* 0x0000000000077802 */ /* 0x000fc60000000f00 */
[----:B------:R1:W-:Y:S01]  /*8360*/  STL [R2], R3 ;  /* 0x0000000302007387 */ /* 0x0003e20000100800 */
[----:B------:R-:W-:Y:S05]  /*8370*/  RET.REL.NODEC R6 `(_ZN7cutlass13device_kernelIN5flash19enable_sm80_to_sm89INS1_16FlashAttnBwdSm80INS1_25CollectiveMainloopBwdSm80ILi2ELi2EN4cute5tupleIJNS5_1CILi128EEES8_NS7_ILi64EEEEEENS_10bfloat16_tEfNS_4arch4Sm80ELb0ELb0ELb1ELb0ELb1ELb0ELb0ELb0ELi2ELi4ELi4ELi4ELb0EEENS1_24CollectiveEpilogueBwdGQAISA_fSD_Li256ELb0ELb1EEENS1_19SingleTileSchedulerILb0ELb0ELb0ELi128EEEEEEEEEvNT_6ParamsE) ;  /* 0xffff7c8006007950 */ /* 0x000fea0003c3ffff */
        .type           $_ZN7cutlass13device_kernelIN5flash19enable_sm80_to_sm89INS1_16FlashAttnBwdSm80INS1_25CollectiveMainloopBwdSm80ILi2ELi2EN4cute5tupleIJNS5_1CILi128EEES8_NS7_ILi64EEEEEENS_10bfloat16_tEfNS_4arch4Sm80ELb0ELb0ELb1ELb0ELb1ELb0ELb0ELb0ELi2ELi4ELi4ELi4ELb0EEENS1_24CollectiveEpilogueBwdGQAISA_fSD_Li256ELb0ELb1EEENS1_19SingleTileSchedulerILb0ELb0ELb0ELi128EEEEEEEEEvNT_6ParamsE$_ZN4cute3eso3ESOILb1ELb0EJNS_5tupleIJNS_1CILi2EEEEEENS2_IJiEEENS3_ILi1EEES7_EEC2ERKS5_RKS6_RKS7_SE_,@function
        .size           $_ZN7cutlass13device_kernelIN5flash19enable_sm80_to_sm89INS1_16FlashAttnBwdSm80INS1_25CollectiveMainloopBwdSm80ILi2ELi2EN4cute5tupleIJNS5_1CILi128EEES8_NS7_ILi64EEEEEENS_10bfloat16_tEfNS_4arch4Sm80ELb0ELb0ELb1ELb0ELb1ELb0ELb0ELb0ELi2ELi4ELi4ELi4ELb0EEENS1_24CollectiveEpilogueBwdGQAISA_fSD_Li256ELb0ELb1EEENS1_19SingleTileSchedulerILb0ELb0ELb0ELi128EEEEEEEEEvNT_6ParamsE$_ZN4cute3eso3ESOILb1ELb0EJNS_5tupleIJNS_1CILi2EEEEEENS2_IJiEEENS3_ILi1EEES7_EEC2ERKS5_RKS6_RKS7_SE_,($_ZN7cutlass13device_kernelIN5flash19enable_sm80_to_sm89INS1_16FlashAttnBwdSm80INS1_25CollectiveMainloopBwdSm80ILi2ELi2EN4cute5tupleIJNS5_1CILi128EEES8_NS7_ILi64EEEEEENS_10bfloat16_tEfNS_4arch4Sm80ELb0ELb0ELb1ELb0ELb1ELb0ELb0ELb0ELi2ELi4ELi4ELi4ELb0EEENS1_24CollectiveEpilogueBwdGQAISA_fSD_Li256ELb0ELb1EEENS1_19SingleTileSchedulerILb0ELb0ELb0ELi128EEEEEEEEEvNT_6ParamsE$_ZN4cute3eso3ESOILb1ELb0EJNS_5tupleIJNS_1CILi2EEEEEENS2_IJiEEES4_NS3_ILi1EEEEEC2ERKS5_RKS6_RKS4_RKS7_ - $_ZN7cutlass13device_kernelIN5flash19enable_sm80_to_sm89INS1_16FlashAttnBwdSm80INS1_25CollectiveMainloopBwdSm80ILi2ELi2EN4cute5tupleIJNS5_1CILi128EEES8_NS7_ILi64EEEEEENS_10bfloat16_tEfNS_4arch4Sm80ELb0ELb0ELb1ELb0ELb1ELb0ELb0ELb0ELi2ELi4ELi4ELi4ELb0EEENS1_24CollectiveEpilogueBwdGQAISA_fSD_Li256ELb0ELb1EEENS1_19SingleTileSchedulerILb0ELb0ELb0ELi128EEEEEEEEEvNT_6ParamsE$_ZN4cute3eso3ESOILb1ELb0EJNS_5tupleIJNS_1CILi2EEEEEENS2_IJiEEENS3_ILi1EEES7_EEC2ERKS5_RKS6_RKS7_SE_)
$_ZN7cutlass13device_kernelIN5flash19enable_sm80_to_sm89INS1_16FlashAttnBwdSm80INS1_25CollectiveMainloopBwdSm80ILi2ELi2EN4cute5tupleIJNS5_1CILi128EEES8_NS7_ILi64EEEEEENS_10bfloat16_tEfNS_4arch4Sm80ELb0ELb0ELb1ELb0ELb1ELb0ELb0ELb0ELi2ELi4ELi4ELi4ELb0EEENS1_24CollectiveEpilogueBwdGQAISA_fSD_Li256ELb0ELb1EEENS1_19SingleTileSchedulerILb0ELb0ELb0ELi128EEEEEEEEEvNT_6ParamsE$_ZN4cute3eso3ESOILb1ELb0EJNS_5tupleIJNS_1CILi2EEEEEENS2_IJiEEENS3_ILi1EEES7_EEC2ERKS5_RKS6_RKS7_SE_:
[----:B------:R-:W-:Y:S01]  /*8380*/  IADD3 R2, R2, -c[0x0][0x20], RZ ;  /* 0x8000080002027a10 */ /* 0x000fe20007ffe0ff */
[----:B------:R-:W-:Y:S01]  /*8390*/  IMAD.MOV.U32 R8, RZ, RZ, R4 ;  /* 0x000000ffff087224 */ /* 0x000fe200078e0004 */
[----:B------:R-:W-:-:S03]  /*83a0*/  MOV R9, 0x0 ;  /* 0x0000000000097802 */ /* 0x000fc60000000f00 */
[----:B------:R1:W-:Y:S01]  /*83b0*/  STL [R2], R3 ;  /* 0x0000000302007387 */ /* 0x0003e20000100800 */
[----:B------:R-:W-:Y:S05]  /*83c0*/  RET.REL.NODEC R8 `(_ZN7cutlass13device_kernelIN5flash19enable_sm80_to_sm89INS1_16FlashAttnBwdSm80INS1_25CollectiveMainloopBwdSm80ILi2ELi2EN4cute5tupleIJNS5_1CILi128EEES8_NS7_ILi64EEEEEENS_10bfloat16_tEfNS_4arch4Sm80ELb0ELb0ELb1ELb0ELb1ELb0ELb0ELb0ELi2ELi4ELi4ELi4ELb0EEENS1_24CollectiveEpilogueBwdGQAISA_fSD_Li256ELb0ELb1EEENS1_19SingleTileSchedulerILb0ELb0ELb0ELi128EEEEEEEEEvNT_6ParamsE) ;  /* 0xffff7c3008007950 */ /* 0x000fea0003c3ffff */
        .type           $_ZN7cutlass13device_kernelIN5flash19enable_sm80_to_sm89INS1_16FlashAttnBwdSm80INS1_25CollectiveMainloopBwdSm80ILi2ELi2EN4cute5tupleIJNS5_1CILi128EEES8_NS7_ILi64EEEEEENS_10bfloat16_tEfNS_4arch4Sm80ELb0ELb0ELb1ELb0ELb1ELb0ELb0ELb0ELi2ELi4ELi4ELi4ELb0EEENS1_24CollectiveEpilogueBwdGQAISA_fSD_Li256ELb0ELb1EEENS1_19SingleTileSchedulerILb0ELb0ELb0ELi128EEEEEEEEEvNT_6ParamsE$_ZN4cute3eso3ESOILb1ELb0EJNS_5tupleIJNS_1CILi2EEEEEENS2_IJiEEES4_NS3_ILi1EEEEEC2ERKS5_RKS6_RKS4_RKS7_,@function
        .size           $_ZN7cutlass13device_kernelIN5flash19enable_sm80_to_sm89INS1_16FlashAttnBwdSm80INS1_25CollectiveMainloopBwdSm80ILi2ELi2EN4cute5tupleIJNS5_1CILi128EEES8_NS7_ILi64EEEEEENS_10bfloat16_tEfNS_4arch4Sm80ELb0ELb0ELb1ELb0ELb1ELb0ELb0ELb0ELi2ELi4ELi4ELi4ELb0EEENS1_24CollectiveEpilogueBwdGQAISA_fSD_Li256ELb0ELb1EEENS1_19SingleTileSchedulerILb0ELb0ELb0ELi128EEEEEEEEEvNT_6ParamsE$_ZN4cute3eso3ESOILb1ELb0EJNS_5tupleIJNS_1CILi2EEEEEENS2_IJiEEES4_NS3_ILi1EEEEEC2ERKS5_RKS6_RKS4_RKS7_,($_ZN7cutlass13device_kernelIN5flash19enable_sm80_to_sm89INS1_16FlashAttnBwdSm80INS1_25CollectiveMainloopBwdSm80ILi2ELi2EN4cute5tupleIJNS5_1CILi128EEES8_NS7_ILi64EEEEEENS_10bfloat16_tEfNS_4arch4Sm80ELb0ELb0ELb1ELb0ELb1ELb0ELb0ELb0ELi2ELi4ELi4ELi4ELb0EEENS1_24CollectiveEpilogueBwdGQAISA_fSD_Li256ELb0ELb1EEENS1_19SingleTileSchedulerILb0ELb0ELb0ELi128EEEEEEEEEvNT_6ParamsE$_ZN4cute3eso3ESOILb1ELb0EJNS_5tupleIJNS_1CILi2EEES4_EEENS2_IJNS3_ILi1EEEiEEEEEC2ERKS5_RKS7_ - $_ZN7cutlass13device_kernelIN5flash19enable_sm80_to_sm89INS1_16FlashAttnBwdSm80INS1_25CollectiveMainloopBwdSm80ILi2ELi2EN4cute5tupleIJNS5_1CILi128EEES8_NS7_ILi64EEEEEENS_10bfloat16_tEfNS_4arch4Sm80ELb0ELb0ELb1ELb0ELb1ELb0ELb0ELb0ELi2ELi4ELi4ELi4ELb0EEENS1_24CollectiveEpilogueBwdGQAISA_fSD_Li256ELb0ELb1EEENS1_19SingleTileSchedulerILb0ELb0ELb0ELi128EEEEEEEEEvNT_6ParamsE$_ZN4cute3eso3ESOILb1ELb0EJNS_5tupleIJNS_1CILi2EEEEEENS2_IJiEEES4_NS3_ILi1EEEEEC2ERKS5_RKS6_RKS4_RKS7_)
$_ZN7cutlass13device_kernelIN5flash19enable_sm80_to_sm89INS1_16FlashAttnBwdSm80INS1_25CollectiveMainloopBwdSm80ILi2ELi2EN4cute5tupleIJNS5_1CILi128EEES8_NS7_ILi64EEEEEENS_10bfloat16_tEfNS_4arch4Sm80ELb0ELb0ELb1ELb0ELb1ELb0ELb0ELb0ELi2ELi4ELi4ELi4ELb0EEENS1_24CollectiveEpilogueBwdGQAISA_fSD_Li256ELb0ELb1EEENS1_19SingleTileSchedulerILb0ELb0ELb0ELi128EEEEEEEEEvNT_6ParamsE$_ZN4cute3eso3ESOILb1ELb0EJNS_5tupleIJNS_1CILi2EEEEEENS2_IJiEEES4_NS3_ILi1EEEEEC2ERKS5_RKS6_RKS4_RKS7_:
[----:B------:R-:W-:Y:S02]  /*83d0*/  IADD3 R2, R2, -c[0x0][0x20], RZ ;  /* 0x8000080002027a10 */ /* 0x000fe40007ffe0ff */
[----:B------:R-:W-:-:S03]  /*83e0*/  MOV R5, 0x0 ;  /* 0x0000000000057802 */ /* 0x000fc60000000f00 */
[----:B------:R1:W-:Y:S01]  /*83f0*/  STL [R2], R3 ;  /* 0x0000000302007387 */ /* 0x0003e20000100800 */
[----:B------:R-:W-:Y:S05]  /*8400*/  RET.REL.NODEC R4 `(_ZN7cutlass13device_kernelIN5flash19enable_sm80_to_sm89INS1_16FlashAttnBwdSm80INS1_25CollectiveMainloopBwdSm80ILi2ELi2EN4cute5tupleIJNS5_1CILi128EEES8_NS7_ILi64EEEEEENS_10bfloat16_tEfNS_4arch4Sm80ELb0ELb0ELb1ELb0ELb1ELb0ELb0ELb0ELi2ELi4ELi4ELi4ELb0EEENS1_24CollectiveEpilogueBwdGQAISA_fSD_Li256ELb0ELb1EEENS1_19SingleTileSchedulerILb0ELb0ELb0ELi128EEEEEEEEEvNT_6ParamsE) ;  /* 0xffff7bf004007950 */ /* 0x000fea0003c3ffff */
        .type           $_ZN7cutlass13device_kernelIN5flash19enable_sm80_to_sm89INS1_16FlashAttnBwdSm80INS1_25CollectiveMainloopBwdSm80ILi2ELi2EN4cute5tupleIJNS5_1CILi128EEES8_NS7_ILi64EEEEEENS_10bfloat16_tEfNS_4arch4Sm80ELb0ELb0ELb1ELb0ELb1ELb0ELb0ELb0ELi2ELi4ELi4ELi4ELb0EEENS1_24CollectiveEpilogueBwdGQAISA_fSD_Li256ELb0ELb1EEENS1_19SingleTileSchedulerILb0ELb0ELb0ELi128EEEEEEEEEvNT_6ParamsE$_ZN4cute3eso3ESOILb1ELb0EJNS_5tupleIJNS_1CILi2EEES4_EEENS2_IJNS3_ILi1EEEiEEEEEC2ERKS5_RKS7_,@function
        .size           $_ZN7cutlass13device_kernelIN5flash19enable_sm80_to_sm89INS1_16FlashAttnBwdSm80INS1_25CollectiveMainloopBwdSm80ILi2ELi2EN4cute5tupleIJNS5_1CILi128EEES8_NS7_ILi64EEEEEENS_10bfloat16_tEfNS_4arch4Sm80ELb0ELb0ELb1ELb0ELb1ELb0ELb0ELb0ELi2ELi4ELi4ELi4ELb0EEENS1_24CollectiveEpilogueBwdGQAISA_fSD_Li256ELb0ELb1EEENS1_19SingleTileSchedulerILb0ELb0ELb0ELi128EEEEEEEEEvNT_6ParamsE$_ZN4cute3eso3ESOILb1ELb0EJNS_5tupleIJNS_1CILi2EEES4_EEENS2_IJNS3_ILi1EEEiEEEEEC2ERKS5_RKS7_,($_ZN7cutlass13device_kernelIN5flash19enable_sm80_to_sm89INS1_16FlashAttnBwdSm80INS1_25CollectiveMainloopBwdSm80ILi2ELi2EN4cute5tupleIJNS5_1CILi128EEES8_NS7_ILi64EEEEEENS_10bfloat16_tEfNS_4arch4Sm80ELb0ELb0ELb1ELb0ELb1ELb0ELb0ELb0ELi2ELi4ELi4ELi4ELb0EEENS1_24CollectiveEpilogueBwdGQAISA_fSD_Li256ELb0ELb1EEENS1_19SingleTileSchedulerILb0ELb0ELb0ELi128EEEEEEEEEvNT_6ParamsE$_ZN4cute3eso3ESOILb1ELb0EJNS_5tupleIJNS_1CILi2EEES4_EEENS2_IJiNS3_ILi4096EEEEEEEEC2ERKS5_RKS7_ - $_ZN7cutlass13device_kernelIN5flash19enable_sm80_to_sm89INS1_16FlashAttnBwdSm80INS1_25CollectiveMainloopBwdSm80ILi2ELi2EN4cute5tupleIJNS5_1CILi128EEES8_NS7_ILi64EEEEEENS_10bfloat16_tEfNS_4arch4Sm80ELb0ELb0ELb1ELb0ELb1ELb0ELb0ELb0ELi2ELi4ELi4ELi4ELb0EEENS1_24CollectiveEpilogueBwdGQAISA_fSD_Li256ELb0ELb1EEENS1_19SingleTileSchedulerILb0ELb0ELb0ELi128EEEEEEEEEvNT_6ParamsE$_ZN4cute3eso3ESOILb1ELb0EJNS_5tupleIJNS_1CILi2EEES4_EEENS2_IJNS3_ILi1EEEiEEEEEC2ERKS5_RKS7_)
$_ZN7cutlass13device_kernelIN5flash19enable_sm80_to_sm89INS1_16FlashAttnBwdSm80INS1_25CollectiveMainloopBwdSm80ILi2ELi2EN4cute5tupleIJNS5_1CILi128EEES8_NS7_ILi64EEEEEENS_10bfloat16_tEfNS_4arch4Sm80ELb0ELb0ELb1ELb0ELb1ELb0ELb0ELb0ELi2ELi4ELi4ELi4ELb0EEENS1_24CollectiveEpilogueBwdGQAISA_fSD_Li256ELb0ELb1EEENS1_19SingleTileSchedulerILb0ELb0ELb0ELi128EEEEEEEEEvNT_6ParamsE$_ZN4cute3eso3ESOILb1ELb0EJNS_5tupleIJNS_1CILi2EEES4_EEENS2_IJNS3_ILi1EEEiEEEEEC2ERKS5_RKS7_:
[----:B------:R-:W-:Y:S02]  /*8410*/  IADD3 R3, R37, -c[0x0][0x20], RZ ;  /* 0x8000080025037a10 */ /* 0x000fe40007ffe0ff */
[----:B------:R-:W-:-:S03]  /*8420*/  MOV R5, 0x0 ;  /* 0x0000000000057802 */ /* 0x000fc60000000f00 */
[----:B------:R1:W-:Y:S01]  /*8430*/  STL [R3], R2 ;  /* 0x0000000203007387 */ /* 0x0003e20000100800 */
[----:B------:R-:W-:Y:S05]  /*8440*/  RET.REL.NODEC R4 `(_ZN7cutlass13device_kernelIN5flash19enable_sm80_to_sm89INS1_16FlashAttnBwdSm80INS1_25CollectiveMainloopBwdSm80ILi2ELi2EN4cute5tupleIJNS5_1CILi128EEES8_NS7_ILi64EEEEEENS_10bfloat16_tEfNS_4arch4Sm80ELb0ELb0ELb1ELb0ELb1ELb0ELb0ELb0ELi2ELi4ELi4ELi4ELb0EEENS1_24CollectiveEpilogueBwdGQAISA_fSD_Li256ELb0ELb1EEENS1_19SingleTileSchedulerILb0ELb0ELb0ELi128EEEEEEEEEvNT_6ParamsE) ;  /* 0xffff7bb004007950 */ /* 0x000fea0003c3ffff */
        .type           $_ZN7cutlass13device_kernelIN5flash19enable_sm80_to_sm89INS1_16FlashAttnBwdSm80INS1_25CollectiveMainloopBwdSm80ILi2ELi2EN4cute5tupleIJNS5_1CILi128EEES8_NS7_ILi64EEEEEENS_10bfloat16_tEfNS_4arch4Sm80ELb0ELb0ELb1ELb0ELb1ELb0ELb0ELb0ELi2ELi4ELi4ELi4ELb0EEENS1_24CollectiveEpilogueBwdGQAISA_fSD_Li256ELb0ELb1EEENS1_19SingleTileSchedulerILb0ELb0ELb0ELi128EEEEEEEEEvNT_6ParamsE$_ZN4cute3eso3ESOILb1ELb0EJNS_5tupleIJNS_1CILi2EEES4_EEENS2_IJiNS3_ILi4096EEEEEEEEC2ERKS5_RKS7_,@function
        .size           $_ZN7cutlass13device_kernelIN5flash19enable_sm80_to_sm89INS1_16FlashAttnBwdSm80INS1_25CollectiveMainloopBwdSm80ILi2ELi2EN4cute5tupleIJNS5_1CILi128EEES8_NS7_ILi64EEEEEENS_10bfloat16_tEfNS_4arch4Sm80ELb0ELb0ELb1ELb0ELb1ELb0ELb0ELb0ELi2ELi4ELi4ELi4ELb0EEENS1_24CollectiveEpilogueBwdGQAISA_fSD_Li256ELb0ELb1EEENS1_19SingleTileSchedulerILb0ELb0ELb0ELi128EEEEEEEEEvNT_6ParamsE$_ZN4cute3eso3ESOILb1ELb0EJNS_5tupleIJNS_1CILi2EEES4_EEENS2_IJiNS3_ILi4096EEEEEEEEC2ERKS5_RKS7_,($_ZN7cutlass13device_kernelIN5flash19enable_sm80_to_sm89INS1_16FlashAttnBwdSm80INS1_25CollectiveMainloopBwdSm80ILi2ELi2EN4cute5tupleIJNS5_1CILi128EEES8_NS7_ILi64EEEEEENS_10bfloat16_tEfNS_4arch4Sm80ELb0ELb0ELb1ELb0ELb1ELb0ELb0ELb0ELi2ELi4ELi4ELi4ELb0EEENS1_24CollectiveEpilogueBwdGQAISA_fSD_Li256ELb0ELb1EEENS1_19SingleTileSchedulerILb0ELb0ELb0ELi128EEEEEEEEEvNT_6ParamsE$_ZN4cute3eso3ESOILb1ELb0EJNS_5tupleIJNS_1CILi2EEES4_EEENS2_IJiNS3_ILi512EEEEEEEEC2ERKS5_RKS7_ - $_ZN7cutlass13device_kernelIN5flash19enable_sm80_to_sm89INS1_16FlashAttnBwdSm80INS1_25CollectiveMainloopBwdSm80ILi2ELi2EN4cute5tupleIJNS5_1CILi128EEES8_NS7_ILi64EEEEEENS_10bfloat16_tEfNS_4arch4Sm80ELb0ELb0ELb1ELb0ELb1ELb0ELb0ELb0ELi2ELi4ELi4ELi4ELb0EEENS1_24CollectiveEpilogueBwdGQAISA_fSD_Li256ELb0ELb1EEENS1_19SingleTileSchedulerILb0ELb0ELb0ELi128EEEEEEEEEvNT_6ParamsE$_ZN4cute3eso3ESOILb1ELb0EJNS_5tupleIJNS_1CILi2EEES4_EEENS2_IJiNS3_ILi4096EEEEEEEEC2ERKS5_RKS7_)
$_ZN7cutlass13device_kernelIN5flash19enable_sm80_to_sm89INS1_16FlashAttnBwdSm80INS1_25CollectiveMainloopBwdSm80ILi2ELi2EN4cute5tupleIJNS5_1CILi128EEES8_NS7_ILi64EEEEEENS_10bfloat16_tEfNS_4arch4Sm80ELb0ELb0ELb1ELb0ELb1ELb0ELb0ELb0ELi2ELi4ELi4ELi4ELb0EEENS1_24CollectiveEpilogueBwdGQAISA_fSD_Li256ELb0ELb1EEENS1_19SingleTileSchedulerILb0ELb0ELb0ELi128EEEEEEEEEvNT_6ParamsE$_ZN4cute3eso3ESOILb1ELb0EJNS_5tupleIJNS_1CILi2EEES4_EEENS2_IJiNS3_ILi4096EEEEEEEEC2ERKS5_RKS7_:
[----:B------:R-:W-:Y:S02]  /*8450*/  IADD3 R3, R8, -c[0x0][0x20], RZ ;  /* 0x8000080008037a10 */ /* 0x000fe40007ffe0ff */
[----:B------:R-:W-:-:S03]  /*8460*/  MOV R5, 0x0 ;  /* 0x0000000000057802 */ /* 0x000fc60000000f00 */
[----:B------:R1:W-:Y:S01]  /*8470*/  STL [R3], R2 ;  /* 0x0000000203007387 */ /* 0x0003e20000100800 */
[----:B------:R-:W-:Y:S05]  /*8480*/  RET.REL.NODEC R4 `(_ZN7cutlass13device_kernelIN5flash19enable_sm80_to_sm89INS1_16FlashAttnBwdSm80INS1_25CollectiveMainloopBwdSm80ILi2ELi2EN4cute5tupleIJNS5_1CILi128EEES8_NS7_ILi64EEEEEENS_10bfloat16_tEfNS_4arch4Sm80ELb0ELb0ELb1ELb0ELb1ELb0ELb0ELb0ELi2ELi4ELi4ELi4ELb0EEENS1_24CollectiveEpilogueBwdGQAISA_fSD_Li256ELb0ELb1EEENS1_19SingleTileSchedulerILb0ELb0ELb0ELi128EEEEEEEEEvNT_6ParamsE) ;  /* 0xffff7b7004007950 */ /* 0x000fea0003c3ffff */
        .type           $_ZN7cutlass13device_kernelIN5flash19enable_sm80_to_sm89INS1_16FlashAttnBwdSm80INS1_25CollectiveMainloopBwdSm80ILi2ELi2EN4cute5tupleIJNS5_1CILi128EEES8_NS7_ILi64EEEEEENS_10bfloat16_tEfNS_4arch4Sm80ELb0ELb0ELb1ELb0ELb1ELb0ELb0ELb0ELi2ELi4ELi4ELi4ELb0EEENS1_24CollectiveEpilogueBwdGQAISA_fSD_Li256ELb0ELb1EEENS1_19SingleTileSchedulerILb0ELb0ELb0ELi128EEEEEEEEEvNT_6ParamsE$_ZN4cute3eso3ESOILb1ELb0EJNS_5tupleIJNS_1CILi2EEES4_EEENS2_IJiNS3_ILi512EEEEEEEEC2ERKS5_RKS7_,@function
        .size           $_ZN7cutlass13device_kernelIN5flash19enable_sm80_to_sm89INS1_16FlashAttnBwdSm80INS1_25CollectiveMainloopBwdSm80ILi2ELi2EN4cute5tupleIJNS5_1CILi128EEES8_NS7_ILi64EEEEEENS_10bfloat16_tEfNS_4arch4Sm80ELb0ELb0ELb1ELb0ELb1ELb0ELb0ELb0ELi2ELi4ELi4ELi4ELb0EEENS1_24CollectiveEpilogueBwdGQAISA_fSD_Li256ELb0ELb1EEENS1_19SingleTileSchedulerILb0ELb0ELb0ELi128EEEEEEEEEvNT_6ParamsE$_ZN4cute3eso3ESOILb1ELb0EJNS_5tupleIJNS_1CILi2EEES4_EEENS2_IJiNS3_ILi512EEEEEEEEC2ERKS5_RKS7_,($_ZN7cutlass13device_kernelIN5flash19enable_sm80_to_sm89INS1_16FlashAttnBwdSm80INS1_25CollectiveMainloopBwdSm80ILi2ELi2EN4cute5tupleIJNS5_1CILi128EEES8_NS7_ILi64EEEEEENS_10bfloat16_tEfNS_4arch4Sm80ELb0ELb0ELb1ELb0ELb1ELb0ELb0ELb0ELi2ELi4ELi4ELi4ELb0EEENS1_24CollectiveEpilogueBwdGQAISA_fSD_Li256ELb0ELb1EEENS1_19SingleTileSchedulerILb0ELb0ELb0ELi128EEEEEEEEEvNT_6ParamsE$_ZN4cute3eso3ESOILb1ELb0EJNS_5tupleIJNS_1CILi2EEES4_EEENS2_IJiiEEEEEC2ERKS5_RKS6_ - $_ZN7cutlass13device_kernelIN5flash19enable_sm80_to_sm89INS1_16FlashAttnBwdSm80INS1_25CollectiveMainloopBwdSm80ILi2ELi2EN4cute5tupleIJNS5_1CILi128EEES8_NS7_ILi64EEEEEENS_10bfloat16_tEfNS_4arch4Sm80ELb0ELb0ELb1ELb0ELb1ELb0ELb0ELb0ELi2ELi4ELi4ELi4ELb0EEENS1_24CollectiveEpilogueBwdGQAISA_fSD_Li256ELb0ELb1EEENS1_19SingleTileSchedulerILb0ELb0ELb0ELi128EEEEEEEEEvNT_6ParamsE$_ZN4cute3eso3ESOILb1ELb0EJNS_5tupleIJNS_1CILi2EEES4_EEENS2_IJiNS3_ILi512EEEEEEEEC2ERKS5_RKS7_)
$_ZN7cutlass13device_kernelIN5flash19enable_sm80_to_sm89INS1_16FlashAttnBwdSm80INS1_25CollectiveMainloopBwdSm80ILi2ELi2EN4cute5tupleIJNS5_1CILi128EEES8_NS7_ILi64EEEEEENS_10bfloat16_tEfNS_4arch4Sm80ELb0ELb0ELb1ELb0ELb1ELb0ELb0ELb0ELi2ELi4ELi4ELi4ELb0EEENS1_24CollectiveEpilogueBwdGQAISA_fSD_Li256ELb0ELb1EEENS1_19SingleTileSchedulerILb0ELb0ELb0ELi128EEEEEEEEEvNT_6ParamsE$_ZN4cute3eso3ESOILb1ELb0EJNS_5tupleIJNS_1CILi2EEES4_EEENS2_IJiNS3_ILi512EEEEEEEEC2ERKS5_RKS7_:
[----:B------:R-:W-:Y:S02]  /*8490*/  IADD3 R3, R38, -c[0x0][0x20], RZ ;  /* 0x8000080026037a10 */ /* 0x000fe40007ffe0ff */
[----:B------:R-:W-:-:S03]  /*84a0*/  MOV R5, 0x0 ;  /* 0x0000000000057802 */ /* 0x000fc60000000f00 */
[----:B------:R1:W-:Y:S01]  /*84b0*/  STL [R3], R2 ;  /* 0x0000000203007387 */ /* 0x0003e20000100800 */
[----:B------:R-:W-:Y:S05]  /*84c0*/  RET.REL.NODEC R4 `(_ZN7cutlass13device_kernelIN5flash19enable_sm80_to_sm89INS1_16FlashAttnBwdSm80INS1_25CollectiveMainloopBwdSm80ILi2ELi2EN4cute5tupleIJNS5_1CILi128EEES8_NS7_ILi64EEEEEENS_10bfloat16_tEfNS_4arch4Sm80ELb0ELb0ELb1ELb0ELb1ELb0ELb0ELb0ELi2ELi4ELi4ELi4ELb0EEENS1_24CollectiveEpilogueBwdGQAISA_fSD_Li256ELb0ELb1EEENS1_19SingleTileSchedulerILb0ELb0ELb0ELi128EEEEEEEEEvNT_6ParamsE) ;  /* 0xffff7b3004007950 */ /* 0x000fea0003c3ffff */
        .type           $_ZN7cutlass13device_kernelIN5flash19enable_sm80_to_sm89INS1_16FlashAttnBwdSm80INS1_25CollectiveMainloopBwdSm80ILi2ELi2EN4cute5tupleIJNS5_1CILi128EEES8_NS7_ILi64EEEEEENS_10bfloat16_tEfNS_4arch4Sm80ELb0ELb0ELb1ELb0ELb1ELb0ELb0ELb0ELi2ELi4ELi4ELi4ELb0EEENS1_24CollectiveEpilogueBwdGQAISA_fSD_Li256ELb0ELb1EEENS1_19SingleTileSchedulerILb0ELb0ELb0ELi128EEEEEEEEEvNT_6ParamsE$_ZN4cute3eso3ESOILb1ELb0EJNS_5tupleIJNS_1CILi2EEES4_EEENS2_IJiiEEEEEC2ERKS5_RKS6_,@function
        .size           $_ZN7cutlass13device_kernelIN5flash19enable_sm80_to_sm89INS1_16FlashAttnBwdSm80INS1_25CollectiveMainloopBwdSm80ILi2ELi2EN4cute5tupleIJNS5_1CILi128EEES8_NS7_ILi64EEEEEENS_10bfloat16_tEfNS_4arch4Sm80ELb0ELb0ELb1ELb0ELb1ELb0ELb0ELb0ELi2ELi4ELi4ELi4ELb0EEENS1_24CollectiveEpilogueBwdGQAISA_fSD_Li256ELb0ELb1EEENS1_19SingleTileSchedulerILb0ELb0ELb0ELi128EEEEEEEEEvNT_6ParamsE$_ZN4cute3eso3ESOILb1ELb0EJNS_5tupleIJNS_1CILi2EEES4_EEENS2_IJiiEEEEEC2ERKS5_RKS6_,($_ZN7cutlass13device_kernelIN5flash19enable_sm80_to_sm89INS1_16FlashAttnBwdSm80INS1_25CollectiveMainloopBwdSm80ILi2ELi2EN4cute5tupleIJNS5_1CILi128EEES8_NS7_ILi64EEEEEENS_10bfloat16_tEfNS_4arch4Sm80ELb0ELb0ELb1ELb0ELb1ELb0ELb0ELb0ELi2ELi4ELi4ELi4ELb0EEENS1_24CollectiveEpilogueBwdGQAISA_fSD_Li256ELb0ELb1EEENS1_19SingleTileSchedulerILb0ELb0ELb0ELi128EEEEEEEEEvNT_6ParamsE$_ZN4cute3eso3ESOILb1ELb0EJNS_5tupleIJNS_1CILi2EEES4_EEENS2_IJiiEEENS3_ILi1EEES7_EEC2ERKS5_RKS6_RKS7_SE_ - $_ZN7cutlass13device_kernelIN5flash19enable_sm80_to_sm89INS1_16FlashAttnBwdSm80INS1_25CollectiveMainloopBwdSm80ILi2ELi2EN4cute5tupleIJNS5_1CILi128EEES8_NS7_ILi64EEEEEENS_10bfloat16_tEfNS_4arch4Sm80ELb0ELb0ELb1ELb0ELb1ELb0ELb0ELb0ELi2ELi4ELi4ELi4ELb0EEENS1_24CollectiveEpilogueBwdGQAISA_fSD_Li256ELb0ELb1EEENS1_19SingleTileSchedulerILb0ELb0ELb0ELi128EEEEEEEEEvNT_6ParamsE$_ZN4cute3eso3ESOILb1ELb0EJNS_5tupleIJNS_1CILi2EEES4_EEENS2_IJiiEEEEEC2ERKS5_RKS6_)
$_ZN7cutlass13device_kernelIN5flash19enable_sm80_to_sm89INS1_16FlashAttnBwdSm80INS1_25CollectiveMainloopBwdSm80ILi2ELi2EN4cute5tupleIJNS5_1CILi128EEES8_NS7_ILi64EEEEEENS_10bfloat16_tEfNS_4arch4Sm80ELb0ELb0ELb1ELb0ELb1ELb0ELb0ELb0ELi2ELi4ELi4ELi4ELb0EEENS1_24CollectiveEpilogueBwdGQAISA_fSD_Li256ELb0ELb1EEENS1_19SingleTileSchedulerILb0ELb0ELb0ELi128EEEEEEEEEvNT_6ParamsE$_ZN4cute3eso3ESOILb1ELb0EJNS_5tupleIJNS_1CILi2EEES4_EEENS2_IJiiEEEEEC2ERKS5_RKS6_:
[----:B------:R-:W-:Y:S02]  /*84d0*/  IADD3 R3, R3, -c[0x0][0x20], RZ ;  /* 0x8000080003037a10 */ /* 0x000fe40007ffe0ff */
[----:B------:R-:W-:-:S03]  /*84e0*/  MOV R5, 0x0 ;  /* 0x0000000000057802 */ /* 0x000fc60000000f00 */
[----:B------:R1:W-:Y:S04]  /*84f0*/  STL [R3], R2 ;  /* 0x0000000203007387 */ /* 0x0003e80000100800 */
[----:B------:R1:W-:Y:S01]  /*8500*/  STL [R3+0x4], R8 ;  /* 0x0000040803007387 */ /* 0x0003e20000100800 */
[----:B------:R-:W-:Y:S05]  /*8510*/  RET.REL.NODEC R4 `(_ZN7cutlass13device_kernelIN5flash19enable_sm80_to_sm89INS1_16FlashAttnBwdSm80INS1_25CollectiveMainloopBwdSm80ILi2ELi2EN4cute5tupleIJNS5_1CILi128EEES8_NS7_ILi64EEEEEENS_10bfloat16_tEfNS_4arch4Sm80ELb0ELb0ELb1ELb0ELb1ELb0ELb0ELb0ELi2ELi4ELi4ELi4ELb0EEENS1_24CollectiveEpilogueBwdGQAISA_fSD_Li256ELb0ELb1EEENS1_19SingleTileSchedulerILb0ELb0ELb0ELi128EEEEEEEEEvNT_6ParamsE) ;  /* 0xffff7ae004007950 */ /* 0x000fea0003c3ffff */
        .type           $_ZN7cutlass13device_kernelIN5flash19enable_sm80_to_sm89INS1_16FlashAttnBwdSm80INS1_25CollectiveMainloopBwdSm80ILi2ELi2EN4cute5tupleIJNS5_1CILi128EEES8_NS7_ILi64EEEEEENS_10bfloat16_tEfNS_4arch4Sm80ELb0ELb0ELb1ELb0ELb1ELb0ELb0ELb0ELi2ELi4ELi4ELi4ELb0EEENS1_24CollectiveEpilogueBwdGQAISA_fSD_Li256ELb0ELb1EEENS1_19SingleTileSchedulerILb0ELb0ELb0ELi128EEEEEEEEEvNT_6ParamsE$_ZN4cute3eso3ESOILb1ELb0EJNS_5tupleIJNS_1CILi2EEES4_EEENS2_IJiiEEENS3_ILi1EEES7_EEC2ERKS5_RKS6_RKS7_SE_,@function
        .size           $_ZN7cutlass13device_kernelIN5flash19enable_sm80_to_sm89INS1_16FlashAttnBwdSm80INS1_25CollectiveMainloopBwdSm80ILi2ELi2EN4cute5tupleIJNS5_1CILi128EEES8_NS7_ILi64EEEEEENS_10bfloat16_tEfNS_4arch4Sm80ELb0ELb0ELb1ELb0ELb1ELb0ELb0ELb0ELi2ELi4ELi4ELi4ELb0EEENS1_24CollectiveEpilogueBwdGQAISA_fSD_Li256ELb0ELb1EEENS1_19SingleTileSchedulerILb0ELb0ELb0ELi128EEEEEEEEEvNT_6ParamsE$_ZN4cute3eso3ESOILb1ELb0EJNS_5tupleIJNS_1CILi2EEES4_EEENS2_IJiiEEENS3_ILi1EEES7_EEC2ERKS5_RKS6_RKS7_SE_,($_ZN7cutlass13device_kernelIN5flash19enable_sm80_to_sm89INS1_16FlashAttnBwdSm80INS1_25CollectiveMainloopBwdSm80ILi2ELi2EN4cute5tupleIJNS5_1CILi128EEES8_NS7_ILi64EEEEEENS_10bfloat16_tEfNS_4arch4Sm80ELb0ELb0ELb1ELb0ELb1ELb0ELb0ELb0ELi2ELi4ELi4ELi4ELb0EEENS1_24CollectiveEpilogueBwdGQAISA_fSD_Li256ELb0ELb1EEENS1_19SingleTileSchedulerILb0ELb0ELb0ELi128EEEEEEEEEvNT_6ParamsE$_ZN4cute3eso3ESOILb1ELb0EJNS_5tupleIJNS_1CILi2EEES4_S4_EEENS2_IJNS3_ILi1EEENS3_ILi512EEEiEEEEEC2ERKS5_RKS8_ - $_ZN7cutlass13device_kernelIN5flash19enable_sm80_to_sm89INS1_16FlashAttnBwdSm80INS1_25CollectiveMainloopBwdSm80ILi2ELi2EN4cute5tupleIJNS5_1CILi128EEES8_NS7_ILi64EEEEEENS_10bfloat16_tEfNS_4arch4Sm80ELb0ELb0ELb1ELb0ELb1ELb0ELb0ELb0ELi2ELi4ELi4ELi4ELb0EEENS1_24CollectiveEpilogueBwdGQAISA_fSD_Li256ELb0ELb1EEENS1_19SingleTileSchedulerILb0ELb0ELb0ELi128EEEEEEEEEvNT_6ParamsE$_ZN4cute3eso3ESOILb1ELb0EJNS_5tupleIJNS_1CILi2EEES4_EEENS2_IJiiEEENS3_ILi1EEES7_EEC2ERKS5_RKS6_RKS7_SE_)
$_ZN7cutlass13device_kernelIN5flash19enable_sm80_to_sm89INS1_16FlashAttnBwdSm80INS1_25CollectiveMainloopBwdSm80ILi2ELi2EN4cute5tupleIJNS5_1CILi128EEES8_NS7_ILi64EEEEEENS_10bfloat16_tEfNS_4arch4Sm80ELb0ELb0ELb1ELb0ELb1ELb0ELb0ELb0ELi2ELi4ELi4ELi4ELb0EEENS1_24CollectiveEpilogueBwdGQAISA_fSD_Li256ELb0ELb1EEENS1_19SingleTileSchedulerILb0ELb0ELb0ELi128EEEEEEEEEvNT_6ParamsE$_ZN4cute3eso3ESOILb1ELb0EJNS_5tupleIJNS_1CILi2EEES4_EEENS2_IJiiEEENS3_ILi1EEES7_EEC2ERKS5_RKS6_RKS7_SE_:
[----:B------:R-:W-:Y:S01]  /*8520*/  IADD3 R4, R4, -c[0x0][0x20], RZ ;  /* 0x8000080004047a10 */ /* 0x000fe20007ffe0ff */
[----:B------:R-:W-:Y:S01]  /*8530*/  IMAD.MOV.U32 R90, RZ, RZ, R6 ;  /* 0x000000ffff5a7224 */ /* 0x000fe200078e0006 */
[----:B------:R-:W-:-:S03]  /*8540*/  MOV R91, 0x0 ;  /* 0x00000000005b7802 */ /* 0x000fc60000000f00 */
[----:B------:R1:W-:Y:S04]  /*8550*/  STL [R4], R2 ;  /* 0x0000000204007387 */ /* 0x0003e80000100800 */
[----:B------:R1:W-:Y:S01]  /*8560*/  STL [R4+0x4], R3 ;  /* 0x0000040304007387 */ /* 0x0003e20000100800 */
[----:B------:R-:W-:Y:S05]  /*8570*/  RET.REL.NODEC R90 `(_ZN7cutlass13device_kernelIN5flash19enable_sm80_to_sm89INS1_16FlashAttnBwdSm80INS1_25CollectiveMainloopBwdSm80ILi2ELi2EN4cute5tupleIJNS5_1CILi128EEES8_NS7_ILi64EEEEEENS_10bfloat16_tEfNS_4arch4Sm80ELb0ELb0ELb1ELb0ELb1ELb0ELb0ELb0ELi2ELi4ELi4ELi4ELb0EEENS1_24CollectiveEpilogueBwdGQAISA_fSD_Li256ELb0ELb1EEENS1_19SingleTileSchedulerILb0ELb0ELb0ELi128EEEEEEEEEvNT_6ParamsE) ;  /* 0xffff7a805a007950 */ /* 0x000fea0003c3ffff */
        .type           $_ZN7cutlass13device_kernelIN5flash19enable_sm80_to_sm89INS1_16FlashAttnBwdSm80INS1_25CollectiveMainloopBwdSm80ILi2ELi2EN4cute5tupleIJNS5_1CILi128EEES8_NS7_ILi64EEEEEENS_10bfloat16_tEfNS_4arch4Sm80ELb0ELb0ELb1ELb0ELb1ELb0ELb0ELb0ELi2ELi4ELi4ELi4ELb0EEENS1_24CollectiveEpilogueBwdGQAISA_fSD_Li256ELb0ELb1EEENS1_19SingleTileSchedulerILb0ELb0ELb0ELi128EEEEEEEEEvNT_6ParamsE$_ZN4cute3eso3ESOILb1ELb0EJNS_5tupleIJNS_1CILi2EEES4_S4_EEENS2_IJNS3_ILi1EEENS3_ILi512EEEiEEEEEC2ERKS5_RKS8_,@function
        .size           $_ZN7cutlass13device_kernelIN5flash19enable_sm80_to_sm89INS1_16FlashAttnBwdSm80INS1_25CollectiveMainloopBwdSm80ILi2ELi2EN4cute5tupleIJNS5_1CILi128EEES8_NS7_ILi64EEEEEENS_10bfloat16_tEfNS_4arch4Sm80ELb0ELb0ELb1ELb0ELb1ELb0ELb0ELb0ELi2ELi4ELi4ELi4ELb0EEENS1_24CollectiveEpilogueBwdGQAISA_fSD_Li256ELb0ELb1EEENS1_19SingleTileSchedulerILb0ELb0ELb0ELi128EEEEEEEEEvNT_6ParamsE$_ZN4cute3eso3ESOILb1ELb0EJNS_5tupleIJNS_1CILi2EEES4_S4_EEENS2_IJNS3_ILi1EEENS3_ILi512EEEiEEEEEC2ERKS5_RKS8_,($_ZN7cutlass13device_kernelIN5flash19enable_sm80_to_sm89INS1_16FlashAttnBwdSm80INS1_25CollectiveMainloopBwdSm80ILi2ELi2EN4cute5tupleIJNS5_1CILi128EEES8_NS7_ILi64EEEEEENS_10bfloat16_tEfNS_4arch4Sm80ELb0ELb0ELb1ELb0ELb1ELb0ELb0ELb0ELi2ELi4ELi4ELi4ELb0EEENS1_24CollectiveEpilogueBwdGQAISA_fSD_Li256ELb0ELb1EEENS1_19SingleTileSchedulerILb0ELb0ELb0ELi128EEEEEEEEEvNT_6ParamsE$_ZN4cute3eso3ESOILb1ELb0EJNS_5tupleIJNS_1CILi8EEENS2_IJNS3_ILi2EEES5_S5_EEENS3_ILi1EEES6_S7_EEENS2_IJS7_NS2_IJS4_iiEEENS3_ILi64EEENS2_IJiNS3_ILi144EEENS3_ILi288EEEEEENS3_ILi512EEEEEEEEC2ERKS8_RKSF_ - $_ZN7cutlass13device_kernelIN5flash19enable_sm80_to_sm89INS1_16FlashAttnBwdSm80INS1_25CollectiveMainloopBwdSm80ILi2ELi2EN4cute5tupleIJNS5_1CILi128EEES8_NS7_ILi64EEEEEENS_10bfloat16_tEfNS_4arch4Sm80ELb0ELb0ELb1ELb0ELb1ELb0ELb0ELb0ELi2ELi4ELi4ELi4ELb0EEENS1_24CollectiveEpilogueBwdGQAISA_fSD_Li256ELb0ELb1EEENS1_19SingleTileSchedulerILb0ELb0ELb0ELi128EEEEEEEEEvNT_6ParamsE$_ZN4cute3eso3ESOILb1ELb0EJNS_5tupleIJNS_1CILi2EEES4_S4_EEENS2_IJNS3_ILi1EEENS3_ILi512EEEiEEEEEC2ERKS5_RKS8_)
$_ZN7cutlass13device_kernelIN5flash19enable_sm80_to_sm89INS1_16FlashAttnBwdSm80INS1_25CollectiveMainloopBwdSm80ILi2ELi2EN4cute5tupleIJNS5_1CILi128EEES8_NS7_ILi64EEEEEENS_10bfloat16_tEfNS_4arch4Sm80ELb0ELb0ELb1ELb0ELb1ELb0ELb0ELb0ELi2ELi4ELi4ELi4ELb0EEENS1_24CollectiveEpilogueBwdGQAISA_fSD_Li256ELb0ELb1EEENS1_19SingleTileSchedulerILb0ELb0ELb0ELi128EEEEEEEEEvNT_6ParamsE$_ZN4cute3eso3ESOILb1ELb0EJNS_5tupleIJNS_1CILi2EEES4_S4_EEENS2_IJNS3_ILi1EEENS3_ILi512EEEiEEEEEC2ERKS5_RKS8_:
[----:B------:R-:W-:Y:S02]  /*8580*/  IADD3 R3, R77, -c[0x0][0x20], RZ ;  /* 0x800008004d037a10 */ /* 0x000fe40007ffe0ff */
[----:B------:R-:W-:-:S03]  /*8590*/  MOV R5, 0x0 ;  /* 0x0000000000057802 */ /* 0x000fc60000000f00 */
[----:B------:R1:W-:Y:S01]  /*85a0*/  STL [R3], R2 ;  /* 0x0000000203007387 */ /* 0x0003e20000100800 */
[----:B------:R-:W-:Y:S05]  /*85b0*/  RET.REL.NODEC R4 `(_ZN7cutlass13device_kernelIN5flash19enable_sm80_to_sm89INS1_16FlashAttnBwdSm80INS1_25CollectiveMainloopBwdSm80ILi2ELi2EN4cute5tupleIJNS5_1CILi128EEES8_NS7_ILi64EEEEEENS_10bfloat16_tEfNS_4arch4Sm80ELb0ELb0ELb1ELb0ELb1ELb0ELb0ELb0ELi2ELi4ELi4ELi4ELb0EEENS1_24CollectiveEpilogueBwdGQAISA_fSD_Li256ELb0ELb1EEENS1_19SingleTileSchedulerILb0ELb0ELb0ELi128EEEEEEEEEvNT_6ParamsE) ;  /* 0xffff7a4004007950 */ /* 0x000fea0003c3ffff */
        .type           $_ZN7cutlass13device_kernelIN5flash19enable_sm80_to_sm89INS1_16FlashAttnBwdSm80INS1_25CollectiveMainloopBwdSm80ILi2ELi2EN4cute5tupleIJNS5_1CILi128EEES8_NS7_ILi64EEEEEENS_10bfloat16_tEfNS_4arch4Sm80ELb0ELb0ELb1ELb0ELb1ELb0ELb0ELb0ELi2ELi4ELi4ELi4ELb0EEENS1_24CollectiveEpilogueBwdGQAISA_fSD_Li256ELb0ELb1EEENS1_19SingleTileSchedulerILb0ELb0ELb0ELi128EEEEEEEEEvNT_6ParamsE$_ZN4cute3eso3ESOILb1ELb0EJNS_5tupleIJNS_1CILi8EEENS2_IJNS3_ILi2EEES5_S5_EEENS3_ILi1EEES6_S7_EEENS2_IJS7_NS2_IJS4_iiEEENS3_ILi64EEENS2_IJiNS3_ILi144EEENS3_ILi288EEEEEENS3_ILi512EEEEEEEEC2ERKS8_RKSF_,@function
        .size           $_ZN7cutlass13device_kernelIN5flash19enable_sm80_to_sm89INS1_16FlashAttnBwdSm80INS1_25CollectiveMainloopBwdSm80ILi2ELi2EN4cute5tupleIJNS5_1CILi128EEES8_NS7_ILi64EEEEEENS_10bfloat16_tEfNS_4arch4Sm80ELb0ELb0ELb1ELb0ELb1ELb0ELb0ELb0ELi2ELi4ELi4ELi4ELb0EEENS1_24CollectiveEpilogueBwdGQAISA_fSD_Li256ELb0ELb1EEENS1_19SingleTileSchedulerILb0ELb0ELb0ELi128EEEEEEEEEvNT_6ParamsE$_ZN4cute3eso3ESOILb1ELb0EJNS_5tupleIJNS_1CILi8EEENS2_IJNS3_ILi2EEES5_S5_EEENS3_ILi1EEES6_S7_EEENS2_IJS7_NS2_IJS4_iiEEENS3_ILi64EEENS2_IJiNS3_ILi144EEENS3_ILi288EEEEEENS3_ILi512EEEEEEEEC2ERKS8_RKSF_,($_ZN7cutlass13device_kernelIN5flash19enable_sm80_to_sm89INS1_16FlashAttnBwdSm80INS1_25CollectiveMainloopBwdSm80ILi2ELi2EN4cute5tupleIJNS5_1CILi128EEES8_NS7_ILi64EEEEEENS_10bfloat16_tEfNS_4arch4Sm80ELb0ELb0ELb1ELb0ELb1ELb0ELb0ELb0ELi2ELi4ELi4ELi4ELb0EEENS1_24CollectiveEpilogueBwdGQAISA_fSD_Li256ELb0ELb1EEENS1_19SingleTileSchedulerILb0ELb0ELb0ELi128EEEEEEEEEvNT_6ParamsE$_ZN4cute3eso3ESOILb1ELb0EJNS_5tupleIJNS_1CILi8EEENS2_IJNS3_ILi2EEES5_S5_EEENS3_ILi1EEES6_S7_EEENS2_IJS7_NS2_IJiiiEEENS3_ILi64EEENS2_IJNS3_ILi72EEENS3_ILi144EEENS3_ILi288EEEEEENS3_ILi512EEEEEEEEC2ERKS8_RKSG_ - $_ZN7cutlass13device_kernelIN5flash19enable_sm80_to_sm89INS1_16FlashAttnBwdSm80INS1_25CollectiveMainloopBwdSm80ILi2ELi2EN4cute5tupleIJNS5_1CILi128EEES8_NS7_ILi64EEEEEENS_10bfloat16_tEfNS_4arch4Sm80ELb0ELb0ELb1ELb0ELb1ELb0ELb0ELb0ELi2ELi4ELi4ELi4ELb0EEENS1_24CollectiveEpilogueBwdGQAISA_fSD_Li256ELb0ELb1EEENS1_19SingleTileSchedulerILb0ELb0ELb0ELi128EEEEEEEEEvNT_6ParamsE$_ZN4cute3eso3ESOILb1ELb0EJNS_5tupleIJNS_1CILi8EEENS2_IJNS3_ILi2EEES5_S5_EEENS3_ILi1EEES6_S7_EEENS2_IJS7_NS2_IJS4_iiEEENS3_ILi64EEENS2_IJiNS3_ILi144EEENS3_ILi288EEEEEENS3_ILi512EEEEEEEEC2ERKS8_RKSF_)
$_ZN7cutlass13device_kernelIN5flash19enable_sm80_to_sm89INS1_16FlashAttnBwdSm80INS1_25CollectiveMainloopBwdSm80ILi2ELi2EN4cute5tupleIJNS5_1CILi128EEES8_NS7_ILi64EEEEEENS_10bfloat16_tEfNS_4arch4Sm80ELb0ELb0ELb1ELb0ELb1ELb0ELb0ELb0ELi2ELi4ELi4ELi4ELb0EEENS1_24CollectiveEpilogueBwdGQAISA_fSD_Li256ELb0ELb1EEENS1_19SingleTileSchedulerILb0ELb0ELb0ELi128EEEEEEEEEvNT_6ParamsE$_ZN4cute3eso3ESOILb1ELb0EJNS_5tupleIJNS_1CILi8EEENS2_IJNS3_ILi2EEES5_S5_EEENS3_ILi1EEES6_S7_EEENS2_IJS7_NS2_IJS4_iiEEENS3_ILi64EEENS2_IJiNS3_ILi144EEENS3_ILi288EEEEEENS3_ILi512EEEEEEEEC2ERKS8_RKSF_:
[----:B------:R-:W-:Y:S02]  /*85c0*/  IADD3 R4, R60, -c[0x0][0x20], RZ ;  /* 0x800008003c047a10 */ /* 0x000fe40007ffe0ff */
[----:B------:R-:W-:-:S03]  /*85d0*/  MOV R9, 0x0 ;  /* 0x0000000000097802 */ /* 0x000fc60000000f00 */
[----:B------:R1:W-:Y:S04]  /*85e0*/  STL [R4], R2 ;  /* 0x0000000204007387 */ /* 0x0003e80000100800 */
[----:B------:R1:W-:Y:S04]  /*85f0*/  STL [R4+0x4], R3 ;  /* 0x0000040304007387 */ /* 0x0003e80000100800 */
[----:B------:R1:W-:Y:S01]  /*8600*/  STL [R4+0x8], R5 ;  /* 0x0000080504007387 */ /* 0x0003e20000100800 */
[----:B------:R-:W-:Y:S05]  /*8610*/  RET.REL.NODEC R8 `(_ZN7cutlass13device_kernelIN5flash19enable_sm80_to_sm89INS1_16FlashAttnBwdSm80INS1_25CollectiveMainloopBwdSm80ILi2ELi2EN4cute5tupleIJNS5_1CILi128EEES8_NS7_ILi64EEEEEENS_10bfloat16_tEfNS_4arch4Sm80ELb0ELb0ELb1ELb0ELb1ELb0ELb0ELb0ELi2ELi4ELi4ELi4ELb0EEENS1_24CollectiveEpilogueBwdGQAISA_fSD_Li256ELb0ELb1EEENS1_19SingleTileSchedulerILb0ELb0ELb0ELi128EEEEEEEEEvNT_6ParamsE) ;  /* 0xffff79e008007950 */ /* 0x000fea0003c3ffff */
        .type           $_ZN7cutlass13device_kernelIN5flash19enable_sm80_to_sm89INS1_16FlashAttnBwdSm80INS1_25CollectiveMainloopBwdSm80ILi2ELi2EN4cute5tupleIJNS5_1CILi128EEES8_NS7_ILi64EEEEEENS_10bfloat16_tEfNS_4arch4Sm80ELb0ELb0ELb1ELb0ELb1ELb0ELb0ELb0ELi2ELi4ELi4ELi4ELb0EEENS1_24CollectiveEpilogueBwdGQAISA_fSD_Li256ELb0ELb1EEENS1_19SingleTileSchedulerILb0ELb0ELb0ELi128EEEEEEEEEvNT_6ParamsE$_ZN4cute3eso3ESOILb1ELb0EJNS_5tupleIJNS_1CILi8EEENS2_IJNS3_ILi2EEES5_S5_EEENS3_ILi1EEES6_S7_EEENS2_IJS7_NS2_IJiiiEEENS3_ILi64EEENS2_IJNS3_ILi72EEENS3_ILi144EEENS3_ILi288EEEEEENS3_ILi512EEEEEEEEC2ERKS8_RKSG_,@function
        .size           $_ZN7cutlass13device_kernelIN5flash19enable_sm80_to_sm89INS1_16FlashAttnBwdSm80INS1_25CollectiveMainloopBwdSm80ILi2ELi2EN4cute5tupleIJNS5_1CILi128EEES8_NS7_ILi64EEEEEENS_10bfloat16_tEfNS_4arch4Sm80ELb0ELb0ELb1ELb0ELb1ELb0ELb0ELb0ELi2ELi4ELi4ELi4ELb0EEENS1_24CollectiveEpilogueBwdGQAISA_fSD_Li256ELb0ELb1EEENS1_19SingleTileSchedulerILb0ELb0ELb0ELi128EEEEEEEEEvNT_6ParamsE$_ZN4cute3eso3ESOILb1ELb0EJNS_5tupleIJNS_1CILi8EEENS2_IJNS3_ILi2EEES5_S5_EEENS3_ILi1EEES6_S7_EEENS2_IJS7_NS2_IJiiiEEENS3_ILi64EEENS2_IJNS3_ILi72EEENS3_ILi144EEENS3_ILi288EEEEEENS3_ILi512EEEEEEEEC2ERKS8_RKSG_,($_ZN7cutlass13device_kernelIN5flash19enable_sm80_to_sm89INS1_16FlashAttnBwdSm80INS1_25CollectiveMainloopBwdSm80ILi2ELi2EN4cute5tupleIJNS5_1CILi128EEES8_NS7_ILi64EEEEEENS_10bfloat16_tEfNS_4arch4Sm80ELb0ELb0ELb1ELb0ELb1ELb0ELb0ELb0ELi2ELi4ELi4ELi4ELb0EEENS1_24CollectiveEpilogueBwdGQAISA_fSD_Li256ELb0ELb1EEENS1_19SingleTileSchedulerILb0ELb0ELb0ELi128EEEEEEEEEvNT_6ParamsE$_ZN4cute3eso3ESOILb1ELb0EJNS_5tupleIJNS_1CILi8EEENS3_ILi2EEES5_S5_S4_S5_EEENS2_IJNS3_ILi1EEEiiiNS3_ILi72EEENS3_ILi512EEEEEEEEC2ERKS6_RKSA_ - $_ZN7cutlass13device_kernelIN5flash19enable_sm80_to_sm89INS1_16FlashAttnBwdSm80INS1_25CollectiveMainloopBwdSm80ILi2ELi2EN4cute5tupleIJNS5_1CILi128EEES8_NS7_ILi64EEEEEENS_10bfloat16_tEfNS_4arch4Sm80ELb0ELb0ELb1ELb0ELb1ELb0ELb0ELb0ELi2ELi4ELi4ELi4ELb0EEENS1_24CollectiveEpilogueBwdGQAISA_fSD_Li256ELb0ELb1EEENS1_19SingleTileSchedulerILb0ELb0ELb0ELi128EEEEEEEEEvNT_6ParamsE$_ZN4cute3eso3ESOILb1ELb0EJNS_5tupleIJNS_1CILi8EEENS2_IJNS3_ILi2EEES5_S5_EEENS3_ILi1EEES6_S7_EEENS2_IJS7_NS2_IJiiiEEENS3_ILi64EEENS2_IJNS3_ILi72EEENS3_ILi144EEENS3_ILi288EEEEEENS3_ILi512EEEEEEEEC2ERKS8_RKSG_)
$_ZN7cutlass13device_kernelIN5flash19enable_sm80_to_sm89INS1_16FlashAttnBwdSm80INS1_25CollectiveMainloopBwdSm80ILi2ELi2EN4cute5tupleIJNS5_1CILi128EEES8_NS7_ILi64EEEEEENS_10bfloat16_tEfNS_4arch4Sm80ELb0ELb0ELb1ELb0ELb1ELb0ELb0ELb0ELi2ELi4ELi4ELi4ELb0EEENS1_24CollectiveEpilogueBwdGQAISA_fSD_Li256ELb0ELb1EEENS1_19SingleTileSchedulerILb0ELb0ELb0ELi128EEEEEEEEEvNT_6ParamsE$_ZN4cute3eso3ESOILb1ELb0EJNS_5tupleIJNS_1CILi8EEENS2_IJNS3_ILi2EEES5_S5_EEENS3_ILi1EEES6_S7_EEENS2_IJS7_NS2_IJiiiEEENS3_ILi64EEENS2_IJNS3_ILi72EEENS3_ILi144EEENS3_ILi288EEEEEENS3_ILi512EEEEEEEEC2ERKS8_RKSG_:
[----:B------:R-:W-:Y:S02]  /*8620*/  IADD3 R4, R4, -c[0x0][0x20], RZ ;  /* 0x8000080004047a10 */ /* 0x000fe40007ffe0ff */
[----:B------:R-:W-:-:S03]  /*8630*/  MOV R9, 0x0 ;  /* 0x0000000000097802 */ /* 0x000fc60000000f00 */
[----:B------:R1:W-:Y:S04]  /*8640*/  STL [R4], R2 ;  /* 0x0000000204007387 */ /* 0x0003e80000100800 */
[----:B------:R1:W-:Y:S04]  /*8650*/  STL [R4+0x4], R3 ;  /* 0x0000040304007387 */ /* 0x0003e80000100800 */
[----:B------:R1:W-:Y:S01]  /*8660*/  STL [R4+0x8], R5 ;  /* 0x0000080504007387 */ /* 0x0003e20000100800 */
[----:B------:R-:W-:Y:S05]  /*8670*/  RET.REL.NODEC R8 `(_ZN7cutlass13device_kernelIN5flash19enable_sm80_to_sm89INS1_16FlashAttnBwdSm80INS1_25CollectiveMainloopBwdSm80ILi2ELi2EN4cute5tupleIJNS5_1CILi128EEES8_NS7_ILi64EEEEEENS_10bfloat16_tEfNS_4arch4Sm80ELb0ELb0ELb1ELb0ELb1ELb0ELb0ELb0ELi2ELi4ELi4ELi4ELb0EEENS1_24CollectiveEpilogueBwdGQAISA_fSD_Li256ELb0ELb1EEENS1_19SingleTileSchedulerILb0ELb0ELb0ELi128EEEEEEEEEvNT_6ParamsE) ;  /* 0xffff798008007950 */ /* 0x000fea0003c3ffff */
        .type           $_ZN7cutlass13device_kernelIN5flash19enable_sm80_to_sm89INS1_16FlashAttnBwdSm80INS1_25CollectiveMainloopBwdSm80ILi2ELi2EN4cute5tupleIJNS5_1CILi128EEES8_NS7_ILi64EEEEEENS_10bfloat16_tEfNS_4arch4Sm80ELb0ELb0ELb1ELb0ELb1ELb0ELb0ELb0ELi2ELi4ELi4ELi4ELb0EEENS1_24CollectiveEpilogueBwdGQAISA_fSD_Li256ELb0ELb1EEENS1_19SingleTileSchedulerILb0ELb0ELb0ELi128EEEEEEEEEvNT_6ParamsE$_ZN4cute3eso3ESOILb1ELb0EJNS_5tupleIJNS_1CILi8EEENS3_ILi2EEES5_S5_S4_S5_EEENS2_IJNS3_ILi1EEEiiiNS3_ILi72EEENS3_ILi512EEEEEEEEC2ERKS6_RKSA_,@function
        .size           $_ZN7cutlass13device_kernelIN5flash19enable_sm80_to_sm89INS1_16FlashAttnBwdSm80INS1_25CollectiveMainloopBwdSm80ILi2ELi2EN4cute5tupleIJNS5_1CILi128EEES8_NS7_ILi64EEEEEENS_10bfloat16_tEfNS_4arch4Sm80ELb0ELb0ELb1ELb0ELb1ELb0ELb0ELb0ELi2ELi4ELi4ELi4ELb0EEENS1_24CollectiveEpilogueBwdGQAISA_fSD_Li256ELb0ELb1EEENS1_19SingleTileSchedulerILb0ELb0ELb0ELi128EEEEEEEEEvNT_6ParamsE$_ZN4cute3eso3ESOILb1ELb0EJNS_5tupleIJNS_1CILi8EEENS3_ILi2EEES5_S5_S4_S5_EEENS2_IJNS3_ILi1EEEiiiNS3_ILi72EEENS3_ILi512EEEEEEEEC2ERKS6_RKSA_,($_ZN7cutlass13device_kernelIN5flash19enable_sm80_to_sm89INS1_16FlashAttnBwdSm80INS1_25CollectiveMainloopBwdSm80ILi2ELi2EN4cute5tupleIJNS5_1CILi128EEES8_NS7_ILi64EEEEEENS_10bfloat16_tEfNS_4arch4Sm80ELb0ELb0ELb1ELb0ELb1ELb0ELb0ELb0ELi2ELi4ELi4ELi4ELb0EEENS1_24CollectiveEpilogueBwdGQAISA_fSD_Li256ELb0ELb1EEENS1_19SingleTileSchedulerILb0ELb0ELb0ELi128EEEEEEEEEvNT_6ParamsE$_ZN4cute3eso3ESOILb1ELb0EJNS_6LayoutINS_5tupleIJNS3_IJNS3_IJNS3_IJNS_1CILi4EEENS4_ILi2EEEEEENS4_ILi1EEEEEES8_EEENS3_IJNS3_IJNS3_IJS8_S8_EEES8_EEES6_EEEEEENS3_IJNS3_IJNS3_IJNS3_IJS8_NS4_ILi32EEEEEENS4_ILi0EEEEEESH_EEENS3_IJNS3_IJNS3_IJSH_SH_EEESH_EEENS4_ILi64EEEEEEEEEEENS_10ViewEngineIPN7cutlass10bfloat16_tEEEEEC2ERKSP_RKSU_ - $_ZN7cutlass13device_kernelIN5flash19enable_sm80_to_sm89INS1_16FlashAttnBwdSm80INS1_25CollectiveMainloopBwdSm80ILi2ELi2EN4cute5tupleIJNS5_1CILi128EEES8_NS7_ILi64EEEEEENS_10bfloat16_tEfNS_4arch4Sm80ELb0ELb0ELb1ELb0ELb1ELb0ELb0ELb0ELi2ELi4ELi4ELi4ELb0EEENS1_24CollectiveEpilogueBwdGQAISA_fSD_Li256ELb0ELb1EEENS1_19SingleTileSchedulerILb0ELb0ELb0ELi128EEEEEEEEEvNT_6ParamsE$_ZN4cute3eso3ESOILb1ELb0EJNS_5tupleIJNS_1CILi8EEENS3_ILi2EEES5_S5_S4_S5_EEENS2_IJNS3_ILi1EEEiiiNS3_ILi72EEENS3_ILi512EEEEEEEEC2ERKS6_RKSA_)
$_ZN7cutlass13device_kernelIN5flash19enable_sm80_to_sm89INS1_16FlashAttnBwdSm80INS1_25CollectiveMainloopBwdSm80ILi2ELi2EN4cute5tupleIJNS5_1CILi128EEES8_NS7_ILi64EEEEEENS_10bfloat16_tEfNS_4arch4Sm80ELb0ELb0ELb1ELb0ELb1ELb0ELb0ELb0ELi2ELi4ELi4ELi4ELb0EEENS1_24CollectiveEpilogueBwdGQAISA_fSD_Li256ELb0ELb1EEENS1_19SingleTileSchedulerILb0ELb0ELb0ELi128EEEEEEEEEvNT_6ParamsE$_ZN4cute3eso3ESOILb1ELb0EJNS_5tupleIJNS_1CILi8EEENS3_ILi2EEES5_S5_S4_S5_EEENS2_IJNS3_ILi1EEEiiiNS3_ILi72EEENS3_ILi512EEEEEEEEC2ERKS6_RKSA_:
[----:B------:R-:W-:Y:S02]  /*8680*/  IADD3 R4, R4, -c[0x0][0x20], RZ ;  /* 0x8000080004047a10 */ /* 0x000fe40007ffe0ff */
[----:B------:R-:W-:-:S03]  /*8690*/  MOV R9, 0x0 ;  /* 0x0000000000097802 */ /* 0x000fc60000000f00 */
[----:B------:R1:W-:Y:S04]  /*86a0*/  STL [R4], R2 ;  /* 0x0000000204007387 */ /* 0x0003e80000100800 */
[----:B------:R1:W-:Y:S04]  /*86b0*/  STL [R4+0x4], R3 ;  /* 0x0000040304007387 */ /* 0x0003e80000100800 */
[----:B------:R1:W-:Y:S01]  /*86c0*/  STL [R4+0x8], R5 ;  /* 0x0000080504007387 */ /* 0x0003e20000100800 */
[----:B------:R-:W-:Y:S05]  /*86d0*/  RET.REL.NODEC R8 `(_ZN7cutlass13device_kernelIN5flash19enable_sm80_to_sm89INS1_16FlashAttnBwdSm80INS1_25CollectiveMainloopBwdSm80ILi2ELi2EN4cute5tupleIJNS5_1CILi128EEES8_NS7_ILi64EEEEEENS_10bfloat16_tEfNS_4arch4Sm80ELb0ELb0ELb1ELb0ELb1ELb0ELb0ELb0ELi2ELi4ELi4ELi4ELb0EEENS1_24CollectiveEpilogueBwdGQAISA_fSD_Li256ELb0ELb1EEENS1_19SingleTileSchedulerILb0ELb0ELb0ELi128EEEEEEEEEvNT_6ParamsE) ;  /* 0xffff792008007950 */ /* 0x000fea0003c3ffff */
        .type           $_ZN7cutlass13device_kernelIN5flash19enable_sm80_to_sm89INS1_16FlashAttnBwdSm80INS1_25CollectiveMainloopBwdSm80ILi2ELi2EN4cute5tupleIJNS5_1CILi128EEES8_NS7_ILi64EEEEEENS_10bfloat16_tEfNS_4arch4Sm80ELb0ELb0ELb1ELb0ELb1ELb0ELb0ELb0ELi2ELi4ELi4ELi4ELb0EEENS1_24CollectiveEpilogueBwdGQAISA_fSD_Li256ELb0ELb1EEENS1_19SingleTileSchedulerILb0ELb0ELb0ELi128EEEEEEEEEvNT_6ParamsE$_ZN4cute3eso3ESOILb1ELb0EJNS_6LayoutINS_5tupleIJNS3_IJNS3_IJNS3_IJNS_1CILi4EEENS4_ILi2EEEEEENS4_ILi1EEEEEES8_EEENS3_IJNS3_IJNS3_IJS8_S8_EEES8_EEES6_EEEEEENS3_IJNS3_IJNS3_IJNS3_IJS8_NS4_ILi32EEEEEENS4_ILi0EEEEEESH_EEENS3_IJNS3_IJNS3_IJSH_SH_EEESH_EEENS4_ILi64EEEEEEEEEEENS_10ViewEngineIPN7cutlass10bfloat16_tEEEEEC2ERKSP_RKSU_,@function
        .size           $_ZN7cutlass13device_kernelIN5flash19enable_sm80_to_sm89INS1_16FlashAttnBwdSm80INS1_25CollectiveMainloopBwdSm80ILi2ELi2EN4cute5tupleIJNS5_1CILi128EEES8_NS7_ILi64EEEEEENS_10bfloat16_tEfNS_4arch4Sm80ELb0ELb0ELb1ELb0ELb1ELb0ELb0ELb0ELi2ELi4ELi4ELi4ELb0EEENS1_24CollectiveEpilogueBwdGQAISA_fSD_Li256ELb0ELb1EEENS1_19SingleTileSchedulerILb0ELb0ELb0ELi128EEEEEEEEEvNT_6ParamsE$_ZN4cute3eso3ESOILb1ELb0EJNS_6LayoutINS_5tupleIJNS3_IJNS3_IJNS3_IJNS_1CILi4EEENS4_ILi2EEEEEENS4_ILi1EEEEEES8_EEENS3_IJNS3_IJNS3_IJS8_S8_EEES8_EEES6_EEEEEENS3_IJNS3_IJNS3_IJNS3_IJS8_NS4_ILi32EEEEEENS4_ILi0EEEEEESH_EEENS3_IJNS3_IJNS3_IJSH_SH_EEESH_EEENS4_ILi64EEEEEEEEEEENS_10ViewEngineIPN7cutlass10bfloat16_tEEEEEC2ERKSP_RKSU_,($_ZN7cutlass13device_kernelIN5flash19enable_sm80_to_sm89INS1_16FlashAttnBwdSm80INS1_25CollectiveMainloopBwdSm80ILi2ELi2EN4cute5tupleIJNS5_1CILi128EEES8_NS7_ILi64EEEEEENS_10bfloat16_tEfNS_4arch4Sm80ELb0ELb0ELb1ELb0ELb1ELb0ELb0ELb0ELi2ELi4ELi4ELi4ELb0EEENS1_24CollectiveEpilogueBwdGQAISA_fSD_Li256ELb0ELb1EEENS1_19SingleTileSchedulerILb0ELb0ELb0ELi128EEEEEEEEEvNT_6ParamsE$_ZN4cute3eso3ESOILb1ELb0EJNS_6LayoutINS_5tupleIJNS3_IJNS3_IJNS_1CILi2EEES5_EEENS4_ILi1EEEEEEEEENS3_IJNS3_IJNS3_IJS7_NS4_ILi16EEEEEENS4_ILi0EEEEEEEEEEENS_10ViewEngineIPjEEEEC2ERKSF_RKSI_ - $_ZN7cutlass13device_kernelIN5flash19enable_sm80_to_sm89INS1_16FlashAttnBwdSm80INS1_25CollectiveMainloopBwdSm80ILi2ELi2EN4cute5tupleIJNS5_1CILi128EEES8_NS7_ILi64EEEEEENS_10bfloat16_tEfNS_4arch4Sm80ELb0ELb0ELb1ELb0ELb1ELb0ELb0ELb0ELi2ELi4ELi4ELi4ELb0EEENS1_24CollectiveEpilogueBwdGQAISA_fSD_Li256ELb0ELb1EEENS1_19SingleTileSchedulerILb0ELb0ELb0ELi128EEEEEEEEEvNT_6ParamsE$_ZN4cute3eso3ESOILb1ELb0EJNS_6LayoutINS_5tupleIJNS3_IJNS3_IJNS3_IJNS_1CILi4EEENS4_ILi2EEEEEENS4_ILi1EEEEEES8_EEENS3_IJNS3_IJNS3_IJS8_S8_EEES8_EEES6_EEEEEENS3_IJNS3_IJNS3_IJNS3_IJS8_NS4_ILi32EEEEEENS4_ILi0EEEEEESH_EEENS3_IJNS3_IJNS3_IJSH_SH_EEESH_EEENS4_ILi64EEEEEEEEEEENS_10ViewEngineIPN7cutlass10bfloat16_tEEEEEC2ERKSP_RKSU_)
$_ZN7cutlass13device_kernelIN5flash19enable_sm80_to_sm89INS1_16FlashAttnBwdSm80INS1_25CollectiveMainloopBwdSm80ILi2ELi2EN4cute5tupleIJNS5_1CILi128EEES8_NS7_ILi64EEEEEENS_10bfloat16_tEfNS_4arch4Sm80ELb0ELb0ELb1ELb0ELb1ELb0ELb0ELb0ELi2ELi4ELi4ELi4ELb0EEENS1_24CollectiveEpilogueBwdGQAISA_fSD_Li256ELb0ELb1EEENS1_19SingleTileSchedulerILb0ELb0ELb0ELi128EEEEEEEEEvNT_6ParamsE$_ZN4cute3eso3ESOILb1ELb0EJNS_6LayoutINS_5tupleIJNS3_IJNS3_IJNS3_IJNS_1CILi4EEENS4_ILi2EEEEEENS4_ILi1EEEEEES8_EEENS3_IJNS3_IJNS3_IJS8_S8_EEES8_EEES6_EEEEEENS3_IJNS3_IJNS3_IJNS3_IJS8_NS4_ILi32EEEEEENS4_ILi0EEEEEESH_EEENS3_IJNS3_IJNS3_IJSH_SH_EEESH_EEENS4_ILi64EEEEEEEEEEENS_10ViewEngineIPN7cutlass10bfloat16_tEEEEEC2ERKSP_RKSU_:
[----:B------:R-:W-:Y:S02]  /*86e0*/  IADD3 R4, R67, -c[0x0][0x20], RZ ;  /* 0x8000080043047a10 */ /* 0x000fe40007ffe0ff */
[----:B------:R-:W-:-:S03]  /*86f0*/  MOV R7, 0x0 ;  /* 0x0000000000077802 */ /* 0x000fc60000000f00 */
[----:B------:R1:W-:Y:S01]  /*8700*/  STL.64 [R4], R2 ;  /* 0x0000000204007387 */ /* 0x0003e20000100a00 */
[----:B------:R-:W-:Y:S05]  /*8710*/  RET.REL.NODEC R6 `(_ZN7cutlass13device_kernelIN5flash19enable_sm80_to_sm89INS1_16FlashAttnBwdSm80INS1_25CollectiveMainloopBwdSm80ILi2ELi2EN4cute5tupleIJNS5_1CILi128EEES8_NS7_ILi64EEEEEENS_10bfloat16_tEfNS_4arch4Sm80ELb0ELb0ELb1ELb0ELb1ELb0ELb0ELb0ELi2ELi4ELi4ELi4ELb0EEENS1_24CollectiveEpilogueBwdGQAISA_fSD_Li256ELb0ELb1EEENS1_19SingleTileSchedulerILb0ELb0ELb0ELi128EEEEEEEEEvNT_6ParamsE) ;  /* 0xffff78e006007950 */ /* 0x000fea0003c3ffff */
        .type           $_ZN7cutlass13device_kernelIN5flash19enable_sm80_to_sm89INS1_16FlashAttnBwdSm80INS1_25CollectiveMainloopBwdSm80ILi2ELi2EN4cute5tupleIJNS5_1CILi128EEES8_NS7_ILi64EEEEEENS_10bfloat16_tEfNS_4arch4Sm80ELb0ELb0ELb1ELb0ELb1ELb0ELb0ELb0ELi2ELi4ELi4ELi4ELb0EEENS1_24CollectiveEpilogueBwdGQAISA_fSD_Li256ELb0ELb1EEENS1_19SingleTileSchedulerILb0ELb0ELb0ELi128EEEEEEEEEvNT_6ParamsE$_ZN4cute3eso3ESOILb1ELb0EJNS_6LayoutINS_5tupleIJNS3_IJNS3_IJNS_1CILi2EEES5_EEENS4_ILi1EEEEEEEEENS3_IJNS3_IJNS3_IJS7_NS4_ILi16EEEEEENS4_ILi0EEEEEEEEEEENS_10ViewEngineIPjEEEEC2ERKSF_RKSI_,@function
        .size           $_ZN7cutlass13device_kernelIN5flash19enable_sm80_to_sm89INS1_16FlashAttnBwdSm80INS1_25CollectiveMainloopBwdSm80ILi2ELi2EN4cute5tupleIJNS5_1CILi128EEES8_NS7_ILi64EEEEEENS_10bfloat16_tEfNS_4arch4Sm80ELb0ELb0ELb1ELb0ELb1ELb0ELb0ELb0ELi2ELi4ELi4ELi4ELb0EEENS1_24CollectiveEpilogueBwdGQAISA_fSD_Li256ELb0ELb1EEENS1_19SingleTileSchedulerILb0ELb0ELb0ELi128EEEEEEEEEvNT_6ParamsE$_ZN4cute3eso3ESOILb1ELb0EJNS_6LayoutINS_5tupleIJNS3_IJNS3_IJNS_1CILi2EEES5_EEENS4_ILi1EEEEEEEEENS3_IJNS3_IJNS3_IJS7_NS4_ILi16EEEEEENS4_ILi0EEEEEEEEEEENS_10ViewEngineIPjEEEEC2ERKSF_RKSI_,($_ZN7cutlass13device_kernelIN5flash19enable_sm80_to_sm89INS1_16FlashAttnBwdSm80INS1_25CollectiveMainloopBwdSm80ILi2ELi2EN4cute5tupleIJNS5_1CILi128EEES8_NS7_ILi64EEEEEENS_10bfloat16_tEfNS_4arch4Sm80ELb0ELb0ELb1ELb0ELb1ELb0ELb0ELb0ELi2ELi4ELi4ELi4ELb0EEENS1_24CollectiveEpilogueBwdGQAISA_fSD_Li256ELb0ELb1EEENS1_19SingleTileSchedulerILb0ELb0ELb0ELi128EEEEEEEEEvNT_6ParamsE$_ZN4cute3eso3ESOILb1ELb0EJNS_6LayoutINS_5tupleIJNS3_IJNS3_IJNS_1CILi4EEENS4_ILi2EEEEEENS4_ILi1EEEEEEEEENS3_IJNS3_IJNS3_IJS8_NS4_ILi32EEEEEENS4_ILi0EEEEEEEEEEENS_10ViewEngineIPN7cutlass10bfloat16_tEEEEEC2ERKSG_RKSL_ - $_ZN7cutlass13device_kernelIN5flash19enable_sm80_to_sm89INS1_16FlashAttnBwdSm80INS1_25CollectiveMainloopBwdSm80ILi2ELi2EN4cute5tupleIJNS5_1CILi128EEES8_NS7_ILi64EEEEEENS_10bfloat16_tEfNS_4arch4Sm80ELb0ELb0ELb1ELb0ELb1ELb0ELb0ELb0ELi2ELi4ELi4ELi4ELb0EEENS1_24CollectiveEpilogueBwdGQAISA_fSD_Li256ELb0ELb1EEENS1_19SingleTileSchedulerILb0ELb0ELb0ELi128EEEEEEEEEvNT_6ParamsE$_ZN4cute3eso3ESOILb1ELb0EJNS_6LayoutINS_5tupleIJNS3_IJNS3_IJNS_1CILi2EEES5_EEENS4_ILi1EEEEEEEEENS3_IJNS3_IJNS3_IJS7_NS4_ILi16EEEEEENS4_ILi0EEEEEEEEEEENS_10ViewEngineIPjEEEEC2ERKSF_RKSI_)
$_ZN7cutlass13device_kernelIN5flash19enable_sm80_to_sm89INS1_16FlashAttnBwdSm80INS1_25CollectiveMainloopBwdSm80ILi2ELi2EN4cute5tupleIJNS5_1CILi128EEES8_NS7_ILi64EEEEEENS_10bfloat16_tEfNS_4arch4Sm80ELb0ELb0ELb1ELb0ELb1ELb0ELb0ELb0ELi2ELi4ELi4ELi4ELb0EEENS1_24CollectiveEpilogueBwdGQAISA_fSD_Li256ELb0ELb1EEENS1_19SingleTileSchedulerILb0ELb0ELb0ELi128EEEEEEEEEvNT_6ParamsE$_ZN4cute3eso3ESOILb1ELb0EJNS_6LayoutINS_5tupleIJNS3_IJNS3_IJNS_1CILi2EEES5_EEENS4_ILi1EEEEEEEEENS3_IJNS3_IJNS3_IJS7_NS4_ILi16EEEEEENS4_ILi0EEEEEEEEEEENS_10ViewEngineIPjEEEEC2ERKSF_RKSI_:
[----:B------:R-:W-:Y:S02]  /*8720*/  IADD3 R2, R67, -c[0x0][0x20], RZ ;  /* 0x8000080043027a10 */ /* 0x000fe40007ffe0ff */
[----:B------:R-:W-:-:S03]  /*8730*/  MOV R5, 0x0 ;  /* 0x0000000000057802 */ /* 0x000fc60000000f00 */
[----:B------:R1:W-:Y:S01]  /*8740*/  STL.64 [R2], R12 ;  /* 0x0000000c02007387 */ /* 0x0003e20000100a00 */
[----:B------:R-:W-:Y:S05]  /*8750*/  RET.REL.NODEC R4 `(_ZN7cutlass13device_kernelIN5flash19enable_sm80_to_sm89INS1_16FlashAttnBwdSm80INS1_25CollectiveMainloopBwdSm80ILi2ELi2EN4cute5tupleIJNS5_1CILi128EEES8_NS7_ILi64EEEEEENS_10bfloat16_tEfNS_4arch4Sm80ELb0ELb0ELb1ELb0ELb1ELb0ELb0ELb0ELi2ELi4ELi4ELi4ELb0EEENS1_24CollectiveEpilogueBwdGQAISA_fSD_Li256ELb0ELb1EEENS1_19SingleTileSchedulerILb0ELb0ELb0ELi128EEEEEEEEEvNT_6ParamsE) ;  /* 0xffff78a004007950 */ /* 0x000fea0003c3ffff */
        .type           $_ZN7cutlass13device_kernelIN5flash19enable_sm80_to_sm89INS1_16FlashAttnBwdSm80INS1_25CollectiveMainloopBwdSm80ILi2ELi2EN4cute5tupleIJNS5_1CILi128EEES8_NS7_ILi64EEEEEENS_10bfloat16_tEfNS_4arch4Sm80ELb0ELb0ELb1ELb0ELb1ELb0ELb0ELb0ELi2ELi4ELi4ELi4ELb0EEENS1_24CollectiveEpilogueBwdGQAISA_fSD_Li256ELb0ELb1EEENS1_19SingleTileSchedulerILb0ELb0ELb0ELi128EEEEEEEEEvNT_6ParamsE$_ZN4cute3eso3ESOILb1ELb0EJNS_6LayoutINS_5tupleIJNS3_IJNS3_IJNS_1CILi4EEENS4_ILi2EEEEEENS4_ILi1EEEEEEEEENS3_IJNS3_IJNS3_IJS8_NS4_ILi32EEEEEENS4_ILi0EEEEEEEEEEENS_10ViewEngineIPN7cutlass10bfloat16_tEEEEEC2ERKSG_RKSL_,@function
        .size           $_ZN7cutlass13device_kernelIN5flash19enable_sm80_to_sm89INS1_16FlashAttnBwdSm80INS1_25CollectiveMainloopBwdSm80ILi2ELi2EN4cute5tupleIJNS5_1CILi128EEES8_NS7_ILi64EEEEEENS_10bfloat16_tEfNS_4arch4Sm80ELb0ELb0ELb1ELb0ELb1ELb0ELb0ELb0ELi2ELi4ELi4ELi4ELb0EEENS1_24CollectiveEpilogueBwdGQAISA_fSD_Li256ELb0ELb1EEENS1_19SingleTileSchedulerILb0ELb0ELb0ELi128EEEEEEEEEvNT_6ParamsE$_ZN4cute3eso3ESOILb1ELb0EJNS_6LayoutINS_5tupleIJNS3_IJNS3_IJNS_1CILi4EEENS4_ILi2EEEEEENS4_ILi1EEEEEEEEENS3_IJNS3_IJNS3_IJS8_NS4_ILi32EEEEEENS4_ILi0EEEEEEEEEEENS_10ViewEngineIPN7cutlass10bfloat16_tEEEEEC2ERKSG_RKSL_,($_ZN7cutlass13device_kernelIN5flash19enable_sm80_to_sm89INS1_16FlashAttnBwdSm80INS1_25CollectiveMainloopBwdSm80ILi2ELi2EN4cute5tupleIJNS5_1CILi128EEES8_NS7_ILi64EEEEEENS_10bfloat16_tEfNS_4arch4Sm80ELb0ELb0ELb1ELb0ELb1ELb0ELb0ELb0ELi2ELi4ELi4ELi4ELb0EEENS1_24CollectiveEpilogueBwdGQAISA_fSD_Li256ELb0ELb1EEENS1_19SingleTileSchedulerILb0ELb0ELb0ELi128EEEEEEEEEvNT_6ParamsE$_ZN4cute3eso3ESOILb1ELb0EJNS_6LayoutINS_5tupleIJNS3_IJNS3_IJNS_1CILi4EEENS4_ILi2EEEEEENS4_ILi1EEEEEEEEENS3_IJNS3_IJNS3_IJS8_NS4_ILi32EEEEEENS4_ILi0EEEEEEEEEEEiEEC2ERKSG_RKi - $_ZN7cutlass13device_kernelIN5flash19enable_sm80_to_sm89INS1_16FlashAttnBwdSm80INS1_25CollectiveMainloopBwdSm80ILi2ELi2EN4cute5tupleIJNS5_1CILi128EEES8_NS7_ILi64EEEEEENS_10bfloat16_tEfNS_4arch4Sm80ELb0ELb0ELb1ELb0ELb1ELb0ELb0ELb0ELi2ELi4ELi4ELi4ELb0EEENS1_24CollectiveEpilogueBwdGQAISA_fSD_Li256ELb0ELb1EEENS1_19SingleTileSchedulerILb0ELb0ELb0ELi128EEEEEEEEEvNT_6ParamsE$_ZN4cute3eso3ESOILb1ELb0EJNS_6LayoutINS_5tupleIJNS3_IJNS3_IJNS_1CILi4EEENS4_ILi2EEEEEENS4_ILi1EEEEEEEEENS3_IJNS3_IJNS3_IJS8_NS4_ILi32EEEEEENS4_ILi0EEEEEEEEEEENS_10ViewEngineIPN7cutlass10bfloat16_tEEEEEC2ERKSG_RKSL_)
$_ZN7cutlass13device_kernelIN5flash19enable_sm80_to_sm89INS1_16FlashAttnBwdSm80INS1_25CollectiveMainloopBwdSm80ILi2ELi2EN4cute5tupleIJNS5_1CILi128EEES8_NS7_ILi64EEEEEENS_10bfloat16_tEfNS_4arch4Sm80ELb0ELb0ELb1ELb0ELb1ELb0ELb0ELb0ELi2ELi4ELi4ELi4ELb0EEENS1_24CollectiveEpilogueBwdGQAISA_fSD_Li256ELb0ELb1EEENS1_19SingleTileSchedulerILb0ELb0ELb0ELi128EEEEEEEEEvNT_6ParamsE$_ZN4cute3eso3ESOILb1ELb0EJNS_6LayoutINS_5tupleIJNS3_IJNS3_IJNS_1CILi4EEENS4_ILi2EEEEEENS4_ILi1EEEEEEEEENS3_IJNS3_IJNS3_IJS8_NS4_ILi32EEEEEENS4_ILi0EEEEEEEEEEENS_10ViewEngineIPN7cutlass10bfloat16_tEEEEEC2ERKSG_RKSL_:
[----:B------:R-:W-:Y:S01]  /*8760*/  IADD3 R2, R67, -c[0x0][0x20], RZ ;  /* 0x8000080043027a10 */ /* 0x000fe20007ffe0ff */
[----:B------:R-:W-:Y:S01]  /*8770*/  IMAD.MOV.U32 R9, RZ, RZ, R3 ;  /* 0x000000ffff097224 */ /* 0x000fe200078e0003 */
[----:B------:R-:W-:-:S04]  /*8780*/  MOV R7, 0x0 ;  /* 0x0000000000077802 */ /* 0x000fc80000000f00 */
[----:B------:R1:W-:Y:S01]  /*8790*/  STL.64 [R2], R8 ;  /* 0x0000000802007387 */ /* 0x0003e20000100a00 */
[----:B------:R-:W-:Y:S05]  /*87a0*/  RET.REL.NODEC R6 `(_ZN7cutlass13device_kernelIN5flash19enable_sm80_to_sm89INS1_16FlashAttnBwdSm80INS1_25CollectiveMainloopBwdSm80ILi2ELi2EN4cute5tupleIJNS5_1CILi128EEES8_NS7_ILi64EEEEEENS_10bfloat16_tEfNS_4arch4Sm80ELb0ELb0ELb1ELb0ELb1ELb0ELb0ELb0ELi2ELi4ELi4ELi4ELb0EEENS1_24CollectiveEpilogueBwdGQAISA_fSD_Li256ELb0ELb1EEENS1_19SingleTileSchedulerILb0ELb0ELb0ELi128EEEEEEEEEvNT_6ParamsE) ;  /* 0xffff785006007950 */ /* 0x000fea0003c3ffff */
        .type           $_ZN7cutlass13device_kernelIN5flash19enable_sm80_to_sm89INS1_16FlashAttnBwdSm80INS1_25CollectiveMainloopBwdSm80ILi2ELi2EN4cute5tupleIJNS5_1CILi128EEES8_NS7_ILi64EEEEEENS_10bfloat16_tEfNS_4arch4Sm80ELb0ELb0ELb1ELb0ELb1ELb0ELb0ELb0ELi2ELi4ELi4ELi4ELb0EEENS1_24CollectiveEpilogueBwdGQAISA_fSD_Li256ELb0ELb1EEENS1_19SingleTileSchedulerILb0ELb0ELb0ELi128EEEEEEEEEvNT_6ParamsE$_ZN4cute3eso3ESOILb1ELb0EJNS_6LayoutINS_5tupleIJNS3_IJNS3_IJNS_1CILi4EEENS4_ILi2EEEEEENS4_ILi1EEEEEEEEENS3_IJNS3_IJNS3_IJS8_NS4_ILi32EEEEEENS4_ILi0EEEEEEEEEEEiEEC2ERKSG_RKi,@function
        .size           $_ZN7cutlass13device_kernelIN5flash19enable_sm80_to_sm89INS1_16FlashAttnBwdSm80INS1_25CollectiveMainloopBwdSm80ILi2ELi2EN4cute5tupleIJNS5_1CILi128EEES8_NS7_ILi64EEEEEENS_10bfloat16_tEfNS_4arch4Sm80ELb0ELb0ELb1ELb0ELb1ELb0ELb0ELb0ELi2ELi4ELi4ELi4ELb0EEENS1_24CollectiveEpilogueBwdGQAISA_fSD_Li256ELb0ELb1EEENS1_19SingleTileSchedulerILb0ELb0ELb0ELi128EEEEEEEEEvNT_6ParamsE$_ZN4cute3eso3ESOILb1ELb0EJNS_6LayoutINS_5tupleIJNS3_IJNS3_IJNS_1CILi4EEENS4_ILi2EEEEEENS4_ILi1EEEEEEEEENS3_IJNS3_IJNS3_IJS8_NS4_ILi32EEEEEENS4_ILi0EEEEEEEEEEEiEEC2ERKSG_RKi,($_ZN7cutlass13device_kernelIN5flash19enable_sm80_to_sm89INS1_16FlashAttnBwdSm80INS1_25CollectiveMainloopBwdSm80ILi2ELi2EN4cute5tupleIJNS5_1CILi128EEES8_NS7_ILi64EEEEEENS_10bfloat16_tEfNS_4arch4Sm80ELb0ELb0ELb1ELb0ELb1ELb0ELb0ELb0ELi2ELi4ELi4ELi4ELb0EEENS1_24CollectiveEpilogueBwdGQAISA_fSD_Li256ELb0ELb1EEENS1_19SingleTileSchedulerILb0ELb0ELb0ELi128EEEEEEEEEvNT_6ParamsE$_ZN4cute3eso3ESOILb1ELb0EJNS_6LayoutINS_5tupleIJNS3_IJNS3_IJNS_1CILi4EEENS4_ILi2EEEEEENS4_ILi1EEEEEENS3_IJS6_EEEEEENS3_IJNS3_IJNS3_IJS8_NS4_ILi32EEEEEENS4_ILi0EEEEEENS3_IJNS4_ILi64EEEEEEEEEEENS_10ViewEngineIPN7cutlass10bfloat16_tEEEEEC2ERKSJ_RKSO_ - $_ZN7cutlass13device_kernelIN5flash19enable_sm80_to_sm89INS1_16FlashAttnBwdSm80INS1_25CollectiveMainloopBwdSm80ILi2ELi2EN4cute5tupleIJNS5_1CILi128EEES8_NS7_ILi64EEEEEENS_10bfloat16_tEfNS_4arch4Sm80ELb0ELb0ELb1ELb0ELb1ELb0ELb0ELb0ELi2ELi4ELi4ELi4ELb0EEENS1_24CollectiveEpilogueBwdGQAISA_fSD_Li256ELb0ELb1EEENS1_19SingleTileSchedulerILb0ELb0ELb0ELi128EEEEEEEEEvNT_6ParamsE$_ZN4cute3eso3ESOILb1ELb0EJNS_6LayoutINS_5tupleIJNS3_IJNS3_IJNS_1CILi4EEENS4_ILi2EEEEEENS4_ILi1EEEEEEEEENS3_IJNS3_IJNS3_IJS8_NS4_ILi32EEEEEENS4_ILi0EEEEEEEEEEEiEEC2ERKSG_RKi)
$_ZN7cutlass13device_kernelIN5flash19enable_sm80_to_sm89INS1_16FlashAttnBwdSm80INS1_25CollectiveMainloopBwdSm80ILi2ELi2EN4cute5tupleIJNS5_1CILi128EEES8_NS7_ILi64EEEEEENS_10bfloat16_tEfNS_4arch4Sm80ELb0ELb0ELb1ELb0ELb1ELb0ELb0ELb0ELi2ELi4ELi4ELi4ELb0EEENS1_24CollectiveEpilogueBwdGQAISA_fSD_Li256ELb0ELb1EEENS1_19SingleTileSchedulerILb0ELb0ELb0ELi128EEEEEEEEEvNT_6ParamsE$_ZN4cute3eso3ESOILb1ELb0EJNS_6LayoutINS_5tupleIJNS3_IJNS3_IJNS_1CILi4EEENS4_ILi2EEEEEENS4_ILi1EEEEEEEEENS3_IJNS3_IJNS3_IJS8_NS4_ILi32EEEEEENS4_ILi0EEEEEEEEEEEiEEC2ERKSG_RKi:
[----:B------:R-:W-:Y:S02]  /*87b0*/  IADD3 R2, R67, -c[0x0][0x20], RZ ;  /* 0x8000080043027a10 */ /* 0x000fe40007ffe0ff */
[----:B------:R-:W-:-:S03]  /*87c0*/  MOV R7, 0x0 ;  /* 0x0000000000077802 */ /* 0x000fc60000000f00 */
[----:B------:R1:W-:Y:S01]  /*87d0*/  STL [R2], R3 ;  /* 0x0000000302007387 */ /* 0x0003e20000100800 */
[----:B------:R-:W-:Y:S05]  /*87e0*/  RET.REL.NODEC R6 `(_ZN7cutlass13device_kernelIN5flash19enable_sm80_to_sm89INS1_16FlashAttnBwdSm80INS1_25CollectiveMainloopBwdSm80ILi2ELi2EN4cute5tupleIJNS5_1CILi128EEES8_NS7_ILi64EEEEEENS_10bfloat16_tEfNS_4arch4Sm80ELb0ELb0ELb1ELb0ELb1ELb0ELb0ELb0ELi2ELi4ELi4ELi4ELb0EEENS1_24CollectiveEpilogueBwdGQAISA_fSD_Li256ELb0ELb1EEENS1_19SingleTileSchedulerILb0ELb0ELb0ELi128EEEEEEEEEvNT_6ParamsE) ;  /* 0xffff781006007950 */ /* 0x000fea0003c3ffff */
        .type           $_ZN7cutlass13device_kernelIN5flash19enable_sm80_to_sm89INS1_16FlashAttnBwdSm80INS1_25CollectiveMainloopBwdSm80ILi2ELi2EN4cute5tupleIJNS5_1CILi128EEES8_NS7_ILi64EEEEEENS_10bfloat16_tEfNS_4arch4Sm80ELb0ELb0ELb1ELb0ELb1ELb0ELb0ELb0ELi2ELi4ELi4ELi4ELb0EEENS1_24CollectiveEpilogueBwdGQAISA_fSD_Li256ELb0ELb1EEENS1_19SingleTileSchedulerILb0ELb0ELb0ELi128EEEEEEEEEvNT_6ParamsE$_ZN4cute3eso3ESOILb1ELb0EJNS_6LayoutINS_5tupleIJNS3_IJNS3_IJNS_1CILi4EEENS4_ILi2EEEEEENS4_ILi1EEEEEENS3_IJS6_EEEEEENS3_IJNS3_IJNS3_IJS8_NS4_ILi32EEEEEENS4_ILi0EEEEEENS3_IJNS4_ILi64EEEEEEEEEEENS_10ViewEngineIPN7cutlass10bfloat16_tEEEEEC2ERKSJ_RKSO_,@function
        .size           $_ZN7cutlass13device_kernelIN5flash19enable_sm80_to_sm89INS1_16FlashAttnBwdSm80INS1_25CollectiveMainloopBwdSm80ILi2ELi2EN4cute5tupleIJNS5_1CILi128EEES8_NS7_ILi64EEEEEENS_10bfloat16_tEfNS_4arch4Sm80ELb0ELb0ELb1ELb0ELb1ELb0ELb0ELb0ELi2ELi4ELi4ELi4ELb0EEENS1_24CollectiveEpilogueBwdGQAISA_fSD_Li256ELb0ELb1EEENS1_19SingleTileSchedulerILb0ELb0ELb0ELi128EEEEEEEEEvNT_6ParamsE$_ZN4cute3eso3ESOILb1ELb0EJNS_6LayoutINS_5tupleIJNS3_IJNS3_IJNS_1CILi4EEENS4_ILi2EEEEEENS4_ILi1EEEEEENS3_IJS6_EEEEEENS3_IJNS3_IJNS3_IJS8_NS4_ILi32EEEEEENS4_ILi0EEEEEENS3_IJNS4_ILi64EEEEEEEEEEENS_10ViewEngineIPN7cutlass10bfloat16_tEEEEEC2ERKSJ_RKSO_,($_ZN7cutlass13device_kernelIN5flash19enable_sm80_to_sm89INS1_16FlashAttnBwdSm80INS1_25CollectiveMainloopBwdSm80ILi2ELi2EN4cute5tupleIJNS5_1CILi128EEES8_NS7_ILi64EEEEEENS_10bfloat16_tEfNS_4arch4Sm80ELb0ELb0ELb1ELb0ELb1ELb0ELb0ELb0ELi2ELi4ELi4ELi4ELb0EEENS1_24CollectiveEpilogueBwdGQAISA_fSD_Li256ELb0ELb1EEENS1_19SingleTileSchedulerILb0ELb0ELb0ELi128EEEEEEEEEvNT_6ParamsE$_ZN4cute3eso3ESOILb1ELb0EJNS_6LayoutINS_5tupleIJNS3_IJNS3_IJNS_1CILi4EEENS4_ILi2EEEEEENS4_ILi1EEEEEES6_EEENS3_IJNS3_IJNS3_IJS8_NS4_ILi32EEEEEENS4_ILi0EEEEEENS4_ILi64EEEEEEEENS_10ViewEngineIPN7cutlass10bfloat16_tEEEEEC2ERKSH_RKSM_ - $_ZN7cutlass13device_kernelIN5flash19enable_sm80_to_sm89INS1_16FlashAttnBwdSm80INS1_25CollectiveMainloopBwdSm80ILi2ELi2EN4cute5tupleIJNS5_1CILi128EEES8_NS7_ILi64EEEEEENS_10bfloat16_tEfNS_4arch4Sm80ELb0ELb0ELb1ELb0ELb1ELb0ELb0ELb0ELi2ELi4ELi4ELi4ELb0EEENS1_24CollectiveEpilogueBwdGQAISA_fSD_Li256ELb0ELb1EEENS1_19SingleTileSchedulerILb0ELb0ELb0ELi128EEEEEEEEEvNT_6ParamsE$_ZN4cute3eso3ESOILb1ELb0EJNS_6LayoutINS_5tupleIJNS3_IJNS3_IJNS_1CILi4EEENS4_ILi2EEEEEENS4_ILi1EEEEEENS3_IJS6_EEEEEENS3_IJNS3_IJNS3_IJS8_NS4_ILi32EEEEEENS4_ILi0EEEEEENS3_IJNS4_ILi64EEEEEEEEEEENS_10ViewEngineIPN7cutlass10bfloat16_tEEEEEC2ERKSJ_RKSO_)
$_ZN7cutlass13device_kernelIN5flash19enable_sm80_to_sm89INS1_16FlashAttnBwdSm80INS1_25CollectiveMainloopBwdSm80ILi2ELi2EN4cute5tupleIJNS5_1CILi128EEES8_NS7_ILi64EEEEEENS_10bfloat16_tEfNS_4arch4Sm80ELb0ELb0ELb1ELb0ELb1ELb0ELb0ELb0ELi2ELi4ELi4ELi4ELb0EEENS1_24CollectiveEpilogueBwdGQAISA_fSD_Li256ELb0ELb1EEENS1_19SingleTileSchedulerILb0ELb0ELb0ELi128EEEEEEEEEvNT_6ParamsE$_ZN4cute3eso3ESOILb1ELb0EJNS_6LayoutINS_5tupleIJNS3_IJNS3_IJNS_1CILi4EEENS4_ILi2EEEEEENS4_ILi1EEEEEENS3_IJS6_EEEEEENS3_IJNS3_IJNS3_IJS8_NS4_ILi32EEEEEENS4_ILi0EEEEEENS3_IJNS4_ILi64EEEEEEEEEEENS_10ViewEngineIPN7cutlass10bfloat16_tEEEEEC2ERKSJ_RKSO_:
[----:B------:R-:W-:Y:S02]  /*87f0*/  IADD3 R2, R67, -c[0x0][0x20], RZ ;  /* 0x8000080043027a10 */ /* 0x000fe40007ffe0ff */
[----:B------:R-:W-:-:S03]  /*8800*/  MOV R7, 0x0 ;  /* 0x0000000000077802 */ /* 0x000fc60000000f00 */
[----:B------:R1:W-:Y:S01]  /*8810*/  STL.64 [R2], R4 ;  /* 0x0000000402007387 */ /* 0x0003e20000100a00 */
[----:B------:R-:W-:Y:S05]  /*8820*/  RET.REL.NODEC R6 `(_ZN7cutlass13device_kernelIN5flash19enable_sm80_to_sm89INS1_16FlashAttnBwdSm80INS1_25CollectiveMainloopBwdSm80ILi2ELi2EN4cute5tupleIJNS5_1CILi128EEES8_NS7_ILi64EEEEEENS_10bfloat16_tEfNS_4arch4Sm80ELb0ELb0ELb1ELb0ELb1ELb0ELb0ELb0ELi2ELi4ELi4ELi4ELb0EEENS1_24CollectiveEpilogueBwdGQAISA_fSD_Li256ELb0ELb1EEENS1_19SingleTileSchedulerILb0ELb0ELb0ELi128EEEEEEEEEvNT_6ParamsE) ;  /* 0xffff77d006007950 */ /* 0x000fea0003c3ffff */
        .type           $_ZN7cutlass13device_kernelIN5flash19enable_sm80_to_sm89INS1_16FlashAttnBwdSm80INS1_25CollectiveMainloopBwdSm80ILi2ELi2EN4cute5tupleIJNS5_1CILi128EEES8_NS7_ILi64EEEEEENS_10bfloat16_tEfNS_4arch4Sm80ELb0ELb0ELb1ELb0ELb1ELb0ELb0ELb0ELi2ELi4ELi4ELi4ELb0EEENS1_24CollectiveEpilogueBwdGQAISA_fSD_Li256ELb0ELb1EEENS1_19SingleTileSchedulerILb0ELb0ELb0ELi128EEEEEEEEEvNT_6ParamsE$_ZN4cute3eso3ESOILb1ELb0EJNS_6LayoutINS_5tupleIJNS3_IJNS3_IJNS_1CILi4EEENS4_ILi2EEEEEENS4_ILi1EEEEEES6_EEENS3_IJNS3_IJNS3_IJS8_NS4_ILi32EEEEEENS4_ILi0EEEEEENS4_ILi64EEEEEEEENS_10ViewEngineIPN7cutlass10bfloat16_tEEEEEC2ERKSH_RKSM_,@function
        .size           $_ZN7cutlass13device_kernelIN5flash19enable_sm80_to_sm89INS1_16FlashAttnBwdSm80INS1_25CollectiveMainloopBwdSm80ILi2ELi2EN4cute5tupleIJNS5_1CILi128EEES8_NS7_ILi64EEEEEENS_10bfloat16_tEfNS_4arch4Sm80ELb0ELb0ELb1ELb0ELb1ELb0ELb0ELb0ELi2ELi4ELi4ELi4ELb0EEENS1_24CollectiveEpilogueBwdGQAISA_fSD_Li256ELb0ELb1EEENS1_19SingleTileSchedulerILb0ELb0ELb0ELi128EEEEEEEEEvNT_6ParamsE$_ZN4cute3eso3ESOILb1ELb0EJNS_6LayoutINS_5tupleIJNS3_IJNS3_IJNS_1CILi4EEENS4_ILi2EEEEEENS4_ILi1EEEEEES6_EEENS3_IJNS3_IJNS3_IJS8_NS4_ILi32EEEEEENS4_ILi0EEEEEENS4_ILi64EEEEEEEENS_10ViewEngineIPN7cutlass10bfloat16_tEEEEEC2ERKSH_RKSM_,($_ZN7cutlass13device_kernelIN5flash19enable_sm80_to_sm89INS1_16FlashAttnBwdSm80INS1_25CollectiveMainloopBwdSm80ILi2ELi2EN4cute5tupleIJNS5_1CILi128EEES8_NS7_ILi64EEEEEENS_10bfloat16_tEfNS_4arch4Sm80ELb0ELb0ELb1ELb0ELb1ELb0ELb0ELb0ELi2ELi4ELi4ELi4ELb0EEENS1_24CollectiveEpilogueBwdGQAISA_fSD_Li256ELb0ELb1EEENS1_19SingleTileSchedulerILb0ELb0ELb0ELi128EEEEEEEEEvNT_6ParamsE$_ZN4cute3eso3ESOILb1ELb0EJNS_6LayoutINS_5tupleIJNS3_IJNS3_IJNS_1CILi4EEENS4_ILi2EEEEEENS4_ILi1EEEEEES6_EEENS3_IJNS3_IJNS3_IJS8_NS4_ILi32EEEEEENS4_ILi0EEEEEENS4_ILi64EEEEEEEEiEEC2ERKSH_RKi - $_ZN7cutlass13device_kernelIN5flash19enable_sm80_to_sm89INS1_16FlashAttnBwdSm80INS1_25CollectiveMainloopBwdSm80ILi2ELi2EN4cute5tupleIJNS5_1CILi128EEES8_NS7_ILi64EEEEEENS_10bfloat16_tEfNS_4arch4Sm80ELb0ELb0ELb1ELb0ELb1ELb0ELb0ELb0ELi2ELi4ELi4ELi4ELb0EEENS1_24CollectiveEpilogueBwdGQAISA_fSD_Li256ELb0ELb1EEENS1_19SingleTileSchedulerILb0ELb0ELb0ELi128EEEEEEEEEvNT_6ParamsE$_ZN4cute3eso3ESOILb1ELb0EJNS_6LayoutINS_5tupleIJNS3_IJNS3_IJNS_1CILi4EEENS4_ILi2EEEEEENS4_ILi1EEEEEES6_EEENS3_IJNS3_IJNS3_IJS8_NS4_ILi32EEEEEENS4_ILi0EEEEEENS4_ILi64EEEEEEEENS_10ViewEngineIPN7cutlass10bfloat16_tEEEEEC2ERKSH_RKSM_)
$_ZN7cutlass13device_kernelIN5flash19enable_sm80_to_sm89INS1_16FlashAttnBwdSm80INS1_25CollectiveMainloopBwdSm80ILi2ELi2EN4cute5tupleIJNS5_1CILi128EEES8_NS7_ILi64EEEEEENS_10bfloat16_tEfNS_4arch4Sm80ELb0ELb0ELb1ELb0ELb1ELb0ELb0ELb0ELi2ELi4ELi4ELi4ELb0EEENS1_24CollectiveEpilogueBwdGQAISA_fSD_Li256ELb0ELb1EEENS1_19SingleTileSchedulerILb0ELb0ELb0ELi128EEEEEEEEEvNT_6ParamsE$_ZN4cute3eso3ESOILb1ELb0EJNS_6LayoutINS_5tupleIJNS3_IJNS3_IJNS_1CILi4EEENS4_ILi2EEEEEENS4_ILi1EEEEEES6_EEENS3_IJNS3_IJNS3_IJS8_NS4_ILi32EEEEEENS4_ILi0EEEEEENS4_ILi64EEEEEEEENS_10ViewEngineIPN7cutlass10bfloat16_tEEEEEC2ERKSH_RKSM_:
[----:B------:R-:W-:Y:S02]  /*8830*/  IADD3 R2, R67, -c[0x0][0x20], RZ ;  /* 0x8000080043027a10 */ /* 0x000fe40007ffe0ff */
[----:B------:R-:W-:-:S03]  /*8840*/  MOV R7, 0x0 ;  /* 0x0000000000077802 */ /* 0x000fc60000000f00 */
[----:B------:R1:W-:Y:S01]  /*8850*/  STL.64 [R2], R10 ;  /* 0x0000000a02007387 */ /* 0x0003e20000100a00 */
[----:B------:R-:W-:Y:S05]  /*8860*/  RET.REL.NODEC R6 `(_ZN7cutlass13device_kernelIN5flash19enable_sm80_to_sm89INS1_16FlashAttnBwdSm80INS1_25CollectiveMainloopBwdSm80ILi2ELi2EN4cute5tupleIJNS5_1CILi128EEES8_NS7_ILi64EEEEEENS_10bfloat16_tEfNS_4arch4Sm80ELb0ELb0ELb1ELb0ELb1ELb0ELb0ELb0ELi2ELi4ELi4ELi4ELb0EEENS1_24CollectiveEpilogueBwdGQAISA_fSD_Li256ELb0ELb1EEENS1_19SingleTileSchedulerILb0ELb0ELb0ELi128EEEEEEEEEvNT_6ParamsE) ;  /* 0xffff779006007950 */ /* 0x000fea0003c3ffff */
        .type           $_ZN7cutlass13device_kernelIN5flash19enable_sm80_to_sm89INS1_16FlashAttnBwdSm80INS1_25CollectiveMainloopBwdSm80ILi2ELi2EN4cute5tupleIJNS5_1CILi128EEES8_NS7_ILi64EEEEEENS_10bfloat16_tEfNS_4arch4Sm80ELb0ELb0ELb1ELb0ELb1ELb0ELb0ELb0ELi2ELi4ELi4ELi4ELb0EEENS1_24CollectiveEpilogueBwdGQAISA_fSD_Li256ELb0ELb1EEENS1_19SingleTileSchedulerILb0ELb0ELb0ELi128EEEEEEEEEvNT_6ParamsE$_ZN4cute3eso3ESOILb1ELb0EJNS_6LayoutINS_5tupleIJNS3_IJNS3_IJNS_1CILi4EEENS4_ILi2EEEEEENS4_ILi1EEEEEES6_EEENS3_IJNS3_IJNS3_IJS8_NS4_ILi32EEEEEENS4_ILi0EEEEEENS4_ILi64EEEEEEEEiEEC2ERKSH_RKi,@function
        .size           $_ZN7cutlass13device_kernelIN5flash19enable_sm80_to_sm89INS1_16FlashAttnBwdSm80INS1_25CollectiveMainloopBwdSm80ILi2ELi2EN4cute5tupleIJNS5_1CILi128EEES8_NS7_ILi64EEEEEENS_10bfloat16_tEfNS_4arch4Sm80ELb0ELb0ELb1ELb0ELb1ELb0ELb0ELb0ELi2ELi4ELi4ELi4ELb0EEENS1_24CollectiveEpilogueBwdGQAISA_fSD_Li256ELb0ELb1EEENS1_19SingleTileSchedulerILb0ELb0ELb0ELi128EEEEEEEEEvNT_6ParamsE$_ZN4cute3eso3ESOILb1ELb0EJNS_6LayoutINS_5tupleIJNS3_IJNS3_IJNS_1CILi4EEENS4_ILi2EEEEEENS4_ILi1EEEEEES6_EEENS3_IJNS3_IJNS3_IJS8_NS4_ILi32EEEEEENS4_ILi0EEEEEENS4_ILi64EEEEEEEEiEEC2ERKSH_RKi,($_ZN7cutlass13device_kernelIN5flash19enable_sm80_to_sm89INS1_16FlashAttnBwdSm80INS1_25CollectiveMainloopBwdSm80ILi2ELi2EN4cute5tupleIJNS5_1CILi128EEES8_NS7_ILi64EEEEEENS_10bfloat16_tEfNS_4arch4Sm80ELb0ELb0ELb1ELb0ELb1ELb0ELb0ELb0ELi2ELi4ELi4ELi4ELb0EEENS1_24CollectiveEpilogueBwdGQAISA_fSD_Li256ELb0ELb1EEENS1_19SingleTileSchedulerILb0ELb0ELb0ELi128EEEEEEEEEvNT_6ParamsE$_ZN4cute3eso3ESOILb1ELb0EJNS_6LayoutINS_5tupleIJNS3_IJNS3_IJNS_1CILi4EEENS4_ILi2EEEEEENS4_ILi1EEEEEES6_NS4_ILi8EEEEEENS3_IJNS3_IJNS3_IJS8_NS4_ILi32EEEEEENS4_ILi0EEEEEENS4_ILi64EEES5_EEEEENS_10ViewEngineIPN7cutlass10bfloat16_tEEEEEC2ERKSI_RKSN_ - $_ZN7cutlass13device_kernelIN5flash19enable_sm80_to_sm89INS1_16FlashAttnBwdSm80INS1_25CollectiveMainloopBwdSm80ILi2ELi2EN4cute5tupleIJNS5_1CILi128EEES8_NS7_ILi64EEEEEENS_10bfloat16_tEfNS_4arch4Sm80ELb0ELb0ELb1ELb0ELb1ELb0ELb0ELb0ELi2ELi4ELi4ELi4ELb0EEENS1_24CollectiveEpilogueBwdGQAISA_fSD_Li256ELb0ELb1EEENS1_19SingleTileSchedulerILb0ELb0ELb0ELi128EEEEEEEEEvNT_6ParamsE$_ZN4cute3eso3ESOILb1ELb0EJNS_6LayoutINS_5tupleIJNS3_IJNS3_IJNS_1CILi4EEENS4_ILi2EEEEEENS4_ILi1EEEEEES6_EEENS3_IJNS3_IJNS3_IJS8_NS4_ILi32EEEEEENS4_ILi0EEEEEENS4_ILi64EEEEEEEEiEEC2ERKSH_RKi)
$_ZN7cutlass13device_kernelIN5flash19enable_sm80_to_sm89INS1_16FlashAttnBwdSm80INS1_25CollectiveMainloopBwdSm80ILi2ELi2EN4cute5tupleIJNS5_1CILi128EEES8_NS7_ILi64EEEEEENS_10bfloat16_tEfNS_4arch4Sm80ELb0ELb0ELb1ELb0ELb1ELb0ELb0ELb0ELi2ELi4ELi4ELi4ELb0EEENS1_24CollectiveEpilogueBwdGQAISA_fSD_Li256ELb0ELb1EEENS1_19SingleTileSchedulerILb0ELb0ELb0ELi128EEEEEEEEEvNT_6ParamsE$_ZN4cute3eso3ESOILb1ELb0EJNS_6LayoutINS_5tupleIJNS3_IJNS3_IJNS_1CILi4EEENS4_ILi2EEEEEENS4_ILi1EEEEEES6_EEENS3_IJNS3_IJNS3_IJS8_NS4_ILi32EEEEEENS4_ILi0EEEEEENS4_ILi64EEEEEEEEiEEC2ERKSH_RKi:
[----:B------:R-:W-:Y:S02]  /*8870*/  IADD3 R2, R58, -c[0x0][0x20], RZ ;  /* 0x800008003a027a10 */ /* 0x000fe40007ffe0ff */
[----:B------:R-:W-:-:S03]  /*8880*/  MOV R5, 0x0 ;  /* 0x0000000000057802 */ /* 0x000fc60000000f00 */
[----:B------:R1:W-:Y:S01]  /*8890*/  STL [R2], R3 ;  /* 0x0000000302007387 */ /* 0x0003e20000100800 */
[----:B------:R-:W-:Y:S05]  /*88a0*/  RET.REL.NODEC R4 `(_ZN7cutlass13device_kernelIN5flash19enable_sm80_to_sm89INS1_16FlashAttnBwdSm80INS1_25CollectiveMainloopBwdSm80ILi2ELi2EN4cute5tupleIJNS5_1CILi128EEES8_NS7_ILi64EEEEEENS_10bfloat16_tEfNS_4arch4Sm80ELb0ELb0ELb1ELb0ELb1ELb0ELb0ELb0ELi2ELi4ELi4ELi4ELb0EEENS1_24CollectiveEpilogueBwdGQAISA_fSD_Li256ELb0ELb1EEENS1_19SingleTileSchedulerILb0ELb0ELb0ELi128EEEEEEEEEvNT_6ParamsE) ;  /* 0xffff775004007950 */ /* 0x000fea0003c3ffff */
        .type           $_ZN7cutlass13device_kernelIN5flash19enable_sm80_to_sm89INS1_16FlashAttnBwdSm80INS1_25CollectiveMainloopBwdSm80ILi2ELi2EN4cute5tupleIJNS5_1CILi128EEES8_NS7_ILi64EEEEEENS_10bfloat16_tEfNS_4arch4Sm80ELb0ELb0ELb1ELb0ELb1ELb0ELb0ELb0ELi2ELi4ELi4ELi4ELb0EEENS1_24CollectiveEpilogueBwdGQAISA_fSD_Li256ELb0ELb1EEENS1_19SingleTileSchedulerILb0ELb0ELb0ELi128EEEEEEEEEvNT_6ParamsE$_ZN4cute3eso3ESOILb1ELb0EJNS_6LayoutINS_5tupleIJNS3_IJNS3_IJNS_1CILi4EEENS4_ILi2EEEEEENS4_ILi1EEEEEES6_NS4_ILi8EEEEEENS3_IJNS3_IJNS3_IJS8_NS4_ILi32EEEEEENS4_ILi0EEEEEENS4_ILi64EEES5_EEEEENS_10ViewEngineIPN7cutlass10bfloat16_tEEEEEC2ERKSI_RKSN_,@function
        .size           $_ZN7cutlass13device_kernelIN5flash19enable_sm80_to_sm89INS1_16FlashAttnBwdSm80INS1_25CollectiveMainloopBwdSm80ILi2ELi2EN4cute5tupleIJNS5_1CILi128EEES8_NS7_ILi64EEEEEENS_10bfloat16_tEfNS_4arch4Sm80ELb0ELb0ELb1ELb0ELb1ELb0ELb0ELb0ELi2ELi4ELi4ELi4ELb0EEENS1_24CollectiveEpilogueBwdGQAISA_fSD_Li256ELb0ELb1EEENS1_19SingleTileSchedulerILb0ELb0ELb0ELi128EEEEEEEEEvNT_6ParamsE$_ZN4cute3eso3ESOILb1ELb0EJNS_6LayoutINS_5tupleIJNS3_IJNS3_IJNS_1CILi4EEENS4_ILi2EEEEEENS4_ILi1EEEEEES6_NS4_ILi8EEEEEENS3_IJNS3_IJNS3_IJS8_NS4_ILi32EEEEEENS4_ILi0EEEEEENS4_ILi64EEES5_EEEEENS_10ViewEngineIPN7cutlass10bfloat16_tEEEEEC2ERKSI_RKSN_,($_ZN7cutlass13device_kernelIN5flash19enable_sm80_to_sm89INS1_16FlashAttnBwdSm80INS1_25CollectiveMainloopBwdSm80ILi2ELi2EN4cute5tupleIJNS5_1CILi128EEES8_NS7_ILi64EEEEEENS_10bfloat16_tEfNS_4arch4Sm80ELb0ELb0ELb1ELb0ELb1ELb0ELb0ELb0ELi2ELi4ELi4ELi4ELb0EEENS1_24CollectiveEpilogueBwdGQAISA_fSD_Li256ELb0ELb1EEENS1_19SingleTileSchedulerILb0ELb0ELb0ELi128EEEEEEEEEvNT_6ParamsE$_ZN4cute3eso3ESOILb1ELb0EJNS_6LayoutINS_5tupleIJNS3_IJNS3_IJNS_1CILi4EEENS4_ILi8EEEEEENS3_IJS5_NS4_ILi2EEEEEEEEENS3_IJNS3_IJS8_S8_EEENS3_IJS8_S6_EEEEEEEEENS3_IJNS3_IJNS3_IJNS_11ScaledBasisIS8_JLi1EEEENSF_INS4_ILi1EEEJLi0EEEEEEENS3_IJNSF_INS4_ILi16EEEJLi0EEEENSF_IS6_JLi1EEEEEEEEEENS3_IJNS3_IJNSF_ISH_JLi1EEEENSF_IS6_JLi0EEEEEEENS3_IJNSF_INS4_ILi64EEEJLi0EEEENSF_ISK_JLi1EEEEEEEEEEEEEEENS_10ViewEngineINS_23ArithmeticTupleIteratorINS_15ArithmeticTupleIJNS4_ILi0EEES12_EEEEEEEEEC2ERKSY_RKS15_ - $_ZN7cutlass13device_kernelIN5flash19enable_sm80_to_sm89INS1_16FlashAttnBwdSm80INS1_25CollectiveMainloopBwdSm80ILi2ELi2EN4cute5tupleIJNS5_1CILi128EEES8_NS7_ILi64EEEEEENS_10bfloat16_tEfNS_4arch4Sm80ELb0ELb0ELb1ELb0ELb1ELb0ELb0ELb0ELi2ELi4ELi4ELi4ELb0EEENS1_24CollectiveEpilogueBwdGQAISA_fSD_Li256ELb0ELb1EEENS1_19SingleTileSchedulerILb0ELb0ELb0ELi128EEEEEEEEEvNT_6ParamsE$_ZN4cute3eso3ESOILb1ELb0EJNS_6LayoutINS_5tupleIJNS3_IJNS3_IJNS_1CILi4EEENS4_ILi2EEEEEENS4_ILi1EEEEEES6_NS4_ILi8EEEEEENS3_IJNS3_IJNS3_IJS8_NS4_ILi32EEEEEENS4_ILi0EEEEEENS4_ILi64EEES5_EEEEENS_10ViewEngineIPN7cutlass10bfloat16_tEEEEEC2ERKSI_RKSN_)
$_ZN7cutlass13device_kernelIN5flash19enable_sm80_to_sm89INS1_16FlashAttnBwdSm80INS1_25CollectiveMainloopBwdSm80ILi2ELi2EN4cute5tupleIJNS5_1CILi128EEES8_NS7_ILi64EEEEEENS_10bfloat16_tEfNS_4arch4Sm80ELb0ELb0ELb1ELb0ELb1ELb0ELb0ELb0ELi2ELi4ELi4ELi4ELb0EEENS1_24CollectiveEpilogueBwdGQAISA_fSD_Li256ELb0ELb1EEENS1_19SingleTileSchedulerILb0ELb0ELb0ELi128EEEEEEEEEvNT_6ParamsE$_ZN4cute3eso3ESOILb1ELb0EJNS_6LayoutINS_5tupleIJNS3_IJNS3_IJNS_1CILi4EEENS4_ILi2EEEEEENS4_ILi1EEEEEES6_NS4_ILi8EEEEEENS3_IJNS3_IJNS3_IJS8_NS4_ILi32EEEEEENS4_ILi0EEEEEENS4_ILi64EEES5_EEEEENS_10ViewEngineIPN7cutlass10bfloat16_tEEEEEC2ERKSI_RKSN_:
[----:B------:R-:W-:Y:S01]  /*88b0*/  IADD3 R2, R67, -c[0x0][0x20], RZ ;  /* 0x8000080043027a10 */ /* 0x000fe20007ffe0ff */
[----:B------:R-:W-:Y:S01]  /*88c0*/  IMAD.MOV.U32 R7, RZ, RZ, R3 ;  /* 0x000000ffff077224 */ /* 0x000fe200078e0003 */
[----:B------:R-:W-:-:S04]  /*88d0*/  MOV R5, 0x0 ;  /* 0x0000000000057802 */ /* 0x000fc80000000f00 */
[----:B------:R1:W-:Y:S01]  /*88e0*/  STL.64 [R2], R6 ;  /* 0x0000000602007387 */ /* 0x0003e20000100a00 */
[----:B------:R-:W-:Y:S05]  /*88f0*/  RET.REL.NODEC R4 `(_ZN7cutlass13device_kernelIN5flash19enable_sm80_to_sm89INS1_16FlashAttnBwdSm80INS1_25CollectiveMainloopBwdSm80ILi2ELi2EN4cute5tupleIJNS5_1CILi128EEES8_NS7_ILi64EEEEEENS_10bfloat16_tEfNS_4arch4Sm80ELb0ELb0ELb1ELb0ELb1ELb0ELb0ELb0ELi2ELi4ELi4ELi4ELb0EEENS1_24CollectiveEpilogueBwdGQAISA_fSD_Li256ELb0ELb1EEENS1_19SingleTileSchedulerILb0ELb0ELb0ELi128EEEEEEEEEvNT_6ParamsE) ;  /* 0xffff770004007950 */ /* 0x000fea0003c3ffff */
        .type           $_ZN7cutlass13device_kernelIN5flash19enable_sm80_to_sm89INS1_16FlashAttnBwdSm80INS1_25CollectiveMainloopBwdSm80ILi2ELi2EN4cute5tupleIJNS5_1CILi128EEES8_NS7_ILi64EEEEEENS_10bfloat16_tEfNS_4arch4Sm80ELb0ELb0ELb1ELb0ELb1ELb0ELb0ELb0ELi2ELi4ELi4ELi4ELb0EEENS1_24CollectiveEpilogueBwdGQAISA_fSD_Li256ELb0ELb1EEENS1_19SingleTileSchedulerILb0ELb0ELb0ELi128EEEEEEEEEvNT_6ParamsE$_ZN4cute3eso3ESOILb1ELb0EJNS_6LayoutINS_5tupleIJNS3_IJNS3_IJNS_1CILi4EEENS4_ILi8EEEEEENS3_IJS5_NS4_ILi2EEEEEEEEENS3_IJNS3_IJS8_S8_EEENS3_IJS8_S6_EEEEEEEEENS3_IJNS3_IJNS3_IJNS_11ScaledBasisIS8_JLi1EEEENSF_INS4_ILi1EEEJLi0EEEEEEENS3_IJNSF_INS4_ILi16EEEJLi0EEEENSF_IS6_JLi1EEEEEEEEEENS3_IJNS3_IJNSF_ISH_JLi1EEEENSF_IS6_JLi0EEEEEEENS3_IJNSF_INS4_ILi64EEEJLi0EEEENSF_ISK_JLi1EEEEEEEEEEEEEEENS_10ViewEngineINS_23ArithmeticTupleIteratorINS_15ArithmeticTupleIJNS4_ILi0EEES12_EEEEEEEEEC2ERKSY_RKS15_,@function
        .size           $_ZN7cutlass13device_kernelIN5flash19enable_sm80_to_sm89INS1_16FlashAttnBwdSm80INS1_25CollectiveMainloopBwdSm80ILi2ELi2EN4cute5tupleIJNS5_1CILi128EEES8_NS7_ILi64EEEEEENS_10bfloat16_tEfNS_4arch4Sm80ELb0ELb0ELb1ELb0ELb1ELb0ELb0ELb0ELi2ELi4ELi4ELi4ELb0EEENS1_24CollectiveEpilogueBwdGQAISA_fSD_Li256ELb0ELb1EEENS1_19SingleTileSchedulerILb0ELb0ELb0ELi128EEEEEEEEEvNT_6ParamsE$_ZN4cute3eso3ESOILb1ELb0EJNS_6LayoutINS_5tupleIJNS3_IJNS3_IJNS_1CILi4EEENS4_ILi8EEEEEENS3_IJS5_NS4_ILi2EEEEEEEEENS3_IJNS3_IJS8_S8_EEENS3_IJS8_S6_EEEEEEEEENS3_IJNS3_IJNS3_IJNS_11ScaledBasisIS8_JLi1EEEENSF_INS4_ILi1EEEJLi0EEEEEEENS3_IJNSF_INS4_ILi16EEEJLi0EEEENSF_IS6_JLi1EEEEEEEEEENS3_IJNS3_IJNSF_ISH_JLi1EEEENSF_IS6_JLi0EEEEEEENS3_IJNSF_INS4_ILi64EEEJLi0EEEENSF_ISK_JLi1EEEEEEEEEEEEEEENS_10ViewEngineINS_23ArithmeticTupleIteratorINS_15ArithmeticTupleIJNS4_ILi0EEES12_EEEEEEEEEC2ERKSY_RKS15_,($_ZN7cutlass13device_kernelIN5flash19enable_sm80_to_sm89INS1_16FlashAttnBwdSm80INS1_25CollectiveMainloopBwdSm80ILi2ELi2EN4cute5tupleIJNS5_1CILi128EEES8_NS7_ILi64EEEEEENS_10bfloat16_tEfNS_4arch4Sm80ELb0ELb0ELb1ELb0ELb1ELb0ELb0ELb0ELi2ELi4ELi4ELi4ELb0EEENS1_24CollectiveEpilogueBwdGQAISA_fSD_Li256ELb0ELb1EEENS1_19SingleTileSchedulerILb0ELb0ELb0ELi128EEEEEEEEEvNT_6ParamsE$_ZN4cute3eso3ESOILb1ELb0EJNS_6LayoutINS_5tupleIJNS3_IJNS3_IJNS_1CILi8EEENS4_ILi1EEEEEES6_EEENS3_IJNS3_IJS6_S6_EEENS4_ILi2EEEEEEEEENS3_IJNS3_IJNS3_IJS6_NS4_ILi0EEEEEESD_EEENS3_IJNS3_IJSD_SD_EEENS4_ILi4096EEEEEEEEEEENS_10ViewEngineINS_8smem_ptrIPN7cutlass10bfloat16_tEEEEEEEC2ERKSK_RKSR_ - $_ZN7cutlass13device_kernelIN5flash19enable_sm80_to_sm89INS1_16FlashAttnBwdSm80INS1_25CollectiveMainloopBwdSm80ILi2ELi2EN4cute5tupleIJNS5_1CILi128EEES8_NS7_ILi64EEEEEENS_10bfloat16_tEfNS_4arch4Sm80ELb0ELb0ELb1ELb0ELb1ELb0ELb0ELb0ELi2ELi4ELi4ELi4ELb0EEENS1_24CollectiveEpilogueBwdGQAISA_fSD_Li256ELb0ELb1EEENS1_19SingleTileSchedulerILb0ELb0ELb0ELi128EEEEEEEEEvNT_6ParamsE$_ZN4cute3eso3ESOILb1ELb0EJNS_6LayoutINS_5tupleIJNS3_IJNS3_IJNS_1CILi4EEENS4_ILi8EEEEEENS3_IJS5_NS4_ILi2EEEEEEEEENS3_IJNS3_IJS8_S8_EEENS3_IJS8_S6_EEEEEEEEENS3_IJNS3_IJNS3_IJNS_11ScaledBasisIS8_JLi1EEEENSF_INS4_ILi1EEEJLi0EEEEEEENS3_IJNSF_INS4_ILi16EEEJLi0EEEENSF_IS6_JLi1EEEEEEEEEENS3_IJNS3_IJNSF_ISH_JLi1EEEENSF_IS6_JLi0EEEEEEENS3_IJNSF_INS4_ILi64EEEJLi0EEEENSF_ISK_JLi1EEEEEEEEEEEEEEENS_10ViewEngineINS_23ArithmeticTupleIteratorINS_15ArithmeticTupleIJNS4_ILi0EEES12_EEEEEEEEEC2ERKSY_RKS15_)
$_ZN7cutlass13device_kernelIN5flash19enable_sm80_to_sm89INS1_16FlashAttnBwdSm80INS1_25CollectiveMainloopBwdSm80ILi2ELi2EN4cute5tupleIJNS5_1CILi128EEES8_NS7_ILi64EEEEEENS_10bfloat16_tEfNS_4arch4Sm80ELb0ELb0ELb1ELb0ELb1ELb0ELb0ELb0ELi2ELi4ELi4ELi4ELb0EEENS1_24CollectiveEpilogueBwdGQAISA_fSD_Li256ELb0ELb1EEENS1_19SingleTileSchedulerILb0ELb0ELb0ELi128EEEEEEEEEvNT_6ParamsE$_ZN4cute3eso3ESOILb1ELb0EJNS_6LayoutINS_5tupleIJNS3_IJNS3_IJNS_1CILi4EEENS4_ILi8EEEEEENS3_IJS5_NS4_ILi2EEEEEEEEENS3_IJNS3_IJS8_S8_EEENS3_IJS8_S6_EEEEEEEEENS3_IJNS3_IJNS3_IJNS_11ScaledBasisIS8_JLi1EEEENSF_INS4_ILi1EEEJLi0EEEEEEENS3_IJNSF_INS4_ILi16EEEJLi0EEEENSF_IS6_JLi1EEEEEEEEEENS3_IJNS3_IJNSF_ISH_JLi1EEEENSF_IS6_JLi0EEEEEEENS3_IJNSF_INS4_ILi64EEEJLi0EEEENSF_ISK_JLi1EEEEEEEEEEEEEEENS_10ViewEngineINS_23ArithmeticTupleIteratorINS_15ArithmeticTupleIJNS4_ILi0EEES12_EEEEEEEEEC2ERKSY_RKS15_:
[----:B------:R-:W-:Y:S01]  /*8900*/  IADD3 R2, R15, -c[0x0][0x20], RZ ;  /* 0x800008000f027a10 */ /* 0x000fe20007ffe0ff */
[----:B------:R-:W-:Y:S01]  /*8910*/  IMAD.MOV.U32 R50, RZ, RZ, R6 ;  /* 0x000000ffff327224 */ /* 0x000fe200078e0006 */
[----:B------:R-:W-:Y:S01]  /*8920*/  PRMT R9, R17, 0x7770, RZ ;  /* 0x0000777011097816 */ /* 0x000fe200000000ff */
[----:B------:R-:W-:-:S04]  /*8930*/  IMAD.MOV.U32 R51, RZ, RZ, 0x0 ;  /* 0x00000000ff337424 */ /* 0x000fc800078e00ff */
[----:B------:R1:W-:Y:S01]  /*8940*/  STL.U8 [R2], R9 ;  /* 0x0000000902007387 */ /* 0x0003e20000100000 */
[----:B------:R-:W-:Y:S05]  /*8950*/  RET.REL.NODEC R50 `(_ZN7cutlass13device_kernelIN5flash19enable_sm80_to_sm89INS1_16FlashAttnBwdSm80INS1_25CollectiveMainloopBwdSm80ILi2ELi2EN4cute5tupleIJNS5_1CILi128EEES8_NS7_ILi64EEEEEENS_10bfloat16_tEfNS_4arch4Sm80ELb0ELb0ELb1ELb0ELb1ELb0ELb0ELb0ELi2ELi4ELi4ELi4ELb0EEENS1_24CollectiveEpilogueBwdGQAISA_fSD_Li256ELb0ELb1EEENS1_19SingleTileSchedulerILb0ELb0ELb0ELi128EEEEEEEEEvNT_6ParamsE) ;  /* 0xffff76a032007950 */ /* 0x000fea0003c3ffff */
        .type           $_ZN7cutlass13device_kernelIN5flash19enable_sm80_to_sm89INS1_16FlashAttnBwdSm80INS1_25CollectiveMainloopBwdSm80ILi2ELi2EN4cute5tupleIJNS5_1CILi128EEES8_NS7_ILi64EEEEEENS_10bfloat16_tEfNS_4arch4Sm80ELb0ELb0ELb1ELb0ELb1ELb0ELb0ELb0ELi2ELi4ELi4ELi4ELb0EEENS1_24CollectiveEpilogueBwdGQAISA_fSD_Li256ELb0ELb1EEENS1_19SingleTileSchedulerILb0ELb0ELb0ELi128EEEEEEEEEvNT_6ParamsE$_ZN4cute3eso3ESOILb1ELb0EJNS_6LayoutINS_5tupleIJNS3_IJNS3_IJNS_1CILi8EEENS4_ILi1EEEEEES6_EEENS3_IJNS3_IJS6_S6_EEENS4_ILi2EEEEEEEEENS3_IJNS3_IJNS3_IJS6_NS4_ILi0EEEEEESD_EEENS3_IJNS3_IJSD_SD_EEENS4_ILi4096EEEEEEEEEEENS_10ViewEngineINS_8smem_ptrIPN7cutlass10bfloat16_tEEEEEEEC2ERKSK_RKSR_,@function
        .size           $_ZN7cutlass13device_kernelIN5flash19enable_sm80_to_sm89INS1_16FlashAttnBwdSm80INS1_25CollectiveMainloopBwdSm80ILi2ELi2EN4cute5tupleIJNS5_1CILi128EEES8_NS7_ILi64EEEEEENS_10bfloat16_tEfNS_4arch4Sm80ELb0ELb0ELb1ELb0ELb1ELb0ELb0ELb0ELi2ELi4ELi4ELi4ELb0EEENS1_24CollectiveEpilogueBwdGQAISA_fSD_Li256ELb0ELb1EEENS1_19SingleTileSchedulerILb0ELb0ELb0ELi128EEEEEEEEEvNT_6ParamsE$_ZN4cute3eso3ESOILb1ELb0EJNS_6LayoutINS_5tupleIJNS3_IJNS3_IJNS_1CILi8EEENS4_ILi1EEEEEES6_EEENS3_IJNS3_IJS6_S6_EEENS4_ILi2EEEEEEEEENS3_IJNS3_IJNS3_IJS6_NS4_ILi0EEEEEESD_EEENS3_IJNS3_IJSD_SD_EEENS4_ILi4096EEEEEEEEEEENS_10ViewEngineINS_8smem_ptrIPN7cutlass10bfloat16_tEEEEEEEC2ERKSK_RKSR_,($_ZN7cutlass13device_kernelIN5flash19enable_sm80_to_sm89INS1_16FlashAttnBwdSm80INS1_25CollectiveMainloopBwdSm80ILi2ELi2EN4cute5tupleIJNS5_1CILi128EEES8_NS7_ILi64EEEEEENS_10bfloat16_tEfNS_4arch4Sm80ELb0ELb0ELb1ELb0ELb1ELb0ELb0ELb0ELi2ELi4ELi4ELi4ELb0EEENS1_24CollectiveEpilogueBwdGQAISA_fSD_Li256ELb0ELb1EEENS1_19SingleTileSchedulerILb0ELb0ELb0ELi128EEEEEEEEEvNT_6ParamsE$_ZN4cute3eso3ESOILb1ELb0EJNS_6LayoutINS_5tupleIJNS3_IJNS3_IJNS_1CILi8EEENS4_ILi1EEEEEES6_EEENS3_IJNS3_IJS6_S6_EEENS4_ILi2EEEEEEEEENS3_IJNS3_IJNS3_IJS6_NS4_ILi0EEEEEESD_EEENS3_IJNS3_IJSD_SD_EEENS4_ILi64EEEEEEEEEEENS_10ViewEngineIPN7cutlass10bfloat16_tEEEEEC2ERKSK_RKSP_ - $_ZN7cutlass13device_kernelIN5flash19enable_sm80_to_sm89INS1_16FlashAttnBwdSm80INS1_25CollectiveMainloopBwdSm80ILi2ELi2EN4cute5tupleIJNS5_1CILi128EEES8_NS7_ILi64EEEEEENS_10bfloat16_tEfNS_4arch4Sm80ELb0ELb0ELb1ELb0ELb1ELb0ELb0ELb0ELi2ELi4ELi4ELi4ELb0EEENS1_24CollectiveEpilogueBwdGQAISA_fSD_Li256ELb0ELb1EEENS1_19SingleTileSchedulerILb0ELb0ELb0ELi128EEEEEEEEEvNT_6ParamsE$_ZN4cute3eso3ESOILb1ELb0EJNS_6LayoutINS_5tupleIJNS3_IJNS3_IJNS_1CILi8EEENS4_ILi1EEEEEES6_EEENS3_IJNS3_IJS6_S6_EEENS4_ILi2EEEEEEEEENS3_IJNS3_IJNS3_IJS6_NS4_ILi0EEEEEESD_EEENS3_IJNS3_IJSD_SD_EEENS4_ILi4096EEEEEEEEEEENS_10ViewEngineINS_8smem_ptrIPN7cutlass10bfloat16_tEEEEEEEC2ERKSK_RKSR_)
$_ZN7cutlass13device_kernelIN5flash19enable_sm80_to_sm89INS1_16FlashAttnBwdSm80INS1_25CollectiveMainloopBwdSm80ILi2ELi2EN4cute5tupleIJNS5_1CILi128EEES8_NS7_ILi64EEEEEENS_10bfloat16_tEfNS_4arch4Sm80ELb0ELb0ELb1ELb0ELb1ELb0ELb0ELb0ELi2ELi4ELi4ELi4ELb0EEENS1_24CollectiveEpilogueBwdGQAISA_fSD_Li256ELb0ELb1EEENS1_19SingleTileSchedulerILb0ELb0ELb0ELi128EEEEEEEEEvNT_6ParamsE$_ZN4cute3eso3ESOILb1ELb0EJNS_6LayoutINS_5tupleIJNS3_IJNS3_IJNS_1CILi8EEENS4_ILi1EEEEEES6_EEENS3_IJNS3_IJS6_S6_EEENS4_ILi2EEEEEEEEENS3_IJNS3_IJNS3_IJS6_NS4_ILi0EEEEEESD_EEENS3_IJNS3_IJSD_SD_EEENS4_ILi4096EEEEEEEEEEENS_10ViewEngineINS_8smem_ptrIPN7cutlass10bfloat16_tEEEEEEEC2ERKSK_RKSR_:
[----:B------:R-:W-:Y:S02]  /*8960*/  IADD3 R2, R67, -c[0x0][0x20], RZ ;  /* 0x8000080043027a10 */ /* 0x000fe40007ffe0ff */
[----:B------:R-:W-:-:S03]  /*8970*/  MOV R9, 0x0 ;  /* 0x0000000000097802 */ /* 0x000fc60000000f00 */
[----:B------:R1:W-:Y:S01]  /*8980*/  STL.64 [R2], R6 ;  /* 0x0000000602007387 */ /* 0x0003e20000100a00 */
[----:B------:R-:W-:Y:S05]  /*8990*/  RET.REL.NODEC R8 `(_ZN7cutlass13device_kernelIN5flash19enable_sm80_to_sm89INS1_16FlashAttnBwdSm80INS1_25CollectiveMainloopBwdSm80ILi2ELi2EN4cute5tupleIJNS5_1CILi128EEES8_NS7_ILi64EEEEEENS_10bfloat16_tEfNS_4arch4Sm80ELb0ELb0ELb1ELb0ELb1ELb0ELb0ELb0ELi2ELi4ELi4ELi4ELb0EEENS1_24CollectiveEpilogueBwdGQAISA_fSD_Li256ELb0ELb1EEENS1_19SingleTileSchedulerILb0ELb0ELb0ELi128EEEEEEEEEvNT_6ParamsE) ;  /* 0xffff766008007950 */ /* 0x000fea0003c3ffff */
        .type           $_ZN7cutlass13device_kernelIN5flash19enable_sm80_to_sm89INS1_16FlashAttnBwdSm80INS1_25CollectiveMainloopBwdSm80ILi2ELi2EN4cute5tupleIJNS5_1CILi128EEES8_NS7_ILi64EEEEEENS_10bfloat16_tEfNS_4arch4Sm80ELb0ELb0ELb1ELb0ELb1ELb0ELb0ELb0ELi2ELi4ELi4ELi4ELb0EEENS1_24CollectiveEpilogueBwdGQAISA_fSD_Li256ELb0ELb1EEENS1_19SingleTileSchedulerILb0ELb0ELb0ELi128EEEEEEEEEvNT_6ParamsE$_ZN4cute3eso3ESOILb1ELb0EJNS_6LayoutINS_5tupleIJNS3_IJNS3_IJNS_1CILi8EEENS4_ILi1EEEEEES6_EEENS3_IJNS3_IJS6_S6_EEENS4_ILi2EEEEEEEEENS3_IJNS3_IJNS3_IJS6_NS4_ILi0EEEEEESD_EEENS3_IJNS3_IJSD_SD_EEENS4_ILi64EEEEEEEEEEENS_10ViewEngineIPN7cutlass10bfloat16_tEEEEEC2ERKSK_RKSP_,@function
        .size           $_ZN7cutlass13device_kernelIN5flash19enable_sm80_to_sm89INS1_16FlashAttnBwdSm80INS1_25CollectiveMainloopBwdSm80ILi2ELi2EN4cute5tupleIJNS5_1CILi128EEES8_NS7_ILi64EEEEEENS_10bfloat16_tEfNS_4arch4Sm80ELb0ELb0ELb1ELb0ELb1ELb0ELb0ELb0ELi2ELi4ELi4ELi4ELb0EEENS1_24CollectiveEpilogueBwdGQAISA_fSD_Li256ELb0ELb1EEENS1_19SingleTileSchedulerILb0ELb0ELb0ELi128EEEEEEEEEvNT_6ParamsE$_ZN4cute3eso3ESOILb1ELb0EJNS_6LayoutINS_5tupleIJNS3_IJNS3_IJNS_1CILi8EEENS4_ILi1EEEEEES6_EEENS3_IJNS3_IJS6_S6_EEENS4_ILi2EEEEEEEEENS3_IJNS3_IJNS3_IJS6_NS4_ILi0EEEEEESD_EEENS3_IJNS3_IJSD_SD_EEENS4_ILi64EEEEEEEEEEENS_10ViewEngineIPN7cutlass10bfloat16_tEEEEEC2ERKSK_RKSP_,($_ZN7cutlass13device_kernelIN5flash19enable_sm80_to_sm89INS1_16FlashAttnBwdSm80INS1_25CollectiveMainloopBwdSm80ILi2ELi2EN4cute5tupleIJNS5_1CILi128EEES8_NS7_ILi64EEEEEENS_10bfloat16_tEfNS_4arch4Sm80ELb0ELb0ELb1ELb0ELb1ELb0ELb0ELb0ELi2ELi4ELi4ELi4ELb0EEENS1_24CollectiveEpilogueBwdGQAISA_fSD_Li256ELb0ELb1EEENS1_19SingleTileSchedulerILb0ELb0ELb0ELi128EEEEEEEEEvNT_6ParamsE$_ZN4cute3eso3ESOILb1ELb0EJNS_6LayoutINS_5tupleIJNS3_IJNS3_IJNS_1CILi8EEENS4_ILi1EEEEEES6_EEENS3_IJNS3_IJS6_S6_EEENS4_ILi2EEEEEEEEENS3_IJNS3_IJNS3_IJS6_NS4_ILi0EEEEEESD_EEENS3_IJNS3_IJSD_SD_EEENS4_ILi8192EEEEEEEEEEENS_10ViewEngineINS_8smem_ptrIPN7cutlass10bfloat16_tEEEEEEEC2ERKSK_RKSR_ - $_ZN7cutlass13device_kernelIN5flash19enable_sm80_to_sm89INS1_16FlashAttnBwdSm80INS1_25CollectiveMainloopBwdSm80ILi2ELi2EN4cute5tupleIJNS5_1CILi128EEES8_NS7_ILi64EEEEEENS_10bfloat16_tEfNS_4arch4Sm80ELb0ELb0ELb1ELb0ELb1ELb0ELb0ELb0ELi2ELi4ELi4ELi4ELb0EEENS1_24CollectiveEpilogueBwdGQAISA_fSD_Li256ELb0ELb1EEENS1_19SingleTileSchedulerILb0ELb0ELb0ELi128EEEEEEEEEvNT_6ParamsE$_ZN4cute3eso3ESOILb1ELb0EJNS_6LayoutINS_5tupleIJNS3_IJNS3_IJNS_1CILi8EEENS4_ILi1EEEEEES6_EEENS3_IJNS3_IJS6_S6_EEENS4_ILi2EEEEEEEEENS3_IJNS3_IJNS3_IJS6_NS4_ILi0EEEEEESD_EEENS3_IJNS3_IJSD_SD_EEENS4_ILi64EEEEEEEEEEENS_10ViewEngineIPN7cutlass10bfloat16_tEEEEEC2ERKSK_RKSP_)
$_ZN7cutlass13device_kernelIN5flash19enable_sm80_to_sm89INS1_16FlashAttnBwdSm80INS1_25CollectiveMainloopBwdSm80ILi2ELi2EN4cute5tupleIJNS5_1CILi128EEES8_NS7_ILi64EEEEEENS_10bfloat16_tEfNS_4arch4Sm80ELb0ELb0ELb1ELb0ELb1ELb0ELb0ELb0ELi2ELi4ELi4ELi4ELb0EEENS1_24CollectiveEpilogueBwdGQAISA_fSD_Li256ELb0ELb1EEENS1_19SingleTileSchedulerILb0ELb0ELb0ELi128EEEEEEEEEvNT_6ParamsE$_ZN4cute3eso3ESOILb1ELb0EJNS_6LayoutINS_5tupleIJNS3_IJNS3_IJNS_1CILi8EEENS4_ILi1EEEEEES6_EEENS3_IJNS3_IJS6_S6_EEENS4_ILi2EEEEEEEEENS3_IJNS3_IJNS3_IJS6_NS4_ILi0EEEEEESD_EEENS3_IJNS3_IJSD_SD_EEENS4_ILi64EEEEEEEEEEENS_10ViewEngineIPN7cutlass10bfloat16_tEEEEEC2ERKSK_RKSP_:
[----:B------:R-:W-:Y:S02]  /*89a0*/  IADD3 R6, R25, -c[0x0][0x20], RZ ;  /* 0x8000080019067a10 */ /* 0x000fe40007ffe0ff */
[----:B------:R-:W-:-:S03]  /*89b0*/  MOV R9, 0x0 ;  /* 0x0000000000097802 */ /* 0x000fc60000000f00 */
[----:B------:R1:W-:Y:S01]  /*89c0*/  STL.64 [R6], R2 ;  /* 0x0000000206007387 */ /* 0x0003e20000100a00 */
[----:B------:R-:W-:Y:S05]  /*89d0*/  RET.REL.NODEC R8 `(_ZN7cutlass13device_kernelIN5flash19enable_sm80_to_sm89INS1_16FlashAttnBwdSm80INS1_25CollectiveMainloopBwdSm80ILi2ELi2EN4cute5tupleIJNS5_1CILi128EEES8_NS7_ILi64EEEEEENS_10bfloat16_tEfNS_4arch4Sm80ELb0ELb0ELb1ELb0ELb1ELb0ELb0ELb0ELi2ELi4ELi4ELi4ELb0EEENS1_24CollectiveEpilogueBwdGQAISA_fSD_Li256ELb0ELb1EEENS1_19SingleTileSchedulerILb0ELb0ELb0ELi128EEEEEEEEEvNT_6ParamsE) ;  /* 0xffff762008007950 */ /* 0x000fea0003c3ffff */
        .type           $_ZN7cutlass13device_kernelIN5flash19enable_sm80_to_sm89INS1_16FlashAttnBwdSm80INS1_25CollectiveMainloopBwdSm80ILi2ELi2EN4cute5tupleIJNS5_1CILi128EEES8_NS7_ILi64EEEEEENS_10bfloat16_tEfNS_4arch4Sm80ELb0ELb0ELb1ELb0ELb1ELb0ELb0ELb0ELi2ELi4ELi4ELi4ELb0EEENS1_24CollectiveEpilogueBwdGQAISA_fSD_Li256ELb0ELb1EEENS1_19SingleTileSchedulerILb0ELb0ELb0ELi128EEEEEEEEEvNT_6ParamsE$_ZN4cute3eso3ESOILb1ELb0EJNS_6LayoutINS_5tupleIJNS3_IJNS3_IJNS_1CILi8EEENS4_ILi1EEEEEES6_EEENS3_IJNS3_IJS6_S6_EEENS4_ILi2EEEEEEEEENS3_IJNS3_IJNS3_IJS6_NS4_ILi0EEEEEESD_EEENS3_IJNS3_IJSD_SD_EEENS4_ILi8192EEEEEEEEEEENS_10ViewEngineINS_8smem_ptrIPN7cutlass10bfloat16_tEEEEEEEC2ERKSK_RKSR_,@function
        .size           $_ZN7cutlass13device_kernelIN5flash19enable_sm80_to_sm89INS1_16FlashAttnBwdSm80INS1_25CollectiveMainloopBwdSm80ILi2ELi2EN4cute5tupleIJNS5_1CILi128EEES8_NS7_ILi64EEEEEENS_10bfloat16_tEfNS_4arch4Sm80ELb0ELb0ELb1ELb0ELb1ELb0ELb0ELb0ELi2ELi4ELi4ELi4ELb0EEENS1_24CollectiveEpilogueBwdGQAISA_fSD_Li256ELb0ELb1EEENS1_19SingleTileSchedulerILb0ELb0ELb0ELi128EEEEEEEEEvNT_6ParamsE$_ZN4cute3eso3ESOILb1ELb0EJNS_6LayoutINS_5tupleIJNS3_IJNS3_IJNS_1CILi8EEENS4_ILi1EEEEEES6_EEENS3_IJNS3_IJS6_S6_EEENS4_ILi2EEEEEEEEENS3_IJNS3_IJNS3_IJS6_NS4_ILi0EEEEEESD_EEENS3_IJNS3_IJSD_SD_EEENS4_ILi8192EEEEEEEEEEENS_10ViewEngineINS_8smem_ptrIPN7cutlass10bfloat16_tEEEEEEEC2ERKSK_RKSR_,($_ZN7cutlass13device_kernelIN5flash19enable_sm80_to_sm89INS1_16FlashAttnBwdSm80INS1_25CollectiveMainloopBwdSm80ILi2ELi2EN4cute5tupleIJNS5_1CILi128EEES8_NS7_ILi64EEEEEENS_10bfloat16_tEfNS_4arch4Sm80ELb0ELb0ELb1ELb0ELb1ELb0ELb0ELb0ELi2ELi4ELi4ELi4ELb0EEENS1_24CollectiveEpilogueBwdGQAISA_fSD_Li256ELb0ELb1EEENS1_19SingleTileSchedulerILb0ELb0ELb0ELi128EEEEEEEEEvNT_6ParamsE$_ZN4cute3eso3ESOILb1ELb0EJNS_6LayoutINS_5tupleIJNS3_IJNS3_IJNS_1CILi8EEENS4_ILi1EEEEEES6_EEENS3_IJNS3_IJS6_S6_EEENS4_ILi2EEEEEEEEENS3_IJNS3_IJNS3_IJS6_NS4_ILi0EEEEEESD_EEENS3_IJNS3_IJSD_SD_EEES5_EEEEEEEENS_10ViewEngineIPN7cutlass10bfloat16_tEEEEEC2ERKSJ_RKSO_ - $_ZN7cutlass13device_kernelIN5flash19enable_sm80_to_sm89INS1_16FlashAttnBwdSm80INS1_25CollectiveMainloopBwdSm80ILi2ELi2EN4cute5tupleIJNS5_1CILi128EEES8_NS7_ILi64EEEEEENS_10bfloat16_tEfNS_4arch4Sm80ELb0ELb0ELb1ELb0ELb1ELb0ELb0ELb0ELi2ELi4ELi4ELi4ELb0EEENS1_24CollectiveEpilogueBwdGQAISA_fSD_Li256ELb0ELb1EEENS1_19SingleTileSchedulerILb0ELb0ELb0ELi128EEEEEEEEEvNT_6ParamsE$_ZN4cute3eso3ESOILb1ELb0EJNS_6LayoutINS_5tupleIJNS3_IJNS3_IJNS_1CILi8EEENS4_ILi1EEEEEES6_EEENS3_IJNS3_IJS6_S6_EEENS4_ILi2EEEEEEEEENS3_IJNS3_IJNS3_IJS6_NS4_ILi0EEEEEESD_EEENS3_IJNS3_IJSD_SD_EEENS4_ILi8192EEEEEEEEEEENS_10ViewEngineINS_8smem_ptrIPN7cutlass10bfloat16_tEEEEEEEC2ERKSK_RKSR_)
$_ZN7cutlass13device_kernelIN5flash19enable_sm80_to_sm89INS1_16FlashAttnBwdSm80INS1_25CollectiveMainloopBwdSm80ILi2ELi2EN4cute5tupleIJNS5_1CILi128EEES8_NS7_ILi64EEEEEENS_10bfloat16_tEfNS_4arch4Sm80ELb0ELb0ELb1ELb0ELb1ELb0ELb0ELb0ELi2ELi4ELi4ELi4ELb0EEENS1_24CollectiveEpilogueBwdGQAISA_fSD_Li256ELb0ELb1EEENS1_19SingleTileSchedulerILb0ELb0ELb0ELi128EEEEEEEEEvNT_6ParamsE$_ZN4cute3eso3ESOILb1ELb0EJNS_6LayoutINS_5tupleIJNS3_IJNS3_IJNS_1CILi8EEENS4_ILi1EEEEEES6_EEENS3_IJNS3_IJS6_S6_EEENS4_ILi2EEEEEEEEENS3_IJNS3_IJNS3_IJS6_NS4_ILi0EEEEEESD_EEENS3_IJNS3_IJSD_SD_EEENS4_ILi8192EEEEEEEEEEENS_10ViewEngineINS_8smem_ptrIPN7cutlass10bfloat16_tEEEEEEEC2ERKSK_RKSR_:
[----:B------:R-:W-:Y:S01]  /*89e0*/  IADD3 R5, R25, -c[0x0][0x20], RZ ;  /* 0x8000080019057a10 */ /* 0x000fe20007ffe0ff */
[----:B------:R-:W-:Y:S01]  /*89f0*/  IMAD.MOV.U32 R8, RZ, RZ, R4 ;  /* 0x000000ffff087224 */ /* 0x000fe200078e0004 */
[----:B------:R-:W-:Y:S01]  /*8a00*/  MOV R9, R7 ;  /* 0x0000000700097202 */ /* 0x000fe20000000f00 */
[----:B------:R-:W-:-:S04]  /*8a10*/  IMAD.MOV.U32 R7, RZ, RZ, 0x0 ;  /* 0x00000000ff077424 */ /* 0x000fc800078e00ff */
[----:B------:R1:W-:Y:S01]  /*8a20*/  STL.64 [R5], R8 ;  /* 0x0000000805007387 */ /* 0x0003e20000100a00 */
[----:B------:R-:W-:Y:S05]  /*8a30*/  RET.REL.NODEC R6 `(_ZN7cutlass13device_kernelIN5flash19enable_sm80_to_sm89INS1_16FlashAttnBwdSm80INS1_25CollectiveMainloopBwdSm80ILi2ELi2EN4cute5tupleIJNS5_1CILi128EEES8_NS7_ILi64EEEEEENS_10bfloat16_tEfNS_4arch4Sm80ELb0ELb0ELb1ELb0ELb1ELb0ELb0ELb0ELi2ELi4ELi4ELi4ELb0EEENS1_24CollectiveEpilogueBwdGQAISA_fSD_Li256ELb0ELb1EEENS1_19SingleTileSchedulerILb0ELb0ELb0ELi128EEEEEEEEEvNT_6ParamsE) ;  /* 0xffff75c006007950 */ /* 0x000fea0003c3ffff */
        .type           $_ZN7cutlass13device_kernelIN5flash19enable_sm80_to_sm89INS1_16FlashAttnBwdSm80INS1_25CollectiveMainloopBwdSm80ILi2ELi2EN4cute5tupleIJNS5_1CILi128EEES8_NS7_ILi64EEEEEENS_10bfloat16_tEfNS_4arch4Sm80ELb0ELb0ELb1ELb0ELb1ELb0ELb0ELb0ELi2ELi4ELi4ELi4ELb0EEENS1_24CollectiveEpilogueBwdGQAISA_fSD_Li256ELb0ELb1EEENS1_19SingleTileSchedulerILb0ELb0ELb0ELi128EEEEEEEEEvNT_6ParamsE$_ZN4cute3eso3ESOILb1ELb0EJNS_6LayoutINS_5tupleIJNS3_IJNS3_IJNS_1CILi8EEENS4_ILi1EEEEEES6_EEENS3_IJNS3_IJS6_S6_EEENS4_ILi2EEEEEEEEENS3_IJNS3_IJNS3_IJS6_NS4_ILi0EEEEEESD_EEENS3_IJNS3_IJSD_SD_EEES5_EEEEEEEENS_10ViewEngineIPN7cutlass10bfloat16_tEEEEEC2ERKSJ_RKSO_,@function
        .size           $_ZN7cutlass13device_kernelIN5flash19enable_sm80_to_sm89INS1_16FlashAttnBwdSm80INS1_25CollectiveMainloopBwdSm80ILi2ELi2EN4cute5tupleIJNS5_1CILi128EEES8_NS7_ILi64EEEEEENS_10bfloat16_tEfNS_4arch4Sm80ELb0ELb0ELb1ELb0ELb1ELb0ELb0ELb0ELi2ELi4ELi4ELi4ELb0EEENS1_24CollectiveEpilogueBwdGQAISA_fSD_Li256ELb0ELb1EEENS1_19SingleTileSchedulerILb0ELb0ELb0ELi128EEEEEEEEEvNT_6ParamsE$_ZN4cute3eso3ESOILb1ELb0EJNS_6LayoutINS_5tupleIJNS3_IJNS3_IJNS_1CILi8EEENS4_ILi1EEEEEES6_EEENS3_IJNS3_IJS6_S6_EEENS4_ILi2EEEEEEEEENS3_IJNS3_IJNS3_IJS6_NS4_ILi0EEEEEESD_EEENS3_IJNS3_IJSD_SD_EEES5_EEEEEEEENS_10ViewEngineIPN7cutlass10bfloat16_tEEEEEC2ERKSJ_RKSO_,($_ZN7cutlass13device_kernelIN5flash19enable_sm80_to_sm89INS1_16FlashAttnBwdSm80INS1_25CollectiveMainloopBwdSm80ILi2ELi2EN4cute5tupleIJNS5_1CILi128EEES8_NS7_ILi64EEEEEENS_10bfloat16_tEfNS_4arch4Sm80ELb0ELb0ELb1ELb0ELb1ELb0ELb0ELb0ELi2ELi4ELi4ELi4ELb0EEENS1_24CollectiveEpilogueBwdGQAISA_fSD_Li256ELb0ELb1EEENS1_19SingleTileSchedulerILb0ELb0ELb0ELi128EEEEEEEEEvNT_6ParamsE$_ZN4cute3eso3ESOILb1ELb0EJNS_6LayoutINS_5tupleIJNS3_IJNS3_IJNS_1CILi8EEENS4_ILi1EEEEEES6_EEENS3_IJNS3_IJS6_S6_EEENS4_ILi4EEEEEEEEENS3_IJNS3_IJNS3_IJS6_NS4_ILi0EEEEEESD_EEENS3_IJNS3_IJSD_SD_EEENS4_ILi2048EEEEEEEEEEENS_10ViewEngineINS_8smem_ptrIPN7cutlass10bfloat16_tEEEEEEEC2ERKSK_RKSR_ - $_ZN7cutlass13device_kernelIN5flash19enable_sm80_to_sm89INS1_16FlashAttnBwdSm80INS1_25CollectiveMainloopBwdSm80ILi2ELi2EN4cute5tupleIJNS5_1CILi128EEES8_NS7_ILi64EEEEEENS_10bfloat16_tEfNS_4arch4Sm80ELb0ELb0ELb1ELb0ELb1ELb0ELb0ELb0ELi2ELi4ELi4ELi4ELb0EEENS1_24CollectiveEpilogueBwdGQAISA_fSD_Li256ELb0ELb1EEENS1_19SingleTileSchedulerILb0ELb0ELb0ELi128EEEEEEEEEvNT_6ParamsE$_ZN4cute3eso3ESOILb1ELb0EJNS_6LayoutINS_5tupleIJNS3_IJNS3_IJNS_1CILi8EEENS4_ILi1EEEEEES6_EEENS3_IJNS3_IJS6_S6_EEENS4_ILi2EEEEEEEEENS3_IJNS3_IJNS3_IJS6_NS4_ILi0EEEEEESD_EEENS3_IJNS3_IJSD_SD_EEES5_EEEEEEEENS_10ViewEngineIPN7cutlass10bfloat16_tEEEEEC2ERKSJ_RKSO_)
$_ZN7cutlass13device_kernelIN5flash19enable_sm80_to_sm89INS1_16FlashAttnBwdSm80INS1_25CollectiveMainloopBwdSm80ILi2ELi2EN4cute5tupleIJNS5_1CILi128EEES8_NS7_ILi64EEEEEENS_10bfloat16_tEfNS_4arch4Sm80ELb0ELb0ELb1ELb0ELb1ELb0ELb0ELb0ELi2ELi4ELi4ELi4ELb0EEENS1_24CollectiveEpilogueBwdGQAISA_fSD_Li256ELb0ELb1EEENS1_19SingleTileSchedulerILb0ELb0ELb0ELi128EEEEEEEEEvNT_6ParamsE$_ZN4cute3eso3ESOILb1ELb0EJNS_6LayoutINS_5tupleIJNS3_IJNS3_IJNS_1CILi8EEENS4_ILi1EEEEEES6_EEENS3_IJNS3_IJS6_S6_EEENS4_ILi2EEEEEEEEENS3_IJNS3_IJNS3_IJS6_NS4_ILi0EEEEEESD_EEENS3_IJNS3_IJSD_SD_EEES5_EEEEEEEENS_10ViewEngineIPN7cutlass10bfloat16_tEEEEEC2ERKSJ_RKSO_:
[----:B------:R-:W-:Y:S02]  /*8a40*/  IADD3 R4, R67, -c[0x0][0x20], RZ ;  /* 0x8000080043047a10 */ /* 0x000fe40007ffe0ff */
[----:B------:R-:W-:-:S03]  /*8a50*/  MOV R9, 0x0 ;  /* 0x0000000000097802 */ /* 0x000fc60000000f00 */
[----:B------:R1:W-:Y:S01]  /*8a60*/  STL.64 [R4], R2 ;  /* 0x0000000204007387 */ /* 0x0003e20000100a00 */
[----:B------:R-:W-:Y:S05]  /*8a70*/  RET.REL.NODEC R8 `(_ZN7cutlass13device_kernelIN5flash19enable_sm80_to_sm89INS1_16FlashAttnBwdSm80INS1_25CollectiveMainloopBwdSm80ILi2ELi2EN4cute5tupleIJNS5_1CILi128EEES8_NS7_ILi64EEEEEENS_10bfloat16_tEfNS_4arch4Sm80ELb0ELb0ELb1ELb0ELb1ELb0ELb0ELb0ELi2ELi4ELi4ELi4ELb0EEENS1_24CollectiveEpilogueBwdGQAISA_fSD_Li256ELb0ELb1EEENS1_19SingleTileSchedulerILb0ELb0ELb0ELi128EEEEEEEEEvNT_6ParamsE) ;  /* 0xffff758008007950 */ /* 0x000fea0003c3ffff */
        .type           $_ZN7cutlass13device_kernelIN5flash19enable_sm80_to_sm89INS1_16FlashAttnBwdSm80INS1_25CollectiveMainloopBwdSm80ILi2ELi2EN4cute5tupleIJNS5_1CILi128EEES8_NS7_ILi64EEEEEENS_10bfloat16_tEfNS_4arch4Sm80ELb0ELb0ELb1ELb0ELb1ELb0ELb0ELb0ELi2ELi4ELi4ELi4ELb0EEENS1_24CollectiveEpilogueBwdGQAISA_fSD_Li256ELb0ELb1EEENS1_19SingleTileSchedulerILb0ELb0ELb0ELi128EEEEEEEEEvNT_6ParamsE$_ZN4cute3eso3ESOILb1ELb0EJNS_6LayoutINS_5tupleIJNS3_IJNS3_IJNS_1CILi8EEENS4_ILi1EEEEEES6_EEENS3_IJNS3_IJS6_S6_EEENS4_ILi4EEEEEEEEENS3_IJNS3_IJNS3_IJS6_NS4_ILi0EEEEEESD_EEENS3_IJNS3_IJSD_SD_EEENS4_ILi2048EEEEEEEEEEENS_10ViewEngineINS_8smem_ptrIPN7cutlass10bfloat16_tEEEEEEEC2ERKSK_RKSR_,@function
        .size           $_ZN7cutlass13device_kernelIN5flash19enable_sm80_to_sm89INS1_16FlashAttnBwdSm80INS1_25CollectiveMainloopBwdSm80ILi2ELi2EN4cute5tupleIJNS5_1CILi128EEES8_NS7_ILi64EEEEEENS_10bfloat16_tEfNS_4arch4Sm80ELb0ELb0ELb1ELb0ELb1ELb0ELb0ELb0ELi2ELi4ELi4ELi4ELb0EEENS1_24CollectiveEpilogueBwdGQAISA_fSD_Li256ELb0ELb1EEENS1_19SingleTileSchedulerILb0ELb0ELb0ELi128EEEEEEEEEvNT_6ParamsE$_ZN4cute3eso3ESOILb1ELb0EJNS_6LayoutINS_5tupleIJNS3_IJNS3_IJNS_1CILi8EEENS4_ILi1EEEEEES6_EEENS3_IJNS3_IJS6_S6_EEENS4_ILi4EEEEEEEEENS3_IJNS3_IJNS3_IJS6_NS4_ILi0EEEEEESD_EEENS3_IJNS3_IJSD_SD_EEENS4_ILi2048EEEEEEEEEEENS_10ViewEngineINS_8smem_ptrIPN7cutlass10bfloat16_tEEEEEEEC2ERKSK_RKSR_,($_ZN7cutlass13device_kernelIN5flash19enable_sm80_to_sm89INS1_16FlashAttnBwdSm80INS1_25CollectiveMainloopBwdSm80ILi2ELi2EN4cute5tupleIJNS5_1CILi128EEES8_NS7_ILi64EEEEEENS_10bfloat16_tEfNS_4arch4Sm80ELb0ELb0ELb1ELb0ELb1ELb0ELb0ELb0ELi2ELi4ELi4ELi4ELb0EEENS1_24CollectiveEpilogueBwdGQAISA_fSD_Li256ELb0ELb1EEENS1_19SingleTileSchedulerILb0ELb0ELb0ELi128EEEEEEEEEvNT_6ParamsE$_ZN4cute3eso3ESOILb1ELb0EJNS_6LayoutINS_5tupleIJNS3_IJNS3_IJNS_1CILi8EEENS4_ILi1EEEEEES6_EEENS3_IJNS3_IJS6_S6_EEENS4_ILi4EEEEEEEEENS3_IJNS3_IJNS3_IJS6_NS4_ILi0EEEEEESD_EEENS3_IJNS3_IJSD_SD_EEES5_EEEEEEEENS_10ViewEngineIPN7cutlass10bfloat16_tEEEEEC2ERKSJ_RKSO_ - $_ZN7cutlass13device_kernelIN5flash19enable_sm80_to_sm89INS1_16FlashAttnBwdSm80INS1_25CollectiveMainloopBwdSm80ILi2ELi2EN4cute5tupleIJNS5_1CILi128EEES8_NS7_ILi64EEEEEENS_10bfloat16_tEfNS_4arch4Sm80ELb0ELb0ELb1ELb0ELb1ELb0ELb0ELb0ELi2ELi4ELi4ELi4ELb0EEENS1_24CollectiveEpilogueBwdGQAISA_fSD_Li256ELb0ELb1EEENS1_19SingleTileSchedulerILb0ELb0ELb0ELi128EEEEEEEEEvNT_6ParamsE$_ZN4cute3eso3ESOILb1ELb0EJNS_6LayoutINS_5tupleIJNS3_IJNS3_IJNS_1CILi8EEENS4_ILi1EEEEEES6_EEENS3_IJNS3_IJS6_S6_EEENS4_ILi4EEEEEEEEENS3_IJNS3_IJNS3_IJS6_NS4_ILi0EEEEEESD_EEENS3_IJNS3_IJSD_SD_EEENS4_ILi2048EEEEEEEEEEENS_10ViewEngineINS_8smem_ptrIPN7cutlass10bfloat16_tEEEEEEEC2ERKSK_RKSR_)
$_ZN7cutlass13device_kernelIN5flash19enable_sm80_to_sm89INS1_16FlashAttnBwdSm80INS1_25CollectiveMainloopBwdSm80ILi2ELi2EN4cute5tupleIJNS5_1CILi128EEES8_NS7_ILi64EEEEEENS_10bfloat16_tEfNS_4arch4Sm80ELb0ELb0ELb1ELb0ELb1ELb0ELb0ELb0ELi2ELi4ELi4ELi4ELb0EEENS1_24CollectiveEpilogueBwdGQAISA_fSD_Li256ELb0ELb1EEENS1_19SingleTileSchedulerILb0ELb0ELb0ELi128EEEEEEEEEvNT_6ParamsE$_ZN4cute3eso3ESOILb1ELb0EJNS_6LayoutINS_5tupleIJNS3_IJNS3_IJNS_1CILi8EEENS4_ILi1EEEEEES6_EEENS3_IJNS3_IJS6_S6_EEENS4_ILi4EEEEEEEEENS3_IJNS3_IJNS3_IJS6_NS4_ILi0EEEEEESD_EEENS3_IJNS3_IJSD_SD_EEENS4_ILi2048EEEEEEEEEEENS_10ViewEngineINS_8smem_ptrIPN7cutlass10bfloat16_tEEEEEEEC2ERKSK_RKSR_:
[----:B------:R-:W-:Y:S02]  /*8a80*/  IADD3 R2, R25, -c[0x0][0x20], RZ ;  /* 0x8000080019027a10 */ /* 0x000fe40007ffe0ff */
[----:B------:R-:W-:-:S03]  /*8a90*/  MOV R9, 0x0 ;  /* 0x0000000000097802 */ /* 0x000fc60000000f00 */
[----:B------:R1:W-:Y:S01]  /*8aa0*/  STL.64 [R2], R6 ;  /* 0x0000000602007387 */ /* 0x0003e20000100a00 */
[----:B------:R-:W-:Y:S05]  /*8ab0*/  RET.REL.NODEC R8 `(_ZN7cutlass13device_kernelIN5flash19enable_sm80_to_sm89INS1_16FlashAttnBwdSm80INS1_25CollectiveMainloopBwdSm80ILi2ELi2EN4cute5tupleIJNS5_1CILi128EEES8_NS7_ILi64EEEEEENS_10bfloat16_tEfNS_4arch4Sm80ELb0ELb0ELb1ELb0ELb1ELb0ELb0ELb0ELi2ELi4ELi4ELi4ELb0EEENS1_24CollectiveEpilogueBwdGQAISA_fSD_Li256ELb0ELb1EEENS1_19SingleTileSchedulerILb0ELb0ELb0ELi128EEEEEEEEEvNT_6ParamsE) ;  /* 0xffff754008007950 */ /* 0x000fea0003c3ffff */
        .type           $_ZN7cutlass13device_kernelIN5flash19enable_sm80_to_sm89INS1_16FlashAttnBwdSm80INS1_25CollectiveMainloopBwdSm80ILi2ELi2EN4cute5tupleIJNS5_1CILi128EEES8_NS7_ILi64EEEEEENS_10bfloat16_tEfNS_4arch4Sm80ELb0ELb0ELb1ELb0ELb1ELb0ELb0ELb0ELi2ELi4ELi4ELi4ELb0EEENS1_24CollectiveEpilogueBwdGQAISA_fSD_Li256ELb0ELb1EEENS1_19SingleTileSchedulerILb0ELb0ELb0ELi128EEEEEEEEEvNT_6ParamsE$_ZN4cute3eso3ESOILb1ELb0EJNS_6LayoutINS_5tupleIJNS3_IJNS3_IJNS_1CILi8EEENS4_ILi1EEEEEES6_EEENS3_IJNS3_IJS6_S6_EEENS4_ILi4EEEEEEEEENS3_IJNS3_IJNS3_IJS6_NS4_ILi0EEEEEESD_EEENS3_IJNS3_IJSD_SD_EEES5_EEEEEEEENS_10ViewEngineIPN7cutlass10bfloat16_tEEEEEC2ERKSJ_RKSO_,@function
        .size           $_ZN7cutlass13device_kernelIN5flash19enable_sm80_to_sm89INS1_16FlashAttnBwdSm80INS1_25CollectiveMainloopBwdSm80ILi2ELi2EN4cute5tupleIJNS5_1CILi128EEES8_NS7_ILi64EEEEEENS_10bfloat16_tEfNS_4arch4Sm80ELb0ELb0ELb1ELb0ELb1ELb0ELb0ELb0ELi2ELi4ELi4ELi4ELb0EEENS1_24CollectiveEpilogueBwdGQAISA_fSD_Li256ELb0ELb1EEENS1_19SingleTileSchedulerILb0ELb0ELb0ELi128EEEEEEEEEvNT_6ParamsE$_ZN4cute3eso3ESOILb1ELb0EJNS_6LayoutINS_5tupleIJNS3_IJNS3_IJNS_1CILi8EEENS4_ILi1EEEEEES6_EEENS3_IJNS3_IJS6_S6_EEENS4_ILi4EEEEEEEEENS3_IJNS3_IJNS3_IJS6_NS4_ILi0EEEEEESD_EEENS3_IJNS3_IJSD_SD_EEES5_EEEEEEEENS_10ViewEngineIPN7cutlass10bfloat16_tEEEEEC2ERKSJ_RKSO_,($_ZN7cutlass13device_kernelIN5flash19enable_sm80_to_sm89INS1_16FlashAttnBwdSm80INS1_25CollectiveMainloopBwdSm80ILi2ELi2EN4cute5tupleIJNS5_1CILi128EEES8_NS7_ILi64EEEEEENS_10bfloat16_tEfNS_4arch4Sm80ELb0ELb0ELb1ELb0ELb1ELb0ELb0ELb0ELi2ELi4ELi4ELi4ELb0EEENS1_24CollectiveEpilogueBwdGQAISA_fSD_Li256ELb0ELb1EEENS1_19SingleTileSchedulerILb0ELb0ELb0ELi128EEEEEEEEEvNT_6ParamsE$_ZN4cute3eso3ESOILb1ELb0EJNS_6LayoutINS_5tupleIJNS3_IJNS_1CILi1EEENS3_IJNS4_ILi2EEES6_EEEEEES6_NS4_ILi4EEEEEENS3_IJNS3_IJNS4_ILi0EEENS3_IJS5_S9_EEEEEES6_NS4_ILi8EEEEEEEENS_10ViewEngineIPjEEEEC2ERKSG_RKSJ_ - $_ZN7cutlass13device_kernelIN5flash19enable_sm80_to_sm89INS1_16FlashAttnBwdSm80INS1_25CollectiveMainloopBwdSm80ILi2ELi2EN4cute5tupleIJNS5_1CILi128EEES8_NS7_ILi64EEEEEENS_10bfloat16_tEfNS_4arch4Sm80ELb0ELb0ELb1ELb0ELb1ELb0ELb0ELb0ELi2ELi4ELi4ELi4ELb0EEENS1_24CollectiveEpilogueBwdGQAISA_fSD_Li256ELb0ELb1EEENS1_19SingleTileSchedulerILb0ELb0ELb0ELi128EEEEEEEEEvNT_6ParamsE$_ZN4cute3eso3ESOILb1ELb0EJNS_6LayoutINS_5tupleIJNS3_IJNS3_IJNS_1CILi8EEENS4_ILi1EEEEEES6_EEENS3_IJNS3_IJS6_S6_EEENS4_ILi4EEEEEEEEENS3_IJNS3_IJNS3_IJS6_NS4_ILi0EEEEEESD_EEENS3_IJNS3_IJSD_SD_EEES5_EEEEEEEENS_10ViewEngineIPN7cutlass10bfloat16_tEEEEEC2ERKSJ_RKSO_)
$_ZN7cutlass13device_kernelIN5flash19enable_sm80_to_sm89INS1_16FlashAttnBwdSm80INS1_25CollectiveMainloopBwdSm80ILi2ELi2EN4cute5tupleIJNS5_1CILi128EEES8_NS7_ILi64EEEEEENS_10bfloat16_tEfNS_4arch4Sm80ELb0ELb0ELb1ELb0ELb1ELb0ELb0ELb0ELi2ELi4ELi4ELi4ELb0EEENS1_24CollectiveEpilogueBwdGQAISA_fSD_Li256ELb0ELb1EEENS1_19SingleTileSchedulerILb0ELb0ELb0ELi128EEEEEEEEEvNT_6ParamsE$_ZN4cute3eso3ESOILb1ELb0EJNS_6LayoutINS_5tupleIJNS3_IJNS3_IJNS_1CILi8EEENS4_ILi1EEEEEES6_EEENS3_IJNS3_IJS6_S6_EEENS4_ILi4EEEEEEEEENS3_IJNS3_IJNS3_IJS6_NS4_ILi0EEEEEESD_EEENS3_IJNS3_IJSD_SD_EEES5_EEEEEEEENS_10ViewEngineIPN7cutlass10bfloat16_tEEEEEC2ERKSJ_RKSO_:
[----:B------:R-:W-:Y:S02]  /*8ac0*/  IADD3 R4, R25, -c[0x0][0x20], RZ ;  /* 0x8000080019047a10 */ /* 0x000fe40007ffe0ff */
[----:B------:R-:W-:-:S03]  /*8ad0*/  MOV R9, 0x0 ;  /* 0x0000000000097802 */ /* 0x000fc60000000f00 */
[----:B------:R1:W-:Y:S01]  /*8ae0*/  STL.64 [R4], R2 ;  /* 0x0000000204007387 */ /* 0x0003e20000100a00 */
[----:B------:R-:W-:Y:S05]  /*8af0*/  RET.REL.NODEC R8 `(_ZN7cutlass13device_kernelIN5flash19enable_sm80_to_sm89INS1_16FlashAttnBwdSm80INS1_25CollectiveMainloopBwdSm80ILi2ELi2EN4cute5tupleIJNS5_1CILi128EEES8_NS7_ILi64EEEEEENS_10bfloat16_tEfNS_4arch4Sm80ELb0ELb0ELb1ELb0ELb1ELb0ELb0ELb0ELi2ELi4ELi4ELi4ELb0EEENS1_24CollectiveEpilogueBwdGQAISA_fSD_Li256ELb0ELb1EEENS1_19SingleTileSchedulerILb0ELb0ELb0ELi128EEEEEEEEEvNT_6ParamsE) ;  /* 0xffff750008007950 */ /* 0x000fea0003c3ffff */
        .type           $_ZN7cutlass13device_kernelIN5flash19enable_sm80_to_sm89INS1_16FlashAttnBwdSm80INS1_25CollectiveMainloopBwdSm80ILi2ELi2EN4cute5tupleIJNS5_1CILi128EEES8_NS7_ILi64EEEEEENS_10bfloat16_tEfNS_4arch4Sm80ELb0ELb0ELb1ELb0ELb1ELb0ELb0ELb0ELi2ELi4ELi4ELi4ELb0EEENS1_24CollectiveEpilogueBwdGQAISA_fSD_Li256ELb0ELb1EEENS1_19SingleTileSchedulerILb0ELb0ELb0ELi128EEEEEEEEEvNT_6ParamsE$_ZN4cute3eso3ESOILb1ELb0EJNS_6LayoutINS_5tupleIJNS3_IJNS_1CILi1EEENS3_IJNS4_ILi2EEES6_EEEEEES6_NS4_ILi4EEEEEENS3_IJNS3_IJNS4_ILi0EEENS3_IJS5_S9_EEEEEES6_NS4_ILi8EEEEEEEENS_10ViewEngineIPjEEEEC2ERKSG_RKSJ_,@function
        .size           $_ZN7cutlass13device_kernelIN5flash19enable_sm80_to_sm89INS1_16FlashAttnBwdSm80INS1_25CollectiveMainloopBwdSm80ILi2ELi2EN4cute5tupleIJNS5_1CILi128EEES8_NS7_ILi64EEEEEENS_10bfloat16_tEfNS_4arch4Sm80ELb0ELb0ELb1ELb0ELb1ELb0ELb0ELb0ELi2ELi4ELi4ELi4ELb0EEENS1_24CollectiveEpilogueBwdGQAISA_fSD_Li256ELb0ELb1EEENS1_19SingleTileSchedulerILb0ELb0ELb0ELi128EEEEEEEEEvNT_6ParamsE$_ZN4cute3eso3ESOILb1ELb0EJNS_6LayoutINS_5tupleIJNS3_IJNS_1CILi1EEENS3_IJNS4_ILi2EEES6_EEEEEES6_NS4_ILi4EEEEEENS3_IJNS3_IJNS4_ILi0EEENS3_IJS5_S9_EEEEEES6_NS4_ILi8EEEEEEEENS_10ViewEngineIPjEEEEC2ERKSG_RKSJ_,($_ZN7cutlass13device_kernelIN5flash19enable_sm80_to_sm89INS1_16FlashAttnBwdSm80INS1_25CollectiveMainloopBwdSm80ILi2ELi2EN4cute5tupleIJNS5_1CILi128EEES8_NS7_ILi64EEEEEENS_10bfloat16_tEfNS_4arch4Sm80ELb0ELb0ELb1ELb0ELb1ELb0ELb0ELb0ELi2ELi4ELi4ELi4ELb0EEENS1_24CollectiveEpilogueBwdGQAISA_fSD_Li256ELb0ELb1EEENS1_19SingleTileSchedulerILb0ELb0ELb0ELi128EEEEEEEEEvNT_6ParamsE$_ZN4cute3eso3ESOILb1ELb0EJNS_6LayoutINS_5tupleIJNS3_IJNS_1CILi1EEENS3_IJNS4_ILi4EEENS4_ILi2EEEEEEEEES7_S6_EEENS3_IJNS3_IJNS4_ILi0EEENS3_IJS5_NS4_ILi8EEEEEEEEES6_NS4_ILi16EEEEEEEENS_10ViewEngineIPN7cutlass10bfloat16_tEEEEEC2ERKSH_RKSM_ - $_ZN7cutlass13device_kernelIN5flash19enable_sm80_to_sm89INS1_16FlashAttnBwdSm80INS1_25CollectiveMainloopBwdSm80ILi2ELi2EN4cute5tupleIJNS5_1CILi128EEES8_NS7_ILi64EEEEEENS_10bfloat16_tEfNS_4arch4Sm80ELb0ELb0ELb1ELb0ELb1ELb0ELb0ELb0ELi2ELi4ELi4ELi4ELb0EEENS1_24CollectiveEpilogueBwdGQAISA_fSD_Li256ELb0ELb1EEENS1_19SingleTileSchedulerILb0ELb0ELb0ELi128EEEEEEEEEvNT_6ParamsE$_ZN4cute3eso3ESOILb1ELb0EJNS_6LayoutINS_5tupleIJNS3_IJNS_1CILi1EEENS3_IJNS4_ILi2EEES6_EEEEEES6_NS4_ILi4EEEEEENS3_IJNS3_IJNS4_ILi0EEENS3_IJS5_S9_EEEEEES6_NS4_ILi8EEEEEEEENS_10ViewEngineIPjEEEEC2ERKSG_RKSJ_)
$_ZN7cutlass13device_kernelIN5flash19enable_sm80_to_sm89INS1_16FlashAttnBwdSm80INS1_25CollectiveMainloopBwdSm80ILi2ELi2EN4cute5tupleIJNS5_1CILi128EEES8_NS7_ILi64EEEEEENS_10bfloat16_tEfNS_4arch4Sm80ELb0ELb0ELb1ELb0ELb1ELb0ELb0ELb0ELi2ELi4ELi4ELi4ELb0EEENS1_24CollectiveEpilogueBwdGQAISA_fSD_Li256ELb0ELb1EEENS1_19SingleTileSchedulerILb0ELb0ELb0ELi128EEEEEEEEEvNT_6ParamsE$_ZN4cute3eso3ESOILb1ELb0EJNS_6LayoutINS_5tupleIJNS3_IJNS_1CILi1EEENS3_IJNS4_ILi2EEES6_EEEEEES6_NS4_ILi4EEEEEENS3_IJNS3_IJNS4_ILi0EEENS3_IJS5_S9_EEEEEES6_NS4_ILi8EEEEEEEENS_10ViewEngineIPjEEEEC2ERKSG_RKSJ_:
[----:B------:R-:W-:Y:S01]  /*8b00*/  IADD3 R4, R58, -c[0x0][0x20], RZ ;  /* 0x800008003a047a10 */ /* 0x000fe20007ffe0ff */
[----:B------:R-:W-:Y:S01]  /*8b10*/  IMAD.MOV.U32 R8, RZ, RZ, R6 ;  /* 0x000000ffff087224 */ /* 0x000fe200078e0006 */
[----:B------:R-:W-:-:S03]  /*8b20*/  MOV R9, 0x0 ;  /* 0x0000000000097802 */ /* 0x000fc60000000f00 */
[----:B------:R1:W-:Y:S01]  /*8b30*/  STL.64 [R4], R2 ;  /* 0x0000000204007387 */ /* 0x0003e20000100a00 */
[----:B------:R-:W-:Y:S05]  /*8b40*/  RET.REL.NODEC R8 `(_ZN7cutlass13device_kernelIN5flash19enable_sm80_to_sm89INS1_16FlashAttnBwdSm80INS1_25CollectiveMainloopBwdSm80ILi2ELi2EN4cute5tupleIJNS5_1CILi128EEES8_NS7_ILi64EEEEEENS_10bfloat16_tEfNS_4arch4Sm80ELb0ELb0ELb1ELb0ELb1ELb0ELb0ELb0ELi2ELi4ELi4ELi4ELb0EEENS1_24CollectiveEpilogueBwdGQAISA_fSD_Li256ELb0ELb1EEENS1_19SingleTileSchedulerILb0ELb0ELb0ELi128EEEEEEEEEvNT_6ParamsE) ;  /* 0xffff74b008007950 */ /* 0x000fea0003c3ffff */
        .type           $_ZN7cutlass13device_kernelIN5flash19enable_sm80_to_sm89INS1_16FlashAttnBwdSm80INS1_25CollectiveMainloopBwdSm80ILi2ELi2EN4cute5tupleIJNS5_1CILi128EEES8_NS7_ILi64EEEEEENS_10bfloat16_tEfNS_4arch4Sm80ELb0ELb0ELb1ELb0ELb1ELb0ELb0ELb0ELi2ELi4ELi4ELi4ELb0EEENS1_24CollectiveEpilogueBwdGQAISA_fSD_Li256ELb0ELb1EEENS1_19SingleTileSchedulerILb0ELb0ELb0ELi128EEEEEEEEEvNT_6ParamsE$_ZN4cute3eso3ESOILb1ELb0EJNS_6LayoutINS_5tupleIJNS3_IJNS_1CILi1EEENS3_IJNS4_ILi4EEENS4_ILi2EEEEEEEEES7_S6_EEENS3_IJNS3_IJNS4_ILi0EEENS3_IJS5_NS4_ILi8EEEEEEEEES6_NS4_ILi16EEEEEEEENS_10ViewEngineIPN7cutlass10bfloat16_tEEEEEC2ERKSH_RKSM_,@function
        .size           $_ZN7cutlass13device_kernelIN5flash19enable_sm80_to_sm89INS1_16FlashAttnBwdSm80INS1_25CollectiveMainloopBwdSm80ILi2ELi2EN4cute5tupleIJNS5_1CILi128EEES8_NS7_ILi64EEEEEENS_10bfloat16_tEfNS_4arch4Sm80ELb0ELb0ELb1ELb0ELb1ELb0ELb0ELb0ELi2ELi4ELi4ELi4ELb0EEENS1_24CollectiveEpilogueBwdGQAISA_fSD_Li256ELb0ELb1EEENS1_19SingleTileSchedulerILb0ELb0ELb0ELi128EEEEEEEEEvNT_6ParamsE$_ZN4cute3eso3ESOILb1ELb0EJNS_6LayoutINS_5tupleIJNS3_IJNS_1CILi1EEENS3_IJNS4_ILi4EEENS4_ILi2EEEEEEEEES7_S6_EEENS3_IJNS3_IJNS4_ILi0EEENS3_IJS5_NS4_ILi8EEEEEEEEES6_NS4_ILi16EEEEEEEENS_10ViewEngineIPN7cutlass10bfloat16_tEEEEEC2ERKSH_RKSM_,($_ZN7cutlass13device_kernelIN5flash19enable_sm80_to_sm89INS1_16FlashAttnBwdSm80INS1_25CollectiveMainloopBwdSm80ILi2ELi2EN4cute5tupleIJNS5_1CILi128EEES8_NS7_ILi64EEEEEENS_10bfloat16_tEfNS_4arch4Sm80ELb0ELb0ELb1ELb0ELb1ELb0ELb0ELb0ELi2ELi4ELi4ELi4ELb0EEENS1_24CollectiveEpilogueBwdGQAISA_fSD_Li256ELb0ELb1EEENS1_19SingleTileSchedulerILb0ELb0ELb0ELi128EEEEEEEEEvNT_6ParamsE$_ZN4cute3eso3ESOILb1ELb0EJNS_6LayoutINS_5tupleIJNS3_IJNS_1CILi1EEENS4_ILi2EEEEEEEEENS3_IJNS3_IJS5_S5_EEEEEEEENS_10ViewEngineIPjEEEEC2ERKSB_RKSE_ - $_ZN7cutlass13device_kernelIN5flash19enable_sm80_to_sm89INS1_16FlashAttnBwdSm80INS1_25CollectiveMainloopBwdSm80ILi2ELi2EN4cute5tupleIJNS5_1CILi128EEES8_NS7_ILi64EEEEEENS_10bfloat16_tEfNS_4arch4Sm80ELb0ELb0ELb1ELb0ELb1ELb0ELb0ELb0ELi2ELi4ELi4ELi4ELb0EEENS1_24CollectiveEpilogueBwdGQAISA_fSD_Li256ELb0ELb1EEENS1_19SingleTileSchedulerILb0ELb0ELb0ELi128EEEEEEEEEvNT_6ParamsE$_ZN4cute3eso3ESOILb1ELb0EJNS_6LayoutINS_5tupleIJNS3_IJNS_1CILi1EEENS3_IJNS4_ILi4EEENS4_ILi2EEEEEEEEES7_S6_EEENS3_IJNS3_IJNS4_ILi0EEENS3_IJS5_NS4_ILi8EEEEEEEEES6_NS4_ILi16EEEEEEEENS_10ViewEngineIPN7cutlass10bfloat16_tEEEEEC2ERKSH_RKSM_)
$_ZN7cutlass13device_kernelIN5flash19enable_sm80_to_sm89INS1_16FlashAttnBwdSm80INS1_25CollectiveMainloopBwdSm80ILi2ELi2EN4cute5tupleIJNS5_1CILi128EEES8_NS7_ILi64EEEEEENS_10bfloat16_tEfNS_4arch4Sm80ELb0ELb0ELb1ELb0ELb1ELb0ELb0ELb0ELi2ELi4ELi4ELi4ELb0EEENS1_24CollectiveEpilogueBwdGQAISA_fSD_Li256ELb0ELb1EEENS1_19SingleTileSchedulerILb0ELb0ELb0ELi128EEEEEEEEEvNT_6ParamsE$_ZN4cute3eso3ESOILb1ELb0EJNS_6LayoutINS_5tupleIJNS3_IJNS_1CILi1EEENS3_IJNS4_ILi4EEENS4_ILi2EEEEEEEEES7_S6_EEENS3_IJNS3_IJNS4_ILi0EEENS3_IJS5_NS4_ILi8EEEEEEEEES6_NS4_ILi16EEEEEEEENS_10ViewEngineIPN7cutlass10bfloat16_tEEEEEC2ERKSH_RKSM_:
[----:B------:R-:W-:Y:S01]  /*8b50*/  IADD3 R3, R58, -c[0x0][0x20], RZ ;  /* 0x800008003a037a10 */ /* 0x000fe20007ffe0ff */
[----:B------:R-:W-:Y:S01]  /*8b60*/  IMAD.MOV.U32 R52, RZ, RZ, R2 ;  /* 0x000000ffff347224 */ /* 0x000fe200078e0002 */
[----:B------:R-:W-:-:S04]  /*8b70*/  MOV R5, 0x0 ;  /* 0x0000000000057802 */ /* 0x000fc80000000f00 */
[----:B------:R1:W-:Y:S01]  /*8b80*/  STL.64 [R3], R52 ;  /* 0x0000003403007387 */ /* 0x0003e20000100a00 */
[----:B------:R-:W-:Y:S05]  /*8b90*/  RET.REL.NODEC R4 `(_ZN7cutlass13device_kernelIN5flash19enable_sm80_to_sm89INS1_16FlashAttnBwdSm80INS1_25CollectiveMainloopBwdSm80ILi2ELi2EN4cute5tupleIJNS5_1CILi128EEES8_NS7_ILi64EEEEEENS_10bfloat16_tEfNS_4arch4Sm80ELb0ELb0ELb1ELb0ELb1ELb0ELb0ELb0ELi2ELi4ELi4ELi4ELb0EEENS1_24CollectiveEpilogueBwdGQAISA_fSD_Li256ELb0ELb1EEENS1_19SingleTileSchedulerILb0ELb0ELb0ELi128EEEEEEEEEvNT_6ParamsE) ;  /* 0xffff746004007950 */ /* 0x000fea0003c3ffff */
        .type           $_ZN7cutlass13device_kernelIN5flash19enable_sm80_to_sm89INS1_16FlashAttnBwdSm80INS1_25CollectiveMainloopBwdSm80ILi2ELi2EN4cute5tupleIJNS5_1CILi128EEES8_NS7_ILi64EEEEEENS_10bfloat16_tEfNS_4arch4Sm80ELb0ELb0ELb1ELb0ELb1ELb0ELb0ELb0ELi2ELi4ELi4ELi4ELb0EEENS1_24CollectiveEpilogueBwdGQAISA_fSD_Li256ELb0ELb1EEENS1_19SingleTileSchedulerILb0ELb0ELb0ELi128EEEEEEEEEvNT_6ParamsE$_ZN4cute3eso3ESOILb1ELb0EJNS_6LayoutINS_5tupleIJNS3_IJNS_1CILi1EEENS4_ILi2EEEEEEEEENS3_IJNS3_IJS5_S5_EEEEEEEENS_10ViewEngineIPjEEEEC2ERKSB_RKSE_,@function
        .size           $_ZN7cutlass13device_kernelIN5flash19enable_sm80_to_sm89INS1_16FlashAttnBwdSm80INS1_25CollectiveMainloopBwdSm80ILi2ELi2EN4cute5tupleIJNS5_1CILi128EEES8_NS7_ILi64EEEEEENS_10bfloat16_tEfNS_4arch4Sm80ELb0ELb0ELb1ELb0ELb1ELb0ELb0ELb0ELi2ELi4ELi4ELi4ELb0EEENS1_24CollectiveEpilogueBwdGQAISA_fSD_Li256ELb0ELb1EEENS1_19SingleTileSchedulerILb0ELb0ELb0ELi128EEEEEEEEEvNT_6ParamsE$_ZN4cute3eso3ESOILb1ELb0EJNS_6LayoutINS_5tupleIJNS3_IJNS_1CILi1EEENS4_ILi2EEEEEEEEENS3_IJNS3_IJS5_S5_EEEEEEEENS_10ViewEngineIPjEEEEC2ERKSB_RKSE_,($_ZN7cutlass13device_kernelIN5flash19enable_sm80_to_sm89INS1_16FlashAttnBwdSm80INS1_25CollectiveMainloopBwdSm80ILi2ELi2EN4cute5tupleIJNS5_1CILi128EEES8_NS7_ILi64EEEEEENS_10bfloat16_tEfNS_4arch4Sm80ELb0ELb0ELb1ELb0ELb1ELb0ELb0ELb0ELi2ELi4ELi4ELi4ELb0EEENS1_24CollectiveEpilogueBwdGQAISA_fSD_Li256ELb0ELb1EEENS1_19SingleTileSchedulerILb0ELb0ELb0ELi128EEEEEEEEEvNT_6ParamsE$_ZN4cute3eso3ESOILb1ELb0EJNS_6LayoutINS_5tupleIJNS3_IJNS_1CILi1EEENS4_ILi2EEEEEES6_NS4_ILi8EEEEEENS3_IJNS3_IJS5_S5_EEES6_NS4_ILi4EEEEEEEENS_10ViewEngineIPKN7cutlass5ArrayIfLi2ELb1EEEEEEEC2ERKSD_RKSK_ - $_ZN7cutlass13device_kernelIN5flash19enable_sm80_to_sm89INS1_16FlashAttnBwdSm80INS1_25CollectiveMainloopBwdSm80ILi2ELi2EN4cute5tupleIJNS5_1CILi128EEES8_NS7_ILi64EEEEEENS_10bfloat16_tEfNS_4arch4Sm80ELb0ELb0ELb1ELb0ELb1ELb0ELb0ELb0ELi2ELi4ELi4ELi4ELb0EEENS1_24CollectiveEpilogueBwdGQAISA_fSD_Li256ELb0ELb1EEENS1_19SingleTileSchedulerILb0ELb0ELb0ELi128EEEEEEEEEvNT_6ParamsE$_ZN4cute3eso3ESOILb1ELb0EJNS_6LayoutINS_5tupleIJNS3_IJNS_1CILi1EEENS4_ILi2EEEEEEEEENS3_IJNS3_IJS5_S5_EEEEEEEENS_10ViewEngineIPjEEEEC2ERKSB_RKSE_)
$_ZN7cutlass13device_kernelIN5flash19enable_sm80_to_sm89INS1_16FlashAttnBwdSm80INS1_25CollectiveMainloopBwdSm80ILi2ELi2EN4cute5tupleIJNS5_1CILi128EEES8_NS7_ILi64EEEEEENS_10bfloat16_tEfNS_4arch4Sm80ELb0ELb0ELb1ELb0ELb1ELb0ELb0ELb0ELi2ELi4ELi4ELi4ELb0EEENS1_24CollectiveEpilogueBwdGQAISA_fSD_Li256ELb0ELb1EEENS1_19SingleTileSchedulerILb0ELb0ELb0ELi128EEEEEEEEEvNT_6ParamsE$_ZN4cute3eso3ESOILb1ELb0EJNS_6LayoutINS_5tupleIJNS3_IJNS_1CILi1EEENS4_ILi2EEEEEEEEENS3_IJNS3_IJS5_S5_EEEEEEEENS_10ViewEngineIPjEEEEC2ERKSB_RKSE_:
[----:B------:R-:W-:Y:S01]  /*8ba0*/  IADD3 R2, R2, -c[0x0][0x20], RZ ;  /* 0x8000080002027a10 */ /* 0x000fe20007ffe0ff */
[----:B------:R-:W-:Y:S01]  /*8bb0*/  IMAD.MOV.U32 R11, RZ, RZ, R3 ;  /* 0x000000ffff0b7224 */ /* 0x000fe200078e0003 */
[----:B------:R-:W-:-:S04]  /*8bc0*/  MOV R5, 0x0 ;  /* 0x0000000000057802 */ /* 0x000fc80000000f00 */
[----:B------:R1:W-:Y:S01]  /*8bd0*/  STL.64 [R2], R10 ;  /* 0x0000000a02007387 */ /* 0x0003e20000100a00 */
[----:B------:R-:W-:Y:S05]  /*8be0*/  RET.REL.NODEC R4 `(_ZN7cutlass13device_kernelIN5flash19enable_sm80_to_sm89INS1_16FlashAttnBwdSm80INS1_25CollectiveMainloopBwdSm80ILi2ELi2EN4cute5tupleIJNS5_1CILi128EEES8_NS7_ILi64EEEEEENS_10bfloat16_tEfNS_4arch4Sm80ELb0ELb0ELb1ELb0ELb1ELb0ELb0ELb0ELi2ELi4ELi4ELi4ELb0EEENS1_24CollectiveEpilogueBwdGQAISA_fSD_Li256ELb0ELb1EEENS1_19SingleTileSchedulerILb0ELb0ELb0ELi128EEEEEEEEEvNT_6ParamsE) ;  /* 0xffff741004007950 */ /* 0x000fea0003c3ffff */
        .type           $_ZN7cutlass13device_kernelIN5flash19enable_sm80_to_sm89INS1_16FlashAttnBwdSm80INS1_25CollectiveMainloopBwdSm80ILi2ELi2EN4cute5tupleIJNS5_1CILi128EEES8_NS7_ILi64EEEEEENS_10bfloat16_tEfNS_4arch4Sm80ELb0ELb0ELb1ELb0ELb1ELb0ELb0ELb0ELi2ELi4ELi4ELi4ELb0EEENS1_24CollectiveEpilogueBwdGQAISA_fSD_Li256ELb0ELb1EEENS1_19SingleTileSchedulerILb0ELb0ELb0ELi128EEEEEEEEEvNT_6ParamsE$_ZN4cute3eso3ESOILb1ELb0EJNS_6LayoutINS_5tupleIJNS3_IJNS_1CILi1EEENS4_ILi2EEEEEES6_NS4_ILi8EEEEEENS3_IJNS3_IJS5_S5_EEES6_NS4_ILi4EEEEEEEENS_10ViewEngineIPKN7cutlass5ArrayIfLi2ELb1EEEEEEEC2ERKSD_RKSK_,@function
        .size           $_ZN7cutlass13device_kernelIN5flash19enable_sm80_to_sm89INS1_16FlashAttnBwdSm80INS1_25CollectiveMainloopBwdSm80ILi2ELi2EN4cute5tupleIJNS5_1CILi128EEES8_NS7_ILi64EEEEEENS_10bfloat16_tEfNS_4arch4Sm80ELb0ELb0ELb1ELb0ELb1ELb0ELb0ELb0ELi2ELi4ELi4ELi4ELb0EEENS1_24CollectiveEpilogueBwdGQAISA_fSD_Li256ELb0ELb1EEENS1_19SingleTileSchedulerILb0ELb0ELb0ELi128EEEEEEEEEvNT_6ParamsE$_ZN4cute3eso3ESOILb1ELb0EJNS_6LayoutINS_5tupleIJNS3_IJNS_1CILi1EEENS4_ILi2EEEEEES6_NS4_ILi8EEEEEENS3_IJNS3_IJS5_S5_EEES6_NS4_ILi4EEEEEEEENS_10ViewEngineIPKN7cutlass5ArrayIfLi2ELb1EEEEEEEC2ERKSD_RKSK_,($_ZN7cutlass13device_kernelIN5flash19enable_sm80_to_sm89INS1_16FlashAttnBwdSm80INS1_25CollectiveMainloopBwdSm80ILi2ELi2EN4cute5tupleIJNS5_1CILi128EEES8_NS7_ILi64EEEEEENS_10bfloat16_tEfNS_4arch4Sm80ELb0ELb0ELb1ELb0ELb1ELb0ELb0ELb0ELi2ELi4ELi4ELi4ELb0EEENS1_24CollectiveEpilogueBwdGQAISA_fSD_Li256ELb0ELb1EEENS1_19SingleTileSchedulerILb0ELb0ELb0ELi128EEEEEEEEEvNT_6ParamsE$_ZN4cute3eso3ESOILb1ELb0EJNS_6LayoutINS_5tupleIJNS3_IJNS_1CILi1EEENS4_ILi2EEEEEES6_NS4_ILi8EEEEEENS3_IJNS3_IJS5_S5_EEES6_NS4_ILi4EEEEEEEENS_10ViewEngineIPN7cutlass5ArrayINSF_10bfloat16_tELi2ELb0EEEEEEEC2ERKSD_RKSK_ - $_ZN7cutlass13device_kernelIN5flash19enable_sm80_to_sm89INS1_16FlashAttnBwdSm80INS1_25CollectiveMainloopBwdSm80ILi2ELi2EN4cute5tupleIJNS5_1CILi128EEES8_NS7_ILi64EEEEEENS_10bfloat16_tEfNS_4arch4Sm80ELb0ELb0ELb1ELb0ELb1ELb0ELb0ELb0ELi2ELi4ELi4ELi4ELb0EEENS1_24CollectiveEpilogueBwdGQAISA_fSD_Li256ELb0ELb1EEENS1_19SingleTileSchedulerILb0ELb0ELb0ELi128EEEEEEEEEvNT_6ParamsE$_ZN4cute3eso3ESOILb1ELb0EJNS_6LayoutINS_5tupleIJNS3_IJNS_1CILi1EEENS4_ILi2EEEEEES6_NS4_ILi8EEEEEENS3_IJNS3_IJS5_S5_EEES6_NS4_ILi4EEEEEEEENS_10ViewEngineIPKN7cutlass5ArrayIfLi2ELb1EEEEEEEC2ERKSD_RKSK_)
$_ZN7cutlass13device_kernelIN5flash19enable_sm80_to_sm89INS1_16FlashAttnBwdSm80INS1_25CollectiveMainloopBwdSm80ILi2ELi2EN4cute5tupleIJNS5_1CILi128EEES8_NS7_ILi64EEEEEENS_10bfloat16_tEfNS_4arch4Sm80ELb0ELb0ELb1ELb0ELb1ELb0ELb0ELb0ELi2ELi4ELi4ELi4ELb0EEENS1_24CollectiveEpilogueBwdGQAISA_fSD_Li256ELb0ELb1EEENS1_19SingleTileSchedulerILb0ELb0ELb0ELi128EEEEEEEEEvNT_6ParamsE$_ZN4cute3eso3ESOILb1ELb0EJNS_6LayoutINS_5tupleIJNS3_IJNS_1CILi1EEENS4_ILi2EEEEEES6_NS4_ILi8EEEEEENS3_IJNS3_IJS5_S5_EEES6_NS4_ILi4EEEEEEEENS_10ViewEngineIPKN7cutlass5ArrayIfLi2ELb1EEEEEEEC2ERKSD_RKSK_:
[----:B------:R-:W-:Y:S01]  /*8bf0*/  IADD3 R2, R58, -c[0x0][0x20], RZ ;  /* 0x800008003a027a10 */ /* 0x000fe20007ffe0ff */
[----:B------:R-:W-:Y:S01]  /*8c00*/  IMAD.MOV.U32 R9, RZ, RZ, R5 ;  /* 0x000000ffff097224 */ /* 0x000fe200078e0005 */
[----:B------:R-:W-:Y:S01]  /*8c10*/  MOV R10, R6 ;  /* 0x00000006000a7202 */ /* 0x000fe20000000f00 */
[----:B------:R-:W-:-:S03]  /*8c20*/  IMAD.MOV.U32 R11, RZ, RZ, 0x0 ;  /* 0x00000000ff0b7424 */ /* 0x000fc600078e00ff */
[----:B------:R1:W-:Y:S01]  /*8c30*/  STL.64 [R2], R8 ;  /* 0x0000000802007387 */ /* 0x0003e20000100a00 */
[----:B------:R-:W-:Y:S05]  /*8c40*/  RET.REL.NODEC R10 `(_ZN7cutlass13device_kernelIN5flash19enable_sm80_to_sm89INS1_16FlashAttnBwdSm80INS1_25CollectiveMainloopBwdSm80ILi2ELi2EN4cute5tupleIJNS5_1CILi128EEES8_NS7_ILi64EEEEEENS_10bfloat16_tEfNS_4arch4Sm80ELb0ELb0ELb1ELb0ELb1ELb0ELb0ELb0ELi2ELi4ELi4ELi4ELb0EEENS1_24CollectiveEpilogueBwdGQAISA_fSD_Li256ELb0ELb1EEENS1_19SingleTileSchedulerILb0ELb0ELb0ELi128EEEEEEEEEvNT_6ParamsE) ;  /* 0xffff73b00a007950 */ /* 0x000fea0003c3ffff */
        .type           $_ZN7cutlass13device_kernelIN5flash19enable_sm80_to_sm89INS1_16FlashAttnBwdSm80INS1_25CollectiveMainloopBwdSm80ILi2ELi2EN4cute5tupleIJNS5_1CILi128EEES8_NS7_ILi64EEEEEENS_10bfloat16_tEfNS_4arch4Sm80ELb0ELb0ELb1ELb0ELb1ELb0ELb0ELb0ELi2ELi4ELi4ELi4ELb0EEENS1_24CollectiveEpilogueBwdGQAISA_fSD_Li256ELb0ELb1EEENS1_19SingleTileSchedulerILb0ELb0ELb0ELi128EEEEEEEEEvNT_6ParamsE$_ZN4cute3eso3ESOILb1ELb0EJNS_6LayoutINS_5tupleIJNS3_IJNS_1CILi1EEENS4_ILi2EEEEEES6_NS4_ILi8EEEEEENS3_IJNS3_IJS5_S5_EEES6_NS4_ILi4EEEEEEEENS_10ViewEngineIPN7cutlass5ArrayINSF_10bfloat16_tELi2ELb0EEEEEEEC2ERKSD_RKSK_,@function
        .size           $_ZN7cutlass13device_kernelIN5flash19enable_sm80_to_sm89INS1_16FlashAttnBwdSm80INS1_25CollectiveMainloopBwdSm80ILi2ELi2EN4cute5tupleIJNS5_1CILi128EEES8_NS7_ILi64EEEEEENS_10bfloat16_tEfNS_4arch4Sm80ELb0ELb0ELb1ELb0ELb1ELb0ELb0ELb0ELi2ELi4ELi4ELi4ELb0EEENS1_24CollectiveEpilogueBwdGQAISA_fSD_Li256ELb0ELb1EEENS1_19SingleTileSchedulerILb0ELb0ELb0ELi128EEEEEEEEEvNT_6ParamsE$_ZN4cute3eso3ESOILb1ELb0EJNS_6LayoutINS_5tupleIJNS3_IJNS_1CILi1EEENS4_ILi2EEEEEES6_NS4_ILi8EEEEEENS3_IJNS3_IJS5_S5_EEES6_NS4_ILi4EEEEEEEENS_10ViewEngineIPN7cutlass5ArrayINSF_10bfloat16_tELi2ELb0EEEEEEEC2ERKSD_RKSK_,($_ZN7cutlass13device_kernelIN5flash19enable_sm80_to_sm89INS1_16FlashAttnBwdSm80INS1_25CollectiveMainloopBwdSm80ILi2ELi2EN4cute5tupleIJNS5_1CILi128EEES8_NS7_ILi64EEEEEENS_10bfloat16_tEfNS_4arch4Sm80ELb0ELb0ELb1ELb0ELb1ELb0ELb0ELb0ELi2ELi4ELi4ELi4ELb0EEENS1_24CollectiveEpilogueBwdGQAISA_fSD_Li256ELb0ELb1EEENS1_19SingleTileSchedulerILb0ELb0ELb0ELi128EEEEEEEEEvNT_6ParamsE$_ZN4cute3eso3ESOILb1ELb0EJNS_6LayoutINS_5tupleIJNS3_IJNS_1CILi1EEENS4_ILi2EEES6_EEEEEENS3_IJNS3_IJS5_S5_S6_EEEEEEEENS_10ViewEngineIPjEEEEC2ERKSB_RKSE_ - $_ZN7cutlass13device_kernelIN5flash19enable_sm80_to_sm89INS1_16FlashAttnBwdSm80INS1_25CollectiveMainloopBwdSm80ILi2ELi2EN4cute5tupleIJNS5_1CILi128EEES8_NS7_ILi64EEEEEENS_10bfloat16_tEfNS_4arch4Sm80ELb0ELb0ELb1ELb0ELb1ELb0ELb0ELb0ELi2ELi4ELi4ELi4ELb0EEENS1_24CollectiveEpilogueBwdGQAISA_fSD_Li256ELb0ELb1EEENS1_19SingleTileSchedulerILb0ELb0ELb0ELi128EEEEEEEEEvNT_6ParamsE$_ZN4cute3eso3ESOILb1ELb0EJNS_6LayoutINS_5tupleIJNS3_IJNS_1CILi1EEENS4_ILi2EEEEEES6_NS4_ILi8EEEEEENS3_IJNS3_IJS5_S5_EEES6_NS4_ILi4EEEEEEEENS_10ViewEngineIPN7cutlass5ArrayINSF_10bfloat16_tELi2ELb0EEEEEEEC2ERKSD_RKSK_)
$_ZN7cutlass13device_kernelIN5flash19enable_sm80_to_sm89INS1_16FlashAttnBwdSm80INS1_25CollectiveMainloopBwdSm80ILi2ELi2EN4cute5tupleIJNS5_1CILi128EEES8_NS7_ILi64EEEEEENS_10bfloat16_tEfNS_4arch4Sm80ELb0ELb0ELb1ELb0ELb1ELb0ELb0ELb0ELi2ELi4ELi4ELi4ELb0EEENS1_24CollectiveEpilogueBwdGQAISA_fSD_Li256ELb0ELb1EEENS1_19SingleTileSchedulerILb0ELb0ELb0ELi128EEEEEEEEEvNT_6ParamsE$_ZN4cute3eso3ESOILb1ELb0EJNS_6LayoutINS_5tupleIJNS3_IJNS_1CILi1EEENS4_ILi2EEEEEES6_NS4_ILi8EEEEEENS3_IJNS3_IJS5_S5_EEES6_NS4_ILi4EEEEEEEENS_10ViewEngineIPN7cutlass5ArrayINSF_10bfloat16_tELi2ELb0EEEEEEEC2ERKSD_RKSK_:
[----:B------:R-:W-:Y:S01]  /*8c50*/  IADD3 R2, R58, -c[0x0][0x20], RZ ;  /* 0x800008003a027a10 */ /* 0x000fe20007ffe0ff */
[----:B------:R-:W-:Y:S01]  /*8c60*/  IMAD.MOV.U32 R9, RZ, RZ, R5 ;  /* 0x000000ffff097224 */ /* 0x000fe200078e0005 */
[----:B------:R-:W-:Y:S01]  /*8c70*/  MOV R52, R6 ;  /* 0x0000000600347202 */ /* 0x000fe20000000f00 */
[----:B------:R-:W-:-:S03]  /*8c80*/  IMAD.MOV.U32 R53, RZ, RZ, 0x0 ;  /* 0x00000000ff357424 */ /* 0x000fc600078e00ff */
[----:B------:R1:W-:Y:S01]  /*8c90*/  STL.64 [R2], R8 ;  /* 0x0000000802007387 */ /* 0x0003e20000100a00 */
[----:B------:R-:W-:Y:S05]  /*8ca0*/  RET.REL.NODEC R52 `(_ZN7cutlass13device_kernelIN5flash19enable_sm80_to_sm89INS1_16FlashAttnBwdSm80INS1_25CollectiveMainloopBwdSm80ILi2ELi2EN4cute5tupleIJNS5_1CILi128EEES8_NS7_ILi64EEEEEENS_10bfloat16_tEfNS_4arch4Sm80ELb0ELb0ELb1ELb0ELb1ELb0ELb0ELb0ELi2ELi4ELi4ELi4ELb0EEENS1_24CollectiveEpilogueBwdGQAISA_fSD_Li256ELb0ELb1EEENS1_19SingleTileSchedulerILb0ELb0ELb0ELi128EEEEEEEEEvNT_6ParamsE) ;  /* 0xffff735034007950 */ /* 0x000fea0003c3ffff */
        .type           $_ZN7cutlass13device_kernelIN5flash19enable_sm80_to_sm89INS1_16FlashAttnBwdSm80INS1_25CollectiveMainloopBwdSm80ILi2ELi2EN4cute5tupleIJNS5_1CILi128EEES8_NS7_ILi64EEEEEENS_10bfloat16_tEfNS_4arch4Sm80ELb0ELb0ELb1ELb0ELb1ELb0ELb0ELb0ELi2ELi4ELi4ELi4ELb0EEENS1_24CollectiveEpilogueBwdGQAISA_fSD_Li256ELb0ELb1EEENS1_19SingleTileSchedulerILb0ELb0ELb0ELi128EEEEEEEEEvNT_6ParamsE$_ZN4cute3eso3ESOILb1ELb0EJNS_6LayoutINS_5tupleIJNS3_IJNS_1CILi1EEENS4_ILi2EEES6_EEEEEENS3_IJNS3_IJS5_S5_S6_EEEEEEEENS_10ViewEngineIPjEEEEC2ERKSB_RKSE_,@function
        .size           $_ZN7cutlass13device_kernelIN5flash19enable_sm80_to_sm89INS1_16FlashAttnBwdSm80INS1_25CollectiveMainloopBwdSm80ILi2ELi2EN4cute5tupleIJNS5_1CILi128EEES8_NS7_ILi64EEEEEENS_10bfloat16_tEfNS_4arch4Sm80ELb0ELb0ELb1ELb0ELb1ELb0ELb0ELb0ELi2ELi4ELi4ELi4ELb0EEENS1_24CollectiveEpilogueBwdGQAISA_fSD_Li256ELb0ELb1EEENS1_19SingleTileSchedulerILb0ELb0ELb0ELi128EEEEEEEEEvNT_6ParamsE$_ZN4cute3eso3ESOILb1ELb0EJNS_6LayoutINS_5tupleIJNS3_IJNS_1CILi1EEENS4_ILi2EEES6_EEEEEENS3_IJNS3_IJS5_S5_S6_EEEEEEEENS_10ViewEngineIPjEEEEC2ERKSB_RKSE_,($_ZN7cutlass13device_kernelIN5flash19enable_sm80_to_sm89INS1_16FlashAttnBwdSm80INS1_25CollectiveMainloopBwdSm80ILi2ELi2EN4cute5tupleIJNS5_1CILi128EEES8_NS7_ILi64EEEEEENS_10bfloat16_tEfNS_4arch4Sm80ELb0ELb0ELb1ELb0ELb1ELb0ELb0ELb0ELi2ELi4ELi4ELi4ELb0EEENS1_24CollectiveEpilogueBwdGQAISA_fSD_Li256ELb0ELb1EEENS1_19SingleTileSchedulerILb0ELb0ELb0ELi128EEEEEEEEEvNT_6ParamsE$_ZN4cute3eso3ESOILb1ELb0EJNS_6LayoutINS_5tupleIJNS3_IJNS_1CILi1EEENS4_ILi4EEEEEENS4_ILi2EEES6_EEENS3_IJNS3_IJNS4_ILi0EEES5_EEES6_NS4_ILi8EEEEEEEENS_10ViewEngineIPfEEEEC2ERKSE_RKSH_ - $_ZN7cutlass13device_kernelIN5flash19enable_sm80_to_sm89INS1_16FlashAttnBwdSm80INS1_25CollectiveMainloopBwdSm80ILi2ELi2EN4cute5tupleIJNS5_1CILi128EEES8_NS7_ILi64EEEEEENS_10bfloat16_tEfNS_4arch4Sm80ELb0ELb0ELb1ELb0ELb1ELb0ELb0ELb0ELi2ELi4ELi4ELi4ELb0EEENS1_24CollectiveEpilogueBwdGQAISA_fSD_Li256ELb0ELb1EEENS1_19SingleTileSchedulerILb0ELb0ELb0ELi128EEEEEEEEEvNT_6ParamsE$_ZN4cute3eso3ESOILb1ELb0EJNS_6LayoutINS_5tupleIJNS3_IJNS_1CILi1EEENS4_ILi2EEES6_EEEEEENS3_IJNS3_IJS5_S5_S6_EEEEEEEENS_10ViewEngineIPjEEEEC2ERKSB_RKSE_)
$_ZN7cutlass13device_kernelIN5flash19enable_sm80_to_sm89INS1_16FlashAttnBwdSm80INS1_25CollectiveMainloopBwdSm80ILi2ELi2EN4cute5tupleIJNS5_1CILi128EEES8_NS7_ILi64EEEEEENS_10bfloat16_tEfNS_4arch4Sm80ELb0ELb0ELb1ELb0ELb1ELb0ELb0ELb0ELi2ELi4ELi4ELi4ELb0EEENS1_24CollectiveEpilogueBwdGQAISA_fSD_Li256ELb0ELb1EEENS1_19SingleTileSchedulerILb0ELb0ELb0ELi128EEEEEEEEEvNT_6ParamsE$_ZN4cute3eso3ESOILb1ELb0EJNS_6LayoutINS_5tupleIJNS3_IJNS_1CILi1EEENS4_ILi2EEES6_EEEEEENS3_IJNS3_IJS5_S5_S6_EEEEEEEENS_10ViewEngineIPjEEEEC2ERKSB_RKSE_:
[----:B------:R-:W-:Y:S02]  /*8cb0*/  IADD3 R2, R67, -c[0x0][0x20], RZ ;  /* 0x8000080043027a10 */ /* 0x000fe40007ffe0ff */
[----:B------:R-:W-:-:S03]  /*8cc0*/  MOV R5, 0x0 ;  /* 0x0000000000057802 */ /* 0x000fc60000000f00 */
[----:B------:R1:W-:Y:S01]  /*8cd0*/  STL.64 [R2], R12 ;  /* 0x0000000c02007387 */ /* 0x0003e20000100a00 */
[----:B------:R-:W-:Y:S05]  /*8ce0*/  RET.REL.NODEC R4 `(_ZN7cutlass13device_kernelIN5flash19enable_sm80_to_sm89INS1_16FlashAttnBwdSm80INS1_25CollectiveMainloopBwdSm80ILi2ELi2EN4cute5tupleIJNS5_1CILi128EEES8_NS7_ILi64EEEEEENS_10bfloat16_tEfNS_4arch4Sm80ELb0ELb0ELb1ELb0ELb1ELb0ELb0ELb0ELi2ELi4ELi4ELi4ELb0EEENS1_24CollectiveEpilogueBwdGQAISA_fSD_Li256ELb0ELb1EEENS1_19SingleTileSchedulerILb0ELb0ELb0ELi128EEEEEEEEEvNT_6ParamsE) ;  /* 0xffff731004007950 */ /* 0x000fea0003c3ffff */
        .type           $_ZN7cutlass13device_kernelIN5flash19enable_sm80_to_sm89INS1_16FlashAttnBwdSm80INS1_25CollectiveMainloopBwdSm80ILi2ELi2EN4cute5tupleIJNS5_1CILi128EEES8_NS7_ILi64EEEEEENS_10bfloat16_tEfNS_4arch4Sm80ELb0ELb0ELb1ELb0ELb1ELb0ELb0ELb0ELi2ELi4ELi4ELi4ELb0EEENS1_24CollectiveEpilogueBwdGQAISA_fSD_Li256ELb0ELb1EEENS1_19SingleTileSchedulerILb0ELb0ELb0ELi128EEEEEEEEEvNT_6ParamsE$_ZN4cute3eso3ESOILb1ELb0EJNS_6LayoutINS_5tupleIJNS3_IJNS_1CILi1EEENS4_ILi4EEEEEENS4_ILi2EEES6_EEENS3_IJNS3_IJNS4_ILi0EEES5_EEES6_NS4_ILi8EEEEEEEENS_10ViewEngineIPfEEEEC2ERKSE_RKSH_,@function
        .size           $_ZN7cutlass13device_kernelIN5flash19enable_sm80_to_sm89INS1_16FlashAttnBwdSm80INS1_25CollectiveMainloopBwdSm80ILi2ELi2EN4cute5tupleIJNS5_1CILi128EEES8_NS7_ILi64EEEEEENS_10bfloat16_tEfNS_4arch4Sm80ELb0ELb0ELb1ELb0ELb1ELb0ELb0ELb0ELi2ELi4ELi4ELi4ELb0EEENS1_24CollectiveEpilogueBwdGQAISA_fSD_Li256ELb0ELb1EEENS1_19SingleTileSchedulerILb0ELb0ELb0ELi128EEEEEEEEEvNT_6ParamsE$_ZN4cute3eso3ESOILb1ELb0EJNS_6LayoutINS_5tupleIJNS3_IJNS_1CILi1EEENS4_ILi4EEEEEENS4_ILi2EEES6_EEENS3_IJNS3_IJNS4_ILi0EEES5_EEES6_NS4_ILi8EEEEEEEENS_10ViewEngineIPfEEEEC2ERKSE_RKSH_,($_ZN7cutlass13device_kernelIN5flash19enable_sm80_to_sm89INS1_16FlashAttnBwdSm80INS1_25CollectiveMainloopBwdSm80ILi2ELi2EN4cute5tupleIJNS5_1CILi128EEES8_NS7_ILi64EEEEEENS_10bfloat16_tEfNS_4arch4Sm80ELb0ELb0ELb1ELb0ELb1ELb0ELb0ELb0ELi2ELi4ELi4ELi4ELb0EEENS1_24CollectiveEpilogueBwdGQAISA_fSD_Li256ELb0ELb1EEENS1_19SingleTileSchedulerILb0ELb0ELb0ELi128EEEEEEEEEvNT_6ParamsE$_ZN4cute3eso3ESOILb1ELb0EJNS_6LayoutINS_5tupleIJNS3_IJNS_1CILi1EEES5_EEEEEENS3_IJNS3_IJS5_NS4_ILi0EEEEEEEEEEENS_10ViewEngineINS_8gmem_ptrIPKN7cutlass9uint128_tEEEEEEEC2ERKSB_RKSJ_ - $_ZN7cutlass13device_kernelIN5flash19enable_sm80_to_sm89INS1_16FlashAttnBwdSm80INS1_25CollectiveMainloopBwdSm80ILi2ELi2EN4cute5tupleIJNS5_1CILi128EEES8_NS7_ILi64EEEEEENS_10bfloat16_tEfNS_4arch4Sm80ELb0ELb0ELb1ELb0ELb1ELb0ELb0ELb0ELi2ELi4ELi4ELi4ELb0EEENS1_24CollectiveEpilogueBwdGQAISA_fSD_Li256ELb0ELb1EEENS1_19SingleTileSchedulerILb0ELb0ELb0ELi128EEEEEEEEEvNT_6ParamsE$_ZN4cute3eso3ESOILb1ELb0EJNS_6LayoutINS_5tupleIJNS3_IJNS_1CILi1EEENS4_ILi4EEEEEENS4_ILi2EEES6_EEENS3_IJNS3_IJNS4_ILi0EEES5_EEES6_NS4_ILi8EEEEEEEENS_10ViewEngineIPfEEEEC2ERKSE_RKSH_)
$_ZN7cutlass13device_kernelIN5flash19enable_sm80_to_sm89INS1_16FlashAttnBwdSm80INS1_25CollectiveMainloopBwdSm80ILi2ELi2EN4cute5tupleIJNS5_1CILi128EEES8_NS7_ILi64EEEEEENS_10bfloat16_tEfNS_4arch4Sm80ELb0ELb0ELb1ELb0ELb1ELb0ELb0ELb0ELi2ELi4ELi4ELi4ELb0EEENS1_24CollectiveEpilogueBwdGQAISA_fSD_Li256ELb0ELb1EEENS1_19SingleTileSchedulerILb0ELb0ELb0ELi128EEEEEEEEEvNT_6ParamsE$_ZN4cute3eso3ESOILb1ELb0EJNS_6LayoutINS_5tupleIJNS3_IJNS_1CILi1EEENS4_ILi4EEEEEENS4_ILi2EEES6_EEENS3_IJNS3_IJNS4_ILi0EEES5_EEES6_NS4_ILi8EEEEEEEENS_10ViewEngineIPfEEEEC2ERKSE_RKSH_:
[----:B------:R-:W-:Y:S02]  /*8cf0*/  IADD3 R2, R60, -c[0x0][0x20], RZ ;  /* 0x800008003c027a10 */ /* 0x000fe40007ffe0ff */
[----:B------:R-:W-:-:S03]  /*8d00*/  MOV R5, 0x0 ;  /* 0x0000000000057802 */ /* 0x000fc60000000f00 */
[----:B------:R1:W-:Y:S01]  /*8d10*/  STL.64 [R2], R56 ;  /* 0x0000003802007387 */ /* 0x0003e20000100a00 */
[----:B------:R-:W-:Y:S05]  /*8d20*/  RET.REL.NODEC R4 `(_ZN7cutlass13device_kernelIN5flash19enable_sm80_to_sm89INS1_16FlashAttnBwdSm80INS1_25CollectiveMainloopBwdSm80ILi2ELi2EN4cute5tupleIJNS5_1CILi128EEES8_NS7_ILi64EEEEEENS_10bfloat16_tEfNS_4arch4Sm80ELb0ELb0ELb1ELb0ELb1ELb0ELb0ELb0ELi2ELi4ELi4ELi4ELb0EEENS1_24CollectiveEpilogueBwdGQAISA_fSD_Li256ELb0ELb1EEENS1_19SingleTileSchedulerILb0ELb0ELb0ELi128EEEEEEEEEvNT_6ParamsE) ;  /* 0xffff72d004007950 */ /* 0x000fea0003c3ffff */
        .type           $_ZN7cutlass13device_kernelIN5flash19enable_sm80_to_sm89INS1_16FlashAttnBwdSm80INS1_25CollectiveMainloopBwdSm80ILi2ELi2EN4cute5tupleIJNS5_1CILi128EEES8_NS7_ILi64EEEEEENS_10bfloat16_tEfNS_4arch4Sm80ELb0ELb0ELb1ELb0ELb1ELb0ELb0ELb0ELi2ELi4ELi4ELi4ELb0EEENS1_24CollectiveEpilogueBwdGQAISA_fSD_Li256ELb0ELb1EEENS1_19SingleTileSchedulerILb0ELb0ELb0ELi128EEEEEEEEEvNT_6ParamsE$_ZN4cute3eso3ESOILb1ELb0EJNS_6LayoutINS_5tupleIJNS3_IJNS_1CILi1EEES5_EEEEEENS3_IJNS3_IJS5_NS4_ILi0EEEEEEEEEEENS_10ViewEngineINS_8gmem_ptrIPKN7cutlass9uint128_tEEEEEEEC2ERKSB_RKSJ_,@function
        .size           $_ZN7cutlass13device_kernelIN5flash19enable_sm80_to_sm89INS1_16FlashAttnBwdSm80INS1_25CollectiveMainloopBwdSm80ILi2ELi2EN4cute5tupleIJNS5_1CILi128EEES8_NS7_ILi64EEEEEENS_10bfloat16_tEfNS_4arch4Sm80ELb0ELb0ELb1ELb0ELb1ELb0ELb0ELb0ELi2ELi4ELi4ELi4ELb0EEENS1_24CollectiveEpilogueBwdGQAISA_fSD_Li256ELb0ELb1EEENS1_19SingleTileSchedulerILb0ELb0ELb0ELi128EEEEEEEEEvNT_6ParamsE$_ZN4cute3eso3ESOILb1ELb0EJNS_6LayoutINS_5tupleIJNS3_IJNS_1CILi1EEES5_EEEEEENS3_IJNS3_IJS5_NS4_ILi0EEEEEEEEEEENS_10ViewEngineINS_8gmem_ptrIPKN7cutlass9uint128_tEEEEEEEC2ERKSB_RKSJ_,($_ZN7cutlass13device_kernelIN5flash19enable_sm80_to_sm89INS1_16FlashAttnBwdSm80INS1_25CollectiveMainloopBwdSm80ILi2ELi2EN4cute5tupleIJNS5_1CILi128EEES8_NS7_ILi64EEEEEENS_10bfloat16_tEfNS_4arch4Sm80ELb0ELb0ELb1ELb0ELb1ELb0ELb0ELb0ELi2ELi4ELi4ELi4ELb0EEENS1_24CollectiveEpilogueBwdGQAISA_fSD_Li256ELb0ELb1EEENS1_19SingleTileSchedulerILb0ELb0ELb0ELi128EEEEEEEEEvNT_6ParamsE$_ZN4cute3eso3ESOILb1ELb0EJNS_6LayoutINS_5tupleIJNS3_IJNS_1CILi1EEES5_EEEEEENS3_IJNS3_IJS5_NS4_ILi0EEEEEEEEEEENS_10ViewEngineINS_8smem_ptrIPN7cutlass9uint128_tEEEEEEEC2ERKSB_RKSI_ - $_ZN7cutlass13device_kernelIN5flash19enable_sm80_to_sm89INS1_16FlashAttnBwdSm80INS1_25CollectiveMainloopBwdSm80ILi2ELi2EN4cute5tupleIJNS5_1CILi128EEES8_NS7_ILi64EEEEEENS_10bfloat16_tEfNS_4arch4Sm80ELb0ELb0ELb1ELb0ELb1ELb0ELb0ELb0ELi2ELi4ELi4ELi4ELb0EEENS1_24CollectiveEpilogueBwdGQAISA_fSD_Li256ELb0ELb1EEENS1_19SingleTileSchedulerILb0ELb0ELb0ELi128EEEEEEEEEvNT_6ParamsE$_ZN4cute3eso3ESOILb1ELb0EJNS_6LayoutINS_5tupleIJNS3_IJNS_1CILi1EEES5_EEEEEENS3_IJNS3_IJS5_NS4_ILi0EEEEEEEEEEENS_10ViewEngineINS_8gmem_ptrIPKN7cutlass9uint128_tEEEEEEEC2ERKSB_RKSJ_)
$_ZN7cutlass13device_kernelIN5flash19enable_sm80_to_sm89INS1_16FlashAttnBwdSm80INS1_25CollectiveMainloopBwdSm80ILi2ELi2EN4cute5tupleIJNS5_1CILi128EEES8_NS7_ILi64EEEEEENS_10bfloat16_tEfNS_4arch4Sm80ELb0ELb0ELb1ELb0ELb1ELb0ELb0ELb0ELi2ELi4ELi4ELi4ELb0EEENS1_24CollectiveEpilogueBwdGQAISA_fSD_Li256ELb0ELb1EEENS1_19SingleTileSchedulerILb0ELb0ELb0ELi128EEEEEEEEEvNT_6ParamsE$_ZN4cute3eso3ESOILb1ELb0EJNS_6LayoutINS_5tupleIJNS3_IJNS_1CILi1EEES5_EEEEEENS3_IJNS3_IJS5_NS4_ILi0EEEEEEEEEEENS_10ViewEngineINS_8gmem_ptrIPKN7cutlass9uint128_tEEEEEEEC2ERKSB_RKSJ_:
[----:B------:R-:W-:Y:S02]  /*8d30*/  IADD3 R4, R81, -c[0x0][0x20], RZ ;  /* 0x8000080051047a10 */ /* 0x000fe40007ffe0ff */
[----:B------:R-:W-:-:S03]  /*8d40*/  MOV R9, 0x0 ;  /* 0x0000000000097802 */ /* 0x000fc60000000f00 */
[----:B------:R1:W-:Y:S01]  /*8d50*/  STL.64 [R4], R2 ;  /* 0x0000000204007387 */ /* 0x0003e20000100a00 */
[----:B------:R-:W-:Y:S05]  /*8d60*/  RET.REL.NODEC R8 `(_ZN7cutlass13device_kernelIN5flash19enable_sm80_to_sm89INS1_16FlashAttnBwdSm80INS1_25CollectiveMainloopBwdSm80ILi2ELi2EN4cute5tupleIJNS5_1CILi128EEES8_NS7_ILi64EEEEEENS_10bfloat16_tEfNS_4arch4Sm80ELb0ELb0ELb1ELb0ELb1ELb0ELb0ELb0ELi2ELi4ELi4ELi4ELb0EEENS1_24CollectiveEpilogueBwdGQAISA_fSD_Li256ELb0ELb1EEENS1_19SingleTileSchedulerILb0ELb0ELb0ELi128EEEEEEEEEvNT_6ParamsE) ;  /* 0xffff729008007950 */ /* 0x000fea0003c3ffff */
        .type           $_ZN7cutlass13device_kernelIN5flash19enable_sm80_to_sm89INS1_16FlashAttnBwdSm80INS1_25CollectiveMainloopBwdSm80ILi2ELi2EN4cute5tupleIJNS5_1CILi128EEES8_NS7_ILi64EEEEEENS_10bfloat16_tEfNS_4arch4Sm80ELb0ELb0ELb1ELb0ELb1ELb0ELb0ELb0ELi2ELi4ELi4ELi4ELb0EEENS1_24CollectiveEpilogueBwdGQAISA_fSD_Li256ELb0ELb1EEENS1_19SingleTileSchedulerILb0ELb0ELb0ELi128EEEEEEEEEvNT_6ParamsE$_ZN4cute3eso3ESOILb1ELb0EJNS_6LayoutINS_5tupleIJNS3_IJNS_1CILi1EEES5_EEEEEENS3_IJNS3_IJS5_NS4_ILi0EEEEEEEEEEENS_10ViewEngineINS_8smem_ptrIPN7cutlass9uint128_tEEEEEEEC2ERKSB_RKSI_,@function
        .size           $_ZN7cutlass13device_kernelIN5flash19enable_sm80_to_sm89INS1_16FlashAttnBwdSm80INS1_25CollectiveMainloopBwdSm80ILi2ELi2EN4cute5tupleIJNS5_1CILi128EEES8_NS7_ILi64EEEEEENS_10bfloat16_tEfNS_4arch4Sm80ELb0ELb0ELb1ELb0ELb1ELb0ELb0ELb0ELi2ELi4ELi4ELi4ELb0EEENS1_24CollectiveEpilogueBwdGQAISA_fSD_Li256ELb0ELb1EEENS1_19SingleTileSchedulerILb0ELb0ELb0ELi128EEEEEEEEEvNT_6ParamsE$_ZN4cute3eso3ESOILb1ELb0EJNS_6LayoutINS_5tupleIJNS3_IJNS_1CILi1EEES5_EEEEEENS3_IJNS3_IJS5_NS4_ILi0EEEEEEEEEEENS_10ViewEngineINS_8smem_ptrIPN7cutlass9uint128_tEEEEEEEC2ERKSB_RKSI_,($_ZN7cutlass13device_kernelIN5flash19enable_sm80_to_sm89INS1_16FlashAttnBwdSm80INS1_25CollectiveMainloopBwdSm80ILi2ELi2EN4cute5tupleIJNS5_1CILi128EEES8_NS7_ILi64EEEEEENS_10bfloat16_tEfNS_4arch4Sm80ELb0ELb0ELb1ELb0ELb1ELb0ELb0ELb0ELi2ELi4ELi4ELi4ELb0EEENS1_24CollectiveEpilogueBwdGQAISA_fSD_Li256ELb0ELb1EEENS1_19SingleTileSchedulerILb0ELb0ELb0ELi128EEEEEEEEEvNT_6ParamsE$_ZN4cute3eso3ESOILb1ELb0EJNS_6LayoutINS_5tupleIJNS3_IJNS_1CILi1EEES5_EEENS4_ILi32EEEEEENS3_IJNS3_IJNS4_ILi0EEES9_EEENS4_ILi256EEEEEEEENS_10ViewEngineINS_8gmem_ptrIPfEEEEEEC2ERKSD_RKSI_ - $_ZN7cutlass13device_kernelIN5flash19enable_sm80_to_sm89INS1_16FlashAttnBwdSm80INS1_25CollectiveMainloopBwdSm80ILi2ELi2EN4cute5tupleIJNS5_1CILi128EEES8_NS7_ILi64EEEEEENS_10bfloat16_tEfNS_4arch4Sm80ELb0ELb0ELb1ELb0ELb1ELb0ELb0ELb0ELi2ELi4ELi4ELi4ELb0EEENS1_24CollectiveEpilogueBwdGQAISA_fSD_Li256ELb0ELb1EEENS1_19SingleTileSchedulerILb0ELb0ELb0ELi128EEEEEEEEEvNT_6ParamsE$_ZN4cute3eso3ESOILb1ELb0EJNS_6LayoutINS_5tupleIJNS3_IJNS_1CILi1EEES5_EEEEEENS3_IJNS3_IJS5_NS4_ILi0EEEEEEEEEEENS_10ViewEngineINS_8smem_ptrIPN7cutlass9uint128_tEEEEEEEC2ERKSB_RKSI_)
$_ZN7cutlass13device_kernelIN5flash19enable_sm80_to_sm89INS1_16FlashAttnBwdSm80INS1_25CollectiveMainloopBwdSm80ILi2ELi2EN4cute5tupleIJNS5_1CILi128EEES8_NS7_ILi64EEEEEENS_10bfloat16_tEfNS_4arch4Sm80ELb0ELb0ELb1ELb0ELb1ELb0ELb0ELb0ELi2ELi4ELi4ELi4ELb0EEENS1_24CollectiveEpilogueBwdGQAISA_fSD_Li256ELb0ELb1EEENS1_19SingleTileSchedulerILb0ELb0ELb0ELi128EEEEEEEEEvNT_6ParamsE$_ZN4cute3eso3ESOILb1ELb0EJNS_6LayoutINS_5tupleIJNS3_IJNS_1CILi1EEES5_EEEEEENS3_IJNS3_IJS5_NS4_ILi0EEEEEEEEEEENS_10ViewEngineINS_8smem_ptrIPN7cutlass9uint128_tEEEEEEEC2ERKSB_RKSI_:
[----:B------:R-:W-:Y:S02]  /*8d70*/  IADD3 R4, R4, -c[0x0][0x20], RZ ;  /* 0x8000080004047a10 */ /* 0x000fe40007ffe0ff */
[----:B------:R-:W-:-:S03]  /*8d80*/  MOV R7, 0x0 ;  /* 0x0000000000077802 */ /* 0x000fc60000000f00 */
[----:B------:R1:W-:Y:S01]  /*8d90*/  STL.64 [R4], R2 ;  /* 0x0000000204007387 */ /* 0x0003e20000100a00 */
[----:B------:R-:W-:Y:S05]  /*8da0*/  RET.REL.NODEC R6 `(_ZN7cutlass13device_kernelIN5flash19enable_sm80_to_sm89INS1_16FlashAttnBwdSm80INS1_25CollectiveMainloopBwdSm80ILi2ELi2EN4cute5tupleIJNS5_1CILi128EEES8_NS7_ILi64EEEEEENS_10bfloat16_tEfNS_4arch4Sm80ELb0ELb0ELb1ELb0ELb1ELb0ELb0ELb0ELi2ELi4ELi4ELi4ELb0EEENS1_24CollectiveEpilogueBwdGQAISA_fSD_Li256ELb0ELb1EEENS1_19SingleTileSchedulerILb0ELb0ELb0ELi128EEEEEEEEEvNT_6ParamsE) ;  /* 0xffff725006007950 */ /* 0x000fea0003c3ffff */
        .type           $_ZN7cutlass13device_kernelIN5flash19enable_sm80_to_sm89INS1_16FlashAttnBwdSm80INS1_25CollectiveMainloopBwdSm80ILi2ELi2EN4cute5tupleIJNS5_1CILi128EEES8_NS7_ILi64EEEEEENS_10bfloat16_tEfNS_4arch4Sm80ELb0ELb0ELb1ELb0ELb1ELb0ELb0ELb0ELi2ELi4ELi4ELi4ELb0EEENS1_24CollectiveEpilogueBwdGQAISA_fSD_Li256ELb0ELb1EEENS1_19SingleTileSchedulerILb0ELb0ELb0ELi128EEEEEEEEEvNT_6ParamsE$_ZN4cute3eso3ESOILb1ELb0EJNS_6LayoutINS_5tupleIJNS3_IJNS_1CILi1EEES5_EEENS4_ILi32EEEEEENS3_IJNS3_IJNS4_ILi0EEES9_EEENS4_ILi256EEEEEEEENS_10ViewEngineINS_8gmem_ptrIPfEEEEEEC2ERKSD_RKSI_,@function
        .size           $_ZN7cutlass13device_kernelIN5flash19enable_sm80_to_sm89INS1_16FlashAttnBwdSm80INS1_25CollectiveMainloopBwdSm80ILi2ELi2EN4cute5tupleIJNS5_1CILi128EEES8_NS7_ILi64EEEEEENS_10bfloat16_tEfNS_4arch4Sm80ELb0ELb0ELb1ELb0ELb1ELb0ELb0ELb0ELi2ELi4ELi4ELi4ELb0EEENS1_24CollectiveEpilogueBwdGQAISA_fSD_Li256ELb0ELb1EEENS1_19SingleTileSchedulerILb0ELb0ELb0ELi128EEEEEEEEEvNT_6ParamsE$_ZN4cute3eso3ESOILb1ELb0EJNS_6LayoutINS_5tupleIJNS3_IJNS_1CILi1EEES5_EEENS4_ILi32EEEEEENS3_IJNS3_IJNS4_ILi0EEES9_EEENS4_ILi256EEEEEEEENS_10ViewEngineINS_8gmem_ptrIPfEEEEEEC2ERKSD_RKSI_,($_ZN7cutlass13device_kernelIN5flash19enable_sm80_to_sm89INS1_16FlashAttnBwdSm80INS1_25CollectiveMainloopBwdSm80ILi2ELi2EN4cute5tupleIJNS5_1CILi128EEES8_NS7_ILi64EEEEEENS_10bfloat16_tEfNS_4arch4Sm80ELb0ELb0ELb1ELb0ELb1ELb0ELb0ELb0ELi2ELi4ELi4ELi4ELb0EEENS1_24CollectiveEpilogueBwdGQAISA_fSD_Li256ELb0ELb1EEENS1_19SingleTileSchedulerILb0ELb0ELb0ELi128EEEEEEEEEvNT_6ParamsE$_ZN4cute3eso3ESOILb1ELb0EJNS_6LayoutINS_5tupleIJNS3_IJNS_1CILi1EEES5_EEENS4_ILi32EEEEEENS3_IJNS3_IJNS4_ILi0EEES9_EEENS4_ILi256EEEEEEEEiEEC2ERKSD_RKi - $_ZN7cutlass13device_kernelIN5flash19enable_sm80_to_sm89INS1_16FlashAttnBwdSm80INS1_25CollectiveMainloopBwdSm80ILi2ELi2EN4cute5tupleIJNS5_1CILi128EEES8_NS7_ILi64EEEEEENS_10bfloat16_tEfNS_4arch4Sm80ELb0ELb0ELb1ELb0ELb1ELb0ELb0ELb0ELi2ELi4ELi4ELi4ELb0EEENS1_24CollectiveEpilogueBwdGQAISA_fSD_Li256ELb0ELb1EEENS1_19SingleTileSchedulerILb0ELb0ELb0ELi128EEEEEEEEEvNT_6ParamsE$_ZN4cute3eso3ESOILb1ELb0EJNS_6LayoutINS_5tupleIJNS3_IJNS_1CILi1EEES5_EEENS4_ILi32EEEEEENS3_IJNS3_IJNS4_ILi0EEES9_EEENS4_ILi256EEEEEEEENS_10ViewEngineINS_8gmem_ptrIPfEEEEEEC2ERKSD_RKSI_)
$_ZN7cutlass13device_kernelIN5flash19enable_sm80_to_sm89INS1_16FlashAttnBwdSm80INS1_25CollectiveMainloopBwdSm80ILi2ELi2EN4cute5tupleIJNS5_1CILi128EEES8_NS7_ILi64EEEEEENS_10bfloat16_tEfNS_4arch4Sm80ELb0ELb0ELb1ELb0ELb1ELb0ELb0ELb0ELi2ELi4ELi4ELi4ELb0EEENS1_24CollectiveEpilogueBwdGQAISA_fSD_Li256ELb0ELb1EEENS1_19SingleTileSchedulerILb0ELb0ELb0ELi128EEEEEEEEEvNT_6ParamsE$_ZN4cute3eso3ESOILb1ELb0EJNS_6LayoutINS_5tupleIJNS3_IJNS_1CILi1EEES5_EEENS4_ILi32EEEEEENS3_IJNS3_IJNS4_ILi0EEES9_EEENS4_ILi256EEEEEEEENS_10ViewEngineINS_8gmem_ptrIPfEEEEEEC2ERKSD_RKSI_:
[----:B------:R-:W-:Y:S02]  /*8db0*/  IADD3 R60, R60, -c[0x0][0x20], RZ ;  /* 0x800008003c3c7a10 */ /* 0x000fe40007ffe0ff */
[----:B------:R-:W-:-:S03]  /*8dc0*/  MOV R5, 0x0 ;  /* 0x0000000000057802 */ /* 0x000fc60000000f00 */
[----:B------:R1:W-:Y:S01]  /*8dd0*/  STL.64 [R60], R2 ;  /* 0x000000023c007387 */ /* 0x0003e20000100a00 */
[----:B------:R-:W-:Y:S05]  /*8de0*/  RET.REL.NODEC R4 `(_ZN7cutlass13device_kernelIN5flash19enable_sm80_to_sm89INS1_16FlashAttnBwdSm80INS1_25CollectiveMainloopBwdSm80ILi2ELi2EN4cute5tupleIJNS5_1CILi128EEES8_NS7_ILi64EEEEEENS_10bfloat16_tEfNS_4arch4Sm80ELb0ELb0ELb1ELb0ELb1ELb0ELb0ELb0ELi2ELi4ELi4ELi4ELb0EEENS1_24CollectiveEpilogueBwdGQAISA_fSD_Li256ELb0ELb1EEENS1_19SingleTileSchedulerILb0ELb0ELb0ELi128EEEEEEEEEvNT_6ParamsE) ;  /* 0xffff721004007950 */ /* 0x000fea0003c3ffff */
        .type           $_ZN7cutlass13device_kernelIN5flash19enable_sm80_to_sm89INS1_16FlashAttnBwdSm80INS1_25CollectiveMainloopBwdSm80ILi2ELi2EN4cute5tupleIJNS5_1CILi128EEES8_NS7_ILi64EEEEEENS_10bfloat16_tEfNS_4arch4Sm80ELb0ELb0ELb1ELb0ELb1ELb0ELb0ELb0ELi2ELi4ELi4ELi4ELb0EEENS1_24CollectiveEpilogueBwdGQAISA_fSD_Li256ELb0ELb1EEENS1_19SingleTileSchedulerILb0ELb0ELb0ELi128EEEEEEEEEvNT_6ParamsE$_ZN4cute3eso3ESOILb1ELb0EJNS_6LayoutINS_5tupleIJNS3_IJNS_1CILi1EEES5_EEENS4_ILi32EEEEEENS3_IJNS3_IJNS4_ILi0EEES9_EEENS4_ILi256EEEEEEEEiEEC2ERKSD_RKi,@function
        .size           $_ZN7cutlass13device_kernelIN5flash19enable_sm80_to_sm89INS1_16FlashAttnBwdSm80INS1_25CollectiveMainloopBwdSm80ILi2ELi2EN4cute5tupleIJNS5_1CILi128EEES8_NS7_ILi64EEEEEENS_10bfloat16_tEfNS_4arch4Sm80ELb0ELb0ELb1ELb0ELb1ELb0ELb0ELb0ELi2ELi4ELi4ELi4ELb0EEENS1_24CollectiveEpilogueBwdGQAISA_fSD_Li256ELb0ELb1EEENS1_19SingleTileSchedulerILb0ELb0ELb0ELi128EEEEEEEEEvNT_6ParamsE$_ZN4cute3eso3ESOILb1ELb0EJNS_6LayoutINS_5tupleIJNS3_IJNS_1CILi1EEES5_EEENS4_ILi32EEEEEENS3_IJNS3_IJNS4_ILi0EEES9_EEENS4_ILi256EEEEEEEEiEEC2ERKSD_RKi,($_ZN7cutlass13device_kernelIN5flash19enable_sm80_to_sm89INS1_16FlashAttnBwdSm80INS1_25CollectiveMainloopBwdSm80ILi2ELi2EN4cute5tupleIJNS5_1CILi128EEES8_NS7_ILi64EEEEEENS_10bfloat16_tEfNS_4arch4Sm80ELb0ELb0ELb1ELb0ELb1ELb0ELb0ELb0ELi2ELi4ELi4ELi4ELb0EEENS1_24CollectiveEpilogueBwdGQAISA_fSD_Li256ELb0ELb1EEENS1_19SingleTileSchedulerILb0ELb0ELb0ELi128EEEEEEEEEvNT_6ParamsE$_ZN4cute3eso3ESOILb1ELb0EJNS_6LayoutINS_5tupleIJNS3_IJNS_1CILi2EEES5_EEEEEENS3_IJNS3_IJNS4_ILi1EEES5_EEEEEEEENS_10ViewEngineIPKfEEEEC2ERKSB_RKSF_ - $_ZN7cutlass13device_kernelIN5flash19enable_sm80_to_sm89INS1_16FlashAttnBwdSm80INS1_25CollectiveMainloopBwdSm80ILi2ELi2EN4cute5tupleIJNS5_1CILi128EEES8_NS7_ILi64EEEEEENS_10bfloat16_tEfNS_4arch4Sm80ELb0ELb0ELb1ELb0ELb1ELb0ELb0ELb0ELi2ELi4ELi4ELi4ELb0EEENS1_24CollectiveEpilogueBwdGQAISA_fSD_Li256ELb0ELb1EEENS1_19SingleTileSchedulerILb0ELb0ELb0ELi128EEEEEEEEEvNT_6ParamsE$_ZN4cute3eso3ESOILb1ELb0EJNS_6LayoutINS_5tupleIJNS3_IJNS_1CILi1EEES5_EEENS4_ILi32EEEEEENS3_IJNS3_IJNS4_ILi0EEES9_EEENS4_ILi256EEEEEEEEiEEC2ERKSD_RKi)
$_ZN7cutlass13device_kernelIN5flash19enable_sm80_to_sm89INS1_16FlashAttnBwdSm80INS1_25CollectiveMainloopBwdSm80ILi2ELi2EN4cute5tupleIJNS5_1CILi128EEES8_NS7_ILi64EEEEEENS_10bfloat16_tEfNS_4arch4Sm80ELb0ELb0ELb1ELb0ELb1ELb0ELb0ELb0ELi2ELi4ELi4ELi4ELb0EEENS1_24CollectiveEpilogueBwdGQAISA_fSD_Li256ELb0ELb1EEENS1_19SingleTileSchedulerILb0ELb0ELb0ELi128EEEEEEEEEvNT_6ParamsE$_ZN4cute3eso3ESOILb1ELb0EJNS_6LayoutINS_5tupleIJNS3_IJNS_1CILi1EEES5_EEENS4_ILi32EEEEEENS3_IJNS3_IJNS4_ILi0EEES9_EEENS4_ILi256EEEEEEEEiEEC2ERKSD_RKi:
[----:B------:R-:W-:Y:S02]  /*8df0*/  IADD3 R2, R60, -c[0x0][0x20], RZ ;  /* 0x800008003c027a10 */ /* 0x000fe40007ffe0ff */
[----:B------:R-:W-:-:S03]  /*8e00*/  MOV R9, 0x0 ;  /* 0x0000000000097802 */ /* 0x000fc60000000f00 */
[----:B------:R1:W-:Y:S01]  /*8e10*/  STL [R2], R3 ;  /* 0x0000000302007387 */ /* 0x0003e20000100800 */
[----:B------:R-:W-:Y:S05]  /*8e20*/  RET.REL.NODEC R8 `(_ZN7cutlass13device_kernelIN5flash19enable_sm80_to_sm89INS1_16FlashAttnBwdSm80INS1_25CollectiveMainloopBwdSm80ILi2ELi2EN4cute5tupleIJNS5_1CILi128EEES8_NS7_ILi64EEEEEENS_10bfloat16_tEfNS_4arch4Sm80ELb0ELb0ELb1ELb0ELb1ELb0ELb0ELb0ELi2ELi4ELi4ELi4ELb0EEENS1_24CollectiveEpilogueBwdGQAISA_fSD_Li256ELb0ELb1EEENS1_19SingleTileSchedulerILb0ELb0ELb0ELi128EEEEEEEEEvNT_6ParamsE) ;  /* 0xffff71d008007950 */ /* 0x000fea0003c3ffff */
        .type           $_ZN7cutlass13device_kernelIN5flash19enable_sm80_to_sm89INS1_16FlashAttnBwdSm80INS1_25CollectiveMainloopBwdSm80ILi2ELi2EN4cute5tupleIJNS5_1CILi128EEES8_NS7_ILi64EEEEEENS_10bfloat16_tEfNS_4arch4Sm80ELb0ELb0ELb1ELb0ELb1ELb0ELb0ELb0ELi2ELi4ELi4ELi4ELb0EEENS1_24CollectiveEpilogueBwdGQAISA_fSD_Li256ELb0ELb1EEENS1_19SingleTileSchedulerILb0ELb0ELb0ELi128EEEEEEEEEvNT_6ParamsE$_ZN4cute3eso3ESOILb1ELb0EJNS_6LayoutINS_5tupleIJNS3_IJNS_1CILi2EEES5_EEEEEENS3_IJNS3_IJNS4_ILi1EEES5_EEEEEEEENS_10ViewEngineIPKfEEEEC2ERKSB_RKSF_,@function
        .size           $_ZN7cutlass13device_kernelIN5flash19enable_sm80_to_sm89INS1_16FlashAttnBwdSm80INS1_25CollectiveMainloopBwdSm80ILi2ELi2EN4cute5tupleIJNS5_1CILi128EEES8_NS7_ILi64EEEEEENS_10bfloat16_tEfNS_4arch4Sm80ELb0ELb0ELb1ELb0ELb1ELb0ELb0ELb0ELi2ELi4ELi4ELi4ELb0EEENS1_24CollectiveEpilogueBwdGQAISA_fSD_Li256ELb0ELb1EEENS1_19SingleTileSchedulerILb0ELb0ELb0ELi128EEEEEEEEEvNT_6ParamsE$_ZN4cute3eso3ESOILb1ELb0EJNS_6LayoutINS_5tupleIJNS3_IJNS_1CILi2EEES5_EEEEEENS3_IJNS3_IJNS4_ILi1EEES5_EEEEEEEENS_10ViewEngineIPKfEEEEC2ERKSB_RKSF_,($_ZN7cutlass13device_kernelIN5flash19enable_sm80_to_sm89INS1_16FlashAttnBwdSm80INS1_25CollectiveMainloopBwdSm80ILi2ELi2EN4cute5tupleIJNS5_1CILi128EEES8_NS7_ILi64EEEEEENS_10bfloat16_tEfNS_4arch4Sm80ELb0ELb0ELb1ELb0ELb1ELb0ELb0ELb0ELi2ELi4ELi4ELi4ELb0EEENS1_24CollectiveEpilogueBwdGQAISA_fSD_Li256ELb0ELb1EEENS1_19SingleTileSchedulerILb0ELb0ELb0ELi128EEEEEEEEEvNT_6ParamsE$_ZN4cute3eso3ESOILb1ELb0EJNS_6LayoutINS_5tupleIJNS3_IJNS_1CILi2EEES5_EEEEEENS3_IJNS3_IJNS4_ILi1EEES5_EEEEEEEENS_10ViewEngineIPN7cutlass10bfloat16_tEEEEEC2ERKSB_RKSG_ - $_ZN7cutlass13device_kernelIN5flash19enable_sm80_to_sm89INS1_16FlashAttnBwdSm80INS1_25CollectiveMainloopBwdSm80ILi2ELi2EN4cute5tupleIJNS5_1CILi128EEES8_NS7_ILi64EEEEEENS_10bfloat16_tEfNS_4arch4Sm80ELb0ELb0ELb1ELb0ELb1ELb0ELb0ELb0ELi2ELi4ELi4ELi4ELb0EEENS1_24CollectiveEpilogueBwdGQAISA_fSD_Li256ELb0ELb1EEENS1_19SingleTileSchedulerILb0ELb0ELb0ELi128EEEEEEEEEvNT_6ParamsE$_ZN4cute3eso3ESOILb1ELb0EJNS_6LayoutINS_5tupleIJNS3_IJNS_1CILi2EEES5_EEEEEENS3_IJNS3_IJNS4_ILi1EEES5_EEEEEEEENS_10ViewEngineIPKfEEEEC2ERKSB_RKSF_)
$_ZN7cutlass13device_kernelIN5flash19enable_sm80_to_sm89INS1_16FlashAttnBwdSm80INS1_25CollectiveMainloopBwdSm80ILi2ELi2EN4cute5tupleIJNS5_1CILi128EEES8_NS7_ILi64EEEEEENS_10bfloat16_tEfNS_4arch4Sm80ELb0ELb0ELb1ELb0ELb1ELb0ELb0ELb0ELi2ELi4ELi4ELi4ELb0EEENS1_24CollectiveEpilogueBwdGQAISA_fSD_Li256ELb0ELb1EEENS1_19SingleTileSchedulerILb0ELb0ELb0ELi128EEEEEEEEEvNT_6ParamsE$_ZN4cute3eso3ESOILb1ELb0EJNS_6LayoutINS_5tupleIJNS3_IJNS_1CILi2EEES5_EEEEEENS3_IJNS3_IJNS4_ILi1EEES5_EEEEEEEENS_10ViewEngineIPKfEEEEC2ERKSB_RKSF_:
[----:B------:R-:W-:Y:S01]  /*8e30*/  IADD3 R2, R2, -c[0x0][0x20], RZ ;  /* 0x8000080002027a10 */ /* 0x000fe20007ffe0ff */
[----:B------:R-:W-:Y:S01]  /*8e40*/  IMAD.MOV.U32 R7, RZ, RZ, R3 ;  /* 0x000000ffff077224 */ /* 0x000fe200078e0003 */
[----:B------:R-:W-:-:S04]  /*8e50*/  MOV R5, 0x0 ;  /* 0x0000000000057802 */ /* 0x000fc80000000f00 */
[----:B------:R1:W-:Y:S01]  /*8e60*/  STL.64 [R2], R6 ;  /* 0x0000000602007387 */ /* 0x0003e20000100a00 */
[----:B------:R-:W-:Y:S05]  /*8e70*/  RET.REL.NODEC R4 `(_ZN7cutlass13device_kernelIN5flash19enable_sm80_to_sm89INS1_16FlashAttnBwdSm80INS1_25CollectiveMainloopBwdSm80ILi2ELi2EN4cute5tupleIJNS5_1CILi128EEES8_NS7_ILi64EEEEEENS_10bfloat16_tEfNS_4arch4Sm80ELb0ELb0ELb1ELb0ELb1ELb0ELb0ELb0ELi2ELi4ELi4ELi4ELb0EEENS1_24CollectiveEpilogueBwdGQAISA_fSD_Li256ELb0ELb1EEENS1_19SingleTileSchedulerILb0ELb0ELb0ELi128EEEEEEEEEvNT_6ParamsE) ;  /* 0xffff718004007950 */ /* 0x000fea0003c3ffff */
        .type           $_ZN7cutlass13device_kernelIN5flash19enable_sm80_to_sm89INS1_16FlashAttnBwdSm80INS1_25CollectiveMainloopBwdSm80ILi2ELi2EN4cute5tupleIJNS5_1CILi128EEES8_NS7_ILi64EEEEEENS_10bfloat16_tEfNS_4arch4Sm80ELb0ELb0ELb1ELb0ELb1ELb0ELb0ELb0ELi2ELi4ELi4ELi4ELb0EEENS1_24CollectiveEpilogueBwdGQAISA_fSD_Li256ELb0ELb1EEENS1_19SingleTileSchedulerILb0ELb0ELb0ELi128EEEEEEEEEvNT_6ParamsE$_ZN4cute3eso3ESOILb1ELb0EJNS_6LayoutINS_5tupleIJNS3_IJNS_1CILi2EEES5_EEEEEENS3_IJNS3_IJNS4_ILi1EEES5_EEEEEEEENS_10ViewEngineIPN7cutlass10bfloat16_tEEEEEC2ERKSB_RKSG_,@function
        .size           $_ZN7cutlass13device_kernelIN5flash19enable_sm80_to_sm89INS1_16FlashAttnBwdSm80INS1_25CollectiveMainloopBwdSm80ILi2ELi2EN4cute5tupleIJNS5_1CILi128EEES8_NS7_ILi64EEEEEENS_10bfloat16_tEfNS_4arch4Sm80ELb0ELb0ELb1ELb0ELb1ELb0ELb0ELb0ELi2ELi4ELi4ELi4ELb0EEENS1_24CollectiveEpilogueBwdGQAISA_fSD_Li256ELb0ELb1EEENS1_19SingleTileSchedulerILb0ELb0ELb0ELi128EEEEEEEEEvNT_6ParamsE$_ZN4cute3eso3ESOILb1ELb0EJNS_6LayoutINS_5tupleIJNS3_IJNS_1CILi2EEES5_EEEEEENS3_IJNS3_IJNS4_ILi1EEES5_EEEEEEEENS_10ViewEngineIPN7cutlass10bfloat16_tEEEEEC2ERKSB_RKSG_,($_ZN7cutlass13device_kernelIN5flash19enable_sm80_to_sm89INS1_16FlashAttnBwdSm80INS1_25CollectiveMainloopBwdSm80ILi2ELi2EN4cute5tupleIJNS5_1CILi128EEES8_NS7_ILi64EEEEEENS_10bfloat16_tEfNS_4arch4Sm80ELb0ELb0ELb1ELb0ELb1ELb0ELb0ELb0ELi2ELi4ELi4ELi4ELb0EEENS1_24CollectiveEpilogueBwdGQAISA_fSD_Li256ELb0ELb1EEENS1_19SingleTileSchedulerILb0ELb0ELb0ELi128EEEEEEEEEvNT_6ParamsE$_ZN4cute3eso3ESOILb1ELb0EJNS_6LayoutINS_5tupleIJNS3_IJNS_1CILi2EEES5_EEEEEENS3_IJNS3_IJNS4_ILi1EEES5_EEEEEEEENS_10ViewEngineIPfEEEEC2ERKSB_RKSE_ - $_ZN7cutlass13device_kernelIN5flash19enable_sm80_to_sm89INS1_16FlashAttnBwdSm80INS1_25CollectiveMainloopBwdSm80ILi2ELi2EN4cute5tupleIJNS5_1CILi128EEES8_NS7_ILi64EEEEEENS_10bfloat16_tEfNS_4arch4Sm80ELb0ELb0ELb1ELb0ELb1ELb0ELb0ELb0ELi2ELi4ELi4ELi4ELb0EEENS1_24CollectiveEpilogueBwdGQAISA_fSD_Li256ELb0ELb1EEENS1_19SingleTileSchedulerILb0ELb0ELb0ELi128EEEEEEEEEvNT_6ParamsE$_ZN4cute3eso3ESOILb1ELb0EJNS_6LayoutINS_5tupleIJNS3_IJNS_1CILi2EEES5_EEEEEENS3_IJNS3_IJNS4_ILi1EEES5_EEEEEEEENS_10ViewEngineIPN7cutlass10bfloat16_tEEEEEC2ERKSB_RKSG_)
$_ZN7cutlass13device_kernelIN5flash19enable_sm80_to_sm89INS1_16FlashAttnBwdSm80INS1_25CollectiveMainloopBwdSm80ILi2ELi2EN4cute5tupleIJNS5_1CILi128EEES8_NS7_ILi64EEEEEENS_10bfloat16_tEfNS_4arch4Sm80ELb0ELb0ELb1ELb0ELb1ELb0ELb0ELb0ELi2ELi4ELi4ELi4ELb0EEENS1_24CollectiveEpilogueBwdGQAISA_fSD_Li256ELb0ELb1EEENS1_19SingleTileSchedulerILb0ELb0ELb0ELi128EEEEEEEEEvNT_6ParamsE$_ZN4cute3eso3ESOILb1ELb0EJNS_6LayoutINS_5tupleIJNS3_IJNS_1CILi2EEES5_EEEEEENS3_IJNS3_IJNS4_ILi1EEES5_EEEEEEEENS_10ViewEngineIPN7cutlass10bfloat16_tEEEEEC2ERKSB_RKSG_:
[----:B------:R-:W-:Y:S01]  /*8e80*/  IADD3 R2, R67, -c[0x0][0x20], RZ ;  /* 0x8000080043027a10 */ /* 0x000fe20007ffe0ff */
[----:B------:R-:W-:Y:S01]  /*8e90*/  IMAD.MOV.U32 R7, RZ, RZ, R3 ;  /* 0x000000ffff077224 */ /* 0x000fe200078e0003 */
[----:B------:R-:W-:-:S04]  /*8ea0*/  MOV R5, 0x0 ;  /* 0x0000000000057802 */ /* 0x000fc80000000f00 */
[----:B------:R1:W-:Y:S01]  /*8eb0*/  STL.64 [R2], R6 ;  /* 0x0000000602007387 */ /* 0x0003e20000100a00 */
[----:B------:R-:W-:Y:S05]  /*8ec0*/  RET.REL.NODEC R4 `(_ZN7cutlass13device_kernelIN5flash19enable_sm80_to_sm89INS1_16FlashAttnBwdSm80INS1_25CollectiveMainloopBwdSm80ILi2ELi2EN4cute5tupleIJNS5_1CILi128EEES8_NS7_ILi64EEEEEENS_10bfloat16_tEfNS_4arch4Sm80ELb0ELb0ELb1ELb0ELb1ELb0ELb0ELb0ELi2ELi4ELi4ELi4ELb0EEENS1_24CollectiveEpilogueBwdGQAISA_fSD_Li256ELb0ELb1EEENS1_19SingleTileSchedulerILb0ELb0ELb0ELi128EEEEEEEEEvNT_6ParamsE) ;  /* 0xffff713004007950 */ /* 0x000fea0003c3ffff */
        .type           $_ZN7cutlass13device_kernelIN5flash19enable_sm80_to_sm89INS1_16FlashAttnBwdSm80INS1_25CollectiveMainloopBwdSm80ILi2ELi2EN4cute5tupleIJNS5_1CILi128EEES8_NS7_ILi64EEEEEENS_10bfloat16_tEfNS_4arch4Sm80ELb0ELb0ELb1ELb0ELb1ELb0ELb0ELb0ELi2ELi4ELi4ELi4ELb0EEENS1_24CollectiveEpilogueBwdGQAISA_fSD_Li256ELb0ELb1EEENS1_19SingleTileSchedulerILb0ELb0ELb0ELi128EEEEEEEEEvNT_6ParamsE$_ZN4cute3eso3ESOILb1ELb0EJNS_6LayoutINS_5tupleIJNS3_IJNS_1CILi2EEES5_EEEEEENS3_IJNS3_IJNS4_ILi1EEES5_EEEEEEEENS_10ViewEngineIPfEEEEC2ERKSB_RKSE_,@function
        .size           $_ZN7cutlass13device_kernelIN5flash19enable_sm80_to_sm89INS1_16FlashAttnBwdSm80INS1_25CollectiveMainloopBwdSm80ILi2ELi2EN4cute5tupleIJNS5_1CILi128EEES8_NS7_ILi64EEEEEENS_10bfloat16_tEfNS_4arch4Sm80ELb0ELb0ELb1ELb0ELb1ELb0ELb0ELb0ELi2ELi4ELi4ELi4ELb0EEENS1_24CollectiveEpilogueBwdGQAISA_fSD_Li256ELb0ELb1EEENS1_19SingleTileSchedulerILb0ELb0ELb0ELi128EEEEEEEEEvNT_6ParamsE$_ZN4cute3eso3ESOILb1ELb0EJNS_6LayoutINS_5tupleIJNS3_IJNS_1CILi2EEES5_EEEEEENS3_IJNS3_IJNS4_ILi1EEES5_EEEEEEEENS_10ViewEngineIPfEEEEC2ERKSB_RKSE_,($_ZN7cutlass13device_kernelIN5flash19enable_sm80_to_sm89INS1_16FlashAttnBwdSm80INS1_25CollectiveMainloopBwdSm80ILi2ELi2EN4cute5tupleIJNS5_1CILi128EEES8_NS7_ILi64EEEEEENS_10bfloat16_tEfNS_4arch4Sm80ELb0ELb0ELb1ELb0ELb1ELb0ELb0ELb0ELi2ELi4ELi4ELi4ELb0EEENS1_24CollectiveEpilogueBwdGQAISA_fSD_Li256ELb0ELb1EEENS1_19SingleTileSchedulerILb0ELb0ELb0ELi128EEEEEEEEEvNT_6ParamsE$_ZN4cute3eso3ESOILb1ELb0EJNS_6LayoutINS_5tupleIJNS3_IJNS_1CILi2EEES5_EEEEEENS3_IJNS3_IJNS4_ILi1EEES5_EEEEEEEEiEEC2ERKSB_RKi - $_ZN7cutlass13device_kernelIN5flash19enable_sm80_to_sm89INS1_16FlashAttnBwdSm80INS1_25CollectiveMainloopBwdSm80ILi2ELi2EN4cute5tupleIJNS5_1CILi128EEES8_NS7_ILi64EEEEEENS_10bfloat16_tEfNS_4arch4Sm80ELb0ELb0ELb1ELb0ELb1ELb0ELb0ELb0ELi2ELi4ELi4ELi4ELb0EEENS1_24CollectiveEpilogueBwdGQAISA_fSD_Li256ELb0ELb1EEENS1_19SingleTileSchedulerILb0ELb0ELb0ELi128EEEEEEEEEvNT_6ParamsE$_ZN4cute3eso3ESOILb1ELb0EJNS_6LayoutINS_5tupleIJNS3_IJNS_1CILi2EEES5_EEEEEENS3_IJNS3_IJNS4_ILi1EEES5_EEEEEEEENS_10ViewEngineIPfEEEEC2ERKSB_RKSE_)
$_ZN7cutlass13device_kernelIN5flash19enable_sm80_to_sm89INS1_16FlashAttnBwdSm80INS1_25CollectiveMainloopBwdSm80ILi2ELi2EN4cute5tupleIJNS5_1CILi128EEES8_NS7_ILi64EEEEEENS_10bfloat16_tEfNS_4arch4Sm80ELb0ELb0ELb1ELb0ELb1ELb0ELb0ELb0ELi2ELi4ELi4ELi4ELb0EEENS1_24CollectiveEpilogueBwdGQAISA_fSD_Li256ELb0ELb1EEENS1_19SingleTileSchedulerILb0ELb0ELb0ELi128EEEEEEEEEvNT_6ParamsE$_ZN4cute3eso3ESOILb1ELb0EJNS_6LayoutINS_5tupleIJNS3_IJNS_1CILi2EEES5_EEEEEENS3_IJNS3_IJNS4_ILi1EEES5_EEEEEEEENS_10ViewEngineIPfEEEEC2ERKSB_RKSE_:
[----:B------:R-:W-:Y:S01]  /*8ed0*/  IADD3 R2, R2, -c[0x0][0x20], RZ ;  /* 0x8000080002027a10 */ /* 0x000fe20007ffe0ff */
[----:B------:R-:W-:Y:S01]  /*8ee0*/  IMAD.MOV.U32 R9, RZ, RZ, R3 ;  /* 0x000000ffff097224 */ /* 0x000fe200078e0003 */
[----:B------:R-:W-:-:S04]  /*8ef0*/  MOV R5, 0x0 ;  /* 0x0000000000057802 */ /* 0x000fc80000000f00 */
[----:B------:R1:W-:Y:S01]  /*8f00*/  STL.64 [R2], R8 ;  /* 0x0000000802007387 */ /* 0x0003e20000100a00 */
[----:B------:R-:W-:Y:S05]  /*8f10*/  RET.REL.NODEC R4 `(_ZN7cutlass13device_kernelIN5flash19enable_sm80_to_sm89INS1_16FlashAttnBwdSm80INS1_25CollectiveMainloopBwdSm80ILi2ELi2EN4cute5tupleIJNS5_1CILi128EEES8_NS7_ILi64EEEEEENS_10bfloat16_tEfNS_4arch4Sm80ELb0ELb0ELb1ELb0ELb1ELb0ELb0ELb0ELi2ELi4ELi4ELi4ELb0EEENS1_24CollectiveEpilogueBwdGQAISA_fSD_Li256ELb0ELb1EEENS1_19SingleTileSchedulerILb0ELb0ELb0ELi128EEEEEEEEEvNT_6ParamsE) ;  /* 0xffff70e004007950 */ /* 0x000fea0003c3ffff */
        .type           $_ZN7cutlass13device_kernelIN5flash19enable_sm80_to_sm89INS1_16FlashAttnBwdSm80INS1_25CollectiveMainloopBwdSm80ILi2ELi2EN4cute5tupleIJNS5_1CILi128EEES8_NS7_ILi64EEEEEENS_10bfloat16_tEfNS_4arch4Sm80ELb0ELb0ELb1ELb0ELb1ELb0ELb0ELb0ELi2ELi4ELi4ELi4ELb0EEENS1_24CollectiveEpilogueBwdGQAISA_fSD_Li256ELb0ELb1EEENS1_19SingleTileSchedulerILb0ELb0ELb0ELi128EEEEEEEEEvNT_6ParamsE$_ZN4cute3eso3ESOILb1ELb0EJNS_6LayoutINS_5tupleIJNS3_IJNS_1CILi2EEES5_EEEEEENS3_IJNS3_IJNS4_ILi1EEES5_EEEEEEEEiEEC2ERKSB_RKi,@function
        .size           $_ZN7cutlass13device_kernelIN5flash19enable_sm80_to_sm89INS1_16FlashAttnBwdSm80INS1_25CollectiveMainloopBwdSm80ILi2ELi2EN4cute5tupleIJNS5_1CILi128EEES8_NS7_ILi64EEEEEENS_10bfloat16_tEfNS_4arch4Sm80ELb0ELb0ELb1ELb0ELb1ELb0ELb0ELb0ELi2ELi4ELi4ELi4ELb0EEENS1_24CollectiveEpilogueBwdGQAISA_fSD_Li256ELb0ELb1EEENS1_19SingleTileSchedulerILb0ELb0ELb0ELi128EEEEEEEEEvNT_6ParamsE$_ZN4cute3eso3ESOILb1ELb0EJNS_6LayoutINS_5tupleIJNS3_IJNS_1CILi2EEES5_EEEEEENS3_IJNS3_IJNS4_ILi1EEES5_EEEEEEEEiEEC2ERKSB_RKi,($_ZN7cutlass13device_kernelIN5flash19enable_sm80_to_sm89INS1_16FlashAttnBwdSm80INS1_25CollectiveMainloopBwdSm80ILi2ELi2EN4cute5tupleIJNS5_1CILi128EEES8_NS7_ILi64EEEEEENS_10bfloat16_tEfNS_4arch4Sm80ELb0ELb0ELb1ELb0ELb1ELb0ELb0ELb0ELi2ELi4ELi4ELi4ELb0EEENS1_24CollectiveEpilogueBwdGQAISA_fSD_Li256ELb0ELb1EEENS1_19SingleTileSchedulerILb0ELb0ELb0ELi128EEEEEEEEEvNT_6ParamsE$_ZN4cute3eso3ESOILb1ELb0EJNS_6LayoutINS_5tupleIJNS3_IJNS_1CILi2EEES5_EEEEEENS3_IJNS3_IJNS4_ILi8EEENS4_ILi64EEEEEEEEEEENS_10ViewEngineINS_8smem_ptrIPfEEEEEEC2ERKSC_RKSH_ - $_ZN7cutlass13device_kernelIN5flash19enable_sm80_to_sm89INS1_16FlashAttnBwdSm80INS1_25CollectiveMainloopBwdSm80ILi2ELi2EN4cute5tupleIJNS5_1CILi128EEES8_NS7_ILi64EEEEEENS_10bfloat16_tEfNS_4arch4Sm80ELb0ELb0ELb1ELb0ELb1ELb0ELb0ELb0ELi2ELi4ELi4ELi4ELb0EEENS1_24CollectiveEpilogueBwdGQAISA_fSD_Li256ELb0ELb1EEENS1_19SingleTileSchedulerILb0ELb0ELb0ELi128EEEEEEEEEvNT_6ParamsE$_ZN4cute3eso3ESOILb1ELb0EJNS_6LayoutINS_5tupleIJNS3_IJNS_1CILi2EEES5_EEEEEENS3_IJNS3_IJNS4_ILi1EEES5_EEEEEEEEiEEC2ERKSB_RKi)
$_ZN7cutlass13device_kernelIN5flash19enable_sm80_to_sm89INS1_16FlashAttnBwdSm80INS1_25CollectiveMainloopBwdSm80ILi2ELi2EN4cute5tupleIJNS5_1CILi128EEES8_NS7_ILi64EEEEEENS_10bfloat16_tEfNS_4arch4Sm80ELb0ELb0ELb1ELb0ELb1ELb0ELb0ELb0ELi2ELi4ELi4ELi4ELb0EEENS1_24CollectiveEpilogueBwdGQAISA_fSD_Li256ELb0ELb1EEENS1_19SingleTileSchedulerILb0ELb0ELb0ELi128EEEEEEEEEvNT_6ParamsE$_ZN4cute3eso3ESOILb1ELb0EJNS_6LayoutINS_5tupleIJNS3_IJNS_1CILi2EEES5_EEEEEENS3_IJNS3_IJNS4_ILi1EEES5_EEEEEEEEiEEC2ERKSB_RKi:
[----:B------:R-:W-:Y:S02]  /*8f20*/  IADD3 R2, R67, -c[0x0][0x20], RZ ;  /* 0x8000080043027a10 */ /* 0x000fe40007ffe0ff */
[----:B------:R-:W-:-:S03]  /*8f30*/  MOV R5, 0x0 ;  /* 0x0000000000057802 */ /* 0x000fc60000000f00 */
[----:B------:R1:W-:Y:S01]  /*8f40*/  STL [R2], R3 ;  /* 0x0000000302007387 */ /* 0x0003e20000100800 */
[----:B------:R-:W-:Y:S05]  /*8f50*/  RET.REL.NODEC R4 `(_ZN7cutlass13device_kernelIN5flash19enable_sm80_to_sm89INS1_16FlashAttnBwdSm80INS1_25CollectiveMainloopBwdSm80ILi2ELi2EN4cute5tupleIJNS5_1CILi128EEES8_NS7_ILi64EEEEEENS_10bfloat16_tEfNS_4arch4Sm80ELb0ELb0ELb1ELb0ELb1ELb0ELb0ELb0ELi2ELi4ELi4ELi4ELb0EEENS1_24CollectiveEpilogueBwdGQAISA_fSD_Li256ELb0ELb1EEENS1_19SingleTileSchedulerILb0ELb0ELb0ELi128EEEEEEEEEvNT_6ParamsE) ;  /* 0xffff70a004007950 */ /* 0x000fea0003c3ffff */
        .type           $_ZN7cutlass13device_kernelIN5flash19enable_sm80_to_sm89INS1_16FlashAttnBwdSm80INS1_25CollectiveMainloopBwdSm80ILi2ELi2EN4cute5tupleIJNS5_1CILi128EEES8_NS7_ILi64EEEEEENS_10bfloat16_tEfNS_4arch4Sm80ELb0ELb0ELb1ELb0ELb1ELb0ELb0ELb0ELi2ELi4ELi4ELi4ELb0EEENS1_24CollectiveEpilogueBwdGQAISA_fSD_Li256ELb0ELb1EEENS1_19SingleTileSchedulerILb0ELb0ELb0ELi128EEEEEEEEEvNT_6ParamsE$_ZN4cute3eso3ESOILb1ELb0EJNS_6LayoutINS_5tupleIJNS3_IJNS_1CILi2EEES5_EEEEEENS3_IJNS3_IJNS4_ILi8EEENS4_ILi64EEEEEEEEEEENS_10ViewEngineINS_8smem_ptrIPfEEEEEEC2ERKSC_RKSH_,@function
        .size           $_ZN7cutlass13device_kernelIN5flash19enable_sm80_to_sm89INS1_16FlashAttnBwdSm80INS1_25CollectiveMainloopBwdSm80ILi2ELi2EN4cute5tupleIJNS5_1CILi128EEES8_NS7_ILi64EEEEEENS_10bfloat16_tEfNS_4arch4Sm80ELb0ELb0ELb1ELb0ELb1ELb0ELb0ELb0ELi2ELi4ELi4ELi4ELb0EEENS1_24CollectiveEpilogueBwdGQAISA_fSD_Li256ELb0ELb1EEENS1_19SingleTileSchedulerILb0ELb0ELb0ELi128EEEEEEEEEvNT_6ParamsE$_ZN4cute3eso3ESOILb1ELb0EJNS_6LayoutINS_5tupleIJNS3_IJNS_1CILi2EEES5_EEEEEENS3_IJNS3_IJNS4_ILi8EEENS4_ILi64EEEEEEEEEEENS_10ViewEngineINS_8smem_ptrIPfEEEEEEC2ERKSC_RKSH_,($_ZN7cutlass13device_kernelIN5flash19enable_sm80_to_sm89INS1_16FlashAttnBwdSm80INS1_25CollectiveMainloopBwdSm80ILi2ELi2EN4cute5tupleIJNS5_1CILi128EEES8_NS7_ILi64EEEEEENS_10bfloat16_tEfNS_4arch4Sm80ELb0ELb0ELb1ELb0ELb1ELb0ELb0ELb0ELi2ELi4ELi4ELi4ELb0EEENS1_24CollectiveEpilogueBwdGQAISA_fSD_Li256ELb0ELb1EEENS1_19SingleTileSchedulerILb0ELb0ELb0ELi128EEEEEEEEEvNT_6ParamsE$_ZN4cute3eso3ESOILb1ELb0EJNS_6LayoutINS_5tupleIJNS3_IJNS_1CILi2EEES5_EEEEEENS3_IJNS3_IJNS4_ILi8EEENS4_ILi64EEEEEEEEEEEiEEC2ERKSC_RKi - $_ZN7cutlass13device_kernelIN5flash19enable_sm80_to_sm89INS1_16FlashAttnBwdSm80INS1_25CollectiveMainloopBwdSm80ILi2ELi2EN4cute5tupleIJNS5_1CILi128EEES8_NS7_ILi64EEEEEENS_10bfloat16_tEfNS_4arch4Sm80ELb0ELb0ELb1ELb0ELb1ELb0ELb0ELb0ELi2ELi4ELi4ELi4ELb0EEENS1_24CollectiveEpilogueBwdGQAISA_fSD_Li256ELb0ELb1EEENS1_19SingleTileSchedulerILb0ELb0ELb0ELi128EEEEEEEEEvNT_6ParamsE$_ZN4cute3eso3ESOILb1ELb0EJNS_6LayoutINS_5tupleIJNS3_IJNS_1CILi2EEES5_EEEEEENS3_IJNS3_IJNS4_ILi8EEENS4_ILi64EEEEEEEEEEENS_10ViewEngineINS_8smem_ptrIPfEEEEEEC2ERKSC_RKSH_)
$_ZN7cutlass13device_kernelIN5flash19enable_sm80_to_sm89INS1_16FlashAttnBwdSm80INS1_25CollectiveMainloopBwdSm80ILi2ELi2EN4cute5tupleIJNS5_1CILi128EEES8_NS7_ILi64EEEEEENS_10bfloat16_tEfNS_4arch4Sm80ELb0ELb0ELb1ELb0ELb1ELb0ELb0ELb0ELi2ELi4ELi4ELi4ELb0EEENS1_24CollectiveEpilogueBwdGQAISA_fSD_Li256ELb0ELb1EEENS1_19SingleTileSchedulerILb0ELb0ELb0ELi128EEEEEEEEEvNT_6ParamsE$_ZN4cute3eso3ESOILb1ELb0EJNS_6LayoutINS_5tupleIJNS3_IJNS_1CILi2EEES5_EEEEEENS3_IJNS3_IJNS4_ILi8EEENS4_ILi64EEEEEEEEEEENS_10ViewEngineINS_8smem_ptrIPfEEEEEEC2ERKSC_RKSH_:
[----:B------:R-:W-:Y:S02]  /*8f60*/  IADD3 R6, R25, -c[0x0][0x20], RZ ;  /* 0x8000080019067a10 */ /* 0x000fe40007ffe0ff */
[----:B------:R-:W-:-:S03]  /*8f70*/  MOV R9, 0x0 ;  /* 0x0000000000097802 */ /* 0x000fc60000000f00 */
[----:B------:R1:W-:Y:S01]  /*8f80*/  STL.64 [R6], R2 ;  /* 0x0000000206007387 */ /* 0x0003e20000100a00 */
[----:B------:R-:W-:Y:S05]  /*8f90*/  RET.REL.NODEC R8 `(_ZN7cutlass13device_kernelIN5flash19enable_sm80_to_sm89INS1_16FlashAttnBwdSm80INS1_25CollectiveMainloopBwdSm80ILi2ELi2EN4cute5tupleIJNS5_1CILi128EEES8_NS7_ILi64EEEEEENS_10bfloat16_tEfNS_4arch4Sm80ELb0ELb0ELb1ELb0ELb1ELb0ELb0ELb0ELi2ELi4ELi4ELi4ELb0EEENS1_24CollectiveEpilogueBwdGQAISA_fSD_Li256ELb0ELb1EEENS1_19SingleTileSchedulerILb0ELb0ELb0ELi128EEEEEEEEEvNT_6ParamsE) ;  /* 0xffff706008007950 */ /* 0x000fea0003c3ffff */
        .type           $_ZN7cutlass13device_kernelIN5flash19enable_sm80_to_sm89INS1_16FlashAttnBwdSm80INS1_25CollectiveMainloopBwdSm80ILi2ELi2EN4cute5tupleIJNS5_1CILi128EEES8_NS7_ILi64EEEEEENS_10bfloat16_tEfNS_4arch4Sm80ELb0ELb0ELb1ELb0ELb1ELb0ELb0ELb0ELi2ELi4ELi4ELi4ELb0EEENS1_24CollectiveEpilogueBwdGQAISA_fSD_Li256ELb0ELb1EEENS1_19SingleTileSchedulerILb0ELb0ELb0ELi128EEEEEEEEEvNT_6ParamsE$_ZN4cute3eso3ESOILb1ELb0EJNS_6LayoutINS_5tupleIJNS3_IJNS_1CILi2EEES5_EEEEEENS3_IJNS3_IJNS4_ILi8EEENS4_ILi64EEEEEEEEEEEiEEC2ERKSC_RKi,@function
        .size           $_ZN7cutlass13device_kernelIN5flash19enable_sm80_to_sm89INS1_16FlashAttnBwdSm80INS1_25CollectiveMainloopBwdSm80ILi2ELi2EN4cute5tupleIJNS5_1CILi128EEES8_NS7_ILi64EEEEEENS_10bfloat16_tEfNS_4arch4Sm80ELb0ELb0ELb1ELb0ELb1ELb0ELb0ELb0ELi2ELi4ELi4ELi4ELb0EEENS1_24CollectiveEpilogueBwdGQAISA_fSD_Li256ELb0ELb1EEENS1_19SingleTileSchedulerILb0ELb0ELb0ELi128EEEEEEEEEvNT_6ParamsE$_ZN4cute3eso3ESOILb1ELb0EJNS_6LayoutINS_5tupleIJNS3_IJNS_1CILi2EEES5_EEEEEENS3_IJNS3_IJNS4_ILi8EEENS4_ILi64EEEEEEEEEEEiEEC2ERKSC_RKi,($_ZN7cutlass13device_kernelIN5flash19enable_sm80_to_sm89INS1_16FlashAttnBwdSm80INS1_25CollectiveMainloopBwdSm80ILi2ELi2EN4cute5tupleIJNS5_1CILi128EEES8_NS7_ILi64EEEEEENS_10bfloat16_tEfNS_4arch4Sm80ELb0ELb0ELb1ELb0ELb1ELb0ELb0ELb0ELi2ELi4ELi4ELi4ELb0EEENS1_24CollectiveEpilogueBwdGQAISA_fSD_Li256ELb0ELb1EEENS1_19SingleTileSchedulerILb0ELb0ELb0ELi128EEEEEEEEEvNT_6ParamsE$_ZN4cute3eso3ESOILb1ELb0EJNS_6LayoutINS_5tupleIJNS3_IJNS_1CILi2EEES5_EEENS3_IJS5_NS4_ILi8EEEEEEEEENS3_IJNS3_IJNS_11ScaledBasisIS7_JLi0EEEENSA_INS4_ILi64EEEJLi0EEEEEEENS3_IJNSA_INS4_ILi1EEEJLi1EEEENSA_INS4_ILi16EEEJLi1EEEEEEEEEEEENS_10ViewEngineINS_23ArithmeticTupleIteratorINS_15ArithmeticTupleIJNS4_ILi0EEESP_EEEEEEEEEC2ERKSL_RKSS_ - $_ZN7cutlass13device_kernelIN5flash19enable_sm80_to_sm89INS1_16FlashAttnBwdSm80INS1_25CollectiveMainloopBwdSm80ILi2ELi2EN4cute5tupleIJNS5_1CILi128EEES8_NS7_ILi64EEEEEENS_10bfloat16_tEfNS_4arch4Sm80ELb0ELb0ELb1ELb0ELb1ELb0ELb0ELb0ELi2ELi4ELi4ELi4ELb0EEENS1_24CollectiveEpilogueBwdGQAISA_fSD_Li256ELb0ELb1EEENS1_19SingleTileSchedulerILb0ELb0ELb0ELi128EEEEEEEEEvNT_6ParamsE$_ZN4cute3eso3ESOILb1ELb0EJNS_6LayoutINS_5tupleIJNS3_IJNS_1CILi2EEES5_EEEEEENS3_IJNS3_IJNS4_ILi8EEENS4_ILi64EEEEEEEEEEEiEEC2ERKSC_RKi)
$_ZN7cutlass13device_kernelIN5flash19enable_sm80_to_sm89INS1_16FlashAttnBwdSm80INS1_25CollectiveMainloopBwdSm80ILi2ELi2EN4cute5tupleIJNS5_1CILi128EEES8_NS7_ILi64EEEEEENS_10bfloat16_tEfNS_4arch4Sm80ELb0ELb0ELb1ELb0ELb1ELb0ELb0ELb0ELi2ELi4ELi4ELi4ELb0EEENS1_24CollectiveEpilogueBwdGQAISA_fSD_Li256ELb0ELb1EEENS1_19SingleTileSchedulerILb0ELb0ELb0ELi128EEEEEEEEEvNT_6ParamsE$_ZN4cute3eso3ESOILb1ELb0EJNS_6LayoutINS_5tupleIJNS3_IJNS_1CILi2EEES5_EEEEEENS3_IJNS3_IJNS4_ILi8EEENS4_ILi64EEEEEEEEEEEiEEC2ERKSC_RKi:
[----:B------:R-:W-:Y:S01]  /*8fa0*/  IADD3 R2, R25, -c[0x0][0x20], RZ ;  /* 0x8000080019027a10 */ /* 0x000fe20007ffe0ff */
[----:B------:R-:W-:Y:S01]  /*8fb0*/  IMAD.MOV.U32 R8, RZ, RZ, R6 ;  /* 0x000000ffff087224 */ /* 0x000fe200078e0006 */
[----:B------:R-:W-:-:S03]  /*8fc0*/  MOV R9, 0x0 ;  /* 0x0000000000097802 */ /* 0x000fc60000000f00 */
[----:B------:R1:W-:Y:S01]  /*8fd0*/  STL [R2], R3 ;  /* 0x0000000302007387 */ /* 0x0003e20000100800 */
[----:B------:R-:W-:Y:S05]  /*8fe0*/  RET.REL.NODEC R8 `(_ZN7cutlass13device_kernelIN5flash19enable_sm80_to_sm89INS1_16FlashAttnBwdSm80INS1_25CollectiveMainloopBwdSm80ILi2ELi2EN4cute5tupleIJNS5_1CILi128EEES8_NS7_ILi64EEEEEENS_10bfloat16_tEfNS_4arch4Sm80ELb0ELb0ELb1ELb0ELb1ELb0ELb0ELb0ELi2ELi4ELi4ELi4ELb0EEENS1_24CollectiveEpilogueBwdGQAISA_fSD_Li256ELb0ELb1EEENS1_19SingleTileSchedulerILb0ELb0ELb0ELi128EEEEEEEEEvNT_6ParamsE) ;  /* 0xffff701008007950 */ /* 0x000fea0003c3ffff */
        .type           $_ZN7cutlass13device_kernelIN5flash19enable_sm80_to_sm89INS1_16FlashAttnBwdSm80INS1_25CollectiveMainloopBwdSm80ILi2ELi2EN4cute5tupleIJNS5_1CILi128EEES8_NS7_ILi64EEEEEENS_10bfloat16_tEfNS_4arch4Sm80ELb0ELb0ELb1ELb0ELb1ELb0ELb0ELb0ELi2ELi4ELi4ELi4ELb0EEENS1_24CollectiveEpilogueBwdGQAISA_fSD_Li256ELb0ELb1EEENS1_19SingleTileSchedulerILb0ELb0ELb0ELi128EEEEEEEEEvNT_6ParamsE$_ZN4cute3eso3ESOILb1ELb0EJNS_6LayoutINS_5tupleIJNS3_IJNS_1CILi2EEES5_EEENS3_IJS5_NS4_ILi8EEEEEEEEENS3_IJNS3_IJNS_11ScaledBasisIS7_JLi0EEEENSA_INS4_ILi64EEEJLi0EEEEEEENS3_IJNSA_INS4_ILi1EEEJLi1EEEENSA_INS4_ILi16EEEJLi1EEEEEEEEEEEENS_10ViewEngineINS_23ArithmeticTupleIteratorINS_15ArithmeticTupleIJNS4_ILi0EEESP_EEEEEEEEEC2ERKSL_RKSS_,@function
        .size           $_ZN7cutlass13device_kernelIN5flash19enable_sm80_to_sm89INS1_16FlashAttnBwdSm80INS1_25CollectiveMainloopBwdSm80ILi2ELi2EN4cute5tupleIJNS5_1CILi128EEES8_NS7_ILi64EEEEEENS_10bfloat16_tEfNS_4arch4Sm80ELb0ELb0ELb1ELb0ELb1ELb0ELb0ELb0ELi2ELi4ELi4ELi4ELb0EEENS1_24CollectiveEpilogueBwdGQAISA_fSD_Li256ELb0ELb1EEENS1_19SingleTileSchedulerILb0ELb0ELb0ELi128EEEEEEEEEvNT_6ParamsE$_ZN4cute3eso3ESOILb1ELb0EJNS_6LayoutINS_5tupleIJNS3_IJNS_1CILi2EEES5_EEENS3_IJS5_NS4_ILi8EEEEEEEEENS3_IJNS3_IJNS_11ScaledBasisIS7_JLi0EEEENSA_INS4_ILi64EEEJLi0EEEEEEENS3_IJNSA_INS4_ILi1EEEJLi1EEEENSA_INS4_ILi16EEEJLi1EEEEEEEEEEEENS_10ViewEngineINS_23ArithmeticTupleIteratorINS_15ArithmeticTupleIJNS4_ILi0EEESP_EEEEEEEEEC2ERKSL_RKSS_,($_ZN7cutlass13device_kernelIN5flash19enable_sm80_to_sm89INS1_16FlashAttnBwdSm80INS1_25CollectiveMainloopBwdSm80ILi2ELi2EN4cute5tupleIJNS5_1CILi128EEES8_NS7_ILi64EEEEEENS_10bfloat16_tEfNS_4arch4Sm80ELb0ELb0ELb1ELb0ELb1ELb0ELb0ELb0ELi2ELi4ELi4ELi4ELb0EEENS1_24CollectiveEpilogueBwdGQAISA_fSD_Li256ELb0ELb1EEENS1_19SingleTileSchedulerILb0ELb0ELb0ELi128EEEEEEEEEvNT_6ParamsE$_ZN4cute3eso3ESOILb1ELb0EJNS_6LayoutINS_5tupleIJNS3_IJNS_1CILi2EEES5_EEENS3_IJS5_NS4_ILi8EEEEEEEEENS3_IJNS3_IJNS_11ScaledBasisIS7_JLi0EEEENSA_INS4_ILi64EEEJLi0EEEEEEENS3_IJNSA_INS4_ILi1EEEJLi1EEEENSA_INS4_ILi16EEEJLi1EEEEEEEEEEEENS_10ViewEngineINS_23ArithmeticTupleIteratorINS_15ArithmeticTupleIJiiEEEEEEEEEC2ERKSL_RKSR_ - $_ZN7cutlass13device_kernelIN5flash19enable_sm80_to_sm89INS1_16FlashAttnBwdSm80INS1_25CollectiveMainloopBwdSm80ILi2ELi2EN4cute5tupleIJNS5_1CILi128EEES8_NS7_ILi64EEEEEENS_10bfloat16_tEfNS_4arch4Sm80ELb0ELb0ELb1ELb0ELb1ELb0ELb0ELb0ELi2ELi4ELi4ELi4ELb0EEENS1_24CollectiveEpilogueBwdGQAISA_fSD_Li256ELb0ELb1EEENS1_19SingleTileSchedulerILb0ELb0ELb0ELi128EEEEEEEEEvNT_6ParamsE$_ZN4cute3eso3ESOILb1ELb0EJNS_6LayoutINS_5tupleIJNS3_IJNS_1CILi2EEES5_EEENS3_IJS5_NS4_ILi8EEEEEEEEENS3_IJNS3_IJNS_11ScaledBasisIS7_JLi0EEEENSA_INS4_ILi64EEEJLi0EEEEEEENS3_IJNSA_INS4_ILi1EEEJLi1EEEENSA_INS4_ILi16EEEJLi1EEEEEEEEEEEENS_10ViewEngineINS_23ArithmeticTupleIteratorINS_15ArithmeticTupleIJNS4_ILi0EEESP_EEEEEEEEEC2ERKSL_RKSS_)
$_ZN7cutlass13device_kernelIN5flash19enable_sm80_to_sm89INS1_16FlashAttnBwdSm80INS1_25CollectiveMainloopBwdSm80ILi2ELi2EN4cute5tupleIJNS5_1CILi128EEES8_NS7_ILi64EEEEEENS_10bfloat16_tEfNS_4arch4Sm80ELb0ELb0ELb1ELb0ELb1ELb0ELb0ELb0ELi2ELi4ELi4ELi4ELb0EEENS1_24CollectiveEpilogueBwdGQAISA_fSD_Li256ELb0ELb1EEENS1_19SingleTileSchedulerILb0ELb0ELb0ELi128EEEEEEEEEvNT_6ParamsE$_ZN4cute3eso3ESOILb1ELb0EJNS_6LayoutINS_5tupleIJNS3_IJNS_1CILi2EEES5_EEENS3_IJS5_NS4_ILi8EEEEEEEEENS3_IJNS3_IJNS_11ScaledBasisIS7_JLi0EEEENSA_INS4_ILi64EEEJLi0EEEEEEENS3_IJNSA_INS4_ILi1EEEJLi1EEEENSA_INS4_ILi16EEEJLi1EEEEEEEEEEEENS_10ViewEngineINS_23ArithmeticTupleIteratorINS_15ArithmeticTupleIJNS4_ILi0EEESP_EEEEEEEEEC2ERKSL_RKSS_:
[----:B------:R-:W-:Y:S01]  /*8ff0*/  IADD3 R15, R15, -c[0x0][0x20], RZ ;  /* 0x800008000f0f7a10 */ /* 0x000fe20007ffe0ff */
[----:B------:R-:W-:Y:S01]  /*9000*/  IMAD.MOV.U32 R4, RZ, RZ, R2 ;  /* 0x000000ffff047224 */ /* 0x000fe200078e0002 */
[----:B------:R-:W-:Y:S01]  /*9010*/  PRMT R3, RZ, 0x7610, R3 ;  /* 0x00007610ff037816 */ /* 0x000fe20000000003 */
[----:B------:R-:W-:-:S04]  /*9020*/  IMAD.MOV.U32 R5, RZ, RZ, 0x0 ;  /* 0x00000000ff057424 */ /* 0x000fc800078e00ff */
[----:B------:R1:W-:Y:S01]  /*9030*/  STL.U8 [R15], R3 ;  /* 0x000000030f007387 */ /* 0x0003e20000100000 */
[----:B------:R-:W-:Y:S05]  /*9040*/  RET.REL.NODEC R4 `(_ZN7cutlass13device_kernelIN5flash19enable_sm80_to_sm89INS1_16FlashAttnBwdSm80INS1_25CollectiveMainloopBwdSm80ILi2ELi2EN4cute5tupleIJNS5_1CILi128EEES8_NS7_ILi64EEEEEENS_10bfloat16_tEfNS_4arch4Sm80ELb0ELb0ELb1ELb0ELb1ELb0ELb0ELb0ELi2ELi4ELi4ELi4ELb0EEENS1_24CollectiveEpilogueBwdGQAISA_fSD_Li256ELb0ELb1EEENS1_19SingleTileSchedulerILb0ELb0ELb0ELi128EEEEEEEEEvNT_6ParamsE) ;  /* 0xffff6fb004007950 */ /* 0x000fea0003c3ffff */
        .type           $_ZN7cutlass13device_kernelIN5flash19enable_sm80_to_sm89INS1_16FlashAttnBwdSm80INS1_25CollectiveMainloopBwdSm80ILi2ELi2EN4cute5tupleIJNS5_1CILi128EEES8_NS7_ILi64EEEEEENS_10bfloat16_tEfNS_4arch4Sm80ELb0ELb0ELb1ELb0ELb1ELb0ELb0ELb0ELi2ELi4ELi4ELi4ELb0EEENS1_24CollectiveEpilogueBwdGQAISA_fSD_Li256ELb0ELb1EEENS1_19SingleTileSchedulerILb0ELb0ELb0ELi128EEEEEEEEEvNT_6ParamsE$_ZN4cute3eso3ESOILb1ELb0EJNS_6LayoutINS_5tupleIJNS3_IJNS_1CILi2EEES5_EEENS3_IJS5_NS4_ILi8EEEEEEEEENS3_IJNS3_IJNS_11ScaledBasisIS7_JLi0EEEENSA_INS4_ILi64EEEJLi0EEEEEEENS3_IJNSA_INS4_ILi1EEEJLi1EEEENSA_INS4_ILi16EEEJLi1EEEEEEEEEEEENS_10ViewEngineINS_23ArithmeticTupleIteratorINS_15ArithmeticTupleIJiiEEEEEEEEEC2ERKSL_RKSR_,@function
        .size           $_ZN7cutlass13device_kernelIN5flash19enable_sm80_to_sm89INS1_16FlashAttnBwdSm80INS1_25CollectiveMainloopBwdSm80ILi2ELi2EN4cute5tupleIJNS5_1CILi128EEES8_NS7_ILi64EEEEEENS_10bfloat16_tEfNS_4arch4Sm80ELb0ELb0ELb1ELb0ELb1ELb0ELb0ELb0ELi2ELi4ELi4ELi4ELb0EEENS1_24CollectiveEpilogueBwdGQAISA_fSD_Li256ELb0ELb1EEENS1_19SingleTileSchedulerILb0ELb0ELb0ELi128EEEEEEEEEvNT_6ParamsE$_ZN4cute3eso3ESOILb1ELb0EJNS_6LayoutINS_5tupleIJNS3_IJNS_1CILi2EEES5_EEENS3_IJS5_NS4_ILi8EEEEEEEEENS3_IJNS3_IJNS_11ScaledBasisIS7_JLi0EEEENSA_INS4_ILi64EEEJLi0EEEEEEENS3_IJNSA_INS4_ILi1EEEJLi1EEEENSA_INS4_ILi16EEEJLi1EEEEEEEEEEEENS_10ViewEngineINS_23ArithmeticTupleIteratorINS_15ArithmeticTupleIJiiEEEEEEEEEC2ERKSL_RKSR_,($_ZN7cutlass13device_kernelIN5flash19enable_sm80_to_sm89INS1_16FlashAttnBwdSm80INS1_25CollectiveMainloopBwdSm80ILi2ELi2EN4cute5tupleIJNS5_1CILi128EEES8_NS7_ILi64EEEEEENS_10bfloat16_tEfNS_4arch4Sm80ELb0ELb0ELb1ELb0ELb1ELb0ELb0ELb0ELi2ELi4ELi4ELi4ELb0EEENS1_24CollectiveEpilogueBwdGQAISA_fSD_Li256ELb0ELb1EEENS1_19SingleTileSchedulerILb0ELb0ELb0ELi128EEEEEEEEEvNT_6ParamsE$_ZN4cute3eso3ESOILb1ELb0EJNS_6LayoutINS_5tupleIJNS3_IJNS_1CILi2EEES5_EEENS3_IJS5_NS4_ILi8EEEEEEEEENS3_IJNS3_IJS5_NS4_ILi4EEEEEENS3_IJNS4_ILi1EEES7_EEEEEEEENS_10ViewEngineIPfEEEEC2ERKSF_RKSI_ - $_ZN7cutlass13device_kernelIN5flash19enable_sm80_to_sm89INS1_16FlashAttnBwdSm80INS1_25CollectiveMainloopBwdSm80ILi2ELi2EN4cute5tupleIJNS5_1CILi128EEES8_NS7_ILi64EEEEEENS_10bfloat16_tEfNS_4arch4Sm80ELb0ELb0ELb1ELb0ELb1ELb0ELb0ELb0ELi2ELi4ELi4ELi4ELb0EEENS1_24CollectiveEpilogueBwdGQAISA_fSD_Li256ELb0ELb1EEENS1_19SingleTileSchedulerILb0ELb0ELb0ELi128EEEEEEEEEvNT_6ParamsE$_ZN4cute3eso3ESOILb1ELb0EJNS_6LayoutINS_5tupleIJNS3_IJNS_1CILi2EEES5_EEENS3_IJS5_NS4_ILi8EEEEEEEEENS3_IJNS3_IJNS_11ScaledBasisIS7_JLi0EEEENSA_INS4_ILi64EEEJLi0EEEEEEENS3_IJNSA_INS4_ILi1EEEJLi1EEEENSA_INS4_ILi16EEEJLi1EEEEEEEEEEEENS_10ViewEngineINS_23ArithmeticTupleIteratorINS_15ArithmeticTupleIJiiEEEEEEEEEC2ERKSL_RKSR_)
$_ZN7cutlass13device_kernelIN5flash19enable_sm80_to_sm89INS1_16FlashAttnBwdSm80INS1_25CollectiveMainloopBwdSm80ILi2ELi2EN4cute5tupleIJNS5_1CILi128EEES8_NS7_ILi64EEEEEENS_10bfloat16_tEfNS_4arch4Sm80ELb0ELb0ELb1ELb0ELb1ELb0ELb0ELb0ELi2ELi4ELi4ELi4ELb0EEENS1_24CollectiveEpilogueBwdGQAISA_fSD_Li256ELb0ELb1EEENS1_19SingleTileSchedulerILb0ELb0ELb0ELi128EEEEEEEEEvNT_6ParamsE$_ZN4cute3eso3ESOILb1ELb0EJNS_6LayoutINS_5tupleIJNS3_IJNS_1CILi2EEES5_EEENS3_IJS5_NS4_ILi8EEEEEEEEENS3_IJNS3_IJNS_11ScaledBasisIS7_JLi0EEEENSA_INS4_ILi64EEEJLi0EEEEEEENS3_IJNSA_INS4_ILi1EEEJLi1EEEENSA_INS4_ILi16EEEJLi1EEEEEEEEEEEENS_10ViewEngineINS_23ArithmeticTupleIteratorINS_15ArithmeticTupleIJiiEEEEEEEEEC2ERKSL_RKSR_:
[----:B------:R-:W-:Y:S01]  /*9050*/  IADD3 R4, R81, -c[0x0][0x20], RZ ;  /* 0x8000080051047a10 */ /* 0x000fe20007ffe0ff */
[----:B------:R-:W-:Y:S01]  /*9060*/  IMAD.MOV.U32 R8, RZ, RZ, R6 ;  /* 0x000000ffff087224 */ /* 0x000fe200078e0006 */
[----:B------:R-:W-:-:S03]  /*9070*/  MOV R9, 0x0 ;  /* 0x0000000000097802 */ /* 0x000fc60000000f00 */
[----:B------:R1:W-:Y:S04]  /*9080*/  STL [R4], R2 ;  /* 0x0000000204007387 */ /* 0x0003e80000100800 */
[----:B------:R1:W-:Y:S01]  /*9090*/  STL [R4+0x4], R3 ;  /* 0x0000040304007387 */ /* 0x0003e20000100800 */
[----:B------:R-:W-:Y:S05]  /*90a0*/  RET.REL.NODEC R8 `(_ZN7cutlass13device_kernelIN5flash19enable_sm80_to_sm89INS1_16FlashAttnBwdSm80INS1_25CollectiveMainloopBwdSm80ILi2ELi2EN4cute5tupleIJNS5_1CILi128EEES8_NS7_ILi64EEEEEENS_10bfloat16_tEfNS_4arch4Sm80ELb0ELb0ELb1ELb0ELb1ELb0ELb0ELb0ELi2ELi4ELi4ELi4ELb0EEENS1_24CollectiveEpilogueBwdGQAISA_fSD_Li256ELb0ELb1EEENS1_19SingleTileSchedulerILb0ELb0ELb0ELi128EEEEEEEEEvNT_6ParamsE) ;  /* 0xffff6f5008007950 */ /* 0x000fea0003c3ffff */
        .type           $_ZN7cutlass13device_kernelIN5flash19enable_sm80_to_sm89INS1_16FlashAttnBwdSm80INS1_25CollectiveMainloopBwdSm80ILi2ELi2EN4cute5tupleIJNS5_1CILi128EEES8_NS7_ILi64EEEEEENS_10bfloat16_tEfNS_4arch4Sm80ELb0ELb0ELb1ELb0ELb1ELb0ELb0ELb0ELi2ELi4ELi4ELi4ELb0EEENS1_24CollectiveEpilogueBwdGQAISA_fSD_Li256ELb0ELb1EEENS1_19SingleTileSchedulerILb0ELb0ELb0ELi128EEEEEEEEEvNT_6ParamsE$_ZN4cute3eso3ESOILb1ELb0EJNS_6LayoutINS_5tupleIJNS3_IJNS_1CILi2EEES5_EEENS3_IJS5_NS4_ILi8EEEEEEEEENS3_IJNS3_IJS5_NS4_ILi4EEEEEENS3_IJNS4_ILi1EEES7_EEEEEEEENS_10ViewEngineIPfEEEEC2ERKSF_RKSI_,@function
        .size           $_ZN7cutlass13device_kernelIN5flash19enable_sm80_to_sm89INS1_16FlashAttnBwdSm80INS1_25CollectiveMainloopBwdSm80ILi2ELi2EN4cute5tupleIJNS5_1CILi128EEES8_NS7_ILi64EEEEEENS_10bfloat16_tEfNS_4arch4Sm80ELb0ELb0ELb1ELb0ELb1ELb0ELb0ELb0ELi2ELi4ELi4ELi4ELb0EEENS1_24CollectiveEpilogueBwdGQAISA_fSD_Li256ELb0ELb1EEENS1_19SingleTileSchedulerILb0ELb0ELb0ELi128EEEEEEEEEvNT_6ParamsE$_ZN4cute3eso3ESOILb1ELb0EJNS_6LayoutINS_5tupleIJNS3_IJNS_1CILi2EEES5_EEENS3_IJS5_NS4_ILi8EEEEEEEEENS3_IJNS3_IJS5_NS4_ILi4EEEEEENS3_IJNS4_ILi1EEES7_EEEEEEEENS_10ViewEngineIPfEEEEC2ERKSF_RKSI_,($_ZN7cutlass13device_kernelIN5flash19enable_sm80_to_sm89INS1_16FlashAttnBwdSm80INS1_25CollectiveMainloopBwdSm80ILi2ELi2EN4cute5tupleIJNS5_1CILi128EEES8_NS7_ILi64EEEEEENS_10bfloat16_tEfNS_4arch4Sm80ELb0ELb0ELb1ELb0ELb1ELb0ELb0ELb0ELi2ELi4ELi4ELi4ELb0EEENS1_24CollectiveEpilogueBwdGQAISA_fSD_Li256ELb0ELb1EEENS1_19SingleTileSchedulerILb0ELb0ELb0ELi128EEEEEEEEEvNT_6ParamsE$_ZN4cute3eso3ESOILb1ELb0EJNS_6LayoutINS_5tupleIJNS3_IJNS_1CILi2EEES5_EEENS4_ILi8EEEEEENS3_IJNS3_IJNS4_ILi1EEES5_EEENS4_ILi4EEEEEEEENS_10ViewEngineIPN7cutlass10bfloat16_tEEEEEC2ERKSD_RKSI_ - $_ZN7cutlass13device_kernelIN5flash19enable_sm80_to_sm89INS1_16FlashAttnBwdSm80INS1_25CollectiveMainloopBwdSm80ILi2ELi2EN4cute5tupleIJNS5_1CILi128EEES8_NS7_ILi64EEEEEENS_10bfloat16_tEfNS_4arch4Sm80ELb0ELb0ELb1ELb0ELb1ELb0ELb0ELb0ELi2ELi4ELi4ELi4ELb0EEENS1_24CollectiveEpilogueBwdGQAISA_fSD_Li256ELb0ELb1EEENS1_19SingleTileSchedulerILb0ELb0ELb0ELi128EEEEEEEEEvNT_6ParamsE$_ZN4cute3eso3ESOILb1ELb0EJNS_6LayoutINS_5tupleIJNS3_IJNS_1CILi2EEES5_EEENS3_IJS5_NS4_ILi8EEEEEEEEENS3_IJNS3_IJS5_NS4_ILi4EEEEEENS3_IJNS4_ILi1EEES7_EEEEEEEENS_10ViewEngineIPfEEEEC2ERKSF_RKSI_)
$_ZN7cutlass13device_kernelIN5flash19enable_sm80_to_sm89INS1_16FlashAttnBwdSm80INS1_25CollectiveMainloopBwdSm80ILi2ELi2EN4cute5tupleIJNS5_1CILi128EEES8_NS7_ILi64EEEEEENS_10bfloat16_tEfNS_4arch4Sm80ELb0ELb0ELb1ELb0ELb1ELb0ELb0ELb0ELi2ELi4ELi4ELi4ELb0EEENS1_24CollectiveEpilogueBwdGQAISA_fSD_Li256ELb0ELb1EEENS1_19SingleTileSchedulerILb0ELb0ELb0ELi128EEEEEEEEEvNT_6ParamsE$_ZN4cute3eso3ESOILb1ELb0EJNS_6LayoutINS_5tupleIJNS3_IJNS_1CILi2EEES5_EEENS3_IJS5_NS4_ILi8EEEEEEEEENS3_IJNS3_IJS5_NS4_ILi4EEEEEENS3_IJNS4_ILi1EEES7_EEEEEEEENS_10ViewEngineIPfEEEEC2ERKSF_RKSI_:
[----:B------:R-:W-:Y:S01]  /*90b0*/  IADD3 R4, R81, -c[0x0][0x20], RZ ;  /* 0x8000080051047a10 */ /* 0x000fe20007ffe0ff */
[----:B------:R-:W-:Y:S01]  /*90c0*/  IMAD.MOV.U32 R8, RZ, RZ, R6 ;  /* 0x000000ffff087224 */ /* 0x000fe200078e0006 */
[----:B------:R-:W-:-:S03]  /*90d0*/  MOV R9, 0x0 ;  /* 0x0000000000097802 */ /* 0x000fc60000000f00 */
[----:B------:R1:W-:Y:S01]  /*90e0*/  STL.64 [R4], R52 ;  /* 0x0000003404007387 */ /* 0x0003e20000100a00 */
[----:B------:R-:W-:Y:S05]  /*90f0*/  RET.REL.NODEC R8 `(_ZN7cutlass13device_kernelIN5flash19enable_sm80_to_sm89INS1_16FlashAttnBwdSm80INS1_25CollectiveMainloopBwdSm80ILi2ELi2EN4cute5tupleIJNS5_1CILi128EEES8_NS7_ILi64EEEEEENS_10bfloat16_tEfNS_4arch4Sm80ELb0ELb0ELb1ELb0ELb1ELb0ELb0ELb0ELi2ELi4ELi4ELi4ELb0EEENS1_24CollectiveEpilogueBwdGQAISA_fSD_Li256ELb0ELb1EEENS1_19SingleTileSchedulerILb0ELb0ELb0ELi128EEEEEEEEEvNT_6ParamsE) ;  /* 0xffff6f0008007950 */ /* 0x000fea0003c3ffff */
        .type           $_ZN7cutlass13device_kernelIN5flash19enable_sm80_to_sm89INS1_16FlashAttnBwdSm80INS1_25CollectiveMainloopBwdSm80ILi2ELi2EN4cute5tupleIJNS5_1CILi128EEES8_NS7_ILi64EEEEEENS_10bfloat16_tEfNS_4arch4Sm80ELb0ELb0ELb1ELb0ELb1ELb0ELb0ELb0ELi2ELi4ELi4ELi4ELb0EEENS1_24CollectiveEpilogueBwdGQAISA_fSD_Li256ELb0ELb1EEENS1_19SingleTileSchedulerILb0ELb0ELb0ELi128EEEEEEEEEvNT_6ParamsE$_ZN4cute3eso3ESOILb1ELb0EJNS_6LayoutINS_5tupleIJNS3_IJNS_1CILi2EEES5_EEENS4_ILi8EEEEEENS3_IJNS3_IJNS4_ILi1EEES5_EEENS4_ILi4EEEEEEEENS_10ViewEngineIPN7cutlass10bfloat16_tEEEEEC2ERKSD_RKSI_,@function
        .size           $_ZN7cutlass13device_kernelIN5flash19enable_sm80_to_sm89INS1_16FlashAttnBwdSm80INS1_25CollectiveMainloopBwdSm80ILi2ELi2EN4cute5tupleIJNS5_1CILi128EEES8_NS7_ILi64EEEEEENS_10bfloat16_tEfNS_4arch4Sm80ELb0ELb0ELb1ELb0ELb1ELb0ELb0ELb0ELi2ELi4ELi4ELi4ELb0EEENS1_24CollectiveEpilogueBwdGQAISA_fSD_Li256ELb0ELb1EEENS1_19SingleTileSchedulerILb0ELb0ELb0ELi128EEEEEEEEEvNT_6ParamsE$_ZN4cute3eso3ESOILb1ELb0EJNS_6LayoutINS_5tupleIJNS3_IJNS_1CILi2EEES5_EEENS4_ILi8EEEEEENS3_IJNS3_IJNS4_ILi1EEES5_EEENS4_ILi4EEEEEEEENS_10ViewEngineIPN7cutlass10bfloat16_tEEEEEC2ERKSD_RKSI_,($_ZN7cutlass13device_kernelIN5flash19enable_sm80_to_sm89INS1_16FlashAttnBwdSm80INS1_25CollectiveMainloopBwdSm80ILi2ELi2EN4cute5tupleIJNS5_1CILi128EEES8_NS7_ILi64EEEEEENS_10bfloat16_tEfNS_4arch4Sm80ELb0ELb0ELb1ELb0ELb1ELb0ELb0ELb0ELi2ELi4ELi4ELi4ELb0EEENS1_24CollectiveEpilogueBwdGQAISA_fSD_Li256ELb0ELb1EEENS1_19SingleTileSchedulerILb0ELb0ELb0ELi128EEEEEEEEEvNT_6ParamsE$_ZN4cute3eso3ESOILb1ELb0EJNS_6LayoutINS_5tupleIJNS3_IJNS_1CILi2EEES5_EEENS4_ILi8EEEEEENS3_IJNS3_IJNS4_ILi1EEES5_EEENS4_ILi4EEEEEEEEiEEC2ERKSD_RKi - $_ZN7cutlass13device_kernelIN5flash19enable_sm80_to_sm89INS1_16FlashAttnBwdSm80INS1_25CollectiveMainloopBwdSm80ILi2ELi2EN4cute5tupleIJNS5_1CILi128EEES8_NS7_ILi64EEEEEENS_10bfloat16_tEfNS_4arch4Sm80ELb0ELb0ELb1ELb0ELb1ELb0ELb0ELb0ELi2ELi4ELi4ELi4ELb0EEENS1_24CollectiveEpilogueBwdGQAISA_fSD_Li256ELb0ELb1EEENS1_19SingleTileSchedulerILb0ELb0ELb0ELi128EEEEEEEEEvNT_6ParamsE$_ZN4cute3eso3ESOILb1ELb0EJNS_6LayoutINS_5tupleIJNS3_IJNS_1CILi2EEES5_EEENS4_ILi8EEEEEENS3_IJNS3_IJNS4_ILi1EEES5_EEENS4_ILi4EEEEEEEENS_10ViewEngineIPN7cutlass10bfloat16_tEEEEEC2ERKSD_RKSI_)
$_ZN7cutlass13device_kernelIN5flash19enable_sm80_to_sm89INS1_16FlashAttnBwdSm80INS1_25CollectiveMainloopBwdSm80ILi2ELi2EN4cute5tupleIJNS5_1CILi128EEES8_NS7_ILi64EEEEEENS_10bfloat16_tEfNS_4arch4Sm80ELb0ELb0ELb1ELb0ELb1ELb0ELb0ELb0ELi2ELi4ELi4ELi4ELb0EEENS1_24CollectiveEpilogueBwdGQAISA_fSD_Li256ELb0ELb1EEENS1_19SingleTileSchedulerILb0ELb0ELb0ELi128EEEEEEEEEvNT_6ParamsE$_ZN4cute3eso3ESOILb1ELb0EJNS_6LayoutINS_5tupleIJNS3_IJNS_1CILi2EEES5_EEENS4_ILi8EEEEEENS3_IJNS3_IJNS4_ILi1EEES5_EEENS4_ILi4EEEEEEEENS_10ViewEngineIPN7cutlass10bfloat16_tEEEEEC2ERKSD_RKSI_:
[----:B------:R-:W-:Y:S01]  /*9100*/  IADD3 R2, R25, -c[0x0][0x20], RZ ;  /* 0x8000080019027a10 */ /* 0x000fe20007ffe0ff */
[----:B------:R-:W-:Y:S01]  /*9110*/  IMAD.MOV.U32 R7, RZ, RZ, R3 ;  /* 0x000000ffff077224 */ /* 0x000fe200078e0003 */
[----:B------:R-:W-:-:S04]  /*9120*/  MOV R5, 0x0 ;  /* 0x0000000000057802 */ /* 0x000fc80000000f00 */
[----:B------:R1:W-:Y:S01]  /*9130*/  STL.64 [R2], R6 ;  /* 0x0000000602007387 */ /* 0x0003e20000100a00 */
[----:B------:R-:W-:Y:S05]  /*9140*/  RET.REL.NODEC R4 `(_ZN7cutlass13device_kernelIN5flash19enable_sm80_to_sm89INS1_16FlashAttnBwdSm80INS1_25CollectiveMainloopBwdSm80ILi2ELi2EN4cute5tupleIJNS5_1CILi128EEES8_NS7_ILi64EEEEEENS_10bfloat16_tEfNS_4arch4Sm80ELb0ELb0ELb1ELb0ELb1ELb0ELb0ELb0ELi2ELi4ELi4ELi4ELb0EEENS1_24CollectiveEpilogueBwdGQAISA_fSD_Li256ELb0ELb1EEENS1_19SingleTileSchedulerILb0ELb0ELb0ELi128EEEEEEEEEvNT_6ParamsE) ;  /* 0xffff6eb004007950 */ /* 0x000fea0003c3ffff */
        .type           $_ZN7cutlass13device_kernelIN5flash19enable_sm80_to_sm89INS1_16FlashAttnBwdSm80INS1_25CollectiveMainloopBwdSm80ILi2ELi2EN4cute5tupleIJNS5_1CILi128EEES8_NS7_ILi64EEEEEENS_10bfloat16_tEfNS_4arch4Sm80ELb0ELb0ELb1ELb0ELb1ELb0ELb0ELb0ELi2ELi4ELi4ELi4ELb0EEENS1_24CollectiveEpilogueBwdGQAISA_fSD_Li256ELb0ELb1EEENS1_19SingleTileSchedulerILb0ELb0ELb0ELi128EEEEEEEEEvNT_6ParamsE$_ZN4cute3eso3ESOILb1ELb0EJNS_6LayoutINS_5tupleIJNS3_IJNS_1CILi2EEES5_EEENS4_ILi8EEEEEENS3_IJNS3_IJNS4_ILi1EEES5_EEENS4_ILi4EEEEEEEEiEEC2ERKSD_RKi,@function
        .size           $_ZN7cutlass13device_kernelIN5flash19enable_sm80_to_sm89INS1_16FlashAttnBwdSm80INS1_25CollectiveMainloopBwdSm80ILi2ELi2EN4cute5tupleIJNS5_1CILi128EEES8_NS7_ILi64EEEEEENS_10bfloat16_tEfNS_4arch4Sm80ELb0ELb0ELb1ELb0ELb1ELb0ELb0ELb0ELi2ELi4ELi4ELi4ELb0EEENS1_24CollectiveEpilogueBwdGQAISA_fSD_Li256ELb0ELb1EEENS1_19SingleTileSchedulerILb0ELb0ELb0ELi128EEEEEEEEEvNT_6ParamsE$_ZN4cute3eso3ESOILb1ELb0EJNS_6LayoutINS_5tupleIJNS3_IJNS_1CILi2EEES5_EEENS4_ILi8EEEEEENS3_IJNS3_IJNS4_ILi1EEES5_EEENS4_ILi4EEEEEEEEiEEC2ERKSD_RKi,($_ZN7cutlass13device_kernelIN5flash19enable_sm80_to_sm89INS1_16FlashAttnBwdSm80INS1_25CollectiveMainloopBwdSm80ILi2ELi2EN4cute5tupleIJNS5_1CILi128EEES8_NS7_ILi64EEEEEENS_10bfloat16_tEfNS_4arch4Sm80ELb0ELb0ELb1ELb0ELb1ELb0ELb0ELb0ELi2ELi4ELi4ELi4ELb0EEENS1_24CollectiveEpilogueBwdGQAISA_fSD_Li256ELb0ELb1EEENS1_19SingleTileSchedulerILb0ELb0ELb0ELi128EEEEEEEEEvNT_6ParamsE$_ZN4cute3eso3ESOILb1ELb0EJNS_6LayoutINS_5tupleIJNS3_IJNS_1CILi2EEES5_EEES5_NS4_ILi8EEEEEENS3_IJNS3_IJNS_11ScaledBasisINS4_ILi1EEEJLi1EEEENS9_IS7_JLi0EEEEEEENS9_INS4_ILi64EEEJLi0EEEENS9_INS4_ILi16EEEJLi1EEEEEEEEENS_10ViewEngineINS_23ArithmeticTupleIteratorINS_15ArithmeticTupleIJiiEEEEEEEEEC2ERKSJ_RKSP_ - $_ZN7cutlass13device_kernelIN5flash19enable_sm80_to_sm89INS1_16FlashAttnBwdSm80INS1_25CollectiveMainloopBwdSm80ILi2ELi2EN4cute5tupleIJNS5_1CILi128EEES8_NS7_ILi64EEEEEENS_10bfloat16_tEfNS_4arch4Sm80ELb0ELb0ELb1ELb0ELb1ELb0ELb0ELb0ELi2ELi4ELi4ELi4ELb0EEENS1_24CollectiveEpilogueBwdGQAISA_fSD_Li256ELb0ELb1EEENS1_19SingleTileSchedulerILb0ELb0ELb0ELi128EEEEEEEEEvNT_6ParamsE$_ZN4cute3eso3ESOILb1ELb0EJNS_6LayoutINS_5tupleIJNS3_IJNS_1CILi2EEES5_EEENS4_ILi8EEEEEENS3_IJNS3_IJNS4_ILi1EEES5_EEENS4_ILi4EEEEEEEEiEEC2ERKSD_RKi)
$_ZN7cutlass13device_kernelIN5flash19enable_sm80_to_sm89INS1_16FlashAttnBwdSm80INS1_25CollectiveMainloopBwdSm80ILi2ELi2EN4cute5tupleIJNS5_1CILi128EEES8_NS7_ILi64EEEEEENS_10bfloat16_tEfNS_4arch4Sm80ELb0ELb0ELb1ELb0ELb1ELb0ELb0ELb0ELi2ELi4ELi4ELi4ELb0EEENS1_24CollectiveEpilogueBwdGQAISA_fSD_Li256ELb0ELb1EEENS1_19SingleTileSchedulerILb0ELb0ELb0ELi128EEEEEEEEEvNT_6ParamsE$_ZN4cute3eso3ESOILb1ELb0EJNS_6LayoutINS_5tupleIJNS3_IJNS_1CILi2EEES5_EEENS4_ILi8EEEEEENS3_IJNS3_IJNS4_ILi1EEES5_EEENS4_ILi4EEEEEEEEiEEC2ERKSD_RKi:
[----:B------:R-:W-:Y:S02]  /*9150*/  IADD3 R2, R25, -c[0x0][0x20], RZ ;  /* 0x8000080019027a10 */ /* 0x000fe40007ffe0ff */
[----:B------:R-:W-:-:S03]  /*9160*/  MOV R5, 0x0 ;  /* 0x0000000000057802 */ /* 0x000fc60000000f00 */
[----:B------:R1:W-:Y:S01]  /*9170*/  STL [R2], R3 ;  /* 0x0000000302007387 */ /* 0x0003e20000100800 */
[----:B------:R-:W-:Y:S05]  /*9180*/  RET.REL.NODEC R4 `(_ZN7cutlass13device_kernelIN5flash19enable_sm80_to_sm89INS1_16FlashAttnBwdSm80INS1_25CollectiveMainloopBwdSm80ILi2ELi2EN4cute5tupleIJNS5_1CILi128EEES8_NS7_ILi64EEEEEENS_10bfloat16_tEfNS_4arch4Sm80ELb0ELb0ELb1ELb0ELb1ELb0ELb0ELb0ELi2ELi4ELi4ELi4ELb0EEENS1_24CollectiveEpilogueBwdGQAISA_fSD_Li256ELb0ELb1EEENS1_19SingleTileSchedulerILb0ELb0ELb0ELi128EEEEEEEEEvNT_6ParamsE) ;  /* 0xffff6e7004007950 */ /* 0x000fea0003c3ffff */
        .type           $_ZN7cutlass13device_kernelIN5flash19enable_sm80_to_sm89INS1_16FlashAttnBwdSm80INS1_25CollectiveMainloopBwdSm80ILi2ELi2EN4cute5tupleIJNS5_1CILi128EEES8_NS7_ILi64EEEEEENS_10bfloat16_tEfNS_4arch4Sm80ELb0ELb0ELb1ELb0ELb1ELb0ELb0ELb0ELi2ELi4ELi4ELi4ELb0EEENS1_24CollectiveEpilogueBwdGQAISA_fSD_Li256ELb0ELb1EEENS1_19SingleTileSchedulerILb0ELb0ELb0ELi128EEEEEEEEEvNT_6ParamsE$_ZN4cute3eso3ESOILb1ELb0EJNS_6LayoutINS_5tupleIJNS3_IJNS_1CILi2EEES5_EEES5_NS4_ILi8EEEEEENS3_IJNS3_IJNS_11ScaledBasisINS4_ILi1EEEJLi1EEEENS9_IS7_JLi0EEEEEEENS9_INS4_ILi64EEEJLi0EEEENS9_INS4_ILi16EEEJLi1EEEEEEEEENS_10ViewEngineINS_23ArithmeticTupleIteratorINS_15ArithmeticTupleIJiiEEEEEEEEEC2ERKSJ_RKSP_,@function
        .size           $_ZN7cutlass13device_kernelIN5flash19enable_sm80_to_sm89INS1_16FlashAttnBwdSm80INS1_25CollectiveMainloopBwdSm80ILi2ELi2EN4cute5tupleIJNS5_1CILi128EEES8_NS7_ILi64EEEEEENS_10bfloat16_tEfNS_4arch4Sm80ELb0ELb0ELb1ELb0ELb1ELb0ELb0ELb0ELi2ELi4ELi4ELi4ELb0EEENS1_24CollectiveEpilogueBwdGQAISA_fSD_Li256ELb0ELb1EEENS1_19SingleTileSchedulerILb0ELb0ELb0ELi128EEEEEEEEEvNT_6ParamsE$_ZN4cute3eso3ESOILb1ELb0EJNS_6LayoutINS_5tupleIJNS3_IJNS_1CILi2EEES5_EEES5_NS4_ILi8EEEEEENS3_IJNS3_IJNS_11ScaledBasisINS4_ILi1EEEJLi1EEEENS9_IS7_JLi0EEEEEEENS9_INS4_ILi64EEEJLi0EEEENS9_INS4_ILi16EEEJLi1EEEEEEEEENS_10ViewEngineINS_23ArithmeticTupleIteratorINS_15ArithmeticTupleIJiiEEEEEEEEEC2ERKSJ_RKSP_,($_ZN7cutlass13device_kernelIN5flash19enable_sm80_to_sm89INS1_16FlashAttnBwdSm80INS1_25CollectiveMainloopBwdSm80ILi2ELi2EN4cute5tupleIJNS5_1CILi128EEES8_NS7_ILi64EEEEEENS_10bfloat16_tEfNS_4arch4Sm80ELb0ELb0ELb1ELb0ELb1ELb0ELb0ELb0ELi2ELi4ELi4ELi4ELb0EEENS1_24CollectiveEpilogueBwdGQAISA_fSD_Li256ELb0ELb1EEENS1_19SingleTileSchedulerILb0ELb0ELb0ELi128EEEEEEEEEvNT_6ParamsE$_ZN4cute3eso3ESOILb1ELb0EJNS_6LayoutINS_5tupleIJNS3_IJNS_1CILi2EEES5_EEES5_NS4_ILi8EEEEEENS3_IJNS3_IJNS_11ScaledBasisINS4_ILi1EEEJLi1EEEENS9_IS7_JLi0EEEEEEENS9_INS4_ILi64EEEJLi0EEEENS9_INS4_ILi16EEEJLi1EEEEEEEEENS_15ArithmeticTupleIJiiEEEEEC2ERKSJ_RKSL_ - $_ZN7cutlass13device_kernelIN5flash19enable_sm80_to_sm89INS1_16FlashAttnBwdSm80INS1_25CollectiveMainloopBwdSm80ILi2ELi2EN4cute5tupleIJNS5_1CILi128EEES8_NS7_ILi64EEEEEENS_10bfloat16_tEfNS_4arch4Sm80ELb0ELb0ELb1ELb0ELb1ELb0ELb0ELb0ELi2ELi4ELi4ELi4ELb0EEENS1_24CollectiveEpilogueBwdGQAISA_fSD_Li256ELb0ELb1EEENS1_19SingleTileSchedulerILb0ELb0ELb0ELi128EEEEEEEEEvNT_6ParamsE$_ZN4cute3eso3ESOILb1ELb0EJNS_6LayoutINS_5tupleIJNS3_IJNS_1CILi2EEES5_EEES5_NS4_ILi8EEEEEENS3_IJNS3_IJNS_11ScaledBasisINS4_ILi1EEEJLi1EEEENS9_IS7_JLi0EEEEEEENS9_INS4_ILi64EEEJLi0EEEENS9_INS4_ILi16EEEJLi1EEEEEEEEENS_10ViewEngineINS_23ArithmeticTupleIteratorINS_15ArithmeticTupleIJiiEEEEEEEEEC2ERKSJ_RKSP_)
$_ZN7cutlass13device_kernelIN5flash19enable_sm80_to_sm89INS1_16FlashAttnBwdSm80INS1_25CollectiveMainloopBwdSm80ILi2ELi2EN4cute5tupleIJNS5_1CILi128EEES8_NS7_ILi64EEEEEENS_10bfloat16_tEfNS_4arch4Sm80ELb0ELb0ELb1ELb0ELb1ELb0ELb0ELb0ELi2ELi4ELi4ELi4ELb0EEENS1_24CollectiveEpilogueBwdGQAISA_fSD_Li256ELb0ELb1EEENS1_19SingleTileSchedulerILb0ELb0ELb0ELi128EEEEEEEEEvNT_6ParamsE$_ZN4cute3eso3ESOILb1ELb0EJNS_6LayoutINS_5tupleIJNS3_IJNS_1CILi2EEES5_EEES5_NS4_ILi8EEEEEENS3_IJNS3_IJNS_11ScaledBasisINS4_ILi1EEEJLi1EEEENS9_IS7_JLi0EEEEEEENS9_INS4_ILi64EEEJLi0EEEENS9_INS4_ILi16EEEJLi1EEEEEEEEENS_10ViewEngineINS_23ArithmeticTupleIteratorINS_15ArithmeticTupleIJiiEEEEEEEEEC2ERKSJ_RKSP_:
[----:B------:R-:W-:Y:S01]  /*9190*/  IADD3 R4, R81, -c[0x0][0x20], RZ ;  /* 0x8000080051047a10 */ /* 0x000fe20007ffe0ff */
[----:B------:R-:W-:Y:S01]  /*91a0*/  IMAD.MOV.U32 R8, RZ, RZ, R6 ;  /* 0x000000ffff087224 */ /* 0x000fe200078e0006 */
[----:B------:R-:W-:-:S03]  /*91b0*/  MOV R9, 0x0 ;  /* 0x0000000000097802 */ /* 0x000fc60000000f00 */
[----:B------:R1:W-:Y:S04]  /*91c0*/  STL [R4], R2 ;  /* 0x0000000204007387 */ /* 0x0003e80000100800 */
[----:B------:R1:W-:Y:S01]  /*91d0*/  STL [R4+0x4], R3 ;  /* 0x0000040304007387 */ /* 0x0003e20000100800 */
[----:B------:R-:W-:Y:S05]  /*91e0*/  RET.REL.NODEC R8 `(_ZN7cutlass13device_kernelIN5flash19enable_sm80_to_sm89INS1_16FlashAttnBwdSm80INS1_25CollectiveMainloopBwdSm80ILi2ELi2EN4cute5tupleIJNS5_1CILi128EEES8_NS7_ILi64EEEEEENS_10bfloat16_tEfNS_4arch4Sm80ELb0ELb0ELb1ELb0ELb1ELb0ELb0ELb0ELi2ELi4ELi4ELi4ELb0EEENS1_24CollectiveEpilogueBwdGQAISA_fSD_Li256ELb0ELb1EEENS1_19SingleTileSchedulerILb0ELb0ELb0ELi128EEEEEEEEEvNT_6ParamsE) ;  /* 0xffff6e1008007950 */ /* 0x000fea0003c3ffff */
        .type           $_ZN7cutlass13device_kernelIN5flash19enable_sm80_to_sm89INS1_16FlashAttnBwdSm80INS1_25CollectiveMainloopBwdSm80ILi2ELi2EN4cute5tupleIJNS5_1CILi128EEES8_NS7_ILi64EEEEEENS_10bfloat16_tEfNS_4arch4Sm80ELb0ELb0ELb1ELb0ELb1ELb0ELb0ELb0ELi2ELi4ELi4ELi4ELb0EEENS1_24CollectiveEpilogueBwdGQAISA_fSD_Li256ELb0ELb1EEENS1_19SingleTileSchedulerILb0ELb0ELb0ELi128EEEEEEEEEvNT_6ParamsE$_ZN4cute3eso3ESOILb1ELb0EJNS_6LayoutINS_5tupleIJNS3_IJNS_1CILi2EEES5_EEES5_NS4_ILi8EEEEEENS3_IJNS3_IJNS_11ScaledBasisINS4_ILi1EEEJLi1EEEENS9_IS7_JLi0EEEEEEENS9_INS4_ILi64EEEJLi0EEEENS9_INS4_ILi16EEEJLi1EEEEEEEEENS_15ArithmeticTupleIJiiEEEEEC2ERKSJ_RKSL_,@function
        .size           $_ZN7cutlass13device_kernelIN5flash19enable_sm80_to_sm89INS1_16FlashAttnBwdSm80INS1_25CollectiveMainloopBwdSm80ILi2ELi2EN4cute5tupleIJNS5_1CILi128EEES8_NS7_ILi64EEEEEENS_10bfloat16_tEfNS_4arch4Sm80ELb0ELb0ELb1ELb0ELb1ELb0ELb0ELb0ELi2ELi4ELi4ELi4ELb0EEENS1_24CollectiveEpilogueBwdGQAISA_fSD_Li256ELb0ELb1EEENS1_19SingleTileSchedulerILb0ELb0ELb0ELi128EEEEEEEEEvNT_6ParamsE$_ZN4cute3eso3ESOILb1ELb0EJNS_6LayoutINS_5tupleIJNS3_IJNS_1CILi2EEES5_EEES5_NS4_ILi8EEEEEENS3_IJNS3_IJNS_11ScaledBasisINS4_ILi1EEEJLi1EEEENS9_IS7_JLi0EEEEEEENS9_INS4_ILi64EEEJLi0EEEENS9_INS4_ILi16EEEJLi1EEEEEEEEENS_15ArithmeticTupleIJiiEEEEEC2ERKSJ_RKSL_,($_ZN7cutlass13device_kernelIN5flash19enable_sm80_to_sm89INS1_16FlashAttnBwdSm80INS1_25CollectiveMainloopBwdSm80ILi2ELi2EN4cute5tupleIJNS5_1CILi128EEES8_NS7_ILi64EEEEEENS_10bfloat16_tEfNS_4arch4Sm80ELb0ELb0ELb1ELb0ELb1ELb0ELb0ELb0ELi2ELi4ELi4ELi4ELb0EEENS1_24CollectiveEpilogueBwdGQAISA_fSD_Li256ELb0ELb1EEENS1_19SingleTileSchedulerILb0ELb0ELb0ELi128EEEEEEEEEvNT_6ParamsE$_ZN4cute3eso3ESOILb1ELb0EJNS_6LayoutINS_5tupleIJNS3_IJNS_1CILi2EEES5_EEES6_EEENS3_IJNS3_IJNS4_ILi1EEES5_EEENS3_IJNS4_ILi32EEENS4_ILi64EEEEEEEEEEENS_10ViewEngineIPN7cutlass10bfloat16_tEEEEEC2ERKSE_RKSJ_ - $_ZN7cutlass13device_kernelIN5flash19enable_sm80_to_sm89INS1_16FlashAttnBwdSm80INS1_25CollectiveMainloopBwdSm80ILi2ELi2EN4cute5tupleIJNS5_1CILi128EEES8_NS7_ILi64EEEEEENS_10bfloat16_tEfNS_4arch4Sm80ELb0ELb0ELb1ELb0ELb1ELb0ELb0ELb0ELi2ELi4ELi4ELi4ELb0EEENS1_24CollectiveEpilogueBwdGQAISA_fSD_Li256ELb0ELb1EEENS1_19SingleTileSchedulerILb0ELb0ELb0ELi128EEEEEEEEEvNT_6ParamsE$_ZN4cute3eso3ESOILb1ELb0EJNS_6LayoutINS_5tupleIJNS3_IJNS_1CILi2EEES5_EEES5_NS4_ILi8EEEEEENS3_IJNS3_IJNS_11ScaledBasisINS4_ILi1EEEJLi1EEEENS9_IS7_JLi0EEEEEEENS9_INS4_ILi64EEEJLi0EEEENS9_INS4_ILi16EEEJLi1EEEEEEEEENS_15ArithmeticTupleIJiiEEEEEC2ERKSJ_RKSL_)
$_ZN7cutlass13device_kernelIN5flash19enable_sm80_to_sm89INS1_16FlashAttnBwdSm80INS1_25CollectiveMainloopBwdSm80ILi2ELi2EN4cute5tupleIJNS5_1CILi128EEES8_NS7_ILi64EEEEEENS_10bfloat16_tEfNS_4arch4Sm80ELb0ELb0ELb1ELb0ELb1ELb0ELb0ELb0ELi2ELi4ELi4ELi4ELb0EEENS1_24CollectiveEpilogueBwdGQAISA_fSD_Li256ELb0ELb1EEENS1_19SingleTileSchedulerILb0ELb0ELb0ELi128EEEEEEEEEvNT_6ParamsE$_ZN4cute3eso3ESOILb1ELb0EJNS_6LayoutINS_5tupleIJNS3_IJNS_1CILi2EEES5_EEES5_NS4_ILi8EEEEEENS3_IJNS3_IJNS_11ScaledBasisINS4_ILi1EEEJLi1EEEENS9_IS7_JLi0EEEEEEENS9_INS4_ILi64EEEJLi0EEEENS9_INS4_ILi16EEEJLi1EEEEEEEEENS_15ArithmeticTupleIJiiEEEEEC2ERKSJ_RKSL_:
[----:B------:R-:W-:Y:S01]  /*91f0*/  IADD3 R4, R81, -c[0x0][0x20], RZ ;  /* 0x8000080051047a10 */ /* 0x000fe20007ffe0ff */
[----:B------:R-:W-:Y:S01]  /*9200*/  IMAD.MOV.U32 R8, RZ, RZ, R6 ;  /* 0x000000ffff087224 */ /* 0x000fe200078e0006 */
[----:B------:R-:W-:-:S03]  /*9210*/  MOV R9, 0x0 ;  /* 0x0000000000097802 */ /* 0x000fc60000000f00 */
[----:B------:R1:W-:Y:S04]  /*9220*/  STL [R4], R2 ;  /* 0x0000000204007387 */ /* 0x0003e80000100800 */
[----:B------:R1:W-:Y:S01]  /*9230*/  STL [R4+0x4], R3 ;  /* 0x0000040304007387 */ /* 0x0003e20000100800 */
[----:B------:R-:W-:Y:S05]  /*9240*/  RET.REL.NODEC R8 `(_ZN7cutlass13device_kernelIN5flash19enable_sm80_to_sm89INS1_16FlashAttnBwdSm80INS1_25CollectiveMainloopBwdSm80ILi2ELi2EN4cute5tupleIJNS5_1CILi128EEES8_NS7_ILi64EEEEEENS_10bfloat16_tEfNS_4arch4Sm80ELb0ELb0ELb1ELb0ELb1ELb0ELb0ELb0ELi2ELi4ELi4ELi4ELb0EEENS1_24CollectiveEpilogueBwdGQAISA_fSD_Li256ELb0ELb1EEENS1_19SingleTileSchedulerILb0ELb0ELb0ELi128EEEEEEEEEvNT_6ParamsE) ;  /* 0xffff6db008007950 */ /* 0x000fea0003c3ffff */
        .type           $_ZN7cutlass13device_kernelIN5flash19enable_sm80_to_sm89INS1_16FlashAttnBwdSm80INS1_25CollectiveMainloopBwdSm80ILi2ELi2EN4cute5tupleIJNS5_1CILi128EEES8_NS7_ILi64EEEEEENS_10bfloat16_tEfNS_4arch4Sm80ELb0ELb0ELb1ELb0ELb1ELb0ELb0ELb0ELi2ELi4ELi4ELi4ELb0EEENS1_24CollectiveEpilogueBwdGQAISA_fSD_Li256ELb0ELb1EEENS1_19SingleTileSchedulerILb0ELb0ELb0ELi128EEEEEEEEEvNT_6ParamsE$_ZN4cute3eso3ESOILb1ELb0EJNS_6LayoutINS_5tupleIJNS3_IJNS_1CILi2EEES5_EEES6_EEENS3_IJNS3_IJNS4_ILi1EEES5_EEENS3_IJNS4_ILi32EEENS4_ILi64EEEEEEEEEEENS_10ViewEngineIPN7cutlass10bfloat16_tEEEEEC2ERKSE_RKSJ_,@function
        .size           $_ZN7cutlass13device_kernelIN5flash19enable_sm80_to_sm89INS1_16FlashAttnBwdSm80INS1_25CollectiveMainloopBwdSm80ILi2ELi2EN4cute5tupleIJNS5_1CILi128EEES8_NS7_ILi64EEEEEENS_10bfloat16_tEfNS_4arch4Sm80ELb0ELb0ELb1ELb0ELb1ELb0ELb0ELb0ELi2ELi4ELi4ELi4ELb0EEENS1_24CollectiveEpilogueBwdGQAISA_fSD_Li256ELb0ELb1EEENS1_19SingleTileSchedulerILb0ELb0ELb0ELi128EEEEEEEEEvNT_6ParamsE$_ZN4cute3eso3ESOILb1ELb0EJNS_6LayoutINS_5tupleIJNS3_IJNS_1CILi2EEES5_EEES6_EEENS3_IJNS3_IJNS4_ILi1EEES5_EEENS3_IJNS4_ILi32EEENS4_ILi64EEEEEEEEEEENS_10ViewEngineIPN7cutlass10bfloat16_tEEEEEC2ERKSE_RKSJ_,($_ZN7cutlass13device_kernelIN5flash19enable_sm80_to_sm89INS1_16FlashAttnBwdSm80INS1_25CollectiveMainloopBwdSm80ILi2ELi2EN4cute5tupleIJNS5_1CILi128EEES8_NS7_ILi64EEEEEENS_10bfloat16_tEfNS_4arch4Sm80ELb0ELb0ELb1ELb0ELb1ELb0ELb0ELb0ELi2ELi4ELi4ELi4ELb0EEENS1_24CollectiveEpilogueBwdGQAISA_fSD_Li256ELb0ELb1EEENS1_19SingleTileSchedulerILb0ELb0ELb0ELi128EEEEEEEEEvNT_6ParamsE$_ZN4cute3eso3ESOILb1ELb0EJNS_6LayoutINS_5tupleIJNS3_IJNS_1CILi2EEES5_EEES6_EEENS3_IJNS3_IJNS4_ILi1EEES5_EEENS3_IJNS4_ILi32EEENS4_ILi64EEEEEEEEEEEiEEC2ERKSE_RKi - $_ZN7cutlass13device_kernelIN5flash19enable_sm80_to_sm89INS1_16FlashAttnBwdSm80INS1_25CollectiveMainloopBwdSm80ILi2ELi2EN4cute5tupleIJNS5_1CILi128EEES8_NS7_ILi64EEEEEENS_10bfloat16_tEfNS_4arch4Sm80ELb0ELb0ELb1ELb0ELb1ELb0ELb0ELb0ELi2ELi4ELi4ELi4ELb0EEENS1_24CollectiveEpilogueBwdGQAISA_fSD_Li256ELb0ELb1EEENS1_19SingleTileSchedulerILb0ELb0ELb0ELi128EEEEEEEEEvNT_6ParamsE$_ZN4cute3eso3ESOILb1ELb0EJNS_6LayoutINS_5tupleIJNS3_IJNS_1CILi2EEES5_EEES6_EEENS3_IJNS3_IJNS4_ILi1EEES5_EEENS3_IJNS4_ILi32EEENS4_ILi64EEEEEEEEEEENS_10ViewEngineIPN7cutlass10bfloat16_tEEEEEC2ERKSE_RKSJ_)
$_ZN7cutlass13device_kernelIN5flash19enable_sm80_to_sm89INS1_16FlashAttnBwdSm80INS1_25CollectiveMainloopBwdSm80ILi2ELi2EN4cute5tupleIJNS5_1CILi128EEES8_NS7_ILi64EEEEEENS_10bfloat16_tEfNS_4arch4Sm80ELb0ELb0ELb1ELb0ELb1ELb0ELb0ELb0ELi2ELi4ELi4ELi4ELb0EEENS1_24CollectiveEpilogueBwdGQAISA_fSD_Li256ELb0ELb1EEENS1_19SingleTileSchedulerILb0ELb0ELb0ELi128EEEEEEEEEvNT_6ParamsE$_ZN4cute3eso3ESOILb1ELb0EJNS_6LayoutINS_5tupleIJNS3_IJNS_1CILi2EEES5_EEES6_EEENS3_IJNS3_IJNS4_ILi1EEES5_EEENS3_IJNS4_ILi32EEENS4_ILi64EEEEEEEEEEENS_10ViewEngineIPN7cutlass10bfloat16_tEEEEEC2ERKSE_RKSJ_:
[----:B------:R-:W-:Y:S01]  /*9250*/  IADD3 R2, R67, -c[0x0][0x20], RZ ;  /* 0x8000080043027a10 */ /* 0x000fe20007ffe0ff */
[----:B------:R-:W-:Y:S01]  /*9260*/  IMAD.MOV.U32 R7, RZ, RZ, R3 ;  /* 0x000000ffff077224 */ /* 0x000fe200078e0003 */
[----:B------:R-:W-:-:S04]  /*9270*/  MOV R5, 0x0 ;  /* 0x0000000000057802 */ /* 0x000fc80000000f00 */
[----:B------:R1:W-:Y:S01]  /*9280*/  STL.64 [R2], R6 ;  /* 0x0000000602007387 */ /* 0x0003e20000100a00 */
[----:B------:R-:W-:Y:S05]  /*9290*/  RET.REL.NODEC R4 `(_ZN7cutlass13device_kernelIN5flash19enable_sm80_to_sm89INS1_16FlashAttnBwdSm80INS1_25CollectiveMainloopBwdSm80ILi2ELi2EN4cute5tupleIJNS5_1CILi128EEES8_NS7_ILi64EEEEEENS_10bfloat16_tEfNS_4arch4Sm80ELb0ELb0ELb1ELb0ELb1ELb0ELb0ELb0ELi2ELi4ELi4ELi4ELb0EEENS1_24CollectiveEpilogueBwdGQAISA_fSD_Li256ELb0ELb1EEENS1_19SingleTileSchedulerILb0ELb0ELb0ELi128EEEEEEEEEvNT_6ParamsE) ;  /* 0xffff6d6004007950 */ /* 0x000fea0003c3ffff */
        .type           $_ZN7cutlass13device_kernelIN5flash19enable_sm80_to_sm89INS1_16FlashAttnBwdSm80INS1_25CollectiveMainloopBwdSm80ILi2ELi2EN4cute5tupleIJNS5_1CILi128EEES8_NS7_ILi64EEEEEENS_10bfloat16_tEfNS_4arch4Sm80ELb0ELb0ELb1ELb0ELb1ELb0ELb0ELb0ELi2ELi4ELi4ELi4ELb0EEENS1_24CollectiveEpilogueBwdGQAISA_fSD_Li256ELb0ELb1EEENS1_19SingleTileSchedulerILb0ELb0ELb0ELi128EEEEEEEEEvNT_6ParamsE$_ZN4cute3eso3ESOILb1ELb0EJNS_6LayoutINS_5tupleIJNS3_IJNS_1CILi2EEES5_EEES6_EEENS3_IJNS3_IJNS4_ILi1EEES5_EEENS3_IJNS4_ILi32EEENS4_ILi64EEEEEEEEEEEiEEC2ERKSE_RKi,@function
        .size           $_ZN7cutlass13device_kernelIN5flash19enable_sm80_to_sm89INS1_16FlashAttnBwdSm80INS1_25CollectiveMainloopBwdSm80ILi2ELi2EN4cute5tupleIJNS5_1CILi128EEES8_NS7_ILi64EEEEEENS_10bfloat16_tEfNS_4arch4Sm80ELb0ELb0ELb1ELb0ELb1ELb0ELb0ELb0ELi2ELi4ELi4ELi4ELb0EEENS1_24CollectiveEpilogueBwdGQAISA_fSD_Li256ELb0ELb1EEENS1_19SingleTileSchedulerILb0ELb0ELb0ELi128EEEEEEEEEvNT_6ParamsE$_ZN4cute3eso3ESOILb1ELb0EJNS_6LayoutINS_5tupleIJNS3_IJNS_1CILi2EEES5_EEES6_EEENS3_IJNS3_IJNS4_ILi1EEES5_EEENS3_IJNS4_ILi32EEENS4_ILi64EEEEEEEEEEEiEEC2ERKSE_RKi,($_ZN7cutlass13device_kernelIN5flash19enable_sm80_to_sm89INS1_16FlashAttnBwdSm80INS1_25CollectiveMainloopBwdSm80ILi2ELi2EN4cute5tupleIJNS5_1CILi128EEES8_NS7_ILi64EEEEEENS_10bfloat16_tEfNS_4arch4Sm80ELb0ELb0ELb1ELb0ELb1ELb0ELb0ELb0ELi2ELi4ELi4ELi4ELb0EEENS1_24CollectiveEpilogueBwdGQAISA_fSD_Li256ELb0ELb1EEENS1_19SingleTileSchedulerILb0ELb0ELb0ELi128EEEEEEEEEvNT_6ParamsE$_ZN4cute3eso3ESOILb1ELb0EJNS_6LayoutINS_5tupleIJNS3_IJNS_1CILi2EEES5_S5_EEEEEENS3_IJNS3_IJNS4_ILi1EEES5_NS4_ILi4EEEEEEEEEEENS_10ViewEngineIPN7cutlass10bfloat16_tEEEEEC2ERKSC_RKSH_ - $_ZN7cutlass13device_kernelIN5flash19enable_sm80_to_sm89INS1_16FlashAttnBwdSm80INS1_25CollectiveMainloopBwdSm80ILi2ELi2EN4cute5tupleIJNS5_1CILi128EEES8_NS7_ILi64EEEEEENS_10bfloat16_tEfNS_4arch4Sm80ELb0ELb0ELb1ELb0ELb1ELb0ELb0ELb0ELi2ELi4ELi4ELi4ELb0EEENS1_24CollectiveEpilogueBwdGQAISA_fSD_Li256ELb0ELb1EEENS1_19SingleTileSchedulerILb0ELb0ELb0ELi128EEEEEEEEEvNT_6ParamsE$_ZN4cute3eso3ESOILb1ELb0EJNS_6LayoutINS_5tupleIJNS3_IJNS_1CILi2EEES5_EEES6_EEENS3_IJNS3_IJNS4_ILi1EEES5_EEENS3_IJNS4_ILi32EEENS4_ILi64EEEEEEEEEEEiEEC2ERKSE_RKi)
$_ZN7cutlass13device_kernelIN5flash19enable_sm80_to_sm89INS1_16FlashAttnBwdSm80INS1_25CollectiveMainloopBwdSm80ILi2ELi2EN4cute5tupleIJNS5_1CILi128EEES8_NS7_ILi64EEEEEENS_10bfloat16_tEfNS_4arch4Sm80ELb0ELb0ELb1ELb0ELb1ELb0ELb0ELb0ELi2ELi4ELi4ELi4ELb0EEENS1_24CollectiveEpilogueBwdGQAISA_fSD_Li256ELb0ELb1EEENS1_19SingleTileSchedulerILb0ELb0ELb0ELi128EEEEEEEEEvNT_6ParamsE$_ZN4cute3eso3ESOILb1ELb0EJNS_6LayoutINS_5tupleIJNS3_IJNS_1CILi2EEES5_EEES6_EEENS3_IJNS3_IJNS4_ILi1EEES5_EEENS3_IJNS4_ILi32EEENS4_ILi64EEEEEEEEEEEiEEC2ERKSE_RKi:
[----:B------:R-:W-:Y:S02]  /*92a0*/  IADD3 R2, R67, -c[0x0][0x20], RZ ;  /* 0x8000080043027a10 */ /* 0x000fe40007ffe0ff */
[----:B------:R-:W-:-:S03]  /*92b0*/  MOV R5, 0x0 ;  /* 0x0000000000057802 */ /* 0x000fc60000000f00 */
[----:B------:R1:W-:Y:S01]  /*92c0*/  STL [R2], R3 ;  /* 0x0000000302007387 */ /* 0x0003e20000100800 */
[----:B------:R-:W-:Y:S05]  /*92d0*/  RET.REL.NODEC R4 `(_ZN7cutlass13device_kernelIN5flash19enable_sm80_to_sm89INS1_16FlashAttnBwdSm80INS1_25CollectiveMainloopBwdSm80ILi2ELi2EN4cute5tupleIJNS5_1CILi128EEES8_NS7_ILi64EEEEEENS_10bfloat16_tEfNS_4arch4Sm80ELb0ELb0ELb1ELb0ELb1ELb0ELb0ELb0ELi2ELi4ELi4ELi4ELb0EEENS1_24CollectiveEpilogueBwdGQAISA_fSD_Li256ELb0ELb1EEENS1_19SingleTileSchedulerILb0ELb0ELb0ELi128EEEEEEEEEvNT_6ParamsE) ;  /* 0xffff6d2004007950 */ /* 0x000fea0003c3ffff */
        .type           $_ZN7cutlass13device_kernelIN5flash19enable_sm80_to_sm89INS1_16FlashAttnBwdSm80INS1_25CollectiveMainloopBwdSm80ILi2ELi2EN4cute5tupleIJNS5_1CILi128EEES8_NS7_ILi64EEEEEENS_10bfloat16_tEfNS_4arch4Sm80ELb0ELb0ELb1ELb0ELb1ELb0ELb0ELb0ELi2ELi4ELi4ELi4ELb0EEENS1_24CollectiveEpilogueBwdGQAISA_fSD_Li256ELb0ELb1EEENS1_19SingleTileSchedulerILb0ELb0ELb0ELi128EEEEEEEEEvNT_6ParamsE$_ZN4cute3eso3ESOILb1ELb0EJNS_6LayoutINS_5tupleIJNS3_IJNS_1CILi2EEES5_S5_EEEEEENS3_IJNS3_IJNS4_ILi1EEES5_NS4_ILi4EEEEEEEEEEENS_10ViewEngineIPN7cutlass10bfloat16_tEEEEEC2ERKSC_RKSH_,@function
        .size           $_ZN7cutlass13device_kernelIN5flash19enable_sm80_to_sm89INS1_16FlashAttnBwdSm80INS1_25CollectiveMainloopBwdSm80ILi2ELi2EN4cute5tupleIJNS5_1CILi128EEES8_NS7_ILi64EEEEEENS_10bfloat16_tEfNS_4arch4Sm80ELb0ELb0ELb1ELb0ELb1ELb0ELb0ELb0ELi2ELi4ELi4ELi4ELb0EEENS1_24CollectiveEpilogueBwdGQAISA_fSD_Li256ELb0ELb1EEENS1_19SingleTileSchedulerILb0ELb0ELb0ELi128EEEEEEEEEvNT_6ParamsE$_ZN4cute3eso3ESOILb1ELb0EJNS_6LayoutINS_5tupleIJNS3_IJNS_1CILi2EEES5_S5_EEEEEENS3_IJNS3_IJNS4_ILi1EEES5_NS4_ILi4EEEEEEEEEEENS_10ViewEngineIPN7cutlass10bfloat16_tEEEEEC2ERKSC_RKSH_,($_ZN7cutlass13device_kernelIN5flash19enable_sm80_to_sm89INS1_16FlashAttnBwdSm80INS1_25CollectiveMainloopBwdSm80ILi2ELi2EN4cute5tupleIJNS5_1CILi128EEES8_NS7_ILi64EEEEEENS_10bfloat16_tEfNS_4arch4Sm80ELb0ELb0ELb1ELb0ELb1ELb0ELb0ELb0ELi2ELi4ELi4ELi4ELb0EEENS1_24CollectiveEpilogueBwdGQAISA_fSD_Li256ELb0ELb1EEENS1_19SingleTileSchedulerILb0ELb0ELb0ELi128EEEEEEEEEvNT_6ParamsE$_ZN4cute3eso3ESOILb1ELb0EJNS_6LayoutINS_5tupleIJNS3_IJNS_1CILi2EEES5_S5_EEEEEENS3_IJNS3_IJNS4_ILi1EEES5_NS4_ILi4EEEEEEEEEEEiEEC2ERKSC_RKi - $_ZN7cutlass13device_kernelIN5flash19enable_sm80_to_sm89INS1_16FlashAttnBwdSm80INS1_25CollectiveMainloopBwdSm80ILi2ELi2EN4cute5tupleIJNS5_1CILi128EEES8_NS7_ILi64EEEEEENS_10bfloat16_tEfNS_4arch4Sm80ELb0ELb0ELb1ELb0ELb1ELb0ELb0ELb0ELi2ELi4ELi4ELi4ELb0EEENS1_24CollectiveEpilogueBwdGQAISA_fSD_Li256ELb0ELb1EEENS1_19SingleTileSchedulerILb0ELb0ELb0ELi128EEEEEEEEEvNT_6ParamsE$_ZN4cute3eso3ESOILb1ELb0EJNS_6LayoutINS_5tupleIJNS3_IJNS_1CILi2EEES5_S5_EEEEEENS3_IJNS3_IJNS4_ILi1EEES5_NS4_ILi4EEEEEEEEEEENS_10ViewEngineIPN7cutlass10bfloat16_tEEEEEC2ERKSC_RKSH_)
$_ZN7cutlass13device_kernelIN5flash19enable_sm80_to_sm89INS1_16FlashAttnBwdSm80INS1_25CollectiveMainloopBwdSm80ILi2ELi2EN4cute5tupleIJNS5_1CILi128EEES8_NS7_ILi64EEEEEENS_10bfloat16_tEfNS_4arch4Sm80ELb0ELb0ELb1ELb0ELb1ELb0ELb0ELb0ELi2ELi4ELi4ELi4ELb0EEENS1_24CollectiveEpilogueBwdGQAISA_fSD_Li256ELb0ELb1EEENS1_19SingleTileSchedulerILb0ELb0ELb0ELi128EEEEEEEEEvNT_6ParamsE$_ZN4cute3eso3ESOILb1ELb0EJNS_6LayoutINS_5tupleIJNS3_IJNS_1CILi2EEES5_S5_EEEEEENS3_IJNS3_IJNS4_ILi1EEES5_NS4_ILi4EEEEEEEEEEENS_10ViewEngineIPN7cutlass10bfloat16_tEEEEEC2ERKSC_RKSH_:
[----:B------:R-:W-:Y:S01]  /*92e0*/  IADD3 R2, R67, -c[0x0][0x20], RZ ;  /* 0x8000080043027a10 */ /* 0x000fe20007ffe0ff */
[----:B------:R-:W-:Y:S01]  /*92f0*/  IMAD.MOV.U32 R7, RZ, RZ, R3 ;  /* 0x000000ffff077224 */ /* 0x000fe200078e0003 */
[----:B------:R-:W-:-:S04]  /*9300*/  MOV R5, 0x0 ;  /* 0x0000000000057802 */ /* 0x000fc80000000f00 */
[----:B------:R1:W-:Y:S01]  /*9310*/  STL.64 [R2], R6 ;  /* 0x0000000602007387 */ /* 0x0003e20000100a00 */
[----:B------:R-:W-:Y:S05]  /*9320*/  RET.REL.NODEC R4 `(_ZN7cutlass13device_kernelIN5flash19enable_sm80_to_sm89INS1_16FlashAttnBwdSm80INS1_25CollectiveMainloopBwdSm80ILi2ELi2EN4cute5tupleIJNS5_1CILi128EEES8_NS7_ILi64EEEEEENS_10bfloat16_tEfNS_4arch4Sm80ELb0ELb0ELb1ELb0ELb1ELb0ELb0ELb0ELi2ELi4ELi4ELi4ELb0EEENS1_24CollectiveEpilogueBwdGQAISA_fSD_Li256ELb0ELb1EEENS1_19SingleTileSchedulerILb0ELb0ELb0ELi128EEEEEEEEEvNT_6ParamsE) ;  /* 0xffff6cd004007950 */ /* 0x000fea0003c3ffff */
        .type           $_ZN7cutlass13device_kernelIN5flash19enable_sm80_to_sm89INS1_16FlashAttnBwdSm80INS1_25CollectiveMainloopBwdSm80ILi2ELi2EN4cute5tupleIJNS5_1CILi128EEES8_NS7_ILi64EEEEEENS_10bfloat16_tEfNS_4arch4Sm80ELb0ELb0ELb1ELb0ELb1ELb0ELb0ELb0ELi2ELi4ELi4ELi4ELb0EEENS1_24CollectiveEpilogueBwdGQAISA_fSD_Li256ELb0ELb1EEENS1_19SingleTileSchedulerILb0ELb0ELb0ELi128EEEEEEEEEvNT_6ParamsE$_ZN4cute3eso3ESOILb1ELb0EJNS_6LayoutINS_5tupleIJNS3_IJNS_1CILi2EEES5_S5_EEEEEENS3_IJNS3_IJNS4_ILi1EEES5_NS4_ILi4EEEEEEEEEEEiEEC2ERKSC_RKi,@function
        .size           $_ZN7cutlass13device_kernelIN5flash19enable_sm80_to_sm89INS1_16FlashAttnBwdSm80INS1_25CollectiveMainloopBwdSm80ILi2ELi2EN4cute5tupleIJNS5_1CILi128EEES8_NS7_ILi64EEEEEENS_10bfloat16_tEfNS_4arch4Sm80ELb0ELb0ELb1ELb0ELb1ELb0ELb0ELb0ELi2ELi4ELi4ELi4ELb0EEENS1_24CollectiveEpilogueBwdGQAISA_fSD_Li256ELb0ELb1EEENS1_19SingleTileSchedulerILb0ELb0ELb0ELi128EEEEEEEEEvNT_6ParamsE$_ZN4cute3eso3ESOILb1ELb0EJNS_6LayoutINS_5tupleIJNS3_IJNS_1CILi2EEES5_S5_EEEEEENS3_IJNS3_IJNS4_ILi1EEES5_NS4_ILi4EEEEEEEEEEEiEEC2ERKSC_RKi,($_ZN7cutlass13device_kernelIN5flash19enable_sm80_to_sm89INS1_16FlashAttnBwdSm80INS1_25CollectiveMainloopBwdSm80ILi2ELi2EN4cute5tupleIJNS5_1CILi128EEES8_NS7_ILi64EEEEEENS_10bfloat16_tEfNS_4arch4Sm80ELb0ELb0ELb1ELb0ELb1ELb0ELb0ELb0ELi2ELi4ELi4ELi4ELb0EEENS1_24CollectiveEpilogueBwdGQAISA_fSD_Li256ELb0ELb1EEENS1_19SingleTileSchedulerILb0ELb0ELb0ELi128EEEEEEEEEvNT_6ParamsE$_ZN4cute3eso3ESOILb1ELb0EJNS_6LayoutINS_5tupleIJNS3_IJNS_1CILi2EEES5_S5_EEES5_EEENS3_IJNS3_IJNS4_ILi1EEES5_NS4_ILi4EEEEEENS4_ILi64EEEEEEEENS_10ViewEngineIPN7cutlass10bfloat16_tEEEEEC2ERKSD_RKSI_ - $_ZN7cutlass13device_kernelIN5flash19enable_sm80_to_sm89INS1_16FlashAttnBwdSm80INS1_25CollectiveMainloopBwdSm80ILi2ELi2EN4cute5tupleIJNS5_1CILi128EEES8_NS7_ILi64EEEEEENS_10bfloat16_tEfNS_4arch4Sm80ELb0ELb0ELb1ELb0ELb1ELb0ELb0ELb0ELi2ELi4ELi4ELi4ELb0EEENS1_24CollectiveEpilogueBwdGQAISA_fSD_Li256ELb0ELb1EEENS1_19SingleTileSchedulerILb0ELb0ELb0ELi128EEEEEEEEEvNT_6ParamsE$_ZN4cute3eso3ESOILb1ELb0EJNS_6LayoutINS_5tupleIJNS3_IJNS_1CILi2EEES5_S5_EEEEEENS3_IJNS3_IJNS4_ILi1EEES5_NS4_ILi4EEEEEEEEEEEiEEC2ERKSC_RKi)
$_ZN7cutlass13device_kernelIN5flash19enable_sm80_to_sm89INS1_16FlashAttnBwdSm80INS1_25CollectiveMainloopBwdSm80ILi2ELi2EN4cute5tupleIJNS5_1CILi128EEES8_NS7_ILi64EEEEEENS_10bfloat16_tEfNS_4arch4Sm80ELb0ELb0ELb1ELb0ELb1ELb0ELb0ELb0ELi2ELi4ELi4ELi4ELb0EEENS1_24CollectiveEpilogueBwdGQAISA_fSD_Li256ELb0ELb1EEENS1_19SingleTileSchedulerILb0ELb0ELb0ELi128EEEEEEEEEvNT_6ParamsE$_ZN4cute3eso3ESOILb1ELb0EJNS_6LayoutINS_5tupleIJNS3_IJNS_1CILi2EEES5_S5_EEEEEENS3_IJNS3_IJNS4_ILi1EEES5_NS4_ILi4EEEEEEEEEEEiEEC2ERKSC_RKi:
[----:B------:R-:W-:Y:S02]  /*9330*/  IADD3 R2, R67, -c[0x0][0x20], RZ ;  /* 0x8000080043027a10 */ /* 0x000fe40007ffe0ff */
[----:B------:R-:W-:-:S03]  /*9340*/  MOV R5, 0x0 ;  /* 0x0000000000057802 */ /* 0x000fc60000000f00 */
[----:B------:R1:W-:Y:S01]  /*9350*/  STL [R2], R3 ;  /* 0x0000000302007387 */ /* 0x0003e20000100800 */
[----:B------:R-:W-:Y:S05]  /*9360*/  RET.REL.NODEC R4 `(_ZN7cutlass13device_kernelIN5flash19enable_sm80_to_sm89INS1_16FlashAttnBwdSm80INS1_25CollectiveMainloopBwdSm80ILi2ELi2EN4cute5tupleIJNS5_1CILi128EEES8_NS7_ILi64EEEEEENS_10bfloat16_tEfNS_4arch4Sm80ELb0ELb0ELb1ELb0ELb1ELb0ELb0ELb0ELi2ELi4ELi4ELi4ELb0EEENS1_24CollectiveEpilogueBwdGQAISA_fSD_Li256ELb0ELb1EEENS1_19SingleTileSchedulerILb0ELb0ELb0ELi128EEEEEEEEEvNT_6ParamsE) ;  /* 0xffff6c9004007950 */ /* 0x000fea0003c3ffff */
        .type           $_ZN7cutlass13device_kernelIN5flash19enable_sm80_to_sm89INS1_16FlashAttnBwdSm80INS1_25CollectiveMainloopBwdSm80ILi2ELi2EN4cute5tupleIJNS5_1CILi128EEES8_NS7_ILi64EEEEEENS_10bfloat16_tEfNS_4arch4Sm80ELb0ELb0ELb1ELb0ELb1ELb0ELb0ELb0ELi2ELi4ELi4ELi4ELb0EEENS1_24CollectiveEpilogueBwdGQAISA_fSD_Li256ELb0ELb1EEENS1_19SingleTileSchedulerILb0ELb0ELb0ELi128EEEEEEEEEvNT_6ParamsE$_ZN4cute3eso3ESOILb1ELb0EJNS_6LayoutINS_5tupleIJNS3_IJNS_1CILi2EEES5_S5_EEES5_EEENS3_IJNS3_IJNS4_ILi1EEES5_NS4_ILi4EEEEEENS4_ILi64EEEEEEEENS_10ViewEngineIPN7cutlass10bfloat16_tEEEEEC2ERKSD_RKSI_,@function
        .size           $_ZN7cutlass13device_kernelIN5flash19enable_sm80_to_sm89INS1_16FlashAttnBwdSm80INS1_25CollectiveMainloopBwdSm80ILi2ELi2EN4cute5tupleIJNS5_1CILi128EEES8_NS7_ILi64EEEEEENS_10bfloat16_tEfNS_4arch4Sm80ELb0ELb0ELb1ELb0ELb1ELb0ELb0ELb0ELi2ELi4ELi4ELi4ELb0EEENS1_24CollectiveEpilogueBwdGQAISA_fSD_Li256ELb0ELb1EEENS1_19SingleTileSchedulerILb0ELb0ELb0ELi128EEEEEEEEEvNT_6ParamsE$_ZN4cute3eso3ESOILb1ELb0EJNS_6LayoutINS_5tupleIJNS3_IJNS_1CILi2EEES5_S5_EEES5_EEENS3_IJNS3_IJNS4_ILi1EEES5_NS4_ILi4EEEEEENS4_ILi64EEEEEEEENS_10ViewEngineIPN7cutlass10bfloat16_tEEEEEC2ERKSD_RKSI_,($_ZN7cutlass13device_kernelIN5flash19enable_sm80_to_sm89INS1_16FlashAttnBwdSm80INS1_25CollectiveMainloopBwdSm80ILi2ELi2EN4cute5tupleIJNS5_1CILi128EEES8_NS7_ILi64EEEEEENS_10bfloat16_tEfNS_4arch4Sm80ELb0ELb0ELb1ELb0ELb1ELb0ELb0ELb0ELi2ELi4ELi4ELi4ELb0EEENS1_24CollectiveEpilogueBwdGQAISA_fSD_Li256ELb0ELb1EEENS1_19SingleTileSchedulerILb0ELb0ELb0ELi128EEEEEEEEEvNT_6ParamsE$_ZN4cute3eso3ESOILb1ELb0EJNS_6LayoutINS_5tupleIJNS3_IJNS_1CILi2EEES5_S5_EEES5_EEENS3_IJNS3_IJNS4_ILi1EEES5_NS4_ILi4EEEEEENS4_ILi64EEEEEEEEiEEC2ERKSD_RKi - $_ZN7cutlass13device_kernelIN5flash19enable_sm80_to_sm89INS1_16FlashAttnBwdSm80INS1_25CollectiveMainloopBwdSm80ILi2ELi2EN4cute5tupleIJNS5_1CILi128EEES8_NS7_ILi64EEEEEENS_10bfloat16_tEfNS_4arch4Sm80ELb0ELb0ELb1ELb0ELb1ELb0ELb0ELb0ELi2ELi4ELi4ELi4ELb0EEENS1_24CollectiveEpilogueBwdGQAISA_fSD_Li256ELb0ELb1EEENS1_19SingleTileSchedulerILb0ELb0ELb0ELi128EEEEEEEEEvNT_6ParamsE$_ZN4cute3eso3ESOILb1ELb0EJNS_6LayoutINS_5tupleIJNS3_IJNS_1CILi2EEES5_S5_EEES5_EEENS3_IJNS3_IJNS4_ILi1EEES5_NS4_ILi4EEEEEENS4_ILi64EEEEEEEENS_10ViewEngineIPN7cutlass10bfloat16_tEEEEEC2ERKSD_RKSI_)
$_ZN7cutlass13device_kernelIN5flash19enable_sm80_to_sm89INS1_16FlashAttnBwdSm80INS1_25CollectiveMainloopBwdSm80ILi2ELi2EN4cute5tupleIJNS5_1CILi128EEES8_NS7_ILi64EEEEEENS_10bfloat16_tEfNS_4arch4Sm80ELb0ELb0ELb1ELb0ELb1ELb0ELb0ELb0ELi2ELi4ELi4ELi4ELb0EEENS1_24CollectiveEpilogueBwdGQAISA_fSD_Li256ELb0ELb1EEENS1_19SingleTileSchedulerILb0ELb0ELb0ELi128EEEEEEEEEvNT_6ParamsE$_ZN4cute3eso3ESOILb1ELb0EJNS_6LayoutINS_5tupleIJNS3_IJNS_1CILi2EEES5_S5_EEES5_EEENS3_IJNS3_IJNS4_ILi1EEES5_NS4_ILi4EEEEEENS4_ILi64EEEEEEEENS_10ViewEngineIPN7cutlass10bfloat16_tEEEEEC2ERKSD_RKSI_:
[----:B------:R-:W-:Y:S01]  /*9370*/  IADD3 R2, R25, -c[0x0][0x20], RZ ;  /* 0x8000080019027a10 */ /* 0x000fe20007ffe0ff */
[----:B------:R-:W-:Y:S01]  /*9380*/  IMAD.MOV.U32 R7, RZ, RZ, R3 ;  /* 0x000000ffff077224 */ /* 0x000fe200078e0003 */
[----:B------:R-:W-:-:S04]  /*9390*/  MOV R5, 0x0 ;  /* 0x0000000000057802 */ /* 0x000fc80000000f00 */
[----:B------:R1:W-:Y:S01]  /*93a0*/  STL.64 [R2], R6 ;  /* 0x0000000602007387 */ /* 0x0003e20000100a00 */
[----:B------:R-:W-:Y:S05]  /*93b0*/  RET.REL.NODEC R4 `(_ZN7cutlass13device_kernelIN5flash19enable_sm80_to_sm89INS1_16FlashAttnBwdSm80INS1_25CollectiveMainloopBwdSm80ILi2ELi2EN4cute5tupleIJNS5_1CILi128EEES8_NS7_ILi64EEEEEENS_10bfloat16_tEfNS_4arch4Sm80ELb0ELb0ELb1ELb0ELb1ELb0ELb0ELb0ELi2ELi4ELi4ELi4ELb0EEENS1_24CollectiveEpilogueBwdGQAISA_fSD_Li256ELb0ELb1EEENS1_19SingleTileSchedulerILb0ELb0ELb0ELi128EEEEEEEEEvNT_6ParamsE) ;  /* 0xffff6c4004007950 */ /* 0x000fea0003c3ffff */
        .type           $_ZN7cutlass13device_kernelIN5flash19enable_sm80_to_sm89INS1_16FlashAttnBwdSm80INS1_25CollectiveMainloopBwdSm80ILi2ELi2EN4cute5tupleIJNS5_1CILi128EEES8_NS7_ILi64EEEEEENS_10bfloat16_tEfNS_4arch4Sm80ELb0ELb0ELb1ELb0ELb1ELb0ELb0ELb0ELi2ELi4ELi4ELi4ELb0EEENS1_24CollectiveEpilogueBwdGQAISA_fSD_Li256ELb0ELb1EEENS1_19SingleTileSchedulerILb0ELb0ELb0ELi128EEEEEEEEEvNT_6ParamsE$_ZN4cute3eso3ESOILb1ELb0EJNS_6LayoutINS_5tupleIJNS3_IJNS_1CILi2EEES5_S5_EEES5_EEENS3_IJNS3_IJNS4_ILi1EEES5_NS4_ILi4EEEEEENS4_ILi64EEEEEEEEiEEC2ERKSD_RKi,@function
        .size           $_ZN7cutlass13device_kernelIN5flash19enable_sm80_to_sm89INS1_16FlashAttnBwdSm80INS1_25CollectiveMainloopBwdSm80ILi2ELi2EN4cute5tupleIJNS5_1CILi128EEES8_NS7_ILi64EEEEEENS_10bfloat16_tEfNS_4arch4Sm80ELb0ELb0ELb1ELb0ELb1ELb0ELb0ELb0ELi2ELi4ELi4ELi4ELb0EEENS1_24CollectiveEpilogueBwdGQAISA_fSD_Li256ELb0ELb1EEENS1_19SingleTileSchedulerILb0ELb0ELb0ELi128EEEEEEEEEvNT_6ParamsE$_ZN4cute3eso3ESOILb1ELb0EJNS_6LayoutINS_5tupleIJNS3_IJNS_1CILi2EEES5_S5_EEES5_EEENS3_IJNS3_IJNS4_ILi1EEES5_NS4_ILi4EEEEEENS4_ILi64EEEEEEEEiEEC2ERKSD_RKi,($_ZN7cutlass13device_kernelIN5flash19enable_sm80_to_sm89INS1_16FlashAttnBwdSm80INS1_25CollectiveMainloopBwdSm80ILi2ELi2EN4cute5tupleIJNS5_1CILi128EEES8_NS7_ILi64EEEEEENS_10bfloat16_tEfNS_4arch4Sm80ELb0ELb0ELb1ELb0ELb1ELb0ELb0ELb0ELi2ELi4ELi4ELi4ELb0EEENS1_24CollectiveEpilogueBwdGQAISA_fSD_Li256ELb0ELb1EEENS1_19SingleTileSchedulerILb0ELb0ELb0ELi128EEEEEEEEEvNT_6ParamsE$_ZN4cute3eso3ESOILb1ELb0EJNS_6LayoutINS_5tupleIJNS3_IJNS_1CILi2EEES5_S5_EEES5_EEENS3_IJNS3_IJNS4_ILi1EEES5_NS4_ILi4EEEEEENS4_ILi8EEEEEEEENS_10ViewEngineIPN7cutlass10bfloat16_tEEEEEC2ERKSD_RKSI_ - $_ZN7cutlass13device_kernelIN5flash19enable_sm80_to_sm89INS1_16FlashAttnBwdSm80INS1_25CollectiveMainloopBwdSm80ILi2ELi2EN4cute5tupleIJNS5_1CILi128EEES8_NS7_ILi64EEEEEENS_10bfloat16_tEfNS_4arch4Sm80ELb0ELb0ELb1ELb0ELb1ELb0ELb0ELb0ELi2ELi4ELi4ELi4ELb0EEENS1_24CollectiveEpilogueBwdGQAISA_fSD_Li256ELb0ELb1EEENS1_19SingleTileSchedulerILb0ELb0ELb0ELi128EEEEEEEEEvNT_6ParamsE$_ZN4cute3eso3ESOILb1ELb0EJNS_6LayoutINS_5tupleIJNS3_IJNS_1CILi2EEES5_S5_EEES5_EEENS3_IJNS3_IJNS4_ILi1EEES5_NS4_ILi4EEEEEENS4_ILi64EEEEEEEEiEEC2ERKSD_RKi)
$_ZN7cutlass13device_kernelIN5flash19enable_sm80_to_sm89INS1_16FlashAttnBwdSm80INS1_25CollectiveMainloopBwdSm80ILi2ELi2EN4cute5tupleIJNS5_1CILi128EEES8_NS7_ILi64EEEEEENS_10bfloat16_tEfNS_4arch4Sm80ELb0ELb0ELb1ELb0ELb1ELb0ELb0ELb0ELi2ELi4ELi4ELi4ELb0EEENS1_24CollectiveEpilogueBwdGQAISA_fSD_Li256ELb0ELb1EEENS1_19SingleTileSchedulerILb0ELb0ELb0ELi128EEEEEEEEEvNT_6ParamsE$_ZN4cute3eso3ESOILb1ELb0EJNS_6LayoutINS_5tupleIJNS3_IJNS_1CILi2EEES5_S5_EEES5_EEENS3_IJNS3_IJNS4_ILi1EEES5_NS4_ILi4EEEEEENS4_ILi64EEEEEEEEiEEC2ERKSD_RKi:
[----:B------:R-:W-:Y:S02]  /*93c0*/  IADD3 R2, R25, -c[0x0][0x20], RZ ;  /* 0x8000080019027a10 */ /* 0x000fe40007ffe0ff */
[----:B------:R-:W-:-:S03]  /*93d0*/  MOV R5, 0x0 ;  /* 0x0000000000057802 */ /* 0x000fc60000000f00 */
[----:B------:R1:W-:Y:S01]  /*93e0*/  STL [R2], R3 ;  /* 0x0000000302007387 */ /* 0x0003e20000100800 */
[----:B------:R-:W-:Y:S05]  /*93f0*/  RET.REL.NODEC R4 `(_ZN7cutlass13device_kernelIN5flash19enable_sm80_to_sm89INS1_16FlashAttnBwdSm80INS1_25CollectiveMainloopBwdSm80ILi2ELi2EN4cute5tupleIJNS5_1CILi128EEES8_NS7_ILi64EEEEEENS_10bfloat16_tEfNS_4arch4Sm80ELb0ELb0ELb1ELb0ELb1ELb0ELb0ELb0ELi2ELi4ELi4ELi4ELb0EEENS1_24CollectiveEpilogueBwdGQAISA_fSD_Li256ELb0ELb1EEENS1_19SingleTileSchedulerILb0ELb0ELb0ELi128EEEEEEEEEvNT_6ParamsE) ;  /* 0xffff6c0004007950 */ /* 0x000fea0003c3ffff */
        .type           $_ZN7cutlass13device_kernelIN5flash19enable_sm80_to_sm89INS1_16FlashAttnBwdSm80INS1_25CollectiveMainloopBwdSm80ILi2ELi2EN4cute5tupleIJNS5_1CILi128EEES8_NS7_ILi64EEEEEENS_10bfloat16_tEfNS_4arch4Sm80ELb0ELb0ELb1ELb0ELb1ELb0ELb0ELb0ELi2ELi4ELi4ELi4ELb0EEENS1_24CollectiveEpilogueBwdGQAISA_fSD_Li256ELb0ELb1EEENS1_19SingleTileSchedulerILb0ELb0ELb0ELi128EEEEEEEEEvNT_6ParamsE$_ZN4cute3eso3ESOILb1ELb0EJNS_6LayoutINS_5tupleIJNS3_IJNS_1CILi2EEES5_S5_EEES5_EEENS3_IJNS3_IJNS4_ILi1EEES5_NS4_ILi4EEEEEENS4_ILi8EEEEEEEENS_10ViewEngineIPN7cutlass10bfloat16_tEEEEEC2ERKSD_RKSI_,@function
        .size           $_ZN7cutlass13device_kernelIN5flash19enable_sm80_to_sm89INS1_16FlashAttnBwdSm80INS1_25CollectiveMainloopBwdSm80ILi2ELi2EN4cute5tupleIJNS5_1CILi128EEES8_NS7_ILi64EEEEEENS_10bfloat16_tEfNS_4arch4Sm80ELb0ELb0ELb1ELb0ELb1ELb0ELb0ELb0ELi2ELi4ELi4ELi4ELb0EEENS1_24CollectiveEpilogueBwdGQAISA_fSD_Li256ELb0ELb1EEENS1_19SingleTileSchedulerILb0ELb0ELb0ELi128EEEEEEEEEvNT_6ParamsE$_ZN4cute3eso3ESOILb1ELb0EJNS_6LayoutINS_5tupleIJNS3_IJNS_1CILi2EEES5_S5_EEES5_EEENS3_IJNS3_IJNS4_ILi1EEES5_NS4_ILi4EEEEEENS4_ILi8EEEEEEEENS_10ViewEngineIPN7cutlass10bfloat16_tEEEEEC2ERKSD_RKSI_,($_ZN7cutlass13device_kernelIN5flash19enable_sm80_to_sm89INS1_16FlashAttnBwdSm80INS1_25CollectiveMainloopBwdSm80ILi2ELi2EN4cute5tupleIJNS5_1CILi128EEES8_NS7_ILi64EEEEEENS_10bfloat16_tEfNS_4arch4Sm80ELb0ELb0ELb1ELb0ELb1ELb0ELb0ELb0ELi2ELi4ELi4ELi4ELb0EEENS1_24CollectiveEpilogueBwdGQAISA_fSD_Li256ELb0ELb1EEENS1_19SingleTileSchedulerILb0ELb0ELb0ELi128EEEEEEEEEvNT_6ParamsE$_ZN4cute3eso3ESOILb1ELb0EJNS_6LayoutINS_5tupleIJNS3_IJNS_1CILi2EEES5_S5_EEES5_EEENS3_IJNS3_IJNS4_ILi1EEES5_NS4_ILi4EEEEEENS4_ILi8EEEEEEEEiEEC2ERKSD_RKi - $_ZN7cutlass13device_kernelIN5flash19enable_sm80_to_sm89INS1_16FlashAttnBwdSm80INS1_25CollectiveMainloopBwdSm80ILi2ELi2EN4cute5tupleIJNS5_1CILi128EEES8_NS7_ILi64EEEEEENS_10bfloat16_tEfNS_4arch4Sm80ELb0ELb0ELb1ELb0ELb1ELb0ELb0ELb0ELi2ELi4ELi4ELi4ELb0EEENS1_24CollectiveEpilogueBwdGQAISA_fSD_Li256ELb0ELb1EEENS1_19SingleTileSchedulerILb0ELb0ELb0ELi128EEEEEEEEEvNT_6ParamsE$_ZN4cute3eso3ESOILb1ELb0EJNS_6LayoutINS_5tupleIJNS3_IJNS_1CILi2EEES5_S5_EEES5_EEENS3_IJNS3_IJNS4_ILi1EEES5_NS4_ILi4EEEEEENS4_ILi8EEEEEEEENS_10ViewEngineIPN7cutlass10bfloat16_tEEEEEC2ERKSD_RKSI_)
$_ZN7cutlass13device_kernelIN5flash19enable_sm80_to_sm89INS1_16FlashAttnBwdSm80INS1_25CollectiveMainloopBwdSm80ILi2ELi2EN4cute5tupleIJNS5_1CILi128EEES8_NS7_ILi64EEEEEENS_10bfloat16_tEfNS_4arch4Sm80ELb0ELb0ELb1ELb0ELb1ELb0ELb0ELb0ELi2ELi4ELi4ELi4ELb0EEENS1_24CollectiveEpilogueBwdGQAISA_fSD_Li256ELb0ELb1EEENS1_19SingleTileSchedulerILb0ELb0ELb0ELi128EEEEEEEEEvNT_6ParamsE$_ZN4cute3eso3ESOILb1ELb0EJNS_6LayoutINS_5tupleIJNS3_IJNS_1CILi2EEES5_S5_EEES5_EEENS3_IJNS3_IJNS4_ILi1EEES5_NS4_ILi4EEEEEENS4_ILi8EEEEEEEENS_10ViewEngineIPN7cutlass10bfloat16_tEEEEEC2ERKSD_RKSI_:
[----:B------:R-:W-:Y:S01]  /*9400*/  IADD3 R2, R67, -c[0x0][0x20], RZ ;  /* 0x8000080043027a10 */ /* 0x000fe20007ffe0ff */
[----:B------:R-:W-:Y:S01]  /*9410*/  IMAD.MOV.U32 R7, RZ, RZ, R3 ;  /* 0x000000ffff077224 */ /* 0x000fe200078e0003 */
[----:B------:R-:W-:-:S04]  /*9420*/  MOV R5, 0x0 ;  /* 0x0000000000057802 */ /* 0x000fc80000000f00 */
[----:B------:R1:W-:Y:S01]  /*9430*/  STL.64 [R2], R6 ;  /* 0x0000000602007387 */ /* 0x0003e20000100a00 */
[----:B------:R-:W-:Y:S05]  /*9440*/  RET.REL.NODEC R4 `(_ZN7cutlass13device_kernelIN5flash19enable_sm80_to_sm89INS1_16FlashAttnBwdSm80INS1_25CollectiveMainloopBwdSm80ILi2ELi2EN4cute5tupleIJNS5_1CILi128EEES8_NS7_ILi64EEEEEENS_10bfloat16_tEfNS_4arch4Sm80ELb0ELb0ELb1ELb0ELb1ELb0ELb0ELb0ELi2ELi4ELi4ELi4ELb0EEENS1_24CollectiveEpilogueBwdGQAISA_fSD_Li256ELb0ELb1EEENS1_19SingleTileSchedulerILb0ELb0ELb0ELi128EEEEEEEEEvNT_6ParamsE) ;  /* 0xffff6bb004007950 */ /* 0x000fea0003c3ffff */
        .type           $_ZN7cutlass13device_kernelIN5flash19enable_sm80_to_sm89INS1_16FlashAttnBwdSm80INS1_25CollectiveMainloopBwdSm80ILi2ELi2EN4cute5tupleIJNS5_1CILi128EEES8_NS7_ILi64EEEEEENS_10bfloat16_tEfNS_4arch4Sm80ELb0ELb0ELb1ELb0ELb1ELb0ELb0ELb0ELi2ELi4ELi4ELi4ELb0EEENS1_24CollectiveEpilogueBwdGQAISA_fSD_Li256ELb0ELb1EEENS1_19SingleTileSchedulerILb0ELb0ELb0ELi128EEEEEEEEEvNT_6ParamsE$_ZN4cute3eso3ESOILb1ELb0EJNS_6LayoutINS_5tupleIJNS3_IJNS_1CILi2EEES5_S5_EEES5_EEENS3_IJNS3_IJNS4_ILi1EEES5_NS4_ILi4EEEEEENS4_ILi8EEEEEEEEiEEC2ERKSD_RKi,@function
        .size           $_ZN7cutlass13device_kernelIN5flash19enable_sm80_to_sm89INS1_16FlashAttnBwdSm80INS1_25CollectiveMainloopBwdSm80ILi2ELi2EN4cute5tupleIJNS5_1CILi128EEES8_NS7_ILi64EEEEEENS_10bfloat16_tEfNS_4arch4Sm80ELb0ELb0ELb1ELb0ELb1ELb0ELb0ELb0ELi2ELi4ELi4ELi4ELb0EEENS1_24CollectiveEpilogueBwdGQAISA_fSD_Li256ELb0ELb1EEENS1_19SingleTileSchedulerILb0ELb0ELb0ELi128EEEEEEEEEvNT_6ParamsE$_ZN4cute3eso3ESOILb1ELb0EJNS_6LayoutINS_5tupleIJNS3_IJNS_1CILi2EEES5_S5_EEES5_EEENS3_IJNS3_IJNS4_ILi1EEES5_NS4_ILi4EEEEEENS4_ILi8EEEEEEEEiEEC2ERKSD_RKi,($_ZN7cutlass13device_kernelIN5flash19enable_sm80_to_sm89INS1_16FlashAttnBwdSm80INS1_25CollectiveMainloopBwdSm80ILi2ELi2EN4cute5tupleIJNS5_1CILi128EEES8_NS7_ILi64EEEEEENS_10bfloat16_tEfNS_4arch4Sm80ELb0ELb0ELb1ELb0ELb1ELb0ELb0ELb0ELi2ELi4ELi4ELi4ELb0EEENS1_24CollectiveEpilogueBwdGQAISA_fSD_Li256ELb0ELb1EEENS1_19SingleTileSchedulerILb0ELb0ELb0ELi128EEEEEEEEEvNT_6ParamsE$_ZN4cute3eso3ESOILb1ELb0EJNS_6LayoutINS_5tupleIJNS3_IJNS_1CILi4EEENS4_ILi1EEEEEEEEENS3_IJNS3_IJS6_NS4_ILi0EEEEEEEEEEENS_10ViewEngineINS_8gmem_ptrIPKfEEEEEEC2ERKSC_RKSI_ - $_ZN7cutlass13device_kernelIN5flash19enable_sm80_to_sm89INS1_16FlashAttnBwdSm80INS1_25CollectiveMainloopBwdSm80ILi2ELi2EN4cute5tupleIJNS5_1CILi128EEES8_NS7_ILi64EEEEEENS_10bfloat16_tEfNS_4arch4Sm80ELb0ELb0ELb1ELb0ELb1ELb0ELb0ELb0ELi2ELi4ELi4ELi4ELb0EEENS1_24CollectiveEpilogueBwdGQAISA_fSD_Li256ELb0ELb1EEENS1_19SingleTileSchedulerILb0ELb0ELb0ELi128EEEEEEEEEvNT_6ParamsE$_ZN4cute3eso3ESOILb1ELb0EJNS_6LayoutINS_5tupleIJNS3_IJNS_1CILi2EEES5_S5_EEES5_EEENS3_IJNS3_IJNS4_ILi1EEES5_NS4_ILi4EEEEEENS4_ILi8EEEEEEEEiEEC2ERKSD_RKi)
$_ZN7cutlass13device_kernelIN5flash19enable_sm80_to_sm89INS1_16FlashAttnBwdSm80INS1_25CollectiveMainloopBwdSm80ILi2ELi2EN4cute5tupleIJNS5_1CILi128EEES8_NS7_ILi64EEEEEENS_10bfloat16_tEfNS_4arch4Sm80ELb0ELb0ELb1ELb0ELb1ELb0ELb0ELb0ELi2ELi4ELi4ELi4ELb0EEENS1_24CollectiveEpilogueBwdGQAISA_fSD_Li256ELb0ELb1EEENS1_19SingleTileSchedulerILb0ELb0ELb0ELi128EEEEEEEEEvNT_6ParamsE$_ZN4cute3eso3ESOILb1ELb0EJNS_6LayoutINS_5tupleIJNS3_IJNS_1CILi2EEES5_S5_EEES5_EEENS3_IJNS3_IJNS4_ILi1EEES5_NS4_ILi4EEEEEENS4_ILi8EEEEEEEEiEEC2ERKSD_RKi:
[----:B------:R-:W-:Y:S02]  /*9450*/  IADD3 R2, R67, -c[0x0][0x20], RZ ;  /* 0x8000080043027a10 */ /* 0x000fe40007ffe0ff */
[----:B------:R-:W-:-:S03]  /*9460*/  MOV R5, 0x0 ;  /* 0x0000000000057802 */ /* 0x000fc60000000f00 */
[----:B------:R1:W-:Y:S01]  /*9470*/  STL [R2], R3 ;  /* 0x0000000302007387 */ /* 0x0003e20000100800 */
[----:B------:R-:W-:Y:S05]  /*9480*/  RET.REL.NODEC R4 `(_ZN7cutlass13device_kernelIN5flash19enable_sm80_to_sm89INS1_16FlashAttnBwdSm80INS1_25CollectiveMainloopBwdSm80ILi2ELi2EN4cute5tupleIJNS5_1CILi128EEES8_NS7_ILi64EEEEEENS_10bfloat16_tEfNS_4arch4Sm80ELb0ELb0ELb1ELb0ELb1ELb0ELb0ELb0ELi2ELi4ELi4ELi4ELb0EEENS1_24CollectiveEpilogueBwdGQAISA_fSD_Li256ELb0ELb1EEENS1_19SingleTileSchedulerILb0ELb0ELb0ELi128EEEEEEEEEvNT_6ParamsE) ;  /* 0xffff6b7004007950 */ /* 0x000fea0003c3ffff */
        .type           $_ZN7cutlass13device_kernelIN5flash19enable_sm80_to_sm89INS1_16FlashAttnBwdSm80INS1_25CollectiveMainloopBwdSm80ILi2ELi2EN4cute5tupleIJNS5_1CILi128EEES8_NS7_ILi64EEEEEENS_10bfloat16_tEfNS_4arch4Sm80ELb0ELb0ELb1ELb0ELb1ELb0ELb0ELb0ELi2ELi4ELi4ELi4ELb0EEENS1_24CollectiveEpilogueBwdGQAISA_fSD_Li256ELb0ELb1EEENS1_19SingleTileSchedulerILb0ELb0ELb0ELi128EEEEEEEEEvNT_6ParamsE$_ZN4cute3eso3ESOILb1ELb0EJNS_6LayoutINS_5tupleIJNS3_IJNS_1CILi4EEENS4_ILi1EEEEEEEEENS3_IJNS3_IJS6_NS4_ILi0EEEEEEEEEEENS_10ViewEngineINS_8gmem_ptrIPKfEEEEEEC2ERKSC_RKSI_,@function
        .size           $_ZN7cutlass13device_kernelIN5flash19enable_sm80_to_sm89INS1_16FlashAttnBwdSm80INS1_25CollectiveMainloopBwdSm80ILi2ELi2EN4cute5tupleIJNS5_1CILi128EEES8_NS7_ILi64EEEEEENS_10bfloat16_tEfNS_4arch4Sm80ELb0ELb0ELb1ELb0ELb1ELb0ELb0ELb0ELi2ELi4ELi4ELi4ELb0EEENS1_24CollectiveEpilogueBwdGQAISA_fSD_Li256ELb0ELb1EEENS1_19SingleTileSchedulerILb0ELb0ELb0ELi128EEEEEEEEEvNT_6ParamsE$_ZN4cute3eso3ESOILb1ELb0EJNS_6LayoutINS_5tupleIJNS3_IJNS_1CILi4EEENS4_ILi1EEEEEEEEENS3_IJNS3_IJS6_NS4_ILi0EEEEEEEEEEENS_10ViewEngineINS_8gmem_ptrIPKfEEEEEEC2ERKSC_RKSI_,($_ZN7cutlass13device_kernelIN5flash19enable_sm80_to_sm89INS1_16FlashAttnBwdSm80INS1_25CollectiveMainloopBwdSm80ILi2ELi2EN4cute5tupleIJNS5_1CILi128EEES8_NS7_ILi64EEEEEENS_10bfloat16_tEfNS_4arch4Sm80ELb0ELb0ELb1ELb0ELb1ELb0ELb0ELb0ELi2ELi4ELi4ELi4ELb0EEENS1_24CollectiveEpilogueBwdGQAISA_fSD_Li256ELb0ELb1EEENS1_19SingleTileSchedulerILb0ELb0ELb0ELi128EEEEEEEEEvNT_6ParamsE$_ZN4cute3eso3ESOILb1ELb0EJNS_6LayoutINS_5tupleIJNS3_IJNS_1CILi4EEENS4_ILi1EEEEEEEEENS3_IJNS3_IJS6_NS4_ILi0EEEEEEEEEEENS_10ViewEngineINS_8smem_ptrIPfEEEEEEC2ERKSC_RKSH_ - $_ZN7cutlass13device_kernelIN5flash19enable_sm80_to_sm89INS1_16FlashAttnBwdSm80INS1_25CollectiveMainloopBwdSm80ILi2ELi2EN4cute5tupleIJNS5_1CILi128EEES8_NS7_ILi64EEEEEENS_10bfloat16_tEfNS_4arch4Sm80ELb0ELb0ELb1ELb0ELb1ELb0ELb0ELb0ELi2ELi4ELi4ELi4ELb0EEENS1_24CollectiveEpilogueBwdGQAISA_fSD_Li256ELb0ELb1EEENS1_19SingleTileSchedulerILb0ELb0ELb0ELi128EEEEEEEEEvNT_6ParamsE$_ZN4cute3eso3ESOILb1ELb0EJNS_6LayoutINS_5tupleIJNS3_IJNS_1CILi4EEENS4_ILi1EEEEEEEEENS3_IJNS3_IJS6_NS4_ILi0EEEEEEEEEEENS_10ViewEngineINS_8gmem_ptrIPKfEEEEEEC2ERKSC_RKSI_)
$_ZN7cutlass13device_kernelIN5flash19enable_sm80_to_sm89INS1_16FlashAttnBwdSm80INS1_25CollectiveMainloopBwdSm80ILi2ELi2EN4cute5tupleIJNS5_1CILi128EEES8_NS7_ILi64EEEEEENS_10bfloat16_tEfNS_4arch4Sm80ELb0ELb0ELb1ELb0ELb1ELb0ELb0ELb0ELi2ELi4ELi4ELi4ELb0EEENS1_24CollectiveEpilogueBwdGQAISA_fSD_Li256ELb0ELb1EEENS1_19SingleTileSchedulerILb0ELb0ELb0ELi128EEEEEEEEEvNT_6ParamsE$_ZN4cute3eso3ESOILb1ELb0EJNS_6LayoutINS_5tupleIJNS3_IJNS_1CILi4EEENS4_ILi1EEEEEEEEENS3_IJNS3_IJS6_NS4_ILi0EEEEEEEEEEENS_10ViewEngineINS_8gmem_ptrIPKfEEEEEEC2ERKSC_RKSI_:
[----:B------:R-:W-:Y:S02]  /*9490*/  IADD3 R4, R13, -c[0x0][0x20], RZ ;  /* 0x800008000d047a10 */ /* 0x000fe40007ffe0ff */
[----:B------:R-:W-:-:S03]  /*94a0*/  MOV R9, 0x0 ;  /* 0x0000000000097802 */ /* 0x000fc60000000f00 */
[----:B------:R1:W-:Y:S01]  /*94b0*/  STL.64 [R4], R2 ;  /* 0x0000000204007387 */ /* 0x0003e20000100a00 */
[----:B------:R-:W-:Y:S05]  /*94c0*/  RET.REL.NODEC R8 `(_ZN7cutlass13device_kernelIN5flash19enable_sm80_to_sm89INS1_16FlashAttnBwdSm80INS1_25CollectiveMainloopBwdSm80ILi2ELi2EN4cute5tupleIJNS5_1CILi128EEES8_NS7_ILi64EEEEEENS_10bfloat16_tEfNS_4arch4Sm80ELb0ELb0ELb1ELb0ELb1ELb0ELb0ELb0ELi2ELi4ELi4ELi4ELb0EEENS1_24CollectiveEpilogueBwdGQAISA_fSD_Li256ELb0ELb1EEENS1_19SingleTileSchedulerILb0ELb0ELb0ELi128EEEEEEEEEvNT_6ParamsE) ;  /* 0xffff6b3008007950 */ /* 0x000fea0003c3ffff */
        .type           $_ZN7cutlass13device_kernelIN5flash19enable_sm80_to_sm89INS1_16FlashAttnBwdSm80INS1_25CollectiveMainloopBwdSm80ILi2ELi2EN4cute5tupleIJNS5_1CILi128EEES8_NS7_ILi64EEEEEENS_10bfloat16_tEfNS_4arch4Sm80ELb0ELb0ELb1ELb0ELb1ELb0ELb0ELb0ELi2ELi4ELi4ELi4ELb0EEENS1_24CollectiveEpilogueBwdGQAISA_fSD_Li256ELb0ELb1EEENS1_19SingleTileSchedulerILb0ELb0ELb0ELi128EEEEEEEEEvNT_6ParamsE$_ZN4cute3eso3ESOILb1ELb0EJNS_6LayoutINS_5tupleIJNS3_IJNS_1CILi4EEENS4_ILi1EEEEEEEEENS3_IJNS3_IJS6_NS4_ILi0EEEEEEEEEEENS_10ViewEngineINS_8smem_ptrIPfEEEEEEC2ERKSC_RKSH_,@function
        .size           $_ZN7cutlass13device_kernelIN5flash19enable_sm80_to_sm89INS1_16FlashAttnBwdSm80INS1_25CollectiveMainloopBwdSm80ILi2ELi2EN4cute5tupleIJNS5_1CILi128EEES8_NS7_ILi64EEEEEENS_10bfloat16_tEfNS_4arch4Sm80ELb0ELb0ELb1ELb0ELb1ELb0ELb0ELb0ELi2ELi4ELi4ELi4ELb0EEENS1_24CollectiveEpilogueBwdGQAISA_fSD_Li256ELb0ELb1EEENS1_19SingleTileSchedulerILb0ELb0ELb0ELi128EEEEEEEEEvNT_6ParamsE$_ZN4cute3eso3ESOILb1ELb0EJNS_6LayoutINS_5tupleIJNS3_IJNS_1CILi4EEENS4_ILi1EEEEEEEEENS3_IJNS3_IJS6_NS4_ILi0EEEEEEEEEEENS_10ViewEngineINS_8smem_ptrIPfEEEEEEC2ERKSC_RKSH_,($_ZN7cutlass13device_kernelIN5flash19enable_sm80_to_sm89INS1_16FlashAttnBwdSm80INS1_25CollectiveMainloopBwdSm80ILi2ELi2EN4cute5tupleIJNS5_1CILi128EEES8_NS7_ILi64EEEEEENS_10bfloat16_tEfNS_4arch4Sm80ELb0ELb0ELb1ELb0ELb1ELb0ELb0ELb0ELi2ELi4ELi4ELi4ELb0EEENS1_24CollectiveEpilogueBwdGQAISA_fSD_Li256ELb0ELb1EEENS1_19SingleTileSchedulerILb0ELb0ELb0ELi128EEEEEEEEEvNT_6ParamsE$_ZN4cute3eso3ESOILb1ELb0EJNS_6LayoutINS_5tupleIJNS3_IJNS_1CILi4EEENS4_ILi1EEEEEEEEENS3_IJNS3_IJS6_NS4_ILi0EEEEEEEEEEENS_10ViewEngineIPjEEEEC2ERKSC_RKSF_ - $_ZN7cutlass13device_kernelIN5flash19enable_sm80_to_sm89INS1_16FlashAttnBwdSm80INS1_25CollectiveMainloopBwdSm80ILi2ELi2EN4cute5tupleIJNS5_1CILi128EEES8_NS7_ILi64EEEEEENS_10bfloat16_tEfNS_4arch4Sm80ELb0ELb0ELb1ELb0ELb1ELb0ELb0ELb0ELi2ELi4ELi4ELi4ELb0EEENS1_24CollectiveEpilogueBwdGQAISA_fSD_Li256ELb0ELb1EEENS1_19SingleTileSchedulerILb0ELb0ELb0ELi128EEEEEEEEEvNT_6ParamsE$_ZN4cute3eso3ESOILb1ELb0EJNS_6LayoutINS_5tupleIJNS3_IJNS_1CILi4EEENS4_ILi1EEEEEEEEENS3_IJNS3_IJS6_NS4_ILi0EEEEEEEEEEENS_10ViewEngineINS_8smem_ptrIPfEEEEEEC2ERKSC_RKSH_)
$_ZN7cutlass13device_kernelIN5flash19enable_sm80_to_sm89INS1_16FlashAttnBwdSm80INS1_25CollectiveMainloopBwdSm80ILi2ELi2EN4cute5tupleIJNS5_1CILi128EEES8_NS7_ILi64EEEEEENS_10bfloat16_tEfNS_4arch4Sm80ELb0ELb0ELb1ELb0ELb1ELb0ELb0ELb0ELi2ELi4ELi4ELi4ELb0EEENS1_24CollectiveEpilogueBwdGQAISA_fSD_Li256ELb0ELb1EEENS1_19SingleTileSchedulerILb0ELb0ELb0ELi128EEEEEEEEEvNT_6ParamsE$_ZN4cute3eso3ESOILb1ELb0EJNS_6LayoutINS_5tupleIJNS3_IJNS_1CILi4EEENS4_ILi1EEEEEEEEENS3_IJNS3_IJS6_NS4_ILi0EEEEEEEEEEENS_10ViewEngineINS_8smem_ptrIPfEEEEEEC2ERKSC_RKSH_:
[----:B------:R-:W-:Y:S02]  /*94d0*/  IADD3 R6, R13, -c[0x0][0x20], RZ ;  /* 0x800008000d067a10 */ /* 0x000fe40007ffe0ff */
[----:B------:R-:W-:-:S03]  /*94e0*/  MOV R9, 0x0 ;  /* 0x0000000000097802 */ /* 0x000fc60000000f00 */
[----:B------:R1:W-:Y:S01]  /*94f0*/  STL.64 [R6], R2 ;  /* 0x0000000206007387 */ /* 0x0003e20000100a00 */
[----:B------:R-:W-:Y:S05]  /*9500*/  RET.REL.NODEC R8 `(_ZN7cutlass13device_kernelIN5flash19enable_sm80_to_sm89INS1_16FlashAttnBwdSm80INS1_25CollectiveMainloopBwdSm80ILi2ELi2EN4cute5tupleIJNS5_1CILi128EEES8_NS7_ILi64EEEEEENS_10bfloat16_tEfNS_4arch4Sm80ELb0ELb0ELb1ELb0ELb1ELb0ELb0ELb0ELi2ELi4ELi4ELi4ELb0EEENS1_24CollectiveEpilogueBwdGQAISA_fSD_Li256ELb0ELb1EEENS1_19SingleTileSchedulerILb0ELb0ELb0ELi128EEEEEEEEEvNT_6ParamsE) ;  /* 0xffff6af008007950 */ /* 0x000fea0003c3ffff */
        .type           $_ZN7cutlass13device_kernelIN5flash19enable_sm80_to_sm89INS1_16FlashAttnBwdSm80INS1_25CollectiveMainloopBwdSm80ILi2ELi2EN4cute5tupleIJNS5_1CILi128EEES8_NS7_ILi64EEEEEENS_10bfloat16_tEfNS_4arch4Sm80ELb0ELb0ELb1ELb0ELb1ELb0ELb0ELb0ELi2ELi4ELi4ELi4ELb0EEENS1_24CollectiveEpilogueBwdGQAISA_fSD_Li256ELb0ELb1EEENS1_19SingleTileSchedulerILb0ELb0ELb0ELi128EEEEEEEEEvNT_6ParamsE$_ZN4cute3eso3ESOILb1ELb0EJNS_6LayoutINS_5tupleIJNS3_IJNS_1CILi4EEENS4_ILi1EEEEEEEEENS3_IJNS3_IJS6_NS4_ILi0EEEEEEEEEEENS_10ViewEngineIPjEEEEC2ERKSC_RKSF_,@function
        .size           $_ZN7cutlass13device_kernelIN5flash19enable_sm80_to_sm89INS1_16FlashAttnBwdSm80INS1_25CollectiveMainloopBwdSm80ILi2ELi2EN4cute5tupleIJNS5_1CILi128EEES8_NS7_ILi64EEEEEENS_10bfloat16_tEfNS_4arch4Sm80ELb0ELb0ELb1ELb0ELb1ELb0ELb0ELb0ELi2ELi4ELi4ELi4ELb0EEENS1_24CollectiveEpilogueBwdGQAISA_fSD_Li256ELb0ELb1EEENS1_19SingleTileSchedulerILb0ELb0ELb0ELi128EEEEEEEEEvNT_6ParamsE$_ZN4cute3eso3ESOILb1ELb0EJNS_6LayoutINS_5tupleIJNS3_IJNS_1CILi4EEENS4_ILi1EEEEEEEEENS3_IJNS3_IJS6_NS4_ILi0EEEEEEEEEEENS_10ViewEngineIPjEEEEC2ERKSC_RKSF_,($_ZN7cutlass13device_kernelIN5flash19enable_sm80_to_sm89INS1_16FlashAttnBwdSm80INS1_25CollectiveMainloopBwdSm80ILi2ELi2EN4cute5tupleIJNS5_1CILi128EEES8_NS7_ILi64EEEEEENS_10bfloat16_tEfNS_4arch4Sm80ELb0ELb0ELb1ELb0ELb1ELb0ELb0ELb0ELi2ELi4ELi4ELi4ELb0EEENS1_24CollectiveEpilogueBwdGQAISA_fSD_Li256ELb0ELb1EEENS1_19SingleTileSchedulerILb0ELb0ELb0ELi128EEEEEEEEEvNT_6ParamsE$_ZN4cute3eso3ESOILb1ELb0EJNS_6LayoutINS_5tupleIJNS3_IJNS_1CILi4EEENS4_ILi1EEEEEES6_EEENS3_IJNS3_IJS6_NS4_ILi0EEEEEES9_EEEEENS_10ViewEngineINS_8gmem_ptrIPKfEEEEEEC2ERKSC_RKSI_ - $_ZN7cutlass13device_kernelIN5flash19enable_sm80_to_sm89INS1_16FlashAttnBwdSm80INS1_25CollectiveMainloopBwdSm80ILi2ELi2EN4cute5tupleIJNS5_1CILi128EEES8_NS7_ILi64EEEEEENS_10bfloat16_tEfNS_4arch4Sm80ELb0ELb0ELb1ELb0ELb1ELb0ELb0ELb0ELi2ELi4ELi4ELi4ELb0EEENS1_24CollectiveEpilogueBwdGQAISA_fSD_Li256ELb0ELb1EEENS1_19SingleTileSchedulerILb0ELb0ELb0ELi128EEEEEEEEEvNT_6ParamsE$_ZN4cute3eso3ESOILb1ELb0EJNS_6LayoutINS_5tupleIJNS3_IJNS_1CILi4EEENS4_ILi1EEEEEEEEENS3_IJNS3_IJS6_NS4_ILi0EEEEEEEEEEENS_10ViewEngineIPjEEEEC2ERKSC_RKSF_)
$_ZN7cutlass13device_kernelIN5flash19enable_sm80_to_sm89INS1_16FlashAttnBwdSm80INS1_25CollectiveMainloopBwdSm80ILi2ELi2EN4cute5tupleIJNS5_1CILi128EEES8_NS7_ILi64EEEEEENS_10bfloat16_tEfNS_4arch4Sm80ELb0ELb0ELb1ELb0ELb1ELb0ELb0ELb0ELi2ELi4ELi4ELi4ELb0EEENS1_24CollectiveEpilogueBwdGQAISA_fSD_Li256ELb0ELb1EEENS1_19SingleTileSchedulerILb0ELb0ELb0ELi128EEEEEEEEEvNT_6ParamsE$_ZN4cute3eso3ESOILb1ELb0EJNS_6LayoutINS_5tupleIJNS3_IJNS_1CILi4EEENS4_ILi1EEEEEEEEENS3_IJNS3_IJS6_NS4_ILi0EEEEEEEEEEENS_10ViewEngineIPjEEEEC2ERKSC_RKSF_:
[----:B------:R-:W-:Y:S02]  /*9510*/  IADD3 R2, R67, -c[0x0][0x20], RZ ;  /* 0x8000080043027a10 */ /* 0x000fe40007ffe0ff */
[----:B------:R-:W-:-:S03]  /*9520*/  MOV R5, 0x0 ;  /* 0x0000000000057802 */ /* 0x000fc60000000f00 */
[----:B------:R1:W-:Y:S01]  /*9530*/  STL.64 [R2], R12 ;  /* 0x0000000c02007387 */ /* 0x0003e20000100a00 */
[----:B------:R-:W-:Y:S05]  /*9540*/  RET.REL.NODEC R4 `(_ZN7cutlass13device_kernelIN5flash19enable_sm80_to_sm89INS1_16FlashAttnBwdSm80INS1_25CollectiveMainloopBwdSm80ILi2ELi2EN4cute5tupleIJNS5_1CILi128EEES8_NS7_ILi64EEEEEENS_10bfloat16_tEfNS_4arch4Sm80ELb0ELb0ELb1ELb0ELb1ELb0ELb0ELb0ELi2ELi4ELi4ELi4ELb0EEENS1_24CollectiveEpilogueBwdGQAISA_fSD_Li256ELb0ELb1EEENS1_19SingleTileSchedulerILb0ELb0ELb0ELi128EEEEEEEEEvNT_6ParamsE) ;  /* 0xffff6ab004007950 */ /* 0x000fea0003c3ffff */
        .type           $_ZN7cutlass13device_kernelIN5flash19enable_sm80_to_sm89INS1_16FlashAttnBwdSm80INS1_25CollectiveMainloopBwdSm80ILi2ELi2EN4cute5tupleIJNS5_1CILi128EEES8_NS7_ILi64EEEEEENS_10bfloat16_tEfNS_4arch4Sm80ELb0ELb0ELb1ELb0ELb1ELb0ELb0ELb0ELi2ELi4ELi4ELi4ELb0EEENS1_24CollectiveEpilogueBwdGQAISA_fSD_Li256ELb0ELb1EEENS1_19SingleTileSchedulerILb0ELb0ELb0ELi128EEEEEEEEEvNT_6ParamsE$_ZN4cute3eso3ESOILb1ELb0EJNS_6LayoutINS_5tupleIJNS3_IJNS_1CILi4EEENS4_ILi1EEEEEES6_EEENS3_IJNS3_IJS6_NS4_ILi0EEEEEES9_EEEEENS_10ViewEngineINS_8gmem_ptrIPKfEEEEEEC2ERKSC_RKSI_,@function
        .size           $_ZN7cutlass13device_kernelIN5flash19enable_sm80_to_sm89INS1_16FlashAttnBwdSm80INS1_25CollectiveMainloopBwdSm80ILi2ELi2EN4cute5tupleIJNS5_1CILi128EEES8_NS7_ILi64EEEEEENS_10bfloat16_tEfNS_4arch4Sm80ELb0ELb0ELb1ELb0ELb1ELb0ELb0ELb0ELi2ELi4ELi4ELi4ELb0EEENS1_24CollectiveEpilogueBwdGQAISA_fSD_Li256ELb0ELb1EEENS1_19SingleTileSchedulerILb0ELb0ELb0ELi128EEEEEEEEEvNT_6ParamsE$_ZN4cute3eso3ESOILb1ELb0EJNS_6LayoutINS_5tupleIJNS3_IJNS_1CILi4EEENS4_ILi1EEEEEES6_EEENS3_IJNS3_IJS6_NS4_ILi0EEEEEES9_EEEEENS_10ViewEngineINS_8gmem_ptrIPKfEEEEEEC2ERKSC_RKSI_,($_ZN7cutlass13device_kernelIN5flash19enable_sm80_to_sm89INS1_16FlashAttnBwdSm80INS1_25CollectiveMainloopBwdSm80ILi2ELi2EN4cute5tupleIJNS5_1CILi128EEES8_NS7_ILi64EEEEEENS_10bfloat16_tEfNS_4arch4Sm80ELb0ELb0ELb1ELb0ELb1ELb0ELb0ELb0ELi2ELi4ELi4ELi4ELb0EEENS1_24CollectiveEpilogueBwdGQAISA_fSD_Li256ELb0ELb1EEENS1_19SingleTileSchedulerILb0ELb0ELb0ELi128EEEEEEEEEvNT_6ParamsE$_ZN4cute3eso3ESOILb1ELb0EJNS_6LayoutINS_5tupleIJNS3_IJNS_1CILi4EEENS4_ILi1EEEEEES6_EEENS3_IJNS3_IJS6_NS4_ILi0EEEEEES9_EEEEENS_10ViewEngineINS_8smem_ptrIPfEEEEEEC2ERKSC_RKSH_ - $_ZN7cutlass13device_kernelIN5flash19enable_sm80_to_sm89INS1_16FlashAttnBwdSm80INS1_25CollectiveMainloopBwdSm80ILi2ELi2EN4cute5tupleIJNS5_1CILi128EEES8_NS7_ILi64EEEEEENS_10bfloat16_tEfNS_4arch4Sm80ELb0ELb0ELb1ELb0ELb1ELb0ELb0ELb0ELi2ELi4ELi4ELi4ELb0EEENS1_24CollectiveEpilogueBwdGQAISA_fSD_Li256ELb0ELb1EEENS1_19SingleTileSchedulerILb0ELb0ELb0ELi128EEEEEEEEEvNT_6ParamsE$_ZN4cute3eso3ESOILb1ELb0EJNS_6LayoutINS_5tupleIJNS3_IJNS_1CILi4EEENS4_ILi1EEEEEES6_EEENS3_IJNS3_IJS6_NS4_ILi0EEEEEES9_EEEEENS_10ViewEngineINS_8gmem_ptrIPKfEEEEEEC2ERKSC_RKSI_)
$_ZN7cutlass13device_kernelIN5flash19enable_sm80_to_sm89INS1_16FlashAttnBwdSm80INS1_25CollectiveMainloopBwdSm80ILi2ELi2EN4cute5tupleIJNS5_1CILi128EEES8_NS7_ILi64EEEEEENS_10bfloat16_tEfNS_4arch4Sm80ELb0ELb0ELb1ELb0ELb1ELb0ELb0ELb0ELi2ELi4ELi4ELi4ELb0EEENS1_24CollectiveEpilogueBwdGQAISA_fSD_Li256ELb0ELb1EEENS1_19SingleTileSchedulerILb0ELb0ELb0ELi128EEEEEEEEEvNT_6ParamsE$_ZN4cute3eso3ESOILb1ELb0EJNS_6LayoutINS_5tupleIJNS3_IJNS_1CILi4EEENS4_ILi1EEEEEES6_EEENS3_IJNS3_IJS6_NS4_ILi0EEEEEES9_EEEEENS_10ViewEngineINS_8gmem_ptrIPKfEEEEEEC2ERKSC_RKSI_:
[----:B------:R-:W-:Y:S02]  /*9550*/  IADD3 R4, R81, -c[0x0][0x20], RZ ;  /* 0x8000080051047a10 */ /* 0x000fe40007ffe0ff */
[----:B------:R-:W-:-:S03]  /*9560*/  MOV R7, 0x0 ;  /* 0x0000000000077802 */ /* 0x000fc60000000f00 */
[----:B------:R1:W-:Y:S01]  /*9570*/  STL.64 [R4], R2 ;  /* 0x0000000204007387 */ /* 0x0003e20000100a00 */
[----:B------:R-:W-:Y:S05]  /*9580*/  RET.REL.NODEC R6 `(_ZN7cutlass13device_kernelIN5flash19enable_sm80_to_sm89INS1_16FlashAttnBwdSm80INS1_25CollectiveMainloopBwdSm80ILi2ELi2EN4cute5tupleIJNS5_1CILi128EEES8_NS7_ILi64EEEEEENS_10bfloat16_tEfNS_4arch4Sm80ELb0ELb0ELb1ELb0ELb1ELb0ELb0ELb0ELi2ELi4ELi4ELi4ELb0EEENS1_24CollectiveEpilogueBwdGQAISA_fSD_Li256ELb0ELb1EEENS1_19SingleTileSchedulerILb0ELb0ELb0ELi128EEEEEEEEEvNT_6ParamsE) ;  /* 0xffff6a7006007950 */ /* 0x000fea0003c3ffff */
        .type           $_ZN7cutlass13device_kernelIN5flash19enable_sm80_to_sm89INS1_16FlashAttnBwdSm80INS1_25CollectiveMainloopBwdSm80ILi2ELi2EN4cute5tupleIJNS5_1CILi128EEES8_NS7_ILi64EEEEEENS_10bfloat16_tEfNS_4arch4Sm80ELb0ELb0ELb1ELb0ELb1ELb0ELb0ELb0ELi2ELi4ELi4ELi4ELb0EEENS1_24CollectiveEpilogueBwdGQAISA_fSD_Li256ELb0ELb1EEENS1_19SingleTileSchedulerILb0ELb0ELb0ELi128EEEEEEEEEvNT_6ParamsE$_ZN4cute3eso3ESOILb1ELb0EJNS_6LayoutINS_5tupleIJNS3_IJNS_1CILi4EEENS4_ILi1EEEEEES6_EEENS3_IJNS3_IJS6_NS4_ILi0EEEEEES9_EEEEENS_10ViewEngineINS_8smem_ptrIPfEEEEEEC2ERKSC_RKSH_,@function
        .size           $_ZN7cutlass13device_kernelIN5flash19enable_sm80_to_sm89INS1_16FlashAttnBwdSm80INS1_25CollectiveMainloopBwdSm80ILi2ELi2EN4cute5tupleIJNS5_1CILi128EEES8_NS7_ILi64EEEEEENS_10bfloat16_tEfNS_4arch4Sm80ELb0ELb0ELb1ELb0ELb1ELb0ELb0ELb0ELi2ELi4ELi4ELi4ELb0EEENS1_24CollectiveEpilogueBwdGQAISA_fSD_Li256ELb0ELb1EEENS1_19SingleTileSchedulerILb0ELb0ELb0ELi128EEEEEEEEEvNT_6ParamsE$_ZN4cute3eso3ESOILb1ELb0EJNS_6LayoutINS_5tupleIJNS3_IJNS_1CILi4EEENS4_ILi1EEEEEES6_EEENS3_IJNS3_IJS6_NS4_ILi0EEEEEES9_EEEEENS_10ViewEngineINS_8smem_ptrIPfEEEEEEC2ERKSC_RKSH_,($_ZN7cutlass13device_kernelIN5flash19enable_sm80_to_sm89INS1_16FlashAttnBwdSm80INS1_25CollectiveMainloopBwdSm80ILi2ELi2EN4cute5tupleIJNS5_1CILi128EEES8_NS7_ILi64EEEEEENS_10bfloat16_tEfNS_4arch4Sm80ELb0ELb0ELb1ELb0ELb1ELb0ELb0ELb0ELi2ELi4ELi4ELi4ELb0EEENS1_24CollectiveEpilogueBwdGQAISA_fSD_Li256ELb0ELb1EEENS1_19SingleTileSchedulerILb0ELb0ELb0ELi128EEEEEEEEEvNT_6ParamsE$_ZN4cute3eso3ESOILb1ELb0EJNS_6LayoutINS_5tupleIJNS3_IJNS_1CILi4EEENS4_ILi1EEEEEES6_EEENS3_IJNS3_IJS6_NS4_ILi0EEEEEES9_EEEEEiEEC2ERKSC_RKi - $_ZN7cutlass13device_kernelIN5flash19enable_sm80_to_sm89INS1_16FlashAttnBwdSm80INS1_25CollectiveMainloopBwdSm80ILi2ELi2EN4cute5tupleIJNS5_1CILi128EEES8_NS7_ILi64EEEEEENS_10bfloat16_tEfNS_4arch4Sm80ELb0ELb0ELb1ELb0ELb1ELb0ELb0ELb0ELi2ELi4ELi4ELi4ELb0EEENS1_24CollectiveEpilogueBwdGQAISA_fSD_Li256ELb0ELb1EEENS1_19SingleTileSchedulerILb0ELb0ELb0ELi128EEEEEEEEEvNT_6ParamsE$_ZN4cute3eso3ESOILb1ELb0EJNS_6LayoutINS_5tupleIJNS3_IJNS_1CILi4EEENS4_ILi1EEEEEES6_EEENS3_IJNS3_IJS6_NS4_ILi0EEEEEES9_EEEEENS_10ViewEngineINS_8smem_ptrIPfEEEEEEC2ERKSC_RKSH_)
$_ZN7cutlass13device_kernelIN5flash19enable_sm80_to_sm89INS1_16FlashAttnBwdSm80INS1_25CollectiveMainloopBwdSm80ILi2ELi2EN4cute5tupleIJNS5_1CILi128EEES8_NS7_ILi64EEEEEENS_10bfloat16_tEfNS_4arch4Sm80ELb0ELb0ELb1ELb0ELb1ELb0ELb0ELb0ELi2ELi4ELi4ELi4ELb0EEENS1_24CollectiveEpilogueBwdGQAISA_fSD_Li256ELb0ELb1EEENS1_19SingleTileSchedulerILb0ELb0ELb0ELi128EEEEEEEEEvNT_6ParamsE$_ZN4cute3eso3ESOILb1ELb0EJNS_6LayoutINS_5tupleIJNS3_IJNS_1CILi4EEENS4_ILi1EEEEEES6_EEENS3_IJNS3_IJS6_NS4_ILi0EEEEEES9_EEEEENS_10ViewEngineINS_8smem_ptrIPfEEEEEEC2ERKSC_RKSH_:
[----:B------:R-:W-:Y:S02]  /*9590*/  IADD3 R6, R81, -c[0x0][0x20], RZ ;  /* 0x8000080051067a10 */ /* 0x000fe40007ffe0ff */
[----:B------:R-:W-:-:S03]  /*95a0*/  MOV R9, 0x0 ;  /* 0x0000000000097802 */ /* 0x000fc60000000f00 */
[----:B------:R1:W-:Y:S01]  /*95b0*/  STL.64 [R6], R2 ;  /* 0x0000000206007387 */ /* 0x0003e20000100a00 */
[----:B------:R-:W-:Y:S05]  /*95c0*/  RET.REL.NODEC R8 `(_ZN7cutlass13device_kernelIN5flash19enable_sm80_to_sm89INS1_16FlashAttnBwdSm80INS1_25CollectiveMainloopBwdSm80ILi2ELi2EN4cute5tupleIJNS5_1CILi128EEES8_NS7_ILi64EEEEEENS_10bfloat16_tEfNS_4arch4Sm80ELb0ELb0ELb1ELb0ELb1ELb0ELb0ELb0ELi2ELi4ELi4ELi4ELb0EEENS1_24CollectiveEpilogueBwdGQAISA_fSD_Li256ELb0ELb1EEENS1_19SingleTileSchedulerILb0ELb0ELb0ELi128EEEEEEEEEvNT_6ParamsE) ;  /* 0xffff6a3008007950 */ /* 0x000fea0003c3ffff */
        .type           $_ZN7cutlass13device_kernelIN5flash19enable_sm80_to_sm89INS1_16FlashAttnBwdSm80INS1_25CollectiveMainloopBwdSm80ILi2ELi2EN4cute5tupleIJNS5_1CILi128EEES8_NS7_ILi64EEEEEENS_10bfloat16_tEfNS_4arch4Sm80ELb0ELb0ELb1ELb0ELb1ELb0ELb0ELb0ELi2ELi4ELi4ELi4ELb0EEENS1_24CollectiveEpilogueBwdGQAISA_fSD_Li256ELb0ELb1EEENS1_19SingleTileSchedulerILb0ELb0ELb0ELi128EEEEEEEEEvNT_6ParamsE$_ZN4cute3eso3ESOILb1ELb0EJNS_6LayoutINS_5tupleIJNS3_IJNS_1CILi4EEENS4_ILi1EEEEEES6_EEENS3_IJNS3_IJS6_NS4_ILi0EEEEEES9_EEEEEiEEC2ERKSC_RKi,@function
        .size           $_ZN7cutlass13device_kernelIN5flash19enable_sm80_to_sm89INS1_16FlashAttnBwdSm80INS1_25CollectiveMainloopBwdSm80ILi2ELi2EN4cute5tupleIJNS5_1CILi128EEES8_NS7_ILi64EEEEEENS_10bfloat16_tEfNS_4arch4Sm80ELb0ELb0ELb1ELb0ELb1ELb0ELb0ELb0ELi2ELi4ELi4ELi4ELb0EEENS1_24CollectiveEpilogueBwdGQAISA_fSD_Li256ELb0ELb1EEENS1_19SingleTileSchedulerILb0ELb0ELb0ELi128EEEEEEEEEvNT_6ParamsE$_ZN4cute3eso3ESOILb1ELb0EJNS_6LayoutINS_5tupleIJNS3_IJNS_1CILi4EEENS4_ILi1EEEEEES6_EEENS3_IJNS3_IJS6_NS4_ILi0EEEEEES9_EEEEEiEEC2ERKSC_RKi,($_ZN7cutlass13device_kernelIN5flash19enable_sm80_to_sm89INS1_16FlashAttnBwdSm80INS1_25CollectiveMainloopBwdSm80ILi2ELi2EN4cute5tupleIJNS5_1CILi128EEES8_NS7_ILi64EEEEEENS_10bfloat16_tEfNS_4arch4Sm80ELb0ELb0ELb1ELb0ELb1ELb0ELb0ELb0ELi2ELi4ELi4ELi4ELb0EEENS1_24CollectiveEpilogueBwdGQAISA_fSD_Li256ELb0ELb1EEENS1_19SingleTileSchedulerILb0ELb0ELb0ELi128EEEEEEEEEvNT_6ParamsE$_ZN4cute3eso3ESOILb1ELb0EJNS_6LayoutINS_5tupleIJNS3_IJNS_1CILi8EEENS4_ILi1EEEEEEEEENS3_IJNS3_IJS6_NS4_ILi0EEEEEEEEEEENS_10ViewEngineINS_8gmem_ptrIPKN7cutlass10bfloat16_tEEEEEEEC2ERKSC_RKSK_ - $_ZN7cutlass13device_kernelIN5flash19enable_sm80_to_sm89INS1_16FlashAttnBwdSm80INS1_25CollectiveMainloopBwdSm80ILi2ELi2EN4cute5tupleIJNS5_1CILi128EEES8_NS7_ILi64EEEEEENS_10bfloat16_tEfNS_4arch4Sm80ELb0ELb0ELb1ELb0ELb1ELb0ELb0ELb0ELi2ELi4ELi4ELi4ELb0EEENS1_24CollectiveEpilogueBwdGQAISA_fSD_Li256ELb0ELb1EEENS1_19SingleTileSchedulerILb0ELb0ELb0ELi128EEEEEEEEEvNT_6ParamsE$_ZN4cute3eso3ESOILb1ELb0EJNS_6LayoutINS_5tupleIJNS3_IJNS_1CILi4EEENS4_ILi1EEEEEES6_EEENS3_IJNS3_IJS6_NS4_ILi0EEEEEES9_EEEEEiEEC2ERKSC_RKi)
$_ZN7cutlass13device_kernelIN5flash19enable_sm80_to_sm89INS1_16FlashAttnBwdSm80INS1_25CollectiveMainloopBwdSm80ILi2ELi2EN4cute5tupleIJNS5_1CILi128EEES8_NS7_ILi64EEEEEENS_10bfloat16_tEfNS_4arch4Sm80ELb0ELb0ELb1ELb0ELb1ELb0ELb0ELb0ELi2ELi4ELi4ELi4ELb0EEENS1_24CollectiveEpilogueBwdGQAISA_fSD_Li256ELb0ELb1EEENS1_19SingleTileSchedulerILb0ELb0ELb0ELi128EEEEEEEEEvNT_6ParamsE$_ZN4cute3eso3ESOILb1ELb0EJNS_6LayoutINS_5tupleIJNS3_IJNS_1CILi4EEENS4_ILi1EEEEEES6_EEENS3_IJNS3_IJS6_NS4_ILi0EEEEEES9_EEEEEiEEC2ERKSC_RKi:
[----:B------:R-:W-:Y:S02]  /*95d0*/  IADD3 R2, R81, -c[0x0][0x20], RZ ;  /* 0x8000080051027a10 */ /* 0x000fe40007ffe0ff */
[----:B------:R-:W-:-:S03]  /*95e0*/  MOV R7, 0x0 ;  /* 0x0000000000077802 */ /* 0x000fc60000000f00 */
[----:B------:R1:W-:Y:S01]  /*95f0*/  STL [R2], R3 ;  /* 0x0000000302007387 */ /* 0x0003e20000100800 */
[----:B------:R-:W-:Y:S05]  /*9600*/  RET.REL.NODEC R6 `(_ZN7cutlass13device_kernelIN5flash19enable_sm80_to_sm89INS1_16FlashAttnBwdSm80INS1_25CollectiveMainloopBwdSm80ILi2ELi2EN4cute5tupleIJNS5_1CILi128EEES8_NS7_ILi64EEEEEENS_10bfloat16_tEfNS_4arch4Sm80ELb0ELb0ELb1ELb0ELb1ELb0ELb0ELb0ELi2ELi4ELi4ELi4ELb0EEENS1_24CollectiveEpilogueBwdGQAISA_fSD_Li256ELb0ELb1EEENS1_19SingleTileSchedulerILb0ELb0ELb0ELi128EEEEEEEEEvNT_6ParamsE) ;  /* 0xffff69f006007950 */ /* 0x000fea0003c3ffff */
        .type           $_ZN7cutlass13device_kernelIN5flash19enable_sm80_to_sm89INS1_16FlashAttnBwdSm80INS1_25CollectiveMainloopBwdSm80ILi2ELi2EN4cute5tupleIJNS5_1CILi128EEES8_NS7_ILi64EEEEEENS_10bfloat16_tEfNS_4arch4Sm80ELb0ELb0ELb1ELb0ELb1ELb0ELb0ELb0ELi2ELi4ELi4ELi4ELb0EEENS1_24CollectiveEpilogueBwdGQAISA_fSD_Li256ELb0ELb1EEENS1_19SingleTileSchedulerILb0ELb0ELb0ELi128EEEEEEEEEvNT_6ParamsE$_ZN4cute3eso3ESOILb1ELb0EJNS_6LayoutINS_5tupleIJNS3_IJNS_1CILi8EEENS4_ILi1EEEEEEEEENS3_IJNS3_IJS6_NS4_ILi0EEEEEEEEEEENS_10ViewEngineINS_8gmem_ptrIPKN7cutlass10bfloat16_tEEEEEEEC2ERKSC_RKSK_,@function
        .size           $_ZN7cutlass13device_kernelIN5flash19enable_sm80_to_sm89INS1_16FlashAttnBwdSm80INS1_25CollectiveMainloopBwdSm80ILi2ELi2EN4cute5tupleIJNS5_1CILi128EEES8_NS7_ILi64EEEEEENS_10bfloat16_tEfNS_4arch4Sm80ELb0ELb0ELb1ELb0ELb1ELb0ELb0ELb0ELi2ELi4ELi4ELi4ELb0EEENS1_24CollectiveEpilogueBwdGQAISA_fSD_Li256ELb0ELb1EEENS1_19SingleTileSchedulerILb0ELb0ELb0ELi128EEEEEEEEEvNT_6ParamsE$_ZN4cute3eso3ESOILb1ELb0EJNS_6LayoutINS_5tupleIJNS3_IJNS_1CILi8EEENS4_ILi1EEEEEEEEENS3_IJNS3_IJS6_NS4_ILi0EEEEEEEEEEENS_10ViewEngineINS_8gmem_ptrIPKN7cutlass10bfloat16_tEEEEEEEC2ERKSC_RKSK_,($_ZN7cutlass13device_kernelIN5flash19enable_sm80_to_sm89INS1_16FlashAttnBwdSm80INS1_25CollectiveMainloopBwdSm80ILi2ELi2EN4cute5tupleIJNS5_1CILi128EEES8_NS7_ILi64EEEEEENS_10bfloat16_tEfNS_4arch4Sm80ELb0ELb0ELb1ELb0ELb1ELb0ELb0ELb0ELi2ELi4ELi4ELi4ELb0EEENS1_24CollectiveEpilogueBwdGQAISA_fSD_Li256ELb0ELb1EEENS1_19SingleTileSchedulerILb0ELb0ELb0ELi128EEEEEEEEEvNT_6ParamsE$_ZN4cute3eso3ESOILb1ELb0EJNS_6LayoutINS_5tupleIJNS3_IJNS_1CILi8EEENS4_ILi1EEEEEEEEENS3_IJNS3_IJS6_NS4_ILi0EEEEEEEEEEENS_10ViewEngineINS_8smem_ptrIPN7cutlass10bfloat16_tEEEEEEEC2ERKSC_RKSJ_ - $_ZN7cutlass13device_kernelIN5flash19enable_sm80_to_sm89INS1_16FlashAttnBwdSm80INS1_25CollectiveMainloopBwdSm80ILi2ELi2EN4cute5tupleIJNS5_1CILi128EEES8_NS7_ILi64EEEEEENS_10bfloat16_tEfNS_4arch4Sm80ELb0ELb0ELb1ELb0ELb1ELb0ELb0ELb0ELi2ELi4ELi4ELi4ELb0EEENS1_24CollectiveEpilogueBwdGQAISA_fSD_Li256ELb0ELb1EEENS1_19SingleTileSchedulerILb0ELb0ELb0ELi128EEEEEEEEEvNT_6ParamsE$_ZN4cute3eso3ESOILb1ELb0EJNS_6LayoutINS_5tupleIJNS3_IJNS_1CILi8EEENS4_ILi1EEEEEEEEENS3_IJNS3_IJS6_NS4_ILi0EEEEEEEEEEENS_10ViewEngineINS_8gmem_ptrIPKN7cutlass10bfloat16_tEEEEEEEC2ERKSC_RKSK_)
$_ZN7cutlass13device_kernelIN5flash19enable_sm80_to_sm89INS1_16FlashAttnBwdSm80INS1_25CollectiveMainloopBwdSm80ILi2ELi2EN4cute5tupleIJNS5_1CILi128EEES8_NS7_ILi64EEEEEENS_10bfloat16_tEfNS_4arch4Sm80ELb0ELb0ELb1ELb0ELb1ELb0ELb0ELb0ELi2ELi4ELi4ELi4ELb0EEENS1_24CollectiveEpilogueBwdGQAISA_fSD_Li256ELb0ELb1EEENS1_19SingleTileSchedulerILb0ELb0ELb0ELi128EEEEEEEEEvNT_6ParamsE$_ZN4cute3eso3ESOILb1ELb0EJNS_6LayoutINS_5tupleIJNS3_IJNS_1CILi8EEENS4_ILi1EEEEEEEEENS3_IJNS3_IJS6_NS4_ILi0EEEEEEEEEEENS_10ViewEngineINS_8gmem_ptrIPKN7cutlass10bfloat16_tEEEEEEEC2ERKSC_RKSK_:
[----:B------:R-:W-:Y:S02]  /*9610*/  IADD3 R4, R81, -c[0x0][0x20], RZ ;  /* 0x8000080051047a10 */ /* 0x000fe40007ffe0ff */
[----:B------:R-:W-:-:S03]  /*9620*/  MOV R7, 0x0 ;  /* 0x0000000000077802 */ /* 0x000fc60000000f00 */
[----:B------:R1:W-:Y:S01]  /*9630*/  STL.64 [R4], R2 ;  /* 0x0000000204007387 */ /* 0x0003e20000100a00 */
[----:B------:R-:W-:Y:S05]  /*9640*/  RET.REL.NODEC R6 `(_ZN7cutlass13device_kernelIN5flash19enable_sm80_to_sm89INS1_16FlashAttnBwdSm80INS1_25CollectiveMainloopBwdSm80ILi2ELi2EN4cute5tupleIJNS5_1CILi128EEES8_NS7_ILi64EEEEEENS_10bfloat16_tEfNS_4arch4Sm80ELb0ELb0ELb1ELb0ELb1ELb0ELb0ELb0ELi2ELi4ELi4ELi4ELb0EEENS1_24CollectiveEpilogueBwdGQAISA_fSD_Li256ELb0ELb1EEENS1_19SingleTileSchedulerILb0ELb0ELb0ELi128EEEEEEEEEvNT_6ParamsE) ;  /* 0xffff69b006007950 */ /* 0x000fea0003c3ffff */
        .type           $_ZN7cutlass13device_kernelIN5flash19enable_sm80_to_sm89INS1_16FlashAttnBwdSm80INS1_25CollectiveMainloopBwdSm80ILi2ELi2EN4cute5tupleIJNS5_1CILi128EEES8_NS7_ILi64EEEEEENS_10bfloat16_tEfNS_4arch4Sm80ELb0ELb0ELb1ELb0ELb1ELb0ELb0ELb0ELi2ELi4ELi4ELi4ELb0EEENS1_24CollectiveEpilogueBwdGQAISA_fSD_Li256ELb0ELb1EEENS1_19SingleTileSchedulerILb0ELb0ELb0ELi128EEEEEEEEEvNT_6ParamsE$_ZN4cute3eso3ESOILb1ELb0EJNS_6LayoutINS_5tupleIJNS3_IJNS_1CILi8EEENS4_ILi1EEEEEEEEENS3_IJNS3_IJS6_NS4_ILi0EEEEEEEEEEENS_10ViewEngineINS_8smem_ptrIPN7cutlass10bfloat16_tEEEEEEEC2ERKSC_RKSJ_,@function
        .size           $_ZN7cutlass13device_kernelIN5flash19enable_sm80_to_sm89INS1_16FlashAttnBwdSm80INS1_25CollectiveMainloopBwdSm80ILi2ELi2EN4cute5tupleIJNS5_1CILi128EEES8_NS7_ILi64EEEEEENS_10bfloat16_tEfNS_4arch4Sm80ELb0ELb0ELb1ELb0ELb1ELb0ELb0ELb0ELi2ELi4ELi4ELi4ELb0EEENS1_24CollectiveEpilogueBwdGQAISA_fSD_Li256ELb0ELb1EEENS1_19SingleTileSchedulerILb0ELb0ELb0ELi128EEEEEEEEEvNT_6ParamsE$_ZN4cute3eso3ESOILb1ELb0EJNS_6LayoutINS_5tupleIJNS3_IJNS_1CILi8EEENS4_ILi1EEEEEEEEENS3_IJNS3_IJS6_NS4_ILi0EEEEEEEEEEENS_10ViewEngineINS_8smem_ptrIPN7cutlass10bfloat16_tEEEEEEEC2ERKSC_RKSJ_,($_ZN7cutlass13device_kernelIN5flash19enable_sm80_to_sm89INS1_16FlashAttnBwdSm80INS1_25CollectiveMainloopBwdSm80ILi2ELi2EN4cute5tupleIJNS5_1CILi128EEES8_NS7_ILi64EEEEEENS_10bfloat16_tEfNS_4arch4Sm80ELb0ELb0ELb1ELb0ELb1ELb0ELb0ELb0ELi2ELi4ELi4ELi4ELb0EEENS1_24CollectiveEpilogueBwdGQAISA_fSD_Li256ELb0ELb1EEENS1_19SingleTileSchedulerILb0ELb0ELb0ELi128EEEEEEEEEvNT_6ParamsE$_ZN4cute3eso3ESOILb1ELb0EJNS_6LayoutINS_5tupleIJNS3_IJNS_1CILi8EEENS4_ILi1EEEEEEEEENS3_IJNS3_IJS6_NS4_ILi0EEEEEEEEEEENS_10ViewEngineIPN7cutlass10bfloat16_tEEEEEC2ERKSC_RKSH_ - $_ZN7cutlass13device_kernelIN5flash19enable_sm80_to_sm89INS1_16FlashAttnBwdSm80INS1_25CollectiveMainloopBwdSm80ILi2ELi2EN4cute5tupleIJNS5_1CILi128EEES8_NS7_ILi64EEEEEENS_10bfloat16_tEfNS_4arch4Sm80ELb0ELb0ELb1ELb0ELb1ELb0ELb0ELb0ELi2ELi4ELi4ELi4ELb0EEENS1_24CollectiveEpilogueBwdGQAISA_fSD_Li256ELb0ELb1EEENS1_19SingleTileSchedulerILb0ELb0ELb0ELi128EEEEEEEEEvNT_6ParamsE$_ZN4cute3eso3ESOILb1ELb0EJNS_6LayoutINS_5tupleIJNS3_IJNS_1CILi8EEENS4_ILi1EEEEEEEEENS3_IJNS3_IJS6_NS4_ILi0EEEEEEEEEEENS_10ViewEngineINS_8smem_ptrIPN7cutlass10bfloat16_tEEEEEEEC2ERKSC_RKSJ_)
$_ZN7cutlass13device_kernelIN5flash19enable_sm80_to_sm89INS1_16FlashAttnBwdSm80INS1_25CollectiveMainloopBwdSm80ILi2ELi2EN4cute5tupleIJNS5_1CILi128EEES8_NS7_ILi64EEEEEENS_10bfloat16_tEfNS_4arch4Sm80ELb0ELb0ELb1ELb0ELb1ELb0ELb0ELb0ELi2ELi4ELi4ELi4ELb0EEENS1_24CollectiveEpilogueBwdGQAISA_fSD_Li256ELb0ELb1EEENS1_19SingleTileSchedulerILb0ELb0ELb0ELi128EEEEEEEEEvNT_6ParamsE$_ZN4cute3eso3ESOILb1ELb0EJNS_6LayoutINS_5tupleIJNS3_IJNS_1CILi8EEENS4_ILi1EEEEEEEEENS3_IJNS3_IJS6_NS4_ILi0EEEEEEEEEEENS_10ViewEngineINS_8smem_ptrIPN7cutlass10bfloat16_tEEEEEEEC2ERKSC_RKSJ_:
[----:B------:R-:W-:Y:S02]  /*9650*/  IADD3 R6, R6, -c[0x0][0x20], RZ ;  /* 0x8000080006067a10 */ /* 0x000fe40007ffe0ff */
[----:B------:R-:W-:-:S03]  /*9660*/  MOV R9, 0x0 ;  /* 0x0000000000097802 */ /* 0x000fc60000000f00 */
[----:B------:R1:W-:Y:S01]  /*9670*/  STL.64 [R6], R2 ;  /* 0x0000000206007387 */ /* 0x0003e20000100a00 */
[----:B------:R-:W-:Y:S05]  /*9680*/  RET.REL.NODEC R8 `(_ZN7cutlass13device_kernelIN5flash19enable_sm80_to_sm89INS1_16FlashAttnBwdSm80INS1_25CollectiveMainloopBwdSm80ILi2ELi2EN4cute5tupleIJNS5_1CILi128EEES8_NS7_ILi64EEEEEENS_10bfloat16_tEfNS_4arch4Sm80ELb0ELb0ELb1ELb0ELb1ELb0ELb0ELb0ELi2ELi4ELi4ELi4ELb0EEENS1_24CollectiveEpilogueBwdGQAISA_fSD_Li256ELb0ELb1EEENS1_19SingleTileSchedulerILb0ELb0ELb0ELi128EEEEEEEEEvNT_6ParamsE) ;  /* 0xffff697008007950 */ /* 0x000fea0003c3ffff */
        .type           $_ZN7cutlass13device_kernelIN5flash19enable_sm80_to_sm89INS1_16FlashAttnBwdSm80INS1_25CollectiveMainloopBwdSm80ILi2ELi2EN4cute5tupleIJNS5_1CILi128EEES8_NS7_ILi64EEEEEENS_10bfloat16_tEfNS_4arch4Sm80ELb0ELb0ELb1ELb0ELb1ELb0ELb0ELb0ELi2ELi4ELi4ELi4ELb0EEENS1_24CollectiveEpilogueBwdGQAISA_fSD_Li256ELb0ELb1EEENS1_19SingleTileSchedulerILb0ELb0ELb0ELi128EEEEEEEEEvNT_6ParamsE$_ZN4cute3eso3ESOILb1ELb0EJNS_6LayoutINS_5tupleIJNS3_IJNS_1CILi8EEENS4_ILi1EEEEEEEEENS3_IJNS3_IJS6_NS4_ILi0EEEEEEEEEEENS_10ViewEngineIPN7cutlass10bfloat16_tEEEEEC2ERKSC_RKSH_,@function
        .size           $_ZN7cutlass13device_kernelIN5flash19enable_sm80_to_sm89INS1_16FlashAttnBwdSm80INS1_25CollectiveMainloopBwdSm80ILi2ELi2EN4cute5tupleIJNS5_1CILi128EEES8_NS7_ILi64EEEEEENS_10bfloat16_tEfNS_4arch4Sm80ELb0ELb0ELb1ELb0ELb1ELb0ELb0ELb0ELi2ELi4ELi4ELi4ELb0EEENS1_24CollectiveEpilogueBwdGQAISA_fSD_Li256ELb0ELb1EEENS1_19SingleTileSchedulerILb0ELb0ELb0ELi128EEEEEEEEEvNT_6ParamsE$_ZN4cute3eso3ESOILb1ELb0EJNS_6LayoutINS_5tupleIJNS3_IJNS_1CILi8EEENS4_ILi1EEEEEEEEENS3_IJNS3_IJS6_NS4_ILi0EEEEEEEEEEENS_10ViewEngineIPN7cutlass10bfloat16_tEEEEEC2ERKSC_RKSH_,($_ZN7cutlass13device_kernelIN5flash19enable_sm80_to_sm89INS1_16FlashAttnBwdSm80INS1_25CollectiveMainloopBwdSm80ILi2ELi2EN4cute5tupleIJNS5_1CILi128EEES8_NS7_ILi64EEEEEENS_10bfloat16_tEfNS_4arch4Sm80ELb0ELb0ELb1ELb0ELb1ELb0ELb0ELb0ELi2ELi4ELi4ELi4ELb0EEENS1_24CollectiveEpilogueBwdGQAISA_fSD_Li256ELb0ELb1EEENS1_19SingleTileSchedulerILb0ELb0ELb0ELi128EEEEEEEEEvNT_6ParamsE$_ZN4cute3eso3ESOILb1ELb0EJNS_6LayoutINS_5tupleIJNS3_IJNS_1CILi8EEENS4_ILi1EEEEEEEEENS3_IJNS3_IJS6_NS4_ILi0EEEEEEEEEEEiEEC2ERKSC_RKi - $_ZN7cutlass13device_kernelIN5flash19enable_sm80_to_sm89INS1_16FlashAttnBwdSm80INS1_25CollectiveMainloopBwdSm80ILi2ELi2EN4cute5tupleIJNS5_1CILi128EEES8_NS7_ILi64EEEEEENS_10bfloat16_tEfNS_4arch4Sm80ELb0ELb0ELb1ELb0ELb1ELb0ELb0ELb0ELi2ELi4ELi4ELi4ELb0EEENS1_24CollectiveEpilogueBwdGQAISA_fSD_Li256ELb0ELb1EEENS1_19SingleTileSchedulerILb0ELb0ELb0ELi128EEEEEEEEEvNT_6ParamsE$_ZN4cute3eso3ESOILb1ELb0EJNS_6LayoutINS_5tupleIJNS3_IJNS_1CILi8EEENS4_ILi1EEEEEEEEENS3_IJNS3_IJS6_NS4_ILi0EEEEEEEEEEENS_10ViewEngineIPN7cutlass10bfloat16_tEEEEEC2ERKSC_RKSH_)
$_ZN7cutlass13device_kernelIN5flash19enable_sm80_to_sm89INS1_16FlashAttnBwdSm80INS1_25CollectiveMainloopBwdSm80ILi2ELi2EN4cute5tupleIJNS5_1CILi128EEES8_NS7_ILi64EEEEEENS_10bfloat16_tEfNS_4arch4Sm80ELb0ELb0ELb1ELb0ELb1ELb0ELb0ELb0ELi2ELi4ELi4ELi4ELb0EEENS1_24CollectiveEpilogueBwdGQAISA_fSD_Li256ELb0ELb1EEENS1_19SingleTileSchedulerILb0ELb0ELb0ELi128EEEEEEEEEvNT_6ParamsE$_ZN4cute3eso3ESOILb1ELb0EJNS_6LayoutINS_5tupleIJNS3_IJNS_1CILi8EEENS4_ILi1EEEEEEEEENS3_IJNS3_IJS6_NS4_ILi0EEEEEEEEEEENS_10ViewEngineIPN7cutlass10bfloat16_tEEEEEC2ERKSC_RKSH_:
[----:B------:R-:W-:Y:S01]  /*9690*/  IADD3 R2, R67, -c[0x0][0x20], RZ ;  /* 0x8000080043027a10 */ /* 0x000fe20007ffe0ff */
[----:B------:R-:W-:Y:S01]  /*96a0*/  IMAD.MOV.U32 R9, RZ, RZ, R3 ;  /* 0x000000ffff097224 */ /* 0x000fe200078e0003 */
[----:B------:R-:W-:-:S04]  /*96b0*/  MOV R7, 0x0 ;  /* 0x0000000000077802 */ /* 0x000fc80000000f00 */
[----:B------:R1:W-:Y:S01]  /*96c0*/  STL.64 [R2], R8 ;  /* 0x0000000802007387 */ /* 0x0003e20000100a00 */
[----:B------:R-:W-:Y:S05]  /*96d0*/  RET.REL.NODEC R6 `(_ZN7cutlass13device_kernelIN5flash19enable_sm80_to_sm89INS1_16FlashAttnBwdSm80INS1_25CollectiveMainloopBwdSm80ILi2ELi2EN4cute5tupleIJNS5_1CILi128EEES8_NS7_ILi64EEEEEENS_10bfloat16_tEfNS_4arch4Sm80ELb0ELb0ELb1ELb0ELb1ELb0ELb0ELb0ELi2ELi4ELi4ELi4ELb0EEENS1_24CollectiveEpilogueBwdGQAISA_fSD_Li256ELb0ELb1EEENS1_19SingleTileSchedulerILb0ELb0ELb0ELi128EEEEEEEEEvNT_6ParamsE) ;  /* 0xffff692006007950 */ /* 0x000fea0003c3ffff */
        .type           $_ZN7cutlass13device_kernelIN5flash19enable_sm80_to_sm89INS1_16FlashAttnBwdSm80INS1_25CollectiveMainloopBwdSm80ILi2ELi2EN4cute5tupleIJNS5_1CILi128EEES8_NS7_ILi64EEEEEENS_10bfloat16_tEfNS_4arch4Sm80ELb0ELb0ELb1ELb0ELb1ELb0ELb0ELb0ELi2ELi4ELi4ELi4ELb0EEENS1_24CollectiveEpilogueBwdGQAISA_fSD_Li256ELb0ELb1EEENS1_19SingleTileSchedulerILb0ELb0ELb0ELi128EEEEEEEEEvNT_6ParamsE$_ZN4cute3eso3ESOILb1ELb0EJNS_6LayoutINS_5tupleIJNS3_IJNS_1CILi8EEENS4_ILi1EEEEEEEEENS3_IJNS3_IJS6_NS4_ILi0EEEEEEEEEEEiEEC2ERKSC_RKi,@function
        .size           $_ZN7cutlass13device_kernelIN5flash19enable_sm80_to_sm89INS1_16FlashAttnBwdSm80INS1_25CollectiveMainloopBwdSm80ILi2ELi2EN4cute5tupleIJNS5_1CILi128EEES8_NS7_ILi64EEEEEENS_10bfloat16_tEfNS_4arch4Sm80ELb0ELb0ELb1ELb0ELb1ELb0ELb0ELb0ELi2ELi4ELi4ELi4ELb0EEENS1_24CollectiveEpilogueBwdGQAISA_fSD_Li256ELb0ELb1EEENS1_19SingleTileSchedulerILb0ELb0ELb0ELi128EEEEEEEEEvNT_6ParamsE$_ZN4cute3eso3ESOILb1ELb0EJNS_6LayoutINS_5tupleIJNS3_IJNS_1CILi8EEENS4_ILi1EEEEEEEEENS3_IJNS3_IJS6_NS4_ILi0EEEEEEEEEEEiEEC2ERKSC_RKi,($_ZN7cutlass13device_kernelIN5flash19enable_sm80_to_sm89INS1_16FlashAttnBwdSm80INS1_25CollectiveMainloopBwdSm80ILi2ELi2EN4cute5tupleIJNS5_1CILi128EEES8_NS7_ILi64EEEEEENS_10bfloat16_tEfNS_4arch4Sm80ELb0ELb0ELb1ELb0ELb1ELb0ELb0ELb0ELi2ELi4ELi4ELi4ELb0EEENS1_24CollectiveEpilogueBwdGQAISA_fSD_Li256ELb0ELb1EEENS1_19SingleTileSchedulerILb0ELb0ELb0ELi128EEEEEEEEEvNT_6ParamsE$_ZN4cute3eso3ESOILb1ELb0EJNS_6LayoutINS_5tupleIJNS3_IJNS_1CILi8EEENS4_ILi1EEEEEEEEENS3_IJNS3_IJS6_NS4_ILi0EEEEEEEEEEElEEC2ERKSC_RKl - $_ZN7cutlass13device_kernelIN5flash19enable_sm80_to_sm89INS1_16FlashAttnBwdSm80INS1_25CollectiveMainloopBwdSm80ILi2ELi2EN4cute5tupleIJNS5_1CILi128EEES8_NS7_ILi64EEEEEENS_10bfloat16_tEfNS_4arch4Sm80ELb0ELb0ELb1ELb0ELb1ELb0ELb0ELb0ELi2ELi4ELi4ELi4ELb0EEENS1_24CollectiveEpilogueBwdGQAISA_fSD_Li256ELb0ELb1EEENS1_19SingleTileSchedulerILb0ELb0ELb0ELi128EEEEEEEEEvNT_6ParamsE$_ZN4cute3eso3ESOILb1ELb0EJNS_6LayoutINS_5tupleIJNS3_IJNS_1CILi8EEENS4_ILi1EEEEEEEEENS3_IJNS3_IJS6_NS4_ILi0EEEEEEEEEEEiEEC2ERKSC_RKi)
$_ZN7cutlass13device_kernelIN5flash19enable_sm80_to_sm89INS1_16FlashAttnBwdSm80INS1_25CollectiveMainloopBwdSm80ILi2ELi2EN4cute5tupleIJNS5_1CILi128EEES8_NS7_ILi64EEEEEENS_10bfloat16_tEfNS_4arch4Sm80ELb0ELb0ELb1ELb0ELb1ELb0ELb0ELb0ELi2ELi4ELi4ELi4ELb0EEENS1_24CollectiveEpilogueBwdGQAISA_fSD_Li256ELb0ELb1EEENS1_19SingleTileSchedulerILb0ELb0ELb0ELi128EEEEEEEEEvNT_6ParamsE$_ZN4cute3eso3ESOILb1ELb0EJNS_6LayoutINS_5tupleIJNS3_IJNS_1CILi8EEENS4_ILi1EEEEEEEEENS3_IJNS3_IJS6_NS4_ILi0EEEEEEEEEEEiEEC2ERKSC_RKi:
[----:B------:R-:W-:Y:S02]  /*96e0*/  IADD3 R2, R2, -c[0x0][0x20], RZ ;  /* 0x8000080002027a10 */ /* 0x000fe40007ffe0ff */
[----:B------:R-:W-:-:S03]  /*96f0*/  MOV R7, 0x0 ;  /* 0x0000000000077802 */ /* 0x000fc60000000f00 */
[----:B------:R1:W-:Y:S01]  /*9700*/  STL [R2], R3 ;  /* 0x0000000302007387 */ /* 0x0003e20000100800 */
[----:B------:R-:W-:Y:S05]  /*9710*/  RET.REL.NODEC R6 `(_ZN7cutlass13device_kernelIN5flash19enable_sm80_to_sm89INS1_16FlashAttnBwdSm80INS1_25CollectiveMainloopBwdSm80ILi2ELi2EN4cute5tupleIJNS5_1CILi128EEES8_NS7_ILi64EEEEEENS_10bfloat16_tEfNS_4arch4Sm80ELb0ELb0ELb1ELb0ELb1ELb0ELb0ELb0ELi2ELi4ELi4ELi4ELb0EEENS1_24CollectiveEpilogueBwdGQAISA_fSD_Li256ELb0ELb1EEENS1_19SingleTileSchedulerILb0ELb0ELb0ELi128EEEEEEEEEvNT_6ParamsE) ;  /* 0xffff68e006007950 */ /* 0x000fea0003c3ffff */
        .type           $_ZN7cutlass13device_kernelIN5flash19enable_sm80_to_sm89INS1_16FlashAttnBwdSm80INS1_25CollectiveMainloopBwdSm80ILi2ELi2EN4cute5tupleIJNS5_1CILi128EEES8_NS7_ILi64EEEEEENS_10bfloat16_tEfNS_4arch4Sm80ELb0ELb0ELb1ELb0ELb1ELb0ELb0ELb0ELi2ELi4ELi4ELi4ELb0EEENS1_24CollectiveEpilogueBwdGQAISA_fSD_Li256ELb0ELb1EEENS1_19SingleTileSchedulerILb0ELb0ELb0ELi128EEEEEEEEEvNT_6ParamsE$_ZN4cute3eso3ESOILb1ELb0EJNS_6LayoutINS_5tupleIJNS3_IJNS_1CILi8EEENS4_ILi1EEEEEEEEENS3_IJNS3_IJS6_NS4_ILi0EEEEEEEEEEElEEC2ERKSC_RKl,@function
        .size           $_ZN7cutlass13device_kernelIN5flash19enable_sm80_to_sm89INS1_16FlashAttnBwdSm80INS1_25CollectiveMainloopBwdSm80ILi2ELi2EN4cute5tupleIJNS5_1CILi128EEES8_NS7_ILi64EEEEEENS_10bfloat16_tEfNS_4arch4Sm80ELb0ELb0ELb1ELb0ELb1ELb0ELb0ELb0ELi2ELi4ELi4ELi4ELb0EEENS1_24CollectiveEpilogueBwdGQAISA_fSD_Li256ELb0ELb1EEENS1_19SingleTileSchedulerILb0ELb0ELb0ELi128EEEEEEEEEvNT_6ParamsE$_ZN4cute3eso3ESOILb1ELb0EJNS_6LayoutINS_5tupleIJNS3_IJNS_1CILi8EEENS4_ILi1EEEEEEEEENS3_IJNS3_IJS6_NS4_ILi0EEEEEEEEEEElEEC2ERKSC_RKl,($_ZN7cutlass13device_kernelIN5flash19enable_sm80_to_sm89INS1_16FlashAttnBwdSm80INS1_25CollectiveMainloopBwdSm80ILi2ELi2EN4cute5tupleIJNS5_1CILi128EEES8_NS7_ILi64EEEEEENS_10bfloat16_tEfNS_4arch4Sm80ELb0ELb0ELb1ELb0ELb1ELb0ELb0ELb0ELi2ELi4ELi4ELi4ELb0EEENS1_24CollectiveEpilogueBwdGQAISA_fSD_Li256ELb0ELb1EEENS1_19SingleTileSchedulerILb0ELb0ELb0ELi128EEEEEEEEEvNT_6ParamsE$_ZN4cute3eso3ESOILb1ELb0EJNS_6LayoutINS_5tupleIJNS3_IJNS_1CILi8EEENS4_ILi1EEEEEENS3_IJNS4_ILi2EEEEEEEEENS3_IJNS3_IJS6_NS4_ILi0EEEEEENS3_IJNS4_ILi4096EEEEEEEEEEENS_10ViewEngineINS_8smem_ptrIPN7cutlass10bfloat16_tEEEEEEEC2ERKSG_RKSN_ - $_ZN7cutlass13device_kernelIN5flash19enable_sm80_to_sm89INS1_16FlashAttnBwdSm80INS1_25CollectiveMainloopBwdSm80ILi2ELi2EN4cute5tupleIJNS5_1CILi128EEES8_NS7_ILi64EEEEEENS_10bfloat16_tEfNS_4arch4Sm80ELb0ELb0ELb1ELb0ELb1ELb0ELb0ELb0ELi2ELi4ELi4ELi4ELb0EEENS1_24CollectiveEpilogueBwdGQAISA_fSD_Li256ELb0ELb1EEENS1_19SingleTileSchedulerILb0ELb0ELb0ELi128EEEEEEEEEvNT_6ParamsE$_ZN4cute3eso3ESOILb1ELb0EJNS_6LayoutINS_5tupleIJNS3_IJNS_1CILi8EEENS4_ILi1EEEEEEEEENS3_IJNS3_IJS6_NS4_ILi0EEEEEEEEEEElEEC2ERKSC_RKl)
$_ZN7cutlass13device_kernelIN5flash19enable_sm80_to_sm89INS1_16FlashAttnBwdSm80INS1_25CollectiveMainloopBwdSm80ILi2ELi2EN4cute5tupleIJNS5_1CILi128EEES8_NS7_ILi64EEEEEENS_10bfloat16_tEfNS_4arch4Sm80ELb0ELb0ELb1ELb0ELb1ELb0ELb0ELb0ELi2ELi4ELi4ELi4ELb0EEENS1_24CollectiveEpilogueBwdGQAISA_fSD_Li256ELb0ELb1EEENS1_19SingleTileSchedulerILb0ELb0ELb0ELi128EEEEEEEEEvNT_6ParamsE$_ZN4cute3eso3ESOILb1ELb0EJNS_6LayoutINS_5tupleIJNS3_IJNS_1CILi8EEENS4_ILi1EEEEEEEEENS3_IJNS3_IJS6_NS4_ILi0EEEEEEEEEEElEEC2ERKSC_RKl:
[----:B------:R-:W-:Y:S01]  /*9720*/  IADD3 R2, R81, -c[0x0][0x20], RZ ;  /* 0x8000080051027a10 */ /* 0x000fe20007ffe0ff */
[----:B------:R-:W-:Y:S01]  /*9730*/  IMAD.MOV.U32 R7, RZ, RZ, R3 ;  /* 0x000000ffff077224 */ /* 0x000fe200078e0003 */
[----:B------:R-:W-:-:S04]  /*9740*/  MOV R5, 0x0 ;  /* 0x0000000000057802 */ /* 0x000fc80000000f00 */
[----:B------:R1:W-:Y:S01]  /*9750*/  STL.64 [R2], R6 ;  /* 0x0000000602007387 */ /* 0x0003e20000100a00 */
[----:B------:R-:W-:Y:S05]  /*9760*/  RET.REL.NODEC R4 `(_ZN7cutlass13device_kernelIN5flash19enable_sm80_to_sm89INS1_16FlashAttnBwdSm80INS1_25CollectiveMainloopBwdSm80ILi2ELi2EN4cute5tupleIJNS5_1CILi128EEES8_NS7_ILi64EEEEEENS_10bfloat16_tEfNS_4arch4Sm80ELb0ELb0ELb1ELb0ELb1ELb0ELb0ELb0ELi2ELi4ELi4ELi4ELb0EEENS1_24CollectiveEpilogueBwdGQAISA_fSD_Li256ELb0ELb1EEENS1_19SingleTileSchedulerILb0ELb0ELb0ELi128EEEEEEEEEvNT_6ParamsE) ;  /* 0xffff689004007950 */ /* 0x000fea0003c3ffff */
        .type           $_ZN7cutlass13device_kernelIN5flash19enable_sm80_to_sm89INS1_16FlashAttnBwdSm80INS1_25CollectiveMainloopBwdSm80ILi2ELi2EN4cute5tupleIJNS5_1CILi128EEES8_NS7_ILi64EEEEEENS_10bfloat16_tEfNS_4arch4Sm80ELb0ELb0ELb1ELb0ELb1ELb0ELb0ELb0ELi2ELi4ELi4ELi4ELb0EEENS1_24CollectiveEpilogueBwdGQAISA_fSD_Li256ELb0ELb1EEENS1_19SingleTileSchedulerILb0ELb0ELb0ELi128EEEEEEEEEvNT_6ParamsE$_ZN4cute3eso3ESOILb1ELb0EJNS_6LayoutINS_5tupleIJNS3_IJNS_1CILi8EEENS4_ILi1EEEEEENS3_IJNS4_ILi2EEEEEEEEENS3_IJNS3_IJS6_NS4_ILi0EEEEEENS3_IJNS4_ILi4096EEEEEEEEEEENS_10ViewEngineINS_8smem_ptrIPN7cutlass10bfloat16_tEEEEEEEC2ERKSG_RKSN_,@function
        .size           $_ZN7cutlass13device_kernelIN5flash19enable_sm80_to_sm89INS1_16FlashAttnBwdSm80INS1_25CollectiveMainloopBwdSm80ILi2ELi2EN4cute5tupleIJNS5_1CILi128EEES8_NS7_ILi64EEEEEENS_10bfloat16_tEfNS_4arch4Sm80ELb0ELb0ELb1ELb0ELb1ELb0ELb0ELb0ELi2ELi4ELi4ELi4ELb0EEENS1_24CollectiveEpilogueBwdGQAISA_fSD_Li256ELb0ELb1EEENS1_19SingleTileSchedulerILb0ELb0ELb0ELi128EEEEEEEEEvNT_6ParamsE$_ZN4cute3eso3ESOILb1ELb0EJNS_6LayoutINS_5tupleIJNS3_IJNS_1CILi8EEENS4_ILi1EEEEEENS3_IJNS4_ILi2EEEEEEEEENS3_IJNS3_IJS6_NS4_ILi0EEEEEENS3_IJNS4_ILi4096EEEEEEEEEEENS_10ViewEngineINS_8smem_ptrIPN7cutlass10bfloat16_tEEEEEEEC2ERKSG_RKSN_,($_ZN7cutlass13device_kernelIN5flash19enable_sm80_to_sm89INS1_16FlashAttnBwdSm80INS1_25CollectiveMainloopBwdSm80ILi2ELi2EN4cute5tupleIJNS5_1CILi128EEES8_NS7_ILi64EEEEEENS_10bfloat16_tEfNS_4arch4Sm80ELb0ELb0ELb1ELb0ELb1ELb0ELb0ELb0ELi2ELi4ELi4ELi4ELb0EEENS1_24CollectiveEpilogueBwdGQAISA_fSD_Li256ELb0ELb1EEENS1_19SingleTileSchedulerILb0ELb0ELb0ELi128EEEEEEEEEvNT_6ParamsE$_ZN4cute3eso3ESOILb1ELb0EJNS_6LayoutINS_5tupleIJNS3_IJNS_1CILi8EEENS4_ILi1EEEEEENS3_IJNS4_ILi2EEEEEEEEENS3_IJNS3_IJS6_NS4_ILi0EEEEEENS3_IJNS4_ILi64EEEEEEEEEEENS_10ViewEngineIPN7cutlass10bfloat16_tEEEEEC2ERKSG_RKSL_ - $_ZN7cutlass13device_kernelIN5flash19enable_sm80_to_sm89INS1_16FlashAttnBwdSm80INS1_25CollectiveMainloopBwdSm80ILi2ELi2EN4cute5tupleIJNS5_1CILi128EEES8_NS7_ILi64EEEEEENS_10bfloat16_tEfNS_4arch4Sm80ELb0ELb0ELb1ELb0ELb1ELb0ELb0ELb0ELi2ELi4ELi4ELi4ELb0EEENS1_24CollectiveEpilogueBwdGQAISA_fSD_Li256ELb0ELb1EEENS1_19SingleTileSchedulerILb0ELb0ELb0ELi128EEEEEEEEEvNT_6ParamsE$_ZN4cute3eso3ESOILb1ELb0EJNS_6LayoutINS_5tupleIJNS3_IJNS_1CILi8EEENS4_ILi1EEEEEENS3_IJNS4_ILi2EEEEEEEEENS3_IJNS3_IJS6_NS4_ILi0EEEEEENS3_IJNS4_ILi4096EEEEEEEEEEENS_10ViewEngineINS_8smem_ptrIPN7cutlass10bfloat16_tEEEEEEEC2ERKSG_RKSN_)
$_ZN7cutlass13device_kernelIN5flash19enable_sm80_to_sm89INS1_16FlashAttnBwdSm80INS1_25CollectiveMainloopBwdSm80ILi2ELi2EN4cute5tupleIJNS5_1CILi128EEES8_NS7_ILi64EEEEEENS_10bfloat16_tEfNS_4arch4Sm80ELb0ELb0ELb1ELb0ELb1ELb0ELb0ELb0ELi2ELi4ELi4ELi4ELb0EEENS1_24CollectiveEpilogueBwdGQAISA_fSD_Li256ELb0ELb1EEENS1_19SingleTileSchedulerILb0ELb0ELb0ELi128EEEEEEEEEvNT_6ParamsE$_ZN4cute3eso3ESOILb1ELb0EJNS_6LayoutINS_5tupleIJNS3_IJNS_1CILi8EEENS4_ILi1EEEEEENS3_IJNS4_ILi2EEEEEEEEENS3_IJNS3_IJS6_NS4_ILi0EEEEEENS3_IJNS4_ILi4096EEEEEEEEEEENS_10ViewEngineINS_8smem_ptrIPN7cutlass10bfloat16_tEEEEEEEC2ERKSG_RKSN_:
[----:B------:R-:W-:Y:S01]  /*9770*/  IADD3 R5, R67, -c[0x0][0x20], RZ ;  /* 0x8000080043057a10 */ /* 0x000fe20007ffe0ff */
[----:B------:R-:W-:Y:S01]  /*9780*/  IMAD.MOV.U32 R8, RZ, RZ, R4 ;  /* 0x000000ffff087224 */ /* 0x000fe200078e0004 */
[----:B------:R-:W-:Y:S01]  /*9790*/  MOV R9, R7 ;  /* 0x0000000700097202 */ /* 0x000fe20000000f00 */
[----:B------:R-:W-:-:S04]  /*97a0*/  IMAD.MOV.U32 R7, RZ, RZ, 0x0 ;  /* 0x00000000ff077424 */ /* 0x000fc800078e00ff */
[----:B------:R1:W-:Y:S01]  /*97b0*/  STL.64 [R5], R8 ;  /* 0x0000000805007387 */ /* 0x0003e20000100a00 */
[----:B------:R-:W-:Y:S05]  /*97c0*/  RET.REL.NODEC R6 `(_ZN7cutlass13device_kernelIN5flash19enable_sm80_to_sm89INS1_16FlashAttnBwdSm80INS1_25CollectiveMainloopBwdSm80ILi2ELi2EN4cute5tupleIJNS5_1CILi128EEES8_NS7_ILi64EEEEEENS_10bfloat16_tEfNS_4arch4Sm80ELb0ELb0ELb1ELb0ELb1ELb0ELb0ELb0ELi2ELi4ELi4ELi4ELb0EEENS1_24CollectiveEpilogueBwdGQAISA_fSD_Li256ELb0ELb1EEENS1_19SingleTileSchedulerILb0ELb0ELb0ELi128EEEEEEEEEvNT_6ParamsE) ;  /* 0xffff683006007950 */ /* 0x000fea0003c3ffff */
        .type           $_ZN7cutlass13device_kernelIN5flash19enable_sm80_to_sm89INS1_16FlashAttnBwdSm80INS1_25CollectiveMainloopBwdSm80ILi2ELi2EN4cute5tupleIJNS5_1CILi128EEES8_NS7_ILi64EEEEEENS_10bfloat16_tEfNS_4arch4Sm80ELb0ELb0ELb1ELb0ELb1ELb0ELb0ELb0ELi2ELi4ELi4ELi4ELb0EEENS1_24CollectiveEpilogueBwdGQAISA_fSD_Li256ELb0ELb1EEENS1_19SingleTileSchedulerILb0ELb0ELb0ELi128EEEEEEEEEvNT_6ParamsE$_ZN4cute3eso3ESOILb1ELb0EJNS_6LayoutINS_5tupleIJNS3_IJNS_1CILi8EEENS4_ILi1EEEEEENS3_IJNS4_ILi2EEEEEEEEENS3_IJNS3_IJS6_NS4_ILi0EEEEEENS3_IJNS4_ILi64EEEEEEEEEEENS_10ViewEngineIPN7cutlass10bfloat16_tEEEEEC2ERKSG_RKSL_,@function
        .size           $_ZN7cutlass13device_kernelIN5flash19enable_sm80_to_sm89INS1_16FlashAttnBwdSm80INS1_25CollectiveMainloopBwdSm80ILi2ELi2EN4cute5tupleIJNS5_1CILi128EEES8_NS7_ILi64EEEEEENS_10bfloat16_tEfNS_4arch4Sm80ELb0ELb0ELb1ELb0ELb1ELb0ELb0ELb0ELi2ELi4ELi4ELi4ELb0EEENS1_24CollectiveEpilogueBwdGQAISA_fSD_Li256ELb0ELb1EEENS1_19SingleTileSchedulerILb0ELb0ELb0ELi128EEEEEEEEEvNT_6ParamsE$_ZN4cute3eso3ESOILb1ELb0EJNS_6LayoutINS_5tupleIJNS3_IJNS_1CILi8EEENS4_ILi1EEEEEENS3_IJNS4_ILi2EEEEEEEEENS3_IJNS3_IJS6_NS4_ILi0EEEEEENS3_IJNS4_ILi64EEEEEEEEEEENS_10ViewEngineIPN7cutlass10bfloat16_tEEEEEC2ERKSG_RKSL_,($_ZN7cutlass13device_kernelIN5flash19enable_sm80_to_sm89INS1_16FlashAttnBwdSm80INS1_25CollectiveMainloopBwdSm80ILi2ELi2EN4cute5tupleIJNS5_1CILi128EEES8_NS7_ILi64EEEEEENS_10bfloat16_tEfNS_4arch4Sm80ELb0ELb0ELb1ELb0ELb1ELb0ELb0ELb0ELi2ELi4ELi4ELi4ELb0EEENS1_24CollectiveEpilogueBwdGQAISA_fSD_Li256ELb0ELb1EEENS1_19SingleTileSchedulerILb0ELb0ELb0ELi128EEEEEEEEEvNT_6ParamsE$_ZN4cute3eso3ESOILb1ELb0EJNS_6LayoutINS_5tupleIJNS3_IJNS_1CILi8EEENS4_ILi1EEEEEENS3_IJNS4_ILi2EEEEEEEEENS3_IJNS3_IJS6_NS4_ILi0EEEEEENS3_IJNS4_ILi8192EEEEEEEEEEENS_10ViewEngineINS_8smem_ptrIPN7cutlass10bfloat16_tEEEEEEEC2ERKSG_RKSN_ - $_ZN7cutlass13device_kernelIN5flash19enable_sm80_to_sm89INS1_16FlashAttnBwdSm80INS1_25CollectiveMainloopBwdSm80ILi2ELi2EN4cute5tupleIJNS5_1CILi128EEES8_NS7_ILi64EEEEEENS_10bfloat16_tEfNS_4arch4Sm80ELb0ELb0ELb1ELb0ELb1ELb0ELb0ELb0ELi2ELi4ELi4ELi4ELb0EEENS1_24CollectiveEpilogueBwdGQAISA_fSD_Li256ELb0ELb1EEENS1_19SingleTileSchedulerILb0ELb0ELb0ELi128EEEEEEEEEvNT_6ParamsE$_ZN4cute3eso3ESOILb1ELb0EJNS_6LayoutINS_5tupleIJNS3_IJNS_1CILi8EEENS4_ILi1EEEEEENS3_IJNS4_ILi2EEEEEEEEENS3_IJNS3_IJS6_NS4_ILi0EEEEEENS3_IJNS4_ILi64EEEEEEEEEEENS_10ViewEngineIPN7cutlass10bfloat16_tEEEEEC2ERKSG_RKSL_)
$_ZN7cutlass13device_kernelIN5flash19enable_sm80_to_sm89INS1_16FlashAttnBwdSm80INS1_25CollectiveMainloopBwdSm80ILi2ELi2EN4cute5tupleIJNS5_1CILi128EEES8_NS7_ILi64EEEEEENS_10bfloat16_tEfNS_4arch4Sm80ELb0ELb0ELb1ELb0ELb1ELb0ELb0ELb0ELi2ELi4ELi4ELi4ELb0EEENS1_24CollectiveEpilogueBwdGQAISA_fSD_Li256ELb0ELb1EEENS1_19SingleTileSchedulerILb0ELb0ELb0ELi128EEEEEEEEEvNT_6ParamsE$_ZN4cute3eso3ESOILb1ELb0EJNS_6LayoutINS_5tupleIJNS3_IJNS_1CILi8EEENS4_ILi1EEEEEENS3_IJNS4_ILi2EEEEEEEEENS3_IJNS3_IJS6_NS4_ILi0EEEEEENS3_IJNS4_ILi64EEEEEEEEEEENS_10ViewEngineIPN7cutlass10bfloat16_tEEEEEC2ERKSG_RKSL_:
[----:B------:R-:W-:Y:S01]  /*97d0*/  IADD3 R2, R25, -c[0x0][0x20], RZ ;  /* 0x8000080019027a10 */ /* 0x000fe20007ffe0ff */
[----:B------:R-:W-:Y:S01]  /*97e0*/  IMAD.MOV.U32 R9, RZ, RZ, R3 ;  /* 0x000000ffff097224 */ /* 0x000fe200078e0003 */
[----:B------:R-:W-:-:S04]  /*97f0*/  MOV R7, 0x0 ;  /* 0x0000000000077802 */ /* 0x000fc80000000f00 */
[----:B------:R1:W-:Y:S01]  /*9800*/  STL.64 [R2], R8 ;  /* 0x0000000802007387 */ /* 0x0003e20000100a00 */
[----:B------:R-:W-:Y:S05]  /*9810*/  RET.REL.NODEC R6 `(_ZN7cutlass13device_kernelIN5flash19enable_sm80_to_sm89INS1_16FlashAttnBwdSm80INS1_25CollectiveMainloopBwdSm80ILi2ELi2EN4cute5tupleIJNS5_1CILi128EEES8_NS7_ILi64EEEEEENS_10bfloat16_tEfNS_4arch4Sm80ELb0ELb0ELb1ELb0ELb1ELb0ELb0ELb0ELi2ELi4ELi4ELi4ELb0EEENS1_24CollectiveEpilogueBwdGQAISA_fSD_Li256ELb0ELb1EEENS1_19SingleTileSchedulerILb0ELb0ELb0ELi128EEEEEEEEEvNT_6ParamsE) ;  /* 0xffff67e006007950 */ /* 0x000fea0003c3ffff */
        .type           $_ZN7cutlass13device_kernelIN5flash19enable_sm80_to_sm89INS1_16FlashAttnBwdSm80INS1_25CollectiveMainloopBwdSm80ILi2ELi2EN4cute5tupleIJNS5_1CILi128EEES8_NS7_ILi64EEEEEENS_10bfloat16_tEfNS_4arch4Sm80ELb0ELb0ELb1ELb0ELb1ELb0ELb0ELb0ELi2ELi4ELi4ELi4ELb0EEENS1_24CollectiveEpilogueBwdGQAISA_fSD_Li256ELb0ELb1EEENS1_19SingleTileSchedulerILb0ELb0ELb0ELi128EEEEEEEEEvNT_6ParamsE$_ZN4cute3eso3ESOILb1ELb0EJNS_6LayoutINS_5tupleIJNS3_IJNS_1CILi8EEENS4_ILi1EEEEEENS3_IJNS4_ILi2EEEEEEEEENS3_IJNS3_IJS6_NS4_ILi0EEEEEENS3_IJNS4_ILi8192EEEEEEEEEEENS_10ViewEngineINS_8smem_ptrIPN7cutlass10bfloat16_tEEEEEEEC2ERKSG_RKSN_,@function
        .size           $_ZN7cutlass13device_kernelIN5flash19enable_sm80_to_sm89INS1_16FlashAttnBwdSm80INS1_25CollectiveMainloopBwdSm80ILi2ELi2EN4cute5tupleIJNS5_1CILi128EEES8_NS7_ILi64EEEEEENS_10bfloat16_tEfNS_4arch4Sm80ELb0ELb0ELb1ELb0ELb1ELb0ELb0ELb0ELi2ELi4ELi4ELi4ELb0EEENS1_24CollectiveEpilogueBwdGQAISA_fSD_Li256ELb0ELb1EEENS1_19SingleTileSchedulerILb0ELb0ELb0ELi128EEEEEEEEEvNT_6ParamsE$_ZN4cute3eso3ESOILb1ELb0EJNS_6LayoutINS_5tupleIJNS3_IJNS_1CILi8EEENS4_ILi1EEEEEENS3_IJNS4_ILi2EEEEEEEEENS3_IJNS3_IJS6_NS4_ILi0EEEEEENS3_IJNS4_ILi8192EEEEEEEEEEENS_10ViewEngineINS_8smem_ptrIPN7cutlass10bfloat16_tEEEEEEEC2ERKSG_RKSN_,($_ZN7cutlass13device_kernelIN5flash19enable_sm80_to_sm89INS1_16FlashAttnBwdSm80INS1_25CollectiveMainloopBwdSm80ILi2ELi2EN4cute5tupleIJNS5_1CILi128EEES8_NS7_ILi64EEEEEENS_10bfloat16_tEfNS_4arch4Sm80ELb0ELb0ELb1ELb0ELb1ELb0ELb0ELb0ELi2ELi4ELi4ELi4ELb0EEENS1_24CollectiveEpilogueBwdGQAISA_fSD_Li256ELb0ELb1EEENS1_19SingleTileSchedulerILb0ELb0ELb0ELi128EEEEEEEEEvNT_6ParamsE$_ZN4cute3eso3ESOILb1ELb0EJNS_6LayoutINS_5tupleIJNS3_IJNS_1CILi8EEENS4_ILi1EEEEEENS3_IJNS4_ILi2EEEEEEEEENS3_IJNS3_IJS6_NS4_ILi0EEEEEENS3_IJS5_EEEEEEEENS_10ViewEngineIPN7cutlass10bfloat16_tEEEEEC2ERKSF_RKSK_ - $_ZN7cutlass13device_kernelIN5flash19enable_sm80_to_sm89INS1_16FlashAttnBwdSm80INS1_25CollectiveMainloopBwdSm80ILi2ELi2EN4cute5tupleIJNS5_1CILi128EEES8_NS7_ILi64EEEEEENS_10bfloat16_tEfNS_4arch4Sm80ELb0ELb0ELb1ELb0ELb1ELb0ELb0ELb0ELi2ELi4ELi4ELi4ELb0EEENS1_24CollectiveEpilogueBwdGQAISA_fSD_Li256ELb0ELb1EEENS1_19SingleTileSchedulerILb0ELb0ELb0ELi128EEEEEEEEEvNT_6ParamsE$_ZN4cute3eso3ESOILb1ELb0EJNS_6LayoutINS_5tupleIJNS3_IJNS_1CILi8EEENS4_ILi1EEEEEENS3_IJNS4_ILi2EEEEEEEEENS3_IJNS3_IJS6_NS4_ILi0EEEEEENS3_IJNS4_ILi8192EEEEEEEEEEENS_10ViewEngineINS_8smem_ptrIPN7cutlass10bfloat16_tEEEEEEEC2ERKSG_RKSN_)
$_ZN7cutlass13device_kernelIN5flash19enable_sm80_to_sm89INS1_16FlashAttnBwdSm80INS1_25CollectiveMainloopBwdSm80ILi2ELi2EN4cute5tupleIJNS5_1CILi128EEES8_NS7_ILi64EEEEEENS_10bfloat16_tEfNS_4arch4Sm80ELb0ELb0ELb1ELb0ELb1ELb0ELb0ELb0ELi2ELi4ELi4ELi4ELb0EEENS1_24CollectiveEpilogueBwdGQAISA_fSD_Li256ELb0ELb1EEENS1_19SingleTileSchedulerILb0ELb0ELb0ELi128EEEEEEEEEvNT_6ParamsE$_ZN4cute3eso3ESOILb1ELb0EJNS_6LayoutINS_5tupleIJNS3_IJNS_1CILi8EEENS4_ILi1EEEEEENS3_IJNS4_ILi2EEEEEEEEENS3_IJNS3_IJS6_NS4_ILi0EEEEEENS3_IJNS4_ILi8192EEEEEEEEEEENS_10ViewEngineINS_8smem_ptrIPN7cutlass10bfloat16_tEEEEEEEC2ERKSG_RKSN_:
[----:B------:R-:W-:Y:S01]  /*9820*/  IADD3 R5, R25, -c[0x0][0x20], RZ ;  /* 0x8000080019057a10 */ /* 0x000fe20007ffe0ff */
[----:B------:R-:W-:Y:S01]  /*9830*/  IMAD.MOV.U32 R8, RZ, RZ, R4 ;  /* 0x000000ffff087224 */ /* 0x000fe200078e0004 */
[----:B------:R-:W-:Y:S01]  /*9840*/  MOV R9, R7 ;  /* 0x0000000700097202 */ /* 0x000fe20000000f00 */
[----:B------:R-:W-:-:S04]  /*9850*/  IMAD.MOV.U32 R7, RZ, RZ, 0x0 ;  /* 0x00000000ff077424 */ /* 0x000fc800078e00ff */
[----:B------:R1:W-:Y:S01]  /*9860*/  STL.64 [R5], R8 ;  /* 0x0000000805007387 */ /* 0x0003e20000100a00 */
[----:B------:R-:W-:Y:S05]  /*9870*/  RET.REL.NODEC R6 `(_ZN7cutlass13device_kernelIN5flash19enable_sm80_to_sm89INS1_16FlashAttnBwdSm80INS1_25CollectiveMainloopBwdSm80ILi2ELi2EN4cute5tupleIJNS5_1CILi128EEES8_NS7_ILi64EEEEEENS_10bfloat16_tEfNS_4arch4Sm80ELb0ELb0ELb1ELb0ELb1ELb0ELb0ELb0ELi2ELi4ELi4ELi4ELb0EEENS1_24CollectiveEpilogueBwdGQAISA_fSD_Li256ELb0ELb1EEENS1_19SingleTileSchedulerILb0ELb0ELb0ELi128EEEEEEEEEvNT_6ParamsE) ;  /* 0xffff678006007950 */ /* 0x000fea0003c3ffff */
        .type           $_ZN7cutlass13device_kernelIN5flash19enable_sm80_to_sm89INS1_16FlashAttnBwdSm80INS1_25CollectiveMainloopBwdSm80ILi2ELi2EN4cute5tupleIJNS5_1CILi128EEES8_NS7_ILi64EEEEEENS_10bfloat16_tEfNS_4arch4Sm80ELb0ELb0ELb1ELb0ELb1ELb0ELb0ELb0ELi2ELi4ELi4ELi4ELb0EEENS1_24CollectiveEpilogueBwdGQAISA_fSD_Li256ELb0ELb1EEENS1_19SingleTileSchedulerILb0ELb0ELb0ELi128EEEEEEEEEvNT_6ParamsE$_ZN4cute3eso3ESOILb1ELb0EJNS_6LayoutINS_5tupleIJNS3_IJNS_1CILi8EEENS4_ILi1EEEEEENS3_IJNS4_ILi2EEEEEEEEENS3_IJNS3_IJS6_NS4_ILi0EEEEEENS3_IJS5_EEEEEEEENS_10ViewEngineIPN7cutlass10bfloat16_tEEEEEC2ERKSF_RKSK_,@function
        .size           $_ZN7cutlass13device_kernelIN5flash19enable_sm80_to_sm89INS1_16FlashAttnBwdSm80INS1_25CollectiveMainloopBwdSm80ILi2ELi2EN4cute5tupleIJNS5_1CILi128EEES8_NS7_ILi64EEEEEENS_10bfloat16_tEfNS_4arch4Sm80ELb0ELb0ELb1ELb0ELb1ELb0ELb0ELb0ELi2ELi4ELi4ELi4ELb0EEENS1_24CollectiveEpilogueBwdGQAISA_fSD_Li256ELb0ELb1EEENS1_19SingleTileSchedulerILb0ELb0ELb0ELi128EEEEEEEEEvNT_6ParamsE$_ZN4cute3eso3ESOILb1ELb0EJNS_6LayoutINS_5tupleIJNS3_IJNS_1CILi8EEENS4_ILi1EEEEEENS3_IJNS4_ILi2EEEEEEEEENS3_IJNS3_IJS6_NS4_ILi0EEEEEENS3_IJS5_EEEEEEEENS_10ViewEngineIPN7cutlass10bfloat16_tEEEEEC2ERKSF_RKSK_,($_ZN7cutlass13device_kernelIN5flash19enable_sm80_to_sm89INS1_16FlashAttnBwdSm80INS1_25CollectiveMainloopBwdSm80ILi2ELi2EN4cute5tupleIJNS5_1CILi128EEES8_NS7_ILi64EEEEEENS_10bfloat16_tEfNS_4arch4Sm80ELb0ELb0ELb1ELb0ELb1ELb0ELb0ELb0ELi2ELi4ELi4ELi4ELb0EEENS1_24CollectiveEpilogueBwdGQAISA_fSD_Li256ELb0ELb1EEENS1_19SingleTileSchedulerILb0ELb0ELb0ELi128EEEEEEEEEvNT_6ParamsE$_ZN4cute3eso3ESOILb1ELb0EJNS_6LayoutINS_5tupleIJNS3_IJNS_1CILi8EEENS4_ILi1EEEEEENS3_IJNS4_ILi4EEEEEEEEENS3_IJNS3_IJS6_NS4_ILi0EEEEEENS3_IJNS4_ILi2048EEEEEEEEEEENS_10ViewEngineINS_8smem_ptrIPN7cutlass10bfloat16_tEEEEEEEC2ERKSG_RKSN_ - $_ZN7cutlass13device_kernelIN5flash19enable_sm80_to_sm89INS1_16FlashAttnBwdSm80INS1_25CollectiveMainloopBwdSm80ILi2ELi2EN4cute5tupleIJNS5_1CILi128EEES8_NS7_ILi64EEEEEENS_10bfloat16_tEfNS_4arch4Sm80ELb0ELb0ELb1ELb0ELb1ELb0ELb0ELb0ELi2ELi4ELi4ELi4ELb0EEENS1_24CollectiveEpilogueBwdGQAISA_fSD_Li256ELb0ELb1EEENS1_19SingleTileSchedulerILb0ELb0ELb0ELi128EEEEEEEEEvNT_6ParamsE$_ZN4cute3eso3ESOILb1ELb0EJNS_6LayoutINS_5tupleIJNS3_IJNS_1CILi8EEENS4_ILi1EEEEEENS3_IJNS4_ILi2EEEEEEEEENS3_IJNS3_IJS6_NS4_ILi0EEEEEENS3_IJS5_EEEEEEEENS_10ViewEngineIPN7cutlass10bfloat16_tEEEEEC2ERKSF_RKSK_)
$_ZN7cutlass13device_kernelIN5flash19enable_sm80_to_sm89INS1_16FlashAttnBwdSm80INS1_25CollectiveMainloopBwdSm80ILi2ELi2EN4cute5tupleIJNS5_1CILi128EEES8_NS7_ILi64EEEEEENS_10bfloat16_tEfNS_4arch4Sm80ELb0ELb0ELb1ELb0ELb1ELb0ELb0ELb0ELi2ELi4ELi4ELi4ELb0EEENS1_24CollectiveEpilogueBwdGQAISA_fSD_Li256ELb0ELb1EEENS1_19SingleTileSchedulerILb0ELb0ELb0ELi128EEEEEEEEEvNT_6ParamsE$_ZN4cute3eso3ESOILb1ELb0EJNS_6LayoutINS_5tupleIJNS3_IJNS_1CILi8EEENS4_ILi1EEEEEENS3_IJNS4_ILi2EEEEEEEEENS3_IJNS3_IJS6_NS4_ILi0EEEEEENS3_IJS5_EEEEEEEENS_10ViewEngineIPN7cutlass10bfloat16_tEEEEEC2ERKSF_RKSK_:
[----:B------:R-:W-:Y:S01]  /*9880*/  IADD3 R3, R67, -c[0x0][0x20], RZ ;  /* 0x8000080043037a10 */ /* 0x000fe20007ffe0ff */
[----:B------:R-:W-:Y:S01]  /*9890*/  IMAD.MOV.U32 R8, RZ, RZ, R2 ;  /* 0x000000ffff087224 */ /* 0x000fe200078e0002 */
[----:B------:R-:W-:Y:S01]  /*98a0*/  MOV R9, R5 ;  /* 0x0000000500097202 */ /* 0x000fe20000000f00 */
[----:B------:R-:W-:-:S04]  /*98b0*/  IMAD.MOV.U32 R5, RZ, RZ, 0x0 ;  /* 0x00000000ff057424 */ /* 0x000fc800078e00ff */
[----:B------:R1:W-:Y:S01]  /*98c0*/  STL.64 [R3], R8 ;  /* 0x0000000803007387 */ /* 0x0003e20000100a00 */
[----:B------:R-:W-:Y:S05]  /*98d0*/  RET.REL.NODEC R4 `(_ZN7cutlass13device_kernelIN5flash19enable_sm80_to_sm89INS1_16FlashAttnBwdSm80INS1_25CollectiveMainloopBwdSm80ILi2ELi2EN4cute5tupleIJNS5_1CILi128EEES8_NS7_ILi64EEEEEENS_10bfloat16_tEfNS_4arch4Sm80ELb0ELb0ELb1ELb0ELb1ELb0ELb0ELb0ELi2ELi4ELi4ELi4ELb0EEENS1_24CollectiveEpilogueBwdGQAISA_fSD_Li256ELb0ELb1EEENS1_19SingleTileSchedulerILb0ELb0ELb0ELi128EEEEEEEEEvNT_6ParamsE) ;  /* 0xffff672004007950 */ /* 0x000fea0003c3ffff */
        .type           $_ZN7cutlass13device_kernelIN5flash19enable_sm80_to_sm89INS1_16FlashAttnBwdSm80INS1_25CollectiveMainloopBwdSm80ILi2ELi2EN4cute5tupleIJNS5_1CILi128EEES8_NS7_ILi64EEEEEENS_10bfloat16_tEfNS_4arch4Sm80ELb0ELb0ELb1ELb0ELb1ELb0ELb0ELb0ELi2ELi4ELi4ELi4ELb0EEENS1_24CollectiveEpilogueBwdGQAISA_fSD_Li256ELb0ELb1EEENS1_19SingleTileSchedulerILb0ELb0ELb0ELi128EEEEEEEEEvNT_6ParamsE$_ZN4cute3eso3ESOILb1ELb0EJNS_6LayoutINS_5tupleIJNS3_IJNS_1CILi8EEENS4_ILi1EEEEEENS3_IJNS4_ILi4EEEEEEEEENS3_IJNS3_IJS6_NS4_ILi0EEEEEENS3_IJNS4_ILi2048EEEEEEEEEEENS_10ViewEngineINS_8smem_ptrIPN7cutlass10bfloat16_tEEEEEEEC2ERKSG_RKSN_,@function
        .size           $_ZN7cutlass13device_kernelIN5flash19enable_sm80_to_sm89INS1_16FlashAttnBwdSm80INS1_25CollectiveMainloopBwdSm80ILi2ELi2EN4cute5tupleIJNS5_1CILi128EEES8_NS7_ILi64EEEEEENS_10bfloat16_tEfNS_4arch4Sm80ELb0ELb0ELb1ELb0ELb1ELb0ELb0ELb0ELi2ELi4ELi4ELi4ELb0EEENS1_24CollectiveEpilogueBwdGQAISA_fSD_Li256ELb0ELb1EEENS1_19SingleTileSchedulerILb0ELb0ELb0ELi128EEEEEEEEEvNT_6ParamsE$_ZN4cute3eso3ESOILb1ELb0EJNS_6LayoutINS_5tupleIJNS3_IJNS_1CILi8EEENS4_ILi1EEEEEENS3_IJNS4_ILi4EEEEEEEEENS3_IJNS3_IJS6_NS4_ILi0EEEEEENS3_IJNS4_ILi2048EEEEEEEEEEENS_10ViewEngineINS_8smem_ptrIPN7cutlass10bfloat16_tEEEEEEEC2ERKSG_RKSN_,($_ZN7cutlass13device_kernelIN5flash19enable_sm80_to_sm89INS1_16FlashAttnBwdSm80INS1_25CollectiveMainloopBwdSm80ILi2ELi2EN4cute5tupleIJNS5_1CILi128EEES8_NS7_ILi64EEEEEENS_10bfloat16_tEfNS_4arch4Sm80ELb0ELb0ELb1ELb0ELb1ELb0ELb0ELb0ELi2ELi4ELi4ELi4ELb0EEENS1_24CollectiveEpilogueBwdGQAISA_fSD_Li256ELb0ELb1EEENS1_19SingleTileSchedulerILb0ELb0ELb0ELi128EEEEEEEEEvNT_6ParamsE$_ZN4cute3eso3ESOILb1ELb0EJNS_6LayoutINS_5tupleIJNS3_IJNS_1CILi8EEENS4_ILi1EEEEEENS3_IJNS4_ILi4EEEEEEEEENS3_IJNS3_IJS6_NS4_ILi0EEEEEENS3_IJS5_EEEEEEEENS_10ViewEngineIPN7cutlass10bfloat16_tEEEEEC2ERKSF_RKSK_ - $_ZN7cutlass13device_kernelIN5flash19enable_sm80_to_sm89INS1_16FlashAttnBwdSm80INS1_25CollectiveMainloopBwdSm80ILi2ELi2EN4cute5tupleIJNS5_1CILi128EEES8_NS7_ILi64EEEEEENS_10bfloat16_tEfNS_4arch4Sm80ELb0ELb0ELb1ELb0ELb1ELb0ELb0ELb0ELi2ELi4ELi4ELi4ELb0EEENS1_24CollectiveEpilogueBwdGQAISA_fSD_Li256ELb0ELb1EEENS1_19SingleTileSchedulerILb0ELb0ELb0ELi128EEEEEEEEEvNT_6ParamsE$_ZN4cute3eso3ESOILb1ELb0EJNS_6LayoutINS_5tupleIJNS3_IJNS_1CILi8EEENS4_ILi1EEEEEENS3_IJNS4_ILi4EEEEEEEEENS3_IJNS3_IJS6_NS4_ILi0EEEEEENS3_IJNS4_ILi2048EEEEEEEEEEENS_10ViewEngineINS_8smem_ptrIPN7cutlass10bfloat16_tEEEEEEEC2ERKSG_RKSN_)
$_ZN7cutlass13device_kernelIN5flash19enable_sm80_to_sm89INS1_16FlashAttnBwdSm80INS1_25CollectiveMainloopBwdSm80ILi2ELi2EN4cute5tupleIJNS5_1CILi128EEES8_NS7_ILi64EEEEEENS_10bfloat16_tEfNS_4arch4Sm80ELb0ELb0ELb1ELb0ELb1ELb0ELb0ELb0ELi2ELi4ELi4ELi4ELb0EEENS1_24CollectiveEpilogueBwdGQAISA_fSD_Li256ELb0ELb1EEENS1_19SingleTileSchedulerILb0ELb0ELb0ELi128EEEEEEEEEvNT_6ParamsE$_ZN4cute3eso3ESOILb1ELb0EJNS_6LayoutINS_5tupleIJNS3_IJNS_1CILi8EEENS4_ILi1EEEEEENS3_IJNS4_ILi4EEEEEEEEENS3_IJNS3_IJS6_NS4_ILi0EEEEEENS3_IJNS4_ILi2048EEEEEEEEEEENS_10ViewEngineINS_8smem_ptrIPN7cutlass10bfloat16_tEEEEEEEC2ERKSG_RKSN_:
[----:B------:R-:W-:Y:S01]  /*98e0*/  IADD3 R5, R25, -c[0x0][0x20], RZ ;  /* 0x8000080019057a10 */ /* 0x000fe20007ffe0ff */
[----:B------:R-:W-:Y:S01]  /*98f0*/  IMAD.MOV.U32 R8, RZ, RZ, R4 ;  /* 0x000000ffff087224 */ /* 0x000fe200078e0004 */
[----:B------:R-:W-:Y:S01]  /*9900*/  MOV R9, R7 ;  /* 0x0000000700097202 */ /* 0x000fe20000000f00 */
[----:B------:R-:W-:-:S04]  /*9910*/  IMAD.MOV.U32 R7, RZ, RZ, 0x0 ;  /* 0x00000000ff077424 */ /* 0x000fc800078e00ff */
[----:B------:R1:W-:Y:S01]  /*9920*/  STL.64 [R5], R8 ;  /* 0x0000000805007387 */ /* 0x0003e20000100a00 */
[----:B------:R-:W-:Y:S05]  /*9930*/  RET.REL.NODEC R6 `(_ZN7cutlass13device_kernelIN5flash19enable_sm80_to_sm89INS1_16FlashAttnBwdSm80INS1_25CollectiveMainloopBwdSm80ILi2ELi2EN4cute5tupleIJNS5_1CILi128EEES8_NS7_ILi64EEEEEENS_10bfloat16_tEfNS_4arch4Sm80ELb0ELb0ELb1ELb0ELb1ELb0ELb0ELb0ELi2ELi4ELi4ELi4ELb0EEENS1_24CollectiveEpilogueBwdGQAISA_fSD_Li256ELb0ELb1EEENS1_19SingleTileSchedulerILb0ELb0ELb0ELi128EEEEEEEEEvNT_6ParamsE) ;  /* 0xffff66c006007950 */ /* 0x000fea0003c3ffff */
        .type           $_ZN7cutlass13device_kernelIN5flash19enable_sm80_to_sm89INS1_16FlashAttnBwdSm80INS1_25CollectiveMainloopBwdSm80ILi2ELi2EN4cute5tupleIJNS5_1CILi128EEES8_NS7_ILi64EEEEEENS_10bfloat16_tEfNS_4arch4Sm80ELb0ELb0ELb1ELb0ELb1ELb0ELb0ELb0ELi2ELi4ELi4ELi4ELb0EEENS1_24CollectiveEpilogueBwdGQAISA_fSD_Li256ELb0ELb1EEENS1_19SingleTileSchedulerILb0ELb0ELb0ELi128EEEEEEEEEvNT_6ParamsE$_ZN4cute3eso3ESOILb1ELb0EJNS_6LayoutINS_5tupleIJNS3_IJNS_1CILi8EEENS4_ILi1EEEEEENS3_IJNS4_ILi4EEEEEEEEENS3_IJNS3_IJS6_NS4_ILi0EEEEEENS3_IJS5_EEEEEEEENS_10ViewEngineIPN7cutlass10bfloat16_tEEEEEC2ERKSF_RKSK_,@function
        .size           $_ZN7cutlass13device_kernelIN5flash19enable_sm80_to_sm89INS1_16FlashAttnBwdSm80INS1_25CollectiveMainloopBwdSm80ILi2ELi2EN4cute5tupleIJNS5_1CILi128EEES8_NS7_ILi64EEEEEENS_10bfloat16_tEfNS_4arch4Sm80ELb0ELb0ELb1ELb0ELb1ELb0ELb0ELb0ELi2ELi4ELi4ELi4ELb0EEENS1_24CollectiveEpilogueBwdGQAISA_fSD_Li256ELb0ELb1EEENS1_19SingleTileSchedulerILb0ELb0ELb0ELi128EEEEEEEEEvNT_6ParamsE$_ZN4cute3eso3ESOILb1ELb0EJNS_6LayoutINS_5tupleIJNS3_IJNS_1CILi8EEENS4_ILi1EEEEEENS3_IJNS4_ILi4EEEEEEEEENS3_IJNS3_IJS6_NS4_ILi0EEEEEENS3_IJS5_EEEEEEEENS_10ViewEngineIPN7cutlass10bfloat16_tEEEEEC2ERKSF_RKSK_,($_ZN7cutlass13device_kernelIN5flash19enable_sm80_to_sm89INS1_16FlashAttnBwdSm80INS1_25CollectiveMainloopBwdSm80ILi2ELi2EN4cute5tupleIJNS5_1CILi128EEES8_NS7_ILi64EEEEEENS_10bfloat16_tEfNS_4arch4Sm80ELb0ELb0ELb1ELb0ELb1ELb0ELb0ELb0ELi2ELi4ELi4ELi4ELb0EEENS1_24CollectiveEpilogueBwdGQAISA_fSD_Li256ELb0ELb1EEENS1_19SingleTileSchedulerILb0ELb0ELb0ELi128EEEEEEEEEvNT_6ParamsE$_ZN4cute3eso3ESOILb1ELb0EJNS_6LayoutINS_5tupleIJNS3_IJNS_1CILi8EEENS4_ILi1EEEEEENS4_ILi2EEEEEENS3_IJNS3_IJS6_NS4_ILi0EEEEEENS4_ILi4096EEEEEEEENS_10ViewEngineINS_8smem_ptrIPN7cutlass10bfloat16_tEEEEEEEC2ERKSE_RKSL_ - $_ZN7cutlass13device_kernelIN5flash19enable_sm80_to_sm89INS1_16FlashAttnBwdSm80INS1_25CollectiveMainloopBwdSm80ILi2ELi2EN4cute5tupleIJNS5_1CILi128EEES8_NS7_ILi64EEEEEENS_10bfloat16_tEfNS_4arch4Sm80ELb0ELb0ELb1ELb0ELb1ELb0ELb0ELb0ELi2ELi4ELi4ELi4ELb0EEENS1_24CollectiveEpilogueBwdGQAISA_fSD_Li256ELb0ELb1EEENS1_19SingleTileSchedulerILb0ELb0ELb0ELi128EEEEEEEEEvNT_6ParamsE$_ZN4cute3eso3ESOILb1ELb0EJNS_6LayoutINS_5tupleIJNS3_IJNS_1CILi8EEENS4_ILi1EEEEEENS3_IJNS4_ILi4EEEEEEEEENS3_IJNS3_IJS6_NS4_ILi0EEEEEENS3_IJS5_EEEEEEEENS_10ViewEngineIPN7cutlass10bfloat16_tEEEEEC2ERKSF_RKSK_)
$_ZN7cutlass13device_kernelIN5flash19enable_sm80_to_sm89INS1_16FlashAttnBwdSm80INS1_25CollectiveMainloopBwdSm80ILi2ELi2EN4cute5tupleIJNS5_1CILi128EEES8_NS7_ILi64EEEEEENS_10bfloat16_tEfNS_4arch4Sm80ELb0ELb0ELb1ELb0ELb1ELb0ELb0ELb0ELi2ELi4ELi4ELi4ELb0EEENS1_24CollectiveEpilogueBwdGQAISA_fSD_Li256ELb0ELb1EEENS1_19SingleTileSchedulerILb0ELb0ELb0ELi128EEEEEEEEEvNT_6ParamsE$_ZN4cute3eso3ESOILb1ELb0EJNS_6LayoutINS_5tupleIJNS3_IJNS_1CILi8EEENS4_ILi1EEEEEENS3_IJNS4_ILi4EEEEEEEEENS3_IJNS3_IJS6_NS4_ILi0EEEEEENS3_IJS5_EEEEEEEENS_10ViewEngineIPN7cutlass10bfloat16_tEEEEEC2ERKSF_RKSK_:
[----:B------:R-:W-:Y:S01]  /*9940*/  IADD3 R3, R25, -c[0x0][0x20], RZ ;  /* 0x8000080019037a10 */ /* 0x000fe20007ffe0ff */
[----:B------:R-:W-:Y:S01]  /*9950*/  IMAD.MOV.U32 R8, RZ, RZ, R2 ;  /* 0x000000ffff087224 */ /* 0x000fe200078e0002 */
[----:B------:R-:W-:Y:S01]  /*9960*/  MOV R9, R5 ;  /* 0x0000000500097202 */ /* 0x000fe20000000f00 */
[----:B------:R-:W-:-:S04]  /*9970*/  IMAD.MOV.U32 R5, RZ, RZ, 0x0 ;  /* 0x00000000ff057424 */ /* 0x000fc800078e00ff */
[----:B------:R1:W-:Y:S01]  /*9980*/  STL.64 [R3], R8 ;  /* 0x0000000803007387 */ /* 0x0003e20000100a00 */
[----:B------:R-:W-:Y:S05]  /*9990*/  RET.REL.NODEC R4 `(_ZN7cutlass13device_kernelIN5flash19enable_sm80_to_sm89INS1_16FlashAttnBwdSm80INS1_25CollectiveMainloopBwdSm80ILi2ELi2EN4cute5tupleIJNS5_1CILi128EEES8_NS7_ILi64EEEEEENS_10bfloat16_tEfNS_4arch4Sm80ELb0ELb0ELb1ELb0ELb1ELb0ELb0ELb0ELi2ELi4ELi4ELi4ELb0EEENS1_24CollectiveEpilogueBwdGQAISA_fSD_Li256ELb0ELb1EEENS1_19SingleTileSchedulerILb0ELb0ELb0ELi128EEEEEEEEEvNT_6ParamsE) ;  /* 0xffff666004007950 */ /* 0x000fea0003c3ffff */
        .type           $_ZN7cutlass13device_kernelIN5flash19enable_sm80_to_sm89INS1_16FlashAttnBwdSm80INS1_25CollectiveMainloopBwdSm80ILi2ELi2EN4cute5tupleIJNS5_1CILi128EEES8_NS7_ILi64EEEEEENS_10bfloat16_tEfNS_4arch4Sm80ELb0ELb0ELb1ELb0ELb1ELb0ELb0ELb0ELi2ELi4ELi4ELi4ELb0EEENS1_24CollectiveEpilogueBwdGQAISA_fSD_Li256ELb0ELb1EEENS1_19SingleTileSchedulerILb0ELb0ELb0ELi128EEEEEEEEEvNT_6ParamsE$_ZN4cute3eso3ESOILb1ELb0EJNS_6LayoutINS_5tupleIJNS3_IJNS_1CILi8EEENS4_ILi1EEEEEENS4_ILi2EEEEEENS3_IJNS3_IJS6_NS4_ILi0EEEEEENS4_ILi4096EEEEEEEENS_10ViewEngineINS_8smem_ptrIPN7cutlass10bfloat16_tEEEEEEEC2ERKSE_RKSL_,@function
        .size           $_ZN7cutlass13device_kernelIN5flash19enable_sm80_to_sm89INS1_16FlashAttnBwdSm80INS1_25CollectiveMainloopBwdSm80ILi2ELi2EN4cute5tupleIJNS5_1CILi128EEES8_NS7_ILi64EEEEEENS_10bfloat16_tEfNS_4arch4Sm80ELb0ELb0ELb1ELb0ELb1ELb0ELb0ELb0ELi2ELi4ELi4ELi4ELb0EEENS1_24CollectiveEpilogueBwdGQAISA_fSD_Li256ELb0ELb1EEENS1_19SingleTileSchedulerILb0ELb0ELb0ELi128EEEEEEEEEvNT_6ParamsE$_ZN4cute3eso3ESOILb1ELb0EJNS_6LayoutINS_5tupleIJNS3_IJNS_1CILi8EEENS4_ILi1EEEEEENS4_ILi2EEEEEENS3_IJNS3_IJS6_NS4_ILi0EEEEEENS4_ILi4096EEEEEEEENS_10ViewEngineINS_8smem_ptrIPN7cutlass10bfloat16_tEEEEEEEC2ERKSE_RKSL_,($_ZN7cutlass13device_kernelIN5flash19enable_sm80_to_sm89INS1_16FlashAttnBwdSm80INS1_25CollectiveMainloopBwdSm80ILi2ELi2EN4cute5tupleIJNS5_1CILi128EEES8_NS7_ILi64EEEEEENS_10bfloat16_tEfNS_4arch4Sm80ELb0ELb0ELb1ELb0ELb1ELb0ELb0ELb0ELi2ELi4ELi4ELi4ELb0EEENS1_24CollectiveEpilogueBwdGQAISA_fSD_Li256ELb0ELb1EEENS1_19SingleTileSchedulerILb0ELb0ELb0ELi128EEEEEEEEEvNT_6ParamsE$_ZN4cute3eso3ESOILb1ELb0EJNS_6LayoutINS_5tupleIJNS3_IJNS_1CILi8EEENS4_ILi1EEEEEENS4_ILi2EEEEEENS3_IJNS3_IJS6_NS4_ILi0EEEEEENS4_ILi4096EEEEEEEEiEEC2ERKSE_RKi - $_ZN7cutlass13device_kernelIN5flash19enable_sm80_to_sm89INS1_16FlashAttnBwdSm80INS1_25CollectiveMainloopBwdSm80ILi2ELi2EN4cute5tupleIJNS5_1CILi128EEES8_NS7_ILi64EEEEEENS_10bfloat16_tEfNS_4arch4Sm80ELb0ELb0ELb1ELb0ELb1ELb0ELb0ELb0ELi2ELi4ELi4ELi4ELb0EEENS1_24CollectiveEpilogueBwdGQAISA_fSD_Li256ELb0ELb1EEENS1_19SingleTileSchedulerILb0ELb0ELb0ELi128EEEEEEEEEvNT_6ParamsE$_ZN4cute3eso3ESOILb1ELb0EJNS_6LayoutINS_5tupleIJNS3_IJNS_1CILi8EEENS4_ILi1EEEEEENS4_ILi2EEEEEENS3_IJNS3_IJS6_NS4_ILi0EEEEEENS4_ILi4096EEEEEEEENS_10ViewEngineINS_8smem_ptrIPN7cutlass10bfloat16_tEEEEEEEC2ERKSE_RKSL_)
$_ZN7cutlass13device_kernelIN5flash19enable_sm80_to_sm89INS1_16FlashAttnBwdSm80INS1_25CollectiveMainloopBwdSm80ILi2ELi2EN4cute5tupleIJNS5_1CILi128EEES8_NS7_ILi64EEEEEENS_10bfloat16_tEfNS_4arch4Sm80ELb0ELb0ELb1ELb0ELb1ELb0ELb0ELb0ELi2ELi4ELi4ELi4ELb0EEENS1_24CollectiveEpilogueBwdGQAISA_fSD_Li256ELb0ELb1EEENS1_19SingleTileSchedulerILb0ELb0ELb0ELi128EEEEEEEEEvNT_6ParamsE$_ZN4cute3eso3ESOILb1ELb0EJNS_6LayoutINS_5tupleIJNS3_IJNS_1CILi8EEENS4_ILi1EEEEEENS4_ILi2EEEEEENS3_IJNS3_IJS6_NS4_ILi0EEEEEENS4_ILi4096EEEEEEEENS_10ViewEngineINS_8smem_ptrIPN7cutlass10bfloat16_tEEEEEEEC2ERKSE_RKSL_:
[----:B------:R-:W-:Y:S02]  /*99a0*/  IADD3 R4, R67, -c[0x0][0x20], RZ ;  /* 0x8000080043047a10 */ /* 0x000fe40007ffe0ff */
[----:B------:R-:W-:-:S03]  /*99b0*/  MOV R7, 0x0 ;  /* 0x0000000000077802 */ /* 0x000fc60000000f00 */
[----:B------:R1:W-:Y:S01]  /*99c0*/  STL.64 [R4], R2 ;  /* 0x0000000204007387 */ /* 0x0003e20000100a00 */
[----:B------:R-:W-:Y:S05]  /*99d0*/  RET.REL.NODEC R6 `(_ZN7cutlass13device_kernelIN5flash19enable_sm80_to_sm89INS1_16FlashAttnBwdSm80INS1_25CollectiveMainloopBwdSm80ILi2ELi2EN4cute5tupleIJNS5_1CILi128EEES8_NS7_ILi64EEEEEENS_10bfloat16_tEfNS_4arch4Sm80ELb0ELb0ELb1ELb0ELb1ELb0ELb0ELb0ELi2ELi4ELi4ELi4ELb0EEENS1_24CollectiveEpilogueBwdGQAISA_fSD_Li256ELb0ELb1EEENS1_19SingleTileSchedulerILb0ELb0ELb0ELi128EEEEEEEEEvNT_6ParamsE) ;  /* 0xffff662006007950 */ /* 0x000fea0003c3ffff */
        .type           $_ZN7cutlass13device_kernelIN5flash19enable_sm80_to_sm89INS1_16FlashAttnBwdSm80INS1_25CollectiveMainloopBwdSm80ILi2ELi2EN4cute5tupleIJNS5_1CILi128EEES8_NS7_ILi64EEEEEENS_10bfloat16_tEfNS_4arch4Sm80ELb0ELb0ELb1ELb0ELb1ELb0ELb0ELb0ELi2ELi4ELi4ELi4ELb0EEENS1_24CollectiveEpilogueBwdGQAISA_fSD_Li256ELb0ELb1EEENS1_19SingleTileSchedulerILb0ELb0ELb0ELi128EEEEEEEEEvNT_6ParamsE$_ZN4cute3eso3ESOILb1ELb0EJNS_6LayoutINS_5tupleIJNS3_IJNS_1CILi8EEENS4_ILi1EEEEEENS4_ILi2EEEEEENS3_IJNS3_IJS6_NS4_ILi0EEEEEENS4_ILi4096EEEEEEEEiEEC2ERKSE_RKi,@function
        .size           $_ZN7cutlass13device_kernelIN5flash19enable_sm80_to_sm89INS1_16FlashAttnBwdSm80INS1_25CollectiveMainloopBwdSm80ILi2ELi2EN4cute5tupleIJNS5_1CILi128EEES8_NS7_ILi64EEEEEENS_10bfloat16_tEfNS_4arch4Sm80ELb0ELb0ELb1ELb0ELb1ELb0ELb0ELb0ELi2ELi4ELi4ELi4ELb0EEENS1_24CollectiveEpilogueBwdGQAISA_fSD_Li256ELb0ELb1EEENS1_19SingleTileSchedulerILb0ELb0ELb0ELi128EEEEEEEEEvNT_6ParamsE$_ZN4cute3eso3ESOILb1ELb0EJNS_6LayoutINS_5tupleIJNS3_IJNS_1CILi8EEENS4_ILi1EEEEEENS4_ILi2EEEEEENS3_IJNS3_IJS6_NS4_ILi0EEEEEENS4_ILi4096EEEEEEEEiEEC2ERKSE_RKi,($_ZN7cutlass13device_kernelIN5flash19enable_sm80_to_sm89INS1_16FlashAttnBwdSm80INS1_25CollectiveMainloopBwdSm80ILi2ELi2EN4cute5tupleIJNS5_1CILi128EEES8_NS7_ILi64EEEEEENS_10bfloat16_tEfNS_4arch4Sm80ELb0ELb0ELb1ELb0ELb1ELb0ELb0ELb0ELi2ELi4ELi4ELi4ELb0EEENS1_24CollectiveEpilogueBwdGQAISA_fSD_Li256ELb0ELb1EEENS1_19SingleTileSchedulerILb0ELb0ELb0ELi128EEEEEEEEEvNT_6ParamsE$_ZN4cute3eso3ESOILb1ELb0EJNS_6LayoutINS_5tupleIJNS3_IJNS_1CILi8EEENS4_ILi1EEEEEENS4_ILi2EEEEEENS3_IJNS3_IJS6_NS4_ILi0EEEEEENS4_ILi64EEEEEEEENS_10ViewEngineIPN7cutlass10bfloat16_tEEEEEC2ERKSE_RKSJ_ - $_ZN7cutlass13device_kernelIN5flash19enable_sm80_to_sm89INS1_16FlashAttnBwdSm80INS1_25CollectiveMainloopBwdSm80ILi2ELi2EN4cute5tupleIJNS5_1CILi128EEES8_NS7_ILi64EEEEEENS_10bfloat16_tEfNS_4arch4Sm80ELb0ELb0ELb1ELb0ELb1ELb0ELb0ELb0ELi2ELi4ELi4ELi4ELb0EEENS1_24CollectiveEpilogueBwdGQAISA_fSD_Li256ELb0ELb1EEENS1_19SingleTileSchedulerILb0ELb0ELb0ELi128EEEEEEEEEvNT_6ParamsE$_ZN4cute3eso3ESOILb1ELb0EJNS_6LayoutINS_5tupleIJNS3_IJNS_1CILi8EEENS4_ILi1EEEEEENS4_ILi2EEEEEENS3_IJNS3_IJS6_NS4_ILi0EEEEEENS4_ILi4096EEEEEEEEiEEC2ERKSE_RKi)
$_ZN7cutlass13device_kernelIN5flash19enable_sm80_to_sm89INS1_16FlashAttnBwdSm80INS1_25CollectiveMainloopBwdSm80ILi2ELi2EN4cute5tupleIJNS5_1CILi128EEES8_NS7_ILi64EEEEEENS_10bfloat16_tEfNS_4arch4Sm80ELb0ELb0ELb1ELb0ELb1ELb0ELb0ELb0ELi2ELi4ELi4ELi4ELb0EEENS1_24CollectiveEpilogueBwdGQAISA_fSD_Li256ELb0ELb1EEENS1_19SingleTileSchedulerILb0ELb0ELb0ELi128EEEEEEEEEvNT_6ParamsE$_ZN4cute3eso3ESOILb1ELb0EJNS_6LayoutINS_5tupleIJNS3_IJNS_1CILi8EEENS4_ILi1EEEEEENS4_ILi2EEEEEENS3_IJNS3_IJS6_NS4_ILi0EEEEEENS4_ILi4096EEEEEEEEiEEC2ERKSE_RKi:
[----:B------:R-:W-:Y:S02]  /*99e0*/  IADD3 R2, R67, -c[0x0][0x20], RZ ;  /* 0x8000080043027a10 */ /* 0x000fe40007ffe0ff */
[----:B------:R-:W-:-:S03]  /*99f0*/  MOV R5, 0x0 ;  /* 0x0000000000057802 */ /* 0x000fc60000000f00 */
[----:B------:R1:W-:Y:S01]  /*9a00*/  STL [R2], R3 ;  /* 0x0000000302007387 */ /* 0x0003e20000100800 */
[----:B------:R-:W-:Y:S05]  /*9a10*/  RET.REL.NODEC R4 `(_ZN7cutlass13device_kernelIN5flash19enable_sm80_to_sm89INS1_16FlashAttnBwdSm80INS1_25CollectiveMainloopBwdSm80ILi2ELi2EN4cute5tupleIJNS5_1CILi128EEES8_NS7_ILi64EEEEEENS_10bfloat16_tEfNS_4arch4Sm80ELb0ELb0ELb1ELb0ELb1ELb0ELb0ELb0ELi2ELi4ELi4ELi4ELb0EEENS1_24CollectiveEpilogueBwdGQAISA_fSD_Li256ELb0ELb1EEENS1_19SingleTileSchedulerILb0ELb0ELb0ELi128EEEEEEEEEvNT_6ParamsE) ;  /* 0xffff65e004007950 */ /* 0x000fea0003c3ffff */
        .type           $_ZN7cutlass13device_kernelIN5flash19enable_sm80_to_sm89INS1_16FlashAttnBwdSm80INS1_25CollectiveMainloopBwdSm80ILi2ELi2EN4cute5tupleIJNS5_1CILi128EEES8_NS7_ILi64EEEEEENS_10bfloat16_tEfNS_4arch4Sm80ELb0ELb0ELb1ELb0ELb1ELb0ELb0ELb0ELi2ELi4ELi4ELi4ELb0EEENS1_24CollectiveEpilogueBwdGQAISA_fSD_Li256ELb0ELb1EEENS1_19SingleTileSchedulerILb0ELb0ELb0ELi128EEEEEEEEEvNT_6ParamsE$_ZN4cute3eso3ESOILb1ELb0EJNS_6LayoutINS_5tupleIJNS3_IJNS_1CILi8EEENS4_ILi1EEEEEENS4_ILi2EEEEEENS3_IJNS3_IJS6_NS4_ILi0EEEEEENS4_ILi64EEEEEEEENS_10ViewEngineIPN7cutlass10bfloat16_tEEEEEC2ERKSE_RKSJ_,@function
        .size           $_ZN7cutlass13device_kernelIN5flash19enable_sm80_to_sm89INS1_16FlashAttnBwdSm80INS1_25CollectiveMainloopBwdSm80ILi2ELi2EN4cute5tupleIJNS5_1CILi128EEES8_NS7_ILi64EEEEEENS_10bfloat16_tEfNS_4arch4Sm80ELb0ELb0ELb1ELb0ELb1ELb0ELb0ELb0ELi2ELi4ELi4ELi4ELb0EEENS1_24CollectiveEpilogueBwdGQAISA_fSD_Li256ELb0ELb1EEENS1_19SingleTileSchedulerILb0ELb0ELb0ELi128EEEEEEEEEvNT_6ParamsE$_ZN4cute3eso3ESOILb1ELb0EJNS_6LayoutINS_5tupleIJNS3_IJNS_1CILi8EEENS4_ILi1EEEEEENS4_ILi2EEEEEENS3_IJNS3_IJS6_NS4_ILi0EEEEEENS4_ILi64EEEEEEEENS_10ViewEngineIPN7cutlass10bfloat16_tEEEEEC2ERKSE_RKSJ_,($_ZN7cutlass13device_kernelIN5flash19enable_sm80_to_sm89INS1_16FlashAttnBwdSm80INS1_25CollectiveMainloopBwdSm80ILi2ELi2EN4cute5tupleIJNS5_1CILi128EEES8_NS7_ILi64EEEEEENS_10bfloat16_tEfNS_4arch4Sm80ELb0ELb0ELb1ELb0ELb1ELb0ELb0ELb0ELi2ELi4ELi4ELi4ELb0EEENS1_24CollectiveEpilogueBwdGQAISA_fSD_Li256ELb0ELb1EEENS1_19SingleTileSchedulerILb0ELb0ELb0ELi128EEEEEEEEEvNT_6ParamsE$_ZN4cute3eso3ESOILb1ELb0EJNS_6LayoutINS_5tupleIJNS3_IJNS_1CILi8EEENS4_ILi1EEEEEENS4_ILi2EEEEEENS3_IJNS3_IJS6_NS4_ILi0EEEEEENS4_ILi64EEEEEEEEiEEC2ERKSE_RKi - $_ZN7cutlass13device_kernelIN5flash19enable_sm80_to_sm89INS1_16FlashAttnBwdSm80INS1_25CollectiveMainloopBwdSm80ILi2ELi2EN4cute5tupleIJNS5_1CILi128EEES8_NS7_ILi64EEEEEENS_10bfloat16_tEfNS_4arch4Sm80ELb0ELb0ELb1ELb0ELb1ELb0ELb0ELb0ELi2ELi4ELi4ELi4ELb0EEENS1_24CollectiveEpilogueBwdGQAISA_fSD_Li256ELb0ELb1EEENS1_19SingleTileSchedulerILb0ELb0ELb0ELi128EEEEEEEEEvNT_6ParamsE$_ZN4cute3eso3ESOILb1ELb0EJNS_6LayoutINS_5tupleIJNS3_IJNS_1CILi8EEENS4_ILi1EEEEEENS4_ILi2EEEEEENS3_IJNS3_IJS6_NS4_ILi0EEEEEENS4_ILi64EEEEEEEENS_10ViewEngineIPN7cutlass10bfloat16_tEEEEEC2ERKSE_RKSJ_)
$_ZN7cutlass13device_kernelIN5flash19enable_sm80_to_sm89INS1_16FlashAttnBwdSm80INS1_25CollectiveMainloopBwdSm80ILi2ELi2EN4cute5tupleIJNS5_1CILi128EEES8_NS7_ILi64EEEEEENS_10bfloat16_tEfNS_4arch4Sm80ELb0ELb0ELb1ELb0ELb1ELb0ELb0ELb0ELi2ELi4ELi4ELi4ELb0EEENS1_24CollectiveEpilogueBwdGQAISA_fSD_Li256ELb0ELb1EEENS1_19SingleTileSchedulerILb0ELb0ELb0ELi128EEEEEEEEEvNT_6ParamsE$_ZN4cute3eso3ESOILb1ELb0EJNS_6LayoutINS_5tupleIJNS3_IJNS_1CILi8EEENS4_ILi1EEEEEENS4_ILi2EEEEEENS3_IJNS3_IJS6_NS4_ILi0EEEEEENS4_ILi64EEEEEEEENS_10ViewEngineIPN7cutlass10bfloat16_tEEEEEC2ERKSE_RKSJ_:
[----:B------:R-:W-:Y:S01]  /*9a20*/  IADD3 R2, R25, -c[0x0][0x20], RZ ;  /* 0x8000080019027a10 */ /* 0x000fe20007ffe0ff */
[----:B------:R-:W-:Y:S01]  /*9a30*/  IMAD.MOV.U32 R9, RZ, RZ, R3 ;  /* 0x000000ffff097224 */ /* 0x000fe200078e0003 */
[----:B------:R-:W-:-:S04]  /*9a40*/  MOV R7, 0x0 ;  /* 0x0000000000077802 */ /* 0x000fc80000000f00 */
[----:B------:R1:W-:Y:S01]  /*9a50*/  STL.64 [R2], R8 ;  /* 0x0000000802007387 */ /* 0x0003e20000100a00 */
[----:B------:R-:W-:Y:S05]  /*9a60*/  RET.REL.NODEC R6 `(_ZN7cutlass13device_kernelIN5flash19enable_sm80_to_sm89INS1_16FlashAttnBwdSm80INS1_25CollectiveMainloopBwdSm80ILi2ELi2EN4cute5tupleIJNS5_1CILi128EEES8_NS7_ILi64EEEEEENS_10bfloat16_tEfNS_4arch4Sm80ELb0ELb0ELb1ELb0ELb1ELb0ELb0ELb0ELi2ELi4ELi4ELi4ELb0EEENS1_24CollectiveEpilogueBwdGQAISA_fSD_Li256ELb0ELb1EEENS1_19SingleTileSchedulerILb0ELb0ELb0ELi128EEEEEEEEEvNT_6ParamsE) ;  /* 0xffff659006007950 */ /* 0x000fea0003c3ffff */
        .type           $_ZN7cutlass13device_kernelIN5flash19enable_sm80_to_sm89INS1_16FlashAttnBwdSm80INS1_25CollectiveMainloopBwdSm80ILi2ELi2EN4cute5tupleIJNS5_1CILi128EEES8_NS7_ILi64EEEEEENS_10bfloat16_tEfNS_4arch4Sm80ELb0ELb0ELb1ELb0ELb1ELb0ELb0ELb0ELi2ELi4ELi4ELi4ELb0EEENS1_24CollectiveEpilogueBwdGQAISA_fSD_Li256ELb0ELb1EEENS1_19SingleTileSchedulerILb0ELb0ELb0ELi128EEEEEEEEEvNT_6ParamsE$_ZN4cute3eso3ESOILb1ELb0EJNS_6LayoutINS_5tupleIJNS3_IJNS_1CILi8EEENS4_ILi1EEEEEENS4_ILi2EEEEEENS3_IJNS3_IJS6_NS4_ILi0EEEEEENS4_ILi64EEEEEEEEiEEC2ERKSE_RKi,@function
        .size           $_ZN7cutlass13device_kernelIN5flash19enable_sm80_to_sm89INS1_16FlashAttnBwdSm80INS1_25CollectiveMainloopBwdSm80ILi2ELi2EN4cute5tupleIJNS5_1CILi128EEES8_NS7_ILi64EEEEEENS_10bfloat16_tEfNS_4arch4Sm80ELb0ELb0ELb1ELb0ELb1ELb0ELb0ELb0ELi2ELi4ELi4ELi4ELb0EEENS1_24CollectiveEpilogueBwdGQAISA_fSD_Li256ELb0ELb1EEENS1_19SingleTileSchedulerILb0ELb0ELb0ELi128EEEEEEEEEvNT_6ParamsE$_ZN4cute3eso3ESOILb1ELb0EJNS_6LayoutINS_5tupleIJNS3_IJNS_1CILi8EEENS4_ILi1EEEEEENS4_ILi2EEEEEENS3_IJNS3_IJS6_NS4_ILi0EEEEEENS4_ILi64EEEEEEEEiEEC2ERKSE_RKi,($_ZN7cutlass13device_kernelIN5flash19enable_sm80_to_sm89INS1_16FlashAttnBwdSm80INS1_25CollectiveMainloopBwdSm80ILi2ELi2EN4cute5tupleIJNS5_1CILi128EEES8_NS7_ILi64EEEEEENS_10bfloat16_tEfNS_4arch4Sm80ELb0ELb0ELb1ELb0ELb1ELb0ELb0ELb0ELi2ELi4ELi4ELi4ELb0EEENS1_24CollectiveEpilogueBwdGQAISA_fSD_Li256ELb0ELb1EEENS1_19SingleTileSchedulerILb0ELb0ELb0ELi128EEEEEEEEEvNT_6ParamsE$_ZN4cute3eso3ESOILb1ELb0EJNS_6LayoutINS_5tupleIJNS3_IJNS_1CILi8EEENS4_ILi1EEEEEENS4_ILi2EEEEEENS3_IJNS3_IJS6_NS4_ILi0EEEEEENS4_ILi8192EEEEEEEENS_10ViewEngineINS_8smem_ptrIPN7cutlass10bfloat16_tEEEEEEEC2ERKSE_RKSL_ - $_ZN7cutlass13device_kernelIN5flash19enable_sm80_to_sm89INS1_16FlashAttnBwdSm80INS1_25CollectiveMainloopBwdSm80ILi2ELi2EN4cute5tupleIJNS5_1CILi128EEES8_NS7_ILi64EEEEEENS_10bfloat16_tEfNS_4arch4Sm80ELb0ELb0ELb1ELb0ELb1ELb0ELb0ELb0ELi2ELi4ELi4ELi4ELb0EEENS1_24CollectiveEpilogueBwdGQAISA_fSD_Li256ELb0ELb1EEENS1_19SingleTileSchedulerILb0ELb0ELb0ELi128EEEEEEEEEvNT_6ParamsE$_ZN4cute3eso3ESOILb1ELb0EJNS_6LayoutINS_5tupleIJNS3_IJNS_1CILi8EEENS4_ILi1EEEEEENS4_ILi2EEEEEENS3_IJNS3_IJS6_NS4_ILi0EEEEEENS4_ILi64EEEEEEEEiEEC2ERKSE_RKi)
$_ZN7cutlass13device_kernelIN5flash19enable_sm80_to_sm89INS1_16FlashAttnBwdSm80INS1_25CollectiveMainloopBwdSm80ILi2ELi2EN4cute5tupleIJNS5_1CILi128EEES8_NS7_ILi64EEEEEENS_10bfloat16_tEfNS_4arch4Sm80ELb0ELb0ELb1ELb0ELb1ELb0ELb0ELb0ELi2ELi4ELi4ELi4ELb0EEENS1_24CollectiveEpilogueBwdGQAISA_fSD_Li256ELb0ELb1EEENS1_19SingleTileSchedulerILb0ELb0ELb0ELi128EEEEEEEEEvNT_6ParamsE$_ZN4cute3eso3ESOILb1ELb0EJNS_6LayoutINS_5tupleIJNS3_IJNS_1CILi8EEENS4_ILi1EEEEEENS4_ILi2EEEEEENS3_IJNS3_IJS6_NS4_ILi0EEEEEENS4_ILi64EEEEEEEEiEEC2ERKSE_RKi:
[----:B------:R-:W-:Y:S02]  /*9a70*/  IADD3 R2, R25, -c[0x0][0x20], RZ ;  /* 0x8000080019027a10 */ /* 0x000fe40007ffe0ff */
[----:B------:R-:W-:-:S03]  /*9a80*/  MOV R7, 0x0 ;  /* 0x0000000000077802 */ /* 0x000fc60000000f00 */
[----:B------:R1:W-:Y:S01]  /*9a90*/  STL [R2], R3 ;  /* 0x0000000302007387 */ /* 0x0003e20000100800 */
[----:B------:R-:W-:Y:S05]  /*9aa0*/  RET.REL.NODEC R6 `(_ZN7cutlass13device_kernelIN5flash19enable_sm80_to_sm89INS1_16FlashAttnBwdSm80INS1_25CollectiveMainloopBwdSm80ILi2ELi2EN4cute5tupleIJNS5_1CILi128EEES8_NS7_ILi64EEEEEENS_10bfloat16_tEfNS_4arch4Sm80ELb0ELb0ELb1ELb0ELb1ELb0ELb0ELb0ELi2ELi4ELi4ELi4ELb0EEENS1_24CollectiveEpilogueBwdGQAISA_fSD_Li256ELb0ELb1EEENS1_19SingleTileSchedulerILb0ELb0ELb0ELi128EEEEEEEEEvNT_6ParamsE) ;  /* 0xffff655006007950 */ /* 0x000fea0003c3ffff */
        .type           $_ZN7cutlass13device_kernelIN5flash19enable_sm80_to_sm89INS1_16FlashAttnBwdSm80INS1_25CollectiveMainloopBwdSm80ILi2ELi2EN4cute5tupleIJNS5_1CILi128EEES8_NS7_ILi64EEEEEENS_10bfloat16_tEfNS_4arch4Sm80ELb0ELb0ELb1ELb0ELb1ELb0ELb0ELb0ELi2ELi4ELi4ELi4ELb0EEENS1_24CollectiveEpilogueBwdGQAISA_fSD_Li256ELb0ELb1EEENS1_19SingleTileSchedulerILb0ELb0ELb0ELi128EEEEEEEEEvNT_6ParamsE$_ZN4cute3eso3ESOILb1ELb0EJNS_6LayoutINS_5tupleIJNS3_IJNS_1CILi8EEENS4_ILi1EEEEEENS4_ILi2EEEEEENS3_IJNS3_IJS6_NS4_ILi0EEEEEENS4_ILi8192EEEEEEEENS_10ViewEngineINS_8smem_ptrIPN7cutlass10bfloat16_tEEEEEEEC2ERKSE_RKSL_,@function
        .size           $_ZN7cutlass13device_kernelIN5flash19enable_sm80_to_sm89INS1_16FlashAttnBwdSm80INS1_25CollectiveMainloopBwdSm80ILi2ELi2EN4cute5tupleIJNS5_1CILi128EEES8_NS7_ILi64EEEEEENS_10bfloat16_tEfNS_4arch4Sm80ELb0ELb0ELb1ELb0ELb1ELb0ELb0ELb0ELi2ELi4ELi4ELi4ELb0EEENS1_24CollectiveEpilogueBwdGQAISA_fSD_Li256ELb0ELb1EEENS1_19SingleTileSchedulerILb0ELb0ELb0ELi128EEEEEEEEEvNT_6ParamsE$_ZN4cute3eso3ESOILb1ELb0EJNS_6LayoutINS_5tupleIJNS3_IJNS_1CILi8EEENS4_ILi1EEEEEENS4_ILi2EEEEEENS3_IJNS3_IJS6_NS4_ILi0EEEEEENS4_ILi8192EEEEEEEENS_10ViewEngineINS_8smem_ptrIPN7cutlass10bfloat16_tEEEEEEEC2ERKSE_RKSL_,($_ZN7cutlass13device_kernelIN5flash19enable_sm80_to_sm89INS1_16FlashAttnBwdSm80INS1_25CollectiveMainloopBwdSm80ILi2ELi2EN4cute5tupleIJNS5_1CILi128EEES8_NS7_ILi64EEEEEENS_10bfloat16_tEfNS_4arch4Sm80ELb0ELb0ELb1ELb0ELb1ELb0ELb0ELb0ELi2ELi4ELi4ELi4ELb0EEENS1_24CollectiveEpilogueBwdGQAISA_fSD_Li256ELb0ELb1EEENS1_19SingleTileSchedulerILb0ELb0ELb0ELi128EEEEEEEEEvNT_6ParamsE$_ZN4cute3eso3ESOILb1ELb0EJNS_6LayoutINS_5tupleIJNS3_IJNS_1CILi8EEENS4_ILi1EEEEEENS4_ILi2EEEEEENS3_IJNS3_IJS6_NS4_ILi0EEEEEENS4_ILi8192EEEEEEEEiEEC2ERKSE_RKi - $_ZN7cutlass13device_kernelIN5flash19enable_sm80_to_sm89INS1_16FlashAttnBwdSm80INS1_25CollectiveMainloopBwdSm80ILi2ELi2EN4cute5tupleIJNS5_1CILi128EEES8_NS7_ILi64EEEEEENS_10bfloat16_tEfNS_4arch4Sm80ELb0ELb0ELb1ELb0ELb1ELb0ELb0ELb0ELi2ELi4ELi4ELi4ELb0EEENS1_24CollectiveEpilogueBwdGQAISA_fSD_Li256ELb0ELb1EEENS1_19SingleTileSchedulerILb0ELb0ELb0ELi128EEEEEEEEEvNT_6ParamsE$_ZN4cute3eso3ESOILb1ELb0EJNS_6LayoutINS_5tupleIJNS3_IJNS_1CILi8EEENS4_ILi1EEEEEENS4_ILi2EEEEEENS3_IJNS3_IJS6_NS4_ILi0EEEEEENS4_ILi8192EEEEEEEENS_10ViewEngineINS_8smem_ptrIPN7cutlass10bfloat16_tEEEEEEEC2ERKSE_RKSL_)
$_ZN7cutlass13device_kernelIN5flash19enable_sm80_to_sm89INS1_16FlashAttnBwdSm80INS1_25CollectiveMainloopBwdSm80ILi2ELi2EN4cute5tupleIJNS5_1CILi128EEES8_NS7_ILi64EEEEEENS_10bfloat16_tEfNS_4arch4Sm80ELb0ELb0ELb1ELb0ELb1ELb0ELb0ELb0ELi2ELi4ELi4ELi4ELb0EEENS1_24CollectiveEpilogueBwdGQAISA_fSD_Li256ELb0ELb1EEENS1_19SingleTileSchedulerILb0ELb0ELb0ELi128EEEEEEEEEvNT_6ParamsE$_ZN4cute3eso3ESOILb1ELb0EJNS_6LayoutINS_5tupleIJNS3_IJNS_1CILi8EEENS4_ILi1EEEEEENS4_ILi2EEEEEENS3_IJNS3_IJS6_NS4_ILi0EEEEEENS4_ILi8192EEEEEEEENS_10ViewEngineINS_8smem_ptrIPN7cutlass10bfloat16_tEEEEEEEC2ERKSE_RKSL_:
[----:B------:R-:W-:Y:S02]  /*9ab0*/  IADD3 R4, R25, -c[0x0][0x20], RZ ;  /* 0x8000080019047a10 */ /* 0x000fe40007ffe0ff */
[----:B------:R-:W-:-:S03]  /*9ac0*/  MOV R7, 0x0 ;  /* 0x0000000000077802 */ /* 0x000fc60000000f00 */
[----:B------:R1:W-:Y:S01]  /*9ad0*/  STL.64 [R4], R2 ;  /* 0x0000000204007387 */ /* 0x0003e20000100a00 */
[----:B------:R-:W-:Y:S05]  /*9ae0*/  RET.REL.NODEC R6 `(_ZN7cutlass13device_kernelIN5flash19enable_sm80_to_sm89INS1_16FlashAttnBwdSm80INS1_25CollectiveMainloopBwdSm80ILi2ELi2EN4cute5tupleIJNS5_1CILi128EEES8_NS7_ILi64EEEEEENS_10bfloat16_tEfNS_4arch4Sm80ELb0ELb0ELb1ELb0ELb1ELb0ELb0ELb0ELi2ELi4ELi4ELi4ELb0EEENS1_24CollectiveEpilogueBwdGQAISA_fSD_Li256ELb0ELb1EEENS1_19SingleTileSchedulerILb0ELb0ELb0ELi128EEEEEEEEEvNT_6ParamsE) ;  /* 0xffff651006007950 */ /* 0x000fea0003c3ffff */
        .type           $_ZN7cutlass13device_kernelIN5flash19enable_sm80_to_sm89INS1_16FlashAttnBwdSm80INS1_25CollectiveMainloopBwdSm80ILi2ELi2EN4cute5tupleIJNS5_1CILi128EEES8_NS7_ILi64EEEEEENS_10bfloat16_tEfNS_4arch4Sm80ELb0ELb0ELb1ELb0ELb1ELb0ELb0ELb0ELi2ELi4ELi4ELi4ELb0EEENS1_24CollectiveEpilogueBwdGQAISA_fSD_Li256ELb0ELb1EEENS1_19SingleTileSchedulerILb0ELb0ELb0ELi128EEEEEEEEEvNT_6ParamsE$_ZN4cute3eso3ESOILb1ELb0EJNS_6LayoutINS_5tupleIJNS3_IJNS_1CILi8EEENS4_ILi1EEEEEENS4_ILi2EEEEEENS3_IJNS3_IJS6_NS4_ILi0EEEEEENS4_ILi8192EEEEEEEEiEEC2ERKSE_RKi,@function
        .size           $_ZN7cutlass13device_kernelIN5flash19enable_sm80_to_sm89INS1_16FlashAttnBwdSm80INS1_25CollectiveMainloopBwdSm80ILi2ELi2EN4cute5tupleIJNS5_1CILi128EEES8_NS7_ILi64EEEEEENS_10bfloat16_tEfNS_4arch4Sm80ELb0ELb0ELb1ELb0ELb1ELb0ELb0ELb0ELi2ELi4ELi4ELi4ELb0EEENS1_24CollectiveEpilogueBwdGQAISA_fSD_Li256ELb0ELb1EEENS1_19SingleTileSchedulerILb0ELb0ELb0ELi128EEEEEEEEEvNT_6ParamsE$_ZN4cute3eso3ESOILb1ELb0EJNS_6LayoutINS_5tupleIJNS3_IJNS_1CILi8EEENS4_ILi1EEEEEENS4_ILi2EEEEEENS3_IJNS3_IJS6_NS4_ILi0EEEEEENS4_ILi8192EEEEEEEEiEEC2ERKSE_RKi,($_ZN7cutlass13device_kernelIN5flash19enable_sm80_to_sm89INS1_16FlashAttnBwdSm80INS1_25CollectiveMainloopBwdSm80ILi2ELi2EN4cute5tupleIJNS5_1CILi128EEES8_NS7_ILi64EEEEEENS_10bfloat16_tEfNS_4arch4Sm80ELb0ELb0ELb1ELb0ELb1ELb0ELb0ELb0ELi2ELi4ELi4ELi4ELb0EEENS1_24CollectiveEpilogueBwdGQAISA_fSD_Li256ELb0ELb1EEENS1_19SingleTileSchedulerILb0ELb0ELb0ELi128EEEEEEEEEvNT_6ParamsE$_ZN4cute3eso3ESOILb1ELb0EJNS_6LayoutINS_5tupleIJNS3_IJNS_1CILi8EEENS4_ILi1EEEEEENS4_ILi2EEEEEENS3_IJNS3_IJS6_NS4_ILi0EEEEEES5_EEEEENS_10ViewEngineIPN7cutlass10bfloat16_tEEEEEC2ERKSD_RKSI_ - $_ZN7cutlass13device_kernelIN5flash19enable_sm80_to_sm89INS1_16FlashAttnBwdSm80INS1_25CollectiveMainloopBwdSm80ILi2ELi2EN4cute5tupleIJNS5_1CILi128EEES8_NS7_ILi64EEEEEENS_10bfloat16_tEfNS_4arch4Sm80ELb0ELb0ELb1ELb0ELb1ELb0ELb0ELb0ELi2ELi4ELi4ELi4ELb0EEENS1_24CollectiveEpilogueBwdGQAISA_fSD_Li256ELb0ELb1EEENS1_19SingleTileSchedulerILb0ELb0ELb0ELi128EEEEEEEEEvNT_6ParamsE$_ZN4cute3eso3ESOILb1ELb0EJNS_6LayoutINS_5tupleIJNS3_IJNS_1CILi8EEENS4_ILi1EEEEEENS4_ILi2EEEEEENS3_IJNS3_IJS6_NS4_ILi0EEEEEENS4_ILi8192EEEEEEEEiEEC2ERKSE_RKi)
$_ZN7cutlass13device_kernelIN5flash19enable_sm80_to_sm89INS1_16FlashAttnBwdSm80INS1_25CollectiveMainloopBwdSm80ILi2ELi2EN4cute5tupleIJNS5_1CILi128EEES8_NS7_ILi64EEEEEENS_10bfloat16_tEfNS_4arch4Sm80ELb0ELb0ELb1ELb0ELb1ELb0ELb0ELb0ELi2ELi4ELi4ELi4ELb0EEENS1_24CollectiveEpilogueBwdGQAISA_fSD_Li256ELb0ELb1EEENS1_19SingleTileSchedulerILb0ELb0ELb0ELi128EEEEEEEEEvNT_6ParamsE$_ZN4cute3eso3ESOILb1ELb0EJNS_6LayoutINS_5tupleIJNS3_IJNS_1CILi8EEENS4_ILi1EEEEEENS4_ILi2EEEEEENS3_IJNS3_IJS6_NS4_ILi0EEEEEENS4_ILi8192EEEEEEEEiEEC2ERKSE_RKi:
[----:B------:R-:W-:Y:S02]  /*9af0*/  IADD3 R2, R25, -c[0x0][0x20], RZ ;  /* 0x8000080019027a10 */ /* 0x000fe40007ffe0ff */
[----:B------:R-:W-:-:S03]  /*9b00*/  MOV R5, 0x0 ;  /* 0x0000000000057802 */ /* 0x000fc60000000f00 */
[----:B------:R1:W-:Y:S01]  /*9b10*/  STL [R2], R3 ;  /* 0x0000000302007387 */ /* 0x0003e20000100800 */
[----:B------:R-:W-:Y:S05]  /*9b20*/  RET.REL.NODEC R4 `(_ZN7cutlass13device_kernelIN5flash19enable_sm80_to_sm89INS1_16FlashAttnBwdSm80INS1_25CollectiveMainloopBwdSm80ILi2ELi2EN4cute5tupleIJNS5_1CILi128EEES8_NS7_ILi64EEEEEENS_10bfloat16_tEfNS_4arch4Sm80ELb0ELb0ELb1ELb0ELb1ELb0ELb0ELb0ELi2ELi4ELi4ELi4ELb0EEENS1_24CollectiveEpilogueBwdGQAISA_fSD_Li256ELb0ELb1EEENS1_19SingleTileSchedulerILb0ELb0ELb0ELi128EEEEEEEEEvNT_6ParamsE) ;  /* 0xffff64d004007950 */ /* 0x000fea0003c3ffff */
        .type           $_ZN7cutlass13device_kernelIN5flash19enable_sm80_to_sm89INS1_16FlashAttnBwdSm80INS1_25CollectiveMainloopBwdSm80ILi2ELi2EN4cute5tupleIJNS5_1CILi128EEES8_NS7_ILi64EEEEEENS_10bfloat16_tEfNS_4arch4Sm80ELb0ELb0ELb1ELb0ELb1ELb0ELb0ELb0ELi2ELi4ELi4ELi4ELb0EEENS1_24CollectiveEpilogueBwdGQAISA_fSD_Li256ELb0ELb1EEENS1_19SingleTileSchedulerILb0ELb0ELb0ELi128EEEEEEEEEvNT_6ParamsE$_ZN4cute3eso3ESOILb1ELb0EJNS_6LayoutINS_5tupleIJNS3_IJNS_1CILi8EEENS4_ILi1EEEEEENS4_ILi2EEEEEENS3_IJNS3_IJS6_NS4_ILi0EEEEEES5_EEEEENS_10ViewEngineIPN7cutlass10bfloat16_tEEEEEC2ERKSD_RKSI_,@function
        .size           $_ZN7cutlass13device_kernelIN5flash19enable_sm80_to_sm89INS1_16FlashAttnBwdSm80INS1_25CollectiveMainloopBwdSm80ILi2ELi2EN4cute5tupleIJNS5_1CILi128EEES8_NS7_ILi64EEEEEENS_10bfloat16_tEfNS_4arch4Sm80ELb0ELb0ELb1ELb0ELb1ELb0ELb0ELb0ELi2ELi4ELi4ELi4ELb0EEENS1_24CollectiveEpilogueBwdGQAISA_fSD_Li256ELb0ELb1EEENS1_19SingleTileSchedulerILb0ELb0ELb0ELi128EEEEEEEEEvNT_6ParamsE$_ZN4cute3eso3ESOILb1ELb0EJNS_6LayoutINS_5tupleIJNS3_IJNS_1CILi8EEENS4_ILi1EEEEEENS4_ILi2EEEEEENS3_IJNS3_IJS6_NS4_ILi0EEEEEES5_EEEEENS_10ViewEngineIPN7cutlass10bfloat16_tEEEEEC2ERKSD_RKSI_,($_ZN7cutlass13device_kernelIN5flash19enable_sm80_to_sm89INS1_16FlashAttnBwdSm80INS1_25CollectiveMainloopBwdSm80ILi2ELi2EN4cute5tupleIJNS5_1CILi128EEES8_NS7_ILi64EEEEEENS_10bfloat16_tEfNS_4arch4Sm80ELb0ELb0ELb1ELb0ELb1ELb0ELb0ELb0ELi2ELi4ELi4ELi4ELb0EEENS1_24CollectiveEpilogueBwdGQAISA_fSD_Li256ELb0ELb1EEENS1_19SingleTileSchedulerILb0ELb0ELb0ELi128EEEEEEEEEvNT_6ParamsE$_ZN4cute3eso3ESOILb1ELb0EJNS_6LayoutINS_5tupleIJNS3_IJNS_1CILi8EEENS4_ILi1EEEEEENS4_ILi2EEEEEENS3_IJNS3_IJS6_NS4_ILi0EEEEEES5_EEEEEiEEC2ERKSD_RKi - $_ZN7cutlass13device_kernelIN5flash19enable_sm80_to_sm89INS1_16FlashAttnBwdSm80INS1_25CollectiveMainloopBwdSm80ILi2ELi2EN4cute5tupleIJNS5_1CILi128EEES8_NS7_ILi64EEEEEENS_10bfloat16_tEfNS_4arch4Sm80ELb0ELb0ELb1ELb0ELb1ELb0ELb0ELb0ELi2ELi4ELi4ELi4ELb0EEENS1_24CollectiveEpilogueBwdGQAISA_fSD_Li256ELb0ELb1EEENS1_19SingleTileSchedulerILb0ELb0ELb0ELi128EEEEEEEEEvNT_6ParamsE$_ZN4cute3eso3ESOILb1ELb0EJNS_6LayoutINS_5tupleIJNS3_IJNS_1CILi8EEENS4_ILi1EEEEEENS4_ILi2EEEEEENS3_IJNS3_IJS6_NS4_ILi0EEEEEES5_EEEEENS_10ViewEngineIPN7cutlass10bfloat16_tEEEEEC2ERKSD_RKSI_)
$_ZN7cutlass13device_kernelIN5flash19enable_sm80_to_sm89INS1_16FlashAttnBwdSm80INS1_25CollectiveMainloopBwdSm80ILi2ELi2EN4cute5tupleIJNS5_1CILi128EEES8_NS7_ILi64EEEEEENS_10bfloat16_tEfNS_4arch4Sm80ELb0ELb0ELb1ELb0ELb1ELb0ELb0ELb0ELi2ELi4ELi4ELi4ELb0EEENS1_24CollectiveEpilogueBwdGQAISA_fSD_Li256ELb0ELb1EEENS1_19SingleTileSchedulerILb0ELb0ELb0ELi128EEEEEEEEEvNT_6ParamsE$_ZN4cute3eso3ESOILb1ELb0EJNS_6LayoutINS_5tupleIJNS3_IJNS_1CILi8EEENS4_ILi1EEEEEENS4_ILi2EEEEEENS3_IJNS3_IJS6_NS4_ILi0EEEEEES5_EEEEENS_10ViewEngineIPN7cutlass10bfloat16_tEEEEEC2ERKSD_RKSI_:
[----:B------:R-:W-:Y:S01]  /*9b30*/  IADD3 R7, R67, -c[0x0][0x20], RZ ;  /* 0x8000080043077a10 */ /* 0x000fe20007ffe0ff */
[----:B------:R-:W-:Y:S01]  /*9b40*/  IMAD.MOV.U32 R10, RZ, RZ, R6 ;  /* 0x000000ffff0a7224 */ /* 0x000fe200078e0006 */
[----:B------:R-:W-:Y:S01]  /*9b50*/  MOV R11, R9 ;  /* 0x00000009000b7202 */ /* 0x000fe20000000f00 */
[----:B------:R-:W-:-:S04]  /*9b60*/  IMAD.MOV.U32 R9, RZ, RZ, 0x0 ;  /* 0x00000000ff097424 */ /* 0x000fc800078e00ff */
[----:B------:R1:W-:Y:S01]  /*9b70*/  STL.64 [R7], R10 ;  /* 0x0000000a07007387 */ /* 0x0003e20000100a00 */
[----:B------:R-:W-:Y:S05]  /*9b80*/  RET.REL.NODEC R8 `(_ZN7cutlass13device_kernelIN5flash19enable_sm80_to_sm89INS1_16FlashAttnBwdSm80INS1_25CollectiveMainloopBwdSm80ILi2ELi2EN4cute5tupleIJNS5_1CILi128EEES8_NS7_ILi64EEEEEENS_10bfloat16_tEfNS_4arch4Sm80ELb0ELb0ELb1ELb0ELb1ELb0ELb0ELb0ELi2ELi4ELi4ELi4ELb0EEENS1_24CollectiveEpilogueBwdGQAISA_fSD_Li256ELb0ELb1EEENS1_19SingleTileSchedulerILb0ELb0ELb0ELi128EEEEEEEEEvNT_6ParamsE) ;  /* 0xffff647008007950 */ /* 0x000fea0003c3ffff */
        .type           $_ZN7cutlass13device_kernelIN5flash19enable_sm80_to_sm89INS1_16FlashAttnBwdSm80INS1_25CollectiveMainloopBwdSm80ILi2ELi2EN4cute5tupleIJNS5_1CILi128EEES8_NS7_ILi64EEEEEENS_10bfloat16_tEfNS_4arch4Sm80ELb0ELb0ELb1ELb0ELb1ELb0ELb0ELb0ELi2ELi4ELi4ELi4ELb0EEENS1_24CollectiveEpilogueBwdGQAISA_fSD_Li256ELb0ELb1EEENS1_19SingleTileSchedulerILb0ELb0ELb0ELi128EEEEEEEEEvNT_6ParamsE$_ZN4cute3eso3ESOILb1ELb0EJNS_6LayoutINS_5tupleIJNS3_IJNS_1CILi8EEENS4_ILi1EEEEEENS4_ILi2EEEEEENS3_IJNS3_IJS6_NS4_ILi0EEEEEES5_EEEEEiEEC2ERKSD_RKi,@function
        .size           $_ZN7cutlass13device_kernelIN5flash19enable_sm80_to_sm89INS1_16FlashAttnBwdSm80INS1_25CollectiveMainloopBwdSm80ILi2ELi2EN4cute5tupleIJNS5_1CILi128EEES8_NS7_ILi64EEEEEENS_10bfloat16_tEfNS_4arch4Sm80ELb0ELb0ELb1ELb0ELb1ELb0ELb0ELb0ELi2ELi4ELi4ELi4ELb0EEENS1_24CollectiveEpilogueBwdGQAISA_fSD_Li256ELb0ELb1EEENS1_19SingleTileSchedulerILb0ELb0ELb0ELi128EEEEEEEEEvNT_6ParamsE$_ZN4cute3eso3ESOILb1ELb0EJNS_6LayoutINS_5tupleIJNS3_IJNS_1CILi8EEENS4_ILi1EEEEEENS4_ILi2EEEEEENS3_IJNS3_IJS6_NS4_ILi0EEEEEES5_EEEEEiEEC2ERKSD_RKi,($_ZN7cutlass13device_kernelIN5flash19enable_sm80_to_sm89INS1_16FlashAttnBwdSm80INS1_25CollectiveMainloopBwdSm80ILi2ELi2EN4cute5tupleIJNS5_1CILi128EEES8_NS7_ILi64EEEEEENS_10bfloat16_tEfNS_4arch4Sm80ELb0ELb0ELb1ELb0ELb1ELb0ELb0ELb0ELi2ELi4ELi4ELi4ELb0EEENS1_24CollectiveEpilogueBwdGQAISA_fSD_Li256ELb0ELb1EEENS1_19SingleTileSchedulerILb0ELb0ELb0ELi128EEEEEEEEEvNT_6ParamsE$_ZN4cute3eso3ESOILb1ELb0EJNS_6LayoutINS_5tupleIJNS3_IJNS_1CILi8EEENS4_ILi1EEEEEENS4_ILi2EEENS3_IJNS4_ILi4EEES8_EEEEEENS3_IJNS3_IJS6_NS4_ILi0EEEEEES5_NS3_IJNS4_ILi32EEENS4_ILi16EEEEEEEEEEENS_10ViewEngineIPN7cutlass10bfloat16_tEEEEEC2ERKSI_RKSN_ - $_ZN7cutlass13device_kernelIN5flash19enable_sm80_to_sm89INS1_16FlashAttnBwdSm80INS1_25CollectiveMainloopBwdSm80ILi2ELi2EN4cute5tupleIJNS5_1CILi128EEES8_NS7_ILi64EEEEEENS_10bfloat16_tEfNS_4arch4Sm80ELb0ELb0ELb1ELb0ELb1ELb0ELb0ELb0ELi2ELi4ELi4ELi4ELb0EEENS1_24CollectiveEpilogueBwdGQAISA_fSD_Li256ELb0ELb1EEENS1_19SingleTileSchedulerILb0ELb0ELb0ELi128EEEEEEEEEvNT_6ParamsE$_ZN4cute3eso3ESOILb1ELb0EJNS_6LayoutINS_5tupleIJNS3_IJNS_1CILi8EEENS4_ILi1EEEEEENS4_ILi2EEEEEENS3_IJNS3_IJS6_NS4_ILi0EEEEEES5_EEEEEiEEC2ERKSD_RKi)
$_ZN7cutlass13device_kernelIN5flash19enable_sm80_to_sm89INS1_16FlashAttnBwdSm80INS1_25CollectiveMainloopBwdSm80ILi2ELi2EN4cute5tupleIJNS5_1CILi128EEES8_NS7_ILi64EEEEEENS_10bfloat16_tEfNS_4arch4Sm80ELb0ELb0ELb1ELb0ELb1ELb0ELb0ELb0ELi2ELi4ELi4ELi4ELb0EEENS1_24CollectiveEpilogueBwdGQAISA_fSD_Li256ELb0ELb1EEENS1_19SingleTileSchedulerILb0ELb0ELb0ELi128EEEEEEEEEvNT_6ParamsE$_ZN4cute3eso3ESOILb1ELb0EJNS_6LayoutINS_5tupleIJNS3_IJNS_1CILi8EEENS4_ILi1EEEEEENS4_ILi2EEEEEENS3_IJNS3_IJS6_NS4_ILi0EEEEEES5_EEEEEiEEC2ERKSD_RKi:
[----:B------:R-:W-:Y:S02]  /*9b90*/  IADD3 R2, R2, -c[0x0][0x20], RZ ;  /* 0x8000080002027a10 */ /* 0x000fe40007ffe0ff */
[----:B------:R-:W-:-:S03]  /*9ba0*/  MOV R7, 0x0 ;  /* 0x0000000000077802 */ /* 0x000fc60000000f00 */
[----:B------:R1:W-:Y:S01]  /*9bb0*/  STL [R2], R3 ;  /* 0x0000000302007387 */ /* 0x0003e20000100800 */
[----:B------:R-:W-:Y:S05]  /*9bc0*/  RET.REL.NODEC R6 `(_ZN7cutlass13device_kernelIN5flash19enable_sm80_to_sm89INS1_16FlashAttnBwdSm80INS1_25CollectiveMainloopBwdSm80ILi2ELi2EN4cute5tupleIJNS5_1CILi128EEES8_NS7_ILi64EEEEEENS_10bfloat16_tEfNS_4arch4Sm80ELb0ELb0ELb1ELb0ELb1ELb0ELb0ELb0ELi2ELi4ELi4ELi4ELb0EEENS1_24CollectiveEpilogueBwdGQAISA_fSD_Li256ELb0ELb1EEENS1_19SingleTileSchedulerILb0ELb0ELb0ELi128EEEEEEEEEvNT_6ParamsE) ;  /* 0xffff643006007950 */ /* 0x000fea0003c3ffff */
        .type           $_ZN7cutlass13device_kernelIN5flash19enable_sm80_to_sm89INS1_16FlashAttnBwdSm80INS1_25CollectiveMainloopBwdSm80ILi2ELi2EN4cute5tupleIJNS5_1CILi128EEES8_NS7_ILi64EEEEEENS_10bfloat16_tEfNS_4arch4Sm80ELb0ELb0ELb1ELb0ELb1ELb0ELb0ELb0ELi2ELi4ELi4ELi4ELb0EEENS1_24CollectiveEpilogueBwdGQAISA_fSD_Li256ELb0ELb1EEENS1_19SingleTileSchedulerILb0ELb0ELb0ELi128EEEEEEEEEvNT_6ParamsE$_ZN4cute3eso3ESOILb1ELb0EJNS_6LayoutINS_5tupleIJNS3_IJNS_1CILi8EEENS4_ILi1EEEEEENS4_ILi2EEENS3_IJNS4_ILi4EEES8_EEEEEENS3_IJNS3_IJS6_NS4_ILi0EEEEEES5_NS3_IJNS4_ILi32EEENS4_ILi16EEEEEEEEEEENS_10ViewEngineIPN7cutlass10bfloat16_tEEEEEC2ERKSI_RKSN_,@function
        .size           $_ZN7cutlass13device_kernelIN5flash19enable_sm80_to_sm89INS1_16FlashAttnBwdSm80INS1_25CollectiveMainloopBwdSm80ILi2ELi2EN4cute5tupleIJNS5_1CILi128EEES8_NS7_ILi64EEEEEENS_10bfloat16_tEfNS_4arch4Sm80ELb0ELb0ELb1ELb0ELb1ELb0ELb0ELb0ELi2ELi4ELi4ELi4ELb0EEENS1_24CollectiveEpilogueBwdGQAISA_fSD_Li256ELb0ELb1EEENS1_19SingleTileSchedulerILb0ELb0ELb0ELi128EEEEEEEEEvNT_6ParamsE$_ZN4cute3eso3ESOILb1ELb0EJNS_6LayoutINS_5tupleIJNS3_IJNS_1CILi8EEENS4_ILi1EEEEEENS4_ILi2EEENS3_IJNS4_ILi4EEES8_EEEEEENS3_IJNS3_IJS6_NS4_ILi0EEEEEES5_NS3_IJNS4_ILi32EEENS4_ILi16EEEEEEEEEEENS_10ViewEngineIPN7cutlass10bfloat16_tEEEEEC2ERKSI_RKSN_,($_ZN7cutlass13device_kernelIN5flash19enable_sm80_to_sm89INS1_16FlashAttnBwdSm80INS1_25CollectiveMainloopBwdSm80ILi2ELi2EN4cute5tupleIJNS5_1CILi128EEES8_NS7_ILi64EEEEEENS_10bfloat16_tEfNS_4arch4Sm80ELb0ELb0ELb1ELb0ELb1ELb0ELb0ELb0ELi2ELi4ELi4ELi4ELb0EEENS1_24CollectiveEpilogueBwdGQAISA_fSD_Li256ELb0ELb1EEENS1_19SingleTileSchedulerILb0ELb0ELb0ELi128EEEEEEEEEvNT_6ParamsE$_ZN4cute3eso3ESOILb1ELb0EJNS_6LayoutINS_5tupleIJNS3_IJNS_1CILi8EEENS4_ILi1EEEEEENS4_ILi2EEENS4_ILi4EEEEEENS3_IJNS3_IJS6_NS4_ILi0EEEEEES5_NS4_ILi16EEEEEEEENS_10ViewEngineIPN7cutlass10bfloat16_tEEEEEC2ERKSF_RKSK_ - $_ZN7cutlass13device_kernelIN5flash19enable_sm80_to_sm89INS1_16FlashAttnBwdSm80INS1_25CollectiveMainloopBwdSm80ILi2ELi2EN4cute5tupleIJNS5_1CILi128EEES8_NS7_ILi64EEEEEENS_10bfloat16_tEfNS_4arch4Sm80ELb0ELb0ELb1ELb0ELb1ELb0ELb0ELb0ELi2ELi4ELi4ELi4ELb0EEENS1_24CollectiveEpilogueBwdGQAISA_fSD_Li256ELb0ELb1EEENS1_19SingleTileSchedulerILb0ELb0ELb0ELi128EEEEEEEEEvNT_6ParamsE$_ZN4cute3eso3ESOILb1ELb0EJNS_6LayoutINS_5tupleIJNS3_IJNS_1CILi8EEENS4_ILi1EEEEEENS4_ILi2EEENS3_IJNS4_ILi4EEES8_EEEEEENS3_IJNS3_IJS6_NS4_ILi0EEEEEES5_NS3_IJNS4_ILi32EEENS4_ILi16EEEEEEEEEEENS_10ViewEngineIPN7cutlass10bfloat16_tEEEEEC2ERKSI_RKSN_)
$_ZN7cutlass13device_kernelIN5flash19enable_sm80_to_sm89INS1_16FlashAttnBwdSm80INS1_25CollectiveMainloopBwdSm80ILi2ELi2EN4cute5tupleIJNS5_1CILi128EEES8_NS7_ILi64EEEEEENS_10bfloat16_tEfNS_4arch4Sm80ELb0ELb0ELb1ELb0ELb1ELb0ELb0ELb0ELi2ELi4ELi4ELi4ELb0EEENS1_24CollectiveEpilogueBwdGQAISA_fSD_Li256ELb0ELb1EEENS1_19SingleTileSchedulerILb0ELb0ELb0ELi128EEEEEEEEEvNT_6ParamsE$_ZN4cute3eso3ESOILb1ELb0EJNS_6LayoutINS_5tupleIJNS3_IJNS_1CILi8EEENS4_ILi1EEEEEENS4_ILi2EEENS3_IJNS4_ILi4EEES8_EEEEEENS3_IJNS3_IJS6_NS4_ILi0EEEEEES5_NS3_IJNS4_ILi32EEENS4_ILi16EEEEEEEEEEENS_10ViewEngineIPN7cutlass10bfloat16_tEEEEEC2ERKSI_RKSN_:
[----:B------:R-:W-:Y:S02]  /*9bd0*/  IADD3 R2, R67, -c[0x0][0x20], RZ ;  /* 0x8000080043027a10 */ /* 0x000fe40007ffe0ff */
[----:B------:R-:W-:-:S03]  /*9be0*/  MOV R5, 0x0 ;  /* 0x0000000000057802 */ /* 0x000fc60000000f00 */
[----:B------:R1:W-:Y:S01]  /*9bf0*/  STL.64 [R2], R62 ;  /* 0x0000003e02007387 */ /* 0x0003e20000100a00 */
[----:B------:R-:W-:Y:S05]  /*9c00*/  RET.REL.NODEC R4 `(_ZN7cutlass13device_kernelIN5flash19enable_sm80_to_sm89INS1_16FlashAttnBwdSm80INS1_25CollectiveMainloopBwdSm80ILi2ELi2EN4cute5tupleIJNS5_1CILi128EEES8_NS7_ILi64EEEEEENS_10bfloat16_tEfNS_4arch4Sm80ELb0ELb0ELb1ELb0ELb1ELb0ELb0ELb0ELi2ELi4ELi4ELi4ELb0EEENS1_24CollectiveEpilogueBwdGQAISA_fSD_Li256ELb0ELb1EEENS1_19SingleTileSchedulerILb0ELb0ELb0ELi128EEEEEEEEEvNT_6ParamsE) ;  /* 0xffff63f004007950 */ /* 0x000fea0003c3ffff */
        .type           $_ZN7cutlass13device_kernelIN5flash19enable_sm80_to_sm89INS1_16FlashAttnBwdSm80INS1_25CollectiveMainloopBwdSm80ILi2ELi2EN4cute5tupleIJNS5_1CILi128EEES8_NS7_ILi64EEEEEENS_10bfloat16_tEfNS_4arch4Sm80ELb0ELb0ELb1ELb0ELb1ELb0ELb0ELb0ELi2ELi4ELi4ELi4ELb0EEENS1_24CollectiveEpilogueBwdGQAISA_fSD_Li256ELb0ELb1EEENS1_19SingleTileSchedulerILb0ELb0ELb0ELi128EEEEEEEEEvNT_6ParamsE$_ZN4cute3eso3ESOILb1ELb0EJNS_6LayoutINS_5tupleIJNS3_IJNS_1CILi8EEENS4_ILi1EEEEEENS4_ILi2EEENS4_ILi4EEEEEENS3_IJNS3_IJS6_NS4_ILi0EEEEEES5_NS4_ILi16EEEEEEEENS_10ViewEngineIPN7cutlass10bfloat16_tEEEEEC2ERKSF_RKSK_,@function
        .size           $_ZN7cutlass13device_kernelIN5flash19enable_sm80_to_sm89INS1_16FlashAttnBwdSm80INS1_25CollectiveMainloopBwdSm80ILi2ELi2EN4cute5tupleIJNS5_1CILi128EEES8_NS7_ILi64EEEEEENS_10bfloat16_tEfNS_4arch4Sm80ELb0ELb0ELb1ELb0ELb1ELb0ELb0ELb0ELi2ELi4ELi4ELi4ELb0EEENS1_24CollectiveEpilogueBwdGQAISA_fSD_Li256ELb0ELb1EEENS1_19SingleTileSchedulerILb0ELb0ELb0ELi128EEEEEEEEEvNT_6ParamsE$_ZN4cute3eso3ESOILb1ELb0EJNS_6LayoutINS_5tupleIJNS3_IJNS_1CILi8EEENS4_ILi1EEEEEENS4_ILi2EEENS4_ILi4EEEEEENS3_IJNS3_IJS6_NS4_ILi0EEEEEES5_NS4_ILi16EEEEEEEENS_10ViewEngineIPN7cutlass10bfloat16_tEEEEEC2ERKSF_RKSK_,($_ZN7cutlass13device_kernelIN5flash19enable_sm80_to_sm89INS1_16FlashAttnBwdSm80INS1_25CollectiveMainloopBwdSm80ILi2ELi2EN4cute5tupleIJNS5_1CILi128EEES8_NS7_ILi64EEEEEENS_10bfloat16_tEfNS_4arch4Sm80ELb0ELb0ELb1ELb0ELb1ELb0ELb0ELb0ELi2ELi4ELi4ELi4ELb0EEENS1_24CollectiveEpilogueBwdGQAISA_fSD_Li256ELb0ELb1EEENS1_19SingleTileSchedulerILb0ELb0ELb0ELi128EEEEEEEEEvNT_6ParamsE$_ZN4cute3eso3ESOILb1ELb0EJNS_6LayoutINS_5tupleIJNS3_IJNS_1CILi8EEENS4_ILi1EEEEEENS4_ILi2EEES5_EEENS3_IJNS3_IJS6_NS4_ILi0EEEEEENS4_ILi64EEES5_EEEEENS_10ViewEngineIPN7cutlass10bfloat16_tEEEEEC2ERKSE_RKSJ_ - $_ZN7cutlass13device_kernelIN5flash19enable_sm80_to_sm89INS1_16FlashAttnBwdSm80INS1_25CollectiveMainloopBwdSm80ILi2ELi2EN4cute5tupleIJNS5_1CILi128EEES8_NS7_ILi64EEEEEENS_10bfloat16_tEfNS_4arch4Sm80ELb0ELb0ELb1ELb0ELb1ELb0ELb0ELb0ELi2ELi4ELi4ELi4ELb0EEENS1_24CollectiveEpilogueBwdGQAISA_fSD_Li256ELb0ELb1EEENS1_19SingleTileSchedulerILb0ELb0ELb0ELi128EEEEEEEEEvNT_6ParamsE$_ZN4cute3eso3ESOILb1ELb0EJNS_6LayoutINS_5tupleIJNS3_IJNS_1CILi8EEENS4_ILi1EEEEEENS4_ILi2EEENS4_ILi4EEEEEENS3_IJNS3_IJS6_NS4_ILi0EEEEEES5_NS4_ILi16EEEEEEEENS_10ViewEngineIPN7cutlass10bfloat16_tEEEEEC2ERKSF_RKSK_)
$_ZN7cutlass13device_kernelIN5flash19enable_sm80_to_sm89INS1_16FlashAttnBwdSm80INS1_25CollectiveMainloopBwdSm80ILi2ELi2EN4cute5tupleIJNS5_1CILi128EEES8_NS7_ILi64EEEEEENS_10bfloat16_tEfNS_4arch4Sm80ELb0ELb0ELb1ELb0ELb1ELb0ELb0ELb0ELi2ELi4ELi4ELi4ELb0EEENS1_24CollectiveEpilogueBwdGQAISA_fSD_Li256ELb0ELb1EEENS1_19SingleTileSchedulerILb0ELb0ELb0ELi128EEEEEEEEEvNT_6ParamsE$_ZN4cute3eso3ESOILb1ELb0EJNS_6LayoutINS_5tupleIJNS3_IJNS_1CILi8EEENS4_ILi1EEEEEENS4_ILi2EEENS4_ILi4EEEEEENS3_IJNS3_IJS6_NS4_ILi0EEEEEES5_NS4_ILi16EEEEEEEENS_10ViewEngineIPN7cutlass10bfloat16_tEEEEEC2ERKSF_RKSK_:
[----:B------:R-:W-:Y:S01]  /*9c10*/  IADD3 R2, R25, -c[0x0][0x20], RZ ;  /* 0x8000080019027a10 */ /* 0x000fe20007ffe0ff */
[----:B------:R-:W-:Y:S01]  /*9c20*/  IMAD.MOV.U32 R7, RZ, RZ, R3 ;  /* 0x000000ffff077224 */ /* 0x000fe200078e0003 */
[----:B------:R-:W-:-:S04]  /*9c30*/  MOV R5, 0x0 ;  /* 0x0000000000057802 */ /* 0x000fc80000000f00 */
[----:B------:R1:W-:Y:S01]  /*9c40*/  STL.64 [R2], R6 ;  /* 0x0000000602007387 */ /* 0x0003e20000100a00 */
[----:B------:R-:W-:Y:S05]  /*9c50*/  RET.REL.NODEC R4 `(_ZN7cutlass13device_kernelIN5flash19enable_sm80_to_sm89INS1_16FlashAttnBwdSm80INS1_25CollectiveMainloopBwdSm80ILi2ELi2EN4cute5tupleIJNS5_1CILi128EEES8_NS7_ILi64EEEEEENS_10bfloat16_tEfNS_4arch4Sm80ELb0ELb0ELb1ELb0ELb1ELb0ELb0ELb0ELi2ELi4ELi4ELi4ELb0EEENS1_24CollectiveEpilogueBwdGQAISA_fSD_Li256ELb0ELb1EEENS1_19SingleTileSchedulerILb0ELb0ELb0ELi128EEEEEEEEEvNT_6ParamsE) ;  /* 0xffff63a004007950 */ /* 0x000fea0003c3ffff */
        .type           $_ZN7cutlass13device_kernelIN5flash19enable_sm80_to_sm89INS1_16FlashAttnBwdSm80INS1_25CollectiveMainloopBwdSm80ILi2ELi2EN4cute5tupleIJNS5_1CILi128EEES8_NS7_ILi64EEEEEENS_10bfloat16_tEfNS_4arch4Sm80ELb0ELb0ELb1ELb0ELb1ELb0ELb0ELb0ELi2ELi4ELi4ELi4ELb0EEENS1_24CollectiveEpilogueBwdGQAISA_fSD_Li256ELb0ELb1EEENS1_19SingleTileSchedulerILb0ELb0ELb0ELi128EEEEEEEEEvNT_6ParamsE$_ZN4cute3eso3ESOILb1ELb0EJNS_6LayoutINS_5tupleIJNS3_IJNS_1CILi8EEENS4_ILi1EEEEEENS4_ILi2EEES5_EEENS3_IJNS3_IJS6_NS4_ILi0EEEEEENS4_ILi64EEES5_EEEEENS_10ViewEngineIPN7cutlass10bfloat16_tEEEEEC2ERKSE_RKSJ_,@function
        .size           $_ZN7cutlass13device_kernelIN5flash19enable_sm80_to_sm89INS1_16FlashAttnBwdSm80INS1_25CollectiveMainloopBwdSm80ILi2ELi2EN4cute5tupleIJNS5_1CILi128EEES8_NS7_ILi64EEEEEENS_10bfloat16_tEfNS_4arch4Sm80ELb0ELb0ELb1ELb0ELb1ELb0ELb0ELb0ELi2ELi4ELi4ELi4ELb0EEENS1_24CollectiveEpilogueBwdGQAISA_fSD_Li256ELb0ELb1EEENS1_19SingleTileSchedulerILb0ELb0ELb0ELi128EEEEEEEEEvNT_6ParamsE$_ZN4cute3eso3ESOILb1ELb0EJNS_6LayoutINS_5tupleIJNS3_IJNS_1CILi8EEENS4_ILi1EEEEEENS4_ILi2EEES5_EEENS3_IJNS3_IJS6_NS4_ILi0EEEEEENS4_ILi64EEES5_EEEEENS_10ViewEngineIPN7cutlass10bfloat16_tEEEEEC2ERKSE_RKSJ_,($_ZN7cutlass13device_kernelIN5flash19enable_sm80_to_sm89INS1_16FlashAttnBwdSm80INS1_25CollectiveMainloopBwdSm80ILi2ELi2EN4cute5tupleIJNS5_1CILi128EEES8_NS7_ILi64EEEEEENS_10bfloat16_tEfNS_4arch4Sm80ELb0ELb0ELb1ELb0ELb1ELb0ELb0ELb0ELi2ELi4ELi4ELi4ELb0EEENS1_24CollectiveEpilogueBwdGQAISA_fSD_Li256ELb0ELb1EEENS1_19SingleTileSchedulerILb0ELb0ELb0ELi128EEEEEEEEEvNT_6ParamsE$_ZN4cute3eso3ESOILb1ELb0EJNS_6LayoutINS_5tupleIJNS3_IJNS_1CILi8EEENS4_ILi1EEEEEENS4_ILi4EEEEEENS3_IJNS3_IJS6_NS4_ILi0EEEEEENS4_ILi2048EEEEEEEENS_10ViewEngineINS_8smem_ptrIPN7cutlass10bfloat16_tEEEEEEEC2ERKSE_RKSL_ - $_ZN7cutlass13device_kernelIN5flash19enable_sm80_to_sm89INS1_16FlashAttnBwdSm80INS1_25CollectiveMainloopBwdSm80ILi2ELi2EN4cute5tupleIJNS5_1CILi128EEES8_NS7_ILi64EEEEEENS_10bfloat16_tEfNS_4arch4Sm80ELb0ELb0ELb1ELb0ELb1ELb0ELb0ELb0ELi2ELi4ELi4ELi4ELb0EEENS1_24CollectiveEpilogueBwdGQAISA_fSD_Li256ELb0ELb1EEENS1_19SingleTileSchedulerILb0ELb0ELb0ELi128EEEEEEEEEvNT_6ParamsE$_ZN4cute3eso3ESOILb1ELb0EJNS_6LayoutINS_5tupleIJNS3_IJNS_1CILi8EEENS4_ILi1EEEEEENS4_ILi2EEES5_EEENS3_IJNS3_IJS6_NS4_ILi0EEEEEENS4_ILi64EEES5_EEEEENS_10ViewEngineIPN7cutlass10bfloat16_tEEEEEC2ERKSE_RKSJ_)
$_ZN7cutlass13device_kernelIN5flash19enable_sm80_to_sm89INS1_16FlashAttnBwdSm80INS1_25CollectiveMainloopBwdSm80ILi2ELi2EN4cute5tupleIJNS5_1CILi128EEES8_NS7_ILi64EEEEEENS_10bfloat16_tEfNS_4arch4Sm80ELb0ELb0ELb1ELb0ELb1ELb0ELb0ELb0ELi2ELi4ELi4ELi4ELb0EEENS1_24CollectiveEpilogueBwdGQAISA_fSD_Li256ELb0ELb1EEENS1_19SingleTileSchedulerILb0ELb0ELb0ELi128EEEEEEEEEvNT_6ParamsE$_ZN4cute3eso3ESOILb1ELb0EJNS_6LayoutINS_5tupleIJNS3_IJNS_1CILi8EEENS4_ILi1EEEEEENS4_ILi2EEES5_EEENS3_IJNS3_IJS6_NS4_ILi0EEEEEENS4_ILi64EEES5_EEEEENS_10ViewEngineIPN7cutlass10bfloat16_tEEEEEC2ERKSE_RKSJ_:
[----:B------:R-:W-:Y:S01]  /*9c60*/  IADD3 R2, R25, -c[0x0][0x20], RZ ;  /* 0x8000080019027a10 */ /* 0x000fe20007ffe0ff */
[----:B------:R-:W-:Y:S01]  /*9c70*/  IMAD.MOV.U32 R7, RZ, RZ, R3 ;  /* 0x000000ffff077224 */ /* 0x000fe200078e0003 */
[----:B------:R-:W-:-:S04]  /*9c80*/  MOV R5, 0x0 ;  /* 0x0000000000057802 */ /* 0x000fc80000000f00 */
[----:B------:R1:W-:Y:S01]  /*9c90*/  STL.64 [R2], R6 ;  /* 0x0000000602007387 */ /* 0x0003e20000100a00 */
[----:B------:R-:W-:Y:S05]  /*9ca0*/  RET.REL.NODEC R4 `(_ZN7cutlass13device_kernelIN5flash19enable_sm80_to_sm89INS1_16FlashAttnBwdSm80INS1_25CollectiveMainloopBwdSm80ILi2ELi2EN4cute5tupleIJNS5_1CILi128EEES8_NS7_ILi64EEEEEENS_10bfloat16_tEfNS_4arch4Sm80ELb0ELb0ELb1ELb0ELb1ELb0ELb0ELb0ELi2ELi4ELi4ELi4ELb0EEENS1_24CollectiveEpilogueBwdGQAISA_fSD_Li256ELb0ELb1EEENS1_19SingleTileSchedulerILb0ELb0ELb0ELi128EEEEEEEEEvNT_6ParamsE) ;  /* 0xffff635004007950 */ /* 0x000fea0003c3ffff */
        .type           $_ZN7cutlass13device_kernelIN5flash19enable_sm80_to_sm89INS1_16FlashAttnBwdSm80INS1_25CollectiveMainloopBwdSm80ILi2ELi2EN4cute5tupleIJNS5_1CILi128EEES8_NS7_ILi64EEEEEENS_10bfloat16_tEfNS_4arch4Sm80ELb0ELb0ELb1ELb0ELb1ELb0ELb0ELb0ELi2ELi4ELi4ELi4ELb0EEENS1_24CollectiveEpilogueBwdGQAISA_fSD_Li256ELb0ELb1EEENS1_19SingleTileSchedulerILb0ELb0ELb0ELi128EEEEEEEEEvNT_6ParamsE$_ZN4cute3eso3ESOILb1ELb0EJNS_6LayoutINS_5tupleIJNS3_IJNS_1CILi8EEENS4_ILi1EEEEEENS4_ILi4EEEEEENS3_IJNS3_IJS6_NS4_ILi0EEEEEENS4_ILi2048EEEEEEEENS_10ViewEngineINS_8smem_ptrIPN7cutlass10bfloat16_tEEEEEEEC2ERKSE_RKSL_,@function
        .size           $_ZN7cutlass13device_kernelIN5flash19enable_sm80_to_sm89INS1_16FlashAttnBwdSm80INS1_25CollectiveMainloopBwdSm80ILi2ELi2EN4cute5tupleIJNS5_1CILi128EEES8_NS7_ILi64EEEEEENS_10bfloat16_tEfNS_4arch4Sm80ELb0ELb0ELb1ELb0ELb1ELb0ELb0ELb0ELi2ELi4ELi4ELi4ELb0EEENS1_24CollectiveEpilogueBwdGQAISA_fSD_Li256ELb0ELb1EEENS1_19SingleTileSchedulerILb0ELb0ELb0ELi128EEEEEEEEEvNT_6ParamsE$_ZN4cute3eso3ESOILb1ELb0EJNS_6LayoutINS_5tupleIJNS3_IJNS_1CILi8EEENS4_ILi1EEEEEENS4_ILi4EEEEEENS3_IJNS3_IJS6_NS4_ILi0EEEEEENS4_ILi2048EEEEEEEENS_10ViewEngineINS_8smem_ptrIPN7cutlass10bfloat16_tEEEEEEEC2ERKSE_RKSL_,($_ZN7cutlass13device_kernelIN5flash19enable_sm80_to_sm89INS1_16FlashAttnBwdSm80INS1_25CollectiveMainloopBwdSm80ILi2ELi2EN4cute5tupleIJNS5_1CILi128EEES8_NS7_ILi64EEEEEENS_10bfloat16_tEfNS_4arch4Sm80ELb0ELb0ELb1ELb0ELb1ELb0ELb0ELb0ELi2ELi4ELi4ELi4ELb0EEENS1_24CollectiveEpilogueBwdGQAISA_fSD_Li256ELb0ELb1EEENS1_19SingleTileSchedulerILb0ELb0ELb0ELi128EEEEEEEEEvNT_6ParamsE$_ZN4cute3eso3ESOILb1ELb0EJNS_6LayoutINS_5tupleIJNS3_IJNS_1CILi8EEENS4_ILi1EEEEEENS4_ILi4EEEEEENS3_IJNS3_IJS6_NS4_ILi0EEEEEENS4_ILi2048EEEEEEEEiEEC2ERKSE_RKi - $_ZN7cutlass13device_kernelIN5flash19enable_sm80_to_sm89INS1_16FlashAttnBwdSm80INS1_25CollectiveMainloopBwdSm80ILi2ELi2EN4cute5tupleIJNS5_1CILi128EEES8_NS7_ILi64EEEEEENS_10bfloat16_tEfNS_4arch4Sm80ELb0ELb0ELb1ELb0ELb1ELb0ELb0ELb0ELi2ELi4ELi4ELi4ELb0EEENS1_24CollectiveEpilogueBwdGQAISA_fSD_Li256ELb0ELb1EEENS1_19SingleTileSchedulerILb0ELb0ELb0ELi128EEEEEEEEEvNT_6ParamsE$_ZN4cute3eso3ESOILb1ELb0EJNS_6LayoutINS_5tupleIJNS3_IJNS_1CILi8EEENS4_ILi1EEEEEENS4_ILi4EEEEEENS3_IJNS3_IJS6_NS4_ILi0EEEEEENS4_ILi2048EEEEEEEENS_10ViewEngineINS_8smem_ptrIPN7cutlass10bfloat16_tEEEEEEEC2ERKSE_RKSL_)
$_ZN7cutlass13device_kernelIN5flash19enable_sm80_to_sm89INS1_16FlashAttnBwdSm80INS1_25CollectiveMainloopBwdSm80ILi2ELi2EN4cute5tupleIJNS5_1CILi128EEES8_NS7_ILi64EEEEEENS_10bfloat16_tEfNS_4arch4Sm80ELb0ELb0ELb1ELb0ELb1ELb0ELb0ELb0ELi2ELi4ELi4ELi4ELb0EEENS1_24CollectiveEpilogueBwdGQAISA_fSD_Li256ELb0ELb1EEENS1_19SingleTileSchedulerILb0ELb0ELb0ELi128EEEEEEEEEvNT_6ParamsE$_ZN4cute3eso3ESOILb1ELb0EJNS_6LayoutINS_5tupleIJNS3_IJNS_1CILi8EEENS4_ILi1EEEEEENS4_ILi4EEEEEENS3_IJNS3_IJS6_NS4_ILi0EEEEEENS4_ILi2048EEEEEEEENS_10ViewEngineINS_8smem_ptrIPN7cutlass10bfloat16_tEEEEEEEC2ERKSE_RKSL_:
[----:B------:R-:W-:Y:S02]  /*9cb0*/  IADD3 R4, R25, -c[0x0][0x20], RZ ;  /* 0x8000080019047a10 */ /* 0x000fe40007ffe0ff */
[----:B------:R-:W-:-:S03]  /*9cc0*/  MOV R7, 0x0 ;  /* 0x0000000000077802 */ /* 0x000fc60000000f00 */
[----:B------:R1:W-:Y:S01]  /*9cd0*/  STL.64 [R4], R2 ;  /* 0x0000000204007387 */ /* 0x0003e20000100a00 */
[----:B------:R-:W-:Y:S05]  /*9ce0*/  RET.REL.NODEC R6 `(_ZN7cutlass13device_kernelIN5flash19enable_sm80_to_sm89INS1_16FlashAttnBwdSm80INS1_25CollectiveMainloopBwdSm80ILi2ELi2EN4cute5tupleIJNS5_1CILi128EEES8_NS7_ILi64EEEEEENS_10bfloat16_tEfNS_4arch4Sm80ELb0ELb0ELb1ELb0ELb1ELb0ELb0ELb0ELi2ELi4ELi4ELi4ELb0EEENS1_24CollectiveEpilogueBwdGQAISA_fSD_Li256ELb0ELb1EEENS1_19SingleTileSchedulerILb0ELb0ELb0ELi128EEEEEEEEEvNT_6ParamsE) ;  /* 0xffff631006007950 */ /* 0x000fea0003c3ffff */
        .type           $_ZN7cutlass13device_kernelIN5flash19enable_sm80_to_sm89INS1_16FlashAttnBwdSm80INS1_25CollectiveMainloopBwdSm80ILi2ELi2EN4cute5tupleIJNS5_1CILi128EEES8_NS7_ILi64EEEEEENS_10bfloat16_tEfNS_4arch4Sm80ELb0ELb0ELb1ELb0ELb1ELb0ELb0ELb0ELi2ELi4ELi4ELi4ELb0EEENS1_24CollectiveEpilogueBwdGQAISA_fSD_Li256ELb0ELb1EEENS1_19SingleTileSchedulerILb0ELb0ELb0ELi128EEEEEEEEEvNT_6ParamsE$_ZN4cute3eso3ESOILb1ELb0EJNS_6LayoutINS_5tupleIJNS3_IJNS_1CILi8EEENS4_ILi1EEEEEENS4_ILi4EEEEEENS3_IJNS3_IJS6_NS4_ILi0EEEEEENS4_ILi2048EEEEEEEEiEEC2ERKSE_RKi,@function
        .size           $_ZN7cutlass13device_kernelIN5flash19enable_sm80_to_sm89INS1_16FlashAttnBwdSm80INS1_25CollectiveMainloopBwdSm80ILi2ELi2EN4cute5tupleIJNS5_1CILi128EEES8_NS7_ILi64EEEEEENS_10bfloat16_tEfNS_4arch4Sm80ELb0ELb0ELb1ELb0ELb1ELb0ELb0ELb0ELi2ELi4ELi4ELi4ELb0EEENS1_24CollectiveEpilogueBwdGQAISA_fSD_Li256ELb0ELb1EEENS1_19SingleTileSchedulerILb0ELb0ELb0ELi128EEEEEEEEEvNT_6ParamsE$_ZN4cute3eso3ESOILb1ELb0EJNS_6LayoutINS_5tupleIJNS3_IJNS_1CILi8EEENS4_ILi1EEEEEENS4_ILi4EEEEEENS3_IJNS3_IJS6_NS4_ILi0EEEEEENS4_ILi2048EEEEEEEEiEEC2ERKSE_RKi,($_ZN7cutlass13device_kernelIN5flash19enable_sm80_to_sm89INS1_16FlashAttnBwdSm80INS1_25CollectiveMainloopBwdSm80ILi2ELi2EN4cute5tupleIJNS5_1CILi128EEES8_NS7_ILi64EEEEEENS_10bfloat16_tEfNS_4arch4Sm80ELb0ELb0ELb1ELb0ELb1ELb0ELb0ELb0ELi2ELi4ELi4ELi4ELb0EEENS1_24CollectiveEpilogueBwdGQAISA_fSD_Li256ELb0ELb1EEENS1_19SingleTileSchedulerILb0ELb0ELb0ELi128EEEEEEEEEvNT_6ParamsE$_ZN4cute3eso3ESOILb1ELb0EJNS_6LayoutINS_5tupleIJNS3_IJNS_1CILi8EEENS4_ILi1EEEEEENS4_ILi4EEEEEENS3_IJNS3_IJS6_NS4_ILi0EEEEEES5_EEEEENS_10ViewEngineIPN7cutlass10bfloat16_tEEEEEC2ERKSD_RKSI_ - $_ZN7cutlass13device_kernelIN5flash19enable_sm80_to_sm89INS1_16FlashAttnBwdSm80INS1_25CollectiveMainloopBwdSm80ILi2ELi2EN4cute5tupleIJNS5_1CILi128EEES8_NS7_ILi64EEEEEENS_10bfloat16_tEfNS_4arch4Sm80ELb0ELb0ELb1ELb0ELb1ELb0ELb0ELb0ELi2ELi4ELi4ELi4ELb0EEENS1_24CollectiveEpilogueBwdGQAISA_fSD_Li256ELb0ELb1EEENS1_19SingleTileSchedulerILb0ELb0ELb0ELi128EEEEEEEEEvNT_6ParamsE$_ZN4cute3eso3ESOILb1ELb0EJNS_6LayoutINS_5tupleIJNS3_IJNS_1CILi8EEENS4_ILi1EEEEEENS4_ILi4EEEEEENS3_IJNS3_IJS6_NS4_ILi0EEEEEENS4_ILi2048EEEEEEEEiEEC2ERKSE_RKi)
$_ZN7cutlass13device_kernelIN5flash19enable_sm80_to_sm89INS1_16FlashAttnBwdSm80INS1_25CollectiveMainloopBwdSm80ILi2ELi2EN4cute5tupleIJNS5_1CILi128EEES8_NS7_ILi64EEEEEENS_10bfloat16_tEfNS_4arch4Sm80ELb0ELb0ELb1ELb0ELb1ELb0ELb0ELb0ELi2ELi4ELi4ELi4ELb0EEENS1_24CollectiveEpilogueBwdGQAISA_fSD_Li256ELb0ELb1EEENS1_19SingleTileSchedulerILb0ELb0ELb0ELi128EEEEEEEEEvNT_6ParamsE$_ZN4cute3eso3ESOILb1ELb0EJNS_6LayoutINS_5tupleIJNS3_IJNS_1CILi8EEENS4_ILi1EEEEEENS4_ILi4EEEEEENS3_IJNS3_IJS6_NS4_ILi0EEEEEENS4_ILi2048EEEEEEEEiEEC2ERKSE_RKi:
[----:B------:R-:W-:Y:S02]  /*9cf0*/  IADD3 R2, R25, -c[0x0][0x20], RZ ;  /* 0x8000080019027a10 */ /* 0x000fe40007ffe0ff */
[----:B------:R-:W-:-:S03]  /*9d00*/  MOV R5, 0x0 ;  /* 0x0000000000057802 */ /* 0x000fc60000000f00 */
[----:B------:R1:W-:Y:S01]  /*9d10*/  STL [R2], R3 ;  /* 0x0000000302007387 */ /* 0x0003e20000100800 */
[----:B------:R-:W-:Y:S05]  /*9d20*/  RET.REL.NODEC R4 `(_ZN7cutlass13device_kernelIN5flash19enable_sm80_to_sm89INS1_16FlashAttnBwdSm80INS1_25CollectiveMainloopBwdSm80ILi2ELi2EN4cute5tupleIJNS5_1CILi128EEES8_NS7_ILi64EEEEEENS_10bfloat16_tEfNS_4arch4Sm80ELb0ELb0ELb1ELb0ELb1ELb0ELb0ELb0ELi2ELi4ELi4ELi4ELb0EEENS1_24CollectiveEpilogueBwdGQAISA_fSD_Li256ELb0ELb1EEENS1_19SingleTileSchedulerILb0ELb0ELb0ELi128EEEEEEEEEvNT_6ParamsE) ;  /* 0xffff62d004007950 */ /* 0x000fea0003c3ffff */
        .type           $_ZN7cutlass13device_kernelIN5flash19enable_sm80_to_sm89INS1_16FlashAttnBwdSm80INS1_25CollectiveMainloopBwdSm80ILi2ELi2EN4cute5tupleIJNS5_1CILi128EEES8_NS7_ILi64EEEEEENS_10bfloat16_tEfNS_4arch4Sm80ELb0ELb0ELb1ELb0ELb1ELb0ELb0ELb0ELi2ELi4ELi4ELi4ELb0EEENS1_24CollectiveEpilogueBwdGQAISA_fSD_Li256ELb0ELb1EEENS1_19SingleTileSchedulerILb0ELb0ELb0ELi128EEEEEEEEEvNT_6ParamsE$_ZN4cute3eso3ESOILb1ELb0EJNS_6LayoutINS_5tupleIJNS3_IJNS_1CILi8EEENS4_ILi1EEEEEENS4_ILi4EEEEEENS3_IJNS3_IJS6_NS4_ILi0EEEEEES5_EEEEENS_10ViewEngineIPN7cutlass10bfloat16_tEEEEEC2ERKSD_RKSI_,@function
        .size           $_ZN7cutlass13device_kernelIN5flash19enable_sm80_to_sm89INS1_16FlashAttnBwdSm80INS1_25CollectiveMainloopBwdSm80ILi2ELi2EN4cute5tupleIJNS5_1CILi128EEES8_NS7_ILi64EEEEEENS_10bfloat16_tEfNS_4arch4Sm80ELb0ELb0ELb1ELb0ELb1ELb0ELb0ELb0ELi2ELi4ELi4ELi4ELb0EEENS1_24CollectiveEpilogueBwdGQAISA_fSD_Li256ELb0ELb1EEENS1_19SingleTileSchedulerILb0ELb0ELb0ELi128EEEEEEEEEvNT_6ParamsE$_ZN4cute3eso3ESOILb1ELb0EJNS_6LayoutINS_5tupleIJNS3_IJNS_1CILi8EEENS4_ILi1EEEEEENS4_ILi4EEEEEENS3_IJNS3_IJS6_NS4_ILi0EEEEEES5_EEEEENS_10ViewEngineIPN7cutlass10bfloat16_tEEEEEC2ERKSD_RKSI_,($_ZN7cutlass13device_kernelIN5flash19enable_sm80_to_sm89INS1_16FlashAttnBwdSm80INS1_25CollectiveMainloopBwdSm80ILi2ELi2EN4cute5tupleIJNS5_1CILi128EEES8_NS7_ILi64EEEEEENS_10bfloat16_tEfNS_4arch4Sm80ELb0ELb0ELb1ELb0ELb1ELb0ELb0ELb0ELi2ELi4ELi4ELi4ELb0EEENS1_24CollectiveEpilogueBwdGQAISA_fSD_Li256ELb0ELb1EEENS1_19SingleTileSchedulerILb0ELb0ELb0ELi128EEEEEEEEEvNT_6ParamsE$_ZN4cute3eso3ESOILb1ELb0EJNS_6LayoutINS_5tupleIJNS3_IJNS_1CILi8EEENS4_ILi1EEEEEENS4_ILi4EEEEEENS3_IJNS3_IJS6_NS4_ILi0EEEEEES5_EEEEEiEEC2ERKSD_RKi - $_ZN7cutlass13device_kernelIN5flash19enable_sm80_to_sm89INS1_16FlashAttnBwdSm80INS1_25CollectiveMainloopBwdSm80ILi2ELi2EN4cute5tupleIJNS5_1CILi128EEES8_NS7_ILi64EEEEEENS_10bfloat16_tEfNS_4arch4Sm80ELb0ELb0ELb1ELb0ELb1ELb0ELb0ELb0ELi2ELi4ELi4ELi4ELb0EEENS1_24CollectiveEpilogueBwdGQAISA_fSD_Li256ELb0ELb1EEENS1_19SingleTileSchedulerILb0ELb0ELb0ELi128EEEEEEEEEvNT_6ParamsE$_ZN4cute3eso3ESOILb1ELb0EJNS_6LayoutINS_5tupleIJNS3_IJNS_1CILi8EEENS4_ILi1EEEEEENS4_ILi4EEEEEENS3_IJNS3_IJS6_NS4_ILi0EEEEEES5_EEEEENS_10ViewEngineIPN7cutlass10bfloat16_tEEEEEC2ERKSD_RKSI_)
$_ZN7cutlass13device_kernelIN5flash19enable_sm80_to_sm89INS1_16FlashAttnBwdSm80INS1_25CollectiveMainloopBwdSm80ILi2ELi2EN4cute5tupleIJNS5_1CILi128EEES8_NS7_ILi64EEEEEENS_10bfloat16_tEfNS_4arch4Sm80ELb0ELb0ELb1ELb0ELb1ELb0ELb0ELb0ELi2ELi4ELi4ELi4ELb0EEENS1_24CollectiveEpilogueBwdGQAISA_fSD_Li256ELb0ELb1EEENS1_19SingleTileSchedulerILb0ELb0ELb0ELi128EEEEEEEEEvNT_6ParamsE$_ZN4cute3eso3ESOILb1ELb0EJNS_6LayoutINS_5tupleIJNS3_IJNS_1CILi8EEENS4_ILi1EEEEEENS4_ILi4EEEEEENS3_IJNS3_IJS6_NS4_ILi0EEEEEES5_EEEEENS_10ViewEngineIPN7cutlass10bfloat16_tEEEEEC2ERKSD_RKSI_:
[----:B------:R-:W-:Y:S01]  /*9d30*/  IADD3 R7, R25, -c[0x0][0x20], RZ ;  /* 0x8000080019077a10 */ /* 0x000fe20007ffe0ff */
[----:B------:R-:W-:Y:S01]  /*9d40*/  IMAD.MOV.U32 R10, RZ, RZ, R6 ;  /* 0x000000ffff0a7224 */ /* 0x000fe200078e0006 */
[----:B------:R-:W-:Y:S01]  /*9d50*/  MOV R11, R9 ;  /* 0x00000009000b7202 */ /* 0x000fe20000000f00 */
[----:B------:R-:W-:-:S04]  /*9d60*/  IMAD.MOV.U32 R9, RZ, RZ, 0x0 ;  /* 0x00000000ff097424 */ /* 0x000fc800078e00ff */
[----:B------:R1:W-:Y:S01]  /*9d70*/  STL.64 [R7], R10 ;  /* 0x0000000a07007387 */ /* 0x0003e20000100a00 */
[----:B------:R-:W-:Y:S05]  /*9d80*/  RET.REL.NODEC R8 `(_ZN7cutlass13device_kernelIN5flash19enable_sm80_to_sm89INS1_16FlashAttnBwdSm80INS1_25CollectiveMainloopBwdSm80ILi2ELi2EN4cute5tupleIJNS5_1CILi128EEES8_NS7_ILi64EEEEEENS_10bfloat16_tEfNS_4arch4Sm80ELb0ELb0ELb1ELb0ELb1ELb0ELb0ELb0ELi2ELi4ELi4ELi4ELb0EEENS1_24CollectiveEpilogueBwdGQAISA_fSD_Li256ELb0ELb1EEENS1_19SingleTileSchedulerILb0ELb0ELb0ELi128EEEEEEEEEvNT_6ParamsE) ;  /* 0xffff627008007950 */ /* 0x000fea0003c3ffff */
        .type           $_ZN7cutlass13device_kernelIN5flash19enable_sm80_to_sm89INS1_16FlashAttnBwdSm80INS1_25CollectiveMainloopBwdSm80ILi2ELi2EN4cute5tupleIJNS5_1CILi128EEES8_NS7_ILi64EEEEEENS_10bfloat16_tEfNS_4arch4Sm80ELb0ELb0ELb1ELb0ELb1ELb0ELb0ELb0ELi2ELi4ELi4ELi4ELb0EEENS1_24CollectiveEpilogueBwdGQAISA_fSD_Li256ELb0ELb1EEENS1_19SingleTileSchedulerILb0ELb0ELb0ELi128EEEEEEEEEvNT_6ParamsE$_ZN4cute3eso3ESOILb1ELb0EJNS_6LayoutINS_5tupleIJNS3_IJNS_1CILi8EEENS4_ILi1EEEEEENS4_ILi4EEEEEENS3_IJNS3_IJS6_NS4_ILi0EEEEEES5_EEEEEiEEC2ERKSD_RKi,@function
        .size           $_ZN7cutlass13device_kernelIN5flash19enable_sm80_to_sm89INS1_16FlashAttnBwdSm80INS1_25CollectiveMainloopBwdSm80ILi2ELi2EN4cute5tupleIJNS5_1CILi128EEES8_NS7_ILi64EEEEEENS_10bfloat16_tEfNS_4arch4Sm80ELb0ELb0ELb1ELb0ELb1ELb0ELb0ELb0ELi2ELi4ELi4ELi4ELb0EEENS1_24CollectiveEpilogueBwdGQAISA_fSD_Li256ELb0ELb1EEENS1_19SingleTileSchedulerILb0ELb0ELb0ELi128EEEEEEEEEvNT_6ParamsE$_ZN4cute3eso3ESOILb1ELb0EJNS_6LayoutINS_5tupleIJNS3_IJNS_1CILi8EEENS4_ILi1EEEEEENS4_ILi4EEEEEENS3_IJNS3_IJS6_NS4_ILi0EEEEEES5_EEEEEiEEC2ERKSD_RKi,($_ZN7cutlass13device_kernelIN5flash19enable_sm80_to_sm89INS1_16FlashAttnBwdSm80INS1_25CollectiveMainloopBwdSm80ILi2ELi2EN4cute5tupleIJNS5_1CILi128EEES8_NS7_ILi64EEEEEENS_10bfloat16_tEfNS_4arch4Sm80ELb0ELb0ELb1ELb0ELb1ELb0ELb0ELb0ELi2ELi4ELi4ELi4ELb0EEENS1_24CollectiveEpilogueBwdGQAISA_fSD_Li256ELb0ELb1EEENS1_19SingleTileSchedulerILb0ELb0ELb0ELi128EEEEEEEEEvNT_6ParamsE$_ZN4cute3eso3ESOILb1ELb0EJNS_6LayoutINS_5tupleIJNS3_IJNS_1CILi8EEENS4_ILi1EEEEEENS4_ILi4EEES6_EEENS3_IJNS3_IJS6_NS4_ILi0EEEEEENS4_ILi2048EEESA_EEEEENS_10ViewEngineINS_8smem_ptrIPN7cutlass10bfloat16_tEEEEEEEC2ERKSE_RKSL_ - $_ZN7cutlass13device_kernelIN5flash19enable_sm80_to_sm89INS1_16FlashAttnBwdSm80INS1_25CollectiveMainloopBwdSm80ILi2ELi2EN4cute5tupleIJNS5_1CILi128EEES8_NS7_ILi64EEEEEENS_10bfloat16_tEfNS_4arch4Sm80ELb0ELb0ELb1ELb0ELb1ELb0ELb0ELb0ELi2ELi4ELi4ELi4ELb0EEENS1_24CollectiveEpilogueBwdGQAISA_fSD_Li256ELb0ELb1EEENS1_19SingleTileSchedulerILb0ELb0ELb0ELi128EEEEEEEEEvNT_6ParamsE$_ZN4cute3eso3ESOILb1ELb0EJNS_6LayoutINS_5tupleIJNS3_IJNS_1CILi8EEENS4_ILi1EEEEEENS4_ILi4EEEEEENS3_IJNS3_IJS6_NS4_ILi0EEEEEES5_EEEEEiEEC2ERKSD_RKi)
$_ZN7cutlass13device_kernelIN5flash19enable_sm80_to_sm89INS1_16FlashAttnBwdSm80INS1_25CollectiveMainloopBwdSm80ILi2ELi2EN4cute5tupleIJNS5_1CILi128EEES8_NS7_ILi64EEEEEENS_10bfloat16_tEfNS_4arch4Sm80ELb0ELb0ELb1ELb0ELb1ELb0ELb0ELb0ELi2ELi4ELi4ELi4ELb0EEENS1_24CollectiveEpilogueBwdGQAISA_fSD_Li256ELb0ELb1EEENS1_19SingleTileSchedulerILb0ELb0ELb0ELi128EEEEEEEEEvNT_6ParamsE$_ZN4cute3eso3ESOILb1ELb0EJNS_6LayoutINS_5tupleIJNS3_IJNS_1CILi8EEENS4_ILi1EEEEEENS4_ILi4EEEEEENS3_IJNS3_IJS6_NS4_ILi0EEEEEES5_EEEEEiEEC2ERKSD_RKi:
[----:B------:R-:W-:Y:S02]  /*9d90*/  IADD3 R2, R25, -c[0x0][0x20], RZ ;  /* 0x8000080019027a10 */ /* 0x000fe40007ffe0ff */
[----:B------:R-:W-:-:S03]  /*9da0*/  MOV R7, 0x0 ;  /* 0x0000000000077802 */ /* 0x000fc60000000f00 */
[----:B------:R1:W-:Y:S01]  /*9db0*/  STL [R2], R3 ;  /* 0x0000000302007387 */ /* 0x0003e20000100800 */
[----:B------:R-:W-:Y:S05]  /*9dc0*/  RET.REL.NODEC R6 `(_ZN7cutlass13device_kernelIN5flash19enable_sm80_to_sm89INS1_16FlashAttnBwdSm80INS1_25CollectiveMainloopBwdSm80ILi2ELi2EN4cute5tupleIJNS5_1CILi128EEES8_NS7_ILi64EEEEEENS_10bfloat16_tEfNS_4arch4Sm80ELb0ELb0ELb1ELb0ELb1ELb0ELb0ELb0ELi2ELi4ELi4ELi4ELb0EEENS1_24CollectiveEpilogueBwdGQAISA_fSD_Li256ELb0ELb1EEENS1_19SingleTileSchedulerILb0ELb0ELb0ELi128EEEEEEEEEvNT_6ParamsE) ;  /* 0xffff623006007950 */ /* 0x000fea0003c3ffff */
        .type           $_ZN7cutlass13device_kernelIN5flash19enable_sm80_to_sm89INS1_16FlashAttnBwdSm80INS1_25CollectiveMainloopBwdSm80ILi2ELi2EN4cute5tupleIJNS5_1CILi128EEES8_NS7_ILi64EEEEEENS_10bfloat16_tEfNS_4arch4Sm80ELb0ELb0ELb1ELb0ELb1ELb0ELb0ELb0ELi2ELi4ELi4ELi4ELb0EEENS1_24CollectiveEpilogueBwdGQAISA_fSD_Li256ELb0ELb1EEENS1_19SingleTileSchedulerILb0ELb0ELb0ELi128EEEEEEEEEvNT_6ParamsE$_ZN4cute3eso3ESOILb1ELb0EJNS_6LayoutINS_5tupleIJNS3_IJNS_1CILi8EEENS4_ILi1EEEEEENS4_ILi4EEES6_EEENS3_IJNS3_IJS6_NS4_ILi0EEEEEENS4_ILi2048EEESA_EEEEENS_10ViewEngineINS_8smem_ptrIPN7cutlass10bfloat16_tEEEEEEEC2ERKSE_RKSL_,@function
        .size           $_ZN7cutlass13device_kernelIN5flash19enable_sm80_to_sm89INS1_16FlashAttnBwdSm80INS1_25CollectiveMainloopBwdSm80ILi2ELi2EN4cute5tupleIJNS5_1CILi128EEES8_NS7_ILi64EEEEEENS_10bfloat16_tEfNS_4arch4Sm80ELb0ELb0ELb1ELb0ELb1ELb0ELb0ELb0ELi2ELi4ELi4ELi4ELb0EEENS1_24CollectiveEpilogueBwdGQAISA_fSD_Li256ELb0ELb1EEENS1_19SingleTileSchedulerILb0ELb0ELb0ELi128EEEEEEEEEvNT_6ParamsE$_ZN4cute3eso3ESOILb1ELb0EJNS_6LayoutINS_5tupleIJNS3_IJNS_1CILi8EEENS4_ILi1EEEEEENS4_ILi4EEES6_EEENS3_IJNS3_IJS6_NS4_ILi0EEEEEENS4_ILi2048EEESA_EEEEENS_10ViewEngineINS_8smem_ptrIPN7cutlass10bfloat16_tEEEEEEEC2ERKSE_RKSL_,($_ZN7cutlass13device_kernelIN5flash19enable_sm80_to_sm89INS1_16FlashAttnBwdSm80INS1_25CollectiveMainloopBwdSm80ILi2ELi2EN4cute5tupleIJNS5_1CILi128EEES8_NS7_ILi64EEEEEENS_10bfloat16_tEfNS_4arch4Sm80ELb0ELb0ELb1ELb0ELb1ELb0ELb0ELb0ELi2ELi4ELi4ELi4ELb0EEENS1_24CollectiveEpilogueBwdGQAISA_fSD_Li256ELb0ELb1EEENS1_19SingleTileSchedulerILb0ELb0ELb0ELi128EEEEEEEEEvNT_6ParamsE$_ZN4cute3eso3ESOILb1ELb0EJNS_6LayoutINS_5tupleIJNS3_IJNS_1CILi8EEENS4_ILi1EEEEEENS4_ILi4EEES6_EEENS3_IJNS3_IJS6_NS4_ILi0EEEEEENS4_ILi2048EEESA_EEEEEiEEC2ERKSE_RKi - $_ZN7cutlass13device_kernelIN5flash19enable_sm80_to_sm89INS1_16FlashAttnBwdSm80INS1_25CollectiveMainloopBwdSm80ILi2ELi2EN4cute5tupleIJNS5_1CILi128EEES8_NS7_ILi64EEEEEENS_10bfloat16_tEfNS_4arch4Sm80ELb0ELb0ELb1ELb0ELb1ELb0ELb0ELb0ELi2ELi4ELi4ELi4ELb0EEENS1_24CollectiveEpilogueBwdGQAISA_fSD_Li256ELb0ELb1EEENS1_19SingleTileSchedulerILb0ELb0ELb0ELi128EEEEEEEEEvNT_6ParamsE$_ZN4cute3eso3ESOILb1ELb0EJNS_6LayoutINS_5tupleIJNS3_IJNS_1CILi8EEENS4_ILi1EEEEEENS4_ILi4EEES6_EEENS3_IJNS3_IJS6_NS4_ILi0EEEEEENS4_ILi2048EEESA_EEEEENS_10ViewEngineINS_8smem_ptrIPN7cutlass10bfloat16_tEEEEEEEC2ERKSE_RKSL_)
$_ZN7cutlass13device_kernelIN5flash19enable_sm80_to_sm89INS1_16FlashAttnBwdSm80INS1_25CollectiveMainloopBwdSm80ILi2ELi2EN4cute5tupleIJNS5_1CILi128EEES8_NS7_ILi64EEEEEENS_10bfloat16_tEfNS_4arch4Sm80ELb0ELb0ELb1ELb0ELb1ELb0ELb0ELb0ELi2ELi4ELi4ELi4ELb0EEENS1_24CollectiveEpilogueBwdGQAISA_fSD_Li256ELb0ELb1EEENS1_19SingleTileSchedulerILb0ELb0ELb0ELi128EEEEEEEEEvNT_6ParamsE$_ZN4cute3eso3ESOILb1ELb0EJNS_6LayoutINS_5tupleIJNS3_IJNS_1CILi8EEENS4_ILi1EEEEEENS4_ILi4EEES6_EEENS3_IJNS3_IJS6_NS4_ILi0EEEEEENS4_ILi2048EEESA_EEEEENS_10ViewEngineINS_8smem_ptrIPN7cutlass10bfloat16_tEEEEEEEC2ERKSE_RKSL_:
[----:B------:R-:W-:Y:S02]  /*9dd0*/  IADD3 R4, R81, -c[0x0][0x20], RZ ;  /* 0x8000080051047a10 */ /* 0x000fe40007ffe0ff */
[----:B------:R-:W-:-:S03]  /*9de0*/  MOV R7, 0x0 ;  /* 0x0000000000077802 */ /* 0x000fc60000000f00 */
[----:B------:R1:W-:Y:S01]  /*9df0*/  STL.64 [R4], R2 ;  /* 0x0000000204007387 */ /* 0x0003e20000100a00 */
[----:B------:R-:W-:Y:S05]  /*9e00*/  RET.REL.NODEC R6 `(_ZN7cutlass13device_kernelIN5flash19enable_sm80_to_sm89INS1_16FlashAttnBwdSm80INS1_25CollectiveMainloopBwdSm80ILi2ELi2EN4cute5tupleIJNS5_1CILi128EEES8_NS7_ILi64EEEEEENS_10bfloat16_tEfNS_4arch4Sm80ELb0ELb0ELb1ELb0ELb1ELb0ELb0ELb0ELi2ELi4ELi4ELi4ELb0EEENS1_24CollectiveEpilogueBwdGQAISA_fSD_Li256ELb0ELb1EEENS1_19SingleTileSchedulerILb0ELb0ELb0ELi128EEEEEEEEEvNT_6ParamsE) ;  /* 0xffff61f006007950 */ /* 0x000fea0003c3ffff */
        .type           $_ZN7cutlass13device_kernelIN5flash19enable_sm80_to_sm89INS1_16FlashAttnBwdSm80INS1_25CollectiveMainloopBwdSm80ILi2ELi2EN4cute5tupleIJNS5_1CILi128EEES8_NS7_ILi64EEEEEENS_10bfloat16_tEfNS_4arch4Sm80ELb0ELb0ELb1ELb0ELb1ELb0ELb0ELb0ELi2ELi4ELi4ELi4ELb0EEENS1_24CollectiveEpilogueBwdGQAISA_fSD_Li256ELb0ELb1EEENS1_19SingleTileSchedulerILb0ELb0ELb0ELi128EEEEEEEEEvNT_6ParamsE$_ZN4cute3eso3ESOILb1ELb0EJNS_6LayoutINS_5tupleIJNS3_IJNS_1CILi8EEENS4_ILi1EEEEEENS4_ILi4EEES6_EEENS3_IJNS3_IJS6_NS4_ILi0EEEEEENS4_ILi2048EEESA_EEEEEiEEC2ERKSE_RKi,@function
        .size           $_ZN7cutlass13device_kernelIN5flash19enable_sm80_to_sm89INS1_16FlashAttnBwdSm80INS1_25CollectiveMainloopBwdSm80ILi2ELi2EN4cute5tupleIJNS5_1CILi128EEES8_NS7_ILi64EEEEEENS_10bfloat16_tEfNS_4arch4Sm80ELb0ELb0ELb1ELb0ELb1ELb0ELb0ELb0ELi2ELi4ELi4ELi4ELb0EEENS1_24CollectiveEpilogueBwdGQAISA_fSD_Li256ELb0ELb1EEENS1_19SingleTileSchedulerILb0ELb0ELb0ELi128EEEEEEEEEvNT_6ParamsE$_ZN4cute3eso3ESOILb1ELb0EJNS_6LayoutINS_5tupleIJNS3_IJNS_1CILi8EEENS4_ILi1EEEEEENS4_ILi4EEES6_EEENS3_IJNS3_IJS6_NS4_ILi0EEEEEENS4_ILi2048EEESA_EEEEEiEEC2ERKSE_RKi,($_ZN7cutlass13device_kernelIN5flash19enable_sm80_to_sm89INS1_16FlashAttnBwdSm80INS1_25CollectiveMainloopBwdSm80ILi2ELi2EN4cute5tupleIJNS5_1CILi128EEES8_NS7_ILi64EEEEEENS_10bfloat16_tEfNS_4arch4Sm80ELb0ELb0ELb1ELb0ELb1ELb0ELb0ELb0ELi2ELi4ELi4ELi4ELb0EEENS1_24CollectiveEpilogueBwdGQAISA_fSD_Li256ELb0ELb1EEENS1_19SingleTileSchedulerILb0ELb0ELb0ELi128EEEEEEEEEvNT_6ParamsE$_ZN4cute3eso3ESOILb1ELb0EJNS_6LayoutINS_5tupleIJNS3_IJNS_1CILi8EEENS4_ILi1EEEEEENS4_ILi4EEES8_EEENS3_IJNS3_IJS6_NS4_ILi0EEEEEES5_NS4_ILi32EEEEEEEENS_10ViewEngineIPN7cutlass10bfloat16_tEEEEEC2ERKSE_RKSJ_ - $_ZN7cutlass13device_kernelIN5flash19enable_sm80_to_sm89INS1_16FlashAttnBwdSm80INS1_25CollectiveMainloopBwdSm80ILi2ELi2EN4cute5tupleIJNS5_1CILi128EEES8_NS7_ILi64EEEEEENS_10bfloat16_tEfNS_4arch4Sm80ELb0ELb0ELb1ELb0ELb1ELb0ELb0ELb0ELi2ELi4ELi4ELi4ELb0EEENS1_24CollectiveEpilogueBwdGQAISA_fSD_Li256ELb0ELb1EEENS1_19SingleTileSchedulerILb0ELb0ELb0ELi128EEEEEEEEEvNT_6ParamsE$_ZN4cute3eso3ESOILb1ELb0EJNS_6LayoutINS_5tupleIJNS3_IJNS_1CILi8EEENS4_ILi1EEEEEENS4_ILi4EEES6_EEENS3_IJNS3_IJS6_NS4_ILi0EEEEEENS4_ILi2048EEESA_EEEEEiEEC2ERKSE_RKi)
$_ZN7cutlass13device_kernelIN5flash19enable_sm80_to_sm89INS1_16FlashAttnBwdSm80INS1_25CollectiveMainloopBwdSm80ILi2ELi2EN4cute5tupleIJNS5_1CILi128EEES8_NS7_ILi64EEEEEENS_10bfloat16_tEfNS_4arch4Sm80ELb0ELb0ELb1ELb0ELb1ELb0ELb0ELb0ELi2ELi4ELi4ELi4ELb0EEENS1_24CollectiveEpilogueBwdGQAISA_fSD_Li256ELb0ELb1EEENS1_19SingleTileSchedulerILb0ELb0ELb0ELi128EEEEEEEEEvNT_6ParamsE$_ZN4cute3eso3ESOILb1ELb0EJNS_6LayoutINS_5tupleIJNS3_IJNS_1CILi8EEENS4_ILi1EEEEEENS4_ILi4EEES6_EEENS3_IJNS3_IJS6_NS4_ILi0EEEEEENS4_ILi2048EEESA_EEEEEiEEC2ERKSE_RKi:
[----:B------:R-:W-:Y:S02]  /*9e10*/  IADD3 R2, R81, -c[0x0][0x20], RZ ;  /* 0x8000080051027a10 */ /* 0x000fe40007ffe0ff */
[----:B------:R-:W-:-:S03]  /*9e20*/  MOV R5, 0x0 ;  /* 0x0000000000057802 */ /* 0x000fc60000000f00 */
[----:B------:R1:W-:Y:S01]  /*9e30*/  STL [R2], R3 ;  /* 0x0000000302007387 */ /* 0x0003e20000100800 */
[----:B------:R-:W-:Y:S05]  /*9e40*/  RET.REL.NODEC R4 `(_ZN7cutlass13device_kernelIN5flash19enable_sm80_to_sm89INS1_16FlashAttnBwdSm80INS1_25CollectiveMainloopBwdSm80ILi2ELi2EN4cute5tupleIJNS5_1CILi128EEES8_NS7_ILi64EEEEEENS_10bfloat16_tEfNS_4arch4Sm80ELb0ELb0ELb1ELb0ELb1ELb0ELb0ELb0ELi2ELi4ELi4ELi4ELb0EEENS1_24CollectiveEpilogueBwdGQAISA_fSD_Li256ELb0ELb1EEENS1_19SingleTileSchedulerILb0ELb0ELb0ELi128EEEEEEEEEvNT_6ParamsE) ;  /* 0xffff61b004007950 */ /* 0x000fea0003c3ffff */
        .type           $_ZN7cutlass13device_kernelIN5flash19enable_sm80_to_sm89INS1_16FlashAttnBwdSm80INS1_25CollectiveMainloopBwdSm80ILi2ELi2EN4cute5tupleIJNS5_1CILi128EEES8_NS7_ILi64EEEEEENS_10bfloat16_tEfNS_4arch4Sm80ELb0ELb0ELb1ELb0ELb1ELb0ELb0ELb0ELi2ELi4ELi4ELi4ELb0EEENS1_24CollectiveEpilogueBwdGQAISA_fSD_Li256ELb0ELb1EEENS1_19SingleTileSchedulerILb0ELb0ELb0ELi128EEEEEEEEEvNT_6ParamsE$_ZN4cute3eso3ESOILb1ELb0EJNS_6LayoutINS_5tupleIJNS3_IJNS_1CILi8EEENS4_ILi1EEEEEENS4_ILi4EEES8_EEENS3_IJNS3_IJS6_NS4_ILi0EEEEEES5_NS4_ILi32EEEEEEEENS_10ViewEngineIPN7cutlass10bfloat16_tEEEEEC2ERKSE_RKSJ_,@function
        .size           $_ZN7cutlass13device_kernelIN5flash19enable_sm80_to_sm89INS1_16FlashAttnBwdSm80INS1_25CollectiveMainloopBwdSm80ILi2ELi2EN4cute5tupleIJNS5_1CILi128EEES8_NS7_ILi64EEEEEENS_10bfloat16_tEfNS_4arch4Sm80ELb0ELb0ELb1ELb0ELb1ELb0ELb0ELb0ELi2ELi4ELi4ELi4ELb0EEENS1_24CollectiveEpilogueBwdGQAISA_fSD_Li256ELb0ELb1EEENS1_19SingleTileSchedulerILb0ELb0ELb0ELi128EEEEEEEEEvNT_6ParamsE$_ZN4cute3eso3ESOILb1ELb0EJNS_6LayoutINS_5tupleIJNS3_IJNS_1CILi8EEENS4_ILi1EEEEEENS4_ILi4EEES8_EEENS3_IJNS3_IJS6_NS4_ILi0EEEEEES5_NS4_ILi32EEEEEEEENS_10ViewEngineIPN7cutlass10bfloat16_tEEEEEC2ERKSE_RKSJ_,($_ZN7cutlass13device_kernelIN5flash19enable_sm80_to_sm89INS1_16FlashAttnBwdSm80INS1_25CollectiveMainloopBwdSm80ILi2ELi2EN4cute5tupleIJNS5_1CILi128EEES8_NS7_ILi64EEEEEENS_10bfloat16_tEfNS_4arch4Sm80ELb0ELb0ELb1ELb0ELb1ELb0ELb0ELb0ELi2ELi4ELi4ELi4ELb0EEENS1_24CollectiveEpilogueBwdGQAISA_fSD_Li256ELb0ELb1EEENS1_19SingleTileSchedulerILb0ELb0ELb0ELi128EEEEEEEEEvNT_6ParamsE$_ZN4cute3eso3ESOILb1ELb0EJNS_6LayoutINS_5tupleIJNS_1CILi1EEENS3_IJNS4_ILi2EEES6_EEEEEENS3_IJNS4_ILi0EEENS3_IJNS4_ILi8EEENS4_ILi64EEEEEEEEEEENS_10ViewEngineINS_8smem_ptrIPfEEEEEEC2ERKSE_RKSJ_ - $_ZN7cutlass13device_kernelIN5flash19enable_sm80_to_sm89INS1_16FlashAttnBwdSm80INS1_25CollectiveMainloopBwdSm80ILi2ELi2EN4cute5tupleIJNS5_1CILi128EEES8_NS7_ILi64EEEEEENS_10bfloat16_tEfNS_4arch4Sm80ELb0ELb0ELb1ELb0ELb1ELb0ELb0ELb0ELi2ELi4ELi4ELi4ELb0EEENS1_24CollectiveEpilogueBwdGQAISA_fSD_Li256ELb0ELb1EEENS1_19SingleTileSchedulerILb0ELb0ELb0ELi128EEEEEEEEEvNT_6ParamsE$_ZN4cute3eso3ESOILb1ELb0EJNS_6LayoutINS_5tupleIJNS3_IJNS_1CILi8EEENS4_ILi1EEEEEENS4_ILi4EEES8_EEENS3_IJNS3_IJS6_NS4_ILi0EEEEEES5_NS4_ILi32EEEEEEEENS_10ViewEngineIPN7cutlass10bfloat16_tEEEEEC2ERKSE_RKSJ_)
$_ZN7cutlass13device_kernelIN5flash19enable_sm80_to_sm89INS1_16FlashAttnBwdSm80INS1_25CollectiveMainloopBwdSm80ILi2ELi2EN4cute5tupleIJNS5_1CILi128EEES8_NS7_ILi64EEEEEENS_10bfloat16_tEfNS_4arch4Sm80ELb0ELb0ELb1ELb0ELb1ELb0ELb0ELb0ELi2ELi4ELi4ELi4ELb0EEENS1_24CollectiveEpilogueBwdGQAISA_fSD_Li256ELb0ELb1EEENS1_19SingleTileSchedulerILb0ELb0ELb0ELi128EEEEEEEEEvNT_6ParamsE$_ZN4cute3eso3ESOILb1ELb0EJNS_6LayoutINS_5tupleIJNS3_IJNS_1CILi8EEENS4_ILi1EEEEEENS4_ILi4EEES8_EEENS3_IJNS3_IJS6_NS4_ILi0EEEEEES5_NS4_ILi32EEEEEEEENS_10ViewEngineIPN7cutlass10bfloat16_tEEEEEC2ERKSE_RKSJ_:
[----:B------:R-:W-:Y:S01]  /*9e50*/  IADD3 R2, R25, -c[0x0][0x20], RZ ;  /* 0x8000080019027a10 */ /* 0x000fe20007ffe0ff */
[----:B------:R-:W-:Y:S01]  /*9e60*/  IMAD.MOV.U32 R7, RZ, RZ, R3 ;  /* 0x000000ffff077224 */ /* 0x000fe200078e0003 */
[----:B------:R-:W-:-:S04]  /*9e70*/  MOV R5, 0x0 ;  /* 0x0000000000057802 */ /* 0x000fc80000000f00 */
[----:B------:R1:W-:Y:S01]  /*9e80*/  STL.64 [R2], R6 ;  /* 0x0000000602007387 */ /* 0x0003e20000100a00 */
[----:B------:R-:W-:Y:S05]  /*9e90*/  RET.REL.NODEC R4 `(_ZN7cutlass13device_kernelIN5flash19enable_sm80_to_sm89INS1_16FlashAttnBwdSm80INS1_25CollectiveMainloopBwdSm80ILi2ELi2EN4cute5tupleIJNS5_1CILi128EEES8_NS7_ILi64EEEEEENS_10bfloat16_tEfNS_4arch4Sm80ELb0ELb0ELb1ELb0ELb1ELb0ELb0ELb0ELi2ELi4ELi4ELi4ELb0EEENS1_24CollectiveEpilogueBwdGQAISA_fSD_Li256ELb0ELb1EEENS1_19SingleTileSchedulerILb0ELb0ELb0ELi128EEEEEEEEEvNT_6ParamsE) ;  /* 0xffff616004007950 */ /* 0x000fea0003c3ffff */
        .type           $_ZN7cutlass13device_kernelIN5flash19enable_sm80_to_sm89INS1_16FlashAttnBwdSm80INS1_25CollectiveMainloopBwdSm80ILi2ELi2EN4cute5tupleIJNS5_1CILi128EEES8_NS7_ILi64EEEEEENS_10bfloat16_tEfNS_4arch4Sm80ELb0ELb0ELb1ELb0ELb1ELb0ELb0ELb0ELi2ELi4ELi4ELi4ELb0EEENS1_24CollectiveEpilogueBwdGQAISA_fSD_Li256ELb0ELb1EEENS1_19SingleTileSchedulerILb0ELb0ELb0ELi128EEEEEEEEEvNT_6ParamsE$_ZN4cute3eso3ESOILb1ELb0EJNS_6LayoutINS_5tupleIJNS_1CILi1EEENS3_IJNS4_ILi2EEES6_EEEEEENS3_IJNS4_ILi0EEENS3_IJNS4_ILi8EEENS4_ILi64EEEEEEEEEEENS_10ViewEngineINS_8smem_ptrIPfEEEEEEC2ERKSE_RKSJ_,@function
        .size           $_ZN7cutlass13device_kernelIN5flash19enable_sm80_to_sm89INS1_16FlashAttnBwdSm80INS1_25CollectiveMainloopBwdSm80ILi2ELi2EN4cute5tupleIJNS5_1CILi128EEES8_NS7_ILi64EEEEEENS_10bfloat16_tEfNS_4arch4Sm80ELb0ELb0ELb1ELb0ELb1ELb0ELb0ELb0ELi2ELi4ELi4ELi4ELb0EEENS1_24CollectiveEpilogueBwdGQAISA_fSD_Li256ELb0ELb1EEENS1_19SingleTileSchedulerILb0ELb0ELb0ELi128EEEEEEEEEvNT_6ParamsE$_ZN4cute3eso3ESOILb1ELb0EJNS_6LayoutINS_5tupleIJNS_1CILi1EEENS3_IJNS4_ILi2EEES6_EEEEEENS3_IJNS4_ILi0EEENS3_IJNS4_ILi8EEENS4_ILi64EEEEEEEEEEENS_10ViewEngineINS_8smem_ptrIPfEEEEEEC2ERKSE_RKSJ_,($_ZN7cutlass13device_kernelIN5flash19enable_sm80_to_sm89INS1_16FlashAttnBwdSm80INS1_25CollectiveMainloopBwdSm80ILi2ELi2EN4cute5tupleIJNS5_1CILi128EEES8_NS7_ILi64EEEEEENS_10bfloat16_tEfNS_4arch4Sm80ELb0ELb0ELb1ELb0ELb1ELb0ELb0ELb0ELi2ELi4ELi4ELi4ELb0EEENS1_24CollectiveEpilogueBwdGQAISA_fSD_Li256ELb0ELb1EEENS1_19SingleTileSchedulerILb0ELb0ELb0ELi128EEEEEEEEEvNT_6ParamsE$_ZN4cute3eso3ESOILb1ELb0EJNS_6LayoutINS_5tupleIJNS_1CILi1EEENS4_ILi4EEEEEENS3_IJNS4_ILi0EEES5_EEEEENS_10ViewEngineIPfEEEEC2ERKSA_RKSD_ - $_ZN7cutlass13device_kernelIN5flash19enable_sm80_to_sm89INS1_16FlashAttnBwdSm80INS1_25CollectiveMainloopBwdSm80ILi2ELi2EN4cute5tupleIJNS5_1CILi128EEES8_NS7_ILi64EEEEEENS_10bfloat16_tEfNS_4arch4Sm80ELb0ELb0ELb1ELb0ELb1ELb0ELb0ELb0ELi2ELi4ELi4ELi4ELb0EEENS1_24CollectiveEpilogueBwdGQAISA_fSD_Li256ELb0ELb1EEENS1_19SingleTileSchedulerILb0ELb0ELb0ELi128EEEEEEEEEvNT_6ParamsE$_ZN4cute3eso3ESOILb1ELb0EJNS_6LayoutINS_5tupleIJNS_1CILi1EEENS3_IJNS4_ILi2EEES6_EEEEEENS3_IJNS4_ILi0EEENS3_IJNS4_ILi8EEENS4_ILi64EEEEEEEEEEENS_10ViewEngineINS_8smem_ptrIPfEEEEEEC2ERKSE_RKSJ_)
$_ZN7cutlass13device_kernelIN5flash19enable_sm80_to_sm89INS1_16FlashAttnBwdSm80INS1_25CollectiveMainloopBwdSm80ILi2ELi2EN4cute5tupleIJNS5_1CILi128EEES8_NS7_ILi64EEEEEENS_10bfloat16_tEfNS_4arch4Sm80ELb0ELb0ELb1ELb0ELb1ELb0ELb0ELb0ELi2ELi4ELi4ELi4ELb0EEENS1_24CollectiveEpilogueBwdGQAISA_fSD_Li256ELb0ELb1EEENS1_19SingleTileSchedulerILb0ELb0ELb0ELi128EEEEEEEEEvNT_6ParamsE$_ZN4cute3eso3ESOILb1ELb0EJNS_6LayoutINS_5tupleIJNS_1CILi1EEENS3_IJNS4_ILi2EEES6_EEEEEENS3_IJNS4_ILi0EEENS3_IJNS4_ILi8EEENS4_ILi64EEEEEEEEEEENS_10ViewEngineINS_8smem_ptrIPfEEEEEEC2ERKSE_RKSJ_:
[----:B------:R-:W-:Y:S01]  /*9ea0*/  IADD3 R3, R25, -c[0x0][0x20], RZ ;  /* 0x8000080019037a10 */ /* 0x000fe20007ffe0ff */
[----:B------:R-:W-:Y:S01]  /*9eb0*/  IMAD.MOV.U32 R8, RZ, RZ, R2 ;  /* 0x000000ffff087224 */ /* 0x000fe200078e0002 */
[----:B------:R-:W-:Y:S01]  /*9ec0*/  MOV R10, R6 ;  /* 0x00000006000a7202 */ /* 0x000fe20000000f00 */
[----:B------:R-:W-:-:S03]  /*9ed0*/  IMAD.MOV.U32 R11, RZ, RZ, 0x0 ;  /* 0x00000000ff0b7424 */ /* 0x000fc600078e00ff */
[----:B------:R1:W-:Y:S01]  /*9ee0*/  STL.64 [R3], R8 ;  /* 0x0000000803007387 */ /* 0x0003e20000100a00 */
[----:B------:R-:W-:Y:S05]  /*9ef0*/  RET.REL.NODEC R10 `(_ZN7cutlass13device_kernelIN5flash19enable_sm80_to_sm89INS1_16FlashAttnBwdSm80INS1_25CollectiveMainloopBwdSm80ILi2ELi2EN4cute5tupleIJNS5_1CILi128EEES8_NS7_ILi64EEEEEENS_10bfloat16_tEfNS_4arch4Sm80ELb0ELb0ELb1ELb0ELb1ELb0ELb0ELb0ELi2ELi4ELi4ELi4ELb0EEENS1_24CollectiveEpilogueBwdGQAISA_fSD_Li256ELb0ELb1EEENS1_19SingleTileSchedulerILb0ELb0ELb0ELi128EEEEEEEEEvNT_6ParamsE) ;  /* 0xffff61000a007950 */ /* 0x000fea0003c3ffff */
        .type           $_ZN7cutlass13device_kernelIN5flash19enable_sm80_to_sm89INS1_16FlashAttnBwdSm80INS1_25CollectiveMainloopBwdSm80ILi2ELi2EN4cute5tupleIJNS5_1CILi128EEES8_NS7_ILi64EEEEEENS_10bfloat16_tEfNS_4arch4Sm80ELb0ELb0ELb1ELb0ELb1ELb0ELb0ELb0ELi2ELi4ELi4ELi4ELb0EEENS1_24CollectiveEpilogueBwdGQAISA_fSD_Li256ELb0ELb1EEENS1_19SingleTileSchedulerILb0ELb0ELb0ELi128EEEEEEEEEvNT_6ParamsE$_ZN4cute3eso3ESOILb1ELb0EJNS_6LayoutINS_5tupleIJNS_1CILi1EEENS4_ILi4EEEEEENS3_IJNS4_ILi0EEES5_EEEEENS_10ViewEngineIPfEEEEC2ERKSA_RKSD_,@function
        .size           $_ZN7cutlass13device_kernelIN5flash19enable_sm80_to_sm89INS1_16FlashAttnBwdSm80INS1_25CollectiveMainloopBwdSm80ILi2ELi2EN4cute5tupleIJNS5_1CILi128EEES8_NS7_ILi64EEEEEENS_10bfloat16_tEfNS_4arch4Sm80ELb0ELb0ELb1ELb0ELb1ELb0ELb0ELb0ELi2ELi4ELi4ELi4ELb0EEENS1_24CollectiveEpilogueBwdGQAISA_fSD_Li256ELb0ELb1EEENS1_19SingleTileSchedulerILb0ELb0ELb0ELi128EEEEEEEEEvNT_6ParamsE$_ZN4cute3eso3ESOILb1ELb0EJNS_6LayoutINS_5tupleIJNS_1CILi1EEENS4_ILi4EEEEEENS3_IJNS4_ILi0EEES5_EEEEENS_10ViewEngineIPfEEEEC2ERKSA_RKSD_,($_ZN7cutlass13device_kernelIN5flash19enable_sm80_to_sm89INS1_16FlashAttnBwdSm80INS1_25CollectiveMainloopBwdSm80ILi2ELi2EN4cute5tupleIJNS5_1CILi128EEES8_NS7_ILi64EEEEEENS_10bfloat16_tEfNS_4arch4Sm80ELb0ELb0ELb1ELb0ELb1ELb0ELb0ELb0ELi2ELi4ELi4ELi4ELb0EEENS1_24CollectiveEpilogueBwdGQAISA_fSD_Li256ELb0ELb1EEENS1_19SingleTileSchedulerILb0ELb0ELb0ELi128EEEEEEEEEvNT_6ParamsE$_ZN4cute3eso3ESOILb1ELb0EJNS_6LayoutINS_5tupleIJNS_1CILi4EEEEEENS3_IJNS4_ILi1EEEEEEEENS_10ViewEngineIPfEEEEC2ERKS9_RKSC_ - $_ZN7cutlass13device_kernelIN5flash19enable_sm80_to_sm89INS1_16FlashAttnBwdSm80INS1_25CollectiveMainloopBwdSm80ILi2ELi2EN4cute5tupleIJNS5_1CILi128EEES8_NS7_ILi64EEEEEENS_10bfloat16_tEfNS_4arch4Sm80ELb0ELb0ELb1ELb0ELb1ELb0ELb0ELb0ELi2ELi4ELi4ELi4ELb0EEENS1_24CollectiveEpilogueBwdGQAISA_fSD_Li256ELb0ELb1EEENS1_19SingleTileSchedulerILb0ELb0ELb0ELi128EEEEEEEEEvNT_6ParamsE$_ZN4cute3eso3ESOILb1ELb0EJNS_6LayoutINS_5tupleIJNS_1CILi1EEENS4_ILi4EEEEEENS3_IJNS4_ILi0EEES5_EEEEENS_10ViewEngineIPfEEEEC2ERKSA_RKSD_)
$_ZN7cutlass13device_kernelIN5flash19enable_sm80_to_sm89INS1_16FlashAttnBwdSm80INS1_25CollectiveMainloopBwdSm80ILi2ELi2EN4cute5tupleIJNS5_1CILi128EEES8_NS7_ILi64EEEEEENS_10bfloat16_tEfNS_4arch4Sm80ELb0ELb0ELb1ELb0ELb1ELb0ELb0ELb0ELi2ELi4ELi4ELi4ELb0EEENS1_24CollectiveEpilogueBwdGQAISA_fSD_Li256ELb0ELb1EEENS1_19SingleTileSchedulerILb0ELb0ELb0ELi128EEEEEEEEEvNT_6ParamsE$_ZN4cute3eso3ESOILb1ELb0EJNS_6LayoutINS_5tupleIJNS_1CILi1EEENS4_ILi4EEEEEENS3_IJNS4_ILi0EEES5_EEEEENS_10ViewEngineIPfEEEEC2ERKSA_RKSD_:
[----:B------:R-:W-:Y:S01]  /*9f00*/  IADD3 R5, R25, -c[0x0][0x20], RZ ;  /* 0x8000080019057a10 */ /* 0x000fe20007ffe0ff */
[----:B------:R-:W-:Y:S01]  /*9f10*/  IMAD.MOV.U32 R8, RZ, RZ, R16 ;  /* 0x000000ffff087224 */ /* 0x000fe200078e0010 */
[----:B------:R-:W-:Y:S01]  /*9f20*/  MOV R10, R6 ;  /* 0x00000006000a7202 */ /* 0x000fe20000000f00 */
[----:B------:R-:W-:-:S03]  /*9f30*/  IMAD.MOV.U32 R11, RZ, RZ, 0x0 ;  /* 0x00000000ff0b7424 */ /* 0x000fc600078e00ff */
[----:B------:R1:W-:Y:S01]  /*9f40*/  STL.64 [R5], R8 ;  /* 0x0000000805007387 */ /* 0x0003e20000100a00 */
[----:B------:R-:W-:Y:S05]  /*9f50*/  RET.REL.NODEC R10 `(_ZN7cutlass13device_kernelIN5flash19enable_sm80_to_sm89INS1_16FlashAttnBwdSm80INS1_25CollectiveMainloopBwdSm80ILi2ELi2EN4cute5tupleIJNS5_1CILi128EEES8_NS7_ILi64EEEEEENS_10bfloat16_tEfNS_4arch4Sm80ELb0ELb0ELb1ELb0ELb1ELb0ELb0ELb0ELi2ELi4ELi4ELi4ELb0EEENS1_24CollectiveEpilogueBwdGQAISA_fSD_Li256ELb0ELb1EEENS1_19SingleTileSchedulerILb0ELb0ELb0ELi128EEEEEEEEEvNT_6ParamsE) ;  /* 0xffff60a00a007950 */ /* 0x000fea0003c3ffff */
        .type           $_ZN7cutlass13device_kernelIN5flash19enable_sm80_to_sm89INS1_16FlashAttnBwdSm80INS1_25CollectiveMainloopBwdSm80ILi2ELi2EN4cute5tupleIJNS5_1CILi128EEES8_NS7_ILi64EEEEEENS_10bfloat16_tEfNS_4arch4Sm80ELb0ELb0ELb1ELb0ELb1ELb0ELb0ELb0ELi2ELi4ELi4ELi4ELb0EEENS1_24CollectiveEpilogueBwdGQAISA_fSD_Li256ELb0ELb1EEENS1_19SingleTileSchedulerILb0ELb0ELb0ELi128EEEEEEEEEvNT_6ParamsE$_ZN4cute3eso3ESOILb1ELb0EJNS_6LayoutINS_5tupleIJNS_1CILi4EEEEEENS3_IJNS4_ILi1EEEEEEEENS_10ViewEngineIPfEEEEC2ERKS9_RKSC_,@function
        .size           $_ZN7cutlass13device_kernelIN5flash19enable_sm80_to_sm89INS1_16FlashAttnBwdSm80INS1_25CollectiveMainloopBwdSm80ILi2ELi2EN4cute5tupleIJNS5_1CILi128EEES8_NS7_ILi64EEEEEENS_10bfloat16_tEfNS_4arch4Sm80ELb0ELb0ELb1ELb0ELb1ELb0ELb0ELb0ELi2ELi4ELi4ELi4ELb0EEENS1_24CollectiveEpilogueBwdGQAISA_fSD_Li256ELb0ELb1EEENS1_19SingleTileSchedulerILb0ELb0ELb0ELi128EEEEEEEEEvNT_6ParamsE$_ZN4cute3eso3ESOILb1ELb0EJNS_6LayoutINS_5tupleIJNS_1CILi4EEEEEENS3_IJNS4_ILi1EEEEEEEENS_10ViewEngineIPfEEEEC2ERKS9_RKSC_,($_ZN7cutlass13device_kernelIN5flash19enable_sm80_to_sm89INS1_16FlashAttnBwdSm80INS1_25CollectiveMainloopBwdSm80ILi2ELi2EN4cute5tupleIJNS5_1CILi128EEES8_NS7_ILi64EEEEEENS_10bfloat16_tEfNS_4arch4Sm80ELb0ELb0ELb1ELb0ELb1ELb0ELb0ELb0ELi2ELi4ELi4ELi4ELb0EEENS1_24CollectiveEpilogueBwdGQAISA_fSD_Li256ELb0ELb1EEENS1_19SingleTileSchedulerILb0ELb0ELb0ELi128EEEEEEEEEvNT_6ParamsE$_ZN4cute3eso3ESOILb1ELb0EJNS_7SwizzleILi3ELi3ELi3EEENS_9MixedBitsILj0ELj432EEENS_6LayoutINS_5tupleIJNS7_IJNS_1CILi2EEES9_S9_EEES9_NS8_ILi8EEEEEENS7_IJNS7_IJNS8_ILi64EEESB_NS8_ILi512EEEEEENS8_ILi8192EEENS8_ILi1024EEEEEEEEEEC2ERKS3_RKS5_RKSJ_ - $_ZN7cutlass13device_kernelIN5flash19enable_sm80_to_sm89INS1_16FlashAttnBwdSm80INS1_25CollectiveMainloopBwdSm80ILi2ELi2EN4cute5tupleIJNS5_1CILi128EEES8_NS7_ILi64EEEEEENS_10bfloat16_tEfNS_4arch4Sm80ELb0ELb0ELb1ELb0ELb1ELb0ELb0ELb0ELi2ELi4ELi4ELi4ELb0EEENS1_24CollectiveEpilogueBwdGQAISA_fSD_Li256ELb0ELb1EEENS1_19SingleTileSchedulerILb0ELb0ELb0ELi128EEEEEEEEEvNT_6ParamsE$_ZN4cute3eso3ESOILb1ELb0EJNS_6LayoutINS_5tupleIJNS_1CILi4EEEEEENS3_IJNS4_ILi1EEEEEEEENS_10ViewEngineIPfEEEEC2ERKS9_RKSC_)
$_ZN7cutlass13device_kernelIN5flash19enable_sm80_to_sm89INS1_16FlashAttnBwdSm80INS1_25CollectiveMainloopBwdSm80ILi2ELi2EN4cute5tupleIJNS5_1CILi128EEES8_NS7_ILi64EEEEEENS_10bfloat16_tEfNS_4arch4Sm80ELb0ELb0ELb1ELb0ELb1ELb0ELb0ELb0ELi2ELi4ELi4ELi4ELb0EEENS1_24CollectiveEpilogueBwdGQAISA_fSD_Li256ELb0ELb1EEENS1_19SingleTileSchedulerILb0ELb0ELb0ELi128EEEEEEEEEvNT_6ParamsE$_ZN4cute3eso3ESOILb1ELb0EJNS_6LayoutINS_5tupleIJNS_1CILi4EEEEEENS3_IJNS4_ILi1EEEEEEEENS_10ViewEngineIPfEEEEC2ERKS9_RKSC_:
[----:B------:R-:W-:Y:S01]  /*9f60*/  IADD3 R2, R25, -c[0x0][0x20], RZ ;  /* 0x8000080019027a10 */ /* 0x000fe20007ffe0ff */
[----:B------:R-:W-:Y:S01]  /*9f70*/  IMAD.MOV.U32 R8, RZ, RZ, R6 ;  /* 0x000000ffff087224 */ /* 0x000fe200078e0006 */
[----:B------:R-:W-:-:S03]  /*9f80*/  MOV R9, 0x0 ;  /* 0x0000000000097802 */ /* 0x000fc60000000f00 */
[----:B------:R1:W-:Y:S01]  /*9f90*/  STL.64 [R2], R12 ;  /* 0x0000000c02007387 */ /* 0x0003e20000100a00 */
[----:B------:R-:W-:Y:S05]  /*9fa0*/  RET.REL.NODEC R8 `(_ZN7cutlass13device_kernelIN5flash19enable_sm80_to_sm89INS1_16FlashAttnBwdSm80INS1_25CollectiveMainloopBwdSm80ILi2ELi2EN4cute5tupleIJNS5_1CILi128EEES8_NS7_ILi64EEEEEENS_10bfloat16_tEfNS_4arch4Sm80ELb0ELb0ELb1ELb0ELb1ELb0ELb0ELb0ELi2ELi4ELi4ELi4ELb0EEENS1_24CollectiveEpilogueBwdGQAISA_fSD_Li256ELb0ELb1EEENS1_19SingleTileSchedulerILb0ELb0ELb0ELi128EEEEEEEEEvNT_6ParamsE) ;  /* 0xffff605008007950 */ /* 0x000fea0003c3ffff */
        .type           $_ZN7cutlass13device_kernelIN5flash19enable_sm80_to_sm89INS1_16FlashAttnBwdSm80INS1_25CollectiveMainloopBwdSm80ILi2ELi2EN4cute5tupleIJNS5_1CILi128EEES8_NS7_ILi64EEEEEENS_10bfloat16_tEfNS_4arch4Sm80ELb0ELb0ELb1ELb0ELb1ELb0ELb0ELb0ELi2ELi4ELi4ELi4ELb0EEENS1_24CollectiveEpilogueBwdGQAISA_fSD_Li256ELb0ELb1EEENS1_19SingleTileSchedulerILb0ELb0ELb0ELi128EEEEEEEEEvNT_6ParamsE$_ZN4cute3eso3ESOILb1ELb0EJNS_7SwizzleILi3ELi3ELi3EEENS_9MixedBitsILj0ELj432EEENS_6LayoutINS_5tupleIJNS7_IJNS_1CILi2EEES9_S9_EEES9_NS8_ILi8EEEEEENS7_IJNS7_IJNS8_ILi64EEESB_NS8_ILi512EEEEEENS8_ILi8192EEENS8_ILi1024EEEEEEEEEEC2ERKS3_RKS5_RKSJ_,@function
        .size           $_ZN7cutlass13device_kernelIN5flash19enable_sm80_to_sm89INS1_16FlashAttnBwdSm80INS1_25CollectiveMainloopBwdSm80ILi2ELi2EN4cute5tupleIJNS5_1CILi128EEES8_NS7_ILi64EEEEEENS_10bfloat16_tEfNS_4arch4Sm80ELb0ELb0ELb1ELb0ELb1ELb0ELb0ELb0ELi2ELi4ELi4ELi4ELb0EEENS1_24CollectiveEpilogueBwdGQAISA_fSD_Li256ELb0ELb1EEENS1_19SingleTileSchedulerILb0ELb0ELb0ELi128EEEEEEEEEvNT_6ParamsE$_ZN4cute3eso3ESOILb1ELb0EJNS_7SwizzleILi3ELi3ELi3EEENS_9MixedBitsILj0ELj432EEENS_6LayoutINS_5tupleIJNS7_IJNS_1CILi2EEES9_S9_EEES9_NS8_ILi8EEEEEENS7_IJNS7_IJNS8_ILi64EEESB_NS8_ILi512EEEEEENS8_ILi8192EEENS8_ILi1024EEEEEEEEEEC2ERKS3_RKS5_RKSJ_,($_ZN7cutlass13device_kernelIN5flash19enable_sm80_to_sm89INS1_16FlashAttnBwdSm80INS1_25CollectiveMainloopBwdSm80ILi2ELi2EN4cute5tupleIJNS5_1CILi128EEES8_NS7_ILi64EEEEEENS_10bfloat16_tEfNS_4arch4Sm80ELb0ELb0ELb1ELb0ELb1ELb0ELb0ELb0ELi2ELi4ELi4ELi4ELb0EEENS1_24CollectiveEpilogueBwdGQAISA_fSD_Li256ELb0ELb1EEENS1_19SingleTileSchedulerILb0ELb0ELb0ELi128EEEEEEEEEvNT_6ParamsE$_ZN4cute5tupleIJNS0_IJNS0_IJNS0_IJNS_1CILi8EEENS1_ILi1EEEEEENS0_IJS3_S3_EEEEEENS0_IJS3_NS1_ILi2EEEEEEEEENS0_IJNS0_IJNS0_IJS3_NS1_ILi0EEEEEENS0_IJSA_SA_EEEEEENS0_IJSA_iEEEEEEEEC2ERKS9_RKSF_ - $_ZN7cutlass13device_kernelIN5flash19enable_sm80_to_sm89INS1_16FlashAttnBwdSm80INS1_25CollectiveMainloopBwdSm80ILi2ELi2EN4cute5tupleIJNS5_1CILi128EEES8_NS7_ILi64EEEEEENS_10bfloat16_tEfNS_4arch4Sm80ELb0ELb0ELb1ELb0ELb1ELb0ELb0ELb0ELi2ELi4ELi4ELi4ELb0EEENS1_24CollectiveEpilogueBwdGQAISA_fSD_Li256ELb0ELb1EEENS1_19SingleTileSchedulerILb0ELb0ELb0ELi128EEEEEEEEEvNT_6ParamsE$_ZN4cute3eso3ESOILb1ELb0EJNS_7SwizzleILi3ELi3ELi3EEENS_9MixedBitsILj0ELj432EEENS_6LayoutINS_5tupleIJNS7_IJNS_1CILi2EEES9_S9_EEES9_NS8_ILi8EEEEEENS7_IJNS7_IJNS8_ILi64EEESB_NS8_ILi512EEEEEENS8_ILi8192EEENS8_ILi1024EEEEEEEEEEC2ERKS3_RKS5_RKSJ_)
$_ZN7cutlass13device_kernelIN5flash19enable_sm80_to_sm89INS1_16FlashAttnBwdSm80INS1_25CollectiveMainloopBwdSm80ILi2ELi2EN4cute5tupleIJNS5_1CILi128EEES8_NS7_ILi64EEEEEENS_10bfloat16_tEfNS_4arch4Sm80ELb0ELb0ELb1ELb0ELb1ELb0ELb0ELb0ELi2ELi4ELi4ELi4ELb0EEENS1_24CollectiveEpilogueBwdGQAISA_fSD_Li256ELb0ELb1EEENS1_19SingleTileSchedulerILb0ELb0ELb0ELi128EEEEEEEEEvNT_6ParamsE$_ZN4cute3eso3ESOILb1ELb0EJNS_7SwizzleILi3ELi3ELi3EEENS_9MixedBitsILj0ELj432EEENS_6LayoutINS_5tupleIJNS7_IJNS_1CILi2EEES9_S9_EEES9_NS8_ILi8EEEEEENS7_IJNS7_IJNS8_ILi64EEESB_NS8_ILi512EEEEEENS8_ILi8192EEENS8_ILi1024EEEEEEEEEEC2ERKS3_RKS5_RKSJ_:
[----:B------:R-:W-:Y:S01]  /*9fb0*/  IADD3 R2, R25, -c[0x0][0x20], RZ ;  /* 0x8000080019027a10 */ /* 0x000fe20007ffe0ff */
[----:B------:R-:W-:Y:S01]  /*9fc0*/  IMAD.MOV.U32 R8, RZ, RZ, R6 ;  /* 0x000000ffff087224 */ /* 0x000fe200078e0006 */
[----:B------:R-:W-:-:S03]  /*9fd0*/  MOV R9, 0x0 ;  /* 0x0000000000097802 */ /* 0x000fc60000000f00 */
[----:B------:R1:W-:Y:S01]  /*9fe0*/  STL [R2], R3 ;  /* 0x0000000302007387 */ /* 0x0003e20000100800 */
[----:B------:R-:W-:Y:S05]  /*9ff0*/  RET.REL.NODEC R8 `(_ZN7cutlass13device_kernelIN5flash19enable_sm80_to_sm89INS1_16FlashAttnBwdSm80INS1_25CollectiveMainloopBwdSm80ILi2ELi2EN4cute5tupleIJNS5_1CILi128EEES8_NS7_ILi64EEEEEENS_10bfloat16_tEfNS_4arch4Sm80ELb0ELb0ELb1ELb0ELb1ELb0ELb0ELb0ELi2ELi4ELi4ELi4ELb0EEENS1_24CollectiveEpilogueBwdGQAISA_fSD_Li256ELb0ELb1EEENS1_19SingleTileSchedulerILb0ELb0ELb0ELi128EEEEEEEEEvNT_6ParamsE) ;  /* 0xffff600008007950 */ /* 0x000fea0003c3ffff */
        .type           $_ZN7cutlass13device_kernelIN5flash19enable_sm80_to_sm89INS1_16FlashAttnBwdSm80INS1_25CollectiveMainloopBwdSm80ILi2ELi2EN4cute5tupleIJNS5_1CILi128EEES8_NS7_ILi64EEEEEENS_10bfloat16_tEfNS_4arch4Sm80ELb0ELb0ELb1ELb0ELb1ELb0ELb0ELb0ELi2ELi4ELi4ELi4ELb0EEENS1_24CollectiveEpilogueBwdGQAISA_fSD_Li256ELb0ELb1EEENS1_19SingleTileSchedulerILb0ELb0ELb0ELi128EEEEEEEEEvNT_6ParamsE$_ZN4cute5tupleIJNS0_IJNS0_IJNS0_IJNS_1CILi8EEENS1_ILi1EEEEEENS0_IJS3_S3_EEEEEENS0_IJS3_NS1_ILi2EEEEEEEEENS0_IJNS0_IJNS0_IJS3_NS1_ILi0EEEEEENS0_IJSA_SA_EEEEEENS0_IJSA_iEEEEEEEEC2ERKS9_RKSF_,@function
        .size           $_ZN7cutlass13device_kernelIN5flash19enable_sm80_to_sm89INS1_16FlashAttnBwdSm80INS1_25CollectiveMainloopBwdSm80ILi2ELi2EN4cute5tupleIJNS5_1CILi128EEES8_NS7_ILi64EEEEEENS_10bfloat16_tEfNS_4arch4Sm80ELb0ELb0ELb1ELb0ELb1ELb0ELb0ELb0ELi2ELi4ELi4ELi4ELb0EEENS1_24CollectiveEpilogueBwdGQAISA_fSD_Li256ELb0ELb1EEENS1_19SingleTileSchedulerILb0ELb0ELb0ELi128EEEEEEEEEvNT_6ParamsE$_ZN4cute5tupleIJNS0_IJNS0_IJNS0_IJNS_1CILi8EEENS1_ILi1EEEEEENS0_IJS3_S3_EEEEEENS0_IJS3_NS1_ILi2EEEEEEEEENS0_IJNS0_IJNS0_IJS3_NS1_ILi0EEEEEENS0_IJSA_SA_EEEEEENS0_IJSA_iEEEEEEEEC2ERKS9_RKSF_,($_ZN7cutlass13device_kernelIN5flash19enable_sm80_to_sm89INS1_16FlashAttnBwdSm80INS1_25CollectiveMainloopBwdSm80ILi2ELi2EN4cute5tupleIJNS5_1CILi128EEES8_NS7_ILi64EEEEEENS_10bfloat16_tEfNS_4arch4Sm80ELb0ELb0ELb1ELb0ELb1ELb0ELb0ELb0ELi2ELi4ELi4ELi4ELb0EEENS1_24CollectiveEpilogueBwdGQAISA_fSD_Li256ELb0ELb1EEENS1_19SingleTileSchedulerILb0ELb0ELb0ELi128EEEEEEEEEvNT_6ParamsE$_ZN4cute5tupleIJNS0_IJNS0_IJNS0_IJNS_1CILi8EEENS1_ILi1EEEEEES3_EEENS0_IJNS0_IJS3_S3_EEENS1_ILi2EEEEEEEEENS0_IJNS0_IJNS0_IJS3_NS1_ILi0EEEEEESA_EEENS0_IJNS0_IJSA_SA_EEEiEEEEEEEEC2ERKS9_RKSF_ - $_ZN7cutlass13device_kernelIN5flash19enable_sm80_to_sm89INS1_16FlashAttnBwdSm80INS1_25CollectiveMainloopBwdSm80ILi2ELi2EN4cute5tupleIJNS5_1CILi128EEES8_NS7_ILi64EEEEEENS_10bfloat16_tEfNS_4arch4Sm80ELb0ELb0ELb1ELb0ELb1ELb0ELb0ELb0ELi2ELi4ELi4ELi4ELb0EEENS1_24CollectiveEpilogueBwdGQAISA_fSD_Li256ELb0ELb1EEENS1_19SingleTileSchedulerILb0ELb0ELb0ELi128EEEEEEEEEvNT_6ParamsE$_ZN4cute5tupleIJNS0_IJNS0_IJNS0_IJNS_1CILi8EEENS1_ILi1EEEEEENS0_IJS3_S3_EEEEEENS0_IJS3_NS1_ILi2EEEEEEEEENS0_IJNS0_IJNS0_IJS3_NS1_ILi0EEEEEENS0_IJSA_SA_EEEEEENS0_IJSA_iEEEEEEEEC2ERKS9_RKSF_)
$_ZN7cutlass13device_kernelIN5flash19enable_sm80_to_sm89INS1_16FlashAttnBwdSm80INS1_25CollectiveMainloopBwdSm80ILi2ELi2EN4cute5tupleIJNS5_1CILi128EEES8_NS7_ILi64EEEEEENS_10bfloat16_tEfNS_4arch4Sm80ELb0ELb0ELb1ELb0ELb1ELb0ELb0ELb0ELi2ELi4ELi4ELi4ELb0EEENS1_24CollectiveEpilogueBwdGQAISA_fSD_Li256ELb0ELb1EEENS1_19SingleTileSchedulerILb0ELb0ELb0ELi128EEEEEEEEEvNT_6ParamsE$_ZN4cute5tupleIJNS0_IJNS0_IJNS0_IJNS_1CILi8EEENS1_ILi1EEEEEENS0_IJS3_S3_EEEEEENS0_IJS3_NS1_ILi2EEEEEEEEENS0_IJNS0_IJNS0_IJS3_NS1_ILi0EEEEEENS0_IJSA_SA_EEEEEENS0_IJSA_iEEEEEEEEC2ERKS9_RKSF_:
[----:B------:R-:W-:Y:S02]  /*a000*/  MOV R6, 0xa020 ;  /* 0x0000a02000067802 */ /* 0x000fe40000000f00 */
[----:B------:R-:W-:Y:S05]  /*a010*/  CALL.REL.NOINC `($_ZN7cutlass13device_kernelIN5flash19enable_sm80_to_sm89INS1_16FlashAttnBwdSm80INS1_25CollectiveMainloopBwdSm80ILi2ELi2EN4cute5tupleIJNS5_1CILi128EEES8_NS7_ILi64EEEEEENS_10bfloat16_tEfNS_4arch4Sm80ELb0ELb0ELb1ELb0ELb1ELb0ELb0ELb0ELi2ELi4ELi4ELi4ELb0EEENS1_24CollectiveEpilogueBwdGQAISA_fSD_Li256ELb0ELb1EEENS1_19SingleTileSchedulerILb0ELb0ELb0ELi128EEEEEEEEEvNT_6ParamsE$_ZN4cute3eso3ESOILb1ELb0EJNS_5tupleIJNS2_IJNS2_IJNS_1CILi8EEENS3_ILi1EEEEEENS2_IJS5_S5_EEEEEENS2_IJS5_NS3_ILi2EEEEEEEEENS2_IJNS2_IJNS2_IJS5_NS3_ILi0EEEEEENS2_IJSC_SC_EEEEEENS2_IJSC_iEEEEEEEEC2ERKSB_RKSH_) ;  /* 0xffffdb6000007944 */ /* 0x000fea0003c3ffff */
[----:B------:R-:W-:-:S04]  /*a020*/  MOV R5, 0x0 ;  /* 0x0000000000057802 */ /* 0x000fc80000000f00 */
[----:B------:R-:W-:Y:S05]  /*a030*/  RET.REL.NODEC R4 `(_ZN7cutlass13device_kernelIN5flash19enable_sm80_to_sm89INS1_16FlashAttnBwdSm80INS1_25CollectiveMainloopBwdSm80ILi2ELi2EN4cute5tupleIJNS5_1CILi128EEES8_NS7_ILi64EEEEEENS_10bfloat16_tEfNS_4arch4Sm80ELb0ELb0ELb1ELb0ELb1ELb0ELb0ELb0ELi2ELi4ELi4ELi4ELb0EEENS1_24CollectiveEpilogueBwdGQAISA_fSD_Li256ELb0ELb1EEENS1_19SingleTileSchedulerILb0ELb0ELb0ELi128EEEEEEEEEvNT_6ParamsE) ;  /* 0xffff5fc004007950 */ /* 0x000fea0003c3ffff */
        .type           $_ZN7cutlass13device_kernelIN5flash19enable_sm80_to_sm89INS1_16FlashAttnBwdSm80INS1_25CollectiveMainloopBwdSm80ILi2ELi2EN4cute5tupleIJNS5_1CILi128EEES8_NS7_ILi64EEEEEENS_10bfloat16_tEfNS_4arch4Sm80ELb0ELb0ELb1ELb0ELb1ELb0ELb0ELb0ELi2ELi4ELi4ELi4ELb0EEENS1_24CollectiveEpilogueBwdGQAISA_fSD_Li256ELb0ELb1EEENS1_19SingleTileSchedulerILb0ELb0ELb0ELi128EEEEEEEEEvNT_6ParamsE$_ZN4cute5tupleIJNS0_IJNS0_IJNS0_IJNS_1CILi8EEENS1_ILi1EEEEEES3_EEENS0_IJNS0_IJS3_S3_EEENS1_ILi2EEEEEEEEENS0_IJNS0_IJNS0_IJS3_NS1_ILi0EEEEEESA_EEENS0_IJNS0_IJSA_SA_EEEiEEEEEEEEC2ERKS9_RKSF_,@function
        .size           $_ZN7cutlass13device_kernelIN5flash19enable_sm80_to_sm89INS1_16FlashAttnBwdSm80INS1_25CollectiveMainloopBwdSm80ILi2ELi2EN4cute5tupleIJNS5_1CILi128EEES8_NS7_ILi64EEEEEENS_10bfloat16_tEfNS_4arch4Sm80ELb0ELb0ELb1ELb0ELb1ELb0ELb0ELb0ELi2ELi4ELi4ELi4ELb0EEENS1_24CollectiveEpilogueBwdGQAISA_fSD_Li256ELb0ELb1EEENS1_19SingleTileSchedulerILb0ELb0ELb0ELi128EEEEEEEEEvNT_6ParamsE$_ZN4cute5tupleIJNS0_IJNS0_IJNS0_IJNS_1CILi8EEENS1_ILi1EEEEEES3_EEENS0_IJNS0_IJS3_S3_EEENS1_ILi2EEEEEEEEENS0_IJNS0_IJNS0_IJS3_NS1_ILi0EEEEEESA_EEENS0_IJNS0_IJSA_SA_EEEiEEEEEEEEC2ERKS9_RKSF_,($_ZN7cutlass13device_kernelIN5flash19enable_sm80_to_sm89INS1_16FlashAttnBwdSm80INS1_25CollectiveMainloopBwdSm80ILi2ELi2EN4cute5tupleIJNS5_1CILi128EEES8_NS7_ILi64EEEEEENS_10bfloat16_tEfNS_4arch4Sm80ELb0ELb0ELb1ELb0ELb1ELb0ELb0ELb0ELi2ELi4ELi4ELi4ELb0EEENS1_24CollectiveEpilogueBwdGQAISA_fSD_Li256ELb0ELb1EEENS1_19SingleTileSchedulerILb0ELb0ELb0ELi128EEEEEEEEEvNT_6ParamsE$_ZN4cute5tupleIJNS0_IJNS0_IJNS_1CILi1EEENS0_IJS2_NS1_ILi2EEES3_EEEEEES3_NS0_IJS3_S3_EEEEEENS0_IJNS0_IJNS1_ILi0EEENS0_IJS2_NS1_ILi256EEEiEEEEEENS1_ILi2048EEENS0_IJiNS1_ILi4096EEEEEEEEEEEC2ERKS7_RKSF_ - $_ZN7cutlass13device_kernelIN5flash19enable_sm80_to_sm89INS1_16FlashAttnBwdSm80INS1_25CollectiveMainloopBwdSm80ILi2ELi2EN4cute5tupleIJNS5_1CILi128EEES8_NS7_ILi64EEEEEENS_10bfloat16_tEfNS_4arch4Sm80ELb0ELb0ELb1ELb0ELb1ELb0ELb0ELb0ELi2ELi4ELi4ELi4ELb0EEENS1_24CollectiveEpilogueBwdGQAISA_fSD_Li256ELb0ELb1EEENS1_19SingleTileSchedulerILb0ELb0ELb0ELi128EEEEEEEEEvNT_6ParamsE$_ZN4cute5tupleIJNS0_IJNS0_IJNS0_IJNS_1CILi8EEENS1_ILi1EEEEEES3_EEENS0_IJNS0_IJS3_S3_EEENS1_ILi2EEEEEEEEENS0_IJNS0_IJNS0_IJS3_NS1_ILi0EEEEEESA_EEENS0_IJNS0_IJSA_SA_EEEiEEEEEEEEC2ERKS9_RKSF_)
$_ZN7cutlass13device_kernelIN5flash19enable_sm80_to_sm89INS1_16FlashAttnBwdSm80INS1_25CollectiveMainloopBwdSm80ILi2ELi2EN4cute5tupleIJNS5_1CILi128EEES8_NS7_ILi64EEEEEENS_10bfloat16_tEfNS_4arch4Sm80ELb0ELb0ELb1ELb0ELb1ELb0ELb0ELb0ELi2ELi4ELi4ELi4ELb0EEENS1_24CollectiveEpilogueBwdGQAISA_fSD_Li256ELb0ELb1EEENS1_19SingleTileSchedulerILb0ELb0ELb0ELi128EEEEEEEEEvNT_6ParamsE$_ZN4cute5tupleIJNS0_IJNS0_IJNS0_IJNS_1CILi8EEENS1_ILi1EEEEEES3_EEENS0_IJNS0_IJS3_S3_EEENS1_ILi2EEEEEEEEENS0_IJNS0_IJNS0_IJS3_NS1_ILi0EEEEEESA_EEENS0_IJNS0_IJSA_SA_EEEiEEEEEEEEC2ERKS9_RKSF_:
[----:B------:R-:W-:Y:S02]  /*a040*/  MOV R6, 0xa060 ;  /* 0x0000a06000067802 */ /* 0x000fe40000000f00 */
[----:B------:R-:W-:Y:S05]  /*a050*/  CALL.REL.NOINC `($_ZN7cutlass13device_kernelIN5flash19enable_sm80_to_sm89INS1_16FlashAttnBwdSm80INS1_25CollectiveMainloopBwdSm80ILi2ELi2EN4cute5tupleIJNS5_1CILi128EEES8_NS7_ILi64EEEEEENS_10bfloat16_tEfNS_4arch4Sm80ELb0ELb0ELb1ELb0ELb1ELb0ELb0ELb0ELi2ELi4ELi4ELi4ELb0EEENS1_24CollectiveEpilogueBwdGQAISA_fSD_Li256ELb0ELb1EEENS1_19SingleTileSchedulerILb0ELb0ELb0ELi128EEEEEEEEEvNT_6ParamsE$_ZN4cute3eso3ESOILb1ELb0EJNS_5tupleIJNS2_IJNS2_IJNS_1CILi8EEENS3_ILi1EEEEEES5_EEENS2_IJNS2_IJS5_S5_EEENS3_ILi2EEEEEEEEENS2_IJNS2_IJNS2_IJS5_NS3_ILi0EEEEEESC_EEENS2_IJNS2_IJSC_SC_EEEiEEEEEEEEC2ERKSB_RKSH_) ;  /* 0xffffdb6000007944 */ /* 0x000fea0003c3ffff */
[----:B------:R-:W-:-:S04]  /*a060*/  MOV R5, 0x0 ;  /* 0x0000000000057802 */ /* 0x000fc80000000f00 */
[----:B------:R-:W-:Y:S05]  /*a070*/  RET.REL.NODEC R4 `(_ZN7cutlass13device_kernelIN5flash19enable_sm80_to_sm89INS1_16FlashAttnBwdSm80INS1_25CollectiveMainloopBwdSm80ILi2ELi2EN4cute5tupleIJNS5_1CILi128EEES8_NS7_ILi64EEEEEENS_10bfloat16_tEfNS_4arch4Sm80ELb0ELb0ELb1ELb0ELb1ELb0ELb0ELb0ELi2ELi4ELi4ELi4ELb0EEENS1_24CollectiveEpilogueBwdGQAISA_fSD_Li256ELb0ELb1EEENS1_19SingleTileSchedulerILb0ELb0ELb0ELi128EEEEEEEEEvNT_6ParamsE) ;  /* 0xffff5f8004007950 */ /* 0x000fea0003c3ffff */
        .type           $_ZN7cutlass13device_kernelIN5flash19enable_sm80_to_sm89INS1_16FlashAttnBwdSm80INS1_25CollectiveMainloopBwdSm80ILi2ELi2EN4cute5tupleIJNS5_1CILi128EEES8_NS7_ILi64EEEEEENS_10bfloat16_tEfNS_4arch4Sm80ELb0ELb0ELb1ELb0ELb1ELb0ELb0ELb0ELi2ELi4ELi4ELi4ELb0EEENS1_24CollectiveEpilogueBwdGQAISA_fSD_Li256ELb0ELb1EEENS1_19SingleTileSchedulerILb0ELb0ELb0ELi128EEEEEEEEEvNT_6ParamsE$_ZN4cute5tupleIJNS0_IJNS0_IJNS_1CILi1EEENS0_IJS2_NS1_ILi2EEES3_EEEEEES3_NS0_IJS3_S3_EEEEEENS0_IJNS0_IJNS1_ILi0EEENS0_IJS2_NS1_ILi256EEEiEEEEEENS1_ILi2048EEENS0_IJiNS1_ILi4096EEEEEEEEEEEC2ERKS7_RKSF_,@function
        .size           $_ZN7cutlass13device_kernelIN5flash19enable_sm80_to_sm89INS1_16FlashAttnBwdSm80INS1_25CollectiveMainloopBwdSm80ILi2ELi2EN4cute5tupleIJNS5_1CILi128EEES8_NS7_ILi64EEEEEENS_10bfloat16_tEfNS_4arch4Sm80ELb0ELb0ELb1ELb0ELb1ELb0ELb0ELb0ELi2ELi4ELi4ELi4ELb0EEENS1_24CollectiveEpilogueBwdGQAISA_fSD_Li256ELb0ELb1EEENS1_19SingleTileSchedulerILb0ELb0ELb0ELi128EEEEEEEEEvNT_6ParamsE$_ZN4cute5tupleIJNS0_IJNS0_IJNS_1CILi1EEENS0_IJS2_NS1_ILi2EEES3_EEEEEES3_NS0_IJS3_S3_EEEEEENS0_IJNS0_IJNS1_ILi0EEENS0_IJS2_NS1_ILi256EEEiEEEEEENS1_ILi2048EEENS0_IJiNS1_ILi4096EEEEEEEEEEEC2ERKS7_RKSF_,($_ZN7cutlass13device_kernelIN5flash19enable_sm80_to_sm89INS1_16FlashAttnBwdSm80INS1_25CollectiveMainloopBwdSm80ILi2ELi2EN4cute5tupleIJNS5_1CILi128EEES8_NS7_ILi64EEEEEENS_10bfloat16_tEfNS_4arch4Sm80ELb0ELb0ELb1ELb0ELb1ELb0ELb0ELb0ELi2ELi4ELi4ELi4ELb0EEENS1_24CollectiveEpilogueBwdGQAISA_fSD_Li256ELb0ELb1EEENS1_19SingleTileSchedulerILb0ELb0ELb0ELi128EEEEEEEEEvNT_6ParamsE$_ZN4cute5tupleIJNS0_IJNS0_IJNS_1CILi2EEES2_EEENS1_ILi8EEES3_EEENS0_IJNS0_IJNS1_ILi1EEEiEEENS1_ILi1024EEENS0_IJiiEEEEEEEEC2ERKS5_RKSA_ - $_ZN7cutlass13device_kernelIN5flash19enable_sm80_to_sm89INS1_16FlashAttnBwdSm80INS1_25CollectiveMainloopBwdSm80ILi2ELi2EN4cute5tupleIJNS5_1CILi128EEES8_NS7_ILi64EEEEEENS_10bfloat16_tEfNS_4arch4Sm80ELb0ELb0ELb1ELb0ELb1ELb0ELb0ELb0ELi2ELi4ELi4ELi4ELb0EEENS1_24CollectiveEpilogueBwdGQAISA_fSD_Li256ELb0ELb1EEENS1_19SingleTileSchedulerILb0ELb0ELb0ELi128EEEEEEEEEvNT_6ParamsE$_ZN4cute5tupleIJNS0_IJNS0_IJNS_1CILi1EEENS0_IJS2_NS1_ILi2EEES3_EEEEEES3_NS0_IJS3_S3_EEEEEENS0_IJNS0_IJNS1_ILi0EEENS0_IJS2_NS1_ILi256EEEiEEEEEENS1_ILi2048EEENS0_IJiNS1_ILi4096EEEEEEEEEEEC2ERKS7_RKSF_)
$_ZN7cutlass13device_kernelIN5flash19enable_sm80_to_sm89INS1_16FlashAttnBwdSm80INS1_25CollectiveMainloopBwdSm80ILi2ELi2EN4cute5tupleIJNS5_1CILi128EEES8_NS7_ILi64EEEEEENS_10bfloat16_tEfNS_4arch4Sm80ELb0ELb0ELb1ELb0ELb1ELb0ELb0ELb0ELi2ELi4ELi4ELi4ELb0EEENS1_24CollectiveEpilogueBwdGQAISA_fSD_Li256ELb0ELb1EEENS1_19SingleTileSchedulerILb0ELb0ELb0ELi128EEEEEEEEEvNT_6ParamsE$_ZN4cute5tupleIJNS0_IJNS0_IJNS_1CILi1EEENS0_IJS2_NS1_ILi2EEES3_EEEEEES3_NS0_IJS3_S3_EEEEEENS0_IJNS0_IJNS1_ILi0EEENS0_IJS2_NS1_ILi256EEEiEEEEEENS1_ILi2048EEENS0_IJiNS1_ILi4096EEEEEEEEEEEC2ERKS7_RKSF_:
[----:B------:R-:W-:Y:S02]  /*a080*/  MOV R6, 0xa0a0 ;  /* 0x0000a0a000067802 */ /* 0x000fe40000000f00 */
[----:B------:R-:W-:Y:S05]  /*a090*/  CALL.REL.NOINC `($_ZN7cutlass13device_kernelIN5flash19enable_sm80_to_sm89INS1_16FlashAttnBwdSm80INS1_25CollectiveMainloopBwdSm80ILi2ELi2EN4cute5tupleIJNS5_1CILi128EEES8_NS7_ILi64EEEEEENS_10bfloat16_tEfNS_4arch4Sm80ELb0ELb0ELb1ELb0ELb1ELb0ELb0ELb0ELi2ELi4ELi4ELi4ELb0EEENS1_24CollectiveEpilogueBwdGQAISA_fSD_Li256ELb0ELb1EEENS1_19SingleTileSchedulerILb0ELb0ELb0ELi128EEEEEEEEEvNT_6ParamsE$_ZN4cute3eso3ESOILb1ELb0EJNS_5tupleIJNS2_IJNS_1CILi1EEENS2_IJS4_NS3_ILi2EEES5_EEEEEES5_NS2_IJS5_S5_EEEEEENS2_IJNS2_IJNS3_ILi0EEENS2_IJS4_NS3_ILi256EEEiEEEEEENS3_ILi2048EEENS2_IJiNS3_ILi4096EEEEEEEEEEEC2ERKS9_RKSH_) ;  /* 0xffffdb6000007944 */ /* 0x000fea0003c3ffff */
[----:B-1----:R-:W-:-:S04]  /*a0a0*/  MOV R5, 0x0 ;  /* 0x0000000000057802 */ /* 0x002fc80000000f00 */
[----:B------:R-:W-:Y:S05]  /*a0b0*/  RET.REL.NODEC R4 `(_ZN7cutlass13device_kernelIN5flash19enable_sm80_to_sm89INS1_16FlashAttnBwdSm80INS1_25CollectiveMainloopBwdSm80ILi2ELi2EN4cute5tupleIJNS5_1CILi128EEES8_NS7_ILi64EEEEEENS_10bfloat16_tEfNS_4arch4Sm80ELb0ELb0ELb1ELb0ELb1ELb0ELb0ELb0ELi2ELi4ELi4ELi4ELb0EEENS1_24CollectiveEpilogueBwdGQAISA_fSD_Li256ELb0ELb1EEENS1_19SingleTileSchedulerILb0ELb0ELb0ELi128EEEEEEEEEvNT_6ParamsE) ;  /* 0xffff5f4004007950 */ /* 0x000fea0003c3ffff */
        .type           $_ZN7cutlass13device_kernelIN5flash19enable_sm80_to_sm89INS1_16FlashAttnBwdSm80INS1_25CollectiveMainloopBwdSm80ILi2ELi2EN4cute5tupleIJNS5_1CILi128EEES8_NS7_ILi64EEEEEENS_10bfloat16_tEfNS_4arch4Sm80ELb0ELb0ELb1ELb0ELb1ELb0ELb0ELb0ELi2ELi4ELi4ELi4ELb0EEENS1_24CollectiveEpilogueBwdGQAISA_fSD_Li256ELb0ELb1EEENS1_19SingleTileSchedulerILb0ELb0ELb0ELi128EEEEEEEEEvNT_6ParamsE$_ZN4cute5tupleIJNS0_IJNS0_IJNS_1CILi2EEES2_EEENS1_ILi8EEES3_EEENS0_IJNS0_IJNS1_ILi1EEEiEEENS1_ILi1024EEENS0_IJiiEEEEEEEEC2ERKS5_RKSA_,@function
        .size           $_ZN7cutlass13device_kernelIN5flash19enable_sm80_to_sm89INS1_16FlashAttnBwdSm80INS1_25CollectiveMainloopBwdSm80ILi2ELi2EN4cute5tupleIJNS5_1CILi128EEES8_NS7_ILi64EEEEEENS_10bfloat16_tEfNS_4arch4Sm80ELb0ELb0ELb1ELb0ELb1ELb0ELb0ELb0ELi2ELi4ELi4ELi4ELb0EEENS1_24CollectiveEpilogueBwdGQAISA_fSD_Li256ELb0ELb1EEENS1_19SingleTileSchedulerILb0ELb0ELb0ELi128EEEEEEEEEvNT_6ParamsE$_ZN4cute5tupleIJNS0_IJNS0_IJNS_1CILi2EEES2_EEENS1_ILi8EEES3_EEENS0_IJNS0_IJNS1_ILi1EEEiEEENS1_ILi1024EEENS0_IJiiEEEEEEEEC2ERKS5_RKSA_,($_ZN7cutlass13device_kernelIN5flash19enable_sm80_to_sm89INS1_16FlashAttnBwdSm80INS1_25CollectiveMainloopBwdSm80ILi2ELi2EN4cute5tupleIJNS5_1CILi128EEES8_NS7_ILi64EEEEEENS_10bfloat16_tEfNS_4arch4Sm80ELb0ELb0ELb1ELb0ELb1ELb0ELb0ELb0ELi2ELi4ELi4ELi4ELb0EEENS1_24CollectiveEpilogueBwdGQAISA_fSD_Li256ELb0ELb1EEENS1_19SingleTileSchedulerILb0ELb0ELb0ELi128EEEEEEEEEvNT_6ParamsE$_ZN4cute5tupleIJNS0_IJNS0_IJNS_1CILi2EEES2_EEES2_EEENS0_IJNS0_IJiiEEENS1_ILi8192EEEEEEEEC2ERKS4_RKS7_ - $_ZN7cutlass13device_kernelIN5flash19enable_sm80_to_sm89INS1_16FlashAttnBwdSm80INS1_25CollectiveMainloopBwdSm80ILi2ELi2EN4cute5tupleIJNS5_1CILi128EEES8_NS7_ILi64EEEEEENS_10bfloat16_tEfNS_4arch4Sm80ELb0ELb0ELb1ELb0ELb1ELb0ELb0ELb0ELi2ELi4ELi4ELi4ELb0EEENS1_24CollectiveEpilogueBwdGQAISA_fSD_Li256ELb0ELb1EEENS1_19SingleTileSchedulerILb0ELb0ELb0ELi128EEEEEEEEEvNT_6ParamsE$_ZN4cute5tupleIJNS0_IJNS0_IJNS_1CILi2EEES2_EEENS1_ILi8EEES3_EEENS0_IJNS0_IJNS1_ILi1EEEiEEENS1_ILi1024EEENS0_IJiiEEEEEEEEC2ERKS5_RKSA_)
$_ZN7cutlass13device_kernelIN5flash19enable_sm80_to_sm89INS1_16FlashAttnBwdSm80INS1_25CollectiveMainloopBwdSm80ILi2ELi2EN4cute5tupleIJNS5_1CILi128EEES8_NS7_ILi64EEEEEENS_10bfloat16_tEfNS_4arch4Sm80ELb0ELb0ELb1ELb0ELb1ELb0ELb0ELb0ELi2ELi4ELi4ELi4ELb0EEENS1_24CollectiveEpilogueBwdGQAISA_fSD_Li256ELb0ELb1EEENS1_19SingleTileSchedulerILb0ELb0ELb0ELi128EEEEEEEEEvNT_6ParamsE$_ZN4cute5tupleIJNS0_IJNS0_IJNS_1CILi2EEES2_EEENS1_ILi8EEES3_EEENS0_IJNS0_IJNS1_ILi1EEEiEEENS1_ILi1024EEENS0_IJiiEEEEEEEEC2ERKS5_RKSA_:
[----:B------:R-:W-:Y:S02]  /*a0c0*/  MOV R8, 0xa0e0 ;  /* 0x0000a0e000087802 */ /* 0x000fe40000000f00 */
[----:B------:R-:W-:Y:S05]  /*a0d0*/  CALL.REL.NOINC `($_ZN7cutlass13device_kernelIN5flash19enable_sm80_to_sm89INS1_16FlashAttnBwdSm80INS1_25CollectiveMainloopBwdSm80ILi2ELi2EN4cute5tupleIJNS5_1CILi128EEES8_NS7_ILi64EEEEEENS_10bfloat16_tEfNS_4arch4Sm80ELb0ELb0ELb1ELb0ELb1ELb0ELb0ELb0ELi2ELi4ELi4ELi4ELb0EEENS1_24CollectiveEpilogueBwdGQAISA_fSD_Li256ELb0ELb1EEENS1_19SingleTileSchedulerILb0ELb0ELb0ELi128EEEEEEEEEvNT_6ParamsE$_ZN4cute3eso3ESOILb1ELb0EJNS_5tupleIJNS2_IJNS_1CILi2EEES4_EEENS3_ILi8EEES5_EEENS2_IJNS2_IJNS3_ILi1EEEiEEENS3_ILi1024EEENS2_IJiiEEEEEEEEC2ERKS7_RKSC_) ;  /* 0xffffdc0000007944 */ /* 0x000fea0003c3ffff */
[----:B------:R-:W-:-:S04]  /*a0e0*/  MOV R7, 0x0 ;  /* 0x0000000000077802 */ /* 0x000fc80000000f00 */
[----:B------:R-:W-:Y:S05]  /*a0f0*/  RET.REL.NODEC R6 `(_ZN7cutlass13device_kernelIN5flash19enable_sm80_to_sm89INS1_16FlashAttnBwdSm80INS1_25CollectiveMainloopBwdSm80ILi2ELi2EN4cute5tupleIJNS5_1CILi128EEES8_NS7_ILi64EEEEEENS_10bfloat16_tEfNS_4arch4Sm80ELb0ELb0ELb1ELb0ELb1ELb0ELb0ELb0ELi2ELi4ELi4ELi4ELb0EEENS1_24CollectiveEpilogueBwdGQAISA_fSD_Li256ELb0ELb1EEENS1_19SingleTileSchedulerILb0ELb0ELb0ELi128EEEEEEEEEvNT_6ParamsE) ;  /* 0xffff5f0006007950 */ /* 0x000fea0003c3ffff */
        .type           $_ZN7cutlass13device_kernelIN5flash19enable_sm80_to_sm89INS1_16FlashAttnBwdSm80INS1_25CollectiveMainloopBwdSm80ILi2ELi2EN4cute5tupleIJNS5_1CILi128EEES8_NS7_ILi64EEEEEENS_10bfloat16_tEfNS_4arch4Sm80ELb0ELb0ELb1ELb0ELb1ELb0ELb0ELb0ELi2ELi4ELi4ELi4ELb0EEENS1_24CollectiveEpilogueBwdGQAISA_fSD_Li256ELb0ELb1EEENS1_19SingleTileSchedulerILb0ELb0ELb0ELi128EEEEEEEEEvNT_6ParamsE$_ZN4cute5tupleIJNS0_IJNS0_IJNS_1CILi2EEES2_EEES2_EEENS0_IJNS0_IJiiEEENS1_ILi8192EEEEEEEEC2ERKS4_RKS7_,@function
        .size           $_ZN7cutlass13device_kernelIN5flash19enable_sm80_to_sm89INS1_16FlashAttnBwdSm80INS1_25CollectiveMainloopBwdSm80ILi2ELi2EN4cute5tupleIJNS5_1CILi128EEES8_NS7_ILi64EEEEEENS_10bfloat16_tEfNS_4arch4Sm80ELb0ELb0ELb1ELb0ELb1ELb0ELb0ELb0ELi2ELi4ELi4ELi4ELb0EEENS1_24CollectiveEpilogueBwdGQAISA_fSD_Li256ELb0ELb1EEENS1_19SingleTileSchedulerILb0ELb0ELb0ELi128EEEEEEEEEvNT_6ParamsE$_ZN4cute5tupleIJNS0_IJNS0_IJNS_1CILi2EEES2_EEES2_EEENS0_IJNS0_IJiiEEENS1_ILi8192EEEEEEEEC2ERKS4_RKS7_,($_ZN7cutlass13device_kernelIN5flash19enable_sm80_to_sm89INS1_16FlashAttnBwdSm80INS1_25CollectiveMainloopBwdSm80ILi2ELi2EN4cute5tupleIJNS5_1CILi128EEES8_NS7_ILi64EEEEEENS_10bfloat16_tEfNS_4arch4Sm80ELb0ELb0ELb1ELb0ELb1ELb0ELb0ELb0ELi2ELi4ELi4ELi4ELb0EEENS1_24CollectiveEpilogueBwdGQAISA_fSD_Li256ELb0ELb1EEENS1_19SingleTileSchedulerILb0ELb0ELb0ELi128EEEEEEEEEvNT_6ParamsE$_ZN4cute5tupleIJNS0_IJNS0_IJNS_1CILi2EEES2_EEES3_NS1_ILi8EEEEEENS0_IJNS0_IJiNS1_ILi512EEEEEENS0_IJiiEEENS1_ILi1024EEEEEEEEC2ERKS5_RKSA_ - $_ZN7cutlass13device_kernelIN5flash19enable_sm80_to_sm89INS1_16FlashAttnBwdSm80INS1_25CollectiveMainloopBwdSm80ILi2ELi2EN4cute5tupleIJNS5_1CILi128EEES8_NS7_ILi64EEEEEENS_10bfloat16_tEfNS_4arch4Sm80ELb0ELb0ELb1ELb0ELb1ELb0ELb0ELb0ELi2ELi4ELi4ELi4ELb0EEENS1_24CollectiveEpilogueBwdGQAISA_fSD_Li256ELb0ELb1EEENS1_19SingleTileSchedulerILb0ELb0ELb0ELi128EEEEEEEEEvNT_6ParamsE$_ZN4cute5tupleIJNS0_IJNS0_IJNS_1CILi2EEES2_EEES2_EEENS0_IJNS0_IJiiEEENS1_ILi8192EEEEEEEEC2ERKS4_RKS7_)
$_ZN7cutlass13device_kernelIN5flash19enable_sm80_to_sm89INS1_16FlashAttnBwdSm80INS1_25CollectiveMainloopBwdSm80ILi2ELi2EN4cute5tupleIJNS5_1CILi128EEES8_NS7_ILi64EEEEEENS_10bfloat16_tEfNS_4arch4Sm80ELb0ELb0ELb1ELb0ELb1ELb0ELb0ELb0ELi2ELi4ELi4ELi4ELb0EEENS1_24CollectiveEpilogueBwdGQAISA_fSD_Li256ELb0ELb1EEENS1_19SingleTileSchedulerILb0ELb0ELb0ELi128EEEEEEEEEvNT_6ParamsE$_ZN4cute5tupleIJNS0_IJNS0_IJNS_1CILi2EEES2_EEES2_EEENS0_IJNS0_IJiiEEENS1_ILi8192EEEEEEEEC2ERKS4_RKS7_:
[----:B------:R-:W-:Y:S02]  /*a100*/  MOV R6, 0xa120 ;  /* 0x0000a12000067802 */ /* 0x000fe40000000f00 */
[----:B------:R-:W-:Y:S05]  /*a110*/  CALL.REL.NOINC `($_ZN7cutlass13device_kernelIN5flash19enable_sm80_to_sm89INS1_16FlashAttnBwdSm80INS1_25CollectiveMainloopBwdSm80ILi2ELi2EN4cute5tupleIJNS5_1CILi128EEES8_NS7_ILi64EEEEEENS_10bfloat16_tEfNS_4arch4Sm80ELb0ELb0ELb1ELb0ELb1ELb0ELb0ELb0ELi2ELi4ELi4ELi4ELb0EEENS1_24CollectiveEpilogueBwdGQAISA_fSD_Li256ELb0ELb1EEENS1_19SingleTileSchedulerILb0ELb0ELb0ELi128EEEEEEEEEvNT_6ParamsE$_ZN4cute3eso3ESOILb1ELb0EJNS_5tupleIJNS2_IJNS_1CILi2EEES4_EEES4_EEENS2_IJNS2_IJiiEEENS3_ILi8192EEEEEEEEC2ERKS6_RKS9_) ;  /* 0xffffdc2000007944 */ /* 0x000fea0003c3ffff */
[----:B------:R-:W-:-:S04]  /*a120*/  MOV R9, 0x0 ;  /* 0x0000000000097802 */ /* 0x000fc80000000f00 */
[----:B------:R-:W-:Y:S05]  /*a130*/  RET.REL.NODEC R8 `(_ZN7cutlass13device_kernelIN5flash19enable_sm80_to_sm89INS1_16FlashAttnBwdSm80INS1_25CollectiveMainloopBwdSm80ILi2ELi2EN4cute5tupleIJNS5_1CILi128EEES8_NS7_ILi64EEEEEENS_10bfloat16_tEfNS_4arch4Sm80ELb0ELb0ELb1ELb0ELb1ELb0ELb0ELb0ELi2ELi4ELi4ELi4ELb0EEENS1_24CollectiveEpilogueBwdGQAISA_fSD_Li256ELb0ELb1EEENS1_19SingleTileSchedulerILb0ELb0ELb0ELi128EEEEEEEEEvNT_6ParamsE) ;  /* 0xffff5ec008007950 */ /* 0x000fea0003c3ffff */
        .type           $_ZN7cutlass13device_kernelIN5flash19enable_sm80_to_sm89INS1_16FlashAttnBwdSm80INS1_25CollectiveMainloopBwdSm80ILi2ELi2EN4cute5tupleIJNS5_1CILi128EEES8_NS7_ILi64EEEEEENS_10bfloat16_tEfNS_4arch4Sm80ELb0ELb0ELb1ELb0ELb1ELb0ELb0ELb0ELi2ELi4ELi4ELi4ELb0EEENS1_24CollectiveEpilogueBwdGQAISA_fSD_Li256ELb0ELb1EEENS1_19SingleTileSchedulerILb0ELb0ELb0ELi128EEEEEEEEEvNT_6ParamsE$_ZN4cute5tupleIJNS0_IJNS0_IJNS_1CILi2EEES2_EEES3_NS1_ILi8EEEEEENS0_IJNS0_IJiNS1_ILi512EEEEEENS0_IJiiEEENS1_ILi1024EEEEEEEEC2ERKS5_RKSA_,@function
        .size           $_ZN7cutlass13device_kernelIN5flash19enable_sm80_to_sm89INS1_16FlashAttnBwdSm80INS1_25CollectiveMainloopBwdSm80ILi2ELi2EN4cute5tupleIJNS5_1CILi128EEES8_NS7_ILi64EEEEEENS_10bfloat16_tEfNS_4arch4Sm80ELb0ELb0ELb1ELb0ELb1ELb0ELb0ELb0ELi2ELi4ELi4ELi4ELb0EEENS1_24CollectiveEpilogueBwdGQAISA_fSD_Li256ELb0ELb1EEENS1_19SingleTileSchedulerILb0ELb0ELb0ELi128EEEEEEEEEvNT_6ParamsE$_ZN4cute5tupleIJNS0_IJNS0_IJNS_1CILi2EEES2_EEES3_NS1_ILi8EEEEEENS0_IJNS0_IJiNS1_ILi512EEEEEENS0_IJiiEEENS1_ILi1024EEEEEEEEC2ERKS5_RKSA_,($_ZN7cutlass13device_kernelIN5flash19enable_sm80_to_sm89INS1_16FlashAttnBwdSm80INS1_25CollectiveMainloopBwdSm80ILi2ELi2EN4cute5tupleIJNS5_1CILi128EEES8_NS7_ILi64EEEEEENS_10bfloat16_tEfNS_4arch4Sm80ELb0ELb0ELb1ELb0ELb1ELb0ELb0ELb0ELi2ELi4ELi4ELi4ELb0EEENS1_24CollectiveEpilogueBwdGQAISA_fSD_Li256ELb0ELb1EEENS1_19SingleTileSchedulerILb0ELb0ELb0ELi128EEEEEEEEEvNT_6ParamsE$_ZN4cute5tupleIJNS0_IJNS0_IJNS_1CILi2EEES2_S2_EEES2_NS0_IJNS0_IJS2_S2_EEES2_EEEEEENS0_IJNS0_IJNS1_ILi1EEENS1_ILi512EEEiEEENS1_ILi4096EEENS0_IJNS0_IJiiEEENS1_ILi8192EEEEEEEEEEEC2ERKS6_RKSE_ - $_ZN7cutlass13device_kernelIN5flash19enable_sm80_to_sm89INS1_16FlashAttnBwdSm80INS1_25CollectiveMainloopBwdSm80ILi2ELi2EN4cute5tupleIJNS5_1CILi128EEES8_NS7_ILi64EEEEEENS_10bfloat16_tEfNS_4arch4Sm80ELb0ELb0ELb1ELb0ELb1ELb0ELb0ELb0ELi2ELi4ELi4ELi4ELb0EEENS1_24CollectiveEpilogueBwdGQAISA_fSD_Li256ELb0ELb1EEENS1_19SingleTileSchedulerILb0ELb0ELb0ELi128EEEEEEEEEvNT_6ParamsE$_ZN4cute5tupleIJNS0_IJNS0_IJNS_1CILi2EEES2_EEES3_NS1_ILi8EEEEEENS0_IJNS0_IJiNS1_ILi512EEEEEENS0_IJiiEEENS1_ILi1024EEEEEEEEC2ERKS5_RKSA_)
$_ZN7cutlass13device_kernelIN5flash19enable_sm80_to_sm89INS1_16FlashAttnBwdSm80INS1_25CollectiveMainloopBwdSm80ILi2ELi2EN4cute5tupleIJNS5_1CILi128EEES8_NS7_ILi64EEEEEENS_10bfloat16_tEfNS_4arch4Sm80ELb0ELb0ELb1ELb0ELb1ELb0ELb0ELb0ELi2ELi4ELi4ELi4ELb0EEENS1_24CollectiveEpilogueBwdGQAISA_fSD_Li256ELb0ELb1EEENS1_19SingleTileSchedulerILb0ELb0ELb0ELi128EEEEEEEEEvNT_6ParamsE$_ZN4cute5tupleIJNS0_IJNS0_IJNS_1CILi2EEES2_EEES3_NS1_ILi8EEEEEENS0_IJNS0_IJiNS1_ILi512EEEEEENS0_IJiiEEENS1_ILi1024EEEEEEEEC2ERKS5_RKSA_:
[----:B------:R-:W-:Y:S02]  /*a140*/  MOV R8, 0xa160 ;  /* 0x0000a16000087802 */ /* 0x000fe40000000f00 */
[----:B------:R-:W-:Y:S05]  /*a150*/  CALL.REL.NOINC `($_ZN7cutlass13device_kernelIN5flash19enable_sm80_to_sm89INS1_16FlashAttnBwdSm80INS1_25CollectiveMainloopBwdSm80ILi2ELi2EN4cute5tupleIJNS5_1CILi128EEES8_NS7_ILi64EEEEEENS_10bfloat16_tEfNS_4arch4Sm80ELb0ELb0ELb1ELb0ELb1ELb0ELb0ELb0ELi2ELi4ELi4ELi4ELb0EEENS1_24CollectiveEpilogueBwdGQAISA_fSD_Li256ELb0ELb1EEENS1_19SingleTileSchedulerILb0ELb0ELb0ELi128EEEEEEEEEvNT_6ParamsE$_ZN4cute3eso3ESOILb1ELb0EJNS_5tupleIJNS2_IJNS_1CILi2EEES4_EEES5_NS3_ILi8EEEEEENS2_IJNS2_IJiNS3_ILi512EEEEEENS2_IJiiEEENS3_ILi1024EEEEEEEEC2ERKS7_RKSC_) ;  /* 0xffffdc4000007944 */ /* 0x000fea0003c3ffff */
[----:B-1----:R-:W-:Y:S02]  /*a160*/  MOV R2, R6 ;  /* 0x0000000600027202 */ /* 0x002fe40000000f00 */
[----:B------:R-:W-:-:S04]  /*a170*/  MOV R3, 0x0 ;  /* 0x0000000000037802 */ /* 0x000fc80000000f00 */
[----:B------:R-:W-:Y:S05]  /*a180*/  RET.REL.NODEC R2 `(_ZN7cutlass13device_kernelIN5flash19enable_sm80_to_sm89INS1_16FlashAttnBwdSm80INS1_25CollectiveMainloopBwdSm80ILi2ELi2EN4cute5tupleIJNS5_1CILi128EEES8_NS7_ILi64EEEEEENS_10bfloat16_tEfNS_4arch4Sm80ELb0ELb0ELb1ELb0ELb1ELb0ELb0ELb0ELi2ELi4ELi4ELi4ELb0EEENS1_24CollectiveEpilogueBwdGQAISA_fSD_Li256ELb0ELb1EEENS1_19SingleTileSchedulerILb0ELb0ELb0ELi128EEEEEEEEEvNT_6ParamsE) ;  /* 0xffff5e7002007950 */ /* 0x000fea0003c3ffff */
        .type           $_ZN7cutlass13device_kernelIN5flash19enable_sm80_to_sm89INS1_16FlashAttnBwdSm80INS1_25CollectiveMainloopBwdSm80ILi2ELi2EN4cute5tupleIJNS5_1CILi128EEES8_NS7_ILi64EEEEEENS_10bfloat16_tEfNS_4arch4Sm80ELb0ELb0ELb1ELb0ELb1ELb0ELb0ELb0ELi2ELi4ELi4ELi4ELb0EEENS1_24CollectiveEpilogueBwdGQAISA_fSD_Li256ELb0ELb1EEENS1_19SingleTileSchedulerILb0ELb0ELb0ELi128EEEEEEEEEvNT_6ParamsE$_ZN4cute5tupleIJNS0_IJNS0_IJNS_1CILi2EEES2_S2_EEES2_NS0_IJNS0_IJS2_S2_EEES2_EEEEEENS0_IJNS0_IJNS1_ILi1EEENS1_ILi512EEEiEEENS1_ILi4096EEENS0_IJNS0_IJiiEEENS1_ILi8192EEEEEEEEEEEC2ERKS6_RKSE_,@function
        .size           $_ZN7cutlass13device_kernelIN5flash19enable_sm80_to_sm89INS1_16FlashAttnBwdSm80INS1_25CollectiveMainloopBwdSm80ILi2ELi2EN4cute5tupleIJNS5_1CILi128EEES8_NS7_ILi64EEEEEENS_10bfloat16_tEfNS_4arch4Sm80ELb0ELb0ELb1ELb0ELb1ELb0ELb0ELb0ELi2ELi4ELi4ELi4ELb0EEENS1_24CollectiveEpilogueBwdGQAISA_fSD_Li256ELb0ELb1EEENS1_19SingleTileSchedulerILb0ELb0ELb0ELi128EEEEEEEEEvNT_6ParamsE$_ZN4cute5tupleIJNS0_IJNS0_IJNS_1CILi2EEES2_S2_EEES2_NS0_IJNS0_IJS2_S2_EEES2_EEEEEENS0_IJNS0_IJNS1_ILi1EEENS1_ILi512EEEiEEENS1_ILi4096EEENS0_IJNS0_IJiiEEENS1_ILi8192EEEEEEEEEEEC2ERKS6_RKSE_,($_ZN7cutlass13device_kernelIN5flash19enable_sm80_to_sm89INS1_16FlashAttnBwdSm80INS1_25CollectiveMainloopBwdSm80ILi2ELi2EN4cute5tupleIJNS5_1CILi128EEES8_NS7_ILi64EEEEEENS_10bfloat16_tEfNS_4arch4Sm80ELb0ELb0ELb1ELb0ELb1ELb0ELb0ELb0ELi2ELi4ELi4ELi4ELb0EEENS1_24CollectiveEpilogueBwdGQAISA_fSD_Li256ELb0ELb1EEENS1_19SingleTileSchedulerILb0ELb0ELb0ELi128EEEEEEEEEvNT_6ParamsE$_ZN4cute5tupleIJNS0_IJNS0_IJNS_1CILi2EEES2_S2_EEES2_NS0_IJS2_S2_EEEEEENS0_IJNS0_IJNS1_ILi1EEENS1_ILi512EEEiEEENS1_ILi4096EEENS0_IJiiEEEEEEEEC2ERKS5_RKSB_ - $_ZN7cutlass13device_kernelIN5flash19enable_sm80_to_sm89INS1_16FlashAttnBwdSm80INS1_25CollectiveMainloopBwdSm80ILi2ELi2EN4cute5tupleIJNS5_1CILi128EEES8_NS7_ILi64EEEEEENS_10bfloat16_tEfNS_4arch4Sm80ELb0ELb0ELb1ELb0ELb1ELb0ELb0ELb0ELi2ELi4ELi4ELi4ELb0EEENS1_24CollectiveEpilogueBwdGQAISA_fSD_Li256ELb0ELb1EEENS1_19SingleTileSchedulerILb0ELb0ELb0ELi128EEEEEEEEEvNT_6ParamsE$_ZN4cute5tupleIJNS0_IJNS0_IJNS_1CILi2EEES2_S2_EEES2_NS0_IJNS0_IJS2_S2_EEES2_EEEEEENS0_IJNS0_IJNS1_ILi1EEENS1_ILi512EEEiEEENS1_ILi4096EEENS0_IJNS0_IJiiEEENS1_ILi8192EEEEEEEEEEEC2ERKS6_RKSE_)
$_ZN7cutlass13device_kernelIN5flash19enable_sm80_to_sm89INS1_16FlashAttnBwdSm80INS1_25CollectiveMainloopBwdSm80ILi2ELi2EN4cute5tupleIJNS5_1CILi128EEES8_NS7_ILi64EEEEEENS_10bfloat16_tEfNS_4arch4Sm80ELb0ELb0ELb1ELb0ELb1ELb0ELb0ELb0ELi2ELi4ELi4ELi4ELb0EEENS1_24CollectiveEpilogueBwdGQAISA_fSD_Li256ELb0ELb1EEENS1_19SingleTileSchedulerILb0ELb0ELb0ELi128EEEEEEEEEvNT_6ParamsE$_ZN4cute5tupleIJNS0_IJNS0_IJNS_1CILi2EEES2_S2_EEES2_NS0_IJNS0_IJS2_S2_EEES2_EEEEEENS0_IJNS0_IJNS1_ILi1EEENS1_ILi512EEEiEEENS1_ILi4096EEENS0_IJNS0_IJiiEEENS1_ILi8192EEEEEEEEEEEC2ERKS6_RKSE_:
[----:B------:R-:W-:Y:S02]  /*a190*/  MOV R8, 0xa1b0 ;  /* 0x0000a1b000087802 */ /* 0x000fe40000000f00 */
[----:B------:R-:W-:Y:S05]  /*a1a0*/  CALL.REL.NOINC `($_ZN7cutlass13device_kernelIN5flash19enable_sm80_to_sm89INS1_16FlashAttnBwdSm80INS1_25CollectiveMainloopBwdSm80ILi2ELi2EN4cute5tupleIJNS5_1CILi128EEES8_NS7_ILi64EEEEEENS_10bfloat16_tEfNS_4arch4Sm80ELb0ELb0ELb1ELb0ELb1ELb0ELb0ELb0ELi2ELi4ELi4ELi4ELb0EEENS1_24CollectiveEpilogueBwdGQAISA_fSD_Li256ELb0ELb1EEENS1_19SingleTileSchedulerILb0ELb0ELb0ELi128EEEEEEEEEvNT_6ParamsE$_ZN4cute3eso3ESOILb1ELb0EJNS_5tupleIJNS2_IJNS_1CILi2EEES4_S4_EEES4_NS2_IJNS2_IJS4_S4_EEES4_EEEEEENS2_IJNS2_IJNS3_ILi1EEENS3_ILi512EEEiEEENS3_ILi4096EEENS2_IJNS2_IJiiEEENS3_ILi8192EEEEEEEEEEEC2ERKS8_RKSG_) ;  /* 0xffffdc5000007944 */ /* 0x000fea0003c3ffff */
[----:B-1----:R-:W-:Y:S02]  /*a1b0*/  MOV R2, R6 ;  /* 0x0000000600027202 */ /* 0x002fe40000000f00 */
[----:B------:R-:W-:-:S04]  /*a1c0*/  MOV R3, 0x0 ;  /* 0x0000000000037802 */ /* 0x000fc80000000f00 */
[----:B------:R-:W-:Y:S05]  /*a1d0*/  RET.REL.NODEC R2 `(_ZN7cutlass13device_kernelIN5flash19enable_sm80_to_sm89INS1_16FlashAttnBwdSm80INS1_25CollectiveMainloopBwdSm80ILi2ELi2EN4cute5tupleIJNS5_1CILi128EEES8_NS7_ILi64EEEEEENS_10bfloat16_tEfNS_4arch4Sm80ELb0ELb0ELb1ELb0ELb1ELb0ELb0ELb0ELi2ELi4ELi4ELi4ELb0EEENS1_24CollectiveEpilogueBwdGQAISA_fSD_Li256ELb0ELb1EEENS1_19SingleTileSchedulerILb0ELb0ELb0ELi128EEEEEEEEEvNT_6ParamsE) ;  /* 0xffff5e2002007950 */ /* 0x000fea0003c3ffff */
        .type           $_ZN7cutlass13device_kernelIN5flash19enable_sm80_to_sm89INS1_16FlashAttnBwdSm80INS1_25CollectiveMainloopBwdSm80ILi2ELi2EN4cute5tupleIJNS5_1CILi128EEES8_NS7_ILi64EEEEEENS_10bfloat16_tEfNS_4arch4Sm80ELb0ELb0ELb1ELb0ELb1ELb0ELb0ELb0ELi2ELi4ELi4ELi4ELb0EEENS1_24CollectiveEpilogueBwdGQAISA_fSD_Li256ELb0ELb1EEENS1_19SingleTileSchedulerILb0ELb0ELb0ELi128EEEEEEEEEvNT_6ParamsE$_ZN4cute5tupleIJNS0_IJNS0_IJNS_1CILi2EEES2_S2_EEES2_NS0_IJS2_S2_EEEEEENS0_IJNS0_IJNS1_ILi1EEENS1_ILi512EEEiEEENS1_ILi4096EEENS0_IJiiEEEEEEEEC2ERKS5_RKSB_,@function
        .size           $_ZN7cutlass13device_kernelIN5flash19enable_sm80_to_sm89INS1_16FlashAttnBwdSm80INS1_25CollectiveMainloopBwdSm80ILi2ELi2EN4cute5tupleIJNS5_1CILi128EEES8_NS7_ILi64EEEEEENS_10bfloat16_tEfNS_4arch4Sm80ELb0ELb0ELb1ELb0ELb1ELb0ELb0ELb0ELi2ELi4ELi4ELi4ELb0EEENS1_24CollectiveEpilogueBwdGQAISA_fSD_Li256ELb0ELb1EEENS1_19SingleTileSchedulerILb0ELb0ELb0ELi128EEEEEEEEEvNT_6ParamsE$_ZN4cute5tupleIJNS0_IJNS0_IJNS_1CILi2EEES2_S2_EEES2_NS0_IJS2_S2_EEEEEENS0_IJNS0_IJNS1_ILi1EEENS1_ILi512EEEiEEENS1_ILi4096EEENS0_IJiiEEEEEEEEC2ERKS5_RKSB_,($_ZN7cutlass13device_kernelIN5flash19enable_sm80_to_sm89INS1_16FlashAttnBwdSm80INS1_25CollectiveMainloopBwdSm80ILi2ELi2EN4cute5tupleIJNS5_1CILi128EEES8_NS7_ILi64EEEEEENS_10bfloat16_tEfNS_4arch4Sm80ELb0ELb0ELb1ELb0ELb1ELb0ELb0ELb0ELi2ELi4ELi4ELi4ELb0EEENS1_24CollectiveEpilogueBwdGQAISA_fSD_Li256ELb0ELb1EEENS1_19SingleTileSchedulerILb0ELb0ELb0ELi128EEEEEEEEEvNT_6ParamsE$_ZN4cute5tupleIJNS0_IJNS0_IJNS_1CILi8EEENS1_ILi1EEEEEENS0_IJNS1_ILi2EEEEEEEEENS0_IJNS0_IJS3_NS1_ILi0EEEEEENS0_IJiEEEEEEEEC2ERKS7_RKSB_ - $_ZN7cutlass13device_kernelIN5flash19enable_sm80_to_sm89INS1_16FlashAttnBwdSm80INS1_25CollectiveMainloopBwdSm80ILi2ELi2EN4cute5tupleIJNS5_1CILi128EEES8_NS7_ILi64EEEEEENS_10bfloat16_tEfNS_4arch4Sm80ELb0ELb0ELb1ELb0ELb1ELb0ELb0ELb0ELi2ELi4ELi4ELi4ELb0EEENS1_24CollectiveEpilogueBwdGQAISA_fSD_Li256ELb0ELb1EEENS1_19SingleTileSchedulerILb0ELb0ELb0ELi128EEEEEEEEEvNT_6ParamsE$_ZN4cute5tupleIJNS0_IJNS0_IJNS_1CILi2EEES2_S2_EEES2_NS0_IJS2_S2_EEEEEENS0_IJNS0_IJNS1_ILi1EEENS1_ILi512EEEiEEENS1_ILi4096EEENS0_IJiiEEEEEEEEC2ERKS5_RKSB_)
$_ZN7cutlass13device_kernelIN5flash19enable_sm80_to_sm89INS1_16FlashAttnBwdSm80INS1_25CollectiveMainloopBwdSm80ILi2ELi2EN4cute5tupleIJNS5_1CILi128EEES8_NS7_ILi64EEEEEENS_10bfloat16_tEfNS_4arch4Sm80ELb0ELb0ELb1ELb0ELb1ELb0ELb0ELb0ELi2ELi4ELi4ELi4ELb0EEENS1_24CollectiveEpilogueBwdGQAISA_fSD_Li256ELb0ELb1EEENS1_19SingleTileSchedulerILb0ELb0ELb0ELi128EEEEEEEEEvNT_6ParamsE$_ZN4cute5tupleIJNS0_IJNS0_IJNS_1CILi2EEES2_S2_EEES2_NS0_IJS2_S2_EEEEEENS0_IJNS0_IJNS1_ILi1EEENS1_ILi512EEEiEEENS1_ILi4096EEENS0_IJiiEEEEEEEEC2ERKS5_RKSB_:
[----:B------:R-:W-:Y:S02]  /*a1e0*/  MOV R8, 0xa200 ;  /* 0x0000a20000087802 */ /* 0x000fe40000000f00 */
[----:B------:R-:W-:Y:S05]  /*a1f0*/  CALL.REL.NOINC `($_ZN7cutlass13device_kernelIN5flash19enable_sm80_to_sm89INS1_16FlashAttnBwdSm80INS1_25CollectiveMainloopBwdSm80ILi2ELi2EN4cute5tupleIJNS5_1CILi128EEES8_NS7_ILi64EEEEEENS_10bfloat16_tEfNS_4arch4Sm80ELb0ELb0ELb1ELb0ELb1ELb0ELb0ELb0ELi2ELi4ELi4ELi4ELb0EEENS1_24CollectiveEpilogueBwdGQAISA_fSD_Li256ELb0ELb1EEENS1_19SingleTileSchedulerILb0ELb0ELb0ELi128EEEEEEEEEvNT_6ParamsE$_ZN4cute3eso3ESOILb1ELb0EJNS_5tupleIJNS2_IJNS_1CILi2EEES4_S4_EEES4_NS2_IJS4_S4_EEEEEENS2_IJNS2_IJNS3_ILi1EEENS3_ILi512EEEiEEENS3_ILi4096EEENS2_IJiiEEEEEEEEC2ERKS7_RKSD_) ;  /* 0xffffdc6000007944 */ /* 0x000fea0003c3ffff */
[----:B-1----:R-:W-:Y:S02]  /*a200*/  MOV R2, R6 ;  /* 0x0000000600027202 */ /* 0x002fe40000000f00 */
[----:B------:R-:W-:-:S04]  /*a210*/  MOV R3, 0x0 ;  /* 0x0000000000037802 */ /* 0x000fc80000000f00 */
[----:B------:R-:W-:Y:S05]  /*a220*/  RET.REL.NODEC R2 `(_ZN7cutlass13device_kernelIN5flash19enable_sm80_to_sm89INS1_16FlashAttnBwdSm80INS1_25CollectiveMainloopBwdSm80ILi2ELi2EN4cute5tupleIJNS5_1CILi128EEES8_NS7_ILi64EEEEEENS_10bfloat16_tEfNS_4arch4Sm80ELb0ELb0ELb1ELb0ELb1ELb0ELb0ELb0ELi2ELi4ELi4ELi4ELb0EEENS1_24CollectiveEpilogueBwdGQAISA_fSD_Li256ELb0ELb1EEENS1_19SingleTileSchedulerILb0ELb0ELb0ELi128EEEEEEEEEvNT_6ParamsE) ;  /* 0xffff5dd002007950 */ /* 0x000fea0003c3ffff */
        .type           $_ZN7cutlass13device_kernelIN5flash19enable_sm80_to_sm89INS1_16FlashAttnBwdSm80INS1_25CollectiveMainloopBwdSm80ILi2ELi2EN4cute5tupleIJNS5_1CILi128EEES8_NS7_ILi64EEEEEENS_10bfloat16_tEfNS_4arch4Sm80ELb0ELb0ELb1ELb0ELb1ELb0ELb0ELb0ELi2ELi4ELi4ELi4ELb0EEENS1_24CollectiveEpilogueBwdGQAISA_fSD_Li256ELb0ELb1EEENS1_19SingleTileSchedulerILb0ELb0ELb0ELi128EEEEEEEEEvNT_6ParamsE$_ZN4cute5tupleIJNS0_IJNS0_IJNS_1CILi8EEENS1_ILi1EEEEEENS0_IJNS1_ILi2EEEEEEEEENS0_IJNS0_IJS3_NS1_ILi0EEEEEENS0_IJiEEEEEEEEC2ERKS7_RKSB_,@function
        .size           $_ZN7cutlass13device_kernelIN5flash19enable_sm80_to_sm89INS1_16FlashAttnBwdSm80INS1_25CollectiveMainloopBwdSm80ILi2ELi2EN4cute5tupleIJNS5_1CILi128EEES8_NS7_ILi64EEEEEENS_10bfloat16_tEfNS_4arch4Sm80ELb0ELb0ELb1ELb0ELb1ELb0ELb0ELb0ELi2ELi4ELi4ELi4ELb0EEENS1_24CollectiveEpilogueBwdGQAISA_fSD_Li256ELb0ELb1EEENS1_19SingleTileSchedulerILb0ELb0ELb0ELi128EEEEEEEEEvNT_6ParamsE$_ZN4cute5tupleIJNS0_IJNS0_IJNS_1CILi8EEENS1_ILi1EEEEEENS0_IJNS1_ILi2EEEEEEEEENS0_IJNS0_IJS3_NS1_ILi0EEEEEENS0_IJiEEEEEEEEC2ERKS7_RKSB_,($_ZN7cutlass13device_kernelIN5flash19enable_sm80_to_sm89INS1_16FlashAttnBwdSm80INS1_25CollectiveMainloopBwdSm80ILi2ELi2EN4cute5tupleIJNS5_1CILi128EEES8_NS7_ILi64EEEEEENS_10bfloat16_tEfNS_4arch4Sm80ELb0ELb0ELb1ELb0ELb1ELb0ELb0ELb0ELi2ELi4ELi4ELi4ELb0EEENS1_24CollectiveEpilogueBwdGQAISA_fSD_Li256ELb0ELb1EEENS1_19SingleTileSchedulerILb0ELb0ELb0ELi128EEEEEEEEEvNT_6ParamsE$_ZN4cute5tupleIJNS0_IJNS0_IJNS_1CILi8EEENS1_ILi1EEEEEENS1_ILi2EEEEEENS0_IJNS0_IJS3_NS1_ILi0EEEEEEiEEEEEC2ERKS6_RKS9_ - $_ZN7cutlass13device_kernelIN5flash19enable_sm80_to_sm89INS1_16FlashAttnBwdSm80INS1_25CollectiveMainloopBwdSm80ILi2ELi2EN4cute5tupleIJNS5_1CILi128EEES8_NS7_ILi64EEEEEENS_10bfloat16_tEfNS_4arch4Sm80ELb0ELb0ELb1ELb0ELb1ELb0ELb0ELb0ELi2ELi4ELi4ELi4ELb0EEENS1_24CollectiveEpilogueBwdGQAISA_fSD_Li256ELb0ELb1EEENS1_19SingleTileSchedulerILb0ELb0ELb0ELi128EEEEEEEEEvNT_6ParamsE$_ZN4cute5tupleIJNS0_IJNS0_IJNS_1CILi8EEENS1_ILi1EEEEEENS0_IJNS1_ILi2EEEEEEEEENS0_IJNS0_IJS3_NS1_ILi0EEEEEENS0_IJiEEEEEEEEC2ERKS7_RKSB_)
$_ZN7cutlass13device_kernelIN5flash19enable_sm80_to_sm89INS1_16FlashAttnBwdSm80INS1_25CollectiveMainloopBwdSm80ILi2ELi2EN4cute5tupleIJNS5_1CILi128EEES8_NS7_ILi64EEEEEENS_10bfloat16_tEfNS_4arch4Sm80ELb0ELb0ELb1ELb0ELb1ELb0ELb0ELb0ELi2ELi4ELi4ELi4ELb0EEENS1_24CollectiveEpilogueBwdGQAISA_fSD_Li256ELb0ELb1EEENS1_19SingleTileSchedulerILb0ELb0ELb0ELi128EEEEEEEEEvNT_6ParamsE$_ZN4cute5tupleIJNS0_IJNS0_IJNS_1CILi8EEENS1_ILi1EEEEEENS0_IJNS1_ILi2EEEEEEEEENS0_IJNS0_IJS3_NS1_ILi0EEEEEENS0_IJiEEEEEEEEC2ERKS7_RKSB_:
[----:B------:R-:W-:Y:S02]  /*a230*/  MOV R8, 0xa250 ;  /* 0x0000a25000087802 */ /* 0x000fe40000000f00 */
[----:B------:R-:W-:Y:S05]  /*a240*/  CALL.REL.NOINC `($_ZN7cutlass13device_kernelIN5flash19enable_sm80_to_sm89INS1_16FlashAttnBwdSm80INS1_25CollectiveMainloopBwdSm80ILi2ELi2EN4cute5tupleIJNS5_1CILi128EEES8_NS7_ILi64EEEEEENS_10bfloat16_tEfNS_4arch4Sm80ELb0ELb0ELb1ELb0ELb1ELb0ELb0ELb0ELi2ELi4ELi4ELi4ELb0EEENS1_24CollectiveEpilogueBwdGQAISA_fSD_Li256ELb0ELb1EEENS1_19SingleTileSchedulerILb0ELb0ELb0ELi128EEEEEEEEEvNT_6ParamsE$_ZN4cute3eso3ESOILb1ELb0EJNS_5tupleIJNS2_IJNS_1CILi8EEENS3_ILi1EEEEEENS2_IJNS3_ILi2EEEEEEEEENS2_IJNS2_IJS5_NS3_ILi0EEEEEENS2_IJiEEEEEEEEC2ERKS9_RKSD_) ;  /* 0xffffdc7000007944 */ /* 0x000fea0003c3ffff */
[----:B------:R-:W-:-:S04]  /*a250*/  MOV R7, 0x0 ;  /* 0x0000000000077802 */ /* 0x000fc80000000f00 */
[----:B------:R-:W-:Y:S05]  /*a260*/  RET.REL.NODEC R6 `(_ZN7cutlass13device_kernelIN5flash19enable_sm80_to_sm89INS1_16FlashAttnBwdSm80INS1_25CollectiveMainloopBwdSm80ILi2ELi2EN4cute5tupleIJNS5_1CILi128EEES8_NS7_ILi64EEEEEENS_10bfloat16_tEfNS_4arch4Sm80ELb0ELb0ELb1ELb0ELb1ELb0ELb0ELb0ELi2ELi4ELi4ELi4ELb0EEENS1_24CollectiveEpilogueBwdGQAISA_fSD_Li256ELb0ELb1EEENS1_19SingleTileSchedulerILb0ELb0ELb0ELi128EEEEEEEEEvNT_6ParamsE) ;  /* 0xffff5d9006007950 */ /* 0x000fea0003c3ffff */
        .type           $_ZN7cutlass13device_kernelIN5flash19enable_sm80_to_sm89INS1_16FlashAttnBwdSm80INS1_25CollectiveMainloopBwdSm80ILi2ELi2EN4cute5tupleIJNS5_1CILi128EEES8_NS7_ILi64EEEEEENS_10bfloat16_tEfNS_4arch4Sm80ELb0ELb0ELb1ELb0ELb1ELb0ELb0ELb0ELi2ELi4ELi4ELi4ELb0EEENS1_24CollectiveEpilogueBwdGQAISA_fSD_Li256ELb0ELb1EEENS1_19SingleTileSchedulerILb0ELb0ELb0ELi128EEEEEEEEEvNT_6ParamsE$_ZN4cute5tupleIJNS0_IJNS0_IJNS_1CILi8EEENS1_ILi1EEEEEENS1_ILi2EEEEEENS0_IJNS0_IJS3_NS1_ILi0EEEEEEiEEEEEC2ERKS6_RKS9_,@function
        .size           $_ZN7cutlass13device_kernelIN5flash19enable_sm80_to_sm89INS1_16FlashAttnBwdSm80INS1_25CollectiveMainloopBwdSm80ILi2ELi2EN4cute5tupleIJNS5_1CILi128EEES8_NS7_ILi64EEEEEENS_10bfloat16_tEfNS_4arch4Sm80ELb0ELb0ELb1ELb0ELb1ELb0ELb0ELb0ELi2ELi4ELi4ELi4ELb0EEENS1_24CollectiveEpilogueBwdGQAISA_fSD_Li256ELb0ELb1EEENS1_19SingleTileSchedulerILb0ELb0ELb0ELi128EEEEEEEEEvNT_6ParamsE$_ZN4cute5tupleIJNS0_IJNS0_IJNS_1CILi8EEENS1_ILi1EEEEEENS1_ILi2EEEEEENS0_IJNS0_IJS3_NS1_ILi0EEEEEEiEEEEEC2ERKS6_RKS9_,($_ZN7cutlass13device_kernelIN5flash19enable_sm80_to_sm89INS1_16FlashAttnBwdSm80INS1_25CollectiveMainloopBwdSm80ILi2ELi2EN4cute5tupleIJNS5_1CILi128EEES8_NS7_ILi64EEEEEENS_10bfloat16_tEfNS_4arch4Sm80ELb0ELb0ELb1ELb0ELb1ELb0ELb0ELb0ELi2ELi4ELi4ELi4ELb0EEENS1_24CollectiveEpilogueBwdGQAISA_fSD_Li256ELb0ELb1EEENS1_19SingleTileSchedulerILb0ELb0ELb0ELi128EEEEEEEEEvNT_6ParamsE$_ZN4cute5tupleIJNS0_IJNS0_IJNS_1CILi8EEENS1_ILi1EEEEEENS1_ILi2EEENS0_IJS5_S5_EEEEEENS0_IJNS0_IJS3_NS1_ILi0EEEEEENS1_ILi4096EEENS0_IJiiEEEEEEEEC2ERKS7_RKSC_ - $_ZN7cutlass13device_kernelIN5flash19enable_sm80_to_sm89INS1_16FlashAttnBwdSm80INS1_25CollectiveMainloopBwdSm80ILi2ELi2EN4cute5tupleIJNS5_1CILi128EEES8_NS7_ILi64EEEEEENS_10bfloat16_tEfNS_4arch4Sm80ELb0ELb0ELb1ELb0ELb1ELb0ELb0ELb0ELi2ELi4ELi4ELi4ELb0EEENS1_24CollectiveEpilogueBwdGQAISA_fSD_Li256ELb0ELb1EEENS1_19SingleTileSchedulerILb0ELb0ELb0ELi128EEEEEEEEEvNT_6ParamsE$_ZN4cute5tupleIJNS0_IJNS0_IJNS_1CILi8EEENS1_ILi1EEEEEENS1_ILi2EEEEEENS0_IJNS0_IJS3_NS1_ILi0EEEEEEiEEEEEC2ERKS6_RKS9_)
$_ZN7cutlass13device_kernelIN5flash19enable_sm80_to_sm89INS1_16FlashAttnBwdSm80INS1_25CollectiveMainloopBwdSm80ILi2ELi2EN4cute5tupleIJNS5_1CILi128EEES8_NS7_ILi64EEEEEENS_10bfloat16_tEfNS_4arch4Sm80ELb0ELb0ELb1ELb0ELb1ELb0ELb0ELb0ELi2ELi4ELi4ELi4ELb0EEENS1_24CollectiveEpilogueBwdGQAISA_fSD_Li256ELb0ELb1EEENS1_19SingleTileSchedulerILb0ELb0ELb0ELi128EEEEEEEEEvNT_6ParamsE$_ZN4cute5tupleIJNS0_IJNS0_IJNS_1CILi8EEENS1_ILi1EEEEEENS1_ILi2EEEEEENS0_IJNS0_IJS3_NS1_ILi0EEEEEEiEEEEEC2ERKS6_RKS9_:
[----:B------:R-:W-:Y:S02]  /*a270*/  MOV R8, 0xa290 ;  /* 0x0000a29000087802 */ /* 0x000fe40000000f00 */
[----:B------:R-:W-:Y:S05]  /*a280*/  CALL.REL.NOINC `($_ZN7cutlass13device_kernelIN5flash19enable_sm80_to_sm89INS1_16FlashAttnBwdSm80INS1_25CollectiveMainloopBwdSm80ILi2ELi2EN4cute5tupleIJNS5_1CILi128EEES8_NS7_ILi64EEEEEENS_10bfloat16_tEfNS_4arch4Sm80ELb0ELb0ELb1ELb0ELb1ELb0ELb0ELb0ELi2ELi4ELi4ELi4ELb0EEENS1_24CollectiveEpilogueBwdGQAISA_fSD_Li256ELb0ELb1EEENS1_19SingleTileSchedulerILb0ELb0ELb0ELi128EEEEEEEEEvNT_6ParamsE$_ZN4cute3eso3ESOILb1ELb0EJNS_5tupleIJNS2_IJNS_1CILi8EEENS3_ILi1EEEEEENS3_ILi2EEEEEENS2_IJNS2_IJS5_NS3_ILi0EEEEEEiEEEEEC2ERKS8_RKSB_) ;  /* 0xffffdc7000007944 */ /* 0x000fea0003c3ffff */
[----:B------:R-:W-:-:S04]  /*a290*/  MOV R7, 0x0 ;  /* 0x0000000000077802 */ /* 0x000fc80000000f00 */
[----:B------:R-:W-:Y:S05]  /*a2a0*/  RET.REL.NODEC R6 `(_ZN7cutlass13device_kernelIN5flash19enable_sm80_to_sm89INS1_16FlashAttnBwdSm80INS1_25CollectiveMainloopBwdSm80ILi2ELi2EN4cute5tupleIJNS5_1CILi128EEES8_NS7_ILi64EEEEEENS_10bfloat16_tEfNS_4arch4Sm80ELb0ELb0ELb1ELb0ELb1ELb0ELb0ELb0ELi2ELi4ELi4ELi4ELb0EEENS1_24CollectiveEpilogueBwdGQAISA_fSD_Li256ELb0ELb1EEENS1_19SingleTileSchedulerILb0ELb0ELb0ELi128EEEEEEEEEvNT_6ParamsE) ;  /* 0xffff5d5006007950 */ /* 0x000fea0003c3ffff */
        .type           $_ZN7cutlass13device_kernelIN5flash19enable_sm80_to_sm89INS1_16FlashAttnBwdSm80INS1_25CollectiveMainloopBwdSm80ILi2ELi2EN4cute5tupleIJNS5_1CILi128EEES8_NS7_ILi64EEEEEENS_10bfloat16_tEfNS_4arch4Sm80ELb0ELb0ELb1ELb0ELb1ELb0ELb0ELb0ELi2ELi4ELi4ELi4ELb0EEENS1_24CollectiveEpilogueBwdGQAISA_fSD_Li256ELb0ELb1EEENS1_19SingleTileSchedulerILb0ELb0ELb0ELi128EEEEEEEEEvNT_6ParamsE$_ZN4cute5tupleIJNS0_IJNS0_IJNS_1CILi8EEENS1_ILi1EEEEEENS1_ILi2EEENS0_IJS5_S5_EEEEEENS0_IJNS0_IJS3_NS1_ILi0EEEEEENS1_ILi4096EEENS0_IJiiEEEEEEEEC2ERKS7_RKSC_,@function
        .size           $_ZN7cutlass13device_kernelIN5flash19enable_sm80_to_sm89INS1_16FlashAttnBwdSm80INS1_25CollectiveMainloopBwdSm80ILi2ELi2EN4cute5tupleIJNS5_1CILi128EEES8_NS7_ILi64EEEEEENS_10bfloat16_tEfNS_4arch4Sm80ELb0ELb0ELb1ELb0ELb1ELb0ELb0ELb0ELi2ELi4ELi4ELi4ELb0EEENS1_24CollectiveEpilogueBwdGQAISA_fSD_Li256ELb0ELb1EEENS1_19SingleTileSchedulerILb0ELb0ELb0ELi128EEEEEEEEEvNT_6ParamsE$_ZN4cute5tupleIJNS0_IJNS0_IJNS_1CILi8EEENS1_ILi1EEEEEENS1_ILi2EEENS0_IJS5_S5_EEEEEENS0_IJNS0_IJS3_NS1_ILi0EEEEEENS1_ILi4096EEENS0_IJiiEEEEEEEEC2ERKS7_RKSC_,($_ZN7cutlass13device_kernelIN5flash19enable_sm80_to_sm89INS1_16FlashAttnBwdSm80INS1_25CollectiveMainloopBwdSm80ILi2ELi2EN4cute5tupleIJNS5_1CILi128EEES8_NS7_ILi64EEEEEENS_10bfloat16_tEfNS_4arch4Sm80ELb0ELb0ELb1ELb0ELb1ELb0ELb0ELb0ELi2ELi4ELi4ELi4ELb0EEENS1_24CollectiveEpilogueBwdGQAISA_fSD_Li256ELb0ELb1EEENS1_19SingleTileSchedulerILb0ELb0ELb0ELi128EEEEEEEEEvNT_6ParamsE$_ZN4cute5tupleIJNS0_IJNS0_IJNS_1CILi8EEENS1_ILi1EEEEEENS1_ILi2EEES2_EEENS0_IJNS0_IJS3_NS1_ILi0EEEEEEiNS1_ILi1024EEEEEEEEC2ERKS6_RKSA_ - $_ZN7cutlass13device_kernelIN5flash19enable_sm80_to_sm89INS1_16FlashAttnBwdSm80INS1_25CollectiveMainloopBwdSm80ILi2ELi2EN4cute5tupleIJNS5_1CILi128EEES8_NS7_ILi64EEEEEENS_10bfloat16_tEfNS_4arch4Sm80ELb0ELb0ELb1ELb0ELb1ELb0ELb0ELb0ELi2ELi4ELi4ELi4ELb0EEENS1_24CollectiveEpilogueBwdGQAISA_fSD_Li256ELb0ELb1EEENS1_19SingleTileSchedulerILb0ELb0ELb0ELi128EEEEEEEEEvNT_6ParamsE$_ZN4cute5tupleIJNS0_IJNS0_IJNS_1CILi8EEENS1_ILi1EEEEEENS1_ILi2EEENS0_IJS5_S5_EEEEEENS0_IJNS0_IJS3_NS1_ILi0EEEEEENS1_ILi4096EEENS0_IJiiEEEEEEEEC2ERKS7_RKSC_)
$_ZN7cutlass13device_kernelIN5flash19enable_sm80_to_sm89INS1_16FlashAttnBwdSm80INS1_25CollectiveMainloopBwdSm80ILi2ELi2EN4cute5tupleIJNS5_1CILi128EEES8_NS7_ILi64EEEEEENS_10bfloat16_tEfNS_4arch4Sm80ELb0ELb0ELb1ELb0ELb1ELb0ELb0ELb0ELi2ELi4ELi4ELi4ELb0EEENS1_24CollectiveEpilogueBwdGQAISA_fSD_Li256ELb0ELb1EEENS1_19SingleTileSchedulerILb0ELb0ELb0ELi128EEEEEEEEEvNT_6ParamsE$_ZN4cute5tupleIJNS0_IJNS0_IJNS_1CILi8EEENS1_ILi1EEEEEENS1_ILi2EEENS0_IJS5_S5_EEEEEENS0_IJNS0_IJS3_NS1_ILi0EEEEEENS1_ILi4096EEENS0_IJiiEEEEEEEEC2ERKS7_RKSC_:
[----:B------:R-:W-:Y:S02]  /*a2b0*/  MOV R6, 0xa2d0 ;  /* 0x0000a2d000067802 */ /* 0x000fe40000000f00 */
[----:B------:R-:W-:Y:S05]  /*a2c0*/  CALL.REL.NOINC `($_ZN7cutlass13device_kernelIN5flash19enable_sm80_to_sm89INS1_16FlashAttnBwdSm80INS1_25CollectiveMainloopBwdSm80ILi2ELi2EN4cute5tupleIJNS5_1CILi128EEES8_NS7_ILi64EEEEEENS_10bfloat16_tEfNS_4arch4Sm80ELb0ELb0ELb1ELb0ELb1ELb0ELb0ELb0ELi2ELi4ELi4ELi4ELb0EEENS1_24CollectiveEpilogueBwdGQAISA_fSD_Li256ELb0ELb1EEENS1_19SingleTileSchedulerILb0ELb0ELb0ELi128EEEEEEEEEvNT_6ParamsE$_ZN4cute3eso3ESOILb1ELb0EJNS_5tupleIJNS2_IJNS_1CILi8EEENS3_ILi1EEEEEENS3_ILi2EEENS2_IJS7_S7_EEEEEENS2_IJNS2_IJS5_NS3_ILi0EEEEEENS3_ILi4096EEENS2_IJiiEEEEEEEEC2ERKS9_RKSE_) ;  /* 0xffffdc7000007944 */ /* 0x000fea0003c3ffff */
[----:B------:R-:W-:-:S04]  /*a2d0*/  MOV R5, 0x0 ;  /* 0x0000000000057802 */ /* 0x000fc80000000f00 */
[----:B------:R-:W-:Y:S05]  /*a2e0*/  RET.REL.NODEC R4 `(_ZN7cutlass13device_kernelIN5flash19enable_sm80_to_sm89INS1_16FlashAttnBwdSm80INS1_25CollectiveMainloopBwdSm80ILi2ELi2EN4cute5tupleIJNS5_1CILi128EEES8_NS7_ILi64EEEEEENS_10bfloat16_tEfNS_4arch4Sm80ELb0ELb0ELb1ELb0ELb1ELb0ELb0ELb0ELi2ELi4ELi4ELi4ELb0EEENS1_24CollectiveEpilogueBwdGQAISA_fSD_Li256ELb0ELb1EEENS1_19SingleTileSchedulerILb0ELb0ELb0ELi128EEEEEEEEEvNT_6ParamsE) ;  /* 0xffff5d1004007950 */ /* 0x000fea0003c3ffff */
        .type           $_ZN7cutlass13device_kernelIN5flash19enable_sm80_to_sm89INS1_16FlashAttnBwdSm80INS1_25CollectiveMainloopBwdSm80ILi2ELi2EN4cute5tupleIJNS5_1CILi128EEES8_NS7_ILi64EEEEEENS_10bfloat16_tEfNS_4arch4Sm80ELb0ELb0ELb1ELb0ELb1ELb0ELb0ELb0ELi2ELi4ELi4ELi4ELb0EEENS1_24CollectiveEpilogueBwdGQAISA_fSD_Li256ELb0ELb1EEENS1_19SingleTileSchedulerILb0ELb0ELb0ELi128EEEEEEEEEvNT_6ParamsE$_ZN4cute5tupleIJNS0_IJNS0_IJNS_1CILi8EEENS1_ILi1EEEEEENS1_ILi2EEES2_EEENS0_IJNS0_IJS3_NS1_ILi0EEEEEEiNS1_ILi1024EEEEEEEEC2ERKS6_RKSA_,@function
        .size           $_ZN7cutlass13device_kernelIN5flash19enable_sm80_to_sm89INS1_16FlashAttnBwdSm80INS1_25CollectiveMainloopBwdSm80ILi2ELi2EN4cute5tupleIJNS5_1CILi128EEES8_NS7_ILi64EEEEEENS_10bfloat16_tEfNS_4arch4Sm80ELb0ELb0ELb1ELb0ELb1ELb0ELb0ELb0ELi2ELi4ELi4ELi4ELb0EEENS1_24CollectiveEpilogueBwdGQAISA_fSD_Li256ELb0ELb1EEENS1_19SingleTileSchedulerILb0ELb0ELb0ELi128EEEEEEEEEvNT_6ParamsE$_ZN4cute5tupleIJNS0_IJNS0_IJNS_1CILi8EEENS1_ILi1EEEEEENS1_ILi2EEES2_EEENS0_IJNS0_IJS3_NS1_ILi0EEEEEEiNS1_ILi1024EEEEEEEEC2ERKS6_RKSA_,($_ZN7cutlass13device_kernelIN5flash19enable_sm80_to_sm89INS1_16FlashAttnBwdSm80INS1_25CollectiveMainloopBwdSm80ILi2ELi2EN4cute5tupleIJNS5_1CILi128EEES8_NS7_ILi64EEEEEENS_10bfloat16_tEfNS_4arch4Sm80ELb0ELb0ELb1ELb0ELb1ELb0ELb0ELb0ELi2ELi4ELi4ELi4ELb0EEENS1_24CollectiveEpilogueBwdGQAISA_fSD_Li256ELb0ELb1EEENS1_19SingleTileSchedulerILb0ELb0ELb0ELi128EEEEEEEEEvNT_6ParamsE$_ZN4cute5tupleIJNS0_IJNS0_IJNS_1CILi8EEENS1_ILi1EEEEEENS1_ILi4EEES3_EEENS0_IJNS0_IJS3_NS1_ILi0EEEEEElS7_EEEEEC2ERKS6_RKS9_ - $_ZN7cutlass13device_kernelIN5flash19enable_sm80_to_sm89INS1_16FlashAttnBwdSm80INS1_25CollectiveMainloopBwdSm80ILi2ELi2EN4cute5tupleIJNS5_1CILi128EEES8_NS7_ILi64EEEEEENS_10bfloat16_tEfNS_4arch4Sm80ELb0ELb0ELb1ELb0ELb1ELb0ELb0ELb0ELi2ELi4ELi4ELi4ELb0EEENS1_24CollectiveEpilogueBwdGQAISA_fSD_Li256ELb0ELb1EEENS1_19SingleTileSchedulerILb0ELb0ELb0ELi128EEEEEEEEEvNT_6ParamsE$_ZN4cute5tupleIJNS0_IJNS0_IJNS_1CILi8EEENS1_ILi1EEEEEENS1_ILi2EEES2_EEENS0_IJNS0_IJS3_NS1_ILi0EEEEEEiNS1_ILi1024EEEEEEEEC2ERKS6_RKSA_)
$_ZN7cutlass13device_kernelIN5flash19enable_sm80_to_sm89INS1_16FlashAttnBwdSm80INS1_25CollectiveMainloopBwdSm80ILi2ELi2EN4cute5tupleIJNS5_1CILi128EEES8_NS7_ILi64EEEEEENS_10bfloat16_tEfNS_4arch4Sm80ELb0ELb0ELb1ELb0ELb1ELb0ELb0ELb0ELi2ELi4ELi4ELi4ELb0EEENS1_24CollectiveEpilogueBwdGQAISA_fSD_Li256ELb0ELb1EEENS1_19SingleTileSchedulerILb0ELb0ELb0ELi128EEEEEEEEEvNT_6ParamsE$_ZN4cute5tupleIJNS0_IJNS0_IJNS_1CILi8EEENS1_ILi1EEEEEENS1_ILi2EEES2_EEENS0_IJNS0_IJS3_NS1_ILi0EEEEEEiNS1_ILi1024EEEEEEEEC2ERKS6_RKSA_:
[----:B------:R-:W-:Y:S02]  /*a2f0*/  MOV R8, 0xa310 ;  /* 0x0000a31000087802 */ /* 0x000fe40000000f00 */
[----:B------:R-:W-:Y:S05]  /*a300*/  CALL.REL.NOINC `($_ZN7cutlass13device_kernelIN5flash19enable_sm80_to_sm89INS1_16FlashAttnBwdSm80INS1_25CollectiveMainloopBwdSm80ILi2ELi2EN4cute5tupleIJNS5_1CILi128EEES8_NS7_ILi64EEEEEENS_10bfloat16_tEfNS_4arch4Sm80ELb0ELb0ELb1ELb0ELb1ELb0ELb0ELb0ELi2ELi4ELi4ELi4ELb0EEENS1_24CollectiveEpilogueBwdGQAISA_fSD_Li256ELb0ELb1EEENS1_19SingleTileSchedulerILb0ELb0ELb0ELi128EEEEEEEEEvNT_6ParamsE$_ZN4cute3eso3ESOILb1ELb0EJNS_5tupleIJNS2_IJNS_1CILi8EEENS3_ILi1EEEEEENS3_ILi2EEES4_EEENS2_IJNS2_IJS5_NS3_ILi0EEEEEEiNS3_ILi1024EEEEEEEEC2ERKS8_RKSC_) ;  /* 0xffffdc9000007944 */ /* 0x000fea0003c3ffff */
[----:B-1----:R-:W-:Y:S02]  /*a310*/  MOV R2, R4 ;  /* 0x0000000400027202 */ /* 0x002fe40000000f00 */
[----:B------:R-:W-:-:S04]  /*a320*/  MOV R3, 0x0 ;  /* 0x0000000000037802 */ /* 0x000fc80000000f00 */
[----:B------:R-:W-:Y:S05]  /*a330*/  RET.REL.NODEC R2 `(_ZN7cutlass13device_kernelIN5flash19enable_sm80_to_sm89INS1_16FlashAttnBwdSm80INS1_25CollectiveMainloopBwdSm80ILi2ELi2EN4cute5tupleIJNS5_1CILi128EEES8_NS7_ILi64EEEEEENS_10bfloat16_tEfNS_4arch4Sm80ELb0ELb0ELb1ELb0ELb1ELb0ELb0ELb0ELi2ELi4ELi4ELi4ELb0EEENS1_24CollectiveEpilogueBwdGQAISA_fSD_Li256ELb0ELb1EEENS1_19SingleTileSchedulerILb0ELb0ELb0ELi128EEEEEEEEEvNT_6ParamsE) ;  /* 0xffff5cc002007950 */ /* 0x000fea0003c3ffff */
        .type           $_ZN7cutlass13device_kernelIN5flash19enable_sm80_to_sm89INS1_16FlashAttnBwdSm80INS1_25CollectiveMainloopBwdSm80ILi2ELi2EN4cute5tupleIJNS5_1CILi128EEES8_NS7_ILi64EEEEEENS_10bfloat16_tEfNS_4arch4Sm80ELb0ELb0ELb1ELb0ELb1ELb0ELb0ELb0ELi2ELi4ELi4ELi4ELb0EEENS1_24CollectiveEpilogueBwdGQAISA_fSD_Li256ELb0ELb1EEENS1_19SingleTileSchedulerILb0ELb0ELb0ELi128EEEEEEEEEvNT_6ParamsE$_ZN4cute5tupleIJNS0_IJNS0_IJNS_1CILi8EEENS1_ILi1EEEEEENS1_ILi4EEES3_EEENS0_IJNS0_IJS3_NS1_ILi0EEEEEElS7_EEEEEC2ERKS6_RKS9_,@function
        .size           $_ZN7cutlass13device_kernelIN5flash19enable_sm80_to_sm89INS1_16FlashAttnBwdSm80INS1_25CollectiveMainloopBwdSm80ILi2ELi2EN4cute5tupleIJNS5_1CILi128EEES8_NS7_ILi64EEEEEENS_10bfloat16_tEfNS_4arch4Sm80ELb0ELb0ELb1ELb0ELb1ELb0ELb0ELb0ELi2ELi4ELi4ELi4ELb0EEENS1_24CollectiveEpilogueBwdGQAISA_fSD_Li256ELb0ELb1EEENS1_19SingleTileSchedulerILb0ELb0ELb0ELi128EEEEEEEEEvNT_6ParamsE$_ZN4cute5tupleIJNS0_IJNS0_IJNS_1CILi8EEENS1_ILi1EEEEEENS1_ILi4EEES3_EEENS0_IJNS0_IJS3_NS1_ILi0EEEEEElS7_EEEEEC2ERKS6_RKS9_,($_ZN7cutlass13device_kernelIN5flash19enable_sm80_to_sm89INS1_16FlashAttnBwdSm80INS1_25CollectiveMainloopBwdSm80ILi2ELi2EN4cute5tupleIJNS5_1CILi128EEES8_NS7_ILi64EEEEEENS_10bfloat16_tEfNS_4arch4Sm80ELb0ELb0ELb1ELb0ELb1ELb0ELb0ELb0ELi2ELi4ELi4ELi4ELb0EEENS1_24CollectiveEpilogueBwdGQAISA_fSD_Li256ELb0ELb1EEENS1_19SingleTileSchedulerILb0ELb0ELb0ELi128EEEEEEEEEvNT_6ParamsE$_ZN4cute5tupleIJNS0_IJNS_1CILi16EEENS1_ILi2EEES3_S3_NS1_ILi4EEES3_EEENS0_IJNS1_ILi1EEEiiiNS1_ILi144EEENS1_ILi512EEEEEEEEC2ERKS5_RKS9_ - $_ZN7cutlass13device_kernelIN5flash19enable_sm80_to_sm89INS1_16FlashAttnBwdSm80INS1_25CollectiveMainloopBwdSm80ILi2ELi2EN4cute5tupleIJNS5_1CILi128EEES8_NS7_ILi64EEEEEENS_10bfloat16_tEfNS_4arch4Sm80ELb0ELb0ELb1ELb0ELb1ELb0ELb0ELb0ELi2ELi4ELi4ELi4ELb0EEENS1_24CollectiveEpilogueBwdGQAISA_fSD_Li256ELb0ELb1EEENS1_19SingleTileSchedulerILb0ELb0ELb0ELi128EEEEEEEEEvNT_6ParamsE$_ZN4cute5tupleIJNS0_IJNS0_IJNS_1CILi8EEENS1_ILi1EEEEEENS1_ILi4EEES3_EEENS0_IJNS0_IJS3_NS1_ILi0EEEEEElS7_EEEEEC2ERKS6_RKS9_)
$_ZN7cutlass13device_kernelIN5flash19enable_sm80_to_sm89INS1_16FlashAttnBwdSm80INS1_25CollectiveMainloopBwdSm80ILi2ELi2EN4cute5tupleIJNS5_1CILi128EEES8_NS7_ILi64EEEEEENS_10bfloat16_tEfNS_4arch4Sm80ELb0ELb0ELb1ELb0ELb1ELb0ELb0ELb0ELi2ELi4ELi4ELi4ELb0EEENS1_24CollectiveEpilogueBwdGQAISA_fSD_Li256ELb0ELb1EEENS1_19SingleTileSchedulerILb0ELb0ELb0ELi128EEEEEEEEEvNT_6ParamsE$_ZN4cute5tupleIJNS0_IJNS0_IJNS_1CILi8EEENS1_ILi1EEEEEENS1_ILi4EEES3_EEENS0_IJNS0_IJS3_NS1_ILi0EEEEEElS7_EEEEEC2ERKS6_RKS9_:
[----:B------:R-:W-:Y:S02]  /*a340*/  MOV R6, 0xa360 ;  /* 0x0000a36000067802 */ /* 0x000fe40000000f00 */
[----:B------:R-:W-:Y:S05]  /*a350*/  CALL.REL.NOINC `($_ZN7cutlass13device_kernelIN5flash19enable_sm80_to_sm89INS1_16FlashAttnBwdSm80INS1_25CollectiveMainloopBwdSm80ILi2ELi2EN4cute5tupleIJNS5_1CILi128EEES8_NS7_ILi64EEEEEENS_10bfloat16_tEfNS_4arch4Sm80ELb0ELb0ELb1ELb0ELb1ELb0ELb0ELb0ELi2ELi4ELi4ELi4ELb0EEENS1_24CollectiveEpilogueBwdGQAISA_fSD_Li256ELb0ELb1EEENS1_19SingleTileSchedulerILb0ELb0ELb0ELi128EEEEEEEEEvNT_6ParamsE$_ZN4cute3eso3ESOILb1ELb0EJNS_5tupleIJNS2_IJNS_1CILi8EEENS3_ILi1EEEEEENS3_ILi4EEES5_EEENS2_IJNS2_IJS5_NS3_ILi0EEEEEElS9_EEEEEC2ERKS8_RKSB_) ;  /* 0xffffdc8000007944 */ /* 0x000fea0003c3ffff */
[----:B------:R-:W-:-:S04]  /*a360*/  MOV R5, 0x0 ;  /* 0x0000000000057802 */ /* 0x000fc80000000f00 */
[----:B------:R-:W-:Y:S05]  /*a370*/  RET.REL.NODEC R4 `(_ZN7cutlass13device_kernelIN5flash19enable_sm80_to_sm89INS1_16FlashAttnBwdSm80INS1_25CollectiveMainloopBwdSm80ILi2ELi2EN4cute5tupleIJNS5_1CILi128EEES8_NS7_ILi64EEEEEENS_10bfloat16_tEfNS_4arch4Sm80ELb0ELb0ELb1ELb0ELb1ELb0ELb0ELb0ELi2ELi4ELi4ELi4ELb0EEENS1_24CollectiveEpilogueBwdGQAISA_fSD_Li256ELb0ELb1EEENS1_19SingleTileSchedulerILb0ELb0ELb0ELi128EEEEEEEEEvNT_6ParamsE) ;  /* 0xffff5c8004007950 */ /* 0x000fea0003c3ffff */
        .type           $_ZN7cutlass13device_kernelIN5flash19enable_sm80_to_sm89INS1_16FlashAttnBwdSm80INS1_25CollectiveMainloopBwdSm80ILi2ELi2EN4cute5tupleIJNS5_1CILi128EEES8_NS7_ILi64EEEEEENS_10bfloat16_tEfNS_4arch4Sm80ELb0ELb0ELb1ELb0ELb1ELb0ELb0ELb0ELi2ELi4ELi4ELi4ELb0EEENS1_24CollectiveEpilogueBwdGQAISA_fSD_Li256ELb0ELb1EEENS1_19SingleTileSchedulerILb0ELb0ELb0ELi128EEEEEEEEEvNT_6ParamsE$_ZN4cute5tupleIJNS0_IJNS_1CILi16EEENS1_ILi2EEES3_S3_NS1_ILi4EEES3_EEENS0_IJNS1_ILi1EEEiiiNS1_ILi144EEENS1_ILi512EEEEEEEEC2ERKS5_RKS9_,@function
        .size           $_ZN7cutlass13device_kernelIN5flash19enable_sm80_to_sm89INS1_16FlashAttnBwdSm80INS1_25CollectiveMainloopBwdSm80ILi2ELi2EN4cute5tupleIJNS5_1CILi128EEES8_NS7_ILi64EEEEEENS_10bfloat16_tEfNS_4arch4Sm80ELb0ELb0ELb1ELb0ELb1ELb0ELb0ELb0ELi2ELi4ELi4ELi4ELb0EEENS1_24CollectiveEpilogueBwdGQAISA_fSD_Li256ELb0ELb1EEENS1_19SingleTileSchedulerILb0ELb0ELb0ELi128EEEEEEEEEvNT_6ParamsE$_ZN4cute5tupleIJNS0_IJNS_1CILi16EEENS1_ILi2EEES3_S3_NS1_ILi4EEES3_EEENS0_IJNS1_ILi1EEEiiiNS1_ILi144EEENS1_ILi512EEEEEEEEC2ERKS5_RKS9_,($_ZN7cutlass13device_kernelIN5flash19enable_sm80_to_sm89INS1_16FlashAttnBwdSm80INS1_25CollectiveMainloopBwdSm80ILi2ELi2EN4cute5tupleIJNS5_1CILi128EEES8_NS7_ILi64EEEEEENS_10bfloat16_tEfNS_4arch4Sm80ELb0ELb0ELb1ELb0ELb1ELb0ELb0ELb0ELi2ELi4ELi4ELi4ELb0EEENS1_24CollectiveEpilogueBwdGQAISA_fSD_Li256ELb0ELb1EEENS1_19SingleTileSchedulerILb0ELb0ELb0ELi128EEEEEEEEEvNT_6ParamsE$_ZN4cute5tupleIJNS0_IJNS_1CILi1EEENS0_IJS2_NS1_ILi2EEES3_EEEEEENS0_IJNS1_ILi0EEENS0_IJS2_NS1_ILi256EEEiEEEEEEEEC2ERKS5_RKS9_ - $_ZN7cutlass13device_kernelIN5flash19enable_sm80_to_sm89INS1_16FlashAttnBwdSm80INS1_25CollectiveMainloopBwdSm80ILi2ELi2EN4cute5tupleIJNS5_1CILi128EEES8_NS7_ILi64EEEEEENS_10bfloat16_tEfNS_4arch4Sm80ELb0ELb0ELb1ELb0ELb1ELb0ELb0ELb0ELi2ELi4ELi4ELi4ELb0EEENS1_24CollectiveEpilogueBwdGQAISA_fSD_Li256ELb0ELb1EEENS1_19SingleTileSchedulerILb0ELb0ELb0ELi128EEEEEEEEEvNT_6ParamsE$_ZN4cute5tupleIJNS0_IJNS_1CILi16EEENS1_ILi2EEES3_S3_NS1_ILi4EEES3_EEENS0_IJNS1_ILi1EEEiiiNS1_ILi144EEENS1_ILi512EEEEEEEEC2ERKS5_RKS9_)
$_ZN7cutlass13device_kernelIN5flash19enable_sm80_to_sm89INS1_16FlashAttnBwdSm80INS1_25CollectiveMainloopBwdSm80ILi2ELi2EN4cute5tupleIJNS5_1CILi128EEES8_NS7_ILi64EEEEEENS_10bfloat16_tEfNS_4arch4Sm80ELb0ELb0ELb1ELb0ELb1ELb0ELb0ELb0ELi2ELi4ELi4ELi4ELb0EEENS1_24CollectiveEpilogueBwdGQAISA_fSD_Li256ELb0ELb1EEENS1_19SingleTileSchedulerILb0ELb0ELb0ELi128EEEEEEEEEvNT_6ParamsE$_ZN4cute5tupleIJNS0_IJNS_1CILi16EEENS1_ILi2EEES3_S3_NS1_ILi4EEES3_EEENS0_IJNS1_ILi1EEEiiiNS1_ILi144EEENS1_ILi512EEEEEEEEC2ERKS5_RKS9_:
[----:B------:R-:W-:Y:S02]  /*a380*/  MOV R8, 0xa3a0 ;  /* 0x0000a3a000087802 */ /* 0x000fe40000000f00 */
[----:B------:R-:W-:Y:S05]  /*a390*/  CALL.REL.NOINC `($_ZN7cutlass13device_kernelIN5flash19enable_sm80_to_sm89INS1_16FlashAttnBwdSm80INS1_25CollectiveMainloopBwdSm80ILi2ELi2EN4cute5tupleIJNS5_1CILi128EEES8_NS7_ILi64EEEEEENS_10bfloat16_tEfNS_4arch4Sm80ELb0ELb0ELb1ELb0ELb1ELb0ELb0ELb0ELi2ELi4ELi4ELi4ELb0EEENS1_24CollectiveEpilogueBwdGQAISA_fSD_Li256ELb0ELb1EEENS1_19SingleTileSchedulerILb0ELb0ELb0ELi128EEEEEEEEEvNT_6ParamsE$_ZN4cute3eso3ESOILb1ELb0EJNS_5tupleIJNS_1CILi16EEENS3_ILi2EEES5_S5_NS3_ILi4EEES5_EEENS2_IJNS3_ILi1EEEiiiNS3_ILi144EEENS3_ILi512EEEEEEEEC2ERKS7_RKSB_) ;  /* 0xffffdcf000007944 */ /* 0x000fea0003c3ffff */
[----:B-1----:R-:W-:Y:S02]  /*a3a0*/  MOV R2, R6 ;  /* 0x0000000600027202 */ /* 0x002fe40000000f00 */
[----:B------:R-:W-:-:S04]  /*a3b0*/  MOV R3, 0x0 ;  /* 0x0000000000037802 */ /* 0x000fc80000000f00 */
[----:B------:R-:W-:Y:S05]  /*a3c0*/  RET.REL.NODEC R2 `(_ZN7cutlass13device_kernelIN5flash19enable_sm80_to_sm89INS1_16FlashAttnBwdSm80INS1_25CollectiveMainloopBwdSm80ILi2ELi2EN4cute5tupleIJNS5_1CILi128EEES8_NS7_ILi64EEEEEENS_10bfloat16_tEfNS_4arch4Sm80ELb0ELb0ELb1ELb0ELb1ELb0ELb0ELb0ELi2ELi4ELi4ELi4ELb0EEENS1_24CollectiveEpilogueBwdGQAISA_fSD_Li256ELb0ELb1EEENS1_19SingleTileSchedulerILb0ELb0ELb0ELi128EEEEEEEEEvNT_6ParamsE) ;  /* 0xffff5c3002007950 */ /* 0x000fea0003c3ffff */
        .type           $_ZN7cutlass13device_kernelIN5flash19enable_sm80_to_sm89INS1_16FlashAttnBwdSm80INS1_25CollectiveMainloopBwdSm80ILi2ELi2EN4cute5tupleIJNS5_1CILi128EEES8_NS7_ILi64EEEEEENS_10bfloat16_tEfNS_4arch4Sm80ELb0ELb0ELb1ELb0ELb1ELb0ELb0ELb0ELi2ELi4ELi4ELi4ELb0EEENS1_24CollectiveEpilogueBwdGQAISA_fSD_Li256ELb0ELb1EEENS1_19SingleTileSchedulerILb0ELb0ELb0ELi128EEEEEEEEEvNT_6ParamsE$_ZN4cute5tupleIJNS0_IJNS_1CILi1EEENS0_IJS2_NS1_ILi2EEES3_EEEEEENS0_IJNS1_ILi0EEENS0_IJS2_NS1_ILi256EEEiEEEEEEEEC2ERKS5_RKS9_,@function
        .size           $_ZN7cutlass13device_kernelIN5flash19enable_sm80_to_sm89INS1_16FlashAttnBwdSm80INS1_25CollectiveMainloopBwdSm80ILi2ELi2EN4cute5tupleIJNS5_1CILi128EEES8_NS7_ILi64EEEEEENS_10bfloat16_tEfNS_4arch4Sm80ELb0ELb0ELb1ELb0ELb1ELb0ELb0ELb0ELi2ELi4ELi4ELi4ELb0EEENS1_24CollectiveEpilogueBwdGQAISA_fSD_Li256ELb0ELb1EEENS1_19SingleTileSchedulerILb0ELb0ELb0ELi128EEEEEEEEEvNT_6ParamsE$_ZN4cute5tupleIJNS0_IJNS_1CILi1EEENS0_IJS2_NS1_ILi2EEES3_EEEEEENS0_IJNS1_ILi0EEENS0_IJS2_NS1_ILi256EEEiEEEEEEEEC2ERKS5_RKS9_,($_ZN7cutlass13device_kernelIN5flash19enable_sm80_to_sm89INS1_16FlashAttnBwdSm80INS1_25CollectiveMainloopBwdSm80ILi2ELi2EN4cute5tupleIJNS5_1CILi128EEES8_NS7_ILi64EEEEEENS_10bfloat16_tEfNS_4arch4Sm80ELb0ELb0ELb1ELb0ELb1ELb0ELb0ELb0ELi2ELi4ELi4ELi4ELb0EEENS1_24CollectiveEpilogueBwdGQAISA_fSD_Li256ELb0ELb1EEENS1_19SingleTileSchedulerILb0ELb0ELb0ELi128EEEEEEEEEvNT_6ParamsE$_ZN4cute5tupleIJNS0_IJNS_1CILi1EEENS1_ILi2EEEEEENS0_IJNS1_ILi0EEEiEEEEEC2ERKS4_RKS6_ - $_ZN7cutlass13device_kernelIN5flash19enable_sm80_to_sm89INS1_16FlashAttnBwdSm80INS1_25CollectiveMainloopBwdSm80ILi2ELi2EN4cute5tupleIJNS5_1CILi128EEES8_NS7_ILi64EEEEEENS_10bfloat16_tEfNS_4arch4Sm80ELb0ELb0ELb1ELb0ELb1ELb0ELb0ELb0ELi2ELi4ELi4ELi4ELb0EEENS1_24CollectiveEpilogueBwdGQAISA_fSD_Li256ELb0ELb1EEENS1_19SingleTileSchedulerILb0ELb0ELb0ELi128EEEEEEEEEvNT_6ParamsE$_ZN4cute5tupleIJNS0_IJNS_1CILi1EEENS0_IJS2_NS1_ILi2EEES3_EEEEEENS0_IJNS1_ILi0EEENS0_IJS2_NS1_ILi256EEEiEEEEEEEEC2ERKS5_RKS9_)
$_ZN7cutlass13device_kernelIN5flash19enable_sm80_to_sm89INS1_16FlashAttnBwdSm80INS1_25CollectiveMainloopBwdSm80ILi2ELi2EN4cute5tupleIJNS5_1CILi128EEES8_NS7_ILi64EEEEEENS_10bfloat16_tEfNS_4arch4Sm80ELb0ELb0ELb1ELb0ELb1ELb0ELb0ELb0ELi2ELi4ELi4ELi4ELb0EEENS1_24CollectiveEpilogueBwdGQAISA_fSD_Li256ELb0ELb1EEENS1_19SingleTileSchedulerILb0ELb0ELb0ELi128EEEEEEEEEvNT_6ParamsE$_ZN4cute5tupleIJNS0_IJNS_1CILi1EEENS0_IJS2_NS1_ILi2EEES3_EEEEEENS0_IJNS1_ILi0EEENS0_IJS2_NS1_ILi256EEEiEEEEEEEEC2ERKS5_RKS9_:
[----:B------:R-:W-:Y:S02]  /*a3d0*/  MOV R4, 0xa3f0 ;  /* 0x0000a3f000047802 */ /* 0x000fe40000000f00 */
[----:B------:R-:W-:Y:S05]  /*a3e0*/  CALL.REL.NOINC `($_ZN7cutlass13device_kernelIN5flash19enable_sm80_to_sm89INS1_16FlashAttnBwdSm80INS1_25CollectiveMainloopBwdSm80ILi2ELi2EN4cute5tupleIJNS5_1CILi128EEES8_NS7_ILi64EEEEEENS_10bfloat16_tEfNS_4arch4Sm80ELb0ELb0ELb1ELb0ELb1ELb0ELb0ELb0ELi2ELi4ELi4ELi4ELb0EEENS1_24CollectiveEpilogueBwdGQAISA_fSD_Li256ELb0ELb1EEENS1_19SingleTileSchedulerILb0ELb0ELb0ELi128EEEEEEEEEvNT_6ParamsE$_ZN4cute3eso3ESOILb1ELb0EJNS_5tupleIJNS_1CILi1EEENS2_IJS4_NS3_ILi2EEES5_EEEEEENS2_IJNS3_ILi0EEENS2_IJS4_NS3_ILi256EEEiEEEEEEEEC2ERKS7_RKSB_) ;  /* 0xffffdd0000007944 */ /* 0x000fea0003c3ffff */
[----:B-1----:R-:W-:Y:S02]  /*a3f0*/  MOV R2, R6 ;  /* 0x0000000600027202 */ /* 0x002fe40000000f00 */
[----:B------:R-:W-:-:S04]  /*a400*/  MOV R3, 0x0 ;  /* 0x0000000000037802 */ /* 0x000fc80000000f00 */
[----:B------:R-:W-:Y:S05]  /*a410*/  RET.REL.NODEC R2 `(_ZN7cutlass13device_kernelIN5flash19enable_sm80_to_sm89INS1_16FlashAttnBwdSm80INS1_25CollectiveMainloopBwdSm80ILi2ELi2EN4cute5tupleIJNS5_1CILi128EEES8_NS7_ILi64EEEEEENS_10bfloat16_tEfNS_4arch4Sm80ELb0ELb0ELb1ELb0ELb1ELb0ELb0ELb0ELi2ELi4ELi4ELi4ELb0EEENS1_24CollectiveEpilogueBwdGQAISA_fSD_Li256ELb0ELb1EEENS1_19SingleTileSchedulerILb0ELb0ELb0ELi128EEEEEEEEEvNT_6ParamsE) ;  /* 0xffff5be002007950 */ /* 0x000fea0003c3ffff */
        .type           $_ZN7cutlass13device_kernelIN5flash19enable_sm80_to_sm89INS1_16FlashAttnBwdSm80INS1_25CollectiveMainloopBwdSm80ILi2ELi2EN4cute5tupleIJNS5_1CILi128EEES8_NS7_ILi64EEEEEENS_10bfloat16_tEfNS_4arch4Sm80ELb0ELb0ELb1ELb0ELb1ELb0ELb0ELb0ELi2ELi4ELi4ELi4ELb0EEENS1_24CollectiveEpilogueBwdGQAISA_fSD_Li256ELb0ELb1EEENS1_19SingleTileSchedulerILb0ELb0ELb0ELi128EEEEEEEEEvNT_6ParamsE$_ZN4cute5tupleIJNS0_IJNS_1CILi1EEENS1_ILi2EEEEEENS0_IJNS1_ILi0EEEiEEEEEC2ERKS4_RKS6_,@function
        .size           $_ZN7cutlass13device_kernelIN5flash19enable_sm80_to_sm89INS1_16FlashAttnBwdSm80INS1_25CollectiveMainloopBwdSm80ILi2ELi2EN4cute5tupleIJNS5_1CILi128EEES8_NS7_ILi64EEEEEENS_10bfloat16_tEfNS_4arch4Sm80ELb0ELb0ELb1ELb0ELb1ELb0ELb0ELb0ELi2ELi4ELi4ELi4ELb0EEENS1_24CollectiveEpilogueBwdGQAISA_fSD_Li256ELb0ELb1EEENS1_19SingleTileSchedulerILb0ELb0ELb0ELi128EEEEEEEEEvNT_6ParamsE$_ZN4cute5tupleIJNS0_IJNS_1CILi1EEENS1_ILi2EEEEEENS0_IJNS1_ILi0EEEiEEEEEC2ERKS4_RKS6_,($_ZN7cutlass13device_kernelIN5flash19enable_sm80_to_sm89INS1_16FlashAttnBwdSm80INS1_25CollectiveMainloopBwdSm80ILi2ELi2EN4cute5tupleIJNS5_1CILi128EEES8_NS7_ILi64EEEEEENS_10bfloat16_tEfNS_4arch4Sm80ELb0ELb0ELb1ELb0ELb1ELb0ELb0ELb0ELi2ELi4ELi4ELi4ELb0EEENS1_24CollectiveEpilogueBwdGQAISA_fSD_Li256ELb0ELb1EEENS1_19SingleTileSchedulerILb0ELb0ELb0ELi128EEEEEEEEEvNT_6ParamsE$_ZN4cute5tupleIJNS0_IJNS_1CILi1EEENS1_ILi2EEES3_EEENS0_IJS2_NS1_ILi256EEEiEEEEEC2ERKS4_RKS6_ - $_ZN7cutlass13device_kernelIN5flash19enable_sm80_to_sm89INS1_16FlashAttnBwdSm80INS1_25CollectiveMainloopBwdSm80ILi2ELi2EN4cute5tupleIJNS5_1CILi128EEES8_NS7_ILi64EEEEEENS_10bfloat16_tEfNS_4arch4Sm80ELb0ELb0ELb1ELb0ELb1ELb0ELb0ELb0ELi2ELi4ELi4ELi4ELb0EEENS1_24CollectiveEpilogueBwdGQAISA_fSD_Li256ELb0ELb1EEENS1_19SingleTileSchedulerILb0ELb0ELb0ELi128EEEEEEEEEvNT_6ParamsE$_ZN4cute5tupleIJNS0_IJNS_1CILi1EEENS1_ILi2EEEEEENS0_IJNS1_ILi0EEEiEEEEEC2ERKS4_RKS6_)
$_ZN7cutlass13device_kernelIN5flash19enable_sm80_to_sm89INS1_16FlashAttnBwdSm80INS1_25CollectiveMainloopBwdSm80ILi2ELi2EN4cute5tupleIJNS5_1CILi128EEES8_NS7_ILi64EEEEEENS_10bfloat16_tEfNS_4arch4Sm80ELb0ELb0ELb1ELb0ELb1ELb0ELb0ELb0ELi2ELi4ELi4ELi4ELb0EEENS1_24CollectiveEpilogueBwdGQAISA_fSD_Li256ELb0ELb1EEENS1_19SingleTileSchedulerILb0ELb0ELb0ELi128EEEEEEEEEvNT_6ParamsE$_ZN4cute5tupleIJNS0_IJNS_1CILi1EEENS1_ILi2EEEEEENS0_IJNS1_ILi0EEEiEEEEEC2ERKS4_RKS6_:
[----:B------:R-:W-:Y:S02]  /*a420*/  MOV R4, 0xa440 ;  /* 0x0000a44000047802 */ /* 0x000fe40000000f00 */
[----:B------:R-:W-:Y:S05]  /*a430*/  CALL.REL.NOINC `($_ZN7cutlass13device_kernelIN5flash19enable_sm80_to_sm89INS1_16FlashAttnBwdSm80INS1_25CollectiveMainloopBwdSm80ILi2ELi2EN4cute5tupleIJNS5_1CILi128EEES8_NS7_ILi64EEEEEENS_10bfloat16_tEfNS_4arch4Sm80ELb0ELb0ELb1ELb0ELb1ELb0ELb0ELb0ELi2ELi4ELi4ELi4ELb0EEENS1_24CollectiveEpilogueBwdGQAISA_fSD_Li256ELb0ELb1EEENS1_19SingleTileSchedulerILb0ELb0ELb0ELi128EEEEEEEEEvNT_6ParamsE$_ZN4cute3eso3ESOILb1ELb0EJNS_5tupleIJNS_1CILi1EEENS3_ILi2EEEEEENS2_IJNS3_ILi0EEEiEEEEEC2ERKS6_RKS8_) ;  /* 0xffffde8000007944 */ /* 0x000fea0003c3ffff */
[----:B------:R-:W-:-:S04]  /*a440*/  MOV R7, 0x0 ;  /* 0x0000000000077802 */ /* 0x000fc80000000f00 */
[----:B------:R-:W-:Y:S05]  /*a450*/  RET.REL.NODEC R6 `(_ZN7cutlass13device_kernelIN5flash19enable_sm80_to_sm89INS1_16FlashAttnBwdSm80INS1_25CollectiveMainloopBwdSm80ILi2ELi2EN4cute5tupleIJNS5_1CILi128EEES8_NS7_ILi64EEEEEENS_10bfloat16_tEfNS_4arch4Sm80ELb0ELb0ELb1ELb0ELb1ELb0ELb0ELb0ELi2ELi4ELi4ELi4ELb0EEENS1_24CollectiveEpilogueBwdGQAISA_fSD_Li256ELb0ELb1EEENS1_19SingleTileSchedulerILb0ELb0ELb0ELi128EEEEEEEEEvNT_6ParamsE) ;  /* 0xffff5ba006007950 */ /* 0x000fea0003c3ffff */
        .type           $_ZN7cutlass13device_kernelIN5flash19enable_sm80_to_sm89INS1_16FlashAttnBwdSm80INS1_25CollectiveMainloopBwdSm80ILi2ELi2EN4cute5tupleIJNS5_1CILi128EEES8_NS7_ILi64EEEEEENS_10bfloat16_tEfNS_4arch4Sm80ELb0ELb0ELb1ELb0ELb1ELb0ELb0ELb0ELi2ELi4ELi4ELi4ELb0EEENS1_24CollectiveEpilogueBwdGQAISA_fSD_Li256ELb0ELb1EEENS1_19SingleTileSchedulerILb0ELb0ELb0ELi128EEEEEEEEEvNT_6ParamsE$_ZN4cute5tupleIJNS0_IJNS_1CILi1EEENS1_ILi2EEES3_EEENS0_IJS2_NS1_ILi256EEEiEEEEEC2ERKS4_RKS6_,@function
        .size           $_ZN7cutlass13device_kernelIN5flash19enable_sm80_to_sm89INS1_16FlashAttnBwdSm80INS1_25CollectiveMainloopBwdSm80ILi2ELi2EN4cute5tupleIJNS5_1CILi128EEES8_NS7_ILi64EEEEEENS_10bfloat16_tEfNS_4arch4Sm80ELb0ELb0ELb1ELb0ELb1ELb0ELb0ELb0ELi2ELi4ELi4ELi4ELb0EEENS1_24CollectiveEpilogueBwdGQAISA_fSD_Li256ELb0ELb1EEENS1_19SingleTileSchedulerILb0ELb0ELb0ELi128EEEEEEEEEvNT_6ParamsE$_ZN4cute5tupleIJNS0_IJNS_1CILi1EEENS1_ILi2EEES3_EEENS0_IJS2_NS1_ILi256EEEiEEEEEC2ERKS4_RKS6_,($_ZN7cutlass13device_kernelIN5flash19enable_sm80_to_sm89INS1_16FlashAttnBwdSm80INS1_25CollectiveMainloopBwdSm80ILi2ELi2EN4cute5tupleIJNS5_1CILi128EEES8_NS7_ILi64EEEEEENS_10bfloat16_tEfNS_4arch4Sm80ELb0ELb0ELb1ELb0ELb1ELb0ELb0ELb0ELi2ELi4ELi4ELi4ELb0EEENS1_24CollectiveEpilogueBwdGQAISA_fSD_Li256ELb0ELb1EEENS1_19SingleTileSchedulerILb0ELb0ELb0ELi128EEEEEEEEEvNT_6ParamsE$_ZN4cute5tupleIJNS0_IJNS_1CILi2EEEEEENS0_IJiEEEEEC2ERKS3_RKS4_ - $_ZN7cutlass13device_kernelIN5flash19enable_sm80_to_sm89INS1_16FlashAttnBwdSm80INS1_25CollectiveMainloopBwdSm80ILi2ELi2EN4cute5tupleIJNS5_1CILi128EEES8_NS7_ILi64EEEEEENS_10bfloat16_tEfNS_4arch4Sm80ELb0ELb0ELb1ELb0ELb1ELb0ELb0ELb0ELi2ELi4ELi4ELi4ELb0EEENS1_24CollectiveEpilogueBwdGQAISA_fSD_Li256ELb0ELb1EEENS1_19SingleTileSchedulerILb0ELb0ELb0ELi128EEEEEEEEEvNT_6ParamsE$_ZN4cute5tupleIJNS0_IJNS_1CILi1EEENS1_ILi2EEES3_EEENS0_IJS2_NS1_ILi256EEEiEEEEEC2ERKS4_RKS6_)
$_ZN7cutlass13device_kernelIN5flash19enable_sm80_to_sm89INS1_16FlashAttnBwdSm80INS1_25CollectiveMainloopBwdSm80ILi2ELi2EN4cute5tupleIJNS5_1CILi128EEES8_NS7_ILi64EEEEEENS_10bfloat16_tEfNS_4arch4Sm80ELb0ELb0ELb1ELb0ELb1ELb0ELb0ELb0ELi2ELi4ELi4ELi4ELb0EEENS1_24CollectiveEpilogueBwdGQAISA_fSD_Li256ELb0ELb1EEENS1_19SingleTileSchedulerILb0ELb0ELb0ELi128EEEEEEEEEvNT_6ParamsE$_ZN4cute5tupleIJNS0_IJNS_1CILi1EEENS1_ILi2EEES3_EEENS0_IJS2_NS1_ILi256EEEiEEEEEC2ERKS4_RKS6_:
[----:B------:R-:W-:Y:S02]  /*a460*/  MOV R4, 0xa480 ;  /* 0x0000a48000047802 */ /* 0x000fe40000000f00 */
[----:B------:R-:W-:Y:S05]  /*a470*/  CALL.REL.NOINC `($_ZN7cutlass13device_kernelIN5flash19enable_sm80_to_sm89INS1_16FlashAttnBwdSm80INS1_25CollectiveMainloopBwdSm80ILi2ELi2EN4cute5tupleIJNS5_1CILi128EEES8_NS7_ILi64EEEEEENS_10bfloat16_tEfNS_4arch4Sm80ELb0ELb0ELb1ELb0ELb1ELb0ELb0ELb0ELi2ELi4ELi4ELi4ELb0EEENS1_24CollectiveEpilogueBwdGQAISA_fSD_Li256ELb0ELb1EEENS1_19SingleTileSchedulerILb0ELb0ELb0ELi128EEEEEEEEEvNT_6ParamsE$_ZN4cute3eso3ESOILb1ELb0EJNS_5tupleIJNS_1CILi1EEENS3_ILi2EEES5_EEENS2_IJS4_NS3_ILi256EEEiEEEEEC2ERKS6_RKS8_) ;  /* 0xffffde8000007944 */ /* 0x000fea0003c3ffff */
[----:B-1----:R-:W-:Y:S02]  /*a480*/  MOV R2, R6 ;  /* 0x0000000600027202 */ /* 0x002fe40000000f00 */
[----:B------:R-:W-:-:S04]  /*a490*/  MOV R3, 0x0 ;  /* 0x0000000000037802 */ /* 0x000fc80000000f00 */
[----:B------:R-:W-:Y:S05]  /*a4a0*/  RET.REL.NODEC R2 `(_ZN7cutlass13device_kernelIN5flash19enable_sm80_to_sm89INS1_16FlashAttnBwdSm80INS1_25CollectiveMainloopBwdSm80ILi2ELi2EN4cute5tupleIJNS5_1CILi128EEES8_NS7_ILi64EEEEEENS_10bfloat16_tEfNS_4arch4Sm80ELb0ELb0ELb1ELb0ELb1ELb0ELb0ELb0ELi2ELi4ELi4ELi4ELb0EEENS1_24CollectiveEpilogueBwdGQAISA_fSD_Li256ELb0ELb1EEENS1_19SingleTileSchedulerILb0ELb0ELb0ELi128EEEEEEEEEvNT_6ParamsE) ;  /* 0xffff5b5002007950 */ /* 0x000fea0003c3ffff */
        .type           $_ZN7cutlass13device_kernelIN5flash19enable_sm80_to_sm89INS1_16FlashAttnBwdSm80INS1_25CollectiveMainloopBwdSm80ILi2ELi2EN4cute5tupleIJNS5_1CILi128EEES8_NS7_ILi64EEEEEENS_10bfloat16_tEfNS_4arch4Sm80ELb0ELb0ELb1ELb0ELb1ELb0ELb0ELb0ELi2ELi4ELi4ELi4ELb0EEENS1_24CollectiveEpilogueBwdGQAISA_fSD_Li256ELb0ELb1EEENS1_19SingleTileSchedulerILb0ELb0ELb0ELi128EEEEEEEEEvNT_6ParamsE$_ZN4cute5tupleIJNS0_IJNS_1CILi2EEEEEENS0_IJiEEEEEC2ERKS3_RKS4_,@function
        .size           $_ZN7cutlass13device_kernelIN5flash19enable_sm80_to_sm89INS1_16FlashAttnBwdSm80INS1_25CollectiveMainloopBwdSm80ILi2ELi2EN4cute5tupleIJNS5_1CILi128EEES8_NS7_ILi64EEEEEENS_10bfloat16_tEfNS_4arch4Sm80ELb0ELb0ELb1ELb0ELb1ELb0ELb0ELb0ELi2ELi4ELi4ELi4ELb0EEENS1_24CollectiveEpilogueBwdGQAISA_fSD_Li256ELb0ELb1EEENS1_19SingleTileSchedulerILb0ELb0ELb0ELi128EEEEEEEEEvNT_6ParamsE$_ZN4cute5tupleIJNS0_IJNS_1CILi2EEEEEENS0_IJiEEEEEC2ERKS3_RKS4_,($_ZN7cutlass13device_kernelIN5flash19enable_sm80_to_sm89INS1_16FlashAttnBwdSm80INS1_25CollectiveMainloopBwdSm80ILi2ELi2EN4cute5tupleIJNS5_1CILi128EEES8_NS7_ILi64EEEEEENS_10bfloat16_tEfNS_4arch4Sm80ELb0ELb0ELb1ELb0ELb1ELb0ELb0ELb0ELi2ELi4ELi4ELi4ELb0EEENS1_24CollectiveEpilogueBwdGQAISA_fSD_Li256ELb0ELb1EEENS1_19SingleTileSchedulerILb0ELb0ELb0ELi128EEEEEEEEEvNT_6ParamsE$_ZN4cute5tupleIJNS0_IJNS_1CILi2EEES2_EEENS0_IJNS1_ILi1EEEiEEEEEC2ERKS3_RKS5_ - $_ZN7cutlass13device_kernelIN5flash19enable_sm80_to_sm89INS1_16FlashAttnBwdSm80INS1_25CollectiveMainloopBwdSm80ILi2ELi2EN4cute5tupleIJNS5_1CILi128EEES8_NS7_ILi64EEEEEENS_10bfloat16_tEfNS_4arch4Sm80ELb0ELb0ELb1ELb0ELb1ELb0ELb0ELb0ELi2ELi4ELi4ELi4ELb0EEENS1_24CollectiveEpilogueBwdGQAISA_fSD_Li256ELb0ELb1EEENS1_19SingleTileSchedulerILb0ELb0ELb0ELi128EEEEEEEEEvNT_6ParamsE$_ZN4cute5tupleIJNS0_IJNS_1CILi2EEEEEENS0_IJiEEEEEC2ERKS3_RKS4_)
$_ZN7cutlass13device_kernelIN5flash19enable_sm80_to_sm89INS1_16FlashAttnBwdSm80INS1_25CollectiveMainloopBwdSm80ILi2ELi2EN4cute5tupleIJNS5_1CILi128EEES8_NS7_ILi64EEEEEENS_10bfloat16_tEfNS_4arch4Sm80ELb0ELb0ELb1ELb0ELb1ELb0ELb0ELb0ELi2ELi4ELi4ELi4ELb0EEENS1_24CollectiveEpilogueBwdGQAISA_fSD_Li256ELb0ELb1EEENS1_19SingleTileSchedulerILb0ELb0ELb0ELi128EEEEEEEEEvNT_6ParamsE$_ZN4cute5tupleIJNS0_IJNS_1CILi2EEEEEENS0_IJiEEEEEC2ERKS3_RKS4_:
[----:B------:R-:W-:Y:S02]  /*a4b0*/  MOV R6, 0xa4d0 ;  /* 0x0000a4d000067802 */ /* 0x000fe40000000f00 */
[----:B------:R-:W-:Y:S05]  /*a4c0*/  CALL.REL.NOINC `($_ZN7cutlass13device_kernelIN5flash19enable_sm80_to_sm89INS1_16FlashAttnBwdSm80INS1_25CollectiveMainloopBwdSm80ILi2ELi2EN4cute5tupleIJNS5_1CILi128EEES8_NS7_ILi64EEEEEENS_10bfloat16_tEfNS_4arch4Sm80ELb0ELb0ELb1ELb0ELb1ELb0ELb0ELb0ELi2ELi4ELi4ELi4ELb0EEENS1_24CollectiveEpilogueBwdGQAISA_fSD_Li256ELb0ELb1EEENS1_19SingleTileSchedulerILb0ELb0ELb0ELi128EEEEEEEEEvNT_6ParamsE$_ZN4cute3eso3ESOILb1ELb0EJNS_5tupleIJNS_1CILi2EEEEEENS2_IJiEEEEEC2ERKS5_RKS6_) ;  /* 0xffffde7000007944 */ /* 0x000fea0003c3ffff */
[----:B------:R-:W-:-:S04]  /*a4d0*/  MOV R5, 0x0 ;  /* 0x0000000000057802 */ /* 0x000fc80000000f00 */
[----:B------:R-:W-:Y:S05]  /*a4e0*/  RET.REL.NODEC R4 `(_ZN7cutlass13device_kernelIN5flash19enable_sm80_to_sm89INS1_16FlashAttnBwdSm80INS1_25CollectiveMainloopBwdSm80ILi2ELi2EN4cute5tupleIJNS5_1CILi128EEES8_NS7_ILi64EEEEEENS_10bfloat16_tEfNS_4arch4Sm80ELb0ELb0ELb1ELb0ELb1ELb0ELb0ELb0ELi2ELi4ELi4ELi4ELb0EEENS1_24CollectiveEpilogueBwdGQAISA_fSD_Li256ELb0ELb1EEENS1_19SingleTileSchedulerILb0ELb0ELb0ELi128EEEEEEEEEvNT_6ParamsE) ;  /* 0xffff5b1004007950 */ /* 0x000fea0003c3ffff */
        .type           $_ZN7cutlass13device_kernelIN5flash19enable_sm80_to_sm89INS1_16FlashAttnBwdSm80INS1_25CollectiveMainloopBwdSm80ILi2ELi2EN4cute5tupleIJNS5_1CILi128EEES8_NS7_ILi64EEEEEENS_10bfloat16_tEfNS_4arch4Sm80ELb0ELb0ELb1ELb0ELb1ELb0ELb0ELb0ELi2ELi4ELi4ELi4ELb0EEENS1_24CollectiveEpilogueBwdGQAISA_fSD_Li256ELb0ELb1EEENS1_19SingleTileSchedulerILb0ELb0ELb0ELi128EEEEEEEEEvNT_6ParamsE$_ZN4cute5tupleIJNS0_IJNS_1CILi2EEES2_EEENS0_IJNS1_ILi1EEEiEEEEEC2ERKS3_RKS5_,@function
        .size           $_ZN7cutlass13device_kernelIN5flash19enable_sm80_to_sm89INS1_16FlashAttnBwdSm80INS1_25CollectiveMainloopBwdSm80ILi2ELi2EN4cute5tupleIJNS5_1CILi128EEES8_NS7_ILi64EEEEEENS_10bfloat16_tEfNS_4arch4Sm80ELb0ELb0ELb1ELb0ELb1ELb0ELb0ELb0ELi2ELi4ELi4ELi4ELb0EEENS1_24CollectiveEpilogueBwdGQAISA_fSD_Li256ELb0ELb1EEENS1_19SingleTileSchedulerILb0ELb0ELb0ELi128EEEEEEEEEvNT_6ParamsE$_ZN4cute5tupleIJNS0_IJNS_1CILi2EEES2_EEENS0_IJNS1_ILi1EEEiEEEEEC2ERKS3_RKS5_,($_ZN7cutlass13device_kernelIN5flash19enable_sm80_to_sm89INS1_16FlashAttnBwdSm80INS1_25CollectiveMainloopBwdSm80ILi2ELi2EN4cute5tupleIJNS5_1CILi128EEES8_NS7_ILi64EEEEEENS_10bfloat16_tEfNS_4arch4Sm80ELb0ELb0ELb1ELb0ELb1ELb0ELb0ELb0ELi2ELi4ELi4ELi4ELb0EEENS1_24CollectiveEpilogueBwdGQAISA_fSD_Li256ELb0ELb1EEENS1_19SingleTileSchedulerILb0ELb0ELb0ELi128EEEEEEEEEvNT_6ParamsE$_ZN4cute5tupleIJNS0_IJNS_1CILi2EEES2_EEENS0_IJiNS1_ILi4096EEEEEEEEC2ERKS3_RKS5_ - $_ZN7cutlass13device_kernelIN5flash19enable_sm80_to_sm89INS1_16FlashAttnBwdSm80INS1_25CollectiveMainloopBwdSm80ILi2ELi2EN4cute5tupleIJNS5_1CILi128EEES8_NS7_ILi64EEEEEENS_10bfloat16_tEfNS_4arch4Sm80ELb0ELb0ELb1ELb0ELb1ELb0ELb0ELb0ELi2ELi4ELi4ELi4ELb0EEENS1_24CollectiveEpilogueBwdGQAISA_fSD_Li256ELb0ELb1EEENS1_19SingleTileSchedulerILb0ELb0ELb0ELi128EEEEEEEEEvNT_6ParamsE$_ZN4cute5tupleIJNS0_IJNS_1CILi2EEES2_EEENS0_IJNS1_ILi1EEEiEEEEEC2ERKS3_RKS5_)
$_ZN7cutlass13device_kernelIN5flash19enable_sm80_to_sm89INS1_16FlashAttnBwdSm80INS1_25CollectiveMainloopBwdSm80ILi2ELi2EN4cute5tupleIJNS5_1CILi128EEES8_NS7_ILi64EEEEEENS_10bfloat16_tEfNS_4arch4Sm80ELb0ELb0ELb1ELb0ELb1ELb0ELb0ELb0ELi2ELi4ELi4ELi4ELb0EEENS1_24CollectiveEpilogueBwdGQAISA_fSD_Li256ELb0ELb1EEENS1_19SingleTileSchedulerILb0ELb0ELb0ELi128EEEEEEEEEvNT_6ParamsE$_ZN4cute5tupleIJNS0_IJNS_1CILi2EEES2_EEENS0_IJNS1_ILi1EEEiEEEEEC2ERKS3_RKS5_:
[----:B------:R-:W-:Y:S02]  /*a4f0*/  MOV R4, 0xa510 ;  /* 0x0000a51000047802 */ /* 0x000fe40000000f00 */
[----:B------:R-:W-:Y:S05]  /*a500*/  CALL.REL.NOINC `($_ZN7cutlass13device_kernelIN5flash19enable_sm80_to_sm89INS1_16FlashAttnBwdSm80INS1_25CollectiveMainloopBwdSm80ILi2ELi2EN4cute5tupleIJNS5_1CILi128EEES8_NS7_ILi64EEEEEENS_10bfloat16_tEfNS_4arch4Sm80ELb0ELb0ELb1ELb0ELb1ELb0ELb0ELb0ELi2ELi4ELi4ELi4ELb0EEENS1_24CollectiveEpilogueBwdGQAISA_fSD_Li256ELb0ELb1EEENS1_19SingleTileSchedulerILb0ELb0ELb0ELi128EEEEEEEEEvNT_6ParamsE$_ZN4cute3eso3ESOILb1ELb0EJNS_5tupleIJNS_1CILi2EEES4_EEENS2_IJNS3_ILi1EEEiEEEEEC2ERKS5_RKS7_) ;  /* 0xffffdf0000007944 */ /* 0x000fea0003c3ffff */
[----:B-1----:R-:W-:Y:S02]  /*a510*/  MOV R2, R6 ;  /* 0x0000000600027202 */ /* 0x002fe40000000f00 */
[----:B------:R-:W-:-:S04]  /*a520*/  MOV R3, 0x0 ;  /* 0x0000000000037802 */ /* 0x000fc80000000f00 */
[----:B------:R-:W-:Y:S05]  /*a530*/  RET.REL.NODEC R2 `(_ZN7cutlass13device_kernelIN5flash19enable_sm80_to_sm89INS1_16FlashAttnBwdSm80INS1_25CollectiveMainloopBwdSm80ILi2ELi2EN4cute5tupleIJNS5_1CILi128EEES8_NS7_ILi64EEEEEENS_10bfloat16_tEfNS_4arch4Sm80ELb0ELb0ELb1ELb0ELb1ELb0ELb0ELb0ELi2ELi4ELi4ELi4ELb0EEENS1_24CollectiveEpilogueBwdGQAISA_fSD_Li256ELb0ELb1EEENS1_19SingleTileSchedulerILb0ELb0ELb0ELi128EEEEEEEEEvNT_6ParamsE) ;  /* 0xffff5ac002007950 */ /* 0x000fea0003c3ffff */
        .type           $_ZN7cutlass13device_kernelIN5flash19enable_sm80_to_sm89INS1_16FlashAttnBwdSm80INS1_25CollectiveMainloopBwdSm80ILi2ELi2EN4cute5tupleIJNS5_1CILi128EEES8_NS7_ILi64EEEEEENS_10bfloat16_tEfNS_4arch4Sm80ELb0ELb0ELb1ELb0ELb1ELb0ELb0ELb0ELi2ELi4ELi4ELi4ELb0EEENS1_24CollectiveEpilogueBwdGQAISA_fSD_Li256ELb0ELb1EEENS1_19SingleTileSchedulerILb0ELb0ELb0ELi128EEEEEEEEEvNT_6ParamsE$_ZN4cute5tupleIJNS0_IJNS_1CILi2EEES2_EEENS0_IJiNS1_ILi4096EEEEEEEEC2ERKS3_RKS5_,@function
        .size           $_ZN7cutlass13device_kernelIN5flash19enable_sm80_to_sm89INS1_16FlashAttnBwdSm80INS1_25CollectiveMainloopBwdSm80ILi2ELi2EN4cute5tupleIJNS5_1CILi128EEES8_NS7_ILi64EEEEEENS_10bfloat16_tEfNS_4arch4Sm80ELb0ELb0ELb1ELb0ELb1ELb0ELb0ELb0ELi2ELi4ELi4ELi4ELb0EEENS1_24CollectiveEpilogueBwdGQAISA_fSD_Li256ELb0ELb1EEENS1_19SingleTileSchedulerILb0ELb0ELb0ELi128EEEEEEEEEvNT_6ParamsE$_ZN4cute5tupleIJNS0_IJNS_1CILi2EEES2_EEENS0_IJiNS1_ILi4096EEEEEEEEC2ERKS3_RKS5_,($_ZN7cutlass13device_kernelIN5flash19enable_sm80_to_sm89INS1_16FlashAttnBwdSm80INS1_25CollectiveMainloopBwdSm80ILi2ELi2EN4cute5tupleIJNS5_1CILi128EEES8_NS7_ILi64EEEEEENS_10bfloat16_tEfNS_4arch4Sm80ELb0ELb0ELb1ELb0ELb1ELb0ELb0ELb0ELi2ELi4ELi4ELi4ELb0EEENS1_24CollectiveEpilogueBwdGQAISA_fSD_Li256ELb0ELb1EEENS1_19SingleTileSchedulerILb0ELb0ELb0ELi128EEEEEEEEEvNT_6ParamsE$_ZN4cute5tupleIJNS0_IJNS_1CILi2EEES2_EEENS0_IJiNS1_ILi512EEEEEEEEC2ERKS3_RKS5_ - $_ZN7cutlass13device_kernelIN5flash19enable_sm80_to_sm89INS1_16FlashAttnBwdSm80INS1_25CollectiveMainloopBwdSm80ILi2ELi2EN4cute5tupleIJNS5_1CILi128EEES8_NS7_ILi64EEEEEENS_10bfloat16_tEfNS_4arch4Sm80ELb0ELb0ELb1ELb0ELb1ELb0ELb0ELb0ELi2ELi4ELi4ELi4ELb0EEENS1_24CollectiveEpilogueBwdGQAISA_fSD_Li256ELb0ELb1EEENS1_19SingleTileSchedulerILb0ELb0ELb0ELi128EEEEEEEEEvNT_6ParamsE$_ZN4cute5tupleIJNS0_IJNS_1CILi2EEES2_EEENS0_IJiNS1_ILi4096EEEEEEEEC2ERKS3_RKS5_)
$_ZN7cutlass13device_kernelIN5flash19enable_sm80_to_sm89INS1_16FlashAttnBwdSm80INS1_25CollectiveMainloopBwdSm80ILi2ELi2EN4cute5tupleIJNS5_1CILi128EEES8_NS7_ILi64EEEEEENS_10bfloat16_tEfNS_4arch4Sm80ELb0ELb0ELb1ELb0ELb1ELb0ELb0ELb0ELi2ELi4ELi4ELi4ELb0EEENS1_24CollectiveEpilogueBwdGQAISA_fSD_Li256ELb0ELb1EEENS1_19SingleTileSchedulerILb0ELb0ELb0ELi128EEEEEEEEEvNT_6ParamsE$_ZN4cute5tupleIJNS0_IJNS_1CILi2EEES2_EEENS0_IJiNS1_ILi4096EEEEEEEEC2ERKS3_RKS5_:
[----:B------:R-:W-:Y:S02]  /*a540*/  MOV R4, 0xa560 ;  /* 0x0000a56000047802 */ /* 0x000fe40000000f00 */
[----:B------:R-:W-:Y:S05]  /*a550*/  CALL.REL.NOINC `($_ZN7cutlass13device_kernelIN5flash19enable_sm80_to_sm89INS1_16FlashAttnBwdSm80INS1_25CollectiveMainloopBwdSm80ILi2ELi2EN4cute5tupleIJNS5_1CILi128EEES8_NS7_ILi64EEEEEENS_10bfloat16_tEfNS_4arch4Sm80ELb0ELb0ELb1ELb0ELb1ELb0ELb0ELb0ELi2ELi4ELi4ELi4ELb0EEENS1_24CollectiveEpilogueBwdGQAISA_fSD_Li256ELb0ELb1EEENS1_19SingleTileSchedulerILb0ELb0ELb0ELi128EEEEEEEEEvNT_6ParamsE$_ZN4cute3eso3ESOILb1ELb0EJNS_5tupleIJNS_1CILi2EEES4_EEENS2_IJiNS3_ILi4096EEEEEEEEC2ERKS5_RKS7_) ;  /* 0xffffdef000007944 */ /* 0x000fea0003c3ffff */
[----:B-1----:R-:W-:Y:S02]  /*a560*/  MOV R2, R6 ;  /* 0x0000000600027202 */ /* 0x002fe40000000f00 */
[----:B------:R-:W-:-:S04]  /*a570*/  MOV R3, 0x0 ;  /* 0x0000000000037802 */ /* 0x000fc80000000f00 */
[----:B------:R-:W-:Y:S05]  /*a580*/  RET.REL.NODEC R2 `(_ZN7cutlass13device_kernelIN5flash19enable_sm80_to_sm89INS1_16FlashAttnBwdSm80INS1_25CollectiveMainloopBwdSm80ILi2ELi2EN4cute5tupleIJNS5_1CILi128EEES8_NS7_ILi64EEEEEENS_10bfloat16_tEfNS_4arch4Sm80ELb0ELb0ELb1ELb0ELb1ELb0ELb0ELb0ELi2ELi4ELi4ELi4ELb0EEENS1_24CollectiveEpilogueBwdGQAISA_fSD_Li256ELb0ELb1EEENS1_19SingleTileSchedulerILb0ELb0ELb0ELi128EEEEEEEEEvNT_6ParamsE) ;  /* 0xffff5a7002007950 */ /* 0x000fea0003c3ffff */
        .type           $_ZN7cutlass13device_kernelIN5flash19enable_sm80_to_sm89INS1_16FlashAttnBwdSm80INS1_25CollectiveMainloopBwdSm80ILi2ELi2EN4cute5tupleIJNS5_1CILi128EEES8_NS7_ILi64EEEEEENS_10bfloat16_tEfNS_4arch4Sm80ELb0ELb0ELb1ELb0ELb1ELb0ELb0ELb0ELi2ELi4ELi4ELi4ELb0EEENS1_24CollectiveEpilogueBwdGQAISA_fSD_Li256ELb0ELb1EEENS1_19SingleTileSchedulerILb0ELb0ELb0ELi128EEEEEEEEEvNT_6ParamsE$_ZN4cute5tupleIJNS0_IJNS_1CILi2EEES2_EEENS0_IJiNS1_ILi512EEEEEEEEC2ERKS3_RKS5_,@function
        .size           $_ZN7cutlass13device_kernelIN5flash19enable_sm80_to_sm89INS1_16FlashAttnBwdSm80INS1_25CollectiveMainloopBwdSm80ILi2ELi2EN4cute5tupleIJNS5_1CILi128EEES8_NS7_ILi64EEEEEENS_10bfloat16_tEfNS_4arch4Sm80ELb0ELb0ELb1ELb0ELb1ELb0ELb0ELb0ELi2ELi4ELi4ELi4ELb0EEENS1_24CollectiveEpilogueBwdGQAISA_fSD_Li256ELb0ELb1EEENS1_19SingleTileSchedulerILb0ELb0ELb0ELi128EEEEEEEEEvNT_6ParamsE$_ZN4cute5tupleIJNS0_IJNS_1CILi2EEES2_EEENS0_IJiNS1_ILi512EEEEEEEEC2ERKS3_RKS5_,($_ZN7cutlass13device_kernelIN5flash19enable_sm80_to_sm89INS1_16FlashAttnBwdSm80INS1_25CollectiveMainloopBwdSm80ILi2ELi2EN4cute5tupleIJNS5_1CILi128EEES8_NS7_ILi64EEEEEENS_10bfloat16_tEfNS_4arch4Sm80ELb0ELb0ELb1ELb0ELb1ELb0ELb0ELb0ELi2ELi4ELi4ELi4ELb0EEENS1_24CollectiveEpilogueBwdGQAISA_fSD_Li256ELb0ELb1EEENS1_19SingleTileSchedulerILb0ELb0ELb0ELi128EEEEEEEEEvNT_6ParamsE$_ZN4cute5tupleIJNS0_IJNS_1CILi2EEES2_EEENS0_IJiiEEEEEC2ERKS3_RKS4_ - $_ZN7cutlass13device_kernelIN5flash19enable_sm80_to_sm89INS1_16FlashAttnBwdSm80INS1_25CollectiveMainloopBwdSm80ILi2ELi2EN4cute5tupleIJNS5_1CILi128EEES8_NS7_ILi64EEEEEENS_10bfloat16_tEfNS_4arch4Sm80ELb0ELb0ELb1ELb0ELb1ELb0ELb0ELb0ELi2ELi4ELi4ELi4ELb0EEENS1_24CollectiveEpilogueBwdGQAISA_fSD_Li256ELb0ELb1EEENS1_19SingleTileSchedulerILb0ELb0ELb0ELi128EEEEEEEEEvNT_6ParamsE$_ZN4cute5tupleIJNS0_IJNS_1CILi2EEES2_EEENS0_IJiNS1_ILi512EEEEEEEEC2ERKS3_RKS5_)
$_ZN7cutlass13device_kernelIN5flash19enable_sm80_to_sm89INS1_16FlashAttnBwdSm80INS1_25CollectiveMainloopBwdSm80ILi2ELi2EN4cute5tupleIJNS5_1CILi128EEES8_NS7_ILi64EEEEEENS_10bfloat16_tEfNS_4arch4Sm80ELb0ELb0ELb1ELb0ELb1ELb0ELb0ELb0ELi2ELi4ELi4ELi4ELb0EEENS1_24CollectiveEpilogueBwdGQAISA_fSD_Li256ELb0ELb1EEENS1_19SingleTileSchedulerILb0ELb0ELb0ELi128EEEEEEEEEvNT_6ParamsE$_ZN4cute5tupleIJNS0_IJNS_1CILi2EEES2_EEENS0_IJiNS1_ILi512EEEEEEEEC2ERKS3_RKS5_:
[----:B------:R-:W-:Y:S02]  /*a590*/  MOV R4, 0xa5b0 ;  /* 0x0000a5b000047802 */ /* 0x000fe40000000f00 */
[----:B------:R-:W-:Y:S05]  /*a5a0*/  CALL.REL.NOINC `($_ZN7cutlass13device_kernelIN5flash19enable_sm80_to_sm89INS1_16FlashAttnBwdSm80INS1_25CollectiveMainloopBwdSm80ILi2ELi2EN4cute5tupleIJNS5_1CILi128EEES8_NS7_ILi64EEEEEENS_10bfloat16_tEfNS_4arch4Sm80ELb0ELb0ELb1ELb0ELb1ELb0ELb0ELb0ELi2ELi4ELi4ELi4ELb0EEENS1_24CollectiveEpilogueBwdGQAISA_fSD_Li256ELb0ELb1EEENS1_19SingleTileSchedulerILb0ELb0ELb0ELi128EEEEEEEEEvNT_6ParamsE$_ZN4cute3eso3ESOILb1ELb0EJNS_5tupleIJNS_1CILi2EEES4_EEENS2_IJiNS3_ILi512EEEEEEEEC2ERKS5_RKS7_) ;  /* 0xffffdee000007944 */ /* 0x000fea0003c3ffff */
[----:B-1----:R-:W-:Y:S02]  /*a5b0*/  MOV R2, R6 ;  /* 0x0000000600027202 */ /* 0x002fe40000000f00 */
[----:B------:R-:W-:-:S04]  /*a5c0*/  MOV R3, 0x0 ;  /* 0x0000000000037802 */ /* 0x000fc80000000f00 */
[----:B------:R-:W-:Y:S05]  /*a5d0*/  RET.REL.NODEC R2 `(_ZN7cutlass13device_kernelIN5flash19enable_sm80_to_sm89INS1_16FlashAttnBwdSm80INS1_25CollectiveMainloopBwdSm80ILi2ELi2EN4cute5tupleIJNS5_1CILi128EEES8_NS7_ILi64EEEEEENS_10bfloat16_tEfNS_4arch4Sm80ELb0ELb0ELb1ELb0ELb1ELb0ELb0ELb0ELi2ELi4ELi4ELi4ELb0EEENS1_24CollectiveEpilogueBwdGQAISA_fSD_Li256ELb0ELb1EEENS1_19SingleTileSchedulerILb0ELb0ELb0ELi128EEEEEEEEEvNT_6ParamsE) ;  /* 0xffff5a2002007950 */ /* 0x000fea0003c3ffff */
        .type           $_ZN7cutlass13device_kernelIN5flash19enable_sm80_to_sm89INS1_16FlashAttnBwdSm80INS1_25CollectiveMainloopBwdSm80ILi2ELi2EN4cute5tupleIJNS5_1CILi128EEES8_NS7_ILi64EEEEEENS_10bfloat16_tEfNS_4arch4Sm80ELb0ELb0ELb1ELb0ELb1ELb0ELb0ELb0ELi2ELi4ELi4ELi4ELb0EEENS1_24CollectiveEpilogueBwdGQAISA_fSD_Li256ELb0ELb1EEENS1_19SingleTileSchedulerILb0ELb0ELb0ELi128EEEEEEEEEvNT_6ParamsE$_ZN4cute5tupleIJNS0_IJNS_1CILi2EEES2_EEENS0_IJiiEEEEEC2ERKS3_RKS4_,@function
        .size           $_ZN7cutlass13device_kernelIN5flash19enable_sm80_to_sm89INS1_16FlashAttnBwdSm80INS1_25CollectiveMainloopBwdSm80ILi2ELi2EN4cute5tupleIJNS5_1CILi128EEES8_NS7_ILi64EEEEEENS_10bfloat16_tEfNS_4arch4Sm80ELb0ELb0ELb1ELb0ELb1ELb0ELb0ELb0ELi2ELi4ELi4ELi4ELb0EEENS1_24CollectiveEpilogueBwdGQAISA_fSD_Li256ELb0ELb1EEENS1_19SingleTileSchedulerILb0ELb0ELb0ELi128EEEEEEEEEvNT_6ParamsE$_ZN4cute5tupleIJNS0_IJNS_1CILi2EEES2_EEENS0_IJiiEEEEEC2ERKS3_RKS4_,($_ZN7cutlass13device_kernelIN5flash19enable_sm80_to_sm89INS1_16FlashAttnBwdSm80INS1_25CollectiveMainloopBwdSm80ILi2ELi2EN4cute5tupleIJNS5_1CILi128EEES8_NS7_ILi64EEEEEENS_10bfloat16_tEfNS_4arch4Sm80ELb0ELb0ELb1ELb0ELb1ELb0ELb0ELb0ELi2ELi4ELi4ELi4ELb0EEENS1_24CollectiveEpilogueBwdGQAISA_fSD_Li256ELb0ELb1EEENS1_19SingleTileSchedulerILb0ELb0ELb0ELi128EEEEEEEEEvNT_6ParamsE$_ZN4cute5tupleIJNS0_IJNS_1CILi2EEES2_S2_EEENS0_IJNS1_ILi1EEENS1_ILi512EEEiEEEEEC2ERKS3_RKS6_ - $_ZN7cutlass13device_kernelIN5flash19enable_sm80_to_sm89INS1_16FlashAttnBwdSm80INS1_25CollectiveMainloopBwdSm80ILi2ELi2EN4cute5tupleIJNS5_1CILi128EEES8_NS7_ILi64EEEEEENS_10bfloat16_tEfNS_4arch4Sm80ELb0ELb0ELb1ELb0ELb1ELb0ELb0ELb0ELi2ELi4ELi4ELi4ELb0EEENS1_24CollectiveEpilogueBwdGQAISA_fSD_Li256ELb0ELb1EEENS1_19SingleTileSchedulerILb0ELb0ELb0ELi128EEEEEEEEEvNT_6ParamsE$_ZN4cute5tupleIJNS0_IJNS_1CILi2EEES2_EEENS0_IJiiEEEEEC2ERKS3_RKS4_)
$_ZN7cutlass13device_kernelIN5flash19enable_sm80_to_sm89INS1_16FlashAttnBwdSm80INS1_25CollectiveMainloopBwdSm80ILi2ELi2EN4cute5tupleIJNS5_1CILi128EEES8_NS7_ILi64EEEEEENS_10bfloat16_tEfNS_4arch4Sm80ELb0ELb0ELb1ELb0ELb1ELb0ELb0ELb0ELi2ELi4ELi4ELi4ELb0EEENS1_24CollectiveEpilogueBwdGQAISA_fSD_Li256ELb0ELb1EEENS1_19SingleTileSchedulerILb0ELb0ELb0ELi128EEEEEEEEEvNT_6ParamsE$_ZN4cute5tupleIJNS0_IJNS_1CILi2EEES2_EEENS0_IJiiEEEEEC2ERKS3_RKS4_:
[----:B------:R-:W-:Y:S02]  /*a5e0*/  MOV R4, 0xa600 ;  /* 0x0000a60000047802 */ /* 0x000fe40000000f00 */
[----:B------:R-:W-:Y:S05]  /*a5f0*/  CALL.REL.NOINC `($_ZN7cutlass13device_kernelIN5flash19enable_sm80_to_sm89INS1_16FlashAttnBwdSm80INS1_25CollectiveMainloopBwdSm80ILi2ELi2EN4cute5tupleIJNS5_1CILi128EEES8_NS7_ILi64EEEEEENS_10bfloat16_tEfNS_4arch4Sm80ELb0ELb0ELb1ELb0ELb1ELb0ELb0ELb0ELi2ELi4ELi4ELi4ELb0EEENS1_24CollectiveEpilogueBwdGQAISA_fSD_Li256ELb0ELb1EEENS1_19SingleTileSchedulerILb0ELb0ELb0ELi128EEEEEEEEEvNT_6ParamsE$_ZN4cute3eso3ESOILb1ELb0EJNS_5tupleIJNS_1CILi2EEES4_EEENS2_IJiiEEEEEC2ERKS5_RKS6_) ;  /* 0xffffded000007944 */ /* 0x000fea0003c3ffff */
[----:B-1----:R-:W-:Y:S02]  /*a600*/  MOV R2, R6 ;  /* 0x0000000600027202 */ /* 0x002fe40000000f00 */
[----:B------:R-:W-:-:S04]  /*a610*/  MOV R3, 0x0 ;  /* 0x0000000000037802 */ /* 0x000fc80000000f00 */
[----:B------:R-:W-:Y:S05]  /*a620*/  RET.REL.NODEC R2 `(_ZN7cutlass13device_kernelIN5flash19enable_sm80_to_sm89INS1_16FlashAttnBwdSm80INS1_25CollectiveMainloopBwdSm80ILi2ELi2EN4cute5tupleIJNS5_1CILi128EEES8_NS7_ILi64EEEEEENS_10bfloat16_tEfNS_4arch4Sm80ELb0ELb0ELb1ELb0ELb1ELb0ELb0ELb0ELi2ELi4ELi4ELi4ELb0EEENS1_24CollectiveEpilogueBwdGQAISA_fSD_Li256ELb0ELb1EEENS1_19SingleTileSchedulerILb0ELb0ELb0ELi128EEEEEEEEEvNT_6ParamsE) ;  /* 0xffff59d002007950 */ /* 0x000fea0003c3ffff */
        .type           $_ZN7cutlass13device_kernelIN5flash19enable_sm80_to_sm89INS1_16FlashAttnBwdSm80INS1_25CollectiveMainloopBwdSm80ILi2ELi2EN4cute5tupleIJNS5_1CILi128EEES8_NS7_ILi64EEEEEENS_10bfloat16_tEfNS_4arch4Sm80ELb0ELb0ELb1ELb0ELb1ELb0ELb0ELb0ELi2ELi4ELi4ELi4ELb0EEENS1_24CollectiveEpilogueBwdGQAISA_fSD_Li256ELb0ELb1EEENS1_19SingleTileSchedulerILb0ELb0ELb0ELi128EEEEEEEEEvNT_6ParamsE$_ZN4cute5tupleIJNS0_IJNS_1CILi2EEES2_S2_EEENS0_IJNS1_ILi1EEENS1_ILi512EEEiEEEEEC2ERKS3_RKS6_,@function
        .size           $_ZN7cutlass13device_kernelIN5flash19enable_sm80_to_sm89INS1_16FlashAttnBwdSm80INS1_25CollectiveMainloopBwdSm80ILi2ELi2EN4cute5tupleIJNS5_1CILi128EEES8_NS7_ILi64EEEEEENS_10bfloat16_tEfNS_4arch4Sm80ELb0ELb0ELb1ELb0ELb1ELb0ELb0ELb0ELi2ELi4ELi4ELi4ELb0EEENS1_24CollectiveEpilogueBwdGQAISA_fSD_Li256ELb0ELb1EEENS1_19SingleTileSchedulerILb0ELb0ELb0ELi128EEEEEEEEEvNT_6ParamsE$_ZN4cute5tupleIJNS0_IJNS_1CILi2EEES2_S2_EEENS0_IJNS1_ILi1EEENS1_ILi512EEEiEEEEEC2ERKS3_RKS6_,($_ZN7cutlass13device_kernelIN5flash19enable_sm80_to_sm89INS1_16FlashAttnBwdSm80INS1_25CollectiveMainloopBwdSm80ILi2ELi2EN4cute5tupleIJNS5_1CILi128EEES8_NS7_ILi64EEEEEENS_10bfloat16_tEfNS_4arch4Sm80ELb0ELb0ELb1ELb0ELb1ELb0ELb0ELb0ELi2ELi4ELi4ELi4ELb0EEENS1_24CollectiveEpilogueBwdGQAISA_fSD_Li256ELb0ELb1EEENS1_19SingleTileSchedulerILb0ELb0ELb0ELi128EEEEEEEEEvNT_6ParamsE$_ZN4cute5tupleIJNS0_IJNS_1CILi8EEENS0_IJNS1_ILi2EEES3_S3_EEENS1_ILi1EEES4_S5_EEENS0_IJS5_NS0_IJS2_iiEEENS1_ILi64EEENS0_IJiNS1_ILi144EEENS1_ILi288EEEEEENS1_ILi512EEEEEEEEC2ERKS6_RKSD_ - $_ZN7cutlass13device_kernelIN5flash19enable_sm80_to_sm89INS1_16FlashAttnBwdSm80INS1_25CollectiveMainloopBwdSm80ILi2ELi2EN4cute5tupleIJNS5_1CILi128EEES8_NS7_ILi64EEEEEENS_10bfloat16_tEfNS_4arch4Sm80ELb0ELb0ELb1ELb0ELb1ELb0ELb0ELb0ELi2ELi4ELi4ELi4ELb0EEENS1_24CollectiveEpilogueBwdGQAISA_fSD_Li256ELb0ELb1EEENS1_19SingleTileSchedulerILb0ELb0ELb0ELi128EEEEEEEEEvNT_6ParamsE$_ZN4cute5tupleIJNS0_IJNS_1CILi2EEES2_S2_EEENS0_IJNS1_ILi1EEENS1_ILi512EEEiEEEEEC2ERKS3_RKS6_)
$_ZN7cutlass13device_kernelIN5flash19enable_sm80_to_sm89INS1_16FlashAttnBwdSm80INS1_25CollectiveMainloopBwdSm80ILi2ELi2EN4cute5tupleIJNS5_1CILi128EEES8_NS7_ILi64EEEEEENS_10bfloat16_tEfNS_4arch4Sm80ELb0ELb0ELb1ELb0ELb1ELb0ELb0ELb0ELi2ELi4ELi4ELi4ELb0EEENS1_24CollectiveEpilogueBwdGQAISA_fSD_Li256ELb0ELb1EEENS1_19SingleTileSchedulerILb0ELb0ELb0ELi128EEEEEEEEEvNT_6ParamsE$_ZN4cute5tupleIJNS0_IJNS_1CILi2EEES2_S2_EEENS0_IJNS1_ILi1EEENS1_ILi512EEEiEEEEEC2ERKS3_RKS6_:
[----:B------:R-:W-:Y:S02]  /*a630*/  MOV R4, 0xa650 ;  /* 0x0000a65000047802 */ /* 0x000fe40000000f00 */
[----:B------:R-:W-:Y:S05]  /*a640*/  CALL.REL.NOINC `($_ZN7cutlass13device_kernelIN5flash19enable_sm80_to_sm89INS1_16FlashAttnBwdSm80INS1_25CollectiveMainloopBwdSm80ILi2ELi2EN4cute5tupleIJNS5_1CILi128EEES8_NS7_ILi64EEEEEENS_10bfloat16_tEfNS_4arch4Sm80ELb0ELb0ELb1ELb0ELb1ELb0ELb0ELb0ELi2ELi4ELi4ELi4ELb0EEENS1_24CollectiveEpilogueBwdGQAISA_fSD_Li256ELb0ELb1EEENS1_19SingleTileSchedulerILb0ELb0ELb0ELi128EEEEEEEEEvNT_6ParamsE$_ZN4cute3eso3ESOILb1ELb0EJNS_5tupleIJNS_1CILi2EEES4_S4_EEENS2_IJNS3_ILi1EEENS3_ILi512EEEiEEEEEC2ERKS5_RKS8_) ;  /* 0xffffdf3000007944 */ /* 0x000fea0003c3ffff */
[----:B-1----:R-:W-:Y:S02]  /*a650*/  MOV R2, R6 ;  /* 0x0000000600027202 */ /* 0x002fe40000000f00 */
[----:B------:R-:W-:-:S04]  /*a660*/  MOV R3, 0x0 ;  /* 0x0000000000037802 */ /* 0x000fc80000000f00 */
[----:B------:R-:W-:Y:S05]  /*a670*/  RET.REL.NODEC R2 `(_ZN7cutlass13device_kernelIN5flash19enable_sm80_to_sm89INS1_16FlashAttnBwdSm80INS1_25CollectiveMainloopBwdSm80ILi2ELi2EN4cute5tupleIJNS5_1CILi128EEES8_NS7_ILi64EEEEEENS_10bfloat16_tEfNS_4arch4Sm80ELb0ELb0ELb1ELb0ELb1ELb0ELb0ELb0ELi2ELi4ELi4ELi4ELb0EEENS1_24CollectiveEpilogueBwdGQAISA_fSD_Li256ELb0ELb1EEENS1_19SingleTileSchedulerILb0ELb0ELb0ELi128EEEEEEEEEvNT_6ParamsE) ;  /* 0xffff598002007950 */ /* 0x000fea0003c3ffff */
        .type           $_ZN7cutlass13device_kernelIN5flash19enable_sm80_to_sm89INS1_16FlashAttnBwdSm80INS1_25CollectiveMainloopBwdSm80ILi2ELi2EN4cute5tupleIJNS5_1CILi128EEES8_NS7_ILi64EEEEEENS_10bfloat16_tEfNS_4arch4Sm80ELb0ELb0ELb1ELb0ELb1ELb0ELb0ELb0ELi2ELi4ELi4ELi4ELb0EEENS1_24CollectiveEpilogueBwdGQAISA_fSD_Li256ELb0ELb1EEENS1_19SingleTileSchedulerILb0ELb0ELb0ELi128EEEEEEEEEvNT_6ParamsE$_ZN4cute5tupleIJNS0_IJNS_1CILi8EEENS0_IJNS1_ILi2EEES3_S3_EEENS1_ILi1EEES4_S5_EEENS0_IJS5_NS0_IJS2_iiEEENS1_ILi64EEENS0_IJiNS1_ILi144EEENS1_ILi288EEEEEENS1_ILi512EEEEEEEEC2ERKS6_RKSD_,@function
        .size           $_ZN7cutlass13device_kernelIN5flash19enable_sm80_to_sm89INS1_16FlashAttnBwdSm80INS1_25CollectiveMainloopBwdSm80ILi2ELi2EN4cute5tupleIJNS5_1CILi128EEES8_NS7_ILi64EEEEEENS_10bfloat16_tEfNS_4arch4Sm80ELb0ELb0ELb1ELb0ELb1ELb0ELb0ELb0ELi2ELi4ELi4ELi4ELb0EEENS1_24CollectiveEpilogueBwdGQAISA_fSD_Li256ELb0ELb1EEENS1_19SingleTileSchedulerILb0ELb0ELb0ELi128EEEEEEEEEvNT_6ParamsE$_ZN4cute5tupleIJNS0_IJNS_1CILi8EEENS0_IJNS1_ILi2EEES3_S3_EEENS1_ILi1EEES4_S5_EEENS0_IJS5_NS0_IJS2_iiEEENS1_ILi64EEENS0_IJiNS1_ILi144EEENS1_ILi288EEEEEENS1_ILi512EEEEEEEEC2ERKS6_RKSD_,($_ZN7cutlass13device_kernelIN5flash19enable_sm80_to_sm89INS1_16FlashAttnBwdSm80INS1_25CollectiveMainloopBwdSm80ILi2ELi2EN4cute5tupleIJNS5_1CILi128EEES8_NS7_ILi64EEEEEENS_10bfloat16_tEfNS_4arch4Sm80ELb0ELb0ELb1ELb0ELb1ELb0ELb0ELb0ELi2ELi4ELi4ELi4ELb0EEENS1_24CollectiveEpilogueBwdGQAISA_fSD_Li256ELb0ELb1EEENS1_19SingleTileSchedulerILb0ELb0ELb0ELi128EEEEEEEEEvNT_6ParamsE$_ZN4cute5tupleIJNS0_IJNS_1CILi8EEENS0_IJNS1_ILi2EEES3_S3_EEENS1_ILi1EEES4_S5_EEENS0_IJS5_NS0_IJiiiEEENS1_ILi64EEENS0_IJNS1_ILi72EEENS1_ILi144EEENS1_ILi288EEEEEENS1_ILi512EEEEEEEEC2ERKS6_RKSE_ - $_ZN7cutlass13device_kernelIN5flash19enable_sm80_to_sm89INS1_16FlashAttnBwdSm80INS1_25CollectiveMainloopBwdSm80ILi2ELi2EN4cute5tupleIJNS5_1CILi128EEES8_NS7_ILi64EEEEEENS_10bfloat16_tEfNS_4arch4Sm80ELb0ELb0ELb1ELb0ELb1ELb0ELb0ELb0ELi2ELi4ELi4ELi4ELb0EEENS1_24CollectiveEpilogueBwdGQAISA_fSD_Li256ELb0ELb1EEENS1_19SingleTileSchedulerILb0ELb0ELb0ELi128EEEEEEEEEvNT_6ParamsE$_ZN4cute5tupleIJNS0_IJNS_1CILi8EEENS0_IJNS1_ILi2EEES3_S3_EEENS1_ILi1EEES4_S5_EEENS0_IJS5_NS0_IJS2_iiEEENS1_ILi64EEENS0_IJiNS1_ILi144EEENS1_ILi288EEEEEENS1_ILi512EEEEEEEEC2ERKS6_RKSD_)
$_ZN7cutlass13device_kernelIN5flash19enable_sm80_to_sm89INS1_16FlashAttnBwdSm80INS1_25CollectiveMainloopBwdSm80ILi2ELi2EN4cute5tupleIJNS5_1CILi128EEES8_NS7_ILi64EEEEEENS_10bfloat16_tEfNS_4arch4Sm80ELb0ELb0ELb1ELb0ELb1ELb0ELb0ELb0ELi2ELi4ELi4ELi4ELb0EEENS1_24CollectiveEpilogueBwdGQAISA_fSD_Li256ELb0ELb1EEENS1_19SingleTileSchedulerILb0ELb0ELb0ELi128EEEEEEEEEvNT_6ParamsE$_ZN4cute5tupleIJNS0_IJNS_1CILi8EEENS0_IJNS1_ILi2EEES3_S3_EEENS1_ILi1EEES4_S5_EEENS0_IJS5_NS0_IJS2_iiEEENS1_ILi64EEENS0_IJiNS1_ILi144EEENS1_ILi288EEEEEENS1_ILi512EEEEEEEEC2ERKS6_RKSD_:
[----:B------:R-:W-:Y:S02]  /*a680*/  MOV R8, 0xa6a0 ;  /* 0x0000a6a000087802 */ /* 0x000fe40000000f00 */
[----:B------:R-:W-:Y:S05]  /*a690*/  CALL.REL.NOINC `($_ZN7cutlass13device_kernelIN5flash19enable_sm80_to_sm89INS1_16FlashAttnBwdSm80INS1_25CollectiveMainloopBwdSm80ILi2ELi2EN4cute5tupleIJNS5_1CILi128EEES8_NS7_ILi64EEEEEENS_10bfloat16_tEfNS_4arch4Sm80ELb0ELb0ELb1ELb0ELb1ELb0ELb0ELb0ELi2ELi4ELi4ELi4ELb0EEENS1_24CollectiveEpilogueBwdGQAISA_fSD_Li256ELb0ELb1EEENS1_19SingleTileSchedulerILb0ELb0ELb0ELi128EEEEEEEEEvNT_6ParamsE$_ZN4cute3eso3ESOILb1ELb0EJNS_5tupleIJNS_1CILi8EEENS2_IJNS3_ILi2EEES5_S5_EEENS3_ILi1EEES6_S7_EEENS2_IJS7_NS2_IJS4_iiEEENS3_ILi64EEENS2_IJiNS3_ILi144EEENS3_ILi288EEEEEENS3_ILi512EEEEEEEEC2ERKS8_RKSF_) ;  /* 0xffffdf2000007944 */ /* 0x000fea0003c3ffff */
[----:B-1----:R-:W-:Y:S02]  /*a6a0*/  MOV R2, R6 ;  /* 0x0000000600027202 */ /* 0x002fe40000000f00 */
[----:B------:R-:W-:-:S04]  /*a6b0*/  MOV R3, 0x0 ;  /* 0x0000000000037802 */ /* 0x000fc80000000f00 */
[----:B------:R-:W-:Y:S05]  /*a6c0*/  RET.REL.NODEC R2 `(_ZN7cutlass13device_kernelIN5flash19enable_sm80_to_sm89INS1_16FlashAttnBwdSm80INS1_25CollectiveMainloopBwdSm80ILi2ELi2EN4cute5tupleIJNS5_1CILi128EEES8_NS7_ILi64EEEEEENS_10bfloat16_tEfNS_4arch4Sm80ELb0ELb0ELb1ELb0ELb1ELb0ELb0ELb0ELi2ELi4ELi4ELi4ELb0EEENS1_24CollectiveEpilogueBwdGQAISA_fSD_Li256ELb0ELb1EEENS1_19SingleTileSchedulerILb0ELb0ELb0ELi128EEEEEEEEEvNT_6ParamsE) ;  /* 0xffff593002007950 */ /* 0x000fea0003c3ffff */
        .type           $_ZN7cutlass13device_kernelIN5flash19enable_sm80_to_sm89INS1_16FlashAttnBwdSm80INS1_25CollectiveMainloopBwdSm80ILi2ELi2EN4cute5tupleIJNS5_1CILi128EEES8_NS7_ILi64EEEEEENS_10bfloat16_tEfNS_4arch4Sm80ELb0ELb0ELb1ELb0ELb1ELb0ELb0ELb0ELi2ELi4ELi4ELi4ELb0EEENS1_24CollectiveEpilogueBwdGQAISA_fSD_Li256ELb0ELb1EEENS1_19SingleTileSchedulerILb0ELb0ELb0ELi128EEEEEEEEEvNT_6ParamsE$_ZN4cute5tupleIJNS0_IJNS_1CILi8EEENS0_IJNS1_ILi2EEES3_S3_EEENS1_ILi1EEES4_S5_EEENS0_IJS5_NS0_IJiiiEEENS1_ILi64EEENS0_IJNS1_ILi72EEENS1_ILi144EEENS1_ILi288EEEEEENS1_ILi512EEEEEEEEC2ERKS6_RKSE_,@function
        .size           $_ZN7cutlass13device_kernelIN5flash19enable_sm80_to_sm89INS1_16FlashAttnBwdSm80INS1_25CollectiveMainloopBwdSm80ILi2ELi2EN4cute5tupleIJNS5_1CILi128EEES8_NS7_ILi64EEEEEENS_10bfloat16_tEfNS_4arch4Sm80ELb0ELb0ELb1ELb0ELb1ELb0ELb0ELb0ELi2ELi4ELi4ELi4ELb0EEENS1_24CollectiveEpilogueBwdGQAISA_fSD_Li256ELb0ELb1EEENS1_19SingleTileSchedulerILb0ELb0ELb0ELi128EEEEEEEEEvNT_6ParamsE$_ZN4cute5tupleIJNS0_IJNS_1CILi8EEENS0_IJNS1_ILi2EEES3_S3_EEENS1_ILi1EEES4_S5_EEENS0_IJS5_NS0_IJiiiEEENS1_ILi64EEENS0_IJNS1_ILi72EEENS1_ILi144EEENS1_ILi288EEEEEENS1_ILi512EEEEEEEEC2ERKS6_RKSE_,($_ZN7cutlass13device_kernelIN5flash19enable_sm80_to_sm89INS1_16FlashAttnBwdSm80INS1_25CollectiveMainloopBwdSm80ILi2ELi2EN4cute5tupleIJNS5_1CILi128EEES8_NS7_ILi64EEEEEENS_10bfloat16_tEfNS_4arch4Sm80ELb0ELb0ELb1ELb0ELb1ELb0ELb0ELb0ELi2ELi4ELi4ELi4ELb0EEENS1_24CollectiveEpilogueBwdGQAISA_fSD_Li256ELb0ELb1EEENS1_19SingleTileSchedulerILb0ELb0ELb0ELi128EEEEEEEEEvNT_6ParamsE$_ZN4cute5tupleIJNS0_IJNS_1CILi8EEENS1_ILi2EEES3_S3_S2_S3_EEENS0_IJNS1_ILi1EEEiiiNS1_ILi72EEENS1_ILi512EEEEEEEEC2ERKS4_RKS8_ - $_ZN7cutlass13device_kernelIN5flash19enable_sm80_to_sm89INS1_16FlashAttnBwdSm80INS1_25CollectiveMainloopBwdSm80ILi2ELi2EN4cute5tupleIJNS5_1CILi128EEES8_NS7_ILi64EEEEEENS_10bfloat16_tEfNS_4arch4Sm80ELb0ELb0ELb1ELb0ELb1ELb0ELb0ELb0ELi2ELi4ELi4ELi4ELb0EEENS1_24CollectiveEpilogueBwdGQAISA_fSD_Li256ELb0ELb1EEENS1_19SingleTileSchedulerILb0ELb0ELb0ELi128EEEEEEEEEvNT_6ParamsE$_ZN4cute5tupleIJNS0_IJNS_1CILi8EEENS0_IJNS1_ILi2EEES3_S3_EEENS1_ILi1EEES4_S5_EEENS0_IJS5_NS0_IJiiiEEENS1_ILi64EEENS0_IJNS1_ILi72EEENS1_ILi144EEENS1_ILi288EEEEEENS1_ILi512EEEEEEEEC2ERKS6_RKSE_)
$_ZN7cutlass13device_kernelIN5flash19enable_sm80_to_sm89INS1_16FlashAttnBwdSm80INS1_25CollectiveMainloopBwdSm80ILi2ELi2EN4cute5tupleIJNS5_1CILi128EEES8_NS7_ILi64EEEEEENS_10bfloat16_tEfNS_4arch4Sm80ELb0ELb0ELb1ELb0ELb1ELb0ELb0ELb0ELi2ELi4ELi4ELi4ELb0EEENS1_24CollectiveEpilogueBwdGQAISA_fSD_Li256ELb0ELb1EEENS1_19SingleTileSchedulerILb0ELb0ELb0ELi128EEEEEEEEEvNT_6ParamsE$_ZN4cute5tupleIJNS0_IJNS_1CILi8EEENS0_IJNS1_ILi2EEES3_S3_EEENS1_ILi1EEES4_S5_EEENS0_IJS5_NS0_IJiiiEEENS1_ILi64EEENS0_IJNS1_ILi72EEENS1_ILi144EEENS1_ILi288EEEEEENS1_ILi512EEEEEEEEC2ERKS6_RKSE_:
[----:B------:R-:W-:Y:S02]  /*a6d0*/  MOV R8, 0xa6f0 ;  /* 0x0000a6f000087802 */ /* 0x000fe40000000f00 */
[----:B------:R-:W-:Y:S05]  /*a6e0*/  CALL.REL.NOINC `($_ZN7cutlass13device_kernelIN5flash19enable_sm80_to_sm89INS1_16FlashAttnBwdSm80INS1_25CollectiveMainloopBwdSm80ILi2ELi2EN4cute5tupleIJNS5_1CILi128EEES8_NS7_ILi64EEEEEENS_10bfloat16_tEfNS_4arch4Sm80ELb0ELb0ELb1ELb0ELb1ELb0ELb0ELb0ELi2ELi4ELi4ELi4ELb0EEENS1_24CollectiveEpilogueBwdGQAISA_fSD_Li256ELb0ELb1EEENS1_19SingleTileSchedulerILb0ELb0ELb0ELi128EEEEEEEEEvNT_6ParamsE$_ZN4cute3eso3ESOILb1ELb0EJNS_5tupleIJNS_1CILi8EEENS2_IJNS3_ILi2EEES5_S5_EEENS3_ILi1EEES6_S7_EEENS2_IJS7_NS2_IJiiiEEENS3_ILi64EEENS2_IJNS3_ILi72EEENS3_ILi144EEENS3_ILi288EEEEEENS3_ILi512EEEEEEEEC2ERKS8_RKSG_) ;  /* 0xffffdf3000007944 */ /* 0x000fea0003c3ffff */
[----:B-1----:R-:W-:Y:S02]  /*a6f0*/  MOV R2, R6 ;  /* 0x0000000600027202 */ /* 0x002fe40000000f00 */
[----:B------:R-:W-:-:S04]  /*a700*/  MOV R3, 0x0 ;  /* 0x0000000000037802 */ /* 0x000fc80000000f00 */
[----:B------:R-:W-:Y:S05]  /*a710*/  RET.REL.NODEC R2 `(_ZN7cutlass13device_kernelIN5flash19enable_sm80_to_sm89INS1_16FlashAttnBwdSm80INS1_25CollectiveMainloopBwdSm80ILi2ELi2EN4cute5tupleIJNS5_1CILi128EEES8_NS7_ILi64EEEEEENS_10bfloat16_tEfNS_4arch4Sm80ELb0ELb0ELb1ELb0ELb1ELb0ELb0ELb0ELi2ELi4ELi4ELi4ELb0EEENS1_24CollectiveEpilogueBwdGQAISA_fSD_Li256ELb0ELb1EEENS1_19SingleTileSchedulerILb0ELb0ELb0ELi128EEEEEEEEEvNT_6ParamsE) ;  /* 0xffff58e002007950 */ /* 0x000fea0003c3ffff */
        .type           $_ZN7cutlass13device_kernelIN5flash19enable_sm80_to_sm89INS1_16FlashAttnBwdSm80INS1_25CollectiveMainloopBwdSm80ILi2ELi2EN4cute5tupleIJNS5_1CILi128EEES8_NS7_ILi64EEEEEENS_10bfloat16_tEfNS_4arch4Sm80ELb0ELb0ELb1ELb0ELb1ELb0ELb0ELb0ELi2ELi4ELi4ELi4ELb0EEENS1_24CollectiveEpilogueBwdGQAISA_fSD_Li256ELb0ELb1EEENS1_19SingleTileSchedulerILb0ELb0ELb0ELi128EEEEEEEEEvNT_6ParamsE$_ZN4cute5tupleIJNS0_IJNS_1CILi8EEENS1_ILi2EEES3_S3_S2_S3_EEENS0_IJNS1_ILi1EEEiiiNS1_ILi72EEENS1_ILi512EEEEEEEEC2ERKS4_RKS8_,@function
        .size           $_ZN7cutlass13device_kernelIN5flash19enable_sm80_to_sm89INS1_16FlashAttnBwdSm80INS1_25CollectiveMainloopBwdSm80ILi2ELi2EN4cute5tupleIJNS5_1CILi128EEES8_NS7_ILi64EEEEEENS_10bfloat16_tEfNS_4arch4Sm80ELb0ELb0ELb1ELb0ELb1ELb0ELb0ELb0ELi2ELi4ELi4ELi4ELb0EEENS1_24CollectiveEpilogueBwdGQAISA_fSD_Li256ELb0ELb1EEENS1_19SingleTileSchedulerILb0ELb0ELb0ELi128EEEEEEEEEvNT_6ParamsE$_ZN4cute5tupleIJNS0_IJNS_1CILi8EEENS1_ILi2EEES3_S3_S2_S3_EEENS0_IJNS1_ILi1EEEiiiNS1_ILi72EEENS1_ILi512EEEEEEEEC2ERKS4_RKS8_,($_ZN7cutlass13device_kernelIN5flash19enable_sm80_to_sm89INS1_16FlashAttnBwdSm80INS1_25CollectiveMainloopBwdSm80ILi2ELi2EN4cute5tupleIJNS5_1CILi128EEES8_NS7_ILi64EEEEEENS_10bfloat16_tEfNS_4arch4Sm80ELb0ELb0ELb1ELb0ELb1ELb0ELb0ELb0ELi2ELi4ELi4ELi4ELb0EEENS1_24CollectiveEpilogueBwdGQAISA_fSD_Li256ELb0ELb1EEENS1_19SingleTileSchedulerILb0ELb0ELb0ELi128EEEEEEEEEvNT_6ParamsE$_ZN4cute5tupleIJNS_1CILi0EEEiEEC2ERKS2_RKi - $_ZN7cutlass13device_kernelIN5flash19enable_sm80_to_sm89INS1_16FlashAttnBwdSm80INS1_25CollectiveMainloopBwdSm80ILi2ELi2EN4cute5tupleIJNS5_1CILi128EEES8_NS7_ILi64EEEEEENS_10bfloat16_tEfNS_4arch4Sm80ELb0ELb0ELb1ELb0ELb1ELb0ELb0ELb0ELi2ELi4ELi4ELi4ELb0EEENS1_24CollectiveEpilogueBwdGQAISA_fSD_Li256ELb0ELb1EEENS1_19SingleTileSchedulerILb0ELb0ELb0ELi128EEEEEEEEEvNT_6ParamsE$_ZN4cute5tupleIJNS0_IJNS_1CILi8EEENS1_ILi2EEES3_S3_S2_S3_EEENS0_IJNS1_ILi1EEEiiiNS1_ILi72EEENS1_ILi512EEEEEEEEC2ERKS4_RKS8_)
$_ZN7cutlass13device_kernelIN5flash19enable_sm80_to_sm89INS1_16FlashAttnBwdSm80INS1_25CollectiveMainloopBwdSm80ILi2ELi2EN4cute5tupleIJNS5_1CILi128EEES8_NS7_ILi64EEEEEENS_10bfloat16_tEfNS_4arch4Sm80ELb0ELb0ELb1ELb0ELb1ELb0ELb0ELb0ELi2ELi4ELi4ELi4ELb0EEENS1_24CollectiveEpilogueBwdGQAISA_fSD_Li256ELb0ELb1EEENS1_19SingleTileSchedulerILb0ELb0ELb0ELi128EEEEEEEEEvNT_6ParamsE$_ZN4cute5tupleIJNS0_IJNS_1CILi8EEENS1_ILi2EEES3_S3_S2_S3_EEENS0_IJNS1_ILi1EEEiiiNS1_ILi72EEENS1_ILi512EEEEEEEEC2ERKS4_RKS8_:
[----:B------:R-:W-:Y:S02]  /*a720*/  MOV R8, 0xa740 ;  /* 0x0000a74000087802 */ /* 0x000fe40000000f00 */
[----:B------:R-:W-:Y:S05]  /*a730*/  CALL.REL.NOINC `($_ZN7cutlass13device_kernelIN5flash19enable_sm80_to_sm89INS1_16FlashAttnBwdSm80INS1_25CollectiveMainloopBwdSm80ILi2ELi2EN4cute5tupleIJNS5_1CILi128EEES8_NS7_ILi64EEEEEENS_10bfloat16_tEfNS_4arch4Sm80ELb0ELb0ELb1ELb0ELb1ELb0ELb0ELb0ELi2ELi4ELi4ELi4ELb0EEENS1_24CollectiveEpilogueBwdGQAISA_fSD_Li256ELb0ELb1EEENS1_19SingleTileSchedulerILb0ELb0ELb0ELi128EEEEEEEEEvNT_6ParamsE$_ZN4cute3eso3ESOILb1ELb0EJNS_5tupleIJNS_1CILi8EEENS3_ILi2EEES5_S5_S4_S5_EEENS2_IJNS3_ILi1EEEiiiNS3_ILi72EEENS3_ILi512EEEEEEEEC2ERKS6_RKSA_) ;  /* 0xffffdf4000007944 */ /* 0x000fea0003c3ffff */
[----:B-1----:R-:W-:Y:S02]  /*a740*/  MOV R2, R6 ;  /* 0x0000000600027202 */ /* 0x002fe40000000f00 */
[----:B------:R-:W-:-:S04]  /*a750*/  MOV R3, 0x0 ;  /* 0x0000000000037802 */ /* 0x000fc80000000f00 */
[----:B------:R-:W-:Y:S05]  /*a760*/  RET.REL.NODEC R2 `(_ZN7cutlass13device_kernelIN5flash19enable_sm80_to_sm89INS1_16FlashAttnBwdSm80INS1_25CollectiveMainloopBwdSm80ILi2ELi2EN4cute5tupleIJNS5_1CILi128EEES8_NS7_ILi64EEEEEENS_10bfloat16_tEfNS_4arch4Sm80ELb0ELb0ELb1ELb0ELb1ELb0ELb0ELb0ELi2ELi4ELi4ELi4ELb0EEENS1_24CollectiveEpilogueBwdGQAISA_fSD_Li256ELb0ELb1EEENS1_19SingleTileSchedulerILb0ELb0ELb0ELi128EEEEEEEEEvNT_6ParamsE) ;  /* 0xffff589002007950 */ /* 0x000fea0003c3ffff */
        .type           $_ZN7cutlass13device_kernelIN5flash19enable_sm80_to_sm89INS1_16FlashAttnBwdSm80INS1_25CollectiveMainloopBwdSm80ILi2ELi2EN4cute5tupleIJNS5_1CILi128EEES8_NS7_ILi64EEEEEENS_10bfloat16_tEfNS_4arch4Sm80ELb0ELb0ELb1ELb0ELb1ELb0ELb0ELb0ELi2ELi4ELi4ELi4ELb0EEENS1_24CollectiveEpilogueBwdGQAISA_fSD_Li256ELb0ELb1EEENS1_19SingleTileSchedulerILb0ELb0ELb0ELi128EEEEEEEEEvNT_6ParamsE$_ZN4cute5tupleIJNS_1CILi0EEEiEEC2ERKS2_RKi,@function
        .size           $_ZN7cutlass13device_kernelIN5flash19enable_sm80_to_sm89INS1_16FlashAttnBwdSm80INS1_25CollectiveMainloopBwdSm80ILi2ELi2EN4cute5tupleIJNS5_1CILi128EEES8_NS7_ILi64EEEEEENS_10bfloat16_tEfNS_4arch4Sm80ELb0ELb0ELb1ELb0ELb1ELb0ELb0ELb0ELi2ELi4ELi4ELi4ELb0EEENS1_24CollectiveEpilogueBwdGQAISA_fSD_Li256ELb0ELb1EEENS1_19SingleTileSchedulerILb0ELb0ELb0ELi128EEEEEEEEEvNT_6ParamsE$_ZN4cute5tupleIJNS_1CILi0EEEiEEC2ERKS2_RKi,($_ZN7cutlass13device_kernelIN5flash19enable_sm80_to_sm89INS1_16FlashAttnBwdSm80INS1_25CollectiveMainloopBwdSm80ILi2ELi2EN4cute5tupleIJNS5_1CILi128EEES8_NS7_ILi64EEEEEENS_10bfloat16_tEfNS_4arch4Sm80ELb0ELb0ELb1ELb0ELb1ELb0ELb0ELb0ELi2ELi4ELi4ELi4ELb0EEENS1_24CollectiveEpilogueBwdGQAISA_fSD_Li256ELb0ELb1EEENS1_19SingleTileSchedulerILb0ELb0ELb0ELi128EEEEEEEEEvNT_6ParamsE$_ZN4cute5tupleIJNS_1CILi2EEEiEEC2ERKS2_RKi - $_ZN7cutlass13device_kernelIN5flash19enable_sm80_to_sm89INS1_16FlashAttnBwdSm80INS1_25CollectiveMainloopBwdSm80ILi2ELi2EN4cute5tupleIJNS5_1CILi128EEES8_NS7_ILi64EEEEEENS_10bfloat16_tEfNS_4arch4Sm80ELb0ELb0ELb1ELb0ELb1ELb0ELb0ELb0ELi2ELi4ELi4ELi4ELb0EEENS1_24CollectiveEpilogueBwdGQAISA_fSD_Li256ELb0ELb1EEENS1_19SingleTileSchedulerILb0ELb0ELb0ELi128EEEEEEEEEvNT_6ParamsE$_ZN4cute5tupleIJNS_1CILi0EEEiEEC2ERKS2_RKi)
$_ZN7cutlass13device_kernelIN5flash19enable_sm80_to_sm89INS1_16FlashAttnBwdSm80INS1_25CollectiveMainloopBwdSm80ILi2ELi2EN4cute5tupleIJNS5_1CILi128EEES8_NS7_ILi64EEEEEENS_10bfloat16_tEfNS_4arch4Sm80ELb0ELb0ELb1ELb0ELb1ELb0ELb0ELb0ELi2ELi4ELi4ELi4ELb0EEENS1_24CollectiveEpilogueBwdGQAISA_fSD_Li256ELb0ELb1EEENS1_19SingleTileSchedulerILb0ELb0ELb0ELi128EEEEEEEEEvNT_6ParamsE$_ZN4cute5tupleIJNS_1CILi0EEEiEEC2ERKS2_RKi:
[----:B------:R-:W-:Y:S02]  /*a770*/  MOV R13, R11 ;  /* 0x0000000b000d7202 */ /* 0x000fe40000000f00 */
[----:B------:R-:W-:Y:S02]  /*a780*/  MOV R8, 0xa7a0 ;  /* 0x0000a7a000087802 */ /* 0x000fe40000000f00 */
[----:B------:R-:W-:Y:S05]  /*a790*/  CALL.REL.NOINC `($_ZN7cutlass13device_kernelIN5flash19enable_sm80_to_sm89INS1_16FlashAttnBwdSm80INS1_25CollectiveMainloopBwdSm80ILi2ELi2EN4cute5tupleIJNS5_1CILi128EEES8_NS7_ILi64EEEEEENS_10bfloat16_tEfNS_4arch4Sm80ELb0ELb0ELb1ELb0ELb1ELb0ELb0ELb0ELi2ELi4ELi4ELi4ELb0EEENS1_24CollectiveEpilogueBwdGQAISA_fSD_Li256ELb0ELb1EEENS1_19SingleTileSchedulerILb0ELb0ELb0ELi128EEEEEEEEEvNT_6ParamsE$_ZN4cute3eso3ESOILb1ELb0EJNS_1CILi0EEEiEEC2ERKS3_RKi) ;  /* 0xffffcb0000007944 */ /* 0x000fea0003c3ffff */
[----:B-1----:R-:W-:Y:S02]  /*a7a0*/  MOV R2, R6 ;  /* 0x0000000600027202 */ /* 0x002fe40000000f00 */
[----:B------:R-:W-:-:S04]  /*a7b0*/  MOV R3, 0x0 ;  /* 0x0000000000037802 */ /* 0x000fc80000000f00 */
[----:B------:R-:W-:Y:S05]  /*a7c0*/  RET.REL.NODEC R2 `(_ZN7cutlass13device_kernelIN5flash19enable_sm80_to_sm89INS1_16FlashAttnBwdSm80INS1_25CollectiveMainloopBwdSm80ILi2ELi2EN4cute5tupleIJNS5_1CILi128EEES8_NS7_ILi64EEEEEENS_10bfloat16_tEfNS_4arch4Sm80ELb0ELb0ELb1ELb0ELb1ELb0ELb0ELb0ELi2ELi4ELi4ELi4ELb0EEENS1_24CollectiveEpilogueBwdGQAISA_fSD_Li256ELb0ELb1EEENS1_19SingleTileSchedulerILb0ELb0ELb0ELi128EEEEEEEEEvNT_6ParamsE) ;  /* 0xffff583002007950 */ /* 0x000fea0003c3ffff */
        .type           $_ZN7cutlass13device_kernelIN5flash19enable_sm80_to_sm89INS1_16FlashAttnBwdSm80INS1_25CollectiveMainloopBwdSm80ILi2ELi2EN4cute5tupleIJNS5_1CILi128EEES8_NS7_ILi64EEEEEENS_10bfloat16_tEfNS_4arch4Sm80ELb0ELb0ELb1ELb0ELb1ELb0ELb0ELb0ELi2ELi4ELi4ELi4ELb0EEENS1_24CollectiveEpilogueBwdGQAISA_fSD_Li256ELb0ELb1EEENS1_19SingleTileSchedulerILb0ELb0ELb0ELi128EEEEEEEEEvNT_6ParamsE$_ZN4cute5tupleIJNS_1CILi2EEEiEEC2ERKS2_RKi,@function
        .size           $_ZN7cutlass13device_kernelIN5flash19enable_sm80_to_sm89INS1_16FlashAttnBwdSm80INS1_25CollectiveMainloopBwdSm80ILi2ELi2EN4cute5tupleIJNS5_1CILi128EEES8_NS7_ILi64EEEEEENS_10bfloat16_tEfNS_4arch4Sm80ELb0ELb0ELb1ELb0ELb1ELb0ELb0ELb0ELi2ELi4ELi4ELi4ELb0EEENS1_24CollectiveEpilogueBwdGQAISA_fSD_Li256ELb0ELb1EEENS1_19SingleTileSchedulerILb0ELb0ELb0ELi128EEEEEEEEEvNT_6ParamsE$_ZN4cute5tupleIJNS_1CILi2EEEiEEC2ERKS2_RKi,($_ZN7cutlass13device_kernelIN5flash19enable_sm80_to_sm89INS1_16FlashAttnBwdSm80INS1_25CollectiveMainloopBwdSm80ILi2ELi2EN4cute5tupleIJNS5_1CILi128EEES8_NS7_ILi64EEEEEENS_10bfloat16_tEfNS_4arch4Sm80ELb0ELb0ELb1ELb0ELb1ELb0ELb0ELb0ELi2ELi4ELi4ELi4ELb0EEENS1_24CollectiveEpilogueBwdGQAISA_fSD_Li256ELb0ELb1EEENS1_19SingleTileSchedulerILb0ELb0ELb0ELi128EEEEEEEEEvNT_6ParamsE$_ZN4cute5tupleIJNS_7SwizzleILi3ELi3ELi3EEENS_9MixedBitsILj0ELj432EEENS_6LayoutINS0_IJNS0_IJNS_1CILi2EEES7_S7_EEES7_NS6_ILi8EEEEEENS0_IJNS0_IJNS6_ILi64EEES9_NS6_ILi512EEEEEENS6_ILi8192EEENS6_ILi1024EEEEEEEEEEC2ERKS2_RKS4_RKSH_ - $_ZN7cutlass13device_kernelIN5flash19enable_sm80_to_sm89INS1_16FlashAttnBwdSm80INS1_25CollectiveMainloopBwdSm80ILi2ELi2EN4cute5tupleIJNS5_1CILi128EEES8_NS7_ILi64EEEEEENS_10bfloat16_tEfNS_4arch4Sm80ELb0ELb0ELb1ELb0ELb1ELb0ELb0ELb0ELi2ELi4ELi4ELi4ELb0EEENS1_24CollectiveEpilogueBwdGQAISA_fSD_Li256ELb0ELb1EEENS1_19SingleTileSchedulerILb0ELb0ELb0ELi128EEEEEEEEEvNT_6ParamsE$_ZN4cute5tupleIJNS_1CILi2EEEiEEC2ERKS2_RKi)
$_ZN7cutlass13device_kernelIN5flash19enable_sm80_to_sm89INS1_16FlashAttnBwdSm80INS1_25CollectiveMainloopBwdSm80ILi2ELi2EN4cute5tupleIJNS5_1CILi128EEES8_NS7_ILi64EEEEEENS_10bfloat16_tEfNS_4arch4Sm80ELb0ELb0ELb1ELb0ELb1ELb0ELb0ELb0ELi2ELi4ELi4ELi4ELb0EEENS1_24CollectiveEpilogueBwdGQAISA_fSD_Li256ELb0ELb1EEENS1_19SingleTileSchedulerILb0ELb0ELb0ELi128EEEEEEEEEvNT_6ParamsE$_ZN4cute5tupleIJNS_1CILi2EEEiEEC2ERKS2_RKi:
[----:B------:R-:W-:Y:S02]  /*a7d0*/  MOV R4, 0xa7f0 ;  /* 0x0000a7f000047802 */ /* 0x000fe40000000f00 */
[----:B------:R-:W-:Y:S05]  /*a7e0*/  CALL.REL.NOINC `($_ZN7cutlass13device_kernelIN5flash19enable_sm80_to_sm89INS1_16FlashAttnBwdSm80INS1_25CollectiveMainloopBwdSm80ILi2ELi2EN4cute5tupleIJNS5_1CILi128EEES8_NS7_ILi64EEEEEENS_10bfloat16_tEfNS_4arch4Sm80ELb0ELb0ELb1ELb0ELb1ELb0ELb0ELb0ELi2ELi4ELi4ELi4ELb0EEENS1_24CollectiveEpilogueBwdGQAISA_fSD_Li256ELb0ELb1EEENS1_19SingleTileSchedulerILb0ELb0ELb0ELi128EEEEEEEEEvNT_6ParamsE$_ZN4cute3eso3ESOILb1ELb0EJNS_1CILi2EEEiEEC2ERKS3_RKi) ;  /* 0xffffd08000007944 */ /* 0x000fea0003c3ffff */
[----:B-1----:R-:W-:Y:S02]  /*a7f0*/  MOV R2, R6 ;  /* 0x0000000600027202 */ /* 0x002fe40000000f00 */
[----:B------:R-:W-:-:S04]  /*a800*/  MOV R3, 0x0 ;  /* 0x0000000000037802 */ /* 0x000fc80000000f00 */
[----:B------:R-:W-:Y:S05]  /*a810*/  RET.REL.NODEC R2 `(_ZN7cutlass13device_kernelIN5flash19enable_sm80_to_sm89INS1_16FlashAttnBwdSm80INS1_25CollectiveMainloopBwdSm80ILi2ELi2EN4cute5tupleIJNS5_1CILi128EEES8_NS7_ILi64EEEEEENS_10bfloat16_tEfNS_4arch4Sm80ELb0ELb0ELb1ELb0ELb1ELb0ELb0ELb0ELi2ELi4ELi4ELi4ELb0EEENS1_24CollectiveEpilogueBwdGQAISA_fSD_Li256ELb0ELb1EEENS1_19SingleTileSchedulerILb0ELb0ELb0ELi128EEEEEEEEEvNT_6ParamsE) ;  /* 0xffff57e002007950 */ /* 0x000fea0003c3ffff */
        .type           $_ZN7cutlass13device_kernelIN5flash19enable_sm80_to_sm89INS1_16FlashAttnBwdSm80INS1_25CollectiveMainloopBwdSm80ILi2ELi2EN4cute5tupleIJNS5_1CILi128EEES8_NS7_ILi64EEEEEENS_10bfloat16_tEfNS_4arch4Sm80ELb0ELb0ELb1ELb0ELb1ELb0ELb0ELb0ELi2ELi4ELi4ELi4ELb0EEENS1_24CollectiveEpilogueBwdGQAISA_fSD_Li256ELb0ELb1EEENS1_19SingleTileSchedulerILb0ELb0ELb0ELi128EEEEEEEEEvNT_6ParamsE$_ZN4cute5tupleIJNS_7SwizzleILi3ELi3ELi3EEENS_9MixedBitsILj0ELj432EEENS_6LayoutINS0_IJNS0_IJNS_1CILi2EEES7_S7_EEES7_NS6_ILi8EEEEEENS0_IJNS0_IJNS6_ILi64EEES9_NS6_ILi512EEEEEENS6_ILi8192EEENS6_ILi1024EEEEEEEEEEC2ERKS2_RKS4_RKSH_,@function
        .size           $_ZN7cutlass13device_kernelIN5flash19enable_sm80_to_sm89INS1_16FlashAttnBwdSm80INS1_25CollectiveMainloopBwdSm80ILi2ELi2EN4cute5tupleIJNS5_1CILi128EEES8_NS7_ILi64EEEEEENS_10bfloat16_tEfNS_4arch4Sm80ELb0ELb0ELb1ELb0ELb1ELb0ELb0ELb0ELi2ELi4ELi4ELi4ELb0EEENS1_24CollectiveEpilogueBwdGQAISA_fSD_Li256ELb0ELb1EEENS1_19SingleTileSchedulerILb0ELb0ELb0ELi128EEEEEEEEEvNT_6ParamsE$_ZN4cute5tupleIJNS_7SwizzleILi3ELi3ELi3EEENS_9MixedBitsILj0ELj432EEENS_6LayoutINS0_IJNS0_IJNS_1CILi2EEES7_S7_EEES7_NS6_ILi8EEEEEENS0_IJNS0_IJNS6_ILi64EEES9_NS6_ILi512EEEEEENS6_ILi8192EEENS6_ILi1024EEEEEEEEEEC2ERKS2_RKS4_RKSH_,($_ZN7cutlass13device_kernelIN5flash19enable_sm80_to_sm89INS1_16FlashAttnBwdSm80INS1_25CollectiveMainloopBwdSm80ILi2ELi2EN4cute5tupleIJNS5_1CILi128EEES8_NS7_ILi64EEEEEENS_10bfloat16_tEfNS_4arch4Sm80ELb0ELb0ELb1ELb0ELb1ELb0ELb0ELb0ELi2ELi4ELi4ELi4ELb0EEENS1_24CollectiveEpilogueBwdGQAISA_fSD_Li256ELb0ELb1EEENS1_19SingleTileSchedulerILb0ELb0ELb0ELi128EEEEEEEEEvNT_6ParamsE$_ZN4cute5tupleIJiEEC2ERKi - $_ZN7cutlass13device_kernelIN5flash19enable_sm80_to_sm89INS1_16FlashAttnBwdSm80INS1_25CollectiveMainloopBwdSm80ILi2ELi2EN4cute5tupleIJNS5_1CILi128EEES8_NS7_ILi64EEEEEENS_10bfloat16_tEfNS_4arch4Sm80ELb0ELb0ELb1ELb0ELb1ELb0ELb0ELb0ELi2ELi4ELi4ELi4ELb0EEENS1_24CollectiveEpilogueBwdGQAISA_fSD_Li256ELb0ELb1EEENS1_19SingleTileSchedulerILb0ELb0ELb0ELi128EEEEEEEEEvNT_6ParamsE$_ZN4cute5tupleIJNS_7SwizzleILi3ELi3ELi3EEENS_9MixedBitsILj0ELj432EEENS_6LayoutINS0_IJNS0_IJNS_1CILi2EEES7_S7_EEES7_NS6_ILi8EEEEEENS0_IJNS0_IJNS6_ILi64EEES9_NS6_ILi512EEEEEENS6_ILi8192EEENS6_ILi1024EEEEEEEEEEC2ERKS2_RKS4_RKSH_)
$_ZN7cutlass13device_kernelIN5flash19enable_sm80_to_sm89INS1_16FlashAttnBwdSm80INS1_25CollectiveMainloopBwdSm80ILi2ELi2EN4cute5tupleIJNS5_1CILi128EEES8_NS7_ILi64EEEEEENS_10bfloat16_tEfNS_4arch4Sm80ELb0ELb0ELb1ELb0ELb1ELb0ELb0ELb0ELi2ELi4ELi4ELi4ELb0EEENS1_24CollectiveEpilogueBwdGQAISA_fSD_Li256ELb0ELb1EEENS1_19SingleTileSchedulerILb0ELb0ELb0ELi128EEEEEEEEEvNT_6ParamsE$_ZN4cute5tupleIJNS_7SwizzleILi3ELi3ELi3EEENS_9MixedBitsILj0ELj432EEENS_6LayoutINS0_IJNS0_IJNS_1CILi2EEES7_S7_EEES7_NS6_ILi8EEEEEENS0_IJNS0_IJNS6_ILi64EEES9_NS6_ILi512EEEEEENS6_ILi8192EEENS6_ILi1024EEEEEEEEEEC2ERKS2_RKS4_RKSH_:
[----:B------:R-:W-:Y:S02]  /*a820*/  MOV R6, 0xa840 ;  /* 0x0000a84000067802 */ /* 0x000fe40000000f00 */
[----:B------:R-:W-:Y:S05]  /*a830*/  CALL.REL.NOINC `($_ZN7cutlass13device_kernelIN5flash19enable_sm80_to_sm89INS1_16FlashAttnBwdSm80INS1_25CollectiveMainloopBwdSm80ILi2ELi2EN4cute5tupleIJNS5_1CILi128EEES8_NS7_ILi64EEEEEENS_10bfloat16_tEfNS_4arch4Sm80ELb0ELb0ELb1ELb0ELb1ELb0ELb0ELb0ELi2ELi4ELi4ELi4ELb0EEENS1_24CollectiveEpilogueBwdGQAISA_fSD_Li256ELb0ELb1EEENS1_19SingleTileSchedulerILb0ELb0ELb0ELi128EEEEEEEEEvNT_6ParamsE$_ZN4cute3eso3ESOILb1ELb0EJNS_7SwizzleILi3ELi3ELi3EEENS_9MixedBitsILj0ELj432EEENS_6LayoutINS_5tupleIJNS7_IJNS_1CILi2EEES9_S9_EEES9_NS8_ILi8EEEEEENS7_IJNS7_IJNS8_ILi64EEESB_NS8_ILi512EEEEEENS8_ILi8192EEENS8_ILi1024EEEEEEEEEEC2ERKS3_RKS5_RKSJ_) ;  /* 0xfffff77000007944 */ /* 0x000fea0003c3ffff */
[----:B------:R-:W-:-:S04]  /*a840*/  MOV R5, 0x0 ;  /* 0x0000000000057802 */ /* 0x000fc80000000f00 */
[----:B------:R-:W-:Y:S05]  /*a850*/  RET.REL.NODEC R4 `(_ZN7cutlass13device_kernelIN5flash19enable_sm80_to_sm89INS1_16FlashAttnBwdSm80INS1_25CollectiveMainloopBwdSm80ILi2ELi2EN4cute5tupleIJNS5_1CILi128EEES8_NS7_ILi64EEEEEENS_10bfloat16_tEfNS_4arch4Sm80ELb0ELb0ELb1ELb0ELb1ELb0ELb0ELb0ELi2ELi4ELi4ELi4ELb0EEENS1_24CollectiveEpilogueBwdGQAISA_fSD_Li256ELb0ELb1EEENS1_19SingleTileSchedulerILb0ELb0ELb0ELi128EEEEEEEEEvNT_6ParamsE) ;  /* 0xffff57a004007950 */ /* 0x000fea0003c3ffff */
        .type           $_ZN7cutlass13device_kernelIN5flash19enable_sm80_to_sm89INS1_16FlashAttnBwdSm80INS1_25CollectiveMainloopBwdSm80ILi2ELi2EN4cute5tupleIJNS5_1CILi128EEES8_NS7_ILi64EEEEEENS_10bfloat16_tEfNS_4arch4Sm80ELb0ELb0ELb1ELb0ELb1ELb0ELb0ELb0ELi2ELi4ELi4ELi4ELb0EEENS1_24CollectiveEpilogueBwdGQAISA_fSD_Li256ELb0ELb1EEENS1_19SingleTileSchedulerILb0ELb0ELb0ELi128EEEEEEEEEvNT_6ParamsE$_ZN4cute5tupleIJiEEC2ERKi,@function
        .size           $_ZN7cutlass13device_kernelIN5flash19enable_sm80_to_sm89INS1_16FlashAttnBwdSm80INS1_25CollectiveMainloopBwdSm80ILi2ELi2EN4cute5tupleIJNS5_1CILi128EEES8_NS7_ILi64EEEEEENS_10bfloat16_tEfNS_4arch4Sm80ELb0ELb0ELb1ELb0ELb1ELb0ELb0ELb0ELi2ELi4ELi4ELi4ELb0EEENS1_24CollectiveEpilogueBwdGQAISA_fSD_Li256ELb0ELb1EEENS1_19SingleTileSchedulerILb0ELb0ELb0ELi128EEEEEEEEEvNT_6ParamsE$_ZN4cute5tupleIJiEEC2ERKi,($_ZN7cutlass13device_kernelIN5flash19enable_sm80_to_sm89INS1_16FlashAttnBwdSm80INS1_25CollectiveMainloopBwdSm80ILi2ELi2EN4cute5tupleIJNS5_1CILi128EEES8_NS7_ILi64EEEEEENS_10bfloat16_tEfNS_4arch4Sm80ELb0ELb0ELb1ELb0ELb1ELb0ELb0ELb0ELi2ELi4ELi4ELi4ELb0EEENS1_24CollectiveEpilogueBwdGQAISA_fSD_Li256ELb0ELb1EEENS1_19SingleTileSchedulerILb0ELb0ELb0ELi128EEEEEEEEEvNT_6ParamsE$_ZN4cute5tupleIJiNS_1CILi0EEEEEC2ERKiRKS2_ - $_ZN7cutlass13device_kernelIN5flash19enable_sm80_to_sm89INS1_16FlashAttnBwdSm80INS1_25CollectiveMainloopBwdSm80ILi2ELi2EN4cute5tupleIJNS5_1CILi128EEES8_NS7_ILi64EEEEEENS_10bfloat16_tEfNS_4arch4Sm80ELb0ELb0ELb1ELb0ELb1ELb0ELb0ELb0ELi2ELi4ELi4ELi4ELb0EEENS1_24CollectiveEpilogueBwdGQAISA_fSD_Li256ELb0ELb1EEENS1_19SingleTileSchedulerILb0ELb0ELb0ELi128EEEEEEEEEvNT_6ParamsE$_ZN4cute5tupleIJiEEC2ERKi)
$_ZN7cutlass13device_kernelIN5flash19enable_sm80_to_sm89INS1_16FlashAttnBwdSm80INS1_25CollectiveMainloopBwdSm80ILi2ELi2EN4cute5tupleIJNS5_1CILi128EEES8_NS7_ILi64EEEEEENS_10bfloat16_tEfNS_4arch4Sm80ELb0ELb0ELb1ELb0ELb1ELb0ELb0ELb0ELi2ELi4ELi4ELi4ELb0EEENS1_24CollectiveEpilogueBwdGQAISA_fSD_Li256ELb0ELb1EEENS1_19SingleTileSchedulerILb0ELb0ELb0ELi128EEEEEEEEEvNT_6ParamsE$_ZN4cute5tupleIJiEEC2ERKi:
[----:B------:R-:W-:Y:S02]  /*a860*/  MOV R8, 0xa880 ;  /* 0x0000a88000087802 */ /* 0x000fe40000000f00 */
[----:B------:R-:W-:Y:S05]  /*a870*/  CALL.REL.NOINC `($_ZN7cutlass13device_kernelIN5flash19enable_sm80_to_sm89INS1_16FlashAttnBwdSm80INS1_25CollectiveMainloopBwdSm80ILi2ELi2EN4cute5tupleIJNS5_1CILi128EEES8_NS7_ILi64EEEEEENS_10bfloat16_tEfNS_4arch4Sm80ELb0ELb0ELb1ELb0ELb1ELb0ELb0ELb0ELi2ELi4ELi4ELi4ELb0EEENS1_24CollectiveEpilogueBwdGQAISA_fSD_Li256ELb0ELb1EEENS1_19SingleTileSchedulerILb0ELb0ELb0ELi128EEEEEEEEEvNT_6ParamsE$_ZN4cute3eso3ESOILb0ELb1EJiEEC2ERKi) ;  /* 0xffffc33000007944 */ /* 0x000fea0003c3ffff */
[----:B-1----:R-:W-:Y:S02]  /*a880*/  MOV R2, R10 ;  /* 0x0000000a00027202 */ /* 0x002fe40000000f00 */
[----:B------:R-:W-:-:S04]  /*a890*/  MOV R3, 0x0 ;  /* 0x0000000000037802 */ /* 0x000fc80000000f00 */
[----:B------:R-:W-:Y:S05]  /*a8a0*/  RET.REL.NODEC R2 `(_ZN7cutlass13device_kernelIN5flash19enable_sm80_to_sm89INS1_16FlashAttnBwdSm80INS1_25CollectiveMainloopBwdSm80ILi2ELi2EN4cute5tupleIJNS5_1CILi128EEES8_NS7_ILi64EEEEEENS_10bfloat16_tEfNS_4arch4Sm80ELb0ELb0ELb1ELb0ELb1ELb0ELb0ELb0ELi2ELi4ELi4ELi4ELb0EEENS1_24CollectiveEpilogueBwdGQAISA_fSD_Li256ELb0ELb1EEENS1_19SingleTileSchedulerILb0ELb0ELb0ELi128EEEEEEEEEvNT_6ParamsE) ;  /* 0xffff575002007950 */ /* 0x000fea0003c3ffff */
        .type           $_ZN7cutlass13device_kernelIN5flash19enable_sm80_to_sm89INS1_16FlashAttnBwdSm80INS1_25CollectiveMainloopBwdSm80ILi2ELi2EN4cute5tupleIJNS5_1CILi128EEES8_NS7_ILi64EEEEEENS_10bfloat16_tEfNS_4arch4Sm80ELb0ELb0ELb1ELb0ELb1ELb0ELb0ELb0ELi2ELi4ELi4ELi4ELb0EEENS1_24CollectiveEpilogueBwdGQAISA_fSD_Li256ELb0ELb1EEENS1_19SingleTileSchedulerILb0ELb0ELb0ELi128EEEEEEEEEvNT_6ParamsE$_ZN4cute5tupleIJiNS_1CILi0EEEEEC2ERKiRKS2_,@function
        .size           $_ZN7cutlass13device_kernelIN5flash19enable_sm80_to_sm89INS1_16FlashAttnBwdSm80INS1_25CollectiveMainloopBwdSm80ILi2ELi2EN4cute5tupleIJNS5_1CILi128EEES8_NS7_ILi64EEEEEENS_10bfloat16_tEfNS_4arch4Sm80ELb0ELb0ELb1ELb0ELb1ELb0ELb0ELb0ELi2ELi4ELi4ELi4ELb0EEENS1_24CollectiveEpilogueBwdGQAISA_fSD_Li256ELb0ELb1EEENS1_19SingleTileSchedulerILb0ELb0ELb0ELi128EEEEEEEEEvNT_6ParamsE$_ZN4cute5tupleIJiNS_1CILi0EEEEEC2ERKiRKS2_,($_ZN7cutlass13device_kernelIN5flash19enable_sm80_to_sm89INS1_16FlashAttnBwdSm80INS1_25CollectiveMainloopBwdSm80ILi2ELi2EN4cute5tupleIJNS5_1CILi128EEES8_NS7_ILi64EEEEEENS_10bfloat16_tEfNS_4arch4Sm80ELb0ELb0ELb1ELb0ELb1ELb0ELb0ELb0ELi2ELi4ELi4ELi4ELb0EEENS1_24CollectiveEpilogueBwdGQAISA_fSD_Li256ELb0ELb1EEENS1_19SingleTileSchedulerILb0ELb0ELb0ELi128EEEEEEEEEvNT_6ParamsE$_ZN4cute5tupleIJiiEEC2ERKiS3_ - $_ZN7cutlass13device_kernelIN5flash19enable_sm80_to_sm89INS1_16FlashAttnBwdSm80INS1_25CollectiveMainloopBwdSm80ILi2ELi2EN4cute5tupleIJNS5_1CILi128EEES8_NS7_ILi64EEEEEENS_10bfloat16_tEfNS_4arch4Sm80ELb0ELb0ELb1ELb0ELb1ELb0ELb0ELb0ELi2ELi4ELi4ELi4ELb0EEENS1_24CollectiveEpilogueBwdGQAISA_fSD_Li256ELb0ELb1EEENS1_19SingleTileSchedulerILb0ELb0ELb0ELi128EEEEEEEEEvNT_6ParamsE$_ZN4cute5tupleIJiNS_1CILi0EEEEEC2ERKiRKS2_)
$_ZN7cutlass13device_kernelIN5flash19enable_sm80_to_sm89INS1_16FlashAttnBwdSm80INS1_25CollectiveMainloopBwdSm80ILi2ELi2EN4cute5tupleIJNS5_1CILi128EEES8_NS7_ILi64EEEEEENS_10bfloat16_tEfNS_4arch4Sm80ELb0ELb0ELb1ELb0ELb1ELb0ELb0ELb0ELi2ELi4ELi4ELi4ELb0EEENS1_24CollectiveEpilogueBwdGQAISA_fSD_Li256ELb0ELb1EEENS1_19SingleTileSchedulerILb0ELb0ELb0ELi128EEEEEEEEEvNT_6ParamsE$_ZN4cute5tupleIJiNS_1CILi0EEEEEC2ERKiRKS2_:
[----:B------:R-:W-:Y:S02]  /*a8b0*/  MOV R6, 0xa8d0 ;  /* 0x0000a8d000067802 */ /* 0x000fe40000000f00 */
[----:B------:R-:W-:Y:S05]  /*a8c0*/  CALL.REL.NOINC `($_ZN7cutlass13device_kernelIN5flash19enable_sm80_to_sm89INS1_16FlashAttnBwdSm80INS1_25CollectiveMainloopBwdSm80ILi2ELi2EN4cute5tupleIJNS5_1CILi128EEES8_NS7_ILi64EEEEEENS_10bfloat16_tEfNS_4arch4Sm80ELb0ELb0ELb1ELb0ELb1ELb0ELb0ELb0ELi2ELi4ELi4ELi4ELb0EEENS1_24CollectiveEpilogueBwdGQAISA_fSD_Li256ELb0ELb1EEENS1_19SingleTileSchedulerILb0ELb0ELb0ELi128EEEEEEEEEvNT_6ParamsE$_ZN4cute3eso3ESOILb0ELb1EJiNS_1CILi0EEEEEC2ERKiRKS3_) ;  /* 0xffffc32000007944 */ /* 0x000fea0003c3ffff */
[----:B------:R-:W-:-:S04]  /*a8d0*/  MOV R11, 0x0 ;  /* 0x00000000000b7802 */ /* 0x000fc80000000f00 */
[----:B------:R-:W-:Y:S05]  /*a8e0*/  RET.REL.NODEC R10 `(_ZN7cutlass13device_kernelIN5flash19enable_sm80_to_sm89INS1_16FlashAttnBwdSm80INS1_25CollectiveMainloopBwdSm80ILi2ELi2EN4cute5tupleIJNS5_1CILi128EEES8_NS7_ILi64EEEEEENS_10bfloat16_tEfNS_4arch4Sm80ELb0ELb0ELb1ELb0ELb1ELb0ELb0ELb0ELi2ELi4ELi4ELi4ELb0EEENS1_24CollectiveEpilogueBwdGQAISA_fSD_Li256ELb0ELb1EEENS1_19SingleTileSchedulerILb0ELb0ELb0ELi128EEEEEEEEEvNT_6ParamsE) ;  /* 0xffff57100a007950 */ /* 0x000fea0003c3ffff */
        .type           $_ZN7cutlass13device_kernelIN5flash19enable_sm80_to_sm89INS1_16FlashAttnBwdSm80INS1_25CollectiveMainloopBwdSm80ILi2ELi2EN4cute5tupleIJNS5_1CILi128EEES8_NS7_ILi64EEEEEENS_10bfloat16_tEfNS_4arch4Sm80ELb0ELb0ELb1ELb0ELb1ELb0ELb0ELb0ELi2ELi4ELi4ELi4ELb0EEENS1_24CollectiveEpilogueBwdGQAISA_fSD_Li256ELb0ELb1EEENS1_19SingleTileSchedulerILb0ELb0ELb0ELi128EEEEEEEEEvNT_6ParamsE$_ZN4cute5tupleIJiiEEC2ERKiS3_,@function
        .size           $_ZN7cutlass13device_kernelIN5flash19enable_sm80_to_sm89INS1_16FlashAttnBwdSm80INS1_25CollectiveMainloopBwdSm80ILi2ELi2EN4cute5tupleIJNS5_1CILi128EEES8_NS7_ILi64EEEEEENS_10bfloat16_tEfNS_4arch4Sm80ELb0ELb0ELb1ELb0ELb1ELb0ELb0ELb0ELi2ELi4ELi4ELi4ELb0EEENS1_24CollectiveEpilogueBwdGQAISA_fSD_Li256ELb0ELb1EEENS1_19SingleTileSchedulerILb0ELb0ELb0ELi128EEEEEEEEEvNT_6ParamsE$_ZN4cute5tupleIJiiEEC2ERKiS3_,($_ZN7cutlass13device_kernelIN5flash19enable_sm80_to_sm89INS1_16FlashAttnBwdSm80INS1_25CollectiveMainloopBwdSm80ILi2ELi2EN4cute5tupleIJNS5_1CILi128EEES8_NS7_ILi64EEEEEENS_10bfloat16_tEfNS_4arch4Sm80ELb0ELb0ELb1ELb0ELb1ELb0ELb0ELb0ELi2ELi4ELi4ELi4ELb0EEENS1_24CollectiveEpilogueBwdGQAISA_fSD_Li256ELb0ELb1EEENS1_19SingleTileSchedulerILb0ELb0ELb0ELi128EEEEEEEEEvNT_6ParamsE$_ZN4cute8gmem_ptrIPKN7cutlass10bfloat16_tEECI1NS_12iter_adaptorIS4_S5_EEES4_ - $_ZN7cutlass13device_kernelIN5flash19enable_sm80_to_sm89INS1_16FlashAttnBwdSm80INS1_25CollectiveMainloopBwdSm80ILi2ELi2EN4cute5tupleIJNS5_1CILi128EEES8_NS7_ILi64EEEEEENS_10bfloat16_tEfNS_4arch4Sm80ELb0ELb0ELb1ELb0ELb1ELb0ELb0ELb0ELi2ELi4ELi4ELi4ELb0EEENS1_24CollectiveEpilogueBwdGQAISA_fSD_Li256ELb0ELb1EEENS1_19SingleTileSchedulerILb0ELb0ELb0ELi128EEEEEEEEEvNT_6ParamsE$_ZN4cute5tupleIJiiEEC2ERKiS3_)
$_ZN7cutlass13device_kernelIN5flash19enable_sm80_to_sm89INS1_16FlashAttnBwdSm80INS1_25CollectiveMainloopBwdSm80ILi2ELi2EN4cute5tupleIJNS5_1CILi128EEES8_NS7_ILi64EEEEEENS_10bfloat16_tEfNS_4arch4Sm80ELb0ELb0ELb1ELb0ELb1ELb0ELb0ELb0ELi2ELi4ELi4ELi4ELb0EEENS1_24CollectiveEpilogueBwdGQAISA_fSD_Li256ELb0ELb1EEENS1_19SingleTileSchedulerILb0ELb0ELb0ELi128EEEEEEEEEvNT_6ParamsE$_ZN4cute5tupleIJiiEEC2ERKiS3_:
[----:B------:R-:W-:Y:S02]  /*a8f0*/  MOV R8, 0xa910 ;  /* 0x0000a91000087802 */ /* 0x000fe40000000f00 */
[----:B------:R-:W-:Y:S05]  /*a900*/  CALL.REL.NOINC `($_ZN7cutlass13device_kernelIN5flash19enable_sm80_to_sm89INS1_16FlashAttnBwdSm80INS1_25CollectiveMainloopBwdSm80ILi2ELi2EN4cute5tupleIJNS5_1CILi128EEES8_NS7_ILi64EEEEEENS_10bfloat16_tEfNS_4arch4Sm80ELb0ELb0ELb1ELb0ELb1ELb0ELb0ELb0ELi2ELi4ELi4ELi4ELb0EEENS1_24CollectiveEpilogueBwdGQAISA_fSD_Li256ELb0ELb1EEENS1_19SingleTileSchedulerILb0ELb0ELb0ELi128EEEEEEEEEvNT_6ParamsE$_ZN4cute3eso3ESOILb0ELb0EJiiEEC2ERKiS4_) ;  /* 0xffffbb0000007944 */ /* 0x000fea0003c3ffff */
[----:B-1----:R-:W-:Y:S02]  /*a910*/  MOV R2, R6 ;  /* 0x0000000600027202 */ /* 0x002fe40000000f00 */
[----:B------:R-:W-:-:S04]  /*a920*/  MOV R3, 0x0 ;  /* 0x0000000000037802 */ /* 0x000fc80000000f00 */
[----:B------:R-:W-:Y:S05]  /*a930*/  RET.REL.NODEC R2 `(_ZN7cutlass13device_kernelIN5flash19enable_sm80_to_sm89INS1_16FlashAttnBwdSm80INS1_25CollectiveMainloopBwdSm80ILi2ELi2EN4cute5tupleIJNS5_1CILi128EEES8_NS7_ILi64EEEEEENS_10bfloat16_tEfNS_4arch4Sm80ELb0ELb0ELb1ELb0ELb1ELb0ELb0ELb0ELi2ELi4ELi4ELi4ELb0EEENS1_24CollectiveEpilogueBwdGQAISA_fSD_Li256ELb0ELb1EEENS1_19SingleTileSchedulerILb0ELb0ELb0ELi128EEEEEEEEEvNT_6ParamsE) ;  /* 0xffff56c002007950 */ /* 0x000fea0003c3ffff */
        .type           $_ZN7cutlass13device_kernelIN5flash19enable_sm80_to_sm89INS1_16FlashAttnBwdSm80INS1_25CollectiveMainloopBwdSm80ILi2ELi2EN4cute5tupleIJNS5_1CILi128EEES8_NS7_ILi64EEEEEENS_10bfloat16_tEfNS_4arch4Sm80ELb0ELb0ELb1ELb0ELb1ELb0ELb0ELb0ELi2ELi4ELi4ELi4ELb0EEENS1_24CollectiveEpilogueBwdGQAISA_fSD_Li256ELb0ELb1EEENS1_19SingleTileSchedulerILb0ELb0ELb0ELi128EEEEEEEEEvNT_6ParamsE$_ZN4cute8gmem_ptrIPKN7cutlass10bfloat16_tEECI1NS_12iter_adaptorIS4_S5_EEES4_,@function
        .size           $_ZN7cutlass13device_kernelIN5flash19enable_sm80_to_sm89INS1_16FlashAttnBwdSm80INS1_25CollectiveMainloopBwdSm80ILi2ELi2EN4cute5tupleIJNS5_1CILi128EEES8_NS7_ILi64EEEEEENS_10bfloat16_tEfNS_4arch4Sm80ELb0ELb0ELb1ELb0ELb1ELb0ELb0ELb0ELi2ELi4ELi4ELi4ELb0EEENS1_24CollectiveEpilogueBwdGQAISA_fSD_Li256ELb0ELb1EEENS1_19SingleTileSchedulerILb0ELb0ELb0ELi128EEEEEEEEEvNT_6ParamsE$_ZN4cute8gmem_ptrIPKN7cutlass10bfloat16_tEECI1NS_12iter_adaptorIS4_S5_EEES4_,($_ZN7cutlass13device_kernelIN5flash19enable_sm80_to_sm89INS1_16FlashAttnBwdSm80INS1_25CollectiveMainloopBwdSm80ILi2ELi2EN4cute5tupleIJNS5_1CILi128EEES8_NS7_ILi64EEEEEENS_10bfloat16_tEfNS_4arch4Sm80ELb0ELb0ELb1ELb0ELb1ELb0ELb0ELb0ELi2ELi4ELi4ELi4ELb0EEENS1_24CollectiveEpilogueBwdGQAISA_fSD_Li256ELb0ELb1EEENS1_19SingleTileSchedulerILb0ELb0ELb0ELi128EEEEEEEEEvNT_6ParamsE$_ZN4cute8gmem_ptrIPKN7cutlass9uint128_tEECI1NS_12iter_adaptorIS4_S5_EEES4_ - $_ZN7cutlass13device_kernelIN5flash19enable_sm80_to_sm89INS1_16FlashAttnBwdSm80INS1_25CollectiveMainloopBwdSm80ILi2ELi2EN4cute5tupleIJNS5_1CILi128EEES8_NS7_ILi64EEEEEENS_10bfloat16_tEfNS_4arch4Sm80ELb0ELb0ELb1ELb0ELb1ELb0ELb0ELb0ELi2ELi4ELi4ELi4ELb0EEENS1_24CollectiveEpilogueBwdGQAISA_fSD_Li256ELb0ELb1EEENS1_19SingleTileSchedulerILb0ELb0ELb0ELi128EEEEEEEEEvNT_6ParamsE$_ZN4cute8gmem_ptrIPKN7cutlass10bfloat16_tEECI1NS_12iter_adaptorIS4_S5_EEES4_)
$_ZN7cutlass13device_kernelIN5flash19enable_sm80_to_sm89INS1_16FlashAttnBwdSm80INS1_25CollectiveMainloopBwdSm80ILi2ELi2EN4cute5tupleIJNS5_1CILi128EEES8_NS7_ILi64EEEEEENS_10bfloat16_tEfNS_4arch4Sm80ELb0ELb0ELb1ELb0ELb1ELb0ELb0ELb0ELi2ELi4ELi4ELi4ELb0EEENS1_24CollectiveEpilogueBwdGQAISA_fSD_Li256ELb0ELb1EEENS1_19SingleTileSchedulerILb0ELb0ELb0ELi128EEEEEEEEEvNT_6ParamsE$_ZN4cute8gmem_ptrIPKN7cutlass10bfloat16_tEECI1NS_12iter_adaptorIS4_S5_EEES4_:
[----:B------:R-:W-:Y:S02]  /*a940*/  MOV R10, 0xa960 ;  /* 0x0000a960000a7802 */ /* 0x000fe40000000f00 */
[----:B------:R-:W-:Y:S05]  /*a950*/  CALL.REL.NOINC `($_ZN7cutlass13device_kernelIN5flash19enable_sm80_to_sm89INS1_16FlashAttnBwdSm80INS1_25CollectiveMainloopBwdSm80ILi2ELi2EN4cute5tupleIJNS5_1CILi128EEES8_NS7_ILi64EEEEEENS_10bfloat16_tEfNS_4arch4Sm80ELb0ELb0ELb1ELb0ELb1ELb0ELb0ELb0ELi2ELi4ELi4ELi4ELb0EEENS1_24CollectiveEpilogueBwdGQAISA_fSD_Li256ELb0ELb1EEENS1_19SingleTileSchedulerILb0ELb0ELb0ELi128EEEEEEEEEvNT_6ParamsE$_ZN4cute12iter_adaptorIPKN7cutlass10bfloat16_tENS_8gmem_ptrIS4_EEEC2ES4_) ;  /* 0xffffa98000007944 */ /* 0x000fea0003c3ffff */
[----:B------:R-:W-:-:S04]  /*a960*/  MOV R9, 0x0 ;  /* 0x0000000000097802 */ /* 0x000fc80000000f00 */
[----:B------:R-:W-:Y:S05]  /*a970*/  RET.REL.NODEC R8 `(_ZN7cutlass13device_kernelIN5flash19enable_sm80_to_sm89INS1_16FlashAttnBwdSm80INS1_25CollectiveMainloopBwdSm80ILi2ELi2EN4cute5tupleIJNS5_1CILi128EEES8_NS7_ILi64EEEEEENS_10bfloat16_tEfNS_4arch4Sm80ELb0ELb0ELb1ELb0ELb1ELb0ELb0ELb0ELi2ELi4ELi4ELi4ELb0EEENS1_24CollectiveEpilogueBwdGQAISA_fSD_Li256ELb0ELb1EEENS1_19SingleTileSchedulerILb0ELb0ELb0ELi128EEEEEEEEEvNT_6ParamsE) ;  /* 0xffff568008007950 */ /* 0x000fea0003c3ffff */
        .type           $_ZN7cutlass13device_kernelIN5flash19enable_sm80_to_sm89INS1_16FlashAttnBwdSm80INS1_25CollectiveMainloopBwdSm80ILi2ELi2EN4cute5tupleIJNS5_1CILi128EEES8_NS7_ILi64EEEEEENS_10bfloat16_tEfNS_4arch4Sm80ELb0ELb0ELb1ELb0ELb1ELb0ELb0ELb0ELi2ELi4ELi4ELi4ELb0EEENS1_24CollectiveEpilogueBwdGQAISA_fSD_Li256ELb0ELb1EEENS1_19SingleTileSchedulerILb0ELb0ELb0ELi128EEEEEEEEEvNT_6ParamsE$_ZN4cute8gmem_ptrIPKN7cutlass9uint128_tEECI1NS_12iter_adaptorIS4_S5_EEES4_,@function
        .size           $_ZN7cutlass13device_kernelIN5flash19enable_sm80_to_sm89INS1_16FlashAttnBwdSm80INS1_25CollectiveMainloopBwdSm80ILi2ELi2EN4cute5tupleIJNS5_1CILi128EEES8_NS7_ILi64EEEEEENS_10bfloat16_tEfNS_4arch4Sm80ELb0ELb0ELb1ELb0ELb1ELb0ELb0ELb0ELi2ELi4ELi4ELi4ELb0EEENS1_24CollectiveEpilogueBwdGQAISA_fSD_Li256ELb0ELb1EEENS1_19SingleTileSchedulerILb0ELb0ELb0ELi128EEEEEEEEEvNT_6ParamsE$_ZN4cute8gmem_ptrIPKN7cutlass9uint128_tEECI1NS_12iter_adaptorIS4_S5_EEES4_,($_ZN7cutlass13device_kernelIN5flash19enable_sm80_to_sm89INS1_16FlashAttnBwdSm80INS1_25CollectiveMainloopBwdSm80ILi2ELi2EN4cute5tupleIJNS5_1CILi128EEES8_NS7_ILi64EEEEEENS_10bfloat16_tEfNS_4arch4Sm80ELb0ELb0ELb1ELb0ELb1ELb0ELb0ELb0ELi2ELi4ELi4ELi4ELb0EEENS1_24CollectiveEpilogueBwdGQAISA_fSD_Li256ELb0ELb1EEENS1_19SingleTileSchedulerILb0ELb0ELb0ELi128EEEEEEEEEvNT_6ParamsE$_ZN4cute8gmem_ptrIPKfECI1NS_12iter_adaptorIS2_S3_EEES2_ - $_ZN7cutlass13device_kernelIN5flash19enable_sm80_to_sm89INS1_16FlashAttnBwdSm80INS1_25CollectiveMainloopBwdSm80ILi2ELi2EN4cute5tupleIJNS5_1CILi128EEES8_NS7_ILi64EEEEEENS_10bfloat16_tEfNS_4arch4Sm80ELb0ELb0ELb1ELb0ELb1ELb0ELb0ELb0ELi2ELi4ELi4ELi4ELb0EEENS1_24CollectiveEpilogueBwdGQAISA_fSD_Li256ELb0ELb1EEENS1_19SingleTileSchedulerILb0ELb0ELb0ELi128EEEEEEEEEvNT_6ParamsE$_ZN4cute8gmem_ptrIPKN7cutlass9uint128_tEECI1NS_12iter_adaptorIS4_S5_EEES4_)
$_ZN7cutlass13device_kernelIN5flash19enable_sm80_to_sm89INS1_16FlashAttnBwdSm80INS1_25CollectiveMainloopBwdSm80ILi2ELi2EN4cute5tupleIJNS5_1CILi128EEES8_NS7_ILi64EEEEEENS_10bfloat16_tEfNS_4arch4Sm80ELb0ELb0ELb1ELb0ELb1ELb0ELb0ELb0ELi2ELi4ELi4ELi4ELb0EEENS1_24CollectiveEpilogueBwdGQAISA_fSD_Li256ELb0ELb1EEENS1_19SingleTileSchedulerILb0ELb0ELb0ELi128EEEEEEEEEvNT_6ParamsE$_ZN4cute8gmem_ptrIPKN7cutlass9uint128_tEECI1NS_12iter_adaptorIS4_S5_EEES4_:
[----:B------:R-:W-:Y:S02]  /*a980*/  MOV R10, 0xa9a0 ;  /* 0x0000a9a0000a7802 */ /* 0x000fe40000000f00 */
[----:B------:R-:W-:Y:S05]  /*a990*/  CALL.REL.NOINC `($_ZN7cutlass13device_kernelIN5flash19enable_sm80_to_sm89INS1_16FlashAttnBwdSm80INS1_25CollectiveMainloopBwdSm80ILi2ELi2EN4cute5tupleIJNS5_1CILi128EEES8_NS7_ILi64EEEEEENS_10bfloat16_tEfNS_4arch4Sm80ELb0ELb0ELb1ELb0ELb1ELb0ELb0ELb0ELi2ELi4ELi4ELi4ELb0EEENS1_24CollectiveEpilogueBwdGQAISA_fSD_Li256ELb0ELb1EEENS1_19SingleTileSchedulerILb0ELb0ELb0ELi128EEEEEEEEEvNT_6ParamsE$_ZN4cute12iter_adaptorIPKN7cutlass9uint128_tENS_8gmem_ptrIS4_EEEC2ES4_) ;  /* 0xffffa9a000007944 */ /* 0x000fea0003c3ffff */
[----:B------:R-:W-:-:S04]  /*a9a0*/  MOV R9, 0x0 ;  /* 0x0000000000097802 */ /* 0x000fc80000000f00 */
[----:B------:R-:W-:Y:S05]  /*a9b0*/  RET.REL.NODEC R8 `(_ZN7cutlass13device_kernelIN5flash19enable_sm80_to_sm89INS1_16FlashAttnBwdSm80INS1_25CollectiveMainloopBwdSm80ILi2ELi2EN4cute5tupleIJNS5_1CILi128EEES8_NS7_ILi64EEEEEENS_10bfloat16_tEfNS_4arch4Sm80ELb0ELb0ELb1ELb0ELb1ELb0ELb0ELb0ELi2ELi4ELi4ELi4ELb0EEENS1_24CollectiveEpilogueBwdGQAISA_fSD_Li256ELb0ELb1EEENS1_19SingleTileSchedulerILb0ELb0ELb0ELi128EEEEEEEEEvNT_6ParamsE) ;  /* 0xffff564008007950 */ /* 0x000fea0003c3ffff */
        .type           $_ZN7cutlass13device_kernelIN5flash19enable_sm80_to_sm89INS1_16FlashAttnBwdSm80INS1_25CollectiveMainloopBwdSm80ILi2ELi2EN4cute5tupleIJNS5_1CILi128EEES8_NS7_ILi64EEEEEENS_10bfloat16_tEfNS_4arch4Sm80ELb0ELb0ELb1ELb0ELb1ELb0ELb0ELb0ELi2ELi4ELi4ELi4ELb0EEENS1_24CollectiveEpilogueBwdGQAISA_fSD_Li256ELb0ELb1EEENS1_19SingleTileSchedulerILb0ELb0ELb0ELi128EEEEEEEEEvNT_6ParamsE$_ZN4cute8gmem_ptrIPKfECI1NS_12iter_adaptorIS2_S3_EEES2_,@function
        .size           $_ZN7cutlass13device_kernelIN5flash19enable_sm80_to_sm89INS1_16FlashAttnBwdSm80INS1_25CollectiveMainloopBwdSm80ILi2ELi2EN4cute5tupleIJNS5_1CILi128EEES8_NS7_ILi64EEEEEENS_10bfloat16_tEfNS_4arch4Sm80ELb0ELb0ELb1ELb0ELb1ELb0ELb0ELb0ELi2ELi4ELi4ELi4ELb0EEENS1_24CollectiveEpilogueBwdGQAISA_fSD_Li256ELb0ELb1EEENS1_19SingleTileSchedulerILb0ELb0ELb0ELi128EEEEEEEEEvNT_6ParamsE$_ZN4cute8gmem_ptrIPKfECI1NS_12iter_adaptorIS2_S3_EEES2_,($_ZN7cutlass13device_kernelIN5flash19enable_sm80_to_sm89INS1_16FlashAttnBwdSm80INS1_25CollectiveMainloopBwdSm80ILi2ELi2EN4cute5tupleIJNS5_1CILi128EEES8_NS7_ILi64EEEEEENS_10bfloat16_tEfNS_4arch4Sm80ELb0ELb0ELb1ELb0ELb1ELb0ELb0ELb0ELi2ELi4ELi4ELi4ELb0EEENS1_24CollectiveEpilogueBwdGQAISA_fSD_Li256ELb0ELb1EEENS1_19SingleTileSchedulerILb0ELb0ELb0ELi128EEEEEEEEEvNT_6ParamsE$_ZN4cute8gmem_ptrIPfECI1NS_12iter_adaptorIS1_S2_EEES1_ - $_ZN7cutlass13device_kernelIN5flash19enable_sm80_to_sm89INS1_16FlashAttnBwdSm80INS1_25CollectiveMainloopBwdSm80ILi2ELi2EN4cute5tupleIJNS5_1CILi128EEES8_NS7_ILi64EEEEEENS_10bfloat16_tEfNS_4arch4Sm80ELb0ELb0ELb1ELb0ELb1ELb0ELb0ELb0ELi2ELi4ELi4ELi4ELb0EEENS1_24CollectiveEpilogueBwdGQAISA_fSD_Li256ELb0ELb1EEENS1_19SingleTileSchedulerILb0ELb0ELb0ELi128EEEEEEEEEvNT_6ParamsE$_ZN4cute8gmem_ptrIPKfECI1NS_12iter_adaptorIS2_S3_EEES2_)
$_ZN7cutlass13device_kernelIN5flash19enable_sm80_to_sm89INS1_16FlashAttnBwdSm80INS1_25CollectiveMainloopBwdSm80ILi2ELi2EN4cute5tupleIJNS5_1CILi128EEES8_NS7_ILi64EEEEEENS_10bfloat16_tEfNS_4arch4Sm80ELb0ELb0ELb1ELb0ELb1ELb0ELb0ELb0ELi2ELi4ELi4ELi4ELb0EEENS1_24CollectiveEpilogueBwdGQAISA_fSD_Li256ELb0ELb1EEENS1_19SingleTileSchedulerILb0ELb0ELb0ELi128EEEEEEEEEvNT_6ParamsE$_ZN4cute8gmem_ptrIPKfECI1NS_12iter_adaptorIS2_S3_EEES2_:
[----:B------:R-:W-:Y:S02]  /*a9c0*/  MOV R10, 0xa9e0 ;  /* 0x0000a9e0000a7802 */ /* 0x000fe40000000f00 */
[----:B------:R-:W-:Y:S05]  /*a9d0*/  CALL.REL.NOINC `($_ZN7cutlass13device_kernelIN5flash19enable_sm80_to_sm89INS1_16FlashAttnBwdSm80INS1_25CollectiveMainloopBwdSm80ILi2ELi2EN4cute5tupleIJNS5_1CILi128EEES8_NS7_ILi64EEEEEENS_10bfloat16_tEfNS_4arch4Sm80ELb0ELb0ELb1ELb0ELb1ELb0ELb0ELb0ELi2ELi4ELi4ELi4ELb0EEENS1_24CollectiveEpilogueBwdGQAISA_fSD_Li256ELb0ELb1EEENS1_19SingleTileSchedulerILb0ELb0ELb0ELi128EEEEEEEEEvNT_6ParamsE$_ZN4cute12iter_adaptorIPKfNS_8gmem_ptrIS2_EEEC2ES2_) ;  /* 0xffffa9a000007944 */ /* 0x000fea0003c3ffff */
[----:B------:R-:W-:-:S04]  /*a9e0*/  MOV R9, 0x0 ;  /* 0x0000000000097802 */ /* 0x000fc80000000f00 */
[----:B------:R-:W-:Y:S05]  /*a9f0*/  RET.REL.NODEC R8 `(_ZN7cutlass13device_kernelIN5flash19enable_sm80_to_sm89INS1_16FlashAttnBwdSm80INS1_25CollectiveMainloopBwdSm80ILi2ELi2EN4cute5tupleIJNS5_1CILi128EEES8_NS7_ILi64EEEEEENS_10bfloat16_tEfNS_4arch4Sm80ELb0ELb0ELb1ELb0ELb1ELb0ELb0ELb0ELi2ELi4ELi4ELi4ELb0EEENS1_24CollectiveEpilogueBwdGQAISA_fSD_Li256ELb0ELb1EEENS1_19SingleTileSchedulerILb0ELb0ELb0ELi128EEEEEEEEEvNT_6ParamsE) ;  /* 0xffff560008007950 */ /* 0x000fea0003c3ffff */
        .type           $_ZN7cutlass13device_kernelIN5flash19enable_sm80_to_sm89INS1_16FlashAttnBwdSm80INS1_25CollectiveMainloopBwdSm80ILi2ELi2EN4cute5tupleIJNS5_1CILi128EEES8_NS7_ILi64EEEEEENS_10bfloat16_tEfNS_4arch4Sm80ELb0ELb0ELb1ELb0ELb1ELb0ELb0ELb0ELi2ELi4ELi4ELi4ELb0EEENS1_24CollectiveEpilogueBwdGQAISA_fSD_Li256ELb0ELb1EEENS1_19SingleTileSchedulerILb0ELb0ELb0ELi128EEEEEEEEEvNT_6ParamsE$_ZN4cute8gmem_ptrIPfECI1NS_12iter_adaptorIS1_S2_EEES1_,@function
        .size           $_ZN7cutlass13device_kernelIN5flash19enable_sm80_to_sm89INS1_16FlashAttnBwdSm80INS1_25CollectiveMainloopBwdSm80ILi2ELi2EN4cute5tupleIJNS5_1CILi128EEES8_NS7_ILi64EEEEEENS_10bfloat16_tEfNS_4arch4Sm80ELb0ELb0ELb1ELb0ELb1ELb0ELb0ELb0ELi2ELi4ELi4ELi4ELb0EEENS1_24CollectiveEpilogueBwdGQAISA_fSD_Li256ELb0ELb1EEENS1_19SingleTileSchedulerILb0ELb0ELb0ELi128EEEEEEEEEvNT_6ParamsE$_ZN4cute8gmem_ptrIPfECI1NS_12iter_adaptorIS1_S2_EEES1_,($_ZN7cutlass13device_kernelIN5flash19enable_sm80_to_sm89INS1_16FlashAttnBwdSm80INS1_25CollectiveMainloopBwdSm80ILi2ELi2EN4cute5tupleIJNS5_1CILi128EEES8_NS7_ILi64EEEEEENS_10bfloat16_tEfNS_4arch4Sm80ELb0ELb0ELb1ELb0ELb1ELb0ELb0ELb0ELi2ELi4ELi4ELi4ELb0EEENS1_24CollectiveEpilogueBwdGQAISA_fSD_Li256ELb0ELb1EEENS1_19SingleTileSchedulerILb0ELb0ELb0ELi128EEEEEEEEEvNT_6ParamsE$_ZN4cute8smem_ptrIPN7cutlass10bfloat16_tEECI1NS_12iter_adaptorIS3_S4_EEES3_ - $_ZN7cutlass13device_kernelIN5flash19enable_sm80_to_sm89INS1_16FlashAttnBwdSm80INS1_25CollectiveMainloopBwdSm80ILi2ELi2EN4cute5tupleIJNS5_1CILi128EEES8_NS7_ILi64EEEEEENS_10bfloat16_tEfNS_4arch4Sm80ELb0ELb0ELb1ELb0ELb1ELb0ELb0ELb0ELi2ELi4ELi4ELi4ELb0EEENS1_24CollectiveEpilogueBwdGQAISA_fSD_Li256ELb0ELb1EEENS1_19SingleTileSchedulerILb0ELb0ELb0ELi128EEEEEEEEEvNT_6ParamsE$_ZN4cute8gmem_ptrIPfECI1NS_12iter_adaptorIS1_S2_EEES1_)
$_ZN7cutlass13device_kernelIN5flash19enable_sm80_to_sm89INS1_16FlashAttnBwdSm80INS1_25CollectiveMainloopBwdSm80ILi2ELi2EN4cute5tupleIJNS5_1CILi128EEES8_NS7_ILi64EEEEEENS_10bfloat16_tEfNS_4arch4Sm80ELb0ELb0ELb1ELb0ELb1ELb0ELb0ELb0ELi2ELi4ELi4ELi4ELb0EEENS1_24CollectiveEpilogueBwdGQAISA_fSD_Li256ELb0ELb1EEENS1_19SingleTileSchedulerILb0ELb0ELb0ELi128EEEEEEEEEvNT_6ParamsE$_ZN4cute8gmem_ptrIPfECI1NS_12iter_adaptorIS1_S2_EEES1_:
[----:B------:R-:W-:Y:S02]  /*aa00*/  MOV R4, 0xaa20 ;  /* 0x0000aa2000047802 */ /* 0x000fe40000000f00 */
[----:B------:R-:W-:Y:S05]  /*aa10*/  CALL.REL.NOINC `($_ZN7cutlass13device_kernelIN5flash19enable_sm80_to_sm89INS1_16FlashAttnBwdSm80INS1_25CollectiveMainloopBwdSm80ILi2ELi2EN4cute5tupleIJNS5_1CILi128EEES8_NS7_ILi64EEEEEENS_10bfloat16_tEfNS_4arch4Sm80ELb0ELb0ELb1ELb0ELb1ELb0ELb0ELb0ELi2ELi4ELi4ELi4ELb0EEENS1_24CollectiveEpilogueBwdGQAISA_fSD_Li256ELb0ELb1EEENS1_19SingleTileSchedulerILb0ELb0ELb0ELi128EEEEEEEEEvNT_6ParamsE$_ZN4cute12iter_adaptorIPfNS_8gmem_ptrIS1_EEEC2ES1_) ;  /* 0xffffaa2000007944 */ /* 0x000fea0003c3ffff */
[----:B------:R-:W-:-:S04]  /*aa20*/  MOV R9, 0x0 ;  /* 0x0000000000097802 */ /* 0x000fc80000000f00 */
[----:B------:R-:W-:Y:S05]  /*aa30*/  RET.REL.NODEC R8 `(_ZN7cutlass13device_kernelIN5flash19enable_sm80_to_sm89INS1_16FlashAttnBwdSm80INS1_25CollectiveMainloopBwdSm80ILi2ELi2EN4cute5tupleIJNS5_1CILi128EEES8_NS7_ILi64EEEEEENS_10bfloat16_tEfNS_4arch4Sm80ELb0ELb0ELb1ELb0ELb1ELb0ELb0ELb0ELi2ELi4ELi4ELi4ELb0EEENS1_24CollectiveEpilogueBwdGQAISA_fSD_Li256ELb0ELb1EEENS1_19SingleTileSchedulerILb0ELb0ELb0ELi128EEEEEEEEEvNT_6ParamsE) ;  /* 0xffff55c008007950 */ /* 0x000fea0003c3ffff */
        .type           $_ZN7cutlass13device_kernelIN5flash19enable_sm80_to_sm89INS1_16FlashAttnBwdSm80INS1_25CollectiveMainloopBwdSm80ILi2ELi2EN4cute5tupleIJNS5_1CILi128EEES8_NS7_ILi64EEEEEENS_10bfloat16_tEfNS_4arch4Sm80ELb0ELb0ELb1ELb0ELb1ELb0ELb0ELb0ELi2ELi4ELi4ELi4ELb0EEENS1_24CollectiveEpilogueBwdGQAISA_fSD_Li256ELb0ELb1EEENS1_19SingleTileSchedulerILb0ELb0ELb0ELi128EEEEEEEEEvNT_6ParamsE$_ZN4cute8smem_ptrIPN7cutlass10bfloat16_tEECI1NS_12iter_adaptorIS3_S4_EEES3_,@function
        .size           $_ZN7cutlass13device_kernelIN5flash19enable_sm80_to_sm89INS1_16FlashAttnBwdSm80INS1_25CollectiveMainloopBwdSm80ILi2ELi2EN4cute5tupleIJNS5_1CILi128EEES8_NS7_ILi64EEEEEENS_10bfloat16_tEfNS_4arch4Sm80ELb0ELb0ELb1ELb0ELb1ELb0ELb0ELb0ELi2ELi4ELi4ELi4ELb0EEENS1_24CollectiveEpilogueBwdGQAISA_fSD_Li256ELb0ELb1EEENS1_19SingleTileSchedulerILb0ELb0ELb0ELi128EEEEEEEEEvNT_6ParamsE$_ZN4cute8smem_ptrIPN7cutlass10bfloat16_tEECI1NS_12iter_adaptorIS3_S4_EEES3_,($_ZN7cutlass13device_kernelIN5flash19enable_sm80_to_sm89INS1_16FlashAttnBwdSm80INS1_25CollectiveMainloopBwdSm80ILi2ELi2EN4cute5tupleIJNS5_1CILi128EEES8_NS7_ILi64EEEEEENS_10bfloat16_tEfNS_4arch4Sm80ELb0ELb0ELb1ELb0ELb1ELb0ELb0ELb0ELi2ELi4ELi4ELi4ELb0EEENS1_24CollectiveEpilogueBwdGQAISA_fSD_Li256ELb0ELb1EEENS1_19SingleTileSchedulerILb0ELb0ELb0ELi128EEEEEEEEEvNT_6ParamsE$_ZN4cute8smem_ptrIPN7cutlass9uint128_tEECI1NS_12iter_adaptorIS3_S4_EEES3_ - $_ZN7cutlass13device_kernelIN5flash19enable_sm80_to_sm89INS1_16FlashAttnBwdSm80INS1_25CollectiveMainloopBwdSm80ILi2ELi2EN4cute5tupleIJNS5_1CILi128EEES8_NS7_ILi64EEEEEENS_10bfloat16_tEfNS_4arch4Sm80ELb0ELb0ELb1ELb0ELb1ELb0ELb0ELb0ELi2ELi4ELi4ELi4ELb0EEENS1_24CollectiveEpilogueBwdGQAISA_fSD_Li256ELb0ELb1EEENS1_19SingleTileSchedulerILb0ELb0ELb0ELi128EEEEEEEEEvNT_6ParamsE$_ZN4cute8smem_ptrIPN7cutlass10bfloat16_tEECI1NS_12iter_adaptorIS3_S4_EEES3_)
$_ZN7cutlass13device_kernelIN5flash19enable_sm80_to_sm89INS1_16FlashAttnBwdSm80INS1_25CollectiveMainloopBwdSm80ILi2ELi2EN4cute5tupleIJNS5_1CILi128EEES8_NS7_ILi64EEEEEENS_10bfloat16_tEfNS_4arch4Sm80ELb0ELb0ELb1ELb0ELb1ELb0ELb0ELb0ELi2ELi4ELi4ELi4ELb0EEENS1_24CollectiveEpilogueBwdGQAISA_fSD_Li256ELb0ELb1EEENS1_19SingleTileSchedulerILb0ELb0ELb0ELi128EEEEEEEEEvNT_6ParamsE$_ZN4cute8smem_ptrIPN7cutlass10bfloat16_tEECI1NS_12iter_adaptorIS3_S4_EEES3_:
[----:B------:R-:W-:Y:S02]  /*aa40*/  MOV R10, 0xaa60 ;  /* 0x0000aa60000a7802 */ /* 0x000fe40000000f00 */
[----:B------:R-:W-:Y:S05]  /*aa50*/  CALL.REL.NOINC `($_ZN7cutlass13device_kernelIN5flash19enable_sm80_to_sm89INS1_16FlashAttnBwdSm80INS1_25CollectiveMainloopBwdSm80ILi2ELi2EN4cute5tupleIJNS5_1CILi128EEES8_NS7_ILi64EEEEEENS_10bfloat16_tEfNS_4arch4Sm80ELb0ELb0ELb1ELb0ELb1ELb0ELb0ELb0ELi2ELi4ELi4ELi4ELb0EEENS1_24CollectiveEpilogueBwdGQAISA_fSD_Li256ELb0ELb1EEENS1_19SingleTileSchedulerILb0ELb0ELb0ELi128EEEEEEEEEvNT_6ParamsE$_ZN4cute12iter_adaptorIPN7cutlass10bfloat16_tENS_8smem_ptrIS3_EEEC2ES3_) ;  /* 0xffffa96000007944 */ /* 0x000fea0003c3ffff */
[----:B------:R-:W-:-:S04]  /*aa60*/  MOV R9, 0x0 ;  /* 0x0000000000097802 */ /* 0x000fc80000000f00 */
[----:B------:R-:W-:Y:S05]  /*aa70*/  RET.REL.NODEC R8 `(_ZN7cutlass13device_kernelIN5flash19enable_sm80_to_sm89INS1_16FlashAttnBwdSm80INS1_25CollectiveMainloopBwdSm80ILi2ELi2EN4cute5tupleIJNS5_1CILi128EEES8_NS7_ILi64EEEEEENS_10bfloat16_tEfNS_4arch4Sm80ELb0ELb0ELb1ELb0ELb1ELb0ELb0ELb0ELi2ELi4ELi4ELi4ELb0EEENS1_24CollectiveEpilogueBwdGQAISA_fSD_Li256ELb0ELb1EEENS1_19SingleTileSchedulerILb0ELb0ELb0ELi128EEEEEEEEEvNT_6ParamsE) ;  /* 0xffff558008007950 */ /* 0x000fea0003c3ffff */
        .type           $_ZN7cutlass13device_kernelIN5flash19enable_sm80_to_sm89INS1_16FlashAttnBwdSm80INS1_25CollectiveMainloopBwdSm80ILi2ELi2EN4cute5tupleIJNS5_1CILi128EEES8_NS7_ILi64EEEEEENS_10bfloat16_tEfNS_4arch4Sm80ELb0ELb0ELb1ELb0ELb1ELb0ELb0ELb0ELi2ELi4ELi4ELi4ELb0EEENS1_24CollectiveEpilogueBwdGQAISA_fSD_Li256ELb0ELb1EEENS1_19SingleTileSchedulerILb0ELb0ELb0ELi128EEEEEEEEEvNT_6ParamsE$_ZN4cute8smem_ptrIPN7cutlass9uint128_tEECI1NS_12iter_adaptorIS3_S4_EEES3_,@function
        .size           $_ZN7cutlass13device_kernelIN5flash19enable_sm80_to_sm89INS1_16FlashAttnBwdSm80INS1_25CollectiveMainloopBwdSm80ILi2ELi2EN4cute5tupleIJNS5_1CILi128EEES8_NS7_ILi64EEEEEENS_10bfloat16_tEfNS_4arch4Sm80ELb0ELb0ELb1ELb0ELb1ELb0ELb0ELb0ELi2ELi4ELi4ELi4ELb0EEENS1_24CollectiveEpilogueBwdGQAISA_fSD_Li256ELb0ELb1EEENS1_19SingleTileSchedulerILb0ELb0ELb0ELi128EEEEEEEEEvNT_6ParamsE$_ZN4cute8smem_ptrIPN7cutlass9uint128_tEECI1NS_12iter_adaptorIS3_S4_EEES3_,($_ZN7cutlass13device_kernelIN5flash19enable_sm80_to_sm89INS1_16FlashAttnBwdSm80INS1_25CollectiveMainloopBwdSm80ILi2ELi2EN4cute5tupleIJNS5_1CILi128EEES8_NS7_ILi64EEEEEENS_10bfloat16_tEfNS_4arch4Sm80ELb0ELb0ELb1ELb0ELb1ELb0ELb0ELb0ELi2ELi4ELi4ELi4ELb0EEENS1_24CollectiveEpilogueBwdGQAISA_fSD_Li256ELb0ELb1EEENS1_19SingleTileSchedulerILb0ELb0ELb0ELi128EEEEEEEEEvNT_6ParamsE$_ZN4cute8smem_ptrIPfECI1NS_12iter_adaptorIS1_S2_EEES1_ - $_ZN7cutlass13device_kernelIN5flash19enable_sm80_to_sm89INS1_16FlashAttnBwdSm80INS1_25CollectiveMainloopBwdSm80ILi2ELi2EN4cute5tupleIJNS5_1CILi128EEES8_NS7_ILi64EEEEEENS_10bfloat16_tEfNS_4arch4Sm80ELb0ELb0ELb1ELb0ELb1ELb0ELb0ELb0ELi2ELi4ELi4ELi4ELb0EEENS1_24CollectiveEpilogueBwdGQAISA_fSD_Li256ELb0ELb1EEENS1_19SingleTileSchedulerILb0ELb0ELb0ELi128EEEEEEEEEvNT_6ParamsE$_ZN4cute8smem_ptrIPN7cutlass9uint128_tEECI1NS_12iter_adaptorIS3_S4_EEES3_)
$_ZN7cutlass13device_kernelIN5flash19enable_sm80_to_sm89INS1_16FlashAttnBwdSm80INS1_25CollectiveMainloopBwdSm80ILi2ELi2EN4cute5tupleIJNS5_1CILi128EEES8_NS7_ILi64EEEEEENS_10bfloat16_tEfNS_4arch4Sm80ELb0ELb0ELb1ELb0ELb1ELb0ELb0ELb0ELi2ELi4ELi4ELi4ELb0EEENS1_24CollectiveEpilogueBwdGQAISA_fSD_Li256ELb0ELb1EEENS1_19SingleTileSchedulerILb0ELb0ELb0ELi128EEEEEEEEEvNT_6ParamsE$_ZN4cute8smem_ptrIPN7cutlass9uint128_tEECI1NS_12iter_adaptorIS3_S4_EEES3_:
[----:B------:R-:W-:Y:S02]  /*aa80*/  MOV R8, 0xaaa0 ;  /* 0x0000aaa000087802 */ /* 0x000fe40000000f00 */
[----:B------:R-:W-:Y:S05]  /*aa90*/  CALL.REL.NOINC `($_ZN7cutlass13device_kernelIN5flash19enable_sm80_to_sm89INS1_16FlashAttnBwdSm80INS1_25CollectiveMainloopBwdSm80ILi2ELi2EN4cute5tupleIJNS5_1CILi128EEES8_NS7_ILi64EEEEEENS_10bfloat16_tEfNS_4arch4Sm80ELb0ELb0ELb1ELb0ELb1ELb0ELb0ELb0ELi2ELi4ELi4ELi4ELb0EEENS1_24CollectiveEpilogueBwdGQAISA_fSD_Li256ELb0ELb1EEENS1_19SingleTileSchedulerILb0ELb0ELb0ELi128EEEEEEEEEvNT_6ParamsE$_ZN4cute12iter_adaptorIPN7cutlass9uint128_tENS_8smem_ptrIS3_EEEC2ES3_) ;  /* 0xffffa96000007944 */ /* 0x000fea0003c3ffff */
[----:B------:R-:W-:-:S04]  /*aaa0*/  MOV R7, 0x0 ;  /* 0x0000000000077802 */ /* 0x000fc80000000f00 */
[----:B------:R-:W-:Y:S05]  /*aab0*/  RET.REL.NODEC R6 `(_ZN7cutlass13device_kernelIN5flash19enable_sm80_to_sm89INS1_16FlashAttnBwdSm80INS1_25CollectiveMainloopBwdSm80ILi2ELi2EN4cute5tupleIJNS5_1CILi128EEES8_NS7_ILi64EEEEEENS_10bfloat16_tEfNS_4arch4Sm80ELb0ELb0ELb1ELb0ELb1ELb0ELb0ELb0ELi2ELi4ELi4ELi4ELb0EEENS1_24CollectiveEpilogueBwdGQAISA_fSD_Li256ELb0ELb1EEENS1_19SingleTileSchedulerILb0ELb0ELb0ELi128EEEEEEEEEvNT_6ParamsE) ;  /* 0xffff554006007950 */ /* 0x000fea0003c3ffff */
        .type           $_ZN7cutlass13device_kernelIN5flash19enable_sm80_to_sm89INS1_16FlashAttnBwdSm80INS1_25CollectiveMainloopBwdSm80ILi2ELi2EN4cute5tupleIJNS5_1CILi128EEES8_NS7_ILi64EEEEEENS_10bfloat16_tEfNS_4arch4Sm80ELb0ELb0ELb1ELb0ELb1ELb0ELb0ELb0ELi2ELi4ELi4ELi4ELb0EEENS1_24CollectiveEpilogueBwdGQAISA_fSD_Li256ELb0ELb1EEENS1_19SingleTileSchedulerILb0ELb0ELb0ELi128EEEEEEEEEvNT_6ParamsE$_ZN4cute8smem_ptrIPfECI1NS_12iter_adaptorIS1_S2_EEES1_,@function
        .size           $_ZN7cutlass13device_kernelIN5flash19enable_sm80_to_sm89INS1_16FlashAttnBwdSm80INS1_25CollectiveMainloopBwdSm80ILi2ELi2EN4cute5tupleIJNS5_1CILi128EEES8_NS7_ILi64EEEEEENS_10bfloat16_tEfNS_4arch4Sm80ELb0ELb0ELb1ELb0ELb1ELb0ELb0ELb0ELi2ELi4ELi4ELi4ELb0EEENS1_24CollectiveEpilogueBwdGQAISA_fSD_Li256ELb0ELb1EEENS1_19SingleTileSchedulerILb0ELb0ELb0ELi128EEEEEEEEEvNT_6ParamsE$_ZN4cute8smem_ptrIPfECI1NS_12iter_adaptorIS1_S2_EEES1_,($_ZN7cutlass13device_kernelIN5flash19enable_sm80_to_sm89INS1_16FlashAttnBwdSm80INS1_25CollectiveMainloopBwdSm80ILi2ELi2EN4cute5tupleIJNS5_1CILi128EEES8_NS7_ILi64EEEEEENS_10bfloat16_tEfNS_4arch4Sm80ELb0ELb0ELb1ELb0ELb1ELb0ELb0ELb0ELi2ELi4ELi4ELi4ELb0EEENS1_24CollectiveEpilogueBwdGQAISA_fSD_Li256ELb0ELb1EEENS1_19SingleTileSchedulerILb0ELb0ELb0ELi128EEEEEEEEEvNT_6ParamsE$_ZN4cute8smem_ptrIPjECI1NS_12iter_adaptorIS1_S2_EEES1_ - $_ZN7cutlass13device_kernelIN5flash19enable_sm80_to_sm89INS1_16FlashAttnBwdSm80INS1_25CollectiveMainloopBwdSm80ILi2ELi2EN4cute5tupleIJNS5_1CILi128EEES8_NS7_ILi64EEEEEENS_10bfloat16_tEfNS_4arch4Sm80ELb0ELb0ELb1ELb0ELb1ELb0ELb0ELb0ELi2ELi4ELi4ELi4ELb0EEENS1_24CollectiveEpilogueBwdGQAISA_fSD_Li256ELb0ELb1EEENS1_19SingleTileSchedulerILb0ELb0ELb0ELi128EEEEEEEEEvNT_6ParamsE$_ZN4cute8smem_ptrIPfECI1NS_12iter_adaptorIS1_S2_EEES1_)
$_ZN7cutlass13device_kernelIN5flash19enable_sm80_to_sm89INS1_16FlashAttnBwdSm80INS1_25CollectiveMainloopBwdSm80ILi2ELi2EN4cute5tupleIJNS5_1CILi128EEES8_NS7_ILi64EEEEEENS_10bfloat16_tEfNS_4arch4Sm80ELb0ELb0ELb1ELb0ELb1ELb0ELb0ELb0ELi2ELi4ELi4ELi4ELb0EEENS1_24CollectiveEpilogueBwdGQAISA_fSD_Li256ELb0ELb1EEENS1_19SingleTileSchedulerILb0ELb0ELb0ELi128EEEEEEEEEvNT_6ParamsE$_ZN4cute8smem_ptrIPfECI1NS_12iter_adaptorIS1_S2_EEES1_:
[----:B------:R-:W-:Y:S02]  /*aac0*/  MOV R10, 0xaae0 ;  /* 0x0000aae0000a7802 */ /* 0x000fe40000000f00 */
[----:B------:R-:W-:Y:S05]  /*aad0*/  CALL.REL.NOINC `($_ZN7cutlass13device_kernelIN5flash19enable_sm80_to_sm89INS1_16FlashAttnBwdSm80INS1_25CollectiveMainloopBwdSm80ILi2ELi2EN4cute5tupleIJNS5_1CILi128EEES8_NS7_ILi64EEEEEENS_10bfloat16_tEfNS_4arch4Sm80ELb0ELb0ELb1ELb0ELb1ELb0ELb0ELb0ELi2ELi4ELi4ELi4ELb0EEENS1_24CollectiveEpilogueBwdGQAISA_fSD_Li256ELb0ELb1EEENS1_19SingleTileSchedulerILb0ELb0ELb0ELi128EEEEEEEEEvNT_6ParamsE$_ZN4cute12iter_adaptorIPfNS_8smem_ptrIS1_EEEC2ES1_) ;  /* 0xffffa9a000007944 */ /* 0x000fea0003c3ffff */
[----:B------:R-:W-:-:S04]  /*aae0*/  MOV R9, 0x0 ;  /* 0x0000000000097802 */ /* 0x000fc80000000f00 */
[----:B------:R-:W-:Y:S05]  /*aaf0*/  RET.REL.NODEC R8 `(_ZN7cutlass13device_kernelIN5flash19enable_sm80_to_sm89INS1_16FlashAttnBwdSm80INS1_25CollectiveMainloopBwdSm80ILi2ELi2EN4cute5tupleIJNS5_1CILi128EEES8_NS7_ILi64EEEEEENS_10bfloat16_tEfNS_4arch4Sm80ELb0ELb0ELb1ELb0ELb1ELb0ELb0ELb0ELi2ELi4ELi4ELi4ELb0EEENS1_24CollectiveEpilogueBwdGQAISA_fSD_Li256ELb0ELb1EEENS1_19SingleTileSchedulerILb0ELb0ELb0ELi128EEEEEEEEEvNT_6ParamsE) ;  /* 0xffff550008007950 */ /* 0x000fea0003c3ffff */
        .type           $_ZN7cutlass13device_kernelIN5flash19enable_sm80_to_sm89INS1_16FlashAttnBwdSm80INS1_25CollectiveMainloopBwdSm80ILi2ELi2EN4cute5tupleIJNS5_1CILi128EEES8_NS7_ILi64EEEEEENS_10bfloat16_tEfNS_4arch4Sm80ELb0ELb0ELb1ELb0ELb1ELb0ELb0ELb0ELi2ELi4ELi4ELi4ELb0EEENS1_24CollectiveEpilogueBwdGQAISA_fSD_Li256ELb0ELb1EEENS1_19SingleTileSchedulerILb0ELb0ELb0ELi128EEEEEEEEEvNT_6ParamsE$_ZN4cute8smem_ptrIPjECI1NS_12iter_adaptorIS1_S2_EEES1_,@function
        .size           $_ZN7cutlass13device_kernelIN5flash19enable_sm80_to_sm89INS1_16FlashAttnBwdSm80INS1_25CollectiveMainloopBwdSm80ILi2ELi2EN4cute5tupleIJNS5_1CILi128EEES8_NS7_ILi64EEEEEENS_10bfloat16_tEfNS_4arch4Sm80ELb0ELb0ELb1ELb0ELb1ELb0ELb0ELb0ELi2ELi4ELi4ELi4ELb0EEENS1_24CollectiveEpilogueBwdGQAISA_fSD_Li256ELb0ELb1EEENS1_19SingleTileSchedulerILb0ELb0ELb0ELi128EEEEEEEEEvNT_6ParamsE$_ZN4cute8smem_ptrIPjECI1NS_12iter_adaptorIS1_S2_EEES1_,($_ZN7cutlass13device_kernelIN5flash19enable_sm80_to_sm89INS1_16FlashAttnBwdSm80INS1_25CollectiveMainloopBwdSm80ILi2ELi2EN4cute5tupleIJNS5_1CILi128EEES8_NS7_ILi64EEEEEENS_10bfloat16_tEfNS_4arch4Sm80ELb0ELb0ELb1ELb0ELb1ELb0ELb0ELb0ELi2ELi4ELi4ELi4ELb0EEENS1_24CollectiveEpilogueBwdGQAISA_fSD_Li256ELb0ELb1EEENS1_19SingleTileSchedulerILb0ELb0ELb0ELi128EEEEEEEEEvNT_6ParamsE$_ZN73_INTERNAL_24fd9406_37_flash_bwd_hdim64_bf16_softcap_sm80_cu_3fbc093a_291824__cvta_generic_to_sharedEPKv - $_ZN7cutlass13device_kernelIN5flash19enable_sm80_to_sm89INS1_16FlashAttnBwdSm80INS1_25CollectiveMainloopBwdSm80ILi2ELi2EN4cute5tupleIJNS5_1CILi128EEES8_NS7_ILi64EEEEEENS_10bfloat16_tEfNS_4arch4Sm80ELb0ELb0ELb1ELb0ELb1ELb0ELb0ELb0ELi2ELi4ELi4ELi4ELb0EEENS1_24CollectiveEpilogueBwdGQAISA_fSD_Li256ELb0ELb1EEENS1_19SingleTileSchedulerILb0ELb0ELb0ELi128EEEEEEEEEvNT_6ParamsE$_ZN4cute8smem_ptrIPjECI1NS_12iter_adaptorIS1_S2_EEES1_)
$_ZN7cutlass13device_kernelIN5flash19enable_sm80_to_sm89INS1_16FlashAttnBwdSm80INS1_25CollectiveMainloopBwdSm80ILi2ELi2EN4cute5tupleIJNS5_1CILi128EEES8_NS7_ILi64EEEEEENS_10bfloat16_tEfNS_4arch4Sm80ELb0ELb0ELb1ELb0ELb1ELb0ELb0ELb0ELi2ELi4ELi4ELi4ELb0EEENS1_24CollectiveEpilogueBwdGQAISA_fSD_Li256ELb0ELb1EEENS1_19SingleTileSchedulerILb0ELb0ELb0ELi128EEEEEEEEEvNT_6ParamsE$_ZN4cute8smem_ptrIPjECI1NS_12iter_adaptorIS1_S2_EEES1_:
[----:B------:R-:W-:Y:S02]  /*ab00*/  MOV R10, 0xab20 ;  /* 0x0000ab20000a7802 */ /* 0x000fe40000000f00 */
[----:B------:R-:W-:Y:S05]  /*ab10*/  CALL.REL.NOINC `($_ZN7cutlass13device_kernelIN5flash19enable_sm80_to_sm89INS1_16FlashAttnBwdSm80INS1_25CollectiveMainloopBwdSm80ILi2ELi2EN4cute5tupleIJNS5_1CILi128EEES8_NS7_ILi64EEEEEENS_10bfloat16_tEfNS_4arch4Sm80ELb0ELb0ELb1ELb0ELb1ELb0ELb0ELb0ELi2ELi4ELi4ELi4ELb0EEENS1_24CollectiveEpilogueBwdGQAISA_fSD_Li256ELb0ELb1EEENS1_19SingleTileSchedulerILb0ELb0ELb0ELi128EEEEEEEEEvNT_6ParamsE$_ZN4cute12iter_adaptorIPjNS_8smem_ptrIS1_EEEC2ES1_) ;  /* 0xffffa9a000007944 */ /* 0x000fea0003c3ffff */
[----:B------:R-:W-:-:S04]  /*ab20*/  MOV R9, 0x0 ;  /* 0x0000000000097802 */ /* 0x000fc80000000f00 */
[----:B------:R-:W-:Y:S05]  /*ab30*/  RET.REL.NODEC R8 `(_ZN7cutlass13device_kernelIN5flash19enable_sm80_to_sm89INS1_16FlashAttnBwdSm80INS1_25CollectiveMainloopBwdSm80ILi2ELi2EN4cute5tupleIJNS5_1CILi128EEES8_NS7_ILi64EEEEEENS_10bfloat16_tEfNS_4arch4Sm80ELb0ELb0ELb1ELb0ELb1ELb0ELb0ELb0ELi2ELi4ELi4ELi4ELb0EEENS1_24CollectiveEpilogueBwdGQAISA_fSD_Li256ELb0ELb1EEENS1_19SingleTileSchedulerILb0ELb0ELb0ELi128EEEEEEEEEvNT_6ParamsE) ;  /* 0xffff54c008007950 */ /* 0x000fea0003c3ffff */
        .type           $_ZN7cutlass13device_kernelIN5flash19enable_sm80_to_sm89INS1_16FlashAttnBwdSm80INS1_25CollectiveMainloopBwdSm80ILi2ELi2EN4cute5tupleIJNS5_1CILi128EEES8_NS7_ILi64EEEEEENS_10bfloat16_tEfNS_4arch4Sm80ELb0ELb0ELb1ELb0ELb1ELb0ELb0ELb0ELi2ELi4ELi4ELi4ELb0EEENS1_24CollectiveEpilogueBwdGQAISA_fSD_Li256ELb0ELb1EEENS1_19SingleTileSchedulerILb0ELb0ELb0ELi128EEEEEEEEEvNT_6ParamsE$_ZN73_INTERNAL_24fd9406_37_flash_bwd_hdim64_bf16_softcap_sm80_cu_3fbc093a_291824__cvta_generic_to_sharedEPKv,@function
        .size           $_ZN7cutlass13device_kernelIN5flash19enable_sm80_to_sm89INS1_16FlashAttnBwdSm80INS1_25CollectiveMainloopBwdSm80ILi2ELi2EN4cute5tupleIJNS5_1CILi128EEES8_NS7_ILi64EEEEEENS_10bfloat16_tEfNS_4arch4Sm80ELb0ELb0ELb1ELb0ELb1ELb0ELb0ELb0ELi2ELi4ELi4ELi4ELb0EEENS1_24CollectiveEpilogueBwdGQAISA_fSD_Li256ELb0ELb1EEENS1_19SingleTileSchedulerILb0ELb0ELb0ELi128EEEEEEEEEvNT_6ParamsE$_ZN73_INTERNAL_24fd9406_37_flash_bwd_hdim64_bf16_softcap_sm80_cu_3fbc093a_291824__cvta_generic_to_sharedEPKv,($_ZN7cutlass13device_kernelIN5flash19enable_sm80_to_sm89INS1_16FlashAttnBwdSm80INS1_25CollectiveMainloopBwdSm80ILi2ELi2EN4cute5tupleIJNS5_1CILi128EEES8_NS7_ILi64EEEEEENS_10bfloat16_tEfNS_4arch4Sm80ELb0ELb0ELb1ELb0ELb1ELb0ELb0ELb0ELi2ELi4ELi4ELi4ELb0EEENS1_24CollectiveEpilogueBwdGQAISA_fSD_Li256ELb0ELb1EEENS1_19SingleTileSchedulerILb0ELb0ELb0ELi128EEEEEEEEEvNT_6ParamsE$_ZN73_INTERNAL_24fd9406_37_flash_bwd_hdim64_bf16_softcap_sm80_cu_3fbc093a_29189atomicAddEPff - $_ZN7cutlass13device_kernelIN5flash19enable_sm80_to_sm89INS1_16FlashAttnBwdSm80INS1_25CollectiveMainloopBwdSm80ILi2ELi2EN4cute5tupleIJNS5_1CILi128EEES8_NS7_ILi64EEEEEENS_10bfloat16_tEfNS_4arch4Sm80ELb0ELb0ELb1ELb0ELb1ELb0ELb0ELb0ELi2ELi4ELi4ELi4ELb0EEENS1_24CollectiveEpilogueBwdGQAISA_fSD_Li256ELb0ELb1EEENS1_19SingleTileSchedulerILb0ELb0ELb0ELi128EEEEEEEEEvNT_6ParamsE$_ZN73_INTERNAL_24fd9406_37_flash_bwd_hdim64_bf16_softcap_sm80_cu_3fbc093a_291824__cvta_generic_to_sharedEPKv)
$_ZN7cutlass13device_kernelIN5flash19enable_sm80_to_sm89INS1_16FlashAttnBwdSm80INS1_25CollectiveMainloopBwdSm80ILi2ELi2EN4cute5tupleIJNS5_1CILi128EEES8_NS7_ILi64EEEEEENS_10bfloat16_tEfNS_4arch4Sm80ELb0ELb0ELb1ELb0ELb1ELb0ELb0ELb0ELi2ELi4ELi4ELi4ELb0EEENS1_24CollectiveEpilogueBwdGQAISA_fSD_Li256ELb0ELb1EEENS1_19SingleTileSchedulerILb0ELb0ELb0ELi128EEEEEEEEEvNT_6ParamsE$_ZN73_INTERNAL_24fd9406_37_flash_bwd_hdim64_bf16_softcap_sm80_cu_3fbc093a_291824__cvta_generic_to_sharedEPKv:
[----:B------:R-:W-:Y:S02]  /*ab40*/  MOV R3, 0x0 ;  /* 0x0000000000037802 */ /* 0x000fe40000000f00 */
[----:B------:R-:W-:Y:S02]  /*ab50*/  IADD3 R4, R4, -c[0x0][0x18], RZ ;  /* 0x8000060004047a10 */ /* 0x000fe40007ffe0ff */
[----:B------:R-:W-:Y:S05]  /*ab60*/  RET.REL.NODEC R2 `(_ZN7cutlass13device_kernelIN5flash19enable_sm80_to_sm89INS1_16FlashAttnBwdSm80INS1_25CollectiveMainloopBwdSm80ILi2ELi2EN4cute5tupleIJNS5_1CILi128EEES8_NS7_ILi64EEEEEENS_10bfloat16_tEfNS_4arch4Sm80ELb0ELb0ELb1ELb0ELb1ELb0ELb0ELb0ELi2ELi4ELi4ELi4ELb0EEENS1_24CollectiveEpilogueBwdGQAISA_fSD_Li256ELb0ELb1EEENS1_19SingleTileSchedulerILb0ELb0ELb0ELi128EEEEEEEEEvNT_6ParamsE) ;  /* 0xffff549002007950 */ /* 0x000fea0003c3ffff */
        .type           $_ZN7cutlass13device_kernelIN5flash19enable_sm80_to_sm89INS1_16FlashAttnBwdSm80INS1_25CollectiveMainloopBwdSm80ILi2ELi2EN4cute5tupleIJNS5_1CILi128EEES8_NS7_ILi64EEEEEENS_10bfloat16_tEfNS_4arch4Sm80ELb0ELb0ELb1ELb0ELb1ELb0ELb0ELb0ELi2ELi4ELi4ELi4ELb0EEENS1_24CollectiveEpilogueBwdGQAISA_fSD_Li256ELb0ELb1EEENS1_19SingleTileSchedulerILb0ELb0ELb0ELi128EEEEEEEEEvNT_6ParamsE$_ZN73_INTERNAL_24fd9406_37_flash_bwd_hdim64_bf16_softcap_sm80_cu_3fbc093a_29189atomicAddEPff,@function
        .size           $_ZN7cutlass13device_kernelIN5flash19enable_sm80_to_sm89INS1_16FlashAttnBwdSm80INS1_25CollectiveMainloopBwdSm80ILi2ELi2EN4cute5tupleIJNS5_1CILi128EEES8_NS7_ILi64EEEEEENS_10bfloat16_tEfNS_4arch4Sm80ELb0ELb0ELb1ELb0ELb1ELb0ELb0ELb0ELi2ELi4ELi4ELi4ELb0EEENS1_24CollectiveEpilogueBwdGQAISA_fSD_Li256ELb0ELb1EEENS1_19SingleTileSchedulerILb0ELb0ELb0ELi128EEEEEEEEEvNT_6ParamsE$_ZN73_INTERNAL_24fd9406_37_flash_bwd_hdim64_bf16_softcap_sm80_cu_3fbc093a_29189atomicAddEPff,($_ZN7cutlass13device_kernelIN5flash19enable_sm80_to_sm89INS1_16FlashAttnBwdSm80INS1_25CollectiveMainloopBwdSm80ILi2ELi2EN4cute5tupleIJNS5_1CILi128EEES8_NS7_ILi64EEEEEENS_10bfloat16_tEfNS_4arch4Sm80ELb0ELb0ELb1ELb0ELb1ELb0ELb0ELb0ELi2ELi4ELi4ELi4ELb0EEENS1_24CollectiveEpilogueBwdGQAISA_fSD_Li256ELb0ELb1EEENS1_19SingleTileSchedulerILb0ELb0ELb0ELi128EEEEEEEEEvNT_6ParamsE$_ZZN4cute12filter_tupleINS_5tupleIJNS1_IJNS_10UnderscoreENS_1CILi0EEEEEENS1_IJS4_S2_EEEEEENS1_IJNS1_IJNS1_IJNS3_ILi1EEES4_EEES4_EEENS1_IJNS1_IJS4_S4_EEEiEEEEEEZNS_5sliceIS7_SD_EEDaRKT_RKT0_EUlRKT_RKT0_E_EEDaSH_SK_OT1_ENKUlDpSN_E_clIJNS1_IJS9_EEENS1_IJiEEEEEEDaSU_ - $_ZN7cutlass13device_kernelIN5flash19enable_sm80_to_sm89INS1_16FlashAttnBwdSm80INS1_25CollectiveMainloopBwdSm80ILi2ELi2EN4cute5tupleIJNS5_1CILi128EEES8_NS7_ILi64EEEEEENS_10bfloat16_tEfNS_4arch4Sm80ELb0ELb0ELb1ELb0ELb1ELb0ELb0ELb0ELi2ELi4ELi4ELi4ELb0EEENS1_24CollectiveEpilogueBwdGQAISA_fSD_Li256ELb0ELb1EEENS1_19SingleTileSchedulerILb0ELb0ELb0ELi128EEEEEEEEEvNT_6ParamsE$_ZN73_INTERNAL_24fd9406_37_flash_bwd_hdim64_bf16_softcap_sm80_cu_3fbc093a_29189atomicAddEPff)
$_ZN7cutlass13device_kernelIN5flash19enable_sm80_to_sm89INS1_16FlashAttnBwdSm80INS1_25CollectiveMainloopBwdSm80ILi2ELi2EN4cute5tupleIJNS5_1CILi128EEES8_NS7_ILi64EEEEEENS_10bfloat16_tEfNS_4arch4Sm80ELb0ELb0ELb1ELb0ELb1ELb0ELb0ELb0ELi2ELi4ELi4ELi4ELb0EEENS1_24CollectiveEpilogueBwdGQAISA_fSD_Li256ELb0ELb1EEENS1_19SingleTileSchedulerILb0ELb0ELb0ELi128EEEEEEEEEvNT_6ParamsE$_ZN73_INTERNAL_24fd9406_37_flash_bwd_hdim64_bf16_softcap_sm80_cu_3fbc093a_29189atomicAddEPff:
[----:B------:R-:W-:Y:S01]  /*ab70*/  BSSY B0, `(.L_x_1114) ;  /* 0x0000003000007945 */ /* 0x000fe20003800000 */
[----:B------:R-:W-:Y:S02]  /*ab80*/  MOV R12, 0xaba0 ;  /* 0x0000aba0000c7802 */ /* 0x000fe40000000f00 */
[----:B------:R-:W-:Y:S05]  /*ab90*/  CALL.REL.NOINC `($_ZN7cutlass13device_kernelIN5flash19enable_sm80_to_sm89INS1_16FlashAttnBwdSm80INS1_25CollectiveMainloopBwdSm80ILi2ELi2EN4cute5tupleIJNS5_1CILi128EEES8_NS7_ILi64EEEEEENS_10bfloat16_tEfNS_4arch4Sm80ELb0ELb0ELb1ELb0ELb1ELb0ELb0ELb0ELi2ELi4ELi4ELi4ELb0EEENS1_24CollectiveEpilogueBwdGQAISA_fSD_Li256ELb0ELb1EEENS1_19SingleTileSchedulerILb0ELb0ELb0ELi128EEEEEEEEEvNT_6ParamsE$__fAtomicAdd) ;  /* 0x0005a29000007944 */ /* 0x000fea0003c00000 */
[----:B------:R-:W-:Y:S05]  /*aba0*/  BSYNC B0 ;  /* 0x0000000000007941 */ /* 0x000fea0003800000 */
.L_x_1114:
[----:B------:R-:W-:-:S04]  /*abb0*/  MOV R11, 0x0 ;  /* 0x00000000000b7802 */ /* 0x000fc80000000f00 */
[----:B------:R-:W-:Y:S05]  /*abc0*/  RET.REL.NODEC R10 `(_ZN7cutlass13device_kernelIN5flash19enable_sm80_to_sm89INS1_16FlashAttnBwdSm80INS1_25CollectiveMainloopBwdSm80ILi2ELi2EN4cute5tupleIJNS5_1CILi128EEES8_NS7_ILi64EEEEEENS_10bfloat16_tEfNS_4arch4Sm80ELb0ELb0ELb1ELb0ELb1ELb0ELb0ELb0ELi2ELi4ELi4ELi4ELb0EEENS1_24CollectiveEpilogueBwdGQAISA_fSD_Li256ELb0ELb1EEENS1_19SingleTileSchedulerILb0ELb0ELb0ELi128EEEEEEEEEvNT_6ParamsE) ;  /* 0xffff54300a007950 */ /* 0x000fea0003c3ffff */
        .type           $_ZN7cutlass13device_kernelIN5flash19enable_sm80_to_sm89INS1_16FlashAttnBwdSm80INS1_25CollectiveMainloopBwdSm80ILi2ELi2EN4cute5tupleIJNS5_1CILi128EEES8_NS7_ILi64EEEEEENS_10bfloat16_tEfNS_4arch4Sm80ELb0ELb0ELb1ELb0ELb1ELb0ELb0ELb0ELi2ELi4ELi4ELi4ELb0EEENS1_24CollectiveEpilogueBwdGQAISA_fSD_Li256ELb0ELb1EEENS1_19SingleTileSchedulerILb0ELb0ELb0ELi128EEEEEEEEEvNT_6ParamsE$_ZZN4cute12filter_tupleINS_5tupleIJNS1_IJNS_10UnderscoreENS_1CILi0EEEEEENS1_IJS4_S2_EEEEEENS1_IJNS1_IJNS1_IJNS3_ILi1EEES4_EEES4_EEENS1_IJNS1_IJS4_S4_EEEiEEEEEEZNS_5sliceIS7_SD_EEDaRKT_RKT0_EUlRKT_RKT0_E_EEDaSH_SK_OT1_ENKUlDpSN_E_clIJNS1_IJS9_EEENS1_IJiEEEEEEDaSU_,@function
        .size           $_ZN7cutlass13device_kernelIN5flash19enable_sm80_to_sm89INS1_16FlashAttnBwdSm80INS1_25CollectiveMainloopBwdSm80ILi2ELi2EN4cute5tupleIJNS5_1CILi128EEES8_NS7_ILi64EEEEEENS_10bfloat16_tEfNS_4arch4Sm80ELb0ELb0ELb1ELb0ELb1ELb0ELb0ELb0ELi2ELi4ELi4ELi4ELb0EEENS1_24CollectiveEpilogueBwdGQAISA_fSD_Li256ELb0ELb1EEENS1_19SingleTileSchedulerILb0ELb0ELb0ELi128EEEEEEEEEvNT_6ParamsE$_ZZN4cute12filter_tupleINS_5tupleIJNS1_IJNS_10UnderscoreENS_1CILi0EEEEEENS1_IJS4_S2_EEEEEENS1_IJNS1_IJNS1_IJNS3_ILi1EEES4_EEES4_EEENS1_IJNS1_IJS4_S4_EEEiEEEEEEZNS_5sliceIS7_SD_EEDaRKT_RKT0_EUlRKT_RKT0_E_EEDaSH_SK_OT1_ENKUlDpSN_E_clIJNS1_IJS9_EEENS1_IJiEEEEEEDaSU_,($_ZN7cutlass13device_kernelIN5flash19enable_sm80_to_sm89INS1_16FlashAttnBwdSm80INS1_25CollectiveMainloopBwdSm80ILi2ELi2EN4cute5tupleIJNS5_1CILi128EEES8_NS7_ILi64EEEEEENS_10bfloat16_tEfNS_4arch4Sm80ELb0ELb0ELb1ELb0ELb1ELb0ELb0ELb0ELi2ELi4ELi4ELi4ELb0EEENS1_24CollectiveEpilogueBwdGQAISA_fSD_Li256ELb0ELb1EEENS1_19SingleTileSchedulerILb0ELb0ELb0ELi128EEEEEEEEEvNT_6ParamsE$_ZZN4cute12filter_tupleINS_5tupleIJNS1_IJNS_1CILi0EEENS1_IJNS2_ILi1EEENS2_ILi512EEEiEEEEEENS2_ILi4096EEENS1_IJiNS2_ILi8192EEEEEEEEEZNS_7flattenISB_EEDaRKT_EUlRKT_E_EEDaSF_OT0_ENKUlDpSI_E_clIJNS1_IJS3_S4_S5_iEEENS1_IJS8_EEESA_EEEDaSM_ - $_ZN7cutlass13device_kernelIN5flash19enable_sm80_to_sm89INS1_16FlashAttnBwdSm80INS1_25CollectiveMainloopBwdSm80ILi2ELi2EN4cute5tupleIJNS5_1CILi128EEES8_NS7_ILi64EEEEEENS_10bfloat16_tEfNS_4arch4Sm80ELb0ELb0ELb1ELb0ELb1ELb0ELb0ELb0ELi2ELi4ELi4ELi4ELb0EEENS1_24CollectiveEpilogueBwdGQAISA_fSD_Li256ELb0ELb1EEENS1_19SingleTileSchedulerILb0ELb0ELb0ELi128EEEEEEEEEvNT_6ParamsE$_ZZN4cute12filter_tupleINS_5tupleIJNS1_IJNS_10UnderscoreENS_1CILi0EEEEEENS1_IJS4_S2_EEEEEENS1_IJNS1_IJNS1_IJNS3_ILi1EEES4_EEES4_EEENS1_IJNS1_IJS4_S4_EEEiEEEEEEZNS_5sliceIS7_SD_EEDaRKT_RKT0_EUlRKT_RKT0_E_EEDaSH_SK_OT1_ENKUlDpSN_E_clIJNS1_IJS9_EEENS1_IJiEEEEEEDaSU_)
$_ZN7cutlass13device_kernelIN5flash19enable_sm80_to_sm89INS1_16FlashAttnBwdSm80INS1_25CollectiveMainloopBwdSm80ILi2ELi2EN4cute5tupleIJNS5_1CILi128EEES8_NS7_ILi64EEEEEENS_10bfloat16_tEfNS_4arch4Sm80ELb0ELb0ELb1ELb0ELb1ELb0ELb0ELb0ELi2ELi4ELi4ELi4ELb0EEENS1_24CollectiveEpilogueBwdGQAISA_fSD_Li256ELb0ELb1EEENS1_19SingleTileSchedulerILb0ELb0ELb0ELi128EEEEEEEEEvNT_6ParamsE$_ZZN4cute12filter_tupleINS_5tupleIJNS1_IJNS_10UnderscoreENS_1CILi0EEEEEENS1_IJS4_S2_EEEEEENS1_IJNS1_IJNS1_IJNS3_ILi1EEES4_EEES4_EEENS1_IJNS1_IJS4_S4_EEEiEEEEEEZNS_5sliceIS7_SD_EEDaRKT_RKT0_EUlRKT_RKT0_E_EEDaSH_SK_OT1_ENKUlDpSN_E_clIJNS1_IJS9_EEENS1_IJiEEEEEEDaSU_:
[----:B------:R-:W-:Y:S02]  /*abd0*/  IADD3 R2, R1, 0x1680, RZ ;  /* 0x0000168001027810 */ /* 0x000fe40007ffe0ff */
[----:B------:R-:W-:Y:S02]  /*abe0*/  MOV R6, 0xac10 ;  /* 0x0000ac1000067802 */ /* 0x000fe40000000f00 */
[----:B------:R-:W-:Y:S02]  /*abf0*/  IADD3 R2, R2, c[0x0][0x20], RZ ;  /* 0x0000080002027a10 */ /* 0x000fe40007ffe0ff */
[----:B------:R-:W-:Y:S05]  /*ac00*/  CALL.REL.NOINC `($_ZN7cutlass13device_kernelIN5flash19enable_sm80_to_sm89INS1_16FlashAttnBwdSm80INS1_25CollectiveMainloopBwdSm80ILi2ELi2EN4cute5tupleIJNS5_1CILi128EEES8_NS7_ILi64EEEEEENS_10bfloat16_tEfNS_4arch4Sm80ELb0ELb0ELb1ELb0ELb1ELb0ELb0ELb0ELi2ELi4ELi4ELi4ELb0EEENS1_24CollectiveEpilogueBwdGQAISA_fSD_Li256ELb0ELb1EEENS1_19SingleTileSchedulerILb0ELb0ELb0ELi128EEEEEEEEEvNT_6ParamsE$_ZN4cute3eso3ESOILb1ELb0EJNS_5tupleIJNS_1CILi1EEENS3_ILi0EEEEEEiEEC2ERKS6_RKi) ;  /* 0xffffd5c000007944 */ /* 0x000fea0003c3ffff */
[----:B-1----:R1:W5:Y:S01]  /*ac10*/  LDL R3, [R1+0x1680] ;  /* 0x0016800001037983 */ /* 0x0023620000100800 */
[----:B------:R-:W-:-:S04]  /*ac20*/  MOV R9, 0x0 ;  /* 0x0000000000097802 */ /* 0x000fc80000000f00 */
[----:B------:R-:W-:Y:S05]  /*ac30*/  RET.REL.NODEC R8 `(_ZN7cutlass13device_kernelIN5flash19enable_sm80_to_sm89INS1_16FlashAttnBwdSm80INS1_25CollectiveMainloopBwdSm80ILi2ELi2EN4cute5tupleIJNS5_1CILi128EEES8_NS7_ILi64EEEEEENS_10bfloat16_tEfNS_4arch4Sm80ELb0ELb0ELb1ELb0ELb1ELb0ELb0ELb0ELi2ELi4ELi4ELi4ELb0EEENS1_24CollectiveEpilogueBwdGQAISA_fSD_Li256ELb0ELb1EEENS1_19SingleTileSchedulerILb0ELb0ELb0ELi128EEEEEEEEEvNT_6ParamsE) ;  /* 0xffff53c008007950 */ /* 0x000fea0003c3ffff */
        .type           $_ZN7cutlass13device_kernelIN5flash19enable_sm80_to_sm89INS1_16FlashAttnBwdSm80INS1_25CollectiveMainloopBwdSm80ILi2ELi2EN4cute5tupleIJNS5_1CILi128EEES8_NS7_ILi64EEEEEENS_10bfloat16_tEfNS_4arch4Sm80ELb0ELb0ELb1ELb0ELb1ELb0ELb0ELb0ELi2ELi4ELi4ELi4ELb0EEENS1_24CollectiveEpilogueBwdGQAISA_fSD_Li256ELb0ELb1EEENS1_19SingleTileSchedulerILb0ELb0ELb0ELi128EEEEEEEEEvNT_6ParamsE$_ZZN4cute12filter_tupleINS_5tupleIJNS1_IJNS_1CILi0EEENS1_IJNS2_ILi1EEENS2_ILi512EEEiEEEEEENS2_ILi4096EEENS1_IJiNS2_ILi8192EEEEEEEEEZNS_7flattenISB_EEDaRKT_EUlRKT_E_EEDaSF_OT0_ENKUlDpSI_E_clIJNS1_IJS3_S4_S5_iEEENS1_IJS8_EEESA_EEEDaSM_,@function
        .size           $_ZN7cutlass13device_kernelIN5flash19enable_sm80_to_sm89INS1_16FlashAttnBwdSm80INS1_25CollectiveMainloopBwdSm80ILi2ELi2EN4cute5tupleIJNS5_1CILi128EEES8_NS7_ILi64EEEEEENS_10bfloat16_tEfNS_4arch4Sm80ELb0ELb0ELb1ELb0ELb1ELb0ELb0ELb0ELi2ELi4ELi4ELi4ELb0EEENS1_24CollectiveEpilogueBwdGQAISA_fSD_Li256ELb0ELb1EEENS1_19SingleTileSchedulerILb0ELb0ELb0ELi128EEEEEEEEEvNT_6ParamsE$_ZZN4cute12filter_tupleINS_5tupleIJNS1_IJNS_1CILi0EEENS1_IJNS2_ILi1EEENS2_ILi512EEEiEEEEEENS2_ILi4096EEENS1_IJiNS2_ILi8192EEEEEEEEEZNS_7flattenISB_EEDaRKT_EUlRKT_E_EEDaSF_OT0_ENKUlDpSI_E_clIJNS1_IJS3_S4_S5_iEEENS1_IJS8_EEESA_EEEDaSM_,($_ZN7cutlass13device_kernelIN5flash19enable_sm80_to_sm89INS1_16FlashAttnBwdSm80INS1_25CollectiveMainloopBwdSm80ILi2ELi2EN4cute5tupleIJNS5_1CILi128EEES8_NS7_ILi64EEEEEENS_10bfloat16_tEfNS_4arch4Sm80ELb0ELb0ELb1ELb0ELb1ELb0ELb0ELb0ELi2ELi4ELi4ELi4ELb0EEENS1_24CollectiveEpilogueBwdGQAISA_fSD_Li256ELb0ELb1EEENS1_19SingleTileSchedulerILb0ELb0ELb0ELi128EEEEEEEEEvNT_6ParamsE$_ZZN4cute12filter_tupleINS_5tupleIJNS1_IJiNS1_IJiNS_1CILi0EEEEEEEEENS1_IJNS_10UnderscoreENS1_IJS6_S6_EEEEEEEEES9_ZNS_4diceIS9_S9_EEDaRKT_RKT0_EUlRKT_RKT0_E_EEDaSD_SG_OT1_ENKUlDpSJ_E_clIJNS1_IJiiS3_EEENS1_IJEEEEEEDaSQ_ - $_ZN7cutlass13device_kernelIN5flash19enable_sm80_to_sm89INS1_16FlashAttnBwdSm80INS1_25CollectiveMainloopBwdSm80ILi2ELi2EN4cute5tupleIJNS5_1CILi128EEES8_NS7_ILi64EEEEEENS_10bfloat16_tEfNS_4arch4Sm80ELb0ELb0ELb1ELb0ELb1ELb0ELb0ELb0ELi2ELi4ELi4ELi4ELb0EEENS1_24CollectiveEpilogueBwdGQAISA_fSD_Li256ELb0ELb1EEENS1_19SingleTileSchedulerILb0ELb0ELb0ELi128EEEEEEEEEvNT_6ParamsE$_ZZN4cute12filter_tupleINS_5tupleIJNS1_IJNS_1CILi0EEENS1_IJNS2_ILi1EEENS2_ILi512EEEiEEEEEENS2_ILi4096EEENS1_IJiNS2_ILi8192EEEEEEEEEZNS_7flattenISB_EEDaRKT_EUlRKT_E_EEDaSF_OT0_ENKUlDpSI_E_clIJNS1_IJS3_S4_S5_iEEENS1_IJS8_EEESA_EEEDaSM_)
$_ZN7cutlass13device_kernelIN5flash19enable_sm80_to_sm89INS1_16FlashAttnBwdSm80INS1_25CollectiveMainloopBwdSm80ILi2ELi2EN4cute5tupleIJNS5_1CILi128EEES8_NS7_ILi64EEEEEENS_10bfloat16_tEfNS_4arch4Sm80ELb0ELb0ELb1ELb0ELb1ELb0ELb0ELb0ELi2ELi4ELi4ELi4ELb0EEENS1_24CollectiveEpilogueBwdGQAISA_fSD_Li256ELb0ELb1EEENS1_19SingleTileSchedulerILb0ELb0ELb0ELi128EEEEEEEEEvNT_6ParamsE$_ZZN4cute12filter_tupleINS_5tupleIJNS1_IJNS_1CILi0EEENS1_IJNS2_ILi1EEENS2_ILi512EEEiEEEEEENS2_ILi4096EEENS1_IJiNS2_ILi8192EEEEEEEEEZNS_7flattenISB_EEDaRKT_EUlRKT_E_EEDaSF_OT0_ENKUlDpSI_E_clIJNS1_IJS3_S4_S5_iEEENS1_IJS8_EEESA_EEEDaSM_:
[----:B------:R-:W-:Y:S02]  /*ac40*/  IADD3 R3, R1, 0x1380, RZ ;  /* 0x0000138001037810 */ /* 0x000fe40007ffe0ff */
[----:B------:R-:W-:Y:S02]  /*ac50*/  MOV R8, 0xac80 ;  /* 0x0000ac8000087802 */ /* 0x000fe40000000f00 */
[----:B------:R-:W-:Y:S02]  /*ac60*/  IADD3 R3, R3, c[0x0][0x20], RZ ;  /* 0x0000080003037a10 */ /* 0x000fe40007ffe0ff */
[----:B------:R-:W-:Y:S05]  /*ac70*/  CALL.REL.NOINC `($_ZN7cutlass13device_kernelIN5flash19enable_sm80_to_sm89INS1_16FlashAttnBwdSm80INS1_25CollectiveMainloopBwdSm80ILi2ELi2EN4cute5tupleIJNS5_1CILi128EEES8_NS7_ILi64EEEEEENS_10bfloat16_tEfNS_4arch4Sm80ELb0ELb0ELb1ELb0ELb1ELb0ELb0ELb0ELi2ELi4ELi4ELi4ELb0EEENS1_24CollectiveEpilogueBwdGQAISA_fSD_Li256ELb0ELb1EEENS1_19SingleTileSchedulerILb0ELb0ELb0ELi128EEEEEEEEEvNT_6ParamsE$_ZN4cute3eso3ESOILb1ELb0EJNS_1CILi0EEENS2_ILi1EEENS2_ILi512EEEiNS2_ILi4096EEEiNS2_ILi8192EEEEEC2ERKS3_RKS4_RKS5_RKiRKS6_SG_RKS7_) ;  /* 0xffffc57000007944 */ /* 0x000fea0003c3ffff */
[----:B-1----:R-:W-:Y:S02]  /*ac80*/  MOV R2, R6 ;  /* 0x0000000600027202 */ /* 0x002fe40000000f00 */
[----:B------:R-:W-:-:S04]  /*ac90*/  MOV R3, 0x0 ;  /* 0x0000000000037802 */ /* 0x000fc80000000f00 */
[----:B------:R-:W-:Y:S05]  /*aca0*/  RET.REL.NODEC R2 `(_ZN7cutlass13device_kernelIN5flash19enable_sm80_to_sm89INS1_16FlashAttnBwdSm80INS1_25CollectiveMainloopBwdSm80ILi2ELi2EN4cute5tupleIJNS5_1CILi128EEES8_NS7_ILi64EEEEEENS_10bfloat16_tEfNS_4arch4Sm80ELb0ELb0ELb1ELb0ELb1ELb0ELb0ELb0ELi2ELi4ELi4ELi4ELb0EEENS1_24CollectiveEpilogueBwdGQAISA_fSD_Li256ELb0ELb1EEENS1_19SingleTileSchedulerILb0ELb0ELb0ELi128EEEEEEEEEvNT_6ParamsE) ;  /* 0xffff535002007950 */ /* 0x000fea0003c3ffff */
        .type           $_ZN7cutlass13device_kernelIN5flash19enable_sm80_to_sm89INS1_16FlashAttnBwdSm80INS1_25CollectiveMainloopBwdSm80ILi2ELi2EN4cute5tupleIJNS5_1CILi128EEES8_NS7_ILi64EEEEEENS_10bfloat16_tEfNS_4arch4Sm80ELb0ELb0ELb1ELb0ELb1ELb0ELb0ELb0ELi2ELi4ELi4ELi4ELb0EEENS1_24CollectiveEpilogueBwdGQAISA_fSD_Li256ELb0ELb1EEENS1_19SingleTileSchedulerILb0ELb0ELb0ELi128EEEEEEEEEvNT_6ParamsE$_ZZN4cute12filter_tupleINS_5tupleIJNS1_IJiNS1_IJiNS_1CILi0EEEEEEEEENS1_IJNS_10UnderscoreENS1_IJS6_S6_EEEEEEEEES9_ZNS_4diceIS9_S9_EEDaRKT_RKT0_EUlRKT_RKT0_E_EEDaSD_SG_OT1_ENKUlDpSJ_E_clIJNS1_IJiiS3_EEENS1_IJEEEEEEDaSQ_,@function
        .size           $_ZN7cutlass13device_kernelIN5flash19enable_sm80_to_sm89INS1_16FlashAttnBwdSm80INS1_25CollectiveMainloopBwdSm80ILi2ELi2EN4cute5tupleIJNS5_1CILi128EEES8_NS7_ILi64EEEEEENS_10bfloat16_tEfNS_4arch4Sm80ELb0ELb0ELb1ELb0ELb1ELb0ELb0ELb0ELi2ELi4ELi4ELi4ELb0EEENS1_24CollectiveEpilogueBwdGQAISA_fSD_Li256ELb0ELb1EEENS1_19SingleTileSchedulerILb0ELb0ELb0ELi128EEEEEEEEEvNT_6ParamsE$_ZZN4cute12filter_tupleINS_5tupleIJNS1_IJiNS1_IJiNS_1CILi0EEEEEEEEENS1_IJNS_10UnderscoreENS1_IJS6_S6_EEEEEEEEES9_ZNS_4diceIS9_S9_EEDaRKT_RKT0_EUlRKT_RKT0_E_EEDaSD_SG_OT1_ENKUlDpSJ_E_clIJNS1_IJiiS3_EEENS1_IJEEEEEEDaSQ_,($_ZN7cutlass13device_kernelIN5flash19enable_sm80_to_sm89INS1_16FlashAttnBwdSm80INS1_25CollectiveMainloopBwdSm80ILi2ELi2EN4cute5tupleIJNS5_1CILi128EEES8_NS7_ILi64EEEEEENS_10bfloat16_tEfNS_4arch4Sm80ELb0ELb0ELb1ELb0ELb1ELb0ELb0ELb0ELi2ELi4ELi4ELi4ELb0EEENS1_24CollectiveEpilogueBwdGQAISA_fSD_Li256ELb0ELb1EEENS1_19SingleTileSchedulerILb0ELb0ELb0ELi128EEEEEEEEEvNT_6ParamsE$_ZZN4cute12filter_tupleINS_5tupleIJNS1_IJiiEEENS_1CILi1024EEEEEEZNS_16flatten_to_tupleIS5_EEDaRKT_EUlRKT_E_EEDaS9_OT0_ENKUlDpSC_E_clIJS2_NS1_IJS4_EEEEEEDaSG_ - $_ZN7cutlass13device_kernelIN5flash19enable_sm80_to_sm89INS1_16FlashAttnBwdSm80INS1_25CollectiveMainloopBwdSm80ILi2ELi2EN4cute5tupleIJNS5_1CILi128EEES8_NS7_ILi64EEEEEENS_10bfloat16_tEfNS_4arch4Sm80ELb0ELb0ELb1ELb0ELb1ELb0ELb0ELb0ELi2ELi4ELi4ELi4ELb0EEENS1_24CollectiveEpilogueBwdGQAISA_fSD_Li256ELb0ELb1EEENS1_19SingleTileSchedulerILb0ELb0ELb0ELi128EEEEEEEEEvNT_6ParamsE$_ZZN4cute12filter_tupleINS_5tupleIJNS1_IJiNS1_IJiNS_1CILi0EEEEEEEEENS1_IJNS_10UnderscoreENS1_IJS6_S6_EEEEEEEEES9_ZNS_4diceIS9_S9_EEDaRKT_RKT0_EUlRKT_RKT0_E_EEDaSD_SG_OT1_ENKUlDpSJ_E_clIJNS1_IJiiS3_EEENS1_IJEEEEEEDaSQ_)
$_ZN7cutlass13device_kernelIN5flash19enable_sm80_to_sm89INS1_16FlashAttnBwdSm80INS1_25CollectiveMainloopBwdSm80ILi2ELi2EN4cute5tupleIJNS5_1CILi128EEES8_NS7_ILi64EEEEEENS_10bfloat16_tEfNS_4arch4Sm80ELb0ELb0ELb1ELb0ELb1ELb0ELb0ELb0ELi2ELi4ELi4ELi4ELb0EEENS1_24CollectiveEpilogueBwdGQAISA_fSD_Li256ELb0ELb1EEENS1_19SingleTileSchedulerILb0ELb0ELb0ELi128EEEEEEEEEvNT_6ParamsE$_ZZN4cute12filter_tupleINS_5tupleIJNS1_IJiNS1_IJiNS_1CILi0EEEEEEEEENS1_IJNS_10UnderscoreENS1_IJS6_S6_EEEEEEEEES9_ZNS_4diceIS9_S9_EEDaRKT_RKT0_EUlRKT_RKT0_E_EEDaSD_SG_OT1_ENKUlDpSJ_E_clIJNS1_IJiiS3_EEENS1_IJEEEEEEDaSQ_:
[----:B------:R-:W-:-:S06]  /*acb0*/  IADD3 R11, R4, -c[0x0][0x20], RZ ;  /* 0x80000800040b7a10 */ /* 0x000fcc0007ffe0ff */
[----:B------:R-:W5:Y:S01]  /*acc0*/  LDL R11, [R11] ;  /* 0x000000000b0b7983 */ /* 0x000f620000100800 */
[----:B------:R-:W-:Y:S02]  /*acd0*/  IADD3 R6, R1, 0x1680, RZ ;  /* 0x0000168001067810 */ /* 0x000fe40007ffe0ff */
[----:B------:R-:W-:Y:S02]  /*ace0*/  IADD3 R5, R4, 0x4, RZ ;  /* 0x0000000404057810 */ /* 0x000fe40007ffe0ff */
[----:B------:R-:W-:Y:S02]  /*acf0*/  IADD3 R6, R6, c[0x0][0x20], RZ ;  /* 0x0000080006067a10 */ /* 0x000fe40007ffe0ff */
[----:B------:R-:W-:Y:S02]  /*ad00*/  MOV R10, 0xad20 ;  /* 0x0000ad20000a7802 */ /* 0x000fe40000000f00 */
[----:B-----5:R-:W-:Y:S05]  /*ad10*/  CALL.REL.NOINC `($_ZN7cutlass13device_kernelIN5flash19enable_sm80_to_sm89INS1_16FlashAttnBwdSm80INS1_25CollectiveMainloopBwdSm80ILi2ELi2EN4cute5tupleIJNS5_1CILi128EEES8_NS7_ILi64EEEEEENS_10bfloat16_tEfNS_4arch4Sm80ELb0ELb0ELb1ELb0ELb1ELb0ELb0ELb0ELi2ELi4ELi4ELi4ELb0EEENS1_24CollectiveEpilogueBwdGQAISA_fSD_Li256ELb0ELb1EEENS1_19SingleTileSchedulerILb0ELb0ELb0ELi128EEEEEEEEEvNT_6ParamsE$_ZN4cute3eso3ESOILb0ELb0EJiiNS_1CILi0EEEEEC2ERKiS6_RKS3_) ;  /* 0xffffb76000007944 */ /* 0x020fea0003c3ffff */
[----:B------:R2:W5:Y:S01]  /*ad20*/  LDL.64 R4, [R1+0x1680] ;  /* 0x0016800001047983 */ /* 0x0005620000100a00 */
[----:B------:R-:W-:-:S04]  /*ad30*/  MOV R9, 0x0 ;  /* 0x0000000000097802 */ /* 0x000fc80000000f00 */
[----:B------:R-:W-:Y:S05]  /*ad40*/  RET.REL.NODEC R8 `(_ZN7cutlass13device_kernelIN5flash19enable_sm80_to_sm89INS1_16FlashAttnBwdSm80INS1_25CollectiveMainloopBwdSm80ILi2ELi2EN4cute5tupleIJNS5_1CILi128EEES8_NS7_ILi64EEEEEENS_10bfloat16_tEfNS_4arch4Sm80ELb0ELb0ELb1ELb0ELb1ELb0ELb0ELb0ELi2ELi4ELi4ELi4ELb0EEENS1_24CollectiveEpilogueBwdGQAISA_fSD_Li256ELb0ELb1EEENS1_19SingleTileSchedulerILb0ELb0ELb0ELi128EEEEEEEEEvNT_6ParamsE) ;  /* 0xffff52b008007950 */ /* 0x000fea0003c3ffff */
        .type           $_ZN7cutlass13device_kernelIN5flash19enable_sm80_to_sm89INS1_16FlashAttnBwdSm80INS1_25CollectiveMainloopBwdSm80ILi2ELi2EN4cute5tupleIJNS5_1CILi128EEES8_NS7_ILi64EEEEEENS_10bfloat16_tEfNS_4arch4Sm80ELb0ELb0ELb1ELb0ELb1ELb0ELb0ELb0ELi2ELi4ELi4ELi4ELb0EEENS1_24CollectiveEpilogueBwdGQAISA_fSD_Li256ELb0ELb1EEENS1_19SingleTileSchedulerILb0ELb0ELb0ELi128EEEEEEEEEvNT_6ParamsE$_ZZN4cute12filter_tupleINS_5tupleIJNS1_IJiiEEENS_1CILi1024EEEEEEZNS_16flatten_to_tupleIS5_EEDaRKT_EUlRKT_E_EEDaS9_OT0_ENKUlDpSC_E_clIJS2_NS1_IJS4_EEEEEEDaSG_,@function
        .size           $_ZN7cutlass13device_kernelIN5flash19enable_sm80_to_sm89INS1_16FlashAttnBwdSm80INS1_25CollectiveMainloopBwdSm80ILi2ELi2EN4cute5tupleIJNS5_1CILi128EEES8_NS7_ILi64EEEEEENS_10bfloat16_tEfNS_4arch4Sm80ELb0ELb0ELb1ELb0ELb1ELb0ELb0ELb0ELi2ELi4ELi4ELi4ELb0EEENS1_24CollectiveEpilogueBwdGQAISA_fSD_Li256ELb0ELb1EEENS1_19SingleTileSchedulerILb0ELb0ELb0ELi128EEEEEEEEEvNT_6ParamsE$_ZZN4cute12filter_tupleINS_5tupleIJNS1_IJiiEEENS_1CILi1024EEEEEEZNS_16flatten_to_tupleIS5_EEDaRKT_EUlRKT_E_EEDaS9_OT0_ENKUlDpSC_E_clIJS2_NS1_IJS4_EEEEEEDaSG_,($_ZN7cutlass13device_kernelIN5flash19enable_sm80_to_sm89INS1_16FlashAttnBwdSm80INS1_25CollectiveMainloopBwdSm80ILi2ELi2EN4cute5tupleIJNS5_1CILi128EEES8_NS7_ILi64EEEEEENS_10bfloat16_tEfNS_4arch4Sm80ELb0ELb0ELb1ELb0ELb1ELb0ELb0ELb0ELi2ELi4ELi4ELi4ELb0EEENS1_24CollectiveEpilogueBwdGQAISA_fSD_Li256ELb0ELb1EEENS1_19SingleTileSchedulerILb0ELb0ELb0ELi128EEEEEEEEEvNT_6ParamsE$_ZZN4cute12filter_tupleINS_5tupleIJNS1_IJiiEEENS_1CILi8192EEEEEEZNS_16flatten_to_tupleIS5_EEDaRKT_EUlRKT_E_EEDaS9_OT0_ENKUlDpSC_E_clIJS2_NS1_IJS4_EEEEEEDaSG_ - $_ZN7cutlass13device_kernelIN5flash19enable_sm80_to_sm89INS1_16FlashAttnBwdSm80INS1_25CollectiveMainloopBwdSm80ILi2ELi2EN4cute5tupleIJNS5_1CILi128EEES8_NS7_ILi64EEEEEENS_10bfloat16_tEfNS_4arch4Sm80ELb0ELb0ELb1ELb0ELb1ELb0ELb0ELb0ELi2ELi4ELi4ELi4ELb0EEENS1_24CollectiveEpilogueBwdGQAISA_fSD_Li256ELb0ELb1EEENS1_19SingleTileSchedulerILb0ELb0ELb0ELi128EEEEEEEEEvNT_6ParamsE$_ZZN4cute12filter_tupleINS_5tupleIJNS1_IJiiEEENS_1CILi1024EEEEEEZNS_16flatten_to_tupleIS5_EEDaRKT_EUlRKT_E_EEDaS9_OT0_ENKUlDpSC_E_clIJS2_NS1_IJS4_EEEEEEDaSG_)
$_ZN7cutlass13device_kernelIN5flash19enable_sm80_to_sm89INS1_16FlashAttnBwdSm80INS1_25CollectiveMainloopBwdSm80ILi2ELi2EN4cute5tupleIJNS5_1CILi128EEES8_NS7_ILi64EEEEEENS_10bfloat16_tEfNS_4arch4Sm80ELb0ELb0ELb1ELb0ELb1ELb0ELb0ELb0ELi2ELi4ELi4ELi4ELb0EEENS1_24CollectiveEpilogueBwdGQAISA_fSD_Li256ELb0ELb1EEENS1_19SingleTileSchedulerILb0ELb0ELb0ELi128EEEEEEEEEvNT_6ParamsE$_ZZN4cute12filter_tupleINS_5tupleIJNS1_IJiiEEENS_1CILi1024EEEEEEZNS_16flatten_to_tupleIS5_EEDaRKT_EUlRKT_E_EEDaS9_OT0_ENKUlDpSC_E_clIJS2_NS1_IJS4_EEEEEEDaSG_:
[----:B------:R-:W-:-:S06]  /*ad50*/  IADD3 R8, R60, -c[0x0][0x20], RZ ;  /* 0x800008003c087a10 */ /* 0x000fcc0007ffe0ff */
[----:B------:R-:W5:Y:S01]  /*ad60*/  LDL R8, [R8] ;  /* 0x0000000008087983 */ /* 0x000f620000100800 */
[----:B------:R-:W-:Y:S02]  /*ad70*/  IADD3 R3, R1, 0x1680, RZ ;  /* 0x0000168001037810 */ /* 0x000fe40007ffe0ff */
[----:B------:R-:W-:Y:S02]  /*ad80*/  IADD3 R2, R60, 0x4, RZ ;  /* 0x000000043c027810 */ /* 0x000fe40007ffe0ff */
[----:B------:R-:W-:Y:S02]  /*ad90*/  IADD3 R3, R3, c[0x0][0x20], RZ ;  /* 0x0000080003037a10 */ /* 0x000fe40007ffe0ff */
[----:B------:R-:W-:Y:S02]  /*ada0*/  MOV R6, 0xadc0 ;  /* 0x0000adc000067802 */ /* 0x000fe40000000f00 */
[----:B-----5:R-:W-:Y:S05]  /*adb0*/  CALL.REL.NOINC `($_ZN7cutlass13device_kernelIN5flash19enable_sm80_to_sm89INS1_16FlashAttnBwdSm80INS1_25CollectiveMainloopBwdSm80ILi2ELi2EN4cute5tupleIJNS5_1CILi128EEES8_NS7_ILi64EEEEEENS_10bfloat16_tEfNS_4arch4Sm80ELb0ELb0ELb1ELb0ELb1ELb0ELb0ELb0ELi2ELi4ELi4ELi4ELb0EEENS1_24CollectiveEpilogueBwdGQAISA_fSD_Li256ELb0ELb1EEENS1_19SingleTileSchedulerILb0ELb0ELb0ELi128EEEEEEEEEvNT_6ParamsE$_ZN4cute3eso3ESOILb0ELb0EJiiNS_1CILi1024EEEEEC2ERKiS6_RKS3_) ;  /* 0xffffb74000007944 */ /* 0x020fea0003c3ffff */
[----:B------:R-:W-:-:S04]  /*adc0*/  MOV R5, 0x0 ;  /* 0x0000000000057802 */ /* 0x000fc80000000f00 */
[----:B------:R-:W-:Y:S05]  /*add0*/  RET.REL.NODEC R4 `(_ZN7cutlass13device_kernelIN5flash19enable_sm80_to_sm89INS1_16FlashAttnBwdSm80INS1_25CollectiveMainloopBwdSm80ILi2ELi2EN4cute5tupleIJNS5_1CILi128EEES8_NS7_ILi64EEEEEENS_10bfloat16_tEfNS_4arch4Sm80ELb0ELb0ELb1ELb0ELb1ELb0ELb0ELb0ELi2ELi4ELi4ELi4ELb0EEENS1_24CollectiveEpilogueBwdGQAISA_fSD_Li256ELb0ELb1EEENS1_19SingleTileSchedulerILb0ELb0ELb0ELi128EEEEEEEEEvNT_6ParamsE) ;  /* 0xffff522004007950 */ /* 0x000fea0003c3ffff */
        .type           $_ZN7cutlass13device_kernelIN5flash19enable_sm80_to_sm89INS1_16FlashAttnBwdSm80INS1_25CollectiveMainloopBwdSm80ILi2ELi2EN4cute5tupleIJNS5_1CILi128EEES8_NS7_ILi64EEEEEENS_10bfloat16_tEfNS_4arch4Sm80ELb0ELb0ELb1ELb0ELb1ELb0ELb0ELb0ELi2ELi4ELi4ELi4ELb0EEENS1_24CollectiveEpilogueBwdGQAISA_fSD_Li256ELb0ELb1EEENS1_19SingleTileSchedulerILb0ELb0ELb0ELi128EEEEEEEEEvNT_6ParamsE$_ZZN4cute12filter_tupleINS_5tupleIJNS1_IJiiEEENS_1CILi8192EEEEEEZNS_16flatten_to_tupleIS5_EEDaRKT_EUlRKT_E_EEDaS9_OT0_ENKUlDpSC_E_clIJS2_NS1_IJS4_EEEEEEDaSG_,@function
        .size           $_ZN7cutlass13device_kernelIN5flash19enable_sm80_to_sm89INS1_16FlashAttnBwdSm80INS1_25CollectiveMainloopBwdSm80ILi2ELi2EN4cute5tupleIJNS5_1CILi128EEES8_NS7_ILi64EEEEEENS_10bfloat16_tEfNS_4arch4Sm80ELb0ELb0ELb1ELb0ELb1ELb0ELb0ELb0ELi2ELi4ELi4ELi4ELb0EEENS1_24CollectiveEpilogueBwdGQAISA_fSD_Li256ELb0ELb1EEENS1_19SingleTileSchedulerILb0ELb0ELb0ELi128EEEEEEEEEvNT_6ParamsE$_ZZN4cute12filter_tupleINS_5tupleIJNS1_IJiiEEENS_1CILi8192EEEEEEZNS_16flatten_to_tupleIS5_EEDaRKT_EUlRKT_E_EEDaS9_OT0_ENKUlDpSC_E_clIJS2_NS1_IJS4_EEEEEEDaSG_,($_ZN7cutlass13device_kernelIN5flash19enable_sm80_to_sm89INS1_16FlashAttnBwdSm80INS1_25CollectiveMainloopBwdSm80ILi2ELi2EN4cute5tupleIJNS5_1CILi128EEES8_NS7_ILi64EEEEEENS_10bfloat16_tEfNS_4arch4Sm80ELb0ELb0ELb1ELb0ELb1ELb0ELb0ELb0ELi2ELi4ELi4ELi4ELb0EEENS1_24CollectiveEpilogueBwdGQAISA_fSD_Li256ELb0ELb1EEENS1_19SingleTileSchedulerILb0ELb0ELb0ELi128EEEEEEEEEvNT_6ParamsE$_ZZN4cute12filter_tupleINS_5tupleIJNS_10UnderscoreES2_NS_1CILi0EEEEEENS1_IJNS1_IJNS3_ILi1EEES4_EEEiNS3_ILi1024EEEEEEZNS_5sliceIS5_S9_EEDaRKT_RKT0_EUlRKT_RKT0_E_EEDaSD_SG_OT1_ENKUlDpSJ_E_clIJNS1_IJS7_EEENS1_IJiEEENS1_IJEEEEEEDaSQ_ - $_ZN7cutlass13device_kernelIN5flash19enable_sm80_to_sm89INS1_16FlashAttnBwdSm80INS1_25CollectiveMainloopBwdSm80ILi2ELi2EN4cute5tupleIJNS5_1CILi128EEES8_NS7_ILi64EEEEEENS_10bfloat16_tEfNS_4arch4Sm80ELb0ELb0ELb1ELb0ELb1ELb0ELb0ELb0ELi2ELi4ELi4ELi4ELb0EEENS1_24CollectiveEpilogueBwdGQAISA_fSD_Li256ELb0ELb1EEENS1_19SingleTileSchedulerILb0ELb0ELb0ELi128EEEEEEEEEvNT_6ParamsE$_ZZN4cute12filter_tupleINS_5tupleIJNS1_IJiiEEENS_1CILi8192EEEEEEZNS_16flatten_to_tupleIS5_EEDaRKT_EUlRKT_E_EEDaS9_OT0_ENKUlDpSC_E_clIJS2_NS1_IJS4_EEEEEEDaSG_)
$_ZN7cutlass13device_kernelIN5flash19enable_sm80_to_sm89INS1_16FlashAttnBwdSm80INS1_25CollectiveMainloopBwdSm80ILi2ELi2EN4cute5tupleIJNS5_1CILi128EEES8_NS7_ILi64EEEEEENS_10bfloat16_tEfNS_4arch4Sm80ELb0ELb0ELb1ELb0ELb1ELb0ELb0ELb0ELi2ELi4ELi4ELi4ELb0EEENS1_24CollectiveEpilogueBwdGQAISA_fSD_Li256ELb0ELb1EEENS1_19SingleTileSchedulerILb0ELb0ELb0ELi128EEEEEEEEEvNT_6ParamsE$_ZZN4cute12filter_tupleINS_5tupleIJNS1_IJiiEEENS_1CILi8192EEEEEEZNS_16flatten_to_tupleIS5_EEDaRKT_EUlRKT_E_EEDaS9_OT0_ENKUlDpSC_E_clIJS2_NS1_IJS4_EEEEEEDaSG_:
[----:B------:R-:W-:-:S06]  /*ade0*/  IADD3 R10, R5, -c[0x0][0x20], RZ ;  /* 0x80000800050a7a10 */ /* 0x000fcc0007ffe0ff */
[----:B------:R-:W5:Y:S01]  /*adf0*/  LDL R10, [R10] ;  /* 0x000000000a0a7983 */ /* 0x000f620000100800 */
[----:B------:R-:W-:Y:S02]  /*ae00*/  IADD3 R3, R1, 0x1688, RZ ;  /* 0x0000168801037810 */ /* 0x000fe40007ffe0ff */
[----:B------:R-:W-:Y:S02]  /*ae10*/  IADD3 R2, R5, 0x4, RZ ;  /* 0x0000000405027810 */ /* 0x000fe40007ffe0ff */
[----:B------:R-:W-:Y:S02]  /*ae20*/  IADD3 R3, R3, c[0x0][0x20], RZ ;  /* 0x0000080003037a10 */ /* 0x000fe40007ffe0ff */
[----:B------:R-:W-:Y:S02]  /*ae30*/  MOV R8, 0xae50 ;  /* 0x0000ae5000087802 */ /* 0x000fe40000000f00 */
[----:B-----5:R-:W-:Y:S05]  /*ae40*/  CALL.REL.NOINC `($_ZN7cutlass13device_kernelIN5flash19enable_sm80_to_sm89INS1_16FlashAttnBwdSm80INS1_25CollectiveMainloopBwdSm80ILi2ELi2EN4cute5tupleIJNS5_1CILi128EEES8_NS7_ILi64EEEEEENS_10bfloat16_tEfNS_4arch4Sm80ELb0ELb0ELb1ELb0ELb1ELb0ELb0ELb0ELi2ELi4ELi4ELi4ELb0EEENS1_24CollectiveEpilogueBwdGQAISA_fSD_Li256ELb0ELb1EEENS1_19SingleTileSchedulerILb0ELb0ELb0ELi128EEEEEEEEEvNT_6ParamsE$_ZN4cute3eso3ESOILb0ELb0EJiiNS_1CILi8192EEEEEC2ERKiS6_RKS3_) ;  /* 0xffffb82000007944 */ /* 0x020fea0003c3ffff */
[----:B-1----:R1:W5:Y:S01]  /*ae50*/  LDL.64 R2, [R1+0x1688] ;  /* 0x0016880001027983 */ /* 0x0023620000100a00 */
[----:B------:R-:W-:Y:S02]  /*ae60*/  MOV R8, R6 ;  /* 0x0000000600087202 */ /* 0x000fe40000000f00 */
[----:B------:R-:W-:-:S04]  /*ae70*/  MOV R9, 0x0 ;  /* 0x0000000000097802 */ /* 0x000fc80000000f00 */
[----:B------:R-:W-:Y:S05]  /*ae80*/  RET.REL.NODEC R8 `(_ZN7cutlass13device_kernelIN5flash19enable_sm80_to_sm89INS1_16FlashAttnBwdSm80INS1_25CollectiveMainloopBwdSm80ILi2ELi2EN4cute5tupleIJNS5_1CILi128EEES8_NS7_ILi64EEEEEENS_10bfloat16_tEfNS_4arch4Sm80ELb0ELb0ELb1ELb0ELb1ELb0ELb0ELb0ELi2ELi4ELi4ELi4ELb0EEENS1_24CollectiveEpilogueBwdGQAISA_fSD_Li256ELb0ELb1EEENS1_19SingleTileSchedulerILb0ELb0ELb0ELi128EEEEEEEEEvNT_6ParamsE) ;  /* 0xffff517008007950 */ /* 0x000fea0003c3ffff */
        .type           $_ZN7cutlass13device_kernelIN5flash19enable_sm80_to_sm89INS1_16FlashAttnBwdSm80INS1_25CollectiveMainloopBwdSm80ILi2ELi2EN4cute5tupleIJNS5_1CILi128EEES8_NS7_ILi64EEEEEENS_10bfloat16_tEfNS_4arch4Sm80ELb0ELb0ELb1ELb0ELb1ELb0ELb0ELb0ELi2ELi4ELi4ELi4ELb0EEENS1_24CollectiveEpilogueBwdGQAISA_fSD_Li256ELb0ELb1EEENS1_19SingleTileSchedulerILb0ELb0ELb0ELi128EEEEEEEEEvNT_6ParamsE$_ZZN4cute12filter_tupleINS_5tupleIJNS_10UnderscoreES2_NS_1CILi0EEEEEENS1_IJNS1_IJNS3_ILi1EEES4_EEEiNS3_ILi1024EEEEEEZNS_5sliceIS5_S9_EEDaRKT_RKT0_EUlRKT_RKT0_E_EEDaSD_SG_OT1_ENKUlDpSJ_E_clIJNS1_IJS7_EEENS1_IJiEEENS1_IJEEEEEEDaSQ_,@function
        .size           $_ZN7cutlass13device_kernelIN5flash19enable_sm80_to_sm89INS1_16FlashAttnBwdSm80INS1_25CollectiveMainloopBwdSm80ILi2ELi2EN4cute5tupleIJNS5_1CILi128EEES8_NS7_ILi64EEEEEENS_10bfloat16_tEfNS_4arch4Sm80ELb0ELb0ELb1ELb0ELb1ELb0ELb0ELb0ELi2ELi4ELi4ELi4ELb0EEENS1_24CollectiveEpilogueBwdGQAISA_fSD_Li256ELb0ELb1EEENS1_19SingleTileSchedulerILb0ELb0ELb0ELi128EEEEEEEEEvNT_6ParamsE$_ZZN4cute12filter_tupleINS_5tupleIJNS_10UnderscoreES2_NS_1CILi0EEEEEENS1_IJNS1_IJNS3_ILi1EEES4_EEEiNS3_ILi1024EEEEEEZNS_5sliceIS5_S9_EEDaRKT_RKT0_EUlRKT_RKT0_E_EEDaSD_SG_OT1_ENKUlDpSJ_E_clIJNS1_IJS7_EEENS1_IJiEEENS1_IJEEEEEEDaSQ_,($_ZN7cutlass13device_kernelIN5flash19enable_sm80_to_sm89INS1_16FlashAttnBwdSm80INS1_25CollectiveMainloopBwdSm80ILi2ELi2EN4cute5tupleIJNS5_1CILi128EEES8_NS7_ILi64EEEEEENS_10bfloat16_tEfNS_4arch4Sm80ELb0ELb0ELb1ELb0ELb1ELb0ELb0ELb0ELi2ELi4ELi4ELi4ELb0EEENS1_24CollectiveEpilogueBwdGQAISA_fSD_Li256ELb0ELb1EEENS1_19SingleTileSchedulerILb0ELb0ELb0ELi128EEEEEEEEEvNT_6ParamsE$_ZZN4cute12filter_tupleINS_5tupleIJNS_10UnderscoreES2_S2_iEEENS1_IJNS1_IJNS_1CILi1EEENS4_ILi0EEEEEENS4_ILi4096EEENS1_IJiiEEENS1_IJS6_NS4_ILi8192EEEEEEEEEZNS_5sliceIS3_SC_EEDaRKT_RKT0_EUlRKT_RKT0_E_EEDaSG_SJ_OT1_ENKUlDpSM_E_clIJNS1_IJS7_EEENS1_IJS8_EEENS1_IJS9_EEENS1_IJEEEEEEDaST_ - $_ZN7cutlass13device_kernelIN5flash19enable_sm80_to_sm89INS1_16FlashAttnBwdSm80INS1_25CollectiveMainloopBwdSm80ILi2ELi2EN4cute5tupleIJNS5_1CILi128EEES8_NS7_ILi64EEEEEENS_10bfloat16_tEfNS_4arch4Sm80ELb0ELb0ELb1ELb0ELb1ELb0ELb0ELb0ELi2ELi4ELi4ELi4ELb0EEENS1_24CollectiveEpilogueBwdGQAISA_fSD_Li256ELb0ELb1EEENS1_19SingleTileSchedulerILb0ELb0ELb0ELi128EEEEEEEEEvNT_6ParamsE$_ZZN4cute12filter_tupleINS_5tupleIJNS_10UnderscoreES2_NS_1CILi0EEEEEENS1_IJNS1_IJNS3_ILi1EEES4_EEEiNS3_ILi1024EEEEEEZNS_5sliceIS5_S9_EEDaRKT_RKT0_EUlRKT_RKT0_E_EEDaSD_SG_OT1_ENKUlDpSJ_E_clIJNS1_IJS7_EEENS1_IJiEEENS1_IJEEEEEEDaSQ_)
$_ZN7cutlass13device_kernelIN5flash19enable_sm80_to_sm89INS1_16FlashAttnBwdSm80INS1_25CollectiveMainloopBwdSm80ILi2ELi2EN4cute5tupleIJNS5_1CILi128EEES8_NS7_ILi64EEEEEENS_10bfloat16_tEfNS_4arch4Sm80ELb0ELb0ELb1ELb0ELb1ELb0ELb0ELb0ELi2ELi4ELi4ELi4ELb0EEENS1_24CollectiveEpilogueBwdGQAISA_fSD_Li256ELb0ELb1EEENS1_19SingleTileSchedulerILb0ELb0ELb0ELi128EEEEEEEEEvNT_6ParamsE$_ZZN4cute12filter_tupleINS_5tupleIJNS_10UnderscoreES2_NS_1CILi0EEEEEENS1_IJNS1_IJNS3_ILi1EEES4_EEEiNS3_ILi1024EEEEEEZNS_5sliceIS5_S9_EEDaRKT_RKT0_EUlRKT_RKT0_E_EEDaSD_SG_OT1_ENKUlDpSJ_E_clIJNS1_IJS7_EEENS1_IJiEEENS1_IJEEEEEEDaSQ_:
[----:B------:R-:W-:Y:S02]  /*ae90*/  IADD3 R2, R1, 0x1680, RZ ;  /* 0x0000168001027810 */ /* 0x000fe40007ffe0ff */
[----:B------:R-:W-:Y:S02]  /*aea0*/  MOV R6, 0xaed0 ;  /* 0x0000aed000067802 */ /* 0x000fe40000000f00 */
[----:B------:R-:W-:Y:S02]  /*aeb0*/  IADD3 R2, R2, c[0x0][0x20], RZ ;  /* 0x0000080002027a10 */ /* 0x000fe40007ffe0ff */
[----:B------:R-:W-:Y:S05]  /*aec0*/  CALL.REL.NOINC `($_ZN7cutlass13device_kernelIN5flash19enable_sm80_to_sm89INS1_16FlashAttnBwdSm80INS1_25CollectiveMainloopBwdSm80ILi2ELi2EN4cute5tupleIJNS5_1CILi128EEES8_NS7_ILi64EEEEEENS_10bfloat16_tEfNS_4arch4Sm80ELb0ELb0ELb1ELb0ELb1ELb0ELb0ELb0ELi2ELi4ELi4ELi4ELb0EEENS1_24CollectiveEpilogueBwdGQAISA_fSD_Li256ELb0ELb1EEENS1_19SingleTileSchedulerILb0ELb0ELb0ELi128EEEEEEEEEvNT_6ParamsE$_ZN4cute3eso3ESOILb1ELb0EJNS_5tupleIJNS_1CILi1EEENS3_ILi0EEEEEEiEEC2ERKS6_RKi) ;  /* 0xffffd30000007944 */ /* 0x000fea0003c3ffff */
[----:B-1----:R1:W5:Y:S01]  /*aed0*/  LDL R3, [R1+0x1680] ;  /* 0x0016800001037983 */ /* 0x0023620000100800 */
[----:B------:R-:W-:-:S04]  /*aee0*/  MOV R5, 0x0 ;  /* 0x0000000000057802 */ /* 0x000fc80000000f00 */
[----:B------:R-:W-:Y:S05]  /*aef0*/  RET.REL.NODEC R4 `(_ZN7cutlass13device_kernelIN5flash19enable_sm80_to_sm89INS1_16FlashAttnBwdSm80INS1_25CollectiveMainloopBwdSm80ILi2ELi2EN4cute5tupleIJNS5_1CILi128EEES8_NS7_ILi64EEEEEENS_10bfloat16_tEfNS_4arch4Sm80ELb0ELb0ELb1ELb0ELb1ELb0ELb0ELb0ELi2ELi4ELi4ELi4ELb0EEENS1_24CollectiveEpilogueBwdGQAISA_fSD_Li256ELb0ELb1EEENS1_19SingleTileSchedulerILb0ELb0ELb0ELi128EEEEEEEEEvNT_6ParamsE) ;  /* 0xffff510004007950 */ /* 0x000fea0003c3ffff */
        .type           $_ZN7cutlass13device_kernelIN5flash19enable_sm80_to_sm89INS1_16FlashAttnBwdSm80INS1_25CollectiveMainloopBwdSm80ILi2ELi2EN4cute5tupleIJNS5_1CILi128EEES8_NS7_ILi64EEEEEENS_10bfloat16_tEfNS_4arch4Sm80ELb0ELb0ELb1ELb0ELb1ELb0ELb0ELb0ELi2ELi4ELi4ELi4ELb0EEENS1_24CollectiveEpilogueBwdGQAISA_fSD_Li256ELb0ELb1EEENS1_19SingleTileSchedulerILb0ELb0ELb0ELi128EEEEEEEEEvNT_6ParamsE$_ZZN4cute12filter_tupleINS_5tupleIJNS_10UnderscoreES2_S2_iEEENS1_IJNS1_IJNS_1CILi1EEENS4_ILi0EEEEEENS4_ILi4096EEENS1_IJiiEEENS1_IJS6_NS4_ILi8192EEEEEEEEEZNS_5sliceIS3_SC_EEDaRKT_RKT0_EUlRKT_RKT0_E_EEDaSG_SJ_OT1_ENKUlDpSM_E_clIJNS1_IJS7_EEENS1_IJS8_EEENS1_IJS9_EEENS1_IJEEEEEEDaST_,@function
        .size           $_ZN7cutlass13device_kernelIN5flash19enable_sm80_to_sm89INS1_16FlashAttnBwdSm80INS1_25CollectiveMainloopBwdSm80ILi2ELi2EN4cute5tupleIJNS5_1CILi128EEES8_NS7_ILi64EEEEEENS_10bfloat16_tEfNS_4arch4Sm80ELb0ELb0ELb1ELb0ELb1ELb0ELb0ELb0ELi2ELi4ELi4ELi4ELb0EEENS1_24CollectiveEpilogueBwdGQAISA_fSD_Li256ELb0ELb1EEENS1_19SingleTileSchedulerILb0ELb0ELb0ELi128EEEEEEEEEvNT_6ParamsE$_ZZN4cute12filter_tupleINS_5tupleIJNS_10UnderscoreES2_S2_iEEENS1_IJNS1_IJNS_1CILi1EEENS4_ILi0EEEEEENS4_ILi4096EEENS1_IJiiEEENS1_IJS6_NS4_ILi8192EEEEEEEEEZNS_5sliceIS3_SC_EEDaRKT_RKT0_EUlRKT_RKT0_E_EEDaSG_SJ_OT1_ENKUlDpSM_E_clIJNS1_IJS7_EEENS1_IJS8_EEENS1_IJS9_EEENS1_IJEEEEEEDaST_,($_ZN7cutlass13device_kernelIN5flash19enable_sm80_to_sm89INS1_16FlashAttnBwdSm80INS1_25CollectiveMainloopBwdSm80ILi2ELi2EN4cute5tupleIJNS5_1CILi128EEES8_NS7_ILi64EEEEEENS_10bfloat16_tEfNS_4arch4Sm80ELb0ELb0ELb1ELb0ELb1ELb0ELb0ELb0ELi2ELi4ELi4ELi4ELb0EEENS1_24CollectiveEpilogueBwdGQAISA_fSD_Li256ELb0ELb1EEENS1_19SingleTileSchedulerILb0ELb0ELb0ELi128EEEEEEEEEvNT_6ParamsE$_ZZN4cute12filter_tupleINS_5tupleIJNS_10UnderscoreES2_S2_iEEENS1_IJNS1_IJNS_1CILi1EEENS4_ILi0EEEEEEiNS4_ILi1024EEENS4_ILi8192EEEEEEZNS_5sliceIS3_SA_EEDaRKT_RKT0_EUlRKT_RKT0_E_EEDaSE_SH_OT1_ENKUlDpSK_E_clIJNS1_IJS7_EEENS1_IJiEEENS1_IJS8_EEENS1_IJEEEEEEDaSR_ - $_ZN7cutlass13device_kernelIN5flash19enable_sm80_to_sm89INS1_16FlashAttnBwdSm80INS1_25CollectiveMainloopBwdSm80ILi2ELi2EN4cute5tupleIJNS5_1CILi128EEES8_NS7_ILi64EEEEEENS_10bfloat16_tEfNS_4arch4Sm80ELb0ELb0ELb1ELb0ELb1ELb0ELb0ELb0ELi2ELi4ELi4ELi4ELb0EEENS1_24CollectiveEpilogueBwdGQAISA_fSD_Li256ELb0ELb1EEENS1_19SingleTileSchedulerILb0ELb0ELb0ELi128EEEEEEEEEvNT_6ParamsE$_ZZN4cute12filter_tupleINS_5tupleIJNS_10UnderscoreES2_S2_iEEENS1_IJNS1_IJNS_1CILi1EEENS4_ILi0EEEEEENS4_ILi4096EEENS1_IJiiEEENS1_IJS6_NS4_ILi8192EEEEEEEEEZNS_5sliceIS3_SC_EEDaRKT_RKT0_EUlRKT_RKT0_E_EEDaSG_SJ_OT1_ENKUlDpSM_E_clIJNS1_IJS7_EEENS1_IJS8_EEENS1_IJS9_EEENS1_IJEEEEEEDaST_)
$_ZN7cutlass13device_kernelIN5flash19enable_sm80_to_sm89INS1_16FlashAttnBwdSm80INS1_25CollectiveMainloopBwdSm80ILi2ELi2EN4cute5tupleIJNS5_1CILi128EEES8_NS7_ILi64EEEEEENS_10bfloat16_tEfNS_4arch4Sm80ELb0ELb0ELb1ELb0ELb1ELb0ELb0ELb0ELi2ELi4ELi4ELi4ELb0EEENS1_24CollectiveEpilogueBwdGQAISA_fSD_Li256ELb0ELb1EEENS1_19SingleTileSchedulerILb0ELb0ELb0ELi128EEEEEEEEEvNT_6ParamsE$_ZZN4cute12filter_tupleINS_5tupleIJNS_10UnderscoreES2_S2_iEEENS1_IJNS1_IJNS_1CILi1EEENS4_ILi0EEEEEENS4_ILi4096EEENS1_IJiiEEENS1_IJS6_NS4_ILi8192EEEEEEEEEZNS_5sliceIS3_SC_EEDaRKT_RKT0_EUlRKT_RKT0_E_EEDaSG_SJ_OT1_ENKUlDpSM_E_clIJNS1_IJS7_EEENS1_IJS8_EEENS1_IJS9_EEENS1_IJEEEEEEDaST_:
[----:B------:R-:W-:-:S05]  /*af00*/  IADD3 R8, R58, -c[0x0][0x20], RZ ;  /* 0x800008003a087a10 */ /* 0x000fca0007ffe0ff */
[----:B------:R1:W5:Y:S04]  /*af10*/  LDL R5, [R8] ;  /* 0x0000000008057983 */ /* 0x0003680000100800 */
[----:B------:R1:W5:Y:S01]  /*af20*/  LDL R3, [R8+0x4] ;  /* 0x0000040008037983 */ /* 0x0003620000100800 */
[----:B------:R-:W-:Y:S02]  /*af30*/  IADD3 R2, R1, 0x1380, RZ ;  /* 0x0000138001027810 */ /* 0x000fe40007ffe0ff */
[----:B------:R-:W-:Y:S02]  /*af40*/  MOV R6, 0xaf70 ;  /* 0x0000af7000067802 */ /* 0x000fe40000000f00 */
[----:B------:R-:W-:Y:S02]  /*af50*/  IADD3 R2, R2, c[0x0][0x20], RZ ;  /* 0x0000080002027a10 */ /* 0x000fe40007ffe0ff */
[----:B-1---5:R-:W-:Y:S05]  /*af60*/  CALL.REL.NOINC `($_ZN7cutlass13device_kernelIN5flash19enable_sm80_to_sm89INS1_16FlashAttnBwdSm80INS1_25CollectiveMainloopBwdSm80ILi2ELi2EN4cute5tupleIJNS5_1CILi128EEES8_NS7_ILi64EEEEEENS_10bfloat16_tEfNS_4arch4Sm80ELb0ELb0ELb1ELb0ELb1ELb0ELb0ELb0ELi2ELi4ELi4ELi4ELb0EEENS1_24CollectiveEpilogueBwdGQAISA_fSD_Li256ELb0ELb1EEENS1_19SingleTileSchedulerILb0ELb0ELb0ELi128EEEEEEEEEvNT_6ParamsE$_ZN4cute3eso3ESOILb1ELb0EJNS_5tupleIJNS_1CILi1EEENS3_ILi0EEEEEENS3_ILi4096EEENS2_IJiiEEEEEC2ERKS6_RKS7_RKS8_) ;  /* 0xffffd20000007944 */ /* 0x022fea0003c3ffff */
[----:B-1----:R1:W5:Y:S01]  /*af70*/  LDL.64 R2, [R1+0x1380] ;  /* 0x0013800001027983 */ /* 0x0023620000100a00 */
[----:B------:R-:W-:-:S04]  /*af80*/  MOV R5, 0x0 ;  /* 0x0000000000057802 */ /* 0x000fc80000000f00 */
[----:B------:R-:W-:Y:S05]  /*af90*/  RET.REL.NODEC R4 `(_ZN7cutlass13device_kernelIN5flash19enable_sm80_to_sm89INS1_16FlashAttnBwdSm80INS1_25CollectiveMainloopBwdSm80ILi2ELi2EN4cute5tupleIJNS5_1CILi128EEES8_NS7_ILi64EEEEEENS_10bfloat16_tEfNS_4arch4Sm80ELb0ELb0ELb1ELb0ELb1ELb0ELb0ELb0ELi2ELi4ELi4ELi4ELb0EEENS1_24CollectiveEpilogueBwdGQAISA_fSD_Li256ELb0ELb1EEENS1_19SingleTileSchedulerILb0ELb0ELb0ELi128EEEEEEEEEvNT_6ParamsE) ;  /* 0xffff506004007950 */ /* 0x000fea0003c3ffff */
        .type           $_ZN7cutlass13device_kernelIN5flash19enable_sm80_to_sm89INS1_16FlashAttnBwdSm80INS1_25CollectiveMainloopBwdSm80ILi2ELi2EN4cute5tupleIJNS5_1CILi128EEES8_NS7_ILi64EEEEEENS_10bfloat16_tEfNS_4arch4Sm80ELb0ELb0ELb1ELb0ELb1ELb0ELb0ELb0ELi2ELi4ELi4ELi4ELb0EEENS1_24CollectiveEpilogueBwdGQAISA_fSD_Li256ELb0ELb1EEENS1_19SingleTileSchedulerILb0ELb0ELb0ELi128EEEEEEEEEvNT_6ParamsE$_ZZN4cute12filter_tupleINS_5tupleIJNS_10UnderscoreES2_S2_iEEENS1_IJNS1_IJNS_1CILi1EEENS4_ILi0EEEEEEiNS4_ILi1024EEENS4_ILi8192EEEEEEZNS_5sliceIS3_SA_EEDaRKT_RKT0_EUlRKT_RKT0_E_EEDaSE_SH_OT1_ENKUlDpSK_E_clIJNS1_IJS7_EEENS1_IJiEEENS1_IJS8_EEENS1_IJEEEEEEDaSR_,@function
        .size           $_ZN7cutlass13device_kernelIN5flash19enable_sm80_to_sm89INS1_16FlashAttnBwdSm80INS1_25CollectiveMainloopBwdSm80ILi2ELi2EN4cute5tupleIJNS5_1CILi128EEES8_NS7_ILi64EEEEEENS_10bfloat16_tEfNS_4arch4Sm80ELb0ELb0ELb1ELb0ELb1ELb0ELb0ELb0ELi2ELi4ELi4ELi4ELb0EEENS1_24CollectiveEpilogueBwdGQAISA_fSD_Li256ELb0ELb1EEENS1_19SingleTileSchedulerILb0ELb0ELb0ELi128EEEEEEEEEvNT_6ParamsE$_ZZN4cute12filter_tupleINS_5tupleIJNS_10UnderscoreES2_S2_iEEENS1_IJNS1_IJNS_1CILi1EEENS4_ILi0EEEEEEiNS4_ILi1024EEENS4_ILi8192EEEEEEZNS_5sliceIS3_SA_EEDaRKT_RKT0_EUlRKT_RKT0_E_EEDaSE_SH_OT1_ENKUlDpSK_E_clIJNS1_IJS7_EEENS1_IJiEEENS1_IJS8_EEENS1_IJEEEEEEDaSR_,($_ZN7cutlass13device_kernelIN5flash19enable_sm80_to_sm89INS1_16FlashAttnBwdSm80INS1_25CollectiveMainloopBwdSm80ILi2ELi2EN4cute5tupleIJNS5_1CILi128EEES8_NS7_ILi64EEEEEENS_10bfloat16_tEfNS_4arch4Sm80ELb0ELb0ELb1ELb0ELb1ELb0ELb0ELb0ELi2ELi4ELi4ELi4ELb0EEENS1_24CollectiveEpilogueBwdGQAISA_fSD_Li256ELb0ELb1EEENS1_19SingleTileSchedulerILb0ELb0ELb0ELi128EEEEEEEEEvNT_6ParamsE$_ZZN4cute12filter_tupleINS_5tupleIJNS_10UnderscoreES2_S2_iEEENS1_IJNS1_IJNS_1CILi1EEENS4_ILi0EEEEEElS6_lEEEZNS_5sliceIS3_S8_EEDaRKT_RKT0_EUlRKT_RKT0_E_EEDaSC_SF_OT1_ENKUlDpSI_E_clIJNS1_IJS7_EEENS1_IJlEEENS1_IJS6_EEENS1_IJEEEEEEDaSP_ - $_ZN7cutlass13device_kernelIN5flash19enable_sm80_to_sm89INS1_16FlashAttnBwdSm80INS1_25CollectiveMainloopBwdSm80ILi2ELi2EN4cute5tupleIJNS5_1CILi128EEES8_NS7_ILi64EEEEEENS_10bfloat16_tEfNS_4arch4Sm80ELb0ELb0ELb1ELb0ELb1ELb0ELb0ELb0ELi2ELi4ELi4ELi4ELb0EEENS1_24CollectiveEpilogueBwdGQAISA_fSD_Li256ELb0ELb1EEENS1_19SingleTileSchedulerILb0ELb0ELb0ELi128EEEEEEEEEvNT_6ParamsE$_ZZN4cute12filter_tupleINS_5tupleIJNS_10UnderscoreES2_S2_iEEENS1_IJNS1_IJNS_1CILi1EEENS4_ILi0EEEEEEiNS4_ILi1024EEENS4_ILi8192EEEEEEZNS_5sliceIS3_SA_EEDaRKT_RKT0_EUlRKT_RKT0_E_EEDaSE_SH_OT1_ENKUlDpSK_E_clIJNS1_IJS7_EEENS1_IJiEEENS1_IJS8_EEENS1_IJEEEEEEDaSR_)
$_ZN7cutlass13device_kernelIN5flash19enable_sm80_to_sm89INS1_16FlashAttnBwdSm80INS1_25CollectiveMainloopBwdSm80ILi2ELi2EN4cute5tupleIJNS5_1CILi128EEES8_NS7_ILi64EEEEEENS_10bfloat16_tEfNS_4arch4Sm80ELb0ELb0ELb1ELb0ELb1ELb0ELb0ELb0ELi2ELi4ELi4ELi4ELb0EEENS1_24CollectiveEpilogueBwdGQAISA_fSD_Li256ELb0ELb1EEENS1_19SingleTileSchedulerILb0ELb0ELb0ELi128EEEEEEEEEvNT_6ParamsE$_ZZN4cute12filter_tupleINS_5tupleIJNS_10UnderscoreES2_S2_iEEENS1_IJNS1_IJNS_1CILi1EEENS4_ILi0EEEEEEiNS4_ILi1024EEENS4_ILi8192EEEEEEZNS_5sliceIS3_SA_EEDaRKT_RKT0_EUlRKT_RKT0_E_EEDaSE_SH_OT1_ENKUlDpSK_E_clIJNS1_IJS7_EEENS1_IJiEEENS1_IJS8_EEENS1_IJEEEEEEDaSR_:
[----:B------:R-:W-:Y:S02]  /*afa0*/  IADD3 R2, R1, 0x1380, RZ ;  /* 0x0000138001027810 */ /* 0x000fe40007ffe0ff */
[----:B------:R-:W-:Y:S02]  /*afb0*/  MOV R8, 0xafe0 ;  /* 0x0000afe000087802 */ /* 0x000fe40000000f00 */
[----:B------:R-:W-:Y:S02]  /*afc0*/  IADD3 R2, R2, c[0x0][0x20], RZ ;  /* 0x0000080002027a10 */ /* 0x000fe40007ffe0ff */
[----:B------:R-:W-:Y:S05]  /*afd0*/  CALL.REL.NOINC `($_ZN7cutlass13device_kernelIN5flash19enable_sm80_to_sm89INS1_16FlashAttnBwdSm80INS1_25CollectiveMainloopBwdSm80ILi2ELi2EN4cute5tupleIJNS5_1CILi128EEES8_NS7_ILi64EEEEEENS_10bfloat16_tEfNS_4arch4Sm80ELb0ELb0ELb1ELb0ELb1ELb0ELb0ELb0ELi2ELi4ELi4ELi4ELb0EEENS1_24CollectiveEpilogueBwdGQAISA_fSD_Li256ELb0ELb1EEENS1_19SingleTileSchedulerILb0ELb0ELb0ELi128EEEEEEEEEvNT_6ParamsE$_ZN4cute3eso3ESOILb1ELb0EJNS_5tupleIJNS_1CILi1EEENS3_ILi0EEEEEEiNS3_ILi1024EEEEEC2ERKS6_RKiRKS7_) ;  /* 0xffffd23000007944 */ /* 0x000fea0003c3ffff */
[----:B-1----:R1:W5:Y:S01]  /*afe0*/  LDL R3, [R1+0x1380] ;  /* 0x0013800001037983 */ /* 0x0023620000100800 */
[----:B------:R-:W-:Y:S02]  /*aff0*/  MOV R8, R4 ;  /* 0x0000000400087202 */ /* 0x000fe40000000f00 */
[----:B------:R-:W-:-:S04]  /*b000*/  MOV R9, 0x0 ;  /* 0x0000000000097802 */ /* 0x000fc80000000f00 */
[----:B------:R-:W-:Y:S05]  /*b010*/  RET.REL.NODEC R8 `(_ZN7cutlass13device_kernelIN5flash19enable_sm80_to_sm89INS1_16FlashAttnBwdSm80INS1_25CollectiveMainloopBwdSm80ILi2ELi2EN4cute5tupleIJNS5_1CILi128EEES8_NS7_ILi64EEEEEENS_10bfloat16_tEfNS_4arch4Sm80ELb0ELb0ELb1ELb0ELb1ELb0ELb0ELb0ELi2ELi4ELi4ELi4ELb0EEENS1_24CollectiveEpilogueBwdGQAISA_fSD_Li256ELb0ELb1EEENS1_19SingleTileSchedulerILb0ELb0ELb0ELi128EEEEEEEEEvNT_6ParamsE) ;  /* 0xffff4fe008007950 */ /* 0x000fea0003c3ffff */
        .type           $_ZN7cutlass13device_kernelIN5flash19enable_sm80_to_sm89INS1_16FlashAttnBwdSm80INS1_25CollectiveMainloopBwdSm80ILi2ELi2EN4cute5tupleIJNS5_1CILi128EEES8_NS7_ILi64EEEEEENS_10bfloat16_tEfNS_4arch4Sm80ELb0ELb0ELb1ELb0ELb1ELb0ELb0ELb0ELi2ELi4ELi4ELi4ELb0EEENS1_24CollectiveEpilogueBwdGQAISA_fSD_Li256ELb0ELb1EEENS1_19SingleTileSchedulerILb0ELb0ELb0ELi128EEEEEEEEEvNT_6ParamsE$_ZZN4cute12filter_tupleINS_5tupleIJNS_10UnderscoreES2_S2_iEEENS1_IJNS1_IJNS_1CILi1EEENS4_ILi0EEEEEElS6_lEEEZNS_5sliceIS3_S8_EEDaRKT_RKT0_EUlRKT_RKT0_E_EEDaSC_SF_OT1_ENKUlDpSI_E_clIJNS1_IJS7_EEENS1_IJlEEENS1_IJS6_EEENS1_IJEEEEEEDaSP_,@function
        .size           $_ZN7cutlass13device_kernelIN5flash19enable_sm80_to_sm89INS1_16FlashAttnBwdSm80INS1_25CollectiveMainloopBwdSm80ILi2ELi2EN4cute5tupleIJNS5_1CILi128EEES8_NS7_ILi64EEEEEENS_10bfloat16_tEfNS_4arch4Sm80ELb0ELb0ELb1ELb0ELb1ELb0ELb0ELb0ELi2ELi4ELi4ELi4ELb0EEENS1_24CollectiveEpilogueBwdGQAISA_fSD_Li256ELb0ELb1EEENS1_19SingleTileSchedulerILb0ELb0ELb0ELi128EEEEEEEEEvNT_6ParamsE$_ZZN4cute12filter_tupleINS_5tupleIJNS_10UnderscoreES2_S2_iEEENS1_IJNS1_IJNS_1CILi1EEENS4_ILi0EEEEEElS6_lEEEZNS_5sliceIS3_S8_EEDaRKT_RKT0_EUlRKT_RKT0_E_EEDaSC_SF_OT1_ENKUlDpSI_E_clIJNS1_IJS7_EEENS1_IJlEEENS1_IJS6_EEENS1_IJEEEEEEDaSP_,($_ZN7cutlass13device_kernelIN5flash19enable_sm80_to_sm89INS1_16FlashAttnBwdSm80INS1_25CollectiveMainloopBwdSm80ILi2ELi2EN4cute5tupleIJNS5_1CILi128EEES8_NS7_ILi64EEEEEENS_10bfloat16_tEfNS_4arch4Sm80ELb0ELb0ELb1ELb0ELb1ELb0ELb0ELb0ELi2ELi4ELi4ELi4ELb0EEENS1_24CollectiveEpilogueBwdGQAISA_fSD_Li256ELb0ELb1EEENS1_19SingleTileSchedulerILb0ELb0ELb0ELi128EEEEEEEEEvNT_6ParamsE$_ZZN4cute12filter_tupleINS_5tupleIJNS_10UnderscoreES2_iEEENS1_IJNS1_IJNS_1CILi1EEENS4_ILi0EEEEEEiNS4_ILi1024EEEEEEZNS_5sliceIS3_S9_EEDaRKT_RKT0_EUlRKT_RKT0_E_EEDaSD_SG_OT1_ENKUlDpSJ_E_clIJNS1_IJS7_EEENS1_IJiEEENS1_IJEEEEEEDaSQ_ - $_ZN7cutlass13device_kernelIN5flash19enable_sm80_to_sm89INS1_16FlashAttnBwdSm80INS1_25CollectiveMainloopBwdSm80ILi2ELi2EN4cute5tupleIJNS5_1CILi128EEES8_NS7_ILi64EEEEEENS_10bfloat16_tEfNS_4arch4Sm80ELb0ELb0ELb1ELb0ELb1ELb0ELb0ELb0ELi2ELi4ELi4ELi4ELb0EEENS1_24CollectiveEpilogueBwdGQAISA_fSD_Li256ELb0ELb1EEENS1_19SingleTileSchedulerILb0ELb0ELb0ELi128EEEEEEEEEvNT_6ParamsE$_ZZN4cute12filter_tupleINS_5tupleIJNS_10UnderscoreES2_S2_iEEENS1_IJNS1_IJNS_1CILi1EEENS4_ILi0EEEEEElS6_lEEEZNS_5sliceIS3_S8_EEDaRKT_RKT0_EUlRKT_RKT0_E_EEDaSC_SF_OT1_ENKUlDpSI_E_clIJNS1_IJS7_EEENS1_IJlEEENS1_IJS6_EEENS1_IJEEEEEEDaSP_)
$_ZN7cutlass13device_kernelIN5flash19enable_sm80_to_sm89INS1_16FlashAttnBwdSm80INS1_25CollectiveMainloopBwdSm80ILi2ELi2EN4cute5tupleIJNS5_1CILi128EEES8_NS7_ILi64EEEEEENS_10bfloat16_tEfNS_4arch4Sm80ELb0ELb0ELb1ELb0ELb1ELb0ELb0ELb0ELi2ELi4ELi4ELi4ELb0EEENS1_24CollectiveEpilogueBwdGQAISA_fSD_Li256ELb0ELb1EEENS1_19SingleTileSchedulerILb0ELb0ELb0ELi128EEEEEEEEEvNT_6ParamsE$_ZZN4cute12filter_tupleINS_5tupleIJNS_10UnderscoreES2_S2_iEEENS1_IJNS1_IJNS_1CILi1EEENS4_ILi0EEEEEElS6_lEEEZNS_5sliceIS3_S8_EEDaRKT_RKT0_EUlRKT_RKT0_E_EEDaSC_SF_OT1_ENKUlDpSI_E_clIJNS1_IJS7_EEENS1_IJlEEENS1_IJS6_EEENS1_IJEEEEEEDaSP_:
[----:B------:R-:W-:Y:S02]  /*b020*/  IADD3 R3, R1, 0x16a8, RZ ;  /* 0x000016a801037810 */ /* 0x000fe40007ffe0ff */
[----:B------:R-:W-:Y:S02]  /*b030*/  MOV R6, 0xb060 ;  /* 0x0000b06000067802 */ /* 0x000fe40000000f00 */
[----:B------:R-:W-:Y:S02]  /*b040*/  IADD3 R3, R3, c[0x0][0x20], RZ ;  /* 0x0000080003037a10 */ /* 0x000fe40007ffe0ff */
[----:B------:R-:W-:Y:S05]  /*b050*/  CALL.REL.NOINC `($_ZN7cutlass13device_kernelIN5flash19enable_sm80_to_sm89INS1_16FlashAttnBwdSm80INS1_25CollectiveMainloopBwdSm80ILi2ELi2EN4cute5tupleIJNS5_1CILi128EEES8_NS7_ILi64EEEEEENS_10bfloat16_tEfNS_4arch4Sm80ELb0ELb0ELb1ELb0ELb1ELb0ELb0ELb0ELi2ELi4ELi4ELi4ELb0EEENS1_24CollectiveEpilogueBwdGQAISA_fSD_Li256ELb0ELb1EEENS1_19SingleTileSchedulerILb0ELb0ELb0ELi128EEEEEEEEEvNT_6ParamsE$_ZN4cute3eso3ESOILb1ELb0EJNS_5tupleIJNS_1CILi1EEENS3_ILi0EEEEEElS5_EEC2ERKS6_RKlRKS5_) ;  /* 0xffffd1f000007944 */ /* 0x000fea0003c3ffff */
[----:B-1----:R1:W5:Y:S01]  /*b060*/  LDL.64 R2, [R1+0x16a8] ;  /* 0x0016a80001027983 */ /* 0x0023620000100a00 */
[----:B------:R-:W-:-:S04]  /*b070*/  MOV R5, 0x0 ;  /* 0x0000000000057802 */ /* 0x000fc80000000f00 */
[----:B------:R-:W-:Y:S05]  /*b080*/  RET.REL.NODEC R4 `(_ZN7cutlass13device_kernelIN5flash19enable_sm80_to_sm89INS1_16FlashAttnBwdSm80INS1_25CollectiveMainloopBwdSm80ILi2ELi2EN4cute5tupleIJNS5_1CILi128EEES8_NS7_ILi64EEEEEENS_10bfloat16_tEfNS_4arch4Sm80ELb0ELb0ELb1ELb0ELb1ELb0ELb0ELb0ELi2ELi4ELi4ELi4ELb0EEENS1_24CollectiveEpilogueBwdGQAISA_fSD_Li256ELb0ELb1EEENS1_19SingleTileSchedulerILb0ELb0ELb0ELi128EEEEEEEEEvNT_6ParamsE) ;  /* 0xffff4f7004007950 */ /* 0x000fea0003c3ffff */
        .type           $_ZN7cutlass13device_kernelIN5flash19enable_sm80_to_sm89INS1_16FlashAttnBwdSm80INS1_25CollectiveMainloopBwdSm80ILi2ELi2EN4cute5tupleIJNS5_1CILi128EEES8_NS7_ILi64EEEEEENS_10bfloat16_tEfNS_4arch4Sm80ELb0ELb0ELb1ELb0ELb1ELb0ELb0ELb0ELi2ELi4ELi4ELi4ELb0EEENS1_24CollectiveEpilogueBwdGQAISA_fSD_Li256ELb0ELb1EEENS1_19SingleTileSchedulerILb0ELb0ELb0ELi128EEEEEEEEEvNT_6ParamsE$_ZZN4cute12filter_tupleINS_5tupleIJNS_10UnderscoreES2_iEEENS1_IJNS1_IJNS_1CILi1EEENS4_ILi0EEEEEEiNS4_ILi1024EEEEEEZNS_5sliceIS3_S9_EEDaRKT_RKT0_EUlRKT_RKT0_E_EEDaSD_SG_OT1_ENKUlDpSJ_E_clIJNS1_IJS7_EEENS1_IJiEEENS1_IJEEEEEEDaSQ_,@function
        .size           $_ZN7cutlass13device_kernelIN5flash19enable_sm80_to_sm89INS1_16FlashAttnBwdSm80INS1_25CollectiveMainloopBwdSm80ILi2ELi2EN4cute5tupleIJNS5_1CILi128EEES8_NS7_ILi64EEEEEENS_10bfloat16_tEfNS_4arch4Sm80ELb0ELb0ELb1ELb0ELb1ELb0ELb0ELb0ELi2ELi4ELi4ELi4ELb0EEENS1_24CollectiveEpilogueBwdGQAISA_fSD_Li256ELb0ELb1EEENS1_19SingleTileSchedulerILb0ELb0ELb0ELi128EEEEEEEEEvNT_6ParamsE$_ZZN4cute12filter_tupleINS_5tupleIJNS_10UnderscoreES2_iEEENS1_IJNS1_IJNS_1CILi1EEENS4_ILi0EEEEEEiNS4_ILi1024EEEEEEZNS_5sliceIS3_S9_EEDaRKT_RKT0_EUlRKT_RKT0_E_EEDaSD_SG_OT1_ENKUlDpSJ_E_clIJNS1_IJS7_EEENS1_IJiEEENS1_IJEEEEEEDaSQ_,($_ZN7cutlass13device_kernelIN5flash19enable_sm80_to_sm89INS1_16FlashAttnBwdSm80INS1_25CollectiveMainloopBwdSm80ILi2ELi2EN4cute5tupleIJNS5_1CILi128EEES8_NS7_ILi64EEEEEENS_10bfloat16_tEfNS_4arch4Sm80ELb0ELb0ELb1ELb0ELb1ELb0ELb0ELb0ELi2ELi4ELi4ELi4ELb0EEENS1_24CollectiveEpilogueBwdGQAISA_fSD_Li256ELb0ELb1EEENS1_19SingleTileSchedulerILb0ELb0ELb0ELi128EEEEEEEEEvNT_6ParamsE$_ZZN4cute12filter_tupleINS_5tupleIJNS_1CILi0EEENS1_IJNS2_ILi1EEENS2_ILi512EEEiEEEEEEZNS_16flatten_to_tupleIS7_EEDaRKT_EUlRKT_E_EEDaSB_OT0_ENKUlDpSE_E_clIJNS1_IJS3_EEES6_EEEDaSI_ - $_ZN7cutlass13device_kernelIN5flash19enable_sm80_to_sm89INS1_16FlashAttnBwdSm80INS1_25CollectiveMainloopBwdSm80ILi2ELi2EN4cute5tupleIJNS5_1CILi128EEES8_NS7_ILi64EEEEEENS_10bfloat16_tEfNS_4arch4Sm80ELb0ELb0ELb1ELb0ELb1ELb0ELb0ELb0ELi2ELi4ELi4ELi4ELb0EEENS1_24CollectiveEpilogueBwdGQAISA_fSD_Li256ELb0ELb1EEENS1_19SingleTileSchedulerILb0ELb0ELb0ELi128EEEEEEEEEvNT_6ParamsE$_ZZN4cute12filter_tupleINS_5tupleIJNS_10UnderscoreES2_iEEENS1_IJNS1_IJNS_1CILi1EEENS4_ILi0EEEEEEiNS4_ILi1024EEEEEEZNS_5sliceIS3_S9_EEDaRKT_RKT0_EUlRKT_RKT0_E_EEDaSD_SG_OT1_ENKUlDpSJ_E_clIJNS1_IJS7_EEENS1_IJiEEENS1_IJEEEEEEDaSQ_)
$_ZN7cutlass13device_kernelIN5flash19enable_sm80_to_sm89INS1_16FlashAttnBwdSm80INS1_25CollectiveMainloopBwdSm80ILi2ELi2EN4cute5tupleIJNS5_1CILi128EEES8_NS7_ILi64EEEEEENS_10bfloat16_tEfNS_4arch4Sm80ELb0ELb0ELb1ELb0ELb1ELb0ELb0ELb0ELi2ELi4ELi4ELi4ELb0EEENS1_24CollectiveEpilogueBwdGQAISA_fSD_Li256ELb0ELb1EEENS1_19SingleTileSchedulerILb0ELb0ELb0ELi128EEEEEEEEEvNT_6ParamsE$_ZZN4cute12filter_tupleINS_5tupleIJNS_10UnderscoreES2_iEEENS1_IJNS1_IJNS_1CILi1EEENS4_ILi0EEEEEEiNS4_ILi1024EEEEEEZNS_5sliceIS3_S9_EEDaRKT_RKT0_EUlRKT_RKT0_E_EEDaSD_SG_OT1_ENKUlDpSJ_E_clIJNS1_IJS7_EEENS1_IJiEEENS1_IJEEEEEEDaSQ_:
[----:B------:R-:W-:Y:S02]  /*b090*/  IADD3 R2, R1, 0x1680, RZ ;  /* 0x0000168001027810 */ /* 0x000fe40007ffe0ff */
[----:B------:R-:W-:Y:S02]  /*b0a0*/  MOV R6, 0xb0d0 ;  /* 0x0000b0d000067802 */ /* 0x000fe40000000f00 */
[----:B------:R-:W-:Y:S02]  /*b0b0*/  IADD3 R2, R2, c[0x0][0x20], RZ ;  /* 0x0000080002027a10 */ /* 0x000fe40007ffe0ff */
[----:B------:R-:W-:Y:S05]  /*b0c0*/  CALL.REL.NOINC `($_ZN7cutlass13device_kernelIN5flash19enable_sm80_to_sm89INS1_16FlashAttnBwdSm80INS1_25CollectiveMainloopBwdSm80ILi2ELi2EN4cute5tupleIJNS5_1CILi128EEES8_NS7_ILi64EEEEEENS_10bfloat16_tEfNS_4arch4Sm80ELb0ELb0ELb1ELb0ELb1ELb0ELb0ELb0ELi2ELi4ELi4ELi4ELb0EEENS1_24CollectiveEpilogueBwdGQAISA_fSD_Li256ELb0ELb1EEENS1_19SingleTileSchedulerILb0ELb0ELb0ELi128EEEEEEEEEvNT_6ParamsE$_ZN4cute3eso3ESOILb1ELb0EJNS_5tupleIJNS_1CILi1EEENS3_ILi0EEEEEEiEEC2ERKS6_RKi) ;  /* 0xffffd10000007944 */ /* 0x000fea0003c3ffff */
[----:B-1----:R1:W5:Y:S01]  /*b0d0*/  LDL R3, [R1+0x1680] ;  /* 0x0016800001037983 */ /* 0x0023620000100800 */
[----:B------:R-:W-:Y:S02]  /*b0e0*/  MOV R6, R4 ;  /* 0x0000000400067202 */ /* 0x000fe40000000f00 */
[----:B------:R-:W-:-:S04]  /*b0f0*/  MOV R7, 0x0 ;  /* 0x0000000000077802 */ /* 0x000fc80000000f00 */
[----:B------:R-:W-:Y:S05]  /*b100*/  RET.REL.NODEC R6 `(_ZN7cutlass13device_kernelIN5flash19enable_sm80_to_sm89INS1_16FlashAttnBwdSm80INS1_25CollectiveMainloopBwdSm80ILi2ELi2EN4cute5tupleIJNS5_1CILi128EEES8_NS7_ILi64EEEEEENS_10bfloat16_tEfNS_4arch4Sm80ELb0ELb0ELb1ELb0ELb1ELb0ELb0ELb0ELi2ELi4ELi4ELi4ELb0EEENS1_24CollectiveEpilogueBwdGQAISA_fSD_Li256ELb0ELb1EEENS1_19SingleTileSchedulerILb0ELb0ELb0ELi128EEEEEEEEEvNT_6ParamsE) ;  /* 0xffff4ef006007950 */ /* 0x000fea0003c3ffff */
        .type           $_ZN7cutlass13device_kernelIN5flash19enable_sm80_to_sm89INS1_16FlashAttnBwdSm80INS1_25CollectiveMainloopBwdSm80ILi2ELi2EN4cute5tupleIJNS5_1CILi128EEES8_NS7_ILi64EEEEEENS_10bfloat16_tEfNS_4arch4Sm80ELb0ELb0ELb1ELb0ELb1ELb0ELb0ELb0ELi2ELi4ELi4ELi4ELb0EEENS1_24CollectiveEpilogueBwdGQAISA_fSD_Li256ELb0ELb1EEENS1_19SingleTileSchedulerILb0ELb0ELb0ELi128EEEEEEEEEvNT_6ParamsE$_ZZN4cute12filter_tupleINS_5tupleIJNS_1CILi0EEENS1_IJNS2_ILi1EEENS2_ILi512EEEiEEEEEEZNS_16flatten_to_tupleIS7_EEDaRKT_EUlRKT_E_EEDaSB_OT0_ENKUlDpSE_E_clIJNS1_IJS3_EEES6_EEEDaSI_,@function
        .size           $_ZN7cutlass13device_kernelIN5flash19enable_sm80_to_sm89INS1_16FlashAttnBwdSm80INS1_25CollectiveMainloopBwdSm80ILi2ELi2EN4cute5tupleIJNS5_1CILi128EEES8_NS7_ILi64EEEEEENS_10bfloat16_tEfNS_4arch4Sm80ELb0ELb0ELb1ELb0ELb1ELb0ELb0ELb0ELi2ELi4ELi4ELi4ELb0EEENS1_24CollectiveEpilogueBwdGQAISA_fSD_Li256ELb0ELb1EEENS1_19SingleTileSchedulerILb0ELb0ELb0ELi128EEEEEEEEEvNT_6ParamsE$_ZZN4cute12filter_tupleINS_5tupleIJNS_1CILi0EEENS1_IJNS2_ILi1EEENS2_ILi512EEEiEEEEEEZNS_16flatten_to_tupleIS7_EEDaRKT_EUlRKT_E_EEDaSB_OT0_ENKUlDpSE_E_clIJNS1_IJS3_EEES6_EEEDaSI_,($_ZN7cutlass13device_kernelIN5flash19enable_sm80_to_sm89INS1_16FlashAttnBwdSm80INS1_25CollectiveMainloopBwdSm80ILi2ELi2EN4cute5tupleIJNS5_1CILi128EEES8_NS7_ILi64EEEEEENS_10bfloat16_tEfNS_4arch4Sm80ELb0ELb0ELb1ELb0ELb1ELb0ELb0ELb0ELi2ELi4ELi4ELi4ELb0EEENS1_24CollectiveEpilogueBwdGQAISA_fSD_Li256ELb0ELb1EEENS1_19SingleTileSchedulerILb0ELb0ELb0ELi128EEEEEEEEEvNT_6ParamsE$_ZZN4cute12filter_tupleINS_5tupleIJNS_1CILi0EEENS_10UnderscoreEEEENS1_IJNS1_IJS3_S3_EEEiEEEZNS_6detail10lift_sliceIS5_S7_EEDaRKT_RKT0_EUlRKT_RKT0_E_EEDaSC_SF_OT1_ENKUlDpSI_E_clIJNS1_IJEEENS1_IJiEEEEEEDaSP_ - $_ZN7cutlass13device_kernelIN5flash19enable_sm80_to_sm89INS1_16FlashAttnBwdSm80INS1_25CollectiveMainloopBwdSm80ILi2ELi2EN4cute5tupleIJNS5_1CILi128EEES8_NS7_ILi64EEEEEENS_10bfloat16_tEfNS_4arch4Sm80ELb0ELb0ELb1ELb0ELb1ELb0ELb0ELb0ELi2ELi4ELi4ELi4ELb0EEENS1_24CollectiveEpilogueBwdGQAISA_fSD_Li256ELb0ELb1EEENS1_19SingleTileSchedulerILb0ELb0ELb0ELi128EEEEEEEEEvNT_6ParamsE$_ZZN4cute12filter_tupleINS_5tupleIJNS_1CILi0EEENS1_IJNS2_ILi1EEENS2_ILi512EEEiEEEEEEZNS_16flatten_to_tupleIS7_EEDaRKT_EUlRKT_E_EEDaSB_OT0_ENKUlDpSE_E_clIJNS1_IJS3_EEES6_EEEDaSI_)
$_ZN7cutlass13device_kernelIN5flash19enable_sm80_to_sm89INS1_16FlashAttnBwdSm80INS1_25CollectiveMainloopBwdSm80ILi2ELi2EN4cute5tupleIJNS5_1CILi128EEES8_NS7_ILi64EEEEEENS_10bfloat16_tEfNS_4arch4Sm80ELb0ELb0ELb1ELb0ELb1ELb0ELb0ELb0ELi2ELi4ELi4ELi4ELb0EEENS1_24CollectiveEpilogueBwdGQAISA_fSD_Li256ELb0ELb1EEENS1_19SingleTileSchedulerILb0ELb0ELb0ELi128EEEEEEEEEvNT_6ParamsE$_ZZN4cute12filter_tupleINS_5tupleIJNS_1CILi0EEENS1_IJNS2_ILi1EEENS2_ILi512EEEiEEEEEEZNS_16flatten_to_tupleIS7_EEDaRKT_EUlRKT_E_EEDaSB_OT0_ENKUlDpSE_E_clIJNS1_IJS3_EEES6_EEEDaSI_:
[----:B------:R-:W-:Y:S02]  /*b110*/  IADD3 R2, R1, 0x1380, RZ ;  /* 0x0000138001027810 */ /* 0x000fe40007ffe0ff */
[----:B------:R-:W-:Y:S02]  /*b120*/  MOV R8, 0xb150 ;  /* 0x0000b15000087802 */ /* 0x000fe40000000f00 */
[----:B------:R-:W-:Y:S02]  /*b130*/  IADD3 R2, R2, c[0x0][0x20], RZ ;  /* 0x0000080002027a10 */ /* 0x000fe40007ffe0ff */
[----:B------:R-:W-:Y:S05]  /*b140*/  CALL.REL.NOINC `($_ZN7cutlass13device_kernelIN5flash19enable_sm80_to_sm89INS1_16FlashAttnBwdSm80INS1_25CollectiveMainloopBwdSm80ILi2ELi2EN4cute5tupleIJNS5_1CILi128EEES8_NS7_ILi64EEEEEENS_10bfloat16_tEfNS_4arch4Sm80ELb0ELb0ELb1ELb0ELb1ELb0ELb0ELb0ELi2ELi4ELi4ELi4ELb0EEENS1_24CollectiveEpilogueBwdGQAISA_fSD_Li256ELb0ELb1EEENS1_19SingleTileSchedulerILb0ELb0ELb0ELi128EEEEEEEEEvNT_6ParamsE$_ZN4cute3eso3ESOILb1ELb0EJNS_1CILi0EEENS2_ILi1EEENS2_ILi512EEEiEEC2ERKS3_RKS4_RKS5_RKi) ;  /* 0xffffc06000007944 */ /* 0x000fea0003c3ffff */
[----:B-1----:R1:W5:Y:S01]  /*b150*/  LDL R2, [R1+0x1380] ;  /* 0x0013800001027983 */ /* 0x0023620000100800 */
[----:B------:R-:W-:-:S04]  /*b160*/  MOV R11, 0x0 ;  /* 0x00000000000b7802 */ /* 0x000fc80000000f00 */
[----:B------:R-:W-:Y:S05]  /*b170*/  RET.REL.NODEC R10 `(_ZN7cutlass13device_kernelIN5flash19enable_sm80_to_sm89INS1_16FlashAttnBwdSm80INS1_25CollectiveMainloopBwdSm80ILi2ELi2EN4cute5tupleIJNS5_1CILi128EEES8_NS7_ILi64EEEEEENS_10bfloat16_tEfNS_4arch4Sm80ELb0ELb0ELb1ELb0ELb1ELb0ELb0ELb0ELi2ELi4ELi4ELi4ELb0EEENS1_24CollectiveEpilogueBwdGQAISA_fSD_Li256ELb0ELb1EEENS1_19SingleTileSchedulerILb0ELb0ELb0ELi128EEEEEEEEEvNT_6ParamsE) ;  /* 0xffff4e800a007950 */ /* 0x000fea0003c3ffff */
        .type           $_ZN7cutlass13device_kernelIN5flash19enable_sm80_to_sm89INS1_16FlashAttnBwdSm80INS1_25CollectiveMainloopBwdSm80ILi2ELi2EN4cute5tupleIJNS5_1CILi128EEES8_NS7_ILi64EEEEEENS_10bfloat16_tEfNS_4arch4Sm80ELb0ELb0ELb1ELb0ELb1ELb0ELb0ELb0ELi2ELi4ELi4ELi4ELb0EEENS1_24CollectiveEpilogueBwdGQAISA_fSD_Li256ELb0ELb1EEENS1_19SingleTileSchedulerILb0ELb0ELb0ELi128EEEEEEEEEvNT_6ParamsE$_ZZN4cute12filter_tupleINS_5tupleIJNS_1CILi0EEENS_10UnderscoreEEEENS1_IJNS1_IJS3_S3_EEEiEEEZNS_6detail10lift_sliceIS5_S7_EEDaRKT_RKT0_EUlRKT_RKT0_E_EEDaSC_SF_OT1_ENKUlDpSI_E_clIJNS1_IJEEENS1_IJiEEEEEEDaSP_,@function
        .size           $_ZN7cutlass13device_kernelIN5flash19enable_sm80_to_sm89INS1_16FlashAttnBwdSm80INS1_25CollectiveMainloopBwdSm80ILi2ELi2EN4cute5tupleIJNS5_1CILi128EEES8_NS7_ILi64EEEEEENS_10bfloat16_tEfNS_4arch4Sm80ELb0ELb0ELb1ELb0ELb1ELb0ELb0ELb0ELi2ELi4ELi4ELi4ELb0EEENS1_24CollectiveEpilogueBwdGQAISA_fSD_Li256ELb0ELb1EEENS1_19SingleTileSchedulerILb0ELb0ELb0ELi128EEEEEEEEEvNT_6ParamsE$_ZZN4cute12filter_tupleINS_5tupleIJNS_1CILi0EEENS_10UnderscoreEEEENS1_IJNS1_IJS3_S3_EEEiEEEZNS_6detail10lift_sliceIS5_S7_EEDaRKT_RKT0_EUlRKT_RKT0_E_EEDaSC_SF_OT1_ENKUlDpSI_E_clIJNS1_IJEEENS1_IJiEEEEEEDaSP_,($_ZN7cutlass13device_kernelIN5flash19enable_sm80_to_sm89INS1_16FlashAttnBwdSm80INS1_25CollectiveMainloopBwdSm80ILi2ELi2EN4cute5tupleIJNS5_1CILi128EEES8_NS7_ILi64EEEEEENS_10bfloat16_tEfNS_4arch4Sm80ELb0ELb0ELb1ELb0ELb1ELb0ELb0ELb0ELi2ELi4ELi4ELi4ELb0EEENS1_24CollectiveEpilogueBwdGQAISA_fSD_Li256ELb0ELb1EEENS1_19SingleTileSchedulerILb0ELb0ELb0ELi128EEEEEEEEEvNT_6ParamsE$_ZZN4cute12filter_tupleINS_5tupleIJNS_1CILi1024EEENS1_IJiiEEEEEEZNS_16flatten_to_tupleIS5_EEDaRKT_EUlRKT_E_EEDaS9_OT0_ENKUlDpSC_E_clIJNS1_IJS3_EEES4_EEEDaSG_ - $_ZN7cutlass13device_kernelIN5flash19enable_sm80_to_sm89INS1_16FlashAttnBwdSm80INS1_25CollectiveMainloopBwdSm80ILi2ELi2EN4cute5tupleIJNS5_1CILi128EEES8_NS7_ILi64EEEEEENS_10bfloat16_tEfNS_4arch4Sm80ELb0ELb0ELb1ELb0ELb1ELb0ELb0ELb0ELi2ELi4ELi4ELi4ELb0EEENS1_24CollectiveEpilogueBwdGQAISA_fSD_Li256ELb0ELb1EEENS1_19SingleTileSchedulerILb0ELb0ELb0ELi128EEEEEEEEEvNT_6ParamsE$_ZZN4cute12filter_tupleINS_5tupleIJNS_1CILi0EEENS_10UnderscoreEEEENS1_IJNS1_IJS3_S3_EEEiEEEZNS_6detail10lift_sliceIS5_S7_EEDaRKT_RKT0_EUlRKT_RKT0_E_EEDaSC_SF_OT1_ENKUlDpSI_E_clIJNS1_IJEEENS1_IJiEEEEEEDaSP_)
$_ZN7cutlass13device_kernelIN5flash19enable_sm80_to_sm89INS1_16FlashAttnBwdSm80INS1_25CollectiveMainloopBwdSm80ILi2ELi2EN4cute5tupleIJNS5_1CILi128EEES8_NS7_ILi64EEEEEENS_10bfloat16_tEfNS_4arch4Sm80ELb0ELb0ELb1ELb0ELb1ELb0ELb0ELb0ELi2ELi4ELi4ELi4ELb0EEENS1_24CollectiveEpilogueBwdGQAISA_fSD_Li256ELb0ELb1EEENS1_19SingleTileSchedulerILb0ELb0ELb0ELi128EEEEEEEEEvNT_6ParamsE$_ZZN4cute12filter_tupleINS_5tupleIJNS_1CILi0EEENS_10UnderscoreEEEENS1_IJNS1_IJS3_S3_EEEiEEEZNS_6detail10lift_sliceIS5_S7_EEDaRKT_RKT0_EUlRKT_RKT0_E_EEDaSC_SF_OT1_ENKUlDpSI_E_clIJNS1_IJEEENS1_IJiEEEEEEDaSP_:
[----:B------:R-:W-:Y:S02]  /*b180*/  IADD3 R2, R1, 0x1680, RZ ;  /* 0x0000168001027810 */ /* 0x000fe40007ffe0ff */
[----:B------:R-:W-:Y:S02]  /*b190*/  MOV R8, 0xb1c0 ;  /* 0x0000b1c000087802 */ /* 0x000fe40000000f00 */
[----:B------:R-:W-:Y:S02]  /*b1a0*/  IADD3 R2, R2, c[0x0][0x20], RZ ;  /* 0x0000080002027a10 */ /* 0x000fe40007ffe0ff */
[----:B------:R-:W-:Y:S05]  /*b1b0*/  CALL.REL.NOINC `($_ZN7cutlass13device_kernelIN5flash19enable_sm80_to_sm89INS1_16FlashAttnBwdSm80INS1_25CollectiveMainloopBwdSm80ILi2ELi2EN4cute5tupleIJNS5_1CILi128EEES8_NS7_ILi64EEEEEENS_10bfloat16_tEfNS_4arch4Sm80ELb0ELb0ELb1ELb0ELb1ELb0ELb0ELb0ELi2ELi4ELi4ELi4ELb0EEENS1_24CollectiveEpilogueBwdGQAISA_fSD_Li256ELb0ELb1EEENS1_19SingleTileSchedulerILb0ELb0ELb0ELi128EEEEEEEEEvNT_6ParamsE$_ZN4cute3eso3ESOILb0ELb1EJiEEC2ERKi) ;  /* 0xffffb9f000007944 */ /* 0x000fea0003c3ffff */
[----:B-1----:R1:W5:Y:S01]  /*b1c0*/  LDL R2, [R1+0x1680] ;  /* 0x0016800001027983 */ /* 0x0023620000100800 */
[----:B------:R-:W-:-:S04]  /*b1d0*/  MOV R11, 0x0 ;  /* 0x00000000000b7802 */ /* 0x000fc80000000f00 */
[----:B------:R-:W-:Y:S05]  /*b1e0*/  RET.REL.NODEC R10 `(_ZN7cutlass13device_kernelIN5flash19enable_sm80_to_sm89INS1_16FlashAttnBwdSm80INS1_25CollectiveMainloopBwdSm80ILi2ELi2EN4cute5tupleIJNS5_1CILi128EEES8_NS7_ILi64EEEEEENS_10bfloat16_tEfNS_4arch4Sm80ELb0ELb0ELb1ELb0ELb1ELb0ELb0ELb0ELi2ELi4ELi4ELi4ELb0EEENS1_24CollectiveEpilogueBwdGQAISA_fSD_Li256ELb0ELb1EEENS1_19SingleTileSchedulerILb0ELb0ELb0ELi128EEEEEEEEEvNT_6ParamsE) ;  /* 0xffff4e100a007950 */ /* 0x000fea0003c3ffff */
        .type           $_ZN7cutlass13device_kernelIN5flash19enable_sm80_to_sm89INS1_16FlashAttnBwdSm80INS1_25CollectiveMainloopBwdSm80ILi2ELi2EN4cute5tupleIJNS5_1CILi128EEES8_NS7_ILi64EEEEEENS_10bfloat16_tEfNS_4arch4Sm80ELb0ELb0ELb1ELb0ELb1ELb0ELb0ELb0ELi2ELi4ELi4ELi4ELb0EEENS1_24CollectiveEpilogueBwdGQAISA_fSD_Li256ELb0ELb1EEENS1_19SingleTileSchedulerILb0ELb0ELb0ELi128EEEEEEEEEvNT_6ParamsE$_ZZN4cute12filter_tupleINS_5tupleIJNS_1CILi1024EEENS1_IJiiEEEEEEZNS_16flatten_to_tupleIS5_EEDaRKT_EUlRKT_E_EEDaS9_OT0_ENKUlDpSC_E_clIJNS1_IJS3_EEES4_EEEDaSG_,@function
        .size           $_ZN7cutlass13device_kernelIN5flash19enable_sm80_to_sm89INS1_16FlashAttnBwdSm80INS1_25CollectiveMainloopBwdSm80ILi2ELi2EN4cute5tupleIJNS5_1CILi128EEES8_NS7_ILi64EEEEEENS_10bfloat16_tEfNS_4arch4Sm80ELb0ELb0ELb1ELb0ELb1ELb0ELb0ELb0ELi2ELi4ELi4ELi4ELb0EEENS1_24CollectiveEpilogueBwdGQAISA_fSD_Li256ELb0ELb1EEENS1_19SingleTileSchedulerILb0ELb0ELb0ELi128EEEEEEEEEvNT_6ParamsE$_ZZN4cute12filter_tupleINS_5tupleIJNS_1CILi1024EEENS1_IJiiEEEEEEZNS_16flatten_to_tupleIS5_EEDaRKT_EUlRKT_E_EEDaS9_OT0_ENKUlDpSC_E_clIJNS1_IJS3_EEES4_EEEDaSG_,($_ZN7cutlass13device_kernelIN5flash19enable_sm80_to_sm89INS1_16FlashAttnBwdSm80INS1_25CollectiveMainloopBwdSm80ILi2ELi2EN4cute5tupleIJNS5_1CILi128EEES8_NS7_ILi64EEEEEENS_10bfloat16_tEfNS_4arch4Sm80ELb0ELb0ELb1ELb0ELb1ELb0ELb0ELb0ELi2ELi4ELi4ELi4ELb0EEENS1_24CollectiveEpilogueBwdGQAISA_fSD_Li256ELb0ELb1EEENS1_19SingleTileSchedulerILb0ELb0ELb0ELi128EEEEEEEEEvNT_6ParamsE$_ZZN4cute12filter_tupleINS_5tupleIJNS_1CILi1EEENS1_IJNS2_ILi8EEEiiEEENS2_ILi64EEENS1_IJiNS2_ILi144EEENS2_ILi288EEEEEENS2_ILi512EEEEEEZNS_7flattenISB_EEDaRKT_EUlRKT_E_EEDaSF_OT0_ENKUlDpSI_E_clIJNS1_IJS3_EEES5_NS1_IJS6_EEES9_NS1_IJSA_EEEEEEDaSM_ - $_ZN7cutlass13device_kernelIN5flash19enable_sm80_to_sm89INS1_16FlashAttnBwdSm80INS1_25CollectiveMainloopBwdSm80ILi2ELi2EN4cute5tupleIJNS5_1CILi128EEES8_NS7_ILi64EEEEEENS_10bfloat16_tEfNS_4arch4Sm80ELb0ELb0ELb1ELb0ELb1ELb0ELb0ELb0ELi2ELi4ELi4ELi4ELb0EEENS1_24CollectiveEpilogueBwdGQAISA_fSD_Li256ELb0ELb1EEENS1_19SingleTileSchedulerILb0ELb0ELb0ELi128EEEEEEEEEvNT_6ParamsE$_ZZN4cute12filter_tupleINS_5tupleIJNS_1CILi1024EEENS1_IJiiEEEEEEZNS_16flatten_to_tupleIS5_EEDaRKT_EUlRKT_E_EEDaS9_OT0_ENKUlDpSC_E_clIJNS1_IJS3_EEES4_EEEDaSG_)
$_ZN7cutlass13device_kernelIN5flash19enable_sm80_to_sm89INS1_16FlashAttnBwdSm80INS1_25CollectiveMainloopBwdSm80ILi2ELi2EN4cute5tupleIJNS5_1CILi128EEES8_NS7_ILi64EEEEEENS_10bfloat16_tEfNS_4arch4Sm80ELb0ELb0ELb1ELb0ELb1ELb0ELb0ELb0ELi2ELi4ELi4ELi4ELb0EEENS1_24CollectiveEpilogueBwdGQAISA_fSD_Li256ELb0ELb1EEENS1_19SingleTileSchedulerILb0ELb0ELb0ELi128EEEEEEEEEvNT_6ParamsE$_ZZN4cute12filter_tupleINS_5tupleIJNS_1CILi1024EEENS1_IJiiEEEEEEZNS_16flatten_to_tupleIS5_EEDaRKT_EUlRKT_E_EEDaS9_OT0_ENKUlDpSC_E_clIJNS1_IJS3_EEES4_EEEDaSG_:
[----:B------:R-:W-:-:S06]  /*b1f0*/  IADD3 R8, R58, -c[0x0][0x20], RZ ;  /* 0x800008003a087a10 */ /* 0x000fcc0007ffe0ff */
[----:B------:R-:W5:Y:S01]  /*b200*/  LDL R8, [R8] ;  /* 0x0000000008087983 */ /* 0x000f620000100800 */
[----:B------:R-:W-:Y:S02]  /*b210*/  IADD3 R3, R1, 0x1380, RZ ;  /* 0x0000138001037810 */ /* 0x000fe40007ffe0ff */
[----:B------:R-:W-:Y:S02]  /*b220*/  IADD3 R2, R58, 0x4, RZ ;  /* 0x000000043a027810 */ /* 0x000fe40007ffe0ff */
[----:B------:R-:W-:Y:S02]  /*b230*/  IADD3 R3, R3, c[0x0][0x20], RZ ;  /* 0x0000080003037a10 */ /* 0x000fe40007ffe0ff */
[----:B------:R-:W-:Y:S02]  /*b240*/  MOV R6, 0xb260 ;  /* 0x0000b26000067802 */ /* 0x000fe40000000f00 */
[----:B-----5:R-:W-:Y:S05]  /*b250*/  CALL.REL.NOINC `($_ZN7cutlass13device_kernelIN5flash19enable_sm80_to_sm89INS1_16FlashAttnBwdSm80INS1_25CollectiveMainloopBwdSm80ILi2ELi2EN4cute5tupleIJNS5_1CILi128EEES8_NS7_ILi64EEEEEENS_10bfloat16_tEfNS_4arch4Sm80ELb0ELb0ELb1ELb0ELb1ELb0ELb0ELb0ELi2ELi4ELi4ELi4ELb0EEENS1_24CollectiveEpilogueBwdGQAISA_fSD_Li256ELb0ELb1EEENS1_19SingleTileSchedulerILb0ELb0ELb0ELi128EEEEEEEEEvNT_6ParamsE$_ZN4cute3eso3ESOILb1ELb0EJNS_1CILi1024EEEiiEEC2ERKS3_RKiS8_) ;  /* 0xffffc11000007944 */ /* 0x020fea0003c3ffff */
[----:B------:R-:W-:-:S04]  /*b260*/  MOV R5, 0x0 ;  /* 0x0000000000057802 */ /* 0x000fc80000000f00 */
[----:B------:R-:W-:Y:S05]  /*b270*/  RET.REL.NODEC R4 `(_ZN7cutlass13device_kernelIN5flash19enable_sm80_to_sm89INS1_16FlashAttnBwdSm80INS1_25CollectiveMainloopBwdSm80ILi2ELi2EN4cute5tupleIJNS5_1CILi128EEES8_NS7_ILi64EEEEEENS_10bfloat16_tEfNS_4arch4Sm80ELb0ELb0ELb1ELb0ELb1ELb0ELb0ELb0ELi2ELi4ELi4ELi4ELb0EEENS1_24CollectiveEpilogueBwdGQAISA_fSD_Li256ELb0ELb1EEENS1_19SingleTileSchedulerILb0ELb0ELb0ELi128EEEEEEEEEvNT_6ParamsE) ;  /* 0xffff4d8004007950 */ /* 0x000fea0003c3ffff */
        .type           $_ZN7cutlass13device_kernelIN5flash19enable_sm80_to_sm89INS1_16FlashAttnBwdSm80INS1_25CollectiveMainloopBwdSm80ILi2ELi2EN4cute5tupleIJNS5_1CILi128EEES8_NS7_ILi64EEEEEENS_10bfloat16_tEfNS_4arch4Sm80ELb0ELb0ELb1ELb0ELb1ELb0ELb0ELb0ELi2ELi4ELi4ELi4ELb0EEENS1_24CollectiveEpilogueBwdGQAISA_fSD_Li256ELb0ELb1EEENS1_19SingleTileSchedulerILb0ELb0ELb0ELi128EEEEEEEEEvNT_6ParamsE$_ZZN4cute12filter_tupleINS_5tupleIJNS_1CILi1EEENS1_IJNS2_ILi8EEEiiEEENS2_ILi64EEENS1_IJiNS2_ILi144EEENS2_ILi288EEEEEENS2_ILi512EEEEEEZNS_7flattenISB_EEDaRKT_EUlRKT_E_EEDaSF_OT0_ENKUlDpSI_E_clIJNS1_IJS3_EEES5_NS1_IJS6_EEES9_NS1_IJSA_EEEEEEDaSM_,@function
        .size           $_ZN7cutlass13device_kernelIN5flash19enable_sm80_to_sm89INS1_16FlashAttnBwdSm80INS1_25CollectiveMainloopBwdSm80ILi2ELi2EN4cute5tupleIJNS5_1CILi128EEES8_NS7_ILi64EEEEEENS_10bfloat16_tEfNS_4arch4Sm80ELb0ELb0ELb1ELb0ELb1ELb0ELb0ELb0ELi2ELi4ELi4ELi4ELb0EEENS1_24CollectiveEpilogueBwdGQAISA_fSD_Li256ELb0ELb1EEENS1_19SingleTileSchedulerILb0ELb0ELb0ELi128EEEEEEEEEvNT_6ParamsE$_ZZN4cute12filter_tupleINS_5tupleIJNS_1CILi1EEENS1_IJNS2_ILi8EEEiiEEENS2_ILi64EEENS1_IJiNS2_ILi144EEENS2_ILi288EEEEEENS2_ILi512EEEEEEZNS_7flattenISB_EEDaRKT_EUlRKT_E_EEDaSF_OT0_ENKUlDpSI_E_clIJNS1_IJS3_EEES5_NS1_IJS6_EEES9_NS1_IJSA_EEEEEEDaSM_,($_ZN7cutlass13device_kernelIN5flash19enable_sm80_to_sm89INS1_16FlashAttnBwdSm80INS1_25CollectiveMainloopBwdSm80ILi2ELi2EN4cute5tupleIJNS5_1CILi128EEES8_NS7_ILi64EEEEEENS_10bfloat16_tEfNS_4arch4Sm80ELb0ELb0ELb1ELb0ELb1ELb0ELb0ELb0ELi2ELi4ELi4ELi4ELb0EEENS1_24CollectiveEpilogueBwdGQAISA_fSD_Li256ELb0ELb1EEENS1_19SingleTileSchedulerILb0ELb0ELb0ELi128EEEEEEEEEvNT_6ParamsE$_ZZN4cute12filter_tupleINS_5tupleIJNS_1CILi1EEENS1_IJiiiEEENS2_ILi64EEENS1_IJNS2_ILi72EEENS2_ILi144EEENS2_ILi288EEEEEENS2_ILi512EEEEEEZNS_7flattenISB_EEDaRKT_EUlRKT_E_EEDaSF_OT0_ENKUlDpSI_E_clIJNS1_IJS3_EEES4_NS1_IJS5_EEES9_NS1_IJSA_EEEEEEDaSM_ - $_ZN7cutlass13device_kernelIN5flash19enable_sm80_to_sm89INS1_16FlashAttnBwdSm80INS1_25CollectiveMainloopBwdSm80ILi2ELi2EN4cute5tupleIJNS5_1CILi128EEES8_NS7_ILi64EEEEEENS_10bfloat16_tEfNS_4arch4Sm80ELb0ELb0ELb1ELb0ELb1ELb0ELb0ELb0ELi2ELi4ELi4ELi4ELb0EEENS1_24CollectiveEpilogueBwdGQAISA_fSD_Li256ELb0ELb1EEENS1_19SingleTileSchedulerILb0ELb0ELb0ELi128EEEEEEEEEvNT_6ParamsE$_ZZN4cute12filter_tupleINS_5tupleIJNS_1CILi1EEENS1_IJNS2_ILi8EEEiiEEENS2_ILi64EEENS1_IJiNS2_ILi144EEENS2_ILi288EEEEEENS2_ILi512EEEEEEZNS_7flattenISB_EEDaRKT_EUlRKT_E_EEDaSF_OT0_ENKUlDpSI_E_clIJNS1_IJS3_EEES5_NS1_IJS6_EEES9_NS1_IJSA_EEEEEEDaSM_)
$_ZN7cutlass13device_kernelIN5flash19enable_sm80_to_sm89INS1_16FlashAttnBwdSm80INS1_25CollectiveMainloopBwdSm80ILi2ELi2EN4cute5tupleIJNS5_1CILi128EEES8_NS7_ILi64EEEEEENS_10bfloat16_tEfNS_4arch4Sm80ELb0ELb0ELb1ELb0ELb1ELb0ELb0ELb0ELi2ELi4ELi4ELi4ELb0EEENS1_24CollectiveEpilogueBwdGQAISA_fSD_Li256ELb0ELb1EEENS1_19SingleTileSchedulerILb0ELb0ELb0ELi128EEEEEEEEEvNT_6ParamsE$_ZZN4cute12filter_tupleINS_5tupleIJNS_1CILi1EEENS1_IJNS2_ILi8EEEiiEEENS2_ILi64EEENS1_IJiNS2_ILi144EEENS2_ILi288EEEEEENS2_ILi512EEEEEEZNS_7flattenISB_EEDaRKT_EUlRKT_E_EEDaSF_OT0_ENKUlDpSI_E_clIJNS1_IJS3_EEES5_NS1_IJS6_EEES9_NS1_IJSA_EEEEEEDaSM_:
[----:B------:R-:W-:-:S06]  /*b280*/  IADD3 R8, R60, -c[0x0][0x20], RZ ;  /* 0x800008003c087a10 */ /* 0x000fcc0007ffe0ff */
[----:B------:R-:W5:Y:S01]  /*b290*/  LDL R8, [R8] ;  /* 0x0000000008087983 */ /* 0x000f620000100800 */
[----:B------:R-:W-:Y:S02]  /*b2a0*/  IADD3 R3, R1, 0x1680, RZ ;  /* 0x0000168001037810 */ /* 0x000fe40007ffe0ff */
[----:B------:R-:W-:Y:S02]  /*b2b0*/  IADD3 R2, R60, 0x4, RZ ;  /* 0x000000043c027810 */ /* 0x000fe40007ffe0ff */
[----:B------:R-:W-:Y:S02]  /*b2c0*/  IADD3 R3, R3, c[0x0][0x20], RZ ;  /* 0x0000080003037a10 */ /* 0x000fe40007ffe0ff */
[----:B------:R-:W-:Y:S02]  /*b2d0*/  MOV R6, 0xb2f0 ;  /* 0x0000b2f000067802 */ /* 0x000fe40000000f00 */
[----:B-----5:R-:W-:Y:S05]  /*b2e0*/  CALL.REL.NOINC `($_ZN7cutlass13device_kernelIN5flash19enable_sm80_to_sm89INS1_16FlashAttnBwdSm80INS1_25CollectiveMainloopBwdSm80ILi2ELi2EN4cute5tupleIJNS5_1CILi128EEES8_NS7_ILi64EEEEEENS_10bfloat16_tEfNS_4arch4Sm80ELb0ELb0ELb1ELb0ELb1ELb0ELb0ELb0ELi2ELi4ELi4ELi4ELb0EEENS1_24CollectiveEpilogueBwdGQAISA_fSD_Li256ELb0ELb1EEENS1_19SingleTileSchedulerILb0ELb0ELb0ELi128EEEEEEEEEvNT_6ParamsE$_ZN4cute3eso3ESOILb1ELb0EJNS_1CILi1EEENS2_ILi8EEEiiNS2_ILi64EEEiNS2_ILi144EEENS2_ILi288EEENS2_ILi512EEEEEC2ERKS3_RKS4_RKiSF_RKS5_SF_RKS6_RKS7_RKS8_) ;  /* 0xffffc18000007944 */ /* 0x020fea0003c3ffff */
[----:B------:R2:W5:Y:S04]  /*b2f0*/  LDL R5, [R1+0x1688] ;  /* 0x0016880001057983 */ /* 0x0005680000100800 */
[----:B-1----:R2:W5:Y:S01]  /*b300*/  LDL.64 R2, [R1+0x1680] ;  /* 0x0016800001027983 */ /* 0x0025620000100a00 */
[----:B------:R-:W-:-:S02]  /*b310*/  MOV R8, R4 ;  /* 0x0000000400087202 */ /* 0x000fc40000000f00 */
[----:B------:R-:W-:-:S04]  /*b320*/  MOV R9, 0x0 ;  /* 0x0000000000097802 */ /* 0x000fc80000000f00 */
[----:B------:R-:W-:Y:S05]  /*b330*/  RET.REL.NODEC R8 `(_ZN7cutlass13device_kernelIN5flash19enable_sm80_to_sm89INS1_16FlashAttnBwdSm80INS1_25CollectiveMainloopBwdSm80ILi2ELi2EN4cute5tupleIJNS5_1CILi128EEES8_NS7_ILi64EEEEEENS_10bfloat16_tEfNS_4arch4Sm80ELb0ELb0ELb1ELb0ELb1ELb0ELb0ELb0ELi2ELi4ELi4ELi4ELb0EEENS1_24CollectiveEpilogueBwdGQAISA_fSD_Li256ELb0ELb1EEENS1_19SingleTileSchedulerILb0ELb0ELb0ELi128EEEEEEEEEvNT_6ParamsE) ;  /* 0xffff4cc008007950 */ /* 0x000fea0003c3ffff */
        .type           $_ZN7cutlass13device_kernelIN5flash19enable_sm80_to_sm89INS1_16FlashAttnBwdSm80INS1_25CollectiveMainloopBwdSm80ILi2ELi2EN4cute5tupleIJNS5_1CILi128EEES8_NS7_ILi64EEEEEENS_10bfloat16_tEfNS_4arch4Sm80ELb0ELb0ELb1ELb0ELb1ELb0ELb0ELb0ELi2ELi4ELi4ELi4ELb0EEENS1_24CollectiveEpilogueBwdGQAISA_fSD_Li256ELb0ELb1EEENS1_19SingleTileSchedulerILb0ELb0ELb0ELi128EEEEEEEEEvNT_6ParamsE$_ZZN4cute12filter_tupleINS_5tupleIJNS_1CILi1EEENS1_IJiiiEEENS2_ILi64EEENS1_IJNS2_ILi72EEENS2_ILi144EEENS2_ILi288EEEEEENS2_ILi512EEEEEEZNS_7flattenISB_EEDaRKT_EUlRKT_E_EEDaSF_OT0_ENKUlDpSI_E_clIJNS1_IJS3_EEES4_NS1_IJS5_EEES9_NS1_IJSA_EEEEEEDaSM_,@function
        .size           $_ZN7cutlass13device_kernelIN5flash19enable_sm80_to_sm89INS1_16FlashAttnBwdSm80INS1_25CollectiveMainloopBwdSm80ILi2ELi2EN4cute5tupleIJNS5_1CILi128EEES8_NS7_ILi64EEEEEENS_10bfloat16_tEfNS_4arch4Sm80ELb0ELb0ELb1ELb0ELb1ELb0ELb0ELb0ELi2ELi4ELi4ELi4ELb0EEENS1_24CollectiveEpilogueBwdGQAISA_fSD_Li256ELb0ELb1EEENS1_19SingleTileSchedulerILb0ELb0ELb0ELi128EEEEEEEEEvNT_6ParamsE$_ZZN4cute12filter_tupleINS_5tupleIJNS_1CILi1EEENS1_IJiiiEEENS2_ILi64EEENS1_IJNS2_ILi72EEENS2_ILi144EEENS2_ILi288EEEEEENS2_ILi512EEEEEEZNS_7flattenISB_EEDaRKT_EUlRKT_E_EEDaSF_OT0_ENKUlDpSI_E_clIJNS1_IJS3_EEES4_NS1_IJS5_EEES9_NS1_IJSA_EEEEEEDaSM_,($_ZN7cutlass13device_kernelIN5flash19enable_sm80_to_sm89INS1_16FlashAttnBwdSm80INS1_25CollectiveMainloopBwdSm80ILi2ELi2EN4cute5tupleIJNS5_1CILi128EEES8_NS7_ILi64EEEEEENS_10bfloat16_tEfNS_4arch4Sm80ELb0ELb0ELb1ELb0ELb1ELb0ELb0ELb0ELi2ELi4ELi4ELi4ELb0EEENS1_24CollectiveEpilogueBwdGQAISA_fSD_Li256ELb0ELb1EEENS1_19SingleTileSchedulerILb0ELb0ELb0ELi128EEEEEEEEEvNT_6ParamsE$_ZZN4cute12filter_tupleINS_5tupleIJNS_1CILi4096EEENS1_IJNS1_IJiiEEENS2_ILi8192EEEEEEEEEZNS_16flatten_to_tupleIS7_EEDaRKT_EUlRKT_E_EEDaSB_OT0_ENKUlDpSE_E_clIJNS1_IJS3_EEENS1_IJiiS5_EEEEEEDaSI_ - $_ZN7cutlass13device_kernelIN5flash19enable_sm80_to_sm89INS1_16FlashAttnBwdSm80INS1_25CollectiveMainloopBwdSm80ILi2ELi2EN4cute5tupleIJNS5_1CILi128EEES8_NS7_ILi64EEEEEENS_10bfloat16_tEfNS_4arch4Sm80ELb0ELb0ELb1ELb0ELb1ELb0ELb0ELb0ELi2ELi4ELi4ELi4ELb0EEENS1_24CollectiveEpilogueBwdGQAISA_fSD_Li256ELb0ELb1EEENS1_19SingleTileSchedulerILb0ELb0ELb0ELi128EEEEEEEEEvNT_6ParamsE$_ZZN4cute12filter_tupleINS_5tupleIJNS_1CILi1EEENS1_IJiiiEEENS2_ILi64EEENS1_IJNS2_ILi72EEENS2_ILi144EEENS2_ILi288EEEEEENS2_ILi512EEEEEEZNS_7flattenISB_EEDaRKT_EUlRKT_E_EEDaSF_OT0_ENKUlDpSI_E_clIJNS1_IJS3_EEES4_NS1_IJS5_EEES9_NS1_IJSA_EEEEEEDaSM_)
$_ZN7cutlass13device_kernelIN5flash19enable_sm80_to_sm89INS1_16FlashAttnBwdSm80INS1_25CollectiveMainloopBwdSm80ILi2ELi2EN4cute5tupleIJNS5_1CILi128EEES8_NS7_ILi64EEEEEENS_10bfloat16_tEfNS_4arch4Sm80ELb0ELb0ELb1ELb0ELb1ELb0ELb0ELb0ELi2ELi4ELi4ELi4ELb0EEENS1_24CollectiveEpilogueBwdGQAISA_fSD_Li256ELb0ELb1EEENS1_19SingleTileSchedulerILb0ELb0ELb0ELi128EEEEEEEEEvNT_6ParamsE$_ZZN4cute12filter_tupleINS_5tupleIJNS_1CILi1EEENS1_IJiiiEEENS2_ILi64EEENS1_IJNS2_ILi72EEENS2_ILi144EEENS2_ILi288EEEEEENS2_ILi512EEEEEEZNS_7flattenISB_EEDaRKT_EUlRKT_E_EEDaSF_OT0_ENKUlDpSI_E_clIJNS1_IJS3_EEES4_NS1_IJS5_EEES9_NS1_IJSA_EEEEEEDaSM_:
[----:B------:R-:W-:-:S06]  /*b340*/  IADD3 R8, R6, -c[0x0][0x20], RZ ;  /* 0x8000080006087a10 */ /* 0x000fcc0007ffe0ff */
[----:B------:R-:W5:Y:S01]  /*b350*/  LDL R8, [R8] ;  /* 0x0000000008087983 */ /* 0x000f620000100800 */
[----:B------:R-:W-:Y:S02]  /*b360*/  IADD3 R3, R1, 0x1680, RZ ;  /* 0x0000168001037810 */ /* 0x000fe40007ffe0ff */
[C---:B------:R-:W-:Y:S02]  /*b370*/  IADD3 R2, R6.reuse, 0x4, RZ ;  /* 0x0000000406027810 */ /* 0x040fe40007ffe0ff */
[----:B------:R-:W-:Y:S02]  /*b380*/  IADD3 R5, R6, 0x8, RZ ;  /* 0x0000000806057810 */ /* 0x000fe40007ffe0ff */
[----:B------:R-:W-:Y:S02]  /*b390*/  IADD3 R3, R3, c[0x0][0x20], RZ ;  /* 0x0000080003037a10 */ /* 0x000fe40007ffe0ff */
[----:B------:R-:W-:Y:S02]  /*b3a0*/  MOV R6, 0xb3c0 ;  /* 0x0000b3c000067802 */ /* 0x000fe40000000f00 */
[----:B-----5:R-:W-:Y:S05]  /*b3b0*/  CALL.REL.NOINC `($_ZN7cutlass13device_kernelIN5flash19enable_sm80_to_sm89INS1_16FlashAttnBwdSm80INS1_25CollectiveMainloopBwdSm80ILi2ELi2EN4cute5tupleIJNS5_1CILi128EEES8_NS7_ILi64EEEEEENS_10bfloat16_tEfNS_4arch4Sm80ELb0ELb0ELb1ELb0ELb1ELb0ELb0ELb0ELi2ELi4ELi4ELi4ELb0EEENS1_24CollectiveEpilogueBwdGQAISA_fSD_Li256ELb0ELb1EEENS1_19SingleTileSchedulerILb0ELb0ELb0ELi128EEEEEEEEEvNT_6ParamsE$_ZN4cute3eso3ESOILb1ELb0EJNS_1CILi1EEEiiiNS2_ILi64EEENS2_ILi72EEENS2_ILi144EEENS2_ILi288EEENS2_ILi512EEEEEC2ERKS3_RKiSD_SD_RKS4_RKS5_RKS6_RKS7_RKS8_) ;  /* 0xffffc35000007944 */ /* 0x020fea0003c3ffff */
[----:B------:R2:W5:Y:S04]  /*b3c0*/  LDL R5, [R1+0x1688] ;  /* 0x0016880001057983 */ /* 0x0005680000100800 */
[----:B-1----:R2:W5:Y:S01]  /*b3d0*/  LDL.64 R2, [R1+0x1680] ;  /* 0x0016800001027983 */ /* 0x0025620000100a00 */
[----:B------:R-:W-:-:S02]  /*b3e0*/  MOV R8, R4 ;  /* 0x0000000400087202 */ /* 0x000fc40000000f00 */
[----:B------:R-:W-:-:S04]  /*b3f0*/  MOV R9, 0x0 ;  /* 0x0000000000097802 */ /* 0x000fc80000000f00 */
[----:B------:R-:W-:Y:S05]  /*b400*/  RET.REL.NODEC R8 `(_ZN7cutlass13device_kernelIN5flash19enable_sm80_to_sm89INS1_16FlashAttnBwdSm80INS1_25CollectiveMainloopBwdSm80ILi2ELi2EN4cute5tupleIJNS5_1CILi128EEES8_NS7_ILi64EEEEEENS_10bfloat16_tEfNS_4arch4Sm80ELb0ELb0ELb1ELb0ELb1ELb0ELb0ELb0ELi2ELi4ELi4ELi4ELb0EEENS1_24CollectiveEpilogueBwdGQAISA_fSD_Li256ELb0ELb1EEENS1_19SingleTileSchedulerILb0ELb0ELb0ELi128EEEEEEEEEvNT_6ParamsE) ;  /* 0xffff4bf008007950 */ /* 0x000fea0003c3ffff */
        .type           $_ZN7cutlass13device_kernelIN5flash19enable_sm80_to_sm89INS1_16FlashAttnBwdSm80INS1_25CollectiveMainloopBwdSm80ILi2ELi2EN4cute5tupleIJNS5_1CILi128EEES8_NS7_ILi64EEEEEENS_10bfloat16_tEfNS_4arch4Sm80ELb0ELb0ELb1ELb0ELb1ELb0ELb0ELb0ELi2ELi4ELi4ELi4ELb0EEENS1_24CollectiveEpilogueBwdGQAISA_fSD_Li256ELb0ELb1EEENS1_19SingleTileSchedulerILb0ELb0ELb0ELi128EEEEEEEEEvNT_6ParamsE$_ZZN4cute12filter_tupleINS_5tupleIJNS_1CILi4096EEENS1_IJNS1_IJiiEEENS2_ILi8192EEEEEEEEEZNS_16flatten_to_tupleIS7_EEDaRKT_EUlRKT_E_EEDaSB_OT0_ENKUlDpSE_E_clIJNS1_IJS3_EEENS1_IJiiS5_EEEEEEDaSI_,@function
        .size           $_ZN7cutlass13device_kernelIN5flash19enable_sm80_to_sm89INS1_16FlashAttnBwdSm80INS1_25CollectiveMainloopBwdSm80ILi2ELi2EN4cute5tupleIJNS5_1CILi128EEES8_NS7_ILi64EEEEEENS_10bfloat16_tEfNS_4arch4Sm80ELb0ELb0ELb1ELb0ELb1ELb0ELb0ELb0ELi2ELi4ELi4ELi4ELb0EEENS1_24CollectiveEpilogueBwdGQAISA_fSD_Li256ELb0ELb1EEENS1_19SingleTileSchedulerILb0ELb0ELb0ELi128EEEEEEEEEvNT_6ParamsE$_ZZN4cute12filter_tupleINS_5tupleIJNS_1CILi4096EEENS1_IJNS1_IJiiEEENS2_ILi8192EEEEEEEEEZNS_16flatten_to_tupleIS7_EEDaRKT_EUlRKT_E_EEDaSB_OT0_ENKUlDpSE_E_clIJNS1_IJS3_EEENS1_IJiiS5_EEEEEEDaSI_,($_ZN7cutlass13device_kernelIN5flash19enable_sm80_to_sm89INS1_16FlashAttnBwdSm80INS1_25CollectiveMainloopBwdSm80ILi2ELi2EN4cute5tupleIJNS5_1CILi128EEES8_NS7_ILi64EEEEEENS_10bfloat16_tEfNS_4arch4Sm80ELb0ELb0ELb1ELb0ELb1ELb0ELb0ELb0ELi2ELi4ELi4ELi4ELb0EEENS1_24CollectiveEpilogueBwdGQAISA_fSD_Li256ELb0ELb1EEENS1_19SingleTileSchedulerILb0ELb0ELb0ELi128EEEEEEEEEvNT_6ParamsE$_ZZN4cute12filter_tupleINS_5tupleIJNS_1CILi4096EEENS1_IJiiEEEEEEZNS_16flatten_to_tupleIS5_EEDaRKT_EUlRKT_E_EEDaS9_OT0_ENKUlDpSC_E_clIJNS1_IJS3_EEES4_EEEDaSG_ - $_ZN7cutlass13device_kernelIN5flash19enable_sm80_to_sm89INS1_16FlashAttnBwdSm80INS1_25CollectiveMainloopBwdSm80ILi2ELi2EN4cute5tupleIJNS5_1CILi128EEES8_NS7_ILi64EEEEEENS_10bfloat16_tEfNS_4arch4Sm80ELb0ELb0ELb1ELb0ELb1ELb0ELb0ELb0ELi2ELi4ELi4ELi4ELb0EEENS1_24CollectiveEpilogueBwdGQAISA_fSD_Li256ELb0ELb1EEENS1_19SingleTileSchedulerILb0ELb0ELb0ELi128EEEEEEEEEvNT_6ParamsE$_ZZN4cute12filter_tupleINS_5tupleIJNS_1CILi4096EEENS1_IJNS1_IJiiEEENS2_ILi8192EEEEEEEEEZNS_16flatten_to_tupleIS7_EEDaRKT_EUlRKT_E_EEDaSB_OT0_ENKUlDpSE_E_clIJNS1_IJS3_EEENS1_IJiiS5_EEEEEEDaSI_)
$_ZN7cutlass13device_kernelIN5flash19enable_sm80_to_sm89INS1_16FlashAttnBwdSm80INS1_25CollectiveMainloopBwdSm80ILi2ELi2EN4cute5tupleIJNS5_1CILi128EEES8_NS7_ILi64EEEEEENS_10bfloat16_tEfNS_4arch4Sm80ELb0ELb0ELb1ELb0ELb1ELb0ELb0ELb0ELi2ELi4ELi4ELi4ELb0EEENS1_24CollectiveEpilogueBwdGQAISA_fSD_Li256ELb0ELb1EEENS1_19SingleTileSchedulerILb0ELb0ELb0ELi128EEEEEEEEEvNT_6ParamsE$_ZZN4cute12filter_tupleINS_5tupleIJNS_1CILi4096EEENS1_IJNS1_IJiiEEENS2_ILi8192EEEEEEEEEZNS_16flatten_to_tupleIS7_EEDaRKT_EUlRKT_E_EEDaSB_OT0_ENKUlDpSE_E_clIJNS1_IJS3_EEENS1_IJiiS5_EEEEEEDaSI_:
[----:B------:R-:W-:-:S06]  /*b410*/  IADD3 R8, R60, -c[0x0][0x20], RZ ;  /* 0x800008003c087a10 */ /* 0x000fcc0007ffe0ff */
[----:B------:R-:W5:Y:S01]  /*b420*/  LDL R8, [R8] ;  /* 0x0000000008087983 */ /* 0x000f620000100800 */
[----:B------:R-:W-:Y:S02]  /*b430*/  IADD3 R3, R1, 0x1680, RZ ;  /* 0x0000168001037810 */ /* 0x000fe40007ffe0ff */
[----:B------:R-:W-:Y:S02]  /*b440*/  IADD3 R2, R60, 0x4, RZ ;  /* 0x000000043c027810 */ /* 0x000fe40007ffe0ff */
[----:B------:R-:W-:Y:S02]  /*b450*/  IADD3 R3, R3, c[0x0][0x20], RZ ;  /* 0x0000080003037a10 */ /* 0x000fe40007ffe0ff */
[----:B------:R-:W-:Y:S02]  /*b460*/  MOV R6, 0xb480 ;  /* 0x0000b48000067802 */ /* 0x000fe40000000f00 */
[----:B-----5:R-:W-:Y:S05]  /*b470*/  CALL.REL.NOINC `($_ZN7cutlass13device_kernelIN5flash19enable_sm80_to_sm89INS1_16FlashAttnBwdSm80INS1_25CollectiveMainloopBwdSm80ILi2ELi2EN4cute5tupleIJNS5_1CILi128EEES8_NS7_ILi64EEEEEENS_10bfloat16_tEfNS_4arch4Sm80ELb0ELb0ELb1ELb0ELb1ELb0ELb0ELb0ELi2ELi4ELi4ELi4ELb0EEENS1_24CollectiveEpilogueBwdGQAISA_fSD_Li256ELb0ELb1EEENS1_19SingleTileSchedulerILb0ELb0ELb0ELi128EEEEEEEEEvNT_6ParamsE$_ZN4cute3eso3ESOILb1ELb0EJNS_1CILi4096EEEiiNS2_ILi8192EEEEEC2ERKS3_RKiS9_RKS4_) ;  /* 0xffffc57000007944 */ /* 0x020fea0003c3ffff */
[----:B------:R-:W-:-:S04]  /*b480*/  MOV R5, 0x0 ;  /* 0x0000000000057802 */ /* 0x000fc80000000f00 */
[----:B------:R-:W-:Y:S05]  /*b490*/  RET.REL.NODEC R4 `(_ZN7cutlass13device_kernelIN5flash19enable_sm80_to_sm89INS1_16FlashAttnBwdSm80INS1_25CollectiveMainloopBwdSm80ILi2ELi2EN4cute5tupleIJNS5_1CILi128EEES8_NS7_ILi64EEEEEENS_10bfloat16_tEfNS_4arch4Sm80ELb0ELb0ELb1ELb0ELb1ELb0ELb0ELb0ELi2ELi4ELi4ELi4ELb0EEENS1_24CollectiveEpilogueBwdGQAISA_fSD_Li256ELb0ELb1EEENS1_19SingleTileSchedulerILb0ELb0ELb0ELi128EEEEEEEEEvNT_6ParamsE) ;  /* 0xffff4b6004007950 */ /* 0x000fea0003c3ffff */
        .type           $_ZN7cutlass13device_kernelIN5flash19enable_sm80_to_sm89INS1_16FlashAttnBwdSm80INS1_25CollectiveMainloopBwdSm80ILi2ELi2EN4cute5tupleIJNS5_1CILi128EEES8_NS7_ILi64EEEEEENS_10bfloat16_tEfNS_4arch4Sm80ELb0ELb0ELb1ELb0ELb1ELb0ELb0ELb0ELi2ELi4ELi4ELi4ELb0EEENS1_24CollectiveEpilogueBwdGQAISA_fSD_Li256ELb0ELb1EEENS1_19SingleTileSchedulerILb0ELb0ELb0ELi128EEEEEEEEEvNT_6ParamsE$_ZZN4cute12filter_tupleINS_5tupleIJNS_1CILi4096EEENS1_IJiiEEEEEEZNS_16flatten_to_tupleIS5_EEDaRKT_EUlRKT_E_EEDaS9_OT0_ENKUlDpSC_E_clIJNS1_IJS3_EEES4_EEEDaSG_,@function
        .size           $_ZN7cutlass13device_kernelIN5flash19enable_sm80_to_sm89INS1_16FlashAttnBwdSm80INS1_25CollectiveMainloopBwdSm80ILi2ELi2EN4cute5tupleIJNS5_1CILi128EEES8_NS7_ILi64EEEEEENS_10bfloat16_tEfNS_4arch4Sm80ELb0ELb0ELb1ELb0ELb1ELb0ELb0ELb0ELi2ELi4ELi4ELi4ELb0EEENS1_24CollectiveEpilogueBwdGQAISA_fSD_Li256ELb0ELb1EEENS1_19SingleTileSchedulerILb0ELb0ELb0ELi128EEEEEEEEEvNT_6ParamsE$_ZZN4cute12filter_tupleINS_5tupleIJNS_1CILi4096EEENS1_IJiiEEEEEEZNS_16flatten_to_tupleIS5_EEDaRKT_EUlRKT_E_EEDaS9_OT0_ENKUlDpSC_E_clIJNS1_IJS3_EEES4_EEEDaSG_,($_ZN7cutlass13device_kernelIN5flash19enable_sm80_to_sm89INS1_16FlashAttnBwdSm80INS1_25CollectiveMainloopBwdSm80ILi2ELi2EN4cute5tupleIJNS5_1CILi128EEES8_NS7_ILi64EEEEEENS_10bfloat16_tEfNS_4arch4Sm80ELb0ELb0ELb1ELb0ELb1ELb0ELb0ELb0ELi2ELi4ELi4ELi4ELb0EEENS1_24CollectiveEpilogueBwdGQAISA_fSD_Li256ELb0ELb1EEENS1_19SingleTileSchedulerILb0ELb0ELb0ELi128EEEEEEEEEvNT_6ParamsE$_ZZN4cute12filter_tupleINS_5tupleIJiNS1_IJiNS_1CILi0EEEEEEEEES5_ZNS_6detail9lift_diceIS5_S5_EEDaRKT_RKT0_EUlRKT_RKT0_E_EEDaSA_SD_OT1_ENKUlDpSG_E_clIJNS1_IJiEEES4_EEEDaSN_ - $_ZN7cutlass13device_kernelIN5flash19enable_sm80_to_sm89INS1_16FlashAttnBwdSm80INS1_25CollectiveMainloopBwdSm80ILi2ELi2EN4cute5tupleIJNS5_1CILi128EEES8_NS7_ILi64EEEEEENS_10bfloat16_tEfNS_4arch4Sm80ELb0ELb0ELb1ELb0ELb1ELb0ELb0ELb0ELi2ELi4ELi4ELi4ELb0EEENS1_24CollectiveEpilogueBwdGQAISA_fSD_Li256ELb0ELb1EEENS1_19SingleTileSchedulerILb0ELb0ELb0ELi128EEEEEEEEEvNT_6ParamsE$_ZZN4cute12filter_tupleINS_5tupleIJNS_1CILi4096EEENS1_IJiiEEEEEEZNS_16flatten_to_tupleIS5_EEDaRKT_EUlRKT_E_EEDaS9_OT0_ENKUlDpSC_E_clIJNS1_IJS3_EEES4_EEEDaSG_)
$_ZN7cutlass13device_kernelIN5flash19enable_sm80_to_sm89INS1_16FlashAttnBwdSm80INS1_25CollectiveMainloopBwdSm80ILi2ELi2EN4cute5tupleIJNS5_1CILi128EEES8_NS7_ILi64EEEEEENS_10bfloat16_tEfNS_4arch4Sm80ELb0ELb0ELb1ELb0ELb1ELb0ELb0ELb0ELi2ELi4ELi4ELi4ELb0EEENS1_24CollectiveEpilogueBwdGQAISA_fSD_Li256ELb0ELb1EEENS1_19SingleTileSchedulerILb0ELb0ELb0ELi128EEEEEEEEEvNT_6ParamsE$_ZZN4cute12filter_tupleINS_5tupleIJNS_1CILi4096EEENS1_IJiiEEEEEEZNS_16flatten_to_tupleIS5_EEDaRKT_EUlRKT_E_EEDaS9_OT0_ENKUlDpSC_E_clIJNS1_IJS3_EEES4_EEEDaSG_:
[----:B------:R-:W-:-:S06]  /*b4a0*/  IADD3 R8, R58, -c[0x0][0x20], RZ ;  /* 0x800008003a087a10 */ /* 0x000fcc0007ffe0ff */
[----:B------:R-:W5:Y:S01]  /*b4b0*/  LDL R8, [R8] ;  /* 0x0000000008087983 */ /* 0x000f620000100800 */
[----:B------:R-:W-:Y:S02]  /*b4c0*/  IADD3 R3, R1, 0x1380, RZ ;  /* 0x0000138001037810 */ /* 0x000fe40007ffe0ff */
[----:B------:R-:W-:Y:S02]  /*b4d0*/  IADD3 R2, R58, 0x4, RZ ;  /* 0x000000043a027810 */ /* 0x000fe40007ffe0ff */
[----:B------:R-:W-:Y:S02]  /*b4e0*/  IADD3 R3, R3, c[0x0][0x20], RZ ;  /* 0x0000080003037a10 */ /* 0x000fe40007ffe0ff */
[----:B------:R-:W-:Y:S02]  /*b4f0*/  MOV R6, 0xb510 ;  /* 0x0000b51000067802 */ /* 0x000fe40000000f00 */
[----:B-----5:R-:W-:Y:S05]  /*b500*/  CALL.REL.NOINC `($_ZN7cutlass13device_kernelIN5flash19enable_sm80_to_sm89INS1_16FlashAttnBwdSm80INS1_25CollectiveMainloopBwdSm80ILi2ELi2EN4cute5tupleIJNS5_1CILi128EEES8_NS7_ILi64EEEEEENS_10bfloat16_tEfNS_4arch4Sm80ELb0ELb0ELb1ELb0ELb1ELb0ELb0ELb0ELi2ELi4ELi4ELi4ELb0EEENS1_24CollectiveEpilogueBwdGQAISA_fSD_Li256ELb0ELb1EEENS1_19SingleTileSchedulerILb0ELb0ELb0ELi128EEEEEEEEEvNT_6ParamsE$_ZN4cute3eso3ESOILb1ELb0EJNS_1CILi4096EEEiiEEC2ERKS3_RKiS8_) ;  /* 0xffffc46000007944 */ /* 0x020fea0003c3ffff */
[----:B------:R-:W-:-:S04]  /*b510*/  MOV R5, 0x0 ;  /* 0x0000000000057802 */ /* 0x000fc80000000f00 */
[----:B------:R-:W-:Y:S05]  /*b520*/  RET.REL.NODEC R4 `(_ZN7cutlass13device_kernelIN5flash19enable_sm80_to_sm89INS1_16FlashAttnBwdSm80INS1_25CollectiveMainloopBwdSm80ILi2ELi2EN4cute5tupleIJNS5_1CILi128EEES8_NS7_ILi64EEEEEENS_10bfloat16_tEfNS_4arch4Sm80ELb0ELb0ELb1ELb0ELb1ELb0ELb0ELb0ELi2ELi4ELi4ELi4ELb0EEENS1_24CollectiveEpilogueBwdGQAISA_fSD_Li256ELb0ELb1EEENS1_19SingleTileSchedulerILb0ELb0ELb0ELi128EEEEEEEEEvNT_6ParamsE) ;  /* 0xffff4ad004007950 */ /* 0x000fea0003c3ffff */
        .type           $_ZN7cutlass13device_kernelIN5flash19enable_sm80_to_sm89INS1_16FlashAttnBwdSm80INS1_25CollectiveMainloopBwdSm80ILi2ELi2EN4cute5tupleIJNS5_1CILi128EEES8_NS7_ILi64EEEEEENS_10bfloat16_tEfNS_4arch4Sm80ELb0ELb0ELb1ELb0ELb1ELb0ELb0ELb0ELi2ELi4ELi4ELi4ELb0EEENS1_24CollectiveEpilogueBwdGQAISA_fSD_Li256ELb0ELb1EEENS1_19SingleTileSchedulerILb0ELb0ELb0ELi128EEEEEEEEEvNT_6ParamsE$_ZZN4cute12filter_tupleINS_5tupleIJiNS1_IJiNS_1CILi0EEEEEEEEES5_ZNS_6detail9lift_diceIS5_S5_EEDaRKT_RKT0_EUlRKT_RKT0_E_EEDaSA_SD_OT1_ENKUlDpSG_E_clIJNS1_IJiEEES4_EEEDaSN_,@function
        .size           $_ZN7cutlass13device_kernelIN5flash19enable_sm80_to_sm89INS1_16FlashAttnBwdSm80INS1_25CollectiveMainloopBwdSm80ILi2ELi2EN4cute5tupleIJNS5_1CILi128EEES8_NS7_ILi64EEEEEENS_10bfloat16_tEfNS_4arch4Sm80ELb0ELb0ELb1ELb0ELb1ELb0ELb0ELb0ELi2ELi4ELi4ELi4ELb0EEENS1_24CollectiveEpilogueBwdGQAISA_fSD_Li256ELb0ELb1EEENS1_19SingleTileSchedulerILb0ELb0ELb0ELi128EEEEEEEEEvNT_6ParamsE$_ZZN4cute12filter_tupleINS_5tupleIJiNS1_IJiNS_1CILi0EEEEEEEEES5_ZNS_6detail9lift_diceIS5_S5_EEDaRKT_RKT0_EUlRKT_RKT0_E_EEDaSA_SD_OT1_ENKUlDpSG_E_clIJNS1_IJiEEES4_EEEDaSN_,($_ZN7cutlass13device_kernelIN5flash19enable_sm80_to_sm89INS1_16FlashAttnBwdSm80INS1_25CollectiveMainloopBwdSm80ILi2ELi2EN4cute5tupleIJNS5_1CILi128EEES8_NS7_ILi64EEEEEENS_10bfloat16_tEfNS_4arch4Sm80ELb0ELb0ELb1ELb0ELb1ELb0ELb0ELb0ELi2ELi4ELi4ELi4ELb0EEENS1_24CollectiveEpilogueBwdGQAISA_fSD_Li256ELb0ELb1EEENS1_19SingleTileSchedulerILb0ELb0ELb0ELi128EEEEEEEEEvNT_6ParamsE$_ZZN4cute12filter_tupleINS_5tupleIJiNS_1CILi0EEEEEES4_ZNS_6detail9lift_diceIS4_S4_EEDaRKT_RKT0_EUlRKT_RKT0_E_EEDaS9_SC_OT1_ENKUlDpSF_E_clIJNS1_IJiEEENS1_IJS3_EEEEEEDaSM_ - $_ZN7cutlass13device_kernelIN5flash19enable_sm80_to_sm89INS1_16FlashAttnBwdSm80INS1_25CollectiveMainloopBwdSm80ILi2ELi2EN4cute5tupleIJNS5_1CILi128EEES8_NS7_ILi64EEEEEENS_10bfloat16_tEfNS_4arch4Sm80ELb0ELb0ELb1ELb0ELb1ELb0ELb0ELb0ELi2ELi4ELi4ELi4ELb0EEENS1_24CollectiveEpilogueBwdGQAISA_fSD_Li256ELb0ELb1EEENS1_19SingleTileSchedulerILb0ELb0ELb0ELi128EEEEEEEEEvNT_6ParamsE$_ZZN4cute12filter_tupleINS_5tupleIJiNS1_IJiNS_1CILi0EEEEEEEEES5_ZNS_6detail9lift_diceIS5_S5_EEDaRKT_RKT0_EUlRKT_RKT0_E_EEDaSA_SD_OT1_ENKUlDpSG_E_clIJNS1_IJiEEES4_EEEDaSN_)
$_ZN7cutlass13device_kernelIN5flash19enable_sm80_to_sm89INS1_16FlashAttnBwdSm80INS1_25CollectiveMainloopBwdSm80ILi2ELi2EN4cute5tupleIJNS5_1CILi128EEES8_NS7_ILi64EEEEEENS_10bfloat16_tEfNS_4arch4Sm80ELb0ELb0ELb1ELb0ELb1ELb0ELb0ELb0ELi2ELi4ELi4ELi4ELb0EEENS1_24CollectiveEpilogueBwdGQAISA_fSD_Li256ELb0ELb1EEENS1_19SingleTileSchedulerILb0ELb0ELb0ELi128EEEEEEEEEvNT_6ParamsE$_ZZN4cute12filter_tupleINS_5tupleIJiNS1_IJiNS_1CILi0EEEEEEEEES5_ZNS_6detail9lift_diceIS5_S5_EEDaRKT_RKT0_EUlRKT_RKT0_E_EEDaSA_SD_OT1_ENKUlDpSG_E_clIJNS1_IJiEEES4_EEEDaSN_:
[----:B------:R-:W-:Y:S02]  /*b530*/  IADD3 R6, R1, 0x1684, RZ ;  /* 0x0000168401067810 */ /* 0x000fe40007ffe0ff */
[----:B------:R-:W-:Y:S02]  /*b540*/  MOV R10, 0xb570 ;  /* 0x0000b570000a7802 */ /* 0x000fe40000000f00 */
[----:B------:R-:W-:Y:S02]  /*b550*/  IADD3 R6, R6, c[0x0][0x20], RZ ;  /* 0x0000080006067a10 */ /* 0x000fe40007ffe0ff */
[----:B------:R-:W-:Y:S05]  /*b560*/  CALL.REL.NOINC `($_ZN7cutlass13device_kernelIN5flash19enable_sm80_to_sm89INS1_16FlashAttnBwdSm80INS1_25CollectiveMainloopBwdSm80ILi2ELi2EN4cute5tupleIJNS5_1CILi128EEES8_NS7_ILi64EEEEEENS_10bfloat16_tEfNS_4arch4Sm80ELb0ELb0ELb1ELb0ELb1ELb0ELb0ELb0ELi2ELi4ELi4ELi4ELb0EEENS1_24CollectiveEpilogueBwdGQAISA_fSD_Li256ELb0ELb1EEENS1_19SingleTileSchedulerILb0ELb0ELb0ELi128EEEEEEEEEvNT_6ParamsE$_ZN4cute3eso3ESOILb0ELb0EJiiNS_1CILi0EEEEEC2ERKiS6_RKS3_) ;  /* 0xffffaf1000007944 */ /* 0x000fea0003c3ffff */
[----:B-1----:R1:W5:Y:S04]  /*b570*/  LDL R3, [R1+0x1688] ;  /* 0x0016880001037983 */ /* 0x0023680000100800 */
[----:B------:R1:W5:Y:S01]  /*b580*/  LDL R5, [R1+0x1684] ;  /* 0x0016840001057983 */ /* 0x0003620000100800 */
[----:B------:R-:W-:Y:S02]  /*b590*/  MOV R8, R2 ;  /* 0x0000000200087202 */ /* 0x000fe40000000f00 */
[----:B------:R-:W-:-:S04]  /*b5a0*/  MOV R9, 0x0 ;  /* 0x0000000000097802 */ /* 0x000fc80000000f00 */
[----:B------:R-:W-:Y:S05]  /*b5b0*/  RET.REL.NODEC R8 `(_ZN7cutlass13device_kernelIN5flash19enable_sm80_to_sm89INS1_16FlashAttnBwdSm80INS1_25CollectiveMainloopBwdSm80ILi2ELi2EN4cute5tupleIJNS5_1CILi128EEES8_NS7_ILi64EEEEEENS_10bfloat16_tEfNS_4arch4Sm80ELb0ELb0ELb1ELb0ELb1ELb0ELb0ELb0ELi2ELi4ELi4ELi4ELb0EEENS1_24CollectiveEpilogueBwdGQAISA_fSD_Li256ELb0ELb1EEENS1_19SingleTileSchedulerILb0ELb0ELb0ELi128EEEEEEEEEvNT_6ParamsE) ;  /* 0xffff4a4008007950 */ /* 0x000fea0003c3ffff */
        .type           $_ZN7cutlass13device_kernelIN5flash19enable_sm80_to_sm89INS1_16FlashAttnBwdSm80INS1_25CollectiveMainloopBwdSm80ILi2ELi2EN4cute5tupleIJNS5_1CILi128EEES8_NS7_ILi64EEEEEENS_10bfloat16_tEfNS_4arch4Sm80ELb0ELb0ELb1ELb0ELb1ELb0ELb0ELb0ELi2ELi4ELi4ELi4ELb0EEENS1_24CollectiveEpilogueBwdGQAISA_fSD_Li256ELb0ELb1EEENS1_19SingleTileSchedulerILb0ELb0ELb0ELi128EEEEEEEEEvNT_6ParamsE$_ZZN4cute12filter_tupleINS_5tupleIJiNS_1CILi0EEEEEES4_ZNS_6detail9lift_diceIS4_S4_EEDaRKT_RKT0_EUlRKT_RKT0_E_EEDaS9_SC_OT1_ENKUlDpSF_E_clIJNS1_IJiEEENS1_IJS3_EEEEEEDaSM_,@function
        .size           $_ZN7cutlass13device_kernelIN5flash19enable_sm80_to_sm89INS1_16FlashAttnBwdSm80INS1_25CollectiveMainloopBwdSm80ILi2ELi2EN4cute5tupleIJNS5_1CILi128EEES8_NS7_ILi64EEEEEENS_10bfloat16_tEfNS_4arch4Sm80ELb0ELb0ELb1ELb0ELb1ELb0ELb0ELb0ELi2ELi4ELi4ELi4ELb0EEENS1_24CollectiveEpilogueBwdGQAISA_fSD_Li256ELb0ELb1EEENS1_19SingleTileSchedulerILb0ELb0ELb0ELi128EEEEEEEEEvNT_6ParamsE$_ZZN4cute12filter_tupleINS_5tupleIJiNS_1CILi0EEEEEES4_ZNS_6detail9lift_diceIS4_S4_EEDaRKT_RKT0_EUlRKT_RKT0_E_EEDaS9_SC_OT1_ENKUlDpSF_E_clIJNS1_IJiEEENS1_IJS3_EEEEEEDaSM_,($_ZN7cutlass13device_kernelIN5flash19enable_sm80_to_sm89INS1_16FlashAttnBwdSm80INS1_25CollectiveMainloopBwdSm80ILi2ELi2EN4cute5tupleIJNS5_1CILi128EEES8_NS7_ILi64EEEEEENS_10bfloat16_tEfNS_4arch4Sm80ELb0ELb0ELb1ELb0ELb1ELb0ELb0ELb0ELi2ELi4ELi4ELi4ELb0EEENS1_24CollectiveEpilogueBwdGQAISA_fSD_Li256ELb0ELb1EEENS1_19SingleTileSchedulerILb0ELb0ELb0ELi128EEEEEEEEEvNT_6ParamsE$_ZZN4cute13to_mixed_bitsINS_5tupleIJNS1_IJNS_1CILi4EEENS2_ILi8EEEEEENS2_ILi2EEENS2_ILi1EEEEEENS1_IJNS1_IJNS2_ILi0EEENS2_ILi64EEEEEES9_S9_EEENS1_IJNS1_IJiiEEEiS9_EEEEEDaRKT_RKT0_RKT1_ENKUlDpRKT_E_clIJNS_9MixedBitsILj0ELj448EEENS2_ILj0EEESW_EEEDaSR_ - $_ZN7cutlass13device_kernelIN5flash19enable_sm80_to_sm89INS1_16FlashAttnBwdSm80INS1_25CollectiveMainloopBwdSm80ILi2ELi2EN4cute5tupleIJNS5_1CILi128EEES8_NS7_ILi64EEEEEENS_10bfloat16_tEfNS_4arch4Sm80ELb0ELb0ELb1ELb0ELb1ELb0ELb0ELb0ELi2ELi4ELi4ELi4ELb0EEENS1_24CollectiveEpilogueBwdGQAISA_fSD_Li256ELb0ELb1EEENS1_19SingleTileSchedulerILb0ELb0ELb0ELi128EEEEEEEEEvNT_6ParamsE$_ZZN4cute12filter_tupleINS_5tupleIJiNS_1CILi0EEEEEES4_ZNS_6detail9lift_diceIS4_S4_EEDaRKT_RKT0_EUlRKT_RKT0_E_EEDaS9_SC_OT1_ENKUlDpSF_E_clIJNS1_IJiEEENS1_IJS3_EEEEEEDaSM_)
$_ZN7cutlass13device_kernelIN5flash19enable_sm80_to_sm89INS1_16FlashAttnBwdSm80INS1_25CollectiveMainloopBwdSm80ILi2ELi2EN4cute5tupleIJNS5_1CILi128EEES8_NS7_ILi64EEEEEENS_10bfloat16_tEfNS_4arch4Sm80ELb0ELb0ELb1ELb0ELb1ELb0ELb0ELb0ELi2ELi4ELi4ELi4ELb0EEENS1_24CollectiveEpilogueBwdGQAISA_fSD_Li256ELb0ELb1EEENS1_19SingleTileSchedulerILb0ELb0ELb0ELi128EEEEEEEEEvNT_6ParamsE$_ZZN4cute12filter_tupleINS_5tupleIJiNS_1CILi0EEEEEES4_ZNS_6detail9lift_diceIS4_S4_EEDaRKT_RKT0_EUlRKT_RKT0_E_EEDaS9_SC_OT1_ENKUlDpSF_E_clIJNS1_IJiEEENS1_IJS3_EEEEEEDaSM_:
[----:B------:R-:W-:Y:S02]  /*b5c0*/  IADD3 R2, R1, 0x1684, RZ ;  /* 0x0000168401027810 */ /* 0x000fe40007ffe0ff */
[----:B------:R-:W-:Y:S02]  /*b5d0*/  MOV R6, 0xb600 ;  /* 0x0000b60000067802 */ /* 0x000fe40000000f00 */
[----:B------:R-:W-:Y:S02]  /*b5e0*/  IADD3 R2, R2, c[0x0][0x20], RZ ;  /* 0x0000080002027a10 */ /* 0x000fe40007ffe0ff */
[----:B------:R-:W-:Y:S05]  /*b5f0*/  CALL.REL.NOINC `($_ZN7cutlass13device_kernelIN5flash19enable_sm80_to_sm89INS1_16FlashAttnBwdSm80INS1_25CollectiveMainloopBwdSm80ILi2ELi2EN4cute5tupleIJNS5_1CILi128EEES8_NS7_ILi64EEEEEENS_10bfloat16_tEfNS_4arch4Sm80ELb0ELb0ELb1ELb0ELb1ELb0ELb0ELb0ELi2ELi4ELi4ELi4ELb0EEENS1_24CollectiveEpilogueBwdGQAISA_fSD_Li256ELb0ELb1EEENS1_19SingleTileSchedulerILb0ELb0ELb0ELi128EEEEEEEEEvNT_6ParamsE$_ZN4cute3eso3ESOILb0ELb1EJiNS_1CILi0EEEEEC2ERKiRKS3_) ;  /* 0xffffb5f000007944 */ /* 0x000fea0003c3ffff */
[----:B-1----:R1:W5:Y:S01]  /*b600*/  LDL R2, [R1+0x1684] ;  /* 0x0016840001027983 */ /* 0x0023620000100800 */
[----:B------:R-:W-:Y:S02]  /*b610*/  MOV R8, R72 ;  /* 0x0000004800087202 */ /* 0x000fe40000000f00 */
[----:B------:R-:W-:-:S04]  /*b620*/  MOV R9, 0x0 ;  /* 0x0000000000097802 */ /* 0x000fc80000000f00 */
[----:B------:R-:W-:Y:S05]  /*b630*/  RET.REL.NODEC R8 `(_ZN7cutlass13device_kernelIN5flash19enable_sm80_to_sm89INS1_16FlashAttnBwdSm80INS1_25CollectiveMainloopBwdSm80ILi2ELi2EN4cute5tupleIJNS5_1CILi128EEES8_NS7_ILi64EEEEEENS_10bfloat16_tEfNS_4arch4Sm80ELb0ELb0ELb1ELb0ELb1ELb0ELb0ELb0ELi2ELi4ELi4ELi4ELb0EEENS1_24CollectiveEpilogueBwdGQAISA_fSD_Li256ELb0ELb1EEENS1_19SingleTileSchedulerILb0ELb0ELb0ELi128EEEEEEEEEvNT_6ParamsE) ;  /* 0xffff49c008007950 */ /* 0x000fea0003c3ffff */
        .type           $_ZN7cutlass13device_kernelIN5flash19enable_sm80_to_sm89INS1_16FlashAttnBwdSm80INS1_25CollectiveMainloopBwdSm80ILi2ELi2EN4cute5tupleIJNS5_1CILi128EEES8_NS7_ILi64EEEEEENS_10bfloat16_tEfNS_4arch4Sm80ELb0ELb0ELb1ELb0ELb1ELb0ELb0ELb0ELi2ELi4ELi4ELi4ELb0EEENS1_24CollectiveEpilogueBwdGQAISA_fSD_Li256ELb0ELb1EEENS1_19SingleTileSchedulerILb0ELb0ELb0ELi128EEEEEEEEEvNT_6ParamsE$_ZZN4cute13to_mixed_bitsINS_5tupleIJNS1_IJNS_1CILi4EEENS2_ILi8EEEEEENS2_ILi2EEENS2_ILi1EEEEEENS1_IJNS1_IJNS2_ILi0EEENS2_ILi64EEEEEES9_S9_EEENS1_IJNS1_IJiiEEEiS9_EEEEEDaRKT_RKT0_RKT1_ENKUlDpRKT_E_clIJNS_9MixedBitsILj0ELj448EEENS2_ILj0EEESW_EEEDaSR_,@function
        .size           $_ZN7cutlass13device_kernelIN5flash19enable_sm80_to_sm89INS1_16FlashAttnBwdSm80INS1_25CollectiveMainloopBwdSm80ILi2ELi2EN4cute5tupleIJNS5_1CILi128EEES8_NS7_ILi64EEEEEENS_10bfloat16_tEfNS_4arch4Sm80ELb0ELb0ELb1ELb0ELb1ELb0ELb0ELb0ELi2ELi4ELi4ELi4ELb0EEENS1_24CollectiveEpilogueBwdGQAISA_fSD_Li256ELb0ELb1EEENS1_19SingleTileSchedulerILb0ELb0ELb0ELi128EEEEEEEEEvNT_6ParamsE$_ZZN4cute13to_mixed_bitsINS_5tupleIJNS1_IJNS_1CILi4EEENS2_ILi8EEEEEENS2_ILi2EEENS2_ILi1EEEEEENS1_IJNS1_IJNS2_ILi0EEENS2_ILi64EEEEEES9_S9_EEENS1_IJNS1_IJiiEEEiS9_EEEEEDaRKT_RKT0_RKT1_ENKUlDpRKT_E_clIJNS_9MixedBitsILj0ELj448EEENS2_ILj0EEESW_EEEDaSR_,($_ZN7cutlass13device_kernelIN5flash19enable_sm80_to_sm89INS1_16FlashAttnBwdSm80INS1_25CollectiveMainloopBwdSm80ILi2ELi2EN4cute5tupleIJNS5_1CILi128EEES8_NS7_ILi64EEEEEENS_10bfloat16_tEfNS_4arch4Sm80ELb0ELb0ELb1ELb0ELb1ELb0ELb0ELb0ELi2ELi4ELi4ELi4ELb0EEENS1_24CollectiveEpilogueBwdGQAISA_fSD_Li256ELb0ELb1EEENS1_19SingleTileSchedulerILb0ELb0ELb0ELi128EEEEEEEEEvNT_6ParamsE$_ZZN4cute13to_mixed_bitsINS_5tupleIJNS1_IJNS_1CILi4EEENS2_ILi8EEEEEENS2_ILi2EEENS2_ILi1EEEEEENS1_IJNS1_IJNS2_ILi0EEENS2_ILi64EEEEEES9_S9_EEENS1_IJNS1_IJiiEEEiS9_EEEEEDaRKT_RKT0_RKT1_ENKUlRKT_RKT0_RKT1_E_clIS5_SB_SD_EEDaSQ_ST_SW_ - $_ZN7cutlass13device_kernelIN5flash19enable_sm80_to_sm89INS1_16FlashAttnBwdSm80INS1_25CollectiveMainloopBwdSm80ILi2ELi2EN4cute5tupleIJNS5_1CILi128EEES8_NS7_ILi64EEEEEENS_10bfloat16_tEfNS_4arch4Sm80ELb0ELb0ELb1ELb0ELb1ELb0ELb0ELb0ELi2ELi4ELi4ELi4ELb0EEENS1_24CollectiveEpilogueBwdGQAISA_fSD_Li256ELb0ELb1EEENS1_19SingleTileSchedulerILb0ELb0ELb0ELi128EEEEEEEEEvNT_6ParamsE$_ZZN4cute13to_mixed_bitsINS_5tupleIJNS1_IJNS_1CILi4EEENS2_ILi8EEEEEENS2_ILi2EEENS2_ILi1EEEEEENS1_IJNS1_IJNS2_ILi0EEENS2_ILi64EEEEEES9_S9_EEENS1_IJNS1_IJiiEEEiS9_EEEEEDaRKT_RKT0_RKT1_ENKUlDpRKT_E_clIJNS_9MixedBitsILj0ELj448EEENS2_ILj0EEESW_EEEDaSR_)
$_ZN7cutlass13device_kernelIN5flash19enable_sm80_to_sm89INS1_16FlashAttnBwdSm80INS1_25CollectiveMainloopBwdSm80ILi2ELi2EN4cute5tupleIJNS5_1CILi128EEES8_NS7_ILi64EEEEEENS_10bfloat16_tEfNS_4arch4Sm80ELb0ELb0ELb1ELb0ELb1ELb0ELb0ELb0ELi2ELi4ELi4ELi4ELb0EEENS1_24CollectiveEpilogueBwdGQAISA_fSD_Li256ELb0ELb1EEENS1_19SingleTileSchedulerILb0ELb0ELb0ELi128EEEEEEEEEvNT_6ParamsE$_ZZN4cute13to_mixed_bitsINS_5tupleIJNS1_IJNS_1CILi4EEENS2_ILi8EEEEEENS2_ILi2EEENS2_ILi1EEEEEENS1_IJNS1_IJNS2_ILi0EEENS2_ILi64EEEEEES9_S9_EEENS1_IJNS1_IJiiEEEiS9_EEEEEDaRKT_RKT0_RKT1_ENKUlDpRKT_E_clIJNS_9MixedBitsILj0ELj448EEENS2_ILj0EEESW_EEEDaSR_:
[----:B------:R-:W-:Y:S02]  /*b640*/  MOV R3, 0x0 ;  /* 0x0000000000037802 */ /* 0x000fe40000000f00 */
[----:B------:R-:W-:Y:S02]  /*b650*/  LOP3.LUT R13, R13, 0x1c0, RZ, 0xc0, !PT ;  /* 0x000001c00d0d7812 */ /* 0x000fe400078ec0ff */
[----:B------:R-:W-:Y:S05]  /*b660*/  RET.REL.NODEC R2 `(_ZN7cutlass13device_kernelIN5flash19enable_sm80_to_sm89INS1_16FlashAttnBwdSm80INS1_25CollectiveMainloopBwdSm80ILi2ELi2EN4cute5tupleIJNS5_1CILi128EEES8_NS7_ILi64EEEEEENS_10bfloat16_tEfNS_4arch4Sm80ELb0ELb0ELb1ELb0ELb1ELb0ELb0ELb0ELi2ELi4ELi4ELi4ELb0EEENS1_24CollectiveEpilogueBwdGQAISA_fSD_Li256ELb0ELb1EEENS1_19SingleTileSchedulerILb0ELb0ELb0ELi128EEEEEEEEEvNT_6ParamsE) ;  /* 0xffff499002007950 */ /* 0x000fea0003c3ffff */
        .type           $_ZN7cutlass13device_kernelIN5flash19enable_sm80_to_sm89INS1_16FlashAttnBwdSm80INS1_25CollectiveMainloopBwdSm80ILi2ELi2EN4cute5tupleIJNS5_1CILi128EEES8_NS7_ILi64EEEEEENS_10bfloat16_tEfNS_4arch4Sm80ELb0ELb0ELb1ELb0ELb1ELb0ELb0ELb0ELi2ELi4ELi4ELi4ELb0EEENS1_24CollectiveEpilogueBwdGQAISA_fSD_Li256ELb0ELb1EEENS1_19SingleTileSchedulerILb0ELb0ELb0ELi128EEEEEEEEEvNT_6ParamsE$_ZZN4cute13to_mixed_bitsINS_5tupleIJNS1_IJNS_1CILi4EEENS2_ILi8EEEEEENS2_ILi2EEENS2_ILi1EEEEEENS1_IJNS1_IJNS2_ILi0EEENS2_ILi64EEEEEES9_S9_EEENS1_IJNS1_IJiiEEEiS9_EEEEEDaRKT_RKT0_RKT1_ENKUlRKT_RKT0_RKT1_E_clIS5_SB_SD_EEDaSQ_ST_SW_,@function
        .size           $_ZN7cutlass13device_kernelIN5flash19enable_sm80_to_sm89INS1_16FlashAttnBwdSm80INS1_25CollectiveMainloopBwdSm80ILi2ELi2EN4cute5tupleIJNS5_1CILi128EEES8_NS7_ILi64EEEEEENS_10bfloat16_tEfNS_4arch4Sm80ELb0ELb0ELb1ELb0ELb1ELb0ELb0ELb0ELi2ELi4ELi4ELi4ELb0EEENS1_24CollectiveEpilogueBwdGQAISA_fSD_Li256ELb0ELb1EEENS1_19SingleTileSchedulerILb0ELb0ELb0ELi128EEEEEEEEEvNT_6ParamsE$_ZZN4cute13to_mixed_bitsINS_5tupleIJNS1_IJNS_1CILi4EEENS2_ILi8EEEEEENS2_ILi2EEENS2_ILi1EEEEEENS1_IJNS1_IJNS2_ILi0EEENS2_ILi64EEEEEES9_S9_EEENS1_IJNS1_IJiiEEEiS9_EEEEEDaRKT_RKT0_RKT1_ENKUlRKT_RKT0_RKT1_E_clIS5_SB_SD_EEDaSQ_ST_SW_,($_ZN7cutlass13device_kernelIN5flash19enable_sm80_to_sm89INS1_16FlashAttnBwdSm80INS1_25CollectiveMainloopBwdSm80ILi2ELi2EN4cute5tupleIJNS5_1CILi128EEES8_NS7_ILi64EEEEEENS_10bfloat16_tEfNS_4arch4Sm80ELb0ELb0ELb1ELb0ELb1ELb0ELb0ELb0ELi2ELi4ELi4ELi4ELb0EEENS1_24CollectiveEpilogueBwdGQAISA_fSD_Li256ELb0ELb1EEENS1_19SingleTileSchedulerILb0ELb0ELb0ELi128EEEEEEEEEvNT_6ParamsE$_ZZN4cute13to_mixed_bitsINS_5tupleIJNS1_IJNS_1CILi4EEENS2_ILi8EEEEEENS2_ILi2EEENS2_ILi1EEEEEENS1_IJNS1_IJNS2_ILi128EEENS2_ILi0EEEEEES4_SA_EEENS1_IJNS1_IJiiEEEiSA_EEEEEDaRKT_RKT0_RKT1_ENKUlDpRKT_E_clIJNS_9MixedBitsILj0ELj384EEENSU_ILj0ELj8EEENS2_ILj0EEEEEEDaSR_ - $_ZN7cutlass13device_kernelIN5flash19enable_sm80_to_sm89INS1_16FlashAttnBwdSm80INS1_25CollectiveMainloopBwdSm80ILi2ELi2EN4cute5tupleIJNS5_1CILi128EEES8_NS7_ILi64EEEEEENS_10bfloat16_tEfNS_4arch4Sm80ELb0ELb0ELb1ELb0ELb1ELb0ELb0ELb0ELi2ELi4ELi4ELi4ELb0EEENS1_24CollectiveEpilogueBwdGQAISA_fSD_Li256ELb0ELb1EEENS1_19SingleTileSchedulerILb0ELb0ELb0ELi128EEEEEEEEEvNT_6ParamsE$_ZZN4cute13to_mixed_bitsINS_5tupleIJNS1_IJNS_1CILi4EEENS2_ILi8EEEEEENS2_ILi2EEENS2_ILi1EEEEEENS1_IJNS1_IJNS2_ILi0EEENS2_ILi64EEEEEES9_S9_EEENS1_IJNS1_IJiiEEEiS9_EEEEEDaRKT_RKT0_RKT1_ENKUlRKT_RKT0_RKT1_E_clIS5_SB_SD_EEDaSQ_ST_SW_)
$_ZN7cutlass13device_kernelIN5flash19enable_sm80_to_sm89INS1_16FlashAttnBwdSm80INS1_25CollectiveMainloopBwdSm80ILi2ELi2EN4cute5tupleIJNS5_1CILi128EEES8_NS7_ILi64EEEEEENS_10bfloat16_tEfNS_4arch4Sm80ELb0ELb0ELb1ELb0ELb1ELb0ELb0ELb0ELi2ELi4ELi4ELi4ELb0EEENS1_24CollectiveEpilogueBwdGQAISA_fSD_Li256ELb0ELb1EEENS1_19SingleTileSchedulerILb0ELb0ELb0ELi128EEEEEEEEEvNT_6ParamsE$_ZZN4cute13to_mixed_bitsINS_5tupleIJNS1_IJNS_1CILi4EEENS2_ILi8EEEEEENS2_ILi2EEENS2_ILi1EEEEEENS1_IJNS1_IJNS2_ILi0EEENS2_ILi64EEEEEES9_S9_EEENS1_IJNS1_IJiiEEEiS9_EEEEEDaRKT_RKT0_RKT1_ENKUlRKT_RKT0_RKT1_E_clIS5_SB_SD_EEDaSQ_ST_SW_:
[----:B------:R-:W-:Y:S02]  /*b670*/  MOV R2, 0xb690 ;  /* 0x0000b69000027802 */ /* 0x000fe40000000f00 */
[----:B------:R-:W-:Y:S05]  /*b680*/  CALL.REL.NOINC `($_ZN7cutlass13device_kernelIN5flash19enable_sm80_to_sm89INS1_16FlashAttnBwdSm80INS1_25CollectiveMainloopBwdSm80ILi2ELi2EN4cute5tupleIJNS5_1CILi128EEES8_NS7_ILi64EEEEEENS_10bfloat16_tEfNS_4arch4Sm80ELb0ELb0ELb1ELb0ELb1ELb0ELb0ELb0ELi2ELi4ELi4ELi4ELb0EEENS1_24CollectiveEpilogueBwdGQAISA_fSD_Li256ELb0ELb1EEENS1_19SingleTileSchedulerILb0ELb0ELb0ELi128EEEEEEEEEvNT_6ParamsE$_ZZN4cute13to_mixed_bitsINS_5tupleIJNS_1CILi4EEENS2_ILi8EEEEEENS1_IJNS2_ILi0EEENS2_ILi64EEEEEENS1_IJiiEEEEEDaRKT_RKT0_RKT1_ENKUlRKT_RKT0_RKT1_E_clIS4_S7_iEEDaSL_SO_SR_) ;  /* 0x0000038000007944 */ /* 0x000fea0003c00000 */
[----:B------:R-:W-:Y:S02]  /*b690*/  MOV R2, 0xb6b0 ;  /* 0x0000b6b000027802 */ /* 0x000fe40000000f00 */
[----:B------:R-:W-:Y:S05]  /*b6a0*/  CALL.REL.NOINC `($_ZN7cutlass13device_kernelIN5flash19enable_sm80_to_sm89INS1_16FlashAttnBwdSm80INS1_25CollectiveMainloopBwdSm80ILi2ELi2EN4cute5tupleIJNS5_1CILi128EEES8_NS7_ILi64EEEEEENS_10bfloat16_tEfNS_4arch4Sm80ELb0ELb0ELb1ELb0ELb1ELb0ELb0ELb0ELi2ELi4ELi4ELi4ELb0EEENS1_24CollectiveEpilogueBwdGQAISA_fSD_Li256ELb0ELb1EEENS1_19SingleTileSchedulerILb0ELb0ELb0ELi128EEEEEEEEEvNT_6ParamsE$_ZZN4cute13to_mixed_bitsINS_5tupleIJNS_1CILi4EEENS2_ILi8EEEEEENS1_IJNS2_ILi0EEENS2_ILi64EEEEEENS1_IJiiEEEEEDaRKT_RKT0_RKT1_ENKUlDpRKT_E_clIJNS2_ILj0EEENS_9MixedBitsILj0ELj448EEEEEEDaSM_) ;  /* 0x0000032000007944 */ /* 0x000fea0003c00000 */
[----:B------:R-:W-:Y:S02]  /*b6b0*/  MOV R13, R3 ;  /* 0x00000003000d7202 */ /* 0x000fe40000000f00 */
[----:B------:R-:W-:Y:S02]  /*b6c0*/  MOV R2, R6 ;  /* 0x0000000600027202 */ /* 0x000fe40000000f00 */
[----:B------:R-:W-:-:S04]  /*b6d0*/  MOV R3, 0x0 ;  /* 0x0000000000037802 */ /* 0x000fc80000000f00 */
[----:B------:R-:W-:Y:S05]  /*b6e0*/  RET.REL.NODEC R2 `(_ZN7cutlass13device_kernelIN5flash19enable_sm80_to_sm89INS1_16FlashAttnBwdSm80INS1_25CollectiveMainloopBwdSm80ILi2ELi2EN4cute5tupleIJNS5_1CILi128EEES8_NS7_ILi64EEEEEENS_10bfloat16_tEfNS_4arch4Sm80ELb0ELb0ELb1ELb0ELb1ELb0ELb0ELb0ELi2ELi4ELi4ELi4ELb0EEENS1_24CollectiveEpilogueBwdGQAISA_fSD_Li256ELb0ELb1EEENS1_19SingleTileSchedulerILb0ELb0ELb0ELi128EEEEEEEEEvNT_6ParamsE) ;  /* 0xffff491002007950 */ /* 0x000fea0003c3ffff */
        .type           $_ZN7cutlass13device_kernelIN5flash19enable_sm80_to_sm89INS1_16FlashAttnBwdSm80INS1_25CollectiveMainloopBwdSm80ILi2ELi2EN4cute5tupleIJNS5_1CILi128EEES8_NS7_ILi64EEEEEENS_10bfloat16_tEfNS_4arch4Sm80ELb0ELb0ELb1ELb0ELb1ELb0ELb0ELb0ELi2ELi4ELi4ELi4ELb0EEENS1_24CollectiveEpilogueBwdGQAISA_fSD_Li256ELb0ELb1EEENS1_19SingleTileSchedulerILb0ELb0ELb0ELi128EEEEEEEEEvNT_6ParamsE$_ZZN4cute13to_mixed_bitsINS_5tupleIJNS1_IJNS_1CILi4EEENS2_ILi8EEEEEENS2_ILi2EEENS2_ILi1EEEEEENS1_IJNS1_IJNS2_ILi128EEENS2_ILi0EEEEEES4_SA_EEENS1_IJNS1_IJiiEEEiSA_EEEEEDaRKT_RKT0_RKT1_ENKUlDpRKT_E_clIJNS_9MixedBitsILj0ELj384EEENSU_ILj0ELj8EEENS2_ILj0EEEEEEDaSR_,@function
        .size           $_ZN7cutlass13device_kernelIN5flash19enable_sm80_to_sm89INS1_16FlashAttnBwdSm80INS1_25CollectiveMainloopBwdSm80ILi2ELi2EN4cute5tupleIJNS5_1CILi128EEES8_NS7_ILi64EEEEEENS_10bfloat16_tEfNS_4arch4Sm80ELb0ELb0ELb1ELb0ELb1ELb0ELb0ELb0ELi2ELi4ELi4ELi4ELb0EEENS1_24CollectiveEpilogueBwdGQAISA_fSD_Li256ELb0ELb1EEENS1_19SingleTileSchedulerILb0ELb0ELb0ELi128EEEEEEEEEvNT_6ParamsE$_ZZN4cute13to_mixed_bitsINS_5tupleIJNS1_IJNS_1CILi4EEENS2_ILi8EEEEEENS2_ILi2EEENS2_ILi1EEEEEENS1_IJNS1_IJNS2_ILi128EEENS2_ILi0EEEEEES4_SA_EEENS1_IJNS1_IJiiEEEiSA_EEEEEDaRKT_RKT0_RKT1_ENKUlDpRKT_E_clIJNS_9MixedBitsILj0ELj384EEENSU_ILj0ELj8EEENS2_ILj0EEEEEEDaSR_,($_ZN7cutlass13device_kernelIN5flash19enable_sm80_to_sm89INS1_16FlashAttnBwdSm80INS1_25CollectiveMainloopBwdSm80ILi2ELi2EN4cute5tupleIJNS5_1CILi128EEES8_NS7_ILi64EEEEEENS_10bfloat16_tEfNS_4arch4Sm80ELb0ELb0ELb1ELb0ELb1ELb0ELb0ELb0ELi2ELi4ELi4ELi4ELb0EEENS1_24CollectiveEpilogueBwdGQAISA_fSD_Li256ELb0ELb1EEENS1_19SingleTileSchedulerILb0ELb0ELb0ELi128EEEEEEEEEvNT_6ParamsE$_ZZN4cute13to_mixed_bitsINS_5tupleIJNS1_IJNS_1CILi4EEENS2_ILi8EEEEEENS2_ILi2EEENS2_ILi1EEEEEENS1_IJNS1_IJNS2_ILi128EEENS2_ILi0EEEEEES4_SA_EEENS1_IJNS1_IJiiEEEiSA_EEEEEDaRKT_RKT0_RKT1_ENKUlRKT_RKT0_RKT1_E_clIS5_SB_SD_EEDaSQ_ST_SW_ - $_ZN7cutlass13device_kernelIN5flash19enable_sm80_to_sm89INS1_16FlashAttnBwdSm80INS1_25CollectiveMainloopBwdSm80ILi2ELi2EN4cute5tupleIJNS5_1CILi128EEES8_NS7_ILi64EEEEEENS_10bfloat16_tEfNS_4arch4Sm80ELb0ELb0ELb1ELb0ELb1ELb0ELb0ELb0ELi2ELi4ELi4ELi4ELb0EEENS1_24CollectiveEpilogueBwdGQAISA_fSD_Li256ELb0ELb1EEENS1_19SingleTileSchedulerILb0ELb0ELb0ELi128EEEEEEEEEvNT_6ParamsE$_ZZN4cute13to_mixed_bitsINS_5tupleIJNS1_IJNS_1CILi4EEENS2_ILi8EEEEEENS2_ILi2EEENS2_ILi1EEEEEENS1_IJNS1_IJNS2_ILi128EEENS2_ILi0EEEEEES4_SA_EEENS1_IJNS1_IJiiEEEiSA_EEEEEDaRKT_RKT0_RKT1_ENKUlDpRKT_E_clIJNS_9MixedBitsILj0ELj384EEENSU_ILj0ELj8EEENS2_ILj0EEEEEEDaSR_)
$_ZN7cutlass13device_kernelIN5flash19enable_sm80_to_sm89INS1_16FlashAttnBwdSm80INS1_25CollectiveMainloopBwdSm80ILi2ELi2EN4cute5tupleIJNS5_1CILi128EEES8_NS7_ILi64EEEEEENS_10bfloat16_tEfNS_4arch4Sm80ELb0ELb0ELb1ELb0ELb1ELb0ELb0ELb0ELi2ELi4ELi4ELi4ELb0EEENS1_24CollectiveEpilogueBwdGQAISA_fSD_Li256ELb0ELb1EEENS1_19SingleTileSchedulerILb0ELb0ELb0ELi128EEEEEEEEEvNT_6ParamsE$_ZZN4cute13to_mixed_bitsINS_5tupleIJNS1_IJNS_1CILi4EEENS2_ILi8EEEEEENS2_ILi2EEENS2_ILi1EEEEEENS1_IJNS1_IJNS2_ILi128EEENS2_ILi0EEEEEES4_SA_EEENS1_IJNS1_IJiiEEEiSA_EEEEEDaRKT_RKT0_RKT1_ENKUlDpRKT_E_clIJNS_9MixedBitsILj0ELj384EEENSU_ILj0ELj8EEENS2_ILj0EEEEEEDaSR_:
[----:B------:R-:W-:-:S04]  /*b6f0*/  LOP3.LUT R6, R5, 0x8, RZ, 0xc0, !PT ;  /* 0x0000000805067812 */ /* 0x000fc800078ec0ff */
[----:B------:R-:W-:Y:S01]  /*b700*/  LOP3.LUT R11, R6, 0x188, R3, 0x78, !PT ;  /* 0x00000188060b7812 */ /* 0x000fe200078e7803 */
[----:B------:R-:W-:-:S04]  /*b710*/  IMAD.MOV.U32 R3, RZ, RZ, 0x0 ;  /* 0x00000000ff037424 */ /* 0x000fc800078e00ff */
[----:B------:R-:W-:Y:S05]  /*b720*/  RET.REL.NODEC R2 `(_ZN7cutlass13device_kernelIN5flash19enable_sm80_to_sm89INS1_16FlashAttnBwdSm80INS1_25CollectiveMainloopBwdSm80ILi2ELi2EN4cute5tupleIJNS5_1CILi128EEES8_NS7_ILi64EEEEEENS_10bfloat16_tEfNS_4arch4Sm80ELb0ELb0ELb1ELb0ELb1ELb0ELb0ELb0ELi2ELi4ELi4ELi4ELb0EEENS1_24CollectiveEpilogueBwdGQAISA_fSD_Li256ELb0ELb1EEENS1_19SingleTileSchedulerILb0ELb0ELb0ELi128EEEEEEEEEvNT_6ParamsE) ;  /* 0xffff48d002007950 */ /* 0x000fea0003c3ffff */
        .type           $_ZN7cutlass13device_kernelIN5flash19enable_sm80_to_sm89INS1_16FlashAttnBwdSm80INS1_25CollectiveMainloopBwdSm80ILi2ELi2EN4cute5tupleIJNS5_1CILi128EEES8_NS7_ILi64EEEEEENS_10bfloat16_tEfNS_4arch4Sm80ELb0ELb0ELb1ELb0ELb1ELb0ELb0ELb0ELi2ELi4ELi4ELi4ELb0EEENS1_24CollectiveEpilogueBwdGQAISA_fSD_Li256ELb0ELb1EEENS1_19SingleTileSchedulerILb0ELb0ELb0ELi128EEEEEEEEEvNT_6ParamsE$_ZZN4cute13to_mixed_bitsINS_5tupleIJNS1_IJNS_1CILi4EEENS2_ILi8EEEEEENS2_ILi2EEENS2_ILi1EEEEEENS1_IJNS1_IJNS2_ILi128EEENS2_ILi0EEEEEES4_SA_EEENS1_IJNS1_IJiiEEEiSA_EEEEEDaRKT_RKT0_RKT1_ENKUlRKT_RKT0_RKT1_E_clIS5_SB_SD_EEDaSQ_ST_SW_,@function
        .size           $_ZN7cutlass13device_kernelIN5flash19enable_sm80_to_sm89INS1_16FlashAttnBwdSm80INS1_25CollectiveMainloopBwdSm80ILi2ELi2EN4cute5tupleIJNS5_1CILi128EEES8_NS7_ILi64EEEEEENS_10bfloat16_tEfNS_4arch4Sm80ELb0ELb0ELb1ELb0ELb1ELb0ELb0ELb0ELi2ELi4ELi4ELi4ELb0EEENS1_24CollectiveEpilogueBwdGQAISA_fSD_Li256ELb0ELb1EEENS1_19SingleTileSchedulerILb0ELb0ELb0ELi128EEEEEEEEEvNT_6ParamsE$_ZZN4cute13to_mixed_bitsINS_5tupleIJNS1_IJNS_1CILi4EEENS2_ILi8EEEEEENS2_ILi2EEENS2_ILi1EEEEEENS1_IJNS1_IJNS2_ILi128EEENS2_ILi0EEEEEES4_SA_EEENS1_IJNS1_IJiiEEEiSA_EEEEEDaRKT_RKT0_RKT1_ENKUlRKT_RKT0_RKT1_E_clIS5_SB_SD_EEDaSQ_ST_SW_,($_ZN7cutlass13device_kernelIN5flash19enable_sm80_to_sm89INS1_16FlashAttnBwdSm80INS1_25CollectiveMainloopBwdSm80ILi2ELi2EN4cute5tupleIJNS5_1CILi128EEES8_NS7_ILi64EEEEEENS_10bfloat16_tEfNS_4arch4Sm80ELb0ELb0ELb1ELb0ELb1ELb0ELb0ELb0ELi2ELi4ELi4ELi4ELb0EEENS1_24CollectiveEpilogueBwdGQAISA_fSD_Li256ELb0ELb1EEENS1_19SingleTileSchedulerILb0ELb0ELb0ELi128EEEEEEEEEvNT_6ParamsE$_ZZN4cute13to_mixed_bitsINS_5tupleIJNS1_IJNS_1CILi4EEENS2_ILi8EEEEEENS2_ILi2EEENS2_ILi1EEEEEENS1_IJNS1_IJNS2_ILi128EEENS2_ILi0EEEEEES4_SA_EEENS1_IJNS1_IJiiEEEiSA_EEEEEDaRKT_RKT0_RKT1_ENKUlRKT_RKT0_RKT1_E_clIS6_S4_iEEDaSQ_ST_SW_ - $_ZN7cutlass13device_kernelIN5flash19enable_sm80_to_sm89INS1_16FlashAttnBwdSm80INS1_25CollectiveMainloopBwdSm80ILi2ELi2EN4cute5tupleIJNS5_1CILi128EEES8_NS7_ILi64EEEEEENS_10bfloat16_tEfNS_4arch4Sm80ELb0ELb0ELb1ELb0ELb1ELb0ELb0ELb0ELi2ELi4ELi4ELi4ELb0EEENS1_24CollectiveEpilogueBwdGQAISA_fSD_Li256ELb0ELb1EEENS1_19SingleTileSchedulerILb0ELb0ELb0ELi128EEEEEEEEEvNT_6ParamsE$_ZZN4cute13to_mixed_bitsINS_5tupleIJNS1_IJNS_1CILi4EEENS2_ILi8EEEEEENS2_ILi2EEENS2_ILi1EEEEEENS1_IJNS1_IJNS2_ILi128EEENS2_ILi0EEEEEES4_SA_EEENS1_IJNS1_IJiiEEEiSA_EEEEEDaRKT_RKT0_RKT1_ENKUlRKT_RKT0_RKT1_E_clIS5_SB_SD_EEDaSQ_ST_SW_)
$_ZN7cutlass13device_kernelIN5flash19enable_sm80_to_sm89INS1_16FlashAttnBwdSm80INS1_25CollectiveMainloopBwdSm80ILi2ELi2EN4cute5tupleIJNS5_1CILi128EEES8_NS7_ILi64EEEEEENS_10bfloat16_tEfNS_4arch4Sm80ELb0ELb0ELb1ELb0ELb1ELb0ELb0ELb0ELi2ELi4ELi4ELi4ELb0EEENS1_24CollectiveEpilogueBwdGQAISA_fSD_Li256ELb0ELb1EEENS1_19SingleTileSchedulerILb0ELb0ELb0ELi128EEEEEEEEEvNT_6ParamsE$_ZZN4cute13to_mixed_bitsINS_5tupleIJNS1_IJNS_1CILi4EEENS2_ILi8EEEEEENS2_ILi2EEENS2_ILi1EEEEEENS1_IJNS1_IJNS2_ILi128EEENS2_ILi0EEEEEES4_SA_EEENS1_IJNS1_IJiiEEEiSA_EEEEEDaRKT_RKT0_RKT1_ENKUlRKT_RKT0_RKT1_E_clIS5_SB_SD_EEDaSQ_ST_SW_:
[----:B------:R-:W-:Y:S02]  /*b730*/  MOV R3, R2 ;  /* 0x0000000200037202 */ /* 0x000fe40000000f00 */
[----:B------:R-:W-:Y:S02]  /*b740*/  MOV R2, 0xb760 ;  /* 0x0000b76000027802 */ /* 0x000fe40000000f00 */
[----:B------:R-:W-:Y:S05]  /*b750*/  CALL.REL.NOINC `($_ZN7cutlass13device_kernelIN5flash19enable_sm80_to_sm89INS1_16FlashAttnBwdSm80INS1_25CollectiveMainloopBwdSm80ILi2ELi2EN4cute5tupleIJNS5_1CILi128EEES8_NS7_ILi64EEEEEENS_10bfloat16_tEfNS_4arch4Sm80ELb0ELb0ELb1ELb0ELb1ELb0ELb0ELb0ELi2ELi4ELi4ELi4ELb0EEENS1_24CollectiveEpilogueBwdGQAISA_fSD_Li256ELb0ELb1EEENS1_19SingleTileSchedulerILb0ELb0ELb0ELi128EEEEEEEEEvNT_6ParamsE$_ZZN4cute13to_mixed_bitsINS_5tupleIJNS_1CILi4EEENS2_ILi8EEEEEENS1_IJNS2_ILi128EEENS2_ILi0EEEEEENS1_IJiiEEEEEDaRKT_RKT0_RKT1_ENKUlRKT_RKT0_RKT1_E_clIS3_S6_iEEDaSL_SO_SR_) ;  /* 0x0000034000007944 */ /* 0x000fea0003c00000 */
[----:B------:R-:W-:Y:S02]  /*b760*/  MOV R2, 0xb780 ;  /* 0x0000b78000027802 */ /* 0x000fe40000000f00 */
[----:B------:R-:W-:Y:S05]  /*b770*/  CALL.REL.NOINC `($_ZN7cutlass13device_kernelIN5flash19enable_sm80_to_sm89INS1_16FlashAttnBwdSm80INS1_25CollectiveMainloopBwdSm80ILi2ELi2EN4cute5tupleIJNS5_1CILi128EEES8_NS7_ILi64EEEEEENS_10bfloat16_tEfNS_4arch4Sm80ELb0ELb0ELb1ELb0ELb1ELb0ELb0ELb0ELi2ELi4ELi4ELi4ELb0EEENS1_24CollectiveEpilogueBwdGQAISA_fSD_Li256ELb0ELb1EEENS1_19SingleTileSchedulerILb0ELb0ELb0ELi128EEEEEEEEEvNT_6ParamsE$_ZZN4cute13to_mixed_bitsINS_5tupleIJNS_1CILi4EEENS2_ILi8EEEEEENS1_IJNS2_ILi128EEENS2_ILi0EEEEEENS1_IJiiEEEEEDaRKT_RKT0_RKT1_ENKUlDpRKT_E_clIJNS_9MixedBitsILj0ELj384EEENS2_ILj0EEEEEEDaSM_) ;  /* 0x000002e000007944 */ /* 0x000fea0003c00000 */
[----:B------:R-:W-:Y:S02]  /*b780*/  MOV R8, R6 ;  /* 0x0000000600087202 */ /* 0x000fe40000000f00 */
[----:B------:R-:W-:-:S04]  /*b790*/  MOV R9, 0x0 ;  /* 0x0000000000097802 */ /* 0x000fc80000000f00 */
[----:B------:R-:W-:Y:S05]  /*b7a0*/  RET.REL.NODEC R8 `(_ZN7cutlass13device_kernelIN5flash19enable_sm80_to_sm89INS1_16FlashAttnBwdSm80INS1_25CollectiveMainloopBwdSm80ILi2ELi2EN4cute5tupleIJNS5_1CILi128EEES8_NS7_ILi64EEEEEENS_10bfloat16_tEfNS_4arch4Sm80ELb0ELb0ELb1ELb0ELb1ELb0ELb0ELb0ELi2ELi4ELi4ELi4ELb0EEENS1_24CollectiveEpilogueBwdGQAISA_fSD_Li256ELb0ELb1EEENS1_19SingleTileSchedulerILb0ELb0ELb0ELi128EEEEEEEEEvNT_6ParamsE) ;  /* 0xffff485008007950 */ /* 0x000fea0003c3ffff */
        .type           $_ZN7cutlass13device_kernelIN5flash19enable_sm80_to_sm89INS1_16FlashAttnBwdSm80INS1_25CollectiveMainloopBwdSm80ILi2ELi2EN4cute5tupleIJNS5_1CILi128EEES8_NS7_ILi64EEEEEENS_10bfloat16_tEfNS_4arch4Sm80ELb0ELb0ELb1ELb0ELb1ELb0ELb0ELb0ELi2ELi4ELi4ELi4ELb0EEENS1_24CollectiveEpilogueBwdGQAISA_fSD_Li256ELb0ELb1EEENS1_19SingleTileSchedulerILb0ELb0ELb0ELi128EEEEEEEEEvNT_6ParamsE$_ZZN4cute13to_mixed_bitsINS_5tupleIJNS1_IJNS_1CILi4EEENS2_ILi8EEEEEENS2_ILi2EEENS2_ILi1EEEEEENS1_IJNS1_IJNS2_ILi128EEENS2_ILi0EEEEEES4_SA_EEENS1_IJNS1_IJiiEEEiSA_EEEEEDaRKT_RKT0_RKT1_ENKUlRKT_RKT0_RKT1_E_clIS6_S4_iEEDaSQ_ST_SW_,@function
        .size           $_ZN7cutlass13device_kernelIN5flash19enable_sm80_to_sm89INS1_16FlashAttnBwdSm80INS1_25CollectiveMainloopBwdSm80ILi2ELi2EN4cute5tupleIJNS5_1CILi128EEES8_NS7_ILi64EEEEEENS_10bfloat16_tEfNS_4arch4Sm80ELb0ELb0ELb1ELb0ELb1ELb0ELb0ELb0ELi2ELi4ELi4ELi4ELb0EEENS1_24CollectiveEpilogueBwdGQAISA_fSD_Li256ELb0ELb1EEENS1_19SingleTileSchedulerILb0ELb0ELb0ELi128EEEEEEEEEvNT_6ParamsE$_ZZN4cute13to_mixed_bitsINS_5tupleIJNS1_IJNS_1CILi4EEENS2_ILi8EEEEEENS2_ILi2EEENS2_ILi1EEEEEENS1_IJNS1_IJNS2_ILi128EEENS2_ILi0EEEEEES4_SA_EEENS1_IJNS1_IJiiEEEiSA_EEEEEDaRKT_RKT0_RKT1_ENKUlRKT_RKT0_RKT1_E_clIS6_S4_iEEDaSQ_ST_SW_,($_ZN7cutlass13device_kernelIN5flash19enable_sm80_to_sm89INS1_16FlashAttnBwdSm80INS1_25CollectiveMainloopBwdSm80ILi2ELi2EN4cute5tupleIJNS5_1CILi128EEES8_NS7_ILi64EEEEEENS_10bfloat16_tEfNS_4arch4Sm80ELb0ELb0ELb1ELb0ELb1ELb0ELb0ELb0ELi2ELi4ELi4ELi4ELb0EEENS1_24CollectiveEpilogueBwdGQAISA_fSD_Li256ELb0ELb1EEENS1_19SingleTileSchedulerILb0ELb0ELb0ELi128EEEEEEEEEvNT_6ParamsE$_ZZN4cute13to_mixed_bitsINS_5tupleIJNS1_IJNS_1CILi4EEENS2_ILi8EEEEEES3_NS2_ILi1EEEEEENS1_IJNS1_IJNS2_ILi0EEENS2_ILi64EEEEEES8_S8_EEENS1_IJNS1_IJiiEEEiS8_EEEEEDaRKT_RKT0_RKT1_ENKUlDpRKT_E_clIJNS_9MixedBitsILj0ELj448EEENS2_ILj0EEESV_EEEDaSQ_ - $_ZN7cutlass13device_kernelIN5flash19enable_sm80_to_sm89INS1_16FlashAttnBwdSm80INS1_25CollectiveMainloopBwdSm80ILi2ELi2EN4cute5tupleIJNS5_1CILi128EEES8_NS7_ILi64EEEEEENS_10bfloat16_tEfNS_4arch4Sm80ELb0ELb0ELb1ELb0ELb1ELb0ELb0ELb0ELi2ELi4ELi4ELi4ELb0EEENS1_24CollectiveEpilogueBwdGQAISA_fSD_Li256ELb0ELb1EEENS1_19SingleTileSchedulerILb0ELb0ELb0ELi128EEEEEEEEEvNT_6ParamsE$_ZZN4cute13to_mixed_bitsINS_5tupleIJNS1_IJNS_1CILi4EEENS2_ILi8EEEEEENS2_ILi2EEENS2_ILi1EEEEEENS1_IJNS1_IJNS2_ILi128EEENS2_ILi0EEEEEES4_SA_EEENS1_IJNS1_IJiiEEEiSA_EEEEEDaRKT_RKT0_RKT1_ENKUlRKT_RKT0_RKT1_E_clIS6_S4_iEEDaSQ_ST_SW_)
$_ZN7cutlass13device_kernelIN5flash19enable_sm80_to_sm89INS1_16FlashAttnBwdSm80INS1_25CollectiveMainloopBwdSm80ILi2ELi2EN4cute5tupleIJNS5_1CILi128EEES8_NS7_ILi64EEEEEENS_10bfloat16_tEfNS_4arch4Sm80ELb0ELb0ELb1ELb0ELb1ELb0ELb0ELb0ELi2ELi4ELi4ELi4ELb0EEENS1_24CollectiveEpilogueBwdGQAISA_fSD_Li256ELb0ELb1EEENS1_19SingleTileSchedulerILb0ELb0ELb0ELi128EEEEEEEEEvNT_6ParamsE$_ZZN4cute13to_mixed_bitsINS_5tupleIJNS1_IJNS_1CILi4EEENS2_ILi8EEEEEENS2_ILi2EEENS2_ILi1EEEEEENS1_IJNS1_IJNS2_ILi128EEENS2_ILi0EEEEEES4_SA_EEENS1_IJNS1_IJiiEEEiSA_EEEEEDaRKT_RKT0_RKT1_ENKUlRKT_RKT0_RKT1_E_clIS6_S4_iEEDaSQ_ST_SW_:
[----:B------:R-:W-:Y:S01]  /*b7b0*/  MOV R8, R6 ;  /* 0x0000000600087202 */ /* 0x000fe20000000f00 */
[----:B------:R-:W-:Y:S02]  /*b7c0*/  IMAD.MOV.U32 R9, RZ, RZ, 0x0 ;  /* 0x00000000ff097424 */ /* 0x000fe400078e00ff */
[----:B------:R-:W-:-:S05]  /*b7d0*/  IMAD.SHL.U32 R2, R34, 0x8, RZ ;  /* 0x0000000822027824 */ /* 0x000fca00078e00ff */
[----:B------:R-:W-:Y:S01]  /*b7e0*/  LOP3.LUT R2, R2, 0x8, RZ, 0xc0, !PT ;  /* 0x0000000802027812 */ /* 0x000fe200078ec0ff */
[----:B------:R-:W-:Y:S06]  /*b7f0*/  RET.REL.NODEC R8 `(_ZN7cutlass13device_kernelIN5flash19enable_sm80_to_sm89INS1_16FlashAttnBwdSm80INS1_25CollectiveMainloopBwdSm80ILi2ELi2EN4cute5tupleIJNS5_1CILi128EEES8_NS7_ILi64EEEEEENS_10bfloat16_tEfNS_4arch4Sm80ELb0ELb0ELb1ELb0ELb1ELb0ELb0ELb0ELi2ELi4ELi4ELi4ELb0EEENS1_24CollectiveEpilogueBwdGQAISA_fSD_Li256ELb0ELb1EEENS1_19SingleTileSchedulerILb0ELb0ELb0ELi128EEEEEEEEEvNT_6ParamsE) ;  /* 0xffff480008007950 */ /* 0x000fec0003c3ffff */
        .type           $_ZN7cutlass13device_kernelIN5flash19enable_sm80_to_sm89INS1_16FlashAttnBwdSm80INS1_25CollectiveMainloopBwdSm80ILi2ELi2EN4cute5tupleIJNS5_1CILi128EEES8_NS7_ILi64EEEEEENS_10bfloat16_tEfNS_4arch4Sm80ELb0ELb0ELb1ELb0ELb1ELb0ELb0ELb0ELi2ELi4ELi4ELi4ELb0EEENS1_24CollectiveEpilogueBwdGQAISA_fSD_Li256ELb0ELb1EEENS1_19SingleTileSchedulerILb0ELb0ELb0ELi128EEEEEEEEEvNT_6ParamsE$_ZZN4cute13to_mixed_bitsINS_5tupleIJNS1_IJNS_1CILi4EEENS2_ILi8EEEEEES3_NS2_ILi1EEEEEENS1_IJNS1_IJNS2_ILi0EEENS2_ILi64EEEEEES8_S8_EEENS1_IJNS1_IJiiEEEiS8_EEEEEDaRKT_RKT0_RKT1_ENKUlDpRKT_E_clIJNS_9MixedBitsILj0ELj448EEENS2_ILj0EEESV_EEEDaSQ_,@function
        .size           $_ZN7cutlass13device_kernelIN5flash19enable_sm80_to_sm89INS1_16FlashAttnBwdSm80INS1_25CollectiveMainloopBwdSm80ILi2ELi2EN4cute5tupleIJNS5_1CILi128EEES8_NS7_ILi64EEEEEENS_10bfloat16_tEfNS_4arch4Sm80ELb0ELb0ELb1ELb0ELb1ELb0ELb0ELb0ELi2ELi4ELi4ELi4ELb0EEENS1_24CollectiveEpilogueBwdGQAISA_fSD_Li256ELb0ELb1EEENS1_19SingleTileSchedulerILb0ELb0ELb0ELi128EEEEEEEEEvNT_6ParamsE$_ZZN4cute13to_mixed_bitsINS_5tupleIJNS1_IJNS_1CILi4EEENS2_ILi8EEEEEES3_NS2_ILi1EEEEEENS1_IJNS1_IJNS2_ILi0EEENS2_ILi64EEEEEES8_S8_EEENS1_IJNS1_IJiiEEEiS8_EEEEEDaRKT_RKT0_RKT1_ENKUlDpRKT_E_clIJNS_9MixedBitsILj0ELj448EEENS2_ILj0EEESV_EEEDaSQ_,($_ZN7cutlass13device_kernelIN5flash19enable_sm80_to_sm89INS1_16FlashAttnBwdSm80INS1_25CollectiveMainloopBwdSm80ILi2ELi2EN4cute5tupleIJNS5_1CILi128EEES8_NS7_ILi64EEEEEENS_10bfloat16_tEfNS_4arch4Sm80ELb0ELb0ELb1ELb0ELb1ELb0ELb0ELb0ELi2ELi4ELi4ELi4ELb0EEENS1_24CollectiveEpilogueBwdGQAISA_fSD_Li256ELb0ELb1EEENS1_19SingleTileSchedulerILb0ELb0ELb0ELi128EEEEEEEEEvNT_6ParamsE$_ZZN4cute13to_mixed_bitsINS_5tupleIJNS1_IJNS_1CILi4EEENS2_ILi8EEEEEES3_NS2_ILi1EEEEEENS1_IJNS1_IJNS2_ILi0EEENS2_ILi64EEEEEES8_S8_EEENS1_IJNS1_IJiiEEEiS8_EEEEEDaRKT_RKT0_RKT1_ENKUlRKT_RKT0_RKT1_E_clIS5_SA_SC_EEDaSP_SS_SV_ - $_ZN7cutlass13device_kernelIN5flash19enable_sm80_to_sm89INS1_16FlashAttnBwdSm80INS1_25CollectiveMainloopBwdSm80ILi2ELi2EN4cute5tupleIJNS5_1CILi128EEES8_NS7_ILi64EEEEEENS_10bfloat16_tEfNS_4arch4Sm80ELb0ELb0ELb1ELb0ELb1ELb0ELb0ELb0ELi2ELi4ELi4ELi4ELb0EEENS1_24CollectiveEpilogueBwdGQAISA_fSD_Li256ELb0ELb1EEENS1_19SingleTileSchedulerILb0ELb0ELb0ELi128EEEEEEEEEvNT_6ParamsE$_ZZN4cute13to_mixed_bitsINS_5tupleIJNS1_IJNS_1CILi4EEENS2_ILi8EEEEEES3_NS2_ILi1EEEEEENS1_IJNS1_IJNS2_ILi0EEENS2_ILi64EEEEEES8_S8_EEENS1_IJNS1_IJiiEEEiS8_EEEEEDaRKT_RKT0_RKT1_ENKUlDpRKT_E_clIJNS_9MixedBitsILj0ELj448EEENS2_ILj0EEESV_EEEDaSQ_)
$_ZN7cutlass13device_kernelIN5flash19enable_sm80_to_sm89INS1_16FlashAttnBwdSm80INS1_25CollectiveMainloopBwdSm80ILi2ELi2EN4cute5tupleIJNS5_1CILi128EEES8_NS7_ILi64EEEEEENS_10bfloat16_tEfNS_4arch4Sm80ELb0ELb0ELb1ELb0ELb1ELb0ELb0ELb0ELi2ELi4ELi4ELi4ELb0EEENS1_24CollectiveEpilogueBwdGQAISA_fSD_Li256ELb0ELb1EEENS1_19SingleTileSchedulerILb0ELb0ELb0ELi128EEEEEEEEEvNT_6ParamsE$_ZZN4cute13to_mixed_bitsINS_5tupleIJNS1_IJNS_1CILi4EEENS2_ILi8EEEEEES3_NS2_ILi1EEEEEENS1_IJNS1_IJNS2_ILi0EEENS2_ILi64EEEEEES8_S8_EEENS1_IJNS1_IJiiEEEiS8_EEEEEDaRKT_RKT0_RKT1_ENKUlDpRKT_E_clIJNS_9MixedBitsILj0ELj448EEENS2_ILj0EEESV_EEEDaSQ_:
[----:B------:R-:W-:Y:S02]  /*b800*/  MOV R3, 0x0 ;  /* 0x0000000000037802 */ /* 0x000fe40000000f00 */
[----:B------:R-:W-:Y:S02]  /*b810*/  LOP3.LUT R13, R13, 0x1c0, RZ, 0xc0, !PT ;  /* 0x000001c00d0d7812 */ /* 0x000fe400078ec0ff */
[----:B------:R-:W-:Y:S05]  /*b820*/  RET.REL.NODEC R2 `(_ZN7cutlass13device_kernelIN5flash19enable_sm80_to_sm89INS1_16FlashAttnBwdSm80INS1_25CollectiveMainloopBwdSm80ILi2ELi2EN4cute5tupleIJNS5_1CILi128EEES8_NS7_ILi64EEEEEENS_10bfloat16_tEfNS_4arch4Sm80ELb0ELb0ELb1ELb0ELb1ELb0ELb0ELb0ELi2ELi4ELi4ELi4ELb0EEENS1_24CollectiveEpilogueBwdGQAISA_fSD_Li256ELb0ELb1EEENS1_19SingleTileSchedulerILb0ELb0ELb0ELi128EEEEEEEEEvNT_6ParamsE) ;  /* 0xffff47d002007950 */ /* 0x000fea0003c3ffff */
        .type           $_ZN7cutlass13device_kernelIN5flash19enable_sm80_to_sm89INS1_16FlashAttnBwdSm80INS1_25CollectiveMainloopBwdSm80ILi2ELi2EN4cute5tupleIJNS5_1CILi128EEES8_NS7_ILi64EEEEEENS_10bfloat16_tEfNS_4arch4Sm80ELb0ELb0ELb1ELb0ELb1ELb0ELb0ELb0ELi2ELi4ELi4ELi4ELb0EEENS1_24CollectiveEpilogueBwdGQAISA_fSD_Li256ELb0ELb1EEENS1_19SingleTileSchedulerILb0ELb0ELb0ELi128EEEEEEEEEvNT_6ParamsE$_ZZN4cute13to_mixed_bitsINS_5tupleIJNS1_IJNS_1CILi4EEENS2_ILi8EEEEEES3_NS2_ILi1EEEEEENS1_IJNS1_IJNS2_ILi0EEENS2_ILi64EEEEEES8_S8_EEENS1_IJNS1_IJiiEEEiS8_EEEEEDaRKT_RKT0_RKT1_ENKUlRKT_RKT0_RKT1_E_clIS5_SA_SC_EEDaSP_SS_SV_,@function
        .size           $_ZN7cutlass13device_kernelIN5flash19enable_sm80_to_sm89INS1_16FlashAttnBwdSm80INS1_25CollectiveMainloopBwdSm80ILi2ELi2EN4cute5tupleIJNS5_1CILi128EEES8_NS7_ILi64EEEEEENS_10bfloat16_tEfNS_4arch4Sm80ELb0ELb0ELb1ELb0ELb1ELb0ELb0ELb0ELi2ELi4ELi4ELi4ELb0EEENS1_24CollectiveEpilogueBwdGQAISA_fSD_Li256ELb0ELb1EEENS1_19SingleTileSchedulerILb0ELb0ELb0ELi128EEEEEEEEEvNT_6ParamsE$_ZZN4cute13to_mixed_bitsINS_5tupleIJNS1_IJNS_1CILi4EEENS2_ILi8EEEEEES3_NS2_ILi1EEEEEENS1_IJNS1_IJNS2_ILi0EEENS2_ILi64EEEEEES8_S8_EEENS1_IJNS1_IJiiEEEiS8_EEEEEDaRKT_RKT0_RKT1_ENKUlRKT_RKT0_RKT1_E_clIS5_SA_SC_EEDaSP_SS_SV_,($_ZN7cutlass13device_kernelIN5flash19enable_sm80_to_sm89INS1_16FlashAttnBwdSm80INS1_25CollectiveMainloopBwdSm80ILi2ELi2EN4cute5tupleIJNS5_1CILi128EEES8_NS7_ILi64EEEEEENS_10bfloat16_tEfNS_4arch4Sm80ELb0ELb0ELb1ELb0ELb1ELb0ELb0ELb0ELi2ELi4ELi4ELi4ELb0EEENS1_24CollectiveEpilogueBwdGQAISA_fSD_Li256ELb0ELb1EEENS1_19SingleTileSchedulerILb0ELb0ELb0ELi128EEEEEEEEEvNT_6ParamsE$_ZZN4cute13to_mixed_bitsINS_5tupleIJNS1_IJNS_1CILi4EEENS2_ILi8EEEEEES3_NS2_ILi1EEEEEENS1_IJNS1_IJNS2_ILi128EEENS2_ILi0EEEEEENS2_ILi16EEES9_EEENS1_IJNS1_IJiiEEEiS9_EEEEEDaRKT_RKT0_RKT1_ENKUlDpRKT_E_clIJNS_9MixedBitsILj0ELj384EEENSU_ILj0ELj48EEENS2_ILj0EEEEEEDaSR_ - $_ZN7cutlass13device_kernelIN5flash19enable_sm80_to_sm89INS1_16FlashAttnBwdSm80INS1_25CollectiveMainloopBwdSm80ILi2ELi2EN4cute5tupleIJNS5_1CILi128EEES8_NS7_ILi64EEEEEENS_10bfloat16_tEfNS_4arch4Sm80ELb0ELb0ELb1ELb0ELb1ELb0ELb0ELb0ELi2ELi4ELi4ELi4ELb0EEENS1_24CollectiveEpilogueBwdGQAISA_fSD_Li256ELb0ELb1EEENS1_19SingleTileSchedulerILb0ELb0ELb0ELi128EEEEEEEEEvNT_6ParamsE$_ZZN4cute13to_mixed_bitsINS_5tupleIJNS1_IJNS_1CILi4EEENS2_ILi8EEEEEES3_NS2_ILi1EEEEEENS1_IJNS1_IJNS2_ILi0EEENS2_ILi64EEEEEES8_S8_EEENS1_IJNS1_IJiiEEEiS8_EEEEEDaRKT_RKT0_RKT1_ENKUlRKT_RKT0_RKT1_E_clIS5_SA_SC_EEDaSP_SS_SV_)
$_ZN7cutlass13device_kernelIN5flash19enable_sm80_to_sm89INS1_16FlashAttnBwdSm80INS1_25CollectiveMainloopBwdSm80ILi2ELi2EN4cute5tupleIJNS5_1CILi128EEES8_NS7_ILi64EEEEEENS_10bfloat16_tEfNS_4arch4Sm80ELb0ELb0ELb1ELb0ELb1ELb0ELb0ELb0ELi2ELi4ELi4ELi4ELb0EEENS1_24CollectiveEpilogueBwdGQAISA_fSD_Li256ELb0ELb1EEENS1_19SingleTileSchedulerILb0ELb0ELb0ELi128EEEEEEEEEvNT_6ParamsE$_ZZN4cute13to_mixed_bitsINS_5tupleIJNS1_IJNS_1CILi4EEENS2_ILi8EEEEEES3_NS2_ILi1EEEEEENS1_IJNS1_IJNS2_ILi0EEENS2_ILi64EEEEEES8_S8_EEENS1_IJNS1_IJiiEEEiS8_EEEEEDaRKT_RKT0_RKT1_ENKUlRKT_RKT0_RKT1_E_clIS5_SA_SC_EEDaSP_SS_SV_:
        /* <DEDUP_REMOVED lines=8> */
        .type           $_ZN7cutlass13device_kernelIN5flash19enable_sm80_to_sm89INS1_16FlashAttnBwdSm80INS1_25CollectiveMainloopBwdSm80ILi2ELi2EN4cute5tupleIJNS5_1CILi128EEES8_NS7_ILi64EEEEEENS_10bfloat16_tEfNS_4arch4Sm80ELb0ELb0ELb1ELb0ELb1ELb0ELb0ELb0ELi2ELi4ELi4ELi4ELb0EEENS1_24CollectiveEpilogueBwdGQAISA_fSD_Li256ELb0ELb1EEENS1_19SingleTileSchedulerILb0ELb0ELb0ELi128EEEEEEEEEvNT_6ParamsE$_ZZN4cute13to_mixed_bitsINS_5tupleIJNS1_IJNS_1CILi4EEENS2_ILi8EEEEEES3_NS2_ILi1EEEEEENS1_IJNS1_IJNS2_ILi128EEENS2_ILi0EEEEEENS2_ILi16EEES9_EEENS1_IJNS1_IJiiEEEiS9_EEEEEDaRKT_RKT0_RKT1_ENKUlDpRKT_E_clIJNS_9MixedBitsILj0ELj384EEENSU_ILj0ELj48EEENS2_ILj0EEEEEEDaSR_,@function
        .size           $_ZN7cutlass13device_kernelIN5flash19enable_sm80_to_sm89INS1_16FlashAttnBwdSm80INS1_25CollectiveMainloopBwdSm80ILi2ELi2EN4cute5tupleIJNS5_1CILi128EEES8_NS7_ILi64EEEEEENS_10bfloat16_tEfNS_4arch4Sm80ELb0ELb0ELb1ELb0ELb1ELb0ELb0ELb0ELi2ELi4ELi4ELi4ELb0EEENS1_24CollectiveEpilogueBwdGQAISA_fSD_Li256ELb0ELb1EEENS1_19SingleTileSchedulerILb0ELb0ELb0ELi128EEEEEEEEEvNT_6ParamsE$_ZZN4cute13to_mixed_bitsINS_5tupleIJNS1_IJNS_1CILi4EEENS2_ILi8EEEEEES3_NS2_ILi1EEEEEENS1_IJNS1_IJNS2_ILi128EEENS2_ILi0EEEEEENS2_ILi16EEES9_EEENS1_IJNS1_IJiiEEEiS9_EEEEEDaRKT_RKT0_RKT1_ENKUlDpRKT_E_clIJNS_9MixedBitsILj0ELj384EEENSU_ILj0ELj48EEENS2_ILj0EEEEEEDaSR_,($_ZN7cutlass13device_kernelIN5flash19enable_sm80_to_sm89INS1_16FlashAttnBwdSm80INS1_25CollectiveMainloopBwdSm80ILi2ELi2EN4cute5tupleIJNS5_1CILi128EEES8_NS7_ILi64EEEEEENS_10bfloat16_tEfNS_4arch4Sm80ELb0ELb0ELb1ELb0ELb1ELb0ELb0ELb0ELi2ELi4ELi4ELi4ELb0EEENS1_24CollectiveEpilogueBwdGQAISA_fSD_Li256ELb0ELb1EEENS1_19SingleTileSchedulerILb0ELb0ELb0ELi128EEEEEEEEEvNT_6ParamsE$_ZZN4cute13to_mixed_bitsINS_5tupleIJNS1_IJNS_1CILi4EEENS2_ILi8EEEEEES3_NS2_ILi1EEEEEENS1_IJNS1_IJNS2_ILi128EEENS2_ILi0EEEEEENS2_ILi16EEES9_EEENS1_IJNS1_IJiiEEEiS9_EEEEEDaRKT_RKT0_RKT1_ENKUlRKT_RKT0_RKT1_E_clIS3_SB_iEEDaSQ_ST_SW_ - $_ZN7cutlass13device_kernelIN5flash19enable_sm80_to_sm89INS1_16FlashAttnBwdSm80INS1_25CollectiveMainloopBwdSm80ILi2ELi2EN4cute5tupleIJNS5_1CILi128EEES8_NS7_ILi64EEEEEENS_10bfloat16_tEfNS_4arch4Sm80ELb0ELb0ELb1ELb0ELb1ELb0ELb0ELb0ELi2ELi4ELi4ELi4ELb0EEENS1_24CollectiveEpilogueBwdGQAISA_fSD_Li256ELb0ELb1EEENS1_19SingleTileSchedulerILb0ELb0ELb0ELi128EEEEEEEEEvNT_6ParamsE$_ZZN4cute13to_mixed_bitsINS_5tupleIJNS1_IJNS_1CILi4EEENS2_ILi8EEEEEES3_NS2_ILi1EEEEEENS1_IJNS1_IJNS2_ILi128EEENS2_ILi0EEEEEENS2_ILi16EEES9_EEENS1_IJNS1_IJiiEEEiS9_EEEEEDaRKT_RKT0_RKT1_ENKUlDpRKT_E_clIJNS_9MixedBitsILj0ELj384EEENSU_ILj0ELj48EEENS2_ILj0EEEEEEDaSR_)
$_ZN7cutlass13device_kernelIN5flash19enable_sm80_to_sm89INS1_16FlashAttnBwdSm80INS1_25CollectiveMainloopBwdSm80ILi2ELi2EN4cute5tupleIJNS5_1CILi128EEES8_NS7_ILi64EEEEEENS_10bfloat16_tEfNS_4arch4Sm80ELb0ELb0ELb1ELb0ELb1ELb0ELb0ELb0ELi2ELi4ELi4ELi4ELb0EEENS1_24CollectiveEpilogueBwdGQAISA_fSD_Li256ELb0ELb1EEENS1_19SingleTileSchedulerILb0ELb0ELb0ELi128EEEEEEEEEvNT_6ParamsE$_ZZN4cute13to_mixed_bitsINS_5tupleIJNS1_IJNS_1CILi4EEENS2_ILi8EEEEEES3_NS2_ILi1EEEEEENS1_IJNS1_IJNS2_ILi128EEENS2_ILi0EEEEEENS2_ILi16EEES9_EEENS1_IJNS1_IJiiEEEiS9_EEEEEDaRKT_RKT0_RKT1_ENKUlDpRKT_E_clIJNS_9MixedBitsILj0ELj384EEENSU_ILj0ELj48EEENS2_ILj0EEEEEEDaSR_:
[----:B------:R-:W-:Y:S01]  /*b8b0*/  IMAD.MOV.U32 R8, RZ, RZ, R2 ;  /* 0x000000ffff087224 */ /* 0x000fe200078e0002 */
[----:B------:R-:W-:Y:S01]  /*b8c0*/  LOP3.LUT R6, R5, 0x30, RZ, 0xc0, !PT ;  /* 0x0000003005067812 */ /* 0x000fe200078ec0ff */
[----:B------:R-:W-:-:S03]  /*b8d0*/  IMAD.MOV.U32 R9, RZ, RZ, 0x0 ;  /* 0x00000000ff097424 */ /* 0x000fc600078e00ff */
[----:B------:R-:W-:Y:S01]  /*b8e0*/  LOP3.LUT R3, R6, 0x1b0, R3, 0x78, !PT ;  /* 0x000001b006037812 */ /* 0x000fe200078e7803 */
[----:B------:R-:W-:Y:S06]  /*b8f0*/  RET.REL.NODEC R8 `(_ZN7cutlass13device_kernelIN5flash19enable_sm80_to_sm89INS1_16FlashAttnBwdSm80INS1_25CollectiveMainloopBwdSm80ILi2ELi2EN4cute5tupleIJNS5_1CILi128EEES8_NS7_ILi64EEEEEENS_10bfloat16_tEfNS_4arch4Sm80ELb0ELb0ELb1ELb0ELb1ELb0ELb0ELb0ELi2ELi4ELi4ELi4ELb0EEENS1_24CollectiveEpilogueBwdGQAISA_fSD_Li256ELb0ELb1EEENS1_19SingleTileSchedulerILb0ELb0ELb0ELi128EEEEEEEEEvNT_6ParamsE) ;  /* 0xffff470008007950 */ /* 0x000fec0003c3ffff */
        .type           $_ZN7cutlass13device_kernelIN5flash19enable_sm80_to_sm89INS1_16FlashAttnBwdSm80INS1_25CollectiveMainloopBwdSm80ILi2ELi2EN4cute5tupleIJNS5_1CILi128EEES8_NS7_ILi64EEEEEENS_10bfloat16_tEfNS_4arch4Sm80ELb0ELb0ELb1ELb0ELb1ELb0ELb0ELb0ELi2ELi4ELi4ELi4ELb0EEENS1_24CollectiveEpilogueBwdGQAISA_fSD_Li256ELb0ELb1EEENS1_19SingleTileSchedulerILb0ELb0ELb0ELi128EEEEEEEEEvNT_6ParamsE$_ZZN4cute13to_mixed_bitsINS_5tupleIJNS1_IJNS_1CILi4EEENS2_ILi8EEEEEES3_NS2_ILi1EEEEEENS1_IJNS1_IJNS2_ILi128EEENS2_ILi0EEEEEENS2_ILi16EEES9_EEENS1_IJNS1_IJiiEEEiS9_EEEEEDaRKT_RKT0_RKT1_ENKUlRKT_RKT0_RKT1_E_clIS3_SB_iEEDaSQ_ST_SW_,@function
        .size           $_ZN7cutlass13device_kernelIN5flash19enable_sm80_to_sm89INS1_16FlashAttnBwdSm80INS1_25CollectiveMainloopBwdSm80ILi2ELi2EN4cute5tupleIJNS5_1CILi128EEES8_NS7_ILi64EEEEEENS_10bfloat16_tEfNS_4arch4Sm80ELb0ELb0ELb1ELb0ELb1ELb0ELb0ELb0ELi2ELi4ELi4ELi4ELb0EEENS1_24CollectiveEpilogueBwdGQAISA_fSD_Li256ELb0ELb1EEENS1_19SingleTileSchedulerILb0ELb0ELb0ELi128EEEEEEEEEvNT_6ParamsE$_ZZN4cute13to_mixed_bitsINS_5tupleIJNS1_IJNS_1CILi4EEENS2_ILi8EEEEEES3_NS2_ILi1EEEEEENS1_IJNS1_IJNS2_ILi128EEENS2_ILi0EEEEEENS2_ILi16EEES9_EEENS1_IJNS1_IJiiEEEiS9_EEEEEDaRKT_RKT0_RKT1_ENKUlRKT_RKT0_RKT1_E_clIS3_SB_iEEDaSQ_ST_SW_,($_ZN7cutlass13device_kernelIN5flash19enable_sm80_to_sm89INS1_16FlashAttnBwdSm80INS1_25CollectiveMainloopBwdSm80ILi2ELi2EN4cute5tupleIJNS5_1CILi128EEES8_NS7_ILi64EEEEEENS_10bfloat16_tEfNS_4arch4Sm80ELb0ELb0ELb1ELb0ELb1ELb0ELb0ELb0ELi2ELi4ELi4ELi4ELb0EEENS1_24CollectiveEpilogueBwdGQAISA_fSD_Li256ELb0ELb1EEENS1_19SingleTileSchedulerILb0ELb0ELb0ELi128EEEEEEEEEvNT_6ParamsE$_ZZN4cute13to_mixed_bitsINS_5tupleIJNS1_IJNS_1CILi4EEENS2_ILi8EEEEEES3_NS2_ILi1EEEEEENS1_IJNS1_IJNS2_ILi128EEENS2_ILi0EEEEEENS2_ILi16EEES9_EEENS1_IJNS1_IJiiEEEiS9_EEEEEDaRKT_RKT0_RKT1_ENKUlRKT_RKT0_RKT1_E_clIS5_SA_SD_EEDaSQ_ST_SW_ - $_ZN7cutlass13device_kernelIN5flash19enable_sm80_to_sm89INS1_16FlashAttnBwdSm80INS1_25CollectiveMainloopBwdSm80ILi2ELi2EN4cute5tupleIJNS5_1CILi128EEES8_NS7_ILi64EEEEEENS_10bfloat16_tEfNS_4arch4Sm80ELb0ELb0ELb1ELb0ELb1ELb0ELb0ELb0ELi2ELi4ELi4ELi4ELb0EEENS1_24CollectiveEpilogueBwdGQAISA_fSD_Li256ELb0ELb1EEENS1_19SingleTileSchedulerILb0ELb0ELb0ELi128EEEEEEEEEvNT_6ParamsE$_ZZN4cute13to_mixed_bitsINS_5tupleIJNS1_IJNS_1CILi4EEENS2_ILi8EEEEEES3_NS2_ILi1EEEEEENS1_IJNS1_IJNS2_ILi128EEENS2_ILi0EEEEEENS2_ILi16EEES9_EEENS1_IJNS1_IJiiEEEiS9_EEEEEDaRKT_RKT0_RKT1_ENKUlRKT_RKT0_RKT1_E_clIS3_SB_iEEDaSQ_ST_SW_)
$_ZN7cutlass13device_kernelIN5flash19enable_sm80_to_sm89INS1_16FlashAttnBwdSm80INS1_25CollectiveMainloopBwdSm80ILi2ELi2EN4cute5tupleIJNS5_1CILi128EEES8_NS7_ILi64EEEEEENS_10bfloat16_tEfNS_4arch4Sm80ELb0ELb0ELb1ELb0ELb1ELb0ELb0ELb0ELi2ELi4ELi4ELi4ELb0EEENS1_24CollectiveEpilogueBwdGQAISA_fSD_Li256ELb0ELb1EEENS1_19SingleTileSchedulerILb0ELb0ELb0ELi128EEEEEEEEEvNT_6ParamsE$_ZZN4cute13to_mixed_bitsINS_5tupleIJNS1_IJNS_1CILi4EEENS2_ILi8EEEEEES3_NS2_ILi1EEEEEENS1_IJNS1_IJNS2_ILi128EEENS2_ILi0EEEEEENS2_ILi16EEES9_EEENS1_IJNS1_IJiiEEEiS9_EEEEEDaRKT_RKT0_RKT1_ENKUlRKT_RKT0_RKT1_E_clIS3_SB_iEEDaSQ_ST_SW_:
[----:B------:R-:W-:Y:S01]  /*b900*/  MOV R8, R6 ;  /* 0x0000000600087202 */ /* 0x000fe20000000f00 */
[----:B------:R-:W-:Y:S02]  /*b910*/  IMAD.MOV.U32 R9, RZ, RZ, 0x0 ;  /* 0x00000000ff097424 */ /* 0x000fe400078e00ff */
[----:B------:R-:W-:-:S05]  /*b920*/  IMAD.SHL.U32 R2, R33, 0x10, RZ ;  /* 0x0000001021027824 */ /* 0x000fca00078e00ff */
[----:B------:R-:W-:Y:S01]  /*b930*/  LOP3.LUT R2, R2, 0x30, RZ, 0xc0, !PT ;  /* 0x0000003002027812 */ /* 0x000fe200078ec0ff */
[----:B------:R-:W-:Y:S06]  /*b940*/  RET.REL.NODEC R8 `(_ZN7cutlass13device_kernelIN5flash19enable_sm80_to_sm89INS1_16FlashAttnBwdSm80INS1_25CollectiveMainloopBwdSm80ILi2ELi2EN4cute5tupleIJNS5_1CILi128EEES8_NS7_ILi64EEEEEENS_10bfloat16_tEfNS_4arch4Sm80ELb0ELb0ELb1ELb0ELb1ELb0ELb0ELb0ELi2ELi4ELi4ELi4ELb0EEENS1_24CollectiveEpilogueBwdGQAISA_fSD_Li256ELb0ELb1EEENS1_19SingleTileSchedulerILb0ELb0ELb0ELi128EEEEEEEEEvNT_6ParamsE) ;  /* 0xffff46b008007950 */ /* 0x000fec0003c3ffff */
        .type           $_ZN7cutlass13device_kernelIN5flash19enable_sm80_to_sm89INS1_16FlashAttnBwdSm80INS1_25CollectiveMainloopBwdSm80ILi2ELi2EN4cute5tupleIJNS5_1CILi128EEES8_NS7_ILi64EEEEEENS_10bfloat16_tEfNS_4arch4Sm80ELb0ELb0ELb1ELb0ELb1ELb0ELb0ELb0ELi2ELi4ELi4ELi4ELb0EEENS1_24CollectiveEpilogueBwdGQAISA_fSD_Li256ELb0ELb1EEENS1_19SingleTileSchedulerILb0ELb0ELb0ELi128EEEEEEEEEvNT_6ParamsE$_ZZN4cute13to_mixed_bitsINS_5tupleIJNS1_IJNS_1CILi4EEENS2_ILi8EEEEEES3_NS2_ILi1EEEEEENS1_IJNS1_IJNS2_ILi128EEENS2_ILi0EEEEEENS2_ILi16EEES9_EEENS1_IJNS1_IJiiEEEiS9_EEEEEDaRKT_RKT0_RKT1_ENKUlRKT_RKT0_RKT1_E_clIS5_SA_SD_EEDaSQ_ST_SW_,@function
        .size           $_ZN7cutlass13device_kernelIN5flash19enable_sm80_to_sm89INS1_16FlashAttnBwdSm80INS1_25CollectiveMainloopBwdSm80ILi2ELi2EN4cute5tupleIJNS5_1CILi128EEES8_NS7_ILi64EEEEEENS_10bfloat16_tEfNS_4arch4Sm80ELb0ELb0ELb1ELb0ELb1ELb0ELb0ELb0ELi2ELi4ELi4ELi4ELb0EEENS1_24CollectiveEpilogueBwdGQAISA_fSD_Li256ELb0ELb1EEENS1_19SingleTileSchedulerILb0ELb0ELb0ELi128EEEEEEEEEvNT_6ParamsE$_ZZN4cute13to_mixed_bitsINS_5tupleIJNS1_IJNS_1CILi4EEENS2_ILi8EEEEEES3_NS2_ILi1EEEEEENS1_IJNS1_IJNS2_ILi128EEENS2_ILi0EEEEEENS2_ILi16EEES9_EEENS1_IJNS1_IJiiEEEiS9_EEEEEDaRKT_RKT0_RKT1_ENKUlRKT_RKT0_RKT1_E_clIS5_SA_SD_EEDaSQ_ST_SW_,($_ZN7cutlass13device_kernelIN5flash19enable_sm80_to_sm89INS1_16FlashAttnBwdSm80INS1_25CollectiveMainloopBwdSm80ILi2ELi2EN4cute5tupleIJNS5_1CILi128EEES8_NS7_ILi64EEEEEENS_10bfloat16_tEfNS_4arch4Sm80ELb0ELb0ELb1ELb0ELb1ELb0ELb0ELb0ELi2ELi4ELi4ELi4ELb0EEENS1_24CollectiveEpilogueBwdGQAISA_fSD_Li256ELb0ELb1EEENS1_19SingleTileSchedulerILb0ELb0ELb0ELi128EEEEEEEEEvNT_6ParamsE$_ZZN4cute13to_mixed_bitsINS_5tupleIJNS_1CILi4EEENS2_ILi8EEEEEENS1_IJNS2_ILi0EEENS2_ILi64EEEEEENS1_IJiiEEEEEDaRKT_RKT0_RKT1_ENKUlDpRKT_E_clIJNS2_ILj0EEENS_9MixedBitsILj0ELj448EEEEEEDaSM_ - $_ZN7cutlass13device_kernelIN5flash19enable_sm80_to_sm89INS1_16FlashAttnBwdSm80INS1_25CollectiveMainloopBwdSm80ILi2ELi2EN4cute5tupleIJNS5_1CILi128EEES8_NS7_ILi64EEEEEENS_10bfloat16_tEfNS_4arch4Sm80ELb0ELb0ELb1ELb0ELb1ELb0ELb0ELb0ELi2ELi4ELi4ELi4ELb0EEENS1_24CollectiveEpilogueBwdGQAISA_fSD_Li256ELb0ELb1EEENS1_19SingleTileSchedulerILb0ELb0ELb0ELi128EEEEEEEEEvNT_6ParamsE$_ZZN4cute13to_mixed_bitsINS_5tupleIJNS1_IJNS_1CILi4EEENS2_ILi8EEEEEES3_NS2_ILi1EEEEEENS1_IJNS1_IJNS2_ILi128EEENS2_ILi0EEEEEENS2_ILi16EEES9_EEENS1_IJNS1_IJiiEEEiS9_EEEEEDaRKT_RKT0_RKT1_ENKUlRKT_RKT0_RKT1_E_clIS5_SA_SD_EEDaSQ_ST_SW_)
$_ZN7cutlass13device_kernelIN5flash19enable_sm80_to_sm89INS1_16FlashAttnBwdSm80INS1_25CollectiveMainloopBwdSm80ILi2ELi2EN4cute5tupleIJNS5_1CILi128EEES8_NS7_ILi64EEEEEENS_10bfloat16_tEfNS_4arch4Sm80ELb0ELb0ELb1ELb0ELb1ELb0ELb0ELb0ELi2ELi4ELi4ELi4ELb0EEENS1_24CollectiveEpilogueBwdGQAISA_fSD_Li256ELb0ELb1EEENS1_19SingleTileSchedulerILb0ELb0ELb0ELi128EEEEEEEEEvNT_6ParamsE$_ZZN4cute13to_mixed_bitsINS_5tupleIJNS1_IJNS_1CILi4EEENS2_ILi8EEEEEES3_NS2_ILi1EEEEEENS1_IJNS1_IJNS2_ILi128EEENS2_ILi0EEEEEENS2_ILi16EEES9_EEENS1_IJNS1_IJiiEEEiS9_EEEEEDaRKT_RKT0_RKT1_ENKUlRKT_RKT0_RKT1_E_clIS5_SA_SD_EEDaSQ_ST_SW_:
        /* <DEDUP_REMOVED lines=8> */
        .type           $_ZN7cutlass13device_kernelIN5flash19enable_sm80_to_sm89INS1_16FlashAttnBwdSm80INS1_25CollectiveMainloopBwdSm80ILi2ELi2EN4cute5tupleIJNS5_1CILi128EEES8_NS7_ILi64EEEEEENS_10bfloat16_tEfNS_4arch4Sm80ELb0ELb0ELb1ELb0ELb1ELb0ELb0ELb0ELi2ELi4ELi4ELi4ELb0EEENS1_24CollectiveEpilogueBwdGQAISA_fSD_Li256ELb0ELb1EEENS1_19SingleTileSchedulerILb0ELb0ELb0ELi128EEEEEEEEEvNT_6ParamsE$_ZZN4cute13to_mixed_bitsINS_5tupleIJNS_1CILi4EEENS2_ILi8EEEEEENS1_IJNS2_ILi0EEENS2_ILi64EEEEEENS1_IJiiEEEEEDaRKT_RKT0_RKT1_ENKUlDpRKT_E_clIJNS2_ILj0EEENS_9MixedBitsILj0ELj448EEEEEEDaSM_,@function
        .size           $_ZN7cutlass13device_kernelIN5flash19enable_sm80_to_sm89INS1_16FlashAttnBwdSm80INS1_25CollectiveMainloopBwdSm80ILi2ELi2EN4cute5tupleIJNS5_1CILi128EEES8_NS7_ILi64EEEEEENS_10bfloat16_tEfNS_4arch4Sm80ELb0ELb0ELb1ELb0ELb1ELb0ELb0ELb0ELi2ELi4ELi4ELi4ELb0EEENS1_24CollectiveEpilogueBwdGQAISA_fSD_Li256ELb0ELb1EEENS1_19SingleTileSchedulerILb0ELb0ELb0ELi128EEEEEEEEEvNT_6ParamsE$_ZZN4cute13to_mixed_bitsINS_5tupleIJNS_1CILi4EEENS2_ILi8EEEEEENS1_IJNS2_ILi0EEENS2_ILi64EEEEEENS1_IJiiEEEEEDaRKT_RKT0_RKT1_ENKUlDpRKT_E_clIJNS2_ILj0EEENS_9MixedBitsILj0ELj448EEEEEEDaSM_,($_ZN7cutlass13device_kernelIN5flash19enable_sm80_to_sm89INS1_16FlashAttnBwdSm80INS1_25CollectiveMainloopBwdSm80ILi2ELi2EN4cute5tupleIJNS5_1CILi128EEES8_NS7_ILi64EEEEEENS_10bfloat16_tEfNS_4arch4Sm80ELb0ELb0ELb1ELb0ELb1ELb0ELb0ELb0ELi2ELi4ELi4ELi4ELb0EEENS1_24CollectiveEpilogueBwdGQAISA_fSD_Li256ELb0ELb1EEENS1_19SingleTileSchedulerILb0ELb0ELb0ELi128EEEEEEEEEvNT_6ParamsE$_ZZN4cute13to_mixed_bitsINS_5tupleIJNS_1CILi4EEENS2_ILi8EEEEEENS1_IJNS2_ILi0EEENS2_ILi64EEEEEENS1_IJiiEEEEEDaRKT_RKT0_RKT1_ENKUlRKT_RKT0_RKT1_E_clIS4_S7_iEEDaSL_SO_SR_ - $_ZN7cutlass13device_kernelIN5flash19enable_sm80_to_sm89INS1_16FlashAttnBwdSm80INS1_25CollectiveMainloopBwdSm80ILi2ELi2EN4cute5tupleIJNS5_1CILi128EEES8_NS7_ILi64EEEEEENS_10bfloat16_tEfNS_4arch4Sm80ELb0ELb0ELb1ELb0ELb1ELb0ELb0ELb0ELi2ELi4ELi4ELi4ELb0EEENS1_24CollectiveEpilogueBwdGQAISA_fSD_Li256ELb0ELb1EEENS1_19SingleTileSchedulerILb0ELb0ELb0ELi128EEEEEEEEEvNT_6ParamsE$_ZZN4cute13to_mixed_bitsINS_5tupleIJNS_1CILi4EEENS2_ILi8EEEEEENS1_IJNS2_ILi0EEENS2_ILi64EEEEEENS1_IJiiEEEEEDaRKT_RKT0_RKT1_ENKUlDpRKT_E_clIJNS2_ILj0EEENS_9MixedBitsILj0ELj448EEEEEEDaSM_)
$_ZN7cutlass13device_kernelIN5flash19enable_sm80_to_sm89INS1_16FlashAttnBwdSm80INS1_25CollectiveMainloopBwdSm80ILi2ELi2EN4cute5tupleIJNS5_1CILi128EEES8_NS7_ILi64EEEEEENS_10bfloat16_tEfNS_4arch4Sm80ELb0ELb0ELb1ELb0ELb1ELb0ELb0ELb0ELi2ELi4ELi4ELi4ELb0EEENS1_24CollectiveEpilogueBwdGQAISA_fSD_Li256ELb0ELb1EEENS1_19SingleTileSchedulerILb0ELb0ELb0ELi128EEEEEEEEEvNT_6ParamsE$_ZZN4cute13to_mixed_bitsINS_5tupleIJNS_1CILi4EEENS2_ILi8EEEEEENS1_IJNS2_ILi0EEENS2_ILi64EEEEEENS1_IJiiEEEEEDaRKT_RKT0_RKT1_ENKUlDpRKT_E_clIJNS2_ILj0EEENS_9MixedBitsILj0ELj448EEEEEEDaSM_:
[----:B------:R-:W-:Y:S01]  /*b9d0*/  IMAD.MOV.U32 R8, RZ, RZ, R2 ;  /* 0x000000ffff087224 */ /* 0x000fe200078e0002 */
[----:B------:R-:W-:Y:S02]  /*b9e0*/  MOV R9, 0x0 ;  /* 0x0000000000097802 */ /* 0x000fe40000000f00 */
[----:B------:R-:W-:Y:S02]  /*b9f0*/  LOP3.LUT R3, R3, 0x1c0, RZ, 0xc0, !PT ;  /* 0x000001c003037812 */ /* 0x000fe400078ec0ff */
[----:B------:R-:W-:Y:S05]  /*ba00*/  RET.REL.NODEC R8 `(_ZN7cutlass13device_kernelIN5flash19enable_sm80_to_sm89INS1_16FlashAttnBwdSm80INS1_25CollectiveMainloopBwdSm80ILi2ELi2EN4cute5tupleIJNS5_1CILi128EEES8_NS7_ILi64EEEEEENS_10bfloat16_tEfNS_4arch4Sm80ELb0ELb0ELb1ELb0ELb1ELb0ELb0ELb0ELi2ELi4ELi4ELi4ELb0EEENS1_24CollectiveEpilogueBwdGQAISA_fSD_Li256ELb0ELb1EEENS1_19SingleTileSchedulerILb0ELb0ELb0ELi128EEEEEEEEEvNT_6ParamsE) ;  /* 0xffff45f008007950 */ /* 0x000fea0003c3ffff */
        .type           $_ZN7cutlass13device_kernelIN5flash19enable_sm80_to_sm89INS1_16FlashAttnBwdSm80INS1_25CollectiveMainloopBwdSm80ILi2ELi2EN4cute5tupleIJNS5_1CILi128EEES8_NS7_ILi64EEEEEENS_10bfloat16_tEfNS_4arch4Sm80ELb0ELb0ELb1ELb0ELb1ELb0ELb0ELb0ELi2ELi4ELi4ELi4ELb0EEENS1_24CollectiveEpilogueBwdGQAISA_fSD_Li256ELb0ELb1EEENS1_19SingleTileSchedulerILb0ELb0ELb0ELi128EEEEEEEEEvNT_6ParamsE$_ZZN4cute13to_mixed_bitsINS_5tupleIJNS_1CILi4EEENS2_ILi8EEEEEENS1_IJNS2_ILi0EEENS2_ILi64EEEEEENS1_IJiiEEEEEDaRKT_RKT0_RKT1_ENKUlRKT_RKT0_RKT1_E_clIS4_S7_iEEDaSL_SO_SR_,@function
        .size           $_ZN7cutlass13device_kernelIN5flash19enable_sm80_to_sm89INS1_16FlashAttnBwdSm80INS1_25CollectiveMainloopBwdSm80ILi2ELi2EN4cute5tupleIJNS5_1CILi128EEES8_NS7_ILi64EEEEEENS_10bfloat16_tEfNS_4arch4Sm80ELb0ELb0ELb1ELb0ELb1ELb0ELb0ELb0ELi2ELi4ELi4ELi4ELb0EEENS1_24CollectiveEpilogueBwdGQAISA_fSD_Li256ELb0ELb1EEENS1_19SingleTileSchedulerILb0ELb0ELb0ELi128EEEEEEEEEvNT_6ParamsE$_ZZN4cute13to_mixed_bitsINS_5tupleIJNS_1CILi4EEENS2_ILi8EEEEEENS1_IJNS2_ILi0EEENS2_ILi64EEEEEENS1_IJiiEEEEEDaRKT_RKT0_RKT1_ENKUlRKT_RKT0_RKT1_E_clIS4_S7_iEEDaSL_SO_SR_,($_ZN7cutlass13device_kernelIN5flash19enable_sm80_to_sm89INS1_16FlashAttnBwdSm80INS1_25CollectiveMainloopBwdSm80ILi2ELi2EN4cute5tupleIJNS5_1CILi128EEES8_NS7_ILi64EEEEEENS_10bfloat16_tEfNS_4arch4Sm80ELb0ELb0ELb1ELb0ELb1ELb0ELb0ELb0ELi2ELi4ELi4ELi4ELb0EEENS1_24CollectiveEpilogueBwdGQAISA_fSD_Li256ELb0ELb1EEENS1_19SingleTileSchedulerILb0ELb0ELb0ELi128EEEEEEEEEvNT_6ParamsE$_ZZN4cute13to_mixed_bitsINS_5tupleIJNS_1CILi4EEENS2_ILi8EEEEEENS1_IJNS2_ILi128EEENS2_ILi0EEEEEENS1_IJiiEEEEEDaRKT_RKT0_RKT1_ENKUlDpRKT_E_clIJNS_9MixedBitsILj0ELj384EEENS2_ILj0EEEEEEDaSM_ - $_ZN7cutlass13device_kernelIN5flash19enable_sm80_to_sm89INS1_16FlashAttnBwdSm80INS1_25CollectiveMainloopBwdSm80ILi2ELi2EN4cute5tupleIJNS5_1CILi128EEES8_NS7_ILi64EEEEEENS_10bfloat16_tEfNS_4arch4Sm80ELb0ELb0ELb1ELb0ELb1ELb0ELb0ELb0ELi2ELi4ELi4ELi4ELb0EEENS1_24CollectiveEpilogueBwdGQAISA_fSD_Li256ELb0ELb1EEENS1_19SingleTileSchedulerILb0ELb0ELb0ELi128EEEEEEEEEvNT_6ParamsE$_ZZN4cute13to_mixed_bitsINS_5tupleIJNS_1CILi4EEENS2_ILi8EEEEEENS1_IJNS2_ILi0EEENS2_ILi64EEEEEENS1_IJiiEEEEEDaRKT_RKT0_RKT1_ENKUlRKT_RKT0_RKT1_E_clIS4_S7_iEEDaSL_SO_SR_)
$_ZN7cutlass13device_kernelIN5flash19enable_sm80_to_sm89INS1_16FlashAttnBwdSm80INS1_25CollectiveMainloopBwdSm80ILi2ELi2EN4cute5tupleIJNS5_1CILi128EEES8_NS7_ILi64EEEEEENS_10bfloat16_tEfNS_4arch4Sm80ELb0ELb0ELb1ELb0ELb1ELb0ELb0ELb0ELi2ELi4ELi4ELi4ELb0EEENS1_24CollectiveEpilogueBwdGQAISA_fSD_Li256ELb0ELb1EEENS1_19SingleTileSchedulerILb0ELb0ELb0ELi128EEEEEEEEEvNT_6ParamsE$_ZZN4cute13to_mixed_bitsINS_5tupleIJNS_1CILi4EEENS2_ILi8EEEEEENS1_IJNS2_ILi0EEENS2_ILi64EEEEEENS1_IJiiEEEEEDaRKT_RKT0_RKT1_ENKUlRKT_RKT0_RKT1_E_clIS4_S7_iEEDaSL_SO_SR_:
[----:B------:R-:W-:Y:S01]  /*ba10*/  MOV R8, R2 ;  /* 0x0000000200087202 */ /* 0x000fe20000000f00 */
[----:B------:R-:W-:Y:S02]  /*ba20*/  IMAD.MOV.U32 R9, RZ, RZ, 0x0 ;  /* 0x00000000ff097424 */ /* 0x000fe400078e00ff */
[----:B------:R-:W-:-:S05]  /*ba30*/  IMAD.SHL.U32 R3, R3, 0x40, RZ ;  /* 0x0000004003037824 */ /* 0x000fca00078e00ff */
[----:B------:R-:W-:Y:S01]  /*ba40*/  LOP3.LUT R3, R3, 0x1c0, RZ, 0xc0, !PT ;  /* 0x000001c003037812 */ /* 0x000fe200078ec0ff */
[----:B------:R-:W-:Y:S06]  /*ba50*/  RET.REL.NODEC R8 `(_ZN7cutlass13device_kernelIN5flash19enable_sm80_to_sm89INS1_16FlashAttnBwdSm80INS1_25CollectiveMainloopBwdSm80ILi2ELi2EN4cute5tupleIJNS5_1CILi128EEES8_NS7_ILi64EEEEEENS_10bfloat16_tEfNS_4arch4Sm80ELb0ELb0ELb1ELb0ELb1ELb0ELb0ELb0ELi2ELi4ELi4ELi4ELb0EEENS1_24CollectiveEpilogueBwdGQAISA_fSD_Li256ELb0ELb1EEENS1_19SingleTileSchedulerILb0ELb0ELb0ELi128EEEEEEEEEvNT_6ParamsE) ;  /* 0xffff45a008007950 */ /* 0x000fec0003c3ffff */
        .type           $_ZN7cutlass13device_kernelIN5flash19enable_sm80_to_sm89INS1_16FlashAttnBwdSm80INS1_25CollectiveMainloopBwdSm80ILi2ELi2EN4cute5tupleIJNS5_1CILi128EEES8_NS7_ILi64EEEEEENS_10bfloat16_tEfNS_4arch4Sm80ELb0ELb0ELb1ELb0ELb1ELb0ELb0ELb0ELi2ELi4ELi4ELi4ELb0EEENS1_24CollectiveEpilogueBwdGQAISA_fSD_Li256ELb0ELb1EEENS1_19SingleTileSchedulerILb0ELb0ELb0ELi128EEEEEEEEEvNT_6ParamsE$_ZZN4cute13to_mixed_bitsINS_5tupleIJNS_1CILi4EEENS2_ILi8EEEEEENS1_IJNS2_ILi128EEENS2_ILi0EEEEEENS1_IJiiEEEEEDaRKT_RKT0_RKT1_ENKUlDpRKT_E_clIJNS_9MixedBitsILj0ELj384EEENS2_ILj0EEEEEEDaSM_,@function
        .size           $_ZN7cutlass13device_kernelIN5flash19enable_sm80_to_sm89INS1_16FlashAttnBwdSm80INS1_25CollectiveMainloopBwdSm80ILi2ELi2EN4cute5tupleIJNS5_1CILi128EEES8_NS7_ILi64EEEEEENS_10bfloat16_tEfNS_4arch4Sm80ELb0ELb0ELb1ELb0ELb1ELb0ELb0ELb0ELi2ELi4ELi4ELi4ELb0EEENS1_24CollectiveEpilogueBwdGQAISA_fSD_Li256ELb0ELb1EEENS1_19SingleTileSchedulerILb0ELb0ELb0ELi128EEEEEEEEEvNT_6ParamsE$_ZZN4cute13to_mixed_bitsINS_5tupleIJNS_1CILi4EEENS2_ILi8EEEEEENS1_IJNS2_ILi128EEENS2_ILi0EEEEEENS1_IJiiEEEEEDaRKT_RKT0_RKT1_ENKUlDpRKT_E_clIJNS_9MixedBitsILj0ELj384EEENS2_ILj0EEEEEEDaSM_,($_ZN7cutlass13device_kernelIN5flash19enable_sm80_to_sm89INS1_16FlashAttnBwdSm80INS1_25CollectiveMainloopBwdSm80ILi2ELi2EN4cute5tupleIJNS5_1CILi128EEES8_NS7_ILi64EEEEEENS_10bfloat16_tEfNS_4arch4Sm80ELb0ELb0ELb1ELb0ELb1ELb0ELb0ELb0ELi2ELi4ELi4ELi4ELb0EEENS1_24CollectiveEpilogueBwdGQAISA_fSD_Li256ELb0ELb1EEENS1_19SingleTileSchedulerILb0ELb0ELb0ELi128EEEEEEEEEvNT_6ParamsE$_ZZN4cute13to_mixed_bitsINS_5tupleIJNS_1CILi4EEENS2_ILi8EEEEEENS1_IJNS2_ILi128EEENS2_ILi0EEEEEENS1_IJiiEEEEEDaRKT_RKT0_RKT1_ENKUlRKT_RKT0_RKT1_E_clIS3_S6_iEEDaSL_SO_SR_ - $_ZN7cutlass13device_kernelIN5flash19enable_sm80_to_sm89INS1_16FlashAttnBwdSm80INS1_25CollectiveMainloopBwdSm80ILi2ELi2EN4cute5tupleIJNS5_1CILi128EEES8_NS7_ILi64EEEEEENS_10bfloat16_tEfNS_4arch4Sm80ELb0ELb0ELb1ELb0ELb1ELb0ELb0ELb0ELi2ELi4ELi4ELi4ELb0EEENS1_24CollectiveEpilogueBwdGQAISA_fSD_Li256ELb0ELb1EEENS1_19SingleTileSchedulerILb0ELb0ELb0ELi128EEEEEEEEEvNT_6ParamsE$_ZZN4cute13to_mixed_bitsINS_5tupleIJNS_1CILi4EEENS2_ILi8EEEEEENS1_IJNS2_ILi128EEENS2_ILi0EEEEEENS1_IJiiEEEEEDaRKT_RKT0_RKT1_ENKUlDpRKT_E_clIJNS_9MixedBitsILj0ELj384EEENS2_ILj0EEEEEEDaSM_)
$_ZN7cutlass13device_kernelIN5flash19enable_sm80_to_sm89INS1_16FlashAttnBwdSm80INS1_25CollectiveMainloopBwdSm80ILi2ELi2EN4cute5tupleIJNS5_1CILi128EEES8_NS7_ILi64EEEEEENS_10bfloat16_tEfNS_4arch4Sm80ELb0ELb0ELb1ELb0ELb1ELb0ELb0ELb0ELi2ELi4ELi4ELi4ELb0EEENS1_24CollectiveEpilogueBwdGQAISA_fSD_Li256ELb0ELb1EEENS1_19SingleTileSchedulerILb0ELb0ELb0ELi128EEEEEEEEEvNT_6ParamsE$_ZZN4cute13to_mixed_bitsINS_5tupleIJNS_1CILi4EEENS2_ILi8EEEEEENS1_IJNS2_ILi128EEENS2_ILi0EEEEEENS1_IJiiEEEEEDaRKT_RKT0_RKT1_ENKUlDpRKT_E_clIJNS_9MixedBitsILj0ELj384EEENS2_ILj0EEEEEEDaSM_:
[----:B------:R-:W-:Y:S01]  /*ba60*/  IMAD.MOV.U32 R8, RZ, RZ, R2 ;  /* 0x000000ffff087224 */ /* 0x000fe200078e0002 */
[----:B------:R-:W-:Y:S02]  /*ba70*/  MOV R9, 0x0 ;  /* 0x0000000000097802 */ /* 0x000fe40000000f00 */
[----:B------:R-:W-:Y:S02]  /*ba80*/  LOP3.LUT R3, R3, 0x180, RZ, 0xc0, !PT ;  /* 0x0000018003037812 */ /* 0x000fe400078ec0ff */
[----:B------:R-:W-:Y:S05]  /*ba90*/  RET.REL.NODEC R8 `(_ZN7cutlass13device_kernelIN5flash19enable_sm80_to_sm89INS1_16FlashAttnBwdSm80INS1_25CollectiveMainloopBwdSm80ILi2ELi2EN4cute5tupleIJNS5_1CILi128EEES8_NS7_ILi64EEEEEENS_10bfloat16_tEfNS_4arch4Sm80ELb0ELb0ELb1ELb0ELb1ELb0ELb0ELb0ELi2ELi4ELi4ELi4ELb0EEENS1_24CollectiveEpilogueBwdGQAISA_fSD_Li256ELb0ELb1EEENS1_19SingleTileSchedulerILb0ELb0ELb0ELi128EEEEEEEEEvNT_6ParamsE) ;  /* 0xffff456008007950 */ /* 0x000fea0003c3ffff */
        .type           $_ZN7cutlass13device_kernelIN5flash19enable_sm80_to_sm89INS1_16FlashAttnBwdSm80INS1_25CollectiveMainloopBwdSm80ILi2ELi2EN4cute5tupleIJNS5_1CILi128EEES8_NS7_ILi64EEEEEENS_10bfloat16_tEfNS_4arch4Sm80ELb0ELb0ELb1ELb0ELb1ELb0ELb0ELb0ELi2ELi4ELi4ELi4ELb0EEENS1_24CollectiveEpilogueBwdGQAISA_fSD_Li256ELb0ELb1EEENS1_19SingleTileSchedulerILb0ELb0ELb0ELi128EEEEEEEEEvNT_6ParamsE$_ZZN4cute13to_mixed_bitsINS_5tupleIJNS_1CILi4EEENS2_ILi8EEEEEENS1_IJNS2_ILi128EEENS2_ILi0EEEEEENS1_IJiiEEEEEDaRKT_RKT0_RKT1_ENKUlRKT_RKT0_RKT1_E_clIS3_S6_iEEDaSL_SO_SR_,@function
        .size           $_ZN7cutlass13device_kernelIN5flash19enable_sm80_to_sm89INS1_16FlashAttnBwdSm80INS1_25CollectiveMainloopBwdSm80ILi2ELi2EN4cute5tupleIJNS5_1CILi128EEES8_NS7_ILi64EEEEEENS_10bfloat16_tEfNS_4arch4Sm80ELb0ELb0ELb1ELb0ELb1ELb0ELb0ELb0ELi2ELi4ELi4ELi4ELb0EEENS1_24CollectiveEpilogueBwdGQAISA_fSD_Li256ELb0ELb1EEENS1_19SingleTileSchedulerILb0ELb0ELb0ELi128EEEEEEEEEvNT_6ParamsE$_ZZN4cute13to_mixed_bitsINS_5tupleIJNS_1CILi4EEENS2_ILi8EEEEEENS1_IJNS2_ILi128EEENS2_ILi0EEEEEENS1_IJiiEEEEEDaRKT_RKT0_RKT1_ENKUlRKT_RKT0_RKT1_E_clIS3_S6_iEEDaSL_SO_SR_,($_ZN7cutlass13device_kernelIN5flash19enable_sm80_to_sm89INS1_16FlashAttnBwdSm80INS1_25CollectiveMainloopBwdSm80ILi2ELi2EN4cute5tupleIJNS5_1CILi128EEES8_NS7_ILi64EEEEEENS_10bfloat16_tEfNS_4arch4Sm80ELb0ELb0ELb1ELb0ELb1ELb0ELb0ELb0ELi2ELi4ELi4ELi4ELb0EEENS1_24CollectiveEpilogueBwdGQAISA_fSD_Li256ELb0ELb1EEENS1_19SingleTileSchedulerILb0ELb0ELb0ELi128EEEEEEEEEvNT_6ParamsE$_ZZN4cute14logical_divideINS_5tupleIJNS1_IJNS_1CILi8EEENS2_ILi1EEEEEENS1_IJNS2_ILi2EEEEEEEEENS1_IJNS1_IJS4_NS2_ILi0EEEEEENS1_IJiEEEEEENS1_IJS5_NS_6LayoutIS4_S9_EEEEEEEDaRKNSD_IT_T0_EERKT1_ENKUlRKT_RKT0_E_clINSD_IS7_SB_EESE_EEDaSQ_ST_ - $_ZN7cutlass13device_kernelIN5flash19enable_sm80_to_sm89INS1_16FlashAttnBwdSm80INS1_25CollectiveMainloopBwdSm80ILi2ELi2EN4cute5tupleIJNS5_1CILi128EEES8_NS7_ILi64EEEEEENS_10bfloat16_tEfNS_4arch4Sm80ELb0ELb0ELb1ELb0ELb1ELb0ELb0ELb0ELi2ELi4ELi4ELi4ELb0EEENS1_24CollectiveEpilogueBwdGQAISA_fSD_Li256ELb0ELb1EEENS1_19SingleTileSchedulerILb0ELb0ELb0ELi128EEEEEEEEEvNT_6ParamsE$_ZZN4cute13to_mixed_bitsINS_5tupleIJNS_1CILi4EEENS2_ILi8EEEEEENS1_IJNS2_ILi128EEENS2_ILi0EEEEEENS1_IJiiEEEEEDaRKT_RKT0_RKT1_ENKUlRKT_RKT0_RKT1_E_clIS3_S6_iEEDaSL_SO_SR_)
$_ZN7cutlass13device_kernelIN5flash19enable_sm80_to_sm89INS1_16FlashAttnBwdSm80INS1_25CollectiveMainloopBwdSm80ILi2ELi2EN4cute5tupleIJNS5_1CILi128EEES8_NS7_ILi64EEEEEENS_10bfloat16_tEfNS_4arch4Sm80ELb0ELb0ELb1ELb0ELb1ELb0ELb0ELb0ELi2ELi4ELi4ELi4ELb0EEENS1_24CollectiveEpilogueBwdGQAISA_fSD_Li256ELb0ELb1EEENS1_19SingleTileSchedulerILb0ELb0ELb0ELi128EEEEEEEEEvNT_6ParamsE$_ZZN4cute13to_mixed_bitsINS_5tupleIJNS_1CILi4EEENS2_ILi8EEEEEENS1_IJNS2_ILi128EEENS2_ILi0EEEEEENS1_IJiiEEEEEDaRKT_RKT0_RKT1_ENKUlRKT_RKT0_RKT1_E_clIS3_S6_iEEDaSL_SO_SR_:
[----:B------:R-:W-:Y:S01]  /*baa0*/  MOV R8, R2 ;  /* 0x0000000200087202 */ /* 0x000fe20000000f00 */
[----:B------:R-:W-:Y:S02]  /*bab0*/  IMAD.MOV.U32 R9, RZ, RZ, 0x0 ;  /* 0x00000000ff097424 */ /* 0x000fe400078e00ff */
[----:B------:R-:W-:-:S05]  /*bac0*/  IMAD.SHL.U32 R3, R3, 0x80, RZ ;  /* 0x0000008003037824 */ /* 0x000fca00078e00ff */
[----:B------:R-:W-:Y:S01]  /*bad0*/  LOP3.LUT R3, R3, 0x180, RZ, 0xc0, !PT ;  /* 0x0000018003037812 */ /* 0x000fe200078ec0ff */
[----:B------:R-:W-:Y:S06]  /*bae0*/  RET.REL.NODEC R8 `(_ZN7cutlass13device_kernelIN5flash19enable_sm80_to_sm89INS1_16FlashAttnBwdSm80INS1_25CollectiveMainloopBwdSm80ILi2ELi2EN4cute5tupleIJNS5_1CILi128EEES8_NS7_ILi64EEEEEENS_10bfloat16_tEfNS_4arch4Sm80ELb0ELb0ELb1ELb0ELb1ELb0ELb0ELb0ELi2ELi4ELi4ELi4ELb0EEENS1_24CollectiveEpilogueBwdGQAISA_fSD_Li256ELb0ELb1EEENS1_19SingleTileSchedulerILb0ELb0ELb0ELi128EEEEEEEEEvNT_6ParamsE) ;  /* 0xffff451008007950 */ /* 0x000fec0003c3ffff */
        .type           $_ZN7cutlass13device_kernelIN5flash19enable_sm80_to_sm89INS1_16FlashAttnBwdSm80INS1_25CollectiveMainloopBwdSm80ILi2ELi2EN4cute5tupleIJNS5_1CILi128EEES8_NS7_ILi64EEEEEENS_10bfloat16_tEfNS_4arch4Sm80ELb0ELb0ELb1ELb0ELb1ELb0ELb0ELb0ELi2ELi4ELi4ELi4ELb0EEENS1_24CollectiveEpilogueBwdGQAISA_fSD_Li256ELb0ELb1EEENS1_19SingleTileSchedulerILb0ELb0ELb0ELi128EEEEEEEEEvNT_6ParamsE$_ZZN4cute14logical_divideINS_5tupleIJNS1_IJNS_1CILi8EEENS2_ILi1EEEEEENS1_IJNS2_ILi2EEEEEEEEENS1_IJNS1_IJS4_NS2_ILi0EEEEEENS1_IJiEEEEEENS1_IJS5_NS_6LayoutIS4_S9_EEEEEEEDaRKNSD_IT_T0_EERKT1_ENKUlRKT_RKT0_E_clINSD_IS7_SB_EESE_EEDaSQ_ST_,@function
        .size           $_ZN7cutlass13device_kernelIN5flash19enable_sm80_to_sm89INS1_16FlashAttnBwdSm80INS1_25CollectiveMainloopBwdSm80ILi2ELi2EN4cute5tupleIJNS5_1CILi128EEES8_NS7_ILi64EEEEEENS_10bfloat16_tEfNS_4arch4Sm80ELb0ELb0ELb1ELb0ELb1ELb0ELb0ELb0ELi2ELi4ELi4ELi4ELb0EEENS1_24CollectiveEpilogueBwdGQAISA_fSD_Li256ELb0ELb1EEENS1_19SingleTileSchedulerILb0ELb0ELb0ELi128EEEEEEEEEvNT_6ParamsE$_ZZN4cute14logical_divideINS_5tupleIJNS1_IJNS_1CILi8EEENS2_ILi1EEEEEENS1_IJNS2_ILi2EEEEEEEEENS1_IJNS1_IJS4_NS2_ILi0EEEEEENS1_IJiEEEEEENS1_IJS5_NS_6LayoutIS4_S9_EEEEEEEDaRKNSD_IT_T0_EERKT1_ENKUlRKT_RKT0_E_clINSD_IS7_SB_EESE_EEDaSQ_ST_,($_ZN7cutlass13device_kernelIN5flash19enable_sm80_to_sm89INS1_16FlashAttnBwdSm80INS1_25CollectiveMainloopBwdSm80ILi2ELi2EN4cute5tupleIJNS5_1CILi128EEES8_NS7_ILi64EEEEEENS_10bfloat16_tEfNS_4arch4Sm80ELb0ELb0ELb1ELb0ELb1ELb0ELb0ELb0ELi2ELi4ELi4ELi4ELb0EEENS1_24CollectiveEpilogueBwdGQAISA_fSD_Li256ELb0ELb1EEENS1_19SingleTileSchedulerILb0ELb0ELb0ELi128EEEEEEEEEvNT_6ParamsE$_ZZN4cute14transform_leafINS_15ArithmeticTupleIJiiEEENS_8identityEEEDaRKT_OT0_ENKUlRKT_E_clIiEEDaSB_ - $_ZN7cutlass13device_kernelIN5flash19enable_sm80_to_sm89INS1_16FlashAttnBwdSm80INS1_25CollectiveMainloopBwdSm80ILi2ELi2EN4cute5tupleIJNS5_1CILi128EEES8_NS7_ILi64EEEEEENS_10bfloat16_tEfNS_4arch4Sm80ELb0ELb0ELb1ELb0ELb1ELb0ELb0ELb0ELi2ELi4ELi4ELi4ELb0EEENS1_24CollectiveEpilogueBwdGQAISA_fSD_Li256ELb0ELb1EEENS1_19SingleTileSchedulerILb0ELb0ELb0ELi128EEEEEEEEEvNT_6ParamsE$_ZZN4cute14logical_divideINS_5tupleIJNS1_IJNS_1CILi8EEENS2_ILi1EEEEEENS1_IJNS2_ILi2EEEEEEEEENS1_IJNS1_IJS4_NS2_ILi0EEEEEENS1_IJiEEEEEENS1_IJS5_NS_6LayoutIS4_S9_EEEEEEEDaRKNSD_IT_T0_EERKT1_ENKUlRKT_RKT0_E_clINSD_IS7_SB_EESE_EEDaSQ_ST_)
$_ZN7cutlass13device_kernelIN5flash19enable_sm80_to_sm89INS1_16FlashAttnBwdSm80INS1_25CollectiveMainloopBwdSm80ILi2ELi2EN4cute5tupleIJNS5_1CILi128EEES8_NS7_ILi64EEEEEENS_10bfloat16_tEfNS_4arch4Sm80ELb0ELb0ELb1ELb0ELb1ELb0ELb0ELb0ELi2ELi4ELi4ELi4ELb0EEENS1_24CollectiveEpilogueBwdGQAISA_fSD_Li256ELb0ELb1EEENS1_19SingleTileSchedulerILb0ELb0ELb0ELi128EEEEEEEEEvNT_6ParamsE$_ZZN4cute14logical_divideINS_5tupleIJNS1_IJNS_1CILi8EEENS2_ILi1EEEEEENS1_IJNS2_ILi2EEEEEEEEENS1_IJNS1_IJS4_NS2_ILi0EEEEEENS1_IJiEEEEEENS1_IJS5_NS_6LayoutIS4_S9_EEEEEEEDaRKNSD_IT_T0_EERKT1_ENKUlRKT_RKT0_E_clINSD_IS7_SB_EESE_EEDaSQ_ST_:
[----:B------:R-:W-:-:S05]  /*baf0*/  IADD3 R7, R2, -c[0x0][0x20], RZ ;  /* 0x8000080002077a10 */ /* 0x000fca0007ffe0ff */
[----:B------:R1:W5:Y:S01]  /*bb00*/  LDL R3, [R7] ;  /* 0x0000000007037983 */ /* 0x0003620000100800 */
[----:B------:R-:W-:Y:S02]  /*bb10*/  IADD3 R13, R1, 0x1680, RZ ;  /* 0x00001680010d7810 */ /* 0x000fe40007ffe0ff */
[----:B------:R-:W-:Y:S02]  /*bb20*/  MOV R6, 0xbb60 ;  /* 0x0000bb6000067802 */ /* 0x000fe40000000f00 */
[----:B------:R-:W-:-:S04]  /*bb30*/  IADD3 R13, R13, c[0x0][0x20], RZ ;  /* 0x000008000d0d7a10 */ /* 0x000fc80007ffe0ff */
[----:B------:R-:W-:Y:S02]  /*bb40*/  IADD3 R2, R13, 0x4, RZ ;  /* 0x000000040d027810 */ /* 0x000fe40007ffe0ff */
[----:B-1---5:R-:W-:Y:S05]  /*bb50*/  CALL.REL.NOINC `($_ZN7cutlass13device_kernelIN5flash19enable_sm80_to_sm89INS1_16FlashAttnBwdSm80INS1_25CollectiveMainloopBwdSm80ILi2ELi2EN4cute5tupleIJNS5_1CILi128EEES8_NS7_ILi64EEEEEENS_10bfloat16_tEfNS_4arch4Sm80ELb0ELb0ELb1ELb0ELb1ELb0ELb0ELb0ELi2ELi4ELi4ELi4ELb0EEENS1_24CollectiveEpilogueBwdGQAISA_fSD_Li256ELb0ELb1EEENS1_19SingleTileSchedulerILb0ELb0ELb0ELi128EEEEEEEEEvNT_6ParamsE$_ZN4cute5tupleIJNS_1CILi2EEEiEEC2ERKS2_RKi) ;  /* 0xffffec7000007944 */ /* 0x022fea0003c3ffff */
[----:B------:R1:W5:Y:S01]  /*bb60*/  LDL R3, [R7] ;  /* 0x0000000007037983 */ /* 0x0003620000100800 */
[----:B------:R-:W-:Y:S02]  /*bb70*/  MOV R2, R13 ;  /* 0x0000000d00027202 */ /* 0x000fe40000000f00 */
[----:B------:R-:W-:Y:S02]  /*bb80*/  MOV R6, 0xbba0 ;  /* 0x0000bba000067802 */ /* 0x000fe40000000f00 */
[----:B-1---5:R-:W-:Y:S05]  /*bb90*/  CALL.REL.NOINC `($_ZN7cutlass13device_kernelIN5flash19enable_sm80_to_sm89INS1_16FlashAttnBwdSm80INS1_25CollectiveMainloopBwdSm80ILi2ELi2EN4cute5tupleIJNS5_1CILi128EEES8_NS7_ILi64EEEEEENS_10bfloat16_tEfNS_4arch4Sm80ELb0ELb0ELb1ELb0ELb1ELb0ELb0ELb0ELi2ELi4ELi4ELi4ELb0EEENS1_24CollectiveEpilogueBwdGQAISA_fSD_Li256ELb0ELb1EEENS1_19SingleTileSchedulerILb0ELb0ELb0ELi128EEEEEEEEEvNT_6ParamsE$_ZN4cute5tupleIJNS_1CILi2EEEiEEC2ERKS2_RKi) ;  /* 0xffffec3000007944 */ /* 0x022fea0003c3ffff */
[----:B------:R1:W5:Y:S01]  /*bba0*/  LDL R3, [R1+0x1680] ;  /* 0x0016800001037983 */ /* 0x0003620000100800 */
[----:B------:R-:W-:-:S03]  /*bbb0*/  MOV R8, 0xbbd0 ;  /* 0x0000bbd000087802 */ /* 0x000fc60000000f00 */
[----:B-1---5:R-:W-:Y:S05]  /*bbc0*/  CALL.REL.NOINC `($_ZN7cutlass13device_kernelIN5flash19enable_sm80_to_sm89INS1_16FlashAttnBwdSm80INS1_25CollectiveMainloopBwdSm80ILi2ELi2EN4cute5tupleIJNS5_1CILi128EEES8_NS7_ILi64EEEEEENS_10bfloat16_tEfNS_4arch4Sm80ELb0ELb0ELb1ELb0ELb1ELb0ELb0ELb0ELi2ELi4ELi4ELi4ELb0EEENS1_24CollectiveEpilogueBwdGQAISA_fSD_Li256ELb0ELb1EEENS1_19SingleTileSchedulerILb0ELb0ELb0ELi128EEEEEEEEEvNT_6ParamsE$_ZZN4cute6detail16composition_implINS_1CILi2EEEiNS_5tupleIJNS2_ILi1EEES3_EEENS4_IJNS2_ILi0EEES5_EEEEEDaRKT_RKT0_RKT1_RKT2_ENKUlRKT_RKT0_E_clIS3_S5_EEDaSN_SQ_) ;  /* 0x0000095000007944 */ /* 0x022fea0003c00000 */
[----:B------:R-:W-:Y:S02]  /*bbd0*/  MOV R8, 0xbbf0 ;  /* 0x0000bbf000087802 */ /* 0x000fe40000000f00 */
[----:B-1---5:R-:W-:Y:S05]  /*bbe0*/  CALL.REL.NOINC `($_ZN7cutlass13device_kernelIN5flash19enable_sm80_to_sm89INS1_16FlashAttnBwdSm80INS1_25CollectiveMainloopBwdSm80ILi2ELi2EN4cute5tupleIJNS5_1CILi128EEES8_NS7_ILi64EEEEEENS_10bfloat16_tEfNS_4arch4Sm80ELb0ELb0ELb1ELb0ELb1ELb0ELb0ELb0ELi2ELi4ELi4ELi4ELb0EEENS1_24CollectiveEpilogueBwdGQAISA_fSD_Li256ELb0ELb1EEENS1_19SingleTileSchedulerILb0ELb0ELb0ELi128EEEEEEEEEvNT_6ParamsE$_ZN4cute3eso3ESOILb1ELb0EJNS_1CILi0EEEiEEC2ERKS3_RKi) ;  /* 0xffffb6b000007944 */ /* 0x022fea0003c3ffff */
[----:B-1----:R1:W5:Y:S01]  /*bbf0*/  LDL R2, [R1+0x1680] ;  /* 0x0016800001027983 */ /* 0x0023620000100800 */
[----:B------:R-:W-:-:S03]  /*bc00*/  MOV R6, 0xbc20 ;  /* 0x0000bc2000067802 */ /* 0x000fc60000000f00 */
[----:B-1---5:R-:W-:Y:S05]  /*bc10*/  CALL.REL.NOINC `($_ZN7cutlass13device_kernelIN5flash19enable_sm80_to_sm89INS1_16FlashAttnBwdSm80INS1_25CollectiveMainloopBwdSm80ILi2ELi2EN4cute5tupleIJNS5_1CILi128EEES8_NS7_ILi64EEEEEENS_10bfloat16_tEfNS_4arch4Sm80ELb0ELb0ELb1ELb0ELb1ELb0ELb0ELb0ELi2ELi4ELi4ELi4ELb0EEENS1_24CollectiveEpilogueBwdGQAISA_fSD_Li256ELb0ELb1EEENS1_19SingleTileSchedulerILb0ELb0ELb0ELi128EEEEEEEEEvNT_6ParamsE$_ZN4cute5tupleIJNS0_IJNS_1CILi1EEENS1_ILi2EEEEEENS0_IJNS1_ILi0EEEiEEEEEC2ERKS4_RKS6_) ;  /* 0xffffe80000007944 */ /* 0x022fea0003c3ffff */
[----:B-1----:R1:W5:Y:S01]  /*bc20*/  LDL R3, [R1+0x1680] ;  /* 0x0016800001037983 */ /* 0x0023620000100800 */
[----:B------:R-:W-:-:S04]  /*bc30*/  MOV R13, 0x0 ;  /* 0x00000000000d7802 */ /* 0x000fc80000000f00 */
[----:B------:R-:W-:Y:S05]  /*bc40*/  RET.REL.NODEC R12 `(_ZN7cutlass13device_kernelIN5flash19enable_sm80_to_sm89INS1_16FlashAttnBwdSm80INS1_25CollectiveMainloopBwdSm80ILi2ELi2EN4cute5tupleIJNS5_1CILi128EEES8_NS7_ILi64EEEEEENS_10bfloat16_tEfNS_4arch4Sm80ELb0ELb0ELb1ELb0ELb1ELb0ELb0ELb0ELi2ELi4ELi4ELi4ELb0EEENS1_24CollectiveEpilogueBwdGQAISA_fSD_Li256ELb0ELb1EEENS1_19SingleTileSchedulerILb0ELb0ELb0ELi128EEEEEEEEEvNT_6ParamsE) ;  /* 0xffff43b00c007950 */ /* 0x000fea0003c3ffff */
        .type           $_ZN7cutlass13device_kernelIN5flash19enable_sm80_to_sm89INS1_16FlashAttnBwdSm80INS1_25CollectiveMainloopBwdSm80ILi2ELi2EN4cute5tupleIJNS5_1CILi128EEES8_NS7_ILi64EEEEEENS_10bfloat16_tEfNS_4arch4Sm80ELb0ELb0ELb1ELb0ELb1ELb0ELb0ELb0ELi2ELi4ELi4ELi4ELb0EEENS1_24CollectiveEpilogueBwdGQAISA_fSD_Li256ELb0ELb1EEENS1_19SingleTileSchedulerILb0ELb0ELb0ELi128EEEEEEEEEvNT_6ParamsE$_ZZN4cute14transform_leafINS_15ArithmeticTupleIJiiEEENS_8identityEEEDaRKT_OT0_ENKUlRKT_E_clIiEEDaSB_,@function
        .size           $_ZN7cutlass13device_kernelIN5flash19enable_sm80_to_sm89INS1_16FlashAttnBwdSm80INS1_25CollectiveMainloopBwdSm80ILi2ELi2EN4cute5tupleIJNS5_1CILi128EEES8_NS7_ILi64EEEEEENS_10bfloat16_tEfNS_4arch4Sm80ELb0ELb0ELb1ELb0ELb1ELb0ELb0ELb0ELi2ELi4ELi4ELi4ELb0EEENS1_24CollectiveEpilogueBwdGQAISA_fSD_Li256ELb0ELb1EEENS1_19SingleTileSchedulerILb0ELb0ELb0ELi128EEEEEEEEEvNT_6ParamsE$_ZZN4cute14transform_leafINS_15ArithmeticTupleIJiiEEENS_8identityEEEDaRKT_OT0_ENKUlRKT_E_clIiEEDaSB_,($_ZN7cutlass13device_kernelIN5flash19enable_sm80_to_sm89INS1_16FlashAttnBwdSm80INS1_25CollectiveMainloopBwdSm80ILi2ELi2EN4cute5tupleIJNS5_1CILi128EEES8_NS7_ILi64EEEEEENS_10bfloat16_tEfNS_4arch4Sm80ELb0ELb0ELb1ELb0ELb1ELb0ELb0ELb0ELi2ELi4ELi4ELi4ELb0EEENS1_24CollectiveEpilogueBwdGQAISA_fSD_Li256ELb0ELb1EEENS1_19SingleTileSchedulerILb0ELb0ELb0ELi128EEEEEEEEEvNT_6ParamsE$_ZZN4cute16flatten_to_tupleINS_5tupleIJNS1_IJiiEEENS_1CILi1024EEEEEEEEDaRKT_ENKUlRKT_E_clIS2_EEDaSB_ - $_ZN7cutlass13device_kernelIN5flash19enable_sm80_to_sm89INS1_16FlashAttnBwdSm80INS1_25CollectiveMainloopBwdSm80ILi2ELi2EN4cute5tupleIJNS5_1CILi128EEES8_NS7_ILi64EEEEEENS_10bfloat16_tEfNS_4arch4Sm80ELb0ELb0ELb1ELb0ELb1ELb0ELb0ELb0ELi2ELi4ELi4ELi4ELb0EEENS1_24CollectiveEpilogueBwdGQAISA_fSD_Li256ELb0ELb1EEENS1_19SingleTileSchedulerILb0ELb0ELb0ELi128EEEEEEEEEvNT_6ParamsE$_ZZN4cute14transform_leafINS_15ArithmeticTupleIJiiEEENS_8identityEEEDaRKT_OT0_ENKUlRKT_E_clIiEEDaSB_)
$_ZN7cutlass13device_kernelIN5flash19enable_sm80_to_sm89INS1_16FlashAttnBwdSm80INS1_25CollectiveMainloopBwdSm80ILi2ELi2EN4cute5tupleIJNS5_1CILi128EEES8_NS7_ILi64EEEEEENS_10bfloat16_tEfNS_4arch4Sm80ELb0ELb0ELb1ELb0ELb1ELb0ELb0ELb0ELi2ELi4ELi4ELi4ELb0EEENS1_24CollectiveEpilogueBwdGQAISA_fSD_Li256ELb0ELb1EEENS1_19SingleTileSchedulerILb0ELb0ELb0ELi128EEEEEEEEEvNT_6ParamsE$_ZZN4cute14transform_leafINS_15ArithmeticTupleIJiiEEENS_8identityEEEDaRKT_OT0_ENKUlRKT_E_clIiEEDaSB_:
[----:B------:R-:W-:Y:S02]  /*bc50*/  MOV R86, R2 ;  /* 0x0000000200567202 */ /* 0x000fe40000000f00 */
[----:B------:R-:W-:Y:S02]  /*bc60*/  MOV R87, 0x0 ;  /* 0x0000000000577802 */ /* 0x000fe40000000f00 */
[----:B------:R-:W-:Y:S02]  /*bc70*/  MOV R8, R6 ;  /* 0x0000000600087202 */ /* 0x000fe40000000f00 */
[----:B------:R-:W-:Y:S05]  /*bc80*/  RET.REL.NODEC R86 `(_ZN7cutlass13device_kernelIN5flash19enable_sm80_to_sm89INS1_16FlashAttnBwdSm80INS1_25CollectiveMainloopBwdSm80ILi2ELi2EN4cute5tupleIJNS5_1CILi128EEES8_NS7_ILi64EEEEEENS_10bfloat16_tEfNS_4arch4Sm80ELb0ELb0ELb1ELb0ELb1ELb0ELb0ELb0ELi2ELi4ELi4ELi4ELb0EEENS1_24CollectiveEpilogueBwdGQAISA_fSD_Li256ELb0ELb1EEENS1_19SingleTileSchedulerILb0ELb0ELb0ELi128EEEEEEEEEvNT_6ParamsE) ;  /* 0xffff437056007950 */ /* 0x000fea0003c3ffff */
        .type           $_ZN7cutlass13device_kernelIN5flash19enable_sm80_to_sm89INS1_16FlashAttnBwdSm80INS1_25CollectiveMainloopBwdSm80ILi2ELi2EN4cute5tupleIJNS5_1CILi128EEES8_NS7_ILi64EEEEEENS_10bfloat16_tEfNS_4arch4Sm80ELb0ELb0ELb1ELb0ELb1ELb0ELb0ELb0ELi2ELi4ELi4ELi4ELb0EEENS1_24CollectiveEpilogueBwdGQAISA_fSD_Li256ELb0ELb1EEENS1_19SingleTileSchedulerILb0ELb0ELb0ELi128EEEEEEEEEvNT_6ParamsE$_ZZN4cute16flatten_to_tupleINS_5tupleIJNS1_IJiiEEENS_1CILi1024EEEEEEEEDaRKT_ENKUlRKT_E_clIS2_EEDaSB_,@function
        .size           $_ZN7cutlass13device_kernelIN5flash19enable_sm80_to_sm89INS1_16FlashAttnBwdSm80INS1_25CollectiveMainloopBwdSm80ILi2ELi2EN4cute5tupleIJNS5_1CILi128EEES8_NS7_ILi64EEEEEENS_10bfloat16_tEfNS_4arch4Sm80ELb0ELb0ELb1ELb0ELb1ELb0ELb0ELb0ELi2ELi4ELi4ELi4ELb0EEENS1_24CollectiveEpilogueBwdGQAISA_fSD_Li256ELb0ELb1EEENS1_19SingleTileSchedulerILb0ELb0ELb0ELi128EEEEEEEEEvNT_6ParamsE$_ZZN4cute16flatten_to_tupleINS_5tupleIJNS1_IJiiEEENS_1CILi1024EEEEEEEEDaRKT_ENKUlRKT_E_clIS2_EEDaSB_,($_ZN7cutlass13device_kernelIN5flash19enable_sm80_to_sm89INS1_16FlashAttnBwdSm80INS1_25CollectiveMainloopBwdSm80ILi2ELi2EN4cute5tupleIJNS5_1CILi128EEES8_NS7_ILi64EEEEEENS_10bfloat16_tEfNS_4arch4Sm80ELb0ELb0ELb1ELb0ELb1ELb0ELb0ELb0ELi2ELi4ELi4ELi4ELb0EEENS1_24CollectiveEpilogueBwdGQAISA_fSD_Li256ELb0ELb1EEENS1_19SingleTileSchedulerILb0ELb0ELb0ELi128EEEEEEEEEvNT_6ParamsE$_ZZN4cute16flatten_to_tupleINS_5tupleIJNS1_IJiiEEENS_1CILi8192EEEEEEEEDaRKT_ENKUlRKT_E_clIS2_EEDaSB_ - $_ZN7cutlass13device_kernelIN5flash19enable_sm80_to_sm89INS1_16FlashAttnBwdSm80INS1_25CollectiveMainloopBwdSm80ILi2ELi2EN4cute5tupleIJNS5_1CILi128EEES8_NS7_ILi64EEEEEENS_10bfloat16_tEfNS_4arch4Sm80ELb0ELb0ELb1ELb0ELb1ELb0ELb0ELb0ELi2ELi4ELi4ELi4ELb0EEENS1_24CollectiveEpilogueBwdGQAISA_fSD_Li256ELb0ELb1EEENS1_19SingleTileSchedulerILb0ELb0ELb0ELi128EEEEEEEEEvNT_6ParamsE$_ZZN4cute16flatten_to_tupleINS_5tupleIJNS1_IJiiEEENS_1CILi1024EEEEEEEEDaRKT_ENKUlRKT_E_clIS2_EEDaSB_)
$_ZN7cutlass13device_kernelIN5flash19enable_sm80_to_sm89INS1_16FlashAttnBwdSm80INS1_25CollectiveMainloopBwdSm80ILi2ELi2EN4cute5tupleIJNS5_1CILi128EEES8_NS7_ILi64EEEEEENS_10bfloat16_tEfNS_4arch4Sm80ELb0ELb0ELb1ELb0ELb1ELb0ELb0ELb0ELi2ELi4ELi4ELi4ELb0EEENS1_24CollectiveEpilogueBwdGQAISA_fSD_Li256ELb0ELb1EEENS1_19SingleTileSchedulerILb0ELb0ELb0ELi128EEEEEEEEEvNT_6ParamsE$_ZZN4cute16flatten_to_tupleINS_5tupleIJNS1_IJiiEEENS_1CILi1024EEEEEEEEDaRKT_ENKUlRKT_E_clIS2_EEDaSB_:
[----:B------:R-:W-:-:S04]  /*bc90*/  MOV R5, 0x0 ;  /* 0x0000000000057802 */ /* 0x000fc80000000f00 */
[----:B------:R-:W-:Y:S05]  /*bca0*/  RET.REL.NODEC R4 `(_ZN7cutlass13device_kernelIN5flash19enable_sm80_to_sm89INS1_16FlashAttnBwdSm80INS1_25CollectiveMainloopBwdSm80ILi2ELi2EN4cute5tupleIJNS5_1CILi128EEES8_NS7_ILi64EEEEEENS_10bfloat16_tEfNS_4arch4Sm80ELb0ELb0ELb1ELb0ELb1ELb0ELb0ELb0ELi2ELi4ELi4ELi4ELb0EEENS1_24CollectiveEpilogueBwdGQAISA_fSD_Li256ELb0ELb1EEENS1_19SingleTileSchedulerILb0ELb0ELb0ELi128EEEEEEEEEvNT_6ParamsE) ;  /* 0xffff435004007950 */ /* 0x000fea0003c3ffff */
        .type           $_ZN7cutlass13device_kernelIN5flash19enable_sm80_to_sm89INS1_16FlashAttnBwdSm80INS1_25CollectiveMainloopBwdSm80ILi2ELi2EN4cute5tupleIJNS5_1CILi128EEES8_NS7_ILi64EEEEEENS_10bfloat16_tEfNS_4arch4Sm80ELb0ELb0ELb1ELb0ELb1ELb0ELb0ELb0ELi2ELi4ELi4ELi4ELb0EEENS1_24CollectiveEpilogueBwdGQAISA_fSD_Li256ELb0ELb1EEENS1_19SingleTileSchedulerILb0ELb0ELb0ELi128EEEEEEEEEvNT_6ParamsE$_ZZN4cute16flatten_to_tupleINS_5tupleIJNS1_IJiiEEENS_1CILi8192EEEEEEEEDaRKT_ENKUlRKT_E_clIS2_EEDaSB_,@function
        .size           $_ZN7cutlass13device_kernelIN5flash19enable_sm80_to_sm89INS1_16FlashAttnBwdSm80INS1_25CollectiveMainloopBwdSm80ILi2ELi2EN4cute5tupleIJNS5_1CILi128EEES8_NS7_ILi64EEEEEENS_10bfloat16_tEfNS_4arch4Sm80ELb0ELb0ELb1ELb0ELb1ELb0ELb0ELb0ELi2ELi4ELi4ELi4ELb0EEENS1_24CollectiveEpilogueBwdGQAISA_fSD_Li256ELb0ELb1EEENS1_19SingleTileSchedulerILb0ELb0ELb0ELi128EEEEEEEEEvNT_6ParamsE$_ZZN4cute16flatten_to_tupleINS_5tupleIJNS1_IJiiEEENS_1CILi8192EEEEEEEEDaRKT_ENKUlRKT_E_clIS2_EEDaSB_,($_ZN7cutlass13device_kernelIN5flash19enable_sm80_to_sm89INS1_16FlashAttnBwdSm80INS1_25CollectiveMainloopBwdSm80ILi2ELi2EN4cute5tupleIJNS5_1CILi128EEES8_NS7_ILi64EEEEEENS_10bfloat16_tEfNS_4arch4Sm80ELb0ELb0ELb1ELb0ELb1ELb0ELb0ELb0ELi2ELi4ELi4ELi4ELb0EEENS1_24CollectiveEpilogueBwdGQAISA_fSD_Li256ELb0ELb1EEENS1_19SingleTileSchedulerILb0ELb0ELb0ELi128EEEEEEEEEvNT_6ParamsE$_ZZN4cute16flatten_to_tupleINS_5tupleIJNS_1CILi0EEENS1_IJNS2_ILi1EEENS2_ILi512EEEiEEEEEEEEDaRKT_ENKUlRKT_E_clIS6_EEDaSD_ - $_ZN7cutlass13device_kernelIN5flash19enable_sm80_to_sm89INS1_16FlashAttnBwdSm80INS1_25CollectiveMainloopBwdSm80ILi2ELi2EN4cute5tupleIJNS5_1CILi128EEES8_NS7_ILi64EEEEEENS_10bfloat16_tEfNS_4arch4Sm80ELb0ELb0ELb1ELb0ELb1ELb0ELb0ELb0ELi2ELi4ELi4ELi4ELb0EEENS1_24CollectiveEpilogueBwdGQAISA_fSD_Li256ELb0ELb1EEENS1_19SingleTileSchedulerILb0ELb0ELb0ELi128EEEEEEEEEvNT_6ParamsE$_ZZN4cute16flatten_to_tupleINS_5tupleIJNS1_IJiiEEENS_1CILi8192EEEEEEEEDaRKT_ENKUlRKT_E_clIS2_EEDaSB_)
$_ZN7cutlass13device_kernelIN5flash19enable_sm80_to_sm89INS1_16FlashAttnBwdSm80INS1_25CollectiveMainloopBwdSm80ILi2ELi2EN4cute5tupleIJNS5_1CILi128EEES8_NS7_ILi64EEEEEENS_10bfloat16_tEfNS_4arch4Sm80ELb0ELb0ELb1ELb0ELb1ELb0ELb0ELb0ELi2ELi4ELi4ELi4ELb0EEENS1_24CollectiveEpilogueBwdGQAISA_fSD_Li256ELb0ELb1EEENS1_19SingleTileSchedulerILb0ELb0ELb0ELi128EEEEEEEEEvNT_6ParamsE$_ZZN4cute16flatten_to_tupleINS_5tupleIJNS1_IJiiEEENS_1CILi8192EEEEEEEEDaRKT_ENKUlRKT_E_clIS2_EEDaSB_:
[----:B------:R-:W-:Y:S02]  /*bcb0*/  MOV R8, R6 ;  /* 0x0000000600087202 */ /* 0x000fe40000000f00 */
[----:B------:R-:W-:-:S04]  /*bcc0*/  MOV R9, 0x0 ;  /* 0x0000000000097802 */ /* 0x000fc80000000f00 */
[----:B------:R-:W-:Y:S05]  /*bcd0*/  RET.REL.NODEC R8 `(_ZN7cutlass13device_kernelIN5flash19enable_sm80_to_sm89INS1_16FlashAttnBwdSm80INS1_25CollectiveMainloopBwdSm80ILi2ELi2EN4cute5tupleIJNS5_1CILi128EEES8_NS7_ILi64EEEEEENS_10bfloat16_tEfNS_4arch4Sm80ELb0ELb0ELb1ELb0ELb1ELb0ELb0ELb0ELi2ELi4ELi4ELi4ELb0EEENS1_24CollectiveEpilogueBwdGQAISA_fSD_Li256ELb0ELb1EEENS1_19SingleTileSchedulerILb0ELb0ELb0ELi128EEEEEEEEEvNT_6ParamsE) ;  /* 0xffff432008007950 */ /* 0x000fea0003c3ffff */
        .type           $_ZN7cutlass13device_kernelIN5flash19enable_sm80_to_sm89INS1_16FlashAttnBwdSm80INS1_25CollectiveMainloopBwdSm80ILi2ELi2EN4cute5tupleIJNS5_1CILi128EEES8_NS7_ILi64EEEEEENS_10bfloat16_tEfNS_4arch4Sm80ELb0ELb0ELb1ELb0ELb1ELb0ELb0ELb0ELi2ELi4ELi4ELi4ELb0EEENS1_24CollectiveEpilogueBwdGQAISA_fSD_Li256ELb0ELb1EEENS1_19SingleTileSchedulerILb0ELb0ELb0ELi128EEEEEEEEEvNT_6ParamsE$_ZZN4cute16flatten_to_tupleINS_5tupleIJNS_1CILi0EEENS1_IJNS2_ILi1EEENS2_ILi512EEEiEEEEEEEEDaRKT_ENKUlRKT_E_clIS6_EEDaSD_,@function
        .size           $_ZN7cutlass13device_kernelIN5flash19enable_sm80_to_sm89INS1_16FlashAttnBwdSm80INS1_25CollectiveMainloopBwdSm80ILi2ELi2EN4cute5tupleIJNS5_1CILi128EEES8_NS7_ILi64EEEEEENS_10bfloat16_tEfNS_4arch4Sm80ELb0ELb0ELb1ELb0ELb1ELb0ELb0ELb0ELi2ELi4ELi4ELi4ELb0EEENS1_24CollectiveEpilogueBwdGQAISA_fSD_Li256ELb0ELb1EEENS1_19SingleTileSchedulerILb0ELb0ELb0ELi128EEEEEEEEEvNT_6ParamsE$_ZZN4cute16flatten_to_tupleINS_5tupleIJNS_1CILi0EEENS1_IJNS2_ILi1EEENS2_ILi512EEEiEEEEEEEEDaRKT_ENKUlRKT_E_clIS6_EEDaSD_,($_ZN7cutlass13device_kernelIN5flash19enable_sm80_to_sm89INS1_16FlashAttnBwdSm80INS1_25CollectiveMainloopBwdSm80ILi2ELi2EN4cute5tupleIJNS5_1CILi128EEES8_NS7_ILi64EEEEEENS_10bfloat16_tEfNS_4arch4Sm80ELb0ELb0ELb1ELb0ELb1ELb0ELb0ELb0ELi2ELi4ELi4ELi4ELb0EEENS1_24CollectiveEpilogueBwdGQAISA_fSD_Li256ELb0ELb1EEENS1_19SingleTileSchedulerILb0ELb0ELb0ELi128EEEEEEEEEvNT_6ParamsE$_ZZN4cute16flatten_to_tupleINS_5tupleIJNS_1CILi1024EEENS1_IJiiEEEEEEEEDaRKT_ENKUlRKT_E_clIS4_EEDaSB_ - $_ZN7cutlass13device_kernelIN5flash19enable_sm80_to_sm89INS1_16FlashAttnBwdSm80INS1_25CollectiveMainloopBwdSm80ILi2ELi2EN4cute5tupleIJNS5_1CILi128EEES8_NS7_ILi64EEEEEENS_10bfloat16_tEfNS_4arch4Sm80ELb0ELb0ELb1ELb0ELb1ELb0ELb0ELb0ELi2ELi4ELi4ELi4ELb0EEENS1_24CollectiveEpilogueBwdGQAISA_fSD_Li256ELb0ELb1EEENS1_19SingleTileSchedulerILb0ELb0ELb0ELi128EEEEEEEEEvNT_6ParamsE$_ZZN4cute16flatten_to_tupleINS_5tupleIJNS_1CILi0EEENS1_IJNS2_ILi1EEENS2_ILi512EEEiEEEEEEEEDaRKT_ENKUlRKT_E_clIS6_EEDaSD_)
$_ZN7cutlass13device_kernelIN5flash19enable_sm80_to_sm89INS1_16FlashAttnBwdSm80INS1_25CollectiveMainloopBwdSm80ILi2ELi2EN4cute5tupleIJNS5_1CILi128EEES8_NS7_ILi64EEEEEENS_10bfloat16_tEfNS_4arch4Sm80ELb0ELb0ELb1ELb0ELb1ELb0ELb0ELb0ELi2ELi4ELi4ELi4ELb0EEENS1_24CollectiveEpilogueBwdGQAISA_fSD_Li256ELb0ELb1EEENS1_19SingleTileSchedulerILb0ELb0ELb0ELi128EEEEEEEEEvNT_6ParamsE$_ZZN4cute16flatten_to_tupleINS_5tupleIJNS_1CILi0EEENS1_IJNS2_ILi1EEENS2_ILi512EEEiEEEEEEEEDaRKT_ENKUlRKT_E_clIS6_EEDaSD_:
[----:B------:R-:W-:Y:S02]  /*bce0*/  MOV R8, R2 ;  /* 0x0000000200087202 */ /* 0x000fe40000000f00 */
[----:B------:R-:W-:-:S04]  /*bcf0*/  MOV R9, 0x0 ;  /* 0x0000000000097802 */ /* 0x000fc80000000f00 */
[----:B------:R-:W-:Y:S05]  /*bd00*/  RET.REL.NODEC R8 `(_ZN7cutlass13device_kernelIN5flash19enable_sm80_to_sm89INS1_16FlashAttnBwdSm80INS1_25CollectiveMainloopBwdSm80ILi2ELi2EN4cute5tupleIJNS5_1CILi128EEES8_NS7_ILi64EEEEEENS_10bfloat16_tEfNS_4arch4Sm80ELb0ELb0ELb1ELb0ELb1ELb0ELb0ELb0ELi2ELi4ELi4ELi4ELb0EEENS1_24CollectiveEpilogueBwdGQAISA_fSD_Li256ELb0ELb1EEENS1_19SingleTileSchedulerILb0ELb0ELb0ELi128EEEEEEEEEvNT_6ParamsE) ;  /* 0xffff42f008007950 */ /* 0x000fea0003c3ffff */
        .type           $_ZN7cutlass13device_kernelIN5flash19enable_sm80_to_sm89INS1_16FlashAttnBwdSm80INS1_25CollectiveMainloopBwdSm80ILi2ELi2EN4cute5tupleIJNS5_1CILi128EEES8_NS7_ILi64EEEEEENS_10bfloat16_tEfNS_4arch4Sm80ELb0ELb0ELb1ELb0ELb1ELb0ELb0ELb0ELi2ELi4ELi4ELi4ELb0EEENS1_24CollectiveEpilogueBwdGQAISA_fSD_Li256ELb0ELb1EEENS1_19SingleTileSchedulerILb0ELb0ELb0ELi128EEEEEEEEEvNT_6ParamsE$_ZZN4cute16flatten_to_tupleINS_5tupleIJNS_1CILi1024EEENS1_IJiiEEEEEEEEDaRKT_ENKUlRKT_E_clIS4_EEDaSB_,@function
        .size           $_ZN7cutlass13device_kernelIN5flash19enable_sm80_to_sm89INS1_16FlashAttnBwdSm80INS1_25CollectiveMainloopBwdSm80ILi2ELi2EN4cute5tupleIJNS5_1CILi128EEES8_NS7_ILi64EEEEEENS_10bfloat16_tEfNS_4arch4Sm80ELb0ELb0ELb1ELb0ELb1ELb0ELb0ELb0ELi2ELi4ELi4ELi4ELb0EEENS1_24CollectiveEpilogueBwdGQAISA_fSD_Li256ELb0ELb1EEENS1_19SingleTileSchedulerILb0ELb0ELb0ELi128EEEEEEEEEvNT_6ParamsE$_ZZN4cute16flatten_to_tupleINS_5tupleIJNS_1CILi1024EEENS1_IJiiEEEEEEEEDaRKT_ENKUlRKT_E_clIS4_EEDaSB_,($_ZN7cutlass13device_kernelIN5flash19enable_sm80_to_sm89INS1_16FlashAttnBwdSm80INS1_25CollectiveMainloopBwdSm80ILi2ELi2EN4cute5tupleIJNS5_1CILi128EEES8_NS7_ILi64EEEEEENS_10bfloat16_tEfNS_4arch4Sm80ELb0ELb0ELb1ELb0ELb1ELb0ELb0ELb0ELi2ELi4ELi4ELi4ELb0EEENS1_24CollectiveEpilogueBwdGQAISA_fSD_Li256ELb0ELb1EEENS1_19SingleTileSchedulerILb0ELb0ELb0ELi128EEEEEEEEEvNT_6ParamsE$_ZZN4cute16flatten_to_tupleINS_5tupleIJNS_1CILi4096EEENS1_IJNS1_IJiiEEENS2_ILi8192EEEEEEEEEEEDaRKT_ENKUlRKT_E_clIS6_EEDaSD_ - $_ZN7cutlass13device_kernelIN5flash19enable_sm80_to_sm89INS1_16FlashAttnBwdSm80INS1_25CollectiveMainloopBwdSm80ILi2ELi2EN4cute5tupleIJNS5_1CILi128EEES8_NS7_ILi64EEEEEENS_10bfloat16_tEfNS_4arch4Sm80ELb0ELb0ELb1ELb0ELb1ELb0ELb0ELb0ELi2ELi4ELi4ELi4ELb0EEENS1_24CollectiveEpilogueBwdGQAISA_fSD_Li256ELb0ELb1EEENS1_19SingleTileSchedulerILb0ELb0ELb0ELi128EEEEEEEEEvNT_6ParamsE$_ZZN4cute16flatten_to_tupleINS_5tupleIJNS_1CILi1024EEENS1_IJiiEEEEEEEEDaRKT_ENKUlRKT_E_clIS4_EEDaSB_)
$_ZN7cutlass13device_kernelIN5flash19enable_sm80_to_sm89INS1_16FlashAttnBwdSm80INS1_25CollectiveMainloopBwdSm80ILi2ELi2EN4cute5tupleIJNS5_1CILi128EEES8_NS7_ILi64EEEEEENS_10bfloat16_tEfNS_4arch4Sm80ELb0ELb0ELb1ELb0ELb1ELb0ELb0ELb0ELi2ELi4ELi4ELi4ELb0EEENS1_24CollectiveEpilogueBwdGQAISA_fSD_Li256ELb0ELb1EEENS1_19SingleTileSchedulerILb0ELb0ELb0ELi128EEEEEEEEEvNT_6ParamsE$_ZZN4cute16flatten_to_tupleINS_5tupleIJNS_1CILi1024EEENS1_IJiiEEEEEEEEDaRKT_ENKUlRKT_E_clIS4_EEDaSB_:
[----:B------:R-:W-:-:S04]  /*bd10*/  MOV R5, 0x0 ;  /* 0x0000000000057802 */ /* 0x000fc80000000f00 */
[----:B------:R-:W-:Y:S05]  /*bd20*/  RET.REL.NODEC R4 `(_ZN7cutlass13device_kernelIN5flash19enable_sm80_to_sm89INS1_16FlashAttnBwdSm80INS1_25CollectiveMainloopBwdSm80ILi2ELi2EN4cute5tupleIJNS5_1CILi128EEES8_NS7_ILi64EEEEEENS_10bfloat16_tEfNS_4arch4Sm80ELb0ELb0ELb1ELb0ELb1ELb0ELb0ELb0ELi2ELi4ELi4ELi4ELb0EEENS1_24CollectiveEpilogueBwdGQAISA_fSD_Li256ELb0ELb1EEENS1_19SingleTileSchedulerILb0ELb0ELb0ELi128EEEEEEEEEvNT_6ParamsE) ;  /* 0xffff42d004007950 */ /* 0x000fea0003c3ffff */
        .type           $_ZN7cutlass13device_kernelIN5flash19enable_sm80_to_sm89INS1_16FlashAttnBwdSm80INS1_25CollectiveMainloopBwdSm80ILi2ELi2EN4cute5tupleIJNS5_1CILi128EEES8_NS7_ILi64EEEEEENS_10bfloat16_tEfNS_4arch4Sm80ELb0ELb0ELb1ELb0ELb1ELb0ELb0ELb0ELi2ELi4ELi4ELi4ELb0EEENS1_24CollectiveEpilogueBwdGQAISA_fSD_Li256ELb0ELb1EEENS1_19SingleTileSchedulerILb0ELb0ELb0ELi128EEEEEEEEEvNT_6ParamsE$_ZZN4cute16flatten_to_tupleINS_5tupleIJNS_1CILi4096EEENS1_IJNS1_IJiiEEENS2_ILi8192EEEEEEEEEEEDaRKT_ENKUlRKT_E_clIS6_EEDaSD_,@function
        .size           $_ZN7cutlass13device_kernelIN5flash19enable_sm80_to_sm89INS1_16FlashAttnBwdSm80INS1_25CollectiveMainloopBwdSm80ILi2ELi2EN4cute5tupleIJNS5_1CILi128EEES8_NS7_ILi64EEEEEENS_10bfloat16_tEfNS_4arch4Sm80ELb0ELb0ELb1ELb0ELb1ELb0ELb0ELb0ELi2ELi4ELi4ELi4ELb0EEENS1_24CollectiveEpilogueBwdGQAISA_fSD_Li256ELb0ELb1EEENS1_19SingleTileSchedulerILb0ELb0ELb0ELi128EEEEEEEEEvNT_6ParamsE$_ZZN4cute16flatten_to_tupleINS_5tupleIJNS_1CILi4096EEENS1_IJNS1_IJiiEEENS2_ILi8192EEEEEEEEEEEDaRKT_ENKUlRKT_E_clIS6_EEDaSD_,($_ZN7cutlass13device_kernelIN5flash19enable_sm80_to_sm89INS1_16FlashAttnBwdSm80INS1_25CollectiveMainloopBwdSm80ILi2ELi2EN4cute5tupleIJNS5_1CILi128EEES8_NS7_ILi64EEEEEENS_10bfloat16_tEfNS_4arch4Sm80ELb0ELb0ELb1ELb0ELb1ELb0ELb0ELb0ELi2ELi4ELi4ELi4ELb0EEENS1_24CollectiveEpilogueBwdGQAISA_fSD_Li256ELb0ELb1EEENS1_19SingleTileSchedulerILb0ELb0ELb0ELi128EEEEEEEEEvNT_6ParamsE$_ZZN4cute16flatten_to_tupleINS_5tupleIJNS_1CILi4096EEENS1_IJiiEEEEEEEEDaRKT_ENKUlRKT_E_clIS4_EEDaSB_ - $_ZN7cutlass13device_kernelIN5flash19enable_sm80_to_sm89INS1_16FlashAttnBwdSm80INS1_25CollectiveMainloopBwdSm80ILi2ELi2EN4cute5tupleIJNS5_1CILi128EEES8_NS7_ILi64EEEEEENS_10bfloat16_tEfNS_4arch4Sm80ELb0ELb0ELb1ELb0ELb1ELb0ELb0ELb0ELi2ELi4ELi4ELi4ELb0EEENS1_24CollectiveEpilogueBwdGQAISA_fSD_Li256ELb0ELb1EEENS1_19SingleTileSchedulerILb0ELb0ELb0ELi128EEEEEEEEEvNT_6ParamsE$_ZZN4cute16flatten_to_tupleINS_5tupleIJNS_1CILi4096EEENS1_IJNS1_IJiiEEENS2_ILi8192EEEEEEEEEEEDaRKT_ENKUlRKT_E_clIS6_EEDaSD_)
$_ZN7cutlass13device_kernelIN5flash19enable_sm80_to_sm89INS1_16FlashAttnBwdSm80INS1_25CollectiveMainloopBwdSm80ILi2ELi2EN4cute5tupleIJNS5_1CILi128EEES8_NS7_ILi64EEEEEENS_10bfloat16_tEfNS_4arch4Sm80ELb0ELb0ELb1ELb0ELb1ELb0ELb0ELb0ELi2ELi4ELi4ELi4ELb0EEENS1_24CollectiveEpilogueBwdGQAISA_fSD_Li256ELb0ELb1EEENS1_19SingleTileSchedulerILb0ELb0ELb0ELi128EEEEEEEEEvNT_6ParamsE$_ZZN4cute16flatten_to_tupleINS_5tupleIJNS_1CILi4096EEENS1_IJNS1_IJiiEEENS2_ILi8192EEEEEEEEEEEDaRKT_ENKUlRKT_E_clIS6_EEDaSD_:
[----:B------:R-:W-:-:S05]  /*bd30*/  IADD3 R8, R67, -c[0x0][0x20], RZ ;  /* 0x8000080043087a10 */ /* 0x000fca0007ffe0ff */
[----:B------:R1:W5:Y:S04]  /*bd40*/  LDL R2, [R8] ;  /* 0x0000000008027983 */ /* 0x0003680000100800 */
[----:B------:R1:W5:Y:S01]  /*bd50*/  LDL R3, [R8+0x4] ;  /* 0x0000040008037983 */ /* 0x0003620000100800 */
[----:B------:R-:W-:Y:S02]  /*bd60*/  IADD3 R5, R1, 0x1680, RZ ;  /* 0x0000168001057810 */ /* 0x000fe40007ffe0ff */
[----:B------:R-:W-:Y:S02]  /*bd70*/  MOV R6, 0xbda0 ;  /* 0x0000bda000067802 */ /* 0x000fe40000000f00 */
[----:B------:R-:W-:Y:S02]  /*bd80*/  IADD3 R5, R5, c[0x0][0x20], RZ ;  /* 0x0000080005057a10 */ /* 0x000fe40007ffe0ff */
[----:B-1---5:R-:W-:Y:S05]  /*bd90*/  CALL.REL.NOINC `($_ZN7cutlass13device_kernelIN5flash19enable_sm80_to_sm89INS1_16FlashAttnBwdSm80INS1_25CollectiveMainloopBwdSm80ILi2ELi2EN4cute5tupleIJNS5_1CILi128EEES8_NS7_ILi64EEEEEENS_10bfloat16_tEfNS_4arch4Sm80ELb0ELb0ELb1ELb0ELb1ELb0ELb0ELb0ELi2ELi4ELi4ELi4ELb0EEENS1_24CollectiveEpilogueBwdGQAISA_fSD_Li256ELb0ELb1EEENS1_19SingleTileSchedulerILb0ELb0ELb0ELi128EEEEEEEEEvNT_6ParamsE$_ZZN4cute16flatten_to_tupleINS_5tupleIJNS1_IJiiEEENS_1CILi8192EEEEEEEEDaRKT_ENKUlRKT_E_clIS2_EEDaSB_) ;  /* 0xffffff1000007944 */ /* 0x022fea0003c3ffff */
[----:B------:R1:W-:Y:S01]  /*bda0*/  STL.64 [R1+0x1680], R2 ;  /* 0x0016800201007387 */ /* 0x0003e20000100a00 */
[----:B------:R-:W-:-:S03]  /*bdb0*/  MOV R6, 0xbdd0 ;  /* 0x0000bdd000067802 */ /* 0x000fc60000000f00 */
[----:B-1----:R-:W-:Y:S05]  /*bdc0*/  CALL.REL.NOINC `($_ZN7cutlass13device_kernelIN5flash19enable_sm80_to_sm89INS1_16FlashAttnBwdSm80INS1_25CollectiveMainloopBwdSm80ILi2ELi2EN4cute5tupleIJNS5_1CILi128EEES8_NS7_ILi64EEEEEENS_10bfloat16_tEfNS_4arch4Sm80ELb0ELb0ELb1ELb0ELb1ELb0ELb0ELb0ELi2ELi4ELi4ELi4ELb0EEENS1_24CollectiveEpilogueBwdGQAISA_fSD_Li256ELb0ELb1EEENS1_19SingleTileSchedulerILb0ELb0ELb0ELi128EEEEEEEEEvNT_6ParamsE$_ZZN4cute12filter_tupleINS_5tupleIJNS1_IJiiEEENS_1CILi8192EEEEEEZNS_16flatten_to_tupleIS5_EEDaRKT_EUlRKT_E_EEDaS9_OT0_ENKUlDpSC_E_clIJS2_NS1_IJS4_EEEEEEDaSG_) ;  /* 0xfffff01000007944 */ /* 0x002fea0003c3ffff */
[----:B------:R-:W-:-:S04]  /*bdd0*/  MOV R5, 0x0 ;  /* 0x0000000000057802 */ /* 0x000fc80000000f00 */
[----:B------:R-:W-:Y:S05]  /*bde0*/  RET.REL.NODEC R4 `(_ZN7cutlass13device_kernelIN5flash19enable_sm80_to_sm89INS1_16FlashAttnBwdSm80INS1_25CollectiveMainloopBwdSm80ILi2ELi2EN4cute5tupleIJNS5_1CILi128EEES8_NS7_ILi64EEEEEENS_10bfloat16_tEfNS_4arch4Sm80ELb0ELb0ELb1ELb0ELb1ELb0ELb0ELb0ELi2ELi4ELi4ELi4ELb0EEENS1_24CollectiveEpilogueBwdGQAISA_fSD_Li256ELb0ELb1EEENS1_19SingleTileSchedulerILb0ELb0ELb0ELi128EEEEEEEEEvNT_6ParamsE) ;  /* 0xffff421004007950 */ /* 0x000fea0003c3ffff */
        .type           $_ZN7cutlass13device_kernelIN5flash19enable_sm80_to_sm89INS1_16FlashAttnBwdSm80INS1_25CollectiveMainloopBwdSm80ILi2ELi2EN4cute5tupleIJNS5_1CILi128EEES8_NS7_ILi64EEEEEENS_10bfloat16_tEfNS_4arch4Sm80ELb0ELb0ELb1ELb0ELb1ELb0ELb0ELb0ELi2ELi4ELi4ELi4ELb0EEENS1_24CollectiveEpilogueBwdGQAISA_fSD_Li256ELb0ELb1EEENS1_19SingleTileSchedulerILb0ELb0ELb0ELi128EEEEEEEEEvNT_6ParamsE$_ZZN4cute16flatten_to_tupleINS_5tupleIJNS_1CILi4096EEENS1_IJiiEEEEEEEEDaRKT_ENKUlRKT_E_clIS4_EEDaSB_,@function
        .size           $_ZN7cutlass13device_kernelIN5flash19enable_sm80_to_sm89INS1_16FlashAttnBwdSm80INS1_25CollectiveMainloopBwdSm80ILi2ELi2EN4cute5tupleIJNS5_1CILi128EEES8_NS7_ILi64EEEEEENS_10bfloat16_tEfNS_4arch4Sm80ELb0ELb0ELb1ELb0ELb1ELb0ELb0ELb0ELi2ELi4ELi4ELi4ELb0EEENS1_24CollectiveEpilogueBwdGQAISA_fSD_Li256ELb0ELb1EEENS1_19SingleTileSchedulerILb0ELb0ELb0ELi128EEEEEEEEEvNT_6ParamsE$_ZZN4cute16flatten_to_tupleINS_5tupleIJNS_1CILi4096EEENS1_IJiiEEEEEEEEDaRKT_ENKUlRKT_E_clIS4_EEDaSB_,($_ZN7cutlass13device_kernelIN5flash19enable_sm80_to_sm89INS1_16FlashAttnBwdSm80INS1_25CollectiveMainloopBwdSm80ILi2ELi2EN4cute5tupleIJNS5_1CILi128EEES8_NS7_ILi64EEEEEENS_10bfloat16_tEfNS_4arch4Sm80ELb0ELb0ELb1ELb0ELb1ELb0ELb0ELb0ELi2ELi4ELi4ELi4ELb0EEENS1_24CollectiveEpilogueBwdGQAISA_fSD_Li256ELb0ELb1EEENS1_19SingleTileSchedulerILb0ELb0ELb0ELi128EEEEEEEEEvNT_6ParamsE$_ZZN4cute19as_arithmetic_tupleINS_15ArithmeticTupleIJiiEEEEEDaRKT_ENKUlDpRKT_E_clIJiiEEEDaS9_ - $_ZN7cutlass13device_kernelIN5flash19enable_sm80_to_sm89INS1_16FlashAttnBwdSm80INS1_25CollectiveMainloopBwdSm80ILi2ELi2EN4cute5tupleIJNS5_1CILi128EEES8_NS7_ILi64EEEEEENS_10bfloat16_tEfNS_4arch4Sm80ELb0ELb0ELb1ELb0ELb1ELb0ELb0ELb0ELi2ELi4ELi4ELi4ELb0EEENS1_24CollectiveEpilogueBwdGQAISA_fSD_Li256ELb0ELb1EEENS1_19SingleTileSchedulerILb0ELb0ELb0ELi128EEEEEEEEEvNT_6ParamsE$_ZZN4cute16flatten_to_tupleINS_5tupleIJNS_1CILi4096EEENS1_IJiiEEEEEEEEDaRKT_ENKUlRKT_E_clIS4_EEDaSB_)
$_ZN7cutlass13device_kernelIN5flash19enable_sm80_to_sm89INS1_16FlashAttnBwdSm80INS1_25CollectiveMainloopBwdSm80ILi2ELi2EN4cute5tupleIJNS5_1CILi128EEES8_NS7_ILi64EEEEEENS_10bfloat16_tEfNS_4arch4Sm80ELb0ELb0ELb1ELb0ELb1ELb0ELb0ELb0ELi2ELi4ELi4ELi4ELb0EEENS1_24CollectiveEpilogueBwdGQAISA_fSD_Li256ELb0ELb1EEENS1_19SingleTileSchedulerILb0ELb0ELb0ELi128EEEEEEEEEvNT_6ParamsE$_ZZN4cute16flatten_to_tupleINS_5tupleIJNS_1CILi4096EEENS1_IJiiEEEEEEEEDaRKT_ENKUlRKT_E_clIS4_EEDaSB_:
[----:B------:R-:W-:-:S04]  /*bdf0*/  MOV R5, 0x0 ;  /* 0x0000000000057802 */ /* 0x000fc80000000f00 */
[----:B------:R-:W-:Y:S05]  /*be00*/  RET.REL.NODEC R4 `(_ZN7cutlass13device_kernelIN5flash19enable_sm80_to_sm89INS1_16FlashAttnBwdSm80INS1_25CollectiveMainloopBwdSm80ILi2ELi2EN4cute5tupleIJNS5_1CILi128EEES8_NS7_ILi64EEEEEENS_10bfloat16_tEfNS_4arch4Sm80ELb0ELb0ELb1ELb0ELb1ELb0ELb0ELb0ELi2ELi4ELi4ELi4ELb0EEENS1_24CollectiveEpilogueBwdGQAISA_fSD_Li256ELb0ELb1EEENS1_19SingleTileSchedulerILb0ELb0ELb0ELi128EEEEEEEEEvNT_6ParamsE) ;  /* 0xffff41f004007950 */ /* 0x000fea0003c3ffff */
        .type           $_ZN7cutlass13device_kernelIN5flash19enable_sm80_to_sm89INS1_16FlashAttnBwdSm80INS1_25CollectiveMainloopBwdSm80ILi2ELi2EN4cute5tupleIJNS5_1CILi128EEES8_NS7_ILi64EEEEEENS_10bfloat16_tEfNS_4arch4Sm80ELb0ELb0ELb1ELb0ELb1ELb0ELb0ELb0ELi2ELi4ELi4ELi4ELb0EEENS1_24CollectiveEpilogueBwdGQAISA_fSD_Li256ELb0ELb1EEENS1_19SingleTileSchedulerILb0ELb0ELb0ELi128EEEEEEEEEvNT_6ParamsE$_ZZN4cute19as_arithmetic_tupleINS_15ArithmeticTupleIJiiEEEEEDaRKT_ENKUlDpRKT_E_clIJiiEEEDaS9_,@function
        .size           $_ZN7cutlass13device_kernelIN5flash19enable_sm80_to_sm89INS1_16FlashAttnBwdSm80INS1_25CollectiveMainloopBwdSm80ILi2ELi2EN4cute5tupleIJNS5_1CILi128EEES8_NS7_ILi64EEEEEENS_10bfloat16_tEfNS_4arch4Sm80ELb0ELb0ELb1ELb0ELb1ELb0ELb0ELb0ELi2ELi4ELi4ELi4ELb0EEENS1_24CollectiveEpilogueBwdGQAISA_fSD_Li256ELb0ELb1EEENS1_19SingleTileSchedulerILb0ELb0ELb0ELi128EEEEEEEEEvNT_6ParamsE$_ZZN4cute19as_arithmetic_tupleINS_15ArithmeticTupleIJiiEEEEEDaRKT_ENKUlDpRKT_E_clIJiiEEEDaS9_,($_ZN7cutlass13device_kernelIN5flash19enable_sm80_to_sm89INS1_16FlashAttnBwdSm80INS1_25CollectiveMainloopBwdSm80ILi2ELi2EN4cute5tupleIJNS5_1CILi128EEES8_NS7_ILi64EEEEEENS_10bfloat16_tEfNS_4arch4Sm80ELb0ELb0ELb1ELb0ELb1ELb0ELb0ELb0ELi2ELi4ELi4ELi4ELb0EEENS1_24CollectiveEpilogueBwdGQAISA_fSD_Li256ELb0ELb1EEENS1_19SingleTileSchedulerILb0ELb0ELb0ELi128EEEEEEEEEvNT_6ParamsE$_ZZN4cute19as_arithmetic_tupleINS_15ArithmeticTupleIJiiEEEEEDaRKT_ENKUlRKT_E_clIiEEDaS8_ - $_ZN7cutlass13device_kernelIN5flash19enable_sm80_to_sm89INS1_16FlashAttnBwdSm80INS1_25CollectiveMainloopBwdSm80ILi2ELi2EN4cute5tupleIJNS5_1CILi128EEES8_NS7_ILi64EEEEEENS_10bfloat16_tEfNS_4arch4Sm80ELb0ELb0ELb1ELb0ELb1ELb0ELb0ELb0ELi2ELi4ELi4ELi4ELb0EEENS1_24CollectiveEpilogueBwdGQAISA_fSD_Li256ELb0ELb1EEENS1_19SingleTileSchedulerILb0ELb0ELb0ELi128EEEEEEEEEvNT_6ParamsE$_ZZN4cute19as_arithmetic_tupleINS_15ArithmeticTupleIJiiEEEEEDaRKT_ENKUlDpRKT_E_clIJiiEEEDaS9_)
$_ZN7cutlass13device_kernelIN5flash19enable_sm80_to_sm89INS1_16FlashAttnBwdSm80INS1_25CollectiveMainloopBwdSm80ILi2ELi2EN4cute5tupleIJNS5_1CILi128EEES8_NS7_ILi64EEEEEENS_10bfloat16_tEfNS_4arch4Sm80ELb0ELb0ELb1ELb0ELb1ELb0ELb0ELb0ELi2ELi4ELi4ELi4ELb0EEENS1_24CollectiveEpilogueBwdGQAISA_fSD_Li256ELb0ELb1EEENS1_19SingleTileSchedulerILb0ELb0ELb0ELi128EEEEEEEEEvNT_6ParamsE$_ZZN4cute19as_arithmetic_tupleINS_15ArithmeticTupleIJiiEEEEEDaRKT_ENKUlDpRKT_E_clIJiiEEEDaS9_:
[----:B------:R-:W-:Y:S01]  /*be10*/  IADD3 R3, R1, 0x1688, RZ ;  /* 0x0000168801037810 */ /* 0x000fe20007ffe0ff */
[----:B------:R-:W-:Y:S01]  /*be20*/  IMAD.MOV.U32 R2, RZ, RZ, R11 ;  /* 0x000000ffff027224 */ /* 0x000fe200078e000b */
[----:B------:R-:W-:Y:S02]  /*be30*/  MOV R6, 0xbe60 ;  /* 0x0000be6000067802 */ /* 0x000fe40000000f00 */
[----:B------:R-:W-:Y:S02]  /*be40*/  IADD3 R3, R3, c[0x0][0x20], RZ ;  /* 0x0000080003037a10 */ /* 0x000fe40007ffe0ff */
[----:B------:R-:W-:Y:S05]  /*be50*/  CALL.REL.NOINC `($_ZN7cutlass13device_kernelIN5flash19enable_sm80_to_sm89INS1_16FlashAttnBwdSm80INS1_25CollectiveMainloopBwdSm80ILi2ELi2EN4cute5tupleIJNS5_1CILi128EEES8_NS7_ILi64EEEEEENS_10bfloat16_tEfNS_4arch4Sm80ELb0ELb0ELb1ELb0ELb1ELb0ELb0ELb0ELi2ELi4ELi4ELi4ELb0EEENS1_24CollectiveEpilogueBwdGQAISA_fSD_Li256ELb0ELb1EEENS1_19SingleTileSchedulerILb0ELb0ELb0ELi128EEEEEEEEEvNT_6ParamsE$_ZN4cute5tupleIJiiEEC2ERKiS3_) ;  /* 0xffffea9000007944 */ /* 0x000fea0003c3ffff */
[----:B------:R1:W5:Y:S01]  /*be60*/  LDL.64 R2, [R1+0x1688] ;  /* 0x0016880001027983 */ /* 0x0003620000100a00 */
[----:B------:R-:W-:-:S04]  /*be70*/  MOV R87, 0x0 ;  /* 0x0000000000577802 */ /* 0x000fc80000000f00 */
[----:B------:R-:W-:Y:S05]  /*be80*/  RET.REL.NODEC R86 `(_ZN7cutlass13device_kernelIN5flash19enable_sm80_to_sm89INS1_16FlashAttnBwdSm80INS1_25CollectiveMainloopBwdSm80ILi2ELi2EN4cute5tupleIJNS5_1CILi128EEES8_NS7_ILi64EEEEEENS_10bfloat16_tEfNS_4arch4Sm80ELb0ELb0ELb1ELb0ELb1ELb0ELb0ELb0ELi2ELi4ELi4ELi4ELb0EEENS1_24CollectiveEpilogueBwdGQAISA_fSD_Li256ELb0ELb1EEENS1_19SingleTileSchedulerILb0ELb0ELb0ELi128EEEEEEEEEvNT_6ParamsE) ;  /* 0xffff417056007950 */ /* 0x000fea0003c3ffff */
        .type           $_ZN7cutlass13device_kernelIN5flash19enable_sm80_to_sm89INS1_16FlashAttnBwdSm80INS1_25CollectiveMainloopBwdSm80ILi2ELi2EN4cute5tupleIJNS5_1CILi128EEES8_NS7_ILi64EEEEEENS_10bfloat16_tEfNS_4arch4Sm80ELb0ELb0ELb1ELb0ELb1ELb0ELb0ELb0ELi2ELi4ELi4ELi4ELb0EEENS1_24CollectiveEpilogueBwdGQAISA_fSD_Li256ELb0ELb1EEENS1_19SingleTileSchedulerILb0ELb0ELb0ELi128EEEEEEEEEvNT_6ParamsE$_ZZN4cute19as_arithmetic_tupleINS_15ArithmeticTupleIJiiEEEEEDaRKT_ENKUlRKT_E_clIiEEDaS8_,@function
        .size           $_ZN7cutlass13device_kernelIN5flash19enable_sm80_to_sm89INS1_16FlashAttnBwdSm80INS1_25CollectiveMainloopBwdSm80ILi2ELi2EN4cute5tupleIJNS5_1CILi128EEES8_NS7_ILi64EEEEEENS_10bfloat16_tEfNS_4arch4Sm80ELb0ELb0ELb1ELb0ELb1ELb0ELb0ELb0ELi2ELi4ELi4ELi4ELb0EEENS1_24CollectiveEpilogueBwdGQAISA_fSD_Li256ELb0ELb1EEENS1_19SingleTileSchedulerILb0ELb0ELb0ELi128EEEEEEEEEvNT_6ParamsE$_ZZN4cute19as_arithmetic_tupleINS_15ArithmeticTupleIJiiEEEEEDaRKT_ENKUlRKT_E_clIiEEDaS8_,($_ZN7cutlass13device_kernelIN5flash19enable_sm80_to_sm89INS1_16FlashAttnBwdSm80INS1_25CollectiveMainloopBwdSm80ILi2ELi2EN4cute5tupleIJNS5_1CILi128EEES8_NS7_ILi64EEEEEENS_10bfloat16_tEfNS_4arch4Sm80ELb0ELb0ELb1ELb0ELb1ELb0ELb0ELb0ELi2ELi4ELi4ELi4ELb0EEENS1_24CollectiveEpilogueBwdGQAISA_fSD_Li256ELb0ELb1EEENS1_19SingleTileSchedulerILb0ELb0ELb0ELi128EEEEEEEEEvNT_6ParamsE$_ZZN4cute4diceINS_5tupleIJNS1_IJiNS1_IJiNS_1CILi0EEEEEEEEENS1_IJNS_10UnderscoreENS1_IJS6_S6_EEEEEEEEES9_EEDaRKT_RKT0_ENKUlRKT_RKT0_E_clIS5_S5_EEDaSI_SL_ - $_ZN7cutlass13device_kernelIN5flash19enable_sm80_to_sm89INS1_16FlashAttnBwdSm80INS1_25CollectiveMainloopBwdSm80ILi2ELi2EN4cute5tupleIJNS5_1CILi128EEES8_NS7_ILi64EEEEEENS_10bfloat16_tEfNS_4arch4Sm80ELb0ELb0ELb1ELb0ELb1ELb0ELb0ELb0ELi2ELi4ELi4ELi4ELb0EEENS1_24CollectiveEpilogueBwdGQAISA_fSD_Li256ELb0ELb1EEENS1_19SingleTileSchedulerILb0ELb0ELb0ELi128EEEEEEEEEvNT_6ParamsE$_ZZN4cute19as_arithmetic_tupleINS_15ArithmeticTupleIJiiEEEEEDaRKT_ENKUlRKT_E_clIiEEDaS8_)
$_ZN7cutlass13device_kernelIN5flash19enable_sm80_to_sm89INS1_16FlashAttnBwdSm80INS1_25CollectiveMainloopBwdSm80ILi2ELi2EN4cute5tupleIJNS5_1CILi128EEES8_NS7_ILi64EEEEEENS_10bfloat16_tEfNS_4arch4Sm80ELb0ELb0ELb1ELb0ELb1ELb0ELb0ELb0ELi2ELi4ELi4ELi4ELb0EEENS1_24CollectiveEpilogueBwdGQAISA_fSD_Li256ELb0ELb1EEENS1_19SingleTileSchedulerILb0ELb0ELb0ELi128EEEEEEEEEvNT_6ParamsE$_ZZN4cute19as_arithmetic_tupleINS_15ArithmeticTupleIJiiEEEEEDaRKT_ENKUlRKT_E_clIiEEDaS8_:
[----:B------:R-:W-:Y:S02]  /*be90*/  MOV R6, R8 ;  /* 0x0000000800067202 */ /* 0x000fe40000000f00 */
[----:B------:R-:W-:Y:S02]  /*bea0*/  MOV R8, R2 ;  /* 0x0000000200087202 */ /* 0x000fe40000000f00 */
[----:B------:R-:W-:-:S04]  /*beb0*/  MOV R9, 0x0 ;  /* 0x0000000000097802 */ /* 0x000fc80000000f00 */
[----:B------:R-:W-:Y:S05]  /*bec0*/  RET.REL.NODEC R8 `(_ZN7cutlass13device_kernelIN5flash19enable_sm80_to_sm89INS1_16FlashAttnBwdSm80INS1_25CollectiveMainloopBwdSm80ILi2ELi2EN4cute5tupleIJNS5_1CILi128EEES8_NS7_ILi64EEEEEENS_10bfloat16_tEfNS_4arch4Sm80ELb0ELb0ELb1ELb0ELb1ELb0ELb0ELb0ELi2ELi4ELi4ELi4ELb0EEENS1_24CollectiveEpilogueBwdGQAISA_fSD_Li256ELb0ELb1EEENS1_19SingleTileSchedulerILb0ELb0ELb0ELi128EEEEEEEEEvNT_6ParamsE) ;  /* 0xffff413008007950 */ /* 0x000fea0003c3ffff */
        .type           $_ZN7cutlass13device_kernelIN5flash19enable_sm80_to_sm89INS1_16FlashAttnBwdSm80INS1_25CollectiveMainloopBwdSm80ILi2ELi2EN4cute5tupleIJNS5_1CILi128EEES8_NS7_ILi64EEEEEENS_10bfloat16_tEfNS_4arch4Sm80ELb0ELb0ELb1ELb0ELb1ELb0ELb0ELb0ELi2ELi4ELi4ELi4ELb0EEENS1_24CollectiveEpilogueBwdGQAISA_fSD_Li256ELb0ELb1EEENS1_19SingleTileSchedulerILb0ELb0ELb0ELi128EEEEEEEEEvNT_6ParamsE$_ZZN4cute4diceINS_5tupleIJNS1_IJiNS1_IJiNS_1CILi0EEEEEEEEENS1_IJNS_10UnderscoreENS1_IJS6_S6_EEEEEEEEES9_EEDaRKT_RKT0_ENKUlRKT_RKT0_E_clIS5_S5_EEDaSI_SL_,@function
        .size           $_ZN7cutlass13device_kernelIN5flash19enable_sm80_to_sm89INS1_16FlashAttnBwdSm80INS1_25CollectiveMainloopBwdSm80ILi2ELi2EN4cute5tupleIJNS5_1CILi128EEES8_NS7_ILi64EEEEEENS_10bfloat16_tEfNS_4arch4Sm80ELb0ELb0ELb1ELb0ELb1ELb0ELb0ELb0ELi2ELi4ELi4ELi4ELb0EEENS1_24CollectiveEpilogueBwdGQAISA_fSD_Li256ELb0ELb1EEENS1_19SingleTileSchedulerILb0ELb0ELb0ELi128EEEEEEEEEvNT_6ParamsE$_ZZN4cute4diceINS_5tupleIJNS1_IJiNS1_IJiNS_1CILi0EEEEEEEEENS1_IJNS_10UnderscoreENS1_IJS6_S6_EEEEEEEEES9_EEDaRKT_RKT0_ENKUlRKT_RKT0_E_clIS5_S5_EEDaSI_SL_,($_ZN7cutlass13device_kernelIN5flash19enable_sm80_to_sm89INS1_16FlashAttnBwdSm80INS1_25CollectiveMainloopBwdSm80ILi2ELi2EN4cute5tupleIJNS5_1CILi128EEES8_NS7_ILi64EEEEEENS_10bfloat16_tEfNS_4arch4Sm80ELb0ELb0ELb1ELb0ELb1ELb0ELb0ELb0ELi2ELi4ELi4ELi4ELb0EEENS1_24CollectiveEpilogueBwdGQAISA_fSD_Li256ELb0ELb1EEENS1_19SingleTileSchedulerILb0ELb0ELb0ELi128EEEEEEEEEvNT_6ParamsE$_ZZN4cute4takeILi1ELi2ENS_5tupleIJNS1_IJNS_1CILi1EEENS2_ILi0EEEEEEiEEEEEDaRKT1_ENKUlDpRKT_E_clIJiEEEDaSD_ - $_ZN7cutlass13device_kernelIN5flash19enable_sm80_to_sm89INS1_16FlashAttnBwdSm80INS1_25CollectiveMainloopBwdSm80ILi2ELi2EN4cute5tupleIJNS5_1CILi128EEES8_NS7_ILi64EEEEEENS_10bfloat16_tEfNS_4arch4Sm80ELb0ELb0ELb1ELb0ELb1ELb0ELb0ELb0ELi2ELi4ELi4ELi4ELb0EEENS1_24CollectiveEpilogueBwdGQAISA_fSD_Li256ELb0ELb1EEENS1_19SingleTileSchedulerILb0ELb0ELb0ELi128EEEEEEEEEvNT_6ParamsE$_ZZN4cute4diceINS_5tupleIJNS1_IJiNS1_IJiNS_1CILi0EEEEEEEEENS1_IJNS_10UnderscoreENS1_IJS6_S6_EEEEEEEEES9_EEDaRKT_RKT0_ENKUlRKT_RKT0_E_clIS5_S5_EEDaSI_SL_)
$_ZN7cutlass13device_kernelIN5flash19enable_sm80_to_sm89INS1_16FlashAttnBwdSm80INS1_25CollectiveMainloopBwdSm80ILi2ELi2EN4cute5tupleIJNS5_1CILi128EEES8_NS7_ILi64EEEEEENS_10bfloat16_tEfNS_4arch4Sm80ELb0ELb0ELb1ELb0ELb1ELb0ELb0ELb0ELi2ELi4ELi4ELi4ELb0EEENS1_24CollectiveEpilogueBwdGQAISA_fSD_Li256ELb0ELb1EEENS1_19SingleTileSchedulerILb0ELb0ELb0ELi128EEEEEEEEEvNT_6ParamsE$_ZZN4cute4diceINS_5tupleIJNS1_IJiNS1_IJiNS_1CILi0EEEEEEEEENS1_IJNS_10UnderscoreENS1_IJS6_S6_EEEEEEEEES9_EEDaRKT_RKT0_ENKUlRKT_RKT0_E_clIS5_S5_EEDaSI_SL_:
[----:B------:R-:W-:-:S05]  /*bed0*/  IADD3 R6, R2, -c[0x0][0x20], RZ ;  /* 0x8000080002067a10 */ /* 0x000fca0007ffe0ff */
[----:B------:R1:W5:Y:S01]  /*bee0*/  LDL R3, [R6] ;  /* 0x0000000006037983 */ /* 0x0003620000100800 */
[----:B------:R-:W-:Y:S02]  /*bef0*/  IADD3 R5, R1, 0x1680, RZ ;  /* 0x0000168001057810 */ /* 0x000fe40007ffe0ff */
[----:B------:R-:W-:Y:S02]  /*bf00*/  MOV R10, 0xbf30 ;  /* 0x0000bf30000a7802 */ /* 0x000fe40000000f00 */
[----:B------:R-:W-:Y:S02]  /*bf10*/  IADD3 R5, R5, c[0x0][0x20], RZ ;  /* 0x0000080005057a10 */ /* 0x000fe40007ffe0ff */
[----:B-1---5:R-:W-:Y:S05]  /*bf20*/  CALL.REL.NOINC `($_ZN7cutlass13device_kernelIN5flash19enable_sm80_to_sm89INS1_16FlashAttnBwdSm80INS1_25CollectiveMainloopBwdSm80ILi2ELi2EN4cute5tupleIJNS5_1CILi128EEES8_NS7_ILi64EEEEEENS_10bfloat16_tEfNS_4arch4Sm80ELb0ELb0ELb1ELb0ELb1ELb0ELb0ELb0ELi2ELi4ELi4ELi4ELb0EEENS1_24CollectiveEpilogueBwdGQAISA_fSD_Li256ELb0ELb1EEENS1_19SingleTileSchedulerILb0ELb0ELb0ELi128EEEEEEEEEvNT_6ParamsE$_ZZN4cute6detail9lift_diceINS_5tupleIJiNS2_IJiNS_1CILi0EEEEEEEEES6_EEDaRKT_RKT0_ENKUlRKT_RKT0_E_clIiiEEDaSF_SI_) ;  /* 0x0000245000007944 */ /* 0x022fea0003c00000 */
[----:B------:R1:W5:Y:S01]  /*bf30*/  LDL R3, [R6+0x4] ;  /* 0x0000040006037983 */ /* 0x0003620000100800 */
[----:B------:R-:W-:-:S03]  /*bf40*/  MOV R10, 0xbf60 ;  /* 0x0000bf60000a7802 */ /* 0x000fc60000000f00 */
[----:B-12--5:R-:W-:Y:S05]  /*bf50*/  CALL.REL.NOINC `($_ZN7cutlass13device_kernelIN5flash19enable_sm80_to_sm89INS1_16FlashAttnBwdSm80INS1_25CollectiveMainloopBwdSm80ILi2ELi2EN4cute5tupleIJNS5_1CILi128EEES8_NS7_ILi64EEEEEENS_10bfloat16_tEfNS_4arch4Sm80ELb0ELb0ELb1ELb0ELb1ELb0ELb0ELb0ELi2ELi4ELi4ELi4ELb0EEENS1_24CollectiveEpilogueBwdGQAISA_fSD_Li256ELb0ELb1EEENS1_19SingleTileSchedulerILb0ELb0ELb0ELi128EEEEEEEEEvNT_6ParamsE$_ZZN4cute6detail9lift_diceINS_5tupleIJiNS2_IJiNS_1CILi0EEEEEEEEES6_EEDaRKT_RKT0_ENKUlRKT_RKT0_E_clIS5_S5_EEDaSF_SI_) ;  /* 0x000023a000007944 */ /* 0x026fea0003c00000 */
[----:B------:R2:W-:Y:S01]  /*bf60*/  STL [R1+0x1680], R6 ;  /* 0x0016800601007387 */ /* 0x0005e20000100800 */
[----:B------:R-:W-:-:S03]  /*bf70*/  MOV R2, 0xbf90 ;  /* 0x0000bf9000027802 */ /* 0x000fc60000000f00 */
[----:B-12---:R-:W-:Y:S05]  /*bf80*/  CALL.REL.NOINC `($_ZN7cutlass13device_kernelIN5flash19enable_sm80_to_sm89INS1_16FlashAttnBwdSm80INS1_25CollectiveMainloopBwdSm80ILi2ELi2EN4cute5tupleIJNS5_1CILi128EEES8_NS7_ILi64EEEEEENS_10bfloat16_tEfNS_4arch4Sm80ELb0ELb0ELb1ELb0ELb1ELb0ELb0ELb0ELi2ELi4ELi4ELi4ELb0EEENS1_24CollectiveEpilogueBwdGQAISA_fSD_Li256ELb0ELb1EEENS1_19SingleTileSchedulerILb0ELb0ELb0ELi128EEEEEEEEEvNT_6ParamsE$_ZZN4cute12filter_tupleINS_5tupleIJiNS1_IJiNS_1CILi0EEEEEEEEES5_ZNS_6detail9lift_diceIS5_S5_EEDaRKT_RKT0_EUlRKT_RKT0_E_EEDaSA_SD_OT1_ENKUlDpSG_E_clIJNS1_IJiEEES4_EEEDaSN_) ;  /* 0xfffff5a000007944 */ /* 0x006fea0003c3ffff */
[----:B-----5:R-:W-:Y:S02]  /*bf90*/  MOV R2, R5 ;  /* 0x0000000500027202 */ /* 0x020fe40000000f00 */
[----:B------:R-:W-:-:S04]  /*bfa0*/  MOV R5, 0x0 ;  /* 0x0000000000057802 */ /* 0x000fc80000000f00 */
[----:B------:R-:W-:Y:S05]  /*bfb0*/  RET.REL.NODEC R4 `(_ZN7cutlass13device_kernelIN5flash19enable_sm80_to_sm89INS1_16FlashAttnBwdSm80INS1_25CollectiveMainloopBwdSm80ILi2ELi2EN4cute5tupleIJNS5_1CILi128EEES8_NS7_ILi64EEEEEENS_10bfloat16_tEfNS_4arch4Sm80ELb0ELb0ELb1ELb0ELb1ELb0ELb0ELb0ELi2ELi4ELi4ELi4ELb0EEENS1_24CollectiveEpilogueBwdGQAISA_fSD_Li256ELb0ELb1EEENS1_19SingleTileSchedulerILb0ELb0ELb0ELi128EEEEEEEEEvNT_6ParamsE) ;  /* 0xffff404004007950 */ /* 0x000fea0003c3ffff */
        .type           $_ZN7cutlass13device_kernelIN5flash19enable_sm80_to_sm89INS1_16FlashAttnBwdSm80INS1_25CollectiveMainloopBwdSm80ILi2ELi2EN4cute5tupleIJNS5_1CILi128EEES8_NS7_ILi64EEEEEENS_10bfloat16_tEfNS_4arch4Sm80ELb0ELb0ELb1ELb0ELb1ELb0ELb0ELb0ELi2ELi4ELi4ELi4ELb0EEENS1_24CollectiveEpilogueBwdGQAISA_fSD_Li256ELb0ELb1EEENS1_19SingleTileSchedulerILb0ELb0ELb0ELi128EEEEEEEEEvNT_6ParamsE$_ZZN4cute4takeILi1ELi2ENS_5tupleIJNS1_IJNS_1CILi1EEENS2_ILi0EEEEEEiEEEEEDaRKT1_ENKUlDpRKT_E_clIJiEEEDaSD_,@function
        .size           $_ZN7cutlass13device_kernelIN5flash19enable_sm80_to_sm89INS1_16FlashAttnBwdSm80INS1_25CollectiveMainloopBwdSm80ILi2ELi2EN4cute5tupleIJNS5_1CILi128EEES8_NS7_ILi64EEEEEENS_10bfloat16_tEfNS_4arch4Sm80ELb0ELb0ELb1ELb0ELb1ELb0ELb0ELb0ELi2ELi4ELi4ELi4ELb0EEENS1_24CollectiveEpilogueBwdGQAISA_fSD_Li256ELb0ELb1EEENS1_19SingleTileSchedulerILb0ELb0ELb0ELi128EEEEEEEEEvNT_6ParamsE$_ZZN4cute4takeILi1ELi2ENS_5tupleIJNS1_IJNS_1CILi1EEENS2_ILi0EEEEEEiEEEEEDaRKT1_ENKUlDpRKT_E_clIJiEEEDaSD_,($_ZN7cutlass13device_kernelIN5flash19enable_sm80_to_sm89INS1_16FlashAttnBwdSm80INS1_25CollectiveMainloopBwdSm80ILi2ELi2EN4cute5tupleIJNS5_1CILi128EEES8_NS7_ILi64EEEEEENS_10bfloat16_tEfNS_4arch4Sm80ELb0ELb0ELb1ELb0ELb1ELb0ELb0ELb0ELi2ELi4ELi4ELi4ELb0EEENS1_24CollectiveEpilogueBwdGQAISA_fSD_Li256ELb0ELb1EEENS1_19SingleTileSchedulerILb0ELb0ELb0ELi128EEEEEEEEEvNT_6ParamsE$_ZZN4cute4takeILi1ELi3ENS_5tupleIJNS1_IJNS_1CILi1EEENS2_ILi512EEEiEEENS2_ILi4096EEENS1_IJNS1_IJiiEEENS2_ILi8192EEEEEEEEEEEDaRKT1_ENKUlDpRKT_E_clIJS6_S9_EEEDaSH_ - $_ZN7cutlass13device_kernelIN5flash19enable_sm80_to_sm89INS1_16FlashAttnBwdSm80INS1_25CollectiveMainloopBwdSm80ILi2ELi2EN4cute5tupleIJNS5_1CILi128EEES8_NS7_ILi64EEEEEENS_10bfloat16_tEfNS_4arch4Sm80ELb0ELb0ELb1ELb0ELb1ELb0ELb0ELb0ELi2ELi4ELi4ELi4ELb0EEENS1_24CollectiveEpilogueBwdGQAISA_fSD_Li256ELb0ELb1EEENS1_19SingleTileSchedulerILb0ELb0ELb0ELi128EEEEEEEEEvNT_6ParamsE$_ZZN4cute4takeILi1ELi2ENS_5tupleIJNS1_IJNS_1CILi1EEENS2_ILi0EEEEEEiEEEEEDaRKT1_ENKUlDpRKT_E_clIJiEEEDaSD_)
$_ZN7cutlass13device_kernelIN5flash19enable_sm80_to_sm89INS1_16FlashAttnBwdSm80INS1_25CollectiveMainloopBwdSm80ILi2ELi2EN4cute5tupleIJNS5_1CILi128EEES8_NS7_ILi64EEEEEENS_10bfloat16_tEfNS_4arch4Sm80ELb0ELb0ELb1ELb0ELb1ELb0ELb0ELb0ELi2ELi4ELi4ELi4ELb0EEENS1_24CollectiveEpilogueBwdGQAISA_fSD_Li256ELb0ELb1EEENS1_19SingleTileSchedulerILb0ELb0ELb0ELi128EEEEEEEEEvNT_6ParamsE$_ZZN4cute4takeILi1ELi2ENS_5tupleIJNS1_IJNS_1CILi1EEENS2_ILi0EEEEEEiEEEEEDaRKT1_ENKUlDpRKT_E_clIJiEEEDaSD_:
[----:B------:R-:W-:Y:S02]  /*bfc0*/  IADD3 R2, R1, 0x1680, RZ ;  /* 0x0000168001027810 */ /* 0x000fe40007ffe0ff */
[----:B------:R-:W-:Y:S02]  /*bfd0*/  MOV R8, 0xc000 ;  /* 0x0000c00000087802 */ /* 0x000fe40000000f00 */
[----:B------:R-:W-:Y:S02]  /*bfe0*/  IADD3 R2, R2, c[0x0][0x20], RZ ;  /* 0x0000080002027a10 */ /* 0x000fe40007ffe0ff */
[----:B------:R-:W-:Y:S05]  /*bff0*/  CALL.REL.NOINC `($_ZN7cutlass13device_kernelIN5flash19enable_sm80_to_sm89INS1_16FlashAttnBwdSm80INS1_25CollectiveMainloopBwdSm80ILi2ELi2EN4cute5tupleIJNS5_1CILi128EEES8_NS7_ILi64EEEEEENS_10bfloat16_tEfNS_4arch4Sm80ELb0ELb0ELb1ELb0ELb1ELb0ELb0ELb0ELi2ELi4ELi4ELi4ELb0EEENS1_24CollectiveEpilogueBwdGQAISA_fSD_Li256ELb0ELb1EEENS1_19SingleTileSchedulerILb0ELb0ELb0ELi128EEEEEEEEEvNT_6ParamsE$_ZN4cute3eso3ESOILb0ELb1EJiEEC2ERKi) ;  /* 0xffffabb000007944 */ /* 0x000fea0003c3ffff */
[----:B-1----:R1:W5:Y:S01]  /*c000*/  LDL R3, [R1+0x1680] ;  /* 0x0016800001037983 */ /* 0x0023620000100800 */
[----:B------:R-:W-:-:S04]  /*c010*/  MOV R7, 0x0 ;  /* 0x0000000000077802 */ /* 0x000fc80000000f00 */
[----:B------:R-:W-:Y:S05]  /*c020*/  RET.REL.NODEC R6 `(_ZN7cutlass13device_kernelIN5flash19enable_sm80_to_sm89INS1_16FlashAttnBwdSm80INS1_25CollectiveMainloopBwdSm80ILi2ELi2EN4cute5tupleIJNS5_1CILi128EEES8_NS7_ILi64EEEEEENS_10bfloat16_tEfNS_4arch4Sm80ELb0ELb0ELb1ELb0ELb1ELb0ELb0ELb0ELi2ELi4ELi4ELi4ELb0EEENS1_24CollectiveEpilogueBwdGQAISA_fSD_Li256ELb0ELb1EEENS1_19SingleTileSchedulerILb0ELb0ELb0ELi128EEEEEEEEEvNT_6ParamsE) ;  /* 0xffff3fd006007950 */ /* 0x000fea0003c3ffff */
        .type           $_ZN7cutlass13device_kernelIN5flash19enable_sm80_to_sm89INS1_16FlashAttnBwdSm80INS1_25CollectiveMainloopBwdSm80ILi2ELi2EN4cute5tupleIJNS5_1CILi128EEES8_NS7_ILi64EEEEEENS_10bfloat16_tEfNS_4arch4Sm80ELb0ELb0ELb1ELb0ELb1ELb0ELb0ELb0ELi2ELi4ELi4ELi4ELb0EEENS1_24CollectiveEpilogueBwdGQAISA_fSD_Li256ELb0ELb1EEENS1_19SingleTileSchedulerILb0ELb0ELb0ELi128EEEEEEEEEvNT_6ParamsE$_ZZN4cute4takeILi1ELi3ENS_5tupleIJNS1_IJNS_1CILi1EEENS2_ILi512EEEiEEENS2_ILi4096EEENS1_IJNS1_IJiiEEENS2_ILi8192EEEEEEEEEEEDaRKT1_ENKUlDpRKT_E_clIJS6_S9_EEEDaSH_,@function
        .size           $_ZN7cutlass13device_kernelIN5flash19enable_sm80_to_sm89INS1_16FlashAttnBwdSm80INS1_25CollectiveMainloopBwdSm80ILi2ELi2EN4cute5tupleIJNS5_1CILi128EEES8_NS7_ILi64EEEEEENS_10bfloat16_tEfNS_4arch4Sm80ELb0ELb0ELb1ELb0ELb1ELb0ELb0ELb0ELi2ELi4ELi4ELi4ELb0EEENS1_24CollectiveEpilogueBwdGQAISA_fSD_Li256ELb0ELb1EEENS1_19SingleTileSchedulerILb0ELb0ELb0ELi128EEEEEEEEEvNT_6ParamsE$_ZZN4cute4takeILi1ELi3ENS_5tupleIJNS1_IJNS_1CILi1EEENS2_ILi512EEEiEEENS2_ILi4096EEENS1_IJNS1_IJiiEEENS2_ILi8192EEEEEEEEEEEDaRKT1_ENKUlDpRKT_E_clIJS6_S9_EEEDaSH_,($_ZN7cutlass13device_kernelIN5flash19enable_sm80_to_sm89INS1_16FlashAttnBwdSm80INS1_25CollectiveMainloopBwdSm80ILi2ELi2EN4cute5tupleIJNS5_1CILi128EEES8_NS7_ILi64EEEEEENS_10bfloat16_tEfNS_4arch4Sm80ELb0ELb0ELb1ELb0ELb1ELb0ELb0ELb0ELi2ELi4ELi4ELi4ELb0EEENS1_24CollectiveEpilogueBwdGQAISA_fSD_Li256ELb0ELb1EEENS1_19SingleTileSchedulerILb0ELb0ELb0ELi128EEEEEEEEEvNT_6ParamsE$_ZZN4cute4takeILi1ELi3ENS_5tupleIJNS1_IJNS_1CILi1EEENS2_ILi512EEEiEEENS2_ILi4096EEENS1_IJiiEEEEEEEEDaRKT1_ENKUlDpRKT_E_clIJS6_S7_EEEDaSF_ - $_ZN7cutlass13device_kernelIN5flash19enable_sm80_to_sm89INS1_16FlashAttnBwdSm80INS1_25CollectiveMainloopBwdSm80ILi2ELi2EN4cute5tupleIJNS5_1CILi128EEES8_NS7_ILi64EEEEEENS_10bfloat16_tEfNS_4arch4Sm80ELb0ELb0ELb1ELb0ELb1ELb0ELb0ELb0ELi2ELi4ELi4ELi4ELb0EEENS1_24CollectiveEpilogueBwdGQAISA_fSD_Li256ELb0ELb1EEENS1_19SingleTileSchedulerILb0ELb0ELb0ELi128EEEEEEEEEvNT_6ParamsE$_ZZN4cute4takeILi1ELi3ENS_5tupleIJNS1_IJNS_1CILi1EEENS2_ILi512EEEiEEENS2_ILi4096EEENS1_IJNS1_IJiiEEENS2_ILi8192EEEEEEEEEEEDaRKT1_ENKUlDpRKT_E_clIJS6_S9_EEEDaSH_)
$_ZN7cutlass13device_kernelIN5flash19enable_sm80_to_sm89INS1_16FlashAttnBwdSm80INS1_25CollectiveMainloopBwdSm80ILi2ELi2EN4cute5tupleIJNS5_1CILi128EEES8_NS7_ILi64EEEEEENS_10bfloat16_tEfNS_4arch4Sm80ELb0ELb0ELb1ELb0ELb1ELb0ELb0ELb0ELi2ELi4ELi4ELi4ELb0EEENS1_24CollectiveEpilogueBwdGQAISA_fSD_Li256ELb0ELb1EEENS1_19SingleTileSchedulerILb0ELb0ELb0ELi128EEEEEEEEEvNT_6ParamsE$_ZZN4cute4takeILi1ELi3ENS_5tupleIJNS1_IJNS_1CILi1EEENS2_ILi512EEEiEEENS2_ILi4096EEENS1_IJNS1_IJiiEEENS2_ILi8192EEEEEEEEEEEDaRKT1_ENKUlDpRKT_E_clIJS6_S9_EEEDaSH_:
[----:B------:R-:W-:Y:S02]  /*c030*/  IADD3 R2, R1, 0x1680, RZ ;  /* 0x0000168001027810 */ /* 0x000fe40007ffe0ff */
[----:B------:R-:W-:Y:S02]  /*c040*/  MOV R6, 0xc070 ;  /* 0x0000c07000067802 */ /* 0x000fe40000000f00 */
[----:B------:R-:W-:Y:S02]  /*c050*/  IADD3 R2, R2, c[0x0][0x20], RZ ;  /* 0x0000080002027a10 */ /* 0x000fe40007ffe0ff */
[----:B------:R-:W-:Y:S05]  /*c060*/  CALL.REL.NOINC `($_ZN7cutlass13device_kernelIN5flash19enable_sm80_to_sm89INS1_16FlashAttnBwdSm80INS1_25CollectiveMainloopBwdSm80ILi2ELi2EN4cute5tupleIJNS5_1CILi128EEES8_NS7_ILi64EEEEEENS_10bfloat16_tEfNS_4arch4Sm80ELb0ELb0ELb1ELb0ELb1ELb0ELb0ELb0ELi2ELi4ELi4ELi4ELb0EEENS1_24CollectiveEpilogueBwdGQAISA_fSD_Li256ELb0ELb1EEENS1_19SingleTileSchedulerILb0ELb0ELb0ELi128EEEEEEEEEvNT_6ParamsE$_ZN4cute3eso3ESOILb1ELb0EJNS_1CILi4096EEENS_5tupleIJNS4_IJiiEEENS2_ILi8192EEEEEEEEC2ERKS3_RKS7_) ;  /* 0xffffb84000007944 */ /* 0x000fea0003c3ffff */
[----:B-1----:R1:W5:Y:S01]  /*c070*/  LDL.64 R2, [R1+0x1680] ;  /* 0x0016800001027983 */ /* 0x0023620000100a00 */
[----:B------:R-:W-:-:S04]  /*c080*/  MOV R5, 0x0 ;  /* 0x0000000000057802 */ /* 0x000fc80000000f00 */
[----:B------:R-:W-:Y:S05]  /*c090*/  RET.REL.NODEC R4 `(_ZN7cutlass13device_kernelIN5flash19enable_sm80_to_sm89INS1_16FlashAttnBwdSm80INS1_25CollectiveMainloopBwdSm80ILi2ELi2EN4cute5tupleIJNS5_1CILi128EEES8_NS7_ILi64EEEEEENS_10bfloat16_tEfNS_4arch4Sm80ELb0ELb0ELb1ELb0ELb1ELb0ELb0ELb0ELi2ELi4ELi4ELi4ELb0EEENS1_24CollectiveEpilogueBwdGQAISA_fSD_Li256ELb0ELb1EEENS1_19SingleTileSchedulerILb0ELb0ELb0ELi128EEEEEEEEEvNT_6ParamsE) ;  /* 0xffff3f6004007950 */ /* 0x000fea0003c3ffff */
        .type           $_ZN7cutlass13device_kernelIN5flash19enable_sm80_to_sm89INS1_16FlashAttnBwdSm80INS1_25CollectiveMainloopBwdSm80ILi2ELi2EN4cute5tupleIJNS5_1CILi128EEES8_NS7_ILi64EEEEEENS_10bfloat16_tEfNS_4arch4Sm80ELb0ELb0ELb1ELb0ELb1ELb0ELb0ELb0ELi2ELi4ELi4ELi4ELb0EEENS1_24CollectiveEpilogueBwdGQAISA_fSD_Li256ELb0ELb1EEENS1_19SingleTileSchedulerILb0ELb0ELb0ELi128EEEEEEEEEvNT_6ParamsE$_ZZN4cute4takeILi1ELi3ENS_5tupleIJNS1_IJNS_1CILi1EEENS2_ILi512EEEiEEENS2_ILi4096EEENS1_IJiiEEEEEEEEDaRKT1_ENKUlDpRKT_E_clIJS6_S7_EEEDaSF_,@function
        .size           $_ZN7cutlass13device_kernelIN5flash19enable_sm80_to_sm89INS1_16FlashAttnBwdSm80INS1_25CollectiveMainloopBwdSm80ILi2ELi2EN4cute5tupleIJNS5_1CILi128EEES8_NS7_ILi64EEEEEENS_10bfloat16_tEfNS_4arch4Sm80ELb0ELb0ELb1ELb0ELb1ELb0ELb0ELb0ELi2ELi4ELi4ELi4ELb0EEENS1_24CollectiveEpilogueBwdGQAISA_fSD_Li256ELb0ELb1EEENS1_19SingleTileSchedulerILb0ELb0ELb0ELi128EEEEEEEEEvNT_6ParamsE$_ZZN4cute4takeILi1ELi3ENS_5tupleIJNS1_IJNS_1CILi1EEENS2_ILi512EEEiEEENS2_ILi4096EEENS1_IJiiEEEEEEEEDaRKT1_ENKUlDpRKT_E_clIJS6_S7_EEEDaSF_,($_ZN7cutlass13device_kernelIN5flash19enable_sm80_to_sm89INS1_16FlashAttnBwdSm80INS1_25CollectiveMainloopBwdSm80ILi2ELi2EN4cute5tupleIJNS5_1CILi128EEES8_NS7_ILi64EEEEEENS_10bfloat16_tEfNS_4arch4Sm80ELb0ELb0ELb1ELb0ELb1ELb0ELb0ELb0ELi2ELi4ELi4ELi4ELb0EEENS1_24CollectiveEpilogueBwdGQAISA_fSD_Li256ELb0ELb1EEENS1_19SingleTileSchedulerILb0ELb0ELb0ELi128EEEEEEEEEvNT_6ParamsE$_ZZN4cute4takeILi1ELi3ENS_5tupleIJNS1_IJNS_1CILi1EEEiEEENS2_ILi1024EEENS1_IJiiEEEEEEEEDaRKT1_ENKUlDpRKT_E_clIJS5_S6_EEEDaSE_ - $_ZN7cutlass13device_kernelIN5flash19enable_sm80_to_sm89INS1_16FlashAttnBwdSm80INS1_25CollectiveMainloopBwdSm80ILi2ELi2EN4cute5tupleIJNS5_1CILi128EEES8_NS7_ILi64EEEEEENS_10bfloat16_tEfNS_4arch4Sm80ELb0ELb0ELb1ELb0ELb1ELb0ELb0ELb0ELi2ELi4ELi4ELi4ELb0EEENS1_24CollectiveEpilogueBwdGQAISA_fSD_Li256ELb0ELb1EEENS1_19SingleTileSchedulerILb0ELb0ELb0ELi128EEEEEEEEEvNT_6ParamsE$_ZZN4cute4takeILi1ELi3ENS_5tupleIJNS1_IJNS_1CILi1EEENS2_ILi512EEEiEEENS2_ILi4096EEENS1_IJiiEEEEEEEEDaRKT1_ENKUlDpRKT_E_clIJS6_S7_EEEDaSF_)
$_ZN7cutlass13device_kernelIN5flash19enable_sm80_to_sm89INS1_16FlashAttnBwdSm80INS1_25CollectiveMainloopBwdSm80ILi2ELi2EN4cute5tupleIJNS5_1CILi128EEES8_NS7_ILi64EEEEEENS_10bfloat16_tEfNS_4arch4Sm80ELb0ELb0ELb1ELb0ELb1ELb0ELb0ELb0ELi2ELi4ELi4ELi4ELb0EEENS1_24CollectiveEpilogueBwdGQAISA_fSD_Li256ELb0ELb1EEENS1_19SingleTileSchedulerILb0ELb0ELb0ELi128EEEEEEEEEvNT_6ParamsE$_ZZN4cute4takeILi1ELi3ENS_5tupleIJNS1_IJNS_1CILi1EEENS2_ILi512EEEiEEENS2_ILi4096EEENS1_IJiiEEEEEEEEDaRKT1_ENKUlDpRKT_E_clIJS6_S7_EEEDaSF_:
[----:B------:R-:W-:Y:S02]  /*c0a0*/  IADD3 R2, R1, 0x1380, RZ ;  /* 0x0000138001027810 */ /* 0x000fe40007ffe0ff */
[----:B------:R-:W-:Y:S02]  /*c0b0*/  MOV R6, 0xc0e0 ;  /* 0x0000c0e000067802 */ /* 0x000fe40000000f00 */
[----:B------:R-:W-:Y:S02]  /*c0c0*/  IADD3 R2, R2, c[0x0][0x20], RZ ;  /* 0x0000080002027a10 */ /* 0x000fe40007ffe0ff */
[----:B------:R-:W-:Y:S05]  /*c0d0*/  CALL.REL.NOINC `($_ZN7cutlass13device_kernelIN5flash19enable_sm80_to_sm89INS1_16FlashAttnBwdSm80INS1_25CollectiveMainloopBwdSm80ILi2ELi2EN4cute5tupleIJNS5_1CILi128EEES8_NS7_ILi64EEEEEENS_10bfloat16_tEfNS_4arch4Sm80ELb0ELb0ELb1ELb0ELb1ELb0ELb0ELb0ELi2ELi4ELi4ELi4ELb0EEENS1_24CollectiveEpilogueBwdGQAISA_fSD_Li256ELb0ELb1EEENS1_19SingleTileSchedulerILb0ELb0ELb0ELi128EEEEEEEEEvNT_6ParamsE$_ZN4cute3eso3ESOILb1ELb0EJNS_1CILi4096EEENS_5tupleIJiiEEEEEC2ERKS3_RKS5_) ;  /* 0xffffb83000007944 */ /* 0x000fea0003c3ffff */
[----:B-1----:R1:W5:Y:S01]  /*c0e0*/  LDL.64 R2, [R1+0x1380] ;  /* 0x0013800001027983 */ /* 0x0023620000100a00 */
[----:B------:R-:W-:-:S04]  /*c0f0*/  MOV R5, 0x0 ;  /* 0x0000000000057802 */ /* 0x000fc80000000f00 */
[----:B------:R-:W-:Y:S05]  /*c100*/  RET.REL.NODEC R4 `(_ZN7cutlass13device_kernelIN5flash19enable_sm80_to_sm89INS1_16FlashAttnBwdSm80INS1_25CollectiveMainloopBwdSm80ILi2ELi2EN4cute5tupleIJNS5_1CILi128EEES8_NS7_ILi64EEEEEENS_10bfloat16_tEfNS_4arch4Sm80ELb0ELb0ELb1ELb0ELb1ELb0ELb0ELb0ELi2ELi4ELi4ELi4ELb0EEENS1_24CollectiveEpilogueBwdGQAISA_fSD_Li256ELb0ELb1EEENS1_19SingleTileSchedulerILb0ELb0ELb0ELi128EEEEEEEEEvNT_6ParamsE) ;  /* 0xffff3ef004007950 */ /* 0x000fea0003c3ffff */
        .type           $_ZN7cutlass13device_kernelIN5flash19enable_sm80_to_sm89INS1_16FlashAttnBwdSm80INS1_25CollectiveMainloopBwdSm80ILi2ELi2EN4cute5tupleIJNS5_1CILi128EEES8_NS7_ILi64EEEEEENS_10bfloat16_tEfNS_4arch4Sm80ELb0ELb0ELb1ELb0ELb1ELb0ELb0ELb0ELi2ELi4ELi4ELi4ELb0EEENS1_24CollectiveEpilogueBwdGQAISA_fSD_Li256ELb0ELb1EEENS1_19SingleTileSchedulerILb0ELb0ELb0ELi128EEEEEEEEEvNT_6ParamsE$_ZZN4cute4takeILi1ELi3ENS_5tupleIJNS1_IJNS_1CILi1EEEiEEENS2_ILi1024EEENS1_IJiiEEEEEEEEDaRKT1_ENKUlDpRKT_E_clIJS5_S6_EEEDaSE_,@function
        .size           $_ZN7cutlass13device_kernelIN5flash19enable_sm80_to_sm89INS1_16FlashAttnBwdSm80INS1_25CollectiveMainloopBwdSm80ILi2ELi2EN4cute5tupleIJNS5_1CILi128EEES8_NS7_ILi64EEEEEENS_10bfloat16_tEfNS_4arch4Sm80ELb0ELb0ELb1ELb0ELb1ELb0ELb0ELb0ELi2ELi4ELi4ELi4ELb0EEENS1_24CollectiveEpilogueBwdGQAISA_fSD_Li256ELb0ELb1EEENS1_19SingleTileSchedulerILb0ELb0ELb0ELi128EEEEEEEEEvNT_6ParamsE$_ZZN4cute4takeILi1ELi3ENS_5tupleIJNS1_IJNS_1CILi1EEEiEEENS2_ILi1024EEENS1_IJiiEEEEEEEEDaRKT1_ENKUlDpRKT_E_clIJS5_S6_EEEDaSE_,($_ZN7cutlass13device_kernelIN5flash19enable_sm80_to_sm89INS1_16FlashAttnBwdSm80INS1_25CollectiveMainloopBwdSm80ILi2ELi2EN4cute5tupleIJNS5_1CILi128EEES8_NS7_ILi64EEEEEENS_10bfloat16_tEfNS_4arch4Sm80ELb0ELb0ELb1ELb0ELb1ELb0ELb0ELb0ELi2ELi4ELi4ELi4ELb0EEENS1_24CollectiveEpilogueBwdGQAISA_fSD_Li256ELb0ELb1EEENS1_19SingleTileSchedulerILb0ELb0ELb0ELi128EEEEEEEEEvNT_6ParamsE$_ZZN4cute4takeILi1ELi3ENS_5tupleIJNS1_IJiNS_1CILi512EEEEEENS1_IJiiEEENS2_ILi1024EEEEEEEEDaRKT1_ENKUlDpRKT_E_clIJS5_S6_EEEDaSE_ - $_ZN7cutlass13device_kernelIN5flash19enable_sm80_to_sm89INS1_16FlashAttnBwdSm80INS1_25CollectiveMainloopBwdSm80ILi2ELi2EN4cute5tupleIJNS5_1CILi128EEES8_NS7_ILi64EEEEEENS_10bfloat16_tEfNS_4arch4Sm80ELb0ELb0ELb1ELb0ELb1ELb0ELb0ELb0ELi2ELi4ELi4ELi4ELb0EEENS1_24CollectiveEpilogueBwdGQAISA_fSD_Li256ELb0ELb1EEENS1_19SingleTileSchedulerILb0ELb0ELb0ELi128EEEEEEEEEvNT_6ParamsE$_ZZN4cute4takeILi1ELi3ENS_5tupleIJNS1_IJNS_1CILi1EEEiEEENS2_ILi1024EEENS1_IJiiEEEEEEEEDaRKT1_ENKUlDpRKT_E_clIJS5_S6_EEEDaSE_)
$_ZN7cutlass13device_kernelIN5flash19enable_sm80_to_sm89INS1_16FlashAttnBwdSm80INS1_25CollectiveMainloopBwdSm80ILi2ELi2EN4cute5tupleIJNS5_1CILi128EEES8_NS7_ILi64EEEEEENS_10bfloat16_tEfNS_4arch4Sm80ELb0ELb0ELb1ELb0ELb1ELb0ELb0ELb0ELi2ELi4ELi4ELi4ELb0EEENS1_24CollectiveEpilogueBwdGQAISA_fSD_Li256ELb0ELb1EEENS1_19SingleTileSchedulerILb0ELb0ELb0ELi128EEEEEEEEEvNT_6ParamsE$_ZZN4cute4takeILi1ELi3ENS_5tupleIJNS1_IJNS_1CILi1EEEiEEENS2_ILi1024EEENS1_IJiiEEEEEEEEDaRKT1_ENKUlDpRKT_E_clIJS5_S6_EEEDaSE_:
[----:B------:R-:W-:Y:S02]  /*c110*/  IADD3 R2, R1, 0x1380, RZ ;  /* 0x0000138001027810 */ /* 0x000fe40007ffe0ff */
[----:B------:R-:W-:Y:S02]  /*c120*/  MOV R6, 0xc150 ;  /* 0x0000c15000067802 */ /* 0x000fe40000000f00 */
[----:B------:R-:W-:Y:S02]  /*c130*/  IADD3 R2, R2, c[0x0][0x20], RZ ;  /* 0x0000080002027a10 */ /* 0x000fe40007ffe0ff */
[----:B------:R-:W-:Y:S05]  /*c140*/  CALL.REL.NOINC `($_ZN7cutlass13device_kernelIN5flash19enable_sm80_to_sm89INS1_16FlashAttnBwdSm80INS1_25CollectiveMainloopBwdSm80ILi2ELi2EN4cute5tupleIJNS5_1CILi128EEES8_NS7_ILi64EEEEEENS_10bfloat16_tEfNS_4arch4Sm80ELb0ELb0ELb1ELb0ELb1ELb0ELb0ELb0ELi2ELi4ELi4ELi4ELb0EEENS1_24CollectiveEpilogueBwdGQAISA_fSD_Li256ELb0ELb1EEENS1_19SingleTileSchedulerILb0ELb0ELb0ELi128EEEEEEEEEvNT_6ParamsE$_ZN4cute3eso3ESOILb1ELb0EJNS_1CILi1024EEENS_5tupleIJiiEEEEEC2ERKS3_RKS5_) ;  /* 0xffffb1d000007944 */ /* 0x000fea0003c3ffff */
[----:B-1----:R1:W5:Y:S01]  /*c150*/  LDL.64 R2, [R1+0x1380] ;  /* 0x0013800001027983 */ /* 0x0023620000100a00 */
[----:B------:R-:W-:-:S04]  /*c160*/  MOV R5, 0x0 ;  /* 0x0000000000057802 */ /* 0x000fc80000000f00 */
[----:B------:R-:W-:Y:S05]  /*c170*/  RET.REL.NODEC R4 `(_ZN7cutlass13device_kernelIN5flash19enable_sm80_to_sm89INS1_16FlashAttnBwdSm80INS1_25CollectiveMainloopBwdSm80ILi2ELi2EN4cute5tupleIJNS5_1CILi128EEES8_NS7_ILi64EEEEEENS_10bfloat16_tEfNS_4arch4Sm80ELb0ELb0ELb1ELb0ELb1ELb0ELb0ELb0ELi2ELi4ELi4ELi4ELb0EEENS1_24CollectiveEpilogueBwdGQAISA_fSD_Li256ELb0ELb1EEENS1_19SingleTileSchedulerILb0ELb0ELb0ELi128EEEEEEEEEvNT_6ParamsE) ;  /* 0xffff3e8004007950 */ /* 0x000fea0003c3ffff */
        .type           $_ZN7cutlass13device_kernelIN5flash19enable_sm80_to_sm89INS1_16FlashAttnBwdSm80INS1_25CollectiveMainloopBwdSm80ILi2ELi2EN4cute5tupleIJNS5_1CILi128EEES8_NS7_ILi64EEEEEENS_10bfloat16_tEfNS_4arch4Sm80ELb0ELb0ELb1ELb0ELb1ELb0ELb0ELb0ELi2ELi4ELi4ELi4ELb0EEENS1_24CollectiveEpilogueBwdGQAISA_fSD_Li256ELb0ELb1EEENS1_19SingleTileSchedulerILb0ELb0ELb0ELi128EEEEEEEEEvNT_6ParamsE$_ZZN4cute4takeILi1ELi3ENS_5tupleIJNS1_IJiNS_1CILi512EEEEEENS1_IJiiEEENS2_ILi1024EEEEEEEEDaRKT1_ENKUlDpRKT_E_clIJS5_S6_EEEDaSE_,@function
        .size           $_ZN7cutlass13device_kernelIN5flash19enable_sm80_to_sm89INS1_16FlashAttnBwdSm80INS1_25CollectiveMainloopBwdSm80ILi2ELi2EN4cute5tupleIJNS5_1CILi128EEES8_NS7_ILi64EEEEEENS_10bfloat16_tEfNS_4arch4Sm80ELb0ELb0ELb1ELb0ELb1ELb0ELb0ELb0ELi2ELi4ELi4ELi4ELb0EEENS1_24CollectiveEpilogueBwdGQAISA_fSD_Li256ELb0ELb1EEENS1_19SingleTileSchedulerILb0ELb0ELb0ELi128EEEEEEEEEvNT_6ParamsE$_ZZN4cute4takeILi1ELi3ENS_5tupleIJNS1_IJiNS_1CILi512EEEEEENS1_IJiiEEENS2_ILi1024EEEEEEEEDaRKT1_ENKUlDpRKT_E_clIJS5_S6_EEEDaSE_,($_ZN7cutlass13device_kernelIN5flash19enable_sm80_to_sm89INS1_16FlashAttnBwdSm80INS1_25CollectiveMainloopBwdSm80ILi2ELi2EN4cute5tupleIJNS5_1CILi128EEES8_NS7_ILi64EEEEEENS_10bfloat16_tEfNS_4arch4Sm80ELb0ELb0ELb1ELb0ELb1ELb0ELb0ELb0ELi2ELi4ELi4ELi4ELb0EEENS1_24CollectiveEpilogueBwdGQAISA_fSD_Li256ELb0ELb1EEENS1_19SingleTileSchedulerILb0ELb0ELb0ELi128EEEEEEEEEvNT_6ParamsE$_ZZN4cute5sliceINS_5tupleIJNS1_IJNS_10UnderscoreENS_1CILi0EEEEEENS1_IJS4_S2_EEEEEENS1_IJNS1_IJNS1_IJNS3_ILi1EEES4_EEES4_EEENS1_IJNS1_IJS4_S4_EEEiEEEEEEEEDaRKT_RKT0_ENKUlRKT_RKT0_E_clIS6_SC_EEDaSM_SP_ - $_ZN7cutlass13device_kernelIN5flash19enable_sm80_to_sm89INS1_16FlashAttnBwdSm80INS1_25CollectiveMainloopBwdSm80ILi2ELi2EN4cute5tupleIJNS5_1CILi128EEES8_NS7_ILi64EEEEEENS_10bfloat16_tEfNS_4arch4Sm80ELb0ELb0ELb1ELb0ELb1ELb0ELb0ELb0ELi2ELi4ELi4ELi4ELb0EEENS1_24CollectiveEpilogueBwdGQAISA_fSD_Li256ELb0ELb1EEENS1_19SingleTileSchedulerILb0ELb0ELb0ELi128EEEEEEEEEvNT_6ParamsE$_ZZN4cute4takeILi1ELi3ENS_5tupleIJNS1_IJiNS_1CILi512EEEEEENS1_IJiiEEENS2_ILi1024EEEEEEEEDaRKT1_ENKUlDpRKT_E_clIJS5_S6_EEEDaSE_)
$_ZN7cutlass13device_kernelIN5flash19enable_sm80_to_sm89INS1_16FlashAttnBwdSm80INS1_25CollectiveMainloopBwdSm80ILi2ELi2EN4cute5tupleIJNS5_1CILi128EEES8_NS7_ILi64EEEEEENS_10bfloat16_tEfNS_4arch4Sm80ELb0ELb0ELb1ELb0ELb1ELb0ELb0ELb0ELi2ELi4ELi4ELi4ELb0EEENS1_24CollectiveEpilogueBwdGQAISA_fSD_Li256ELb0ELb1EEENS1_19SingleTileSchedulerILb0ELb0ELb0ELi128EEEEEEEEEvNT_6ParamsE$_ZZN4cute4takeILi1ELi3ENS_5tupleIJNS1_IJiNS_1CILi512EEEEEENS1_IJiiEEENS2_ILi1024EEEEEEEEDaRKT1_ENKUlDpRKT_E_clIJS5_S6_EEEDaSE_:
[----:B------:R-:W-:Y:S02]  /*c180*/  IADD3 R2, R1, 0x1680, RZ ;  /* 0x0000168001027810 */ /* 0x000fe40007ffe0ff */
[----:B------:R-:W-:Y:S02]  /*c190*/  MOV R6, 0xc1c0 ;  /* 0x0000c1c000067802 */ /* 0x000fe40000000f00 */
[----:B------:R-:W-:Y:S02]  /*c1a0*/  IADD3 R2, R2, c[0x0][0x20], RZ ;  /* 0x0000080002027a10 */ /* 0x000fe40007ffe0ff */
[----:B------:R-:W-:Y:S05]  /*c1b0*/  CALL.REL.NOINC `($_ZN7cutlass13device_kernelIN5flash19enable_sm80_to_sm89INS1_16FlashAttnBwdSm80INS1_25CollectiveMainloopBwdSm80ILi2ELi2EN4cute5tupleIJNS5_1CILi128EEES8_NS7_ILi64EEEEEENS_10bfloat16_tEfNS_4arch4Sm80ELb0ELb0ELb1ELb0ELb1ELb0ELb0ELb0ELi2ELi4ELi4ELi4ELb0EEENS1_24CollectiveEpilogueBwdGQAISA_fSD_Li256ELb0ELb1EEENS1_19SingleTileSchedulerILb0ELb0ELb0ELi128EEEEEEEEEvNT_6ParamsE$_ZN4cute3eso3ESOILb0ELb1EJNS_5tupleIJiiEEENS_1CILi1024EEEEEC2ERKS3_RKS5_) ;  /* 0xffffa8f000007944 */ /* 0x000fea0003c3ffff */
[----:B-1----:R1:W5:Y:S01]  /*c1c0*/  LDL.64 R2, [R1+0x1680] ;  /* 0x0016800001027983 */ /* 0x0023620000100a00 */
[----:B------:R-:W-:-:S04]  /*c1d0*/  MOV R5, 0x0 ;  /* 0x0000000000057802 */ /* 0x000fc80000000f00 */
[----:B------:R-:W-:Y:S05]  /*c1e0*/  RET.REL.NODEC R4 `(_ZN7cutlass13device_kernelIN5flash19enable_sm80_to_sm89INS1_16FlashAttnBwdSm80INS1_25CollectiveMainloopBwdSm80ILi2ELi2EN4cute5tupleIJNS5_1CILi128EEES8_NS7_ILi64EEEEEENS_10bfloat16_tEfNS_4arch4Sm80ELb0ELb0ELb1ELb0ELb1ELb0ELb0ELb0ELi2ELi4ELi4ELi4ELb0EEENS1_24CollectiveEpilogueBwdGQAISA_fSD_Li256ELb0ELb1EEENS1_19SingleTileSchedulerILb0ELb0ELb0ELi128EEEEEEEEEvNT_6ParamsE) ;  /* 0xffff3e1004007950 */ /* 0x000fea0003c3ffff */
        .type           $_ZN7cutlass13device_kernelIN5flash19enable_sm80_to_sm89INS1_16FlashAttnBwdSm80INS1_25CollectiveMainloopBwdSm80ILi2ELi2EN4cute5tupleIJNS5_1CILi128EEES8_NS7_ILi64EEEEEENS_10bfloat16_tEfNS_4arch4Sm80ELb0ELb0ELb1ELb0ELb1ELb0ELb0ELb0ELi2ELi4ELi4ELi4ELb0EEENS1_24CollectiveEpilogueBwdGQAISA_fSD_Li256ELb0ELb1EEENS1_19SingleTileSchedulerILb0ELb0ELb0ELi128EEEEEEEEEvNT_6ParamsE$_ZZN4cute5sliceINS_5tupleIJNS1_IJNS_10UnderscoreENS_1CILi0EEEEEENS1_IJS4_S2_EEEEEENS1_IJNS1_IJNS1_IJNS3_ILi1EEES4_EEES4_EEENS1_IJNS1_IJS4_S4_EEEiEEEEEEEEDaRKT_RKT0_ENKUlRKT_RKT0_E_clIS6_SC_EEDaSM_SP_,@function
        .size           $_ZN7cutlass13device_kernelIN5flash19enable_sm80_to_sm89INS1_16FlashAttnBwdSm80INS1_25CollectiveMainloopBwdSm80ILi2ELi2EN4cute5tupleIJNS5_1CILi128EEES8_NS7_ILi64EEEEEENS_10bfloat16_tEfNS_4arch4Sm80ELb0ELb0ELb1ELb0ELb1ELb0ELb0ELb0ELi2ELi4ELi4ELi4ELb0EEENS1_24CollectiveEpilogueBwdGQAISA_fSD_Li256ELb0ELb1EEENS1_19SingleTileSchedulerILb0ELb0ELb0ELi128EEEEEEEEEvNT_6ParamsE$_ZZN4cute5sliceINS_5tupleIJNS1_IJNS_10UnderscoreENS_1CILi0EEEEEENS1_IJS4_S2_EEEEEENS1_IJNS1_IJNS1_IJNS3_ILi1EEES4_EEES4_EEENS1_IJNS1_IJS4_S4_EEEiEEEEEEEEDaRKT_RKT0_ENKUlRKT_RKT0_E_clIS6_SC_EEDaSM_SP_,($_ZN7cutlass13device_kernelIN5flash19enable_sm80_to_sm89INS1_16FlashAttnBwdSm80INS1_25CollectiveMainloopBwdSm80ILi2ELi2EN4cute5tupleIJNS5_1CILi128EEES8_NS7_ILi64EEEEEENS_10bfloat16_tEfNS_4arch4Sm80ELb0ELb0ELb1ELb0ELb1ELb0ELb0ELb0ELi2ELi4ELi4ELi4ELb0EEENS1_24CollectiveEpilogueBwdGQAISA_fSD_Li256ELb0ELb1EEENS1_19SingleTileSchedulerILb0ELb0ELb0ELi128EEEEEEEEEvNT_6ParamsE$_ZZN4cute5sliceINS_5tupleIJNS_10UnderscoreES2_NS_1CILi0EEEEEENS1_IJNS1_IJNS3_ILi1EEES4_EEEiNS3_ILi1024EEEEEEEEDaRKT_RKT0_ENKUlRKT_RKT0_E_clIS2_iEEDaSI_SL_ - $_ZN7cutlass13device_kernelIN5flash19enable_sm80_to_sm89INS1_16FlashAttnBwdSm80INS1_25CollectiveMainloopBwdSm80ILi2ELi2EN4cute5tupleIJNS5_1CILi128EEES8_NS7_ILi64EEEEEENS_10bfloat16_tEfNS_4arch4Sm80ELb0ELb0ELb1ELb0ELb1ELb0ELb0ELb0ELi2ELi4ELi4ELi4ELb0EEENS1_24CollectiveEpilogueBwdGQAISA_fSD_Li256ELb0ELb1EEENS1_19SingleTileSchedulerILb0ELb0ELb0ELi128EEEEEEEEEvNT_6ParamsE$_ZZN4cute5sliceINS_5tupleIJNS1_IJNS_10UnderscoreENS_1CILi0EEEEEENS1_IJS4_S2_EEEEEENS1_IJNS1_IJNS1_IJNS3_ILi1EEES4_EEES4_EEENS1_IJNS1_IJS4_S4_EEEiEEEEEEEEDaRKT_RKT0_ENKUlRKT_RKT0_E_clIS6_SC_EEDaSM_SP_)
$_ZN7cutlass13device_kernelIN5flash19enable_sm80_to_sm89INS1_16FlashAttnBwdSm80INS1_25CollectiveMainloopBwdSm80ILi2ELi2EN4cute5tupleIJNS5_1CILi128EEES8_NS7_ILi64EEEEEENS_10bfloat16_tEfNS_4arch4Sm80ELb0ELb0ELb1ELb0ELb1ELb0ELb0ELb0ELi2ELi4ELi4ELi4ELb0EEENS1_24CollectiveEpilogueBwdGQAISA_fSD_Li256ELb0ELb1EEENS1_19SingleTileSchedulerILb0ELb0ELb0ELi128EEEEEEEEEvNT_6ParamsE$_ZZN4cute5sliceINS_5tupleIJNS1_IJNS_10UnderscoreENS_1CILi0EEEEEENS1_IJS4_S2_EEEEEENS1_IJNS1_IJNS1_IJNS3_ILi1EEES4_EEES4_EEENS1_IJNS1_IJS4_S4_EEEiEEEEEEEEDaRKT_RKT0_ENKUlRKT_RKT0_E_clIS6_SC_EEDaSM_SP_:
[----:B------:R-:W-:Y:S02]  /*c1f0*/  MOV R10, 0xc210 ;  /* 0x0000c210000a7802 */ /* 0x000fe40000000f00 */
[----:B------:R-:W-:Y:S05]  /*c200*/  CALL.REL.NOINC `($_ZN7cutlass13device_kernelIN5flash19enable_sm80_to_sm89INS1_16FlashAttnBwdSm80INS1_25CollectiveMainloopBwdSm80ILi2ELi2EN4cute5tupleIJNS5_1CILi128EEES8_NS7_ILi64EEEEEENS_10bfloat16_tEfNS_4arch4Sm80ELb0ELb0ELb1ELb0ELb1ELb0ELb0ELb0ELi2ELi4ELi4ELi4ELb0EEENS1_24CollectiveEpilogueBwdGQAISA_fSD_Li256ELb0ELb1EEENS1_19SingleTileSchedulerILb0ELb0ELb0ELi128EEEEEEEEEvNT_6ParamsE$_ZZN4cute6detail10lift_sliceINS_5tupleIJNS_1CILi0EEENS_10UnderscoreEEEENS2_IJNS2_IJS4_S4_EEEiEEEEEDaRKT_RKT0_ENKUlRKT_RKT0_E_clIS5_iEEDaSH_SK_) ;  /* 0x000002a000007944 */ /* 0x000fea0003c00000 */
[----:B------:R-:W-:Y:S02]  /*c210*/  MOV R10, 0xc230 ;  /* 0x0000c230000a7802 */ /* 0x000fe40000000f00 */
[----:B-1---5:R-:W-:Y:S05]  /*c220*/  CALL.REL.NOINC `($_ZN7cutlass13device_kernelIN5flash19enable_sm80_to_sm89INS1_16FlashAttnBwdSm80INS1_25CollectiveMainloopBwdSm80ILi2ELi2EN4cute5tupleIJNS5_1CILi128EEES8_NS7_ILi64EEEEEENS_10bfloat16_tEfNS_4arch4Sm80ELb0ELb0ELb1ELb0ELb1ELb0ELb0ELb0ELi2ELi4ELi4ELi4ELb0EEENS1_24CollectiveEpilogueBwdGQAISA_fSD_Li256ELb0ELb1EEENS1_19SingleTileSchedulerILb0ELb0ELb0ELi128EEEEEEEEEvNT_6ParamsE$_ZZN4cute12filter_tupleINS_5tupleIJNS_1CILi0EEENS_10UnderscoreEEEENS1_IJNS1_IJS3_S3_EEEiEEEZNS_6detail10lift_sliceIS5_S7_EEDaRKT_RKT0_EUlRKT_RKT0_E_EEDaSC_SF_OT1_ENKUlDpSI_E_clIJNS1_IJEEENS1_IJiEEEEEEDaSP_) ;  /* 0xffffef5000007944 */ /* 0x022fea0003c3ffff */
[----:B------:R-:W-:Y:S02]  /*c230*/  MOV R7, 0x0 ;  /* 0x0000000000077802 */ /* 0x000fe40000000f00 */
[----:B-----5:R-:W-:Y:S02]  /*c240*/  MOV R3, R2 ;  /* 0x0000000200037202 */ /* 0x020fe40000000f00 */
[----:B------:R-:W-:Y:S05]  /*c250*/  RET.REL.NODEC R6 `(_ZN7cutlass13device_kernelIN5flash19enable_sm80_to_sm89INS1_16FlashAttnBwdSm80INS1_25CollectiveMainloopBwdSm80ILi2ELi2EN4cute5tupleIJNS5_1CILi128EEES8_NS7_ILi64EEEEEENS_10bfloat16_tEfNS_4arch4Sm80ELb0ELb0ELb1ELb0ELb1ELb0ELb0ELb0ELi2ELi4ELi4ELi4ELb0EEENS1_24CollectiveEpilogueBwdGQAISA_fSD_Li256ELb0ELb1EEENS1_19SingleTileSchedulerILb0ELb0ELb0ELi128EEEEEEEEEvNT_6ParamsE) ;  /* 0xffff3da006007950 */ /* 0x000fea0003c3ffff */
        .type           $_ZN7cutlass13device_kernelIN5flash19enable_sm80_to_sm89INS1_16FlashAttnBwdSm80INS1_25CollectiveMainloopBwdSm80ILi2ELi2EN4cute5tupleIJNS5_1CILi128EEES8_NS7_ILi64EEEEEENS_10bfloat16_tEfNS_4arch4Sm80ELb0ELb0ELb1ELb0ELb1ELb0ELb0ELb0ELi2ELi4ELi4ELi4ELb0EEENS1_24CollectiveEpilogueBwdGQAISA_fSD_Li256ELb0ELb1EEENS1_19SingleTileSchedulerILb0ELb0ELb0ELi128EEEEEEEEEvNT_6ParamsE$_ZZN4cute5sliceINS_5tupleIJNS_10UnderscoreES2_NS_1CILi0EEEEEENS1_IJNS1_IJNS3_ILi1EEES4_EEEiNS3_ILi1024EEEEEEEEDaRKT_RKT0_ENKUlRKT_RKT0_E_clIS2_iEEDaSI_SL_,@function
        .size           $_ZN7cutlass13device_kernelIN5flash19enable_sm80_to_sm89INS1_16FlashAttnBwdSm80INS1_25CollectiveMainloopBwdSm80ILi2ELi2EN4cute5tupleIJNS5_1CILi128EEES8_NS7_ILi64EEEEEENS_10bfloat16_tEfNS_4arch4Sm80ELb0ELb0ELb1ELb0ELb1ELb0ELb0ELb0ELi2ELi4ELi4ELi4ELb0EEENS1_24CollectiveEpilogueBwdGQAISA_fSD_Li256ELb0ELb1EEENS1_19SingleTileSchedulerILb0ELb0ELb0ELi128EEEEEEEEEvNT_6ParamsE$_ZZN4cute5sliceINS_5tupleIJNS_10UnderscoreES2_NS_1CILi0EEEEEENS1_IJNS1_IJNS3_ILi1EEES4_EEEiNS3_ILi1024EEEEEEEEDaRKT_RKT0_ENKUlRKT_RKT0_E_clIS2_iEEDaSI_SL_,($_ZN7cutlass13device_kernelIN5flash19enable_sm80_to_sm89INS1_16FlashAttnBwdSm80INS1_25CollectiveMainloopBwdSm80ILi2ELi2EN4cute5tupleIJNS5_1CILi128EEES8_NS7_ILi64EEEEEENS_10bfloat16_tEfNS_4arch4Sm80ELb0ELb0ELb1ELb0ELb1ELb0ELb0ELb0ELi2ELi4ELi4ELi4ELb0EEENS1_24CollectiveEpilogueBwdGQAISA_fSD_Li256ELb0ELb1EEENS1_19SingleTileSchedulerILb0ELb0ELb0ELi128EEEEEEEEEvNT_6ParamsE$_ZZN4cute5sliceINS_5tupleIJNS_10UnderscoreES2_S2_iEEENS1_IJNS1_IJNS_1CILi1EEENS4_ILi0EEEEEENS4_ILi4096EEENS1_IJiiEEENS1_IJS6_NS4_ILi8192EEEEEEEEEEEDaRKT_RKT0_ENKUlRKT_RKT0_E_clIS2_S9_EEDaSL_SO_ - $_ZN7cutlass13device_kernelIN5flash19enable_sm80_to_sm89INS1_16FlashAttnBwdSm80INS1_25CollectiveMainloopBwdSm80ILi2ELi2EN4cute5tupleIJNS5_1CILi128EEES8_NS7_ILi64EEEEEENS_10bfloat16_tEfNS_4arch4Sm80ELb0ELb0ELb1ELb0ELb1ELb0ELb0ELb0ELi2ELi4ELi4ELi4ELb0EEENS1_24CollectiveEpilogueBwdGQAISA_fSD_Li256ELb0ELb1EEENS1_19SingleTileSchedulerILb0ELb0ELb0ELi128EEEEEEEEEvNT_6ParamsE$_ZZN4cute5sliceINS_5tupleIJNS_10UnderscoreES2_NS_1CILi0EEEEEENS1_IJNS1_IJNS3_ILi1EEES4_EEEiNS3_ILi1024EEEEEEEEDaRKT_RKT0_ENKUlRKT_RKT0_E_clIS2_iEEDaSI_SL_)
$_ZN7cutlass13device_kernelIN5flash19enable_sm80_to_sm89INS1_16FlashAttnBwdSm80INS1_25CollectiveMainloopBwdSm80ILi2ELi2EN4cute5tupleIJNS5_1CILi128EEES8_NS7_ILi64EEEEEENS_10bfloat16_tEfNS_4arch4Sm80ELb0ELb0ELb1ELb0ELb1ELb0ELb0ELb0ELi2ELi4ELi4ELi4ELb0EEENS1_24CollectiveEpilogueBwdGQAISA_fSD_Li256ELb0ELb1EEENS1_19SingleTileSchedulerILb0ELb0ELb0ELi128EEEEEEEEEvNT_6ParamsE$_ZZN4cute5sliceINS_5tupleIJNS_10UnderscoreES2_NS_1CILi0EEEEEENS1_IJNS1_IJNS3_ILi1EEES4_EEEiNS3_ILi1024EEEEEEEEDaRKT_RKT0_ENKUlRKT_RKT0_E_clIS2_iEEDaSI_SL_:
[----:B------:R-:W-:Y:S02]  /*c260*/  IADD3 R2, R1, 0x1680, RZ ;  /* 0x0000168001027810 */ /* 0x000fe40007ffe0ff */
[----:B------:R-:W-:Y:S02]  /*c270*/  MOV R8, 0xc2a0 ;  /* 0x0000c2a000087802 */ /* 0x000fe40000000f00 */
[----:B------:R-:W-:Y:S02]  /*c280*/  IADD3 R2, R2, c[0x0][0x20], RZ ;  /* 0x0000080002027a10 */ /* 0x000fe40007ffe0ff */
[----:B------:R-:W-:Y:S05]  /*c290*/  CALL.REL.NOINC `($_ZN7cutlass13device_kernelIN5flash19enable_sm80_to_sm89INS1_16FlashAttnBwdSm80INS1_25CollectiveMainloopBwdSm80ILi2ELi2EN4cute5tupleIJNS5_1CILi128EEES8_NS7_ILi64EEEEEENS_10bfloat16_tEfNS_4arch4Sm80ELb0ELb0ELb1ELb0ELb1ELb0ELb0ELb0ELi2ELi4ELi4ELi4ELb0EEENS1_24CollectiveEpilogueBwdGQAISA_fSD_Li256ELb0ELb1EEENS1_19SingleTileSchedulerILb0ELb0ELb0ELi128EEEEEEEEEvNT_6ParamsE$_ZN4cute3eso3ESOILb0ELb1EJiEEC2ERKi) ;  /* 0xffffa91000007944 */ /* 0x000fea0003c3ffff */
[----:B-1----:R1:W5:Y:S01]  /*c2a0*/  LDL R3, [R1+0x1680] ;  /* 0x0016800001037983 */ /* 0x0023620000100800 */
[----:B------:R-:W-:-:S04]  /*c2b0*/  MOV R11, 0x0 ;  /* 0x00000000000b7802 */ /* 0x000fc80000000f00 */
[----:B------:R-:W-:Y:S05]  /*c2c0*/  RET.REL.NODEC R10 `(_ZN7cutlass13device_kernelIN5flash19enable_sm80_to_sm89INS1_16FlashAttnBwdSm80INS1_25CollectiveMainloopBwdSm80ILi2ELi2EN4cute5tupleIJNS5_1CILi128EEES8_NS7_ILi64EEEEEENS_10bfloat16_tEfNS_4arch4Sm80ELb0ELb0ELb1ELb0ELb1ELb0ELb0ELb0ELi2ELi4ELi4ELi4ELb0EEENS1_24CollectiveEpilogueBwdGQAISA_fSD_Li256ELb0ELb1EEENS1_19SingleTileSchedulerILb0ELb0ELb0ELi128EEEEEEEEEvNT_6ParamsE) ;  /* 0xffff3d300a007950 */ /* 0x000fea0003c3ffff */
        .type           $_ZN7cutlass13device_kernelIN5flash19enable_sm80_to_sm89INS1_16FlashAttnBwdSm80INS1_25CollectiveMainloopBwdSm80ILi2ELi2EN4cute5tupleIJNS5_1CILi128EEES8_NS7_ILi64EEEEEENS_10bfloat16_tEfNS_4arch4Sm80ELb0ELb0ELb1ELb0ELb1ELb0ELb0ELb0ELi2ELi4ELi4ELi4ELb0EEENS1_24CollectiveEpilogueBwdGQAISA_fSD_Li256ELb0ELb1EEENS1_19SingleTileSchedulerILb0ELb0ELb0ELi128EEEEEEEEEvNT_6ParamsE$_ZZN4cute5sliceINS_5tupleIJNS_10UnderscoreES2_S2_iEEENS1_IJNS1_IJNS_1CILi1EEENS4_ILi0EEEEEENS4_ILi4096EEENS1_IJiiEEENS1_IJS6_NS4_ILi8192EEEEEEEEEEEDaRKT_RKT0_ENKUlRKT_RKT0_E_clIS2_S9_EEDaSL_SO_,@function
        .size           $_ZN7cutlass13device_kernelIN5flash19enable_sm80_to_sm89INS1_16FlashAttnBwdSm80INS1_25CollectiveMainloopBwdSm80ILi2ELi2EN4cute5tupleIJNS5_1CILi128EEES8_NS7_ILi64EEEEEENS_10bfloat16_tEfNS_4arch4Sm80ELb0ELb0ELb1ELb0ELb1ELb0ELb0ELb0ELi2ELi4ELi4ELi4ELb0EEENS1_24CollectiveEpilogueBwdGQAISA_fSD_Li256ELb0ELb1EEENS1_19SingleTileSchedulerILb0ELb0ELb0ELi128EEEEEEEEEvNT_6ParamsE$_ZZN4cute5sliceINS_5tupleIJNS_10UnderscoreES2_S2_iEEENS1_IJNS1_IJNS_1CILi1EEENS4_ILi0EEEEEENS4_ILi4096EEENS1_IJiiEEENS1_IJS6_NS4_ILi8192EEEEEEEEEEEDaRKT_RKT0_ENKUlRKT_RKT0_E_clIS2_S9_EEDaSL_SO_,($_ZN7cutlass13device_kernelIN5flash19enable_sm80_to_sm89INS1_16FlashAttnBwdSm80INS1_25CollectiveMainloopBwdSm80ILi2ELi2EN4cute5tupleIJNS5_1CILi128EEES8_NS7_ILi64EEEEEENS_10bfloat16_tEfNS_4arch4Sm80ELb0ELb0ELb1ELb0ELb1ELb0ELb0ELb0ELi2ELi4ELi4ELi4ELb0EEENS1_24CollectiveEpilogueBwdGQAISA_fSD_Li256ELb0ELb1EEENS1_19SingleTileSchedulerILb0ELb0ELb0ELi128EEEEEEEEEvNT_6ParamsE$_ZZN4cute5sliceINS_5tupleIJNS_10UnderscoreES2_S2_iEEENS1_IJNS1_IJNS_1CILi1EEENS4_ILi0EEEEEEiNS4_ILi1024EEENS4_ILi8192EEEEEEEEDaRKT_RKT0_ENKUlRKT_RKT0_E_clIS2_iEEDaSJ_SM_ - $_ZN7cutlass13device_kernelIN5flash19enable_sm80_to_sm89INS1_16FlashAttnBwdSm80INS1_25CollectiveMainloopBwdSm80ILi2ELi2EN4cute5tupleIJNS5_1CILi128EEES8_NS7_ILi64EEEEEENS_10bfloat16_tEfNS_4arch4Sm80ELb0ELb0ELb1ELb0ELb1ELb0ELb0ELb0ELi2ELi4ELi4ELi4ELb0EEENS1_24CollectiveEpilogueBwdGQAISA_fSD_Li256ELb0ELb1EEENS1_19SingleTileSchedulerILb0ELb0ELb0ELi128EEEEEEEEEvNT_6ParamsE$_ZZN4cute5sliceINS_5tupleIJNS_10UnderscoreES2_S2_iEEENS1_IJNS1_IJNS_1CILi1EEENS4_ILi0EEEEEENS4_ILi4096EEENS1_IJiiEEENS1_IJS6_NS4_ILi8192EEEEEEEEEEEDaRKT_RKT0_ENKUlRKT_RKT0_E_clIS2_S9_EEDaSL_SO_)
$_ZN7cutlass13device_kernelIN5flash19enable_sm80_to_sm89INS1_16FlashAttnBwdSm80INS1_25CollectiveMainloopBwdSm80ILi2ELi2EN4cute5tupleIJNS5_1CILi128EEES8_NS7_ILi64EEEEEENS_10bfloat16_tEfNS_4arch4Sm80ELb0ELb0ELb1ELb0ELb1ELb0ELb0ELb0ELi2ELi4ELi4ELi4ELb0EEENS1_24CollectiveEpilogueBwdGQAISA_fSD_Li256ELb0ELb1EEENS1_19SingleTileSchedulerILb0ELb0ELb0ELi128EEEEEEEEEvNT_6ParamsE$_ZZN4cute5sliceINS_5tupleIJNS_10UnderscoreES2_S2_iEEENS1_IJNS1_IJNS_1CILi1EEENS4_ILi0EEEEEENS4_ILi4096EEENS1_IJiiEEENS1_IJS6_NS4_ILi8192EEEEEEEEEEEDaRKT_RKT0_ENKUlRKT_RKT0_E_clIS2_S9_EEDaSL_SO_:
[----:B------:R-:W-:Y:S02]  /*c2d0*/  IADD3 R2, R1, 0x1380, RZ ;  /* 0x0000138001027810 */ /* 0x000fe40007ffe0ff */
[----:B------:R-:W-:Y:S02]  /*c2e0*/  MOV R6, 0xc310 ;  /* 0x0000c31000067802 */ /* 0x000fe40000000f00 */
[----:B------:R-:W-:Y:S02]  /*c2f0*/  IADD3 R2, R2, c[0x0][0x20], RZ ;  /* 0x0000080002027a10 */ /* 0x000fe40007ffe0ff */
[----:B------:R-:W-:Y:S05]  /*c300*/  CALL.REL.NOINC `($_ZN7cutlass13device_kernelIN5flash19enable_sm80_to_sm89INS1_16FlashAttnBwdSm80INS1_25CollectiveMainloopBwdSm80ILi2ELi2EN4cute5tupleIJNS5_1CILi128EEES8_NS7_ILi64EEEEEENS_10bfloat16_tEfNS_4arch4Sm80ELb0ELb0ELb1ELb0ELb1ELb0ELb0ELb0ELi2ELi4ELi4ELi4ELb0EEENS1_24CollectiveEpilogueBwdGQAISA_fSD_Li256ELb0ELb1EEENS1_19SingleTileSchedulerILb0ELb0ELb0ELi128EEEEEEEEEvNT_6ParamsE$_ZN4cute3eso3ESOILb0ELb1EJNS_5tupleIJiiEEEEEC2ERKS3_) ;  /* 0xffffa74000007944 */ /* 0x000fea0003c3ffff */
[----:B-1----:R1:W5:Y:S01]  /*c310*/  LDL.64 R2, [R1+0x1380] ;  /* 0x0013800001027983 */ /* 0x0023620000100a00 */
[----:B------:R-:W-:-:S04]  /*c320*/  MOV R5, 0x0 ;  /* 0x0000000000057802 */ /* 0x000fc80000000f00 */
[----:B------:R-:W-:Y:S05]  /*c330*/  RET.REL.NODEC R4 `(_ZN7cutlass13device_kernelIN5flash19enable_sm80_to_sm89INS1_16FlashAttnBwdSm80INS1_25CollectiveMainloopBwdSm80ILi2ELi2EN4cute5tupleIJNS5_1CILi128EEES8_NS7_ILi64EEEEEENS_10bfloat16_tEfNS_4arch4Sm80ELb0ELb0ELb1ELb0ELb1ELb0ELb0ELb0ELi2ELi4ELi4ELi4ELb0EEENS1_24CollectiveEpilogueBwdGQAISA_fSD_Li256ELb0ELb1EEENS1_19SingleTileSchedulerILb0ELb0ELb0ELi128EEEEEEEEEvNT_6ParamsE) ;  /* 0xffff3cc004007950 */ /* 0x000fea0003c3ffff */
        .type           $_ZN7cutlass13device_kernelIN5flash19enable_sm80_to_sm89INS1_16FlashAttnBwdSm80INS1_25CollectiveMainloopBwdSm80ILi2ELi2EN4cute5tupleIJNS5_1CILi128EEES8_NS7_ILi64EEEEEENS_10bfloat16_tEfNS_4arch4Sm80ELb0ELb0ELb1ELb0ELb1ELb0ELb0ELb0ELi2ELi4ELi4ELi4ELb0EEENS1_24CollectiveEpilogueBwdGQAISA_fSD_Li256ELb0ELb1EEENS1_19SingleTileSchedulerILb0ELb0ELb0ELi128EEEEEEEEEvNT_6ParamsE$_ZZN4cute5sliceINS_5tupleIJNS_10UnderscoreES2_S2_iEEENS1_IJNS1_IJNS_1CILi1EEENS4_ILi0EEEEEEiNS4_ILi1024EEENS4_ILi8192EEEEEEEEDaRKT_RKT0_ENKUlRKT_RKT0_E_clIS2_iEEDaSJ_SM_,@function
        .size           $_ZN7cutlass13device_kernelIN5flash19enable_sm80_to_sm89INS1_16FlashAttnBwdSm80INS1_25CollectiveMainloopBwdSm80ILi2ELi2EN4cute5tupleIJNS5_1CILi128EEES8_NS7_ILi64EEEEEENS_10bfloat16_tEfNS_4arch4Sm80ELb0ELb0ELb1ELb0ELb1ELb0ELb0ELb0ELi2ELi4ELi4ELi4ELb0EEENS1_24CollectiveEpilogueBwdGQAISA_fSD_Li256ELb0ELb1EEENS1_19SingleTileSchedulerILb0ELb0ELb0ELi128EEEEEEEEEvNT_6ParamsE$_ZZN4cute5sliceINS_5tupleIJNS_10UnderscoreES2_S2_iEEENS1_IJNS1_IJNS_1CILi1EEENS4_ILi0EEEEEEiNS4_ILi1024EEENS4_ILi8192EEEEEEEEDaRKT_RKT0_ENKUlRKT_RKT0_E_clIS2_iEEDaSJ_SM_,($_ZN7cutlass13device_kernelIN5flash19enable_sm80_to_sm89INS1_16FlashAttnBwdSm80INS1_25CollectiveMainloopBwdSm80ILi2ELi2EN4cute5tupleIJNS5_1CILi128EEES8_NS7_ILi64EEEEEENS_10bfloat16_tEfNS_4arch4Sm80ELb0ELb0ELb1ELb0ELb1ELb0ELb0ELb0ELi2ELi4ELi4ELi4ELb0EEENS1_24CollectiveEpilogueBwdGQAISA_fSD_Li256ELb0ELb1EEENS1_19SingleTileSchedulerILb0ELb0ELb0ELi128EEEEEEEEEvNT_6ParamsE$_ZZN4cute5sliceINS_5tupleIJNS_10UnderscoreES2_S2_iEEENS1_IJNS1_IJNS_1CILi1EEENS4_ILi0EEEEEElS6_lEEEEEDaRKT_RKT0_ENKUlRKT_RKT0_E_clIS2_lEEDaSH_SK_ - $_ZN7cutlass13device_kernelIN5flash19enable_sm80_to_sm89INS1_16FlashAttnBwdSm80INS1_25CollectiveMainloopBwdSm80ILi2ELi2EN4cute5tupleIJNS5_1CILi128EEES8_NS7_ILi64EEEEEENS_10bfloat16_tEfNS_4arch4Sm80ELb0ELb0ELb1ELb0ELb1ELb0ELb0ELb0ELi2ELi4ELi4ELi4ELb0EEENS1_24CollectiveEpilogueBwdGQAISA_fSD_Li256ELb0ELb1EEENS1_19SingleTileSchedulerILb0ELb0ELb0ELi128EEEEEEEEEvNT_6ParamsE$_ZZN4cute5sliceINS_5tupleIJNS_10UnderscoreES2_S2_iEEENS1_IJNS1_IJNS_1CILi1EEENS4_ILi0EEEEEEiNS4_ILi1024EEENS4_ILi8192EEEEEEEEDaRKT_RKT0_ENKUlRKT_RKT0_E_clIS2_iEEDaSJ_SM_)
$_ZN7cutlass13device_kernelIN5flash19enable_sm80_to_sm89INS1_16FlashAttnBwdSm80INS1_25CollectiveMainloopBwdSm80ILi2ELi2EN4cute5tupleIJNS5_1CILi128EEES8_NS7_ILi64EEEEEENS_10bfloat16_tEfNS_4arch4Sm80ELb0ELb0ELb1ELb0ELb1ELb0ELb0ELb0ELi2ELi4ELi4ELi4ELb0EEENS1_24CollectiveEpilogueBwdGQAISA_fSD_Li256ELb0ELb1EEENS1_19SingleTileSchedulerILb0ELb0ELb0ELi128EEEEEEEEEvNT_6ParamsE$_ZZN4cute5sliceINS_5tupleIJNS_10UnderscoreES2_S2_iEEENS1_IJNS1_IJNS_1CILi1EEENS4_ILi0EEEEEEiNS4_ILi1024EEENS4_ILi8192EEEEEEEEDaRKT_RKT0_ENKUlRKT_RKT0_E_clIS2_iEEDaSJ_SM_:
[----:B------:R-:W-:Y:S02]  /*c340*/  IADD3 R2, R1, 0x1380, RZ ;  /* 0x0000138001027810 */ /* 0x000fe40007ffe0ff */
[----:B------:R-:W-:Y:S02]  /*c350*/  MOV R8, 0xc380 ;  /* 0x0000c38000087802 */ /* 0x000fe40000000f00 */
[----:B------:R-:W-:Y:S02]  /*c360*/  IADD3 R2, R2, c[0x0][0x20], RZ ;  /* 0x0000080002027a10 */ /* 0x000fe40007ffe0ff */
[----:B------:R-:W-:Y:S05]  /*c370*/  CALL.REL.NOINC `($_ZN7cutlass13device_kernelIN5flash19enable_sm80_to_sm89INS1_16FlashAttnBwdSm80INS1_25CollectiveMainloopBwdSm80ILi2ELi2EN4cute5tupleIJNS5_1CILi128EEES8_NS7_ILi64EEEEEENS_10bfloat16_tEfNS_4arch4Sm80ELb0ELb0ELb1ELb0ELb1ELb0ELb0ELb0ELi2ELi4ELi4ELi4ELb0EEENS1_24CollectiveEpilogueBwdGQAISA_fSD_Li256ELb0ELb1EEENS1_19SingleTileSchedulerILb0ELb0ELb0ELi128EEEEEEEEEvNT_6ParamsE$_ZN4cute3eso3ESOILb0ELb1EJiEEC2ERKi) ;  /* 0xffffa83000007944 */ /* 0x000fea0003c3ffff */
[----:B-1----:R1:W5:Y:S01]  /*c380*/  LDL R3, [R1+0x1380] ;  /* 0x0013800001037983 */ /* 0x0023620000100800 */
[----:B------:R-:W-:Y:S02]  /*c390*/  MOV R8, R4 ;  /* 0x0000000400087202 */ /* 0x000fe40000000f00 */
[----:B------:R-:W-:-:S04]  /*c3a0*/  MOV R9, 0x0 ;  /* 0x0000000000097802 */ /* 0x000fc80000000f00 */
[----:B------:R-:W-:Y:S05]  /*c3b0*/  RET.REL.NODEC R8 `(_ZN7cutlass13device_kernelIN5flash19enable_sm80_to_sm89INS1_16FlashAttnBwdSm80INS1_25CollectiveMainloopBwdSm80ILi2ELi2EN4cute5tupleIJNS5_1CILi128EEES8_NS7_ILi64EEEEEENS_10bfloat16_tEfNS_4arch4Sm80ELb0ELb0ELb1ELb0ELb1ELb0ELb0ELb0ELi2ELi4ELi4ELi4ELb0EEENS1_24CollectiveEpilogueBwdGQAISA_fSD_Li256ELb0ELb1EEENS1_19SingleTileSchedulerILb0ELb0ELb0ELi128EEEEEEEEEvNT_6ParamsE) ;  /* 0xffff3c4008007950 */ /* 0x000fea0003c3ffff */
        .type           $_ZN7cutlass13device_kernelIN5flash19enable_sm80_to_sm89INS1_16FlashAttnBwdSm80INS1_25CollectiveMainloopBwdSm80ILi2ELi2EN4cute5tupleIJNS5_1CILi128EEES8_NS7_ILi64EEEEEENS_10bfloat16_tEfNS_4arch4Sm80ELb0ELb0ELb1ELb0ELb1ELb0ELb0ELb0ELi2ELi4ELi4ELi4ELb0EEENS1_24CollectiveEpilogueBwdGQAISA_fSD_Li256ELb0ELb1EEENS1_19SingleTileSchedulerILb0ELb0ELb0ELi128EEEEEEEEEvNT_6ParamsE$_ZZN4cute5sliceINS_5tupleIJNS_10UnderscoreES2_S2_iEEENS1_IJNS1_IJNS_1CILi1EEENS4_ILi0EEEEEElS6_lEEEEEDaRKT_RKT0_ENKUlRKT_RKT0_E_clIS2_lEEDaSH_SK_,@function
        .size           $_ZN7cutlass13device_kernelIN5flash19enable_sm80_to_sm89INS1_16FlashAttnBwdSm80INS1_25CollectiveMainloopBwdSm80ILi2ELi2EN4cute5tupleIJNS5_1CILi128EEES8_NS7_ILi64EEEEEENS_10bfloat16_tEfNS_4arch4Sm80ELb0ELb0ELb1ELb0ELb1ELb0ELb0ELb0ELi2ELi4ELi4ELi4ELb0EEENS1_24CollectiveEpilogueBwdGQAISA_fSD_Li256ELb0ELb1EEENS1_19SingleTileSchedulerILb0ELb0ELb0ELi128EEEEEEEEEvNT_6ParamsE$_ZZN4cute5sliceINS_5tupleIJNS_10UnderscoreES2_S2_iEEENS1_IJNS1_IJNS_1CILi1EEENS4_ILi0EEEEEElS6_lEEEEEDaRKT_RKT0_ENKUlRKT_RKT0_E_clIS2_lEEDaSH_SK_,($_ZN7cutlass13device_kernelIN5flash19enable_sm80_to_sm89INS1_16FlashAttnBwdSm80INS1_25CollectiveMainloopBwdSm80ILi2ELi2EN4cute5tupleIJNS5_1CILi128EEES8_NS7_ILi64EEEEEENS_10bfloat16_tEfNS_4arch4Sm80ELb0ELb0ELb1ELb0ELb1ELb0ELb0ELb0ELi2ELi4ELi4ELi4ELb0EEENS1_24CollectiveEpilogueBwdGQAISA_fSD_Li256ELb0ELb1EEENS1_19SingleTileSchedulerILb0ELb0ELb0ELi128EEEEEEEEEvNT_6ParamsE$_ZZN4cute5sliceINS_5tupleIJNS_10UnderscoreES2_iEEENS1_IJNS1_IJNS_1CILi1EEENS4_ILi0EEEEEEiNS4_ILi1024EEEEEEEEDaRKT_RKT0_ENKUlRKT_RKT0_E_clIS2_iEEDaSI_SL_ - $_ZN7cutlass13device_kernelIN5flash19enable_sm80_to_sm89INS1_16FlashAttnBwdSm80INS1_25CollectiveMainloopBwdSm80ILi2ELi2EN4cute5tupleIJNS5_1CILi128EEES8_NS7_ILi64EEEEEENS_10bfloat16_tEfNS_4arch4Sm80ELb0ELb0ELb1ELb0ELb1ELb0ELb0ELb0ELi2ELi4ELi4ELi4ELb0EEENS1_24CollectiveEpilogueBwdGQAISA_fSD_Li256ELb0ELb1EEENS1_19SingleTileSchedulerILb0ELb0ELb0ELi128EEEEEEEEEvNT_6ParamsE$_ZZN4cute5sliceINS_5tupleIJNS_10UnderscoreES2_S2_iEEENS1_IJNS1_IJNS_1CILi1EEENS4_ILi0EEEEEElS6_lEEEEEDaRKT_RKT0_ENKUlRKT_RKT0_E_clIS2_lEEDaSH_SK_)
$_ZN7cutlass13device_kernelIN5flash19enable_sm80_to_sm89INS1_16FlashAttnBwdSm80INS1_25CollectiveMainloopBwdSm80ILi2ELi2EN4cute5tupleIJNS5_1CILi128EEES8_NS7_ILi64EEEEEENS_10bfloat16_tEfNS_4arch4Sm80ELb0ELb0ELb1ELb0ELb1ELb0ELb0ELb0ELi2ELi4ELi4ELi4ELb0EEENS1_24CollectiveEpilogueBwdGQAISA_fSD_Li256ELb0ELb1EEENS1_19SingleTileSchedulerILb0ELb0ELb0ELi128EEEEEEEEEvNT_6ParamsE$_ZZN4cute5sliceINS_5tupleIJNS_10UnderscoreES2_S2_iEEENS1_IJNS1_IJNS_1CILi1EEENS4_ILi0EEEEEElS6_lEEEEEDaRKT_RKT0_ENKUlRKT_RKT0_E_clIS2_lEEDaSH_SK_:
[----:B------:R-:W-:Y:S02]  /*c3c0*/  IADD3 R5, R1, 0x16a8, RZ ;  /* 0x000016a801057810 */ /* 0x000fe40007ffe0ff */
[----:B------:R-:W-:Y:S02]  /*c3d0*/  MOV R6, 0xc400 ;  /* 0x0000c40000067802 */ /* 0x000fe40000000f00 */
[----:B------:R-:W-:Y:S02]  /*c3e0*/  IADD3 R5, R5, c[0x0][0x20], RZ ;  /* 0x0000080005057a10 */ /* 0x000fe40007ffe0ff */
[----:B------:R-:W-:Y:S05]  /*c3f0*/  CALL.REL.NOINC `($_ZN7cutlass13device_kernelIN5flash19enable_sm80_to_sm89INS1_16FlashAttnBwdSm80INS1_25CollectiveMainloopBwdSm80ILi2ELi2EN4cute5tupleIJNS5_1CILi128EEES8_NS7_ILi64EEEEEENS_10bfloat16_tEfNS_4arch4Sm80ELb0ELb0ELb1ELb0ELb1ELb0ELb0ELb0ELi2ELi4ELi4ELi4ELb0EEENS1_24CollectiveEpilogueBwdGQAISA_fSD_Li256ELb0ELb1EEENS1_19SingleTileSchedulerILb0ELb0ELb0ELi128EEEEEEEEEvNT_6ParamsE$_ZN4cute3eso3ESOILb0ELb1EJlEEC2ERKl) ;  /* 0xffffa9b000007944 */ /* 0x000fea0003c3ffff */
[----:B-1----:R1:W5:Y:S01]  /*c400*/  LDL.64 R2, [R1+0x16a8] ;  /* 0x0016a80001027983 */ /* 0x0023620000100a00 */
[----:B------:R-:W-:-:S04]  /*c410*/  MOV R5, 0x0 ;  /* 0x0000000000057802 */ /* 0x000fc80000000f00 */
[----:B------:R-:W-:Y:S05]  /*c420*/  RET.REL.NODEC R4 `(_ZN7cutlass13device_kernelIN5flash19enable_sm80_to_sm89INS1_16FlashAttnBwdSm80INS1_25CollectiveMainloopBwdSm80ILi2ELi2EN4cute5tupleIJNS5_1CILi128EEES8_NS7_ILi64EEEEEENS_10bfloat16_tEfNS_4arch4Sm80ELb0ELb0ELb1ELb0ELb1ELb0ELb0ELb0ELi2ELi4ELi4ELi4ELb0EEENS1_24CollectiveEpilogueBwdGQAISA_fSD_Li256ELb0ELb1EEENS1_19SingleTileSchedulerILb0ELb0ELb0ELi128EEEEEEEEEvNT_6ParamsE) ;  /* 0xffff3bd004007950 */ /* 0x000fea0003c3ffff */
        .type           $_ZN7cutlass13device_kernelIN5flash19enable_sm80_to_sm89INS1_16FlashAttnBwdSm80INS1_25CollectiveMainloopBwdSm80ILi2ELi2EN4cute5tupleIJNS5_1CILi128EEES8_NS7_ILi64EEEEEENS_10bfloat16_tEfNS_4arch4Sm80ELb0ELb0ELb1ELb0ELb1ELb0ELb0ELb0ELi2ELi4ELi4ELi4ELb0EEENS1_24CollectiveEpilogueBwdGQAISA_fSD_Li256ELb0ELb1EEENS1_19SingleTileSchedulerILb0ELb0ELb0ELi128EEEEEEEEEvNT_6ParamsE$_ZZN4cute5sliceINS_5tupleIJNS_10UnderscoreES2_iEEENS1_IJNS1_IJNS_1CILi1EEENS4_ILi0EEEEEEiNS4_ILi1024EEEEEEEEDaRKT_RKT0_ENKUlRKT_RKT0_E_clIS2_iEEDaSI_SL_,@function
        .size           $_ZN7cutlass13device_kernelIN5flash19enable_sm80_to_sm89INS1_16FlashAttnBwdSm80INS1_25CollectiveMainloopBwdSm80ILi2ELi2EN4cute5tupleIJNS5_1CILi128EEES8_NS7_ILi64EEEEEENS_10bfloat16_tEfNS_4arch4Sm80ELb0ELb0ELb1ELb0ELb1ELb0ELb0ELb0ELi2ELi4ELi4ELi4ELb0EEENS1_24CollectiveEpilogueBwdGQAISA_fSD_Li256ELb0ELb1EEENS1_19SingleTileSchedulerILb0ELb0ELb0ELi128EEEEEEEEEvNT_6ParamsE$_ZZN4cute5sliceINS_5tupleIJNS_10UnderscoreES2_iEEENS1_IJNS1_IJNS_1CILi1EEENS4_ILi0EEEEEEiNS4_ILi1024EEEEEEEEDaRKT_RKT0_ENKUlRKT_RKT0_E_clIS2_iEEDaSI_SL_,($_ZN7cutlass13device_kernelIN5flash19enable_sm80_to_sm89INS1_16FlashAttnBwdSm80INS1_25CollectiveMainloopBwdSm80ILi2ELi2EN4cute5tupleIJNS5_1CILi128EEES8_NS7_ILi64EEEEEENS_10bfloat16_tEfNS_4arch4Sm80ELb0ELb0ELb1ELb0ELb1ELb0ELb0ELb0ELi2ELi4ELi4ELi4ELb0EEENS1_24CollectiveEpilogueBwdGQAISA_fSD_Li256ELb0ELb1EEENS1_19SingleTileSchedulerILb0ELb0ELb0ELi128EEEEEEEEEvNT_6ParamsE$_ZZN4cute6detail10lift_sliceINS_5tupleIJNS_1CILi0EEENS_10UnderscoreEEEENS2_IJNS2_IJS4_S4_EEEiEEEEEDaRKT_RKT0_ENKUlRKT_RKT0_E_clIS5_iEEDaSH_SK_ - $_ZN7cutlass13device_kernelIN5flash19enable_sm80_to_sm89INS1_16FlashAttnBwdSm80INS1_25CollectiveMainloopBwdSm80ILi2ELi2EN4cute5tupleIJNS5_1CILi128EEES8_NS7_ILi64EEEEEENS_10bfloat16_tEfNS_4arch4Sm80ELb0ELb0ELb1ELb0ELb1ELb0ELb0ELb0ELi2ELi4ELi4ELi4ELb0EEENS1_24CollectiveEpilogueBwdGQAISA_fSD_Li256ELb0ELb1EEENS1_19SingleTileSchedulerILb0ELb0ELb0ELi128EEEEEEEEEvNT_6ParamsE$_ZZN4cute5sliceINS_5tupleIJNS_10UnderscoreES2_iEEENS1_IJNS1_IJNS_1CILi1EEENS4_ILi0EEEEEEiNS4_ILi1024EEEEEEEEDaRKT_RKT0_ENKUlRKT_RKT0_E_clIS2_iEEDaSI_SL_)
$_ZN7cutlass13device_kernelIN5flash19enable_sm80_to_sm89INS1_16FlashAttnBwdSm80INS1_25CollectiveMainloopBwdSm80ILi2ELi2EN4cute5tupleIJNS5_1CILi128EEES8_NS7_ILi64EEEEEENS_10bfloat16_tEfNS_4arch4Sm80ELb0ELb0ELb1ELb0ELb1ELb0ELb0ELb0ELi2ELi4ELi4ELi4ELb0EEENS1_24CollectiveEpilogueBwdGQAISA_fSD_Li256ELb0ELb1EEENS1_19SingleTileSchedulerILb0ELb0ELb0ELi128EEEEEEEEEvNT_6ParamsE$_ZZN4cute5sliceINS_5tupleIJNS_10UnderscoreES2_iEEENS1_IJNS1_IJNS_1CILi1EEENS4_ILi0EEEEEEiNS4_ILi1024EEEEEEEEDaRKT_RKT0_ENKUlRKT_RKT0_E_clIS2_iEEDaSI_SL_:
        /* <DEDUP_REMOVED lines=8> */
        .type           $_ZN7cutlass13device_kernelIN5flash19enable_sm80_to_sm89INS1_16FlashAttnBwdSm80INS1_25CollectiveMainloopBwdSm80ILi2ELi2EN4cute5tupleIJNS5_1CILi128EEES8_NS7_ILi64EEEEEENS_10bfloat16_tEfNS_4arch4Sm80ELb0ELb0ELb1ELb0ELb1ELb0ELb0ELb0ELi2ELi4ELi4ELi4ELb0EEENS1_24CollectiveEpilogueBwdGQAISA_fSD_Li256ELb0ELb1EEENS1_19SingleTileSchedulerILb0ELb0ELb0ELi128EEEEEEEEEvNT_6ParamsE$_ZZN4cute6detail10lift_sliceINS_5tupleIJNS_1CILi0EEENS_10UnderscoreEEEENS2_IJNS2_IJS4_S4_EEEiEEEEEDaRKT_RKT0_ENKUlRKT_RKT0_E_clIS5_iEEDaSH_SK_,@function
        .size           $_ZN7cutlass13device_kernelIN5flash19enable_sm80_to_sm89INS1_16FlashAttnBwdSm80INS1_25CollectiveMainloopBwdSm80ILi2ELi2EN4cute5tupleIJNS5_1CILi128EEES8_NS7_ILi64EEEEEENS_10bfloat16_tEfNS_4arch4Sm80ELb0ELb0ELb1ELb0ELb1ELb0ELb0ELb0ELi2ELi4ELi4ELi4ELb0EEENS1_24CollectiveEpilogueBwdGQAISA_fSD_Li256ELb0ELb1EEENS1_19SingleTileSchedulerILb0ELb0ELb0ELi128EEEEEEEEEvNT_6ParamsE$_ZZN4cute6detail10lift_sliceINS_5tupleIJNS_1CILi0EEENS_10UnderscoreEEEENS2_IJNS2_IJS4_S4_EEEiEEEEEDaRKT_RKT0_ENKUlRKT_RKT0_E_clIS5_iEEDaSH_SK_,($_ZN7cutlass13device_kernelIN5flash19enable_sm80_to_sm89INS1_16FlashAttnBwdSm80INS1_25CollectiveMainloopBwdSm80ILi2ELi2EN4cute5tupleIJNS5_1CILi128EEES8_NS7_ILi64EEEEEENS_10bfloat16_tEfNS_4arch4Sm80ELb0ELb0ELb1ELb0ELb1ELb0ELb0ELb0ELi2ELi4ELi4ELi4ELb0EEENS1_24CollectiveEpilogueBwdGQAISA_fSD_Li256ELb0ELb1EEENS1_19SingleTileSchedulerILb0ELb0ELb0ELi128EEEEEEEEEvNT_6ParamsE$_ZZN4cute6detail16composition_implINS_1CILi2EEEiNS_5tupleIJNS2_ILi1EEES3_EEENS4_IJNS2_ILi0EEES5_EEEEEDaRKT_RKT0_RKT1_RKT2_ENKUlRKT_RKT0_E_clIS3_S5_EEDaSN_SQ_ - $_ZN7cutlass13device_kernelIN5flash19enable_sm80_to_sm89INS1_16FlashAttnBwdSm80INS1_25CollectiveMainloopBwdSm80ILi2ELi2EN4cute5tupleIJNS5_1CILi128EEES8_NS7_ILi64EEEEEENS_10bfloat16_tEfNS_4arch4Sm80ELb0ELb0ELb1ELb0ELb1ELb0ELb0ELb0ELi2ELi4ELi4ELi4ELb0EEENS1_24CollectiveEpilogueBwdGQAISA_fSD_Li256ELb0ELb1EEENS1_19SingleTileSchedulerILb0ELb0ELb0ELi128EEEEEEEEEvNT_6ParamsE$_ZZN4cute6detail10lift_sliceINS_5tupleIJNS_1CILi0EEENS_10UnderscoreEEEENS2_IJNS2_IJS4_S4_EEEiEEEEEDaRKT_RKT0_ENKUlRKT_RKT0_E_clIS5_iEEDaSH_SK_)
$_ZN7cutlass13device_kernelIN5flash19enable_sm80_to_sm89INS1_16FlashAttnBwdSm80INS1_25CollectiveMainloopBwdSm80ILi2ELi2EN4cute5tupleIJNS5_1CILi128EEES8_NS7_ILi64EEEEEENS_10bfloat16_tEfNS_4arch4Sm80ELb0ELb0ELb1ELb0ELb1ELb0ELb0ELb0ELi2ELi4ELi4ELi4ELb0EEENS1_24CollectiveEpilogueBwdGQAISA_fSD_Li256ELb0ELb1EEENS1_19SingleTileSchedulerILb0ELb0ELb0ELi128EEEEEEEEEvNT_6ParamsE$_ZZN4cute6detail10lift_sliceINS_5tupleIJNS_1CILi0EEENS_10UnderscoreEEEENS2_IJNS2_IJS4_S4_EEEiEEEEEDaRKT_RKT0_ENKUlRKT_RKT0_E_clIS5_iEEDaSH_SK_:
[----:B------:R-:W-:Y:S02]  /*c4b0*/  IADD3 R2, R1, 0x1680, RZ ;  /* 0x0000168001027810 */ /* 0x000fe40007ffe0ff */
[----:B------:R-:W-:Y:S02]  /*c4c0*/  MOV R8, 0xc4f0 ;  /* 0x0000c4f000087802 */ /* 0x000fe40000000f00 */
[----:B------:R-:W-:Y:S02]  /*c4d0*/  IADD3 R2, R2, c[0x0][0x20], RZ ;  /* 0x0000080002027a10 */ /* 0x000fe40007ffe0ff */
[----:B------:R-:W-:Y:S05]  /*c4e0*/  CALL.REL.NOINC `($_ZN7cutlass13device_kernelIN5flash19enable_sm80_to_sm89INS1_16FlashAttnBwdSm80INS1_25CollectiveMainloopBwdSm80ILi2ELi2EN4cute5tupleIJNS5_1CILi128EEES8_NS7_ILi64EEEEEENS_10bfloat16_tEfNS_4arch4Sm80ELb0ELb0ELb1ELb0ELb1ELb0ELb0ELb0ELi2ELi4ELi4ELi4ELb0EEENS1_24CollectiveEpilogueBwdGQAISA_fSD_Li256ELb0ELb1EEENS1_19SingleTileSchedulerILb0ELb0ELb0ELi128EEEEEEEEEvNT_6ParamsE$_ZN4cute3eso3ESOILb0ELb1EJiEEC2ERKi) ;  /* 0xffffa6c000007944 */ /* 0x000fea0003c3ffff */
[----:B-1----:R1:W5:Y:S01]  /*c4f0*/  LDL R3, [R1+0x1680] ;  /* 0x0016800001037983 */ /* 0x0023620000100800 */
[----:B------:R-:W-:-:S04]  /*c500*/  MOV R11, 0x0 ;  /* 0x00000000000b7802 */ /* 0x000fc80000000f00 */
[----:B------:R-:W-:Y:S05]  /*c510*/  RET.REL.NODEC R10 `(_ZN7cutlass13device_kernelIN5flash19enable_sm80_to_sm89INS1_16FlashAttnBwdSm80INS1_25CollectiveMainloopBwdSm80ILi2ELi2EN4cute5tupleIJNS5_1CILi128EEES8_NS7_ILi64EEEEEENS_10bfloat16_tEfNS_4arch4Sm80ELb0ELb0ELb1ELb0ELb1ELb0ELb0ELb0ELi2ELi4ELi4ELi4ELb0EEENS1_24CollectiveEpilogueBwdGQAISA_fSD_Li256ELb0ELb1EEENS1_19SingleTileSchedulerILb0ELb0ELb0ELi128EEEEEEEEEvNT_6ParamsE) ;  /* 0xffff3ae00a007950 */ /* 0x000fea0003c3ffff */
        .type           $_ZN7cutlass13device_kernelIN5flash19enable_sm80_to_sm89INS1_16FlashAttnBwdSm80INS1_25CollectiveMainloopBwdSm80ILi2ELi2EN4cute5tupleIJNS5_1CILi128EEES8_NS7_ILi64EEEEEENS_10bfloat16_tEfNS_4arch4Sm80ELb0ELb0ELb1ELb0ELb1ELb0ELb0ELb0ELi2ELi4ELi4ELi4ELb0EEENS1_24CollectiveEpilogueBwdGQAISA_fSD_Li256ELb0ELb1EEENS1_19SingleTileSchedulerILb0ELb0ELb0ELi128EEEEEEEEEvNT_6ParamsE$_ZZN4cute6detail16composition_implINS_1CILi2EEEiNS_5tupleIJNS2_ILi1EEES3_EEENS4_IJNS2_ILi0EEES5_EEEEEDaRKT_RKT0_RKT1_RKT2_ENKUlRKT_RKT0_E_clIS3_S5_EEDaSN_SQ_,@function
        .size           $_ZN7cutlass13device_kernelIN5flash19enable_sm80_to_sm89INS1_16FlashAttnBwdSm80INS1_25CollectiveMainloopBwdSm80ILi2ELi2EN4cute5tupleIJNS5_1CILi128EEES8_NS7_ILi64EEEEEENS_10bfloat16_tEfNS_4arch4Sm80ELb0ELb0ELb1ELb0ELb1ELb0ELb0ELb0ELi2ELi4ELi4ELi4ELb0EEENS1_24CollectiveEpilogueBwdGQAISA_fSD_Li256ELb0ELb1EEENS1_19SingleTileSchedulerILb0ELb0ELb0ELi128EEEEEEEEEvNT_6ParamsE$_ZZN4cute6detail16composition_implINS_1CILi2EEEiNS_5tupleIJNS2_ILi1EEES3_EEENS4_IJNS2_ILi0EEES5_EEEEEDaRKT_RKT0_RKT1_RKT2_ENKUlRKT_RKT0_E_clIS3_S5_EEDaSN_SQ_,($_ZN7cutlass13device_kernelIN5flash19enable_sm80_to_sm89INS1_16FlashAttnBwdSm80INS1_25CollectiveMainloopBwdSm80ILi2ELi2EN4cute5tupleIJNS5_1CILi128EEES8_NS7_ILi64EEEEEENS_10bfloat16_tEfNS_4arch4Sm80ELb0ELb0ELb1ELb0ELb1ELb0ELb0ELb0ELi2ELi4ELi4ELi4ELb0EEENS1_24CollectiveEpilogueBwdGQAISA_fSD_Li256ELb0ELb1EEENS1_19SingleTileSchedulerILb0ELb0ELb0ELi128EEEEEEEEEvNT_6ParamsE$_ZZN4cute6detail16composition_implINS_5tupleIJNS_1CILi16EEENS3_ILi2EEES5_S5_NS3_ILi4EEES5_EEENS2_IJNS3_ILi1EEEiiiNS3_ILi144EEENS3_ILi512EEEEEENS2_IJNS2_IJS5_S5_EEES6_NS3_ILi8EEEEEENS2_IJNS2_IJNS3_ILi64EEESA_EEES4_NS3_ILi1024EEEEEEEEDaRKT_RKT0_RKT1_RKT2_ENKUlRKT_RKT0_E_clIS6_S4_EEDaSX_S10_ - $_ZN7cutlass13device_kernelIN5flash19enable_sm80_to_sm89INS1_16FlashAttnBwdSm80INS1_25CollectiveMainloopBwdSm80ILi2ELi2EN4cute5tupleIJNS5_1CILi128EEES8_NS7_ILi64EEEEEENS_10bfloat16_tEfNS_4arch4Sm80ELb0ELb0ELb1ELb0ELb1ELb0ELb0ELb0ELi2ELi4ELi4ELi4ELb0EEENS1_24CollectiveEpilogueBwdGQAISA_fSD_Li256ELb0ELb1EEENS1_19SingleTileSchedulerILb0ELb0ELb0ELi128EEEEEEEEEvNT_6ParamsE$_ZZN4cute6detail16composition_implINS_1CILi2EEEiNS_5tupleIJNS2_ILi1EEES3_EEENS4_IJNS2_ILi0EEES5_EEEEEDaRKT_RKT0_RKT1_RKT2_ENKUlRKT_RKT0_E_clIS3_S5_EEDaSN_SQ_)
$_ZN7cutlass13device_kernelIN5flash19enable_sm80_to_sm89INS1_16FlashAttnBwdSm80INS1_25CollectiveMainloopBwdSm80ILi2ELi2EN4cute5tupleIJNS5_1CILi128EEES8_NS7_ILi64EEEEEENS_10bfloat16_tEfNS_4arch4Sm80ELb0ELb0ELb1ELb0ELb1ELb0ELb0ELb0ELi2ELi4ELi4ELi4ELb0EEENS1_24CollectiveEpilogueBwdGQAISA_fSD_Li256ELb0ELb1EEENS1_19SingleTileSchedulerILb0ELb0ELb0ELi128EEEEEEEEEvNT_6ParamsE$_ZZN4cute6detail16composition_implINS_1CILi2EEEiNS_5tupleIJNS2_ILi1EEES3_EEENS4_IJNS2_ILi0EEES5_EEEEEDaRKT_RKT0_RKT1_RKT2_ENKUlRKT_RKT0_E_clIS3_S5_EEDaSN_SQ_:
[----:B------:R-:W-:Y:S02]  /*c520*/  IADD3 R2, R1, 0x1688, RZ ;  /* 0x0000168801027810 */ /* 0x000fe40007ffe0ff */
[----:B------:R-:W-:Y:S02]  /*c530*/  MOV R6, 0xc560 ;  /* 0x0000c56000067802 */ /* 0x000fe40000000f00 */
[----:B------:R-:W-:Y:S02]  /*c540*/  IADD3 R2, R2, c[0x0][0x20], RZ ;  /* 0x0000080002027a10 */ /* 0x000fe40007ffe0ff */
[----:B------:R-:W-:Y:S05]  /*c550*/  CALL.REL.NOINC `($_ZN7cutlass13device_kernelIN5flash19enable_sm80_to_sm89INS1_16FlashAttnBwdSm80INS1_25CollectiveMainloopBwdSm80ILi2ELi2EN4cute5tupleIJNS5_1CILi128EEES8_NS7_ILi64EEEEEENS_10bfloat16_tEfNS_4arch4Sm80ELb0ELb0ELb1ELb0ELb1ELb0ELb0ELb0ELi2ELi4ELi4ELi4ELb0EEENS1_24CollectiveEpilogueBwdGQAISA_fSD_Li256ELb0ELb1EEENS1_19SingleTileSchedulerILb0ELb0ELb0ELi128EEEEEEEEEvNT_6ParamsE$_ZN4cute5tupleIJNS_1CILi2EEEiEEC2ERKS2_RKi) ;  /* 0xffffe27000007944 */ /* 0x000fea0003c3ffff */
[----:B------:R1:W5:Y:S01]  /*c560*/  LDL R3, [R1+0x1688] ;  /* 0x0016880001037983 */ /* 0x0003620000100800 */
[----:B------:R-:W-:-:S04]  /*c570*/  MOV R9, 0x0 ;  /* 0x0000000000097802 */ /* 0x000fc80000000f00 */
[----:B------:R-:W-:Y:S05]  /*c580*/  RET.REL.NODEC R8 `(_ZN7cutlass13device_kernelIN5flash19enable_sm80_to_sm89INS1_16FlashAttnBwdSm80INS1_25CollectiveMainloopBwdSm80ILi2ELi2EN4cute5tupleIJNS5_1CILi128EEES8_NS7_ILi64EEEEEENS_10bfloat16_tEfNS_4arch4Sm80ELb0ELb0ELb1ELb0ELb1ELb0ELb0ELb0ELi2ELi4ELi4ELi4ELb0EEENS1_24CollectiveEpilogueBwdGQAISA_fSD_Li256ELb0ELb1EEENS1_19SingleTileSchedulerILb0ELb0ELb0ELi128EEEEEEEEEvNT_6ParamsE) ;  /* 0xffff3a7008007950 */ /* 0x000fea0003c3ffff */
        .type           $_ZN7cutlass13device_kernelIN5flash19enable_sm80_to_sm89INS1_16FlashAttnBwdSm80INS1_25CollectiveMainloopBwdSm80ILi2ELi2EN4cute5tupleIJNS5_1CILi128EEES8_NS7_ILi64EEEEEENS_10bfloat16_tEfNS_4arch4Sm80ELb0ELb0ELb1ELb0ELb1ELb0ELb0ELb0ELi2ELi4ELi4ELi4ELb0EEENS1_24CollectiveEpilogueBwdGQAISA_fSD_Li256ELb0ELb1EEENS1_19SingleTileSchedulerILb0ELb0ELb0ELi128EEEEEEEEEvNT_6ParamsE$_ZZN4cute6detail16composition_implINS_5tupleIJNS_1CILi16EEENS3_ILi2EEES5_S5_NS3_ILi4EEES5_EEENS2_IJNS3_ILi1EEEiiiNS3_ILi144EEENS3_ILi512EEEEEENS2_IJNS2_IJS5_S5_EEES6_NS3_ILi8EEEEEENS2_IJNS2_IJNS3_ILi64EEESA_EEES4_NS3_ILi1024EEEEEEEEDaRKT_RKT0_RKT1_RKT2_ENKUlRKT_RKT0_E_clIS6_S4_EEDaSX_S10_,@function
        .size           $_ZN7cutlass13device_kernelIN5flash19enable_sm80_to_sm89INS1_16FlashAttnBwdSm80INS1_25CollectiveMainloopBwdSm80ILi2ELi2EN4cute5tupleIJNS5_1CILi128EEES8_NS7_ILi64EEEEEENS_10bfloat16_tEfNS_4arch4Sm80ELb0ELb0ELb1ELb0ELb1ELb0ELb0ELb0ELi2ELi4ELi4ELi4ELb0EEENS1_24CollectiveEpilogueBwdGQAISA_fSD_Li256ELb0ELb1EEENS1_19SingleTileSchedulerILb0ELb0ELb0ELi128EEEEEEEEEvNT_6ParamsE$_ZZN4cute6detail16composition_implINS_5tupleIJNS_1CILi16EEENS3_ILi2EEES5_S5_NS3_ILi4EEES5_EEENS2_IJNS3_ILi1EEEiiiNS3_ILi144EEENS3_ILi512EEEEEENS2_IJNS2_IJS5_S5_EEES6_NS3_ILi8EEEEEENS2_IJNS2_IJNS3_ILi64EEESA_EEES4_NS3_ILi1024EEEEEEEEDaRKT_RKT0_RKT1_RKT2_ENKUlRKT_RKT0_E_clIS6_S4_EEDaSX_S10_,($_ZN7cutlass13device_kernelIN5flash19enable_sm80_to_sm89INS1_16FlashAttnBwdSm80INS1_25CollectiveMainloopBwdSm80ILi2ELi2EN4cute5tupleIJNS5_1CILi128EEES8_NS7_ILi64EEEEEENS_10bfloat16_tEfNS_4arch4Sm80ELb0ELb0ELb1ELb0ELb1ELb0ELb0ELb0ELi2ELi4ELi4ELi4ELb0EEENS1_24CollectiveEpilogueBwdGQAISA_fSD_Li256ELb0ELb1EEENS1_19SingleTileSchedulerILb0ELb0ELb0ELi128EEEEEEEEEvNT_6ParamsE$_ZZN4cute6detail16composition_implINS_5tupleIJNS_1CILi16EEENS3_ILi2EEES5_S5_NS3_ILi4EEES5_EEENS2_IJNS3_ILi1EEEiiiNS3_ILi144EEENS3_ILi512EEEEEENS2_IJNS2_IJS5_S5_EEES6_NS3_ILi8EEEEEENS2_IJNS2_IJNS3_ILi64EEESA_EEES4_NS3_ILi1024EEEEEEEEDaRKT_RKT0_RKT1_RKT2_ENKUlRKT_RKT0_E_clISC_SG_EEDaSX_S10_ - $_ZN7cutlass13device_kernelIN5flash19enable_sm80_to_sm89INS1_16FlashAttnBwdSm80INS1_25CollectiveMainloopBwdSm80ILi2ELi2EN4cute5tupleIJNS5_1CILi128EEES8_NS7_ILi64EEEEEENS_10bfloat16_tEfNS_4arch4Sm80ELb0ELb0ELb1ELb0ELb1ELb0ELb0ELb0ELi2ELi4ELi4ELi4ELb0EEENS1_24CollectiveEpilogueBwdGQAISA_fSD_Li256ELb0ELb1EEENS1_19SingleTileSchedulerILb0ELb0ELb0ELi128EEEEEEEEEvNT_6ParamsE$_ZZN4cute6detail16composition_implINS_5tupleIJNS_1CILi16EEENS3_ILi2EEES5_S5_NS3_ILi4EEES5_EEENS2_IJNS3_ILi1EEEiiiNS3_ILi144EEENS3_ILi512EEEEEENS2_IJNS2_IJS5_S5_EEES6_NS3_ILi8EEEEEENS2_IJNS2_IJNS3_ILi64EEESA_EEES4_NS3_ILi1024EEEEEEEEDaRKT_RKT0_RKT1_RKT2_ENKUlRKT_RKT0_E_clIS6_S4_EEDaSX_S10_)
$_ZN7cutlass13device_kernelIN5flash19enable_sm80_to_sm89INS1_16FlashAttnBwdSm80INS1_25CollectiveMainloopBwdSm80ILi2ELi2EN4cute5tupleIJNS5_1CILi128EEES8_NS7_ILi64EEEEEENS_10bfloat16_tEfNS_4arch4Sm80ELb0ELb0ELb1ELb0ELb1ELb0ELb0ELb0ELi2ELi4ELi4ELi4ELb0EEENS1_24CollectiveEpilogueBwdGQAISA_fSD_Li256ELb0ELb1EEENS1_19SingleTileSchedulerILb0ELb0ELb0ELi128EEEEEEEEEvNT_6ParamsE$_ZZN4cute6detail16composition_implINS_5tupleIJNS_1CILi16EEENS3_ILi2EEES5_S5_NS3_ILi4EEES5_EEENS2_IJNS3_ILi1EEEiiiNS3_ILi144EEENS3_ILi512EEEEEENS2_IJNS2_IJS5_S5_EEES6_NS3_ILi8EEEEEENS2_IJNS2_IJNS3_ILi64EEESA_EEES4_NS3_ILi1024EEEEEEEEDaRKT_RKT0_RKT1_RKT2_ENKUlRKT_RKT0_E_clIS6_S4_EEDaSX_S10_:
        /* <DEDUP_REMOVED lines=14> */
[----:B-1---5:R-:W-:Y:S05]  /*c670*/  CALL.REL.NOINC `($_ZN7cutlass13device_kernelIN5flash19enable_sm80_to_sm89INS1_16FlashAttnBwdSm80INS1_25CollectiveMainloopBwdSm80ILi2ELi2EN4cute5tupleIJNS5_1CILi128EEES8_NS7_ILi64EEEEEENS_10bfloat16_tEfNS_4arch4Sm80ELb0ELb0ELb1ELb0ELb1ELb0ELb0ELb0ELi2ELi4ELi4ELi4ELb0EEENS1_24CollectiveEpilogueBwdGQAISA_fSD_Li256ELb0ELb1EEENS1_19SingleTileSchedulerILb0ELb0ELb0ELi128EEEEEEEEEvNT_6ParamsE$_ZZN4cute6detail16composition_implINS_5tupleIJNS_1CILi16EEENS3_ILi2EEES5_S5_NS3_ILi4EEES5_EEENS2_IJNS3_ILi1EEEiiiNS3_ILi144EEENS3_ILi512EEEEEES6_S4_EEDaRKT_RKT0_RKT1_RKT2_ENKUlRKT_T0_E_clINS2_IJNS2_IJEEESU_S6_S8_EEENS_17integral_constantIiLi1EEEEEDaSQ_SR_) ;  /* 0x0000055000007944 */ /* 0x022fea0003c00000 */
[----:B-----5:R2:W-:Y:S04]  /*c680*/  STL [R1+0x16a8], R2 ;  /* 0x0016a80201007387 */ /* 0x0205e80000100800 */
[----:B------:R2:W-:Y:S04]  /*c690*/  STL.64 [R1+0x16a0], R74 ;  /* 0x0016a04a01007387 */ /* 0x0005e80000100a00 */
[----:B------:R-:W5:Y:S01]  /*c6a0*/  LDL R6, [R6+0x4] ;  /* 0x0000040006067983 */ /* 0x000f620000100800 */
[----:B------:R-:W-:Y:S02]  /*c6b0*/  IADD3 R3, R70, 0x28, RZ ;  /* 0x0000002846037810 */ /* 0x000fe40007ffe0ff */
[----:B------:R-:W-:-:S02]  /*c6c0*/  MOV R72, 0xc6e0 ;  /* 0x0000c6e000487802 */ /* 0x000fc40000000f00 */
[----:B-12--5:R-:W-:Y:S05]  /*c6d0*/  CALL.REL.NOINC `($_ZN7cutlass13device_kernelIN5flash19enable_sm80_to_sm89INS1_16FlashAttnBwdSm80INS1_25CollectiveMainloopBwdSm80ILi2ELi2EN4cute5tupleIJNS5_1CILi128EEES8_NS7_ILi64EEEEEENS_10bfloat16_tEfNS_4arch4Sm80ELb0ELb0ELb1ELb0ELb1ELb0ELb0ELb0ELi2ELi4ELi4ELi4ELb0EEENS1_24CollectiveEpilogueBwdGQAISA_fSD_Li256ELb0ELb1EEENS1_19SingleTileSchedulerILb0ELb0ELb0ELi128EEEEEEEEEvNT_6ParamsE$_ZZN4cute6detail16composition_implINS_5tupleIJNS_1CILi16EEENS3_ILi2EEES5_S5_NS3_ILi4EEES5_EEENS2_IJNS3_ILi1EEEiiiNS3_ILi144EEENS3_ILi512EEEEEES6_S4_EEDaRKT_RKT0_RKT1_RKT2_ENKUlRKT_T0_E_clINS2_IJNS2_IJS5_EEENS2_IJiEEES5_S8_EEENS_17integral_constantIiLi2EEEEEDaSQ_SR_) ;  /* 0x000005c000007944 */ /* 0x026fea0003c00000 */
[----:B------:R-:W2:Y:S01]  /*c6e0*/  LDL.64 R72, [R1+0x16a0] ;  /* 0x0016a00001487983 */ /* 0x000ea20000100a00 */
[----:B------:R-:W-:-:S02]  /*c6f0*/  IADD3 R5, R70, 0x18, RZ ;  /* 0x0000001846057810 */ /* 0x000fc40007ffe0ff */
[----:B------:R-:W-:Y:S01]  /*c700*/  MOV R8, 0xc740 ;  /* 0x0000c74000087802 */ /* 0x000fe20000000f00 */
[----:B-----5:R3:W-:Y:S04]  /*c710*/  STL.64 [R1+0x1698], R2 ;  /* 0x0016980201007387 */ /* 0x0207e80000100a00 */
[----:B--2---:R3:W-:Y:S02]  /*c720*/  STL.64 [R1+0x1690], R72 ;  /* 0x0016904801007387 */ /* 0x0047e40000100a00 */
[----:B-1-3--:R-:W-:Y:S05]  /*c730*/  CALL.REL.NOINC `($_ZN7cutlass13device_kernelIN5flash19enable_sm80_to_sm89INS1_16FlashAttnBwdSm80INS1_25CollectiveMainloopBwdSm80ILi2ELi2EN4cute5tupleIJNS5_1CILi128EEES8_NS7_ILi64EEEEEENS_10bfloat16_tEfNS_4arch4Sm80ELb0ELb0ELb1ELb0ELb1ELb0ELb0ELb0ELi2ELi4ELi4ELi4ELb0EEENS1_24CollectiveEpilogueBwdGQAISA_fSD_Li256ELb0ELb1EEENS1_19SingleTileSchedulerILb0ELb0ELb0ELi128EEEEEEEEEvNT_6ParamsE$_ZZN4cute6detail16composition_implINS_5tupleIJNS_1CILi16EEENS3_ILi2EEES5_S5_NS3_ILi4EEES5_EEENS2_IJNS3_ILi1EEEiiiNS3_ILi144EEENS3_ILi512EEEEEES6_S4_EEDaRKT_RKT0_RKT1_RKT2_ENKUlRKT_T0_E_clINS2_IJNS2_IJS5_S5_EEENS2_IJiiEEES8_S8_EEENS_17integral_constantIiLi3EEEEEDaSQ_SR_) ;  /* 0x0000065000007944 */ /* 0x00afea0003c00000 */
[----:B------:R-:W2:Y:S01]  /*c740*/  LDL.64 R72, [R1+0x1690] ;  /* 0x0016900001487983 */ /* 0x000ea20000100a00 */
[----:B------:R-:W-:Y:S02]  /*c750*/  IADD3 R5, R70, 0x8, RZ ;  /* 0x0000000846057810 */ /* 0x000fe40007ffe0ff */
[----:B------:R-:W-:Y:S01]  /*c760*/  MOV R8, 0xc7a0 ;  /* 0x0000c7a000087802 */ /* 0x000fe20000000f00 */
[----:B-----5:R3:W-:Y:S04]  /*c770*/  STL.64 [R1+0x1688], R2 ;  /* 0x0016880201007387 */ /* 0x0207e80000100a00 */
[----:B--2---:R3:W-:Y:S02]  /*c780*/  STL.64 [R1+0x1680], R72 ;  /* 0x0016804801007387 */ /* 0x0047e40000100a00 */
[----:B-1-3--:R-:W-:Y:S05]  /*c790*/  CALL.REL.NOINC `($_ZN7cutlass13device_kernelIN5flash19enable_sm80_to_sm89INS1_16FlashAttnBwdSm80INS1_25CollectiveMainloopBwdSm80ILi2ELi2EN4cute5tupleIJNS5_1CILi128EEES8_NS7_ILi64EEEEEENS_10bfloat16_tEfNS_4arch4Sm80ELb0ELb0ELb1ELb0ELb1ELb0ELb0ELb0ELi2ELi4ELi4ELi4ELb0EEENS1_24CollectiveEpilogueBwdGQAISA_fSD_Li256ELb0ELb1EEENS1_19SingleTileSchedulerILb0ELb0ELb0ELi128EEEEEEEEEvNT_6ParamsE$_ZZN4cute6detail16composition_implINS_5tupleIJNS_1CILi16EEENS3_ILi2EEES5_S5_NS3_ILi4EEES5_EEENS2_IJNS3_ILi1EEEiiiNS3_ILi144EEENS3_ILi512EEEEEES6_S4_EEDaRKT_RKT0_RKT1_RKT2_ENKUlRKT_T0_E_clINS2_IJNS2_IJS5_S5_EEENS2_IJiiEEES8_S8_EEENS_17integral_constantIiLi4EEEEEDaSQ_SR_) ;  /* 0x0000069000007944 */ /* 0x00afea0003c00000 */
[----:B-----5:R-:W-:Y:S01]  /*c7a0*/  IMAD.MOV.U32 R8, RZ, RZ, R3 ;  /* 0x000000ffff087224 */ /* 0x020fe200078e0003 */
[----:B------:R-:W-:-:S02]  /*c7b0*/  MOV R3, R17 ;  /* 0x0000001100037202 */ /* 0x000fc40000000f00 */
[----:B------:R-:W-:Y:S02]  /*c7c0*/  MOV R6, 0xc7e0 ;  /* 0x0000c7e000067802 */ /* 0x000fe40000000f00 */
[----:B-1----:R-:W-:Y:S05]  /*c7d0*/  CALL.REL.NOINC `($_ZN7cutlass13device_kernelIN5flash19enable_sm80_to_sm89INS1_16FlashAttnBwdSm80INS1_25CollectiveMainloopBwdSm80ILi2ELi2EN4cute5tupleIJNS5_1CILi128EEES8_NS7_ILi64EEEEEENS_10bfloat16_tEfNS_4arch4Sm80ELb0ELb0ELb1ELb0ELb1ELb0ELb0ELb0ELi2ELi4ELi4ELi4ELb0EEENS1_24CollectiveEpilogueBwdGQAISA_fSD_Li256ELb0ELb1EEENS1_19SingleTileSchedulerILb0ELb0ELb0ELi128EEEEEEEEEvNT_6ParamsE$_ZN4cute5tupleIJNS0_IJNS_1CILi2EEES2_EEENS0_IJiiEEEEEC2ERKS3_RKS4_) ;  /* 0xffffde0000007944 */ /* 0x002fea0003c3ffff */
[----:B------:R1:W5:Y:S01]  /*c7e0*/  LDL.64 R2, [R1+0x16c0] ;  /* 0x0016c00001027983 */ /* 0x0003620000100a00 */
[----:B------:R-:W-:-:S04]  /*c7f0*/  MOV R17, 0x0 ;  /* 0x0000000000117802 */ /* 0x000fc80000000f00 */
[----:B------:R-:W-:Y:S05]  /*c800*/  RET.REL.NODEC R16 `(_ZN7cutlass13device_kernelIN5flash19enable_sm80_to_sm89INS1_16FlashAttnBwdSm80INS1_25CollectiveMainloopBwdSm80ILi2ELi2EN4cute5tupleIJNS5_1CILi128EEES8_NS7_ILi64EEEEEENS_10bfloat16_tEfNS_4arch4Sm80ELb0ELb0ELb1ELb0ELb1ELb0ELb0ELb0ELi2ELi4ELi4ELi4ELb0EEENS1_24CollectiveEpilogueBwdGQAISA_fSD_Li256ELb0ELb1EEENS1_19SingleTileSchedulerILb0ELb0ELb0ELi128EEEEEEEEEvNT_6ParamsE) ;  /* 0xffff37f010007950 */ /* 0x000fea0003c3ffff */
        .type           $_ZN7cutlass13device_kernelIN5flash19enable_sm80_to_sm89INS1_16FlashAttnBwdSm80INS1_25CollectiveMainloopBwdSm80ILi2ELi2EN4cute5tupleIJNS5_1CILi128EEES8_NS7_ILi64EEEEEENS_10bfloat16_tEfNS_4arch4Sm80ELb0ELb0ELb1ELb0ELb1ELb0ELb0ELb0ELi2ELi4ELi4ELi4ELb0EEENS1_24CollectiveEpilogueBwdGQAISA_fSD_Li256ELb0ELb1EEENS1_19SingleTileSchedulerILb0ELb0ELb0ELi128EEEEEEEEEvNT_6ParamsE$_ZZN4cute6detail16composition_implINS_5tupleIJNS_1CILi16EEENS3_ILi2EEES5_S5_NS3_ILi4EEES5_EEENS2_IJNS3_ILi1EEEiiiNS3_ILi144EEENS3_ILi512EEEEEENS2_IJNS2_IJS5_S5_EEES6_NS3_ILi8EEEEEENS2_IJNS2_IJNS3_ILi64EEESA_EEES4_NS3_ILi1024EEEEEEEEDaRKT_RKT0_RKT1_RKT2_ENKUlRKT_RKT0_E_clISC_SG_EEDaSX_S10_,@function
        .size           $_ZN7cutlass13device_kernelIN5flash19enable_sm80_to_sm89INS1_16FlashAttnBwdSm80INS1_25CollectiveMainloopBwdSm80ILi2ELi2EN4cute5tupleIJNS5_1CILi128EEES8_NS7_ILi64EEEEEENS_10bfloat16_tEfNS_4arch4Sm80ELb0ELb0ELb1ELb0ELb1ELb0ELb0ELb0ELi2ELi4ELi4ELi4ELb0EEENS1_24CollectiveEpilogueBwdGQAISA_fSD_Li256ELb0ELb1EEENS1_19SingleTileSchedulerILb0ELb0ELb0ELi128EEEEEEEEEvNT_6ParamsE$_ZZN4cute6detail16composition_implINS_5tupleIJNS_1CILi16EEENS3_ILi2EEES5_S5_NS3_ILi4EEES5_EEENS2_IJNS3_ILi1EEEiiiNS3_ILi144EEENS3_ILi512EEEEEENS2_IJNS2_IJS5_S5_EEES6_NS3_ILi8EEEEEENS2_IJNS2_IJNS3_ILi64EEESA_EEES4_NS3_ILi1024EEEEEEEEDaRKT_RKT0_RKT1_RKT2_ENKUlRKT_RKT0_E_clISC_SG_EEDaSX_S10_,($_ZN7cutlass13device_kernelIN5flash19enable_sm80_to_sm89INS1_16FlashAttnBwdSm80INS1_25CollectiveMainloopBwdSm80ILi2ELi2EN4cute5tupleIJNS5_1CILi128EEES8_NS7_ILi64EEEEEENS_10bfloat16_tEfNS_4arch4Sm80ELb0ELb0ELb1ELb0ELb1ELb0ELb0ELb0ELi2ELi4ELi4ELi4ELb0EEENS1_24CollectiveEpilogueBwdGQAISA_fSD_Li256ELb0ELb1EEENS1_19SingleTileSchedulerILb0ELb0ELb0ELi128EEEEEEEEEvNT_6ParamsE$_ZZN4cute6detail16composition_implINS_5tupleIJNS_1CILi16EEENS3_ILi2EEES5_S5_NS3_ILi4EEES5_EEENS2_IJNS3_ILi1EEEiiiNS3_ILi144EEENS3_ILi512EEEEEENS2_IJS5_S5_EEENS2_IJNS3_ILi64EEESA_EEEEEDaRKT_RKT0_RKT1_RKT2_ENKUlRKT_RKT0_E_clIS5_SD_EEDaST_SW_ - $_ZN7cutlass13device_kernelIN5flash19enable_sm80_to_sm89INS1_16FlashAttnBwdSm80INS1_25CollectiveMainloopBwdSm80ILi2ELi2EN4cute5tupleIJNS5_1CILi128EEES8_NS7_ILi64EEEEEENS_10bfloat16_tEfNS_4arch4Sm80ELb0ELb0ELb1ELb0ELb1ELb0ELb0ELb0ELi2ELi4ELi4ELi4ELb0EEENS1_24CollectiveEpilogueBwdGQAISA_fSD_Li256ELb0ELb1EEENS1_19SingleTileSchedulerILb0ELb0ELb0ELi128EEEEEEEEEvNT_6ParamsE$_ZZN4cute6detail16composition_implINS_5tupleIJNS_1CILi16EEENS3_ILi2EEES5_S5_NS3_ILi4EEES5_EEENS2_IJNS3_ILi1EEEiiiNS3_ILi144EEENS3_ILi512EEEEEENS2_IJNS2_IJS5_S5_EEES6_NS3_ILi8EEEEEENS2_IJNS2_IJNS3_ILi64EEESA_EEES4_NS3_ILi1024EEEEEEEEDaRKT_RKT0_RKT1_RKT2_ENKUlRKT_RKT0_E_clISC_SG_EEDaSX_S10_)
$_ZN7cutlass13device_kernelIN5flash19enable_sm80_to_sm89INS1_16FlashAttnBwdSm80INS1_25CollectiveMainloopBwdSm80ILi2ELi2EN4cute5tupleIJNS5_1CILi128EEES8_NS7_ILi64EEEEEENS_10bfloat16_tEfNS_4arch4Sm80ELb0ELb0ELb1ELb0ELb1ELb0ELb0ELb0ELi2ELi4ELi4ELi4ELb0EEENS1_24CollectiveEpilogueBwdGQAISA_fSD_Li256ELb0ELb1EEENS1_19SingleTileSchedulerILb0ELb0ELb0ELi128EEEEEEEEEvNT_6ParamsE$_ZZN4cute6detail16composition_implINS_5tupleIJNS_1CILi16EEENS3_ILi2EEES5_S5_NS3_ILi4EEES5_EEENS2_IJNS3_ILi1EEEiiiNS3_ILi144EEENS3_ILi512EEEEEENS2_IJNS2_IJS5_S5_EEES6_NS3_ILi8EEEEEENS2_IJNS2_IJNS3_ILi64EEESA_EEES4_NS3_ILi1024EEEEEEEEDaRKT_RKT0_RKT1_RKT2_ENKUlRKT_RKT0_E_clISC_SG_EEDaSX_S10_:
[----:B------:R-:W-:Y:S02]  /*c810*/  IADD3 R38, R1, 0x1680, RZ ;  /* 0x0000168001267810 */ /* 0x000fe40007ffe0ff */
[----:B------:R-:W-:Y:S02]  /*c820*/  MOV R72, 0xc860 ;  /* 0x0000c86000487802 */ /* 0x000fe40000000f00 */
[----:B------:R-:W-:-:S04]  /*c830*/  IADD3 R38, R38, c[0x0][0x20], RZ ;  /* 0x0000080026267a10 */ /* 0x000fc80007ffe0ff */
[----:B------:R-:W-:Y:S02]  /*c840*/  IADD3 R70, R38, 0x4, RZ ;  /* 0x0000000426467810 */ /* 0x000fe40007ffe0ff */
[----:B------:R-:W-:Y:S05]  /*c850*/  CALL.REL.NOINC `($_ZN7cutlass13device_kernelIN5flash19enable_sm80_to_sm89INS1_16FlashAttnBwdSm80INS1_25CollectiveMainloopBwdSm80ILi2ELi2EN4cute5tupleIJNS5_1CILi128EEES8_NS7_ILi64EEEEEENS_10bfloat16_tEfNS_4arch4Sm80ELb0ELb0ELb1ELb0ELb1ELb0ELb0ELb0ELi2ELi4ELi4ELi4ELb0EEENS1_24CollectiveEpilogueBwdGQAISA_fSD_Li256ELb0ELb1EEENS1_19SingleTileSchedulerILb0ELb0ELb0ELi128EEEEEEEEEvNT_6ParamsE$_ZZN4cute6detail16composition_implINS_5tupleIJNS_1CILi16EEENS3_ILi2EEES5_S5_NS3_ILi4EEES5_EEENS2_IJNS3_ILi1EEEiiiNS3_ILi144EEENS3_ILi512EEEEEENS2_IJS5_S5_EEENS2_IJNS3_ILi64EEESA_EEEEEDaRKT_RKT0_RKT1_RKT2_ENKUlRKT_RKT0_E_clIS5_SD_EEDaST_SW_) ;  /* 0x0000009000007944 */ /* 0x000fea0003c00000 */
[----:B------:R-:W-:Y:S02]  /*c860*/  MOV R4, 0xc880 ;  /* 0x0000c88000047802 */ /* 0x000fe40000000f00 */
[----:B-1---5:R-:W-:Y:S05]  /*c870*/  CALL.REL.NOINC `($_ZN7cutlass13device_kernelIN5flash19enable_sm80_to_sm89INS1_16FlashAttnBwdSm80INS1_25CollectiveMainloopBwdSm80ILi2ELi2EN4cute5tupleIJNS5_1CILi128EEES8_NS7_ILi64EEEEEENS_10bfloat16_tEfNS_4arch4Sm80ELb0ELb0ELb1ELb0ELb1ELb0ELb0ELb0ELi2ELi4ELi4ELi4ELb0EEENS1_24CollectiveEpilogueBwdGQAISA_fSD_Li256ELb0ELb1EEENS1_19SingleTileSchedulerILb0ELb0ELb0ELi128EEEEEEEEEvNT_6ParamsE$_ZN4cute3eso3ESOILb0ELb1EJiNS_1CILi512EEEEEC2ERKiRKS3_) ;  /* 0xffffa4a000007944 */ /* 0x022fea0003c3ffff */
[----:B-1----:R1:W5:Y:S01]  /*c880*/  LDL R2, [R1+0x1684] ;  /* 0x0016840001027983 */ /* 0x0023620000100800 */
[----:B------:R-:W-:-:S03]  /*c890*/  MOV R6, 0xc8b0 ;  /* 0x0000c8b000067802 */ /* 0x000fc60000000f00 */
[----:B-1---5:R-:W-:Y:S05]  /*c8a0*/  CALL.REL.NOINC `($_ZN7cutlass13device_kernelIN5flash19enable_sm80_to_sm89INS1_16FlashAttnBwdSm80INS1_25CollectiveMainloopBwdSm80ILi2ELi2EN4cute5tupleIJNS5_1CILi128EEES8_NS7_ILi64EEEEEENS_10bfloat16_tEfNS_4arch4Sm80ELb0ELb0ELb1ELb0ELb1ELb0ELb0ELb0ELi2ELi4ELi4ELi4ELb0EEENS1_24CollectiveEpilogueBwdGQAISA_fSD_Li256ELb0ELb1EEENS1_19SingleTileSchedulerILb0ELb0ELb0ELi128EEEEEEEEEvNT_6ParamsE$_ZN4cute5tupleIJNS0_IJNS_1CILi2EEES2_EEENS0_IJiNS1_ILi512EEEEEEEEC2ERKS3_RKS5_) ;  /* 0xffffdce000007944 */ /* 0x022fea0003c3ffff */
[----:B------:R1:W5:Y:S01]  /*c8b0*/  LDL R38, [R1+0x1680] ;  /* 0x0016800001267983 */ /* 0x0003620000100800 */
[----:B------:R-:W-:Y:S02]  /*c8c0*/  MOV R2, R10 ;  /* 0x0000000a00027202 */ /* 0x000fe40000000f00 */
[----:B------:R-:W-:-:S04]  /*c8d0*/  MOV R3, 0x0 ;  /* 0x0000000000037802 */ /* 0x000fc80000000f00 */
[----:B------:R-:W-:Y:S05]  /*c8e0*/  RET.REL.NODEC R2 `(_ZN7cutlass13device_kernelIN5flash19enable_sm80_to_sm89INS1_16FlashAttnBwdSm80INS1_25CollectiveMainloopBwdSm80ILi2ELi2EN4cute5tupleIJNS5_1CILi128EEES8_NS7_ILi64EEEEEENS_10bfloat16_tEfNS_4arch4Sm80ELb0ELb0ELb1ELb0ELb1ELb0ELb0ELb0ELi2ELi4ELi4ELi4ELb0EEENS1_24CollectiveEpilogueBwdGQAISA_fSD_Li256ELb0ELb1EEENS1_19SingleTileSchedulerILb0ELb0ELb0ELi128EEEEEEEEEvNT_6ParamsE) ;  /* 0xffff371002007950 */ /* 0x000fea0003c3ffff */
        .type           $_ZN7cutlass13device_kernelIN5flash19enable_sm80_to_sm89INS1_16FlashAttnBwdSm80INS1_25CollectiveMainloopBwdSm80ILi2ELi2EN4cute5tupleIJNS5_1CILi128EEES8_NS7_ILi64EEEEEENS_10bfloat16_tEfNS_4arch4Sm80ELb0ELb0ELb1ELb0ELb1ELb0ELb0ELb0ELi2ELi4ELi4ELi4ELb0EEENS1_24CollectiveEpilogueBwdGQAISA_fSD_Li256ELb0ELb1EEENS1_19SingleTileSchedulerILb0ELb0ELb0ELi128EEEEEEEEEvNT_6ParamsE$_ZZN4cute6detail16composition_implINS_5tupleIJNS_1CILi16EEENS3_ILi2EEES5_S5_NS3_ILi4EEES5_EEENS2_IJNS3_ILi1EEEiiiNS3_ILi144EEENS3_ILi512EEEEEENS2_IJS5_S5_EEENS2_IJNS3_ILi64EEESA_EEEEEDaRKT_RKT0_RKT1_RKT2_ENKUlRKT_RKT0_E_clIS5_SD_EEDaST_SW_,@function
        .size           $_ZN7cutlass13device_kernelIN5flash19enable_sm80_to_sm89INS1_16FlashAttnBwdSm80INS1_25CollectiveMainloopBwdSm80ILi2ELi2EN4cute5tupleIJNS5_1CILi128EEES8_NS7_ILi64EEEEEENS_10bfloat16_tEfNS_4arch4Sm80ELb0ELb0ELb1ELb0ELb1ELb0ELb0ELb0ELi2ELi4ELi4ELi4ELb0EEENS1_24CollectiveEpilogueBwdGQAISA_fSD_Li256ELb0ELb1EEENS1_19SingleTileSchedulerILb0ELb0ELb0ELi128EEEEEEEEEvNT_6ParamsE$_ZZN4cute6detail16composition_implINS_5tupleIJNS_1CILi16EEENS3_ILi2EEES5_S5_NS3_ILi4EEES5_EEENS2_IJNS3_ILi1EEEiiiNS3_ILi144EEENS3_ILi512EEEEEENS2_IJS5_S5_EEENS2_IJNS3_ILi64EEESA_EEEEEDaRKT_RKT0_RKT1_RKT2_ENKUlRKT_RKT0_E_clIS5_SD_EEDaST_SW_,($_ZN7cutlass13device_kernelIN5flash19enable_sm80_to_sm89INS1_16FlashAttnBwdSm80INS1_25CollectiveMainloopBwdSm80ILi2ELi2EN4cute5tupleIJNS5_1CILi128EEES8_NS7_ILi64EEEEEENS_10bfloat16_tEfNS_4arch4Sm80ELb0ELb0ELb1ELb0ELb1ELb0ELb0ELb0ELi2ELi4ELi4ELi4ELb0EEENS1_24CollectiveEpilogueBwdGQAISA_fSD_Li256ELb0ELb1EEENS1_19SingleTileSchedulerILb0ELb0ELb0ELi128EEEEEEEEEvNT_6ParamsE$_ZZN4cute6detail16composition_implINS_5tupleIJNS_1CILi16EEENS3_ILi2EEES5_S5_NS3_ILi4EEES5_EEENS2_IJNS3_ILi1EEEiiiNS3_ILi144EEENS3_ILi512EEEEEES5_NS3_ILi64EEEEEDaRKT_RKT0_RKT1_RKT2_ENKUlRKT_T0_E_clINS2_IJNS2_IJEEESV_S5_S8_EEENS_17integral_constantIiLi3EEEEEDaSR_SS_ - $_ZN7cutlass13device_kernelIN5flash19enable_sm80_to_sm89INS1_16FlashAttnBwdSm80INS1_25CollectiveMainloopBwdSm80ILi2ELi2EN4cute5tupleIJNS5_1CILi128EEES8_NS7_ILi64EEEEEENS_10bfloat16_tEfNS_4arch4Sm80ELb0ELb0ELb1ELb0ELb1ELb0ELb0ELb0ELi2ELi4ELi4ELi4ELb0EEENS1_24CollectiveEpilogueBwdGQAISA_fSD_Li256ELb0ELb1EEENS1_19SingleTileSchedulerILb0ELb0ELb0ELi128EEEEEEEEEvNT_6ParamsE$_ZZN4cute6detail16composition_implINS_5tupleIJNS_1CILi16EEENS3_ILi2EEES5_S5_NS3_ILi4EEES5_EEENS2_IJNS3_ILi1EEEiiiNS3_ILi144EEENS3_ILi512EEEEEENS2_IJS5_S5_EEENS2_IJNS3_ILi64EEESA_EEEEEDaRKT_RKT0_RKT1_RKT2_ENKUlRKT_RKT0_E_clIS5_SD_EEDaST_SW_)
$_ZN7cutlass13device_kernelIN5flash19enable_sm80_to_sm89INS1_16FlashAttnBwdSm80INS1_25CollectiveMainloopBwdSm80ILi2ELi2EN4cute5tupleIJNS5_1CILi128EEES8_NS7_ILi64EEEEEENS_10bfloat16_tEfNS_4arch4Sm80ELb0ELb0ELb1ELb0ELb1ELb0ELb0ELb0ELi2ELi4ELi4ELi4ELb0EEENS1_24CollectiveEpilogueBwdGQAISA_fSD_Li256ELb0ELb1EEENS1_19SingleTileSchedulerILb0ELb0ELb0ELi128EEEEEEEEEvNT_6ParamsE$_ZZN4cute6detail16composition_implINS_5tupleIJNS_1CILi16EEENS3_ILi2EEES5_S5_NS3_ILi4EEES5_EEENS2_IJNS3_ILi1EEEiiiNS3_ILi144EEENS3_ILi512EEEEEENS2_IJS5_S5_EEENS2_IJNS3_ILi64EEESA_EEEEEDaRKT_RKT0_RKT1_RKT2_ENKUlRKT_RKT0_E_clIS5_SD_EEDaST_SW_:
        /* <DEDUP_REMOVED lines=9> */
[C---:B------:R-:W-:Y:S01]  /*c980*/  IADD3 R76, P0, R5.reuse, 0x10, RZ ;  /* 0x00000010054c7810 */ /* 0x040fe20007f1e0ff */
[----:B------:R-:W-:Y:S01]  /*c990*/  IMAD.X R2, RZ, RZ, c[0x0][0x24], P1 ;  /* 0x00000900ff027624 */ /* 0x000fe200008e06ff */
[----:B------:R-:W-:-:S03]  /*c9a0*/  IADD3 R6, R5, 0x20, RZ ;  /* 0x0000002005067810 */ /* 0x000fc60007ffe0ff */
[----:B------:R-:W-:-:S03]  /*c9b0*/  IMAD.X R77, RZ, RZ, R2, P0 ;  /* 0x000000ffff4d7224 */ /* 0x000fc600000e0602 */
[----:B-1---5:R-:W-:Y:S05]  /*c9c0*/  CALL.REL.NOINC `($_ZN7cutlass13device_kernelIN5flash19enable_sm80_to_sm89INS1_16FlashAttnBwdSm80INS1_25CollectiveMainloopBwdSm80ILi2ELi2EN4cute5tupleIJNS5_1CILi128EEES8_NS7_ILi64EEEEEENS_10bfloat16_tEfNS_4arch4Sm80ELb0ELb0ELb1ELb0ELb1ELb0ELb0ELb0ELi2ELi4ELi4ELi4ELb0EEENS1_24CollectiveEpilogueBwdGQAISA_fSD_Li256ELb0ELb1EEENS1_19SingleTileSchedulerILb0ELb0ELb0ELi128EEEEEEEEEvNT_6ParamsE$_ZZN4cute6detail16composition_implINS_5tupleIJNS_1CILi16EEENS3_ILi2EEES5_S5_NS3_ILi4EEES5_EEENS2_IJNS3_ILi1EEEiiiNS3_ILi144EEENS3_ILi512EEEEEES5_NS3_ILi64EEEEEDaRKT_RKT0_RKT1_RKT2_ENKUlRKT_T0_E_clINS2_IJNS2_IJEEESV_S5_S8_EEENS_17integral_constantIiLi3EEEEEDaSR_SS_) ;  /* 0x000000b000007944 */ /* 0x022fea0003c00000 */
[----:B-----5:R2:W-:Y:S01]  /*c9d0*/  STL [R1+0x1690], R2 ;  /* 0x0016900201007387 */ /* 0x0205e20000100800 */
[----:B------:R-:W-:Y:S02]  /*c9e0*/  IADD3 R5, R5, 0x8, RZ ;  /* 0x0000000805057810 */ /* 0x000fe40007ffe0ff */
[----:B------:R-:W-:Y:S01]  /*c9f0*/  MOV R74, 0xca20 ;  /* 0x0000ca20004a7802 */ /* 0x000fe20000000f00 */
[----:B------:R2:W-:Y:S04]  /*ca00*/  STL.64 [R1+0x1688], R76 ;  /* 0x0016884c01007387 */ /* 0x0005e80000100a00 */
[----:B-12---:R-:W-:Y:S05]  /*ca10*/  CALL.REL.NOINC `($_ZN7cutlass13device_kernelIN5flash19enable_sm80_to_sm89INS1_16FlashAttnBwdSm80INS1_25CollectiveMainloopBwdSm80ILi2ELi2EN4cute5tupleIJNS5_1CILi128EEES8_NS7_ILi64EEEEEENS_10bfloat16_tEfNS_4arch4Sm80ELb0ELb0ELb1ELb0ELb1ELb0ELb0ELb0ELi2ELi4ELi4ELi4ELb0EEENS1_24CollectiveEpilogueBwdGQAISA_fSD_Li256ELb0ELb1EEENS1_19SingleTileSchedulerILb0ELb0ELb0ELi128EEEEEEEEEvNT_6ParamsE$_ZZN4cute6detail16composition_implINS_5tupleIJNS_1CILi16EEENS3_ILi2EEES5_S5_NS3_ILi4EEES5_EEENS2_IJNS3_ILi1EEEiiiNS3_ILi144EEENS3_ILi512EEEEEES5_NS3_ILi64EEEEEDaRKT_RKT0_RKT1_RKT2_ENKUlRKT_T0_E_clINS2_IJNS2_IJS5_EEENS2_IJiEEES8_S8_EEENS_17integral_constantIiLi4EEEEEDaSR_SS_) ;  /* 0x0000012000007944 */ /* 0x006fea0003c00000 */
[----:B------:R-:W-:Y:S02]  /*ca20*/  MOV R2, R6 ;  /* 0x0000000600027202 */ /* 0x000fe40000000f00 */
[----:B------:R-:W-:Y:S02]  /*ca30*/  MOV R6, 0xca50 ;  /* 0x0000ca5000067802 */ /* 0x000fe40000000f00 */
[----:B-1---5:R-:W-:Y:S05]  /*ca40*/  CALL.REL.NOINC `($_ZN7cutlass13device_kernelIN5flash19enable_sm80_to_sm89INS1_16FlashAttnBwdSm80INS1_25CollectiveMainloopBwdSm80ILi2ELi2EN4cute5tupleIJNS5_1CILi128EEES8_NS7_ILi64EEEEEENS_10bfloat16_tEfNS_4arch4Sm80ELb0ELb0ELb1ELb0ELb1ELb0ELb0ELb0ELi2ELi4ELi4ELi4ELb0EEENS1_24CollectiveEpilogueBwdGQAISA_fSD_Li256ELb0ELb1EEENS1_19SingleTileSchedulerILb0ELb0ELb0ELi128EEEEEEEEEvNT_6ParamsE$_ZN4cute5tupleIJNS_1CILi2EEEiEEC2ERKS2_RKi) ;  /* 0xffffdd8000007944 */ /* 0x022fea0003c3ffff */
[----:B------:R1:W5:Y:S01]  /*ca50*/  LDL R2, [R1+0x16a8] ;  /* 0x0016a80001027983 */ /* 0x0003620000100800 */
[----:B------:R-:W-:-:S04]  /*ca60*/  MOV R73, 0x0 ;  /* 0x0000000000497802 */ /* 0x000fc80000000f00 */
[----:B------:R-:W-:Y:S05]  /*ca70*/  RET.REL.NODEC R72 `(_ZN7cutlass13device_kernelIN5flash19enable_sm80_to_sm89INS1_16FlashAttnBwdSm80INS1_25CollectiveMainloopBwdSm80ILi2ELi2EN4cute5tupleIJNS5_1CILi128EEES8_NS7_ILi64EEEEEENS_10bfloat16_tEfNS_4arch4Sm80ELb0ELb0ELb1ELb0ELb1ELb0ELb0ELb0ELi2ELi4ELi4ELi4ELb0EEENS1_24CollectiveEpilogueBwdGQAISA_fSD_Li256ELb0ELb1EEENS1_19SingleTileSchedulerILb0ELb0ELb0ELi128EEEEEEEEEvNT_6ParamsE) ;  /* 0xffff358048007950 */ /* 0x000fea0003c3ffff */
        .type           $_ZN7cutlass13device_kernelIN5flash19enable_sm80_to_sm89INS1_16FlashAttnBwdSm80INS1_25CollectiveMainloopBwdSm80ILi2ELi2EN4cute5tupleIJNS5_1CILi128EEES8_NS7_ILi64EEEEEENS_10bfloat16_tEfNS_4arch4Sm80ELb0ELb0ELb1ELb0ELb1ELb0ELb0ELb0ELi2ELi4ELi4ELi4ELb0EEENS1_24CollectiveEpilogueBwdGQAISA_fSD_Li256ELb0ELb1EEENS1_19SingleTileSchedulerILb0ELb0ELb0ELi128EEEEEEEEEvNT_6ParamsE$_ZZN4cute6detail16composition_implINS_5tupleIJNS_1CILi16EEENS3_ILi2EEES5_S5_NS3_ILi4EEES5_EEENS2_IJNS3_ILi1EEEiiiNS3_ILi144EEENS3_ILi512EEEEEES5_NS3_ILi64EEEEEDaRKT_RKT0_RKT1_RKT2_ENKUlRKT_T0_E_clINS2_IJNS2_IJEEESV_S5_S8_EEENS_17integral_constantIiLi3EEEEEDaSR_SS_,@function
        .size           $_ZN7cutlass13device_kernelIN5flash19enable_sm80_to_sm89INS1_16FlashAttnBwdSm80INS1_25CollectiveMainloopBwdSm80ILi2ELi2EN4cute5tupleIJNS5_1CILi128EEES8_NS7_ILi64EEEEEENS_10bfloat16_tEfNS_4arch4Sm80ELb0ELb0ELb1ELb0ELb1ELb0ELb0ELb0ELi2ELi4ELi4ELi4ELb0EEENS1_24CollectiveEpilogueBwdGQAISA_fSD_Li256ELb0ELb1EEENS1_19SingleTileSchedulerILb0ELb0ELb0ELi128EEEEEEEEEvNT_6ParamsE$_ZZN4cute6detail16composition_implINS_5tupleIJNS_1CILi16EEENS3_ILi2EEES5_S5_NS3_ILi4EEES5_EEENS2_IJNS3_ILi1EEEiiiNS3_ILi144EEENS3_ILi512EEEEEES5_NS3_ILi64EEEEEDaRKT_RKT0_RKT1_RKT2_ENKUlRKT_T0_E_clINS2_IJNS2_IJEEESV_S5_S8_EEENS_17integral_constantIiLi3EEEEEDaSR_SS_,($_ZN7cutlass13device_kernelIN5flash19enable_sm80_to_sm89INS1_16FlashAttnBwdSm80INS1_25CollectiveMainloopBwdSm80ILi2ELi2EN4cute5tupleIJNS5_1CILi128EEES8_NS7_ILi64EEEEEENS_10bfloat16_tEfNS_4arch4Sm80ELb0ELb0ELb1ELb0ELb1ELb0ELb0ELb0ELi2ELi4ELi4ELi4ELb0EEENS1_24CollectiveEpilogueBwdGQAISA_fSD_Li256ELb0ELb1EEENS1_19SingleTileSchedulerILb0ELb0ELb0ELi128EEEEEEEEEvNT_6ParamsE$_ZZN4cute6detail16composition_implINS_5tupleIJNS_1CILi16EEENS3_ILi2EEES5_S5_NS3_ILi4EEES5_EEENS2_IJNS3_ILi1EEEiiiNS3_ILi144EEENS3_ILi512EEEEEES5_NS3_ILi64EEEEEDaRKT_RKT0_RKT1_RKT2_ENKUlRKT_T0_E_clINS2_IJNS2_IJS5_EEENS2_IJiEEES8_S8_EEENS_17integral_constantIiLi4EEEEEDaSR_SS_ - $_ZN7cutlass13device_kernelIN5flash19enable_sm80_to_sm89INS1_16FlashAttnBwdSm80INS1_25CollectiveMainloopBwdSm80ILi2ELi2EN4cute5tupleIJNS5_1CILi128EEES8_NS7_ILi64EEEEEENS_10bfloat16_tEfNS_4arch4Sm80ELb0ELb0ELb1ELb0ELb1ELb0ELb0ELb0ELi2ELi4ELi4ELi4ELb0EEENS1_24CollectiveEpilogueBwdGQAISA_fSD_Li256ELb0ELb1EEENS1_19SingleTileSchedulerILb0ELb0ELb0ELi128EEEEEEEEEvNT_6ParamsE$_ZZN4cute6detail16composition_implINS_5tupleIJNS_1CILi16EEENS3_ILi2EEES5_S5_NS3_ILi4EEES5_EEENS2_IJNS3_ILi1EEEiiiNS3_ILi144EEENS3_ILi512EEEEEES5_NS3_ILi64EEEEEDaRKT_RKT0_RKT1_RKT2_ENKUlRKT_T0_E_clINS2_IJNS2_IJEEESV_S5_S8_EEENS_17integral_constantIiLi3EEEEEDaSR_SS_)
$_ZN7cutlass13device_kernelIN5flash19enable_sm80_to_sm89INS1_16FlashAttnBwdSm80INS1_25CollectiveMainloopBwdSm80ILi2ELi2EN4cute5tupleIJNS5_1CILi128EEES8_NS7_ILi64EEEEEENS_10bfloat16_tEfNS_4arch4Sm80ELb0ELb0ELb1ELb0ELb1ELb0ELb0ELb0ELi2ELi4ELi4ELi4ELb0EEENS1_24CollectiveEpilogueBwdGQAISA_fSD_Li256ELb0ELb1EEENS1_19SingleTileSchedulerILb0ELb0ELb0ELi128EEEEEEEEEvNT_6ParamsE$_ZZN4cute6detail16composition_implINS_5tupleIJNS_1CILi16EEENS3_ILi2EEES5_S5_NS3_ILi4EEES5_EEENS2_IJNS3_ILi1EEEiiiNS3_ILi144EEENS3_ILi512EEEEEES5_NS3_ILi64EEEEEDaRKT_RKT0_RKT1_RKT2_ENKUlRKT_T0_E_clINS2_IJNS2_IJEEESV_S5_S8_EEENS_17integral_constantIiLi3EEEEEDaSR_SS_:
[----:B------:R-:W-:Y:S02]  /*ca80*/  IADD3 R4, R1, 0x16b0, RZ ;  /* 0x000016b001047810 */ /* 0x000fe40007ffe0ff */
[----:B------:R-:W-:Y:S02]  /*ca90*/  MOV R8, 0xcad0 ;  /* 0x0000cad000087802 */ /* 0x000fe40000000f00 */
[----:B------:R-:W-:-:S04]  /*caa0*/  IADD3 R4, R4, c[0x0][0x20], RZ ;  /* 0x0000080004047a10 */ /* 0x000fc80007ffe0ff */
[----:B------:R-:W-:Y:S02]  /*cab0*/  IADD3 R2, R4, 0x4, RZ ;  /* 0x0000000404027810 */ /* 0x000fe40007ffe0ff */
[----:B------:R-:W-:Y:S05]  /*cac0*/  CALL.REL.NOINC `($_ZN7cutlass13device_kernelIN5flash19enable_sm80_to_sm89INS1_16FlashAttnBwdSm80INS1_25CollectiveMainloopBwdSm80ILi2ELi2EN4cute5tupleIJNS5_1CILi128EEES8_NS7_ILi64EEEEEENS_10bfloat16_tEfNS_4arch4Sm80ELb0ELb0ELb1ELb0ELb1ELb0ELb0ELb0ELi2ELi4ELi4ELi4ELb0EEENS1_24CollectiveEpilogueBwdGQAISA_fSD_Li256ELb0ELb1EEENS1_19SingleTileSchedulerILb0ELb0ELb0ELi128EEEEEEEEEvNT_6ParamsE$_ZN4cute3eso3ESOILb0ELb1EJiEEC2ERKi) ;  /* 0xffffa0e000007944 */ /* 0x000fea0003c3ffff */
[----:B-1----:R1:W5:Y:S01]  /*cad0*/  LDL R3, [R1+0x16b4] ;  /* 0x0016b40001037983 */ /* 0x0023620000100800 */
[----:B------:R-:W-:Y:S02]  /*cae0*/  MOV R2, R4 ;  /* 0x0000000400027202 */ /* 0x000fe40000000f00 */
[----:B------:R-:W-:Y:S02]  /*caf0*/  MOV R4, 0xcb10 ;  /* 0x0000cb1000047802 */ /* 0x000fe40000000f00 */
[----:B-1---5:R-:W-:Y:S05]  /*cb00*/  CALL.REL.NOINC `($_ZN7cutlass13device_kernelIN5flash19enable_sm80_to_sm89INS1_16FlashAttnBwdSm80INS1_25CollectiveMainloopBwdSm80ILi2ELi2EN4cute5tupleIJNS5_1CILi128EEES8_NS7_ILi64EEEEEENS_10bfloat16_tEfNS_4arch4Sm80ELb0ELb0ELb1ELb0ELb1ELb0ELb0ELb0ELi2ELi4ELi4ELi4ELb0EEENS1_24CollectiveEpilogueBwdGQAISA_fSD_Li256ELb0ELb1EEENS1_19SingleTileSchedulerILb0ELb0ELb0ELi128EEEEEEEEEvNT_6ParamsE$_ZN4cute3eso3ESOILb1ELb0EJNS_5tupleIJNS_1CILi2EEEEEENS2_IJiEEENS3_ILi1EEES7_EEC2ERKS5_RKS6_RKS7_SE_) ;  /* 0xffffb87000007944 */ /* 0x022fea0003c3ffff */
[----:B-1----:R1:W5:Y:S01]  /*cb10*/  LDL R2, [R1+0x16b0] ;  /* 0x0016b00001027983 */ /* 0x0023620000100800 */
[----:B------:R-:W-:-:S04]  /*cb20*/  MOV R75, 0x0 ;  /* 0x00000000004b7802 */ /* 0x000fc80000000f00 */
[----:B------:R-:W-:Y:S05]  /*cb30*/  RET.REL.NODEC R74 `(_ZN7cutlass13device_kernelIN5flash19enable_sm80_to_sm89INS1_16FlashAttnBwdSm80INS1_25CollectiveMainloopBwdSm80ILi2ELi2EN4cute5tupleIJNS5_1CILi128EEES8_NS7_ILi64EEEEEENS_10bfloat16_tEfNS_4arch4Sm80ELb0ELb0ELb1ELb0ELb1ELb0ELb0ELb0ELi2ELi4ELi4ELi4ELb0EEENS1_24CollectiveEpilogueBwdGQAISA_fSD_Li256ELb0ELb1EEENS1_19SingleTileSchedulerILb0ELb0ELb0ELi128EEEEEEEEEvNT_6ParamsE) ;  /* 0xffff34c04a007950 */ /* 0x000fea0003c3ffff */
        .type           $_ZN7cutlass13device_kernelIN5flash19enable_sm80_to_sm89INS1_16FlashAttnBwdSm80INS1_25CollectiveMainloopBwdSm80ILi2ELi2EN4cute5tupleIJNS5_1CILi128EEES8_NS7_ILi64EEEEEENS_10bfloat16_tEfNS_4arch4Sm80ELb0ELb0ELb1ELb0ELb1ELb0ELb0ELb0ELi2ELi4ELi4ELi4ELb0EEENS1_24CollectiveEpilogueBwdGQAISA_fSD_Li256ELb0ELb1EEENS1_19SingleTileSchedulerILb0ELb0ELb0ELi128EEEEEEEEEvNT_6ParamsE$_ZZN4cute6detail16composition_implINS_5tupleIJNS_1CILi16EEENS3_ILi2EEES5_S5_NS3_ILi4EEES5_EEENS2_IJNS3_ILi1EEEiiiNS3_ILi144EEENS3_ILi512EEEEEES5_NS3_ILi64EEEEEDaRKT_RKT0_RKT1_RKT2_ENKUlRKT_T0_E_clINS2_IJNS2_IJS5_EEENS2_IJiEEES8_S8_EEENS_17integral_constantIiLi4EEEEEDaSR_SS_,@function
        .size           $_ZN7cutlass13device_kernelIN5flash19enable_sm80_to_sm89INS1_16FlashAttnBwdSm80INS1_25CollectiveMainloopBwdSm80ILi2ELi2EN4cute5tupleIJNS5_1CILi128EEES8_NS7_ILi64EEEEEENS_10bfloat16_tEfNS_4arch4Sm80ELb0ELb0ELb1ELb0ELb1ELb0ELb0ELb0ELi2ELi4ELi4ELi4ELb0EEENS1_24CollectiveEpilogueBwdGQAISA_fSD_Li256ELb0ELb1EEENS1_19SingleTileSchedulerILb0ELb0ELb0ELi128EEEEEEEEEvNT_6ParamsE$_ZZN4cute6detail16composition_implINS_5tupleIJNS_1CILi16EEENS3_ILi2EEES5_S5_NS3_ILi4EEES5_EEENS2_IJNS3_ILi1EEEiiiNS3_ILi144EEENS3_ILi512EEEEEES5_NS3_ILi64EEEEEDaRKT_RKT0_RKT1_RKT2_ENKUlRKT_T0_E_clINS2_IJNS2_IJS5_EEENS2_IJiEEES8_S8_EEENS_17integral_constantIiLi4EEEEEDaSR_SS_,($_ZN7cutlass13device_kernelIN5flash19enable_sm80_to_sm89INS1_16FlashAttnBwdSm80INS1_25CollectiveMainloopBwdSm80ILi2ELi2EN4cute5tupleIJNS5_1CILi128EEES8_NS7_ILi64EEEEEENS_10bfloat16_tEfNS_4arch4Sm80ELb0ELb0ELb1ELb0ELb1ELb0ELb0ELb0ELi2ELi4ELi4ELi4ELb0EEENS1_24CollectiveEpilogueBwdGQAISA_fSD_Li256ELb0ELb1EEENS1_19SingleTileSchedulerILb0ELb0ELb0ELi128EEEEEEEEEvNT_6ParamsE$_ZZN4cute6detail16composition_implINS_5tupleIJNS_1CILi16EEENS3_ILi2EEES5_S5_NS3_ILi4EEES5_EEENS2_IJNS3_ILi1EEEiiiNS3_ILi144EEENS3_ILi512EEEEEES6_S4_EEDaRKT_RKT0_RKT1_RKT2_ENKUlRKT_T0_E_clINS2_IJNS2_IJEEESU_S6_S8_EEENS_17integral_constantIiLi1EEEEEDaSQ_SR_ - $_ZN7cutlass13device_kernelIN5flash19enable_sm80_to_sm89INS1_16FlashAttnBwdSm80INS1_25CollectiveMainloopBwdSm80ILi2ELi2EN4cute5tupleIJNS5_1CILi128EEES8_NS7_ILi64EEEEEENS_10bfloat16_tEfNS_4arch4Sm80ELb0ELb0ELb1ELb0ELb1ELb0ELb0ELb0ELi2ELi4ELi4ELi4ELb0EEENS1_24CollectiveEpilogueBwdGQAISA_fSD_Li256ELb0ELb1EEENS1_19SingleTileSchedulerILb0ELb0ELb0ELi128EEEEEEEEEvNT_6ParamsE$_ZZN4cute6detail16composition_implINS_5tupleIJNS_1CILi16EEENS3_ILi2EEES5_S5_NS3_ILi4EEES5_EEENS2_IJNS3_ILi1EEEiiiNS3_ILi144EEENS3_ILi512EEEEEES5_NS3_ILi64EEEEEDaRKT_RKT0_RKT1_RKT2_ENKUlRKT_T0_E_clINS2_IJNS2_IJS5_EEENS2_IJiEEES8_S8_EEENS_17integral_constantIiLi4EEEEEDaSR_SS_)
$_ZN7cutlass13device_kernelIN5flash19enable_sm80_to_sm89INS1_16FlashAttnBwdSm80INS1_25CollectiveMainloopBwdSm80ILi2ELi2EN4cute5tupleIJNS5_1CILi128EEES8_NS7_ILi64EEEEEENS_10bfloat16_tEfNS_4arch4Sm80ELb0ELb0ELb1ELb0ELb1ELb0ELb0ELb0ELi2ELi4ELi4ELi4ELb0EEENS1_24CollectiveEpilogueBwdGQAISA_fSD_Li256ELb0ELb1EEENS1_19SingleTileSchedulerILb0ELb0ELb0ELi128EEEEEEEEEvNT_6ParamsE$_ZZN4cute6detail16composition_implINS_5tupleIJNS_1CILi16EEENS3_ILi2EEES5_S5_NS3_ILi4EEES5_EEENS2_IJNS3_ILi1EEEiiiNS3_ILi144EEENS3_ILi512EEEEEES5_NS3_ILi64EEEEEDaRKT_RKT0_RKT1_RKT2_ENKUlRKT_T0_E_clINS2_IJNS2_IJS5_EEENS2_IJiEEES8_S8_EEENS_17integral_constantIiLi4EEEEEDaSR_SS_:
[----:B------:R-:W-:-:S05]  /*cb40*/  IADD3 R5, R5, -c[0x0][0x20], RZ ;  /* 0x8000080005057a10 */ /* 0x000fca0007ffe0ff */
[----:B------:R1:W5:Y:S01]  /*cb50*/  LDL R3, [R5] ;  /* 0x0000000005037983 */ /* 0x0003620000100800 */
[----:B------:R-:W-:Y:S02]  /*cb60*/  IADD3 R2, R1, 0x16b0, RZ ;  /* 0x000016b001027810 */ /* 0x000fe40007ffe0ff */
[----:B------:R-:W-:Y:S02]  /*cb70*/  MOV R4, 0xcba0 ;  /* 0x0000cba000047802 */ /* 0x000fe40000000f00 */
[----:B------:R-:W-:Y:S02]  /*cb80*/  IADD3 R2, R2, c[0x0][0x20], RZ ;  /* 0x0000080002027a10 */ /* 0x000fe40007ffe0ff */
[----:B-1---5:R-:W-:Y:S05]  /*cb90*/  CALL.REL.NOINC `($_ZN7cutlass13device_kernelIN5flash19enable_sm80_to_sm89INS1_16FlashAttnBwdSm80INS1_25CollectiveMainloopBwdSm80ILi2ELi2EN4cute5tupleIJNS5_1CILi128EEES8_NS7_ILi64EEEEEENS_10bfloat16_tEfNS_4arch4Sm80ELb0ELb0ELb1ELb0ELb1ELb0ELb0ELb0ELi2ELi4ELi4ELi4ELb0EEENS1_24CollectiveEpilogueBwdGQAISA_fSD_Li256ELb0ELb1EEENS1_19SingleTileSchedulerILb0ELb0ELb0ELi128EEEEEEEEEvNT_6ParamsE$_ZN4cute3eso3ESOILb1ELb0EJNS_5tupleIJNS_1CILi2EEEEEENS2_IJiEEENS3_ILi1EEES7_EEC2ERKS5_RKS6_RKS7_SE_) ;  /* 0xffffb7e000007944 */ /* 0x022fea0003c3ffff */
[----:B-1----:R1:W5:Y:S01]  /*cba0*/  LDL R3, [R1+0x16b0] ;  /* 0x0016b00001037983 */ /* 0x0023620000100800 */
[----:B------:R-:W-:-:S04]  /*cbb0*/  MOV R75, 0x0 ;  /* 0x00000000004b7802 */ /* 0x000fc80000000f00 */
[----:B------:R-:W-:Y:S05]  /*cbc0*/  RET.REL.NODEC R74 `(_ZN7cutlass13device_kernelIN5flash19enable_sm80_to_sm89INS1_16FlashAttnBwdSm80INS1_25CollectiveMainloopBwdSm80ILi2ELi2EN4cute5tupleIJNS5_1CILi128EEES8_NS7_ILi64EEEEEENS_10bfloat16_tEfNS_4arch4Sm80ELb0ELb0ELb1ELb0ELb1ELb0ELb0ELb0ELi2ELi4ELi4ELi4ELb0EEENS1_24CollectiveEpilogueBwdGQAISA_fSD_Li256ELb0ELb1EEENS1_19SingleTileSchedulerILb0ELb0ELb0ELi128EEEEEEEEEvNT_6ParamsE) ;  /* 0xffff34304a007950 */ /* 0x000fea0003c3ffff */
        .type           $_ZN7cutlass13device_kernelIN5flash19enable_sm80_to_sm89INS1_16FlashAttnBwdSm80INS1_25CollectiveMainloopBwdSm80ILi2ELi2EN4cute5tupleIJNS5_1CILi128EEES8_NS7_ILi64EEEEEENS_10bfloat16_tEfNS_4arch4Sm80ELb0ELb0ELb1ELb0ELb1ELb0ELb0ELb0ELi2ELi4ELi4ELi4ELb0EEENS1_24CollectiveEpilogueBwdGQAISA_fSD_Li256ELb0ELb1EEENS1_19SingleTileSchedulerILb0ELb0ELb0ELi128EEEEEEEEEvNT_6ParamsE$_ZZN4cute6detail16composition_implINS_5tupleIJNS_1CILi16EEENS3_ILi2EEES5_S5_NS3_ILi4EEES5_EEENS2_IJNS3_ILi1EEEiiiNS3_ILi144EEENS3_ILi512EEEEEES6_S4_EEDaRKT_RKT0_RKT1_RKT2_ENKUlRKT_T0_E_clINS2_IJNS2_IJEEESU_S6_S8_EEENS_17integral_constantIiLi1EEEEEDaSQ_SR_,@function
        .size           $_ZN7cutlass13device_kernelIN5flash19enable_sm80_to_sm89INS1_16FlashAttnBwdSm80INS1_25CollectiveMainloopBwdSm80ILi2ELi2EN4cute5tupleIJNS5_1CILi128EEES8_NS7_ILi64EEEEEENS_10bfloat16_tEfNS_4arch4Sm80ELb0ELb0ELb1ELb0ELb1ELb0ELb0ELb0ELi2ELi4ELi4ELi4ELb0EEENS1_24CollectiveEpilogueBwdGQAISA_fSD_Li256ELb0ELb1EEENS1_19SingleTileSchedulerILb0ELb0ELb0ELi128EEEEEEEEEvNT_6ParamsE$_ZZN4cute6detail16composition_implINS_5tupleIJNS_1CILi16EEENS3_ILi2EEES5_S5_NS3_ILi4EEES5_EEENS2_IJNS3_ILi1EEEiiiNS3_ILi144EEENS3_ILi512EEEEEES6_S4_EEDaRKT_RKT0_RKT1_RKT2_ENKUlRKT_T0_E_clINS2_IJNS2_IJEEESU_S6_S8_EEENS_17integral_constantIiLi1EEEEEDaSQ_SR_,($_ZN7cutlass13device_kernelIN5flash19enable_sm80_to_sm89INS1_16FlashAttnBwdSm80INS1_25CollectiveMainloopBwdSm80ILi2ELi2EN4cute5tupleIJNS5_1CILi128EEES8_NS7_ILi64EEEEEENS_10bfloat16_tEfNS_4arch4Sm80ELb0ELb0ELb1ELb0ELb1ELb0ELb0ELb0ELi2ELi4ELi4ELi4ELb0EEENS1_24CollectiveEpilogueBwdGQAISA_fSD_Li256ELb0ELb1EEENS1_19SingleTileSchedulerILb0ELb0ELb0ELi128EEEEEEEEEvNT_6ParamsE$_ZZN4cute6detail16composition_implINS_5tupleIJNS_1CILi16EEENS3_ILi2EEES5_S5_NS3_ILi4EEES5_EEENS2_IJNS3_ILi1EEEiiiNS3_ILi144EEENS3_ILi512EEEEEES6_S4_EEDaRKT_RKT0_RKT1_RKT2_ENKUlRKT_T0_E_clINS2_IJNS2_IJS5_EEENS2_IJiEEES5_S8_EEENS_17integral_constantIiLi2EEEEEDaSQ_SR_ - $_ZN7cutlass13device_kernelIN5flash19enable_sm80_to_sm89INS1_16FlashAttnBwdSm80INS1_25CollectiveMainloopBwdSm80ILi2ELi2EN4cute5tupleIJNS5_1CILi128EEES8_NS7_ILi64EEEEEENS_10bfloat16_tEfNS_4arch4Sm80ELb0ELb0ELb1ELb0ELb1ELb0ELb0ELb0ELi2ELi4ELi4ELi4ELb0EEENS1_24CollectiveEpilogueBwdGQAISA_fSD_Li256ELb0ELb1EEENS1_19SingleTileSchedulerILb0ELb0ELb0ELi128EEEEEEEEEvNT_6ParamsE$_ZZN4cute6detail16composition_implINS_5tupleIJNS_1CILi16EEENS3_ILi2EEES5_S5_NS3_ILi4EEES5_EEENS2_IJNS3_ILi1EEEiiiNS3_ILi144EEENS3_ILi512EEEEEES6_S4_EEDaRKT_RKT0_RKT1_RKT2_ENKUlRKT_T0_E_clINS2_IJNS2_IJEEESU_S6_S8_EEENS_17integral_constantIiLi1EEEEEDaSQ_SR_)
$_ZN7cutlass13device_kernelIN5flash19enable_sm80_to_sm89INS1_16FlashAttnBwdSm80INS1_25CollectiveMainloopBwdSm80ILi2ELi2EN4cute5tupleIJNS5_1CILi128EEES8_NS7_ILi64EEEEEENS_10bfloat16_tEfNS_4arch4Sm80ELb0ELb0ELb1ELb0ELb1ELb0ELb0ELb0ELi2ELi4ELi4ELi4ELb0EEENS1_24CollectiveEpilogueBwdGQAISA_fSD_Li256ELb0ELb1EEENS1_19SingleTileSchedulerILb0ELb0ELb0ELi128EEEEEEEEEvNT_6ParamsE$_ZZN4cute6detail16composition_implINS_5tupleIJNS_1CILi16EEENS3_ILi2EEES5_S5_NS3_ILi4EEES5_EEENS2_IJNS3_ILi1EEEiiiNS3_ILi144EEENS3_ILi512EEEEEES6_S4_EEDaRKT_RKT0_RKT1_RKT2_ENKUlRKT_T0_E_clINS2_IJNS2_IJEEESU_S6_S8_EEENS_17integral_constantIiLi1EEEEEDaSQ_SR_:
        /* <DEDUP_REMOVED lines=8> */
[----:B-1---5:R-:W-:Y:S05]  /*cc50*/  CALL.REL.NOINC `($_ZN7cutlass13device_kernelIN5flash19enable_sm80_to_sm89INS1_16FlashAttnBwdSm80INS1_25CollectiveMainloopBwdSm80ILi2ELi2EN4cute5tupleIJNS5_1CILi128EEES8_NS7_ILi64EEEEEENS_10bfloat16_tEfNS_4arch4Sm80ELb0ELb0ELb1ELb0ELb1ELb0ELb0ELb0ELi2ELi4ELi4ELi4ELb0EEENS1_24CollectiveEpilogueBwdGQAISA_fSD_Li256ELb0ELb1EEENS1_19SingleTileSchedulerILb0ELb0ELb0ELi128EEEEEEEEEvNT_6ParamsE$_ZN4cute3eso3ESOILb1ELb0EJNS_5tupleIJNS_1CILi2EEEEEENS2_IJiEEES4_NS3_ILi1EEEEEC2ERKS5_RKS6_RKS4_RKS7_) ;  /* 0xffffb77000007944 */ /* 0x022fea0003c3ffff */
[----:B-1----:R1:W5:Y:S01]  /*cc60*/  LDL R2, [R1+0x16c8] ;  /* 0x0016c80001027983 */ /* 0x0023620000100800 */
[----:B------:R-:W-:Y:S02]  /*cc70*/  MOV R4, R10 ;  /* 0x0000000a00047202 */ /* 0x000fe40000000f00 */
[----:B------:R-:W-:-:S04]  /*cc80*/  MOV R5, 0x0 ;  /* 0x0000000000057802 */ /* 0x000fc80000000f00 */
[----:B------:R-:W-:Y:S05]  /*cc90*/  RET.REL.NODEC R4 `(_ZN7cutlass13device_kernelIN5flash19enable_sm80_to_sm89INS1_16FlashAttnBwdSm80INS1_25CollectiveMainloopBwdSm80ILi2ELi2EN4cute5tupleIJNS5_1CILi128EEES8_NS7_ILi64EEEEEENS_10bfloat16_tEfNS_4arch4Sm80ELb0ELb0ELb1ELb0ELb1ELb0ELb0ELb0ELi2ELi4ELi4ELi4ELb0EEENS1_24CollectiveEpilogueBwdGQAISA_fSD_Li256ELb0ELb1EEENS1_19SingleTileSchedulerILb0ELb0ELb0ELi128EEEEEEEEEvNT_6ParamsE) ;  /* 0xffff336004007950 */ /* 0x000fea0003c3ffff */
        .type           $_ZN7cutlass13device_kernelIN5flash19enable_sm80_to_sm89INS1_16FlashAttnBwdSm80INS1_25CollectiveMainloopBwdSm80ILi2ELi2EN4cute5tupleIJNS5_1CILi128EEES8_NS7_ILi64EEEEEENS_10bfloat16_tEfNS_4arch4Sm80ELb0ELb0ELb1ELb0ELb1ELb0ELb0ELb0ELi2ELi4ELi4ELi4ELb0EEENS1_24CollectiveEpilogueBwdGQAISA_fSD_Li256ELb0ELb1EEENS1_19SingleTileSchedulerILb0ELb0ELb0ELi128EEEEEEEEEvNT_6ParamsE$_ZZN4cute6detail16composition_implINS_5tupleIJNS_1CILi16EEENS3_ILi2EEES5_S5_NS3_ILi4EEES5_EEENS2_IJNS3_ILi1EEEiiiNS3_ILi144EEENS3_ILi512EEEEEES6_S4_EEDaRKT_RKT0_RKT1_RKT2_ENKUlRKT_T0_E_clINS2_IJNS2_IJS5_EEENS2_IJiEEES5_S8_EEENS_17integral_constantIiLi2EEEEEDaSQ_SR_,@function
        .size           $_ZN7cutlass13device_kernelIN5flash19enable_sm80_to_sm89INS1_16FlashAttnBwdSm80INS1_25CollectiveMainloopBwdSm80ILi2ELi2EN4cute5tupleIJNS5_1CILi128EEES8_NS7_ILi64EEEEEENS_10bfloat16_tEfNS_4arch4Sm80ELb0ELb0ELb1ELb0ELb1ELb0ELb0ELb0ELi2ELi4ELi4ELi4ELb0EEENS1_24CollectiveEpilogueBwdGQAISA_fSD_Li256ELb0ELb1EEENS1_19SingleTileSchedulerILb0ELb0ELb0ELi128EEEEEEEEEvNT_6ParamsE$_ZZN4cute6detail16composition_implINS_5tupleIJNS_1CILi16EEENS3_ILi2EEES5_S5_NS3_ILi4EEES5_EEENS2_IJNS3_ILi1EEEiiiNS3_ILi144EEENS3_ILi512EEEEEES6_S4_EEDaRKT_RKT0_RKT1_RKT2_ENKUlRKT_T0_E_clINS2_IJNS2_IJS5_EEENS2_IJiEEES5_S8_EEENS_17integral_constantIiLi2EEEEEDaSQ_SR_,($_ZN7cutlass13device_kernelIN5flash19enable_sm80_to_sm89INS1_16FlashAttnBwdSm80INS1_25CollectiveMainloopBwdSm80ILi2ELi2EN4cute5tupleIJNS5_1CILi128EEES8_NS7_ILi64EEEEEENS_10bfloat16_tEfNS_4arch4Sm80ELb0ELb0ELb1ELb0ELb1ELb0ELb0ELb0ELi2ELi4ELi4ELi4ELb0EEENS1_24CollectiveEpilogueBwdGQAISA_fSD_Li256ELb0ELb1EEENS1_19SingleTileSchedulerILb0ELb0ELb0ELi128EEEEEEEEEvNT_6ParamsE$_ZZN4cute6detail16composition_implINS_5tupleIJNS_1CILi16EEENS3_ILi2EEES5_S5_NS3_ILi4EEES5_EEENS2_IJNS3_ILi1EEEiiiNS3_ILi144EEENS3_ILi512EEEEEES6_S4_EEDaRKT_RKT0_RKT1_RKT2_ENKUlRKT_T0_E_clINS2_IJNS2_IJS5_S5_EEENS2_IJiiEEES8_S8_EEENS_17integral_constantIiLi3EEEEEDaSQ_SR_ - $_ZN7cutlass13device_kernelIN5flash19enable_sm80_to_sm89INS1_16FlashAttnBwdSm80INS1_25CollectiveMainloopBwdSm80ILi2ELi2EN4cute5tupleIJNS5_1CILi128EEES8_NS7_ILi64EEEEEENS_10bfloat16_tEfNS_4arch4Sm80ELb0ELb0ELb1ELb0ELb1ELb0ELb0ELb0ELi2ELi4ELi4ELi4ELb0EEENS1_24CollectiveEpilogueBwdGQAISA_fSD_Li256ELb0ELb1EEENS1_19SingleTileSchedulerILb0ELb0ELb0ELi128EEEEEEEEEvNT_6ParamsE$_ZZN4cute6detail16composition_implINS_5tupleIJNS_1CILi16EEENS3_ILi2EEES5_S5_NS3_ILi4EEES5_EEENS2_IJNS3_ILi1EEEiiiNS3_ILi144EEENS3_ILi512EEEEEES6_S4_EEDaRKT_RKT0_RKT1_RKT2_ENKUlRKT_T0_E_clINS2_IJNS2_IJS5_EEENS2_IJiEEES5_S8_EEENS_17integral_constantIiLi2EEEEEDaSQ_SR_)
$_ZN7cutlass13device_kernelIN5flash19enable_sm80_to_sm89INS1_16FlashAttnBwdSm80INS1_25CollectiveMainloopBwdSm80ILi2ELi2EN4cute5tupleIJNS5_1CILi128EEES8_NS7_ILi64EEEEEENS_10bfloat16_tEfNS_4arch4Sm80ELb0ELb0ELb1ELb0ELb1ELb0ELb0ELb0ELi2ELi4ELi4ELi4ELb0EEENS1_24CollectiveEpilogueBwdGQAISA_fSD_Li256ELb0ELb1EEENS1_19SingleTileSchedulerILb0ELb0ELb0ELi128EEEEEEEEEvNT_6ParamsE$_ZZN4cute6detail16composition_implINS_5tupleIJNS_1CILi16EEENS3_ILi2EEES5_S5_NS3_ILi4EEES5_EEENS2_IJNS3_ILi1EEEiiiNS3_ILi144EEENS3_ILi512EEEEEES6_S4_EEDaRKT_RKT0_RKT1_RKT2_ENKUlRKT_T0_E_clINS2_IJNS2_IJS5_EEENS2_IJiEEES5_S8_EEENS_17integral_constantIiLi2EEEEEDaSQ_SR_:
        /* <DEDUP_REMOVED lines=8> */
[----:B-1---5:R-:W-:Y:S05]  /*cd20*/  CALL.REL.NOINC `($_ZN7cutlass13device_kernelIN5flash19enable_sm80_to_sm89INS1_16FlashAttnBwdSm80INS1_25CollectiveMainloopBwdSm80ILi2ELi2EN4cute5tupleIJNS5_1CILi128EEES8_NS7_ILi64EEEEEENS_10bfloat16_tEfNS_4arch4Sm80ELb0ELb0ELb1ELb0ELb1ELb0ELb0ELb0ELi2ELi4ELi4ELi4ELb0EEENS1_24CollectiveEpilogueBwdGQAISA_fSD_Li256ELb0ELb1EEENS1_19SingleTileSchedulerILb0ELb0ELb0ELi128EEEEEEEEEvNT_6ParamsE$_ZN4cute3eso3ESOILb0ELb0EJiiEEC2ERKiS4_) ;  /* 0xffff96e000007944 */ /* 0x022fea0003c3ffff */
[----:B-1----:R1:W5:Y:S01]  /*cd30*/  LDL.64 R2, [R1+0x16c8] ;  /* 0x0016c80001027983 */ /* 0x0023620000100a00 */
[----:B------:R-:W-:-:S03]  /*cd40*/  MOV R6, 0xcd60 ;  /* 0x0000cd6000067802 */ /* 0x000fc60000000f00 */
[----:B-1---5:R-:W-:Y:S05]  /*cd50*/  CALL.REL.NOINC `($_ZN7cutlass13device_kernelIN5flash19enable_sm80_to_sm89INS1_16FlashAttnBwdSm80INS1_25CollectiveMainloopBwdSm80ILi2ELi2EN4cute5tupleIJNS5_1CILi128EEES8_NS7_ILi64EEEEEENS_10bfloat16_tEfNS_4arch4Sm80ELb0ELb0ELb1ELb0ELb1ELb0ELb0ELb0ELi2ELi4ELi4ELi4ELb0EEENS1_24CollectiveEpilogueBwdGQAISA_fSD_Li256ELb0ELb1EEENS1_19SingleTileSchedulerILb0ELb0ELb0ELi128EEEEEEEEEvNT_6ParamsE$_ZN4cute3eso3ESOILb1ELb0EJNS_5tupleIJNS_1CILi2EEES4_EEENS2_IJiiEEENS3_ILi1EEES7_EEC2ERKS5_RKS6_RKS7_SE_) ;  /* 0xffffb7c000007944 */ /* 0x022fea0003c3ffff */
[----:B-1----:R1:W5:Y:S01]  /*cd60*/  LDL.64 R2, [R1+0x16c8] ;  /* 0x0016c80001027983 */ /* 0x0023620000100a00 */
[----:B------:R-:W-:-:S04]  /*cd70*/  MOV R73, 0x0 ;  /* 0x0000000000497802 */ /* 0x000fc80000000f00 */
[----:B------:R-:W-:Y:S05]  /*cd80*/  RET.REL.NODEC R72 `(_ZN7cutlass13device_kernelIN5flash19enable_sm80_to_sm89INS1_16FlashAttnBwdSm80INS1_25CollectiveMainloopBwdSm80ILi2ELi2EN4cute5tupleIJNS5_1CILi128EEES8_NS7_ILi64EEEEEENS_10bfloat16_tEfNS_4arch4Sm80ELb0ELb0ELb1ELb0ELb1ELb0ELb0ELb0ELi2ELi4ELi4ELi4ELb0EEENS1_24CollectiveEpilogueBwdGQAISA_fSD_Li256ELb0ELb1EEENS1_19SingleTileSchedulerILb0ELb0ELb0ELi128EEEEEEEEEvNT_6ParamsE) ;  /* 0xffff327048007950 */ /* 0x000fea0003c3ffff */
        .type           $_ZN7cutlass13device_kernelIN5flash19enable_sm80_to_sm89INS1_16FlashAttnBwdSm80INS1_25CollectiveMainloopBwdSm80ILi2ELi2EN4cute5tupleIJNS5_1CILi128EEES8_NS7_ILi64EEEEEENS_10bfloat16_tEfNS_4arch4Sm80ELb0ELb0ELb1ELb0ELb1ELb0ELb0ELb0ELi2ELi4ELi4ELi4ELb0EEENS1_24CollectiveEpilogueBwdGQAISA_fSD_Li256ELb0ELb1EEENS1_19SingleTileSchedulerILb0ELb0ELb0ELi128EEEEEEEEEvNT_6ParamsE$_ZZN4cute6detail16composition_implINS_5tupleIJNS_1CILi16EEENS3_ILi2EEES5_S5_NS3_ILi4EEES5_EEENS2_IJNS3_ILi1EEEiiiNS3_ILi144EEENS3_ILi512EEEEEES6_S4_EEDaRKT_RKT0_RKT1_RKT2_ENKUlRKT_T0_E_clINS2_IJNS2_IJS5_S5_EEENS2_IJiiEEES8_S8_EEENS_17integral_constantIiLi3EEEEEDaSQ_SR_,@function
        .size           $_ZN7cutlass13device_kernelIN5flash19enable_sm80_to_sm89INS1_16FlashAttnBwdSm80INS1_25CollectiveMainloopBwdSm80ILi2ELi2EN4cute5tupleIJNS5_1CILi128EEES8_NS7_ILi64EEEEEENS_10bfloat16_tEfNS_4arch4Sm80ELb0ELb0ELb1ELb0ELb1ELb0ELb0ELb0ELi2ELi4ELi4ELi4ELb0EEENS1_24CollectiveEpilogueBwdGQAISA_fSD_Li256ELb0ELb1EEENS1_19SingleTileSchedulerILb0ELb0ELb0ELi128EEEEEEEEEvNT_6ParamsE$_ZZN4cute6detail16composition_implINS_5tupleIJNS_1CILi16EEENS3_ILi2EEES5_S5_NS3_ILi4EEES5_EEENS2_IJNS3_ILi1EEEiiiNS3_ILi144EEENS3_ILi512EEEEEES6_S4_EEDaRKT_RKT0_RKT1_RKT2_ENKUlRKT_T0_E_clINS2_IJNS2_IJS5_S5_EEENS2_IJiiEEES8_S8_EEENS_17integral_constantIiLi3EEEEEDaSQ_SR_,($_ZN7cutlass13device_kernelIN5flash19enable_sm80_to_sm89INS1_16FlashAttnBwdSm80INS1_25CollectiveMainloopBwdSm80ILi2ELi2EN4cute5tupleIJNS5_1CILi128EEES8_NS7_ILi64EEEEEENS_10bfloat16_tEfNS_4arch4Sm80ELb0ELb0ELb1ELb0ELb1ELb0ELb0ELb0ELi2ELi4ELi4ELi4ELb0EEENS1_24CollectiveEpilogueBwdGQAISA_fSD_Li256ELb0ELb1EEENS1_19SingleTileSchedulerILb0ELb0ELb0ELi128EEEEEEEEEvNT_6ParamsE$_ZZN4cute6detail16composition_implINS_5tupleIJNS_1CILi16EEENS3_ILi2EEES5_S5_NS3_ILi4EEES5_EEENS2_IJNS3_ILi1EEEiiiNS3_ILi144EEENS3_ILi512EEEEEES6_S4_EEDaRKT_RKT0_RKT1_RKT2_ENKUlRKT_T0_E_clINS2_IJNS2_IJS5_S5_EEENS2_IJiiEEES8_S8_EEENS_17integral_constantIiLi4EEEEEDaSQ_SR_ - $_ZN7cutlass13device_kernelIN5flash19enable_sm80_to_sm89INS1_16FlashAttnBwdSm80INS1_25CollectiveMainloopBwdSm80ILi2ELi2EN4cute5tupleIJNS5_1CILi128EEES8_NS7_ILi64EEEEEENS_10bfloat16_tEfNS_4arch4Sm80ELb0ELb0ELb1ELb0ELb1ELb0ELb0ELb0ELi2ELi4ELi4ELi4ELb0EEENS1_24CollectiveEpilogueBwdGQAISA_fSD_Li256ELb0ELb1EEENS1_19SingleTileSchedulerILb0ELb0ELb0ELi128EEEEEEEEEvNT_6ParamsE$_ZZN4cute6detail16composition_implINS_5tupleIJNS_1CILi16EEENS3_ILi2EEES5_S5_NS3_ILi4EEES5_EEENS2_IJNS3_ILi1EEEiiiNS3_ILi144EEENS3_ILi512EEEEEES6_S4_EEDaRKT_RKT0_RKT1_RKT2_ENKUlRKT_T0_E_clINS2_IJNS2_IJS5_S5_EEENS2_IJiiEEES8_S8_EEENS_17integral_constantIiLi3EEEEEDaSQ_SR_)
$_ZN7cutlass13device_kernelIN5flash19enable_sm80_to_sm89INS1_16FlashAttnBwdSm80INS1_25CollectiveMainloopBwdSm80ILi2ELi2EN4cute5tupleIJNS5_1CILi128EEES8_NS7_ILi64EEEEEENS_10bfloat16_tEfNS_4arch4Sm80ELb0ELb0ELb1ELb0ELb1ELb0ELb0ELb0ELi2ELi4ELi4ELi4ELb0EEENS1_24CollectiveEpilogueBwdGQAISA_fSD_Li256ELb0ELb1EEENS1_19SingleTileSchedulerILb0ELb0ELb0ELi128EEEEEEEEEvNT_6ParamsE$_ZZN4cute6detail16composition_implINS_5tupleIJNS_1CILi16EEENS3_ILi2EEES5_S5_NS3_ILi4EEES5_EEENS2_IJNS3_ILi1EEEiiiNS3_ILi144EEENS3_ILi512EEEEEES6_S4_EEDaRKT_RKT0_RKT1_RKT2_ENKUlRKT_T0_E_clINS2_IJNS2_IJS5_S5_EEENS2_IJiiEEES8_S8_EEENS_17integral_constantIiLi3EEEEEDaSQ_SR_:
[----:B------:R-:W-:-:S05]  /*cd90*/  IADD3 R5, R5, -c[0x0][0x20], RZ ;  /* 0x8000080005057a10 */ /* 0x000fca0007ffe0ff */
[----:B------:R1:W5:Y:S04]  /*cda0*/  LDL R2, [R5] ;  /* 0x0000000005027983 */ /* 0x0003680000100800 */
[----:B------:R1:W5:Y:S01]  /*cdb0*/  LDL R3, [R5+0x4] ;  /* 0x0000040005037983 */ /* 0x0003620000100800 */
[----:B------:R-:W-:Y:S02]  /*cdc0*/  IADD3 R4, R1, 0x16c8, RZ ;  /* 0x000016c801047810 */ /* 0x000fe40007ffe0ff */
[----:B------:R-:W-:Y:S02]  /*cdd0*/  MOV R6, 0xce00 ;  /* 0x0000ce0000067802 */ /* 0x000fe40000000f00 */
[----:B------:R-:W-:Y:S02]  /*cde0*/  IADD3 R4, R4, c[0x0][0x20], RZ ;  /* 0x0000080004047a10 */ /* 0x000fe40007ffe0ff */
[----:B-1---5:R-:W-:Y:S05]  /*cdf0*/  CALL.REL.NOINC `($_ZN7cutlass13device_kernelIN5flash19enable_sm80_to_sm89INS1_16FlashAttnBwdSm80INS1_25CollectiveMainloopBwdSm80ILi2ELi2EN4cute5tupleIJNS5_1CILi128EEES8_NS7_ILi64EEEEEENS_10bfloat16_tEfNS_4arch4Sm80ELb0ELb0ELb1ELb0ELb1ELb0ELb0ELb0ELi2ELi4ELi4ELi4ELb0EEENS1_24CollectiveEpilogueBwdGQAISA_fSD_Li256ELb0ELb1EEENS1_19SingleTileSchedulerILb0ELb0ELb0ELi128EEEEEEEEEvNT_6ParamsE$_ZN4cute3eso3ESOILb1ELb0EJNS_5tupleIJNS_1CILi2EEES4_EEENS2_IJiiEEENS3_ILi1EEES7_EEC2ERKS5_RKS6_RKS7_SE_) ;  /* 0xffffb72000007944 */ /* 0x022fea0003c3ffff */
[----:B-1----:R1:W5:Y:S01]  /*ce00*/  LDL.64 R2, [R1+0x16c8] ;  /* 0x0016c80001027983 */ /* 0x0023620000100a00 */
[----:B------:R-:W-:-:S04]  /*ce10*/  MOV R9, 0x0 ;  /* 0x0000000000097802 */ /* 0x000fc80000000f00 */
[----:B------:R-:W-:Y:S05]  /*ce20*/  RET.REL.NODEC R8 `(_ZN7cutlass13device_kernelIN5flash19enable_sm80_to_sm89INS1_16FlashAttnBwdSm80INS1_25CollectiveMainloopBwdSm80ILi2ELi2EN4cute5tupleIJNS5_1CILi128EEES8_NS7_ILi64EEEEEENS_10bfloat16_tEfNS_4arch4Sm80ELb0ELb0ELb1ELb0ELb1ELb0ELb0ELb0ELi2ELi4ELi4ELi4ELb0EEENS1_24CollectiveEpilogueBwdGQAISA_fSD_Li256ELb0ELb1EEENS1_19SingleTileSchedulerILb0ELb0ELb0ELi128EEEEEEEEEvNT_6ParamsE) ;  /* 0xffff31d008007950 */ /* 0x000fea0003c3ffff */
        .type           $_ZN7cutlass13device_kernelIN5flash19enable_sm80_to_sm89INS1_16FlashAttnBwdSm80INS1_25CollectiveMainloopBwdSm80ILi2ELi2EN4cute5tupleIJNS5_1CILi128EEES8_NS7_ILi64EEEEEENS_10bfloat16_tEfNS_4arch4Sm80ELb0ELb0ELb1ELb0ELb1ELb0ELb0ELb0ELi2ELi4ELi4ELi4ELb0EEENS1_24CollectiveEpilogueBwdGQAISA_fSD_Li256ELb0ELb1EEENS1_19SingleTileSchedulerILb0ELb0ELb0ELi128EEEEEEEEEvNT_6ParamsE$_ZZN4cute6detail16composition_implINS_5tupleIJNS_1CILi16EEENS3_ILi2EEES5_S5_NS3_ILi4EEES5_EEENS2_IJNS3_ILi1EEEiiiNS3_ILi144EEENS3_ILi512EEEEEES6_S4_EEDaRKT_RKT0_RKT1_RKT2_ENKUlRKT_T0_E_clINS2_IJNS2_IJS5_S5_EEENS2_IJiiEEES8_S8_EEENS_17integral_constantIiLi4EEEEEDaSQ_SR_,@function
        .size           $_ZN7cutlass13device_kernelIN5flash19enable_sm80_to_sm89INS1_16FlashAttnBwdSm80INS1_25CollectiveMainloopBwdSm80ILi2ELi2EN4cute5tupleIJNS5_1CILi128EEES8_NS7_ILi64EEEEEENS_10bfloat16_tEfNS_4arch4Sm80ELb0ELb0ELb1ELb0ELb1ELb0ELb0ELb0ELi2ELi4ELi4ELi4ELb0EEENS1_24CollectiveEpilogueBwdGQAISA_fSD_Li256ELb0ELb1EEENS1_19SingleTileSchedulerILb0ELb0ELb0ELi128EEEEEEEEEvNT_6ParamsE$_ZZN4cute6detail16composition_implINS_5tupleIJNS_1CILi16EEENS3_ILi2EEES5_S5_NS3_ILi4EEES5_EEENS2_IJNS3_ILi1EEEiiiNS3_ILi144EEENS3_ILi512EEEEEES6_S4_EEDaRKT_RKT0_RKT1_RKT2_ENKUlRKT_T0_E_clINS2_IJNS2_IJS5_S5_EEENS2_IJiiEEES8_S8_EEENS_17integral_constantIiLi4EEEEEDaSQ_SR_,($_ZN7cutlass13device_kernelIN5flash19enable_sm80_to_sm89INS1_16FlashAttnBwdSm80INS1_25CollectiveMainloopBwdSm80ILi2ELi2EN4cute5tupleIJNS5_1CILi128EEES8_NS7_ILi64EEEEEENS_10bfloat16_tEfNS_4arch4Sm80ELb0ELb0ELb1ELb0ELb1ELb0ELb0ELb0ELi2ELi4ELi4ELi4ELb0EEENS1_24CollectiveEpilogueBwdGQAISA_fSD_Li256ELb0ELb1EEENS1_19SingleTileSchedulerILb0ELb0ELb0ELi128EEEEEEEEEvNT_6ParamsE$_ZZN4cute6detail16composition_implINS_5tupleIJNS_1CILi8EEENS3_ILi2EEES5_S5_S4_S5_EEENS2_IJNS3_ILi1EEEiiiNS3_ILi72EEENS3_ILi512EEEEEENS2_IJNS2_IJS5_S5_EEES4_NS3_ILi4EEEEEENS2_IJNS2_IJS7_S4_EEENS3_ILi1024EEENS3_ILi16EEEEEEEEDaRKT_RKT0_RKT1_RKT2_ENKUlRKT_RKT0_E_clISB_SE_EEDaSW_SZ_ - $_ZN7cutlass13device_kernelIN5flash19enable_sm80_to_sm89INS1_16FlashAttnBwdSm80INS1_25CollectiveMainloopBwdSm80ILi2ELi2EN4cute5tupleIJNS5_1CILi128EEES8_NS7_ILi64EEEEEENS_10bfloat16_tEfNS_4arch4Sm80ELb0ELb0ELb1ELb0ELb1ELb0ELb0ELb0ELi2ELi4ELi4ELi4ELb0EEENS1_24CollectiveEpilogueBwdGQAISA_fSD_Li256ELb0ELb1EEENS1_19SingleTileSchedulerILb0ELb0ELb0ELi128EEEEEEEEEvNT_6ParamsE$_ZZN4cute6detail16composition_implINS_5tupleIJNS_1CILi16EEENS3_ILi2EEES5_S5_NS3_ILi4EEES5_EEENS2_IJNS3_ILi1EEEiiiNS3_ILi144EEENS3_ILi512EEEEEES6_S4_EEDaRKT_RKT0_RKT1_RKT2_ENKUlRKT_T0_E_clINS2_IJNS2_IJS5_S5_EEENS2_IJiiEEES8_S8_EEENS_17integral_constantIiLi4EEEEEDaSQ_SR_)
$_ZN7cutlass13device_kernelIN5flash19enable_sm80_to_sm89INS1_16FlashAttnBwdSm80INS1_25CollectiveMainloopBwdSm80ILi2ELi2EN4cute5tupleIJNS5_1CILi128EEES8_NS7_ILi64EEEEEENS_10bfloat16_tEfNS_4arch4Sm80ELb0ELb0ELb1ELb0ELb1ELb0ELb0ELb0ELi2ELi4ELi4ELi4ELb0EEENS1_24CollectiveEpilogueBwdGQAISA_fSD_Li256ELb0ELb1EEENS1_19SingleTileSchedulerILb0ELb0ELb0ELi128EEEEEEEEEvNT_6ParamsE$_ZZN4cute6detail16composition_implINS_5tupleIJNS_1CILi16EEENS3_ILi2EEES5_S5_NS3_ILi4EEES5_EEENS2_IJNS3_ILi1EEEiiiNS3_ILi144EEENS3_ILi512EEEEEES6_S4_EEDaRKT_RKT0_RKT1_RKT2_ENKUlRKT_T0_E_clINS2_IJNS2_IJS5_S5_EEENS2_IJiiEEES8_S8_EEENS_17integral_constantIiLi4EEEEEDaSQ_SR_:
        /* <DEDUP_REMOVED lines=10> */
        .type           $_ZN7cutlass13device_kernelIN5flash19enable_sm80_to_sm89INS1_16FlashAttnBwdSm80INS1_25CollectiveMainloopBwdSm80ILi2ELi2EN4cute5tupleIJNS5_1CILi128EEES8_NS7_ILi64EEEEEENS_10bfloat16_tEfNS_4arch4Sm80ELb0ELb0ELb1ELb0ELb1ELb0ELb0ELb0ELi2ELi4ELi4ELi4ELb0EEENS1_24CollectiveEpilogueBwdGQAISA_fSD_Li256ELb0ELb1EEENS1_19SingleTileSchedulerILb0ELb0ELb0ELi128EEEEEEEEEvNT_6ParamsE$_ZZN4cute6detail16composition_implINS_5tupleIJNS_1CILi8EEENS3_ILi2EEES5_S5_S4_S5_EEENS2_IJNS3_ILi1EEEiiiNS3_ILi72EEENS3_ILi512EEEEEENS2_IJNS2_IJS5_S5_EEES4_NS3_ILi4EEEEEENS2_IJNS2_IJS7_S4_EEENS3_ILi1024EEENS3_ILi16EEEEEEEEDaRKT_RKT0_RKT1_RKT2_ENKUlRKT_RKT0_E_clISB_SE_EEDaSW_SZ_,@function
        .size           $_ZN7cutlass13device_kernelIN5flash19enable_sm80_to_sm89INS1_16FlashAttnBwdSm80INS1_25CollectiveMainloopBwdSm80ILi2ELi2EN4cute5tupleIJNS5_1CILi128EEES8_NS7_ILi64EEEEEENS_10bfloat16_tEfNS_4arch4Sm80ELb0ELb0ELb1ELb0ELb1ELb0ELb0ELb0ELi2ELi4ELi4ELi4ELb0EEENS1_24CollectiveEpilogueBwdGQAISA_fSD_Li256ELb0ELb1EEENS1_19SingleTileSchedulerILb0ELb0ELb0ELi128EEEEEEEEEvNT_6ParamsE$_ZZN4cute6detail16composition_implINS_5tupleIJNS_1CILi8EEENS3_ILi2EEES5_S5_S4_S5_EEENS2_IJNS3_ILi1EEEiiiNS3_ILi72EEENS3_ILi512EEEEEENS2_IJNS2_IJS5_S5_EEES4_NS3_ILi4EEEEEENS2_IJNS2_IJS7_S4_EEENS3_ILi1024EEENS3_ILi16EEEEEEEEDaRKT_RKT0_RKT1_RKT2_ENKUlRKT_RKT0_E_clISB_SE_EEDaSW_SZ_,($_ZN7cutlass13device_kernelIN5flash19enable_sm80_to_sm89INS1_16FlashAttnBwdSm80INS1_25CollectiveMainloopBwdSm80ILi2ELi2EN4cute5tupleIJNS5_1CILi128EEES8_NS7_ILi64EEEEEENS_10bfloat16_tEfNS_4arch4Sm80ELb0ELb0ELb1ELb0ELb1ELb0ELb0ELb0ELi2ELi4ELi4ELi4ELb0EEENS1_24CollectiveEpilogueBwdGQAISA_fSD_Li256ELb0ELb1EEENS1_19SingleTileSchedulerILb0ELb0ELb0ELi128EEEEEEEEEvNT_6ParamsE$_ZZN4cute6detail16composition_implINS_5tupleIJNS_1CILi8EEENS3_ILi2EEES5_S5_S4_S5_EEENS2_IJNS3_ILi1EEEiiiNS3_ILi72EEENS3_ILi512EEEEEENS2_IJNS2_IJS5_S5_EEES4_NS3_ILi4EEEEEENS2_IJNS2_IJS7_S4_EEENS3_ILi1024EEENS3_ILi16EEEEEEEEDaRKT_RKT0_RKT1_RKT2_ENKUlRKT_RKT0_E_clISC_SG_EEDaSW_SZ_ - $_ZN7cutlass13device_kernelIN5flash19enable_sm80_to_sm89INS1_16FlashAttnBwdSm80INS1_25CollectiveMainloopBwdSm80ILi2ELi2EN4cute5tupleIJNS5_1CILi128EEES8_NS7_ILi64EEEEEENS_10bfloat16_tEfNS_4arch4Sm80ELb0ELb0ELb1ELb0ELb1ELb0ELb0ELb0ELi2ELi4ELi4ELi4ELb0EEENS1_24CollectiveEpilogueBwdGQAISA_fSD_Li256ELb0ELb1EEENS1_19SingleTileSchedulerILb0ELb0ELb0ELi128EEEEEEEEEvNT_6ParamsE$_ZZN4cute6detail16composition_implINS_5tupleIJNS_1CILi8EEENS3_ILi2EEES5_S5_S4_S5_EEENS2_IJNS3_ILi1EEEiiiNS3_ILi72EEENS3_ILi512EEEEEENS2_IJNS2_IJS5_S5_EEES4_NS3_ILi4EEEEEENS2_IJNS2_IJS7_S4_EEENS3_ILi1024EEENS3_ILi16EEEEEEEEDaRKT_RKT0_RKT1_RKT2_ENKUlRKT_RKT0_E_clISB_SE_EEDaSW_SZ_)
$_ZN7cutlass13device_kernelIN5flash19enable_sm80_to_sm89INS1_16FlashAttnBwdSm80INS1_25CollectiveMainloopBwdSm80ILi2ELi2EN4cute5tupleIJNS5_1CILi128EEES8_NS7_ILi64EEEEEENS_10bfloat16_tEfNS_4arch4Sm80ELb0ELb0ELb1ELb0ELb1ELb0ELb0ELb0ELi2ELi4ELi4ELi4ELb0EEENS1_24CollectiveEpilogueBwdGQAISA_fSD_Li256ELb0ELb1EEENS1_19SingleTileSchedulerILb0ELb0ELb0ELi128EEEEEEEEEvNT_6ParamsE$_ZZN4cute6detail16composition_implINS_5tupleIJNS_1CILi8EEENS3_ILi2EEES5_S5_S4_S5_EEENS2_IJNS3_ILi1EEEiiiNS3_ILi72EEENS3_ILi512EEEEEENS2_IJNS2_IJS5_S5_EEES4_NS3_ILi4EEEEEENS2_IJNS2_IJS7_S4_EEENS3_ILi1024EEENS3_ILi16EEEEEEEEDaRKT_RKT0_RKT1_RKT2_ENKUlRKT_RKT0_E_clISB_SE_EEDaSW_SZ_:
[----:B------:R-:W-:Y:S02]  /*ced0*/  IADD3 R37, R1, 0x1380, RZ ;  /* 0x0000138001257810 */ /* 0x000fe40007ffe0ff */
[----:B------:R-:W-:Y:S02]  /*cee0*/  MOV R68, 0xcf20 ;  /* 0x0000cf2000447802 */ /* 0x000fe40000000f00 */
[----:B------:R-:W-:-:S04]  /*cef0*/  IADD3 R37, R37, c[0x0][0x20], RZ ;  /* 0x0000080025257a10 */ /* 0x000fc80007ffe0ff */
[----:B------:R-:W-:Y:S02]  /*cf00*/  IADD3 R62, R37, 0x4, RZ ;  /* 0x00000004253e7810 */ /* 0x000fe40007ffe0ff */
[----:B------:R-:W-:Y:S05]  /*cf10*/  CALL.REL.NOINC `($_ZN7cutlass13device_kernelIN5flash19enable_sm80_to_sm89INS1_16FlashAttnBwdSm80INS1_25CollectiveMainloopBwdSm80ILi2ELi2EN4cute5tupleIJNS5_1CILi128EEES8_NS7_ILi64EEEEEENS_10bfloat16_tEfNS_4arch4Sm80ELb0ELb0ELb1ELb0ELb1ELb0ELb0ELb0ELi2ELi4ELi4ELi4ELb0EEENS1_24CollectiveEpilogueBwdGQAISA_fSD_Li256ELb0ELb1EEENS1_19SingleTileSchedulerILb0ELb0ELb0ELi128EEEEEEEEEvNT_6ParamsE$_ZZN4cute6detail16composition_implINS_5tupleIJNS_1CILi8EEENS3_ILi2EEES5_S5_S4_S5_EEENS2_IJNS3_ILi1EEEiiiNS3_ILi72EEENS3_ILi512EEEEEENS2_IJS5_S5_EEENS2_IJS7_S4_EEEEEDaRKT_RKT0_RKT1_RKT2_ENKUlRKT_RKT0_E_clIS5_S4_EEDaSR_SU_) ;  /* 0x000009d000007944 */ /* 0x000fea0003c00000 */
[----:B------:R-:W-:Y:S02]  /*cf20*/  MOV R4, 0xcf40 ;  /* 0x0000cf4000047802 */ /* 0x000fe40000000f00 */
[----:B-1---5:R-:W-:Y:S05]  /*cf30*/  CALL.REL.NOINC `($_ZN7cutlass13device_kernelIN5flash19enable_sm80_to_sm89INS1_16FlashAttnBwdSm80INS1_25CollectiveMainloopBwdSm80ILi2ELi2EN4cute5tupleIJNS5_1CILi128EEES8_NS7_ILi64EEEEEENS_10bfloat16_tEfNS_4arch4Sm80ELb0ELb0ELb1ELb0ELb1ELb0ELb0ELb0ELi2ELi4ELi4ELi4ELb0EEENS1_24CollectiveEpilogueBwdGQAISA_fSD_Li256ELb0ELb1EEENS1_19SingleTileSchedulerILb0ELb0ELb0ELi128EEEEEEEEEvNT_6ParamsE$_ZN4cute3eso3ESOILb1ELb0EJNS_1CILi1EEEiEEC2ERKS3_RKi) ;  /* 0xffffa6e000007944 */ /* 0x022fea0003c3ffff */
[----:B-1----:R1:W5:Y:S01]  /*cf40*/  LDL R2, [R1+0x1384] ;  /* 0x0013840001027983 */ /* 0x0023620000100800 */
[----:B------:R-:W-:-:S03]  /*cf50*/  MOV R6, 0xcf70 ;  /* 0x0000cf7000067802 */ /* 0x000fc60000000f00 */
[----:B-1---5:R-:W-:Y:S05]  /*cf60*/  CALL.REL.NOINC `($_ZN7cutlass13device_kernelIN5flash19enable_sm80_to_sm89INS1_16FlashAttnBwdSm80INS1_25CollectiveMainloopBwdSm80ILi2ELi2EN4cute5tupleIJNS5_1CILi128EEES8_NS7_ILi64EEEEEENS_10bfloat16_tEfNS_4arch4Sm80ELb0ELb0ELb1ELb0ELb1ELb0ELb0ELb0ELi2ELi4ELi4ELi4ELb0EEENS1_24CollectiveEpilogueBwdGQAISA_fSD_Li256ELb0ELb1EEENS1_19SingleTileSchedulerILb0ELb0ELb0ELi128EEEEEEEEEvNT_6ParamsE$_ZN4cute5tupleIJNS0_IJNS_1CILi2EEES2_EEENS0_IJNS1_ILi1EEEiEEEEEC2ERKS3_RKS5_) ;  /* 0xffffd58000007944 */ /* 0x022fea0003c3ffff */
[----:B------:R1:W5:Y:S01]  /*cf70*/  LDL R37, [R1+0x1380] ;  /* 0x0013800001257983 */ /* 0x0003620000100800 */
[----:B------:R-:W-:Y:S02]  /*cf80*/  MOV R2, R10 ;  /* 0x0000000a00027202 */ /* 0x000fe40000000f00 */
[----:B------:R-:W-:-:S04]  /*cf90*/  MOV R3, 0x0 ;  /* 0x0000000000037802 */ /* 0x000fc80000000f00 */
[----:B------:R-:W-:Y:S05]  /*cfa0*/  RET.REL.NODEC R2 `(_ZN7cutlass13device_kernelIN5flash19enable_sm80_to_sm89INS1_16FlashAttnBwdSm80INS1_25CollectiveMainloopBwdSm80ILi2ELi2EN4cute5tupleIJNS5_1CILi128EEES8_NS7_ILi64EEEEEENS_10bfloat16_tEfNS_4arch4Sm80ELb0ELb0ELb1ELb0ELb1ELb0ELb0ELb0ELi2ELi4ELi4ELi4ELb0EEENS1_24CollectiveEpilogueBwdGQAISA_fSD_Li256ELb0ELb1EEENS1_19SingleTileSchedulerILb0ELb0ELb0ELi128EEEEEEEEEvNT_6ParamsE) ;  /* 0xffff305002007950 */ /* 0x000fea0003c3ffff */
        .type           $_ZN7cutlass13device_kernelIN5flash19enable_sm80_to_sm89INS1_16FlashAttnBwdSm80INS1_25CollectiveMainloopBwdSm80ILi2ELi2EN4cute5tupleIJNS5_1CILi128EEES8_NS7_ILi64EEEEEENS_10bfloat16_tEfNS_4arch4Sm80ELb0ELb0ELb1ELb0ELb1ELb0ELb0ELb0ELi2ELi4ELi4ELi4ELb0EEENS1_24CollectiveEpilogueBwdGQAISA_fSD_Li256ELb0ELb1EEENS1_19SingleTileSchedulerILb0ELb0ELb0ELi128EEEEEEEEEvNT_6ParamsE$_ZZN4cute6detail16composition_implINS_5tupleIJNS_1CILi8EEENS3_ILi2EEES5_S5_S4_S5_EEENS2_IJNS3_ILi1EEEiiiNS3_ILi72EEENS3_ILi512EEEEEENS2_IJNS2_IJS5_S5_EEES4_NS3_ILi4EEEEEENS2_IJNS2_IJS7_S4_EEENS3_ILi1024EEENS3_ILi16EEEEEEEEDaRKT_RKT0_RKT1_RKT2_ENKUlRKT_RKT0_E_clISC_SG_EEDaSW_SZ_,@function
        .size           $_ZN7cutlass13device_kernelIN5flash19enable_sm80_to_sm89INS1_16FlashAttnBwdSm80INS1_25CollectiveMainloopBwdSm80ILi2ELi2EN4cute5tupleIJNS5_1CILi128EEES8_NS7_ILi64EEEEEENS_10bfloat16_tEfNS_4arch4Sm80ELb0ELb0ELb1ELb0ELb1ELb0ELb0ELb0ELi2ELi4ELi4ELi4ELb0EEENS1_24CollectiveEpilogueBwdGQAISA_fSD_Li256ELb0ELb1EEENS1_19SingleTileSchedulerILb0ELb0ELb0ELi128EEEEEEEEEvNT_6ParamsE$_ZZN4cute6detail16composition_implINS_5tupleIJNS_1CILi8EEENS3_ILi2EEES5_S5_S4_S5_EEENS2_IJNS3_ILi1EEEiiiNS3_ILi72EEENS3_ILi512EEEEEENS2_IJNS2_IJS5_S5_EEES4_NS3_ILi4EEEEEENS2_IJNS2_IJS7_S4_EEENS3_ILi1024EEENS3_ILi16EEEEEEEEDaRKT_RKT0_RKT1_RKT2_ENKUlRKT_RKT0_E_clISC_SG_EEDaSW_SZ_,($_ZN7cutlass13device_kernelIN5flash19enable_sm80_to_sm89INS1_16FlashAttnBwdSm80INS1_25CollectiveMainloopBwdSm80ILi2ELi2EN4cute5tupleIJNS5_1CILi128EEES8_NS7_ILi64EEEEEENS_10bfloat16_tEfNS_4arch4Sm80ELb0ELb0ELb1ELb0ELb1ELb0ELb0ELb0ELi2ELi4ELi4ELi4ELb0EEENS1_24CollectiveEpilogueBwdGQAISA_fSD_Li256ELb0ELb1EEENS1_19SingleTileSchedulerILb0ELb0ELb0ELi128EEEEEEEEEvNT_6ParamsE$_ZZN4cute6detail16composition_implINS_5tupleIJNS_1CILi8EEENS3_ILi2EEES5_S5_S4_S5_EEENS2_IJNS3_ILi1EEEiiiNS3_ILi72EEENS3_ILi512EEEEEENS2_IJNS2_IJS5_S5_S5_EEES5_NS2_IJNS3_ILi4EEES5_EEEEEENS2_IJNS2_IJS7_S9_S4_EEENS3_ILi4096EEENS2_IJNS3_ILi16EEENS3_ILi8192EEEEEEEEEEEDaRKT_RKT0_RKT1_RKT2_ENKUlRKT_RKT0_E_clISB_SF_EEDaSZ_S12_ - $_ZN7cutlass13device_kernelIN5flash19enable_sm80_to_sm89INS1_16FlashAttnBwdSm80INS1_25CollectiveMainloopBwdSm80ILi2ELi2EN4cute5tupleIJNS5_1CILi128EEES8_NS7_ILi64EEEEEENS_10bfloat16_tEfNS_4arch4Sm80ELb0ELb0ELb1ELb0ELb1ELb0ELb0ELb0ELi2ELi4ELi4ELi4ELb0EEENS1_24CollectiveEpilogueBwdGQAISA_fSD_Li256ELb0ELb1EEENS1_19SingleTileSchedulerILb0ELb0ELb0ELi128EEEEEEEEEvNT_6ParamsE$_ZZN4cute6detail16composition_implINS_5tupleIJNS_1CILi8EEENS3_ILi2EEES5_S5_S4_S5_EEENS2_IJNS3_ILi1EEEiiiNS3_ILi72EEENS3_ILi512EEEEEENS2_IJNS2_IJS5_S5_EEES4_NS3_ILi4EEEEEENS2_IJNS2_IJS7_S4_EEENS3_ILi1024EEENS3_ILi16EEEEEEEEDaRKT_RKT0_RKT1_RKT2_ENKUlRKT_RKT0_E_clISC_SG_EEDaSW_SZ_)
$_ZN7cutlass13device_kernelIN5flash19enable_sm80_to_sm89INS1_16FlashAttnBwdSm80INS1_25CollectiveMainloopBwdSm80ILi2ELi2EN4cute5tupleIJNS5_1CILi128EEES8_NS7_ILi64EEEEEENS_10bfloat16_tEfNS_4arch4Sm80ELb0ELb0ELb1ELb0ELb1ELb0ELb0ELb0ELi2ELi4ELi4ELi4ELb0EEENS1_24CollectiveEpilogueBwdGQAISA_fSD_Li256ELb0ELb1EEENS1_19SingleTileSchedulerILb0ELb0ELb0ELi128EEEEEEEEEvNT_6ParamsE$_ZZN4cute6detail16composition_implINS_5tupleIJNS_1CILi8EEENS3_ILi2EEES5_S5_S4_S5_EEENS2_IJNS3_ILi1EEEiiiNS3_ILi72EEENS3_ILi512EEEEEENS2_IJNS2_IJS5_S5_EEES4_NS3_ILi4EEEEEENS2_IJNS2_IJS7_S4_EEENS3_ILi1024EEENS3_ILi16EEEEEEEEDaRKT_RKT0_RKT1_RKT2_ENKUlRKT_RKT0_E_clISC_SG_EEDaSW_SZ_:
[----:B------:R-:W-:Y:S01]  /*cfb0*/  IMAD.MOV.U32 R8, RZ, RZ, R2 ;  /* 0x000000ffff087224 */ /* 0x000fe200078e0002 */
[----:B------:R-:W-:Y:S01]  /*cfc0*/  IADD3 R49, R4, -c[0x0][0x20], RZ ;  /* 0x8000080004317a10 */ /* 0x000fe20007ffe0ff */
[----:B------:R-:W-:Y:S02]  /*cfd0*/  IMAD.MOV.U32 R9, RZ, RZ, R45 ;  /* 0x000000ffff097224 */ /* 0x000fe400078e002d */
[----:B------:R-:W-:-:S03]  /*cfe0*/  IMAD.MOV.U32 R5, RZ, RZ, R7 ;  /* 0x000000ffff057224 */ /* 0x000fc600078e0007 */
[----:B------:R1:W-:Y:S04]  /*cff0*/  STL.64 [R1+0x13a0], R8 ;  /* 0x0013a00801007387 */ /* 0x0003e80000100a00 */
[----:B------:R1:W-:Y:S04]  /*d000*/  STL.64 [R1+0x13a8], R4 ;  /* 0x0013a80401007387 */ /* 0x0003e80000100a00 */
[----:B------:R1:W5:Y:S01]  /*d010*/  LDL R3, [R49+0x4] ;  /* 0x0000040031037983 */ /* 0x0003620000100800 */
[----:B------:R-:W-:Y:S02]  /*d020*/  IADD3 R45, R1, 0x1380, RZ ;  /* 0x00001380012d7810 */ /* 0x000fe40007ffe0ff */
[----:B------:R-:W-:-:S02]  /*d030*/  MOV R6, 0xd0a0 ;  /* 0x0000d0a000067802 */ /* 0x000fc40000000f00 */
[----:B------:R-:W-:-:S04]  /*d040*/  IADD3 R45, P1, R45, c[0x0][0x20], RZ ;  /* 0x000008002d2d7a10 */ /* 0x000fc80007f3e0ff */
[C---:B------:R-:W-:Y:S01]  /*d050*/  IADD3 R62, P0, R45.reuse, 0x20, RZ ;  /* 0x000000202d3e7810 */ /* 0x040fe20007f1e0ff */
[----:B------:R-:W-:Y:S01]  /*d060*/  IMAD.X R2, RZ, RZ, c[0x0][0x24], P1 ;  /* 0x00000900ff027624 */ /* 0x000fe200008e06ff */
[----:B------:R-:W-:-:S03]  /*d070*/  IADD3 R7, R45, 0x30, RZ ;  /* 0x000000302d077810 */ /* 0x000fc60007ffe0ff */
[----:B------:R-:W-:-:S03]  /*d080*/  IMAD.X R63, RZ, RZ, R2, P0 ;  /* 0x000000ffff3f7224 */ /* 0x000fc600000e0602 */
[----:B-1---5:R-:W-:Y:S05]  /*d090*/  CALL.REL.NOINC `($_ZN7cutlass13device_kernelIN5flash19enable_sm80_to_sm89INS1_16FlashAttnBwdSm80INS1_25CollectiveMainloopBwdSm80ILi2ELi2EN4cute5tupleIJNS5_1CILi128EEES8_NS7_ILi64EEEEEENS_10bfloat16_tEfNS_4arch4Sm80ELb0ELb0ELb1ELb0ELb1ELb0ELb0ELb0ELi2ELi4ELi4ELi4ELb0EEENS1_24CollectiveEpilogueBwdGQAISA_fSD_Li256ELb0ELb1EEENS1_19SingleTileSchedulerILb0ELb0ELb0ELi128EEEEEEEEEvNT_6ParamsE$_ZZN4cute6detail16composition_implINS_5tupleIJNS_1CILi8EEENS3_ILi2EEES5_S5_S4_S5_EEENS2_IJNS3_ILi1EEEiiiNS3_ILi72EEENS3_ILi512EEEEEENS3_ILi4EEENS3_ILi16EEEEEDaRKT_RKT0_RKT1_RKT2_ENKUlRKT_T0_E_clINS2_IJNS2_IJEEESV_SB_S7_EEENS_17integral_constantIiLi2EEEEEDaSR_SS_) ;  /* 0x00000d4000007944 */ /* 0x022fea0003c00000 */
[----:B-----5:R2:W-:Y:S04]  /*d0a0*/  STL [R1+0x1398], R2 ;  /* 0x0013980201007387 */ /* 0x0205e80000100800 */
[----:B------:R2:W-:Y:S04]  /*d0b0*/  STL.64 [R1+0x1390], R62 ;  /* 0x0013903e01007387 */ /* 0x0005e80000100a00 */
[----:B------:R2:W5:Y:S01]  /*d0c0*/  LDL R6, [R49+0x8] ;  /* 0x0000080031067983 */ /* 0x0005620000100800 */
[----:B------:R-:W-:Y:S02]  /*d0d0*/  IADD3 R10, R45, 0x18, RZ ;  /* 0x000000182d0a7810 */ /* 0x000fe40007ffe0ff */
[----:B------:R-:W-:-:S02]  /*d0e0*/  MOV R72, 0xd100 ;  /* 0x0000d10000487802 */ /* 0x000fc40000000f00 */
[----:B-12--5:R-:W-:Y:S05]  /*d0f0*/  CALL.REL.NOINC `($_ZN7cutlass13device_kernelIN5flash19enable_sm80_to_sm89INS1_16FlashAttnBwdSm80INS1_25CollectiveMainloopBwdSm80ILi2ELi2EN4cute5tupleIJNS5_1CILi128EEES8_NS7_ILi64EEEEEENS_10bfloat16_tEfNS_4arch4Sm80ELb0ELb0ELb1ELb0ELb1ELb0ELb0ELb0ELi2ELi4ELi4ELi4ELb0EEENS1_24CollectiveEpilogueBwdGQAISA_fSD_Li256ELb0ELb1EEENS1_19SingleTileSchedulerILb0ELb0ELb0ELi128EEEEEEEEEvNT_6ParamsE$_ZZN4cute6detail16composition_implINS_5tupleIJNS_1CILi8EEENS3_ILi2EEES5_S5_S4_S5_EEENS2_IJNS3_ILi1EEEiiiNS3_ILi72EEENS3_ILi512EEEEEENS3_ILi4EEENS3_ILi16EEEEEDaRKT_RKT0_RKT1_RKT2_ENKUlRKT_T0_E_clINS2_IJNS2_IJS5_EEENS2_IJiEEES5_S7_EEENS_17integral_constantIiLi3EEEEEDaSR_SS_) ;  /* 0x00000db000007944 */ /* 0x026fea0003c00000 */
[----:B------:R-:W2:Y:S01]  /*d100*/  LDL.64 R62, [R1+0x1390] ;  /* 0x00139000013e7983 */ /* 0x000ea20000100a00 */
[----:B------:R-:W-:-:S02]  /*d110*/  IADD3 R5, R45, 0x8, RZ ;  /* 0x000000082d057810 */ /* 0x000fc40007ffe0ff */
[----:B------:R-:W-:Y:S01]  /*d120*/  MOV R8, 0xd160 ;  /* 0x0000d16000087802 */ /* 0x000fe20000000f00 */
[----:B-----5:R3:W-:Y:S04]  /*d130*/  STL.64 [R1+0x1388], R2 ;  /* 0x0013880201007387 */ /* 0x0207e80000100a00 */
[----:B--2---:R3:W-:Y:S02]  /*d140*/  STL.64 [R1+0x1380], R62 ;  /* 0x0013803e01007387 */ /* 0x0047e40000100a00 */
[----:B-1-3--:R-:W-:Y:S05]  /*d150*/  CALL.REL.NOINC `($_ZN7cutlass13device_kernelIN5flash19enable_sm80_to_sm89INS1_16FlashAttnBwdSm80INS1_25CollectiveMainloopBwdSm80ILi2ELi2EN4cute5tupleIJNS5_1CILi128EEES8_NS7_ILi64EEEEEENS_10bfloat16_tEfNS_4arch4Sm80ELb0ELb0ELb1ELb0ELb1ELb0ELb0ELb0ELi2ELi4ELi4ELi4ELb0EEENS1_24CollectiveEpilogueBwdGQAISA_fSD_Li256ELb0ELb1EEENS1_19SingleTileSchedulerILb0ELb0ELb0ELi128EEEEEEEEEvNT_6ParamsE$_ZZN4cute6detail16composition_implINS_5tupleIJNS_1CILi8EEENS3_ILi2EEES5_S5_S4_S5_EEENS2_IJNS3_ILi1EEEiiiNS3_ILi72EEENS3_ILi512EEEEEENS3_ILi4EEENS3_ILi16EEEEEDaRKT_RKT0_RKT1_RKT2_ENKUlRKT_T0_E_clINS2_IJNS2_IJS5_S5_EEENS2_IJiiEEES7_S7_EEENS_17integral_constantIiLi4EEEEEDaSR_SS_) ;  /* 0x00000e5000007944 */ /* 0x00afea0003c00000 */
[----:B-----5:R-:W-:Y:S01]  /*d160*/  IMAD.MOV.U32 R8, RZ, RZ, R3 ;  /* 0x000000ffff087224 */ /* 0x020fe200078e0003 */
[----:B------:R-:W-:Y:S02]  /*d170*/  MOV R3, R7 ;  /* 0x0000000700037202 */ /* 0x000fe40000000f00 */
[----:B------:R-:W-:Y:S02]  /*d180*/  MOV R6, 0xd1a0 ;  /* 0x0000d1a000067802 */ /* 0x000fe40000000f00 */
[----:B-1----:R-:W-:Y:S05]  /*d190*/  CALL.REL.NOINC `($_ZN7cutlass13device_kernelIN5flash19enable_sm80_to_sm89INS1_16FlashAttnBwdSm80INS1_25CollectiveMainloopBwdSm80ILi2ELi2EN4cute5tupleIJNS5_1CILi128EEES8_NS7_ILi64EEEEEENS_10bfloat16_tEfNS_4arch4Sm80ELb0ELb0ELb1ELb0ELb1ELb0ELb0ELb0ELi2ELi4ELi4ELi4ELb0EEENS1_24CollectiveEpilogueBwdGQAISA_fSD_Li256ELb0ELb1EEENS1_19SingleTileSchedulerILb0ELb0ELb0ELi128EEEEEEEEEvNT_6ParamsE$_ZN4cute5tupleIJNS0_IJNS_1CILi2EEES2_EEENS0_IJiiEEEEEC2ERKS3_RKS4_) ;  /* 0xffffd44000007944 */ /* 0x002fea0003c3ffff */
[----:B------:R1:W5:Y:S01]  /*d1a0*/  LDL.64 R2, [R1+0x13b0] ;  /* 0x0013b00001027983 */ /* 0x0003620000100a00 */
[----:B------:R-:W-:-:S04]  /*d1b0*/  MOV R45, 0x0 ;  /* 0x00000000002d7802 */ /* 0x000fc80000000f00 */
[----:B------:R-:W-:Y:S05]  /*d1c0*/  RET.REL.NODEC R44 `(_ZN7cutlass13device_kernelIN5flash19enable_sm80_to_sm89INS1_16FlashAttnBwdSm80INS1_25CollectiveMainloopBwdSm80ILi2ELi2EN4cute5tupleIJNS5_1CILi128EEES8_NS7_ILi64EEEEEENS_10bfloat16_tEfNS_4arch4Sm80ELb0ELb0ELb1ELb0ELb1ELb0ELb0ELb0ELi2ELi4ELi4ELi4ELb0EEENS1_24CollectiveEpilogueBwdGQAISA_fSD_Li256ELb0ELb1EEENS1_19SingleTileSchedulerILb0ELb0ELb0ELi128EEEEEEEEEvNT_6ParamsE) ;  /* 0xffff2e302c007950 */ /* 0x000fea0003c3ffff */
        .type           $_ZN7cutlass13device_kernelIN5flash19enable_sm80_to_sm89INS1_16FlashAttnBwdSm80INS1_25CollectiveMainloopBwdSm80ILi2ELi2EN4cute5tupleIJNS5_1CILi128EEES8_NS7_ILi64EEEEEENS_10bfloat16_tEfNS_4arch4Sm80ELb0ELb0ELb1ELb0ELb1ELb0ELb0ELb0ELi2ELi4ELi4ELi4ELb0EEENS1_24CollectiveEpilogueBwdGQAISA_fSD_Li256ELb0ELb1EEENS1_19SingleTileSchedulerILb0ELb0ELb0ELi128EEEEEEEEEvNT_6ParamsE$_ZZN4cute6detail16composition_implINS_5tupleIJNS_1CILi8EEENS3_ILi2EEES5_S5_S4_S5_EEENS2_IJNS3_ILi1EEEiiiNS3_ILi72EEENS3_ILi512EEEEEENS2_IJNS2_IJS5_S5_S5_EEES5_NS2_IJNS3_ILi4EEES5_EEEEEENS2_IJNS2_IJS7_S9_S4_EEENS3_ILi4096EEENS2_IJNS3_ILi16EEENS3_ILi8192EEEEEEEEEEEDaRKT_RKT0_RKT1_RKT2_ENKUlRKT_RKT0_E_clISB_SF_EEDaSZ_S12_,@function
        .size           $_ZN7cutlass13device_kernelIN5flash19enable_sm80_to_sm89INS1_16FlashAttnBwdSm80INS1_25CollectiveMainloopBwdSm80ILi2ELi2EN4cute5tupleIJNS5_1CILi128EEES8_NS7_ILi64EEEEEENS_10bfloat16_tEfNS_4arch4Sm80ELb0ELb0ELb1ELb0ELb1ELb0ELb0ELb0ELi2ELi4ELi4ELi4ELb0EEENS1_24CollectiveEpilogueBwdGQAISA_fSD_Li256ELb0ELb1EEENS1_19SingleTileSchedulerILb0ELb0ELb0ELi128EEEEEEEEEvNT_6ParamsE$_ZZN4cute6detail16composition_implINS_5tupleIJNS_1CILi8EEENS3_ILi2EEES5_S5_S4_S5_EEENS2_IJNS3_ILi1EEEiiiNS3_ILi72EEENS3_ILi512EEEEEENS2_IJNS2_IJS5_S5_S5_EEES5_NS2_IJNS3_ILi4EEES5_EEEEEENS2_IJNS2_IJS7_S9_S4_EEENS3_ILi4096EEENS2_IJNS3_ILi16EEENS3_ILi8192EEEEEEEEEEEDaRKT_RKT0_RKT1_RKT2_ENKUlRKT_RKT0_E_clISB_SF_EEDaSZ_S12_,($_ZN7cutlass13device_kernelIN5flash19enable_sm80_to_sm89INS1_16FlashAttnBwdSm80INS1_25CollectiveMainloopBwdSm80ILi2ELi2EN4cute5tupleIJNS5_1CILi128EEES8_NS7_ILi64EEEEEENS_10bfloat16_tEfNS_4arch4Sm80ELb0ELb0ELb1ELb0ELb1ELb0ELb0ELb0ELi2ELi4ELi4ELi4ELb0EEENS1_24CollectiveEpilogueBwdGQAISA_fSD_Li256ELb0ELb1EEENS1_19SingleTileSchedulerILb0ELb0ELb0ELi128EEEEEEEEEvNT_6ParamsE$_ZZN4cute6detail16composition_implINS_5tupleIJNS_1CILi8EEENS3_ILi2EEES5_S5_S4_S5_EEENS2_IJNS3_ILi1EEEiiiNS3_ILi72EEENS3_ILi512EEEEEENS2_IJNS2_IJS5_S5_S5_EEES5_NS2_IJNS3_ILi4EEES5_EEEEEENS2_IJNS2_IJS7_S9_S4_EEENS3_ILi4096EEENS2_IJNS3_ILi16EEENS3_ILi8192EEEEEEEEEEEDaRKT_RKT0_RKT1_RKT2_ENKUlRKT_RKT0_E_clISD_SJ_EEDaSZ_S12_ - $_ZN7cutlass13device_kernelIN5flash19enable_sm80_to_sm89INS1_16FlashAttnBwdSm80INS1_25CollectiveMainloopBwdSm80ILi2ELi2EN4cute5tupleIJNS5_1CILi128EEES8_NS7_ILi64EEEEEENS_10bfloat16_tEfNS_4arch4Sm80ELb0ELb0ELb1ELb0ELb1ELb0ELb0ELb0ELi2ELi4ELi4ELi4ELb0EEENS1_24CollectiveEpilogueBwdGQAISA_fSD_Li256ELb0ELb1EEENS1_19SingleTileSchedulerILb0ELb0ELb0ELi128EEEEEEEEEvNT_6ParamsE$_ZZN4cute6detail16composition_implINS_5tupleIJNS_1CILi8EEENS3_ILi2EEES5_S5_S4_S5_EEENS2_IJNS3_ILi1EEEiiiNS3_ILi72EEENS3_ILi512EEEEEENS2_IJNS2_IJS5_S5_S5_EEES5_NS2_IJNS3_ILi4EEES5_EEEEEENS2_IJNS2_IJS7_S9_S4_EEENS3_ILi4096EEENS2_IJNS3_ILi16EEENS3_ILi8192EEEEEEEEEEEDaRKT_RKT0_RKT1_RKT2_ENKUlRKT_RKT0_E_clISB_SF_EEDaSZ_S12_)
$_ZN7cutlass13device_kernelIN5flash19enable_sm80_to_sm89INS1_16FlashAttnBwdSm80INS1_25CollectiveMainloopBwdSm80ILi2ELi2EN4cute5tupleIJNS5_1CILi128EEES8_NS7_ILi64EEEEEENS_10bfloat16_tEfNS_4arch4Sm80ELb0ELb0ELb1ELb0ELb1ELb0ELb0ELb0ELi2ELi4ELi4ELi4ELb0EEENS1_24CollectiveEpilogueBwdGQAISA_fSD_Li256ELb0ELb1EEENS1_19SingleTileSchedulerILb0ELb0ELb0ELi128EEEEEEEEEvNT_6ParamsE$_ZZN4cute6detail16composition_implINS_5tupleIJNS_1CILi8EEENS3_ILi2EEES5_S5_S4_S5_EEENS2_IJNS3_ILi1EEEiiiNS3_ILi72EEENS3_ILi512EEEEEENS2_IJNS2_IJS5_S5_S5_EEES5_NS2_IJNS3_ILi4EEES5_EEEEEENS2_IJNS2_IJS7_S9_S4_EEENS3_ILi4096EEENS2_IJNS3_ILi16EEENS3_ILi8192EEEEEEEEEEEDaRKT_RKT0_RKT1_RKT2_ENKUlRKT_RKT0_E_clISB_SF_EEDaSZ_S12_:
[----:B------:R-:W-:Y:S01]  /*d1d0*/  IADD3 R77, R1, 0x1680, RZ ;  /* 0x00001680014d7810 */ /* 0x000fe20007ffe0ff */
[----:B------:R-:W-:Y:S01]  /*d1e0*/  IMAD.MOV.U32 R72, RZ, RZ, R70 ;  /* 0x000000ffff487224 */ /* 0x000fe200078e0046 */
[----:B------:R-:W-:Y:S01]  /*d1f0*/  MOV R10, 0xd240 ;  /* 0x0000d240000a7802 */ /* 0x000fe20000000f00 */
[----:B------:R-:W-:Y:S01]  /*d200*/  IMAD.MOV.U32 R5, RZ, RZ, R65 ;  /* 0x000000ffff057224 */ /* 0x000fe200078e0041 */
[----:B------:R-:W-:-:S04]  /*d210*/  IADD3 R77, R77, c[0x0][0x20], RZ ;  /* 0x000008004d4d7a10 */ /* 0x000fc80007ffe0ff */
[----:B------:R-:W-:Y:S02]  /*d220*/  IADD3 R86, R77, 0x4, RZ ;  /* 0x000000044d567810 */ /* 0x000fe40007ffe0ff */
[----:B------:R-:W-:Y:S05]  /*d230*/  CALL.REL.NOINC `($_ZN7cutlass13device_kernelIN5flash19enable_sm80_to_sm89INS1_16FlashAttnBwdSm80INS1_25CollectiveMainloopBwdSm80ILi2ELi2EN4cute5tupleIJNS5_1CILi128EEES8_NS7_ILi64EEEEEENS_10bfloat16_tEfNS_4arch4Sm80ELb0ELb0ELb1ELb0ELb1ELb0ELb0ELb0ELi2ELi4ELi4ELi4ELb0EEENS1_24CollectiveEpilogueBwdGQAISA_fSD_Li256ELb0ELb1EEENS1_19SingleTileSchedulerILb0ELb0ELb0ELi128EEEEEEEEEvNT_6ParamsE$_ZZN4cute6detail16composition_implINS_5tupleIJNS_1CILi8EEENS3_ILi2EEES5_S5_S4_S5_EEENS2_IJNS3_ILi1EEEiiiNS3_ILi72EEENS3_ILi512EEEEEENS2_IJS5_S5_S5_EEENS2_IJS7_S9_S4_EEEEEDaRKT_RKT0_RKT1_RKT2_ENKUlRKT_RKT0_E_clIS5_S4_EEDaSR_SU_) ;  /* 0x0000092000007944 */ /* 0x000fea0003c00000 */
[----:B-----5:R-:W-:Y:S02]  /*d240*/  MOV R3, R2 ;  /* 0x0000000200037202 */ /* 0x020fe40000000f00 */
[----:B------:R-:W-:Y:S02]  /*d250*/  MOV R2, 0xd270 ;  /* 0x0000d27000027802 */ /* 0x000fe40000000f00 */
[----:B-1----:R-:W-:Y:S05]  /*d260*/  CALL.REL.NOINC `($_ZN7cutlass13device_kernelIN5flash19enable_sm80_to_sm89INS1_16FlashAttnBwdSm80INS1_25CollectiveMainloopBwdSm80ILi2ELi2EN4cute5tupleIJNS5_1CILi128EEES8_NS7_ILi64EEEEEENS_10bfloat16_tEfNS_4arch4Sm80ELb0ELb0ELb1ELb0ELb1ELb0ELb0ELb0ELi2ELi4ELi4ELi4ELb0EEENS1_24CollectiveEpilogueBwdGQAISA_fSD_Li256ELb0ELb1EEENS1_19SingleTileSchedulerILb0ELb0ELb0ELi128EEEEEEEEEvNT_6ParamsE$_ZN4cute3eso3ESOILb1ELb0EJNS_1CILi1EEENS2_ILi512EEEiEEC2ERKS3_RKS4_RKi) ;  /* 0xffffa1b000007944 */ /* 0x002fea0003c3ffff */
[----:B------:R2:W5:Y:S01]  /*d270*/  LDL R2, [R1+0x1684] ;  /* 0x0016840001027983 */ /* 0x0005620000100800 */
[----:B------:R-:W-:-:S03]  /*d280*/  MOV R6, 0xd2a0 ;  /* 0x0000d2a000067802 */ /* 0x000fc60000000f00 */
[----:B-12--5:R-:W-:Y:S05]  /*d290*/  CALL.REL.NOINC `($_ZN7cutlass13device_kernelIN5flash19enable_sm80_to_sm89INS1_16FlashAttnBwdSm80INS1_25CollectiveMainloopBwdSm80ILi2ELi2EN4cute5tupleIJNS5_1CILi128EEES8_NS7_ILi64EEEEEENS_10bfloat16_tEfNS_4arch4Sm80ELb0ELb0ELb1ELb0ELb1ELb0ELb0ELb0ELi2ELi4ELi4ELi4ELb0EEENS1_24CollectiveEpilogueBwdGQAISA_fSD_Li256ELb0ELb1EEENS1_19SingleTileSchedulerILb0ELb0ELb0ELi128EEEEEEEEEvNT_6ParamsE$_ZN4cute5tupleIJNS0_IJNS_1CILi2EEES2_S2_EEENS0_IJNS1_ILi1EEENS1_ILi512EEEiEEEEEC2ERKS3_RKS6_) ;  /* 0xffffd39000007944 */ /* 0x026fea0003c3ffff */
[----:B------:R1:W5:Y:S01]  /*d2a0*/  LDL R77, [R1+0x1680] ;  /* 0x00168000014d7983 */ /* 0x0003620000100800 */
[----:B------:R-:W-:-:S04]  /*d2b0*/  MOV R91, 0x0 ;  /* 0x00000000005b7802 */ /* 0x000fc80000000f00 */
[----:B------:R-:W-:Y:S05]  /*d2c0*/  RET.REL.NODEC R90 `(_ZN7cutlass13device_kernelIN5flash19enable_sm80_to_sm89INS1_16FlashAttnBwdSm80INS1_25CollectiveMainloopBwdSm80ILi2ELi2EN4cute5tupleIJNS5_1CILi128EEES8_NS7_ILi64EEEEEENS_10bfloat16_tEfNS_4arch4Sm80ELb0ELb0ELb1ELb0ELb1ELb0ELb0ELb0ELi2ELi4ELi4ELi4ELb0EEENS1_24CollectiveEpilogueBwdGQAISA_fSD_Li256ELb0ELb1EEENS1_19SingleTileSchedulerILb0ELb0ELb0ELi128EEEEEEEEEvNT_6ParamsE) ;  /* 0xffff2d305a007950 */ /* 0x000fea0003c3ffff */
        .type           $_ZN7cutlass13device_kernelIN5flash19enable_sm80_to_sm89INS1_16FlashAttnBwdSm80INS1_25CollectiveMainloopBwdSm80ILi2ELi2EN4cute5tupleIJNS5_1CILi128EEES8_NS7_ILi64EEEEEENS_10bfloat16_tEfNS_4arch4Sm80ELb0ELb0ELb1ELb0ELb1ELb0ELb0ELb0ELi2ELi4ELi4ELi4ELb0EEENS1_24CollectiveEpilogueBwdGQAISA_fSD_Li256ELb0ELb1EEENS1_19SingleTileSchedulerILb0ELb0ELb0ELi128EEEEEEEEEvNT_6ParamsE$_ZZN4cute6detail16composition_implINS_5tupleIJNS_1CILi8EEENS3_ILi2EEES5_S5_S4_S5_EEENS2_IJNS3_ILi1EEEiiiNS3_ILi72EEENS3_ILi512EEEEEENS2_IJNS2_IJS5_S5_S5_EEES5_NS2_IJNS3_ILi4EEES5_EEEEEENS2_IJNS2_IJS7_S9_S4_EEENS3_ILi4096EEENS2_IJNS3_ILi16EEENS3_ILi8192EEEEEEEEEEEDaRKT_RKT0_RKT1_RKT2_ENKUlRKT_RKT0_E_clISD_SJ_EEDaSZ_S12_,@function
        .size           $_ZN7cutlass13device_kernelIN5flash19enable_sm80_to_sm89INS1_16FlashAttnBwdSm80INS1_25CollectiveMainloopBwdSm80ILi2ELi2EN4cute5tupleIJNS5_1CILi128EEES8_NS7_ILi64EEEEEENS_10bfloat16_tEfNS_4arch4Sm80ELb0ELb0ELb1ELb0ELb1ELb0ELb0ELb0ELi2ELi4ELi4ELi4ELb0EEENS1_24CollectiveEpilogueBwdGQAISA_fSD_Li256ELb0ELb1EEENS1_19SingleTileSchedulerILb0ELb0ELb0ELi128EEEEEEEEEvNT_6ParamsE$_ZZN4cute6detail16composition_implINS_5tupleIJNS_1CILi8EEENS3_ILi2EEES5_S5_S4_S5_EEENS2_IJNS3_ILi1EEEiiiNS3_ILi72EEENS3_ILi512EEEEEENS2_IJNS2_IJS5_S5_S5_EEES5_NS2_IJNS3_ILi4EEES5_EEEEEENS2_IJNS2_IJS7_S9_S4_EEENS3_ILi4096EEENS2_IJNS3_ILi16EEENS3_ILi8192EEEEEEEEEEEDaRKT_RKT0_RKT1_RKT2_ENKUlRKT_RKT0_E_clISD_SJ_EEDaSZ_S12_,($_ZN7cutlass13device_kernelIN5flash19enable_sm80_to_sm89INS1_16FlashAttnBwdSm80INS1_25CollectiveMainloopBwdSm80ILi2ELi2EN4cute5tupleIJNS5_1CILi128EEES8_NS7_ILi64EEEEEENS_10bfloat16_tEfNS_4arch4Sm80ELb0ELb0ELb1ELb0ELb1ELb0ELb0ELb0ELi2ELi4ELi4ELi4ELb0EEENS1_24CollectiveEpilogueBwdGQAISA_fSD_Li256ELb0ELb1EEENS1_19SingleTileSchedulerILb0ELb0ELb0ELi128EEEEEEEEEvNT_6ParamsE$_ZZN4cute6detail16composition_implINS_5tupleIJNS_1CILi8EEENS3_ILi2EEES5_S5_S4_S5_EEENS2_IJNS3_ILi1EEEiiiNS3_ILi72EEENS3_ILi512EEEEEENS2_IJNS2_IJS5_S5_S5_EEES5_NS3_ILi4EEEEEENS2_IJNS2_IJS7_S9_S4_EEENS3_ILi4096EEENS3_ILi16EEEEEEEEDaRKT_RKT0_RKT1_RKT2_ENKUlRKT_RKT0_E_clISB_SE_EEDaSW_SZ_ - $_ZN7cutlass13device_kernelIN5flash19enable_sm80_to_sm89INS1_16FlashAttnBwdSm80INS1_25CollectiveMainloopBwdSm80ILi2ELi2EN4cute5tupleIJNS5_1CILi128EEES8_NS7_ILi64EEEEEENS_10bfloat16_tEfNS_4arch4Sm80ELb0ELb0ELb1ELb0ELb1ELb0ELb0ELb0ELi2ELi4ELi4ELi4ELb0EEENS1_24CollectiveEpilogueBwdGQAISA_fSD_Li256ELb0ELb1EEENS1_19SingleTileSchedulerILb0ELb0ELb0ELi128EEEEEEEEEvNT_6ParamsE$_ZZN4cute6detail16composition_implINS_5tupleIJNS_1CILi8EEENS3_ILi2EEES5_S5_S4_S5_EEENS2_IJNS3_ILi1EEEiiiNS3_ILi72EEENS3_ILi512EEEEEENS2_IJNS2_IJS5_S5_S5_EEES5_NS2_IJNS3_ILi4EEES5_EEEEEENS2_IJNS2_IJS7_S9_S4_EEENS3_ILi4096EEENS2_IJNS3_ILi16EEENS3_ILi8192EEEEEEEEEEEDaRKT_RKT0_RKT1_RKT2_ENKUlRKT_RKT0_E_clISD_SJ_EEDaSZ_S12_)
$_ZN7cutlass13device_kernelIN5flash19enable_sm80_to_sm89INS1_16FlashAttnBwdSm80INS1_25CollectiveMainloopBwdSm80ILi2ELi2EN4cute5tupleIJNS5_1CILi128EEES8_NS7_ILi64EEEEEENS_10bfloat16_tEfNS_4arch4Sm80ELb0ELb0ELb1ELb0ELb1ELb0ELb0ELb0ELi2ELi4ELi4ELi4ELb0EEENS1_24CollectiveEpilogueBwdGQAISA_fSD_Li256ELb0ELb1EEENS1_19SingleTileSchedulerILb0ELb0ELb0ELi128EEEEEEEEEvNT_6ParamsE$_ZZN4cute6detail16composition_implINS_5tupleIJNS_1CILi8EEENS3_ILi2EEES5_S5_S4_S5_EEENS2_IJNS3_ILi1EEEiiiNS3_ILi72EEENS3_ILi512EEEEEENS2_IJNS2_IJS5_S5_S5_EEES5_NS2_IJNS3_ILi4EEES5_EEEEEENS2_IJNS2_IJS7_S9_S4_EEENS3_ILi4096EEENS2_IJNS3_ILi16EEENS3_ILi8192EEEEEEEEEEEDaRKT_RKT0_RKT1_RKT2_ENKUlRKT_RKT0_E_clISD_SJ_EEDaSZ_S12_:
[----:B------:R-:W-:Y:S01]  /*d2d0*/  IADD3 R2, R1, 0x1680, RZ ;  /* 0x0000168001027810 */ /* 0x000fe20007ffe0ff */
[----:B------:R-:W-:Y:S01]  /*d2e0*/  IMAD.MOV.U32 R3, RZ, RZ, R65 ;  /* 0x000000ffff037224 */ /* 0x000fe200078e0041 */
[----:B------:R-:W-:Y:S02]  /*d2f0*/  MOV R92, 0xd320 ;  /* 0x0000d320005c7802 */ /* 0x000fe40000000f00 */
[----:B------:R-:W-:Y:S02]  /*d300*/  IADD3 R65, R2, c[0x0][0x20], RZ ;  /* 0x0000080002417a10 */ /* 0x000fe40007ffe0ff */
[----:B------:R-:W-:Y:S05]  /*d310*/  CALL.REL.NOINC `($_ZN7cutlass13device_kernelIN5flash19enable_sm80_to_sm89INS1_16FlashAttnBwdSm80INS1_25CollectiveMainloopBwdSm80ILi2ELi2EN4cute5tupleIJNS5_1CILi128EEES8_NS7_ILi64EEEEEENS_10bfloat16_tEfNS_4arch4Sm80ELb0ELb0ELb1ELb0ELb1ELb0ELb0ELb0ELi2ELi4ELi4ELi4ELb0EEENS1_24CollectiveEpilogueBwdGQAISA_fSD_Li256ELb0ELb1EEENS1_19SingleTileSchedulerILb0ELb0ELb0ELi128EEEEEEEEEvNT_6ParamsE$_ZZN4cute6detail16composition_implINS_5tupleIJNS_1CILi8EEENS3_ILi2EEES5_S5_S4_S5_EEENS2_IJNS3_ILi1EEEiiiNS3_ILi72EEENS3_ILi512EEEEEENS2_IJNS3_ILi4EEES5_EEENS2_IJNS3_ILi16EEENS3_ILi8192EEEEEEEEDaRKT_RKT0_RKT1_RKT2_ENKUlRKT_RKT0_E_clISB_SD_EEDaSU_SX_) ;  /* 0x000003a000007944 */ /* 0x000fea0003c00000 */
[----:B------:R-:W-:Y:S02]  /*d320*/  MOV R6, 0xd340 ;  /* 0x0000d34000067802 */ /* 0x000fe40000000f00 */
[----:B-1---5:R-:W-:Y:S05]  /*d330*/  CALL.REL.NOINC `($_ZN7cutlass13device_kernelIN5flash19enable_sm80_to_sm89INS1_16FlashAttnBwdSm80INS1_25CollectiveMainloopBwdSm80ILi2ELi2EN4cute5tupleIJNS5_1CILi128EEES8_NS7_ILi64EEEEEENS_10bfloat16_tEfNS_4arch4Sm80ELb0ELb0ELb1ELb0ELb1ELb0ELb0ELb0ELi2ELi4ELi4ELi4ELb0EEENS1_24CollectiveEpilogueBwdGQAISA_fSD_Li256ELb0ELb1EEENS1_19SingleTileSchedulerILb0ELb0ELb0ELi128EEEEEEEEEvNT_6ParamsE$_ZN4cute3eso3ESOILb0ELb1EJNS_5tupleIJiiEEENS_1CILi8192EEEEEC2ERKS3_RKS5_) ;  /* 0xffff97d000007944 */ /* 0x022fea0003c3ffff */
[----:B-1----:R1:W5:Y:S01]  /*d340*/  LDL.64 R2, [R1+0x1680] ;  /* 0x0016800001027983 */ /* 0x0023620000100a00 */
[----:B------:R-:W-:-:S03]  /*d350*/  MOV R8, 0xd370 ;  /* 0x0000d37000087802 */ /* 0x000fc60000000f00 */
[----:B-1---5:R-:W-:Y:S05]  /*d360*/  CALL.REL.NOINC `($_ZN7cutlass13device_kernelIN5flash19enable_sm80_to_sm89INS1_16FlashAttnBwdSm80INS1_25CollectiveMainloopBwdSm80ILi2ELi2EN4cute5tupleIJNS5_1CILi128EEES8_NS7_ILi64EEEEEENS_10bfloat16_tEfNS_4arch4Sm80ELb0ELb0ELb1ELb0ELb1ELb0ELb0ELb0ELi2ELi4ELi4ELi4ELb0EEENS1_24CollectiveEpilogueBwdGQAISA_fSD_Li256ELb0ELb1EEENS1_19SingleTileSchedulerILb0ELb0ELb0ELi128EEEEEEEEEvNT_6ParamsE$_ZN4cute5tupleIJNS0_IJNS0_IJNS_1CILi2EEES2_EEES2_EEENS0_IJNS0_IJiiEEENS1_ILi8192EEEEEEEEC2ERKS4_RKS7_) ;  /* 0xffffcd9000007944 */ /* 0x022fea0003c3ffff */
[----:B-1----:R1:W5:Y:S01]  /*d370*/  LDL.64 R2, [R1+0x1680] ;  /* 0x0016800001027983 */ /* 0x0023620000100a00 */
[----:B------:R-:W-:-:S04]  /*d380*/  MOV R87, 0x0 ;  /* 0x0000000000577802 */ /* 0x000fc80000000f00 */
[----:B------:R-:W-:Y:S05]  /*d390*/  RET.REL.NODEC R86 `(_ZN7cutlass13device_kernelIN5flash19enable_sm80_to_sm89INS1_16FlashAttnBwdSm80INS1_25CollectiveMainloopBwdSm80ILi2ELi2EN4cute5tupleIJNS5_1CILi128EEES8_NS7_ILi64EEEEEENS_10bfloat16_tEfNS_4arch4Sm80ELb0ELb0ELb1ELb0ELb1ELb0ELb0ELb0ELi2ELi4ELi4ELi4ELb0EEENS1_24CollectiveEpilogueBwdGQAISA_fSD_Li256ELb0ELb1EEENS1_19SingleTileSchedulerILb0ELb0ELb0ELi128EEEEEEEEEvNT_6ParamsE) ;  /* 0xffff2c6056007950 */ /* 0x000fea0003c3ffff */
        .type           $_ZN7cutlass13device_kernelIN5flash19enable_sm80_to_sm89INS1_16FlashAttnBwdSm80INS1_25CollectiveMainloopBwdSm80ILi2ELi2EN4cute5tupleIJNS5_1CILi128EEES8_NS7_ILi64EEEEEENS_10bfloat16_tEfNS_4arch4Sm80ELb0ELb0ELb1ELb0ELb1ELb0ELb0ELb0ELi2ELi4ELi4ELi4ELb0EEENS1_24CollectiveEpilogueBwdGQAISA_fSD_Li256ELb0ELb1EEENS1_19SingleTileSchedulerILb0ELb0ELb0ELi128EEEEEEEEEvNT_6ParamsE$_ZZN4cute6detail16composition_implINS_5tupleIJNS_1CILi8EEENS3_ILi2EEES5_S5_S4_S5_EEENS2_IJNS3_ILi1EEEiiiNS3_ILi72EEENS3_ILi512EEEEEENS2_IJNS2_IJS5_S5_S5_EEES5_NS3_ILi4EEEEEENS2_IJNS2_IJS7_S9_S4_EEENS3_ILi4096EEENS3_ILi16EEEEEEEEDaRKT_RKT0_RKT1_RKT2_ENKUlRKT_RKT0_E_clISB_SE_EEDaSW_SZ_,@function
        .size           $_ZN7cutlass13device_kernelIN5flash19enable_sm80_to_sm89INS1_16FlashAttnBwdSm80INS1_25CollectiveMainloopBwdSm80ILi2ELi2EN4cute5tupleIJNS5_1CILi128EEES8_NS7_ILi64EEEEEENS_10bfloat16_tEfNS_4arch4Sm80ELb0ELb0ELb1ELb0ELb1ELb0ELb0ELb0ELi2ELi4ELi4ELi4ELb0EEENS1_24CollectiveEpilogueBwdGQAISA_fSD_Li256ELb0ELb1EEENS1_19SingleTileSchedulerILb0ELb0ELb0ELi128EEEEEEEEEvNT_6ParamsE$_ZZN4cute6detail16composition_implINS_5tupleIJNS_1CILi8EEENS3_ILi2EEES5_S5_S4_S5_EEENS2_IJNS3_ILi1EEEiiiNS3_ILi72EEENS3_ILi512EEEEEENS2_IJNS2_IJS5_S5_S5_EEES5_NS3_ILi4EEEEEENS2_IJNS2_IJS7_S9_S4_EEENS3_ILi4096EEENS3_ILi16EEEEEEEEDaRKT_RKT0_RKT1_RKT2_ENKUlRKT_RKT0_E_clISB_SE_EEDaSW_SZ_,($_ZN7cutlass13device_kernelIN5flash19enable_sm80_to_sm89INS1_16FlashAttnBwdSm80INS1_25CollectiveMainloopBwdSm80ILi2ELi2EN4cute5tupleIJNS5_1CILi128EEES8_NS7_ILi64EEEEEENS_10bfloat16_tEfNS_4arch4Sm80ELb0ELb0ELb1ELb0ELb1ELb0ELb0ELb0ELi2ELi4ELi4ELi4ELb0EEENS1_24CollectiveEpilogueBwdGQAISA_fSD_Li256ELb0ELb1EEENS1_19SingleTileSchedulerILb0ELb0ELb0ELi128EEEEEEEEEvNT_6ParamsE$_ZZN4cute6detail16composition_implINS_5tupleIJNS_1CILi8EEENS3_ILi2EEES5_S5_S4_S5_EEENS2_IJNS3_ILi1EEEiiiNS3_ILi72EEENS3_ILi512EEEEEENS2_IJNS2_IJS5_S5_S5_EEES5_NS3_ILi4EEEEEENS2_IJNS2_IJS7_S9_S4_EEENS3_ILi4096EEENS3_ILi16EEEEEEEEDaRKT_RKT0_RKT1_RKT2_ENKUlRKT_RKT0_E_clISC_SG_EEDaSW_SZ_ - $_ZN7cutlass13device_kernelIN5flash19enable_sm80_to_sm89INS1_16FlashAttnBwdSm80INS1_25CollectiveMainloopBwdSm80ILi2ELi2EN4cute5tupleIJNS5_1CILi128EEES8_NS7_ILi64EEEEEENS_10bfloat16_tEfNS_4arch4Sm80ELb0ELb0ELb1ELb0ELb1ELb0ELb0ELb0ELi2ELi4ELi4ELi4ELb0EEENS1_24CollectiveEpilogueBwdGQAISA_fSD_Li256ELb0ELb1EEENS1_19SingleTileSchedulerILb0ELb0ELb0ELi128EEEEEEEEEvNT_6ParamsE$_ZZN4cute6detail16composition_implINS_5tupleIJNS_1CILi8EEENS3_ILi2EEES5_S5_S4_S5_EEENS2_IJNS3_ILi1EEEiiiNS3_ILi72EEENS3_ILi512EEEEEENS2_IJNS2_IJS5_S5_S5_EEES5_NS3_ILi4EEEEEENS2_IJNS2_IJS7_S9_S4_EEENS3_ILi4096EEENS3_ILi16EEEEEEEEDaRKT_RKT0_RKT1_RKT2_ENKUlRKT_RKT0_E_clISB_SE_EEDaSW_SZ_)
$_ZN7cutlass13device_kernelIN5flash19enable_sm80_to_sm89INS1_16FlashAttnBwdSm80INS1_25CollectiveMainloopBwdSm80ILi2ELi2EN4cute5tupleIJNS5_1CILi128EEES8_NS7_ILi64EEEEEENS_10bfloat16_tEfNS_4arch4Sm80ELb0ELb0ELb1ELb0ELb1ELb0ELb0ELb0ELi2ELi4ELi4ELi4ELb0EEENS1_24CollectiveEpilogueBwdGQAISA_fSD_Li256ELb0ELb1EEENS1_19SingleTileSchedulerILb0ELb0ELb0ELi128EEEEEEEEEvNT_6ParamsE$_ZZN4cute6detail16composition_implINS_5tupleIJNS_1CILi8EEENS3_ILi2EEES5_S5_S4_S5_EEENS2_IJNS3_ILi1EEEiiiNS3_ILi72EEENS3_ILi512EEEEEENS2_IJNS2_IJS5_S5_S5_EEES5_NS3_ILi4EEEEEENS2_IJNS2_IJS7_S9_S4_EEENS3_ILi4096EEENS3_ILi16EEEEEEEEDaRKT_RKT0_RKT1_RKT2_ENKUlRKT_RKT0_E_clISB_SE_EEDaSW_SZ_:
[----:B------:R-:W-:Y:S01]  /*d3a0*/  IADD3 R36, R1, 0x1380, RZ ;  /* 0x0000138001247810 */ /* 0x000fe20007ffe0ff */
[----:B------:R-:W-:Y:S01]  /*d3b0*/  IMAD.MOV.U32 R59, RZ, RZ, R58 ;  /* 0x000000ffff3b7224 */ /* 0x000fe200078e003a */
[----:B------:R-:W-:Y:S02]  /*d3c0*/  MOV R10, 0xd400 ;  /* 0x0000d400000a7802 */ /* 0x000fe40000000f00 */
[----:B------:R-:W-:-:S04]  /*d3d0*/  IADD3 R36, R36, c[0x0][0x20], RZ ;  /* 0x0000080024247a10 */ /* 0x000fc80007ffe0ff */
[----:B------:R-:W-:Y:S02]  /*d3e0*/  IADD3 R55, R36, 0x4, RZ ;  /* 0x0000000424377810 */ /* 0x000fe40007ffe0ff */
[----:B------:R-:W-:Y:S05]  /*d3f0*/  CALL.REL.NOINC `($_ZN7cutlass13device_kernelIN5flash19enable_sm80_to_sm89INS1_16FlashAttnBwdSm80INS1_25CollectiveMainloopBwdSm80ILi2ELi2EN4cute5tupleIJNS5_1CILi128EEES8_NS7_ILi64EEEEEENS_10bfloat16_tEfNS_4arch4Sm80ELb0ELb0ELb1ELb0ELb1ELb0ELb0ELb0ELi2ELi4ELi4ELi4ELb0EEENS1_24CollectiveEpilogueBwdGQAISA_fSD_Li256ELb0ELb1EEENS1_19SingleTileSchedulerILb0ELb0ELb0ELi128EEEEEEEEEvNT_6ParamsE$_ZZN4cute6detail16composition_implINS_5tupleIJNS_1CILi8EEENS3_ILi2EEES5_S5_S4_S5_EEENS2_IJNS3_ILi1EEEiiiNS3_ILi72EEENS3_ILi512EEEEEENS2_IJS5_S5_S5_EEENS2_IJS7_S9_S4_EEEEEDaRKT_RKT0_RKT1_RKT2_ENKUlRKT_RKT0_E_clIS5_S4_EEDaSR_SU_) ;  /* 0x0000076000007944 */ /* 0x000fea0003c00000 */
[----:B-----5:R-:W-:Y:S01]  /*d400*/  MOV R3, R2 ;  /* 0x0000000200037202 */ /* 0x020fe20000000f00 */
[----:B------:R-:W-:Y:S01]  /*d410*/  IMAD.MOV.U32 R86, RZ, RZ, R55 ;  /* 0x000000ffff567224 */ /* 0x000fe200078e0037 */
[----:B------:R-:W-:Y:S02]  /*d420*/  MOV R2, 0xd440 ;  /* 0x0000d44000027802 */ /* 0x000fe40000000f00 */
[----:B-1----:R-:W-:Y:S05]  /*d430*/  CALL.REL.NOINC `($_ZN7cutlass13device_kernelIN5flash19enable_sm80_to_sm89INS1_16FlashAttnBwdSm80INS1_25CollectiveMainloopBwdSm80ILi2ELi2EN4cute5tupleIJNS5_1CILi128EEES8_NS7_ILi64EEEEEENS_10bfloat16_tEfNS_4arch4Sm80ELb0ELb0ELb1ELb0ELb1ELb0ELb0ELb0ELi2ELi4ELi4ELi4ELb0EEENS1_24CollectiveEpilogueBwdGQAISA_fSD_Li256ELb0ELb1EEENS1_19SingleTileSchedulerILb0ELb0ELb0ELi128EEEEEEEEEvNT_6ParamsE$_ZN4cute3eso3ESOILb1ELb0EJNS_1CILi1EEENS2_ILi512EEEiEEC2ERKS3_RKS4_RKi) ;  /* 0xffff9fe000007944 */ /* 0x002fea0003c3ffff */
[----:B------:R2:W5:Y:S01]  /*d440*/  LDL R2, [R1+0x1384] ;  /* 0x0013840001027983 */ /* 0x0005620000100800 */
[----:B------:R-:W-:Y:S02]  /*d450*/  MOV R77, R36 ;  /* 0x00000024004d7202 */ /* 0x000fe40000000f00 */
[----:B------:R-:W-:Y:S02]  /*d460*/  MOV R6, 0xd480 ;  /* 0x0000d48000067802 */ /* 0x000fe40000000f00 */
[----:B-12--5:R-:W-:Y:S05]  /*d470*/  CALL.REL.NOINC `($_ZN7cutlass13device_kernelIN5flash19enable_sm80_to_sm89INS1_16FlashAttnBwdSm80INS1_25CollectiveMainloopBwdSm80ILi2ELi2EN4cute5tupleIJNS5_1CILi128EEES8_NS7_ILi64EEEEEENS_10bfloat16_tEfNS_4arch4Sm80ELb0ELb0ELb1ELb0ELb1ELb0ELb0ELb0ELi2ELi4ELi4ELi4ELb0EEENS1_24CollectiveEpilogueBwdGQAISA_fSD_Li256ELb0ELb1EEENS1_19SingleTileSchedulerILb0ELb0ELb0ELi128EEEEEEEEEvNT_6ParamsE$_ZN4cute5tupleIJNS0_IJNS_1CILi2EEES2_S2_EEENS0_IJNS1_ILi1EEENS1_ILi512EEEiEEEEEC2ERKS3_RKS6_) ;  /* 0xffffd1b000007944 */ /* 0x026fea0003c3ffff */
[----:B------:R1:W5:Y:S01]  /*d480*/  LDL R36, [R1+0x1380] ;  /* 0x0013800001247983 */ /* 0x0003620000100800 */
[----:B------:R-:W-:-:S04]  /*d490*/  MOV R63, 0x0 ;  /* 0x00000000003f7802 */ /* 0x000fc80000000f00 */
[----:B------:R-:W-:Y:S05]  /*d4a0*/  RET.REL.NODEC R62 `(_ZN7cutlass13device_kernelIN5flash19enable_sm80_to_sm89INS1_16FlashAttnBwdSm80INS1_25CollectiveMainloopBwdSm80ILi2ELi2EN4cute5tupleIJNS5_1CILi128EEES8_NS7_ILi64EEEEEENS_10bfloat16_tEfNS_4arch4Sm80ELb0ELb0ELb1ELb0ELb1ELb0ELb0ELb0ELi2ELi4ELi4ELi4ELb0EEENS1_24CollectiveEpilogueBwdGQAISA_fSD_Li256ELb0ELb1EEENS1_19SingleTileSchedulerILb0ELb0ELb0ELi128EEEEEEEEEvNT_6ParamsE) ;  /* 0xffff2b503e007950 */ /* 0x000fea0003c3ffff */
        .type           $_ZN7cutlass13device_kernelIN5flash19enable_sm80_to_sm89INS1_16FlashAttnBwdSm80INS1_25CollectiveMainloopBwdSm80ILi2ELi2EN4cute5tupleIJNS5_1CILi128EEES8_NS7_ILi64EEEEEENS_10bfloat16_tEfNS_4arch4Sm80ELb0ELb0ELb1ELb0ELb1ELb0ELb0ELb0ELi2ELi4ELi4ELi4ELb0EEENS1_24CollectiveEpilogueBwdGQAISA_fSD_Li256ELb0ELb1EEENS1_19SingleTileSchedulerILb0ELb0ELb0ELi128EEEEEEEEEvNT_6ParamsE$_ZZN4cute6detail16composition_implINS_5tupleIJNS_1CILi8EEENS3_ILi2EEES5_S5_S4_S5_EEENS2_IJNS3_ILi1EEEiiiNS3_ILi72EEENS3_ILi512EEEEEENS2_IJNS2_IJS5_S5_S5_EEES5_NS3_ILi4EEEEEENS2_IJNS2_IJS7_S9_S4_EEENS3_ILi4096EEENS3_ILi16EEEEEEEEDaRKT_RKT0_RKT1_RKT2_ENKUlRKT_RKT0_E_clISC_SG_EEDaSW_SZ_,@function
        .size           $_ZN7cutlass13device_kernelIN5flash19enable_sm80_to_sm89INS1_16FlashAttnBwdSm80INS1_25CollectiveMainloopBwdSm80ILi2ELi2EN4cute5tupleIJNS5_1CILi128EEES8_NS7_ILi64EEEEEENS_10bfloat16_tEfNS_4arch4Sm80ELb0ELb0ELb1ELb0ELb1ELb0ELb0ELb0ELi2ELi4ELi4ELi4ELb0EEENS1_24CollectiveEpilogueBwdGQAISA_fSD_Li256ELb0ELb1EEENS1_19SingleTileSchedulerILb0ELb0ELb0ELi128EEEEEEEEEvNT_6ParamsE$_ZZN4cute6detail16composition_implINS_5tupleIJNS_1CILi8EEENS3_ILi2EEES5_S5_S4_S5_EEENS2_IJNS3_ILi1EEEiiiNS3_ILi72EEENS3_ILi512EEEEEENS2_IJNS2_IJS5_S5_S5_EEES5_NS3_ILi4EEEEEENS2_IJNS2_IJS7_S9_S4_EEENS3_ILi4096EEENS3_ILi16EEEEEEEEDaRKT_RKT0_RKT1_RKT2_ENKUlRKT_RKT0_E_clISC_SG_EEDaSW_SZ_,($_ZN7cutlass13device_kernelIN5flash19enable_sm80_to_sm89INS1_16FlashAttnBwdSm80INS1_25CollectiveMainloopBwdSm80ILi2ELi2EN4cute5tupleIJNS5_1CILi128EEES8_NS7_ILi64EEEEEENS_10bfloat16_tEfNS_4arch4Sm80ELb0ELb0ELb1ELb0ELb1ELb0ELb0ELb0ELi2ELi4ELi4ELi4ELb0EEENS1_24CollectiveEpilogueBwdGQAISA_fSD_Li256ELb0ELb1EEENS1_19SingleTileSchedulerILb0ELb0ELb0ELi128EEEEEEEEEvNT_6ParamsE$_ZZN4cute6detail16composition_implINS_5tupleIJNS_1CILi8EEENS3_ILi2EEES5_S5_S4_S5_EEENS2_IJNS3_ILi1EEEiiiNS3_ILi72EEENS3_ILi512EEEEEENS2_IJNS3_ILi4EEES5_EEENS2_IJNS3_ILi16EEENS3_ILi8192EEEEEEEEDaRKT_RKT0_RKT1_RKT2_ENKUlRKT_RKT0_E_clISB_SD_EEDaSU_SX_ - $_ZN7cutlass13device_kernelIN5flash19enable_sm80_to_sm89INS1_16FlashAttnBwdSm80INS1_25CollectiveMainloopBwdSm80ILi2ELi2EN4cute5tupleIJNS5_1CILi128EEES8_NS7_ILi64EEEEEENS_10bfloat16_tEfNS_4arch4Sm80ELb0ELb0ELb1ELb0ELb1ELb0ELb0ELb0ELi2ELi4ELi4ELi4ELb0EEENS1_24CollectiveEpilogueBwdGQAISA_fSD_Li256ELb0ELb1EEENS1_19SingleTileSchedulerILb0ELb0ELb0ELi128EEEEEEEEEvNT_6ParamsE$_ZZN4cute6detail16composition_implINS_5tupleIJNS_1CILi8EEENS3_ILi2EEES5_S5_S4_S5_EEENS2_IJNS3_ILi1EEEiiiNS3_ILi72EEENS3_ILi512EEEEEENS2_IJNS2_IJS5_S5_S5_EEES5_NS3_ILi4EEEEEENS2_IJNS2_IJS7_S9_S4_EEENS3_ILi4096EEENS3_ILi16EEEEEEEEDaRKT_RKT0_RKT1_RKT2_ENKUlRKT_RKT0_E_clISC_SG_EEDaSW_SZ_)
$_ZN7cutlass13device_kernelIN5flash19enable_sm80_to_sm89INS1_16FlashAttnBwdSm80INS1_25CollectiveMainloopBwdSm80ILi2ELi2EN4cute5tupleIJNS5_1CILi128EEES8_NS7_ILi64EEEEEENS_10bfloat16_tEfNS_4arch4Sm80ELb0ELb0ELb1ELb0ELb1ELb0ELb0ELb0ELi2ELi4ELi4ELi4ELb0EEENS1_24CollectiveEpilogueBwdGQAISA_fSD_Li256ELb0ELb1EEENS1_19SingleTileSchedulerILb0ELb0ELb0ELi128EEEEEEEEEvNT_6ParamsE$_ZZN4cute6detail16composition_implINS_5tupleIJNS_1CILi8EEENS3_ILi2EEES5_S5_S4_S5_EEENS2_IJNS3_ILi1EEEiiiNS3_ILi72EEENS3_ILi512EEEEEENS2_IJNS2_IJS5_S5_S5_EEES5_NS3_ILi4EEEEEENS2_IJNS2_IJS7_S9_S4_EEENS3_ILi4096EEENS3_ILi16EEEEEEEEDaRKT_RKT0_RKT1_RKT2_ENKUlRKT_RKT0_E_clISC_SG_EEDaSW_SZ_:
        /* <DEDUP_REMOVED lines=33> */
        .type           $_ZN7cutlass13device_kernelIN5flash19enable_sm80_to_sm89INS1_16FlashAttnBwdSm80INS1_25CollectiveMainloopBwdSm80ILi2ELi2EN4cute5tupleIJNS5_1CILi128EEES8_NS7_ILi64EEEEEENS_10bfloat16_tEfNS_4arch4Sm80ELb0ELb0ELb1ELb0ELb1ELb0ELb0ELb0ELi2ELi4ELi4ELi4ELb0EEENS1_24CollectiveEpilogueBwdGQAISA_fSD_Li256ELb0ELb1EEENS1_19SingleTileSchedulerILb0ELb0ELb0ELi128EEEEEEEEEvNT_6ParamsE$_ZZN4cute6detail16composition_implINS_5tupleIJNS_1CILi8EEENS3_ILi2EEES5_S5_S4_S5_EEENS2_IJNS3_ILi1EEEiiiNS3_ILi72EEENS3_ILi512EEEEEENS2_IJNS3_ILi4EEES5_EEENS2_IJNS3_ILi16EEENS3_ILi8192EEEEEEEEDaRKT_RKT0_RKT1_RKT2_ENKUlRKT_RKT0_E_clISB_SD_EEDaSU_SX_,@function
        .size           $_ZN7cutlass13device_kernelIN5flash19enable_sm80_to_sm89INS1_16FlashAttnBwdSm80INS1_25CollectiveMainloopBwdSm80ILi2ELi2EN4cute5tupleIJNS5_1CILi128EEES8_NS7_ILi64EEEEEENS_10bfloat16_tEfNS_4arch4Sm80ELb0ELb0ELb1ELb0ELb1ELb0ELb0ELb0ELi2ELi4ELi4ELi4ELb0EEENS1_24CollectiveEpilogueBwdGQAISA_fSD_Li256ELb0ELb1EEENS1_19SingleTileSchedulerILb0ELb0ELb0ELi128EEEEEEEEEvNT_6ParamsE$_ZZN4cute6detail16composition_implINS_5tupleIJNS_1CILi8EEENS3_ILi2EEES5_S5_S4_S5_EEENS2_IJNS3_ILi1EEEiiiNS3_ILi72EEENS3_ILi512EEEEEENS2_IJNS3_ILi4EEES5_EEENS2_IJNS3_ILi16EEENS3_ILi8192EEEEEEEEDaRKT_RKT0_RKT1_RKT2_ENKUlRKT_RKT0_E_clISB_SD_EEDaSU_SX_,($_ZN7cutlass13device_kernelIN5flash19enable_sm80_to_sm89INS1_16FlashAttnBwdSm80INS1_25CollectiveMainloopBwdSm80ILi2ELi2EN4cute5tupleIJNS5_1CILi128EEES8_NS7_ILi64EEEEEENS_10bfloat16_tEfNS_4arch4Sm80ELb0ELb0ELb1ELb0ELb1ELb0ELb0ELb0ELi2ELi4ELi4ELi4ELb0EEENS1_24CollectiveEpilogueBwdGQAISA_fSD_Li256ELb0ELb1EEENS1_19SingleTileSchedulerILb0ELb0ELb0ELi128EEEEEEEEEvNT_6ParamsE$_ZZN4cute6detail16composition_implINS_5tupleIJNS_1CILi8EEENS3_ILi2EEES5_S5_S4_S5_EEENS2_IJNS3_ILi1EEEiiiNS3_ILi72EEENS3_ILi512EEEEEENS2_IJS5_S5_EEENS2_IJS7_S4_EEEEEDaRKT_RKT0_RKT1_RKT2_ENKUlRKT_RKT0_E_clIS5_S4_EEDaSR_SU_ - $_ZN7cutlass13device_kernelIN5flash19enable_sm80_to_sm89INS1_16FlashAttnBwdSm80INS1_25CollectiveMainloopBwdSm80ILi2ELi2EN4cute5tupleIJNS5_1CILi128EEES8_NS7_ILi64EEEEEENS_10bfloat16_tEfNS_4arch4Sm80ELb0ELb0ELb1ELb0ELb1ELb0ELb0ELb0ELi2ELi4ELi4ELi4ELb0EEENS1_24CollectiveEpilogueBwdGQAISA_fSD_Li256ELb0ELb1EEENS1_19SingleTileSchedulerILb0ELb0ELb0ELi128EEEEEEEEEvNT_6ParamsE$_ZZN4cute6detail16composition_implINS_5tupleIJNS_1CILi8EEENS3_ILi2EEES5_S5_S4_S5_EEENS2_IJNS3_ILi1EEEiiiNS3_ILi72EEENS3_ILi512EEEEEENS2_IJNS3_ILi4EEES5_EEENS2_IJNS3_ILi16EEENS3_ILi8192EEEEEEEEDaRKT_RKT0_RKT1_RKT2_ENKUlRKT_RKT0_E_clISB_SD_EEDaSU_SX_)
$_ZN7cutlass13device_kernelIN5flash19enable_sm80_to_sm89INS1_16FlashAttnBwdSm80INS1_25CollectiveMainloopBwdSm80ILi2ELi2EN4cute5tupleIJNS5_1CILi128EEES8_NS7_ILi64EEEEEENS_10bfloat16_tEfNS_4arch4Sm80ELb0ELb0ELb1ELb0ELb1ELb0ELb0ELb0ELi2ELi4ELi4ELi4ELb0EEENS1_24CollectiveEpilogueBwdGQAISA_fSD_Li256ELb0ELb1EEENS1_19SingleTileSchedulerILb0ELb0ELb0ELi128EEEEEEEEEvNT_6ParamsE$_ZZN4cute6detail16composition_implINS_5tupleIJNS_1CILi8EEENS3_ILi2EEES5_S5_S4_S5_EEENS2_IJNS3_ILi1EEEiiiNS3_ILi72EEENS3_ILi512EEEEEENS2_IJNS3_ILi4EEES5_EEENS2_IJNS3_ILi16EEENS3_ILi8192EEEEEEEEDaRKT_RKT0_RKT1_RKT2_ENKUlRKT_RKT0_E_clISB_SD_EEDaSU_SX_:
        /* <DEDUP_REMOVED lines=35> */
        .type           $_ZN7cutlass13device_kernelIN5flash19enable_sm80_to_sm89INS1_16FlashAttnBwdSm80INS1_25CollectiveMainloopBwdSm80ILi2ELi2EN4cute5tupleIJNS5_1CILi128EEES8_NS7_ILi64EEEEEENS_10bfloat16_tEfNS_4arch4Sm80ELb0ELb0ELb1ELb0ELb1ELb0ELb0ELb0ELi2ELi4ELi4ELi4ELb0EEENS1_24CollectiveEpilogueBwdGQAISA_fSD_Li256ELb0ELb1EEENS1_19SingleTileSchedulerILb0ELb0ELb0ELi128EEEEEEEEEvNT_6ParamsE$_ZZN4cute6detail16composition_implINS_5tupleIJNS_1CILi8EEENS3_ILi2EEES5_S5_S4_S5_EEENS2_IJNS3_ILi1EEEiiiNS3_ILi72EEENS3_ILi512EEEEEENS2_IJS5_S5_EEENS2_IJS7_S4_EEEEEDaRKT_RKT0_RKT1_RKT2_ENKUlRKT_RKT0_E_clIS5_S4_EEDaSR_SU_,@function
        .size           $_ZN7cutlass13device_kernelIN5flash19enable_sm80_to_sm89INS1_16FlashAttnBwdSm80INS1_25CollectiveMainloopBwdSm80ILi2ELi2EN4cute5tupleIJNS5_1CILi128EEES8_NS7_ILi64EEEEEENS_10bfloat16_tEfNS_4arch4Sm80ELb0ELb0ELb1ELb0ELb1ELb0ELb0ELb0ELi2ELi4ELi4ELi4ELb0EEENS1_24CollectiveEpilogueBwdGQAISA_fSD_Li256ELb0ELb1EEENS1_19SingleTileSchedulerILb0ELb0ELb0ELi128EEEEEEEEEvNT_6ParamsE$_ZZN4cute6detail16composition_implINS_5tupleIJNS_1CILi8EEENS3_ILi2EEES5_S5_S4_S5_EEENS2_IJNS3_ILi1EEEiiiNS3_ILi72EEENS3_ILi512EEEEEENS2_IJS5_S5_EEENS2_IJS7_S4_EEEEEDaRKT_RKT0_RKT1_RKT2_ENKUlRKT_RKT0_E_clIS5_S4_EEDaSR_SU_,($_ZN7cutlass13device_kernelIN5flash19enable_sm80_to_sm89INS1_16FlashAttnBwdSm80INS1_25CollectiveMainloopBwdSm80ILi2ELi2EN4cute5tupleIJNS5_1CILi128EEES8_NS7_ILi64EEEEEENS_10bfloat16_tEfNS_4arch4Sm80ELb0ELb0ELb1ELb0ELb1ELb0ELb0ELb0ELi2ELi4ELi4ELi4ELb0EEENS1_24CollectiveEpilogueBwdGQAISA_fSD_Li256ELb0ELb1EEENS1_19SingleTileSchedulerILb0ELb0ELb0ELi128EEEEEEEEEvNT_6ParamsE$_ZZN4cute6detail16composition_implINS_5tupleIJNS_1CILi8EEENS3_ILi2EEES5_S5_S4_S5_EEENS2_IJNS3_ILi1EEEiiiNS3_ILi72EEENS3_ILi512EEEEEENS2_IJS5_S5_S5_EEENS2_IJS7_S9_S4_EEEEEDaRKT_RKT0_RKT1_RKT2_ENKUlRKT_RKT0_E_clIS5_S4_EEDaSR_SU_ - $_ZN7cutlass13device_kernelIN5flash19enable_sm80_to_sm89INS1_16FlashAttnBwdSm80INS1_25CollectiveMainloopBwdSm80ILi2ELi2EN4cute5tupleIJNS5_1CILi128EEES8_NS7_ILi64EEEEEENS_10bfloat16_tEfNS_4arch4Sm80ELb0ELb0ELb1ELb0ELb1ELb0ELb0ELb0ELi2ELi4ELi4ELi4ELb0EEENS1_24CollectiveEpilogueBwdGQAISA_fSD_Li256ELb0ELb1EEENS1_19SingleTileSchedulerILb0ELb0ELb0ELi128EEEEEEEEEvNT_6ParamsE$_ZZN4cute6detail16composition_implINS_5tupleIJNS_1CILi8EEENS3_ILi2EEES5_S5_S4_S5_EEENS2_IJNS3_ILi1EEEiiiNS3_ILi72EEENS3_ILi512EEEEEENS2_IJS5_S5_EEENS2_IJS7_S4_EEEEEDaRKT_RKT0_RKT1_RKT2_ENKUlRKT_RKT0_E_clIS5_S4_EEDaSR_SU_)
$_ZN7cutlass13device_kernelIN5flash19enable_sm80_to_sm89INS1_16FlashAttnBwdSm80INS1_25CollectiveMainloopBwdSm80ILi2ELi2EN4cute5tupleIJNS5_1CILi128EEES8_NS7_ILi64EEEEEENS_10bfloat16_tEfNS_4arch4Sm80ELb0ELb0ELb1ELb0ELb1ELb0ELb0ELb0ELi2ELi4ELi4ELi4ELb0EEENS1_24CollectiveEpilogueBwdGQAISA_fSD_Li256ELb0ELb1EEENS1_19SingleTileSchedulerILb0ELb0ELb0ELi128EEEEEEEEEvNT_6ParamsE$_ZZN4cute6detail16composition_implINS_5tupleIJNS_1CILi8EEENS3_ILi2EEES5_S5_S4_S5_EEENS2_IJNS3_ILi1EEEiiiNS3_ILi72EEENS3_ILi512EEEEEENS2_IJS5_S5_EEENS2_IJS7_S4_EEEEEDaRKT_RKT0_RKT1_RKT2_ENKUlRKT_RKT0_E_clIS5_S4_EEDaSR_SU_:
        /* <DEDUP_REMOVED lines=15> */
[----:B-1---5:R-:W-:Y:S05]  /*d9e0*/  CALL.REL.NOINC `($_ZN7cutlass13device_kernelIN5flash19enable_sm80_to_sm89INS1_16FlashAttnBwdSm80INS1_25CollectiveMainloopBwdSm80ILi2ELi2EN4cute5tupleIJNS5_1CILi128EEES8_NS7_ILi64EEEEEENS_10bfloat16_tEfNS_4arch4Sm80ELb0ELb0ELb1ELb0ELb1ELb0ELb0ELb0ELi2ELi4ELi4ELi4ELb0EEENS1_24CollectiveEpilogueBwdGQAISA_fSD_Li256ELb0ELb1EEENS1_19SingleTileSchedulerILb0ELb0ELb0ELi128EEEEEEEEEvNT_6ParamsE$_ZZN4cute6detail16composition_implINS_5tupleIJNS_1CILi8EEENS3_ILi2EEES5_S5_S4_S5_EEENS2_IJNS3_ILi1EEEiiiNS3_ILi72EEENS3_ILi512EEEEEES5_S4_EEDaRKT_RKT0_RKT1_RKT2_ENKUlRKT_T0_E_clINS2_IJNS2_IJEEEST_S5_S7_EEENS_17integral_constantIiLi1EEEEEDaSP_SQ_) ;  /* 0x0000066000007944 */ /* 0x022fea0003c00000 */
[----:B-----5:R2:W-:Y:S01]  /*d9f0*/  STL [R1+0x13b0], R2 ;  /* 0x0013b00201007387 */ /* 0x0205e20000100800 */
[----:B------:R-:W-:Y:S02]  /*da00*/  IADD3 R3, R5, 0x28, RZ ;  /* 0x0000002805037810 */ /* 0x000fe40007ffe0ff */
[----:B------:R-:W-:Y:S01]  /*da10*/  MOV R6, 0xda40 ;  /* 0x0000da4000067802 */ /* 0x000fe20000000f00 */
[----:B------:R2:W-:Y:S04]  /*da20*/  STL.64 [R1+0x13a8], R72 ;  /* 0x0013a84801007387 */ /* 0x0005e80000100a00 */
[----:B-12---:R-:W-:Y:S05]  /*da30*/  CALL.REL.NOINC `($_ZN7cutlass13device_kernelIN5flash19enable_sm80_to_sm89INS1_16FlashAttnBwdSm80INS1_25CollectiveMainloopBwdSm80ILi2ELi2EN4cute5tupleIJNS5_1CILi128EEES8_NS7_ILi64EEEEEENS_10bfloat16_tEfNS_4arch4Sm80ELb0ELb0ELb1ELb0ELb1ELb0ELb0ELb0ELi2ELi4ELi4ELi4ELb0EEENS1_24CollectiveEpilogueBwdGQAISA_fSD_Li256ELb0ELb1EEENS1_19SingleTileSchedulerILb0ELb0ELb0ELi128EEEEEEEEEvNT_6ParamsE$_ZZN4cute6detail16composition_implINS_5tupleIJNS_1CILi8EEENS3_ILi2EEES5_S5_S4_S5_EEENS2_IJNS3_ILi1EEEiiiNS3_ILi72EEENS3_ILi512EEEEEES5_S4_EEDaRKT_RKT0_RKT1_RKT2_ENKUlRKT_T0_E_clINS2_IJNS2_IJS5_EEENS2_IJiEEES7_S7_EEENS_17integral_constantIiLi2EEEEEDaSP_SQ_) ;  /* 0x000006e000007944 */ /* 0x006fea0003c00000 */
[----:B------:R-:W2:Y:S01]  /*da40*/  LDL.64 R8, [R1+0x13a8] ;  /* 0x0013a80001087983 */ /* 0x000ea20000100a00 */
[----:B------:R-:W-:Y:S02]  /*da50*/  IADD3 R3, R5, 0x18, RZ ;  /* 0x0000001805037810 */ /* 0x000fe40007ffe0ff */
[----:B------:R-:W-:Y:S01]  /*da60*/  MOV R6, 0xdaa0 ;  /* 0x0000daa000067802 */ /* 0x000fe20000000f00 */
[----:B-----5:R3:W-:Y:S04]  /*da70*/  STL [R1+0x13a0], R2 ;  /* 0x0013a00201007387 */ /* 0x0207e80000100800 */
[----:B--2---:R3:W-:Y:S02]  /*da80*/  STL.64 [R1+0x1398], R8 ;  /* 0x0013980801007387 */ /* 0x0047e40000100a00 */
[----:B-1-3--:R-:W-:Y:S05]  /*da90*/  CALL.REL.NOINC `($_ZN7cutlass13device_kernelIN5flash19enable_sm80_to_sm89INS1_16FlashAttnBwdSm80INS1_25CollectiveMainloopBwdSm80ILi2ELi2EN4cute5tupleIJNS5_1CILi128EEES8_NS7_ILi64EEEEEENS_10bfloat16_tEfNS_4arch4Sm80ELb0ELb0ELb1ELb0ELb1ELb0ELb0ELb0ELi2ELi4ELi4ELi4ELb0EEENS1_24CollectiveEpilogueBwdGQAISA_fSD_Li256ELb0ELb1EEENS1_19SingleTileSchedulerILb0ELb0ELb0ELi128EEEEEEEEEvNT_6ParamsE$_ZZN4cute6detail16composition_implINS_5tupleIJNS_1CILi8EEENS3_ILi2EEES5_S5_S4_S5_EEENS2_IJNS3_ILi1EEEiiiNS3_ILi72EEENS3_ILi512EEEEEES5_S4_EEDaRKT_RKT0_RKT1_RKT2_ENKUlRKT_T0_E_clINS2_IJNS2_IJS5_EEENS2_IJiEEES7_S7_EEENS_17integral_constantIiLi3EEEEEDaSP_SQ_) ;  /* 0x0000072000007944 */ /* 0x00afea0003c00000 */
[----:B------:R-:W2:Y:S01]  /*daa0*/  LDL.64 R8, [R1+0x1398] ;  /* 0x0013980001087983 */ /* 0x000ea20000100a00 */
[----:B------:R-:W-:-:S02]  /*dab0*/  IADD3 R3, R5, 0x8, RZ ;  /* 0x0000000805037810 */ /* 0x000fc40007ffe0ff */
[----:B------:R-:W-:Y:S01]  /*dac0*/  MOV R6, 0xdb00 ;  /* 0x0000db0000067802 */ /* 0x000fe20000000f00 */
[----:B-----5:R3:W-:Y:S04]  /*dad0*/  STL [R1+0x1390], R2 ;  /* 0x0013900201007387 */ /* 0x0207e80000100800 */
[----:B--2---:R3:W-:Y:S02]  /*dae0*/  STL.64 [R1+0x1388], R8 ;  /* 0x0013880801007387 */ /* 0x0047e40000100a00 */
[----:B-1-3--:R-:W-:Y:S05]  /*daf0*/  CALL.REL.NOINC `($_ZN7cutlass13device_kernelIN5flash19enable_sm80_to_sm89INS1_16FlashAttnBwdSm80INS1_25CollectiveMainloopBwdSm80ILi2ELi2EN4cute5tupleIJNS5_1CILi128EEES8_NS7_ILi64EEEEEENS_10bfloat16_tEfNS_4arch4Sm80ELb0ELb0ELb1ELb0ELb1ELb0ELb0ELb0ELi2ELi4ELi4ELi4ELb0EEENS1_24CollectiveEpilogueBwdGQAISA_fSD_Li256ELb0ELb1EEENS1_19SingleTileSchedulerILb0ELb0ELb0ELi128EEEEEEEEEvNT_6ParamsE$_ZZN4cute6detail16composition_implINS_5tupleIJNS_1CILi8EEENS3_ILi2EEES5_S5_S4_S5_EEENS2_IJNS3_ILi1EEEiiiNS3_ILi72EEENS3_ILi512EEEEEES5_S4_EEDaRKT_RKT0_RKT1_RKT2_ENKUlRKT_T0_E_clINS2_IJNS2_IJS5_EEENS2_IJiEEES7_S7_EEENS_17integral_constantIiLi4EEEEEDaSP_SQ_) ;  /* 0x0000076000007944 */ /* 0x00afea0003c00000 */
[----:B------:R-:W-:Y:S02]  /*db00*/  MOV R2, R63 ;  /* 0x0000003f00027202 */ /* 0x000fe40000000f00 */
[----:B------:R-:W-:Y:S02]  /*db10*/  MOV R6, 0xdb30 ;  /* 0x0000db3000067802 */ /* 0x000fe40000000f00 */
[----:B-1---5:R-:W-:Y:S05]  /*db20*/  CALL.REL.NOINC `($_ZN7cutlass13device_kernelIN5flash19enable_sm80_to_sm89INS1_16FlashAttnBwdSm80INS1_25CollectiveMainloopBwdSm80ILi2ELi2EN4cute5tupleIJNS5_1CILi128EEES8_NS7_ILi64EEEEEENS_10bfloat16_tEfNS_4arch4Sm80ELb0ELb0ELb1ELb0ELb1ELb0ELb0ELb0ELi2ELi4ELi4ELi4ELb0EEENS1_24CollectiveEpilogueBwdGQAISA_fSD_Li256ELb0ELb1EEENS1_19SingleTileSchedulerILb0ELb0ELb0ELi128EEEEEEEEEvNT_6ParamsE$_ZN4cute5tupleIJNS_1CILi2EEEiEEC2ERKS2_RKi) ;  /* 0xffffcca000007944 */ /* 0x022fea0003c3ffff */
[----:B------:R1:W5:Y:S01]  /*db30*/  LDL R2, [R1+0x13c8] ;  /* 0x0013c80001027983 */ /* 0x0003620000100800 */
[----:B------:R-:W-:-:S04]  /*db40*/  MOV R69, 0x0 ;  /* 0x0000000000457802 */ /* 0x000fc80000000f00 */
[----:B------:R-:W-:Y:S05]  /*db50*/  RET.REL.NODEC R68 `(_ZN7cutlass13device_kernelIN5flash19enable_sm80_to_sm89INS1_16FlashAttnBwdSm80INS1_25CollectiveMainloopBwdSm80ILi2ELi2EN4cute5tupleIJNS5_1CILi128EEES8_NS7_ILi64EEEEEENS_10bfloat16_tEfNS_4arch4Sm80ELb0ELb0ELb1ELb0ELb1ELb0ELb0ELb0ELi2ELi4ELi4ELi4ELb0EEENS1_24CollectiveEpilogueBwdGQAISA_fSD_Li256ELb0ELb1EEENS1_19SingleTileSchedulerILb0ELb0ELb0ELi128EEEEEEEEEvNT_6ParamsE) ;  /* 0xffff24a044007950 */ /* 0x000fea0003c3ffff */
        .type           $_ZN7cutlass13device_kernelIN5flash19enable_sm80_to_sm89INS1_16FlashAttnBwdSm80INS1_25CollectiveMainloopBwdSm80ILi2ELi2EN4cute5tupleIJNS5_1CILi128EEES8_NS7_ILi64EEEEEENS_10bfloat16_tEfNS_4arch4Sm80ELb0ELb0ELb1ELb0ELb1ELb0ELb0ELb0ELi2ELi4ELi4ELi4ELb0EEENS1_24CollectiveEpilogueBwdGQAISA_fSD_Li256ELb0ELb1EEENS1_19SingleTileSchedulerILb0ELb0ELb0ELi128EEEEEEEEEvNT_6ParamsE$_ZZN4cute6detail16composition_implINS_5tupleIJNS_1CILi8EEENS3_ILi2EEES5_S5_S4_S5_EEENS2_IJNS3_ILi1EEEiiiNS3_ILi72EEENS3_ILi512EEEEEENS2_IJS5_S5_S5_EEENS2_IJS7_S9_S4_EEEEEDaRKT_RKT0_RKT1_RKT2_ENKUlRKT_RKT0_E_clIS5_S4_EEDaSR_SU_,@function
        .size           $_ZN7cutlass13device_kernelIN5flash19enable_sm80_to_sm89INS1_16FlashAttnBwdSm80INS1_25CollectiveMainloopBwdSm80ILi2ELi2EN4cute5tupleIJNS5_1CILi128EEES8_NS7_ILi64EEEEEENS_10bfloat16_tEfNS_4arch4Sm80ELb0ELb0ELb1ELb0ELb1ELb0ELb0ELb0ELi2ELi4ELi4ELi4ELb0EEENS1_24CollectiveEpilogueBwdGQAISA_fSD_Li256ELb0ELb1EEENS1_19SingleTileSchedulerILb0ELb0ELb0ELi128EEEEEEEEEvNT_6ParamsE$_ZZN4cute6detail16composition_implINS_5tupleIJNS_1CILi8EEENS3_ILi2EEES5_S5_S4_S5_EEENS2_IJNS3_ILi1EEEiiiNS3_ILi72EEENS3_ILi512EEEEEENS2_IJS5_S5_S5_EEENS2_IJS7_S9_S4_EEEEEDaRKT_RKT0_RKT1_RKT2_ENKUlRKT_RKT0_E_clIS5_S4_EEDaSR_SU_,($_ZN7cutlass13device_kernelIN5flash19enable_sm80_to_sm89INS1_16FlashAttnBwdSm80INS1_25CollectiveMainloopBwdSm80ILi2ELi2EN4cute5tupleIJNS5_1CILi128EEES8_NS7_ILi64EEEEEENS_10bfloat16_tEfNS_4arch4Sm80ELb0ELb0ELb1ELb0ELb1ELb0ELb0ELb0ELi2ELi4ELi4ELi4ELb0EEENS1_24CollectiveEpilogueBwdGQAISA_fSD_Li256ELb0ELb1EEENS1_19SingleTileSchedulerILb0ELb0ELb0ELi128EEEEEEEEEvNT_6ParamsE$_ZZN4cute6detail16composition_implINS_5tupleIJNS_1CILi8EEENS3_ILi2EEES5_S5_S4_S5_EEENS2_IJNS3_ILi1EEEiiiNS3_ILi72EEENS3_ILi512EEEEEENS3_ILi4EEENS3_ILi16EEEEEDaRKT_RKT0_RKT1_RKT2_ENKUlRKT_T0_E_clINS2_IJNS2_IJEEESV_SB_S7_EEENS_17integral_constantIiLi2EEEEEDaSR_SS_ - $_ZN7cutlass13device_kernelIN5flash19enable_sm80_to_sm89INS1_16FlashAttnBwdSm80INS1_25CollectiveMainloopBwdSm80ILi2ELi2EN4cute5tupleIJNS5_1CILi128EEES8_NS7_ILi64EEEEEENS_10bfloat16_tEfNS_4arch4Sm80ELb0ELb0ELb1ELb0ELb1ELb0ELb0ELb0ELi2ELi4ELi4ELi4ELb0EEENS1_24CollectiveEpilogueBwdGQAISA_fSD_Li256ELb0ELb1EEENS1_19SingleTileSchedulerILb0ELb0ELb0ELi128EEEEEEEEEvNT_6ParamsE$_ZZN4cute6detail16composition_implINS_5tupleIJNS_1CILi8EEENS3_ILi2EEES5_S5_S4_S5_EEENS2_IJNS3_ILi1EEEiiiNS3_ILi72EEENS3_ILi512EEEEEENS2_IJS5_S5_S5_EEENS2_IJS7_S9_S4_EEEEEDaRKT_RKT0_RKT1_RKT2_ENKUlRKT_RKT0_E_clIS5_S4_EEDaSR_SU_)
$_ZN7cutlass13device_kernelIN5flash19enable_sm80_to_sm89INS1_16FlashAttnBwdSm80INS1_25CollectiveMainloopBwdSm80ILi2ELi2EN4cute5tupleIJNS5_1CILi128EEES8_NS7_ILi64EEEEEENS_10bfloat16_tEfNS_4arch4Sm80ELb0ELb0ELb1ELb0ELb1ELb0ELb0ELb0ELi2ELi4ELi4ELi4ELb0EEENS1_24CollectiveEpilogueBwdGQAISA_fSD_Li256ELb0ELb1EEENS1_19SingleTileSchedulerILb0ELb0ELb0ELi128EEEEEEEEEvNT_6ParamsE$_ZZN4cute6detail16composition_implINS_5tupleIJNS_1CILi8EEENS3_ILi2EEES5_S5_S4_S5_EEENS2_IJNS3_ILi1EEEiiiNS3_ILi72EEENS3_ILi512EEEEEENS2_IJS5_S5_S5_EEENS2_IJS7_S9_S4_EEEEEDaRKT_RKT0_RKT1_RKT2_ENKUlRKT_RKT0_E_clIS5_S4_EEDaSR_SU_:
        /* <DEDUP_REMOVED lines=37> */
[----:B------:R-:W-:Y:S02]  /*ddb0*/  MOV R4, R10 ;  /* 0x0000000a00047202 */ /* 0x000fe40000000f00 */
[----:B------:R-:W-:-:S04]  /*ddc0*/  MOV R5, 0x0 ;  /* 0x0000000000057802 */ /* 0x000fc80000000f00 */
[----:B------:R-:W-:Y:S05]  /*ddd0*/  RET.REL.NODEC R4 `(_ZN7cutlass13device_kernelIN5flash19enable_sm80_to_sm89INS1_16FlashAttnBwdSm80INS1_25CollectiveMainloopBwdSm80ILi2ELi2EN4cute5tupleIJNS5_1CILi128EEES8_NS7_ILi64EEEEEENS_10bfloat16_tEfNS_4arch4Sm80ELb0ELb0ELb1ELb0ELb1ELb0ELb0ELb0ELi2ELi4ELi4ELi4ELb0EEENS1_24CollectiveEpilogueBwdGQAISA_fSD_Li256ELb0ELb1EEENS1_19SingleTileSchedulerILb0ELb0ELb0ELi128EEEEEEEEEvNT_6ParamsE) ;  /* 0xffff222004007950 */ /* 0x000fea0003c3ffff */
        .type           $_ZN7cutlass13device_kernelIN5flash19enable_sm80_to_sm89INS1_16FlashAttnBwdSm80INS1_25CollectiveMainloopBwdSm80ILi2ELi2EN4cute5tupleIJNS5_1CILi128EEES8_NS7_ILi64EEEEEENS_10bfloat16_tEfNS_4arch4Sm80ELb0ELb0ELb1ELb0ELb1ELb0ELb0ELb0ELi2ELi4ELi4ELi4ELb0EEENS1_24CollectiveEpilogueBwdGQAISA_fSD_Li256ELb0ELb1EEENS1_19SingleTileSchedulerILb0ELb0ELb0ELi128EEEEEEEEEvNT_6ParamsE$_ZZN4cute6detail16composition_implINS_5tupleIJNS_1CILi8EEENS3_ILi2EEES5_S5_S4_S5_EEENS2_IJNS3_ILi1EEEiiiNS3_ILi72EEENS3_ILi512EEEEEENS3_ILi4EEENS3_ILi16EEEEEDaRKT_RKT0_RKT1_RKT2_ENKUlRKT_T0_E_clINS2_IJNS2_IJEEESV_SB_S7_EEENS_17integral_constantIiLi2EEEEEDaSR_SS_,@function
        .size           $_ZN7cutlass13device_kernelIN5flash19enable_sm80_to_sm89INS1_16FlashAttnBwdSm80INS1_25CollectiveMainloopBwdSm80ILi2ELi2EN4cute5tupleIJNS5_1CILi128EEES8_NS7_ILi64EEEEEENS_10bfloat16_tEfNS_4arch4Sm80ELb0ELb0ELb1ELb0ELb1ELb0ELb0ELb0ELi2ELi4ELi4ELi4ELb0EEENS1_24CollectiveEpilogueBwdGQAISA_fSD_Li256ELb0ELb1EEENS1_19SingleTileSchedulerILb0ELb0ELb0ELi128EEEEEEEEEvNT_6ParamsE$_ZZN4cute6detail16composition_implINS_5tupleIJNS_1CILi8EEENS3_ILi2EEES5_S5_S4_S5_EEENS2_IJNS3_ILi1EEEiiiNS3_ILi72EEENS3_ILi512EEEEEENS3_ILi4EEENS3_ILi16EEEEEDaRKT_RKT0_RKT1_RKT2_ENKUlRKT_T0_E_clINS2_IJNS2_IJEEESV_SB_S7_EEENS_17integral_constantIiLi2EEEEEDaSR_SS_,($_ZN7cutlass13device_kernelIN5flash19enable_sm80_to_sm89INS1_16FlashAttnBwdSm80INS1_25CollectiveMainloopBwdSm80ILi2ELi2EN4cute5tupleIJNS5_1CILi128EEES8_NS7_ILi64EEEEEENS_10bfloat16_tEfNS_4arch4Sm80ELb0ELb0ELb1ELb0ELb1ELb0ELb0ELb0ELi2ELi4ELi4ELi4ELb0EEENS1_24CollectiveEpilogueBwdGQAISA_fSD_Li256ELb0ELb1EEENS1_19SingleTileSchedulerILb0ELb0ELb0ELi128EEEEEEEEEvNT_6ParamsE$_ZZN4cute6detail16composition_implINS_5tupleIJNS_1CILi8EEENS3_ILi2EEES5_S5_S4_S5_EEENS2_IJNS3_ILi1EEEiiiNS3_ILi72EEENS3_ILi512EEEEEENS3_ILi4EEENS3_ILi16EEEEEDaRKT_RKT0_RKT1_RKT2_ENKUlRKT_T0_E_clINS2_IJNS2_IJS5_EEENS2_IJiEEES5_S7_EEENS_17integral_constantIiLi3EEEEEDaSR_SS_ - $_ZN7cutlass13device_kernelIN5flash19enable_sm80_to_sm89INS1_16FlashAttnBwdSm80INS1_25CollectiveMainloopBwdSm80ILi2ELi2EN4cute5tupleIJNS5_1CILi128EEES8_NS7_ILi64EEEEEENS_10bfloat16_tEfNS_4arch4Sm80ELb0ELb0ELb1ELb0ELb1ELb0ELb0ELb0ELi2ELi4ELi4ELi4ELb0EEENS1_24CollectiveEpilogueBwdGQAISA_fSD_Li256ELb0ELb1EEENS1_19SingleTileSchedulerILb0ELb0ELb0ELi128EEEEEEEEEvNT_6ParamsE$_ZZN4cute6detail16composition_implINS_5tupleIJNS_1CILi8EEENS3_ILi2EEES5_S5_S4_S5_EEENS2_IJNS3_ILi1EEEiiiNS3_ILi72EEENS3_ILi512EEEEEENS3_ILi4EEENS3_ILi16EEEEEDaRKT_RKT0_RKT1_RKT2_ENKUlRKT_T0_E_clINS2_IJNS2_IJEEESV_SB_S7_EEENS_17integral_constantIiLi2EEEEEDaSR_SS_)
$_ZN7cutlass13device_kernelIN5flash19enable_sm80_to_sm89INS1_16FlashAttnBwdSm80INS1_25CollectiveMainloopBwdSm80ILi2ELi2EN4cute5tupleIJNS5_1CILi128EEES8_NS7_ILi64EEEEEENS_10bfloat16_tEfNS_4arch4Sm80ELb0ELb0ELb1ELb0ELb1ELb0ELb0ELb0ELi2ELi4ELi4ELi4ELb0EEENS1_24CollectiveEpilogueBwdGQAISA_fSD_Li256ELb0ELb1EEENS1_19SingleTileSchedulerILb0ELb0ELb0ELi128EEEEEEEEEvNT_6ParamsE$_ZZN4cute6detail16composition_implINS_5tupleIJNS_1CILi8EEENS3_ILi2EEES5_S5_S4_S5_EEENS2_IJNS3_ILi1EEEiiiNS3_ILi72EEENS3_ILi512EEEEEENS3_ILi4EEENS3_ILi16EEEEEDaRKT_RKT0_RKT1_RKT2_ENKUlRKT_T0_E_clINS2_IJNS2_IJEEESV_SB_S7_EEENS_17integral_constantIiLi2EEEEEDaSR_SS_:
        /* <DEDUP_REMOVED lines=13> */
        .type           $_ZN7cutlass13device_kernelIN5flash19enable_sm80_to_sm89INS1_16FlashAttnBwdSm80INS1_25CollectiveMainloopBwdSm80ILi2ELi2EN4cute5tupleIJNS5_1CILi128EEES8_NS7_ILi64EEEEEENS_10bfloat16_tEfNS_4arch4Sm80ELb0ELb0ELb1ELb0ELb1ELb0ELb0ELb0ELi2ELi4ELi4ELi4ELb0EEENS1_24CollectiveEpilogueBwdGQAISA_fSD_Li256ELb0ELb1EEENS1_19SingleTileSchedulerILb0ELb0ELb0ELi128EEEEEEEEEvNT_6ParamsE$_ZZN4cute6detail16composition_implINS_5tupleIJNS_1CILi8EEENS3_ILi2EEES5_S5_S4_S5_EEENS2_IJNS3_ILi1EEEiiiNS3_ILi72EEENS3_ILi512EEEEEENS3_ILi4EEENS3_ILi16EEEEEDaRKT_RKT0_RKT1_RKT2_ENKUlRKT_T0_E_clINS2_IJNS2_IJS5_EEENS2_IJiEEES5_S7_EEENS_17integral_constantIiLi3EEEEEDaSR_SS_,@function
        .size           $_ZN7cutlass13device_kernelIN5flash19enable_sm80_to_sm89INS1_16FlashAttnBwdSm80INS1_25CollectiveMainloopBwdSm80ILi2ELi2EN4cute5tupleIJNS5_1CILi128EEES8_NS7_ILi64EEEEEENS_10bfloat16_tEfNS_4arch4Sm80ELb0ELb0ELb1ELb0ELb1ELb0ELb0ELb0ELi2ELi4ELi4ELi4ELb0EEENS1_24CollectiveEpilogueBwdGQAISA_fSD_Li256ELb0ELb1EEENS1_19SingleTileSchedulerILb0ELb0ELb0ELi128EEEEEEEEEvNT_6ParamsE$_ZZN4cute6detail16composition_implINS_5tupleIJNS_1CILi8EEENS3_ILi2EEES5_S5_S4_S5_EEENS2_IJNS3_ILi1EEEiiiNS3_ILi72EEENS3_ILi512EEEEEENS3_ILi4EEENS3_ILi16EEEEEDaRKT_RKT0_RKT1_RKT2_ENKUlRKT_T0_E_clINS2_IJNS2_IJS5_EEENS2_IJiEEES5_S7_EEENS_17integral_constantIiLi3EEEEEDaSR_SS_,($_ZN7cutlass13device_kernelIN5flash19enable_sm80_to_sm89INS1_16FlashAttnBwdSm80INS1_25CollectiveMainloopBwdSm80ILi2ELi2EN4cute5tupleIJNS5_1CILi128EEES8_NS7_ILi64EEEEEENS_10bfloat16_tEfNS_4arch4Sm80ELb0ELb0ELb1ELb0ELb1ELb0ELb0ELb0ELi2ELi4ELi4ELi4ELb0EEENS1_24CollectiveEpilogueBwdGQAISA_fSD_Li256ELb0ELb1EEENS1_19SingleTileSchedulerILb0ELb0ELb0ELi128EEEEEEEEEvNT_6ParamsE$_ZZN4cute6detail16composition_implINS_5tupleIJNS_1CILi8EEENS3_ILi2EEES5_S5_S4_S5_EEENS2_IJNS3_ILi1EEEiiiNS3_ILi72EEENS3_ILi512EEEEEENS3_ILi4EEENS3_ILi16EEEEEDaRKT_RKT0_RKT1_RKT2_ENKUlRKT_T0_E_clINS2_IJNS2_IJS5_S5_EEENS2_IJiiEEES7_S7_EEENS_17integral_constantIiLi4EEEEEDaSR_SS_ - $_ZN7cutlass13device_kernelIN5flash19enable_sm80_to_sm89INS1_16FlashAttnBwdSm80INS1_25CollectiveMainloopBwdSm80ILi2ELi2EN4cute5tupleIJNS5_1CILi128EEES8_NS7_ILi64EEEEEENS_10bfloat16_tEfNS_4arch4Sm80ELb0ELb0ELb1ELb0ELb1ELb0ELb0ELb0ELi2ELi4ELi4ELi4ELb0EEENS1_24CollectiveEpilogueBwdGQAISA_fSD_Li256ELb0ELb1EEENS1_19SingleTileSchedulerILb0ELb0ELb0ELi128EEEEEEEEEvNT_6ParamsE$_ZZN4cute6detail16composition_implINS_5tupleIJNS_1CILi8EEENS3_ILi2EEES5_S5_S4_S5_EEENS2_IJNS3_ILi1EEEiiiNS3_ILi72EEENS3_ILi512EEEEEENS3_ILi4EEENS3_ILi16EEEEEDaRKT_RKT0_RKT1_RKT2_ENKUlRKT_T0_E_clINS2_IJNS2_IJS5_EEENS2_IJiEEES5_S7_EEENS_17integral_constantIiLi3EEEEEDaSR_SS_)
$_ZN7cutlass13device_kernelIN5flash19enable_sm80_to_sm89INS1_16FlashAttnBwdSm80INS1_25CollectiveMainloopBwdSm80ILi2ELi2EN4cute5tupleIJNS5_1CILi128EEES8_NS7_ILi64EEEEEENS_10bfloat16_tEfNS_4arch4Sm80ELb0ELb0ELb1ELb0ELb1ELb0ELb0ELb0ELi2ELi4ELi4ELi4ELb0EEENS1_24CollectiveEpilogueBwdGQAISA_fSD_Li256ELb0ELb1EEENS1_19SingleTileSchedulerILb0ELb0ELb0ELi128EEEEEEEEEvNT_6ParamsE$_ZZN4cute6detail16composition_implINS_5tupleIJNS_1CILi8EEENS3_ILi2EEES5_S5_S4_S5_EEENS2_IJNS3_ILi1EEEiiiNS3_ILi72EEENS3_ILi512EEEEEENS3_ILi4EEENS3_ILi16EEEEEDaRKT_RKT0_RKT1_RKT2_ENKUlRKT_T0_E_clINS2_IJNS2_IJS5_EEENS2_IJiEEES5_S7_EEENS_17integral_constantIiLi3EEEEEDaSR_SS_:
        /* <DEDUP_REMOVED lines=13> */
[----:B------:R-:W-:Y:S02]  /*df80*/  MOV R4, R72 ;  /* 0x0000004800047202 */ /* 0x000fe40000000f00 */
[----:B------:R-:W-:-:S04]  /*df90*/  MOV R5, 0x0 ;  /* 0x0000000000057802 */ /* 0x000fc80000000f00 */
[----:B------:R-:W-:Y:S05]  /*dfa0*/  RET.REL.NODEC R4 `(_ZN7cutlass13device_kernelIN5flash19enable_sm80_to_sm89INS1_16FlashAttnBwdSm80INS1_25CollectiveMainloopBwdSm80ILi2ELi2EN4cute5tupleIJNS5_1CILi128EEES8_NS7_ILi64EEEEEENS_10bfloat16_tEfNS_4arch4Sm80ELb0ELb0ELb1ELb0ELb1ELb0ELb0ELb0ELi2ELi4ELi4ELi4ELb0EEENS1_24CollectiveEpilogueBwdGQAISA_fSD_Li256ELb0ELb1EEENS1_19SingleTileSchedulerILb0ELb0ELb0ELi128EEEEEEEEEvNT_6ParamsE) ;  /* 0xffff205004007950 */ /* 0x000fea0003c3ffff */
        .type           $_ZN7cutlass13device_kernelIN5flash19enable_sm80_to_sm89INS1_16FlashAttnBwdSm80INS1_25CollectiveMainloopBwdSm80ILi2ELi2EN4cute5tupleIJNS5_1CILi128EEES8_NS7_ILi64EEEEEENS_10bfloat16_tEfNS_4arch4Sm80ELb0ELb0ELb1ELb0ELb1ELb0ELb0ELb0ELi2ELi4ELi4ELi4ELb0EEENS1_24CollectiveEpilogueBwdGQAISA_fSD_Li256ELb0ELb1EEENS1_19SingleTileSchedulerILb0ELb0ELb0ELi128EEEEEEEEEvNT_6ParamsE$_ZZN4cute6detail16composition_implINS_5tupleIJNS_1CILi8EEENS3_ILi2EEES5_S5_S4_S5_EEENS2_IJNS3_ILi1EEEiiiNS3_ILi72EEENS3_ILi512EEEEEENS3_ILi4EEENS3_ILi16EEEEEDaRKT_RKT0_RKT1_RKT2_ENKUlRKT_T0_E_clINS2_IJNS2_IJS5_S5_EEENS2_IJiiEEES7_S7_EEENS_17integral_constantIiLi4EEEEEDaSR_SS_,@function
        .size           $_ZN7cutlass13device_kernelIN5flash19enable_sm80_to_sm89INS1_16FlashAttnBwdSm80INS1_25CollectiveMainloopBwdSm80ILi2ELi2EN4cute5tupleIJNS5_1CILi128EEES8_NS7_ILi64EEEEEENS_10bfloat16_tEfNS_4arch4Sm80ELb0ELb0ELb1ELb0ELb1ELb0ELb0ELb0ELi2ELi4ELi4ELi4ELb0EEENS1_24CollectiveEpilogueBwdGQAISA_fSD_Li256ELb0ELb1EEENS1_19SingleTileSchedulerILb0ELb0ELb0ELi128EEEEEEEEEvNT_6ParamsE$_ZZN4cute6detail16composition_implINS_5tupleIJNS_1CILi8EEENS3_ILi2EEES5_S5_S4_S5_EEENS2_IJNS3_ILi1EEEiiiNS3_ILi72EEENS3_ILi512EEEEEENS3_ILi4EEENS3_ILi16EEEEEDaRKT_RKT0_RKT1_RKT2_ENKUlRKT_T0_E_clINS2_IJNS2_IJS5_S5_EEENS2_IJiiEEES7_S7_EEENS_17integral_constantIiLi4EEEEEDaSR_SS_,($_ZN7cutlass13device_kernelIN5flash19enable_sm80_to_sm89INS1_16FlashAttnBwdSm80INS1_25CollectiveMainloopBwdSm80ILi2ELi2EN4cute5tupleIJNS5_1CILi128EEES8_NS7_ILi64EEEEEENS_10bfloat16_tEfNS_4arch4Sm80ELb0ELb0ELb1ELb0ELb1ELb0ELb0ELb0ELi2ELi4ELi4ELi4ELb0EEENS1_24CollectiveEpilogueBwdGQAISA_fSD_Li256ELb0ELb1EEENS1_19SingleTileSchedulerILb0ELb0ELb0ELi128EEEEEEEEEvNT_6ParamsE$_ZZN4cute6detail16composition_implINS_5tupleIJNS_1CILi8EEENS3_ILi2EEES5_S5_S4_S5_EEENS2_IJNS3_ILi1EEEiiiNS3_ILi72EEENS3_ILi512EEEEEES5_S4_EEDaRKT_RKT0_RKT1_RKT2_ENKUlRKT_T0_E_clINS2_IJNS2_IJEEEST_S5_S7_EEENS_17integral_constantIiLi1EEEEEDaSP_SQ_ - $_ZN7cutlass13device_kernelIN5flash19enable_sm80_to_sm89INS1_16FlashAttnBwdSm80INS1_25CollectiveMainloopBwdSm80ILi2ELi2EN4cute5tupleIJNS5_1CILi128EEES8_NS7_ILi64EEEEEENS_10bfloat16_tEfNS_4arch4Sm80ELb0ELb0ELb1ELb0ELb1ELb0ELb0ELb0ELi2ELi4ELi4ELi4ELb0EEENS1_24CollectiveEpilogueBwdGQAISA_fSD_Li256ELb0ELb1EEENS1_19SingleTileSchedulerILb0ELb0ELb0ELi128EEEEEEEEEvNT_6ParamsE$_ZZN4cute6detail16composition_implINS_5tupleIJNS_1CILi8EEENS3_ILi2EEES5_S5_S4_S5_EEENS2_IJNS3_ILi1EEEiiiNS3_ILi72EEENS3_ILi512EEEEEENS3_ILi4EEENS3_ILi16EEEEEDaRKT_RKT0_RKT1_RKT2_ENKUlRKT_T0_E_clINS2_IJNS2_IJS5_S5_EEENS2_IJiiEEES7_S7_EEENS_17integral_constantIiLi4EEEEEDaSR_SS_)
$_ZN7cutlass13device_kernelIN5flash19enable_sm80_to_sm89INS1_16FlashAttnBwdSm80INS1_25CollectiveMainloopBwdSm80ILi2ELi2EN4cute5tupleIJNS5_1CILi128EEES8_NS7_ILi64EEEEEENS_10bfloat16_tEfNS_4arch4Sm80ELb0ELb0ELb1ELb0ELb1ELb0ELb0ELb0ELi2ELi4ELi4ELi4ELb0EEENS1_24CollectiveEpilogueBwdGQAISA_fSD_Li256ELb0ELb1EEENS1_19SingleTileSchedulerILb0ELb0ELb0ELi128EEEEEEEEEvNT_6ParamsE$_ZZN4cute6detail16composition_implINS_5tupleIJNS_1CILi8EEENS3_ILi2EEES5_S5_S4_S5_EEENS2_IJNS3_ILi1EEEiiiNS3_ILi72EEENS3_ILi512EEEEEENS3_ILi4EEENS3_ILi16EEEEEDaRKT_RKT0_RKT1_RKT2_ENKUlRKT_T0_E_clINS2_IJNS2_IJS5_S5_EEENS2_IJiiEEES7_S7_EEENS_17integral_constantIiLi4EEEEEDaSR_SS_:
        /* <DEDUP_REMOVED lines=10> */
        .type           $_ZN7cutlass13device_kernelIN5flash19enable_sm80_to_sm89INS1_16FlashAttnBwdSm80INS1_25CollectiveMainloopBwdSm80ILi2ELi2EN4cute5tupleIJNS5_1CILi128EEES8_NS7_ILi64EEEEEENS_10bfloat16_tEfNS_4arch4Sm80ELb0ELb0ELb1ELb0ELb1ELb0ELb0ELb0ELi2ELi4ELi4ELi4ELb0EEENS1_24CollectiveEpilogueBwdGQAISA_fSD_Li256ELb0ELb1EEENS1_19SingleTileSchedulerILb0ELb0ELb0ELi128EEEEEEEEEvNT_6ParamsE$_ZZN4cute6detail16composition_implINS_5tupleIJNS_1CILi8EEENS3_ILi2EEES5_S5_S4_S5_EEENS2_IJNS3_ILi1EEEiiiNS3_ILi72EEENS3_ILi512EEEEEES5_S4_EEDaRKT_RKT0_RKT1_RKT2_ENKUlRKT_T0_E_clINS2_IJNS2_IJEEEST_S5_S7_EEENS_17integral_constantIiLi1EEEEEDaSP_SQ_,@function
        .size           $_ZN7cutlass13device_kernelIN5flash19enable_sm80_to_sm89INS1_16FlashAttnBwdSm80INS1_25CollectiveMainloopBwdSm80ILi2ELi2EN4cute5tupleIJNS5_1CILi128EEES8_NS7_ILi64EEEEEENS_10bfloat16_tEfNS_4arch4Sm80ELb0ELb0ELb1ELb0ELb1ELb0ELb0ELb0ELi2ELi4ELi4ELi4ELb0EEENS1_24CollectiveEpilogueBwdGQAISA_fSD_Li256ELb0ELb1EEENS1_19SingleTileSchedulerILb0ELb0ELb0ELi128EEEEEEEEEvNT_6ParamsE$_ZZN4cute6detail16composition_implINS_5tupleIJNS_1CILi8EEENS3_ILi2EEES5_S5_S4_S5_EEENS2_IJNS3_ILi1EEEiiiNS3_ILi72EEENS3_ILi512EEEEEES5_S4_EEDaRKT_RKT0_RKT1_RKT2_ENKUlRKT_T0_E_clINS2_IJNS2_IJEEEST_S5_S7_EEENS_17integral_constantIiLi1EEEEEDaSP_SQ_,($_ZN7cutlass13device_kernelIN5flash19enable_sm80_to_sm89INS1_16FlashAttnBwdSm80INS1_25CollectiveMainloopBwdSm80ILi2ELi2EN4cute5tupleIJNS5_1CILi128EEES8_NS7_ILi64EEEEEENS_10bfloat16_tEfNS_4arch4Sm80ELb0ELb0ELb1ELb0ELb1ELb0ELb0ELb0ELi2ELi4ELi4ELi4ELb0EEENS1_24CollectiveEpilogueBwdGQAISA_fSD_Li256ELb0ELb1EEENS1_19SingleTileSchedulerILb0ELb0ELb0ELi128EEEEEEEEEvNT_6ParamsE$_ZZN4cute6detail16composition_implINS_5tupleIJNS_1CILi8EEENS3_ILi2EEES5_S5_S4_S5_EEENS2_IJNS3_ILi1EEEiiiNS3_ILi72EEENS3_ILi512EEEEEES5_S4_EEDaRKT_RKT0_RKT1_RKT2_ENKUlRKT_T0_E_clINS2_IJNS2_IJS5_EEENS2_IJiEEES7_S7_EEENS_17integral_constantIiLi2EEEEEDaSP_SQ_ - $_ZN7cutlass13device_kernelIN5flash19enable_sm80_to_sm89INS1_16FlashAttnBwdSm80INS1_25CollectiveMainloopBwdSm80ILi2ELi2EN4cute5tupleIJNS5_1CILi128EEES8_NS7_ILi64EEEEEENS_10bfloat16_tEfNS_4arch4Sm80ELb0ELb0ELb1ELb0ELb1ELb0ELb0ELb0ELi2ELi4ELi4ELi4ELb0EEENS1_24CollectiveEpilogueBwdGQAISA_fSD_Li256ELb0ELb1EEENS1_19SingleTileSchedulerILb0ELb0ELb0ELi128EEEEEEEEEvNT_6ParamsE$_ZZN4cute6detail16composition_implINS_5tupleIJNS_1CILi8EEENS3_ILi2EEES5_S5_S4_S5_EEENS2_IJNS3_ILi1EEEiiiNS3_ILi72EEENS3_ILi512EEEEEES5_S4_EEDaRKT_RKT0_RKT1_RKT2_ENKUlRKT_T0_E_clINS2_IJNS2_IJEEEST_S5_S7_EEENS_17integral_constantIiLi1EEEEEDaSP_SQ_)
$_ZN7cutlass13device_kernelIN5flash19enable_sm80_to_sm89INS1_16FlashAttnBwdSm80INS1_25CollectiveMainloopBwdSm80ILi2ELi2EN4cute5tupleIJNS5_1CILi128EEES8_NS7_ILi64EEEEEENS_10bfloat16_tEfNS_4arch4Sm80ELb0ELb0ELb1ELb0ELb1ELb0ELb0ELb0ELi2ELi4ELi4ELi4ELb0EEENS1_24CollectiveEpilogueBwdGQAISA_fSD_Li256ELb0ELb1EEENS1_19SingleTileSchedulerILb0ELb0ELb0ELi128EEEEEEEEEvNT_6ParamsE$_ZZN4cute6detail16composition_implINS_5tupleIJNS_1CILi8EEENS3_ILi2EEES5_S5_S4_S5_EEENS2_IJNS3_ILi1EEEiiiNS3_ILi72EEENS3_ILi512EEEEEES5_S4_EEDaRKT_RKT0_RKT1_RKT2_ENKUlRKT_T0_E_clINS2_IJNS2_IJEEEST_S5_S7_EEENS_17integral_constantIiLi1EEEEEDaSP_SQ_:
        /* <DEDUP_REMOVED lines=10> */
[----:B------:R-:W-:Y:S02]  /*e0f0*/  MOV R8, R6 ;  /* 0x0000000600087202 */ /* 0x000fe40000000f00 */
[----:B------:R-:W-:-:S04]  /*e100*/  MOV R9, 0x0 ;  /* 0x0000000000097802 */ /* 0x000fc80000000f00 */
[----:B------:R-:W-:Y:S05]  /*e110*/  RET.REL.NODEC R8 `(_ZN7cutlass13device_kernelIN5flash19enable_sm80_to_sm89INS1_16FlashAttnBwdSm80INS1_25CollectiveMainloopBwdSm80ILi2ELi2EN4cute5tupleIJNS5_1CILi128EEES8_NS7_ILi64EEEEEENS_10bfloat16_tEfNS_4arch4Sm80ELb0ELb0ELb1ELb0ELb1ELb0ELb0ELb0ELi2ELi4ELi4ELi4ELb0EEENS1_24CollectiveEpilogueBwdGQAISA_fSD_Li256ELb0ELb1EEENS1_19SingleTileSchedulerILb0ELb0ELb0ELi128EEEEEEEEEvNT_6ParamsE) ;  /* 0xffff1ee008007950 */ /* 0x000fea0003c3ffff */
        .type           $_ZN7cutlass13device_kernelIN5flash19enable_sm80_to_sm89INS1_16FlashAttnBwdSm80INS1_25CollectiveMainloopBwdSm80ILi2ELi2EN4cute5tupleIJNS5_1CILi128EEES8_NS7_ILi64EEEEEENS_10bfloat16_tEfNS_4arch4Sm80ELb0ELb0ELb1ELb0ELb1ELb0ELb0ELb0ELi2ELi4ELi4ELi4ELb0EEENS1_24CollectiveEpilogueBwdGQAISA_fSD_Li256ELb0ELb1EEENS1_19SingleTileSchedulerILb0ELb0ELb0ELi128EEEEEEEEEvNT_6ParamsE$_ZZN4cute6detail16composition_implINS_5tupleIJNS_1CILi8EEENS3_ILi2EEES5_S5_S4_S5_EEENS2_IJNS3_ILi1EEEiiiNS3_ILi72EEENS3_ILi512EEEEEES5_S4_EEDaRKT_RKT0_RKT1_RKT2_ENKUlRKT_T0_E_clINS2_IJNS2_IJS5_EEENS2_IJiEEES7_S7_EEENS_17integral_constantIiLi2EEEEEDaSP_SQ_,@function
        .size           $_ZN7cutlass13device_kernelIN5flash19enable_sm80_to_sm89INS1_16FlashAttnBwdSm80INS1_25CollectiveMainloopBwdSm80ILi2ELi2EN4cute5tupleIJNS5_1CILi128EEES8_NS7_ILi64EEEEEENS_10bfloat16_tEfNS_4arch4Sm80ELb0ELb0ELb1ELb0ELb1ELb0ELb0ELb0ELi2ELi4ELi4ELi4ELb0EEENS1_24CollectiveEpilogueBwdGQAISA_fSD_Li256ELb0ELb1EEENS1_19SingleTileSchedulerILb0ELb0ELb0ELi128EEEEEEEEEvNT_6ParamsE$_ZZN4cute6detail16composition_implINS_5tupleIJNS_1CILi8EEENS3_ILi2EEES5_S5_S4_S5_EEENS2_IJNS3_ILi1EEEiiiNS3_ILi72EEENS3_ILi512EEEEEES5_S4_EEDaRKT_RKT0_RKT1_RKT2_ENKUlRKT_T0_E_clINS2_IJNS2_IJS5_EEENS2_IJiEEES7_S7_EEENS_17integral_constantIiLi2EEEEEDaSP_SQ_,($_ZN7cutlass13device_kernelIN5flash19enable_sm80_to_sm89INS1_16FlashAttnBwdSm80INS1_25CollectiveMainloopBwdSm80ILi2ELi2EN4cute5tupleIJNS5_1CILi128EEES8_NS7_ILi64EEEEEENS_10bfloat16_tEfNS_4arch4Sm80ELb0ELb0ELb1ELb0ELb1ELb0ELb0ELb0ELi2ELi4ELi4ELi4ELb0EEENS1_24CollectiveEpilogueBwdGQAISA_fSD_Li256ELb0ELb1EEENS1_19SingleTileSchedulerILb0ELb0ELb0ELi128EEEEEEEEEvNT_6ParamsE$_ZZN4cute6detail16composition_implINS_5tupleIJNS_1CILi8EEENS3_ILi2EEES5_S5_S4_S5_EEENS2_IJNS3_ILi1EEEiiiNS3_ILi72EEENS3_ILi512EEEEEES5_S4_EEDaRKT_RKT0_RKT1_RKT2_ENKUlRKT_T0_E_clINS2_IJNS2_IJS5_EEENS2_IJiEEES7_S7_EEENS_17integral_constantIiLi3EEEEEDaSP_SQ_ - $_ZN7cutlass13device_kernelIN5flash19enable_sm80_to_sm89INS1_16FlashAttnBwdSm80INS1_25CollectiveMainloopBwdSm80ILi2ELi2EN4cute5tupleIJNS5_1CILi128EEES8_NS7_ILi64EEEEEENS_10bfloat16_tEfNS_4arch4Sm80ELb0ELb0ELb1ELb0ELb1ELb0ELb0ELb0ELi2ELi4ELi4ELi4ELb0EEENS1_24CollectiveEpilogueBwdGQAISA_fSD_Li256ELb0ELb1EEENS1_19SingleTileSchedulerILb0ELb0ELb0ELi128EEEEEEEEEvNT_6ParamsE$_ZZN4cute6detail16composition_implINS_5tupleIJNS_1CILi8EEENS3_ILi2EEES5_S5_S4_S5_EEENS2_IJNS3_ILi1EEEiiiNS3_ILi72EEENS3_ILi512EEEEEES5_S4_EEDaRKT_RKT0_RKT1_RKT2_ENKUlRKT_T0_E_clINS2_IJNS2_IJS5_EEENS2_IJiEEES7_S7_EEENS_17integral_constantIiLi2EEEEEDaSP_SQ_)
$_ZN7cutlass13device_kernelIN5flash19enable_sm80_to_sm89INS1_16FlashAttnBwdSm80INS1_25CollectiveMainloopBwdSm80ILi2ELi2EN4cute5tupleIJNS5_1CILi128EEES8_NS7_ILi64EEEEEENS_10bfloat16_tEfNS_4arch4Sm80ELb0ELb0ELb1ELb0ELb1ELb0ELb0ELb0ELi2ELi4ELi4ELi4ELb0EEENS1_24CollectiveEpilogueBwdGQAISA_fSD_Li256ELb0ELb1EEENS1_19SingleTileSchedulerILb0ELb0ELb0ELi128EEEEEEEEEvNT_6ParamsE$_ZZN4cute6detail16composition_implINS_5tupleIJNS_1CILi8EEENS3_ILi2EEES5_S5_S4_S5_EEENS2_IJNS3_ILi1EEEiiiNS3_ILi72EEENS3_ILi512EEEEEES5_S4_EEDaRKT_RKT0_RKT1_RKT2_ENKUlRKT_T0_E_clINS2_IJNS2_IJS5_EEENS2_IJiEEES7_S7_EEENS_17integral_constantIiLi2EEEEEDaSP_SQ_:
[----:B------:R-:W-:-:S06]  /*e120*/  IADD3 R3, R3, -c[0x0][0x20], RZ ;  /* 0x8000080003037a10 */ /* 0x000fcc0007ffe0ff */
[----:B------:R-:W5:Y:S01]  /*e130*/  LDL R3, [R3] ;  /* 0x0000000003037983 */ /* 0x000f620000100800 */
[----:B------:R-:W-:Y:S02]  /*e140*/  IADD3 R2, R1, 0x16d0, RZ ;  /* 0x000016d001027810 */ /* 0x000fe40007ffe0ff */
[----:B------:R-:W-:Y:S02]  /*e150*/  MOV R4, 0xe180 ;  /* 0x0000e18000047802 */ /* 0x000fe40000000f00 */
[----:B------:R-:W-:Y:S02]  /*e160*/  IADD3 R2, R2, c[0x0][0x20], RZ ;  /* 0x0000080002027a10 */ /* 0x000fe40007ffe0ff */
[----:B-----5:R-:W-:Y:S05]  /*e170*/  CALL.REL.NOINC `($_ZN7cutlass13device_kernelIN5flash19enable_sm80_to_sm89INS1_16FlashAttnBwdSm80INS1_25CollectiveMainloopBwdSm80ILi2ELi2EN4cute5tupleIJNS5_1CILi128EEES8_NS7_ILi64EEEEEENS_10bfloat16_tEfNS_4arch4Sm80ELb0ELb0ELb1ELb0ELb1ELb0ELb0ELb0ELi2ELi4ELi4ELi4ELb0EEENS1_24CollectiveEpilogueBwdGQAISA_fSD_Li256ELb0ELb1EEENS1_19SingleTileSchedulerILb0ELb0ELb0ELi128EEEEEEEEEvNT_6ParamsE$_ZN4cute3eso3ESOILb1ELb0EJNS_5tupleIJNS_1CILi2EEEEEENS2_IJiEEENS3_ILi1EEES7_EEC2ERKS5_RKS6_RKS7_SE_) ;  /* 0xffffa20000007944 */ /* 0x020fea0003c3ffff */
[----:B-1----:R1:W5:Y:S01]  /*e180*/  LDL R2, [R1+0x16d0] ;  /* 0x0016d00001027983 */ /* 0x0023620000100800 */
[----:B------:R-:W-:Y:S02]  /*e190*/  MOV R8, R6 ;  /* 0x0000000600087202 */ /* 0x000fe40000000f00 */
[----:B------:R-:W-:-:S04]  /*e1a0*/  MOV R9, 0x0 ;  /* 0x0000000000097802 */ /* 0x000fc80000000f00 */
[----:B------:R-:W-:Y:S05]  /*e1b0*/  RET.REL.NODEC R8 `(_ZN7cutlass13device_kernelIN5flash19enable_sm80_to_sm89INS1_16FlashAttnBwdSm80INS1_25CollectiveMainloopBwdSm80ILi2ELi2EN4cute5tupleIJNS5_1CILi128EEES8_NS7_ILi64EEEEEENS_10bfloat16_tEfNS_4arch4Sm80ELb0ELb0ELb1ELb0ELb1ELb0ELb0ELb0ELi2ELi4ELi4ELi4ELb0EEENS1_24CollectiveEpilogueBwdGQAISA_fSD_Li256ELb0ELb1EEENS1_19SingleTileSchedulerILb0ELb0ELb0ELi128EEEEEEEEEvNT_6ParamsE) ;  /* 0xffff1e4008007950 */ /* 0x000fea0003c3ffff */
        .type           $_ZN7cutlass13device_kernelIN5flash19enable_sm80_to_sm89INS1_16FlashAttnBwdSm80INS1_25CollectiveMainloopBwdSm80ILi2ELi2EN4cute5tupleIJNS5_1CILi128EEES8_NS7_ILi64EEEEEENS_10bfloat16_tEfNS_4arch4Sm80ELb0ELb0ELb1ELb0ELb1ELb0ELb0ELb0ELi2ELi4ELi4ELi4ELb0EEENS1_24CollectiveEpilogueBwdGQAISA_fSD_Li256ELb0ELb1EEENS1_19SingleTileSchedulerILb0ELb0ELb0ELi128EEEEEEEEEvNT_6ParamsE$_ZZN4cute6detail16composition_implINS_5tupleIJNS_1CILi8EEENS3_ILi2EEES5_S5_S4_S5_EEENS2_IJNS3_ILi1EEEiiiNS3_ILi72EEENS3_ILi512EEEEEES5_S4_EEDaRKT_RKT0_RKT1_RKT2_ENKUlRKT_T0_E_clINS2_IJNS2_IJS5_EEENS2_IJiEEES7_S7_EEENS_17integral_constantIiLi3EEEEEDaSP_SQ_,@function
        .size           $_ZN7cutlass13device_kernelIN5flash19enable_sm80_to_sm89INS1_16FlashAttnBwdSm80INS1_25CollectiveMainloopBwdSm80ILi2ELi2EN4cute5tupleIJNS5_1CILi128EEES8_NS7_ILi64EEEEEENS_10bfloat16_tEfNS_4arch4Sm80ELb0ELb0ELb1ELb0ELb1ELb0ELb0ELb0ELi2ELi4ELi4ELi4ELb0EEENS1_24CollectiveEpilogueBwdGQAISA_fSD_Li256ELb0ELb1EEENS1_19SingleTileSchedulerILb0ELb0ELb0ELi128EEEEEEEEEvNT_6ParamsE$_ZZN4cute6detail16composition_implINS_5tupleIJNS_1CILi8EEENS3_ILi2EEES5_S5_S4_S5_EEENS2_IJNS3_ILi1EEEiiiNS3_ILi72EEENS3_ILi512EEEEEES5_S4_EEDaRKT_RKT0_RKT1_RKT2_ENKUlRKT_T0_E_clINS2_IJNS2_IJS5_EEENS2_IJiEEES7_S7_EEENS_17integral_constantIiLi3EEEEEDaSP_SQ_,($_ZN7cutlass13device_kernelIN5flash19enable_sm80_to_sm89INS1_16FlashAttnBwdSm80INS1_25CollectiveMainloopBwdSm80ILi2ELi2EN4cute5tupleIJNS5_1CILi128EEES8_NS7_ILi64EEEEEENS_10bfloat16_tEfNS_4arch4Sm80ELb0ELb0ELb1ELb0ELb1ELb0ELb0ELb0ELi2ELi4ELi4ELi4ELb0EEENS1_24CollectiveEpilogueBwdGQAISA_fSD_Li256ELb0ELb1EEENS1_19SingleTileSchedulerILb0ELb0ELb0ELi128EEEEEEEEEvNT_6ParamsE$_ZZN4cute6detail16composition_implINS_5tupleIJNS_1CILi8EEENS3_ILi2EEES5_S5_S4_S5_EEENS2_IJNS3_ILi1EEEiiiNS3_ILi72EEENS3_ILi512EEEEEES5_S4_EEDaRKT_RKT0_RKT1_RKT2_ENKUlRKT_T0_E_clINS2_IJNS2_IJS5_EEENS2_IJiEEES7_S7_EEENS_17integral_constantIiLi4EEEEEDaSP_SQ_ - $_ZN7cutlass13device_kernelIN5flash19enable_sm80_to_sm89INS1_16FlashAttnBwdSm80INS1_25CollectiveMainloopBwdSm80ILi2ELi2EN4cute5tupleIJNS5_1CILi128EEES8_NS7_ILi64EEEEEENS_10bfloat16_tEfNS_4arch4Sm80ELb0ELb0ELb1ELb0ELb1ELb0ELb0ELb0ELi2ELi4ELi4ELi4ELb0EEENS1_24CollectiveEpilogueBwdGQAISA_fSD_Li256ELb0ELb1EEENS1_19SingleTileSchedulerILb0ELb0ELb0ELi128EEEEEEEEEvNT_6ParamsE$_ZZN4cute6detail16composition_implINS_5tupleIJNS_1CILi8EEENS3_ILi2EEES5_S5_S4_S5_EEENS2_IJNS3_ILi1EEEiiiNS3_ILi72EEENS3_ILi512EEEEEES5_S4_EEDaRKT_RKT0_RKT1_RKT2_ENKUlRKT_T0_E_clINS2_IJNS2_IJS5_EEENS2_IJiEEES7_S7_EEENS_17integral_constantIiLi3EEEEEDaSP_SQ_)
$_ZN7cutlass13device_kernelIN5flash19enable_sm80_to_sm89INS1_16FlashAttnBwdSm80INS1_25CollectiveMainloopBwdSm80ILi2ELi2EN4cute5tupleIJNS5_1CILi128EEES8_NS7_ILi64EEEEEENS_10bfloat16_tEfNS_4arch4Sm80ELb0ELb0ELb1ELb0ELb1ELb0ELb0ELb0ELi2ELi4ELi4ELi4ELb0EEENS1_24CollectiveEpilogueBwdGQAISA_fSD_Li256ELb0ELb1EEENS1_19SingleTileSchedulerILb0ELb0ELb0ELi128EEEEEEEEEvNT_6ParamsE$_ZZN4cute6detail16composition_implINS_5tupleIJNS_1CILi8EEENS3_ILi2EEES5_S5_S4_S5_EEENS2_IJNS3_ILi1EEEiiiNS3_ILi72EEENS3_ILi512EEEEEES5_S4_EEDaRKT_RKT0_RKT1_RKT2_ENKUlRKT_T0_E_clINS2_IJNS2_IJS5_EEENS2_IJiEEES7_S7_EEENS_17integral_constantIiLi3EEEEEDaSP_SQ_:
        /* <DEDUP_REMOVED lines=10> */
        .type           $_ZN7cutlass13device_kernelIN5flash19enable_sm80_to_sm89INS1_16FlashAttnBwdSm80INS1_25CollectiveMainloopBwdSm80ILi2ELi2EN4cute5tupleIJNS5_1CILi128EEES8_NS7_ILi64EEEEEENS_10bfloat16_tEfNS_4arch4Sm80ELb0ELb0ELb1ELb0ELb1ELb0ELb0ELb0ELi2ELi4ELi4ELi4ELb0EEENS1_24CollectiveEpilogueBwdGQAISA_fSD_Li256ELb0ELb1EEENS1_19SingleTileSchedulerILb0ELb0ELb0ELi128EEEEEEEEEvNT_6ParamsE$_ZZN4cute6detail16composition_implINS_5tupleIJNS_1CILi8EEENS3_ILi2EEES5_S5_S4_S5_EEENS2_IJNS3_ILi1EEEiiiNS3_ILi72EEENS3_ILi512EEEEEES5_S4_EEDaRKT_RKT0_RKT1_RKT2_ENKUlRKT_T0_E_clINS2_IJNS2_IJS5_EEENS2_IJiEEES7_S7_EEENS_17integral_constantIiLi4EEEEEDaSP_SQ_,@function
        .size           $_ZN7cutlass13device_kernelIN5flash19enable_sm80_to_sm89INS1_16FlashAttnBwdSm80INS1_25CollectiveMainloopBwdSm80ILi2ELi2EN4cute5tupleIJNS5_1CILi128EEES8_NS7_ILi64EEEEEENS_10bfloat16_tEfNS_4arch4Sm80ELb0ELb0ELb1ELb0ELb1ELb0ELb0ELb0ELi2ELi4ELi4ELi4ELb0EEENS1_24CollectiveEpilogueBwdGQAISA_fSD_Li256ELb0ELb1EEENS1_19SingleTileSchedulerILb0ELb0ELb0ELi128EEEEEEEEEvNT_6ParamsE$_ZZN4cute6detail16composition_implINS_5tupleIJNS_1CILi8EEENS3_ILi2EEES5_S5_S4_S5_EEENS2_IJNS3_ILi1EEEiiiNS3_ILi72EEENS3_ILi512EEEEEES5_S4_EEDaRKT_RKT0_RKT1_RKT2_ENKUlRKT_T0_E_clINS2_IJNS2_IJS5_EEENS2_IJiEEES7_S7_EEENS_17integral_constantIiLi4EEEEEDaSP_SQ_,($_ZN7cutlass13device_kernelIN5flash19enable_sm80_to_sm89INS1_16FlashAttnBwdSm80INS1_25CollectiveMainloopBwdSm80ILi2ELi2EN4cute5tupleIJNS5_1CILi128EEES8_NS7_ILi64EEEEEENS_10bfloat16_tEfNS_4arch4Sm80ELb0ELb0ELb1ELb0ELb1ELb0ELb0ELb0ELi2ELi4ELi4ELi4ELb0EEENS1_24CollectiveEpilogueBwdGQAISA_fSD_Li256ELb0ELb1EEENS1_19SingleTileSchedulerILb0ELb0ELb0ELi128EEEEEEEEEvNT_6ParamsE$_ZZN4cute6detail9lift_diceINS_5tupleIJiNS2_IJiNS_1CILi0EEEEEEEEES6_EEDaRKT_RKT0_ENKUlRKT_RKT0_E_clIS5_S5_EEDaSF_SI_ - $_ZN7cutlass13device_kernelIN5flash19enable_sm80_to_sm89INS1_16FlashAttnBwdSm80INS1_25CollectiveMainloopBwdSm80ILi2ELi2EN4cute5tupleIJNS5_1CILi128EEES8_NS7_ILi64EEEEEENS_10bfloat16_tEfNS_4arch4Sm80ELb0ELb0ELb1ELb0ELb1ELb0ELb0ELb0ELi2ELi4ELi4ELi4ELb0EEENS1_24CollectiveEpilogueBwdGQAISA_fSD_Li256ELb0ELb1EEENS1_19SingleTileSchedulerILb0ELb0ELb0ELi128EEEEEEEEEvNT_6ParamsE$_ZZN4cute6detail16composition_implINS_5tupleIJNS_1CILi8EEENS3_ILi2EEES5_S5_S4_S5_EEENS2_IJNS3_ILi1EEEiiiNS3_ILi72EEENS3_ILi512EEEEEES5_S4_EEDaRKT_RKT0_RKT1_RKT2_ENKUlRKT_T0_E_clINS2_IJNS2_IJS5_EEENS2_IJiEEES7_S7_EEENS_17integral_constantIiLi4EEEEEDaSP_SQ_)
$_ZN7cutlass13device_kernelIN5flash19enable_sm80_to_sm89INS1_16FlashAttnBwdSm80INS1_25CollectiveMainloopBwdSm80ILi2ELi2EN4cute5tupleIJNS5_1CILi128EEES8_NS7_ILi64EEEEEENS_10bfloat16_tEfNS_4arch4Sm80ELb0ELb0ELb1ELb0ELb1ELb0ELb0ELb0ELi2ELi4ELi4ELi4ELb0EEENS1_24CollectiveEpilogueBwdGQAISA_fSD_Li256ELb0ELb1EEENS1_19SingleTileSchedulerILb0ELb0ELb0ELi128EEEEEEEEEvNT_6ParamsE$_ZZN4cute6detail16composition_implINS_5tupleIJNS_1CILi8EEENS3_ILi2EEES5_S5_S4_S5_EEENS2_IJNS3_ILi1EEEiiiNS3_ILi72EEENS3_ILi512EEEEEES5_S4_EEDaRKT_RKT0_RKT1_RKT2_ENKUlRKT_T0_E_clINS2_IJNS2_IJS5_EEENS2_IJiEEES7_S7_EEENS_17integral_constantIiLi4EEEEEDaSP_SQ_:
        /* <DEDUP_REMOVED lines=10> */
        .type           $_ZN7cutlass13device_kernelIN5flash19enable_sm80_to_sm89INS1_16FlashAttnBwdSm80INS1_25CollectiveMainloopBwdSm80ILi2ELi2EN4cute5tupleIJNS5_1CILi128EEES8_NS7_ILi64EEEEEENS_10bfloat16_tEfNS_4arch4Sm80ELb0ELb0ELb1ELb0ELb1ELb0ELb0ELb0ELi2ELi4ELi4ELi4ELb0EEENS1_24CollectiveEpilogueBwdGQAISA_fSD_Li256ELb0ELb1EEENS1_19SingleTileSchedulerILb0ELb0ELb0ELi128EEEEEEEEEvNT_6ParamsE$_ZZN4cute6detail9lift_diceINS_5tupleIJiNS2_IJiNS_1CILi0EEEEEEEEES6_EEDaRKT_RKT0_ENKUlRKT_RKT0_E_clIS5_S5_EEDaSF_SI_,@function
        .size           $_ZN7cutlass13device_kernelIN5flash19enable_sm80_to_sm89INS1_16FlashAttnBwdSm80INS1_25CollectiveMainloopBwdSm80ILi2ELi2EN4cute5tupleIJNS5_1CILi128EEES8_NS7_ILi64EEEEEENS_10bfloat16_tEfNS_4arch4Sm80ELb0ELb0ELb1ELb0ELb1ELb0ELb0ELb0ELi2ELi4ELi4ELi4ELb0EEENS1_24CollectiveEpilogueBwdGQAISA_fSD_Li256ELb0ELb1EEENS1_19SingleTileSchedulerILb0ELb0ELb0ELi128EEEEEEEEEvNT_6ParamsE$_ZZN4cute6detail9lift_diceINS_5tupleIJiNS2_IJiNS_1CILi0EEEEEEEEES6_EEDaRKT_RKT0_ENKUlRKT_RKT0_E_clIS5_S5_EEDaSF_SI_,($_ZN7cutlass13device_kernelIN5flash19enable_sm80_to_sm89INS1_16FlashAttnBwdSm80INS1_25CollectiveMainloopBwdSm80ILi2ELi2EN4cute5tupleIJNS5_1CILi128EEES8_NS7_ILi64EEEEEENS_10bfloat16_tEfNS_4arch4Sm80ELb0ELb0ELb1ELb0ELb1ELb0ELb0ELb0ELi2ELi4ELi4ELi4ELb0EEENS1_24CollectiveEpilogueBwdGQAISA_fSD_Li256ELb0ELb1EEENS1_19SingleTileSchedulerILb0ELb0ELb0ELi128EEEEEEEEEvNT_6ParamsE$_ZZN4cute6detail9lift_diceINS_5tupleIJiNS2_IJiNS_1CILi0EEEEEEEEES6_EEDaRKT_RKT0_ENKUlRKT_RKT0_E_clIiiEEDaSF_SI_ - $_ZN7cutlass13device_kernelIN5flash19enable_sm80_to_sm89INS1_16FlashAttnBwdSm80INS1_25CollectiveMainloopBwdSm80ILi2ELi2EN4cute5tupleIJNS5_1CILi128EEES8_NS7_ILi64EEEEEENS_10bfloat16_tEfNS_4arch4Sm80ELb0ELb0ELb1ELb0ELb1ELb0ELb0ELb0ELi2ELi4ELi4ELi4ELb0EEENS1_24CollectiveEpilogueBwdGQAISA_fSD_Li256ELb0ELb1EEENS1_19SingleTileSchedulerILb0ELb0ELb0ELi128EEEEEEEEEvNT_6ParamsE$_ZZN4cute6detail9lift_diceINS_5tupleIJiNS2_IJiNS_1CILi0EEEEEEEEES6_EEDaRKT_RKT0_ENKUlRKT_RKT0_E_clIS5_S5_EEDaSF_SI_)
$_ZN7cutlass13device_kernelIN5flash19enable_sm80_to_sm89INS1_16FlashAttnBwdSm80INS1_25CollectiveMainloopBwdSm80ILi2ELi2EN4cute5tupleIJNS5_1CILi128EEES8_NS7_ILi64EEEEEENS_10bfloat16_tEfNS_4arch4Sm80ELb0ELb0ELb1ELb0ELb1ELb0ELb0ELb0ELi2ELi4ELi4ELi4ELb0EEENS1_24CollectiveEpilogueBwdGQAISA_fSD_Li256ELb0ELb1EEENS1_19SingleTileSchedulerILb0ELb0ELb0ELi128EEEEEEEEEvNT_6ParamsE$_ZZN4cute6detail9lift_diceINS_5tupleIJiNS2_IJiNS_1CILi0EEEEEEEEES6_EEDaRKT_RKT0_ENKUlRKT_RKT0_E_clIS5_S5_EEDaSF_SI_:
[----:B------:R-:W-:Y:S02]  /*e300*/  MOV R6, 0xe320 ;  /* 0x0000e32000067802 */ /* 0x000fe40000000f00 */
[----:B------:R-:W-:Y:S05]  /*e310*/  CALL.REL.NOINC `($_ZN7cutlass13device_kernelIN5flash19enable_sm80_to_sm89INS1_16FlashAttnBwdSm80INS1_25CollectiveMainloopBwdSm80ILi2ELi2EN4cute5tupleIJNS5_1CILi128EEES8_NS7_ILi64EEEEEENS_10bfloat16_tEfNS_4arch4Sm80ELb0ELb0ELb1ELb0ELb1ELb0ELb0ELb0ELi2ELi4ELi4ELi4ELb0EEENS1_24CollectiveEpilogueBwdGQAISA_fSD_Li256ELb0ELb1EEENS1_19SingleTileSchedulerILb0ELb0ELb0ELi128EEEEEEEEEvNT_6ParamsE$_ZZN4cute6detail9lift_diceINS_5tupleIJiNS_1CILi0EEEEEES5_EEDaRKT_RKT0_ENKUlRKT_RKT0_E_clIiiEEDaSE_SH_) ;  /* 0x000000e000007944 */ /* 0x000fea0003c00000 */
[----:B------:R-:W-:Y:S02]  /*e320*/  MOV R72, 0xe340 ;  /* 0x0000e34000487802 */ /* 0x000fe40000000f00 */
[----:B-1---5:R-:W-:Y:S05]  /*e330*/  CALL.REL.NOINC `($_ZN7cutlass13device_kernelIN5flash19enable_sm80_to_sm89INS1_16FlashAttnBwdSm80INS1_25CollectiveMainloopBwdSm80ILi2ELi2EN4cute5tupleIJNS5_1CILi128EEES8_NS7_ILi64EEEEEENS_10bfloat16_tEfNS_4arch4Sm80ELb0ELb0ELb1ELb0ELb1ELb0ELb0ELb0ELi2ELi4ELi4ELi4ELb0EEENS1_24CollectiveEpilogueBwdGQAISA_fSD_Li256ELb0ELb1EEENS1_19SingleTileSchedulerILb0ELb0ELb0ELi128EEEEEEEEEvNT_6ParamsE$_ZZN4cute12filter_tupleINS_5tupleIJiNS_1CILi0EEEEEES4_ZNS_6detail9lift_diceIS4_S4_EEDaRKT_RKT0_EUlRKT_RKT0_E_EEDaS9_SC_OT1_ENKUlDpSF_E_clIJNS1_IJiEEENS1_IJS3_EEEEEEDaSM_) ;  /* 0xffffd28000007944 */ /* 0x022fea0003c3ffff */
[----:B-----5:R-:W-:Y:S02]  /*e340*/  MOV R6, R2 ;  /* 0x0000000200067202 */ /* 0x020fe40000000f00 */
[----:B------:R-:W-:Y:S02]  /*e350*/  MOV R2, R10 ;  /* 0x0000000a00027202 */ /* 0x000fe40000000f00 */
[----:B------:R-:W-:-:S04]  /*e360*/  MOV R3, 0x0 ;  /* 0x0000000000037802 */ /* 0x000fc80000000f00 */
[----:B------:R-:W-:Y:S05]  /*e370*/  RET.REL.NODEC R2 `(_ZN7cutlass13device_kernelIN5flash19enable_sm80_to_sm89INS1_16FlashAttnBwdSm80INS1_25CollectiveMainloopBwdSm80ILi2ELi2EN4cute5tupleIJNS5_1CILi128EEES8_NS7_ILi64EEEEEENS_10bfloat16_tEfNS_4arch4Sm80ELb0ELb0ELb1ELb0ELb1ELb0ELb0ELb0ELi2ELi4ELi4ELi4ELb0EEENS1_24CollectiveEpilogueBwdGQAISA_fSD_Li256ELb0ELb1EEENS1_19SingleTileSchedulerILb0ELb0ELb0ELi128EEEEEEEEEvNT_6ParamsE) ;  /* 0xffff1c8002007950 */ /* 0x000fea0003c3ffff */
        .type           $_ZN7cutlass13device_kernelIN5flash19enable_sm80_to_sm89INS1_16FlashAttnBwdSm80INS1_25CollectiveMainloopBwdSm80ILi2ELi2EN4cute5tupleIJNS5_1CILi128EEES8_NS7_ILi64EEEEEENS_10bfloat16_tEfNS_4arch4Sm80ELb0ELb0ELb1ELb0ELb1ELb0ELb0ELb0ELi2ELi4ELi4ELi4ELb0EEENS1_24CollectiveEpilogueBwdGQAISA_fSD_Li256ELb0ELb1EEENS1_19SingleTileSchedulerILb0ELb0ELb0ELi128EEEEEEEEEvNT_6ParamsE$_ZZN4cute6detail9lift_diceINS_5tupleIJiNS2_IJiNS_1CILi0EEEEEEEEES6_EEDaRKT_RKT0_ENKUlRKT_RKT0_E_clIiiEEDaSF_SI_,@function
        .size           $_ZN7cutlass13device_kernelIN5flash19enable_sm80_to_sm89INS1_16FlashAttnBwdSm80INS1_25CollectiveMainloopBwdSm80ILi2ELi2EN4cute5tupleIJNS5_1CILi128EEES8_NS7_ILi64EEEEEENS_10bfloat16_tEfNS_4arch4Sm80ELb0ELb0ELb1ELb0ELb1ELb0ELb0ELb0ELi2ELi4ELi4ELi4ELb0EEENS1_24CollectiveEpilogueBwdGQAISA_fSD_Li256ELb0ELb1EEENS1_19SingleTileSchedulerILb0ELb0ELb0ELi128EEEEEEEEEvNT_6ParamsE$_ZZN4cute6detail9lift_diceINS_5tupleIJiNS2_IJiNS_1CILi0EEEEEEEEES6_EEDaRKT_RKT0_ENKUlRKT_RKT0_E_clIiiEEDaSF_SI_,($_ZN7cutlass13device_kernelIN5flash19enable_sm80_to_sm89INS1_16FlashAttnBwdSm80INS1_25CollectiveMainloopBwdSm80ILi2ELi2EN4cute5tupleIJNS5_1CILi128EEES8_NS7_ILi64EEEEEENS_10bfloat16_tEfNS_4arch4Sm80ELb0ELb0ELb1ELb0ELb1ELb0ELb0ELb0ELi2ELi4ELi4ELi4ELb0EEENS1_24CollectiveEpilogueBwdGQAISA_fSD_Li256ELb0ELb1EEENS1_19SingleTileSchedulerILb0ELb0ELb0ELi128EEEEEEEEEvNT_6ParamsE$_ZZN4cute6detail9lift_diceINS_5tupleIJiNS_1CILi0EEEEEES5_EEDaRKT_RKT0_ENKUlRKT_RKT0_E_clIiiEEDaSE_SH_ - $_ZN7cutlass13device_kernelIN5flash19enable_sm80_to_sm89INS1_16FlashAttnBwdSm80INS1_25CollectiveMainloopBwdSm80ILi2ELi2EN4cute5tupleIJNS5_1CILi128EEES8_NS7_ILi64EEEEEENS_10bfloat16_tEfNS_4arch4Sm80ELb0ELb0ELb1ELb0ELb1ELb0ELb0ELb0ELi2ELi4ELi4ELi4ELb0EEENS1_24CollectiveEpilogueBwdGQAISA_fSD_Li256ELb0ELb1EEENS1_19SingleTileSchedulerILb0ELb0ELb0ELi128EEEEEEEEEvNT_6ParamsE$_ZZN4cute6detail9lift_diceINS_5tupleIJiNS2_IJiNS_1CILi0EEEEEEEEES6_EEDaRKT_RKT0_ENKUlRKT_RKT0_E_clIiiEEDaSF_SI_)
$_ZN7cutlass13device_kernelIN5flash19enable_sm80_to_sm89INS1_16FlashAttnBwdSm80INS1_25CollectiveMainloopBwdSm80ILi2ELi2EN4cute5tupleIJNS5_1CILi128EEES8_NS7_ILi64EEEEEENS_10bfloat16_tEfNS_4arch4Sm80ELb0ELb0ELb1ELb0ELb1ELb0ELb0ELb0ELi2ELi4ELi4ELi4ELb0EEENS1_24CollectiveEpilogueBwdGQAISA_fSD_Li256ELb0ELb1EEENS1_19SingleTileSchedulerILb0ELb0ELb0ELi128EEEEEEEEEvNT_6ParamsE$_ZZN4cute6detail9lift_diceINS_5tupleIJiNS2_IJiNS_1CILi0EEEEEEEEES6_EEDaRKT_RKT0_ENKUlRKT_RKT0_E_clIiiEEDaSF_SI_:
[----:B------:R-:W-:Y:S02]  /*e380*/  IADD3 R2, R1, 0x1684, RZ ;  /* 0x0000168401027810 */ /* 0x000fe40007ffe0ff */
[----:B------:R-:W-:Y:S02]  /*e390*/  MOV R8, 0xe3c0 ;  /* 0x0000e3c000087802 */ /* 0x000fe40000000f00 */
[----:B------:R-:W-:Y:S02]  /*e3a0*/  IADD3 R2, R2, c[0x0][0x20], RZ ;  /* 0x0000080002027a10 */ /* 0x000fe40007ffe0ff */
[----:B------:R-:W-:Y:S05]  /*e3b0*/  CALL.REL.NOINC `($_ZN7cutlass13device_kernelIN5flash19enable_sm80_to_sm89INS1_16FlashAttnBwdSm80INS1_25CollectiveMainloopBwdSm80ILi2ELi2EN4cute5tupleIJNS5_1CILi128EEES8_NS7_ILi64EEEEEENS_10bfloat16_tEfNS_4arch4Sm80ELb0ELb0ELb1ELb0ELb1ELb0ELb0ELb0ELi2ELi4ELi4ELi4ELb0EEENS1_24CollectiveEpilogueBwdGQAISA_fSD_Li256ELb0ELb1EEENS1_19SingleTileSchedulerILb0ELb0ELb0ELi128EEEEEEEEEvNT_6ParamsE$_ZN4cute3eso3ESOILb0ELb1EJiEEC2ERKi) ;  /* 0xffff87f000007944 */ /* 0x000fea0003c3ffff */
[----:B------:R2:W5:Y:S01]  /*e3c0*/  LDL R11, [R1+0x1684] ;  /* 0x00168400010b7983 */ /* 0x0005620000100800 */
[----:B-1----:R-:W-:Y:S02]  /*e3d0*/  MOV R2, R10 ;  /* 0x0000000a00027202 */ /* 0x002fe40000000f00 */
[----:B------:R-:W-:-:S04]  /*e3e0*/  MOV R3, 0x0 ;  /* 0x0000000000037802 */ /* 0x000fc80000000f00 */
[----:B------:R-:W-:Y:S05]  /*e3f0*/  RET.REL.NODEC R2 `(_ZN7cutlass13device_kernelIN5flash19enable_sm80_to_sm89INS1_16FlashAttnBwdSm80INS1_25CollectiveMainloopBwdSm80ILi2ELi2EN4cute5tupleIJNS5_1CILi128EEES8_NS7_ILi64EEEEEENS_10bfloat16_tEfNS_4arch4Sm80ELb0ELb0ELb1ELb0ELb1ELb0ELb0ELb0ELi2ELi4ELi4ELi4ELb0EEENS1_24CollectiveEpilogueBwdGQAISA_fSD_Li256ELb0ELb1EEENS1_19SingleTileSchedulerILb0ELb0ELb0ELi128EEEEEEEEEvNT_6ParamsE) ;  /* 0xffff1c0002007950 */ /* 0x000fea0003c3ffff */
        .type           $_ZN7cutlass13device_kernelIN5flash19enable_sm80_to_sm89INS1_16FlashAttnBwdSm80INS1_25CollectiveMainloopBwdSm80ILi2ELi2EN4cute5tupleIJNS5_1CILi128EEES8_NS7_ILi64EEEEEENS_10bfloat16_tEfNS_4arch4Sm80ELb0ELb0ELb1ELb0ELb1ELb0ELb0ELb0ELi2ELi4ELi4ELi4ELb0EEENS1_24CollectiveEpilogueBwdGQAISA_fSD_Li256ELb0ELb1EEENS1_19SingleTileSchedulerILb0ELb0ELb0ELi128EEEEEEEEEvNT_6ParamsE$_ZZN4cute6detail9lift_diceINS_5tupleIJiNS_1CILi0EEEEEES5_EEDaRKT_RKT0_ENKUlRKT_RKT0_E_clIiiEEDaSE_SH_,@function
        .size           $_ZN7cutlass13device_kernelIN5flash19enable_sm80_to_sm89INS1_16FlashAttnBwdSm80INS1_25CollectiveMainloopBwdSm80ILi2ELi2EN4cute5tupleIJNS5_1CILi128EEES8_NS7_ILi64EEEEEENS_10bfloat16_tEfNS_4arch4Sm80ELb0ELb0ELb1ELb0ELb1ELb0ELb0ELb0ELi2ELi4ELi4ELi4ELb0EEENS1_24CollectiveEpilogueBwdGQAISA_fSD_Li256ELb0ELb1EEENS1_19SingleTileSchedulerILb0ELb0ELb0ELi128EEEEEEEEEvNT_6ParamsE$_ZZN4cute6detail9lift_diceINS_5tupleIJiNS_1CILi0EEEEEES5_EEDaRKT_RKT0_ENKUlRKT_RKT0_E_clIiiEEDaSE_SH_,($_ZN7cutlass13device_kernelIN5flash19enable_sm80_to_sm89INS1_16FlashAttnBwdSm80INS1_25CollectiveMainloopBwdSm80ILi2ELi2EN4cute5tupleIJNS5_1CILi128EEES8_NS7_ILi64EEEEEENS_10bfloat16_tEfNS_4arch4Sm80ELb0ELb0ELb1ELb0ELb1ELb0ELb0ELb0ELi2ELi4ELi4ELi4ELb0EEENS1_24CollectiveEpilogueBwdGQAISA_fSD_Li256ELb0ELb1EEENS1_19SingleTileSchedulerILb0ELb0ELb0ELi128EEEEEEEEEvNT_6ParamsE$_ZZN4cute6upcastILi2ENS_5tupleIJNS1_IJNS_1CILi1EEENS1_IJNS2_ILi2EEES4_S4_EEEEEES4_NS1_IJS4_S4_EEEEEENS1_IJNS1_IJNS2_ILi0EEENS1_IJS3_NS2_ILi512EEEiEEEEEENS2_ILi4096EEENS1_IJiNS2_ILi8192EEEEEEEEEEEDaRKT0_RKT1_ENKUlRKT_RKT0_E_clIS6_SC_EEDaSP_SS_ - $_ZN7cutlass13device_kernelIN5flash19enable_sm80_to_sm89INS1_16FlashAttnBwdSm80INS1_25CollectiveMainloopBwdSm80ILi2ELi2EN4cute5tupleIJNS5_1CILi128EEES8_NS7_ILi64EEEEEENS_10bfloat16_tEfNS_4arch4Sm80ELb0ELb0ELb1ELb0ELb1ELb0ELb0ELb0ELi2ELi4ELi4ELi4ELb0EEENS1_24CollectiveEpilogueBwdGQAISA_fSD_Li256ELb0ELb1EEENS1_19SingleTileSchedulerILb0ELb0ELb0ELi128EEEEEEEEEvNT_6ParamsE$_ZZN4cute6detail9lift_diceINS_5tupleIJiNS_1CILi0EEEEEES5_EEDaRKT_RKT0_ENKUlRKT_RKT0_E_clIiiEEDaSE_SH_)
$_ZN7cutlass13device_kernelIN5flash19enable_sm80_to_sm89INS1_16FlashAttnBwdSm80INS1_25CollectiveMainloopBwdSm80ILi2ELi2EN4cute5tupleIJNS5_1CILi128EEES8_NS7_ILi64EEEEEENS_10bfloat16_tEfNS_4arch4Sm80ELb0ELb0ELb1ELb0ELb1ELb0ELb0ELb0ELi2ELi4ELi4ELi4ELb0EEENS1_24CollectiveEpilogueBwdGQAISA_fSD_Li256ELb0ELb1EEENS1_19SingleTileSchedulerILb0ELb0ELb0ELi128EEEEEEEEEvNT_6ParamsE$_ZZN4cute6detail9lift_diceINS_5tupleIJiNS_1CILi0EEEEEES5_EEDaRKT_RKT0_ENKUlRKT_RKT0_E_clIiiEEDaSE_SH_:
        /* <DEDUP_REMOVED lines=8> */
        .type           $_ZN7cutlass13device_kernelIN5flash19enable_sm80_to_sm89INS1_16FlashAttnBwdSm80INS1_25CollectiveMainloopBwdSm80ILi2ELi2EN4cute5tupleIJNS5_1CILi128EEES8_NS7_ILi64EEEEEENS_10bfloat16_tEfNS_4arch4Sm80ELb0ELb0ELb1ELb0ELb1ELb0ELb0ELb0ELi2ELi4ELi4ELi4ELb0EEENS1_24CollectiveEpilogueBwdGQAISA_fSD_Li256ELb0ELb1EEENS1_19SingleTileSchedulerILb0ELb0ELb0ELi128EEEEEEEEEvNT_6ParamsE$_ZZN4cute6upcastILi2ENS_5tupleIJNS1_IJNS_1CILi1EEENS1_IJNS2_ILi2EEES4_S4_EEEEEES4_NS1_IJS4_S4_EEEEEENS1_IJNS1_IJNS2_ILi0EEENS1_IJS3_NS2_ILi512EEEiEEEEEENS2_ILi4096EEENS1_IJiNS2_ILi8192EEEEEEEEEEEDaRKT0_RKT1_ENKUlRKT_RKT0_E_clIS6_SC_EEDaSP_SS_,@function
        .size           $_ZN7cutlass13device_kernelIN5flash19enable_sm80_to_sm89INS1_16FlashAttnBwdSm80INS1_25CollectiveMainloopBwdSm80ILi2ELi2EN4cute5tupleIJNS5_1CILi128EEES8_NS7_ILi64EEEEEENS_10bfloat16_tEfNS_4arch4Sm80ELb0ELb0ELb1ELb0ELb1ELb0ELb0ELb0ELi2ELi4ELi4ELi4ELb0EEENS1_24CollectiveEpilogueBwdGQAISA_fSD_Li256ELb0ELb1EEENS1_19SingleTileSchedulerILb0ELb0ELb0ELi128EEEEEEEEEvNT_6ParamsE$_ZZN4cute6upcastILi2ENS_5tupleIJNS1_IJNS_1CILi1EEENS1_IJNS2_ILi2EEES4_S4_EEEEEES4_NS1_IJS4_S4_EEEEEENS1_IJNS1_IJNS2_ILi0EEENS1_IJS3_NS2_ILi512EEEiEEEEEENS2_ILi4096EEENS1_IJiNS2_ILi8192EEEEEEEEEEEDaRKT0_RKT1_ENKUlRKT_RKT0_E_clIS6_SC_EEDaSP_SS_,($_ZN7cutlass13device_kernelIN5flash19enable_sm80_to_sm89INS1_16FlashAttnBwdSm80INS1_25CollectiveMainloopBwdSm80ILi2ELi2EN4cute5tupleIJNS5_1CILi128EEES8_NS7_ILi64EEEEEENS_10bfloat16_tEfNS_4arch4Sm80ELb0ELb0ELb1ELb0ELb1ELb0ELb0ELb0ELi2ELi4ELi4ELi4ELb0EEENS1_24CollectiveEpilogueBwdGQAISA_fSD_Li256ELb0ELb1EEENS1_19SingleTileSchedulerILb0ELb0ELb0ELi128EEEEEEEEEvNT_6ParamsE$_ZZN4cute6upcastILi2ENS_5tupleIJNS1_IJNS_1CILi1EEENS1_IJNS2_ILi2EEES4_S4_EEEEEES4_NS1_IJS4_S4_EEEEEENS1_IJNS1_IJNS2_ILi0EEENS1_IJS3_NS2_ILi512EEEiEEEEEENS2_ILi4096EEENS1_IJiNS2_ILi8192EEEEEEEEEEEDaRKT0_RKT1_ENKUlRKT_RKT0_E_clIS7_SF_EEDaSP_SS_ - $_ZN7cutlass13device_kernelIN5flash19enable_sm80_to_sm89INS1_16FlashAttnBwdSm80INS1_25CollectiveMainloopBwdSm80ILi2ELi2EN4cute5tupleIJNS5_1CILi128EEES8_NS7_ILi64EEEEEENS_10bfloat16_tEfNS_4arch4Sm80ELb0ELb0ELb1ELb0ELb1ELb0ELb0ELb0ELi2ELi4ELi4ELi4ELb0EEENS1_24CollectiveEpilogueBwdGQAISA_fSD_Li256ELb0ELb1EEENS1_19SingleTileSchedulerILb0ELb0ELb0ELi128EEEEEEEEEvNT_6ParamsE$_ZZN4cute6upcastILi2ENS_5tupleIJNS1_IJNS_1CILi1EEENS1_IJNS2_ILi2EEES4_S4_EEEEEES4_NS1_IJS4_S4_EEEEEENS1_IJNS1_IJNS2_ILi0EEENS1_IJS3_NS2_ILi512EEEiEEEEEENS2_ILi4096EEENS1_IJiNS2_ILi8192EEEEEEEEEEEDaRKT0_RKT1_ENKUlRKT_RKT0_E_clIS6_SC_EEDaSP_SS_)
$_ZN7cutlass13device_kernelIN5flash19enable_sm80_to_sm89INS1_16FlashAttnBwdSm80INS1_25CollectiveMainloopBwdSm80ILi2ELi2EN4cute5tupleIJNS5_1CILi128EEES8_NS7_ILi64EEEEEENS_10bfloat16_tEfNS_4arch4Sm80ELb0ELb0ELb1ELb0ELb1ELb0ELb0ELb0ELi2ELi4ELi4ELi4ELb0EEENS1_24CollectiveEpilogueBwdGQAISA_fSD_Li256ELb0ELb1EEENS1_19SingleTileSchedulerILb0ELb0ELb0ELi128EEEEEEEEEvNT_6ParamsE$_ZZN4cute6upcastILi2ENS_5tupleIJNS1_IJNS_1CILi1EEENS1_IJNS2_ILi2EEES4_S4_EEEEEES4_NS1_IJS4_S4_EEEEEENS1_IJNS1_IJNS2_ILi0EEENS1_IJS3_NS2_ILi512EEEiEEEEEENS2_ILi4096EEENS1_IJiNS2_ILi8192EEEEEEEEEEEDaRKT0_RKT1_ENKUlRKT_RKT0_E_clIS6_SC_EEDaSP_SS_:
[----:B------:R-:W-:-:S06]  /*e480*/  IADD3 R3, R42, -c[0x0][0x20], RZ ;  /* 0x800008002a037a10 */ /* 0x000fcc0007ffe0ff */
[----:B------:R-:W5:Y:S01]  /*e490*/  LDL R3, [R3] ;  /* 0x0000000003037983 */ /* 0x000f620000100800 */
[----:B------:R-:W-:Y:S02]  /*e4a0*/  IADD3 R9, R1, 0x1380, RZ ;  /* 0x0000138001097810 */ /* 0x000fe40007ffe0ff */
[----:B------:R-:W-:Y:S02]  /*e4b0*/  MOV R56, 0xe4f0 ;  /* 0x0000e4f000387802 */ /* 0x000fe40000000f00 */
[----:B------:R-:W-:-:S04]  /*e4c0*/  IADD3 R9, R9, c[0x0][0x20], RZ ;  /* 0x0000080009097a10 */ /* 0x000fc80007ffe0ff */
[----:B------:R-:W-:Y:S02]  /*e4d0*/  IADD3 R10, R9, 0x4, RZ ;  /* 0x00000004090a7810 */ /* 0x000fe40007ffe0ff */
[----:B-----5:R-:W-:Y:S05]  /*e4e0*/  CALL.REL.NOINC `($_ZN7cutlass13device_kernelIN5flash19enable_sm80_to_sm89INS1_16FlashAttnBwdSm80INS1_25CollectiveMainloopBwdSm80ILi2ELi2EN4cute5tupleIJNS5_1CILi128EEES8_NS7_ILi64EEEEEENS_10bfloat16_tEfNS_4arch4Sm80ELb0ELb0ELb1ELb0ELb1ELb0ELb0ELb0ELi2ELi4ELi4ELi4ELb0EEENS1_24CollectiveEpilogueBwdGQAISA_fSD_Li256ELb0ELb1EEENS1_19SingleTileSchedulerILb0ELb0ELb0ELi128EEEEEEEEEvNT_6ParamsE$_ZZN4cute6upcastILi2ENS_5tupleIJNS_1CILi1EEENS1_IJNS2_ILi2EEES4_S4_EEEEEENS1_IJNS2_ILi0EEENS1_IJS3_NS2_ILi512EEEiEEEEEEEEDaRKT0_RKT1_ENKUlRKT_RKT0_E_clIS5_S9_EEDaSJ_SM_) ;  /* 0x0000015000007944 */ /* 0x020fea0003c00000 */
[----:B------:R-:W-:Y:S02]  /*e4f0*/  MOV R4, 0xe510 ;  /* 0x0000e51000047802 */ /* 0x000fe40000000f00 */
[----:B-1---5:R-:W-:Y:S05]  /*e500*/  CALL.REL.NOINC `($_ZN7cutlass13device_kernelIN5flash19enable_sm80_to_sm89INS1_16FlashAttnBwdSm80INS1_25CollectiveMainloopBwdSm80ILi2ELi2EN4cute5tupleIJNS5_1CILi128EEES8_NS7_ILi64EEEEEENS_10bfloat16_tEfNS_4arch4Sm80ELb0ELb0ELb1ELb0ELb1ELb0ELb0ELb0ELi2ELi4ELi4ELi4ELb0EEENS1_24CollectiveEpilogueBwdGQAISA_fSD_Li256ELb0ELb1EEENS1_19SingleTileSchedulerILb0ELb0ELb0ELi128EEEEEEEEEvNT_6ParamsE$_ZN4cute3eso3ESOILb1ELb0EJNS_1CILi0EEENS_5tupleIJNS2_ILi1EEENS2_ILi256EEEiEEEEEC2ERKS3_RKS7_) ;  /* 0xffff8d5000007944 */ /* 0x022fea0003c3ffff */
[----:B-1----:R1:W5:Y:S01]  /*e510*/  LDL R2, [R1+0x1384] ;  /* 0x0013840001027983 */ /* 0x0023620000100800 */
[----:B------:R-:W-:-:S03]  /*e520*/  MOV R6, 0xe540 ;  /* 0x0000e54000067802 */ /* 0x000fc60000000f00 */
[----:B-1---5:R-:W-:Y:S05]  /*e530*/  CALL.REL.NOINC `($_ZN7cutlass13device_kernelIN5flash19enable_sm80_to_sm89INS1_16FlashAttnBwdSm80INS1_25CollectiveMainloopBwdSm80ILi2ELi2EN4cute5tupleIJNS5_1CILi128EEES8_NS7_ILi64EEEEEENS_10bfloat16_tEfNS_4arch4Sm80ELb0ELb0ELb1ELb0ELb1ELb0ELb0ELb0ELi2ELi4ELi4ELi4ELb0EEENS1_24CollectiveEpilogueBwdGQAISA_fSD_Li256ELb0ELb1EEENS1_19SingleTileSchedulerILb0ELb0ELb0ELi128EEEEEEEEEvNT_6ParamsE$_ZN4cute5tupleIJNS0_IJNS_1CILi1EEENS0_IJS2_NS1_ILi2EEES3_EEEEEENS0_IJNS1_ILi0EEENS0_IJS2_NS1_ILi256EEEiEEEEEEEEC2ERKS5_RKS9_) ;  /* 0xffffbe9000007944 */ /* 0x022fea0003c3ffff */
[----:B------:R1:W5:Y:S01]  /*e540*/  LDL R35, [R1+0x1380] ;  /* 0x0013800001237983 */ /* 0x0003620000100800 */
[----:B------:R-:W-:-:S04]  /*e550*/  MOV R9, 0x0 ;  /* 0x0000000000097802 */ /* 0x000fc80000000f00 */
[----:B------:R-:W-:Y:S05]  /*e560*/  RET.REL.NODEC R8 `(_ZN7cutlass13device_kernelIN5flash19enable_sm80_to_sm89INS1_16FlashAttnBwdSm80INS1_25CollectiveMainloopBwdSm80ILi2ELi2EN4cute5tupleIJNS5_1CILi128EEES8_NS7_ILi64EEEEEENS_10bfloat16_tEfNS_4arch4Sm80ELb0ELb0ELb1ELb0ELb1ELb0ELb0ELb0ELi2ELi4ELi4ELi4ELb0EEENS1_24CollectiveEpilogueBwdGQAISA_fSD_Li256ELb0ELb1EEENS1_19SingleTileSchedulerILb0ELb0ELb0ELi128EEEEEEEEEvNT_6ParamsE) ;  /* 0xffff1a9008007950 */ /* 0x000fea0003c3ffff */
        .type           $_ZN7cutlass13device_kernelIN5flash19enable_sm80_to_sm89INS1_16FlashAttnBwdSm80INS1_25CollectiveMainloopBwdSm80ILi2ELi2EN4cute5tupleIJNS5_1CILi128EEES8_NS7_ILi64EEEEEENS_10bfloat16_tEfNS_4arch4Sm80ELb0ELb0ELb1ELb0ELb1ELb0ELb0ELb0ELi2ELi4ELi4ELi4ELb0EEENS1_24CollectiveEpilogueBwdGQAISA_fSD_Li256ELb0ELb1EEENS1_19SingleTileSchedulerILb0ELb0ELb0ELi128EEEEEEEEEvNT_6ParamsE$_ZZN4cute6upcastILi2ENS_5tupleIJNS1_IJNS_1CILi1EEENS1_IJNS2_ILi2EEES4_S4_EEEEEES4_NS1_IJS4_S4_EEEEEENS1_IJNS1_IJNS2_ILi0EEENS1_IJS3_NS2_ILi512EEEiEEEEEENS2_ILi4096EEENS1_IJiNS2_ILi8192EEEEEEEEEEEDaRKT0_RKT1_ENKUlRKT_RKT0_E_clIS7_SF_EEDaSP_SS_,@function
        .size           $_ZN7cutlass13device_kernelIN5flash19enable_sm80_to_sm89INS1_16FlashAttnBwdSm80INS1_25CollectiveMainloopBwdSm80ILi2ELi2EN4cute5tupleIJNS5_1CILi128EEES8_NS7_ILi64EEEEEENS_10bfloat16_tEfNS_4arch4Sm80ELb0ELb0ELb1ELb0ELb1ELb0ELb0ELb0ELi2ELi4ELi4ELi4ELb0EEENS1_24CollectiveEpilogueBwdGQAISA_fSD_Li256ELb0ELb1EEENS1_19SingleTileSchedulerILb0ELb0ELb0ELi128EEEEEEEEEvNT_6ParamsE$_ZZN4cute6upcastILi2ENS_5tupleIJNS1_IJNS_1CILi1EEENS1_IJNS2_ILi2EEES4_S4_EEEEEES4_NS1_IJS4_S4_EEEEEENS1_IJNS1_IJNS2_ILi0EEENS1_IJS3_NS2_ILi512EEEiEEEEEENS2_ILi4096EEENS1_IJiNS2_ILi8192EEEEEEEEEEEDaRKT0_RKT1_ENKUlRKT_RKT0_E_clIS7_SF_EEDaSP_SS_,($_ZN7cutlass13device_kernelIN5flash19enable_sm80_to_sm89INS1_16FlashAttnBwdSm80INS1_25CollectiveMainloopBwdSm80ILi2ELi2EN4cute5tupleIJNS5_1CILi128EEES8_NS7_ILi64EEEEEENS_10bfloat16_tEfNS_4arch4Sm80ELb0ELb0ELb1ELb0ELb1ELb0ELb0ELb0ELi2ELi4ELi4ELi4ELb0EEENS1_24CollectiveEpilogueBwdGQAISA_fSD_Li256ELb0ELb1EEENS1_19SingleTileSchedulerILb0ELb0ELb0ELi128EEEEEEEEEvNT_6ParamsE$_ZZN4cute6upcastILi2ENS_5tupleIJNS_1CILi1EEENS1_IJNS2_ILi2EEES4_S4_EEEEEENS1_IJNS2_ILi0EEENS1_IJS3_NS2_ILi512EEEiEEEEEEEEDaRKT0_RKT1_ENKUlRKT_RKT0_E_clIS5_S9_EEDaSJ_SM_ - $_ZN7cutlass13device_kernelIN5flash19enable_sm80_to_sm89INS1_16FlashAttnBwdSm80INS1_25CollectiveMainloopBwdSm80ILi2ELi2EN4cute5tupleIJNS5_1CILi128EEES8_NS7_ILi64EEEEEENS_10bfloat16_tEfNS_4arch4Sm80ELb0ELb0ELb1ELb0ELb1ELb0ELb0ELb0ELi2ELi4ELi4ELi4ELb0EEENS1_24CollectiveEpilogueBwdGQAISA_fSD_Li256ELb0ELb1EEENS1_19SingleTileSchedulerILb0ELb0ELb0ELi128EEEEEEEEEvNT_6ParamsE$_ZZN4cute6upcastILi2ENS_5tupleIJNS1_IJNS_1CILi1EEENS1_IJNS2_ILi2EEES4_S4_EEEEEES4_NS1_IJS4_S4_EEEEEENS1_IJNS1_IJNS2_ILi0EEENS1_IJS3_NS2_ILi512EEEiEEEEEENS2_ILi4096EEENS1_IJiNS2_ILi8192EEEEEEEEEEEDaRKT0_RKT1_ENKUlRKT_RKT0_E_clIS7_SF_EEDaSP_SS_)
$_ZN7cutlass13device_kernelIN5flash19enable_sm80_to_sm89INS1_16FlashAttnBwdSm80INS1_25CollectiveMainloopBwdSm80ILi2ELi2EN4cute5tupleIJNS5_1CILi128EEES8_NS7_ILi64EEEEEENS_10bfloat16_tEfNS_4arch4Sm80ELb0ELb0ELb1ELb0ELb1ELb0ELb0ELb0ELi2ELi4ELi4ELi4ELb0EEENS1_24CollectiveEpilogueBwdGQAISA_fSD_Li256ELb0ELb1EEENS1_19SingleTileSchedulerILb0ELb0ELb0ELi128EEEEEEEEEvNT_6ParamsE$_ZZN4cute6upcastILi2ENS_5tupleIJNS1_IJNS_1CILi1EEENS1_IJNS2_ILi2EEES4_S4_EEEEEES4_NS1_IJS4_S4_EEEEEENS1_IJNS1_IJNS2_ILi0EEENS1_IJS3_NS2_ILi512EEEiEEEEEENS2_ILi4096EEENS1_IJiNS2_ILi8192EEEEEEEEEEEDaRKT0_RKT1_ENKUlRKT_RKT0_E_clIS7_SF_EEDaSP_SS_:
[----:B------:R-:W-:Y:S02]  /*e570*/  IADD3 R8, R1, 0x1380, RZ ;  /* 0x0000138001087810 */ /* 0x000fe40007ffe0ff */
[----:B------:R-:W-:Y:S02]  /*e580*/  MOV R54, 0xe5c0 ;  /* 0x0000e5c000367802 */ /* 0x000fe40000000f00 */
[----:B------:R-:W-:-:S04]  /*e590*/  IADD3 R8, R8, c[0x0][0x20], RZ ;  /* 0x0000080008087a10 */ /* 0x000fc80007ffe0ff */
[----:B------:R-:W-:Y:S02]  /*e5a0*/  IADD3 R9, R8, 0x4, RZ ;  /* 0x0000000408097810 */ /* 0x000fe40007ffe0ff */
[----:B------:R-:W-:Y:S05]  /*e5b0*/  CALL.REL.NOINC `($_ZN7cutlass13device_kernelIN5flash19enable_sm80_to_sm89INS1_16FlashAttnBwdSm80INS1_25CollectiveMainloopBwdSm80ILi2ELi2EN4cute5tupleIJNS5_1CILi128EEES8_NS7_ILi64EEEEEENS_10bfloat16_tEfNS_4arch4Sm80ELb0ELb0ELb1ELb0ELb1ELb0ELb0ELb0ELi2ELi4ELi4ELi4ELb0EEENS1_24CollectiveEpilogueBwdGQAISA_fSD_Li256ELb0ELb1EEENS1_19SingleTileSchedulerILb0ELb0ELb0ELi128EEEEEEEEEvNT_6ParamsE$_ZZN4cute6upcastILi2ENS_5tupleIJNS_1CILi2EEES3_EEENS1_IJiNS2_ILi8192EEEEEEEEDaRKT0_RKT1_ENKUlRKT_RKT0_E_clIS3_iEEDaSF_SI_) ;  /* 0x0000015000007944 */ /* 0x000fea0003c00000 */
[----:B------:R-:W-:Y:S02]  /*e5c0*/  MOV R4, 0xe5e0 ;  /* 0x0000e5e000047802 */ /* 0x000fe40000000f00 */
[----:B-1---5:R-:W-:Y:S05]  /*e5d0*/  CALL.REL.NOINC `($_ZN7cutlass13device_kernelIN5flash19enable_sm80_to_sm89INS1_16FlashAttnBwdSm80INS1_25CollectiveMainloopBwdSm80ILi2ELi2EN4cute5tupleIJNS5_1CILi128EEES8_NS7_ILi64EEEEEENS_10bfloat16_tEfNS_4arch4Sm80ELb0ELb0ELb1ELb0ELb1ELb0ELb0ELb0ELi2ELi4ELi4ELi4ELb0EEENS1_24CollectiveEpilogueBwdGQAISA_fSD_Li256ELb0ELb1EEENS1_19SingleTileSchedulerILb0ELb0ELb0ELi128EEEEEEEEEvNT_6ParamsE$_ZN4cute3eso3ESOILb0ELb1EJiNS_1CILi4096EEEEEC2ERKiRKS3_) ;  /* 0xffff870000007944 */ /* 0x022fea0003c3ffff */
[----:B-1----:R1:W5:Y:S01]  /*e5e0*/  LDL R2, [R1+0x1384] ;  /* 0x0013840001027983 */ /* 0x0023620000100800 */
[----:B------:R-:W-:-:S03]  /*e5f0*/  MOV R6, 0xe610 ;  /* 0x0000e61000067802 */ /* 0x000fc60000000f00 */
[----:B-1---5:R-:W-:Y:S05]  /*e600*/  CALL.REL.NOINC `($_ZN7cutlass13device_kernelIN5flash19enable_sm80_to_sm89INS1_16FlashAttnBwdSm80INS1_25CollectiveMainloopBwdSm80ILi2ELi2EN4cute5tupleIJNS5_1CILi128EEES8_NS7_ILi64EEEEEENS_10bfloat16_tEfNS_4arch4Sm80ELb0ELb0ELb1ELb0ELb1ELb0ELb0ELb0ELi2ELi4ELi4ELi4ELb0EEENS1_24CollectiveEpilogueBwdGQAISA_fSD_Li256ELb0ELb1EEENS1_19SingleTileSchedulerILb0ELb0ELb0ELi128EEEEEEEEEvNT_6ParamsE$_ZN4cute5tupleIJNS0_IJNS_1CILi2EEES2_EEENS0_IJiNS1_ILi4096EEEEEEEEC2ERKS3_RKS5_) ;  /* 0xffffbf3000007944 */ /* 0x022fea0003c3ffff */
[----:B------:R1:W5:Y:S01]  /*e610*/  LDL R2, [R1+0x1380] ;  /* 0x0013800001027983 */ /* 0x0003620000100800 */
[----:B------:R-:W-:-:S04]  /*e620*/  MOV R11, 0x0 ;  /* 0x00000000000b7802 */ /* 0x000fc80000000f00 */
[----:B------:R-:W-:Y:S05]  /*e630*/  RET.REL.NODEC R10 `(_ZN7cutlass13device_kernelIN5flash19enable_sm80_to_sm89INS1_16FlashAttnBwdSm80INS1_25CollectiveMainloopBwdSm80ILi2ELi2EN4cute5tupleIJNS5_1CILi128EEES8_NS7_ILi64EEEEEENS_10bfloat16_tEfNS_4arch4Sm80ELb0ELb0ELb1ELb0ELb1ELb0ELb0ELb0ELi2ELi4ELi4ELi4ELb0EEENS1_24CollectiveEpilogueBwdGQAISA_fSD_Li256ELb0ELb1EEENS1_19SingleTileSchedulerILb0ELb0ELb0ELi128EEEEEEEEEvNT_6ParamsE) ;  /* 0xffff19c00a007950 */ /* 0x000fea0003c3ffff */
        .type           $_ZN7cutlass13device_kernelIN5flash19enable_sm80_to_sm89INS1_16FlashAttnBwdSm80INS1_25CollectiveMainloopBwdSm80ILi2ELi2EN4cute5tupleIJNS5_1CILi128EEES8_NS7_ILi64EEEEEENS_10bfloat16_tEfNS_4arch4Sm80ELb0ELb0ELb1ELb0ELb1ELb0ELb0ELb0ELi2ELi4ELi4ELi4ELb0EEENS1_24CollectiveEpilogueBwdGQAISA_fSD_Li256ELb0ELb1EEENS1_19SingleTileSchedulerILb0ELb0ELb0ELi128EEEEEEEEEvNT_6ParamsE$_ZZN4cute6upcastILi2ENS_5tupleIJNS_1CILi1EEENS1_IJNS2_ILi2EEES4_S4_EEEEEENS1_IJNS2_ILi0EEENS1_IJS3_NS2_ILi512EEEiEEEEEEEEDaRKT0_RKT1_ENKUlRKT_RKT0_E_clIS5_S9_EEDaSJ_SM_,@function
        .size           $_ZN7cutlass13device_kernelIN5flash19enable_sm80_to_sm89INS1_16FlashAttnBwdSm80INS1_25CollectiveMainloopBwdSm80ILi2ELi2EN4cute5tupleIJNS5_1CILi128EEES8_NS7_ILi64EEEEEENS_10bfloat16_tEfNS_4arch4Sm80ELb0ELb0ELb1ELb0ELb1ELb0ELb0ELb0ELi2ELi4ELi4ELi4ELb0EEENS1_24CollectiveEpilogueBwdGQAISA_fSD_Li256ELb0ELb1EEENS1_19SingleTileSchedulerILb0ELb0ELb0ELi128EEEEEEEEEvNT_6ParamsE$_ZZN4cute6upcastILi2ENS_5tupleIJNS_1CILi1EEENS1_IJNS2_ILi2EEES4_S4_EEEEEENS1_IJNS2_ILi0EEENS1_IJS3_NS2_ILi512EEEiEEEEEEEEDaRKT0_RKT1_ENKUlRKT_RKT0_E_clIS5_S9_EEDaSJ_SM_,($_ZN7cutlass13device_kernelIN5flash19enable_sm80_to_sm89INS1_16FlashAttnBwdSm80INS1_25CollectiveMainloopBwdSm80ILi2ELi2EN4cute5tupleIJNS5_1CILi128EEES8_NS7_ILi64EEEEEENS_10bfloat16_tEfNS_4arch4Sm80ELb0ELb0ELb1ELb0ELb1ELb0ELb0ELb0ELi2ELi4ELi4ELi4ELb0EEENS1_24CollectiveEpilogueBwdGQAISA_fSD_Li256ELb0ELb1EEENS1_19SingleTileSchedulerILb0ELb0ELb0ELi128EEEEEEEEEvNT_6ParamsE$_ZZN4cute6upcastILi2ENS_5tupleIJNS_1CILi2EEES3_EEENS1_IJiNS2_ILi8192EEEEEEEEDaRKT0_RKT1_ENKUlRKT_RKT0_E_clIS3_iEEDaSF_SI_ - $_ZN7cutlass13device_kernelIN5flash19enable_sm80_to_sm89INS1_16FlashAttnBwdSm80INS1_25CollectiveMainloopBwdSm80ILi2ELi2EN4cute5tupleIJNS5_1CILi128EEES8_NS7_ILi64EEEEEENS_10bfloat16_tEfNS_4arch4Sm80ELb0ELb0ELb1ELb0ELb1ELb0ELb0ELb0ELi2ELi4ELi4ELi4ELb0EEENS1_24CollectiveEpilogueBwdGQAISA_fSD_Li256ELb0ELb1EEENS1_19SingleTileSchedulerILb0ELb0ELb0ELi128EEEEEEEEEvNT_6ParamsE$_ZZN4cute6upcastILi2ENS_5tupleIJNS_1CILi1EEENS1_IJNS2_ILi2EEES4_S4_EEEEEENS1_IJNS2_ILi0EEENS1_IJS3_NS2_ILi512EEEiEEEEEEEEDaRKT0_RKT1_ENKUlRKT_RKT0_E_clIS5_S9_EEDaSJ_SM_)
$_ZN7cutlass13device_kernelIN5flash19enable_sm80_to_sm89INS1_16FlashAttnBwdSm80INS1_25CollectiveMainloopBwdSm80ILi2ELi2EN4cute5tupleIJNS5_1CILi128EEES8_NS7_ILi64EEEEEENS_10bfloat16_tEfNS_4arch4Sm80ELb0ELb0ELb1ELb0ELb1ELb0ELb0ELb0ELi2ELi4ELi4ELi4ELb0EEENS1_24CollectiveEpilogueBwdGQAISA_fSD_Li256ELb0ELb1EEENS1_19SingleTileSchedulerILb0ELb0ELb0ELi128EEEEEEEEEvNT_6ParamsE$_ZZN4cute6upcastILi2ENS_5tupleIJNS_1CILi1EEENS1_IJNS2_ILi2EEES4_S4_EEEEEENS1_IJNS2_ILi0EEENS1_IJS3_NS2_ILi512EEEiEEEEEEEEDaRKT0_RKT1_ENKUlRKT_RKT0_E_clIS5_S9_EEDaSJ_SM_:
[----:B------:R-:W-:Y:S02]  /*e640*/  IADD3 R11, R1, 0x1388, RZ ;  /* 0x00001388010b7810 */ /* 0x000fe40007ffe0ff */
[----:B------:R-:W-:Y:S02]  /*e650*/  MOV R54, 0xe690 ;  /* 0x0000e69000367802 */ /* 0x000fe40000000f00 */
[----:B------:R-:W-:-:S04]  /*e660*/  IADD3 R11, R11, c[0x0][0x20], RZ ;  /* 0x000008000b0b7a10 */ /* 0x000fc80007ffe0ff */
[----:B------:R-:W-:Y:S02]  /*e670*/  IADD3 R35, R11, 0x4, RZ ;  /* 0x000000040b237810 */ /* 0x000fe40007ffe0ff */
[----:B------:R-:W-:Y:S05]  /*e680*/  CALL.REL.NOINC `($_ZN7cutlass13device_kernelIN5flash19enable_sm80_to_sm89INS1_16FlashAttnBwdSm80INS1_25CollectiveMainloopBwdSm80ILi2ELi2EN4cute5tupleIJNS5_1CILi128EEES8_NS7_ILi64EEEEEENS_10bfloat16_tEfNS_4arch4Sm80ELb0ELb0ELb1ELb0ELb1ELb0ELb0ELb0ELi2ELi4ELi4ELi4ELb0EEENS1_24CollectiveEpilogueBwdGQAISA_fSD_Li256ELb0ELb1EEENS1_19SingleTileSchedulerILb0ELb0ELb0ELi128EEEEEEEEEvNT_6ParamsE$_ZZN4cute6upcastILi2ENS_5tupleIJNS_1CILi2EEES3_S3_EEENS1_IJNS2_ILi1EEENS2_ILi512EEEiEEEEEDaRKT0_RKT1_ENKUlRKT_RKT0_E_clIS3_iEEDaSG_SJ_) ;  /* 0x0000011000007944 */ /* 0x000fea0003c00000 */
[----:B------:R-:W-:Y:S02]  /*e690*/  MOV R4, 0xe6b0 ;  /* 0x0000e6b000047802 */ /* 0x000fe40000000f00 */
[----:B-1---5:R-:W-:Y:S05]  /*e6a0*/  CALL.REL.NOINC `($_ZN7cutlass13device_kernelIN5flash19enable_sm80_to_sm89INS1_16FlashAttnBwdSm80INS1_25CollectiveMainloopBwdSm80ILi2ELi2EN4cute5tupleIJNS5_1CILi128EEES8_NS7_ILi64EEEEEENS_10bfloat16_tEfNS_4arch4Sm80ELb0ELb0ELb1ELb0ELb1ELb0ELb0ELb0ELi2ELi4ELi4ELi4ELb0EEENS1_24CollectiveEpilogueBwdGQAISA_fSD_Li256ELb0ELb1EEENS1_19SingleTileSchedulerILb0ELb0ELb0ELi128EEEEEEEEEvNT_6ParamsE$_ZN4cute3eso3ESOILb1ELb0EJNS_1CILi1EEENS2_ILi256EEEiEEC2ERKS3_RKS4_RKi) ;  /* 0xffff8d3000007944 */ /* 0x022fea0003c3ffff */
[----:B-1----:R1:W5:Y:S01]  /*e6b0*/  LDL R2, [R1+0x138c] ;  /* 0x00138c0001027983 */ /* 0x0023620000100800 */
[----:B------:R-:W-:-:S03]  /*e6c0*/  MOV R6, 0xe6e0 ;  /* 0x0000e6e000067802 */ /* 0x000fc60000000f00 */
[----:B-1---5:R-:W-:Y:S05]  /*e6d0*/  CALL.REL.NOINC `($_ZN7cutlass13device_kernelIN5flash19enable_sm80_to_sm89INS1_16FlashAttnBwdSm80INS1_25CollectiveMainloopBwdSm80ILi2ELi2EN4cute5tupleIJNS5_1CILi128EEES8_NS7_ILi64EEEEEENS_10bfloat16_tEfNS_4arch4Sm80ELb0ELb0ELb1ELb0ELb1ELb0ELb0ELb0ELi2ELi4ELi4ELi4ELb0EEENS1_24CollectiveEpilogueBwdGQAISA_fSD_Li256ELb0ELb1EEENS1_19SingleTileSchedulerILb0ELb0ELb0ELi128EEEEEEEEEvNT_6ParamsE$_ZN4cute5tupleIJNS0_IJNS_1CILi1EEENS1_ILi2EEES3_EEENS0_IJS2_NS1_ILi256EEEiEEEEEC2ERKS4_RKS6_) ;  /* 0xffffbd8000007944 */ /* 0x022fea0003c3ffff */
[----:B------:R1:W5:Y:S01]  /*e6e0*/  LDL R2, [R1+0x1388] ;  /* 0x0013880001027983 */ /* 0x0003620000100800 */
[----:B------:R-:W-:-:S04]  /*e6f0*/  MOV R57, 0x0 ;  /* 0x0000000000397802 */ /* 0x000fc80000000f00 */
[----:B------:R-:W-:Y:S05]  /*e700*/  RET.REL.NODEC R56 `(_ZN7cutlass13device_kernelIN5flash19enable_sm80_to_sm89INS1_16FlashAttnBwdSm80INS1_25CollectiveMainloopBwdSm80ILi2ELi2EN4cute5tupleIJNS5_1CILi128EEES8_NS7_ILi64EEEEEENS_10bfloat16_tEfNS_4arch4Sm80ELb0ELb0ELb1ELb0ELb1ELb0ELb0ELb0ELi2ELi4ELi4ELi4ELb0EEENS1_24CollectiveEpilogueBwdGQAISA_fSD_Li256ELb0ELb1EEENS1_19SingleTileSchedulerILb0ELb0ELb0ELi128EEEEEEEEEvNT_6ParamsE) ;  /* 0xffff18f038007950 */ /* 0x000fea0003c3ffff */
        .type           $_ZN7cutlass13device_kernelIN5flash19enable_sm80_to_sm89INS1_16FlashAttnBwdSm80INS1_25CollectiveMainloopBwdSm80ILi2ELi2EN4cute5tupleIJNS5_1CILi128EEES8_NS7_ILi64EEEEEENS_10bfloat16_tEfNS_4arch4Sm80ELb0ELb0ELb1ELb0ELb1ELb0ELb0ELb0ELi2ELi4ELi4ELi4ELb0EEENS1_24CollectiveEpilogueBwdGQAISA_fSD_Li256ELb0ELb1EEENS1_19SingleTileSchedulerILb0ELb0ELb0ELi128EEEEEEEEEvNT_6ParamsE$_ZZN4cute6upcastILi2ENS_5tupleIJNS_1CILi2EEES3_EEENS1_IJiNS2_ILi8192EEEEEEEEDaRKT0_RKT1_ENKUlRKT_RKT0_E_clIS3_iEEDaSF_SI_,@function
        .size           $_ZN7cutlass13device_kernelIN5flash19enable_sm80_to_sm89INS1_16FlashAttnBwdSm80INS1_25CollectiveMainloopBwdSm80ILi2ELi2EN4cute5tupleIJNS5_1CILi128EEES8_NS7_ILi64EEEEEENS_10bfloat16_tEfNS_4arch4Sm80ELb0ELb0ELb1ELb0ELb1ELb0ELb0ELb0ELi2ELi4ELi4ELi4ELb0EEENS1_24CollectiveEpilogueBwdGQAISA_fSD_Li256ELb0ELb1EEENS1_19SingleTileSchedulerILb0ELb0ELb0ELi128EEEEEEEEEvNT_6ParamsE$_ZZN4cute6upcastILi2ENS_5tupleIJNS_1CILi2EEES3_EEENS1_IJiNS2_ILi8192EEEEEEEEDaRKT0_RKT1_ENKUlRKT_RKT0_E_clIS3_iEEDaSF_SI_,($_ZN7cutlass13device_kernelIN5flash19enable_sm80_to_sm89INS1_16FlashAttnBwdSm80INS1_25CollectiveMainloopBwdSm80ILi2ELi2EN4cute5tupleIJNS5_1CILi128EEES8_NS7_ILi64EEEEEENS_10bfloat16_tEfNS_4arch4Sm80ELb0ELb0ELb1ELb0ELb1ELb0ELb0ELb0ELi2ELi4ELi4ELi4ELb0EEENS1_24CollectiveEpilogueBwdGQAISA_fSD_Li256ELb0ELb1EEENS1_19SingleTileSchedulerILb0ELb0ELb0ELi128EEEEEEEEEvNT_6ParamsE$_ZZN4cute6upcastILi2ENS_5tupleIJNS_1CILi2EEES3_S3_EEENS1_IJNS2_ILi1EEENS2_ILi512EEEiEEEEEDaRKT0_RKT1_ENKUlRKT_RKT0_E_clIS3_iEEDaSG_SJ_ - $_ZN7cutlass13device_kernelIN5flash19enable_sm80_to_sm89INS1_16FlashAttnBwdSm80INS1_25CollectiveMainloopBwdSm80ILi2ELi2EN4cute5tupleIJNS5_1CILi128EEES8_NS7_ILi64EEEEEENS_10bfloat16_tEfNS_4arch4Sm80ELb0ELb0ELb1ELb0ELb1ELb0ELb0ELb0ELi2ELi4ELi4ELi4ELb0EEENS1_24CollectiveEpilogueBwdGQAISA_fSD_Li256ELb0ELb1EEENS1_19SingleTileSchedulerILb0ELb0ELb0ELi128EEEEEEEEEvNT_6ParamsE$_ZZN4cute6upcastILi2ENS_5tupleIJNS_1CILi2EEES3_EEENS1_IJiNS2_ILi8192EEEEEEEEDaRKT0_RKT1_ENKUlRKT_RKT0_E_clIS3_iEEDaSF_SI_)
$_ZN7cutlass13device_kernelIN5flash19enable_sm80_to_sm89INS1_16FlashAttnBwdSm80INS1_25CollectiveMainloopBwdSm80ILi2ELi2EN4cute5tupleIJNS5_1CILi128EEES8_NS7_ILi64EEEEEENS_10bfloat16_tEfNS_4arch4Sm80ELb0ELb0ELb1ELb0ELb1ELb0ELb0ELb0ELi2ELi4ELi4ELi4ELb0EEENS1_24CollectiveEpilogueBwdGQAISA_fSD_Li256ELb0ELb1EEENS1_19SingleTileSchedulerILb0ELb0ELb0ELi128EEEEEEEEEvNT_6ParamsE$_ZZN4cute6upcastILi2ENS_5tupleIJNS_1CILi2EEES3_EEENS1_IJiNS2_ILi8192EEEEEEEEDaRKT0_RKT1_ENKUlRKT_RKT0_E_clIS3_iEEDaSF_SI_:
[----:B------:R-:W-:Y:S02]  /*e710*/  LEA.HI R3, R3, R3, RZ, 0x1 ;  /* 0x0000000303037211 */ /* 0x000fe400078f08ff */
[----:B------:R-:W-:Y:S02]  /*e720*/  IADD3 R2, R1, 0x1388, RZ ;  /* 0x0000138801027810 */ /* 0x000fe40007ffe0ff */
[----:B------:R-:W-:Y:S02]  /*e730*/  SHF.R.S32.HI R3, RZ, 0x1, R3 ;  /* 0x00000001ff037819 */ /* 0x000fe40000011403 */
[----:B------:R-:W-:Y:S02]  /*e740*/  IADD3 R2, R2, c[0x0][0x20], RZ ;  /* 0x0000080002027a10 */ /* 0x000fe40007ffe0ff */
[----:B------:R-:W-:Y:S02]  /*e750*/  MOV R6, 0xe770 ;  /* 0x0000e77000067802 */ /* 0x000fe40000000f00 */
[----:B------:R-:W-:Y:S05]  /*e760*/  CALL.REL.NOINC `($_ZN7cutlass13device_kernelIN5flash19enable_sm80_to_sm89INS1_16FlashAttnBwdSm80INS1_25CollectiveMainloopBwdSm80ILi2ELi2EN4cute5tupleIJNS5_1CILi128EEES8_NS7_ILi64EEEEEENS_10bfloat16_tEfNS_4arch4Sm80ELb0ELb0ELb1ELb0ELb1ELb0ELb0ELb0ELi2ELi4ELi4ELi4ELb0EEENS1_24CollectiveEpilogueBwdGQAISA_fSD_Li256ELb0ELb1EEENS1_19SingleTileSchedulerILb0ELb0ELb0ELi128EEEEEEEEEvNT_6ParamsE$_ZN4cute5tupleIJNS_1CILi2EEEiEEC2ERKS2_RKi) ;  /* 0xffffc06000007944 */ /* 0x000fea0003c3ffff */
[----:B------:R1:W5:Y:S01]  /*e770*/  LDL R2, [R1+0x1388] ;  /* 0x0013880001027983 */ /* 0x0003620000100800 */
[----:B------:R-:W-:-:S04]  /*e780*/  MOV R55, 0x0 ;  /* 0x0000000000377802 */ /* 0x000fc80000000f00 */
[----:B------:R-:W-:Y:S05]  /*e790*/  RET.REL.NODEC R54 `(_ZN7cutlass13device_kernelIN5flash19enable_sm80_to_sm89INS1_16FlashAttnBwdSm80INS1_25CollectiveMainloopBwdSm80ILi2ELi2EN4cute5tupleIJNS5_1CILi128EEES8_NS7_ILi64EEEEEENS_10bfloat16_tEfNS_4arch4Sm80ELb0ELb0ELb1ELb0ELb1ELb0ELb0ELb0ELi2ELi4ELi4ELi4ELb0EEENS1_24CollectiveEpilogueBwdGQAISA_fSD_Li256ELb0ELb1EEENS1_19SingleTileSchedulerILb0ELb0ELb0ELi128EEEEEEEEEvNT_6ParamsE) ;  /* 0xffff186036007950 */ /* 0x000fea0003c3ffff */
        .type           $_ZN7cutlass13device_kernelIN5flash19enable_sm80_to_sm89INS1_16FlashAttnBwdSm80INS1_25CollectiveMainloopBwdSm80ILi2ELi2EN4cute5tupleIJNS5_1CILi128EEES8_NS7_ILi64EEEEEENS_10bfloat16_tEfNS_4arch4Sm80ELb0ELb0ELb1ELb0ELb1ELb0ELb0ELb0ELi2ELi4ELi4ELi4ELb0EEENS1_24CollectiveEpilogueBwdGQAISA_fSD_Li256ELb0ELb1EEENS1_19SingleTileSchedulerILb0ELb0ELb0ELi128EEEEEEEEEvNT_6ParamsE$_ZZN4cute6upcastILi2ENS_5tupleIJNS_1CILi2EEES3_S3_EEENS1_IJNS2_ILi1EEENS2_ILi512EEEiEEEEEDaRKT0_RKT1_ENKUlRKT_RKT0_E_clIS3_iEEDaSG_SJ_,@function
        .size           $_ZN7cutlass13device_kernelIN5flash19enable_sm80_to_sm89INS1_16FlashAttnBwdSm80INS1_25CollectiveMainloopBwdSm80ILi2ELi2EN4cute5tupleIJNS5_1CILi128EEES8_NS7_ILi64EEEEEENS_10bfloat16_tEfNS_4arch4Sm80ELb0ELb0ELb1ELb0ELb1ELb0ELb0ELb0ELi2ELi4ELi4ELi4ELb0EEENS1_24CollectiveEpilogueBwdGQAISA_fSD_Li256ELb0ELb1EEENS1_19SingleTileSchedulerILb0ELb0ELb0ELi128EEEEEEEEEvNT_6ParamsE$_ZZN4cute6upcastILi2ENS_5tupleIJNS_1CILi2EEES3_S3_EEENS1_IJNS2_ILi1EEENS2_ILi512EEEiEEEEEDaRKT0_RKT1_ENKUlRKT_RKT0_E_clIS3_iEEDaSG_SJ_,($_ZN7cutlass13device_kernelIN5flash19enable_sm80_to_sm89INS1_16FlashAttnBwdSm80INS1_25CollectiveMainloopBwdSm80ILi2ELi2EN4cute5tupleIJNS5_1CILi128EEES8_NS7_ILi64EEEEEENS_10bfloat16_tEfNS_4arch4Sm80ELb0ELb0ELb1ELb0ELb1ELb0ELb0ELb0ELi2ELi4ELi4ELi4ELb0EEENS1_24CollectiveEpilogueBwdGQAISA_fSD_Li256ELb0ELb1EEENS1_19SingleTileSchedulerILb0ELb0ELb0ELi128EEEEEEEEEvNT_6ParamsE$_ZZN4cute7crd2crdINS_5tupleIJiiiNS_1CILi0EEEEEENS1_IJNS2_ILi32EEENS2_ILi4EEENS2_ILi2EEENS2_ILi1EEEEEENS1_IJS8_S8_S8_S8_EEEEEDaRKT_RKT0_RKT1_ENKUlRKT_RKT0_RKT1_E_clIiS5_S8_EEDaSM_SP_SS_ - $_ZN7cutlass13device_kernelIN5flash19enable_sm80_to_sm89INS1_16FlashAttnBwdSm80INS1_25CollectiveMainloopBwdSm80ILi2ELi2EN4cute5tupleIJNS5_1CILi128EEES8_NS7_ILi64EEEEEENS_10bfloat16_tEfNS_4arch4Sm80ELb0ELb0ELb1ELb0ELb1ELb0ELb0ELb0ELi2ELi4ELi4ELi4ELb0EEENS1_24CollectiveEpilogueBwdGQAISA_fSD_Li256ELb0ELb1EEENS1_19SingleTileSchedulerILb0ELb0ELb0ELi128EEEEEEEEEvNT_6ParamsE$_ZZN4cute6upcastILi2ENS_5tupleIJNS_1CILi2EEES3_S3_EEENS1_IJNS2_ILi1EEENS2_ILi512EEEiEEEEEDaRKT0_RKT1_ENKUlRKT_RKT0_E_clIS3_iEEDaSG_SJ_)
$_ZN7cutlass13device_kernelIN5flash19enable_sm80_to_sm89INS1_16FlashAttnBwdSm80INS1_25CollectiveMainloopBwdSm80ILi2ELi2EN4cute5tupleIJNS5_1CILi128EEES8_NS7_ILi64EEEEEENS_10bfloat16_tEfNS_4arch4Sm80ELb0ELb0ELb1ELb0ELb1ELb0ELb0ELb0ELi2ELi4ELi4ELi4ELb0EEENS1_24CollectiveEpilogueBwdGQAISA_fSD_Li256ELb0ELb1EEENS1_19SingleTileSchedulerILb0ELb0ELb0ELi128EEEEEEEEEvNT_6ParamsE$_ZZN4cute6upcastILi2ENS_5tupleIJNS_1CILi2EEES3_S3_EEENS1_IJNS2_ILi1EEENS2_ILi512EEEiEEEEEDaRKT0_RKT1_ENKUlRKT_RKT0_E_clIS3_iEEDaSG_SJ_:
        /* <DEDUP_REMOVED lines=9> */
        .type           $_ZN7cutlass13device_kernelIN5flash19enable_sm80_to_sm89INS1_16FlashAttnBwdSm80INS1_25CollectiveMainloopBwdSm80ILi2ELi2EN4cute5tupleIJNS5_1CILi128EEES8_NS7_ILi64EEEEEENS_10bfloat16_tEfNS_4arch4Sm80ELb0ELb0ELb1ELb0ELb1ELb0ELb0ELb0ELi2ELi4ELi4ELi4ELb0EEENS1_24CollectiveEpilogueBwdGQAISA_fSD_Li256ELb0ELb1EEENS1_19SingleTileSchedulerILb0ELb0ELb0ELi128EEEEEEEEEvNT_6ParamsE$_ZZN4cute7crd2crdINS_5tupleIJiiiNS_1CILi0EEEEEENS1_IJNS2_ILi32EEENS2_ILi4EEENS2_ILi2EEENS2_ILi1EEEEEENS1_IJS8_S8_S8_S8_EEEEEDaRKT_RKT0_RKT1_ENKUlRKT_RKT0_RKT1_E_clIiS5_S8_EEDaSM_SP_SS_,@function
        .size           $_ZN7cutlass13device_kernelIN5flash19enable_sm80_to_sm89INS1_16FlashAttnBwdSm80INS1_25CollectiveMainloopBwdSm80ILi2ELi2EN4cute5tupleIJNS5_1CILi128EEES8_NS7_ILi64EEEEEENS_10bfloat16_tEfNS_4arch4Sm80ELb0ELb0ELb1ELb0ELb1ELb0ELb0ELb0ELi2ELi4ELi4ELi4ELb0EEENS1_24CollectiveEpilogueBwdGQAISA_fSD_Li256ELb0ELb1EEENS1_19SingleTileSchedulerILb0ELb0ELb0ELi128EEEEEEEEEvNT_6ParamsE$_ZZN4cute7crd2crdINS_5tupleIJiiiNS_1CILi0EEEEEENS1_IJNS2_ILi32EEENS2_ILi4EEENS2_ILi2EEENS2_ILi1EEEEEENS1_IJS8_S8_S8_S8_EEEEEDaRKT_RKT0_RKT1_ENKUlRKT_RKT0_RKT1_E_clIiS5_S8_EEDaSM_SP_SS_,($_ZN7cutlass13device_kernelIN5flash19enable_sm80_to_sm89INS1_16FlashAttnBwdSm80INS1_25CollectiveMainloopBwdSm80ILi2ELi2EN4cute5tupleIJNS5_1CILi128EEES8_NS7_ILi64EEEEEENS_10bfloat16_tEfNS_4arch4Sm80ELb0ELb0ELb1ELb0ELb1ELb0ELb0ELb0ELi2ELi4ELi4ELi4ELb0EEENS1_24CollectiveEpilogueBwdGQAISA_fSD_Li256ELb0ELb1EEENS1_19SingleTileSchedulerILb0ELb0ELb0ELi128EEEEEEEEEvNT_6ParamsE$_ZZN4cute7crd2crdINS_5tupleIJiiiNS_1CILi0EEEEEENS1_IJNS2_ILi32EEENS2_ILi4EEENS2_ILi2EEENS2_ILi1EEEEEENS1_IJS8_S8_S8_S8_EEEEEDaRKT_RKT0_RKT1_ENKUlRKT_RKT0_RKT1_E_clIiS6_S8_EEDaSM_SP_SS_ - $_ZN7cutlass13device_kernelIN5flash19enable_sm80_to_sm89INS1_16FlashAttnBwdSm80INS1_25CollectiveMainloopBwdSm80ILi2ELi2EN4cute5tupleIJNS5_1CILi128EEES8_NS7_ILi64EEEEEENS_10bfloat16_tEfNS_4arch4Sm80ELb0ELb0ELb1ELb0ELb1ELb0ELb0ELb0ELi2ELi4ELi4ELi4ELb0EEENS1_24CollectiveEpilogueBwdGQAISA_fSD_Li256ELb0ELb1EEENS1_19SingleTileSchedulerILb0ELb0ELb0ELi128EEEEEEEEEvNT_6ParamsE$_ZZN4cute7crd2crdINS_5tupleIJiiiNS_1CILi0EEEEEENS1_IJNS2_ILi32EEENS2_ILi4EEENS2_ILi2EEENS2_ILi1EEEEEENS1_IJS8_S8_S8_S8_EEEEEDaRKT_RKT0_RKT1_ENKUlRKT_RKT0_RKT1_E_clIiS5_S8_EEDaSM_SP_SS_)
$_ZN7cutlass13device_kernelIN5flash19enable_sm80_to_sm89INS1_16FlashAttnBwdSm80INS1_25CollectiveMainloopBwdSm80ILi2ELi2EN4cute5tupleIJNS5_1CILi128EEES8_NS7_ILi64EEEEEENS_10bfloat16_tEfNS_4arch4Sm80ELb0ELb0ELb1ELb0ELb1ELb0ELb0ELb0ELi2ELi4ELi4ELi4ELb0EEENS1_24CollectiveEpilogueBwdGQAISA_fSD_Li256ELb0ELb1EEENS1_19SingleTileSchedulerILb0ELb0ELb0ELi128EEEEEEEEEvNT_6ParamsE$_ZZN4cute7crd2crdINS_5tupleIJiiiNS_1CILi0EEEEEENS1_IJNS2_ILi32EEENS2_ILi4EEENS2_ILi2EEENS2_ILi1EEEEEENS1_IJS8_S8_S8_S8_EEEEEDaRKT_RKT0_RKT1_ENKUlRKT_RKT0_RKT1_E_clIiS5_S8_EEDaSM_SP_SS_:
[----:B------:R-:W-:Y:S02]  /*e830*/  MOV R8, R6 ;  /* 0x0000000600087202 */ /* 0x000fe40000000f00 */
[----:B------:R-:W-:-:S04]  /*e840*/  MOV R9, 0x0 ;  /* 0x0000000000097802 */ /* 0x000fc80000000f00 */
[----:B------:R-:W-:Y:S05]  /*e850*/  RET.REL.NODEC R8 `(_ZN7cutlass13device_kernelIN5flash19enable_sm80_to_sm89INS1_16FlashAttnBwdSm80INS1_25CollectiveMainloopBwdSm80ILi2ELi2EN4cute5tupleIJNS5_1CILi128EEES8_NS7_ILi64EEEEEENS_10bfloat16_tEfNS_4arch4Sm80ELb0ELb0ELb1ELb0ELb1ELb0ELb0ELb0ELi2ELi4ELi4ELi4ELb0EEENS1_24CollectiveEpilogueBwdGQAISA_fSD_Li256ELb0ELb1EEENS1_19SingleTileSchedulerILb0ELb0ELb0ELi128EEEEEEEEEvNT_6ParamsE) ;  /* 0xffff17a008007950 */ /* 0x000fea0003c3ffff */
        .type           $_ZN7cutlass13device_kernelIN5flash19enable_sm80_to_sm89INS1_16FlashAttnBwdSm80INS1_25CollectiveMainloopBwdSm80ILi2ELi2EN4cute5tupleIJNS5_1CILi128EEES8_NS7_ILi64EEEEEENS_10bfloat16_tEfNS_4arch4Sm80ELb0ELb0ELb1ELb0ELb1ELb0ELb0ELb0ELi2ELi4ELi4ELi4ELb0EEENS1_24CollectiveEpilogueBwdGQAISA_fSD_Li256ELb0ELb1EEENS1_19SingleTileSchedulerILb0ELb0ELb0ELi128EEEEEEEEEvNT_6ParamsE$_ZZN4cute7crd2crdINS_5tupleIJiiiNS_1CILi0EEEEEENS1_IJNS2_ILi32EEENS2_ILi4EEENS2_ILi2EEENS2_ILi1EEEEEENS1_IJS8_S8_S8_S8_EEEEEDaRKT_RKT0_RKT1_ENKUlRKT_RKT0_RKT1_E_clIiS6_S8_EEDaSM_SP_SS_,@function
        .size           $_ZN7cutlass13device_kernelIN5flash19enable_sm80_to_sm89INS1_16FlashAttnBwdSm80INS1_25CollectiveMainloopBwdSm80ILi2ELi2EN4cute5tupleIJNS5_1CILi128EEES8_NS7_ILi64EEEEEENS_10bfloat16_tEfNS_4arch4Sm80ELb0ELb0ELb1ELb0ELb1ELb0ELb0ELb0ELi2ELi4ELi4ELi4ELb0EEENS1_24CollectiveEpilogueBwdGQAISA_fSD_Li256ELb0ELb1EEENS1_19SingleTileSchedulerILb0ELb0ELb0ELi128EEEEEEEEEvNT_6ParamsE$_ZZN4cute7crd2crdINS_5tupleIJiiiNS_1CILi0EEEEEENS1_IJNS2_ILi32EEENS2_ILi4EEENS2_ILi2EEENS2_ILi1EEEEEENS1_IJS8_S8_S8_S8_EEEEEDaRKT_RKT0_RKT1_ENKUlRKT_RKT0_RKT1_E_clIiS6_S8_EEDaSM_SP_SS_,($_ZN7cutlass13device_kernelIN5flash19enable_sm80_to_sm89INS1_16FlashAttnBwdSm80INS1_25CollectiveMainloopBwdSm80ILi2ELi2EN4cute5tupleIJNS5_1CILi128EEES8_NS7_ILi64EEEEEENS_10bfloat16_tEfNS_4arch4Sm80ELb0ELb0ELb1ELb0ELb1ELb0ELb0ELb0ELi2ELi4ELi4ELi4ELb0EEENS1_24CollectiveEpilogueBwdGQAISA_fSD_Li256ELb0ELb1EEENS1_19SingleTileSchedulerILb0ELb0ELb0ELi128EEEEEEEEEvNT_6ParamsE$_ZZN4cute7crd2crdINS_5tupleIJiiiNS_1CILi0EEEEEENS1_IJNS2_ILi32EEENS2_ILi4EEENS2_ILi2EEENS2_ILi1EEEEEENS1_IJS8_S8_S8_S8_EEEEEDaRKT_RKT0_RKT1_ENKUlRKT_RKT0_RKT1_E_clIiS7_S8_EEDaSM_SP_SS_ - $_ZN7cutlass13device_kernelIN5flash19enable_sm80_to_sm89INS1_16FlashAttnBwdSm80INS1_25CollectiveMainloopBwdSm80ILi2ELi2EN4cute5tupleIJNS5_1CILi128EEES8_NS7_ILi64EEEEEENS_10bfloat16_tEfNS_4arch4Sm80ELb0ELb0ELb1ELb0ELb1ELb0ELb0ELb0ELi2ELi4ELi4ELi4ELb0EEENS1_24CollectiveEpilogueBwdGQAISA_fSD_Li256ELb0ELb1EEENS1_19SingleTileSchedulerILb0ELb0ELb0ELi128EEEEEEEEEvNT_6ParamsE$_ZZN4cute7crd2crdINS_5tupleIJiiiNS_1CILi0EEEEEENS1_IJNS2_ILi32EEENS2_ILi4EEENS2_ILi2EEENS2_ILi1EEEEEENS1_IJS8_S8_S8_S8_EEEEEDaRKT_RKT0_RKT1_ENKUlRKT_RKT0_RKT1_E_clIiS6_S8_EEDaSM_SP_SS_)
$_ZN7cutlass13device_kernelIN5flash19enable_sm80_to_sm89INS1_16FlashAttnBwdSm80INS1_25CollectiveMainloopBwdSm80ILi2ELi2EN4cute5tupleIJNS5_1CILi128EEES8_NS7_ILi64EEEEEENS_10bfloat16_tEfNS_4arch4Sm80ELb0ELb0ELb1ELb0ELb1ELb0ELb0ELb0ELi2ELi4ELi4ELi4ELb0EEENS1_24CollectiveEpilogueBwdGQAISA_fSD_Li256ELb0ELb1EEENS1_19SingleTileSchedulerILb0ELb0ELb0ELi128EEEEEEEEEvNT_6ParamsE$_ZZN4cute7crd2crdINS_5tupleIJiiiNS_1CILi0EEEEEENS1_IJNS2_ILi32EEENS2_ILi4EEENS2_ILi2EEENS2_ILi1EEEEEENS1_IJS8_S8_S8_S8_EEEEEDaRKT_RKT0_RKT1_ENKUlRKT_RKT0_RKT1_E_clIiS6_S8_EEDaSM_SP_SS_:
[----:B------:R-:W-:Y:S02]  /*e860*/  MOV R8, R2 ;  /* 0x0000000200087202 */ /* 0x000fe40000000f00 */
[----:B------:R-:W-:-:S04]  /*e870*/  MOV R9, 0x0 ;  /* 0x0000000000097802 */ /* 0x000fc80000000f00 */
[----:B------:R-:W-:Y:S05]  /*e880*/  RET.REL.NODEC R8 `(_ZN7cutlass13device_kernelIN5flash19enable_sm80_to_sm89INS1_16FlashAttnBwdSm80INS1_25CollectiveMainloopBwdSm80ILi2ELi2EN4cute5tupleIJNS5_1CILi128EEES8_NS7_ILi64EEEEEENS_10bfloat16_tEfNS_4arch4Sm80ELb0ELb0ELb1ELb0ELb1ELb0ELb0ELb0ELi2ELi4ELi4ELi4ELb0EEENS1_24CollectiveEpilogueBwdGQAISA_fSD_Li256ELb0ELb1EEENS1_19SingleTileSchedulerILb0ELb0ELb0ELi128EEEEEEEEEvNT_6ParamsE) ;  /* 0xffff177008007950 */ /* 0x000fea0003c3ffff */
        .type           $_ZN7cutlass13device_kernelIN5flash19enable_sm80_to_sm89INS1_16FlashAttnBwdSm80INS1_25CollectiveMainloopBwdSm80ILi2ELi2EN4cute5tupleIJNS5_1CILi128EEES8_NS7_ILi64EEEEEENS_10bfloat16_tEfNS_4arch4Sm80ELb0ELb0ELb1ELb0ELb1ELb0ELb0ELb0ELi2ELi4ELi4ELi4ELb0EEENS1_24CollectiveEpilogueBwdGQAISA_fSD_Li256ELb0ELb1EEENS1_19SingleTileSchedulerILb0ELb0ELb0ELi128EEEEEEEEEvNT_6ParamsE$_ZZN4cute7crd2crdINS_5tupleIJiiiNS_1CILi0EEEEEENS1_IJNS2_ILi32EEENS2_ILi4EEENS2_ILi2EEENS2_ILi1EEEEEENS1_IJS8_S8_S8_S8_EEEEEDaRKT_RKT0_RKT1_ENKUlRKT_RKT0_RKT1_E_clIiS7_S8_EEDaSM_SP_SS_,@function
        .size           $_ZN7cutlass13device_kernelIN5flash19enable_sm80_to_sm89INS1_16FlashAttnBwdSm80INS1_25CollectiveMainloopBwdSm80ILi2ELi2EN4cute5tupleIJNS5_1CILi128EEES8_NS7_ILi64EEEEEENS_10bfloat16_tEfNS_4arch4Sm80ELb0ELb0ELb1ELb0ELb1ELb0ELb0ELb0ELi2ELi4ELi4ELi4ELb0EEENS1_24CollectiveEpilogueBwdGQAISA_fSD_Li256ELb0ELb1EEENS1_19SingleTileSchedulerILb0ELb0ELb0ELi128EEEEEEEEEvNT_6ParamsE$_ZZN4cute7crd2crdINS_5tupleIJiiiNS_1CILi0EEEEEENS1_IJNS2_ILi32EEENS2_ILi4EEENS2_ILi2EEENS2_ILi1EEEEEENS1_IJS8_S8_S8_S8_EEEEEDaRKT_RKT0_RKT1_ENKUlRKT_RKT0_RKT1_E_clIiS7_S8_EEDaSM_SP_SS_,($_ZN7cutlass13device_kernelIN5flash19enable_sm80_to_sm89INS1_16FlashAttnBwdSm80INS1_25CollectiveMainloopBwdSm80ILi2ELi2EN4cute5tupleIJNS5_1CILi128EEES8_NS7_ILi64EEEEEENS_10bfloat16_tEfNS_4arch4Sm80ELb0ELb0ELb1ELb0ELb1ELb0ELb0ELb0ELi2ELi4ELi4ELi4ELb0EEENS1_24CollectiveEpilogueBwdGQAISA_fSD_Li256ELb0ELb1EEENS1_19SingleTileSchedulerILb0ELb0ELb0ELi128EEEEEEEEEvNT_6ParamsE$_ZZN4cute7flattenINS_5tupleIJNS1_IJNS_1CILi0EEENS1_IJNS2_ILi1EEENS2_ILi512EEEiEEEEEENS2_ILi4096EEENS1_IJiNS2_ILi8192EEEEEEEEEEEDaRKT_ENKUlRKT_E_clIS7_EEDaSH_ - $_ZN7cutlass13device_kernelIN5flash19enable_sm80_to_sm89INS1_16FlashAttnBwdSm80INS1_25CollectiveMainloopBwdSm80ILi2ELi2EN4cute5tupleIJNS5_1CILi128EEES8_NS7_ILi64EEEEEENS_10bfloat16_tEfNS_4arch4Sm80ELb0ELb0ELb1ELb0ELb1ELb0ELb0ELb0ELi2ELi4ELi4ELi4ELb0EEENS1_24CollectiveEpilogueBwdGQAISA_fSD_Li256ELb0ELb1EEENS1_19SingleTileSchedulerILb0ELb0ELb0ELi128EEEEEEEEEvNT_6ParamsE$_ZZN4cute7crd2crdINS_5tupleIJiiiNS_1CILi0EEEEEENS1_IJNS2_ILi32EEENS2_ILi4EEENS2_ILi2EEENS2_ILi1EEEEEENS1_IJS8_S8_S8_S8_EEEEEDaRKT_RKT0_RKT1_ENKUlRKT_RKT0_RKT1_E_clIiS7_S8_EEDaSM_SP_SS_)
$_ZN7cutlass13device_kernelIN5flash19enable_sm80_to_sm89INS1_16FlashAttnBwdSm80INS1_25CollectiveMainloopBwdSm80ILi2ELi2EN4cute5tupleIJNS5_1CILi128EEES8_NS7_ILi64EEEEEENS_10bfloat16_tEfNS_4arch4Sm80ELb0ELb0ELb1ELb0ELb1ELb0ELb0ELb0ELi2ELi4ELi4ELi4ELb0EEENS1_24CollectiveEpilogueBwdGQAISA_fSD_Li256ELb0ELb1EEENS1_19SingleTileSchedulerILb0ELb0ELb0ELi128EEEEEEEEEvNT_6ParamsE$_ZZN4cute7crd2crdINS_5tupleIJiiiNS_1CILi0EEEEEENS1_IJNS2_ILi32EEENS2_ILi4EEENS2_ILi2EEENS2_ILi1EEEEEENS1_IJS8_S8_S8_S8_EEEEEDaRKT_RKT0_RKT1_ENKUlRKT_RKT0_RKT1_E_clIiS7_S8_EEDaSM_SP_SS_:
[----:B------:R-:W-:-:S04]  /*e890*/  MOV R3, 0x0 ;  /* 0x0000000000037802 */ /* 0x000fc80000000f00 */
[----:B------:R-:W-:Y:S05]  /*e8a0*/  RET.REL.NODEC R2 `(_ZN7cutlass13device_kernelIN5flash19enable_sm80_to_sm89INS1_16FlashAttnBwdSm80INS1_25CollectiveMainloopBwdSm80ILi2ELi2EN4cute5tupleIJNS5_1CILi128EEES8_NS7_ILi64EEEEEENS_10bfloat16_tEfNS_4arch4Sm80ELb0ELb0ELb1ELb0ELb1ELb0ELb0ELb0ELi2ELi4ELi4ELi4ELb0EEENS1_24CollectiveEpilogueBwdGQAISA_fSD_Li256ELb0ELb1EEENS1_19SingleTileSchedulerILb0ELb0ELb0ELi128EEEEEEEEEvNT_6ParamsE) ;  /* 0xffff175002007950 */ /* 0x000fea0003c3ffff */
        .type           $_ZN7cutlass13device_kernelIN5flash19enable_sm80_to_sm89INS1_16FlashAttnBwdSm80INS1_25CollectiveMainloopBwdSm80ILi2ELi2EN4cute5tupleIJNS5_1CILi128EEES8_NS7_ILi64EEEEEENS_10bfloat16_tEfNS_4arch4Sm80ELb0ELb0ELb1ELb0ELb1ELb0ELb0ELb0ELi2ELi4ELi4ELi4ELb0EEENS1_24CollectiveEpilogueBwdGQAISA_fSD_Li256ELb0ELb1EEENS1_19SingleTileSchedulerILb0ELb0ELb0ELi128EEEEEEEEEvNT_6ParamsE$_ZZN4cute7flattenINS_5tupleIJNS1_IJNS_1CILi0EEENS1_IJNS2_ILi1EEENS2_ILi512EEEiEEEEEENS2_ILi4096EEENS1_IJiNS2_ILi8192EEEEEEEEEEEDaRKT_ENKUlRKT_E_clIS7_EEDaSH_,@function
        .size           $_ZN7cutlass13device_kernelIN5flash19enable_sm80_to_sm89INS1_16FlashAttnBwdSm80INS1_25CollectiveMainloopBwdSm80ILi2ELi2EN4cute5tupleIJNS5_1CILi128EEES8_NS7_ILi64EEEEEENS_10bfloat16_tEfNS_4arch4Sm80ELb0ELb0ELb1ELb0ELb1ELb0ELb0ELb0ELi2ELi4ELi4ELi4ELb0EEENS1_24CollectiveEpilogueBwdGQAISA_fSD_Li256ELb0ELb1EEENS1_19SingleTileSchedulerILb0ELb0ELb0ELi128EEEEEEEEEvNT_6ParamsE$_ZZN4cute7flattenINS_5tupleIJNS1_IJNS_1CILi0EEENS1_IJNS2_ILi1EEENS2_ILi512EEEiEEEEEENS2_ILi4096EEENS1_IJiNS2_ILi8192EEEEEEEEEEEDaRKT_ENKUlRKT_E_clIS7_EEDaSH_,($_ZN7cutlass13device_kernelIN5flash19enable_sm80_to_sm89INS1_16FlashAttnBwdSm80INS1_25CollectiveMainloopBwdSm80ILi2ELi2EN4cute5tupleIJNS5_1CILi128EEES8_NS7_ILi64EEEEEENS_10bfloat16_tEfNS_4arch4Sm80ELb0ELb0ELb1ELb0ELb1ELb0ELb0ELb0ELi2ELi4ELi4ELi4ELb0EEENS1_24CollectiveEpilogueBwdGQAISA_fSD_Li256ELb0ELb1EEENS1_19SingleTileSchedulerILb0ELb0ELb0ELi128EEEEEEEEEvNT_6ParamsE$_ZZN4cute7flattenINS_5tupleIJNS1_IJNS_1CILi0EEENS1_IJNS2_ILi1EEENS2_ILi512EEEiEEEEEENS2_ILi4096EEENS1_IJiNS2_ILi8192EEEEEEEEEEEDaRKT_ENKUlRKT_E_clISA_EEDaSH_ - $_ZN7cutlass13device_kernelIN5flash19enable_sm80_to_sm89INS1_16FlashAttnBwdSm80INS1_25CollectiveMainloopBwdSm80ILi2ELi2EN4cute5tupleIJNS5_1CILi128EEES8_NS7_ILi64EEEEEENS_10bfloat16_tEfNS_4arch4Sm80ELb0ELb0ELb1ELb0ELb1ELb0ELb0ELb0ELi2ELi4ELi4ELi4ELb0EEENS1_24CollectiveEpilogueBwdGQAISA_fSD_Li256ELb0ELb1EEENS1_19SingleTileSchedulerILb0ELb0ELb0ELi128EEEEEEEEEvNT_6ParamsE$_ZZN4cute7flattenINS_5tupleIJNS1_IJNS_1CILi0EEENS1_IJNS2_ILi1EEENS2_ILi512EEEiEEEEEENS2_ILi4096EEENS1_IJiNS2_ILi8192EEEEEEEEEEEDaRKT_ENKUlRKT_E_clIS7_EEDaSH_)
$_ZN7cutlass13device_kernelIN5flash19enable_sm80_to_sm89INS1_16FlashAttnBwdSm80INS1_25CollectiveMainloopBwdSm80ILi2ELi2EN4cute5tupleIJNS5_1CILi128EEES8_NS7_ILi64EEEEEENS_10bfloat16_tEfNS_4arch4Sm80ELb0ELb0ELb1ELb0ELb1ELb0ELb0ELb0ELi2ELi4ELi4ELi4ELb0EEENS1_24CollectiveEpilogueBwdGQAISA_fSD_Li256ELb0ELb1EEENS1_19SingleTileSchedulerILb0ELb0ELb0ELi128EEEEEEEEEvNT_6ParamsE$_ZZN4cute7flattenINS_5tupleIJNS1_IJNS_1CILi0EEENS1_IJNS2_ILi1EEENS2_ILi512EEEiEEEEEENS2_ILi4096EEENS1_IJiNS2_ILi8192EEEEEEEEEEEDaRKT_ENKUlRKT_E_clIS7_EEDaSH_:
[----:B------:R-:W-:-:S06]  /*e8b0*/  IADD3 R3, R42, -c[0x0][0x20], RZ ;  /* 0x800008002a037a10 */ /* 0x000fcc0007ffe0ff */
[----:B------:R-:W5:Y:S01]  /*e8c0*/  LDL R3, [R3] ;  /* 0x0000000003037983 */ /* 0x000f620000100800 */
[----:B------:R-:W-:-:S03]  /*e8d0*/  MOV R2, 0xe8f0 ;  /* 0x0000e8f000027802 */ /* 0x000fc60000000f00 */
[----:B-----5:R-:W-:Y:S05]  /*e8e0*/  CALL.REL.NOINC `($_ZN7cutlass13device_kernelIN5flash19enable_sm80_to_sm89INS1_16FlashAttnBwdSm80INS1_25CollectiveMainloopBwdSm80ILi2ELi2EN4cute5tupleIJNS5_1CILi128EEES8_NS7_ILi64EEEEEENS_10bfloat16_tEfNS_4arch4Sm80ELb0ELb0ELb1ELb0ELb1ELb0ELb0ELb0ELi2ELi4ELi4ELi4ELb0EEENS1_24CollectiveEpilogueBwdGQAISA_fSD_Li256ELb0ELb1EEENS1_19SingleTileSchedulerILb0ELb0ELb0ELi128EEEEEEEEEvNT_6ParamsE$_ZZN4cute16flatten_to_tupleINS_5tupleIJNS_1CILi0EEENS1_IJNS2_ILi1EEENS2_ILi512EEEiEEEEEEEEDaRKT_ENKUlRKT_E_clIS6_EEDaSD_) ;  /* 0xffffd3f000007944 */ /* 0x020fea0003c3ffff */
[----:B------:R-:W-:Y:S02]  /*e8f0*/  MOV R10, 0xe910 ;  /* 0x0000e910000a7802 */ /* 0x000fe40000000f00 */
[----:B------:R-:W-:Y:S05]  /*e900*/  CALL.REL.NOINC `($_ZN7cutlass13device_kernelIN5flash19enable_sm80_to_sm89INS1_16FlashAttnBwdSm80INS1_25CollectiveMainloopBwdSm80ILi2ELi2EN4cute5tupleIJNS5_1CILi128EEES8_NS7_ILi64EEEEEENS_10bfloat16_tEfNS_4arch4Sm80ELb0ELb0ELb1ELb0ELb1ELb0ELb0ELb0ELi2ELi4ELi4ELi4ELb0EEENS1_24CollectiveEpilogueBwdGQAISA_fSD_Li256ELb0ELb1EEENS1_19SingleTileSchedulerILb0ELb0ELb0ELi128EEEEEEEEEvNT_6ParamsE$_ZZN4cute12filter_tupleINS_5tupleIJNS_1CILi0EEENS1_IJNS2_ILi1EEENS2_ILi512EEEiEEEEEEZNS_16flatten_to_tupleIS7_EEDaRKT_EUlRKT_E_EEDaSB_OT0_ENKUlDpSE_E_clIJNS1_IJS3_EEES6_EEEDaSI_) ;  /* 0xffffc80000007944 */ /* 0x000fea0003c3ffff */
[----:B-----5:R-:W-:Y:S02]  /*e910*/  MOV R10, R2 ;  /* 0x00000002000a7202 */ /* 0x020fe40000000f00 */
[----:B------:R-:W-:Y:S02]  /*e920*/  MOV R2, R6 ;  /* 0x0000000600027202 */ /* 0x000fe40000000f00 */
[----:B------:R-:W-:-:S04]  /*e930*/  MOV R3, 0x0 ;  /* 0x0000000000037802 */ /* 0x000fc80000000f00 */
[----:B------:R-:W-:Y:S05]  /*e940*/  RET.REL.NODEC R2 `(_ZN7cutlass13device_kernelIN5flash19enable_sm80_to_sm89INS1_16FlashAttnBwdSm80INS1_25CollectiveMainloopBwdSm80ILi2ELi2EN4cute5tupleIJNS5_1CILi128EEES8_NS7_ILi64EEEEEENS_10bfloat16_tEfNS_4arch4Sm80ELb0ELb0ELb1ELb0ELb1ELb0ELb0ELb0ELi2ELi4ELi4ELi4ELb0EEENS1_24CollectiveEpilogueBwdGQAISA_fSD_Li256ELb0ELb1EEENS1_19SingleTileSchedulerILb0ELb0ELb0ELi128EEEEEEEEEvNT_6ParamsE) ;  /* 0xffff16b002007950 */ /* 0x000fea0003c3ffff */
        .type           $_ZN7cutlass13device_kernelIN5flash19enable_sm80_to_sm89INS1_16FlashAttnBwdSm80INS1_25CollectiveMainloopBwdSm80ILi2ELi2EN4cute5tupleIJNS5_1CILi128EEES8_NS7_ILi64EEEEEENS_10bfloat16_tEfNS_4arch4Sm80ELb0ELb0ELb1ELb0ELb1ELb0ELb0ELb0ELi2ELi4ELi4ELi4ELb0EEENS1_24CollectiveEpilogueBwdGQAISA_fSD_Li256ELb0ELb1EEENS1_19SingleTileSchedulerILb0ELb0ELb0ELi128EEEEEEEEEvNT_6ParamsE$_ZZN4cute7flattenINS_5tupleIJNS1_IJNS_1CILi0EEENS1_IJNS2_ILi1EEENS2_ILi512EEEiEEEEEENS2_ILi4096EEENS1_IJiNS2_ILi8192EEEEEEEEEEEDaRKT_ENKUlRKT_E_clISA_EEDaSH_,@function
        .size           $_ZN7cutlass13device_kernelIN5flash19enable_sm80_to_sm89INS1_16FlashAttnBwdSm80INS1_25CollectiveMainloopBwdSm80ILi2ELi2EN4cute5tupleIJNS5_1CILi128EEES8_NS7_ILi64EEEEEENS_10bfloat16_tEfNS_4arch4Sm80ELb0ELb0ELb1ELb0ELb1ELb0ELb0ELb0ELi2ELi4ELi4ELi4ELb0EEENS1_24CollectiveEpilogueBwdGQAISA_fSD_Li256ELb0ELb1EEENS1_19SingleTileSchedulerILb0ELb0ELb0ELi128EEEEEEEEEvNT_6ParamsE$_ZZN4cute7flattenINS_5tupleIJNS1_IJNS_1CILi0EEENS1_IJNS2_ILi1EEENS2_ILi512EEEiEEEEEENS2_ILi4096EEENS1_IJiNS2_ILi8192EEEEEEEEEEEDaRKT_ENKUlRKT_E_clISA_EEDaSH_,($_ZN7cutlass13device_kernelIN5flash19enable_sm80_to_sm89INS1_16FlashAttnBwdSm80INS1_25CollectiveMainloopBwdSm80ILi2ELi2EN4cute5tupleIJNS5_1CILi128EEES8_NS7_ILi64EEEEEENS_10bfloat16_tEfNS_4arch4Sm80ELb0ELb0ELb1ELb0ELb1ELb0ELb0ELb0ELi2ELi4ELi4ELi4ELb0EEENS1_24CollectiveEpilogueBwdGQAISA_fSD_Li256ELb0ELb1EEENS1_19SingleTileSchedulerILb0ELb0ELb0ELi128EEEEEEEEEvNT_6ParamsE$_ZZN4cute7flattenINS_5tupleIJNS_1CILi1EEENS1_IJNS2_ILi8EEEiiEEENS2_ILi64EEENS1_IJiNS2_ILi144EEENS2_ILi288EEEEEENS2_ILi512EEEEEEEEDaRKT_ENKUlRKT_E_clIS5_EEDaSH_ - $_ZN7cutlass13device_kernelIN5flash19enable_sm80_to_sm89INS1_16FlashAttnBwdSm80INS1_25CollectiveMainloopBwdSm80ILi2ELi2EN4cute5tupleIJNS5_1CILi128EEES8_NS7_ILi64EEEEEENS_10bfloat16_tEfNS_4arch4Sm80ELb0ELb0ELb1ELb0ELb1ELb0ELb0ELb0ELi2ELi4ELi4ELi4ELb0EEENS1_24CollectiveEpilogueBwdGQAISA_fSD_Li256ELb0ELb1EEENS1_19SingleTileSchedulerILb0ELb0ELb0ELi128EEEEEEEEEvNT_6ParamsE$_ZZN4cute7flattenINS_5tupleIJNS1_IJNS_1CILi0EEENS1_IJNS2_ILi1EEENS2_ILi512EEEiEEEEEENS2_ILi4096EEENS1_IJiNS2_ILi8192EEEEEEEEEEEDaRKT_ENKUlRKT_E_clISA_EEDaSH_)
$_ZN7cutlass13device_kernelIN5flash19enable_sm80_to_sm89INS1_16FlashAttnBwdSm80INS1_25CollectiveMainloopBwdSm80ILi2ELi2EN4cute5tupleIJNS5_1CILi128EEES8_NS7_ILi64EEEEEENS_10bfloat16_tEfNS_4arch4Sm80ELb0ELb0ELb1ELb0ELb1ELb0ELb0ELb0ELi2ELi4ELi4ELi4ELb0EEENS1_24CollectiveEpilogueBwdGQAISA_fSD_Li256ELb0ELb1EEENS1_19SingleTileSchedulerILb0ELb0ELb0ELi128EEEEEEEEEvNT_6ParamsE$_ZZN4cute7flattenINS_5tupleIJNS1_IJNS_1CILi0EEENS1_IJNS2_ILi1EEENS2_ILi512EEEiEEEEEENS2_ILi4096EEENS1_IJiNS2_ILi8192EEEEEEEEEEEDaRKT_ENKUlRKT_E_clISA_EEDaSH_:
[----:B------:R-:W-:Y:S02]  /*e950*/  MOV R8, R2 ;  /* 0x0000000200087202 */ /* 0x000fe40000000f00 */
[----:B------:R-:W-:-:S04]  /*e960*/  MOV R9, 0x0 ;  /* 0x0000000000097802 */ /* 0x000fc80000000f00 */
[----:B------:R-:W-:Y:S05]  /*e970*/  RET.REL.NODEC R8 `(_ZN7cutlass13device_kernelIN5flash19enable_sm80_to_sm89INS1_16FlashAttnBwdSm80INS1_25CollectiveMainloopBwdSm80ILi2ELi2EN4cute5tupleIJNS5_1CILi128EEES8_NS7_ILi64EEEEEENS_10bfloat16_tEfNS_4arch4Sm80ELb0ELb0ELb1ELb0ELb1ELb0ELb0ELb0ELi2ELi4ELi4ELi4ELb0EEENS1_24CollectiveEpilogueBwdGQAISA_fSD_Li256ELb0ELb1EEENS1_19SingleTileSchedulerILb0ELb0ELb0ELi128EEEEEEEEEvNT_6ParamsE) ;  /* 0xffff168008007950 */ /* 0x000fea0003c3ffff */
        .type           $_ZN7cutlass13device_kernelIN5flash19enable_sm80_to_sm89INS1_16FlashAttnBwdSm80INS1_25CollectiveMainloopBwdSm80ILi2ELi2EN4cute5tupleIJNS5_1CILi128EEES8_NS7_ILi64EEEEEENS_10bfloat16_tEfNS_4arch4Sm80ELb0ELb0ELb1ELb0ELb1ELb0ELb0ELb0ELi2ELi4ELi4ELi4ELb0EEENS1_24CollectiveEpilogueBwdGQAISA_fSD_Li256ELb0ELb1EEENS1_19SingleTileSchedulerILb0ELb0ELb0ELi128EEEEEEEEEvNT_6ParamsE$_ZZN4cute7flattenINS_5tupleIJNS_1CILi1EEENS1_IJNS2_ILi8EEEiiEEENS2_ILi64EEENS1_IJiNS2_ILi144EEENS2_ILi288EEEEEENS2_ILi512EEEEEEEEDaRKT_ENKUlRKT_E_clIS5_EEDaSH_,@function
        .size           $_ZN7cutlass13device_kernelIN5flash19enable_sm80_to_sm89INS1_16FlashAttnBwdSm80INS1_25CollectiveMainloopBwdSm80ILi2ELi2EN4cute5tupleIJNS5_1CILi128EEES8_NS7_ILi64EEEEEENS_10bfloat16_tEfNS_4arch4Sm80ELb0ELb0ELb1ELb0ELb1ELb0ELb0ELb0ELi2ELi4ELi4ELi4ELb0EEENS1_24CollectiveEpilogueBwdGQAISA_fSD_Li256ELb0ELb1EEENS1_19SingleTileSchedulerILb0ELb0ELb0ELi128EEEEEEEEEvNT_6ParamsE$_ZZN4cute7flattenINS_5tupleIJNS_1CILi1EEENS1_IJNS2_ILi8EEEiiEEENS2_ILi64EEENS1_IJiNS2_ILi144EEENS2_ILi288EEEEEENS2_ILi512EEEEEEEEDaRKT_ENKUlRKT_E_clIS5_EEDaSH_,($_ZN7cutlass13device_kernelIN5flash19enable_sm80_to_sm89INS1_16FlashAttnBwdSm80INS1_25CollectiveMainloopBwdSm80ILi2ELi2EN4cute5tupleIJNS5_1CILi128EEES8_NS7_ILi64EEEEEENS_10bfloat16_tEfNS_4arch4Sm80ELb0ELb0ELb1ELb0ELb1ELb0ELb0ELb0ELi2ELi4ELi4ELi4ELb0EEENS1_24CollectiveEpilogueBwdGQAISA_fSD_Li256ELb0ELb1EEENS1_19SingleTileSchedulerILb0ELb0ELb0ELi128EEEEEEEEEvNT_6ParamsE$_ZZN4cute7flattenINS_5tupleIJNS_1CILi1EEENS1_IJNS2_ILi8EEEiiEEENS2_ILi64EEENS1_IJiNS2_ILi144EEENS2_ILi288EEEEEENS2_ILi512EEEEEEEEDaRKT_ENKUlRKT_E_clIS9_EEDaSH_ - $_ZN7cutlass13device_kernelIN5flash19enable_sm80_to_sm89INS1_16FlashAttnBwdSm80INS1_25CollectiveMainloopBwdSm80ILi2ELi2EN4cute5tupleIJNS5_1CILi128EEES8_NS7_ILi64EEEEEENS_10bfloat16_tEfNS_4arch4Sm80ELb0ELb0ELb1ELb0ELb1ELb0ELb0ELb0ELi2ELi4ELi4ELi4ELb0EEENS1_24CollectiveEpilogueBwdGQAISA_fSD_Li256ELb0ELb1EEENS1_19SingleTileSchedulerILb0ELb0ELb0ELi128EEEEEEEEEvNT_6ParamsE$_ZZN4cute7flattenINS_5tupleIJNS_1CILi1EEENS1_IJNS2_ILi8EEEiiEEENS2_ILi64EEENS1_IJiNS2_ILi144EEENS2_ILi288EEEEEENS2_ILi512EEEEEEEEDaRKT_ENKUlRKT_E_clIS5_EEDaSH_)
$_ZN7cutlass13device_kernelIN5flash19enable_sm80_to_sm89INS1_16FlashAttnBwdSm80INS1_25CollectiveMainloopBwdSm80ILi2ELi2EN4cute5tupleIJNS5_1CILi128EEES8_NS7_ILi64EEEEEENS_10bfloat16_tEfNS_4arch4Sm80ELb0ELb0ELb1ELb0ELb1ELb0ELb0ELb0ELi2ELi4ELi4ELi4ELb0EEENS1_24CollectiveEpilogueBwdGQAISA_fSD_Li256ELb0ELb1EEENS1_19SingleTileSchedulerILb0ELb0ELb0ELi128EEEEEEEEEvNT_6ParamsE$_ZZN4cute7flattenINS_5tupleIJNS_1CILi1EEENS1_IJNS2_ILi8EEEiiEEENS2_ILi64EEENS1_IJiNS2_ILi144EEENS2_ILi288EEEEEENS2_ILi512EEEEEEEEDaRKT_ENKUlRKT_E_clIS5_EEDaSH_:
[----:B------:R-:W-:-:S04]  /*e980*/  MOV R5, 0x0 ;  /* 0x0000000000057802 */ /* 0x000fc80000000f00 */
[----:B------:R-:W-:Y:S05]  /*e990*/  RET.REL.NODEC R4 `(_ZN7cutlass13device_kernelIN5flash19enable_sm80_to_sm89INS1_16FlashAttnBwdSm80INS1_25CollectiveMainloopBwdSm80ILi2ELi2EN4cute5tupleIJNS5_1CILi128EEES8_NS7_ILi64EEEEEENS_10bfloat16_tEfNS_4arch4Sm80ELb0ELb0ELb1ELb0ELb1ELb0ELb0ELb0ELi2ELi4ELi4ELi4ELb0EEENS1_24CollectiveEpilogueBwdGQAISA_fSD_Li256ELb0ELb1EEENS1_19SingleTileSchedulerILb0ELb0ELb0ELi128EEEEEEEEEvNT_6ParamsE) ;  /* 0xffff166004007950 */ /* 0x000fea0003c3ffff */
        .type           $_ZN7cutlass13device_kernelIN5flash19enable_sm80_to_sm89INS1_16FlashAttnBwdSm80INS1_25CollectiveMainloopBwdSm80ILi2ELi2EN4cute5tupleIJNS5_1CILi128EEES8_NS7_ILi64EEEEEENS_10bfloat16_tEfNS_4arch4Sm80ELb0ELb0ELb1ELb0ELb1ELb0ELb0ELb0ELi2ELi4ELi4ELi4ELb0EEENS1_24CollectiveEpilogueBwdGQAISA_fSD_Li256ELb0ELb1EEENS1_19SingleTileSchedulerILb0ELb0ELb0ELi128EEEEEEEEEvNT_6ParamsE$_ZZN4cute7flattenINS_5tupleIJNS_1CILi1EEENS1_IJNS2_ILi8EEEiiEEENS2_ILi64EEENS1_IJiNS2_ILi144EEENS2_ILi288EEEEEENS2_ILi512EEEEEEEEDaRKT_ENKUlRKT_E_clIS9_EEDaSH_,@function
        .size           $_ZN7cutlass13device_kernelIN5flash19enable_sm80_to_sm89INS1_16FlashAttnBwdSm80INS1_25CollectiveMainloopBwdSm80ILi2ELi2EN4cute5tupleIJNS5_1CILi128EEES8_NS7_ILi64EEEEEENS_10bfloat16_tEfNS_4arch4Sm80ELb0ELb0ELb1ELb0ELb1ELb0ELb0ELb0ELi2ELi4ELi4ELi4ELb0EEENS1_24CollectiveEpilogueBwdGQAISA_fSD_Li256ELb0ELb1EEENS1_19SingleTileSchedulerILb0ELb0ELb0ELi128EEEEEEEEEvNT_6ParamsE$_ZZN4cute7flattenINS_5tupleIJNS_1CILi1EEENS1_IJNS2_ILi8EEEiiEEENS2_ILi64EEENS1_IJiNS2_ILi144EEENS2_ILi288EEEEEENS2_ILi512EEEEEEEEDaRKT_ENKUlRKT_E_clIS9_EEDaSH_,($_ZN7cutlass13device_kernelIN5flash19enable_sm80_to_sm89INS1_16FlashAttnBwdSm80INS1_25CollectiveMainloopBwdSm80ILi2ELi2EN4cute5tupleIJNS5_1CILi128EEES8_NS7_ILi64EEEEEENS_10bfloat16_tEfNS_4arch4Sm80ELb0ELb0ELb1ELb0ELb1ELb0ELb0ELb0ELi2ELi4ELi4ELi4ELb0EEENS1_24CollectiveEpilogueBwdGQAISA_fSD_Li256ELb0ELb1EEENS1_19SingleTileSchedulerILb0ELb0ELb0ELi128EEEEEEEEEvNT_6ParamsE$_ZZN4cute7flattenINS_5tupleIJNS_1CILi1EEENS1_IJiiiEEENS2_ILi64EEENS1_IJNS2_ILi72EEENS2_ILi144EEENS2_ILi288EEEEEENS2_ILi512EEEEEEEEDaRKT_ENKUlRKT_E_clIS4_EEDaSH_ - $_ZN7cutlass13device_kernelIN5flash19enable_sm80_to_sm89INS1_16FlashAttnBwdSm80INS1_25CollectiveMainloopBwdSm80ILi2ELi2EN4cute5tupleIJNS5_1CILi128EEES8_NS7_ILi64EEEEEENS_10bfloat16_tEfNS_4arch4Sm80ELb0ELb0ELb1ELb0ELb1ELb0ELb0ELb0ELi2ELi4ELi4ELi4ELb0EEENS1_24CollectiveEpilogueBwdGQAISA_fSD_Li256ELb0ELb1EEENS1_19SingleTileSchedulerILb0ELb0ELb0ELi128EEEEEEEEEvNT_6ParamsE$_ZZN4cute7flattenINS_5tupleIJNS_1CILi1EEENS1_IJNS2_ILi8EEEiiEEENS2_ILi64EEENS1_IJiNS2_ILi144EEENS2_ILi288EEEEEENS2_ILi512EEEEEEEEDaRKT_ENKUlRKT_E_clIS9_EEDaSH_)
$_ZN7cutlass13device_kernelIN5flash19enable_sm80_to_sm89INS1_16FlashAttnBwdSm80INS1_25CollectiveMainloopBwdSm80ILi2ELi2EN4cute5tupleIJNS5_1CILi128EEES8_NS7_ILi64EEEEEENS_10bfloat16_tEfNS_4arch4Sm80ELb0ELb0ELb1ELb0ELb1ELb0ELb0ELb0ELi2ELi4ELi4ELi4ELb0EEENS1_24CollectiveEpilogueBwdGQAISA_fSD_Li256ELb0ELb1EEENS1_19SingleTileSchedulerILb0ELb0ELb0ELi128EEEEEEEEEvNT_6ParamsE$_ZZN4cute7flattenINS_5tupleIJNS_1CILi1EEENS1_IJNS2_ILi8EEEiiEEENS2_ILi64EEENS1_IJiNS2_ILi144EEENS2_ILi288EEEEEENS2_ILi512EEEEEEEEDaRKT_ENKUlRKT_E_clIS9_EEDaSH_:
[----:B------:R-:W-:Y:S02]  /*e9a0*/  MOV R2, R5 ;  /* 0x0000000500027202 */ /* 0x000fe40000000f00 */
[----:B------:R-:W-:-:S04]  /*e9b0*/  MOV R5, 0x0 ;  /* 0x0000000000057802 */ /* 0x000fc80000000f00 */
[----:B------:R-:W-:Y:S05]  /*e9c0*/  RET.REL.NODEC R4 `(_ZN7cutlass13device_kernelIN5flash19enable_sm80_to_sm89INS1_16FlashAttnBwdSm80INS1_25CollectiveMainloopBwdSm80ILi2ELi2EN4cute5tupleIJNS5_1CILi128EEES8_NS7_ILi64EEEEEENS_10bfloat16_tEfNS_4arch4Sm80ELb0ELb0ELb1ELb0ELb1ELb0ELb0ELb0ELi2ELi4ELi4ELi4ELb0EEENS1_24CollectiveEpilogueBwdGQAISA_fSD_Li256ELb0ELb1EEENS1_19SingleTileSchedulerILb0ELb0ELb0ELi128EEEEEEEEEvNT_6ParamsE) ;  /* 0xffff163004007950 */ /* 0x000fea0003c3ffff */
        .type           $_ZN7cutlass13device_kernelIN5flash19enable_sm80_to_sm89INS1_16FlashAttnBwdSm80INS1_25CollectiveMainloopBwdSm80ILi2ELi2EN4cute5tupleIJNS5_1CILi128EEES8_NS7_ILi64EEEEEENS_10bfloat16_tEfNS_4arch4Sm80ELb0ELb0ELb1ELb0ELb1ELb0ELb0ELb0ELi2ELi4ELi4ELi4ELb0EEENS1_24CollectiveEpilogueBwdGQAISA_fSD_Li256ELb0ELb1EEENS1_19SingleTileSchedulerILb0ELb0ELb0ELi128EEEEEEEEEvNT_6ParamsE$_ZZN4cute7flattenINS_5tupleIJNS_1CILi1EEENS1_IJiiiEEENS2_ILi64EEENS1_IJNS2_ILi72EEENS2_ILi144EEENS2_ILi288EEEEEENS2_ILi512EEEEEEEEDaRKT_ENKUlRKT_E_clIS4_EEDaSH_,@function
        .size           $_ZN7cutlass13device_kernelIN5flash19enable_sm80_to_sm89INS1_16FlashAttnBwdSm80INS1_25CollectiveMainloopBwdSm80ILi2ELi2EN4cute5tupleIJNS5_1CILi128EEES8_NS7_ILi64EEEEEENS_10bfloat16_tEfNS_4arch4Sm80ELb0ELb0ELb1ELb0ELb1ELb0ELb0ELb0ELi2ELi4ELi4ELi4ELb0EEENS1_24CollectiveEpilogueBwdGQAISA_fSD_Li256ELb0ELb1EEENS1_19SingleTileSchedulerILb0ELb0ELb0ELi128EEEEEEEEEvNT_6ParamsE$_ZZN4cute7flattenINS_5tupleIJNS_1CILi1EEENS1_IJiiiEEENS2_ILi64EEENS1_IJNS2_ILi72EEENS2_ILi144EEENS2_ILi288EEEEEENS2_ILi512EEEEEEEEDaRKT_ENKUlRKT_E_clIS4_EEDaSH_,($_ZN7cutlass13device_kernelIN5flash19enable_sm80_to_sm89INS1_16FlashAttnBwdSm80INS1_25CollectiveMainloopBwdSm80ILi2ELi2EN4cute5tupleIJNS5_1CILi128EEES8_NS7_ILi64EEEEEENS_10bfloat16_tEfNS_4arch4Sm80ELb0ELb0ELb1ELb0ELb1ELb0ELb0ELb0ELi2ELi4ELi4ELi4ELb0EEENS1_24CollectiveEpilogueBwdGQAISA_fSD_Li256ELb0ELb1EEENS1_19SingleTileSchedulerILb0ELb0ELb0ELi128EEEEEEEEEvNT_6ParamsE$_ZZN4cute7idx2crdINS_5tupleIJiiNS_1CILi0EEEEEENS1_IJNS1_IJNS2_ILi4EEENS2_ILi8EEEEEENS2_ILi2EEENS2_ILi1EEEEEEEEDaRKT_RKT0_ENKUlRKT_RKT0_E_clIiS7_EEDaSJ_SM_ - $_ZN7cutlass13device_kernelIN5flash19enable_sm80_to_sm89INS1_16FlashAttnBwdSm80INS1_25CollectiveMainloopBwdSm80ILi2ELi2EN4cute5tupleIJNS5_1CILi128EEES8_NS7_ILi64EEEEEENS_10bfloat16_tEfNS_4arch4Sm80ELb0ELb0ELb1ELb0ELb1ELb0ELb0ELb0ELi2ELi4ELi4ELi4ELb0EEENS1_24CollectiveEpilogueBwdGQAISA_fSD_Li256ELb0ELb1EEENS1_19SingleTileSchedulerILb0ELb0ELb0ELi128EEEEEEEEEvNT_6ParamsE$_ZZN4cute7flattenINS_5tupleIJNS_1CILi1EEENS1_IJiiiEEENS2_ILi64EEENS1_IJNS2_ILi72EEENS2_ILi144EEENS2_ILi288EEEEEENS2_ILi512EEEEEEEEDaRKT_ENKUlRKT_E_clIS4_EEDaSH_)
$_ZN7cutlass13device_kernelIN5flash19enable_sm80_to_sm89INS1_16FlashAttnBwdSm80INS1_25CollectiveMainloopBwdSm80ILi2ELi2EN4cute5tupleIJNS5_1CILi128EEES8_NS7_ILi64EEEEEENS_10bfloat16_tEfNS_4arch4Sm80ELb0ELb0ELb1ELb0ELb1ELb0ELb0ELb0ELi2ELi4ELi4ELi4ELb0EEENS1_24CollectiveEpilogueBwdGQAISA_fSD_Li256ELb0ELb1EEENS1_19SingleTileSchedulerILb0ELb0ELb0ELi128EEEEEEEEEvNT_6ParamsE$_ZZN4cute7flattenINS_5tupleIJNS_1CILi1EEENS1_IJiiiEEENS2_ILi64EEENS1_IJNS2_ILi72EEENS2_ILi144EEENS2_ILi288EEEEEENS2_ILi512EEEEEEEEDaRKT_ENKUlRKT_E_clIS4_EEDaSH_:
[----:B------:R-:W-:Y:S02]  /*e9d0*/  MOV R8, R4 ;  /* 0x0000000400087202 */ /* 0x000fe40000000f00 */
[----:B------:R-:W-:-:S04]  /*e9e0*/  MOV R9, 0x0 ;  /* 0x0000000000097802 */ /* 0x000fc80000000f00 */
[----:B------:R-:W-:Y:S05]  /*e9f0*/  RET.REL.NODEC R8 `(_ZN7cutlass13device_kernelIN5flash19enable_sm80_to_sm89INS1_16FlashAttnBwdSm80INS1_25CollectiveMainloopBwdSm80ILi2ELi2EN4cute5tupleIJNS5_1CILi128EEES8_NS7_ILi64EEEEEENS_10bfloat16_tEfNS_4arch4Sm80ELb0ELb0ELb1ELb0ELb1ELb0ELb0ELb0ELi2ELi4ELi4ELi4ELb0EEENS1_24CollectiveEpilogueBwdGQAISA_fSD_Li256ELb0ELb1EEENS1_19SingleTileSchedulerILb0ELb0ELb0ELi128EEEEEEEEEvNT_6ParamsE) ;  /* 0xffff160008007950 */ /* 0x000fea0003c3ffff */
        .type           $_ZN7cutlass13device_kernelIN5flash19enable_sm80_to_sm89INS1_16FlashAttnBwdSm80INS1_25CollectiveMainloopBwdSm80ILi2ELi2EN4cute5tupleIJNS5_1CILi128EEES8_NS7_ILi64EEEEEENS_10bfloat16_tEfNS_4arch4Sm80ELb0ELb0ELb1ELb0ELb1ELb0ELb0ELb0ELi2ELi4ELi4ELi4ELb0EEENS1_24CollectiveEpilogueBwdGQAISA_fSD_Li256ELb0ELb1EEENS1_19SingleTileSchedulerILb0ELb0ELb0ELi128EEEEEEEEEvNT_6ParamsE$_ZZN4cute7idx2crdINS_5tupleIJiiNS_1CILi0EEEEEENS1_IJNS1_IJNS2_ILi4EEENS2_ILi8EEEEEENS2_ILi2EEENS2_ILi1EEEEEEEEDaRKT_RKT0_ENKUlRKT_RKT0_E_clIiS7_EEDaSJ_SM_,@function
        .size           $_ZN7cutlass13device_kernelIN5flash19enable_sm80_to_sm89INS1_16FlashAttnBwdSm80INS1_25CollectiveMainloopBwdSm80ILi2ELi2EN4cute5tupleIJNS5_1CILi128EEES8_NS7_ILi64EEEEEENS_10bfloat16_tEfNS_4arch4Sm80ELb0ELb0ELb1ELb0ELb1ELb0ELb0ELb0ELi2ELi4ELi4ELi4ELb0EEENS1_24CollectiveEpilogueBwdGQAISA_fSD_Li256ELb0ELb1EEENS1_19SingleTileSchedulerILb0ELb0ELb0ELi128EEEEEEEEEvNT_6ParamsE$_ZZN4cute7idx2crdINS_5tupleIJiiNS_1CILi0EEEEEENS1_IJNS1_IJNS2_ILi4EEENS2_ILi8EEEEEENS2_ILi2EEENS2_ILi1EEEEEEEEDaRKT_RKT0_ENKUlRKT_RKT0_E_clIiS7_EEDaSJ_SM_,($_ZN7cutlass13device_kernelIN5flash19enable_sm80_to_sm89INS1_16FlashAttnBwdSm80INS1_25CollectiveMainloopBwdSm80ILi2ELi2EN4cute5tupleIJNS5_1CILi128EEES8_NS7_ILi64EEEEEENS_10bfloat16_tEfNS_4arch4Sm80ELb0ELb0ELb1ELb0ELb1ELb0ELb0ELb0ELi2ELi4ELi4ELi4ELb0EEENS1_24CollectiveEpilogueBwdGQAISA_fSD_Li256ELb0ELb1EEENS1_19SingleTileSchedulerILb0ELb0ELb0ELi128EEEEEEEEEvNT_6ParamsE$_ZZN4cute7idx2crdINS_5tupleIJiiNS_1CILi0EEEEEENS1_IJNS1_IJNS2_ILi4EEENS2_ILi8EEEEEENS2_ILi2EEENS2_ILi1EEEEEEEEDaRKT_RKT0_ENKUlRKT_RKT0_E_clIiS8_EEDaSJ_SM_ - $_ZN7cutlass13device_kernelIN5flash19enable_sm80_to_sm89INS1_16FlashAttnBwdSm80INS1_25CollectiveMainloopBwdSm80ILi2ELi2EN4cute5tupleIJNS5_1CILi128EEES8_NS7_ILi64EEEEEENS_10bfloat16_tEfNS_4arch4Sm80ELb0ELb0ELb1ELb0ELb1ELb0ELb0ELb0ELi2ELi4ELi4ELi4ELb0EEENS1_24CollectiveEpilogueBwdGQAISA_fSD_Li256ELb0ELb1EEENS1_19SingleTileSchedulerILb0ELb0ELb0ELi128EEEEEEEEEvNT_6ParamsE$_ZZN4cute7idx2crdINS_5tupleIJiiNS_1CILi0EEEEEENS1_IJNS1_IJNS2_ILi4EEENS2_ILi8EEEEEENS2_ILi2EEENS2_ILi1EEEEEEEEDaRKT_RKT0_ENKUlRKT_RKT0_E_clIiS7_EEDaSJ_SM_)
$_ZN7cutlass13device_kernelIN5flash19enable_sm80_to_sm89INS1_16FlashAttnBwdSm80INS1_25CollectiveMainloopBwdSm80ILi2ELi2EN4cute5tupleIJNS5_1CILi128EEES8_NS7_ILi64EEEEEENS_10bfloat16_tEfNS_4arch4Sm80ELb0ELb0ELb1ELb0ELb1ELb0ELb0ELb0ELi2ELi4ELi4ELi4ELb0EEENS1_24CollectiveEpilogueBwdGQAISA_fSD_Li256ELb0ELb1EEENS1_19SingleTileSchedulerILb0ELb0ELb0ELi128EEEEEEEEEvNT_6ParamsE$_ZZN4cute7idx2crdINS_5tupleIJiiNS_1CILi0EEEEEENS1_IJNS1_IJNS2_ILi4EEENS2_ILi8EEEEEENS2_ILi2EEENS2_ILi1EEEEEEEEDaRKT_RKT0_ENKUlRKT_RKT0_E_clIiS7_EEDaSJ_SM_:
        /* <DEDUP_REMOVED lines=10> */
[----:B------:R-:W-:Y:S05]  /*eaa0*/  CALL.REL.NOINC `($_ZN7cutlass13device_kernelIN5flash19enable_sm80_to_sm89INS1_16FlashAttnBwdSm80INS1_25CollectiveMainloopBwdSm80ILi2ELi2EN4cute5tupleIJNS5_1CILi128EEES8_NS7_ILi64EEEEEENS_10bfloat16_tEfNS_4arch4Sm80ELb0ELb0ELb1ELb0ELb1ELb0ELb0ELb0ELi2ELi4ELi4ELi4ELb0EEENS1_24CollectiveEpilogueBwdGQAISA_fSD_Li256ELb0ELb1EEENS1_19SingleTileSchedulerILb0ELb0ELb0ELi128EEEEEEEEEvNT_6ParamsE$_ZN4cute5tupleIJiEEC2ERKi) ;  /* 0xffffbdb000007944 */ /* 0x000fea0003c3ffff */
[----:B------:R1:W5:Y:S01]  /*eab0*/  LDL R73, [R1+0x1680] ;  /* 0x0016800001497983 */ /* 0x0003620000100800 */
[----:B------:R-:W-:Y:S01]  /*eac0*/  IMAD.MOV.U32 R3, RZ, RZ, R13 ;  /* 0x000000ffff037224 */ /* 0x000fe200078e000d */
[----:B------:R-:W-:-:S02]  /*ead0*/  MOV R2, R11 ;  /* 0x0000000b00027202 */ /* 0x000fc40000000f00 */
[----:B------:R-:W-:Y:S02]  /*eae0*/  MOV R10, 0xeb00 ;  /* 0x0000eb00000a7802 */ /* 0x000fe40000000f00 */
[----:B-1---5:R-:W-:Y:S05]  /*eaf0*/  CALL.REL.NOINC `($_ZN7cutlass13device_kernelIN5flash19enable_sm80_to_sm89INS1_16FlashAttnBwdSm80INS1_25CollectiveMainloopBwdSm80ILi2ELi2EN4cute5tupleIJNS5_1CILi128EEES8_NS7_ILi64EEEEEENS_10bfloat16_tEfNS_4arch4Sm80ELb0ELb0ELb1ELb0ELb1ELb0ELb0ELb0ELi2ELi4ELi4ELi4ELb0EEENS1_24CollectiveEpilogueBwdGQAISA_fSD_Li256ELb0ELb1EEENS1_19SingleTileSchedulerILb0ELb0ELb0ELi128EEEEEEEEEvNT_6ParamsE$_ZN4cute5tupleIJiEEC2ERKi) ;  /* 0xffffbd6000007944 */ /* 0x022fea0003c3ffff */
[----:B------:R1:W5:Y:S01]  /*eb00*/  LDL R13, [R1+0x1680] ;  /* 0x00168000010d7983 */ /* 0x0003620000100800 */
[----:B------:R-:W-:Y:S01]  /*eb10*/  IMAD.MOV.U32 R3, RZ, RZ, R73 ;  /* 0x000000ffff037224 */ /* 0x000fe200078e0049 */
[----:B------:R-:W-:Y:S02]  /*eb20*/  MOV R2, R6 ;  /* 0x0000000600027202 */ /* 0x000fe40000000f00 */
[----:B------:R-:W-:Y:S02]  /*eb30*/  MOV R10, 0xeb50 ;  /* 0x0000eb50000a7802 */ /* 0x000fe40000000f00 */
[----:B-1---5:R-:W-:Y:S05]  /*eb40*/  CALL.REL.NOINC `($_ZN7cutlass13device_kernelIN5flash19enable_sm80_to_sm89INS1_16FlashAttnBwdSm80INS1_25CollectiveMainloopBwdSm80ILi2ELi2EN4cute5tupleIJNS5_1CILi128EEES8_NS7_ILi64EEEEEENS_10bfloat16_tEfNS_4arch4Sm80ELb0ELb0ELb1ELb0ELb1ELb0ELb0ELb0ELi2ELi4ELi4ELi4ELb0EEENS1_24CollectiveEpilogueBwdGQAISA_fSD_Li256ELb0ELb1EEENS1_19SingleTileSchedulerILb0ELb0ELb0ELi128EEEEEEEEEvNT_6ParamsE$_ZN4cute5tupleIJiEEC2ERKi) ;  /* 0xffffbd1000007944 */ /* 0x022fea0003c3ffff */
[----:B------:R1:W5:Y:S01]  /*eb50*/  LDL R3, [R1+0x1684] ;  /* 0x0016840001037983 */ /* 0x0003620000100800 */
[----:B------:R-:W-:Y:S02]  /*eb60*/  MOV R2, R11 ;  /* 0x0000000b00027202 */ /* 0x000fe40000000f00 */
[----:B------:R-:W-:Y:S02]  /*eb70*/  MOV R10, 0xeb90 ;  /* 0x0000eb90000a7802 */ /* 0x000fe40000000f00 */
[----:B-1---5:R-:W-:Y:S05]  /*eb80*/  CALL.REL.NOINC `($_ZN7cutlass13device_kernelIN5flash19enable_sm80_to_sm89INS1_16FlashAttnBwdSm80INS1_25CollectiveMainloopBwdSm80ILi2ELi2EN4cute5tupleIJNS5_1CILi128EEES8_NS7_ILi64EEEEEENS_10bfloat16_tEfNS_4arch4Sm80ELb0ELb0ELb1ELb0ELb1ELb0ELb0ELb0ELi2ELi4ELi4ELi4ELb0EEENS1_24CollectiveEpilogueBwdGQAISA_fSD_Li256ELb0ELb1EEENS1_19SingleTileSchedulerILb0ELb0ELb0ELi128EEEEEEEEEvNT_6ParamsE$_ZN4cute5tupleIJiEEC2ERKi) ;  /* 0xffffbcd000007944 */ /* 0x022fea0003c3ffff */
[----:B------:R1:W5:Y:S01]  /*eb90*/  LDL R73, [R1+0x1680] ;  /* 0x0016800001497983 */ /* 0x0003620000100800 */
[----:B------:R-:W-:Y:S01]  /*eba0*/  IMAD.MOV.U32 R2, RZ, RZ, R6 ;  /* 0x000000ffff027224 */ /* 0x000fe200078e0006 */
[----:B------:R-:W-:Y:S02]  /*ebb0*/  MOV R3, R13 ;  /* 0x0000000d00037202 */ /* 0x000fe40000000f00 */
[----:B------:R-:W-:-:S02]  /*ebc0*/  MOV R10, 0xebe0 ;  /* 0x0000ebe0000a7802 */ /* 0x000fc40000000f00 */
[----:B-1---5:R-:W-:Y:S05]  /*ebd0*/  CALL.REL.NOINC `($_ZN7cutlass13device_kernelIN5flash19enable_sm80_to_sm89INS1_16FlashAttnBwdSm80INS1_25CollectiveMainloopBwdSm80ILi2ELi2EN4cute5tupleIJNS5_1CILi128EEES8_NS7_ILi64EEEEEENS_10bfloat16_tEfNS_4arch4Sm80ELb0ELb0ELb1ELb0ELb1ELb0ELb0ELb0ELi2ELi4ELi4ELi4ELb0EEENS1_24CollectiveEpilogueBwdGQAISA_fSD_Li256ELb0ELb1EEENS1_19SingleTileSchedulerILb0ELb0ELb0ELi128EEEEEEEEEvNT_6ParamsE$_ZN4cute5tupleIJiEEC2ERKi) ;  /* 0xffffbc8000007944 */ /* 0x022fea0003c3ffff */
[----:B------:R1:W5:Y:S01]  /*ebe0*/  LDL R3, [R1+0x1684] ;  /* 0x0016840001037983 */ /* 0x0003620000100800 */
[----:B------:R-:W-:-:S03]  /*ebf0*/  MOV R6, 0xec10 ;  /* 0x0000ec1000067802 */ /* 0x000fc60000000f00 */
[----:B-1---5:R-:W-:Y:S05]  /*ec00*/  CALL.REL.NOINC `($_ZN7cutlass13device_kernelIN5flash19enable_sm80_to_sm89INS1_16FlashAttnBwdSm80INS1_25CollectiveMainloopBwdSm80ILi2ELi2EN4cute5tupleIJNS5_1CILi128EEES8_NS7_ILi64EEEEEENS_10bfloat16_tEfNS_4arch4Sm80ELb0ELb0ELb1ELb0ELb1ELb0ELb0ELb0ELi2ELi4ELi4ELi4ELb0EEENS1_24CollectiveEpilogueBwdGQAISA_fSD_Li256ELb0ELb1EEENS1_19SingleTileSchedulerILb0ELb0ELb0ELi128EEEEEEEEEvNT_6ParamsE$_ZN4cute5tupleIJNS_1CILi0EEEiEEC2ERKS2_RKi) ;  /* 0xffffbb6000007944 */ /* 0x022fea0003c3ffff */
[----:B------:R1:W5:Y:S01]  /*ec10*/  LDL R74, [R1+0x1680] ;  /* 0x00168000014a7983 */ /* 0x0003620000100800 */
[----:B------:R-:W-:Y:S01]  /*ec20*/  IMAD.MOV.U32 R3, RZ, RZ, R73 ;  /* 0x000000ffff037224 */ /* 0x000fe200078e0049 */
[----:B------:R-:W-:-:S02]  /*ec30*/  MOV R2, R11 ;  /* 0x0000000b00027202 */ /* 0x000fc40000000f00 */
[----:B------:R-:W-:Y:S02]  /*ec40*/  MOV R6, 0xec60 ;  /* 0x0000ec6000067802 */ /* 0x000fe40000000f00 */
[----:B-1---5:R-:W-:Y:S05]  /*ec50*/  CALL.REL.NOINC `($_ZN7cutlass13device_kernelIN5flash19enable_sm80_to_sm89INS1_16FlashAttnBwdSm80INS1_25CollectiveMainloopBwdSm80ILi2ELi2EN4cute5tupleIJNS5_1CILi128EEES8_NS7_ILi64EEEEEENS_10bfloat16_tEfNS_4arch4Sm80ELb0ELb0ELb1ELb0ELb1ELb0ELb0ELb0ELi2ELi4ELi4ELi4ELb0EEENS1_24CollectiveEpilogueBwdGQAISA_fSD_Li256ELb0ELb1EEENS1_19SingleTileSchedulerILb0ELb0ELb0ELi128EEEEEEEEEvNT_6ParamsE$_ZN4cute3eso3ESOILb0ELb1EJiNS_1CILi0EEEEEC2ERKiRKS3_) ;  /* 0xffff7f9000007944 */ /* 0x022fea0003c3ffff */
[----:B------:R2:W5:Y:S01]  /*ec60*/  LDL R10, [R1+0x1680] ;  /* 0x00168000010a7983 */ /* 0x0005620000100800 */
[----:B------:R-:W-:-:S03]  /*ec70*/  MOV R86, 0xeca0 ;  /* 0x0000eca000567802 */ /* 0x000fc60000000f00 */
[----:B------:R2:W-:Y:S04]  /*ec80*/  STL [R1+0x1680], R74 ;  /* 0x0016804a01007387 */ /* 0x0005e80000100800 */
[----:B-12--5:R-:W-:Y:S05]  /*ec90*/  CALL.REL.NOINC `($_ZN7cutlass13device_kernelIN5flash19enable_sm80_to_sm89INS1_16FlashAttnBwdSm80INS1_25CollectiveMainloopBwdSm80ILi2ELi2EN4cute5tupleIJNS5_1CILi128EEES8_NS7_ILi64EEEEEENS_10bfloat16_tEfNS_4arch4Sm80ELb0ELb0ELb1ELb0ELb1ELb0ELb0ELb0ELi2ELi4ELi4ELi4ELb0EEENS1_24CollectiveEpilogueBwdGQAISA_fSD_Li256ELb0ELb1EEENS1_19SingleTileSchedulerILb0ELb0ELb0ELi128EEEEEEEEEvNT_6ParamsE$_ZZN4cuteplIJiEJNS_1CILi0EEEiEEEDaRKNS_15ArithmeticTupleIJDpT_EEERKNS3_IJDpT0_EEEENKUlDpRKT_E_clIJiiEEEDaSH_) ;  /* 0x00000e2000007944 */ /* 0x026fea0003c00000 */
[----:B-----5:R-:W-:Y:S02]  /*eca0*/  MOV R8, R2 ;  /* 0x0000000200087202 */ /* 0x020fe40000000f00 */
[----:B------:R-:W-:Y:S02]  /*ecb0*/  MOV R2, 0xecd0 ;  /* 0x0000ecd000027802 */ /* 0x000fe40000000f00 */
[----:B-1----:R-:W-:Y:S05]  /*ecc0*/  CALL.REL.NOINC `($_ZN7cutlass13device_kernelIN5flash19enable_sm80_to_sm89INS1_16FlashAttnBwdSm80INS1_25CollectiveMainloopBwdSm80ILi2ELi2EN4cute5tupleIJNS5_1CILi128EEES8_NS7_ILi64EEEEEENS_10bfloat16_tEfNS_4arch4Sm80ELb0ELb0ELb1ELb0ELb1ELb0ELb0ELb0ELi2ELi4ELi4ELi4ELb0EEENS1_24CollectiveEpilogueBwdGQAISA_fSD_Li256ELb0ELb1EEENS1_19SingleTileSchedulerILb0ELb0ELb0ELi128EEEEEEEEEvNT_6ParamsE$_ZZN4cute19as_arithmetic_tupleINS_15ArithmeticTupleIJiiEEEEEDaRKT_ENKUlRKT_E_clIiEEDaS8_) ;  /* 0xffffd1c000007944 */ /* 0x002fea0003c3ffff */
[----:B------:R-:W-:Y:S01]  /*ecd0*/  IMAD.MOV.U32 R8, RZ, RZ, R3 ;  /* 0x000000ffff087224 */ /* 0x000fe200078e0003 */
[----:B------:R-:W-:Y:S02]  /*ece0*/  MOV R10, R6 ;  /* 0x00000006000a7202 */ /* 0x000fe40000000f00 */
[----:B------:R-:W-:Y:S02]  /*ecf0*/  MOV R2, 0xed10 ;  /* 0x0000ed1000027802 */ /* 0x000fe40000000f00 */
[----:B------:R-:W-:Y:S05]  /*ed00*/  CALL.REL.NOINC `($_ZN7cutlass13device_kernelIN5flash19enable_sm80_to_sm89INS1_16FlashAttnBwdSm80INS1_25CollectiveMainloopBwdSm80ILi2ELi2EN4cute5tupleIJNS5_1CILi128EEES8_NS7_ILi64EEEEEENS_10bfloat16_tEfNS_4arch4Sm80ELb0ELb0ELb1ELb0ELb1ELb0ELb0ELb0ELi2ELi4ELi4ELi4ELb0EEENS1_24CollectiveEpilogueBwdGQAISA_fSD_Li256ELb0ELb1EEENS1_19SingleTileSchedulerILb0ELb0ELb0ELi128EEEEEEEEEvNT_6ParamsE$_ZZN4cute19as_arithmetic_tupleINS_15ArithmeticTupleIJiiEEEEEDaRKT_ENKUlRKT_E_clIiEEDaS8_) ;  /* 0xffffd18000007944 */ /* 0x000fea0003c3ffff */
[----:B------:R1:W-:Y:S01]  /*ed10*/  STL [R1+0x1680], R6 ;  /* 0x0016800601007387 */ /* 0x0003e20000100800 */
[----:B------:R-:W-:-:S03]  /*ed20*/  MOV R86, 0xed40 ;  /* 0x0000ed4000567802 */ /* 0x000fc60000000f00 */
[----:B-1----:R-:W-:Y:S05]  /*ed30*/  CALL.REL.NOINC `($_ZN7cutlass13device_kernelIN5flash19enable_sm80_to_sm89INS1_16FlashAttnBwdSm80INS1_25CollectiveMainloopBwdSm80ILi2ELi2EN4cute5tupleIJNS5_1CILi128EEES8_NS7_ILi64EEEEEENS_10bfloat16_tEfNS_4arch4Sm80ELb0ELb0ELb1ELb0ELb1ELb0ELb0ELb0ELi2ELi4ELi4ELi4ELb0EEENS1_24CollectiveEpilogueBwdGQAISA_fSD_Li256ELb0ELb1EEENS1_19SingleTileSchedulerILb0ELb0ELb0ELi128EEEEEEEEEvNT_6ParamsE$_ZZN4cute19as_arithmetic_tupleINS_15ArithmeticTupleIJiiEEEEEDaRKT_ENKUlDpRKT_E_clIJiiEEEDaS9_) ;  /* 0xffffd0d000007944 */ /* 0x002fea0003c3ffff */
[----:B-----5:R-:W-:Y:S02]  /*ed40*/  MOV R6, R2 ;  /* 0x0000000200067202 */ /* 0x020fe40000000f00 */
[----:B------:R-:W-:Y:S02]  /*ed50*/  MOV R2, 0xed70 ;  /* 0x0000ed7000027802 */ /* 0x000fe40000000f00 */
[----:B-1----:R-:W-:Y:S05]  /*ed60*/  CALL.REL.NOINC `($_ZN7cutlass13device_kernelIN5flash19enable_sm80_to_sm89INS1_16FlashAttnBwdSm80INS1_25CollectiveMainloopBwdSm80ILi2ELi2EN4cute5tupleIJNS5_1CILi128EEES8_NS7_ILi64EEEEEENS_10bfloat16_tEfNS_4arch4Sm80ELb0ELb0ELb1ELb0ELb1ELb0ELb0ELb0ELi2ELi4ELi4ELi4ELb0EEENS1_24CollectiveEpilogueBwdGQAISA_fSD_Li256ELb0ELb1EEENS1_19SingleTileSchedulerILb0ELb0ELb0ELi128EEEEEEEEEvNT_6ParamsE$_ZZN4cute14transform_leafINS_15ArithmeticTupleIJiiEEENS_8identityEEEDaRKT_OT0_ENKUlRKT_E_clIiEEDaSB_) ;  /* 0xffffcee000007944 */ /* 0x002fea0003c3ffff */
[----:B------:R-:W-:Y:S01]  /*ed70*/  IMAD.MOV.U32 R6, RZ, RZ, R3 ;  /* 0x000000ffff067224 */ /* 0x000fe200078e0003 */
[----:B------:R-:W-:Y:S02]  /*ed80*/  MOV R10, R8 ;  /* 0x00000008000a7202 */ /* 0x000fe40000000f00 */
[----:B------:R-:W-:-:S02]  /*ed90*/  MOV R2, 0xedb0 ;  /* 0x0000edb000027802 */ /* 0x000fc40000000f00 */
[----:B------:R-:W-:Y:S05]  /*eda0*/  CALL.REL.NOINC `($_ZN7cutlass13device_kernelIN5flash19enable_sm80_to_sm89INS1_16FlashAttnBwdSm80INS1_25CollectiveMainloopBwdSm80ILi2ELi2EN4cute5tupleIJNS5_1CILi128EEES8_NS7_ILi64EEEEEENS_10bfloat16_tEfNS_4arch4Sm80ELb0ELb0ELb1ELb0ELb1ELb0ELb0ELb0ELi2ELi4ELi4ELi4ELb0EEENS1_24CollectiveEpilogueBwdGQAISA_fSD_Li256ELb0ELb1EEENS1_19SingleTileSchedulerILb0ELb0ELb0ELi128EEEEEEEEEvNT_6ParamsE$_ZZN4cute14transform_leafINS_15ArithmeticTupleIJiiEEENS_8identityEEEDaRKT_OT0_ENKUlRKT_E_clIiEEDaSB_) ;  /* 0xffffcea000007944 */ /* 0x000fea0003c3ffff */
[----:B------:R1:W-:Y:S01]  /*edb0*/  STL [R1+0x1680], R8 ;  /* 0x0016800801007387 */ /* 0x0003e20000100800 */
[----:B------:R-:W-:-:S03]  /*edc0*/  MOV R6, 0xede0 ;  /* 0x0000ede000067802 */ /* 0x000fc60000000f00 */
[----:B-1----:R-:W-:Y:S05]  /*edd0*/  CALL.REL.NOINC `($_ZN7cutlass13device_kernelIN5flash19enable_sm80_to_sm89INS1_16FlashAttnBwdSm80INS1_25CollectiveMainloopBwdSm80ILi2ELi2EN4cute5tupleIJNS5_1CILi128EEES8_NS7_ILi64EEEEEENS_10bfloat16_tEfNS_4arch4Sm80ELb0ELb0ELb1ELb0ELb1ELb0ELb0ELb0ELi2ELi4ELi4ELi4ELb0EEENS1_24CollectiveEpilogueBwdGQAISA_fSD_Li256ELb0ELb1EEENS1_19SingleTileSchedulerILb0ELb0ELb0ELi128EEEEEEEEEvNT_6ParamsE$_ZZN4cute9transformINS_15ArithmeticTupleIJiiEEEZNS_14transform_leafIS2_NS_8identityEEEDaRKT_OT0_EUlRKT_E_EEDaS7_S9_ENKUlDpSC_E_clIJiiEEEDaSE_) ;  /* 0x0000067000007944 */ /* 0x002fea0003c00000 */
[----:B------:R-:W-:Y:S02]  /*ede0*/  MOV R73, 0x0 ;  /* 0x0000000000497802 */ /* 0x000fe40000000f00 */
[----:B-----5:R-:W-:-:S02]  /*edf0*/  MOV R10, R2 ;  /* 0x00000002000a7202 */ /* 0x020fc40000000f00 */
[----:B------:R-:W-:Y:S01]  /*ee00*/  MOV R8, R3 ;  /* 0x0000000300087202 */ /* 0x000fe20000000f00 */
[----:B------:R-:W-:Y:S06]  /*ee10*/  RET.REL.NODEC R72 `(_ZN7cutlass13device_kernelIN5flash19enable_sm80_to_sm89INS1_16FlashAttnBwdSm80INS1_25CollectiveMainloopBwdSm80ILi2ELi2EN4cute5tupleIJNS5_1CILi128EEES8_NS7_ILi64EEEEEENS_10bfloat16_tEfNS_4arch4Sm80ELb0ELb0ELb1ELb0ELb1ELb0ELb0ELb0ELi2ELi4ELi4ELi4ELb0EEENS1_24CollectiveEpilogueBwdGQAISA_fSD_Li256ELb0ELb1EEENS1_19SingleTileSchedulerILb0ELb0ELb0ELi128EEEEEEEEEvNT_6ParamsE) ;  /* 0xffff11e048007950 */ /* 0x000fec0003c3ffff */
        .type           $_ZN7cutlass13device_kernelIN5flash19enable_sm80_to_sm89INS1_16FlashAttnBwdSm80INS1_25CollectiveMainloopBwdSm80ILi2ELi2EN4cute5tupleIJNS5_1CILi128EEES8_NS7_ILi64EEEEEENS_10bfloat16_tEfNS_4arch4Sm80ELb0ELb0ELb1ELb0ELb1ELb0ELb0ELb0ELi2ELi4ELi4ELi4ELb0EEENS1_24CollectiveEpilogueBwdGQAISA_fSD_Li256ELb0ELb1EEENS1_19SingleTileSchedulerILb0ELb0ELb0ELi128EEEEEEEEEvNT_6ParamsE$_ZZN4cute7idx2crdINS_5tupleIJiiNS_1CILi0EEEEEENS1_IJNS1_IJNS2_ILi4EEENS2_ILi8EEEEEENS2_ILi2EEENS2_ILi1EEEEEEEEDaRKT_RKT0_ENKUlRKT_RKT0_E_clIiS8_EEDaSJ_SM_,@function
        .size           $_ZN7cutlass13device_kernelIN5flash19enable_sm80_to_sm89INS1_16FlashAttnBwdSm80INS1_25CollectiveMainloopBwdSm80ILi2ELi2EN4cute5tupleIJNS5_1CILi128EEES8_NS7_ILi64EEEEEENS_10bfloat16_tEfNS_4arch4Sm80ELb0ELb0ELb1ELb0ELb1ELb0ELb0ELb0ELi2ELi4ELi4ELi4ELb0EEENS1_24CollectiveEpilogueBwdGQAISA_fSD_Li256ELb0ELb1EEENS1_19SingleTileSchedulerILb0ELb0ELb0ELi128EEEEEEEEEvNT_6ParamsE$_ZZN4cute7idx2crdINS_5tupleIJiiNS_1CILi0EEEEEENS1_IJNS1_IJNS2_ILi4EEENS2_ILi8EEEEEENS2_ILi2EEENS2_ILi1EEEEEEEEDaRKT_RKT0_ENKUlRKT_RKT0_E_clIiS8_EEDaSJ_SM_,($_ZN7cutlass13device_kernelIN5flash19enable_sm80_to_sm89INS1_16FlashAttnBwdSm80INS1_25CollectiveMainloopBwdSm80ILi2ELi2EN4cute5tupleIJNS5_1CILi128EEES8_NS7_ILi64EEEEEENS_10bfloat16_tEfNS_4arch4Sm80ELb0ELb0ELb1ELb0ELb1ELb0ELb0ELb0ELi2ELi4ELi4ELi4ELb0EEENS1_24CollectiveEpilogueBwdGQAISA_fSD_Li256ELb0ELb1EEENS1_19SingleTileSchedulerILb0ELb0ELb0ELi128EEEEEEEEEvNT_6ParamsE$_ZZN4cute7idx2crdINS_5tupleIJiiNS_1CILi0EEEEEENS1_IJNS1_IJNS2_ILi4EEENS2_ILi8EEEEEES5_NS2_ILi1EEEEEEEEDaRKT_RKT0_ENKUlRKT_RKT0_E_clIiS5_EEDaSI_SL_ - $_ZN7cutlass13device_kernelIN5flash19enable_sm80_to_sm89INS1_16FlashAttnBwdSm80INS1_25CollectiveMainloopBwdSm80ILi2ELi2EN4cute5tupleIJNS5_1CILi128EEES8_NS7_ILi64EEEEEENS_10bfloat16_tEfNS_4arch4Sm80ELb0ELb0ELb1ELb0ELb1ELb0ELb0ELb0ELi2ELi4ELi4ELi4ELb0EEENS1_24CollectiveEpilogueBwdGQAISA_fSD_Li256ELb0ELb1EEENS1_19SingleTileSchedulerILb0ELb0ELb0ELi128EEEEEEEEEvNT_6ParamsE$_ZZN4cute7idx2crdINS_5tupleIJiiNS_1CILi0EEEEEENS1_IJNS1_IJNS2_ILi4EEENS2_ILi8EEEEEENS2_ILi2EEENS2_ILi1EEEEEEEEDaRKT_RKT0_ENKUlRKT_RKT0_E_clIiS8_EEDaSJ_SM_)
$_ZN7cutlass13device_kernelIN5flash19enable_sm80_to_sm89INS1_16FlashAttnBwdSm80INS1_25CollectiveMainloopBwdSm80ILi2ELi2EN4cute5tupleIJNS5_1CILi128EEES8_NS7_ILi64EEEEEENS_10bfloat16_tEfNS_4arch4Sm80ELb0ELb0ELb1ELb0ELb1ELb0ELb0ELb0ELi2ELi4ELi4ELi4ELb0EEENS1_24CollectiveEpilogueBwdGQAISA_fSD_Li256ELb0ELb1EEENS1_19SingleTileSchedulerILb0ELb0ELb0ELi128EEEEEEEEEvNT_6ParamsE$_ZZN4cute7idx2crdINS_5tupleIJiiNS_1CILi0EEEEEENS1_IJNS1_IJNS2_ILi4EEENS2_ILi8EEEEEENS2_ILi2EEENS2_ILi1EEEEEEEEDaRKT_RKT0_ENKUlRKT_RKT0_E_clIiS8_EEDaSJ_SM_:
[----:B------:R-:W-:Y:S02]  /*ee20*/  MOV R3, 0x0 ;  /* 0x0000000000037802 */ /* 0x000fe40000000f00 */
[----:B------:R-:W-:Y:S02]  /*ee30*/  MOV R6, R5 ;  /* 0x0000000500067202 */ /* 0x000fe40000000f00 */
[----:B------:R-:W-:Y:S05]  /*ee40*/  RET.REL.NODEC R2 `(_ZN7cutlass13device_kernelIN5flash19enable_sm80_to_sm89INS1_16FlashAttnBwdSm80INS1_25CollectiveMainloopBwdSm80ILi2ELi2EN4cute5tupleIJNS5_1CILi128EEES8_NS7_ILi64EEEEEENS_10bfloat16_tEfNS_4arch4Sm80ELb0ELb0ELb1ELb0ELb1ELb0ELb0ELb0ELi2ELi4ELi4ELi4ELb0EEENS1_24CollectiveEpilogueBwdGQAISA_fSD_Li256ELb0ELb1EEENS1_19SingleTileSchedulerILb0ELb0ELb0ELi128EEEEEEEEEvNT_6ParamsE) ;  /* 0xffff11b002007950 */ /* 0x000fea0003c3ffff */
        .type           $_ZN7cutlass13device_kernelIN5flash19enable_sm80_to_sm89INS1_16FlashAttnBwdSm80INS1_25CollectiveMainloopBwdSm80ILi2ELi2EN4cute5tupleIJNS5_1CILi128EEES8_NS7_ILi64EEEEEENS_10bfloat16_tEfNS_4arch4Sm80ELb0ELb0ELb1ELb0ELb1ELb0ELb0ELb0ELi2ELi4ELi4ELi4ELb0EEENS1_24CollectiveEpilogueBwdGQAISA_fSD_Li256ELb0ELb1EEENS1_19SingleTileSchedulerILb0ELb0ELb0ELi128EEEEEEEEEvNT_6ParamsE$_ZZN4cute7idx2crdINS_5tupleIJiiNS_1CILi0EEEEEENS1_IJNS1_IJNS2_ILi4EEENS2_ILi8EEEEEES5_NS2_ILi1EEEEEEEEDaRKT_RKT0_ENKUlRKT_RKT0_E_clIiS5_EEDaSI_SL_,@function
        .size           $_ZN7cutlass13device_kernelIN5flash19enable_sm80_to_sm89INS1_16FlashAttnBwdSm80INS1_25CollectiveMainloopBwdSm80ILi2ELi2EN4cute5tupleIJNS5_1CILi128EEES8_NS7_ILi64EEEEEENS_10bfloat16_tEfNS_4arch4Sm80ELb0ELb0ELb1ELb0ELb1ELb0ELb0ELb0ELi2ELi4ELi4ELi4ELb0EEENS1_24CollectiveEpilogueBwdGQAISA_fSD_Li256ELb0ELb1EEENS1_19SingleTileSchedulerILb0ELb0ELb0ELi128EEEEEEEEEvNT_6ParamsE$_ZZN4cute7idx2crdINS_5tupleIJiiNS_1CILi0EEEEEENS1_IJNS1_IJNS2_ILi4EEENS2_ILi8EEEEEES5_NS2_ILi1EEEEEEEEDaRKT_RKT0_ENKUlRKT_RKT0_E_clIiS5_EEDaSI_SL_,($_ZN7cutlass13device_kernelIN5flash19enable_sm80_to_sm89INS1_16FlashAttnBwdSm80INS1_25CollectiveMainloopBwdSm80ILi2ELi2EN4cute5tupleIJNS5_1CILi128EEES8_NS7_ILi64EEEEEENS_10bfloat16_tEfNS_4arch4Sm80ELb0ELb0ELb1ELb0ELb1ELb0ELb0ELb0ELi2ELi4ELi4ELi4ELb0EEENS1_24CollectiveEpilogueBwdGQAISA_fSD_Li256ELb0ELb1EEENS1_19SingleTileSchedulerILb0ELb0ELb0ELi128EEEEEEEEEvNT_6ParamsE$_ZZN4cute7idx2crdINS_5tupleIJiiNS_1CILi0EEEEEENS1_IJNS1_IJNS2_ILi4EEENS2_ILi8EEEEEES5_NS2_ILi1EEEEEEEEDaRKT_RKT0_ENKUlRKT_RKT0_E_clIiS7_EEDaSI_SL_ - $_ZN7cutlass13device_kernelIN5flash19enable_sm80_to_sm89INS1_16FlashAttnBwdSm80INS1_25CollectiveMainloopBwdSm80ILi2ELi2EN4cute5tupleIJNS5_1CILi128EEES8_NS7_ILi64EEEEEENS_10bfloat16_tEfNS_4arch4Sm80ELb0ELb0ELb1ELb0ELb1ELb0ELb0ELb0ELi2ELi4ELi4ELi4ELb0EEENS1_24CollectiveEpilogueBwdGQAISA_fSD_Li256ELb0ELb1EEENS1_19SingleTileSchedulerILb0ELb0ELb0ELi128EEEEEEEEEvNT_6ParamsE$_ZZN4cute7idx2crdINS_5tupleIJiiNS_1CILi0EEEEEENS1_IJNS1_IJNS2_ILi4EEENS2_ILi8EEEEEES5_NS2_ILi1EEEEEEEEDaRKT_RKT0_ENKUlRKT_RKT0_E_clIiS5_EEDaSI_SL_)
$_ZN7cutlass13device_kernelIN5flash19enable_sm80_to_sm89INS1_16FlashAttnBwdSm80INS1_25CollectiveMainloopBwdSm80ILi2ELi2EN4cute5tupleIJNS5_1CILi128EEES8_NS7_ILi64EEEEEENS_10bfloat16_tEfNS_4arch4Sm80ELb0ELb0ELb1ELb0ELb1ELb0ELb0ELb0ELi2ELi4ELi4ELi4ELb0EEENS1_24CollectiveEpilogueBwdGQAISA_fSD_Li256ELb0ELb1EEENS1_19SingleTileSchedulerILb0ELb0ELb0ELi128EEEEEEEEEvNT_6ParamsE$_ZZN4cute7idx2crdINS_5tupleIJiiNS_1CILi0EEEEEENS1_IJNS1_IJNS2_ILi4EEENS2_ILi8EEEEEES5_NS2_ILi1EEEEEEEEDaRKT_RKT0_ENKUlRKT_RKT0_E_clIiS5_EEDaSI_SL_:
[----:B------:R-:W-:Y:S02]  /*ee50*/  MOV R3, 0x0 ;  /* 0x0000000000037802 */ /* 0x000fe40000000f00 */
[----:B------:R-:W-:Y:S02]  /*ee60*/  MOV R6, R5 ;  /* 0x0000000500067202 */ /* 0x000fe40000000f00 */
[----:B------:R-:W-:Y:S05]  /*ee70*/  RET.REL.NODEC R2 `(_ZN7cutlass13device_kernelIN5flash19enable_sm80_to_sm89INS1_16FlashAttnBwdSm80INS1_25CollectiveMainloopBwdSm80ILi2ELi2EN4cute5tupleIJNS5_1CILi128EEES8_NS7_ILi64EEEEEENS_10bfloat16_tEfNS_4arch4Sm80ELb0ELb0ELb1ELb0ELb1ELb0ELb0ELb0ELi2ELi4ELi4ELi4ELb0EEENS1_24CollectiveEpilogueBwdGQAISA_fSD_Li256ELb0ELb1EEENS1_19SingleTileSchedulerILb0ELb0ELb0ELi128EEEEEEEEEvNT_6ParamsE) ;  /* 0xffff118002007950 */ /* 0x000fea0003c3ffff */
        .type           $_ZN7cutlass13device_kernelIN5flash19enable_sm80_to_sm89INS1_16FlashAttnBwdSm80INS1_25CollectiveMainloopBwdSm80ILi2ELi2EN4cute5tupleIJNS5_1CILi128EEES8_NS7_ILi64EEEEEENS_10bfloat16_tEfNS_4arch4Sm80ELb0ELb0ELb1ELb0ELb1ELb0ELb0ELb0ELi2ELi4ELi4ELi4ELb0EEENS1_24CollectiveEpilogueBwdGQAISA_fSD_Li256ELb0ELb1EEENS1_19SingleTileSchedulerILb0ELb0ELb0ELi128EEEEEEEEEvNT_6ParamsE$_ZZN4cute7idx2crdINS_5tupleIJiiNS_1CILi0EEEEEENS1_IJNS1_IJNS2_ILi4EEENS2_ILi8EEEEEES5_NS2_ILi1EEEEEEEEDaRKT_RKT0_ENKUlRKT_RKT0_E_clIiS7_EEDaSI_SL_,@function
        .size           $_ZN7cutlass13device_kernelIN5flash19enable_sm80_to_sm89INS1_16FlashAttnBwdSm80INS1_25CollectiveMainloopBwdSm80ILi2ELi2EN4cute5tupleIJNS5_1CILi128EEES8_NS7_ILi64EEEEEENS_10bfloat16_tEfNS_4arch4Sm80ELb0ELb0ELb1ELb0ELb1ELb0ELb0ELb0ELi2ELi4ELi4ELi4ELb0EEENS1_24CollectiveEpilogueBwdGQAISA_fSD_Li256ELb0ELb1EEENS1_19SingleTileSchedulerILb0ELb0ELb0ELi128EEEEEEEEEvNT_6ParamsE$_ZZN4cute7idx2crdINS_5tupleIJiiNS_1CILi0EEEEEENS1_IJNS1_IJNS2_ILi4EEENS2_ILi8EEEEEES5_NS2_ILi1EEEEEEEEDaRKT_RKT0_ENKUlRKT_RKT0_E_clIiS7_EEDaSI_SL_,($_ZN7cutlass13device_kernelIN5flash19enable_sm80_to_sm89INS1_16FlashAttnBwdSm80INS1_25CollectiveMainloopBwdSm80ILi2ELi2EN4cute5tupleIJNS5_1CILi128EEES8_NS7_ILi64EEEEEENS_10bfloat16_tEfNS_4arch4Sm80ELb0ELb0ELb1ELb0ELb1ELb0ELb0ELb0ELi2ELi4ELi4ELi4ELb0EEENS1_24CollectiveEpilogueBwdGQAISA_fSD_Li256ELb0ELb1EEENS1_19SingleTileSchedulerILb0ELb0ELb0ELi128EEEEEEEEEvNT_6ParamsE$_ZZN4cute7idx2crdIiNS_5tupleIJNS_1CILi32EEENS2_ILi4EEENS2_ILi2EEENS2_ILi1EEEEEENS1_IJS6_S3_NS2_ILi128EEENS2_ILi0EEEEEEEEDaRKT_RKT0_RKT1_ENKUlRKT_RKT0_E_clIS3_S6_EEDaSM_SP_ - $_ZN7cutlass13device_kernelIN5flash19enable_sm80_to_sm89INS1_16FlashAttnBwdSm80INS1_25CollectiveMainloopBwdSm80ILi2ELi2EN4cute5tupleIJNS5_1CILi128EEES8_NS7_ILi64EEEEEENS_10bfloat16_tEfNS_4arch4Sm80ELb0ELb0ELb1ELb0ELb1ELb0ELb0ELb0ELi2ELi4ELi4ELi4ELb0EEENS1_24CollectiveEpilogueBwdGQAISA_fSD_Li256ELb0ELb1EEENS1_19SingleTileSchedulerILb0ELb0ELb0ELi128EEEEEEEEEvNT_6ParamsE$_ZZN4cute7idx2crdINS_5tupleIJiiNS_1CILi0EEEEEENS1_IJNS1_IJNS2_ILi4EEENS2_ILi8EEEEEES5_NS2_ILi1EEEEEEEEDaRKT_RKT0_ENKUlRKT_RKT0_E_clIiS7_EEDaSI_SL_)
$_ZN7cutlass13device_kernelIN5flash19enable_sm80_to_sm89INS1_16FlashAttnBwdSm80INS1_25CollectiveMainloopBwdSm80ILi2ELi2EN4cute5tupleIJNS5_1CILi128EEES8_NS7_ILi64EEEEEENS_10bfloat16_tEfNS_4arch4Sm80ELb0ELb0ELb1ELb0ELb1ELb0ELb0ELb0ELi2ELi4ELi4ELi4ELb0EEENS1_24CollectiveEpilogueBwdGQAISA_fSD_Li256ELb0ELb1EEENS1_19SingleTileSchedulerILb0ELb0ELb0ELi128EEEEEEEEEvNT_6ParamsE$_ZZN4cute7idx2crdINS_5tupleIJiiNS_1CILi0EEEEEENS1_IJNS1_IJNS2_ILi4EEENS2_ILi8EEEEEES5_NS2_ILi1EEEEEEEEDaRKT_RKT0_ENKUlRKT_RKT0_E_clIiS7_EEDaSI_SL_:
        /* <DEDUP_REMOVED lines=62> */
[----:B-----5:R-:W-:Y:S01]  /*f260*/  IMAD.MOV.U32 R10, RZ, RZ, R2 ;  /* 0x000000ffff0a7224 */ /* 0x020fe200078e0002 */
[----:B------:R-:W-:Y:S01]  /*f270*/  MOV R2, R72 ;  /* 0x0000004800027202 */ /* 0x000fe20000000f00 */
[----:B------:R-:W-:Y:S01]  /*f280*/  IMAD.MOV.U32 R8, RZ, RZ, R3 ;  /* 0x000000ffff087224 */ /* 0x000fe200078e0003 */
[----:B------:R-:W-:-:S04]  /*f290*/  MOV R3, 0x0 ;  /* 0x0000000000037802 */ /* 0x000fc80000000f00 */
[----:B------:R-:W-:Y:S05]  /*f2a0*/  RET.REL.NODEC R2 `(_ZN7cutlass13device_kernelIN5flash19enable_sm80_to_sm89INS1_16FlashAttnBwdSm80INS1_25CollectiveMainloopBwdSm80ILi2ELi2EN4cute5tupleIJNS5_1CILi128EEES8_NS7_ILi64EEEEEENS_10bfloat16_tEfNS_4arch4Sm80ELb0ELb0ELb1ELb0ELb1ELb0ELb0ELb0ELi2ELi4ELi4ELi4ELb0EEENS1_24CollectiveEpilogueBwdGQAISA_fSD_Li256ELb0ELb1EEENS1_19SingleTileSchedulerILb0ELb0ELb0ELi128EEEEEEEEEvNT_6ParamsE) ;  /* 0xffff0d5002007950 */ /* 0x000fea0003c3ffff */
        .type           $_ZN7cutlass13device_kernelIN5flash19enable_sm80_to_sm89INS1_16FlashAttnBwdSm80INS1_25CollectiveMainloopBwdSm80ILi2ELi2EN4cute5tupleIJNS5_1CILi128EEES8_NS7_ILi64EEEEEENS_10bfloat16_tEfNS_4arch4Sm80ELb0ELb0ELb1ELb0ELb1ELb0ELb0ELb0ELi2ELi4ELi4ELi4ELb0EEENS1_24CollectiveEpilogueBwdGQAISA_fSD_Li256ELb0ELb1EEENS1_19SingleTileSchedulerILb0ELb0ELb0ELi128EEEEEEEEEvNT_6ParamsE$_ZZN4cute7idx2crdIiNS_5tupleIJNS_1CILi32EEENS2_ILi4EEENS2_ILi2EEENS2_ILi1EEEEEENS1_IJS6_S3_NS2_ILi128EEENS2_ILi0EEEEEEEEDaRKT_RKT0_RKT1_ENKUlRKT_RKT0_E_clIS3_S6_EEDaSM_SP_,@function
        .size           $_ZN7cutlass13device_kernelIN5flash19enable_sm80_to_sm89INS1_16FlashAttnBwdSm80INS1_25CollectiveMainloopBwdSm80ILi2ELi2EN4cute5tupleIJNS5_1CILi128EEES8_NS7_ILi64EEEEEENS_10bfloat16_tEfNS_4arch4Sm80ELb0ELb0ELb1ELb0ELb1ELb0ELb0ELb0ELi2ELi4ELi4ELi4ELb0EEENS1_24CollectiveEpilogueBwdGQAISA_fSD_Li256ELb0ELb1EEENS1_19SingleTileSchedulerILb0ELb0ELb0ELi128EEEEEEEEEvNT_6ParamsE$_ZZN4cute7idx2crdIiNS_5tupleIJNS_1CILi32EEENS2_ILi4EEENS2_ILi2EEENS2_ILi1EEEEEENS1_IJS6_S3_NS2_ILi128EEENS2_ILi0EEEEEEEEDaRKT_RKT0_RKT1_ENKUlRKT_RKT0_E_clIS3_S6_EEDaSM_SP_,($_ZN7cutlass13device_kernelIN5flash19enable_sm80_to_sm89INS1_16FlashAttnBwdSm80INS1_25CollectiveMainloopBwdSm80ILi2ELi2EN4cute5tupleIJNS5_1CILi128EEES8_NS7_ILi64EEEEEENS_10bfloat16_tEfNS_4arch4Sm80ELb0ELb0ELb1ELb0ELb1ELb0ELb0ELb0ELi2ELi4ELi4ELi4ELb0EEENS1_24CollectiveEpilogueBwdGQAISA_fSD_Li256ELb0ELb1EEENS1_19SingleTileSchedulerILb0ELb0ELb0ELi128EEEEEEEEEvNT_6ParamsE$_ZZN4cute7idx2crdIiNS_5tupleIJNS_1CILi32EEENS2_ILi4EEENS2_ILi2EEENS2_ILi1EEEEEENS1_IJS6_S3_NS2_ILi128EEENS2_ILi0EEEEEEEEDaRKT_RKT0_RKT1_ENKUlRKT_RKT0_E_clIS4_S3_EEDaSM_SP_ - $_ZN7cutlass13device_kernelIN5flash19enable_sm80_to_sm89INS1_16FlashAttnBwdSm80INS1_25CollectiveMainloopBwdSm80ILi2ELi2EN4cute5tupleIJNS5_1CILi128EEES8_NS7_ILi64EEEEEENS_10bfloat16_tEfNS_4arch4Sm80ELb0ELb0ELb1ELb0ELb1ELb0ELb0ELb0ELi2ELi4ELi4ELi4ELb0EEENS1_24CollectiveEpilogueBwdGQAISA_fSD_Li256ELb0ELb1EEENS1_19SingleTileSchedulerILb0ELb0ELb0ELi128EEEEEEEEEvNT_6ParamsE$_ZZN4cute7idx2crdIiNS_5tupleIJNS_1CILi32EEENS2_ILi4EEENS2_ILi2EEENS2_ILi1EEEEEENS1_IJS6_S3_NS2_ILi128EEENS2_ILi0EEEEEEEEDaRKT_RKT0_RKT1_ENKUlRKT_RKT0_E_clIS3_S6_EEDaSM_SP_)
$_ZN7cutlass13device_kernelIN5flash19enable_sm80_to_sm89INS1_16FlashAttnBwdSm80INS1_25CollectiveMainloopBwdSm80ILi2ELi2EN4cute5tupleIJNS5_1CILi128EEES8_NS7_ILi64EEEEEENS_10bfloat16_tEfNS_4arch4Sm80ELb0ELb0ELb1ELb0ELb1ELb0ELb0ELb0ELi2ELi4ELi4ELi4ELb0EEENS1_24CollectiveEpilogueBwdGQAISA_fSD_Li256ELb0ELb1EEENS1_19SingleTileSchedulerILb0ELb0ELb0ELi128EEEEEEEEEvNT_6ParamsE$_ZZN4cute7idx2crdIiNS_5tupleIJNS_1CILi32EEENS2_ILi4EEENS2_ILi2EEENS2_ILi1EEEEEENS1_IJS6_S3_NS2_ILi128EEENS2_ILi0EEEEEEEEDaRKT_RKT0_RKT1_ENKUlRKT_RKT0_E_clIS3_S6_EEDaSM_SP_:
[----:B------:R-:W-:Y:S01]  /*f2b0*/  SHF.R.S32.HI R3, RZ, 0x1f, R2 ;  /* 0x0000001fff037819 */ /* 0x000fe20000011402 */
[----:B------:R-:W-:Y:S02]  /*f2c0*/  IMAD.MOV.U32 R8, RZ, RZ, R6 ;  /* 0x000000ffff087224 */ /* 0x000fe400078e0006 */
[----:B------:R-:W-:Y:S01]  /*f2d0*/  IMAD.MOV.U32 R9, RZ, RZ, 0x0 ;  /* 0x00000000ff097424 */ /* 0x000fe200078e00ff */
[----:B------:R-:W-:-:S04]  /*f2e0*/  LEA.HI R3, R3, R2, RZ, 0x5 ;  /* 0x0000000203037211 */ /* 0x000fc800078f28ff */
[----:B------:R-:W-:-:S05]  /*f2f0*/  LOP3.LUT R3, R3, 0xffffffe0, RZ, 0xc0, !PT ;  /* 0xffffffe003037812 */ /* 0x000fca00078ec0ff */
[----:B------:R-:W-:Y:S01]  /*f300*/  IMAD.IADD R10, R2, 0x1, -R3 ;  /* 0x00000001020a7824 */ /* 0x000fe200078e0a03 */
[----:B------:R-:W-:Y:S06]  /*f310*/  RET.REL.NODEC R8 `(_ZN7cutlass13device_kernelIN5flash19enable_sm80_to_sm89INS1_16FlashAttnBwdSm80INS1_25CollectiveMainloopBwdSm80ILi2ELi2EN4cute5tupleIJNS5_1CILi128EEES8_NS7_ILi64EEEEEENS_10bfloat16_tEfNS_4arch4Sm80ELb0ELb0ELb1ELb0ELb1ELb0ELb0ELb0ELi2ELi4ELi4ELi4ELb0EEENS1_24CollectiveEpilogueBwdGQAISA_fSD_Li256ELb0ELb1EEENS1_19SingleTileSchedulerILb0ELb0ELb0ELi128EEEEEEEEEvNT_6ParamsE) ;  /* 0xffff0ce008007950 */ /* 0x000fec0003c3ffff */
        .type           $_ZN7cutlass13device_kernelIN5flash19enable_sm80_to_sm89INS1_16FlashAttnBwdSm80INS1_25CollectiveMainloopBwdSm80ILi2ELi2EN4cute5tupleIJNS5_1CILi128EEES8_NS7_ILi64EEEEEENS_10bfloat16_tEfNS_4arch4Sm80ELb0ELb0ELb1ELb0ELb1ELb0ELb0ELb0ELi2ELi4ELi4ELi4ELb0EEENS1_24CollectiveEpilogueBwdGQAISA_fSD_Li256ELb0ELb1EEENS1_19SingleTileSchedulerILb0ELb0ELb0ELi128EEEEEEEEEvNT_6ParamsE$_ZZN4cute7idx2crdIiNS_5tupleIJNS_1CILi32EEENS2_ILi4EEENS2_ILi2EEENS2_ILi1EEEEEENS1_IJS6_S3_NS2_ILi128EEENS2_ILi0EEEEEEEEDaRKT_RKT0_RKT1_ENKUlRKT_RKT0_E_clIS4_S3_EEDaSM_SP_,@function
        .size           $_ZN7cutlass13device_kernelIN5flash19enable_sm80_to_sm89INS1_16FlashAttnBwdSm80INS1_25CollectiveMainloopBwdSm80ILi2ELi2EN4cute5tupleIJNS5_1CILi128EEES8_NS7_ILi64EEEEEENS_10bfloat16_tEfNS_4arch4Sm80ELb0ELb0ELb1ELb0ELb1ELb0ELb0ELb0ELi2ELi4ELi4ELi4ELb0EEENS1_24CollectiveEpilogueBwdGQAISA_fSD_Li256ELb0ELb1EEENS1_19SingleTileSchedulerILb0ELb0ELb0ELi128EEEEEEEEEvNT_6ParamsE$_ZZN4cute7idx2crdIiNS_5tupleIJNS_1CILi32EEENS2_ILi4EEENS2_ILi2EEENS2_ILi1EEEEEENS1_IJS6_S3_NS2_ILi128EEENS2_ILi0EEEEEEEEDaRKT_RKT0_RKT1_ENKUlRKT_RKT0_E_clIS4_S3_EEDaSM_SP_,($_ZN7cutlass13device_kernelIN5flash19enable_sm80_to_sm89INS1_16FlashAttnBwdSm80INS1_25CollectiveMainloopBwdSm80ILi2ELi2EN4cute5tupleIJNS5_1CILi128EEES8_NS7_ILi64EEEEEENS_10bfloat16_tEfNS_4arch4Sm80ELb0ELb0ELb1ELb0ELb1ELb0ELb0ELb0ELi2ELi4ELi4ELi4ELb0EEENS1_24CollectiveEpilogueBwdGQAISA_fSD_Li256ELb0ELb1EEENS1_19SingleTileSchedulerILb0ELb0ELb0ELi128EEEEEEEEEvNT_6ParamsE$_ZZN4cute7idx2crdIiNS_5tupleIJNS_1CILi32EEENS2_ILi4EEENS2_ILi2EEENS2_ILi1EEEEEENS1_IJS6_S3_NS2_ILi128EEENS2_ILi0EEEEEEEEDaRKT_RKT0_RKT1_ENKUlRKT_RKT0_E_clIS5_S8_EEDaSM_SP_ - $_ZN7cutlass13device_kernelIN5flash19enable_sm80_to_sm89INS1_16FlashAttnBwdSm80INS1_25CollectiveMainloopBwdSm80ILi2ELi2EN4cute5tupleIJNS5_1CILi128EEES8_NS7_ILi64EEEEEENS_10bfloat16_tEfNS_4arch4Sm80ELb0ELb0ELb1ELb0ELb1ELb0ELb0ELb0ELi2ELi4ELi4ELi4ELb0EEENS1_24CollectiveEpilogueBwdGQAISA_fSD_Li256ELb0ELb1EEENS1_19SingleTileSchedulerILb0ELb0ELb0ELi128EEEEEEEEEvNT_6ParamsE$_ZZN4cute7idx2crdIiNS_5tupleIJNS_1CILi32EEENS2_ILi4EEENS2_ILi2EEENS2_ILi1EEEEEENS1_IJS6_S3_NS2_ILi128EEENS2_ILi0EEEEEEEEDaRKT_RKT0_RKT1_ENKUlRKT_RKT0_E_clIS4_S3_EEDaSM_SP_)
$_ZN7cutlass13device_kernelIN5flash19enable_sm80_to_sm89INS1_16FlashAttnBwdSm80INS1_25CollectiveMainloopBwdSm80ILi2ELi2EN4cute5tupleIJNS5_1CILi128EEES8_NS7_ILi64EEEEEENS_10bfloat16_tEfNS_4arch4Sm80ELb0ELb0ELb1ELb0ELb1ELb0ELb0ELb0ELi2ELi4ELi4ELi4ELb0EEENS1_24CollectiveEpilogueBwdGQAISA_fSD_Li256ELb0ELb1EEENS1_19SingleTileSchedulerILb0ELb0ELb0ELi128EEEEEEEEEvNT_6ParamsE$_ZZN4cute7idx2crdIiNS_5tupleIJNS_1CILi32EEENS2_ILi4EEENS2_ILi2EEENS2_ILi1EEEEEENS1_IJS6_S3_NS2_ILi128EEENS2_ILi0EEEEEEEEDaRKT_RKT0_RKT1_ENKUlRKT_RKT0_E_clIS4_S3_EEDaSM_SP_:
        /* <DEDUP_REMOVED lines=9> */
[----:B------:R-:W-:Y:S06]  /*f3b0*/  RET.REL.NODEC R50 `(_ZN7cutlass13device_kernelIN5flash19enable_sm80_to_sm89INS1_16FlashAttnBwdSm80INS1_25CollectiveMainloopBwdSm80ILi2ELi2EN4cute5tupleIJNS5_1CILi128EEES8_NS7_ILi64EEEEEENS_10bfloat16_tEfNS_4arch4Sm80ELb0ELb0ELb1ELb0ELb1ELb0ELb0ELb0ELi2ELi4ELi4ELi4ELb0EEENS1_24CollectiveEpilogueBwdGQAISA_fSD_Li256ELb0ELb1EEENS1_19SingleTileSchedulerILb0ELb0ELb0ELi128EEEEEEEEEvNT_6ParamsE) ;  /* 0xffff0c4032007950 */ /* 0x000fec0003c3ffff */
        .type           $_ZN7cutlass13device_kernelIN5flash19enable_sm80_to_sm89INS1_16FlashAttnBwdSm80INS1_25CollectiveMainloopBwdSm80ILi2ELi2EN4cute5tupleIJNS5_1CILi128EEES8_NS7_ILi64EEEEEENS_10bfloat16_tEfNS_4arch4Sm80ELb0ELb0ELb1ELb0ELb1ELb0ELb0ELb0ELi2ELi4ELi4ELi4ELb0EEENS1_24CollectiveEpilogueBwdGQAISA_fSD_Li256ELb0ELb1EEENS1_19SingleTileSchedulerILb0ELb0ELb0ELi128EEEEEEEEEvNT_6ParamsE$_ZZN4cute7idx2crdIiNS_5tupleIJNS_1CILi32EEENS2_ILi4EEENS2_ILi2EEENS2_ILi1EEEEEENS1_IJS6_S3_NS2_ILi128EEENS2_ILi0EEEEEEEEDaRKT_RKT0_RKT1_ENKUlRKT_RKT0_E_clIS5_S8_EEDaSM_SP_,@function
        .size           $_ZN7cutlass13device_kernelIN5flash19enable_sm80_to_sm89INS1_16FlashAttnBwdSm80INS1_25CollectiveMainloopBwdSm80ILi2ELi2EN4cute5tupleIJNS5_1CILi128EEES8_NS7_ILi64EEEEEENS_10bfloat16_tEfNS_4arch4Sm80ELb0ELb0ELb1ELb0ELb1ELb0ELb0ELb0ELi2ELi4ELi4ELi4ELb0EEENS1_24CollectiveEpilogueBwdGQAISA_fSD_Li256ELb0ELb1EEENS1_19SingleTileSchedulerILb0ELb0ELb0ELi128EEEEEEEEEvNT_6ParamsE$_ZZN4cute7idx2crdIiNS_5tupleIJNS_1CILi32EEENS2_ILi4EEENS2_ILi2EEENS2_ILi1EEEEEENS1_IJS6_S3_NS2_ILi128EEENS2_ILi0EEEEEEEEDaRKT_RKT0_RKT1_ENKUlRKT_RKT0_E_clIS5_S8_EEDaSM_SP_,($_ZN7cutlass13device_kernelIN5flash19enable_sm80_to_sm89INS1_16FlashAttnBwdSm80INS1_25CollectiveMainloopBwdSm80ILi2ELi2EN4cute5tupleIJNS5_1CILi128EEES8_NS7_ILi64EEEEEENS_10bfloat16_tEfNS_4arch4Sm80ELb0ELb0ELb1ELb0ELb1ELb0ELb0ELb0ELi2ELi4ELi4ELi4ELb0EEENS1_24CollectiveEpilogueBwdGQAISA_fSD_Li256ELb0ELb1EEENS1_19SingleTileSchedulerILb0ELb0ELb0ELi128EEEEEEEEEvNT_6ParamsE$_ZZN4cute9transformINS_15ArithmeticTupleIJiiEEEZNS_14transform_leafIS2_NS_8identityEEEDaRKT_OT0_EUlRKT_E_EEDaS7_S9_ENKUlDpSC_E_clIJiiEEEDaSE_ - $_ZN7cutlass13device_kernelIN5flash19enable_sm80_to_sm89INS1_16FlashAttnBwdSm80INS1_25CollectiveMainloopBwdSm80ILi2ELi2EN4cute5tupleIJNS5_1CILi128EEES8_NS7_ILi64EEEEEENS_10bfloat16_tEfNS_4arch4Sm80ELb0ELb0ELb1ELb0ELb1ELb0ELb0ELb0ELi2ELi4ELi4ELi4ELb0EEENS1_24CollectiveEpilogueBwdGQAISA_fSD_Li256ELb0ELb1EEENS1_19SingleTileSchedulerILb0ELb0ELb0ELi128EEEEEEEEEvNT_6ParamsE$_ZZN4cute7idx2crdIiNS_5tupleIJNS_1CILi32EEENS2_ILi4EEENS2_ILi2EEENS2_ILi1EEEEEENS1_IJS6_S3_NS2_ILi128EEENS2_ILi0EEEEEEEEDaRKT_RKT0_RKT1_ENKUlRKT_RKT0_E_clIS5_S8_EEDaSM_SP_)
$_ZN7cutlass13device_kernelIN5flash19enable_sm80_to_sm89INS1_16FlashAttnBwdSm80INS1_25CollectiveMainloopBwdSm80ILi2ELi2EN4cute5tupleIJNS5_1CILi128EEES8_NS7_ILi64EEEEEENS_10bfloat16_tEfNS_4arch4Sm80ELb0ELb0ELb1ELb0ELb1ELb0ELb0ELb0ELi2ELi4ELi4ELi4ELb0EEENS1_24CollectiveEpilogueBwdGQAISA_fSD_Li256ELb0ELb1EEENS1_19SingleTileSchedulerILb0ELb0ELb0ELi128EEEEEEEEEvNT_6ParamsE$_ZZN4cute7idx2crdIiNS_5tupleIJNS_1CILi32EEENS2_ILi4EEENS2_ILi2EEENS2_ILi1EEEEEENS1_IJS6_S3_NS2_ILi128EEENS2_ILi0EEEEEEEEDaRKT_RKT0_RKT1_ENKUlRKT_RKT0_E_clIS5_S8_EEDaSM_SP_:
        /* <DEDUP_REMOVED lines=8> */
[----:B------:R-:W-:Y:S06]  /*f440*/  RET.REL.NODEC R8 `(_ZN7cutlass13device_kernelIN5flash19enable_sm80_to_sm89INS1_16FlashAttnBwdSm80INS1_25CollectiveMainloopBwdSm80ILi2ELi2EN4cute5tupleIJNS5_1CILi128EEES8_NS7_ILi64EEEEEENS_10bfloat16_tEfNS_4arch4Sm80ELb0ELb0ELb1ELb0ELb1ELb0ELb0ELb0ELi2ELi4ELi4ELi4ELb0EEENS1_24CollectiveEpilogueBwdGQAISA_fSD_Li256ELb0ELb1EEENS1_19SingleTileSchedulerILb0ELb0ELb0ELi128EEEEEEEEEvNT_6ParamsE) ;  /* 0xffff0bb008007950 */ /* 0x000fec0003c3ffff */
        .type           $_ZN7cutlass13device_kernelIN5flash19enable_sm80_to_sm89INS1_16FlashAttnBwdSm80INS1_25CollectiveMainloopBwdSm80ILi2ELi2EN4cute5tupleIJNS5_1CILi128EEES8_NS7_ILi64EEEEEENS_10bfloat16_tEfNS_4arch4Sm80ELb0ELb0ELb1ELb0ELb1ELb0ELb0ELb0ELi2ELi4ELi4ELi4ELb0EEENS1_24CollectiveEpilogueBwdGQAISA_fSD_Li256ELb0ELb1EEENS1_19SingleTileSchedulerILb0ELb0ELb0ELi128EEEEEEEEEvNT_6ParamsE$_ZZN4cute9transformINS_15ArithmeticTupleIJiiEEEZNS_14transform_leafIS2_NS_8identityEEEDaRKT_OT0_EUlRKT_E_EEDaS7_S9_ENKUlDpSC_E_clIJiiEEEDaSE_,@function
        .size           $_ZN7cutlass13device_kernelIN5flash19enable_sm80_to_sm89INS1_16FlashAttnBwdSm80INS1_25CollectiveMainloopBwdSm80ILi2ELi2EN4cute5tupleIJNS5_1CILi128EEES8_NS7_ILi64EEEEEENS_10bfloat16_tEfNS_4arch4Sm80ELb0ELb0ELb1ELb0ELb1ELb0ELb0ELb0ELi2ELi4ELi4ELi4ELb0EEENS1_24CollectiveEpilogueBwdGQAISA_fSD_Li256ELb0ELb1EEENS1_19SingleTileSchedulerILb0ELb0ELb0ELi128EEEEEEEEEvNT_6ParamsE$_ZZN4cute9transformINS_15ArithmeticTupleIJiiEEEZNS_14transform_leafIS2_NS_8identityEEEDaRKT_OT0_EUlRKT_E_EEDaS7_S9_ENKUlDpSC_E_clIJiiEEEDaSE_,($_ZN7cutlass13device_kernelIN5flash19enable_sm80_to_sm89INS1_16FlashAttnBwdSm80INS1_25CollectiveMainloopBwdSm80ILi2ELi2EN4cute5tupleIJNS5_1CILi128EEES8_NS7_ILi64EEEEEENS_10bfloat16_tEfNS_4arch4Sm80ELb0ELb0ELb1ELb0ELb1ELb0ELb0ELb0ELi2ELi4ELi4ELi4ELb0EEENS1_24CollectiveEpilogueBwdGQAISA_fSD_Li256ELb0ELb1EEENS1_19SingleTileSchedulerILb0ELb0ELb0ELi128EEEEEEEEEvNT_6ParamsE$_ZZN4cute9transformINS_5tupleIJNS_1CILi32EEENS2_ILi4EEENS2_ILi2EEENS2_ILi1EEEEEENS1_IJS6_S3_NS2_ILi128EEENS2_ILi0EEEEEEZNS_7idx2crdIiS7_SA_EEDaRKT_RKT0_RKT1_EUlRKT_RKT0_E_EEDaSE_SH_OSI_ENKUlDpSN_E_clIJiiiS9_EEEDaST_ - $_ZN7cutlass13device_kernelIN5flash19enable_sm80_to_sm89INS1_16FlashAttnBwdSm80INS1_25CollectiveMainloopBwdSm80ILi2ELi2EN4cute5tupleIJNS5_1CILi128EEES8_NS7_ILi64EEEEEENS_10bfloat16_tEfNS_4arch4Sm80ELb0ELb0ELb1ELb0ELb1ELb0ELb0ELb0ELi2ELi4ELi4ELi4ELb0EEENS1_24CollectiveEpilogueBwdGQAISA_fSD_Li256ELb0ELb1EEENS1_19SingleTileSchedulerILb0ELb0ELb0ELi128EEEEEEEEEvNT_6ParamsE$_ZZN4cute9transformINS_15ArithmeticTupleIJiiEEEZNS_14transform_leafIS2_NS_8identityEEEDaRKT_OT0_EUlRKT_E_EEDaS7_S9_ENKUlDpSC_E_clIJiiEEEDaSE_)
$_ZN7cutlass13device_kernelIN5flash19enable_sm80_to_sm89INS1_16FlashAttnBwdSm80INS1_25CollectiveMainloopBwdSm80ILi2ELi2EN4cute5tupleIJNS5_1CILi128EEES8_NS7_ILi64EEEEEENS_10bfloat16_tEfNS_4arch4Sm80ELb0ELb0ELb1ELb0ELb1ELb0ELb0ELb0ELi2ELi4ELi4ELi4ELb0EEENS1_24CollectiveEpilogueBwdGQAISA_fSD_Li256ELb0ELb1EEENS1_19SingleTileSchedulerILb0ELb0ELb0ELi128EEEEEEEEEvNT_6ParamsE$_ZZN4cute9transformINS_15ArithmeticTupleIJiiEEEZNS_14transform_leafIS2_NS_8identityEEEDaRKT_OT0_EUlRKT_E_EEDaS7_S9_ENKUlDpSC_E_clIJiiEEEDaSE_:
[----:B------:R-:W-:Y:S01]  /*f450*/  IADD3 R3, R1, 0x1688, RZ ;  /* 0x0000168801037810 */ /* 0x000fe20007ffe0ff */
[----:B------:R-:W-:Y:S01]  /*f460*/  IMAD.MOV.U32 R2, RZ, RZ, R11 ;  /* 0x000000ffff027224 */ /* 0x000fe200078e000b */
[----:B------:R-:W-:Y:S02]  /*f470*/  MOV R8, 0xf4a0 ;  /* 0x0000f4a000087802 */ /* 0x000fe40000000f00 */
[----:B------:R-:W-:Y:S02]  /*f480*/  IADD3 R3, R3, c[0x0][0x20], RZ ;  /* 0x0000080003037a10 */ /* 0x000fe40007ffe0ff */
[----:B------:R-:W-:Y:S05]  /*f490*/  CALL.REL.NOINC `($_ZN7cutlass13device_kernelIN5flash19enable_sm80_to_sm89INS1_16FlashAttnBwdSm80INS1_25CollectiveMainloopBwdSm80ILi2ELi2EN4cute5tupleIJNS5_1CILi128EEES8_NS7_ILi64EEEEEENS_10bfloat16_tEfNS_4arch4Sm80ELb0ELb0ELb1ELb0ELb1ELb0ELb0ELb0ELi2ELi4ELi4ELi4ELb0EEENS1_24CollectiveEpilogueBwdGQAISA_fSD_Li256ELb0ELb1EEENS1_19SingleTileSchedulerILb0ELb0ELb0ELi128EEEEEEEEEvNT_6ParamsE$_ZN4cute3eso3ESOILb0ELb0EJiiEEC2ERKiS4_) ;  /* 0xffff6f7000007944 */ /* 0x000fea0003c3ffff */
[----:B-1----:R1:W5:Y:S01]  /*f4a0*/  LDL.64 R2, [R1+0x1688] ;  /* 0x0016880001027983 */ /* 0x0023620000100a00 */
[----:B------:R-:W-:Y:S02]  /*f4b0*/  MOV R8, R6 ;  /* 0x0000000600087202 */ /* 0x000fe40000000f00 */
[----:B------:R-:W-:-:S04]  /*f4c0*/  MOV R9, 0x0 ;  /* 0x0000000000097802 */ /* 0x000fc80000000f00 */
[----:B------:R-:W-:Y:S05]  /*f4d0*/  RET.REL.NODEC R8 `(_ZN7cutlass13device_kernelIN5flash19enable_sm80_to_sm89INS1_16FlashAttnBwdSm80INS1_25CollectiveMainloopBwdSm80ILi2ELi2EN4cute5tupleIJNS5_1CILi128EEES8_NS7_ILi64EEEEEENS_10bfloat16_tEfNS_4arch4Sm80ELb0ELb0ELb1ELb0ELb1ELb0ELb0ELb0ELi2ELi4ELi4ELi4ELb0EEENS1_24CollectiveEpilogueBwdGQAISA_fSD_Li256ELb0ELb1EEENS1_19SingleTileSchedulerILb0ELb0ELb0ELi128EEEEEEEEEvNT_6ParamsE) ;  /* 0xffff0b2008007950 */ /* 0x000fea0003c3ffff */
        .type           $_ZN7cutlass13device_kernelIN5flash19enable_sm80_to_sm89INS1_16FlashAttnBwdSm80INS1_25CollectiveMainloopBwdSm80ILi2ELi2EN4cute5tupleIJNS5_1CILi128EEES8_NS7_ILi64EEEEEENS_10bfloat16_tEfNS_4arch4Sm80ELb0ELb0ELb1ELb0ELb1ELb0ELb0ELb0ELi2ELi4ELi4ELi4ELb0EEENS1_24CollectiveEpilogueBwdGQAISA_fSD_Li256ELb0ELb1EEENS1_19SingleTileSchedulerILb0ELb0ELb0ELi128EEEEEEEEEvNT_6ParamsE$_ZZN4cute9transformINS_5tupleIJNS_1CILi32EEENS2_ILi4EEENS2_ILi2EEENS2_ILi1EEEEEENS1_IJS6_S3_NS2_ILi128EEENS2_ILi0EEEEEEZNS_7idx2crdIiS7_SA_EEDaRKT_RKT0_RKT1_EUlRKT_RKT0_E_EEDaSE_SH_OSI_ENKUlDpSN_E_clIJiiiS9_EEEDaST_,@function
        .size           $_ZN7cutlass13device_kernelIN5flash19enable_sm80_to_sm89INS1_16FlashAttnBwdSm80INS1_25CollectiveMainloopBwdSm80ILi2ELi2EN4cute5tupleIJNS5_1CILi128EEES8_NS7_ILi64EEEEEENS_10bfloat16_tEfNS_4arch4Sm80ELb0ELb0ELb1ELb0ELb1ELb0ELb0ELb0ELi2ELi4ELi4ELi4ELb0EEENS1_24CollectiveEpilogueBwdGQAISA_fSD_Li256ELb0ELb1EEENS1_19SingleTileSchedulerILb0ELb0ELb0ELi128EEEEEEEEEvNT_6ParamsE$_ZZN4cute9transformINS_5tupleIJNS_1CILi32EEENS2_ILi4EEENS2_ILi2EEENS2_ILi1EEEEEENS1_IJS6_S3_NS2_ILi128EEENS2_ILi0EEEEEEZNS_7idx2crdIiS7_SA_EEDaRKT_RKT0_RKT1_EUlRKT_RKT0_E_EEDaSE_SH_OSI_ENKUlDpSN_E_clIJiiiS9_EEEDaST_,($_ZN7cutlass13device_kernelIN5flash19enable_sm80_to_sm89INS1_16FlashAttnBwdSm80INS1_25CollectiveMainloopBwdSm80ILi2ELi2EN4cute5tupleIJNS5_1CILi128EEES8_NS7_ILi64EEEEEENS_10bfloat16_tEfNS_4arch4Sm80ELb0ELb0ELb1ELb0ELb1ELb0ELb0ELb0ELi2ELi4ELi4ELi4ELb0EEENS1_24CollectiveEpilogueBwdGQAISA_fSD_Li256ELb0ELb1EEENS1_19SingleTileSchedulerILb0ELb0ELb0ELi128EEEEEEEEEvNT_6ParamsE$_ZZN4cute9transformINS_5tupleIJiiNS_1CILi0EEEEEENS1_IJNS1_IJNS2_ILi4EEENS2_ILi8EEEEEENS2_ILi2EEENS2_ILi1EEEEEEZNS_7idx2crdIS4_SA_EEDaRKT_RKT0_EUlRKT_RKT0_E_EEDaSE_SH_OT1_ENKUlDpSK_E_clIJNS1_IJiiEEEiS3_EEEDaSR_ - $_ZN7cutlass13device_kernelIN5flash19enable_sm80_to_sm89INS1_16FlashAttnBwdSm80INS1_25CollectiveMainloopBwdSm80ILi2ELi2EN4cute5tupleIJNS5_1CILi128EEES8_NS7_ILi64EEEEEENS_10bfloat16_tEfNS_4arch4Sm80ELb0ELb0ELb1ELb0ELb1ELb0ELb0ELb0ELi2ELi4ELi4ELi4ELb0EEENS1_24CollectiveEpilogueBwdGQAISA_fSD_Li256ELb0ELb1EEENS1_19SingleTileSchedulerILb0ELb0ELb0ELi128EEEEEEEEEvNT_6ParamsE$_ZZN4cute9transformINS_5tupleIJNS_1CILi32EEENS2_ILi4EEENS2_ILi2EEENS2_ILi1EEEEEENS1_IJS6_S3_NS2_ILi128EEENS2_ILi0EEEEEEZNS_7idx2crdIiS7_SA_EEDaRKT_RKT0_RKT1_EUlRKT_RKT0_E_EEDaSE_SH_OSI_ENKUlDpSN_E_clIJiiiS9_EEEDaST_)
$_ZN7cutlass13device_kernelIN5flash19enable_sm80_to_sm89INS1_16FlashAttnBwdSm80INS1_25CollectiveMainloopBwdSm80ILi2ELi2EN4cute5tupleIJNS5_1CILi128EEES8_NS7_ILi64EEEEEENS_10bfloat16_tEfNS_4arch4Sm80ELb0ELb0ELb1ELb0ELb1ELb0ELb0ELb0ELi2ELi4ELi4ELi4ELb0EEENS1_24CollectiveEpilogueBwdGQAISA_fSD_Li256ELb0ELb1EEENS1_19SingleTileSchedulerILb0ELb0ELb0ELi128EEEEEEEEEvNT_6ParamsE$_ZZN4cute9transformINS_5tupleIJNS_1CILi32EEENS2_ILi4EEENS2_ILi2EEENS2_ILi1EEEEEENS1_IJS6_S3_NS2_ILi128EEENS2_ILi0EEEEEEZNS_7idx2crdIiS7_SA_EEDaRKT_RKT0_RKT1_EUlRKT_RKT0_E_EEDaSE_SH_OSI_ENKUlDpSN_E_clIJiiiS9_EEEDaST_:
[----:B------:R-:W-:Y:S02]  /*f4e0*/  IADD3 R3, R1, 0x13b8, RZ ;  /* 0x000013b801037810 */ /* 0x000fe40007ffe0ff */
[----:B------:R-:W-:Y:S02]  /*f4f0*/  MOV R8, 0xf520 ;  /* 0x0000f52000087802 */ /* 0x000fe40000000f00 */
[----:B------:R-:W-:Y:S02]  /*f500*/  IADD3 R3, R3, c[0x0][0x20], RZ ;  /* 0x0000080003037a10 */ /* 0x000fe40007ffe0ff */
[----:B------:R-:W-:Y:S05]  /*f510*/  CALL.REL.NOINC `($_ZN7cutlass13device_kernelIN5flash19enable_sm80_to_sm89INS1_16FlashAttnBwdSm80INS1_25CollectiveMainloopBwdSm80ILi2ELi2EN4cute5tupleIJNS5_1CILi128EEES8_NS7_ILi64EEEEEENS_10bfloat16_tEfNS_4arch4Sm80ELb0ELb0ELb1ELb0ELb1ELb0ELb0ELb0ELi2ELi4ELi4ELi4ELb0EEENS1_24CollectiveEpilogueBwdGQAISA_fSD_Li256ELb0ELb1EEENS1_19SingleTileSchedulerILb0ELb0ELb0ELi128EEEEEEEEEvNT_6ParamsE$_ZN4cute3eso3ESOILb0ELb0EJiiiNS_1CILi0EEEEEC2ERKiS6_S6_RKS3_) ;  /* 0xffff726000007944 */ /* 0x000fea0003c3ffff */
[----:B------:R2:W5:Y:S04]  /*f520*/  LDL R5, [R1+0x13c0] ;  /* 0x0013c00001057983 */ /* 0x0005680000100800 */
[----:B-1----:R2:W5:Y:S01]  /*f530*/  LDL.64 R2, [R1+0x13b8] ;  /* 0x0013b80001027983 */ /* 0x0025620000100a00 */
[----:B------:R-:W-:Y:S02]  /*f540*/  MOV R8, R6 ;  /* 0x0000000600087202 */ /* 0x000fe40000000f00 */
[----:B------:R-:W-:-:S04]  /*f550*/  MOV R9, 0x0 ;  /* 0x0000000000097802 */ /* 0x000fc80000000f00 */
[----:B------:R-:W-:Y:S05]  /*f560*/  RET.REL.NODEC R8 `(_ZN7cutlass13device_kernelIN5flash19enable_sm80_to_sm89INS1_16FlashAttnBwdSm80INS1_25CollectiveMainloopBwdSm80ILi2ELi2EN4cute5tupleIJNS5_1CILi128EEES8_NS7_ILi64EEEEEENS_10bfloat16_tEfNS_4arch4Sm80ELb0ELb0ELb1ELb0ELb1ELb0ELb0ELb0ELi2ELi4ELi4ELi4ELb0EEENS1_24CollectiveEpilogueBwdGQAISA_fSD_Li256ELb0ELb1EEENS1_19SingleTileSchedulerILb0ELb0ELb0ELi128EEEEEEEEEvNT_6ParamsE) ;  /* 0xffff0a9008007950 */ /* 0x000fea0003c3ffff */
        .type           $_ZN7cutlass13device_kernelIN5flash19enable_sm80_to_sm89INS1_16FlashAttnBwdSm80INS1_25CollectiveMainloopBwdSm80ILi2ELi2EN4cute5tupleIJNS5_1CILi128EEES8_NS7_ILi64EEEEEENS_10bfloat16_tEfNS_4arch4Sm80ELb0ELb0ELb1ELb0ELb1ELb0ELb0ELb0ELi2ELi4ELi4ELi4ELb0EEENS1_24CollectiveEpilogueBwdGQAISA_fSD_Li256ELb0ELb1EEENS1_19SingleTileSchedulerILb0ELb0ELb0ELi128EEEEEEEEEvNT_6ParamsE$_ZZN4cute9transformINS_5tupleIJiiNS_1CILi0EEEEEENS1_IJNS1_IJNS2_ILi4EEENS2_ILi8EEEEEENS2_ILi2EEENS2_ILi1EEEEEEZNS_7idx2crdIS4_SA_EEDaRKT_RKT0_EUlRKT_RKT0_E_EEDaSE_SH_OT1_ENKUlDpSK_E_clIJNS1_IJiiEEEiS3_EEEDaSR_,@function
        .size           $_ZN7cutlass13device_kernelIN5flash19enable_sm80_to_sm89INS1_16FlashAttnBwdSm80INS1_25CollectiveMainloopBwdSm80ILi2ELi2EN4cute5tupleIJNS5_1CILi128EEES8_NS7_ILi64EEEEEENS_10bfloat16_tEfNS_4arch4Sm80ELb0ELb0ELb1ELb0ELb1ELb0ELb0ELb0ELi2ELi4ELi4ELi4ELb0EEENS1_24CollectiveEpilogueBwdGQAISA_fSD_Li256ELb0ELb1EEENS1_19SingleTileSchedulerILb0ELb0ELb0ELi128EEEEEEEEEvNT_6ParamsE$_ZZN4cute9transformINS_5tupleIJiiNS_1CILi0EEEEEENS1_IJNS1_IJNS2_ILi4EEENS2_ILi8EEEEEENS2_ILi2EEENS2_ILi1EEEEEEZNS_7idx2crdIS4_SA_EEDaRKT_RKT0_EUlRKT_RKT0_E_EEDaSE_SH_OT1_ENKUlDpSK_E_clIJNS1_IJiiEEEiS3_EEEDaSR_,($_ZN7cutlass13device_kernelIN5flash19enable_sm80_to_sm89INS1_16FlashAttnBwdSm80INS1_25CollectiveMainloopBwdSm80ILi2ELi2EN4cute5tupleIJNS5_1CILi128EEES8_NS7_ILi64EEEEEENS_10bfloat16_tEfNS_4arch4Sm80ELb0ELb0ELb1ELb0ELb1ELb0ELb0ELb0ELi2ELi4ELi4ELi4ELb0EEENS1_24CollectiveEpilogueBwdGQAISA_fSD_Li256ELb0ELb1EEENS1_19SingleTileSchedulerILb0ELb0ELb0ELi128EEEEEEEEEvNT_6ParamsE$_ZZN4cute9transformINS_5tupleIJiiNS_1CILi0EEEEEENS1_IJNS1_IJNS2_ILi4EEENS2_ILi8EEEEEES5_NS2_ILi1EEEEEEZNS_7idx2crdIS4_S9_EEDaRKT_RKT0_EUlRKT_RKT0_E_EEDaSD_SG_OT1_ENKUlDpSJ_E_clIJNS1_IJiiEEEiS3_EEEDaSQ_ - $_ZN7cutlass13device_kernelIN5flash19enable_sm80_to_sm89INS1_16FlashAttnBwdSm80INS1_25CollectiveMainloopBwdSm80ILi2ELi2EN4cute5tupleIJNS5_1CILi128EEES8_NS7_ILi64EEEEEENS_10bfloat16_tEfNS_4arch4Sm80ELb0ELb0ELb1ELb0ELb1ELb0ELb0ELb0ELi2ELi4ELi4ELi4ELb0EEENS1_24CollectiveEpilogueBwdGQAISA_fSD_Li256ELb0ELb1EEENS1_19SingleTileSchedulerILb0ELb0ELb0ELi128EEEEEEEEEvNT_6ParamsE$_ZZN4cute9transformINS_5tupleIJiiNS_1CILi0EEEEEENS1_IJNS1_IJNS2_ILi4EEENS2_ILi8EEEEEENS2_ILi2EEENS2_ILi1EEEEEEZNS_7idx2crdIS4_SA_EEDaRKT_RKT0_EUlRKT_RKT0_E_EEDaSE_SH_OT1_ENKUlDpSK_E_clIJNS1_IJiiEEEiS3_EEEDaSR_)
$_ZN7cutlass13device_kernelIN5flash19enable_sm80_to_sm89INS1_16FlashAttnBwdSm80INS1_25CollectiveMainloopBwdSm80ILi2ELi2EN4cute5tupleIJNS5_1CILi128EEES8_NS7_ILi64EEEEEENS_10bfloat16_tEfNS_4arch4Sm80ELb0ELb0ELb1ELb0ELb1ELb0ELb0ELb0ELi2ELi4ELi4ELi4ELb0EEENS1_24CollectiveEpilogueBwdGQAISA_fSD_Li256ELb0ELb1EEENS1_19SingleTileSchedulerILb0ELb0ELb0ELi128EEEEEEEEEvNT_6ParamsE$_ZZN4cute9transformINS_5tupleIJiiNS_1CILi0EEEEEENS1_IJNS1_IJNS2_ILi4EEENS2_ILi8EEEEEENS2_ILi2EEENS2_ILi1EEEEEEZNS_7idx2crdIS4_SA_EEDaRKT_RKT0_EUlRKT_RKT0_E_EEDaSE_SH_OT1_ENKUlDpSK_E_clIJNS1_IJiiEEEiS3_EEEDaSR_:
[----:B------:R-:W-:Y:S02]  /*f570*/  IADD3 R3, R1, 0x1680, RZ ;  /* 0x0000168001037810 */ /* 0x000fe40007ffe0ff */
[----:B------:R-:W-:Y:S02]  /*f580*/  MOV R6, 0xf5b0 ;  /* 0x0000f5b000067802 */ /* 0x000fe40000000f00 */
[----:B------:R-:W-:Y:S02]  /*f590*/  IADD3 R3, R3, c[0x0][0x20], RZ ;  /* 0x0000080003037a10 */ /* 0x000fe40007ffe0ff */
[----:B------:R-:W-:Y:S05]  /*f5a0*/  CALL.REL.NOINC `($_ZN7cutlass13device_kernelIN5flash19enable_sm80_to_sm89INS1_16FlashAttnBwdSm80INS1_25CollectiveMainloopBwdSm80ILi2ELi2EN4cute5tupleIJNS5_1CILi128EEES8_NS7_ILi64EEEEEENS_10bfloat16_tEfNS_4arch4Sm80ELb0ELb0ELb1ELb0ELb1ELb0ELb0ELb0ELi2ELi4ELi4ELi4ELb0EEENS1_24CollectiveEpilogueBwdGQAISA_fSD_Li256ELb0ELb1EEENS1_19SingleTileSchedulerILb0ELb0ELb0ELi128EEEEEEEEEvNT_6ParamsE$_ZN4cute3eso3ESOILb0ELb0EJNS_5tupleIJiiEEEiNS_1CILi0EEEEEC2ERKS3_RKiRKS5_) ;  /* 0xffff630000007944 */ /* 0x000fea0003c3ffff */
[----:B------:R2:W5:Y:S04]  /*f5b0*/  LDL R34, [R1+0x1688] ;  /* 0x0016880001227983 */ /* 0x0005680000100800 */
[----:B-1----:R2:W5:Y:S01]  /*f5c0*/  LDL.64 R2, [R1+0x1680] ;  /* 0x0016800001027983 */ /* 0x0025620000100a00 */
[----:B------:R-:W-:-:S04]  /*f5d0*/  MOV R73, 0x0 ;  /* 0x0000000000497802 */ /* 0x000fc80000000f00 */
[----:B------:R-:W-:Y:S05]  /*f5e0*/  RET.REL.NODEC R72 `(_ZN7cutlass13device_kernelIN5flash19enable_sm80_to_sm89INS1_16FlashAttnBwdSm80INS1_25CollectiveMainloopBwdSm80ILi2ELi2EN4cute5tupleIJNS5_1CILi128EEES8_NS7_ILi64EEEEEENS_10bfloat16_tEfNS_4arch4Sm80ELb0ELb0ELb1ELb0ELb1ELb0ELb0ELb0ELi2ELi4ELi4ELi4ELb0EEENS1_24CollectiveEpilogueBwdGQAISA_fSD_Li256ELb0ELb1EEENS1_19SingleTileSchedulerILb0ELb0ELb0ELi128EEEEEEEEEvNT_6ParamsE) ;  /* 0xffff0a1048007950 */ /* 0x000fea0003c3ffff */
        .type           $_ZN7cutlass13device_kernelIN5flash19enable_sm80_to_sm89INS1_16FlashAttnBwdSm80INS1_25CollectiveMainloopBwdSm80ILi2ELi2EN4cute5tupleIJNS5_1CILi128EEES8_NS7_ILi64EEEEEENS_10bfloat16_tEfNS_4arch4Sm80ELb0ELb0ELb1ELb0ELb1ELb0ELb0ELb0ELi2ELi4ELi4ELi4ELb0EEENS1_24CollectiveEpilogueBwdGQAISA_fSD_Li256ELb0ELb1EEENS1_19SingleTileSchedulerILb0ELb0ELb0ELi128EEEEEEEEEvNT_6ParamsE$_ZZN4cute9transformINS_5tupleIJiiNS_1CILi0EEEEEENS1_IJNS1_IJNS2_ILi4EEENS2_ILi8EEEEEES5_NS2_ILi1EEEEEEZNS_7idx2crdIS4_S9_EEDaRKT_RKT0_EUlRKT_RKT0_E_EEDaSD_SG_OT1_ENKUlDpSJ_E_clIJNS1_IJiiEEEiS3_EEEDaSQ_,@function
        .size           $_ZN7cutlass13device_kernelIN5flash19enable_sm80_to_sm89INS1_16FlashAttnBwdSm80INS1_25CollectiveMainloopBwdSm80ILi2ELi2EN4cute5tupleIJNS5_1CILi128EEES8_NS7_ILi64EEEEEENS_10bfloat16_tEfNS_4arch4Sm80ELb0ELb0ELb1ELb0ELb1ELb0ELb0ELb0ELi2ELi4ELi4ELi4ELb0EEENS1_24CollectiveEpilogueBwdGQAISA_fSD_Li256ELb0ELb1EEENS1_19SingleTileSchedulerILb0ELb0ELb0ELi128EEEEEEEEEvNT_6ParamsE$_ZZN4cute9transformINS_5tupleIJiiNS_1CILi0EEEEEENS1_IJNS1_IJNS2_ILi4EEENS2_ILi8EEEEEES5_NS2_ILi1EEEEEEZNS_7idx2crdIS4_S9_EEDaRKT_RKT0_EUlRKT_RKT0_E_EEDaSD_SG_OT1_ENKUlDpSJ_E_clIJNS1_IJiiEEEiS3_EEEDaSQ_,($_ZN7cutlass13device_kernelIN5flash19enable_sm80_to_sm89INS1_16FlashAttnBwdSm80INS1_25CollectiveMainloopBwdSm80ILi2ELi2EN4cute5tupleIJNS5_1CILi128EEES8_NS7_ILi64EEEEEENS_10bfloat16_tEfNS_4arch4Sm80ELb0ELb0ELb1ELb0ELb1ELb0ELb0ELb0ELi2ELi4ELi4ELi4ELb0EEENS1_24CollectiveEpilogueBwdGQAISA_fSD_Li256ELb0ELb1EEENS1_19SingleTileSchedulerILb0ELb0ELb0ELi128EEEEEEEEEvNT_6ParamsE$_ZZN4cute9transformINS_5tupleIJiiiNS_1CILi0EEEEEENS1_IJNS2_ILi32EEENS2_ILi4EEENS2_ILi2EEENS2_ILi1EEEEEENS1_IJS8_S8_S8_S8_EEEZNS_7crd2crdIS4_S9_SA_EEDaRKT_RKT0_RKT1_EUlRKT_RKT0_RKT1_E_EEDaSE_SH_SK_OT2_ENKUlDpSN_E_clIJiiiS3_EEEDaSX_ - $_ZN7cutlass13device_kernelIN5flash19enable_sm80_to_sm89INS1_16FlashAttnBwdSm80INS1_25CollectiveMainloopBwdSm80ILi2ELi2EN4cute5tupleIJNS5_1CILi128EEES8_NS7_ILi64EEEEEENS_10bfloat16_tEfNS_4arch4Sm80ELb0ELb0ELb1ELb0ELb1ELb0ELb0ELb0ELi2ELi4ELi4ELi4ELb0EEENS1_24CollectiveEpilogueBwdGQAISA_fSD_Li256ELb0ELb1EEENS1_19SingleTileSchedulerILb0ELb0ELb0ELi128EEEEEEEEEvNT_6ParamsE$_ZZN4cute9transformINS_5tupleIJiiNS_1CILi0EEEEEENS1_IJNS1_IJNS2_ILi4EEENS2_ILi8EEEEEES5_NS2_ILi1EEEEEEZNS_7idx2crdIS4_S9_EEDaRKT_RKT0_EUlRKT_RKT0_E_EEDaSD_SG_OT1_ENKUlDpSJ_E_clIJNS1_IJiiEEEiS3_EEEDaSQ_)
$_ZN7cutlass13device_kernelIN5flash19enable_sm80_to_sm89INS1_16FlashAttnBwdSm80INS1_25CollectiveMainloopBwdSm80ILi2ELi2EN4cute5tupleIJNS5_1CILi128EEES8_NS7_ILi64EEEEEENS_10bfloat16_tEfNS_4arch4Sm80ELb0ELb0ELb1ELb0ELb1ELb0ELb0ELb0ELi2ELi4ELi4ELi4ELb0EEENS1_24CollectiveEpilogueBwdGQAISA_fSD_Li256ELb0ELb1EEENS1_19SingleTileSchedulerILb0ELb0ELb0ELi128EEEEEEEEEvNT_6ParamsE$_ZZN4cute9transformINS_5tupleIJiiNS_1CILi0EEEEEENS1_IJNS1_IJNS2_ILi4EEENS2_ILi8EEEEEES5_NS2_ILi1EEEEEEZNS_7idx2crdIS4_S9_EEDaRKT_RKT0_EUlRKT_RKT0_E_EEDaSD_SG_OT1_ENKUlDpSJ_E_clIJNS1_IJiiEEEiS3_EEEDaSQ_:
[----:B------:R-:W-:Y:S02]  /*f5f0*/  IADD3 R3, R1, 0x1680, RZ ;  /* 0x0000168001037810 */ /* 0x000fe40007ffe0ff */
[----:B------:R-:W-:Y:S02]  /*f600*/  MOV R6, 0xf630 ;  /* 0x0000f63000067802 */ /* 0x000fe40000000f00 */
[----:B------:R-:W-:Y:S02]  /*f610*/  IADD3 R3, R3, c[0x0][0x20], RZ ;  /* 0x0000080003037a10 */ /* 0x000fe40007ffe0ff */
[----:B------:R-:W-:Y:S05]  /*f620*/  CALL.REL.NOINC `($_ZN7cutlass13device_kernelIN5flash19enable_sm80_to_sm89INS1_16FlashAttnBwdSm80INS1_25CollectiveMainloopBwdSm80ILi2ELi2EN4cute5tupleIJNS5_1CILi128EEES8_NS7_ILi64EEEEEENS_10bfloat16_tEfNS_4arch4Sm80ELb0ELb0ELb1ELb0ELb1ELb0ELb0ELb0ELi2ELi4ELi4ELi4ELb0EEENS1_24CollectiveEpilogueBwdGQAISA_fSD_Li256ELb0ELb1EEENS1_19SingleTileSchedulerILb0ELb0ELb0ELi128EEEEEEEEEvNT_6ParamsE$_ZN4cute3eso3ESOILb0ELb0EJNS_5tupleIJiiEEEiNS_1CILi0EEEEEC2ERKS3_RKiRKS5_) ;  /* 0xffff628000007944 */ /* 0x000fea0003c3ffff */
[----:B------:R2:W5:Y:S04]  /*f630*/  LDL R33, [R1+0x1688] ;  /* 0x0016880001217983 */ /* 0x0005680000100800 */
[----:B-1----:R2:W5:Y:S01]  /*f640*/  LDL.64 R2, [R1+0x1680] ;  /* 0x0016800001027983 */ /* 0x0025620000100a00 */
[----:B------:R-:W-:Y:S02]  /*f650*/  MOV R8, R72 ;  /* 0x0000004800087202 */ /* 0x000fe40000000f00 */
[----:B------:R-:W-:-:S04]  /*f660*/  MOV R9, 0x0 ;  /* 0x0000000000097802 */ /* 0x000fc80000000f00 */
[----:B------:R-:W-:Y:S05]  /*f670*/  RET.REL.NODEC R8 `(_ZN7cutlass13device_kernelIN5flash19enable_sm80_to_sm89INS1_16FlashAttnBwdSm80INS1_25CollectiveMainloopBwdSm80ILi2ELi2EN4cute5tupleIJNS5_1CILi128EEES8_NS7_ILi64EEEEEENS_10bfloat16_tEfNS_4arch4Sm80ELb0ELb0ELb1ELb0ELb1ELb0ELb0ELb0ELi2ELi4ELi4ELi4ELb0EEENS1_24CollectiveEpilogueBwdGQAISA_fSD_Li256ELb0ELb1EEENS1_19SingleTileSchedulerILb0ELb0ELb0ELi128EEEEEEEEEvNT_6ParamsE) ;  /* 0xffff098008007950 */ /* 0x000fea0003c3ffff */
        .type           $_ZN7cutlass13device_kernelIN5flash19enable_sm80_to_sm89INS1_16FlashAttnBwdSm80INS1_25CollectiveMainloopBwdSm80ILi2ELi2EN4cute5tupleIJNS5_1CILi128EEES8_NS7_ILi64EEEEEENS_10bfloat16_tEfNS_4arch4Sm80ELb0ELb0ELb1ELb0ELb1ELb0ELb0ELb0ELi2ELi4ELi4ELi4ELb0EEENS1_24CollectiveEpilogueBwdGQAISA_fSD_Li256ELb0ELb1EEENS1_19SingleTileSchedulerILb0ELb0ELb0ELi128EEEEEEEEEvNT_6ParamsE$_ZZN4cute9transformINS_5tupleIJiiiNS_1CILi0EEEEEENS1_IJNS2_ILi32EEENS2_ILi4EEENS2_ILi2EEENS2_ILi1EEEEEENS1_IJS8_S8_S8_S8_EEEZNS_7crd2crdIS4_S9_SA_EEDaRKT_RKT0_RKT1_EUlRKT_RKT0_RKT1_E_EEDaSE_SH_SK_OT2_ENKUlDpSN_E_clIJiiiS3_EEEDaSX_,@function
        .size           $_ZN7cutlass13device_kernelIN5flash19enable_sm80_to_sm89INS1_16FlashAttnBwdSm80INS1_25CollectiveMainloopBwdSm80ILi2ELi2EN4cute5tupleIJNS5_1CILi128EEES8_NS7_ILi64EEEEEENS_10bfloat16_tEfNS_4arch4Sm80ELb0ELb0ELb1ELb0ELb1ELb0ELb0ELb0ELi2ELi4ELi4ELi4ELb0EEENS1_24CollectiveEpilogueBwdGQAISA_fSD_Li256ELb0ELb1EEENS1_19SingleTileSchedulerILb0ELb0ELb0ELi128EEEEEEEEEvNT_6ParamsE$_ZZN4cute9transformINS_5tupleIJiiiNS_1CILi0EEEEEENS1_IJNS2_ILi32EEENS2_ILi4EEENS2_ILi2EEENS2_ILi1EEEEEENS1_IJS8_S8_S8_S8_EEEZNS_7crd2crdIS4_S9_SA_EEDaRKT_RKT0_RKT1_EUlRKT_RKT0_RKT1_E_EEDaSE_SH_SK_OT2_ENKUlDpSN_E_clIJiiiS3_EEEDaSX_,($_ZN7cutlass13device_kernelIN5flash19enable_sm80_to_sm89INS1_16FlashAttnBwdSm80INS1_25CollectiveMainloopBwdSm80ILi2ELi2EN4cute5tupleIJNS5_1CILi128EEES8_NS7_ILi64EEEEEENS_10bfloat16_tEfNS_4arch4Sm80ELb0ELb0ELb1ELb0ELb1ELb0ELb0ELb0ELi2ELi4ELi4ELi4ELb0EEENS1_24CollectiveEpilogueBwdGQAISA_fSD_Li256ELb0ELb1EEENS1_19SingleTileSchedulerILb0ELb0ELb0ELi128EEEEEEEEEvNT_6ParamsE$_ZZN4cuteplIJNS_1CILi0EEEEJS2_iEEEDaRKNS_15ArithmeticTupleIJDpT_EEERKNS3_IJDpT0_EEEENKUlDpRKT_E_clIJS2_iEEEDaSH_ - $_ZN7cutlass13device_kernelIN5flash19enable_sm80_to_sm89INS1_16FlashAttnBwdSm80INS1_25CollectiveMainloopBwdSm80ILi2ELi2EN4cute5tupleIJNS5_1CILi128EEES8_NS7_ILi64EEEEEENS_10bfloat16_tEfNS_4arch4Sm80ELb0ELb0ELb1ELb0ELb1ELb0ELb0ELb0ELi2ELi4ELi4ELi4ELb0EEENS1_24CollectiveEpilogueBwdGQAISA_fSD_Li256ELb0ELb1EEENS1_19SingleTileSchedulerILb0ELb0ELb0ELi128EEEEEEEEEvNT_6ParamsE$_ZZN4cute9transformINS_5tupleIJiiiNS_1CILi0EEEEEENS1_IJNS2_ILi32EEENS2_ILi4EEENS2_ILi2EEENS2_ILi1EEEEEENS1_IJS8_S8_S8_S8_EEEZNS_7crd2crdIS4_S9_SA_EEDaRKT_RKT0_RKT1_EUlRKT_RKT0_RKT1_E_EEDaSE_SH_SK_OT2_ENKUlDpSN_E_clIJiiiS3_EEEDaSX_)
$_ZN7cutlass13device_kernelIN5flash19enable_sm80_to_sm89INS1_16FlashAttnBwdSm80INS1_25CollectiveMainloopBwdSm80ILi2ELi2EN4cute5tupleIJNS5_1CILi128EEES8_NS7_ILi64EEEEEENS_10bfloat16_tEfNS_4arch4Sm80ELb0ELb0ELb1ELb0ELb1ELb0ELb0ELb0ELi2ELi4ELi4ELi4ELb0EEENS1_24CollectiveEpilogueBwdGQAISA_fSD_Li256ELb0ELb1EEENS1_19SingleTileSchedulerILb0ELb0ELb0ELi128EEEEEEEEEvNT_6ParamsE$_ZZN4cute9transformINS_5tupleIJiiiNS_1CILi0EEEEEENS1_IJNS2_ILi32EEENS2_ILi4EEENS2_ILi2EEENS2_ILi1EEEEEENS1_IJS8_S8_S8_S8_EEEZNS_7crd2crdIS4_S9_SA_EEDaRKT_RKT0_RKT1_EUlRKT_RKT0_RKT1_E_EEDaSE_SH_SK_OT2_ENKUlDpSN_E_clIJiiiS3_EEEDaSX_:
        /* <DEDUP_REMOVED lines=9> */
        .type           $_ZN7cutlass13device_kernelIN5flash19enable_sm80_to_sm89INS1_16FlashAttnBwdSm80INS1_25CollectiveMainloopBwdSm80ILi2ELi2EN4cute5tupleIJNS5_1CILi128EEES8_NS7_ILi64EEEEEENS_10bfloat16_tEfNS_4arch4Sm80ELb0ELb0ELb1ELb0ELb1ELb0ELb0ELb0ELi2ELi4ELi4ELi4ELb0EEENS1_24CollectiveEpilogueBwdGQAISA_fSD_Li256ELb0ELb1EEENS1_19SingleTileSchedulerILb0ELb0ELb0ELi128EEEEEEEEEvNT_6ParamsE$_ZZN4cuteplIJNS_1CILi0EEEEJS2_iEEEDaRKNS_15ArithmeticTupleIJDpT_EEERKNS3_IJDpT0_EEEENKUlDpRKT_E_clIJS2_iEEEDaSH_,@function
        .size           $_ZN7cutlass13device_kernelIN5flash19enable_sm80_to_sm89INS1_16FlashAttnBwdSm80INS1_25CollectiveMainloopBwdSm80ILi2ELi2EN4cute5tupleIJNS5_1CILi128EEES8_NS7_ILi64EEEEEENS_10bfloat16_tEfNS_4arch4Sm80ELb0ELb0ELb1ELb0ELb1ELb0ELb0ELb0ELi2ELi4ELi4ELi4ELb0EEENS1_24CollectiveEpilogueBwdGQAISA_fSD_Li256ELb0ELb1EEENS1_19SingleTileSchedulerILb0ELb0ELb0ELi128EEEEEEEEEvNT_6ParamsE$_ZZN4cuteplIJNS_1CILi0EEEEJS2_iEEEDaRKNS_15ArithmeticTupleIJDpT_EEERKNS3_IJDpT0_EEEENKUlDpRKT_E_clIJS2_iEEEDaSH_,($_ZN7cutlass13device_kernelIN5flash19enable_sm80_to_sm89INS1_16FlashAttnBwdSm80INS1_25CollectiveMainloopBwdSm80ILi2ELi2EN4cute5tupleIJNS5_1CILi128EEES8_NS7_ILi64EEEEEENS_10bfloat16_tEfNS_4arch4Sm80ELb0ELb0ELb1ELb0ELb1ELb0ELb0ELb0ELi2ELi4ELi4ELi4ELb0EEENS1_24CollectiveEpilogueBwdGQAISA_fSD_Li256ELb0ELb1EEENS1_19SingleTileSchedulerILb0ELb0ELb0ELi128EEEEEEEEEvNT_6ParamsE$_ZZN4cuteplIJNS_1CILi0EEES2_EJS2_iEEEDaRKNS_15ArithmeticTupleIJDpT_EEERKNS3_IJDpT0_EEEENKUlDpRKT_E_clIJS2_iEEEDaSH_ - $_ZN7cutlass13device_kernelIN5flash19enable_sm80_to_sm89INS1_16FlashAttnBwdSm80INS1_25CollectiveMainloopBwdSm80ILi2ELi2EN4cute5tupleIJNS5_1CILi128EEES8_NS7_ILi64EEEEEENS_10bfloat16_tEfNS_4arch4Sm80ELb0ELb0ELb1ELb0ELb1ELb0ELb0ELb0ELi2ELi4ELi4ELi4ELb0EEENS1_24CollectiveEpilogueBwdGQAISA_fSD_Li256ELb0ELb1EEENS1_19SingleTileSchedulerILb0ELb0ELb0ELi128EEEEEEEEEvNT_6ParamsE$_ZZN4cuteplIJNS_1CILi0EEEEJS2_iEEEDaRKNS_15ArithmeticTupleIJDpT_EEERKNS3_IJDpT0_EEEENKUlDpRKT_E_clIJS2_iEEEDaSH_)
$_ZN7cutlass13device_kernelIN5flash19enable_sm80_to_sm89INS1_16FlashAttnBwdSm80INS1_25CollectiveMainloopBwdSm80ILi2ELi2EN4cute5tupleIJNS5_1CILi128EEES8_NS7_ILi64EEEEEENS_10bfloat16_tEfNS_4arch4Sm80ELb0ELb0ELb1ELb0ELb1ELb0ELb0ELb0ELi2ELi4ELi4ELi4ELb0EEENS1_24CollectiveEpilogueBwdGQAISA_fSD_Li256ELb0ELb1EEENS1_19SingleTileSchedulerILb0ELb0ELb0ELi128EEEEEEEEEvNT_6ParamsE$_ZZN4cuteplIJNS_1CILi0EEEEJS2_iEEEDaRKNS_15ArithmeticTupleIJDpT_EEERKNS3_IJDpT0_EEEENKUlDpRKT_E_clIJS2_iEEEDaSH_:
[----:B------:R-:W-:Y:S02]  /*f710*/  IADD3 R11, R1, 0x13b8, RZ ;  /* 0x000013b8010b7810 */ /* 0x000fe40007ffe0ff */
[----:B------:R-:W-:Y:S02]  /*f720*/  MOV R6, 0xf750 ;  /* 0x0000f75000067802 */ /* 0x000fe40000000f00 */
[----:B------:R-:W-:Y:S02]  /*f730*/  IADD3 R11, R11, c[0x0][0x20], RZ ;  /* 0x000008000b0b7a10 */ /* 0x000fe40007ffe0ff */
[----:B------:R-:W-:Y:S05]  /*f740*/  CALL.REL.NOINC `($_ZN7cutlass13device_kernelIN5flash19enable_sm80_to_sm89INS1_16FlashAttnBwdSm80INS1_25CollectiveMainloopBwdSm80ILi2ELi2EN4cute5tupleIJNS5_1CILi128EEES8_NS7_ILi64EEEEEENS_10bfloat16_tEfNS_4arch4Sm80ELb0ELb0ELb1ELb0ELb1ELb0ELb0ELb0ELi2ELi4ELi4ELi4ELb0EEENS1_24CollectiveEpilogueBwdGQAISA_fSD_Li256ELb0ELb1EEENS1_19SingleTileSchedulerILb0ELb0ELb0ELi128EEEEEEEEEvNT_6ParamsE$_ZN4cute5tupleIJNS_1CILi0EEEiEEC2ERKS2_RKi) ;  /* 0xffffb02000007944 */ /* 0x000fea0003c3ffff */
[----:B------:R1:W5:Y:S01]  /*f750*/  LDL R3, [R1+0x13b8] ;  /* 0x0013b80001037983 */ /* 0x0003620000100800 */
[----:B------:R-:W-:-:S04]  /*f760*/  MOV R11, 0x0 ;  /* 0x00000000000b7802 */ /* 0x000fc80000000f00 */
[----:B------:R-:W-:Y:S05]  /*f770*/  RET.REL.NODEC R10 `(_ZN7cutlass13device_kernelIN5flash19enable_sm80_to_sm89INS1_16FlashAttnBwdSm80INS1_25CollectiveMainloopBwdSm80ILi2ELi2EN4cute5tupleIJNS5_1CILi128EEES8_NS7_ILi64EEEEEENS_10bfloat16_tEfNS_4arch4Sm80ELb0ELb0ELb1ELb0ELb1ELb0ELb0ELb0ELi2ELi4ELi4ELi4ELb0EEENS1_24CollectiveEpilogueBwdGQAISA_fSD_Li256ELb0ELb1EEENS1_19SingleTileSchedulerILb0ELb0ELb0ELi128EEEEEEEEEvNT_6ParamsE) ;  /* 0xffff08800a007950 */ /* 0x000fea0003c3ffff */
        .type           $_ZN7cutlass13device_kernelIN5flash19enable_sm80_to_sm89INS1_16FlashAttnBwdSm80INS1_25CollectiveMainloopBwdSm80ILi2ELi2EN4cute5tupleIJNS5_1CILi128EEES8_NS7_ILi64EEEEEENS_10bfloat16_tEfNS_4arch4Sm80ELb0ELb0ELb1ELb0ELb1ELb0ELb0ELb0ELi2ELi4ELi4ELi4ELb0EEENS1_24CollectiveEpilogueBwdGQAISA_fSD_Li256ELb0ELb1EEENS1_19SingleTileSchedulerILb0ELb0ELb0ELi128EEEEEEEEEvNT_6ParamsE$_ZZN4cuteplIJNS_1CILi0EEES2_EJS2_iEEEDaRKNS_15ArithmeticTupleIJDpT_EEERKNS3_IJDpT0_EEEENKUlDpRKT_E_clIJS2_iEEEDaSH_,@function
        .size           $_ZN7cutlass13device_kernelIN5flash19enable_sm80_to_sm89INS1_16FlashAttnBwdSm80INS1_25CollectiveMainloopBwdSm80ILi2ELi2EN4cute5tupleIJNS5_1CILi128EEES8_NS7_ILi64EEEEEENS_10bfloat16_tEfNS_4arch4Sm80ELb0ELb0ELb1ELb0ELb1ELb0ELb0ELb0ELi2ELi4ELi4ELi4ELb0EEENS1_24CollectiveEpilogueBwdGQAISA_fSD_Li256ELb0ELb1EEENS1_19SingleTileSchedulerILb0ELb0ELb0ELi128EEEEEEEEEvNT_6ParamsE$_ZZN4cuteplIJNS_1CILi0EEES2_EJS2_iEEEDaRKNS_15ArithmeticTupleIJDpT_EEERKNS3_IJDpT0_EEEENKUlDpRKT_E_clIJS2_iEEEDaSH_,($_ZN7cutlass13device_kernelIN5flash19enable_sm80_to_sm89INS1_16FlashAttnBwdSm80INS1_25CollectiveMainloopBwdSm80ILi2ELi2EN4cute5tupleIJNS5_1CILi128EEES8_NS7_ILi64EEEEEENS_10bfloat16_tEfNS_4arch4Sm80ELb0ELb0ELb1ELb0ELb1ELb0ELb0ELb0ELi2ELi4ELi4ELi4ELb0EEENS1_24CollectiveEpilogueBwdGQAISA_fSD_Li256ELb0ELb1EEENS1_19SingleTileSchedulerILb0ELb0ELb0ELi128EEEEEEEEEvNT_6ParamsE$_ZZN4cuteplIJNS_1CILi0EEES2_EJiEEEDaRKNS_15ArithmeticTupleIJDpT_EEERKNS3_IJDpT0_EEEENKUlDpRKT_E_clIJiS2_EEEDaSH_ - $_ZN7cutlass13device_kernelIN5flash19enable_sm80_to_sm89INS1_16FlashAttnBwdSm80INS1_25CollectiveMainloopBwdSm80ILi2ELi2EN4cute5tupleIJNS5_1CILi128EEES8_NS7_ILi64EEEEEENS_10bfloat16_tEfNS_4arch4Sm80ELb0ELb0ELb1ELb0ELb1ELb0ELb0ELb0ELi2ELi4ELi4ELi4ELb0EEENS1_24CollectiveEpilogueBwdGQAISA_fSD_Li256ELb0ELb1EEENS1_19SingleTileSchedulerILb0ELb0ELb0ELi128EEEEEEEEEvNT_6ParamsE$_ZZN4cuteplIJNS_1CILi0EEES2_EJS2_iEEEDaRKNS_15ArithmeticTupleIJDpT_EEERKNS3_IJDpT0_EEEENKUlDpRKT_E_clIJS2_iEEEDaSH_)
$_ZN7cutlass13device_kernelIN5flash19enable_sm80_to_sm89INS1_16FlashAttnBwdSm80INS1_25CollectiveMainloopBwdSm80ILi2ELi2EN4cute5tupleIJNS5_1CILi128EEES8_NS7_ILi64EEEEEENS_10bfloat16_tEfNS_4arch4Sm80ELb0ELb0ELb1ELb0ELb1ELb0ELb0ELb0ELi2ELi4ELi4ELi4ELb0EEENS1_24CollectiveEpilogueBwdGQAISA_fSD_Li256ELb0ELb1EEENS1_19SingleTileSchedulerILb0ELb0ELb0ELi128EEEEEEEEEvNT_6ParamsE$_ZZN4cuteplIJNS_1CILi0EEES2_EJS2_iEEEDaRKNS_15ArithmeticTupleIJDpT_EEERKNS3_IJDpT0_EEEENKUlDpRKT_E_clIJS2_iEEEDaSH_:
[----:B------:R-:W-:Y:S02]  /*f780*/  IADD3 R11, R1, 0x13b8, RZ ;  /* 0x000013b8010b7810 */ /* 0x000fe40007ffe0ff */
[----:B------:R-:W-:Y:S02]  /*f790*/  MOV R6, 0xf7c0 ;  /* 0x0000f7c000067802 */ /* 0x000fe40000000f00 */
[----:B------:R-:W-:Y:S02]  /*f7a0*/  IADD3 R11, R11, c[0x0][0x20], RZ ;  /* 0x000008000b0b7a10 */ /* 0x000fe40007ffe0ff */
[----:B------:R-:W-:Y:S05]  /*f7b0*/  CALL.REL.NOINC `($_ZN7cutlass13device_kernelIN5flash19enable_sm80_to_sm89INS1_16FlashAttnBwdSm80INS1_25CollectiveMainloopBwdSm80ILi2ELi2EN4cute5tupleIJNS5_1CILi128EEES8_NS7_ILi64EEEEEENS_10bfloat16_tEfNS_4arch4Sm80ELb0ELb0ELb1ELb0ELb1ELb0ELb0ELb0ELi2ELi4ELi4ELi4ELb0EEENS1_24CollectiveEpilogueBwdGQAISA_fSD_Li256ELb0ELb1EEENS1_19SingleTileSchedulerILb0ELb0ELb0ELi128EEEEEEEEEvNT_6ParamsE$_ZN4cute5tupleIJNS_1CILi0EEEiEEC2ERKS2_RKi) ;  /* 0xffffafb000007944 */ /* 0x000fea0003c3ffff */
[----:B------:R1:W5:Y:S01]  /*f7c0*/  LDL R2, [R1+0x13b8] ;  /* 0x0013b80001027983 */ /* 0x0003620000100800 */
[----:B------:R-:W-:-:S04]  /*f7d0*/  MOV R11, 0x0 ;  /* 0x00000000000b7802 */ /* 0x000fc80000000f00 */
[----:B------:R-:W-:Y:S05]  /*f7e0*/  RET.REL.NODEC R10 `(_ZN7cutlass13device_kernelIN5flash19enable_sm80_to_sm89INS1_16FlashAttnBwdSm80INS1_25CollectiveMainloopBwdSm80ILi2ELi2EN4cute5tupleIJNS5_1CILi128EEES8_NS7_ILi64EEEEEENS_10bfloat16_tEfNS_4arch4Sm80ELb0ELb0ELb1ELb0ELb1ELb0ELb0ELb0ELi2ELi4ELi4ELi4ELb0EEENS1_24CollectiveEpilogueBwdGQAISA_fSD_Li256ELb0ELb1EEENS1_19SingleTileSchedulerILb0ELb0ELb0ELi128EEEEEEEEEvNT_6ParamsE) ;  /* 0xffff08100a007950 */ /* 0x000fea0003c3ffff */
        .type           $_ZN7cutlass13device_kernelIN5flash19enable_sm80_to_sm89INS1_16FlashAttnBwdSm80INS1_25CollectiveMainloopBwdSm80ILi2ELi2EN4cute5tupleIJNS5_1CILi128EEES8_NS7_ILi64EEEEEENS_10bfloat16_tEfNS_4arch4Sm80ELb0ELb0ELb1ELb0ELb1ELb0ELb0ELb0ELi2ELi4ELi4ELi4ELb0EEENS1_24CollectiveEpilogueBwdGQAISA_fSD_Li256ELb0ELb1EEENS1_19SingleTileSchedulerILb0ELb0ELb0ELi128EEEEEEEEEvNT_6ParamsE$_ZZN4cuteplIJNS_1CILi0EEES2_EJiEEEDaRKNS_15ArithmeticTupleIJDpT_EEERKNS3_IJDpT0_EEEENKUlDpRKT_E_clIJiS2_EEEDaSH_,@function
        .size           $_ZN7cutlass13device_kernelIN5flash19enable_sm80_to_sm89INS1_16FlashAttnBwdSm80INS1_25CollectiveMainloopBwdSm80ILi2ELi2EN4cute5tupleIJNS5_1CILi128EEES8_NS7_ILi64EEEEEENS_10bfloat16_tEfNS_4arch4Sm80ELb0ELb0ELb1ELb0ELb1ELb0ELb0ELb0ELi2ELi4ELi4ELi4ELb0EEENS1_24CollectiveEpilogueBwdGQAISA_fSD_Li256ELb0ELb1EEENS1_19SingleTileSchedulerILb0ELb0ELb0ELi128EEEEEEEEEvNT_6ParamsE$_ZZN4cuteplIJNS_1CILi0EEES2_EJiEEEDaRKNS_15ArithmeticTupleIJDpT_EEERKNS3_IJDpT0_EEEENKUlDpRKT_E_clIJiS2_EEEDaSH_,($_ZN7cutlass13device_kernelIN5flash19enable_sm80_to_sm89INS1_16FlashAttnBwdSm80INS1_25CollectiveMainloopBwdSm80ILi2ELi2EN4cute5tupleIJNS5_1CILi128EEES8_NS7_ILi64EEEEEENS_10bfloat16_tEfNS_4arch4Sm80ELb0ELb0ELb1ELb0ELb1ELb0ELb0ELb0ELi2ELi4ELi4ELi4ELb0EEENS1_24CollectiveEpilogueBwdGQAISA_fSD_Li256ELb0ELb1EEENS1_19SingleTileSchedulerILb0ELb0ELb0ELi128EEEEEEEEEvNT_6ParamsE$_ZZN4cuteplIJNS_1CILi0EEES2_EJiS2_EEEDaRKNS_15ArithmeticTupleIJDpT_EEERKNS3_IJDpT0_EEEENKUlDpRKT_E_clIJiS2_EEEDaSH_ - $_ZN7cutlass13device_kernelIN5flash19enable_sm80_to_sm89INS1_16FlashAttnBwdSm80INS1_25CollectiveMainloopBwdSm80ILi2ELi2EN4cute5tupleIJNS5_1CILi128EEES8_NS7_ILi64EEEEEENS_10bfloat16_tEfNS_4arch4Sm80ELb0ELb0ELb1ELb0ELb1ELb0ELb0ELb0ELi2ELi4ELi4ELi4ELb0EEENS1_24CollectiveEpilogueBwdGQAISA_fSD_Li256ELb0ELb1EEENS1_19SingleTileSchedulerILb0ELb0ELb0ELi128EEEEEEEEEvNT_6ParamsE$_ZZN4cuteplIJNS_1CILi0EEES2_EJiEEEDaRKNS_15ArithmeticTupleIJDpT_EEERKNS3_IJDpT0_EEEENKUlDpRKT_E_clIJiS2_EEEDaSH_)
$_ZN7cutlass13device_kernelIN5flash19enable_sm80_to_sm89INS1_16FlashAttnBwdSm80INS1_25CollectiveMainloopBwdSm80ILi2ELi2EN4cute5tupleIJNS5_1CILi128EEES8_NS7_ILi64EEEEEENS_10bfloat16_tEfNS_4arch4Sm80ELb0ELb0ELb1ELb0ELb1ELb0ELb0ELb0ELi2ELi4ELi4ELi4ELb0EEENS1_24CollectiveEpilogueBwdGQAISA_fSD_Li256ELb0ELb1EEENS1_19SingleTileSchedulerILb0ELb0ELb0ELi128EEEEEEEEEvNT_6ParamsE$_ZZN4cuteplIJNS_1CILi0EEES2_EJiEEEDaRKNS_15ArithmeticTupleIJDpT_EEERKNS3_IJDpT0_EEEENKUlDpRKT_E_clIJiS2_EEEDaSH_:
[----:B------:R-:W-:Y:S02]  /*f7f0*/  IADD3 R2, R1, 0x16a8, RZ ;  /* 0x000016a801027810 */ /* 0x000fe40007ffe0ff */
[----:B------:R-:W-:Y:S02]  /*f800*/  MOV R10, 0xf830 ;  /* 0x0000f830000a7802 */ /* 0x000fe40000000f00 */
[----:B------:R-:W-:Y:S02]  /*f810*/  IADD3 R2, R2, c[0x0][0x20], RZ ;  /* 0x0000080002027a10 */ /* 0x000fe40007ffe0ff */
[----:B------:R-:W-:Y:S05]  /*f820*/  CALL.REL.NOINC `($_ZN7cutlass13device_kernelIN5flash19enable_sm80_to_sm89INS1_16FlashAttnBwdSm80INS1_25CollectiveMainloopBwdSm80ILi2ELi2EN4cute5tupleIJNS5_1CILi128EEES8_NS7_ILi64EEEEEENS_10bfloat16_tEfNS_4arch4Sm80ELb0ELb0ELb1ELb0ELb1ELb0ELb0ELb0ELi2ELi4ELi4ELi4ELb0EEENS1_24CollectiveEpilogueBwdGQAISA_fSD_Li256ELb0ELb1EEENS1_19SingleTileSchedulerILb0ELb0ELb0ELi128EEEEEEEEEvNT_6ParamsE$_ZN4cute5tupleIJiNS_1CILi0EEEEEC2ERKiRKS2_) ;  /* 0xffffb08000007944 */ /* 0x000fea0003c3ffff */
[----:B-1----:R1:W5:Y:S01]  /*f830*/  LDL R3, [R1+0x16a8] ;  /* 0x0016a80001037983 */ /* 0x0023620000100800 */
[----:B------:R-:W-:-:S04]  /*f840*/  MOV R5, 0x0 ;  /* 0x0000000000057802 */ /* 0x000fc80000000f00 */
[----:B------:R-:W-:Y:S05]  /*f850*/  RET.REL.NODEC R4 `(_ZN7cutlass13device_kernelIN5flash19enable_sm80_to_sm89INS1_16FlashAttnBwdSm80INS1_25CollectiveMainloopBwdSm80ILi2ELi2EN4cute5tupleIJNS5_1CILi128EEES8_NS7_ILi64EEEEEENS_10bfloat16_tEfNS_4arch4Sm80ELb0ELb0ELb1ELb0ELb1ELb0ELb0ELb0ELi2ELi4ELi4ELi4ELb0EEENS1_24CollectiveEpilogueBwdGQAISA_fSD_Li256ELb0ELb1EEENS1_19SingleTileSchedulerILb0ELb0ELb0ELi128EEEEEEEEEvNT_6ParamsE) ;  /* 0xffff07a004007950 */ /* 0x000fea0003c3ffff */
        .type           $_ZN7cutlass13device_kernelIN5flash19enable_sm80_to_sm89INS1_16FlashAttnBwdSm80INS1_25CollectiveMainloopBwdSm80ILi2ELi2EN4cute5tupleIJNS5_1CILi128EEES8_NS7_ILi64EEEEEENS_10bfloat16_tEfNS_4arch4Sm80ELb0ELb0ELb1ELb0ELb1ELb0ELb0ELb0ELi2ELi4ELi4ELi4ELb0EEENS1_24CollectiveEpilogueBwdGQAISA_fSD_Li256ELb0ELb1EEENS1_19SingleTileSchedulerILb0ELb0ELb0ELi128EEEEEEEEEvNT_6ParamsE$_ZZN4cuteplIJNS_1CILi0EEES2_EJiS2_EEEDaRKNS_15ArithmeticTupleIJDpT_EEERKNS3_IJDpT0_EEEENKUlDpRKT_E_clIJiS2_EEEDaSH_,@function
        .size           $_ZN7cutlass13device_kernelIN5flash19enable_sm80_to_sm89INS1_16FlashAttnBwdSm80INS1_25CollectiveMainloopBwdSm80ILi2ELi2EN4cute5tupleIJNS5_1CILi128EEES8_NS7_ILi64EEEEEENS_10bfloat16_tEfNS_4arch4Sm80ELb0ELb0ELb1ELb0ELb1ELb0ELb0ELb0ELi2ELi4ELi4ELi4ELb0EEENS1_24CollectiveEpilogueBwdGQAISA_fSD_Li256ELb0ELb1EEENS1_19SingleTileSchedulerILb0ELb0ELb0ELi128EEEEEEEEEvNT_6ParamsE$_ZZN4cuteplIJNS_1CILi0EEES2_EJiS2_EEEDaRKNS_15ArithmeticTupleIJDpT_EEERKNS3_IJDpT0_EEEENKUlDpRKT_E_clIJiS2_EEEDaSH_,($_ZN7cutlass13device_kernelIN5flash19enable_sm80_to_sm89INS1_16FlashAttnBwdSm80INS1_25CollectiveMainloopBwdSm80ILi2ELi2EN4cute5tupleIJNS5_1CILi128EEES8_NS7_ILi64EEEEEENS_10bfloat16_tEfNS_4arch4Sm80ELb0ELb0ELb1ELb0ELb1ELb0ELb0ELb0ELi2ELi4ELi4ELi4ELb0EEENS1_24CollectiveEpilogueBwdGQAISA_fSD_Li256ELb0ELb1EEENS1_19SingleTileSchedulerILb0ELb0ELb0ELi128EEEEEEEEEvNT_6ParamsE$_ZZN4cuteplIJNS_1CILi0EEES2_EJiiEEEDaRKNS_15ArithmeticTupleIJDpT_EEERKNS3_IJDpT0_EEEENKUlDpRKT_E_clIJiiEEEDaSH_ - $_ZN7cutlass13device_kernelIN5flash19enable_sm80_to_sm89INS1_16FlashAttnBwdSm80INS1_25CollectiveMainloopBwdSm80ILi2ELi2EN4cute5tupleIJNS5_1CILi128EEES8_NS7_ILi64EEEEEENS_10bfloat16_tEfNS_4arch4Sm80ELb0ELb0ELb1ELb0ELb1ELb0ELb0ELb0ELi2ELi4ELi4ELi4ELb0EEENS1_24CollectiveEpilogueBwdGQAISA_fSD_Li256ELb0ELb1EEENS1_19SingleTileSchedulerILb0ELb0ELb0ELi128EEEEEEEEEvNT_6ParamsE$_ZZN4cuteplIJNS_1CILi0EEES2_EJiS2_EEEDaRKNS_15ArithmeticTupleIJDpT_EEERKNS3_IJDpT0_EEEENKUlDpRKT_E_clIJiS2_EEEDaSH_)
$_ZN7cutlass13device_kernelIN5flash19enable_sm80_to_sm89INS1_16FlashAttnBwdSm80INS1_25CollectiveMainloopBwdSm80ILi2ELi2EN4cute5tupleIJNS5_1CILi128EEES8_NS7_ILi64EEEEEENS_10bfloat16_tEfNS_4arch4Sm80ELb0ELb0ELb1ELb0ELb1ELb0ELb0ELb0ELi2ELi4ELi4ELi4ELb0EEENS1_24CollectiveEpilogueBwdGQAISA_fSD_Li256ELb0ELb1EEENS1_19SingleTileSchedulerILb0ELb0ELb0ELi128EEEEEEEEEvNT_6ParamsE$_ZZN4cuteplIJNS_1CILi0EEES2_EJiS2_EEEDaRKNS_15ArithmeticTupleIJDpT_EEERKNS3_IJDpT0_EEEENKUlDpRKT_E_clIJiS2_EEEDaSH_:
[----:B------:R-:W-:Y:S02]  /*f860*/  IADD3 R2, R1, 0x16a8, RZ ;  /* 0x000016a801027810 */ /* 0x000fe40007ffe0ff */
[----:B------:R-:W-:Y:S02]  /*f870*/  MOV R10, 0xf8a0 ;  /* 0x0000f8a0000a7802 */ /* 0x000fe40000000f00 */
[----:B------:R-:W-:Y:S02]  /*f880*/  IADD3 R2, R2, c[0x0][0x20], RZ ;  /* 0x0000080002027a10 */ /* 0x000fe40007ffe0ff */
[----:B------:R-:W-:Y:S05]  /*f890*/  CALL.REL.NOINC `($_ZN7cutlass13device_kernelIN5flash19enable_sm80_to_sm89INS1_16FlashAttnBwdSm80INS1_25CollectiveMainloopBwdSm80ILi2ELi2EN4cute5tupleIJNS5_1CILi128EEES8_NS7_ILi64EEEEEENS_10bfloat16_tEfNS_4arch4Sm80ELb0ELb0ELb1ELb0ELb1ELb0ELb0ELb0ELi2ELi4ELi4ELi4ELb0EEENS1_24CollectiveEpilogueBwdGQAISA_fSD_Li256ELb0ELb1EEENS1_19SingleTileSchedulerILb0ELb0ELb0ELi128EEEEEEEEEvNT_6ParamsE$_ZN4cute5tupleIJiNS_1CILi0EEEEEC2ERKiRKS2_) ;  /* 0xffffb01000007944 */ /* 0x000fea0003c3ffff */
[----:B------:R2:W5:Y:S01]  /*f8a0*/  LDL R31, [R1+0x16a8] ;  /* 0x0016a800011f7983 */ /* 0x0005620000100800 */
[----:B------:R-:W-:-:S04]  /*f8b0*/  MOV R5, 0x0 ;  /* 0x0000000000057802 */ /* 0x000fc80000000f00 */
[----:B------:R-:W-:Y:S05]  /*f8c0*/  RET.REL.NODEC R4 `(_ZN7cutlass13device_kernelIN5flash19enable_sm80_to_sm89INS1_16FlashAttnBwdSm80INS1_25CollectiveMainloopBwdSm80ILi2ELi2EN4cute5tupleIJNS5_1CILi128EEES8_NS7_ILi64EEEEEENS_10bfloat16_tEfNS_4arch4Sm80ELb0ELb0ELb1ELb0ELb1ELb0ELb0ELb0ELi2ELi4ELi4ELi4ELb0EEENS1_24CollectiveEpilogueBwdGQAISA_fSD_Li256ELb0ELb1EEENS1_19SingleTileSchedulerILb0ELb0ELb0ELi128EEEEEEEEEvNT_6ParamsE) ;  /* 0xffff073004007950 */ /* 0x000fea0003c3ffff */
        .type           $_ZN7cutlass13device_kernelIN5flash19enable_sm80_to_sm89INS1_16FlashAttnBwdSm80INS1_25CollectiveMainloopBwdSm80ILi2ELi2EN4cute5tupleIJNS5_1CILi128EEES8_NS7_ILi64EEEEEENS_10bfloat16_tEfNS_4arch4Sm80ELb0ELb0ELb1ELb0ELb1ELb0ELb0ELb0ELi2ELi4ELi4ELi4ELb0EEENS1_24CollectiveEpilogueBwdGQAISA_fSD_Li256ELb0ELb1EEENS1_19SingleTileSchedulerILb0ELb0ELb0ELi128EEEEEEEEEvNT_6ParamsE$_ZZN4cuteplIJNS_1CILi0EEES2_EJiiEEEDaRKNS_15ArithmeticTupleIJDpT_EEERKNS3_IJDpT0_EEEENKUlDpRKT_E_clIJiiEEEDaSH_,@function
        .size           $_ZN7cutlass13device_kernelIN5flash19enable_sm80_to_sm89INS1_16FlashAttnBwdSm80INS1_25CollectiveMainloopBwdSm80ILi2ELi2EN4cute5tupleIJNS5_1CILi128EEES8_NS7_ILi64EEEEEENS_10bfloat16_tEfNS_4arch4Sm80ELb0ELb0ELb1ELb0ELb1ELb0ELb0ELb0ELi2ELi4ELi4ELi4ELb0EEENS1_24CollectiveEpilogueBwdGQAISA_fSD_Li256ELb0ELb1EEENS1_19SingleTileSchedulerILb0ELb0ELb0ELi128EEEEEEEEEvNT_6ParamsE$_ZZN4cuteplIJNS_1CILi0EEES2_EJiiEEEDaRKNS_15ArithmeticTupleIJDpT_EEERKNS3_IJDpT0_EEEENKUlDpRKT_E_clIJiiEEEDaSH_,($_ZN7cutlass13device_kernelIN5flash19enable_sm80_to_sm89INS1_16FlashAttnBwdSm80INS1_25CollectiveMainloopBwdSm80ILi2ELi2EN4cute5tupleIJNS5_1CILi128EEES8_NS7_ILi64EEEEEENS_10bfloat16_tEfNS_4arch4Sm80ELb0ELb0ELb1ELb0ELb1ELb0ELb0ELb0ELi2ELi4ELi4ELi4ELb0EEENS1_24CollectiveEpilogueBwdGQAISA_fSD_Li256ELb0ELb1EEENS1_19SingleTileSchedulerILb0ELb0ELb0ELi128EEEEEEEEEvNT_6ParamsE$_ZZN4cuteplIJNS_1CILi0EEEiEJS2_iEEEDaRKNS_15ArithmeticTupleIJDpT_EEERKNS3_IJDpT0_EEEENKUlDpRKT_E_clIJS2_iEEEDaSH_ - $_ZN7cutlass13device_kernelIN5flash19enable_sm80_to_sm89INS1_16FlashAttnBwdSm80INS1_25CollectiveMainloopBwdSm80ILi2ELi2EN4cute5tupleIJNS5_1CILi128EEES8_NS7_ILi64EEEEEENS_10bfloat16_tEfNS_4arch4Sm80ELb0ELb0ELb1ELb0ELb1ELb0ELb0ELb0ELi2ELi4ELi4ELi4ELb0EEENS1_24CollectiveEpilogueBwdGQAISA_fSD_Li256ELb0ELb1EEENS1_19SingleTileSchedulerILb0ELb0ELb0ELi128EEEEEEEEEvNT_6ParamsE$_ZZN4cuteplIJNS_1CILi0EEES2_EJiiEEEDaRKNS_15ArithmeticTupleIJDpT_EEERKNS3_IJDpT0_EEEENKUlDpRKT_E_clIJiiEEEDaSH_)
$_ZN7cutlass13device_kernelIN5flash19enable_sm80_to_sm89INS1_16FlashAttnBwdSm80INS1_25CollectiveMainloopBwdSm80ILi2ELi2EN4cute5tupleIJNS5_1CILi128EEES8_NS7_ILi64EEEEEENS_10bfloat16_tEfNS_4arch4Sm80ELb0ELb0ELb1ELb0ELb1ELb0ELb0ELb0ELi2ELi4ELi4ELi4ELb0EEENS1_24CollectiveEpilogueBwdGQAISA_fSD_Li256ELb0ELb1EEENS1_19SingleTileSchedulerILb0ELb0ELb0ELi128EEEEEEEEEvNT_6ParamsE$_ZZN4cuteplIJNS_1CILi0EEES2_EJiiEEEDaRKNS_15ArithmeticTupleIJDpT_EEERKNS3_IJDpT0_EEEENKUlDpRKT_E_clIJiiEEEDaSH_:
        /* <DEDUP_REMOVED lines=8> */
        .type           $_ZN7cutlass13device_kernelIN5flash19enable_sm80_to_sm89INS1_16FlashAttnBwdSm80INS1_25CollectiveMainloopBwdSm80ILi2ELi2EN4cute5tupleIJNS5_1CILi128EEES8_NS7_ILi64EEEEEENS_10bfloat16_tEfNS_4arch4Sm80ELb0ELb0ELb1ELb0ELb1ELb0ELb0ELb0ELi2ELi4ELi4ELi4ELb0EEENS1_24CollectiveEpilogueBwdGQAISA_fSD_Li256ELb0ELb1EEENS1_19SingleTileSchedulerILb0ELb0ELb0ELi128EEEEEEEEEvNT_6ParamsE$_ZZN4cuteplIJNS_1CILi0EEEiEJS2_iEEEDaRKNS_15ArithmeticTupleIJDpT_EEERKNS3_IJDpT0_EEEENKUlDpRKT_E_clIJS2_iEEEDaSH_,@function
        .size           $_ZN7cutlass13device_kernelIN5flash19enable_sm80_to_sm89INS1_16FlashAttnBwdSm80INS1_25CollectiveMainloopBwdSm80ILi2ELi2EN4cute5tupleIJNS5_1CILi128EEES8_NS7_ILi64EEEEEENS_10bfloat16_tEfNS_4arch4Sm80ELb0ELb0ELb1ELb0ELb1ELb0ELb0ELb0ELi2ELi4ELi4ELi4ELb0EEENS1_24CollectiveEpilogueBwdGQAISA_fSD_Li256ELb0ELb1EEENS1_19SingleTileSchedulerILb0ELb0ELb0ELi128EEEEEEEEEvNT_6ParamsE$_ZZN4cuteplIJNS_1CILi0EEEiEJS2_iEEEDaRKNS_15ArithmeticTupleIJDpT_EEERKNS3_IJDpT0_EEEENKUlDpRKT_E_clIJS2_iEEEDaSH_,($_ZN7cutlass13device_kernelIN5flash19enable_sm80_to_sm89INS1_16FlashAttnBwdSm80INS1_25CollectiveMainloopBwdSm80ILi2ELi2EN4cute5tupleIJNS5_1CILi128EEES8_NS7_ILi64EEEEEENS_10bfloat16_tEfNS_4arch4Sm80ELb0ELb0ELb1ELb0ELb1ELb0ELb0ELb0ELi2ELi4ELi4ELi4ELb0EEENS1_24CollectiveEpilogueBwdGQAISA_fSD_Li256ELb0ELb1EEENS1_19SingleTileSchedulerILb0ELb0ELb0ELi128EEEEEEEEEvNT_6ParamsE$_ZZN4cuteplIJNS_1CILi0EEEiEJiEEEDaRKNS_15ArithmeticTupleIJDpT_EEERKNS3_IJDpT0_EEEENKUlDpRKT_E_clIJiiEEEDaSH_ - $_ZN7cutlass13device_kernelIN5flash19enable_sm80_to_sm89INS1_16FlashAttnBwdSm80INS1_25CollectiveMainloopBwdSm80ILi2ELi2EN4cute5tupleIJNS5_1CILi128EEES8_NS7_ILi64EEEEEENS_10bfloat16_tEfNS_4arch4Sm80ELb0ELb0ELb1ELb0ELb1ELb0ELb0ELb0ELi2ELi4ELi4ELi4ELb0EEENS1_24CollectiveEpilogueBwdGQAISA_fSD_Li256ELb0ELb1EEENS1_19SingleTileSchedulerILb0ELb0ELb0ELi128EEEEEEEEEvNT_6ParamsE$_ZZN4cuteplIJNS_1CILi0EEEiEJS2_iEEEDaRKNS_15ArithmeticTupleIJDpT_EEERKNS3_IJDpT0_EEEENKUlDpRKT_E_clIJS2_iEEEDaSH_)
$_ZN7cutlass13device_kernelIN5flash19enable_sm80_to_sm89INS1_16FlashAttnBwdSm80INS1_25CollectiveMainloopBwdSm80ILi2ELi2EN4cute5tupleIJNS5_1CILi128EEES8_NS7_ILi64EEEEEENS_10bfloat16_tEfNS_4arch4Sm80ELb0ELb0ELb1ELb0ELb1ELb0ELb0ELb0ELi2ELi4ELi4ELi4ELb0EEENS1_24CollectiveEpilogueBwdGQAISA_fSD_Li256ELb0ELb1EEENS1_19SingleTileSchedulerILb0ELb0ELb0ELi128EEEEEEEEEvNT_6ParamsE$_ZZN4cuteplIJNS_1CILi0EEEiEJS2_iEEEDaRKNS_15ArithmeticTupleIJDpT_EEERKNS3_IJDpT0_EEEENKUlDpRKT_E_clIJS2_iEEEDaSH_:
[----:B------:R-:W-:Y:S02]  /*f950*/  IADD3 R11, R1, 0x13b8, RZ ;  /* 0x000013b8010b7810 */ /* 0x000fe40007ffe0ff */
[----:B------:R-:W-:Y:S02]  /*f960*/  MOV R6, 0xf990 ;  /* 0x0000f99000067802 */ /* 0x000fe40000000f00 */
[----:B------:R-:W-:Y:S02]  /*f970*/  IADD3 R11, R11, c[0x0][0x20], RZ ;  /* 0x000008000b0b7a10 */ /* 0x000fe40007ffe0ff */
[----:B------:R-:W-:Y:S05]  /*f980*/  CALL.REL.NOINC `($_ZN7cutlass13device_kernelIN5flash19enable_sm80_to_sm89INS1_16FlashAttnBwdSm80INS1_25CollectiveMainloopBwdSm80ILi2ELi2EN4cute5tupleIJNS5_1CILi128EEES8_NS7_ILi64EEEEEENS_10bfloat16_tEfNS_4arch4Sm80ELb0ELb0ELb1ELb0ELb1ELb0ELb0ELb0ELi2ELi4ELi4ELi4ELb0EEENS1_24CollectiveEpilogueBwdGQAISA_fSD_Li256ELb0ELb1EEENS1_19SingleTileSchedulerILb0ELb0ELb0ELi128EEEEEEEEEvNT_6ParamsE$_ZN4cute5tupleIJNS_1CILi0EEEiEEC2ERKS2_RKi) ;  /* 0xffffade000007944 */ /* 0x000fea0003c3ffff */
[----:B------:R1:W5:Y:S01]  /*f990*/  LDL R3, [R1+0x13b8] ;  /* 0x0013b80001037983 */ /* 0x0003620000100800 */
[----:B------:R-:W-:-:S04]  /*f9a0*/  MOV R11, 0x0 ;  /* 0x00000000000b7802 */ /* 0x000fc80000000f00 */
[----:B------:R-:W-:Y:S05]  /*f9b0*/  RET.REL.NODEC R10 `(_ZN7cutlass13device_kernelIN5flash19enable_sm80_to_sm89INS1_16FlashAttnBwdSm80INS1_25CollectiveMainloopBwdSm80ILi2ELi2EN4cute5tupleIJNS5_1CILi128EEES8_NS7_ILi64EEEEEENS_10bfloat16_tEfNS_4arch4Sm80ELb0ELb0ELb1ELb0ELb1ELb0ELb0ELb0ELi2ELi4ELi4ELi4ELb0EEENS1_24CollectiveEpilogueBwdGQAISA_fSD_Li256ELb0ELb1EEENS1_19SingleTileSchedulerILb0ELb0ELb0ELi128EEEEEEEEEvNT_6ParamsE) ;  /* 0xffff06400a007950 */ /* 0x000fea0003c3ffff */
        .type           $_ZN7cutlass13device_kernelIN5flash19enable_sm80_to_sm89INS1_16FlashAttnBwdSm80INS1_25CollectiveMainloopBwdSm80ILi2ELi2EN4cute5tupleIJNS5_1CILi128EEES8_NS7_ILi64EEEEEENS_10bfloat16_tEfNS_4arch4Sm80ELb0ELb0ELb1ELb0ELb1ELb0ELb0ELb0ELi2ELi4ELi4ELi4ELb0EEENS1_24CollectiveEpilogueBwdGQAISA_fSD_Li256ELb0ELb1EEENS1_19SingleTileSchedulerILb0ELb0ELb0ELi128EEEEEEEEEvNT_6ParamsE$_ZZN4cuteplIJNS_1CILi0EEEiEJiEEEDaRKNS_15ArithmeticTupleIJDpT_EEERKNS3_IJDpT0_EEEENKUlDpRKT_E_clIJiiEEEDaSH_,@function
        .size           $_ZN7cutlass13device_kernelIN5flash19enable_sm80_to_sm89INS1_16FlashAttnBwdSm80INS1_25CollectiveMainloopBwdSm80ILi2ELi2EN4cute5tupleIJNS5_1CILi128EEES8_NS7_ILi64EEEEEENS_10bfloat16_tEfNS_4arch4Sm80ELb0ELb0ELb1ELb0ELb1ELb0ELb0ELb0ELi2ELi4ELi4ELi4ELb0EEENS1_24CollectiveEpilogueBwdGQAISA_fSD_Li256ELb0ELb1EEENS1_19SingleTileSchedulerILb0ELb0ELb0ELi128EEEEEEEEEvNT_6ParamsE$_ZZN4cuteplIJNS_1CILi0EEEiEJiEEEDaRKNS_15ArithmeticTupleIJDpT_EEERKNS3_IJDpT0_EEEENKUlDpRKT_E_clIJiiEEEDaSH_,($_ZN7cutlass13device_kernelIN5flash19enable_sm80_to_sm89INS1_16FlashAttnBwdSm80INS1_25CollectiveMainloopBwdSm80ILi2ELi2EN4cute5tupleIJNS5_1CILi128EEES8_NS7_ILi64EEEEEENS_10bfloat16_tEfNS_4arch4Sm80ELb0ELb0ELb1ELb0ELb1ELb0ELb0ELb0ELi2ELi4ELi4ELi4ELb0EEENS1_24CollectiveEpilogueBwdGQAISA_fSD_Li256ELb0ELb1EEENS1_19SingleTileSchedulerILb0ELb0ELb0ELi128EEEEEEEEEvNT_6ParamsE$_ZZN4cuteplIJiEJNS_1CILi0EEEEEEDaRKNS_15ArithmeticTupleIJDpT_EEERKNS3_IJDpT0_EEEENKUlDpRKT_E_clIJiEEEDaSH_ - $_ZN7cutlass13device_kernelIN5flash19enable_sm80_to_sm89INS1_16FlashAttnBwdSm80INS1_25CollectiveMainloopBwdSm80ILi2ELi2EN4cute5tupleIJNS5_1CILi128EEES8_NS7_ILi64EEEEEENS_10bfloat16_tEfNS_4arch4Sm80ELb0ELb0ELb1ELb0ELb1ELb0ELb0ELb0ELi2ELi4ELi4ELi4ELb0EEENS1_24CollectiveEpilogueBwdGQAISA_fSD_Li256ELb0ELb1EEENS1_19SingleTileSchedulerILb0ELb0ELb0ELi128EEEEEEEEEvNT_6ParamsE$_ZZN4cuteplIJNS_1CILi0EEEiEJiEEEDaRKNS_15ArithmeticTupleIJDpT_EEERKNS3_IJDpT0_EEEENKUlDpRKT_E_clIJiiEEEDaSH_)
$_ZN7cutlass13device_kernelIN5flash19enable_sm80_to_sm89INS1_16FlashAttnBwdSm80INS1_25CollectiveMainloopBwdSm80ILi2ELi2EN4cute5tupleIJNS5_1CILi128EEES8_NS7_ILi64EEEEEENS_10bfloat16_tEfNS_4arch4Sm80ELb0ELb0ELb1ELb0ELb1ELb0ELb0ELb0ELi2ELi4ELi4ELi4ELb0EEENS1_24CollectiveEpilogueBwdGQAISA_fSD_Li256ELb0ELb1EEENS1_19SingleTileSchedulerILb0ELb0ELb0ELi128EEEEEEEEEvNT_6ParamsE$_ZZN4cuteplIJNS_1CILi0EEEiEJiEEEDaRKNS_15ArithmeticTupleIJDpT_EEERKNS3_IJDpT0_EEEENKUlDpRKT_E_clIJiiEEEDaSH_:
[----:B------:R-:W-:Y:S01]  /*f9c0*/  IADD3 R3, R1, 0x13b8, RZ ;  /* 0x000013b801037810 */ /* 0x000fe20007ffe0ff */
[----:B------:R-:W-:Y:S01]  /*f9d0*/  IMAD.MOV.U32 R2, RZ, RZ, R81 ;  /* 0x000000ffff027224 */ /* 0x000fe200078e0051 */
[----:B------:R-:W-:Y:S02]  /*f9e0*/  MOV R6, 0xfa10 ;  /* 0x0000fa1000067802 */ /* 0x000fe40000000f00 */
[----:B------:R-:W-:Y:S02]  /*f9f0*/  IADD3 R3, R3, c[0x0][0x20], RZ ;  /* 0x0000080003037a10 */ /* 0x000fe40007ffe0ff */
[----:B------:R-:W-:Y:S05]  /*fa00*/  CALL.REL.NOINC `($_ZN7cutlass13device_kernelIN5flash19enable_sm80_to_sm89INS1_16FlashAttnBwdSm80INS1_25CollectiveMainloopBwdSm80ILi2ELi2EN4cute5tupleIJNS5_1CILi128EEES8_NS7_ILi64EEEEEENS_10bfloat16_tEfNS_4arch4Sm80ELb0ELb0ELb1ELb0ELb1ELb0ELb0ELb0ELi2ELi4ELi4ELi4ELb0EEENS1_24CollectiveEpilogueBwdGQAISA_fSD_Li256ELb0ELb1EEENS1_19SingleTileSchedulerILb0ELb0ELb0ELi128EEEEEEEEEvNT_6ParamsE$_ZN4cute5tupleIJiiEEC2ERKiS3_) ;  /* 0xffffaee000007944 */ /* 0x000fea0003c3ffff */
[----:B------:R1:W5:Y:S01]  /*fa10*/  LDL.64 R18, [R1+0x13b8] ;  /* 0x0013b80001127983 */ /* 0x0003620000100a00 */
[----:B------:R-:W-:Y:S02]  /*fa20*/  MOV R2, R4 ;  /* 0x0000000400027202 */ /* 0x000fe40000000f00 */
[----:B------:R-:W-:-:S04]  /*fa30*/  MOV R3, 0x0 ;  /* 0x0000000000037802 */ /* 0x000fc80000000f00 */
[----:B------:R-:W-:Y:S05]  /*fa40*/  RET.REL.NODEC R2 `(_ZN7cutlass13device_kernelIN5flash19enable_sm80_to_sm89INS1_16FlashAttnBwdSm80INS1_25CollectiveMainloopBwdSm80ILi2ELi2EN4cute5tupleIJNS5_1CILi128EEES8_NS7_ILi64EEEEEENS_10bfloat16_tEfNS_4arch4Sm80ELb0ELb0ELb1ELb0ELb1ELb0ELb0ELb0ELi2ELi4ELi4ELi4ELb0EEENS1_24CollectiveEpilogueBwdGQAISA_fSD_Li256ELb0ELb1EEENS1_19SingleTileSchedulerILb0ELb0ELb0ELi128EEEEEEEEEvNT_6ParamsE) ;  /* 0xffff05b002007950 */ /* 0x000fea0003c3ffff */
        .type           $_ZN7cutlass13device_kernelIN5flash19enable_sm80_to_sm89INS1_16FlashAttnBwdSm80INS1_25CollectiveMainloopBwdSm80ILi2ELi2EN4cute5tupleIJNS5_1CILi128EEES8_NS7_ILi64EEEEEENS_10bfloat16_tEfNS_4arch4Sm80ELb0ELb0ELb1ELb0ELb1ELb0ELb0ELb0ELi2ELi4ELi4ELi4ELb0EEENS1_24CollectiveEpilogueBwdGQAISA_fSD_Li256ELb0ELb1EEENS1_19SingleTileSchedulerILb0ELb0ELb0ELi128EEEEEEEEEvNT_6ParamsE$_ZZN4cuteplIJiEJNS_1CILi0EEEEEEDaRKNS_15ArithmeticTupleIJDpT_EEERKNS3_IJDpT0_EEEENKUlDpRKT_E_clIJiEEEDaSH_,@function
        .size           $_ZN7cutlass13device_kernelIN5flash19enable_sm80_to_sm89INS1_16FlashAttnBwdSm80INS1_25CollectiveMainloopBwdSm80ILi2ELi2EN4cute5tupleIJNS5_1CILi128EEES8_NS7_ILi64EEEEEENS_10bfloat16_tEfNS_4arch4Sm80ELb0ELb0ELb1ELb0ELb1ELb0ELb0ELb0ELi2ELi4ELi4ELi4ELb0EEENS1_24CollectiveEpilogueBwdGQAISA_fSD_Li256ELb0ELb1EEENS1_19SingleTileSchedulerILb0ELb0ELb0ELi128EEEEEEEEEvNT_6ParamsE$_ZZN4cuteplIJiEJNS_1CILi0EEEEEEDaRKNS_15ArithmeticTupleIJDpT_EEERKNS3_IJDpT0_EEEENKUlDpRKT_E_clIJiEEEDaSH_,($_ZN7cutlass13device_kernelIN5flash19enable_sm80_to_sm89INS1_16FlashAttnBwdSm80INS1_25CollectiveMainloopBwdSm80ILi2ELi2EN4cute5tupleIJNS5_1CILi128EEES8_NS7_ILi64EEEEEENS_10bfloat16_tEfNS_4arch4Sm80ELb0ELb0ELb1ELb0ELb1ELb0ELb0ELb0ELi2ELi4ELi4ELi4ELb0EEENS1_24CollectiveEpilogueBwdGQAISA_fSD_Li256ELb0ELb1EEENS1_19SingleTileSchedulerILb0ELb0ELb0ELi128EEEEEEEEEvNT_6ParamsE$_ZZN4cuteplIJiEJNS_1CILi0EEEiEEEDaRKNS_15ArithmeticTupleIJDpT_EEERKNS3_IJDpT0_EEEENKUlDpRKT_E_clIJiiEEEDaSH_ - $_ZN7cutlass13device_kernelIN5flash19enable_sm80_to_sm89INS1_16FlashAttnBwdSm80INS1_25CollectiveMainloopBwdSm80ILi2ELi2EN4cute5tupleIJNS5_1CILi128EEES8_NS7_ILi64EEEEEENS_10bfloat16_tEfNS_4arch4Sm80ELb0ELb0ELb1ELb0ELb1ELb0ELb0ELb0ELi2ELi4ELi4ELi4ELb0EEENS1_24CollectiveEpilogueBwdGQAISA_fSD_Li256ELb0ELb1EEENS1_19SingleTileSchedulerILb0ELb0ELb0ELi128EEEEEEEEEvNT_6ParamsE$_ZZN4cuteplIJiEJNS_1CILi0EEEEEEDaRKNS_15ArithmeticTupleIJDpT_EEERKNS3_IJDpT0_EEEENKUlDpRKT_E_clIJiEEEDaSH_)
$_ZN7cutlass13device_kernelIN5flash19enable_sm80_to_sm89INS1_16FlashAttnBwdSm80INS1_25CollectiveMainloopBwdSm80ILi2ELi2EN4cute5tupleIJNS5_1CILi128EEES8_NS7_ILi64EEEEEENS_10bfloat16_tEfNS_4arch4Sm80ELb0ELb0ELb1ELb0ELb1ELb0ELb0ELb0ELi2ELi4ELi4ELi4ELb0EEENS1_24CollectiveEpilogueBwdGQAISA_fSD_Li256ELb0ELb1EEENS1_19SingleTileSchedulerILb0ELb0ELb0ELi128EEEEEEEEEvNT_6ParamsE$_ZZN4cuteplIJiEJNS_1CILi0EEEEEEDaRKNS_15ArithmeticTupleIJDpT_EEERKNS3_IJDpT0_EEEENKUlDpRKT_E_clIJiEEEDaSH_:
[----:B------:R-:W-:Y:S02]  /*fa50*/  IADD3 R2, R1, 0x16a8, RZ ;  /* 0x000016a801027810 */ /* 0x000fe40007ffe0ff */
[----:B------:R-:W-:Y:S02]  /*fa60*/  MOV R10, 0xfa90 ;  /* 0x0000fa90000a7802 */ /* 0x000fe40000000f00 */
[----:B------:R-:W-:Y:S02]  /*fa70*/  IADD3 R2, R2, c[0x0][0x20], RZ ;  /* 0x0000080002027a10 */ /* 0x000fe40007ffe0ff */
[----:B------:R-:W-:Y:S05]  /*fa80*/  CALL.REL.NOINC `($_ZN7cutlass13device_kernelIN5flash19enable_sm80_to_sm89INS1_16FlashAttnBwdSm80INS1_25CollectiveMainloopBwdSm80ILi2ELi2EN4cute5tupleIJNS5_1CILi128EEES8_NS7_ILi64EEEEEENS_10bfloat16_tEfNS_4arch4Sm80ELb0ELb0ELb1ELb0ELb1ELb0ELb0ELb0ELi2ELi4ELi4ELi4ELb0EEENS1_24CollectiveEpilogueBwdGQAISA_fSD_Li256ELb0ELb1EEENS1_19SingleTileSchedulerILb0ELb0ELb0ELi128EEEEEEEEEvNT_6ParamsE$_ZN4cute5tupleIJiEEC2ERKi) ;  /* 0xffffadd000007944 */ /* 0x000fea0003c3ffff */
[----:B------:R1:W5:Y:S01]  /*fa90*/  LDL R2, [R1+0x16a8] ;  /* 0x0016a80001027983 */ /* 0x0003620000100800 */
[----:B------:R-:W-:-:S04]  /*faa0*/  MOV R17, 0x0 ;  /* 0x0000000000117802 */ /* 0x000fc80000000f00 */
[----:B------:R-:W-:Y:S05]  /*fab0*/  RET.REL.NODEC R16 `(_ZN7cutlass13device_kernelIN5flash19enable_sm80_to_sm89INS1_16FlashAttnBwdSm80INS1_25CollectiveMainloopBwdSm80ILi2ELi2EN4cute5tupleIJNS5_1CILi128EEES8_NS7_ILi64EEEEEENS_10bfloat16_tEfNS_4arch4Sm80ELb0ELb0ELb1ELb0ELb1ELb0ELb0ELb0ELi2ELi4ELi4ELi4ELb0EEENS1_24CollectiveEpilogueBwdGQAISA_fSD_Li256ELb0ELb1EEENS1_19SingleTileSchedulerILb0ELb0ELb0ELi128EEEEEEEEEvNT_6ParamsE) ;  /* 0xffff054010007950 */ /* 0x000fea0003c3ffff */
        .type           $_ZN7cutlass13device_kernelIN5flash19enable_sm80_to_sm89INS1_16FlashAttnBwdSm80INS1_25CollectiveMainloopBwdSm80ILi2ELi2EN4cute5tupleIJNS5_1CILi128EEES8_NS7_ILi64EEEEEENS_10bfloat16_tEfNS_4arch4Sm80ELb0ELb0ELb1ELb0ELb1ELb0ELb0ELb0ELi2ELi4ELi4ELi4ELb0EEENS1_24CollectiveEpilogueBwdGQAISA_fSD_Li256ELb0ELb1EEENS1_19SingleTileSchedulerILb0ELb0ELb0ELi128EEEEEEEEEvNT_6ParamsE$_ZZN4cuteplIJiEJNS_1CILi0EEEiEEEDaRKNS_15ArithmeticTupleIJDpT_EEERKNS3_IJDpT0_EEEENKUlDpRKT_E_clIJiiEEEDaSH_,@function
        .size           $_ZN7cutlass13device_kernelIN5flash19enable_sm80_to_sm89INS1_16FlashAttnBwdSm80INS1_25CollectiveMainloopBwdSm80ILi2ELi2EN4cute5tupleIJNS5_1CILi128EEES8_NS7_ILi64EEEEEENS_10bfloat16_tEfNS_4arch4Sm80ELb0ELb0ELb1ELb0ELb1ELb0ELb0ELb0ELi2ELi4ELi4ELi4ELb0EEENS1_24CollectiveEpilogueBwdGQAISA_fSD_Li256ELb0ELb1EEENS1_19SingleTileSchedulerILb0ELb0ELb0ELi128EEEEEEEEEvNT_6ParamsE$_ZZN4cuteplIJiEJNS_1CILi0EEEiEEEDaRKNS_15ArithmeticTupleIJDpT_EEERKNS3_IJDpT0_EEEENKUlDpRKT_E_clIJiiEEEDaSH_,($_ZN7cutlass13device_kernelIN5flash19enable_sm80_to_sm89INS1_16FlashAttnBwdSm80INS1_25CollectiveMainloopBwdSm80ILi2ELi2EN4cute5tupleIJNS5_1CILi128EEES8_NS7_ILi64EEEEEENS_10bfloat16_tEfNS_4arch4Sm80ELb0ELb0ELb1ELb0ELb1ELb0ELb0ELb0ELi2ELi4ELi4ELi4ELb0EEENS1_24CollectiveEpilogueBwdGQAISA_fSD_Li256ELb0ELb1EEENS1_19SingleTileSchedulerILb0ELb0ELb0ELi128EEEEEEEEEvNT_6ParamsE$_ZZN4cuteplIJiiEJNS_1CILi0EEES2_EEEDaRKNS_15ArithmeticTupleIJDpT_EEERKNS3_IJDpT0_EEEENKUlDpRKT_E_clIJiiEEEDaSH_ - $_ZN7cutlass13device_kernelIN5flash19enable_sm80_to_sm89INS1_16FlashAttnBwdSm80INS1_25CollectiveMainloopBwdSm80ILi2ELi2EN4cute5tupleIJNS5_1CILi128EEES8_NS7_ILi64EEEEEENS_10bfloat16_tEfNS_4arch4Sm80ELb0ELb0ELb1ELb0ELb1ELb0ELb0ELb0ELi2ELi4ELi4ELi4ELb0EEENS1_24CollectiveEpilogueBwdGQAISA_fSD_Li256ELb0ELb1EEENS1_19SingleTileSchedulerILb0ELb0ELb0ELi128EEEEEEEEEvNT_6ParamsE$_ZZN4cuteplIJiEJNS_1CILi0EEEiEEEDaRKNS_15ArithmeticTupleIJDpT_EEERKNS3_IJDpT0_EEEENKUlDpRKT_E_clIJiiEEEDaSH_)
$_ZN7cutlass13device_kernelIN5flash19enable_sm80_to_sm89INS1_16FlashAttnBwdSm80INS1_25CollectiveMainloopBwdSm80ILi2ELi2EN4cute5tupleIJNS5_1CILi128EEES8_NS7_ILi64EEEEEENS_10bfloat16_tEfNS_4arch4Sm80ELb0ELb0ELb1ELb0ELb1ELb0ELb0ELb0ELi2ELi4ELi4ELi4ELb0EEENS1_24CollectiveEpilogueBwdGQAISA_fSD_Li256ELb0ELb1EEENS1_19SingleTileSchedulerILb0ELb0ELb0ELi128EEEEEEEEEvNT_6ParamsE$_ZZN4cuteplIJiEJNS_1CILi0EEEiEEEDaRKNS_15ArithmeticTupleIJDpT_EEERKNS3_IJDpT0_EEEENKUlDpRKT_E_clIJiiEEEDaSH_:
        /* <DEDUP_REMOVED lines=8> */
        .type           $_ZN7cutlass13device_kernelIN5flash19enable_sm80_to_sm89INS1_16FlashAttnBwdSm80INS1_25CollectiveMainloopBwdSm80ILi2ELi2EN4cute5tupleIJNS5_1CILi128EEES8_NS7_ILi64EEEEEENS_10bfloat16_tEfNS_4arch4Sm80ELb0ELb0ELb1ELb0ELb1ELb0ELb0ELb0ELi2ELi4ELi4ELi4ELb0EEENS1_24CollectiveEpilogueBwdGQAISA_fSD_Li256ELb0ELb1EEENS1_19SingleTileSchedulerILb0ELb0ELb0ELi128EEEEEEEEEvNT_6ParamsE$_ZZN4cuteplIJiiEJNS_1CILi0EEES2_EEEDaRKNS_15ArithmeticTupleIJDpT_EEERKNS3_IJDpT0_EEEENKUlDpRKT_E_clIJiiEEEDaSH_,@function
        .size           $_ZN7cutlass13device_kernelIN5flash19enable_sm80_to_sm89INS1_16FlashAttnBwdSm80INS1_25CollectiveMainloopBwdSm80ILi2ELi2EN4cute5tupleIJNS5_1CILi128EEES8_NS7_ILi64EEEEEENS_10bfloat16_tEfNS_4arch4Sm80ELb0ELb0ELb1ELb0ELb1ELb0ELb0ELb0ELi2ELi4ELi4ELi4ELb0EEENS1_24CollectiveEpilogueBwdGQAISA_fSD_Li256ELb0ELb1EEENS1_19SingleTileSchedulerILb0ELb0ELb0ELi128EEEEEEEEEvNT_6ParamsE$_ZZN4cuteplIJiiEJNS_1CILi0EEES2_EEEDaRKNS_15ArithmeticTupleIJDpT_EEERKNS3_IJDpT0_EEEENKUlDpRKT_E_clIJiiEEEDaSH_,($_ZN7cutlass13device_kernelIN5flash19enable_sm80_to_sm89INS1_16FlashAttnBwdSm80INS1_25CollectiveMainloopBwdSm80ILi2ELi2EN4cute5tupleIJNS5_1CILi128EEES8_NS7_ILi64EEEEEENS_10bfloat16_tEfNS_4arch4Sm80ELb0ELb0ELb1ELb0ELb1ELb0ELb0ELb0ELi2ELi4ELi4ELi4ELb0EEENS1_24CollectiveEpilogueBwdGQAISA_fSD_Li256ELb0ELb1EEENS1_19SingleTileSchedulerILb0ELb0ELb0ELi128EEEEEEEEEvNT_6ParamsE$_ZZN4cuteplIJiiEJiiEEEDaRKNS_15ArithmeticTupleIJDpT_EEERKNS1_IJDpT0_EEEENKUlDpRKT_E_clIJiiEEEDaSF_ - $_ZN7cutlass13device_kernelIN5flash19enable_sm80_to_sm89INS1_16FlashAttnBwdSm80INS1_25CollectiveMainloopBwdSm80ILi2ELi2EN4cute5tupleIJNS5_1CILi128EEES8_NS7_ILi64EEEEEENS_10bfloat16_tEfNS_4arch4Sm80ELb0ELb0ELb1ELb0ELb1ELb0ELb0ELb0ELi2ELi4ELi4ELi4ELb0EEENS1_24CollectiveEpilogueBwdGQAISA_fSD_Li256ELb0ELb1EEENS1_19SingleTileSchedulerILb0ELb0ELb0ELi128EEEEEEEEEvNT_6ParamsE$_ZZN4cuteplIJiiEJNS_1CILi0EEES2_EEEDaRKNS_15ArithmeticTupleIJDpT_EEERKNS3_IJDpT0_EEEENKUlDpRKT_E_clIJiiEEEDaSH_)
$_ZN7cutlass13device_kernelIN5flash19enable_sm80_to_sm89INS1_16FlashAttnBwdSm80INS1_25CollectiveMainloopBwdSm80ILi2ELi2EN4cute5tupleIJNS5_1CILi128EEES8_NS7_ILi64EEEEEENS_10bfloat16_tEfNS_4arch4Sm80ELb0ELb0ELb1ELb0ELb1ELb0ELb0ELb0ELi2ELi4ELi4ELi4ELb0EEENS1_24CollectiveEpilogueBwdGQAISA_fSD_Li256ELb0ELb1EEENS1_19SingleTileSchedulerILb0ELb0ELb0ELi128EEEEEEEEEvNT_6ParamsE$_ZZN4cuteplIJiiEJNS_1CILi0EEES2_EEEDaRKNS_15ArithmeticTupleIJDpT_EEERKNS3_IJDpT0_EEEENKUlDpRKT_E_clIJiiEEEDaSH_:
        /* <DEDUP_REMOVED lines=8> */
        .type           $_ZN7cutlass13device_kernelIN5flash19enable_sm80_to_sm89INS1_16FlashAttnBwdSm80INS1_25CollectiveMainloopBwdSm80ILi2ELi2EN4cute5tupleIJNS5_1CILi128EEES8_NS7_ILi64EEEEEENS_10bfloat16_tEfNS_4arch4Sm80ELb0ELb0ELb1ELb0ELb1ELb0ELb0ELb0ELi2ELi4ELi4ELi4ELb0EEENS1_24CollectiveEpilogueBwdGQAISA_fSD_Li256ELb0ELb1EEENS1_19SingleTileSchedulerILb0ELb0ELb0ELi128EEEEEEEEEvNT_6ParamsE$_ZZN4cuteplIJiiEJiiEEEDaRKNS_15ArithmeticTupleIJDpT_EEERKNS1_IJDpT0_EEEENKUlDpRKT_E_clIJiiEEEDaSF_,@function
        .size           $_ZN7cutlass13device_kernelIN5flash19enable_sm80_to_sm89INS1_16FlashAttnBwdSm80INS1_25CollectiveMainloopBwdSm80ILi2ELi2EN4cute5tupleIJNS5_1CILi128EEES8_NS7_ILi64EEEEEENS_10bfloat16_tEfNS_4arch4Sm80ELb0ELb0ELb1ELb0ELb1ELb0ELb0ELb0ELi2ELi4ELi4ELi4ELb0EEENS1_24CollectiveEpilogueBwdGQAISA_fSD_Li256ELb0ELb1EEENS1_19SingleTileSchedulerILb0ELb0ELb0ELi128EEEEEEEEEvNT_6ParamsE$_ZZN4cuteplIJiiEJiiEEEDaRKNS_15ArithmeticTupleIJDpT_EEERKNS1_IJDpT0_EEEENKUlDpRKT_E_clIJiiEEEDaSF_,($_ZN7cutlass13device_kernelIN5flash19enable_sm80_to_sm89INS1_16FlashAttnBwdSm80INS1_25CollectiveMainloopBwdSm80ILi2ELi2EN4cute5tupleIJNS5_1CILi128EEES8_NS7_ILi64EEEEEENS_10bfloat16_tEfNS_4arch4Sm80ELb0ELb0ELb1ELb0ELb1ELb0ELb0ELb0ELi2ELi4ELi4ELi4ELb0EEENS1_24CollectiveEpilogueBwdGQAISA_fSD_Li256ELb0ELb1EEENS1_19SingleTileSchedulerILb0ELb0ELb0ELi128EEEEEEEEEvNT_6ParamsE$_ZZN5flash25CollectiveMainloopBwdSm80ILi2ELi2EN4cute5tupleIJNS1_1CILi128EEES4_NS3_ILi64EEEEEEN7cutlass10bfloat16_tEfNS7_4arch4Sm80ELb0ELb0ELb1ELb0ELb1ELb0ELb0ELb0ELi2ELi4ELi4ELi4ELb0EE3mmaINS_16FlashAttnBwdSm80ISB_NS_24CollectiveEpilogueBwdGQAIS6_fSA_Li256ELb0ELb1EEENS_19SingleTileSchedulerILb0ELb0ELb0ELi128EEEE13SharedStorageENS1_6TensorINS1_11ArrayEngineIfLm32EEENS1_6LayoutINS2_IJNS2_IJNS3_ILi2EEESO_EEESO_NS3_ILi4EEEEEENS2_IJNS2_IJNS3_ILi1EEESO_EEESQ_NS3_ILi8EEEEEEEEEEEEbRKNSB_6ParamsERT0_S12_iNS2_IJiiiEEERT_ENKUlRT_iE_clINSK_INSL_IfLm64EEENSN_INS2_IJSP_SO_SU_EEESV_EEEEEEDaS17_i - $_ZN7cutlass13device_kernelIN5flash19enable_sm80_to_sm89INS1_16FlashAttnBwdSm80INS1_25CollectiveMainloopBwdSm80ILi2ELi2EN4cute5tupleIJNS5_1CILi128EEES8_NS7_ILi64EEEEEENS_10bfloat16_tEfNS_4arch4Sm80ELb0ELb0ELb1ELb0ELb1ELb0ELb0ELb0ELi2ELi4ELi4ELi4ELb0EEENS1_24CollectiveEpilogueBwdGQAISA_fSD_Li256ELb0ELb1EEENS1_19SingleTileSchedulerILb0ELb0ELb0ELi128EEEEEEEEEvNT_6ParamsE$_ZZN4cuteplIJiiEJiiEEEDaRKNS_15ArithmeticTupleIJDpT_EEERKNS1_IJDpT0_EEEENKUlDpRKT_E_clIJiiEEEDaSF_)
$_ZN7cutlass13device_kernelIN5flash19enable_sm80_to_sm89INS1_16FlashAttnBwdSm80INS1_25CollectiveMainloopBwdSm80ILi2ELi2EN4cute5tupleIJNS5_1CILi128EEES8_NS7_ILi64EEEEEENS_10bfloat16_tEfNS_4arch4Sm80ELb0ELb0ELb1ELb0ELb1ELb0ELb0ELb0ELi2ELi4ELi4ELi4ELb0EEENS1_24CollectiveEpilogueBwdGQAISA_fSD_Li256ELb0ELb1EEENS1_19SingleTileSchedulerILb0ELb0ELb0ELi128EEEEEEEEEvNT_6ParamsE$_ZZN4cuteplIJiiEJiiEEEDaRKNS_15ArithmeticTupleIJDpT_EEERKNS1_IJDpT0_EEEENKUlDpRKT_E_clIJiiEEEDaSF_:
        /* <DEDUP_REMOVED lines=8> */
        .type           $_ZN7cutlass13device_kernelIN5flash19enable_sm80_to_sm89INS1_16FlashAttnBwdSm80INS1_25CollectiveMainloopBwdSm80ILi2ELi2EN4cute5tupleIJNS5_1CILi128EEES8_NS7_ILi64EEEEEENS_10bfloat16_tEfNS_4arch4Sm80ELb0ELb0ELb1ELb0ELb1ELb0ELb0ELb0ELi2ELi4ELi4ELi4ELb0EEENS1_24CollectiveEpilogueBwdGQAISA_fSD_Li256ELb0ELb1EEENS1_19SingleTileSchedulerILb0ELb0ELb0ELi128EEEEEEEEEvNT_6ParamsE$_ZZN5flash25CollectiveMainloopBwdSm80ILi2ELi2EN4cute5tupleIJNS1_1CILi128EEES4_NS3_ILi64EEEEEEN7cutlass10bfloat16_tEfNS7_4arch4Sm80ELb0ELb0ELb1ELb0ELb1ELb0ELb0ELb0ELi2ELi4ELi4ELi4ELb0EE3mmaINS_16FlashAttnBwdSm80ISB_NS_24CollectiveEpilogueBwdGQAIS6_fSA_Li256ELb0ELb1EEENS_19SingleTileSchedulerILb0ELb0ELb0ELi128EEEE13SharedStorageENS1_6TensorINS1_11ArrayEngineIfLm32EEENS1_6LayoutINS2_IJNS2_IJNS3_ILi2EEESO_EEESO_NS3_ILi4EEEEEENS2_IJNS2_IJNS3_ILi1EEESO_EEESQ_NS3_ILi8EEEEEEEEEEEEbRKNSB_6ParamsERT0_S12_iNS2_IJiiiEEERT_ENKUlRT_iE_clINSK_INSL_IfLm64EEENSN_INS2_IJSP_SO_SU_EEESV_EEEEEEDaS17_i,@function
        .size           $_ZN7cutlass13device_kernelIN5flash19enable_sm80_to_sm89INS1_16FlashAttnBwdSm80INS1_25CollectiveMainloopBwdSm80ILi2ELi2EN4cute5tupleIJNS5_1CILi128EEES8_NS7_ILi64EEEEEENS_10bfloat16_tEfNS_4arch4Sm80ELb0ELb0ELb1ELb0ELb1ELb0ELb0ELb0ELi2ELi4ELi4ELi4ELb0EEENS1_24CollectiveEpilogueBwdGQAISA_fSD_Li256ELb0ELb1EEENS1_19SingleTileSchedulerILb0ELb0ELb0ELi128EEEEEEEEEvNT_6ParamsE$_ZZN5flash25CollectiveMainloopBwdSm80ILi2ELi2EN4cute5tupleIJNS1_1CILi128EEES4_NS3_ILi64EEEEEEN7cutlass10bfloat16_tEfNS7_4arch4Sm80ELb0ELb0ELb1ELb0ELb1ELb0ELb0ELb0ELi2ELi4ELi4ELi4ELb0EE3mmaINS_16FlashAttnBwdSm80ISB_NS_24CollectiveEpilogueBwdGQAIS6_fSA_Li256ELb0ELb1EEENS_19SingleTileSchedulerILb0ELb0ELb0ELi128EEEE13SharedStorageENS1_6TensorINS1_11ArrayEngineIfLm32EEENS1_6LayoutINS2_IJNS2_IJNS3_ILi2EEESO_EEESO_NS3_ILi4EEEEEENS2_IJNS2_IJNS3_ILi1EEESO_EEESQ_NS3_ILi8EEEEEEEEEEEEbRKNSB_6ParamsERT0_S12_iNS2_IJiiiEEERT_ENKUlRT_iE_clINSK_INSL_IfLm64EEENSN_INS2_IJSP_SO_SU_EEESV_EEEEEEDaS17_i,($_ZN7cutlass13device_kernelIN5flash19enable_sm80_to_sm89INS1_16FlashAttnBwdSm80INS1_25CollectiveMainloopBwdSm80ILi2ELi2EN4cute5tupleIJNS5_1CILi128EEES8_NS7_ILi64EEEEEENS_10bfloat16_tEfNS_4arch4Sm80ELb0ELb0ELb1ELb0ELb1ELb0ELb0ELb0ELi2ELi4ELi4ELi4ELb0EEENS1_24CollectiveEpilogueBwdGQAISA_fSD_Li256ELb0ELb1EEENS1_19SingleTileSchedulerILb0ELb0ELb0ELi128EEEEEEEEEvNT_6ParamsE$_ZZN5flash25CollectiveMainloopBwdSm80ILi2ELi2EN4cute5tupleIJNS1_1CILi128EEES4_NS3_ILi64EEEEEEN7cutlass10bfloat16_tEfNS7_4arch4Sm80ELb0ELb0ELb1ELb0ELb1ELb0ELb0ELb0ELi2ELi4ELi4ELi4ELb0EE3mmaINS_16FlashAttnBwdSm80ISB_NS_24CollectiveEpilogueBwdGQAIS6_fSA_Li256ELb0ELb1EEENS_19SingleTileSchedulerILb0ELb0ELb0ELi128EEEE13SharedStorageENS1_6TensorINS1_11ArrayEngineIfLm32EEENS1_6LayoutINS2_IJNS2_IJNS3_ILi2EEESO_EEESO_NS3_ILi4EEEEEENS2_IJNS2_IJNS3_ILi1EEESO_EEESQ_NS3_ILi8EEEEEEEEEEEEbRKNSB_6ParamsERT0_S12_iNS2_IJiiiEEERT_ENKUliT_E_clIZSC_ISJ_SX_EbS10_S12_S12_iS13_S15_EUlRS16_iE_EEDaiS16_ - $_ZN7cutlass13device_kernelIN5flash19enable_sm80_to_sm89INS1_16FlashAttnBwdSm80INS1_25CollectiveMainloopBwdSm80ILi2ELi2EN4cute5tupleIJNS5_1CILi128EEES8_NS7_ILi64EEEEEENS_10bfloat16_tEfNS_4arch4Sm80ELb0ELb0ELb1ELb0ELb1ELb0ELb0ELb0ELi2ELi4ELi4ELi4ELb0EEENS1_24CollectiveEpilogueBwdGQAISA_fSD_Li256ELb0ELb1EEENS1_19SingleTileSchedulerILb0ELb0ELb0ELi128EEEEEEEEEvNT_6ParamsE$_ZZN5flash25CollectiveMainloopBwdSm80ILi2ELi2EN4cute5tupleIJNS1_1CILi128EEES4_NS3_ILi64EEEEEEN7cutlass10bfloat16_tEfNS7_4arch4Sm80ELb0ELb0ELb1ELb0ELb1ELb0ELb0ELb0ELi2ELi4ELi4ELi4ELb0EE3mmaINS_16FlashAttnBwdSm80ISB_NS_24CollectiveEpilogueBwdGQAIS6_fSA_Li256ELb0ELb1EEENS_19SingleTileSchedulerILb0ELb0ELb0ELi128EEEE13SharedStorageENS1_6TensorINS1_11ArrayEngineIfLm32EEENS1_6LayoutINS2_IJNS2_IJNS3_ILi2EEESO_EEESO_NS3_ILi4EEEEEENS2_IJNS2_IJNS3_ILi1EEESO_EEESQ_NS3_ILi8EEEEEEEEEEEEbRKNSB_6ParamsERT0_S12_iNS2_IJiiiEEERT_ENKUlRT_iE_clINSK_INSL_IfLm64EEENSN_INS2_IJSP_SO_SU_EEESV_EEEEEEDaS17_i)
$_ZN7cutlass13device_kernelIN5flash19enable_sm80_to_sm89INS1_16FlashAttnBwdSm80INS1_25CollectiveMainloopBwdSm80ILi2ELi2EN4cute5tupleIJNS5_1CILi128EEES8_NS7_ILi64EEEEEENS_10bfloat16_tEfNS_4arch4Sm80ELb0ELb0ELb1ELb0ELb1ELb0ELb0ELb0ELi2ELi4ELi4ELi4ELb0EEENS1_24CollectiveEpilogueBwdGQAISA_fSD_Li256ELb0ELb1EEENS1_19SingleTileSchedulerILb0ELb0ELb0ELi128EEEEEEEEEvNT_6ParamsE$_ZZN5flash25CollectiveMainloopBwdSm80ILi2ELi2EN4cute5tupleIJNS1_1CILi128EEES4_NS3_ILi64EEEEEEN7cutlass10bfloat16_tEfNS7_4arch4Sm80ELb0ELb0ELb1ELb0ELb1ELb0ELb0ELb0ELi2ELi4ELi4ELi4ELb0EE3mmaINS_16FlashAttnBwdSm80ISB_NS_24CollectiveEpilogueBwdGQAIS6_fSA_Li256ELb0ELb1EEENS_19SingleTileSchedulerILb0ELb0ELb0ELi128EEEE13SharedStorageENS1_6TensorINS1_11ArrayEngineIfLm32EEENS1_6LayoutINS2_IJNS2_IJNS3_ILi2EEESO_EEESO_NS3_ILi4EEEEEENS2_IJNS2_IJNS3_ILi1EEESO_EEESQ_NS3_ILi8EEEEEEEEEEEEbRKNSB_6ParamsERT0_S12_iNS2_IJiiiEEERT_ENKUlRT_iE_clINSK_INSL_IfLm64EEENSN_INS2_IJSP_SO_SU_EEESV_EEEEEEDaS17_i:
        /* <DEDUP_REMOVED lines=12> */
[----:B-1---5:R-:W-:Y:S05]  /*fd00*/  CALL.REL.NOINC `($_ZN7cutlass13device_kernelIN5flash19enable_sm80_to_sm89INS1_16FlashAttnBwdSm80INS1_25CollectiveMainloopBwdSm80ILi2ELi2EN4cute5tupleIJNS5_1CILi128EEES8_NS7_ILi64EEEEEENS_10bfloat16_tEfNS_4arch4Sm80ELb0ELb0ELb1ELb0ELb1ELb0ELb0ELb0ELi2ELi4ELi4ELi4ELb0EEENS1_24CollectiveEpilogueBwdGQAISA_fSD_Li256ELb0ELb1EEENS1_19SingleTileSchedulerILb0ELb0ELb0ELi128EEEEEEEEEvNT_6ParamsE$_ZZN4cute7idx2crdIiNS_5tupleIJNS_1CILi32EEENS2_ILi4EEENS2_ILi2EEENS2_ILi1EEEEEENS1_IJS6_S3_NS2_ILi128EEENS2_ILi0EEEEEEEEDaRKT_RKT0_RKT1_ENKUlRKT_RKT0_E_clIS3_S6_EEDaSM_SP_) ;  /* 0xfffff5a000007944 */ /* 0x022fea0003c3ffff */
[----:B------:R-:W-:Y:S02]  /*fd10*/  MOV R6, 0xfd30 ;  /* 0x0000fd3000067802 */ /* 0x000fe40000000f00 */
[----:B------:R-:W-:Y:S05]  /*fd20*/  CALL.REL.NOINC `($_ZN7cutlass13device_kernelIN5flash19enable_sm80_to_sm89INS1_16FlashAttnBwdSm80INS1_25CollectiveMainloopBwdSm80ILi2ELi2EN4cute5tupleIJNS5_1CILi128EEES8_NS7_ILi64EEEEEENS_10bfloat16_tEfNS_4arch4Sm80ELb0ELb0ELb1ELb0ELb1ELb0ELb0ELb0ELi2ELi4ELi4ELi4ELb0EEENS1_24CollectiveEpilogueBwdGQAISA_fSD_Li256ELb0ELb1EEENS1_19SingleTileSchedulerILb0ELb0ELb0ELi128EEEEEEEEEvNT_6ParamsE$_ZZN4cute7idx2crdIiNS_5tupleIJNS_1CILi32EEENS2_ILi4EEENS2_ILi2EEENS2_ILi1EEEEEENS1_IJS6_S3_NS2_ILi128EEENS2_ILi0EEEEEEEEDaRKT_RKT0_RKT1_ENKUlRKT_RKT0_E_clIS4_S3_EEDaSM_SP_) ;  /* 0xfffff5f000007944 */ /* 0x000fea0003c3ffff */
[----:B------:R1:W-:Y:S01]  /*fd30*/  STL [R1+0x1388], R8 ;  /* 0x0013880801007387 */ /* 0x0003e20000100800 */
[----:B------:R-:W-:-:S03]  /*fd40*/  MOV R6, 0xfd60 ;  /* 0x0000fd6000067802 */ /* 0x000fc60000000f00 */
[----:B-1----:R-:W-:Y:S05]  /*fd50*/  CALL.REL.NOINC `($_ZN7cutlass13device_kernelIN5flash19enable_sm80_to_sm89INS1_16FlashAttnBwdSm80INS1_25CollectiveMainloopBwdSm80ILi2ELi2EN4cute5tupleIJNS5_1CILi128EEES8_NS7_ILi64EEEEEENS_10bfloat16_tEfNS_4arch4Sm80ELb0ELb0ELb1ELb0ELb1ELb0ELb0ELb0ELi2ELi4ELi4ELi4ELb0EEENS1_24CollectiveEpilogueBwdGQAISA_fSD_Li256ELb0ELb1EEENS1_19SingleTileSchedulerILb0ELb0ELb0ELi128EEEEEEEEEvNT_6ParamsE$_ZZN4cute7idx2crdIiNS_5tupleIJNS_1CILi32EEENS2_ILi4EEENS2_ILi2EEENS2_ILi1EEEEEENS1_IJS6_S3_NS2_ILi128EEENS2_ILi0EEEEEEEEDaRKT_RKT0_RKT1_ENKUlRKT_RKT0_E_clIS5_S8_EEDaSM_SP_) ;  /* 0xfffff66000007944 */ /* 0x002fea0003c3ffff */
[----:B------:R1:W-:Y:S01]  /*fd60*/  STL [R1+0x1394], R2 ;  /* 0x0013940201007387 */ /* 0x0003e20000100800 */
[----:B------:R-:W-:-:S03]  /*fd70*/  MOV R6, 0xfd90 ;  /* 0x0000fd9000067802 */ /* 0x000fc60000000f00 */
[----:B-1----:R-:W-:Y:S05]  /*fd80*/  CALL.REL.NOINC `($_ZN7cutlass13device_kernelIN5flash19enable_sm80_to_sm89INS1_16FlashAttnBwdSm80INS1_25CollectiveMainloopBwdSm80ILi2ELi2EN4cute5tupleIJNS5_1CILi128EEES8_NS7_ILi64EEEEEENS_10bfloat16_tEfNS_4arch4Sm80ELb0ELb0ELb1ELb0ELb1ELb0ELb0ELb0ELi2ELi4ELi4ELi4ELb0EEENS1_24CollectiveEpilogueBwdGQAISA_fSD_Li256ELb0ELb1EEENS1_19SingleTileSchedulerILb0ELb0ELb0ELi128EEEEEEEEEvNT_6ParamsE$_ZZN4cute9transformINS_5tupleIJNS_1CILi32EEENS2_ILi4EEENS2_ILi2EEENS2_ILi1EEEEEENS1_IJS6_S3_NS2_ILi128EEENS2_ILi0EEEEEEZNS_7idx2crdIiS7_SA_EEDaRKT_RKT0_RKT1_EUlRKT_RKT0_E_EEDaSE_SH_OSI_ENKUlDpSN_E_clIJiiiS9_EEEDaST_) ;  /* 0xfffff75000007944 */ /* 0x002fea0003c3ffff */
[----:B------:R-:W-:Y:S02]  /*fd90*/  MOV R6, 0xfdb0 ;  /* 0x0000fdb000067802 */ /* 0x000fe40000000f00 */
[----:B--2--5:R-:W-:Y:S05]  /*fda0*/  CALL.REL.NOINC `($_ZN7cutlass13device_kernelIN5flash19enable_sm80_to_sm89INS1_16FlashAttnBwdSm80INS1_25CollectiveMainloopBwdSm80ILi2ELi2EN4cute5tupleIJNS5_1CILi128EEES8_NS7_ILi64EEEEEENS_10bfloat16_tEfNS_4arch4Sm80ELb0ELb0ELb1ELb0ELb1ELb0ELb0ELb0ELi2ELi4ELi4ELi4ELb0EEENS1_24CollectiveEpilogueBwdGQAISA_fSD_Li256ELb0ELb1EEENS1_19SingleTileSchedulerILb0ELb0ELb0ELi128EEEEEEEEEvNT_6ParamsE$_ZZN4cute7crd2crdINS_5tupleIJiiiNS_1CILi0EEEEEENS1_IJNS2_ILi32EEENS2_ILi4EEENS2_ILi2EEENS2_ILi1EEEEEENS1_IJS8_S8_S8_S8_EEEEEDaRKT_RKT0_RKT1_ENKUlRKT_RKT0_RKT1_E_clIiS5_S8_EEDaSM_SP_SS_) ;  /* 0xffffea8000007944 */ /* 0x024fea0003c3ffff */
[----:B------:R-:W-:Y:S02]  /*fdb0*/  MOV R10, R2 ;  /* 0x00000002000a7202 */ /* 0x000fe40000000f00 */
[----:B------:R-:W-:Y:S02]  /*fdc0*/  MOV R2, 0xfde0 ;  /* 0x0000fde000027802 */ /* 0x000fe40000000f00 */
[----:B------:R-:W-:Y:S05]  /*fdd0*/  CALL.REL.NOINC `($_ZN7cutlass13device_kernelIN5flash19enable_sm80_to_sm89INS1_16FlashAttnBwdSm80INS1_25CollectiveMainloopBwdSm80ILi2ELi2EN4cute5tupleIJNS5_1CILi128EEES8_NS7_ILi64EEEEEENS_10bfloat16_tEfNS_4arch4Sm80ELb0ELb0ELb1ELb0ELb1ELb0ELb0ELb0ELi2ELi4ELi4ELi4ELb0EEENS1_24CollectiveEpilogueBwdGQAISA_fSD_Li256ELb0ELb1EEENS1_19SingleTileSchedulerILb0ELb0ELb0ELi128EEEEEEEEEvNT_6ParamsE$_ZZN4cute7crd2crdINS_5tupleIJiiiNS_1CILi0EEEEEENS1_IJNS2_ILi32EEENS2_ILi4EEENS2_ILi2EEENS2_ILi1EEEEEENS1_IJS8_S8_S8_S8_EEEEEDaRKT_RKT0_RKT1_ENKUlRKT_RKT0_RKT1_E_clIiS6_S8_EEDaSM_SP_SS_) ;  /* 0xffffea8000007944 */ /* 0x000fea0003c3ffff */
[----:B------:R1:W-:Y:S01]  /*fde0*/  STL [R1+0x1388], R3 ;  /* 0x0013880301007387 */ /* 0x0003e20000100800 */
[----:B------:R-:W-:-:S03]  /*fdf0*/  MOV R2, 0xfe10 ;  /* 0x0000fe1000027802 */ /* 0x000fc60000000f00 */
[----:B-1----:R-:W-:Y:S05]  /*fe00*/  CALL.REL.NOINC `($_ZN7cutlass13device_kernelIN5flash19enable_sm80_to_sm89INS1_16FlashAttnBwdSm80INS1_25CollectiveMainloopBwdSm80ILi2ELi2EN4cute5tupleIJNS5_1CILi128EEES8_NS7_ILi64EEEEEENS_10bfloat16_tEfNS_4arch4Sm80ELb0ELb0ELb1ELb0ELb1ELb0ELb0ELb0ELi2ELi4ELi4ELi4ELb0EEENS1_24CollectiveEpilogueBwdGQAISA_fSD_Li256ELb0ELb1EEENS1_19SingleTileSchedulerILb0ELb0ELb0ELi128EEEEEEEEEvNT_6ParamsE$_ZZN4cute7crd2crdINS_5tupleIJiiiNS_1CILi0EEEEEENS1_IJNS2_ILi32EEENS2_ILi4EEENS2_ILi2EEENS2_ILi1EEEEEENS1_IJS8_S8_S8_S8_EEEEEDaRKT_RKT0_RKT1_ENKUlRKT_RKT0_RKT1_E_clIiS7_S8_EEDaSM_SP_SS_) ;  /* 0xffffea8000007944 */ /* 0x002fea0003c3ffff */
[----:B------:R1:W-:Y:S01]  /*fe10*/  STL [R1+0x1394], R5 ;  /* 0x0013940501007387 */ /* 0x0003e20000100800 */
[----:B------:R-:W-:-:S03]  /*fe20*/  MOV R6, 0xfe40 ;  /* 0x0000fe4000067802 */ /* 0x000fc60000000f00 */
[----:B-1----:R-:W-:Y:S05]  /*fe30*/  CALL.REL.NOINC `($_ZN7cutlass13device_kernelIN5flash19enable_sm80_to_sm89INS1_16FlashAttnBwdSm80INS1_25CollectiveMainloopBwdSm80ILi2ELi2EN4cute5tupleIJNS5_1CILi128EEES8_NS7_ILi64EEEEEENS_10bfloat16_tEfNS_4arch4Sm80ELb0ELb0ELb1ELb0ELb1ELb0ELb0ELb0ELi2ELi4ELi4ELi4ELb0EEENS1_24CollectiveEpilogueBwdGQAISA_fSD_Li256ELb0ELb1EEENS1_19SingleTileSchedulerILb0ELb0ELb0ELi128EEEEEEEEEvNT_6ParamsE$_ZZN4cute9transformINS_5tupleIJiiiNS_1CILi0EEEEEENS1_IJNS2_ILi32EEENS2_ILi4EEENS2_ILi2EEENS2_ILi1EEEEEENS1_IJS8_S8_S8_S8_EEEZNS_7crd2crdIS4_S9_SA_EEDaRKT_RKT0_RKT1_EUlRKT_RKT0_RKT1_E_EEDaSE_SH_SK_OT2_ENKUlDpSN_E_clIJiiiS3_EEEDaSX_) ;  /* 0xfffff84000007944 */ /* 0x002fea0003c3ffff */
[----:B-----5:R1:W-:Y:S01]  /*fe40*/  STL [R1+0x13a8], R8 ;  /* 0x0013a80801007387 */ /* 0x0203e20000100800 */
[----:B------:R-:W-:Y:S01]  /*fe50*/  IADD3 R15, R7, 0x30, RZ ;  /* 0x00000030070f7810 */ /* 0x000fe20007ffe0ff */
[----:B------:R-:W-:Y:S01]  /*fe60*/  IMAD.MOV.U32 R5, RZ, RZ, R2 ;  /* 0x000000ffff057224 */ /* 0x000fe200078e0002 */
[----:B------:R-:W-:Y:S01]  /*fe70*/  MOV R6, 0xfec0 ;  /* 0x0000fec000067802 */ /* 0x000fe20000000f00 */
[----:B------:R1:W-:Y:S01]  /*fe80*/  STL.U8 [R1+0x139c], RZ ;  /* 0x00139cff01007387 */ /* 0x0003e20000100000 */
[----:B------:R-:W-:-:S03]  /*fe90*/  IMAD.MOV.U32 R17, RZ, RZ, RZ ;  /* 0x000000ffff117224 */ /* 0x000fc600078e00ff */
[----:B------:R1:W-:Y:S04]  /*fea0*/  STL.64 [R1+0x13a0], R2 ;  /* 0x0013a00201007387 */ /* 0x0003e80000100a00 */
[----:B-12---:R-:W-:Y:S05]  /*feb0*/  CALL.REL.NOINC `($_ZN7cutlass13device_kernelIN5flash19enable_sm80_to_sm89INS1_16FlashAttnBwdSm80INS1_25CollectiveMainloopBwdSm80ILi2ELi2EN4cute5tupleIJNS5_1CILi128EEES8_NS7_ILi64EEEEEENS_10bfloat16_tEfNS_4arch4Sm80ELb0ELb0ELb1ELb0ELb1ELb0ELb0ELb0ELi2ELi4ELi4ELi4ELb0EEENS1_24CollectiveEpilogueBwdGQAISA_fSD_Li256ELb0ELb1EEENS1_19SingleTileSchedulerILb0ELb0ELb0ELi128EEEEEEEEEvNT_6ParamsE$_ZN4cute3eso3ESOILb1ELb0EJNS_6LayoutINS_5tupleIJNS3_IJNS3_IJNS_1CILi4EEENS4_ILi8EEEEEENS3_IJS5_NS4_ILi2EEEEEEEEENS3_IJNS3_IJS8_S8_EEENS3_IJS8_S6_EEEEEEEEENS3_IJNS3_IJNS3_IJNS_11ScaledBasisIS8_JLi1EEEENSF_INS4_ILi1EEEJLi0EEEEEEENS3_IJNSF_INS4_ILi16EEEJLi0EEEENSF_IS6_JLi1EEEEEEEEEENS3_IJNS3_IJNSF_ISH_JLi1EEEENSF_IS6_JLi0EEEEEEENS3_IJNSF_INS4_ILi64EEEJLi0EEEENSF_ISK_JLi1EEEEEEEEEEEEEEENS_10ViewEngineINS_23ArithmeticTupleIteratorINS_15ArithmeticTupleIJNS4_ILi0EEES12_EEEEEEEEEC2ERKSY_RKS15_) ;  /* 0xffff8a4000007944 */ /* 0x006fea0003c3ffff */
[----:B------:R-:W-:Y:S01]  /*fec0*/  IMAD.MOV.U32 R10, RZ, RZ, R3 ;  /* 0x000000ffff0a7224 */ /* 0x000fe200078e0003 */
[----:B-1----:R-:W-:Y:S01]  /*fed0*/  IADD3 R2, R7, 0x28, RZ ;  /* 0x0000002807027810 */ /* 0x002fe20007ffe0ff */
[----:B------:R-:W-:Y:S01]  /*fee0*/  IMAD.MOV.U32 R3, RZ, RZ, R81 ;  /* 0x000000ffff037224 */ /* 0x000fe200078e0051 */
[----:B------:R-:W-:Y:S02]  /*fef0*/  MOV R8, 0xff10 ;  /* 0x0000ff1000087802 */ /* 0x000fe40000000f00 */
[----:B------:R-:W-:Y:S05]  /*ff00*/  CALL.REL.NOINC `($_ZN7cutlass13device_kernelIN5flash19enable_sm80_to_sm89INS1_16FlashAttnBwdSm80INS1_25CollectiveMainloopBwdSm80ILi2ELi2EN4cute5tupleIJNS5_1CILi128EEES8_NS7_ILi64EEEEEENS_10bfloat16_tEfNS_4arch4Sm80ELb0ELb0ELb1ELb0ELb1ELb0ELb0ELb0ELi2ELi4ELi4ELi4ELb0EEENS1_24CollectiveEpilogueBwdGQAISA_fSD_Li256ELb0ELb1EEENS1_19SingleTileSchedulerILb0ELb0ELb0ELi128EEEEEEEEEvNT_6ParamsE$_ZN4cute3eso3ESOILb0ELb0EJiiEEC2ERKiS4_) ;  /* 0xffff650000007944 */ /* 0x000fea0003c3ffff */
[----:B-1----:R-:W2:Y:S01]  /*ff10*/  LDL.64 R2, [R1+0x1388] ;  /* 0x0013880001027983 */ /* 0x002ea20000100a00 */
[----:B------:R-:W-:-:S03]  /*ff20*/  MOV R6, 0xff60 ;  /* 0x0000ff6000067802 */ /* 0x000fc60000000f00 */
[----:B--2---:R1:W-:Y:S04]  /*ff30*/  STL [R1+0x1394], R2 ;  /* 0x0013940201007387 */ /* 0x0043e80000100800 */
[----:B------:R1:W-:Y:S02]  /*ff40*/  STL [R1+0x1398], R3 ;  /* 0x0013980301007387 */ /* 0x0003e40000100800 */
[----:B-1----:R-:W-:Y:S05]  /*ff50*/  CALL.REL.NOINC `($_ZN7cutlass13device_kernelIN5flash19enable_sm80_to_sm89INS1_16FlashAttnBwdSm80INS1_25CollectiveMainloopBwdSm80ILi2ELi2EN4cute5tupleIJNS5_1CILi128EEES8_NS7_ILi64EEEEEENS_10bfloat16_tEfNS_4arch4Sm80ELb0ELb0ELb1ELb0ELb1ELb0ELb0ELb0ELi2ELi4ELi4ELi4ELb0EEENS1_24CollectiveEpilogueBwdGQAISA_fSD_Li256ELb0ELb1EEENS1_19SingleTileSchedulerILb0ELb0ELb0ELi128EEEEEEEEEvNT_6ParamsE$_ZN4cute3eso3ESOILb0ELb0EJiNS_5tupleIJiiEEEEEC2ERKiRKS3_) ;  /* 0xffff641000007944 */ /* 0x002fea0003c3ffff */
[----:B-1----:R1:W5:Y:S04]  /*ff60*/  LDL R5, [R1+0x1390] ;  /* 0x0013900001057983 */ /* 0x0023680000100800 */
[----:B------:R1:W5:Y:S01]  /*ff70*/  LDL.64 R2, [R1+0x1388] ;  /* 0x0013880001027983 */ /* 0x0003620000100a00 */
[----:B------:R-:W-:-:S03]  /*ff80*/  MOV R6, 0xffa0 ;  /* 0x0000ffa000067802 */ /* 0x000fc60000000f00 */
[----:B-1---5:R-:W-:Y:S05]  /*ff90*/  CALL.REL.NOINC `($_ZN7cutlass13device_kernelIN5flash19enable_sm80_to_sm89INS1_16FlashAttnBwdSm80INS1_25CollectiveMainloopBwdSm80ILi2ELi2EN4cute5tupleIJNS5_1CILi128EEES8_NS7_ILi64EEEEEENS_10bfloat16_tEfNS_4arch4Sm80ELb0ELb0ELb1ELb0ELb1ELb0ELb0ELb0ELi2ELi4ELi4ELi4ELb0EEENS1_24CollectiveEpilogueBwdGQAISA_fSD_Li256ELb0ELb1EEENS1_19SingleTileSchedulerILb0ELb0ELb0ELi128EEEEEEEEEvNT_6ParamsE$_ZN4cute3eso3ESOILb0ELb1EJNS_5tupleIJiNS2_IJiiEEEEEENS2_IJNS_10UnderscoreENS2_IJS5_S5_EEEEEEEEC2ERKS4_RKS7_) ;  /* 0xffff6a4000007944 */ /* 0x022fea0003c3ffff */
        /* <DEDUP_REMOVED lines=10> */
[----:B-1---5:R-:W-:Y:S05]  /*10040*/  CALL.REL.NOINC `($_ZN7cutlass13device_kernelIN5flash19enable_sm80_to_sm89INS1_16FlashAttnBwdSm80INS1_25CollectiveMainloopBwdSm80ILi2ELi2EN4cute5tupleIJNS5_1CILi128EEES8_NS7_ILi64EEEEEENS_10bfloat16_tEfNS_4arch4Sm80ELb0ELb0ELb1ELb0ELb1ELb0ELb0ELb0ELi2ELi4ELi4ELi4ELb0EEENS1_24CollectiveEpilogueBwdGQAISA_fSD_Li256ELb0ELb1EEENS1_19SingleTileSchedulerILb0ELb0ELb0ELi128EEEEEEEEEvNT_6ParamsE$_ZN4cute5tupleIJiEEC2ERKi) ;  /* 0xffffa81000007944 */ /* 0x022fea0003c3ffff */
[----:B------:R1:W5:Y:S01]  /*10050*/  LDL R6, [R1+0x1388] ;  /* 0x0013880001067983 */ /* 0x0003620000100800 */
[----:B------:R-:W-:Y:S01]  /*10060*/  IMAD.MOV.U32 R3, RZ, RZ, R4 ;  /* 0x000000ffff037224 */ /* 0x000fe200078e0004 */
[----:B------:R-:W-:Y:S02]  /*10070*/  MOV R2, R81 ;  /* 0x0000005100027202 */ /* 0x000fe40000000f00 */
        /* <DEDUP_REMOVED lines=9> */
[----:B------:R-:W-:-:S02]  /*10110*/  MOV R6, 0x10130 ;  /* 0x0001013000067802 */ /* 0x000fc40000000f00 */
[----:B-1---5:R-:W-:Y:S05]  /*10120*/  CALL.REL.NOINC `($_ZN7cutlass13device_kernelIN5flash19enable_sm80_to_sm89INS1_16FlashAttnBwdSm80INS1_25CollectiveMainloopBwdSm80ILi2ELi2EN4cute5tupleIJNS5_1CILi128EEES8_NS7_ILi64EEEEEENS_10bfloat16_tEfNS_4arch4Sm80ELb0ELb0ELb1ELb0ELb1ELb0ELb0ELb0ELi2ELi4ELi4ELi4ELb0EEENS1_24CollectiveEpilogueBwdGQAISA_fSD_Li256ELb0ELb1EEENS1_19SingleTileSchedulerILb0ELb0ELb0ELi128EEEEEEEEEvNT_6ParamsE$_ZN4cute5tupleIJNS_1CILi0EEEiEEC2ERKS2_RKi) ;  /* 0xffffa64000007944 */ /* 0x022fea0003c3ffff */
[----:B------:R1:W5:Y:S01]  /*10130*/  LDL R52, [R1+0x1388] ;  /* 0x0013880001347983 */ /* 0x0003620000100800 */
[----:B------:R-:W-:Y:S01]  /*10140*/  IMAD.MOV.U32 R3, RZ, RZ, R4 ;  /* 0x000000ffff037224 */ /* 0x000fe200078e0004 */
[----:B------:R-:W-:-:S02]  /*10150*/  MOV R2, R7 ;  /* 0x0000000700027202 */ /* 0x000fc40000000f00 */
[----:B------:R-:W-:Y:S02]  /*10160*/  MOV R10, 0x10180 ;  /* 0x00010180000a7802 */ /* 0x000fe40000000f00 */
[----:B-1---5:R-:W-:Y:S05]  /*10170*/  CALL.REL.NOINC `($_ZN7cutlass13device_kernelIN5flash19enable_sm80_to_sm89INS1_16FlashAttnBwdSm80INS1_25CollectiveMainloopBwdSm80ILi2ELi2EN4cute5tupleIJNS5_1CILi128EEES8_NS7_ILi64EEEEEENS_10bfloat16_tEfNS_4arch4Sm80ELb0ELb0ELb1ELb0ELb1ELb0ELb0ELb0ELi2ELi4ELi4ELi4ELb0EEENS1_24CollectiveEpilogueBwdGQAISA_fSD_Li256ELb0ELb1EEENS1_19SingleTileSchedulerILb0ELb0ELb0ELi128EEEEEEEEEvNT_6ParamsE$_ZN4cute5tupleIJiEEC2ERKi) ;  /* 0xffffa6e000007944 */ /* 0x022fea0003c3ffff */
[----:B------:R1:W5:Y:S01]  /*10180*/  LDL R3, [R1+0x1380] ;  /* 0x0013800001037983 */ /* 0x0003620000100800 */
[----:B------:R-:W-:Y:S02]  /*10190*/  MOV R2, R81 ;  /* 0x0000005100027202 */ /* 0x000fe40000000f00 */
[----:B------:R-:W-:Y:S02]  /*101a0*/  MOV R10, 0x101c0 ;  /* 0x000101c0000a7802 */ /* 0x000fe40000000f00 */
[----:B-1---5:R-:W-:Y:S05]  /*101b0*/  CALL.REL.NOINC `($_ZN7cutlass13device_kernelIN5flash19enable_sm80_to_sm89INS1_16FlashAttnBwdSm80INS1_25CollectiveMainloopBwdSm80ILi2ELi2EN4cute5tupleIJNS5_1CILi128EEES8_NS7_ILi64EEEEEENS_10bfloat16_tEfNS_4arch4Sm80ELb0ELb0ELb1ELb0ELb1ELb0ELb0ELb0ELi2ELi4ELi4ELi4ELb0EEENS1_24CollectiveEpilogueBwdGQAISA_fSD_Li256ELb0ELb1EEENS1_19SingleTileSchedulerILb0ELb0ELb0ELi128EEEEEEEEEvNT_6ParamsE$_ZN4cute5tupleIJiEEC2ERKi) ;  /* 0xffffa6a000007944 */ /* 0x022fea0003c3ffff */
[----:B------:R1:W5:Y:S01]  /*101c0*/  LDL R3, [R1+0x1388] ;  /* 0x0013880001037983 */ /* 0x0003620000100800 */
[----:B------:R-:W-:Y:S02]  /*101d0*/  MOV R2, R81 ;  /* 0x0000005100027202 */ /* 0x000fe40000000f00 */
[----:B------:R-:W-:Y:S02]  /*101e0*/  MOV R6, 0x10200 ;  /* 0x0001020000067802 */ /* 0x000fe40000000f00 */
[----:B-1---5:R-:W-:Y:S05]  /*101f0*/  CALL.REL.NOINC `($_ZN7cutlass13device_kernelIN5flash19enable_sm80_to_sm89INS1_16FlashAttnBwdSm80INS1_25CollectiveMainloopBwdSm80ILi2ELi2EN4cute5tupleIJNS5_1CILi128EEES8_NS7_ILi64EEEEEENS_10bfloat16_tEfNS_4arch4Sm80ELb0ELb0ELb1ELb0ELb1ELb0ELb0ELb0ELi2ELi4ELi4ELi4ELb0EEENS1_24CollectiveEpilogueBwdGQAISA_fSD_Li256ELb0ELb1EEENS1_19SingleTileSchedulerILb0ELb0ELb0ELi128EEEEEEEEEvNT_6ParamsE$_ZN4cute3eso3ESOILb0ELb1EJiNS_1CILi0EEEEEC2ERKiRKS3_) ;  /* 0xffff69f000007944 */ /* 0x022fea0003c3ffff */
[----:B------:R2:W5:Y:S01]  /*10200*/  LDL R10, [R1+0x1388] ;  /* 0x00138800010a7983 */ /* 0x0005620000100800 */
[----:B------:R-:W-:-:S03]  /*10210*/  MOV R4, 0x10240 ;  /* 0x0001024000047802 */ /* 0x000fc60000000f00 */
[----:B------:R2:W-:Y:S04]  /*10220*/  STL [R1+0x1388], R52 ;  /* 0x0013883401007387 */ /* 0x0005e80000100800 */
[----:B-12--5:R-:W-:Y:S05]  /*10230*/  CALL.REL.NOINC `($_ZN7cutlass13device_kernelIN5flash19enable_sm80_to_sm89INS1_16FlashAttnBwdSm80INS1_25CollectiveMainloopBwdSm80ILi2ELi2EN4cute5tupleIJNS5_1CILi128EEES8_NS7_ILi64EEEEEENS_10bfloat16_tEfNS_4arch4Sm80ELb0ELb0ELb1ELb0ELb1ELb0ELb0ELb0ELi2ELi4ELi4ELi4ELb0EEENS1_24CollectiveEpilogueBwdGQAISA_fSD_Li256ELb0ELb1EEENS1_19SingleTileSchedulerILb0ELb0ELb0ELi128EEEEEEEEEvNT_6ParamsE$_ZZN4cuteplIJNS_1CILi0EEEiEJiEEEDaRKNS_15ArithmeticTupleIJDpT_EEERKNS3_IJDpT0_EEEENKUlDpRKT_E_clIJiiEEEDaSH_) ;  /* 0xfffff78000007944 */ /* 0x026fea0003c3ffff */
[----:B------:R-:W-:Y:S01]  /*10240*/  IMAD.SHL.U32 R3, R5, 0x10, RZ ;  /* 0x0000001005037824 */ /* 0x000fe200078e00ff */
[----:B------:R-:W-:Y:S02]  /*10250*/  MOV R2, R81 ;  /* 0x0000005100027202 */ /* 0x000fe40000000f00 */
[----:B------:R-:W-:Y:S02]  /*10260*/  MOV R10, 0x10280 ;  /* 0x00010280000a7802 */ /* 0x000fe40000000f00 */
[----:B-1---5:R-:W-:Y:S05]  /*10270*/  CALL.REL.NOINC `($_ZN7cutlass13device_kernelIN5flash19enable_sm80_to_sm89INS1_16FlashAttnBwdSm80INS1_25CollectiveMainloopBwdSm80ILi2ELi2EN4cute5tupleIJNS5_1CILi128EEES8_NS7_ILi64EEEEEENS_10bfloat16_tEfNS_4arch4Sm80ELb0ELb0ELb1ELb0ELb1ELb0ELb0ELb0ELi2ELi4ELi4ELi4ELb0EEENS1_24CollectiveEpilogueBwdGQAISA_fSD_Li256ELb0ELb1EEENS1_19SingleTileSchedulerILb0ELb0ELb0ELi128EEEEEEEEEvNT_6ParamsE$_ZN4cute5tupleIJiEEC2ERKi) ;  /* 0xffffa5e000007944 */ /* 0x022fea0003c3ffff */
[----:B------:R1:W5:Y:S01]  /*10280*/  LDL R4, [R1+0x1388] ;  /* 0x0013880001047983 */ /* 0x0003620000100800 */
[----:B------:R-:W-:Y:S01]  /*10290*/  IMAD.SHL.U32 R3, R50, 0x8, RZ ;  /* 0x0000000832037824 */ /* 0x000fe200078e00ff */
        /* <DEDUP_REMOVED lines=20> */
[----:B-1---5:R-:W-:Y:S05]  /*103e0*/  CALL.REL.NOINC `($_ZN7cutlass13device_kernelIN5flash19enable_sm80_to_sm89INS1_16FlashAttnBwdSm80INS1_25CollectiveMainloopBwdSm80ILi2ELi2EN4cute5tupleIJNS5_1CILi128EEES8_NS7_ILi64EEEEEENS_10bfloat16_tEfNS_4arch4Sm80ELb0ELb0ELb1ELb0ELb1ELb0ELb0ELb0ELi2ELi4ELi4ELi4ELb0EEENS1_24CollectiveEpilogueBwdGQAISA_fSD_Li256ELb0ELb1EEENS1_19SingleTileSchedulerILb0ELb0ELb0ELi128EEEEEEEEEvNT_6ParamsE$_ZN4cute5tupleIJNS_1CILi0EEEiEEC2ERKS2_RKi) ;  /* 0xffffa38000007944 */ /* 0x022fea0003c3ffff */
[----:B------:R1:W5:Y:S01]  /*103f0*/  LDL R50, [R1+0x1388] ;  /* 0x0013880001327983 */ /* 0x0003620000100800 */
[----:B------:R-:W-:Y:S01]  /*10400*/  IMAD.MOV.U32 R3, RZ, RZ, R4 ;  /* 0x000000ffff037224 */ /* 0x000fe200078e0004 */
[----:B------:R-:W-:Y:S02]  /*10410*/  MOV R2, R81 ;  /* 0x0000005100027202 */ /* 0x000fe40000000f00 */
[----:B------:R-:W-:-:S02]  /*10420*/  MOV R6, 0x10440 ;  /* 0x0001044000067802 */ /* 0x000fc40000000f00 */
[----:B-1---5:R-:W-:Y:S05]  /*10430*/  CALL.REL.NOINC `($_ZN7cutlass13device_kernelIN5flash19enable_sm80_to_sm89INS1_16FlashAttnBwdSm80INS1_25CollectiveMainloopBwdSm80ILi2ELi2EN4cute5tupleIJNS5_1CILi128EEES8_NS7_ILi64EEEEEENS_10bfloat16_tEfNS_4arch4Sm80ELb0ELb0ELb1ELb0ELb1ELb0ELb0ELb0ELi2ELi4ELi4ELi4ELb0EEENS1_24CollectiveEpilogueBwdGQAISA_fSD_Li256ELb0ELb1EEENS1_19SingleTileSchedulerILb0ELb0ELb0ELi128EEEEEEEEEvNT_6ParamsE$_ZN4cute3eso3ESOILb0ELb1EJiNS_1CILi0EEEEEC2ERKiRKS3_) ;  /* 0xffff67b000007944 */ /* 0x022fea0003c3ffff */
[----:B------:R2:W5:Y:S01]  /*10440*/  LDL R10, [R1+0x1388] ;  /* 0x00138800010a7983 */ /* 0x0005620000100800 */
[----:B------:R-:W-:-:S02]  /*10450*/  MOV R11, R81 ;  /* 0x00000051000b7202 */ /* 0x000fc40000000f00 */
[----:B------:R-:W-:Y:S01]  /*10460*/  MOV R86, 0x10490 ;  /* 0x0001049000567802 */ /* 0x000fe20000000f00 */
[----:B------:R2:W-:Y:S04]  /*10470*/  STL [R1+0x1388], R50 ;  /* 0x0013883201007387 */ /* 0x0005e80000100800 */
[----:B-12--5:R-:W-:Y:S05]  /*10480*/  CALL.REL.NOINC `($_ZN7cutlass13device_kernelIN5flash19enable_sm80_to_sm89INS1_16FlashAttnBwdSm80INS1_25CollectiveMainloopBwdSm80ILi2ELi2EN4cute5tupleIJNS5_1CILi128EEES8_NS7_ILi64EEEEEENS_10bfloat16_tEfNS_4arch4Sm80ELb0ELb0ELb1ELb0ELb1ELb0ELb0ELb0ELi2ELi4ELi4ELi4ELb0EEENS1_24CollectiveEpilogueBwdGQAISA_fSD_Li256ELb0ELb1EEENS1_19SingleTileSchedulerILb0ELb0ELb0ELi128EEEEEEEEEvNT_6ParamsE$_ZZN4cuteplIJiEJNS_1CILi0EEEiEEEDaRKNS_15ArithmeticTupleIJDpT_EEERKNS3_IJDpT0_EEEENKUlDpRKT_E_clIJiiEEEDaSH_) ;  /* 0xfffff63000007944 */ /* 0x026fea0003c3ffff */
[----:B-----5:R-:W-:Y:S01]  /*10490*/  IMAD.IADD R6, R3, 0x1, R19 ;  /* 0x0000000103067824 */ /* 0x020fe200078e0213 */
[----:B------:R-:W-:Y:S02]  /*104a0*/  IADD3 R10, R18, R2, RZ ;  /* 0x00000002120a7210 */ /* 0x000fe40007ffe0ff */
[----:B------:R-:W-:Y:S02]  /*104b0*/  MOV R4, 0x104e0 ;  /* 0x000104e000047802 */ /* 0x000fe40000000f00 */
[----:B------:R2:W-:Y:S04]  /*104c0*/  STL [R1+0x1388], R6 ;  /* 0x0013880601007387 */ /* 0x0005e80000100800 */
[----:B-12---:R-:W-:Y:S05]  /*104d0*/  CALL.REL.NOINC `($_ZN7cutlass13device_kernelIN5flash19enable_sm80_to_sm89INS1_16FlashAttnBwdSm80INS1_25CollectiveMainloopBwdSm80ILi2ELi2EN4cute5tupleIJNS5_1CILi128EEES8_NS7_ILi64EEEEEENS_10bfloat16_tEfNS_4arch4Sm80ELb0ELb0ELb1ELb0ELb1ELb0ELb0ELb0ELi2ELi4ELi4ELi4ELb0EEENS1_24CollectiveEpilogueBwdGQAISA_fSD_Li256ELb0ELb1EEENS1_19SingleTileSchedulerILb0ELb0ELb0ELi128EEEEEEEEEvNT_6ParamsE$_ZZN4cuteplIJiiEJiiEEEDaRKNS_15ArithmeticTupleIJDpT_EEERKNS1_IJDpT0_EEEENKUlDpRKT_E_clIJiiEEEDaSF_) ;  /* 0xfffff6e000007944 */ /* 0x006fea0003c3ffff */
[----:B-----5:R2:W-:Y:S01]  /*104e0*/  STL [R1+0x1388], R11 ;  /* 0x0013880b01007387 */ /* 0x0205e20000100800 */
[----:B------:R-:W-:-:S03]  /*104f0*/  MOV R4, 0x10510 ;  /* 0x0001051000047802 */ /* 0x000fc60000000f00 */
[----:B-12---:R-:W-:Y:S05]  /*10500*/  CALL.REL.NOINC `($_ZN7cutlass13device_kernelIN5flash19enable_sm80_to_sm89INS1_16FlashAttnBwdSm80INS1_25CollectiveMainloopBwdSm80ILi2ELi2EN4cute5tupleIJNS5_1CILi128EEES8_NS7_ILi64EEEEEENS_10bfloat16_tEfNS_4arch4Sm80ELb0ELb0ELb1ELb0ELb1ELb0ELb0ELb0ELi2ELi4ELi4ELi4ELb0EEENS1_24CollectiveEpilogueBwdGQAISA_fSD_Li256ELb0ELb1EEENS1_19SingleTileSchedulerILb0ELb0ELb0ELi128EEEEEEEEEvNT_6ParamsE$_ZZN4cuteplIJiiEJNS_1CILi0EEES2_EEEDaRKNS_15ArithmeticTupleIJDpT_EEERKNS3_IJDpT0_EEEENKUlDpRKT_E_clIJiiEEEDaSH_) ;  /* 0xfffff63000007944 */ /* 0x006fea0003c3ffff */
[----:B------:R-:W-:Y:S02]  /*10510*/  MOV R6, 0x10530 ;  /* 0x0001053000067802 */ /* 0x000fe40000000f00 */
[----:B-1---5:R-:W-:Y:S05]  /*10520*/  CALL.REL.NOINC `($_ZN7cutlass13device_kernelIN5flash19enable_sm80_to_sm89INS1_16FlashAttnBwdSm80INS1_25CollectiveMainloopBwdSm80ILi2ELi2EN4cute5tupleIJNS5_1CILi128EEES8_NS7_ILi64EEEEEENS_10bfloat16_tEfNS_4arch4Sm80ELb0ELb0ELb1ELb0ELb1ELb0ELb0ELb0ELi2ELi4ELi4ELi4ELb0EEENS1_24CollectiveEpilogueBwdGQAISA_fSD_Li256ELb0ELb1EEENS1_19SingleTileSchedulerILb0ELb0ELb0ELi128EEEEEEEEEvNT_6ParamsE$_ZN4cute3eso3ESOILb1ELb0EJNS_6LayoutINS_5tupleIJNS3_IJNS_1CILi2EEES5_EEES5_NS4_ILi8EEEEEENS3_IJNS3_IJNS_11ScaledBasisINS4_ILi1EEEJLi1EEEENS9_IS7_JLi0EEEEEEENS9_INS4_ILi64EEEJLi0EEEENS9_INS4_ILi16EEEJLi1EEEEEEEEENS_15ArithmeticTupleIJiiEEEEEC2ERKSJ_RKSL_) ;  /* 0xffff8cc000007944 */ /* 0x022fea0003c3ffff */
[----:B------:R-:W2:Y:S01]  /*10530*/  LDL.64 R10, [R1+0x1388] ;  /* 0x00138800010a7983 */ /* 0x000ea20000100a00 */
[----:B-1----:R-:W-:-:S03]  /*10540*/  MOV R4, 0x10570 ;  /* 0x0001057000047802 */ /* 0x002fc60000000f00 */
[----:B--2---:R1:W-:Y:S04]  /*10550*/  STL [R1+0x1388], R11 ;  /* 0x0013880b01007387 */ /* 0x0043e80000100800 */
[----:B-1----:R-:W-:Y:S05]  /*10560*/  CALL.REL.NOINC `($_ZN7cutlass13device_kernelIN5flash19enable_sm80_to_sm89INS1_16FlashAttnBwdSm80INS1_25CollectiveMainloopBwdSm80ILi2ELi2EN4cute5tupleIJNS5_1CILi128EEES8_NS7_ILi64EEEEEENS_10bfloat16_tEfNS_4arch4Sm80ELb0ELb0ELb1ELb0ELb1ELb0ELb0ELb0ELi2ELi4ELi4ELi4ELb0EEENS1_24CollectiveEpilogueBwdGQAISA_fSD_Li256ELb0ELb1EEENS1_19SingleTileSchedulerILb0ELb0ELb0ELi128EEEEEEEEEvNT_6ParamsE$_ZZN4cuteplIJNS_1CILi0EEES2_EJiiEEEDaRKNS_15ArithmeticTupleIJDpT_EEERKNS3_IJDpT0_EEEENKUlDpRKT_E_clIJiiEEEDaSH_) ;  /* 0xfffff36000007944 */ /* 0x002fea0003c3ffff */
[----:B------:R-:W-:Y:S02]  /*10570*/  MOV R6, 0x10590 ;  /* 0x0001059000067802 */ /* 0x000fe40000000f00 */
[----:B-1---5:R-:W-:Y:S05]  /*10580*/  CALL.REL.NOINC `($_ZN7cutlass13device_kernelIN5flash19enable_sm80_to_sm89INS1_16FlashAttnBwdSm80INS1_25CollectiveMainloopBwdSm80ILi2ELi2EN4cute5tupleIJNS5_1CILi128EEES8_NS7_ILi64EEEEEENS_10bfloat16_tEfNS_4arch4Sm80ELb0ELb0ELb1ELb0ELb1ELb0ELb0ELb0ELi2ELi4ELi4ELi4ELb0EEENS1_24CollectiveEpilogueBwdGQAISA_fSD_Li256ELb0ELb1EEENS1_19SingleTileSchedulerILb0ELb0ELb0ELi128EEEEEEEEEvNT_6ParamsE$_ZN4cute3eso3ESOILb1ELb0EJNS_6LayoutINS_5tupleIJNS3_IJNS_1CILi2EEES5_EEES5_NS4_ILi8EEEEEENS3_IJNS3_IJNS_11ScaledBasisINS4_ILi1EEEJLi1EEEENS9_IS7_JLi0EEEEEEENS9_INS4_ILi64EEEJLi0EEEENS9_INS4_ILi16EEEJLi1EEEEEEEEENS_10ViewEngineINS_23ArithmeticTupleIteratorINS_15ArithmeticTupleIJiiEEEEEEEEEC2ERKSJ_RKSP_) ;  /* 0xffff8c0000007944 */ /* 0x022fea0003c3ffff */
[----:B-1----:R1:W5:Y:S01]  /*10590*/  LDL.64 R2, [R1+0x1388] ;  /* 0x0013880001027983 */ /* 0x0023620000100a00 */
[----:B------:R-:W-:Y:S01]  /*105a0*/  IMAD.MOV.U32 R52, RZ, RZ, R46 ;  /* 0x000000ffff347224 */ /* 0x000fe200078e002e */
[----:B------:R-:W-:Y:S02]  /*105b0*/  MOV R53, R47 ;  /* 0x0000002f00357202 */ /* 0x000fe40000000f00 */
[----:B------:R-:W-:Y:S02]  /*105c0*/  MOV R6, 0x105e0 ;  /* 0x000105e000067802 */ /* 0x000fe40000000f00 */
[----:B-1---5:R-:W-:Y:S05]  /*105d0*/  CALL.REL.NOINC `($_ZN7cutlass13device_kernelIN5flash19enable_sm80_to_sm89INS1_16FlashAttnBwdSm80INS1_25CollectiveMainloopBwdSm80ILi2ELi2EN4cute5tupleIJNS5_1CILi128EEES8_NS7_ILi64EEEEEENS_10bfloat16_tEfNS_4arch4Sm80ELb0ELb0ELb1ELb0ELb1ELb0ELb0ELb0ELi2ELi4ELi4ELi4ELb0EEENS1_24CollectiveEpilogueBwdGQAISA_fSD_Li256ELb0ELb1EEENS1_19SingleTileSchedulerILb0ELb0ELb0ELi128EEEEEEEEEvNT_6ParamsE$_ZN4cute3eso3ESOILb1ELb0EJNS_6LayoutINS_5tupleIJNS3_IJNS_1CILi2EEES5_EEENS3_IJS5_NS4_ILi8EEEEEEEEENS3_IJNS3_IJS5_NS4_ILi4EEEEEENS3_IJNS4_ILi1EEES7_EEEEEEEENS_10ViewEngineIPfEEEEC2ERKSF_RKSI_) ;  /* 0xffff8ad000007944 */ /* 0x022fea0003c3ffff */
[----:B------:R2:W5:Y:S01]  /*105e0*/  LDL.64 R46, [R1+0x1388] ;  /* 0x00138800012e7983 */ /* 0x0005620000100a00 */
[----:B------:R-:W-:-:S03]  /*105f0*/  MOV R6, 0x10610 ;  /* 0x0001061000067802 */ /* 0x000fc60000000f00 */
[----:B-12--5:R-:W-:Y:S05]  /*10600*/  CALL.REL.NOINC `($_ZN7cutlass13device_kernelIN5flash19enable_sm80_to_sm89INS1_16FlashAttnBwdSm80INS1_25CollectiveMainloopBwdSm80ILi2ELi2EN4cute5tupleIJNS5_1CILi128EEES8_NS7_ILi64EEEEEENS_10bfloat16_tEfNS_4arch4Sm80ELb0ELb0ELb1ELb0ELb1ELb0ELb0ELb0ELi2ELi4ELi4ELi4ELb0EEENS1_24CollectiveEpilogueBwdGQAISA_fSD_Li256ELb0ELb1EEENS1_19SingleTileSchedulerILb0ELb0ELb0ELi128EEEEEEEEEvNT_6ParamsE$_ZN4cute3eso3ESOILb1ELb0EJNS_6LayoutINS_5tupleIJNS3_IJNS_1CILi2EEES5_EEENS3_IJS5_NS4_ILi8EEEEEEEEENS3_IJNS3_IJNS_11ScaledBasisIS7_JLi0EEEENSA_INS4_ILi64EEEJLi0EEEEEEENS3_IJNSA_INS4_ILi1EEEJLi1EEEENSA_INS4_ILi16EEEJLi1EEEEEEEEEEEENS_10ViewEngineINS_23ArithmeticTupleIteratorINS_15ArithmeticTupleIJiiEEEEEEEEEC2ERKSL_RKSR_) ;  /* 0xffff8a4000007944 */ /* 0x026fea0003c3ffff */
[----:B------:R2:W5:Y:S01]  /*10610*/  LDL.64 R10, [R1+0x1388] ;  /* 0x00138800010a7983 */ /* 0x0005620000100a00 */
[----:B------:R-:W-:-:S03]  /*10620*/  MOV R6, 0x10640 ;  /* 0x0001064000067802 */ /* 0x000fc60000000f00 */
[----:B-12--5:R-:W-:Y:S05]  /*10630*/  CALL.REL.NOINC `($_ZN7cutlass13device_kernelIN5flash19enable_sm80_to_sm89INS1_16FlashAttnBwdSm80INS1_25CollectiveMainloopBwdSm80ILi2ELi2EN4cute5tupleIJNS5_1CILi128EEES8_NS7_ILi64EEEEEENS_10bfloat16_tEfNS_4arch4Sm80ELb0ELb0ELb1ELb0ELb1ELb0ELb0ELb0ELi2ELi4ELi4ELi4ELb0EEENS1_24CollectiveEpilogueBwdGQAISA_fSD_Li256ELb0ELb1EEENS1_19SingleTileSchedulerILb0ELb0ELb0ELi128EEEEEEEEEvNT_6ParamsE$_ZN4cute3eso3ESOILb1ELb0EJNS_6LayoutINS_5tupleIJNS3_IJNS3_IJNS_1CILi4EEENS4_ILi8EEEEEENS3_IJS5_NS4_ILi2EEEEEEEEENS3_IJNS3_IJS8_S8_EEENS3_IJS8_S6_EEEEEEEEENS3_IJNS3_IJNS3_IJNS_11ScaledBasisIS8_JLi1EEEENSF_INS4_ILi1EEEJLi0EEEEEEENS3_IJNSF_INS4_ILi16EEEJLi0EEEENSF_IS6_JLi1EEEEEEEEEENS3_IJNS3_IJNSF_ISH_JLi1EEEENSF_IS6_JLi0EEEEEEENS3_IJNSF_INS4_ILi64EEEJLi0EEEENSF_ISK_JLi1EEEEEEEEEEEEEEENS_10ViewEngineINS_23ArithmeticTupleIteratorINS_15ArithmeticTupleIJNS4_ILi0EEES12_EEEEEEEEEC2ERKSY_RKS15_) ;  /* 0xffff82c000007944 */ /* 0x026fea0003c3ffff */
[----:B-1----:R-:W-:Y:S02]  /*10640*/  MOV R2, 0x10660 ;  /* 0x0001066000027802 */ /* 0x002fe40000000f00 */
[----:B------:R-:W-:Y:S05]  /*10650*/  CALL.REL.NOINC `($_ZN7cutlass13device_kernelIN5flash19enable_sm80_to_sm89INS1_16FlashAttnBwdSm80INS1_25CollectiveMainloopBwdSm80ILi2ELi2EN4cute5tupleIJNS5_1CILi128EEES8_NS7_ILi64EEEEEENS_10bfloat16_tEfNS_4arch4Sm80ELb0ELb0ELb1ELb0ELb1ELb0ELb0ELb0ELi2ELi4ELi4ELi4ELb0EEENS1_24CollectiveEpilogueBwdGQAISA_fSD_Li256ELb0ELb1EEENS1_19SingleTileSchedulerILb0ELb0ELb0ELi128EEEEEEEEEvNT_6ParamsE$_ZN4cute3eso3ESOILb1ELb0EJNS_6LayoutINS_5tupleIJNS3_IJNS_1CILi2EEES5_EEENS3_IJS5_NS4_ILi8EEEEEEEEENS3_IJNS3_IJNS_11ScaledBasisIS7_JLi0EEEENSA_INS4_ILi64EEEJLi0EEEEEEENS3_IJNSA_INS4_ILi1EEEJLi1EEEENSA_INS4_ILi16EEEJLi1EEEEEEEEEEEENS_10ViewEngineINS_23ArithmeticTupleIteratorINS_15ArithmeticTupleIJNS4_ILi0EEESP_EEEEEEEEEC2ERKSL_RKSS_) ;  /* 0xffff899000007944 */ /* 0x000fea0003c3ffff */
[----:B------:R2:W-:Y:S01]  /*10660*/  STL [R1+0x1388], R11 ;  /* 0x0013880b01007387 */ /* 0x0005e20000100800 */
[----:B------:R-:W-:-:S03]  /*10670*/  MOV R4, 0x10690 ;  /* 0x0001069000047802 */ /* 0x000fc60000000f00 */
[----:B-12---:R-:W-:Y:S05]  /*10680*/  CALL.REL.NOINC `($_ZN7cutlass13device_kernelIN5flash19enable_sm80_to_sm89INS1_16FlashAttnBwdSm80INS1_25CollectiveMainloopBwdSm80ILi2ELi2EN4cute5tupleIJNS5_1CILi128EEES8_NS7_ILi64EEEEEENS_10bfloat16_tEfNS_4arch4Sm80ELb0ELb0ELb1ELb0ELb1ELb0ELb0ELb0ELi2ELi4ELi4ELi4ELb0EEENS1_24CollectiveEpilogueBwdGQAISA_fSD_Li256ELb0ELb1EEENS1_19SingleTileSchedulerILb0ELb0ELb0ELi128EEEEEEEEEvNT_6ParamsE$_ZZN4cuteplIJiiEJNS_1CILi0EEES2_EEEDaRKNS_15ArithmeticTupleIJDpT_EEERKNS3_IJDpT0_EEEENKUlDpRKT_E_clIJiiEEEDaSH_) ;  /* 0xfffff4b000007944 */ /* 0x006fea0003c3ffff */
[----:B------:R-:W2:Y:S04]  /*10690*/  LD.E R49, [R48.64+0x8] ;  /* 0x0000080430317980 */ /* 0x000ea8000c101900 */
[----:B------:R3:W-:Y:S01]  /*106a0*/  STL [R1+0x13ac], RZ ;  /* 0x0013acff01007387 */ /* 0x0007e20000100800 */
[----:B--2---:R-:W-:-:S05]  /*106b0*/  IMAD R12, R12, -0x80, R49 ;  /* 0xffffff800c0c7824 */ /* 0x004fca00078e0231 */
[----:B---3-5:R-:W-:Y:S02]  /*106c0*/  IADD3 R5, R12, -R3, RZ ;  /* 0x800000030c057210 */ /* 0x028fe40007ffe0ff */
.L_x_1117:
[C---:B--2---:R-:W-:Y:S01]  /*106d0*/  IADD3 R4, R45.reuse, 0x1, RZ ;  /* 0x000000012d047810 */ /* 0x044fe20007ffe0ff */
[----:B------:R-:W-:Y:S01]  /*106e0*/  IMAD.MOV.U32 R3, RZ, RZ, R45 ;  /* 0x000000ffff037224 */ /* 0x000fe200078e002d */
[----:B------:R-:W-:Y:S01]  /*106f0*/  ISETP.GE.U32.AND P0, PT, R45, 0xf, PT ;  /* 0x0000000f2d00780c */ /* 0x000fe20003f06070 */
[----:B------:R-:W-:Y:S01]  /*10700*/  IMAD.MOV.U32 R13, RZ, RZ, R81 ;  /* 0x000000ffff0d7224 */ /* 0x000fe200078e0051 */
[----:B-1----:R-:W-:Y:S01]  /*10710*/  MOV R8, 0x10740 ;  /* 0x0001074000087802 */ /* 0x002fe20000000f00 */
[----:B------:R-:W-:-:S05]  /*10720*/  IMAD.MOV.U32 R45, RZ, RZ, R4 ;  /* 0x000000ffff2d7224 */ /* 0x000fca00078e0004 */
[----:B-1----:R-:W-:Y:S05]  /*10730*/  CALL.REL.NOINC `($_ZN7cutlass13device_kernelIN5flash19enable_sm80_to_sm89INS1_16FlashAttnBwdSm80INS1_25CollectiveMainloopBwdSm80ILi2ELi2EN4cute5tupleIJNS5_1CILi128EEES8_NS7_ILi64EEEEEENS_10bfloat16_tEfNS_4arch4Sm80ELb0ELb0ELb1ELb0ELb1ELb0ELb0ELb0ELi2ELi4ELi4ELi4ELb0EEENS1_24CollectiveEpilogueBwdGQAISA_fSD_Li256ELb0ELb1EEENS1_19SingleTileSchedulerILb0ELb0ELb0ELi128EEEEEEEEEvNT_6ParamsE$_ZN4cute3eso3ESOILb1ELb0EJNS_1CILi0EEEiEEC2ERKS3_RKi) ;  /* 0xffff6b6000007944 */ /* 0x002fea0003c3ffff */
[----:B------:R-:W2:Y:S01]  /*10740*/  LDL R6, [R1+0x1388] ;  /* 0x0013880001067983 */ /* 0x000ea20000100800 */
[----:B-1----:R-:W-:Y:S01]  /*10750*/  IMAD.MOV.U32 R2, RZ, RZ, R81 ;  /* 0x000000ffff027224 */ /* 0x002fe200078e0051 */
[----:B------:R-:W-:Y:S02]  /*10760*/  MOV R10, 0x107b0 ;  /* 0x000107b0000a7802 */ /* 0x000fe40000000f00 */
[----:B--2---:R-:W-:-:S04]  /*10770*/  LEA.HI R11, R6, R6, RZ, 0x1 ;  /* 0x00000006060b7211 */ /* 0x004fc800078f08ff */
[----:B------:R-:W-:-:S05]  /*10780*/  LOP3.LUT R3, R11, 0xfffffffe, RZ, 0xc0, !PT ;  /* 0xfffffffe0b037812 */ /* 0x000fca00078ec0ff */
[----:B------:R-:W-:Y:S02]  /*10790*/  IMAD.IADD R3, R6, 0x1, -R3 ;  /* 0x0000000106037824 */ /* 0x000fe400078e0a03 */
[----:B------:R-:W-:Y:S05]  /*107a0*/  CALL.REL.NOINC `($_ZN7cutlass13device_kernelIN5flash19enable_sm80_to_sm89INS1_16FlashAttnBwdSm80INS1_25CollectiveMainloopBwdSm80ILi2ELi2EN4cute5tupleIJNS5_1CILi128EEES8_NS7_ILi64EEEEEENS_10bfloat16_tEfNS_4arch4Sm80ELb0ELb0ELb1ELb0ELb1ELb0ELb0ELb0ELi2ELi4ELi4ELi4ELb0EEENS1_24CollectiveEpilogueBwdGQAISA_fSD_Li256ELb0ELb1EEENS1_19SingleTileSchedulerILb0ELb0ELb0ELi128EEEEEEEEEvNT_6ParamsE$_ZN4cute5tupleIJiEEC2ERKi) ;  /* 0xffffa0b000007944 */ /* 0x000fea0003c3ffff */
[----:B------:R1:W5:Y:S01]  /*107b0*/  LDL R6, [R1+0x1388] ;  /* 0x0013880001067983 */ /* 0x0003620000100800 */
[----:B------:R-:W-:Y:S01]  /*107c0*/  IMAD.SHL.U32 R3, R11, 0x8, RZ ;  /* 0x000000080b037824 */ /* 0x000fe200078e00ff */
[----:B------:R-:W-:Y:S01]  /*107d0*/  MOV R10, 0x10810 ;  /* 0x00010810000a7802 */ /* 0x000fe20000000f00 */
[----:B------:R-:W-:-:S03]  /*107e0*/  IMAD.MOV.U32 R2, RZ, RZ, R81 ;  /* 0x000000ffff027224 */ /* 0x000fc600078e0051 */
[----:B------:R-:W-:Y:S02]  /*107f0*/  LOP3.LUT R3, R3, 0xfffffff0, RZ, 0xc0, !PT ;  /* 0xfffffff003037812 */ /* 0x000fe400078ec0ff */
        /* <DEDUP_REMOVED lines=18> */
[----:B-1---5:R-:W-:Y:S05]  /*10920*/  CALL.REL.NOINC `($_ZN7cutlass13device_kernelIN5flash19enable_sm80_to_sm89INS1_16FlashAttnBwdSm80INS1_25CollectiveMainloopBwdSm80ILi2ELi2EN4cute5tupleIJNS5_1CILi128EEES8_NS7_ILi64EEEEEENS_10bfloat16_tEfNS_4arch4Sm80ELb0ELb0ELb1ELb0ELb1ELb0ELb0ELb0ELi2ELi4ELi4ELi4ELb0EEENS1_24CollectiveEpilogueBwdGQAISA_fSD_Li256ELb0ELb1EEENS1_19SingleTileSchedulerILb0ELb0ELb0ELi128EEEEEEEEEvNT_6ParamsE$_ZN4cute5tupleIJNS_1CILi0EEEiEEC2ERKS2_RKi) ;  /* 0xffff9e4000007944 */ /* 0x022fea0003c3ffff */
[----:B------:R-:W2:Y:S01]  /*10930*/  LDL R3, [R1+0x1388] ;  /* 0x0013880001037983 */ /* 0x000ea20000100800 */
[----:B------:R-:W-:Y:S02]  /*10940*/  MOV R10, 0x10970 ;  /* 0x00010970000a7802 */ /* 0x000fe40000000f00 */
[----:B--2---:R-:W-:Y:S02]  /*10950*/  IADD3 R3, R12, R3, RZ ;  /* 0x000000030c037210 */ /* 0x004fe40007ffe0ff */
[----:B------:R-:W-:Y:S05]  /*10960*/  CALL.REL.NOINC `($_ZN7cutlass13device_kernelIN5flash19enable_sm80_to_sm89INS1_16FlashAttnBwdSm80INS1_25CollectiveMainloopBwdSm80ILi2ELi2EN4cute5tupleIJNS5_1CILi128EEES8_NS7_ILi64EEEEEENS_10bfloat16_tEfNS_4arch4Sm80ELb0ELb0ELb1ELb0ELb1ELb0ELb0ELb0ELi2ELi4ELi4ELi4ELb0EEENS1_24CollectiveEpilogueBwdGQAISA_fSD_Li256ELb0ELb1EEENS1_19SingleTileSchedulerILb0ELb0ELb0ELi128EEEEEEEEEvNT_6ParamsE$_ZZN4cuteplIJNS_1CILi0EEEiEJS2_iEEEDaRKNS_15ArithmeticTupleIJDpT_EEERKNS3_IJDpT0_EEEENKUlDpRKT_E_clIJS2_iEEEDaSH_) ;  /* 0xffffefe000007944 */ /* 0x000fea0003c3ffff */
[----:B------:R-:W-:Y:S02]  /*10970*/  MOV R10, 0x10990 ;  /* 0x00010990000a7802 */ /* 0x000fe40000000f00 */
[----:B-1---5:R-:W-:Y:S05]  /*10980*/  CALL.REL.NOINC `($_ZN7cutlass13device_kernelIN5flash19enable_sm80_to_sm89INS1_16FlashAttnBwdSm80INS1_25CollectiveMainloopBwdSm80ILi2ELi2EN4cute5tupleIJNS5_1CILi128EEES8_NS7_ILi64EEEEEENS_10bfloat16_tEfNS_4arch4Sm80ELb0ELb0ELb1ELb0ELb1ELb0ELb0ELb0ELi2ELi4ELi4ELi4ELb0EEENS1_24CollectiveEpilogueBwdGQAISA_fSD_Li256ELb0ELb1EEENS1_19SingleTileSchedulerILb0ELb0ELb0ELi128EEEEEEEEEvNT_6ParamsE$_ZZN4cuteplIJNS_1CILi0EEEEJS2_iEEEDaRKNS_15ArithmeticTupleIJDpT_EEERKNS3_IJDpT0_EEEENKUlDpRKT_E_clIJS2_iEEEDaSH_) ;  /* 0xffffed8000007944 */ /* 0x022fea0003c3ffff */
[----:B------:R-:W-:Y:S02]  /*10990*/  MOV R10, 0x109b0 ;  /* 0x000109b0000a7802 */ /* 0x000fe40000000f00 */
[----:B-1---5:R-:W-:Y:S05]  /*109a0*/  CALL.REL.NOINC `($_ZN7cutlass13device_kernelIN5flash19enable_sm80_to_sm89INS1_16FlashAttnBwdSm80INS1_25CollectiveMainloopBwdSm80ILi2ELi2EN4cute5tupleIJNS5_1CILi128EEES8_NS7_ILi64EEEEEENS_10bfloat16_tEfNS_4arch4Sm80ELb0ELb0ELb1ELb0ELb1ELb0ELb0ELb0ELi2ELi4ELi4ELi4ELb0EEENS1_24CollectiveEpilogueBwdGQAISA_fSD_Li256ELb0ELb1EEENS1_19SingleTileSchedulerILb0ELb0ELb0ELi128EEEEEEEEEvNT_6ParamsE$_ZZN4cuteplIJNS_1CILi0EEES2_EJS2_iEEEDaRKNS_15ArithmeticTupleIJDpT_EEERKNS3_IJDpT0_EEEENKUlDpRKT_E_clIJS2_iEEEDaSH_) ;  /* 0xffffedd000007944 */ /* 0x022fea0003c3ffff */
[----:B-----5:R-:W-:Y:S01]  /*109b0*/  ISETP.GE.AND P1, PT, R2, R5, PT ;  /* 0x000000050200720c */ /* 0x020fe20003f26270 */
[----:B------:R-:W-:-:S12]  /*109c0*/  BSSY B0, `(.L_x_1115) ;  /* 0x0000056000007945 */ /* 0x000fd80003800000 */
[----:B------:R-:W-:Y:S05]  /*109d0*/  @!P1 BRA `(.L_x_1116) ;  /* 0x0000054000009947 */ /* 0x000fea0003800000 */
[----:B------:R-:W-:Y:S01]  /*109e0*/  IMAD.MOV.U32 R3, RZ, RZ, R81 ;  /* 0x000000ffff037224 */ /* 0x000fe200078e0051 */
[----:B------:R-:W-:Y:S01]  /*109f0*/  MOV R10, RZ ;  /* 0x000000ff000a7202 */ /* 0x000fe20000000f00 */
[----:B------:R-:W-:Y:S01]  /*10a00*/  IMAD.MOV.U32 R2, RZ, RZ, R14 ;  /* 0x000000ffff027224 */ /* 0x000fe200078e000e */
[----:B------:R-:W-:Y:S02]  /*10a10*/  MOV R8, 0x10a30 ;  /* 0x00010a3000087802 */ /* 0x000fe40000000f00 */
[----:B-1----:R-:W-:Y:S05]  /*10a20*/  CALL.REL.NOINC `($_ZN7cutlass13device_kernelIN5flash19enable_sm80_to_sm89INS1_16FlashAttnBwdSm80INS1_25CollectiveMainloopBwdSm80ILi2ELi2EN4cute5tupleIJNS5_1CILi128EEES8_NS7_ILi64EEEEEENS_10bfloat16_tEfNS_4arch4Sm80ELb0ELb0ELb1ELb0ELb1ELb0ELb0ELb0ELi2ELi4ELi4ELi4ELb0EEENS1_24CollectiveEpilogueBwdGQAISA_fSD_Li256ELb0ELb1EEENS1_19SingleTileSchedulerILb0ELb0ELb0ELi128EEEEEEEEEvNT_6ParamsE$_ZN4cute3eso3ESOILb0ELb0EJiiEEC2ERKiS4_) ;  /* 0xffff59e000007944 */ /* 0x002fea0003c3ffff */
        /* <DEDUP_REMOVED lines=79> */
.L_x_1116:
[----:B------:R-:W-:Y:S05]  /*10f20*/  BSYNC B0 ;  /* 0x0000000000007941 */ /* 0x000fea0003800000 */
.L_x_1115:
[----:B------:R2:W-:Y:S01]  /*10f30*/  STL [R1+0x13ac], R4 ;  /* 0x0013ac0401007387 */ /* 0x0005e20000100800 */
[----:B------:R-:W-:Y:S05]  /*10f40*/  @!P0 BRA `(.L_x_1117) ;  /* 0xfffff78000008947 */ /* 0x000fea000383ffff */
[----:B------:R-:W-:-:S04]  /*10f50*/  MOV R45, 0x0 ;  /* 0x00000000002d7802 */ /* 0x000fc80000000f00 */
[----:B------:R-:W-:Y:S05]  /*10f60*/  RET.REL.NODEC R44 `(_ZN7cutlass13device_kernelIN5flash19enable_sm80_to_sm89INS1_16FlashAttnBwdSm80INS1_25CollectiveMainloopBwdSm80ILi2ELi2EN4cute5tupleIJNS5_1CILi128EEES8_NS7_ILi64EEEEEENS_10bfloat16_tEfNS_4arch4Sm80ELb0ELb0ELb1ELb0ELb1ELb0ELb0ELb0ELi2ELi4ELi4ELi4ELb0EEENS1_24CollectiveEpilogueBwdGQAISA_fSD_Li256ELb0ELb1EEENS1_19SingleTileSchedulerILb0ELb0ELb0ELi128EEEEEEEEEvNT_6ParamsE) ;  /* 0xfffef0902c007950 */ /* 0x000fea0003c3ffff */
        .type           $_ZN7cutlass13device_kernelIN5flash19enable_sm80_to_sm89INS1_16FlashAttnBwdSm80INS1_25CollectiveMainloopBwdSm80ILi2ELi2EN4cute5tupleIJNS5_1CILi128EEES8_NS7_ILi64EEEEEENS_10bfloat16_tEfNS_4arch4Sm80ELb0ELb0ELb1ELb0ELb1ELb0ELb0ELb0ELi2ELi4ELi4ELi4ELb0EEENS1_24CollectiveEpilogueBwdGQAISA_fSD_Li256ELb0ELb1EEENS1_19SingleTileSchedulerILb0ELb0ELb0ELi128EEEEEEEEEvNT_6ParamsE$_ZZN5flash25CollectiveMainloopBwdSm80ILi2ELi2EN4cute5tupleIJNS1_1CILi128EEES4_NS3_ILi64EEEEEEN7cutlass10bfloat16_tEfNS7_4arch4Sm80ELb0ELb0ELb1ELb0ELb1ELb0ELb0ELb0ELi2ELi4ELi4ELi4ELb0EE3mmaINS_16FlashAttnBwdSm80ISB_NS_24CollectiveEpilogueBwdGQAIS6_fSA_Li256ELb0ELb1EEENS_19SingleTileSchedulerILb0ELb0ELb0ELi128EEEE13SharedStorageENS1_6TensorINS1_11ArrayEngineIfLm32EEENS1_6LayoutINS2_IJNS2_IJNS3_ILi2EEESO_EEESO_NS3_ILi4EEEEEENS2_IJNS2_IJNS3_ILi1EEESO_EEESQ_NS3_ILi8EEEEEEEEEEEEbRKNSB_6ParamsERT0_S12_iNS2_IJiiiEEERT_ENKUliT_E_clIZSC_ISJ_SX_EbS10_S12_S12_iS13_S15_EUlRS16_iE_EEDaiS16_,@function
        .size           $_ZN7cutlass13device_kernelIN5flash19enable_sm80_to_sm89INS1_16FlashAttnBwdSm80INS1_25CollectiveMainloopBwdSm80ILi2ELi2EN4cute5tupleIJNS5_1CILi128EEES8_NS7_ILi64EEEEEENS_10bfloat16_tEfNS_4arch4Sm80ELb0ELb0ELb1ELb0ELb1ELb0ELb0ELb0ELi2ELi4ELi4ELi4ELb0EEENS1_24CollectiveEpilogueBwdGQAISA_fSD_Li256ELb0ELb1EEENS1_19SingleTileSchedulerILb0ELb0ELb0ELi128EEEEEEEEEvNT_6ParamsE$_ZZN5flash25CollectiveMainloopBwdSm80ILi2ELi2EN4cute5tupleIJNS1_1CILi128EEES4_NS3_ILi64EEEEEEN7cutlass10bfloat16_tEfNS7_4arch4Sm80ELb0ELb0ELb1ELb0ELb1ELb0ELb0ELb0ELi2ELi4ELi4ELi4ELb0EE3mmaINS_16FlashAttnBwdSm80ISB_NS_24CollectiveEpilogueBwdGQAIS6_fSA_Li256ELb0ELb1EEENS_19SingleTileSchedulerILb0ELb0ELb0ELi128EEEE13SharedStorageENS1_6TensorINS1_11ArrayEngineIfLm32EEENS1_6LayoutINS2_IJNS2_IJNS3_ILi2EEESO_EEESO_NS3_ILi4EEEEEENS2_IJNS2_IJNS3_ILi1EEESO_EEESQ_NS3_ILi8EEEEEEEEEEEEbRKNSB_6ParamsERT0_S12_iNS2_IJiiiEEERT_ENKUliT_E_clIZSC_ISJ_SX_EbS10_S12_S12_iS13_S15_EUlRS16_iE_EEDaiS16_,($_ZN7cutlass13device_kernelIN5flash19enable_sm80_to_sm89INS1_16FlashAttnBwdSm80INS1_25CollectiveMainloopBwdSm80ILi2ELi2EN4cute5tupleIJNS5_1CILi128EEES8_NS7_ILi64EEEEEENS_10bfloat16_tEfNS_4arch4Sm80ELb0ELb0ELb1ELb0ELb1ELb0ELb0ELb0ELi2ELi4ELi4ELi4ELb0EEENS1_24CollectiveEpilogueBwdGQAISA_fSD_Li256ELb0ELb1EEENS1_19SingleTileSchedulerILb0ELb0ELb0ELi128EEEEEEEEEvNT_6ParamsE$_ZZN5flash25CollectiveMainloopBwdSm80ILi2ELi2EN4cute5tupleIJNS1_1CILi128EEES4_NS3_ILi64EEEEEEN7cutlass10bfloat16_tEfNS7_4arch4Sm80ELb0ELb0ELb1ELb0ELb1ELb0ELb0ELb0ELi2ELi4ELi4ELi4ELb0EE3mmaINS_16FlashAttnBwdSm80ISB_NS_24CollectiveEpilogueBwdGQAIS6_fSA_Li256ELb0ELb1EEENS_19SingleTileSchedulerILb0ELb0ELb0ELi128EEEE13SharedStorageENS1_6TensorINS1_11ArrayEngineIfLm32EEENS1_6LayoutINS2_IJNS2_IJNS3_ILi2EEESO_EEESO_NS3_ILi4EEEEEENS2_IJNS2_IJNS3_ILi1EEESO_EEESQ_NS3_ILi8EEEEEEEEEEEEbRKNSB_6ParamsERT0_S12_iNS2_IJiiiEEERT_ENKUliiE0_clEii - $_ZN7cutlass13device_kernelIN5flash19enable_sm80_to_sm89INS1_16FlashAttnBwdSm80INS1_25CollectiveMainloopBwdSm80ILi2ELi2EN4cute5tupleIJNS5_1CILi128EEES8_NS7_ILi64EEEEEENS_10bfloat16_tEfNS_4arch4Sm80ELb0ELb0ELb1ELb0ELb1ELb0ELb0ELb0ELi2ELi4ELi4ELi4ELb0EEENS1_24CollectiveEpilogueBwdGQAISA_fSD_Li256ELb0ELb1EEENS1_19SingleTileSchedulerILb0ELb0ELb0ELi128EEEEEEEEEvNT_6ParamsE$_ZZN5flash25CollectiveMainloopBwdSm80ILi2ELi2EN4cute5tupleIJNS1_1CILi128EEES4_NS3_ILi64EEEEEEN7cutlass10bfloat16_tEfNS7_4arch4Sm80ELb0ELb0ELb1ELb0ELb1ELb0ELb0ELb0ELi2ELi4ELi4ELi4ELb0EE3mmaINS_16FlashAttnBwdSm80ISB_NS_24CollectiveEpilogueBwdGQAIS6_fSA_Li256ELb0ELb1EEENS_19SingleTileSchedulerILb0ELb0ELb0ELi128EEEE13SharedStorageENS1_6TensorINS1_11ArrayEngineIfLm32EEENS1_6LayoutINS2_IJNS2_IJNS3_ILi2EEESO_EEESO_NS3_ILi4EEEEEENS2_IJNS2_IJNS3_ILi1EEESO_EEESQ_NS3_ILi8EEEEEEEEEEEEbRKNSB_6ParamsERT0_S12_iNS2_IJiiiEEERT_ENKUliT_E_clIZSC_ISJ_SX_EbS10_S12_S12_iS13_S15_EUlRS16_iE_EEDaiS16_)
$_ZN7cutlass13device_kernelIN5flash19enable_sm80_to_sm89INS1_16FlashAttnBwdSm80INS1_25CollectiveMainloopBwdSm80ILi2ELi2EN4cute5tupleIJNS5_1CILi128EEES8_NS7_ILi64EEEEEENS_10bfloat16_tEfNS_4arch4Sm80ELb0ELb0ELb1ELb0ELb1ELb0ELb0ELb0ELi2ELi4ELi4ELi4ELb0EEENS1_24CollectiveEpilogueBwdGQAISA_fSD_Li256ELb0ELb1EEENS1_19SingleTileSchedulerILb0ELb0ELb0ELi128EEEEEEEEEvNT_6ParamsE$_ZZN5flash25CollectiveMainloopBwdSm80ILi2ELi2EN4cute5tupleIJNS1_1CILi128EEES4_NS3_ILi64EEEEEEN7cutlass10bfloat16_tEfNS7_4arch4Sm80ELb0ELb0ELb1ELb0ELb1ELb0ELb0ELb0ELi2ELi4ELi4ELi4ELb0EE3mmaINS_16FlashAttnBwdSm80ISB_NS_24CollectiveEpilogueBwdGQAIS6_fSA_Li256ELb0ELb1EEENS_19SingleTileSchedulerILb0ELb0ELb0ELi128EEEE13SharedStorageENS1_6TensorINS1_11ArrayEngineIfLm32EEENS1_6LayoutINS2_IJNS2_IJNS3_ILi2EEESO_EEESO_NS3_ILi4EEEEEENS2_IJNS2_IJNS3_ILi1EEESO_EEESQ_NS3_ILi8EEEEEEEEEEEEbRKNSB_6ParamsERT0_S12_iNS2_IJiiiEEERT_ENKUliT_E_clIZSC_ISJ_SX_EbS10_S12_S12_iS13_S15_EUlRS16_iE_EEDaiS16_:
        /* <DEDUP_REMOVED lines=48> */
[----:B-1---5:R-:W-:Y:S05]  /*11270*/  CALL.REL.NOINC `($_ZN7cutlass13device_kernelIN5flash19enable_sm80_to_sm89INS1_16FlashAttnBwdSm80INS1_25CollectiveMainloopBwdSm80ILi2ELi2EN4cute5tupleIJNS5_1CILi128EEES8_NS7_ILi64EEEEEENS_10bfloat16_tEfNS_4arch4Sm80ELb0ELb0ELb1ELb0ELb1ELb0ELb0ELb0ELi2ELi4ELi4ELi4ELb0EEENS1_24CollectiveEpilogueBwdGQAISA_fSD_Li256ELb0ELb1EEENS1_19SingleTileSchedulerILb0ELb0ELb0ELi128EEEEEEEEEvNT_6ParamsE$_ZN4cute8smem_ptrIPN7cutlass10bfloat16_tEECI1NS_12iter_adaptorIS3_S4_EEES3_) ;  /* 0xffff97c000007944 */ /* 0x022fea0003c3ffff */
[----:B-1----:R1:W5:Y:S01]  /*11280*/  LDL.64 R2, [R1+0x758] ;  /* 0x0007580001027983 */ /* 0x0023620000100a00 */
[----:B------:R-:W-:-:S03]  /*11290*/  MOV R6, 0x112b0 ;  /* 0x000112b000067802 */ /* 0x000fc60000000f00 */
[----:B-1---5:R-:W-:Y:S05]  /*112a0*/  CALL.REL.NOINC `($_ZN7cutlass13device_kernelIN5flash19enable_sm80_to_sm89INS1_16FlashAttnBwdSm80INS1_25CollectiveMainloopBwdSm80ILi2ELi2EN4cute5tupleIJNS5_1CILi128EEES8_NS7_ILi64EEEEEENS_10bfloat16_tEfNS_4arch4Sm80ELb0ELb0ELb1ELb0ELb1ELb0ELb0ELb0ELi2ELi4ELi4ELi4ELb0EEENS1_24CollectiveEpilogueBwdGQAISA_fSD_Li256ELb0ELb1EEENS1_19SingleTileSchedulerILb0ELb0ELb0ELi128EEEEEEEEEvNT_6ParamsE$_ZN4cute3eso3ESOILb1ELb0EJNS_14ComposedLayoutINS_7SwizzleILi3ELi3ELi3EEENS_1CILj0EEENS_6LayoutINS_5tupleIJNS8_IJNS5_ILi8EEENS5_ILi16EEEEEENS8_IJNS5_ILi64EEENS5_ILi1EEEEEEEEENS8_IJNS8_IJSC_NS5_ILi512EEEEEENS8_IJSD_NS5_ILi0EEEEEEEEEEEEENS_10ViewEngineINS_8smem_ptrIPN7cutlass10bfloat16_tEEEEEEEC2ERKSM_RKST_) ;  /* 0xffff5e1000007944 */ /* 0x022fea0003c3ffff */
[----:B-1----:R1:W5:Y:S01]  /*112b0*/  LDL.64 R2, [R1+0x758] ;  /* 0x0007580001027983 */ /* 0x0023620000100a00 */
[----:B------:R-:W-:-:S03]  /*112c0*/  MOV R6, 0x112e0 ;  /* 0x000112e000067802 */ /* 0x000fc60000000f00 */
[----:B-1---5:R-:W-:Y:S05]  /*112d0*/  CALL.REL.NOINC `($_ZN7cutlass13device_kernelIN5flash19enable_sm80_to_sm89INS1_16FlashAttnBwdSm80INS1_25CollectiveMainloopBwdSm80ILi2ELi2EN4cute5tupleIJNS5_1CILi128EEES8_NS7_ILi64EEEEEENS_10bfloat16_tEfNS_4arch4Sm80ELb0ELb0ELb1ELb0ELb1ELb0ELb0ELb0ELi2ELi4ELi4ELi4ELb0EEENS1_24CollectiveEpilogueBwdGQAISA_fSD_Li256ELb0ELb1EEENS1_19SingleTileSchedulerILb0ELb0ELb0ELi128EEEEEEEEEvNT_6ParamsE$_ZN4cute3eso3ESOILb1ELb0EJNS_14ComposedLayoutINS_7SwizzleILi3ELi3ELi3EEENS_1CILj0EEENS_6LayoutINS_5tupleIJNS8_IJNS8_IJNS5_ILi4EEENS5_ILi8EEEEEENS8_IJS9_NS5_ILi1EEEEEEEEENS8_IJNS8_IJNS5_ILi2EEESF_SF_EEENS8_IJSF_S9_EEEEEEEEENS8_IJNS8_IJNS8_IJSF_NS5_ILi64EEEEEENS8_IJNS5_ILi1024EEENS5_ILi0EEEEEEEEENS8_IJNS8_IJSC_NS5_ILi512EEESA_EEENS8_IJNS5_ILi4096EEENS5_ILi16EEEEEEEEEEEEEEEENS_10ViewEngineINS_8smem_ptrIPN7cutlass10bfloat16_tEEEEEEEC2ERKSY_RKS15_) ;  /* 0xffff5e8000007944 */ /* 0x022fea0003c3ffff */
[----:B------:R-:W-:Y:S01]  /*112e0*/  ULDC.64 UR4, c[0x0][0x118] ;  /* 0x0000460000047ab9 */ /* 0x000fe20000000a00 */
[----:B------:R2:W5:Y:S04]  /*112f0*/  LDL.64 R56, [R1+0x758] ;  /* 0x0007580001387983 */ /* 0x0005680000100a00 */
[----:B-1----:R2:W5:Y:S01]  /*11300*/  LD.E R3, [R54.64+0x8] ;  /* 0x0000080436037980 */ /* 0x002562000c101900 */
[----:B------:R-:W-:-:S02]  /*11310*/  MOV R2, R25 ;  /* 0x0000001900027202 */ /* 0x000fc40000000f00 */
[----:B------:R-:W-:Y:S02]  /*11320*/  MOV R6, 0x11340 ;  /* 0x0001134000067802 */ /* 0x000fe40000000f00 */
[----:B--2--5:R-:W-:Y:S05]  /*11330*/  CALL.REL.NOINC `($_ZN7cutlass13device_kernelIN5flash19enable_sm80_to_sm89INS1_16FlashAttnBwdSm80INS1_25CollectiveMainloopBwdSm80ILi2ELi2EN4cute5tupleIJNS5_1CILi128EEES8_NS7_ILi64EEEEEENS_10bfloat16_tEfNS_4arch4Sm80ELb0ELb0ELb1ELb0ELb1ELb0ELb0ELb0ELi2ELi4ELi4ELi4ELb0EEENS1_24CollectiveEpilogueBwdGQAISA_fSD_Li256ELb0ELb1EEENS1_19SingleTileSchedulerILb0ELb0ELb0ELi128EEEEEEEEEvNT_6ParamsE$_ZN4cute3eso3ESOILb0ELb1EJiNS_1CILi0EEEEEC2ERKiRKS3_) ;  /* 0xffff58b000007944 */ /* 0x024fea0003c3ffff */
[----:B------:R-:W2:Y:S01]  /*11340*/  LDL R8, [R1+0x758] ;  /* 0x0007580001087983 */ /* 0x000ea20000100800 */
[----:B------:R-:W-:Y:S01]  /*11350*/  ULDC.64 UR4, c[0x0][0x118] ;  /* 0x0000460000047ab9 */ /* 0x000fe20000000a00 */
[----:B-1----:R-:W-:Y:S01]  /*11360*/  IMAD.MOV.U32 R3, RZ, RZ, R25 ;  /* 0x000000ffff037224 */ /* 0x002fe200078e0019 */
[----:B------:R-:W-:Y:S01]  /*11370*/  MOV R2, R49 ;  /* 0x0000003100027202 */ /* 0x000fe20000000f00 */
[----:B--2---:R1:W-:Y:S04]  /*11380*/  STL [R1+0x11e8], R8 ;  /* 0x0011e80801007387 */ /* 0x0043e80000100800 */
[----:B------:R1:W5:Y:S01]  /*11390*/  LD.E R6, [R54.64+0x4] ;  /* 0x0000040436067980 */ /* 0x000362000c101900 */
[----:B------:R-:W-:-:S03]  /*113a0*/  MOV R4, 0x113c0 ;  /* 0x000113c000047802 */ /* 0x000fc60000000f00 */
[----:B-1---5:R-:W-:Y:S05]  /*113b0*/  CALL.REL.NOINC `($_ZN7cutlass13device_kernelIN5flash19enable_sm80_to_sm89INS1_16FlashAttnBwdSm80INS1_25CollectiveMainloopBwdSm80ILi2ELi2EN4cute5tupleIJNS5_1CILi128EEES8_NS7_ILi64EEEEEENS_10bfloat16_tEfNS_4arch4Sm80ELb0ELb0ELb1ELb0ELb1ELb0ELb0ELb0ELi2ELi4ELi4ELi4ELb0EEENS1_24CollectiveEpilogueBwdGQAISA_fSD_Li256ELb0ELb1EEENS1_19SingleTileSchedulerILb0ELb0ELb0ELi128EEEEEEEEEvNT_6ParamsE$_ZN4cute3eso3ESOILb0ELb0EJiNS_5tupleIJiNS_1CILi0EEEEEEEEC2ERKiRKS5_) ;  /* 0xffff4f4000007944 */ /* 0x022fea0003c3ffff */
[----:B-1----:R1:W5:Y:S01]  /*113c0*/  LDL.64 R2, [R1+0x758] ;  /* 0x0007580001027983 */ /* 0x0023620000100a00 */
[----:B------:R-:W-:-:S02]  /*113d0*/  MOV R4, R25 ;  /* 0x0000001900047202 */ /* 0x000fc40000000f00 */
[----:B------:R-:W-:Y:S02]  /*113e0*/  MOV R6, 0x11400 ;  /* 0x0001140000067802 */ /* 0x000fe40000000f00 */
[----:B-1---5:R-:W-:Y:S05]  /*113f0*/  CALL.REL.NOINC `($_ZN7cutlass13device_kernelIN5flash19enable_sm80_to_sm89INS1_16FlashAttnBwdSm80INS1_25CollectiveMainloopBwdSm80ILi2ELi2EN4cute5tupleIJNS5_1CILi128EEES8_NS7_ILi64EEEEEENS_10bfloat16_tEfNS_4arch4Sm80ELb0ELb0ELb1ELb0ELb1ELb0ELb0ELb0ELi2ELi4ELi4ELi4ELb0EEENS1_24CollectiveEpilogueBwdGQAISA_fSD_Li256ELb0ELb1EEENS1_19SingleTileSchedulerILb0ELb0ELb0ELi128EEEEEEEEEvNT_6ParamsE$_ZN4cute3eso3ESOILb0ELb1EJNS_5tupleIJiNS2_IJiNS_1CILi0EEEEEEEEENS2_IJNS_10UnderscoreENS2_IJS7_S7_EEEEEEEEC2ERKS6_RKS9_) ;  /* 0xffff558000007944 */ /* 0x022fea0003c3ffff */
[----:B------:R-:W2:Y:S01]  /*11400*/  LDL.64 R8, [R1+0x758] ;  /* 0x0007580001087983 */ /* 0x000ea20000100a00 */
[----:B-1----:R-:W-:Y:S02]  /*11410*/  MOV R2, R52 ;  /* 0x0000003400027202 */ /* 0x002fe40000000f00 */
[----:B------:R-:W-:Y:S01]  /*11420*/  MOV R4, 0x11460 ;  /* 0x0001146000047802 */ /* 0x000fe20000000f00 */
[----:B--2---:R1:W-:Y:S04]  /*11430*/  STL [R1+0x11ec], R8 ;  /* 0x0011ec0801007387 */ /* 0x0043e80000100800 */
[----:B------:R1:W-:Y:S02]  /*11440*/  STL [R1+0x11f0], R9 ;  /* 0x0011f00901007387 */ /* 0x0003e40000100800 */
[----:B-1----:R-:W-:Y:S05]  /*11450*/  CALL.REL.NOINC `($_ZN7cutlass13device_kernelIN5flash19enable_sm80_to_sm89INS1_16FlashAttnBwdSm80INS1_25CollectiveMainloopBwdSm80ILi2ELi2EN4cute5tupleIJNS5_1CILi128EEES8_NS7_ILi64EEEEEENS_10bfloat16_tEfNS_4arch4Sm80ELb0ELb0ELb1ELb0ELb1ELb0ELb0ELb0ELi2ELi4ELi4ELi4ELb0EEENS1_24CollectiveEpilogueBwdGQAISA_fSD_Li256ELb0ELb1EEENS1_19SingleTileSchedulerILb0ELb0ELb0ELi128EEEEEEEEEvNT_6ParamsE$_ZZN4cute4diceINS_5tupleIJNS1_IJiNS1_IJiNS_1CILi0EEEEEEEEENS1_IJNS_10UnderscoreENS1_IJS6_S6_EEEEEEEEES9_EEDaRKT_RKT0_ENKUlRKT_RKT0_E_clIS5_S5_EEDaSI_SL_) ;  /* 0xffffaa7000007944 */ /* 0x002fea0003c3ffff */
[----:B------:R2:W-:Y:S01]  /*11460*/  STL.64 [R1+0x758], R2 ;  /* 0x0007580201007387 */ /* 0x0005e20000100a00 */
[----:B------:R-:W-:Y:S02]  /*11470*/  MOV R4, R25 ;  /* 0x0000001900047202 */ /* 0x000fe40000000f00 */
[----:B------:R-:W-:-:S02]  /*11480*/  MOV R8, 0x114a0 ;  /* 0x000114a000087802 */ /* 0x000fc40000000f00 */
[----:B-12---:R-:W-:Y:S05]  /*11490*/  CALL.REL.NOINC `($_ZN7cutlass13device_kernelIN5flash19enable_sm80_to_sm89INS1_16FlashAttnBwdSm80INS1_25CollectiveMainloopBwdSm80ILi2ELi2EN4cute5tupleIJNS5_1CILi128EEES8_NS7_ILi64EEEEEENS_10bfloat16_tEfNS_4arch4Sm80ELb0ELb0ELb1ELb0ELb1ELb0ELb0ELb0ELi2ELi4ELi4ELi4ELb0EEENS1_24CollectiveEpilogueBwdGQAISA_fSD_Li256ELb0ELb1EEENS1_19SingleTileSchedulerILb0ELb0ELb0ELi128EEEEEEEEEvNT_6ParamsE$_ZZN4cute12filter_tupleINS_5tupleIJNS1_IJiNS1_IJiNS_1CILi0EEEEEEEEENS1_IJNS_10UnderscoreENS1_IJS6_S6_EEEEEEEEES9_ZNS_4diceIS9_S9_EEDaRKT_RKT0_EUlRKT_RKT0_E_EEDaSD_SG_OT1_ENKUlDpSJ_E_clIJNS1_IJiiS3_EEENS1_IJEEEEEEDaSQ_) ;  /* 0xffff981000007944 */ /* 0x006fea0003c3ffff */
[----:B------:R-:W-:Y:S02]  /*114a0*/  MOV R72, 0x114c0 ;  /* 0x000114c000487802 */ /* 0x000fe40000000f00 */
[----:B-12--5:R-:W-:Y:S05]  /*114b0*/  CALL.REL.NOINC `($_ZN7cutlass13device_kernelIN5flash19enable_sm80_to_sm89INS1_16FlashAttnBwdSm80INS1_25CollectiveMainloopBwdSm80ILi2ELi2EN4cute5tupleIJNS5_1CILi128EEES8_NS7_ILi64EEEEEENS_10bfloat16_tEfNS_4arch4Sm80ELb0ELb0ELb1ELb0ELb1ELb0ELb0ELb0ELi2ELi4ELi4ELi4ELb0EEENS1_24CollectiveEpilogueBwdGQAISA_fSD_Li256ELb0ELb1EEENS1_19SingleTileSchedulerILb0ELb0ELb0ELi128EEEEEEEEEvNT_6ParamsE$_ZZN4cute7idx2crdINS_5tupleIJiiNS_1CILi0EEEEEENS1_IJNS1_IJNS2_ILi4EEENS2_ILi8EEEEEES5_NS2_ILi1EEEEEEEEDaRKT_RKT0_ENKUlRKT_RKT0_E_clIiS7_EEDaSI_SL_) ;  /* 0xffffd9c000007944 */ /* 0x026fea0003c3ffff */
[----:B------:R-:W-:Y:S02]  /*114c0*/  MOV R2, 0x114e0 ;  /* 0x000114e000027802 */ /* 0x000fe40000000f00 */
[----:B-1----:R-:W-:Y:S05]  /*114d0*/  CALL.REL.NOINC `($_ZN7cutlass13device_kernelIN5flash19enable_sm80_to_sm89INS1_16FlashAttnBwdSm80INS1_25CollectiveMainloopBwdSm80ILi2ELi2EN4cute5tupleIJNS5_1CILi128EEES8_NS7_ILi64EEEEEENS_10bfloat16_tEfNS_4arch4Sm80ELb0ELb0ELb1ELb0ELb1ELb0ELb0ELb0ELi2ELi4ELi4ELi4ELb0EEENS1_24CollectiveEpilogueBwdGQAISA_fSD_Li256ELb0ELb1EEENS1_19SingleTileSchedulerILb0ELb0ELb0ELi128EEEEEEEEEvNT_6ParamsE$_ZZN4cute7idx2crdINS_5tupleIJiiNS_1CILi0EEEEEENS1_IJNS1_IJNS2_ILi4EEENS2_ILi8EEEEEES5_NS2_ILi1EEEEEEEEDaRKT_RKT0_ENKUlRKT_RKT0_E_clIiS5_EEDaSI_SL_) ;  /* 0xffffd97000007944 */ /* 0x002fea0003c3ffff */
[----:B------:R1:W-:Y:S01]  /*114e0*/  STL [R1+0x758], R6 ;  /* 0x0007580601007387 */ /* 0x0003e20000100800 */
[----:B------:R-:W-:-:S02]  /*114f0*/  MOV R2, R25 ;  /* 0x0000001900027202 */ /* 0x000fc40000000f00 */
[----:B------:R-:W-:Y:S02]  /*11500*/  MOV R72, 0x11520 ;  /* 0x0001152000487802 */ /* 0x000fe40000000f00 */
[----:B-1----:R-:W-:Y:S05]  /*11510*/  CALL.REL.NOINC `($_ZN7cutlass13device_kernelIN5flash19enable_sm80_to_sm89INS1_16FlashAttnBwdSm80INS1_25CollectiveMainloopBwdSm80ILi2ELi2EN4cute5tupleIJNS5_1CILi128EEES8_NS7_ILi64EEEEEENS_10bfloat16_tEfNS_4arch4Sm80ELb0ELb0ELb1ELb0ELb1ELb0ELb0ELb0ELi2ELi4ELi4ELi4ELb0EEENS1_24CollectiveEpilogueBwdGQAISA_fSD_Li256ELb0ELb1EEENS1_19SingleTileSchedulerILb0ELb0ELb0ELi128EEEEEEEEEvNT_6ParamsE$_ZZN4cute9transformINS_5tupleIJiiNS_1CILi0EEEEEENS1_IJNS1_IJNS2_ILi4EEENS2_ILi8EEEEEES5_NS2_ILi1EEEEEEZNS_7idx2crdIS4_S9_EEDaRKT_RKT0_EUlRKT_RKT0_E_EEDaSD_SG_OT1_ENKUlDpSJ_E_clIJNS1_IJiiEEEiS3_EEEDaSQ_) ;  /* 0xffffe0d000007944 */ /* 0x002fea0003c3ffff */
[----:B------:R-:W-:Y:S02]  /*11520*/  MOV R6, 0x11540 ;  /* 0x0001154000067802 */ /* 0x000fe40000000f00 */
[----:B--2--5:R-:W-:Y:S05]  /*11530*/  CALL.REL.NOINC `($_ZN7cutlass13device_kernelIN5flash19enable_sm80_to_sm89INS1_16FlashAttnBwdSm80INS1_25CollectiveMainloopBwdSm80ILi2ELi2EN4cute5tupleIJNS5_1CILi128EEES8_NS7_ILi64EEEEEENS_10bfloat16_tEfNS_4arch4Sm80ELb0ELb0ELb1ELb0ELb1ELb0ELb0ELb0ELi2ELi4ELi4ELi4ELb0EEENS1_24CollectiveEpilogueBwdGQAISA_fSD_Li256ELb0ELb1EEENS1_19SingleTileSchedulerILb0ELb0ELb0ELi128EEEEEEEEEvNT_6ParamsE$_ZZN4cute13to_mixed_bitsINS_5tupleIJNS1_IJNS_1CILi4EEENS2_ILi8EEEEEES3_NS2_ILi1EEEEEENS1_IJNS1_IJNS2_ILi0EEENS2_ILi64EEEEEES8_S8_EEENS1_IJNS1_IJiiEEEiS8_EEEEEDaRKT_RKT0_RKT1_ENKUlRKT_RKT0_RKT1_E_clIS5_SA_SC_EEDaSP_SS_SV_) ;  /* 0xffffa2f000007944 */ /* 0x024fea0003c3ffff */
[----:B------:R-:W-:Y:S02]  /*11540*/  MOV R2, 0x11560 ;  /* 0x0001156000027802 */ /* 0x000fe40000000f00 */
[----:B------:R-:W-:Y:S05]  /*11550*/  CALL.REL.NOINC `($_ZN7cutlass13device_kernelIN5flash19enable_sm80_to_sm89INS1_16FlashAttnBwdSm80INS1_25CollectiveMainloopBwdSm80ILi2ELi2EN4cute5tupleIJNS5_1CILi128EEES8_NS7_ILi64EEEEEENS_10bfloat16_tEfNS_4arch4Sm80ELb0ELb0ELb1ELb0ELb1ELb0ELb0ELb0ELi2ELi4ELi4ELi4ELb0EEENS1_24CollectiveEpilogueBwdGQAISA_fSD_Li256ELb0ELb1EEENS1_19SingleTileSchedulerILb0ELb0ELb0ELi128EEEEEEEEEvNT_6ParamsE$_ZZN4cute13to_mixed_bitsINS_5tupleIJNS1_IJNS_1CILi4EEENS2_ILi8EEEEEES3_NS2_ILi1EEEEEENS1_IJNS1_IJNS2_ILi0EEENS2_ILi64EEEEEES8_S8_EEENS1_IJNS1_IJiiEEEiS8_EEEEEDaRKT_RKT0_RKT1_ENKUlDpRKT_E_clIJNS_9MixedBitsILj0ELj448EEENS2_ILj0EEESV_EEEDaSQ_) ;  /* 0xffffa2a000007944 */ /* 0x000fea0003c3ffff */
        /* <DEDUP_REMOVED lines=21> */
[----:B-1----:R-:W-:Y:S05]  /*116b0*/  CALL.REL.NOINC `($_ZN7cutlass13device_kernelIN5flash19enable_sm80_to_sm89INS1_16FlashAttnBwdSm80INS1_25CollectiveMainloopBwdSm80ILi2ELi2EN4cute5tupleIJNS5_1CILi128EEES8_NS7_ILi64EEEEEENS_10bfloat16_tEfNS_4arch4Sm80ELb0ELb0ELb1ELb0ELb1ELb0ELb0ELb0ELi2ELi4ELi4ELi4ELb0EEENS1_24CollectiveEpilogueBwdGQAISA_fSD_Li256ELb0ELb1EEENS1_19SingleTileSchedulerILb0ELb0ELb0ELi128EEEEEEEEEvNT_6ParamsE$_ZN4cute3eso3ESOILb0ELb0EJiiiEEC2ERKiS4_S4_) ;  /* 0xffff502000007944 */ /* 0x002fea0003c3ffff */
[----:B------:R2:W5:Y:S04]  /*116c0*/  LDL R5, [R1+0x760] ;  /* 0x0007600001057983 */ /* 0x0005680000100800 */
[----:B-1----:R2:W5:Y:S01]  /*116d0*/  LDL.64 R2, [R1+0x758] ;  /* 0x0007580001027983 */ /* 0x0025620000100a00 */
[----:B------:R-:W-:Y:S02]  /*116e0*/  MOV R4, R25 ;  /* 0x0000001900047202 */ /* 0x000fe40000000f00 */
[----:B------:R-:W-:Y:S02]  /*116f0*/  MOV R6, 0x11710 ;  /* 0x0001171000067802 */ /* 0x000fe40000000f00 */
[----:B--2--5:R-:W-:Y:S05]  /*11700*/  CALL.REL.NOINC `($_ZN7cutlass13device_kernelIN5flash19enable_sm80_to_sm89INS1_16FlashAttnBwdSm80INS1_25CollectiveMainloopBwdSm80ILi2ELi2EN4cute5tupleIJNS5_1CILi128EEES8_NS7_ILi64EEEEEENS_10bfloat16_tEfNS_4arch4Sm80ELb0ELb0ELb1ELb0ELb1ELb0ELb0ELb0ELi2ELi4ELi4ELi4ELb0EEENS1_24CollectiveEpilogueBwdGQAISA_fSD_Li256ELb0ELb1EEENS1_19SingleTileSchedulerILb0ELb0ELb0ELi128EEEEEEEEEvNT_6ParamsE$_ZN4cute3eso3ESOILb1ELb0EJNS_1CILi1EEENS_5tupleIJiiiEEENS2_ILi64EEENS4_IJNS2_ILi72EEENS2_ILi144EEENS2_ILi288EEEEEENS2_ILi512EEEEEC2ERKS3_RKS5_RKS6_RKSA_RKSB_) ;  /* 0xffff5ea000007944 */ /* 0x024fea0003c3ffff */
[----:B-1----:R1:W5:Y:S04]  /*11710*/  LDL R5, [R1+0x760] ;  /* 0x0007600001057983 */ /* 0x0023680000100800 */
[----:B------:R1:W5:Y:S01]  /*11720*/  LDL.64 R2, [R1+0x758] ;  /* 0x0007580001027983 */ /* 0x0003620000100a00 */
[----:B------:R-:W-:-:S02]  /*11730*/  MOV R4, R25 ;  /* 0x0000001900047202 */ /* 0x000fc40000000f00 */
[----:B------:R-:W-:Y:S02]  /*11740*/  MOV R6, 0x11760 ;  /* 0x0001176000067802 */ /* 0x000fe40000000f00 */
[----:B-1---5:R-:W-:Y:S05]  /*11750*/  CALL.REL.NOINC `($_ZN7cutlass13device_kernelIN5flash19enable_sm80_to_sm89INS1_16FlashAttnBwdSm80INS1_25CollectiveMainloopBwdSm80ILi2ELi2EN4cute5tupleIJNS5_1CILi128EEES8_NS7_ILi64EEEEEENS_10bfloat16_tEfNS_4arch4Sm80ELb0ELb0ELb1ELb0ELb1ELb0ELb0ELb0ELi2ELi4ELi4ELi4ELb0EEENS1_24CollectiveEpilogueBwdGQAISA_fSD_Li256ELb0ELb1EEENS1_19SingleTileSchedulerILb0ELb0ELb0ELi128EEEEEEEEEvNT_6ParamsE$_ZN4cute5tupleIJNS0_IJNS_1CILi8EEENS0_IJNS1_ILi2EEES3_S3_EEENS1_ILi1EEES4_S5_EEENS0_IJS5_NS0_IJiiiEEENS1_ILi64EEENS0_IJNS1_ILi72EEENS1_ILi144EEENS1_ILi288EEEEEENS1_ILi512EEEEEEEEC2ERKS6_RKSE_) ;  /* 0xffff8f7000007944 */ /* 0x022fea0003c3ffff */
[----:B------:R1:W5:Y:S04]  /*11760*/  LDL R5, [R1+0x760] ;  /* 0x0007600001057983 */ /* 0x0003680000100800 */
[----:B------:R1:W5:Y:S01]  /*11770*/  LDL.64 R2, [R1+0x758] ;  /* 0x0007580001027983 */ /* 0x0003620000100a00 */
[----:B------:R-:W-:-:S03]  /*11780*/  MOV R4, 0x117a0 ;  /* 0x000117a000047802 */ /* 0x000fc60000000f00 */
[----:B-1---5:R-:W-:Y:S05]  /*11790*/  CALL.REL.NOINC `($_ZN7cutlass13device_kernelIN5flash19enable_sm80_to_sm89INS1_16FlashAttnBwdSm80INS1_25CollectiveMainloopBwdSm80ILi2ELi2EN4cute5tupleIJNS5_1CILi128EEES8_NS7_ILi64EEEEEENS_10bfloat16_tEfNS_4arch4Sm80ELb0ELb0ELb1ELb0ELb1ELb0ELb0ELb0ELi2ELi4ELi4ELi4ELb0EEENS1_24CollectiveEpilogueBwdGQAISA_fSD_Li256ELb0ELb1EEENS1_19SingleTileSchedulerILb0ELb0ELb0ELi128EEEEEEEEEvNT_6ParamsE$_ZZN4cute7flattenINS_5tupleIJNS_1CILi1EEENS1_IJiiiEEENS2_ILi64EEENS1_IJNS2_ILi72EEENS2_ILi144EEENS2_ILi288EEEEEENS2_ILi512EEEEEEEEDaRKT_ENKUlRKT_E_clIS4_EEDaSH_) ;  /* 0xffffd23000007944 */ /* 0x022fea0003c3ffff */
[----:B------:R1:W-:Y:S01]  /*117a0*/  STL.64 [R1+0x758], R2 ;  /* 0x0007580201007387 */ /* 0x0003e20000100a00 */
[----:B------:R-:W-:Y:S02]  /*117b0*/  MOV R6, R25 ;  /* 0x0000001900067202 */ /* 0x000fe40000000f00 */
[----:B------:R-:W-:Y:S01]  /*117c0*/  MOV R4, 0x117f0 ;  /* 0x000117f000047802 */ /* 0x000fe20000000f00 */
[----:B------:R1:W-:Y:S04]  /*117d0*/  STL [R1+0x760], R5 ;  /* 0x0007600501007387 */ /* 0x0003e80000100800 */
[----:B-1----:R-:W-:Y:S05]  /*117e0*/  CALL.REL.NOINC `($_ZN7cutlass13device_kernelIN5flash19enable_sm80_to_sm89INS1_16FlashAttnBwdSm80INS1_25CollectiveMainloopBwdSm80ILi2ELi2EN4cute5tupleIJNS5_1CILi128EEES8_NS7_ILi64EEEEEENS_10bfloat16_tEfNS_4arch4Sm80ELb0ELb0ELb1ELb0ELb1ELb0ELb0ELb0ELi2ELi4ELi4ELi4ELb0EEENS1_24CollectiveEpilogueBwdGQAISA_fSD_Li256ELb0ELb1EEENS1_19SingleTileSchedulerILb0ELb0ELb0ELi128EEEEEEEEEvNT_6ParamsE$_ZZN4cute12filter_tupleINS_5tupleIJNS_1CILi1EEENS1_IJiiiEEENS2_ILi64EEENS1_IJNS2_ILi72EEENS2_ILi144EEENS2_ILi288EEEEEENS2_ILi512EEEEEEZNS_7flattenISB_EEDaRKT_EUlRKT_E_EEDaSF_OT0_ENKUlDpSI_E_clIJNS1_IJS3_EEES4_NS1_IJS5_EEES9_NS1_IJSA_EEEEEEDaSM_) ;  /* 0xffff9b5000007944 */ /* 0x002fea0003c3ffff */
[----:B------:R-:W-:Y:S02]  /*117f0*/  MOV R4, R25 ;  /* 0x0000001900047202 */ /* 0x000fe40000000f00 */
[----:B------:R-:W-:-:S02]  /*11800*/  MOV R6, 0x11820 ;  /* 0x0001182000067802 */ /* 0x000fc40000000f00 */
[----:B--2--5:R-:W-:Y:S05]  /*11810*/  CALL.REL.NOINC `($_ZN7cutlass13device_kernelIN5flash19enable_sm80_to_sm89INS1_16FlashAttnBwdSm80INS1_25CollectiveMainloopBwdSm80ILi2ELi2EN4cute5tupleIJNS5_1CILi128EEES8_NS7_ILi64EEEEEENS_10bfloat16_tEfNS_4arch4Sm80ELb0ELb0ELb1ELb0ELb1ELb0ELb0ELb0ELi2ELi4ELi4ELi4ELb0EEENS1_24CollectiveEpilogueBwdGQAISA_fSD_Li256ELb0ELb1EEENS1_19SingleTileSchedulerILb0ELb0ELb0ELi128EEEEEEEEEvNT_6ParamsE$_ZN4cute3eso3ESOILb0ELb1EJiNS_1CILi72EEENS2_ILi512EEEEEC2ERKiRKS3_RKS4_) ;  /* 0xffff554000007944 */ /* 0x024fea0003c3ffff */
[----:B-1----:R-:W2:Y:S01]  /*11820*/  LDL R4, [R1+0x758] ;  /* 0x0007580001047983 */ /* 0x002ea20000100800 */
[----:B------:R-:W-:Y:S01]  /*11830*/  IMAD.MOV.U32 R5, RZ, RZ, R3 ;  /* 0x000000ffff057224 */ /* 0x000fe200078e0003 */
[----:B------:R-:W-:Y:S01]  /*11840*/  MOV R3, R25 ;  /* 0x0000001900037202 */ /* 0x000fe20000000f00 */
[----:B------:R-:W-:Y:S01]  /*11850*/  IMAD.MOV.U32 R8, RZ, RZ, R51 ;  /* 0x000000ffff087224 */ /* 0x000fe200078e0033 */
[----:B------:R-:W-:Y:S01]  /*11860*/  MOV R6, 0x11890 ;  /* 0x0001189000067802 */ /* 0x000fe20000000f00 */
[----:B--2---:R1:W-:Y:S04]  /*11870*/  STL [R1+0x790], R4 ;  /* 0x0007900401007387 */ /* 0x0043e80000100800 */
[----:B-1----:R-:W-:Y:S05]  /*11880*/  CALL.REL.NOINC `($_ZN7cutlass13device_kernelIN5flash19enable_sm80_to_sm89INS1_16FlashAttnBwdSm80INS1_25CollectiveMainloopBwdSm80ILi2ELi2EN4cute5tupleIJNS5_1CILi128EEES8_NS7_ILi64EEEEEENS_10bfloat16_tEfNS_4arch4Sm80ELb0ELb0ELb1ELb0ELb1ELb0ELb0ELb0ELi2ELi4ELi4ELi4ELb0EEENS1_24CollectiveEpilogueBwdGQAISA_fSD_Li256ELb0ELb1EEENS1_19SingleTileSchedulerILb0ELb0ELb0ELi128EEEEEEEEEvNT_6ParamsE$_ZN4cute3eso3ESOILb0ELb0EJiiNS_1CILi72EEENS2_ILi512EEEEEC2ERKiS7_RKS3_RKS4_) ;  /* 0xffff4d6000007944 */ /* 0x002fea0003c3ffff */
        /* <DEDUP_REMOVED lines=8> */
[----:B-1----:R-:W-:Y:S05]  /*11910*/  CALL.REL.NOINC `($_ZN7cutlass13device_kernelIN5flash19enable_sm80_to_sm89INS1_16FlashAttnBwdSm80INS1_25CollectiveMainloopBwdSm80ILi2ELi2EN4cute5tupleIJNS5_1CILi128EEES8_NS7_ILi64EEEEEENS_10bfloat16_tEfNS_4arch4Sm80ELb0ELb0ELb1ELb0ELb1ELb0ELb0ELb0ELi2ELi4ELi4ELi4ELb0EEENS1_24CollectiveEpilogueBwdGQAISA_fSD_Li256ELb0ELb1EEENS1_19SingleTileSchedulerILb0ELb0ELb0ELi128EEEEEEEEEvNT_6ParamsE$_ZN4cute3eso3ESOILb0ELb0EJiiiNS_1CILi72EEENS2_ILi512EEEEEC2ERKiS7_S7_RKS3_RKS4_) ;  /* 0xffff4fb000007944 */ /* 0x002fea0003c3ffff */
        /* <DEDUP_REMOVED lines=10> */
[----:B-1----:R-:W-:Y:S05]  /*119c0*/  CALL.REL.NOINC `($_ZN7cutlass13device_kernelIN5flash19enable_sm80_to_sm89INS1_16FlashAttnBwdSm80INS1_25CollectiveMainloopBwdSm80ILi2ELi2EN4cute5tupleIJNS5_1CILi128EEES8_NS7_ILi64EEEEEENS_10bfloat16_tEfNS_4arch4Sm80ELb0ELb0ELb1ELb0ELb1ELb0ELb0ELb0ELi2ELi4ELi4ELi4ELb0EEENS1_24CollectiveEpilogueBwdGQAISA_fSD_Li256ELb0ELb1EEENS1_19SingleTileSchedulerILb0ELb0ELb0ELi128EEEEEEEEEvNT_6ParamsE$_ZN4cute3eso3ESOILb1ELb0EJNS_1CILi1EEEiiiNS2_ILi72EEENS2_ILi512EEEEEC2ERKS3_RKiSA_SA_RKS4_RKS5_) ;  /* 0xffff5df000007944 */ /* 0x002fea0003c3ffff */
[----:B-1----:R1:W5:Y:S04]  /*119d0*/  LDL R5, [R1+0x778] ;  /* 0x0007780001057983 */ /* 0x0023680000100800 */
[----:B------:R1:W5:Y:S01]  /*119e0*/  LDL.64 R2, [R1+0x770] ;  /* 0x0007700001027983 */ /* 0x0003620000100a00 */
[----:B------:R-:W-:-:S02]  /*119f0*/  MOV R4, R24 ;  /* 0x0000001800047202 */ /* 0x000fc40000000f00 */
[----:B------:R-:W-:Y:S02]  /*11a00*/  MOV R6, 0x11a20 ;  /* 0x00011a2000067802 */ /* 0x000fe40000000f00 */
[----:B-1---5:R-:W-:Y:S05]  /*11a10*/  CALL.REL.NOINC `($_ZN7cutlass13device_kernelIN5flash19enable_sm80_to_sm89INS1_16FlashAttnBwdSm80INS1_25CollectiveMainloopBwdSm80ILi2ELi2EN4cute5tupleIJNS5_1CILi128EEES8_NS7_ILi64EEEEEENS_10bfloat16_tEfNS_4arch4Sm80ELb0ELb0ELb1ELb0ELb1ELb0ELb0ELb0ELi2ELi4ELi4ELi4ELb0EEENS1_24CollectiveEpilogueBwdGQAISA_fSD_Li256ELb0ELb1EEENS1_19SingleTileSchedulerILb0ELb0ELb0ELi128EEEEEEEEEvNT_6ParamsE$_ZN4cute5tupleIJNS0_IJNS_1CILi8EEENS1_ILi2EEES3_S3_S2_S3_EEENS0_IJNS1_ILi1EEEiiiNS1_ILi72EEENS1_ILi512EEEEEEEEC2ERKS4_RKS8_) ;  /* 0xffff8d0000007944 */ /* 0x022fea0003c3ffff */
        /* <DEDUP_REMOVED lines=11> */
[----:B-1----:R-:W-:Y:S05]  /*11ad0*/  CALL.REL.NOINC `($_ZN7cutlass13device_kernelIN5flash19enable_sm80_to_sm89INS1_16FlashAttnBwdSm80INS1_25CollectiveMainloopBwdSm80ILi2ELi2EN4cute5tupleIJNS5_1CILi128EEES8_NS7_ILi64EEEEEENS_10bfloat16_tEfNS_4arch4Sm80ELb0ELb0ELb1ELb0ELb1ELb0ELb0ELb0ELi2ELi4ELi4ELi4ELb0EEENS1_24CollectiveEpilogueBwdGQAISA_fSD_Li256ELb0ELb1EEENS1_19SingleTileSchedulerILb0ELb0ELb0ELi128EEEEEEEEEvNT_6ParamsE$_ZZN4cute6detail16composition_implINS_5tupleIJNS_1CILi8EEENS3_ILi2EEES5_S5_S4_S5_EEENS2_IJNS3_ILi1EEEiiiNS3_ILi72EEENS3_ILi512EEEEEENS2_IJNS2_IJS5_S5_S5_EEES5_NS3_ILi4EEEEEENS2_IJNS2_IJS7_S9_S4_EEENS3_ILi4096EEENS3_ILi16EEEEEEEEDaRKT_RKT0_RKT1_RKT2_ENKUlRKT_RKT0_E_clISB_SE_EEDaSW_SZ_) ;  /* 0xffffb8c000007944 */ /* 0x002fea0003c3ffff */
[----:B------:R-:W-:Y:S01]  /*11ae0*/  IMAD.MOV.U32 R4, RZ, RZ, R45 ;  /* 0x000000ffff047224 */ /* 0x000fe200078e002d */
[----:B------:R-:W-:Y:S01]  /*11af0*/  MOV R58, R12 ;  /* 0x0000000c003a7202 */ /* 0x000fe20000000f00 */
[----:B------:R-:W-:Y:S01]  /*11b00*/  IMAD.MOV.U32 R5, RZ, RZ, R44 ;  /* 0x000000ffff057224 */ /* 0x000fe200078e002c */
[----:B------:R-:W-:Y:S02]  /*11b10*/  MOV R3, R7 ;  /* 0x0000000700037202 */ /* 0x000fe40000000f00 */
[----:B------:R-:W-:Y:S02]  /*11b20*/  MOV R62, 0x11b40 ;  /* 0x00011b40003e7802 */ /* 0x000fe40000000f00 */
[----:B-1---5:R-:W-:Y:S05]  /*11b30*/  CALL.REL.NOINC `($_ZN7cutlass13device_kernelIN5flash19enable_sm80_to_sm89INS1_16FlashAttnBwdSm80INS1_25CollectiveMainloopBwdSm80ILi2ELi2EN4cute5tupleIJNS5_1CILi128EEES8_NS7_ILi64EEEEEENS_10bfloat16_tEfNS_4arch4Sm80ELb0ELb0ELb1ELb0ELb1ELb0ELb0ELb0ELi2ELi4ELi4ELi4ELb0EEENS1_24CollectiveEpilogueBwdGQAISA_fSD_Li256ELb0ELb1EEENS1_19SingleTileSchedulerILb0ELb0ELb0ELi128EEEEEEEEEvNT_6ParamsE$_ZZN4cute6detail16composition_implINS_5tupleIJNS_1CILi8EEENS3_ILi2EEES5_S5_S4_S5_EEENS2_IJNS3_ILi1EEEiiiNS3_ILi72EEENS3_ILi512EEEEEENS2_IJNS2_IJS5_S5_S5_EEES5_NS3_ILi4EEEEEENS2_IJNS2_IJS7_S9_S4_EEENS3_ILi4096EEENS3_ILi16EEEEEEEEDaRKT_RKT0_RKT1_RKT2_ENKUlRKT_RKT0_E_clISC_SG_EEDaSW_SZ_) ;  /* 0xffffb97000007944 */ /* 0x022fea0003c3ffff */
[----:B-----5:R2:W-:Y:S01]  /*11b40*/  STL.64 [R1+0x770], R2 ;  /* 0x0007700201007387 */ /* 0x0205e20000100a00 */
[----:B------:R-:W-:-:S03]  /*11b50*/  MOV R4, 0x11b70 ;  /* 0x00011b7000047802 */ /* 0x000fc60000000f00 */
[----:B-12---:R-:W-:Y:S05]  /*11b60*/  CALL.REL.NOINC `($_ZN7cutlass13device_kernelIN5flash19enable_sm80_to_sm89INS1_16FlashAttnBwdSm80INS1_25CollectiveMainloopBwdSm80ILi2ELi2EN4cute5tupleIJNS5_1CILi128EEES8_NS7_ILi64EEEEEENS_10bfloat16_tEfNS_4arch4Sm80ELb0ELb0ELb1ELb0ELb1ELb0ELb0ELb0ELi2ELi4ELi4ELi4ELb0EEENS1_24CollectiveEpilogueBwdGQAISA_fSD_Li256ELb0ELb1EEENS1_19SingleTileSchedulerILb0ELb0ELb0ELi128EEEEEEEEEvNT_6ParamsE$_ZN4cute3eso3ESOILb0ELb0EJNS_5tupleIJNS_1CILi1EEENS3_ILi512EEEiEEENS3_ILi4096EEENS2_IJiiEEEEEC2ERKS6_RKS7_RKS8_) ;  /* 0xffff3b9000007944 */ /* 0x006fea0003c3ffff */
[----:B------:R2:W5:Y:S04]  /*11b70*/  LDL R5, [R1+0x760] ;  /* 0x0007600001057983 */ /* 0x0005680000100800 */
[----:B-1----:R2:W5:Y:S01]  /*11b80*/  LDL.64 R2, [R1+0x758] ;  /* 0x0007580001027983 */ /* 0x0025620000100a00 */
[----:B------:R-:W-:-:S03]  /*11b90*/  MOV R6, 0x11bb0 ;  /* 0x00011bb000067802 */ /* 0x000fc60000000f00 */
[----:B--2--5:R-:W-:Y:S05]  /*11ba0*/  CALL.REL.NOINC `($_ZN7cutlass13device_kernelIN5flash19enable_sm80_to_sm89INS1_16FlashAttnBwdSm80INS1_25CollectiveMainloopBwdSm80ILi2ELi2EN4cute5tupleIJNS5_1CILi128EEES8_NS7_ILi64EEEEEENS_10bfloat16_tEfNS_4arch4Sm80ELb0ELb0ELb1ELb0ELb1ELb0ELb0ELb0ELi2ELi4ELi4ELi4ELb0EEENS1_24CollectiveEpilogueBwdGQAISA_fSD_Li256ELb0ELb1EEENS1_19SingleTileSchedulerILb0ELb0ELb0ELi128EEEEEEEEEvNT_6ParamsE$_ZN4cute5tupleIJNS0_IJNS0_IJNS_1CILi2EEES2_S2_EEES2_NS0_IJS2_S2_EEEEEENS0_IJNS0_IJNS1_ILi1EEENS1_ILi512EEEiEEENS1_ILi4096EEENS0_IJiiEEEEEEEEC2ERKS5_RKSB_) ;  /* 0xffff863000007944 */ /* 0x024fea0003c3ffff */
[----:B------:R1:W5:Y:S04]  /*11bb0*/  LDL R4, [R1+0x760] ;  /* 0x0007600001047983 */ /* 0x0003680000100800 */
[----:B------:R1:W5:Y:S01]  /*11bc0*/  LDL.64 R2, [R1+0x758] ;  /* 0x0007580001027983 */ /* 0x0003620000100a00 */
[----:B------:R-:W-:-:S05]  /*11bd0*/  LEA.HI R6, R13, R13, RZ, 0x1d ;  /* 0x0000000d0d067211 */ /* 0x000fca00078fe8ff */
[----:B------:R-:W-:Y:S01]  /*11be0*/  IMAD.U32 R8, R11, 0x2, R6 ;  /* 0x000000020b087824 */ /* 0x000fe200078e0006 */
[----:B------:R-:W-:-:S04]  /*11bf0*/  MOV R6, 0x11c20 ;  /* 0x00011c2000067802 */ /* 0x000fc80000000f00 */
[----:B------:R1:W-:Y:S03]  /*11c00*/  STL [R1+0x11e4], R8 ;  /* 0x0011e40801007387 */ /* 0x0003e60000100800 */
[----:B-1---5:R-:W-:Y:S05]  /*11c10*/  CALL.REL.NOINC `($_ZN7cutlass13device_kernelIN5flash19enable_sm80_to_sm89INS1_16FlashAttnBwdSm80INS1_25CollectiveMainloopBwdSm80ILi2ELi2EN4cute5tupleIJNS5_1CILi128EEES8_NS7_ILi64EEEEEENS_10bfloat16_tEfNS_4arch4Sm80ELb0ELb0ELb1ELb0ELb1ELb0ELb0ELb0ELi2ELi4ELi4ELi4ELb0EEENS1_24CollectiveEpilogueBwdGQAISA_fSD_Li256ELb0ELb1EEENS1_19SingleTileSchedulerILb0ELb0ELb0ELi128EEEEEEEEEvNT_6ParamsE$_ZN4cute3eso3ESOILb0ELb0EJNS_6LayoutINS_5tupleIJNS3_IJNS_1CILi2EEES5_S5_EEES5_NS3_IJS5_S5_EEEEEENS3_IJNS3_IJNS4_ILi1EEENS4_ILi512EEEiEEENS4_ILi4096EEENS3_IJiiEEEEEEEEjEEC2ERKSF_RKj) ;  /* 0xffff421000007944 */ /* 0x022fea0003c3ffff */
[----:B------:R-:W2:Y:S04]  /*11c20*/  LDL.64 R58, [R1+0x760] ;  /* 0x00076000013a7983 */ /* 0x000ea80000100a00 */
[----:B-1----:R1:W5:Y:S01]  /*11c30*/  LDL.64 R4, [R1+0x758] ;  /* 0x0007580001047983 */ /* 0x0023620000100a00 */
[----:B------:R-:W-:Y:S02]  /*11c40*/  MOV R9, R25 ;  /* 0x0000001900097202 */ /* 0x000fe40000000f00 */
[----:B------:R-:W-:Y:S01]  /*11c50*/  MOV R8, 0x11c80 ;  /* 0x00011c8000087802 */ /* 0x000fe20000000f00 */
[----:B--2---:R-:W-:-:S04]  /*11c60*/  IMAD.WIDE.U32 R2, R59, 0x2, R56 ;  /* 0x000000023b027825 */ /* 0x004fc800078e0038 */
[----:B-1---5:R-:W-:Y:S05]  /*11c70*/  CALL.REL.NOINC `($_ZN7cutlass13device_kernelIN5flash19enable_sm80_to_sm89INS1_16FlashAttnBwdSm80INS1_25CollectiveMainloopBwdSm80ILi2ELi2EN4cute5tupleIJNS5_1CILi128EEES8_NS7_ILi64EEEEEENS_10bfloat16_tEfNS_4arch4Sm80ELb0ELb0ELb1ELb0ELb1ELb0ELb0ELb0ELi2ELi4ELi4ELi4ELb0EEENS1_24CollectiveEpilogueBwdGQAISA_fSD_Li256ELb0ELb1EEENS1_19SingleTileSchedulerILb0ELb0ELb0ELi128EEEEEEEEEvNT_6ParamsE$_ZN4cute8smem_ptrIPN7cutlass10bfloat16_tEECI1NS_12iter_adaptorIS3_S4_EEES3_) ;  /* 0xffff8dc000007944 */ /* 0x022fea0003c3ffff */
[----:B------:R-:W2:Y:S01]  /*11c80*/  LDL.64 R10, [R1+0x758] ;  /* 0x00075800010a7983 */ /* 0x000ea20000100a00 */
[----:B-1----:R-:W-:Y:S01]  /*11c90*/  IMAD.MOV.U32 R6, RZ, RZ, R58 ;  /* 0x000000ffff067224 */ /* 0x002fe200078e003a */
[----:B------:R-:W-:Y:S01]  /*11ca0*/  MOV R2, R4 ;  /* 0x0000000400027202 */ /* 0x000fe20000000f00 */
[----:B------:R-:W-:Y:S01]  /*11cb0*/  IMAD.MOV.U32 R3, RZ, RZ, R5 ;  /* 0x000000ffff037224 */ /* 0x000fe200078e0005 */
[----:B------:R-:W-:Y:S01]  /*11cc0*/  MOV R8, 0x11cf0 ;  /* 0x00011cf000087802 */ /* 0x000fe20000000f00 */
[----:B--2---:R1:W-:Y:S04]  /*11cd0*/  STL.64 [R1+0x770], R10 ;  /* 0x0007700a01007387 */ /* 0x0043e80000100a00 */
[----:B-1----:R-:W-:Y:S05]  /*11ce0*/  CALL.REL.NOINC `($_ZN7cutlass13device_kernelIN5flash19enable_sm80_to_sm89INS1_16FlashAttnBwdSm80INS1_25CollectiveMainloopBwdSm80ILi2ELi2EN4cute5tupleIJNS5_1CILi128EEES8_NS7_ILi64EEEEEENS_10bfloat16_tEfNS_4arch4Sm80ELb0ELb0ELb1ELb0ELb1ELb0ELb0ELb0ELi2ELi4ELi4ELi4ELb0EEENS1_24CollectiveEpilogueBwdGQAISA_fSD_Li256ELb0ELb1EEENS1_19SingleTileSchedulerILb0ELb0ELb0ELi128EEEEEEEEEvNT_6ParamsE$_ZN4cute3eso3ESOILb0ELb0EJNS_6LayoutINS_5tupleIJNS3_IJNS_1CILi2EEES5_S5_EEES5_NS3_IJS5_S5_EEEEEENS3_IJNS3_IJNS4_ILi1EEENS4_ILi512EEEiEEENS4_ILi4096EEENS3_IJiiEEEEEEEENS_10ViewEngineINS_8smem_ptrIPN7cutlass10bfloat16_tEEEEEEEC2ERKSF_RKSM_) ;  /* 0xffff40c000007944 */ /* 0x002fea0003c3ffff */
[----:B-1----:R1:W5:Y:S04]  /*11cf0*/  LDL R5, [R1+0x75c] ;  /* 0x00075c0001057983 */ /* 0x0023680000100800 */
[----:B------:R1:W5:Y:S01]  /*11d00*/  LDL R3, [R1+0x760] ;  /* 0x0007600001037983 */ /* 0x0003620000100800 */
[----:B------:R-:W-:-:S03]  /*11d10*/  MOV R4, 0x11d30 ;  /* 0x00011d3000047802 */ /* 0x000fc60000000f00 */
[----:B-1---5:R-:W-:Y:S05]  /*11d20*/  CALL.REL.NOINC `($_ZN7cutlass13device_kernelIN5flash19enable_sm80_to_sm89INS1_16FlashAttnBwdSm80INS1_25CollectiveMainloopBwdSm80ILi2ELi2EN4cute5tupleIJNS5_1CILi128EEES8_NS7_ILi64EEEEEENS_10bfloat16_tEfNS_4arch4Sm80ELb0ELb0ELb1ELb0ELb1ELb0ELb0ELb0ELi2ELi4ELi4ELi4ELb0EEENS1_24CollectiveEpilogueBwdGQAISA_fSD_Li256ELb0ELb1EEENS1_19SingleTileSchedulerILb0ELb0ELb0ELi128EEEEEEEEEvNT_6ParamsE$_ZZN4cute4takeILi1ELi3ENS_5tupleIJNS1_IJNS_1CILi1EEENS2_ILi512EEEiEEENS2_ILi4096EEENS1_IJiiEEEEEEEEDaRKT1_ENKUlDpRKT_E_clIJS6_S7_EEEDaSF_) ;  /* 0xffffa37000007944 */ /* 0x022fea0003c3ffff */
[----:B------:R-:W-:Y:S02]  /*11d30*/  MOV R4, 0x11d50 ;  /* 0x00011d5000047802 */ /* 0x000fe40000000f00 */
[----:B-1---5:R-:W-:Y:S05]  /*11d40*/  CALL.REL.NOINC `($_ZN7cutlass13device_kernelIN5flash19enable_sm80_to_sm89INS1_16FlashAttnBwdSm80INS1_25CollectiveMainloopBwdSm80ILi2ELi2EN4cute5tupleIJNS5_1CILi128EEES8_NS7_ILi64EEEEEENS_10bfloat16_tEfNS_4arch4Sm80ELb0ELb0ELb1ELb0ELb1ELb0ELb0ELb0ELi2ELi4ELi4ELi4ELb0EEENS1_24CollectiveEpilogueBwdGQAISA_fSD_Li256ELb0ELb1EEENS1_19SingleTileSchedulerILb0ELb0ELb0ELi128EEEEEEEEEvNT_6ParamsE$_ZZN4cute16flatten_to_tupleINS_5tupleIJNS_1CILi4096EEENS1_IJiiEEEEEEEEDaRKT_ENKUlRKT_E_clIS4_EEDaSB_) ;  /* 0xffffa0a000007944 */ /* 0x022fea0003c3ffff */
[----:B------:R1:W-:Y:S01]  /*11d50*/  STL.64 [R1+0x758], R2 ;  /* 0x0007580201007387 */ /* 0x0003e20000100a00 */
[----:B------:R-:W-:-:S02]  /*11d60*/  MOV R58, R25 ;  /* 0x00000019003a7202 */ /* 0x000fc40000000f00 */
[----:B------:R-:W-:Y:S02]  /*11d70*/  MOV R4, 0x11d90 ;  /* 0x00011d9000047802 */ /* 0x000fe40000000f00 */
[----:B-1----:R-:W-:Y:S05]  /*11d80*/  CALL.REL.NOINC `($_ZN7cutlass13device_kernelIN5flash19enable_sm80_to_sm89INS1_16FlashAttnBwdSm80INS1_25CollectiveMainloopBwdSm80ILi2ELi2EN4cute5tupleIJNS5_1CILi128EEES8_NS7_ILi64EEEEEENS_10bfloat16_tEfNS_4arch4Sm80ELb0ELb0ELb1ELb0ELb1ELb0ELb0ELb0ELi2ELi4ELi4ELi4ELb0EEENS1_24CollectiveEpilogueBwdGQAISA_fSD_Li256ELb0ELb1EEENS1_19SingleTileSchedulerILb0ELb0ELb0ELi128EEEEEEEEEvNT_6ParamsE$_ZZN4cute12filter_tupleINS_5tupleIJNS_1CILi4096EEENS1_IJiiEEEEEEZNS_16flatten_to_tupleIS5_EEDaRKT_EUlRKT_E_EEDaS9_OT0_ENKUlDpSC_E_clIJNS1_IJS3_EEES4_EEEDaSG_) ;  /* 0xffff971000007944 */ /* 0x002fea0003c3ffff */
        /* <DEDUP_REMOVED lines=14> */
[----:B--2--5:R-:W-:Y:S05]  /*11e70*/  CALL.REL.NOINC `($_ZN7cutlass13device_kernelIN5flash19enable_sm80_to_sm89INS1_16FlashAttnBwdSm80INS1_25CollectiveMainloopBwdSm80ILi2ELi2EN4cute5tupleIJNS5_1CILi128EEES8_NS7_ILi64EEEEEENS_10bfloat16_tEfNS_4arch4Sm80ELb0ELb0ELb1ELb0ELb1ELb0ELb0ELb0ELi2ELi4ELi4ELi4ELb0EEENS1_24CollectiveEpilogueBwdGQAISA_fSD_Li256ELb0ELb1EEENS1_19SingleTileSchedulerILb0ELb0ELb0ELi128EEEEEEEEEvNT_6ParamsE$_ZN4cute3eso3ESOILb1ELb0EJNS_14ComposedLayoutINS_7SwizzleILi3ELi3ELi3EEENS_1CILi0EEENS_6LayoutINS_5tupleIJNS8_IJNS8_IJNS5_ILi4EEENS5_ILi8EEEEEENS8_IJNS5_ILi2EEENS5_ILi1EEEEEEEEENS8_IJNS8_IJSC_SC_EEENS8_IJSA_S9_EEEEEEEEENS8_IJNS8_IJNS8_IJSC_NS5_ILi64EEEEEENS8_IJNS5_ILi512EEES6_EEEEEENS8_IJNS8_IJSD_SA_EEENS8_IJNS5_ILi1024EEENS5_ILi16EEEEEEEEEEEEEEEENS_10ViewEngineINS_8smem_ptrIPN7cutlass10bfloat16_tEEEEEEEC2ERKSW_RKS13_) ;  /* 0xffff50b000007944 */ /* 0x024fea0003c3ffff */
        /* <DEDUP_REMOVED lines=29> */
[----:B-12--5:R-:W-:Y:S05]  /*12050*/  CALL.REL.NOINC `($_ZN7cutlass13device_kernelIN5flash19enable_sm80_to_sm89INS1_16FlashAttnBwdSm80INS1_25CollectiveMainloopBwdSm80ILi2ELi2EN4cute5tupleIJNS5_1CILi128EEES8_NS7_ILi64EEEEEENS_10bfloat16_tEfNS_4arch4Sm80ELb0ELb0ELb1ELb0ELb1ELb0ELb0ELb0ELi2ELi4ELi4ELi4ELb0EEENS1_24CollectiveEpilogueBwdGQAISA_fSD_Li256ELb0ELb1EEENS1_19SingleTileSchedulerILb0ELb0ELb0ELi128EEEEEEEEEvNT_6ParamsE$_ZZN4cute7idx2crdINS_5tupleIJiiNS_1CILi0EEEEEENS1_IJNS1_IJNS2_ILi4EEENS2_ILi8EEEEEENS2_ILi2EEENS2_ILi1EEEEEEEEDaRKT_RKT0_ENKUlRKT_RKT0_E_clIiS7_EEDaSJ_SM_) ;  /* 0xffffc9a000007944 */ /* 0x026fea0003c3ffff */
[----:B------:R-:W-:Y:S02]  /*12060*/  MOV R2, 0x12080 ;  /* 0x0001208000027802 */ /* 0x000fe40000000f00 */
[----:B-1----:R-:W-:Y:S05]  /*12070*/  CALL.REL.NOINC `($_ZN7cutlass13device_kernelIN5flash19enable_sm80_to_sm89INS1_16FlashAttnBwdSm80INS1_25CollectiveMainloopBwdSm80ILi2ELi2EN4cute5tupleIJNS5_1CILi128EEES8_NS7_ILi64EEEEEENS_10bfloat16_tEfNS_4arch4Sm80ELb0ELb0ELb1ELb0ELb1ELb0ELb0ELb0ELi2ELi4ELi4ELi4ELb0EEENS1_24CollectiveEpilogueBwdGQAISA_fSD_Li256ELb0ELb1EEENS1_19SingleTileSchedulerILb0ELb0ELb0ELi128EEEEEEEEEvNT_6ParamsE$_ZZN4cute7idx2crdINS_5tupleIJiiNS_1CILi0EEEEEENS1_IJNS1_IJNS2_ILi4EEENS2_ILi8EEEEEENS2_ILi2EEENS2_ILi1EEEEEEEEDaRKT_RKT0_ENKUlRKT_RKT0_E_clIiS8_EEDaSJ_SM_) ;  /* 0xffffcda000007944 */ /* 0x002fea0003c3ffff */
[----:B------:R1:W-:Y:S01]  /*12080*/  STL [R1+0x758], R6 ;  /* 0x0007580601007387 */ /* 0x0003e20000100800 */
[----:B------:R-:W-:-:S02]  /*12090*/  MOV R2, R25 ;  /* 0x0000001900027202 */ /* 0x000fc40000000f00 */
[----:B------:R-:W-:Y:S02]  /*120a0*/  MOV R72, 0x120c0 ;  /* 0x000120c000487802 */ /* 0x000fe40000000f00 */
[----:B-1----:R-:W-:Y:S05]  /*120b0*/  CALL.REL.NOINC `($_ZN7cutlass13device_kernelIN5flash19enable_sm80_to_sm89INS1_16FlashAttnBwdSm80INS1_25CollectiveMainloopBwdSm80ILi2ELi2EN4cute5tupleIJNS5_1CILi128EEES8_NS7_ILi64EEEEEENS_10bfloat16_tEfNS_4arch4Sm80ELb0ELb0ELb1ELb0ELb1ELb0ELb0ELb0ELi2ELi4ELi4ELi4ELb0EEENS1_24CollectiveEpilogueBwdGQAISA_fSD_Li256ELb0ELb1EEENS1_19SingleTileSchedulerILb0ELb0ELb0ELi128EEEEEEEEEvNT_6ParamsE$_ZZN4cute9transformINS_5tupleIJiiNS_1CILi0EEEEEENS1_IJNS1_IJNS2_ILi4EEENS2_ILi8EEEEEENS2_ILi2EEENS2_ILi1EEEEEEZNS_7idx2crdIS4_SA_EEDaRKT_RKT0_EUlRKT_RKT0_E_EEDaSE_SH_OT1_ENKUlDpSK_E_clIJNS1_IJiiEEEiS3_EEEDaSR_) ;  /* 0xffffd4b000007944 */ /* 0x002fea0003c3ffff */
[----:B------:R-:W-:Y:S02]  /*120c0*/  MOV R6, 0x120e0 ;  /* 0x000120e000067802 */ /* 0x000fe40000000f00 */
[----:B--2--5:R-:W-:Y:S05]  /*120d0*/  CALL.REL.NOINC `($_ZN7cutlass13device_kernelIN5flash19enable_sm80_to_sm89INS1_16FlashAttnBwdSm80INS1_25CollectiveMainloopBwdSm80ILi2ELi2EN4cute5tupleIJNS5_1CILi128EEES8_NS7_ILi64EEEEEENS_10bfloat16_tEfNS_4arch4Sm80ELb0ELb0ELb1ELb0ELb1ELb0ELb0ELb0ELi2ELi4ELi4ELi4ELb0EEENS1_24CollectiveEpilogueBwdGQAISA_fSD_Li256ELb0ELb1EEENS1_19SingleTileSchedulerILb0ELb0ELb0ELi128EEEEEEEEEvNT_6ParamsE$_ZZN4cute13to_mixed_bitsINS_5tupleIJNS1_IJNS_1CILi4EEENS2_ILi8EEEEEENS2_ILi2EEENS2_ILi1EEEEEENS1_IJNS1_IJNS2_ILi0EEENS2_ILi64EEEEEES9_S9_EEENS1_IJNS1_IJiiEEEiS9_EEEEEDaRKT_RKT0_RKT1_ENKUlRKT_RKT0_RKT1_E_clIS5_SB_SD_EEDaSQ_ST_SW_) ;  /* 0xffff959000007944 */ /* 0x024fea0003c3ffff */
[----:B------:R-:W-:Y:S02]  /*120e0*/  MOV R2, 0x12100 ;  /* 0x0001210000027802 */ /* 0x000fe40000000f00 */
[----:B------:R-:W-:Y:S05]  /*120f0*/  CALL.REL.NOINC `($_ZN7cutlass13device_kernelIN5flash19enable_sm80_to_sm89INS1_16FlashAttnBwdSm80INS1_25CollectiveMainloopBwdSm80ILi2ELi2EN4cute5tupleIJNS5_1CILi128EEES8_NS7_ILi64EEEEEENS_10bfloat16_tEfNS_4arch4Sm80ELb0ELb0ELb1ELb0ELb1ELb0ELb0ELb0ELi2ELi4ELi4ELi4ELb0EEENS1_24CollectiveEpilogueBwdGQAISA_fSD_Li256ELb0ELb1EEENS1_19SingleTileSchedulerILb0ELb0ELb0ELi128EEEEEEEEEvNT_6ParamsE$_ZZN4cute13to_mixed_bitsINS_5tupleIJNS1_IJNS_1CILi4EEENS2_ILi8EEEEEENS2_ILi2EEENS2_ILi1EEEEEENS1_IJNS1_IJNS2_ILi0EEENS2_ILi64EEEEEES9_S9_EEENS1_IJNS1_IJiiEEEiS9_EEEEEDaRKT_RKT0_RKT1_ENKUlDpRKT_E_clIJNS_9MixedBitsILj0ELj448EEENS2_ILj0EEESW_EEEDaSR_) ;  /* 0xffff954000007944 */ /* 0x000fea0003c3ffff */
        /* <DEDUP_REMOVED lines=52> */
[----:B------:R-:W-:Y:S01]  /*12440*/  IMAD.MOV.U32 R8, RZ, RZ, R2 ;  /* 0x000000ffff087224 */ /* 0x000fe200078e0002 */
[----:B------:R-:W-:Y:S01]  /*12450*/  MOV R2, R24 ;  /* 0x0000001800027202 */ /* 0x000fe20000000f00 */
[----:B------:R-:W-:Y:S01]  /*12460*/  IMAD.MOV.U32 R10, RZ, RZ, R50 ;  /* 0x000000ffff0a7224 */ /* 0x000fe200078e0032 */
[----:B------:R-:W-:-:S02]  /*12470*/  MOV R9, R43 ;  /* 0x0000002b00097202 */ /* 0x000fc40000000f00 */
[----:B------:R-:W-:Y:S01]  /*12480*/  MOV R6, 0x124b0 ;  /* 0x000124b000067802 */ /* 0x000fe20000000f00 */
[----:B--2---:R1:W-:Y:S04]  /*12490*/  STL.64 [R1+0x788], R4 ;  /* 0x0007880401007387 */ /* 0x0043e80000100a00 */
[----:B-1----:R-:W-:Y:S05]  /*124a0*/  CALL.REL.NOINC `($_ZN7cutlass13device_kernelIN5flash19enable_sm80_to_sm89INS1_16FlashAttnBwdSm80INS1_25CollectiveMainloopBwdSm80ILi2ELi2EN4cute5tupleIJNS5_1CILi128EEES8_NS7_ILi64EEEEEENS_10bfloat16_tEfNS_4arch4Sm80ELb0ELb0ELb1ELb0ELb1ELb0ELb0ELb0ELi2ELi4ELi4ELi4ELb0EEENS1_24CollectiveEpilogueBwdGQAISA_fSD_Li256ELb0ELb1EEENS1_19SingleTileSchedulerILb0ELb0ELb0ELi128EEEEEEEEEvNT_6ParamsE$_ZN4cute3eso3ESOILb0ELb0EJiiiNS_1CILi72EEENS2_ILi512EEEEEC2ERKiS7_S7_RKS3_RKS4_) ;  /* 0xffff442000007944 */ /* 0x002fea0003c3ffff */
        /* <DEDUP_REMOVED lines=18> */
[----:B------:R-:W-:Y:S01]  /*125d0*/  MOV R10, 0x12630 ;  /* 0x00012630000a7802 */ /* 0x000fe20000000f00 */
[----:B------:R1:W-:Y:S01]  /*125e0*/  STL.U8 [R1+0x11e0], RZ ;  /* 0x0011e0ff01007387 */ /* 0x0003e20000100000 */
[----:B--2---:R-:W-:-:S03]  /*125f0*/  IMAD.MOV.U32 R2, RZ, RZ, R5 ;  /* 0x000000ffff027224 */ /* 0x004fc600078e0005 */
[----:B------:R1:W-:Y:S04]  /*12600*/  STL [R1+0x77c], R4 ;  /* 0x00077c0401007387 */ /* 0x0003e80000100800 */
[----:B---3--:R1:W-:Y:S02]  /*12610*/  STL.64 [R1+0x780], R2 ;  /* 0x0007800201007387 */ /* 0x0083e40000100a00 */
[----:B-1----:R-:W-:Y:S05]  /*12620*/  CALL.REL.NOINC `($_ZN7cutlass13device_kernelIN5flash19enable_sm80_to_sm89INS1_16FlashAttnBwdSm80INS1_25CollectiveMainloopBwdSm80ILi2ELi2EN4cute5tupleIJNS5_1CILi128EEES8_NS7_ILi64EEEEEENS_10bfloat16_tEfNS_4arch4Sm80ELb0ELb0ELb1ELb0ELb1ELb0ELb0ELb0ELi2ELi4ELi4ELi4ELb0EEENS1_24CollectiveEpilogueBwdGQAISA_fSD_Li256ELb0ELb1EEENS1_19SingleTileSchedulerILb0ELb0ELb0ELi128EEEEEEEEEvNT_6ParamsE$_ZZN4cute6detail16composition_implINS_5tupleIJNS_1CILi8EEENS3_ILi2EEES5_S5_S4_S5_EEENS2_IJNS3_ILi1EEEiiiNS3_ILi72EEENS3_ILi512EEEEEENS2_IJNS2_IJS5_S5_EEES4_NS3_ILi4EEEEEENS2_IJNS2_IJS7_S4_EEENS3_ILi1024EEENS3_ILi16EEEEEEEEDaRKT_RKT0_RKT1_RKT2_ENKUlRKT_RKT0_E_clISB_SE_EEDaSW_SZ_) ;  /* 0xffffa8a000007944 */ /* 0x002fea0003c3ffff */
[----:B------:R-:W-:Y:S01]  /*12630*/  IMAD.MOV.U32 R2, RZ, RZ, R45 ;  /* 0x000000ffff027224 */ /* 0x000fe200078e002d */
[----:B------:R-:W-:Y:S01]  /*12640*/  MOV R45, R44 ;  /* 0x0000002c002d7202 */ /* 0x000fe20000000f00 */
[----:B------:R-:W-:Y:S01]  /*12650*/  IMAD.MOV.U32 R4, RZ, RZ, R12 ;  /* 0x000000ffff047224 */ /* 0x000fe200078e000c */
[----:B------:R-:W-:Y:S02]  /*12660*/  MOV R44, 0x12680 ;  /* 0x00012680002c7802 */ /* 0x000fe40000000f00 */
[----:B-1---5:R-:W-:Y:S05]  /*12670*/  CALL.REL.NOINC `($_ZN7cutlass13device_kernelIN5flash19enable_sm80_to_sm89INS1_16FlashAttnBwdSm80INS1_25CollectiveMainloopBwdSm80ILi2ELi2EN4cute5tupleIJNS5_1CILi128EEES8_NS7_ILi64EEEEEENS_10bfloat16_tEfNS_4arch4Sm80ELb0ELb0ELb1ELb0ELb1ELb0ELb0ELb0ELi2ELi4ELi4ELi4ELb0EEENS1_24CollectiveEpilogueBwdGQAISA_fSD_Li256ELb0ELb1EEENS1_19SingleTileSchedulerILb0ELb0ELb0ELi128EEEEEEEEEvNT_6ParamsE$_ZZN4cute6detail16composition_implINS_5tupleIJNS_1CILi8EEENS3_ILi2EEES5_S5_S4_S5_EEENS2_IJNS3_ILi1EEEiiiNS3_ILi72EEENS3_ILi512EEEEEENS2_IJNS2_IJS5_S5_EEES4_NS3_ILi4EEEEEENS2_IJNS2_IJS7_S4_EEENS3_ILi1024EEENS3_ILi16EEEEEEEEDaRKT_RKT0_RKT1_RKT2_ENKUlRKT_RKT0_E_clISC_SG_EEDaSW_SZ_) ;  /* 0xffffa93000007944 */ /* 0x022fea0003c3ffff */
[----:B-----5:R2:W-:Y:S01]  /*12680*/  STL.64 [R1+0x770], R2 ;  /* 0x0007700201007387 */ /* 0x0205e20000100a00 */
[----:B------:R-:W-:-:S03]  /*12690*/  MOV R4, 0x126b0 ;  /* 0x000126b000047802 */ /* 0x000fc60000000f00 */
[----:B-12---:R-:W-:Y:S05]  /*126a0*/  CALL.REL.NOINC `($_ZN7cutlass13device_kernelIN5flash19enable_sm80_to_sm89INS1_16FlashAttnBwdSm80INS1_25CollectiveMainloopBwdSm80ILi2ELi2EN4cute5tupleIJNS5_1CILi128EEES8_NS7_ILi64EEEEEENS_10bfloat16_tEfNS_4arch4Sm80ELb0ELb0ELb1ELb0ELb1ELb0ELb0ELb0ELi2ELi4ELi4ELi4ELb0EEENS1_24CollectiveEpilogueBwdGQAISA_fSD_Li256ELb0ELb1EEENS1_19SingleTileSchedulerILb0ELb0ELb0ELi128EEEEEEEEEvNT_6ParamsE$_ZN4cute3eso3ESOILb0ELb0EJNS_5tupleIJNS_1CILi1EEEiEEENS3_ILi1024EEENS2_IJiiEEEEEC2ERKS5_RKS6_RKS7_) ;  /* 0xffff30e000007944 */ /* 0x006fea0003c3ffff */
[----:B------:R2:W5:Y:S04]  /*126b0*/  LDL R5, [R1+0x760] ;  /* 0x0007600001057983 */ /* 0x0005680000100800 */
[----:B-1----:R2:W5:Y:S01]  /*126c0*/  LDL.64 R2, [R1+0x758] ;  /* 0x0007580001027983 */ /* 0x0025620000100a00 */
[----:B------:R-:W-:-:S03]  /*126d0*/  MOV R6, 0x126f0 ;  /* 0x000126f000067802 */ /* 0x000fc60000000f00 */
[----:B--2--5:R-:W-:Y:S05]  /*126e0*/  CALL.REL.NOINC `($_ZN7cutlass13device_kernelIN5flash19enable_sm80_to_sm89INS1_16FlashAttnBwdSm80INS1_25CollectiveMainloopBwdSm80ILi2ELi2EN4cute5tupleIJNS5_1CILi128EEES8_NS7_ILi64EEEEEENS_10bfloat16_tEfNS_4arch4Sm80ELb0ELb0ELb1ELb0ELb1ELb0ELb0ELb0ELi2ELi4ELi4ELi4ELb0EEENS1_24CollectiveEpilogueBwdGQAISA_fSD_Li256ELb0ELb1EEENS1_19SingleTileSchedulerILb0ELb0ELb0ELi128EEEEEEEEEvNT_6ParamsE$_ZN4cute5tupleIJNS0_IJNS0_IJNS_1CILi2EEES2_EEENS1_ILi8EEES3_EEENS0_IJNS0_IJNS1_ILi1EEEiEEENS1_ILi1024EEENS0_IJiiEEEEEEEEC2ERKS5_RKSA_) ;  /* 0xffff79d000007944 */ /* 0x024fea0003c3ffff */
[----:B-1----:R1:W5:Y:S04]  /*126f0*/  LDL R4, [R1+0x760] ;  /* 0x0007600001047983 */ /* 0x0023680000100800 */
[----:B------:R1:W5:Y:S01]  /*12700*/  LDL.64 R2, [R1+0x758] ;  /* 0x0007580001027983 */ /* 0x0003620000100a00 */
[----:B------:R-:W-:Y:S01]  /*12710*/  LEA.HI R6, R13, R13, RZ, 0x1d ;  /* 0x0000000d0d067211 */ /* 0x000fe200078fe8ff */
[----:B------:R-:W-:-:S04]  /*12720*/  IMAD.MOV.U32 R12, RZ, RZ, R48 ;  /* 0x000000ffff0c7224 */ /* 0x000fc800078e0030 */
[----:B------:R-:W-:Y:S01]  /*12730*/  IMAD.U32 R8, R11, 0x2, R6 ;  /* 0x000000020b087824 */ /* 0x000fe200078e0006 */
[----:B------:R-:W-:-:S04]  /*12740*/  MOV R6, 0x12770 ;  /* 0x0001277000067802 */ /* 0x000fc80000000f00 */
[----:B------:R1:W-:Y:S03]  /*12750*/  STL [R1+0x11e4], R8 ;  /* 0x0011e40801007387 */ /* 0x0003e60000100800 */
[----:B-1---5:R-:W-:Y:S05]  /*12760*/  CALL.REL.NOINC `($_ZN7cutlass13device_kernelIN5flash19enable_sm80_to_sm89INS1_16FlashAttnBwdSm80INS1_25CollectiveMainloopBwdSm80ILi2ELi2EN4cute5tupleIJNS5_1CILi128EEES8_NS7_ILi64EEEEEENS_10bfloat16_tEfNS_4arch4Sm80ELb0ELb0ELb1ELb0ELb1ELb0ELb0ELb0ELi2ELi4ELi4ELi4ELb0EEENS1_24CollectiveEpilogueBwdGQAISA_fSD_Li256ELb0ELb1EEENS1_19SingleTileSchedulerILb0ELb0ELb0ELi128EEEEEEEEEvNT_6ParamsE$_ZN4cute3eso3ESOILb0ELb0EJNS_6LayoutINS_5tupleIJNS3_IJNS_1CILi2EEES5_EEENS4_ILi8EEES6_EEENS3_IJNS3_IJNS4_ILi1EEEiEEENS4_ILi1024EEENS3_IJiiEEEEEEEEjEEC2ERKSE_RKj) ;  /* 0xffff334000007944 */ /* 0x022fea0003c3ffff */
[----:B------:R-:W2:Y:S04]  /*12770*/  LDL.64 R12, [R1+0x760] ;  /* 0x00076000010c7983 */ /* 0x000ea80000100a00 */
[----:B-1----:R1:W5:Y:S01]  /*12780*/  LDL.64 R4, [R1+0x758] ;  /* 0x0007580001047983 */ /* 0x0023620000100a00 */
[----:B------:R-:W-:Y:S02]  /*12790*/  MOV R9, R25 ;  /* 0x0000001900097202 */ /* 0x000fe40000000f00 */
[----:B------:R-:W-:Y:S01]  /*127a0*/  MOV R8, 0x127d0 ;  /* 0x000127d000087802 */ /* 0x000fe20000000f00 */
[----:B--2---:R-:W-:-:S04]  /*127b0*/  IMAD.WIDE.U32 R2, R13, 0x2, R58 ;  /* 0x000000020d027825 */ /* 0x004fc800078e003a */
[----:B-1---5:R-:W-:Y:S05]  /*127c0*/  CALL.REL.NOINC `($_ZN7cutlass13device_kernelIN5flash19enable_sm80_to_sm89INS1_16FlashAttnBwdSm80INS1_25CollectiveMainloopBwdSm80ILi2ELi2EN4cute5tupleIJNS5_1CILi128EEES8_NS7_ILi64EEEEEENS_10bfloat16_tEfNS_4arch4Sm80ELb0ELb0ELb1ELb0ELb1ELb0ELb0ELb0ELi2ELi4ELi4ELi4ELb0EEENS1_24CollectiveEpilogueBwdGQAISA_fSD_Li256ELb0ELb1EEENS1_19SingleTileSchedulerILb0ELb0ELb0ELi128EEEEEEEEEvNT_6ParamsE$_ZN4cute8smem_ptrIPN7cutlass10bfloat16_tEECI1NS_12iter_adaptorIS3_S4_EEES3_) ;  /* 0xffff827000007944 */ /* 0x022fea0003c3ffff */
[----:B-1----:R-:W2:Y:S01]  /*127d0*/  LDL.64 R2, [R1+0x758] ;  /* 0x0007580001027983 */ /* 0x002ea20000100a00 */
[----:B------:R-:W-:-:S03]  /*127e0*/  MOV R6, 0x12810 ;  /* 0x0001281000067802 */ /* 0x000fc60000000f00 */
[----:B--2---:R1:W-:Y:S04]  /*127f0*/  STL.64 [R1+0x770], R2 ;  /* 0x0007700201007387 */ /* 0x0043e80000100a00 */
[----:B-1----:R-:W-:Y:S05]  /*12800*/  CALL.REL.NOINC `($_ZN7cutlass13device_kernelIN5flash19enable_sm80_to_sm89INS1_16FlashAttnBwdSm80INS1_25CollectiveMainloopBwdSm80ILi2ELi2EN4cute5tupleIJNS5_1CILi128EEES8_NS7_ILi64EEEEEENS_10bfloat16_tEfNS_4arch4Sm80ELb0ELb0ELb1ELb0ELb1ELb0ELb0ELb0ELi2ELi4ELi4ELi4ELb0EEENS1_24CollectiveEpilogueBwdGQAISA_fSD_Li256ELb0ELb1EEENS1_19SingleTileSchedulerILb0ELb0ELb0ELi128EEEEEEEEEvNT_6ParamsE$_ZN4cute3eso3ESOILb0ELb0EJNS_6LayoutINS_5tupleIJNS3_IJNS_1CILi2EEES5_EEENS4_ILi8EEES6_EEENS3_IJNS3_IJNS4_ILi1EEEiEEENS4_ILi1024EEENS3_IJiiEEEEEEEENS_10ViewEngineINS_8smem_ptrIPN7cutlass10bfloat16_tEEEEEEEC2ERKSE_RKSL_) ;  /* 0xffff322000007944 */ /* 0x002fea0003c3ffff */
[----:B-1----:R1:W5:Y:S04]  /*12810*/  LDL R5, [R1+0x75c] ;  /* 0x00075c0001057983 */ /* 0x0023680000100800 */
[----:B------:R1:W5:Y:S01]  /*12820*/  LDL R3, [R1+0x760] ;  /* 0x0007600001037983 */ /* 0x0003620000100800 */
[----:B------:R-:W-:-:S03]  /*12830*/  MOV R4, 0x12850 ;  /* 0x0001285000047802 */ /* 0x000fc60000000f00 */
[----:B-1---5:R-:W-:Y:S05]  /*12840*/  CALL.REL.NOINC `($_ZN7cutlass13device_kernelIN5flash19enable_sm80_to_sm89INS1_16FlashAttnBwdSm80INS1_25CollectiveMainloopBwdSm80ILi2ELi2EN4cute5tupleIJNS5_1CILi128EEES8_NS7_ILi64EEEEEENS_10bfloat16_tEfNS_4arch4Sm80ELb0ELb0ELb1ELb0ELb1ELb0ELb0ELb0ELi2ELi4ELi4ELi4ELb0EEENS1_24CollectiveEpilogueBwdGQAISA_fSD_Li256ELb0ELb1EEENS1_19SingleTileSchedulerILb0ELb0ELb0ELi128EEEEEEEEEvNT_6ParamsE$_ZZN4cute4takeILi1ELi3ENS_5tupleIJNS1_IJNS_1CILi1EEEiEEENS2_ILi1024EEENS1_IJiiEEEEEEEEDaRKT1_ENKUlDpRKT_E_clIJS5_S6_EEEDaSE_) ;  /* 0xffff98c000007944 */ /* 0x022fea0003c3ffff */
[----:B------:R-:W-:Y:S02]  /*12850*/  MOV R4, 0x12870 ;  /* 0x0001287000047802 */ /* 0x000fe40000000f00 */
[----:B-1---5:R-:W-:Y:S05]  /*12860*/  CALL.REL.NOINC `($_ZN7cutlass13device_kernelIN5flash19enable_sm80_to_sm89INS1_16FlashAttnBwdSm80INS1_25CollectiveMainloopBwdSm80ILi2ELi2EN4cute5tupleIJNS5_1CILi128EEES8_NS7_ILi64EEEEEENS_10bfloat16_tEfNS_4arch4Sm80ELb0ELb0ELb1ELb0ELb1ELb0ELb0ELb0ELi2ELi4ELi4ELi4ELb0EEENS1_24CollectiveEpilogueBwdGQAISA_fSD_Li256ELb0ELb1EEENS1_19SingleTileSchedulerILb0ELb0ELb0ELi128EEEEEEEEEvNT_6ParamsE$_ZZN4cute16flatten_to_tupleINS_5tupleIJNS_1CILi1024EEENS1_IJiiEEEEEEEEDaRKT_ENKUlRKT_E_clIS4_EEDaSB_) ;  /* 0xffff94a000007944 */ /* 0x022fea0003c3ffff */
[----:B------:R1:W-:Y:S01]  /*12870*/  STL.64 [R1+0x758], R2 ;  /* 0x0007580201007387 */ /* 0x0003e20000100a00 */
[----:B------:R-:W-:Y:S02]  /*12880*/  MOV R58, R25 ;  /* 0x00000019003a7202 */ /* 0x000fe40000000f00 */
[----:B------:R-:W-:Y:S02]  /*12890*/  MOV R4, 0x128b0 ;  /* 0x000128b000047802 */ /* 0x000fe40000000f00 */
[----:B-1----:R-:W-:Y:S05]  /*128a0*/  CALL.REL.NOINC `($_ZN7cutlass13device_kernelIN5flash19enable_sm80_to_sm89INS1_16FlashAttnBwdSm80INS1_25CollectiveMainloopBwdSm80ILi2ELi2EN4cute5tupleIJNS5_1CILi128EEES8_NS7_ILi64EEEEEENS_10bfloat16_tEfNS_4arch4Sm80ELb0ELb0ELb1ELb0ELb1ELb0ELb0ELb0ELi2ELi4ELi4ELi4ELb0EEENS1_24CollectiveEpilogueBwdGQAISA_fSD_Li256ELb0ELb1EEENS1_19SingleTileSchedulerILb0ELb0ELb0ELi128EEEEEEEEEvNT_6ParamsE$_ZZN4cute12filter_tupleINS_5tupleIJNS_1CILi1024EEENS1_IJiiEEEEEEZNS_16flatten_to_tupleIS5_EEDaRKT_EUlRKT_E_EEDaS9_OT0_ENKUlDpSC_E_clIJNS1_IJS3_EEES4_EEEDaSG_) ;  /* 0xffff894000007944 */ /* 0x002fea0003c3ffff */
        /* <DEDUP_REMOVED lines=22> */
[----:B--2--5:R-:W-:Y:S05]  /*12a10*/  CALL.REL.NOINC `($_ZN7cutlass13device_kernelIN5flash19enable_sm80_to_sm89INS1_16FlashAttnBwdSm80INS1_25CollectiveMainloopBwdSm80ILi2ELi2EN4cute5tupleIJNS5_1CILi128EEES8_NS7_ILi64EEEEEENS_10bfloat16_tEfNS_4arch4Sm80ELb0ELb0ELb1ELb0ELb1ELb0ELb0ELb0ELi2ELi4ELi4ELi4ELb0EEENS1_24CollectiveEpilogueBwdGQAISA_fSD_Li256ELb0ELb1EEENS1_19SingleTileSchedulerILb0ELb0ELb0ELi128EEEEEEEEEvNT_6ParamsE$_ZN4cute3eso3ESOILb1ELb0EJNS_10UnderscoreES2_S2_iEEC2ERKS2_S5_S5_RKi) ;  /* 0xffff43e000007944 */ /* 0x024fea0003c3ffff */
[----:B------:R-:W-:Y:S01]  /*12a20*/  ULDC.64 UR4, c[0x0][0x118] ;  /* 0x0000460000047ab9 */ /* 0x000fe20000000a00 */
[----:B------:R2:W5:Y:S04]  /*12a30*/  LDL R7, [R1+0x758] ;  /* 0x0007580001077983 */ /* 0x0005680000100800 */
[----:B------:R2:W5:Y:S04]  /*12a40*/  LD.E R5, [R10.64] ;  /* 0x000000040a057980 */ /* 0x000568000c101900 */
[----:B-1----:R2:W5:Y:S01]  /*12a50*/  LD.E R3, [R10.64+0x4] ;  /* 0x000004040a037980 */ /* 0x002562000c101900 */
[----:B------:R-:W-:-:S03]  /*12a60*/  MOV R4, 0x12a80 ;  /* 0x00012a8000047802 */ /* 0x000fc60000000f00 */
[----:B--2--5:R-:W-:Y:S05]  /*12a70*/  CALL.REL.NOINC `($_ZN7cutlass13device_kernelIN5flash19enable_sm80_to_sm89INS1_16FlashAttnBwdSm80INS1_25CollectiveMainloopBwdSm80ILi2ELi2EN4cute5tupleIJNS5_1CILi128EEES8_NS7_ILi64EEEEEENS_10bfloat16_tEfNS_4arch4Sm80ELb0ELb0ELb1ELb0ELb1ELb0ELb0ELb0ELi2ELi4ELi4ELi4ELb0EEENS1_24CollectiveEpilogueBwdGQAISA_fSD_Li256ELb0ELb1EEENS1_19SingleTileSchedulerILb0ELb0ELb0ELi128EEEEEEEEEvNT_6ParamsE$_ZZN4cute5sliceINS_5tupleIJNS_10UnderscoreES2_S2_iEEENS1_IJNS1_IJNS_1CILi1EEENS4_ILi0EEEEEENS4_ILi4096EEENS1_IJiiEEENS1_IJS6_NS4_ILi8192EEEEEEEEEEEDaRKT_RKT0_ENKUlRKT_RKT0_E_clIS2_S9_EEDaSL_SO_) ;  /* 0xffff985000007944 */ /* 0x024fea0003c3ffff */
[----:B-----5:R2:W-:Y:S01]  /*12a80*/  STL.64 [R1+0x758], R2 ;  /* 0x0007580201007387 */ /* 0x0205e20000100a00 */
[----:B------:R-:W-:-:S02]  /*12a90*/  MOV R58, R25 ;  /* 0x00000019003a7202 */ /* 0x000fc40000000f00 */
[----:B------:R-:W-:Y:S02]  /*12aa0*/  MOV R4, 0x12ac0 ;  /* 0x00012ac000047802 */ /* 0x000fe40000000f00 */
[----:B-12---:R-:W-:Y:S05]  /*12ab0*/  CALL.REL.NOINC `($_ZN7cutlass13device_kernelIN5flash19enable_sm80_to_sm89INS1_16FlashAttnBwdSm80INS1_25CollectiveMainloopBwdSm80ILi2ELi2EN4cute5tupleIJNS5_1CILi128EEES8_NS7_ILi64EEEEEENS_10bfloat16_tEfNS_4arch4Sm80ELb0ELb0ELb1ELb0ELb1ELb0ELb0ELb0ELi2ELi4ELi4ELi4ELb0EEENS1_24CollectiveEpilogueBwdGQAISA_fSD_Li256ELb0ELb1EEENS1_19SingleTileSchedulerILb0ELb0ELb0ELi128EEEEEEEEEvNT_6ParamsE$_ZZN4cute12filter_tupleINS_5tupleIJNS_10UnderscoreES2_S2_iEEENS1_IJNS1_IJNS_1CILi1EEENS4_ILi0EEEEEENS4_ILi4096EEENS1_IJiiEEENS1_IJS6_NS4_ILi8192EEEEEEEEEZNS_5sliceIS3_SC_EEDaRKT_RKT0_EUlRKT_RKT0_E_EEDaSG_SJ_OT1_ENKUlDpSM_E_clIJNS1_IJS7_EEENS1_IJS8_EEENS1_IJS9_EEENS1_IJEEEEEEDaST_) ;  /* 0xffff844000007944 */ /* 0x006fea0003c3ffff */
[----:B-----5:R-:W-:Y:S02]  /*12ac0*/  MOV R8, R3 ;  /* 0x0000000300087202 */ /* 0x020fe40000000f00 */
[----:B------:R-:W-:Y:S02]  /*12ad0*/  MOV R4, 0x12af0 ;  /* 0x00012af000047802 */ /* 0x000fe40000000f00 */
[----:B-1----:R-:W-:Y:S05]  /*12ae0*/  CALL.REL.NOINC `($_ZN7cutlass13device_kernelIN5flash19enable_sm80_to_sm89INS1_16FlashAttnBwdSm80INS1_25CollectiveMainloopBwdSm80ILi2ELi2EN4cute5tupleIJNS5_1CILi128EEES8_NS7_ILi64EEEEEENS_10bfloat16_tEfNS_4arch4Sm80ELb0ELb0ELb1ELb0ELb1ELb0ELb0ELb0ELi2ELi4ELi4ELi4ELb0EEENS1_24CollectiveEpilogueBwdGQAISA_fSD_Li256ELb0ELb1EEENS1_19SingleTileSchedulerILb0ELb0ELb0ELi128EEEEEEEEEvNT_6ParamsE$_ZN4cute5tupleIJNS0_IJNS0_IJNS_1CILi8EEENS1_ILi1EEEEEENS1_ILi2EEENS0_IJS5_S5_EEEEEENS0_IJNS0_IJS3_NS1_ILi0EEEEEENS1_ILi4096EEENS0_IJiiEEEEEEEEC2ERKS7_RKSC_) ;  /* 0xffff77c000007944 */ /* 0x002fea0003c3ffff */
[----:B-1----:R1:W5:Y:S01]  /*12af0*/  LDL.64 R2, [R1+0x758] ;  /* 0x0007580001027983 */ /* 0x0023620000100a00 */
[----:B------:R-:W-:Y:S02]  /*12b00*/  SHF.L.U32 R4, R7, 0xd, RZ ;  /* 0x0000000d07047819 */ /* 0x000fe400000006ff */
[----:B------:R-:W-:-:S03]  /*12b10*/  MOV R6, 0x12b40 ;  /* 0x00012b4000067802 */ /* 0x000fc60000000f00 */
[----:B------:R1:W-:Y:S04]  /*12b20*/  STL [R1+0x770], R4 ;  /* 0x0007700401007387 */ /* 0x0003e80000100800 */
[----:B-1---5:R-:W-:Y:S05]  /*12b30*/  CALL.REL.NOINC `($_ZN7cutlass13device_kernelIN5flash19enable_sm80_to_sm89INS1_16FlashAttnBwdSm80INS1_25CollectiveMainloopBwdSm80ILi2ELi2EN4cute5tupleIJNS5_1CILi128EEES8_NS7_ILi64EEEEEENS_10bfloat16_tEfNS_4arch4Sm80ELb0ELb0ELb1ELb0ELb1ELb0ELb0ELb0ELi2ELi4ELi4ELi4ELb0EEENS1_24CollectiveEpilogueBwdGQAISA_fSD_Li256ELb0ELb1EEENS1_19SingleTileSchedulerILb0ELb0ELb0ELi128EEEEEEEEEvNT_6ParamsE$_ZN4cute3eso3ESOILb0ELb0EJNS_6LayoutINS_5tupleIJNS3_IJNS_1CILi8EEENS4_ILi1EEEEEENS4_ILi2EEENS3_IJS8_S8_EEEEEENS3_IJNS3_IJS6_NS4_ILi0EEEEEENS4_ILi4096EEENS3_IJiiEEEEEEEEiEEC2ERKSG_RKi) ;  /* 0xffff355000007944 */ /* 0x022fea0003c3ffff */
[----:B------:R-:W-:Y:S01]  /*12b40*/  ULDC.64 UR4, c[0x0][0x118] ;  /* 0x0000460000047ab9 */ /* 0x000fe20000000a00 */
[----:B-1----:R-:W2:Y:S04]  /*12b50*/  LDL R2, [R1+0x760] ;  /* 0x0007600001027983 */ /* 0x002ea80000100800 */
[----:B------:R-:W2:Y:S04]  /*12b60*/  LD.E.64 R10, [R10.64+0x8] ;  /* 0x000008040a0a7980 */ /* 0x000ea8000c101b00 */
[----:B------:R1:W5:Y:S01]  /*12b70*/  LDL.64 R4, [R1+0x758] ;  /* 0x0007580001047983 */ /* 0x0003620000100a00 */
[----:B------:R-:W-:-:S02]  /*12b80*/  MOV R9, R25 ;  /* 0x0000001900097202 */ /* 0x000fc40000000f00 */
[----:B------:R-:W-:Y:S01]  /*12b90*/  MOV R8, 0x12bc0 ;  /* 0x00012bc000087802 */ /* 0x000fe20000000f00 */
[----:B--2---:R-:W-:-:S04]  /*12ba0*/  IMAD.WIDE R2, R2, 0x2, R10 ;  /* 0x0000000202027825 */ /* 0x004fc800078e020a */
[----:B-1---5:R-:W-:Y:S05]  /*12bb0*/  CALL.REL.NOINC `($_ZN7cutlass13device_kernelIN5flash19enable_sm80_to_sm89INS1_16FlashAttnBwdSm80INS1_25CollectiveMainloopBwdSm80ILi2ELi2EN4cute5tupleIJNS5_1CILi128EEES8_NS7_ILi64EEEEEENS_10bfloat16_tEfNS_4arch4Sm80ELb0ELb0ELb1ELb0ELb1ELb0ELb0ELb0ELi2ELi4ELi4ELi4ELb0EEENS1_24CollectiveEpilogueBwdGQAISA_fSD_Li256ELb0ELb1EEENS1_19SingleTileSchedulerILb0ELb0ELb0ELi128EEEEEEEEEvNT_6ParamsE$_ZN4cute8smem_ptrIPN7cutlass10bfloat16_tEECI1NS_12iter_adaptorIS3_S4_EEES3_) ;  /* 0xffff7e8000007944 */ /* 0x022fea0003c3ffff */
[----:B-1----:R-:W2:Y:S01]  /*12bc0*/  LDL.64 R2, [R1+0x758] ;  /* 0x0007580001027983 */ /* 0x002ea20000100a00 */
[----:B------:R-:W-:-:S03]  /*12bd0*/  MOV R6, 0x12c00 ;  /* 0x00012c0000067802 */ /* 0x000fc60000000f00 */
[----:B--2---:R1:W-:Y:S04]  /*12be0*/  STL.64 [R1+0x770], R2 ;  /* 0x0007700201007387 */ /* 0x0043e80000100a00 */
[----:B-1----:R-:W-:Y:S05]  /*12bf0*/  CALL.REL.NOINC `($_ZN7cutlass13device_kernelIN5flash19enable_sm80_to_sm89INS1_16FlashAttnBwdSm80INS1_25CollectiveMainloopBwdSm80ILi2ELi2EN4cute5tupleIJNS5_1CILi128EEES8_NS7_ILi64EEEEEENS_10bfloat16_tEfNS_4arch4Sm80ELb0ELb0ELb1ELb0ELb1ELb0ELb0ELb0ELi2ELi4ELi4ELi4ELb0EEENS1_24CollectiveEpilogueBwdGQAISA_fSD_Li256ELb0ELb1EEENS1_19SingleTileSchedulerILb0ELb0ELb0ELi128EEEEEEEEEvNT_6ParamsE$_ZN4cute3eso3ESOILb0ELb0EJNS_6LayoutINS_5tupleIJNS3_IJNS_1CILi8EEENS4_ILi1EEEEEENS4_ILi2EEENS3_IJS8_S8_EEEEEENS3_IJNS3_IJS6_NS4_ILi0EEEEEENS4_ILi4096EEENS3_IJiiEEEEEEEENS_10ViewEngineINS_8smem_ptrIPN7cutlass10bfloat16_tEEEEEEEC2ERKSG_RKSN_) ;  /* 0xffff342000007944 */ /* 0x002fea0003c3ffff */
[----:B------:R2:W5:Y:S04]  /*12c00*/  LDL.64 R54, [R1+0x760] ;  /* 0x0007600001367983 */ /* 0x0005680000100a00 */
[----:B------:R2:W5:Y:S04]  /*12c10*/  LDL.64 R52, [R26+0x30] ;  /* 0x000030001a347983 */ /* 0x0005680000100a00 */
[----:B------:R2:W5:Y:S01]  /*12c20*/  LDL.64 R44, [R1+0x758] ;  /* 0x00075800012c7983 */ /* 0x0005620000100a00 */
[----:B------:R-:W-:Y:S01]  /*12c30*/  IMAD.MOV.U32 R6, RZ, RZ, R16 ;  /* 0x000000ffff067224 */ /* 0x000fe200078e0010 */
[----:B-1----:R-:W-:-:S02]  /*12c40*/  MOV R3, R17 ;  /* 0x0000001100037202 */ /* 0x002fc40000000f00 */
[----:B------:R-:W-:Y:S02]  /*12c50*/  MOV R4, 0x12c70 ;  /* 0x00012c7000047802 */ /* 0x000fe40000000f00 */
[----:B--2--5:R-:W-:Y:S05]  /*12c60*/  CALL.REL.NOINC `($_ZN7cutlass13device_kernelIN5flash19enable_sm80_to_sm89INS1_16FlashAttnBwdSm80INS1_25CollectiveMainloopBwdSm80ILi2ELi2EN4cute5tupleIJNS5_1CILi128EEES8_NS7_ILi64EEEEEENS_10bfloat16_tEfNS_4arch4Sm80ELb0ELb0ELb1ELb0ELb1ELb0ELb0ELb0ELi2ELi4ELi4ELi4ELb0EEENS1_24CollectiveEpilogueBwdGQAISA_fSD_Li256ELb0ELb1EEENS1_19SingleTileSchedulerILb0ELb0ELb0ELi128EEEEEEEEEvNT_6ParamsE$_ZN4cute3eso3ESOILb1ELb0EJNS_6LayoutINS_5tupleIJNS3_IJNS_1CILi8EEENS4_ILi1EEEEEENS4_ILi2EEENS4_ILi4EEEEEENS3_IJNS3_IJS6_NS4_ILi0EEEEEES5_NS4_ILi16EEEEEEEENS_10ViewEngineIPN7cutlass10bfloat16_tEEEEEC2ERKSF_RKSK_) ;  /* 0xffff6fa000007944 */ /* 0x024fea0003c3ffff */
[----:B------:R2:W5:Y:S01]  /*12c70*/  LDL.64 R50, [R1+0x758] ;  /* 0x0007580001327983 */ /* 0x0005620000100a00 */
[----:B-1----:R-:W-:Y:S01]  /*12c80*/  IMAD.MOV.U32 R6, RZ, RZ, R14 ;  /* 0x000000ffff067224 */ /* 0x002fe200078e000e */
[----:B------:R-:W-:Y:S02]  /*12c90*/  MOV R3, R15 ;  /* 0x0000000f00037202 */ /* 0x000fe40000000f00 */
[----:B------:R-:W-:Y:S02]  /*12ca0*/  MOV R4, 0x12cc0 ;  /* 0x00012cc000047802 */ /* 0x000fe40000000f00 */
[----:B--2--5:R-:W-:Y:S05]  /*12cb0*/  CALL.REL.NOINC `($_ZN7cutlass13device_kernelIN5flash19enable_sm80_to_sm89INS1_16FlashAttnBwdSm80INS1_25CollectiveMainloopBwdSm80ILi2ELi2EN4cute5tupleIJNS5_1CILi128EEES8_NS7_ILi64EEEEEENS_10bfloat16_tEfNS_4arch4Sm80ELb0ELb0ELb1ELb0ELb1ELb0ELb0ELb0ELi2ELi4ELi4ELi4ELb0EEENS1_24CollectiveEpilogueBwdGQAISA_fSD_Li256ELb0ELb1EEENS1_19SingleTileSchedulerILb0ELb0ELb0ELi128EEEEEEEEEvNT_6ParamsE$_ZN4cute3eso3ESOILb1ELb0EJNS_6LayoutINS_5tupleIJNS3_IJNS_1CILi8EEENS4_ILi1EEEEEENS4_ILi4EEES8_EEENS3_IJNS3_IJS6_NS4_ILi0EEEEEES5_NS4_ILi32EEEEEEEENS_10ViewEngineIPN7cutlass10bfloat16_tEEEEEC2ERKSE_RKSJ_) ;  /* 0xffff719000007944 */ /* 0x024fea0003c3ffff */
[----:B------:R2:W5:Y:S01]  /*12cc0*/  LDL.64 R48, [R1+0x758] ;  /* 0x0007580001307983 */ /* 0x0005620000100a00 */
[----:B------:R-:W-:Y:S01]  /*12cd0*/  IMAD.MOV.U32 R9, RZ, RZ, R25 ;  /* 0x000000ffff097224 */ /* 0x000fe200078e0019 */
[----:B-1----:R-:W-:Y:S01]  /*12ce0*/  MOV R2, R54 ;  /* 0x0000003600027202 */ /* 0x002fe20000000f00 */
[----:B------:R-:W-:Y:S01]  /*12cf0*/  IMAD.MOV.U32 R3, RZ, RZ, R55 ;  /* 0x000000ffff037224 */ /* 0x000fe200078e0037 */
[----:B------:R-:W-:Y:S02]  /*12d00*/  MOV R8, 0x12d20 ;  /* 0x00012d2000087802 */ /* 0x000fe40000000f00 */
[----:B--2--5:R-:W-:Y:S05]  /*12d10*/  CALL.REL.NOINC `($_ZN7cutlass13device_kernelIN5flash19enable_sm80_to_sm89INS1_16FlashAttnBwdSm80INS1_25CollectiveMainloopBwdSm80ILi2ELi2EN4cute5tupleIJNS5_1CILi128EEES8_NS7_ILi64EEEEEENS_10bfloat16_tEfNS_4arch4Sm80ELb0ELb0ELb1ELb0ELb1ELb0ELb0ELb0ELi2ELi4ELi4ELi4ELb0EEENS1_24CollectiveEpilogueBwdGQAISA_fSD_Li256ELb0ELb1EEENS1_19SingleTileSchedulerILb0ELb0ELb0ELi128EEEEEEEEEvNT_6ParamsE$_ZN4cute8smem_ptrIPN7cutlass10bfloat16_tEECI1NS_12iter_adaptorIS3_S4_EEES3_) ;  /* 0xffff7d2000007944 */ /* 0x024fea0003c3ffff */
[----:B-1----:R1:W5:Y:S01]  /*12d20*/  LDL.64 R2, [R1+0x758] ;  /* 0x0007580001027983 */ /* 0x0023620000100a00 */
[----:B------:R-:W-:Y:S02]  /*12d30*/  MOV R67, R25 ;  /* 0x0000001900437202 */ /* 0x000fe40000000f00 */
[----:B------:R-:W-:-:S02]  /*12d40*/  MOV R6, 0x12d60 ;  /* 0x00012d6000067802 */ /* 0x000fc40000000f00 */
[----:B-1---5:R-:W-:Y:S05]  /*12d50*/  CALL.REL.NOINC `($_ZN7cutlass13device_kernelIN5flash19enable_sm80_to_sm89INS1_16FlashAttnBwdSm80INS1_25CollectiveMainloopBwdSm80ILi2ELi2EN4cute5tupleIJNS5_1CILi128EEES8_NS7_ILi64EEEEEENS_10bfloat16_tEfNS_4arch4Sm80ELb0ELb0ELb1ELb0ELb1ELb0ELb0ELb0ELi2ELi4ELi4ELi4ELb0EEENS1_24CollectiveEpilogueBwdGQAISA_fSD_Li256ELb0ELb1EEENS1_19SingleTileSchedulerILb0ELb0ELb0ELi128EEEEEEEEEvNT_6ParamsE$_ZN4cute3eso3ESOILb1ELb0EJNS_6LayoutINS_5tupleIJNS3_IJNS_1CILi8EEENS4_ILi1EEEEEENS4_ILi2EEEEEENS3_IJNS3_IJS6_NS4_ILi0EEEEEENS4_ILi4096EEEEEEEENS_10ViewEngineINS_8smem_ptrIPN7cutlass10bfloat16_tEEEEEEEC2ERKSE_RKSL_) ;  /* 0xffff6c4000007944 */ /* 0x022fea0003c3ffff */
[----:B-1----:R1:W5:Y:S01]  /*12d60*/  LDL.64 R4, [R1+0x758] ;  /* 0x0007580001047983 */ /* 0x0023620000100a00 */
[----:B------:R-:W-:Y:S01]  /*12d70*/  IMAD.MOV.U32 R67, RZ, RZ, R25 ;  /* 0x000000ffff437224 */ /* 0x000fe200078e0019 */
[----:B------:R-:W-:Y:S01]  /*12d80*/  MOV R6, R50 ;  /* 0x0000003200067202 */ /* 0x000fe20000000f00 */
[----:B------:R-:W-:Y:S01]  /*12d90*/  IMAD.MOV.U32 R9, RZ, RZ, R51 ;  /* 0x000000ffff097224 */ /* 0x000fe200078e0033 */
[----:B------:R-:W-:-:S02]  /*12da0*/  MOV R8, 0x12dc0 ;  /* 0x00012dc000087802 */ /* 0x000fc40000000f00 */
[----:B-1---5:R-:W-:Y:S05]  /*12db0*/  CALL.REL.NOINC `($_ZN7cutlass13device_kernelIN5flash19enable_sm80_to_sm89INS1_16FlashAttnBwdSm80INS1_25CollectiveMainloopBwdSm80ILi2ELi2EN4cute5tupleIJNS5_1CILi128EEES8_NS7_ILi64EEEEEENS_10bfloat16_tEfNS_4arch4Sm80ELb0ELb0ELb1ELb0ELb1ELb0ELb0ELb0ELi2ELi4ELi4ELi4ELb0EEENS1_24CollectiveEpilogueBwdGQAISA_fSD_Li256ELb0ELb1EEENS1_19SingleTileSchedulerILb0ELb0ELb0ELi128EEEEEEEEEvNT_6ParamsE$_ZN4cute3eso3ESOILb1ELb0EJNS_6LayoutINS_5tupleIJNS3_IJNS_1CILi8EEENS4_ILi1EEEEEENS4_ILi2EEEEEENS3_IJNS3_IJS6_NS4_ILi0EEEEEES5_EEEEENS_10ViewEngineIPN7cutlass10bfloat16_tEEEEEC2ERKSD_RKSI_) ;  /* 0xffff6d7000007944 */ /* 0x022fea0003c3ffff */
[----:B------:R2:W5:Y:S01]  /*12dc0*/  LDL.64 R2, [R1+0x758] ;  /* 0x0007580001027983 */ /* 0x0005620000100a00 */
[----:B-1----:R-:W-:Y:S01]  /*12dd0*/  IMAD.MOV.U32 R7, RZ, RZ, R5 ;  /* 0x000000ffff077224 */ /* 0x002fe200078e0005 */
[----:B------:R-:W-:-:S02]  /*12de0*/  MOV R67, R25 ;  /* 0x0000001900437202 */ /* 0x000fc40000000f00 */
[----:B------:R-:W-:Y:S02]  /*12df0*/  MOV R6, 0x12e10 ;  /* 0x00012e1000067802 */ /* 0x000fe40000000f00 */
[----:B--2--5:R-:W-:Y:S05]  /*12e00*/  CALL.REL.NOINC `($_ZN7cutlass13device_kernelIN5flash19enable_sm80_to_sm89INS1_16FlashAttnBwdSm80INS1_25CollectiveMainloopBwdSm80ILi2ELi2EN4cute5tupleIJNS5_1CILi128EEES8_NS7_ILi64EEEEEENS_10bfloat16_tEfNS_4arch4Sm80ELb0ELb0ELb1ELb0ELb1ELb0ELb0ELb0ELi2ELi4ELi4ELi4ELb0EEENS1_24CollectiveEpilogueBwdGQAISA_fSD_Li256ELb0ELb1EEENS1_19SingleTileSchedulerILb0ELb0ELb0ELi128EEEEEEEEEvNT_6ParamsE$_ZN4cute3eso3ESOILb1ELb0EJNS_6LayoutINS_5tupleIJNS3_IJNS_1CILi8EEENS4_ILi1EEEEEENS3_IJNS4_ILi2EEEEEEEEENS3_IJNS3_IJS6_NS4_ILi0EEEEEENS3_IJNS4_ILi4096EEEEEEEEEEENS_10ViewEngineINS_8smem_ptrIPN7cutlass10bfloat16_tEEEEEEEC2ERKSG_RKSN_) ;  /* 0xffff696000007944 */ /* 0x024fea0003c3ffff */
[----:B------:R2:W5:Y:S01]  /*12e10*/  LDL.64 R6, [R1+0x758] ;  /* 0x0007580001067983 */ /* 0x0005620000100a00 */
[----:B-1----:R-:W-:Y:S01]  /*12e20*/  IMAD.MOV.U32 R5, RZ, RZ, R3 ;  /* 0x000000ffff057224 */ /* 0x002fe200078e0003 */
[----:B------:R-:W-:Y:S02]  /*12e30*/  MOV R67, R25 ;  /* 0x0000001900437202 */ /* 0x000fe40000000f00 */
[----:B------:R-:W-:Y:S02]  /*12e40*/  MOV R4, 0x12e60 ;  /* 0x00012e6000047802 */ /* 0x000fe40000000f00 */
[----:B--2--5:R-:W-:Y:S05]  /*12e50*/  CALL.REL.NOINC `($_ZN7cutlass13device_kernelIN5flash19enable_sm80_to_sm89INS1_16FlashAttnBwdSm80INS1_25CollectiveMainloopBwdSm80ILi2ELi2EN4cute5tupleIJNS5_1CILi128EEES8_NS7_ILi64EEEEEENS_10bfloat16_tEfNS_4arch4Sm80ELb0ELb0ELb1ELb0ELb1ELb0ELb0ELb0ELi2ELi4ELi4ELi4ELb0EEENS1_24CollectiveEpilogueBwdGQAISA_fSD_Li256ELb0ELb1EEENS1_19SingleTileSchedulerILb0ELb0ELb0ELi128EEEEEEEEEvNT_6ParamsE$_ZN4cute3eso3ESOILb1ELb0EJNS_6LayoutINS_5tupleIJNS3_IJNS_1CILi8EEENS4_ILi1EEEEEENS3_IJNS4_ILi2EEEEEEEEENS3_IJNS3_IJS6_NS4_ILi0EEEEEENS3_IJS5_EEEEEEEENS_10ViewEngineIPN7cutlass10bfloat16_tEEEEEC2ERKSF_RKSK_) ;  /* 0xffff6a2000007944 */ /* 0x024fea0003c3ffff */
[----:B-1----:R1:W5:Y:S01]  /*12e60*/  LDL.64 R2, [R1+0x758] ;  /* 0x0007580001027983 */ /* 0x0023620000100a00 */
[----:B------:R-:W-:Y:S02]  /*12e70*/  MOV R67, R25 ;  /* 0x0000001900437202 */ /* 0x000fe40000000f00 */
[----:B------:R-:W-:Y:S02]  /*12e80*/  MOV R8, 0x12ea0 ;  /* 0x00012ea000087802 */ /* 0x000fe40000000f00 */
[----:B-1---5:R-:W-:Y:S05]  /*12e90*/  CALL.REL.NOINC `($_ZN7cutlass13device_kernelIN5flash19enable_sm80_to_sm89INS1_16FlashAttnBwdSm80INS1_25CollectiveMainloopBwdSm80ILi2ELi2EN4cute5tupleIJNS5_1CILi128EEES8_NS7_ILi64EEEEEENS_10bfloat16_tEfNS_4arch4Sm80ELb0ELb0ELb1ELb0ELb1ELb0ELb0ELb0ELi2ELi4ELi4ELi4ELb0EEENS1_24CollectiveEpilogueBwdGQAISA_fSD_Li256ELb0ELb1EEENS1_19SingleTileSchedulerILb0ELb0ELb0ELi128EEEEEEEEEvNT_6ParamsE$_ZN4cute3eso3ESOILb1ELb0EJNS_6LayoutINS_5tupleIJNS3_IJNS3_IJNS_1CILi8EEENS4_ILi1EEEEEES6_EEENS3_IJNS3_IJS6_S6_EEENS4_ILi2EEEEEEEEENS3_IJNS3_IJNS3_IJS6_NS4_ILi0EEEEEESD_EEENS3_IJNS3_IJSD_SD_EEES5_EEEEEEEENS_10ViewEngineIPN7cutlass10bfloat16_tEEEEEC2ERKSJ_RKSO_) ;  /* 0xffff5ba000007944 */ /* 0x022fea0003c3ffff */
[----:B-1----:R1:W5:Y:S01]  /*12ea0*/  LDL.64 R4, [R1+0x758] ;  /* 0x0007580001047983 */ /* 0x0023620000100a00 */
[----:B------:R-:W-:Y:S02]  /*12eb0*/  MOV R67, R25 ;  /* 0x0000001900437202 */ /* 0x000fe40000000f00 */
[----:B------:R-:W-:-:S02]  /*12ec0*/  MOV R8, 0x12ee0 ;  /* 0x00012ee000087802 */ /* 0x000fc40000000f00 */
[----:B-1---5:R-:W-:Y:S05]  /*12ed0*/  CALL.REL.NOINC `($_ZN7cutlass13device_kernelIN5flash19enable_sm80_to_sm89INS1_16FlashAttnBwdSm80INS1_25CollectiveMainloopBwdSm80ILi2ELi2EN4cute5tupleIJNS5_1CILi128EEES8_NS7_ILi64EEEEEENS_10bfloat16_tEfNS_4arch4Sm80ELb0ELb0ELb1ELb0ELb1ELb0ELb0ELb0ELi2ELi4ELi4ELi4ELb0EEENS1_24CollectiveEpilogueBwdGQAISA_fSD_Li256ELb0ELb1EEENS1_19SingleTileSchedulerILb0ELb0ELb0ELi128EEEEEEEEEvNT_6ParamsE$_ZN4cute3eso3ESOILb1ELb0EJNS_6LayoutINS_5tupleIJNS3_IJNS3_IJNS_1CILi8EEENS4_ILi1EEEEEES6_EEENS3_IJNS3_IJS6_S6_EEENS4_ILi2EEEEEEEEENS3_IJNS3_IJNS3_IJS6_NS4_ILi0EEEEEESD_EEENS3_IJNS3_IJSD_SD_EEENS4_ILi4096EEEEEEEEEEENS_10ViewEngineINS_8smem_ptrIPN7cutlass10bfloat16_tEEEEEEEC2ERKSK_RKSR_) ;  /* 0xffff5a8000007944 */ /* 0x022fea0003c3ffff */
[----:B-1----:R1:W5:Y:S01]  /*12ee0*/  LDL.64 R2, [R1+0x758] ;  /* 0x0007580001027983 */ /* 0x0023620000100a00 */
[----:B------:R-:W-:Y:S01]  /*12ef0*/  IMAD.MOV.U32 R6, RZ, RZ, R4 ;  /* 0x000000ffff067224 */ /* 0x000fe200078e0004 */
[----:B------:R-:W-:Y:S01]  /*12f00*/  MOV R9, R5 ;  /* 0x0000000500097202 */ /* 0x000fe20000000f00 */
[----:B------:R-:W-:Y:S01]  /*12f10*/  IMAD.MOV.U32 R67, RZ, RZ, R25 ;  /* 0x000000ffff437224 */ /* 0x000fe200078e0019 */
[----:B------:R-:W-:-:S02]  /*12f20*/  MOV R8, 0x12f40 ;  /* 0x00012f4000087802 */ /* 0x000fc40000000f00 */
[----:B-1---5:R-:W-:Y:S05]  /*12f30*/  CALL.REL.NOINC `($_ZN7cutlass13device_kernelIN5flash19enable_sm80_to_sm89INS1_16FlashAttnBwdSm80INS1_25CollectiveMainloopBwdSm80ILi2ELi2EN4cute5tupleIJNS5_1CILi128EEES8_NS7_ILi64EEEEEENS_10bfloat16_tEfNS_4arch4Sm80ELb0ELb0ELb1ELb0ELb1ELb0ELb0ELb0ELi2ELi4ELi4ELi4ELb0EEENS1_24CollectiveEpilogueBwdGQAISA_fSD_Li256ELb0ELb1EEENS1_19SingleTileSchedulerILb0ELb0ELb0ELi128EEEEEEEEEvNT_6ParamsE$_ZN4cute3eso3ESOILb1ELb0EJNS_6LayoutINS_5tupleIJNS3_IJNS_1CILi8EEENS4_ILi1EEEEEENS4_ILi2EEEEEENS3_IJNS3_IJS6_NS4_ILi0EEEEEES5_EEEEENS_10ViewEngineIPN7cutlass10bfloat16_tEEEEEC2ERKSD_RKSI_) ;  /* 0xffff6bf000007944 */ /* 0x022fea0003c3ffff */
[----:B------:R2:W5:Y:S01]  /*12f40*/  LDL.64 R58, [R1+0x758] ;  /* 0x00075800013a7983 */ /* 0x0005620000100a00 */
[----:B------:R-:W-:-:S02]  /*12f50*/  MOV R9, R25 ;  /* 0x0000001900097202 */ /* 0x000fc40000000f00 */
[----:B------:R-:W-:Y:S02]  /*12f60*/  MOV R8, 0x12f80 ;  /* 0x00012f8000087802 */ /* 0x000fe40000000f00 */
[----:B-12--5:R-:W-:Y:S05]  /*12f70*/  CALL.REL.NOINC `($_ZN7cutlass13device_kernelIN5flash19enable_sm80_to_sm89INS1_16FlashAttnBwdSm80INS1_25CollectiveMainloopBwdSm80ILi2ELi2EN4cute5tupleIJNS5_1CILi128EEES8_NS7_ILi64EEEEEENS_10bfloat16_tEfNS_4arch4Sm80ELb0ELb0ELb1ELb0ELb1ELb0ELb0ELb0ELi2ELi4ELi4ELi4ELb0EEENS1_24CollectiveEpilogueBwdGQAISA_fSD_Li256ELb0ELb1EEENS1_19SingleTileSchedulerILb0ELb0ELb0ELi128EEEEEEEEEvNT_6ParamsE$_ZN4cute8smem_ptrIPN7cutlass10bfloat16_tEECI1NS_12iter_adaptorIS3_S4_EEES3_) ;  /* 0xffff7ac000007944 */ /* 0x026fea0003c3ffff */
[----:B-1----:R1:W5:Y:S01]  /*12f80*/  LDL.64 R2, [R1+0x758] ;  /* 0x0007580001027983 */ /* 0x0023620000100a00 */
[----:B------:R-:W-:Y:S02]  /*12f90*/  MOV R67, R25 ;  /* 0x0000001900437202 */ /* 0x000fe40000000f00 */
[----:B------:R-:W-:Y:S02]  /*12fa0*/  MOV R6, 0x12fc0 ;  /* 0x00012fc000067802 */ /* 0x000fe40000000f00 */
[----:B-1---5:R-:W-:Y:S05]  /*12fb0*/  CALL.REL.NOINC `($_ZN7cutlass13device_kernelIN5flash19enable_sm80_to_sm89INS1_16FlashAttnBwdSm80INS1_25CollectiveMainloopBwdSm80ILi2ELi2EN4cute5tupleIJNS5_1CILi128EEES8_NS7_ILi64EEEEEENS_10bfloat16_tEfNS_4arch4Sm80ELb0ELb0ELb1ELb0ELb1ELb0ELb0ELb0ELi2ELi4ELi4ELi4ELb0EEENS1_24CollectiveEpilogueBwdGQAISA_fSD_Li256ELb0ELb1EEENS1_19SingleTileSchedulerILb0ELb0ELb0ELi128EEEEEEEEEvNT_6ParamsE$_ZN4cute3eso3ESOILb1ELb0EJNS_6LayoutINS_5tupleIJNS3_IJNS_1CILi8EEENS4_ILi1EEEEEENS4_ILi2EEEEEENS3_IJNS3_IJS6_NS4_ILi0EEEEEENS4_ILi4096EEEEEEEENS_10ViewEngineINS_8smem_ptrIPN7cutlass10bfloat16_tEEEEEEEC2ERKSE_RKSL_) ;  /* 0xffff69e000007944 */ /* 0x022fea0003c3ffff */
[----:B------:R2:W5:Y:S01]  /*12fc0*/  LDL.64 R60, [R1+0x758] ;  /* 0x00075800013c7983 */ /* 0x0005620000100a00 */
[----:B-1----:R-:W-:Y:S01]  /*12fd0*/  IMAD.MOV.U32 R2, RZ, RZ, R25 ;  /* 0x000000ffff027224 */ /* 0x002fe200078e0019 */
[----:B------:R-:W-:Y:S02]  /*12fe0*/  MOV R3, RZ ;  /* 0x000000ff00037202 */ /* 0x000fe40000000f00 */
[----:B------:R-:W-:Y:S02]  /*12ff0*/  MOV R10, 0x13010 ;  /* 0x00013010000a7802 */ /* 0x000fe40000000f00 */
[----:B--2--5:R-:W-:Y:S05]  /*13000*/  CALL.REL.NOINC `($_ZN7cutlass13device_kernelIN5flash19enable_sm80_to_sm89INS1_16FlashAttnBwdSm80INS1_25CollectiveMainloopBwdSm80ILi2ELi2EN4cute5tupleIJNS5_1CILi128EEES8_NS7_ILi64EEEEEENS_10bfloat16_tEfNS_4arch4Sm80ELb0ELb0ELb1ELb0ELb1ELb0ELb0ELb0ELi2ELi4ELi4ELi4ELb0EEENS1_24CollectiveEpilogueBwdGQAISA_fSD_Li256ELb0ELb1EEENS1_19SingleTileSchedulerILb0ELb0ELb0ELi128EEEEEEEEEvNT_6ParamsE$_ZN4cute3eso3ESOILb1ELb0EJNS_10UnderscoreEiEEC2ERKS2_RKi) ;  /* 0xffff3e7000007944 */ /* 0x024fea0003c3ffff */
[----:B-1----:R-:W2:Y:S01]  /*13010*/  LDL R3, [R1+0x758] ;  /* 0x0007580001037983 */ /* 0x002ea20000100800 */
[----:B------:R-:W-:Y:S01]  /*13020*/  IMAD.MOV.U32 R2, RZ, RZ, R25 ;  /* 0x000000ffff027224 */ /* 0x000fe200078e0019 */
[----:B------:R-:W-:Y:S02]  /*13030*/  MOV R6, 0x13060 ;  /* 0x0001306000067802 */ /* 0x000fe40000000f00 */
[----:B--2---:R-:W-:-:S02]  /*13040*/  SHF.L.U32 R3, R3, 0xc, RZ ;  /* 0x0000000c03037819 */ /* 0x004fc400000006ff */
[----:B------:R-:W-:Y:S05]  /*13050*/  CALL.REL.NOINC `($_ZN7cutlass13device_kernelIN5flash19enable_sm80_to_sm89INS1_16FlashAttnBwdSm80INS1_25CollectiveMainloopBwdSm80ILi2ELi2EN4cute5tupleIJNS5_1CILi128EEES8_NS7_ILi64EEEEEENS_10bfloat16_tEfNS_4arch4Sm80ELb0ELb0ELb1ELb0ELb1ELb0ELb0ELb0ELi2ELi4ELi4ELi4ELb0EEENS1_24CollectiveEpilogueBwdGQAISA_fSD_Li256ELb0ELb1EEENS1_19SingleTileSchedulerILb0ELb0ELb0ELi128EEEEEEEEEvNT_6ParamsE$_ZN4cute3eso3ESOILb1ELb0EJNS_6LayoutINS_5tupleIJNS3_IJNS_1CILi8EEENS4_ILi1EEEEEEEEENS3_IJNS3_IJS6_NS4_ILi0EEEEEEEEEEEiEEC2ERKSC_RKi) ;  /* 0xffff668000007944 */ /* 0x000fea0003c3ffff */
[----:B-1----:R-:W2:Y:S01]  /*13060*/  LDL R3, [R1+0x758] ;  /* 0x0007580001037983 */ /* 0x002ea20000100800 */
[----:B------:R-:W-:-:S02]  /*13070*/  MOV R9, R25 ;  /* 0x0000001900097202 */ /* 0x000fc40000000f00 */
[----:B------:R-:W-:Y:S01]  /*13080*/  MOV R8, 0x130b0 ;  /* 0x000130b000087802 */ /* 0x000fe20000000f00 */
[----:B--2---:R-:W-:-:S04]  /*13090*/  IMAD.WIDE R2, R3, 0x2, R60 ;  /* 0x0000000203027825 */ /* 0x004fc800078e023c */
[----:B------:R-:W-:Y:S05]  /*130a0*/  CALL.REL.NOINC `($_ZN7cutlass13device_kernelIN5flash19enable_sm80_to_sm89INS1_16FlashAttnBwdSm80INS1_25CollectiveMainloopBwdSm80ILi2ELi2EN4cute5tupleIJNS5_1CILi128EEES8_NS7_ILi64EEEEEENS_10bfloat16_tEfNS_4arch4Sm80ELb0ELb0ELb1ELb0ELb1ELb0ELb0ELb0ELi2ELi4ELi4ELi4ELb0EEENS1_24CollectiveEpilogueBwdGQAISA_fSD_Li256ELb0ELb1EEENS1_19SingleTileSchedulerILb0ELb0ELb0ELi128EEEEEEEEEvNT_6ParamsE$_ZN4cute8smem_ptrIPN7cutlass10bfloat16_tEECI1NS_12iter_adaptorIS3_S4_EEES3_) ;  /* 0xffff799000007944 */ /* 0x000fea0003c3ffff */
[----:B-1----:R1:W5:Y:S01]  /*130b0*/  LDL.64 R2, [R1+0x758] ;  /* 0x0007580001027983 */ /* 0x0023620000100a00 */
[----:B------:R-:W-:Y:S02]  /*130c0*/  MOV R6, R25 ;  /* 0x0000001900067202 */ /* 0x000fe40000000f00 */
[----:B------:R-:W-:Y:S02]  /*130d0*/  MOV R8, 0x130f0 ;  /* 0x000130f000087802 */ /* 0x000fe40000000f00 */
[----:B-1---5:R-:W-:Y:S05]  /*130e0*/  CALL.REL.NOINC `($_ZN7cutlass13device_kernelIN5flash19enable_sm80_to_sm89INS1_16FlashAttnBwdSm80INS1_25CollectiveMainloopBwdSm80ILi2ELi2EN4cute5tupleIJNS5_1CILi128EEES8_NS7_ILi64EEEEEENS_10bfloat16_tEfNS_4arch4Sm80ELb0ELb0ELb1ELb0ELb1ELb0ELb0ELb0ELi2ELi4ELi4ELi4ELb0EEENS1_24CollectiveEpilogueBwdGQAISA_fSD_Li256ELb0ELb1EEENS1_19SingleTileSchedulerILb0ELb0ELb0ELi128EEEEEEEEEvNT_6ParamsE$_ZN4cute3eso3ESOILb1ELb0EJNS_6LayoutINS_5tupleIJNS3_IJNS_1CILi8EEENS4_ILi1EEEEEEEEENS3_IJNS3_IJS6_NS4_ILi0EEEEEEEEEEENS_10ViewEngineINS_8smem_ptrIPN7cutlass10bfloat16_tEEEEEEEC2ERKSC_RKSJ_) ;  /* 0xffff656000007944 */ /* 0x022fea0003c3ffff */
[----:B------:R2:W5:Y:S01]  /*130f0*/  LDL.64 R4, [R1+0x758] ;  /* 0x0007580001047983 */ /* 0x0005620000100a00 */
[----:B-1----:R-:W-:Y:S01]  /*13100*/  IMAD.MOV.U32 R2, RZ, RZ, R25 ;  /* 0x000000ffff027224 */ /* 0x002fe200078e0019 */
[----:B------:R-:W-:Y:S02]  /*13110*/  MOV R3, RZ ;  /* 0x000000ff00037202 */ /* 0x000fe40000000f00 */
[----:B------:R-:W-:Y:S02]  /*13120*/  MOV R10, 0x13140 ;  /* 0x00013140000a7802 */ /* 0x000fe40000000f00 */
[----:B--2--5:R-:W-:Y:S05]  /*13130*/  CALL.REL.NOINC `($_ZN7cutlass13device_kernelIN5flash19enable_sm80_to_sm89INS1_16FlashAttnBwdSm80INS1_25CollectiveMainloopBwdSm80ILi2ELi2EN4cute5tupleIJNS5_1CILi128EEES8_NS7_ILi64EEEEEENS_10bfloat16_tEfNS_4arch4Sm80ELb0ELb0ELb1ELb0ELb1ELb0ELb0ELb0ELi2ELi4ELi4ELi4ELb0EEENS1_24CollectiveEpilogueBwdGQAISA_fSD_Li256ELb0ELb1EEENS1_19SingleTileSchedulerILb0ELb0ELb0ELi128EEEEEEEEEvNT_6ParamsE$_ZN4cute3eso3ESOILb1ELb0EJNS_10UnderscoreEiEEC2ERKS2_RKi) ;  /* 0xffff3d4000007944 */ /* 0x024fea0003c3ffff */
[----:B-1----:R-:W2:Y:S01]  /*13140*/  LDL R3, [R1+0x758] ;  /* 0x0007580001037983 */ /* 0x002ea20000100800 */
[----:B------:R-:W-:Y:S01]  /*13150*/  IMAD.MOV.U32 R2, RZ, RZ, R25 ;  /* 0x000000ffff027224 */ /* 0x000fe200078e0019 */
[----:B------:R-:W-:-:S02]  /*13160*/  MOV R6, 0x13190 ;  /* 0x0001319000067802 */ /* 0x000fc40000000f00 */
[----:B--2---:R-:W-:Y:S02]  /*13170*/  SHF.L.U32 R3, R3, 0x3, RZ ;  /* 0x0000000303037819 */ /* 0x004fe400000006ff */
[----:B------:R-:W-:Y:S05]  /*13180*/  CALL.REL.NOINC `($_ZN7cutlass13device_kernelIN5flash19enable_sm80_to_sm89INS1_16FlashAttnBwdSm80INS1_25CollectiveMainloopBwdSm80ILi2ELi2EN4cute5tupleIJNS5_1CILi128EEES8_NS7_ILi64EEEEEENS_10bfloat16_tEfNS_4arch4Sm80ELb0ELb0ELb1ELb0ELb1ELb0ELb0ELb0ELi2ELi4ELi4ELi4ELb0EEENS1_24CollectiveEpilogueBwdGQAISA_fSD_Li256ELb0ELb1EEENS1_19SingleTileSchedulerILb0ELb0ELb0ELi128EEEEEEEEEvNT_6ParamsE$_ZN4cute3eso3ESOILb1ELb0EJNS_6LayoutINS_5tupleIJNS3_IJNS_1CILi8EEENS4_ILi1EEEEEEEEENS3_IJNS3_IJS6_NS4_ILi0EEEEEEEEEEEiEEC2ERKSC_RKi) ;  /* 0xffff655000007944 */ /* 0x000fea0003c3ffff */
[----:B-1----:R-:W2:Y:S01]  /*13190*/  LDL R3, [R1+0x758] ;  /* 0x0007580001037983 */ /* 0x002ea20000100800 */
[----:B------:R-:W-:Y:S02]  /*131a0*/  MOV R67, R25 ;  /* 0x0000001900437202 */ /* 0x000fe40000000f00 */
[----:B------:R-:W-:Y:S01]  /*131b0*/  MOV R6, 0x131f0 ;  /* 0x000131f000067802 */ /* 0x000fe20000000f00 */
[----:B--2---:R-:W-:-:S05]  /*131c0*/  IMAD.WIDE R2, R3, 0x2, R58 ;  /* 0x0000000203027825 */ /* 0x004fca00078e023a */
[----:B------:R-:W-:Y:S02]  /*131d0*/  MOV R8, R2 ;  /* 0x0000000200087202 */ /* 0x000fe40000000f00 */
[----:B------:R-:W-:Y:S05]  /*131e0*/  CALL.REL.NOINC `($_ZN7cutlass13device_kernelIN5flash19enable_sm80_to_sm89INS1_16FlashAttnBwdSm80INS1_25CollectiveMainloopBwdSm80ILi2ELi2EN4cute5tupleIJNS5_1CILi128EEES8_NS7_ILi64EEEEEENS_10bfloat16_tEfNS_4arch4Sm80ELb0ELb0ELb1ELb0ELb1ELb0ELb0ELb0ELi2ELi4ELi4ELi4ELb0EEENS1_24CollectiveEpilogueBwdGQAISA_fSD_Li256ELb0ELb1EEENS1_19SingleTileSchedulerILb0ELb0ELb0ELi128EEEEEEEEEvNT_6ParamsE$_ZN4cute3eso3ESOILb1ELb0EJNS_6LayoutINS_5tupleIJNS3_IJNS_1CILi8EEENS4_ILi1EEEEEEEEENS3_IJNS3_IJS6_NS4_ILi0EEEEEEEEEEENS_10ViewEngineIPN7cutlass10bfloat16_tEEEEEC2ERKSC_RKSH_) ;  /* 0xffff64a000007944 */ /* 0x000fea0003c3ffff */
[----:B------:R2:W5:Y:S01]  /*131f0*/  LDL.64 R12, [R1+0x758] ;  /* 0x00075800010c7983 */ /* 0x0005620000100a00 */
[----:B-1----:R-:W-:Y:S01]  /*13200*/  IMAD.MOV.U32 R2, RZ, RZ, R4 ;  /* 0x000000ffff027224 */ /* 0x002fe200078e0004 */
[----:B------:R-:W-:Y:S01]  /*13210*/  MOV R3, R5 ;  /* 0x0000000500037202 */ /* 0x000fe20000000f00 */
[----:B------:R-:W-:Y:S01]  /*13220*/  IMAD.MOV.U32 R9, RZ, RZ, R25 ;  /* 0x000000ffff097224 */ /* 0x000fe200078e0019 */
[----:B------:R-:W-:Y:S02]  /*13230*/  MOV R8, 0x13250 ;  /* 0x0001325000087802 */ /* 0x000fe40000000f00 */
[----:B--2--5:R-:W-:Y:S05]  /*13240*/  CALL.REL.NOINC `($_ZN7cutlass13device_kernelIN5flash19enable_sm80_to_sm89INS1_16FlashAttnBwdSm80INS1_25CollectiveMainloopBwdSm80ILi2ELi2EN4cute5tupleIJNS5_1CILi128EEES8_NS7_ILi64EEEEEENS_10bfloat16_tEfNS_4arch4Sm80ELb0ELb0ELb1ELb0ELb1ELb0ELb0ELb0ELi2ELi4ELi4ELi4ELb0EEENS1_24CollectiveEpilogueBwdGQAISA_fSD_Li256ELb0ELb1EEENS1_19SingleTileSchedulerILb0ELb0ELb0ELi128EEEEEEEEEvNT_6ParamsE$_ZN4cute8smem_ptrIPN7cutlass10bfloat16_tEECI1NS_12iter_adaptorIS3_S4_EEES3_) ;  /* 0xffff77f000007944 */ /* 0x024fea0003c3ffff */
[----:B-1----:R1:W5:Y:S01]  /*13250*/  LDL.64 R2, [R1+0x758] ;  /* 0x0007580001027983 */ /* 0x0023620000100a00 */
[----:B------:R-:W-:Y:S02]  /*13260*/  MOV R4, R25 ;  /* 0x0000001900047202 */ /* 0x000fe40000000f00 */
[----:B------:R-:W-:Y:S02]  /*13270*/  MOV R6, 0x13290 ;  /* 0x0001329000067802 */ /* 0x000fe40000000f00 */
[----:B-1---5:R-:W-:Y:S05]  /*13280*/  CALL.REL.NOINC `($_ZN7cutlass13device_kernelIN5flash19enable_sm80_to_sm89INS1_16FlashAttnBwdSm80INS1_25CollectiveMainloopBwdSm80ILi2ELi2EN4cute5tupleIJNS5_1CILi128EEES8_NS7_ILi64EEEEEENS_10bfloat16_tEfNS_4arch4Sm80ELb0ELb0ELb1ELb0ELb1ELb0ELb0ELb0ELi2ELi4ELi4ELi4ELb0EEENS1_24CollectiveEpilogueBwdGQAISA_fSD_Li256ELb0ELb1EEENS1_19SingleTileSchedulerILb0ELb0ELb0ELi128EEEEEEEEEvNT_6ParamsE$_ZN4cute8smem_ptrIPN7cutlass9uint128_tEECI1NS_12iter_adaptorIS3_S4_EEES3_) ;  /* 0xffff77f000007944 */ /* 0x022fea0003c3ffff */
[----:B-1----:R1:W5:Y:S01]  /*13290*/  LDL.64 R2, [R1+0x758] ;  /* 0x0007580001027983 */ /* 0x0023620000100a00 */
[----:B------:R-:W-:Y:S02]  /*132a0*/  MOV R4, R25 ;  /* 0x0000001900047202 */ /* 0x000fe40000000f00 */
[----:B------:R-:W-:-:S02]  /*132b0*/  MOV R6, 0x132d0 ;  /* 0x000132d000067802 */ /* 0x000fc40000000f00 */
[----:B-1---5:R-:W-:Y:S05]  /*132c0*/  CALL.REL.NOINC `($_ZN7cutlass13device_kernelIN5flash19enable_sm80_to_sm89INS1_16FlashAttnBwdSm80INS1_25CollectiveMainloopBwdSm80ILi2ELi2EN4cute5tupleIJNS5_1CILi128EEES8_NS7_ILi64EEEEEENS_10bfloat16_tEfNS_4arch4Sm80ELb0ELb0ELb1ELb0ELb1ELb0ELb0ELb0ELi2ELi4ELi4ELi4ELb0EEENS1_24CollectiveEpilogueBwdGQAISA_fSD_Li256ELb0ELb1EEENS1_19SingleTileSchedulerILb0ELb0ELb0ELi128EEEEEEEEEvNT_6ParamsE$_ZN4cute3eso3ESOILb1ELb0EJNS_6LayoutINS_5tupleIJNS3_IJNS_1CILi1EEES5_EEEEEENS3_IJNS3_IJS5_NS4_ILi0EEEEEEEEEEENS_10ViewEngineINS_8smem_ptrIPN7cutlass9uint128_tEEEEEEEC2ERKSB_RKSI_) ;  /* 0xffff5aa000007944 */ /* 0x022fea0003c3ffff */
[----:B------:R2:W5:Y:S01]  /*132d0*/  LDL R6, [R1+0x758] ;  /* 0x0007580001067983 */ /* 0x0005620000100800 */
[----:B------:R-:W-:-:S02]  /*132e0*/  MOV R67, R25 ;  /* 0x0000001900437202 */ /* 0x000fc40000000f00 */
[----:B-1----:R-:W-:Y:S02]  /*132f0*/  MOV R4, 0x13310 ;  /* 0x0001331000047802 */ /* 0x002fe40000000f00 */
[----:B--2--5:R-:W-:Y:S05]  /*13300*/  CALL.REL.NOINC `($_ZN7cutlass13device_kernelIN5flash19enable_sm80_to_sm89INS1_16FlashAttnBwdSm80INS1_25CollectiveMainloopBwdSm80ILi2ELi2EN4cute5tupleIJNS5_1CILi128EEES8_NS7_ILi64EEEEEENS_10bfloat16_tEfNS_4arch4Sm80ELb0ELb0ELb1ELb0ELb1ELb0ELb0ELb0ELi2ELi4ELi4ELi4ELb0EEENS1_24CollectiveEpilogueBwdGQAISA_fSD_Li256ELb0ELb1EEENS1_19SingleTileSchedulerILb0ELb0ELb0ELi128EEEEEEEEEvNT_6ParamsE$_ZN4cute3eso3ESOILb1ELb0EJNS_6LayoutINS_5tupleIJNS3_IJNS_1CILi4EEENS4_ILi1EEEEEEEEENS3_IJNS3_IJS6_NS4_ILi0EEEEEEEEEEENS_10ViewEngineIPjEEEEC2ERKSC_RKSF_) ;  /* 0xffff620000007944 */ /* 0x024fea0003c3ffff */
[----:B------:R2:W5:Y:S01]  /*13310*/  LDL.64 R8, [R1+0x758] ;  /* 0x0007580001087983 */ /* 0x0005620000100a00 */
[----:B------:R-:W-:Y:S02]  /*13320*/  MOV R4, R6 ;  /* 0x0000000600047202 */ /* 0x000fe40000000f00 */
[----:B-1----:R-:W-:Y:S02]  /*13330*/  MOV R2, 0x13350 ;  /* 0x0001335000027802 */ /* 0x002fe40000000f00 */
[----:B--2--5:R-:W-:Y:S05]  /*13340*/  CALL.REL.NOINC `($_ZN7cutlass13device_kernelIN5flash19enable_sm80_to_sm89INS1_16FlashAttnBwdSm80INS1_25CollectiveMainloopBwdSm80ILi2ELi2EN4cute5tupleIJNS5_1CILi128EEES8_NS7_ILi64EEEEEENS_10bfloat16_tEfNS_4arch4Sm80ELb0ELb0ELb1ELb0ELb1ELb0ELb0ELb0ELi2ELi4ELi4ELi4ELb0EEENS1_24CollectiveEpilogueBwdGQAISA_fSD_Li256ELb0ELb1EEENS1_19SingleTileSchedulerILb0ELb0ELb0ELi128EEEEEEEEEvNT_6ParamsE$_ZN73_INTERNAL_24fd9406_37_flash_bwd_hdim64_bf16_softcap_sm80_cu_3fbc093a_291824__cvta_generic_to_sharedEPKv) ;  /* 0xffff77f000007944 */ /* 0x024fea0003c3ffff */
        /* <DEDUP_REMOVED lines=9> */
[----:B-1----:R-:W-:Y:S05]  /*133e0*/  CALL.REL.NOINC `($_ZN7cutlass13device_kernelIN5flash19enable_sm80_to_sm89INS1_16FlashAttnBwdSm80INS1_25CollectiveMainloopBwdSm80ILi2ELi2EN4cute5tupleIJNS5_1CILi128EEES8_NS7_ILi64EEEEEENS_10bfloat16_tEfNS_4arch4Sm80ELb0ELb0ELb1ELb0ELb1ELb0ELb0ELb0ELi2ELi4ELi4ELi4ELb0EEENS1_24CollectiveEpilogueBwdGQAISA_fSD_Li256ELb0ELb1EEENS1_19SingleTileSchedulerILb0ELb0ELb0ELi128EEEEEEEEEvNT_6ParamsE$_ZN4cute3eso3ESOILb1ELb0EJNS_10UnderscoreEiEEC2ERKS2_RKi) ;  /* 0xffff3a9000007944 */ /* 0x002fea0003c3ffff */
        /* <DEDUP_REMOVED lines=16> */
[----:B------:R-:W-:Y:S02]  /*134f0*/  MOV R3, 0x1 ;  /* 0x0000000100037802 */ /* 0x000fe40000000f00 */
[----:B------:R-:W-:-:S02]  /*13500*/  MOV R10, 0x13520 ;  /* 0x00013520000a7802 */ /* 0x000fc40000000f00 */
        /* <DEDUP_REMOVED lines=43> */
[----:B-1---5:R-:W-:Y:S05]  /*137c0*/  CALL.REL.NOINC `($_ZN7cutlass13device_kernelIN5flash19enable_sm80_to_sm89INS1_16FlashAttnBwdSm80INS1_25CollectiveMainloopBwdSm80ILi2ELi2EN4cute5tupleIJNS5_1CILi128EEES8_NS7_ILi64EEEEEENS_10bfloat16_tEfNS_4arch4Sm80ELb0ELb0ELb1ELb0ELb1ELb0ELb0ELb0ELi2ELi4ELi4ELi4ELb0EEENS1_24CollectiveEpilogueBwdGQAISA_fSD_Li256ELb0ELb1EEENS1_19SingleTileSchedulerILb0ELb0ELb0ELi128EEEEEEEEEvNT_6ParamsE$_ZN4cute8smem_ptrIPN7cutlass10bfloat16_tEECI1NS_12iter_adaptorIS3_S4_EEES3_) ;  /* 0xffff727000007944 */ /* 0x022fea0003c3ffff */
[----:B-1----:R1:W5:Y:S01]  /*137d0*/  LDL.64 R2, [R1+0x758] ;  /* 0x0007580001027983 */ /* 0x0023620000100a00 */
[----:B------:R-:W-:-:S03]  /*137e0*/  MOV R6, 0x13800 ;  /* 0x0001380000067802 */ /* 0x000fc60000000f00 */
[----:B-1---5:R-:W-:Y:S05]  /*137f0*/  CALL.REL.NOINC `($_ZN7cutlass13device_kernelIN5flash19enable_sm80_to_sm89INS1_16FlashAttnBwdSm80INS1_25CollectiveMainloopBwdSm80ILi2ELi2EN4cute5tupleIJNS5_1CILi128EEES8_NS7_ILi64EEEEEENS_10bfloat16_tEfNS_4arch4Sm80ELb0ELb0ELb1ELb0ELb1ELb0ELb0ELb0ELi2ELi4ELi4ELi4ELb0EEENS1_24CollectiveEpilogueBwdGQAISA_fSD_Li256ELb0ELb1EEENS1_19SingleTileSchedulerILb0ELb0ELb0ELi128EEEEEEEEEvNT_6ParamsE$_ZN4cute3eso3ESOILb1ELb0EJNS_6LayoutINS_5tupleIJNS3_IJNS_1CILi8EEENS4_ILi1EEEEEENS4_ILi4EEEEEENS3_IJNS3_IJS6_NS4_ILi0EEEEEENS4_ILi2048EEEEEEEENS_10ViewEngineINS_8smem_ptrIPN7cutlass10bfloat16_tEEEEEEEC2ERKSE_RKSL_) ;  /* 0xffff64b000007944 */ /* 0x022fea0003c3ffff */
[----:B-1----:R1:W5:Y:S01]  /*13800*/  LDL.64 R4, [R1+0x758] ;  /* 0x0007580001047983 */ /* 0x0023620000100a00 */
[----:B------:R-:W-:Y:S01]  /*13810*/  IMAD.MOV.U32 R6, RZ, RZ, R48 ;  /* 0x000000ffff067224 */ /* 0x000fe200078e0030 */
[----:B------:R-:W-:Y:S02]  /*13820*/  MOV R9, R49 ;  /* 0x0000003100097202 */ /* 0x000fe40000000f00 */
[----:B------:R-:W-:Y:S02]  /*13830*/  MOV R8, 0x13850 ;  /* 0x0001385000087802 */ /* 0x000fe40000000f00 */
[----:B-1---5:R-:W-:Y:S05]  /*13840*/  CALL.REL.NOINC `($_ZN7cutlass13device_kernelIN5flash19enable_sm80_to_sm89INS1_16FlashAttnBwdSm80INS1_25CollectiveMainloopBwdSm80ILi2ELi2EN4cute5tupleIJNS5_1CILi128EEES8_NS7_ILi64EEEEEENS_10bfloat16_tEfNS_4arch4Sm80ELb0ELb0ELb1ELb0ELb1ELb0ELb0ELb0ELi2ELi4ELi4ELi4ELb0EEENS1_24CollectiveEpilogueBwdGQAISA_fSD_Li256ELb0ELb1EEENS1_19SingleTileSchedulerILb0ELb0ELb0ELi128EEEEEEEEEvNT_6ParamsE$_ZN4cute3eso3ESOILb1ELb0EJNS_6LayoutINS_5tupleIJNS3_IJNS_1CILi8EEENS4_ILi1EEEEEENS4_ILi4EEEEEENS3_IJNS3_IJS6_NS4_ILi0EEEEEES5_EEEEENS_10ViewEngineIPN7cutlass10bfloat16_tEEEEEC2ERKSD_RKSI_) ;  /* 0xffff64e000007944 */ /* 0x022fea0003c3ffff */
[----:B------:R2:W5:Y:S01]  /*13850*/  LDL.64 R2, [R1+0x758] ;  /* 0x0007580001027983 */ /* 0x0005620000100a00 */
[----:B-1----:R-:W-:Y:S02]  /*13860*/  MOV R7, R5 ;  /* 0x0000000500077202 */ /* 0x002fe40000000f00 */
[----:B------:R-:W-:Y:S02]  /*13870*/  MOV R6, 0x13890 ;  /* 0x0001389000067802 */ /* 0x000fe40000000f00 */
[----:B--2--5:R-:W-:Y:S05]  /*13880*/  CALL.REL.NOINC `($_ZN7cutlass13device_kernelIN5flash19enable_sm80_to_sm89INS1_16FlashAttnBwdSm80INS1_25CollectiveMainloopBwdSm80ILi2ELi2EN4cute5tupleIJNS5_1CILi128EEES8_NS7_ILi64EEEEEENS_10bfloat16_tEfNS_4arch4Sm80ELb0ELb0ELb1ELb0ELb1ELb0ELb0ELb0ELi2ELi4ELi4ELi4ELb0EEENS1_24CollectiveEpilogueBwdGQAISA_fSD_Li256ELb0ELb1EEENS1_19SingleTileSchedulerILb0ELb0ELb0ELi128EEEEEEEEEvNT_6ParamsE$_ZN4cute3eso3ESOILb1ELb0EJNS_6LayoutINS_5tupleIJNS3_IJNS_1CILi8EEENS4_ILi1EEEEEENS3_IJNS4_ILi4EEEEEEEEENS3_IJNS3_IJS6_NS4_ILi0EEEEEENS3_IJNS4_ILi2048EEEEEEEEEEENS_10ViewEngineINS_8smem_ptrIPN7cutlass10bfloat16_tEEEEEEEC2ERKSG_RKSN_) ;  /* 0xffff605000007944 */ /* 0x024fea0003c3ffff */
[----:B------:R2:W5:Y:S01]  /*13890*/  LDL.64 R6, [R1+0x758] ;  /* 0x0007580001067983 */ /* 0x0005620000100a00 */
[----:B-1----:R-:W-:Y:S02]  /*138a0*/  MOV R5, R3 ;  /* 0x0000000300057202 */ /* 0x002fe40000000f00 */
[----:B------:R-:W-:-:S02]  /*138b0*/  MOV R4, 0x138d0 ;  /* 0x000138d000047802 */ /* 0x000fc40000000f00 */
[----:B--2--5:R-:W-:Y:S05]  /*138c0*/  CALL.REL.NOINC `($_ZN7cutlass13device_kernelIN5flash19enable_sm80_to_sm89INS1_16FlashAttnBwdSm80INS1_25CollectiveMainloopBwdSm80ILi2ELi2EN4cute5tupleIJNS5_1CILi128EEES8_NS7_ILi64EEEEEENS_10bfloat16_tEfNS_4arch4Sm80ELb0ELb0ELb1ELb0ELb1ELb0ELb0ELb0ELi2ELi4ELi4ELi4ELb0EEENS1_24CollectiveEpilogueBwdGQAISA_fSD_Li256ELb0ELb1EEENS1_19SingleTileSchedulerILb0ELb0ELb0ELi128EEEEEEEEEvNT_6ParamsE$_ZN4cute3eso3ESOILb1ELb0EJNS_6LayoutINS_5tupleIJNS3_IJNS_1CILi8EEENS4_ILi1EEEEEENS3_IJNS4_ILi4EEEEEEEEENS3_IJNS3_IJS6_NS4_ILi0EEEEEENS3_IJS5_EEEEEEEENS_10ViewEngineIPN7cutlass10bfloat16_tEEEEEC2ERKSF_RKSK_) ;  /* 0xffff607000007944 */ /* 0x024fea0003c3ffff */
[----:B-1----:R1:W5:Y:S01]  /*138d0*/  LDL.64 R2, [R1+0x758] ;  /* 0x0007580001027983 */ /* 0x0023620000100a00 */
[----:B------:R-:W-:-:S03]  /*138e0*/  MOV R8, 0x13900 ;  /* 0x0001390000087802 */ /* 0x000fc60000000f00 */
[----:B-1---5:R-:W-:Y:S05]  /*138f0*/  CALL.REL.NOINC `($_ZN7cutlass13device_kernelIN5flash19enable_sm80_to_sm89INS1_16FlashAttnBwdSm80INS1_25CollectiveMainloopBwdSm80ILi2ELi2EN4cute5tupleIJNS5_1CILi128EEES8_NS7_ILi64EEEEEENS_10bfloat16_tEfNS_4arch4Sm80ELb0ELb0ELb1ELb0ELb1ELb0ELb0ELb0ELi2ELi4ELi4ELi4ELb0EEENS1_24CollectiveEpilogueBwdGQAISA_fSD_Li256ELb0ELb1EEENS1_19SingleTileSchedulerILb0ELb0ELb0ELi128EEEEEEEEEvNT_6ParamsE$_ZN4cute3eso3ESOILb1ELb0EJNS_6LayoutINS_5tupleIJNS3_IJNS3_IJNS_1CILi8EEENS4_ILi1EEEEEES6_EEENS3_IJNS3_IJS6_S6_EEENS4_ILi4EEEEEEEEENS3_IJNS3_IJNS3_IJS6_NS4_ILi0EEEEEESD_EEENS3_IJNS3_IJSD_SD_EEES5_EEEEEEEENS_10ViewEngineIPN7cutlass10bfloat16_tEEEEEC2ERKSJ_RKSO_) ;  /* 0xffff51c000007944 */ /* 0x022fea0003c3ffff */
[----:B-1----:R1:W5:Y:S01]  /*13900*/  LDL.64 R4, [R1+0x758] ;  /* 0x0007580001047983 */ /* 0x0023620000100a00 */
[----:B------:R-:W-:-:S03]  /*13910*/  MOV R8, 0x13930 ;  /* 0x0001393000087802 */ /* 0x000fc60000000f00 */
[----:B-1---5:R-:W-:Y:S05]  /*13920*/  CALL.REL.NOINC `($_ZN7cutlass13device_kernelIN5flash19enable_sm80_to_sm89INS1_16FlashAttnBwdSm80INS1_25CollectiveMainloopBwdSm80ILi2ELi2EN4cute5tupleIJNS5_1CILi128EEES8_NS7_ILi64EEEEEENS_10bfloat16_tEfNS_4arch4Sm80ELb0ELb0ELb1ELb0ELb1ELb0ELb0ELb0ELi2ELi4ELi4ELi4ELb0EEENS1_24CollectiveEpilogueBwdGQAISA_fSD_Li256ELb0ELb1EEENS1_19SingleTileSchedulerILb0ELb0ELb0ELi128EEEEEEEEEvNT_6ParamsE$_ZN4cute3eso3ESOILb1ELb0EJNS_6LayoutINS_5tupleIJNS3_IJNS3_IJNS_1CILi8EEENS4_ILi1EEEEEES6_EEENS3_IJNS3_IJS6_S6_EEENS4_ILi4EEEEEEEEENS3_IJNS3_IJNS3_IJS6_NS4_ILi0EEEEEESD_EEENS3_IJNS3_IJSD_SD_EEENS4_ILi2048EEEEEEEEEEENS_10ViewEngineINS_8smem_ptrIPN7cutlass10bfloat16_tEEEEEEEC2ERKSK_RKSR_) ;  /* 0xffff515000007944 */ /* 0x022fea0003c3ffff */
[----:B-1----:R1:W5:Y:S01]  /*13930*/  LDL.64 R2, [R1+0x758] ;  /* 0x0007580001027983 */ /* 0x0023620000100a00 */
[----:B------:R-:W-:Y:S01]  /*13940*/  IMAD.MOV.U32 R6, RZ, RZ, R4 ;  /* 0x000000ffff067224 */ /* 0x000fe200078e0004 */
[----:B------:R-:W-:-:S02]  /*13950*/  MOV R9, R5 ;  /* 0x0000000500097202 */ /* 0x000fc40000000f00 */
[----:B------:R-:W-:Y:S02]  /*13960*/  MOV R8, 0x13980 ;  /* 0x0001398000087802 */ /* 0x000fe40000000f00 */
[----:B-1---5:R-:W-:Y:S05]  /*13970*/  CALL.REL.NOINC `($_ZN7cutlass13device_kernelIN5flash19enable_sm80_to_sm89INS1_16FlashAttnBwdSm80INS1_25CollectiveMainloopBwdSm80ILi2ELi2EN4cute5tupleIJNS5_1CILi128EEES8_NS7_ILi64EEEEEENS_10bfloat16_tEfNS_4arch4Sm80ELb0ELb0ELb1ELb0ELb1ELb0ELb0ELb0ELi2ELi4ELi4ELi4ELb0EEENS1_24CollectiveEpilogueBwdGQAISA_fSD_Li256ELb0ELb1EEENS1_19SingleTileSchedulerILb0ELb0ELb0ELi128EEEEEEEEEvNT_6ParamsE$_ZN4cute3eso3ESOILb1ELb0EJNS_6LayoutINS_5tupleIJNS3_IJNS_1CILi8EEENS4_ILi1EEEEEENS4_ILi4EEEEEENS3_IJNS3_IJS6_NS4_ILi0EEEEEES5_EEEEENS_10ViewEngineIPN7cutlass10bfloat16_tEEEEEC2ERKSD_RKSI_) ;  /* 0xffff63b000007944 */ /* 0x022fea0003c3ffff */
[----:B------:R2:W5:Y:S01]  /*13980*/  LDL.64 R58, [R1+0x758] ;  /* 0x00075800013a7983 */ /* 0x0005620000100a00 */
[----:B------:R-:W-:Y:S02]  /*13990*/  MOV R9, R25 ;  /* 0x0000001900097202 */ /* 0x000fe40000000f00 */
[----:B------:R-:W-:Y:S02]  /*139a0*/  MOV R8, 0x139c0 ;  /* 0x000139c000087802 */ /* 0x000fe40000000f00 */
[----:B-12--5:R-:W-:Y:S05]  /*139b0*/  CALL.REL.NOINC `($_ZN7cutlass13device_kernelIN5flash19enable_sm80_to_sm89INS1_16FlashAttnBwdSm80INS1_25CollectiveMainloopBwdSm80ILi2ELi2EN4cute5tupleIJNS5_1CILi128EEES8_NS7_ILi64EEEEEENS_10bfloat16_tEfNS_4arch4Sm80ELb0ELb0ELb1ELb0ELb1ELb0ELb0ELb0ELi2ELi4ELi4ELi4ELb0EEENS1_24CollectiveEpilogueBwdGQAISA_fSD_Li256ELb0ELb1EEENS1_19SingleTileSchedulerILb0ELb0ELb0ELi128EEEEEEEEEvNT_6ParamsE$_ZN4cute8smem_ptrIPN7cutlass10bfloat16_tEECI1NS_12iter_adaptorIS3_S4_EEES3_) ;  /* 0xffff708000007944 */ /* 0x026fea0003c3ffff */
[----:B-1----:R1:W5:Y:S01]  /*139c0*/  LDL.64 R2, [R1+0x758] ;  /* 0x0007580001027983 */ /* 0x0023620000100a00 */
[----:B------:R-:W-:-:S03]  /*139d0*/  MOV R6, 0x139f0 ;  /* 0x000139f000067802 */ /* 0x000fc60000000f00 */
[----:B-1---5:R-:W-:Y:S05]  /*139e0*/  CALL.REL.NOINC `($_ZN7cutlass13device_kernelIN5flash19enable_sm80_to_sm89INS1_16FlashAttnBwdSm80INS1_25CollectiveMainloopBwdSm80ILi2ELi2EN4cute5tupleIJNS5_1CILi128EEES8_NS7_ILi64EEEEEENS_10bfloat16_tEfNS_4arch4Sm80ELb0ELb0ELb1ELb0ELb1ELb0ELb0ELb0ELi2ELi4ELi4ELi4ELb0EEENS1_24CollectiveEpilogueBwdGQAISA_fSD_Li256ELb0ELb1EEENS1_19SingleTileSchedulerILb0ELb0ELb0ELi128EEEEEEEEEvNT_6ParamsE$_ZN4cute3eso3ESOILb1ELb0EJNS_6LayoutINS_5tupleIJNS3_IJNS_1CILi8EEENS4_ILi1EEEEEENS4_ILi4EEEEEENS3_IJNS3_IJS6_NS4_ILi0EEEEEENS4_ILi2048EEEEEEEENS_10ViewEngineINS_8smem_ptrIPN7cutlass10bfloat16_tEEEEEEEC2ERKSE_RKSL_) ;  /* 0xffff62c000007944 */ /* 0x022fea0003c3ffff */
        /* <DEDUP_REMOVED lines=252> */
[----:B-1----:R-:W-:Y:S05]  /*149b0*/  CALL.REL.NOINC `($_ZN7cutlass13device_kernelIN5flash19enable_sm80_to_sm89INS1_16FlashAttnBwdSm80INS1_25CollectiveMainloopBwdSm80ILi2ELi2EN4cute5tupleIJNS5_1CILi128EEES8_NS7_ILi64EEEEEENS_10bfloat16_tEfNS_4arch4Sm80ELb0ELb0ELb1ELb0ELb1ELb0ELb0ELb0ELi2ELi4ELi4ELi4ELb0EEENS1_24CollectiveEpilogueBwdGQAISA_fSD_Li256ELb0ELb1EEENS1_19SingleTileSchedulerILb0ELb0ELb0ELi128EEEEEEEEEvNT_6ParamsE$_ZN4cute3eso3ESOILb1ELb0EJNS_10UnderscoreES2_iEEC2ERKS2_S5_RKi) ;  /* 0xffff248000007944 */ /* 0x002fea0003c3ffff */
        /* <DEDUP_REMOVED lines=9> */
[----:B------:R-:W-:Y:S05]  /*14a50*/  CALL.REL.NOINC `($_ZN7cutlass13device_kernelIN5flash19enable_sm80_to_sm89INS1_16FlashAttnBwdSm80INS1_25CollectiveMainloopBwdSm80ILi2ELi2EN4cute5tupleIJNS5_1CILi128EEES8_NS7_ILi64EEEEEENS_10bfloat16_tEfNS_4arch4Sm80ELb0ELb0ELb1ELb0ELb1ELb0ELb0ELb0ELi2ELi4ELi4ELi4ELb0EEENS1_24CollectiveEpilogueBwdGQAISA_fSD_Li256ELb0ELb1EEENS1_19SingleTileSchedulerILb0ELb0ELb0ELi128EEEEEEEEEvNT_6ParamsE$_ZN4cute3eso3ESOILb1ELb0EJNS_6LayoutINS_5tupleIJNS3_IJNS_1CILi8EEENS4_ILi1EEEEEENS4_ILi2EEEEEENS3_IJNS3_IJS6_NS4_ILi0EEEEEENS4_ILi4096EEEEEEEEiEEC2ERKSE_RKi) ;  /* 0xffff4f8000007944 */ /* 0x000fea0003c3ffff */
        /* <DEDUP_REMOVED lines=8> */
[----:B-1---5:R-:W-:Y:S05]  /*14ae0*/  CALL.REL.NOINC `($_ZN7cutlass13device_kernelIN5flash19enable_sm80_to_sm89INS1_16FlashAttnBwdSm80INS1_25CollectiveMainloopBwdSm80ILi2ELi2EN4cute5tupleIJNS5_1CILi128EEES8_NS7_ILi64EEEEEENS_10bfloat16_tEfNS_4arch4Sm80ELb0ELb0ELb1ELb0ELb1ELb0ELb0ELb0ELi2ELi4ELi4ELi4ELb0EEENS1_24CollectiveEpilogueBwdGQAISA_fSD_Li256ELb0ELb1EEENS1_19SingleTileSchedulerILb0ELb0ELb0ELi128EEEEEEEEEvNT_6ParamsE$_ZN4cute3eso3ESOILb1ELb0EJNS_6LayoutINS_5tupleIJNS3_IJNS_1CILi8EEENS4_ILi1EEEEEENS4_ILi2EEEEEENS3_IJNS3_IJS6_NS4_ILi0EEEEEENS4_ILi4096EEEEEEEENS_10ViewEngineINS_8smem_ptrIPN7cutlass10bfloat16_tEEEEEEEC2ERKSE_RKSL_) ;  /* 0xffff4eb000007944 */ /* 0x022fea0003c3ffff */
[----:B-1----:R1:W5:Y:S01]  /*14af0*/  LDL.64 R4, [R1+0x758] ;  /* 0x0007580001047983 */ /* 0x0023620000100a00 */
[----:B------:R-:W-:Y:S01]  /*14b00*/  IMAD.MOV.U32 R81, RZ, RZ, R25 ;  /* 0x000000ffff517224 */ /* 0x000fe200078e0019 */
[----:B------:R-:W-:Y:S02]  /*14b10*/  MOV R3, 0x1 ;  /* 0x0000000100037802 */ /* 0x000fe40000000f00 */
[----:B------:R-:W-:-:S02]  /*14b20*/  MOV R8, 0x14b40 ;  /* 0x00014b4000087802 */ /* 0x000fc40000000f00 */
[----:B-1---5:R-:W-:Y:S05]  /*14b30*/  CALL.REL.NOINC `($_ZN7cutlass13device_kernelIN5flash19enable_sm80_to_sm89INS1_16FlashAttnBwdSm80INS1_25CollectiveMainloopBwdSm80ILi2ELi2EN4cute5tupleIJNS5_1CILi128EEES8_NS7_ILi64EEEEEENS_10bfloat16_tEfNS_4arch4Sm80ELb0ELb0ELb1ELb0ELb1ELb0ELb0ELb0ELi2ELi4ELi4ELi4ELb0EEENS1_24CollectiveEpilogueBwdGQAISA_fSD_Li256ELb0ELb1EEENS1_19SingleTileSchedulerILb0ELb0ELb0ELi128EEEEEEEEEvNT_6ParamsE$_ZN4cute3eso3ESOILb1ELb0EJNS_10UnderscoreES2_iEEC2ERKS2_S5_RKi) ;  /* 0xffff230000007944 */ /* 0x022fea0003c3ffff */
[----:B-1----:R-:W2:Y:S01]  /*14b40*/  LDL R3, [R1+0x758] ;  /* 0x0007580001037983 */ /* 0x002ea20000100800 */
[----:B------:R-:W-:Y:S01]  /*14b50*/  IMAD.MOV.U32 R2, RZ, RZ, R25 ;  /* 0x000000ffff027224 */ /* 0x000fe200078e0019 */
[----:B------:R-:W-:-:S02]  /*14b60*/  MOV R6, 0x14b90 ;  /* 0x00014b9000067802 */ /* 0x000fc40000000f00 */
[----:B--2---:R-:W-:Y:S02]  /*14b70*/  SHF.L.U32 R3, R3, 0x4, RZ ;  /* 0x0000000403037819 */ /* 0x004fe400000006ff */
[----:B------:R-:W-:Y:S05]  /*14b80*/  CALL.REL.NOINC `($_ZN7cutlass13device_kernelIN5flash19enable_sm80_to_sm89INS1_16FlashAttnBwdSm80INS1_25CollectiveMainloopBwdSm80ILi2ELi2EN4cute5tupleIJNS5_1CILi128EEES8_NS7_ILi64EEEEEENS_10bfloat16_tEfNS_4arch4Sm80ELb0ELb0ELb1ELb0ELb1ELb0ELb0ELb0ELi2ELi4ELi4ELi4ELb0EEENS1_24CollectiveEpilogueBwdGQAISA_fSD_Li256ELb0ELb1EEENS1_19SingleTileSchedulerILb0ELb0ELb0ELi128EEEEEEEEEvNT_6ParamsE$_ZN4cute3eso3ESOILb1ELb0EJNS_6LayoutINS_5tupleIJNS3_IJNS_1CILi8EEENS4_ILi1EEEEEENS4_ILi2EEEEEENS3_IJNS3_IJS6_NS4_ILi0EEEEEES5_EEEEEiEEC2ERKSD_RKi) ;  /* 0xffff500000007944 */ /* 0x000fea0003c3ffff */
[----:B-1----:R-:W2:Y:S01]  /*14b90*/  LDL R3, [R1+0x758] ;  /* 0x0007580001037983 */ /* 0x002ea20000100800 */
[----:B------:R-:W-:Y:S02]  /*14ba0*/  MOV R67, R25 ;  /* 0x0000001900437202 */ /* 0x000fe40000000f00 */
[----:B------:R-:W-:Y:S01]  /*14bb0*/  MOV R8, 0x14bf0 ;  /* 0x00014bf000087802 */ /* 0x000fe20000000f00 */
[----:B--2---:R-:W-:-:S05]  /*14bc0*/  IMAD.WIDE R6, R3, 0x2, R50 ;  /* 0x0000000203067825 */ /* 0x004fca00078e0232 */
[----:B------:R-:W-:Y:S02]  /*14bd0*/  MOV R9, R7 ;  /* 0x0000000700097202 */ /* 0x000fe40000000f00 */
[----:B------:R-:W-:Y:S05]  /*14be0*/  CALL.REL.NOINC `($_ZN7cutlass13device_kernelIN5flash19enable_sm80_to_sm89INS1_16FlashAttnBwdSm80INS1_25CollectiveMainloopBwdSm80ILi2ELi2EN4cute5tupleIJNS5_1CILi128EEES8_NS7_ILi64EEEEEENS_10bfloat16_tEfNS_4arch4Sm80ELb0ELb0ELb1ELb0ELb1ELb0ELb0ELb0ELi2ELi4ELi4ELi4ELb0EEENS1_24CollectiveEpilogueBwdGQAISA_fSD_Li256ELb0ELb1EEENS1_19SingleTileSchedulerILb0ELb0ELb0ELi128EEEEEEEEEvNT_6ParamsE$_ZN4cute3eso3ESOILb1ELb0EJNS_6LayoutINS_5tupleIJNS3_IJNS_1CILi8EEENS4_ILi1EEEEEENS4_ILi2EEEEEENS3_IJNS3_IJS6_NS4_ILi0EEEEEES5_EEEEENS_10ViewEngineIPN7cutlass10bfloat16_tEEEEEC2ERKSD_RKSI_) ;  /* 0xffff4f4000007944 */ /* 0x000fea0003c3ffff */
[----:B------:R2:W5:Y:S01]  /*14bf0*/  LDL.64 R2, [R1+0x758] ;  /* 0x0007580001027983 */ /* 0x0005620000100a00 */
[----:B-1----:R-:W-:Y:S01]  /*14c00*/  IMAD.MOV.U32 R7, RZ, RZ, R5 ;  /* 0x000000ffff077224 */ /* 0x002fe200078e0005 */
[----:B------:R-:W-:Y:S02]  /*14c10*/  MOV R67, R25 ;  /* 0x0000001900437202 */ /* 0x000fe40000000f00 */
        /* <DEDUP_REMOVED lines=9> */
[----:B------:R-:W-:-:S02]  /*14cb0*/  MOV R8, 0x14cd0 ;  /* 0x00014cd000087802 */ /* 0x000fc40000000f00 */
[----:B-1---5:R-:W-:Y:S05]  /*14cc0*/  CALL.REL.NOINC `($_ZN7cutlass13device_kernelIN5flash19enable_sm80_to_sm89INS1_16FlashAttnBwdSm80INS1_25CollectiveMainloopBwdSm80ILi2ELi2EN4cute5tupleIJNS5_1CILi128EEES8_NS7_ILi64EEEEEENS_10bfloat16_tEfNS_4arch4Sm80ELb0ELb0ELb1ELb0ELb1ELb0ELb0ELb0ELi2ELi4ELi4ELi4ELb0EEENS1_24CollectiveEpilogueBwdGQAISA_fSD_Li256ELb0ELb1EEENS1_19SingleTileSchedulerILb0ELb0ELb0ELi128EEEEEEEEEvNT_6ParamsE$_ZN4cute3eso3ESOILb1ELb0EJNS_6LayoutINS_5tupleIJNS3_IJNS3_IJNS_1CILi8EEENS4_ILi1EEEEEES6_EEENS3_IJNS3_IJS6_S6_EEENS4_ILi2EEEEEEEEENS3_IJNS3_IJNS3_IJS6_NS4_ILi0EEEEEESD_EEENS3_IJNS3_IJSD_SD_EEES5_EEEEEEEENS_10ViewEngineIPN7cutlass10bfloat16_tEEEEEC2ERKSJ_RKSO_) ;  /* 0xffff3d7000007944 */ /* 0x022fea0003c3ffff */
[----:B-1----:R1:W5:Y:S01]  /*14cd0*/  LDL.64 R4, [R1+0x758] ;  /* 0x0007580001047983 */ /* 0x0023620000100a00 */
[----:B------:R-:W-:-:S02]  /*14ce0*/  MOV R67, R25 ;  /* 0x0000001900437202 */ /* 0x000fc40000000f00 */
[----:B------:R-:W-:Y:S02]  /*14cf0*/  MOV R8, 0x14d10 ;  /* 0x00014d1000087802 */ /* 0x000fe40000000f00 */
[----:B-1---5:R-:W-:Y:S05]  /*14d00*/  CALL.REL.NOINC `($_ZN7cutlass13device_kernelIN5flash19enable_sm80_to_sm89INS1_16FlashAttnBwdSm80INS1_25CollectiveMainloopBwdSm80ILi2ELi2EN4cute5tupleIJNS5_1CILi128EEES8_NS7_ILi64EEEEEENS_10bfloat16_tEfNS_4arch4Sm80ELb0ELb0ELb1ELb0ELb1ELb0ELb0ELb0ELi2ELi4ELi4ELi4ELb0EEENS1_24CollectiveEpilogueBwdGQAISA_fSD_Li256ELb0ELb1EEENS1_19SingleTileSchedulerILb0ELb0ELb0ELi128EEEEEEEEEvNT_6ParamsE$_ZN4cute3eso3ESOILb1ELb0EJNS_6LayoutINS_5tupleIJNS3_IJNS3_IJNS_1CILi8EEENS4_ILi1EEEEEES6_EEENS3_IJNS3_IJS6_S6_EEENS4_ILi2EEEEEEEEENS3_IJNS3_IJNS3_IJS6_NS4_ILi0EEEEEESD_EEENS3_IJNS3_IJSD_SD_EEENS4_ILi4096EEEEEEEEEEENS_10ViewEngineINS_8smem_ptrIPN7cutlass10bfloat16_tEEEEEEEC2ERKSK_RKSR_) ;  /* 0xffff3c5000007944 */ /* 0x022fea0003c3ffff */
[----:B-1----:R1:W5:Y:S01]  /*14d10*/  LDL.64 R2, [R1+0x758] ;  /* 0x0007580001027983 */ /* 0x0023620000100a00 */
[----:B------:R-:W-:Y:S01]  /*14d20*/  IMAD.MOV.U32 R6, RZ, RZ, R4 ;  /* 0x000000ffff067224 */ /* 0x000fe200078e0004 */
[----:B------:R-:W-:Y:S01]  /*14d30*/  MOV R9, R5 ;  /* 0x0000000500097202 */ /* 0x000fe20000000f00 */
[----:B------:R-:W-:Y:S01]  /*14d40*/  IMAD.MOV.U32 R67, RZ, RZ, R25 ;  /* 0x000000ffff437224 */ /* 0x000fe200078e0019 */
[----:B------:R-:W-:Y:S02]  /*14d50*/  MOV R8, 0x14d70 ;  /* 0x00014d7000087802 */ /* 0x000fe40000000f00 */
[----:B-1---5:R-:W-:Y:S05]  /*14d60*/  CALL.REL.NOINC `($_ZN7cutlass13device_kernelIN5flash19enable_sm80_to_sm89INS1_16FlashAttnBwdSm80INS1_25CollectiveMainloopBwdSm80ILi2ELi2EN4cute5tupleIJNS5_1CILi128EEES8_NS7_ILi64EEEEEENS_10bfloat16_tEfNS_4arch4Sm80ELb0ELb0ELb1ELb0ELb1ELb0ELb0ELb0ELi2ELi4ELi4ELi4ELb0EEENS1_24CollectiveEpilogueBwdGQAISA_fSD_Li256ELb0ELb1EEENS1_19SingleTileSchedulerILb0ELb0ELb0ELi128EEEEEEEEEvNT_6ParamsE$_ZN4cute3eso3ESOILb1ELb0EJNS_6LayoutINS_5tupleIJNS3_IJNS_1CILi8EEENS4_ILi1EEEEEENS4_ILi2EEEEEENS3_IJNS3_IJS6_NS4_ILi0EEEEEES5_EEEEENS_10ViewEngineIPN7cutlass10bfloat16_tEEEEEC2ERKSD_RKSI_) ;  /* 0xffff4dc000007944 */ /* 0x022fea0003c3ffff */
[----:B------:R2:W5:Y:S01]  /*14d70*/  LDL.64 R58, [R1+0x758] ;  /* 0x00075800013a7983 */ /* 0x0005620000100a00 */
[----:B------:R-:W-:Y:S02]  /*14d80*/  MOV R9, R25 ;  /* 0x0000001900097202 */ /* 0x000fe40000000f00 */
[----:B------:R-:W-:Y:S02]  /*14d90*/  MOV R8, 0x14db0 ;  /* 0x00014db000087802 */ /* 0x000fe40000000f00 */
[----:B-12--5:R-:W-:Y:S05]  /*14da0*/  CALL.REL.NOINC `($_ZN7cutlass13device_kernelIN5flash19enable_sm80_to_sm89INS1_16FlashAttnBwdSm80INS1_25CollectiveMainloopBwdSm80ILi2ELi2EN4cute5tupleIJNS5_1CILi128EEES8_NS7_ILi64EEEEEENS_10bfloat16_tEfNS_4arch4Sm80ELb0ELb0ELb1ELb0ELb1ELb0ELb0ELb0ELi2ELi4ELi4ELi4ELb0EEENS1_24CollectiveEpilogueBwdGQAISA_fSD_Li256ELb0ELb1EEENS1_19SingleTileSchedulerILb0ELb0ELb0ELi128EEEEEEEEEvNT_6ParamsE$_ZN4cute8smem_ptrIPN7cutlass10bfloat16_tEECI1NS_12iter_adaptorIS3_S4_EEES3_) ;  /* 0xffff5c9000007944 */ /* 0x026fea0003c3ffff */
[----:B-1----:R1:W5:Y:S01]  /*14db0*/  LDL.64 R2, [R1+0x758] ;  /* 0x0007580001027983 */ /* 0x0023620000100a00 */
[----:B------:R-:W-:Y:S02]  /*14dc0*/  MOV R67, R25 ;  /* 0x0000001900437202 */ /* 0x000fe40000000f00 */
[----:B------:R-:W-:-:S02]  /*14dd0*/  MOV R6, 0x14df0 ;  /* 0x00014df000067802 */ /* 0x000fc40000000f00 */
[----:B-1---5:R-:W-:Y:S05]  /*14de0*/  CALL.REL.NOINC `($_ZN7cutlass13device_kernelIN5flash19enable_sm80_to_sm89INS1_16FlashAttnBwdSm80INS1_25CollectiveMainloopBwdSm80ILi2ELi2EN4cute5tupleIJNS5_1CILi128EEES8_NS7_ILi64EEEEEENS_10bfloat16_tEfNS_4arch4Sm80ELb0ELb0ELb1ELb0ELb1ELb0ELb0ELb0ELi2ELi4ELi4ELi4ELb0EEENS1_24CollectiveEpilogueBwdGQAISA_fSD_Li256ELb0ELb1EEENS1_19SingleTileSchedulerILb0ELb0ELb0ELi128EEEEEEEEEvNT_6ParamsE$_ZN4cute3eso3ESOILb1ELb0EJNS_6LayoutINS_5tupleIJNS3_IJNS_1CILi8EEENS4_ILi1EEEEEENS4_ILi2EEEEEENS3_IJNS3_IJS6_NS4_ILi0EEEEEENS4_ILi4096EEEEEEEENS_10ViewEngineINS_8smem_ptrIPN7cutlass10bfloat16_tEEEEEEEC2ERKSE_RKSL_) ;  /* 0xffff4bb000007944 */ /* 0x022fea0003c3ffff */
[----:B------:R2:W5:Y:S01]  /*14df0*/  LDL.64 R60, [R1+0x758] ;  /* 0x00075800013c7983 */ /* 0x0005620000100a00 */
[----:B-1----:R-:W-:Y:S01]  /*14e00*/  IMAD.MOV.U32 R2, RZ, RZ, R25 ;  /* 0x000000ffff027224 */ /* 0x002fe200078e0019 */
[----:B------:R-:W-:-:S02]  /*14e10*/  MOV R3, RZ ;  /* 0x000000ff00037202 */ /* 0x000fc40000000f00 */
[----:B------:R-:W-:Y:S02]  /*14e20*/  MOV R10, 0x14e40 ;  /* 0x00014e40000a7802 */ /* 0x000fe40000000f00 */
[----:B--2--5:R-:W-:Y:S05]  /*14e30*/  CALL.REL.NOINC `($_ZN7cutlass13device_kernelIN5flash19enable_sm80_to_sm89INS1_16FlashAttnBwdSm80INS1_25CollectiveMainloopBwdSm80ILi2ELi2EN4cute5tupleIJNS5_1CILi128EEES8_NS7_ILi64EEEEEENS_10bfloat16_tEfNS_4arch4Sm80ELb0ELb0ELb1ELb0ELb1ELb0ELb0ELb0ELi2ELi4ELi4ELi4ELb0EEENS1_24CollectiveEpilogueBwdGQAISA_fSD_Li256ELb0ELb1EEENS1_19SingleTileSchedulerILb0ELb0ELb0ELi128EEEEEEEEEvNT_6ParamsE$_ZN4cute3eso3ESOILb1ELb0EJNS_10UnderscoreEiEEC2ERKS2_RKi) ;  /* 0xffff204000007944 */ /* 0x024fea0003c3ffff */
[----:B-1----:R-:W2:Y:S01]  /*14e40*/  LDL R3, [R1+0x758] ;  /* 0x0007580001037983 */ /* 0x002ea20000100800 */
[----:B------:R-:W-:Y:S01]  /*14e50*/  IMAD.MOV.U32 R2, RZ, RZ, R25 ;  /* 0x000000ffff027224 */ /* 0x000fe200078e0019 */
[----:B------:R-:W-:Y:S02]  /*14e60*/  MOV R6, 0x14e90 ;  /* 0x00014e9000067802 */ /* 0x000fe40000000f00 */
        /* <DEDUP_REMOVED lines=9> */
[----:B------:R-:W-:-:S02]  /*14f00*/  MOV R8, 0x14f20 ;  /* 0x00014f2000087802 */ /* 0x000fc40000000f00 */
[----:B-1---5:R-:W-:Y:S05]  /*14f10*/  CALL.REL.NOINC `($_ZN7cutlass13device_kernelIN5flash19enable_sm80_to_sm89INS1_16FlashAttnBwdSm80INS1_25CollectiveMainloopBwdSm80ILi2ELi2EN4cute5tupleIJNS5_1CILi128EEES8_NS7_ILi64EEEEEENS_10bfloat16_tEfNS_4arch4Sm80ELb0ELb0ELb1ELb0ELb1ELb0ELb0ELb0ELi2ELi4ELi4ELi4ELb0EEENS1_24CollectiveEpilogueBwdGQAISA_fSD_Li256ELb0ELb1EEENS1_19SingleTileSchedulerILb0ELb0ELb0ELi128EEEEEEEEEvNT_6ParamsE$_ZN4cute3eso3ESOILb1ELb0EJNS_6LayoutINS_5tupleIJNS3_IJNS_1CILi8EEENS4_ILi1EEEEEEEEENS3_IJNS3_IJS6_NS4_ILi0EEEEEEEEEEENS_10ViewEngineINS_8smem_ptrIPN7cutlass10bfloat16_tEEEEEEEC2ERKSC_RKSJ_) ;  /* 0xffff473000007944 */ /* 0x022fea0003c3ffff */
        /* <DEDUP_REMOVED lines=121> */
[----:B------:R-:W-:Y:S05]  /*156b0*/  CALL.REL.NOINC `($_ZN7cutlass13device_kernelIN5flash19enable_sm80_to_sm89INS1_16FlashAttnBwdSm80INS1_25CollectiveMainloopBwdSm80ILi2ELi2EN4cute5tupleIJNS5_1CILi128EEES8_NS7_ILi64EEEEEENS_10bfloat16_tEfNS_4arch4Sm80ELb0ELb0ELb1ELb0ELb1ELb0ELb0ELb0ELi2ELi4ELi4ELi4ELb0EEENS1_24CollectiveEpilogueBwdGQAISA_fSD_Li256ELb0ELb1EEENS1_19SingleTileSchedulerILb0ELb0ELb0ELi128EEEEEEEEEvNT_6ParamsE$_ZN4cute3eso3ESOILb1ELb0EJNS_6LayoutINS_5tupleIJNS3_IJNS_1CILi8EEENS4_ILi1EEEEEENS4_ILi4EEEEEENS3_IJNS3_IJS6_NS4_ILi0EEEEEENS4_ILi2048EEEEEEEEiEEC2ERKSE_RKi) ;  /* 0xffff463000007944 */ /* 0x000fea0003c3ffff */
[----:B------:R-:W-:Y:S01]  /*156c0*/  ULDC.64 UR4, c[0x0][0x118] ;  /* 0x0000460000047ab9 */ /* 0x000fe20000000a00 */
[----:B-1----:R-:W2:Y:S04]  /*156d0*/  LDL R2, [R1+0x758] ;  /* 0x0007580001027983 */ /* 0x002ea80000100800 */
[----:B------:R-:W2:Y:S01]  /*156e0*/  LD.E.64 R4, [R52.64+0x8] ;  /* 0x0000080434047980 */ /* 0x000ea2000c101b00 */
[----:B------:R-:W-:Y:S02]  /*156f0*/  MOV R9, R25 ;  /* 0x0000001900097202 */ /* 0x000fe40000000f00 */
[----:B------:R-:W-:Y:S01]  /*15700*/  MOV R8, 0x15730 ;  /* 0x0001573000087802 */ /* 0x000fe20000000f00 */
[----:B--2---:R-:W-:-:S04]  /*15710*/  IMAD.WIDE R2, R2, 0x2, R4 ;  /* 0x0000000202027825 */ /* 0x004fc800078e0204 */
[----:B------:R-:W-:Y:S05]  /*15720*/  CALL.REL.NOINC `($_ZN7cutlass13device_kernelIN5flash19enable_sm80_to_sm89INS1_16FlashAttnBwdSm80INS1_25CollectiveMainloopBwdSm80ILi2ELi2EN4cute5tupleIJNS5_1CILi128EEES8_NS7_ILi64EEEEEENS_10bfloat16_tEfNS_4arch4Sm80ELb0ELb0ELb1ELb0ELb1ELb0ELb0ELb0ELi2ELi4ELi4ELi4ELb0EEENS1_24CollectiveEpilogueBwdGQAISA_fSD_Li256ELb0ELb1EEENS1_19SingleTileSchedulerILb0ELb0ELb0ELi128EEEEEEEEEvNT_6ParamsE$_ZN4cute8smem_ptrIPN7cutlass10bfloat16_tEECI1NS_12iter_adaptorIS3_S4_EEES3_) ;  /* 0xffff531000007944 */ /* 0x000fea0003c3ffff */
[----:B-1----:R1:W5:Y:S01]  /*15730*/  LDL.64 R2, [R1+0x758] ;  /* 0x0007580001027983 */ /* 0x0023620000100a00 */
[----:B------:R-:W-:-:S03]  /*15740*/  MOV R6, 0x15760 ;  /* 0x0001576000067802 */ /* 0x000fc60000000f00 */
[----:B-1---5:R-:W-:Y:S05]  /*15750*/  CALL.REL.NOINC `($_ZN7cutlass13device_kernelIN5flash19enable_sm80_to_sm89INS1_16FlashAttnBwdSm80INS1_25CollectiveMainloopBwdSm80ILi2ELi2EN4cute5tupleIJNS5_1CILi128EEES8_NS7_ILi64EEEEEENS_10bfloat16_tEfNS_4arch4Sm80ELb0ELb0ELb1ELb0ELb1ELb0ELb0ELb0ELi2ELi4ELi4ELi4ELb0EEENS1_24CollectiveEpilogueBwdGQAISA_fSD_Li256ELb0ELb1EEENS1_19SingleTileSchedulerILb0ELb0ELb0ELi128EEEEEEEEEvNT_6ParamsE$_ZN4cute3eso3ESOILb1ELb0EJNS_6LayoutINS_5tupleIJNS3_IJNS_1CILi8EEENS4_ILi1EEEEEENS4_ILi4EEEEEENS3_IJNS3_IJS6_NS4_ILi0EEEEEENS4_ILi2048EEEEEEEENS_10ViewEngineINS_8smem_ptrIPN7cutlass10bfloat16_tEEEEEEEC2ERKSE_RKSL_) ;  /* 0xffff455000007944 */ /* 0x022fea0003c3ffff */
[----:B-1----:R1:W5:Y:S01]  /*15760*/  LDL.64 R4, [R1+0x758] ;  /* 0x0007580001047983 */ /* 0x0023620000100a00 */
[----:B------:R-:W-:Y:S01]  /*15770*/  IMAD.MOV.U32 R81, RZ, RZ, R25 ;  /* 0x000000ffff517224 */ /* 0x000fe200078e0019 */
[----:B------:R-:W-:-:S02]  /*15780*/  MOV R3, 0x1 ;  /* 0x0000000100037802 */ /* 0x000fc40000000f00 */
[----:B------:R-:W-:Y:S02]  /*15790*/  MOV R8, 0x157b0 ;  /* 0x000157b000087802 */ /* 0x000fe40000000f00 */
[----:B-1---5:R-:W-:Y:S05]  /*157a0*/  CALL.REL.NOINC `($_ZN7cutlass13device_kernelIN5flash19enable_sm80_to_sm89INS1_16FlashAttnBwdSm80INS1_25CollectiveMainloopBwdSm80ILi2ELi2EN4cute5tupleIJNS5_1CILi128EEES8_NS7_ILi64EEEEEENS_10bfloat16_tEfNS_4arch4Sm80ELb0ELb0ELb1ELb0ELb1ELb0ELb0ELb0ELi2ELi4ELi4ELi4ELb0EEENS1_24CollectiveEpilogueBwdGQAISA_fSD_Li256ELb0ELb1EEENS1_19SingleTileSchedulerILb0ELb0ELb0ELi128EEEEEEEEEvNT_6ParamsE$_ZN4cute3eso3ESOILb1ELb0EJNS_10UnderscoreES2_iEEC2ERKS2_S5_RKi) ;  /* 0xffff169000007944 */ /* 0x022fea0003c3ffff */
[----:B-1----:R-:W2:Y:S01]  /*157b0*/  LDL R3, [R1+0x758] ;  /* 0x0007580001037983 */ /* 0x002ea20000100800 */
[----:B------:R-:W-:Y:S02]  /*157c0*/  MOV R6, 0x157f0 ;  /* 0x000157f000067802 */ /* 0x000fe40000000f00 */
[----:B--2---:R-:W-:Y:S02]  /*157d0*/  SHF.L.U32 R3, R3, 0x5, RZ ;  /* 0x0000000503037819 */ /* 0x004fe400000006ff */
[----:B------:R-:W-:Y:S05]  /*157e0*/  CALL.REL.NOINC `($_ZN7cutlass13device_kernelIN5flash19enable_sm80_to_sm89INS1_16FlashAttnBwdSm80INS1_25CollectiveMainloopBwdSm80ILi2ELi2EN4cute5tupleIJNS5_1CILi128EEES8_NS7_ILi64EEEEEENS_10bfloat16_tEfNS_4arch4Sm80ELb0ELb0ELb1ELb0ELb1ELb0ELb0ELb0ELi2ELi4ELi4ELi4ELb0EEENS1_24CollectiveEpilogueBwdGQAISA_fSD_Li256ELb0ELb1EEENS1_19SingleTileSchedulerILb0ELb0ELb0ELi128EEEEEEEEEvNT_6ParamsE$_ZN4cute3eso3ESOILb1ELb0EJNS_6LayoutINS_5tupleIJNS3_IJNS_1CILi8EEENS4_ILi1EEEEEENS4_ILi4EEEEEENS3_IJNS3_IJS6_NS4_ILi0EEEEEES5_EEEEEiEEC2ERKSD_RKi) ;  /* 0xffff45a000007944 */ /* 0x000fea0003c3ffff */
[----:B-1----:R-:W2:Y:S01]  /*157f0*/  LDL R3, [R1+0x758] ;  /* 0x0007580001037983 */ /* 0x002ea20000100800 */
[----:B------:R-:W-:Y:S01]  /*15800*/  MOV R8, 0x15840 ;  /* 0x0001584000087802 */ /* 0x000fe20000000f00 */
[----:B--2---:R-:W-:-:S05]  /*15810*/  IMAD.WIDE R6, R3, 0x2, R48 ;  /* 0x0000000203067825 */ /* 0x004fca00078e0230 */
[----:B------:R-:W-:Y:S02]  /*15820*/  MOV R9, R7 ;  /* 0x0000000700097202 */ /* 0x000fe40000000f00 */
[----:B------:R-:W-:Y:S05]  /*15830*/  CALL.REL.NOINC `($_ZN7cutlass13device_kernelIN5flash19enable_sm80_to_sm89INS1_16FlashAttnBwdSm80INS1_25CollectiveMainloopBwdSm80ILi2ELi2EN4cute5tupleIJNS5_1CILi128EEES8_NS7_ILi64EEEEEENS_10bfloat16_tEfNS_4arch4Sm80ELb0ELb0ELb1ELb0ELb1ELb0ELb0ELb0ELi2ELi4ELi4ELi4ELb0EEENS1_24CollectiveEpilogueBwdGQAISA_fSD_Li256ELb0ELb1EEENS1_19SingleTileSchedulerILb0ELb0ELb0ELi128EEEEEEEEEvNT_6ParamsE$_ZN4cute3eso3ESOILb1ELb0EJNS_6LayoutINS_5tupleIJNS3_IJNS_1CILi8EEENS4_ILi1EEEEEENS4_ILi4EEEEEENS3_IJNS3_IJS6_NS4_ILi0EEEEEES5_EEEEENS_10ViewEngineIPN7cutlass10bfloat16_tEEEEEC2ERKSD_RKSI_) ;  /* 0xffff44f000007944 */ /* 0x000fea0003c3ffff */
[----:B------:R2:W5:Y:S01]  /*15840*/  LDL.64 R2, [R1+0x758] ;  /* 0x0007580001027983 */ /* 0x0005620000100a00 */
[----:B-1----:R-:W-:Y:S02]  /*15850*/  MOV R7, R5 ;  /* 0x0000000500077202 */ /* 0x002fe40000000f00 */
[----:B------:R-:W-:Y:S02]  /*15860*/  MOV R6, 0x15880 ;  /* 0x0001588000067802 */ /* 0x000fe40000000f00 */
[----:B--2--5:R-:W-:Y:S05]  /*15870*/  CALL.REL.NOINC `($_ZN7cutlass13device_kernelIN5flash19enable_sm80_to_sm89INS1_16FlashAttnBwdSm80INS1_25CollectiveMainloopBwdSm80ILi2ELi2EN4cute5tupleIJNS5_1CILi128EEES8_NS7_ILi64EEEEEENS_10bfloat16_tEfNS_4arch4Sm80ELb0ELb0ELb1ELb0ELb1ELb0ELb0ELb0ELi2ELi4ELi4ELi4ELb0EEENS1_24CollectiveEpilogueBwdGQAISA_fSD_Li256ELb0ELb1EEENS1_19SingleTileSchedulerILb0ELb0ELb0ELi128EEEEEEEEEvNT_6ParamsE$_ZN4cute3eso3ESOILb1ELb0EJNS_6LayoutINS_5tupleIJNS3_IJNS_1CILi8EEENS4_ILi1EEEEEENS3_IJNS4_ILi4EEEEEEEEENS3_IJNS3_IJS6_NS4_ILi0EEEEEENS3_IJNS4_ILi2048EEEEEEEEEEENS_10ViewEngineINS_8smem_ptrIPN7cutlass10bfloat16_tEEEEEEEC2ERKSG_RKSN_) ;  /* 0xffff406000007944 */ /* 0x024fea0003c3ffff */
[----:B------:R2:W5:Y:S01]  /*15880*/  LDL.64 R6, [R1+0x758] ;  /* 0x0007580001067983 */ /* 0x0005620000100a00 */
[----:B-1----:R-:W-:Y:S02]  /*15890*/  MOV R5, R3 ;  /* 0x0000000300057202 */ /* 0x002fe40000000f00 */
[----:B------:R-:W-:Y:S02]  /*158a0*/  MOV R4, 0x158c0 ;  /* 0x000158c000047802 */ /* 0x000fe40000000f00 */
        /* <DEDUP_REMOVED lines=271> */
[----:B-1----:R-:W-:Y:S05]  /*169a0*/  CALL.REL.NOINC `($_ZN7cutlass13device_kernelIN5flash19enable_sm80_to_sm89INS1_16FlashAttnBwdSm80INS1_25CollectiveMainloopBwdSm80ILi2ELi2EN4cute5tupleIJNS5_1CILi128EEES8_NS7_ILi64EEEEEENS_10bfloat16_tEfNS_4arch4Sm80ELb0ELb0ELb1ELb0ELb1ELb0ELb0ELb0ELi2ELi4ELi4ELi4ELb0EEENS1_24CollectiveEpilogueBwdGQAISA_fSD_Li256ELb0ELb1EEENS1_19SingleTileSchedulerILb0ELb0ELb0ELi128EEEEEEEEEvNT_6ParamsE$_ZN4cute3eso3ESOILb1ELb0EJNS_10UnderscoreES2_iEEC2ERKS2_S5_RKi) ;  /* 0xffff049000007944 */ /* 0x002fea0003c3ffff */
        /* <DEDUP_REMOVED lines=9> */
[----:B------:R-:W-:Y:S05]  /*16a40*/  CALL.REL.NOINC `($_ZN7cutlass13device_kernelIN5flash19enable_sm80_to_sm89INS1_16FlashAttnBwdSm80INS1_25CollectiveMainloopBwdSm80ILi2ELi2EN4cute5tupleIJNS5_1CILi128EEES8_NS7_ILi64EEEEEENS_10bfloat16_tEfNS_4arch4Sm80ELb0ELb0ELb1ELb0ELb1ELb0ELb0ELb0ELi2ELi4ELi4ELi4ELb0EEENS1_24CollectiveEpilogueBwdGQAISA_fSD_Li256ELb0ELb1EEENS1_19SingleTileSchedulerILb0ELb0ELb0ELi128EEEEEEEEEvNT_6ParamsE$_ZN4cute3eso3ESOILb1ELb0EJNS_6LayoutINS_5tupleIJNS3_IJNS_1CILi2EEES5_S5_EEES5_EEENS3_IJNS3_IJNS4_ILi1EEES5_NS4_ILi4EEEEEENS4_ILi8EEEEEEEEiEEC2ERKSD_RKi) ;  /* 0xffff2a0000007944 */ /* 0x000fea0003c3ffff */
[----:B-1----:R-:W2:Y:S01]  /*16a50*/  LDL R3, [R1+0x758] ;  /* 0x0007580001037983 */ /* 0x002ea20000100800 */
[----:B------:R-:W-:Y:S02]  /*16a60*/  MOV R67, R25 ;  /* 0x0000001900437202 */ /* 0x000fe40000000f00 */
[----:B------:R-:W-:Y:S01]  /*16a70*/  MOV R4, 0x16ab0 ;  /* 0x00016ab000047802 */ /* 0x000fe20000000f00 */
[----:B--2---:R-:W-:-:S05]  /*16a80*/  IMAD.WIDE R2, R3, 0x2, R16 ;  /* 0x0000000203027825 */ /* 0x004fca00078e0210 */
[----:B------:R-:W-:Y:S02]  /*16a90*/  MOV R6, R2 ;  /* 0x0000000200067202 */ /* 0x000fe40000000f00 */
[----:B------:R-:W-:Y:S05]  /*16aa0*/  CALL.REL.NOINC `($_ZN7cutlass13device_kernelIN5flash19enable_sm80_to_sm89INS1_16FlashAttnBwdSm80INS1_25CollectiveMainloopBwdSm80ILi2ELi2EN4cute5tupleIJNS5_1CILi128EEES8_NS7_ILi64EEEEEENS_10bfloat16_tEfNS_4arch4Sm80ELb0ELb0ELb1ELb0ELb1ELb0ELb0ELb0ELi2ELi4ELi4ELi4ELb0EEENS1_24CollectiveEpilogueBwdGQAISA_fSD_Li256ELb0ELb1EEENS1_19SingleTileSchedulerILb0ELb0ELb0ELi128EEEEEEEEEvNT_6ParamsE$_ZN4cute3eso3ESOILb1ELb0EJNS_6LayoutINS_5tupleIJNS3_IJNS_1CILi2EEES5_S5_EEES5_EEENS3_IJNS3_IJNS4_ILi1EEES5_NS4_ILi4EEEEEENS4_ILi8EEEEEEEENS_10ViewEngineIPN7cutlass10bfloat16_tEEEEEC2ERKSD_RKSI_) ;  /* 0xffff295000007944 */ /* 0x000fea0003c3ffff */
[----:B------:R2:W5:Y:S01]  /*16ab0*/  LDL.64 R58, [R1+0x758] ;  /* 0x00075800013a7983 */ /* 0x0005620000100a00 */
[----:B------:R-:W-:Y:S01]  /*16ac0*/  IMAD.MOV.U32 R81, RZ, RZ, R25 ;  /* 0x000000ffff517224 */ /* 0x000fe200078e0019 */
[----:B------:R-:W-:Y:S02]  /*16ad0*/  MOV R3, RZ ;  /* 0x000000ff00037202 */ /* 0x000fe40000000f00 */
[----:B------:R-:W-:Y:S02]  /*16ae0*/  MOV R8, 0x16b00 ;  /* 0x00016b0000087802 */ /* 0x000fe40000000f00 */
[----:B-12--5:R-:W-:Y:S05]  /*16af0*/  CALL.REL.NOINC `($_ZN7cutlass13device_kernelIN5flash19enable_sm80_to_sm89INS1_16FlashAttnBwdSm80INS1_25CollectiveMainloopBwdSm80ILi2ELi2EN4cute5tupleIJNS5_1CILi128EEES8_NS7_ILi64EEEEEENS_10bfloat16_tEfNS_4arch4Sm80ELb0ELb0ELb1ELb0ELb1ELb0ELb0ELb0ELi2ELi4ELi4ELi4ELb0EEENS1_24CollectiveEpilogueBwdGQAISA_fSD_Li256ELb0ELb1EEENS1_19SingleTileSchedulerILb0ELb0ELb0ELi128EEEEEEEEEvNT_6ParamsE$_ZN4cute3eso3ESOILb1ELb0EJNS_10UnderscoreES2_iEEC2ERKS2_S5_RKi) ;  /* 0xffff034000007944 */ /* 0x026fea0003c3ffff */
        /* <DEDUP_REMOVED lines=8> */
[----:B------:R-:W-:Y:S05]  /*16b80*/  CALL.REL.NOINC `($_ZN7cutlass13device_kernelIN5flash19enable_sm80_to_sm89INS1_16FlashAttnBwdSm80INS1_25CollectiveMainloopBwdSm80ILi2ELi2EN4cute5tupleIJNS5_1CILi128EEES8_NS7_ILi64EEEEEENS_10bfloat16_tEfNS_4arch4Sm80ELb0ELb0ELb1ELb0ELb1ELb0ELb0ELb0ELi2ELi4ELi4ELi4ELb0EEENS1_24CollectiveEpilogueBwdGQAISA_fSD_Li256ELb0ELb1EEENS1_19SingleTileSchedulerILb0ELb0ELb0ELi128EEEEEEEEEvNT_6ParamsE$_ZN4cute3eso3ESOILb1ELb0EJNS_6LayoutINS_5tupleIJNS3_IJNS_1CILi2EEES5_EEENS4_ILi8EEEEEENS3_IJNS3_IJNS4_ILi1EEES5_EEENS4_ILi4EEEEEEEEiEEC2ERKSD_RKi) ;  /* 0xffff25c000007944 */ /* 0x000fea0003c3ffff */
[----:B-1----:R-:W2:Y:S01]  /*16b90*/  LDL R3, [R1+0x758] ;  /* 0x0007580001037983 */ /* 0x002ea20000100800 */
[----:B------:R-:W-:Y:S01]  /*16ba0*/  MOV R4, 0x16be0 ;  /* 0x00016be000047802 */ /* 0x000fe20000000f00 */
[----:B--2---:R-:W-:-:S05]  /*16bb0*/  IMAD.WIDE R2, R3, 0x2, R14 ;  /* 0x0000000203027825 */ /* 0x004fca00078e020e */
[----:B------:R-:W-:Y:S02]  /*16bc0*/  MOV R6, R2 ;  /* 0x0000000200067202 */ /* 0x000fe40000000f00 */
[----:B------:R-:W-:Y:S05]  /*16bd0*/  CALL.REL.NOINC `($_ZN7cutlass13device_kernelIN5flash19enable_sm80_to_sm89INS1_16FlashAttnBwdSm80INS1_25CollectiveMainloopBwdSm80ILi2ELi2EN4cute5tupleIJNS5_1CILi128EEES8_NS7_ILi64EEEEEENS_10bfloat16_tEfNS_4arch4Sm80ELb0ELb0ELb1ELb0ELb1ELb0ELb0ELb0ELi2ELi4ELi4ELi4ELb0EEENS1_24CollectiveEpilogueBwdGQAISA_fSD_Li256ELb0ELb1EEENS1_19SingleTileSchedulerILb0ELb0ELb0ELi128EEEEEEEEEvNT_6ParamsE$_ZN4cute3eso3ESOILb1ELb0EJNS_6LayoutINS_5tupleIJNS3_IJNS_1CILi2EEES5_EEENS4_ILi8EEEEEENS3_IJNS3_IJNS4_ILi1EEES5_EEENS4_ILi4EEEEEEEENS_10ViewEngineIPN7cutlass10bfloat16_tEEEEEC2ERKSD_RKSI_) ;  /* 0xffff252000007944 */ /* 0x000fea0003c3ffff */
[----:B------:R2:W5:Y:S04]  /*16be0*/  LDL.64 R60, [R1+0x758] ;  /* 0x00075800013c7983 */ /* 0x0005680000100a00 */
[----:B------:R2:W-:Y:S02]  /*16bf0*/  STL [R1+0x770], RZ ;  /* 0x000770ff01007387 */ /* 0x0005e40000100800 */
.L_x_1118:
[----:B------:R-:W-:Y:S01]  /*16c00*/  IMAD.MOV.U32 R81, RZ, RZ, R25 ;  /* 0x000000ffff517224 */ /* 0x000fe200078e0019 */
[----:B------:R-:W-:Y:S01]  /*16c10*/  LOP3.LUT R80, R56, 0x1, RZ, 0xc0, !PT ;  /* 0x0000000138507812 */ /* 0x000fe200078ec0ff */
[----:B------:R-:W-:Y:S01]  /*16c20*/  IMAD.MOV.U32 R79, RZ, RZ, R24 ;  /* 0x000000ffff4f7224 */ /* 0x000fe200078e0018 */
[----:B-1----:R-:W-:Y:S02]  /*16c30*/  MOV R78, 0x16c50 ;  /* 0x00016c50004e7802 */ /* 0x002fe40000000f00 */
[----:B-12--5:R-:W-:Y:S05]  /*16c40*/  CALL.REL.NOINC `($_ZN7cutlass13device_kernelIN5flash19enable_sm80_to_sm89INS1_16FlashAttnBwdSm80INS1_25CollectiveMainloopBwdSm80ILi2ELi2EN4cute5tupleIJNS5_1CILi128EEES8_NS7_ILi64EEEEEENS_10bfloat16_tEfNS_4arch4Sm80ELb0ELb0ELb1ELb0ELb1ELb0ELb0ELb0ELi2ELi4ELi4ELi4ELb0EEENS1_24CollectiveEpilogueBwdGQAISA_fSD_Li256ELb0ELb1EEENS1_19SingleTileSchedulerILb0ELb0ELb0ELi128EEEEEEEEEvNT_6ParamsE$_ZN4cute3eso3ESOILb1ELb0EJNS_10UnderscoreEiiEEC2ERKS2_RKiS7_) ;  /* 0xffff027000007944 */ /* 0x026fea0003c3ffff */
[----:B------:R-:W-:Y:S01]  /*16c50*/  MOV R67, R25 ;  /* 0x0000001900437202 */ /* 0x000fe20000000f00 */
[----:B-1----:R-:W2:Y:S01]  /*16c60*/  LDL.64 R2, [R1+0x758] ;  /* 0x0007580001027983 */ /* 0x002ea20000100a00 */
[----:B------:R-:W-:Y:S01]  /*16c70*/  MOV R4, 0x16cb0 ;  /* 0x00016cb000047802 */ /* 0x000fe20000000f00 */
[----:B--2---:R-:W-:Y:S04]  /*16c80*/  IMAD R3, R3, 0x2, R2 ;  /* 0x0000000203037824 */ /* 0x004fe800078e0202 */
[----:B------:R-:W-:Y:S02]  /*16c90*/  IMAD.SHL.U32 R3, R3, 0x4, RZ ;  /* 0x0000000403037824 */ /* 0x000fe400078e00ff */
[----:B------:R-:W-:Y:S05]  /*16ca0*/  CALL.REL.NOINC `($_ZN7cutlass13device_kernelIN5flash19enable_sm80_to_sm89INS1_16FlashAttnBwdSm80INS1_25CollectiveMainloopBwdSm80ILi2ELi2EN4cute5tupleIJNS5_1CILi128EEES8_NS7_ILi64EEEEEENS_10bfloat16_tEfNS_4arch4Sm80ELb0ELb0ELb1ELb0ELb1ELb0ELb0ELb0ELi2ELi4ELi4ELi4ELb0EEENS1_24CollectiveEpilogueBwdGQAISA_fSD_Li256ELb0ELb1EEENS1_19SingleTileSchedulerILb0ELb0ELb0ELi128EEEEEEEEEvNT_6ParamsE$_ZN4cute3eso3ESOILb1ELb0EJNS_6LayoutINS_5tupleIJNS3_IJNS_1CILi2EEES5_EEEEEENS3_IJNS3_IJNS4_ILi1EEES5_EEEEEEEEiEEC2ERKSB_RKi) ;  /* 0xffff227000007944 */ /* 0x000fea0003c3ffff */
[----:B------:R-:W-:Y:S01]  /*16cb0*/  MOV R4, 0x16d10 ;  /* 0x00016d1000047802 */ /* 0x000fe20000000f00 */
[----:B-1----:R-:W2:Y:S01]  /*16cc0*/  LDL R3, [R1+0x758] ;  /* 0x0007580001037983 */ /* 0x002ea20000100800 */
[----:B------:R-:W-:Y:S01]  /*16cd0*/  IMAD.MOV.U32 R2, RZ, RZ, R25 ;  /* 0x000000ffff027224 */ /* 0x000fe200078e0019 */
[C---:B--2---:R-:W-:Y:S04]  /*16ce0*/  LEA R8, P0, R3.reuse, R46, 0x2 ;  /* 0x0000002e03087211 */ /* 0x044fe800078010ff */
[----:B------:R-:W-:Y:S04]  /*16cf0*/  LEA.HI.X.SX32 R3, R3, R47, 0x2, P0 ;  /* 0x0000002f03037211 */ /* 0x000fe800000f16ff */
[----:B------:R-:W-:Y:S05]  /*16d00*/  CALL.REL.NOINC `($_ZN7cutlass13device_kernelIN5flash19enable_sm80_to_sm89INS1_16FlashAttnBwdSm80INS1_25CollectiveMainloopBwdSm80ILi2ELi2EN4cute5tupleIJNS5_1CILi128EEES8_NS7_ILi64EEEEEENS_10bfloat16_tEfNS_4arch4Sm80ELb0ELb0ELb1ELb0ELb1ELb0ELb0ELb0ELi2ELi4ELi4ELi4ELb0EEENS1_24CollectiveEpilogueBwdGQAISA_fSD_Li256ELb0ELb1EEENS1_19SingleTileSchedulerILb0ELb0ELb0ELi128EEEEEEEEEvNT_6ParamsE$_ZN4cute3eso3ESOILb1ELb0EJNS_6LayoutINS_5tupleIJNS3_IJNS_1CILi2EEES5_EEEEEENS3_IJNS3_IJNS4_ILi1EEES5_EEEEEEEENS_10ViewEngineIPfEEEEC2ERKSB_RKSE_) ;  /* 0xffff21c000007944 */ /* 0x000fea0003c3ffff */
[----:B------:R-:W-:Y:S01]  /*16d10*/  MOV R3, R80 ;  /* 0x0000005000037202 */ /* 0x000fe20000000f00 */
[----:B-1----:R1:W5:Y:S01]  /*16d20*/  LDL.64 R8, [R1+0x758] ;  /* 0x0007580001087983 */ /* 0x0023620000100a00 */
[----:B------:R-:W-:Y:S01]  /*16d30*/  MOV R10, 0x16d60 ;  /* 0x00016d60000a7802 */ /* 0x000fe20000000f00 */
[----:B------:R-:W-:Y:S02]  /*16d40*/  IMAD.MOV.U32 R2, RZ, RZ, R25 ;  /* 0x000000ffff027224 */ /* 0x000fe400078e0019 */
[----:B-1---5:R-:W-:Y:S05]  /*16d50*/  CALL.REL.NOINC `($_ZN7cutlass13device_kernelIN5flash19enable_sm80_to_sm89INS1_16FlashAttnBwdSm80INS1_25CollectiveMainloopBwdSm80ILi2ELi2EN4cute5tupleIJNS5_1CILi128EEES8_NS7_ILi64EEEEEENS_10bfloat16_tEfNS_4arch4Sm80ELb0ELb0ELb1ELb0ELb1ELb0ELb0ELb0ELi2ELi4ELi4ELi4ELb0EEENS1_24CollectiveEpilogueBwdGQAISA_fSD_Li256ELb0ELb1EEENS1_19SingleTileSchedulerILb0ELb0ELb0ELi128EEEEEEEEEvNT_6ParamsE$_ZN4cute3eso3ESOILb1ELb0EJNS_10UnderscoreEiEEC2ERKS2_RKi) ;  /* 0xffff012000007944 */ /* 0x022fea0003c3ffff */
[----:B------:R-:W-:Y:S01]  /*16d60*/  MOV R4, 0x16db0 ;  /* 0x00016db000047802 */ /* 0x000fe20000000f00 */
[----:B-1----:R-:W2:Y:S01]  /*16d70*/  LDL R3, [R1+0x758] ;  /* 0x0007580001037983 */ /* 0x002ea20000100800 */
[----:B------:R-:W-:Y:S01]  /*16d80*/  IMAD.MOV.U32 R67, RZ, RZ, R25 ;  /* 0x000000ffff437224 */ /* 0x000fe200078e0019 */
[----:B--2---:R-:W-:Y:S02]  /*16d90*/  SHF.L.U32 R3, R3, 0x3, RZ ;  /* 0x0000000303037819 */ /* 0x004fe400000006ff */
[----:B------:R-:W-:Y:S05]  /*16da0*/  CALL.REL.NOINC `($_ZN7cutlass13device_kernelIN5flash19enable_sm80_to_sm89INS1_16FlashAttnBwdSm80INS1_25CollectiveMainloopBwdSm80ILi2ELi2EN4cute5tupleIJNS5_1CILi128EEES8_NS7_ILi64EEEEEENS_10bfloat16_tEfNS_4arch4Sm80ELb0ELb0ELb1ELb0ELb1ELb0ELb0ELb0ELi2ELi4ELi4ELi4ELb0EEENS1_24CollectiveEpilogueBwdGQAISA_fSD_Li256ELb0ELb1EEENS1_19SingleTileSchedulerILb0ELb0ELb0ELi128EEEEEEEEEvNT_6ParamsE$_ZN4cute3eso3ESOILb1ELb0EJNS_6LayoutINS_5tupleIJNS3_IJNS_1CILi2EEES5_S5_EEEEEENS3_IJNS3_IJNS4_ILi1EEES5_NS4_ILi4EEEEEEEEEEEiEEC2ERKSC_RKi) ;  /* 0xffff258000007944 */ /* 0x000fea0003c3ffff */
[----:B------:R-:W-:Y:S01]  /*16db0*/  MOV R4, 0x16e10 ;  /* 0x00016e1000047802 */ /* 0x000fe20000000f00 */
[----:B-1----:R-:W2:Y:S01]  /*16dc0*/  LDL R3, [R1+0x758] ;  /* 0x0007580001037983 */ /* 0x002ea20000100800 */
[----:B------:R-:W-:Y:S01]  /*16dd0*/  IMAD.MOV.U32 R67, RZ, RZ, R25 ;  /* 0x000000ffff437224 */ /* 0x000fe200078e0019 */
[C---:B--2---:R-:W-:Y:S04]  /*16de0*/  LEA R6, P0, R3.reuse, R58, 0x1 ;  /* 0x0000003a03067211 */ /* 0x044fe800078008ff */
[----:B------:R-:W-:Y:S04]  /*16df0*/  LEA.HI.X.SX32 R3, R3, R59, 0x1, P0 ;  /* 0x0000003b03037211 */ /* 0x000fe800000f0eff */
[----:B------:R-:W-:Y:S05]  /*16e00*/  CALL.REL.NOINC `($_ZN7cutlass13device_kernelIN5flash19enable_sm80_to_sm89INS1_16FlashAttnBwdSm80INS1_25CollectiveMainloopBwdSm80ILi2ELi2EN4cute5tupleIJNS5_1CILi128EEES8_NS7_ILi64EEEEEENS_10bfloat16_tEfNS_4arch4Sm80ELb0ELb0ELb1ELb0ELb1ELb0ELb0ELb0ELi2ELi4ELi4ELi4ELb0EEENS1_24CollectiveEpilogueBwdGQAISA_fSD_Li256ELb0ELb1EEENS1_19SingleTileSchedulerILb0ELb0ELb0ELi128EEEEEEEEEvNT_6ParamsE$_ZN4cute3eso3ESOILb1ELb0EJNS_6LayoutINS_5tupleIJNS3_IJNS_1CILi2EEES5_S5_EEEEEENS3_IJNS3_IJNS4_ILi1EEES5_NS4_ILi4EEEEEEEEEEENS_10ViewEngineIPN7cutlass10bfloat16_tEEEEEC2ERKSC_RKSH_) ;  /* 0xffff24d000007944 */ /* 0x000fea0003c3ffff */
[----:B------:R-:W-:Y:S01]  /*16e10*/  MOV R3, R56 ;  /* 0x0000003800037202 */ /* 0x000fe20000000f00 */
[----:B------:R2:W5:Y:S01]  /*16e20*/  LDL.64 R12, [R1+0x758] ;  /* 0x00075800010c7983 */ /* 0x0005620000100a00 */
[----:B------:R-:W-:Y:S01]  /*16e30*/  MOV R10, 0x16e60 ;  /* 0x00016e60000a7802 */ /* 0x000fe20000000f00 */
[----:B-1----:R-:W-:Y:S02]  /*16e40*/  IMAD.MOV.U32 R2, RZ, RZ, R25 ;  /* 0x000000ffff027224 */ /* 0x002fe400078e0019 */
[----:B--2--5:R-:W-:Y:S05]  /*16e50*/  CALL.REL.NOINC `($_ZN7cutlass13device_kernelIN5flash19enable_sm80_to_sm89INS1_16FlashAttnBwdSm80INS1_25CollectiveMainloopBwdSm80ILi2ELi2EN4cute5tupleIJNS5_1CILi128EEES8_NS7_ILi64EEEEEENS_10bfloat16_tEfNS_4arch4Sm80ELb0ELb0ELb1ELb0ELb1ELb0ELb0ELb0ELi2ELi4ELi4ELi4ELb0EEENS1_24CollectiveEpilogueBwdGQAISA_fSD_Li256ELb0ELb1EEENS1_19SingleTileSchedulerILb0ELb0ELb0ELi128EEEEEEEEEvNT_6ParamsE$_ZN4cute3eso3ESOILb1ELb0EJNS_10UnderscoreEiEEC2ERKS2_RKi) ;  /* 0xffff002000007944 */ /* 0x024fea0003c3ffff */
[----:B------:R-:W-:Y:S01]  /*16e60*/  MOV R4, 0x16eb0 ;  /* 0x00016eb000047802 */ /* 0x000fe20000000f00 */
[----:B-1----:R-:W2:Y:S01]  /*16e70*/  LDL R3, [R1+0x758] ;  /* 0x0007580001037983 */ /* 0x002ea20000100800 */
[----:B------:R-:W-:Y:S01]  /*16e80*/  IMAD.MOV.U32 R67, RZ, RZ, R25 ;  /* 0x000000ffff437224 */ /* 0x000fe200078e0019 */
[----:B--2---:R-:W-:Y:S02]  /*16e90*/  SHF.L.U32 R3, R3, 0x2, RZ ;  /* 0x0000000203037819 */ /* 0x004fe400000006ff */
[----:B------:R-:W-:Y:S05]  /*16ea0*/  CALL.REL.NOINC `($_ZN7cutlass13device_kernelIN5flash19enable_sm80_to_sm89INS1_16FlashAttnBwdSm80INS1_25CollectiveMainloopBwdSm80ILi2ELi2EN4cute5tupleIJNS5_1CILi128EEES8_NS7_ILi64EEEEEENS_10bfloat16_tEfNS_4arch4Sm80ELb0ELb0ELb1ELb0ELb1ELb0ELb0ELb0ELi2ELi4ELi4ELi4ELb0EEENS1_24CollectiveEpilogueBwdGQAISA_fSD_Li256ELb0ELb1EEENS1_19SingleTileSchedulerILb0ELb0ELb0ELi128EEEEEEEEEvNT_6ParamsE$_ZN4cute3eso3ESOILb1ELb0EJNS_6LayoutINS_5tupleIJNS3_IJNS_1CILi2EEES5_EEEEEENS3_IJNS3_IJNS4_ILi1EEES5_EEEEEEEEiEEC2ERKSB_RKi) ;  /* 0xffff207000007944 */ /* 0x000fea0003c3ffff */
[----:B------:R-:W-:Y:S01]  /*16eb0*/  MOV R4, 0x16f10 ;  /* 0x00016f1000047802 */ /* 0x000fe20000000f00 */
[----:B-1----:R-:W2:Y:S01]  /*16ec0*/  LDL R3, [R1+0x758] ;  /* 0x0007580001037983 */ /* 0x002ea20000100800 */
[----:B------:R-:W-:Y:S01]  /*16ed0*/  IMAD.MOV.U32 R67, RZ, RZ, R25 ;  /* 0x000000ffff437224 */ /* 0x000fe200078e0019 */
[C---:B--2---:R-:W-:Y:S04]  /*16ee0*/  LEA R6, P0, R3.reuse, R60, 0x1 ;  /* 0x0000003c03067211 */ /* 0x044fe800078008ff */
[----:B------:R-:W-:Y:S04]  /*16ef0*/  LEA.HI.X.SX32 R3, R3, R61, 0x1, P0 ;  /* 0x0000003d03037211 */ /* 0x000fe800000f0eff */
[----:B------:R-:W-:Y:S05]  /*16f00*/  CALL.REL.NOINC `($_ZN7cutlass13device_kernelIN5flash19enable_sm80_to_sm89INS1_16FlashAttnBwdSm80INS1_25CollectiveMainloopBwdSm80ILi2ELi2EN4cute5tupleIJNS5_1CILi128EEES8_NS7_ILi64EEEEEENS_10bfloat16_tEfNS_4arch4Sm80ELb0ELb0ELb1ELb0ELb1ELb0ELb0ELb0ELi2ELi4ELi4ELi4ELb0EEENS1_24CollectiveEpilogueBwdGQAISA_fSD_Li256ELb0ELb1EEENS1_19SingleTileSchedulerILb0ELb0ELb0ELi128EEEEEEEEEvNT_6ParamsE$_ZN4cute3eso3ESOILb1ELb0EJNS_6LayoutINS_5tupleIJNS3_IJNS_1CILi2EEES5_EEEEEENS3_IJNS3_IJNS4_ILi1EEES5_EEEEEEEENS_10ViewEngineIPN7cutlass10bfloat16_tEEEEEC2ERKSB_RKSG_) ;  /* 0xffff1f7000007944 */ /* 0x000fea0003c3ffff */
[----:B------:R-:W-:Y:S01]  /*16f10*/  MOV R79, R24 ;  /* 0x00000018004f7202 */ /* 0x000fe20000000f00 */
[----:B------:R2:W5:Y:S01]  /*16f20*/  LDL.64 R10, [R1+0x758] ;  /* 0x00075800010a7983 */ /* 0x0005620000100a00 */
[----:B------:R-:W-:Y:S01]  /*16f30*/  MOV R78, 0x16f60 ;  /* 0x00016f60004e7802 */ /* 0x000fe20000000f00 */
[----:B------:R-:W-:Y:S02]  /*16f40*/  IMAD.MOV.U32 R81, RZ, RZ, R25 ;  /* 0x000000ffff517224 */ /* 0x000fe400078e0019 */
        /* <DEDUP_REMOVED lines=12> */
[----:B------:R-:W-:Y:S05]  /*17010*/  CALL.REL.NOINC `($_ZN7cutlass13device_kernelIN5flash19enable_sm80_to_sm89INS1_16FlashAttnBwdSm80INS1_25CollectiveMainloopBwdSm80ILi2ELi2EN4cute5tupleIJNS5_1CILi128EEES8_NS7_ILi64EEEEEENS_10bfloat16_tEfNS_4arch4Sm80ELb0ELb0ELb1ELb0ELb1ELb0ELb0ELb0ELi2ELi4ELi4ELi4ELb0EEENS1_24CollectiveEpilogueBwdGQAISA_fSD_Li256ELb0ELb1EEENS1_19SingleTileSchedulerILb0ELb0ELb0ELi128EEEEEEEEEvNT_6ParamsE$_ZN4cute3eso3ESOILb1ELb0EJNS_6LayoutINS_5tupleIJNS3_IJNS_1CILi2EEES5_EEEEEENS3_IJNS3_IJNS4_ILi1EEES5_EEEEEEEENS_10ViewEngineIPKfEEEEC2ERKSB_RKSF_) ;  /* 0xffff1e1000007944 */ /* 0x000fea0003c3ffff */
[----:B------:R-:W-:Y:S01]  /*17020*/  MOV R67, R25 ;  /* 0x0000001900437202 */ /* 0x000fe20000000f00 */
[----:B-1----:R1:W5:Y:S01]  /*17030*/  LDL.64 R6, [R1+0x758] ;  /* 0x0007580001067983 */ /* 0x0023620000100a00 */
[----:B------:R-:W-:Y:S03]  /*17040*/  MOV R4, 0x17060 ;  /* 0x0001706000047802 */ /* 0x000fe60000000f00 */
[----:B-1---5:R-:W-:Y:S05]  /*17050*/  CALL.REL.NOINC `($_ZN7cutlass13device_kernelIN5flash19enable_sm80_to_sm89INS1_16FlashAttnBwdSm80INS1_25CollectiveMainloopBwdSm80ILi2ELi2EN4cute5tupleIJNS5_1CILi128EEES8_NS7_ILi64EEEEEENS_10bfloat16_tEfNS_4arch4Sm80ELb0ELb0ELb1ELb0ELb1ELb0ELb0ELb0ELi2ELi4ELi4ELi4ELb0EEENS1_24CollectiveEpilogueBwdGQAISA_fSD_Li256ELb0ELb1EEENS1_19SingleTileSchedulerILb0ELb0ELb0ELi128EEEEEEEEEvNT_6ParamsE$_ZN4cute3eso3ESOILb1ELb0EJNS_6LayoutINS_5tupleIJNS3_IJNS_1CILi1EEENS4_ILi2EEES6_EEEEEENS3_IJNS3_IJS5_S5_S6_EEEEEEEENS_10ViewEngineIPjEEEEC2ERKSB_RKSE_) ;  /* 0xffff1c5000007944 */ /* 0x022fea0003c3ffff */
[----:B-1----:R-:W-:Y:S01]  /*17060*/  MOV R2, R25 ;  /* 0x0000001900027202 */ /* 0x002fe20000000f00 */
[----:B------:R1:W5:Y:S01]  /*17070*/  LDL.64 R14, [R1+0x758] ;  /* 0x00075800010e7983 */ /* 0x0003620000100a00 */
[----:B------:R-:W-:Y:S01]  /*17080*/  MOV R4, 0x170b0 ;  /* 0x000170b000047802 */ /* 0x000fe20000000f00 */
[----:B------:R-:W-:Y:S02]  /*17090*/  IMAD.MOV.U32 R3, RZ, RZ, R11 ;  /* 0x000000ffff037224 */ /* 0x000fe400078e000b */
[----:B-1---5:R-:W-:Y:S05]  /*170a0*/  CALL.REL.NOINC `($_ZN7cutlass13device_kernelIN5flash19enable_sm80_to_sm89INS1_16FlashAttnBwdSm80INS1_25CollectiveMainloopBwdSm80ILi2ELi2EN4cute5tupleIJNS5_1CILi128EEES8_NS7_ILi64EEEEEENS_10bfloat16_tEfNS_4arch4Sm80ELb0ELb0ELb1ELb0ELb1ELb0ELb0ELb0ELi2ELi4ELi4ELi4ELb0EEENS1_24CollectiveEpilogueBwdGQAISA_fSD_Li256ELb0ELb1EEENS1_19SingleTileSchedulerILb0ELb0ELb0ELi128EEEEEEEEEvNT_6ParamsE$_ZN4cute3eso3ESOILb1ELb0EJNS_6LayoutINS_5tupleIJNS3_IJNS_1CILi1EEENS4_ILi2EEEEEEEEENS3_IJNS3_IJS5_S5_EEEEEEEENS_10ViewEngineIPjEEEEC2ERKSB_RKSE_) ;  /* 0xffff1af000007944 */ /* 0x022fea0003c3ffff */
[----:B-1----:R-:W-:Y:S01]  /*170b0*/  MOV R2, R25 ;  /* 0x0000001900027202 */ /* 0x002fe20000000f00 */
[----:B------:R1:W5:Y:S01]  /*170c0*/  LDL.64 R16, [R1+0x758] ;  /* 0x0007580001107983 */ /* 0x0003620000100a00 */
[----:B------:R-:W-:Y:S01]  /*170d0*/  MOV R4, 0x17100 ;  /* 0x0001710000047802 */ /* 0x000fe20000000f00 */
[----:B------:R-:W-:Y:S02]  /*170e0*/  IMAD.MOV.U32 R3, RZ, RZ, R9 ;  /* 0x000000ffff037224 */ /* 0x000fe400078e0009 */
[----:B-1---5:R-:W-:Y:S05]  /*170f0*/  CALL.REL.NOINC `($_ZN7cutlass13device_kernelIN5flash19enable_sm80_to_sm89INS1_16FlashAttnBwdSm80INS1_25CollectiveMainloopBwdSm80ILi2ELi2EN4cute5tupleIJNS5_1CILi128EEES8_NS7_ILi64EEEEEENS_10bfloat16_tEfNS_4arch4Sm80ELb0ELb0ELb1ELb0ELb1ELb0ELb0ELb0ELi2ELi4ELi4ELi4ELb0EEENS1_24CollectiveEpilogueBwdGQAISA_fSD_Li256ELb0ELb1EEENS1_19SingleTileSchedulerILb0ELb0ELb0ELi128EEEEEEEEEvNT_6ParamsE$_ZN4cute3eso3ESOILb1ELb0EJNS_6LayoutINS_5tupleIJNS3_IJNS_1CILi2EEES5_EEEEEENS3_IJNS3_IJNS4_ILi1EEES5_EEEEEEEENS_10ViewEngineIPfEEEEC2ERKSB_RKSE_) ;  /* 0xffff1dd000007944 */ /* 0x022fea0003c3ffff */
[----:B-1----:R-:W-:Y:S01]  /*17100*/  MOV R2, R25 ;  /* 0x0000001900027202 */ /* 0x002fe20000000f00 */
[----:B------:R1:W5:Y:S01]  /*17110*/  LDL.64 R62, [R1+0x758] ;  /* 0x00075800013e7983 */ /* 0x0003620000100a00 */
[----:B------:R-:W-:Y:S01]  /*17120*/  MOV R4, 0x17150 ;  /* 0x0001715000047802 */ /* 0x000fe20000000f00 */
[----:B------:R-:W-:Y:S02]  /*17130*/  IMAD.MOV.U32 R3, RZ, RZ, R7 ;  /* 0x000000ffff037224 */ /* 0x000fe400078e0007 */
[----:B-1---5:R-:W-:Y:S05]  /*17140*/  CALL.REL.NOINC `($_ZN7cutlass13device_kernelIN5flash19enable_sm80_to_sm89INS1_16FlashAttnBwdSm80INS1_25CollectiveMainloopBwdSm80ILi2ELi2EN4cute5tupleIJNS5_1CILi128EEES8_NS7_ILi64EEEEEENS_10bfloat16_tEfNS_4arch4Sm80ELb0ELb0ELb1ELb0ELb1ELb0ELb0ELb0ELi2ELi4ELi4ELi4ELb0EEENS1_24CollectiveEpilogueBwdGQAISA_fSD_Li256ELb0ELb1EEENS1_19SingleTileSchedulerILb0ELb0ELb0ELi128EEEEEEEEEvNT_6ParamsE$_ZN4cute3eso3ESOILb1ELb0EJNS_6LayoutINS_5tupleIJNS3_IJNS_1CILi2EEES5_EEEEEENS3_IJNS3_IJNS4_ILi1EEES5_EEEEEEEENS_10ViewEngineIPKfEEEEC2ERKSB_RKSF_) ;  /* 0xffff1ce000007944 */ /* 0x022fea0003c3ffff */
        /* <DEDUP_REMOVED lines=24> */
[----:B-1----:R-:W-:Y:S05]  /*172d0*/  CALL.REL.NOINC `($_ZN7cutlass13device_kernelIN5flash19enable_sm80_to_sm89INS1_16FlashAttnBwdSm80INS1_25CollectiveMainloopBwdSm80ILi2ELi2EN4cute5tupleIJNS5_1CILi128EEES8_NS7_ILi64EEEEEENS_10bfloat16_tEfNS_4arch4Sm80ELb0ELb0ELb1ELb0ELb1ELb0ELb0ELb0ELi2ELi4ELi4ELi4ELb0EEENS1_24CollectiveEpilogueBwdGQAISA_fSD_Li256ELb0ELb1EEENS1_19SingleTileSchedulerILb0ELb0ELb0ELi128EEEEEEEEEvNT_6ParamsE$_ZN4cute3eso3ESOILb1ELb0EJNS_10UnderscoreEiiEEC2ERKS2_RKiS7_) ;  /* 0xfffefbe000007944 */ /* 0x002fea0003c3ffff */
        /* <DEDUP_REMOVED lines=642> */
[----:B------:R-:W-:Y:S02]  /*19b00*/  MOV R3, 0x1 ;  /* 0x0000000100037802 */ /* 0x000fe40000000f00 */
        /* <DEDUP_REMOVED lines=18> */
.L_x_1119:
        /* <DEDUP_REMOVED lines=771> */
.L_x_1120:
        /* <DEDUP_REMOVED lines=222> */
[----:B------:R-:W-:Y:S05]  /*1da40*/  CALL.REL.NOINC `($_ZN7cutlass13device_kernelIN5flash19enable_sm80_to_sm89INS1_16FlashAttnBwdSm80INS1_25CollectiveMainloopBwdSm80ILi2ELi2EN4cute5tupleIJNS5_1CILi128EEES8_NS7_ILi64EEEEEENS_10bfloat16_tEfNS_4arch4Sm80ELb0ELb0ELb1ELb0ELb1ELb0ELb0ELb0ELi2ELi4ELi4ELi4ELb0EEENS1_24CollectiveEpilogueBwdGQAISA_fSD_Li256ELb0ELb1EEENS1_19SingleTileSchedulerILb0ELb0ELb0ELi128EEEEEEEEEvNT_6ParamsE$_ZN4cute3eso3ESOILb1ELb0EJNS_10UnderscoreES2_iEEC2ERKS2_S5_RKi) ;  /* 0xfffe93f000007944 */ /* 0x000fea0003c3ffff */
        /* <DEDUP_REMOVED lines=37> */
.L_x_1121:
        /* <DEDUP_REMOVED lines=220> */
[----:B-----5:R-:W-:Y:S05]  /*1ea60*/  CALL.REL.NOINC `($_ZN7cutlass13device_kernelIN5flash19enable_sm80_to_sm89INS1_16FlashAttnBwdSm80INS1_25CollectiveMainloopBwdSm80ILi2ELi2EN4cute5tupleIJNS5_1CILi128EEES8_NS7_ILi64EEEEEENS_10bfloat16_tEfNS_4arch4Sm80ELb0ELb0ELb1ELb0ELb1ELb0ELb0ELb0ELi2ELi4ELi4ELi4ELb0EEENS1_24CollectiveEpilogueBwdGQAISA_fSD_Li256ELb0ELb1EEENS1_19SingleTileSchedulerILb0ELb0ELb0ELi128EEEEEEEEEvNT_6ParamsE$_ZN4cute8smem_ptrIPfECI1NS_12iter_adaptorIS1_S2_EEES1_) ;  /* 0xfffec05000007944 */ /* 0x020fea0003c3ffff */
[----:B-1----:R1:W5:Y:S01]  /*1ea70*/  LDL.64 R2, [R1+0x758] ;  /* 0x0007580001027983 */ /* 0x0023620000100a00 */
[----:B------:R-:W-:-:S03]  /*1ea80*/  MOV R8, 0x1eaa0 ;  /* 0x0001eaa000087802 */ /* 0x000fc60000000f00 */
[----:B-1---5:R-:W-:Y:S05]  /*1ea90*/  CALL.REL.NOINC `($_ZN7cutlass13device_kernelIN5flash19enable_sm80_to_sm89INS1_16FlashAttnBwdSm80INS1_25CollectiveMainloopBwdSm80ILi2ELi2EN4cute5tupleIJNS5_1CILi128EEES8_NS7_ILi64EEEEEENS_10bfloat16_tEfNS_4arch4Sm80ELb0ELb0ELb1ELb0ELb1ELb0ELb0ELb0ELi2ELi4ELi4ELi4ELb0EEENS1_24CollectiveEpilogueBwdGQAISA_fSD_Li256ELb0ELb1EEENS1_19SingleTileSchedulerILb0ELb0ELb0ELi128EEEEEEEEEvNT_6ParamsE$_ZN4cute3eso3ESOILb1ELb0EJNS_6LayoutINS_5tupleIJNS3_IJNS_1CILi2EEES5_EEEEEENS3_IJNS3_IJNS4_ILi8EEENS4_ILi64EEEEEEEEEEENS_10ViewEngineINS_8smem_ptrIPfEEEEEEC2ERKSC_RKSH_) ;  /* 0xfffea4c000007944 */ /* 0x022fea0003c3ffff */
[----:B------:R2:W-:Y:S04]  /*1eaa0*/  STL.128 [R1+0xa40], RZ ;  /* 0x000a40ff01007387 */ /* 0x0005e80000100c00 */
[----:B-1----:R-:W3:Y:S01]  /*1eab0*/  LDL.64 R6, [R26+0x28] ;  /* 0x000028001a067983 */ /* 0x002ee20000100a00 */
[----:B------:R-:W-:-:S03]  /*1eac0*/  ULDC.64 UR4, c[0x0][0x118] ;  /* 0x0000460000047ab9 */ /* 0x000fc60000000a00 */
[----:B------:R2:W5:Y:S01]  /*1ead0*/  LDL.64 R12, [R26+0x58] ;  /* 0x000058001a0c7983 */ /* 0x0005620000100a00 */
[----:B------:R-:W-:-:S03]  /*1eae0*/  IADD3 R16, P0, R41, 0x2f0, RZ ;  /* 0x000002f029107810 */ /* 0x000fc60007f1e0ff */
[----:B---3--:R2:W5:Y:S01]  /*1eaf0*/  LD.E R3, [R6.64] ;  /* 0x0000000406037980 */ /* 0x008562000c101900 */
[----:B------:R-:W-:Y:S01]  /*1eb00*/  IMAD.MOV.U32 R2, RZ, RZ, R25 ;  /* 0x000000ffff027224 */ /* 0x000fe200078e0019 */
[----:B------:R-:W-:Y:S01]  /*1eb10*/  MOV R10, 0x1eb40 ;  /* 0x0001eb40000a7802 */ /* 0x000fe20000000f00 */
[----:B------:R-:W-:Y:S02]  /*1eb20*/  IMAD.X R5, RZ, RZ, R40, P0 ;  /* 0x000000ffff057224 */ /* 0x000fe400000e0628 */
[----:B--2--5:R-:W-:Y:S05]  /*1eb30*/  CALL.REL.NOINC `($_ZN7cutlass13device_kernelIN5flash19enable_sm80_to_sm89INS1_16FlashAttnBwdSm80INS1_25CollectiveMainloopBwdSm80ILi2ELi2EN4cute5tupleIJNS5_1CILi128EEES8_NS7_ILi64EEEEEENS_10bfloat16_tEfNS_4arch4Sm80ELb0ELb0ELb1ELb0ELb1ELb0ELb0ELb0ELi2ELi4ELi4ELi4ELb0EEENS1_24CollectiveEpilogueBwdGQAISA_fSD_Li256ELb0ELb1EEENS1_19SingleTileSchedulerILb0ELb0ELb0ELi128EEEEEEEEEvNT_6ParamsE$_ZN4cute3eso3ESOILb1ELb0EJNS_10UnderscoreEiEEC2ERKS2_RKi) ;  /* 0xfffe834000007944 */ /* 0x024fea0003c3ffff */
[----:B-1----:R-:W2:Y:S01]  /*1eb40*/  LDL R3, [R1+0x758] ;  /* 0x0007580001037983 */ /* 0x002ea20000100800 */
[----:B------:R-:W-:Y:S02]  /*1eb50*/  MOV R6, 0x1eb80 ;  /* 0x0001eb8000067802 */ /* 0x000fe40000000f00 */
[----:B--2---:R-:W-:Y:S02]  /*1eb60*/  SHF.L.U32 R3, R3, 0x7, RZ ;  /* 0x0000000703037819 */ /* 0x004fe400000006ff */
[----:B------:R-:W-:Y:S05]  /*1eb70*/  CALL.REL.NOINC `($_ZN7cutlass13device_kernelIN5flash19enable_sm80_to_sm89INS1_16FlashAttnBwdSm80INS1_25CollectiveMainloopBwdSm80ILi2ELi2EN4cute5tupleIJNS5_1CILi128EEES8_NS7_ILi64EEEEEENS_10bfloat16_tEfNS_4arch4Sm80ELb0ELb0ELb1ELb0ELb1ELb0ELb0ELb0ELi2ELi4ELi4ELi4ELb0EEENS1_24CollectiveEpilogueBwdGQAISA_fSD_Li256ELb0ELb1EEENS1_19SingleTileSchedulerILb0ELb0ELb0ELi128EEEEEEEEEvNT_6ParamsE$_ZN4cute3eso3ESOILb1ELb0EJNS_6LayoutINS_5tupleIJNS3_IJNS_1CILi2EEES5_EEEEEENS3_IJNS3_IJNS4_ILi8EEENS4_ILi64EEEEEEEEEEEiEEC2ERKSC_RKi) ;  /* 0xfffea42000007944 */ /* 0x000fea0003c3ffff */
[----:B------:R-:W-:Y:S01]  /*1eb80*/  ULDC.64 UR4, c[0x0][0x118] ;  /* 0x0000460000047ab9 */ /* 0x000fe20000000a00 */
[----:B-1----:R-:W2:Y:S04]  /*1eb90*/  LDL R2, [R1+0x758] ;  /* 0x0007580001027983 */ /* 0x002ea80000100800 */
[----:B------:R-:W2:Y:S01]  /*1eba0*/  LD.E.64 R12, [R12.64] ;  /* 0x000000040c0c7980 */ /* 0x000ea2000c101b00 */
[----:B------:R-:W-:-:S02]  /*1ebb0*/  MOV R6, R25 ;  /* 0x0000001900067202 */ /* 0x000fc40000000f00 */
[----:B------:R-:W-:Y:S01]  /*1ebc0*/  MOV R8, 0x1ebf0 ;  /* 0x0001ebf000087802 */ /* 0x000fe20000000f00 */
[----:B--2---:R-:W-:-:S04]  /*1ebd0*/  IMAD.WIDE R2, R2, 0x4, R12 ;  /* 0x0000000402027825 */ /* 0x004fc800078e020c */
[----:B------:R-:W-:Y:S05]  /*1ebe0*/  CALL.REL.NOINC `($_ZN7cutlass13device_kernelIN5flash19enable_sm80_to_sm89INS1_16FlashAttnBwdSm80INS1_25CollectiveMainloopBwdSm80ILi2ELi2EN4cute5tupleIJNS5_1CILi128EEES8_NS7_ILi64EEEEEENS_10bfloat16_tEfNS_4arch4Sm80ELb0ELb0ELb1ELb0ELb1ELb0ELb0ELb0ELi2ELi4ELi4ELi4ELb0EEENS1_24CollectiveEpilogueBwdGQAISA_fSD_Li256ELb0ELb1EEENS1_19SingleTileSchedulerILb0ELb0ELb0ELi128EEEEEEEEEvNT_6ParamsE$_ZN4cute8smem_ptrIPfECI1NS_12iter_adaptorIS1_S2_EEES1_) ;  /* 0xfffebed000007944 */ /* 0x000fea0003c3ffff */
[----:B-1----:R1:W5:Y:S01]  /*1ebf0*/  LDL.64 R2, [R1+0x758] ;  /* 0x0007580001027983 */ /* 0x0023620000100a00 */
[----:B------:R-:W-:-:S03]  /*1ec00*/  MOV R8, 0x1ec20 ;  /* 0x0001ec2000087802 */ /* 0x000fc60000000f00 */
[----:B-1---5:R-:W-:Y:S05]  /*1ec10*/  CALL.REL.NOINC `($_ZN7cutlass13device_kernelIN5flash19enable_sm80_to_sm89INS1_16FlashAttnBwdSm80INS1_25CollectiveMainloopBwdSm80ILi2ELi2EN4cute5tupleIJNS5_1CILi128EEES8_NS7_ILi64EEEEEENS_10bfloat16_tEfNS_4arch4Sm80ELb0ELb0ELb1ELb0ELb1ELb0ELb0ELb0ELi2ELi4ELi4ELi4ELb0EEENS1_24CollectiveEpilogueBwdGQAISA_fSD_Li256ELb0ELb1EEENS1_19SingleTileSchedulerILb0ELb0ELb0ELi128EEEEEEEEEvNT_6ParamsE$_ZN4cute3eso3ESOILb1ELb0EJNS_6LayoutINS_5tupleIJNS3_IJNS_1CILi2EEES5_EEEEEENS3_IJNS3_IJNS4_ILi8EEENS4_ILi64EEEEEEEEEEENS_10ViewEngineINS_8smem_ptrIPfEEEEEEC2ERKSC_RKSH_) ;  /* 0xfffea34000007944 */ /* 0x022fea0003c3ffff */
[----:B-1----:R1:W5:Y:S01]  /*1ec20*/  LDL.64 R2, [R1+0x758] ;  /* 0x0007580001027983 */ /* 0x0023620000100a00 */
[----:B------:R-:W-:Y:S02]  /*1ec30*/  MOV R9, R5 ;  /* 0x0000000500097202 */ /* 0x000fe40000000f00 */
[----:B------:R-:W-:Y:S02]  /*1ec40*/  MOV R6, 0x1ec60 ;  /* 0x0001ec6000067802 */ /* 0x000fe40000000f00 */
[----:B-1---5:R-:W-:Y:S05]  /*1ec50*/  CALL.REL.NOINC `($_ZN7cutlass13device_kernelIN5flash19enable_sm80_to_sm89INS1_16FlashAttnBwdSm80INS1_25CollectiveMainloopBwdSm80ILi2ELi2EN4cute5tupleIJNS5_1CILi128EEES8_NS7_ILi64EEEEEENS_10bfloat16_tEfNS_4arch4Sm80ELb0ELb0ELb1ELb0ELb1ELb0ELb0ELb0ELi2ELi4ELi4ELi4ELb0EEENS1_24CollectiveEpilogueBwdGQAISA_fSD_Li256ELb0ELb1EEENS1_19SingleTileSchedulerILb0ELb0ELb0ELi128EEEEEEEEEvNT_6ParamsE$_ZN4cute3eso3ESOILb1ELb0EJNS_6LayoutINS_5tupleIJNS_1CILi1EEENS4_ILi4EEEEEENS3_IJNS4_ILi0EEES5_EEEEENS_10ViewEngineIPfEEEEC2ERKSA_RKSD_) ;  /* 0xfffeb2a000007944 */ /* 0x022fea0003c3ffff */
[----:B------:R2:W5:Y:S01]  /*1ec60*/  LDL.64 R12, [R1+0x758] ;  /* 0x00075800010c7983 */ /* 0x0005620000100a00 */
[----:B-1----:R-:W-:Y:S02]  /*1ec70*/  MOV R9, R3 ;  /* 0x0000000300097202 */ /* 0x002fe40000000f00 */
[----:B------:R-:W-:Y:S02]  /*1ec80*/  MOV R6, 0x1eca0 ;  /* 0x0001eca000067802 */ /* 0x000fe40000000f00 */
[----:B--2--5:R-:W-:Y:S05]  /*1ec90*/  CALL.REL.NOINC `($_ZN7cutlass13device_kernelIN5flash19enable_sm80_to_sm89INS1_16FlashAttnBwdSm80INS1_25CollectiveMainloopBwdSm80ILi2ELi2EN4cute5tupleIJNS5_1CILi128EEES8_NS7_ILi64EEEEEENS_10bfloat16_tEfNS_4arch4Sm80ELb0ELb0ELb1ELb0ELb1ELb0ELb0ELb0ELi2ELi4ELi4ELi4ELb0EEENS1_24CollectiveEpilogueBwdGQAISA_fSD_Li256ELb0ELb1EEENS1_19SingleTileSchedulerILb0ELb0ELb0ELi128EEEEEEEEEvNT_6ParamsE$_ZN4cute3eso3ESOILb1ELb0EJNS_6LayoutINS_5tupleIJNS_1CILi1EEENS3_IJNS4_ILi2EEES6_EEEEEENS3_IJNS4_ILi0EEENS3_IJNS4_ILi8EEENS4_ILi64EEEEEEEEEEENS_10ViewEngineINS_8smem_ptrIPfEEEEEEC2ERKSE_RKSJ_) ;  /* 0xfffeb20000007944 */ /* 0x024fea0003c3ffff */
[----:B-1----:R1:W5:Y:S01]  /*1eca0*/  LDL.64 R2, [R1+0x758] ;  /* 0x0007580001027983 */ /* 0x0023620000100a00 */
[----:B------:R-:W-:Y:S02]  /*1ecb0*/  MOV R6, R25 ;  /* 0x0000001900067202 */ /* 0x000fe40000000f00 */
[----:B------:R-:W-:-:S02]  /*1ecc0*/  MOV R8, 0x1ece0 ;  /* 0x0001ece000087802 */ /* 0x000fc40000000f00 */
[----:B-1---5:R-:W-:Y:S05]  /*1ecd0*/  CALL.REL.NOINC `($_ZN7cutlass13device_kernelIN5flash19enable_sm80_to_sm89INS1_16FlashAttnBwdSm80INS1_25CollectiveMainloopBwdSm80ILi2ELi2EN4cute5tupleIJNS5_1CILi128EEES8_NS7_ILi64EEEEEENS_10bfloat16_tEfNS_4arch4Sm80ELb0ELb0ELb1ELb0ELb1ELb0ELb0ELb0ELi2ELi4ELi4ELi4ELb0EEENS1_24CollectiveEpilogueBwdGQAISA_fSD_Li256ELb0ELb1EEENS1_19SingleTileSchedulerILb0ELb0ELb0ELi128EEEEEEEEEvNT_6ParamsE$_ZN4cute8smem_ptrIPfECI1NS_12iter_adaptorIS1_S2_EEES1_) ;  /* 0xfffebde000007944 */ /* 0x022fea0003c3ffff */
[----:B-1----:R1:W5:Y:S01]  /*1ece0*/  LDL.64 R2, [R1+0x758] ;  /* 0x0007580001027983 */ /* 0x0023620000100a00 */
[----:B------:R-:W-:-:S03]  /*1ecf0*/  MOV R8, 0x1ed10 ;  /* 0x0001ed1000087802 */ /* 0x000fc60000000f00 */
[----:B-1---5:R-:W-:Y:S05]  /*1ed00*/  CALL.REL.NOINC `($_ZN7cutlass13device_kernelIN5flash19enable_sm80_to_sm89INS1_16FlashAttnBwdSm80INS1_25CollectiveMainloopBwdSm80ILi2ELi2EN4cute5tupleIJNS5_1CILi128EEES8_NS7_ILi64EEEEEENS_10bfloat16_tEfNS_4arch4Sm80ELb0ELb0ELb1ELb0ELb1ELb0ELb0ELb0ELi2ELi4ELi4ELi4ELb0EEENS1_24CollectiveEpilogueBwdGQAISA_fSD_Li256ELb0ELb1EEENS1_19SingleTileSchedulerILb0ELb0ELb0ELi128EEEEEEEEEvNT_6ParamsE$_ZN4cute3eso3ESOILb1ELb0EJNS_6LayoutINS_5tupleIJNS3_IJNS_1CILi2EEES5_EEEEEENS3_IJNS3_IJNS4_ILi8EEENS4_ILi64EEEEEEEEEEENS_10ViewEngineINS_8smem_ptrIPfEEEEEEC2ERKSC_RKSH_) ;  /* 0xfffea25000007944 */ /* 0x022fea0003c3ffff */
[----:B------:R2:W5:Y:S01]  /*1ed10*/  LDL.64 R10, [R1+0x758] ;  /* 0x00075800010a7983 */ /* 0x0005620000100a00 */
[----:B-1----:R-:W-:-:S03]  /*1ed20*/  MOV R6, 0x1ed40 ;  /* 0x0001ed4000067802 */ /* 0x002fc60000000f00 */
[----:B--2--5:R-:W-:Y:S05]  /*1ed30*/  CALL.REL.NOINC `($_ZN7cutlass13device_kernelIN5flash19enable_sm80_to_sm89INS1_16FlashAttnBwdSm80INS1_25CollectiveMainloopBwdSm80ILi2ELi2EN4cute5tupleIJNS5_1CILi128EEES8_NS7_ILi64EEEEEENS_10bfloat16_tEfNS_4arch4Sm80ELb0ELb0ELb1ELb0ELb1ELb0ELb0ELb0ELi2ELi4ELi4ELi4ELb0EEENS1_24CollectiveEpilogueBwdGQAISA_fSD_Li256ELb0ELb1EEENS1_19SingleTileSchedulerILb0ELb0ELb0ELi128EEEEEEEEEvNT_6ParamsE$_ZN4cute3eso3ESOILb1ELb0EJNS_6LayoutINS_5tupleIJNS_1CILi4EEEEEENS3_IJNS4_ILi1EEEEEEEENS_10ViewEngineIPfEEEEC2ERKS9_RKSC_) ;  /* 0xfffeb22000007944 */ /* 0x024fea0003c3ffff */
[----:B------:R-:W-:Y:S01]  /*1ed40*/  ULDC.64 UR4, c[0x0][0x118] ;  /* 0x0000460000047ab9 */ /* 0x000fe20000000a00 */
[----:B-1----:R-:W2:Y:S04]  /*1ed50*/  LDL.64 R12, [R1+0x758] ;  /* 0x00075800010c7983 */ /* 0x002ea80000100a00 */
[----:B------:R-:W2:Y:S04]  /*1ed60*/  LD.E R5, [R10.64] ;  /* 0x000000040a057980 */ /* 0x000ea8000c101900 */
[----:B--2---:R1:W-:Y:S04]  /*1ed70*/  ST.E [R12.64], R5 ;  /* 0x000000050c007985 */ /* 0x0043e8000c101904 */
[----:B------:R-:W2:Y:S04]  /*1ed80*/  LD.E R3, [R10.64+0x20] ;  /* 0x000020040a037980 */ /* 0x000ea8000c101900 */
[----:B--2---:R2:W-:Y:S04]  /*1ed90*/  ST.E [R12.64+0x4], R3 ;  /* 0x000004030c007985 */ /* 0x0045e8000c101904 */
[----:B------:R-:W3:Y:S04]  /*1eda0*/  LD.E R2, [R10.64+0x100] ;  /* 0x000100040a027980 */ /* 0x000ee8000c101900 */
[----:B---3--:R-:W-:Y:S04]  /*1edb0*/  ST.E [R12.64+0x8], R2 ;  /* 0x000008020c007985 */ /* 0x008fe8000c101904 */
[----:B------:R-:W3:Y:S04]  /*1edc0*/  LD.E R15, [R10.64+0x120] ;  /* 0x000120040a0f7980 */ /* 0x000ee8000c101900 */
[----:B---3--:R3:W-:Y:S04]  /*1edd0*/  ST.E [R12.64+0xc], R15 ;  /* 0x00000c0f0c007985 */ /* 0x0087e8000c101904 */
[----:B------:R-:W4:Y:S04]  /*1ede0*/  LDL.64 R66, [R26+0x60] ;  /* 0x000060001a427983 */ /* 0x000f280000100a00 */
[----:B------:R-:W5:Y:S04]  /*1edf0*/  LDL R9, [R4+0x4] ;  /* 0x0000040004097983 */ /* 0x000f680000100800 */
[----:B------:R-:W5:Y:S04]  /*1ee00*/  LDL R7, [R4+0xc] ;  /* 0x00000c0004077983 */ /* 0x000f680000100800 */
[----:B-1----:R-:W5:Y:S04]  /*1ee10*/  LDL R5, [R4+0x14] ;  /* 0x0000140004057983 */ /* 0x002f680000100800 */
[----:B--2---:R-:W2:Y:S04]  /*1ee20*/  LDL R3, [R4+0x18] ;  /* 0x0000180004037983 */ /* 0x004ea80000100800 */
[----:B------:R-:W2:Y:S04]  /*1ee30*/  LDL R107, [R4+0x54] ;  /* 0x00005400046b7983 */ /* 0x000ea80000100800 */
[----:B------:R-:W2:Y:S04]  /*1ee40*/  LDL R71, [R4+0x9c] ;  /* 0x00009c0004477983 */ /* 0x000ea80000100800 */
[----:B------:R-:W2:Y:S04]  /*1ee50*/  LDL R64, [R4] ;  /* 0x0000000004407983 */ /* 0x000ea80000100800 */
        /* <DEDUP_REMOVED lines=58> */
[C---:B--2---:R-:W-:Y:S01]  /*1f200*/  FMUL.FTZ R52, R66.reuse, R3 ;  /* 0x0000000342347220 */ /* 0x044fe20000410000 */
[----:B------:R-:W2:Y:S04]  /*1f210*/  LDL R7, [R4+0xec] ;  /* 0x0000ec0004077983 */ /* 0x000ea80000100800 */
[----:B------:R-:W2:Y:S04]  /*1f220*/  LDL R5, [R4+0xf4] ;  /* 0x0000f40004057983 */ /* 0x000ea80000100800 */
[----:B------:R-:W2:Y:S01]  /*1f230*/  LDL R3, [R4+0xf8] ;  /* 0x0000f80004037983 */ /* 0x000ea20000100800 */
[----:B------:R-:W-:-:S02]  /*1f240*/  FMUL.FTZ R107, R66, R107 ;  /* 0x0000006b426b7220 */ /* 0x000fc40000410000 */
[----:B------:R-:W-:-:S04]  /*1f250*/  FMUL.FTZ R71, R66, R71 ;  /* 0x0000004742477220 */ /* 0x000fc80000410000 */
[----:B------:R-:W1:Y:S08]  /*1f260*/  MUFU.TANH R107, R107 ;  /* 0x0000006b006b7308 */ /* 0x000e700000002400 */
[----:B------:R-:W1:Y:S01]  /*1f270*/  MUFU.TANH R71, R71 ;  /* 0x0000004700477308 */ /* 0x000e620000002400 */
[----:B------:R-:W-:Y:S02]  /*1f280*/  FMUL.FTZ R64, R64, R66 ;  /* 0x0000004240407220 */ /* 0x000fe40000410000 */
[----:B------:R-:W-:-:S02]  /*1f290*/  FMUL.FTZ R60, R66, R60 ;  /* 0x0000003c423c7220 */ /* 0x000fc40000410000 */
[C---:B------:R-:W-:Y:S02]  /*1f2a0*/  FMUL.FTZ R56, R66.reuse, R56 ;  /* 0x0000003842387220 */ /* 0x040fe40000410000 */
[C---:B------:R-:W-:Y:S02]  /*1f2b0*/  FMUL.FTZ R50, R66.reuse, R50 ;  /* 0x0000003242327220 */ /* 0x040fe40000410000 */
[C---:B------:R-:W-:Y:S02]  /*1f2c0*/  FMUL.FTZ R48, R66.reuse, R48 ;  /* 0x0000003042307220 */ /* 0x040fe40000410000 */
[C---:B------:R-:W-:Y:S02]  /*1f2d0*/  FMUL.FTZ R44, R66.reuse, R44 ;  /* 0x0000002c422c7220 */ /* 0x040fe40000410000 */
[C---:B------:R-:W-:Y:S02]  /*1f2e0*/  FMUL.FTZ R14, R66.reuse, R14 ;  /* 0x0000000e420e7220 */ /* 0x040fe40000410000 */
[----:B---3--:R-:W-:-:S02]  /*1f2f0*/  FMUL.FTZ R12, R66, R12 ;  /* 0x0000000c420c7220 */ /* 0x008fc40000410000 */
        /* <DEDUP_REMOVED lines=26> */
[C---:B----4-:R-:W-:Y:S02]  /*1f4a0*/  FMUL.FTZ R67, R66.reuse, R67 ;  /* 0x0000004342437220 */ /* 0x050fe40000410000 */
        /* <DEDUP_REMOVED lines=80> */
[----:B------:R-:W1:Y:S08]  /*1f9b0*/  MUFU.TANH R3, R3 ;  /* 0x0000000300037308 */ /* 0x000e700000002400 */
[----:B----4-:R-:W4:Y:S01]  /*1f9c0*/  MUFU.TANH R71, R2 ;  /* 0x0000000200477308 */ /* 0x010f220000002400 */
[----:B------:R-:W-:-:S02]  /*1f9d0*/  FMUL.FTZ R81, R66, R81 ;  /* 0x0000005142517220 */ /* 0x000fc40000410000 */
        /* <DEDUP_REMOVED lines=61> */
[----:B------:R-:W-:Y:S04]  /*1fdb0*/  STL [R4+0xf8], R3 ;  /* 0x0000f80304007387 */ /* 0x000fe80000100800 */
[----:B----4-:R-:W-:Y:S01]  /*1fdc0*/  STL [R4+0xfc], R71 ;  /* 0x0000fc4704007387 */ /* 0x010fe20000100800 */
[----:B------:R-:W-:-:S03]  /*1fdd0*/  MOV R6, 0x1fe50 ;  /* 0x0001fe5000067802 */ /* 0x000fc60000000f00 */
[----:B---3--:R1:W-:Y:S04]  /*1fde0*/  STL [R4+0x18], R52 ;  /* 0x0000183404007387 */ /* 0x0083e80000100800 */
[----:B------:R2:W-:Y:S04]  /*1fdf0*/  STL [R4+0x88], R81 ;  /* 0x0000885104007387 */ /* 0x0005e80000100800 */
[----:B------:R3:W-:Y:S01]  /*1fe00*/  STL [R4+0xc0], R53 ;  /* 0x0000c03504007387 */ /* 0x0007e20000100800 */
[----:B-1----:R-:W-:Y:S02]  /*1fe10*/  MOV R52, R46 ;  /* 0x0000002e00347202 */ /* 0x002fe40000000f00 */
[----:B--2---:R-:W-:-:S02]  /*1fe20*/  MOV R81, R25 ;  /* 0x0000001900517202 */ /* 0x004fc40000000f00 */
[----:B---3--:R-:W-:Y:S02]  /*1fe30*/  MOV R53, R47 ;  /* 0x0000002f00357202 */ /* 0x008fe40000000f00 */
[----:B------:R-:W-:Y:S05]  /*1fe40*/  CALL.REL.NOINC `($_ZN7cutlass13device_kernelIN5flash19enable_sm80_to_sm89INS1_16FlashAttnBwdSm80INS1_25CollectiveMainloopBwdSm80ILi2ELi2EN4cute5tupleIJNS5_1CILi128EEES8_NS7_ILi64EEEEEENS_10bfloat16_tEfNS_4arch4Sm80ELb0ELb0ELb1ELb0ELb1ELb0ELb0ELb0ELi2ELi4ELi4ELi4ELb0EEENS1_24CollectiveEpilogueBwdGQAISA_fSD_Li256ELb0ELb1EEENS1_19SingleTileSchedulerILb0ELb0ELb0ELi128EEEEEEEEEvNT_6ParamsE$_ZN4cute3eso3ESOILb1ELb0EJNS_6LayoutINS_5tupleIJNS3_IJNS_1CILi2EEES5_EEENS3_IJS5_NS4_ILi8EEEEEEEEENS3_IJNS3_IJS5_NS4_ILi4EEEEEENS3_IJNS4_ILi1EEES7_EEEEEEEENS_10ViewEngineIPfEEEEC2ERKSF_RKSI_) ;  /* 0xfffe926000007944 */ /* 0x000fea0003c3ffff */
        /* <DEDUP_REMOVED lines=148> */
[----:B-1---5:R-:W-:Y:S05]  /*20790*/  CALL.REL.NOINC `($_ZN7cutlass13device_kernelIN5flash19enable_sm80_to_sm89INS1_16FlashAttnBwdSm80INS1_25CollectiveMainloopBwdSm80ILi2ELi2EN4cute5tupleIJNS5_1CILi128EEES8_NS7_ILi64EEEEEENS_10bfloat16_tEfNS_4arch4Sm80ELb0ELb0ELb1ELb0ELb1ELb0ELb0ELb0ELi2ELi4ELi4ELi4ELb0EEENS1_24CollectiveEpilogueBwdGQAISA_fSD_Li256ELb0ELb1EEENS1_19SingleTileSchedulerILb0ELb0ELb0ELi128EEEEEEEEEvNT_6ParamsE$_ZZN5flash25CollectiveMainloopBwdSm80ILi2ELi2EN4cute5tupleIJNS1_1CILi128EEES4_NS3_ILi64EEEEEEN7cutlass10bfloat16_tEfNS7_4arch4Sm80ELb0ELb0ELb1ELb0ELb1ELb0ELb0ELb0ELi2ELi4ELi4ELi4ELb0EE3mmaINS_16FlashAttnBwdSm80ISB_NS_24CollectiveEpilogueBwdGQAIS6_fSA_Li256ELb0ELb1EEENS_19SingleTileSchedulerILb0ELb0ELb0ELi128EEEE13SharedStorageENS1_6TensorINS1_11ArrayEngineIfLm32EEENS1_6LayoutINS2_IJNS2_IJNS3_ILi2EEESO_EEESO_NS3_ILi4EEEEEENS2_IJNS2_IJNS3_ILi1EEESO_EEESQ_NS3_ILi8EEEEEEEEEEEEbRKNSB_6ParamsERT0_S12_iNS2_IJiiiEEERT_ENKUlRT_iE_clINSK_INSL_IfLm64EEENSN_INS2_IJSP_SO_SU_EEESV_EEEEEEDaS17_i) ;  /* 0xfffef4a000007944 */ /* 0x022fea0003c3ffff */
[----:B------:R-:W-:Y:S02]  /*207a0*/  MOV R10, RZ ;  /* 0x000000ff000a7202 */ /* 0x000fe40000000f00 */
.L_x_1123:
[----:B-1----:R-:W-:-:S05]  /*207b0*/  MOV R2, 0x207d0 ;  /* 0x000207d000027802 */ /* 0x002fca0000000f00 */
[----:B--2---:R-:W-:Y:S05]  /*207c0*/  CALL.REL.NOINC `($_ZN7cutlass13device_kernelIN5flash19enable_sm80_to_sm89INS1_16FlashAttnBwdSm80INS1_25CollectiveMainloopBwdSm80ILi2ELi2EN4cute5tupleIJNS5_1CILi128EEES8_NS7_ILi64EEEEEENS_10bfloat16_tEfNS_4arch4Sm80ELb0ELb0ELb1ELb0ELb1ELb0ELb0ELb0ELi2ELi4ELi4ELi4ELb0EEENS1_24CollectiveEpilogueBwdGQAISA_fSD_Li256ELb0ELb1EEENS1_19SingleTileSchedulerILb0ELb0ELb0ELi128EEEEEEEEEvNT_6ParamsE$_ZZZN5flash25CollectiveMainloopBwdSm80ILi2ELi2EN4cute5tupleIJNS1_1CILi128EEES4_NS3_ILi64EEEEEEN7cutlass10bfloat16_tEfNS7_4arch4Sm80ELb0ELb0ELb1ELb0ELb1ELb0ELb0ELb0ELi2ELi4ELi4ELi4ELb0EE3mmaINS_16FlashAttnBwdSm80ISB_NS_24CollectiveEpilogueBwdGQAIS6_fSA_Li256ELb0ELb1EEENS_19SingleTileSchedulerILb0ELb0ELb0ELi128EEEE13SharedStorageENS1_6TensorINS1_11ArrayEngineIfLm32EEENS1_6LayoutINS2_IJNS2_IJNS3_ILi2EEESO_EEESO_NS3_ILi4EEEEEENS2_IJNS2_IJNS3_ILi1EEESO_EEESQ_NS3_ILi8EEEEEEEEEEEEbRKNSB_6ParamsERT0_S12_iNS2_IJiiiEEERT_ENKUliT_E_clIZSC_ISJ_SX_EbS10_S12_S12_iS13_S15_EUlRS16_iE_EEDaiS16_ENKUlvE0_clEv) ;  /* 0x0004459000007944 */ /* 0x004fea0003c00000 */
[----:B------:R1:W-:Y:S01]  /*207d0*/  STL [R1+0x770], RZ ;  /* 0x000770ff01007387 */ /* 0x0003e20000100800 */
[----:B------:R-:W-:-:S03]  /*207e0*/  MOV R5, RZ ;  /* 0x000000ff00057202 */ /* 0x000fc60000000f00 */
.L_x_1122:
[----:B------:R-:W-:Y:S01]  /*207f0*/  IMAD.MOV.U32 R3, RZ, RZ, R25 ;  /* 0x000000ffff037224 */ /* 0x000fe200078e0019 */
[----:B-1----:R-:W-:-:S02]  /*20800*/  MOV R2, R24 ;  /* 0x0000001800027202 */ /* 0x002fc40000000f00 */
[----:B------:R-:W-:Y:S02]  /*20810*/  MOV R8, 0x20830 ;  /* 0x0002083000087802 */ /* 0x000fe40000000f00 */
[----:B-1---5:R-:W-:Y:S05]  /*20820*/  CALL.REL.NOINC `($_ZN7cutlass13device_kernelIN5flash19enable_sm80_to_sm89INS1_16FlashAttnBwdSm80INS1_25CollectiveMainloopBwdSm80ILi2ELi2EN4cute5tupleIJNS5_1CILi128EEES8_NS7_ILi64EEEEEENS_10bfloat16_tEfNS_4arch4Sm80ELb0ELb0ELb1ELb0ELb1ELb0ELb0ELb0ELi2ELi4ELi4ELi4ELb0EEENS1_24CollectiveEpilogueBwdGQAISA_fSD_Li256ELb0ELb1EEENS1_19SingleTileSchedulerILb0ELb0ELb0ELi128EEEEEEEEEvNT_6ParamsE$_ZN4cute3eso3ESOILb0ELb0EJiiEEC2ERKiS4_) ;  /* 0xfffe5be000007944 */ /* 0x022fea0003c3ffff */
        /* <DEDUP_REMOVED lines=20> */
[----:B------:R-:W-:Y:S05]  /*20970*/  CALL.REL.NOINC `($_ZN7cutlass13device_kernelIN5flash19enable_sm80_to_sm89INS1_16FlashAttnBwdSm80INS1_25CollectiveMainloopBwdSm80ILi2ELi2EN4cute5tupleIJNS5_1CILi128EEES8_NS7_ILi64EEEEEENS_10bfloat16_tEfNS_4arch4Sm80ELb0ELb0ELb1ELb0ELb1ELb0ELb0ELb0ELi2ELi4ELi4ELi4ELb0EEENS1_24CollectiveEpilogueBwdGQAISA_fSD_Li256ELb0ELb1EEENS1_19SingleTileSchedulerILb0ELb0ELb0ELi128EEEEEEEEEvNT_6ParamsE$exp2f) ;  /* 0x000445f000007944 */ /* 0x000fea0003c00000 */
[----:B------:R-:W-:Y:S01]  /*20980*/  IMAD.MOV.U32 R3, RZ, RZ, R25 ;  /* 0x000000ffff037224 */ /* 0x000fe200078e0019 */
[----:B------:R-:W-:Y:S02]  /*20990*/  MOV R2, R24 ;  /* 0x0000001800027202 */ /* 0x000fe40000000f00 */
[----:B------:R-:W-:Y:S02]  /*209a0*/  MOV R8, 0x209c0 ;  /* 0x000209c000087802 */ /* 0x000fe40000000f00 */
[----:B-1----:R-:W-:Y:S05]  /*209b0*/  CALL.REL.NOINC `($_ZN7cutlass13device_kernelIN5flash19enable_sm80_to_sm89INS1_16FlashAttnBwdSm80INS1_25CollectiveMainloopBwdSm80ILi2ELi2EN4cute5tupleIJNS5_1CILi128EEES8_NS7_ILi64EEEEEENS_10bfloat16_tEfNS_4arch4Sm80ELb0ELb0ELb1ELb0ELb1ELb0ELb0ELb0ELi2ELi4ELi4ELi4ELb0EEENS1_24CollectiveEpilogueBwdGQAISA_fSD_Li256ELb0ELb1EEENS1_19SingleTileSchedulerILb0ELb0ELb0ELi128EEEEEEEEEvNT_6ParamsE$_ZN4cute3eso3ESOILb0ELb0EJiiEEC2ERKiS4_) ;  /* 0xfffe5a5000007944 */ /* 0x002fea0003c3ffff */
        /* <DEDUP_REMOVED lines=93> */
[----:B--2---:R1:W-:Y:S04]  /*20f90*/  STL.64 [R1+0x750], R8 ;  /* 0x0007500801007387 */ /* 0x0043e80000100a00 */
[----:B-1----:R-:W-:Y:S05]  /*20fa0*/  CALL.REL.NOINC `($_ZN7cutlass13device_kernelIN5flash19enable_sm80_to_sm89INS1_16FlashAttnBwdSm80INS1_25CollectiveMainloopBwdSm80ILi2ELi2EN4cute5tupleIJNS5_1CILi128EEES8_NS7_ILi64EEEEEENS_10bfloat16_tEfNS_4arch4Sm80ELb0ELb0ELb1ELb0ELb1ELb0ELb0ELb0ELi2ELi4ELi4ELi4ELb0EEENS1_24CollectiveEpilogueBwdGQAISA_fSD_Li256ELb0ELb1EEENS1_19SingleTileSchedulerILb0ELb0ELb0ELi128EEEEEEEEEvNT_6ParamsE$_ZZN4cute4diceINS_5tupleIJNS1_IJiNS1_IJiNS_1CILi0EEEEEEEEENS1_IJNS_10UnderscoreENS1_IJS6_S6_EEEEEEEEES9_EEDaRKT_RKT0_ENKUlRKT_RKT0_E_clIS5_S5_EEDaSI_SL_) ;  /* 0xfffeaf2000007944 */ /* 0x002fea0003c3ffff */
[----:B------:R2:W-:Y:S01]  /*20fb0*/  STL.64 [R1+0x7a0], R2 ;  /* 0x0007a00201007387 */ /* 0x0005e20000100a00 */
[----:B------:R-:W-:Y:S02]  /*20fc0*/  IADD3 R58, P0, R41, 0x50, RZ ;  /* 0x00000050293a7810 */ /* 0x000fe40007f1e0ff */
[----:B------:R-:W-:-:S03]  /*20fd0*/  MOV R8, 0x21010 ;  /* 0x0002101000087802 */ /* 0x000fc60000000f00 */
[----:B------:R-:W-:Y:S02]  /*20fe0*/  IMAD.X R47, RZ, RZ, R40, P0 ;  /* 0x000000ffff2f7224 */ /* 0x000fe400000e0628 */
[----:B------:R-:W-:Y:S02]  /*20ff0*/  IMAD.MOV.U32 R4, RZ, RZ, R58 ;  /* 0x000000ffff047224 */ /* 0x000fe400078e003a */
[----:B-12---:R-:W-:Y:S05]  /*21000*/  CALL.REL.NOINC `($_ZN7cutlass13device_kernelIN5flash19enable_sm80_to_sm89INS1_16FlashAttnBwdSm80INS1_25CollectiveMainloopBwdSm80ILi2ELi2EN4cute5tupleIJNS5_1CILi128EEES8_NS7_ILi64EEEEEENS_10bfloat16_tEfNS_4arch4Sm80ELb0ELb0ELb1ELb0ELb1ELb0ELb0ELb0ELi2ELi4ELi4ELi4ELb0EEENS1_24CollectiveEpilogueBwdGQAISA_fSD_Li256ELb0ELb1EEENS1_19SingleTileSchedulerILb0ELb0ELb0ELi128EEEEEEEEEvNT_6ParamsE$_ZZN4cute12filter_tupleINS_5tupleIJNS1_IJiNS1_IJiNS_1CILi0EEEEEEEEENS1_IJNS_10UnderscoreENS1_IJS6_S6_EEEEEEEEES9_ZNS_4diceIS9_S9_EEDaRKT_RKT0_EUlRKT_RKT0_E_EEDaSD_SG_OT1_ENKUlDpSJ_E_clIJNS1_IJiiS3_EEENS1_IJEEEEEEDaSQ_) ;  /* 0xfffe9ca000007944 */ /* 0x006fea0003c3ffff */
[----:B------:R-:W-:Y:S02]  /*21010*/  MOV R72, 0x21030 ;  /* 0x0002103000487802 */ /* 0x000fe40000000f00 */
[----:B-12--5:R-:W-:Y:S05]  /*21020*/  CALL.REL.NOINC `($_ZN7cutlass13device_kernelIN5flash19enable_sm80_to_sm89INS1_16FlashAttnBwdSm80INS1_25CollectiveMainloopBwdSm80ILi2ELi2EN4cute5tupleIJNS5_1CILi128EEES8_NS7_ILi64EEEEEENS_10bfloat16_tEfNS_4arch4Sm80ELb0ELb0ELb1ELb0ELb1ELb0ELb0ELb0ELi2ELi4ELi4ELi4ELb0EEENS1_24CollectiveEpilogueBwdGQAISA_fSD_Li256ELb0ELb1EEENS1_19SingleTileSchedulerILb0ELb0ELb0ELi128EEEEEEEEEvNT_6ParamsE$_ZZN4cute7idx2crdINS_5tupleIJiiNS_1CILi0EEEEEENS1_IJNS1_IJNS2_ILi4EEENS2_ILi8EEEEEES5_NS2_ILi1EEEEEEEEDaRKT_RKT0_ENKUlRKT_RKT0_E_clIiS7_EEDaSI_SL_) ;  /* 0xfffede5000007944 */ /* 0x026fea0003c3ffff */
[----:B------:R-:W-:Y:S02]  /*21030*/  MOV R2, 0x21050 ;  /* 0x0002105000027802 */ /* 0x000fe40000000f00 */
[----:B-1----:R-:W-:Y:S05]  /*21040*/  CALL.REL.NOINC `($_ZN7cutlass13device_kernelIN5flash19enable_sm80_to_sm89INS1_16FlashAttnBwdSm80INS1_25CollectiveMainloopBwdSm80ILi2ELi2EN4cute5tupleIJNS5_1CILi128EEES8_NS7_ILi64EEEEEENS_10bfloat16_tEfNS_4arch4Sm80ELb0ELb0ELb1ELb0ELb1ELb0ELb0ELb0ELi2ELi4ELi4ELi4ELb0EEENS1_24CollectiveEpilogueBwdGQAISA_fSD_Li256ELb0ELb1EEENS1_19SingleTileSchedulerILb0ELb0ELb0ELi128EEEEEEEEEvNT_6ParamsE$_ZZN4cute7idx2crdINS_5tupleIJiiNS_1CILi0EEEEEENS1_IJNS1_IJNS2_ILi4EEENS2_ILi8EEEEEES5_NS2_ILi1EEEEEEEEDaRKT_RKT0_ENKUlRKT_RKT0_E_clIiS5_EEDaSI_SL_) ;  /* 0xfffede0000007944 */ /* 0x002fea0003c3ffff */
[----:B------:R1:W-:Y:S01]  /*21050*/  STL [R1+0x7a0], R6 ;  /* 0x0007a00601007387 */ /* 0x0003e20000100800 */
[----:B------:R-:W-:Y:S02]  /*21060*/  MOV R2, R58 ;  /* 0x0000003a00027202 */ /* 0x000fe40000000f00 */
        /* <DEDUP_REMOVED lines=26> */
[----:B-1----:R-:W-:Y:S05]  /*21210*/  CALL.REL.NOINC `($_ZN7cutlass13device_kernelIN5flash19enable_sm80_to_sm89INS1_16FlashAttnBwdSm80INS1_25CollectiveMainloopBwdSm80ILi2ELi2EN4cute5tupleIJNS5_1CILi128EEES8_NS7_ILi64EEEEEENS_10bfloat16_tEfNS_4arch4Sm80ELb0ELb0ELb1ELb0ELb1ELb0ELb0ELb0ELi2ELi4ELi4ELi4ELb0EEENS1_24CollectiveEpilogueBwdGQAISA_fSD_Li256ELb0ELb1EEENS1_19SingleTileSchedulerILb0ELb0ELb0ELi128EEEEEEEEEvNT_6ParamsE$_ZN4cute3eso3ESOILb0ELb0EJiiiEEC2ERKiS4_S4_) ;  /* 0xfffe54c000007944 */ /* 0x002fea0003c3ffff */
[----:B------:R2:W5:Y:S04]  /*21220*/  LDL R5, [R1+0x760] ;  /* 0x0007600001057983 */ /* 0x0005680000100800 */
[----:B-1----:R2:W5:Y:S01]  /*21230*/  LDL.64 R2, [R1+0x758] ;  /* 0x0007580001027983 */ /* 0x0025620000100a00 */
[----:B------:R-:W-:-:S02]  /*21240*/  MOV R4, R25 ;  /* 0x0000001900047202 */ /* 0x000fc40000000f00 */
[----:B------:R-:W-:Y:S02]  /*21250*/  MOV R6, 0x21270 ;  /* 0x0002127000067802 */ /* 0x000fe40000000f00 */
[----:B--2--5:R-:W-:Y:S05]  /*21260*/  CALL.REL.NOINC `($_ZN7cutlass13device_kernelIN5flash19enable_sm80_to_sm89INS1_16FlashAttnBwdSm80INS1_25CollectiveMainloopBwdSm80ILi2ELi2EN4cute5tupleIJNS5_1CILi128EEES8_NS7_ILi64EEEEEENS_10bfloat16_tEfNS_4arch4Sm80ELb0ELb0ELb1ELb0ELb1ELb0ELb0ELb0ELi2ELi4ELi4ELi4ELb0EEENS1_24CollectiveEpilogueBwdGQAISA_fSD_Li256ELb0ELb1EEENS1_19SingleTileSchedulerILb0ELb0ELb0ELi128EEEEEEEEEvNT_6ParamsE$_ZN4cute3eso3ESOILb1ELb0EJNS_1CILi1EEENS_5tupleIJiiiEEENS2_ILi64EEENS4_IJNS2_ILi72EEENS2_ILi144EEENS2_ILi288EEEEEENS2_ILi512EEEEEC2ERKS3_RKS5_RKS6_RKSA_RKSB_) ;  /* 0xfffe634000007944 */ /* 0x024fea0003c3ffff */
[----:B-1----:R1:W5:Y:S04]  /*21270*/  LDL R5, [R1+0x760] ;  /* 0x0007600001057983 */ /* 0x0023680000100800 */
[----:B------:R1:W5:Y:S01]  /*21280*/  LDL.64 R2, [R1+0x758] ;  /* 0x0007580001027983 */ /* 0x0003620000100a00 */
[----:B------:R-:W-:Y:S02]  /*21290*/  MOV R4, R25 ;  /* 0x0000001900047202 */ /* 0x000fe40000000f00 */
[----:B------:R-:W-:Y:S02]  /*212a0*/  MOV R6, 0x212c0 ;  /* 0x000212c000067802 */ /* 0x000fe40000000f00 */
[----:B-1---5:R-:W-:Y:S05]  /*212b0*/  CALL.REL.NOINC `($_ZN7cutlass13device_kernelIN5flash19enable_sm80_to_sm89INS1_16FlashAttnBwdSm80INS1_25CollectiveMainloopBwdSm80ILi2ELi2EN4cute5tupleIJNS5_1CILi128EEES8_NS7_ILi64EEEEEENS_10bfloat16_tEfNS_4arch4Sm80ELb0ELb0ELb1ELb0ELb1ELb0ELb0ELb0ELi2ELi4ELi4ELi4ELb0EEENS1_24CollectiveEpilogueBwdGQAISA_fSD_Li256ELb0ELb1EEENS1_19SingleTileSchedulerILb0ELb0ELb0ELi128EEEEEEEEEvNT_6ParamsE$_ZN4cute5tupleIJNS0_IJNS_1CILi8EEENS0_IJNS1_ILi2EEES3_S3_EEENS1_ILi1EEES4_S5_EEENS0_IJS5_NS0_IJiiiEEENS1_ILi64EEENS0_IJNS1_ILi72EEENS1_ILi144EEENS1_ILi288EEEEEENS1_ILi512EEEEEEEEC2ERKS6_RKSE_) ;  /* 0xfffe941000007944 */ /* 0x022fea0003c3ffff */
[----:B------:R1:W5:Y:S04]  /*212c0*/  LDL R5, [R1+0x760] ;  /* 0x0007600001057983 */ /* 0x0003680000100800 */
[----:B------:R1:W5:Y:S01]  /*212d0*/  LDL.64 R2, [R1+0x758] ;  /* 0x0007580001027983 */ /* 0x0003620000100a00 */
[----:B------:R-:W-:-:S03]  /*212e0*/  MOV R4, 0x21300 ;  /* 0x0002130000047802 */ /* 0x000fc60000000f00 */
[----:B-1---5:R-:W-:Y:S05]  /*212f0*/  CALL.REL.NOINC `($_ZN7cutlass13device_kernelIN5flash19enable_sm80_to_sm89INS1_16FlashAttnBwdSm80INS1_25CollectiveMainloopBwdSm80ILi2ELi2EN4cute5tupleIJNS5_1CILi128EEES8_NS7_ILi64EEEEEENS_10bfloat16_tEfNS_4arch4Sm80ELb0ELb0ELb1ELb0ELb1ELb0ELb0ELb0ELi2ELi4ELi4ELi4ELb0EEENS1_24CollectiveEpilogueBwdGQAISA_fSD_Li256ELb0ELb1EEENS1_19SingleTileSchedulerILb0ELb0ELb0ELi128EEEEEEEEEvNT_6ParamsE$_ZZN4cute7flattenINS_5tupleIJNS_1CILi1EEENS1_IJiiiEEENS2_ILi64EEENS1_IJNS2_ILi72EEENS2_ILi144EEENS2_ILi288EEEEEENS2_ILi512EEEEEEEEDaRKT_ENKUlRKT_E_clIS4_EEDaSH_) ;  /* 0xfffed6d000007944 */ /* 0x022fea0003c3ffff */
[----:B------:R1:W-:Y:S01]  /*21300*/  STL.64 [R1+0x7a0], R2 ;  /* 0x0007a00201007387 */ /* 0x0003e20000100a00 */
[----:B------:R-:W-:-:S02]  /*21310*/  MOV R6, R58 ;  /* 0x0000003a00067202 */ /* 0x000fc40000000f00 */
[----:B------:R-:W-:Y:S01]  /*21320*/  MOV R4, 0x21350 ;  /* 0x0002135000047802 */ /* 0x000fe20000000f00 */
[----:B------:R1:W-:Y:S04]  /*21330*/  STL [R1+0x7a8], R5 ;  /* 0x0007a80501007387 */ /* 0x0003e80000100800 */
[----:B-1----:R-:W-:Y:S05]  /*21340*/  CALL.REL.NOINC `($_ZN7cutlass13device_kernelIN5flash19enable_sm80_to_sm89INS1_16FlashAttnBwdSm80INS1_25CollectiveMainloopBwdSm80ILi2ELi2EN4cute5tupleIJNS5_1CILi128EEES8_NS7_ILi64EEEEEENS_10bfloat16_tEfNS_4arch4Sm80ELb0ELb0ELb1ELb0ELb1ELb0ELb0ELb0ELi2ELi4ELi4ELi4ELb0EEENS1_24CollectiveEpilogueBwdGQAISA_fSD_Li256ELb0ELb1EEENS1_19SingleTileSchedulerILb0ELb0ELb0ELi128EEEEEEEEEvNT_6ParamsE$_ZZN4cute12filter_tupleINS_5tupleIJNS_1CILi1EEENS1_IJiiiEEENS2_ILi64EEENS1_IJNS2_ILi72EEENS2_ILi144EEENS2_ILi288EEEEEENS2_ILi512EEEEEEZNS_7flattenISB_EEDaRKT_EUlRKT_E_EEDaSF_OT0_ENKUlDpSI_E_clIJNS1_IJS3_EEES4_NS1_IJS5_EEES9_NS1_IJSA_EEEEEEDaSM_) ;  /* 0xfffe9ff000007944 */ /* 0x002fea0003c3ffff */
[----:B------:R-:W-:Y:S02]  /*21350*/  MOV R4, R25 ;  /* 0x0000001900047202 */ /* 0x000fe40000000f00 */
[----:B------:R-:W-:Y:S02]  /*21360*/  MOV R6, 0x21380 ;  /* 0x0002138000067802 */ /* 0x000fe40000000f00 */
        /* <DEDUP_REMOVED lines=41> */
[----:B-1----:R-:W-:Y:S05]  /*21600*/  CALL.REL.NOINC `($_ZN7cutlass13device_kernelIN5flash19enable_sm80_to_sm89INS1_16FlashAttnBwdSm80INS1_25CollectiveMainloopBwdSm80ILi2ELi2EN4cute5tupleIJNS5_1CILi128EEES8_NS7_ILi64EEEEEENS_10bfloat16_tEfNS_4arch4Sm80ELb0ELb0ELb1ELb0ELb1ELb0ELb0ELb0ELi2ELi4ELi4ELi4ELb0EEENS1_24CollectiveEpilogueBwdGQAISA_fSD_Li256ELb0ELb1EEENS1_19SingleTileSchedulerILb0ELb0ELb0ELi128EEEEEEEEEvNT_6ParamsE$_ZZN4cute6detail16composition_implINS_5tupleIJNS_1CILi8EEENS3_ILi2EEES5_S5_S4_S5_EEENS2_IJNS3_ILi1EEEiiiNS3_ILi72EEENS3_ILi512EEEEEENS2_IJNS2_IJS5_S5_S5_EEES5_NS3_ILi4EEEEEENS2_IJNS2_IJS7_S9_S4_EEENS3_ILi4096EEENS3_ILi16EEEEEEEEDaRKT_RKT0_RKT1_RKT2_ENKUlRKT_RKT0_E_clISB_SE_EEDaSW_SZ_) ;  /* 0xfffebd9000007944 */ /* 0x002fea0003c3ffff */
[----:B------:R-:W-:Y:S01]  /*21610*/  IMAD.MOV.U32 R4, RZ, RZ, R49 ;  /* 0x000000ffff047224 */ /* 0x000fe200078e0031 */
[----:B------:R-:W-:Y:S01]  /*21620*/  MOV R5, R45 ;  /* 0x0000002d00057202 */ /* 0x000fe20000000f00 */
[----:B------:R-:W-:Y:S01]  /*21630*/  IMAD.MOV.U32 R3, RZ, RZ, R47 ;  /* 0x000000ffff037224 */ /* 0x000fe200078e002f */
        /* <DEDUP_REMOVED lines=11> */
[----:B------:R-:W-:Y:S01]  /*216f0*/  LEA.HI R6, R13, R13, RZ, 0x1d ;  /* 0x0000000d0d067211 */ /* 0x000fe200078fe8ff */
[----:B------:R-:W-:-:S04]  /*21700*/  IMAD.MOV.U32 R48, RZ, RZ, R17 ;  /* 0x000000ffff307224 */ /* 0x000fc800078e0011 */
        /* <DEDUP_REMOVED lines=24> */
[----:B------:R-:W-:-:S03]  /*21890*/  MOV R4, 0x218b0 ;  /* 0x000218b000047802 */ /* 0x000fc60000000f00 */
        /* <DEDUP_REMOVED lines=17> */
[----:B--2--5:R-:W-:Y:S05]  /*219b0*/  CALL.REL.NOINC `($_ZN7cutlass13device_kernelIN5flash19enable_sm80_to_sm89INS1_16FlashAttnBwdSm80INS1_25CollectiveMainloopBwdSm80ILi2ELi2EN4cute5tupleIJNS5_1CILi128EEES8_NS7_ILi64EEEEEENS_10bfloat16_tEfNS_4arch4Sm80ELb0ELb0ELb1ELb0ELb1ELb0ELb0ELb0ELi2ELi4ELi4ELi4ELb0EEENS1_24CollectiveEpilogueBwdGQAISA_fSD_Li256ELb0ELb1EEENS1_19SingleTileSchedulerILb0ELb0ELb0ELi128EEEEEEEEEvNT_6ParamsE$_ZN4cute3eso3ESOILb1ELb0EJNS_14ComposedLayoutINS_7SwizzleILi3ELi3ELi3EEENS_1CILi0EEENS_6LayoutINS_5tupleIJNS8_IJNS8_IJNS5_ILi4EEENS5_ILi8EEEEEENS8_IJNS5_ILi2EEENS5_ILi1EEEEEEEEENS8_IJNS8_IJSC_SC_EEENS8_IJSA_S9_EEEEEEEEENS8_IJNS8_IJNS8_IJSC_NS5_ILi64EEEEEENS8_IJNS5_ILi512EEES6_EEEEEENS8_IJNS8_IJSD_SA_EEENS8_IJNS5_ILi1024EEENS5_ILi16EEEEEEEEEEEEEEEENS_10ViewEngineINS_8smem_ptrIPN7cutlass10bfloat16_tEEEEEEEC2ERKSW_RKS13_) ;  /* 0xfffe557000007944 */ /* 0x024fea0003c3ffff */
[----:B------:R-:W-:Y:S01]  /*219c0*/  ULDC.64 UR4, c[0x0][0x118] ;  /* 0x0000460000047ab9 */ /* 0x000fe20000000a00 */
[----:B------:R2:W5:Y:S04]  /*219d0*/  LDL.64 R52, [R1+0x758] ;  /* 0x0007580001347983 */ /* 0x0005680000100a00 */
[----:B-1----:R2:W5:Y:S01]  /*219e0*/  LD.E R3, [R10.64+0xc] ;  /* 0x00000c040a037980 */ /* 0x002562000c101900 */
[----:B------:R-:W-:Y:S02]  /*219f0*/  MOV R2, R25 ;  /* 0x0000001900027202 */ /* 0x000fe40000000f00 */
[----:B------:R-:W-:-:S02]  /*21a00*/  MOV R6, 0x21a20 ;  /* 0x00021a2000067802 */ /* 0x000fc40000000f00 */
        /* <DEDUP_REMOVED lines=19> */
[----:B------:R-:W-:Y:S02]  /*21b40*/  MOV R4, R58 ;  /* 0x0000003a00047202 */ /* 0x000fe40000000f00 */
[----:B------:R-:W-:Y:S02]  /*21b50*/  MOV R8, 0x21b70 ;  /* 0x00021b7000087802 */ /* 0x000fe40000000f00 */
[----:B-12---:R-:W-:Y:S05]  /*21b60*/  CALL.REL.NOINC `($_ZN7cutlass13device_kernelIN5flash19enable_sm80_to_sm89INS1_16FlashAttnBwdSm80INS1_25CollectiveMainloopBwdSm80ILi2ELi2EN4cute5tupleIJNS5_1CILi128EEES8_NS7_ILi64EEEEEENS_10bfloat16_tEfNS_4arch4Sm80ELb0ELb0ELb1ELb0ELb1ELb0ELb0ELb0ELi2ELi4ELi4ELi4ELb0EEENS1_24CollectiveEpilogueBwdGQAISA_fSD_Li256ELb0ELb1EEENS1_19SingleTileSchedulerILb0ELb0ELb0ELi128EEEEEEEEEvNT_6ParamsE$_ZZN4cute12filter_tupleINS_5tupleIJNS1_IJiNS1_IJiNS_1CILi0EEEEEEEEENS1_IJNS_10UnderscoreENS1_IJS6_S6_EEEEEEEEES9_ZNS_4diceIS9_S9_EEDaRKT_RKT0_EUlRKT_RKT0_E_EEDaSD_SG_OT1_ENKUlDpSJ_E_clIJNS1_IJiiS3_EEENS1_IJEEEEEEDaSQ_) ;  /* 0xfffe914000007944 */ /* 0x006fea0003c3ffff */
[----:B------:R-:W-:Y:S02]  /*21b70*/  MOV R72, 0x21b90 ;  /* 0x00021b9000487802 */ /* 0x000fe40000000f00 */
[----:B-12--5:R-:W-:Y:S05]  /*21b80*/  CALL.REL.NOINC `($_ZN7cutlass13device_kernelIN5flash19enable_sm80_to_sm89INS1_16FlashAttnBwdSm80INS1_25CollectiveMainloopBwdSm80ILi2ELi2EN4cute5tupleIJNS5_1CILi128EEES8_NS7_ILi64EEEEEENS_10bfloat16_tEfNS_4arch4Sm80ELb0ELb0ELb1ELb0ELb1ELb0ELb0ELb0ELi2ELi4ELi4ELi4ELb0EEENS1_24CollectiveEpilogueBwdGQAISA_fSD_Li256ELb0ELb1EEENS1_19SingleTileSchedulerILb0ELb0ELb0ELi128EEEEEEEEEvNT_6ParamsE$_ZZN4cute7idx2crdINS_5tupleIJiiNS_1CILi0EEEEEENS1_IJNS1_IJNS2_ILi4EEENS2_ILi8EEEEEENS2_ILi2EEENS2_ILi1EEEEEEEEDaRKT_RKT0_ENKUlRKT_RKT0_E_clIiS7_EEDaSJ_SM_) ;  /* 0xfffece7000007944 */ /* 0x026fea0003c3ffff */
[----:B------:R-:W-:Y:S02]  /*21b90*/  MOV R2, 0x21bb0 ;  /* 0x00021bb000027802 */ /* 0x000fe40000000f00 */
[----:B-1----:R-:W-:Y:S05]  /*21ba0*/  CALL.REL.NOINC `($_ZN7cutlass13device_kernelIN5flash19enable_sm80_to_sm89INS1_16FlashAttnBwdSm80INS1_25CollectiveMainloopBwdSm80ILi2ELi2EN4cute5tupleIJNS5_1CILi128EEES8_NS7_ILi64EEEEEENS_10bfloat16_tEfNS_4arch4Sm80ELb0ELb0ELb1ELb0ELb1ELb0ELb0ELb0ELi2ELi4ELi4ELi4ELb0EEENS1_24CollectiveEpilogueBwdGQAISA_fSD_Li256ELb0ELb1EEENS1_19SingleTileSchedulerILb0ELb0ELb0ELi128EEEEEEEEEvNT_6ParamsE$_ZZN4cute7idx2crdINS_5tupleIJiiNS_1CILi0EEEEEENS1_IJNS1_IJNS2_ILi4EEENS2_ILi8EEEEEENS2_ILi2EEENS2_ILi1EEEEEEEEDaRKT_RKT0_ENKUlRKT_RKT0_E_clIiS8_EEDaSJ_SM_) ;  /* 0xfffed27000007944 */ /* 0x002fea0003c3ffff */
[----:B------:R1:W-:Y:S01]  /*21bb0*/  STL [R1+0x7a0], R6 ;  /* 0x0007a00601007387 */ /* 0x0003e20000100800 */
[----:B------:R-:W-:Y:S02]  /*21bc0*/  MOV R2, R58 ;  /* 0x0000003a00027202 */ /* 0x000fe40000000f00 */
[----:B------:R-:W-:-:S02]  /*21bd0*/  MOV R72, 0x21bf0 ;  /* 0x00021bf000487802 */ /* 0x000fc40000000f00 */
        /* <DEDUP_REMOVED lines=102> */
[----:B------:R-:W-:-:S05]  /*22240*/  LEA.HI R6, R13, R13, RZ, 0x1d ;  /* 0x0000000d0d067211 */ /* 0x000fca00078fe8ff */
        /* <DEDUP_REMOVED lines=21> */
[----:B------:R-:W-:-:S03]  /*223a0*/  MOV R4, 0x223c0 ;  /* 0x000223c000047802 */ /* 0x000fc60000000f00 */
        /* <DEDUP_REMOVED lines=31> */
[----:B------:R-:W-:-:S03]  /*225a0*/  MOV R4, 0x225c0 ;  /* 0x000225c000047802 */ /* 0x000fc60000000f00 */
[----:B-12---:R-:W-:Y:S05]  /*225b0*/  CALL.REL.NOINC `($_ZN7cutlass13device_kernelIN5flash19enable_sm80_to_sm89INS1_16FlashAttnBwdSm80INS1_25CollectiveMainloopBwdSm80ILi2ELi2EN4cute5tupleIJNS5_1CILi128EEES8_NS7_ILi64EEEEEENS_10bfloat16_tEfNS_4arch4Sm80ELb0ELb0ELb1ELb0ELb1ELb0ELb0ELb0ELi2ELi4ELi4ELi4ELb0EEENS1_24CollectiveEpilogueBwdGQAISA_fSD_Li256ELb0ELb1EEENS1_19SingleTileSchedulerILb0ELb0ELb0ELi128EEEEEEEEEvNT_6ParamsE$_ZZN4cute12filter_tupleINS_5tupleIJNS_10UnderscoreES2_S2_iEEENS1_IJNS1_IJNS_1CILi1EEENS4_ILi0EEEEEENS4_ILi4096EEENS1_IJiiEEENS1_IJS6_NS4_ILi8192EEEEEEEEEZNS_5sliceIS3_SC_EEDaRKT_RKT0_EUlRKT_RKT0_E_EEDaSG_SJ_OT1_ENKUlDpSM_E_clIJNS1_IJS7_EEENS1_IJS8_EEENS1_IJS9_EEENS1_IJEEEEEEDaST_) ;  /* 0xfffe894000007944 */ /* 0x006fea0003c3ffff */
[----:B-----5:R-:W-:Y:S02]  /*225c0*/  MOV R8, R3 ;  /* 0x0000000300087202 */ /* 0x020fe40000000f00 */
[----:B------:R-:W-:-:S02]  /*225d0*/  MOV R4, 0x225f0 ;  /* 0x000225f000047802 */ /* 0x000fc40000000f00 */
[----:B-1----:R-:W-:Y:S05]  /*225e0*/  CALL.REL.NOINC `($_ZN7cutlass13device_kernelIN5flash19enable_sm80_to_sm89INS1_16FlashAttnBwdSm80INS1_25CollectiveMainloopBwdSm80ILi2ELi2EN4cute5tupleIJNS5_1CILi128EEES8_NS7_ILi64EEEEEENS_10bfloat16_tEfNS_4arch4Sm80ELb0ELb0ELb1ELb0ELb1ELb0ELb0ELb0ELi2ELi4ELi4ELi4ELb0EEENS1_24CollectiveEpilogueBwdGQAISA_fSD_Li256ELb0ELb1EEENS1_19SingleTileSchedulerILb0ELb0ELb0ELi128EEEEEEEEEvNT_6ParamsE$_ZN4cute5tupleIJNS0_IJNS0_IJNS_1CILi8EEENS1_ILi1EEEEEENS1_ILi2EEENS0_IJS5_S5_EEEEEENS0_IJNS0_IJS3_NS1_ILi0EEEEEENS1_ILi4096EEENS0_IJiiEEEEEEEEC2ERKS7_RKSC_) ;  /* 0xfffe7cc000007944 */ /* 0x002fea0003c3ffff */
[----:B-1----:R1:W5:Y:S01]  /*225f0*/  LDL.64 R2, [R1+0x758] ;  /* 0x0007580001027983 */ /* 0x0023620000100a00 */
[----:B------:R-:W-:-:S02]  /*22600*/  SHF.L.U32 R4, R7, 0xd, RZ ;  /* 0x0000000d07047819 */ /* 0x000fc400000006ff */
        /* <DEDUP_REMOVED lines=490> */
[----:B------:R1:W-:Y:S02]  /*244b0*/  ST.E [R8.64+0xc], R7 ;  /* 0x00000c0708007985 */ /* 0x0003e4000c101904 */
.L_x_1127:
[----:B------:R-:W-:-:S13]  /*244c0*/  ISETP.NE.AND P0, PT, R48, 0x3, PT ;  /* 0x000000033000780c */ /* 0x000fda0003f05270 */
[----:B-1----:R-:W-:Y:S05]  /*244d0*/  @!P0 BRA `(.L_x_1124) ;  /* 0x0000204000008947 */ /* 0x002fea0003800000 */
[----:B------:R-:W-:Y:S01]  /*244e0*/  IADD3 R14, R48, 0x1, RZ ;  /* 0x00000001300e7810 */ /* 0x000fe20007ffe0ff */
[----:B------:R-:W-:Y:S01]  /*244f0*/  IMAD.MOV.U32 R81, RZ, RZ, R25 ;  /* 0x000000ffff517224 */ /* 0x000fe200078e0019 */
[----:B-1----:R-:W-:-:S03]  /*24500*/  MOV R8, 0x24530 ;  /* 0x0002453000087802 */ /* 0x002fc60000000f00 */
[----:B------:R-:W-:Y:S02]  /*24510*/  IMAD.MOV.U32 R3, RZ, RZ, R14 ;  /* 0x000000ffff037224 */ /* 0x000fe400078e000e */
[----:B------:R-:W-:Y:S05]  /*24520*/  CALL.REL.NOINC `($_ZN7cutlass13device_kernelIN5flash19enable_sm80_to_sm89INS1_16FlashAttnBwdSm80INS1_25CollectiveMainloopBwdSm80ILi2ELi2EN4cute5tupleIJNS5_1CILi128EEES8_NS7_ILi64EEEEEENS_10bfloat16_tEfNS_4arch4Sm80ELb0ELb0ELb1ELb0ELb1ELb0ELb0ELb0ELi2ELi4ELi4ELi4ELb0EEENS1_24CollectiveEpilogueBwdGQAISA_fSD_Li256ELb0ELb1EEENS1_19SingleTileSchedulerILb0ELb0ELb0ELi128EEEEEEEEEvNT_6ParamsE$_ZN4cute3eso3ESOILb1ELb0EJNS_10UnderscoreES2_iEEC2ERKS2_S5_RKi) ;  /* 0xfffe291000007944 */ /* 0x000fea0003c3ffff */
        /* <DEDUP_REMOVED lines=21> */
[----:B------:R-:W-:Y:S02]  /*24680*/  MOV R3, R14 ;  /* 0x0000000e00037202 */ /* 0x000fe40000000f00 */
        /* <DEDUP_REMOVED lines=198> */
[----:B------:R-:W-:-:S02]  /*252f0*/  MOV R81, R25 ;  /* 0x0000001900517202 */ /* 0x000fc40000000f00 */
        /* <DEDUP_REMOVED lines=289> */
[----:B-1----:R-:W-:Y:S05]  /*26510*/  CALL.REL.NOINC `($_ZN7cutlass13device_kernelIN5flash19enable_sm80_to_sm89INS1_16FlashAttnBwdSm80INS1_25CollectiveMainloopBwdSm80ILi2ELi2EN4cute5tupleIJNS5_1CILi128EEES8_NS7_ILi64EEEEEENS_10bfloat16_tEfNS_4arch4Sm80ELb0ELb0ELb1ELb0ELb1ELb0ELb0ELb0ELi2ELi4ELi4ELi4ELb0EEENS1_24CollectiveEpilogueBwdGQAISA_fSD_Li256ELb0ELb1EEENS1_19SingleTileSchedulerILb0ELb0ELb0ELi128EEEEEEEEEvNT_6ParamsE$_ZZN5flash25CollectiveMainloopBwdSm80ILi2ELi2EN4cute5tupleIJNS1_1CILi128EEES4_NS3_ILi64EEEEEEN7cutlass10bfloat16_tEfNS7_4arch4Sm80ELb0ELb0ELb1ELb0ELb1ELb0ELb0ELb0ELi2ELi4ELi4ELi4ELb0EE3mmaINS_16FlashAttnBwdSm80ISB_NS_24CollectiveEpilogueBwdGQAIS6_fSA_Li256ELb0ELb1EEENS_19SingleTileSchedulerILb0ELb0ELb0ELi128EEEE13SharedStorageENS1_6TensorINS1_11ArrayEngineIfLm32EEENS1_6LayoutINS2_IJNS2_IJNS3_ILi2EEESO_EEESO_NS3_ILi4EEEEEENS2_IJNS2_IJNS3_ILi1EEESO_EEESQ_NS3_ILi8EEEEEEEEEEEEbRKNSB_6ParamsERT0_S12_iNS2_IJiiiEEERT_ENKUlvE_clEv) ;  /* 0x00037f4000007944 */ /* 0x002fea0003c00000 */
.L_x_1124:
[----:B------:R-:W-:Y:S01]  /*26520*/  IMAD.MOV.U32 R81, RZ, RZ, R25 ;  /* 0x000000ffff517224 */ /* 0x000fe200078e0019 */
[----:B------:R-:W-:Y:S01]  /*26530*/  MOV R3, R48 ;  /* 0x0000003000037202 */ /* 0x000fe20000000f00 */
[----:B------:R-:W-:Y:S01]  /*26540*/  IMAD.MOV.U32 R49, RZ, RZ, RZ ;  /* 0x000000ffff317224 */ /* 0x000fe200078e00ff */
[----:B-1----:R-:W-:-:S02]  /*26550*/  MOV R8, 0x26570 ;  /* 0x0002657000087802 */ /* 0x002fc40000000f00 */
[----:B------:R-:W-:Y:S05]  /*26560*/  CALL.REL.NOINC `($_ZN7cutlass13device_kernelIN5flash19enable_sm80_to_sm89INS1_16FlashAttnBwdSm80INS1_25CollectiveMainloopBwdSm80ILi2ELi2EN4cute5tupleIJNS5_1CILi128EEES8_NS7_ILi64EEEEEENS_10bfloat16_tEfNS_4arch4Sm80ELb0ELb0ELb1ELb0ELb1ELb0ELb0ELb0ELi2ELi4ELi4ELi4ELb0EEENS1_24CollectiveEpilogueBwdGQAISA_fSD_Li256ELb0ELb1EEENS1_19SingleTileSchedulerILb0ELb0ELb0ELi128EEEEEEEEEvNT_6ParamsE$_ZN4cute3eso3ESOILb1ELb0EJNS_10UnderscoreES2_iEEC2ERKS2_S5_RKi) ;  /* 0xfffe08d000007944 */ /* 0x000fea0003c3ffff */
        /* <DEDUP_REMOVED lines=18> */
[----:B------:R-:W-:Y:S02]  /*26690*/  MOV R3, R48 ;  /* 0x0000003000037202 */ /* 0x000fe40000000f00 */
        /* <DEDUP_REMOVED lines=18> */
.L_x_1125:
        /* <DEDUP_REMOVED lines=218> */
.L_x_1126:
[----:B------:R-:W2:Y:S01]  /*27560*/  LDL.64 R2, [R26+0xa0] ;  /* 0x0000a0001a027983 */ /* 0x000ea20000100a00 */
[----:B------:R-:W-:Y:S01]  /*27570*/  ULDC.64 UR4, c[0x0][0x118] ;  /* 0x0000460000047ab9 */ /* 0x000fe20000000a00 */
[----:B-1----:R-:W-:Y:S02]  /*27580*/  MOV R6, R25 ;  /* 0x0000001900067202 */ /* 0x002fe40000000f00 */
[----:B------:R-:W-:Y:S01]  /*27590*/  MOV R8, 0x275c0 ;  /* 0x000275c000087802 */ /* 0x000fe20000000f00 */
[----:B--2---:R-:W5:Y:S04]  /*275a0*/  LD.E.64 R2, [R2.64] ;  /* 0x0000000402027980 */ /* 0x004f68000c101b00 */
[----:B-----5:R-:W-:Y:S05]  /*275b0*/  CALL.REL.NOINC `($_ZN7cutlass13device_kernelIN5flash19enable_sm80_to_sm89INS1_16FlashAttnBwdSm80INS1_25CollectiveMainloopBwdSm80ILi2ELi2EN4cute5tupleIJNS5_1CILi128EEES8_NS7_ILi64EEEEEENS_10bfloat16_tEfNS_4arch4Sm80ELb0ELb0ELb1ELb0ELb1ELb0ELb0ELb0ELi2ELi4ELi4ELi4ELb0EEENS1_24CollectiveEpilogueBwdGQAISA_fSD_Li256ELb0ELb1EEENS1_19SingleTileSchedulerILb0ELb0ELb0ELi128EEEEEEEEEvNT_6ParamsE$_ZN4cute8smem_ptrIPfECI1NS_12iter_adaptorIS1_S2_EEES1_) ;  /* 0xfffe350000007944 */ /* 0x020fea0003c3ffff */
[----:B-1----:R1:W5:Y:S01]  /*275c0*/  LDL.64 R2, [R1+0x758] ;  /* 0x0007580001027983 */ /* 0x0023620000100a00 */
[----:B------:R-:W-:-:S03]  /*275d0*/  MOV R8, 0x275f0 ;  /* 0x000275f000087802 */ /* 0x000fc60000000f00 */
[----:B-1---5:R-:W-:Y:S05]  /*275e0*/  CALL.REL.NOINC `($_ZN7cutlass13device_kernelIN5flash19enable_sm80_to_sm89INS1_16FlashAttnBwdSm80INS1_25CollectiveMainloopBwdSm80ILi2ELi2EN4cute5tupleIJNS5_1CILi128EEES8_NS7_ILi64EEEEEENS_10bfloat16_tEfNS_4arch4Sm80ELb0ELb0ELb1ELb0ELb1ELb0ELb0ELb0ELi2ELi4ELi4ELi4ELb0EEENS1_24CollectiveEpilogueBwdGQAISA_fSD_Li256ELb0ELb1EEENS1_19SingleTileSchedulerILb0ELb0ELb0ELi128EEEEEEEEEvNT_6ParamsE$_ZN4cute3eso3ESOILb1ELb0EJNS_6LayoutINS_5tupleIJNS3_IJNS_1CILi2EEES5_EEEEEENS3_IJNS3_IJNS4_ILi8EEENS4_ILi64EEEEEEEEEEENS_10ViewEngineINS_8smem_ptrIPfEEEEEEC2ERKSC_RKSH_) ;  /* 0xfffe197000007944 */ /* 0x022fea0003c3ffff */
[----:B------:R2:W-:Y:S04]  /*275f0*/  STL.128 [R1+0xa50], RZ ;  /* 0x000a50ff01007387 */ /* 0x0005e80000100c00 */
[----:B------:R2:W5:Y:S01]  /*27600*/  LDL.64 R12, [R26+0xa0] ;  /* 0x0000a0001a0c7983 */ /* 0x0005620000100a00 */
[----:B------:R-:W-:Y:S01]  /*27610*/  IADD3 R7, P0, R41, 0x300, RZ ;  /* 0x0000030029077810 */ /* 0x000fe20007f1e0ff */
[----:B-1----:R-:W-:Y:S01]  /*27620*/  IMAD.MOV.U32 R2, RZ, RZ, R25 ;  /* 0x000000ffff027224 */ /* 0x002fe200078e0019 */
[----:B------:R-:W-:-:S02]  /*27630*/  MOV R3, R46 ;  /* 0x0000002e00037202 */ /* 0x000fc40000000f00 */
[----:B------:R-:W-:Y:S01]  /*27640*/  MOV R10, 0x27670 ;  /* 0x00027670000a7802 */ /* 0x000fe20000000f00 */
[----:B------:R-:W-:-:S03]  /*27650*/  IMAD.X R4, RZ, RZ, R40, P0 ;  /* 0x000000ffff047224 */ /* 0x000fc600000e0628 */
        /* <DEDUP_REMOVED lines=16> */
[----:B------:R-:W-:Y:S01]  /*27760*/  IMAD.MOV.U32 R9, RZ, RZ, R4 ;  /* 0x000000ffff097224 */ /* 0x000fe200078e0004 */
[----:B------:R-:W-:Y:S02]  /*27770*/  MOV R16, R7 ;  /* 0x0000000700107202 */ /* 0x000fe40000000f00 */
[----:B------:R-:W-:Y:S02]  /*27780*/  MOV R6, 0x277a0 ;  /* 0x000277a000067802 */ /* 0x000fe40000000f00 */
[----:B-1---5:R-:W-:Y:S05]  /*27790*/  CALL.REL.NOINC `($_ZN7cutlass13device_kernelIN5flash19enable_sm80_to_sm89INS1_16FlashAttnBwdSm80INS1_25CollectiveMainloopBwdSm80ILi2ELi2EN4cute5tupleIJNS5_1CILi128EEES8_NS7_ILi64EEEEEENS_10bfloat16_tEfNS_4arch4Sm80ELb0ELb0ELb1ELb0ELb1ELb0ELb0ELb0ELi2ELi4ELi4ELi4ELb0EEENS1_24CollectiveEpilogueBwdGQAISA_fSD_Li256ELb0ELb1EEENS1_19SingleTileSchedulerILb0ELb0ELb0ELi128EEEEEEEEEvNT_6ParamsE$_ZN4cute3eso3ESOILb1ELb0EJNS_6LayoutINS_5tupleIJNS_1CILi1EEENS4_ILi4EEEEEENS3_IJNS4_ILi0EEES5_EEEEENS_10ViewEngineIPfEEEEC2ERKSA_RKSD_) ;  /* 0xfffe276000007944 */ /* 0x022fea0003c3ffff */
[----:B-1----:R1:W5:Y:S01]  /*277a0*/  LDL.64 R4, [R1+0x758] ;  /* 0x0007580001047983 */ /* 0x0023620000100a00 */
[----:B------:R-:W-:Y:S02]  /*277b0*/  MOV R9, R3 ;  /* 0x0000000300097202 */ /* 0x000fe40000000f00 */
[----:B------:R-:W-:Y:S02]  /*277c0*/  MOV R6, 0x277e0 ;  /* 0x000277e000067802 */ /* 0x000fe40000000f00 */
[----:B-1---5:R-:W-:Y:S05]  /*277d0*/  CALL.REL.NOINC `($_ZN7cutlass13device_kernelIN5flash19enable_sm80_to_sm89INS1_16FlashAttnBwdSm80INS1_25CollectiveMainloopBwdSm80ILi2ELi2EN4cute5tupleIJNS5_1CILi128EEES8_NS7_ILi64EEEEEENS_10bfloat16_tEfNS_4arch4Sm80ELb0ELb0ELb1ELb0ELb1ELb0ELb0ELb0ELi2ELi4ELi4ELi4ELb0EEENS1_24CollectiveEpilogueBwdGQAISA_fSD_Li256ELb0ELb1EEENS1_19SingleTileSchedulerILb0ELb0ELb0ELi128EEEEEEEEEvNT_6ParamsE$_ZN4cute3eso3ESOILb1ELb0EJNS_6LayoutINS_5tupleIJNS_1CILi1EEENS3_IJNS4_ILi2EEES6_EEEEEENS3_IJNS4_ILi0EEENS3_IJNS4_ILi8EEENS4_ILi64EEEEEEEEEEENS_10ViewEngineINS_8smem_ptrIPfEEEEEEC2ERKSE_RKSJ_) ;  /* 0xfffe26c000007944 */ /* 0x022fea0003c3ffff */
[----:B-1----:R1:W5:Y:S01]  /*277e0*/  LDL.64 R2, [R1+0x758] ;  /* 0x0007580001027983 */ /* 0x0023620000100a00 */
[----:B------:R-:W-:-:S02]  /*277f0*/  MOV R6, R25 ;  /* 0x0000001900067202 */ /* 0x000fc40000000f00 */
[----:B------:R-:W-:Y:S02]  /*27800*/  MOV R8, 0x27820 ;  /* 0x0002782000087802 */ /* 0x000fe40000000f00 */
[----:B-1---5:R-:W-:Y:S05]  /*27810*/  CALL.REL.NOINC `($_ZN7cutlass13device_kernelIN5flash19enable_sm80_to_sm89INS1_16FlashAttnBwdSm80INS1_25CollectiveMainloopBwdSm80ILi2ELi2EN4cute5tupleIJNS5_1CILi128EEES8_NS7_ILi64EEEEEENS_10bfloat16_tEfNS_4arch4Sm80ELb0ELb0ELb1ELb0ELb1ELb0ELb0ELb0ELi2ELi4ELi4ELi4ELb0EEENS1_24CollectiveEpilogueBwdGQAISA_fSD_Li256ELb0ELb1EEENS1_19SingleTileSchedulerILb0ELb0ELb0ELi128EEEEEEEEEvNT_6ParamsE$_ZN4cute8smem_ptrIPfECI1NS_12iter_adaptorIS1_S2_EEES1_) ;  /* 0xfffe32a000007944 */ /* 0x022fea0003c3ffff */
[----:B-1----:R1:W5:Y:S01]  /*27820*/  LDL.64 R2, [R1+0x758] ;  /* 0x0007580001027983 */ /* 0x0023620000100a00 */
[----:B------:R-:W-:-:S03]  /*27830*/  MOV R8, 0x27850 ;  /* 0x0002785000087802 */ /* 0x000fc60000000f00 */
[----:B-1---5:R-:W-:Y:S05]  /*27840*/  CALL.REL.NOINC `($_ZN7cutlass13device_kernelIN5flash19enable_sm80_to_sm89INS1_16FlashAttnBwdSm80INS1_25CollectiveMainloopBwdSm80ILi2ELi2EN4cute5tupleIJNS5_1CILi128EEES8_NS7_ILi64EEEEEENS_10bfloat16_tEfNS_4arch4Sm80ELb0ELb0ELb1ELb0ELb1ELb0ELb0ELb0ELi2ELi4ELi4ELi4ELb0EEENS1_24CollectiveEpilogueBwdGQAISA_fSD_Li256ELb0ELb1EEENS1_19SingleTileSchedulerILb0ELb0ELb0ELi128EEEEEEEEEvNT_6ParamsE$_ZN4cute3eso3ESOILb1ELb0EJNS_6LayoutINS_5tupleIJNS3_IJNS_1CILi2EEES5_EEEEEENS3_IJNS3_IJNS4_ILi8EEENS4_ILi64EEEEEEEEEEENS_10ViewEngineINS_8smem_ptrIPfEEEEEEC2ERKSC_RKSH_) ;  /* 0xfffe171000007944 */ /* 0x022fea0003c3ffff */
[----:B------:R2:W5:Y:S01]  /*27850*/  LDL.64 R10, [R1+0x758] ;  /* 0x00075800010a7983 */ /* 0x0005620000100a00 */
[----:B------:R-:W-:Y:S01]  /*27860*/  IMAD.MOV.U32 R12, RZ, RZ, R4 ;  /* 0x000000ffff0c7224 */ /* 0x000fe200078e0004 */
[----:B------:R-:W-:Y:S02]  /*27870*/  MOV R13, R5 ;  /* 0x00000005000d7202 */ /* 0x000fe40000000f00 */
[----:B-1----:R-:W-:Y:S02]  /*27880*/  MOV R6, 0x278a0 ;  /* 0x000278a000067802 */ /* 0x002fe40000000f00 */
[----:B--2--5:R-:W-:Y:S05]  /*27890*/  CALL.REL.NOINC `($_ZN7cutlass13device_kernelIN5flash19enable_sm80_to_sm89INS1_16FlashAttnBwdSm80INS1_25CollectiveMainloopBwdSm80ILi2ELi2EN4cute5tupleIJNS5_1CILi128EEES8_NS7_ILi64EEEEEENS_10bfloat16_tEfNS_4arch4Sm80ELb0ELb0ELb1ELb0ELb1ELb0ELb0ELb0ELi2ELi4ELi4ELi4ELb0EEENS1_24CollectiveEpilogueBwdGQAISA_fSD_Li256ELb0ELb1EEENS1_19SingleTileSchedulerILb0ELb0ELb0ELi128EEEEEEEEEvNT_6ParamsE$_ZN4cute3eso3ESOILb1ELb0EJNS_6LayoutINS_5tupleIJNS_1CILi4EEEEEENS3_IJNS4_ILi1EEEEEEEENS_10ViewEngineIPfEEEEC2ERKS9_RKSC_) ;  /* 0xfffe26c000007944 */ /* 0x024fea0003c3ffff */
[----:B------:R-:W-:Y:S01]  /*278a0*/  ULDC.64 UR4, c[0x0][0x118] ;  /* 0x0000460000047ab9 */ /* 0x000fe20000000a00 */
[----:B------:R-:W2:Y:S04]  /*278b0*/  LDL.64 R8, [R1+0x758] ;  /* 0x0007580001087983 */ /* 0x000ea80000100a00 */
[----:B------:R-:W2:Y:S04]  /*278c0*/  LD.E R4, [R10.64] ;  /* 0x000000040a047980 */ /* 0x000ea8000c101900 */
[----:B--2---:R2:W-:Y:S04]  /*278d0*/  ST.E [R8.64], R4 ;  /* 0x0000000408007985 */ /* 0x0045e8000c101904 */
[----:B------:R-:W3:Y:S04]  /*278e0*/  LD.E R3, [R10.64+0x20] ;  /* 0x000020040a037980 */ /* 0x000ee8000c101900 */
[----:B---3--:R2:W-:Y:S04]  /*278f0*/  ST.E [R8.64+0x4], R3 ;  /* 0x0000040308007985 */ /* 0x0085e8000c101904 */
[----:B-1----:R-:W3:Y:S04]  /*27900*/  LD.E R2, [R10.64+0x100] ;  /* 0x000100040a027980 */ /* 0x002ee8000c101900 */
[----:B---3--:R2:W-:Y:S04]  /*27910*/  ST.E [R8.64+0x8], R2 ;  /* 0x0000080208007985 */ /* 0x0085e8000c101904 */
[----:B------:R-:W3:Y:S01]  /*27920*/  LD.E R5, [R10.64+0x120] ;  /* 0x000120040a057980 */ /* 0x000ee2000c101900 */
[----:B------:R-:W-:Y:S01]  /*27930*/  IMAD.MOV.U32 R81, RZ, RZ, R25 ;  /* 0x000000ffff517224 */ /* 0x000fe200078e0019 */
[----:B------:R-:W-:Y:S01]  /*27940*/  MOV R52, R50 ;  /* 0x0000003200347202 */ /* 0x000fe20000000f00 */
[----:B------:R-:W-:Y:S01]  /*27950*/  IMAD.MOV.U32 R53, RZ, RZ, R51 ;  /* 0x000000ffff357224 */ /* 0x000fe200078e0033 */
[----:B------:R-:W-:Y:S01]  /*27960*/  MOV R6, 0x27990 ;  /* 0x0002799000067802 */ /* 0x000fe20000000f00 */
[----:B---3--:R2:W-:Y:S04]  /*27970*/  ST.E [R8.64+0xc], R5 ;  /* 0x00000c0508007985 */ /* 0x0085e8000c101904 */
[----:B--2---:R-:W-:Y:S05]  /*27980*/  CALL.REL.NOINC `($_ZN7cutlass13device_kernelIN5flash19enable_sm80_to_sm89INS1_16FlashAttnBwdSm80INS1_25CollectiveMainloopBwdSm80ILi2ELi2EN4cute5tupleIJNS5_1CILi128EEES8_NS7_ILi64EEEEEENS_10bfloat16_tEfNS_4arch4Sm80ELb0ELb0ELb1ELb0ELb1ELb0ELb0ELb0ELi2ELi4ELi4ELi4ELb0EEENS1_24CollectiveEpilogueBwdGQAISA_fSD_Li256ELb0ELb1EEENS1_19SingleTileSchedulerILb0ELb0ELb0ELi128EEEEEEEEEvNT_6ParamsE$_ZN4cute3eso3ESOILb1ELb0EJNS_6LayoutINS_5tupleIJNS3_IJNS_1CILi2EEES5_EEENS3_IJS5_NS4_ILi8EEEEEEEEENS3_IJNS3_IJS5_NS4_ILi4EEEEEENS3_IJNS4_ILi1EEES7_EEEEEEEENS_10ViewEngineIPfEEEEC2ERKSF_RKSI_) ;  /* 0xfffe172000007944 */ /* 0x004fea0003c3ffff */
[----:B------:R2:W5:Y:S01]  /*27990*/  LDL.64 R12, [R1+0x758] ;  /* 0x00075800010c7983 */ /* 0x0005620000100a00 */
[----:B------:R-:W-:-:S03]  /*279a0*/  MOV R10, RZ ;  /* 0x000000ff000a7202 */ /* 0x000fc60000000f00 */
.L_x_1129:
[----:B-1----:R-:W-:-:S04]  /*279b0*/  MOV R2, 0x279d0 ;  /* 0x000279d000027802 */ /* 0x002fc80000000f00 */
[----:B-12--5:R-:W-:Y:S05]  /*279c0*/  CALL.REL.NOINC `($_ZN7cutlass13device_kernelIN5flash19enable_sm80_to_sm89INS1_16FlashAttnBwdSm80INS1_25CollectiveMainloopBwdSm80ILi2ELi2EN4cute5tupleIJNS5_1CILi128EEES8_NS7_ILi64EEEEEENS_10bfloat16_tEfNS_4arch4Sm80ELb0ELb0ELb1ELb0ELb1ELb0ELb0ELb0ELi2ELi4ELi4ELi4ELb0EEENS1_24CollectiveEpilogueBwdGQAISA_fSD_Li256ELb0ELb1EEENS1_19SingleTileSchedulerILb0ELb0ELb0ELi128EEEEEEEEEvNT_6ParamsE$_ZZZN5flash25CollectiveMainloopBwdSm80ILi2ELi2EN4cute5tupleIJNS1_1CILi128EEES4_NS3_ILi64EEEEEEN7cutlass10bfloat16_tEfNS7_4arch4Sm80ELb0ELb0ELb1ELb0ELb1ELb0ELb0ELb0ELi2ELi4ELi4ELi4ELb0EE3mmaINS_16FlashAttnBwdSm80ISB_NS_24CollectiveEpilogueBwdGQAIS6_fSA_Li256ELb0ELb1EEENS_19SingleTileSchedulerILb0ELb0ELb0ELi128EEEE13SharedStorageENS1_6TensorINS1_11ArrayEngineIfLm32EEENS1_6LayoutINS2_IJNS2_IJNS3_ILi2EEESO_EEESO_NS3_ILi4EEEEEENS2_IJNS2_IJNS3_ILi1EEESO_EEESQ_NS3_ILi8EEEEEEEEEEEEbRKNSB_6ParamsERT0_S12_iNS2_IJiiiEEERT_ENKUliT_E_clIZSC_ISJ_SX_EbS10_S12_S12_iS13_S15_EUlRS16_iE_EEDaiS16_ENKUlvE1_clEv) ;  /* 0x0003d3e000007944 */ /* 0x026fea0003c00000 */
[----:B------:R1:W-:Y:S01]  /*279d0*/  STL [R1+0x770], RZ ;  /* 0x000770ff01007387 */ /* 0x0003e20000100800 */
[----:B------:R-:W-:-:S03]  /*279e0*/  MOV R5, RZ ;  /* 0x000000ff00057202 */ /* 0x000fc60000000f00 */
.L_x_1128:
[----:B------:R-:W-:Y:S01]  /*279f0*/  IMAD.MOV.U32 R3, RZ, RZ, R25 ;  /* 0x000000ffff037224 */ /* 0x000fe200078e0019 */
[----:B-1----:R-:W-:-:S02]  /*27a00*/  MOV R2, R24 ;  /* 0x0000001800027202 */ /* 0x002fc40000000f00 */
[----:B------:R-:W-:Y:S02]  /*27a10*/  MOV R8, 0x27a30 ;  /* 0x00027a3000087802 */ /* 0x000fe40000000f00 */
[----:B-1---5:R-:W-:Y:S05]  /*27a20*/  CALL.REL.NOINC `($_ZN7cutlass13device_kernelIN5flash19enable_sm80_to_sm89INS1_16FlashAttnBwdSm80INS1_25CollectiveMainloopBwdSm80ILi2ELi2EN4cute5tupleIJNS5_1CILi128EEES8_NS7_ILi64EEEEEENS_10bfloat16_tEfNS_4arch4Sm80ELb0ELb0ELb1ELb0ELb1ELb0ELb0ELb0ELi2ELi4ELi4ELi4ELb0EEENS1_24CollectiveEpilogueBwdGQAISA_fSD_Li256ELb0ELb1EEENS1_19SingleTileSchedulerILb0ELb0ELb0ELi128EEEEEEEEEvNT_6ParamsE$_ZN4cute3eso3ESOILb0ELb0EJiiEEC2ERKiS4_) ;  /* 0xfffde9e000007944 */ /* 0x022fea0003c3ffff */
        /* <DEDUP_REMOVED lines=41> */
[----:B------:R-:W-:Y:S05]  /*27cc0*/  CALL.REL.NOINC `($_ZN7cutlass13device_kernelIN5flash19enable_sm80_to_sm89INS1_16FlashAttnBwdSm80INS1_25CollectiveMainloopBwdSm80ILi2ELi2EN4cute5tupleIJNS5_1CILi128EEES8_NS7_ILi64EEEEEENS_10bfloat16_tEfNS_4arch4Sm80ELb0ELb0ELb1ELb0ELb1ELb0ELb0ELb0ELi2ELi4ELi4ELi4ELb0EEENS1_24CollectiveEpilogueBwdGQAISA_fSD_Li256ELb0ELb1EEENS1_19SingleTileSchedulerILb0ELb0ELb0ELi128EEEEEEEEEvNT_6ParamsE$_ZN4cute3eso3ESOILb0ELb0EJiiEEC2ERKiS4_) ;  /* 0xfffde74000007944 */ /* 0x000fea0003c3ffff */
        /* <DEDUP_REMOVED lines=19> */
[----:B-1----:R-:W-:Y:S05]  /*27e00*/  CALL.REL.NOINC `($_ZN7cutlass13device_kernelIN5flash19enable_sm80_to_sm89INS1_16FlashAttnBwdSm80INS1_25CollectiveMainloopBwdSm80ILi2ELi2EN4cute5tupleIJNS5_1CILi128EEES8_NS7_ILi64EEEEEENS_10bfloat16_tEfNS_4arch4Sm80ELb0ELb0ELb1ELb0ELb1ELb0ELb0ELb0ELi2ELi4ELi4ELi4ELb0EEENS1_24CollectiveEpilogueBwdGQAISA_fSD_Li256ELb0ELb1EEENS1_19SingleTileSchedulerILb0ELb0ELb0ELi128EEEEEEEEEvNT_6ParamsE$_ZN4cute3eso3ESOILb0ELb0EJiiEEC2ERKiS4_) ;  /* 0xfffde60000007944 */ /* 0x002fea0003c3ffff */
        /* <DEDUP_REMOVED lines=13> */
[----:B-----5:R-:W-:Y:S05]  /*27ee0*/  CALL.REL.NOINC `($_ZN7cutlass13device_kernelIN5flash19enable_sm80_to_sm89INS1_16FlashAttnBwdSm80INS1_25CollectiveMainloopBwdSm80ILi2ELi2EN4cute5tupleIJNS5_1CILi128EEES8_NS7_ILi64EEEEEENS_10bfloat16_tEfNS_4arch4Sm80ELb0ELb0ELb1ELb0ELb1ELb0ELb0ELb0ELi2ELi4ELi4ELi4ELb0EEENS1_24CollectiveEpilogueBwdGQAISA_fSD_Li256ELb0ELb1EEENS1_19SingleTileSchedulerILb0ELb0ELb0ELi128EEEEEEEEEvNT_6ParamsE$_ZN4cute3eso3ESOILb0ELb0EJiiEEC2ERKiS4_) ;  /* 0xfffde52000007944 */ /* 0x020fea0003c3ffff */
        /* <DEDUP_REMOVED lines=50> */
[----:B--2---:R-:W-:Y:S05]  /*28210*/  CALL.REL.NOINC `($_ZN7cutlass13device_kernelIN5flash19enable_sm80_to_sm89INS1_16FlashAttnBwdSm80INS1_25CollectiveMainloopBwdSm80ILi2ELi2EN4cute5tupleIJNS5_1CILi128EEES8_NS7_ILi64EEEEEENS_10bfloat16_tEfNS_4arch4Sm80ELb0ELb0ELb1ELb0ELb1ELb0ELb0ELb0ELi2ELi4ELi4ELi4ELb0EEENS1_24CollectiveEpilogueBwdGQAISA_fSD_Li256ELb0ELb1EEENS1_19SingleTileSchedulerILb0ELb0ELb0ELi128EEEEEEEEEvNT_6ParamsE$_ZN4cute3eso3ESOILb1ELb0EJNS_6LayoutINS_5tupleIJNS3_IJNS_1CILi1EEENS4_ILi2EEEEEES6_NS4_ILi8EEEEEENS3_IJNS3_IJS5_S5_EEES6_NS4_ILi4EEEEEEEENS_10ViewEngineIPKN7cutlass5ArrayIfLi2ELb1EEEEEEEC2ERKSD_RKSK_) ;  /* 0xfffe09d000007944 */ /* 0x004fea0003c3ffff */
[----:B------:R2:W5:Y:S01]  /*28220*/  LDL.64 R10, [R14] ;  /* 0x000000000e0a7983 */ /* 0x0005620000100a00 */
[----:B-1----:R-:W-:Y:S01]  /*28230*/  IMAD.MOV.U32 R8, RZ, RZ, R4 ;  /* 0x000000ffff087224 */ /* 0x002fe200078e0004 */
[----:B------:R-:W-:-:S02]  /*28240*/  MOV R5, R3 ;  /* 0x0000000300057202 */ /* 0x000fc40000000f00 */
[----:B------:R-:W-:Y:S02]  /*28250*/  MOV R6, 0x28270 ;  /* 0x0002827000067802 */ /* 0x000fe40000000f00 */
[----:B--2--5:R-:W-:Y:S05]  /*28260*/  CALL.REL.NOINC `($_ZN7cutlass13device_kernelIN5flash19enable_sm80_to_sm89INS1_16FlashAttnBwdSm80INS1_25CollectiveMainloopBwdSm80ILi2ELi2EN4cute5tupleIJNS5_1CILi128EEES8_NS7_ILi64EEEEEENS_10bfloat16_tEfNS_4arch4Sm80ELb0ELb0ELb1ELb0ELb1ELb0ELb0ELb0ELi2ELi4ELi4ELi4ELb0EEENS1_24CollectiveEpilogueBwdGQAISA_fSD_Li256ELb0ELb1EEENS1_19SingleTileSchedulerILb0ELb0ELb0ELi128EEEEEEEEEvNT_6ParamsE$_ZN4cute3eso3ESOILb1ELb0EJNS_6LayoutINS_5tupleIJNS3_IJNS_1CILi1EEENS4_ILi2EEEEEES6_NS4_ILi8EEEEEENS3_IJNS3_IJS5_S5_EEES6_NS4_ILi4EEEEEEEENS_10ViewEngineIPN7cutlass5ArrayINSF_10bfloat16_tELi2ELb0EEEEEEEC2ERKSD_RKSK_) ;  /* 0xfffe09e000007944 */ /* 0x024fea0003c3ffff */
        /* <DEDUP_REMOVED lines=133> */
[----:B---3--:R-:W-:Y:S05]  /*28ac0*/  CALL.REL.NOINC `($_ZN7cutlass13device_kernelIN5flash19enable_sm80_to_sm89INS1_16FlashAttnBwdSm80INS1_25CollectiveMainloopBwdSm80ILi2ELi2EN4cute5tupleIJNS5_1CILi128EEES8_NS7_ILi64EEEEEENS_10bfloat16_tEfNS_4arch4Sm80ELb0ELb0ELb1ELb0ELb1ELb0ELb0ELb0ELi2ELi4ELi4ELi4ELb0EEENS1_24CollectiveEpilogueBwdGQAISA_fSD_Li256ELb0ELb1EEENS1_19SingleTileSchedulerILb0ELb0ELb0ELi128EEEEEEEEEvNT_6ParamsE$_ZN4cute3eso3ESOILb1ELb0EJNS_6LayoutINS_5tupleIJNS3_IJNS_1CILi1EEENS3_IJNS4_ILi4EEENS4_ILi2EEEEEEEEES7_S6_EEENS3_IJNS3_IJNS4_ILi0EEENS3_IJS5_NS4_ILi8EEEEEEEEES6_NS4_ILi16EEEEEEEENS_10ViewEngineIPN7cutlass10bfloat16_tEEEEEC2ERKSH_RKSM_) ;  /* 0xfffe008000007944 */ /* 0x008fea0003c3ffff */
[----:B------:R2:W5:Y:S04]  /*28ad0*/  LDL.64 R60, [R26+0xb8] ;  /* 0x0000b8001a3c7983 */ /* 0x0005680000100a00 */
[----:B-1----:R2:W5:Y:S01]  /*28ae0*/  LDL.64 R2, [R14] ;  /* 0x000000000e027983 */ /* 0x0025620000100a00 */
[----:B------:R-:W-:-:S03]  /*28af0*/  MOV R6, 0x28b10 ;  /* 0x00028b1000067802 */ /* 0x000fc60000000f00 */
[----:B--2--5:R-:W-:Y:S05]  /*28b00*/  CALL.REL.NOINC `($_ZN7cutlass13device_kernelIN5flash19enable_sm80_to_sm89INS1_16FlashAttnBwdSm80INS1_25CollectiveMainloopBwdSm80ILi2ELi2EN4cute5tupleIJNS5_1CILi128EEES8_NS7_ILi64EEEEEENS_10bfloat16_tEfNS_4arch4Sm80ELb0ELb0ELb1ELb0ELb1ELb0ELb0ELb0ELi2ELi4ELi4ELi4ELb0EEENS1_24CollectiveEpilogueBwdGQAISA_fSD_Li256ELb0ELb1EEENS1_19SingleTileSchedulerILb0ELb0ELb0ELi128EEEEEEEEEvNT_6ParamsE$_ZN4cute3eso3ESOILb1ELb0EJNS_6LayoutINS_5tupleIJNS3_IJNS_1CILi1EEENS3_IJNS4_ILi2EEES6_EEEEEES6_NS4_ILi4EEEEEENS3_IJNS3_IJNS4_ILi0EEENS3_IJS5_S9_EEEEEES6_NS4_ILi8EEEEEEEENS_10ViewEngineIPjEEEEC2ERKSG_RKSJ_) ;  /* 0xfffdfff000007944 */ /* 0x024fea0003c3ffff */
[----:B------:R-:W-:Y:S01]  /*28b10*/  ULDC.64 UR4, c[0x0][0x118] ;  /* 0x0000460000047ab9 */ /* 0x000fe20000000a00 */
[----:B------:R2:W5:Y:S04]  /*28b20*/  LDL.64 R52, [R14] ;  /* 0x000000000e347983 */ /* 0x0005680000100a00 */
[----:B-1----:R-:W3:Y:S04]  /*28b30*/  LD.E R4, [R60.64] ;  /* 0x000000043c047980 */ /* 0x002ee8000c101900 */
[----:B------:R-:W4:Y:S01]  /*28b40*/  LD.E R2, [R60.64+0x4] ;  /* 0x000004043c027980 */ /* 0x000f22000c101900 */
[----:B------:R-:W-:-:S03]  /*28b50*/  MOV R8, 0x28b90 ;  /* 0x00028b9000087802 */ /* 0x000fc60000000f00 */
[----:B---3--:R2:W-:Y:S04]  /*28b60*/  STL [R1+0x794], R4 ;  /* 0x0007940401007387 */ /* 0x0085e80000100800 */
[----:B----4-:R2:W-:Y:S02]  /*28b70*/  STL [R1+0x798], R2 ;  /* 0x0007980201007387 */ /* 0x0105e40000100800 */
[----:B--2--5:R-:W-:Y:S05]  /*28b80*/  CALL.REL.NOINC `($_ZN7cutlass13device_kernelIN5flash19enable_sm80_to_sm89INS1_16FlashAttnBwdSm80INS1_25CollectiveMainloopBwdSm80ILi2ELi2EN4cute5tupleIJNS5_1CILi128EEES8_NS7_ILi64EEEEEENS_10bfloat16_tEfNS_4arch4Sm80ELb0ELb0ELb1ELb0ELb1ELb0ELb0ELb0ELi2ELi4ELi4ELi4ELb0EEENS1_24CollectiveEpilogueBwdGQAISA_fSD_Li256ELb0ELb1EEENS1_19SingleTileSchedulerILb0ELb0ELb0ELi128EEEEEEEEEvNT_6ParamsE$_ZZN4cute6upcastILi2ENS_5tupleIJNS1_IJNS_1CILi1EEENS1_IJNS2_ILi2EEES4_S4_EEEEEES4_NS1_IJS4_S4_EEEEEENS1_IJNS1_IJNS2_ILi0EEENS1_IJS3_NS2_ILi512EEEiEEEEEENS2_ILi4096EEENS1_IJiNS2_ILi8192EEEEEEEEEEEDaRKT0_RKT1_ENKUlRKT_RKT0_E_clIS6_SC_EEDaSP_SS_) ;  /* 0xfffe58f000007944 */ /* 0x024fea0003c3ffff */
[----:B------:R2:W5:Y:S01]  /*28b90*/  LDL R3, [R1+0x798] ;  /* 0x0007980001037983 */ /* 0x0005620000100800 */
[----:B------:R-:W-:-:S03]  /*28ba0*/  MOV R10, 0x28bc0 ;  /* 0x00028bc0000a7802 */ /* 0x000fc60000000f00 */
[----:B-12--5:R-:W-:Y:S05]  /*28bb0*/  CALL.REL.NOINC `($_ZN7cutlass13device_kernelIN5flash19enable_sm80_to_sm89INS1_16FlashAttnBwdSm80INS1_25CollectiveMainloopBwdSm80ILi2ELi2EN4cute5tupleIJNS5_1CILi128EEES8_NS7_ILi64EEEEEENS_10bfloat16_tEfNS_4arch4Sm80ELb0ELb0ELb1ELb0ELb1ELb0ELb0ELb0ELi2ELi4ELi4ELi4ELb0EEENS1_24CollectiveEpilogueBwdGQAISA_fSD_Li256ELb0ELb1EEENS1_19SingleTileSchedulerILb0ELb0ELb0ELi128EEEEEEEEEvNT_6ParamsE$_ZZN4cute6upcastILi2ENS_5tupleIJNS1_IJNS_1CILi1EEENS1_IJNS2_ILi2EEES4_S4_EEEEEES4_NS1_IJS4_S4_EEEEEENS1_IJNS1_IJNS2_ILi0EEENS1_IJS3_NS2_ILi512EEEiEEEEEENS2_ILi4096EEENS1_IJiNS2_ILi8192EEEEEEEEEEEDaRKT0_RKT1_ENKUlRKT_RKT0_E_clIS7_SF_EEDaSP_SS_) ;  /* 0xfffe59b000007944 */ /* 0x026fea0003c3ffff */
[----:B-----5:R2:W-:Y:S01]  /*28bc0*/  STL [R1+0x750], R2 ;  /* 0x0007500201007387 */ /* 0x0205e20000100800 */
[----:B------:R-:W-:-:S03]  /*28bd0*/  MOV R4, 0x28bf0 ;  /* 0x00028bf000047802 */ /* 0x000fc60000000f00 */
[----:B-12---:R-:W-:Y:S05]  /*28be0*/  CALL.REL.NOINC `($_ZN7cutlass13device_kernelIN5flash19enable_sm80_to_sm89INS1_16FlashAttnBwdSm80INS1_25CollectiveMainloopBwdSm80ILi2ELi2EN4cute5tupleIJNS5_1CILi128EEES8_NS7_ILi64EEEEEENS_10bfloat16_tEfNS_4arch4Sm80ELb0ELb0ELb1ELb0ELb1ELb0ELb0ELb0ELi2ELi4ELi4ELi4ELb0EEENS1_24CollectiveEpilogueBwdGQAISA_fSD_Li256ELb0ELb1EEENS1_19SingleTileSchedulerILb0ELb0ELb0ELi128EEEEEEEEEvNT_6ParamsE$_ZN4cute3eso3ESOILb0ELb0EJNS_5tupleIJNS_1CILi0EEENS2_IJNS3_ILi1EEENS3_ILi256EEEiEEEEEENS3_ILi2048EEENS2_IJiNS3_ILi4096EEEEEEEEC2ERKS8_RKS9_RKSB_) ;  /* 0xfffdca0000007944 */ /* 0x006fea0003c3ffff */
[----:B------:R2:W5:Y:S04]  /*28bf0*/  LDL R5, [R14] ;  /* 0x000000000e057983 */ /* 0x0005680000100800 */
[----:B-1----:R2:W5:Y:S01]  /*28c00*/  LDL R3, [R14+0x4] ;  /* 0x000004000e037983 */ /* 0x0025620000100800 */
[----:B------:R-:W-:-:S03]  /*28c10*/  MOV R4, 0x28c30 ;  /* 0x00028c3000047802 */ /* 0x000fc60000000f00 */
[----:B--2--5:R-:W-:Y:S05]  /*28c20*/  CALL.REL.NOINC `($_ZN7cutlass13device_kernelIN5flash19enable_sm80_to_sm89INS1_16FlashAttnBwdSm80INS1_25CollectiveMainloopBwdSm80ILi2ELi2EN4cute5tupleIJNS5_1CILi128EEES8_NS7_ILi64EEEEEENS_10bfloat16_tEfNS_4arch4Sm80ELb0ELb0ELb1ELb0ELb1ELb0ELb0ELb0ELi2ELi4ELi4ELi4ELb0EEENS1_24CollectiveEpilogueBwdGQAISA_fSD_Li256ELb0ELb1EEENS1_19SingleTileSchedulerILb0ELb0ELb0ELi128EEEEEEEEEvNT_6ParamsE$_ZN4cute5tupleIJNS0_IJNS0_IJNS_1CILi1EEENS0_IJS2_NS1_ILi2EEES3_EEEEEES3_NS0_IJS3_S3_EEEEEENS0_IJNS0_IJNS1_ILi0EEENS0_IJS2_NS1_ILi256EEEiEEEEEENS1_ILi2048EEENS0_IJiNS1_ILi4096EEEEEEEEEEEC2ERKS7_RKSF_) ;  /* 0xfffe145000007944 */ /* 0x024fea0003c3ffff */
[----:B------:R1:W5:Y:S04]  /*28c30*/  LDL R5, [R14] ;  /* 0x000000000e057983 */ /* 0x0003680000100800 */
[----:B------:R1:W5:Y:S01]  /*28c40*/  LDL R4, [R14+0x4] ;  /* 0x000004000e047983 */ /* 0x0003620000100800 */
[----:B------:R-:W-:-:S03]  /*28c50*/  MOV R6, 0x28c70 ;  /* 0x00028c7000067802 */ /* 0x000fc60000000f00 */
[----:B-1---5:R-:W-:Y:S05]  /*28c60*/  CALL.REL.NOINC `($_ZN7cutlass13device_kernelIN5flash19enable_sm80_to_sm89INS1_16FlashAttnBwdSm80INS1_25CollectiveMainloopBwdSm80ILi2ELi2EN4cute5tupleIJNS5_1CILi128EEES8_NS7_ILi64EEEEEENS_10bfloat16_tEfNS_4arch4Sm80ELb0ELb0ELb1ELb0ELb1ELb0ELb0ELb0ELi2ELi4ELi4ELi4ELb0EEENS1_24CollectiveEpilogueBwdGQAISA_fSD_Li256ELb0ELb1EEENS1_19SingleTileSchedulerILb0ELb0ELb0ELi128EEEEEEEEEvNT_6ParamsE$_ZZN4cute7flattenINS_5tupleIJNS1_IJNS_1CILi0EEENS1_IJNS2_ILi1EEENS2_ILi512EEEiEEEEEENS2_ILi4096EEENS1_IJiNS2_ILi8192EEEEEEEEEEEDaRKT_ENKUlRKT_E_clIS7_EEDaSH_) ;  /* 0xfffe5c4000007944 */ /* 0x022fea0003c3ffff */
[----:B------:R2:W5:Y:S01]  /*28c70*/  LDL R3, [R1+0x798] ;  /* 0x0007980001037983 */ /* 0x0005620000100800 */
[----:B------:R-:W-:-:S03]  /*28c80*/  MOV R2, 0x28ca0 ;  /* 0x00028ca000027802 */ /* 0x000fc60000000f00 */
[----:B-12--5:R-:W-:Y:S05]  /*28c90*/  CALL.REL.NOINC `($_ZN7cutlass13device_kernelIN5flash19enable_sm80_to_sm89INS1_16FlashAttnBwdSm80INS1_25CollectiveMainloopBwdSm80ILi2ELi2EN4cute5tupleIJNS5_1CILi128EEES8_NS7_ILi64EEEEEENS_10bfloat16_tEfNS_4arch4Sm80ELb0ELb0ELb1ELb0ELb1ELb0ELb0ELb0ELi2ELi4ELi4ELi4ELb0EEENS1_24CollectiveEpilogueBwdGQAISA_fSD_Li256ELb0ELb1EEENS1_19SingleTileSchedulerILb0ELb0ELb0ELi128EEEEEEEEEvNT_6ParamsE$_ZZN4cute7flattenINS_5tupleIJNS1_IJNS_1CILi0EEENS1_IJNS2_ILi1EEENS2_ILi512EEEiEEEEEENS2_ILi4096EEENS1_IJiNS2_ILi8192EEEEEEEEEEEDaRKT_ENKUlRKT_E_clISA_EEDaSH_) ;  /* 0xfffe5cb000007944 */ /* 0x026fea0003c3ffff */
[----:B------:R1:W-:Y:S01]  /*28ca0*/  STL [R14], R3 ;  /* 0x000000030e007387 */ /* 0x0003e20000100800 */
[----:B------:R-:W-:-:S03]  /*28cb0*/  MOV R6, 0x28cd0 ;  /* 0x00028cd000067802 */ /* 0x000fc60000000f00 */
[----:B-1----:R-:W-:Y:S05]  /*28cc0*/  CALL.REL.NOINC `($_ZN7cutlass13device_kernelIN5flash19enable_sm80_to_sm89INS1_16FlashAttnBwdSm80INS1_25CollectiveMainloopBwdSm80ILi2ELi2EN4cute5tupleIJNS5_1CILi128EEES8_NS7_ILi64EEEEEENS_10bfloat16_tEfNS_4arch4Sm80ELb0ELb0ELb1ELb0ELb1ELb0ELb0ELb0ELi2ELi4ELi4ELi4ELb0EEENS1_24CollectiveEpilogueBwdGQAISA_fSD_Li256ELb0ELb1EEENS1_19SingleTileSchedulerILb0ELb0ELb0ELi128EEEEEEEEEvNT_6ParamsE$_ZZN4cute12filter_tupleINS_5tupleIJNS1_IJNS_1CILi0EEENS1_IJNS2_ILi1EEENS2_ILi512EEEiEEEEEENS2_ILi4096EEENS1_IJiNS2_ILi8192EEEEEEEEEZNS_7flattenISB_EEDaRKT_EUlRKT_E_EEDaSF_OT0_ENKUlDpSI_E_clIJNS1_IJS3_S4_S5_iEEENS1_IJS8_EEESA_EEEDaSM_) ;  /* 0xfffe1f7000007944 */ /* 0x002fea0003c3ffff */
[----:B------:R-:W-:Y:S02]  /*28cd0*/  ULDC.64 UR4, c[0x0][0x118] ;  /* 0x0000460000047ab9 */ /* 0x000fe40000000a00 */
[----:B------:R1:W5:Y:S01]  /*28ce0*/  LD.E.64 R2, [R60.64+0x8] ;  /* 0x000008043c027980 */ /* 0x000362000c101b00 */
[----:B------:R-:W-:-:S02]  /*28cf0*/  MOV R9, R58 ;  /* 0x0000003a00097202 */ /* 0x000fc40000000f00 */
[----:B------:R-:W-:Y:S02]  /*28d00*/  MOV R8, 0x28d20 ;  /* 0x00028d2000087802 */ /* 0x000fe40000000f00 */
[----:B-1---5:R-:W-:Y:S05]  /*28d10*/  CALL.REL.NOINC `($_ZN7cutlass13device_kernelIN5flash19enable_sm80_to_sm89INS1_16FlashAttnBwdSm80INS1_25CollectiveMainloopBwdSm80ILi2ELi2EN4cute5tupleIJNS5_1CILi128EEES8_NS7_ILi64EEEEEENS_10bfloat16_tEfNS_4arch4Sm80ELb0ELb0ELb1ELb0ELb1ELb0ELb0ELb0ELi2ELi4ELi4ELi4ELb0EEENS1_24CollectiveEpilogueBwdGQAISA_fSD_Li256ELb0ELb1EEENS1_19SingleTileSchedulerILb0ELb0ELb0ELi128EEEEEEEEEvNT_6ParamsE$_ZN4cute8smem_ptrIPN7cutlass10bfloat16_tEECI1NS_12iter_adaptorIS3_S4_EEES3_) ;  /* 0xfffe1d2000007944 */ /* 0x022fea0003c3ffff */
[----:B-1----:R1:W5:Y:S01]  /*28d20*/  LDL.64 R2, [R14] ;  /* 0x000000000e027983 */ /* 0x0023620000100a00 */
[----:B------:R-:W-:-:S03]  /*28d30*/  MOV R8, 0x28d50 ;  /* 0x00028d5000087802 */ /* 0x000fc60000000f00 */
[----:B-1---5:R-:W-:Y:S05]  /*28d40*/  CALL.REL.NOINC `($_ZN7cutlass13device_kernelIN5flash19enable_sm80_to_sm89INS1_16FlashAttnBwdSm80INS1_25CollectiveMainloopBwdSm80ILi2ELi2EN4cute5tupleIJNS5_1CILi128EEES8_NS7_ILi64EEEEEENS_10bfloat16_tEfNS_4arch4Sm80ELb0ELb0ELb1ELb0ELb1ELb0ELb0ELb0ELi2ELi4ELi4ELi4ELb0EEENS1_24CollectiveEpilogueBwdGQAISA_fSD_Li256ELb0ELb1EEENS1_19SingleTileSchedulerILb0ELb0ELb0ELi128EEEEEEEEEvNT_6ParamsE$_ZN4cute8smem_ptrIPjECI1NS_12iter_adaptorIS1_S2_EEES1_) ;  /* 0xfffe1db000007944 */ /* 0x022fea0003c3ffff */
[----:B------:R-:W2:Y:S01]  /*28d50*/  LDL.64 R8, [R14] ;  /* 0x000000000e087983 */ /* 0x000ea20000100a00 */
[----:B-1----:R-:W-:Y:S01]  /*28d60*/  MOV R3, R4 ;  /* 0x0000000400037202 */ /* 0x002fe20000000f00 */
[----:B------:R-:W-:Y:S01]  /*28d70*/  IMAD.MOV.U32 R2, RZ, RZ, R5 ;  /* 0x000000ffff027224 */ /* 0x000fe200078e0005 */
[----:B------:R-:W-:Y:S01]  /*28d80*/  MOV R4, 0x28db0 ;  /* 0x00028db000047802 */ /* 0x000fe20000000f00 */
[----:B--2---:R1:W-:Y:S04]  /*28d90*/  STL.64 [R1+0x750], R8 ;  /* 0x0007500801007387 */ /* 0x0043e80000100a00 */
[----:B-1----:R-:W-:Y:S05]  /*28da0*/  CALL.REL.NOINC `($_ZN7cutlass13device_kernelIN5flash19enable_sm80_to_sm89INS1_16FlashAttnBwdSm80INS1_25CollectiveMainloopBwdSm80ILi2ELi2EN4cute5tupleIJNS5_1CILi128EEES8_NS7_ILi64EEEEEENS_10bfloat16_tEfNS_4arch4Sm80ELb0ELb0ELb1ELb0ELb1ELb0ELb0ELb0ELi2ELi4ELi4ELi4ELb0EEENS1_24CollectiveEpilogueBwdGQAISA_fSD_Li256ELb0ELb1EEENS1_19SingleTileSchedulerILb0ELb0ELb0ELi128EEEEEEEEEvNT_6ParamsE$_ZN4cute3eso3ESOILb0ELb0EJNS_6LayoutINS_5tupleIJNS3_IJNS_1CILi1EEENS3_IJS5_NS4_ILi2EEES6_EEEEEES6_NS3_IJS6_S6_EEEEEENS3_IJNS3_IJNS4_ILi0EEENS3_IJS5_NS4_ILi256EEEiEEEEEENS4_ILi2048EEENS3_IJiNS4_ILi4096EEEEEEEEEEENS_10ViewEngineINS_8smem_ptrIPjEEEEEEC2ERKSJ_RKSO_) ;  /* 0xfffdcc0000007944 */ /* 0x002fea0003c3ffff */
        /* <DEDUP_REMOVED lines=46> */
[----:B----4-:R4:W-:Y:S04]  /*29090*/  ST.E [R10.64+0x4400], R5 ;  /* 0x004400050a007985 */ /* 0x0109e8000c101904 */
[----:B-----5:R-:W5:Y:S04]  /*290a0*/  LD.E R3, [R52.64+0x48] ;  /* 0x0000480434037980 */ /* 0x020f68000c101900 */
[----:B-----5:R5:W-:Y:S04]  /*290b0*/  ST.E [R54.64+0x6000], R3 ;  /* 0x0060000336007985 */ /* 0x020be8000c101904 */
        /* <DEDUP_REMOVED lines=16> */
[----:B-----5:R-:W3:Y:S04]  /*291c0*/  LD.E R3, [R52.64+0x6c] ;  /* 0x00006c0434037980 */ /* 0x020ee8000c101900 */
        /* <DEDUP_REMOVED lines=158> */
[----:B---3--:R-:W-:Y:S05]  /*29bb0*/  CALL.REL.NOINC `($_ZN7cutlass13device_kernelIN5flash19enable_sm80_to_sm89INS1_16FlashAttnBwdSm80INS1_25CollectiveMainloopBwdSm80ILi2ELi2EN4cute5tupleIJNS5_1CILi128EEES8_NS7_ILi64EEEEEENS_10bfloat16_tEfNS_4arch4Sm80ELb0ELb0ELb1ELb0ELb1ELb0ELb0ELb0ELi2ELi4ELi4ELi4ELb0EEENS1_24CollectiveEpilogueBwdGQAISA_fSD_Li256ELb0ELb1EEENS1_19SingleTileSchedulerILb0ELb0ELb0ELi128EEEEEEEEEvNT_6ParamsE$_ZN4cute3eso3ESOILb1ELb0EJNS_6LayoutINS_5tupleIJNS3_IJNS_1CILi1EEENS3_IJNS4_ILi4EEENS4_ILi2EEEEEEEEES7_S6_EEENS3_IJNS3_IJNS4_ILi0EEENS3_IJS5_NS4_ILi8EEEEEEEEES6_NS4_ILi16EEEEEEEENS_10ViewEngineIPN7cutlass10bfloat16_tEEEEEC2ERKSH_RKSM_) ;  /* 0xfffdef9000007944 */ /* 0x008fea0003c3ffff */
[----:B-1----:R1:W5:Y:S04]  /*29bc0*/  LDL.64 R52, [R26+0xc0] ;  /* 0x0000c0001a347983 */ /* 0x0023680000100a00 */
[----:B------:R1:W5:Y:S01]  /*29bd0*/  LDL.64 R2, [R14] ;  /* 0x000000000e027983 */ /* 0x0003620000100a00 */
[----:B------:R-:W-:-:S03]  /*29be0*/  MOV R6, 0x29c00 ;  /* 0x00029c0000067802 */ /* 0x000fc60000000f00 */
[----:B-1---5:R-:W-:Y:S05]  /*29bf0*/  CALL.REL.NOINC `($_ZN7cutlass13device_kernelIN5flash19enable_sm80_to_sm89INS1_16FlashAttnBwdSm80INS1_25CollectiveMainloopBwdSm80ILi2ELi2EN4cute5tupleIJNS5_1CILi128EEES8_NS7_ILi64EEEEEENS_10bfloat16_tEfNS_4arch4Sm80ELb0ELb0ELb1ELb0ELb1ELb0ELb0ELb0ELi2ELi4ELi4ELi4ELb0EEENS1_24CollectiveEpilogueBwdGQAISA_fSD_Li256ELb0ELb1EEENS1_19SingleTileSchedulerILb0ELb0ELb0ELi128EEEEEEEEEvNT_6ParamsE$_ZN4cute3eso3ESOILb1ELb0EJNS_6LayoutINS_5tupleIJNS3_IJNS_1CILi1EEENS3_IJNS4_ILi2EEES6_EEEEEES6_NS4_ILi4EEEEEENS3_IJNS3_IJNS4_ILi0EEENS3_IJS5_S9_EEEEEES6_NS4_ILi8EEEEEEEENS_10ViewEngineIPjEEEEC2ERKSG_RKSJ_) ;  /* 0xfffdef0000007944 */ /* 0x022fea0003c3ffff */
        /* <DEDUP_REMOVED lines=86> */
[----:B----4-:R-:W-:Y:S04]  /*2a160*/  ST.E [R8.64+0x4000], R49 ;  /* 0x0040003108007985 */ /* 0x010fe8000c101904 */
[----:B------:R-:W4:Y:S04]  /*2a170*/  LD.E R5, [R50.64+0x54] ;  /* 0x0000540432057980 */ /* 0x000f28000c101900 */
[----:B----4-:R-:W-:Y:S04]  /*2a180*/  ST.E [R8.64+0x4400], R5 ;  /* 0x0044000508007985 */ /* 0x010fe8000c101904 */
[----:B------:R-:W4:Y:S04]  /*2a190*/  LD.E R3, [R50.64+0x48] ;  /* 0x0000480432037980 */ /* 0x000f28000c101900 */
[----:B----4-:R1:W-:Y:S04]  /*2a1a0*/  ST.E [R52.64+0x6000], R3 ;  /* 0x0060000334007985 */ /* 0x0103e8000c101904 */
[----:B------:R-:W4:Y:S04]  /*2a1b0*/  LD.E R2, [R50.64+0x4c] ;  /* 0x00004c0432027980 */ /* 0x000f28000c101900 */
[----:B----4-:R-:W-:Y:S04]  /*2a1c0*/  ST.E [R52.64+0x6400], R2 ;  /* 0x0064000234007985 */ /* 0x010fe8000c101904 */
        /* <DEDUP_REMOVED lines=9> */
[----:B---3--:R3:W-:Y:S04]  /*2a260*/  ST.E [R56.64+0x4000], R61 ;  /* 0x0040003d38007985 */ /* 0x0087e8000c101904 */
[----:B-1----:R-:W4:Y:S04]  /*2a270*/  LD.E R3, [R50.64+0x74] ;  /* 0x0000740432037980 */ /* 0x002f28000c101900 */
[----:B----4-:R1:W-:Y:S04]  /*2a280*/  ST.E [R56.64+0x4400], R3 ;  /* 0x0044000338007985 */ /* 0x0103e8000c101904 */
        /* <DEDUP_REMOVED lines=8> */
[----:B---3--:R-:W1:Y:S04]  /*2a310*/  LDL.64 R60, [R26+0xd0] ;  /* 0x0000d0001a3c7983 */ /* 0x008e680000100a00 */
[----:B------:R4:W5:Y:S04]  /*2a320*/  LDL.64 R52, [R26+0xc8] ;  /* 0x0000c8001a347983 */ /* 0x0009680000100a00 */
[----:B-1----:R4:W5:Y:S01]  /*2a330*/  LD.E.64 R2, [R60.64] ;  /* 0x000000043c027980 */ /* 0x002962000c101b00 */
[----:B------:R-:W-:-:S02]  /*2a340*/  MOV R9, R25 ;  /* 0x0000001900097202 */ /* 0x000fc40000000f00 */
[----:B------:R-:W-:Y:S02]  /*2a350*/  MOV R8, 0x2a370 ;  /* 0x0002a37000087802 */ /* 0x000fe40000000f00 */
[----:B----45:R-:W-:Y:S05]  /*2a360*/  CALL.REL.NOINC `($_ZN7cutlass13device_kernelIN5flash19enable_sm80_to_sm89INS1_16FlashAttnBwdSm80INS1_25CollectiveMainloopBwdSm80ILi2ELi2EN4cute5tupleIJNS5_1CILi128EEES8_NS7_ILi64EEEEEENS_10bfloat16_tEfNS_4arch4Sm80ELb0ELb0ELb1ELb0ELb1ELb0ELb0ELb0ELi2ELi4ELi4ELi4ELb0EEENS1_24CollectiveEpilogueBwdGQAISA_fSD_Li256ELb0ELb1EEENS1_19SingleTileSchedulerILb0ELb0ELb0ELi128EEEEEEEEEvNT_6ParamsE$_ZN4cute8smem_ptrIPN7cutlass10bfloat16_tEECI1NS_12iter_adaptorIS3_S4_EEES3_) ;  /* 0xfffe06d000007944 */ /* 0x030fea0003c3ffff */
[----:B-1----:R1:W5:Y:S01]  /*2a370*/  LDL.64 R2, [R1+0x758] ;  /* 0x0007580001027983 */ /* 0x0023620000100a00 */
[----:B------:R-:W-:-:S03]  /*2a380*/  MOV R6, 0x2a3a0 ;  /* 0x0002a3a000067802 */ /* 0x000fc60000000f00 */
[----:B-1---5:R-:W-:Y:S05]  /*2a390*/  CALL.REL.NOINC `($_ZN7cutlass13device_kernelIN5flash19enable_sm80_to_sm89INS1_16FlashAttnBwdSm80INS1_25CollectiveMainloopBwdSm80ILi2ELi2EN4cute5tupleIJNS5_1CILi128EEES8_NS7_ILi64EEEEEENS_10bfloat16_tEfNS_4arch4Sm80ELb0ELb0ELb1ELb0ELb1ELb0ELb0ELb0ELi2ELi4ELi4ELi4ELb0EEENS1_24CollectiveEpilogueBwdGQAISA_fSD_Li256ELb0ELb1EEENS1_19SingleTileSchedulerILb0ELb0ELb0ELi128EEEEEEEEEvNT_6ParamsE$_ZN4cute3eso3ESOILb1ELb0EJNS_14ComposedLayoutINS_7SwizzleILi3ELi3ELi3EEENS_1CILj0EEENS_6LayoutINS_5tupleIJNS5_ILi64EEENS5_ILi128EEEEEENS8_IJNS5_ILi1EEES9_EEEEEEENS_10ViewEngineINS_8smem_ptrIPN7cutlass10bfloat16_tEEEEEEEC2ERKSF_RKSM_) ;  /* 0xfffdccd000007944 */ /* 0x022fea0003c3ffff */
[----:B-1----:R1:W5:Y:S01]  /*2a3a0*/  LDL.64 R2, [R1+0x758] ;  /* 0x0007580001027983 */ /* 0x0023620000100a00 */
[----:B------:R-:W-:-:S03]  /*2a3b0*/  MOV R6, 0x2a3d0 ;  /* 0x0002a3d000067802 */ /* 0x000fc60000000f00 */
[----:B-1---5:R-:W-:Y:S05]  /*2a3c0*/  CALL.REL.NOINC `($_ZN7cutlass13device_kernelIN5flash19enable_sm80_to_sm89INS1_16FlashAttnBwdSm80INS1_25CollectiveMainloopBwdSm80ILi2ELi2EN4cute5tupleIJNS5_1CILi128EEES8_NS7_ILi64EEEEEENS_10bfloat16_tEfNS_4arch4Sm80ELb0ELb0ELb1ELb0ELb1ELb0ELb0ELb0ELi2ELi4ELi4ELi4ELb0EEENS1_24CollectiveEpilogueBwdGQAISA_fSD_Li256ELb0ELb1EEENS1_19SingleTileSchedulerILb0ELb0ELb0ELi128EEEEEEEEEvNT_6ParamsE$_ZN4cute3eso3ESOILb1ELb0EJNS_14ComposedLayoutINS_7SwizzleILi3ELi3ELi3EEENS_1CILj0EEENS_6LayoutINS_5tupleIJNS8_IJNS8_IJNS5_ILi4EEENS5_ILi8EEEEEENS8_IJNS5_ILi2EEENS5_ILi1EEEEEEEEENS8_IJNS8_IJSC_SC_EEESB_EEEEEENS8_IJNS8_IJNS8_IJNS5_ILi128EEESD_EEENS8_IJSA_NS5_ILi0EEEEEEEEENS8_IJNS8_IJNS5_ILi64EEENS5_ILi512EEEEEENS8_IJNS5_ILi16EEENS5_ILi1024EEEEEEEEEEEEEEEENS_10ViewEngineINS_8smem_ptrIPN7cutlass10bfloat16_tEEEEEEEC2ERKSX_RKS14_) ;  /* 0xfffdcd4000007944 */ /* 0x022fea0003c3ffff */
        /* <DEDUP_REMOVED lines=23> */
[----:B------:R2:W-:Y:S01]  /*2a540*/  STL [R14], R2 ;  /* 0x000000020e007387 */ /* 0x0005e20000100800 */
[----:B------:R-:W-:Y:S02]  /*2a550*/  MOV R4, R58 ;  /* 0x0000003a00047202 */ /* 0x000fe40000000f00 */
[----:B------:R-:W-:Y:S01]  /*2a560*/  MOV R8, 0x2a590 ;  /* 0x0002a59000087802 */ /* 0x000fe20000000f00 */
[----:B------:R2:W-:Y:S04]  /*2a570*/  STL [R14+0x4], R3 ;  /* 0x000004030e007387 */ /* 0x0005e80000100800 */
[----:B-12---:R-:W-:Y:S05]  /*2a580*/  CALL.REL.NOINC `($_ZN7cutlass13device_kernelIN5flash19enable_sm80_to_sm89INS1_16FlashAttnBwdSm80INS1_25CollectiveMainloopBwdSm80ILi2ELi2EN4cute5tupleIJNS5_1CILi128EEES8_NS7_ILi64EEEEEENS_10bfloat16_tEfNS_4arch4Sm80ELb0ELb0ELb1ELb0ELb1ELb0ELb0ELb0ELi2ELi4ELi4ELi4ELb0EEENS1_24CollectiveEpilogueBwdGQAISA_fSD_Li256ELb0ELb1EEENS1_19SingleTileSchedulerILb0ELb0ELb0ELi128EEEEEEEEEvNT_6ParamsE$_ZZN4cute12filter_tupleINS_5tupleIJNS1_IJiNS1_IJiNS_1CILi0EEEEEEEEENS1_IJNS_10UnderscoreENS1_IJS6_S6_EEEEEEEEES9_ZNS_4diceIS9_S9_EEDaRKT_RKT0_EUlRKT_RKT0_E_EEDaSD_SG_OT1_ENKUlDpSJ_E_clIJNS1_IJiiS3_EEENS1_IJEEEEEEDaSQ_) ;  /* 0xfffe072000007944 */ /* 0x006fea0003c3ffff */
[----:B------:R-:W-:Y:S02]  /*2a590*/  MOV R72, 0x2a5b0 ;  /* 0x0002a5b000487802 */ /* 0x000fe40000000f00 */
[----:B-12--5:R-:W-:Y:S05]  /*2a5a0*/  CALL.REL.NOINC `($_ZN7cutlass13device_kernelIN5flash19enable_sm80_to_sm89INS1_16FlashAttnBwdSm80INS1_25CollectiveMainloopBwdSm80ILi2ELi2EN4cute5tupleIJNS5_1CILi128EEES8_NS7_ILi64EEEEEENS_10bfloat16_tEfNS_4arch4Sm80ELb0ELb0ELb1ELb0ELb1ELb0ELb0ELb0ELi2ELi4ELi4ELi4ELb0EEENS1_24CollectiveEpilogueBwdGQAISA_fSD_Li256ELb0ELb1EEENS1_19SingleTileSchedulerILb0ELb0ELb0ELi128EEEEEEEEEvNT_6ParamsE$_ZZN4cute7idx2crdINS_5tupleIJiiNS_1CILi0EEEEEENS1_IJNS1_IJNS2_ILi4EEENS2_ILi8EEEEEENS2_ILi2EEENS2_ILi1EEEEEEEEDaRKT_RKT0_ENKUlRKT_RKT0_E_clIiS7_EEDaSJ_SM_) ;  /* 0xfffe445000007944 */ /* 0x026fea0003c3ffff */
[----:B------:R-:W-:Y:S02]  /*2a5b0*/  MOV R2, 0x2a5d0 ;  /* 0x0002a5d000027802 */ /* 0x000fe40000000f00 */
[----:B-1----:R-:W-:Y:S05]  /*2a5c0*/  CALL.REL.NOINC `($_ZN7cutlass13device_kernelIN5flash19enable_sm80_to_sm89INS1_16FlashAttnBwdSm80INS1_25CollectiveMainloopBwdSm80ILi2ELi2EN4cute5tupleIJNS5_1CILi128EEES8_NS7_ILi64EEEEEENS_10bfloat16_tEfNS_4arch4Sm80ELb0ELb0ELb1ELb0ELb1ELb0ELb0ELb0ELi2ELi4ELi4ELi4ELb0EEENS1_24CollectiveEpilogueBwdGQAISA_fSD_Li256ELb0ELb1EEENS1_19SingleTileSchedulerILb0ELb0ELb0ELi128EEEEEEEEEvNT_6ParamsE$_ZZN4cute7idx2crdINS_5tupleIJiiNS_1CILi0EEEEEENS1_IJNS1_IJNS2_ILi4EEENS2_ILi8EEEEEENS2_ILi2EEENS2_ILi1EEEEEEEEDaRKT_RKT0_ENKUlRKT_RKT0_E_clIiS8_EEDaSJ_SM_) ;  /* 0xfffe485000007944 */ /* 0x002fea0003c3ffff */
[----:B------:R1:W-:Y:S01]  /*2a5d0*/  STL [R14], R6 ;  /* 0x000000060e007387 */ /* 0x0003e20000100800 */
[----:B------:R-:W-:Y:S02]  /*2a5e0*/  MOV R2, R58 ;  /* 0x0000003a00027202 */ /* 0x000fe40000000f00 */
[----:B------:R-:W-:-:S02]  /*2a5f0*/  MOV R72, 0x2a610 ;  /* 0x0002a61000487802 */ /* 0x000fc40000000f00 */
[----:B-1----:R-:W-:Y:S05]  /*2a600*/  CALL.REL.NOINC `($_ZN7cutlass13device_kernelIN5flash19enable_sm80_to_sm89INS1_16FlashAttnBwdSm80INS1_25CollectiveMainloopBwdSm80ILi2ELi2EN4cute5tupleIJNS5_1CILi128EEES8_NS7_ILi64EEEEEENS_10bfloat16_tEfNS_4arch4Sm80ELb0ELb0ELb1ELb0ELb1ELb0ELb0ELb0ELi2ELi4ELi4ELi4ELb0EEENS1_24CollectiveEpilogueBwdGQAISA_fSD_Li256ELb0ELb1EEENS1_19SingleTileSchedulerILb0ELb0ELb0ELi128EEEEEEEEEvNT_6ParamsE$_ZZN4cute9transformINS_5tupleIJiiNS_1CILi0EEEEEENS1_IJNS1_IJNS2_ILi4EEENS2_ILi8EEEEEENS2_ILi2EEENS2_ILi1EEEEEEZNS_7idx2crdIS4_SA_EEDaRKT_RKT0_EUlRKT_RKT0_E_EEDaSE_SH_OT1_ENKUlDpSK_E_clIJNS1_IJiiEEEiS3_EEEDaSR_) ;  /* 0xfffe4f6000007944 */ /* 0x002fea0003c3ffff */
[----:B------:R-:W-:Y:S02]  /*2a610*/  MOV R6, 0x2a630 ;  /* 0x0002a63000067802 */ /* 0x000fe40000000f00 */
[----:B--2--5:R-:W-:Y:S05]  /*2a620*/  CALL.REL.NOINC `($_ZN7cutlass13device_kernelIN5flash19enable_sm80_to_sm89INS1_16FlashAttnBwdSm80INS1_25CollectiveMainloopBwdSm80ILi2ELi2EN4cute5tupleIJNS5_1CILi128EEES8_NS7_ILi64EEEEEENS_10bfloat16_tEfNS_4arch4Sm80ELb0ELb0ELb1ELb0ELb1ELb0ELb0ELb0ELi2ELi4ELi4ELi4ELb0EEENS1_24CollectiveEpilogueBwdGQAISA_fSD_Li256ELb0ELb1EEENS1_19SingleTileSchedulerILb0ELb0ELb0ELi128EEEEEEEEEvNT_6ParamsE$_ZZN4cute13to_mixed_bitsINS_5tupleIJNS1_IJNS_1CILi4EEENS2_ILi8EEEEEENS2_ILi2EEENS2_ILi1EEEEEENS1_IJNS1_IJNS2_ILi128EEENS2_ILi0EEEEEES4_SA_EEENS1_IJNS1_IJiiEEEiSA_EEEEEDaRKT_RKT0_RKT1_ENKUlRKT_RKT0_RKT1_E_clIS5_SB_SD_EEDaSQ_ST_SW_) ;  /* 0xfffe110000007944 */ /* 0x024fea0003c3ffff */
[----:B------:R-:W-:Y:S02]  /*2a630*/  MOV R6, 0x2a650 ;  /* 0x0002a65000067802 */ /* 0x000fe40000000f00 */
[----:B------:R-:W-:Y:S05]  /*2a640*/  CALL.REL.NOINC `($_ZN7cutlass13device_kernelIN5flash19enable_sm80_to_sm89INS1_16FlashAttnBwdSm80INS1_25CollectiveMainloopBwdSm80ILi2ELi2EN4cute5tupleIJNS5_1CILi128EEES8_NS7_ILi64EEEEEENS_10bfloat16_tEfNS_4arch4Sm80ELb0ELb0ELb1ELb0ELb1ELb0ELb0ELb0ELi2ELi4ELi4ELi4ELb0EEENS1_24CollectiveEpilogueBwdGQAISA_fSD_Li256ELb0ELb1EEENS1_19SingleTileSchedulerILb0ELb0ELb0ELi128EEEEEEEEEvNT_6ParamsE$_ZZN4cute13to_mixed_bitsINS_5tupleIJNS1_IJNS_1CILi4EEENS2_ILi8EEEEEENS2_ILi2EEENS2_ILi1EEEEEENS1_IJNS1_IJNS2_ILi128EEENS2_ILi0EEEEEES4_SA_EEENS1_IJNS1_IJiiEEEiSA_EEEEEDaRKT_RKT0_RKT1_ENKUlRKT_RKT0_RKT1_E_clIS6_S4_iEEDaSQ_ST_SW_) ;  /* 0xfffe116000007944 */ /* 0x000fea0003c3ffff */
[----:B------:R-:W-:Y:S02]  /*2a650*/  MOV R5, R2 ;  /* 0x0000000200057202 */ /* 0x000fe40000000f00 */
[----:B------:R-:W-:-:S02]  /*2a660*/  MOV R2, 0x2a680 ;  /* 0x0002a68000027802 */ /* 0x000fc40000000f00 */
[----:B------:R-:W-:Y:S05]  /*2a670*/  CALL.REL.NOINC `($_ZN7cutlass13device_kernelIN5flash19enable_sm80_to_sm89INS1_16FlashAttnBwdSm80INS1_25CollectiveMainloopBwdSm80ILi2ELi2EN4cute5tupleIJNS5_1CILi128EEES8_NS7_ILi64EEEEEENS_10bfloat16_tEfNS_4arch4Sm80ELb0ELb0ELb1ELb0ELb1ELb0ELb0ELb0ELi2ELi4ELi4ELi4ELb0EEENS1_24CollectiveEpilogueBwdGQAISA_fSD_Li256ELb0ELb1EEENS1_19SingleTileSchedulerILb0ELb0ELb0ELi128EEEEEEEEEvNT_6ParamsE$_ZZN4cute13to_mixed_bitsINS_5tupleIJNS1_IJNS_1CILi4EEENS2_ILi8EEEEEENS2_ILi2EEENS2_ILi1EEEEEENS1_IJNS1_IJNS2_ILi128EEENS2_ILi0EEEEEES4_SA_EEENS1_IJNS1_IJiiEEEiSA_EEEEEDaRKT_RKT0_RKT1_ENKUlDpRKT_E_clIJNS_9MixedBitsILj0ELj384EEENSU_ILj0ELj8EEENS2_ILj0EEEEEEDaSR_) ;  /* 0xfffe107000007944 */ /* 0x000fea0003c3ffff */
        /* <DEDUP_REMOVED lines=13> */
[----:B-1----:R-:W-:Y:S05]  /*2a750*/  CALL.REL.NOINC `($_ZN7cutlass13device_kernelIN5flash19enable_sm80_to_sm89INS1_16FlashAttnBwdSm80INS1_25CollectiveMainloopBwdSm80ILi2ELi2EN4cute5tupleIJNS5_1CILi128EEES8_NS7_ILi64EEEEEENS_10bfloat16_tEfNS_4arch4Sm80ELb0ELb0ELb1ELb0ELb1ELb0ELb0ELb0ELi2ELi4ELi4ELi4ELb0EEENS1_24CollectiveEpilogueBwdGQAISA_fSD_Li256ELb0ELb1EEENS1_19SingleTileSchedulerILb0ELb0ELb0ELi128EEEEEEEEEvNT_6ParamsE$_ZN4cute3eso3ESOILb1ELb0EJNS_1CILi8EEEiiEEC2ERKS3_RKiS8_) ;  /* 0xfffdd31000007944 */ /* 0x002fea0003c3ffff */
[----:B-1----:R1:W5:Y:S01]  /*2a760*/  LDL.64 R2, [R1+0x758] ;  /* 0x0007580001027983 */ /* 0x0023620000100a00 */
[----:B------:R-:W-:Y:S01]  /*2a770*/  IMAD.MOV.U32 R5, RZ, RZ, 0x48 ;  /* 0x00000048ff057424 */ /* 0x000fe200078e00ff */
[----:B------:R-:W-:Y:S01]  /*2a780*/  LOP3.LUT P0, RZ, R11, 0x8, RZ, 0xc0, !PT ;  /* 0x000000080bff7812 */ /* 0x000fe2000780c0ff */
[----:B------:R-:W-:Y:S01]  /*2a790*/  IMAD.MOV.U32 R60, RZ, RZ, R25 ;  /* 0x000000ffff3c7224 */ /* 0x000fe200078e0019 */
[----:B------:R-:W-:-:S02]  /*2a7a0*/  MOV R6, 0x2a7d0 ;  /* 0x0002a7d000067802 */ /* 0x000fc40000000f00 */
[----:B------:R-:W-:-:S04]  /*2a7b0*/  SEL R5, R5, 0x38, !P0 ;  /* 0x0000003805057807 */ /* 0x000fc80004000000 */
[----:B-1---5:R-:W-:Y:S05]  /*2a7c0*/  CALL.REL.NOINC `($_ZN7cutlass13device_kernelIN5flash19enable_sm80_to_sm89INS1_16FlashAttnBwdSm80INS1_25CollectiveMainloopBwdSm80ILi2ELi2EN4cute5tupleIJNS5_1CILi128EEES8_NS7_ILi64EEEEEENS_10bfloat16_tEfNS_4arch4Sm80ELb0ELb0ELb1ELb0ELb1ELb0ELb0ELb0ELi2ELi4ELi4ELi4ELb0EEENS1_24CollectiveEpilogueBwdGQAISA_fSD_Li256ELb0ELb1EEENS1_19SingleTileSchedulerILb0ELb0ELb0ELi128EEEEEEEEEvNT_6ParamsE$_ZN4cute3eso3ESOILb0ELb1EJiNS_1CILi144EEENS2_ILi288EEEEEC2ERKiRKS3_RKS4_) ;  /* 0xfffdc47000007944 */ /* 0x022fea0003c3ffff */
[----:B-1----:R-:W2:Y:S01]  /*2a7d0*/  LDL R4, [R1+0x758] ;  /* 0x0007580001047983 */ /* 0x002ea20000100800 */
[----:B------:R-:W-:Y:S01]  /*2a7e0*/  IMAD.MOV.U32 R60, RZ, RZ, R25 ;  /* 0x000000ffff3c7224 */ /* 0x000fe200078e0019 */
[----:B------:R-:W-:Y:S02]  /*2a7f0*/  MOV R70, R12 ;  /* 0x0000000c00467202 */ /* 0x000fe40000000f00 */
[----:B------:R-:W-:Y:S01]  /*2a800*/  MOV R6, 0x2a830 ;  /* 0x0002a83000067802 */ /* 0x000fe20000000f00 */
[----:B--2---:R1:W-:Y:S04]  /*2a810*/  STL [R1+0x790], R4 ;  /* 0x0007900401007387 */ /* 0x0043e80000100800 */
[----:B-1----:R-:W-:Y:S05]  /*2a820*/  CALL.REL.NOINC `($_ZN7cutlass13device_kernelIN5flash19enable_sm80_to_sm89INS1_16FlashAttnBwdSm80INS1_25CollectiveMainloopBwdSm80ILi2ELi2EN4cute5tupleIJNS5_1CILi128EEES8_NS7_ILi64EEEEEENS_10bfloat16_tEfNS_4arch4Sm80ELb0ELb0ELb1ELb0ELb1ELb0ELb0ELb0ELi2ELi4ELi4ELi4ELb0EEENS1_24CollectiveEpilogueBwdGQAISA_fSD_Li256ELb0ELb1EEENS1_19SingleTileSchedulerILb0ELb0ELb0ELi128EEEEEEEEEvNT_6ParamsE$_ZN4cute3eso3ESOILb1ELb0EJNS_1CILi1EEENS_5tupleIJNS2_ILi8EEEiiEEENS2_ILi64EEENS4_IJiNS2_ILi144EEENS2_ILi288EEEEEENS2_ILi512EEEEEC2ERKS3_RKS6_RKS7_RKSA_RKSB_) ;  /* 0xfffdccf000007944 */ /* 0x002fea0003c3ffff */
[----:B-1----:R1:W5:Y:S04]  /*2a830*/  LDL R5, [R1+0x760] ;  /* 0x0007600001057983 */ /* 0x0023680000100800 */
[----:B------:R1:W5:Y:S01]  /*2a840*/  LDL.64 R2, [R1+0x758] ;  /* 0x0007580001027983 */ /* 0x0003620000100a00 */
[----:B------:R-:W-:-:S02]  /*2a850*/  MOV R60, R25 ;  /* 0x00000019003c7202 */ /* 0x000fc40000000f00 */
[----:B------:R-:W-:Y:S02]  /*2a860*/  MOV R6, 0x2a880 ;  /* 0x0002a88000067802 */ /* 0x000fe40000000f00 */
[----:B-1---5:R-:W-:Y:S05]  /*2a870*/  CALL.REL.NOINC `($_ZN7cutlass13device_kernelIN5flash19enable_sm80_to_sm89INS1_16FlashAttnBwdSm80INS1_25CollectiveMainloopBwdSm80ILi2ELi2EN4cute5tupleIJNS5_1CILi128EEES8_NS7_ILi64EEEEEENS_10bfloat16_tEfNS_4arch4Sm80ELb0ELb0ELb1ELb0ELb1ELb0ELb0ELb0ELi2ELi4ELi4ELi4ELb0EEENS1_24CollectiveEpilogueBwdGQAISA_fSD_Li256ELb0ELb1EEENS1_19SingleTileSchedulerILb0ELb0ELb0ELi128EEEEEEEEEvNT_6ParamsE$_ZN4cute5tupleIJNS0_IJNS_1CILi8EEENS0_IJNS1_ILi2EEES3_S3_EEENS1_ILi1EEES4_S5_EEENS0_IJS5_NS0_IJS2_iiEEENS1_ILi64EEENS0_IJiNS1_ILi144EEENS1_ILi288EEEEEENS1_ILi512EEEEEEEEC2ERKS6_RKSD_) ;  /* 0xfffdfe0000007944 */ /* 0x022fea0003c3ffff */
[----:B------:R1:W5:Y:S04]  /*2a880*/  LDL R6, [R1+0x760] ;  /* 0x0007600001067983 */ /* 0x0003680000100800 */
[----:B------:R1:W5:Y:S01]  /*2a890*/  LDL.64 R2, [R1+0x758] ;  /* 0x0007580001027983 */ /* 0x0003620000100a00 */
[----:B------:R-:W-:-:S03]  /*2a8a0*/  MOV R4, 0x2a8c0 ;  /* 0x0002a8c000047802 */ /* 0x000fc60000000f00 */
[----:B-1---5:R-:W-:Y:S05]  /*2a8b0*/  CALL.REL.NOINC `($_ZN7cutlass13device_kernelIN5flash19enable_sm80_to_sm89INS1_16FlashAttnBwdSm80INS1_25CollectiveMainloopBwdSm80ILi2ELi2EN4cute5tupleIJNS5_1CILi128EEES8_NS7_ILi64EEEEEENS_10bfloat16_tEfNS_4arch4Sm80ELb0ELb0ELb1ELb0ELb1ELb0ELb0ELb0ELi2ELi4ELi4ELi4ELb0EEENS1_24CollectiveEpilogueBwdGQAISA_fSD_Li256ELb0ELb1EEENS1_19SingleTileSchedulerILb0ELb0ELb0ELi128EEEEEEEEEvNT_6ParamsE$_ZZN4cute7flattenINS_5tupleIJNS_1CILi1EEENS1_IJNS2_ILi8EEEiiEEENS2_ILi64EEENS1_IJiNS2_ILi144EEENS2_ILi288EEEEEENS2_ILi512EEEEEEEEDaRKT_ENKUlRKT_E_clIS5_EEDaSH_) ;  /* 0xfffe40c000007944 */ /* 0x022fea0003c3ffff */
[----:B------:R1:W-:Y:S01]  /*2a8c0*/  STL [R14], R2 ;  /* 0x000000020e007387 */ /* 0x0003e20000100800 */
[----:B------:R-:W-:Y:S02]  /*2a8d0*/  MOV R5, R6 ;  /* 0x0000000600057202 */ /* 0x000fe40000000f00 */
[----:B------:R-:W-:Y:S01]  /*2a8e0*/  MOV R4, 0x2a910 ;  /* 0x0002a91000047802 */ /* 0x000fe20000000f00 */
[----:B------:R1:W-:Y:S04]  /*2a8f0*/  STL [R14+0x4], R3 ;  /* 0x000004030e007387 */ /* 0x0003e80000100800 */
[----:B-1----:R-:W-:Y:S05]  /*2a900*/  CALL.REL.NOINC `($_ZN7cutlass13device_kernelIN5flash19enable_sm80_to_sm89INS1_16FlashAttnBwdSm80INS1_25CollectiveMainloopBwdSm80ILi2ELi2EN4cute5tupleIJNS5_1CILi128EEES8_NS7_ILi64EEEEEENS_10bfloat16_tEfNS_4arch4Sm80ELb0ELb0ELb1ELb0ELb1ELb0ELb0ELb0ELi2ELi4ELi4ELi4ELb0EEENS1_24CollectiveEpilogueBwdGQAISA_fSD_Li256ELb0ELb1EEENS1_19SingleTileSchedulerILb0ELb0ELb0ELi128EEEEEEEEEvNT_6ParamsE$_ZZN4cute7flattenINS_5tupleIJNS_1CILi1EEENS1_IJNS2_ILi8EEEiiEEENS2_ILi64EEENS1_IJiNS2_ILi144EEENS2_ILi288EEEEEENS2_ILi512EEEEEEEEDaRKT_ENKUlRKT_E_clIS9_EEDaSH_) ;  /* 0xfffe409000007944 */ /* 0x002fea0003c3ffff */
[----:B------:R1:W-:Y:S01]  /*2a910*/  STL [R1+0x794], R2 ;  /* 0x0007940201007387 */ /* 0x0003e20000100800 */
[----:B------:R-:W-:Y:S01]  /*2a920*/  IMAD.MOV.U32 R60, RZ, RZ, R58 ;  /* 0x000000ffff3c7224 */ /* 0x000fe200078e003a */
[----:B------:R-:W-:-:S02]  /*2a930*/  MOV R67, R42 ;  /* 0x0000002a00437202 */ /* 0x000fc40000000f00 */
[----:B------:R-:W-:Y:S02]  /*2a940*/  MOV R4, 0x2a960 ;  /* 0x0002a96000047802 */ /* 0x000fe40000000f00 */
[----:B-1----:R-:W-:Y:S05]  /*2a950*/  CALL.REL.NOINC `($_ZN7cutlass13device_kernelIN5flash19enable_sm80_to_sm89INS1_16FlashAttnBwdSm80INS1_25CollectiveMainloopBwdSm80ILi2ELi2EN4cute5tupleIJNS5_1CILi128EEES8_NS7_ILi64EEEEEENS_10bfloat16_tEfNS_4arch4Sm80ELb0ELb0ELb1ELb0ELb1ELb0ELb0ELb0ELi2ELi4ELi4ELi4ELb0EEENS1_24CollectiveEpilogueBwdGQAISA_fSD_Li256ELb0ELb1EEENS1_19SingleTileSchedulerILb0ELb0ELb0ELi128EEEEEEEEEvNT_6ParamsE$_ZZN4cute12filter_tupleINS_5tupleIJNS_1CILi1EEENS1_IJNS2_ILi8EEEiiEEENS2_ILi64EEENS1_IJiNS2_ILi144EEENS2_ILi288EEEEEENS2_ILi512EEEEEEZNS_7flattenISB_EEDaRKT_EUlRKT_E_EEDaSF_OT0_ENKUlDpSI_E_clIJNS1_IJS3_EEES5_NS1_IJS6_EEES9_NS1_IJSA_EEEEEEDaSM_) ;  /* 0xfffe092000007944 */ /* 0x002fea0003c3ffff */
[----:B------:R-:W-:Y:S02]  /*2a960*/  MOV R60, R25 ;  /* 0x00000019003c7202 */ /* 0x000fe40000000f00 */
[----:B------:R-:W-:Y:S02]  /*2a970*/  MOV R6, 0x2a990 ;  /* 0x0002a99000067802 */ /* 0x000fe40000000f00 */
[----:B--2--5:R-:W-:Y:S05]  /*2a980*/  CALL.REL.NOINC `($_ZN7cutlass13device_kernelIN5flash19enable_sm80_to_sm89INS1_16FlashAttnBwdSm80INS1_25CollectiveMainloopBwdSm80ILi2ELi2EN4cute5tupleIJNS5_1CILi128EEES8_NS7_ILi64EEEEEENS_10bfloat16_tEfNS_4arch4Sm80ELb0ELb0ELb1ELb0ELb1ELb0ELb0ELb0ELi2ELi4ELi4ELi4ELb0EEENS1_24CollectiveEpilogueBwdGQAISA_fSD_Li256ELb0ELb1EEENS1_19SingleTileSchedulerILb0ELb0ELb0ELi128EEEEEEEEEvNT_6ParamsE$_ZN4cute3eso3ESOILb0ELb1EJiNS_1CILi144EEENS2_ILi512EEEEEC2ERKiRKS3_RKS4_) ;  /* 0xfffdc30000007944 */ /* 0x024fea0003c3ffff */
[----:B------:R-:W2:Y:S01]  /*2a990*/  LDL R6, [R1+0x758] ;  /* 0x0007580001067983 */ /* 0x000ea20000100800 */
[----:B-1----:R-:W-:Y:S01]  /*2a9a0*/  IMAD.MOV.U32 R4, RZ, RZ, R44 ;  /* 0x000000ffff047224 */ /* 0x002fe200078e002c */
[----:B------:R-:W-:Y:S02]  /*2a9b0*/  MOV R60, R25 ;  /* 0x00000019003c7202 */ /* 0x000fe40000000f00 */
[----:B------:R-:W-:Y:S01]  /*2a9c0*/  MOV R8, 0x2a9f0 ;  /* 0x0002a9f000087802 */ /* 0x000fe20000000f00 */
[----:B--2---:R1:W-:Y:S04]  /*2a9d0*/  STL [R1+0x11ec], R6 ;  /* 0x0011ec0601007387 */ /* 0x0043e80000100800 */
[----:B-1----:R-:W-:Y:S05]  /*2a9e0*/  CALL.REL.NOINC `($_ZN7cutlass13device_kernelIN5flash19enable_sm80_to_sm89INS1_16FlashAttnBwdSm80INS1_25CollectiveMainloopBwdSm80ILi2ELi2EN4cute5tupleIJNS5_1CILi128EEES8_NS7_ILi64EEEEEENS_10bfloat16_tEfNS_4arch4Sm80ELb0ELb0ELb1ELb0ELb1ELb0ELb0ELb0ELi2ELi4ELi4ELi4ELb0EEENS1_24CollectiveEpilogueBwdGQAISA_fSD_Li256ELb0ELb1EEENS1_19SingleTileSchedulerILb0ELb0ELb0ELi128EEEEEEEEEvNT_6ParamsE$_ZN4cute3eso3ESOILb0ELb0EJiiNS_1CILi144EEENS2_ILi512EEEEEC2ERKiS7_RKS3_RKS4_) ;  /* 0xfffdbb9000007944 */ /* 0x002fea0003c3ffff */
[----:B-1----:R-:W2:Y:S01]  /*2a9f0*/  LDL.64 R4, [R1+0x758] ;  /* 0x0007580001047983 */ /* 0x002ea20000100a00 */
[----:B------:R-:W-:Y:S01]  /*2aa00*/  IMAD.MOV.U32 R3, RZ, RZ, R16 ;  /* 0x000000ffff037224 */ /* 0x000fe200078e0010 */
[----:B------:R-:W-:Y:S01]  /*2aa10*/  MOV R8, R43 ;  /* 0x0000002b00087202 */ /* 0x000fe20000000f00 */
[----:B------:R-:W-:Y:S01]  /*2aa20*/  IMAD.MOV.U32 R67, RZ, RZ, R25 ;  /* 0x000000ffff437224 */ /* 0x000fe200078e0019 */
[----:B------:R-:W-:Y:S01]  /*2aa30*/  MOV R6, 0x2aa60 ;  /* 0x0002aa6000067802 */ /* 0x000fe20000000f00 */
[----:B--2---:R1:W-:Y:S04]  /*2aa40*/  STL.64 [R1+0x788], R4 ;  /* 0x0007880401007387 */ /* 0x0043e80000100a00 */
[----:B-1----:R-:W-:Y:S05]  /*2aa50*/  CALL.REL.NOINC `($_ZN7cutlass13device_kernelIN5flash19enable_sm80_to_sm89INS1_16FlashAttnBwdSm80INS1_25CollectiveMainloopBwdSm80ILi2ELi2EN4cute5tupleIJNS5_1CILi128EEES8_NS7_ILi64EEEEEENS_10bfloat16_tEfNS_4arch4Sm80ELb0ELb0ELb1ELb0ELb1ELb0ELb0ELb0ELi2ELi4ELi4ELi4ELb0EEENS1_24CollectiveEpilogueBwdGQAISA_fSD_Li256ELb0ELb1EEENS1_19SingleTileSchedulerILb0ELb0ELb0ELi128EEEEEEEEEvNT_6ParamsE$_ZN4cute3eso3ESOILb0ELb0EJiiiNS_1CILi144EEENS2_ILi512EEEEEC2ERKiS7_S7_RKS3_RKS4_) ;  /* 0xfffdbdc000007944 */ /* 0x002fea0003c3ffff */
        /* <DEDUP_REMOVED lines=9> */
[----:B-1----:R-:W-:Y:S05]  /*2aaf0*/  CALL.REL.NOINC `($_ZN7cutlass13device_kernelIN5flash19enable_sm80_to_sm89INS1_16FlashAttnBwdSm80INS1_25CollectiveMainloopBwdSm80ILi2ELi2EN4cute5tupleIJNS5_1CILi128EEES8_NS7_ILi64EEEEEENS_10bfloat16_tEfNS_4arch4Sm80ELb0ELb0ELb1ELb0ELb1ELb0ELb0ELb0ELi2ELi4ELi4ELi4ELb0EEENS1_24CollectiveEpilogueBwdGQAISA_fSD_Li256ELb0ELb1EEENS1_19SingleTileSchedulerILb0ELb0ELb0ELi128EEEEEEEEEvNT_6ParamsE$_ZN4cute3eso3ESOILb1ELb0EJNS_1CILi8EEEiiiNS2_ILi144EEENS2_ILi512EEEEEC2ERKS3_RKiSA_SA_RKS4_RKS5_) ;  /* 0xfffdcfe000007944 */ /* 0x002fea0003c3ffff */
        /* <DEDUP_REMOVED lines=8> */
[----:B-1----:R-:W-:Y:S05]  /*2ab80*/  CALL.REL.NOINC `($_ZN7cutlass13device_kernelIN5flash19enable_sm80_to_sm89INS1_16FlashAttnBwdSm80INS1_25CollectiveMainloopBwdSm80ILi2ELi2EN4cute5tupleIJNS5_1CILi128EEES8_NS7_ILi64EEEEEENS_10bfloat16_tEfNS_4arch4Sm80ELb0ELb0ELb1ELb0ELb1ELb0ELb0ELb0ELi2ELi4ELi4ELi4ELb0EEENS1_24CollectiveEpilogueBwdGQAISA_fSD_Li256ELb0ELb1EEENS1_19SingleTileSchedulerILb0ELb0ELb0ELi128EEEEEEEEEvNT_6ParamsE$_ZN4cute3eso3ESOILb1ELb0EJNS_1CILi1EEEiiiNS2_ILi144EEENS2_ILi512EEEEEC2ERKS3_RKiSA_SA_RKS4_RKS5_) ;  /* 0xfffdcad000007944 */ /* 0x002fea0003c3ffff */
[----:B-1----:R1:W5:Y:S04]  /*2ab90*/  LDL R5, [R1+0x760] ;  /* 0x0007600001057983 */ /* 0x0023680000100800 */
[----:B------:R1:W5:Y:S01]  /*2aba0*/  LDL.64 R2, [R1+0x758] ;  /* 0x0007580001027983 */ /* 0x0003620000100a00 */
[----:B------:R-:W-:-:S02]  /*2abb0*/  MOV R59, R25 ;  /* 0x00000019003b7202 */ /* 0x000fc40000000f00 */
[----:B------:R-:W-:Y:S02]  /*2abc0*/  MOV R6, 0x2abe0 ;  /* 0x0002abe000067802 */ /* 0x000fe40000000f00 */
[----:B-1---5:R-:W-:Y:S05]  /*2abd0*/  CALL.REL.NOINC `($_ZN7cutlass13device_kernelIN5flash19enable_sm80_to_sm89INS1_16FlashAttnBwdSm80INS1_25CollectiveMainloopBwdSm80ILi2ELi2EN4cute5tupleIJNS5_1CILi128EEES8_NS7_ILi64EEEEEENS_10bfloat16_tEfNS_4arch4Sm80ELb0ELb0ELb1ELb0ELb1ELb0ELb0ELb0ELi2ELi4ELi4ELi4ELb0EEENS1_24CollectiveEpilogueBwdGQAISA_fSD_Li256ELb0ELb1EEENS1_19SingleTileSchedulerILb0ELb0ELb0ELi128EEEEEEEEEvNT_6ParamsE$_ZN4cute5tupleIJNS0_IJNS_1CILi16EEENS1_ILi2EEES3_S3_NS1_ILi4EEES3_EEENS0_IJNS1_ILi1EEEiiiNS1_ILi144EEENS1_ILi512EEEEEEEEC2ERKS5_RKS9_) ;  /* 0xfffdf7a000007944 */ /* 0x022fea0003c3ffff */
[----:B------:R-:W2:Y:S04]  /*2abe0*/  LDL.64 R2, [R1+0x758] ;  /* 0x0007580001027983 */ /* 0x000ea80000100a00 */
        /* <DEDUP_REMOVED lines=10> */
[----:B-1----:R-:W-:Y:S05]  /*2ac90*/  CALL.REL.NOINC `($_ZN7cutlass13device_kernelIN5flash19enable_sm80_to_sm89INS1_16FlashAttnBwdSm80INS1_25CollectiveMainloopBwdSm80ILi2ELi2EN4cute5tupleIJNS5_1CILi128EEES8_NS7_ILi64EEEEEENS_10bfloat16_tEfNS_4arch4Sm80ELb0ELb0ELb1ELb0ELb1ELb0ELb0ELb0ELi2ELi4ELi4ELi4ELb0EEENS1_24CollectiveEpilogueBwdGQAISA_fSD_Li256ELb0ELb1EEENS1_19SingleTileSchedulerILb0ELb0ELb0ELi128EEEEEEEEEvNT_6ParamsE$_ZZN4cute6detail16composition_implINS_5tupleIJNS_1CILi16EEENS3_ILi2EEES5_S5_NS3_ILi4EEES5_EEENS2_IJNS3_ILi1EEEiiiNS3_ILi144EEENS3_ILi512EEEEEENS2_IJNS2_IJS5_S5_EEES6_NS3_ILi8EEEEEENS2_IJNS2_IJNS3_ILi64EEESA_EEES4_NS3_ILi1024EEEEEEEEDaRKT_RKT0_RKT1_RKT2_ENKUlRKT_RKT0_E_clISC_SG_EEDaSX_S10_) ;  /* 0xfffe1b7000007944 */ /* 0x002fea0003c3ffff */
[----:B------:R-:W-:Y:S01]  /*2aca0*/  IMAD.MOV.U32 R3, RZ, RZ, R17 ;  /* 0x000000ffff037224 */ /* 0x000fe200078e0011 */
[----:B------:R-:W-:Y:S01]  /*2acb0*/  MOV R5, R47 ;  /* 0x0000002f00057202 */ /* 0x000fe20000000f00 */
[----:B------:R-:W-:Y:S01]  /*2acc0*/  IMAD.MOV.U32 R2, RZ, RZ, R42 ;  /* 0x000000ffff027224 */ /* 0x000fe200078e002a */
[----:B------:R-:W-:-:S02]  /*2acd0*/  MOV R17, R58 ;  /* 0x0000003a00117202 */ /* 0x000fc40000000f00 */
[----:B------:R-:W-:Y:S02]  /*2ace0*/  MOV R16, 0x2ad00 ;  /* 0x0002ad0000107802 */ /* 0x000fe40000000f00 */
[----:B-1---5:R-:W-:Y:S05]  /*2acf0*/  CALL.REL.NOINC `($_ZN7cutlass13device_kernelIN5flash19enable_sm80_to_sm89INS1_16FlashAttnBwdSm80INS1_25CollectiveMainloopBwdSm80ILi2ELi2EN4cute5tupleIJNS5_1CILi128EEES8_NS7_ILi64EEEEEENS_10bfloat16_tEfNS_4arch4Sm80ELb0ELb0ELb1ELb0ELb1ELb0ELb0ELb0ELi2ELi4ELi4ELi4ELb0EEENS1_24CollectiveEpilogueBwdGQAISA_fSD_Li256ELb0ELb1EEENS1_19SingleTileSchedulerILb0ELb0ELb0ELi128EEEEEEEEEvNT_6ParamsE$_ZZN4cute6detail16composition_implINS_5tupleIJNS_1CILi16EEENS3_ILi2EEES5_S5_NS3_ILi4EEES5_EEENS2_IJNS3_ILi1EEEiiiNS3_ILi144EEENS3_ILi512EEEEEENS2_IJNS2_IJS5_S5_EEES6_NS3_ILi8EEEEEENS2_IJNS2_IJNS3_ILi64EEESA_EEES4_NS3_ILi1024EEEEEEEEDaRKT_RKT0_RKT1_RKT2_ENKUlRKT_RKT0_E_clIS6_S4_EEDaSX_S10_) ;  /* 0xfffe189000007944 */ /* 0x022fea0003c3ffff */
[----:B-----5:R2:W-:Y:S01]  /*2ad00*/  STL.64 [R1+0x770], R2 ;  /* 0x0007700201007387 */ /* 0x0205e20000100a00 */
[----:B------:R-:W-:Y:S01]  /*2ad10*/  IMAD.MOV.U32 R60, RZ, RZ, R25 ;  /* 0x000000ffff3c7224 */ /* 0x000fe200078e0019 */
[----:B------:R-:W-:Y:S02]  /*2ad20*/  MOV R67, R24 ;  /* 0x0000001800437202 */ /* 0x000fe40000000f00 */
[----:B------:R-:W-:Y:S02]  /*2ad30*/  MOV R4, 0x2ad50 ;  /* 0x0002ad5000047802 */ /* 0x000fe40000000f00 */
[----:B-12---:R-:W-:Y:S05]  /*2ad40*/  CALL.REL.NOINC `($_ZN7cutlass13device_kernelIN5flash19enable_sm80_to_sm89INS1_16FlashAttnBwdSm80INS1_25CollectiveMainloopBwdSm80ILi2ELi2EN4cute5tupleIJNS5_1CILi128EEES8_NS7_ILi64EEEEEENS_10bfloat16_tEfNS_4arch4Sm80ELb0ELb0ELb1ELb0ELb1ELb0ELb0ELb0ELi2ELi4ELi4ELi4ELb0EEENS1_24CollectiveEpilogueBwdGQAISA_fSD_Li256ELb0ELb1EEENS1_19SingleTileSchedulerILb0ELb0ELb0ELi128EEEEEEEEEvNT_6ParamsE$_ZN4cute3eso3ESOILb0ELb0EJNS_5tupleIJiNS_1CILi512EEEEEENS2_IJiiEEENS3_ILi1024EEEEEC2ERKS5_RKS6_RKS7_) ;  /* 0xfffdaad000007944 */ /* 0x006fea0003c3ffff */
[----:B------:R2:W5:Y:S04]  /*2ad50*/  LDL R5, [R1+0x760] ;  /* 0x0007600001057983 */ /* 0x0005680000100800 */
[----:B-1----:R2:W5:Y:S01]  /*2ad60*/  LDL.64 R2, [R1+0x758] ;  /* 0x0007580001027983 */ /* 0x0025620000100a00 */
[----:B------:R-:W-:Y:S02]  /*2ad70*/  MOV R60, R25 ;  /* 0x00000019003c7202 */ /* 0x000fe40000000f00 */
[----:B------:R-:W-:-:S02]  /*2ad80*/  MOV R6, 0x2ada0 ;  /* 0x0002ada000067802 */ /* 0x000fc40000000f00 */
[----:B--2--5:R-:W-:Y:S05]  /*2ad90*/  CALL.REL.NOINC `($_ZN7cutlass13device_kernelIN5flash19enable_sm80_to_sm89INS1_16FlashAttnBwdSm80INS1_25CollectiveMainloopBwdSm80ILi2ELi2EN4cute5tupleIJNS5_1CILi128EEES8_NS7_ILi64EEEEEENS_10bfloat16_tEfNS_4arch4Sm80ELb0ELb0ELb1ELb0ELb1ELb0ELb0ELb0ELi2ELi4ELi4ELi4ELb0EEENS1_24CollectiveEpilogueBwdGQAISA_fSD_Li256ELb0ELb1EEENS1_19SingleTileSchedulerILb0ELb0ELb0ELi128EEEEEEEEEvNT_6ParamsE$_ZN4cute5tupleIJNS0_IJNS0_IJNS_1CILi2EEES2_EEES3_NS1_ILi8EEEEEENS0_IJNS0_IJiNS1_ILi512EEEEEENS0_IJiiEEENS1_ILi1024EEEEEEEEC2ERKS5_RKSA_) ;  /* 0xfffdf3a000007944 */ /* 0x024fea0003c3ffff */
[----:B------:R1:W5:Y:S04]  /*2ada0*/  LDL R4, [R1+0x760] ;  /* 0x0007600001047983 */ /* 0x0003680000100800 */
        /* <DEDUP_REMOVED lines=8> */
[----:B-1---5:R-:W-:Y:S05]  /*2ae30*/  CALL.REL.NOINC `($_ZN7cutlass13device_kernelIN5flash19enable_sm80_to_sm89INS1_16FlashAttnBwdSm80INS1_25CollectiveMainloopBwdSm80ILi2ELi2EN4cute5tupleIJNS5_1CILi128EEES8_NS7_ILi64EEEEEENS_10bfloat16_tEfNS_4arch4Sm80ELb0ELb0ELb1ELb0ELb1ELb0ELb0ELb0ELi2ELi4ELi4ELi4ELb0EEENS1_24CollectiveEpilogueBwdGQAISA_fSD_Li256ELb0ELb1EEENS1_19SingleTileSchedulerILb0ELb0ELb0ELi128EEEEEEEEEvNT_6ParamsE$_ZN4cute3eso3ESOILb0ELb0EJNS_6LayoutINS_5tupleIJNS3_IJNS_1CILi2EEES5_EEES6_NS4_ILi8EEEEEENS3_IJNS3_IJiNS4_ILi512EEEEEENS3_IJiiEEENS4_ILi1024EEEEEEEEjEEC2ERKSE_RKj) ;  /* 0xfffdada000007944 */ /* 0x022fea0003c3ffff */
[----:B------:R-:W2:Y:S04]  /*2ae40*/  LDL.64 R16, [R1+0x760] ;  /* 0x0007600001107983 */ /* 0x000ea80000100a00 */
[----:B-1----:R1:W5:Y:S01]  /*2ae50*/  LDL.64 R4, [R1+0x758] ;  /* 0x0007580001047983 */ /* 0x0023620000100a00 */
[----:B------:R-:W-:Y:S02]  /*2ae60*/  MOV R9, R25 ;  /* 0x0000001900097202 */ /* 0x000fe40000000f00 */
[----:B------:R-:W-:Y:S01]  /*2ae70*/  MOV R8, 0x2aea0 ;  /* 0x0002aea000087802 */ /* 0x000fe20000000f00 */
[----:B--2---:R-:W-:-:S04]  /*2ae80*/  IMAD.WIDE.U32 R2, R17, 0x2, R50 ;  /* 0x0000000211027825 */ /* 0x004fc800078e0032 */
[----:B-1---5:R-:W-:Y:S05]  /*2ae90*/  CALL.REL.NOINC `($_ZN7cutlass13device_kernelIN5flash19enable_sm80_to_sm89INS1_16FlashAttnBwdSm80INS1_25CollectiveMainloopBwdSm80ILi2ELi2EN4cute5tupleIJNS5_1CILi128EEES8_NS7_ILi64EEEEEENS_10bfloat16_tEfNS_4arch4Sm80ELb0ELb0ELb1ELb0ELb1ELb0ELb0ELb0ELi2ELi4ELi4ELi4ELb0EEENS1_24CollectiveEpilogueBwdGQAISA_fSD_Li256ELb0ELb1EEENS1_19SingleTileSchedulerILb0ELb0ELb0ELi128EEEEEEEEEvNT_6ParamsE$_ZN4cute8smem_ptrIPN7cutlass10bfloat16_tEECI1NS_12iter_adaptorIS3_S4_EEES3_) ;  /* 0xfffdfba000007944 */ /* 0x022fea0003c3ffff */
[----:B-1----:R-:W2:Y:S01]  /*2aea0*/  LDL.64 R2, [R1+0x758] ;  /* 0x0007580001027983 */ /* 0x002ea20000100a00 */
[----:B------:R-:W-:Y:S01]  /*2aeb0*/  IMAD.MOV.U32 R60, RZ, RZ, R25 ;  /* 0x000000ffff3c7224 */ /* 0x000fe200078e0019 */
[----:B------:R-:W-:-:S02]  /*2aec0*/  MOV R67, R24 ;  /* 0x0000001800437202 */ /* 0x000fc40000000f00 */
[----:B------:R-:W-:Y:S01]  /*2aed0*/  MOV R6, 0x2af00 ;  /* 0x0002af0000067802 */ /* 0x000fe20000000f00 */
[----:B--2---:R1:W-:Y:S04]  /*2aee0*/  STL.64 [R1+0x770], R2 ;  /* 0x0007700201007387 */ /* 0x0043e80000100a00 */
[----:B-1----:R-:W-:Y:S05]  /*2aef0*/  CALL.REL.NOINC `($_ZN7cutlass13device_kernelIN5flash19enable_sm80_to_sm89INS1_16FlashAttnBwdSm80INS1_25CollectiveMainloopBwdSm80ILi2ELi2EN4cute5tupleIJNS5_1CILi128EEES8_NS7_ILi64EEEEEENS_10bfloat16_tEfNS_4arch4Sm80ELb0ELb0ELb1ELb0ELb1ELb0ELb0ELb0ELi2ELi4ELi4ELi4ELb0EEENS1_24CollectiveEpilogueBwdGQAISA_fSD_Li256ELb0ELb1EEENS1_19SingleTileSchedulerILb0ELb0ELb0ELi128EEEEEEEEEvNT_6ParamsE$_ZN4cute3eso3ESOILb0ELb0EJNS_6LayoutINS_5tupleIJNS3_IJNS_1CILi2EEES5_EEES6_NS4_ILi8EEEEEENS3_IJNS3_IJiNS4_ILi512EEEEEENS3_IJiiEEENS4_ILi1024EEEEEEEENS_10ViewEngineINS_8smem_ptrIPN7cutlass10bfloat16_tEEEEEEEC2ERKSE_RKSL_) ;  /* 0xfffdac5000007944 */ /* 0x002fea0003c3ffff */
[----:B-1----:R1:W5:Y:S04]  /*2af00*/  LDL R5, [R1+0x75c] ;  /* 0x00075c0001057983 */ /* 0x0023680000100800 */
[----:B------:R1:W5:Y:S01]  /*2af10*/  LDL R3, [R1+0x760] ;  /* 0x0007600001037983 */ /* 0x0003620000100800 */
[----:B------:R-:W-:-:S03]  /*2af20*/  MOV R4, 0x2af40 ;  /* 0x0002af4000047802 */ /* 0x000fc60000000f00 */
[----:B-1---5:R-:W-:Y:S05]  /*2af30*/  CALL.REL.NOINC `($_ZN7cutlass13device_kernelIN5flash19enable_sm80_to_sm89INS1_16FlashAttnBwdSm80INS1_25CollectiveMainloopBwdSm80ILi2ELi2EN4cute5tupleIJNS5_1CILi128EEES8_NS7_ILi64EEEEEENS_10bfloat16_tEfNS_4arch4Sm80ELb0ELb0ELb1ELb0ELb1ELb0ELb0ELb0ELi2ELi4ELi4ELi4ELb0EEENS1_24CollectiveEpilogueBwdGQAISA_fSD_Li256ELb0ELb1EEENS1_19SingleTileSchedulerILb0ELb0ELb0ELi128EEEEEEEEEvNT_6ParamsE$_ZZN4cute4takeILi1ELi3ENS_5tupleIJNS1_IJiNS_1CILi512EEEEEENS1_IJiiEEENS2_ILi1024EEEEEEEEDaRKT1_ENKUlDpRKT_E_clIJS5_S6_EEEDaSE_) ;  /* 0xfffe124000007944 */ /* 0x022fea0003c3ffff */
[----:B------:R-:W-:Y:S02]  /*2af40*/  MOV R4, 0x2af60 ;  /* 0x0002af6000047802 */ /* 0x000fe40000000f00 */
[----:B-1---5:R-:W-:Y:S05]  /*2af50*/  CALL.REL.NOINC `($_ZN7cutlass13device_kernelIN5flash19enable_sm80_to_sm89INS1_16FlashAttnBwdSm80INS1_25CollectiveMainloopBwdSm80ILi2ELi2EN4cute5tupleIJNS5_1CILi128EEES8_NS7_ILi64EEEEEENS_10bfloat16_tEfNS_4arch4Sm80ELb0ELb0ELb1ELb0ELb1ELb0ELb0ELb0ELi2ELi4ELi4ELi4ELb0EEENS1_24CollectiveEpilogueBwdGQAISA_fSD_Li256ELb0ELb1EEENS1_19SingleTileSchedulerILb0ELb0ELb0ELi128EEEEEEEEEvNT_6ParamsE$_ZZN4cute16flatten_to_tupleINS_5tupleIJNS1_IJiiEEENS_1CILi1024EEEEEEEEDaRKT_ENKUlRKT_E_clIS2_EEDaSB_) ;  /* 0xfffe0d3000007944 */ /* 0x022fea0003c3ffff */
[----:B------:R1:W-:Y:S01]  /*2af60*/  STL [R14], R2 ;  /* 0x000000020e007387 */ /* 0x0003e20000100800 */
[----:B------:R-:W-:Y:S02]  /*2af70*/  MOV R60, R58 ;  /* 0x0000003a003c7202 */ /* 0x000fe40000000f00 */
[----:B------:R-:W-:Y:S01]  /*2af80*/  MOV R4, 0x2afb0 ;  /* 0x0002afb000047802 */ /* 0x000fe20000000f00 */
[----:B------:R1:W-:Y:S04]  /*2af90*/  STL [R14+0x4], R3 ;  /* 0x000004030e007387 */ /* 0x0003e80000100800 */
[----:B-1----:R-:W-:Y:S05]  /*2afa0*/  CALL.REL.NOINC `($_ZN7cutlass13device_kernelIN5flash19enable_sm80_to_sm89INS1_16FlashAttnBwdSm80INS1_25CollectiveMainloopBwdSm80ILi2ELi2EN4cute5tupleIJNS5_1CILi128EEES8_NS7_ILi64EEEEEENS_10bfloat16_tEfNS_4arch4Sm80ELb0ELb0ELb1ELb0ELb1ELb0ELb0ELb0ELi2ELi4ELi4ELi4ELb0EEENS1_24CollectiveEpilogueBwdGQAISA_fSD_Li256ELb0ELb1EEENS1_19SingleTileSchedulerILb0ELb0ELb0ELi128EEEEEEEEEvNT_6ParamsE$_ZZN4cute12filter_tupleINS_5tupleIJNS1_IJiiEEENS_1CILi1024EEEEEEZNS_16flatten_to_tupleIS5_EEDaRKT_EUlRKT_E_EEDaS9_OT0_ENKUlDpSC_E_clIJS2_NS1_IJS4_EEEEEEDaSG_) ;  /* 0xfffdfda000007944 */ /* 0x002fea0003c3ffff */
        /* <DEDUP_REMOVED lines=22> */
[----:B--2--5:R-:W-:Y:S05]  /*2b110*/  CALL.REL.NOINC `($_ZN7cutlass13device_kernelIN5flash19enable_sm80_to_sm89INS1_16FlashAttnBwdSm80INS1_25CollectiveMainloopBwdSm80ILi2ELi2EN4cute5tupleIJNS5_1CILi128EEES8_NS7_ILi64EEEEEENS_10bfloat16_tEfNS_4arch4Sm80ELb0ELb0ELb1ELb0ELb1ELb0ELb0ELb0ELi2ELi4ELi4ELi4ELb0EEENS1_24CollectiveEpilogueBwdGQAISA_fSD_Li256ELb0ELb1EEENS1_19SingleTileSchedulerILb0ELb0ELb0ELi128EEEEEEEEEvNT_6ParamsE$_ZN4cute3eso3ESOILb1ELb0EJNS_10UnderscoreES2_S2_iEEC2ERKS2_S5_S5_RKi) ;  /* 0xfffdbce000007944 */ /* 0x024fea0003c3ffff */
[----:B------:R-:W-:Y:S01]  /*2b120*/  ULDC.64 UR4, c[0x0][0x118] ;  /* 0x0000460000047ab9 */ /* 0x000fe20000000a00 */
[----:B------:R2:W5:Y:S04]  /*2b130*/  LDL R5, [R1+0x758] ;  /* 0x0007580001057983 */ /* 0x0005680000100800 */
[----:B-1----:R2:W5:Y:S01]  /*2b140*/  LD.E R3, [R10.64] ;  /* 0x000000040a037980 */ /* 0x002562000c101900 */
[----:B------:R-:W-:-:S03]  /*2b150*/  MOV R4, 0x2b170 ;  /* 0x0002b17000047802 */ /* 0x000fc60000000f00 */
[----:B--2--5:R-:W-:Y:S05]  /*2b160*/  CALL.REL.NOINC `($_ZN7cutlass13device_kernelIN5flash19enable_sm80_to_sm89INS1_16FlashAttnBwdSm80INS1_25CollectiveMainloopBwdSm80ILi2ELi2EN4cute5tupleIJNS5_1CILi128EEES8_NS7_ILi64EEEEEENS_10bfloat16_tEfNS_4arch4Sm80ELb0ELb0ELb1ELb0ELb1ELb0ELb0ELb0ELi2ELi4ELi4ELi4ELb0EEENS1_24CollectiveEpilogueBwdGQAISA_fSD_Li256ELb0ELb1EEENS1_19SingleTileSchedulerILb0ELb0ELb0ELi128EEEEEEEEEvNT_6ParamsE$_ZZN4cute5sliceINS_5tupleIJNS_10UnderscoreES2_S2_iEEENS1_IJNS1_IJNS_1CILi1EEENS4_ILi0EEEEEEiNS4_ILi1024EEENS4_ILi8192EEEEEEEEDaRKT_RKT0_ENKUlRKT_RKT0_E_clIS2_iEEDaSJ_SM_) ;  /* 0xfffe11d000007944 */ /* 0x024fea0003c3ffff */
[----:B------:R-:W-:Y:S02]  /*2b170*/  MOV R4, 0x2b190 ;  /* 0x0002b19000047802 */ /* 0x000fe40000000f00 */
[----:B-1---5:R-:W-:Y:S05]  /*2b180*/  CALL.REL.NOINC `($_ZN7cutlass13device_kernelIN5flash19enable_sm80_to_sm89INS1_16FlashAttnBwdSm80INS1_25CollectiveMainloopBwdSm80ILi2ELi2EN4cute5tupleIJNS5_1CILi128EEES8_NS7_ILi64EEEEEENS_10bfloat16_tEfNS_4arch4Sm80ELb0ELb0ELb1ELb0ELb1ELb0ELb0ELb0ELi2ELi4ELi4ELi4ELb0EEENS1_24CollectiveEpilogueBwdGQAISA_fSD_Li256ELb0ELb1EEENS1_19SingleTileSchedulerILb0ELb0ELb0ELi128EEEEEEEEEvNT_6ParamsE$_ZZN4cute12filter_tupleINS_5tupleIJNS_10UnderscoreES2_S2_iEEENS1_IJNS1_IJNS_1CILi1EEENS4_ILi0EEEEEEiNS4_ILi1024EEENS4_ILi8192EEEEEEZNS_5sliceIS3_SA_EEDaRKT_RKT0_EUlRKT_RKT0_E_EEDaSE_SH_OT1_ENKUlDpSK_E_clIJNS1_IJS7_EEENS1_IJiEEENS1_IJS8_EEENS1_IJEEEEEEDaSR_) ;  /* 0xfffdfe1000007944 */ /* 0x022fea0003c3ffff */
[----:B------:R-:W-:Y:S02]  /*2b190*/  MOV R4, 0x2b1b0 ;  /* 0x0002b1b000047802 */ /* 0x000fe40000000f00 */
[----:B-1---5:R-:W-:Y:S05]  /*2b1a0*/  CALL.REL.NOINC `($_ZN7cutlass13device_kernelIN5flash19enable_sm80_to_sm89INS1_16FlashAttnBwdSm80INS1_25CollectiveMainloopBwdSm80ILi2ELi2EN4cute5tupleIJNS5_1CILi128EEES8_NS7_ILi64EEEEEENS_10bfloat16_tEfNS_4arch4Sm80ELb0ELb0ELb1ELb0ELb1ELb0ELb0ELb0ELi2ELi4ELi4ELi4ELb0EEENS1_24CollectiveEpilogueBwdGQAISA_fSD_Li256ELb0ELb1EEENS1_19SingleTileSchedulerILb0ELb0ELb0ELi128EEEEEEEEEvNT_6ParamsE$_ZN4cute5tupleIJNS0_IJNS0_IJNS_1CILi8EEENS1_ILi1EEEEEENS1_ILi2EEES2_EEENS0_IJNS0_IJS3_NS1_ILi0EEEEEEiNS1_ILi1024EEEEEEEEC2ERKS6_RKSA_) ;  /* 0xfffdf14000007944 */ /* 0x022fea0003c3ffff */
[----:B------:R1:W5:Y:S01]  /*2b1b0*/  LDL R2, [R1+0x758] ;  /* 0x0007580001027983 */ /* 0x0003620000100800 */
[----:B------:R-:W-:Y:S02]  /*2b1c0*/  SHF.L.U32 R6, R5, 0xd, RZ ;  /* 0x0000000d05067819 */ /* 0x000fe400000006ff */
[----:B------:R-:W-:-:S03]  /*2b1d0*/  MOV R4, 0x2b200 ;  /* 0x0002b20000047802 */ /* 0x000fc60000000f00 */
[----:B------:R1:W-:Y:S04]  /*2b1e0*/  STL [R1+0x11e0], R6 ;  /* 0x0011e00601007387 */ /* 0x0003e80000100800 */
[----:B-1---5:R-:W-:Y:S05]  /*2b1f0*/  CALL.REL.NOINC `($_ZN7cutlass13device_kernelIN5flash19enable_sm80_to_sm89INS1_16FlashAttnBwdSm80INS1_25CollectiveMainloopBwdSm80ILi2ELi2EN4cute5tupleIJNS5_1CILi128EEES8_NS7_ILi64EEEEEENS_10bfloat16_tEfNS_4arch4Sm80ELb0ELb0ELb1ELb0ELb1ELb0ELb0ELb0ELi2ELi4ELi4ELi4ELb0EEENS1_24CollectiveEpilogueBwdGQAISA_fSD_Li256ELb0ELb1EEENS1_19SingleTileSchedulerILb0ELb0ELb0ELi128EEEEEEEEEvNT_6ParamsE$_ZN4cute3eso3ESOILb0ELb0EJNS_6LayoutINS_5tupleIJNS3_IJNS_1CILi8EEENS4_ILi1EEEEEENS4_ILi2EEES5_EEENS3_IJNS3_IJS6_NS4_ILi0EEEEEEiNS4_ILi1024EEEEEEEEiEEC2ERKSE_RKi) ;  /* 0xfffdaf8000007944 */ /* 0x022fea0003c3ffff */
[----:B------:R-:W-:Y:S01]  /*2b200*/  ULDC.64 UR4, c[0x0][0x118] ;  /* 0x0000460000047ab9 */ /* 0x000fe20000000a00 */
[----:B-1----:R-:W2:Y:S04]  /*2b210*/  LDL.64 R4, [R1+0x758] ;  /* 0x0007580001047983 */ /* 0x002ea80000100a00 */
[----:B------:R-:W2:Y:S01]  /*2b220*/  LD.E.64 R2, [R10.64+0x8] ;  /* 0x000008040a027980 */ /* 0x000ea2000c101b00 */
[----:B------:R-:W-:Y:S02]  /*2b230*/  MOV R9, R25 ;  /* 0x0000001900097202 */ /* 0x000fe40000000f00 */
[----:B------:R-:W-:Y:S01]  /*2b240*/  MOV R8, 0x2b270 ;  /* 0x0002b27000087802 */ /* 0x000fe20000000f00 */
[----:B--2---:R-:W-:-:S04]  /*2b250*/  IMAD.WIDE R2, R5, 0x2, R2 ;  /* 0x0000000205027825 */ /* 0x004fc800078e0202 */
[----:B------:R-:W-:Y:S05]  /*2b260*/  CALL.REL.NOINC `($_ZN7cutlass13device_kernelIN5flash19enable_sm80_to_sm89INS1_16FlashAttnBwdSm80INS1_25CollectiveMainloopBwdSm80ILi2ELi2EN4cute5tupleIJNS5_1CILi128EEES8_NS7_ILi64EEEEEENS_10bfloat16_tEfNS_4arch4Sm80ELb0ELb0ELb1ELb0ELb1ELb0ELb0ELb0ELi2ELi4ELi4ELi4ELb0EEENS1_24CollectiveEpilogueBwdGQAISA_fSD_Li256ELb0ELb1EEENS1_19SingleTileSchedulerILb0ELb0ELb0ELi128EEEEEEEEEvNT_6ParamsE$_ZN4cute8smem_ptrIPN7cutlass10bfloat16_tEECI1NS_12iter_adaptorIS3_S4_EEES3_) ;  /* 0xfffdf7d000007944 */ /* 0x000fea0003c3ffff */
[----:B-1----:R-:W2:Y:S01]  /*2b270*/  LDL.64 R2, [R1+0x758] ;  /* 0x0007580001027983 */ /* 0x002ea20000100a00 */
[----:B------:R-:W-:-:S02]  /*2b280*/  MOV R6, R4 ;  /* 0x0000000400067202 */ /* 0x000fc40000000f00 */
[----:B------:R-:W-:Y:S01]  /*2b290*/  MOV R4, 0x2b2c0 ;  /* 0x0002b2c000047802 */ /* 0x000fe20000000f00 */
[----:B--2---:R1:W-:Y:S04]  /*2b2a0*/  STL.64 [R1+0x770], R2 ;  /* 0x0007700201007387 */ /* 0x0043e80000100a00 */
[----:B-1----:R-:W-:Y:S05]  /*2b2b0*/  CALL.REL.NOINC `($_ZN7cutlass13device_kernelIN5flash19enable_sm80_to_sm89INS1_16FlashAttnBwdSm80INS1_25CollectiveMainloopBwdSm80ILi2ELi2EN4cute5tupleIJNS5_1CILi128EEES8_NS7_ILi64EEEEEENS_10bfloat16_tEfNS_4arch4Sm80ELb0ELb0ELb1ELb0ELb1ELb0ELb0ELb0ELi2ELi4ELi4ELi4ELb0EEENS1_24CollectiveEpilogueBwdGQAISA_fSD_Li256ELb0ELb1EEENS1_19SingleTileSchedulerILb0ELb0ELb0ELi128EEEEEEEEEvNT_6ParamsE$_ZN4cute3eso3ESOILb0ELb0EJNS_6LayoutINS_5tupleIJNS3_IJNS_1CILi8EEENS4_ILi1EEEEEENS4_ILi2EEES5_EEENS3_IJNS3_IJS6_NS4_ILi0EEEEEEiNS4_ILi1024EEEEEEEENS_10ViewEngineINS_8smem_ptrIPN7cutlass10bfloat16_tEEEEEEEC2ERKSE_RKSL_) ;  /* 0xfffdae5000007944 */ /* 0x002fea0003c3ffff */
[----:B-1----:R-:W2:Y:S01]  /*2b2c0*/  LDL.64 R2, [R26+0xe0] ;  /* 0x0000e0001a027983 */ /* 0x002ea20000100a00 */
[----:B------:R-:W-:-:S03]  /*2b2d0*/  ULDC.64 UR4, c[0x0][0x118] ;  /* 0x0000460000047ab9 */ /* 0x000fc60000000a00 */
[----:B------:R1:W5:Y:S04]  /*2b2e0*/  LDL R44, [R1+0x758] ;  /* 0x00075800012c7983 */ /* 0x0003680000100800 */
[----:B------:R1:W5:Y:S04]  /*2b2f0*/  LDL.64 R56, [R1+0x760] ;  /* 0x0007600001387983 */ /* 0x0003680000100a00 */
[----:B------:R1:W5:Y:S04]  /*2b300*/  LDL.64 R10, [R26+0xc8] ;  /* 0x0000c8001a0a7983 */ /* 0x0003680000100a00 */
[----:B--2---:R-:W5:Y:S01]  /*2b310*/  LD.E.64 R2, [R2.64] ;  /* 0x0000000402027980 */ /* 0x004f62000c101b00 */
[----:B------:R-:W-:-:S03]  /*2b320*/  MOV R6, 0x2b340 ;  /* 0x0002b34000067802 */ /* 0x000fc60000000f00 */
[----:B-1---5:R-:W-:Y:S05]  /*2b330*/  CALL.REL.NOINC `($_ZN7cutlass13device_kernelIN5flash19enable_sm80_to_sm89INS1_16FlashAttnBwdSm80INS1_25CollectiveMainloopBwdSm80ILi2ELi2EN4cute5tupleIJNS5_1CILi128EEES8_NS7_ILi64EEEEEENS_10bfloat16_tEfNS_4arch4Sm80ELb0ELb0ELb1ELb0ELb1ELb0ELb0ELb0ELi2ELi4ELi4ELi4ELb0EEENS1_24CollectiveEpilogueBwdGQAISA_fSD_Li256ELb0ELb1EEENS1_19SingleTileSchedulerILb0ELb0ELb0ELi128EEEEEEEEEvNT_6ParamsE$_ZN4cute3eso3ESOILb1ELb0EJNS_14ComposedLayoutINS_7SwizzleILi3ELi3ELi3EEENS_1CILi0EEENS_6LayoutINS_5tupleIJNS8_IJNS8_IJNS5_ILi4EEENS5_ILi8EEEEEENS8_IJS9_NS5_ILi1EEEEEEEEENS8_IJNS8_IJNS5_ILi2EEESF_SF_EEENS8_IJSF_SA_EEEEEEEEENS8_IJNS8_IJNS8_IJNS5_ILi128EEESC_EEENS8_IJNS5_ILi16EEES6_EEEEEENS8_IJNS8_IJNS5_ILi64EEESA_NS5_ILi512EEEEEENS8_IJNS5_ILi8192EEENS5_ILi1024EEEEEEEEEEEEEEEENS_10ViewEngineINS_8smem_ptrIPN7cutlass10bfloat16_tEEEEEEEC2ERKSY_RKS15_) ;  /* 0xfffdbce000007944 */ /* 0x022fea0003c3ffff */
        /* <DEDUP_REMOVED lines=29> */
[----:B-12--5:R-:W-:Y:S05]  /*2b510*/  CALL.REL.NOINC `($_ZN7cutlass13device_kernelIN5flash19enable_sm80_to_sm89INS1_16FlashAttnBwdSm80INS1_25CollectiveMainloopBwdSm80ILi2ELi2EN4cute5tupleIJNS5_1CILi128EEES8_NS7_ILi64EEEEEENS_10bfloat16_tEfNS_4arch4Sm80ELb0ELb0ELb1ELb0ELb1ELb0ELb0ELb0ELi2ELi4ELi4ELi4ELb0EEENS1_24CollectiveEpilogueBwdGQAISA_fSD_Li256ELb0ELb1EEENS1_19SingleTileSchedulerILb0ELb0ELb0ELi128EEEEEEEEEvNT_6ParamsE$_ZZN4cute7idx2crdINS_5tupleIJiiNS_1CILi0EEEEEENS1_IJNS1_IJNS2_ILi4EEENS2_ILi8EEEEEES5_NS2_ILi1EEEEEEEEDaRKT_RKT0_ENKUlRKT_RKT0_E_clIiS7_EEDaSI_SL_) ;  /* 0xfffe396000007944 */ /* 0x026fea0003c3ffff */
[----:B------:R-:W-:Y:S02]  /*2b520*/  MOV R2, 0x2b540 ;  /* 0x0002b54000027802 */ /* 0x000fe40000000f00 */
[----:B-1----:R-:W-:Y:S05]  /*2b530*/  CALL.REL.NOINC `($_ZN7cutlass13device_kernelIN5flash19enable_sm80_to_sm89INS1_16FlashAttnBwdSm80INS1_25CollectiveMainloopBwdSm80ILi2ELi2EN4cute5tupleIJNS5_1CILi128EEES8_NS7_ILi64EEEEEENS_10bfloat16_tEfNS_4arch4Sm80ELb0ELb0ELb1ELb0ELb1ELb0ELb0ELb0ELi2ELi4ELi4ELi4ELb0EEENS1_24CollectiveEpilogueBwdGQAISA_fSD_Li256ELb0ELb1EEENS1_19SingleTileSchedulerILb0ELb0ELb0ELi128EEEEEEEEEvNT_6ParamsE$_ZZN4cute7idx2crdINS_5tupleIJiiNS_1CILi0EEEEEENS1_IJNS1_IJNS2_ILi4EEENS2_ILi8EEEEEES5_NS2_ILi1EEEEEEEEDaRKT_RKT0_ENKUlRKT_RKT0_E_clIiS5_EEDaSI_SL_) ;  /* 0xfffe391000007944 */ /* 0x002fea0003c3ffff */
[----:B------:R1:W-:Y:S01]  /*2b540*/  STL [R14], R6 ;  /* 0x000000060e007387 */ /* 0x0003e20000100800 */
[----:B------:R-:W-:Y:S02]  /*2b550*/  MOV R2, R58 ;  /* 0x0000003a00027202 */ /* 0x000fe40000000f00 */
[----:B------:R-:W-:-:S02]  /*2b560*/  MOV R72, 0x2b580 ;  /* 0x0002b58000487802 */ /* 0x000fc40000000f00 */
[----:B-1----:R-:W-:Y:S05]  /*2b570*/  CALL.REL.NOINC `($_ZN7cutlass13device_kernelIN5flash19enable_sm80_to_sm89INS1_16FlashAttnBwdSm80INS1_25CollectiveMainloopBwdSm80ILi2ELi2EN4cute5tupleIJNS5_1CILi128EEES8_NS7_ILi64EEEEEENS_10bfloat16_tEfNS_4arch4Sm80ELb0ELb0ELb1ELb0ELb1ELb0ELb0ELb0ELi2ELi4ELi4ELi4ELb0EEENS1_24CollectiveEpilogueBwdGQAISA_fSD_Li256ELb0ELb1EEENS1_19SingleTileSchedulerILb0ELb0ELb0ELi128EEEEEEEEEvNT_6ParamsE$_ZZN4cute9transformINS_5tupleIJiiNS_1CILi0EEEEEENS1_IJNS1_IJNS2_ILi4EEENS2_ILi8EEEEEES5_NS2_ILi1EEEEEEZNS_7idx2crdIS4_S9_EEDaRKT_RKT0_EUlRKT_RKT0_E_EEDaSD_SG_OT1_ENKUlDpSJ_E_clIJNS1_IJiiEEEiS3_EEEDaSQ_) ;  /* 0xfffe407000007944 */ /* 0x002fea0003c3ffff */
[----:B------:R-:W-:Y:S02]  /*2b580*/  MOV R6, 0x2b5a0 ;  /* 0x0002b5a000067802 */ /* 0x000fe40000000f00 */
[----:B--2--5:R-:W-:Y:S05]  /*2b590*/  CALL.REL.NOINC `($_ZN7cutlass13device_kernelIN5flash19enable_sm80_to_sm89INS1_16FlashAttnBwdSm80INS1_25CollectiveMainloopBwdSm80ILi2ELi2EN4cute5tupleIJNS5_1CILi128EEES8_NS7_ILi64EEEEEENS_10bfloat16_tEfNS_4arch4Sm80ELb0ELb0ELb1ELb0ELb1ELb0ELb0ELb0ELi2ELi4ELi4ELi4ELb0EEENS1_24CollectiveEpilogueBwdGQAISA_fSD_Li256ELb0ELb1EEENS1_19SingleTileSchedulerILb0ELb0ELb0ELi128EEEEEEEEEvNT_6ParamsE$_ZZN4cute13to_mixed_bitsINS_5tupleIJNS1_IJNS_1CILi4EEENS2_ILi8EEEEEES3_NS2_ILi1EEEEEENS1_IJNS1_IJNS2_ILi128EEENS2_ILi0EEEEEENS2_ILi16EEES9_EEENS1_IJNS1_IJiiEEEiS9_EEEEEDaRKT_RKT0_RKT1_ENKUlRKT_RKT0_RKT1_E_clIS5_SA_SD_EEDaSQ_ST_SW_) ;  /* 0xfffe03b000007944 */ /* 0x024fea0003c3ffff */
[----:B------:R-:W-:Y:S02]  /*2b5a0*/  MOV R6, 0x2b5c0 ;  /* 0x0002b5c000067802 */ /* 0x000fe40000000f00 */
[----:B------:R-:W-:Y:S05]  /*2b5b0*/  CALL.REL.NOINC `($_ZN7cutlass13device_kernelIN5flash19enable_sm80_to_sm89INS1_16FlashAttnBwdSm80INS1_25CollectiveMainloopBwdSm80ILi2ELi2EN4cute5tupleIJNS5_1CILi128EEES8_NS7_ILi64EEEEEENS_10bfloat16_tEfNS_4arch4Sm80ELb0ELb0ELb1ELb0ELb1ELb0ELb0ELb0ELi2ELi4ELi4ELi4ELb0EEENS1_24CollectiveEpilogueBwdGQAISA_fSD_Li256ELb0ELb1EEENS1_19SingleTileSchedulerILb0ELb0ELb0ELi128EEEEEEEEEvNT_6ParamsE$_ZZN4cute13to_mixed_bitsINS_5tupleIJNS1_IJNS_1CILi4EEENS2_ILi8EEEEEES3_NS2_ILi1EEEEEENS1_IJNS1_IJNS2_ILi128EEENS2_ILi0EEEEEENS2_ILi16EEES9_EEENS1_IJNS1_IJiiEEEiS9_EEEEEDaRKT_RKT0_RKT1_ENKUlRKT_RKT0_RKT1_E_clIS3_SB_iEEDaSQ_ST_SW_) ;  /* 0xfffe034000007944 */ /* 0x000fea0003c3ffff */
[----:B------:R-:W-:Y:S02]  /*2b5c0*/  MOV R5, R2 ;  /* 0x0000000200057202 */ /* 0x000fe40000000f00 */
[----:B------:R-:W-:-:S02]  /*2b5d0*/  MOV R2, 0x2b5f0 ;  /* 0x0002b5f000027802 */ /* 0x000fc40000000f00 */
[----:B------:R-:W-:Y:S05]  /*2b5e0*/  CALL.REL.NOINC `($_ZN7cutlass13device_kernelIN5flash19enable_sm80_to_sm89INS1_16FlashAttnBwdSm80INS1_25CollectiveMainloopBwdSm80ILi2ELi2EN4cute5tupleIJNS5_1CILi128EEES8_NS7_ILi64EEEEEENS_10bfloat16_tEfNS_4arch4Sm80ELb0ELb0ELb1ELb0ELb1ELb0ELb0ELb0ELi2ELi4ELi4ELi4ELb0EEENS1_24CollectiveEpilogueBwdGQAISA_fSD_Li256ELb0ELb1EEENS1_19SingleTileSchedulerILb0ELb0ELb0ELi128EEEEEEEEEvNT_6ParamsE$_ZZN4cute13to_mixed_bitsINS_5tupleIJNS1_IJNS_1CILi4EEENS2_ILi8EEEEEES3_NS2_ILi1EEEEEENS1_IJNS1_IJNS2_ILi128EEENS2_ILi0EEEEEENS2_ILi16EEES9_EEENS1_IJNS1_IJiiEEEiS9_EEEEEDaRKT_RKT0_RKT1_ENKUlDpRKT_E_clIJNS_9MixedBitsILj0ELj384EEENSU_ILj0ELj48EEENS2_ILj0EEEEEEDaSR_) ;  /* 0xfffe02c000007944 */ /* 0x000fea0003c3ffff */
[----:B------:R-:W-:Y:S02]  /*2b5f0*/  SHF.R.S32.HI R5, RZ, 0x1f, R4 ;  /* 0x0000001fff057819 */ /* 0x000fe40000011404 */
[----:B------:R-:W-:-:S02]  /*2b600*/  LOP3.LUT R3, R3, 0x1b0, RZ, 0xc0, !PT ;  /* 0x000001b003037812 */ /* 0x000fc400078ec0ff */
[----:B------:R-:W-:Y:S02]  /*2b610*/  LEA.HI R5, R5, R4, RZ, 0x2 ;  /* 0x0000000405057211 */ /* 0x000fe400078f10ff */
[----:B------:R-:W-:Y:S02]  /*2b620*/  MOV R4, 0x2b660 ;  /* 0x0002b66000047802 */ /* 0x000fe40000000f00 */
[----:B------:R-:W-:-:S05]  /*2b630*/  SHF.R.S32.HI R2, RZ, 0x2, R5 ;  /* 0x00000002ff027819 */ /* 0x000fca0000011405 */
[----:B------:R1:W-:Y:S02]  /*2b640*/  STL [R1+0x77c], R2 ;  /* 0x00077c0201007387 */ /* 0x0003e40000100800 */
[----:B-1----:R-:W-:Y:S05]  /*2b650*/  CALL.REL.NOINC `($_ZN7cutlass13device_kernelIN5flash19enable_sm80_to_sm89INS1_16FlashAttnBwdSm80INS1_25CollectiveMainloopBwdSm80ILi2ELi2EN4cute5tupleIJNS5_1CILi128EEES8_NS7_ILi64EEEEEENS_10bfloat16_tEfNS_4arch4Sm80ELb0ELb0ELb1ELb0ELb1ELb0ELb0ELb0ELi2ELi4ELi4ELi4ELb0EEENS1_24CollectiveEpilogueBwdGQAISA_fSD_Li256ELb0ELb1EEENS1_19SingleTileSchedulerILb0ELb0ELb0ELi128EEEEEEEEEvNT_6ParamsE$_ZN4cute5tupleIJNS_7SwizzleILi3ELi3ELi3EEENS_9MixedBitsILj0ELj432EEENS_6LayoutINS0_IJNS0_IJNS_1CILi2EEES7_S7_EEES7_NS6_ILi8EEEEEENS0_IJNS0_IJNS6_ILi64EEES9_NS6_ILi512EEEEEENS6_ILi8192EEENS6_ILi1024EEEEEEEEEEC2ERKS2_RKS4_RKSH_) ;  /* 0xfffdf1c000007944 */ /* 0x002fea0003c3ffff */
[----:B-1----:R1:W5:Y:S01]  /*2b660*/  LDL R2, [R1+0x758] ;  /* 0x0007580001027983 */ /* 0x0023620000100800 */
[----:B------:R-:W-:-:S03]  /*2b670*/  MOV R4, 0x2b690 ;  /* 0x0002b69000047802 */ /* 0x000fc60000000f00 */
[----:B-1---5:R-:W-:Y:S05]  /*2b680*/  CALL.REL.NOINC `($_ZN7cutlass13device_kernelIN5flash19enable_sm80_to_sm89INS1_16FlashAttnBwdSm80INS1_25CollectiveMainloopBwdSm80ILi2ELi2EN4cute5tupleIJNS5_1CILi128EEES8_NS7_ILi64EEEEEENS_10bfloat16_tEfNS_4arch4Sm80ELb0ELb0ELb1ELb0ELb1ELb0ELb0ELb0ELi2ELi4ELi4ELi4ELb0EEENS1_24CollectiveEpilogueBwdGQAISA_fSD_Li256ELb0ELb1EEENS1_19SingleTileSchedulerILb0ELb0ELb0ELi128EEEEEEEEEvNT_6ParamsE$_ZN4cute3eso3ESOILb0ELb0EJNS_14ComposedLayoutINS_7SwizzleILi3ELi3ELi3EEENS_9MixedBitsILj0ELj432EEENS_6LayoutINS_5tupleIJNS8_IJNS_1CILi2EEESA_SA_EEESA_NS9_ILi8EEEEEENS8_IJNS8_IJNS9_ILi64EEESC_NS9_ILi512EEEEEENS9_ILi8192EEENS9_ILi1024EEEEEEEEEEiEEC2ERKSL_RKi) ;  /* 0xfffd9ee000007944 */ /* 0x022fea0003c3ffff */
[----:B-1----:R-:W2:Y:S01]  /*2b690*/  LDL.64 R4, [R1+0x758] ;  /* 0x0007580001047983 */ /* 0x002ea20000100a00 */
[----:B------:R-:W-:Y:S02]  /*2b6a0*/  MOV R9, R25 ;  /* 0x0000001900097202 */ /* 0x000fe40000000f00 */
[----:B------:R-:W-:Y:S01]  /*2b6b0*/  MOV R8, 0x2b6e0 ;  /* 0x0002b6e000087802 */ /* 0x000fe20000000f00 */
[----:B--2---:R-:W-:-:S04]  /*2b6c0*/  IMAD.WIDE R2, R5, 0x2, R16 ;  /* 0x0000000205027825 */ /* 0x004fc800078e0210 */
[----:B------:R-:W-:Y:S05]  /*2b6d0*/  CALL.REL.NOINC `($_ZN7cutlass13device_kernelIN5flash19enable_sm80_to_sm89INS1_16FlashAttnBwdSm80INS1_25CollectiveMainloopBwdSm80ILi2ELi2EN4cute5tupleIJNS5_1CILi128EEES8_NS7_ILi64EEEEEENS_10bfloat16_tEfNS_4arch4Sm80ELb0ELb0ELb1ELb0ELb1ELb0ELb0ELb0ELi2ELi4ELi4ELi4ELb0EEENS1_24CollectiveEpilogueBwdGQAISA_fSD_Li256ELb0ELb1EEENS1_19SingleTileSchedulerILb0ELb0ELb0ELi128EEEEEEEEEvNT_6ParamsE$_ZN4cute8smem_ptrIPN7cutlass10bfloat16_tEECI1NS_12iter_adaptorIS3_S4_EEES3_) ;  /* 0xfffdf36000007944 */ /* 0x000fea0003c3ffff */
[----:B-1----:R-:W2:Y:S01]  /*2b6e0*/  LDL.64 R2, [R1+0x758] ;  /* 0x0007580001027983 */ /* 0x002ea20000100a00 */
[----:B------:R-:W-:Y:S02]  /*2b6f0*/  MOV R6, R4 ;  /* 0x0000000400067202 */ /* 0x000fe40000000f00 */
[----:B------:R-:W-:Y:S01]  /*2b700*/  MOV R4, 0x2b730 ;  /* 0x0002b73000047802 */ /* 0x000fe20000000f00 */
[----:B--2---:R1:W-:Y:S04]  /*2b710*/  STL.64 [R1+0x770], R2 ;  /* 0x0007700201007387 */ /* 0x0043e80000100a00 */
[----:B-1----:R-:W-:Y:S05]  /*2b720*/  CALL.REL.NOINC `($_ZN7cutlass13device_kernelIN5flash19enable_sm80_to_sm89INS1_16FlashAttnBwdSm80INS1_25CollectiveMainloopBwdSm80ILi2ELi2EN4cute5tupleIJNS5_1CILi128EEES8_NS7_ILi64EEEEEENS_10bfloat16_tEfNS_4arch4Sm80ELb0ELb0ELb1ELb0ELb1ELb0ELb0ELb0ELi2ELi4ELi4ELi4ELb0EEENS1_24CollectiveEpilogueBwdGQAISA_fSD_Li256ELb0ELb1EEENS1_19SingleTileSchedulerILb0ELb0ELb0ELi128EEEEEEEEEvNT_6ParamsE$_ZN4cute3eso3ESOILb0ELb0EJNS_14ComposedLayoutINS_7SwizzleILi3ELi3ELi3EEENS_9MixedBitsILj0ELj432EEENS_6LayoutINS_5tupleIJNS8_IJNS_1CILi2EEESA_SA_EEESA_NS9_ILi8EEEEEENS8_IJNS8_IJNS9_ILi64EEESC_NS9_ILi512EEEEEENS9_ILi8192EEENS9_ILi1024EEEEEEEEEENS_10ViewEngineINS_8smem_ptrIPN7cutlass10bfloat16_tEEEEEEEC2ERKSL_RKSS_) ;  /* 0xfffd9dd000007944 */ /* 0x002fea0003c3ffff */
        /* <DEDUP_REMOVED lines=23> */
[----:B--2--5:R-:W-:Y:S05]  /*2b8a0*/  CALL.REL.NOINC `($_ZN7cutlass13device_kernelIN5flash19enable_sm80_to_sm89INS1_16FlashAttnBwdSm80INS1_25CollectiveMainloopBwdSm80ILi2ELi2EN4cute5tupleIJNS5_1CILi128EEES8_NS7_ILi64EEEEEENS_10bfloat16_tEfNS_4arch4Sm80ELb0ELb0ELb1ELb0ELb1ELb0ELb0ELb0ELi2ELi4ELi4ELi4ELb0EEENS1_24CollectiveEpilogueBwdGQAISA_fSD_Li256ELb0ELb1EEENS1_19SingleTileSchedulerILb0ELb0ELb0ELi128EEEEEEEEEvNT_6ParamsE$_ZN4cute3eso3ESOILb1ELb0EJNS_6LayoutINS_5tupleIJNS3_IJNS_1CILi8EEENS4_ILi1EEEEEENS4_ILi2EEES5_EEENS3_IJNS3_IJS6_NS4_ILi0EEEEEENS4_ILi64EEES5_EEEEENS_10ViewEngineIPN7cutlass10bfloat16_tEEEEEC2ERKSE_RKSJ_) ;  /* 0xfffde3b000007944 */ /* 0x024fea0003c3ffff */
[----:B------:R2:W5:Y:S01]  /*2b8b0*/  LDL.64 R52, [R1+0x758] ;  /* 0x0007580001347983 */ /* 0x0005620000100a00 */
[----:B-1----:R-:W-:Y:S01]  /*2b8c0*/  IMAD.MOV.U32 R6, RZ, RZ, R48 ;  /* 0x000000ffff067224 */ /* 0x002fe200078e0030 */
[----:B------:R-:W-:Y:S01]  /*2b8d0*/  MOV R3, R49 ;  /* 0x0000003100037202 */ /* 0x000fe20000000f00 */
[----:B------:R-:W-:Y:S01]  /*2b8e0*/  IMAD.MOV.U32 R67, RZ, RZ, R25 ;  /* 0x000000ffff437224 */ /* 0x000fe200078e0019 */
[----:B------:R-:W-:Y:S02]  /*2b8f0*/  MOV R4, 0x2b910 ;  /* 0x0002b91000047802 */ /* 0x000fe40000000f00 */
[----:B--2--5:R-:W-:Y:S05]  /*2b900*/  CALL.REL.NOINC `($_ZN7cutlass13device_kernelIN5flash19enable_sm80_to_sm89INS1_16FlashAttnBwdSm80INS1_25CollectiveMainloopBwdSm80ILi2ELi2EN4cute5tupleIJNS5_1CILi128EEES8_NS7_ILi64EEEEEENS_10bfloat16_tEfNS_4arch4Sm80ELb0ELb0ELb1ELb0ELb1ELb0ELb0ELb0ELi2ELi4ELi4ELi4ELb0EEENS1_24CollectiveEpilogueBwdGQAISA_fSD_Li256ELb0ELb1EEENS1_19SingleTileSchedulerILb0ELb0ELb0ELi128EEEEEEEEEvNT_6ParamsE$_ZN4cute3eso3ESOILb1ELb0EJNS_6LayoutINS_5tupleIJNS3_IJNS3_IJNS_1CILi4EEENS4_ILi2EEEEEENS4_ILi1EEEEEES6_NS4_ILi8EEEEEENS3_IJNS3_IJNS3_IJS8_NS4_ILi32EEEEEENS4_ILi0EEEEEENS4_ILi64EEES5_EEEEENS_10ViewEngineIPN7cutlass10bfloat16_tEEEEEC2ERKSI_RKSN_) ;  /* 0xfffdcfa000007944 */ /* 0x024fea0003c3ffff */
[----:B------:R-:W-:Y:S01]  /*2b910*/  ULDC.64 UR4, c[0x0][0x118] ;  /* 0x0000460000047ab9 */ /* 0x000fe20000000a00 */
[----:B------:R2:W5:Y:S04]  /*2b920*/  LDL.64 R50, [R1+0x758] ;  /* 0x0007580001327983 */ /* 0x0005680000100a00 */
[----:B-1----:R2:W5:Y:S01]  /*2b930*/  LD.E.64 R2, [R54.64] ;  /* 0x0000000436027980 */ /* 0x002562000c101b00 */
[----:B------:R-:W-:-:S02]  /*2b940*/  MOV R9, R25 ;  /* 0x0000001900097202 */ /* 0x000fc40000000f00 */
[----:B------:R-:W-:Y:S02]  /*2b950*/  MOV R8, 0x2b970 ;  /* 0x0002b97000087802 */ /* 0x000fe40000000f00 */
[----:B--2--5:R-:W-:Y:S05]  /*2b960*/  CALL.REL.NOINC `($_ZN7cutlass13device_kernelIN5flash19enable_sm80_to_sm89INS1_16FlashAttnBwdSm80INS1_25CollectiveMainloopBwdSm80ILi2ELi2EN4cute5tupleIJNS5_1CILi128EEES8_NS7_ILi64EEEEEENS_10bfloat16_tEfNS_4arch4Sm80ELb0ELb0ELb1ELb0ELb1ELb0ELb0ELb0ELi2ELi4ELi4ELi4ELb0EEENS1_24CollectiveEpilogueBwdGQAISA_fSD_Li256ELb0ELb1EEENS1_19SingleTileSchedulerILb0ELb0ELb0ELi128EEEEEEEEEvNT_6ParamsE$_ZN4cute8smem_ptrIPN7cutlass10bfloat16_tEECI1NS_12iter_adaptorIS3_S4_EEES3_) ;  /* 0xfffdf0d000007944 */ /* 0x024fea0003c3ffff */
[----:B-1----:R1:W5:Y:S01]  /*2b970*/  LDL.64 R2, [R1+0x758] ;  /* 0x0007580001027983 */ /* 0x0023620000100a00 */
[----:B------:R-:W-:-:S03]  /*2b980*/  MOV R6, 0x2b9a0 ;  /* 0x0002b9a000067802 */ /* 0x000fc60000000f00 */
[----:B-1---5:R-:W-:Y:S05]  /*2b990*/  CALL.REL.NOINC `($_ZN7cutlass13device_kernelIN5flash19enable_sm80_to_sm89INS1_16FlashAttnBwdSm80INS1_25CollectiveMainloopBwdSm80ILi2ELi2EN4cute5tupleIJNS5_1CILi128EEES8_NS7_ILi64EEEEEENS_10bfloat16_tEfNS_4arch4Sm80ELb0ELb0ELb1ELb0ELb1ELb0ELb0ELb0ELi2ELi4ELi4ELi4ELb0EEENS1_24CollectiveEpilogueBwdGQAISA_fSD_Li256ELb0ELb1EEENS1_19SingleTileSchedulerILb0ELb0ELb0ELi128EEEEEEEEEvNT_6ParamsE$_ZN4cute3eso3ESOILb1ELb0EJNS_6LayoutINS_5tupleIJNS3_IJNS_1CILi8EEENS4_ILi1EEEEEENS4_ILi2EEEEEENS3_IJNS3_IJS6_NS4_ILi0EEEEEENS4_ILi8192EEEEEEEENS_10ViewEngineINS_8smem_ptrIPN7cutlass10bfloat16_tEEEEEEEC2ERKSE_RKSL_) ;  /* 0xfffde11000007944 */ /* 0x022fea0003c3ffff */
[----:B-1----:R1:W5:Y:S01]  /*2b9a0*/  LDL.64 R4, [R1+0x758] ;  /* 0x0007580001047983 */ /* 0x0023620000100a00 */
[----:B------:R-:W-:Y:S01]  /*2b9b0*/  IMAD.MOV.U32 R8, RZ, RZ, R52 ;  /* 0x000000ffff087224 */ /* 0x000fe200078e0034 */
[----:B------:R-:W-:Y:S02]  /*2b9c0*/  MOV R3, R53 ;  /* 0x0000003500037202 */ /* 0x000fe40000000f00 */
[----:B------:R-:W-:Y:S02]  /*2b9d0*/  MOV R6, 0x2b9f0 ;  /* 0x0002b9f000067802 */ /* 0x000fe40000000f00 */
[----:B-1---5:R-:W-:Y:S05]  /*2b9e0*/  CALL.REL.NOINC `($_ZN7cutlass13device_kernelIN5flash19enable_sm80_to_sm89INS1_16FlashAttnBwdSm80INS1_25CollectiveMainloopBwdSm80ILi2ELi2EN4cute5tupleIJNS5_1CILi128EEES8_NS7_ILi64EEEEEENS_10bfloat16_tEfNS_4arch4Sm80ELb0ELb0ELb1ELb0ELb1ELb0ELb0ELb0ELi2ELi4ELi4ELi4ELb0EEENS1_24CollectiveEpilogueBwdGQAISA_fSD_Li256ELb0ELb1EEENS1_19SingleTileSchedulerILb0ELb0ELb0ELi128EEEEEEEEEvNT_6ParamsE$_ZN4cute3eso3ESOILb1ELb0EJNS_6LayoutINS_5tupleIJNS3_IJNS_1CILi8EEENS4_ILi1EEEEEENS4_ILi2EEEEEENS3_IJNS3_IJS6_NS4_ILi0EEEEEENS4_ILi64EEEEEEEENS_10ViewEngineIPN7cutlass10bfloat16_tEEEEEC2ERKSE_RKSJ_) ;  /* 0xfffde03000007944 */ /* 0x022fea0003c3ffff */
[----:B-1----:R1:W5:Y:S01]  /*2b9f0*/  LDL.64 R2, [R1+0x758] ;  /* 0x0007580001027983 */ /* 0x0023620000100a00 */
[----:B------:R-:W-:Y:S02]  /*2ba00*/  MOV R7, R5 ;  /* 0x0000000500077202 */ /* 0x000fe40000000f00 */
[----:B------:R-:W-:Y:S02]  /*2ba10*/  MOV R6, 0x2ba30 ;  /* 0x0002ba3000067802 */ /* 0x000fe40000000f00 */
[----:B-1---5:R-:W-:Y:S05]  /*2ba20*/  CALL.REL.NOINC `($_ZN7cutlass13device_kernelIN5flash19enable_sm80_to_sm89INS1_16FlashAttnBwdSm80INS1_25CollectiveMainloopBwdSm80ILi2ELi2EN4cute5tupleIJNS5_1CILi128EEES8_NS7_ILi64EEEEEENS_10bfloat16_tEfNS_4arch4Sm80ELb0ELb0ELb1ELb0ELb1ELb0ELb0ELb0ELi2ELi4ELi4ELi4ELb0EEENS1_24CollectiveEpilogueBwdGQAISA_fSD_Li256ELb0ELb1EEENS1_19SingleTileSchedulerILb0ELb0ELb0ELi128EEEEEEEEEvNT_6ParamsE$_ZN4cute3eso3ESOILb1ELb0EJNS_6LayoutINS_5tupleIJNS3_IJNS_1CILi8EEENS4_ILi1EEEEEENS3_IJNS4_ILi2EEEEEEEEENS3_IJNS3_IJS6_NS4_ILi0EEEEEENS3_IJNS4_ILi8192EEEEEEEEEEENS_10ViewEngineINS_8smem_ptrIPN7cutlass10bfloat16_tEEEEEEEC2ERKSG_RKSN_) ;  /* 0xfffdddf000007944 */ /* 0x022fea0003c3ffff */
[----:B-1----:R1:W5:Y:S01]  /*2ba30*/  LDL.64 R4, [R1+0x758] ;  /* 0x0007580001047983 */ /* 0x0023620000100a00 */
[----:B------:R-:W-:Y:S02]  /*2ba40*/  MOV R8, R2 ;  /* 0x0000000200087202 */ /* 0x000fe40000000f00 */
[----:B------:R-:W-:-:S02]  /*2ba50*/  MOV R6, 0x2ba70 ;  /* 0x0002ba7000067802 */ /* 0x000fc40000000f00 */
[----:B-1---5:R-:W-:Y:S05]  /*2ba60*/  CALL.REL.NOINC `($_ZN7cutlass13device_kernelIN5flash19enable_sm80_to_sm89INS1_16FlashAttnBwdSm80INS1_25CollectiveMainloopBwdSm80ILi2ELi2EN4cute5tupleIJNS5_1CILi128EEES8_NS7_ILi64EEEEEENS_10bfloat16_tEfNS_4arch4Sm80ELb0ELb0ELb1ELb0ELb1ELb0ELb0ELb0ELi2ELi4ELi4ELi4ELb0EEENS1_24CollectiveEpilogueBwdGQAISA_fSD_Li256ELb0ELb1EEENS1_19SingleTileSchedulerILb0ELb0ELb0ELi128EEEEEEEEEvNT_6ParamsE$_ZN4cute3eso3ESOILb1ELb0EJNS_6LayoutINS_5tupleIJNS3_IJNS_1CILi8EEENS4_ILi1EEEEEENS3_IJNS4_ILi2EEEEEEEEENS3_IJNS3_IJS6_NS4_ILi0EEEEEENS3_IJNS4_ILi64EEEEEEEEEEENS_10ViewEngineIPN7cutlass10bfloat16_tEEEEEC2ERKSG_RKSL_) ;  /* 0xfffddd6000007944 */ /* 0x022fea0003c3ffff */
[----:B-1----:R1:W5:Y:S01]  /*2ba70*/  LDL.64 R2, [R1+0x758] ;  /* 0x0007580001027983 */ /* 0x0023620000100a00 */
[----:B------:R-:W-:-:S03]  /*2ba80*/  MOV R8, 0x2baa0 ;  /* 0x0002baa000087802 */ /* 0x000fc60000000f00 */
[----:B-1---5:R-:W-:Y:S05]  /*2ba90*/  CALL.REL.NOINC `($_ZN7cutlass13device_kernelIN5flash19enable_sm80_to_sm89INS1_16FlashAttnBwdSm80INS1_25CollectiveMainloopBwdSm80ILi2ELi2EN4cute5tupleIJNS5_1CILi128EEES8_NS7_ILi64EEEEEENS_10bfloat16_tEfNS_4arch4Sm80ELb0ELb0ELb1ELb0ELb1ELb0ELb0ELb0ELi2ELi4ELi4ELi4ELb0EEENS1_24CollectiveEpilogueBwdGQAISA_fSD_Li256ELb0ELb1EEENS1_19SingleTileSchedulerILb0ELb0ELb0ELi128EEEEEEEEEvNT_6ParamsE$_ZN4cute3eso3ESOILb1ELb0EJNS_6LayoutINS_5tupleIJNS3_IJNS3_IJNS_1CILi8EEENS4_ILi1EEEEEES6_EEENS3_IJNS3_IJS6_S6_EEENS4_ILi2EEEEEEEEENS3_IJNS3_IJNS3_IJS6_NS4_ILi0EEEEEESD_EEENS3_IJNS3_IJSD_SD_EEENS4_ILi64EEEEEEEEEEENS_10ViewEngineIPN7cutlass10bfloat16_tEEEEEC2ERKSK_RKSP_) ;  /* 0xfffdcf0000007944 */ /* 0x022fea0003c3ffff */
[----:B-1----:R1:W5:Y:S01]  /*2baa0*/  LDL.64 R2, [R1+0x758] ;  /* 0x0007580001027983 */ /* 0x0023620000100a00 */
[----:B------:R-:W-:-:S02]  /*2bab0*/  MOV R7, R5 ;  /* 0x0000000500077202 */ /* 0x000fc40000000f00 */
[----:B------:R-:W-:Y:S02]  /*2bac0*/  MOV R6, 0x2bae0 ;  /* 0x0002bae000067802 */ /* 0x000fe40000000f00 */
[----:B-1---5:R-:W-:Y:S05]  /*2bad0*/  CALL.REL.NOINC `($_ZN7cutlass13device_kernelIN5flash19enable_sm80_to_sm89INS1_16FlashAttnBwdSm80INS1_25CollectiveMainloopBwdSm80ILi2ELi2EN4cute5tupleIJNS5_1CILi128EEES8_NS7_ILi64EEEEEENS_10bfloat16_tEfNS_4arch4Sm80ELb0ELb0ELb1ELb0ELb1ELb0ELb0ELb0ELi2ELi4ELi4ELi4ELb0EEENS1_24CollectiveEpilogueBwdGQAISA_fSD_Li256ELb0ELb1EEENS1_19SingleTileSchedulerILb0ELb0ELb0ELi128EEEEEEEEEvNT_6ParamsE$_ZN4cute3eso3ESOILb1ELb0EJNS_6LayoutINS_5tupleIJNS3_IJNS3_IJNS_1CILi8EEENS4_ILi1EEEEEES6_EEENS3_IJNS3_IJS6_S6_EEENS4_ILi2EEEEEEEEENS3_IJNS3_IJNS3_IJS6_NS4_ILi0EEEEEESD_EEENS3_IJNS3_IJSD_SD_EEENS4_ILi8192EEEEEEEEEEENS_10ViewEngineINS_8smem_ptrIPN7cutlass10bfloat16_tEEEEEEEC2ERKSK_RKSR_) ;  /* 0xfffdcf0000007944 */ /* 0x022fea0003c3ffff */
[----:B-1----:R1:W5:Y:S01]  /*2bae0*/  LDL.64 R4, [R1+0x758] ;  /* 0x0007580001047983 */ /* 0x0023620000100a00 */
[----:B------:R-:W-:Y:S02]  /*2baf0*/  MOV R8, R2 ;  /* 0x0000000200087202 */ /* 0x000fe40000000f00 */
[----:B------:R-:W-:Y:S02]  /*2bb00*/  MOV R6, 0x2bb20 ;  /* 0x0002bb2000067802 */ /* 0x000fe40000000f00 */
[----:B-1---5:R-:W-:Y:S05]  /*2bb10*/  CALL.REL.NOINC `($_ZN7cutlass13device_kernelIN5flash19enable_sm80_to_sm89INS1_16FlashAttnBwdSm80INS1_25CollectiveMainloopBwdSm80ILi2ELi2EN4cute5tupleIJNS5_1CILi128EEES8_NS7_ILi64EEEEEENS_10bfloat16_tEfNS_4arch4Sm80ELb0ELb0ELb1ELb0ELb1ELb0ELb0ELb0ELi2ELi4ELi4ELi4ELb0EEENS1_24CollectiveEpilogueBwdGQAISA_fSD_Li256ELb0ELb1EEENS1_19SingleTileSchedulerILb0ELb0ELb0ELi128EEEEEEEEEvNT_6ParamsE$_ZN4cute3eso3ESOILb1ELb0EJNS_6LayoutINS_5tupleIJNS3_IJNS_1CILi8EEENS4_ILi1EEEEEENS4_ILi2EEEEEENS3_IJNS3_IJS6_NS4_ILi0EEEEEENS4_ILi64EEEEEEEENS_10ViewEngineIPN7cutlass10bfloat16_tEEEEEC2ERKSE_RKSJ_) ;  /* 0xfffddf0000007944 */ /* 0x022fea0003c3ffff */
[----:B------:R2:W5:Y:S01]  /*2bb20*/  LDL.64 R16, [R1+0x758] ;  /* 0x0007580001107983 */ /* 0x0005620000100a00 */
[----:B-1----:R-:W-:Y:S01]  /*2bb30*/  IMAD.MOV.U32 R2, RZ, RZ, R4 ;  /* 0x000000ffff027224 */ /* 0x002fe200078e0004 */
[----:B------:R-:W-:Y:S01]  /*2bb40*/  MOV R3, R5 ;  /* 0x0000000500037202 */ /* 0x000fe20000000f00 */
[----:B------:R-:W-:Y:S01]  /*2bb50*/  IMAD.MOV.U32 R9, RZ, RZ, R25 ;  /* 0x000000ffff097224 */ /* 0x000fe200078e0019 */
[----:B------:R-:W-:Y:S02]  /*2bb60*/  MOV R8, 0x2bb80 ;  /* 0x0002bb8000087802 */ /* 0x000fe40000000f00 */
[----:B--2--5:R-:W-:Y:S05]  /*2bb70*/  CALL.REL.NOINC `($_ZN7cutlass13device_kernelIN5flash19enable_sm80_to_sm89INS1_16FlashAttnBwdSm80INS1_25CollectiveMainloopBwdSm80ILi2ELi2EN4cute5tupleIJNS5_1CILi128EEES8_NS7_ILi64EEEEEENS_10bfloat16_tEfNS_4arch4Sm80ELb0ELb0ELb1ELb0ELb1ELb0ELb0ELb0ELi2ELi4ELi4ELi4ELb0EEENS1_24CollectiveEpilogueBwdGQAISA_fSD_Li256ELb0ELb1EEENS1_19SingleTileSchedulerILb0ELb0ELb0ELi128EEEEEEEEEvNT_6ParamsE$_ZN4cute8smem_ptrIPN7cutlass10bfloat16_tEECI1NS_12iter_adaptorIS3_S4_EEES3_) ;  /* 0xfffdeec000007944 */ /* 0x024fea0003c3ffff */
[----:B-1----:R1:W5:Y:S01]  /*2bb80*/  LDL.64 R2, [R1+0x758] ;  /* 0x0007580001027983 */ /* 0x0023620000100a00 */
[----:B------:R-:W-:-:S03]  /*2bb90*/  MOV R6, 0x2bbb0 ;  /* 0x0002bbb000067802 */ /* 0x000fc60000000f00 */
[----:B-1---5:R-:W-:Y:S05]  /*2bba0*/  CALL.REL.NOINC `($_ZN7cutlass13device_kernelIN5flash19enable_sm80_to_sm89INS1_16FlashAttnBwdSm80INS1_25CollectiveMainloopBwdSm80ILi2ELi2EN4cute5tupleIJNS5_1CILi128EEES8_NS7_ILi64EEEEEENS_10bfloat16_tEfNS_4arch4Sm80ELb0ELb0ELb1ELb0ELb1ELb0ELb0ELb0ELi2ELi4ELi4ELi4ELb0EEENS1_24CollectiveEpilogueBwdGQAISA_fSD_Li256ELb0ELb1EEENS1_19SingleTileSchedulerILb0ELb0ELb0ELi128EEEEEEEEEvNT_6ParamsE$_ZN4cute3eso3ESOILb1ELb0EJNS_6LayoutINS_5tupleIJNS3_IJNS_1CILi8EEENS4_ILi1EEEEEENS4_ILi2EEEEEENS3_IJNS3_IJS6_NS4_ILi0EEEEEENS4_ILi8192EEEEEEEENS_10ViewEngineINS_8smem_ptrIPN7cutlass10bfloat16_tEEEEEEEC2ERKSE_RKSL_) ;  /* 0xfffddf0000007944 */ /* 0x022fea0003c3ffff */
        /* <DEDUP_REMOVED lines=127> */
[----:B-1----:R-:W-:Y:S05]  /*2c3a0*/  CALL.REL.NOINC `($_ZN7cutlass13device_kernelIN5flash19enable_sm80_to_sm89INS1_16FlashAttnBwdSm80INS1_25CollectiveMainloopBwdSm80ILi2ELi2EN4cute5tupleIJNS5_1CILi128EEES8_NS7_ILi64EEEEEENS_10bfloat16_tEfNS_4arch4Sm80ELb0ELb0ELb1ELb0ELb1ELb0ELb0ELb0ELi2ELi4ELi4ELi4ELb0EEENS1_24CollectiveEpilogueBwdGQAISA_fSD_Li256ELb0ELb1EEENS1_19SingleTileSchedulerILb0ELb0ELb0ELi128EEEEEEEEEvNT_6ParamsE$_ZZN4cute5sliceINS_5tupleIJNS_10UnderscoreES2_NS_1CILi0EEEEEENS1_IJNS1_IJNS3_ILi1EEES4_EEEiNS3_ILi1024EEEEEEEEDaRKT_RKT0_ENKUlRKT_RKT0_E_clIS2_iEEDaSI_SL_) ;  /* 0xfffdfeb000007944 */ /* 0x002fea0003c3ffff */
[----:B------:R-:W-:Y:S02]  /*2c3b0*/  MOV R4, 0x2c3d0 ;  /* 0x0002c3d000047802 */ /* 0x000fe40000000f00 */
[----:B-1---5:R-:W-:Y:S05]  /*2c3c0*/  CALL.REL.NOINC `($_ZN7cutlass13device_kernelIN5flash19enable_sm80_to_sm89INS1_16FlashAttnBwdSm80INS1_25CollectiveMainloopBwdSm80ILi2ELi2EN4cute5tupleIJNS5_1CILi128EEES8_NS7_ILi64EEEEEENS_10bfloat16_tEfNS_4arch4Sm80ELb0ELb0ELb1ELb0ELb1ELb0ELb0ELb0ELi2ELi4ELi4ELi4ELb0EEENS1_24CollectiveEpilogueBwdGQAISA_fSD_Li256ELb0ELb1EEENS1_19SingleTileSchedulerILb0ELb0ELb0ELi128EEEEEEEEEvNT_6ParamsE$_ZZN4cute12filter_tupleINS_5tupleIJNS_10UnderscoreES2_NS_1CILi0EEEEEENS1_IJNS1_IJNS3_ILi1EEES4_EEEiNS3_ILi1024EEEEEEZNS_5sliceIS5_S9_EEDaRKT_RKT0_EUlRKT_RKT0_E_EEDaSD_SG_OT1_ENKUlDpSJ_E_clIJNS1_IJS7_EEENS1_IJiEEENS1_IJEEEEEEDaSQ_) ;  /* 0xfffdeac000007944 */ /* 0x022fea0003c3ffff */
[----:B------:R-:W-:Y:S02]  /*2c3d0*/  MOV R67, R25 ;  /* 0x0000001900437202 */ /* 0x000fe40000000f00 */
[----:B------:R-:W-:-:S02]  /*2c3e0*/  MOV R6, 0x2c400 ;  /* 0x0002c40000067802 */ /* 0x000fc40000000f00 */
[----:B-1---5:R-:W-:Y:S05]  /*2c3f0*/  CALL.REL.NOINC `($_ZN7cutlass13device_kernelIN5flash19enable_sm80_to_sm89INS1_16FlashAttnBwdSm80INS1_25CollectiveMainloopBwdSm80ILi2ELi2EN4cute5tupleIJNS5_1CILi128EEES8_NS7_ILi64EEEEEENS_10bfloat16_tEfNS_4arch4Sm80ELb0ELb0ELb1ELb0ELb1ELb0ELb0ELb0ELi2ELi4ELi4ELi4ELb0EEENS1_24CollectiveEpilogueBwdGQAISA_fSD_Li256ELb0ELb1EEENS1_19SingleTileSchedulerILb0ELb0ELb0ELi128EEEEEEEEEvNT_6ParamsE$_ZN4cute5tupleIJNS0_IJNS0_IJNS_1CILi8EEENS1_ILi1EEEEEENS1_ILi2EEEEEENS0_IJNS0_IJS3_NS1_ILi0EEEEEEiEEEEEC2ERKS6_RKS9_) ;  /* 0xfffdde7000007944 */ /* 0x022fea0003c3ffff */
[----:B-1----:R1:W5:Y:S01]  /*2c400*/  LDL R3, [R1+0x758] ;  /* 0x0007580001037983 */ /* 0x0023620000100800 */
[----:B------:R-:W-:-:S02]  /*2c410*/  MOV R67, R25 ;  /* 0x0000001900437202 */ /* 0x000fc40000000f00 */
[----:B------:R-:W-:Y:S02]  /*2c420*/  MOV R6, 0x2c440 ;  /* 0x0002c44000067802 */ /* 0x000fe40000000f00 */
[----:B-1---5:R-:W-:Y:S05]  /*2c430*/  CALL.REL.NOINC `($_ZN7cutlass13device_kernelIN5flash19enable_sm80_to_sm89INS1_16FlashAttnBwdSm80INS1_25CollectiveMainloopBwdSm80ILi2ELi2EN4cute5tupleIJNS5_1CILi128EEES8_NS7_ILi64EEEEEENS_10bfloat16_tEfNS_4arch4Sm80ELb0ELb0ELb1ELb0ELb1ELb0ELb0ELb0ELi2ELi4ELi4ELi4ELb0EEENS1_24CollectiveEpilogueBwdGQAISA_fSD_Li256ELb0ELb1EEENS1_19SingleTileSchedulerILb0ELb0ELb0ELi128EEEEEEEEEvNT_6ParamsE$_ZN4cute3eso3ESOILb0ELb1EJNS_6LayoutINS_5tupleIJNS3_IJNS_1CILi8EEENS4_ILi1EEEEEENS4_ILi2EEEEEENS3_IJNS3_IJS6_NS4_ILi0EEEEEEiEEEEESA_EEC2ERKSD_RKSA_) ;  /* 0xfffda73000007944 */ /* 0x022fea0003c3ffff */
[----:B------:R2:W5:Y:S01]  /*2c440*/  LDL R4, [R1+0x758] ;  /* 0x0007580001047983 */ /* 0x0005620000100800 */
[----:B------:R-:W-:Y:S01]  /*2c450*/  IMAD.MOV.U32 R9, RZ, RZ, R25 ;  /* 0x000000ffff097224 */ /* 0x000fe200078e0019 */
[----:B-1----:R-:W-:Y:S01]  /*2c460*/  MOV R2, R56 ;  /* 0x0000003800027202 */ /* 0x002fe20000000f00 */
[----:B------:R-:W-:Y:S01]  /*2c470*/  IMAD.MOV.U32 R3, RZ, RZ, R57 ;  /* 0x000000ffff037224 */ /* 0x000fe200078e0039 */
[----:B------:R-:W-:Y:S02]  /*2c480*/  MOV R8, 0x2c4a0 ;  /* 0x0002c4a000087802 */ /* 0x000fe40000000f00 */
[----:B--2--5:R-:W-:Y:S05]  /*2c490*/  CALL.REL.NOINC `($_ZN7cutlass13device_kernelIN5flash19enable_sm80_to_sm89INS1_16FlashAttnBwdSm80INS1_25CollectiveMainloopBwdSm80ILi2ELi2EN4cute5tupleIJNS5_1CILi128EEES8_NS7_ILi64EEEEEENS_10bfloat16_tEfNS_4arch4Sm80ELb0ELb0ELb1ELb0ELb1ELb0ELb0ELb0ELi2ELi4ELi4ELi4ELb0EEENS1_24CollectiveEpilogueBwdGQAISA_fSD_Li256ELb0ELb1EEENS1_19SingleTileSchedulerILb0ELb0ELb0ELi128EEEEEEEEEvNT_6ParamsE$_ZN4cute8smem_ptrIPN7cutlass10bfloat16_tEECI1NS_12iter_adaptorIS3_S4_EEES3_) ;  /* 0xfffde5a000007944 */ /* 0x024fea0003c3ffff */
[----:B-1----:R-:W2:Y:S01]  /*2c4a0*/  LDL.64 R2, [R1+0x758] ;  /* 0x0007580001027983 */ /* 0x002ea20000100a00 */
[----:B------:R-:W-:Y:S01]  /*2c4b0*/  IMAD.MOV.U32 R6, RZ, RZ, R4 ;  /* 0x000000ffff067224 */ /* 0x000fe200078e0004 */
[----:B------:R-:W-:Y:S01]  /*2c4c0*/  MOV R67, R25 ;  /* 0x0000001900437202 */ /* 0x000fe20000000f00 */
[----:B------:R-:W-:Y:S01]  /*2c4d0*/  IMAD.MOV.U32 R59, RZ, RZ, R24 ;  /* 0x000000ffff3b7224 */ /* 0x000fe200078e0018 */
[----:B------:R-:W-:Y:S01]  /*2c4e0*/  MOV R4, 0x2c510 ;  /* 0x0002c51000047802 */ /* 0x000fe20000000f00 */
[----:B--2---:R1:W-:Y:S04]  /*2c4f0*/  STL.64 [R1+0x770], R2 ;  /* 0x0007700201007387 */ /* 0x0043e80000100a00 */
[----:B-1----:R-:W-:Y:S05]  /*2c500*/  CALL.REL.NOINC `($_ZN7cutlass13device_kernelIN5flash19enable_sm80_to_sm89INS1_16FlashAttnBwdSm80INS1_25CollectiveMainloopBwdSm80ILi2ELi2EN4cute5tupleIJNS5_1CILi128EEES8_NS7_ILi64EEEEEENS_10bfloat16_tEfNS_4arch4Sm80ELb0ELb0ELb1ELb0ELb1ELb0ELb0ELb0ELi2ELi4ELi4ELi4ELb0EEENS1_24CollectiveEpilogueBwdGQAISA_fSD_Li256ELb0ELb1EEENS1_19SingleTileSchedulerILb0ELb0ELb0ELi128EEEEEEEEEvNT_6ParamsE$_ZN4cute3eso3ESOILb0ELb0EJNS_6LayoutINS_5tupleIJNS3_IJNS_1CILi8EEENS4_ILi1EEEEEENS4_ILi2EEEEEENS3_IJNS3_IJS6_NS4_ILi0EEEEEEiEEEEENS_10ViewEngineINS_8smem_ptrIPN7cutlass10bfloat16_tEEEEEEEC2ERKSD_RKSK_) ;  /* 0xfffd9a3000007944 */ /* 0x002fea0003c3ffff */
[----:B-1----:R1:W5:Y:S04]  /*2c510*/  LDL R8, [R1+0x758] ;  /* 0x0007580001087983 */ /* 0x0023680000100800 */
[----:B------:R1:W5:Y:S01]  /*2c520*/  LDL.64 R12, [R1+0x760] ;  /* 0x00076000010c7983 */ /* 0x0003620000100a00 */
[----:B------:R-:W-:Y:S01]  /*2c530*/  IMAD.MOV.U32 R67, RZ, RZ, R25 ;  /* 0x000000ffff437224 */ /* 0x000fe200078e0019 */
[----:B------:R-:W-:Y:S01]  /*2c540*/  MOV R10, R50 ;  /* 0x00000032000a7202 */ /* 0x000fe20000000f00 */
[----:B------:R-:W-:Y:S01]  /*2c550*/  IMAD.MOV.U32 R11, RZ, RZ, R51 ;  /* 0x000000ffff0b7224 */ /* 0x000fe200078e0033 */
[----:B------:R-:W-:-:S02]  /*2c560*/  MOV R6, 0x2c580 ;  /* 0x0002c58000067802 */ /* 0x000fc40000000f00 */
[----:B-1---5:R-:W-:Y:S05]  /*2c570*/  CALL.REL.NOINC `($_ZN7cutlass13device_kernelIN5flash19enable_sm80_to_sm89INS1_16FlashAttnBwdSm80INS1_25CollectiveMainloopBwdSm80ILi2ELi2EN4cute5tupleIJNS5_1CILi128EEES8_NS7_ILi64EEEEEENS_10bfloat16_tEfNS_4arch4Sm80ELb0ELb0ELb1ELb0ELb1ELb0ELb0ELb0ELi2ELi4ELi4ELi4ELb0EEENS1_24CollectiveEpilogueBwdGQAISA_fSD_Li256ELb0ELb1EEENS1_19SingleTileSchedulerILb0ELb0ELb0ELi128EEEEEEEEEvNT_6ParamsE$_ZN4cute3eso3ESOILb1ELb0EJNS_6LayoutINS_5tupleIJNS3_IJNS3_IJNS_1CILi4EEENS4_ILi2EEEEEENS4_ILi1EEEEEES6_EEENS3_IJNS3_IJNS3_IJS8_NS4_ILi32EEEEEENS4_ILi0EEEEEENS4_ILi64EEEEEEEENS_10ViewEngineIPN7cutlass10bfloat16_tEEEEEC2ERKSH_RKSM_) ;  /* 0xfffdc2b000007944 */ /* 0x022fea0003c3ffff */
[----:B------:R2:W5:Y:S01]  /*2c580*/  LDL.64 R4, [R1+0x758] ;  /* 0x0007580001047983 */ /* 0x0005620000100a00 */
[----:B------:R-:W-:-:S02]  /*2c590*/  MOV R3, R8 ;  /* 0x0000000800037202 */ /* 0x000fc40000000f00 */
[----:B------:R-:W-:Y:S02]  /*2c5a0*/  MOV R6, 0x2c5c0 ;  /* 0x0002c5c000067802 */ /* 0x000fe40000000f00 */
[----:B-12--5:R-:W-:Y:S05]  /*2c5b0*/  CALL.REL.NOINC `($_ZN7cutlass13device_kernelIN5flash19enable_sm80_to_sm89INS1_16FlashAttnBwdSm80INS1_25CollectiveMainloopBwdSm80ILi2ELi2EN4cute5tupleIJNS5_1CILi128EEES8_NS7_ILi64EEEEEENS_10bfloat16_tEfNS_4arch4Sm80ELb0ELb0ELb1ELb0ELb1ELb0ELb0ELb0ELi2ELi4ELi4ELi4ELb0EEENS1_24CollectiveEpilogueBwdGQAISA_fSD_Li256ELb0ELb1EEENS1_19SingleTileSchedulerILb0ELb0ELb0ELi128EEEEEEEEEvNT_6ParamsE$_ZZN4cute4takeILi1ELi2ENS_5tupleIJNS1_IJNS_1CILi1EEENS2_ILi0EEEEEEiEEEEEDaRKT1_ENKUlDpRKT_E_clIJiEEEDaSD_) ;  /* 0xfffdfa0000007944 */ /* 0x026fea0003c3ffff */
[----:B------:R-:W-:Y:S02]  /*2c5c0*/  MOV R67, R25 ;  /* 0x0000001900437202 */ /* 0x000fe40000000f00 */
[----:B------:R-:W-:Y:S02]  /*2c5d0*/  MOV R6, 0x2c5f0 ;  /* 0x0002c5f000067802 */ /* 0x000fe40000000f00 */
[----:B-1---5:R-:W-:Y:S05]  /*2c5e0*/  CALL.REL.NOINC `($_ZN7cutlass13device_kernelIN5flash19enable_sm80_to_sm89INS1_16FlashAttnBwdSm80INS1_25CollectiveMainloopBwdSm80ILi2ELi2EN4cute5tupleIJNS5_1CILi128EEES8_NS7_ILi64EEEEEENS_10bfloat16_tEfNS_4arch4Sm80ELb0ELb0ELb1ELb0ELb1ELb0ELb0ELb0ELi2ELi4ELi4ELi4ELb0EEENS1_24CollectiveEpilogueBwdGQAISA_fSD_Li256ELb0ELb1EEENS1_19SingleTileSchedulerILb0ELb0ELb0ELi128EEEEEEEEEvNT_6ParamsE$_ZN4cute3eso3ESOILb1ELb0EJNS_5tupleIJNS_1CILi1EEENS3_ILi0EEEEEENS2_IJiEEEEEC2ERKS6_RKS7_) ;  /* 0xfffdbb4000007944 */ /* 0x022fea0003c3ffff */
[----:B-1----:R1:W5:Y:S01]  /*2c5f0*/  LDL R3, [R1+0x758] ;  /* 0x0007580001037983 */ /* 0x0023620000100800 */
[----:B------:R-:W-:Y:S02]  /*2c600*/  MOV R67, R25 ;  /* 0x0000001900437202 */ /* 0x000fe40000000f00 */
[----:B------:R-:W-:Y:S02]  /*2c610*/  MOV R6, 0x2c630 ;  /* 0x0002c63000067802 */ /* 0x000fe40000000f00 */
[----:B-1---5:R-:W-:Y:S05]  /*2c620*/  CALL.REL.NOINC `($_ZN7cutlass13device_kernelIN5flash19enable_sm80_to_sm89INS1_16FlashAttnBwdSm80INS1_25CollectiveMainloopBwdSm80ILi2ELi2EN4cute5tupleIJNS5_1CILi128EEES8_NS7_ILi64EEEEEENS_10bfloat16_tEfNS_4arch4Sm80ELb0ELb0ELb1ELb0ELb1ELb0ELb0ELb0ELi2ELi4ELi4ELi4ELb0EEENS1_24CollectiveEpilogueBwdGQAISA_fSD_Li256ELb0ELb1EEENS1_19SingleTileSchedulerILb0ELb0ELb0ELi128EEEEEEEEEvNT_6ParamsE$_ZN4cute5tupleIJNS0_IJNS0_IJNS_1CILi8EEENS1_ILi1EEEEEENS0_IJNS1_ILi2EEEEEEEEENS0_IJNS0_IJS3_NS1_ILi0EEEEEENS0_IJiEEEEEEEEC2ERKS7_RKSB_) ;  /* 0xfffddc0000007944 */ /* 0x022fea0003c3ffff */
[----:B------:R2:W5:Y:S01]  /*2c630*/  LDL R8, [R1+0x758] ;  /* 0x0007580001087983 */ /* 0x0005620000100800 */
[----:B------:R-:W-:Y:S01]  /*2c640*/  IMAD.MOV.U32 R67, RZ, RZ, R25 ;  /* 0x000000ffff437224 */ /* 0x000fe200078e0019 */
[----:B------:R-:W-:Y:S02]  /*2c650*/  MOV R59, R24 ;  /* 0x00000018003b7202 */ /* 0x000fe40000000f00 */
[----:B------:R2:W-:Y:S01]  /*2c660*/  STL.64 [R1+0x770], R12 ;  /* 0x0007700c01007387 */ /* 0x0005e20000100a00 */
[----:B------:R-:W-:-:S03]  /*2c670*/  MOV R6, 0x2c690 ;  /* 0x0002c69000067802 */ /* 0x000fc60000000f00 */
[----:B-12--5:R-:W-:Y:S05]  /*2c680*/  CALL.REL.NOINC `($_ZN7cutlass13device_kernelIN5flash19enable_sm80_to_sm89INS1_16FlashAttnBwdSm80INS1_25CollectiveMainloopBwdSm80ILi2ELi2EN4cute5tupleIJNS5_1CILi128EEES8_NS7_ILi64EEEEEENS_10bfloat16_tEfNS_4arch4Sm80ELb0ELb0ELb1ELb0ELb1ELb0ELb0ELb0ELi2ELi4ELi4ELi4ELb0EEENS1_24CollectiveEpilogueBwdGQAISA_fSD_Li256ELb0ELb1EEENS1_19SingleTileSchedulerILb0ELb0ELb0ELi128EEEEEEEEEvNT_6ParamsE$_ZN4cute3eso3ESOILb0ELb0EJNS_6LayoutINS_5tupleIJNS3_IJNS_1CILi8EEENS4_ILi1EEEEEENS3_IJNS4_ILi2EEEEEEEEENS3_IJNS3_IJS6_NS4_ILi0EEEEEENS3_IJiEEEEEEEENS_10ViewEngineINS_8smem_ptrIPN7cutlass10bfloat16_tEEEEEEEC2ERKSF_RKSM_) ;  /* 0xfffd984000007944 */ /* 0x026fea0003c3ffff */
[----:B-1----:R1:W5:Y:S04]  /*2c690*/  LDL R8, [R1+0x758] ;  /* 0x0007580001087983 */ /* 0x0023680000100800 */
[----:B------:R1:W5:Y:S01]  /*2c6a0*/  LDL.64 R16, [R1+0x760] ;  /* 0x0007600001107983 */ /* 0x0003620000100a00 */
[----:B------:R-:W-:-:S02]  /*2c6b0*/  MOV R67, R25 ;  /* 0x0000001900437202 */ /* 0x000fc40000000f00 */
[----:B------:R-:W-:Y:S02]  /*2c6c0*/  MOV R6, 0x2c6e0 ;  /* 0x0002c6e000067802 */ /* 0x000fe40000000f00 */
[----:B-1---5:R-:W-:Y:S05]  /*2c6d0*/  CALL.REL.NOINC `($_ZN7cutlass13device_kernelIN5flash19enable_sm80_to_sm89INS1_16FlashAttnBwdSm80INS1_25CollectiveMainloopBwdSm80ILi2ELi2EN4cute5tupleIJNS5_1CILi128EEES8_NS7_ILi64EEEEEENS_10bfloat16_tEfNS_4arch4Sm80ELb0ELb0ELb1ELb0ELb1ELb0ELb0ELb0ELi2ELi4ELi4ELi4ELb0EEENS1_24CollectiveEpilogueBwdGQAISA_fSD_Li256ELb0ELb1EEENS1_19SingleTileSchedulerILb0ELb0ELb0ELi128EEEEEEEEEvNT_6ParamsE$_ZN4cute3eso3ESOILb1ELb0EJNS_6LayoutINS_5tupleIJNS3_IJNS3_IJNS_1CILi4EEENS4_ILi2EEEEEENS4_ILi1EEEEEENS3_IJS6_EEEEEENS3_IJNS3_IJNS3_IJS8_NS4_ILi32EEEEEENS4_ILi0EEEEEENS3_IJNS4_ILi64EEEEEEEEEEENS_10ViewEngineIPN7cutlass10bfloat16_tEEEEEC2ERKSJ_RKSO_) ;  /* 0xfffdc11000007944 */ /* 0x022fea0003c3ffff */
[----:B-1----:R1:W5:Y:S01]  /*2c6e0*/  LDL.64 R2, [R1+0x758] ;  /* 0x0007580001027983 */ /* 0x0023620000100a00 */
[----:B------:R-:W-:Y:S02]  /*2c6f0*/  MOV R67, R25 ;  /* 0x0000001900437202 */ /* 0x000fe40000000f00 */
[----:B------:R-:W-:Y:S02]  /*2c700*/  MOV R6, 0x2c720 ;  /* 0x0002c72000067802 */ /* 0x000fe40000000f00 */
[----:B-1---5:R-:W-:Y:S05]  /*2c710*/  CALL.REL.NOINC `($_ZN7cutlass13device_kernelIN5flash19enable_sm80_to_sm89INS1_16FlashAttnBwdSm80INS1_25CollectiveMainloopBwdSm80ILi2ELi2EN4cute5tupleIJNS5_1CILi128EEES8_NS7_ILi64EEEEEENS_10bfloat16_tEfNS_4arch4Sm80ELb0ELb0ELb1ELb0ELb1ELb0ELb0ELb0ELi2ELi4ELi4ELi4ELb0EEENS1_24CollectiveEpilogueBwdGQAISA_fSD_Li256ELb0ELb1EEENS1_19SingleTileSchedulerILb0ELb0ELb0ELi128EEEEEEEEEvNT_6ParamsE$_ZN4cute3eso3ESOILb1ELb0EJNS_6LayoutINS_5tupleIJNS3_IJNS3_IJNS3_IJNS_1CILi4EEENS4_ILi2EEEEEENS4_ILi1EEEEEES8_EEENS3_IJNS3_IJNS3_IJS8_S8_EEES8_EEES6_EEEEEENS3_IJNS3_IJNS3_IJNS3_IJS8_NS4_ILi32EEEEEENS4_ILi0EEEEEESH_EEENS3_IJNS3_IJNS3_IJSH_SH_EEESH_EEENS4_ILi64EEEEEEEEEEENS_10ViewEngineIPN7cutlass10bfloat16_tEEEEEC2ERKSP_RKSU_) ;  /* 0xfffdbfc000007944 */ /* 0x022fea0003c3ffff */
[----:B------:R2:W5:Y:S01]  /*2c720*/  LDL.64 R10, [R1+0x758] ;  /* 0x00075800010a7983 */ /* 0x0005620000100a00 */
[----:B-1----:R-:W-:Y:S01]  /*2c730*/  IMAD.MOV.U32 R3, RZ, RZ, R8 ;  /* 0x000000ffff037224 */ /* 0x002fe200078e0008 */
[----:B------:R-:W-:Y:S02]  /*2c740*/  MOV R67, R25 ;  /* 0x0000001900437202 */ /* 0x000fe40000000f00 */
[----:B------:R-:W-:Y:S02]  /*2c750*/  MOV R4, 0x2c770 ;  /* 0x0002c77000047802 */ /* 0x000fe40000000f00 */
[----:B--2--5:R-:W-:Y:S05]  /*2c760*/  CALL.REL.NOINC `($_ZN7cutlass13device_kernelIN5flash19enable_sm80_to_sm89INS1_16FlashAttnBwdSm80INS1_25CollectiveMainloopBwdSm80ILi2ELi2EN4cute5tupleIJNS5_1CILi128EEES8_NS7_ILi64EEEEEENS_10bfloat16_tEfNS_4arch4Sm80ELb0ELb0ELb1ELb0ELb1ELb0ELb0ELb0ELi2ELi4ELi4ELi4ELb0EEENS1_24CollectiveEpilogueBwdGQAISA_fSD_Li256ELb0ELb1EEENS1_19SingleTileSchedulerILb0ELb0ELb0ELi128EEEEEEEEEvNT_6ParamsE$_ZN4cute5tupleIJNS0_IJNS_1CILi2EEEEEENS0_IJiEEEEEC2ERKS3_RKS4_) ;  /* 0xfffddd4000007944 */ /* 0x024fea0003c3ffff */
[----:B-1----:R-:W2:Y:S01]  /*2c770*/  LDL R3, [R1+0x758] ;  /* 0x0007580001037983 */ /* 0x002ea20000100800 */
[----:B------:R-:W-:Y:S02]  /*2c780*/  MOV R2, R58 ;  /* 0x0000003a00027202 */ /* 0x000fe40000000f00 */
[----:B------:R-:W-:Y:S01]  /*2c790*/  MOV R12, 0x2c7c0 ;  /* 0x0002c7c0000c7802 */ /* 0x000fe20000000f00 */
[----:B--2---:R1:W-:Y:S04]  /*2c7a0*/  STL [R14], R3 ;  /* 0x000000030e007387 */ /* 0x0043e80000100800 */
[----:B-1----:R-:W-:Y:S05]  /*2c7b0*/  CALL.REL.NOINC `($_ZN7cutlass13device_kernelIN5flash19enable_sm80_to_sm89INS1_16FlashAttnBwdSm80INS1_25CollectiveMainloopBwdSm80ILi2ELi2EN4cute5tupleIJNS5_1CILi128EEES8_NS7_ILi64EEEEEENS_10bfloat16_tEfNS_4arch4Sm80ELb0ELb0ELb1ELb0ELb1ELb0ELb0ELb0ELi2ELi4ELi4ELi4ELb0EEENS1_24CollectiveEpilogueBwdGQAISA_fSD_Li256ELb0ELb1EEENS1_19SingleTileSchedulerILb0ELb0ELb0ELi128EEEEEEEEEvNT_6ParamsE$_ZZN4cute14logical_divideINS_5tupleIJNS1_IJNS_1CILi8EEENS2_ILi1EEEEEENS1_IJNS2_ILi2EEEEEEEEENS1_IJNS1_IJS4_NS2_ILi0EEEEEENS1_IJiEEEEEENS1_IJS5_NS_6LayoutIS4_S9_EEEEEEEDaRKNSD_IT_T0_EERKT1_ENKUlRKT_RKT0_E_clINSD_IS7_SB_EESE_EEDaSQ_ST_) ;  /* 0xfffdf33000007944 */ /* 0x002fea0003c3ffff */
[----:B------:R-:W-:Y:S02]  /*2c7c0*/  MOV R67, R25 ;  /* 0x0000001900437202 */ /* 0x000fe40000000f00 */
[----:B------:R-:W-:-:S02]  /*2c7d0*/  MOV R4, 0x2c7f0 ;  /* 0x0002c7f000047802 */ /* 0x000fc40000000f00 */
[----:B-1---5:R-:W-:Y:S05]  /*2c7e0*/  CALL.REL.NOINC `($_ZN7cutlass13device_kernelIN5flash19enable_sm80_to_sm89INS1_16FlashAttnBwdSm80INS1_25CollectiveMainloopBwdSm80ILi2ELi2EN4cute5tupleIJNS5_1CILi128EEES8_NS7_ILi64EEEEEENS_10bfloat16_tEfNS_4arch4Sm80ELb0ELb0ELb1ELb0ELb1ELb0ELb0ELb0ELi2ELi4ELi4ELi4ELb0EEENS1_24CollectiveEpilogueBwdGQAISA_fSD_Li256ELb0ELb1EEENS1_19SingleTileSchedulerILb0ELb0ELb0ELi128EEEEEEEEEvNT_6ParamsE$_ZN4cute3eso3ESOILb1ELb0EJNS_5tupleIJNS2_IJNS_1CILi1EEENS3_ILi0EEEEEENS2_IJS5_S5_EEEEEENS2_IJS5_iEEEEEC2ERKS8_RKS9_) ;  /* 0xfffdb47000007944 */ /* 0x022fea0003c3ffff */
[----:B-1----:R1:W5:Y:S01]  /*2c7f0*/  LDL R3, [R1+0x758] ;  /* 0x0007580001037983 */ /* 0x0023620000100800 */
[----:B------:R-:W-:-:S02]  /*2c800*/  MOV R67, R25 ;  /* 0x0000001900437202 */ /* 0x000fc40000000f00 */
[----:B------:R-:W-:Y:S02]  /*2c810*/  MOV R4, 0x2c830 ;  /* 0x0002c83000047802 */ /* 0x000fe40000000f00 */
[----:B-1---5:R-:W-:Y:S05]  /*2c820*/  CALL.REL.NOINC `($_ZN7cutlass13device_kernelIN5flash19enable_sm80_to_sm89INS1_16FlashAttnBwdSm80INS1_25CollectiveMainloopBwdSm80ILi2ELi2EN4cute5tupleIJNS5_1CILi128EEES8_NS7_ILi64EEEEEENS_10bfloat16_tEfNS_4arch4Sm80ELb0ELb0ELb1ELb0ELb1ELb0ELb0ELb0ELi2ELi4ELi4ELi4ELb0EEENS1_24CollectiveEpilogueBwdGQAISA_fSD_Li256ELb0ELb1EEENS1_19SingleTileSchedulerILb0ELb0ELb0ELi128EEEEEEEEEvNT_6ParamsE$_ZN4cute5tupleIJNS0_IJNS0_IJNS0_IJNS_1CILi8EEENS1_ILi1EEEEEENS0_IJS3_S3_EEEEEENS0_IJS3_NS1_ILi2EEEEEEEEENS0_IJNS0_IJNS0_IJS3_NS1_ILi0EEEEEENS0_IJSA_SA_EEEEEENS0_IJSA_iEEEEEEEEC2ERKS9_RKSF_) ;  /* 0xfffdd7d000007944 */ /* 0x022fea0003c3ffff */
[----:B-1----:R1:W5:Y:S01]  /*2c830*/  LDL R3, [R1+0x758] ;  /* 0x0007580001037983 */ /* 0x0023620000100800 */
[----:B------:R-:W-:Y:S02]  /*2c840*/  MOV R67, R25 ;  /* 0x0000001900437202 */ /* 0x000fe40000000f00 */
[----:B------:R-:W-:Y:S02]  /*2c850*/  MOV R4, 0x2c870 ;  /* 0x0002c87000047802 */ /* 0x000fe40000000f00 */
[----:B-1---5:R-:W-:Y:S05]  /*2c860*/  CALL.REL.NOINC `($_ZN7cutlass13device_kernelIN5flash19enable_sm80_to_sm89INS1_16FlashAttnBwdSm80INS1_25CollectiveMainloopBwdSm80ILi2ELi2EN4cute5tupleIJNS5_1CILi128EEES8_NS7_ILi64EEEEEENS_10bfloat16_tEfNS_4arch4Sm80ELb0ELb0ELb1ELb0ELb1ELb0ELb0ELb0ELi2ELi4ELi4ELi4ELb0EEENS1_24CollectiveEpilogueBwdGQAISA_fSD_Li256ELb0ELb1EEENS1_19SingleTileSchedulerILb0ELb0ELb0ELi128EEEEEEEEEvNT_6ParamsE$_ZN4cute3eso3ESOILb1ELb0EJNS_5tupleIJNS2_IJNS_1CILi1EEENS3_ILi0EEEEEENS2_IJS5_S5_EEEEEENS2_IJS5_iEEEEEC2ERKS8_RKS9_) ;  /* 0xfffdb3f000007944 */ /* 0x022fea0003c3ffff */
[----:B-1----:R1:W5:Y:S01]  /*2c870*/  LDL R3, [R1+0x758] ;  /* 0x0007580001037983 */ /* 0x0023620000100800 */
[----:B------:R-:W-:Y:S02]  /*2c880*/  MOV R67, R25 ;  /* 0x0000001900437202 */ /* 0x000fe40000000f00 */
[----:B------:R-:W-:Y:S02]  /*2c890*/  MOV R4, 0x2c8b0 ;  /* 0x0002c8b000047802 */ /* 0x000fe40000000f00 */
[----:B-1---5:R-:W-:Y:S05]  /*2c8a0*/  CALL.REL.NOINC `($_ZN7cutlass13device_kernelIN5flash19enable_sm80_to_sm89INS1_16FlashAttnBwdSm80INS1_25CollectiveMainloopBwdSm80ILi2ELi2EN4cute5tupleIJNS5_1CILi128EEES8_NS7_ILi64EEEEEENS_10bfloat16_tEfNS_4arch4Sm80ELb0ELb0ELb1ELb0ELb1ELb0ELb0ELb0ELi2ELi4ELi4ELi4ELb0EEENS1_24CollectiveEpilogueBwdGQAISA_fSD_Li256ELb0ELb1EEENS1_19SingleTileSchedulerILb0ELb0ELb0ELi128EEEEEEEEEvNT_6ParamsE$_ZN4cute3eso3ESOILb1ELb0EJNS_5tupleIJNS_1CILi0EEES4_EEEiEEC2ERKS5_RKi) ;  /* 0xfffdb7a000007944 */ /* 0x022fea0003c3ffff */
[----:B-1----:R1:W5:Y:S01]  /*2c8b0*/  LDL R3, [R1+0x758] ;  /* 0x0007580001037983 */ /* 0x0023620000100800 */
[----:B------:R-:W-:Y:S02]  /*2c8c0*/  MOV R67, R25 ;  /* 0x0000001900437202 */ /* 0x000fe40000000f00 */
[----:B------:R-:W-:Y:S02]  /*2c8d0*/  MOV R4, 0x2c8f0 ;  /* 0x0002c8f000047802 */ /* 0x000fe40000000f00 */
[----:B-1---5:R-:W-:Y:S05]  /*2c8e0*/  CALL.REL.NOINC `($_ZN7cutlass13device_kernelIN5flash19enable_sm80_to_sm89INS1_16FlashAttnBwdSm80INS1_25CollectiveMainloopBwdSm80ILi2ELi2EN4cute5tupleIJNS5_1CILi128EEES8_NS7_ILi64EEEEEENS_10bfloat16_tEfNS_4arch4Sm80ELb0ELb0ELb1ELb0ELb1ELb0ELb0ELb0ELi2ELi4ELi4ELi4ELb0EEENS1_24CollectiveEpilogueBwdGQAISA_fSD_Li256ELb0ELb1EEENS1_19SingleTileSchedulerILb0ELb0ELb0ELi128EEEEEEEEEvNT_6ParamsE$_ZN4cute3eso3ESOILb1ELb0EJNS_5tupleIJNS2_IJNS_1CILi1EEENS3_ILi0EEEEEES5_EEENS2_IJNS2_IJS5_S5_EEEiEEEEEC2ERKS7_RKS9_) ;  /* 0xfffdb3b000007944 */ /* 0x022fea0003c3ffff */
[----:B-1----:R1:W5:Y:S01]  /*2c8f0*/  LDL R3, [R1+0x758] ;  /* 0x0007580001037983 */ /* 0x0023620000100800 */
[----:B------:R-:W-:-:S02]  /*2c900*/  MOV R67, R25 ;  /* 0x0000001900437202 */ /* 0x000fc40000000f00 */
[----:B------:R-:W-:Y:S02]  /*2c910*/  MOV R4, 0x2c930 ;  /* 0x0002c93000047802 */ /* 0x000fe40000000f00 */
[----:B-1---5:R-:W-:Y:S05]  /*2c920*/  CALL.REL.NOINC `($_ZN7cutlass13device_kernelIN5flash19enable_sm80_to_sm89INS1_16FlashAttnBwdSm80INS1_25CollectiveMainloopBwdSm80ILi2ELi2EN4cute5tupleIJNS5_1CILi128EEES8_NS7_ILi64EEEEEENS_10bfloat16_tEfNS_4arch4Sm80ELb0ELb0ELb1ELb0ELb1ELb0ELb0ELb0ELi2ELi4ELi4ELi4ELb0EEENS1_24CollectiveEpilogueBwdGQAISA_fSD_Li256ELb0ELb1EEENS1_19SingleTileSchedulerILb0ELb0ELb0ELi128EEEEEEEEEvNT_6ParamsE$_ZN4cute5tupleIJNS0_IJNS0_IJNS0_IJNS_1CILi8EEENS1_ILi1EEEEEES3_EEENS0_IJNS0_IJS3_S3_EEENS1_ILi2EEEEEEEEENS0_IJNS0_IJNS0_IJS3_NS1_ILi0EEEEEESA_EEENS0_IJNS0_IJSA_SA_EEEiEEEEEEEEC2ERKS9_RKSF_) ;  /* 0xfffdd71000007944 */ /* 0x022fea0003c3ffff */
[----:B------:R2:W5:Y:S01]  /*2c930*/  LDL R6, [R1+0x758] ;  /* 0x0007580001067983 */ /* 0x0005620000100800 */
[----:B------:R-:W-:Y:S01]  /*2c940*/  IMAD.MOV.U32 R67, RZ, RZ, R25 ;  /* 0x000000ffff437224 */ /* 0x000fe200078e0019 */
[----:B------:R-:W-:Y:S02]  /*2c950*/  MOV R59, R24 ;  /* 0x00000018003b7202 */ /* 0x000fe40000000f00 */
[----:B------:R2:W-:Y:S01]  /*2c960*/  STL.64 [R1+0x770], R16 ;  /* 0x0007701001007387 */ /* 0x0005e20000100a00 */
[----:B------:R-:W-:-:S03]  /*2c970*/  MOV R4, 0x2c990 ;  /* 0x0002c99000047802 */ /* 0x000fc60000000f00 */
[----:B-12--5:R-:W-:Y:S05]  /*2c980*/  CALL.REL.NOINC `($_ZN7cutlass13device_kernelIN5flash19enable_sm80_to_sm89INS1_16FlashAttnBwdSm80INS1_25CollectiveMainloopBwdSm80ILi2ELi2EN4cute5tupleIJNS5_1CILi128EEES8_NS7_ILi64EEEEEENS_10bfloat16_tEfNS_4arch4Sm80ELb0ELb0ELb1ELb0ELb1ELb0ELb0ELb0ELi2ELi4ELi4ELi4ELb0EEENS1_24CollectiveEpilogueBwdGQAISA_fSD_Li256ELb0ELb1EEENS1_19SingleTileSchedulerILb0ELb0ELb0ELi128EEEEEEEEEvNT_6ParamsE$_ZN4cute3eso3ESOILb0ELb0EJNS_6LayoutINS_5tupleIJNS3_IJNS3_IJNS_1CILi8EEENS4_ILi1EEEEEES6_EEENS3_IJNS3_IJS6_S6_EEENS4_ILi2EEEEEEEEENS3_IJNS3_IJNS3_IJS6_NS4_ILi0EEEEEESD_EEENS3_IJNS3_IJSD_SD_EEEiEEEEEEEENS_10ViewEngineINS_8smem_ptrIPN7cutlass10bfloat16_tEEEEEEEC2ERKSJ_RKSQ_) ;  /* 0xfffd8fb000007944 */ /* 0x026fea0003c3ffff */
[----:B-1----:R1:W5:Y:S04]  /*2c990*/  LDL R8, [R1+0x758] ;  /* 0x0007580001087983 */ /* 0x0023680000100800 */
[----:B------:R1:W5:Y:S01]  /*2c9a0*/  LDL.64 R4, [R1+0x760] ;  /* 0x0007600001047983 */ /* 0x0003620000100a00 */
[----:B------:R-:W-:-:S02]  /*2c9b0*/  MOV R67, R25 ;  /* 0x0000001900437202 */ /* 0x000fc40000000f00 */
[----:B------:R-:W-:Y:S02]  /*2c9c0*/  MOV R6, 0x2c9e0 ;  /* 0x0002c9e000067802 */ /* 0x000fe40000000f00 */
[----:B-1---5:R-:W-:Y:S05]  /*2c9d0*/  CALL.REL.NOINC `($_ZN7cutlass13device_kernelIN5flash19enable_sm80_to_sm89INS1_16FlashAttnBwdSm80INS1_25CollectiveMainloopBwdSm80ILi2ELi2EN4cute5tupleIJNS5_1CILi128EEES8_NS7_ILi64EEEEEENS_10bfloat16_tEfNS_4arch4Sm80ELb0ELb0ELb1ELb0ELb1ELb0ELb0ELb0ELi2ELi4ELi4ELi4ELb0EEENS1_24CollectiveEpilogueBwdGQAISA_fSD_Li256ELb0ELb1EEENS1_19SingleTileSchedulerILb0ELb0ELb0ELi128EEEEEEEEEvNT_6ParamsE$_ZN4cute3eso3ESOILb1ELb0EJNS_6LayoutINS_5tupleIJNS3_IJNS3_IJNS_1CILi4EEENS4_ILi2EEEEEENS4_ILi1EEEEEES6_EEENS3_IJNS3_IJNS3_IJS8_NS4_ILi32EEEEEENS4_ILi0EEEEEENS4_ILi64EEEEEEEENS_10ViewEngineIPN7cutlass10bfloat16_tEEEEEC2ERKSH_RKSM_) ;  /* 0xfffdbe5000007944 */ /* 0x022fea0003c3ffff */
[----:B------:R2:W5:Y:S01]  /*2c9e0*/  LDL.64 R14, [R1+0x758] ;  /* 0x00075800010e7983 */ /* 0x0005620000100a00 */
[----:B------:R-:W-:Y:S02]  /*2c9f0*/  MOV R3, R8 ;  /* 0x0000000800037202 */ /* 0x000fe40000000f00 */
[----:B------:R-:W-:Y:S02]  /*2ca00*/  MOV R6, 0x2ca20 ;  /* 0x0002ca2000067802 */ /* 0x000fe40000000f00 */
[----:B-12--5:R-:W-:Y:S05]  /*2ca10*/  CALL.REL.NOINC `($_ZN7cutlass13device_kernelIN5flash19enable_sm80_to_sm89INS1_16FlashAttnBwdSm80INS1_25CollectiveMainloopBwdSm80ILi2ELi2EN4cute5tupleIJNS5_1CILi128EEES8_NS7_ILi64EEEEEENS_10bfloat16_tEfNS_4arch4Sm80ELb0ELb0ELb1ELb0ELb1ELb0ELb0ELb0ELi2ELi4ELi4ELi4ELb0EEENS1_24CollectiveEpilogueBwdGQAISA_fSD_Li256ELb0ELb1EEENS1_19SingleTileSchedulerILb0ELb0ELb0ELi128EEEEEEEEEvNT_6ParamsE$_ZZN4cute5sliceINS_5tupleIJNS1_IJNS_10UnderscoreENS_1CILi0EEEEEENS1_IJS4_S2_EEEEEENS1_IJNS1_IJNS1_IJNS3_ILi1EEES4_EEES4_EEENS1_IJNS1_IJS4_S4_EEEiEEEEEEEEDaRKT_RKT0_ENKUlRKT_RKT0_E_clIS6_SC_EEDaSM_SP_) ;  /* 0xfffdf7d000007944 */ /* 0x026fea0003c3ffff */
[----:B------:R-:W-:Y:S02]  /*2ca20*/  MOV R8, 0x2ca40 ;  /* 0x0002ca4000087802 */ /* 0x000fe40000000f00 */
[----:B-1----:R-:W-:Y:S05]  /*2ca30*/  CALL.REL.NOINC `($_ZN7cutlass13device_kernelIN5flash19enable_sm80_to_sm89INS1_16FlashAttnBwdSm80INS1_25CollectiveMainloopBwdSm80ILi2ELi2EN4cute5tupleIJNS5_1CILi128EEES8_NS7_ILi64EEEEEENS_10bfloat16_tEfNS_4arch4Sm80ELb0ELb0ELb1ELb0ELb1ELb0ELb0ELb0ELi2ELi4ELi4ELi4ELb0EEENS1_24CollectiveEpilogueBwdGQAISA_fSD_Li256ELb0ELb1EEENS1_19SingleTileSchedulerILb0ELb0ELb0ELi128EEEEEEEEEvNT_6ParamsE$_ZZN4cute12filter_tupleINS_5tupleIJNS1_IJNS_10UnderscoreENS_1CILi0EEEEEENS1_IJS4_S2_EEEEEENS1_IJNS1_IJNS1_IJNS3_ILi1EEES4_EEES4_EEENS1_IJNS1_IJS4_S4_EEEiEEEEEEZNS_5sliceIS7_SD_EEDaRKT_RKT0_EUlRKT_RKT0_E_EEDaSH_SK_OT1_ENKUlDpSN_E_clIJNS1_IJS9_EEENS1_IJiEEEEEEDaSU_) ;  /* 0xfffde19000007944 */ /* 0x002fea0003c3ffff */
[----:B------:R-:W-:Y:S02]  /*2ca40*/  MOV R67, R25 ;  /* 0x0000001900437202 */ /* 0x000fe40000000f00 */
[----:B------:R-:W-:Y:S02]  /*2ca50*/  MOV R6, 0x2ca70 ;  /* 0x0002ca7000067802 */ /* 0x000fe40000000f00 */
[----:B-1---5:R-:W-:Y:S05]  /*2ca60*/  CALL.REL.NOINC `($_ZN7cutlass13device_kernelIN5flash19enable_sm80_to_sm89INS1_16FlashAttnBwdSm80INS1_25CollectiveMainloopBwdSm80ILi2ELi2EN4cute5tupleIJNS5_1CILi128EEES8_NS7_ILi64EEEEEENS_10bfloat16_tEfNS_4arch4Sm80ELb0ELb0ELb1ELb0ELb1ELb0ELb0ELb0ELi2ELi4ELi4ELi4ELb0EEENS1_24CollectiveEpilogueBwdGQAISA_fSD_Li256ELb0ELb1EEENS1_19SingleTileSchedulerILb0ELb0ELb0ELi128EEEEEEEEEvNT_6ParamsE$_ZN4cute5tupleIJNS0_IJNS0_IJNS_1CILi8EEENS1_ILi1EEEEEENS1_ILi2EEEEEENS0_IJNS0_IJS3_NS1_ILi0EEEEEEiEEEEEC2ERKS6_RKS9_) ;  /* 0xfffdd80000007944 */ /* 0x022fea0003c3ffff */
[----:B-1----:R1:W5:Y:S01]  /*2ca70*/  LDL R3, [R1+0x758] ;  /* 0x0007580001037983 */ /* 0x0023620000100800 */
[----:B------:R-:W-:Y:S02]  /*2ca80*/  MOV R67, R25 ;  /* 0x0000001900437202 */ /* 0x000fe40000000f00 */
[----:B------:R-:W-:Y:S02]  /*2ca90*/  MOV R6, 0x2cab0 ;  /* 0x0002cab000067802 */ /* 0x000fe40000000f00 */
[----:B-1---5:R-:W-:Y:S05]  /*2caa0*/  CALL.REL.NOINC `($_ZN7cutlass13device_kernelIN5flash19enable_sm80_to_sm89INS1_16FlashAttnBwdSm80INS1_25CollectiveMainloopBwdSm80ILi2ELi2EN4cute5tupleIJNS5_1CILi128EEES8_NS7_ILi64EEEEEENS_10bfloat16_tEfNS_4arch4Sm80ELb0ELb0ELb1ELb0ELb1ELb0ELb0ELb0ELi2ELi4ELi4ELi4ELb0EEENS1_24CollectiveEpilogueBwdGQAISA_fSD_Li256ELb0ELb1EEENS1_19SingleTileSchedulerILb0ELb0ELb0ELi128EEEEEEEEEvNT_6ParamsE$_ZN4cute3eso3ESOILb0ELb1EJNS_6LayoutINS_5tupleIJNS3_IJNS_1CILi8EEENS4_ILi1EEEEEENS4_ILi2EEEEEENS3_IJNS3_IJS6_NS4_ILi0EEEEEEiEEEEESA_EEC2ERKSD_RKSA_) ;  /* 0xfffda0c000007944 */ /* 0x022fea0003c3ffff */
[----:B------:R2:W5:Y:S01]  /*2cab0*/  LDL R7, [R1+0x758] ;  /* 0x0007580001077983 */ /* 0x0005620000100800 */
[----:B-1----:R-:W-:Y:S01]  /*2cac0*/  IMAD.MOV.U32 R2, RZ, RZ, R4 ;  /* 0x000000ffff027224 */ /* 0x002fe200078e0004 */
[----:B------:R-:W-:Y:S01]  /*2cad0*/  MOV R3, R5 ;  /* 0x0000000500037202 */ /* 0x000fe20000000f00 */
[----:B------:R-:W-:Y:S01]  /*2cae0*/  IMAD.MOV.U32 R9, RZ, RZ, R25 ;  /* 0x000000ffff097224 */ /* 0x000fe200078e0019 */
[----:B------:R-:W-:-:S02]  /*2caf0*/  MOV R8, 0x2cb10 ;  /* 0x0002cb1000087802 */ /* 0x000fc40000000f00 */
        /* <DEDUP_REMOVED lines=8> */
[----:B------:R2:W5:Y:S04]  /*2cb80*/  LDL R16, [R1+0x758] ;  /* 0x0007580001107983 */ /* 0x0005680000100800 */
[----:B------:R2:W5:Y:S01]  /*2cb90*/  LDL.64 R58, [R1+0x760] ;  /* 0x00076000013a7983 */ /* 0x0005620000100a00 */
[----:B------:R-:W-:Y:S01]  /*2cba0*/  IMAD.MOV.U32 R2, RZ, RZ, R25 ;  /* 0x000000ffff027224 */ /* 0x000fe200078e0019 */
[----:B-1----:R-:W-:-:S02]  /*2cbb0*/  MOV R3, RZ ;  /* 0x000000ff00037202 */ /* 0x002fc40000000f00 */
[----:B------:R-:W-:Y:S02]  /*2cbc0*/  MOV R10, 0x2cbe0 ;  /* 0x0002cbe0000a7802 */ /* 0x000fe40000000f00 */
[----:B--2--5:R-:W-:Y:S05]  /*2cbd0*/  CALL.REL.NOINC `($_ZN7cutlass13device_kernelIN5flash19enable_sm80_to_sm89INS1_16FlashAttnBwdSm80INS1_25CollectiveMainloopBwdSm80ILi2ELi2EN4cute5tupleIJNS5_1CILi128EEES8_NS7_ILi64EEEEEENS_10bfloat16_tEfNS_4arch4Sm80ELb0ELb0ELb1ELb0ELb1ELb0ELb0ELb0ELi2ELi4ELi4ELi4ELb0EEENS1_24CollectiveEpilogueBwdGQAISA_fSD_Li256ELb0ELb1EEENS1_19SingleTileSchedulerILb0ELb0ELb0ELi128EEEEEEEEEvNT_6ParamsE$_ZN4cute3eso3ESOILb1ELb0EJNS_10UnderscoreEiEEC2ERKS2_RKi) ;  /* 0xfffda2a000007944 */ /* 0x024fea0003c3ffff */
[----:B-1----:R-:W2:Y:S01]  /*2cbe0*/  LDL R3, [R1+0x758] ;  /* 0x0007580001037983 */ /* 0x002ea20000100800 */
[----:B------:R-:W-:Y:S02]  /*2cbf0*/  MOV R2, R25 ;  /* 0x0000001900027202 */ /* 0x000fe40000000f00 */
[----:B------:R-:W-:Y:S01]  /*2cc00*/  MOV R6, 0x2cc30 ;  /* 0x0002cc3000067802 */ /* 0x000fe20000000f00 */
[----:B--2---:R-:W-:Y:S02]  /*2cc10*/  IMAD R3, R16, R3, RZ ;  /* 0x0000000310037224 */ /* 0x004fe400078e02ff */
        /* <DEDUP_REMOVED lines=19> */
[----:B------:R-:W-:Y:S05]  /*2cd50*/  CALL.REL.NOINC `($_ZN7cutlass13device_kernelIN5flash19enable_sm80_to_sm89INS1_16FlashAttnBwdSm80INS1_25CollectiveMainloopBwdSm80ILi2ELi2EN4cute5tupleIJNS5_1CILi128EEES8_NS7_ILi64EEEEEENS_10bfloat16_tEfNS_4arch4Sm80ELb0ELb0ELb1ELb0ELb1ELb0ELb0ELb0ELi2ELi4ELi4ELi4ELb0EEENS1_24CollectiveEpilogueBwdGQAISA_fSD_Li256ELb0ELb1EEENS1_19SingleTileSchedulerILb0ELb0ELb0ELi128EEEEEEEEEvNT_6ParamsE$_ZN4cute3eso3ESOILb1ELb0EJNS_6LayoutINS_5tupleIJNS3_IJNS3_IJNS_1CILi4EEENS4_ILi2EEEEEENS4_ILi1EEEEEEEEENS3_IJNS3_IJNS3_IJS8_NS4_ILi32EEEEEENS4_ILi0EEEEEEEEEEEiEEC2ERKSG_RKi) ;  /* 0xfffdba5000007944 */ /* 0x000fea0003c3ffff */
[----:B-1----:R-:W2:Y:S01]  /*2cd60*/  LDL R3, [R1+0x758] ;  /* 0x0007580001037983 */ /* 0x002ea20000100800 */
[----:B------:R-:W-:Y:S02]  /*2cd70*/  MOV R67, R25 ;  /* 0x0000001900437202 */ /* 0x000fe40000000f00 */
[----:B------:R-:W-:Y:S01]  /*2cd80*/  MOV R6, 0x2cdc0 ;  /* 0x0002cdc000067802 */ /* 0x000fe20000000f00 */
[----:B--2---:R-:W-:-:S05]  /*2cd90*/  IMAD.WIDE R2, R3, 0x2, R14 ;  /* 0x0000000203027825 */ /* 0x004fca00078e020e */
[----:B------:R-:W-:Y:S02]  /*2cda0*/  MOV R8, R2 ;  /* 0x0000000200087202 */ /* 0x000fe40000000f00 */
[----:B------:R-:W-:Y:S05]  /*2cdb0*/  CALL.REL.NOINC `($_ZN7cutlass13device_kernelIN5flash19enable_sm80_to_sm89INS1_16FlashAttnBwdSm80INS1_25CollectiveMainloopBwdSm80ILi2ELi2EN4cute5tupleIJNS5_1CILi128EEES8_NS7_ILi64EEEEEENS_10bfloat16_tEfNS_4arch4Sm80ELb0ELb0ELb1ELb0ELb1ELb0ELb0ELb0ELi2ELi4ELi4ELi4ELb0EEENS1_24CollectiveEpilogueBwdGQAISA_fSD_Li256ELb0ELb1EEENS1_19SingleTileSchedulerILb0ELb0ELb0ELi128EEEEEEEEEvNT_6ParamsE$_ZN4cute3eso3ESOILb1ELb0EJNS_6LayoutINS_5tupleIJNS3_IJNS3_IJNS_1CILi4EEENS4_ILi2EEEEEENS4_ILi1EEEEEEEEENS3_IJNS3_IJNS3_IJS8_NS4_ILi32EEEEEENS4_ILi0EEEEEEEEEEENS_10ViewEngineIPN7cutlass10bfloat16_tEEEEEC2ERKSG_RKSL_) ;  /* 0xfffdb9a000007944 */ /* 0x000fea0003c3ffff */
        /* <DEDUP_REMOVED lines=17> */
[----:B--2--5:R-:W-:Y:S05]  /*2ced0*/  CALL.REL.NOINC `($_ZN7cutlass13device_kernelIN5flash19enable_sm80_to_sm89INS1_16FlashAttnBwdSm80INS1_25CollectiveMainloopBwdSm80ILi2ELi2EN4cute5tupleIJNS5_1CILi128EEES8_NS7_ILi64EEEEEENS_10bfloat16_tEfNS_4arch4Sm80ELb0ELb0ELb1ELb0ELb1ELb0ELb0ELb0ELi2ELi4ELi4ELi4ELb0EEENS1_24CollectiveEpilogueBwdGQAISA_fSD_Li256ELb0ELb1EEENS1_19SingleTileSchedulerILb0ELb0ELb0ELi128EEEEEEEEEvNT_6ParamsE$_ZN4cute3eso3ESOILb1ELb0EJNS_6LayoutINS_5tupleIJNS3_IJNS3_IJNS_1CILi2EEES5_EEENS4_ILi1EEEEEEEEENS3_IJNS3_IJNS3_IJS7_NS4_ILi16EEEEEENS4_ILi0EEEEEEEEEEENS_10ViewEngineIPjEEEEC2ERKSF_RKSI_) ;  /* 0xfffdb84000007944 */ /* 0x024fea0003c3ffff */
        /* <DEDUP_REMOVED lines=15> */
[----:B------:R-:W-:-:S02]  /*2cfd0*/  MOV R2, R25 ;  /* 0x0000001900027202 */ /* 0x000fc40000000f00 */
        /* <DEDUP_REMOVED lines=14> */
[----:B------:R-:W-:-:S02]  /*2d0c0*/  MOV R3, 0x1 ;  /* 0x0000000100037802 */ /* 0x000fc40000000f00 */
        /* <DEDUP_REMOVED lines=46> */
[----:B------:R-:W-:-:S02]  /*2d3b0*/  MOV R4, 0x2d3e0 ;  /* 0x0002d3e000047802 */ /* 0x000fc40000000f00 */
[----:B--2---:R-:W-:Y:S02]  /*2d3c0*/  SHF.L.U32 R3, R3, 0xa, RZ ;  /* 0x0000000a03037819 */ /* 0x004fe400000006ff */
[----:B------:R-:W-:Y:S05]  /*2d3d0*/  CALL.REL.NOINC `($_ZN7cutlass13device_kernelIN5flash19enable_sm80_to_sm89INS1_16FlashAttnBwdSm80INS1_25CollectiveMainloopBwdSm80ILi2ELi2EN4cute5tupleIJNS5_1CILi128EEES8_NS7_ILi64EEEEEENS_10bfloat16_tEfNS_4arch4Sm80ELb0ELb0ELb1ELb0ELb1ELb0ELb0ELb0ELi2ELi4ELi4ELi4ELb0EEENS1_24CollectiveEpilogueBwdGQAISA_fSD_Li256ELb0ELb1EEENS1_19SingleTileSchedulerILb0ELb0ELb0ELi128EEEEEEEEEvNT_6ParamsE$_ZN4cute3eso3ESOILb1ELb0EJNS_6LayoutINS_5tupleIJNS3_IJNS_1CILi8EEENS4_ILi1EEEEEENS4_ILi2EEEEEENS3_IJNS3_IJS6_NS4_ILi0EEEEEENS4_ILi8192EEEEEEEEiEEC2ERKSE_RKi) ;  /* 0xfffdc71000007944 */ /* 0x000fea0003c3ffff */
[----:B------:R-:W-:Y:S01]  /*2d3e0*/  ULDC.64 UR4, c[0x0][0x118] ;  /* 0x0000460000047ab9 */ /* 0x000fe20000000a00 */
[----:B-1----:R-:W2:Y:S04]  /*2d3f0*/  LDL R2, [R1+0x758] ;  /* 0x0007580001027983 */ /* 0x002ea80000100800 */
[----:B------:R-:W2:Y:S01]  /*2d400*/  LD.E.64 R4, [R54.64] ;  /* 0x0000000436047980 */ /* 0x000ea2000c101b00 */
[----:B------:R-:W-:Y:S02]  /*2d410*/  MOV R9, R25 ;  /* 0x0000001900097202 */ /* 0x000fe40000000f00 */
[----:B------:R-:W-:Y:S01]  /*2d420*/  MOV R8, 0x2d450 ;  /* 0x0002d45000087802 */ /* 0x000fe20000000f00 */
[----:B--2---:R-:W-:-:S04]  /*2d430*/  IMAD.WIDE R2, R2, 0x2, R4 ;  /* 0x0000000202027825 */ /* 0x004fc800078e0204 */
[----:B------:R-:W-:Y:S05]  /*2d440*/  CALL.REL.NOINC `($_ZN7cutlass13device_kernelIN5flash19enable_sm80_to_sm89INS1_16FlashAttnBwdSm80INS1_25CollectiveMainloopBwdSm80ILi2ELi2EN4cute5tupleIJNS5_1CILi128EEES8_NS7_ILi64EEEEEENS_10bfloat16_tEfNS_4arch4Sm80ELb0ELb0ELb1ELb0ELb1ELb0ELb0ELb0ELi2ELi4ELi4ELi4ELb0EEENS1_24CollectiveEpilogueBwdGQAISA_fSD_Li256ELb0ELb1EEENS1_19SingleTileSchedulerILb0ELb0ELb0ELi128EEEEEEEEEvNT_6ParamsE$_ZN4cute8smem_ptrIPN7cutlass10bfloat16_tEECI1NS_12iter_adaptorIS3_S4_EEES3_) ;  /* 0xfffdd5f000007944 */ /* 0x000fea0003c3ffff */
[----:B-1----:R1:W5:Y:S01]  /*2d450*/  LDL.64 R2, [R1+0x758] ;  /* 0x0007580001027983 */ /* 0x0023620000100a00 */
[----:B------:R-:W-:-:S03]  /*2d460*/  MOV R6, 0x2d480 ;  /* 0x0002d48000067802 */ /* 0x000fc60000000f00 */
[----:B-1---5:R-:W-:Y:S05]  /*2d470*/  CALL.REL.NOINC `($_ZN7cutlass13device_kernelIN5flash19enable_sm80_to_sm89INS1_16FlashAttnBwdSm80INS1_25CollectiveMainloopBwdSm80ILi2ELi2EN4cute5tupleIJNS5_1CILi128EEES8_NS7_ILi64EEEEEENS_10bfloat16_tEfNS_4arch4Sm80ELb0ELb0ELb1ELb0ELb1ELb0ELb0ELb0ELi2ELi4ELi4ELi4ELb0EEENS1_24CollectiveEpilogueBwdGQAISA_fSD_Li256ELb0ELb1EEENS1_19SingleTileSchedulerILb0ELb0ELb0ELi128EEEEEEEEEvNT_6ParamsE$_ZN4cute3eso3ESOILb1ELb0EJNS_6LayoutINS_5tupleIJNS3_IJNS_1CILi8EEENS4_ILi1EEEEEENS4_ILi2EEEEEENS3_IJNS3_IJS6_NS4_ILi0EEEEEENS4_ILi8192EEEEEEEENS_10ViewEngineINS_8smem_ptrIPN7cutlass10bfloat16_tEEEEEEEC2ERKSE_RKSL_) ;  /* 0xfffdc63000007944 */ /* 0x022fea0003c3ffff */
        /* <DEDUP_REMOVED lines=8> */
[----:B------:R-:W-:Y:S05]  /*2d500*/  CALL.REL.NOINC `($_ZN7cutlass13device_kernelIN5flash19enable_sm80_to_sm89INS1_16FlashAttnBwdSm80INS1_25CollectiveMainloopBwdSm80ILi2ELi2EN4cute5tupleIJNS5_1CILi128EEES8_NS7_ILi64EEEEEENS_10bfloat16_tEfNS_4arch4Sm80ELb0ELb0ELb1ELb0ELb1ELb0ELb0ELb0ELi2ELi4ELi4ELi4ELb0EEENS1_24CollectiveEpilogueBwdGQAISA_fSD_Li256ELb0ELb1EEENS1_19SingleTileSchedulerILb0ELb0ELb0ELi128EEEEEEEEEvNT_6ParamsE$_ZN4cute3eso3ESOILb1ELb0EJNS_6LayoutINS_5tupleIJNS3_IJNS_1CILi8EEENS4_ILi1EEEEEENS4_ILi2EEEEEENS3_IJNS3_IJS6_NS4_ILi0EEEEEENS4_ILi64EEEEEEEEiEEC2ERKSE_RKi) ;  /* 0xfffdc56000007944 */ /* 0x000fea0003c3ffff */
[----:B-1----:R-:W2:Y:S01]  /*2d510*/  LDL R3, [R1+0x758] ;  /* 0x0007580001037983 */ /* 0x002ea20000100800 */
[----:B------:R-:W-:Y:S01]  /*2d520*/  MOV R6, 0x2d560 ;  /* 0x0002d56000067802 */ /* 0x000fe20000000f00 */
[----:B--2---:R-:W-:-:S05]  /*2d530*/  IMAD.WIDE R2, R3, 0x2, R52 ;  /* 0x0000000203027825 */ /* 0x004fca00078e0234 */
[----:B------:R-:W-:Y:S02]  /*2d540*/  MOV R8, R2 ;  /* 0x0000000200087202 */ /* 0x000fe40000000f00 */
[----:B------:R-:W-:Y:S05]  /*2d550*/  CALL.REL.NOINC `($_ZN7cutlass13device_kernelIN5flash19enable_sm80_to_sm89INS1_16FlashAttnBwdSm80INS1_25CollectiveMainloopBwdSm80ILi2ELi2EN4cute5tupleIJNS5_1CILi128EEES8_NS7_ILi64EEEEEENS_10bfloat16_tEfNS_4arch4Sm80ELb0ELb0ELb1ELb0ELb1ELb0ELb0ELb0ELi2ELi4ELi4ELi4ELb0EEENS1_24CollectiveEpilogueBwdGQAISA_fSD_Li256ELb0ELb1EEENS1_19SingleTileSchedulerILb0ELb0ELb0ELi128EEEEEEEEEvNT_6ParamsE$_ZN4cute3eso3ESOILb1ELb0EJNS_6LayoutINS_5tupleIJNS3_IJNS_1CILi8EEENS4_ILi1EEEEEENS4_ILi2EEEEEENS3_IJNS3_IJS6_NS4_ILi0EEEEEENS4_ILi64EEEEEEEENS_10ViewEngineIPN7cutlass10bfloat16_tEEEEEC2ERKSE_RKSJ_) ;  /* 0xfffdc4c000007944 */ /* 0x000fea0003c3ffff */
[----:B-1----:R1:W5:Y:S01]  /*2d560*/  LDL.64 R2, [R1+0x758] ;  /* 0x0007580001027983 */ /* 0x0023620000100a00 */
[----:B------:R-:W-:Y:S02]  /*2d570*/  MOV R7, R5 ;  /* 0x0000000500077202 */ /* 0x000fe40000000f00 */
[----:B------:R-:W-:Y:S02]  /*2d580*/  MOV R6, 0x2d5a0 ;  /* 0x0002d5a000067802 */ /* 0x000fe40000000f00 */
[----:B-1---5:R-:W-:Y:S05]  /*2d590*/  CALL.REL.NOINC `($_ZN7cutlass13device_kernelIN5flash19enable_sm80_to_sm89INS1_16FlashAttnBwdSm80INS1_25CollectiveMainloopBwdSm80ILi2ELi2EN4cute5tupleIJNS5_1CILi128EEES8_NS7_ILi64EEEEEENS_10bfloat16_tEfNS_4arch4Sm80ELb0ELb0ELb1ELb0ELb1ELb0ELb0ELb0ELi2ELi4ELi4ELi4ELb0EEENS1_24CollectiveEpilogueBwdGQAISA_fSD_Li256ELb0ELb1EEENS1_19SingleTileSchedulerILb0ELb0ELb0ELi128EEEEEEEEEvNT_6ParamsE$_ZN4cute3eso3ESOILb1ELb0EJNS_6LayoutINS_5tupleIJNS3_IJNS_1CILi8EEENS4_ILi1EEEEEENS3_IJNS4_ILi2EEEEEEEEENS3_IJNS3_IJS6_NS4_ILi0EEEEEENS3_IJNS4_ILi8192EEEEEEEEEEENS_10ViewEngineINS_8smem_ptrIPN7cutlass10bfloat16_tEEEEEEEC2ERKSG_RKSN_) ;  /* 0xfffdc28000007944 */ /* 0x022fea0003c3ffff */
[----:B-1----:R1:W5:Y:S01]  /*2d5a0*/  LDL.64 R4, [R1+0x758] ;  /* 0x0007580001047983 */ /* 0x0023620000100a00 */
[----:B------:R-:W-:Y:S02]  /*2d5b0*/  MOV R8, R2 ;  /* 0x0000000200087202 */ /* 0x000fe40000000f00 */
[----:B------:R-:W-:Y:S02]  /*2d5c0*/  MOV R6, 0x2d5e0 ;  /* 0x0002d5e000067802 */ /* 0x000fe40000000f00 */
[----:B-1---5:R-:W-:Y:S05]  /*2d5d0*/  CALL.REL.NOINC `($_ZN7cutlass13device_kernelIN5flash19enable_sm80_to_sm89INS1_16FlashAttnBwdSm80INS1_25CollectiveMainloopBwdSm80ILi2ELi2EN4cute5tupleIJNS5_1CILi128EEES8_NS7_ILi64EEEEEENS_10bfloat16_tEfNS_4arch4Sm80ELb0ELb0ELb1ELb0ELb1ELb0ELb0ELb0ELi2ELi4ELi4ELi4ELb0EEENS1_24CollectiveEpilogueBwdGQAISA_fSD_Li256ELb0ELb1EEENS1_19SingleTileSchedulerILb0ELb0ELb0ELi128EEEEEEEEEvNT_6ParamsE$_ZN4cute3eso3ESOILb1ELb0EJNS_6LayoutINS_5tupleIJNS3_IJNS_1CILi8EEENS4_ILi1EEEEEENS3_IJNS4_ILi2EEEEEEEEENS3_IJNS3_IJS6_NS4_ILi0EEEEEENS3_IJNS4_ILi64EEEEEEEEEEENS_10ViewEngineIPN7cutlass10bfloat16_tEEEEEC2ERKSG_RKSL_) ;  /* 0xfffdc1f000007944 */ /* 0x022fea0003c3ffff */
[----:B-1----:R1:W5:Y:S01]  /*2d5e0*/  LDL.64 R2, [R1+0x758] ;  /* 0x0007580001027983 */ /* 0x0023620000100a00 */
[----:B------:R-:W-:-:S03]  /*2d5f0*/  MOV R8, 0x2d610 ;  /* 0x0002d61000087802 */ /* 0x000fc60000000f00 */
[----:B-1---5:R-:W-:Y:S05]  /*2d600*/  CALL.REL.NOINC `($_ZN7cutlass13device_kernelIN5flash19enable_sm80_to_sm89INS1_16FlashAttnBwdSm80INS1_25CollectiveMainloopBwdSm80ILi2ELi2EN4cute5tupleIJNS5_1CILi128EEES8_NS7_ILi64EEEEEENS_10bfloat16_tEfNS_4arch4Sm80ELb0ELb0ELb1ELb0ELb1ELb0ELb0ELb0ELi2ELi4ELi4ELi4ELb0EEENS1_24CollectiveEpilogueBwdGQAISA_fSD_Li256ELb0ELb1EEENS1_19SingleTileSchedulerILb0ELb0ELb0ELi128EEEEEEEEEvNT_6ParamsE$_ZN4cute3eso3ESOILb1ELb0EJNS_6LayoutINS_5tupleIJNS3_IJNS3_IJNS_1CILi8EEENS4_ILi1EEEEEES6_EEENS3_IJNS3_IJS6_S6_EEENS4_ILi2EEEEEEEEENS3_IJNS3_IJNS3_IJS6_NS4_ILi0EEEEEESD_EEENS3_IJNS3_IJSD_SD_EEENS4_ILi64EEEEEEEEEEENS_10ViewEngineIPN7cutlass10bfloat16_tEEEEEC2ERKSK_RKSP_) ;  /* 0xfffdb39000007944 */ /* 0x022fea0003c3ffff */
[----:B-1----:R1:W5:Y:S01]  /*2d610*/  LDL.64 R2, [R1+0x758] ;  /* 0x0007580001027983 */ /* 0x0023620000100a00 */
[----:B------:R-:W-:Y:S02]  /*2d620*/  MOV R7, R5 ;  /* 0x0000000500077202 */ /* 0x000fe40000000f00 */
[----:B------:R-:W-:-:S02]  /*2d630*/  MOV R6, 0x2d650 ;  /* 0x0002d65000067802 */ /* 0x000fc40000000f00 */
[----:B-1---5:R-:W-:Y:S05]  /*2d640*/  CALL.REL.NOINC `($_ZN7cutlass13device_kernelIN5flash19enable_sm80_to_sm89INS1_16FlashAttnBwdSm80INS1_25CollectiveMainloopBwdSm80ILi2ELi2EN4cute5tupleIJNS5_1CILi128EEES8_NS7_ILi64EEEEEENS_10bfloat16_tEfNS_4arch4Sm80ELb0ELb0ELb1ELb0ELb1ELb0ELb0ELb0ELi2ELi4ELi4ELi4ELb0EEENS1_24CollectiveEpilogueBwdGQAISA_fSD_Li256ELb0ELb1EEENS1_19SingleTileSchedulerILb0ELb0ELb0ELi128EEEEEEEEEvNT_6ParamsE$_ZN4cute3eso3ESOILb1ELb0EJNS_6LayoutINS_5tupleIJNS3_IJNS3_IJNS_1CILi8EEENS4_ILi1EEEEEES6_EEENS3_IJNS3_IJS6_S6_EEENS4_ILi2EEEEEEEEENS3_IJNS3_IJNS3_IJS6_NS4_ILi0EEEEEESD_EEENS3_IJNS3_IJSD_SD_EEENS4_ILi8192EEEEEEEEEEENS_10ViewEngineINS_8smem_ptrIPN7cutlass10bfloat16_tEEEEEEEC2ERKSK_RKSR_) ;  /* 0xfffdb39000007944 */ /* 0x022fea0003c3ffff */
[----:B-1----:R1:W5:Y:S01]  /*2d650*/  LDL.64 R4, [R1+0x758] ;  /* 0x0007580001047983 */ /* 0x0023620000100a00 */
[----:B------:R-:W-:-:S02]  /*2d660*/  MOV R8, R2 ;  /* 0x0000000200087202 */ /* 0x000fc40000000f00 */
        /* <DEDUP_REMOVED lines=140> */
[----:B------:R2:W5:Y:S01]  /*2df30*/  LDL R5, [R1+0x758] ;  /* 0x0007580001057983 */ /* 0x0005620000100800 */
[----:B-1----:R-:W-:-:S02]  /*2df40*/  MOV R3, R44 ;  /* 0x0000002c00037202 */ /* 0x002fc40000000f00 */
[----:B------:R-:W-:Y:S02]  /*2df50*/  MOV R4, 0x2df70 ;  /* 0x0002df7000047802 */ /* 0x000fe40000000f00 */
[----:B--2--5:R-:W-:Y:S05]  /*2df60*/  CALL.REL.NOINC `($_ZN7cutlass13device_kernelIN5flash19enable_sm80_to_sm89INS1_16FlashAttnBwdSm80INS1_25CollectiveMainloopBwdSm80ILi2ELi2EN4cute5tupleIJNS5_1CILi128EEES8_NS7_ILi64EEEEEENS_10bfloat16_tEfNS_4arch4Sm80ELb0ELb0ELb1ELb0ELb1ELb0ELb0ELb0ELi2ELi4ELi4ELi4ELb0EEENS1_24CollectiveEpilogueBwdGQAISA_fSD_Li256ELb0ELb1EEENS1_19SingleTileSchedulerILb0ELb0ELb0ELi128EEEEEEEEEvNT_6ParamsE$_ZZN4cute5sliceINS_5tupleIJNS_10UnderscoreES2_iEEENS1_IJNS1_IJNS_1CILi1EEENS4_ILi0EEEEEEiNS4_ILi1024EEEEEEEEDaRKT_RKT0_ENKUlRKT_RKT0_E_clIS2_iEEDaSI_SL_) ;  /* 0xfffde4c000007944 */ /* 0x024fea0003c3ffff */
[----:B------:R-:W-:Y:S02]  /*2df70*/  MOV R4, 0x2df90 ;  /* 0x0002df9000047802 */ /* 0x000fe40000000f00 */
[----:B-1---5:R-:W-:Y:S05]  /*2df80*/  CALL.REL.NOINC `($_ZN7cutlass13device_kernelIN5flash19enable_sm80_to_sm89INS1_16FlashAttnBwdSm80INS1_25CollectiveMainloopBwdSm80ILi2ELi2EN4cute5tupleIJNS5_1CILi128EEES8_NS7_ILi64EEEEEENS_10bfloat16_tEfNS_4arch4Sm80ELb0ELb0ELb1ELb0ELb1ELb0ELb0ELb0ELi2ELi4ELi4ELi4ELb0EEENS1_24CollectiveEpilogueBwdGQAISA_fSD_Li256ELb0ELb1EEENS1_19SingleTileSchedulerILb0ELb0ELb0ELi128EEEEEEEEEvNT_6ParamsE$_ZZN4cute12filter_tupleINS_5tupleIJNS_10UnderscoreES2_iEEENS1_IJNS1_IJNS_1CILi1EEENS4_ILi0EEEEEEiNS4_ILi1024EEEEEEZNS_5sliceIS3_S9_EEDaRKT_RKT0_EUlRKT_RKT0_E_EEDaSD_SG_OT1_ENKUlDpSJ_E_clIJNS1_IJS7_EEENS1_IJiEEENS1_IJEEEEEEDaSQ_) ;  /* 0xfffdd10000007944 */ /* 0x022fea0003c3ffff */
[----:B------:R-:W-:Y:S02]  /*2df90*/  MOV R67, R25 ;  /* 0x0000001900437202 */ /* 0x000fe40000000f00 */
[----:B------:R-:W-:Y:S02]  /*2dfa0*/  MOV R6, 0x2dfc0 ;  /* 0x0002dfc000067802 */ /* 0x000fe40000000f00 */
[----:B-1---5:R-:W-:Y:S05]  /*2dfb0*/  CALL.REL.NOINC `($_ZN7cutlass13device_kernelIN5flash19enable_sm80_to_sm89INS1_16FlashAttnBwdSm80INS1_25CollectiveMainloopBwdSm80ILi2ELi2EN4cute5tupleIJNS5_1CILi128EEES8_NS7_ILi64EEEEEENS_10bfloat16_tEfNS_4arch4Sm80ELb0ELb0ELb1ELb0ELb1ELb0ELb0ELb0ELi2ELi4ELi4ELi4ELb0EEENS1_24CollectiveEpilogueBwdGQAISA_fSD_Li256ELb0ELb1EEENS1_19SingleTileSchedulerILb0ELb0ELb0ELi128EEEEEEEEEvNT_6ParamsE$_ZN4cute5tupleIJNS0_IJNS0_IJNS_1CILi8EEENS1_ILi1EEEEEENS1_ILi2EEEEEENS0_IJNS0_IJS3_NS1_ILi0EEEEEEiEEEEEC2ERKS6_RKS9_) ;  /* 0xfffdc2b000007944 */ /* 0x022fea0003c3ffff */
[----:B------:R2:W5:Y:S01]  /*2dfc0*/  LDL R6, [R1+0x758] ;  /* 0x0007580001067983 */ /* 0x0005620000100800 */
[----:B-1----:R-:W-:Y:S01]  /*2dfd0*/  IMAD.SHL.U32 R2, R5, 0x400, RZ ;  /* 0x0000040005027824 */ /* 0x002fe200078e00ff */
[----:B------:R-:W-:Y:S01]  /*2dfe0*/  MOV R58, R25 ;  /* 0x00000019003a7202 */ /* 0x000fe20000000f00 */
[----:B------:R-:W-:Y:S01]  /*2dff0*/  IMAD.MOV.U32 R61, RZ, RZ, R24 ;  /* 0x000000ffff3d7224 */ /* 0x000fe200078e0018 */
[----:B------:R-:W-:Y:S02]  /*2e000*/  MOV R4, 0x2e030 ;  /* 0x0002e03000047802 */ /* 0x000fe40000000f00 */
[----:B------:R2:W-:Y:S04]  /*2e010*/  STL [R1+0x770], R2 ;  /* 0x0007700201007387 */ /* 0x0005e80000100800 */
[----:B--2--5:R-:W-:Y:S05]  /*2e020*/  CALL.REL.NOINC `($_ZN7cutlass13device_kernelIN5flash19enable_sm80_to_sm89INS1_16FlashAttnBwdSm80INS1_25CollectiveMainloopBwdSm80ILi2ELi2EN4cute5tupleIJNS5_1CILi128EEES8_NS7_ILi64EEEEEENS_10bfloat16_tEfNS_4arch4Sm80ELb0ELb0ELb1ELb0ELb1ELb0ELb0ELb0ELi2ELi4ELi4ELi4ELb0EEENS1_24CollectiveEpilogueBwdGQAISA_fSD_Li256ELb0ELb1EEENS1_19SingleTileSchedulerILb0ELb0ELb0ELi128EEEEEEEEEvNT_6ParamsE$_ZN4cute3eso3ESOILb0ELb0EJNS_6LayoutINS_5tupleIJNS3_IJNS_1CILi8EEENS4_ILi1EEEEEENS4_ILi2EEEEEENS3_IJNS3_IJS6_NS4_ILi0EEEEEEiEEEEEiEEC2ERKSD_RKi) ;  /* 0xfffd7f8000007944 */ /* 0x024fea0003c3ffff */
[----:B------:R-:W2:Y:S01]  /*2e030*/  LDL.64 R4, [R1+0x758] ;  /* 0x0007580001047983 */ /* 0x000ea20000100a00 */
[----:B------:R-:W-:Y:S02]  /*2e040*/  MOV R9, R25 ;  /* 0x0000001900097202 */ /* 0x000fe40000000f00 */
[----:B------:R-:W-:Y:S01]  /*2e050*/  MOV R8, 0x2e080 ;  /* 0x0002e08000087802 */ /* 0x000fe20000000f00 */
[----:B-12---:R-:W-:-:S04]  /*2e060*/  IMAD.WIDE R2, R5, 0x2, R56 ;  /* 0x0000000205027825 */ /* 0x006fc800078e0238 */
[----:B------:R-:W-:Y:S05]  /*2e070*/  CALL.REL.NOINC `($_ZN7cutlass13device_kernelIN5flash19enable_sm80_to_sm89INS1_16FlashAttnBwdSm80INS1_25CollectiveMainloopBwdSm80ILi2ELi2EN4cute5tupleIJNS5_1CILi128EEES8_NS7_ILi64EEEEEENS_10bfloat16_tEfNS_4arch4Sm80ELb0ELb0ELb1ELb0ELb1ELb0ELb0ELb0ELi2ELi4ELi4ELi4ELb0EEENS1_24CollectiveEpilogueBwdGQAISA_fSD_Li256ELb0ELb1EEENS1_19SingleTileSchedulerILb0ELb0ELb0ELi128EEEEEEEEEvNT_6ParamsE$_ZN4cute8smem_ptrIPN7cutlass10bfloat16_tEECI1NS_12iter_adaptorIS3_S4_EEES3_) ;  /* 0xfffdc9c000007944 */ /* 0x000fea0003c3ffff */
        /* <DEDUP_REMOVED lines=10> */
[----:B-1----:R-:W-:-:S02]  /*2e120*/  MOV R3, 0x1 ;  /* 0x0000000100037802 */ /* 0x002fc40000000f00 */
[----:B------:R-:W-:Y:S02]  /*2e130*/  MOV R8, 0x2e150 ;  /* 0x0002e15000087802 */ /* 0x000fe40000000f00 */
[----:B--2--5:R-:W-:Y:S05]  /*2e140*/  CALL.REL.NOINC `($_ZN7cutlass13device_kernelIN5flash19enable_sm80_to_sm89INS1_16FlashAttnBwdSm80INS1_25CollectiveMainloopBwdSm80ILi2ELi2EN4cute5tupleIJNS5_1CILi128EEES8_NS7_ILi64EEEEEENS_10bfloat16_tEfNS_4arch4Sm80ELb0ELb0ELb1ELb0ELb1ELb0ELb0ELb0ELi2ELi4ELi4ELi4ELb0EEENS1_24CollectiveEpilogueBwdGQAISA_fSD_Li256ELb0ELb1EEENS1_19SingleTileSchedulerILb0ELb0ELb0ELi128EEEEEEEEEvNT_6ParamsE$_ZN4cute3eso3ESOILb1ELb0EJNS_10UnderscoreES2_iEEC2ERKS2_S5_RKi) ;  /* 0xfffd8cf000007944 */ /* 0x024fea0003c3ffff */
[----:B-1----:R-:W2:Y:S01]  /*2e150*/  LDL R3, [R1+0x758] ;  /* 0x0007580001037983 */ /* 0x002ea20000100800 */
[----:B------:R-:W-:Y:S01]  /*2e160*/  IMAD.MOV.U32 R58, RZ, RZ, R25 ;  /* 0x000000ffff3a7224 */ /* 0x000fe200078e0019 */
[----:B------:R-:W-:Y:S02]  /*2e170*/  MOV R4, 0x2e1a0 ;  /* 0x0002e1a000047802 */ /* 0x000fe40000000f00 */
[----:B--2---:R-:W-:Y:S02]  /*2e180*/  SHF.L.U32 R3, R3, 0x2, RZ ;  /* 0x0000000203037819 */ /* 0x004fe400000006ff */
[----:B------:R-:W-:Y:S05]  /*2e190*/  CALL.REL.NOINC `($_ZN7cutlass13device_kernelIN5flash19enable_sm80_to_sm89INS1_16FlashAttnBwdSm80INS1_25CollectiveMainloopBwdSm80ILi2ELi2EN4cute5tupleIJNS5_1CILi128EEES8_NS7_ILi64EEEEEENS_10bfloat16_tEfNS_4arch4Sm80ELb0ELb0ELb1ELb0ELb1ELb0ELb0ELb0ELi2ELi4ELi4ELi4ELb0EEENS1_24CollectiveEpilogueBwdGQAISA_fSD_Li256ELb0ELb1EEENS1_19SingleTileSchedulerILb0ELb0ELb0ELi128EEEEEEEEEvNT_6ParamsE$_ZN4cute3eso3ESOILb1ELb0EJNS_6LayoutINS_5tupleIJNS3_IJNS3_IJNS_1CILi4EEENS4_ILi2EEEEEENS4_ILi1EEEEEES6_EEENS3_IJNS3_IJNS3_IJS8_NS4_ILi32EEEEEENS4_ILi0EEEEEENS4_ILi64EEEEEEEEiEEC2ERKSH_RKi) ;  /* 0xfffda6d000007944 */ /* 0x000fea0003c3ffff */
[----:B-1----:R-:W2:Y:S01]  /*2e1a0*/  LDL R3, [R1+0x758] ;  /* 0x0007580001037983 */ /* 0x002ea20000100800 */
[----:B------:R-:W-:Y:S02]  /*2e1b0*/  MOV R67, R25 ;  /* 0x0000001900437202 */ /* 0x000fe40000000f00 */
[----:B------:R-:W-:Y:S01]  /*2e1c0*/  MOV R6, 0x2e1f0 ;  /* 0x0002e1f000067802 */ /* 0x000fe20000000f00 */
[----:B--2---:R-:W-:-:S04]  /*2e1d0*/  IMAD.WIDE R10, R3, 0x2, R50 ;  /* 0x00000002030a7825 */ /* 0x004fc800078e0232 */
[----:B------:R-:W-:Y:S05]  /*2e1e0*/  CALL.REL.NOINC `($_ZN7cutlass13device_kernelIN5flash19enable_sm80_to_sm89INS1_16FlashAttnBwdSm80INS1_25CollectiveMainloopBwdSm80ILi2ELi2EN4cute5tupleIJNS5_1CILi128EEES8_NS7_ILi64EEEEEENS_10bfloat16_tEfNS_4arch4Sm80ELb0ELb0ELb1ELb0ELb1ELb0ELb0ELb0ELi2ELi4ELi4ELi4ELb0EEENS1_24CollectiveEpilogueBwdGQAISA_fSD_Li256ELb0ELb1EEENS1_19SingleTileSchedulerILb0ELb0ELb0ELi128EEEEEEEEEvNT_6ParamsE$_ZN4cute3eso3ESOILb1ELb0EJNS_6LayoutINS_5tupleIJNS3_IJNS3_IJNS_1CILi4EEENS4_ILi2EEEEEENS4_ILi1EEEEEES6_EEENS3_IJNS3_IJNS3_IJS8_NS4_ILi32EEEEEENS4_ILi0EEEEEENS4_ILi64EEEEEEEENS_10ViewEngineIPN7cutlass10bfloat16_tEEEEEC2ERKSH_RKSM_) ;  /* 0xfffda64000007944 */ /* 0x000fea0003c3ffff */
[----:B------:R2:W5:Y:S01]  /*2e1f0*/  LDL.64 R4, [R1+0x758] ;  /* 0x0007580001047983 */ /* 0x0005620000100a00 */
[----:B------:R-:W-:Y:S02]  /*2e200*/  MOV R3, R14 ;  /* 0x0000000e00037202 */ /* 0x000fe40000000f00 */
[----:B------:R-:W-:-:S02]  /*2e210*/  MOV R6, 0x2e230 ;  /* 0x0002e23000067802 */ /* 0x000fc40000000f00 */
[----:B-12--5:R-:W-:Y:S05]  /*2e220*/  CALL.REL.NOINC `($_ZN7cutlass13device_kernelIN5flash19enable_sm80_to_sm89INS1_16FlashAttnBwdSm80INS1_25CollectiveMainloopBwdSm80ILi2ELi2EN4cute5tupleIJNS5_1CILi128EEES8_NS7_ILi64EEEEEENS_10bfloat16_tEfNS_4arch4Sm80ELb0ELb0ELb1ELb0ELb1ELb0ELb0ELb0ELi2ELi4ELi4ELi4ELb0EEENS1_24CollectiveEpilogueBwdGQAISA_fSD_Li256ELb0ELb1EEENS1_19SingleTileSchedulerILb0ELb0ELb0ELi128EEEEEEEEEvNT_6ParamsE$_ZZN4cute4takeILi1ELi2ENS_5tupleIJNS1_IJNS_1CILi1EEENS2_ILi0EEEEEEiEEEEEDaRKT1_ENKUlDpRKT_E_clIJiEEEDaSD_) ;  /* 0xfffddd9000007944 */ /* 0x026fea0003c3ffff */
[----:B------:R-:W-:Y:S02]  /*2e230*/  MOV R67, R25 ;  /* 0x0000001900437202 */ /* 0x000fe40000000f00 */
[----:B------:R-:W-:-:S02]  /*2e240*/  MOV R6, 0x2e260 ;  /* 0x0002e26000067802 */ /* 0x000fc40000000f00 */
[----:B-1---5:R-:W-:Y:S05]  /*2e250*/  CALL.REL.NOINC `($_ZN7cutlass13device_kernelIN5flash19enable_sm80_to_sm89INS1_16FlashAttnBwdSm80INS1_25CollectiveMainloopBwdSm80ILi2ELi2EN4cute5tupleIJNS5_1CILi128EEES8_NS7_ILi64EEEEEENS_10bfloat16_tEfNS_4arch4Sm80ELb0ELb0ELb1ELb0ELb1ELb0ELb0ELb0ELi2ELi4ELi4ELi4ELb0EEENS1_24CollectiveEpilogueBwdGQAISA_fSD_Li256ELb0ELb1EEENS1_19SingleTileSchedulerILb0ELb0ELb0ELi128EEEEEEEEEvNT_6ParamsE$_ZN4cute3eso3ESOILb1ELb0EJNS_5tupleIJNS_1CILi1EEENS3_ILi0EEEEEENS2_IJiEEEEEC2ERKS6_RKS7_) ;  /* 0xfffd9ed000007944 */ /* 0x022fea0003c3ffff */
[----:B-1----:R1:W5:Y:S01]  /*2e260*/  LDL R3, [R1+0x758] ;  /* 0x0007580001037983 */ /* 0x0023620000100800 */
[----:B------:R-:W-:-:S02]  /*2e270*/  MOV R67, R25 ;  /* 0x0000001900437202 */ /* 0x000fc40000000f00 */
        /* <DEDUP_REMOVED lines=22> */
[----:B------:R-:W2:Y:S01]  /*2e3e0*/  LDL R4, [R1+0x758] ;  /* 0x0007580001047983 */ /* 0x000ea20000100800 */
[----:B-1----:R-:W-:Y:S02]  /*2e3f0*/  MOV R2, R24 ;  /* 0x0000001800027202 */ /* 0x002fe40000000f00 */
[----:B------:R-:W-:Y:S01]  /*2e400*/  MOV R12, 0x2e430 ;  /* 0x0002e430000c7802 */ /* 0x000fe20000000f00 */
[----:B--2---:R1:W-:Y:S04]  /*2e410*/  STL [R1+0x770], R4 ;  /* 0x0007700401007387 */ /* 0x0043e80000100800 */
        /* <DEDUP_REMOVED lines=194> */
[----:B------:R-:W-:Y:S05]  /*2f040*/  CALL.REL.NOINC `($_ZN7cutlass13device_kernelIN5flash19enable_sm80_to_sm89INS1_16FlashAttnBwdSm80INS1_25CollectiveMainloopBwdSm80ILi2ELi2EN4cute5tupleIJNS5_1CILi128EEES8_NS7_ILi64EEEEEENS_10bfloat16_tEfNS_4arch4Sm80ELb0ELb0ELb1ELb0ELb1ELb0ELb0ELb0ELi2ELi4ELi4ELi4ELb0EEENS1_24CollectiveEpilogueBwdGQAISA_fSD_Li256ELb0ELb1EEENS1_19SingleTileSchedulerILb0ELb0ELb0ELi128EEEEEEEEEvNT_6ParamsE$_ZN4cute3eso3ESOILb1ELb0EJNS_6LayoutINS_5tupleIJNS3_IJNS_1CILi2EEES5_S5_EEES5_EEENS3_IJNS3_IJNS4_ILi1EEES5_NS4_ILi4EEEEEENS4_ILi64EEEEEEEEiEEC2ERKSD_RKi) ;  /* 0xfffda37000007944 */ /* 0x000fea0003c3ffff */
[----:B-1----:R-:W2:Y:S01]  /*2f050*/  LDL R3, [R1+0x758] ;  /* 0x0007580001037983 */ /* 0x002ea20000100800 */
[----:B------:R-:W-:Y:S01]  /*2f060*/  MOV R4, 0x2f0a0 ;  /* 0x0002f0a000047802 */ /* 0x000fe20000000f00 */
[----:B--2---:R-:W-:-:S05]  /*2f070*/  IMAD.WIDE R2, R3, 0x2, R46 ;  /* 0x0000000203027825 */ /* 0x004fca00078e022e */
[----:B------:R-:W-:Y:S02]  /*2f080*/  MOV R6, R2 ;  /* 0x0000000200067202 */ /* 0x000fe40000000f00 */
[----:B------:R-:W-:Y:S05]  /*2f090*/  CALL.REL.NOINC `($_ZN7cutlass13device_kernelIN5flash19enable_sm80_to_sm89INS1_16FlashAttnBwdSm80INS1_25CollectiveMainloopBwdSm80ILi2ELi2EN4cute5tupleIJNS5_1CILi128EEES8_NS7_ILi64EEEEEENS_10bfloat16_tEfNS_4arch4Sm80ELb0ELb0ELb1ELb0ELb1ELb0ELb0ELb0ELi2ELi4ELi4ELi4ELb0EEENS1_24CollectiveEpilogueBwdGQAISA_fSD_Li256ELb0ELb1EEENS1_19SingleTileSchedulerILb0ELb0ELb0ELi128EEEEEEEEEvNT_6ParamsE$_ZN4cute3eso3ESOILb1ELb0EJNS_6LayoutINS_5tupleIJNS3_IJNS_1CILi2EEES5_S5_EEES5_EEENS3_IJNS3_IJNS4_ILi1EEES5_NS4_ILi4EEEEEENS4_ILi64EEEEEEEENS_10ViewEngineIPN7cutlass10bfloat16_tEEEEEC2ERKSD_RKSI_) ;  /* 0xfffda2d000007944 */ /* 0x000fea0003c3ffff */
[----:B------:R2:W5:Y:S01]  /*2f0a0*/  LDL.64 R58, [R1+0x758] ;  /* 0x00075800013a7983 */ /* 0x0005620000100a00 */
[----:B------:R-:W-:Y:S01]  /*2f0b0*/  IMAD.MOV.U32 R81, RZ, RZ, R25 ;  /* 0x000000ffff517224 */ /* 0x000fe200078e0019 */
[----:B------:R-:W-:Y:S02]  /*2f0c0*/  MOV R3, RZ ;  /* 0x000000ff00037202 */ /* 0x000fe40000000f00 */
[----:B------:R-:W-:Y:S02]  /*2f0d0*/  MOV R8, 0x2f0f0 ;  /* 0x0002f0f000087802 */ /* 0x000fe40000000f00 */
[----:B-12--5:R-:W-:Y:S05]  /*2f0e0*/  CALL.REL.NOINC `($_ZN7cutlass13device_kernelIN5flash19enable_sm80_to_sm89INS1_16FlashAttnBwdSm80INS1_25CollectiveMainloopBwdSm80ILi2ELi2EN4cute5tupleIJNS5_1CILi128EEES8_NS7_ILi64EEEEEENS_10bfloat16_tEfNS_4arch4Sm80ELb0ELb0ELb1ELb0ELb1ELb0ELb0ELb0ELi2ELi4ELi4ELi4ELb0EEENS1_24CollectiveEpilogueBwdGQAISA_fSD_Li256ELb0ELb1EEENS1_19SingleTileSchedulerILb0ELb0ELb0ELi128EEEEEEEEEvNT_6ParamsE$_ZN4cute3eso3ESOILb1ELb0EJNS_10UnderscoreES2_iEEC2ERKS2_S5_RKi) ;  /* 0xfffd7d5000007944 */ /* 0x026fea0003c3ffff */
[----:B-1----:R-:W2:Y:S01]  /*2f0f0*/  LDL R3, [R1+0x758] ;  /* 0x0007580001037983 */ /* 0x002ea20000100800 */
[----:B------:R-:W-:Y:S01]  /*2f100*/  IMAD.MOV.U32 R67, RZ, RZ, R25 ;  /* 0x000000ffff437224 */ /* 0x000fe200078e0019 */
[----:B------:R-:W-:Y:S02]  /*2f110*/  MOV R4, 0x2f140 ;  /* 0x0002f14000047802 */ /* 0x000fe40000000f00 */
[----:B--2---:R-:W-:Y:S02]  /*2f120*/  SHF.L.U32 R3, R3, 0x2, RZ ;  /* 0x0000000203037819 */ /* 0x004fe400000006ff */
[----:B------:R-:W-:Y:S05]  /*2f130*/  CALL.REL.NOINC `($_ZN7cutlass13device_kernelIN5flash19enable_sm80_to_sm89INS1_16FlashAttnBwdSm80INS1_25CollectiveMainloopBwdSm80ILi2ELi2EN4cute5tupleIJNS5_1CILi128EEES8_NS7_ILi64EEEEEENS_10bfloat16_tEfNS_4arch4Sm80ELb0ELb0ELb1ELb0ELb1ELb0ELb0ELb0ELi2ELi4ELi4ELi4ELb0EEENS1_24CollectiveEpilogueBwdGQAISA_fSD_Li256ELb0ELb1EEENS1_19SingleTileSchedulerILb0ELb0ELb0ELi128EEEEEEEEEvNT_6ParamsE$_ZN4cute3eso3ESOILb1ELb0EJNS_6LayoutINS_5tupleIJNS3_IJNS_1CILi2EEES5_EEES6_EEENS3_IJNS3_IJNS4_ILi1EEES5_EEENS3_IJNS4_ILi32EEENS4_ILi64EEEEEEEEEEEiEEC2ERKSE_RKi) ;  /* 0xfffda16000007944 */ /* 0x000fea0003c3ffff */
[----:B-1----:R-:W2:Y:S01]  /*2f140*/  LDL R3, [R1+0x758] ;  /* 0x0007580001037983 */ /* 0x002ea20000100800 */
[----:B------:R-:W-:Y:S02]  /*2f150*/  MOV R67, R25 ;  /* 0x0000001900437202 */ /* 0x000fe40000000f00 */
[----:B------:R-:W-:Y:S01]  /*2f160*/  MOV R4, 0x2f1a0 ;  /* 0x0002f1a000047802 */ /* 0x000fe20000000f00 */
[----:B--2---:R-:W-:-:S05]  /*2f170*/  IMAD.WIDE R2, R3, 0x2, R48 ;  /* 0x0000000203027825 */ /* 0x004fca00078e0230 */
[----:B------:R-:W-:Y:S02]  /*2f180*/  MOV R6, R2 ;  /* 0x0000000200067202 */ /* 0x000fe40000000f00 */
[----:B------:R-:W-:Y:S05]  /*2f190*/  CALL.REL.NOINC `($_ZN7cutlass13device_kernelIN5flash19enable_sm80_to_sm89INS1_16FlashAttnBwdSm80INS1_25CollectiveMainloopBwdSm80ILi2ELi2EN4cute5tupleIJNS5_1CILi128EEES8_NS7_ILi64EEEEEENS_10bfloat16_tEfNS_4arch4Sm80ELb0ELb0ELb1ELb0ELb1ELb0ELb0ELb0ELi2ELi4ELi4ELi4ELb0EEENS1_24CollectiveEpilogueBwdGQAISA_fSD_Li256ELb0ELb1EEENS1_19SingleTileSchedulerILb0ELb0ELb0ELi128EEEEEEEEEvNT_6ParamsE$_ZN4cute3eso3ESOILb1ELb0EJNS_6LayoutINS_5tupleIJNS3_IJNS_1CILi2EEES5_EEES6_EEENS3_IJNS3_IJNS4_ILi1EEES5_EEENS3_IJNS4_ILi32EEENS4_ILi64EEEEEEEEEEENS_10ViewEngineIPN7cutlass10bfloat16_tEEEEEC2ERKSE_RKSJ_) ;  /* 0xfffda0b000007944 */ /* 0x000fea0003c3ffff */
[----:B------:R2:W5:Y:S04]  /*2f1a0*/  LDL.64 R60, [R1+0x758] ;  /* 0x00075800013c7983 */ /* 0x0005680000100a00 */
[----:B------:R2:W-:Y:S02]  /*2f1b0*/  STL [R1+0x770], RZ ;  /* 0x000770ff01007387 */ /* 0x0005e40000100800 */
.L_x_1130:
        /* <DEDUP_REMOVED lines=695> */
[----:B------:R-:W-:Y:S02]  /*31d30*/  MOV R3, 0x1 ;  /* 0x0000000100037802 */ /* 0x000fe40000000f00 */
        /* <DEDUP_REMOVED lines=15> */
.L_x_1131:
        /* <DEDUP_REMOVED lines=711> */
.L_x_1132:
        /* <DEDUP_REMOVED lines=711> */
.L_x_1133:
        /* <DEDUP_REMOVED lines=711> */
.L_x_1134:
        /* <DEDUP_REMOVED lines=711> */
.L_x_1135:
        /* <DEDUP_REMOVED lines=711> */
.L_x_1136:
        /* <DEDUP_REMOVED lines=228> */
[----:B------:R-:W-:Y:S05]  /*40aa0*/  CALL.REL.NOINC `($_ZN7cutlass13device_kernelIN5flash19enable_sm80_to_sm89INS1_16FlashAttnBwdSm80INS1_25CollectiveMainloopBwdSm80ILi2ELi2EN4cute5tupleIJNS5_1CILi128EEES8_NS7_ILi64EEEEEENS_10bfloat16_tEfNS_4arch4Sm80ELb0ELb0ELb1ELb0ELb1ELb0ELb0ELb0ELi2ELi4ELi4ELi4ELb0EEENS1_24CollectiveEpilogueBwdGQAISA_fSD_Li256ELb0ELb1EEENS1_19SingleTileSchedulerILb0ELb0ELb0ELi128EEEEEEEEEvNT_6ParamsE$_ZN4cute3eso3ESOILb1ELb0EJNS_10UnderscoreES2_iEEC2ERKS2_S5_RKi) ;  /* 0xfffc639000007944 */ /* 0x000fea0003c3ffff */
        /* <DEDUP_REMOVED lines=27> */
.L_x_1137:
        /* <DEDUP_REMOVED lines=274> */
[----:B--2--5:R-:W-:Y:S05]  /*41d80*/  CALL.REL.NOINC `($_ZN7cutlass13device_kernelIN5flash19enable_sm80_to_sm89INS1_16FlashAttnBwdSm80INS1_25CollectiveMainloopBwdSm80ILi2ELi2EN4cute5tupleIJNS5_1CILi128EEES8_NS7_ILi64EEEEEENS_10bfloat16_tEfNS_4arch4Sm80ELb0ELb0ELb1ELb0ELb1ELb0ELb0ELb0ELi2ELi4ELi4ELi4ELb0EEENS1_24CollectiveEpilogueBwdGQAISA_fSD_Li256ELb0ELb1EEENS1_19SingleTileSchedulerILb0ELb0ELb0ELi128EEEEEEEEEvNT_6ParamsE$_ZZZN5flash25CollectiveMainloopBwdSm80ILi2ELi2EN4cute5tupleIJNS1_1CILi128EEES4_NS3_ILi64EEEEEEN7cutlass10bfloat16_tEfNS7_4arch4Sm80ELb0ELb0ELb1ELb0ELb1ELb0ELb0ELb0ELi2ELi4ELi4ELi4ELb0EE3mmaINS_16FlashAttnBwdSm80ISB_NS_24CollectiveEpilogueBwdGQAIS6_fSA_Li256ELb0ELb1EEENS_19SingleTileSchedulerILb0ELb0ELb0ELi128EEEE13SharedStorageENS1_6TensorINS1_11ArrayEngineIfLm32EEENS1_6LayoutINS2_IJNS2_IJNS3_ILi2EEESO_EEESO_NS3_ILi4EEEEEENS2_IJNS2_IJNS3_ILi1EEESO_EEESQ_NS3_ILi8EEEEEEEEEEEEbRKNSB_6ParamsERT0_S12_iNS2_IJiiiEEERT_ENKUliT_E_clIZSC_ISJ_SX_EbS10_S12_S12_iS13_S15_EUlRS16_iE_EEDaiS16_ENKUlT_E_clIZSC_ISJ_SX_EbS10_S12_S12_iS13_S15_EUlvE0_EEDaS1B_) ;  /* 0x0001c80000007944 */ /* 0x024fea0003c00000 */
[----:B------:R-:W2:Y:S01]  /*41d90*/  LDL.64 R2, [R26+0x188] ;  /* 0x000188001a027983 */ /* 0x000ea20000100a00 */
[----:B------:R-:W-:-:S03]  /*41da0*/  ULDC.64 UR4, c[0x0][0x118] ;  /* 0x0000460000047ab9 */ /* 0x000fc60000000a00 */
[----:B------:R3:W5:Y:S04]  /*41db0*/  LDL.64 R12, [R26+0xc8] ;  /* 0x0000c8001a0c7983 */ /* 0x0007680000100a00 */
[----:B--2---:R-:W5:Y:S01]  /*41dc0*/  LD.E.64 R2, [R2.64] ;  /* 0x0000000402027980 */ /* 0x004f62000c101b00 */
[----:B-1----:R-:W-:Y:S02]  /*41dd0*/  MOV R9, R25 ;  /* 0x0000001900097202 */ /* 0x002fe40000000f00 */
[----:B------:R-:W-:Y:S02]  /*41de0*/  MOV R8, 0x41e00 ;  /* 0x00041e0000087802 */ /* 0x000fe40000000f00 */
[----:B---3-5:R-:W-:Y:S05]  /*41df0*/  CALL.REL.NOINC `($_ZN7cutlass13device_kernelIN5flash19enable_sm80_to_sm89INS1_16FlashAttnBwdSm80INS1_25CollectiveMainloopBwdSm80ILi2ELi2EN4cute5tupleIJNS5_1CILi128EEES8_NS7_ILi64EEEEEENS_10bfloat16_tEfNS_4arch4Sm80ELb0ELb0ELb1ELb0ELb1ELb0ELb0ELb0ELi2ELi4ELi4ELi4ELb0EEENS1_24CollectiveEpilogueBwdGQAISA_fSD_Li256ELb0ELb1EEENS1_19SingleTileSchedulerILb0ELb0ELb0ELi128EEEEEEEEEvNT_6ParamsE$_ZN4cute8smem_ptrIPN7cutlass10bfloat16_tEECI1NS_12iter_adaptorIS3_S4_EEES3_) ;  /* 0xfffc8c4000007944 */ /* 0x028fea0003c3ffff */
        /* <DEDUP_REMOVED lines=84> */
[----:B------:R1:W-:Y:S01]  /*42340*/  STL.64 [R1+0x7a0], R2 ;  /* 0x0007a00201007387 */ /* 0x0003e20000100a00 */
[----:B------:R-:W-:Y:S02]  /*42350*/  MOV R5, R6 ;  /* 0x0000000600057202 */ /* 0x000fe40000000f00 */
[----:B------:R-:W-:Y:S02]  /*42360*/  MOV R4, 0x42380 ;  /* 0x0004238000047802 */ /* 0x000fe40000000f00 */
        /* <DEDUP_REMOVED lines=31> */
[----:B-1----:R-:W-:Y:S05]  /*42560*/  CALL.REL.NOINC `($_ZN7cutlass13device_kernelIN5flash19enable_sm80_to_sm89INS1_16FlashAttnBwdSm80INS1_25CollectiveMainloopBwdSm80ILi2ELi2EN4cute5tupleIJNS5_1CILi128EEES8_NS7_ILi64EEEEEENS_10bfloat16_tEfNS_4arch4Sm80ELb0ELb0ELb1ELb0ELb1ELb0ELb0ELb0ELi2ELi4ELi4ELi4ELb0EEENS1_24CollectiveEpilogueBwdGQAISA_fSD_Li256ELb0ELb1EEENS1_19SingleTileSchedulerILb0ELb0ELb0ELi128EEEEEEEEEvNT_6ParamsE$_ZN4cute3eso3ESOILb1ELb0EJNS_1CILi8EEEiiiNS2_ILi144EEENS2_ILi512EEEEEC2ERKS3_RKiSA_SA_RKS4_RKS5_) ;  /* 0xfffc557000007944 */ /* 0x002fea0003c3ffff */
        /* <DEDUP_REMOVED lines=59> */
[----:B------:R-:W-:Y:S01]  /*42920*/  MOV R60, R25 ;  /* 0x00000019003c7202 */ /* 0x000fe20000000f00 */
[----:B------:R-:W-:Y:S01]  /*42930*/  IMAD.MOV.U32 R67, RZ, RZ, R24 ;  /* 0x000000ffff437224 */ /* 0x000fe200078e0018 */
        /* <DEDUP_REMOVED lines=9> */
[----:B------:R1:W-:Y:S01]  /*429d0*/  STL.64 [R1+0x7a0], R2 ;  /* 0x0007a00201007387 */ /* 0x0003e20000100a00 */
[----:B------:R-:W-:-:S02]  /*429e0*/  MOV R60, R45 ;  /* 0x0000002d003c7202 */ /* 0x000fc40000000f00 */
[----:B------:R-:W-:Y:S02]  /*429f0*/  MOV R4, 0x42a10 ;  /* 0x00042a1000047802 */ /* 0x000fe40000000f00 */
        /* <DEDUP_REMOVED lines=37> */
[----:B------:R-:W-:Y:S01]  /*42c50*/  IMAD.SHL.U32 R8, R5, 0x2000, RZ ;  /* 0x0000200005087824 */ /* 0x000fe200078e00ff */
[----:B------:R-:W-:-:S02]  /*42c60*/  MOV R15, R44 ;  /* 0x0000002c000f7202 */ /* 0x000fc40000000f00 */
[----:B------:R-:W-:Y:S02]  /*42c70*/  MOV R4, 0x42ca0 ;  /* 0x00042ca000047802 */ /* 0x000fe40000000f00 */
        /* <DEDUP_REMOVED lines=50> */
[----:B-12--5:R-:W-:Y:S05]  /*42fa0*/  CALL.REL.NOINC `($_ZN7cutlass13device_kernelIN5flash19enable_sm80_to_sm89INS1_16FlashAttnBwdSm80INS1_25CollectiveMainloopBwdSm80ILi2ELi2EN4cute5tupleIJNS5_1CILi128EEES8_NS7_ILi64EEEEEENS_10bfloat16_tEfNS_4arch4Sm80ELb0ELb0ELb1ELb0ELb1ELb0ELb0ELb0ELi2ELi4ELi4ELi4ELb0EEENS1_24CollectiveEpilogueBwdGQAISA_fSD_Li256ELb0ELb1EEENS1_19SingleTileSchedulerILb0ELb0ELb0ELi128EEEEEEEEEvNT_6ParamsE$_ZZN4cute7idx2crdINS_5tupleIJiiNS_1CILi0EEEEEENS1_IJNS1_IJNS2_ILi4EEENS2_ILi8EEEEEES5_NS2_ILi1EEEEEEEEDaRKT_RKT0_ENKUlRKT_RKT0_E_clIiS7_EEDaSI_SL_) ;  /* 0xfffcbed000007944 */ /* 0x026fea0003c3ffff */
[----:B------:R-:W-:Y:S02]  /*42fb0*/  MOV R2, 0x42fd0 ;  /* 0x00042fd000027802 */ /* 0x000fe40000000f00 */
[----:B-1----:R-:W-:Y:S05]  /*42fc0*/  CALL.REL.NOINC `($_ZN7cutlass13device_kernelIN5flash19enable_sm80_to_sm89INS1_16FlashAttnBwdSm80INS1_25CollectiveMainloopBwdSm80ILi2ELi2EN4cute5tupleIJNS5_1CILi128EEES8_NS7_ILi64EEEEEENS_10bfloat16_tEfNS_4arch4Sm80ELb0ELb0ELb1ELb0ELb1ELb0ELb0ELb0ELi2ELi4ELi4ELi4ELb0EEENS1_24CollectiveEpilogueBwdGQAISA_fSD_Li256ELb0ELb1EEENS1_19SingleTileSchedulerILb0ELb0ELb0ELi128EEEEEEEEEvNT_6ParamsE$_ZZN4cute7idx2crdINS_5tupleIJiiNS_1CILi0EEEEEENS1_IJNS1_IJNS2_ILi4EEENS2_ILi8EEEEEES5_NS2_ILi1EEEEEEEEDaRKT_RKT0_ENKUlRKT_RKT0_E_clIiS5_EEDaSI_SL_) ;  /* 0xfffcbe8000007944 */ /* 0x002fea0003c3ffff */
[----:B------:R1:W-:Y:S01]  /*42fd0*/  STL [R1+0x7a0], R6 ;  /* 0x0007a00601007387 */ /* 0x0003e20000100800 */
        /* <DEDUP_REMOVED lines=18> */
[----:B------:R-:W-:Y:S02]  /*43100*/  MOV R7, R43 ;  /* 0x0000002b00077202 */ /* 0x000fe40000000f00 */
[----:B------:R-:W-:Y:S02]  /*43110*/  MOV R4, 0x43130 ;  /* 0x0004313000047802 */ /* 0x000fe40000000f00 */
        /* <DEDUP_REMOVED lines=948> */
.L_x_1138:
        /* <DEDUP_REMOVED lines=711> */
.L_x_1139:
        /* <DEDUP_REMOVED lines=711> */
.L_x_1140:
        /* <DEDUP_REMOVED lines=711> */
.L_x_1141:
        /* <DEDUP_REMOVED lines=711> */
.L_x_1142:
        /* <DEDUP_REMOVED lines=711> */
.L_x_1143:
        /* <DEDUP_REMOVED lines=711> */
.L_x_1144:
        /* <DEDUP_REMOVED lines=256> */
.L_x_1145:
        /* <DEDUP_REMOVED lines=251> */
[----:B------:R-:W-:Y:S05]  /*596b0*/  RET.REL.NODEC R6 `(_ZN7cutlass13device_kernelIN5flash19enable_sm80_to_sm89INS1_16FlashAttnBwdSm80INS1_25CollectiveMainloopBwdSm80ILi2ELi2EN4cute5tupleIJNS5_1CILi128EEES8_NS7_ILi64EEEEEENS_10bfloat16_tEfNS_4arch4Sm80ELb0ELb0ELb1ELb0ELb1ELb0ELb0ELb0ELi2ELi4ELi4ELi4ELb0EEENS1_24CollectiveEpilogueBwdGQAISA_fSD_Li256ELb0ELb1EEENS1_19SingleTileSchedulerILb0ELb0ELb0ELi128EEEEEEEEEvNT_6ParamsE) ;  /* 0xfffa694006007950 */ /* 0x000fea0003c3ffff */
        .type           $_ZN7cutlass13device_kernelIN5flash19enable_sm80_to_sm89INS1_16FlashAttnBwdSm80INS1_25CollectiveMainloopBwdSm80ILi2ELi2EN4cute5tupleIJNS5_1CILi128EEES8_NS7_ILi64EEEEEENS_10bfloat16_tEfNS_4arch4Sm80ELb0ELb0ELb1ELb0ELb1ELb0ELb0ELb0ELi2ELi4ELi4ELi4ELb0EEENS1_24CollectiveEpilogueBwdGQAISA_fSD_Li256ELb0ELb1EEENS1_19SingleTileSchedulerILb0ELb0ELb0ELi128EEEEEEEEEvNT_6ParamsE$_ZZN5flash25CollectiveMainloopBwdSm80ILi2ELi2EN4cute5tupleIJNS1_1CILi128EEES4_NS3_ILi64EEEEEEN7cutlass10bfloat16_tEfNS7_4arch4Sm80ELb0ELb0ELb1ELb0ELb1ELb0ELb0ELb0ELi2ELi4ELi4ELi4ELb0EE3mmaINS_16FlashAttnBwdSm80ISB_NS_24CollectiveEpilogueBwdGQAIS6_fSA_Li256ELb0ELb1EEENS_19SingleTileSchedulerILb0ELb0ELb0ELi128EEEE13SharedStorageENS1_6TensorINS1_11ArrayEngineIfLm32EEENS1_6LayoutINS2_IJNS2_IJNS3_ILi2EEESO_EEESO_NS3_ILi4EEEEEENS2_IJNS2_IJNS3_ILi1EEESO_EEESQ_NS3_ILi8EEEEEEEEEEEEbRKNSB_6ParamsERT0_S12_iNS2_IJiiiEEERT_ENKUliiE0_clEii,@function
        .size           $_ZN7cutlass13device_kernelIN5flash19enable_sm80_to_sm89INS1_16FlashAttnBwdSm80INS1_25CollectiveMainloopBwdSm80ILi2ELi2EN4cute5tupleIJNS5_1CILi128EEES8_NS7_ILi64EEEEEENS_10bfloat16_tEfNS_4arch4Sm80ELb0ELb0ELb1ELb0ELb1ELb0ELb0ELb0ELi2ELi4ELi4ELi4ELb0EEENS1_24CollectiveEpilogueBwdGQAISA_fSD_Li256ELb0ELb1EEENS1_19SingleTileSchedulerILb0ELb0ELb0ELi128EEEEEEEEEvNT_6ParamsE$_ZZN5flash25CollectiveMainloopBwdSm80ILi2ELi2EN4cute5tupleIJNS1_1CILi128EEES4_NS3_ILi64EEEEEEN7cutlass10bfloat16_tEfNS7_4arch4Sm80ELb0ELb0ELb1ELb0ELb1ELb0ELb0ELb0ELi2ELi4ELi4ELi4ELb0EE3mmaINS_16FlashAttnBwdSm80ISB_NS_24CollectiveEpilogueBwdGQAIS6_fSA_Li256ELb0ELb1EEENS_19SingleTileSchedulerILb0ELb0ELb0ELi128EEEE13SharedStorageENS1_6TensorINS1_11ArrayEngineIfLm32EEENS1_6LayoutINS2_IJNS2_IJNS3_ILi2EEESO_EEESO_NS3_ILi4EEEEEENS2_IJNS2_IJNS3_ILi1EEESO_EEESQ_NS3_ILi8EEEEEEEEEEEEbRKNSB_6ParamsERT0_S12_iNS2_IJiiiEEERT_ENKUliiE0_clEii,($_ZN7cutlass13device_kernelIN5flash19enable_sm80_to_sm89INS1_16FlashAttnBwdSm80INS1_25CollectiveMainloopBwdSm80ILi2ELi2EN4cute5tupleIJNS5_1CILi128EEES8_NS7_ILi64EEEEEENS_10bfloat16_tEfNS_4arch4Sm80ELb0ELb0ELb1ELb0ELb1ELb0ELb0ELb0ELi2ELi4ELi4ELi4ELb0EEENS1_24CollectiveEpilogueBwdGQAISA_fSD_Li256ELb0ELb1EEENS1_19SingleTileSchedulerILb0ELb0ELb0ELi128EEEEEEEEEvNT_6ParamsE$_ZZN5flash25CollectiveMainloopBwdSm80ILi2ELi2EN4cute5tupleIJNS1_1CILi128EEES4_NS3_ILi64EEEEEEN7cutlass10bfloat16_tEfNS7_4arch4Sm80ELb0ELb0ELb1ELb0ELb1ELb0ELb0ELb0ELi2ELi4ELi4ELi4ELb0EE3mmaINS_16FlashAttnBwdSm80ISB_NS_24CollectiveEpilogueBwdGQAIS6_fSA_Li256ELb0ELb1EEENS_19SingleTileSchedulerILb0ELb0ELb0ELi128EEEE13SharedStorageENS1_6TensorINS1_11ArrayEngineIfLm32EEENS1_6LayoutINS2_IJNS2_IJNS3_ILi2EEESO_EEESO_NS3_ILi4EEEEEENS2_IJNS2_IJNS3_ILi1EEESO_EEESQ_NS3_ILi8EEEEEEEEEEEEbRKNSB_6ParamsERT0_S12_iNS2_IJiiiEEERT_ENKUliiE_clEii - $_ZN7cutlass13device_kernelIN5flash19enable_sm80_to_sm89INS1_16FlashAttnBwdSm80INS1_25CollectiveMainloopBwdSm80ILi2ELi2EN4cute5tupleIJNS5_1CILi128EEES8_NS7_ILi64EEEEEENS_10bfloat16_tEfNS_4arch4Sm80ELb0ELb0ELb1ELb0ELb1ELb0ELb0ELb0ELi2ELi4ELi4ELi4ELb0EEENS1_24CollectiveEpilogueBwdGQAISA_fSD_Li256ELb0ELb1EEENS1_19SingleTileSchedulerILb0ELb0ELb0ELi128EEEEEEEEEvNT_6ParamsE$_ZZN5flash25CollectiveMainloopBwdSm80ILi2ELi2EN4cute5tupleIJNS1_1CILi128EEES4_NS3_ILi64EEEEEEN7cutlass10bfloat16_tEfNS7_4arch4Sm80ELb0ELb0ELb1ELb0ELb1ELb0ELb0ELb0ELi2ELi4ELi4ELi4ELb0EE3mmaINS_16FlashAttnBwdSm80ISB_NS_24CollectiveEpilogueBwdGQAIS6_fSA_Li256ELb0ELb1EEENS_19SingleTileSchedulerILb0ELb0ELb0ELi128EEEE13SharedStorageENS1_6TensorINS1_11ArrayEngineIfLm32EEENS1_6LayoutINS2_IJNS2_IJNS3_ILi2EEESO_EEESO_NS3_ILi4EEEEEENS2_IJNS2_IJNS3_ILi1EEESO_EEESQ_NS3_ILi8EEEEEEEEEEEEbRKNSB_6ParamsERT0_S12_iNS2_IJiiiEEERT_ENKUliiE0_clEii)
$_ZN7cutlass13device_kernelIN5flash19enable_sm80_to_sm89INS1_16FlashAttnBwdSm80INS1_25CollectiveMainloopBwdSm80ILi2ELi2EN4cute5tupleIJNS5_1CILi128EEES8_NS7_ILi64EEEEEENS_10bfloat16_tEfNS_4arch4Sm80ELb0ELb0ELb1ELb0ELb1ELb0ELb0ELb0ELi2ELi4ELi4ELi4ELb0EEENS1_24CollectiveEpilogueBwdGQAISA_fSD_Li256ELb0ELb1EEENS1_19SingleTileSchedulerILb0ELb0ELb0ELi128EEEEEEEEEvNT_6ParamsE$_ZZN5flash25CollectiveMainloopBwdSm80ILi2ELi2EN4cute5tupleIJNS1_1CILi128EEES4_NS3_ILi64EEEEEEN7cutlass10bfloat16_tEfNS7_4arch4Sm80ELb0ELb0ELb1ELb0ELb1ELb0ELb0ELb0ELi2ELi4ELi4ELi4ELb0EE3mmaINS_16FlashAttnBwdSm80ISB_NS_24CollectiveEpilogueBwdGQAIS6_fSA_Li256ELb0ELb1EEENS_19SingleTileSchedulerILb0ELb0ELb0ELi128EEEE13SharedStorageENS1_6TensorINS1_11ArrayEngineIfLm32EEENS1_6LayoutINS2_IJNS2_IJNS3_ILi2EEESO_EEESO_NS3_ILi4EEEEEENS2_IJNS2_IJNS3_ILi1EEESO_EEESQ_NS3_ILi8EEEEEEEEEEEEbRKNSB_6ParamsERT0_S12_iNS2_IJiiiEEERT_ENKUliiE0_clEii:
        /* <DEDUP_REMOVED lines=9> */
[----:B-1---5:R-:W-:Y:S05]  /*59750*/  CALL.REL.NOINC `($_ZN7cutlass13device_kernelIN5flash19enable_sm80_to_sm89INS1_16FlashAttnBwdSm80INS1_25CollectiveMainloopBwdSm80ILi2ELi2EN4cute5tupleIJNS5_1CILi128EEES8_NS7_ILi64EEEEEENS_10bfloat16_tEfNS_4arch4Sm80ELb0ELb0ELb1ELb0ELb1ELb0ELb0ELb0ELi2ELi4ELi4ELi4ELb0EEENS1_24CollectiveEpilogueBwdGQAISA_fSD_Li256ELb0ELb1EEENS1_19SingleTileSchedulerILb0ELb0ELb0ELi128EEEEEEEEEvNT_6ParamsE$_ZN4cute3eso3ESOILb1ELb0EJNS_10UnderscoreES2_S2_iEEC2ERKS2_S5_S5_RKi) ;  /* 0xfffad6a000007944 */ /* 0x022fea0003c3ffff */
[----:B-1----:R-:W2:Y:S01]  /*59760*/  LDL R3, [R1+0x1688] ;  /* 0x0016880001037983 */ /* 0x002ea20000100800 */
[----:B------:R-:W-:Y:S02]  /*59770*/  MOV R4, 0x597a0 ;  /* 0x000597a000047802 */ /* 0x000fe40000000f00 */
[----:B--2---:R-:W-:Y:S02]  /*59780*/  SHF.L.U32 R3, R3, 0xd, RZ ;  /* 0x0000000d03037819 */ /* 0x004fe400000006ff */
[----:B------:R-:W-:Y:S05]  /*59790*/  CALL.REL.NOINC `($_ZN7cutlass13device_kernelIN5flash19enable_sm80_to_sm89INS1_16FlashAttnBwdSm80INS1_25CollectiveMainloopBwdSm80ILi2ELi2EN4cute5tupleIJNS5_1CILi128EEES8_NS7_ILi64EEEEEENS_10bfloat16_tEfNS_4arch4Sm80ELb0ELb0ELb1ELb0ELb1ELb0ELb0ELb0ELi2ELi4ELi4ELi4ELb0EEENS1_24CollectiveEpilogueBwdGQAISA_fSD_Li256ELb0ELb1EEENS1_19SingleTileSchedulerILb0ELb0ELb0ELi128EEEEEEEEEvNT_6ParamsE$_ZN4cute3eso3ESOILb1ELb0EJNS_6LayoutINS_5tupleIJNS3_IJNS_1CILi8EEENS4_ILi1EEEEEENS4_ILi4EEES6_EEENS3_IJNS3_IJS6_NS4_ILi0EEEEEENS4_ILi2048EEESA_EEEEEiEEC2ERKSE_RKi) ;  /* 0xfffb067000007944 */ /* 0x000fea0003c3ffff */
[----:B------:R-:W-:Y:S01]  /*597a0*/  ULDC.64 UR8, c[0x0][0x118] ;  /* 0x0000460000087ab9 */ /* 0x000fe20000000a00 */
[----:B-1----:R-:W2:Y:S04]  /*597b0*/  LDL R2, [R1+0x1688] ;  /* 0x0016880001027983 */ /* 0x002ea80000100800 */
[----:B------:R-:W2:Y:S01]  /*597c0*/  LD.E.64 R6, [R6.64] ;  /* 0x0000000806067980 */ /* 0x000ea2000c101b00 */
[----:B------:R-:W-:-:S02]  /*597d0*/  MOV R9, R81 ;  /* 0x0000005100097202 */ /* 0x000fc40000000f00 */
[----:B------:R-:W-:Y:S01]  /*597e0*/  MOV R8, 0x59810 ;  /* 0x0005981000087802 */ /* 0x000fe20000000f00 */
[----:B--2---:R-:W-:-:S04]  /*597f0*/  IMAD.WIDE R2, R2, 0x2, R6 ;  /* 0x0000000202027825 */ /* 0x004fc800078e0206 */
[----:B------:R-:W-:Y:S05]  /*59800*/  CALL.REL.NOINC `($_ZN7cutlass13device_kernelIN5flash19enable_sm80_to_sm89INS1_16FlashAttnBwdSm80INS1_25CollectiveMainloopBwdSm80ILi2ELi2EN4cute5tupleIJNS5_1CILi128EEES8_NS7_ILi64EEEEEENS_10bfloat16_tEfNS_4arch4Sm80ELb0ELb0ELb1ELb0ELb1ELb0ELb0ELb0ELi2ELi4ELi4ELi4ELb0EEENS1_24CollectiveEpilogueBwdGQAISA_fSD_Li256ELb0ELb1EEENS1_19SingleTileSchedulerILb0ELb0ELb0ELi128EEEEEEEEEvNT_6ParamsE$_ZN4cute8smem_ptrIPN7cutlass10bfloat16_tEECI1NS_12iter_adaptorIS3_S4_EEES3_) ;  /* 0xfffb123000007944 */ /* 0x000fea0003c3ffff */
[----:B-1----:R1:W5:Y:S01]  /*59810*/  LDL.64 R2, [R1+0x1688] ;  /* 0x0016880001027983 */ /* 0x0023620000100a00 */
[----:B------:R-:W-:-:S03]  /*59820*/  MOV R6, 0x59840 ;  /* 0x0005984000067802 */ /* 0x000fc60000000f00 */
[----:B-1---5:R-:W-:Y:S05]  /*59830*/  CALL.REL.NOINC `($_ZN7cutlass13device_kernelIN5flash19enable_sm80_to_sm89INS1_16FlashAttnBwdSm80INS1_25CollectiveMainloopBwdSm80ILi2ELi2EN4cute5tupleIJNS5_1CILi128EEES8_NS7_ILi64EEEEEENS_10bfloat16_tEfNS_4arch4Sm80ELb0ELb0ELb1ELb0ELb1ELb0ELb0ELb0ELi2ELi4ELi4ELi4ELb0EEENS1_24CollectiveEpilogueBwdGQAISA_fSD_Li256ELb0ELb1EEENS1_19SingleTileSchedulerILb0ELb0ELb0ELi128EEEEEEEEEvNT_6ParamsE$_ZN4cute3eso3ESOILb1ELb0EJNS_6LayoutINS_5tupleIJNS3_IJNS_1CILi8EEENS4_ILi1EEEEEENS4_ILi4EEES6_EEENS3_IJNS3_IJS6_NS4_ILi0EEEEEENS4_ILi2048EEESA_EEEEENS_10ViewEngineINS_8smem_ptrIPN7cutlass10bfloat16_tEEEEEEEC2ERKSE_RKSL_) ;  /* 0xfffb059000007944 */ /* 0x022fea0003c3ffff */
[----:B------:R-:W-:Y:S01]  /*59840*/  ULDC.64 UR8, c[0x0][0x118] ;  /* 0x0000460000087ab9 */ /* 0x000fe20000000a00 */
[----:B------:R2:W5:Y:S04]  /*59850*/  LDL.64 R88, [R1+0x1688] ;  /* 0x0016880001587983 */ /* 0x0005680000100a00 */
[----:B------:R2:W5:Y:S01]  /*59860*/  LD.E.64 R10, [R84.64+0x8] ;  /* 0x00000808540a7980 */ /* 0x000562000c101b00 */
[----:B-1----:R-:W-:Y:S02]  /*59870*/  MOV R3, R16 ;  /* 0x0000001000037202 */ /* 0x002fe40000000f00 */
[----:B------:R-:W-:-:S02]  /*59880*/  MOV R4, 0x598a0 ;  /* 0x000598a000047802 */ /* 0x000fc40000000f00 */
[----:B--2--5:R-:W-:Y:S05]  /*59890*/  CALL.REL.NOINC `($_ZN7cutlass13device_kernelIN5flash19enable_sm80_to_sm89INS1_16FlashAttnBwdSm80INS1_25CollectiveMainloopBwdSm80ILi2ELi2EN4cute5tupleIJNS5_1CILi128EEES8_NS7_ILi64EEEEEENS_10bfloat16_tEfNS_4arch4Sm80ELb0ELb0ELb1ELb0ELb1ELb0ELb0ELb0ELi2ELi4ELi4ELi4ELb0EEENS1_24CollectiveEpilogueBwdGQAISA_fSD_Li256ELb0ELb1EEENS1_19SingleTileSchedulerILb0ELb0ELb0ELi128EEEEEEEEEvNT_6ParamsE$_ZN4cute3eso3ESOILb1ELb0EJNS_10UnderscoreES2_S2_iEEC2ERKS2_S5_S5_RKi) ;  /* 0xfffad56000007944 */ /* 0x024fea0003c3ffff */
[----:B------:R-:W2:Y:S01]  /*598a0*/  LDL R8, [R1+0x1688] ;  /* 0x0016880001087983 */ /* 0x000ea20000100800 */
[----:B------:R-:W-:-:S03]  /*598b0*/  ULDC.64 UR8, c[0x0][0x118] ;  /* 0x0000460000087ab9 */ /* 0x000fc60000000a00 */
[----:B-1----:R1:W5:Y:S01]  /*598c0*/  LD.E.64 R2, [R10.64+0x8] ;  /* 0x000008080a027980 */ /* 0x002362000c101b00 */
[----:B------:R-:W-:Y:S02]  /*598d0*/  MOV R4, 0x59900 ;  /* 0x0005990000047802 */ /* 0x000fe40000000f00 */
[----:B--2---:R-:W-:Y:S02]  /*598e0*/  SHF.R.S32.HI R7, RZ, 0x1f, R8 ;  /* 0x0000001fff077819 */ /* 0x004fe40000011408 */
[----:B-1---5:R-:W-:Y:S05]  /*598f0*/  CALL.REL.NOINC `($_ZN7cutlass13device_kernelIN5flash19enable_sm80_to_sm89INS1_16FlashAttnBwdSm80INS1_25CollectiveMainloopBwdSm80ILi2ELi2EN4cute5tupleIJNS5_1CILi128EEES8_NS7_ILi64EEEEEENS_10bfloat16_tEfNS_4arch4Sm80ELb0ELb0ELb1ELb0ELb1ELb0ELb0ELb0ELi2ELi4ELi4ELi4ELb0EEENS1_24CollectiveEpilogueBwdGQAISA_fSD_Li256ELb0ELb1EEENS1_19SingleTileSchedulerILb0ELb0ELb0ELi128EEEEEEEEEvNT_6ParamsE$_ZZN4cute5sliceINS_5tupleIJNS_10UnderscoreES2_S2_iEEENS1_IJNS1_IJNS_1CILi1EEENS4_ILi0EEEEEElS6_lEEEEEDaRKT_RKT0_ENKUlRKT_RKT0_E_clIS2_lEEDaSH_SK_) ;  /* 0xfffb2ac000007944 */ /* 0x022fea0003c3ffff */
[----:B-----5:R-:W-:Y:S02]  /*59900*/  MOV R5, R3 ;  /* 0x0000000300057202 */ /* 0x020fe40000000f00 */
[----:B------:R-:W-:Y:S02]  /*59910*/  MOV R4, 0x59930 ;  /* 0x0005993000047802 */ /* 0x000fe40000000f00 */
[----:B-1----:R-:W-:Y:S05]  /*59920*/  CALL.REL.NOINC `($_ZN7cutlass13device_kernelIN5flash19enable_sm80_to_sm89INS1_16FlashAttnBwdSm80INS1_25CollectiveMainloopBwdSm80ILi2ELi2EN4cute5tupleIJNS5_1CILi128EEES8_NS7_ILi64EEEEEENS_10bfloat16_tEfNS_4arch4Sm80ELb0ELb0ELb1ELb0ELb1ELb0ELb0ELb0ELi2ELi4ELi4ELi4ELb0EEENS1_24CollectiveEpilogueBwdGQAISA_fSD_Li256ELb0ELb1EEENS1_19SingleTileSchedulerILb0ELb0ELb0ELi128EEEEEEEEEvNT_6ParamsE$_ZZN4cute12filter_tupleINS_5tupleIJNS_10UnderscoreES2_S2_iEEENS1_IJNS1_IJNS_1CILi1EEENS4_ILi0EEEEEElS6_lEEEZNS_5sliceIS3_S8_EEDaRKT_RKT0_EUlRKT_RKT0_E_EEDaSC_SF_OT1_ENKUlDpSI_E_clIJNS1_IJS7_EEENS1_IJlEEENS1_IJS6_EEENS1_IJEEEEEEDaSP_) ;  /* 0xfffb16f000007944 */ /* 0x002fea0003c3ffff */
[----:B-----5:R-:W-:Y:S02]  /*59930*/  MOV R5, R3 ;  /* 0x0000000300057202 */ /* 0x020fe40000000f00 */
[----:B------:R-:W-:Y:S02]  /*59940*/  MOV R4, 0x59960 ;  /* 0x0005996000047802 */ /* 0x000fe40000000f00 */
[----:B-1----:R-:W-:Y:S05]  /*59950*/  CALL.REL.NOINC `($_ZN7cutlass13device_kernelIN5flash19enable_sm80_to_sm89INS1_16FlashAttnBwdSm80INS1_25CollectiveMainloopBwdSm80ILi2ELi2EN4cute5tupleIJNS5_1CILi128EEES8_NS7_ILi64EEEEEENS_10bfloat16_tEfNS_4arch4Sm80ELb0ELb0ELb1ELb0ELb1ELb0ELb0ELb0ELi2ELi4ELi4ELi4ELb0EEENS1_24CollectiveEpilogueBwdGQAISA_fSD_Li256ELb0ELb1EEENS1_19SingleTileSchedulerILb0ELb0ELb0ELi128EEEEEEEEEvNT_6ParamsE$_ZN4cute5tupleIJNS0_IJNS0_IJNS_1CILi8EEENS1_ILi1EEEEEENS1_ILi4EEES3_EEENS0_IJNS0_IJS3_NS1_ILi0EEEEEElS7_EEEEEC2ERKS6_RKS9_) ;  /* 0xfffb09e000007944 */ /* 0x002fea0003c3ffff */
        /* <DEDUP_REMOVED lines=9> */
[----:B-1---5:R-:W-:Y:S05]  /*599f0*/  CALL.REL.NOINC `($_ZN7cutlass13device_kernelIN5flash19enable_sm80_to_sm89INS1_16FlashAttnBwdSm80INS1_25CollectiveMainloopBwdSm80ILi2ELi2EN4cute5tupleIJNS5_1CILi128EEES8_NS7_ILi64EEEEEENS_10bfloat16_tEfNS_4arch4Sm80ELb0ELb0ELb1ELb0ELb1ELb0ELb0ELb0ELi2ELi4ELi4ELi4ELb0EEENS1_24CollectiveEpilogueBwdGQAISA_fSD_Li256ELb0ELb1EEENS1_19SingleTileSchedulerILb0ELb0ELb0ELi128EEEEEEEEEvNT_6ParamsE$_ZN4cute3eso3ESOILb0ELb0EJNS_6LayoutINS_5tupleIJNS3_IJNS_1CILi8EEENS4_ILi1EEEEEENS4_ILi4EEES6_EEENS3_IJNS3_IJS6_NS4_ILi0EEEEEElSA_EEEEElEEC2ERKSD_RKl) ;  /* 0xfffac89000007944 */ /* 0x022fea0003c3ffff */
[----:B------:R-:W-:Y:S01]  /*59a00*/  ULDC.64 UR8, c[0x0][0x118] ;  /* 0x0000460000087ab9 */ /* 0x000fe20000000a00 */
[----:B------:R-:W2:Y:S04]  /*59a10*/  LDL.64 R6, [R1+0x1690] ;  /* 0x0016900001067983 */ /* 0x000ea80000100a00 */
[----:B------:R-:W2:Y:S04]  /*59a20*/  LD.E.64 R10, [R10.64+0x18] ;  /* 0x000018080a0a7980 */ /* 0x000ea8000c101b00 */
[----:B-1----:R1:W5:Y:S01]  /*59a30*/  LDL.64 R2, [R1+0x1688] ;  /* 0x0016880001027983 */ /* 0x0023620000100a00 */
[----:B------:R-:W-:-:S02]  /*59a40*/  MOV R8, 0x59a80 ;  /* 0x00059a8000087802 */ /* 0x000fc40000000f00 */
[----:B--2---:R-:W-:-:S04]  /*59a50*/  LEA R4, P0, R6, R10, 0x1 ;  /* 0x0000000a06047211 */ /* 0x004fc800078008ff */
[----:B------:R-:W-:-:S04]  /*59a60*/  LEA.HI.X R9, R6, R11, R7, 0x1, P0 ;  /* 0x0000000b06097211 */ /* 0x000fc800000f0c07 */
[----:B-1---5:R-:W-:Y:S05]  /*59a70*/  CALL.REL.NOINC `($_ZN7cutlass13device_kernelIN5flash19enable_sm80_to_sm89INS1_16FlashAttnBwdSm80INS1_25CollectiveMainloopBwdSm80ILi2ELi2EN4cute5tupleIJNS5_1CILi128EEES8_NS7_ILi64EEEEEENS_10bfloat16_tEfNS_4arch4Sm80ELb0ELb0ELb1ELb0ELb1ELb0ELb0ELb0ELi2ELi4ELi4ELi4ELb0EEENS1_24CollectiveEpilogueBwdGQAISA_fSD_Li256ELb0ELb1EEENS1_19SingleTileSchedulerILb0ELb0ELb0ELi128EEEEEEEEEvNT_6ParamsE$_ZN4cute8gmem_ptrIPKN7cutlass10bfloat16_tEECI1NS_12iter_adaptorIS4_S5_EEES4_) ;  /* 0xfffb0ec000007944 */ /* 0x022fea0003c3ffff */
[----:B------:R-:W2:Y:S01]  /*59a80*/  LDL.64 R8, [R1+0x1688] ;  /* 0x0016880001087983 */ /* 0x000ea20000100a00 */
[----:B-1----:R-:W-:Y:S02]  /*59a90*/  MOV R5, R3 ;  /* 0x0000000300057202 */ /* 0x002fe40000000f00 */
[----:B------:R-:W-:Y:S01]  /*59aa0*/  MOV R6, 0x59ad0 ;  /* 0x00059ad000067802 */ /* 0x000fe20000000f00 */
[----:B--2---:R1:W-:Y:S04]  /*59ab0*/  STL.64 [R1+0x1698], R8 ;  /* 0x0016980801007387 */ /* 0x0043e80000100a00 */
[----:B-1----:R-:W-:Y:S05]  /*59ac0*/  CALL.REL.NOINC `($_ZN7cutlass13device_kernelIN5flash19enable_sm80_to_sm89INS1_16FlashAttnBwdSm80INS1_25CollectiveMainloopBwdSm80ILi2ELi2EN4cute5tupleIJNS5_1CILi128EEES8_NS7_ILi64EEEEEENS_10bfloat16_tEfNS_4arch4Sm80ELb0ELb0ELb1ELb0ELb1ELb0ELb0ELb0ELi2ELi4ELi4ELi4ELb0EEENS1_24CollectiveEpilogueBwdGQAISA_fSD_Li256ELb0ELb1EEENS1_19SingleTileSchedulerILb0ELb0ELb0ELi128EEEEEEEEEvNT_6ParamsE$_ZN4cute3eso3ESOILb0ELb0EJNS_6LayoutINS_5tupleIJNS3_IJNS_1CILi8EEENS4_ILi1EEEEEENS4_ILi4EEES6_EEENS3_IJNS3_IJS6_NS4_ILi0EEEEEElSA_EEEEENS_10ViewEngineINS_8gmem_ptrIPKN7cutlass10bfloat16_tEEEEEEEC2ERKSD_RKSL_) ;  /* 0xfffac73000007944 */ /* 0x002fea0003c3ffff */
        /* <DEDUP_REMOVED lines=11> */
[----:B--2--5:R-:W-:Y:S05]  /*59b80*/  CALL.REL.NOINC `($_ZN7cutlass13device_kernelIN5flash19enable_sm80_to_sm89INS1_16FlashAttnBwdSm80INS1_25CollectiveMainloopBwdSm80ILi2ELi2EN4cute5tupleIJNS5_1CILi128EEES8_NS7_ILi64EEEEEENS_10bfloat16_tEfNS_4arch4Sm80ELb0ELb0ELb1ELb0ELb1ELb0ELb0ELb0ELi2ELi4ELi4ELi4ELb0EEENS1_24CollectiveEpilogueBwdGQAISA_fSD_Li256ELb0ELb1EEENS1_19SingleTileSchedulerILb0ELb0ELb0ELi128EEEEEEEEEvNT_6ParamsE$_ZZN4cuteplIJiiEJNS_1CILi0EEES2_EEEDaRKNS_15ArithmeticTupleIJDpT_EEERKNS3_IJDpT0_EEEENKUlDpRKT_E_clIJiiEEEDaSH_) ;  /* 0xfffb5fb000007944 */ /* 0x024fea0003c3ffff */
[----:B-----5:R-:W-:Y:S01]  /*59b90*/  IMAD.IADD R86, R7, 0x1, -R2 ;  /* 0x0000000107567824 */ /* 0x020fe200078e0a02 */
[----:B------:R-:W-:Y:S02]  /*59ba0*/  MOV R3, RZ ;  /* 0x000000ff00037202 */ /* 0x000fe40000000f00 */
[----:B------:R-:W-:Y:S02]  /*59bb0*/  MOV R6, 0x59bd0 ;  /* 0x00059bd000067802 */ /* 0x000fe40000000f00 */
[----:B-1----:R-:W-:Y:S05]  /*59bc0*/  CALL.REL.NOINC `($_ZN7cutlass13device_kernelIN5flash19enable_sm80_to_sm89INS1_16FlashAttnBwdSm80INS1_25CollectiveMainloopBwdSm80ILi2ELi2EN4cute5tupleIJNS5_1CILi128EEES8_NS7_ILi64EEEEEENS_10bfloat16_tEfNS_4arch4Sm80ELb0ELb0ELb1ELb0ELb1ELb0ELb0ELb0ELi2ELi4ELi4ELi4ELb0EEENS1_24CollectiveEpilogueBwdGQAISA_fSD_Li256ELb0ELb1EEENS1_19SingleTileSchedulerILb0ELb0ELb0ELi128EEEEEEEEEvNT_6ParamsE$_ZN4cute3eso3ESOILb1ELb0EJNS_1CILi0EEEiS3_EEC2ERKS3_RKiS6_) ;  /* 0xfffad71000007944 */ /* 0x002fea0003c3ffff */
[----:B-1----:R-:W2:Y:S01]  /*59bd0*/  LDL R3, [R1+0x1688] ;  /* 0x0016880001037983 */ /* 0x002ea20000100800 */
[----:B------:R-:W-:Y:S01]  /*59be0*/  IMAD.MOV.U32 R2, RZ, RZ, R81 ;  /* 0x000000ffff027224 */ /* 0x000fe200078e0051 */
[----:B------:R-:W-:Y:S02]  /*59bf0*/  MOV R10, 0x59c20 ;  /* 0x00059c20000a7802 */ /* 0x000fe40000000f00 */
[----:B--2---:R-:W-:Y:S02]  /*59c00*/  SHF.L.U32 R3, R3, 0x5, RZ ;  /* 0x0000000503037819 */ /* 0x004fe400000006ff */
[----:B------:R-:W-:Y:S05]  /*59c10*/  CALL.REL.NOINC `($_ZN7cutlass13device_kernelIN5flash19enable_sm80_to_sm89INS1_16FlashAttnBwdSm80INS1_25CollectiveMainloopBwdSm80ILi2ELi2EN4cute5tupleIJNS5_1CILi128EEES8_NS7_ILi64EEEEEENS_10bfloat16_tEfNS_4arch4Sm80ELb0ELb0ELb1ELb0ELb1ELb0ELb0ELb0ELi2ELi4ELi4ELi4ELb0EEENS1_24CollectiveEpilogueBwdGQAISA_fSD_Li256ELb0ELb1EEENS1_19SingleTileSchedulerILb0ELb0ELb0ELi128EEEEEEEEEvNT_6ParamsE$_ZN4cute5tupleIJiEEC2ERKi) ;  /* 0xfffb0c4000007944 */ /* 0x000fea0003c3ffff */
[----:B------:R1:W5:Y:S01]  /*59c20*/  LDL R3, [R1+0x1688] ;  /* 0x0016880001037983 */ /* 0x0003620000100800 */
        /* <DEDUP_REMOVED lines=8> */
[----:B------:R-:W-:Y:S02]  /*59cb0*/  MOV R2, R81 ;  /* 0x0000005100027202 */ /* 0x000fe40000000f00 */
[----:B------:R-:W-:Y:S02]  /*59cc0*/  MOV R6, 0x59ce0 ;  /* 0x00059ce000067802 */ /* 0x000fe40000000f00 */
[----:B-1---5:R-:W-:Y:S05]  /*59cd0*/  CALL.REL.NOINC `($_ZN7cutlass13device_kernelIN5flash19enable_sm80_to_sm89INS1_16FlashAttnBwdSm80INS1_25CollectiveMainloopBwdSm80ILi2ELi2EN4cute5tupleIJNS5_1CILi128EEES8_NS7_ILi64EEEEEENS_10bfloat16_tEfNS_4arch4Sm80ELb0ELb0ELb1ELb0ELb1ELb0ELb0ELb0ELi2ELi4ELi4ELi4ELb0EEENS1_24CollectiveEpilogueBwdGQAISA_fSD_Li256ELb0ELb1EEENS1_19SingleTileSchedulerILb0ELb0ELb0ELi128EEEEEEEEEvNT_6ParamsE$_ZN4cute3eso3ESOILb0ELb1EJiNS_1CILi0EEEEEC2ERKiRKS3_) ;  /* 0xfffacf1000007944 */ /* 0x022fea0003c3ffff */
[----:B-1----:R1:W5:Y:S01]  /*59ce0*/  LDL R3, [R1+0x1688] ;  /* 0x0016880001037983 */ /* 0x0023620000100800 */
[----:B------:R-:W-:-:S03]  /*59cf0*/  MOV R4, 0x59d10 ;  /* 0x00059d1000047802 */ /* 0x000fc60000000f00 */
[----:B-1---5:R-:W-:Y:S05]  /*59d00*/  CALL.REL.NOINC `($_ZN7cutlass13device_kernelIN5flash19enable_sm80_to_sm89INS1_16FlashAttnBwdSm80INS1_25CollectiveMainloopBwdSm80ILi2ELi2EN4cute5tupleIJNS5_1CILi128EEES8_NS7_ILi64EEEEEENS_10bfloat16_tEfNS_4arch4Sm80ELb0ELb0ELb1ELb0ELb1ELb0ELb0ELb0ELi2ELi4ELi4ELi4ELb0EEENS1_24CollectiveEpilogueBwdGQAISA_fSD_Li256ELb0ELb1EEENS1_19SingleTileSchedulerILb0ELb0ELb0ELi128EEEEEEEEEvNT_6ParamsE$_ZZN4cuteplIJNS_1CILi0EEES2_EJiEEEDaRKNS_15ArithmeticTupleIJDpT_EEERKNS3_IJDpT0_EEEENKUlDpRKT_E_clIJiS2_EEEDaSH_) ;  /* 0xfffb5ae000007944 */ /* 0x022fea0003c3ffff */
[----:B------:R-:W-:Y:S02]  /*59d10*/  MOV R4, 0x59d30 ;  /* 0x00059d3000047802 */ /* 0x000fe40000000f00 */
[----:B-1---5:R-:W-:Y:S05]  /*59d20*/  CALL.REL.NOINC `($_ZN7cutlass13device_kernelIN5flash19enable_sm80_to_sm89INS1_16FlashAttnBwdSm80INS1_25CollectiveMainloopBwdSm80ILi2ELi2EN4cute5tupleIJNS5_1CILi128EEES8_NS7_ILi64EEEEEENS_10bfloat16_tEfNS_4arch4Sm80ELb0ELb0ELb1ELb0ELb1ELb0ELb0ELb0ELi2ELi4ELi4ELi4ELb0EEENS1_24CollectiveEpilogueBwdGQAISA_fSD_Li256ELb0ELb1EEENS1_19SingleTileSchedulerILb0ELb0ELb0ELi128EEEEEEEEEvNT_6ParamsE$_ZZN4cuteplIJNS_1CILi0EEES2_EJiS2_EEEDaRKNS_15ArithmeticTupleIJDpT_EEERKNS3_IJDpT0_EEEENKUlDpRKT_E_clIJiS2_EEEDaSH_) ;  /* 0xfffb5b3000007944 */ /* 0x022fea0003c3ffff */
        /* <DEDUP_REMOVED lines=9> */
[----:B--23-5:R-:W-:Y:S05]  /*59dc0*/  CALL.REL.NOINC `($_ZN7cutlass13device_kernelIN5flash19enable_sm80_to_sm89INS1_16FlashAttnBwdSm80INS1_25CollectiveMainloopBwdSm80ILi2ELi2EN4cute5tupleIJNS5_1CILi128EEES8_NS7_ILi64EEEEEENS_10bfloat16_tEfNS_4arch4Sm80ELb0ELb0ELb1ELb0ELb1ELb0ELb0ELb0ELi2ELi4ELi4ELi4ELb0EEENS1_24CollectiveEpilogueBwdGQAISA_fSD_Li256ELb0ELb1EEENS1_19SingleTileSchedulerILb0ELb0ELb0ELi128EEEEEEEEEvNT_6ParamsE$_ZN4cute3eso3ESOILb1ELb0EJNS_10UnderscoreEiiEEC2ERKS2_RKiS7_) ;  /* 0xfffad0f000007944 */ /* 0x02cfea0003c3ffff */
[----:B------:R-:W2:Y:S01]  /*59dd0*/  LDL R5, [R1+0x1688] ;  /* 0x0016880001057983 */ /* 0x000ea20000100800 */
[----:B------:R-:W-:Y:S02]  /*59de0*/  MOV R4, 0x59e50 ;  /* 0x00059e5000047802 */ /* 0x000fe40000000f00 */
[----:B-12---:R-:W-:Y:S01]  /*59df0*/  SHF.R.S32.HI R2, RZ, 0x1f, R5 ;  /* 0x0000001fff027819 */ /* 0x006fe20000011405 */
[-C--:B------:R-:W-:Y:S02]  /*59e00*/  IMAD R3, R93, R5.reuse, RZ ;  /* 0x000000055d037224 */ /* 0x080fe400078e02ff */
[----:B------:R-:W-:-:S04]  /*59e10*/  IMAD.WIDE.U32 R6, R92, R5, RZ ;  /* 0x000000055c067225 */ /* 0x000fc800078e00ff */
[----:B------:R-:W-:-:S05]  /*59e20*/  IMAD R3, R92, R2, R3 ;  /* 0x000000025c037224 */ /* 0x000fca00078e0203 */
[----:B------:R-:W-:Y:S02]  /*59e30*/  IADD3 R3, R7, R3, RZ ;  /* 0x0000000307037210 */ /* 0x000fe40007ffe0ff */
[----:B------:R-:W-:Y:S05]  /*59e40*/  CALL.REL.NOINC `($_ZN7cutlass13device_kernelIN5flash19enable_sm80_to_sm89INS1_16FlashAttnBwdSm80INS1_25CollectiveMainloopBwdSm80ILi2ELi2EN4cute5tupleIJNS5_1CILi128EEES8_NS7_ILi64EEEEEENS_10bfloat16_tEfNS_4arch4Sm80ELb0ELb0ELb1ELb0ELb1ELb0ELb0ELb0ELi2ELi4ELi4ELi4ELb0EEENS1_24CollectiveEpilogueBwdGQAISA_fSD_Li256ELb0ELb1EEENS1_19SingleTileSchedulerILb0ELb0ELb0ELi128EEEEEEEEEvNT_6ParamsE$_ZN4cute3eso3ESOILb1ELb0EJNS_6LayoutINS_5tupleIJNS3_IJNS_1CILi8EEENS4_ILi1EEEEEEEEENS3_IJNS3_IJS6_NS4_ILi0EEEEEEEEEEElEEC2ERKSC_RKl) ;  /* 0xfffaf8d000007944 */ /* 0x000fea0003c3ffff */
[----:B-1----:R-:W2:Y:S01]  /*59e50*/  LDL.64 R2, [R1+0x1688] ;  /* 0x0016880001027983 */ /* 0x002ea20000100a00 */
[----:B------:R-:W-:Y:S02]  /*59e60*/  MOV R8, 0x59ea0 ;  /* 0x00059ea000087802 */ /* 0x000fe40000000f00 */
[----:B--2---:R-:W-:-:S04]  /*59e70*/  LEA R4, P1, R2, R90, 0x1 ;  /* 0x0000005a02047211 */ /* 0x004fc800078208ff */
[----:B------:R-:W-:-:S04]  /*59e80*/  LEA.HI.X R9, R2, R91, R3, 0x1, P1 ;  /* 0x0000005b02097211 */ /* 0x000fc800008f0c03 */
[----:B------:R-:W-:Y:S05]  /*59e90*/  CALL.REL.NOINC `($_ZN7cutlass13device_kernelIN5flash19enable_sm80_to_sm89INS1_16FlashAttnBwdSm80INS1_25CollectiveMainloopBwdSm80ILi2ELi2EN4cute5tupleIJNS5_1CILi128EEES8_NS7_ILi64EEEEEENS_10bfloat16_tEfNS_4arch4Sm80ELb0ELb0ELb1ELb0ELb1ELb0ELb0ELb0ELi2ELi4ELi4ELi4ELb0EEENS1_24CollectiveEpilogueBwdGQAISA_fSD_Li256ELb0ELb1EEENS1_19SingleTileSchedulerILb0ELb0ELb0ELi128EEEEEEEEEvNT_6ParamsE$_ZN4cute8gmem_ptrIPKN7cutlass10bfloat16_tEECI1NS_12iter_adaptorIS4_S5_EEES4_) ;  /* 0xfffb0aa000007944 */ /* 0x000fea0003c3ffff */
[----:B------:R2:W5:Y:S01]  /*59ea0*/  LDL.64 R2, [R1+0x1688] ;  /* 0x0016880001027983 */ /* 0x0005620000100a00 */
[----:B------:R-:W-:-:S03]  /*59eb0*/  MOV R6, 0x59ed0 ;  /* 0x00059ed000067802 */ /* 0x000fc60000000f00 */
[----:B-12--5:R-:W-:Y:S05]  /*59ec0*/  CALL.REL.NOINC `($_ZN7cutlass13device_kernelIN5flash19enable_sm80_to_sm89INS1_16FlashAttnBwdSm80INS1_25CollectiveMainloopBwdSm80ILi2ELi2EN4cute5tupleIJNS5_1CILi128EEES8_NS7_ILi64EEEEEENS_10bfloat16_tEfNS_4arch4Sm80ELb0ELb0ELb1ELb0ELb1ELb0ELb0ELb0ELi2ELi4ELi4ELi4ELb0EEENS1_24CollectiveEpilogueBwdGQAISA_fSD_Li256ELb0ELb1EEENS1_19SingleTileSchedulerILb0ELb0ELb0ELi128EEEEEEEEEvNT_6ParamsE$_ZN4cute3eso3ESOILb1ELb0EJNS_6LayoutINS_5tupleIJNS3_IJNS_1CILi8EEENS4_ILi1EEEEEEEEENS3_IJNS3_IJS6_NS4_ILi0EEEEEEEEEEENS_10ViewEngineINS_8gmem_ptrIPKN7cutlass10bfloat16_tEEEEEEEC2ERKSC_RKSK_) ;  /* 0xfffaf74000007944 */ /* 0x026fea0003c3ffff */
[----:B-1----:R1:W5:Y:S01]  /*59ed0*/  LDL.64 R4, [R1+0x1688] ;  /* 0x0016880001047983 */ /* 0x0023620000100a00 */
[----:B------:R-:W-:Y:S01]  /*59ee0*/  IMAD.MOV.U32 R80, RZ, RZ, RZ ;  /* 0x000000ffff507224 */ /* 0x000fe200078e00ff */
[----:B------:R-:W-:Y:S02]  /*59ef0*/  MOV R79, R17 ;  /* 0x00000011004f7202 */ /* 0x000fe40000000f00 */
[----:B------:R-:W-:Y:S02]  /*59f00*/  MOV R78, 0x59f20 ;  /* 0x00059f20004e7802 */ /* 0x000fe40000000f00 */
[----:B-1---5:R-:W-:Y:S05]  /*59f10*/  CALL.REL.NOINC `($_ZN7cutlass13device_kernelIN5flash19enable_sm80_to_sm89INS1_16FlashAttnBwdSm80INS1_25CollectiveMainloopBwdSm80ILi2ELi2EN4cute5tupleIJNS5_1CILi128EEES8_NS7_ILi64EEEEEENS_10bfloat16_tEfNS_4arch4Sm80ELb0ELb0ELb1ELb0ELb1ELb0ELb0ELb0ELi2ELi4ELi4ELi4ELb0EEENS1_24CollectiveEpilogueBwdGQAISA_fSD_Li256ELb0ELb1EEENS1_19SingleTileSchedulerILb0ELb0ELb0ELi128EEEEEEEEEvNT_6ParamsE$_ZN4cute3eso3ESOILb1ELb0EJNS_10UnderscoreEiiEEC2ERKS2_RKiS7_) ;  /* 0xfffacfa000007944 */ /* 0x022fea0003c3ffff */
[----:B-1----:R-:W2:Y:S01]  /*59f20*/  LDL R3, [R1+0x1688] ;  /* 0x0016880001037983 */ /* 0x002ea20000100800 */
[----:B------:R-:W-:Y:S01]  /*59f30*/  IMAD.MOV.U32 R2, RZ, RZ, R81 ;  /* 0x000000ffff027224 */ /* 0x000fe200078e0051 */
[----:B------:R-:W-:Y:S02]  /*59f40*/  MOV R6, 0x59f70 ;  /* 0x00059f7000067802 */ /* 0x000fe40000000f00 */
[----:B--2---:R-:W-:Y:S02]  /*59f50*/  SHF.L.U32 R3, R3, 0xb, RZ ;  /* 0x0000000b03037819 */ /* 0x004fe400000006ff */
        /* <DEDUP_REMOVED lines=10> */
[----:B-1----:R1:W5:Y:S01]  /*5a000*/  LDL.64 R6, [R1+0x1688] ;  /* 0x0016880001067983 */ /* 0x0023620000100a00 */
[----:B------:R-:W-:Y:S02]  /*5a010*/  MOV R9, R5 ;  /* 0x0000000500097202 */ /* 0x000fe40000000f00 */
[----:B------:R-:W-:Y:S02]  /*5a020*/  MOV R8, 0x5a040 ;  /* 0x0005a04000087802 */ /* 0x000fe40000000f00 */
[----:B-1---5:R-:W-:Y:S05]  /*5a030*/  CALL.REL.NOINC `($_ZN7cutlass13device_kernelIN5flash19enable_sm80_to_sm89INS1_16FlashAttnBwdSm80INS1_25CollectiveMainloopBwdSm80ILi2ELi2EN4cute5tupleIJNS5_1CILi128EEES8_NS7_ILi64EEEEEENS_10bfloat16_tEfNS_4arch4Sm80ELb0ELb0ELb1ELb0ELb1ELb0ELb0ELb0ELi2ELi4ELi4ELi4ELb0EEENS1_24CollectiveEpilogueBwdGQAISA_fSD_Li256ELb0ELb1EEENS1_19SingleTileSchedulerILb0ELb0ELb0ELi128EEEEEEEEEvNT_6ParamsE$_ZN4cute8gmem_ptrIPKN7cutlass10bfloat16_tEECI1NS_12iter_adaptorIS4_S5_EEES4_) ;  /* 0xfffb090000007944 */ /* 0x022fea0003c3ffff */
[----:B------:R2:W5:Y:S01]  /*5a040*/  LDL.64 R2, [R1+0x1688] ;  /* 0x0016880001027983 */ /* 0x0005620000100a00 */
[----:B------:R-:W-:-:S03]  /*5a050*/  MOV R8, 0x5a070 ;  /* 0x0005a07000087802 */ /* 0x000fc60000000f00 */
[----:B-12--5:R-:W-:Y:S05]  /*5a060*/  CALL.REL.NOINC `($_ZN7cutlass13device_kernelIN5flash19enable_sm80_to_sm89INS1_16FlashAttnBwdSm80INS1_25CollectiveMainloopBwdSm80ILi2ELi2EN4cute5tupleIJNS5_1CILi128EEES8_NS7_ILi64EEEEEENS_10bfloat16_tEfNS_4arch4Sm80ELb0ELb0ELb1ELb0ELb1ELb0ELb0ELb0ELi2ELi4ELi4ELi4ELb0EEENS1_24CollectiveEpilogueBwdGQAISA_fSD_Li256ELb0ELb1EEENS1_19SingleTileSchedulerILb0ELb0ELb0ELi128EEEEEEEEEvNT_6ParamsE$_ZN4cute8gmem_ptrIPKN7cutlass9uint128_tEECI1NS_12iter_adaptorIS4_S5_EEES4_) ;  /* 0xfffb091000007944 */ /* 0x026fea0003c3ffff */
[----:B-1----:R1:W5:Y:S01]  /*5a070*/  LDL.64 R2, [R1+0x1688] ;  /* 0x0016880001027983 */ /* 0x0023620000100a00 */
[----:B------:R-:W-:-:S03]  /*5a080*/  MOV R8, 0x5a0a0 ;  /* 0x0005a0a000087802 */ /* 0x000fc60000000f00 */
[----:B-1---5:R-:W-:Y:S05]  /*5a090*/  CALL.REL.NOINC `($_ZN7cutlass13device_kernelIN5flash19enable_sm80_to_sm89INS1_16FlashAttnBwdSm80INS1_25CollectiveMainloopBwdSm80ILi2ELi2EN4cute5tupleIJNS5_1CILi128EEES8_NS7_ILi64EEEEEENS_10bfloat16_tEfNS_4arch4Sm80ELb0ELb0ELb1ELb0ELb1ELb0ELb0ELb0ELi2ELi4ELi4ELi4ELb0EEENS1_24CollectiveEpilogueBwdGQAISA_fSD_Li256ELb0ELb1EEENS1_19SingleTileSchedulerILb0ELb0ELb0ELi128EEEEEEEEEvNT_6ParamsE$_ZN4cute3eso3ESOILb1ELb0EJNS_6LayoutINS_5tupleIJNS3_IJNS_1CILi1EEES5_EEEEEENS3_IJNS3_IJS5_NS4_ILi0EEEEEEEEEEENS_10ViewEngineINS_8gmem_ptrIPKN7cutlass9uint128_tEEEEEEEC2ERKSB_RKSJ_) ;  /* 0xfffaec9000007944 */ /* 0x022fea0003c3ffff */
[----:B------:R2:W5:Y:S01]  /*5a0a0*/  LDL.64 R78, [R1+0x1688] ;  /* 0x00168800014e7983 */ /* 0x0005620000100a00 */
[----:B-1----:R-:W-:Y:S01]  /*5a0b0*/  IMAD.MOV.U32 R2, RZ, RZ, R6 ;  /* 0x000000ffff027224 */ /* 0x002fe200078e0006 */
[----:B------:R-:W-:Y:S01]  /*5a0c0*/  MOV R3, R7 ;  /* 0x0000000700037202 */ /* 0x000fe20000000f00 */
[----:B------:R-:W-:Y:S01]  /*5a0d0*/  IMAD.MOV.U32 R9, RZ, RZ, R81 ;  /* 0x000000ffff097224 */ /* 0x000fe200078e0051 */
[----:B------:R-:W-:-:S02]  /*5a0e0*/  MOV R8, 0x5a100 ;  /* 0x0005a10000087802 */ /* 0x000fc40000000f00 */
[----:B--2--5:R-:W-:Y:S05]  /*5a0f0*/  CALL.REL.NOINC `($_ZN7cutlass13device_kernelIN5flash19enable_sm80_to_sm89INS1_16FlashAttnBwdSm80INS1_25CollectiveMainloopBwdSm80ILi2ELi2EN4cute5tupleIJNS5_1CILi128EEES8_NS7_ILi64EEEEEENS_10bfloat16_tEfNS_4arch4Sm80ELb0ELb0ELb1ELb0ELb1ELb0ELb0ELb0ELi2ELi4ELi4ELi4ELb0EEENS1_24CollectiveEpilogueBwdGQAISA_fSD_Li256ELb0ELb1EEENS1_19SingleTileSchedulerILb0ELb0ELb0ELi128EEEEEEEEEvNT_6ParamsE$_ZN4cute8smem_ptrIPN7cutlass10bfloat16_tEECI1NS_12iter_adaptorIS3_S4_EEES3_) ;  /* 0xfffb094000007944 */ /* 0x024fea0003c3ffff */
[----:B-1----:R1:W5:Y:S01]  /*5a100*/  LDL.64 R2, [R1+0x1688] ;  /* 0x0016880001027983 */ /* 0x0023620000100a00 */
[----:B------:R-:W-:-:S02]  /*5a110*/  MOV R4, R81 ;  /* 0x0000005100047202 */ /* 0x000fc40000000f00 */
[----:B------:R-:W-:Y:S02]  /*5a120*/  MOV R6, 0x5a140 ;  /* 0x0005a14000067802 */ /* 0x000fe40000000f00 */
[----:B-1---5:R-:W-:Y:S05]  /*5a130*/  CALL.REL.NOINC `($_ZN7cutlass13device_kernelIN5flash19enable_sm80_to_sm89INS1_16FlashAttnBwdSm80INS1_25CollectiveMainloopBwdSm80ILi2ELi2EN4cute5tupleIJNS5_1CILi128EEES8_NS7_ILi64EEEEEENS_10bfloat16_tEfNS_4arch4Sm80ELb0ELb0ELb1ELb0ELb1ELb0ELb0ELb0ELi2ELi4ELi4ELi4ELb0EEENS1_24CollectiveEpilogueBwdGQAISA_fSD_Li256ELb0ELb1EEENS1_19SingleTileSchedulerILb0ELb0ELb0ELi128EEEEEEEEEvNT_6ParamsE$_ZN4cute8smem_ptrIPN7cutlass9uint128_tEECI1NS_12iter_adaptorIS3_S4_EEES3_) ;  /* 0xfffb094000007944 */ /* 0x022fea0003c3ffff */
[----:B-1----:R1:W5:Y:S01]  /*5a140*/  LDL.64 R2, [R1+0x1688] ;  /* 0x0016880001027983 */ /* 0x0023620000100a00 */
[----:B------:R-:W-:Y:S02]  /*5a150*/  MOV R4, R81 ;  /* 0x0000005100047202 */ /* 0x000fe40000000f00 */
[----:B------:R-:W-:Y:S02]  /*5a160*/  MOV R6, 0x5a180 ;  /* 0x0005a18000067802 */ /* 0x000fe40000000f00 */
[----:B-1---5:R-:W-:Y:S05]  /*5a170*/  CALL.REL.NOINC `($_ZN7cutlass13device_kernelIN5flash19enable_sm80_to_sm89INS1_16FlashAttnBwdSm80INS1_25CollectiveMainloopBwdSm80ILi2ELi2EN4cute5tupleIJNS5_1CILi128EEES8_NS7_ILi64EEEEEENS_10bfloat16_tEfNS_4arch4Sm80ELb0ELb0ELb1ELb0ELb1ELb0ELb0ELb0ELi2ELi4ELi4ELi4ELb0EEENS1_24CollectiveEpilogueBwdGQAISA_fSD_Li256ELb0ELb1EEENS1_19SingleTileSchedulerILb0ELb0ELb0ELi128EEEEEEEEEvNT_6ParamsE$_ZN4cute3eso3ESOILb1ELb0EJNS_6LayoutINS_5tupleIJNS3_IJNS_1CILi1EEES5_EEEEEENS3_IJNS3_IJS5_NS4_ILi0EEEEEEEEEEENS_10ViewEngineINS_8smem_ptrIPN7cutlass9uint128_tEEEEEEEC2ERKSB_RKSI_) ;  /* 0xfffaebf000007944 */ /* 0x022fea0003c3ffff */
[----:B-1----:R1:W5:Y:S01]  /*5a180*/  LDL R4, [R1+0x1688] ;  /* 0x0016880001047983 */ /* 0x0023620000100800 */
[----:B------:R-:W-:-:S03]  /*5a190*/  MOV R2, 0x5a1b0 ;  /* 0x0005a1b000027802 */ /* 0x000fc60000000f00 */
[----:B-1---5:R-:W-:Y:S05]  /*5a1a0*/  CALL.REL.NOINC `($_ZN7cutlass13device_kernelIN5flash19enable_sm80_to_sm89INS1_16FlashAttnBwdSm80INS1_25CollectiveMainloopBwdSm80ILi2ELi2EN4cute5tupleIJNS5_1CILi128EEES8_NS7_ILi64EEEEEENS_10bfloat16_tEfNS_4arch4Sm80ELb0ELb0ELb1ELb0ELb1ELb0ELb0ELb0ELi2ELi4ELi4ELi4ELb0EEENS1_24CollectiveEpilogueBwdGQAISA_fSD_Li256ELb0ELb1EEENS1_19SingleTileSchedulerILb0ELb0ELb0ELi128EEEEEEEEEvNT_6ParamsE$_ZN73_INTERNAL_24fd9406_37_flash_bwd_hdim64_bf16_softcap_sm80_cu_3fbc093a_291824__cvta_generic_to_sharedEPKv) ;  /* 0xfffb099000007944 */ /* 0x022fea0003c3ffff */
        /* <DEDUP_REMOVED lines=10> */
[----:B-1----:R-:W-:Y:S05]  /*5a250*/  CALL.REL.NOINC `($_ZN7cutlass13device_kernelIN5flash19enable_sm80_to_sm89INS1_16FlashAttnBwdSm80INS1_25CollectiveMainloopBwdSm80ILi2ELi2EN4cute5tupleIJNS5_1CILi128EEES8_NS7_ILi64EEEEEENS_10bfloat16_tEfNS_4arch4Sm80ELb0ELb0ELb1ELb0ELb1ELb0ELb0ELb0ELi2ELi4ELi4ELi4ELb0EEENS1_24CollectiveEpilogueBwdGQAISA_fSD_Li256ELb0ELb1EEENS1_19SingleTileSchedulerILb0ELb0ELb0ELi128EEEEEEEEEvNT_6ParamsE$_ZN4cute3eso3ESOILb1ELb0EJNS_1CILi0EEEiS3_EEC2ERKS3_RKiS6_) ;  /* 0xfffad08000007944 */ /* 0x002fea0003c3ffff */
[----:B-1----:R-:W2:Y:S01]  /*5a260*/  LDL R3, [R1+0x1688] ;  /* 0x0016880001037983 */ /* 0x002ea20000100800 */
[----:B------:R-:W-:Y:S01]  /*5a270*/  IMAD.MOV.U32 R2, RZ, RZ, R81 ;  /* 0x000000ffff027224 */ /* 0x000fe200078e0051 */
[----:B------:R-:W-:-:S02]  /*5a280*/  MOV R10, 0x5a2b0 ;  /* 0x0005a2b0000a7802 */ /* 0x000fc40000000f00 */
[----:B--2---:R-:W-:Y:S02]  /*5a290*/  SHF.L.U32 R3, R3, 0x5, RZ ;  /* 0x0000000503037819 */ /* 0x004fe400000006ff */
[----:B------:R-:W-:Y:S05]  /*5a2a0*/  CALL.REL.NOINC `($_ZN7cutlass13device_kernelIN5flash19enable_sm80_to_sm89INS1_16FlashAttnBwdSm80INS1_25CollectiveMainloopBwdSm80ILi2ELi2EN4cute5tupleIJNS5_1CILi128EEES8_NS7_ILi64EEEEEENS_10bfloat16_tEfNS_4arch4Sm80ELb0ELb0ELb1ELb0ELb1ELb0ELb0ELb0ELi2ELi4ELi4ELi4ELb0EEENS1_24CollectiveEpilogueBwdGQAISA_fSD_Li256ELb0ELb1EEENS1_19SingleTileSchedulerILb0ELb0ELb0ELi128EEEEEEEEEvNT_6ParamsE$_ZN4cute5tupleIJiEEC2ERKi) ;  /* 0xfffb05b000007944 */ /* 0x000fea0003c3ffff */
[----:B------:R1:W5:Y:S01]  /*5a2b0*/  LDL R3, [R1+0x1688] ;  /* 0x0016880001037983 */ /* 0x0003620000100800 */
        /* <DEDUP_REMOVED lines=43> */
[----:B------:R-:W-:Y:S01]  /*5a570*/  IMAD.MOV.U32 R80, RZ, RZ, 0x1 ;  /* 0x00000001ff507424 */ /* 0x000fe200078e00ff */
        /* <DEDUP_REMOVED lines=209> */
[----:B------:R-:W-:Y:S01]  /*5b290*/  IMAD.MOV.U32 R79, RZ, RZ, R17 ;  /* 0x000000ffff4f7224 */ /* 0x000fe200078e0011 */
[----:B------:R-:W-:Y:S02]  /*5b2a0*/  MOV R80, 0x3 ;  /* 0x0000000300507802 */ /* 0x000fe40000000f00 */
        /* <DEDUP_REMOVED lines=54> */
[----:B-1---5:R-:W-:Y:S05]  /*5b610*/  CALL.REL.NOINC `($_ZN7cutlass13device_kernelIN5flash19enable_sm80_to_sm89INS1_16FlashAttnBwdSm80INS1_25CollectiveMainloopBwdSm80ILi2ELi2EN4cute5tupleIJNS5_1CILi128EEES8_NS7_ILi64EEEEEENS_10bfloat16_tEfNS_4arch4Sm80ELb0ELb0ELb1ELb0ELb1ELb0ELb0ELb0ELi2ELi4ELi4ELi4ELb0EEENS1_24CollectiveEpilogueBwdGQAISA_fSD_Li256ELb0ELb1EEENS1_19SingleTileSchedulerILb0ELb0ELb0ELi128EEEEEEEEEvNT_6ParamsE$_ZN4cute3eso3ESOILb1ELb0EJNS_10UnderscoreES2_iEEC2ERKS2_S5_RKi) ;  /* 0xfffab82000007944 */ /* 0x022fea0003c3ffff */
[----:B-1----:R-:W2:Y:S01]  /*5b620*/  LDL R3, [R1+0x1688] ;  /* 0x0016880001037983 */ /* 0x002ea20000100800 */
[----:B------:R-:W-:-:S02]  /*5b630*/  MOV R6, 0x5b660 ;  /* 0x0005b66000067802 */ /* 0x000fc40000000f00 */
[----:B--2---:R-:W-:Y:S02]  /*5b640*/  SHF.L.U32 R3, R3, 0x7, RZ ;  /* 0x0000000703037819 */ /* 0x004fe400000006ff */
[----:B------:R-:W-:Y:S05]  /*5b650*/  CALL.REL.NOINC `($_ZN7cutlass13device_kernelIN5flash19enable_sm80_to_sm89INS1_16FlashAttnBwdSm80INS1_25CollectiveMainloopBwdSm80ILi2ELi2EN4cute5tupleIJNS5_1CILi128EEES8_NS7_ILi64EEEEEENS_10bfloat16_tEfNS_4arch4Sm80ELb0ELb0ELb1ELb0ELb1ELb0ELb0ELb0ELi2ELi4ELi4ELi4ELb0EEENS1_24CollectiveEpilogueBwdGQAISA_fSD_Li256ELb0ELb1EEENS1_19SingleTileSchedulerILb0ELb0ELb0ELi128EEEEEEEEEvNT_6ParamsE$_ZN4cute3eso3ESOILb1ELb0EJNS_6LayoutINS_5tupleIJNS3_IJNS_1CILi4EEENS4_ILi1EEEEEES6_EEENS3_IJNS3_IJS6_NS4_ILi0EEEEEES9_EEEEEiEEC2ERKSC_RKi) ;  /* 0xfffadf7000007944 */ /* 0x000fea0003c3ffff */
[----:B------:R-:W-:Y:S01]  /*5b660*/  ULDC.64 UR8, c[0x0][0x118] ;  /* 0x0000460000087ab9 */ /* 0x000fe20000000a00 */
[----:B-1----:R-:W2:Y:S04]  /*5b670*/  LDL R2, [R1+0x1688] ;  /* 0x0016880001027983 */ /* 0x002ea80000100800 */
[----:B------:R-:W2:Y:S01]  /*5b680*/  LD.E.64 R4, [R10.64+0x8] ;  /* 0x000008080a047980 */ /* 0x000ea2000c101b00 */
[----:B------:R-:W-:Y:S01]  /*5b690*/  MOV R8, 0x5b6d0 ;  /* 0x0005b6d000087802 */ /* 0x000fe20000000f00 */
[----:B--2---:R-:W-:Y:S01]  /*5b6a0*/  IMAD.WIDE R4, R2, 0x4, R4 ;  /* 0x0000000402047825 */ /* 0x004fe200078e0204 */
[----:B------:R-:W-:-:S03]  /*5b6b0*/  MOV R2, R81 ;  /* 0x0000005100027202 */ /* 0x000fc60000000f00 */
[----:B------:R-:W-:Y:S05]  /*5b6c0*/  CALL.REL.NOINC `($_ZN7cutlass13device_kernelIN5flash19enable_sm80_to_sm89INS1_16FlashAttnBwdSm80INS1_25CollectiveMainloopBwdSm80ILi2ELi2EN4cute5tupleIJNS5_1CILi128EEES8_NS7_ILi64EEEEEENS_10bfloat16_tEfNS_4arch4Sm80ELb0ELb0ELb1ELb0ELb1ELb0ELb0ELb0ELi2ELi4ELi4ELi4ELb0EEENS1_24CollectiveEpilogueBwdGQAISA_fSD_Li256ELb0ELb1EEENS1_19SingleTileSchedulerILb0ELb0ELb0ELi128EEEEEEEEEvNT_6ParamsE$_ZN4cute8gmem_ptrIPKfECI1NS_12iter_adaptorIS2_S3_EEES2_) ;  /* 0xfffaf2f000007944 */ /* 0x000fea0003c3ffff */
[----:B-1----:R1:W5:Y:S01]  /*5b6d0*/  LDL.64 R2, [R1+0x1688] ;  /* 0x0016880001027983 */ /* 0x0023620000100a00 */
[----:B------:R-:W-:-:S03]  /*5b6e0*/  MOV R6, 0x5b700 ;  /* 0x0005b70000067802 */ /* 0x000fc60000000f00 */
[----:B-1---5:R-:W-:Y:S05]  /*5b6f0*/  CALL.REL.NOINC `($_ZN7cutlass13device_kernelIN5flash19enable_sm80_to_sm89INS1_16FlashAttnBwdSm80INS1_25CollectiveMainloopBwdSm80ILi2ELi2EN4cute5tupleIJNS5_1CILi128EEES8_NS7_ILi64EEEEEENS_10bfloat16_tEfNS_4arch4Sm80ELb0ELb0ELb1ELb0ELb1ELb0ELb0ELb0ELi2ELi4ELi4ELi4ELb0EEENS1_24CollectiveEpilogueBwdGQAISA_fSD_Li256ELb0ELb1EEENS1_19SingleTileSchedulerILb0ELb0ELb0ELi128EEEEEEEEEvNT_6ParamsE$_ZN4cute3eso3ESOILb1ELb0EJNS_6LayoutINS_5tupleIJNS3_IJNS_1CILi4EEENS4_ILi1EEEEEES6_EEENS3_IJNS3_IJS6_NS4_ILi0EEEEEES9_EEEEENS_10ViewEngineINS_8gmem_ptrIPKfEEEEEEC2ERKSC_RKSI_) ;  /* 0xfffade5000007944 */ /* 0x022fea0003c3ffff */
[----:B------:R-:W-:Y:S01]  /*5b700*/  ULDC.64 UR8, c[0x0][0x118] ;  /* 0x0000460000087ab9 */ /* 0x000fe20000000a00 */
[----:B-1----:R1:W5:Y:S04]  /*5b710*/  LDL.64 R4, [R1+0x1688] ;  /* 0x0016880001047983 */ /* 0x0023680000100a00 */
[----:B------:R1:W5:Y:S01]  /*5b720*/  LD.E.64 R10, [R84.64+0x40] ;  /* 0x00004008540a7980 */ /* 0x000362000c101b00 */
[----:B------:R-:W-:-:S02]  /*5b730*/  MOV R3, R15 ;  /* 0x0000000f00037202 */ /* 0x000fc40000000f00 */
[----:B------:R-:W-:Y:S02]  /*5b740*/  MOV R8, 0x5b760 ;  /* 0x0005b76000087802 */ /* 0x000fe40000000f00 */
[----:B-1---5:R-:W-:Y:S05]  /*5b750*/  CALL.REL.NOINC `($_ZN7cutlass13device_kernelIN5flash19enable_sm80_to_sm89INS1_16FlashAttnBwdSm80INS1_25CollectiveMainloopBwdSm80ILi2ELi2EN4cute5tupleIJNS5_1CILi128EEES8_NS7_ILi64EEEEEENS_10bfloat16_tEfNS_4arch4Sm80ELb0ELb0ELb1ELb0ELb1ELb0ELb0ELb0ELi2ELi4ELi4ELi4ELb0EEENS1_24CollectiveEpilogueBwdGQAISA_fSD_Li256ELb0ELb1EEENS1_19SingleTileSchedulerILb0ELb0ELb0ELi128EEEEEEEEEvNT_6ParamsE$_ZN4cute3eso3ESOILb1ELb0EJNS_10UnderscoreES2_iEEC2ERKS2_S5_RKi) ;  /* 0xfffab6e000007944 */ /* 0x022fea0003c3ffff */
[----:B-1----:R-:W2:Y:S01]  /*5b760*/  LDL R3, [R1+0x1688] ;  /* 0x0016880001037983 */ /* 0x002ea20000100800 */
[----:B------:R-:W-:Y:S02]  /*5b770*/  MOV R6, 0x5b7a0 ;  /* 0x0005b7a000067802 */ /* 0x000fe40000000f00 */
[----:B--2---:R-:W-:Y:S02]  /*5b780*/  SHF.L.U32 R3, R3, 0x7, RZ ;  /* 0x0000000703037819 */ /* 0x004fe400000006ff */
[----:B------:R-:W-:Y:S05]  /*5b790*/  CALL.REL.NOINC `($_ZN7cutlass13device_kernelIN5flash19enable_sm80_to_sm89INS1_16FlashAttnBwdSm80INS1_25CollectiveMainloopBwdSm80ILi2ELi2EN4cute5tupleIJNS5_1CILi128EEES8_NS7_ILi64EEEEEENS_10bfloat16_tEfNS_4arch4Sm80ELb0ELb0ELb1ELb0ELb1ELb0ELb0ELb0ELi2ELi4ELi4ELi4ELb0EEENS1_24CollectiveEpilogueBwdGQAISA_fSD_Li256ELb0ELb1EEENS1_19SingleTileSchedulerILb0ELb0ELb0ELi128EEEEEEEEEvNT_6ParamsE$_ZN4cute3eso3ESOILb1ELb0EJNS_6LayoutINS_5tupleIJNS3_IJNS_1CILi4EEENS4_ILi1EEEEEES6_EEENS3_IJNS3_IJS6_NS4_ILi0EEEEEES9_EEEEEiEEC2ERKSC_RKi) ;  /* 0xfffade3000007944 */ /* 0x000fea0003c3ffff */
[----:B------:R-:W-:Y:S01]  /*5b7a0*/  ULDC.64 UR8, c[0x0][0x118] ;  /* 0x0000460000087ab9 */ /* 0x000fe20000000a00 */
[----:B-1----:R-:W2:Y:S04]  /*5b7b0*/  LDL R2, [R1+0x1688] ;  /* 0x0016880001027983 */ /* 0x002ea80000100800 */
[----:B------:R-:W2:Y:S01]  /*5b7c0*/  LD.E.64 R10, [R10.64] ;  /* 0x000000080a0a7980 */ /* 0x000ea2000c101b00 */
[----:B------:R-:W-:Y:S02]  /*5b7d0*/  MOV R6, R81 ;  /* 0x0000005100067202 */ /* 0x000fe40000000f00 */
[----:B------:R-:W-:Y:S01]  /*5b7e0*/  MOV R8, 0x5b810 ;  /* 0x0005b81000087802 */ /* 0x000fe20000000f00 */
[----:B--2---:R-:W-:-:S04]  /*5b7f0*/  IMAD.WIDE R2, R2, 0x4, R10 ;  /* 0x0000000402027825 */ /* 0x004fc800078e020a */
[----:B------:R-:W-:Y:S05]  /*5b800*/  CALL.REL.NOINC `($_ZN7cutlass13device_kernelIN5flash19enable_sm80_to_sm89INS1_16FlashAttnBwdSm80INS1_25CollectiveMainloopBwdSm80ILi2ELi2EN4cute5tupleIJNS5_1CILi128EEES8_NS7_ILi64EEEEEENS_10bfloat16_tEfNS_4arch4Sm80ELb0ELb0ELb1ELb0ELb1ELb0ELb0ELb0ELi2ELi4ELi4ELi4ELb0EEENS1_24CollectiveEpilogueBwdGQAISA_fSD_Li256ELb0ELb1EEENS1_19SingleTileSchedulerILb0ELb0ELb0ELi128EEEEEEEEEvNT_6ParamsE$_ZN4cute8smem_ptrIPfECI1NS_12iter_adaptorIS1_S2_EEES1_) ;  /* 0xfffaf2b000007944 */ /* 0x000fea0003c3ffff */
[----:B-1----:R1:W5:Y:S01]  /*5b810*/  LDL.64 R2, [R1+0x1688] ;  /* 0x0016880001027983 */ /* 0x0023620000100a00 */
[----:B------:R-:W-:-:S03]  /*5b820*/  MOV R8, 0x5b840 ;  /* 0x0005b84000087802 */ /* 0x000fc60000000f00 */
[----:B-1---5:R-:W-:Y:S05]  /*5b830*/  CALL.REL.NOINC `($_ZN7cutlass13device_kernelIN5flash19enable_sm80_to_sm89INS1_16FlashAttnBwdSm80INS1_25CollectiveMainloopBwdSm80ILi2ELi2EN4cute5tupleIJNS5_1CILi128EEES8_NS7_ILi64EEEEEENS_10bfloat16_tEfNS_4arch4Sm80ELb0ELb0ELb1ELb0ELb1ELb0ELb0ELb0ELi2ELi4ELi4ELi4ELb0EEENS1_24CollectiveEpilogueBwdGQAISA_fSD_Li256ELb0ELb1EEENS1_19SingleTileSchedulerILb0ELb0ELb0ELi128EEEEEEEEEvNT_6ParamsE$_ZN4cute3eso3ESOILb1ELb0EJNS_6LayoutINS_5tupleIJNS3_IJNS_1CILi4EEENS4_ILi1EEEEEES6_EEENS3_IJNS3_IJS6_NS4_ILi0EEEEEES9_EEEEENS_10ViewEngineINS_8smem_ptrIPfEEEEEEC2ERKSC_RKSH_) ;  /* 0xfffadd5000007944 */ /* 0x022fea0003c3ffff */
[----:B------:R-:W-:Y:S01]  /*5b840*/  ULDC.64 UR8, c[0x0][0x118] ;  /* 0x0000460000087ab9 */ /* 0x000fe20000000a00 */
[----:B-1----:R1:W5:Y:S04]  /*5b850*/  LDL.64 R6, [R1+0x1688] ;  /* 0x0016880001067983 */ /* 0x0023680000100a00 */
[----:B------:R1:W5:Y:S01]  /*5b860*/  LD.E.64 R10, [R84.64+0x48] ;  /* 0x00004808540a7980 */ /* 0x000362000c101b00 */
[----:B------:R-:W-:-:S02]  /*5b870*/  MOV R3, RZ ;  /* 0x000000ff00037202 */ /* 0x000fc40000000f00 */
[----:B------:R-:W-:Y:S02]  /*5b880*/  MOV R8, 0x5b8a0 ;  /* 0x0005b8a000087802 */ /* 0x000fe40000000f00 */
[----:B-1---5:R-:W-:Y:S05]  /*5b890*/  CALL.REL.NOINC `($_ZN7cutlass13device_kernelIN5flash19enable_sm80_to_sm89INS1_16FlashAttnBwdSm80INS1_25CollectiveMainloopBwdSm80ILi2ELi2EN4cute5tupleIJNS5_1CILi128EEES8_NS7_ILi64EEEEEENS_10bfloat16_tEfNS_4arch4Sm80ELb0ELb0ELb1ELb0ELb1ELb0ELb0ELb0ELi2ELi4ELi4ELi4ELb0EEENS1_24CollectiveEpilogueBwdGQAISA_fSD_Li256ELb0ELb1EEENS1_19SingleTileSchedulerILb0ELb0ELb0ELi128EEEEEEEEEvNT_6ParamsE$_ZN4cute3eso3ESOILb1ELb0EJNS_1CILi0EEEiEEC2ERKS3_RKi) ;  /* 0xfffaba0000007944 */ /* 0x022fea0003c3ffff */
[----:B------:R-:W-:Y:S02]  /*5b8a0*/  ULDC.64 UR8, c[0x0][0x118] ;  /* 0x0000460000087ab9 */ /* 0x000fe40000000a00 */
[----:B-1----:R1:W5:Y:S01]  /*5b8b0*/  LD.E R3, [R10.64] ;  /* 0x000000080a037980 */ /* 0x002362000c101900 */
[----:B------:R-:W-:-:S03]  /*5b8c0*/  MOV R16, 0x5b8e0 ;  /* 0x0005b8e000107802 */ /* 0x000fc60000000f00 */
[----:B-1---5:R-:W-:Y:S05]  /*5b8d0*/  CALL.REL.NOINC `($_ZN7cutlass13device_kernelIN5flash19enable_sm80_to_sm89INS1_16FlashAttnBwdSm80INS1_25CollectiveMainloopBwdSm80ILi2ELi2EN4cute5tupleIJNS5_1CILi128EEES8_NS7_ILi64EEEEEENS_10bfloat16_tEfNS_4arch4Sm80ELb0ELb0ELb1ELb0ELb1ELb0ELb0ELb0ELi2ELi4ELi4ELi4ELb0EEENS1_24CollectiveEpilogueBwdGQAISA_fSD_Li256ELb0ELb1EEENS1_19SingleTileSchedulerILb0ELb0ELb0ELi128EEEEEEEEEvNT_6ParamsE$_ZZN4cuteplIJiEJNS_1CILi0EEEEEEDaRKNS_15ArithmeticTupleIJDpT_EEERKNS3_IJDpT0_EEEENKUlDpRKT_E_clIJiEEEDaSH_) ;  /* 0xfffb417000007944 */ /* 0x022fea0003c3ffff */
[----:B-----5:R-:W-:Y:S02]  /*5b8e0*/  ISETP.GT.AND P0, PT, R2, 0x7f, PT ;  /* 0x0000007f0200780c */ /* 0x020fe40003f04270 */
[----:B------:R-:W-:-:S11]  /*5b8f0*/  MOV R15, 0x0 ;  /* 0x00000000000f7802 */ /* 0x000fd60000000f00 */
[----:B------:R-:W-:Y:S05]  /*5b900*/  @P0 RET.REL.NODEC R14 `(_ZN7cutlass13device_kernelIN5flash19enable_sm80_to_sm89INS1_16FlashAttnBwdSm80INS1_25CollectiveMainloopBwdSm80ILi2ELi2EN4cute5tupleIJNS5_1CILi128EEES8_NS7_ILi64EEEEEENS_10bfloat16_tEfNS_4arch4Sm80ELb0ELb0ELb1ELb0ELb1ELb0ELb0ELb0ELi2ELi4ELi4ELi4ELb0EEENS1_24CollectiveEpilogueBwdGQAISA_fSD_Li256ELb0ELb1EEENS1_19SingleTileSchedulerILb0ELb0ELb0ELi128EEEEEEEEEvNT_6ParamsE) ;  /* 0xfffa46f00e000950 */ /* 0x000fea0003c3ffff */
[----:B------:R-:W-:Y:S02]  /*5b910*/  ULDC.64 UR8, c[0x0][0x118] ;  /* 0x0000460000087ab9 */ /* 0x000fe40000000a00 */
[----:B------:R-:W5:Y:S01]  /*5b920*/  LD.E.64 R84, [R84.64+0x50] ;  /* 0x0000500854547980 */ /* 0x000f62000c101b00 */
[----:B------:R-:W-:Y:S01]  /*5b930*/  IMAD.MOV.U32 R2, RZ, RZ, R13 ;  /* 0x000000ffff027224 */ /* 0x000fe200078e000d */
[----:B------:R-:W-:Y:S02]  /*5b940*/  MOV R3, RZ ;  /* 0x000000ff00037202 */ /* 0x000fe40000000f00 */
[----:B------:R-:W-:Y:S02]  /*5b950*/  MOV R10, 0x5b970 ;  /* 0x0005b970000a7802 */ /* 0x000fe40000000f00 */
[----:B-1---5:R-:W-:Y:S05]  /*5b960*/  CALL.REL.NOINC `($_ZN7cutlass13device_kernelIN5flash19enable_sm80_to_sm89INS1_16FlashAttnBwdSm80INS1_25CollectiveMainloopBwdSm80ILi2ELi2EN4cute5tupleIJNS5_1CILi128EEES8_NS7_ILi64EEEEEENS_10bfloat16_tEfNS_4arch4Sm80ELb0ELb0ELb1ELb0ELb1ELb0ELb0ELb0ELi2ELi4ELi4ELi4ELb0EEENS1_24CollectiveEpilogueBwdGQAISA_fSD_Li256ELb0ELb1EEENS1_19SingleTileSchedulerILb0ELb0ELb0ELi128EEEEEEEEEvNT_6ParamsE$_ZN4cute3eso3ESOILb1ELb0EJNS_10UnderscoreEiEEC2ERKS2_RKi) ;  /* 0xfffab51000007944 */ /* 0x022fea0003c3ffff */
[----:B-1----:R-:W-:Y:S02]  /*5b970*/  MOV R2, R13 ;  /* 0x0000000d00027202 */ /* 0x002fe40000000f00 */
[----:B------:R-:W-:Y:S02]  /*5b980*/  MOV R8, 0x5b9a0 ;  /* 0x0005b9a000087802 */ /* 0x000fe40000000f00 */
[----:B------:R-:W-:Y:S05]  /*5b990*/  CALL.REL.NOINC `($_ZN7cutlass13device_kernelIN5flash19enable_sm80_to_sm89INS1_16FlashAttnBwdSm80INS1_25CollectiveMainloopBwdSm80ILi2ELi2EN4cute5tupleIJNS5_1CILi128EEES8_NS7_ILi64EEEEEENS_10bfloat16_tEfNS_4arch4Sm80ELb0ELb0ELb1ELb0ELb1ELb0ELb0ELb0ELi2ELi4ELi4ELi4ELb0EEENS1_24CollectiveEpilogueBwdGQAISA_fSD_Li256ELb0ELb1EEENS1_19SingleTileSchedulerILb0ELb0ELb0ELi128EEEEEEEEEvNT_6ParamsE$_ZN4cute8gmem_ptrIPKfECI1NS_12iter_adaptorIS2_S3_EEES2_) ;  /* 0xfffaf02000007944 */ /* 0x000fea0003c3ffff */
[----:B-1----:R1:W5:Y:S01]  /*5b9a0*/  LDL.64 R2, [R1+0x1680] ;  /* 0x0016800001027983 */ /* 0x0023620000100a00 */
[----:B------:R-:W-:-:S03]  /*5b9b0*/  MOV R8, 0x5b9d0 ;  /* 0x0005b9d000087802 */ /* 0x000fc60000000f00 */
[----:B-1---5:R-:W-:Y:S05]  /*5b9c0*/  CALL.REL.NOINC `($_ZN7cutlass13device_kernelIN5flash19enable_sm80_to_sm89INS1_16FlashAttnBwdSm80INS1_25CollectiveMainloopBwdSm80ILi2ELi2EN4cute5tupleIJNS5_1CILi128EEES8_NS7_ILi64EEEEEENS_10bfloat16_tEfNS_4arch4Sm80ELb0ELb0ELb1ELb0ELb1ELb0ELb0ELb0ELi2ELi4ELi4ELi4ELb0EEENS1_24CollectiveEpilogueBwdGQAISA_fSD_Li256ELb0ELb1EEENS1_19SingleTileSchedulerILb0ELb0ELb0ELi128EEEEEEEEEvNT_6ParamsE$_ZN4cute3eso3ESOILb1ELb0EJNS_6LayoutINS_5tupleIJNS3_IJNS_1CILi4EEENS4_ILi1EEEEEEEEENS3_IJNS3_IJS6_NS4_ILi0EEEEEEEEEEENS_10ViewEngineINS_8gmem_ptrIPKfEEEEEEC2ERKSC_RKSI_) ;  /* 0xfffadac000007944 */ /* 0x022fea0003c3ffff */
[----:B-1----:R1:W5:Y:S01]  /*5b9d0*/  LDL.64 R4, [R1+0x1680] ;  /* 0x0016800001047983 */ /* 0x0023620000100a00 */
[----:B------:R-:W-:Y:S01]  /*5b9e0*/  IMAD.MOV.U32 R2, RZ, RZ, R13 ;  /* 0x000000ffff027224 */ /* 0x000fe200078e000d */
[----:B------:R-:W-:-:S02]  /*5b9f0*/  MOV R3, RZ ;  /* 0x000000ff00037202 */ /* 0x000fc40000000f00 */
[----:B------:R-:W-:Y:S02]  /*5ba00*/  MOV R10, 0x5ba20 ;  /* 0x0005ba20000a7802 */ /* 0x000fe40000000f00 */
[----:B-1---5:R-:W-:Y:S05]  /*5ba10*/  CALL.REL.NOINC `($_ZN7cutlass13device_kernelIN5flash19enable_sm80_to_sm89INS1_16FlashAttnBwdSm80INS1_25CollectiveMainloopBwdSm80ILi2ELi2EN4cute5tupleIJNS5_1CILi128EEES8_NS7_ILi64EEEEEENS_10bfloat16_tEfNS_4arch4Sm80ELb0ELb0ELb1ELb0ELb1ELb0ELb0ELb0ELi2ELi4ELi4ELi4ELb0EEENS1_24CollectiveEpilogueBwdGQAISA_fSD_Li256ELb0ELb1EEENS1_19SingleTileSchedulerILb0ELb0ELb0ELi128EEEEEEEEEvNT_6ParamsE$_ZN4cute3eso3ESOILb1ELb0EJNS_10UnderscoreEiEEC2ERKS2_RKi) ;  /* 0xfffab46000007944 */ /* 0x022fea0003c3ffff */
[----:B-1----:R-:W-:Y:S01]  /*5ba20*/  IMAD.MOV.U32 R2, RZ, RZ, R6 ;  /* 0x000000ffff027224 */ /* 0x002fe200078e0006 */
[----:B------:R-:W-:Y:S01]  /*5ba30*/  MOV R3, R7 ;  /* 0x0000000700037202 */ /* 0x000fe20000000f00 */
[----:B------:R-:W-:Y:S01]  /*5ba40*/  IMAD.MOV.U32 R6, RZ, RZ, R13 ;  /* 0x000000ffff067224 */ /* 0x000fe200078e000d */
[----:B------:R-:W-:Y:S02]  /*5ba50*/  MOV R8, 0x5ba70 ;  /* 0x0005ba7000087802 */ /* 0x000fe40000000f00 */
[----:B------:R-:W-:Y:S05]  /*5ba60*/  CALL.REL.NOINC `($_ZN7cutlass13device_kernelIN5flash19enable_sm80_to_sm89INS1_16FlashAttnBwdSm80INS1_25CollectiveMainloopBwdSm80ILi2ELi2EN4cute5tupleIJNS5_1CILi128EEES8_NS7_ILi64EEEEEENS_10bfloat16_tEfNS_4arch4Sm80ELb0ELb0ELb1ELb0ELb1ELb0ELb0ELb0ELi2ELi4ELi4ELi4ELb0EEENS1_24CollectiveEpilogueBwdGQAISA_fSD_Li256ELb0ELb1EEENS1_19SingleTileSchedulerILb0ELb0ELb0ELi128EEEEEEEEEvNT_6ParamsE$_ZN4cute8smem_ptrIPfECI1NS_12iter_adaptorIS1_S2_EEES1_) ;  /* 0xfffaf05000007944 */ /* 0x000fea0003c3ffff */
[----:B-1----:R1:W5:Y:S01]  /*5ba70*/  LDL.64 R2, [R1+0x1680] ;  /* 0x0016800001027983 */ /* 0x0023620000100a00 */
[----:B------:R-:W-:-:S03]  /*5ba80*/  MOV R8, 0x5baa0 ;  /* 0x0005baa000087802 */ /* 0x000fc60000000f00 */
[----:B-1---5:R-:W-:Y:S05]  /*5ba90*/  CALL.REL.NOINC `($_ZN7cutlass13device_kernelIN5flash19enable_sm80_to_sm89INS1_16FlashAttnBwdSm80INS1_25CollectiveMainloopBwdSm80ILi2ELi2EN4cute5tupleIJNS5_1CILi128EEES8_NS7_ILi64EEEEEENS_10bfloat16_tEfNS_4arch4Sm80ELb0ELb0ELb1ELb0ELb1ELb0ELb0ELb0ELi2ELi4ELi4ELi4ELb0EEENS1_24CollectiveEpilogueBwdGQAISA_fSD_Li256ELb0ELb1EEENS1_19SingleTileSchedulerILb0ELb0ELb0ELi128EEEEEEEEEvNT_6ParamsE$_ZN4cute3eso3ESOILb1ELb0EJNS_6LayoutINS_5tupleIJNS3_IJNS_1CILi4EEENS4_ILi1EEEEEEEEENS3_IJNS3_IJS6_NS4_ILi0EEEEEEEEEEENS_10ViewEngineINS_8smem_ptrIPfEEEEEEC2ERKSC_RKSH_) ;  /* 0xfffada3000007944 */ /* 0x022fea0003c3ffff */
[----:B-1----:R1:W5:Y:S01]  /*5baa0*/  LDL.64 R6, [R1+0x1680] ;  /* 0x0016800001067983 */ /* 0x0023620000100a00 */
[----:B------:R-:W-:Y:S02]  /*5bab0*/  MOV R2, R81 ;  /* 0x0000005100027202 */ /* 0x000fe40000000f00 */
[----:B------:R-:W-:Y:S02]  /*5bac0*/  MOV R8, 0x5bae0 ;  /* 0x0005bae000087802 */ /* 0x000fe40000000f00 */
[----:B-1---5:R-:W-:Y:S05]  /*5bad0*/  CALL.REL.NOINC `($_ZN7cutlass13device_kernelIN5flash19enable_sm80_to_sm89INS1_16FlashAttnBwdSm80INS1_25CollectiveMainloopBwdSm80ILi2ELi2EN4cute5tupleIJNS5_1CILi128EEES8_NS7_ILi64EEEEEENS_10bfloat16_tEfNS_4arch4Sm80ELb0ELb0ELb1ELb0ELb1ELb0ELb0ELb0ELi2ELi4ELi4ELi4ELb0EEENS1_24CollectiveEpilogueBwdGQAISA_fSD_Li256ELb0ELb1EEENS1_19SingleTileSchedulerILb0ELb0ELb0ELi128EEEEEEEEEvNT_6ParamsE$_ZN4cute8gmem_ptrIPKfECI1NS_12iter_adaptorIS2_S3_EEES2_) ;  /* 0xfffaeee000007944 */ /* 0x022fea0003c3ffff */
[----:B-1----:R1:W5:Y:S01]  /*5bae0*/  LDL.64 R2, [R1+0x1688] ;  /* 0x0016880001027983 */ /* 0x0023620000100a00 */
[----:B------:R-:W-:-:S03]  /*5baf0*/  MOV R8, 0x5bb10 ;  /* 0x0005bb1000087802 */ /* 0x000fc60000000f00 */
[----:B-1---5:R-:W-:Y:S05]  /*5bb00*/  CALL.REL.NOINC `($_ZN7cutlass13device_kernelIN5flash19enable_sm80_to_sm89INS1_16FlashAttnBwdSm80INS1_25CollectiveMainloopBwdSm80ILi2ELi2EN4cute5tupleIJNS5_1CILi128EEES8_NS7_ILi64EEEEEENS_10bfloat16_tEfNS_4arch4Sm80ELb0ELb0ELb1ELb0ELb1ELb0ELb0ELb0ELi2ELi4ELi4ELi4ELb0EEENS1_24CollectiveEpilogueBwdGQAISA_fSD_Li256ELb0ELb1EEENS1_19SingleTileSchedulerILb0ELb0ELb0ELi128EEEEEEEEEvNT_6ParamsE$_ZN4cute8gmem_ptrIPKN7cutlass9uint128_tEECI1NS_12iter_adaptorIS4_S5_EEES4_) ;  /* 0xfffaee7000007944 */ /* 0x022fea0003c3ffff */
        /* <DEDUP_REMOVED lines=8> */
[----:B--2--5:R-:W-:Y:S05]  /*5bb90*/  CALL.REL.NOINC `($_ZN7cutlass13device_kernelIN5flash19enable_sm80_to_sm89INS1_16FlashAttnBwdSm80INS1_25CollectiveMainloopBwdSm80ILi2ELi2EN4cute5tupleIJNS5_1CILi128EEES8_NS7_ILi64EEEEEENS_10bfloat16_tEfNS_4arch4Sm80ELb0ELb0ELb1ELb0ELb1ELb0ELb0ELb0ELi2ELi4ELi4ELi4ELb0EEENS1_24CollectiveEpilogueBwdGQAISA_fSD_Li256ELb0ELb1EEENS1_19SingleTileSchedulerILb0ELb0ELb0ELi128EEEEEEEEEvNT_6ParamsE$_ZN4cute8smem_ptrIPfECI1NS_12iter_adaptorIS1_S2_EEES1_) ;  /* 0xfffaef2000007944 */ /* 0x024fea0003c3ffff */
        /* <DEDUP_REMOVED lines=19> */
[----:B------:R-:W-:Y:S05]  /*5bcd0*/  RET.REL.NODEC R14 `(_ZN7cutlass13device_kernelIN5flash19enable_sm80_to_sm89INS1_16FlashAttnBwdSm80INS1_25CollectiveMainloopBwdSm80ILi2ELi2EN4cute5tupleIJNS5_1CILi128EEES8_NS7_ILi64EEEEEENS_10bfloat16_tEfNS_4arch4Sm80ELb0ELb0ELb1ELb0ELb1ELb0ELb0ELb0ELi2ELi4ELi4ELi4ELb0EEENS1_24CollectiveEpilogueBwdGQAISA_fSD_Li256ELb0ELb1EEENS1_19SingleTileSchedulerILb0ELb0ELb0ELi128EEEEEEEEEvNT_6ParamsE) ;  /* 0xfffa43200e007950 */ /* 0x000fea0003c3ffff */
        .type           $_ZN7cutlass13device_kernelIN5flash19enable_sm80_to_sm89INS1_16FlashAttnBwdSm80INS1_25CollectiveMainloopBwdSm80ILi2ELi2EN4cute5tupleIJNS5_1CILi128EEES8_NS7_ILi64EEEEEENS_10bfloat16_tEfNS_4arch4Sm80ELb0ELb0ELb1ELb0ELb1ELb0ELb0ELb0ELi2ELi4ELi4ELi4ELb0EEENS1_24CollectiveEpilogueBwdGQAISA_fSD_Li256ELb0ELb1EEENS1_19SingleTileSchedulerILb0ELb0ELb0ELi128EEEEEEEEEvNT_6ParamsE$_ZZN5flash25CollectiveMainloopBwdSm80ILi2ELi2EN4cute5tupleIJNS1_1CILi128EEES4_NS3_ILi64EEEEEEN7cutlass10bfloat16_tEfNS7_4arch4Sm80ELb0ELb0ELb1ELb0ELb1ELb0ELb0ELb0ELi2ELi4ELi4ELi4ELb0EE3mmaINS_16FlashAttnBwdSm80ISB_NS_24CollectiveEpilogueBwdGQAIS6_fSA_Li256ELb0ELb1EEENS_19SingleTileSchedulerILb0ELb0ELb0ELi128EEEE13SharedStorageENS1_6TensorINS1_11ArrayEngineIfLm32EEENS1_6LayoutINS2_IJNS2_IJNS3_ILi2EEESO_EEESO_NS3_ILi4EEEEEENS2_IJNS2_IJNS3_ILi1EEESO_EEESQ_NS3_ILi8EEEEEEEEEEEEbRKNSB_6ParamsERT0_S12_iNS2_IJiiiEEERT_ENKUliiE_clEii,@function
        .size           $_ZN7cutlass13device_kernelIN5flash19enable_sm80_to_sm89INS1_16FlashAttnBwdSm80INS1_25CollectiveMainloopBwdSm80ILi2ELi2EN4cute5tupleIJNS5_1CILi128EEES8_NS7_ILi64EEEEEENS_10bfloat16_tEfNS_4arch4Sm80ELb0ELb0ELb1ELb0ELb1ELb0ELb0ELb0ELi2ELi4ELi4ELi4ELb0EEENS1_24CollectiveEpilogueBwdGQAISA_fSD_Li256ELb0ELb1EEENS1_19SingleTileSchedulerILb0ELb0ELb0ELi128EEEEEEEEEvNT_6ParamsE$_ZZN5flash25CollectiveMainloopBwdSm80ILi2ELi2EN4cute5tupleIJNS1_1CILi128EEES4_NS3_ILi64EEEEEEN7cutlass10bfloat16_tEfNS7_4arch4Sm80ELb0ELb0ELb1ELb0ELb1ELb0ELb0ELb0ELi2ELi4ELi4ELi4ELb0EE3mmaINS_16FlashAttnBwdSm80ISB_NS_24CollectiveEpilogueBwdGQAIS6_fSA_Li256ELb0ELb1EEENS_19SingleTileSchedulerILb0ELb0ELb0ELi128EEEE13SharedStorageENS1_6TensorINS1_11ArrayEngineIfLm32EEENS1_6LayoutINS2_IJNS2_IJNS3_ILi2EEESO_EEESO_NS3_ILi4EEEEEENS2_IJNS2_IJNS3_ILi1EEESO_EEESQ_NS3_ILi8EEEEEEEEEEEEbRKNSB_6ParamsERT0_S12_iNS2_IJiiiEEERT_ENKUliiE_clEii,($_ZN7cutlass13device_kernelIN5flash19enable_sm80_to_sm89INS1_16FlashAttnBwdSm80INS1_25CollectiveMainloopBwdSm80ILi2ELi2EN4cute5tupleIJNS5_1CILi128EEES8_NS7_ILi64EEEEEENS_10bfloat16_tEfNS_4arch4Sm80ELb0ELb0ELb1ELb0ELb1ELb0ELb0ELb0ELi2ELi4ELi4ELi4ELb0EEENS1_24CollectiveEpilogueBwdGQAISA_fSD_Li256ELb0ELb1EEENS1_19SingleTileSchedulerILb0ELb0ELb0ELi128EEEEEEEEEvNT_6ParamsE$_ZZN5flash25CollectiveMainloopBwdSm80ILi2ELi2EN4cute5tupleIJNS1_1CILi128EEES4_NS3_ILi64EEEEEEN7cutlass10bfloat16_tEfNS7_4arch4Sm80ELb0ELb0ELb1ELb0ELb1ELb0ELb0ELb0ELi2ELi4ELi4ELi4ELb0EE3mmaINS_16FlashAttnBwdSm80ISB_NS_24CollectiveEpilogueBwdGQAIS6_fSA_Li256ELb0ELb1EEENS_19SingleTileSchedulerILb0ELb0ELb0ELi128EEEE13SharedStorageENS1_6TensorINS1_11ArrayEngineIfLm32EEENS1_6LayoutINS2_IJNS2_IJNS3_ILi2EEESO_EEESO_NS3_ILi4EEEEEENS2_IJNS2_IJNS3_ILi1EEESO_EEESQ_NS3_ILi8EEEEEEEEEEEEbRKNSB_6ParamsERT0_S12_iNS2_IJiiiEEERT_ENKUlvE0_clEv - $_ZN7cutlass13device_kernelIN5flash19enable_sm80_to_sm89INS1_16FlashAttnBwdSm80INS1_25CollectiveMainloopBwdSm80ILi2ELi2EN4cute5tupleIJNS5_1CILi128EEES8_NS7_ILi64EEEEEENS_10bfloat16_tEfNS_4arch4Sm80ELb0ELb0ELb1ELb0ELb1ELb0ELb0ELb0ELi2ELi4ELi4ELi4ELb0EEENS1_24CollectiveEpilogueBwdGQAISA_fSD_Li256ELb0ELb1EEENS1_19SingleTileSchedulerILb0ELb0ELb0ELi128EEEEEEEEEvNT_6ParamsE$_ZZN5flash25CollectiveMainloopBwdSm80ILi2ELi2EN4cute5tupleIJNS1_1CILi128EEES4_NS3_ILi64EEEEEEN7cutlass10bfloat16_tEfNS7_4arch4Sm80ELb0ELb0ELb1ELb0ELb1ELb0ELb0ELb0ELi2ELi4ELi4ELi4ELb0EE3mmaINS_16FlashAttnBwdSm80ISB_NS_24CollectiveEpilogueBwdGQAIS6_fSA_Li256ELb0ELb1EEENS_19SingleTileSchedulerILb0ELb0ELb0ELi128EEEE13SharedStorageENS1_6TensorINS1_11ArrayEngineIfLm32EEENS1_6LayoutINS2_IJNS2_IJNS3_ILi2EEESO_EEESO_NS3_ILi4EEEEEENS2_IJNS2_IJNS3_ILi1EEESO_EEESQ_NS3_ILi8EEEEEEEEEEEEbRKNSB_6ParamsERT0_S12_iNS2_IJiiiEEERT_ENKUliiE_clEii)
$_ZN7cutlass13device_kernelIN5flash19enable_sm80_to_sm89INS1_16FlashAttnBwdSm80INS1_25CollectiveMainloopBwdSm80ILi2ELi2EN4cute5tupleIJNS5_1CILi128EEES8_NS7_ILi64EEEEEENS_10bfloat16_tEfNS_4arch4Sm80ELb0ELb0ELb1ELb0ELb1ELb0ELb0ELb0ELi2ELi4ELi4ELi4ELb0EEENS1_24CollectiveEpilogueBwdGQAISA_fSD_Li256ELb0ELb1EEENS1_19SingleTileSchedulerILb0ELb0ELb0ELi128EEEEEEEEEvNT_6ParamsE$_ZZN5flash25CollectiveMainloopBwdSm80ILi2ELi2EN4cute5tupleIJNS1_1CILi128EEES4_NS3_ILi64EEEEEEN7cutlass10bfloat16_tEfNS7_4arch4Sm80ELb0ELb0ELb1ELb0ELb1ELb0ELb0ELb0ELi2ELi4ELi4ELi4ELb0EE3mmaINS_16FlashAttnBwdSm80ISB_NS_24CollectiveEpilogueBwdGQAIS6_fSA_Li256ELb0ELb1EEENS_19SingleTileSchedulerILb0ELb0ELb0ELi128EEEE13SharedStorageENS1_6TensorINS1_11ArrayEngineIfLm32EEENS1_6LayoutINS2_IJNS2_IJNS3_ILi2EEESO_EEESO_NS3_ILi4EEEEEENS2_IJNS2_IJNS3_ILi1EEESO_EEESQ_NS3_ILi8EEEEEEEEEEEEbRKNSB_6ParamsERT0_S12_iNS2_IJiiiEEERT_ENKUliiE_clEii:
        /* <DEDUP_REMOVED lines=45> */
[----:B------:R-:W-:-:S02]  /*5bfb0*/  MOV R82, R49 ;  /* 0x0000003100527202 */ /* 0x000fc40000000f00 */
[----:B------:R-:W-:Y:S01]  /*5bfc0*/  MOV R6, 0x5c030 ;  /* 0x0005c03000067802 */ /* 0x000fe20000000f00 */
[-C--:B--2---:R-:W-:Y:S02]  /*5bfd0*/  IMAD R4, R71, R8.reuse, RZ ;  /* 0x0000000847047224 */ /* 0x084fe400078e02ff */
        /* <DEDUP_REMOVED lines=14> */
[----:B-1----:R-:W-:Y:S01]  /*5c0c0*/  IMAD.MOV.U32 R5, RZ, RZ, R3 ;  /* 0x000000ffff057224 */ /* 0x002fe200078e0003 */
[----:B------:R-:W-:Y:S02]  /*5c0d0*/  MOV R82, R49 ;  /* 0x0000003100527202 */ /* 0x000fe40000000f00 */
        /* <DEDUP_REMOVED lines=484> */
[----:B-----5:R-:W-:Y:S01]  /*5df20*/  ISETP.GT.AND P0, PT, R2, 0x7f, PT ;  /* 0x0000007f0200780c */ /* 0x020fe20003f04270 */
[----:B------:R-:W-:Y:S01]  /*5df30*/  IMAD.MOV.U32 R2, RZ, RZ, R12 ;  /* 0x000000ffff027224 */ /* 0x000fe200078e000c */
        /* <DEDUP_REMOVED lines=63> */
        .type           $_ZN7cutlass13device_kernelIN5flash19enable_sm80_to_sm89INS1_16FlashAttnBwdSm80INS1_25CollectiveMainloopBwdSm80ILi2ELi2EN4cute5tupleIJNS5_1CILi128EEES8_NS7_ILi64EEEEEENS_10bfloat16_tEfNS_4arch4Sm80ELb0ELb0ELb1ELb0ELb1ELb0ELb0ELb0ELi2ELi4ELi4ELi4ELb0EEENS1_24CollectiveEpilogueBwdGQAISA_fSD_Li256ELb0ELb1EEENS1_19SingleTileSchedulerILb0ELb0ELb0ELi128EEEEEEEEEvNT_6ParamsE$_ZZN5flash25CollectiveMainloopBwdSm80ILi2ELi2EN4cute5tupleIJNS1_1CILi128EEES4_NS3_ILi64EEEEEEN7cutlass10bfloat16_tEfNS7_4arch4Sm80ELb0ELb0ELb1ELb0ELb1ELb0ELb0ELb0ELi2ELi4ELi4ELi4ELb0EE3mmaINS_16FlashAttnBwdSm80ISB_NS_24CollectiveEpilogueBwdGQAIS6_fSA_Li256ELb0ELb1EEENS_19SingleTileSchedulerILb0ELb0ELb0ELi128EEEE13SharedStorageENS1_6TensorINS1_11ArrayEngineIfLm32EEENS1_6LayoutINS2_IJNS2_IJNS3_ILi2EEESO_EEESO_NS3_ILi4EEEEEENS2_IJNS2_IJNS3_ILi1EEESO_EEESQ_NS3_ILi8EEEEEEEEEEEEbRKNSB_6ParamsERT0_S12_iNS2_IJiiiEEERT_ENKUlvE0_clEv,@function
        .size           $_ZN7cutlass13device_kernelIN5flash19enable_sm80_to_sm89INS1_16FlashAttnBwdSm80INS1_25CollectiveMainloopBwdSm80ILi2ELi2EN4cute5tupleIJNS5_1CILi128EEES8_NS7_ILi64EEEEEENS_10bfloat16_tEfNS_4arch4Sm80ELb0ELb0ELb1ELb0ELb1ELb0ELb0ELb0ELi2ELi4ELi4ELi4ELb0EEENS1_24CollectiveEpilogueBwdGQAISA_fSD_Li256ELb0ELb1EEENS1_19SingleTileSchedulerILb0ELb0ELb0ELi128EEEEEEEEEvNT_6ParamsE$_ZZN5flash25CollectiveMainloopBwdSm80ILi2ELi2EN4cute5tupleIJNS1_1CILi128EEES4_NS3_ILi64EEEEEEN7cutlass10bfloat16_tEfNS7_4arch4Sm80ELb0ELb0ELb1ELb0ELb1ELb0ELb0ELb0ELi2ELi4ELi4ELi4ELb0EE3mmaINS_16FlashAttnBwdSm80ISB_NS_24CollectiveEpilogueBwdGQAIS6_fSA_Li256ELb0ELb1EEENS_19SingleTileSchedulerILb0ELb0ELb0ELi128EEEE13SharedStorageENS1_6TensorINS1_11ArrayEngineIfLm32EEENS1_6LayoutINS2_IJNS2_IJNS3_ILi2EEESO_EEESO_NS3_ILi4EEEEEENS2_IJNS2_IJNS3_ILi1EEESO_EEESQ_NS3_ILi8EEEEEEEEEEEEbRKNSB_6ParamsERT0_S12_iNS2_IJiiiEEERT_ENKUlvE0_clEv,($_ZN7cutlass13device_kernelIN5flash19enable_sm80_to_sm89INS1_16FlashAttnBwdSm80INS1_25CollectiveMainloopBwdSm80ILi2ELi2EN4cute5tupleIJNS5_1CILi128EEES8_NS7_ILi64EEEEEENS_10bfloat16_tEfNS_4arch4Sm80ELb0ELb0ELb1ELb0ELb1ELb0ELb0ELb0ELi2ELi4ELi4ELi4ELb0EEENS1_24CollectiveEpilogueBwdGQAISA_fSD_Li256ELb0ELb1EEENS1_19SingleTileSchedulerILb0ELb0ELb0ELi128EEEEEEEEEvNT_6ParamsE$_ZZN5flash25CollectiveMainloopBwdSm80ILi2ELi2EN4cute5tupleIJNS1_1CILi128EEES4_NS3_ILi64EEEEEEN7cutlass10bfloat16_tEfNS7_4arch4Sm80ELb0ELb0ELb1ELb0ELb1ELb0ELb0ELb0ELi2ELi4ELi4ELi4ELb0EE3mmaINS_16FlashAttnBwdSm80ISB_NS_24CollectiveEpilogueBwdGQAIS6_fSA_Li256ELb0ELb1EEENS_19SingleTileSchedulerILb0ELb0ELb0ELi128EEEE13SharedStorageENS1_6TensorINS1_11ArrayEngineIfLm32EEENS1_6LayoutINS2_IJNS2_IJNS3_ILi2EEESO_EEESO_NS3_ILi4EEEEEENS2_IJNS2_IJNS3_ILi1EEESO_EEESQ_NS3_ILi8EEEEEEEEEEEEbRKNSB_6ParamsERT0_S12_iNS2_IJiiiEEERT_ENKUlvE_clEv - $_ZN7cutlass13device_kernelIN5flash19enable_sm80_to_sm89INS1_16FlashAttnBwdSm80INS1_25CollectiveMainloopBwdSm80ILi2ELi2EN4cute5tupleIJNS5_1CILi128EEES8_NS7_ILi64EEEEEENS_10bfloat16_tEfNS_4arch4Sm80ELb0ELb0ELb1ELb0ELb1ELb0ELb0ELb0ELi2ELi4ELi4ELi4ELb0EEENS1_24CollectiveEpilogueBwdGQAISA_fSD_Li256ELb0ELb1EEENS1_19SingleTileSchedulerILb0ELb0ELb0ELi128EEEEEEEEEvNT_6ParamsE$_ZZN5flash25CollectiveMainloopBwdSm80ILi2ELi2EN4cute5tupleIJNS1_1CILi128EEES4_NS3_ILi64EEEEEEN7cutlass10bfloat16_tEfNS7_4arch4Sm80ELb0ELb0ELb1ELb0ELb1ELb0ELb0ELb0ELi2ELi4ELi4ELi4ELb0EE3mmaINS_16FlashAttnBwdSm80ISB_NS_24CollectiveEpilogueBwdGQAIS6_fSA_Li256ELb0ELb1EEENS_19SingleTileSchedulerILb0ELb0ELb0ELi128EEEE13SharedStorageENS1_6TensorINS1_11ArrayEngineIfLm32EEENS1_6LayoutINS2_IJNS2_IJNS3_ILi2EEESO_EEESO_NS3_ILi4EEEEEENS2_IJNS2_IJNS3_ILi1EEESO_EEESQ_NS3_ILi8EEEEEEEEEEEEbRKNSB_6ParamsERT0_S12_iNS2_IJiiiEEERT_ENKUlvE0_clEv)
$_ZN7cutlass13device_kernelIN5flash19enable_sm80_to_sm89INS1_16FlashAttnBwdSm80INS1_25CollectiveMainloopBwdSm80ILi2ELi2EN4cute5tupleIJNS5_1CILi128EEES8_NS7_ILi64EEEEEENS_10bfloat16_tEfNS_4arch4Sm80ELb0ELb0ELb1ELb0ELb1ELb0ELb0ELb0ELi2ELi4ELi4ELi4ELb0EEENS1_24CollectiveEpilogueBwdGQAISA_fSD_Li256ELb0ELb1EEENS1_19SingleTileSchedulerILb0ELb0ELb0ELi128EEEEEEEEEvNT_6ParamsE$_ZZN5flash25CollectiveMainloopBwdSm80ILi2ELi2EN4cute5tupleIJNS1_1CILi128EEES4_NS3_ILi64EEEEEEN7cutlass10bfloat16_tEfNS7_4arch4Sm80ELb0ELb0ELb1ELb0ELb1ELb0ELb0ELb0ELi2ELi4ELi4ELi4ELb0EE3mmaINS_16FlashAttnBwdSm80ISB_NS_24CollectiveEpilogueBwdGQAIS6_fSA_Li256ELb0ELb1EEENS_19SingleTileSchedulerILb0ELb0ELb0ELi128EEEE13SharedStorageENS1_6TensorINS1_11ArrayEngineIfLm32EEENS1_6LayoutINS2_IJNS2_IJNS3_ILi2EEESO_EEESO_NS3_ILi4EEEEEENS2_IJNS2_IJNS3_ILi1EEESO_EEESQ_NS3_ILi8EEEEEEEEEEEEbRKNSB_6ParamsERT0_S12_iNS2_IJiiiEEERT_ENKUlvE0_clEv:
        /* <DEDUP_REMOVED lines=14> */
[----:B-1---5:R-:W-:Y:S05]  /*5e410*/  CALL.REL.NOINC `($_ZN7cutlass13device_kernelIN5flash19enable_sm80_to_sm89INS1_16FlashAttnBwdSm80INS1_25CollectiveMainloopBwdSm80ILi2ELi2EN4cute5tupleIJNS5_1CILi128EEES8_NS7_ILi64EEEEEENS_10bfloat16_tEfNS_4arch4Sm80ELb0ELb0ELb1ELb0ELb1ELb0ELb0ELb0ELi2ELi4ELi4ELi4ELb0EEENS1_24CollectiveEpilogueBwdGQAISA_fSD_Li256ELb0ELb1EEENS1_19SingleTileSchedulerILb0ELb0ELb0ELi128EEEEEEEEEvNT_6ParamsE$_ZZN5flash25CollectiveMainloopBwdSm80ILi2ELi2EN4cute5tupleIJNS1_1CILi128EEES4_NS3_ILi64EEEEEEN7cutlass10bfloat16_tEfNS7_4arch4Sm80ELb0ELb0ELb1ELb0ELb1ELb0ELb0ELb0ELi2ELi4ELi4ELi4ELb0EE3mmaINS_16FlashAttnBwdSm80ISB_NS_24CollectiveEpilogueBwdGQAIS6_fSA_Li256ELb0ELb1EEENS_19SingleTileSchedulerILb0ELb0ELb0ELi128EEEE13SharedStorageENS1_6TensorINS1_11ArrayEngineIfLm32EEENS1_6LayoutINS2_IJNS2_IJNS3_ILi2EEESO_EEESO_NS3_ILi4EEEEEENS2_IJNS2_IJNS3_ILi1EEESO_EEESQ_NS3_ILi8EEEEEEEEEEEEbRKNSB_6ParamsERT0_S12_iNS2_IJiiiEEERT_ENKUliiE0_clEii) ;  /* 0xffffb2a000007944 */ /* 0x022fea0003c3ffff */
.L_x_1147:
[----:B------:R-:W-:Y:S05]  /*5e420*/  BSYNC B0 ;  /* 0x0000000000007941 */ /* 0x000fea0003800000 */
.L_x_1146:
[----:B------:R-:W-:Y:S01]  /*5e430*/  MOV R13, 0x0 ;  /* 0x00000000000d7802 */ /* 0x000fe20000000f00 */
[----:B------:R-:W0:Y:S03]  /*5e440*/  LDGDEPBAR ;  /* 0x00000000000079af */ /* 0x000e260000000000 */
[----:B------:R-:W-:Y:S05]  /*5e450*/  RET.REL.NODEC R12 `(_ZN7cutlass13device_kernelIN5flash19enable_sm80_to_sm89INS1_16FlashAttnBwdSm80INS1_25CollectiveMainloopBwdSm80ILi2ELi2EN4cute5tupleIJNS5_1CILi128EEES8_NS7_ILi64EEEEEENS_10bfloat16_tEfNS_4arch4Sm80ELb0ELb0ELb1ELb0ELb1ELb0ELb0ELb0ELi2ELi4ELi4ELi4ELb0EEENS1_24CollectiveEpilogueBwdGQAISA_fSD_Li256ELb0ELb1EEENS1_19SingleTileSchedulerILb0ELb0ELb0ELi128EEEEEEEEEvNT_6ParamsE) ;  /* 0xfffa1ba00c007950 */ /* 0x000fea0003c3ffff */
        .type           $_ZN7cutlass13device_kernelIN5flash19enable_sm80_to_sm89INS1_16FlashAttnBwdSm80INS1_25CollectiveMainloopBwdSm80ILi2ELi2EN4cute5tupleIJNS5_1CILi128EEES8_NS7_ILi64EEEEEENS_10bfloat16_tEfNS_4arch4Sm80ELb0ELb0ELb1ELb0ELb1ELb0ELb0ELb0ELi2ELi4ELi4ELi4ELb0EEENS1_24CollectiveEpilogueBwdGQAISA_fSD_Li256ELb0ELb1EEENS1_19SingleTileSchedulerILb0ELb0ELb0ELi128EEEEEEEEEvNT_6ParamsE$_ZZN5flash25CollectiveMainloopBwdSm80ILi2ELi2EN4cute5tupleIJNS1_1CILi128EEES4_NS3_ILi64EEEEEEN7cutlass10bfloat16_tEfNS7_4arch4Sm80ELb0ELb0ELb1ELb0ELb1ELb0ELb0ELb0ELi2ELi4ELi4ELi4ELb0EE3mmaINS_16FlashAttnBwdSm80ISB_NS_24CollectiveEpilogueBwdGQAIS6_fSA_Li256ELb0ELb1EEENS_19SingleTileSchedulerILb0ELb0ELb0ELi128EEEE13SharedStorageENS1_6TensorINS1_11ArrayEngineIfLm32EEENS1_6LayoutINS2_IJNS2_IJNS3_ILi2EEESO_EEESO_NS3_ILi4EEEEEENS2_IJNS2_IJNS3_ILi1EEESO_EEESQ_NS3_ILi8EEEEEEEEEEEEbRKNSB_6ParamsERT0_S12_iNS2_IJiiiEEERT_ENKUlvE_clEv,@function
        .size           $_ZN7cutlass13device_kernelIN5flash19enable_sm80_to_sm89INS1_16FlashAttnBwdSm80INS1_25CollectiveMainloopBwdSm80ILi2ELi2EN4cute5tupleIJNS5_1CILi128EEES8_NS7_ILi64EEEEEENS_10bfloat16_tEfNS_4arch4Sm80ELb0ELb0ELb1ELb0ELb1ELb0ELb0ELb0ELi2ELi4ELi4ELi4ELb0EEENS1_24CollectiveEpilogueBwdGQAISA_fSD_Li256ELb0ELb1EEENS1_19SingleTileSchedulerILb0ELb0ELb0ELi128EEEEEEEEEvNT_6ParamsE$_ZZN5flash25CollectiveMainloopBwdSm80ILi2ELi2EN4cute5tupleIJNS1_1CILi128EEES4_NS3_ILi64EEEEEEN7cutlass10bfloat16_tEfNS7_4arch4Sm80ELb0ELb0ELb1ELb0ELb1ELb0ELb0ELb0ELi2ELi4ELi4ELi4ELb0EE3mmaINS_16FlashAttnBwdSm80ISB_NS_24CollectiveEpilogueBwdGQAIS6_fSA_Li256ELb0ELb1EEENS_19SingleTileSchedulerILb0ELb0ELb0ELi128EEEE13SharedStorageENS1_6TensorINS1_11ArrayEngineIfLm32EEENS1_6LayoutINS2_IJNS2_IJNS3_ILi2EEESO_EEESO_NS3_ILi4EEEEEENS2_IJNS2_IJNS3_ILi1EEESO_EEESQ_NS3_ILi8EEEEEEEEEEEEbRKNSB_6ParamsERT0_S12_iNS2_IJiiiEEERT_ENKUlvE_clEv,($_ZN7cutlass13device_kernelIN5flash19enable_sm80_to_sm89INS1_16FlashAttnBwdSm80INS1_25CollectiveMainloopBwdSm80ILi2ELi2EN4cute5tupleIJNS5_1CILi128EEES8_NS7_ILi64EEEEEENS_10bfloat16_tEfNS_4arch4Sm80ELb0ELb0ELb1ELb0ELb1ELb0ELb0ELb0ELi2ELi4ELi4ELi4ELb0EEENS1_24CollectiveEpilogueBwdGQAISA_fSD_Li256ELb0ELb1EEENS1_19SingleTileSchedulerILb0ELb0ELb0ELi128EEEEEEEEEvNT_6ParamsE$_ZZZN5flash25CollectiveMainloopBwdSm80ILi2ELi2EN4cute5tupleIJNS1_1CILi128EEES4_NS3_ILi64EEEEEEN7cutlass10bfloat16_tEfNS7_4arch4Sm80ELb0ELb0ELb1ELb0ELb1ELb0ELb0ELb0ELi2ELi4ELi4ELi4ELb0EE3mmaINS_16FlashAttnBwdSm80ISB_NS_24CollectiveEpilogueBwdGQAIS6_fSA_Li256ELb0ELb1EEENS_19SingleTileSchedulerILb0ELb0ELb0ELi128EEEE13SharedStorageENS1_6TensorINS1_11ArrayEngineIfLm32EEENS1_6LayoutINS2_IJNS2_IJNS3_ILi2EEESO_EEESO_NS3_ILi4EEEEEENS2_IJNS2_IJNS3_ILi1EEESO_EEESQ_NS3_ILi8EEEEEEEEEEEEbRKNSB_6ParamsERT0_S12_iNS2_IJiiiEEERT_ENKUliT_E_clIZSC_ISJ_SX_EbS10_S12_S12_iS13_S15_EUlRS16_iE_EEDaiS16_ENKUlT_E_clIZSC_ISJ_SX_EbS10_S12_S12_iS13_S15_EUlvE0_EEDaS1B_ - $_ZN7cutlass13device_kernelIN5flash19enable_sm80_to_sm89INS1_16FlashAttnBwdSm80INS1_25CollectiveMainloopBwdSm80ILi2ELi2EN4cute5tupleIJNS5_1CILi128EEES8_NS7_ILi64EEEEEENS_10bfloat16_tEfNS_4arch4Sm80ELb0ELb0ELb1ELb0ELb1ELb0ELb0ELb0ELi2ELi4ELi4ELi4ELb0EEENS1_24CollectiveEpilogueBwdGQAISA_fSD_Li256ELb0ELb1EEENS1_19SingleTileSchedulerILb0ELb0ELb0ELi128EEEEEEEEEvNT_6ParamsE$_ZZN5flash25CollectiveMainloopBwdSm80ILi2ELi2EN4cute5tupleIJNS1_1CILi128EEES4_NS3_ILi64EEEEEEN7cutlass10bfloat16_tEfNS7_4arch4Sm80ELb0ELb0ELb1ELb0ELb1ELb0ELb0ELb0ELi2ELi4ELi4ELi4ELb0EE3mmaINS_16FlashAttnBwdSm80ISB_NS_24CollectiveEpilogueBwdGQAIS6_fSA_Li256ELb0ELb1EEENS_19SingleTileSchedulerILb0ELb0ELb0ELi128EEEE13SharedStorageENS1_6TensorINS1_11ArrayEngineIfLm32EEENS1_6LayoutINS2_IJNS2_IJNS3_ILi2EEESO_EEESO_NS3_ILi4EEEEEENS2_IJNS2_IJNS3_ILi1EEESO_EEESQ_NS3_ILi8EEEEEEEEEEEEbRKNSB_6ParamsERT0_S12_iNS2_IJiiiEEERT_ENKUlvE_clEv)
$_ZN7cutlass13device_kernelIN5flash19enable_sm80_to_sm89INS1_16FlashAttnBwdSm80INS1_25CollectiveMainloopBwdSm80ILi2ELi2EN4cute5tupleIJNS5_1CILi128EEES8_NS7_ILi64EEEEEENS_10bfloat16_tEfNS_4arch4Sm80ELb0ELb0ELb1ELb0ELb1ELb0ELb0ELb0ELi2ELi4ELi4ELi4ELb0EEENS1_24CollectiveEpilogueBwdGQAISA_fSD_Li256ELb0ELb1EEENS1_19SingleTileSchedulerILb0ELb0ELb0ELi128EEEEEEEEEvNT_6ParamsE$_ZZN5flash25CollectiveMainloopBwdSm80ILi2ELi2EN4cute5tupleIJNS1_1CILi128EEES4_NS3_ILi64EEEEEEN7cutlass10bfloat16_tEfNS7_4arch4Sm80ELb0ELb0ELb1ELb0ELb1ELb0ELb0ELb0ELi2ELi4ELi4ELi4ELb0EE3mmaINS_16FlashAttnBwdSm80ISB_NS_24CollectiveEpilogueBwdGQAIS6_fSA_Li256ELb0ELb1EEENS_19SingleTileSchedulerILb0ELb0ELb0ELi128EEEE13SharedStorageENS1_6TensorINS1_11ArrayEngineIfLm32EEENS1_6LayoutINS2_IJNS2_IJNS3_ILi2EEESO_EEESO_NS3_ILi4EEEEEENS2_IJNS2_IJNS3_ILi1EEESO_EEESQ_NS3_ILi8EEEEEEEEEEEEbRKNSB_6ParamsERT0_S12_iNS2_IJiiiEEERT_ENKUlvE_clEv:
        /* <DEDUP_REMOVED lines=14> */
[----:B-1---5:R-:W-:Y:S05]  /*5e540*/  CALL.REL.NOINC `($_ZN7cutlass13device_kernelIN5flash19enable_sm80_to_sm89INS1_16FlashAttnBwdSm80INS1_25CollectiveMainloopBwdSm80ILi2ELi2EN4cute5tupleIJNS5_1CILi128EEES8_NS7_ILi64EEEEEENS_10bfloat16_tEfNS_4arch4Sm80ELb0ELb0ELb1ELb0ELb1ELb0ELb0ELb0ELi2ELi4ELi4ELi4ELb0EEENS1_24CollectiveEpilogueBwdGQAISA_fSD_Li256ELb0ELb1EEENS1_19SingleTileSchedulerILb0ELb0ELb0ELi128EEEEEEEEEvNT_6ParamsE$_ZZN5flash25CollectiveMainloopBwdSm80ILi2ELi2EN4cute5tupleIJNS1_1CILi128EEES4_NS3_ILi64EEEEEEN7cutlass10bfloat16_tEfNS7_4arch4Sm80ELb0ELb0ELb1ELb0ELb1ELb0ELb0ELb0ELi2ELi4ELi4ELi4ELb0EE3mmaINS_16FlashAttnBwdSm80ISB_NS_24CollectiveEpilogueBwdGQAIS6_fSA_Li256ELb0ELb1EEENS_19SingleTileSchedulerILb0ELb0ELb0ELi128EEEE13SharedStorageENS1_6TensorINS1_11ArrayEngineIfLm32EEENS1_6LayoutINS2_IJNS2_IJNS3_ILi2EEESO_EEESO_NS3_ILi4EEEEEENS2_IJNS2_IJNS3_ILi1EEESO_EEESQ_NS3_ILi8EEEEEEEEEEEEbRKNSB_6ParamsERT0_S12_iNS2_IJiiiEEERT_ENKUliiE_clEii) ;  /* 0xffffd79000007944 */ /* 0x022fea0003c3ffff */
.L_x_1149:
[----:B------:R-:W-:Y:S05]  /*5e550*/  BSYNC B0 ;  /* 0x0000000000007941 */ /* 0x000fea0003800000 */
.L_x_1148:
[----:B------:R-:W-:Y:S01]  /*5e560*/  MOV R15, 0x0 ;  /* 0x00000000000f7802 */ /* 0x000fe20000000f00 */
[----:B------:R-:W0:Y:S03]  /*5e570*/  LDGDEPBAR ;  /* 0x00000000000079af */ /* 0x000e260000000000 */
[----:B------:R-:W-:Y:S05]  /*5e580*/  RET.REL.NODEC R14 `(_ZN7cutlass13device_kernelIN5flash19enable_sm80_to_sm89INS1_16FlashAttnBwdSm80INS1_25CollectiveMainloopBwdSm80ILi2ELi2EN4cute5tupleIJNS5_1CILi128EEES8_NS7_ILi64EEEEEENS_10bfloat16_tEfNS_4arch4Sm80ELb0ELb0ELb1ELb0ELb1ELb0ELb0ELb0ELi2ELi4ELi4ELi4ELb0EEENS1_24CollectiveEpilogueBwdGQAISA_fSD_Li256ELb0ELb1EEENS1_19SingleTileSchedulerILb0ELb0ELb0ELi128EEEEEEEEEvNT_6ParamsE) ;  /* 0xfffa1a700e007950 */ /* 0x000fea0003c3ffff */
        .type           $_ZN7cutlass13device_kernelIN5flash19enable_sm80_to_sm89INS1_16FlashAttnBwdSm80INS1_25CollectiveMainloopBwdSm80ILi2ELi2EN4cute5tupleIJNS5_1CILi128EEES8_NS7_ILi64EEEEEENS_10bfloat16_tEfNS_4arch4Sm80ELb0ELb0ELb1ELb0ELb1ELb0ELb0ELb0ELi2ELi4ELi4ELi4ELb0EEENS1_24CollectiveEpilogueBwdGQAISA_fSD_Li256ELb0ELb1EEENS1_19SingleTileSchedulerILb0ELb0ELb0ELi128EEEEEEEEEvNT_6ParamsE$_ZZZN5flash25CollectiveMainloopBwdSm80ILi2ELi2EN4cute5tupleIJNS1_1CILi128EEES4_NS3_ILi64EEEEEEN7cutlass10bfloat16_tEfNS7_4arch4Sm80ELb0ELb0ELb1ELb0ELb1ELb0ELb0ELb0ELi2ELi4ELi4ELi4ELb0EE3mmaINS_16FlashAttnBwdSm80ISB_NS_24CollectiveEpilogueBwdGQAIS6_fSA_Li256ELb0ELb1EEENS_19SingleTileSchedulerILb0ELb0ELb0ELi128EEEE13SharedStorageENS1_6TensorINS1_11ArrayEngineIfLm32EEENS1_6LayoutINS2_IJNS2_IJNS3_ILi2EEESO_EEESO_NS3_ILi4EEEEEENS2_IJNS2_IJNS3_ILi1EEESO_EEESQ_NS3_ILi8EEEEEEEEEEEEbRKNSB_6ParamsERT0_S12_iNS2_IJiiiEEERT_ENKUliT_E_clIZSC_ISJ_SX_EbS10_S12_S12_iS13_S15_EUlRS16_iE_EEDaiS16_ENKUlT_E_clIZSC_ISJ_SX_EbS10_S12_S12_iS13_S15_EUlvE0_EEDaS1B_,@function
        .size           $_ZN7cutlass13device_kernelIN5flash19enable_sm80_to_sm89INS1_16FlashAttnBwdSm80INS1_25CollectiveMainloopBwdSm80ILi2ELi2EN4cute5tupleIJNS5_1CILi128EEES8_NS7_ILi64EEEEEENS_10bfloat16_tEfNS_4arch4Sm80ELb0ELb0ELb1ELb0ELb1ELb0ELb0ELb0ELi2ELi4ELi4ELi4ELb0EEENS1_24CollectiveEpilogueBwdGQAISA_fSD_Li256ELb0ELb1EEENS1_19SingleTileSchedulerILb0ELb0ELb0ELi128EEEEEEEEEvNT_6ParamsE$_ZZZN5flash25CollectiveMainloopBwdSm80ILi2ELi2EN4cute5tupleIJNS1_1CILi128EEES4_NS3_ILi64EEEEEEN7cutlass10bfloat16_tEfNS7_4arch4Sm80ELb0ELb0ELb1ELb0ELb1ELb0ELb0ELb0ELi2ELi4ELi4ELi4ELb0EE3mmaINS_16FlashAttnBwdSm80ISB_NS_24CollectiveEpilogueBwdGQAIS6_fSA_Li256ELb0ELb1EEENS_19SingleTileSchedulerILb0ELb0ELb0ELi128EEEE13SharedStorageENS1_6TensorINS1_11ArrayEngineIfLm32EEENS1_6LayoutINS2_IJNS2_IJNS3_ILi2EEESO_EEESO_NS3_ILi4EEEEEENS2_IJNS2_IJNS3_ILi1EEESO_EEESQ_NS3_ILi8EEEEEEEEEEEEbRKNSB_6ParamsERT0_S12_iNS2_IJiiiEEERT_ENKUliT_E_clIZSC_ISJ_SX_EbS10_S12_S12_iS13_S15_EUlRS16_iE_EEDaiS16_ENKUlT_E_clIZSC_ISJ_SX_EbS10_S12_S12_iS13_S15_EUlvE0_EEDaS1B_,($_ZN7cutlass13device_kernelIN5flash19enable_sm80_to_sm89INS1_16FlashAttnBwdSm80INS1_25CollectiveMainloopBwdSm80ILi2ELi2EN4cute5tupleIJNS5_1CILi128EEES8_NS7_ILi64EEEEEENS_10bfloat16_tEfNS_4arch4Sm80ELb0ELb0ELb1ELb0ELb1ELb0ELb0ELb0ELi2ELi4ELi4ELi4ELb0EEENS1_24CollectiveEpilogueBwdGQAISA_fSD_Li256ELb0ELb1EEENS1_19SingleTileSchedulerILb0ELb0ELb0ELi128EEEEEEEEEvNT_6ParamsE$_ZZZN5flash25CollectiveMainloopBwdSm80ILi2ELi2EN4cute5tupleIJNS1_1CILi128EEES4_NS3_ILi64EEEEEEN7cutlass10bfloat16_tEfNS7_4arch4Sm80ELb0ELb0ELb1ELb0ELb1ELb0ELb0ELb0ELi2ELi4ELi4ELi4ELb0EE3mmaINS_16FlashAttnBwdSm80ISB_NS_24CollectiveEpilogueBwdGQAIS6_fSA_Li256ELb0ELb1EEENS_19SingleTileSchedulerILb0ELb0ELb0ELi128EEEE13SharedStorageENS1_6TensorINS1_11ArrayEngineIfLm32EEENS1_6LayoutINS2_IJNS2_IJNS3_ILi2EEESO_EEESO_NS3_ILi4EEEEEENS2_IJNS2_IJNS3_ILi1EEESO_EEESQ_NS3_ILi8EEEEEEEEEEEEbRKNSB_6ParamsERT0_S12_iNS2_IJiiiEEERT_ENKUliT_E_clIZSC_ISJ_SX_EbS10_S12_S12_iS13_S15_EUlRS16_iE_EEDaiS16_ENKUlvE0_clEv - $_ZN7cutlass13device_kernelIN5flash19enable_sm80_to_sm89INS1_16FlashAttnBwdSm80INS1_25CollectiveMainloopBwdSm80ILi2ELi2EN4cute5tupleIJNS5_1CILi128EEES8_NS7_ILi64EEEEEENS_10bfloat16_tEfNS_4arch4Sm80ELb0ELb0ELb1ELb0ELb1ELb0ELb0ELb0ELi2ELi4ELi4ELi4ELb0EEENS1_24CollectiveEpilogueBwdGQAISA_fSD_Li256ELb0ELb1EEENS1_19SingleTileSchedulerILb0ELb0ELb0ELi128EEEEEEEEEvNT_6ParamsE$_ZZZN5flash25CollectiveMainloopBwdSm80ILi2ELi2EN4cute5tupleIJNS1_1CILi128EEES4_NS3_ILi64EEEEEEN7cutlass10bfloat16_tEfNS7_4arch4Sm80ELb0ELb0ELb1ELb0ELb1ELb0ELb0ELb0ELi2ELi4ELi4ELi4ELb0EE3mmaINS_16FlashAttnBwdSm80ISB_NS_24CollectiveEpilogueBwdGQAIS6_fSA_Li256ELb0ELb1EEENS_19SingleTileSchedulerILb0ELb0ELb0ELi128EEEE13SharedStorageENS1_6TensorINS1_11ArrayEngineIfLm32EEENS1_6LayoutINS2_IJNS2_IJNS3_ILi2EEESO_EEESO_NS3_ILi4EEEEEENS2_IJNS2_IJNS3_ILi1EEESO_EEESQ_NS3_ILi8EEEEEEEEEEEEbRKNSB_6ParamsERT0_S12_iNS2_IJiiiEEERT_ENKUliT_E_clIZSC_ISJ_SX_EbS10_S12_S12_iS13_S15_EUlRS16_iE_EEDaiS16_ENKUlT_E_clIZSC_ISJ_SX_EbS10_S12_S12_iS13_S15_EUlvE0_EEDaS1B_)
$_ZN7cutlass13device_kernelIN5flash19enable_sm80_to_sm89INS1_16FlashAttnBwdSm80INS1_25CollectiveMainloopBwdSm80ILi2ELi2EN4cute5tupleIJNS5_1CILi128EEES8_NS7_ILi64EEEEEENS_10bfloat16_tEfNS_4arch4Sm80ELb0ELb0ELb1ELb0ELb1ELb0ELb0ELb0ELi2ELi4ELi4ELi4ELb0EEENS1_24CollectiveEpilogueBwdGQAISA_fSD_Li256ELb0ELb1EEENS1_19SingleTileSchedulerILb0ELb0ELb0ELi128EEEEEEEEEvNT_6ParamsE$_ZZZN5flash25CollectiveMainloopBwdSm80ILi2ELi2EN4cute5tupleIJNS1_1CILi128EEES4_NS3_ILi64EEEEEEN7cutlass10bfloat16_tEfNS7_4arch4Sm80ELb0ELb0ELb1ELb0ELb1ELb0ELb0ELb0ELi2ELi4ELi4ELi4ELb0EE3mmaINS_16FlashAttnBwdSm80ISB_NS_24CollectiveEpilogueBwdGQAIS6_fSA_Li256ELb0ELb1EEENS_19SingleTileSchedulerILb0ELb0ELb0ELi128EEEE13SharedStorageENS1_6TensorINS1_11ArrayEngineIfLm32EEENS1_6LayoutINS2_IJNS2_IJNS3_ILi2EEESO_EEESO_NS3_ILi4EEEEEENS2_IJNS2_IJNS3_ILi1EEESO_EEESQ_NS3_ILi8EEEEEEEEEEEEbRKNSB_6ParamsERT0_S12_iNS2_IJiiiEEERT_ENKUliT_E_clIZSC_ISJ_SX_EbS10_S12_S12_iS13_S15_EUlRS16_iE_EEDaiS16_ENKUlT_E_clIZSC_ISJ_SX_EbS10_S12_S12_iS13_S15_EUlvE0_EEDaS1B_:
        /* <DEDUP_REMOVED lines=38> */
[----:B-1---5:R-:W-:Y:S05]  /*5e7f0*/  CALL.REL.NOINC `($_ZN7cutlass13device_kernelIN5flash19enable_sm80_to_sm89INS1_16FlashAttnBwdSm80INS1_25CollectiveMainloopBwdSm80ILi2ELi2EN4cute5tupleIJNS5_1CILi128EEES8_NS7_ILi64EEEEEENS_10bfloat16_tEfNS_4arch4Sm80ELb0ELb0ELb1ELb0ELb1ELb0ELb0ELb0ELi2ELi4ELi4ELi4ELb0EEENS1_24CollectiveEpilogueBwdGQAISA_fSD_Li256ELb0ELb1EEENS1_19SingleTileSchedulerILb0ELb0ELb0ELi128EEEEEEEEEvNT_6ParamsE$_ZN4cute3eso3ESOILb1ELb0EJNS_14ComposedLayoutINS_7SwizzleILi3ELi3ELi3EEENS_1CILi0EEENS_6LayoutINS_5tupleIJNS8_IJNS8_IJNS5_ILi4EEENS5_ILi8EEEEEENS8_IJS9_NS5_ILi1EEEEEEEEENS8_IJNS8_IJNS5_ILi2EEESF_SF_EEENS8_IJSF_NS8_IJS9_SF_EEEEEEEEEEEENS8_IJNS8_IJNS8_IJSF_NS5_ILi64EEEEEENS8_IJNS5_ILi1024EEES6_EEEEEENS8_IJNS8_IJSC_NS5_ILi512EEESA_EEENS8_IJNS5_ILi4096EEENS8_IJNS5_ILi16EEENS5_ILi8192EEEEEEEEEEEEEEEEEEENS_10ViewEngineINS_8smem_ptrIPN7cutlass10bfloat16_tEEEEEEEC2ERKS10_RKS17_) ;  /* 0xfffa87d000007944 */ /* 0x022fea0003c3ffff */
[----:B-1----:R1:W5:Y:S04]  /*5e800*/  LD.E R3, [R10.64+0x8] ;  /* 0x000008040a037980 */ /* 0x002368000c101900 */
[----:B------:R1:W5:Y:S01]  /*5e810*/  LDL.64 R88, [R1+0x1428] ;  /* 0x0014280001587983 */ /* 0x0003620000100a00 */
[----:B------:R-:W-:-:S02]  /*5e820*/  MOV R2, R60 ;  /* 0x0000003c00027202 */ /* 0x000fc40000000f00 */
[----:B------:R-:W-:Y:S02]  /*5e830*/  MOV R6, 0x5e850 ;  /* 0x0005e85000067802 */ /* 0x000fe40000000f00 */
[----:B-1---5:R-:W-:Y:S05]  /*5e840*/  CALL.REL.NOINC `($_ZN7cutlass13device_kernelIN5flash19enable_sm80_to_sm89INS1_16FlashAttnBwdSm80INS1_25CollectiveMainloopBwdSm80ILi2ELi2EN4cute5tupleIJNS5_1CILi128EEES8_NS7_ILi64EEEEEENS_10bfloat16_tEfNS_4arch4Sm80ELb0ELb0ELb1ELb0ELb1ELb0ELb0ELb0ELi2ELi4ELi4ELi4ELb0EEENS1_24CollectiveEpilogueBwdGQAISA_fSD_Li256ELb0ELb1EEENS1_19SingleTileSchedulerILb0ELb0ELb0ELi128EEEEEEEEEvNT_6ParamsE$_ZN4cute3eso3ESOILb0ELb1EJiNS_1CILi0EEEEEC2ERKiRKS3_) ;  /* 0xfffa83a000007944 */ /* 0x022fea0003c3ffff */
[----:B------:R-:W2:Y:S01]  /*5e850*/  LDL R8, [R1+0x1428] ;  /* 0x0014280001087983 */ /* 0x000ea20000100800 */
[----:B-1----:R-:W-:Y:S01]  /*5e860*/  IMAD.MOV.U32 R3, RZ, RZ, R60 ;  /* 0x000000ffff037224 */ /* 0x002fe200078e003c */
[----:B------:R-:W-:Y:S02]  /*5e870*/  MOV R2, R12 ;  /* 0x0000000c00027202 */ /* 0x000fe40000000f00 */
        /* <DEDUP_REMOVED lines=89> */
[----:B-1----:R-:W-:Y:S05]  /*5ee10*/  CALL.REL.NOINC `($_ZN7cutlass13device_kernelIN5flash19enable_sm80_to_sm89INS1_16FlashAttnBwdSm80INS1_25CollectiveMainloopBwdSm80ILi2ELi2EN4cute5tupleIJNS5_1CILi128EEES8_NS7_ILi64EEEEEENS_10bfloat16_tEfNS_4arch4Sm80ELb0ELb0ELb1ELb0ELb1ELb0ELb0ELb0ELi2ELi4ELi4ELi4ELb0EEENS1_24CollectiveEpilogueBwdGQAISA_fSD_Li256ELb0ELb1EEENS1_19SingleTileSchedulerILb0ELb0ELb0ELi128EEEEEEEEEvNT_6ParamsE$_ZN4cute3eso3ESOILb0ELb0EJiiiNS_1CILi72EEENS2_ILi512EEEEEC2ERKiS7_S7_RKS3_RKS4_) ;  /* 0xfffa7ab000007944 */ /* 0x002fea0003c3ffff */
        /* <DEDUP_REMOVED lines=16> */
[----:B------:R-:W-:-:S03]  /*5ef20*/  MOV R90, 0x5ef70 ;  /* 0x0005ef70005a7802 */ /* 0x000fc60000000f00 */
[----:B------:R1:W-:Y:S04]  /*5ef30*/  STL.U8 [R1+0x1470], RZ ;  /* 0x001470ff01007387 */ /* 0x0003e80000100000 */
[----:B--2---:R1:W-:Y:S04]  /*5ef40*/  STL.64 [R1+0x1448], R2 ;  /* 0x0014480201007387 */ /* 0x0043e80000100a00 */
[----:B---3--:R1:W-:Y:S02]  /*5ef50*/  STL [R1+0x1450], R4 ;  /* 0x0014500401007387 */ /* 0x0083e40000100800 */
[----:B-1----:R-:W-:Y:S05]  /*5ef60*/  CALL.REL.NOINC `($_ZN7cutlass13device_kernelIN5flash19enable_sm80_to_sm89INS1_16FlashAttnBwdSm80INS1_25CollectiveMainloopBwdSm80ILi2ELi2EN4cute5tupleIJNS5_1CILi128EEES8_NS7_ILi64EEEEEENS_10bfloat16_tEfNS_4arch4Sm80ELb0ELb0ELb1ELb0ELb1ELb0ELb0ELb0ELi2ELi4ELi4ELi4ELb0EEENS1_24CollectiveEpilogueBwdGQAISA_fSD_Li256ELb0ELb1EEENS1_19SingleTileSchedulerILb0ELb0ELb0ELi128EEEEEEEEEvNT_6ParamsE$_ZZN4cute6detail16composition_implINS_5tupleIJNS_1CILi8EEENS3_ILi2EEES5_S5_S4_S5_EEENS2_IJNS3_ILi1EEEiiiNS3_ILi72EEENS3_ILi512EEEEEENS2_IJNS2_IJS5_S5_S5_EEES5_NS2_IJNS3_ILi4EEES5_EEEEEENS2_IJNS2_IJS7_S9_S4_EEENS3_ILi4096EEENS2_IJNS3_ILi16EEENS3_ILi8192EEEEEEEEEEEDaRKT_RKT0_RKT1_RKT2_ENKUlRKT_RKT0_E_clISB_SF_EEDaSZ_S12_) ;  /* 0xfffae26000007944 */ /* 0x002fea0003c3ffff */
[----:B------:R-:W-:Y:S02]  /*5ef70*/  MOV R86, 0x5ef90 ;  /* 0x0005ef9000567802 */ /* 0x000fe40000000f00 */
[----:B-1---5:R-:W-:Y:S05]  /*5ef80*/  CALL.REL.NOINC `($_ZN7cutlass13device_kernelIN5flash19enable_sm80_to_sm89INS1_16FlashAttnBwdSm80INS1_25CollectiveMainloopBwdSm80ILi2ELi2EN4cute5tupleIJNS5_1CILi128EEES8_NS7_ILi64EEEEEENS_10bfloat16_tEfNS_4arch4Sm80ELb0ELb0ELb1ELb0ELb1ELb0ELb0ELb0ELi2ELi4ELi4ELi4ELb0EEENS1_24CollectiveEpilogueBwdGQAISA_fSD_Li256ELb0ELb1EEENS1_19SingleTileSchedulerILb0ELb0ELb0ELi128EEEEEEEEEvNT_6ParamsE$_ZZN4cute6detail16composition_implINS_5tupleIJNS_1CILi8EEENS3_ILi2EEES5_S5_S4_S5_EEENS2_IJNS3_ILi1EEEiiiNS3_ILi72EEENS3_ILi512EEEEEENS2_IJNS2_IJS5_S5_S5_EEES5_NS2_IJNS3_ILi4EEES5_EEEEEENS2_IJNS2_IJS7_S9_S4_EEENS3_ILi4096EEENS2_IJNS3_ILi16EEENS3_ILi8192EEEEEEEEEEEDaRKT_RKT0_RKT1_RKT2_ENKUlRKT_RKT0_E_clISD_SJ_EEDaSZ_S12_) ;  /* 0xfffae34000007944 */ /* 0x022fea0003c3ffff */
[----:B-----5:R2:W-:Y:S01]  /*5ef90*/  STL.64 [R1+0x1410], R2 ;  /* 0x0014100201007387 */ /* 0x0205e20000100a00 */
[----:B------:R-:W-:-:S03]  /*5efa0*/  MOV R6, 0x5efc0 ;  /* 0x0005efc000067802 */ /* 0x000fc60000000f00 */
[----:B-12---:R-:W-:Y:S05]  /*5efb0*/  CALL.REL.NOINC `($_ZN7cutlass13device_kernelIN5flash19enable_sm80_to_sm89INS1_16FlashAttnBwdSm80INS1_25CollectiveMainloopBwdSm80ILi2ELi2EN4cute5tupleIJNS5_1CILi128EEES8_NS7_ILi64EEEEEENS_10bfloat16_tEfNS_4arch4Sm80ELb0ELb0ELb1ELb0ELb1ELb0ELb0ELb0ELi2ELi4ELi4ELi4ELb0EEENS1_24CollectiveEpilogueBwdGQAISA_fSD_Li256ELb0ELb1EEENS1_19SingleTileSchedulerILb0ELb0ELb0ELi128EEEEEEEEEvNT_6ParamsE$_ZN4cute3eso3ESOILb0ELb0EJNS_5tupleIJNS_1CILi1EEENS3_ILi512EEEiEEENS3_ILi4096EEENS2_IJNS2_IJiiEEENS3_ILi8192EEEEEEEEC2ERKS6_RKS7_RKSA_) ;  /* 0xfffa66a000007944 */ /* 0x006fea0003c3ffff */
[----:B-1----:R1:W5:Y:S04]  /*5efc0*/  LDL R5, [R1+0x1430] ;  /* 0x0014300001057983 */ /* 0x0023680000100800 */
[----:B------:R1:W5:Y:S01]  /*5efd0*/  LDL.64 R2, [R1+0x1428] ;  /* 0x0014280001027983 */ /* 0x0003620000100a00 */
[----:B------:R-:W-:-:S03]  /*5efe0*/  MOV R6, 0x5f000 ;  /* 0x0005f00000067802 */ /* 0x000fc60000000f00 */
[----:B-1---5:R-:W-:Y:S05]  /*5eff0*/  CALL.REL.NOINC `($_ZN7cutlass13device_kernelIN5flash19enable_sm80_to_sm89INS1_16FlashAttnBwdSm80INS1_25CollectiveMainloopBwdSm80ILi2ELi2EN4cute5tupleIJNS5_1CILi128EEES8_NS7_ILi64EEEEEENS_10bfloat16_tEfNS_4arch4Sm80ELb0ELb0ELb1ELb0ELb1ELb0ELb0ELb0ELi2ELi4ELi4ELi4ELb0EEENS1_24CollectiveEpilogueBwdGQAISA_fSD_Li256ELb0ELb1EEENS1_19SingleTileSchedulerILb0ELb0ELb0ELi128EEEEEEEEEvNT_6ParamsE$_ZN4cute5tupleIJNS0_IJNS0_IJNS_1CILi2EEES2_S2_EEES2_NS0_IJNS0_IJS2_S2_EEES2_EEEEEENS0_IJNS0_IJNS1_ILi1EEENS1_ILi512EEEiEEENS1_ILi4096EEENS0_IJNS0_IJiiEEENS1_ILi8192EEEEEEEEEEEC2ERKS6_RKSE_) ;  /* 0xfffab19000007944 */ /* 0x022fea0003c3ffff */
[----:B------:R1:W5:Y:S04]  /*5f000*/  LDL R4, [R1+0x1430] ;  /* 0x0014300001047983 */ /* 0x0003680000100800 */
[----:B------:R1:W5:Y:S01]  /*5f010*/  LDL.64 R2, [R1+0x1428] ;  /* 0x0014280001027983 */ /* 0x0003620000100a00 */
[----:B------:R-:W-:-:S05]  /*5f020*/  LEA.HI R6, R13, R13, RZ, 0x1d ;  /* 0x0000000d0d067211 */ /* 0x000fca00078fe8ff */
[----:B------:R-:W-:Y:S01]  /*5f030*/  IMAD.U32 R8, R11, 0x2, R6 ;  /* 0x000000020b087824 */ /* 0x000fe200078e0006 */
[----:B------:R-:W-:-:S04]  /*5f040*/  MOV R6, 0x5f070 ;  /* 0x0005f07000067802 */ /* 0x000fc80000000f00 */
[----:B------:R1:W-:Y:S03]  /*5f050*/  STL [R1+0x1420], R8 ;  /* 0x0014200801007387 */ /* 0x0003e60000100800 */
[----:B-1---5:R-:W-:Y:S05]  /*5f060*/  CALL.REL.NOINC `($_ZN7cutlass13device_kernelIN5flash19enable_sm80_to_sm89INS1_16FlashAttnBwdSm80INS1_25CollectiveMainloopBwdSm80ILi2ELi2EN4cute5tupleIJNS5_1CILi128EEES8_NS7_ILi64EEEEEENS_10bfloat16_tEfNS_4arch4Sm80ELb0ELb0ELb1ELb0ELb1ELb0ELb0ELb0ELi2ELi4ELi4ELi4ELb0EEENS1_24CollectiveEpilogueBwdGQAISA_fSD_Li256ELb0ELb1EEENS1_19SingleTileSchedulerILb0ELb0ELb0ELi128EEEEEEEEEvNT_6ParamsE$_ZN4cute3eso3ESOILb0ELb0EJNS_6LayoutINS_5tupleIJNS3_IJNS_1CILi2EEES5_S5_EEES5_NS3_IJNS3_IJS5_S5_EEES5_EEEEEENS3_IJNS3_IJNS4_ILi1EEENS4_ILi512EEEiEEENS4_ILi4096EEENS3_IJNS3_IJiiEEENS4_ILi8192EEEEEEEEEEEjEEC2ERKSI_RKj) ;  /* 0xfffa6ca000007944 */ /* 0x022fea0003c3ffff */
        /* <DEDUP_REMOVED lines=9> */
[----:B-1----:R-:W-:Y:S05]  /*5f100*/  CALL.REL.NOINC `($_ZN7cutlass13device_kernelIN5flash19enable_sm80_to_sm89INS1_16FlashAttnBwdSm80INS1_25CollectiveMainloopBwdSm80ILi2ELi2EN4cute5tupleIJNS5_1CILi128EEES8_NS7_ILi64EEEEEENS_10bfloat16_tEfNS_4arch4Sm80ELb0ELb0ELb1ELb0ELb1ELb0ELb0ELb0ELi2ELi4ELi4ELi4ELb0EEENS1_24CollectiveEpilogueBwdGQAISA_fSD_Li256ELb0ELb1EEENS1_19SingleTileSchedulerILb0ELb0ELb0ELi128EEEEEEEEEvNT_6ParamsE$_ZN4cute3eso3ESOILb0ELb0EJNS_6LayoutINS_5tupleIJNS3_IJNS_1CILi2EEES5_S5_EEES5_NS3_IJNS3_IJS5_S5_EEES5_EEEEEENS3_IJNS3_IJNS4_ILi1EEENS4_ILi512EEEiEEENS4_ILi4096EEENS3_IJNS3_IJiiEEENS4_ILi8192EEEEEEEEEEENS_10ViewEngineINS_8smem_ptrIPN7cutlass10bfloat16_tEEEEEEEC2ERKSI_RKSP_) ;  /* 0xfffa6b7000007944 */ /* 0x002fea0003c3ffff */
[----:B-1----:R1:W5:Y:S04]  /*5f110*/  LDL R5, [R1+0x142c] ;  /* 0x00142c0001057983 */ /* 0x0023680000100800 */
[----:B------:R1:W5:Y:S01]  /*5f120*/  LDL R3, [R1+0x1430] ;  /* 0x0014300001037983 */ /* 0x0003620000100800 */
[----:B------:R-:W-:-:S03]  /*5f130*/  MOV R4, 0x5f150 ;  /* 0x0005f15000047802 */ /* 0x000fc60000000f00 */
[----:B-1---5:R-:W-:Y:S05]  /*5f140*/  CALL.REL.NOINC `($_ZN7cutlass13device_kernelIN5flash19enable_sm80_to_sm89INS1_16FlashAttnBwdSm80INS1_25CollectiveMainloopBwdSm80ILi2ELi2EN4cute5tupleIJNS5_1CILi128EEES8_NS7_ILi64EEEEEENS_10bfloat16_tEfNS_4arch4Sm80ELb0ELb0ELb1ELb0ELb1ELb0ELb0ELb0ELi2ELi4ELi4ELi4ELb0EEENS1_24CollectiveEpilogueBwdGQAISA_fSD_Li256ELb0ELb1EEENS1_19SingleTileSchedulerILb0ELb0ELb0ELi128EEEEEEEEEvNT_6ParamsE$_ZZN4cute4takeILi1ELi3ENS_5tupleIJNS1_IJNS_1CILi1EEENS2_ILi512EEEiEEENS2_ILi4096EEENS1_IJNS1_IJiiEEENS2_ILi8192EEEEEEEEEEEDaRKT1_ENKUlDpRKT_E_clIJS6_S9_EEEDaSH_) ;  /* 0xfffacee000007944 */ /* 0x022fea0003c3ffff */
[----:B-----5:R2:W-:Y:S01]  /*5f150*/  STL.64 [R1+0x1410], R2 ;  /* 0x0014100201007387 */ /* 0x0205e20000100a00 */
[----:B------:R-:W-:-:S03]  /*5f160*/  MOV R4, 0x5f180 ;  /* 0x0005f18000047802 */ /* 0x000fc60000000f00 */
[----:B-12---:R-:W-:Y:S05]  /*5f170*/  CALL.REL.NOINC `($_ZN7cutlass13device_kernelIN5flash19enable_sm80_to_sm89INS1_16FlashAttnBwdSm80INS1_25CollectiveMainloopBwdSm80ILi2ELi2EN4cute5tupleIJNS5_1CILi128EEES8_NS7_ILi64EEEEEENS_10bfloat16_tEfNS_4arch4Sm80ELb0ELb0ELb1ELb0ELb1ELb0ELb0ELb0ELi2ELi4ELi4ELi4ELb0EEENS1_24CollectiveEpilogueBwdGQAISA_fSD_Li256ELb0ELb1EEENS1_19SingleTileSchedulerILb0ELb0ELb0ELi128EEEEEEEEEvNT_6ParamsE$_ZZN4cute16flatten_to_tupleINS_5tupleIJNS_1CILi4096EEENS1_IJNS1_IJiiEEENS2_ILi8192EEEEEEEEEEEDaRKT_ENKUlRKT_E_clIS6_EEDaSD_) ;  /* 0xfffacbb000007944 */ /* 0x006fea0003c3ffff */
[----:B-----5:R2:W-:Y:S01]  /*5f180*/  STL.64 [R1+0x1428], R2 ;  /* 0x0014280201007387 */ /* 0x0205e20000100a00 */
[----:B------:R-:W-:-:S03]  /*5f190*/  MOV R4, 0x5f1b0 ;  /* 0x0005f1b000047802 */ /* 0x000fc60000000f00 */
[----:B-12---:R-:W-:Y:S05]  /*5f1a0*/  CALL.REL.NOINC `($_ZN7cutlass13device_kernelIN5flash19enable_sm80_to_sm89INS1_16FlashAttnBwdSm80INS1_25CollectiveMainloopBwdSm80ILi2ELi2EN4cute5tupleIJNS5_1CILi128EEES8_NS7_ILi64EEEEEENS_10bfloat16_tEfNS_4arch4Sm80ELb0ELb0ELb1ELb0ELb1ELb0ELb0ELb0ELi2ELi4ELi4ELi4ELb0EEENS1_24CollectiveEpilogueBwdGQAISA_fSD_Li256ELb0ELb1EEENS1_19SingleTileSchedulerILb0ELb0ELb0ELi128EEEEEEEEEvNT_6ParamsE$_ZZN4cute12filter_tupleINS_5tupleIJNS_1CILi4096EEENS1_IJNS1_IJiiEEENS2_ILi8192EEEEEEEEEZNS_16flatten_to_tupleIS7_EEDaRKT_EUlRKT_E_EEDaSB_OT0_ENKUlDpSE_E_clIJNS1_IJS3_EEENS1_IJiiS5_EEEEEEDaSI_) ;  /* 0xfffac26000007944 */ /* 0x006fea0003c3ffff */
        /* <DEDUP_REMOVED lines=21> */
[----:B--2--5:R-:W-:Y:S05]  /*5f300*/  CALL.REL.NOINC `($_ZN7cutlass13device_kernelIN5flash19enable_sm80_to_sm89INS1_16FlashAttnBwdSm80INS1_25CollectiveMainloopBwdSm80ILi2ELi2EN4cute5tupleIJNS5_1CILi128EEES8_NS7_ILi64EEEEEENS_10bfloat16_tEfNS_4arch4Sm80ELb0ELb0ELb1ELb0ELb1ELb0ELb0ELb0ELi2ELi4ELi4ELi4ELb0EEENS1_24CollectiveEpilogueBwdGQAISA_fSD_Li256ELb0ELb1EEENS1_19SingleTileSchedulerILb0ELb0ELb0ELi128EEEEEEEEEvNT_6ParamsE$_ZN4cute3eso3ESOILb1ELb0EJNS_14ComposedLayoutINS_7SwizzleILi3ELi3ELi3EEENS_1CILi0EEENS_6LayoutINS_5tupleIJNS8_IJNS8_IJNS5_ILi4EEENS5_ILi8EEEEEENS8_IJNS5_ILi2EEENS5_ILi1EEEEEEEEENS8_IJNS8_IJSC_SC_EEESB_EEEEEENS8_IJNS8_IJNS8_IJNS5_ILi128EEESD_EEENS8_IJSA_S6_EEEEEENS8_IJNS8_IJNS5_ILi64EEENS5_ILi512EEEEEENS8_IJNS5_ILi16EEENS5_ILi1024EEEEEEEEEEEEEEEENS_10ViewEngineINS_8smem_ptrIPN7cutlass10bfloat16_tEEEEEEEC2ERKSW_RKS13_) ;  /* 0xfffa7c7000007944 */ /* 0x024fea0003c3ffff */
[----:B-1----:R1:W5:Y:S04]  /*5f310*/  LD.E R3, [R10.64+0xc] ;  /* 0x00000c040a037980 */ /* 0x002368000c101900 */
[----:B------:R1:W5:Y:S01]  /*5f320*/  LDL.64 R88, [R1+0x1428] ;  /* 0x0014280001587983 */ /* 0x0003620000100a00 */
[----:B------:R-:W-:Y:S02]  /*5f330*/  MOV R2, R60 ;  /* 0x0000003c00027202 */ /* 0x000fe40000000f00 */
        /* <DEDUP_REMOVED lines=32> */
[----:B--2--5:R-:W-:Y:S05]  /*5f540*/  CALL.REL.NOINC `($_ZN7cutlass13device_kernelIN5flash19enable_sm80_to_sm89INS1_16FlashAttnBwdSm80INS1_25CollectiveMainloopBwdSm80ILi2ELi2EN4cute5tupleIJNS5_1CILi128EEES8_NS7_ILi64EEEEEENS_10bfloat16_tEfNS_4arch4Sm80ELb0ELb0ELb1ELb0ELb1ELb0ELb0ELb0ELi2ELi4ELi4ELi4ELb0EEENS1_24CollectiveEpilogueBwdGQAISA_fSD_Li256ELb0ELb1EEENS1_19SingleTileSchedulerILb0ELb0ELb0ELi128EEEEEEEEEvNT_6ParamsE$_ZZN4cute13to_mixed_bitsINS_5tupleIJNS1_IJNS_1CILi4EEENS2_ILi8EEEEEENS2_ILi2EEENS2_ILi1EEEEEENS1_IJNS1_IJNS2_ILi128EEENS2_ILi0EEEEEES4_SA_EEENS1_IJNS1_IJiiEEEiSA_EEEEEDaRKT_RKT0_RKT1_ENKUlRKT_RKT0_RKT1_E_clIS5_SB_SD_EEDaSQ_ST_SW_) ;  /* 0xfffac1e000007944 */ /* 0x024fea0003c3ffff */
[----:B------:R-:W-:Y:S02]  /*5f550*/  MOV R6, 0x5f570 ;  /* 0x0005f57000067802 */ /* 0x000fe40000000f00 */
[----:B------:R-:W-:Y:S05]  /*5f560*/  CALL.REL.NOINC `($_ZN7cutlass13device_kernelIN5flash19enable_sm80_to_sm89INS1_16FlashAttnBwdSm80INS1_25CollectiveMainloopBwdSm80ILi2ELi2EN4cute5tupleIJNS5_1CILi128EEES8_NS7_ILi64EEEEEENS_10bfloat16_tEfNS_4arch4Sm80ELb0ELb0ELb1ELb0ELb1ELb0ELb0ELb0ELi2ELi4ELi4ELi4ELb0EEENS1_24CollectiveEpilogueBwdGQAISA_fSD_Li256ELb0ELb1EEENS1_19SingleTileSchedulerILb0ELb0ELb0ELi128EEEEEEEEEvNT_6ParamsE$_ZZN4cute13to_mixed_bitsINS_5tupleIJNS1_IJNS_1CILi4EEENS2_ILi8EEEEEENS2_ILi2EEENS2_ILi1EEEEEENS1_IJNS1_IJNS2_ILi128EEENS2_ILi0EEEEEES4_SA_EEENS1_IJNS1_IJiiEEEiSA_EEEEEDaRKT_RKT0_RKT1_ENKUlRKT_RKT0_RKT1_E_clIS6_S4_iEEDaSQ_ST_SW_) ;  /* 0xfffac24000007944 */ /* 0x000fea0003c3ffff */
[----:B------:R-:W-:Y:S02]  /*5f570*/  MOV R5, R2 ;  /* 0x0000000200057202 */ /* 0x000fe40000000f00 */
[----:B------:R-:W-:Y:S02]  /*5f580*/  MOV R2, 0x5f5a0 ;  /* 0x0005f5a000027802 */ /* 0x000fe40000000f00 */
[----:B------:R-:W-:Y:S05]  /*5f590*/  CALL.REL.NOINC `($_ZN7cutlass13device_kernelIN5flash19enable_sm80_to_sm89INS1_16FlashAttnBwdSm80INS1_25CollectiveMainloopBwdSm80ILi2ELi2EN4cute5tupleIJNS5_1CILi128EEES8_NS7_ILi64EEEEEENS_10bfloat16_tEfNS_4arch4Sm80ELb0ELb0ELb1ELb0ELb1ELb0ELb0ELb0ELi2ELi4ELi4ELi4ELb0EEENS1_24CollectiveEpilogueBwdGQAISA_fSD_Li256ELb0ELb1EEENS1_19SingleTileSchedulerILb0ELb0ELb0ELi128EEEEEEEEEvNT_6ParamsE$_ZZN4cute13to_mixed_bitsINS_5tupleIJNS1_IJNS_1CILi4EEENS2_ILi8EEEEEENS2_ILi2EEENS2_ILi1EEEEEENS1_IJNS1_IJNS2_ILi128EEENS2_ILi0EEEEEES4_SA_EEENS1_IJNS1_IJiiEEEiSA_EEEEEDaRKT_RKT0_RKT1_ENKUlDpRKT_E_clIJNS_9MixedBitsILj0ELj384EEENSU_ILj0ELj8EEENS2_ILj0EEEEEEDaSR_) ;  /* 0xfffac15000007944 */ /* 0x000fea0003c3ffff */
        /* <DEDUP_REMOVED lines=11> */
[----:B-1----:R-:W-:Y:S05]  /*5f650*/  CALL.REL.NOINC `($_ZN7cutlass13device_kernelIN5flash19enable_sm80_to_sm89INS1_16FlashAttnBwdSm80INS1_25CollectiveMainloopBwdSm80ILi2ELi2EN4cute5tupleIJNS5_1CILi128EEES8_NS7_ILi64EEEEEENS_10bfloat16_tEfNS_4arch4Sm80ELb0ELb0ELb1ELb0ELb1ELb0ELb0ELb0ELi2ELi4ELi4ELi4ELb0EEENS1_24CollectiveEpilogueBwdGQAISA_fSD_Li256ELb0ELb1EEENS1_19SingleTileSchedulerILb0ELb0ELb0ELi128EEEEEEEEEvNT_6ParamsE$_ZN4cute3eso3ESOILb1ELb0EJNS_1CILi8EEEiiEEC2ERKS3_RKiS8_) ;  /* 0xfffa841000007944 */ /* 0x002fea0003c3ffff */
[----:B-1----:R1:W5:Y:S01]  /*5f660*/  LDL.64 R2, [R1+0x1428] ;  /* 0x0014280001027983 */ /* 0x0023620000100a00 */
[----:B------:R-:W-:Y:S01]  /*5f670*/  IMAD.MOV.U32 R5, RZ, RZ, 0x48 ;  /* 0x00000048ff057424 */ /* 0x000fe200078e00ff */
[----:B------:R-:W-:Y:S02]  /*5f680*/  LOP3.LUT P0, RZ, R11, 0x8, RZ, 0xc0, !PT ;  /* 0x000000080bff7812 */ /* 0x000fe4000780c0ff */
[----:B------:R-:W-:Y:S02]  /*5f690*/  MOV R6, 0x5f6c0 ;  /* 0x0005f6c000067802 */ /* 0x000fe40000000f00 */
[----:B------:R-:W-:-:S04]  /*5f6a0*/  SEL R5, R5, 0x38, !P0 ;  /* 0x0000003805057807 */ /* 0x000fc80004000000 */
[----:B-1---5:R-:W-:Y:S05]  /*5f6b0*/  CALL.REL.NOINC `($_ZN7cutlass13device_kernelIN5flash19enable_sm80_to_sm89INS1_16FlashAttnBwdSm80INS1_25CollectiveMainloopBwdSm80ILi2ELi2EN4cute5tupleIJNS5_1CILi128EEES8_NS7_ILi64EEEEEENS_10bfloat16_tEfNS_4arch4Sm80ELb0ELb0ELb1ELb0ELb1ELb0ELb0ELb0ELi2ELi4ELi4ELi4ELb0EEENS1_24CollectiveEpilogueBwdGQAISA_fSD_Li256ELb0ELb1EEENS1_19SingleTileSchedulerILb0ELb0ELb0ELi128EEEEEEEEEvNT_6ParamsE$_ZN4cute3eso3ESOILb0ELb1EJiNS_1CILi144EEENS2_ILi288EEEEEC2ERKiRKS3_RKS4_) ;  /* 0xfffa758000007944 */ /* 0x022fea0003c3ffff */
[----:B-1----:R-:W2:Y:S01]  /*5f6c0*/  LDL R4, [R1+0x1428] ;  /* 0x0014280001047983 */ /* 0x002ea20000100800 */
[----:B------:R-:W-:-:S03]  /*5f6d0*/  MOV R6, 0x5f700 ;  /* 0x0005f70000067802 */ /* 0x000fc60000000f00 */
[----:B--2---:R1:W-:Y:S04]  /*5f6e0*/  STL [R1+0x1470], R4 ;  /* 0x0014700401007387 */ /* 0x0043e80000100800 */
[----:B-1----:R-:W-:Y:S05]  /*5f6f0*/  CALL.REL.NOINC `($_ZN7cutlass13device_kernelIN5flash19enable_sm80_to_sm89INS1_16FlashAttnBwdSm80INS1_25CollectiveMainloopBwdSm80ILi2ELi2EN4cute5tupleIJNS5_1CILi128EEES8_NS7_ILi64EEEEEENS_10bfloat16_tEfNS_4arch4Sm80ELb0ELb0ELb1ELb0ELb1ELb0ELb0ELb0ELi2ELi4ELi4ELi4ELb0EEENS1_24CollectiveEpilogueBwdGQAISA_fSD_Li256ELb0ELb1EEENS1_19SingleTileSchedulerILb0ELb0ELb0ELi128EEEEEEEEEvNT_6ParamsE$_ZN4cute3eso3ESOILb1ELb0EJNS_1CILi1EEENS_5tupleIJNS2_ILi8EEEiiEEENS2_ILi64EEENS4_IJiNS2_ILi144EEENS2_ILi288EEEEEENS2_ILi512EEEEEC2ERKS3_RKS6_RKS7_RKSA_RKSB_) ;  /* 0xfffa7e2000007944 */ /* 0x002fea0003c3ffff */
[----:B-1----:R1:W5:Y:S04]  /*5f700*/  LDL R5, [R1+0x1430] ;  /* 0x0014300001057983 */ /* 0x0023680000100800 */
[----:B------:R1:W5:Y:S01]  /*5f710*/  LDL.64 R2, [R1+0x1428] ;  /* 0x0014280001027983 */ /* 0x0003620000100a00 */
[----:B------:R-:W-:-:S03]  /*5f720*/  MOV R6, 0x5f740 ;  /* 0x0005f74000067802 */ /* 0x000fc60000000f00 */
[----:B-1---5:R-:W-:Y:S05]  /*5f730*/  CALL.REL.NOINC `($_ZN7cutlass13device_kernelIN5flash19enable_sm80_to_sm89INS1_16FlashAttnBwdSm80INS1_25CollectiveMainloopBwdSm80ILi2ELi2EN4cute5tupleIJNS5_1CILi128EEES8_NS7_ILi64EEEEEENS_10bfloat16_tEfNS_4arch4Sm80ELb0ELb0ELb1ELb0ELb1ELb0ELb0ELb0ELi2ELi4ELi4ELi4ELb0EEENS1_24CollectiveEpilogueBwdGQAISA_fSD_Li256ELb0ELb1EEENS1_19SingleTileSchedulerILb0ELb0ELb0ELi128EEEEEEEEEvNT_6ParamsE$_ZN4cute5tupleIJNS0_IJNS_1CILi8EEENS0_IJNS1_ILi2EEES3_S3_EEENS1_ILi1EEES4_S5_EEENS0_IJS5_NS0_IJS2_iiEEENS1_ILi64EEENS0_IJiNS1_ILi144EEENS1_ILi288EEEEEENS1_ILi512EEEEEEEEC2ERKS6_RKSD_) ;  /* 0xfffaaf4000007944 */ /* 0x022fea0003c3ffff */
[----:B------:R1:W5:Y:S04]  /*5f740*/  LDL R6, [R1+0x1430] ;  /* 0x0014300001067983 */ /* 0x0003680000100800 */
[----:B------:R1:W5:Y:S01]  /*5f750*/  LDL.64 R2, [R1+0x1428] ;  /* 0x0014280001027983 */ /* 0x0003620000100a00 */
[----:B------:R-:W-:-:S03]  /*5f760*/  MOV R4, 0x5f780 ;  /* 0x0005f78000047802 */ /* 0x000fc60000000f00 */
[----:B-1---5:R-:W-:Y:S05]  /*5f770*/  CALL.REL.NOINC `($_ZN7cutlass13device_kernelIN5flash19enable_sm80_to_sm89INS1_16FlashAttnBwdSm80INS1_25CollectiveMainloopBwdSm80ILi2ELi2EN4cute5tupleIJNS5_1CILi128EEES8_NS7_ILi64EEEEEENS_10bfloat16_tEfNS_4arch4Sm80ELb0ELb0ELb1ELb0ELb1ELb0ELb0ELb0ELi2ELi4ELi4ELi4ELb0EEENS1_24CollectiveEpilogueBwdGQAISA_fSD_Li256ELb0ELb1EEENS1_19SingleTileSchedulerILb0ELb0ELb0ELi128EEEEEEEEEvNT_6ParamsE$_ZZN4cute7flattenINS_5tupleIJNS_1CILi1EEENS1_IJNS2_ILi8EEEiiEEENS2_ILi64EEENS1_IJiNS2_ILi144EEENS2_ILi288EEEEEENS2_ILi512EEEEEEEEDaRKT_ENKUlRKT_E_clIS5_EEDaSH_) ;  /* 0xfffaf20000007944 */ /* 0x022fea0003c3ffff */
[----:B------:R1:W-:Y:S01]  /*5f780*/  STL.64 [R1+0x1428], R2 ;  /* 0x0014280201007387 */ /* 0x0003e20000100a00 */
[----:B------:R-:W-:-:S02]  /*5f790*/  MOV R5, R6 ;  /* 0x0000000600057202 */ /* 0x000fc40000000f00 */
[----:B------:R-:W-:Y:S02]  /*5f7a0*/  MOV R4, 0x5f7c0 ;  /* 0x0005f7c000047802 */ /* 0x000fe40000000f00 */
[----:B-1----:R-:W-:Y:S05]  /*5f7b0*/  CALL.REL.NOINC `($_ZN7cutlass13device_kernelIN5flash19enable_sm80_to_sm89INS1_16FlashAttnBwdSm80INS1_25CollectiveMainloopBwdSm80ILi2ELi2EN4cute5tupleIJNS5_1CILi128EEES8_NS7_ILi64EEEEEENS_10bfloat16_tEfNS_4arch4Sm80ELb0ELb0ELb1ELb0ELb1ELb0ELb0ELb0ELi2ELi4ELi4ELi4ELb0EEENS1_24CollectiveEpilogueBwdGQAISA_fSD_Li256ELb0ELb1EEENS1_19SingleTileSchedulerILb0ELb0ELb0ELi128EEEEEEEEEvNT_6ParamsE$_ZZN4cute7flattenINS_5tupleIJNS_1CILi1EEENS1_IJNS2_ILi8EEEiiEEENS2_ILi64EEENS1_IJiNS2_ILi144EEENS2_ILi288EEEEEENS2_ILi512EEEEEEEEDaRKT_ENKUlRKT_E_clIS9_EEDaSH_) ;  /* 0xfffaf1e000007944 */ /* 0x002fea0003c3ffff */
[----:B------:R1:W-:Y:S01]  /*5f7c0*/  STL [R1+0x1410], R2 ;  /* 0x0014100201007387 */ /* 0x0003e20000100800 */
[----:B------:R-:W-:-:S03]  /*5f7d0*/  MOV R4, 0x5f7f0 ;  /* 0x0005f7f000047802 */ /* 0x000fc60000000f00 */
[----:B-1----:R-:W-:Y:S05]  /*5f7e0*/  CALL.REL.NOINC `($_ZN7cutlass13device_kernelIN5flash19enable_sm80_to_sm89INS1_16FlashAttnBwdSm80INS1_25CollectiveMainloopBwdSm80ILi2ELi2EN4cute5tupleIJNS5_1CILi128EEES8_NS7_ILi64EEEEEENS_10bfloat16_tEfNS_4arch4Sm80ELb0ELb0ELb1ELb0ELb1ELb0ELb0ELb0ELi2ELi4ELi4ELi4ELb0EEENS1_24CollectiveEpilogueBwdGQAISA_fSD_Li256ELb0ELb1EEENS1_19SingleTileSchedulerILb0ELb0ELb0ELi128EEEEEEEEEvNT_6ParamsE$_ZZN4cute12filter_tupleINS_5tupleIJNS_1CILi1EEENS1_IJNS2_ILi8EEEiiEEENS2_ILi64EEENS1_IJiNS2_ILi144EEENS2_ILi288EEEEEENS2_ILi512EEEEEEZNS_7flattenISB_EEDaRKT_EUlRKT_E_EEDaSF_OT0_ENKUlDpSI_E_clIJNS1_IJS3_EEES5_NS1_IJS6_EEES9_NS1_IJSA_EEEEEEDaSM_) ;  /* 0xfffaba9000007944 */ /* 0x002fea0003c3ffff */
[----:B------:R-:W-:Y:S02]  /*5f7f0*/  MOV R6, 0x5f810 ;  /* 0x0005f81000067802 */ /* 0x000fe40000000f00 */
[----:B--2--5:R-:W-:Y:S05]  /*5f800*/  CALL.REL.NOINC `($_ZN7cutlass13device_kernelIN5flash19enable_sm80_to_sm89INS1_16FlashAttnBwdSm80INS1_25CollectiveMainloopBwdSm80ILi2ELi2EN4cute5tupleIJNS5_1CILi128EEES8_NS7_ILi64EEEEEENS_10bfloat16_tEfNS_4arch4Sm80ELb0ELb0ELb1ELb0ELb1ELb0ELb0ELb0ELi2ELi4ELi4ELi4ELb0EEENS1_24CollectiveEpilogueBwdGQAISA_fSD_Li256ELb0ELb1EEENS1_19SingleTileSchedulerILb0ELb0ELb0ELi128EEEEEEEEEvNT_6ParamsE$_ZN4cute3eso3ESOILb0ELb1EJiNS_1CILi144EEENS2_ILi512EEEEEC2ERKiRKS3_RKS4_) ;  /* 0xfffa748000007944 */ /* 0x024fea0003c3ffff */
[----:B------:R-:W2:Y:S01]  /*5f810*/  LDL R6, [R1+0x1428] ;  /* 0x0014280001067983 */ /* 0x000ea20000100800 */
[----:B-1----:R-:W-:Y:S02]  /*5f820*/  MOV R4, R12 ;  /* 0x0000000c00047202 */ /* 0x002fe40000000f00 */
[----:B------:R-:W-:Y:S01]  /*5f830*/  MOV R8, 0x5f860 ;  /* 0x0005f86000087802 */ /* 0x000fe20000000f00 */
[----:B--2---:R1:W-:Y:S04]  /*5f840*/  STL [R1+0x145c], R6 ;  /* 0x00145c0601007387 */ /* 0x0043e80000100800 */
[----:B-1----:R-:W-:Y:S05]  /*5f850*/  CALL.REL.NOINC `($_ZN7cutlass13device_kernelIN5flash19enable_sm80_to_sm89INS1_16FlashAttnBwdSm80INS1_25CollectiveMainloopBwdSm80ILi2ELi2EN4cute5tupleIJNS5_1CILi128EEES8_NS7_ILi64EEEEEENS_10bfloat16_tEfNS_4arch4Sm80ELb0ELb0ELb1ELb0ELb1ELb0ELb0ELb0ELi2ELi4ELi4ELi4ELb0EEENS1_24CollectiveEpilogueBwdGQAISA_fSD_Li256ELb0ELb1EEENS1_19SingleTileSchedulerILb0ELb0ELb0ELi128EEEEEEEEEvNT_6ParamsE$_ZN4cute3eso3ESOILb0ELb0EJiiNS_1CILi144EEENS2_ILi512EEEEEC2ERKiS7_RKS3_RKS4_) ;  /* 0xfffa6d2000007944 */ /* 0x002fea0003c3ffff */
[----:B-1----:R-:W2:Y:S01]  /*5f860*/  LDL.64 R4, [R1+0x1428] ;  /* 0x0014280001047983 */ /* 0x002ea20000100a00 */
[----:B------:R-:W-:Y:S01]  /*5f870*/  IMAD.MOV.U32 R3, RZ, RZ, R7 ;  /* 0x000000ffff037224 */ /* 0x000fe200078e0007 */
[----:B------:R-:W-:Y:S02]  /*5f880*/  IADD3 R8, R58, 0xd8, RZ ;  /* 0x000000d83a087810 */ /* 0x000fe40007ffe0ff */
[----:B------:R-:W-:Y:S01]  /*5f890*/  MOV R6, 0x5f8d0 ;  /* 0x0005f8d000067802 */ /* 0x000fe20000000f00 */
[----:B--2---:R1:W-:Y:S04]  /*5f8a0*/  STL [R1+0x1454], R4 ;  /* 0x0014540401007387 */ /* 0x0043e80000100800 */
[----:B------:R1:W-:Y:S02]  /*5f8b0*/  STL [R1+0x1458], R5 ;  /* 0x0014580501007387 */ /* 0x0003e40000100800 */
[----:B-1----:R-:W-:Y:S05]  /*5f8c0*/  CALL.REL.NOINC `($_ZN7cutlass13device_kernelIN5flash19enable_sm80_to_sm89INS1_16FlashAttnBwdSm80INS1_25CollectiveMainloopBwdSm80ILi2ELi2EN4cute5tupleIJNS5_1CILi128EEES8_NS7_ILi64EEEEEENS_10bfloat16_tEfNS_4arch4Sm80ELb0ELb0ELb1ELb0ELb1ELb0ELb0ELb0ELi2ELi4ELi4ELi4ELb0EEENS1_24CollectiveEpilogueBwdGQAISA_fSD_Li256ELb0ELb1EEENS1_19SingleTileSchedulerILb0ELb0ELb0ELi128EEEEEEEEEvNT_6ParamsE$_ZN4cute3eso3ESOILb0ELb0EJiiiNS_1CILi144EEENS2_ILi512EEEEEC2ERKiS7_S7_RKS3_RKS4_) ;  /* 0xfffa6f5000007944 */ /* 0x002fea0003c3ffff */
[----:B-1----:R-:W2:Y:S04]  /*5f8d0*/  LDL.64 R2, [R1+0x1410] ;  /* 0x0014100001027983 */ /* 0x002ea80000100a00 */
[----:B------:R-:W3:Y:S01]  /*5f8e0*/  LDL R6, [R1+0x1418] ;  /* 0x0014180001067983 */ /* 0x000ee20000100800 */
[----:B------:R-:W-:-:S03]  /*5f8f0*/  MOV R4, 0x5f930 ;  /* 0x0005f93000047802 */ /* 0x000fc60000000f00 */
[----:B--2---:R1:W-:Y:S04]  /*5f900*/  STL.64 [R1+0x1428], R2 ;  /* 0x0014280201007387 */ /* 0x0043e80000100a00 */
[----:B---3--:R1:W-:Y:S02]  /*5f910*/  STL [R1+0x1430], R6 ;  /* 0x0014300601007387 */ /* 0x0083e40000100800 */
[----:B-1----:R-:W-:Y:S05]  /*5f920*/  CALL.REL.NOINC `($_ZN7cutlass13device_kernelIN5flash19enable_sm80_to_sm89INS1_16FlashAttnBwdSm80INS1_25CollectiveMainloopBwdSm80ILi2ELi2EN4cute5tupleIJNS5_1CILi128EEES8_NS7_ILi64EEEEEENS_10bfloat16_tEfNS_4arch4Sm80ELb0ELb0ELb1ELb0ELb1ELb0ELb0ELb0ELi2ELi4ELi4ELi4ELb0EEENS1_24CollectiveEpilogueBwdGQAISA_fSD_Li256ELb0ELb1EEENS1_19SingleTileSchedulerILb0ELb0ELb0ELi128EEEEEEEEEvNT_6ParamsE$_ZN4cute3eso3ESOILb1ELb0EJNS_1CILi8EEEiiiNS2_ILi144EEENS2_ILi512EEEEEC2ERKS3_RKiSA_SA_RKS4_RKS5_) ;  /* 0xfffa81b000007944 */ /* 0x002fea0003c3ffff */
[----:B-1----:R-:W2:Y:S04]  /*5f930*/  LDL.64 R2, [R1+0x1448] ;  /* 0x0014480001027983 */ /* 0x002ea80000100a00 */
[----:B------:R-:W3:Y:S01]  /*5f940*/  LDL R10, [R1+0x1450] ;  /* 0x00145000010a7983 */ /* 0x000ee20000100800 */
[C---:B------:R-:W-:Y:S02]  /*5f950*/  IADD3 R8, R58.reuse, 0x94, RZ ;  /* 0x000000943a087810 */ /* 0x040fe40007ffe0ff */
[----:B------:R-:W-:-:S02]  /*5f960*/  IADD3 R6, R58, 0x98, RZ ;  /* 0x000000983a067810 */ /* 0x000fc40007ffe0ff */
[----:B------:R-:W-:Y:S01]  /*5f970*/  MOV R4, 0x5f9b0 ;  /* 0x0005f9b000047802 */ /* 0x000fe20000000f00 */
[----:B--2---:R1:W-:Y:S04]  /*5f980*/  STL.64 [R1+0x1410], R2 ;  /* 0x0014100201007387 */ /* 0x0043e80000100a00 */
[----:B---3--:R1:W-:Y:S02]  /*5f990*/  STL [R1+0x1418], R10 ;  /* 0x0014180a01007387 */ /* 0x0083e40000100800 */
[----:B-1----:R-:W-:Y:S05]  /*5f9a0*/  CALL.REL.NOINC `($_ZN7cutlass13device_kernelIN5flash19enable_sm80_to_sm89INS1_16FlashAttnBwdSm80INS1_25CollectiveMainloopBwdSm80ILi2ELi2EN4cute5tupleIJNS5_1CILi128EEES8_NS7_ILi64EEEEEENS_10bfloat16_tEfNS_4arch4Sm80ELb0ELb0ELb1ELb0ELb1ELb0ELb0ELb0ELi2ELi4ELi4ELi4ELb0EEENS1_24CollectiveEpilogueBwdGQAISA_fSD_Li256ELb0ELb1EEENS1_19SingleTileSchedulerILb0ELb0ELb0ELi128EEEEEEEEEvNT_6ParamsE$_ZN4cute3eso3ESOILb1ELb0EJNS_1CILi1EEEiiiNS2_ILi144EEENS2_ILi512EEEEEC2ERKS3_RKiSA_SA_RKS4_RKS5_) ;  /* 0xfffa7cb000007944 */ /* 0x002fea0003c3ffff */
[----:B-1----:R1:W5:Y:S04]  /*5f9b0*/  LDL R5, [R1+0x1450] ;  /* 0x0014500001057983 */ /* 0x0023680000100800 */
[----:B------:R1:W5:Y:S01]  /*5f9c0*/  LDL.64 R2, [R1+0x1448] ;  /* 0x0014480001027983 */ /* 0x0003620000100a00 */
[----:B------:R-:W-:-:S03]  /*5f9d0*/  MOV R6, 0x5f9f0 ;  /* 0x0005f9f000067802 */ /* 0x000fc60000000f00 */
[----:B-1---5:R-:W-:Y:S05]  /*5f9e0*/  CALL.REL.NOINC `($_ZN7cutlass13device_kernelIN5flash19enable_sm80_to_sm89INS1_16FlashAttnBwdSm80INS1_25CollectiveMainloopBwdSm80ILi2ELi2EN4cute5tupleIJNS5_1CILi128EEES8_NS7_ILi64EEEEEENS_10bfloat16_tEfNS_4arch4Sm80ELb0ELb0ELb1ELb0ELb1ELb0ELb0ELb0ELi2ELi4ELi4ELi4ELb0EEENS1_24CollectiveEpilogueBwdGQAISA_fSD_Li256ELb0ELb1EEENS1_19SingleTileSchedulerILb0ELb0ELb0ELi128EEEEEEEEEvNT_6ParamsE$_ZN4cute5tupleIJNS0_IJNS_1CILi16EEENS1_ILi2EEES3_S3_NS1_ILi4EEES3_EEENS0_IJNS1_ILi1EEEiiiNS1_ILi144EEENS1_ILi512EEEEEEEEC2ERKS5_RKS9_) ;  /* 0xfffaa99000007944 */ /* 0x022fea0003c3ffff */
[----:B------:R-:W2:Y:S04]  /*5f9f0*/  LDL.64 R4, [R1+0x1448] ;  /* 0x0014480001047983 */ /* 0x000ea80000100a00 */
        /* <DEDUP_REMOVED lines=9> */
[----:B-1----:R-:W-:Y:S05]  /*5fa90*/  CALL.REL.NOINC `($_ZN7cutlass13device_kernelIN5flash19enable_sm80_to_sm89INS1_16FlashAttnBwdSm80INS1_25CollectiveMainloopBwdSm80ILi2ELi2EN4cute5tupleIJNS5_1CILi128EEES8_NS7_ILi64EEEEEENS_10bfloat16_tEfNS_4arch4Sm80ELb0ELb0ELb1ELb0ELb1ELb0ELb0ELb0ELi2ELi4ELi4ELi4ELb0EEENS1_24CollectiveEpilogueBwdGQAISA_fSD_Li256ELb0ELb1EEENS1_19SingleTileSchedulerILb0ELb0ELb0ELi128EEEEEEEEEvNT_6ParamsE$_ZZN4cute6detail16composition_implINS_5tupleIJNS_1CILi16EEENS3_ILi2EEES5_S5_NS3_ILi4EEES5_EEENS2_IJNS3_ILi1EEEiiiNS3_ILi144EEENS3_ILi512EEEEEENS2_IJNS2_IJS5_S5_EEES6_NS3_ILi8EEEEEENS2_IJNS2_IJNS3_ILi64EEESA_EEES4_NS3_ILi1024EEEEEEEEDaRKT_RKT0_RKT1_RKT2_ENKUlRKT_RKT0_E_clISC_SG_EEDaSX_S10_) ;  /* 0xfffacd7000007944 */ /* 0x002fea0003c3ffff */
[----:B------:R-:W-:Y:S01]  /*5faa0*/  IMAD.MOV.U32 R5, RZ, RZ, R16 ;  /* 0x000000ffff057224 */ /* 0x000fe200078e0010 */
[----:B------:R-:W-:Y:S01]  /*5fab0*/  MOV R3, R14 ;  /* 0x0000000e00037202 */ /* 0x000fe20000000f00 */
[----:B------:R-:W-:Y:S01]  /*5fac0*/  IMAD.MOV.U32 R2, RZ, RZ, R15 ;  /* 0x000000ffff027224 */ /* 0x000fe200078e000f */
[----:B------:R-:W-:Y:S02]  /*5fad0*/  MOV R16, 0x5faf0 ;  /* 0x0005faf000107802 */ /* 0x000fe40000000f00 */
[----:B-1---5:R-:W-:Y:S05]  /*5fae0*/  CALL.REL.NOINC `($_ZN7cutlass13device_kernelIN5flash19enable_sm80_to_sm89INS1_16FlashAttnBwdSm80INS1_25CollectiveMainloopBwdSm80ILi2ELi2EN4cute5tupleIJNS5_1CILi128EEES8_NS7_ILi64EEEEEENS_10bfloat16_tEfNS_4arch4Sm80ELb0ELb0ELb1ELb0ELb1ELb0ELb0ELb0ELi2ELi4ELi4ELi4ELb0EEENS1_24CollectiveEpilogueBwdGQAISA_fSD_Li256ELb0ELb1EEENS1_19SingleTileSchedulerILb0ELb0ELb0ELi128EEEEEEEEEvNT_6ParamsE$_ZZN4cute6detail16composition_implINS_5tupleIJNS_1CILi16EEENS3_ILi2EEES5_S5_NS3_ILi4EEES5_EEENS2_IJNS3_ILi1EEEiiiNS3_ILi144EEENS3_ILi512EEEEEENS2_IJNS2_IJS5_S5_EEES6_NS3_ILi8EEEEEENS2_IJNS2_IJNS3_ILi64EEESA_EEES4_NS3_ILi1024EEEEEEEEDaRKT_RKT0_RKT1_RKT2_ENKUlRKT_RKT0_E_clIS6_S4_EEDaSX_S10_) ;  /* 0xfffacaa000007944 */ /* 0x022fea0003c3ffff */
[----:B-----5:R2:W-:Y:S01]  /*5faf0*/  STL.64 [R1+0x1410], R2 ;  /* 0x0014100201007387 */ /* 0x0205e20000100a00 */
[----:B------:R-:W-:-:S03]  /*5fb00*/  MOV R4, 0x5fb20 ;  /* 0x0005fb2000047802 */ /* 0x000fc60000000f00 */
[----:B-12---:R-:W-:Y:S05]  /*5fb10*/  CALL.REL.NOINC `($_ZN7cutlass13device_kernelIN5flash19enable_sm80_to_sm89INS1_16FlashAttnBwdSm80INS1_25CollectiveMainloopBwdSm80ILi2ELi2EN4cute5tupleIJNS5_1CILi128EEES8_NS7_ILi64EEEEEENS_10bfloat16_tEfNS_4arch4Sm80ELb0ELb0ELb1ELb0ELb1ELb0ELb0ELb0ELi2ELi4ELi4ELi4ELb0EEENS1_24CollectiveEpilogueBwdGQAISA_fSD_Li256ELb0ELb1EEENS1_19SingleTileSchedulerILb0ELb0ELb0ELi128EEEEEEEEEvNT_6ParamsE$_ZN4cute3eso3ESOILb0ELb0EJNS_5tupleIJiNS_1CILi512EEEEEENS2_IJiiEEENS3_ILi1024EEEEEC2ERKS5_RKS6_RKS7_) ;  /* 0xfffa5d0000007944 */ /* 0x006fea0003c3ffff */
[----:B------:R2:W5:Y:S04]  /*5fb20*/  LDL R5, [R1+0x1430] ;  /* 0x0014300001057983 */ /* 0x0005680000100800 */
[----:B-1----:R2:W5:Y:S01]  /*5fb30*/  LDL.64 R2, [R1+0x1428] ;  /* 0x0014280001027983 */ /* 0x0025620000100a00 */
[----:B------:R-:W-:-:S03]  /*5fb40*/  MOV R6, 0x5fb60 ;  /* 0x0005fb6000067802 */ /* 0x000fc60000000f00 */
[----:B--2--5:R-:W-:Y:S05]  /*5fb50*/  CALL.REL.NOINC `($_ZN7cutlass13device_kernelIN5flash19enable_sm80_to_sm89INS1_16FlashAttnBwdSm80INS1_25CollectiveMainloopBwdSm80ILi2ELi2EN4cute5tupleIJNS5_1CILi128EEES8_NS7_ILi64EEEEEENS_10bfloat16_tEfNS_4arch4Sm80ELb0ELb0ELb1ELb0ELb1ELb0ELb0ELb0ELi2ELi4ELi4ELi4ELb0EEENS1_24CollectiveEpilogueBwdGQAISA_fSD_Li256ELb0ELb1EEENS1_19SingleTileSchedulerILb0ELb0ELb0ELi128EEEEEEEEEvNT_6ParamsE$_ZN4cute5tupleIJNS0_IJNS0_IJNS_1CILi2EEES2_EEES3_NS1_ILi8EEEEEENS0_IJNS0_IJiNS1_ILi512EEEEEENS0_IJiiEEENS1_ILi1024EEEEEEEEC2ERKS5_RKSA_) ;  /* 0xfffaa5e000007944 */ /* 0x024fea0003c3ffff */
[----:B------:R1:W5:Y:S04]  /*5fb60*/  LDL R4, [R1+0x1430] ;  /* 0x0014300001047983 */ /* 0x0003680000100800 */
[----:B------:R1:W5:Y:S01]  /*5fb70*/  LDL.64 R2, [R1+0x1428] ;  /* 0x0014280001027983 */ /* 0x0003620000100a00 */
[----:B------:R-:W-:-:S04]  /*5fb80*/  LOP3.LUT R6, R11, 0x180, RZ, 0xc0, !PT ;  /* 0x000001800b067812 */ /* 0x000fc800078ec0ff */
[----:B------:R-:W-:-:S04]  /*5fb90*/  LEA.HI R6, R6, R71, RZ, 0x1d ;  /* 0x0000004706067211 */ /* 0x000fc800078fe8ff */
[----:B------:R-:W-:Y:S02]  /*5fba0*/  LEA.HI.SX32 R8, R13, R6, 0x1e ;  /* 0x000000060d087211 */ /* 0x000fe400078ff2ff */
[----:B------:R-:W-:-:S03]  /*5fbb0*/  MOV R6, 0x5fbe0 ;  /* 0x0005fbe000067802 */ /* 0x000fc60000000f00 */
[----:B------:R1:W-:Y:S04]  /*5fbc0*/  STL [R1+0x1420], R8 ;  /* 0x0014200801007387 */ /* 0x0003e80000100800 */
        /* <DEDUP_REMOVED lines=8> */
[----:B------:R-:W-:Y:S02]  /*5fc50*/  MOV R16, R12 ;  /* 0x0000000c00107202 */ /* 0x000fe40000000f00 */
        /* <DEDUP_REMOVED lines=10> */
[----:B------:R-:W-:-:S03]  /*5fd00*/  MOV R4, 0x5fd20 ;  /* 0x0005fd2000047802 */ /* 0x000fc60000000f00 */
        /* <DEDUP_REMOVED lines=24> */
[----:B-12--5:R-:W-:Y:S05]  /*5fe90*/  CALL.REL.NOINC `($_ZN7cutlass13device_kernelIN5flash19enable_sm80_to_sm89INS1_16FlashAttnBwdSm80INS1_25CollectiveMainloopBwdSm80ILi2ELi2EN4cute5tupleIJNS5_1CILi128EEES8_NS7_ILi64EEEEEENS_10bfloat16_tEfNS_4arch4Sm80ELb0ELb0ELb1ELb0ELb1ELb0ELb0ELb0ELi2ELi4ELi4ELi4ELb0EEENS1_24CollectiveEpilogueBwdGQAISA_fSD_Li256ELb0ELb1EEENS1_19SingleTileSchedulerILb0ELb0ELb0ELi128EEEEEEEEEvNT_6ParamsE$_ZN4cute3eso3ESOILb1ELb0EJNS_6LayoutINS_5tupleIJNS3_IJNS_1CILi8EEENS4_ILi1EEEEEENS4_ILi2EEENS3_IJNS4_ILi4EEES8_EEEEEENS3_IJNS3_IJS6_NS4_ILi0EEEEEES5_NS3_IJNS4_ILi32EEENS4_ILi16EEEEEEEEEEENS_10ViewEngineIPN7cutlass10bfloat16_tEEEEEC2ERKSI_RKSN_) ;  /* 0xfffa9d3000007944 */ /* 0x026fea0003c3ffff */
[----:B------:R2:W5:Y:S01]  /*5fea0*/  LDL.64 R72, [R1+0x1410] ;  /* 0x0014100001487983 */ /* 0x0005620000100a00 */
[----:B------:R-:W-:Y:S01]  /*5feb0*/  IMAD.MOV.U32 R6, RZ, RZ, R68 ;  /* 0x000000ffff067224 */ /* 0x000fe200078e0044 */
[----:B------:R-:W-:-:S02]  /*5fec0*/  MOV R3, R69 ;  /* 0x0000004500037202 */ /* 0x000fc40000000f00 */
[----:B------:R-:W-:Y:S02]  /*5fed0*/  MOV R4, 0x5fef0 ;  /* 0x0005fef000047802 */ /* 0x000fe40000000f00 */
[----:B-12--5:R-:W-:Y:S05]  /*5fee0*/  CALL.REL.NOINC `($_ZN7cutlass13device_kernelIN5flash19enable_sm80_to_sm89INS1_16FlashAttnBwdSm80INS1_25CollectiveMainloopBwdSm80ILi2ELi2EN4cute5tupleIJNS5_1CILi128EEES8_NS7_ILi64EEEEEENS_10bfloat16_tEfNS_4arch4Sm80ELb0ELb0ELb1ELb0ELb1ELb0ELb0ELb0ELi2ELi4ELi4ELi4ELb0EEENS1_24CollectiveEpilogueBwdGQAISA_fSD_Li256ELb0ELb1EEENS1_19SingleTileSchedulerILb0ELb0ELb0ELi128EEEEEEEEEvNT_6ParamsE$_ZN4cute3eso3ESOILb1ELb0EJNS_6LayoutINS_5tupleIJNS3_IJNS3_IJNS_1CILi4EEENS4_ILi2EEEEEENS4_ILi1EEEEEES6_NS4_ILi8EEEEEENS3_IJNS3_IJNS3_IJS8_NS4_ILi32EEEEEENS4_ILi0EEEEEENS4_ILi64EEES5_EEEEENS_10ViewEngineIPN7cutlass10bfloat16_tEEEEEC2ERKSI_RKSN_) ;  /* 0xfffa89c000007944 */ /* 0x026fea0003c3ffff */
[----:B------:R2:W5:Y:S04]  /*5fef0*/  LDL.64 R70, [R1+0x1410] ;  /* 0x0014100001467983 */ /* 0x0005680000100a00 */
[----:B-1----:R2:W5:Y:S01]  /*5ff00*/  LD.E.64 R2, [R76.64+0x8] ;  /* 0x000008044c027980 */ /* 0x002562000c101b00 */
[----:B------:R-:W-:Y:S02]  /*5ff10*/  MOV R9, R67 ;  /* 0x0000004300097202 */ /* 0x000fe40000000f00 */
[----:B------:R-:W-:Y:S02]  /*5ff20*/  MOV R8, 0x5ff40 ;  /* 0x0005ff4000087802 */ /* 0x000fe40000000f00 */
[----:B--2--5:R-:W-:Y:S05]  /*5ff30*/  CALL.REL.NOINC `($_ZN7cutlass13device_kernelIN5flash19enable_sm80_to_sm89INS1_16FlashAttnBwdSm80INS1_25CollectiveMainloopBwdSm80ILi2ELi2EN4cute5tupleIJNS5_1CILi128EEES8_NS7_ILi64EEEEEENS_10bfloat16_tEfNS_4arch4Sm80ELb0ELb0ELb1ELb0ELb1ELb0ELb0ELb0ELi2ELi4ELi4ELi4ELb0EEENS1_24CollectiveEpilogueBwdGQAISA_fSD_Li256ELb0ELb1EEENS1_19SingleTileSchedulerILb0ELb0ELb0ELi128EEEEEEEEEvNT_6ParamsE$_ZN4cute8smem_ptrIPN7cutlass10bfloat16_tEECI1NS_12iter_adaptorIS3_S4_EEES3_) ;  /* 0xfffaab0000007944 */ /* 0x024fea0003c3ffff */
[----:B-1----:R1:W5:Y:S01]  /*5ff40*/  LDL.64 R2, [R1+0x1410] ;  /* 0x0014100001027983 */ /* 0x0023620000100a00 */
[----:B------:R-:W-:-:S03]  /*5ff50*/  MOV R6, 0x5ff70 ;  /* 0x0005ff7000067802 */ /* 0x000fc60000000f00 */
[----:B-1---5:R-:W-:Y:S05]  /*5ff60*/  CALL.REL.NOINC `($_ZN7cutlass13device_kernelIN5flash19enable_sm80_to_sm89INS1_16FlashAttnBwdSm80INS1_25CollectiveMainloopBwdSm80ILi2ELi2EN4cute5tupleIJNS5_1CILi128EEES8_NS7_ILi64EEEEEENS_10bfloat16_tEfNS_4arch4Sm80ELb0ELb0ELb1ELb0ELb1ELb0ELb0ELb0ELi2ELi4ELi4ELi4ELb0EEENS1_24CollectiveEpilogueBwdGQAISA_fSD_Li256ELb0ELb1EEENS1_19SingleTileSchedulerILb0ELb0ELb0ELi128EEEEEEEEEvNT_6ParamsE$_ZN4cute3eso3ESOILb1ELb0EJNS_6LayoutINS_5tupleIJNS3_IJNS_1CILi8EEENS4_ILi1EEEEEENS4_ILi2EEEEEENS3_IJNS3_IJS6_NS4_ILi0EEEEEENS4_ILi4096EEEEEEEENS_10ViewEngineINS_8smem_ptrIPN7cutlass10bfloat16_tEEEEEEEC2ERKSE_RKSL_) ;  /* 0xfffa9a3000007944 */ /* 0x022fea0003c3ffff */
[----:B-1----:R1:W5:Y:S01]  /*5ff70*/  LDL.64 R4, [R1+0x1410] ;  /* 0x0014100001047983 */ /* 0x0023620000100a00 */
[----:B------:R-:W-:Y:S01]  /*5ff80*/  IMAD.MOV.U32 R6, RZ, RZ, R72 ;  /* 0x000000ffff067224 */ /* 0x000fe200078e0048 */
[----:B------:R-:W-:-:S02]  /*5ff90*/  MOV R9, R73 ;  /* 0x0000004900097202 */ /* 0x000fc40000000f00 */
[----:B------:R-:W-:Y:S02]  /*5ffa0*/  MOV R8, 0x5ffc0 ;  /* 0x0005ffc000087802 */ /* 0x000fe40000000f00 */
[----:B-1---5:R-:W-:Y:S05]  /*5ffb0*/  CALL.REL.NOINC `($_ZN7cutlass13device_kernelIN5flash19enable_sm80_to_sm89INS1_16FlashAttnBwdSm80INS1_25CollectiveMainloopBwdSm80ILi2ELi2EN4cute5tupleIJNS5_1CILi128EEES8_NS7_ILi64EEEEEENS_10bfloat16_tEfNS_4arch4Sm80ELb0ELb0ELb1ELb0ELb1ELb0ELb0ELb0ELi2ELi4ELi4ELi4ELb0EEENS1_24CollectiveEpilogueBwdGQAISA_fSD_Li256ELb0ELb1EEENS1_19SingleTileSchedulerILb0ELb0ELb0ELi128EEEEEEEEEvNT_6ParamsE$_ZN4cute3eso3ESOILb1ELb0EJNS_6LayoutINS_5tupleIJNS3_IJNS_1CILi8EEENS4_ILi1EEEEEENS4_ILi2EEEEEENS3_IJNS3_IJS6_NS4_ILi0EEEEEES5_EEEEENS_10ViewEngineIPN7cutlass10bfloat16_tEEEEEC2ERKSD_RKSI_) ;  /* 0xfffa9b7000007944 */ /* 0x022fea0003c3ffff */
[----:B------:R2:W5:Y:S01]  /*5ffc0*/  LDL.64 R2, [R1+0x1410] ;  /* 0x0014100001027983 */ /* 0x0005620000100a00 */
[----:B-1----:R-:W-:Y:S02]  /*5ffd0*/  MOV R7, R5 ;  /* 0x0000000500077202 */ /* 0x002fe40000000f00 */
[----:B------:R-:W-:Y:S02]  /*5ffe0*/  MOV R6, 0x60000 ;  /* 0x0006000000067802 */ /* 0x000fe40000000f00 */
[----:B--2--5:R-:W-:Y:S05]  /*5fff0*/  CALL.REL.NOINC `($_ZN7cutlass13device_kernelIN5flash19enable_sm80_to_sm89INS1_16FlashAttnBwdSm80INS1_25CollectiveMainloopBwdSm80ILi2ELi2EN4cute5tupleIJNS5_1CILi128EEES8_NS7_ILi64EEEEEENS_10bfloat16_tEfNS_4arch4Sm80ELb0ELb0ELb1ELb0ELb1ELb0ELb0ELb0ELi2ELi4ELi4ELi4ELb0EEENS1_24CollectiveEpilogueBwdGQAISA_fSD_Li256ELb0ELb1EEENS1_19SingleTileSchedulerILb0ELb0ELb0ELi128EEEEEEEEEvNT_6ParamsE$_ZN4cute3eso3ESOILb1ELb0EJNS_6LayoutINS_5tupleIJNS3_IJNS_1CILi8EEENS4_ILi1EEEEEENS3_IJNS4_ILi2EEEEEEEEENS3_IJNS3_IJS6_NS4_ILi0EEEEEENS3_IJNS4_ILi4096EEEEEEEEEEENS_10ViewEngineINS_8smem_ptrIPN7cutlass10bfloat16_tEEEEEEEC2ERKSG_RKSN_) ;  /* 0xfffa977000007944 */ /* 0x024fea0003c3ffff */
[----:B------:R2:W5:Y:S01]  /*60000*/  LDL.64 R6, [R1+0x1410] ;  /* 0x0014100001067983 */ /* 0x0005620000100a00 */
[----:B-1----:R-:W-:Y:S02]  /*60010*/  MOV R5, R3 ;  /* 0x0000000300057202 */ /* 0x002fe40000000f00 */
[----:B------:R-:W-:Y:S02]  /*60020*/  MOV R4, 0x60040 ;  /* 0x0006004000047802 */ /* 0x000fe40000000f00 */
[----:B--2--5:R-:W-:Y:S05]  /*60030*/  CALL.REL.NOINC `($_ZN7cutlass13device_kernelIN5flash19enable_sm80_to_sm89INS1_16FlashAttnBwdSm80INS1_25CollectiveMainloopBwdSm80ILi2ELi2EN4cute5tupleIJNS5_1CILi128EEES8_NS7_ILi64EEEEEENS_10bfloat16_tEfNS_4arch4Sm80ELb0ELb0ELb1ELb0ELb1ELb0ELb0ELb0ELi2ELi4ELi4ELi4ELb0EEENS1_24CollectiveEpilogueBwdGQAISA_fSD_Li256ELb0ELb1EEENS1_19SingleTileSchedulerILb0ELb0ELb0ELi128EEEEEEEEEvNT_6ParamsE$_ZN4cute3eso3ESOILb1ELb0EJNS_6LayoutINS_5tupleIJNS3_IJNS_1CILi8EEENS4_ILi1EEEEEENS3_IJNS4_ILi2EEEEEEEEENS3_IJNS3_IJS6_NS4_ILi0EEEEEENS3_IJS5_EEEEEEEENS_10ViewEngineIPN7cutlass10bfloat16_tEEEEEC2ERKSF_RKSK_) ;  /* 0xfffa984000007944 */ /* 0x024fea0003c3ffff */
[----:B-1----:R1:W5:Y:S01]  /*60040*/  LDL.64 R2, [R1+0x1410] ;  /* 0x0014100001027983 */ /* 0x0023620000100a00 */
[----:B------:R-:W-:-:S03]  /*60050*/  MOV R8, 0x60070 ;  /* 0x0006007000087802 */ /* 0x000fc60000000f00 */
[----:B-1---5:R-:W-:Y:S05]  /*60060*/  CALL.REL.NOINC `($_ZN7cutlass13device_kernelIN5flash19enable_sm80_to_sm89INS1_16FlashAttnBwdSm80INS1_25CollectiveMainloopBwdSm80ILi2ELi2EN4cute5tupleIJNS5_1CILi128EEES8_NS7_ILi64EEEEEENS_10bfloat16_tEfNS_4arch4Sm80ELb0ELb0ELb1ELb0ELb1ELb0ELb0ELb0ELi2ELi4ELi4ELi4ELb0EEENS1_24CollectiveEpilogueBwdGQAISA_fSD_Li256ELb0ELb1EEENS1_19SingleTileSchedulerILb0ELb0ELb0ELi128EEEEEEEEEvNT_6ParamsE$_ZN4cute3eso3ESOILb1ELb0EJNS_6LayoutINS_5tupleIJNS3_IJNS3_IJNS_1CILi8EEENS4_ILi1EEEEEES6_EEENS3_IJNS3_IJS6_S6_EEENS4_ILi2EEEEEEEEENS3_IJNS3_IJNS3_IJS6_NS4_ILi0EEEEEESD_EEENS3_IJNS3_IJSD_SD_EEES5_EEEEEEEENS_10ViewEngineIPN7cutlass10bfloat16_tEEEEEC2ERKSJ_RKSO_) ;  /* 0xfffa89d000007944 */ /* 0x022fea0003c3ffff */
[----:B-1----:R1:W5:Y:S01]  /*60070*/  LDL.64 R4, [R1+0x1410] ;  /* 0x0014100001047983 */ /* 0x0023620000100a00 */
[----:B------:R-:W-:-:S03]  /*60080*/  MOV R8, 0x600a0 ;  /* 0x000600a000087802 */ /* 0x000fc60000000f00 */
[----:B-1---5:R-:W-:Y:S05]  /*60090*/  CALL.REL.NOINC `($_ZN7cutlass13device_kernelIN5flash19enable_sm80_to_sm89INS1_16FlashAttnBwdSm80INS1_25CollectiveMainloopBwdSm80ILi2ELi2EN4cute5tupleIJNS5_1CILi128EEES8_NS7_ILi64EEEEEENS_10bfloat16_tEfNS_4arch4Sm80ELb0ELb0ELb1ELb0ELb1ELb0ELb0ELb0ELi2ELi4ELi4ELi4ELb0EEENS1_24CollectiveEpilogueBwdGQAISA_fSD_Li256ELb0ELb1EEENS1_19SingleTileSchedulerILb0ELb0ELb0ELi128EEEEEEEEEvNT_6ParamsE$_ZN4cute3eso3ESOILb1ELb0EJNS_6LayoutINS_5tupleIJNS3_IJNS3_IJNS_1CILi8EEENS4_ILi1EEEEEES6_EEENS3_IJNS3_IJS6_S6_EEENS4_ILi2EEEEEEEEENS3_IJNS3_IJNS3_IJS6_NS4_ILi0EEEEEESD_EEENS3_IJNS3_IJSD_SD_EEENS4_ILi4096EEEEEEEEEEENS_10ViewEngineINS_8smem_ptrIPN7cutlass10bfloat16_tEEEEEEEC2ERKSK_RKSR_) ;  /* 0xfffa88c000007944 */ /* 0x022fea0003c3ffff */
[----:B-1----:R1:W5:Y:S01]  /*600a0*/  LDL.64 R2, [R1+0x1410] ;  /* 0x0014100001027983 */ /* 0x0023620000100a00 */
[----:B------:R-:W-:Y:S01]  /*600b0*/  IMAD.MOV.U32 R6, RZ, RZ, R4 ;  /* 0x000000ffff067224 */ /* 0x000fe200078e0004 */
[----:B------:R-:W-:-:S02]  /*600c0*/  MOV R9, R5 ;  /* 0x0000000500097202 */ /* 0x000fc40000000f00 */
[----:B------:R-:W-:Y:S02]  /*600d0*/  MOV R8, 0x600f0 ;  /* 0x000600f000087802 */ /* 0x000fe40000000f00 */
[----:B-1---5:R-:W-:Y:S05]  /*600e0*/  CALL.REL.NOINC `($_ZN7cutlass13device_kernelIN5flash19enable_sm80_to_sm89INS1_16FlashAttnBwdSm80INS1_25CollectiveMainloopBwdSm80ILi2ELi2EN4cute5tupleIJNS5_1CILi128EEES8_NS7_ILi64EEEEEENS_10bfloat16_tEfNS_4arch4Sm80ELb0ELb0ELb1ELb0ELb1ELb0ELb0ELb0ELi2ELi4ELi4ELi4ELb0EEENS1_24CollectiveEpilogueBwdGQAISA_fSD_Li256ELb0ELb1EEENS1_19SingleTileSchedulerILb0ELb0ELb0ELi128EEEEEEEEEvNT_6ParamsE$_ZN4cute3eso3ESOILb1ELb0EJNS_6LayoutINS_5tupleIJNS3_IJNS_1CILi8EEENS4_ILi1EEEEEENS4_ILi2EEEEEENS3_IJNS3_IJS6_NS4_ILi0EEEEEES5_EEEEENS_10ViewEngineIPN7cutlass10bfloat16_tEEEEEC2ERKSD_RKSI_) ;  /* 0xfffa9a4000007944 */ /* 0x022fea0003c3ffff */
[----:B------:R2:W5:Y:S01]  /*600f0*/  LDL.64 R14, [R1+0x1410] ;  /* 0x00141000010e7983 */ /* 0x0005620000100a00 */
[----:B------:R-:W-:Y:S02]  /*60100*/  MOV R9, R67 ;  /* 0x0000004300097202 */ /* 0x000fe40000000f00 */
[----:B------:R-:W-:Y:S02]  /*60110*/  MOV R8, 0x60130 ;  /* 0x0006013000087802 */ /* 0x000fe40000000f00 */
[----:B-12--5:R-:W-:Y:S05]  /*60120*/  CALL.REL.NOINC `($_ZN7cutlass13device_kernelIN5flash19enable_sm80_to_sm89INS1_16FlashAttnBwdSm80INS1_25CollectiveMainloopBwdSm80ILi2ELi2EN4cute5tupleIJNS5_1CILi128EEES8_NS7_ILi64EEEEEENS_10bfloat16_tEfNS_4arch4Sm80ELb0ELb0ELb1ELb0ELb1ELb0ELb0ELb0ELi2ELi4ELi4ELi4ELb0EEENS1_24CollectiveEpilogueBwdGQAISA_fSD_Li256ELb0ELb1EEENS1_19SingleTileSchedulerILb0ELb0ELb0ELi128EEEEEEEEEvNT_6ParamsE$_ZN4cute8smem_ptrIPN7cutlass10bfloat16_tEECI1NS_12iter_adaptorIS3_S4_EEES3_) ;  /* 0xfffaa91000007944 */ /* 0x026fea0003c3ffff */
[----:B-1----:R1:W5:Y:S01]  /*60130*/  LDL.64 R2, [R1+0x1410] ;  /* 0x0014100001027983 */ /* 0x0023620000100a00 */
[----:B------:R-:W-:-:S03]  /*60140*/  MOV R6, 0x60160 ;  /* 0x0006016000067802 */ /* 0x000fc60000000f00 */
        /* <DEDUP_REMOVED lines=50> */
[----:B-1----:R-:W-:-:S03]  /*60470*/  MOV R4, 0x60490 ;  /* 0x0006049000047802 */ /* 0x002fc60000000f00 */
[----:B--2--5:R-:W-:Y:S05]  /*60480*/  CALL.REL.NOINC `($_ZN7cutlass13device_kernelIN5flash19enable_sm80_to_sm89INS1_16FlashAttnBwdSm80INS1_25CollectiveMainloopBwdSm80ILi2ELi2EN4cute5tupleIJNS5_1CILi128EEES8_NS7_ILi64EEEEEENS_10bfloat16_tEfNS_4arch4Sm80ELb0ELb0ELb1ELb0ELb1ELb0ELb0ELb0ELi2ELi4ELi4ELi4ELb0EEENS1_24CollectiveEpilogueBwdGQAISA_fSD_Li256ELb0ELb1EEENS1_19SingleTileSchedulerILb0ELb0ELb0ELi128EEEEEEEEEvNT_6ParamsE$_ZN4cute3eso3ESOILb1ELb0EJNS_6LayoutINS_5tupleIJNS3_IJNS_1CILi4EEENS4_ILi1EEEEEEEEENS3_IJNS3_IJS6_NS4_ILi0EEEEEEEEEEENS_10ViewEngineIPjEEEEC2ERKSC_RKSF_) ;  /* 0xfffa908000007944 */ /* 0x024fea0003c3ffff */
[----:B------:R2:W5:Y:S01]  /*60490*/  LDL.64 R8, [R1+0x1410] ;  /* 0x0014100001087983 */ /* 0x0005620000100a00 */
[----:B------:R-:W-:-:S02]  /*604a0*/  MOV R4, R6 ;  /* 0x0000000600047202 */ /* 0x000fc40000000f00 */
[----:B-1----:R-:W-:Y:S02]  /*604b0*/  MOV R2, 0x604d0 ;  /* 0x000604d000027802 */ /* 0x002fe40000000f00 */
[----:B--2--5:R-:W-:Y:S05]  /*604c0*/  CALL.REL.NOINC `($_ZN7cutlass13device_kernelIN5flash19enable_sm80_to_sm89INS1_16FlashAttnBwdSm80INS1_25CollectiveMainloopBwdSm80ILi2ELi2EN4cute5tupleIJNS5_1CILi128EEES8_NS7_ILi64EEEEEENS_10bfloat16_tEfNS_4arch4Sm80ELb0ELb0ELb1ELb0ELb1ELb0ELb0ELb0ELi2ELi4ELi4ELi4ELb0EEENS1_24CollectiveEpilogueBwdGQAISA_fSD_Li256ELb0ELb1EEENS1_19SingleTileSchedulerILb0ELb0ELb0ELi128EEEEEEEEEvNT_6ParamsE$_ZN73_INTERNAL_24fd9406_37_flash_bwd_hdim64_bf16_softcap_sm80_cu_3fbc093a_291824__cvta_generic_to_sharedEPKv) ;  /* 0xfffaa67000007944 */ /* 0x024fea0003c3ffff */
        /* <DEDUP_REMOVED lines=59> */
[----:B------:R-:W1:Y:S04]  /*60880*/  LDSM.16.M88.4 R4, [R4] ;  /* 0x000000000404783b */ /* 0x000e680000000200 */
[----:B-1----:R1:W-:Y:S04]  /*60890*/  ST.E [R8.64], R4 ;  /* 0x0000000408007985 */ /* 0x0023e8000c101904 */
[----:B------:R1:W-:Y:S04]  /*608a0*/  ST.E [R8.64+0x4], R5 ;  /* 0x0000040508007985 */ /* 0x0003e8000c101904 */
[----:B------:R1:W-:Y:S04]  /*608b0*/  ST.E [R8.64+0x8], R6 ;  /* 0x0000080608007985 */ /* 0x0003e8000c101904 */
[----:B------:R1:W-:Y:S04]  /*608c0*/  ST.E [R8.64+0xc], R7 ;  /* 0x00000c0708007985 */ /* 0x0003e8000c101904 */
[----:B------:R1:W5:Y:S01]  /*608d0*/  LD.E R3, [R74.64] ;  /* 0x000000044a037980 */ /* 0x000362000c101900 */
[----:B------:R-:W-:-:S03]  /*608e0*/  MOV R10, 0x60900 ;  /* 0x00060900000a7802 */ /* 0x000fc60000000f00 */
[----:B-1---5:R-:W-:Y:S05]  /*608f0*/  CALL.REL.NOINC `($_ZN7cutlass13device_kernelIN5flash19enable_sm80_to_sm89INS1_16FlashAttnBwdSm80INS1_25CollectiveMainloopBwdSm80ILi2ELi2EN4cute5tupleIJNS5_1CILi128EEES8_NS7_ILi64EEEEEENS_10bfloat16_tEfNS_4arch4Sm80ELb0ELb0ELb1ELb0ELb1ELb0ELb0ELb0ELi2ELi4ELi4ELi4ELb0EEENS1_24CollectiveEpilogueBwdGQAISA_fSD_Li256ELb0ELb1EEENS1_19SingleTileSchedulerILb0ELb0ELb0ELi128EEEEEEEEEvNT_6ParamsE$_ZZN4cute5sliceINS_5tupleIJNS_10UnderscoreES2_NS_1CILi0EEEEEENS1_IJNS1_IJNS3_ILi1EEES4_EEEiNS3_ILi1024EEEEEEEEDaRKT_RKT0_ENKUlRKT_RKT0_E_clIS2_iEEDaSI_SL_) ;  /* 0xfffab96000007944 */ /* 0x022fea0003c3ffff */
[----:B------:R-:W-:Y:S02]  /*60900*/  MOV R4, 0x60920 ;  /* 0x0006092000047802 */ /* 0x000fe40000000f00 */
[----:B-1---5:R-:W-:Y:S05]  /*60910*/  CALL.REL.NOINC `($_ZN7cutlass13device_kernelIN5flash19enable_sm80_to_sm89INS1_16FlashAttnBwdSm80INS1_25CollectiveMainloopBwdSm80ILi2ELi2EN4cute5tupleIJNS5_1CILi128EEES8_NS7_ILi64EEEEEENS_10bfloat16_tEfNS_4arch4Sm80ELb0ELb0ELb1ELb0ELb1ELb0ELb0ELb0ELi2ELi4ELi4ELi4ELb0EEENS1_24CollectiveEpilogueBwdGQAISA_fSD_Li256ELb0ELb1EEENS1_19SingleTileSchedulerILb0ELb0ELb0ELi128EEEEEEEEEvNT_6ParamsE$_ZZN4cute12filter_tupleINS_5tupleIJNS_10UnderscoreES2_NS_1CILi0EEEEEENS1_IJNS1_IJNS3_ILi1EEES4_EEEiNS3_ILi1024EEEEEEZNS_5sliceIS5_S9_EEDaRKT_RKT0_EUlRKT_RKT0_E_EEDaSD_SG_OT1_ENKUlDpSJ_E_clIJNS1_IJS7_EEENS1_IJiEEENS1_IJEEEEEEDaSQ_) ;  /* 0xfffaa57000007944 */ /* 0x022fea0003c3ffff */
[----:B------:R-:W-:Y:S02]  /*60920*/  MOV R6, 0x60940 ;  /* 0x0006094000067802 */ /* 0x000fe40000000f00 */
[----:B-1---5:R-:W-:Y:S05]  /*60930*/  CALL.REL.NOINC `($_ZN7cutlass13device_kernelIN5flash19enable_sm80_to_sm89INS1_16FlashAttnBwdSm80INS1_25CollectiveMainloopBwdSm80ILi2ELi2EN4cute5tupleIJNS5_1CILi128EEES8_NS7_ILi64EEEEEENS_10bfloat16_tEfNS_4arch4Sm80ELb0ELb0ELb1ELb0ELb1ELb0ELb0ELb0ELi2ELi4ELi4ELi4ELb0EEENS1_24CollectiveEpilogueBwdGQAISA_fSD_Li256ELb0ELb1EEENS1_19SingleTileSchedulerILb0ELb0ELb0ELi128EEEEEEEEEvNT_6ParamsE$_ZN4cute5tupleIJNS0_IJNS0_IJNS_1CILi8EEENS1_ILi1EEEEEENS1_ILi2EEEEEENS0_IJNS0_IJS3_NS1_ILi0EEEEEEiEEEEEC2ERKS6_RKS9_) ;  /* 0xfffa993000007944 */ /* 0x022fea0003c3ffff */
[----:B-1----:R1:W5:Y:S01]  /*60940*/  LDL R3, [R1+0x1410] ;  /* 0x0014100001037983 */ /* 0x0023620000100800 */
[----:B------:R-:W-:-:S03]  /*60950*/  MOV R6, 0x60970 ;  /* 0x0006097000067802 */ /* 0x000fc60000000f00 */
[----:B-1---5:R-:W-:Y:S05]  /*60960*/  CALL.REL.NOINC `($_ZN7cutlass13device_kernelIN5flash19enable_sm80_to_sm89INS1_16FlashAttnBwdSm80INS1_25CollectiveMainloopBwdSm80ILi2ELi2EN4cute5tupleIJNS5_1CILi128EEES8_NS7_ILi64EEEEEENS_10bfloat16_tEfNS_4arch4Sm80ELb0ELb0ELb1ELb0ELb1ELb0ELb0ELb0ELi2ELi4ELi4ELi4ELb0EEENS1_24CollectiveEpilogueBwdGQAISA_fSD_Li256ELb0ELb1EEENS1_19SingleTileSchedulerILb0ELb0ELb0ELi128EEEEEEEEEvNT_6ParamsE$_ZN4cute3eso3ESOILb0ELb1EJNS_6LayoutINS_5tupleIJNS3_IJNS_1CILi8EEENS4_ILi1EEEEEENS4_ILi2EEEEEENS3_IJNS3_IJS6_NS4_ILi0EEEEEEiEEEEESA_EEC2ERKSD_RKSA_) ;  /* 0xfffa620000007944 */ /* 0x022fea0003c3ffff */
[----:B------:R2:W5:Y:S04]  /*60970*/  LDL R4, [R1+0x1410] ;  /* 0x0014100001047983 */ /* 0x0005680000100800 */
[----:B-1----:R2:W5:Y:S01]  /*60980*/  LD.E.64 R2, [R74.64+0x8] ;  /* 0x000008044a027980 */ /* 0x002562000c101b00 */
[----:B------:R-:W-:-:S02]  /*60990*/  MOV R9, R67 ;  /* 0x0000004300097202 */ /* 0x000fc40000000f00 */
[----:B------:R-:W-:Y:S02]  /*609a0*/  MOV R8, 0x609c0 ;  /* 0x000609c000087802 */ /* 0x000fe40000000f00 */
[----:B--2--5:R-:W-:Y:S05]  /*609b0*/  CALL.REL.NOINC `($_ZN7cutlass13device_kernelIN5flash19enable_sm80_to_sm89INS1_16FlashAttnBwdSm80INS1_25CollectiveMainloopBwdSm80ILi2ELi2EN4cute5tupleIJNS5_1CILi128EEES8_NS7_ILi64EEEEEENS_10bfloat16_tEfNS_4arch4Sm80ELb0ELb0ELb1ELb0ELb1ELb0ELb0ELb0ELi2ELi4ELi4ELi4ELb0EEENS1_24CollectiveEpilogueBwdGQAISA_fSD_Li256ELb0ELb1EEENS1_19SingleTileSchedulerILb0ELb0ELb0ELi128EEEEEEEEEvNT_6ParamsE$_ZN4cute8smem_ptrIPN7cutlass10bfloat16_tEECI1NS_12iter_adaptorIS3_S4_EEES3_) ;  /* 0xfffaa08000007944 */ /* 0x024fea0003c3ffff */
[----:B-1----:R-:W2:Y:S01]  /*609c0*/  LDL.64 R2, [R1+0x1410] ;  /* 0x0014100001027983 */ /* 0x002ea20000100a00 */
[----:B------:R-:W-:Y:S02]  /*609d0*/  MOV R6, R4 ;  /* 0x0000000400067202 */ /* 0x000fe40000000f00 */
[----:B------:R-:W-:Y:S01]  /*609e0*/  MOV R4, 0x60a10 ;  /* 0x00060a1000047802 */ /* 0x000fe20000000f00 */
[----:B--2---:R1:W-:Y:S04]  /*609f0*/  STL.64 [R1+0x1448], R2 ;  /* 0x0014480201007387 */ /* 0x0043e80000100a00 */
[----:B-1----:R-:W-:Y:S05]  /*60a00*/  CALL.REL.NOINC `($_ZN7cutlass13device_kernelIN5flash19enable_sm80_to_sm89INS1_16FlashAttnBwdSm80INS1_25CollectiveMainloopBwdSm80ILi2ELi2EN4cute5tupleIJNS5_1CILi128EEES8_NS7_ILi64EEEEEENS_10bfloat16_tEfNS_4arch4Sm80ELb0ELb0ELb1ELb0ELb1ELb0ELb0ELb0ELi2ELi4ELi4ELi4ELb0EEENS1_24CollectiveEpilogueBwdGQAISA_fSD_Li256ELb0ELb1EEENS1_19SingleTileSchedulerILb0ELb0ELb0ELi128EEEEEEEEEvNT_6ParamsE$_ZN4cute3eso3ESOILb0ELb0EJNS_6LayoutINS_5tupleIJNS3_IJNS_1CILi8EEENS4_ILi1EEEEEENS4_ILi2EEEEEENS3_IJNS3_IJS6_NS4_ILi0EEEEEEiEEEEENS_10ViewEngineINS_8smem_ptrIPN7cutlass10bfloat16_tEEEEEEEC2ERKSD_RKSK_) ;  /* 0xfffa553000007944 */ /* 0x002fea0003c3ffff */
[----:B-1----:R1:W5:Y:S04]  /*60a10*/  LDL R8, [R1+0x1410] ;  /* 0x0014100001087983 */ /* 0x0023680000100800 */
[----:B------:R1:W5:Y:S01]  /*60a20*/  LDL.64 R12, [R1+0x1418] ;  /* 0x00141800010c7983 */ /* 0x0003620000100a00 */
[----:B------:R-:W-:Y:S01]  /*60a30*/  IMAD.MOV.U32 R10, RZ, RZ, R70 ;  /* 0x000000ffff0a7224 */ /* 0x000fe200078e0046 */
[----:B------:R-:W-:-:S02]  /*60a40*/  MOV R11, R71 ;  /* 0x00000047000b7202 */ /* 0x000fc40000000f00 */
[----:B------:R-:W-:Y:S02]  /*60a50*/  MOV R6, 0x60a70 ;  /* 0x00060a7000067802 */ /* 0x000fe40000000f00 */
[----:B-1---5:R-:W-:Y:S05]  /*60a60*/  CALL.REL.NOINC `($_ZN7cutlass13device_kernelIN5flash19enable_sm80_to_sm89INS1_16FlashAttnBwdSm80INS1_25CollectiveMainloopBwdSm80ILi2ELi2EN4cute5tupleIJNS5_1CILi128EEES8_NS7_ILi64EEEEEENS_10bfloat16_tEfNS_4arch4Sm80ELb0ELb0ELb1ELb0ELb1ELb0ELb0ELb0ELi2ELi4ELi4ELi4ELb0EEENS1_24CollectiveEpilogueBwdGQAISA_fSD_Li256ELb0ELb1EEENS1_19SingleTileSchedulerILb0ELb0ELb0ELi128EEEEEEEEEvNT_6ParamsE$_ZN4cute3eso3ESOILb1ELb0EJNS_6LayoutINS_5tupleIJNS3_IJNS3_IJNS_1CILi4EEENS4_ILi2EEEEEENS4_ILi1EEEEEES6_EEENS3_IJNS3_IJNS3_IJS8_NS4_ILi32EEEEEENS4_ILi0EEEEEENS4_ILi64EEEEEEEENS_10ViewEngineIPN7cutlass10bfloat16_tEEEEEC2ERKSH_RKSM_) ;  /* 0xfffa7dc000007944 */ /* 0x022fea0003c3ffff */
[----:B------:R2:W5:Y:S01]  /*60a70*/  LDL.64 R4, [R1+0x1410] ;  /* 0x0014100001047983 */ /* 0x0005620000100a00 */
[----:B------:R-:W-:Y:S02]  /*60a80*/  MOV R3, R8 ;  /* 0x0000000800037202 */ /* 0x000fe40000000f00 */
[----:B------:R-:W-:Y:S02]  /*60a90*/  MOV R6, 0x60ab0 ;  /* 0x00060ab000067802 */ /* 0x000fe40000000f00 */
[----:B-12--5:R-:W-:Y:S05]  /*60aa0*/  CALL.REL.NOINC `($_ZN7cutlass13device_kernelIN5flash19enable_sm80_to_sm89INS1_16FlashAttnBwdSm80INS1_25CollectiveMainloopBwdSm80ILi2ELi2EN4cute5tupleIJNS5_1CILi128EEES8_NS7_ILi64EEEEEENS_10bfloat16_tEfNS_4arch4Sm80ELb0ELb0ELb1ELb0ELb1ELb0ELb0ELb0ELi2ELi4ELi4ELi4ELb0EEENS1_24CollectiveEpilogueBwdGQAISA_fSD_Li256ELb0ELb1EEENS1_19SingleTileSchedulerILb0ELb0ELb0ELi128EEEEEEEEEvNT_6ParamsE$_ZZN4cute4takeILi1ELi2ENS_5tupleIJNS1_IJNS_1CILi1EEENS2_ILi0EEEEEEiEEEEEDaRKT1_ENKUlDpRKT_E_clIJiEEEDaSD_) ;  /* 0xfffab51000007944 */ /* 0x026fea0003c3ffff */
[----:B------:R-:W-:Y:S02]  /*60ab0*/  MOV R6, 0x60ad0 ;  /* 0x00060ad000067802 */ /* 0x000fe40000000f00 */
[----:B-1---5:R-:W-:Y:S05]  /*60ac0*/  CALL.REL.NOINC `($_ZN7cutlass13device_kernelIN5flash19enable_sm80_to_sm89INS1_16FlashAttnBwdSm80INS1_25CollectiveMainloopBwdSm80ILi2ELi2EN4cute5tupleIJNS5_1CILi128EEES8_NS7_ILi64EEEEEENS_10bfloat16_tEfNS_4arch4Sm80ELb0ELb0ELb1ELb0ELb1ELb0ELb0ELb0ELi2ELi4ELi4ELi4ELb0EEENS1_24CollectiveEpilogueBwdGQAISA_fSD_Li256ELb0ELb1EEENS1_19SingleTileSchedulerILb0ELb0ELb0ELi128EEEEEEEEEvNT_6ParamsE$_ZN4cute3eso3ESOILb1ELb0EJNS_5tupleIJNS_1CILi1EEENS3_ILi0EEEEEENS2_IJiEEEEEC2ERKS6_RKS7_) ;  /* 0xfffa766000007944 */ /* 0x022fea0003c3ffff */
[----:B-1----:R1:W5:Y:S01]  /*60ad0*/  LDL R3, [R1+0x1410] ;  /* 0x0014100001037983 */ /* 0x0023620000100800 */
[----:B------:R-:W-:-:S03]  /*60ae0*/  MOV R6, 0x60b00 ;  /* 0x00060b0000067802 */ /* 0x000fc60000000f00 */
[----:B-1---5:R-:W-:Y:S05]  /*60af0*/  CALL.REL.NOINC `($_ZN7cutlass13device_kernelIN5flash19enable_sm80_to_sm89INS1_16FlashAttnBwdSm80INS1_25CollectiveMainloopBwdSm80ILi2ELi2EN4cute5tupleIJNS5_1CILi128EEES8_NS7_ILi64EEEEEENS_10bfloat16_tEfNS_4arch4Sm80ELb0ELb0ELb1ELb0ELb1ELb0ELb0ELb0ELi2ELi4ELi4ELi4ELb0EEENS1_24CollectiveEpilogueBwdGQAISA_fSD_Li256ELb0ELb1EEENS1_19SingleTileSchedulerILb0ELb0ELb0ELi128EEEEEEEEEvNT_6ParamsE$_ZN4cute5tupleIJNS0_IJNS0_IJNS_1CILi8EEENS1_ILi1EEEEEENS0_IJNS1_ILi2EEEEEEEEENS0_IJNS0_IJS3_NS1_ILi0EEEEEENS0_IJiEEEEEEEEC2ERKS7_RKSB_) ;  /* 0xfffa973000007944 */ /* 0x022fea0003c3ffff */
[----:B------:R2:W5:Y:S01]  /*60b00*/  LDL R8, [R1+0x1410] ;  /* 0x0014100001087983 */ /* 0x0005620000100800 */
[----:B------:R-:W-:-:S03]  /*60b10*/  MOV R6, 0x60b40 ;  /* 0x00060b4000067802 */ /* 0x000fc60000000f00 */
[----:B------:R2:W-:Y:S04]  /*60b20*/  STL.64 [R1+0x1448], R12 ;  /* 0x0014480c01007387 */ /* 0x0005e80000100a00 */
[----:B-12--5:R-:W-:Y:S05]  /*60b30*/  CALL.REL.NOINC `($_ZN7cutlass13device_kernelIN5flash19enable_sm80_to_sm89INS1_16FlashAttnBwdSm80INS1_25CollectiveMainloopBwdSm80ILi2ELi2EN4cute5tupleIJNS5_1CILi128EEES8_NS7_ILi64EEEEEENS_10bfloat16_tEfNS_4arch4Sm80ELb0ELb0ELb1ELb0ELb1ELb0ELb0ELb0ELi2ELi4ELi4ELi4ELb0EEENS1_24CollectiveEpilogueBwdGQAISA_fSD_Li256ELb0ELb1EEENS1_19SingleTileSchedulerILb0ELb0ELb0ELi128EEEEEEEEEvNT_6ParamsE$_ZN4cute3eso3ESOILb0ELb0EJNS_6LayoutINS_5tupleIJNS3_IJNS_1CILi8EEENS4_ILi1EEEEEENS3_IJNS4_ILi2EEEEEEEEENS3_IJNS3_IJS6_NS4_ILi0EEEEEENS3_IJiEEEEEEEENS_10ViewEngineINS_8smem_ptrIPN7cutlass10bfloat16_tEEEEEEEC2ERKSF_RKSM_) ;  /* 0xfffa539000007944 */ /* 0x026fea0003c3ffff */
[----:B-1----:R1:W5:Y:S04]  /*60b40*/  LDL R8, [R1+0x1410] ;  /* 0x0014100001087983 */ /* 0x0023680000100800 */
[----:B------:R1:W5:Y:S01]  /*60b50*/  LDL.64 R14, [R1+0x1418] ;  /* 0x00141800010e7983 */ /* 0x0003620000100a00 */
[----:B------:R-:W-:-:S03]  /*60b60*/  MOV R6, 0x60b80 ;  /* 0x00060b8000067802 */ /* 0x000fc60000000f00 */
[----:B-1---5:R-:W-:Y:S05]  /*60b70*/  CALL.REL.NOINC `($_ZN7cutlass13device_kernelIN5flash19enable_sm80_to_sm89INS1_16FlashAttnBwdSm80INS1_25CollectiveMainloopBwdSm80ILi2ELi2EN4cute5tupleIJNS5_1CILi128EEES8_NS7_ILi64EEEEEENS_10bfloat16_tEfNS_4arch4Sm80ELb0ELb0ELb1ELb0ELb1ELb0ELb0ELb0ELi2ELi4ELi4ELi4ELb0EEENS1_24CollectiveEpilogueBwdGQAISA_fSD_Li256ELb0ELb1EEENS1_19SingleTileSchedulerILb0ELb0ELb0ELi128EEEEEEEEEvNT_6ParamsE$_ZN4cute3eso3ESOILb1ELb0EJNS_6LayoutINS_5tupleIJNS3_IJNS3_IJNS_1CILi4EEENS4_ILi2EEEEEENS4_ILi1EEEEEENS3_IJS6_EEEEEENS3_IJNS3_IJNS3_IJS8_NS4_ILi32EEEEEENS4_ILi0EEEEEENS3_IJNS4_ILi64EEEEEEEEEEENS_10ViewEngineIPN7cutlass10bfloat16_tEEEEEC2ERKSJ_RKSO_) ;  /* 0xfffa7c7000007944 */ /* 0x022fea0003c3ffff */
[----:B-1----:R1:W5:Y:S01]  /*60b80*/  LDL.64 R2, [R1+0x1410] ;  /* 0x0014100001027983 */ /* 0x0023620000100a00 */
[----:B------:R-:W-:-:S03]  /*60b90*/  MOV R6, 0x60bb0 ;  /* 0x00060bb000067802 */ /* 0x000fc60000000f00 */
[----:B-1---5:R-:W-:Y:S05]  /*60ba0*/  CALL.REL.NOINC `($_ZN7cutlass13device_kernelIN5flash19enable_sm80_to_sm89INS1_16FlashAttnBwdSm80INS1_25CollectiveMainloopBwdSm80ILi2ELi2EN4cute5tupleIJNS5_1CILi128EEES8_NS7_ILi64EEEEEENS_10bfloat16_tEfNS_4arch4Sm80ELb0ELb0ELb1ELb0ELb1ELb0ELb0ELb0ELi2ELi4ELi4ELi4ELb0EEENS1_24CollectiveEpilogueBwdGQAISA_fSD_Li256ELb0ELb1EEENS1_19SingleTileSchedulerILb0ELb0ELb0ELi128EEEEEEEEEvNT_6ParamsE$_ZN4cute3eso3ESOILb1ELb0EJNS_6LayoutINS_5tupleIJNS3_IJNS3_IJNS3_IJNS_1CILi4EEENS4_ILi2EEEEEENS4_ILi1EEEEEES8_EEENS3_IJNS3_IJNS3_IJS8_S8_EEES8_EEES6_EEEEEENS3_IJNS3_IJNS3_IJNS3_IJS8_NS4_ILi32EEEEEENS4_ILi0EEEEEESH_EEENS3_IJNS3_IJNS3_IJSH_SH_EEESH_EEENS4_ILi64EEEEEEEEEEENS_10ViewEngineIPN7cutlass10bfloat16_tEEEEEC2ERKSP_RKSU_) ;  /* 0xfffa7b3000007944 */ /* 0x022fea0003c3ffff */
[----:B------:R2:W5:Y:S01]  /*60bb0*/  LDL.64 R10, [R1+0x1410] ;  /* 0x00141000010a7983 */ /* 0x0005620000100a00 */
[----:B-1----:R-:W-:Y:S02]  /*60bc0*/  MOV R3, R8 ;  /* 0x0000000800037202 */ /* 0x002fe40000000f00 */
[----:B------:R-:W-:Y:S02]  /*60bd0*/  MOV R4, 0x60bf0 ;  /* 0x00060bf000047802 */ /* 0x000fe40000000f00 */
[----:B--2--5:R-:W-:Y:S05]  /*60be0*/  CALL.REL.NOINC `($_ZN7cutlass13device_kernelIN5flash19enable_sm80_to_sm89INS1_16FlashAttnBwdSm80INS1_25CollectiveMainloopBwdSm80ILi2ELi2EN4cute5tupleIJNS5_1CILi128EEES8_NS7_ILi64EEEEEENS_10bfloat16_tEfNS_4arch4Sm80ELb0ELb0ELb1ELb0ELb1ELb0ELb0ELb0ELi2ELi4ELi4ELi4ELb0EEENS1_24CollectiveEpilogueBwdGQAISA_fSD_Li256ELb0ELb1EEENS1_19SingleTileSchedulerILb0ELb0ELb0ELi128EEEEEEEEEvNT_6ParamsE$_ZN4cute5tupleIJNS0_IJNS_1CILi2EEEEEENS0_IJiEEEEEC2ERKS3_RKS4_) ;  /* 0xfffa98c000007944 */ /* 0x024fea0003c3ffff */
[----:B------:R-:W2:Y:S01]  /*60bf0*/  LDL R4, [R1+0x1410] ;  /* 0x0014100001047983 */ /* 0x000ea20000100800 */
[----:B-1----:R-:W-:-:S02]  /*60c00*/  MOV R2, R59 ;  /* 0x0000003b00027202 */ /* 0x002fc40000000f00 */
[----:B------:R-:W-:Y:S01]  /*60c10*/  MOV R12, 0x60c40 ;  /* 0x00060c40000c7802 */ /* 0x000fe20000000f00 */
[----:B--2---:R1:W-:Y:S04]  /*60c20*/  STL [R1+0x1448], R4 ;  /* 0x0014480401007387 */ /* 0x0043e80000100800 */
[----:B-1----:R-:W-:Y:S05]  /*60c30*/  CALL.REL.NOINC `($_ZN7cutlass13device_kernelIN5flash19enable_sm80_to_sm89INS1_16FlashAttnBwdSm80INS1_25CollectiveMainloopBwdSm80ILi2ELi2EN4cute5tupleIJNS5_1CILi128EEES8_NS7_ILi64EEEEEENS_10bfloat16_tEfNS_4arch4Sm80ELb0ELb0ELb1ELb0ELb1ELb0ELb0ELb0ELi2ELi4ELi4ELi4ELb0EEENS1_24CollectiveEpilogueBwdGQAISA_fSD_Li256ELb0ELb1EEENS1_19SingleTileSchedulerILb0ELb0ELb0ELi128EEEEEEEEEvNT_6ParamsE$_ZZN4cute14logical_divideINS_5tupleIJNS1_IJNS_1CILi8EEENS2_ILi1EEEEEENS1_IJNS2_ILi2EEEEEEEEENS1_IJNS1_IJS4_NS2_ILi0EEEEEENS1_IJiEEEEEENS1_IJS5_NS_6LayoutIS4_S9_EEEEEEEDaRKNSD_IT_T0_EERKT1_ENKUlRKT_RKT0_E_clINSD_IS7_SB_EESE_EEDaSQ_ST_) ;  /* 0xfffaaeb000007944 */ /* 0x002fea0003c3ffff */
[----:B------:R-:W-:Y:S02]  /*60c40*/  MOV R4, 0x60c60 ;  /* 0x00060c6000047802 */ /* 0x000fe40000000f00 */
[----:B-1---5:R-:W-:Y:S05]  /*60c50*/  CALL.REL.NOINC `($_ZN7cutlass13device_kernelIN5flash19enable_sm80_to_sm89INS1_16FlashAttnBwdSm80INS1_25CollectiveMainloopBwdSm80ILi2ELi2EN4cute5tupleIJNS5_1CILi128EEES8_NS7_ILi64EEEEEENS_10bfloat16_tEfNS_4arch4Sm80ELb0ELb0ELb1ELb0ELb1ELb0ELb0ELb0ELi2ELi4ELi4ELi4ELb0EEENS1_24CollectiveEpilogueBwdGQAISA_fSD_Li256ELb0ELb1EEENS1_19SingleTileSchedulerILb0ELb0ELb0ELi128EEEEEEEEEvNT_6ParamsE$_ZN4cute3eso3ESOILb1ELb0EJNS_5tupleIJNS2_IJNS_1CILi1EEENS3_ILi0EEEEEENS2_IJS5_S5_EEEEEENS2_IJS5_iEEEEEC2ERKS8_RKS9_) ;  /* 0xfffa700000007944 */ /* 0x022fea0003c3ffff */
[----:B-1----:R1:W5:Y:S01]  /*60c60*/  LDL R3, [R1+0x1410] ;  /* 0x0014100001037983 */ /* 0x0023620000100800 */
[----:B------:R-:W-:-:S03]  /*60c70*/  MOV R4, 0x60c90 ;  /* 0x00060c9000047802 */ /* 0x000fc60000000f00 */
[----:B-1---5:R-:W-:Y:S05]  /*60c80*/  CALL.REL.NOINC `($_ZN7cutlass13device_kernelIN5flash19enable_sm80_to_sm89INS1_16FlashAttnBwdSm80INS1_25CollectiveMainloopBwdSm80ILi2ELi2EN4cute5tupleIJNS5_1CILi128EEES8_NS7_ILi64EEEEEENS_10bfloat16_tEfNS_4arch4Sm80ELb0ELb0ELb1ELb0ELb1ELb0ELb0ELb0ELi2ELi4ELi4ELi4ELb0EEENS1_24CollectiveEpilogueBwdGQAISA_fSD_Li256ELb0ELb1EEENS1_19SingleTileSchedulerILb0ELb0ELb0ELi128EEEEEEEEEvNT_6ParamsE$_ZN4cute5tupleIJNS0_IJNS0_IJNS0_IJNS_1CILi8EEENS1_ILi1EEEEEENS0_IJS3_S3_EEEEEENS0_IJS3_NS1_ILi2EEEEEEEEENS0_IJNS0_IJNS0_IJS3_NS1_ILi0EEEEEENS0_IJSA_SA_EEEEEENS0_IJSA_iEEEEEEEEC2ERKS9_RKSF_) ;  /* 0xfffa937000007944 */ /* 0x022fea0003c3ffff */
[----:B-1----:R1:W5:Y:S01]  /*60c90*/  LDL R3, [R1+0x1410] ;  /* 0x0014100001037983 */ /* 0x0023620000100800 */
[----:B------:R-:W-:-:S03]  /*60ca0*/  MOV R4, 0x60cc0 ;  /* 0x00060cc000047802 */ /* 0x000fc60000000f00 */
[----:B-1---5:R-:W-:Y:S05]  /*60cb0*/  CALL.REL.NOINC `($_ZN7cutlass13device_kernelIN5flash19enable_sm80_to_sm89INS1_16FlashAttnBwdSm80INS1_25CollectiveMainloopBwdSm80ILi2ELi2EN4cute5tupleIJNS5_1CILi128EEES8_NS7_ILi64EEEEEENS_10bfloat16_tEfNS_4arch4Sm80ELb0ELb0ELb1ELb0ELb1ELb0ELb0ELb0ELi2ELi4ELi4ELi4ELb0EEENS1_24CollectiveEpilogueBwdGQAISA_fSD_Li256ELb0ELb1EEENS1_19SingleTileSchedulerILb0ELb0ELb0ELi128EEEEEEEEEvNT_6ParamsE$_ZN4cute3eso3ESOILb1ELb0EJNS_5tupleIJNS2_IJNS_1CILi1EEENS3_ILi0EEEEEENS2_IJS5_S5_EEEEEENS2_IJS5_iEEEEEC2ERKS8_RKS9_) ;  /* 0xfffa6fa000007944 */ /* 0x022fea0003c3ffff */
[----:B-1----:R1:W5:Y:S01]  /*60cc0*/  LDL R3, [R1+0x1410] ;  /* 0x0014100001037983 */ /* 0x0023620000100800 */
[----:B------:R-:W-:-:S03]  /*60cd0*/  MOV R4, 0x60cf0 ;  /* 0x00060cf000047802 */ /* 0x000fc60000000f00 */
[----:B-1---5:R-:W-:Y:S05]  /*60ce0*/  CALL.REL.NOINC `($_ZN7cutlass13device_kernelIN5flash19enable_sm80_to_sm89INS1_16FlashAttnBwdSm80INS1_25CollectiveMainloopBwdSm80ILi2ELi2EN4cute5tupleIJNS5_1CILi128EEES8_NS7_ILi64EEEEEENS_10bfloat16_tEfNS_4arch4Sm80ELb0ELb0ELb1ELb0ELb1ELb0ELb0ELb0ELi2ELi4ELi4ELi4ELb0EEENS1_24CollectiveEpilogueBwdGQAISA_fSD_Li256ELb0ELb1EEENS1_19SingleTileSchedulerILb0ELb0ELb0ELi128EEEEEEEEEvNT_6ParamsE$_ZN4cute3eso3ESOILb1ELb0EJNS_5tupleIJNS_1CILi0EEES4_EEEiEEC2ERKS5_RKi) ;  /* 0xfffa736000007944 */ /* 0x022fea0003c3ffff */
[----:B-1----:R1:W5:Y:S01]  /*60cf0*/  LDL R3, [R1+0x1410] ;  /* 0x0014100001037983 */ /* 0x0023620000100800 */
[----:B------:R-:W-:-:S03]  /*60d00*/  MOV R4, 0x60d20 ;  /* 0x00060d2000047802 */ /* 0x000fc60000000f00 */
[----:B-1---5:R-:W-:Y:S05]  /*60d10*/  CALL.REL.NOINC `($_ZN7cutlass13device_kernelIN5flash19enable_sm80_to_sm89INS1_16FlashAttnBwdSm80INS1_25CollectiveMainloopBwdSm80ILi2ELi2EN4cute5tupleIJNS5_1CILi128EEES8_NS7_ILi64EEEEEENS_10bfloat16_tEfNS_4arch4Sm80ELb0ELb0ELb1ELb0ELb1ELb0ELb0ELb0ELi2ELi4ELi4ELi4ELb0EEENS1_24CollectiveEpilogueBwdGQAISA_fSD_Li256ELb0ELb1EEENS1_19SingleTileSchedulerILb0ELb0ELb0ELi128EEEEEEEEEvNT_6ParamsE$_ZN4cute3eso3ESOILb1ELb0EJNS_5tupleIJNS2_IJNS_1CILi1EEENS3_ILi0EEEEEES5_EEENS2_IJNS2_IJS5_S5_EEEiEEEEEC2ERKS7_RKS9_) ;  /* 0xfffa6f8000007944 */ /* 0x022fea0003c3ffff */
[----:B-1----:R1:W5:Y:S01]  /*60d20*/  LDL R3, [R1+0x1410] ;  /* 0x0014100001037983 */ /* 0x0023620000100800 */
[----:B------:R-:W-:-:S03]  /*60d30*/  MOV R4, 0x60d50 ;  /* 0x00060d5000047802 */ /* 0x000fc60000000f00 */
[----:B-1---5:R-:W-:Y:S05]  /*60d40*/  CALL.REL.NOINC `($_ZN7cutlass13device_kernelIN5flash19enable_sm80_to_sm89INS1_16FlashAttnBwdSm80INS1_25CollectiveMainloopBwdSm80ILi2ELi2EN4cute5tupleIJNS5_1CILi128EEES8_NS7_ILi64EEEEEENS_10bfloat16_tEfNS_4arch4Sm80ELb0ELb0ELb1ELb0ELb1ELb0ELb0ELb0ELi2ELi4ELi4ELi4ELb0EEENS1_24CollectiveEpilogueBwdGQAISA_fSD_Li256ELb0ELb1EEENS1_19SingleTileSchedulerILb0ELb0ELb0ELi128EEEEEEEEEvNT_6ParamsE$_ZN4cute5tupleIJNS0_IJNS0_IJNS0_IJNS_1CILi8EEENS1_ILi1EEEEEES3_EEENS0_IJNS0_IJS3_S3_EEENS1_ILi2EEEEEEEEENS0_IJNS0_IJNS0_IJS3_NS1_ILi0EEEEEESA_EEENS0_IJNS0_IJSA_SA_EEEiEEEEEEEEC2ERKS9_RKSF_) ;  /* 0xfffa92f000007944 */ /* 0x022fea0003c3ffff */
[----:B------:R2:W5:Y:S01]  /*60d50*/  LDL R6, [R1+0x1410] ;  /* 0x0014100001067983 */ /* 0x0005620000100800 */
[----:B------:R-:W-:-:S03]  /*60d60*/  MOV R4, 0x60d90 ;  /* 0x00060d9000047802 */ /* 0x000fc60000000f00 */
[----:B------:R2:W-:Y:S04]  /*60d70*/  STL.64 [R1+0x1448], R14 ;  /* 0x0014480e01007387 */ /* 0x0005e80000100a00 */
[----:B-12--5:R-:W-:Y:S05]  /*60d80*/  CALL.REL.NOINC `($_ZN7cutlass13device_kernelIN5flash19enable_sm80_to_sm89INS1_16FlashAttnBwdSm80INS1_25CollectiveMainloopBwdSm80ILi2ELi2EN4cute5tupleIJNS5_1CILi128EEES8_NS7_ILi64EEEEEENS_10bfloat16_tEfNS_4arch4Sm80ELb0ELb0ELb1ELb0ELb1ELb0ELb0ELb0ELi2ELi4ELi4ELi4ELb0EEENS1_24CollectiveEpilogueBwdGQAISA_fSD_Li256ELb0ELb1EEENS1_19SingleTileSchedulerILb0ELb0ELb0ELi128EEEEEEEEEvNT_6ParamsE$_ZN4cute3eso3ESOILb0ELb0EJNS_6LayoutINS_5tupleIJNS3_IJNS3_IJNS_1CILi8EEENS4_ILi1EEEEEES6_EEENS3_IJNS3_IJS6_S6_EEENS4_ILi2EEEEEEEEENS3_IJNS3_IJNS3_IJS6_NS4_ILi0EEEEEESD_EEENS3_IJNS3_IJSD_SD_EEEiEEEEEEEENS_10ViewEngineINS_8smem_ptrIPN7cutlass10bfloat16_tEEEEEEEC2ERKSJ_RKSQ_) ;  /* 0xfffa4bb000007944 */ /* 0x026fea0003c3ffff */
[----:B-1----:R1:W5:Y:S04]  /*60d90*/  LDL R8, [R1+0x1410] ;  /* 0x0014100001087983 */ /* 0x0023680000100800 */
[----:B------:R1:W5:Y:S01]  /*60da0*/  LDL.64 R4, [R1+0x1418] ;  /* 0x0014180001047983 */ /* 0x0003620000100a00 */
[----:B------:R-:W-:-:S03]  /*60db0*/  MOV R6, 0x60dd0 ;  /* 0x00060dd000067802 */ /* 0x000fc60000000f00 */
[----:B-1---5:R-:W-:Y:S05]  /*60dc0*/  CALL.REL.NOINC `($_ZN7cutlass13device_kernelIN5flash19enable_sm80_to_sm89INS1_16FlashAttnBwdSm80INS1_25CollectiveMainloopBwdSm80ILi2ELi2EN4cute5tupleIJNS5_1CILi128EEES8_NS7_ILi64EEEEEENS_10bfloat16_tEfNS_4arch4Sm80ELb0ELb0ELb1ELb0ELb1ELb0ELb0ELb0ELi2ELi4ELi4ELi4ELb0EEENS1_24CollectiveEpilogueBwdGQAISA_fSD_Li256ELb0ELb1EEENS1_19SingleTileSchedulerILb0ELb0ELb0ELi128EEEEEEEEEvNT_6ParamsE$_ZN4cute3eso3ESOILb1ELb0EJNS_6LayoutINS_5tupleIJNS3_IJNS3_IJNS_1CILi4EEENS4_ILi2EEEEEENS4_ILi1EEEEEES6_EEENS3_IJNS3_IJNS3_IJS8_NS4_ILi32EEEEEENS4_ILi0EEEEEENS4_ILi64EEEEEEEENS_10ViewEngineIPN7cutlass10bfloat16_tEEEEEC2ERKSH_RKSM_) ;  /* 0xfffa7a6000007944 */ /* 0x022fea0003c3ffff */
[----:B------:R2:W5:Y:S01]  /*60dd0*/  LDL.64 R16, [R1+0x1410] ;  /* 0x0014100001107983 */ /* 0x0005620000100a00 */
[----:B------:R-:W-:Y:S02]  /*60de0*/  MOV R3, R8 ;  /* 0x0000000800037202 */ /* 0x000fe40000000f00 */
[----:B------:R-:W-:Y:S02]  /*60df0*/  MOV R6, 0x60e10 ;  /* 0x00060e1000067802 */ /* 0x000fe40000000f00 */
[----:B-12--5:R-:W-:Y:S05]  /*60e00*/  CALL.REL.NOINC `($_ZN7cutlass13device_kernelIN5flash19enable_sm80_to_sm89INS1_16FlashAttnBwdSm80INS1_25CollectiveMainloopBwdSm80ILi2ELi2EN4cute5tupleIJNS5_1CILi128EEES8_NS7_ILi64EEEEEENS_10bfloat16_tEfNS_4arch4Sm80ELb0ELb0ELb1ELb0ELb1ELb0ELb0ELb0ELi2ELi4ELi4ELi4ELb0EEENS1_24CollectiveEpilogueBwdGQAISA_fSD_Li256ELb0ELb1EEENS1_19SingleTileSchedulerILb0ELb0ELb0ELi128EEEEEEEEEvNT_6ParamsE$_ZZN4cute5sliceINS_5tupleIJNS1_IJNS_10UnderscoreENS_1CILi0EEEEEENS1_IJS4_S2_EEEEEENS1_IJNS1_IJNS1_IJNS3_ILi1EEES4_EEES4_EEENS1_IJNS1_IJS4_S4_EEEiEEEEEEEEDaRKT_RKT0_ENKUlRKT_RKT0_E_clIS6_SC_EEDaSM_SP_) ;  /* 0xfffab3e000007944 */ /* 0x026fea0003c3ffff */
[----:B------:R-:W-:Y:S02]  /*60e10*/  MOV R8, 0x60e30 ;  /* 0x00060e3000087802 */ /* 0x000fe40000000f00 */
[----:B-1----:R-:W-:Y:S05]  /*60e20*/  CALL.REL.NOINC `($_ZN7cutlass13device_kernelIN5flash19enable_sm80_to_sm89INS1_16FlashAttnBwdSm80INS1_25CollectiveMainloopBwdSm80ILi2ELi2EN4cute5tupleIJNS5_1CILi128EEES8_NS7_ILi64EEEEEENS_10bfloat16_tEfNS_4arch4Sm80ELb0ELb0ELb1ELb0ELb1ELb0ELb0ELb0ELi2ELi4ELi4ELi4ELb0EEENS1_24CollectiveEpilogueBwdGQAISA_fSD_Li256ELb0ELb1EEENS1_19SingleTileSchedulerILb0ELb0ELb0ELi128EEEEEEEEEvNT_6ParamsE$_ZZN4cute12filter_tupleINS_5tupleIJNS1_IJNS_10UnderscoreENS_1CILi0EEEEEENS1_IJS4_S2_EEEEEENS1_IJNS1_IJNS1_IJNS3_ILi1EEES4_EEES4_EEENS1_IJNS1_IJS4_S4_EEEiEEEEEEZNS_5sliceIS7_SD_EEDaRKT_RKT0_EUlRKT_RKT0_E_EEDaSH_SK_OT1_ENKUlDpSN_E_clIJNS1_IJS9_EEENS1_IJiEEEEEEDaSU_) ;  /* 0xfffa9da000007944 */ /* 0x002fea0003c3ffff */
[----:B------:R-:W-:Y:S02]  /*60e30*/  MOV R6, 0x60e50 ;  /* 0x00060e5000067802 */ /* 0x000fe40000000f00 */
[----:B-1---5:R-:W-:Y:S05]  /*60e40*/  CALL.REL.NOINC `($_ZN7cutlass13device_kernelIN5flash19enable_sm80_to_sm89INS1_16FlashAttnBwdSm80INS1_25CollectiveMainloopBwdSm80ILi2ELi2EN4cute5tupleIJNS5_1CILi128EEES8_NS7_ILi64EEEEEENS_10bfloat16_tEfNS_4arch4Sm80ELb0ELb0ELb1ELb0ELb1ELb0ELb0ELb0ELi2ELi4ELi4ELi4ELb0EEENS1_24CollectiveEpilogueBwdGQAISA_fSD_Li256ELb0ELb1EEENS1_19SingleTileSchedulerILb0ELb0ELb0ELi128EEEEEEEEEvNT_6ParamsE$_ZN4cute5tupleIJNS0_IJNS0_IJNS_1CILi8EEENS1_ILi1EEEEEENS1_ILi2EEEEEENS0_IJNS0_IJS3_NS1_ILi0EEEEEEiEEEEEC2ERKS6_RKS9_) ;  /* 0xfffa942000007944 */ /* 0x022fea0003c3ffff */
[----:B-1----:R1:W5:Y:S01]  /*60e50*/  LDL R3, [R1+0x1410] ;  /* 0x0014100001037983 */ /* 0x0023620000100800 */
[----:B------:R-:W-:-:S03]  /*60e60*/  MOV R6, 0x60e80 ;  /* 0x00060e8000067802 */ /* 0x000fc60000000f00 */
        /* <DEDUP_REMOVED lines=8> */
[----:B------:R-:W-:-:S02]  /*60ef0*/  MOV R6, R7 ;  /* 0x0000000700067202 */ /* 0x000fc40000000f00 */
[----:B------:R-:W-:Y:S01]  /*60f00*/  MOV R4, 0x60f30 ;  /* 0x00060f3000047802 */ /* 0x000fe20000000f00 */
[----:B--2---:R1:W-:Y:S04]  /*60f10*/  STL.64 [R1+0x1448], R2 ;  /* 0x0014480201007387 */ /* 0x0043e80000100a00 */
[----:B-1----:R-:W-:Y:S05]  /*60f20*/  CALL.REL.NOINC `($_ZN7cutlass13device_kernelIN5flash19enable_sm80_to_sm89INS1_16FlashAttnBwdSm80INS1_25CollectiveMainloopBwdSm80ILi2ELi2EN4cute5tupleIJNS5_1CILi128EEES8_NS7_ILi64EEEEEENS_10bfloat16_tEfNS_4arch4Sm80ELb0ELb0ELb1ELb0ELb1ELb0ELb0ELb0ELi2ELi4ELi4ELi4ELb0EEENS1_24CollectiveEpilogueBwdGQAISA_fSD_Li256ELb0ELb1EEENS1_19SingleTileSchedulerILb0ELb0ELb0ELi128EEEEEEEEEvNT_6ParamsE$_ZN4cute3eso3ESOILb0ELb0EJNS_6LayoutINS_5tupleIJNS3_IJNS_1CILi8EEENS4_ILi1EEEEEENS4_ILi2EEEEEENS3_IJNS3_IJS6_NS4_ILi0EEEEEEiEEEEENS_10ViewEngineINS_8smem_ptrIPN7cutlass10bfloat16_tEEEEEEEC2ERKSD_RKSK_) ;  /* 0xfffa501000007944 */ /* 0x002fea0003c3ffff */
[----:B------:R2:W5:Y:S04]  /*60f30*/  LDL R14, [R1+0x1410] ;  /* 0x00141000010e7983 */ /* 0x0005680000100800 */
[----:B------:R2:W5:Y:S01]  /*60f40*/  LDL.64 R78, [R1+0x1418] ;  /* 0x00141800014e7983 */ /* 0x0005620000100a00 */
[----:B------:R-:W-:Y:S01]  /*60f50*/  IMAD.MOV.U32 R2, RZ, RZ, R67 ;  /* 0x000000ffff027224 */ /* 0x000fe200078e0043 */
[----:B-1----:R-:W-:Y:S02]  /*60f60*/  MOV R3, RZ ;  /* 0x000000ff00037202 */ /* 0x002fe40000000f00 */
[----:B------:R-:W-:Y:S02]  /*60f70*/  MOV R10, 0x60f90 ;  /* 0x00060f90000a7802 */ /* 0x000fe40000000f00 */
[----:B--2--5:R-:W-:Y:S05]  /*60f80*/  CALL.REL.NOINC `($_ZN7cutlass13device_kernelIN5flash19enable_sm80_to_sm89INS1_16FlashAttnBwdSm80INS1_25CollectiveMainloopBwdSm80ILi2ELi2EN4cute5tupleIJNS5_1CILi128EEES8_NS7_ILi64EEEEEENS_10bfloat16_tEfNS_4arch4Sm80ELb0ELb0ELb1ELb0ELb1ELb0ELb0ELb0ELi2ELi4ELi4ELi4ELb0EEENS1_24CollectiveEpilogueBwdGQAISA_fSD_Li256ELb0ELb1EEENS1_19SingleTileSchedulerILb0ELb0ELb0ELi128EEEEEEEEEvNT_6ParamsE$_ZN4cute3eso3ESOILb1ELb0EJNS_10UnderscoreEiEEC2ERKS2_RKi) ;  /* 0xfffa5ef000007944 */ /* 0x024fea0003c3ffff */
        /* <DEDUP_REMOVED lines=16> */
[----:B------:R-:W-:-:S02]  /*61090*/  MOV R3, RZ ;  /* 0x000000ff00037202 */ /* 0x000fc40000000f00 */
[----:B------:R-:W-:Y:S02]  /*610a0*/  MOV R10, 0x610c0 ;  /* 0x000610c0000a7802 */ /* 0x000fe40000000f00 */
[----:B--2--5:R-:W-:Y:S05]  /*610b0*/  CALL.REL.NOINC `($_ZN7cutlass13device_kernelIN5flash19enable_sm80_to_sm89INS1_16FlashAttnBwdSm80INS1_25CollectiveMainloopBwdSm80ILi2ELi2EN4cute5tupleIJNS5_1CILi128EEES8_NS7_ILi64EEEEEENS_10bfloat16_tEfNS_4arch4Sm80ELb0ELb0ELb1ELb0ELb1ELb0ELb0ELb0ELi2ELi4ELi4ELi4ELb0EEENS1_24CollectiveEpilogueBwdGQAISA_fSD_Li256ELb0ELb1EEENS1_19SingleTileSchedulerILb0ELb0ELb0ELi128EEEEEEEEEvNT_6ParamsE$_ZN4cute3eso3ESOILb1ELb0EJNS_10UnderscoreEiEEC2ERKS2_RKi) ;  /* 0xfffa5dc000007944 */ /* 0x024fea0003c3ffff */
[----:B-1----:R-:W2:Y:S01]  /*610c0*/  LDL R3, [R1+0x1410] ;  /* 0x0014100001037983 */ /* 0x002ea20000100800 */
[----:B------:R-:W-:Y:S02]  /*610d0*/  MOV R6, 0x61100 ;  /* 0x0006110000067802 */ /* 0x000fe40000000f00 */
[----:B--2---:R-:W-:Y:S02]  /*610e0*/  SHF.L.U32 R3, R3, 0x6, RZ ;  /* 0x0000000603037819 */ /* 0x004fe400000006ff */
[----:B------:R-:W-:Y:S05]  /*610f0*/  CALL.REL.NOINC `($_ZN7cutlass13device_kernelIN5flash19enable_sm80_to_sm89INS1_16FlashAttnBwdSm80INS1_25CollectiveMainloopBwdSm80ILi2ELi2EN4cute5tupleIJNS5_1CILi128EEES8_NS7_ILi64EEEEEENS_10bfloat16_tEfNS_4arch4Sm80ELb0ELb0ELb1ELb0ELb1ELb0ELb0ELb0ELi2ELi4ELi4ELi4ELb0EEENS1_24CollectiveEpilogueBwdGQAISA_fSD_Li256ELb0ELb1EEENS1_19SingleTileSchedulerILb0ELb0ELb0ELi128EEEEEEEEEvNT_6ParamsE$_ZN4cute3eso3ESOILb1ELb0EJNS_6LayoutINS_5tupleIJNS3_IJNS3_IJNS_1CILi4EEENS4_ILi2EEEEEENS4_ILi1EEEEEEEEENS3_IJNS3_IJNS3_IJS8_NS4_ILi32EEEEEENS4_ILi0EEEEEEEEEEEiEEC2ERKSG_RKi) ;  /* 0xfffa76b000007944 */ /* 0x000fea0003c3ffff */
[----:B-1----:R-:W2:Y:S01]  /*61100*/  LDL R3, [R1+0x1410] ;  /* 0x0014100001037983 */ /* 0x002ea20000100800 */
        /* <DEDUP_REMOVED lines=20> */
[----:B--2--5:R-:W-:Y:S05]  /*61250*/  CALL.REL.NOINC `($_ZN7cutlass13device_kernelIN5flash19enable_sm80_to_sm89INS1_16FlashAttnBwdSm80INS1_25CollectiveMainloopBwdSm80ILi2ELi2EN4cute5tupleIJNS5_1CILi128EEES8_NS7_ILi64EEEEEENS_10bfloat16_tEfNS_4arch4Sm80ELb0ELb0ELb1ELb0ELb1ELb0ELb0ELb0ELi2ELi4ELi4ELi4ELb0EEENS1_24CollectiveEpilogueBwdGQAISA_fSD_Li256ELb0ELb1EEENS1_19SingleTileSchedulerILb0ELb0ELb0ELi128EEEEEEEEEvNT_6ParamsE$_ZN4cute3eso3ESOILb1ELb0EJNS_6LayoutINS_5tupleIJNS3_IJNS3_IJNS_1CILi2EEES5_EEENS4_ILi1EEEEEEEEENS3_IJNS3_IJNS3_IJS7_NS4_ILi16EEEEEENS4_ILi0EEEEEEEEEEENS_10ViewEngineIPjEEEEC2ERKSF_RKSI_) ;  /* 0xfffa74c000007944 */ /* 0x024fea0003c3ffff */
[----:B------:R2:W5:Y:S01]  /*61260*/  LDL.64 R8, [R1+0x1410] ;  /* 0x0014100001087983 */ /* 0x0005620000100a00 */
[----:B------:R-:W-:-:S02]  /*61270*/  MOV R4, R6 ;  /* 0x0000000600047202 */ /* 0x000fc40000000f00 */
[----:B-1----:R-:W-:Y:S02]  /*61280*/  MOV R2, 0x612a0 ;  /* 0x000612a000027802 */ /* 0x002fe40000000f00 */
[----:B--2--5:R-:W-:Y:S05]  /*61290*/  CALL.REL.NOINC `($_ZN7cutlass13device_kernelIN5flash19enable_sm80_to_sm89INS1_16FlashAttnBwdSm80INS1_25CollectiveMainloopBwdSm80ILi2ELi2EN4cute5tupleIJNS5_1CILi128EEES8_NS7_ILi64EEEEEENS_10bfloat16_tEfNS_4arch4Sm80ELb0ELb0ELb1ELb0ELb1ELb0ELb0ELb0ELi2ELi4ELi4ELi4ELb0EEENS1_24CollectiveEpilogueBwdGQAISA_fSD_Li256ELb0ELb1EEENS1_19SingleTileSchedulerILb0ELb0ELb0ELi128EEEEEEEEEvNT_6ParamsE$_ZN73_INTERNAL_24fd9406_37_flash_bwd_hdim64_bf16_softcap_sm80_cu_3fbc093a_291824__cvta_generic_to_sharedEPKv) ;  /* 0xfffa98a000007944 */ /* 0x024fea0003c3ffff */
        /* <DEDUP_REMOVED lines=58> */
[----:B------:R-:W1:Y:S04]  /*61640*/  LDSM.16.MT88.4 R4, [R4] ;  /* 0x000000000404783b */ /* 0x000e680000004200 */
[----:B-1----:R1:W-:Y:S04]  /*61650*/  ST.E [R8.64], R4 ;  /* 0x0000000408007985 */ /* 0x0023e8000c101904 */
[----:B------:R1:W-:Y:S04]  /*61660*/  ST.E [R8.64+0x4], R5 ;  /* 0x0000040508007985 */ /* 0x0003e8000c101904 */
[----:B------:R1:W-:Y:S04]  /*61670*/  ST.E [R8.64+0x40], R6 ;  /* 0x0000400608007985 */ /* 0x0003e8000c101904 */
[----:B------:R1:W-:Y:S02]  /*61680*/  ST.E [R8.64+0x44], R7 ;  /* 0x0000440708007985 */ /* 0x0003e4000c101904 */
.L_x_1153:
[----:B------:R-:W-:-:S13]  /*61690*/  ISETP.NE.AND P0, PT, R65, 0x7, PT ;  /* 0x000000074100780c */ /* 0x000fda0003f05270 */
[----:B-1----:R-:W-:Y:S05]  /*616a0*/  @!P0 BRA `(.L_x_1150) ;  /* 0x00001b5000008947 */ /* 0x002fea0003800000 */
[----:B------:R-:W-:Y:S01]  /*616b0*/  IADD3 R14, R65, 0x1, RZ ;  /* 0x00000001410e7810 */ /* 0x000fe20007ffe0ff */
[----:B------:R-:W-:Y:S01]  /*616c0*/  IMAD.MOV.U32 R81, RZ, RZ, R67 ;  /* 0x000000ffff517224 */ /* 0x000fe200078e0043 */
[----:B-1----:R-:W-:-:S03]  /*616d0*/  MOV R8, 0x61700 ;  /* 0x0006170000087802 */ /* 0x002fc60000000f00 */
[----:B------:R-:W-:Y:S02]  /*616e0*/  IMAD.MOV.U32 R3, RZ, RZ, R14 ;  /* 0x000000ffff037224 */ /* 0x000fe400078e000e */
[----:B------:R-:W-:Y:S05]  /*616f0*/  CALL.REL.NOINC `($_ZN7cutlass13device_kernelIN5flash19enable_sm80_to_sm89INS1_16FlashAttnBwdSm80INS1_25CollectiveMainloopBwdSm80ILi2ELi2EN4cute5tupleIJNS5_1CILi128EEES8_NS7_ILi64EEEEEENS_10bfloat16_tEfNS_4arch4Sm80ELb0ELb0ELb1ELb0ELb1ELb0ELb0ELb0ELi2ELi4ELi4ELi4ELb0EEENS1_24CollectiveEpilogueBwdGQAISA_fSD_Li256ELb0ELb1EEENS1_19SingleTileSchedulerILb0ELb0ELb0ELi128EEEEEEEEEvNT_6ParamsE$_ZN4cute3eso3ESOILb1ELb0EJNS_10UnderscoreES2_iEEC2ERKS2_S5_RKi) ;  /* 0xfffa574000007944 */ /* 0x000fea0003c3ffff */
        /* <DEDUP_REMOVED lines=16> */
[----:B------:R-:W-:Y:S05]  /*61800*/  CALL.REL.NOINC `($_ZN7cutlass13device_kernelIN5flash19enable_sm80_to_sm89INS1_16FlashAttnBwdSm80INS1_25CollectiveMainloopBwdSm80ILi2ELi2EN4cute5tupleIJNS5_1CILi128EEES8_NS7_ILi64EEEEEENS_10bfloat16_tEfNS_4arch4Sm80ELb0ELb0ELb1ELb0ELb1ELb0ELb0ELb0ELi2ELi4ELi4ELi4ELb0EEENS1_24CollectiveEpilogueBwdGQAISA_fSD_Li256ELb0ELb1EEENS1_19SingleTileSchedulerILb0ELb0ELb0ELi128EEEEEEEEEvNT_6ParamsE$_ZN4cute3eso3ESOILb1ELb0EJNS_6LayoutINS_5tupleIJNS3_IJNS_1CILi8EEENS4_ILi1EEEEEENS4_ILi2EEEEEENS3_IJNS3_IJS6_NS4_ILi0EEEEEENS4_ILi4096EEEEEEEEiEEC2ERKSE_RKi) ;  /* 0xfffa81d000007944 */ /* 0x000fea0003c3ffff */
        /* <DEDUP_REMOVED lines=8> */
[----:B-1---5:R-:W-:Y:S05]  /*61890*/  CALL.REL.NOINC `($_ZN7cutlass13device_kernelIN5flash19enable_sm80_to_sm89INS1_16FlashAttnBwdSm80INS1_25CollectiveMainloopBwdSm80ILi2ELi2EN4cute5tupleIJNS5_1CILi128EEES8_NS7_ILi64EEEEEENS_10bfloat16_tEfNS_4arch4Sm80ELb0ELb0ELb1ELb0ELb1ELb0ELb0ELb0ELi2ELi4ELi4ELi4ELb0EEENS1_24CollectiveEpilogueBwdGQAISA_fSD_Li256ELb0ELb1EEENS1_19SingleTileSchedulerILb0ELb0ELb0ELi128EEEEEEEEEvNT_6ParamsE$_ZN4cute3eso3ESOILb1ELb0EJNS_6LayoutINS_5tupleIJNS3_IJNS_1CILi8EEENS4_ILi1EEEEEENS4_ILi2EEEEEENS3_IJNS3_IJS6_NS4_ILi0EEEEEENS4_ILi4096EEEEEEEENS_10ViewEngineINS_8smem_ptrIPN7cutlass10bfloat16_tEEEEEEEC2ERKSE_RKSL_) ;  /* 0xfffa810000007944 */ /* 0x022fea0003c3ffff */
[----:B-1----:R1:W5:Y:S01]  /*618a0*/  LDL.64 R4, [R1+0x1410] ;  /* 0x0014100001047983 */ /* 0x0023620000100a00 */
[----:B------:R-:W-:Y:S01]  /*618b0*/  IMAD.MOV.U32 R81, RZ, RZ, R58 ;  /* 0x000000ffff517224 */ /* 0x000fe200078e003a */
[----:B------:R-:W-:-:S02]  /*618c0*/  MOV R3, R14 ;  /* 0x0000000e00037202 */ /* 0x000fc40000000f00 */
[----:B------:R-:W-:Y:S02]  /*618d0*/  MOV R8, 0x618f0 ;  /* 0x000618f000087802 */ /* 0x000fe40000000f00 */
[----:B-1---5:R-:W-:Y:S05]  /*618e0*/  CALL.REL.NOINC `($_ZN7cutlass13device_kernelIN5flash19enable_sm80_to_sm89INS1_16FlashAttnBwdSm80INS1_25CollectiveMainloopBwdSm80ILi2ELi2EN4cute5tupleIJNS5_1CILi128EEES8_NS7_ILi64EEEEEENS_10bfloat16_tEfNS_4arch4Sm80ELb0ELb0ELb1ELb0ELb1ELb0ELb0ELb0ELi2ELi4ELi4ELi4ELb0EEENS1_24CollectiveEpilogueBwdGQAISA_fSD_Li256ELb0ELb1EEENS1_19SingleTileSchedulerILb0ELb0ELb0ELi128EEEEEEEEEvNT_6ParamsE$_ZN4cute3eso3ESOILb1ELb0EJNS_10UnderscoreES2_iEEC2ERKS2_S5_RKi) ;  /* 0xfffa555000007944 */ /* 0x022fea0003c3ffff */
        /* <DEDUP_REMOVED lines=10> */
[----:B------:R-:W-:Y:S05]  /*61990*/  CALL.REL.NOINC `($_ZN7cutlass13device_kernelIN5flash19enable_sm80_to_sm89INS1_16FlashAttnBwdSm80INS1_25CollectiveMainloopBwdSm80ILi2ELi2EN4cute5tupleIJNS5_1CILi128EEES8_NS7_ILi64EEEEEENS_10bfloat16_tEfNS_4arch4Sm80ELb0ELb0ELb1ELb0ELb1ELb0ELb0ELb0ELi2ELi4ELi4ELi4ELb0EEENS1_24CollectiveEpilogueBwdGQAISA_fSD_Li256ELb0ELb1EEENS1_19SingleTileSchedulerILb0ELb0ELb0ELi128EEEEEEEEEvNT_6ParamsE$_ZN4cute3eso3ESOILb1ELb0EJNS_6LayoutINS_5tupleIJNS3_IJNS_1CILi8EEENS4_ILi1EEEEEENS4_ILi2EEEEEENS3_IJNS3_IJS6_NS4_ILi0EEEEEES5_EEEEEiEEC2ERKSD_RKi) ;  /* 0xfffa81f000007944 */ /* 0x000fea0003c3ffff */
[----:B-1----:R-:W2:Y:S01]  /*619a0*/  LDL R3, [R1+0x1380] ;  /* 0x0013800001037983 */ /* 0x002ea20000100800 */
[----:B------:R-:W-:Y:S01]  /*619b0*/  MOV R8, 0x619f0 ;  /* 0x000619f000087802 */ /* 0x000fe20000000f00 */
[----:B--2---:R-:W-:-:S05]  /*619c0*/  IMAD.WIDE R6, R3, 0x2, R72 ;  /* 0x0000000203067825 */ /* 0x004fca00078e0248 */
[----:B------:R-:W-:Y:S02]  /*619d0*/  MOV R9, R7 ;  /* 0x0000000700097202 */ /* 0x000fe40000000f00 */
[----:B------:R-:W-:Y:S05]  /*619e0*/  CALL.REL.NOINC `($_ZN7cutlass13device_kernelIN5flash19enable_sm80_to_sm89INS1_16FlashAttnBwdSm80INS1_25CollectiveMainloopBwdSm80ILi2ELi2EN4cute5tupleIJNS5_1CILi128EEES8_NS7_ILi64EEEEEENS_10bfloat16_tEfNS_4arch4Sm80ELb0ELb0ELb1ELb0ELb1ELb0ELb0ELb0ELi2ELi4ELi4ELi4ELb0EEENS1_24CollectiveEpilogueBwdGQAISA_fSD_Li256ELb0ELb1EEENS1_19SingleTileSchedulerILb0ELb0ELb0ELi128EEEEEEEEEvNT_6ParamsE$_ZN4cute3eso3ESOILb1ELb0EJNS_6LayoutINS_5tupleIJNS3_IJNS_1CILi8EEENS4_ILi1EEEEEENS4_ILi2EEEEEENS3_IJNS3_IJS6_NS4_ILi0EEEEEES5_EEEEENS_10ViewEngineIPN7cutlass10bfloat16_tEEEEEC2ERKSD_RKSI_) ;  /* 0xfffa814000007944 */ /* 0x000fea0003c3ffff */
        /* <DEDUP_REMOVED lines=149> */
[----:B------:R2:W5:Y:S04]  /*62340*/  LDL R5, [R1+0x1380] ;  /* 0x0013800001057983 */ /* 0x0005680000100800 */
[----:B-1----:R2:W5:Y:S01]  /*62350*/  LD.E R3, [R74.64] ;  /* 0x000000044a037980 */ /* 0x002562000c101900 */
[----:B------:R-:W-:-:S03]  /*62360*/  MOV R4, 0x62380 ;  /* 0x0006238000047802 */ /* 0x000fc60000000f00 */
[----:B--2--5:R-:W-:Y:S05]  /*62370*/  CALL.REL.NOINC `($_ZN7cutlass13device_kernelIN5flash19enable_sm80_to_sm89INS1_16FlashAttnBwdSm80INS1_25CollectiveMainloopBwdSm80ILi2ELi2EN4cute5tupleIJNS5_1CILi128EEES8_NS7_ILi64EEEEEENS_10bfloat16_tEfNS_4arch4Sm80ELb0ELb0ELb1ELb0ELb1ELb0ELb0ELb0ELi2ELi4ELi4ELi4ELb0EEENS1_24CollectiveEpilogueBwdGQAISA_fSD_Li256ELb0ELb1EEENS1_19SingleTileSchedulerILb0ELb0ELb0ELi128EEEEEEEEEvNT_6ParamsE$_ZZN4cute5sliceINS_5tupleIJNS_10UnderscoreES2_iEEENS1_IJNS1_IJNS_1CILi1EEENS4_ILi0EEEEEEiNS4_ILi1024EEEEEEEEDaRKT_RKT0_ENKUlRKT_RKT0_E_clIS2_iEEDaSI_SL_) ;  /* 0xfffaa0b000007944 */ /* 0x024fea0003c3ffff */
[----:B------:R-:W-:Y:S02]  /*62380*/  MOV R4, 0x623a0 ;  /* 0x000623a000047802 */ /* 0x000fe40000000f00 */
[----:B-1---5:R-:W-:Y:S05]  /*62390*/  CALL.REL.NOINC `($_ZN7cutlass13device_kernelIN5flash19enable_sm80_to_sm89INS1_16FlashAttnBwdSm80INS1_25CollectiveMainloopBwdSm80ILi2ELi2EN4cute5tupleIJNS5_1CILi128EEES8_NS7_ILi64EEEEEENS_10bfloat16_tEfNS_4arch4Sm80ELb0ELb0ELb1ELb0ELb1ELb0ELb0ELb0ELi2ELi4ELi4ELi4ELb0EEENS1_24CollectiveEpilogueBwdGQAISA_fSD_Li256ELb0ELb1EEENS1_19SingleTileSchedulerILb0ELb0ELb0ELi128EEEEEEEEEvNT_6ParamsE$_ZZN4cute12filter_tupleINS_5tupleIJNS_10UnderscoreES2_iEEENS1_IJNS1_IJNS_1CILi1EEENS4_ILi0EEEEEEiNS4_ILi1024EEEEEEZNS_5sliceIS3_S9_EEDaRKT_RKT0_EUlRKT_RKT0_E_EEDaSD_SG_OT1_ENKUlDpSJ_E_clIJNS1_IJS7_EEENS1_IJiEEENS1_IJEEEEEEDaSQ_) ;  /* 0xfffa8cf000007944 */ /* 0x022fea0003c3ffff */
[----:B------:R-:W-:Y:S02]  /*623a0*/  MOV R6, 0x623c0 ;  /* 0x000623c000067802 */ /* 0x000fe40000000f00 */
[----:B-1---5:R-:W-:Y:S05]  /*623b0*/  CALL.REL.NOINC `($_ZN7cutlass13device_kernelIN5flash19enable_sm80_to_sm89INS1_16FlashAttnBwdSm80INS1_25CollectiveMainloopBwdSm80ILi2ELi2EN4cute5tupleIJNS5_1CILi128EEES8_NS7_ILi64EEEEEENS_10bfloat16_tEfNS_4arch4Sm80ELb0ELb0ELb1ELb0ELb1ELb0ELb0ELb0ELi2ELi4ELi4ELi4ELb0EEENS1_24CollectiveEpilogueBwdGQAISA_fSD_Li256ELb0ELb1EEENS1_19SingleTileSchedulerILb0ELb0ELb0ELi128EEEEEEEEEvNT_6ParamsE$_ZN4cute5tupleIJNS0_IJNS0_IJNS_1CILi8EEENS1_ILi1EEEEEENS1_ILi2EEEEEENS0_IJNS0_IJS3_NS1_ILi0EEEEEEiEEEEEC2ERKS6_RKS9_) ;  /* 0xfffa7eb000007944 */ /* 0x022fea0003c3ffff */
[----:B------:R2:W5:Y:S01]  /*623c0*/  LDL R6, [R1+0x1410] ;  /* 0x0014100001067983 */ /* 0x0005620000100800 */
[----:B-1----:R-:W-:-:S02]  /*623d0*/  SHF.L.U32 R2, R5, 0xa, RZ ;  /* 0x0000000a05027819 */ /* 0x002fc400000006ff */
[----:B------:R-:W-:-:S03]  /*623e0*/  MOV R4, 0x62410 ;  /* 0x0006241000047802 */ /* 0x000fc60000000f00 */
[----:B------:R2:W-:Y:S04]  /*623f0*/  STL [R1+0x1420], R2 ;  /* 0x0014200201007387 */ /* 0x0005e80000100800 */
[----:B--2--5:R-:W-:Y:S05]  /*62400*/  CALL.REL.NOINC `($_ZN7cutlass13device_kernelIN5flash19enable_sm80_to_sm89INS1_16FlashAttnBwdSm80INS1_25CollectiveMainloopBwdSm80ILi2ELi2EN4cute5tupleIJNS5_1CILi128EEES8_NS7_ILi64EEEEEENS_10bfloat16_tEfNS_4arch4Sm80ELb0ELb0ELb1ELb0ELb1ELb0ELb0ELb0ELi2ELi4ELi4ELi4ELb0EEENS1_24CollectiveEpilogueBwdGQAISA_fSD_Li256ELb0ELb1EEENS1_19SingleTileSchedulerILb0ELb0ELb0ELi128EEEEEEEEEvNT_6ParamsE$_ZN4cute3eso3ESOILb0ELb0EJNS_6LayoutINS_5tupleIJNS3_IJNS_1CILi8EEENS4_ILi1EEEEEENS4_ILi2EEEEEENS3_IJNS3_IJS6_NS4_ILi0EEEEEEiEEEEEiEEC2ERKSD_RKi) ;  /* 0xfffa3ba000007944 */ /* 0x024fea0003c3ffff */
[----:B-1----:R-:W2:Y:S04]  /*62410*/  LD.E.64 R2, [R74.64+0x8] ;  /* 0x000008044a027980 */ /* 0x002ea8000c101b00 */
[----:B------:R-:W2:Y:S01]  /*62420*/  LDL.64 R4, [R1+0x1380] ;  /* 0x0013800001047983 */ /* 0x000ea20000100a00 */
        /* <DEDUP_REMOVED lines=8> */
[----:B-1----:R-:W-:Y:S05]  /*624b0*/  CALL.REL.NOINC `($_ZN7cutlass13device_kernelIN5flash19enable_sm80_to_sm89INS1_16FlashAttnBwdSm80INS1_25CollectiveMainloopBwdSm80ILi2ELi2EN4cute5tupleIJNS5_1CILi128EEES8_NS7_ILi64EEEEEENS_10bfloat16_tEfNS_4arch4Sm80ELb0ELb0ELb1ELb0ELb1ELb0ELb0ELb0ELi2ELi4ELi4ELi4ELb0EEENS1_24CollectiveEpilogueBwdGQAISA_fSD_Li256ELb0ELb1EEENS1_19SingleTileSchedulerILb0ELb0ELb0ELi128EEEEEEEEEvNT_6ParamsE$_ZN4cute3eso3ESOILb0ELb0EJNS_6LayoutINS_5tupleIJNS3_IJNS_1CILi8EEENS4_ILi1EEEEEENS4_ILi2EEEEEENS3_IJNS3_IJS6_NS4_ILi0EEEEEEiEEEEENS_10ViewEngineINS_8smem_ptrIPN7cutlass10bfloat16_tEEEEEEEC2ERKSD_RKSK_) ;  /* 0xfffa3a8000007944 */ /* 0x002fea0003c3ffff */
[----:B------:R2:W5:Y:S04]  /*624c0*/  LDL R15, [R1+0x1410] ;  /* 0x00141000010f7983 */ /* 0x0005680000100800 */
[----:B------:R2:W5:Y:S01]  /*624d0*/  LDL.64 R12, [R1+0x1418] ;  /* 0x00141800010c7983 */ /* 0x0005620000100a00 */
[----:B-1----:R-:W-:Y:S01]  /*624e0*/  IMAD.MOV.U32 R3, RZ, RZ, R14 ;  /* 0x000000ffff037224 */ /* 0x002fe200078e000e */
[----:B------:R-:W-:-:S02]  /*624f0*/  MOV R81, R58 ;  /* 0x0000003a00517202 */ /* 0x000fc40000000f00 */
[----:B------:R-:W-:Y:S02]  /*62500*/  MOV R8, 0x62520 ;  /* 0x0006252000087802 */ /* 0x000fe40000000f00 */
[----:B--2--5:R-:W-:Y:S05]  /*62510*/  CALL.REL.NOINC `($_ZN7cutlass13device_kernelIN5flash19enable_sm80_to_sm89INS1_16FlashAttnBwdSm80INS1_25CollectiveMainloopBwdSm80ILi2ELi2EN4cute5tupleIJNS5_1CILi128EEES8_NS7_ILi64EEEEEENS_10bfloat16_tEfNS_4arch4Sm80ELb0ELb0ELb1ELb0ELb1ELb0ELb0ELb0ELi2ELi4ELi4ELi4ELb0EEENS1_24CollectiveEpilogueBwdGQAISA_fSD_Li256ELb0ELb1EEENS1_19SingleTileSchedulerILb0ELb0ELb0ELi128EEEEEEEEEvNT_6ParamsE$_ZN4cute3eso3ESOILb1ELb0EJNS_10UnderscoreES2_iEEC2ERKS2_S5_RKi) ;  /* 0xfffa492000007944 */ /* 0x024fea0003c3ffff */
[----:B-1----:R-:W2:Y:S01]  /*62520*/  LDL R3, [R1+0x1380] ;  /* 0x0013800001037983 */ /* 0x002ea20000100800 */
[----:B------:R-:W-:Y:S02]  /*62530*/  MOV R4, 0x62560 ;  /* 0x0006256000047802 */ /* 0x000fe40000000f00 */
[----:B--2---:R-:W-:Y:S02]  /*62540*/  SHF.L.U32 R3, R3, 0x2, RZ ;  /* 0x0000000203037819 */ /* 0x004fe400000006ff */
[----:B------:R-:W-:Y:S05]  /*62550*/  CALL.REL.NOINC `($_ZN7cutlass13device_kernelIN5flash19enable_sm80_to_sm89INS1_16FlashAttnBwdSm80INS1_25CollectiveMainloopBwdSm80ILi2ELi2EN4cute5tupleIJNS5_1CILi128EEES8_NS7_ILi64EEEEEENS_10bfloat16_tEfNS_4arch4Sm80ELb0ELb0ELb1ELb0ELb1ELb0ELb0ELb0ELi2ELi4ELi4ELi4ELb0EEENS1_24CollectiveEpilogueBwdGQAISA_fSD_Li256ELb0ELb1EEENS1_19SingleTileSchedulerILb0ELb0ELb0ELi128EEEEEEEEEvNT_6ParamsE$_ZN4cute3eso3ESOILb1ELb0EJNS_6LayoutINS_5tupleIJNS3_IJNS3_IJNS_1CILi4EEENS4_ILi2EEEEEENS4_ILi1EEEEEES6_EEENS3_IJNS3_IJNS3_IJS8_NS4_ILi32EEEEEENS4_ILi0EEEEEENS4_ILi64EEEEEEEEiEEC2ERKSH_RKi) ;  /* 0xfffa631000007944 */ /* 0x000fea0003c3ffff */
[----:B-1----:R-:W2:Y:S01]  /*62560*/  LDL R3, [R1+0x1380] ;  /* 0x0013800001037983 */ /* 0x002ea20000100800 */
[----:B------:R-:W-:Y:S01]  /*62570*/  MOV R6, 0x625a0 ;  /* 0x000625a000067802 */ /* 0x000fe20000000f00 */
[----:B--2---:R-:W-:-:S04]  /*62580*/  IMAD.WIDE R10, R3, 0x2, R70 ;  /* 0x00000002030a7825 */ /* 0x004fc800078e0246 */
[----:B------:R-:W-:Y:S05]  /*62590*/  CALL.REL.NOINC `($_ZN7cutlass13device_kernelIN5flash19enable_sm80_to_sm89INS1_16FlashAttnBwdSm80INS1_25CollectiveMainloopBwdSm80ILi2ELi2EN4cute5tupleIJNS5_1CILi128EEES8_NS7_ILi64EEEEEENS_10bfloat16_tEfNS_4arch4Sm80ELb0ELb0ELb1ELb0ELb1ELb0ELb0ELb0ELi2ELi4ELi4ELi4ELb0EEENS1_24CollectiveEpilogueBwdGQAISA_fSD_Li256ELb0ELb1EEENS1_19SingleTileSchedulerILb0ELb0ELb0ELi128EEEEEEEEEvNT_6ParamsE$_ZN4cute3eso3ESOILb1ELb0EJNS_6LayoutINS_5tupleIJNS3_IJNS3_IJNS_1CILi4EEENS4_ILi2EEEEEENS4_ILi1EEEEEES6_EEENS3_IJNS3_IJNS3_IJS8_NS4_ILi32EEEEEENS4_ILi0EEEEEENS4_ILi64EEEEEEEENS_10ViewEngineIPN7cutlass10bfloat16_tEEEEEC2ERKSH_RKSM_) ;  /* 0xfffa629000007944 */ /* 0x000fea0003c3ffff */
        /* <DEDUP_REMOVED lines=197> */
[----:B-1----:R-:W-:Y:S05]  /*631f0*/  CALL.REL.NOINC `($_ZN7cutlass13device_kernelIN5flash19enable_sm80_to_sm89INS1_16FlashAttnBwdSm80INS1_25CollectiveMainloopBwdSm80ILi2ELi2EN4cute5tupleIJNS5_1CILi128EEES8_NS7_ILi64EEEEEENS_10bfloat16_tEfNS_4arch4Sm80ELb0ELb0ELb1ELb0ELb1ELb0ELb0ELb0ELi2ELi4ELi4ELi4ELb0EEENS1_24CollectiveEpilogueBwdGQAISA_fSD_Li256ELb0ELb1EEENS1_19SingleTileSchedulerILb0ELb0ELb0ELi128EEEEEEEEEvNT_6ParamsE$_ZZN5flash25CollectiveMainloopBwdSm80ILi2ELi2EN4cute5tupleIJNS1_1CILi128EEES4_NS3_ILi64EEEEEEN7cutlass10bfloat16_tEfNS7_4arch4Sm80ELb0ELb0ELb1ELb0ELb1ELb0ELb0ELb0ELi2ELi4ELi4ELi4ELb0EE3mmaINS_16FlashAttnBwdSm80ISB_NS_24CollectiveEpilogueBwdGQAIS6_fSA_Li256ELb0ELb1EEENS_19SingleTileSchedulerILb0ELb0ELb0ELi128EEEE13SharedStorageENS1_6TensorINS1_11ArrayEngineIfLm32EEENS1_6LayoutINS2_IJNS2_IJNS3_ILi2EEESO_EEESO_NS3_ILi4EEEEEENS2_IJNS2_IJNS3_ILi1EEESO_EEESQ_NS3_ILi8EEEEEEEEEEEEbRKNSB_6ParamsERT0_S12_iNS2_IJiiiEEERT_ENKUlvE0_clEv) ;  /* 0xffffb13000007944 */ /* 0x002fea0003c3ffff */
.L_x_1150:
[----:B------:R-:W-:Y:S01]  /*63200*/  IMAD.MOV.U32 R81, RZ, RZ, R67 ;  /* 0x000000ffff517224 */ /* 0x000fe200078e0043 */
[----:B------:R-:W-:Y:S01]  /*63210*/  MOV R3, R65 ;  /* 0x0000004100037202 */ /* 0x000fe20000000f00 */
[----:B------:R-:W-:Y:S01]  /*63220*/  IMAD.MOV.U32 R82, RZ, RZ, RZ ;  /* 0x000000ffff527224 */ /* 0x000fe200078e00ff */
[----:B-1----:R-:W-:-:S02]  /*63230*/  MOV R8, 0x63250 ;  /* 0x0006325000087802 */ /* 0x002fc40000000f00 */
[----:B------:R-:W-:Y:S05]  /*63240*/  CALL.REL.NOINC `($_ZN7cutlass13device_kernelIN5flash19enable_sm80_to_sm89INS1_16FlashAttnBwdSm80INS1_25CollectiveMainloopBwdSm80ILi2ELi2EN4cute5tupleIJNS5_1CILi128EEES8_NS7_ILi64EEEEEENS_10bfloat16_tEfNS_4arch4Sm80ELb0ELb0ELb1ELb0ELb1ELb0ELb0ELb0ELi2ELi4ELi4ELi4ELb0EEENS1_24CollectiveEpilogueBwdGQAISA_fSD_Li256ELb0ELb1EEENS1_19SingleTileSchedulerILb0ELb0ELb0ELi128EEEEEEEEEvNT_6ParamsE$_ZN4cute3eso3ESOILb1ELb0EJNS_10UnderscoreES2_iEEC2ERKS2_S5_RKi) ;  /* 0xfffa3bf000007944 */ /* 0x000fea0003c3ffff */
        /* <DEDUP_REMOVED lines=15> */
[----:B------:R-:W-:Y:S05]  /*63340*/  CALL.REL.NOINC `($_ZN7cutlass13device_kernelIN5flash19enable_sm80_to_sm89INS1_16FlashAttnBwdSm80INS1_25CollectiveMainloopBwdSm80ILi2ELi2EN4cute5tupleIJNS5_1CILi128EEES8_NS7_ILi64EEEEEENS_10bfloat16_tEfNS_4arch4Sm80ELb0ELb0ELb1ELb0ELb1ELb0ELb0ELb0ELi2ELi4ELi4ELi4ELb0EEENS1_24CollectiveEpilogueBwdGQAISA_fSD_Li256ELb0ELb1EEENS1_19SingleTileSchedulerILb0ELb0ELb0ELi128EEEEEEEEEvNT_6ParamsE$_ZN4cute3eso3ESOILb1ELb0EJNS_6LayoutINS_5tupleIJNS3_IJNS_1CILi2EEES5_S5_EEES5_EEENS3_IJNS3_IJNS4_ILi1EEES5_NS4_ILi4EEEEEENS4_ILi8EEEEEEEEiEEC2ERKSD_RKi) ;  /* 0xfffa610000007944 */ /* 0x000fea0003c3ffff */
[----:B-1----:R-:W2:Y:S01]  /*63350*/  LDL R2, [R1+0x1410] ;  /* 0x0014100001027983 */ /* 0x002ea20000100800 */
        /* <DEDUP_REMOVED lines=9> */
[----:B-1----:R-:W2:Y:S01]  /*633f0*/  LDL R3, [R1+0x1410] ;  /* 0x0014100001037983 */ /* 0x002ea20000100800 */
[----:B------:R-:W-:Y:S02]  /*63400*/  MOV R4, 0x63430 ;  /* 0x0006343000047802 */ /* 0x000fe40000000f00 */
[----:B--2---:R-:W-:Y:S02]  /*63410*/  SHF.L.U32 R3, R3, 0x2, RZ ;  /* 0x0000000203037819 */ /* 0x004fe400000006ff */
[----:B------:R-:W-:Y:S05]  /*63420*/  CALL.REL.NOINC `($_ZN7cutlass13device_kernelIN5flash19enable_sm80_to_sm89INS1_16FlashAttnBwdSm80INS1_25CollectiveMainloopBwdSm80ILi2ELi2EN4cute5tupleIJNS5_1CILi128EEES8_NS7_ILi64EEEEEENS_10bfloat16_tEfNS_4arch4Sm80ELb0ELb0ELb1ELb0ELb1ELb0ELb0ELb0ELi2ELi4ELi4ELi4ELb0EEENS1_24CollectiveEpilogueBwdGQAISA_fSD_Li256ELb0ELb1EEENS1_19SingleTileSchedulerILb0ELb0ELb0ELi128EEEEEEEEEvNT_6ParamsE$_ZN4cute3eso3ESOILb1ELb0EJNS_6LayoutINS_5tupleIJNS3_IJNS_1CILi2EEES5_EEES6_EEENS3_IJNS3_IJNS4_ILi1EEES5_EEENS3_IJNS4_ILi32EEENS4_ILi64EEEEEEEEEEEiEEC2ERKSE_RKi) ;  /* 0xfffa5e7000007944 */ /* 0x000fea0003c3ffff */
[----:B-1----:R-:W2:Y:S01]  /*63430*/  LDL R3, [R1+0x1410] ;  /* 0x0014100001037983 */ /* 0x002ea20000100800 */
[----:B------:R-:W-:Y:S01]  /*63440*/  MOV R4, 0x63480 ;  /* 0x0006348000047802 */ /* 0x000fe20000000f00 */
[----:B--2---:R-:W-:-:S05]  /*63450*/  IMAD.WIDE R2, R3, 0x2, R68 ;  /* 0x0000000203027825 */ /* 0x004fca00078e0244 */
[----:B------:R-:W-:Y:S02]  /*63460*/  MOV R6, R2 ;  /* 0x0000000200067202 */ /* 0x000fe40000000f00 */
[----:B------:R-:W-:Y:S05]  /*63470*/  CALL.REL.NOINC `($_ZN7cutlass13device_kernelIN5flash19enable_sm80_to_sm89INS1_16FlashAttnBwdSm80INS1_25CollectiveMainloopBwdSm80ILi2ELi2EN4cute5tupleIJNS5_1CILi128EEES8_NS7_ILi64EEEEEENS_10bfloat16_tEfNS_4arch4Sm80ELb0ELb0ELb1ELb0ELb1ELb0ELb0ELb0ELi2ELi4ELi4ELi4ELb0EEENS1_24CollectiveEpilogueBwdGQAISA_fSD_Li256ELb0ELb1EEENS1_19SingleTileSchedulerILb0ELb0ELb0ELi128EEEEEEEEEvNT_6ParamsE$_ZN4cute3eso3ESOILb1ELb0EJNS_6LayoutINS_5tupleIJNS3_IJNS_1CILi2EEES5_EEES6_EEENS3_IJNS3_IJNS4_ILi1EEES5_EEENS3_IJNS4_ILi32EEENS4_ILi64EEEEEEEEEEENS_10ViewEngineIPN7cutlass10bfloat16_tEEEEEC2ERKSE_RKSJ_) ;  /* 0xfffa5dd000007944 */ /* 0x000fea0003c3ffff */
[----:B------:R2:W5:Y:S04]  /*63480*/  LDL.64 R84, [R1+0x1410] ;  /* 0x0014100001547983 */ /* 0x0005680000100a00 */
[----:B------:R2:W-:Y:S02]  /*63490*/  STL [R1+0x1448], RZ ;  /* 0x001448ff01007387 */ /* 0x0005e40000100800 */
.L_x_1151:
[----:B------:R-:W-:Y:S01]  /*634a0*/  IMAD.MOV.U32 R81, RZ, RZ, R67 ;  /* 0x000000ffff517224 */ /* 0x000fe200078e0043 */
[----:B-1----:R-:W-:Y:S01]  /*634b0*/  LOP3.LUT R80, R82, 0x1, RZ, 0xc0, !PT ;  /* 0x0000000152507812 */ /* 0x002fe200078ec0ff */
[----:B------:R-:W-:Y:S01]  /*634c0*/  IMAD.MOV.U32 R79, RZ, RZ, R59 ;  /* 0x000000ffff4f7224 */ /* 0x000fe200078e003b */
[----:B------:R-:W-:Y:S02]  /*634d0*/  MOV R78, 0x634f0 ;  /* 0x000634f0004e7802 */ /* 0x000fe40000000f00 */
[----:B-12--5:R-:W-:Y:S05]  /*634e0*/  CALL.REL.NOINC `($_ZN7cutlass13device_kernelIN5flash19enable_sm80_to_sm89INS1_16FlashAttnBwdSm80INS1_25CollectiveMainloopBwdSm80ILi2ELi2EN4cute5tupleIJNS5_1CILi128EEES8_NS7_ILi64EEEEEENS_10bfloat16_tEfNS_4arch4Sm80ELb0ELb0ELb1ELb0ELb1ELb0ELb0ELb0ELi2ELi4ELi4ELi4ELb0EEENS1_24CollectiveEpilogueBwdGQAISA_fSD_Li256ELb0ELb1EEENS1_19SingleTileSchedulerILb0ELb0ELb0ELi128EEEEEEEEEvNT_6ParamsE$_ZN4cute3eso3ESOILb1ELb0EJNS_10UnderscoreEiiEEC2ERKS2_RKiS7_) ;  /* 0xfffa39d000007944 */ /* 0x026fea0003c3ffff */
[----:B------:R-:W-:Y:S01]  /*634f0*/  MOV R4, 0x63540 ;  /* 0x0006354000047802 */ /* 0x000fe20000000f00 */
[----:B-1----:R-:W2:Y:S02]  /*63500*/  LDL.64 R2, [R1+0x1410] ;  /* 0x0014100001027983 */ /* 0x002ea40000100a00 */
[----:B--2---:R-:W-:Y:S05]  /*63510*/  IMAD R3, R3, 0x2, R2 ;  /* 0x0000000203037824 */ /* 0x004fea00078e0202 */
[----:B------:R-:W-:Y:S02]  /*63520*/  SHF.L.U32 R3, R3, 0x2, RZ ;  /* 0x0000000203037819 */ /* 0x000fe400000006ff */
        /* <DEDUP_REMOVED lines=13> */
[----:B-1----:R-:W2:Y:S02]  /*63600*/  LDL R3, [R1+0x1410] ;  /* 0x0014100001037983 */ /* 0x002ea40000100800 */
[----:B--2---:R-:W-:Y:S02]  /*63610*/  SHF.L.U32 R3, R3, 0x3, RZ ;  /* 0x0000000303037819 */ /* 0x004fe400000006ff */
[----:B------:R-:W-:Y:S05]  /*63620*/  CALL.REL.NOINC `($_ZN7cutlass13device_kernelIN5flash19enable_sm80_to_sm89INS1_16FlashAttnBwdSm80INS1_25CollectiveMainloopBwdSm80ILi2ELi2EN4cute5tupleIJNS5_1CILi128EEES8_NS7_ILi64EEEEEENS_10bfloat16_tEfNS_4arch4Sm80ELb0ELb0ELb1ELb0ELb1ELb0ELb0ELb0ELi2ELi4ELi4ELi4ELb0EEENS1_24CollectiveEpilogueBwdGQAISA_fSD_Li256ELb0ELb1EEENS1_19SingleTileSchedulerILb0ELb0ELb0ELi128EEEEEEEEEvNT_6ParamsE$_ZN4cute3eso3ESOILb1ELb0EJNS_6LayoutINS_5tupleIJNS3_IJNS_1CILi2EEES5_S5_EEEEEENS3_IJNS3_IJNS4_ILi1EEES5_NS4_ILi4EEEEEEEEEEEiEEC2ERKSC_RKi) ;  /* 0xfffa5d0000007944 */ /* 0x000fea0003c3ffff */
[----:B------:R-:W-:Y:S01]  /*63630*/  MOV R4, 0x63680 ;  /* 0x0006368000047802 */ /* 0x000fe20000000f00 */
[----:B-1----:R-:W2:Y:S02]  /*63640*/  LDL R3, [R1+0x1410] ;  /* 0x0014100001037983 */ /* 0x002ea40000100800 */
        /* <DEDUP_REMOVED lines=18> */
[----:B-1----:R-:W2:Y:S02]  /*63770*/  LDL R3, [R1+0x1410] ;  /* 0x0014100001037983 */ /* 0x002ea40000100800 */
        /* <DEDUP_REMOVED lines=18> */
[----:B------:R-:W-:Y:S05]  /*638a0*/  CALL.REL.NOINC `($_ZN7cutlass13device_kernelIN5flash19enable_sm80_to_sm89INS1_16FlashAttnBwdSm80INS1_25CollectiveMainloopBwdSm80ILi2ELi2EN4cute5tupleIJNS5_1CILi128EEES8_NS7_ILi64EEEEEENS_10bfloat16_tEfNS_4arch4Sm80ELb0ELb0ELb1ELb0ELb1ELb0ELb0ELb0ELi2ELi4ELi4ELi4ELb0EEENS1_24CollectiveEpilogueBwdGQAISA_fSD_Li256ELb0ELb1EEENS1_19SingleTileSchedulerILb0ELb0ELb0ELi128EEEEEEEEEvNT_6ParamsE$_ZN4cute3eso3ESOILb1ELb0EJNS_6LayoutINS_5tupleIJNS3_IJNS_1CILi2EEES5_EEEEEENS3_IJNS3_IJNS4_ILi1EEES5_EEEEEEEENS_10ViewEngineIPKfEEEEC2ERKSB_RKSF_) ;  /* 0xfffa558000007944 */ /* 0x000fea0003c3ffff */
        /* <DEDUP_REMOVED lines=147> */
.L_x_1152:
[----:B-1----:R-:W-:Y:S02]  /*641e0*/  MOV R4, 0x64200 ;  /* 0x0006420000047802 */ /* 0x002fe40000000f00 */
[----:B------:R-:W-:Y:S05]  /*641f0*/  CALL.REL.NOINC `($_ZN7cutlass13device_kernelIN5flash19enable_sm80_to_sm89INS1_16FlashAttnBwdSm80INS1_25CollectiveMainloopBwdSm80ILi2ELi2EN4cute5tupleIJNS5_1CILi128EEES8_NS7_ILi64EEEEEENS_10bfloat16_tEfNS_4arch4Sm80ELb0ELb0ELb1ELb0ELb1ELb0ELb0ELb0ELi2ELi4ELi4ELi4ELb0EEENS1_24CollectiveEpilogueBwdGQAISA_fSD_Li256ELb0ELb1EEENS1_19SingleTileSchedulerILb0ELb0ELb0ELi128EEEEEEEEEvNT_6ParamsE$_ZN4cute3eso3ESOILb1ELb0EJNS_6LayoutINS_5tupleIJNS3_IJNS_1CILi1EEENS4_ILi4EEEEEENS4_ILi2EEES6_EEENS3_IJNS3_IJNS4_ILi0EEES5_EEES6_NS4_ILi8EEEEEEEENS_10ViewEngineIPfEEEEC2ERKSE_RKSH_) ;  /* 0xfffa4af000007944 */ /* 0x000fea0003c3ffff */
[----:B-1----:R-:W2:Y:S04]  /*64200*/  LDL.64 R2, [R64+0x60] ;  /* 0x0000600040027983 */ /* 0x002ea80000100a00 */
[----:B------:R1:W5:Y:S04]  /*64210*/  LDL.64 R4, [R64+0x58] ;  /* 0x0000580040047983 */ /* 0x0003680000100a00 */
[----:B------:R1:W5:Y:S04]  /*64220*/  LDL.64 R6, [R1+0x1428] ;  /* 0x0014280001067983 */ /* 0x0003680000100a00 */
[----:B--2---:R1:W5:Y:S01]  /*64230*/  LD.E R3, [R2.64] ;  /* 0x0000000402037980 */ /* 0x004362000c101900 */
[----:B------:R-:W-:-:S02]  /*64240*/  MOV R81, R67 ;  /* 0x0000004300517202 */ /* 0x000fc40000000f00 */
[----:B------:R-:W-:Y:S02]  /*64250*/  MOV R8, 0x64270 ;  /* 0x0006427000087802 */ /* 0x000fe40000000f00 */
[----:B-1---5:R-:W-:Y:S05]  /*64260*/  CALL.REL.NOINC `($_ZN7cutlass13device_kernelIN5flash19enable_sm80_to_sm89INS1_16FlashAttnBwdSm80INS1_25CollectiveMainloopBwdSm80ILi2ELi2EN4cute5tupleIJNS5_1CILi128EEES8_NS7_ILi64EEEEEENS_10bfloat16_tEfNS_4arch4Sm80ELb0ELb0ELb1ELb0ELb1ELb0ELb0ELb0ELi2ELi4ELi4ELi4ELb0EEENS1_24CollectiveEpilogueBwdGQAISA_fSD_Li256ELb0ELb1EEENS1_19SingleTileSchedulerILb0ELb0ELb0ELi128EEEEEEEEEvNT_6ParamsE$_ZN4cute3eso3ESOILb1ELb0EJNS_10UnderscoreES2_iEEC2ERKS2_S5_RKi) ;  /* 0xfffa2bd000007944 */ /* 0x022fea0003c3ffff */
[----:B-1----:R-:W2:Y:S01]  /*64270*/  LDL R3, [R1+0x1410] ;  /* 0x0014100001037983 */ /* 0x002ea20000100800 */
[----:B------:R-:W-:Y:S02]  /*64280*/  MOV R8, 0x642b0 ;  /* 0x000642b000087802 */ /* 0x000fe40000000f00 */
[----:B--2---:R-:W-:Y:S02]  /*64290*/  SHF.L.U32 R3, R3, 0xd, RZ ;  /* 0x0000000d03037819 */ /* 0x004fe400000006ff */
[----:B------:R-:W-:Y:S05]  /*642a0*/  CALL.REL.NOINC `($_ZN7cutlass13device_kernelIN5flash19enable_sm80_to_sm89INS1_16FlashAttnBwdSm80INS1_25CollectiveMainloopBwdSm80ILi2ELi2EN4cute5tupleIJNS5_1CILi128EEES8_NS7_ILi64EEEEEENS_10bfloat16_tEfNS_4arch4Sm80ELb0ELb0ELb1ELb0ELb1ELb0ELb0ELb0ELi2ELi4ELi4ELi4ELb0EEENS1_24CollectiveEpilogueBwdGQAISA_fSD_Li256ELb0ELb1EEENS1_19SingleTileSchedulerILb0ELb0ELb0ELi128EEEEEEEEEvNT_6ParamsE$_ZN4cute3eso3ESOILb1ELb0EJNS_6LayoutINS_5tupleIJNS3_IJNS_1CILi1EEES5_EEENS4_ILi32EEEEEENS3_IJNS3_IJNS4_ILi0EEES9_EEENS4_ILi256EEEEEEEEiEEC2ERKSD_RKi) ;  /* 0xfffa4b4000007944 */ /* 0x000fea0003c3ffff */
[----:B------:R-:W2:Y:S04]  /*642b0*/  LD.E.64 R4, [R4.64+0x8] ;  /* 0x0000080404047980 */ /* 0x000ea8000c101b00 */
[----:B------:R-:W2:Y:S01]  /*642c0*/  LDL R10, [R1+0x1428] ;  /* 0x00142800010a7983 */ /* 0x000ea20000100800 */
[----:B------:R-:W-:Y:S01]  /*642d0*/  MOV R8, 0x64300 ;  /* 0x0006430000087802 */ /* 0x000fe20000000f00 */
[----:B--2---:R-:W-:-:S04]  /*642e0*/  IMAD.WIDE R10, R10, 0x4, R4 ;  /* 0x000000040a0a7825 */ /* 0x004fc800078e0204 */
[----:B-1----:R-:W-:Y:S05]  /*642f0*/  CALL.REL.NOINC `($_ZN7cutlass13device_kernelIN5flash19enable_sm80_to_sm89INS1_16FlashAttnBwdSm80INS1_25CollectiveMainloopBwdSm80ILi2ELi2EN4cute5tupleIJNS5_1CILi128EEES8_NS7_ILi64EEEEEENS_10bfloat16_tEfNS_4arch4Sm80ELb0ELb0ELb1ELb0ELb1ELb0ELb0ELb0ELi2ELi4ELi4ELi4ELb0EEENS1_24CollectiveEpilogueBwdGQAISA_fSD_Li256ELb0ELb1EEENS1_19SingleTileSchedulerILb0ELb0ELb0ELi128EEEEEEEEEvNT_6ParamsE$_ZN4cute8gmem_ptrIPfECI1NS_12iter_adaptorIS1_S2_EEES1_) ;  /* 0xfffa670000007944 */ /* 0x002fea0003c3ffff */
[----:B-1----:R1:W5:Y:S01]  /*64300*/  LDL.64 R2, [R1+0x1428] ;  /* 0x0014280001027983 */ /* 0x0023620000100a00 */
[----:B------:R-:W-:-:S03]  /*64310*/  MOV R4, 0x64330 ;  /* 0x0006433000047802 */ /* 0x000fc60000000f00 */
[----:B-1---5:R-:W-:Y:S05]  /*64320*/  CALL.REL.NOINC `($_ZN7cutlass13device_kernelIN5flash19enable_sm80_to_sm89INS1_16FlashAttnBwdSm80INS1_25CollectiveMainloopBwdSm80ILi2ELi2EN4cute5tupleIJNS5_1CILi128EEES8_NS7_ILi64EEEEEENS_10bfloat16_tEfNS_4arch4Sm80ELb0ELb0ELb1ELb0ELb1ELb0ELb0ELb0ELi2ELi4ELi4ELi4ELb0EEENS1_24CollectiveEpilogueBwdGQAISA_fSD_Li256ELb0ELb1EEENS1_19SingleTileSchedulerILb0ELb0ELb0ELi128EEEEEEEEEvNT_6ParamsE$_ZN4cute3eso3ESOILb1ELb0EJNS_6LayoutINS_5tupleIJNS3_IJNS_1CILi1EEES5_EEENS4_ILi32EEEEEENS3_IJNS3_IJNS4_ILi0EEES9_EEENS4_ILi256EEEEEEEENS_10ViewEngineINS_8gmem_ptrIPfEEEEEEC2ERKSD_RKSI_) ;  /* 0xfffa4a8000007944 */ /* 0x022fea0003c3ffff */
[----:B-1----:R-:W2:Y:S04]  /*64330*/  LDL.64 R2, [R1+0x1428] ;  /* 0x0014280001027983 */ /* 0x002ea80000100a00 */
[----:B------:R1:W5:Y:S01]  /*64340*/  LD.E R5, [R6.64] ;  /* 0x0000000406057980 */ /* 0x000362000c101900 */
[----:B------:R-:W-:Y:S01]  /*64350*/  MOV R10, 0x64390 ;  /* 0x00064390000a7802 */ /* 0x000fe20000000f00 */
[----:B--2---:R-:W-:Y:S01]  /*64360*/  IMAD.MOV.U32 R14, RZ, RZ, R2 ;  /* 0x000000ffff0e7224 */ /* 0x004fe200078e0002 */
[----:B------:R-:W-:-:S02]  /*64370*/  MOV R15, R3 ;  /* 0x00000003000f7202 */ /* 0x000fc40000000f00 */
[----:B-1---5:R-:W-:Y:S05]  /*64380*/  CALL.REL.NOINC `($_ZN7cutlass13device_kernelIN5flash19enable_sm80_to_sm89INS1_16FlashAttnBwdSm80INS1_25CollectiveMainloopBwdSm80ILi2ELi2EN4cute5tupleIJNS5_1CILi128EEES8_NS7_ILi64EEEEEENS_10bfloat16_tEfNS_4arch4Sm80ELb0ELb0ELb1ELb0ELb1ELb0ELb0ELb0ELi2ELi4ELi4ELi4ELb0EEENS1_24CollectiveEpilogueBwdGQAISA_fSD_Li256ELb0ELb1EEENS1_19SingleTileSchedulerILb0ELb0ELb0ELi128EEEEEEEEEvNT_6ParamsE$_ZN73_INTERNAL_24fd9406_37_flash_bwd_hdim64_bf16_softcap_sm80_cu_3fbc093a_29189atomicAddEPff) ;  /* 0xfffa67e000007944 */ /* 0x022fea0003c3ffff */
[----:B------:R2:W5:Y:S01]  /*64390*/  LD.E R5, [R6.64+0x4] ;  /* 0x0000040406057980 */ /* 0x000562000c101900 */
[----:B-1----:R-:W-:-:S02]  /*643a0*/  IADD3 R14, P0, R2, 0x400, RZ ;  /* 0x00000400020e7810 */ /* 0x002fc40007f1e0ff */
[----:B------:R-:W-:-:S03]  /*643b0*/  MOV R10, 0x643e0 ;  /* 0x000643e0000a7802 */ /* 0x000fc60000000f00 */
[----:B------:R-:W-:-:S03]  /*643c0*/  IMAD.X R15, RZ, RZ, R3, P0 ;  /* 0x000000ffff0f7224 */ /* 0x000fc600000e0603 */
[----:B--2--5:R-:W-:Y:S05]  /*643d0*/  CALL.REL.NOINC `($_ZN7cutlass13device_kernelIN5flash19enable_sm80_to_sm89INS1_16FlashAttnBwdSm80INS1_25CollectiveMainloopBwdSm80ILi2ELi2EN4cute5tupleIJNS5_1CILi128EEES8_NS7_ILi64EEEEEENS_10bfloat16_tEfNS_4arch4Sm80ELb0ELb0ELb1ELb0ELb1ELb0ELb0ELb0ELi2ELi4ELi4ELi4ELb0EEENS1_24CollectiveEpilogueBwdGQAISA_fSD_Li256ELb0ELb1EEENS1_19SingleTileSchedulerILb0ELb0ELb0ELi128EEEEEEEEEvNT_6ParamsE$_ZN73_INTERNAL_24fd9406_37_flash_bwd_hdim64_bf16_softcap_sm80_cu_3fbc093a_29189atomicAddEPff) ;  /* 0xfffa679000007944 */ /* 0x024fea0003c3ffff */
[----:B------:R2:W5:Y:S01]  /*643e0*/  LD.E R5, [R6.64+0x8] ;  /* 0x0000080406057980 */ /* 0x000562000c101900 */
[----:B-1----:R-:W-:Y:S02]  /*643f0*/  IADD3 R14, P0, R2, 0x800, RZ ;  /* 0x00000800020e7810 */ /* 0x002fe40007f1e0ff */
        /* <DEDUP_REMOVED lines=148> */
[----:B------:R-:W-:-:S04]  /*64d40*/  MOV R67, 0x0 ;  /* 0x0000000000437802 */ /* 0x000fc80000000f00 */
[----:B------:R-:W-:Y:S05]  /*64d50*/  RET.REL.NODEC R66 `(_ZN7cutlass13device_kernelIN5flash19enable_sm80_to_sm89INS1_16FlashAttnBwdSm80INS1_25CollectiveMainloopBwdSm80ILi2ELi2EN4cute5tupleIJNS5_1CILi128EEES8_NS7_ILi64EEEEEENS_10bfloat16_tEfNS_4arch4Sm80ELb0ELb0ELb1ELb0ELb1ELb0ELb0ELb0ELi2ELi4ELi4ELi4ELb0EEENS1_24CollectiveEpilogueBwdGQAISA_fSD_Li256ELb0ELb1EEENS1_19SingleTileSchedulerILb0ELb0ELb0ELi128EEEEEEEEEvNT_6ParamsE) ;  /* 0xfff9b2a042007950 */ /* 0x000fea0003c3ffff */
        .type           $_ZN7cutlass13device_kernelIN5flash19enable_sm80_to_sm89INS1_16FlashAttnBwdSm80INS1_25CollectiveMainloopBwdSm80ILi2ELi2EN4cute5tupleIJNS5_1CILi128EEES8_NS7_ILi64EEEEEENS_10bfloat16_tEfNS_4arch4Sm80ELb0ELb0ELb1ELb0ELb1ELb0ELb0ELb0ELi2ELi4ELi4ELi4ELb0EEENS1_24CollectiveEpilogueBwdGQAISA_fSD_Li256ELb0ELb1EEENS1_19SingleTileSchedulerILb0ELb0ELb0ELi128EEEEEEEEEvNT_6ParamsE$_ZZZN5flash25CollectiveMainloopBwdSm80ILi2ELi2EN4cute5tupleIJNS1_1CILi128EEES4_NS3_ILi64EEEEEEN7cutlass10bfloat16_tEfNS7_4arch4Sm80ELb0ELb0ELb1ELb0ELb1ELb0ELb0ELb0ELi2ELi4ELi4ELi4ELb0EE3mmaINS_16FlashAttnBwdSm80ISB_NS_24CollectiveEpilogueBwdGQAIS6_fSA_Li256ELb0ELb1EEENS_19SingleTileSchedulerILb0ELb0ELb0ELi128EEEE13SharedStorageENS1_6TensorINS1_11ArrayEngineIfLm32EEENS1_6LayoutINS2_IJNS2_IJNS3_ILi2EEESO_EEESO_NS3_ILi4EEEEEENS2_IJNS2_IJNS3_ILi1EEESO_EEESQ_NS3_ILi8EEEEEEEEEEEEbRKNSB_6ParamsERT0_S12_iNS2_IJiiiEEERT_ENKUliT_E_clIZSC_ISJ_SX_EbS10_S12_S12_iS13_S15_EUlRS16_iE_EEDaiS16_ENKUlvE0_clEv,@function
        .size           $_ZN7cutlass13device_kernelIN5flash19enable_sm80_to_sm89INS1_16FlashAttnBwdSm80INS1_25CollectiveMainloopBwdSm80ILi2ELi2EN4cute5tupleIJNS5_1CILi128EEES8_NS7_ILi64EEEEEENS_10bfloat16_tEfNS_4arch4Sm80ELb0ELb0ELb1ELb0ELb1ELb0ELb0ELb0ELi2ELi4ELi4ELi4ELb0EEENS1_24CollectiveEpilogueBwdGQAISA_fSD_Li256ELb0ELb1EEENS1_19SingleTileSchedulerILb0ELb0ELb0ELi128EEEEEEEEEvNT_6ParamsE$_ZZZN5flash25CollectiveMainloopBwdSm80ILi2ELi2EN4cute5tupleIJNS1_1CILi128EEES4_NS3_ILi64EEEEEEN7cutlass10bfloat16_tEfNS7_4arch4Sm80ELb0ELb0ELb1ELb0ELb1ELb0ELb0ELb0ELi2ELi4ELi4ELi4ELb0EE3mmaINS_16FlashAttnBwdSm80ISB_NS_24CollectiveEpilogueBwdGQAIS6_fSA_Li256ELb0ELb1EEENS_19SingleTileSchedulerILb0ELb0ELb0ELi128EEEE13SharedStorageENS1_6TensorINS1_11ArrayEngineIfLm32EEENS1_6LayoutINS2_IJNS2_IJNS3_ILi2EEESO_EEESO_NS3_ILi4EEEEEENS2_IJNS2_IJNS3_ILi1EEESO_EEESQ_NS3_ILi8EEEEEEEEEEEEbRKNSB_6ParamsERT0_S12_iNS2_IJiiiEEERT_ENKUliT_E_clIZSC_ISJ_SX_EbS10_S12_S12_iS13_S15_EUlRS16_iE_EEDaiS16_ENKUlvE0_clEv,($_ZN7cutlass13device_kernelIN5flash19enable_sm80_to_sm89INS1_16FlashAttnBwdSm80INS1_25CollectiveMainloopBwdSm80ILi2ELi2EN4cute5tupleIJNS5_1CILi128EEES8_NS7_ILi64EEEEEENS_10bfloat16_tEfNS_4arch4Sm80ELb0ELb0ELb1ELb0ELb1ELb0ELb0ELb0ELi2ELi4ELi4ELi4ELb0EEENS1_24CollectiveEpilogueBwdGQAISA_fSD_Li256ELb0ELb1EEENS1_19SingleTileSchedulerILb0ELb0ELb0ELi128EEEEEEEEEvNT_6ParamsE$_ZZZN5flash25CollectiveMainloopBwdSm80ILi2ELi2EN4cute5tupleIJNS1_1CILi128EEES4_NS3_ILi64EEEEEEN7cutlass10bfloat16_tEfNS7_4arch4Sm80ELb0ELb0ELb1ELb0ELb1ELb0ELb0ELb0ELi2ELi4ELi4ELi4ELb0EE3mmaINS_16FlashAttnBwdSm80ISB_NS_24CollectiveEpilogueBwdGQAIS6_fSA_Li256ELb0ELb1EEENS_19SingleTileSchedulerILb0ELb0ELb0ELi128EEEE13SharedStorageENS1_6TensorINS1_11ArrayEngineIfLm32EEENS1_6LayoutINS2_IJNS2_IJNS3_ILi2EEESO_EEESO_NS3_ILi4EEEEEENS2_IJNS2_IJNS3_ILi1EEESO_EEESQ_NS3_ILi8EEEEEEEEEEEEbRKNSB_6ParamsERT0_S12_iNS2_IJiiiEEERT_ENKUliT_E_clIZSC_ISJ_SX_EbS10_S12_S12_iS13_S15_EUlRS16_iE_EEDaiS16_ENKUlvE1_clEv - $_ZN7cutlass13device_kernelIN5flash19enable_sm80_to_sm89INS1_16FlashAttnBwdSm80INS1_25CollectiveMainloopBwdSm80ILi2ELi2EN4cute5tupleIJNS5_1CILi128EEES8_NS7_ILi64EEEEEENS_10bfloat16_tEfNS_4arch4Sm80ELb0ELb0ELb1ELb0ELb1ELb0ELb0ELb0ELi2ELi4ELi4ELi4ELb0EEENS1_24CollectiveEpilogueBwdGQAISA_fSD_Li256ELb0ELb1EEENS1_19SingleTileSchedulerILb0ELb0ELb0ELi128EEEEEEEEEvNT_6ParamsE$_ZZZN5flash25CollectiveMainloopBwdSm80ILi2ELi2EN4cute5tupleIJNS1_1CILi128EEES4_NS3_ILi64EEEEEEN7cutlass10bfloat16_tEfNS7_4arch4Sm80ELb0ELb0ELb1ELb0ELb1ELb0ELb0ELb0ELi2ELi4ELi4ELi4ELb0EE3mmaINS_16FlashAttnBwdSm80ISB_NS_24CollectiveEpilogueBwdGQAIS6_fSA_Li256ELb0ELb1EEENS_19SingleTileSchedulerILb0ELb0ELb0ELi128EEEE13SharedStorageENS1_6TensorINS1_11ArrayEngineIfLm32EEENS1_6LayoutINS2_IJNS2_IJNS3_ILi2EEESO_EEESO_NS3_ILi4EEEEEENS2_IJNS2_IJNS3_ILi1EEESO_EEESQ_NS3_ILi8EEEEEEEEEEEEbRKNSB_6ParamsERT0_S12_iNS2_IJiiiEEERT_ENKUliT_E_clIZSC_ISJ_SX_EbS10_S12_S12_iS13_S15_EUlRS16_iE_EEDaiS16_ENKUlvE0_clEv)
$_ZN7cutlass13device_kernelIN5flash19enable_sm80_to_sm89INS1_16FlashAttnBwdSm80INS1_25CollectiveMainloopBwdSm80ILi2ELi2EN4cute5tupleIJNS5_1CILi128EEES8_NS7_ILi64EEEEEENS_10bfloat16_tEfNS_4arch4Sm80ELb0ELb0ELb1ELb0ELb1ELb0ELb0ELb0ELi2ELi4ELi4ELi4ELb0EEENS1_24CollectiveEpilogueBwdGQAISA_fSD_Li256ELb0ELb1EEENS1_19SingleTileSchedulerILb0ELb0ELb0ELi128EEEEEEEEEvNT_6ParamsE$_ZZZN5flash25CollectiveMainloopBwdSm80ILi2ELi2EN4cute5tupleIJNS1_1CILi128EEES4_NS3_ILi64EEEEEEN7cutlass10bfloat16_tEfNS7_4arch4Sm80ELb0ELb0ELb1ELb0ELb1ELb0ELb0ELb0ELi2ELi4ELi4ELi4ELb0EE3mmaINS_16FlashAttnBwdSm80ISB_NS_24CollectiveEpilogueBwdGQAIS6_fSA_Li256ELb0ELb1EEENS_19SingleTileSchedulerILb0ELb0ELb0ELi128EEEE13SharedStorageENS1_6TensorINS1_11ArrayEngineIfLm32EEENS1_6LayoutINS2_IJNS2_IJNS3_ILi2EEESO_EEESO_NS3_ILi4EEEEEENS2_IJNS2_IJNS3_ILi1EEESO_EEESQ_NS3_ILi8EEEEEEEEEEEEbRKNSB_6ParamsERT0_S12_iNS2_IJiiiEEERT_ENKUliT_E_clIZSC_ISJ_SX_EbS10_S12_S12_iS13_S15_EUlRS16_iE_EEDaiS16_ENKUlvE0_clEv:
[----:B------:R-:W-:-:S05]  /*64d60*/  IADD3 R3, R16, -c[0x0][0x20], RZ ;  /* 0x8000080010037a10 */ /* 0x000fca0007ffe0ff */
[----:B------:R-:W-:-:S05]  /*64d70*/  IMAD R3, R10, 0x4, R3 ;  /* 0x000000040a037824 */ /* 0x000fca00078e0203 */
[----:B------:R1:W5:Y:S02]  /*64d80*/  LDL R4, [R3] ;  /* 0x0000000003047983 */ /* 0x0003640000100800 */
[----:B-1----:R-:W-:-:S04]  /*64d90*/  MOV R3, 0x0 ;  /* 0x0000000000037802 */ /* 0x002fc80000000f00 */
[----:B------:R-:W-:Y:S05]  /*64da0*/  RET.REL.NODEC R2 `(_ZN7cutlass13device_kernelIN5flash19enable_sm80_to_sm89INS1_16FlashAttnBwdSm80INS1_25CollectiveMainloopBwdSm80ILi2ELi2EN4cute5tupleIJNS5_1CILi128EEES8_NS7_ILi64EEEEEENS_10bfloat16_tEfNS_4arch4Sm80ELb0ELb0ELb1ELb0ELb1ELb0ELb0ELb0ELi2ELi4ELi4ELi4ELb0EEENS1_24CollectiveEpilogueBwdGQAISA_fSD_Li256ELb0ELb1EEENS1_19SingleTileSchedulerILb0ELb0ELb0ELi128EEEEEEEEEvNT_6ParamsE) ;  /* 0xfff9b25002007950 */ /* 0x000fea0003c3ffff */
        .type           $_ZN7cutlass13device_kernelIN5flash19enable_sm80_to_sm89INS1_16FlashAttnBwdSm80INS1_25CollectiveMainloopBwdSm80ILi2ELi2EN4cute5tupleIJNS5_1CILi128EEES8_NS7_ILi64EEEEEENS_10bfloat16_tEfNS_4arch4Sm80ELb0ELb0ELb1ELb0ELb1ELb0ELb0ELb0ELi2ELi4ELi4ELi4ELb0EEENS1_24CollectiveEpilogueBwdGQAISA_fSD_Li256ELb0ELb1EEENS1_19SingleTileSchedulerILb0ELb0ELb0ELi128EEEEEEEEEvNT_6ParamsE$_ZZZN5flash25CollectiveMainloopBwdSm80ILi2ELi2EN4cute5tupleIJNS1_1CILi128EEES4_NS3_ILi64EEEEEEN7cutlass10bfloat16_tEfNS7_4arch4Sm80ELb0ELb0ELb1ELb0ELb1ELb0ELb0ELb0ELi2ELi4ELi4ELi4ELb0EE3mmaINS_16FlashAttnBwdSm80ISB_NS_24CollectiveEpilogueBwdGQAIS6_fSA_Li256ELb0ELb1EEENS_19SingleTileSchedulerILb0ELb0ELb0ELi128EEEE13SharedStorageENS1_6TensorINS1_11ArrayEngineIfLm32EEENS1_6LayoutINS2_IJNS2_IJNS3_ILi2EEESO_EEESO_NS3_ILi4EEEEEENS2_IJNS2_IJNS3_ILi1EEESO_EEESQ_NS3_ILi8EEEEEEEEEEEEbRKNSB_6ParamsERT0_S12_iNS2_IJiiiEEERT_ENKUliT_E_clIZSC_ISJ_SX_EbS10_S12_S12_iS13_S15_EUlRS16_iE_EEDaiS16_ENKUlvE1_clEv,@function
        .size           $_ZN7cutlass13device_kernelIN5flash19enable_sm80_to_sm89INS1_16FlashAttnBwdSm80INS1_25CollectiveMainloopBwdSm80ILi2ELi2EN4cute5tupleIJNS5_1CILi128EEES8_NS7_ILi64EEEEEENS_10bfloat16_tEfNS_4arch4Sm80ELb0ELb0ELb1ELb0ELb1ELb0ELb0ELb0ELi2ELi4ELi4ELi4ELb0EEENS1_24CollectiveEpilogueBwdGQAISA_fSD_Li256ELb0ELb1EEENS1_19SingleTileSchedulerILb0ELb0ELb0ELi128EEEEEEEEEvNT_6ParamsE$_ZZZN5flash25CollectiveMainloopBwdSm80ILi2ELi2EN4cute5tupleIJNS1_1CILi128EEES4_NS3_ILi64EEEEEEN7cutlass10bfloat16_tEfNS7_4arch4Sm80ELb0ELb0ELb1ELb0ELb1ELb0ELb0ELb0ELi2ELi4ELi4ELi4ELb0EE3mmaINS_16FlashAttnBwdSm80ISB_NS_24CollectiveEpilogueBwdGQAIS6_fSA_Li256ELb0ELb1EEENS_19SingleTileSchedulerILb0ELb0ELb0ELi128EEEE13SharedStorageENS1_6TensorINS1_11ArrayEngineIfLm32EEENS1_6LayoutINS2_IJNS2_IJNS3_ILi2EEESO_EEESO_NS3_ILi4EEEEEENS2_IJNS2_IJNS3_ILi1EEESO_EEESQ_NS3_ILi8EEEEEEEEEEEEbRKNSB_6ParamsERT0_S12_iNS2_IJiiiEEERT_ENKUliT_E_clIZSC_ISJ_SX_EbS10_S12_S12_iS13_S15_EUlRS16_iE_EEDaiS16_ENKUlvE1_clEv,($__internal_6_$__cuda_sm70_warpsync - $_ZN7cutlass13device_kernelIN5flash19enable_sm80_to_sm89INS1_16FlashAttnBwdSm80INS1_25CollectiveMainloopBwdSm80ILi2ELi2EN4cute5tupleIJNS5_1CILi128EEES8_NS7_ILi64EEEEEENS_10bfloat16_tEfNS_4arch4Sm80ELb0ELb0ELb1ELb0ELb1ELb0ELb0ELb0ELi2ELi4ELi4ELi4ELb0EEENS1_24CollectiveEpilogueBwdGQAISA_fSD_Li256ELb0ELb1EEENS1_19SingleTileSchedulerILb0ELb0ELb0ELi128EEEEEEEEEvNT_6ParamsE$_ZZZN5flash25CollectiveMainloopBwdSm80ILi2ELi2EN4cute5tupleIJNS1_1CILi128EEES4_NS3_ILi64EEEEEEN7cutlass10bfloat16_tEfNS7_4arch4Sm80ELb0ELb0ELb1ELb0ELb1ELb0ELb0ELb0ELi2ELi4ELi4ELi4ELb0EE3mmaINS_16FlashAttnBwdSm80ISB_NS_24CollectiveEpilogueBwdGQAIS6_fSA_Li256ELb0ELb1EEENS_19SingleTileSchedulerILb0ELb0ELb0ELi128EEEE13SharedStorageENS1_6TensorINS1_11ArrayEngineIfLm32EEENS1_6LayoutINS2_IJNS2_IJNS3_ILi2EEESO_EEESO_NS3_ILi4EEEEEENS2_IJNS2_IJNS3_ILi1EEESO_EEESQ_NS3_ILi8EEEEEEEEEEEEbRKNSB_6ParamsERT0_S12_iNS2_IJiiiEEERT_ENKUliT_E_clIZSC_ISJ_SX_EbS10_S12_S12_iS13_S15_EUlRS16_iE_EEDaiS16_ENKUlvE1_clEv)
$_ZN7cutlass13device_kernelIN5flash19enable_sm80_to_sm89INS1_16FlashAttnBwdSm80INS1_25CollectiveMainloopBwdSm80ILi2ELi2EN4cute5tupleIJNS5_1CILi128EEES8_NS7_ILi64EEEEEENS_10bfloat16_tEfNS_4arch4Sm80ELb0ELb0ELb1ELb0ELb1ELb0ELb0ELb0ELi2ELi4ELi4ELi4ELb0EEENS1_24CollectiveEpilogueBwdGQAISA_fSD_Li256ELb0ELb1EEENS1_19SingleTileSchedulerILb0ELb0ELb0ELi128EEEEEEEEEvNT_6ParamsE$_ZZZN5flash25CollectiveMainloopBwdSm80ILi2ELi2EN4cute5tupleIJNS1_1CILi128EEES4_NS3_ILi64EEEEEEN7cutlass10bfloat16_tEfNS7_4arch4Sm80ELb0ELb0ELb1ELb0ELb1ELb0ELb0ELb0ELi2ELi4ELi4ELi4ELb0EE3mmaINS_16FlashAttnBwdSm80ISB_NS_24CollectiveEpilogueBwdGQAIS6_fSA_Li256ELb0ELb1EEENS_19SingleTileSchedulerILb0ELb0ELb0ELi128EEEE13SharedStorageENS1_6TensorINS1_11ArrayEngineIfLm32EEENS1_6LayoutINS2_IJNS2_IJNS3_ILi2EEESO_EEESO_NS3_ILi4EEEEEENS2_IJNS2_IJNS3_ILi1EEESO_EEESQ_NS3_ILi8EEEEEEEEEEEEbRKNSB_6ParamsERT0_S12_iNS2_IJiiiEEERT_ENKUliT_E_clIZSC_ISJ_SX_EbS10_S12_S12_iS13_S15_EUlRS16_iE_EEDaiS16_ENKUlvE1_clEv:
[----:B------:R-:W-:-:S05]  /*64db0*/  IADD3 R3, R7, -c[0x0][0x20], RZ ;  /* 0x8000080007037a10 */ /* 0x000fca0007ffe0ff */
[----:B------:R-:W-:-:S05]  /*64dc0*/  IMAD R3, R10, 0x4, R3 ;  /* 0x000000040a037824 */ /* 0x000fca00078e0203 */
[----:B------:R1:W5:Y:S02]  /*64dd0*/  LDL R4, [R3] ;  /* 0x0000000003047983 */ /* 0x0003640000100800 */
[----:B-1----:R-:W-:-:S04]  /*64de0*/  MOV R3, 0x0 ;  /* 0x0000000000037802 */ /* 0x002fc80000000f00 */
[----:B------:R-:W-:Y:S05]  /*64df0*/  RET.REL.NODEC R2 `(_ZN7cutlass13device_kernelIN5flash19enable_sm80_to_sm89INS1_16FlashAttnBwdSm80INS1_25CollectiveMainloopBwdSm80ILi2ELi2EN4cute5tupleIJNS5_1CILi128EEES8_NS7_ILi64EEEEEENS_10bfloat16_tEfNS_4arch4Sm80ELb0ELb0ELb1ELb0ELb1ELb0ELb0ELb0ELi2ELi4ELi4ELi4ELb0EEENS1_24CollectiveEpilogueBwdGQAISA_fSD_Li256ELb0ELb1EEENS1_19SingleTileSchedulerILb0ELb0ELb0ELi128EEEEEEEEEvNT_6ParamsE) ;  /* 0xfff9b20002007950 */ /* 0x000fea0003c3ffff */
        .weak           $__internal_6_$__cuda_sm70_warpsync
        .type           $__internal_6_$__cuda_sm70_warpsync,@function
        .size           $__internal_6_$__cuda_sm70_warpsync,($_ZN7cutlass13device_kernelIN5flash19enable_sm80_to_sm89INS1_16FlashAttnBwdSm80INS1_25CollectiveMainloopBwdSm80ILi2ELi2EN4cute5tupleIJNS5_1CILi128EEES8_NS7_ILi64EEEEEENS_10bfloat16_tEfNS_4arch4Sm80ELb0ELb0ELb1ELb0ELb1ELb0ELb0ELb0ELi2ELi4ELi4ELi4ELb0EEENS1_24CollectiveEpilogueBwdGQAISA_fSD_Li256ELb0ELb1EEENS1_19SingleTileSchedulerILb0ELb0ELb0ELi128EEEEEEEEEvNT_6ParamsE$__fAtomicAdd - $__internal_6_$__cuda_sm70_warpsync)
$__internal_6_$__cuda_sm70_warpsync:
[----:B------:R-:W-:Y:S01]  /*64e00*/  MOV R5, 0x0 ;  /* 0x0000000000057802 */ /* 0x000fe20000000f00 */
[----:B------:R-:W-:Y:S04]  /*64e10*/  WARPSYNC R3 ;  /* 0x0000000300007348 */ /* 0x000fe80003800000 */
[----:B------:R-:W-:Y:S05]  /*64e20*/  RET.REL.NODEC R4 `(_ZN7cutlass13device_kernelIN5flash19enable_sm80_to_sm89INS1_16FlashAttnBwdSm80INS1_25CollectiveMainloopBwdSm80ILi2ELi2EN4cute5tupleIJNS5_1CILi128EEES8_NS7_ILi64EEEEEENS_10bfloat16_tEfNS_4arch4Sm80ELb0ELb0ELb1ELb0ELb1ELb0ELb0ELb0ELi2ELi4ELi4ELi4ELb0EEENS1_24CollectiveEpilogueBwdGQAISA_fSD_Li256ELb0ELb1EEENS1_19SingleTileSchedulerILb0ELb0ELb0ELi128EEEEEEEEEvNT_6ParamsE) ;  /* 0xfff9b1d004007950 */ /* 0x000fea0003c3ffff */
        .type           $_ZN7cutlass13device_kernelIN5flash19enable_sm80_to_sm89INS1_16FlashAttnBwdSm80INS1_25CollectiveMainloopBwdSm80ILi2ELi2EN4cute5tupleIJNS5_1CILi128EEES8_NS7_ILi64EEEEEENS_10bfloat16_tEfNS_4arch4Sm80ELb0ELb0ELb1ELb0ELb1ELb0ELb0ELb0ELi2ELi4ELi4ELi4ELb0EEENS1_24CollectiveEpilogueBwdGQAISA_fSD_Li256ELb0ELb1EEENS1_19SingleTileSchedulerILb0ELb0ELb0ELi128EEEEEEEEEvNT_6ParamsE$__fAtomicAdd,@function
        .size           $_ZN7cutlass13device_kernelIN5flash19enable_sm80_to_sm89INS1_16FlashAttnBwdSm80INS1_25CollectiveMainloopBwdSm80ILi2ELi2EN4cute5tupleIJNS5_1CILi128EEES8_NS7_ILi64EEEEEENS_10bfloat16_tEfNS_4arch4Sm80ELb0ELb0ELb1ELb0ELb1ELb0ELb0ELb0ELi2ELi4ELi4ELi4ELb0EEENS1_24CollectiveEpilogueBwdGQAISA_fSD_Li256ELb0ELb1EEENS1_19SingleTileSchedulerILb0ELb0ELb0ELi128EEEEEEEEEvNT_6ParamsE$__fAtomicAdd,($_ZN7cutlass13device_kernelIN5flash19enable_sm80_to_sm89INS1_16FlashAttnBwdSm80INS1_25CollectiveMainloopBwdSm80ILi2ELi2EN4cute5tupleIJNS5_1CILi128EEES8_NS7_ILi64EEEEEENS_10bfloat16_tEfNS_4arch4Sm80ELb0ELb0ELb1ELb0ELb1ELb0ELb0ELb0ELi2ELi4ELi4ELi4ELb0EEENS1_24CollectiveEpilogueBwdGQAISA_fSD_Li256ELb0ELb1EEENS1_19SingleTileSchedulerILb0ELb0ELb0ELi128EEEEEEEEEvNT_6ParamsE$exp2f - $_ZN7cutlass13device_kernelIN5flash19enable_sm80_to_sm89INS1_16FlashAttnBwdSm80INS1_25CollectiveMainloopBwdSm80ILi2ELi2EN4cute5tupleIJNS5_1CILi128EEES8_NS7_ILi64EEEEEENS_10bfloat16_tEfNS_4arch4Sm80ELb0ELb0ELb1ELb0ELb1ELb0ELb0ELb0ELi2ELi4ELi4ELi4ELb0EEENS1_24CollectiveEpilogueBwdGQAISA_fSD_Li256ELb0ELb1EEENS1_19SingleTileSchedulerILb0ELb0ELb0ELi128EEEEEEEEEvNT_6ParamsE$__fAtomicAdd)
$_ZN7cutlass13device_kernelIN5flash19enable_sm80_to_sm89INS1_16FlashAttnBwdSm80INS1_25CollectiveMainloopBwdSm80ILi2ELi2EN4cute5tupleIJNS5_1CILi128EEES8_NS7_ILi64EEEEEENS_10bfloat16_tEfNS_4arch4Sm80ELb0ELb0ELb1ELb0ELb1ELb0ELb0ELb0ELi2ELi4ELi4ELi4ELb0EEENS1_24CollectiveEpilogueBwdGQAISA_fSD_Li256ELb0ELb1EEENS1_19SingleTileSchedulerILb0ELb0ELb0ELi128EEEEEEEEEvNT_6ParamsE$__fAtomicAdd:
[----:B------:R-:W-:Y:S02]  /*64e30*/  ULDC.64 UR8, c[0x0][0x118] ;  /* 0x0000460000087ab9 */ /* 0x000fe40000000a00 */
[----:B------:R-:W2:Y:S01]  /*64e40*/  ATOM.E.ADD.F32.FTZ.RN.STRONG.GPU P0, RZ, [R14.64], R5 ;  /* 0x000000050eff798a */ /* 0x000ea2000810e7c8 */
[----:B------:R-:W-:Y:S02]  /*64e50*/  MOV R13, 0x0 ;  /* 0x00000000000d7802 */ /* 0x000fe40000000f00 */
[----:B------:R-:W-:-:S02]  /*64e60*/  MOV R9, R5 ;  /* 0x0000000500097202 */ /* 0x000fc40000000f00 */
[----:B--2---:R-:W-:Y:S05]  /*64e70*/  @P0 RET.REL.NODEC R12 `(_ZN7cutlass13device_kernelIN5flash19enable_sm80_to_sm89INS1_16FlashAttnBwdSm80INS1_25CollectiveMainloopBwdSm80ILi2ELi2EN4cute5tupleIJNS5_1CILi128EEES8_NS7_ILi64EEEEEENS_10bfloat16_tEfNS_4arch4Sm80ELb0ELb0ELb1ELb0ELb1ELb0ELb0ELb0ELi2ELi4ELi4ELi4ELb0EEENS1_24CollectiveEpilogueBwdGQAISA_fSD_Li256ELb0ELb1EEENS1_19SingleTileSchedulerILb0ELb0ELb0ELi128EEEEEEEEEvNT_6ParamsE) ;  /* 0xfff9b1800c000950 */ /* 0x004fea0003c3ffff */
[----:B------:R-:W1:Y:S02]  /*64e80*/  QSPC.E.S P0, RZ, [R14] ;  /* 0x000000000eff73aa */ /* 0x000e640000000500 */
[----:B-1----:R-:W-:Y:S05]  /*64e90*/  @!P0 BRA `(.L_x_1154) ;  /* 0x0000008000008947 */ /* 0x002fea0003800000 */
[----:B------:R-:W-:-:S05]  /*64ea0*/  LOP3.LUT R8, R14, 0xffffff, RZ, 0xc0, !PT ;  /* 0x00ffffff0e087812 */ /* 0x000fca00078ec0ff */
.L_x_1155:
[----:B------:R-:W1:Y:S02]  /*64eb0*/  LDS R4, [R8] ;  /* 0x0000000008047984 */ /* 0x000e640000000800 */
[----:B-1----:R-:W-:-:S06]  /*64ec0*/  FADD R5, R9, R4 ;  /* 0x0000000409057221 */ /* 0x002fcc0000000000 */
[----:B------:R-:W1:Y:S02]  /*64ed0*/  ATOMS.CAST.SPIN R5, [R8], R4, R5 ;  /* 0x000000040805738d */ /* 0x000e640001800005 */
[----:B-1----:R-:W-:-:S13]  /*64ee0*/  ISETP.EQ.U32.AND P0, PT, R5, 0x1, PT ;  /* 0x000000010500780c */ /* 0x002fda0003f02070 */
[----:B------:R-:W-:Y:S05]  /*64ef0*/  @!P0 BRA `(.L_x_1155) ;  /* 0xffffffb000008947 */ /* 0x000fea000383ffff */
[----:B------:R-:W-:-:S04]  /*64f00*/  MOV R13, 0x0 ;  /* 0x00000000000d7802 */ /* 0x000fc80000000f00 */
[----:B------:R-:W-:Y:S05]  /*64f10*/  RET.REL.NODEC R12 `(_ZN7cutlass13device_kernelIN5flash19enable_sm80_to_sm89INS1_16FlashAttnBwdSm80INS1_25CollectiveMainloopBwdSm80ILi2ELi2EN4cute5tupleIJNS5_1CILi128EEES8_NS7_ILi64EEEEEENS_10bfloat16_tEfNS_4arch4Sm80ELb0ELb0ELb1ELb0ELb1ELb0ELb0ELb0ELi2ELi4ELi4ELi4ELb0EEENS1_24CollectiveEpilogueBwdGQAISA_fSD_Li256ELb0ELb1EEENS1_19SingleTileSchedulerILb0ELb0ELb0ELi128EEEEEEEEEvNT_6ParamsE) ;  /* 0xfff9b0e00c007950 */ /* 0x000fea0003c3ffff */
.L_x_1154:
[----:B------:R-:W2:Y:S01]  /*64f20*/  LD.E R4, [R14.64] ;  /* 0x000000080e047980 */ /* 0x000ea2000c101900 */
[----:B------:R-:W-:Y:S01]  /*64f30*/  MOV R13, 0x0 ;  /* 0x00000000000d7802 */ /* 0x000fe20000000f00 */
[----:B--2---:R-:W-:-:S05]  /*64f40*/  FADD R9, R9, R4 ;  /* 0x0000000409097221 */ /* 0x004fca0000000000 */
[----:B------:R1:W-:Y:S01]  /*64f50*/  ST.E [R14.64], R9 ;  /* 0x000000090e007985 */ /* 0x0003e2000c101908 */
[----:B------:R-:W-:Y:S05]  /*64f60*/  RET.REL.NODEC R12 `(_ZN7cutlass13device_kernelIN5flash19enable_sm80_to_sm89INS1_16FlashAttnBwdSm80INS1_25CollectiveMainloopBwdSm80ILi2ELi2EN4cute5tupleIJNS5_1CILi128EEES8_NS7_ILi64EEEEEENS_10bfloat16_tEfNS_4arch4Sm80ELb0ELb0ELb1ELb0ELb1ELb0ELb0ELb0ELi2ELi4ELi4ELi4ELb0EEENS1_24CollectiveEpilogueBwdGQAISA_fSD_Li256ELb0ELb1EEENS1_19SingleTileSchedulerILb0ELb0ELb0ELi128EEEEEEEEEvNT_6ParamsE) ;  /* 0xfff9b0900c007950 */ /* 0x000fea0003c3ffff */
        .type           $_ZN7cutlass13device_kernelIN5flash19enable_sm80_to_sm89INS1_16FlashAttnBwdSm80INS1_25CollectiveMainloopBwdSm80ILi2ELi2EN4cute5tupleIJNS5_1CILi128EEES8_NS7_ILi64EEEEEENS_10bfloat16_tEfNS_4arch4Sm80ELb0ELb0ELb1ELb0ELb1ELb0ELb0ELb0ELi2ELi4ELi4ELi4ELb0EEENS1_24CollectiveEpilogueBwdGQAISA_fSD_Li256ELb0ELb1EEENS1_19SingleTileSchedulerILb0ELb0ELb0ELi128EEEEEEEEEvNT_6ParamsE$exp2f,@function
        .size           $_ZN7cutlass13device_kernelIN5flash19enable_sm80_to_sm89INS1_16FlashAttnBwdSm80INS1_25CollectiveMainloopBwdSm80ILi2ELi2EN4cute5tupleIJNS5_1CILi128EEES8_NS7_ILi64EEEEEENS_10bfloat16_tEfNS_4arch4Sm80ELb0ELb0ELb1ELb0ELb1ELb0ELb0ELb0ELi2ELi4ELi4ELi4ELb0EEENS1_24CollectiveEpilogueBwdGQAISA_fSD_Li256ELb0ELb1EEENS1_19SingleTileSchedulerILb0ELb0ELb0ELi128EEEEEEEEEvNT_6ParamsE$exp2f,(.L_x_6465 - $_ZN7cutlass13device_kernelIN5flash19enable_sm80_to_sm89INS1_16FlashAttnBwdSm80INS1_25CollectiveMainloopBwdSm80ILi2ELi2EN4cute5tupleIJNS5_1CILi128EEES8_NS7_ILi64EEEEEENS_10bfloat16_tEfNS_4arch4Sm80ELb0ELb0ELb1ELb0ELb1ELb0ELb0ELb0ELi2ELi4ELi4ELi4ELb0EEENS1_24CollectiveEpilogueBwdGQAISA_fSD_Li256ELb0ELb1EEENS1_19SingleTileSchedulerILb0ELb0ELb0ELi128EEEEEEEEEvNT_6ParamsE$exp2f)
$_ZN7cutlass13device_kernelIN5flash19enable_sm80_to_sm89INS1_16FlashAttnBwdSm80INS1_25CollectiveMainloopBwdSm80ILi2ELi2EN4cute5tupleIJNS5_1CILi128EEES8_NS7_ILi64EEEEEENS_10bfloat16_tEfNS_4arch4Sm80ELb0ELb0ELb1ELb0ELb1ELb0ELb0ELb0ELi2ELi4ELi4ELi4ELb0EEENS1_24CollectiveEpilogueBwdGQAISA_fSD_Li256ELb0ELb1EEENS1_19SingleTileSchedulerILb0ELb0ELb0ELi128EEEEEEEEEvNT_6ParamsE$exp2f:
[----:B------:R-:W1:Y:S01]  /*64f70*/  MUFU.EX2 R6, R6 ;  /* 0x0000000600067308 */ /* 0x000e620000000800 */
[----:B------:R-:W-:-:S04]  /*64f80*/  MOV R3, 0x0 ;  /* 0x0000000000037802 */ /* 0x000fc80000000f00 */
[----:B------:R-:W-:Y:S05]  /*64f90*/  RET.REL.NODEC R2 `(_ZN7cutlass13device_kernelIN5flash19enable_sm80_to_sm89INS1_16FlashAttnBwdSm80INS1_25CollectiveMainloopBwdSm80ILi2ELi2EN4cute5tupleIJNS5_1CILi128EEES8_NS7_ILi64EEEEEENS_10bfloat16_tEfNS_4arch4Sm80ELb0ELb0ELb1ELb0ELb1ELb0ELb0ELb0ELi2ELi4ELi4ELi4ELb0EEENS1_24CollectiveEpilogueBwdGQAISA_fSD_Li256ELb0ELb1EEENS1_19SingleTileSchedulerILb0ELb0ELb0ELi128EEEEEEEEEvNT_6ParamsE) ;  /* 0xfff9b06002007950 */ /* 0x000fea0003c3ffff */
.L_x_1156:
        /* <DEDUP_REMOVED lines=14> */
.L_x_6465:


//--------------------- .text._ZN7cutlass13device_kernelIN5flash19enable_sm80_to_sm89INS1_16FlashAttnBwdSm80INS1_25CollectiveMainloopBwdSm80ILi2ELi2EN4cute5tupleIJNS5_1CILi128EEES8_NS7_ILi64EEEEEENS_10bfloat16_tEfNS_4arch4Sm80ELb0ELb0ELb1ELb1ELb0ELb0ELb0ELb0ELi2ELi4ELi4ELi4ELb0EEENS1_21CollectiveEpilogueBwdISA_SB_SD_Li256ELb1ELb0ELi2EEENS1_19SingleTileSchedulerILb1ELb0ELb0ELi128EEEEEEEEEvNT_6ParamsE --------------------------
	.section	.text._ZN7cutlass13device_kernelIN5flash19enable_sm80_to_sm89INS1_16FlashAttnBwdSm80INS1_25CollectiveMainloopBwdSm80ILi2ELi2EN4cute5tupleIJNS5_1CILi128EEES8_NS7_ILi64EEEEEENS_10bfloat16_tEfNS_4arch4Sm80ELb0ELb0ELb1ELb1ELb0ELb0ELb0ELb0ELi2ELi4ELi4ELi4ELb0EEENS1_21CollectiveEpilogueBwdISA_SB_SD_Li256ELb1ELb0ELi2EEENS1_19SingleTileSchedulerILb1ELb0ELb0ELi128EEEEEEEEEvNT_6ParamsE,"ax",@progbits
	.sectioninfo	@"SHI_REGISTERS=128"
	.align	128
.text._ZN7cutlass13device_kernelIN5flash19enable_sm80_to_sm89INS1_16FlashAttnBwdSm80INS1_25CollectiveMainloopBwdSm80ILi2ELi2EN4cute5tupleIJNS5_1CILi128EEES8_NS7_ILi64EEEEEENS_10bfloat16_tEfNS_4arch4Sm80ELb0ELb0ELb1ELb1ELb0ELb0ELb0ELb0ELi2ELi4ELi4ELi4ELb0EEENS1_21CollectiveEpilogueBwdISA_SB_SD_Li256ELb1ELb0ELi2EEENS1_19SingleTileSchedulerILb1ELb0ELb0ELi128EEEEEEEEEvNT_6ParamsE:
        .type           _ZN7cutlass13device_kernelIN5flash19enable_sm80_to_sm89INS1_16FlashAttnBwdSm80INS1_25CollectiveMainloopBwdSm80ILi2ELi2EN4cute5tupleIJNS5_1CILi128EEES8_NS7_ILi64EEEEEENS_10bfloat16_tEfNS_4arch4Sm80ELb0ELb0ELb1ELb1ELb0ELb0ELb0ELb0ELi2ELi4ELi4ELi4ELb0EEENS1_21CollectiveEpilogueBwdISA_SB_SD_Li256ELb1ELb0ELi2EEENS1_19SingleTileSchedulerILb1ELb0ELb0ELi128EEEEEEEEEvNT_6ParamsE,@function
        .size           _ZN7cutlass13device_kernelIN5flash19enable_sm80_to_sm89INS1_16FlashAttnBwdSm80INS1_25CollectiveMainloopBwdSm80ILi2ELi2EN4cute5tupleIJNS5_1CILi128EEES8_NS7_ILi64EEEEEENS_10bfloat16_tEfNS_4arch4Sm80ELb0ELb0ELb1ELb1ELb0ELb0ELb0ELb0ELi2ELi4ELi4ELi4ELb0EEENS1_21CollectiveEpilogueBwdISA_SB_SD_Li256ELb1ELb0ELi2EEENS1_19SingleTileSchedulerILb1ELb0ELb0ELi128EEEEEEEEEvNT_6ParamsE,(.L_x_6860 - _ZN7cutlass13device_kernelIN5flash19enable_sm80_to_sm89INS1_16FlashAttnBwdSm80INS1_25CollectiveMainloopBwdSm80ILi2ELi2EN4cute5tupleIJNS5_1CILi128EEES8_NS7_ILi64EEEEEENS_10bfloat16_tEfNS_4arch4Sm80ELb0ELb0ELb1ELb1ELb0ELb0ELb0ELb0ELi2ELi4ELi4ELi4ELb0EEENS1_21CollectiveEpilogueBwdISA_SB_SD_Li256ELb1ELb0ELi2EEENS1_19SingleTileSchedulerILb1ELb0ELb0ELi128EEEEEEEEEvNT_6ParamsE)
        .other          _ZN7cutlass13device_kernelIN5flash19enable_sm80_to_sm89INS1_16FlashAttnBwdSm80INS1_25CollectiveMainloopBwdSm80ILi2ELi2EN4cute5tupleIJNS5_1CILi128EEES8_NS7_ILi64EEEEEENS_10bfloat16_tEfNS_4arch4Sm80ELb0ELb0ELb1ELb1ELb0ELb0ELb0ELb0ELi2ELi4ELi4ELi4ELb0EEENS1_21CollectiveEpilogueBwdISA_SB_SD_Li256ELb1ELb0ELi2EEENS1_19SingleTileSchedulerILb1ELb0ELb0ELi128EEEEEEEEEvNT_6ParamsE,@"STO_CUDA_ENTRY STV_DEFAULT"
_ZN7cutlass13device_kernelIN5flash19enable_sm80_to_sm89INS1_16FlashAttnBwdSm80INS1_25CollectiveMainloopBwdSm80ILi2ELi2EN4cute5tupleIJNS5_1CILi128EEES8_NS7_ILi64EEEEEENS_10bfloat16_tEfNS_4arch4Sm80ELb0ELb0ELb1ELb1ELb0ELb0ELb0ELb0ELi2ELi4ELi4ELi4ELb0EEENS1_21CollectiveEpilogueBwdISA_SB_SD_Li256ELb1ELb0ELi2EEENS1_19SingleTileSchedulerILb1ELb0ELb0ELi128EEEEEEEEEvNT_6ParamsE:
[----:B------:R-:W-:-:S03]  /*0000*/  MOV R1, c[0x0][0x28] ;  /* 0x00000a0000017a02 */ /* 0x000fc60000000f00 */
[----:B------:R-:W1:Y:S01]  /*0010*/  S2R R32, SR_TID.X ;  /* 0x0000000000207919 */ /* 0x000e620000002100 */
[----:B------:R-:W-:Y:S01]  /*0020*/  IADD3 R1, R1, -0x16e0, RZ ;  /* 0xffffe92001017810 */ /* 0x000fe20007ffe0ff */
[----:B------:R-:W-:Y:S01]  /*0030*/  IMAD.MOV.U32 R3, RZ, RZ, 0x4 ;  /* 0x00000004ff037424 */ /* 0x000fe200078e00ff */
[----:B------:R-:W-:Y:S01]  /*0040*/  ULDC.64 UR6, c[0x0][0x118] ;  /* 0x0000460000067ab9 */ /* 0x000fe20000000a00 */
[----:B------:R-:W2:Y:S01]  /*0050*/  S2R R38, SR_CTAID.Z ;  /* 0x0000000000267919 */ /* 0x000ea20000002700 */
[----:B------:R-:W-:-:S05]  /*0060*/  IADD3 R20, P0, R1, c[0x0][0x20], RZ ;  /* 0x0000080001147a10 */ /* 0x000fca0007f1e0ff */
[----:B------:R-:W-:Y:S01]  /*0070*/  IMAD.X R21, RZ, RZ, c[0x0][0x24], P0 ;  /* 0x00000900ff157624 */ /* 0x000fe200000e06ff */
[----:B-1----:R-:W-:Y:S01]  /*0080*/  SHF.R.U32.HI R0, RZ, 0x5, R32 ;  /* 0x00000005ff007819 */ /* 0x002fe20000011620 */
[----:B--2---:R-:W-:-:S05]  /*0090*/  IMAD.WIDE R4, R38, R3, c[0x0][0x3c0] ;  /* 0x0000f00026047625 */ /* 0x004fca00078e0203 */
[----:B------:R-:W1:Y:S02]  /*00a0*/  SHFL.IDX PT, R0, R0, RZ, 0x1f ;  /* 0x00001fff00007589 */ /* 0x000e6400000e0000 */
[----:B-1----:R-:W-:-:S13]  /*00b0*/  ISETP.NE.AND P1, PT, R0, RZ, PT ;  /* 0x000000ff0000720c */ /* 0x002fda0003f25270 */
[----:B------:R-:W-:Y:S05]  /*00c0*/  @!P1 BRA `(.L_x_1157) ;  /* 0x0000013000009947 */ /* 0x000fea0003800000 */
[----:B------:R-:W-:-:S04]  /*00d0*/  ISETP.NE.U32.AND P0, PT, RZ, c[0x0][0x3c0], PT ;  /* 0x0000f000ff007a0c */ /* 0x000fc80003f05070 */
[----:B------:R-:W-:-:S13]  /*00e0*/  ISETP.NE.AND.EX P0, PT, RZ, c[0x0][0x3c4], PT, P0 ;  /* 0x0000f100ff007a0c */ /* 0x000fda0003f05300 */
[----:B------:R-:W-:Y:S05]  /*00f0*/  @!P0 BRA `(.L_x_1158) ;  /* 0x0000002000008947 */ /* 0x000fea0003800000 */
[----:B------:R1:W5:Y:S01]  /*0100*/  LDG.E R5, [R4.64] ;  /* 0x0000000604057981 */ /* 0x000362000c1e1900 */
[----:B------:R-:W-:Y:S05]  /*0110*/  BRA `(.L_x_1159) ;  /* 0x0000009000007947 */ /* 0x000fea0003800000 */
.L_x_1158:
        /* <DEDUP_REMOVED lines=8> */
.L_x_1160:
[----:B------:R-:W-:Y:S02]  /*01a0*/  MOV R5, c[0x0][0x3a4] ;  /* 0x0000e90000057a02 */ /* 0x000fe40000000f00 */
.L_x_1159:
[----:B------:R-:W2:Y:S02]  /*01b0*/  S2R R30, SR_CTAID.X ;  /* 0x00000000001e7919 */ /* 0x000ea40000002500 */
[----:B--2---:R-:W-:-:S05]  /*01c0*/  IMAD.SHL.U32 R0, R30, 0x80, RZ ;  /* 0x000000801e007824 */ /* 0x004fca00078e00ff */
[----:B-----5:R-:W-:-:S04]  /*01d0*/  ISETP.GE.AND P0, PT, R0, R5, PT ;  /* 0x000000050000720c */ /* 0x020fc80003f06270 */
[----:B------:R-:W-:Y:S01]  /*01e0*/  SEL R38, R38, 0xffffffff, !P0 ;  /* 0xffffffff26267807 */ /* 0x000fe20004000000 */
[----:B------:R-:W-:Y:S05]  /*01f0*/  BRA `(.L_x_1161) ;  /* 0x0000012000007947 */ /* 0x000fea0003800000 */
.L_x_1157:
[----:B------:R-:W-:-:S04]  /*0200*/  ISETP.NE.U32.AND P0, PT, RZ, c[0x0][0x3c0], PT ;  /* 0x0000f000ff007a0c */ /* 0x000fc80003f05070 */
[----:B------:R-:W-:-:S13]  /*0210*/  ISETP.NE.AND.EX P0, PT, RZ, c[0x0][0x3c4], PT, P0 ;  /* 0x0000f100ff007a0c */ /* 0x000fda0003f05300 */
[----:B------:R-:W-:Y:S05]  /*0220*/  @!P0 BRA `(.L_x_1162) ;  /* 0x0000002000008947 */ /* 0x000fea0003800000 */
[----:B------:R1:W5:Y:S01]  /*0230*/  LDG.E R5, [R4.64] ;  /* 0x0000000604057981 */ /* 0x000362000c1e1900 */
[----:B------:R-:W-:Y:S05]  /*0240*/  BRA `(.L_x_1163) ;  /* 0x0000009000007947 */ /* 0x000fea0003800000 */
.L_x_1162:
        /* <DEDUP_REMOVED lines=8> */
.L_x_1164:
[----:B------:R-:W-:Y:S02]  /*02d0*/  MOV R5, c[0x0][0x3a4] ;  /* 0x0000e90000057a02 */ /* 0x000fe40000000f00 */
.L_x_1163:
[----:B------:R-:W2:Y:S02]  /*02e0*/  S2R R30, SR_CTAID.X ;  /* 0x00000000001e7919 */ /* 0x000ea40000002500 */
[----:B--2---:R-:W-:-:S05]  /*02f0*/  IMAD.SHL.U32 R0, R30, 0x80, RZ ;  /* 0x000000801e007824 */ /* 0x004fca00078e00ff */
[----:B-----5:R-:W-:-:S04]  /*0300*/  ISETP.GE.AND P0, PT, R0, R5, PT ;  /* 0x000000050000720c */ /* 0x020fc80003f06270 */
[----:B------:R-:W-:-:S04]  /*0310*/  SEL R38, R38, 0xffffffff, !P0 ;  /* 0xffffffff26267807 */ /* 0x000fc80004000000 */
.L_x_1161:
[----:B------:R-:W-:-:S13]  /*0320*/  ISETP.GE.AND P0, PT, R38, RZ, PT ;  /* 0x000000ff2600720c */ /* 0x000fda0003f06270 */
[----:B------:R-:W-:Y:S05]  /*0330*/  @!P0 EXIT ;  /* 0x000000000000894d */ /* 0x000fea0003800000 */
[----:B------:R-:W-:-:S04]  /*0340*/  ISETP.NE.U32.AND P6, PT, RZ, c[0x0][0x2c8], PT ;  /* 0x0000b200ff007a0c */ /* 0x000fc80003fc5070 */
[----:B------:R-:W-:Y:S02]  /*0350*/  ISETP.NE.AND.EX P6, PT, RZ, c[0x0][0x2cc], PT, P6 ;  /* 0x0000b300ff007a0c */ /* 0x000fe40003fc5360 */
[----:B------:R-:W-:-:S04]  /*0360*/  ISETP.NE.U32.AND P5, PT, RZ, c[0x0][0x2d0], PT ;  /* 0x0000b400ff007a0c */ /* 0x000fc80003fa5070 */
[----:B------:R-:W-:-:S07]  /*0370*/  ISETP.NE.AND.EX P5, PT, RZ, c[0x0][0x2d4], PT, P5 ;  /* 0x0000b500ff007a0c */ /* 0x000fce0003fa5350 */
[----:B-1----:R-:W-:-:S06]  /*0380*/  @P6 IMAD.WIDE R4, R38, R3, c[0x0][0x2c8] ;  /* 0x0000b20026046625 */ /* 0x002fcc00078e0203 */
[----:B------:R-:W2:Y:S01]  /*0390*/  @P6 LDG.E R5, [R4.64] ;  /* 0x0000000604056981 */ /* 0x000ea2000c1e1900 */
[----:B------:R-:W-:Y:S02]  /*03a0*/  IMAD.MOV.U32 R22, RZ, RZ, RZ ;  /* 0x000000ffff167224 */ /* 0x000fe400078e00ff */
[----:B------:R-:W-:Y:S02]  /*03b0*/  IMAD.MOV.U32 R2, RZ, RZ, RZ ;  /* 0x000000ffff027224 */ /* 0x000fe400078e00ff */
[----:B------:R-:W-:-:S04]  /*03c0*/  @P6 IMAD.WIDE R8, R38, R3, c[0x0][0x2c8] ;  /* 0x0000b20026086625 */ /* 0x000fc800078e0203 */
[----:B------:R-:W-:Y:S01]  /*03d0*/  @P5 IMAD.WIDE R6, R38, R3, c[0x0][0x2d0] ;  /* 0x0000b40026065625 */ /* 0x000fe200078e0203 */
[----:B------:R-:W3:Y:S04]  /*03e0*/  @P6 LDG.E R22, [R8.64] ;  /* 0x0000000608166981 */ /* 0x000ee8000c1e1900 */
[----:B------:R-:W4:Y:S01]  /*03f0*/  @P5 LDG.E R2, [R6.64] ;  /* 0x0000000606025981 */ /* 0x000f22000c1e1900 */
[----:B------:R-:W-:Y:S01]  /*0400*/  IMAD.MOV.U32 R0, RZ, RZ, RZ ;  /* 0x000000ffff007224 */ /* 0x000fe200078e00ff */
[----:B------:R-:W-:Y:S02]  /*0410*/  ISETP.NE.U32.AND P0, PT, RZ, c[0x0][0x2d8], PT ;  /* 0x0000b600ff007a0c */ /* 0x000fe40003f05070 */
[----:B------:R1:W-:Y:S02]  /*0420*/  STL.128 [R1+0x650], RZ ;  /* 0x000650ff01007387 */ /* 0x0003e40000100c00 */
[----:B------:R-:W-:-:S02]  /*0430*/  ISETP.NE.AND.EX P0, PT, RZ, c[0x0][0x2dc], PT, P0 ;  /* 0x0000b700ff007a0c */ /* 0x000fc40003f05300 */
[----:B------:R1:W-:Y:S04]  /*0440*/  STL.128 [R1+0x660], RZ ;  /* 0x000660ff01007387 */ /* 0x0003e80000100c00 */
[----:B------:R1:W-:Y:S04]  /*0450*/  STL.128 [R1+0x670], RZ ;  /* 0x000670ff01007387 */ /* 0x0003e80000100c00 */
[----:B------:R1:W-:Y:S03]  /*0460*/  STL.128 [R1+0x680], RZ ;  /* 0x000680ff01007387 */ /* 0x0003e60000100c00 */
[----:B------:R-:W-:Y:S01]  /*0470*/  @P0 IMAD.WIDE R52, R38, R3, c[0x0][0x2d8] ;  /* 0x0000b60026340625 */ /* 0x000fe200078e0203 */
        /* <DEDUP_REMOVED lines=12> */
[----:B------:R1:W-:Y:S04]  /*0540*/  STL [R1], R30 ;  /* 0x0000001e01007387 */ /* 0x0003e80000100800 */
[----:B------:R1:W5:Y:S02]  /*0550*/  @P0 LDG.E R52, [R52.64] ;  /* 0x0000000634340981 */ /* 0x000364000c1e1900 */
[----:B-1----:R-:W-:-:S02]  /*0560*/  IMAD.MOV.U32 R53, RZ, RZ, c[0x0][0x198] ;  /* 0x00006600ff357624 */ /* 0x002fc400078e00ff */
[----:B--2---:R-:W-:-:S05]  /*0570*/  @P6 IMAD R5, R38, 0x80, R5 ;  /* 0x0000008026056824 */ /* 0x004fca00078e0205 */
[----:B------:R-:W-:-:S04]  /*0580*/  @P6 SHF.R.S32.HI R4, RZ, 0x1f, R5 ;  /* 0x0000001fff046819 */ /* 0x000fc80000011405 */
[----:B------:R-:W-:Y:S01]  /*0590*/  @P6 LEA.HI R4, R4, R5, RZ, 0x7 ;  /* 0x0000000504046211 */ /* 0x000fe200078f38ff */
[----:B---3--:R1:W-:Y:S03]  /*05a0*/  STL [R1+0x4], R22 ;  /* 0x0000041601007387 */ /* 0x0083e60000100800 */
[----:B------:R-:W-:Y:S01]  /*05b0*/  @P6 LOP3.LUT R0, R4, 0xffffff80, RZ, 0xc0, !PT ;  /* 0xffffff8004006812 */ /* 0x000fe200078ec0ff */
[----:B----4-:R1:W-:Y:S04]  /*05c0*/  STL [R1+0x8], R2 ;  /* 0x0000080201007387 */ /* 0x0103e80000100800 */
[----:B------:R1:W-:Y:S01]  /*05d0*/  STL [R1+0xc], R0 ;  /* 0x00000c0001007387 */ /* 0x0003e20000100800 */
[----:B------:R-:W-:Y:S05]  /*05e0*/  @P0 BRA `(.L_x_1165) ;  /* 0x0000006000000947 */ /* 0x000fea0003800000 */
[----:B-----5:R-:W-:Y:S01]  /*05f0*/  MOV R52, c[0x0][0x168] ;  /* 0x00005a0000347a02 */ /* 0x020fe20000000f00 */
[----:B------:R-:W-:Y:S05]  /*0600*/  @!P6 BRA `(.L_x_1165) ;  /* 0x000000400000e947 */ /* 0x000fea0003800000 */
[----:B------:R-:W-:-:S05]  /*0610*/  IMAD.WIDE R4, R38, R3, c[0x0][0x2c8] ;  /* 0x0000b20026047625 */ /* 0x000fca00078e0203 */
[----:B------:R-:W2:Y:S04]  /*0620*/  LDG.E R52, [R4.64] ;  /* 0x0000000604347981 */ /* 0x000ea8000c1e1900 */
[----:B------:R-:W2:Y:S02]  /*0630*/  LDG.E R7, [R4.64+0x4] ;  /* 0x0000040604077981 */ /* 0x000ea4000c1e1900 */
[----:B--2---:R-:W-:-:S05]  /*0640*/  IADD3 R52, -R52, R7, RZ ;  /* 0x0000000734347210 */ /* 0x004fca0007ffe1ff */
.L_x_1165:
[----:B-----5:R2:W-:Y:S01]  /*0650*/  STL [R1+0x10], R52 ;  /* 0x0000103401007387 */ /* 0x0205e20000100800 */
[----:B------:R-:W-:-:S04]  /*0660*/  ISETP.NE.U32.AND P0, PT, RZ, c[0x0][0x2e0], PT ;  /* 0x0000b800ff007a0c */ /* 0x000fc80003f05070 */
[----:B------:R-:W-:-:S13]  /*0670*/  ISETP.NE.AND.EX P0, PT, RZ, c[0x0][0x2e4], PT, P0 ;  /* 0x0000b900ff007a0c */ /* 0x000fda0003f05300 */
[----:B------:R-:W-:Y:S05]  /*0680*/  @!P0 BRA `(.L_x_1166) ;  /* 0x0000003000008947 */ /* 0x000fea0003800000 */
[----:B------:R-:W-:-:S05]  /*0690*/  IMAD.WIDE R4, R38, R3, c[0x0][0x2e0] ;  /* 0x0000b80026047625 */ /* 0x000fca00078e0203 */
[----:B------:R3:W5:Y:S01]  /*06a0*/  LDG.E R53, [R4.64] ;  /* 0x0000000604357981 */ /* 0x000762000c1e1900 */
[----:B------:R-:W-:Y:S05]  /*06b0*/  BRA `(.L_x_1167) ;  /* 0x0000005000007947 */ /* 0x000fea0003800000 */
.L_x_1166:
[----:B------:R-:W-:Y:S05]  /*06c0*/  @!P5 BRA `(.L_x_1167) ;  /* 0x000000400000d947 */ /* 0x000fea0003800000 */
[----:B------:R-:W-:-:S05]  /*06d0*/  IMAD.WIDE R4, R38, R3, c[0x0][0x2d0] ;  /* 0x0000b40026047625 */ /* 0x000fca00078e0203 */
[----:B------:R-:W3:Y:S04]  /*06e0*/  LDG.E R53, [R4.64] ;  /* 0x0000000604357981 */ /* 0x000ee8000c1e1900 */
[----:B------:R-:W3:Y:S02]  /*06f0*/  LDG.E R6, [R4.64+0x4] ;  /* 0x0000040604067981 */ /* 0x000ee4000c1e1900 */
[----:B---3--:R-:W-:-:S05]  /*0700*/  IADD3 R53, -R53, R6, RZ ;  /* 0x0000000635357210 */ /* 0x008fca0007ffe1ff */
.L_x_1167:
[----:B-----5:R-:W-:Y:S01]  /*0710*/  STL [R1+0x14], R53 ;  /* 0x0000143501007387 */ /* 0x020fe20000100800 */
[C---:B---3--:R-:W-:Y:S01]  /*0720*/  IADD3 R4, R52.reuse, 0x7f, RZ ;  /* 0x0000007f34047810 */ /* 0x048fe20007ffe0ff */
[----:B------:R-:W-:Y:S01]  /*0730*/  CS2R R50, SRZ ;  /* 0x0000000000327805 */ /* 0x000fe2000001ff00 */
[----:B------:R-:W-:Y:S01]  /*0740*/  ISETP.GE.AND P0, PT, R52, 0x1, PT ;  /* 0x000000013400780c */ /* 0x000fe20003f06270 */
[----:B------:R-:W-:Y:S01]  /*0750*/  CS2R R48, SRZ ;  /* 0x0000000000307805 */ /* 0x000fe2000001ff00 */
[----:B------:R-:W-:Y:S01]  /*0760*/  SHF.R.S32.HI R3, RZ, 0x1f, R4 ;  /* 0x0000001fff037819 */ /* 0x000fe20000011404 */
[----:B------:R-:W-:Y:S01]  /*0770*/  CS2R R46, SRZ ;  /* 0x00000000002e7805 */ /* 0x000fe2000001ff00 */
[----:B------:R-:W-:Y:S01]  /*0780*/  PLOP3.LUT P1, PT, PT, PT, PT, 0x80, 0x0 ;  /* 0x000000000000781c */ /* 0x000fe20003f2f070 */
        /* <DEDUP_REMOVED lines=9> */
[----:B------:R-:W-:Y:S01]  /*0820*/  CS2R R14, SRZ ;  /* 0x00000000000e7805 */ /* 0x000fe2000001ff00 */
[----:B------:R3:W-:Y:S01]  /*0830*/  STL [R1+0x18], R4 ;  /* 0x0000180401007387 */ /* 0x0007e20000100800 */
[----:B------:R-:W-:Y:S01]  /*0840*/  CS2R R12, SRZ ;  /* 0x00000000000c7805 */ /* 0x000fe2000001ff00 */
[----:B------:R-:W-:Y:S01]  /*0850*/  CS2R R10, SRZ ;  /* 0x00000000000a7805 */ /* 0x000fe2000001ff00 */
[----:B------:R-:W-:Y:S01]  /*0860*/  CS2R R8, SRZ ;  /* 0x0000000000087805 */ /* 0x000fe2000001ff00 */
[----:B------:R-:W-:Y:S01]  /*0870*/  CS2R R6, SRZ ;  /* 0x0000000000067805 */ /* 0x000fe2000001ff00 */
[----:B---3--:R-:W-:Y:S01]  /*0880*/  CS2R R4, SRZ ;  /* 0x0000000000047805 */ /* 0x008fe2000001ff00 */
[----:B------:R-:W-:Y:S05]  /*0890*/  @!P0 BRA `(.L_x_1168) ;  /* 0x0000479000008947 */ /* 0x000fea0003800000 */
[----:B------:R-:W-:Y:S01]  /*08a0*/  IMAD.MOV.U32 R5, RZ, RZ, c[0x0][0x2a8] ;  /* 0x0000aa00ff057624 */ /* 0x000fe200078e00ff */
[C---:B------:R-:W-:Y:S01]  /*08b0*/  IADD3 R15, P1, R20.reuse, 0x78, RZ ;  /* 0x00000078140f7810 */ /* 0x040fe20007f3e0ff */
[----:B------:R-:W-:Y:S01]  /*08c0*/  IMAD.MOV.U32 R6, RZ, RZ, c[0x0][0x2ac] ;  /* 0x0000ab00ff067624 */ /* 0x000fe200078e00ff */
[C---:B------:R-:W-:Y:S01]  /*08d0*/  IADD3 R14, P3, R20.reuse, 0x341, RZ ;  /* 0x00000341140e7810 */ /* 0x040fe20007f7e0ff */
[----:B------:R-:W-:Y:S01]  /*08e0*/  IMAD.MOV.U32 R7, RZ, RZ, c[0x0][0x2b0] ;  /* 0x0000ac00ff077624 */ /* 0x000fe200078e00ff */
[----:B------:R-:W-:Y:S01]  /*08f0*/  IADD3 R11, P2, R20, 0xc8, RZ ;  /* 0x000000c8140b7810 */ /* 0x000fe20007f5e0ff */
[----:B------:R-:W-:Y:S01]  /*0900*/  IMAD.MOV.U32 R4, RZ, RZ, RZ ;  /* 0x000000ffff047224 */ /* 0x000fe200078e00ff */
[----:B------:R-:W-:Y:S01]  /*0910*/  UMOV UR13, 0x7 ;  /* 0x00000007000d7882 */ /* 0x000fe20000000000 */
[----:B------:R-:W-:Y:S01]  /*0920*/  IMAD.MOV.U32 R8, RZ, RZ, c[0x0][0x248] ;  /* 0x00009200ff087624 */ /* 0x000fe200078e00ff */
[----:B------:R-:W-:Y:S01]  /*0930*/  ULDC.64 UR4, c[0x0][0x178] ;  /* 0x00005e0000047ab9 */ /* 0x000fe20000000a00 */
[----:B------:R-:W-:Y:S01]  /*0940*/  IMAD.MOV.U32 R9, RZ, RZ, c[0x0][0x24c] ;  /* 0x00009300ff097624 */ /* 0x000fe200078e00ff */
[----:B------:R3:W-:Y:S01]  /*0950*/  STL.128 [R1+0x360], R4 ;  /* 0x0003600401007387 */ /* 0x0007e20000100c00 */
[----:B------:R-:W-:Y:S01]  /*0960*/  IMAD.X R12, RZ, RZ, R21, P1 ;  /* 0x000000ffff0c7224 */ /* 0x000fe200008e0615 */
[----:B------:R-:W-:Y:S01]  /*0970*/  ISETP.NE.AND P4, PT, R8, 0x1, PT ;  /* 0x000000010800780c */ /* 0x000fe20003f85270 */
[----:B------:R-:W-:Y:S01]  /*0980*/  IMAD.MOV.U32 R3, RZ, RZ, 0x1 ;  /* 0x00000001ff037424 */ /* 0x000fe200078e00ff */
[----:B------:R4:W-:Y:S01]  /*0990*/  STL.64 [R1+0x370], R8 ;  /* 0x0003700801007387 */ /* 0x0009e20000100a00 */
[----:B------:R-:W-:Y:S01]  /*09a0*/  IADD3 R10, P1, R20, 0xe0, RZ ;  /* 0x000000e0140a7810 */ /* 0x000fe20007f3e0ff */
[----:B------:R-:W-:Y:S01]  /*09b0*/  UMOV UR10, 0x5 ;  /* 0x00000005000a7882 */ /* 0x000fe20000000000 */
[----:B------:R-:W-:Y:S01]  /*09c0*/  IMAD.MOV.U32 R16, RZ, RZ, c[0x0][0x250] ;  /* 0x00009400ff107624 */ /* 0x000fe200078e00ff */
[----:B------:R-:W-:Y:S01]  /*09d0*/  PRMT R17, R3, 0x7610, R17 ;  /* 0x0000761003117816 */ /* 0x000fe20000000011 */
[----:B------:R-:W-:Y:S01]  /*09e0*/  USHF.L.U64.HI UR8, UR4, UR13, UR5 ;  /* 0x0000000d04087299 */ /* 0x000fe20008010205 */
[----:B------:R-:W-:Y:S01]  /*09f0*/  IMAD.MOV.U32 R54, RZ, RZ, c[0x0][0x2a0] ;  /* 0x0000a800ff367624 */ /* 0x000fe200078e00ff */
[----:B------:R-:W-:Y:S01]  /*0a00*/  USHF.L.U64.HI UR5, UR4, UR10, UR5 ;  /* 0x0000000a04057299 */ /* 0x000fe20008010205 */
[----:B------:R-:W-:Y:S01]  /*0a10*/  STL [R1+0x378], R16 ;  /* 0x0003781001007387 */ /* 0x000fe20000100800 */
[----:B------:R-:W-:Y:S01]  /*0a20*/  USHF.L.U32 UR9, UR4, 0x5, URZ ;  /* 0x0000000504097899 */ /* 0x000fe2000800063f */
[----:B------:R-:W-:Y:S01]  /*0a30*/  IMAD.MOV.U32 R55, RZ, RZ, c[0x0][0x2a4] ;  /* 0x0000a900ff377624 */ /* 0x000fe200078e00ff */
[----:B------:R-:W-:Y:S01]  /*0a40*/  USHF.L.U32 UR4, UR4, 0x7, URZ ;  /* 0x0000000704047899 */ /* 0x000fe2000800063f */
[----:B------:R-:W-:Y:S01]  /*0a50*/  STL.U8 [R1+0x70], R17 ;  /* 0x0000701101007387 */ /* 0x000fe20000100000 */
[----:B------:R-:W-:-:S02]  /*0a60*/  IMAD R13, R30, -0x80, R53 ;  /* 0xffffff801e0d7824 */ /* 0x000fc400078e0235 */
[----:B------:R-:W-:Y:S01]  /*0a70*/  IMAD.MOV.U32 R26, RZ, RZ, c[0x0][0x168] ;  /* 0x00005a00ff1a7624 */ /* 0x000fe200078e00ff */
[----:B------:R-:W-:Y:S01]  /*0a80*/  STL.U8 [R1+0x71], R17 ;  /* 0x0000711101007387 */ /* 0x000fe20000100000 */
[----:B------:R-:W-:-:S03]  /*0a90*/  IMAD.SHL.U32 R58, R32, 0x4, RZ ;  /* 0x00000004203a7824 */ /* 0x000fc600078e00ff */
[----:B------:R5:W-:Y:S01]  /*0aa0*/  STL.128 [R1+0x350], R52 ;  /* 0x0003503401007387 */ /* 0x000be20000100c00 */
[----:B------:R-:W-:Y:S02]  /*0ab0*/  IADD3 R26, R26, 0x7f, RZ ;  /* 0x0000007f1a1a7810 */ /* 0x000fe40007ffe0ff */
[----:B------:R-:W-:Y:S02]  /*0ac0*/  SHF.R.S32.HI R59, RZ, 0x1f, R58 ;  /* 0x0000001fff3b7819 */ /* 0x000fe4000001143a */
[C---:B---3--:R-:W-:Y:S01]  /*0ad0*/  IADD3 R4, P0, R20.reuse, 0x98, RZ ;  /* 0x0000009814047810 */ /* 0x048fe20007f1e0ff */
[----:B------:R-:W-:Y:S02]  /*0ae0*/  IMAD.MOV.U32 R6, RZ, RZ, R15 ;  /* 0x000000ffff067224 */ /* 0x000fe400078e000f */
[----:B------:R-:W-:Y:S01]  /*0af0*/  IMAD.MOV.U32 R7, RZ, RZ, R12 ;  /* 0x000000ffff077224 */ /* 0x000fe200078e000c */
[----:B------:R-:W-:Y:S01]  /*0b00*/  IADD3.X R5, RZ, R21, RZ, P0, !PT ;  /* 0x00000015ff057210 */ /* 0x000fe200007fe4ff */
[--C-:B----4-:R-:W-:Y:S01]  /*0b10*/  IMAD.X R9, RZ, RZ, R21.reuse, P3 ;  /* 0x000000ffff097224 */ /* 0x110fe200018e0615 */
[----:B------:R-:W-:Y:S01]  /*0b20*/  IADD3 R3, P0, R20, 0xf0, RZ ;  /* 0x000000f014037810 */ /* 0x000fe20007f1e0ff */
[----:B------:R-:W-:-:S02]  /*0b30*/  IMAD.X R8, RZ, RZ, R21, P2 ;  /* 0x000000ffff087224 */ /* 0x000fc400010e0615 */
[----:B------:R3:W-:Y:S01]  /*0b40*/  STL.128 [R1+0x380], R4 ;  /* 0x0003800401007387 */ /* 0x0007e20000100c00 */
[--C-:B------:R-:W-:Y:S01]  /*0b50*/  IMAD.X R15, RZ, RZ, R21.reuse, P1 ;  /* 0x000000ffff0f7224 */ /* 0x100fe200008e0615 */
[C---:B------:R-:W-:Y:S01]  /*0b60*/  IADD3 R48, P1, R20.reuse, 0xd8, RZ ;  /* 0x000000d814307810 */ /* 0x040fe20007f3e0ff */
[----:B------:R-:W-:Y:S01]  /*0b70*/  IMAD.X R12, RZ, RZ, R21, P0 ;  /* 0x000000ffff0c7224 */ /* 0x000fe200000e0615 */
[----:B------:R-:W-:-:S03]  /*0b80*/  IADD3 R50, P0, R20, 0x344, RZ ;  /* 0x0000034414327810 */ /* 0x000fc60007f1e0ff */
[--C-:B------:R-:W-:Y:S01]  /*0b90*/  IMAD.X R49, RZ, RZ, R21.reuse, P1 ;  /* 0x000000ffff317224 */ /* 0x100fe200008e0615 */
[C---:B------:R-:W-:Y:S01]  /*0ba0*/  IADD3 R46, P1, R20.reuse, 0x338, RZ ;  /* 0x00000338142e7810 */ /* 0x040fe20007f3e0ff */
[----:B------:R-:W-:Y:S01]  /*0bb0*/  IMAD.X R51, RZ, RZ, R21, P0 ;  /* 0x000000ffff337224 */ /* 0x000fe200000e0615 */
[----:B------:R-:W-:-:S03]  /*0bc0*/  IADD3 R44, P0, R20, 0x4, RZ ;  /* 0x00000004142c7810 */ /* 0x000fc60007f1e0ff */
[--C-:B------:R-:W-:Y:S01]  /*0bd0*/  IMAD.X R47, RZ, RZ, R21.reuse, P1 ;  /* 0x000000ffff2f7224 */ /* 0x100fe200008e0615 */
[----:B------:R-:W-:Y:S01]  /*0be0*/  STL.128 [R1+0x3c0], R48 ;  /* 0x0003c03001007387 */ /* 0x000fe20000100c00 */
[--C-:B------:R-:W-:Y:S01]  /*0bf0*/  IMAD.X R45, RZ, RZ, R21.reuse, P0 ;  /* 0x000000ffff2d7224 */ /* 0x100fe200000e0615 */
[----:B------:R-:W-:Y:S01]  /*0c00*/  IADD3 R40, P0, R20, 0x340, RZ ;  /* 0x0000034014287810 */ /* 0x000fe20007f1e0ff */
[----:B------:R-:W-:Y:S01]  /*0c10*/  IMAD.MOV.U32 R18, RZ, RZ, R44 ;  /* 0x000000ffff127224 */ /* 0x000fe200078e002c */
[----:B-----5:R-:W-:Y:S01]  /*0c20*/  MOV R53, R51 ;  /* 0x0000003300357202 */ /* 0x020fe20000000f00 */
[----:B--2---:R-:W-:Y:S01]  /*0c30*/  IMAD.MOV.U32 R52, RZ, RZ, R50 ;  /* 0x000000ffff347224 */ /* 0x004fe200078e0032 */
[----:B------:R2:W-:Y:S01]  /*0c40*/  STL.128 [R1+0x390], R44 ;  /* 0x0003902c01007387 */ /* 0x0005e20000100c00 */
[----:B------:R-:W-:Y:S01]  /*0c50*/  IMAD.X R41, RZ, RZ, R21, P0 ;  /* 0x000000ffff297224 */ /* 0x000fe200000e0615 */
[----:B------:R-:W-:Y:S01]  /*0c60*/  MOV R19, R45 ;  /* 0x0000002d00137202 */ /* 0x000fe20000000f00 */
[----:B---3--:R-:W-:-:S02]  /*0c70*/  IMAD.MOV.U32 R4, RZ, RZ, R14 ;  /* 0x000000ffff047224 */ /* 0x008fc400078e000e */
[----:B------:R-:W-:Y:S02]  /*0c80*/  IMAD.MOV.U32 R5, RZ, RZ, R9 ;  /* 0x000000ffff057224 */ /* 0x000fe400078e0009 */
[----:B------:R-:W-:Y:S02]  /*0c90*/  IMAD.MOV.U32 R6, RZ, RZ, R11 ;  /* 0x000000ffff067224 */ /* 0x000fe400078e000b */
[----:B------:R-:W-:Y:S01]  /*0ca0*/  IMAD.MOV.U32 R7, RZ, RZ, R8 ;  /* 0x000000ffff077224 */ /* 0x000fe200078e0008 */
[----:B------:R-:W-:Y:S01]  /*0cb0*/  IADD3 R8, P3, R20, 0x71, RZ ;  /* 0x0000007114087810 */ /* 0x000fe20007f7e0ff */
[----:B------:R-:W-:-:S03]  /*0cc0*/  IMAD.MOV.U32 R14, RZ, RZ, c[0x0][0x1f8] ;  /* 0x00007e00ff0e7624 */ /* 0x000fc600078e00ff */
[----:B------:R3:W-:Y:S01]  /*0cd0*/  STL.128 [R1+0x3b0], R4 ;  /* 0x0003b00401007387 */ /* 0x0007e20000100c00 */
[----:B------:R-:W-:Y:S01]  /*0ce0*/  IMAD.X R9, RZ, RZ, R21, P3 ;  /* 0x000000ffff097224 */ /* 0x000fe200018e0615 */
[----:B------:R-:W-:Y:S01]  /*0cf0*/  IADD3 R42, P3, R20, 0x70, RZ ;  /* 0x00000070142a7810 */ /* 0x000fe20007f7e0ff */
[----:B------:R-:W-:Y:S01]  /*0d00*/  IMAD.MOV.U32 R54, RZ, RZ, R8 ;  /* 0x000000ffff367224 */ /* 0x000fe200078e0008 */
[----:B------:R-:W-:Y:S01]  /*0d10*/  IADD3 R14, R14, 0x7f, RZ ;  /* 0x0000007f0e0e7810 */ /* 0x000fe20007ffe0ff */
[----:B------:R-:W-:Y:S02]  /*0d20*/  IMAD.MOV.U32 R55, RZ, RZ, R9 ;  /* 0x000000ffff377224 */ /* 0x000fe400078e0009 */
[----:B------:R-:W-:Y:S02]  /*0d30*/  IMAD.X R43, RZ, RZ, R21, P3 ;  /* 0x000000ffff2b7224 */ /* 0x000fe400018e0615 */
[----:B--2---:R-:W-:Y:S01]  /*0d40*/  IMAD.MOV.U32 R44, RZ, RZ, R42 ;  /* 0x000000ffff2c7224 */ /* 0x004fe200078e002a */
[----:B------:R2:W-:Y:S01]  /*0d50*/  STL.128 [R1+0x420], R52 ;  /* 0x0004203401007387 */ /* 0x0005e20000100c00 */
[----:B------:R-:W-:-:S03]  /*0d60*/  IMAD.MOV.U32 R45, RZ, RZ, R43 ;  /* 0x000000ffff2d7224 */ /* 0x000fc600078e002b */
[----:B------:R-:W-:Y:S01]  /*0d70*/  STL.128 [R1+0x3a0], R40 ;  /* 0x0003a02801007387 */ /* 0x000fe20000100c00 */
[----:B---3--:R-:W-:Y:S01]  /*0d80*/  MOV R4, R10 ;  /* 0x0000000a00047202 */ /* 0x008fe20000000f00 */
[----:B------:R-:W-:Y:S01]  /*0d90*/  IMAD.MOV.U32 R5, RZ, RZ, R15 ;  /* 0x000000ffff057224 */ /* 0x000fe200078e000f */
[C---:B------:R-:W-:Y:S01]  /*0da0*/  IADD3 R10, P2, R20.reuse, 0xc0, RZ ;  /* 0x000000c0140a7810 */ /* 0x040fe20007f5e0ff */
[----:B------:R-:W-:Y:S01]  /*0db0*/  IMAD.MOV.U32 R6, RZ, RZ, R3 ;  /* 0x000000ffff067224 */ /* 0x000fe200078e0003 */
[----:B------:R-:W2:Y:S01]  /*0dc0*/  S2R R15, SR_CTAID.Y ;  /* 0x00000000000f7919 */ /* 0x000ea20000002600 */
[----:B------:R-:W-:Y:S01]  /*0dd0*/  IMAD.MOV.U32 R7, RZ, RZ, R12 ;  /* 0x000000ffff077224 */ /* 0x000fe200078e000c */
[----:B------:R-:W-:Y:S01]  /*0de0*/  SHF.R.S32.HI R3, RZ, 0x1f, R26 ;  /* 0x0000001fff037819 */ /* 0x000fe2000001141a */
[----:B------:R-:W-:Y:S01]  /*0df0*/  IMAD.X R11, RZ, RZ, R21, P2 ;  /* 0x000000ffff0b7224 */ /* 0x000fe200010e0615 */
[----:B------:R-:W-:Y:S01]  /*0e00*/  IADD3 R16, P2, R20, 0xa0, RZ ;  /* 0x000000a014107810 */ /* 0x000fe20007f5e0ff */
[----:B------:R-:W-:Y:S01]  /*0e10*/  IMAD.MOV.U32 R12, RZ, RZ, c[0x0][0x260] ;  /* 0x00009800ff0c7624 */ /* 0x000fe200078e00ff */
[----:B------:R3:W-:Y:S01]  /*0e20*/  STL.128 [R1+0x410], R4 ;  /* 0x0004100401007387 */ /* 0x0007e20000100c00 */
[----:B------:R-:W-:-:S02]  /*0e30*/  LEA.HI R26, R3, R26, RZ, 0x7 ;  /* 0x0000001a031a7211 */ /* 0x000fc400078f38ff */
[----:B------:R-:W-:Y:S01]  /*0e40*/  IMAD.X R17, RZ, RZ, R21, P2 ;  /* 0x000000ffff117224 */ /* 0x000fe200010e0615 */
[----:B------:R4:W-:Y:S01]  /*0e50*/  STL.128 [R1+0x3d0], R8 ;  /* 0x0003d00801007387 */ /* 0x0009e20000100c00 */
[----:B------:R-:W-:Y:S02]  /*0e60*/  IADD3 R12, R12, 0x7f, RZ ;  /* 0x0000007f0c0c7810 */ /* 0x000fe40007ffe0ff */
[----:B------:R-:W-:Y:S01]  /*0e70*/  SHF.R.S32.HI R3, RZ, 0x1f, R14 ;  /* 0x0000001fff037819 */ /* 0x000fe2000001140e */
[----:B------:R-:W-:Y:S01]  /*0e80*/  STL.128 [R1+0x3e0], R16 ;  /* 0x0003e01001007387 */ /* 0x000fe20000100c00 */
[----:B------:R-:W-:Y:S02]  /*0e90*/  SHF.R.S32.HI R25, RZ, 0x1f, R12 ;  /* 0x0000001fff197819 */ /* 0x000fe4000001140c */
[----:B------:R-:W-:Y:S02]  /*0ea0*/  LEA.HI R3, R3, R14, RZ, 0x7 ;  /* 0x0000000e03037211 */ /* 0x000fe400078f38ff */
[----:B------:R-:W-:-:S02]  /*0eb0*/  LEA.HI R25, R25, R12, RZ, 0x7 ;  /* 0x0000000c19197211 */ /* 0x000fc400078f38ff */
[----:B--2---:R-:W-:Y:S01]  /*0ec0*/  SHF.R.S32.HI R52, RZ, 0x1f, R15 ;  /* 0x0000001fff347819 */ /* 0x004fe2000001140f */
[----:B------:R-:W-:-:S04]  /*0ed0*/  @P4 IMAD.HI.U32 R50, R15, c[0x0][0x24c], RZ ;  /* 0x000093000f324a27 */ /* 0x000fc800078e00ff */
[C---:B------:R-:W-:Y:S01]  /*0ee0*/  IMAD R62, R52.reuse, c[0x0][0x210], RZ ;  /* 0x00008400343e7a24 */ /* 0x040fe200078e02ff */
[----:B------:R-:W-:Y:S01]  /*0ef0*/  @P4 SHF.R.U32.HI R50, RZ, c[0x0][0x250], R50 ;  /* 0x00009400ff324a19 */ /* 0x000fe20000011632 */
[C---:B------:R-:W-:Y:S02]  /*0f00*/  IMAD R64, R52.reuse, c[0x0][0x238], RZ ;  /* 0x00008e0034407a24 */ /* 0x040fe400078e02ff */
[----:B------:R-:W-:Y:S02]  /*0f10*/  IMAD R62, R15, c[0x0][0x214], R62 ;  /* 0x000085000f3e7a24 */ /* 0x000fe400078e023e */
[----:B------:R-:W-:Y:S02]  /*0f20*/  IMAD R60, R52, c[0x0][0x270], RZ ;  /* 0x00009c00343c7a24 */ /* 0x000fe400078e02ff */
[----:B---3--:R-:W-:Y:S02]  /*0f30*/  IMAD.U32 R4, RZ, RZ, UR9 ;  /* 0x00000009ff047e24 */ /* 0x008fe4000f8e00ff */
[----:B------:R-:W-:Y:S01]  /*0f40*/  IMAD.U32 R5, RZ, RZ, UR5 ;  /* 0x00000005ff057e24 */ /* 0x000fe2000f8e00ff */
[----:B----4-:R-:W-:Y:S01]  /*0f50*/  MOV R11, c[0x0][0x228] ;  /* 0x00008a00000b7a02 */ /* 0x010fe20000000f00 */
[----:B------:R-:W-:-:S02]  /*0f60*/  IMAD.U32 R6, RZ, RZ, UR4 ;  /* 0x00000004ff067e24 */ /* 0x000fc4000f8e00ff */
[----:B------:R-:W-:Y:S01]  /*0f70*/  IMAD.U32 R7, RZ, RZ, UR8 ;  /* 0x00000008ff077e24 */ /* 0x000fe2000f8e00ff */
[----:B------:R-:W-:Y:S01]  /*0f80*/  IADD3 R11, R11, 0x1fff, RZ ;  /* 0x00001fff0b0b7810 */ /* 0x000fe20007ffe0ff */
[----:B------:R-:W-:Y:S01]  /*0f90*/  ULDC.64 UR8, c[0x0][0x208] ;  /* 0x0000820000087ab9 */ /* 0x000fe20000000a00 */
[----:B------:R-:W-:Y:S01]  /*0fa0*/  @!P4 IMAD.MOV.U32 R50, RZ, RZ, R15 ;  /* 0x000000ffff32c224 */ /* 0x000fe200078e000f */
[----:B------:R-:W-:Y:S01]  /*0fb0*/  USHF.L.U32 UR4, UR8, 0x5, URZ ;  /* 0x0000000508047899 */ /* 0x000fe2000800063f */
[----:B------:R-:W-:Y:S01]  /*0fc0*/  SHF.R.S32.HI R10, RZ, 0x1f, R11 ;  /* 0x0000001fff0a7819 */ /* 0x000fe2000001140b */
[----:B------:R2:W-:Y:S01]  /*0fd0*/  STL.128 [R1+0x80], R4 ;  /* 0x0000800401007387 */ /* 0x0005e20000100c00 */
[----:B------:R-:W-:Y:S01]  /*0fe0*/  USHF.L.U64.HI UR10, UR8, UR10, UR9 ;  /* 0x0000000a080a7299 */ /* 0x000fe20008010209 */
[C---:B------:R-:W-:Y:S01]  /*0ff0*/  IMAD R64, R15.reuse, c[0x0][0x23c], R64 ;  /* 0x00008f000f407a24 */ /* 0x040fe200078e0240 */
[----:B------:R-:W-:Y:S01]  /*1000*/  LEA.HI R10, R10, R11, RZ, 0xd ;  /* 0x0000000b0a0a7211 */ /* 0x000fe200078f68ff */
[----:B------:R-:W-:Y:S01]  /*1010*/  IMAD.U32 R28, RZ, RZ, UR4 ;  /* 0x00000004ff1c7e24 */ /* 0x000fe2000f8e00ff */
[----:B------:R-:W-:Y:S01]  /*1020*/  IADD3 R11, P0, R20, 0x348, RZ ;  /* 0x00000348140b7810 */ /* 0x000fe20007f1e0ff */
[----:B------:R-:W-:-:S02]  /*1030*/  IMAD R60, R15, c[0x0][0x274], R60 ;  /* 0x00009d000f3c7a24 */ /* 0x000fc400078e023c */
[----:B------:R-:W-:Y:S01]  /*1040*/  IMAD.U32 R29, RZ, RZ, UR10 ;  /* 0x0000000aff1d7e24 */ /* 0x000fe2000f8e00ff */
[----:B------:R-:W-:Y:S02]  /*1050*/  ULDC.64 UR10, c[0x0][0x18] ;  /* 0x00000600000a7ab9 */ /* 0x000fe40000000a00 */
[----:B------:R-:W-:Y:S02]  /*1060*/  UIADD3 UR5, UP0, UR10, 0x8080, URZ ;  /* 0x000080800a057890 */ /* 0x000fe4000ff1e03f */
[----:B------:R-:W-:Y:S02]  /*1070*/  STL.64 [R1+0xa8], R28 ;  /* 0x0000a81c01007387 */ /* 0x000fe40000100a00 */
[----:B------:R-:W-:Y:S01]  /*1080*/  UIADD3.X UR4, URZ, UR11, URZ, UP0, !UPT ;  /* 0x0000000b3f047290 */ /* 0x000fe200087fe43f */
[----:B--2---:R-:W-:Y:S02]  /*1090*/  IMAD.MOV.U32 R4, RZ, RZ, R46 ;  /* 0x000000ffff047224 */ /* 0x004fe400078e002e */
[----:B------:R-:W-:Y:S01]  /*10a0*/  IMAD.MOV.U32 R46, RZ, RZ, R11 ;  /* 0x000000ffff2e7224 */ /* 0x000fe200078e000b */
[----:B------:R-:W-:Y:S01]  /*10b0*/  SHF.R.S32.HI R11, RZ, 0x1f, R32 ;  /* 0x0000001fff0b7819 */ /* 0x000fe20000011420 */
[----:B------:R-:W-:-:S02]  /*10c0*/  IMAD.MOV.U32 R5, RZ, RZ, R47 ;  /* 0x000000ffff057224 */ /* 0x000fc400078e002f */
[----:B------:R-:W-:Y:S01]  /*10d0*/  IMAD.MOV.U32 R6, RZ, RZ, R40 ;  /* 0x000000ffff067224 */ /* 0x000fe200078e0028 */
[CC--:B------:R-:W-:Y:S01]  /*10e0*/  LEA.HI R17, R11.reuse, R32.reuse, RZ, 0x4 ;  /* 0x000000200b117211 */ /* 0x0c0fe200078f20ff */
[----:B------:R-:W-:Y:S01]  /*10f0*/  IMAD.MOV.U32 R7, RZ, RZ, R41 ;  /* 0x000000ffff077224 */ /* 0x000fe200078e0029 */
[CC--:B------:R-:W-:Y:S01]  /*1100*/  LEA.HI R18, R11.reuse, R32.reuse, RZ, 0x3 ;  /* 0x000000200b127211 */ /* 0x0c0fe200078f18ff */
[----:B------:R-:W-:Y:S01]  /*1110*/  IMAD.X R47, RZ, RZ, R21, P0 ;  /* 0x000000ffff2f7224 */ /* 0x000fe200000e0615 */
[----:B------:R-:W-:Y:S02]  /*1120*/  LEA.HI R24, R11, R32, RZ, 0x7 ;  /* 0x000000200b187211 */ /* 0x000fe400078f38ff */
[----:B------:R2:W-:Y:S01]  /*1130*/  STL.128 [R1+0x3f0], R4 ;  /* 0x0003f00401007387 */ /* 0x0005e20000100c00 */
[----:B------:R-:W-:Y:S02]  /*1140*/  SHF.R.S32.HI R8, RZ, 0x3, R18 ;  /* 0x00000003ff087819 */ /* 0x000fe40000011412 */
[----:B------:R-:W-:Y:S01]  /*1150*/  SHF.R.S32.HI R51, RZ, 0x7, R24 ;  /* 0x00000007ff337819 */ /* 0x000fe20000011418 */
[----:B------:R3:W-:Y:S01]  /*1160*/  STL.128 [R1+0x400], R44 ;  /* 0x0004002c01007387 */ /* 0x0007e20000100c00 */
[----:B------:R-:W-:-:S02]  /*1170*/  IADD3 R66, P0, R8, R2, RZ ;  /* 0x0000000208427210 */ /* 0x000fc40007f1e0ff */
[C---:B--2---:R-:W-:Y:S01]  /*1180*/  LOP3.LUT R5, R17.reuse, 0xfffffff0, RZ, 0xc0, !PT ;  /* 0xfffffff011057812 */ /* 0x044fe200078ec0ff */
[----:B------:R-:W-:Y:S01]  /*1190*/  IMAD.SHL.U32 R6, R8, 0x40, RZ ;  /* 0x0000004008067824 */ /* 0x000fe200078e00ff */
[----:B------:R-:W-:Y:S02]  /*11a0*/  LOP3.LUT R7, R18, 0xfffffff8, RZ, 0xc0, !PT ;  /* 0xfffffff812077812 */ /* 0x000fe400078ec0ff */
[----:B---3--:R-:W-:Y:S01]  /*11b0*/  SHF.R.S32.HI R44, RZ, 0x4, R17 ;  /* 0x00000004ff2c7819 */ /* 0x008fe20000011411 */
[----:B------:R-:W-:Y:S01]  /*11c0*/  IMAD.IADD R45, R32, 0x1, -R5 ;  /* 0x00000001202d7824 */ /* 0x000fe200078e0a05 */
[----:B------:R-:W-:Y:S01]  /*11d0*/  LOP3.LUT R6, R6, 0x1c0, RZ, 0xc0, !PT ;  /* 0x000001c006067812 */ /* 0x000fe200078ec0ff */
[----:B------:R-:W-:Y:S01]  /*11e0*/  IMAD.IADD R4, R32, 0x1, -R7 ;  /* 0x0000000120047824 */ /* 0x000fe200078e0a07 */
[----:B------:R-:W-:Y:S02]  /*11f0*/  SHF.R.S32.HI R5, RZ, 0x1f, R8 ;  /* 0x0000001fff057819 */ /* 0x000fe40000011408 */
[----:B------:R-:W-:Y:S01]  /*1200*/  SHF.R.S32.HI R12, RZ, 0x1f, R45 ;  /* 0x0000001fff0c7819 */ /* 0x000fe2000001142d */
[C---:B------:R-:W-:Y:S01]  /*1210*/  IMAD.SHL.U32 R9, R4.reuse, 0x8, RZ ;  /* 0x0000000804097824 */ /* 0x040fe200078e00ff */
[----:B------:R-:W-:Y:S01]  /*1220*/  LEA.HI R17, R17, R44, RZ, 0x1 ;  /* 0x0000002c11117211 */ /* 0x000fe200078f08ff */
[----:B------:R-:W-:Y:S01]  /*1230*/  IMAD.SHL.U32 R49, R4, 0x40, RZ ;  /* 0x0000004004317824 */ /* 0x000fe200078e00ff */
[----:B------:R-:W-:Y:S01]  /*1240*/  LEA.HI R29, R12, R45, RZ, 0x3 ;  /* 0x0000002d0c1d7211 */ /* 0x000fe200078f18ff */
[----:B------:R-:W-:Y:S01]  /*1250*/  IMAD R12, R52, c[0x0][0x180], RZ ;  /* 0x00006000340c7a24 */ /* 0x000fe200078e02ff */
[--C-:B------:R-:W-:Y:S01]  /*1260*/  LOP3.LUT R47, R6, 0x38, R9.reuse, 0xf8, !PT ;  /* 0x00000038062f7812 */ /* 0x100fe200078ef809 */
[----:B------:R-:W-:Y:S01]  /*1270*/  IMAD.MOV.U32 R70, RZ, RZ, R9 ;  /* 0x000000ffff467224 */ /* 0x000fe200078e0009 */
[----:B------:R-:W-:Y:S01]  /*1280*/  SHF.R.U32.HI R6, RZ, 0x3, R6 ;  /* 0x00000003ff067819 */ /* 0x000fe20000011606 */
[----:B------:R-:W-:Y:S01]  /*1290*/  IMAD R52, R52, c[0x0][0x288], RZ ;  /* 0x0000a20034347a24 */ /* 0x000fe200078e02ff */
[----:B------:R-:W-:Y:S01]  /*12a0*/  LEA.HI.X.SX32 R67, R2, R5, 0x1, P0 ;  /* 0x0000000502437211 */ /* 0x000fe200000f0eff */
[----:B------:R-:W-:Y:S01]  /*12b0*/  STL.64 [R1+0x338], R8 ;  /* 0x0003380801007387 */ /* 0x000fe20000100a00 */
[----:B-1----:R-:W-:Y:S01]  /*12c0*/  LOP3.LUT R2, R29, 0xfffffff8, RZ, 0xc0, !PT ;  /* 0xfffffff81d027812 */ /* 0x002fe200078ec0ff */
[----:B------:R-:W-:Y:S01]  /*12d0*/  IMAD R52, R15, c[0x0][0x28c], R52 ;  /* 0x0000a3000f347a24 */ /* 0x000fe200078e0234 */
[----:B------:R-:W-:Y:S01]  /*12e0*/  LOP3.LUT R17, R17, 0xfffffffe, RZ, 0xc0, !PT ;  /* 0xfffffffe11117812 */ /* 0x000fe200078ec0ff */
[----:B------:R-:W2:Y:S01]  /*12f0*/  LDL R28, [R1+0x338] ;  /* 0x00033800011c7983 */ /* 0x000ea20000100800 */
[----:B------:R-:W-:Y:S01]  /*1300*/  IADD3 R7, P1, R8, R22, RZ ;  /* 0x0000001608077210 */ /* 0x000fe20007f3e0ff */
[----:B------:R-:W-:Y:S01]  /*1310*/  IMAD.IADD R45, R45, 0x1, -R2 ;  /* 0x000000012d2d7824 */ /* 0x000fe200078e0a02 */
[----:B------:R-:W-:Y:S01]  /*1320*/  LOP3.LUT R47, R47, R6, RZ, 0x3c, !PT ;  /* 0x000000062f2f7212 */ /* 0x000fe200078e3cff */
[----:B------:R-:W-:Y:S01]  /*1330*/  IMAD.IADD R44, R44, 0x1, -R17 ;  /* 0x000000012c2c7824 */ /* 0x000fe200078e0a11 */
[----:B------:R-:W-:Y:S01]  /*1340*/  ISETP.GE.AND P0, PT, R9, c[0x0][0x16c], PT ;  /* 0x00005b0009007a0c */ /* 0x000fe20003f06270 */
[----:B------:R-:W-:Y:S01]  /*1350*/  IMAD R17, R15, c[0x0][0x184], R12 ;  /* 0x000061000f117a24 */ /* 0x000fe200078e020c */
[----:B------:R-:W-:Y:S01]  /*1360*/  LEA.HI R6, R11, R32, RZ, 0x6 ;  /* 0x000000200b067211 */ /* 0x000fe200078f30ff */
[----:B------:R-:W-:Y:S01]  /*1370*/  IMAD R37, R44, 0x2, R51 ;  /* 0x000000022c257824 */ /* 0x000fe200078e0233 */
[----:B------:R-:W-:-:S02]  /*1380*/  SHF.R.S32.HI R71, RZ, 0x1f, R9 ;  /* 0x0000001fff477819 */ /* 0x000fc40000011409 */
[----:B------:R-:W-:Y:S02]  /*1390*/  SHF.R.S32.HI R46, RZ, 0x1f, R38 ;  /* 0x0000001fff2e7819 */ /* 0x000fe40000011426 */
[----:B------:R-:W-:Y:S01]  /*13a0*/  LEA.HI.X.SX32 R27, R22, R5, 0x1, P1 ;  /* 0x00000005161b7211 */ /* 0x000fe200008f0eff */
[----:B------:R-:W-:Y:S01]  /*13b0*/  IMAD.IADD R5, R13, 0x1, -R8 ;  /* 0x000000010d057824 */ /* 0x000fe200078e0a08 */
[----:B------:R-:W-:Y:S01]  /*13c0*/  SEL R2, RZ, 0x1, P0 ;  /* 0x00000001ff027807 */ /* 0x000fe20000000000 */
[----:B------:R-:W-:Y:S01]  /*13d0*/  IMAD.WIDE.U32 R12, R15, c[0x0][0x180], R70 ;  /* 0x000060000f0c7a25 */ /* 0x000fe200078e0046 */
[----:B------:R-:W-:Y:S02]  /*13e0*/  SHF.L.U32 R6, R6, 0x3, RZ ;  /* 0x0000000306067819 */ /* 0x000fe400000006ff */
[----:B------:R-:W-:Y:S01]  /*13f0*/  SEL R33, R46, RZ, !P6 ;  /* 0x000000ff2e217207 */ /* 0x000fe20007000000 */
[----:B------:R1:W-:Y:S01]  /*1400*/  STL.U8 [R1+0x341], R2 ;  /* 0x0003410201007387 */ /* 0x0003e20000100000 */
[----:B------:R-:W-:Y:S01]  /*1410*/  LOP3.LUT R49, R49, 0x1c0, RZ, 0xc0, !PT ;  /* 0x000001c031317812 */ /* 0x000fe200078ec0ff */
[----:B------:R-:W-:Y:S01]  /*1420*/  IMAD.IADD R13, R13, 0x1, R17 ;  /* 0x000000010d0d7824 */ /* 0x000fe200078e0211 */
[----:B------:R-:W-:Y:S01]  /*1430*/  LOP3.LUT R47, R47, 0xfffffe00, R6, 0xf8, !PT ;  /* 0xfffffe002f2f7812 */ /* 0x000fe200078ef806 */
[----:B------:R-:W-:Y:S01]  /*1440*/  IMAD R17, R33, c[0x0][0x188], RZ ;  /* 0x0000620021117a24 */ /* 0x000fe200078e02ff */
[----:B------:R-:W-:Y:S01]  /*1450*/  SEL R6, R38, RZ, !P6 ;  /* 0x000000ff26067207 */ /* 0x000fe20007000000 */
[----:B------:R-:W-:Y:S01]  /*1460*/  IMAD.WIDE.U32 R22, R15, c[0x0][0x270], R58 ;  /* 0x00009c000f167a25 */ /* 0x000fe200078e003a */
[----:B------:R-:W-:-:S03]  /*1470*/  SHF.R.U32.HI R39, RZ, 0x3, R49 ;  /* 0x00000003ff277819 */ /* 0x000fc60000011631 */
[C---:B------:R-:W-:Y:S02]  /*1480*/  IMAD R34, R6.reuse, c[0x0][0x18c], R17 ;  /* 0x0000630006227a24 */ /* 0x040fe400078e0211 */
[----:B------:R-:W-:-:S04]  /*1490*/  IMAD.WIDE.U32 R12, R6, c[0x0][0x188], R12 ;  /* 0x00006200060c7a25 */ /* 0x000fc800078e000c */
[----:B------:R-:W-:Y:S02]  /*14a0*/  IMAD.IADD R35, R13, 0x1, R34 ;  /* 0x000000010d237824 */ /* 0x000fe400078e0222 */
[----:B------:R-:W-:Y:S02]  /*14b0*/  IMAD.MOV.U32 R34, RZ, RZ, R12 ;  /* 0x000000ffff227224 */ /* 0x000fe400078e000c */
[----:B------:R-:W-:-:S04]  /*14c0*/  IMAD.WIDE.U32 R16, R15, c[0x0][0x210], R70 ;  /* 0x000084000f107a25 */ /* 0x000fc800078e0046 */
[----:B------:R-:W-:Y:S01]  /*14d0*/  IMAD.WIDE.U32 R34, R7, c[0x0][0x178], R34 ;  /* 0x00005e0007227a25 */ /* 0x000fe200078e0022 */
[----:B-1----:R-:W-:-:S03]  /*14e0*/  LOP3.LUT R2, R49, 0x8, R18, 0xf8, !PT ;  /* 0x0000000831027812 */ /* 0x002fc600078ef812 */
[----:B------:R-:W-:Y:S01]  /*14f0*/  IMAD.IADD R63, R17, 0x1, R62 ;  /* 0x00000001113f7824 */ /* 0x000fe200078e023e */
[----:B------:R-:W-:Y:S01]  /*1500*/  LOP3.LUT R2, R2, R39, RZ, 0x3c, !PT ;  /* 0x0000002702027212 */ /* 0x000fe200078e3cff */
[----:B------:R-:W-:Y:S01]  /*1510*/  IMAD.MOV.U32 R62, RZ, RZ, R16 ;  /* 0x000000ffff3e7224 */ /* 0x000fe200078e0010 */
[----:B------:R-:W-:Y:S01]  /*1520*/  LEA R40, P0, R34, c[0x0][0x160], 0x1 ;  /* 0x0000580022287a11 */ /* 0x000fe200078008ff */
[----:B------:R-:W-:Y:S02]  /*1530*/  IMAD.U32 R16, RZ, RZ, UR5 ;  /* 0x00000005ff107e24 */ /* 0x000fe4000f8e00ff */
[----:B------:R-:W-:Y:S02]  /*1540*/  IMAD.U32 R37, R37, 0x200, R2 ;  /* 0x0000020025257824 */ /* 0x000fe400078e0002 */
[----:B------:R-:W-:Y:S02]  /*1550*/  IMAD R2, R27, c[0x0][0x178], RZ ;  /* 0x00005e001b027a24 */ /* 0x000fe400078e02ff */
[----:B------:R-:W-:-:S02]  /*1560*/  IMAD.U32 R17, RZ, RZ, UR4 ;  /* 0x00000004ff117e24 */ /* 0x000fc4000f8e00ff */
[----:B------:R-:W-:Y:S02]  /*1570*/  IMAD R41, R7, c[0x0][0x17c], R2 ;  /* 0x00005f0007297a24 */ /* 0x000fe400078e0202 */
[----:B------:R-:W-:-:S03]  /*1580*/  IMAD.WIDE.U32 R12, R15, c[0x0][0x288], R58 ;  /* 0x0000a2000f0c7a25 */ /* 0x000fc600078e003a */
[----:B------:R-:W-:Y:S01]  /*1590*/  IADD3 R41, R35, R41, RZ ;  /* 0x0000002923297210 */ /* 0x000fe20007ffe0ff */
[----:B------:R-:W-:-:S03]  /*15a0*/  IMAD.WIDE.U32 R14, R15, c[0x0][0x238], RZ ;  /* 0x00008e000f0e7a25 */ /* 0x000fc600078e00ff */
[----:B------:R-:W-:Y:S01]  /*15b0*/  LEA.HI.X R41, R34, c[0x0][0x164], R41, 0x1, P0 ;  /* 0x0000590022297a11 */ /* 0x000fe200000f0c29 */
[----:B------:R-:W-:-:S04]  /*15c0*/  IMAD.WIDE.U32 R42, R47, 0x2, R16 ;  /* 0x000000022f2a7825 */ /* 0x000fc800078e0010 */
[----:B------:R-:W-:Y:S01]  /*15d0*/  IMAD.IADD R65, R15, 0x1, R64 ;  /* 0x000000010f417824 */ /* 0x000fe200078e0240 */
[----:B------:R1:W-:Y:S01]  /*15e0*/  STL.128 [R1+0x90], R40 ;  /* 0x0000902801007387 */ /* 0x0003e20000100c00 */
[----:B------:R-:W-:Y:S02]  /*15f0*/  IMAD.IADD R53, R13, 0x1, R52 ;  /* 0x000000010d357824 */ /* 0x000fe400078e0234 */
[----:B------:R-:W-:Y:S02]  /*1600*/  IMAD.MOV.U32 R64, RZ, RZ, R14 ;  /* 0x000000ffff407224 */ /* 0x000fe400078e000e */
[----:B------:R-:W-:Y:S02]  /*1610*/  IMAD.MOV.U32 R52, RZ, RZ, R12 ;  /* 0x000000ffff347224 */ /* 0x000fe400078e000c */
[----:B------:R-:W3:Y:S01]  /*1620*/  LDL.128 R12, [R1+0x90] ;  /* 0x00009000010c7983 */ /* 0x000ee20000100c00 */
[----:B------:R-:W-:Y:S02]  /*1630*/  IMAD R55, R33, c[0x0][0x218], RZ ;  /* 0x0000860021377a24 */ /* 0x000fe400078e02ff */
[----:B------:R-:W-:-:S02]  /*1640*/  IMAD.MOV.U32 R34, RZ, RZ, 0x2 ;  /* 0x00000002ff227424 */ /* 0x000fc400078e00ff */
[----:B------:R-:W-:Y:S02]  /*1650*/  IMAD.IADD R61, R23, 0x1, R60 ;  /* 0x00000001173d7824 */ /* 0x000fe400078e023c */
[----:B------:R-:W-:Y:S01]  /*1660*/  IMAD.MOV.U32 R60, RZ, RZ, R22 ;  /* 0x000000ffff3c7224 */ /* 0x000fe200078e0016 */
[----:B------:R-:W2:Y:S01]  /*1670*/  LDL R23, [R1+0x10] ;  /* 0x0000100001177983 */ /* 0x000ea20000100800 */
[----:B------:R-:W-:Y:S01]  /*1680*/  IMAD R2, R6, c[0x0][0x21c], R55 ;  /* 0x0000870006027a24 */ /* 0x000fe200078e0237 */
[----:B------:R-:W-:Y:S01]  /*1690*/  SHF.R.S32.HI R19, RZ, 0x1f, R50 ;  /* 0x0000001fff137819 */ /* 0x000fe20000011432 */
[----:B------:R-:W-:Y:S01]  /*16a0*/  IMAD.WIDE.U32 R54, R37, R34, c[0x0][0x18] ;  /* 0x0000060025367625 */ /* 0x000fe200078e0022 */
[----:B------:R-:W4:Y:S03]  /*16b0*/  LDL.U8 R22, [R1+0x341] ;  /* 0x0003410001167983 */ /* 0x000f260000100000 */
[----:B------:R-:W-:Y:S01]  /*16c0*/  IMAD R35, R33, c[0x0][0x240], RZ ;  /* 0x0000900021237a24 */ /* 0x000fe200078e02ff */
[----:B------:R-:W-:Y:S01]  /*16d0*/  IADD3 R54, P0, R54, 0x4080, RZ ;  /* 0x0000408036367810 */ /* 0x000fe20007f1e0ff */
[----:B------:R-:W-:-:S04]  /*16e0*/  IMAD.WIDE.U32 R62, R6, c[0x0][0x218], R62 ;  /* 0x00008600063e7a25 */ /* 0x000fc800078e003e */
[C---:B------:R-:W-:Y:S02]  /*16f0*/  IMAD R31, R33.reuse, c[0x0][0x278], RZ ;  /* 0x00009e00211f7a24 */ /* 0x040fe400078e02ff */
[----:B------:R-:W-:Y:S02]  /*1700*/  IMAD R33, R33, c[0x0][0x290], RZ ;  /* 0x0000a40021217a24 */ /* 0x000fe400078e02ff */
[----:B------:R-:W-:-:S04]  /*1710*/  IMAD.WIDE.U32 R64, R6, c[0x0][0x240], R64 ;  /* 0x0000900006407a25 */ /* 0x000fc800078e0040 */
[----:B------:R-:W-:-:S04]  /*1720*/  IMAD.WIDE.U32 R60, R6, c[0x0][0x278], R60 ;  /* 0x00009e00063c7a25 */ /* 0x000fc800078e003c */
[----:B------:R-:W-:-:S04]  /*1730*/  IMAD.WIDE.U32 R52, R6, c[0x0][0x290], R52 ;  /* 0x0000a40006347a25 */ /* 0x000fc800078e0034 */
[C---:B------:R-:W-:Y:S02]  /*1740*/  IMAD R8, R6.reuse, c[0x0][0x244], R35 ;  /* 0x0000910006087a24 */ /* 0x040fe400078e0223 */
[----:B------:R-:W-:Y:S02]  /*1750*/  IMAD.IADD R63, R63, 0x1, R2 ;  /* 0x000000013f3f7824 */ /* 0x000fe400078e0202 */
[----:B------:R-:W-:Y:S01]  /*1760*/  IMAD R36, R27, c[0x0][0x208], RZ ;  /* 0x000082001b247a24 */ /* 0x000fe200078e02ff */
[----:B------:R-:W-:Y:S01]  /*1770*/  SHF.R.S32.HI R34, RZ, 0x1f, R0 ;  /* 0x0000001fff227819 */ /* 0x000fe20000011400 */
[----:B------:R-:W-:Y:S01]  /*1780*/  IMAD R31, R6, c[0x0][0x27c], R31 ;  /* 0x00009f00061f7a24 */ /* 0x000fe200078e021f */
[----:B------:R-:W-:Y:S01]  /*1790*/  IADD3 R2, P3, R0, R60, RZ ;  /* 0x0000003c00027210 */ /* 0x000fe20007f7e0ff */
[----:B------:R-:W-:Y:S02]  /*17a0*/  IMAD R33, R6, c[0x0][0x294], R33 ;  /* 0x0000a50006217a24 */ /* 0x000fe400078e0221 */
[----:B------:R-:W-:Y:S01]  /*17b0*/  IMAD.X R55, RZ, RZ, R55, P0 ;  /* 0x000000ffff377224 */ /* 0x000fe200000e0637 */
[----:B------:R-:W-:Y:S01]  /*17c0*/  IADD3 R48, P0, R0, R52, RZ ;  /* 0x0000003400307210 */ /* 0x000fe20007f1e0ff */
[----:B------:R-:W-:Y:S01]  /*17d0*/  IMAD.IADD R8, R65, 0x1, R8 ;  /* 0x0000000141087824 */ /* 0x000fe200078e0208 */
[----:B------:R-:W-:Y:S01]  /*17e0*/  SHF.R.S32.HI R27, RZ, 0x1f, R32 ;  /* 0x0000001fff1b7819 */ /* 0x000fe20000011420 */
[----:B------:R-:W-:Y:S01]  /*17f0*/  IMAD.WIDE.U32 R62, R7, c[0x0][0x208], R62 ;  /* 0x00008200073e7a25 */ /* 0x000fe200078e003e */
[----:B------:R-:W-:-:S02]  /*1800*/  IADD3.X R33, R34, R53, R33, P0, !PT ;  /* 0x0000003522217210 */ /* 0x000fc400007fe421 */
[----:B------:R-:W-:Y:S01]  /*1810*/  IADD3.X R31, R34, R61, R31, P3, !PT ;  /* 0x0000003d221f7210 */ /* 0x000fe20001ffe41f */
[----:B------:R-:W-:Y:S01]  /*1820*/  IMAD R57, R19, c[0x0][0x1e0], RZ ;  /* 0x0000780013397a24 */ /* 0x000fe200078e02ff */
[----:B------:R-:W-:Y:S01]  /*1830*/  SEL R46, R46, RZ, !P5 ;  /* 0x000000ff2e2e7207 */ /* 0x000fe20006800000 */
[----:B-1----:R-:W-:-:S04]  /*1840*/  IMAD.WIDE.U32 R42, R50, c[0x0][0x1e0], R70 ;  /* 0x00007800322a7a25 */ /* 0x002fc800078e0046 */
[----:B------:R-:W-:Y:S01]  /*1850*/  IMAD R40, R50, c[0x0][0x1e4], R57 ;  /* 0x0000790032287a24 */ /* 0x000fe200078e0239 */
[----:B------:R-:W-:-:S04]  /*1860*/  ISETP.GE.AND P4, PT, R5, 0x21, PT ;  /* 0x000000210500780c */ /* 0x000fc80003f86270 */
[----:B------:R-:W-:Y:S01]  /*1870*/  IADD3 R41, R43, R40, RZ ;  /* 0x000000282b297210 */ /* 0x000fe20007ffe0ff */
[----:B------:R-:W-:Y:S01]  /*1880*/  IMAD.MOV.U32 R40, RZ, RZ, R42 ;  /* 0x000000ffff287224 */ /* 0x000fe200078e002a */
[----:B------:R-:W-:Y:S01]  /*1890*/  LEA.HI R52, R11, R32, RZ, 0x2 ;  /* 0x000000200b347211 */ /* 0x000fe200078f10ff */
[----:B------:R-:W-:-:S03]  /*18a0*/  IMAD.WIDE R66, R30, 0x80, R66 ;  /* 0x000000801e427825 */ /* 0x000fc600078e0242 */
[----:B------:R-:W-:Y:S01]  /*18b0*/  SHF.R.S32.HI R53, RZ, 0x1f, R52 ;  /* 0x0000001fff357819 */ /* 0x000fe20000011434 */
[----:B------:R-:W-:Y:S02]  /*18c0*/  UIADD3 UR5, UP1, UR10, 0x80, URZ ;  /* 0x000000800a057890 */ /* 0x000fe4000ff3e03f */
[----:B------:R-:W-:Y:S02]  /*18d0*/  UIADD3 UR14, UP0, UR10, 0x4080, URZ ;  /* 0x000040800a0e7890 */ /* 0x000fe4000ff1e03f */
[----:B------:R-:W-:Y:S02]  /*18e0*/  UIADD3.X UR4, URZ, UR11, URZ, UP1, !UPT ;  /* 0x0000000b3f047290 */ /* 0x000fe40008ffe43f */
[----:B------:R-:W-:Y:S02]  /*18f0*/  UIADD3.X UR12, URZ, UR11, URZ, UP0, !UPT ;  /* 0x0000000b3f0c7290 */ /* 0x000fe400087fe43f */
[----:B------:R-:W-:Y:S01]  /*1900*/  UIADD3 UR15, UP0, UR10, 0x18880, URZ ;  /* 0x000188800a0f7890 */ /* 0x000fe2000ff1e03f */
[----:B------:R-:W-:-:S03]  /*1910*/  IMAD.U32 R42, RZ, RZ, UR14 ;  /* 0x0000000eff2a7e24 */ /* 0x000fc6000f8e00ff */
[----:B------:R-:W-:Y:S01]  /*1920*/  IMAD.U32 R43, RZ, RZ, UR12 ;  /* 0x0000000cff2b7e24 */ /* 0x000fe2000f8e00ff */
[----:B------:R-:W-:Y:S01]  /*1930*/  UMOV UR12, 0x6 ;  /* 0x00000006000c7882 */ /* 0x000fe20000000000 */
[----:B------:R-:W-:Y:S02]  /*1940*/  IMAD.SHL.U32 R35, R47, 0x2, RZ ;  /* 0x000000022f237824 */ /* 0x000fe400078e00ff */
[----:B---3--:R-:W-:Y:S02]  /*1950*/  IMAD.SHL.U32 R15, R0, 0x40, RZ ;  /* 0x00000040000f7824 */ /* 0x008fe400078e00ff */
[----:B------:R-:W-:-:S03]  /*1960*/  IMAD R0, R7, c[0x0][0x20c], R36 ;  /* 0x0000830007007a24 */ /* 0x000fc600078e0224 */
[--C-:B------:R-:W-:Y:S02]  /*1970*/  IADD3 R6, P2, P1, R32, R64, R15.reuse ;  /* 0x0000004020067210 */ /* 0x100fe4000795e00f */
[----:B------:R-:W-:Y:S01]  /*1980*/  SHF.R.S32.HI R15, RZ, 0x1f, R15 ;  /* 0x0000001fff0f7819 */ /* 0x000fe2000001140f */
[----:B------:R-:W-:Y:S01]  /*1990*/  IMAD.IADD R0, R63, 0x1, R0 ;  /* 0x000000013f007824 */ /* 0x000fe200078e0200 */
[----:B------:R-:W-:Y:S02]  /*19a0*/  LEA R60, P0, R6, c[0x0][0x220], 0x2 ;  /* 0x00008800063c7a11 */ /* 0x000fe400078010ff */
[----:B------:R-:W-:Y:S02]  /*19b0*/  IADD3.X R15, R27, R8, R15, P2, P1 ;  /* 0x000000081b0f7210 */ /* 0x000fe400017e240f */
[----:B------:R-:W-:Y:S02]  /*19c0*/  LEA R34, P2, R62, c[0x0][0x1f0], 0x1 ;  /* 0x00007c003e227a11 */ /* 0x000fe400078408ff */
[----:B------:R-:W-:-:S02]  /*19d0*/  LEA.HI.X R61, R6, c[0x0][0x224], R15, 0x2, P0 ;  /* 0x00008900063d7a11 */ /* 0x000fc400000f140f */
[----:B------:R-:W-:Y:S02]  /*19e0*/  LEA.HI.X R15, R62, c[0x0][0x1f4], R0, 0x1, P2 ;  /* 0x00007d003e0f7a11 */ /* 0x000fe400010f0c00 */
[----:B------:R-:W3:Y:S01]  /*19f0*/  LDL.64 R62, [R1+0x3b0] ;  /* 0x0003b000013e7983 */ /* 0x000ee20000100a00 */
[----:B------:R-:W-:Y:S01]  /*1a00*/  SEL R0, R38, RZ, !P5 ;  /* 0x000000ff26007207 */ /* 0x000fe20006800000 */
[----:B------:R-:W-:Y:S01]  /*1a10*/  IMAD R7, R46, c[0x0][0x1e8], RZ ;  /* 0x00007a002e077a24 */ /* 0x000fe200078e02ff */
[----:B------:R-:W-:Y:S02]  /*1a20*/  LEA R36, P1, R2, c[0x0][0x258], 0x2 ;  /* 0x0000960002247a11 */ /* 0x000fe400078210ff */
[----:B------:R-:W-:Y:S01]  /*1a30*/  ISETP.GE.AND P5, PT, R5, 0x1, PT ;  /* 0x000000010500780c */ /* 0x000fe20003fa6270 */
[----:B------:R-:W-:Y:S01]  /*1a40*/  IMAD R64, R0, c[0x0][0x1ec], R7 ;  /* 0x00007b0000407a24 */ /* 0x000fe200078e0207 */
[----:B------:R-:W-:Y:S01]  /*1a50*/  LEA.HI.X R31, R2, c[0x0][0x25c], R31, 0x2, P1 ;  /* 0x00009700021f7a11 */ /* 0x000fe200008f141f */
[----:B------:R-:W-:Y:S01]  /*1a60*/  IMAD.WIDE.U32 R40, R0, c[0x0][0x1e8], R40 ;  /* 0x00007a0000287a25 */ /* 0x000fe200078e0028 */
[----:B------:R-:W-:-:S02]  /*1a70*/  R2P PR, R45, 0x6 ;  /* 0x000000062d007804 */ /* 0x000fc40000000000 */
[----:B------:R-:W-:Y:S01]  /*1a80*/  SHF.R.S32.HI R8, RZ, 0x2, R52 ;  /* 0x00000002ff087819 */ /* 0x000fe20000011434 */
[----:B------:R-:W-:Y:S02]  /*1a90*/  IMAD.MOV.U32 R27, RZ, RZ, 0x20 ;  /* 0x00000020ff1b7424 */ /* 0x000fe400078e00ff */
[----:B------:R-:W-:Y:S01]  /*1aa0*/  IMAD.MOV.U32 R2, RZ, RZ, 0x10 ;  /* 0x00000010ff027424 */ /* 0x000fe200078e00ff */
[----:B------:R-:W-:Y:S01]  /*1ab0*/  ISETP.GE.AND P3, PT, R5, 0x41, PT ;  /* 0x000000410500780c */ /* 0x000fe20003f66270 */
[----:B------:R-:W-:Y:S01]  /*1ac0*/  IMAD.IADD R65, R41, 0x1, R64 ;  /* 0x0000000129417824 */ /* 0x000fe200078e0240 */
[----:B------:R-:W-:Y:S01]  /*1ad0*/  ISETP.GE.AND P0, PT, R5, 0x61, PT ;  /* 0x000000610500780c */ /* 0x000fe20003f06270 */
[----:B------:R-:W-:Y:S01]  /*1ae0*/  IMAD.MOV.U32 R64, RZ, RZ, R40 ;  /* 0x000000ffff407224 */ /* 0x000fe200078e0028 */
[----:B------:R-:W-:Y:S01]  /*1af0*/  LEA.HI R53, R53, R8, RZ, 0x3 ;  /* 0x0000000835357211 */ /* 0x000fe200078f18ff */
[----:B------:R-:W-:Y:S01]  /*1b00*/  IMAD R5, R67, c[0x0][0x1d8], RZ ;  /* 0x0000760043057a24 */ /* 0x000fe200078e02ff */
[----:B------:R-:W-:-:S02]  /*1b10*/  SEL R7, R27, 0xffffffe0, !P2 ;  /* 0xffffffe01b077807 */ /* 0x000fc40005000000 */
[----:B------:R-:W-:Y:S01]  /*1b20*/  SEL R6, R2, 0xfffffff0, !P1 ;  /* 0xfffffff002067807 */ /* 0x000fe20004800000 */
[----:B------:R-:W-:Y:S01]  /*1b30*/  IMAD.WIDE.U32 R64, R66, c[0x0][0x1d8], R64 ;  /* 0x0000760042407a25 */ /* 0x000fe200078e0040 */
[----:B------:R-:W-:Y:S02]  /*1b40*/  R2P PR, R4, 0x6 ;  /* 0x0000000604007804 */ /* 0x000fe40000000000 */
[----:B------:R-:W-:Y:S01]  /*1b50*/  LOP3.LUT R53, R53, 0xfffffff8, RZ, 0xc0, !PT ;  /* 0xfffffff835357812 */ /* 0x000fe200078ec0ff */
[----:B------:R-:W-:Y:S01]  /*1b60*/  IMAD R4, R66, c[0x0][0x1dc], R5 ;  /* 0x0000770042047a24 */ /* 0x000fe200078e0205 */
[----:B------:R-:W-:Y:S02]  /*1b70*/  ISETP.GE.OR P6, PT, R9, c[0x0][0x1cc], !P5 ;  /* 0x0000730009007a0c */ /* 0x000fe40006fc6670 */
[----:B------:R-:W-:Y:S01]  /*1b80*/  SEL R5, R27, 0xffffffe0, !P2 ;  /* 0xffffffe01b057807 */ /* 0x000fe20005000000 */
[----:B------:R-:W-:Y:S01]  /*1b90*/  IMAD.IADD R4, R65, 0x1, R4 ;  /* 0x0000000141047824 */ /* 0x000fe200078e0204 */
[----:B------:R-:W-:Y:S01]  /*1ba0*/  LEA R56, P2, R64, c[0x0][0x1c0], 0x1 ;  /* 0x0000700040387a11 */ /* 0x000fe200078408ff */
[----:B------:R-:W-:Y:S01]  /*1bb0*/  IMAD.IADD R53, R8, 0x1, -R53 ;  /* 0x0000000108357824 */ /* 0x000fe200078e0a35 */
[----:B------:R-:W-:Y:S01]  /*1bc0*/  MOV R40, UR5 ;  /* 0x0000000500287c02 */ /* 0x000fe20008000f00 */
[----:B------:R-:W-:Y:S01]  /*1bd0*/  IMAD.U32 R41, RZ, RZ, UR4 ;  /* 0x00000004ff297e24 */ /* 0x000fe2000f8e00ff */
[----:B------:R-:W-:Y:S01]  /*1be0*/  LEA.HI.X R57, R64, c[0x0][0x1c4], R4, 0x1, P2 ;  /* 0x0000710040397a11 */ /* 0x000fe200010f0c04 */
[----:B------:R-:W-:Y:S01]  /*1bf0*/  ULDC.64 UR4, c[0x0][0x1d8] ;  /* 0x0000760000047ab9 */ /* 0x000fe20000000a00 */
[----:B------:R-:W-:Y:S01]  /*1c00*/  SEL R4, R2, 0xfffffff0, !P1 ;  /* 0xfffffff002047807 */ /* 0x000fe20004800000 */
[----:B------:R-:W-:Y:S01]  /*1c10*/  USHF.L.U32 UR14, UR4, 0x6, URZ ;  /* 0x00000006040e7899 */ /* 0x000fe2000800063f */
[----:B------:R-:W-:Y:S01]  /*1c20*/  R2P PR, R53, 0x6 ;  /* 0x0000000635007804 */ /* 0x000fe20000000000 */
[----:B------:R-:W-:Y:S01]  /*1c30*/  USHF.L.U64.HI UR18, UR4, UR12, UR5 ;  /* 0x0000000c04127299 */ /* 0x000fe20008010205 */
[----:B------:R-:W-:Y:S01]  /*1c40*/  SHF.R.S32.HI R8, RZ, 0x7, R26 ;  /* 0x00000007ff087819 */ /* 0x000fe2000001141a */
[----:B------:R-:W-:Y:S01]  /*1c50*/  UIADD3.X UR5, URZ, UR11, URZ, UP0, !UPT ;  /* 0x0000000b3f057290 */ /* 0x000fe200087fe43f */
[----:B------:R-:W-:Y:S01]  /*1c60*/  SHF.R.S32.HI R26, RZ, 0x7, R3 ;  /* 0x00000007ff1a7819 */ /* 0x000fe20000011403 */
[----:B------:R-:W-:Y:S01]  /*1c70*/  @!PT LDS RZ, [RZ] ;  /* 0x00000000fffff984 */ /* 0x000fe20000000800 */
[----:B------:R-:W-:Y:S01]  /*1c80*/  @!PT LDS RZ, [RZ] ;  /* 0x00000000fffff984 */ /* 0x000fe20000000800 */
[----:B------:R-:W-:Y:S01]  /*1c90*/  @!PT LDS RZ, [RZ] ;  /* 0x00000000fffff984 */ /* 0x000fe20000000800 */
[----:B------:R1:W-:Y:S01]  /*1ca0*/  LDGSTS.E.BYPASS.LTC128B.128 [R35+0x4080], [R56.64], !P6 ;  /* 0x0408000038237fae */ /* 0x0003e2000f101d46 */
[----:B------:R-:W-:-:S02]  /*1cb0*/  SHF.R.S32.HI R64, RZ, 0xd, R10 ;  /* 0x0000000dff407819 */ /* 0x000fc4000001140a */
[----:B------:R-:W-:Y:S02]  /*1cc0*/  SEL R3, R27, 0xffffffe0, !P2 ;  /* 0xffffffe01b037807 */ /* 0x000fe40005000000 */
[----:B------:R-:W-:Y:S02]  /*1cd0*/  SEL R2, R2, 0xfffffff0, !P1 ;  /* 0xfffffff002027807 */ /* 0x000fe40004800000 */
[----:B------:R-:W-:Y:S02]  /*1ce0*/  IADD3 R68, P2, R56, UR14, RZ ;  /* 0x0000000e38447c10 */ /* 0x000fe4000ff5e0ff */
[----:B------:R-:W-:Y:S02]  /*1cf0*/  ISETP.GE.AND P1, PT, R9, c[0x0][0x1fc], PT ;  /* 0x00007f0009007a0c */ /* 0x000fe40003f26270 */
[----:B------:R-:W-:Y:S01]  /*1d00*/  LEA.HI R27, R11, R32, RZ, 0x5 ;  /* 0x000000200b1b7211 */ /* 0x000fe200078f28ff */
[----:B------:R-:W-:Y:S01]  /*1d10*/  STL.128 [R1+0x30], R40 ;  /* 0x0000302801007387 */ /* 0x000fe20000100c00 */
[----:B------:R-:W-:-:S03]  /*1d20*/  IADD3.X R69, R57, UR18, RZ, P2, !PT ;  /* 0x0000001239457c10 */ /* 0x000fc600097fe4ff */
[----:B------:R5:W-:Y:S01]  /*1d30*/  STL [R1+0xf8], R64 ;  /* 0x0000f84001007387 */ /* 0x000be20000100800 */
[C---:B------:R-:W-:Y:S01]  /*1d40*/  ISETP.GE.OR P6, PT, R9.reuse, c[0x0][0x1cc], !P4 ;  /* 0x0000730009007a0c */ /* 0x040fe200067c6670 */
[----:B------:R-:W-:Y:S01]  /*1d50*/  UIADD3 UR17, UP1, UR10, 0x20880, URZ ;  /* 0x000208800a117890 */ /* 0x000fe2000ff3e03f */
[C---:B------:R-:W-:Y:S01]  /*1d60*/  ISETP.GE.OR P2, PT, R9.reuse, c[0x0][0x1cc], !P3 ;  /* 0x0000730009007a0c */ /* 0x040fe20005f46670 */
[----:B------:R2:W-:Y:S01]  /*1d70*/  STL [R1+0x78], R8 ;  /* 0x0000780801007387 */ /* 0x0005e20000100800 */
[C---:B------:R-:W-:Y:S02]  /*1d80*/  ISETP.GE.OR P5, PT, R9.reuse, c[0x0][0x19c], !P5 ;  /* 0x0000670009007a0c */ /* 0x040fe40006fa6670 */
[----:B-1----:R-:W-:Y:S01]  /*1d90*/  SHF.R.S32.HI R56, RZ, 0x7, R25 ;  /* 0x00000007ff387819 */ /* 0x002fe20000011419 */
[----:B------:R-:W-:Y:S01]  /*1da0*/  IMAD.U32 R25, RZ, RZ, UR5 ;  /* 0x00000005ff197e24 */ /* 0x000fe2000f8e00ff */
[C---:B------:R-:W-:Y:S01]  /*1db0*/  ISETP.GE.OR P4, PT, R9.reuse, c[0x0][0x19c], !P4 ;  /* 0x0000670009007a0c */ /* 0x040fe20006786670 */
[----:B------:R-:W-:Y:S01]  /*1dc0*/  IMAD.U32 R10, RZ, RZ, UR15 ;  /* 0x0000000fff0a7e24 */ /* 0x000fe2000f8e00ff */
[----:B------:R-:W-:Y:S01]  /*1dd0*/  ISETP.GE.OR P3, PT, R9, c[0x0][0x19c], !P3 ;  /* 0x0000670009007a0c */ /* 0x000fe20005f66670 */
[----:B------:R1:W-:Y:S01]  /*1de0*/  STL [R1+0xa0], R26 ;  /* 0x0000a01a01007387 */ /* 0x0003e20000100800 */
[----:B------:R-:W-:Y:S01]  /*1df0*/  MOV R11, R25 ;  /* 0x00000019000b7202 */ /* 0x000fe20000000f00 */
[----:B------:R-:W-:Y:S01]  /*1e00*/  UIADD3.X UR16, URZ, UR11, URZ, UP1, !UPT ;  /* 0x0000000b3f107290 */ /* 0x000fe20008ffe43f */
[--C-:B-----5:R-:W-:Y:S01]  /*1e10*/  SHF.R.S32.HI R64, RZ, 0x1f, R27.reuse ;  /* 0x0000001fff407819 */ /* 0x120fe2000001141b */
[----:B------:R-:W-:Y:S01]  /*1e20*/  ULDC UR4, c[0x0][0x1c] ;  /* 0x0000070000047ab9 */ /* 0x000fe20000000800 */
[----:B------:R-:W-:Y:S01]  /*1e30*/  SEL R42, RZ, 0x1, P1 ;  /* 0x00000001ff2a7807 */ /* 0x000fe20000800000 */
[----:B------:R-:W-:Y:S01]  /*1e40*/  IMAD R19, R19, c[0x0][0x1b0], RZ ;  /* 0x00006c0013137a24 */ /* 0x000fe200078e02ff */
[----:B------:R-:W-:Y:S01]  /*1e50*/  SHF.R.S32.HI R43, RZ, 0x5, R27 ;  /* 0x00000005ff2b7819 */ /* 0x000fe2000001141b */
[----:B------:R-:W-:Y:S01]  /*1e60*/  IMAD.WIDE.U32 R70, R50, c[0x0][0x1b0], R70 ;  /* 0x00006c0032467a25 */ /* 0x000fe200078e0046 */
[C---:B------:R-:W-:Y:S01]  /*1e70*/  ISETP.GE.OR P1, PT, R9.reuse, c[0x0][0x1cc], !P0 ;  /* 0x0000730009007a0c */ /* 0x040fe20004726670 */
[----:B------:R-:W-:Y:S01]  /*1e80*/  STL.64 [R1+0x248], R6 ;  /* 0x0002480601007387 */ /* 0x000fe20000100a00 */
[----:B------:R-:W-:Y:S01]  /*1e90*/  ISETP.GE.OR P0, PT, R9, c[0x0][0x19c], !P0 ;  /* 0x0000670009007a0c */ /* 0x000fe20004706670 */
[----:B--2---:R-:W-:Y:S01]  /*1ea0*/  IMAD.MOV.U32 R8, RZ, RZ, R40 ;  /* 0x000000ffff087224 */ /* 0x004fe200078e0028 */
[----:B------:R-:W-:Y:S01]  /*1eb0*/  LOP3.LUT R27, R27, 0xffffffe0, RZ, 0xc0, !PT ;  /* 0xffffffe01b1b7812 */ /* 0x000fe200078ec0ff */
[----:B------:R-:W-:Y:S01]  /*1ec0*/  IMAD.MOV.U32 R9, RZ, RZ, R41 ;  /* 0x000000ffff097224 */ /* 0x000fe200078e0029 */
[----:B------:R-:W-:Y:S01]  /*1ed0*/  LEA.HI R64, R64, R43, RZ, 0x2 ;  /* 0x0000002b40407211 */ /* 0x000fe200078f10ff */
[----:B------:R-:W-:Y:S01]  /*1ee0*/  STL [R1+0xc8], R56 ;  /* 0x0000c83801007387 */ /* 0x000fe20000100800 */
[----:B-1----:R-:W-:-:S03]  /*1ef0*/  IMAD.U32 R26, RZ, RZ, UR17 ;  /* 0x00000011ff1a7e24 */ /* 0x002fc6000f8e00ff */
[----:B------:R-:W-:Y:S01]  /*1f00*/  STL.128 [R1+0x50], R8 ;  /* 0x0000500801007387 */ /* 0x000fe20000100c00 */
[----:B------:R-:W-:Y:S01]  /*1f10*/  LOP3.LUT R64, R64, 0xfffffffc, RZ, 0xc0, !PT ;  /* 0xfffffffc40407812 */ /* 0x000fe200078ec0ff */
[----:B------:R-:W-:Y:S02]  /*1f20*/  IMAD.U32 R25, RZ, RZ, UR16 ;  /* 0x00000010ff197e24 */ /* 0x000fe4000f8e00ff */
[----:B------:R1:W-:Y:S01]  /*1f30*/  STL [R1+0xe0], R56 ;  /* 0x0000e03801007387 */ /* 0x0003e20000100800 */
[----:B------:R-:W-:-:S03]  /*1f40*/  UIADD3 UR15, UP0, UR10, 0x18480, URZ ;  /* 0x000184800a0f7890 */ /* 0x000fc6000ff1e03f */
[----:B------:R-:W-:Y:S01]  /*1f50*/  STL.U8 [R1+0x348], R42 ;  /* 0x0003482a01007387 */ /* 0x000fe20000100000 */
[----:B------:R-:W-:-:S03]  /*1f60*/  IMAD.SHL.U32 R29, R29, 0x40, RZ ;  /* 0x000000401d1d7824 */ /* 0x000fc600078e00ff */
[----:B------:R-:W-:Y:S04]  /*1f70*/  STL.64 [R1+0x258], R6 ;  /* 0x0002580601007387 */ /* 0x000fe80000100a00 */
[----:B------:R-:W-:Y:S04]  /*1f80*/  STL.64 [R1+0x300], R6 ;  /* 0x0003000601007387 */ /* 0x000fe80000100a00 */
[----:B------:R-:W-:Y:S04]  /*1f90*/  STL.64 [R1+0x270], R4 ;  /* 0x0002700401007387 */ /* 0x000fe80000100a00 */
[----:B------:R-:W-:Y:S04]  /*1fa0*/  STL.64 [R1+0x280], R4 ;  /* 0x0002800401007387 */ /* 0x000fe80000100a00 */
[----:B------:R2:W-:Y:S01]  /*1fb0*/  LDGSTS.E.BYPASS.LTC128B.128 [R35+0x5080], [R68.64], !P6 ;  /* 0x0508000044237fae */ /* 0x0005e2000f101d46 */
[----:B-1----:R-:W-:Y:S01]  /*1fc0*/  LEA.HI R56, R24, R51, RZ, 0x1 ;  /* 0x0000003318387211 */ /* 0x002fe200078f08ff */
[----:B------:R-:W-:-:S02]  /*1fd0*/  IMAD.IADD R8, R32, 0x1, -R27 ;  /* 0x0000000120087824 */ /* 0x000fc400078e0a1b */
[----:B------:R-:W-:Y:S02]  /*1fe0*/  IMAD.MOV.U32 R24, RZ, RZ, R26 ;  /* 0x000000ffff187224 */ /* 0x000fe400078e001a */
[----:B------:R-:W-:Y:S01]  /*1ff0*/  IMAD.IADD R9, R43, 0x1, -R64 ;  /* 0x000000012b097824 */ /* 0x000fe200078e0a40 */
[----:B------:R-:W-:Y:S01]  /*2000*/  SHF.R.S32.HI R43, RZ, 0x1f, R8 ;  /* 0x0000001fff2b7819 */ /* 0x000fe20000011408 */
[----:B------:R-:W-:Y:S02]  /*2010*/  IMAD.MOV.U32 R26, RZ, RZ, R24 ;  /* 0x000000ffff1a7224 */ /* 0x000fe400078e0018 */
[----:B------:R-:W-:Y:S01]  /*2020*/  IMAD.MOV.U32 R27, RZ, RZ, R25 ;  /* 0x000000ffff1b7224 */ /* 0x000fe200078e0019 */
[----:B------:R-:W-:Y:S02]  /*2030*/  LEA.HI R43, R43, R8, RZ, 0x2 ;  /* 0x000000082b2b7211 */ /* 0x000fe400078f10ff */
[----:B------:R-:W-:Y:S02]  /*2040*/  SHF.L.U32 R64, R9, 0x4, RZ ;  /* 0x0000000409407819 */ /* 0x000fe400000006ff */
[----:B------:R1:W-:Y:S02]  /*2050*/  STL.128 [R1+0x60], R24 ;  /* 0x0000601801007387 */ /* 0x0003e40000100c00 */
[----:B------:R-:W-:Y:S01]  /*2060*/  LOP3.LUT R49, R49, 0x30, R64, 0xf8, !PT ;  /* 0x0000003031317812 */ /* 0x000fe200078ef840 */
[----:B------:R-:W-:Y:S01]  /*2070*/  UIADD3.X UR5, URZ, UR4, URZ, UP0, !UPT ;  /* 0x000000043f057290 */ /* 0x000fe200087fe43f */
[----:B------:R-:W-:Y:S04]  /*2080*/  STL.64 [R1+0x110], R8 ;  /* 0x0001100801007387 */ /* 0x000fe80000100a00 */
[----:B------:R-:W-:Y:S04]  /*2090*/  STL.64 [R1+0x120], R8 ;  /* 0x0001200801007387 */ /* 0x000fe80000100a00 */
[----:B------:R5:W-:Y:S01]  /*20a0*/  STL.64 [R1+0x130], R8 ;  /* 0x0001300801007387 */ /* 0x000be20000100a00 */
[----:B------:R-:W-:Y:S01]  /*20b0*/  IMAD.U32 R73, RZ, RZ, UR5 ;  /* 0x00000005ff497e24 */ /* 0x000fe2000f8e00ff */
[----:B-1----:R-:W-:Y:S01]  /*20c0*/  LEA.HI.SX32 R26, R43, R64, 0x1e ;  /* 0x000000402b1a7211 */ /* 0x002fe200078ff2ff */
[----:B------:R-:W-:Y:S01]  /*20d0*/  IMAD.SHL.U32 R43, R53, 0x40, RZ ;  /* 0x00000040352b7824 */ /* 0x000fe200078e00ff */
[----:B------:R-:W-:Y:S01]  /*20e0*/  LOP3.LUT R27, R52, 0x7ffffffc, RZ, 0xc0, !PT ;  /* 0x7ffffffc341b7812 */ /* 0x000fe200078ec0ff */
[----:B------:R-:W-:Y:S01]  /*20f0*/  IMAD.SHL.U32 R52, R51, 0x8, RZ ;  /* 0x0000000833347824 */ /* 0x000fe200078e00ff */
[----:B------:R-:W-:-:S02]  /*2100*/  LOP3.LUT R64, R49, 0x8, R18, 0xf8, !PT ;  /* 0x0000000831407812 */ /* 0x000fc400078ef812 */
[----:B------:R-:W-:Y:S01]  /*2110*/  LOP3.LUT R43, R43, 0x1c0, RZ, 0xc0, !PT ;  /* 0x000001c02b2b7812 */ /* 0x000fe200078ec0ff */
[----:B------:R-:W-:Y:S01]  /*2120*/  IMAD.IADD R42, R32, 0x1, -R27 ;  /* 0x00000001202a7824 */ /* 0x000fe200078e0a1b */
[----:B------:R-:W-:Y:S01]  /*2130*/  LOP3.LUT R52, R52, 0x8, RZ, 0xc0, !PT ;  /* 0x0000000834347812 */ /* 0x000fe200078ec0ff */
[----:B------:R-:W-:Y:S01]  /*2140*/  IMAD.SHL.U32 R49, R44, 0x10, RZ ;  /* 0x000000102c317824 */ /* 0x000fe200078e00ff */
[----:B------:R-:W-:Y:S02]  /*2150*/  SHF.R.U32.HI R27, RZ, 0x3, R43 ;  /* 0x00000003ff1b7819 */ /* 0x000fe4000001162b */
[----:B------:R-:W-:Y:S02]  /*2160*/  LOP3.LUT R39, R64, R39, RZ, 0x3c, !PT ;  /* 0x0000002740277212 */ /* 0x000fe400078e3cff */
[----:B-----5:R-:W-:Y:S02]  /*2170*/  LOP3.LUT R8, R52, 0x10, R49, 0xf8, !PT ;  /* 0x0000001034087812 */ /* 0x020fe400078ef831 */
[----:B------:R-:W-:Y:S01]  /*2180*/  LOP3.LUT R27, R27, R43, R52, 0x1e, !PT ;  /* 0x0000002b1b1b7212 */ /* 0x000fe200078e1e34 */
[----:B------:R-:W-:Y:S01]  /*2190*/  IMAD.WIDE.U32 R52, R37, 0x2, R40 ;  /* 0x0000000225347825 */ /* 0x000fe200078e0028 */
[----:B------:R-:W-:Y:S01]  /*21a0*/  SHF.L.U32 R37, R45, 0x6, RZ ;  /* 0x000000062d257819 */ /* 0x000fe200000006ff */
[----:B------:R-:W-:-:S02]  /*21b0*/  UIADD3 UR5, UP0, UR10, 0x10080, URZ ;  /* 0x000100800a057890 */ /* 0x000fc4000ff1e03f */
[----:B------:R-:W-:Y:S01]  /*21c0*/  IMAD.SHL.U32 R9, R9, 0x400, RZ ;  /* 0x0000040009097824 */ /* 0x000fe200078e00ff */
[----:B------:R-:W-:Y:S01]  /*21d0*/  LOP3.LUT R37, R37, 0x1c0, RZ, 0xc0, !PT ;  /* 0x000001c025257812 */ /* 0x000fe200078ec0ff */
[----:B------:R-:W-:Y:S01]  /*21e0*/  IMAD R39, R44, 0x200, R39 ;  /* 0x000002002c277824 */ /* 0x000fe200078e0227 */
[----:B------:R-:W-:Y:S01]  /*21f0*/  LOP3.LUT R56, R56, 0xfffffffe, RZ, 0xc0, !PT ;  /* 0xfffffffe38387812 */ /* 0x000fe200078ec0ff */
[----:B------:R-:W-:Y:S02]  /*2200*/  IMAD R50, R50, c[0x0][0x1b4], R19 ;  /* 0x00006d0032327a24 */ /* 0x000fe400078e0213 */
[----:B------:R-:W-:Y:S01]  /*2210*/  IMAD.SHL.U32 R44, R44, 0x8, RZ ;  /* 0x000000082c2c7824 */ /* 0x000fe200078e00ff */
[----:B------:R-:W-:Y:S01]  /*2220*/  UIADD3.X UR11, URZ, UR11, URZ, UP0, !UPT ;  /* 0x0000000b3f0b7290 */ /* 0x000fe200087fe43f */
[----:B------:R-:W-:Y:S01]  /*2230*/  IMAD R42, R42, 0x2, R9 ;  /* 0x000000022a2a7824 */ /* 0x000fe200078e0209 */
[----:B------:R-:W-:Y:S01]  /*2240*/  SHF.R.U32.HI R6, RZ, 0x3, R37 ;  /* 0x00000003ff067819 */ /* 0x000fe20000011625 */
[----:B------:R-:W-:Y:S01]  /*2250*/  IMAD.IADD R71, R71, 0x1, R50 ;  /* 0x0000000147477824 */ /* 0x000fe200078e0232 */
[----:B------:R-:W-:Y:S01]  /*2260*/  LOP3.LUT R49, R37, 0x8, R44, 0xf8, !PT ;  /* 0x0000000825317812 */ /* 0x000fe200078ef82c */
[----:B------:R-:W-:Y:S01]  /*2270*/  IMAD R43, R46, c[0x0][0x1b8], RZ ;  /* 0x00006e002e2b7a24 */ /* 0x000fe200078e02ff */
[----:B------:R-:W-:Y:S01]  /*2280*/  UIADD3 UR10, UP0, UR10, 0x18080, URZ ;  /* 0x000180800a0a7890 */ /* 0x000fe2000ff1e03f */
[----:B------:R-:W-:-:S02]  /*2290*/  IMAD.IADD R27, R42, 0x1, R27 ;  /* 0x000000012a1b7824 */ /* 0x000fc400078e021b */
[----:B------:R-:W-:Y:S01]  /*22a0*/  IMAD.IADD R56, R51, 0x1, -R56 ;  /* 0x0000000133387824 */ /* 0x000fe200078e0a38 */
[----:B------:R-:W-:Y:S01]  /*22b0*/  LOP3.LUT R8, R6, R8, R37, 0x1e, !PT ;  /* 0x0000000806087212 */ /* 0x000fe200078e1e25 */
[----:B------:R-:W-:Y:S01]  /*22c0*/  IMAD.U32 R18, RZ, RZ, UR5 ;  /* 0x00000005ff127e24 */ /* 0x000fe2000f8e00ff */
[----:B------:R-:W-:Y:S01]  /*22d0*/  LOP3.LUT R6, R49, R6, RZ, 0x3c, !PT ;  /* 0x0000000631067212 */ /* 0x000fe200078e3cff */
[----:B------:R-:W-:Y:S01]  /*22e0*/  IMAD.U32 R19, RZ, RZ, UR11 ;  /* 0x0000000bff137e24 */ /* 0x000fe2000f8e00ff */
[----:B------:R-:W-:Y:S01]  /*22f0*/  LOP3.LUT R29, R29, 0xfffffe00, RZ, 0xc0, !PT ;  /* 0xfffffe001d1d7812 */ /* 0x000fe200078ec0ff */
[----:B------:R-:W-:Y:S01]  /*2300*/  IMAD.WIDE.U32 R44, R39, 0x2, R10 ;  /* 0x00000002272c7825 */ /* 0x000fe200078e000a */
[----:B------:R-:W-:Y:S01]  /*2310*/  UIADD3.X UR4, URZ, UR4, URZ, UP0, !UPT ;  /* 0x000000043f047290 */ /* 0x000fe200087fe43f */
[----:B------:R-:W-:Y:S02]  /*2320*/  STL [R1+0x2d8], R7 ;  /* 0x0002d80701007387 */ /* 0x000fe40000100800 */
[----:B------:R-:W-:-:S02]  /*2330*/  IMAD R43, R0, c[0x0][0x1bc], R43 ;  /* 0x00006f00002b7a24 */ /* 0x000fc400078e022b */
[----:B------:R-:W-:Y:S01]  /*2340*/  IMAD.WIDE.U32 R70, R0, c[0x0][0x1b8], R70 ;  /* 0x00006e0000467a25 */ /* 0x000fe200078e0046 */
[----:B------:R-:W-:Y:S01]  /*2350*/  STL [R1+0x2e8], R7 ;  /* 0x0002e80701007387 */ /* 0x000fe20000100800 */
[----:B------:R-:W-:Y:S02]  /*2360*/  IADD3 R4, P6, R68, UR14, RZ ;  /* 0x0000000e44047c10 */ /* 0x000fe4000ffde0ff */
[----:B------:R-:W-:Y:S01]  /*2370*/  IMAD.WIDE.U32 R10, R27, 0x2, R10 ;  /* 0x000000021b0a7825 */ /* 0x000fe200078e000a */
[----:B------:R1:W-:Y:S01]  /*2380*/  STL [R1+0x318], R7 ;  /* 0x0003180701007387 */ /* 0x0003e20000100800 */
[----:B------:R-:W-:Y:S02]  /*2390*/  IADD3 R9, R6, R29, R9 ;  /* 0x0000001d06097210 */ /* 0x000fe40007ffe009 */
[----:B------:R-:W-:Y:S01]  /*23a0*/  IMAD.IADD R71, R71, 0x1, R43 ;  /* 0x0000000147477824 */ /* 0x000fe200078e022b */
[----:B------:R-:W-:Y:S01]  /*23b0*/  STL [R1+0x118], R56 ;  /* 0x0001183801007387 */ /* 0x000fe20000100800 */
[----:B------:R-:W-:-:S03]  /*23c0*/  IADD3.X R5, R69, UR18, RZ, P6, !PT ;  /* 0x0000001245057c10 */ /* 0x000fc6000b7fe4ff */
[----:B------:R-:W-:Y:S01]  /*23d0*/  STL [R1+0x128], R56 ;  /* 0x0001283801007387 */ /* 0x000fe20000100800 */
[----:B------:R-:W-:-:S03]  /*23e0*/  LOP3.LUT R29, R8, R29, RZ, 0xfc, !PT ;  /* 0x0000001d081d7212 */ /* 0x000fc600078efcff */
[----:B------:R5:W-:Y:S01]  /*23f0*/  STL [R1+0x138], R56 ;  /* 0x0001383801007387 */ /* 0x000be20000100800 */
[----:B------:R-:W-:-:S03]  /*2400*/  USHF.L.U64.HI UR9, UR8, UR13, UR9 ;  /* 0x0000000d08097299 */ /* 0x000fc60008010209 */
[----:B------:R2:W-:Y:S01]  /*2410*/  STL.64 [R1+0x2a0], R10 ;  /* 0x0002a00a01007387 */ /* 0x0005e20000100a00 */
[----:B------:R-:W-:Y:S01]  /*2420*/  USHF.L.U32 UR8, UR8, 0x7, URZ ;  /* 0x0000000708087899 */ /* 0x000fe2000800063f */
[----:B------:R-:W-:Y:S02]  /*2430*/  IMAD.WIDE.U32 R50, R27, 0x2, R24 ;  /* 0x000000021b327825 */ /* 0x000fe400078e0018 */
[----:B------:R-:W-:Y:S04]  /*2440*/  STL.128 [R1+0x20], R16 ;  /* 0x0000201001007387 */ /* 0x000fe80000100c00 */
[----:B------:R-:W-:Y:S01]  /*2450*/  STL.128 [R1+0x40], R16 ;  /* 0x0000401001007387 */ /* 0x000fe20000100c00 */
[----:B-1----:R-:W-:-:S03]  /*2460*/  IMAD R7, R67, c[0x0][0x1a8], RZ ;  /* 0x00006a0043077a24 */ /* 0x002fc600078e02ff */
[----:B------:R1:W-:Y:S01]  /*2470*/  LDGSTS.E.BYPASS.LTC128B.128 [R35+0x6080], [R4.64], !P2 ;  /* 0x0608000004237fae */ /* 0x0003e2000d101d46 */
[C---:B------:R-:W-:Y:S02]  /*2480*/  IMAD R7, R66.reuse, c[0x0][0x1ac], R7 ;  /* 0x00006b0042077a24 */ /* 0x040fe400078e0207 */
[----:B------:R-:W-:-:S04]  /*2490*/  IMAD.WIDE.U32 R66, R66, c[0x0][0x1a8], R70 ;  /* 0x00006a0042427a25 */ /* 0x000fc800078e0046 */
[----:B-----5:R-:W-:-:S04]  /*24a0*/  IMAD.WIDE.U32 R56, R47, 0x2, R18 ;  /* 0x000000022f387825 */ /* 0x020fc800078e0012 */
[----:B------:R-:W-:-:S04]  /*24b0*/  IMAD.WIDE.U32 R46, R39, 0x2, R24 ;  /* 0x00000002272e7825 */ /* 0x000fc800078e0018 */
[----:B--2---:R-:W-:Y:S01]  /*24c0*/  IMAD.U32 R11, RZ, RZ, UR4 ;  /* 0x00000004ff0b7e24 */ /* 0x004fe2000f8e00ff */
[----:B------:R-:W-:Y:S01]  /*24d0*/  ULDC.64 UR4, c[0x0][0x1a8] ;  /* 0x00006a0000047ab9 */ /* 0x000fe20000000a00 */
[----:B------:R-:W-:Y:S01]  /*24e0*/  IMAD.U32 R10, RZ, RZ, UR10 ;  /* 0x0000000aff0a7e24 */ /* 0x000fe2000f8e00ff */
[----:B------:R2:W-:Y:S01]  /*24f0*/  STL.128 [R1+0x2c0], R44 ;  /* 0x0002c02c01007387 */ /* 0x0005e20000100c00 */
[----:B------:R-:W-:Y:S01]  /*2500*/  USHF.L.U64.HI UR5, UR4, UR12, UR5 ;  /* 0x0000000c04057299 */ /* 0x000fe20008010205 */
[----:B------:R-:W-:Y:S01]  /*2510*/  IMAD.IADD R7, R67, 0x1, R7 ;  /* 0x0000000143077824 */ /* 0x000fe200078e0207 */
[----:B------:R-:W-:Y:S01]  /*2520*/  USHF.L.U32 UR4, UR4, 0x6, URZ ;  /* 0x0000000604047899 */ /* 0x000fe2000800063f */
[----:B------:R5:W-:Y:S01]  /*2530*/  STL.64 [R1+0x278], R52 ;  /* 0x0002783401007387 */ /* 0x000be20000100a00 */
[----:B------:R-:W-:Y:S01]  /*2540*/  LEA R6, P6, R66, c[0x0][0x190], 0x1 ;  /* 0x0000640042067a11 */ /* 0x000fe200078c08ff */
[----:B------:R-:W-:Y:S02]  /*2550*/  IMAD.WIDE R42, R26, 0x4, R10 ;  /* 0x000000041a2a7825 */ /* 0x000fe400078e020a */
[----:B------:R-:W-:Y:S02]  /*2560*/  STL.64 [R1+0x298], R2 ;  /* 0x0002980201007387 */ /* 0x000fe40000100a00 */
[----:B------:R-:W-:-:S02]  /*2570*/  IMAD.WIDE.U32 R24, R9, 0x2, R24 ;  /* 0x0000000209187825 */ /* 0x000fc400078e0018 */
[----:B------:R1:W-:Y:S02]  /*2580*/  STL.64 [R1+0x2a8], R2 ;  /* 0x0002a80201007387 */ /* 0x0003e40000100a00 */
[----:B------:R-:W-:Y:S01]  /*2590*/  IMAD.WIDE R10, R58, 0x4, R10 ;  /* 0x000000043a0a7825 */ /* 0x000fe200078e020a */
[----:B------:R-:W-:-:S03]  /*25a0*/  LEA.HI.X R7, R66, c[0x0][0x194], R7, 0x1, P6 ;  /* 0x0000650042077a11 */ /* 0x000fc600030f0c07 */
[----:B------:R-:W-:Y:S02]  /*25b0*/  IMAD.MOV.U32 R8, RZ, RZ, R36 ;  /* 0x000000ffff087224 */ /* 0x000fe400078e0024 */
[----:B--2---:R-:W-:-:S04]  /*25c0*/  IMAD.WIDE.U32 R44, R9, 0x2, R16 ;  /* 0x00000002092c7825 */ /* 0x004fc800078e0010 */
[----:B------:R-:W-:Y:S01]  /*25d0*/  IMAD.WIDE.U32 R46, R29, 0x2, R16 ;  /* 0x000000021d2e7825 */ /* 0x000fe200078e0010 */
[----:B------:R-:W-:-:S03]  /*25e0*/  IADD3 R16, P2, R4, UR14, RZ ;  /* 0x0000000e04107c10 */ /* 0x000fc6000ff5e0ff */
[----:B-----5:R-:W-:Y:S01]  /*25f0*/  IMAD.WIDE.U32 R52, R9, 0x2, R18 ;  /* 0x0000000209347825 */ /* 0x020fe200078e0012 */
[----:B------:R-:W-:Y:S02]  /*2600*/  MOV R9, R31 ;  /* 0x0000001f00097202 */ /* 0x000fe40000000f00 */
[----:B------:R-:W-:Y:S01]  /*2610*/  IADD3.X R17, R5, UR18, RZ, P2, !PT ;  /* 0x0000001205117c10 */ /* 0x000fe200097fe4ff */
[----:B-1----:R-:W-:Y:S01]  /*2620*/  IMAD.U32 R3, RZ, RZ, UR8 ;  /* 0x00000008ff037e24 */ /* 0x002fe2000f8e00ff */
[----:B------:R-:W-:Y:S01]  /*2630*/  IADD3 R2, P2, R6, UR4, RZ ;  /* 0x0000000406027c10 */ /* 0x000fe2000ff5e0ff */
[----:B------:R1:W-:Y:S04]  /*2640*/  STL.128 [R1+0xd0], R8 ;  /* 0x0000d00801007387 */ /* 0x0003e80000100c00 */
[----:B------:R2:W-:Y:S04]  /*2650*/  STL.64 [R1+0x2b0], R50 ;  /* 0x0002b03201007387 */ /* 0x0005e80000100a00 */
[----:B------:R5:W-:Y:S01]  /*2660*/  LDGSTS.E.BYPASS.LTC128B.128 [R35+0x7080], [R16.64], !P1 ;  /* 0x0708000010237fae */ /* 0x000be2000c901d46 */
[----:B------:R-:W-:Y:S01]  /*2670*/  IMAD.U32 R0, RZ, RZ, UR9 ;  /* 0x00000009ff007e24 */ /* 0x000fe2000f8e00ff */
[----:B----4-:R-:W-:-:S02]  /*2680*/  LOP3.LUT R22, R22, 0x1, RZ, 0xc0, !PT ;  /* 0x0000000116167812 */ /* 0x010fc400078ec0ff */
[----:B------:R4:W-:Y:S01]  /*2690*/  LDGSTS.E.BYPASS.LTC128B.128 [R35+0x80], [R6.64], !P5 ;  /* 0x0008000006237fae */ /* 0x0009e2000e901d46 */
[----:B------:R-:W-:Y:S02]  /*26a0*/  IMAD.U32 R72, RZ, RZ, UR15 ;  /* 0x0000000fff487e24 */ /* 0x000fe4000f8e00ff */
[----:B-1----:R-:W-:Y:S01]  /*26b0*/  IMAD.MOV.U32 R8, RZ, RZ, R3 ;  /* 0x000000ffff087224 */ /* 0x002fe200078e0003 */
[----:B------:R-:W-:Y:S02]  /*26c0*/  IADD3.X R3, R7, UR5, RZ, P2, !PT ;  /* 0x0000000507037c10 */ /* 0x000fe400097fe4ff */
[----:B------:R-:W-:Y:S01]  /*26d0*/  IADD3 R4, P2, R2, UR4, RZ ;  /* 0x0000000402047c10 */ /* 0x000fe2000ff5e0ff */
[----:B--2---:R-:W-:Y:S02]  /*26e0*/  IMAD.WIDE.U32 R50, R29, 0x2, R18 ;  /* 0x000000021d327825 */ /* 0x004fe400078e0012 */
[----:B------:R3:W-:Y:S01]  /*26f0*/  LDGSTS.E.BYPASS.LTC128B.128 [R35+0x1080], [R2.64], !P4 ;  /* 0x0108000002237fae */ /* 0x0007e2000e101d46 */
[----:B------:R-:W-:-:S02]  /*2700*/  IADD3.X R5, R3, UR5, RZ, P2, !PT ;  /* 0x0000000503057c10 */ /* 0x000fc400097fe4ff */
[----:B------:R-:W-:Y:S01]  /*2710*/  IADD3 R18, P1, R4, UR4, RZ ;  /* 0x0000000404127c10 */ /* 0x000fe2000ff3e0ff */
[----:B------:R-:W-:Y:S02]  /*2720*/  IMAD.MOV.U32 R9, RZ, RZ, R0 ;  /* 0x000000ffff097224 */ /* 0x000fe400078e0000 */
[----:B------:R-:W-:Y:S01]  /*2730*/  IMAD.WIDE.U32 R40, R29, 0x2, R40 ;  /* 0x000000021d287825 */ /* 0x000fe200078e0028 */
[----:B------:R-:W-:Y:S01]  /*2740*/  IADD3.X R19, R5, UR5, RZ, P1, !PT ;  /* 0x0000000505137c10 */ /* 0x000fe20008ffe4ff */
[----:B------:R1:W-:Y:S02]  /*2750*/  LDGSTS.E.BYPASS.LTC128B.128 [R35+0x2080], [R4.64], !P3 ;  /* 0x0208000004237fae */ /* 0x0003e4000d901d46 */
[----:B------:R-:W-:Y:S02]  /*2760*/  IMAD.IADD R0, R23, 0x1, -R28 ;  /* 0x0000000117007824 */ /* 0x000fe400078e0a1c */
[----:B------:R2:W-:Y:S01]  /*2770*/  LDGSTS.E.BYPASS.LTC128B.128 [R35+0x3080], [R18.64], !P0 ;  /* 0x0308000012237fae */ /* 0x0005e2000c101d46 */
[----:B------:R-:W-:Y:S01]  /*2780*/  ISETP.NE.U32.AND P0, PT, R22, 0x1, PT ;  /* 0x000000011600780c */ /* 0x000fe20003f05070 */
[----:B------:R-:W-:-:S02]  /*2790*/  IMAD.WIDE R74, R58, 0x4, R72 ;  /* 0x000000043a4a7825 */ /* 0x000fc400078e0248 */
[----:B------:R-:W0:Y:S01]  /*27a0*/  LDGDEPBAR ;  /* 0x00000000000079af */ /* 0x000e220000000000 */
[----:B------:R-:W-:Y:S01]  /*27b0*/  ISETP.LT.OR P0, PT, R0, 0x1, P0 ;  /* 0x000000010000780c */ /* 0x000fe20000701670 */
[----:B------:R-:W-:Y:S02]  /*27c0*/  IMAD.MOV.U32 R10, RZ, RZ, R34 ;  /* 0x000000ffff0a7224 */ /* 0x000fe400078e0022 */
[----:B------:R-:W-:Y:S01]  /*27d0*/  IMAD.MOV.U32 R11, RZ, RZ, R15 ;  /* 0x000000ffff0b7224 */ /* 0x000fe200078e000f */
[----:B------:R-:W-:Y:S01]  /*27e0*/  STL.64 [R1+0xc0], R56 ;  /* 0x0000c03801007387 */ /* 0x000fe20000100a00 */
[----:B------:R-:W-:Y:S01]  /*27f0*/  IMAD.WIDE R72, R26, 0x4, R72 ;  /* 0x000000041a487825 */ /* 0x000fe200078e0248 */
[C---:B------:R-:W-:Y:S02]  /*2800*/  LEA R26, P6, R48.reuse, c[0x0][0x280], 0x2 ;  /* 0x0000a000301a7a11 */ /* 0x040fe400078c10ff */
[----:B------:R1:W-:Y:S02]  /*2810*/  STL.128 [R1+0xb0], R8 ;  /* 0x0000b00801007387 */ /* 0x0003e40000100c00 */
[----:B------:R-:W-:-:S02]  /*2820*/  LEA.HI.X R27, R48, c[0x0][0x284], R33, 0x2, P6 ;  /* 0x0000a100301b7a11 */ /* 0x000fc400030f1421 */
[----:B------:R-:W-:Y:S04]  /*2830*/  STL.64 [R1+0xf0], R74 ;  /* 0x0000f04a01007387 */ /* 0x000fe80000100a00 */
[----:B------:R-:W-:Y:S04]  /*2840*/  STL.64 [R1+0x330], R72 ;  /* 0x0003304801007387 */ /* 0x000fe80000100a00 */
[----:B------:R-:W-:Y:S04]  /*2850*/  STL.64 [R1+0x288], R54 ;  /* 0x0002883601007387 */ /* 0x000fe80000100a00 */
[----:B------:R-:W-:Y:S04]  /*2860*/  STL.128 [R1+0x320], R40 ;  /* 0x0003202801007387 */ /* 0x000fe80000100c00 */
[----:B------:R-:W-:Y:S04]  /*2870*/  STL.64 [R1+0x250], R44 ;  /* 0x0002502c01007387 */ /* 0x000fe80000100a00 */
[----:B------:R-:W-:Y:S04]  /*2880*/  STL.64 [R1+0x2f0], R46 ;  /* 0x0002f02e01007387 */ /* 0x000fe80000100a00 */
[----:B------:R-:W-:Y:S01]  /*2890*/  STL.64 [R1+0x260], R52 ;  /* 0x0002603401007387 */ /* 0x000fe20000100a00 */
[----:B-1----:R-:W-:-:S03]  /*28a0*/  IADD3 R9, R14, -c[0x0][0x18], RZ ;  /* 0x800006000e097a10 */ /* 0x002fc60007ffe0ff */
[----:B------:R-:W-:Y:S04]  /*28b0*/  STL.64 [R1+0x2e0], R50 ;  /* 0x0002e03201007387 */ /* 0x000fe80000100a00 */
[----:B------:R-:W-:Y:S04]  /*28c0*/  STL [R1+0x344], R58 ;  /* 0x0003443a01007387 */ /* 0x000fe80000100800 */
[----:B------:R1:W-:Y:S04]  /*28d0*/  STL.64 [R1+0x308], R24 ;  /* 0x0003081801007387 */ /* 0x0003e80000100a00 */
[----:B------:R-:W-:Y:S04]  /*28e0*/  STL.64 [R1+0x100], R60 ;  /* 0x0001003c01007387 */ /* 0x000fe80000100a00 */
[----:B------:R1:W-:Y:S04]  /*28f0*/  STL.64 [R1+0xe8], R26 ;  /* 0x0000e81a01007387 */ /* 0x0003e80000100a00 */
[----:B------:R1:W-:Y:S04]  /*2900*/  STL [R1+0x74], R32 ;  /* 0x0000742001007387 */ /* 0x0003e80000100800 */
[----:B------:R1:W-:Y:S04]  /*2910*/  STL.U8 [R1+0x108], RZ ;  /* 0x000108ff01007387 */ /* 0x0003e80000100000 */
[----:B------:R1:W-:Y:S04]  /*2920*/  STL.U8 [R1+0x109], RZ ;  /* 0x000109ff01007387 */ /* 0x0003e80000100000 */
[----:B------:R1:W-:Y:S04]  /*2930*/  STL.U8 [R1+0x10a], RZ ;  /* 0x00010aff01007387 */ /* 0x0003e80000100000 */
[----:B------:R1:W-:Y:S04]  /*2940*/  STL.U8 [R1+0x10c], RZ ;  /* 0x00010cff01007387 */ /* 0x0003e80000100000 */
[----:B------:R1:W-:Y:S04]  /*2950*/  STL.U8 [R1+0x11c], RZ ;  /* 0x00011cff01007387 */ /* 0x0003e80000100000 */
[----:B------:R1:W-:Y:S04]  /*2960*/  STL.U8 [R1+0x12c], RZ ;  /* 0x00012cff01007387 */ /* 0x0003e80000100000 */
        /* <DEDUP_REMOVED lines=16> */
[----:B------:R1:W-:Y:S04]  /*2a70*/  STL.U8 [R1+0x240], RZ ;  /* 0x000240ff01007387 */ /* 0x0003e80000100000 */
[----:B------:R1:W-:Y:S04]  /*2a80*/  STL [R1+0x244], R32 ;  /* 0x0002442001007387 */ /* 0x0003e80000100800 */
[----:B------:R1:W-:Y:S04]  /*2a90*/  STL.U8 [R1+0x268], RZ ;  /* 0x000268ff01007387 */ /* 0x0003e80000100000 */
[----:B------:R1:W-:Y:S04]  /*2aa0*/  STL [R1+0x26c], R32 ;  /* 0x00026c2001007387 */ /* 0x0003e80000100800 */
[----:B------:R1:W-:Y:S04]  /*2ab0*/  STL [R1+0x294], R32 ;  /* 0x0002942001007387 */ /* 0x0003e80000100800 */
[----:B------:R1:W-:Y:S04]  /*2ac0*/  STL.U8 [R1+0x2b8], RZ ;  /* 0x0002b8ff01007387 */ /* 0x0003e80000100000 */
[----:B------:R1:W-:Y:S04]  /*2ad0*/  STL [R1+0x2bc], R32 ;  /* 0x0002bc2001007387 */ /* 0x0003e80000100800 */
[----:B------:R1:W-:Y:S04]  /*2ae0*/  STL.U8 [R1+0x2d0], RZ ;  /* 0x0002d0ff01007387 */ /* 0x0003e80000100000 */
[----:B------:R1:W-:Y:S04]  /*2af0*/  STL [R1+0x2d4], R32 ;  /* 0x0002d42001007387 */ /* 0x0003e80000100800 */
[----:B------:R1:W-:Y:S04]  /*2b00*/  STL.U8 [R1+0x2f8], RZ ;  /* 0x0002f8ff01007387 */ /* 0x0003e80000100000 */
[----:B------:R1:W-:Y:S04]  /*2b10*/  STL [R1+0x2fc], R32 ;  /* 0x0002fc2001007387 */ /* 0x0003e80000100800 */
[----:B------:R1:W-:Y:S04]  /*2b20*/  STL.U8 [R1+0x310], RZ ;  /* 0x000310ff01007387 */ /* 0x0003e80000100000 */
[----:B------:R1:W-:Y:S04]  /*2b30*/  STL [R1+0x314], R32 ;  /* 0x0003142001007387 */ /* 0x0003e80000100800 */
[----:B------:R1:W-:Y:S04]  /*2b40*/  STL [R1+0x34c], R32 ;  /* 0x00034c2001007387 */ /* 0x0003e80000100800 */
[----:B------:R1:W-:Y:S04]  /*2b50*/  STL [R1+0x430], RZ ;  /* 0x000430ff01007387 */ /* 0x0003e80000100800 */
[----:B------:R5:W-:Y:S04]  /*2b60*/  LDGSTS.E.BYPASS.LTC128B.128 [R9], [R12.64], !P0 ;  /* 0x000000000c097fae */ /* 0x000be8000c101d46 */
[----:B---3--:R-:W3:Y:S04]  /*2b70*/  LD.E.U8 R2, [R62.64] ;  /* 0x000000063e027980 */ /* 0x008ee8000c101100 */
[----:B----4-:R-:W4:Y:S04]  /*2b80*/  LDL.64 R6, [R1+0x80] ;  /* 0x0000800001067983 */ /* 0x010f280000100a00 */
[----:B--2---:R-:W2:Y:S04]  /*2b90*/  LDL.64 R18, [R1+0x3b0] ;  /* 0x0003b00001127983 */ /* 0x004ea80000100a00 */
[----:B------:R-:W2:Y:S04]  /*2ba0*/  LDL.64 R10, [R1+0x3b0] ;  /* 0x0003b000010a7983 */ /* 0x000ea80000100a00 */
[----:B-1----:R-:W2:Y:S04]  /*2bb0*/  LDL.64 R24, [R1+0x408] ;  /* 0x0004080001187983 */ /* 0x002ea80000100a00 */
[----:B------:R-:W2:Y:S01]  /*2bc0*/  LDL.64 R22, [R1+0x3f0] ;  /* 0x0003f00001167983 */ /* 0x000ea20000100a00 */
[----:B---3--:R-:W-:-:S04]  /*2bd0*/  LOP3.LUT R2, R2, 0x1, RZ, 0xc0, !PT ;  /* 0x0000000102027812 */ /* 0x008fc800078ec0ff */
[----:B------:R-:W-:Y:S01]  /*2be0*/  ISETP.NE.U32.AND P1, PT, R2, 0x1, PT ;  /* 0x000000010200780c */ /* 0x000fe20003f25070 */
[----:B----4-:R-:W-:-:S03]  /*2bf0*/  IMAD.SHL.U32 R5, R6, 0x2, RZ ;  /* 0x0000000206057824 */ /* 0x010fc600078e00ff */
[----:B------:R-:W-:Y:S02]  /*2c00*/  ISETP.LT.OR P1, PT, R0, 0x21, P1 ;  /* 0x000000210000780c */ /* 0x000fe40000f21670 */
[----:B------:R-:W-:Y:S02]  /*2c10*/  SHF.L.U64.HI R3, R6, 0x1, R7 ;  /* 0x0000000106037819 */ /* 0x000fe40000010207 */
[----:B-----5:R-:W-:-:S05]  /*2c20*/  IADD3 R16, P0, R12, R5, RZ ;  /* 0x000000050c107210 */ /* 0x020fca0007f1e0ff */
[----:B------:R-:W-:Y:S02]  /*2c30*/  IMAD.X R17, R13, 0x1, R3, P0 ;  /* 0x000000010d117824 */ /* 0x000fe400000e0603 */
[----:B------:R-:W3:Y:S04]  /*2c40*/  LDL.128 R12, [R1+0x3c0] ;  /* 0x0003c000010c7983 */ /* 0x000ee80000100c00 */
[----:B------:R-:W-:Y:S01]  /*2c50*/  @!PT LDS RZ, [RZ] ;  /* 0x00000000fffff984 */ /* 0x000fe20000000800 */
[----:B------:R-:W-:Y:S01]  /*2c60*/  @!PT LDS RZ, [RZ] ;  /* 0x00000000fffff984 */ /* 0x000fe20000000800 */
[----:B------:R-:W-:Y:S01]  /*2c70*/  @!PT LDS RZ, [RZ] ;  /* 0x00000000fffff984 */ /* 0x000fe20000000800 */
[----:B------:R1:W-:Y:S04]  /*2c80*/  LDGSTS.E.BYPASS.LTC128B.128 [R9+0x1000], [R16.64], !P1 ;  /* 0x0100000010097fae */ /* 0x0003e8000c901d46 */
[----:B--2---:R2:W4:Y:S01]  /*2c90*/  LD.E.U8 R2, [R18.64] ;  /* 0x0000000612027980 */ /* 0x004522000c101100 */
[----:B------:R-:W-:-:S04]  /*2ca0*/  IADD3 R6, P0, R16, R5, RZ ;  /* 0x0000000510067210 */ /* 0x000fc80007f1e0ff */
[----:B------:R-:W-:Y:S01]  /*2cb0*/  IADD3.X R7, R17, R3, RZ, P0, !PT ;  /* 0x0000000311077210 */ /* 0x000fe200007fe4ff */
[----:B--2---:R-:W2:Y:S01]  /*2cc0*/  LDL.64 R18, [R1+0x3d8] ;  /* 0x0003d80001127983 */ /* 0x004ea20000100a00 */
[----:B----4-:R-:W-:-:S04]  /*2cd0*/  LOP3.LUT R2, R2, 0x1, RZ, 0xc0, !PT ;  /* 0x0000000102027812 */ /* 0x010fc800078ec0ff */
[----:B------:R-:W-:-:S04]  /*2ce0*/  ISETP.NE.U32.AND P1, PT, R2, 0x1, PT ;  /* 0x000000010200780c */ /* 0x000fc80003f25070 */
[----:B------:R-:W-:-:S13]  /*2cf0*/  ISETP.LT.OR P1, PT, R0, 0x41, P1 ;  /* 0x000000410000780c */ /* 0x000fda0000f21670 */
[----:B------:R-:W-:Y:S01]  /*2d00*/  @!PT LDS RZ, [RZ] ;  /* 0x00000000fffff984 */ /* 0x000fe20000000800 */
[----:B------:R-:W-:Y:S01]  /*2d10*/  @!PT LDS RZ, [RZ] ;  /* 0x00000000fffff984 */ /* 0x000fe20000000800 */
[----:B------:R-:W-:Y:S01]  /*2d20*/  @!PT LDS RZ, [RZ] ;  /* 0x00000000fffff984 */ /* 0x000fe20000000800 */
[----:B------:R4:W-:Y:S04]  /*2d30*/  LDGSTS.E.BYPASS.LTC128B.128 [R9+0x2000], [R6.64], !P1 ;  /* 0x0200000006097fae */ /* 0x0009e8000c901d46 */
[----:B------:R-:W5:Y:S02]  /*2d40*/  LD.E.U8 R2, [R10.64] ;  /* 0x000000060a027980 */ /* 0x000f64000c101100 */
[----:B-----5:R-:W-:-:S04]  /*2d50*/  LOP3.LUT R2, R2, 0x1, RZ, 0xc0, !PT ;  /* 0x0000000102027812 */ /* 0x020fc800078ec0ff */
[----:B------:R-:W-:-:S04]  /*2d60*/  ISETP.NE.U32.AND P1, PT, R2, 0x1, PT ;  /* 0x000000010200780c */ /* 0x000fc80003f25070 */
[----:B------:R-:W-:Y:S02]  /*2d70*/  ISETP.LT.OR P1, PT, R0, 0x61, P1 ;  /* 0x000000610000780c */ /* 0x000fe40000f21670 */
[----:B------:R-:W-:-:S05]  /*2d80*/  IADD3 R2, P0, R6, R5, RZ ;  /* 0x0000000506027210 */ /* 0x000fca0007f1e0ff */
[----:B------:R-:W-:Y:S02]  /*2d90*/  IMAD.X R3, R7, 0x1, R3, P0 ;  /* 0x0000000107037824 */ /* 0x000fe400000e0603 */
[----:B----4-:R-:W4:Y:S04]  /*2da0*/  LDL.128 R4, [R1+0x3e0] ;  /* 0x0003e00001047983 */ /* 0x010f280000100c00 */
[----:B------:R-:W-:Y:S01]  /*2db0*/  @!PT LDS RZ, [RZ] ;  /* 0x00000000fffff984 */ /* 0x000fe20000000800 */
[----:B------:R-:W-:Y:S01]  /*2dc0*/  @!PT LDS RZ, [RZ] ;  /* 0x00000000fffff984 */ /* 0x000fe20000000800 */
[----:B------:R-:W-:Y:S01]  /*2dd0*/  @!PT LDS RZ, [RZ] ;  /* 0x00000000fffff984 */ /* 0x000fe20000000800 */
[----:B------:R5:W-:Y:S04]  /*2de0*/  LDGSTS.E.BYPASS.LTC128B.128 [R9+0x3000], [R2.64], !P1 ;  /* 0x0300000002097fae */ /* 0x000be8000c901d46 */
[----:B---3--:R-:W3:Y:S02]  /*2df0*/  LD.E R14, [R14.64] ;  /* 0x000000060e0e7980 */ /* 0x008ee4000c101900 */
[----:B---3--:R-:W-:-:S13]  /*2e00*/  ISETP.GT.AND P1, PT, R14, 0x7f, PT ;  /* 0x0000007f0e00780c */ /* 0x008fda0003f24270 */
[----:B-1----:R-:W3:Y:S04]  /*2e10*/  @!P1 LDL.64 R16, [R1+0x3d0] ;  /* 0x0003d00001109983 */ /* 0x002ee80000100a00 */
[----:B------:R-:W2:Y:S04]  /*2e20*/  @!P1 LDL.64 R26, [R1+0x3b8] ;  /* 0x0003b800011a9983 */ /* 0x000ea80000100a00 */
[----:B------:R-:W5:Y:S04]  /*2e30*/  @!P1 LD.E R12, [R12.64] ;  /* 0x000000060c0c9980 */ /* 0x000f68000c101900 */
[----:B---3--:R-:W3:Y:S04]  /*2e40*/  @!P1 LD.E.U8 R0, [R16.64] ;  /* 0x0000000610009980 */ /* 0x008ee8000c101100 */
[----:B--2---:R-:W2:Y:S01]  /*2e50*/  @!P1 LD.E.64 R26, [R26.64+0x8] ;  /* 0x000008061a1a9980 */ /* 0x004ea2000c101b00 */
[----:B-----5:R-:W-:-:S03]  /*2e60*/  @!P1 IADD3 R2, R12, -c[0x0][0x18], RZ ;  /* 0x800006000c029a10 */ /* 0x020fc60007ffe0ff */
[----:B------:R-:W5:Y:S01]  /*2e70*/  LDL.64 R12, [R1+0x408] ;  /* 0x00040800010c7983 */ /* 0x000f620000100a00 */
[----:B---3--:R-:W-:-:S03]  /*2e80*/  @!P1 ISETP.NE.AND P0, PT, R0, RZ, PT ;  /* 0x000000ff0000920c */ /* 0x008fc60003f05270 */
[----:B------:R-:W3:Y:S10]  /*2e90*/  LDL R0, [R1+0x430] ;  /* 0x0004300001007983 */ /* 0x000ef40000100800 */
[----:B------:R-:W-:Y:S01]  /*2ea0*/  @!PT LDS RZ, [RZ] ;  /* 0x00000000fffff984 */ /* 0x000fe20000000800 */
[----:B------:R-:W-:Y:S01]  /*2eb0*/  @!PT LDS RZ, [RZ] ;  /* 0x00000000fffff984 */ /* 0x000fe20000000800 */
[----:B------:R-:W-:Y:S01]  /*2ec0*/  @!PT LDS RZ, [RZ] ;  /* 0x00000000fffff984 */ /* 0x000fe20000000800 */
[----:B--2---:R1:W-:Y:S04]  /*2ed0*/  @!P1 LDGSTS.E.BYPASS.LTC128B.128 [R2], [R26.64], P0 ;  /* 0x000000001a029fae */ /* 0x0043e80008101d46 */
[----:B------:R-:W2:Y:S04]  /*2ee0*/  LD.E.U8 R9, [R24.64] ;  /* 0x0000000618097980 */ /* 0x000ea8000c101100 */
[----:B----4-:R4:W1:Y:S04]  /*2ef0*/  LD.E.64 R16, [R4.64+0x10] ;  /* 0x0000100604107980 */ /* 0x010868000c101b00 */
[----:B------:R-:W5:Y:S04]  /*2f00*/  LD.E R7, [R6.64+0xc] ;  /* 0x00000c0606077980 */ /* 0x000f68000c101900 */
[----:B------:R4:W5:Y:S04]  /*2f10*/  LD.E R10, [R22.64] ;  /* 0x00000006160a7980 */ /* 0x000968000c101900 */
[----:B------:R4:W5:Y:S04]  /*2f20*/  LD.E.64 R14, [R4.64+0x18] ;  /* 0x00001806040e7980 */ /* 0x000968000c101b00 */
[----:B------:R-:W5:Y:S04]  /*2f30*/  LD.E R8, [R18.64] ;  /* 0x0000000612087980 */ /* 0x000f68000c101900 */
[----:B------:R-:W0:Y:S04]  /*2f40*/  LDGDEPBAR ;  /* 0x00000000000079af */ /* 0x000e280000000000 */
[----:B----4-:R-:W4:Y:S04]  /*2f50*/  LDL.64 R22, [R1+0x408] ;  /* 0x0004080001167983 */ /* 0x010f280000100a00 */
[----:B------:R-:W4:Y:S01]  /*2f60*/  LD.E.64 R4, [R4.64+0x8] ;  /* 0x0000080604047980 */ /* 0x000f22000c101b00 */
[----:B---3--:R-:W-:Y:S01]  /*2f70*/  IMAD.SHL.U32 R11, R0, 0x80, RZ ;  /* 0x00000080000b7824 */ /* 0x008fe200078e00ff */
[----:B------:R-:W-:-:S02]  /*2f80*/  SHF.R.S32.HI R3, RZ, 0x1f, R0 ;  /* 0x0000001fff037819 */ /* 0x000fc40000011400 */
[----:B--2---:R-:W-:Y:S01]  /*2f90*/  LOP3.LUT R9, R9, 0x1, RZ, 0xc0, !PT ;  /* 0x0000000109097812 */ /* 0x004fe200078ec0ff */
[----:B-1----:R-:W-:-:S03]  /*2fa0*/  IMAD R2, R17, R0, RZ ;  /* 0x0000000011027224 */ /* 0x002fc600078e02ff */
[----:B------:R-:W-:Y:S01]  /*2fb0*/  ISETP.NE.U32.AND P1, PT, R9, 0x1, PT ;  /* 0x000000010900780c */ /* 0x000fe20003f25070 */
[----:B------:R-:W-:Y:S01]  /*2fc0*/  IMAD R2, R16, R3, R2 ;  /* 0x0000000310027224 */ /* 0x000fe200078e0202 */
[----:B-----5:R-:W-:Y:S01]  /*2fd0*/  IADD3 R10, -R10, R7, -R11 ;  /* 0x000000070a0a7210 */ /* 0x020fe20007ffe90b */
[----:B------:R-:W-:Y:S02]  /*2fe0*/  IMAD.WIDE.U32 R6, R16, R0, RZ ;  /* 0x0000000010067225 */ /* 0x000fe400078e00ff */
[----:B------:R-:W2:Y:S01]  /*2ff0*/  LDL.64 R16, [R1+0x408] ;  /* 0x0004080001107983 */ /* 0x000ea20000100a00 */
[----:B------:R-:W-:Y:S01]  /*3000*/  ISETP.LT.OR P1, PT, R10, 0x1, P1 ;  /* 0x000000010a00780c */ /* 0x000fe20000f21670 */
[----:B------:R-:W-:Y:S01]  /*3010*/  IMAD.IADD R3, R7, 0x1, R2 ;  /* 0x0000000107037824 */ /* 0x000fe200078e0202 */
[----:B------:R-:W-:Y:S02]  /*3020*/  LEA R14, P0, R6, R14, 0x1 ;  /* 0x0000000e060e7211 */ /* 0x000fe400078008ff */
[----:B------:R-:W-:-:S02]  /*3030*/  IADD3 R8, R8, -c[0x0][0x18], RZ ;  /* 0x8000060008087a10 */ /* 0x000fc40007ffe0ff */
[----:B------:R-:W-:-:S07]  /*3040*/  LEA.HI.X R15, R6, R15, R3, 0x1, P0 ;  /* 0x0000000f060f7211 */ /* 0x000fce00000f0c03 */
[----:B------:R-:W-:Y:S01]  /*3050*/  @!PT LDS RZ, [RZ] ;  /* 0x00000000fffff984 */ /* 0x000fe20000000800 */
[----:B------:R-:W-:Y:S01]  /*3060*/  @!PT LDS RZ, [RZ] ;  /* 0x00000000fffff984 */ /* 0x000fe20000000800 */
[----:B------:R-:W-:Y:S01]  /*3070*/  @!PT LDS RZ, [RZ] ;  /* 0x00000000fffff984 */ /* 0x000fe20000000800 */
[----:B------:R1:W-:Y:S04]  /*3080*/  LDGSTS.E.BYPASS.LTC128B.128 [R8], [R14.64], !P1 ;  /* 0x000000000e087fae */ /* 0x0003e8000c901d46 */
[----:B------:R-:W3:Y:S01]  /*3090*/  LD.E.U8 R0, [R12.64] ;  /* 0x000000060c007980 */ /* 0x000ee2000c101100 */
[C---:B----4-:R-:W-:Y:S01]  /*30a0*/  IMAD.SHL.U32 R9, R4.reuse, 0x2, RZ ;  /* 0x0000000204097824 */ /* 0x050fe200078e00ff */
[----:B------:R-:W-:Y:S02]  /*30b0*/  SHF.L.U64.HI R3, R4, 0x1, R5 ;  /* 0x0000000104037819 */ /* 0x000fe40000010205 */
[----:B------:R-:W4:Y:S02]  /*30c0*/  LDL.128 R4, [R1+0x420] ;  /* 0x0004200001047983 */ /* 0x000f240000100c00 */
[----:B------:R-:W-:-:S05]  /*30d0*/  IADD3 R18, P0, R9, R14, RZ ;  /* 0x0000000e09127210 */ /* 0x000fca0007f1e0ff */
        /* <DEDUP_REMOVED lines=8> */
[----:B------:R-:W5:Y:S01]  /*3160*/  LD.E.U8 R0, [R22.64] ;  /* 0x0000000616007980 */ /* 0x000f62000c101100 */
[----:B------:R-:W-:-:S05]  /*3170*/  IADD3 R12, P0, R18, R9, RZ ;  /* 0x00000009120c7210 */ /* 0x000fca0007f1e0ff */
        /* <DEDUP_REMOVED lines=8> */
[----:B--2---:R-:W2:Y:S01]  /*3200*/  LD.E.U8 R0, [R16.64] ;  /* 0x0000000610007980 */ /* 0x004ea2000c101100 */
[----:B---3--:R-:W-:-:S05]  /*3210*/  IADD3 R18, P0, R12, R9, RZ ;  /* 0x000000090c127210 */ /* 0x008fca0007f1e0ff */
[----:B------:R-:W-:Y:S02]  /*3220*/  IMAD.X R19, R13, 0x1, R3, P0 ;  /* 0x000000010d137824 */ /* 0x000fe400000e0603 */
[----:B------:R-:W3:Y:S01]  /*3230*/  LDL R3, [R1+0x430] ;  /* 0x0004300001037983 */ /* 0x000ee20000100800 */
[----:B--2---:R-:W-:-:S04]  /*3240*/  LOP3.LUT R0, R0, 0x1, RZ, 0xc0, !PT ;  /* 0x0000000100007812 */ /* 0x004fc800078ec0ff */
[----:B------:R-:W-:Y:S02]  /*3250*/  ISETP.NE.U32.AND P1, PT, R0, 0x1, PT ;  /* 0x000000010000780c */ /* 0x000fe40003f25070 */
[----:B------:R-:W2:Y:S02]  /*3260*/  LDL R0, [R1+0x18] ;  /* 0x0000180001007983 */ /* 0x000ea40000100800 */
[----:B------:R-:W-:-:S13]  /*3270*/  ISETP.LT.OR P1, PT, R10, 0x61, P1 ;  /* 0x000000610a00780c */ /* 0x000fda0000f21670 */
[----:B------:R-:W-:Y:S01]  /*3280*/  @!PT LDS RZ, [RZ] ;  /* 0x00000000fffff984 */ /* 0x000fe20000000800 */
[----:B------:R-:W-:Y:S01]  /*3290*/  @!PT LDS RZ, [RZ] ;  /* 0x00000000fffff984 */ /* 0x000fe20000000800 */
[----:B------:R-:W-:Y:S01]  /*32a0*/  @!PT LDS RZ, [RZ] ;  /* 0x00000000fffff984 */ /* 0x000fe20000000800 */
[----:B------:R1:W-:Y:S04]  /*32b0*/  LDGSTS.E.BYPASS.LTC128B.128 [R8+0x3000], [R18.64], !P1 ;  /* 0x0300000012087fae */ /* 0x0003e8000c901d46 */
[----:B----4-:R-:W4:Y:S02]  /*32c0*/  LD.E R4, [R4.64] ;  /* 0x0000000604047980 */ /* 0x010f24000c101900 */
[----:B----4-:R-:W-:-:S13]  /*32d0*/  ISETP.GT.AND P1, PT, R4, 0x7f, PT ;  /* 0x0000007f0400780c */ /* 0x010fda0003f24270 */
[----:B-1----:R-:W4:Y:S04]  /*32e0*/  @!P1 LDL.128 R12, [R1+0x410] ;  /* 0x00041000010c9983 */ /* 0x002f280000100c00 */
[----:B------:R-:W5:Y:S04]  /*32f0*/  @!P1 LD.E.U8 R6, [R6.64] ;  /* 0x0000000606069980 */ /* 0x000f68000c101100 */
[----:B----4-:R-:W4:Y:S04]  /*3300*/  @!P1 LD.E.64 R12, [R12.64+0x8] ;  /* 0x000008060c0c9980 */ /* 0x010f28000c101b00 */
[----:B------:R-:W2:Y:S01]  /*3310*/  @!P1 LD.E R14, [R14.64] ;  /* 0x000000060e0e9980 */ /* 0x000ea2000c101900 */
[----:B-----5:R-:W-:-:S02]  /*3320*/  @!P1 ISETP.NE.AND P0, PT, R6, RZ, PT ;  /* 0x000000ff0600920c */ /* 0x020fc40003f05270 */
[----:B---3--:R-:W-:Y:S01]  /*3330*/  IADD3 R3, R3, 0x1, RZ ;  /* 0x0000000103037810 */ /* 0x008fe20007ffe0ff */
[----:B------:R-:W-:Y:S01]  /*3340*/  BSSY B0, `(.L_x_1169) ;  /* 0x000005a000007945 */ /* 0x000fe20003800000 */
[----:B------:R-:W-:Y:S02]  /*3350*/  IMAD.MOV.U32 R5, RZ, RZ, 0x1 ;  /* 0x00000001ff057424 */ /* 0x000fe400078e00ff */
[----:B----4-:R-:W-:Y:S01]  /*3360*/  @!P1 IMAD.WIDE R10, R11, 0x4, R12 ;  /* 0x000000040b0a9825 */ /* 0x010fe200078e020c */
[----:B--2---:R-:W-:-:S06]  /*3370*/  @!P1 IADD3 R2, R14, -c[0x0][0x18], RZ ;  /* 0x800006000e029a10 */ /* 0x004fcc0007ffe0ff */
        /* <DEDUP_REMOVED lines=13> */
[----:B--2---:R-:W2:Y:S04]  /*3450*/  LD.E.U8 R6, [R26.64] ;  /* 0x000000061a067980 */ /* 0x004ea8000c101100 */
[----:B---3--:R1:W3:Y:S04]  /*3460*/  LD.E.64 R18, [R8.64+0x10] ;  /* 0x0000100608127980 */ /* 0x0082e8000c101b00 */
[----:B------:R1:W3:Y:S04]  /*3470*/  LD.E R2, [R10.64+0xc] ;  /* 0x00000c060a027980 */ /* 0x0002e8000c101900 */
[----:B----4-:R-:W4:Y:S04]  /*3480*/  LD.E R13, [R24.64] ;  /* 0x00000006180d7980 */ /* 0x010f28000c101900 */
[----:B------:R1:W4:Y:S04]  /*3490*/  LD.E.64 R16, [R8.64+0x18] ;  /* 0x0000180608107980 */ /* 0x000328000c101b00 */
[----:B-----5:R5:W4:Y:S01]  /*34a0*/  LD.E R12, [R22.64] ;  /* 0x00000006160c7980 */ /* 0x020b22000c101900 */
[----:B------:R-:W-:Y:S01]  /*34b0*/  IMAD.SHL.U32 R0, R3, 0x80, RZ ;  /* 0x0000008003007824 */ /* 0x000fe200078e00ff */
[----:B------:R-:W-:-:S02]  /*34c0*/  SHF.R.S32.HI R7, RZ, 0x1f, R3 ;  /* 0x0000001fff077819 */ /* 0x000fc40000011403 */
[----:B-1----:R-:W4:Y:S04]  /*34d0*/  LD.E.64 R8, [R8.64+0x8] ;  /* 0x0000080608087980 */ /* 0x002f28000c101b00 */
[----:B-----5:R-:W5:Y:S01]  /*34e0*/  LDL.64 R22, [R1+0x408] ;  /* 0x0004080001167983 */ /* 0x020f620000100a00 */
[----:B--2---:R-:W-:Y:S01]  /*34f0*/  LOP3.LUT R6, R6, 0x1, RZ, 0xc0, !PT ;  /* 0x0000000106067812 */ /* 0x004fe200078ec0ff */
[----:B---3--:R-:W-:-:S03]  /*3500*/  IMAD R4, R19, R3, RZ ;  /* 0x0000000313047224 */ /* 0x008fc600078e02ff */
[----:B------:R-:W-:Y:S01]  /*3510*/  ISETP.NE.U32.AND P1, PT, R6, 0x1, PT ;  /* 0x000000010600780c */ /* 0x000fe20003f25070 */
[----:B------:R-:W-:-:S04]  /*3520*/  IMAD.WIDE.U32 R10, R18, R3, RZ ;  /* 0x00000003120a7225 */ /* 0x000fc800078e00ff */
[----:B------:R-:W-:Y:S01]  /*3530*/  IMAD R4, R18, R7, R4 ;  /* 0x0000000712047224 */ /* 0x000fe200078e0204 */
[----:B----4-:R-:W-:-:S03]  /*3540*/  IADD3 R2, -R13, R2, -R0 ;  /* 0x000000020d027210 */ /* 0x010fc60007ffe900 */
[----:B------:R-:W-:Y:S01]  /*3550*/  IMAD.IADD R3, R11, 0x1, R4 ;  /* 0x000000010b037824 */ /* 0x000fe200078e0204 */
[----:B------:R-:W-:Y:S02]  /*3560*/  ISETP.LT.OR P1, PT, R2, 0x1, P1 ;  /* 0x000000010200780c */ /* 0x000fe40000f21670 */
[----:B------:R-:W-:-:S04]  /*3570*/  LEA R6, P0, R10, R16, 0x1 ;  /* 0x000000100a067211 */ /* 0x000fc800078008ff */
[----:B------:R-:W-:Y:S02]  /*3580*/  LEA.HI.X R7, R10, R17, R3, 0x1, P0 ;  /* 0x000000110a077211 */ /* 0x000fe400000f0c03 */
[----:B------:R-:W-:-:S05]  /*3590*/  IADD3 R3, R12, -c[0x0][0x18], RZ ;  /* 0x800006000c037a10 */ /* 0x000fca0007ffe0ff */
[----:B------:R-:W-:Y:S01]  /*35a0*/  @!PT LDS RZ, [RZ] ;  /* 0x00000000fffff984 */ /* 0x000fe20000000800 */
[----:B------:R-:W-:Y:S01]  /*35b0*/  @!PT LDS RZ, [RZ] ;  /* 0x00000000fffff984 */ /* 0x000fe20000000800 */
[----:B------:R-:W-:Y:S01]  /*35c0*/  @!PT LDS RZ, [RZ] ;  /* 0x00000000fffff984 */ /* 0x000fe20000000800 */
[----:B------:R1:W-:Y:S04]  /*35d0*/  LDGSTS.E.BYPASS.LTC128B.128 [R3+0x4000], [R6.64], !P1 ;  /* 0x0400000006037fae */ /* 0x0003e8000c901d46 */
[----:B------:R2:W3:Y:S01]  /*35e0*/  LD.E.U8 R4, [R14.64] ;  /* 0x000000060e047980 */ /* 0x0004e2000c101100 */
[C---:B------:R-:W-:Y:S01]  /*35f0*/  IMAD.SHL.U32 R17, R8.reuse, 0x2, RZ ;  /* 0x0000000208117824 */ /* 0x040fe200078e00ff */
[----:B------:R-:W-:Y:S02]  /*3600*/  SHF.L.U64.HI R11, R8, 0x1, R9 ;  /* 0x00000001080b7819 */ /* 0x000fe40000010209 */
[----:B------:R-:W4:Y:S02]  /*3610*/  LDL.64 R8, [R1+0x408] ;  /* 0x0004080001087983 */ /* 0x000f240000100a00 */
[----:B------:R-:W-:-:S05]  /*3620*/  IADD3 R18, P0, R17, R6, RZ ;  /* 0x0000000611127210 */ /* 0x000fca0007f1e0ff */
[----:B------:R-:W-:Y:S01]  /*3630*/  IMAD.X R19, R11, 0x1, R7, P0 ;  /* 0x000000010b137824 */ /* 0x000fe200000e0607 */
[----:B--2---:R-:W2:Y:S01]  /*3640*/  LDL.128 R12, [R1+0x420] ;  /* 0x00042000010c7983 */ /* 0x004ea20000100c00 */
[----:B---3--:R-:W-:-:S04]  /*3650*/  LOP3.LUT R4, R4, 0x1, RZ, 0xc0, !PT ;  /* 0x0000000104047812 */ /* 0x008fc800078ec0ff */
[----:B------:R-:W-:-:S04]  /*3660*/  ISETP.NE.U32.AND P1, PT, R4, 0x1, PT ;  /* 0x000000010400780c */ /* 0x000fc80003f25070 */
[----:B------:R-:W-:-:S13]  /*3670*/  ISETP.LT.OR P1, PT, R2, 0x21, P1 ;  /* 0x000000210200780c */ /* 0x000fda0000f21670 */
[----:B------:R-:W-:Y:S01]  /*3680*/  @!PT LDS RZ, [RZ] ;  /* 0x00000000fffff984 */ /* 0x000fe20000000800 */
[----:B------:R-:W-:Y:S01]  /*3690*/  @!PT LDS RZ, [RZ] ;  /* 0x00000000fffff984 */ /* 0x000fe20000000800 */
[----:B------:R-:W-:Y:S01]  /*36a0*/  @!PT LDS RZ, [RZ] ;  /* 0x00000000fffff984 */ /* 0x000fe20000000800 */
[----:B------:R3:W-:Y:S04]  /*36b0*/  LDGSTS.E.BYPASS.LTC128B.128 [R3+0x5000], [R18.64], !P1 ;  /* 0x0500000012037fae */ /* 0x0007e8000c901d46 */
[----:B-----5:R-:W5:Y:S01]  /*36c0*/  LD.E.U8 R4, [R22.64] ;  /* 0x0000000616047980 */ /* 0x020f62000c101100 */
        /* <DEDUP_REMOVED lines=9> */
[----:B----4-:R-:W4:Y:S01]  /*3760*/  LD.E.U8 R4, [R8.64] ;  /* 0x0000000608047980 */ /* 0x010f22000c101100 */
        /* <DEDUP_REMOVED lines=9> */
[----:B--2---:R-:W2:Y:S02]  /*3800*/  LD.E R12, [R12.64] ;  /* 0x000000060c0c7980 */ /* 0x004ea4000c101900 */
[----:B--2---:R-:W-:-:S13]  /*3810*/  ISETP.GT.AND P0, PT, R12, 0x7f, PT ;  /* 0x0000007f0c00780c */ /* 0x004fda0003f04270 */
[----:B------:R-:W-:Y:S05]  /*3820*/  @P0 BRA `(.L_x_1170) ;  /* 0x000000b000000947 */ /* 0x000fea0003800000 */
[----:B---3--:R-:W2:Y:S04]  /*3830*/  LDL.128 R8, [R1+0x410] ;  /* 0x0004100001087983 */ /* 0x008ea80000100c00 */
[----:B------:R-:W3:Y:S04]  /*3840*/  LD.E.U8 R14, [R14.64] ;  /* 0x000000060e0e7980 */ /* 0x000ee8000c101100 */
[----:B--2---:R-:W2:Y:S04]  /*3850*/  LD.E.64 R8, [R8.64+0x8] ;  /* 0x0000080608087980 */ /* 0x004ea8000c101b00 */
[----:B------:R-:W4:Y:S01]  /*3860*/  LD.E R10, [R10.64] ;  /* 0x000000060a0a7980 */ /* 0x000f22000c101900 */
[----:B---3--:R-:W-:Y:S01]  /*3870*/  ISETP.NE.AND P0, PT, R14, RZ, PT ;  /* 0x000000ff0e00720c */ /* 0x008fe20003f05270 */
[----:B--2---:R-:W-:Y:S01]  /*3880*/  IMAD.WIDE R2, R0, 0x4, R8 ;  /* 0x0000000400027825 */ /* 0x004fe200078e0208 */
[----:B----4-:R-:W-:-:S11]  /*3890*/  IADD3 R0, R10, -c[0x0][0x18], RZ ;  /* 0x800006000a007a10 */ /* 0x010fd60007ffe0ff */
[----:B------:R-:W-:Y:S01]  /*38a0*/  @!PT LDS RZ, [RZ] ;  /* 0x00000000fffff984 */ /* 0x000fe20000000800 */
[----:B------:R-:W-:Y:S01]  /*38b0*/  @!PT LDS RZ, [RZ] ;  /* 0x00000000fffff984 */ /* 0x000fe20000000800 */
[----:B------:R-:W-:Y:S01]  /*38c0*/  @!PT LDS RZ, [RZ] ;  /* 0x00000000fffff984 */ /* 0x000fe20000000800 */
[----:B------:R1:W-:Y:S02]  /*38d0*/  LDGSTS.E.BYPASS.LTC128B.128 [R0+0x200], [R2.64], P0 ;  /* 0x0020000002007fae */ /* 0x0003e40008101d46 */
.L_x_1170:
[----:B---3--:R-:W-:Y:S05]  /*38e0*/  BSYNC B0 ;  /* 0x0000000000007941 */ /* 0x008fea0003800000 */
.L_x_1169:
[----:B-1----:R-:W2:Y:S04]  /*38f0*/  LDL R2, [R1+0x430] ;  /* 0x0004300001027983 */ /* 0x002ea80000100800 */
[----:B------:R-:W2:Y:S01]  /*3900*/  LDL R37, [R1+0x18] ;  /* 0x0000180001257983 */ /* 0x000ea20000100800 */
[C---:B------:R-:W-:Y:S01]  /*3910*/  IADD3 R3, P0, R20.reuse, 0x10c, RZ ;  /* 0x0000010c14037810 */ /* 0x040fe20007f1e0ff */
[----:B------:R-:W-:Y:S01]  /*3920*/  IMAD.MOV.U32 R4, RZ, RZ, RZ ;  /* 0x000000ffff047224 */ /* 0x000fe200078e00ff */
[C---:B------:R-:W-:Y:S01]  /*3930*/  IADD3 R6, P1, R20.reuse, 0x20, RZ ;  /* 0x0000002014067810 */ /* 0x040fe20007f3e0ff */
        /* <DEDUP_REMOVED lines=126> */
[--C-:B------:R-:W-:Y:S01]  /*4120*/  IMAD.X R8, RZ, RZ, R21.reuse, P2 ;  /* 0x000000ffff087224 */ /* 0x100fe200010e0615 */
        /* <DEDUP_REMOVED lines=114> */
[C---:B------:R-:W-:Y:S01]  /*4850*/  IADD3 R14, P3, R20.reuse, 0x380, RZ ;  /* 0x00000380140e7810 */ /* 0x040fe20007f7e0ff */
[--C-:B------:R-:W-:Y:S01]  /*4860*/  IMAD.X R10, RZ, RZ, R21.reuse, P4 ;  /* 0x000000ffff0a7224 */ /* 0x100fe200020e0615 */
[----:B------:R-:W-:Y:S01]  /*4870*/  MOV R15, UR5 ;  /* 0x00000005000f7c02 */ /* 0x000fe20008000f00 */
[----:B------:R-:W-:Y:S01]  /*4880*/  IMAD.X R9, RZ, RZ, R21, P0 ;  /* 0x000000ffff097224 */ /* 0x000fe200000e0615 */
[----:B------:R1:W-:Y:S02]  /*4890*/  STL.128 [R1+0x600], R4 ;  /* 0x0006000401007387 */ /* 0x0003e40000100c00 */
[----:B-1----:R-:W-:Y:S01]  /*48a0*/  MOV R6, R13 ;  /* 0x0000000d00067202 */ /* 0x002fe20000000f00 */
[----:B------:R-:W-:Y:S01]  /*48b0*/  IMAD.MOV.U32 R7, RZ, RZ, R12 ;  /* 0x000000ffff077224 */ /* 0x000fe200078e000c */
[----:B------:R-:W-:Y:S01]  /*48c0*/  MOV R5, R8 ;  /* 0x0000000800057202 */ /* 0x000fe20000000f00 */
[----:B------:R-:W-:Y:S01]  /*48d0*/  IMAD.MOV.U32 R4, RZ, RZ, R11 ;  /* 0x000000ffff047224 */ /* 0x000fe200078e000b */
[C---:B------:R-:W-:Y:S01]  /*48e0*/  IADD3 R8, P0, R20.reuse, 0x43c, RZ ;  /* 0x0000043c14087810 */ /* 0x040fe20007f1e0ff */
[----:B------:R-:W-:Y:S01]  /*48f0*/  IMAD.X R13, RZ, RZ, R21, P3 ;  /* 0x000000ffff0d7224 */ /* 0x000fe200018e0615 */
[----:B------:R-:W-:-:S02]  /*4900*/  IADD3 R12, P4, R20, 0x108, RZ ;  /* 0x00000108140c7810 */ /* 0x000fc40007f9e0ff */
[----:B------:R1:W-:Y:S02]  /*4910*/  STL.128 [R1+0x610], R4 ;  /* 0x0006100401007387 */ /* 0x0003e40000100c00 */
[----:B-1----:R-:W-:Y:S01]  /*4920*/  IMAD.MOV.U32 R6, RZ, RZ, R3 ;  /* 0x000000ffff067224 */ /* 0x002fe200078e0003 */
[C---:B------:R-:W-:Y:S01]  /*4930*/  IADD3 R3, P2, R20.reuse, 0x18, RZ ;  /* 0x0000001814037810 */ /* 0x040fe20007f5e0ff */
[----:B------:R-:W-:Y:S01]  /*4940*/  IMAD.MOV.U32 R7, RZ, RZ, R10 ;  /* 0x000000ffff077224 */ /* 0x000fe200078e000a */
[----:B------:R-:W-:Y:S01]  /*4950*/  MOV R4, R0 ;  /* 0x0000000000047202 */ /* 0x000fe20000000f00 */
[----:B------:R-:W-:Y:S01]  /*4960*/  IMAD.MOV.U32 R5, RZ, RZ, R9 ;  /* 0x000000ffff057224 */ /* 0x000fe200078e0009 */
[C---:B------:R-:W-:Y:S01]  /*4970*/  IADD3 R10, P1, R20.reuse, 0x430, RZ ;  /* 0x00000430140a7810 */ /* 0x040fe20007f3e0ff */
[--C-:B------:R-:W-:Y:S01]  /*4980*/  IMAD.X R9, RZ, RZ, R21.reuse, P0 ;  /* 0x000000ffff097224 */ /* 0x100fe200000e0615 */
[----:B------:R-:W-:Y:S02]  /*4990*/  IADD3.X R0, RZ, R21, RZ, P2, !PT ;  /* 0x00000015ff007210 */ /* 0x000fe400017fe4ff */
[----:B------:R1:W-:Y:S01]  /*49a0*/  STL.128 [R1+0x620], R4 ;  /* 0x0006200401007387 */ /* 0x0003e20000100c00 */
[----:B------:R-:W-:Y:S01]  /*49b0*/  IMAD.X R11, RZ, RZ, R21, P1 ;  /* 0x000000ffff0b7224 */ /* 0x000fe200008e0615 */
[----:B------:R-:W-:-:S04]  /*49c0*/  IADD3 R16, P2, R20, 0x440, RZ ;  /* 0x0000044014107810 */ /* 0x000fc80007f5e0ff */
        /* <DEDUP_REMOVED lines=9> */
[C---:B------:R-:W-:Y:S01]  /*4a60*/  IADD3 R0, P1, R20.reuse, 0x328, RZ ;  /* 0x0000032814007810 */ /* 0x040fe20007f3e0ff */
[----:B------:R-:W-:Y:S01]  /*4a70*/  IMAD.X R13, RZ, RZ, R21, P4 ;  /* 0x000000ffff0d7224 */ /* 0x000fe200020e0615 */
[----:B------:R-:W-:-:S02]  /*4a80*/  IADD3 R14, P2, R20, 0x2c8, RZ ;  /* 0x000002c8140e7810 */ /* 0x000fc40007f5e0ff */
[----:B------:R1:W-:Y:S01]  /*4a90*/  STL.128 [R1+0x450], R4 ;  /* 0x0004500401007387 */ /* 0x0003e20000100c00 */
[----:B------:R-:W-:Y:S01]  /*4aa0*/  IMAD.X R3, RZ, RZ, R21, P1 ;  /* 0x000000ffff037224 */ /* 0x000fe200008e0615 */
[----:B--2---:R-:W-:Y:S01]  /*4ab0*/  ISETP.GE.AND P1, PT, R2, R37, PT ;  /* 0x000000250200720c */ /* 0x004fe20003f26270 */
[----:B---3--:R-:W-:Y:S01]  /*4ac0*/  IMAD.MOV.U32 R10, RZ, RZ, R8 ;  /* 0x000000ffff0a7224 */ /* 0x008fe200078e0008 */
[----:B------:R2:W-:Y:S01]  /*4ad0*/  STL.64 [R1+0x488], R12 ;  /* 0x0004880c01007387 */ /* 0x0005e20000100a00 */
[----:B------:R-:W-:Y:S01]  /*4ae0*/  IMAD.MOV.U32 R11, RZ, RZ, R9 ;  /* 0x000000ffff0b7224 */ /* 0x000fe200078e0009 */
[----:B----4-:R-:W-:Y:S01]  /*4af0*/  CS2R R16, SRZ ;  /* 0x0000000000107805 */ /* 0x010fe2000001ff00 */
[----:B------:R-:W-:Y:S01]  /*4b00*/  IMAD.MOV.U32 R8, RZ, RZ, R14 ;  /* 0x000000ffff087224 */ /* 0x000fe200078e000e */
[----:B-1----:R-:W-:Y:S01]  /*4b10*/  IADD3 R6, P0, R20, 0x3d8, RZ ;  /* 0x000003d814067810 */ /* 0x002fe20007f1e0ff */
[----:B--2---:R-:W-:Y:S01]  /*4b20*/  IMAD.X R13, RZ, RZ, R21, P2 ;  /* 0x000000ffff0d7224 */ /* 0x004fe200010e0615 */
[----:B------:R-:W-:-:S02]  /*4b30*/  MOV R12, UR4 ;  /* 0x00000004000c7c02 */ /* 0x000fc40008000f00 */
[----:B------:R-:W-:Y:S01]  /*4b40*/  IADD3.X R7, RZ, R21, RZ, P0, !PT ;  /* 0x00000015ff077210 */ /* 0x000fe200007fe4ff */
[----:B------:R-:W-:Y:S01]  /*4b50*/  IMAD.MOV.U32 R9, RZ, RZ, R13 ;  /* 0x000000ffff097224 */ /* 0x000fe200078e000d */
[----:B------:R-:W-:-:S03]  /*4b60*/  IADD3 R26, P0, R20, 0x34c, RZ ;  /* 0x0000034c141a7810 */ /* 0x000fc60007f1e0ff */
[----:B------:R1:W-:Y:S01]  /*4b70*/  STL.128 [R1+0x470], R4 ;  /* 0x0004700401007387 */ /* 0x0003e20000100c00 */
[----:B------:R-:W-:-:S03]  /*4b80*/  IADD3.X R25, RZ, R21, RZ, P0, !PT ;  /* 0x00000015ff197210 */ /* 0x000fc600007fe4ff */
[----:B------:R2:W-:Y:S01]  /*4b90*/  STL.128 [R1+0x630], R8 ;  /* 0x0006300801007387 */ /* 0x0005e20000100c00 */
[----:B-1----:R-:W-:Y:S01]  /*4ba0*/  MOV R4, R0 ;  /* 0x0000000000047202 */ /* 0x002fe20000000f00 */
[----:B------:R-:W-:Y:S01]  /*4bb0*/  IMAD.MOV.U32 R5, RZ, RZ, R3 ;  /* 0x000000ffff057224 */ /* 0x000fe200078e0003 */
[----:B------:R-:W-:Y:S01]  /*4bc0*/  MOV R7, R15 ;  /* 0x0000000f00077202 */ /* 0x000fe20000000f00 */
[----:B------:R-:W-:Y:S01]  /*4bd0*/  IMAD.MOV.U32 R6, RZ, RZ, R12 ;  /* 0x000000ffff067224 */ /* 0x000fe200078e000c */
[----:B------:R-:W-:Y:S01]  /*4be0*/  IADD3 R0, R20, 0x488, RZ ;  /* 0x0000048814007810 */ /* 0x000fe20007ffe0ff */
[----:B------:R-:W-:Y:S01]  /*4bf0*/  CS2R R14, SRZ ;  /* 0x00000000000e7805 */ /* 0x000fe2000001ff00 */
[----:B------:R-:W-:Y:S01]  /*4c00*/  CS2R R12, SRZ ;  /* 0x00000000000c7805 */ /* 0x000fe2000001ff00 */
[----:B--2---:R-:W-:Y:S01]  /*4c10*/  CS2R R10, SRZ ;  /* 0x00000000000a7805 */ /* 0x004fe2000001ff00 */
[----:B------:R1:W-:Y:S01]  /*4c20*/  STL.128 [R1+0x4e0], R4 ;  /* 0x0004e00401007387 */ /* 0x0003e20000100c00 */
[----:B------:R-:W-:Y:S01]  /*4c30*/  CS2R R8, SRZ ;  /* 0x0000000000087805 */ /* 0x000fe2000001ff00 */
[----:B-1----:R-:W-:Y:S01]  /*4c40*/  CS2R R6, SRZ ;  /* 0x0000000000067805 */ /* 0x002fe2000001ff00 */
[----:B------:R-:W-:-:S02]  /*4c50*/  IMAD.MOV.U32 R5, RZ, RZ, RZ ;  /* 0x000000ffff057224 */ /* 0x000fc400078e00ff */
[----:B------:R-:W-:Y:S01]  /*4c60*/  IMAD.MOV.U32 R4, RZ, RZ, RZ ;  /* 0x000000ffff047224 */ /* 0x000fe200078e00ff */
[----:B------:R-:W-:Y:S05]  /*4c70*/  @P1 BRA `(.L_x_1172) ;  /* 0x0000011000001947 */ /* 0x000fea0003800000 */
[----:B------:R-:W-:Y:S02]  /*4c80*/  BSSY B1, `(.L_x_1173) ;  /* 0x0000008000017945 */ /* 0x000fe40003800000 */
.L_x_1174:
[----:B-1----:R-:W-:Y:S02]  /*4c90*/  MOV R28, 0x4cb0 ;  /* 0x00004cb0001c7802 */ /* 0x002fe40000000f00 */
[----:B------:R-:W-:Y:S05]  /*4ca0*/  CALL.REL.NOINC `($_ZN7cutlass13device_kernelIN5flash19enable_sm80_to_sm89INS1_16FlashAttnBwdSm80INS1_25CollectiveMainloopBwdSm80ILi2ELi2EN4cute5tupleIJNS5_1CILi128EEES8_NS7_ILi64EEEEEENS_10bfloat16_tEfNS_4arch4Sm80ELb0ELb0ELb1ELb1ELb0ELb0ELb0ELb0ELi2ELi4ELi4ELi4ELb0EEENS1_21CollectiveEpilogueBwdISA_SB_SD_Li256ELb1ELb0ELi2EEENS1_19SingleTileSchedulerILb1ELb0ELb0ELi128EEEEEEEEEvNT_6ParamsE$_ZZN5flash25CollectiveMainloopBwdSm80ILi2ELi2EN4cute5tupleIJNS1_1CILi128EEES4_NS3_ILi64EEEEEEN7cutlass10bfloat16_tEfNS7_4arch4Sm80ELb0ELb0ELb1ELb1ELb0ELb0ELb0ELb0ELi2ELi4ELi4ELi4ELb0EE3mmaINS_16FlashAttnBwdSm80ISB_NS_21CollectiveEpilogueBwdIS6_S8_SA_Li256ELb1ELb0ELi2EEENS_19SingleTileSchedulerILb1ELb0ELb0ELi128EEEE13SharedStorageENS1_6TensorINS1_11ArrayEngineIfLm32EEENS1_6LayoutINS2_IJNS2_IJNS3_ILi2EEESO_EEESO_NS3_ILi4EEEEEENS2_IJNS2_IJNS3_ILi1EEESO_EEESQ_NS3_ILi8EEEEEEEEEEEEbRKNSB_6ParamsERT0_S12_iNS2_IJiiiEEERT_ENKUliT_E_clIZSC_ISJ_SX_EbS10_S12_S12_iS13_S15_EUlRS16_iE_EEDaiS16_) ;  /* 0x0000dd5000007944 */ /* 0x000fea0003c00000 */
[----:B---3--:R-:W2:Y:S02]  /*4cb0*/  LDL R2, [R1+0x430] ;  /* 0x0004300001027983 */ /* 0x008ea40000100800 */
[----:B--2---:R-:W-:-:S04]  /*4cc0*/  IADD3 R2, R2, 0x1, RZ ;  /* 0x0000000102027810 */ /* 0x004fc80007ffe0ff */
[----:B------:R-:W-:Y:S01]  /*4cd0*/  ISETP.GE.AND P0, PT, R2, R37, PT ;  /* 0x000000250200720c */ /* 0x000fe20003f06270 */
[----:B------:R1:W-:-:S12]  /*4ce0*/  STL [R1+0x430], R2 ;  /* 0x0004300201007387 */ /* 0x0003d80000100800 */
[----:B------:R-:W-:Y:S05]  /*4cf0*/  @!P0 BRA `(.L_x_1174) ;  /* 0xffffff9000008947 */ /* 0x000fea000383ffff */
[----:B------:R-:W-:Y:S05]  /*4d00*/  BSYNC B1 ;  /* 0x0000000000017941 */ /* 0x000fea0003800000 */
.L_x_1173:
        /* <DEDUP_REMOVED lines=8> */
.L_x_1172:
[----:B------:R-:W-:Y:S05]  /*4d90*/  BSYNC B2 ;  /* 0x0000000000027941 */ /* 0x000fea0003800000 */
.L_x_1171:
[----:B-----5:R-:W-:Y:S01]  /*4da0*/  FMUL.FTZ R5, R5, c[0x0][0x298] ;  /* 0x0000a60005057a20 */ /* 0x020fe20000410000 */
[----:B------:R-:W-:Y:S01]  /*4db0*/  PLOP3.LUT P1, PT, PT, PT, PT, 0x8, 0x0 ;  /* 0x000000000000781c */ /* 0x000fe20003f2e170 */
[----:B------:R-:W-:-:S02]  /*4dc0*/  FMUL.FTZ R4, R4, c[0x0][0x298] ;  /* 0x0000a60004047a20 */ /* 0x000fc40000410000 */
[----:B------:R-:W-:Y:S02]  /*4dd0*/  FMUL.FTZ R7, R7, c[0x0][0x298] ;  /* 0x0000a60007077a20 */ /* 0x000fe40000410000 */
[----:B------:R-:W-:Y:S02]  /*4de0*/  FMUL.FTZ R6, R6, c[0x0][0x298] ;  /* 0x0000a60006067a20 */ /* 0x000fe40000410000 */
[----:B------:R-:W-:Y:S02]  /*4df0*/  FMUL.FTZ R9, R9, c[0x0][0x298] ;  /* 0x0000a60009097a20 */ /* 0x000fe40000410000 */
[----:B------:R-:W-:Y:S01]  /*4e00*/  FMUL.FTZ R8, R8, c[0x0][0x298] ;  /* 0x0000a60008087a20 */ /* 0x000fe20000410000 */
[----:B------:R3:W-:Y:S01]  /*4e10*/  STL.128 [R1+0x650], R4 ;  /* 0x0006500401007387 */ /* 0x0007e20000100c00 */
[----:B------:R-:W-:Y:S02]  /*4e20*/  FMUL.FTZ R11, R11, c[0x0][0x298] ;  /* 0x0000a6000b0b7a20 */ /* 0x000fe40000410000 */
[----:B------:R-:W-:-:S02]  /*4e30*/  FMUL.FTZ R10, R10, c[0x0][0x298] ;  /* 0x0000a6000a0a7a20 */ /* 0x000fc40000410000 */
[----:B------:R-:W-:Y:S02]  /*4e40*/  FMUL.FTZ R13, R13, c[0x0][0x298] ;  /* 0x0000a6000d0d7a20 */ /* 0x000fe40000410000 */
[----:B------:R-:W-:Y:S01]  /*4e50*/  FMUL.FTZ R12, R12, c[0x0][0x298] ;  /* 0x0000a6000c0c7a20 */ /* 0x000fe20000410000 */
[----:B------:R3:W-:Y:S01]  /*4e60*/  STL.128 [R1+0x660], R8 ;  /* 0x0006600801007387 */ /* 0x0007e20000100c00 */
[----:B------:R-:W-:Y:S02]  /*4e70*/  FMUL.FTZ R15, R15, c[0x0][0x298] ;  /* 0x0000a6000f0f7a20 */ /* 0x000fe40000410000 */
[----:B------:R-:W-:Y:S02]  /*4e80*/  FMUL.FTZ R14, R14, c[0x0][0x298] ;  /* 0x0000a6000e0e7a20 */ /* 0x000fe40000410000 */
[----:B------:R-:W-:Y:S02]  /*4e90*/  FMUL.FTZ R17, R17, c[0x0][0x298] ;  /* 0x0000a60011117a20 */ /* 0x000fe40000410000 */
[----:B------:R-:W-:Y:S01]  /*4ea0*/  FMUL.FTZ R16, R16, c[0x0][0x298] ;  /* 0x0000a60010107a20 */ /* 0x000fe20000410000 */
[----:B------:R3:W-:Y:S01]  /*4eb0*/  STL.128 [R1+0x670], R12 ;  /* 0x0006700c01007387 */ /* 0x0007e20000100c00 */
[----:B------:R-:W-:-:S02]  /*4ec0*/  FMUL.FTZ R19, R19, c[0x0][0x298] ;  /* 0x0000a60013137a20 */ /* 0x000fc40000410000 */
[----:B------:R-:W-:Y:S02]  /*4ed0*/  FMUL.FTZ R18, R18, c[0x0][0x298] ;  /* 0x0000a60012127a20 */ /* 0x000fe40000410000 */
        /* <DEDUP_REMOVED lines=19> */
[----:B------:R-:W-:-:S05]  /*5010*/  FMUL.FTZ R50, R50, c[0x0][0x298] ;  /* 0x0000a60032327a20 */ /* 0x000fca0000410000 */
[----:B------:R3:W-:Y:S02]  /*5020*/  STL.128 [R1+0x6c0], R48 ;  /* 0x0006c03001007387 */ /* 0x0007e40000100c00 */
.L_x_1168:
[----:B------:R-:W-:Y:S05]  /*5030*/  @P1 BRA `(.L_x_1175) ;  /* 0x0000125000001947 */ /* 0x000fea0003800000 */
[----:B------:R-:W4:Y:S04]  /*5040*/  LDL.128 R76, [R1+0x6d0] ;  /* 0x0006d000014c7983 */ /* 0x000f280000100c00 */
[----:B--2---:R-:W2:Y:S04]  /*5050*/  LDL.128 R68, [R1+0x6f0] ;  /* 0x0006f00001447983 */ /* 0x004ea80000100c00 */
[----:B---3--:R-:W3:Y:S04]  /*5060*/  LDL.128 R72, [R1+0x6e0] ;  /* 0x0006e00001487983 */ /* 0x008ee80000100c00 */
[----:B------:R-:W3:Y:S04]  /*5070*/  LDL.128 R64, [R1+0x700] ;  /* 0x0007000001407983 */ /* 0x000ee80000100c00 */
[----:B------:R-:W3:Y:S04]  /*5080*/  LDL.128 R60, [R1+0x710] ;  /* 0x00071000013c7983 */ /* 0x000ee80000100c00 */
[----:B------:R-:W3:Y:S04]  /*5090*/  LDL.128 R52, [R1+0x730] ;  /* 0x0007300001347983 */ /* 0x000ee80000100c00 */
[----:B------:R-:W3:Y:S04]  /*50a0*/  LDL.128 R56, [R1+0x720] ;  /* 0x0007200001387983 */ /* 0x000ee80000100c00 */
[----:B-1----:R-:W3:Y:S01]  /*50b0*/  LDL.128 R20, [R1+0x740] ;  /* 0x0007400001147983 */ /* 0x002ee20000100c00 */
[----:B------:R-:W-:-:S02]  /*50c0*/  SHF.R.S32.HI R3, RZ, 0x1f, R32 ;  /* 0x0000001fff037819 */ /* 0x000fc40000011420 */
[----:B------:R-:W-:Y:S02]  /*50d0*/  F2FP.BF16.PACK_AB R4, R5, R4 ;  /* 0x000000040504723e */ /* 0x000fe400000010ff */
[----:B------:R-:W-:Y:S02]  /*50e0*/  LEA.HI R0, R3, R32, RZ, 0x2 ;  /* 0x0000002003007211 */ /* 0x000fe400078f10ff */
[----:B------:R-:W-:Y:S02]  /*50f0*/  F2FP.BF16.PACK_AB R6, R7, R6 ;  /* 0x000000060706723e */ /* 0x000fe400000010ff */
[--C-:B------:R-:W-:Y:S02]  /*5100*/  SHF.R.S32.HI R5, RZ, 0x2, R0.reuse ;  /* 0x00000002ff057819 */ /* 0x100fe40000011400 */
[----:B------:R-:W-:Y:S02]  /*5110*/  SHF.R.S32.HI R2, RZ, 0x1f, R0 ;  /* 0x0000001fff027819 */ /* 0x000fe40000011400 */
[----:B------:R-:W-:-:S02]  /*5120*/  F2FP.BF16.PACK_AB R8, R9, R8 ;  /* 0x000000080908723e */ /* 0x000fc400000010ff */
[----:B------:R-:W-:Y:S02]  /*5130*/  LEA.HI R7, R2, R5, RZ, 0x3 ;  /* 0x0000000502077211 */ /* 0x000fe400078f18ff */
[-C--:B------:R-:W-:Y:S02]  /*5140*/  LEA.HI R2, R3, R32.reuse, RZ, 0x5 ;  /* 0x0000002003027211 */ /* 0x080fe400078f28ff */
[----:B------:R-:W-:Y:S02]  /*5150*/  LOP3.LUT R28, R7, 0xfffffff8, RZ, 0xc0, !PT ;  /* 0xfffffff8071c7812 */ /* 0x000fe400078ec0ff */
[--C-:B------:R-:W-:Y:S02]  /*5160*/  SHF.R.S32.HI R7, RZ, 0x5, R2.reuse ;  /* 0x00000005ff077819 */ /* 0x100fe40000011402 */
[----:B------:R-:W-:Y:S01]  /*5170*/  SHF.R.S32.HI R2, RZ, 0x1f, R2 ;  /* 0x0000001fff027819 */ /* 0x000fe20000011402 */
[----:B------:R-:W-:Y:S01]  /*5180*/  IMAD.IADD R28, R5, 0x1, -R28 ;  /* 0x00000001051c7824 */ /* 0x000fe200078e0a1c */
[----:B------:R-:W-:-:S02]  /*5190*/  LEA.HI R9, R3, R32, RZ, 0x7 ;  /* 0x0000002003097211 */ /* 0x000fc400078f38ff */
[----:B------:R-:W-:Y:S01]  /*51a0*/  LEA.HI R2, R2, R7, RZ, 0x2 ;  /* 0x0000000702027211 */ /* 0x000fe200078f10ff */
[----:B------:R-:W-:Y:S01]  /*51b0*/  IMAD.SHL.U32 R5, R28, 0x40, RZ ;  /* 0x000000401c057824 */ /* 0x000fe200078e00ff */
[----:B------:R-:W-:Y:S02]  /*51c0*/  F2FP.BF16.PACK_AB R10, R11, R10 ;  /* 0x0000000a0b0a723e */ /* 0x000fe400000010ff */
[----:B------:R-:W-:Y:S02]  /*51d0*/  LOP3.LUT R11, R0, 0x3ffffffc, RZ, 0xc0, !PT ;  /* 0x3ffffffc000b7812 */ /* 0x000fe400078ec0ff */
[----:B------:R-:W-:Y:S02]  /*51e0*/  SHF.R.U32.HI R9, RZ, 0x4, R9 ;  /* 0x00000004ff097819 */ /* 0x000fe40000011609 */
[----:B------:R-:W-:Y:S01]  /*51f0*/  LOP3.LUT R0, R5, 0x1c0, RZ, 0xc0, !PT ;  /* 0x000001c005007812 */ /* 0x000fe200078ec0ff */
[----:B------:R-:W-:Y:S01]  /*5200*/  IMAD.IADD R11, R32, 0x1, -R11 ;  /* 0x00000001200b7824 */ /* 0x000fe200078e0a0b */
[----:B------:R-:W-:-:S02]  /*5210*/  LOP3.LUT R2, R2, 0x1ffffc, RZ, 0xc0, !PT ;  /* 0x001ffffc02027812 */ /* 0x000fc400078ec0ff */
[----:B------:R-:W-:Y:S02]  /*5220*/  LOP3.LUT R9, R0, 0x8, R9, 0xf8, !PT ;  /* 0x0000000800097812 */ /* 0x000fe400078ef809 */
[----:B------:R-:W-:Y:S01]  /*5230*/  SHF.R.U32.HI R0, RZ, 0x3, R0 ;  /* 0x00000003ff007819 */ /* 0x000fe20000011600 */
[----:B------:R-:W-:Y:S01]  /*5240*/  IMAD.IADD R2, R7, 0x1, -R2 ;  /* 0x0000000107027824 */ /* 0x000fe200078e0a02 */
[----:B------:R-:W-:Y:S02]  /*5250*/  R2P PR, R28, 0x6 ;  /* 0x000000061c007804 */ /* 0x000fe40000000000 */
[----:B------:R-:W-:Y:S01]  /*5260*/  LOP3.LUT R9, R9, R0, RZ, 0x3c, !PT ;  /* 0x0000000009097212 */ /* 0x000fe200078e3cff */
[----:B------:R-:W-:Y:S01]  /*5270*/  IMAD R2, R2, 0x200, R11 ;  /* 0x0000020002027824 */ /* 0x000fe200078e020b */
[----:B------:R-:W-:Y:S01]  /*5280*/  F2FP.BF16.PACK_AB R12, R13, R12 ;  /* 0x0000000c0d0c723e */ /* 0x000fe200000010ff */
[----:B------:R-:W-:Y:S01]  /*5290*/  IMAD.MOV.U32 R0, RZ, RZ, 0x20 ;  /* 0x00000020ff007424 */ /* 0x000fe200078e00ff */
[----:B------:R-:W-:Y:S01]  /*52a0*/  F2FP.BF16.PACK_AB R14, R15, R14 ;  /* 0x0000000e0f0e723e */ /* 0x000fe200000010ff */
[----:B------:R-:W-:Y:S01]  /*52b0*/  IMAD.U32 R2, R2, 0x2, R9 ;  /* 0x0000000202027824 */ /* 0x000fe200078e0009 */
[----:B------:R-:W-:Y:S01]  /*52c0*/  F2FP.BF16.PACK_AB R16, R17, R16 ;  /* 0x000000101110723e */ /* 0x000fe200000010ff */
[----:B------:R-:W-:Y:S01]  /*52d0*/  IMAD.MOV.U32 R13, RZ, RZ, 0x4 ;  /* 0x00000004ff0d7424 */ /* 0x000fe200078e00ff */
[----:B------:R-:W-:Y:S01]  /*52e0*/  SEL R0, R0, 0xffffffe0, !P1 ;  /* 0xffffffe000007807 */ /* 0x000fe20004800000 */
[----:B------:R-:W-:Y:S01]  /*52f0*/  IMAD.SHL.U32 R5, R2, 0x2, RZ ;  /* 0x0000000202057824 */ /* 0x000fe200078e00ff */
[----:B------:R-:W-:-:S02]  /*5300*/  F2FP.BF16.PACK_AB R18, R19, R18 ;  /* 0x000000121312723e */ /* 0x000fc400000010ff */
[----:B------:R-:W-:Y:S01]  /*5310*/  F2FP.BF16.PACK_AB R24, R25, R24 ;  /* 0x000000181918723e */ /* 0x000fe200000010ff */
[C---:B------:R-:W-:Y:S01]  /*5320*/  IMAD.IADD R7, R5.reuse, 0x1, R0 ;  /* 0x0000000105077824 */ /* 0x040fe200078e0200 */
[C---:B------:R-:W-:Y:S02]  /*5330*/  IADD3 R9, R5.reuse, 0x40, RZ ;  /* 0x0000004005097810 */ /* 0x040fe40007ffe0ff */
[----:B------:R-:W-:Y:S02]  /*5340*/  @P2 IADD3 R9, R5, -0x40, RZ ;  /* 0xffffffc005092810 */ /* 0x000fe40007ffe0ff */
[----:B------:R-:W-:Y:S02]  /*5350*/  F2FP.BF16.PACK_AB R26, R27, R26 ;  /* 0x0000001a1b1a723e */ /* 0x000fe400000010ff */
[----:B------:R-:W-:Y:S01]  /*5360*/  F2FP.BF16.PACK_AB R44, R45, R44 ;  /* 0x0000002c2d2c723e */ /* 0x000fe200000010ff */
[----:B------:R-:W-:Y:S01]  /*5370*/  IMAD.IADD R11, R0, 0x1, R9 ;  /* 0x00000001000b7824 */ /* 0x000fe200078e0209 */
[----:B------:R-:W-:-:S02]  /*5380*/  F2FP.BF16.PACK_AB R46, R47, R46 ;  /* 0x0000002e2f2e723e */ /* 0x000fc400000010ff */
[----:B------:R-:W-:Y:S02]  /*5390*/  F2FP.BF16.PACK_AB R40, R41, R40 ;  /* 0x000000282928723e */ /* 0x000fe400000010ff */
[----:B------:R-:W-:Y:S02]  /*53a0*/  F2FP.BF16.PACK_AB R42, R43, R42 ;  /* 0x0000002a2b2a723e */ /* 0x000fe400000010ff */
[----:B------:R-:W-:Y:S02]  /*53b0*/  F2FP.BF16.PACK_AB R48, R49, R48 ;  /* 0x000000303130723e */ /* 0x000fe400000010ff */
[----:B------:R-:W-:Y:S02]  /*53c0*/  F2FP.BF16.PACK_AB R50, R51, R50 ;  /* 0x000000323332723e */ /* 0x000fe400000010ff */
[----:B------:R-:W-:Y:S02]  /*53d0*/  ISETP.NE.U32.AND P0, PT, RZ, c[0x0][0x360], PT ;  /* 0x0000d800ff007a0c */ /* 0x000fe40003f05070 */
[----:B------:R-:W-:-:S02]  /*53e0*/  ISETP.NE.U32.AND P1, PT, RZ, c[0x0][0x358], PT ;  /* 0x0000d600ff007a0c */ /* 0x000fc40003f25070 */
[----:B------:R-:W-:Y:S02]  /*53f0*/  ISETP.NE.AND.EX P0, PT, RZ, c[0x0][0x364], PT, P0 ;  /* 0x0000d900ff007a0c */ /* 0x000fe40003f05300 */
[----:B------:R-:W-:Y:S01]  /*5400*/  ISETP.NE.AND.EX P1, PT, RZ, c[0x0][0x35c], PT, P1 ;  /* 0x0000d700ff007a0c */ /* 0x000fe20003f25310 */
[----:B------:R-:W-:Y:S01]  /*5410*/  IMAD.MOV.U32 R37, RZ, RZ, c[0x0][0x2f0] ;  /* 0x0000bc00ff257624 */ /* 0x000fe200078e00ff */
[----:B----4-:R-:W-:Y:S01]  /*5420*/  F2FP.BF16.PACK_AB R76, R77, R76 ;  /* 0x0000004c4d4c723e */ /* 0x010fe200000010ff */
[----:B------:R-:W-:Y:S01]  /*5430*/  BAR.SYNC.DEFER_BLOCKING 0x1, 0x100 ;  /* 0x0044000000007b1d */ /* 0x000fe20000010000 */
[----:B------:R-:W-:Y:S02]  /*5440*/  F2FP.BF16.PACK_AB R78, R79, R78 ;  /* 0x0000004e4f4e723e */ /* 0x000fe400000010ff */
[----:B--2---:R-:W-:Y:S02]  /*5450*/  F2FP.BF16.PACK_AB R68, R69, R68 ;  /* 0x000000444544723e */ /* 0x004fe400000010ff */
[----:B------:R-:W-:-:S02]  /*5460*/  F2FP.BF16.PACK_AB R70, R71, R70 ;  /* 0x000000464746723e */ /* 0x000fc400000010ff */
[----:B---3--:R-:W-:Y:S02]  /*5470*/  F2FP.BF16.PACK_AB R72, R73, R72 ;  /* 0x000000484948723e */ /* 0x008fe400000010ff */
[----:B------:R-:W-:Y:S02]  /*5480*/  F2FP.BF16.PACK_AB R74, R75, R74 ;  /* 0x0000004a4b4a723e */ /* 0x000fe400000010ff */
[----:B------:R-:W-:Y:S02]  /*5490*/  F2FP.BF16.PACK_AB R64, R65, R64 ;  /* 0x000000404140723e */ /* 0x000fe400000010ff */
[----:B------:R-:W-:Y:S02]  /*54a0*/  F2FP.BF16.PACK_AB R66, R67, R66 ;  /* 0x000000424342723e */ /* 0x000fe400000010ff */
[----:B------:R-:W-:Y:S02]  /*54b0*/  F2FP.BF16.PACK_AB R60, R61, R60 ;  /* 0x0000003c3d3c723e */ /* 0x000fe400000010ff */
[----:B------:R-:W-:-:S02]  /*54c0*/  F2FP.BF16.PACK_AB R62, R63, R62 ;  /* 0x0000003e3f3e723e */ /* 0x000fc400000010ff */
[----:B------:R-:W-:Y:S02]  /*54d0*/  F2FP.BF16.PACK_AB R52, R53, R52 ;  /* 0x000000343534723e */ /* 0x000fe400000010ff */
[----:B------:R-:W-:Y:S02]  /*54e0*/  F2FP.BF16.PACK_AB R54, R55, R54 ;  /* 0x000000363736723e */ /* 0x000fe400000010ff */
[----:B------:R-:W-:Y:S01]  /*54f0*/  F2FP.BF16.PACK_AB R56, R57, R56 ;  /* 0x000000383938723e */ /* 0x000fe200000010ff */
[----:B------:R-:W-:Y:S01]  /*5500*/  STS [R5+0x4080], R76 ;  /* 0x0040804c05007388 */ /* 0x000fe20000000800 */
[----:B------:R-:W-:Y:S02]  /*5510*/  F2FP.BF16.PACK_AB R58, R59, R58 ;  /* 0x0000003a3b3a723e */ /* 0x000fe400000010ff */
[----:B------:R-:W-:Y:S01]  /*5520*/  F2FP.BF16.PACK_AB R20, R21, R20 ;  /* 0x000000141514723e */ /* 0x000fe200000010ff */
[----:B------:R-:W-:Y:S01]  /*5530*/  STS [R5+0x4480], R78 ;  /* 0x0044804e05007388 */ /* 0x000fe20000000800 */
[----:B------:R-:W-:-:S03]  /*5540*/  F2FP.BF16.PACK_AB R22, R23, R22 ;  /* 0x000000161716723e */ /* 0x000fc600000010ff */
        /* <DEDUP_REMOVED lines=22> */
[----:B------:R-:W-:Y:S04]  /*56b0*/  STS [R9+0x80], R24 ;  /* 0x0000801809007388 */ /* 0x000fe80000000800 */
[----:B------:R-:W-:Y:S04]  /*56c0*/  STS [R9+0x480], R26 ;  /* 0x0004801a09007388 */ /* 0x000fe80000000800 */
        /* <DEDUP_REMOVED lines=8> */
[----:B------:R-:W-:-:S05]  /*5750*/  @P0 IMAD.WIDE R12, R38, R13, c[0x0][0x360] ;  /* 0x0000d800260c0625 */ /* 0x000fca00078e020d */
[----:B--2---:R-:W2:Y:S04]  /*5760*/  @P1 LDG.E R7, [R4.64] ;  /* 0x0000000604071981 */ /* 0x004ea8000c1e1900 */
[----:B------:R4:W5:Y:S01]  /*5770*/  @P0 LDG.E R37, [R12.64] ;  /* 0x000000060c250981 */ /* 0x000962000c1e1900 */
[----:B---3--:R-:W-:Y:S02]  /*5780*/  CS2R R44, SRZ ;  /* 0x00000000002c7805 */ /* 0x008fe4000001ff00 */
[--C-:B--2---:R-:W-:Y:S01]  /*5790*/  @P1 SHF.R.S32.HI R45, RZ, 0x1f, R7.reuse ;  /* 0x0000001fff2d1819 */ /* 0x104fe20000011407 */
[----:B------:R-:W-:Y:S01]  /*57a0*/  @P1 IMAD.MOV.U32 R44, RZ, RZ, R7 ;  /* 0x000000ffff2c1224 */ /* 0x000fe200078e0007 */
[----:B------:R-:W-:Y:S05]  /*57b0*/  @P0 BRA `(.L_x_1176) ;  /* 0x0000004000000947 */ /* 0x000fea0003800000 */
[----:B----4-:R-:W-:Y:S05]  /*57c0*/  @!P1 BRA `(.L_x_1176) ;  /* 0x0000003000009947 */ /* 0x010fea0003800000 */
[----:B-----5:R-:W2:Y:S04]  /*57d0*/  LDG.E R37, [R4.64] ;  /* 0x0000000604257981 */ /* 0x020ea8000c1e1900 */
[----:B------:R-:W2:Y:S02]  /*57e0*/  LDG.E R0, [R4.64+0x4] ;  /* 0x0000040604007981 */ /* 0x000ea4000c1e1900 */
[----:B--2---:R-:W-:-:S04]  /*57f0*/  IADD3 R37, -R37, R0, RZ ;  /* 0x0000000025257210 */ /* 0x004fc80007ffe1ff */
.L_x_1176:
[----:B----4-:R-:W-:Y:S01]  /*5800*/  LEA.HI R0, R3, R32, RZ, 0x3 ;  /* 0x0000002003007211 */ /* 0x010fe200078f18ff */
[----:B-----5:R-:W-:Y:S01]  /*5810*/  IMAD R37, R30, -0x80, R37 ;  /* 0xffffff801e257824 */ /* 0x020fe200078e0225 */
        /* <DEDUP_REMOVED lines=18> */
[----:B------:R-:W-:-:S02]  /*5940*/  LEA.HI.X.SX32 R45, R0, R45, 0x1, P0 ;  /* 0x0000002d002d7211 */ /* 0x000fc400000f0eff */
[----:B------:R-:W-:Y:S02]  /*5950*/  LOP3.LUT R5, R5, 0x7ffffe00, R32, 0xf8, !PT ;  /* 0x7ffffe0005057812 */ /* 0x000fe400078ef820 */
[----:B------:R-:W-:Y:S01]  /*5960*/  ISETP.GE.OR P0, PT, R42, c[0x0][0x324], P3 ;  /* 0x0000c9002a007a0c */ /* 0x000fe20001f06670 */
[----:B------:R-:W-:Y:S01]  /*5970*/  IMAD.WIDE R44, R30, 0x80, R44 ;  /* 0x000000801e2c7825 */ /* 0x000fe200078e022c */
[----:B------:R-:W-:Y:S02]  /*5980*/  SEL R36, R36, RZ, !P1 ;  /* 0x000000ff24247207 */ /* 0x000fe40004800000 */
[----:B-1----:R-:W-:Y:S01]  /*5990*/  SHF.R.S32.HI R2, RZ, 0x1f, R3 ;  /* 0x0000001fff027819 */ /* 0x002fe20000011403 */
[----:B------:R-:W-:Y:S01]  /*59a0*/  IMAD.SHL.U32 R28, R5, 0x2, RZ ;  /* 0x00000002051c7824 */ /* 0x000fe200078e00ff */
[----:B------:R-:W-:-:S03]  /*59b0*/  SEL R38, R38, RZ, !P1 ;  /* 0x000000ff26267207 */ /* 0x000fc60004800000 */
[----:B------:R-:W-:Y:S01]  /*59c0*/  IMAD R40, R2, c[0x0][0x338], RZ ;  /* 0x0000ce0002287a24 */ /* 0x000fe200078e02ff */
[----:B------:R1:W2:Y:S03]  /*59d0*/  LDS.128 R32, [R28+0x5080] ;  /* 0x005080001c207984 */ /* 0x0002a60000000c00 */
[C---:B------:R-:W-:Y:S01]  /*59e0*/  IMAD R29, R3.reuse, c[0x0][0x33c], R40 ;  /* 0x0000cf00031d7a24 */ /* 0x040fe200078e0228 */
[----:B------:R1:W3:Y:S01]  /*59f0*/  LDS.128 R24, [R28+0x6080] ;  /* 0x006080001c187984 */ /* 0x0002e20000000c00 */
[----:B------:R-:W-:-:S03]  /*5a00*/  IMAD.WIDE.U32 R40, R3, c[0x0][0x338], R42 ;  /* 0x0000ce0003287a25 */ /* 0x000fc600078e002a */
[----:B------:R1:W4:Y:S01]  /*5a10*/  LDS.128 R20, [R28+0x7080] ;  /* 0x007080001c147984 */ /* 0x0003220000000c00 */
[----:B------:R-:W-:Y:S02]  /*5a20*/  IMAD.IADD R41, R41, 0x1, R29 ;  /* 0x0000000129297824 */ /* 0x000fe400078e021d */
[----:B------:R-:W-:Y:S01]  /*5a30*/  IMAD R29, R36, c[0x0][0x340], RZ ;  /* 0x0000d000241d7a24 */ /* 0x000fe200078e02ff */
[----:B------:R1:W1:Y:S01]  /*5a40*/  LDS.128 R16, [R28+0x80] ;  /* 0x000080001c107984 */ /* 0x0002620000000c00 */
[----:B------:R-:W-:-:S03]  /*5a50*/  IMAD.WIDE.U32 R40, R38, c[0x0][0x340], R40 ;  /* 0x0000d00026287a25 */ /* 0x000fc600078e0028 */
[----:B------:R1:W1:Y:S01]  /*5a60*/  LDS.128 R12, [R28+0x1080] ;  /* 0x001080001c0c7984 */ /* 0x0002620000000c00 */
[----:B------:R-:W-:-:S03]  /*5a70*/  IMAD R29, R38, c[0x0][0x344], R29 ;  /* 0x0000d100261d7a24 */ /* 0x000fc600078e021d */
        /* <DEDUP_REMOVED lines=13> */
.L_x_1178:
[----:B------:R-:W-:Y:S05]  /*5b50*/  BSYNC B0 ;  /* 0x0000000000007941 */ /* 0x000fea0003800000 */
.L_x_1177:
        /* <DEDUP_REMOVED lines=16> */
.L_x_1180:
[----:B------:R-:W-:Y:S05]  /*5c60*/  BSYNC B0 ;  /* 0x0000000000007941 */ /* 0x000fea0003800000 */
.L_x_1179:
        /* <DEDUP_REMOVED lines=11> */
[----:B-12---:R-:W-:-:S03]  /*5d20*/  LEA R32, P0, R30, c[0x0][0x318], 0x1 ;  /* 0x0000c6001e207a11 */ /* 0x006fc600078008ff */
[----:B------:R-:W-:-:S05]  /*5d30*/  IMAD R28, R29, c[0x0][0x334], R28 ;  /* 0x0000cd001d1c7a24 */ /* 0x000fca00078e021c */
[----:B------:R-:W-:-:S04]  /*5d40*/  IADD3 R28, R31, R28, RZ ;  /* 0x0000001c1f1c7210 */ /* 0x000fc80007ffe0ff */
[----:B------:R-:W-:-:S05]  /*5d50*/  LEA.HI.X R33, R30, c[0x0][0x31c], R28, 0x1, P0 ;  /* 0x0000c7001e217a11 */ /* 0x000fca00000f0c1c */
[----:B---3--:R1:W-:Y:S02]  /*5d60*/  STG.E.128 [R32.64], R24 ;  /* 0x0000001820007986 */ /* 0x0083e4000c101d06 */
.L_x_1182:
[----:B------:R-:W-:Y:S05]  /*5d70*/  BSYNC B0 ;  /* 0x0000000000007941 */ /* 0x000fea0003800000 */
.L_x_1181:
        /* <DEDUP_REMOVED lines=16> */
.L_x_1184:
[----:B------:R-:W-:Y:S05]  /*5e80*/  BSYNC B0 ;  /* 0x0000000000007941 */ /* 0x000fea0003800000 */
.L_x_1183:
        /* <DEDUP_REMOVED lines=19> */
.L_x_1186:
[----:B------:R-:W-:Y:S05]  /*5fc0*/  BSYNC B0 ;  /* 0x0000000000007941 */ /* 0x000fea0003800000 */
.L_x_1185:
        /* <DEDUP_REMOVED lines=14> */
.L_x_1188:
[----:B------:R-:W-:Y:S05]  /*60b0*/  BSYNC B0 ;  /* 0x0000000000007941 */ /* 0x000fea0003800000 */
.L_x_1187:
        /* <DEDUP_REMOVED lines=14> */
.L_x_1190:
[----:B------:R-:W-:Y:S05]  /*61a0*/  BSYNC B0 ;  /* 0x0000000000007941 */ /* 0x000fea0003800000 */
.L_x_1189:
        /* <DEDUP_REMOVED lines=14> */
.L_x_1175:
[----:B------:R-:W-:Y:S01]  /*6290*/  ISETP.NE.U32.AND P0, PT, RZ, c[0x0][0x360], PT ;  /* 0x0000d800ff007a0c */ /* 0x000fe20003f05070 */
[----:B---3--:R-:W-:Y:S01]  /*62a0*/  IMAD.MOV.U32 R9, RZ, RZ, 0x4 ;  /* 0x00000004ff097424 */ /* 0x008fe200078e00ff */
[----:B------:R-:W-:Y:S02]  /*62b0*/  ISETP.NE.U32.AND P1, PT, RZ, c[0x0][0x358], PT ;  /* 0x0000d600ff007a0c */ /* 0x000fe40003f25070 */
[----:B------:R-:W-:Y:S01]  /*62c0*/  ISETP.NE.AND.EX P0, PT, RZ, c[0x0][0x364], PT, P0 ;  /* 0x0000d900ff007a0c */ /* 0x000fe20003f05300 */
[----:B------:R-:W-:Y:S01]  /*62d0*/  IMAD.WIDE R4, R38, R9, c[0x0][0x358] ;  /* 0x0000d60026047625 */ /* 0x000fe200078e0209 */
        /* <DEDUP_REMOVED lines=9> */
[----:B----4-:R-:W-:Y:S05]  /*6370*/  @!P1 BRA `(.L_x_1191) ;  /* 0x0000003000009947 */ /* 0x010fea0003800000 */
[----:B-----5:R-:W3:Y:S04]  /*6380*/  LDG.E R7, [R4.64] ;  /* 0x0000000604077981 */ /* 0x020ee8000c1e1900 */
[----:B-1----:R-:W3:Y:S02]  /*6390*/  LDG.E R0, [R4.64+0x4] ;  /* 0x0000040604007981 */ /* 0x002ee4000c1e1900 */
[----:B---3--:R-:W-:-:S03]  /*63a0*/  IADD3 R7, -R7, R0, RZ ;  /* 0x0000000007077210 */ /* 0x008fc60007ffe1ff */
.L_x_1191:
[----:B-1--4-:R-:W1:Y:S01]  /*63b0*/  S2R R0, SR_CTAID.Y ;  /* 0x0000000000007919 */ /* 0x012e620000002600 */
[----:B------:R-:W-:Y:S01]  /*63c0*/  SHF.R.S32.HI R3, RZ, 0x1f, R32 ;  /* 0x0000001fff037819 */ /* 0x000fe20000011420 */
[----:B-----5:R-:W-:Y:S01]  /*63d0*/  IMAD R6, R30, -0x80, R7 ;  /* 0xffffff801e067824 */ /* 0x020fe200078e0207 */
[----:B------:R-:W-:Y:S01]  /*63e0*/  SHF.R.S32.HI R4, RZ, 0x1f, R38 ;  /* 0x0000001fff047819 */ /* 0x000fe20000011426 */
[----:B------:R-:W-:Y:S01]  /*63f0*/  BSSY B0, `(.L_x_1192) ;  /* 0x0000020000007945 */ /* 0x000fe20003800000 */
[----:B------:R-:W-:-:S02]  /*6400*/  LEA.HI R3, R3, R32, RZ, 0x3 ;  /* 0x0000002003037211 */ /* 0x000fc400078f18ff */
[----:B------:R-:W-:Y:S02]  /*6410*/  SEL R4, R4, RZ, !P1 ;  /* 0x000000ff04047207 */ /* 0x000fe40004800000 */
[----:B------:R-:W-:Y:S02]  /*6420*/  LOP3.LUT R5, R3, 0x1ffffff8, RZ, 0xc0, !PT ;  /* 0x1ffffff803057812 */ /* 0x000fe400078ec0ff */
[----:B------:R-:W-:Y:S01]  /*6430*/  SHF.R.S32.HI R3, RZ, 0x3, R3 ;  /* 0x00000003ff037819 */ /* 0x000fe20000011403 */
[----:B------:R-:W-:Y:S01]  /*6440*/  IMAD R15, R4, c[0x0][0x310], RZ ;  /* 0x0000c400040f7a24 */ /* 0x000fe200078e02ff */
[----:B------:R-:W-:Y:S01]  /*6450*/  SEL R38, R38, RZ, !P1 ;  /* 0x000000ff26267207 */ /* 0x000fe20004800000 */
[----:B------:R-:W-:Y:S01]  /*6460*/  IMAD.IADD R8, R32, 0x1, -R5 ;  /* 0x0000000120087824 */ /* 0x000fe200078e0a05 */
[C---:B------:R-:W-:Y:S02]  /*6470*/  IADD3 R10, P0, R3.reuse, R10, RZ ;  /* 0x0000000a030a7210 */ /* 0x040fe40007f1e0ff */
[C---:B------:R-:W-:Y:S01]  /*6480*/  ISETP.GE.AND P3, PT, R3.reuse, R6, PT ;  /* 0x000000060300720c */ /* 0x040fe20003f66270 */
[----:B------:R-:W-:Y:S01]  /*6490*/  IMAD.SHL.U32 R8, R8, 0x8, RZ ;  /* 0x0000000808087824 */ /* 0x000fe200078e00ff */
[----:B------:R-:W-:Y:S01]  /*64a0*/  LEA.HI.X.SX32 R11, R3, R11, 0x1, P0 ;  /* 0x0000000b030b7211 */ /* 0x000fe200000f0eff */
[----:B------:R-:W-:-:S03]  /*64b0*/  IMAD R15, R38, c[0x0][0x314], R15 ;  /* 0x0000c500260f7a24 */ /* 0x000fc600078e020f */
[----:B------:R-:W-:Y:S01]  /*64c0*/  SHF.R.S32.HI R9, RZ, 0x1f, R8 ;  /* 0x0000001fff097819 */ /* 0x000fe20000011408 */
[----:B------:R-:W-:Y:S01]  /*64d0*/  IMAD.WIDE R30, R30, 0x80, R10 ;  /* 0x000000801e1e7825 */ /* 0x000fe200078e020a */
[----:B-1----:R-:W-:Y:S02]  /*64e0*/  SHF.R.S32.HI R2, RZ, 0x1f, R0 ;  /* 0x0000001fff027819 */ /* 0x002fe40000011400 */
[----:B------:R-:W-:Y:S01]  /*64f0*/  ISETP.GE.OR P0, PT, R8, c[0x0][0x2f4], P3 ;  /* 0x0000bd0008007a0c */ /* 0x000fe20001f06670 */
[----:B------:R-:W-:-:S04]  /*6500*/  IMAD.WIDE.U32 R12, R0, c[0x0][0x308], R8 ;  /* 0x0000c200000c7a25 */ /* 0x000fc800078e0008 */
[----:B------:R-:W-:-:S04]  /*6510*/  IMAD R5, R2, c[0x0][0x308], RZ ;  /* 0x0000c20002057a24 */ /* 0x000fc800078e02ff */
[----:B------:R-:W-:-:S04]  /*6520*/  IMAD R5, R0, c[0x0][0x30c], R5 ;  /* 0x0000c30000057a24 */ /* 0x000fc800078e0205 */
        /* <DEDUP_REMOVED lines=12> */
.L_x_1193:
[----:B------:R-:W-:Y:S05]  /*65f0*/  BSYNC B0 ;  /* 0x0000000000007941 */ /* 0x000fea0003800000 */
.L_x_1192:
        /* <DEDUP_REMOVED lines=16> */
.L_x_1195:
[----:B------:R-:W-:Y:S05]  /*6700*/  BSYNC B0 ;  /* 0x0000000000007941 */ /* 0x000fea0003800000 */
.L_x_1194:
        /* <DEDUP_REMOVED lines=16> */
.L_x_1197:
[----:B------:R-:W-:Y:S05]  /*6810*/  BSYNC B0 ;  /* 0x0000000000007941 */ /* 0x000fea0003800000 */
.L_x_1196:
        /* <DEDUP_REMOVED lines=16> */
.L_x_1199:
[----:B------:R-:W-:Y:S05]  /*6920*/  BSYNC B0 ;  /* 0x0000000000007941 */ /* 0x000fea0003800000 */
.L_x_1198:
        /* <DEDUP_REMOVED lines=19> */
.L_x_1201:
[----:B------:R-:W-:Y:S05]  /*6a60*/  BSYNC B0 ;  /* 0x0000000000007941 */ /* 0x000fea0003800000 */
.L_x_1200:
        /* <DEDUP_REMOVED lines=14> */
.L_x_1203:
[----:B------:R-:W-:Y:S05]  /*6b50*/  BSYNC B0 ;  /* 0x0000000000007941 */ /* 0x000fea0003800000 */
.L_x_1202:
        /* <DEDUP_REMOVED lines=14> */
.L_x_1205:
[----:B------:R-:W-:Y:S05]  /*6c40*/  BSYNC B0 ;  /* 0x0000000000007941 */ /* 0x000fea0003800000 */
.L_x_1204:
        /* <DEDUP_REMOVED lines=13> */
        .type           $_ZN7cutlass13device_kernelIN5flash19enable_sm80_to_sm89INS1_16FlashAttnBwdSm80INS1_25CollectiveMainloopBwdSm80ILi2ELi2EN4cute5tupleIJNS5_1CILi128EEES8_NS7_ILi64EEEEEENS_10bfloat16_tEfNS_4arch4Sm80ELb0ELb0ELb1ELb1ELb0ELb0ELb0ELb0ELi2ELi4ELi4ELi4ELb0EEENS1_21CollectiveEpilogueBwdISA_SB_SD_Li256ELb1ELb0ELi2EEENS1_19SingleTileSchedulerILb1ELb0ELb0ELi128EEEEEEEEEvNT_6ParamsE$_ZN4cute12iter_adaptorIPKN7cutlass10bfloat16_tENS_8gmem_ptrIS4_EEEC2ES4_,@function
        .size           $_ZN7cutlass13device_kernelIN5flash19enable_sm80_to_sm89INS1_16FlashAttnBwdSm80INS1_25CollectiveMainloopBwdSm80ILi2ELi2EN4cute5tupleIJNS5_1CILi128EEES8_NS7_ILi64EEEEEENS_10bfloat16_tEfNS_4arch4Sm80ELb0ELb0ELb1ELb1ELb0ELb0ELb0ELb0ELi2ELi4ELi4ELi4ELb0EEENS1_21CollectiveEpilogueBwdISA_SB_SD_Li256ELb1ELb0ELi2EEENS1_19SingleTileSchedulerILb1ELb0ELb0ELi128EEEEEEEEEvNT_6ParamsE$_ZN4cute12iter_adaptorIPKN7cutlass10bfloat16_tENS_8gmem_ptrIS4_EEEC2ES4_,($_ZN7cutlass13device_kernelIN5flash19enable_sm80_to_sm89INS1_16FlashAttnBwdSm80INS1_25CollectiveMainloopBwdSm80ILi2ELi2EN4cute5tupleIJNS5_1CILi128EEES8_NS7_ILi64EEEEEENS_10bfloat16_tEfNS_4arch4Sm80ELb0ELb0ELb1ELb1ELb0ELb0ELb0ELb0ELi2ELi4ELi4ELi4ELb0EEENS1_21CollectiveEpilogueBwdISA_SB_SD_Li256ELb1ELb0ELi2EEENS1_19SingleTileSchedulerILb1ELb0ELb0ELi128EEEEEEEEEvNT_6ParamsE$_ZN4cute12iter_adaptorIPKN7cutlass9uint128_tENS_8gmem_ptrIS4_EEEC2ES4_ - $_ZN7cutlass13device_kernelIN5flash19enable_sm80_to_sm89INS1_16FlashAttnBwdSm80INS1_25CollectiveMainloopBwdSm80ILi2ELi2EN4cute5tupleIJNS5_1CILi128EEES8_NS7_ILi64EEEEEENS_10bfloat16_tEfNS_4arch4Sm80ELb0ELb0ELb1ELb1ELb0ELb0ELb0ELb0ELi2ELi4ELi4ELi4ELb0EEENS1_21CollectiveEpilogueBwdISA_SB_SD_Li256ELb1ELb0ELi2EEENS1_19SingleTileSchedulerILb1ELb0ELb0ELi128EEEEEEEEEvNT_6ParamsE$_ZN4cute12iter_adaptorIPKN7cutlass10bfloat16_tENS_8gmem_ptrIS4_EEEC2ES4_)
$_ZN7cutlass13device_kernelIN5flash19enable_sm80_to_sm89INS1_16FlashAttnBwdSm80INS1_25CollectiveMainloopBwdSm80ILi2ELi2EN4cute5tupleIJNS5_1CILi128EEES8_NS7_ILi64EEEEEENS_10bfloat16_tEfNS_4arch4Sm80ELb0ELb0ELb1ELb1ELb0ELb0ELb0ELb0ELi2ELi4ELi4ELi4ELb0EEENS1_21CollectiveEpilogueBwdISA_SB_SD_Li256ELb1ELb0ELi2EEENS1_19SingleTileSchedulerILb1ELb0ELb0ELi128EEEEEEEEEvNT_6ParamsE$_ZN4cute12iter_adaptorIPKN7cutlass10bfloat16_tENS_8gmem_ptrIS4_EEEC2ES4_:
[----:B------:R-:W-:Y:S01]  /*6d20*/  IADD3 R5, R15, -c[0x0][0x20], RZ ;  /* 0x800008000f057a10 */ /* 0x000fe20007ffe0ff */
[----:B------:R-:W-:Y:S01]  /*6d30*/  IMAD.MOV.U32 R78, RZ, RZ, R4 ;  /* 0x000000ffff4e7224 */ /* 0x000fe200078e0004 */
[----:B------:R-:W-:Y:S01]  /*6d40*/  MOV R79, R9 ;  /* 0x00000009004f7202 */ /* 0x000fe20000000f00 */
[----:B------:R-:W-:-:S04]  /*6d50*/  IMAD.MOV.U32 R11, RZ, RZ, 0x0 ;  /* 0x00000000ff0b7424 */ /* 0x000fc800078e00ff */
[----:B------:R1:W-:Y:S01]  /*6d60*/  STL.64 [R5], R78 ;  /* 0x0000004e05007387 */ /* 0x0003e20000100a00 */
[----:B------:R-:W-:Y:S05]  /*6d70*/  RET.REL.NODEC R10 `(_ZN7cutlass13device_kernelIN5flash19enable_sm80_to_sm89INS1_16FlashAttnBwdSm80INS1_25CollectiveMainloopBwdSm80ILi2ELi2EN4cute5tupleIJNS5_1CILi128EEES8_NS7_ILi64EEEEEENS_10bfloat16_tEfNS_4arch4Sm80ELb0ELb0ELb1ELb1ELb0ELb0ELb0ELb0ELi2ELi4ELi4ELi4ELb0EEENS1_21CollectiveEpilogueBwdISA_SB_SD_Li256ELb1ELb0ELi2EEENS1_19SingleTileSchedulerILb1ELb0ELb0ELi128EEEEEEEEEvNT_6ParamsE) ;  /* 0xffff92800a007950 */ /* 0x000fea0003c3ffff */
        .type           $_ZN7cutlass13device_kernelIN5flash19enable_sm80_to_sm89INS1_16FlashAttnBwdSm80INS1_25CollectiveMainloopBwdSm80ILi2ELi2EN4cute5tupleIJNS5_1CILi128EEES8_NS7_ILi64EEEEEENS_10bfloat16_tEfNS_4arch4Sm80ELb0ELb0ELb1ELb1ELb0ELb0ELb0ELb0ELi2ELi4ELi4ELi4ELb0EEENS1_21CollectiveEpilogueBwdISA_SB_SD_Li256ELb1ELb0ELi2EEENS1_19SingleTileSchedulerILb1ELb0ELb0ELi128EEEEEEEEEvNT_6ParamsE$_ZN4cute12iter_adaptorIPKN7cutlass9uint128_tENS_8gmem_ptrIS4_EEEC2ES4_,@function
        .size           $_ZN7cutlass13device_kernelIN5flash19enable_sm80_to_sm89INS1_16FlashAttnBwdSm80INS1_25CollectiveMainloopBwdSm80ILi2ELi2EN4cute5tupleIJNS5_1CILi128EEES8_NS7_ILi64EEEEEENS_10bfloat16_tEfNS_4arch4Sm80ELb0ELb0ELb1ELb1ELb0ELb0ELb0ELb0ELi2ELi4ELi4ELi4ELb0EEENS1_21CollectiveEpilogueBwdISA_SB_SD_Li256ELb1ELb0ELi2EEENS1_19SingleTileSchedulerILb1ELb0ELb0ELi128EEEEEEEEEvNT_6ParamsE$_ZN4cute12iter_adaptorIPKN7cutlass9uint128_tENS_8gmem_ptrIS4_EEEC2ES4_,($_ZN7cutlass13device_kernelIN5flash19enable_sm80_to_sm89INS1_16FlashAttnBwdSm80INS1_25CollectiveMainloopBwdSm80ILi2ELi2EN4cute5tupleIJNS5_1CILi128EEES8_NS7_ILi64EEEEEENS_10bfloat16_tEfNS_4arch4Sm80ELb0ELb0ELb1ELb1ELb0ELb0ELb0ELb0ELi2ELi4ELi4ELi4ELb0EEENS1_21CollectiveEpilogueBwdISA_SB_SD_Li256ELb1ELb0ELi2EEENS1_19SingleTileSchedulerILb1ELb0ELb0ELi128EEEEEEEEEvNT_6ParamsE$_ZN4cute12iter_adaptorIPKfNS_8gmem_ptrIS2_EEEC2ES2_ - $_ZN7cutlass13device_kernelIN5flash19enable_sm80_to_sm89INS1_16FlashAttnBwdSm80INS1_25CollectiveMainloopBwdSm80ILi2ELi2EN4cute5tupleIJNS5_1CILi128EEES8_NS7_ILi64EEEEEENS_10bfloat16_tEfNS_4arch4Sm80ELb0ELb0ELb1ELb1ELb0ELb0ELb0ELb0ELi2ELi4ELi4ELi4ELb0EEENS1_21CollectiveEpilogueBwdISA_SB_SD_Li256ELb1ELb0ELi2EEENS1_19SingleTileSchedulerILb1ELb0ELb0ELi128EEEEEEEEEvNT_6ParamsE$_ZN4cute12iter_adaptorIPKN7cutlass9uint128_tENS_8gmem_ptrIS4_EEEC2ES4_)
$_ZN7cutlass13device_kernelIN5flash19enable_sm80_to_sm89INS1_16FlashAttnBwdSm80INS1_25CollectiveMainloopBwdSm80ILi2ELi2EN4cute5tupleIJNS5_1CILi128EEES8_NS7_ILi64EEEEEENS_10bfloat16_tEfNS_4arch4Sm80ELb0ELb0ELb1ELb1ELb0ELb0ELb0ELb0ELi2ELi4ELi4ELi4ELb0EEENS1_21CollectiveEpilogueBwdISA_SB_SD_Li256ELb1ELb0ELi2EEENS1_19SingleTileSchedulerILb1ELb0ELb0ELi128EEEEEEEEEvNT_6ParamsE$_ZN4cute12iter_adaptorIPKN7cutlass9uint128_tENS_8gmem_ptrIS4_EEEC2ES4_:
[----:B------:R-:W-:Y:S02]  /*6d80*/  IADD3 R4, R15, -c[0x0][0x20], RZ ;  /* 0x800008000f047a10 */ /* 0x000fe40007ffe0ff */
[----:B------:R-:W-:-:S03]  /*6d90*/  MOV R11, 0x0 ;  /* 0x00000000000b7802 */ /* 0x000fc60000000f00 */
[----:B------:R1:W-:Y:S01]  /*6da0*/  STL.64 [R4], R2 ;  /* 0x0000000204007387 */ /* 0x0003e20000100a00 */
[----:B------:R-:W-:Y:S05]  /*6db0*/  RET.REL.NODEC R10 `(_ZN7cutlass13device_kernelIN5flash19enable_sm80_to_sm89INS1_16FlashAttnBwdSm80INS1_25CollectiveMainloopBwdSm80ILi2ELi2EN4cute5tupleIJNS5_1CILi128EEES8_NS7_ILi64EEEEEENS_10bfloat16_tEfNS_4arch4Sm80ELb0ELb0ELb1ELb1ELb0ELb0ELb0ELb0ELi2ELi4ELi4ELi4ELb0EEENS1_21CollectiveEpilogueBwdISA_SB_SD_Li256ELb1ELb0ELi2EEENS1_19SingleTileSchedulerILb1ELb0ELb0ELi128EEEEEEEEEvNT_6ParamsE) ;  /* 0xffff92400a007950 */ /* 0x000fea0003c3ffff */
        .type           $_ZN7cutlass13device_kernelIN5flash19enable_sm80_to_sm89INS1_16FlashAttnBwdSm80INS1_25CollectiveMainloopBwdSm80ILi2ELi2EN4cute5tupleIJNS5_1CILi128EEES8_NS7_ILi64EEEEEENS_10bfloat16_tEfNS_4arch4Sm80ELb0ELb0ELb1ELb1ELb0ELb0ELb0ELb0ELi2ELi4ELi4ELi4ELb0EEENS1_21CollectiveEpilogueBwdISA_SB_SD_Li256ELb1ELb0ELi2EEENS1_19SingleTileSchedulerILb1ELb0ELb0ELi128EEEEEEEEEvNT_6ParamsE$_ZN4cute12iter_adaptorIPKfNS_8gmem_ptrIS2_EEEC2ES2_,@function
        .size           $_ZN7cutlass13device_kernelIN5flash19enable_sm80_to_sm89INS1_16FlashAttnBwdSm80INS1_25CollectiveMainloopBwdSm80ILi2ELi2EN4cute5tupleIJNS5_1CILi128EEES8_NS7_ILi64EEEEEENS_10bfloat16_tEfNS_4arch4Sm80ELb0ELb0ELb1ELb1ELb0ELb0ELb0ELb0ELi2ELi4ELi4ELi4ELb0EEENS1_21CollectiveEpilogueBwdISA_SB_SD_Li256ELb1ELb0ELi2EEENS1_19SingleTileSchedulerILb1ELb0ELb0ELi128EEEEEEEEEvNT_6ParamsE$_ZN4cute12iter_adaptorIPKfNS_8gmem_ptrIS2_EEEC2ES2_,($_ZN7cutlass13device_kernelIN5flash19enable_sm80_to_sm89INS1_16FlashAttnBwdSm80INS1_25CollectiveMainloopBwdSm80ILi2ELi2EN4cute5tupleIJNS5_1CILi128EEES8_NS7_ILi64EEEEEENS_10bfloat16_tEfNS_4arch4Sm80ELb0ELb0ELb1ELb1ELb0ELb0ELb0ELb0ELi2ELi4ELi4ELi4ELb0EEENS1_21CollectiveEpilogueBwdISA_SB_SD_Li256ELb1ELb0ELi2EEENS1_19SingleTileSchedulerILb1ELb0ELb0ELi128EEEEEEEEEvNT_6ParamsE$_ZN4cute12iter_adaptorIPN7cutlass10bfloat16_tENS_8smem_ptrIS3_EEEC2ES3_ - $_ZN7cutlass13device_kernelIN5flash19enable_sm80_to_sm89INS1_16FlashAttnBwdSm80INS1_25CollectiveMainloopBwdSm80ILi2ELi2EN4cute5tupleIJNS5_1CILi128EEES8_NS7_ILi64EEEEEENS_10bfloat16_tEfNS_4arch4Sm80ELb0ELb0ELb1ELb1ELb0ELb0ELb0ELb0ELi2ELi4ELi4ELi4ELb0EEENS1_21CollectiveEpilogueBwdISA_SB_SD_Li256ELb1ELb0ELi2EEENS1_19SingleTileSchedulerILb1ELb0ELb0ELi128EEEEEEEEEvNT_6ParamsE$_ZN4cute12iter_adaptorIPKfNS_8gmem_ptrIS2_EEEC2ES2_)
$_ZN7cutlass13device_kernelIN5flash19enable_sm80_to_sm89INS1_16FlashAttnBwdSm80INS1_25CollectiveMainloopBwdSm80ILi2ELi2EN4cute5tupleIJNS5_1CILi128EEES8_NS7_ILi64EEEEEENS_10bfloat16_tEfNS_4arch4Sm80ELb0ELb0ELb1ELb1ELb0ELb0ELb0ELb0ELi2ELi4ELi4ELi4ELb0EEENS1_21CollectiveEpilogueBwdISA_SB_SD_Li256ELb1ELb0ELi2EEENS1_19SingleTileSchedulerILb1ELb0ELb0ELi128EEEEEEEEEvNT_6ParamsE$_ZN4cute12iter_adaptorIPKfNS_8gmem_ptrIS2_EEEC2ES2_:
[----:B------:R-:W-:Y:S02]  /*6dc0*/  IADD3 R2, R2, -c[0x0][0x20], RZ ;  /* 0x8000080002027a10 */ /* 0x000fe40007ffe0ff */
[----:B------:R-:W-:-:S03]  /*6dd0*/  MOV R11, 0x0 ;  /* 0x00000000000b7802 */ /* 0x000fc60000000f00 */
[----:B------:R1:W-:Y:S01]  /*6de0*/  STL.64 [R2], R4 ;  /* 0x0000000402007387 */ /* 0x0003e20000100a00 */
[----:B------:R-:W-:Y:S05]  /*6df0*/  RET.REL.NODEC R10 `(_ZN7cutlass13device_kernelIN5flash19enable_sm80_to_sm89INS1_16FlashAttnBwdSm80INS1_25CollectiveMainloopBwdSm80ILi2ELi2EN4cute5tupleIJNS5_1CILi128EEES8_NS7_ILi64EEEEEENS_10bfloat16_tEfNS_4arch4Sm80ELb0ELb0ELb1ELb1ELb0ELb0ELb0ELb0ELi2ELi4ELi4ELi4ELb0EEENS1_21CollectiveEpilogueBwdISA_SB_SD_Li256ELb1ELb0ELi2EEENS1_19SingleTileSchedulerILb1ELb0ELb0ELi128EEEEEEEEEvNT_6ParamsE) ;  /* 0xffff92000a007950 */ /* 0x000fea0003c3ffff */
        .type           $_ZN7cutlass13device_kernelIN5flash19enable_sm80_to_sm89INS1_16FlashAttnBwdSm80INS1_25CollectiveMainloopBwdSm80ILi2ELi2EN4cute5tupleIJNS5_1CILi128EEES8_NS7_ILi64EEEEEENS_10bfloat16_tEfNS_4arch4Sm80ELb0ELb0ELb1ELb1ELb0ELb0ELb0ELb0ELi2ELi4ELi4ELi4ELb0EEENS1_21CollectiveEpilogueBwdISA_SB_SD_Li256ELb1ELb0ELi2EEENS1_19SingleTileSchedulerILb1ELb0ELb0ELi128EEEEEEEEEvNT_6ParamsE$_ZN4cute12iter_adaptorIPN7cutlass10bfloat16_tENS_8smem_ptrIS3_EEEC2ES3_,@function
        .size           $_ZN7cutlass13device_kernelIN5flash19enable_sm80_to_sm89INS1_16FlashAttnBwdSm80INS1_25CollectiveMainloopBwdSm80ILi2ELi2EN4cute5tupleIJNS5_1CILi128EEES8_NS7_ILi64EEEEEENS_10bfloat16_tEfNS_4arch4Sm80ELb0ELb0ELb1ELb1ELb0ELb0ELb0ELb0ELi2ELi4ELi4ELi4ELb0EEENS1_21CollectiveEpilogueBwdISA_SB_SD_Li256ELb1ELb0ELi2EEENS1_19SingleTileSchedulerILb1ELb0ELb0ELi128EEEEEEEEEvNT_6ParamsE$_ZN4cute12iter_adaptorIPN7cutlass10bfloat16_tENS_8smem_ptrIS3_EEEC2ES3_,($_ZN7cutlass13device_kernelIN5flash19enable_sm80_to_sm89INS1_16FlashAttnBwdSm80INS1_25CollectiveMainloopBwdSm80ILi2ELi2EN4cute5tupleIJNS5_1CILi128EEES8_NS7_ILi64EEEEEENS_10bfloat16_tEfNS_4arch4Sm80ELb0ELb0ELb1ELb1ELb0ELb0ELb0ELb0ELi2ELi4ELi4ELi4ELb0EEENS1_21CollectiveEpilogueBwdISA_SB_SD_Li256ELb1ELb0ELi2EEENS1_19SingleTileSchedulerILb1ELb0ELb0ELi128EEEEEEEEEvNT_6ParamsE$_ZN4cute12iter_adaptorIPN7cutlass9uint128_tENS_8smem_ptrIS3_EEEC2ES3_ - $_ZN7cutlass13device_kernelIN5flash19enable_sm80_to_sm89INS1_16FlashAttnBwdSm80INS1_25CollectiveMainloopBwdSm80ILi2ELi2EN4cute5tupleIJNS5_1CILi128EEES8_NS7_ILi64EEEEEENS_10bfloat16_tEfNS_4arch4Sm80ELb0ELb0ELb1ELb1ELb0ELb0ELb0ELb0ELi2ELi4ELi4ELi4ELb0EEENS1_21CollectiveEpilogueBwdISA_SB_SD_Li256ELb1ELb0ELi2EEENS1_19SingleTileSchedulerILb1ELb0ELb0ELi128EEEEEEEEEvNT_6ParamsE$_ZN4cute12iter_adaptorIPN7cutlass10bfloat16_tENS_8smem_ptrIS3_EEEC2ES3_)
$_ZN7cutlass13device_kernelIN5flash19enable_sm80_to_sm89INS1_16FlashAttnBwdSm80INS1_25CollectiveMainloopBwdSm80ILi2ELi2EN4cute5tupleIJNS5_1CILi128EEES8_NS7_ILi64EEEEEENS_10bfloat16_tEfNS_4arch4Sm80ELb0ELb0ELb1ELb1ELb0ELb0ELb0ELb0ELi2ELi4ELi4ELi4ELb0EEENS1_21CollectiveEpilogueBwdISA_SB_SD_Li256ELb1ELb0ELi2EEENS1_19SingleTileSchedulerILb1ELb0ELb0ELi128EEEEEEEEEvNT_6ParamsE$_ZN4cute12iter_adaptorIPN7cutlass10bfloat16_tENS_8smem_ptrIS3_EEEC2ES3_:
[----:B------:R-:W-:Y:S02]  /*6e00*/  IADD3 R6, R9, -c[0x0][0x20], RZ ;  /* 0x8000080009067a10 */ /* 0x000fe40007ffe0ff */
[----:B------:R-:W-:-:S03]  /*6e10*/  MOV R11, 0x0 ;  /* 0x00000000000b7802 */ /* 0x000fc60000000f00 */
[----:B------:R1:W-:Y:S01]  /*6e20*/  STL.64 [R6], R2 ;  /* 0x0000000206007387 */ /* 0x0003e20000100a00 */
[----:B------:R-:W-:Y:S05]  /*6e30*/  RET.REL.NODEC R10 `(_ZN7cutlass13device_kernelIN5flash19enable_sm80_to_sm89INS1_16FlashAttnBwdSm80INS1_25CollectiveMainloopBwdSm80ILi2ELi2EN4cute5tupleIJNS5_1CILi128EEES8_NS7_ILi64EEEEEENS_10bfloat16_tEfNS_4arch4Sm80ELb0ELb0ELb1ELb1ELb0ELb0ELb0ELb0ELi2ELi4ELi4ELi4ELb0EEENS1_21CollectiveEpilogueBwdISA_SB_SD_Li256ELb1ELb0ELi2EEENS1_19SingleTileSchedulerILb1ELb0ELb0ELi128EEEEEEEEEvNT_6ParamsE) ;  /* 0xffff91c00a007950 */ /* 0x000fea0003c3ffff */
        .type           $_ZN7cutlass13device_kernelIN5flash19enable_sm80_to_sm89INS1_16FlashAttnBwdSm80INS1_25CollectiveMainloopBwdSm80ILi2ELi2EN4cute5tupleIJNS5_1CILi128EEES8_NS7_ILi64EEEEEENS_10bfloat16_tEfNS_4arch4Sm80ELb0ELb0ELb1ELb1ELb0ELb0ELb0ELb0ELi2ELi4ELi4ELi4ELb0EEENS1_21CollectiveEpilogueBwdISA_SB_SD_Li256ELb1ELb0ELi2EEENS1_19SingleTileSchedulerILb1ELb0ELb0ELi128EEEEEEEEEvNT_6ParamsE$_ZN4cute12iter_adaptorIPN7cutlass9uint128_tENS_8smem_ptrIS3_EEEC2ES3_,@function
        .size           $_ZN7cutlass13device_kernelIN5flash19enable_sm80_to_sm89INS1_16FlashAttnBwdSm80INS1_25CollectiveMainloopBwdSm80ILi2ELi2EN4cute5tupleIJNS5_1CILi128EEES8_NS7_ILi64EEEEEENS_10bfloat16_tEfNS_4arch4Sm80ELb0ELb0ELb1ELb1ELb0ELb0ELb0ELb0ELi2ELi4ELi4ELi4ELb0EEENS1_21CollectiveEpilogueBwdISA_SB_SD_Li256ELb1ELb0ELi2EEENS1_19SingleTileSchedulerILb1ELb0ELb0ELi128EEEEEEEEEvNT_6ParamsE$_ZN4cute12iter_adaptorIPN7cutlass9uint128_tENS_8smem_ptrIS3_EEEC2ES3_,($_ZN7cutlass13device_kernelIN5flash19enable_sm80_to_sm89INS1_16FlashAttnBwdSm80INS1_25CollectiveMainloopBwdSm80ILi2ELi2EN4cute5tupleIJNS5_1CILi128EEES8_NS7_ILi64EEEEEENS_10bfloat16_tEfNS_4arch4Sm80ELb0ELb0ELb1ELb1ELb0ELb0ELb0ELb0ELi2ELi4ELi4ELi4ELb0EEENS1_21CollectiveEpilogueBwdISA_SB_SD_Li256ELb1ELb0ELi2EEENS1_19SingleTileSchedulerILb1ELb0ELb0ELi128EEEEEEEEEvNT_6ParamsE$_ZN4cute12iter_adaptorIPfNS_8gmem_ptrIS1_EEEC2ES1_ - $_ZN7cutlass13device_kernelIN5flash19enable_sm80_to_sm89INS1_16FlashAttnBwdSm80INS1_25CollectiveMainloopBwdSm80ILi2ELi2EN4cute5tupleIJNS5_1CILi128EEES8_NS7_ILi64EEEEEENS_10bfloat16_tEfNS_4arch4Sm80ELb0ELb0ELb1ELb1ELb0ELb0ELb0ELb0ELi2ELi4ELi4ELi4ELb0EEENS1_21CollectiveEpilogueBwdISA_SB_SD_Li256ELb1ELb0ELi2EEENS1_19SingleTileSchedulerILb1ELb0ELb0ELi128EEEEEEEEEvNT_6ParamsE$_ZN4cute12iter_adaptorIPN7cutlass9uint128_tENS_8smem_ptrIS3_EEEC2ES3_)
$_ZN7cutlass13device_kernelIN5flash19enable_sm80_to_sm89INS1_16FlashAttnBwdSm80INS1_25CollectiveMainloopBwdSm80ILi2ELi2EN4cute5tupleIJNS5_1CILi128EEES8_NS7_ILi64EEEEEENS_10bfloat16_tEfNS_4arch4Sm80ELb0ELb0ELb1ELb1ELb0ELb0ELb0ELb0ELi2ELi4ELi4ELi4ELb0EEENS1_21CollectiveEpilogueBwdISA_SB_SD_Li256ELb1ELb0ELi2EEENS1_19SingleTileSchedulerILb1ELb0ELb0ELi128EEEEEEEEEvNT_6ParamsE$_ZN4cute12iter_adaptorIPN7cutlass9uint128_tENS_8smem_ptrIS3_EEEC2ES3_:
[----:B------:R-:W-:Y:S02]  /*6e40*/  IADD3 R4, R4, -c[0x0][0x20], RZ ;  /* 0x8000080004047a10 */ /* 0x000fe40007ffe0ff */
[----:B------:R-:W-:-:S03]  /*6e50*/  MOV R9, 0x0 ;  /* 0x0000000000097802 */ /* 0x000fc60000000f00 */
[----:B------:R1:W-:Y:S01]  /*6e60*/  STL.64 [R4], R2 ;  /* 0x0000000204007387 */ /* 0x0003e20000100a00 */
[----:B------:R-:W-:Y:S05]  /*6e70*/  RET.REL.NODEC R8 `(_ZN7cutlass13device_kernelIN5flash19enable_sm80_to_sm89INS1_16FlashAttnBwdSm80INS1_25CollectiveMainloopBwdSm80ILi2ELi2EN4cute5tupleIJNS5_1CILi128EEES8_NS7_ILi64EEEEEENS_10bfloat16_tEfNS_4arch4Sm80ELb0ELb0ELb1ELb1ELb0ELb0ELb0ELb0ELi2ELi4ELi4ELi4ELb0EEENS1_21CollectiveEpilogueBwdISA_SB_SD_Li256ELb1ELb0ELi2EEENS1_19SingleTileSchedulerILb1ELb0ELb0ELi128EEEEEEEEEvNT_6ParamsE) ;  /* 0xffff918008007950 */ /* 0x000fea0003c3ffff */
        .type           $_ZN7cutlass13device_kernelIN5flash19enable_sm80_to_sm89INS1_16FlashAttnBwdSm80INS1_25CollectiveMainloopBwdSm80ILi2ELi2EN4cute5tupleIJNS5_1CILi128EEES8_NS7_ILi64EEEEEENS_10bfloat16_tEfNS_4arch4Sm80ELb0ELb0ELb1ELb1ELb0ELb0ELb0ELb0ELi2ELi4ELi4ELi4ELb0EEENS1_21CollectiveEpilogueBwdISA_SB_SD_Li256ELb1ELb0ELi2EEENS1_19SingleTileSchedulerILb1ELb0ELb0ELi128EEEEEEEEEvNT_6ParamsE$_ZN4cute12iter_adaptorIPfNS_8gmem_ptrIS1_EEEC2ES1_,@function
        .size           $_ZN7cutlass13device_kernelIN5flash19enable_sm80_to_sm89INS1_16FlashAttnBwdSm80INS1_25CollectiveMainloopBwdSm80ILi2ELi2EN4cute5tupleIJNS5_1CILi128EEES8_NS7_ILi64EEEEEENS_10bfloat16_tEfNS_4arch4Sm80ELb0ELb0ELb1ELb1ELb0ELb0ELb0ELb0ELi2ELi4ELi4ELi4ELb0EEENS1_21CollectiveEpilogueBwdISA_SB_SD_Li256ELb1ELb0ELi2EEENS1_19SingleTileSchedulerILb1ELb0ELb0ELi128EEEEEEEEEvNT_6ParamsE$_ZN4cute12iter_adaptorIPfNS_8gmem_ptrIS1_EEEC2ES1_,($_ZN7cutlass13device_kernelIN5flash19enable_sm80_to_sm89INS1_16FlashAttnBwdSm80INS1_25CollectiveMainloopBwdSm80ILi2ELi2EN4cute5tupleIJNS5_1CILi128EEES8_NS7_ILi64EEEEEENS_10bfloat16_tEfNS_4arch4Sm80ELb0ELb0ELb1ELb1ELb0ELb0ELb0ELb0ELi2ELi4ELi4ELi4ELb0EEENS1_21CollectiveEpilogueBwdISA_SB_SD_Li256ELb1ELb0ELi2EEENS1_19SingleTileSchedulerILb1ELb0ELb0ELi128EEEEEEEEEvNT_6ParamsE$_ZN4cute12iter_adaptorIPfNS_8smem_ptrIS1_EEEC2ES1_ - $_ZN7cutlass13device_kernelIN5flash19enable_sm80_to_sm89INS1_16FlashAttnBwdSm80INS1_25CollectiveMainloopBwdSm80ILi2ELi2EN4cute5tupleIJNS5_1CILi128EEES8_NS7_ILi64EEEEEENS_10bfloat16_tEfNS_4arch4Sm80ELb0ELb0ELb1ELb1ELb0ELb0ELb0ELb0ELi2ELi4ELi4ELi4ELb0EEENS1_21CollectiveEpilogueBwdISA_SB_SD_Li256ELb1ELb0ELi2EEENS1_19SingleTileSchedulerILb1ELb0ELb0ELi128EEEEEEEEEvNT_6ParamsE$_ZN4cute12iter_adaptorIPfNS_8gmem_ptrIS1_EEEC2ES1_)
$_ZN7cutlass13device_kernelIN5flash19enable_sm80_to_sm89INS1_16FlashAttnBwdSm80INS1_25CollectiveMainloopBwdSm80ILi2ELi2EN4cute5tupleIJNS5_1CILi128EEES8_NS7_ILi64EEEEEENS_10bfloat16_tEfNS_4arch4Sm80ELb0ELb0ELb1ELb1ELb0ELb0ELb0ELb0ELi2ELi4ELi4ELi4ELb0EEENS1_21CollectiveEpilogueBwdISA_SB_SD_Li256ELb1ELb0ELi2EEENS1_19SingleTileSchedulerILb1ELb0ELb0ELi128EEEEEEEEEvNT_6ParamsE$_ZN4cute12iter_adaptorIPfNS_8gmem_ptrIS1_EEEC2ES1_:
[----:B------:R-:W-:Y:S02]  /*6e80*/  IADD3 R2, R59, -c[0x0][0x20], RZ ;  /* 0x800008003b027a10 */ /* 0x000fe40007ffe0ff */
[----:B------:R-:W-:-:S03]  /*6e90*/  MOV R5, 0x0 ;  /* 0x0000000000057802 */ /* 0x000fc60000000f00 */
[----:B------:R1:W-:Y:S01]  /*6ea0*/  STL.64 [R2], R10 ;  /* 0x0000000a02007387 */ /* 0x0003e20000100a00 */
[----:B------:R-:W-:Y:S05]  /*6eb0*/  RET.REL.NODEC R4 `(_ZN7cutlass13device_kernelIN5flash19enable_sm80_to_sm89INS1_16FlashAttnBwdSm80INS1_25CollectiveMainloopBwdSm80ILi2ELi2EN4cute5tupleIJNS5_1CILi128EEES8_NS7_ILi64EEEEEENS_10bfloat16_tEfNS_4arch4Sm80ELb0ELb0ELb1ELb1ELb0ELb0ELb0ELb0ELi2ELi4ELi4ELi4ELb0EEENS1_21CollectiveEpilogueBwdISA_SB_SD_Li256ELb1ELb0ELi2EEENS1_19SingleTileSchedulerILb1ELb0ELb0ELi128EEEEEEEEEvNT_6ParamsE) ;  /* 0xffff914004007950 */ /* 0x000fea0003c3ffff */
        .type           $_ZN7cutlass13device_kernelIN5flash19enable_sm80_to_sm89INS1_16FlashAttnBwdSm80INS1_25CollectiveMainloopBwdSm80ILi2ELi2EN4cute5tupleIJNS5_1CILi128EEES8_NS7_ILi64EEEEEENS_10bfloat16_tEfNS_4arch4Sm80ELb0ELb0ELb1ELb1ELb0ELb0ELb0ELb0ELi2ELi4ELi4ELi4ELb0EEENS1_21CollectiveEpilogueBwdISA_SB_SD_Li256ELb1ELb0ELi2EEENS1_19SingleTileSchedulerILb1ELb0ELb0ELi128EEEEEEEEEvNT_6ParamsE$_ZN4cute12iter_adaptorIPfNS_8smem_ptrIS1_EEEC2ES1_,@function
        .size           $_ZN7cutlass13device_kernelIN5flash19enable_sm80_to_sm89INS1_16FlashAttnBwdSm80INS1_25CollectiveMainloopBwdSm80ILi2ELi2EN4cute5tupleIJNS5_1CILi128EEES8_NS7_ILi64EEEEEENS_10bfloat16_tEfNS_4arch4Sm80ELb0ELb0ELb1ELb1ELb0ELb0ELb0ELb0ELi2ELi4ELi4ELi4ELb0EEENS1_21CollectiveEpilogueBwdISA_SB_SD_Li256ELb1ELb0ELi2EEENS1_19SingleTileSchedulerILb1ELb0ELb0ELi128EEEEEEEEEvNT_6ParamsE$_ZN4cute12iter_adaptorIPfNS_8smem_ptrIS1_EEEC2ES1_,($_ZN7cutlass13device_kernelIN5flash19enable_sm80_to_sm89INS1_16FlashAttnBwdSm80INS1_25CollectiveMainloopBwdSm80ILi2ELi2EN4cute5tupleIJNS5_1CILi128EEES8_NS7_ILi64EEEEEENS_10bfloat16_tEfNS_4arch4Sm80ELb0ELb0ELb1ELb1ELb0ELb0ELb0ELb0ELi2ELi4ELi4ELi4ELb0EEENS1_21CollectiveEpilogueBwdISA_SB_SD_Li256ELb1ELb0ELi2EEENS1_19SingleTileSchedulerILb1ELb0ELb0ELi128EEEEEEEEEvNT_6ParamsE$_ZN4cute12iter_adaptorIPjNS_8smem_ptrIS1_EEEC2ES1_ - $_ZN7cutlass13device_kernelIN5flash19enable_sm80_to_sm89INS1_16FlashAttnBwdSm80INS1_25CollectiveMainloopBwdSm80ILi2ELi2EN4cute5tupleIJNS5_1CILi128EEES8_NS7_ILi64EEEEEENS_10bfloat16_tEfNS_4arch4Sm80ELb0ELb0ELb1ELb1ELb0ELb0ELb0ELb0ELi2ELi4ELi4ELi4ELb0EEENS1_21CollectiveEpilogueBwdISA_SB_SD_Li256ELb1ELb0ELi2EEENS1_19SingleTileSchedulerILb1ELb0ELb0ELi128EEEEEEEEEvNT_6ParamsE$_ZN4cute12iter_adaptorIPfNS_8smem_ptrIS1_EEEC2ES1_)
$_ZN7cutlass13device_kernelIN5flash19enable_sm80_to_sm89INS1_16FlashAttnBwdSm80INS1_25CollectiveMainloopBwdSm80ILi2ELi2EN4cute5tupleIJNS5_1CILi128EEES8_NS7_ILi64EEEEEENS_10bfloat16_tEfNS_4arch4Sm80ELb0ELb0ELb1ELb1ELb0ELb0ELb0ELb0ELi2ELi4ELi4ELi4ELb0EEENS1_21CollectiveEpilogueBwdISA_SB_SD_Li256ELb1ELb0ELi2EEENS1_19SingleTileSchedulerILb1ELb0ELb0ELi128EEEEEEEEEvNT_6ParamsE$_ZN4cute12iter_adaptorIPfNS_8smem_ptrIS1_EEEC2ES1_:
[----:B------:R-:W-:Y:S02]  /*6ec0*/  IADD3 R6, R6, -c[0x0][0x20], RZ ;  /* 0x8000080006067a10 */ /* 0x000fe40007ffe0ff */
[----:B------:R-:W-:-:S03]  /*6ed0*/  MOV R11, 0x0 ;  /* 0x00000000000b7802 */ /* 0x000fc60000000f00 */
[----:B------:R1:W-:Y:S01]  /*6ee0*/  STL.64 [R6], R2 ;  /* 0x0000000206007387 */ /* 0x0003e20000100a00 */
[----:B------:R-:W-:Y:S05]  /*6ef0*/  RET.REL.NODEC R10 `(_ZN7cutlass13device_kernelIN5flash19enable_sm80_to_sm89INS1_16FlashAttnBwdSm80INS1_25CollectiveMainloopBwdSm80ILi2ELi2EN4cute5tupleIJNS5_1CILi128EEES8_NS7_ILi64EEEEEENS_10bfloat16_tEfNS_4arch4Sm80ELb0ELb0ELb1ELb1ELb0ELb0ELb0ELb0ELi2ELi4ELi4ELi4ELb0EEENS1_21CollectiveEpilogueBwdISA_SB_SD_Li256ELb1ELb0ELi2EEENS1_19SingleTileSchedulerILb1ELb0ELb0ELi128EEEEEEEEEvNT_6ParamsE) ;  /* 0xffff91000a007950 */ /* 0x000fea0003c3ffff */
        .type           $_ZN7cutlass13device_kernelIN5flash19enable_sm80_to_sm89INS1_16FlashAttnBwdSm80INS1_25CollectiveMainloopBwdSm80ILi2ELi2EN4cute5tupleIJNS5_1CILi128EEES8_NS7_ILi64EEEEEENS_10bfloat16_tEfNS_4arch4Sm80ELb0ELb0ELb1ELb1ELb0ELb0ELb0ELb0ELi2ELi4ELi4ELi4ELb0EEENS1_21CollectiveEpilogueBwdISA_SB_SD_Li256ELb1ELb0ELi2EEENS1_19SingleTileSchedulerILb1ELb0ELb0ELi128EEEEEEEEEvNT_6ParamsE$_ZN4cute12iter_adaptorIPjNS_8smem_ptrIS1_EEEC2ES1_,@function
        .size           $_ZN7cutlass13device_kernelIN5flash19enable_sm80_to_sm89INS1_16FlashAttnBwdSm80INS1_25CollectiveMainloopBwdSm80ILi2ELi2EN4cute5tupleIJNS5_1CILi128EEES8_NS7_ILi64EEEEEENS_10bfloat16_tEfNS_4arch4Sm80ELb0ELb0ELb1ELb1ELb0ELb0ELb0ELb0ELi2ELi4ELi4ELi4ELb0EEENS1_21CollectiveEpilogueBwdISA_SB_SD_Li256ELb1ELb0ELi2EEENS1_19SingleTileSchedulerILb1ELb0ELb0ELi128EEEEEEEEEvNT_6ParamsE$_ZN4cute12iter_adaptorIPjNS_8smem_ptrIS1_EEEC2ES1_,($_ZN7cutlass13device_kernelIN5flash19enable_sm80_to_sm89INS1_16FlashAttnBwdSm80INS1_25CollectiveMainloopBwdSm80ILi2ELi2EN4cute5tupleIJNS5_1CILi128EEES8_NS7_ILi64EEEEEENS_10bfloat16_tEfNS_4arch4Sm80ELb0ELb0ELb1ELb1ELb0ELb0ELb0ELb0ELi2ELi4ELi4ELi4ELb0EEENS1_21CollectiveEpilogueBwdISA_SB_SD_Li256ELb1ELb0ELi2EEENS1_19SingleTileSchedulerILb1ELb0ELb0ELi128EEEEEEEEEvNT_6ParamsE$_ZN4cute3eso3ESOILb0ELb0EJNS_14ComposedLayoutINS_7SwizzleILi3ELi3ELi3EEENS_9MixedBitsILj0ELj432EEENS_6LayoutINS_5tupleIJNS8_IJNS_1CILi2EEESA_SA_EEESA_NS9_ILi8EEEEEENS8_IJNS8_IJNS9_ILi64EEESC_NS9_ILi512EEEEEENS9_ILi8192EEENS9_ILi1024EEEEEEEEEENS_10ViewEngineINS_8smem_ptrIPN7cutlass10bfloat16_tEEEEEEEC2ERKSL_RKSS_ - $_ZN7cutlass13device_kernelIN5flash19enable_sm80_to_sm89INS1_16FlashAttnBwdSm80INS1_25CollectiveMainloopBwdSm80ILi2ELi2EN4cute5tupleIJNS5_1CILi128EEES8_NS7_ILi64EEEEEENS_10bfloat16_tEfNS_4arch4Sm80ELb0ELb0ELb1ELb1ELb0ELb0ELb0ELb0ELi2ELi4ELi4ELi4ELb0EEENS1_21CollectiveEpilogueBwdISA_SB_SD_Li256ELb1ELb0ELi2EEENS1_19SingleTileSchedulerILb1ELb0ELb0ELi128EEEEEEEEEvNT_6ParamsE$_ZN4cute12iter_adaptorIPjNS_8smem_ptrIS1_EEEC2ES1_)
$_ZN7cutlass13device_kernelIN5flash19enable_sm80_to_sm89INS1_16FlashAttnBwdSm80INS1_25CollectiveMainloopBwdSm80ILi2ELi2EN4cute5tupleIJNS5_1CILi128EEES8_NS7_ILi64EEEEEENS_10bfloat16_tEfNS_4arch4Sm80ELb0ELb0ELb1ELb1ELb0ELb0ELb0ELb0ELi2ELi4ELi4ELi4ELb0EEENS1_21CollectiveEpilogueBwdISA_SB_SD_Li256ELb1ELb0ELi2EEENS1_19SingleTileSchedulerILb1ELb0ELb0ELi128EEEEEEEEEvNT_6ParamsE$_ZN4cute12iter_adaptorIPjNS_8smem_ptrIS1_EEEC2ES1_:
[----:B------:R-:W-:Y:S02]  /*6f00*/  IADD3 R6, R56, -c[0x0][0x20], RZ ;  /* 0x8000080038067a10 */ /* 0x000fe40007ffe0ff */
[----:B------:R-:W-:-:S03]  /*6f10*/  MOV R11, 0x0 ;  /* 0x00000000000b7802 */ /* 0x000fc60000000f00 */
[----:B------:R1:W-:Y:S01]  /*6f20*/  STL.64 [R6], R2 ;  /* 0x0000000206007387 */ /* 0x0003e20000100a00 */
[----:B------:R-:W-:Y:S05]  /*6f30*/  RET.REL.NODEC R10 `(_ZN7cutlass13device_kernelIN5flash19enable_sm80_to_sm89INS1_16FlashAttnBwdSm80INS1_25CollectiveMainloopBwdSm80ILi2ELi2EN4cute5tupleIJNS5_1CILi128EEES8_NS7_ILi64EEEEEENS_10bfloat16_tEfNS_4arch4Sm80ELb0ELb0ELb1ELb1ELb0ELb0ELb0ELb0ELi2ELi4ELi4ELi4ELb0EEENS1_21CollectiveEpilogueBwdISA_SB_SD_Li256ELb1ELb0ELi2EEENS1_19SingleTileSchedulerILb1ELb0ELb0ELi128EEEEEEEEEvNT_6ParamsE) ;  /* 0xffff90c00a007950 */ /* 0x000fea0003c3ffff */
        .type           $_ZN7cutlass13device_kernelIN5flash19enable_sm80_to_sm89INS1_16FlashAttnBwdSm80INS1_25CollectiveMainloopBwdSm80ILi2ELi2EN4cute5tupleIJNS5_1CILi128EEES8_NS7_ILi64EEEEEENS_10bfloat16_tEfNS_4arch4Sm80ELb0ELb0ELb1ELb1ELb0ELb0ELb0ELb0ELi2ELi4ELi4ELi4ELb0EEENS1_21CollectiveEpilogueBwdISA_SB_SD_Li256ELb1ELb0ELi2EEENS1_19SingleTileSchedulerILb1ELb0ELb0ELi128EEEEEEEEEvNT_6ParamsE$_ZN4cute3eso3ESOILb0ELb0EJNS_14ComposedLayoutINS_7SwizzleILi3ELi3ELi3EEENS_9MixedBitsILj0ELj432EEENS_6LayoutINS_5tupleIJNS8_IJNS_1CILi2EEESA_SA_EEESA_NS9_ILi8EEEEEENS8_IJNS8_IJNS9_ILi64EEESC_NS9_ILi512EEEEEENS9_ILi8192EEENS9_ILi1024EEEEEEEEEENS_10ViewEngineINS_8smem_ptrIPN7cutlass10bfloat16_tEEEEEEEC2ERKSL_RKSS_,@function
        .size           $_ZN7cutlass13device_kernelIN5flash19enable_sm80_to_sm89INS1_16FlashAttnBwdSm80INS1_25CollectiveMainloopBwdSm80ILi2ELi2EN4cute5tupleIJNS5_1CILi128EEES8_NS7_ILi64EEEEEENS_10bfloat16_tEfNS_4arch4Sm80ELb0ELb0ELb1ELb1ELb0ELb0ELb0ELb0ELi2ELi4ELi4ELi4ELb0EEENS1_21CollectiveEpilogueBwdISA_SB_SD_Li256ELb1ELb0ELi2EEENS1_19SingleTileSchedulerILb1ELb0ELb0ELi128EEEEEEEEEvNT_6ParamsE$_ZN4cute3eso3ESOILb0ELb0EJNS_14ComposedLayoutINS_7SwizzleILi3ELi3ELi3EEENS_9MixedBitsILj0ELj432EEENS_6LayoutINS_5tupleIJNS8_IJNS_1CILi2EEESA_SA_EEESA_NS9_ILi8EEEEEENS8_IJNS8_IJNS9_ILi64EEESC_NS9_ILi512EEEEEENS9_ILi8192EEENS9_ILi1024EEEEEEEEEENS_10ViewEngineINS_8smem_ptrIPN7cutlass10bfloat16_tEEEEEEEC2ERKSL_RKSS_,($_ZN7cutlass13device_kernelIN5flash19enable_sm80_to_sm89INS1_16FlashAttnBwdSm80INS1_25CollectiveMainloopBwdSm80ILi2ELi2EN4cute5tupleIJNS5_1CILi128EEES8_NS7_ILi64EEEEEENS_10bfloat16_tEfNS_4arch4Sm80ELb0ELb0ELb1ELb1ELb0ELb0ELb0ELb0ELi2ELi4ELi4ELi4ELb0EEENS1_21CollectiveEpilogueBwdISA_SB_SD_Li256ELb1ELb0ELi2EEENS1_19SingleTileSchedulerILb1ELb0ELb0ELi128EEEEEEEEEvNT_6ParamsE$_ZN4cute3eso3ESOILb0ELb0EJNS_14ComposedLayoutINS_7SwizzleILi3ELi3ELi3EEENS_9MixedBitsILj0ELj432EEENS_6LayoutINS_5tupleIJNS8_IJNS_1CILi2EEESA_SA_EEESA_NS9_ILi8EEEEEENS8_IJNS8_IJNS9_ILi64EEESC_NS9_ILi512EEEEEENS9_ILi8192EEENS9_ILi1024EEEEEEEEEEiEEC2ERKSL_RKi - $_ZN7cutlass13device_kernelIN5flash19enable_sm80_to_sm89INS1_16FlashAttnBwdSm80INS1_25CollectiveMainloopBwdSm80ILi2ELi2EN4cute5tupleIJNS5_1CILi128EEES8_NS7_ILi64EEEEEENS_10bfloat16_tEfNS_4arch4Sm80ELb0ELb0ELb1ELb1ELb0ELb0ELb0ELb0ELi2ELi4ELi4ELi4ELb0EEENS1_21CollectiveEpilogueBwdISA_SB_SD_Li256ELb1ELb0ELi2EEENS1_19SingleTileSchedulerILb1ELb0ELb0ELi128EEEEEEEEEvNT_6ParamsE$_ZN4cute3eso3ESOILb0ELb0EJNS_14ComposedLayoutINS_7SwizzleILi3ELi3ELi3EEENS_9MixedBitsILj0ELj432EEENS_6LayoutINS_5tupleIJNS8_IJNS_1CILi2EEESA_SA_EEESA_NS9_ILi8EEEEEENS8_IJNS8_IJNS9_ILi64EEESC_NS9_ILi512EEEEEENS9_ILi8192EEENS9_ILi1024EEEEEEEEEENS_10ViewEngineINS_8smem_ptrIPN7cutlass10bfloat16_tEEEEEEEC2ERKSL_RKSS_)
$_ZN7cutlass13device_kernelIN5flash19enable_sm80_to_sm89INS1_16FlashAttnBwdSm80INS1_25CollectiveMainloopBwdSm80ILi2ELi2EN4cute5tupleIJNS5_1CILi128EEES8_NS7_ILi64EEEEEENS_10bfloat16_tEfNS_4arch4Sm80ELb0ELb0ELb1ELb1ELb0ELb0ELb0ELb0ELi2ELi4ELi4ELi4ELb0EEENS1_21CollectiveEpilogueBwdISA_SB_SD_Li256ELb1ELb0ELi2EEENS1_19SingleTileSchedulerILb1ELb0ELb0ELi128EEEEEEEEEvNT_6ParamsE$_ZN4cute3eso3ESOILb0ELb0EJNS_14ComposedLayoutINS_7SwizzleILi3ELi3ELi3EEENS_9MixedBitsILj0ELj432EEENS_6LayoutINS_5tupleIJNS8_IJNS_1CILi2EEESA_SA_EEESA_NS9_ILi8EEEEEENS8_IJNS8_IJNS9_ILi64EEESC_NS9_ILi512EEEEEENS9_ILi8192EEENS9_ILi1024EEEEEEEEEENS_10ViewEngineINS_8smem_ptrIPN7cutlass10bfloat16_tEEEEEEEC2ERKSL_RKSS_:
[----:B------:R-:W-:Y:S02]  /*6f40*/  IADD3 R3, R23, -c[0x0][0x20], RZ ;  /* 0x8000080017037a10 */ /* 0x000fe40007ffe0ff */
[----:B------:R-:W-:-:S03]  /*6f50*/  IADD3 R2, R22, -c[0x0][0x20], RZ ;  /* 0x8000080016027a10 */ /* 0x000fc60007ffe0ff */
[----:B------:R1:W-:Y:S04]  /*6f60*/  STL [R3], R6 ;  /* 0x0000000603007387 */ /* 0x0003e80000100800 */
[----:B------:R-:W2:Y:S01]  /*6f70*/  LDL.64 R8, [R2] ;  /* 0x0000000002087983 */ /* 0x000ea20000100a00 */
[----:B------:R-:W-:-:S03]  /*6f80*/  IMAD.MOV.U32 R5, RZ, RZ, 0x0 ;  /* 0x00000000ff057424 */ /* 0x000fc600078e00ff */
[----:B--2---:R1:W-:Y:S01]  /*6f90*/  STL.64 [R3+0x8], R8 ;  /* 0x0000080803007387 */ /* 0x0043e20000100a00 */
[----:B------:R-:W-:Y:S05]  /*6fa0*/  RET.REL.NODEC R4 `(_ZN7cutlass13device_kernelIN5flash19enable_sm80_to_sm89INS1_16FlashAttnBwdSm80INS1_25CollectiveMainloopBwdSm80ILi2ELi2EN4cute5tupleIJNS5_1CILi128EEES8_NS7_ILi64EEEEEENS_10bfloat16_tEfNS_4arch4Sm80ELb0ELb0ELb1ELb1ELb0ELb0ELb0ELb0ELi2ELi4ELi4ELi4ELb0EEENS1_21CollectiveEpilogueBwdISA_SB_SD_Li256ELb1ELb0ELi2EEENS1_19SingleTileSchedulerILb1ELb0ELb0ELi128EEEEEEEEEvNT_6ParamsE) ;  /* 0xffff905004007950 */ /* 0x000fea0003c3ffff */
        .type           $_ZN7cutlass13device_kernelIN5flash19enable_sm80_to_sm89INS1_16FlashAttnBwdSm80INS1_25CollectiveMainloopBwdSm80ILi2ELi2EN4cute5tupleIJNS5_1CILi128EEES8_NS7_ILi64EEEEEENS_10bfloat16_tEfNS_4arch4Sm80ELb0ELb0ELb1ELb1ELb0ELb0ELb0ELb0ELi2ELi4ELi4ELi4ELb0EEENS1_21CollectiveEpilogueBwdISA_SB_SD_Li256ELb1ELb0ELi2EEENS1_19SingleTileSchedulerILb1ELb0ELb0ELi128EEEEEEEEEvNT_6ParamsE$_ZN4cute3eso3ESOILb0ELb0EJNS_14ComposedLayoutINS_7SwizzleILi3ELi3ELi3EEENS_9MixedBitsILj0ELj432EEENS_6LayoutINS_5tupleIJNS8_IJNS_1CILi2EEESA_SA_EEESA_NS9_ILi8EEEEEENS8_IJNS8_IJNS9_ILi64EEESC_NS9_ILi512EEEEEENS9_ILi8192EEENS9_ILi1024EEEEEEEEEEiEEC2ERKSL_RKi,@function
        .size           $_ZN7cutlass13device_kernelIN5flash19enable_sm80_to_sm89INS1_16FlashAttnBwdSm80INS1_25CollectiveMainloopBwdSm80ILi2ELi2EN4cute5tupleIJNS5_1CILi128EEES8_NS7_ILi64EEEEEENS_10bfloat16_tEfNS_4arch4Sm80ELb0ELb0ELb1ELb1ELb0ELb0ELb0ELb0ELi2ELi4ELi4ELi4ELb0EEENS1_21CollectiveEpilogueBwdISA_SB_SD_Li256ELb1ELb0ELi2EEENS1_19SingleTileSchedulerILb1ELb0ELb0ELi128EEEEEEEEEvNT_6ParamsE$_ZN4cute3eso3ESOILb0ELb0EJNS_14ComposedLayoutINS_7SwizzleILi3ELi3ELi3EEENS_9MixedBitsILj0ELj432EEENS_6LayoutINS_5tupleIJNS8_IJNS_1CILi2EEESA_SA_EEESA_NS9_ILi8EEEEEENS8_IJNS8_IJNS9_ILi64EEESC_NS9_ILi512EEEEEENS9_ILi8192EEENS9_ILi1024EEEEEEEEEEiEEC2ERKSL_RKi,($_ZN7cutlass13device_kernelIN5flash19enable_sm80_to_sm89INS1_16FlashAttnBwdSm80INS1_25CollectiveMainloopBwdSm80ILi2ELi2EN4cute5tupleIJNS5_1CILi128EEES8_NS7_ILi64EEEEEENS_10bfloat16_tEfNS_4arch4Sm80ELb0ELb0ELb1ELb1ELb0ELb0ELb0ELb0ELi2ELi4ELi4ELi4ELb0EEENS1_21CollectiveEpilogueBwdISA_SB_SD_Li256ELb1ELb0ELi2EEENS1_19SingleTileSchedulerILb1ELb0ELb0ELi128EEEEEEEEEvNT_6ParamsE$_ZN4cute3eso3ESOILb0ELb0EJNS_5tupleIJNS_1CILi0EEENS2_IJNS3_ILi1EEENS3_ILi256EEEiEEEEEENS3_ILi2048EEENS2_IJiNS3_ILi4096EEEEEEEEC2ERKS8_RKS9_RKSB_ - $_ZN7cutlass13device_kernelIN5flash19enable_sm80_to_sm89INS1_16FlashAttnBwdSm80INS1_25CollectiveMainloopBwdSm80ILi2ELi2EN4cute5tupleIJNS5_1CILi128EEES8_NS7_ILi64EEEEEENS_10bfloat16_tEfNS_4arch4Sm80ELb0ELb0ELb1ELb1ELb0ELb0ELb0ELb0ELi2ELi4ELi4ELi4ELb0EEENS1_21CollectiveEpilogueBwdISA_SB_SD_Li256ELb1ELb0ELi2EEENS1_19SingleTileSchedulerILb1ELb0ELb0ELi128EEEEEEEEEvNT_6ParamsE$_ZN4cute3eso3ESOILb0ELb0EJNS_14ComposedLayoutINS_7SwizzleILi3ELi3ELi3EEENS_9MixedBitsILj0ELj432EEENS_6LayoutINS_5tupleIJNS8_IJNS_1CILi2EEESA_SA_EEESA_NS9_ILi8EEEEEENS8_IJNS8_IJNS9_ILi64EEESC_NS9_ILi512EEEEEENS9_ILi8192EEENS9_ILi1024EEEEEEEEEEiEEC2ERKSL_RKi)
$_ZN7cutlass13device_kernelIN5flash19enable_sm80_to_sm89INS1_16FlashAttnBwdSm80INS1_25CollectiveMainloopBwdSm80ILi2ELi2EN4cute5tupleIJNS5_1CILi128EEES8_NS7_ILi64EEEEEENS_10bfloat16_tEfNS_4arch4Sm80ELb0ELb0ELb1ELb1ELb0ELb0ELb0ELb0ELi2ELi4ELi4ELi4ELb0EEENS1_21CollectiveEpilogueBwdISA_SB_SD_Li256ELb1ELb0ELi2EEENS1_19SingleTileSchedulerILb1ELb0ELb0ELi128EEEEEEEEEvNT_6ParamsE$_ZN4cute3eso3ESOILb0ELb0EJNS_14ComposedLayoutINS_7SwizzleILi3ELi3ELi3EEENS_9MixedBitsILj0ELj432EEENS_6LayoutINS_5tupleIJNS8_IJNS_1CILi2EEESA_SA_EEESA_NS9_ILi8EEEEEENS8_IJNS8_IJNS9_ILi64EEESC_NS9_ILi512EEEEEENS9_ILi8192EEENS9_ILi1024EEEEEEEEEEiEEC2ERKSL_RKi:
[----:B------:R-:W-:Y:S02]  /*6fb0*/  IADD3 R5, R23, -c[0x0][0x20], RZ ;  /* 0x8000080017057a10 */ /* 0x000fe40007ffe0ff */
[----:B------:R-:W-:-:S03]  /*6fc0*/  IADD3 R3, R7, -c[0x0][0x20], RZ ;  /* 0x8000080007037a10 */ /* 0x000fc60007ffe0ff */
[----:B------:R1:W-:Y:S04]  /*6fd0*/  STL [R5], R2 ;  /* 0x0000000205007387 */ /* 0x0003e80000100800 */
[----:B------:R-:W2:Y:S01]  /*6fe0*/  LDL R6, [R3] ;  /* 0x0000000003067983 */ /* 0x000ea20000100800 */
[----:B------:R-:W-:Y:S02]  /*6ff0*/  IMAD.MOV.U32 R8, RZ, RZ, R4 ;  /* 0x000000ffff087224 */ /* 0x000fe400078e0004 */
[----:B------:R-:W-:Y:S01]  /*7000*/  IMAD.MOV.U32 R9, RZ, RZ, 0x0 ;  /* 0x00000000ff097424 */ /* 0x000fe200078e00ff */
[----:B--2---:R1:W-:Y:S03]  /*7010*/  STL [R5+0x4], R6 ;  /* 0x0000040605007387 */ /* 0x0043e60000100800 */
[----:B------:R-:W-:Y:S05]  /*7020*/  RET.REL.NODEC R8 `(_ZN7cutlass13device_kernelIN5flash19enable_sm80_to_sm89INS1_16FlashAttnBwdSm80INS1_25CollectiveMainloopBwdSm80ILi2ELi2EN4cute5tupleIJNS5_1CILi128EEES8_NS7_ILi64EEEEEENS_10bfloat16_tEfNS_4arch4Sm80ELb0ELb0ELb1ELb1ELb0ELb0ELb0ELb0ELi2ELi4ELi4ELi4ELb0EEENS1_21CollectiveEpilogueBwdISA_SB_SD_Li256ELb1ELb0ELi2EEENS1_19SingleTileSchedulerILb1ELb0ELb0ELi128EEEEEEEEEvNT_6ParamsE) ;  /* 0xffff8fd008007950 */ /* 0x000fea0003c3ffff */
        .type           $_ZN7cutlass13device_kernelIN5flash19enable_sm80_to_sm89INS1_16FlashAttnBwdSm80INS1_25CollectiveMainloopBwdSm80ILi2ELi2EN4cute5tupleIJNS5_1CILi128EEES8_NS7_ILi64EEEEEENS_10bfloat16_tEfNS_4arch4Sm80ELb0ELb0ELb1ELb1ELb0ELb0ELb0ELb0ELi2ELi4ELi4ELi4ELb0EEENS1_21CollectiveEpilogueBwdISA_SB_SD_Li256ELb1ELb0ELi2EEENS1_19SingleTileSchedulerILb1ELb0ELb0ELi128EEEEEEEEEvNT_6ParamsE$_ZN4cute3eso3ESOILb0ELb0EJNS_5tupleIJNS_1CILi0EEENS2_IJNS3_ILi1EEENS3_ILi256EEEiEEEEEENS3_ILi2048EEENS2_IJiNS3_ILi4096EEEEEEEEC2ERKS8_RKS9_RKSB_,@function
        .size           $_ZN7cutlass13device_kernelIN5flash19enable_sm80_to_sm89INS1_16FlashAttnBwdSm80INS1_25CollectiveMainloopBwdSm80ILi2ELi2EN4cute5tupleIJNS5_1CILi128EEES8_NS7_ILi64EEEEEENS_10bfloat16_tEfNS_4arch4Sm80ELb0ELb0ELb1ELb1ELb0ELb0ELb0ELb0ELi2ELi4ELi4ELi4ELb0EEENS1_21CollectiveEpilogueBwdISA_SB_SD_Li256ELb1ELb0ELi2EEENS1_19SingleTileSchedulerILb1ELb0ELb0ELi128EEEEEEEEEvNT_6ParamsE$_ZN4cute3eso3ESOILb0ELb0EJNS_5tupleIJNS_1CILi0EEENS2_IJNS3_ILi1EEENS3_ILi256EEEiEEEEEENS3_ILi2048EEENS2_IJiNS3_ILi4096EEEEEEEEC2ERKS8_RKS9_RKSB_,($_ZN7cutlass13device_kernelIN5flash19enable_sm80_to_sm89INS1_16FlashAttnBwdSm80INS1_25CollectiveMainloopBwdSm80ILi2ELi2EN4cute5tupleIJNS5_1CILi128EEES8_NS7_ILi64EEEEEENS_10bfloat16_tEfNS_4arch4Sm80ELb0ELb0ELb1ELb1ELb0ELb0ELb0ELb0ELi2ELi4ELi4ELi4ELb0EEENS1_21CollectiveEpilogueBwdISA_SB_SD_Li256ELb1ELb0ELi2EEENS1_19SingleTileSchedulerILb1ELb0ELb0ELi128EEEEEEEEEvNT_6ParamsE$_ZN4cute3eso3ESOILb0ELb0EJNS_5tupleIJNS_1CILi1EEENS3_ILi512EEEiEEENS3_ILi4096EEENS2_IJNS2_IJiiEEENS3_ILi8192EEEEEEEEC2ERKS6_RKS7_RKSA_ - $_ZN7cutlass13device_kernelIN5flash19enable_sm80_to_sm89INS1_16FlashAttnBwdSm80INS1_25CollectiveMainloopBwdSm80ILi2ELi2EN4cute5tupleIJNS5_1CILi128EEES8_NS7_ILi64EEEEEENS_10bfloat16_tEfNS_4arch4Sm80ELb0ELb0ELb1ELb1ELb0ELb0ELb0ELb0ELi2ELi4ELi4ELi4ELb0EEENS1_21CollectiveEpilogueBwdISA_SB_SD_Li256ELb1ELb0ELi2EEENS1_19SingleTileSchedulerILb1ELb0ELb0ELi128EEEEEEEEEvNT_6ParamsE$_ZN4cute3eso3ESOILb0ELb0EJNS_5tupleIJNS_1CILi0EEENS2_IJNS3_ILi1EEENS3_ILi256EEEiEEEEEENS3_ILi2048EEENS2_IJiNS3_ILi4096EEEEEEEEC2ERKS8_RKS9_RKSB_)
$_ZN7cutlass13device_kernelIN5flash19enable_sm80_to_sm89INS1_16FlashAttnBwdSm80INS1_25CollectiveMainloopBwdSm80ILi2ELi2EN4cute5tupleIJNS5_1CILi128EEES8_NS7_ILi64EEEEEENS_10bfloat16_tEfNS_4arch4Sm80ELb0ELb0ELb1ELb1ELb0ELb0ELb0ELb0ELi2ELi4ELi4ELi4ELb0EEENS1_21CollectiveEpilogueBwdISA_SB_SD_Li256ELb1ELb0ELi2EEENS1_19SingleTileSchedulerILb1ELb0ELb0ELi128EEEEEEEEEvNT_6ParamsE$_ZN4cute3eso3ESOILb0ELb0EJNS_5tupleIJNS_1CILi0EEENS2_IJNS3_ILi1EEENS3_ILi256EEEiEEEEEENS3_ILi2048EEENS2_IJiNS3_ILi4096EEEEEEEEC2ERKS8_RKS9_RKSB_:
[----:B------:R-:W-:Y:S02]  /*7030*/  IADD3 R3, R56, -c[0x0][0x20], RZ ;  /* 0x8000080038037a10 */ /* 0x000fe40007ffe0ff */
[----:B------:R-:W-:-:S03]  /*7040*/  IADD3 R2, R40, -c[0x0][0x20], RZ ;  /* 0x8000080028027a10 */ /* 0x000fc60007ffe0ff */
[----:B------:R1:W-:Y:S04]  /*7050*/  STL [R3], R33 ;  /* 0x0000002103007387 */ /* 0x0003e80000100800 */
[----:B------:R-:W2:Y:S01]  /*7060*/  LDL R2, [R2] ;  /* 0x0000000002027983 */ /* 0x000ea20000100800 */
[----:B------:R-:W-:-:S03]  /*7070*/  IMAD.MOV.U32 R5, RZ, RZ, 0x0 ;  /* 0x00000000ff057424 */ /* 0x000fc600078e00ff */
[----:B--2---:R1:W-:Y:S01]  /*7080*/  STL [R3+0x4], R2 ;  /* 0x0000040203007387 */ /* 0x0043e20000100800 */
[----:B------:R-:W-:Y:S05]  /*7090*/  RET.REL.NODEC R4 `(_ZN7cutlass13device_kernelIN5flash19enable_sm80_to_sm89INS1_16FlashAttnBwdSm80INS1_25CollectiveMainloopBwdSm80ILi2ELi2EN4cute5tupleIJNS5_1CILi128EEES8_NS7_ILi64EEEEEENS_10bfloat16_tEfNS_4arch4Sm80ELb0ELb0ELb1ELb1ELb0ELb0ELb0ELb0ELi2ELi4ELi4ELi4ELb0EEENS1_21CollectiveEpilogueBwdISA_SB_SD_Li256ELb1ELb0ELi2EEENS1_19SingleTileSchedulerILb1ELb0ELb0ELi128EEEEEEEEEvNT_6ParamsE) ;  /* 0xffff8f6004007950 */ /* 0x000fea0003c3ffff */
        .type           $_ZN7cutlass13device_kernelIN5flash19enable_sm80_to_sm89INS1_16FlashAttnBwdSm80INS1_25CollectiveMainloopBwdSm80ILi2ELi2EN4cute5tupleIJNS5_1CILi128EEES8_NS7_ILi64EEEEEENS_10bfloat16_tEfNS_4arch4Sm80ELb0ELb0ELb1ELb1ELb0ELb0ELb0ELb0ELi2ELi4ELi4ELi4ELb0EEENS1_21CollectiveEpilogueBwdISA_SB_SD_Li256ELb1ELb0ELi2EEENS1_19SingleTileSchedulerILb1ELb0ELb0ELi128EEEEEEEEEvNT_6ParamsE$_ZN4cute3eso3ESOILb0ELb0EJNS_5tupleIJNS_1CILi1EEENS3_ILi512EEEiEEENS3_ILi4096EEENS2_IJNS2_IJiiEEENS3_ILi8192EEEEEEEEC2ERKS6_RKS7_RKSA_,@function
        .size           $_ZN7cutlass13device_kernelIN5flash19enable_sm80_to_sm89INS1_16FlashAttnBwdSm80INS1_25CollectiveMainloopBwdSm80ILi2ELi2EN4cute5tupleIJNS5_1CILi128EEES8_NS7_ILi64EEEEEENS_10bfloat16_tEfNS_4arch4Sm80ELb0ELb0ELb1ELb1ELb0ELb0ELb0ELb0ELi2ELi4ELi4ELi4ELb0EEENS1_21CollectiveEpilogueBwdISA_SB_SD_Li256ELb1ELb0ELi2EEENS1_19SingleTileSchedulerILb1ELb0ELb0ELi128EEEEEEEEEvNT_6ParamsE$_ZN4cute3eso3ESOILb0ELb0EJNS_5tupleIJNS_1CILi1EEENS3_ILi512EEEiEEENS3_ILi4096EEENS2_IJNS2_IJiiEEENS3_ILi8192EEEEEEEEC2ERKS6_RKS7_RKSA_,($_ZN7cutlass13device_kernelIN5flash19enable_sm80_to_sm89INS1_16FlashAttnBwdSm80INS1_25CollectiveMainloopBwdSm80ILi2ELi2EN4cute5tupleIJNS5_1CILi128EEES8_NS7_ILi64EEEEEENS_10bfloat16_tEfNS_4arch4Sm80ELb0ELb0ELb1ELb1ELb0ELb0ELb0ELb0ELi2ELi4ELi4ELi4ELb0EEENS1_21CollectiveEpilogueBwdISA_SB_SD_Li256ELb1ELb0ELi2EEENS1_19SingleTileSchedulerILb1ELb0ELb0ELi128EEEEEEEEEvNT_6ParamsE$_ZN4cute3eso3ESOILb0ELb0EJNS_5tupleIJNS_1CILi1EEENS3_ILi512EEEiEEENS3_ILi4096EEENS2_IJiiEEEEEC2ERKS6_RKS7_RKS8_ - $_ZN7cutlass13device_kernelIN5flash19enable_sm80_to_sm89INS1_16FlashAttnBwdSm80INS1_25CollectiveMainloopBwdSm80ILi2ELi2EN4cute5tupleIJNS5_1CILi128EEES8_NS7_ILi64EEEEEENS_10bfloat16_tEfNS_4arch4Sm80ELb0ELb0ELb1ELb1ELb0ELb0ELb0ELb0ELi2ELi4ELi4ELi4ELb0EEENS1_21CollectiveEpilogueBwdISA_SB_SD_Li256ELb1ELb0ELi2EEENS1_19SingleTileSchedulerILb1ELb0ELb0ELi128EEEEEEEEEvNT_6ParamsE$_ZN4cute3eso3ESOILb0ELb0EJNS_5tupleIJNS_1CILi1EEENS3_ILi512EEEiEEENS3_ILi4096EEENS2_IJNS2_IJiiEEENS3_ILi8192EEEEEEEEC2ERKS6_RKS7_RKSA_)
$_ZN7cutlass13device_kernelIN5flash19enable_sm80_to_sm89INS1_16FlashAttnBwdSm80INS1_25CollectiveMainloopBwdSm80ILi2ELi2EN4cute5tupleIJNS5_1CILi128EEES8_NS7_ILi64EEEEEENS_10bfloat16_tEfNS_4arch4Sm80ELb0ELb0ELb1ELb1ELb0ELb0ELb0ELb0ELi2ELi4ELi4ELi4ELb0EEENS1_21CollectiveEpilogueBwdISA_SB_SD_Li256ELb1ELb0ELi2EEENS1_19SingleTileSchedulerILb1ELb0ELb0ELi128EEEEEEEEEvNT_6ParamsE$_ZN4cute3eso3ESOILb0ELb0EJNS_5tupleIJNS_1CILi1EEENS3_ILi512EEEiEEENS3_ILi4096EEENS2_IJNS2_IJiiEEENS3_ILi8192EEEEEEEEC2ERKS6_RKS7_RKSA_:
        /* <DEDUP_REMOVED lines=9> */
[----:B------:R-:W-:Y:S05]  /*7130*/  RET.REL.NODEC R8 `(_ZN7cutlass13device_kernelIN5flash19enable_sm80_to_sm89INS1_16FlashAttnBwdSm80INS1_25CollectiveMainloopBwdSm80ILi2ELi2EN4cute5tupleIJNS5_1CILi128EEES8_NS7_ILi64EEEEEENS_10bfloat16_tEfNS_4arch4Sm80ELb0ELb0ELb1ELb1ELb0ELb0ELb0ELb0ELi2ELi4ELi4ELi4ELb0EEENS1_21CollectiveEpilogueBwdISA_SB_SD_Li256ELb1ELb0ELi2EEENS1_19SingleTileSchedulerILb1ELb0ELb0ELi128EEEEEEEEEvNT_6ParamsE) ;  /* 0xffff8ec008007950 */ /* 0x000fea0003c3ffff */
        .type           $_ZN7cutlass13device_kernelIN5flash19enable_sm80_to_sm89INS1_16FlashAttnBwdSm80INS1_25CollectiveMainloopBwdSm80ILi2ELi2EN4cute5tupleIJNS5_1CILi128EEES8_NS7_ILi64EEEEEENS_10bfloat16_tEfNS_4arch4Sm80ELb0ELb0ELb1ELb1ELb0ELb0ELb0ELb0ELi2ELi4ELi4ELi4ELb0EEENS1_21CollectiveEpilogueBwdISA_SB_SD_Li256ELb1ELb0ELi2EEENS1_19SingleTileSchedulerILb1ELb0ELb0ELi128EEEEEEEEEvNT_6ParamsE$_ZN4cute3eso3ESOILb0ELb0EJNS_5tupleIJNS_1CILi1EEENS3_ILi512EEEiEEENS3_ILi4096EEENS2_IJiiEEEEEC2ERKS6_RKS7_RKS8_,@function
        .size           $_ZN7cutlass13device_kernelIN5flash19enable_sm80_to_sm89INS1_16FlashAttnBwdSm80INS1_25CollectiveMainloopBwdSm80ILi2ELi2EN4cute5tupleIJNS5_1CILi128EEES8_NS7_ILi64EEEEEENS_10bfloat16_tEfNS_4arch4Sm80ELb0ELb0ELb1ELb1ELb0ELb0ELb0ELb0ELi2ELi4ELi4ELi4ELb0EEENS1_21CollectiveEpilogueBwdISA_SB_SD_Li256ELb1ELb0ELi2EEENS1_19SingleTileSchedulerILb1ELb0ELb0ELi128EEEEEEEEEvNT_6ParamsE$_ZN4cute3eso3ESOILb0ELb0EJNS_5tupleIJNS_1CILi1EEENS3_ILi512EEEiEEENS3_ILi4096EEENS2_IJiiEEEEEC2ERKS6_RKS7_RKS8_,($_ZN7cutlass13device_kernelIN5flash19enable_sm80_to_sm89INS1_16FlashAttnBwdSm80INS1_25CollectiveMainloopBwdSm80ILi2ELi2EN4cute5tupleIJNS5_1CILi128EEES8_NS7_ILi64EEEEEENS_10bfloat16_tEfNS_4arch4Sm80ELb0ELb0ELb1ELb1ELb0ELb0ELb0ELb0ELi2ELi4ELi4ELi4ELb0EEENS1_21CollectiveEpilogueBwdISA_SB_SD_Li256ELb1ELb0ELi2EEENS1_19SingleTileSchedulerILb1ELb0ELb0ELi128EEEEEEEEEvNT_6ParamsE$_ZN4cute3eso3ESOILb0ELb0EJNS_5tupleIJNS_1CILi1EEEiEEENS3_ILi1024EEENS2_IJiiEEEEEC2ERKS5_RKS6_RKS7_ - $_ZN7cutlass13device_kernelIN5flash19enable_sm80_to_sm89INS1_16FlashAttnBwdSm80INS1_25CollectiveMainloopBwdSm80ILi2ELi2EN4cute5tupleIJNS5_1CILi128EEES8_NS7_ILi64EEEEEENS_10bfloat16_tEfNS_4arch4Sm80ELb0ELb0ELb1ELb1ELb0ELb0ELb0ELb0ELi2ELi4ELi4ELi4ELb0EEENS1_21CollectiveEpilogueBwdISA_SB_SD_Li256ELb1ELb0ELi2EEENS1_19SingleTileSchedulerILb1ELb0ELb0ELi128EEEEEEEEEvNT_6ParamsE$_ZN4cute3eso3ESOILb0ELb0EJNS_5tupleIJNS_1CILi1EEENS3_ILi512EEEiEEENS3_ILi4096EEENS2_IJiiEEEEEC2ERKS6_RKS7_RKS8_)
$_ZN7cutlass13device_kernelIN5flash19enable_sm80_to_sm89INS1_16FlashAttnBwdSm80INS1_25CollectiveMainloopBwdSm80ILi2ELi2EN4cute5tupleIJNS5_1CILi128EEES8_NS7_ILi64EEEEEENS_10bfloat16_tEfNS_4arch4Sm80ELb0ELb0ELb1ELb1ELb0ELb0ELb0ELb0ELi2ELi4ELi4ELi4ELb0EEENS1_21CollectiveEpilogueBwdISA_SB_SD_Li256ELb1ELb0ELi2EEENS1_19SingleTileSchedulerILb1ELb0ELb0ELi128EEEEEEEEEvNT_6ParamsE$_ZN4cute3eso3ESOILb0ELb0EJNS_5tupleIJNS_1CILi1EEENS3_ILi512EEEiEEENS3_ILi4096EEENS2_IJiiEEEEEC2ERKS6_RKS7_RKS8_:
        /* <DEDUP_REMOVED lines=8> */
[----:B------:R-:W-:Y:S05]  /*71c0*/  RET.REL.NODEC R4 `(_ZN7cutlass13device_kernelIN5flash19enable_sm80_to_sm89INS1_16FlashAttnBwdSm80INS1_25CollectiveMainloopBwdSm80ILi2ELi2EN4cute5tupleIJNS5_1CILi128EEES8_NS7_ILi64EEEEEENS_10bfloat16_tEfNS_4arch4Sm80ELb0ELb0ELb1ELb1ELb0ELb0ELb0ELb0ELi2ELi4ELi4ELi4ELb0EEENS1_21CollectiveEpilogueBwdISA_SB_SD_Li256ELb1ELb0ELi2EEENS1_19SingleTileSchedulerILb1ELb0ELb0ELi128EEEEEEEEEvNT_6ParamsE) ;  /* 0xffff8e3004007950 */ /* 0x000fea0003c3ffff */
        .type           $_ZN7cutlass13device_kernelIN5flash19enable_sm80_to_sm89INS1_16FlashAttnBwdSm80INS1_25CollectiveMainloopBwdSm80ILi2ELi2EN4cute5tupleIJNS5_1CILi128EEES8_NS7_ILi64EEEEEENS_10bfloat16_tEfNS_4arch4Sm80ELb0ELb0ELb1ELb1ELb0ELb0ELb0ELb0ELi2ELi4ELi4ELi4ELb0EEENS1_21CollectiveEpilogueBwdISA_SB_SD_Li256ELb1ELb0ELi2EEENS1_19SingleTileSchedulerILb1ELb0ELb0ELi128EEEEEEEEEvNT_6ParamsE$_ZN4cute3eso3ESOILb0ELb0EJNS_5tupleIJNS_1CILi1EEEiEEENS3_ILi1024EEENS2_IJiiEEEEEC2ERKS5_RKS6_RKS7_,@function
        .size           $_ZN7cutlass13device_kernelIN5flash19enable_sm80_to_sm89INS1_16FlashAttnBwdSm80INS1_25CollectiveMainloopBwdSm80ILi2ELi2EN4cute5tupleIJNS5_1CILi128EEES8_NS7_ILi64EEEEEENS_10bfloat16_tEfNS_4arch4Sm80ELb0ELb0ELb1ELb1ELb0ELb0ELb0ELb0ELi2ELi4ELi4ELi4ELb0EEENS1_21CollectiveEpilogueBwdISA_SB_SD_Li256ELb1ELb0ELi2EEENS1_19SingleTileSchedulerILb1ELb0ELb0ELi128EEEEEEEEEvNT_6ParamsE$_ZN4cute3eso3ESOILb0ELb0EJNS_5tupleIJNS_1CILi1EEEiEEENS3_ILi1024EEENS2_IJiiEEEEEC2ERKS5_RKS6_RKS7_,($_ZN7cutlass13device_kernelIN5flash19enable_sm80_to_sm89INS1_16FlashAttnBwdSm80INS1_25CollectiveMainloopBwdSm80ILi2ELi2EN4cute5tupleIJNS5_1CILi128EEES8_NS7_ILi64EEEEEENS_10bfloat16_tEfNS_4arch4Sm80ELb0ELb0ELb1ELb1ELb0ELb0ELb0ELb0ELi2ELi4ELi4ELi4ELb0EEENS1_21CollectiveEpilogueBwdISA_SB_SD_Li256ELb1ELb0ELi2EEENS1_19SingleTileSchedulerILb1ELb0ELb0ELi128EEEEEEEEEvNT_6ParamsE$_ZN4cute3eso3ESOILb0ELb0EJNS_5tupleIJiNS_1CILi512EEEEEENS2_IJiiEEENS3_ILi1024EEEEEC2ERKS5_RKS6_RKS7_ - $_ZN7cutlass13device_kernelIN5flash19enable_sm80_to_sm89INS1_16FlashAttnBwdSm80INS1_25CollectiveMainloopBwdSm80ILi2ELi2EN4cute5tupleIJNS5_1CILi128EEES8_NS7_ILi64EEEEEENS_10bfloat16_tEfNS_4arch4Sm80ELb0ELb0ELb1ELb1ELb0ELb0ELb0ELb0ELi2ELi4ELi4ELi4ELb0EEENS1_21CollectiveEpilogueBwdISA_SB_SD_Li256ELb1ELb0ELi2EEENS1_19SingleTileSchedulerILb1ELb0ELb0ELi128EEEEEEEEEvNT_6ParamsE$_ZN4cute3eso3ESOILb0ELb0EJNS_5tupleIJNS_1CILi1EEEiEEENS3_ILi1024EEENS2_IJiiEEEEEC2ERKS5_RKS6_RKS7_)
$_ZN7cutlass13device_kernelIN5flash19enable_sm80_to_sm89INS1_16FlashAttnBwdSm80INS1_25CollectiveMainloopBwdSm80ILi2ELi2EN4cute5tupleIJNS5_1CILi128EEES8_NS7_ILi64EEEEEENS_10bfloat16_tEfNS_4arch4Sm80ELb0ELb0ELb1ELb1ELb0ELb0ELb0ELb0ELi2ELi4ELi4ELi4ELb0EEENS1_21CollectiveEpilogueBwdISA_SB_SD_Li256ELb1ELb0ELi2EEENS1_19SingleTileSchedulerILb1ELb0ELb0ELi128EEEEEEEEEvNT_6ParamsE$_ZN4cute3eso3ESOILb0ELb0EJNS_5tupleIJNS_1CILi1EEEiEEENS3_ILi1024EEENS2_IJiiEEEEEC2ERKS5_RKS6_RKS7_:
        /* <DEDUP_REMOVED lines=9> */
        .type           $_ZN7cutlass13device_kernelIN5flash19enable_sm80_to_sm89INS1_16FlashAttnBwdSm80INS1_25CollectiveMainloopBwdSm80ILi2ELi2EN4cute5tupleIJNS5_1CILi128EEES8_NS7_ILi64EEEEEENS_10bfloat16_tEfNS_4arch4Sm80ELb0ELb0ELb1ELb1ELb0ELb0ELb0ELb0ELi2ELi4ELi4ELi4ELb0EEENS1_21CollectiveEpilogueBwdISA_SB_SD_Li256ELb1ELb0ELi2EEENS1_19SingleTileSchedulerILb1ELb0ELb0ELi128EEEEEEEEEvNT_6ParamsE$_ZN4cute3eso3ESOILb0ELb0EJNS_5tupleIJiNS_1CILi512EEEEEENS2_IJiiEEENS3_ILi1024EEEEEC2ERKS5_RKS6_RKS7_,@function
        .size           $_ZN7cutlass13device_kernelIN5flash19enable_sm80_to_sm89INS1_16FlashAttnBwdSm80INS1_25CollectiveMainloopBwdSm80ILi2ELi2EN4cute5tupleIJNS5_1CILi128EEES8_NS7_ILi64EEEEEENS_10bfloat16_tEfNS_4arch4Sm80ELb0ELb0ELb1ELb1ELb0ELb0ELb0ELb0ELi2ELi4ELi4ELi4ELb0EEENS1_21CollectiveEpilogueBwdISA_SB_SD_Li256ELb1ELb0ELi2EEENS1_19SingleTileSchedulerILb1ELb0ELb0ELi128EEEEEEEEEvNT_6ParamsE$_ZN4cute3eso3ESOILb0ELb0EJNS_5tupleIJiNS_1CILi512EEEEEENS2_IJiiEEENS3_ILi1024EEEEEC2ERKS5_RKS6_RKS7_,($_ZN7cutlass13device_kernelIN5flash19enable_sm80_to_sm89INS1_16FlashAttnBwdSm80INS1_25CollectiveMainloopBwdSm80ILi2ELi2EN4cute5tupleIJNS5_1CILi128EEES8_NS7_ILi64EEEEEENS_10bfloat16_tEfNS_4arch4Sm80ELb0ELb0ELb1ELb1ELb0ELb0ELb0ELb0ELi2ELi4ELi4ELi4ELb0EEENS1_21CollectiveEpilogueBwdISA_SB_SD_Li256ELb1ELb0ELi2EEENS1_19SingleTileSchedulerILb1ELb0ELb0ELi128EEEEEEEEEvNT_6ParamsE$_ZN4cute3eso3ESOILb0ELb0EJNS_5tupleIJiiEEEiNS_1CILi0EEEEEC2ERKS3_RKiRKS5_ - $_ZN7cutlass13device_kernelIN5flash19enable_sm80_to_sm89INS1_16FlashAttnBwdSm80INS1_25CollectiveMainloopBwdSm80ILi2ELi2EN4cute5tupleIJNS5_1CILi128EEES8_NS7_ILi64EEEEEENS_10bfloat16_tEfNS_4arch4Sm80ELb0ELb0ELb1ELb1ELb0ELb0ELb0ELb0ELi2ELi4ELi4ELi4ELb0EEENS1_21CollectiveEpilogueBwdISA_SB_SD_Li256ELb1ELb0ELi2EEENS1_19SingleTileSchedulerILb1ELb0ELb0ELi128EEEEEEEEEvNT_6ParamsE$_ZN4cute3eso3ESOILb0ELb0EJNS_5tupleIJiNS_1CILi512EEEEEENS2_IJiiEEENS3_ILi1024EEEEEC2ERKS5_RKS6_RKS7_)
$_ZN7cutlass13device_kernelIN5flash19enable_sm80_to_sm89INS1_16FlashAttnBwdSm80INS1_25CollectiveMainloopBwdSm80ILi2ELi2EN4cute5tupleIJNS5_1CILi128EEES8_NS7_ILi64EEEEEENS_10bfloat16_tEfNS_4arch4Sm80ELb0ELb0ELb1ELb1ELb0ELb0ELb0ELb0ELi2ELi4ELi4ELi4ELb0EEENS1_21CollectiveEpilogueBwdISA_SB_SD_Li256ELb1ELb0ELi2EEENS1_19SingleTileSchedulerILb1ELb0ELb0ELi128EEEEEEEEEvNT_6ParamsE$_ZN4cute3eso3ESOILb0ELb0EJNS_5tupleIJiNS_1CILi512EEEEEENS2_IJiiEEENS3_ILi1024EEEEEC2ERKS5_RKS6_RKS7_:
        /* <DEDUP_REMOVED lines=9> */
        .type           $_ZN7cutlass13device_kernelIN5flash19enable_sm80_to_sm89INS1_16FlashAttnBwdSm80INS1_25CollectiveMainloopBwdSm80ILi2ELi2EN4cute5tupleIJNS5_1CILi128EEES8_NS7_ILi64EEEEEENS_10bfloat16_tEfNS_4arch4Sm80ELb0ELb0ELb1ELb1ELb0ELb0ELb0ELb0ELi2ELi4ELi4ELi4ELb0EEENS1_21CollectiveEpilogueBwdISA_SB_SD_Li256ELb1ELb0ELi2EEENS1_19SingleTileSchedulerILb1ELb0ELb0ELi128EEEEEEEEEvNT_6ParamsE$_ZN4cute3eso3ESOILb0ELb0EJNS_5tupleIJiiEEEiNS_1CILi0EEEEEC2ERKS3_RKiRKS5_,@function
        .size           $_ZN7cutlass13device_kernelIN5flash19enable_sm80_to_sm89INS1_16FlashAttnBwdSm80INS1_25CollectiveMainloopBwdSm80ILi2ELi2EN4cute5tupleIJNS5_1CILi128EEES8_NS7_ILi64EEEEEENS_10bfloat16_tEfNS_4arch4Sm80ELb0ELb0ELb1ELb1ELb0ELb0ELb0ELb0ELi2ELi4ELi4ELi4ELb0EEENS1_21CollectiveEpilogueBwdISA_SB_SD_Li256ELb1ELb0ELi2EEENS1_19SingleTileSchedulerILb1ELb0ELb0ELi128EEEEEEEEEvNT_6ParamsE$_ZN4cute3eso3ESOILb0ELb0EJNS_5tupleIJiiEEEiNS_1CILi0EEEEEC2ERKS3_RKiRKS5_,($_ZN7cutlass13device_kernelIN5flash19enable_sm80_to_sm89INS1_16FlashAttnBwdSm80INS1_25CollectiveMainloopBwdSm80ILi2ELi2EN4cute5tupleIJNS5_1CILi128EEES8_NS7_ILi64EEEEEENS_10bfloat16_tEfNS_4arch4Sm80ELb0ELb0ELb1ELb1ELb0ELb0ELb0ELb0ELi2ELi4ELi4ELi4ELb0EEENS1_21CollectiveEpilogueBwdISA_SB_SD_Li256ELb1ELb0ELi2EEENS1_19SingleTileSchedulerILb1ELb0ELb0ELi128EEEEEEEEEvNT_6ParamsE$_ZN4cute3eso3ESOILb0ELb0EJNS_6LayoutINS_5tupleIJNS3_IJNS3_IJNS_1CILi8EEENS4_ILi1EEEEEES6_EEENS3_IJNS3_IJS6_S6_EEENS4_ILi2EEEEEEEEENS3_IJNS3_IJNS3_IJS6_NS4_ILi0EEEEEESD_EEENS3_IJNS3_IJSD_SD_EEEiEEEEEEEENS_10ViewEngineINS_8smem_ptrIPN7cutlass10bfloat16_tEEEEEEEC2ERKSJ_RKSQ_ - $_ZN7cutlass13device_kernelIN5flash19enable_sm80_to_sm89INS1_16FlashAttnBwdSm80INS1_25CollectiveMainloopBwdSm80ILi2ELi2EN4cute5tupleIJNS5_1CILi128EEES8_NS7_ILi64EEEEEENS_10bfloat16_tEfNS_4arch4Sm80ELb0ELb0ELb1ELb1ELb0ELb0ELb0ELb0ELi2ELi4ELi4ELi4ELb0EEENS1_21CollectiveEpilogueBwdISA_SB_SD_Li256ELb1ELb0ELi2EEENS1_19SingleTileSchedulerILb1ELb0ELb0ELi128EEEEEEEEEvNT_6ParamsE$_ZN4cute3eso3ESOILb0ELb0EJNS_5tupleIJiiEEEiNS_1CILi0EEEEEC2ERKS3_RKiRKS5_)
$_ZN7cutlass13device_kernelIN5flash19enable_sm80_to_sm89INS1_16FlashAttnBwdSm80INS1_25CollectiveMainloopBwdSm80ILi2ELi2EN4cute5tupleIJNS5_1CILi128EEES8_NS7_ILi64EEEEEENS_10bfloat16_tEfNS_4arch4Sm80ELb0ELb0ELb1ELb1ELb0ELb0ELb0ELb0ELi2ELi4ELi4ELi4ELb0EEENS1_21CollectiveEpilogueBwdISA_SB_SD_Li256ELb1ELb0ELi2EEENS1_19SingleTileSchedulerILb1ELb0ELb0ELi128EEEEEEEEEvNT_6ParamsE$_ZN4cute3eso3ESOILb0ELb0EJNS_5tupleIJiiEEEiNS_1CILi0EEEEEC2ERKS3_RKiRKS5_:
        /* <DEDUP_REMOVED lines=8> */
[----:B------:R-:W-:Y:S05]  /*7370*/  RET.REL.NODEC R76 `(_ZN7cutlass13device_kernelIN5flash19enable_sm80_to_sm89INS1_16FlashAttnBwdSm80INS1_25CollectiveMainloopBwdSm80ILi2ELi2EN4cute5tupleIJNS5_1CILi128EEES8_NS7_ILi64EEEEEENS_10bfloat16_tEfNS_4arch4Sm80ELb0ELb0ELb1ELb1ELb0ELb0ELb0ELb0ELi2ELi4ELi4ELi4ELb0EEENS1_21CollectiveEpilogueBwdISA_SB_SD_Li256ELb1ELb0ELi2EEENS1_19SingleTileSchedulerILb1ELb0ELb0ELi128EEEEEEEEEvNT_6ParamsE) ;  /* 0xffff8c804c007950 */ /* 0x000fea0003c3ffff */
        .type           $_ZN7cutlass13device_kernelIN5flash19enable_sm80_to_sm89INS1_16FlashAttnBwdSm80INS1_25CollectiveMainloopBwdSm80ILi2ELi2EN4cute5tupleIJNS5_1CILi128EEES8_NS7_ILi64EEEEEENS_10bfloat16_tEfNS_4arch4Sm80ELb0ELb0ELb1ELb1ELb0ELb0ELb0ELb0ELi2ELi4ELi4ELi4ELb0EEENS1_21CollectiveEpilogueBwdISA_SB_SD_Li256ELb1ELb0ELi2EEENS1_19SingleTileSchedulerILb1ELb0ELb0ELi128EEEEEEEEEvNT_6ParamsE$_ZN4cute3eso3ESOILb0ELb0EJNS_6LayoutINS_5tupleIJNS3_IJNS3_IJNS_1CILi8EEENS4_ILi1EEEEEES6_EEENS3_IJNS3_IJS6_S6_EEENS4_ILi2EEEEEEEEENS3_IJNS3_IJNS3_IJS6_NS4_ILi0EEEEEESD_EEENS3_IJNS3_IJSD_SD_EEEiEEEEEEEENS_10ViewEngineINS_8smem_ptrIPN7cutlass10bfloat16_tEEEEEEEC2ERKSJ_RKSQ_,@function
        .size           $_ZN7cutlass13device_kernelIN5flash19enable_sm80_to_sm89INS1_16FlashAttnBwdSm80INS1_25CollectiveMainloopBwdSm80ILi2ELi2EN4cute5tupleIJNS5_1CILi128EEES8_NS7_ILi64EEEEEENS_10bfloat16_tEfNS_4arch4Sm80ELb0ELb0ELb1ELb1ELb0ELb0ELb0ELb0ELi2ELi4ELi4ELi4ELb0EEENS1_21CollectiveEpilogueBwdISA_SB_SD_Li256ELb1ELb0ELi2EEENS1_19SingleTileSchedulerILb1ELb0ELb0ELi128EEEEEEEEEvNT_6ParamsE$_ZN4cute3eso3ESOILb0ELb0EJNS_6LayoutINS_5tupleIJNS3_IJNS3_IJNS_1CILi8EEENS4_ILi1EEEEEES6_EEENS3_IJNS3_IJS6_S6_EEENS4_ILi2EEEEEEEEENS3_IJNS3_IJNS3_IJS6_NS4_ILi0EEEEEESD_EEENS3_IJNS3_IJSD_SD_EEEiEEEEEEEENS_10ViewEngineINS_8smem_ptrIPN7cutlass10bfloat16_tEEEEEEEC2ERKSJ_RKSQ_,($_ZN7cutlass13device_kernelIN5flash19enable_sm80_to_sm89INS1_16FlashAttnBwdSm80INS1_25CollectiveMainloopBwdSm80ILi2ELi2EN4cute5tupleIJNS5_1CILi128EEES8_NS7_ILi64EEEEEENS_10bfloat16_tEfNS_4arch4Sm80ELb0ELb0ELb1ELb1ELb0ELb0ELb0ELb0ELi2ELi4ELi4ELi4ELb0EEENS1_21CollectiveEpilogueBwdISA_SB_SD_Li256ELb1ELb0ELi2EEENS1_19SingleTileSchedulerILb1ELb0ELb0ELi128EEEEEEEEEvNT_6ParamsE$_ZN4cute3eso3ESOILb0ELb0EJNS_6LayoutINS_5tupleIJNS3_IJNS_1CILi1EEENS3_IJS5_NS4_ILi2EEES6_EEEEEES6_NS3_IJS6_S6_EEEEEENS3_IJNS3_IJNS4_ILi0EEENS3_IJS5_NS4_ILi256EEEiEEEEEENS4_ILi2048EEENS3_IJiNS4_ILi4096EEEEEEEEEEENS_10ViewEngineINS_8smem_ptrIPjEEEEEEC2ERKSJ_RKSO_ - $_ZN7cutlass13device_kernelIN5flash19enable_sm80_to_sm89INS1_16FlashAttnBwdSm80INS1_25CollectiveMainloopBwdSm80ILi2ELi2EN4cute5tupleIJNS5_1CILi128EEES8_NS7_ILi64EEEEEENS_10bfloat16_tEfNS_4arch4Sm80ELb0ELb0ELb1ELb1ELb0ELb0ELb0ELb0ELi2ELi4ELi4ELi4ELb0EEENS1_21CollectiveEpilogueBwdISA_SB_SD_Li256ELb1ELb0ELi2EEENS1_19SingleTileSchedulerILb1ELb0ELb0ELi128EEEEEEEEEvNT_6ParamsE$_ZN4cute3eso3ESOILb0ELb0EJNS_6LayoutINS_5tupleIJNS3_IJNS3_IJNS_1CILi8EEENS4_ILi1EEEEEES6_EEENS3_IJNS3_IJS6_S6_EEENS4_ILi2EEEEEEEEENS3_IJNS3_IJNS3_IJS6_NS4_ILi0EEEEEESD_EEENS3_IJNS3_IJSD_SD_EEEiEEEEEEEENS_10ViewEngineINS_8smem_ptrIPN7cutlass10bfloat16_tEEEEEEEC2ERKSJ_RKSQ_)
$_ZN7cutlass13device_kernelIN5flash19enable_sm80_to_sm89INS1_16FlashAttnBwdSm80INS1_25CollectiveMainloopBwdSm80ILi2ELi2EN4cute5tupleIJNS5_1CILi128EEES8_NS7_ILi64EEEEEENS_10bfloat16_tEfNS_4arch4Sm80ELb0ELb0ELb1ELb1ELb0ELb0ELb0ELb0ELi2ELi4ELi4ELi4ELb0EEENS1_21CollectiveEpilogueBwdISA_SB_SD_Li256ELb1ELb0ELi2EEENS1_19SingleTileSchedulerILb1ELb0ELb0ELi128EEEEEEEEEvNT_6ParamsE$_ZN4cute3eso3ESOILb0ELb0EJNS_6LayoutINS_5tupleIJNS3_IJNS3_IJNS_1CILi8EEENS4_ILi1EEEEEES6_EEENS3_IJNS3_IJS6_S6_EEENS4_ILi2EEEEEEEEENS3_IJNS3_IJNS3_IJS6_NS4_ILi0EEEEEESD_EEENS3_IJNS3_IJSD_SD_EEEiEEEEEEEENS_10ViewEngineINS_8smem_ptrIPN7cutlass10bfloat16_tEEEEEEEC2ERKSJ_RKSQ_:
[----:B------:R-:W-:Y:S02]  /*7380*/  IADD3 R3, R66, -c[0x0][0x20], RZ ;  /* 0x8000080042037a10 */ /* 0x000fe40007ffe0ff */
[----:B------:R-:W-:-:S03]  /*7390*/  IADD3 R2, R58, -c[0x0][0x20], RZ ;  /* 0x800008003a027a10 */ /* 0x000fc60007ffe0ff */
[----:B------:R1:W-:Y:S04]  /*73a0*/  STL [R3], R6 ;  /* 0x0000000603007387 */ /* 0x0003e80000100800 */
[----:B------:R-:W2:Y:S01]  /*73b0*/  LDL.64 R8, [R2] ;  /* 0x0000000002087983 */ /* 0x000ea20000100a00 */
[----:B------:R-:W-:-:S03]  /*73c0*/  IMAD.MOV.U32 R5, RZ, RZ, 0x0 ;  /* 0x00000000ff057424 */ /* 0x000fc600078e00ff */
[----:B--2---:R1:W-:Y:S01]  /*73d0*/  STL.64 [R3+0x8], R8 ;  /* 0x0000080803007387 */ /* 0x0043e20000100a00 */
[----:B------:R-:W-:Y:S05]  /*73e0*/  RET.REL.NODEC R4 `(_ZN7cutlass13device_kernelIN5flash19enable_sm80_to_sm89INS1_16FlashAttnBwdSm80INS1_25CollectiveMainloopBwdSm80ILi2ELi2EN4cute5tupleIJNS5_1CILi128EEES8_NS7_ILi64EEEEEENS_10bfloat16_tEfNS_4arch4Sm80ELb0ELb0ELb1ELb1ELb0ELb0ELb0ELb0ELi2ELi4ELi4ELi4ELb0EEENS1_21CollectiveEpilogueBwdISA_SB_SD_Li256ELb1ELb0ELi2EEENS1_19SingleTileSchedulerILb1ELb0ELb0ELi128EEEEEEEEEvNT_6ParamsE) ;  /* 0xffff8c1004007950 */ /* 0x000fea0003c3ffff */
        .type           $_ZN7cutlass13device_kernelIN5flash19enable_sm80_to_sm89INS1_16FlashAttnBwdSm80INS1_25CollectiveMainloopBwdSm80ILi2ELi2EN4cute5tupleIJNS5_1CILi128EEES8_NS7_ILi64EEEEEENS_10bfloat16_tEfNS_4arch4Sm80ELb0ELb0ELb1ELb1ELb0ELb0ELb0ELb0ELi2ELi4ELi4ELi4ELb0EEENS1_21CollectiveEpilogueBwdISA_SB_SD_Li256ELb1ELb0ELi2EEENS1_19SingleTileSchedulerILb1ELb0ELb0ELi128EEEEEEEEEvNT_6ParamsE$_ZN4cute3eso3ESOILb0ELb0EJNS_6LayoutINS_5tupleIJNS3_IJNS_1CILi1EEENS3_IJS5_NS4_ILi2EEES6_EEEEEES6_NS3_IJS6_S6_EEEEEENS3_IJNS3_IJNS4_ILi0EEENS3_IJS5_NS4_ILi256EEEiEEEEEENS4_ILi2048EEENS3_IJiNS4_ILi4096EEEEEEEEEEENS_10ViewEngineINS_8smem_ptrIPjEEEEEEC2ERKSJ_RKSO_,@function
        .size           $_ZN7cutlass13device_kernelIN5flash19enable_sm80_to_sm89INS1_16FlashAttnBwdSm80INS1_25CollectiveMainloopBwdSm80ILi2ELi2EN4cute5tupleIJNS5_1CILi128EEES8_NS7_ILi64EEEEEENS_10bfloat16_tEfNS_4arch4Sm80ELb0ELb0ELb1ELb1ELb0ELb0ELb0ELb0ELi2ELi4ELi4ELi4ELb0EEENS1_21CollectiveEpilogueBwdISA_SB_SD_Li256ELb1ELb0ELi2EEENS1_19SingleTileSchedulerILb1ELb0ELb0ELi128EEEEEEEEEvNT_6ParamsE$_ZN4cute3eso3ESOILb0ELb0EJNS_6LayoutINS_5tupleIJNS3_IJNS_1CILi1EEENS3_IJS5_NS4_ILi2EEES6_EEEEEES6_NS3_IJS6_S6_EEEEEENS3_IJNS3_IJNS4_ILi0EEENS3_IJS5_NS4_ILi256EEEiEEEEEENS4_ILi2048EEENS3_IJiNS4_ILi4096EEEEEEEEEEENS_10ViewEngineINS_8smem_ptrIPjEEEEEEC2ERKSJ_RKSO_,($_ZN7cutlass13device_kernelIN5flash19enable_sm80_to_sm89INS1_16FlashAttnBwdSm80INS1_25CollectiveMainloopBwdSm80ILi2ELi2EN4cute5tupleIJNS5_1CILi128EEES8_NS7_ILi64EEEEEENS_10bfloat16_tEfNS_4arch4Sm80ELb0ELb0ELb1ELb1ELb0ELb0ELb0ELb0ELi2ELi4ELi4ELi4ELb0EEENS1_21CollectiveEpilogueBwdISA_SB_SD_Li256ELb1ELb0ELi2EEENS1_19SingleTileSchedulerILb1ELb0ELb0ELi128EEEEEEEEEvNT_6ParamsE$_ZN4cute3eso3ESOILb0ELb0EJNS_6LayoutINS_5tupleIJNS3_IJNS_1CILi2EEES5_EEENS4_ILi8EEES6_EEENS3_IJNS3_IJNS4_ILi1EEEiEEENS4_ILi1024EEENS3_IJiiEEEEEEEENS_10ViewEngineINS_8smem_ptrIPN7cutlass10bfloat16_tEEEEEEEC2ERKSE_RKSL_ - $_ZN7cutlass13device_kernelIN5flash19enable_sm80_to_sm89INS1_16FlashAttnBwdSm80INS1_25CollectiveMainloopBwdSm80ILi2ELi2EN4cute5tupleIJNS5_1CILi128EEES8_NS7_ILi64EEEEEENS_10bfloat16_tEfNS_4arch4Sm80ELb0ELb0ELb1ELb1ELb0ELb0ELb0ELb0ELi2ELi4ELi4ELi4ELb0EEENS1_21CollectiveEpilogueBwdISA_SB_SD_Li256ELb1ELb0ELi2EEENS1_19SingleTileSchedulerILb1ELb0ELb0ELi128EEEEEEEEEvNT_6ParamsE$_ZN4cute3eso3ESOILb0ELb0EJNS_6LayoutINS_5tupleIJNS3_IJNS_1CILi1EEENS3_IJS5_NS4_ILi2EEES6_EEEEEES6_NS3_IJS6_S6_EEEEEENS3_IJNS3_IJNS4_ILi0EEENS3_IJS5_NS4_ILi256EEEiEEEEEENS4_ILi2048EEENS3_IJiNS4_ILi4096EEEEEEEEEEENS_10ViewEngineINS_8smem_ptrIPjEEEEEEC2ERKSJ_RKSO_)
$_ZN7cutlass13device_kernelIN5flash19enable_sm80_to_sm89INS1_16FlashAttnBwdSm80INS1_25CollectiveMainloopBwdSm80ILi2ELi2EN4cute5tupleIJNS5_1CILi128EEES8_NS7_ILi64EEEEEENS_10bfloat16_tEfNS_4arch4Sm80ELb0ELb0ELb1ELb1ELb0ELb0ELb0ELb0ELi2ELi4ELi4ELi4ELb0EEENS1_21CollectiveEpilogueBwdISA_SB_SD_Li256ELb1ELb0ELi2EEENS1_19SingleTileSchedulerILb1ELb0ELb0ELi128EEEEEEEEEvNT_6ParamsE$_ZN4cute3eso3ESOILb0ELb0EJNS_6LayoutINS_5tupleIJNS3_IJNS_1CILi1EEENS3_IJS5_NS4_ILi2EEES6_EEEEEES6_NS3_IJS6_S6_EEEEEENS3_IJNS3_IJNS4_ILi0EEENS3_IJS5_NS4_ILi256EEEiEEEEEENS4_ILi2048EEENS3_IJiNS4_ILi4096EEEEEEEEEEENS_10ViewEngineINS_8smem_ptrIPjEEEEEEC2ERKSJ_RKSO_:
[----:B------:R-:W-:Y:S02]  /*73f0*/  IADD3 R5, R56, -c[0x0][0x20], RZ ;  /* 0x8000080038057a10 */ /* 0x000fe40007ffe0ff */
[----:B------:R-:W-:-:S03]  /*7400*/  IADD3 R6, R40, -c[0x0][0x20], RZ ;  /* 0x8000080028067a10 */ /* 0x000fc60007ffe0ff */
[----:B------:R1:W-:Y:S04]  /*7410*/  STL.64 [R5], R2 ;  /* 0x0000000205007387 */ /* 0x0003e80000100a00 */
[----:B------:R-:W2:Y:S01]  /*7420*/  LDL.64 R8, [R6] ;  /* 0x0000000006087983 */ /* 0x000ea20000100a00 */
[----:B------:R-:W-:Y:S02]  /*7430*/  IMAD.MOV.U32 R10, RZ, RZ, R4 ;  /* 0x000000ffff0a7224 */ /* 0x000fe400078e0004 */
[----:B------:R-:W-:Y:S01]  /*7440*/  IMAD.MOV.U32 R11, RZ, RZ, 0x0 ;  /* 0x00000000ff0b7424 */ /* 0x000fe200078e00ff */
[----:B--2---:R1:W-:Y:S03]  /*7450*/  STL.64 [R5+0x8], R8 ;  /* 0x0000080805007387 */ /* 0x0043e60000100a00 */
[----:B------:R-:W-:Y:S05]  /*7460*/  RET.REL.NODEC R10 `(_ZN7cutlass13device_kernelIN5flash19enable_sm80_to_sm89INS1_16FlashAttnBwdSm80INS1_25CollectiveMainloopBwdSm80ILi2ELi2EN4cute5tupleIJNS5_1CILi128EEES8_NS7_ILi64EEEEEENS_10bfloat16_tEfNS_4arch4Sm80ELb0ELb0ELb1ELb1ELb0ELb0ELb0ELb0ELi2ELi4ELi4ELi4ELb0EEENS1_21CollectiveEpilogueBwdISA_SB_SD_Li256ELb1ELb0ELi2EEENS1_19SingleTileSchedulerILb1ELb0ELb0ELi128EEEEEEEEEvNT_6ParamsE) ;  /* 0xffff8b900a007950 */ /* 0x000fea0003c3ffff */
        .type           $_ZN7cutlass13device_kernelIN5flash19enable_sm80_to_sm89INS1_16FlashAttnBwdSm80INS1_25CollectiveMainloopBwdSm80ILi2ELi2EN4cute5tupleIJNS5_1CILi128EEES8_NS7_ILi64EEEEEENS_10bfloat16_tEfNS_4arch4Sm80ELb0ELb0ELb1ELb1ELb0ELb0ELb0ELb0ELi2ELi4ELi4ELi4ELb0EEENS1_21CollectiveEpilogueBwdISA_SB_SD_Li256ELb1ELb0ELi2EEENS1_19SingleTileSchedulerILb1ELb0ELb0ELi128EEEEEEEEEvNT_6ParamsE$_ZN4cute3eso3ESOILb0ELb0EJNS_6LayoutINS_5tupleIJNS3_IJNS_1CILi2EEES5_EEENS4_ILi8EEES6_EEENS3_IJNS3_IJNS4_ILi1EEEiEEENS4_ILi1024EEENS3_IJiiEEEEEEEENS_10ViewEngineINS_8smem_ptrIPN7cutlass10bfloat16_tEEEEEEEC2ERKSE_RKSL_,@function
        .size           $_ZN7cutlass13device_kernelIN5flash19enable_sm80_to_sm89INS1_16FlashAttnBwdSm80INS1_25CollectiveMainloopBwdSm80ILi2ELi2EN4cute5tupleIJNS5_1CILi128EEES8_NS7_ILi64EEEEEENS_10bfloat16_tEfNS_4arch4Sm80ELb0ELb0ELb1ELb1ELb0ELb0ELb0ELb0ELi2ELi4ELi4ELi4ELb0EEENS1_21CollectiveEpilogueBwdISA_SB_SD_Li256ELb1ELb0ELi2EEENS1_19SingleTileSchedulerILb1ELb0ELb0ELi128EEEEEEEEEvNT_6ParamsE$_ZN4cute3eso3ESOILb0ELb0EJNS_6LayoutINS_5tupleIJNS3_IJNS_1CILi2EEES5_EEENS4_ILi8EEES6_EEENS3_IJNS3_IJNS4_ILi1EEEiEEENS4_ILi1024EEENS3_IJiiEEEEEEEENS_10ViewEngineINS_8smem_ptrIPN7cutlass10bfloat16_tEEEEEEEC2ERKSE_RKSL_,($_ZN7cutlass13device_kernelIN5flash19enable_sm80_to_sm89INS1_16FlashAttnBwdSm80INS1_25CollectiveMainloopBwdSm80ILi2ELi2EN4cute5tupleIJNS5_1CILi128EEES8_NS7_ILi64EEEEEENS_10bfloat16_tEfNS_4arch4Sm80ELb0ELb0ELb1ELb1ELb0ELb0ELb0ELb0ELi2ELi4ELi4ELi4ELb0EEENS1_21CollectiveEpilogueBwdISA_SB_SD_Li256ELb1ELb0ELi2EEENS1_19SingleTileSchedulerILb1ELb0ELb0ELi128EEEEEEEEEvNT_6ParamsE$_ZN4cute3eso3ESOILb0ELb0EJNS_6LayoutINS_5tupleIJNS3_IJNS_1CILi2EEES5_EEENS4_ILi8EEES6_EEENS3_IJNS3_IJNS4_ILi1EEEiEEENS4_ILi1024EEENS3_IJiiEEEEEEEEjEEC2ERKSE_RKj - $_ZN7cutlass13device_kernelIN5flash19enable_sm80_to_sm89INS1_16FlashAttnBwdSm80INS1_25CollectiveMainloopBwdSm80ILi2ELi2EN4cute5tupleIJNS5_1CILi128EEES8_NS7_ILi64EEEEEENS_10bfloat16_tEfNS_4arch4Sm80ELb0ELb0ELb1ELb1ELb0ELb0ELb0ELb0ELi2ELi4ELi4ELi4ELb0EEENS1_21CollectiveEpilogueBwdISA_SB_SD_Li256ELb1ELb0ELi2EEENS1_19SingleTileSchedulerILb1ELb0ELb0ELi128EEEEEEEEEvNT_6ParamsE$_ZN4cute3eso3ESOILb0ELb0EJNS_6LayoutINS_5tupleIJNS3_IJNS_1CILi2EEES5_EEENS4_ILi8EEES6_EEENS3_IJNS3_IJNS4_ILi1EEEiEEENS4_ILi1024EEENS3_IJiiEEEEEEEENS_10ViewEngineINS_8smem_ptrIPN7cutlass10bfloat16_tEEEEEEEC2ERKSE_RKSL_)
$_ZN7cutlass13device_kernelIN5flash19enable_sm80_to_sm89INS1_16FlashAttnBwdSm80INS1_25CollectiveMainloopBwdSm80ILi2ELi2EN4cute5tupleIJNS5_1CILi128EEES8_NS7_ILi64EEEEEENS_10bfloat16_tEfNS_4arch4Sm80ELb0ELb0ELb1ELb1ELb0ELb0ELb0ELb0ELi2ELi4ELi4ELi4ELb0EEENS1_21CollectiveEpilogueBwdISA_SB_SD_Li256ELb1ELb0ELi2EEENS1_19SingleTileSchedulerILb1ELb0ELb0ELi128EEEEEEEEEvNT_6ParamsE$_ZN4cute3eso3ESOILb0ELb0EJNS_6LayoutINS_5tupleIJNS3_IJNS_1CILi2EEES5_EEENS4_ILi8EEES6_EEENS3_IJNS3_IJNS4_ILi1EEEiEEENS4_ILi1024EEENS3_IJiiEEEEEEEENS_10ViewEngineINS_8smem_ptrIPN7cutlass10bfloat16_tEEEEEEEC2ERKSE_RKSL_:
[----:B------:R-:W-:Y:S02]  /*7470*/  IADD3 R3, R23, -c[0x0][0x20], RZ ;  /* 0x8000080017037a10 */ /* 0x000fe40007ffe0ff */
[----:B------:R-:W-:-:S03]  /*7480*/  IADD3 R2, R22, -c[0x0][0x20], RZ ;  /* 0x8000080016027a10 */ /* 0x000fc60007ffe0ff */
[----:B------:R1:W-:Y:S04]  /*7490*/  STL.64 [R3], R4 ;  /* 0x0000000403007387 */ /* 0x0003e80000100a00 */
[----:B------:R1:W-:Y:S04]  /*74a0*/  STL [R3+0x8], R12 ;  /* 0x0000080c03007387 */ /* 0x0003e80000100800 */
[----:B------:R-:W2:Y:S01]  /*74b0*/  LDL.64 R8, [R2] ;  /* 0x0000000002087983 */ /* 0x000ea20000100a00 */
[----:B------:R-:W-:-:S03]  /*74c0*/  IMAD.MOV.U32 R7, RZ, RZ, 0x0 ;  /* 0x00000000ff077424 */ /* 0x000fc600078e00ff */
[----:B--2---:R1:W-:Y:S01]  /*74d0*/  STL.64 [R3+0x10], R8 ;  /* 0x0000100803007387 */ /* 0x0043e20000100a00 */
[----:B------:R-:W-:Y:S05]  /*74e0*/  RET.REL.NODEC R6 `(_ZN7cutlass13device_kernelIN5flash19enable_sm80_to_sm89INS1_16FlashAttnBwdSm80INS1_25CollectiveMainloopBwdSm80ILi2ELi2EN4cute5tupleIJNS5_1CILi128EEES8_NS7_ILi64EEEEEENS_10bfloat16_tEfNS_4arch4Sm80ELb0ELb0ELb1ELb1ELb0ELb0ELb0ELb0ELi2ELi4ELi4ELi4ELb0EEENS1_21CollectiveEpilogueBwdISA_SB_SD_Li256ELb1ELb0ELi2EEENS1_19SingleTileSchedulerILb1ELb0ELb0ELi128EEEEEEEEEvNT_6ParamsE) ;  /* 0xffff8b1006007950 */ /* 0x000fea0003c3ffff */
        .type           $_ZN7cutlass13device_kernelIN5flash19enable_sm80_to_sm89INS1_16FlashAttnBwdSm80INS1_25CollectiveMainloopBwdSm80ILi2ELi2EN4cute5tupleIJNS5_1CILi128EEES8_NS7_ILi64EEEEEENS_10bfloat16_tEfNS_4arch4Sm80ELb0ELb0ELb1ELb1ELb0ELb0ELb0ELb0ELi2ELi4ELi4ELi4ELb0EEENS1_21CollectiveEpilogueBwdISA_SB_SD_Li256ELb1ELb0ELi2EEENS1_19SingleTileSchedulerILb1ELb0ELb0ELi128EEEEEEEEEvNT_6ParamsE$_ZN4cute3eso3ESOILb0ELb0EJNS_6LayoutINS_5tupleIJNS3_IJNS_1CILi2EEES5_EEENS4_ILi8EEES6_EEENS3_IJNS3_IJNS4_ILi1EEEiEEENS4_ILi1024EEENS3_IJiiEEEEEEEEjEEC2ERKSE_RKj,@function
        .size           $_ZN7cutlass13device_kernelIN5flash19enable_sm80_to_sm89INS1_16FlashAttnBwdSm80INS1_25CollectiveMainloopBwdSm80ILi2ELi2EN4cute5tupleIJNS5_1CILi128EEES8_NS7_ILi64EEEEEENS_10bfloat16_tEfNS_4arch4Sm80ELb0ELb0ELb1ELb1ELb0ELb0ELb0ELb0ELi2ELi4ELi4ELi4ELb0EEENS1_21CollectiveEpilogueBwdISA_SB_SD_Li256ELb1ELb0ELi2EEENS1_19SingleTileSchedulerILb1ELb0ELb0ELi128EEEEEEEEEvNT_6ParamsE$_ZN4cute3eso3ESOILb0ELb0EJNS_6LayoutINS_5tupleIJNS3_IJNS_1CILi2EEES5_EEENS4_ILi8EEES6_EEENS3_IJNS3_IJNS4_ILi1EEEiEEENS4_ILi1024EEENS3_IJiiEEEEEEEEjEEC2ERKSE_RKj,($_ZN7cutlass13device_kernelIN5flash19enable_sm80_to_sm89INS1_16FlashAttnBwdSm80INS1_25CollectiveMainloopBwdSm80ILi2ELi2EN4cute5tupleIJNS5_1CILi128EEES8_NS7_ILi64EEEEEENS_10bfloat16_tEfNS_4arch4Sm80ELb0ELb0ELb1ELb1ELb0ELb0ELb0ELb0ELi2ELi4ELi4ELi4ELb0EEENS1_21CollectiveEpilogueBwdISA_SB_SD_Li256ELb1ELb0ELi2EEENS1_19SingleTileSchedulerILb1ELb0ELb0ELi128EEEEEEEEEvNT_6ParamsE$_ZN4cute3eso3ESOILb0ELb0EJNS_6LayoutINS_5tupleIJNS3_IJNS_1CILi2EEES5_EEES6_NS4_ILi8EEEEEENS3_IJNS3_IJiNS4_ILi512EEEEEENS3_IJiiEEENS4_ILi1024EEEEEEEENS_10ViewEngineINS_8smem_ptrIPN7cutlass10bfloat16_tEEEEEEEC2ERKSE_RKSL_ - $_ZN7cutlass13device_kernelIN5flash19enable_sm80_to_sm89INS1_16FlashAttnBwdSm80INS1_25CollectiveMainloopBwdSm80ILi2ELi2EN4cute5tupleIJNS5_1CILi128EEES8_NS7_ILi64EEEEEENS_10bfloat16_tEfNS_4arch4Sm80ELb0ELb0ELb1ELb1ELb0ELb0ELb0ELb0ELi2ELi4ELi4ELi4ELb0EEENS1_21CollectiveEpilogueBwdISA_SB_SD_Li256ELb1ELb0ELi2EEENS1_19SingleTileSchedulerILb1ELb0ELb0ELi128EEEEEEEEEvNT_6ParamsE$_ZN4cute3eso3ESOILb0ELb0EJNS_6LayoutINS_5tupleIJNS3_IJNS_1CILi2EEES5_EEENS4_ILi8EEES6_EEENS3_IJNS3_IJNS4_ILi1EEEiEEENS4_ILi1024EEENS3_IJiiEEEEEEEEjEEC2ERKSE_RKj)
$_ZN7cutlass13device_kernelIN5flash19enable_sm80_to_sm89INS1_16FlashAttnBwdSm80INS1_25CollectiveMainloopBwdSm80ILi2ELi2EN4cute5tupleIJNS5_1CILi128EEES8_NS7_ILi64EEEEEENS_10bfloat16_tEfNS_4arch4Sm80ELb0ELb0ELb1ELb1ELb0ELb0ELb0ELb0ELi2ELi4ELi4ELi4ELb0EEENS1_21CollectiveEpilogueBwdISA_SB_SD_Li256ELb1ELb0ELi2EEENS1_19SingleTileSchedulerILb1ELb0ELb0ELi128EEEEEEEEEvNT_6ParamsE$_ZN4cute3eso3ESOILb0ELb0EJNS_6LayoutINS_5tupleIJNS3_IJNS_1CILi2EEES5_EEENS4_ILi8EEES6_EEENS3_IJNS3_IJNS4_ILi1EEEiEEENS4_ILi1024EEENS3_IJiiEEEEEEEEjEEC2ERKSE_RKj:
        /* <DEDUP_REMOVED lines=9> */
[----:B------:R-:W-:Y:S05]  /*7580*/  RET.REL.NODEC R10 `(_ZN7cutlass13device_kernelIN5flash19enable_sm80_to_sm89INS1_16FlashAttnBwdSm80INS1_25CollectiveMainloopBwdSm80ILi2ELi2EN4cute5tupleIJNS5_1CILi128EEES8_NS7_ILi64EEEEEENS_10bfloat16_tEfNS_4arch4Sm80ELb0ELb0ELb1ELb1ELb0ELb0ELb0ELb0ELi2ELi4ELi4ELi4ELb0EEENS1_21CollectiveEpilogueBwdISA_SB_SD_Li256ELb1ELb0ELi2EEENS1_19SingleTileSchedulerILb1ELb0ELb0ELi128EEEEEEEEEvNT_6ParamsE) ;  /* 0xffff8a700a007950 */ /* 0x000fea0003c3ffff */
        .type           $_ZN7cutlass13device_kernelIN5flash19enable_sm80_to_sm89INS1_16FlashAttnBwdSm80INS1_25CollectiveMainloopBwdSm80ILi2ELi2EN4cute5tupleIJNS5_1CILi128EEES8_NS7_ILi64EEEEEENS_10bfloat16_tEfNS_4arch4Sm80ELb0ELb0ELb1ELb1ELb0ELb0ELb0ELb0ELi2ELi4ELi4ELi4ELb0EEENS1_21CollectiveEpilogueBwdISA_SB_SD_Li256ELb1ELb0ELi2EEENS1_19SingleTileSchedulerILb1ELb0ELb0ELi128EEEEEEEEEvNT_6ParamsE$_ZN4cute3eso3ESOILb0ELb0EJNS_6LayoutINS_5tupleIJNS3_IJNS_1CILi2EEES5_EEES6_NS4_ILi8EEEEEENS3_IJNS3_IJiNS4_ILi512EEEEEENS3_IJiiEEENS4_ILi1024EEEEEEEENS_10ViewEngineINS_8smem_ptrIPN7cutlass10bfloat16_tEEEEEEEC2ERKSE_RKSL_,@function
        .size           $_ZN7cutlass13device_kernelIN5flash19enable_sm80_to_sm89INS1_16FlashAttnBwdSm80INS1_25CollectiveMainloopBwdSm80ILi2ELi2EN4cute5tupleIJNS5_1CILi128EEES8_NS7_ILi64EEEEEENS_10bfloat16_tEfNS_4arch4Sm80ELb0ELb0ELb1ELb1ELb0ELb0ELb0ELb0ELi2ELi4ELi4ELi4ELb0EEENS1_21CollectiveEpilogueBwdISA_SB_SD_Li256ELb1ELb0ELi2EEENS1_19SingleTileSchedulerILb1ELb0ELb0ELi128EEEEEEEEEvNT_6ParamsE$_ZN4cute3eso3ESOILb0ELb0EJNS_6LayoutINS_5tupleIJNS3_IJNS_1CILi2EEES5_EEES6_NS4_ILi8EEEEEENS3_IJNS3_IJiNS4_ILi512EEEEEENS3_IJiiEEENS4_ILi1024EEEEEEEENS_10ViewEngineINS_8smem_ptrIPN7cutlass10bfloat16_tEEEEEEEC2ERKSE_RKSL_,($_ZN7cutlass13device_kernelIN5flash19enable_sm80_to_sm89INS1_16FlashAttnBwdSm80INS1_25CollectiveMainloopBwdSm80ILi2ELi2EN4cute5tupleIJNS5_1CILi128EEES8_NS7_ILi64EEEEEENS_10bfloat16_tEfNS_4arch4Sm80ELb0ELb0ELb1ELb1ELb0ELb0ELb0ELb0ELi2ELi4ELi4ELi4ELb0EEENS1_21CollectiveEpilogueBwdISA_SB_SD_Li256ELb1ELb0ELi2EEENS1_19SingleTileSchedulerILb1ELb0ELb0ELi128EEEEEEEEEvNT_6ParamsE$_ZN4cute3eso3ESOILb0ELb0EJNS_6LayoutINS_5tupleIJNS3_IJNS_1CILi2EEES5_EEES6_NS4_ILi8EEEEEENS3_IJNS3_IJiNS4_ILi512EEEEEENS3_IJiiEEENS4_ILi1024EEEEEEEEjEEC2ERKSE_RKj - $_ZN7cutlass13device_kernelIN5flash19enable_sm80_to_sm89INS1_16FlashAttnBwdSm80INS1_25CollectiveMainloopBwdSm80ILi2ELi2EN4cute5tupleIJNS5_1CILi128EEES8_NS7_ILi64EEEEEENS_10bfloat16_tEfNS_4arch4Sm80ELb0ELb0ELb1ELb1ELb0ELb0ELb0ELb0ELi2ELi4ELi4ELi4ELb0EEENS1_21CollectiveEpilogueBwdISA_SB_SD_Li256ELb1ELb0ELi2EEENS1_19SingleTileSchedulerILb1ELb0ELb0ELi128EEEEEEEEEvNT_6ParamsE$_ZN4cute3eso3ESOILb0ELb0EJNS_6LayoutINS_5tupleIJNS3_IJNS_1CILi2EEES5_EEES6_NS4_ILi8EEEEEENS3_IJNS3_IJiNS4_ILi512EEEEEENS3_IJiiEEENS4_ILi1024EEEEEEEENS_10ViewEngineINS_8smem_ptrIPN7cutlass10bfloat16_tEEEEEEEC2ERKSE_RKSL_)
$_ZN7cutlass13device_kernelIN5flash19enable_sm80_to_sm89INS1_16FlashAttnBwdSm80INS1_25CollectiveMainloopBwdSm80ILi2ELi2EN4cute5tupleIJNS5_1CILi128EEES8_NS7_ILi64EEEEEENS_10bfloat16_tEfNS_4arch4Sm80ELb0ELb0ELb1ELb1ELb0ELb0ELb0ELb0ELi2ELi4ELi4ELi4ELb0EEENS1_21CollectiveEpilogueBwdISA_SB_SD_Li256ELb1ELb0ELi2EEENS1_19SingleTileSchedulerILb1ELb0ELb0ELi128EEEEEEEEEvNT_6ParamsE$_ZN4cute3eso3ESOILb0ELb0EJNS_6LayoutINS_5tupleIJNS3_IJNS_1CILi2EEES5_EEES6_NS4_ILi8EEEEEENS3_IJNS3_IJiNS4_ILi512EEEEEENS3_IJiiEEENS4_ILi1024EEEEEEEENS_10ViewEngineINS_8smem_ptrIPN7cutlass10bfloat16_tEEEEEEEC2ERKSE_RKSL_:
        /* <DEDUP_REMOVED lines=8> */
[----:B------:R-:W-:Y:S05]  /*7610*/  RET.REL.NODEC R10 `(_ZN7cutlass13device_kernelIN5flash19enable_sm80_to_sm89INS1_16FlashAttnBwdSm80INS1_25CollectiveMainloopBwdSm80ILi2ELi2EN4cute5tupleIJNS5_1CILi128EEES8_NS7_ILi64EEEEEENS_10bfloat16_tEfNS_4arch4Sm80ELb0ELb0ELb1ELb1ELb0ELb0ELb0ELb0ELi2ELi4ELi4ELi4ELb0EEENS1_21CollectiveEpilogueBwdISA_SB_SD_Li256ELb1ELb0ELi2EEENS1_19SingleTileSchedulerILb1ELb0ELb0ELi128EEEEEEEEEvNT_6ParamsE) ;  /* 0xffff89e00a007950 */ /* 0x000fea0003c3ffff */
        .type           $_ZN7cutlass13device_kernelIN5flash19enable_sm80_to_sm89INS1_16FlashAttnBwdSm80INS1_25CollectiveMainloopBwdSm80ILi2ELi2EN4cute5tupleIJNS5_1CILi128EEES8_NS7_ILi64EEEEEENS_10bfloat16_tEfNS_4arch4Sm80ELb0ELb0ELb1ELb1ELb0ELb0ELb0ELb0ELi2ELi4ELi4ELi4ELb0EEENS1_21CollectiveEpilogueBwdISA_SB_SD_Li256ELb1ELb0ELi2EEENS1_19SingleTileSchedulerILb1ELb0ELb0ELi128EEEEEEEEEvNT_6ParamsE$_ZN4cute3eso3ESOILb0ELb0EJNS_6LayoutINS_5tupleIJNS3_IJNS_1CILi2EEES5_EEES6_NS4_ILi8EEEEEENS3_IJNS3_IJiNS4_ILi512EEEEEENS3_IJiiEEENS4_ILi1024EEEEEEEEjEEC2ERKSE_RKj,@function
        .size           $_ZN7cutlass13device_kernelIN5flash19enable_sm80_to_sm89INS1_16FlashAttnBwdSm80INS1_25CollectiveMainloopBwdSm80ILi2ELi2EN4cute5tupleIJNS5_1CILi128EEES8_NS7_ILi64EEEEEENS_10bfloat16_tEfNS_4arch4Sm80ELb0ELb0ELb1ELb1ELb0ELb0ELb0ELb0ELi2ELi4ELi4ELi4ELb0EEENS1_21CollectiveEpilogueBwdISA_SB_SD_Li256ELb1ELb0ELi2EEENS1_19SingleTileSchedulerILb1ELb0ELb0ELi128EEEEEEEEEvNT_6ParamsE$_ZN4cute3eso3ESOILb0ELb0EJNS_6LayoutINS_5tupleIJNS3_IJNS_1CILi2EEES5_EEES6_NS4_ILi8EEEEEENS3_IJNS3_IJiNS4_ILi512EEEEEENS3_IJiiEEENS4_ILi1024EEEEEEEEjEEC2ERKSE_RKj,($_ZN7cutlass13device_kernelIN5flash19enable_sm80_to_sm89INS1_16FlashAttnBwdSm80INS1_25CollectiveMainloopBwdSm80ILi2ELi2EN4cute5tupleIJNS5_1CILi128EEES8_NS7_ILi64EEEEEENS_10bfloat16_tEfNS_4arch4Sm80ELb0ELb0ELb1ELb1ELb0ELb0ELb0ELb0ELi2ELi4ELi4ELi4ELb0EEENS1_21CollectiveEpilogueBwdISA_SB_SD_Li256ELb1ELb0ELi2EEENS1_19SingleTileSchedulerILb1ELb0ELb0ELi128EEEEEEEEEvNT_6ParamsE$_ZN4cute3eso3ESOILb0ELb0EJNS_6LayoutINS_5tupleIJNS3_IJNS_1CILi2EEES5_S5_EEES5_NS3_IJNS3_IJS5_S5_EEES5_EEEEEENS3_IJNS3_IJNS4_ILi1EEENS4_ILi512EEEiEEENS4_ILi4096EEENS3_IJNS3_IJiiEEENS4_ILi8192EEEEEEEEEEENS_10ViewEngineINS_8smem_ptrIPN7cutlass10bfloat16_tEEEEEEEC2ERKSI_RKSP_ - $_ZN7cutlass13device_kernelIN5flash19enable_sm80_to_sm89INS1_16FlashAttnBwdSm80INS1_25CollectiveMainloopBwdSm80ILi2ELi2EN4cute5tupleIJNS5_1CILi128EEES8_NS7_ILi64EEEEEENS_10bfloat16_tEfNS_4arch4Sm80ELb0ELb0ELb1ELb1ELb0ELb0ELb0ELb0ELi2ELi4ELi4ELi4ELb0EEENS1_21CollectiveEpilogueBwdISA_SB_SD_Li256ELb1ELb0ELi2EEENS1_19SingleTileSchedulerILb1ELb0ELb0ELi128EEEEEEEEEvNT_6ParamsE$_ZN4cute3eso3ESOILb0ELb0EJNS_6LayoutINS_5tupleIJNS3_IJNS_1CILi2EEES5_EEES6_NS4_ILi8EEEEEENS3_IJNS3_IJiNS4_ILi512EEEEEENS3_IJiiEEENS4_ILi1024EEEEEEEEjEEC2ERKSE_RKj)
$_ZN7cutlass13device_kernelIN5flash19enable_sm80_to_sm89INS1_16FlashAttnBwdSm80INS1_25CollectiveMainloopBwdSm80ILi2ELi2EN4cute5tupleIJNS5_1CILi128EEES8_NS7_ILi64EEEEEENS_10bfloat16_tEfNS_4arch4Sm80ELb0ELb0ELb1ELb1ELb0ELb0ELb0ELb0ELi2ELi4ELi4ELi4ELb0EEENS1_21CollectiveEpilogueBwdISA_SB_SD_Li256ELb1ELb0ELi2EEENS1_19SingleTileSchedulerILb1ELb0ELb0ELi128EEEEEEEEEvNT_6ParamsE$_ZN4cute3eso3ESOILb0ELb0EJNS_6LayoutINS_5tupleIJNS3_IJNS_1CILi2EEES5_EEES6_NS4_ILi8EEEEEENS3_IJNS3_IJiNS4_ILi512EEEEEENS3_IJiiEEENS4_ILi1024EEEEEEEEjEEC2ERKSE_RKj:
        /* <DEDUP_REMOVED lines=10> */
        .type           $_ZN7cutlass13device_kernelIN5flash19enable_sm80_to_sm89INS1_16FlashAttnBwdSm80INS1_25CollectiveMainloopBwdSm80ILi2ELi2EN4cute5tupleIJNS5_1CILi128EEES8_NS7_ILi64EEEEEENS_10bfloat16_tEfNS_4arch4Sm80ELb0ELb0ELb1ELb1ELb0ELb0ELb0ELb0ELi2ELi4ELi4ELi4ELb0EEENS1_21CollectiveEpilogueBwdISA_SB_SD_Li256ELb1ELb0ELi2EEENS1_19SingleTileSchedulerILb1ELb0ELb0ELi128EEEEEEEEEvNT_6ParamsE$_ZN4cute3eso3ESOILb0ELb0EJNS_6LayoutINS_5tupleIJNS3_IJNS_1CILi2EEES5_S5_EEES5_NS3_IJNS3_IJS5_S5_EEES5_EEEEEENS3_IJNS3_IJNS4_ILi1EEENS4_ILi512EEEiEEENS4_ILi4096EEENS3_IJNS3_IJiiEEENS4_ILi8192EEEEEEEEEEENS_10ViewEngineINS_8smem_ptrIPN7cutlass10bfloat16_tEEEEEEEC2ERKSI_RKSP_,@function
        .size           $_ZN7cutlass13device_kernelIN5flash19enable_sm80_to_sm89INS1_16FlashAttnBwdSm80INS1_25CollectiveMainloopBwdSm80ILi2ELi2EN4cute5tupleIJNS5_1CILi128EEES8_NS7_ILi64EEEEEENS_10bfloat16_tEfNS_4arch4Sm80ELb0ELb0ELb1ELb1ELb0ELb0ELb0ELb0ELi2ELi4ELi4ELi4ELb0EEENS1_21CollectiveEpilogueBwdISA_SB_SD_Li256ELb1ELb0ELi2EEENS1_19SingleTileSchedulerILb1ELb0ELb0ELi128EEEEEEEEEvNT_6ParamsE$_ZN4cute3eso3ESOILb0ELb0EJNS_6LayoutINS_5tupleIJNS3_IJNS_1CILi2EEES5_S5_EEES5_NS3_IJNS3_IJS5_S5_EEES5_EEEEEENS3_IJNS3_IJNS4_ILi1EEENS4_ILi512EEEiEEENS4_ILi4096EEENS3_IJNS3_IJiiEEENS4_ILi8192EEEEEEEEEEENS_10ViewEngineINS_8smem_ptrIPN7cutlass10bfloat16_tEEEEEEEC2ERKSI_RKSP_,($_ZN7cutlass13device_kernelIN5flash19enable_sm80_to_sm89INS1_16FlashAttnBwdSm80INS1_25CollectiveMainloopBwdSm80ILi2ELi2EN4cute5tupleIJNS5_1CILi128EEES8_NS7_ILi64EEEEEENS_10bfloat16_tEfNS_4arch4Sm80ELb0ELb0ELb1ELb1ELb0ELb0ELb0ELb0ELi2ELi4ELi4ELi4ELb0EEENS1_21CollectiveEpilogueBwdISA_SB_SD_Li256ELb1ELb0ELi2EEENS1_19SingleTileSchedulerILb1ELb0ELb0ELi128EEEEEEEEEvNT_6ParamsE$_ZN4cute3eso3ESOILb0ELb0EJNS_6LayoutINS_5tupleIJNS3_IJNS_1CILi2EEES5_S5_EEES5_NS3_IJNS3_IJS5_S5_EEES5_EEEEEENS3_IJNS3_IJNS4_ILi1EEENS4_ILi512EEEiEEENS4_ILi4096EEENS3_IJNS3_IJiiEEENS4_ILi8192EEEEEEEEEEEjEEC2ERKSI_RKj - $_ZN7cutlass13device_kernelIN5flash19enable_sm80_to_sm89INS1_16FlashAttnBwdSm80INS1_25CollectiveMainloopBwdSm80ILi2ELi2EN4cute5tupleIJNS5_1CILi128EEES8_NS7_ILi64EEEEEENS_10bfloat16_tEfNS_4arch4Sm80ELb0ELb0ELb1ELb1ELb0ELb0ELb0ELb0ELi2ELi4ELi4ELi4ELb0EEENS1_21CollectiveEpilogueBwdISA_SB_SD_Li256ELb1ELb0ELi2EEENS1_19SingleTileSchedulerILb1ELb0ELb0ELi128EEEEEEEEEvNT_6ParamsE$_ZN4cute3eso3ESOILb0ELb0EJNS_6LayoutINS_5tupleIJNS3_IJNS_1CILi2EEES5_S5_EEES5_NS3_IJNS3_IJS5_S5_EEES5_EEEEEENS3_IJNS3_IJNS4_ILi1EEENS4_ILi512EEEiEEENS4_ILi4096EEENS3_IJNS3_IJiiEEENS4_ILi8192EEEEEEEEEEENS_10ViewEngineINS_8smem_ptrIPN7cutlass10bfloat16_tEEEEEEEC2ERKSI_RKSP_)
$_ZN7cutlass13device_kernelIN5flash19enable_sm80_to_sm89INS1_16FlashAttnBwdSm80INS1_25CollectiveMainloopBwdSm80ILi2ELi2EN4cute5tupleIJNS5_1CILi128EEES8_NS7_ILi64EEEEEENS_10bfloat16_tEfNS_4arch4Sm80ELb0ELb0ELb1ELb1ELb0ELb0ELb0ELb0ELi2ELi4ELi4ELi4ELb0EEENS1_21CollectiveEpilogueBwdISA_SB_SD_Li256ELb1ELb0ELi2EEENS1_19SingleTileSchedulerILb1ELb0ELb0ELi128EEEEEEEEEvNT_6ParamsE$_ZN4cute3eso3ESOILb0ELb0EJNS_6LayoutINS_5tupleIJNS3_IJNS_1CILi2EEES5_S5_EEES5_NS3_IJNS3_IJS5_S5_EEES5_EEEEEENS3_IJNS3_IJNS4_ILi1EEENS4_ILi512EEEiEEENS4_ILi4096EEENS3_IJNS3_IJiiEEENS4_ILi8192EEEEEEEEEEENS_10ViewEngineINS_8smem_ptrIPN7cutlass10bfloat16_tEEEEEEEC2ERKSI_RKSP_:
        /* <DEDUP_REMOVED lines=9> */
        .type           $_ZN7cutlass13device_kernelIN5flash19enable_sm80_to_sm89INS1_16FlashAttnBwdSm80INS1_25CollectiveMainloopBwdSm80ILi2ELi2EN4cute5tupleIJNS5_1CILi128EEES8_NS7_ILi64EEEEEENS_10bfloat16_tEfNS_4arch4Sm80ELb0ELb0ELb1ELb1ELb0ELb0ELb0ELb0ELi2ELi4ELi4ELi4ELb0EEENS1_21CollectiveEpilogueBwdISA_SB_SD_Li256ELb1ELb0ELi2EEENS1_19SingleTileSchedulerILb1ELb0ELb0ELi128EEEEEEEEEvNT_6ParamsE$_ZN4cute3eso3ESOILb0ELb0EJNS_6LayoutINS_5tupleIJNS3_IJNS_1CILi2EEES5_S5_EEES5_NS3_IJNS3_IJS5_S5_EEES5_EEEEEENS3_IJNS3_IJNS4_ILi1EEENS4_ILi512EEEiEEENS4_ILi4096EEENS3_IJNS3_IJiiEEENS4_ILi8192EEEEEEEEEEEjEEC2ERKSI_RKj,@function
        .size           $_ZN7cutlass13device_kernelIN5flash19enable_sm80_to_sm89INS1_16FlashAttnBwdSm80INS1_25CollectiveMainloopBwdSm80ILi2ELi2EN4cute5tupleIJNS5_1CILi128EEES8_NS7_ILi64EEEEEENS_10bfloat16_tEfNS_4arch4Sm80ELb0ELb0ELb1ELb1ELb0ELb0ELb0ELb0ELi2ELi4ELi4ELi4ELb0EEENS1_21CollectiveEpilogueBwdISA_SB_SD_Li256ELb1ELb0ELi2EEENS1_19SingleTileSchedulerILb1ELb0ELb0ELi128EEEEEEEEEvNT_6ParamsE$_ZN4cute3eso3ESOILb0ELb0EJNS_6LayoutINS_5tupleIJNS3_IJNS_1CILi2EEES5_S5_EEES5_NS3_IJNS3_IJS5_S5_EEES5_EEEEEENS3_IJNS3_IJNS4_ILi1EEENS4_ILi512EEEiEEENS4_ILi4096EEENS3_IJNS3_IJiiEEENS4_ILi8192EEEEEEEEEEEjEEC2ERKSI_RKj,($_ZN7cutlass13device_kernelIN5flash19enable_sm80_to_sm89INS1_16FlashAttnBwdSm80INS1_25CollectiveMainloopBwdSm80ILi2ELi2EN4cute5tupleIJNS5_1CILi128EEES8_NS7_ILi64EEEEEENS_10bfloat16_tEfNS_4arch4Sm80ELb0ELb0ELb1ELb1ELb0ELb0ELb0ELb0ELi2ELi4ELi4ELi4ELb0EEENS1_21CollectiveEpilogueBwdISA_SB_SD_Li256ELb1ELb0ELi2EEENS1_19SingleTileSchedulerILb1ELb0ELb0ELi128EEEEEEEEEvNT_6ParamsE$_ZN4cute3eso3ESOILb0ELb0EJNS_6LayoutINS_5tupleIJNS3_IJNS_1CILi2EEES5_S5_EEES5_NS3_IJS5_S5_EEEEEENS3_IJNS3_IJNS4_ILi1EEENS4_ILi512EEEiEEENS4_ILi4096EEENS3_IJiiEEEEEEEENS_10ViewEngineINS_8smem_ptrIPN7cutlass10bfloat16_tEEEEEEEC2ERKSF_RKSM_ - $_ZN7cutlass13device_kernelIN5flash19enable_sm80_to_sm89INS1_16FlashAttnBwdSm80INS1_25CollectiveMainloopBwdSm80ILi2ELi2EN4cute5tupleIJNS5_1CILi128EEES8_NS7_ILi64EEEEEENS_10bfloat16_tEfNS_4arch4Sm80ELb0ELb0ELb1ELb1ELb0ELb0ELb0ELb0ELi2ELi4ELi4ELi4ELb0EEENS1_21CollectiveEpilogueBwdISA_SB_SD_Li256ELb1ELb0ELi2EEENS1_19SingleTileSchedulerILb1ELb0ELb0ELi128EEEEEEEEEvNT_6ParamsE$_ZN4cute3eso3ESOILb0ELb0EJNS_6LayoutINS_5tupleIJNS3_IJNS_1CILi2EEES5_S5_EEES5_NS3_IJNS3_IJS5_S5_EEES5_EEEEEENS3_IJNS3_IJNS4_ILi1EEENS4_ILi512EEEiEEENS4_ILi4096EEENS3_IJNS3_IJiiEEENS4_ILi8192EEEEEEEEEEEjEEC2ERKSI_RKj)
$_ZN7cutlass13device_kernelIN5flash19enable_sm80_to_sm89INS1_16FlashAttnBwdSm80INS1_25CollectiveMainloopBwdSm80ILi2ELi2EN4cute5tupleIJNS5_1CILi128EEES8_NS7_ILi64EEEEEENS_10bfloat16_tEfNS_4arch4Sm80ELb0ELb0ELb1ELb1ELb0ELb0ELb0ELb0ELi2ELi4ELi4ELi4ELb0EEENS1_21CollectiveEpilogueBwdISA_SB_SD_Li256ELb1ELb0ELi2EEENS1_19SingleTileSchedulerILb1ELb0ELb0ELi128EEEEEEEEEvNT_6ParamsE$_ZN4cute3eso3ESOILb0ELb0EJNS_6LayoutINS_5tupleIJNS3_IJNS_1CILi2EEES5_S5_EEES5_NS3_IJNS3_IJS5_S5_EEES5_EEEEEENS3_IJNS3_IJNS4_ILi1EEENS4_ILi512EEEiEEENS4_ILi4096EEENS3_IJNS3_IJiiEEENS4_ILi8192EEEEEEEEEEEjEEC2ERKSI_RKj:
        /* <DEDUP_REMOVED lines=10> */
        .type           $_ZN7cutlass13device_kernelIN5flash19enable_sm80_to_sm89INS1_16FlashAttnBwdSm80INS1_25CollectiveMainloopBwdSm80ILi2ELi2EN4cute5tupleIJNS5_1CILi128EEES8_NS7_ILi64EEEEEENS_10bfloat16_tEfNS_4arch4Sm80ELb0ELb0ELb1ELb1ELb0ELb0ELb0ELb0ELi2ELi4ELi4ELi4ELb0EEENS1_21CollectiveEpilogueBwdISA_SB_SD_Li256ELb1ELb0ELi2EEENS1_19SingleTileSchedulerILb1ELb0ELb0ELi128EEEEEEEEEvNT_6ParamsE$_ZN4cute3eso3ESOILb0ELb0EJNS_6LayoutINS_5tupleIJNS3_IJNS_1CILi2EEES5_S5_EEES5_NS3_IJS5_S5_EEEEEENS3_IJNS3_IJNS4_ILi1EEENS4_ILi512EEEiEEENS4_ILi4096EEENS3_IJiiEEEEEEEENS_10ViewEngineINS_8smem_ptrIPN7cutlass10bfloat16_tEEEEEEEC2ERKSF_RKSM_,@function
        .size           $_ZN7cutlass13device_kernelIN5flash19enable_sm80_to_sm89INS1_16FlashAttnBwdSm80INS1_25CollectiveMainloopBwdSm80ILi2ELi2EN4cute5tupleIJNS5_1CILi128EEES8_NS7_ILi64EEEEEENS_10bfloat16_tEfNS_4arch4Sm80ELb0ELb0ELb1ELb1ELb0ELb0ELb0ELb0ELi2ELi4ELi4ELi4ELb0EEENS1_21CollectiveEpilogueBwdISA_SB_SD_Li256ELb1ELb0ELi2EEENS1_19SingleTileSchedulerILb1ELb0ELb0ELi128EEEEEEEEEvNT_6ParamsE$_ZN4cute3eso3ESOILb0ELb0EJNS_6LayoutINS_5tupleIJNS3_IJNS_1CILi2EEES5_S5_EEES5_NS3_IJS5_S5_EEEEEENS3_IJNS3_IJNS4_ILi1EEENS4_ILi512EEEiEEENS4_ILi4096EEENS3_IJiiEEEEEEEENS_10ViewEngineINS_8smem_ptrIPN7cutlass10bfloat16_tEEEEEEEC2ERKSF_RKSM_,($_ZN7cutlass13device_kernelIN5flash19enable_sm80_to_sm89INS1_16FlashAttnBwdSm80INS1_25CollectiveMainloopBwdSm80ILi2ELi2EN4cute5tupleIJNS5_1CILi128EEES8_NS7_ILi64EEEEEENS_10bfloat16_tEfNS_4arch4Sm80ELb0ELb0ELb1ELb1ELb0ELb0ELb0ELb0ELi2ELi4ELi4ELi4ELb0EEENS1_21CollectiveEpilogueBwdISA_SB_SD_Li256ELb1ELb0ELi2EEENS1_19SingleTileSchedulerILb1ELb0ELb0ELi128EEEEEEEEEvNT_6ParamsE$_ZN4cute3eso3ESOILb0ELb0EJNS_6LayoutINS_5tupleIJNS3_IJNS_1CILi2EEES5_S5_EEES5_NS3_IJS5_S5_EEEEEENS3_IJNS3_IJNS4_ILi1EEENS4_ILi512EEEiEEENS4_ILi4096EEENS3_IJiiEEEEEEEEjEEC2ERKSF_RKj - $_ZN7cutlass13device_kernelIN5flash19enable_sm80_to_sm89INS1_16FlashAttnBwdSm80INS1_25CollectiveMainloopBwdSm80ILi2ELi2EN4cute5tupleIJNS5_1CILi128EEES8_NS7_ILi64EEEEEENS_10bfloat16_tEfNS_4arch4Sm80ELb0ELb0ELb1ELb1ELb0ELb0ELb0ELb0ELi2ELi4ELi4ELi4ELb0EEENS1_21CollectiveEpilogueBwdISA_SB_SD_Li256ELb1ELb0ELi2EEENS1_19SingleTileSchedulerILb1ELb0ELb0ELi128EEEEEEEEEvNT_6ParamsE$_ZN4cute3eso3ESOILb0ELb0EJNS_6LayoutINS_5tupleIJNS3_IJNS_1CILi2EEES5_S5_EEES5_NS3_IJS5_S5_EEEEEENS3_IJNS3_IJNS4_ILi1EEENS4_ILi512EEEiEEENS4_ILi4096EEENS3_IJiiEEEEEEEENS_10ViewEngineINS_8smem_ptrIPN7cutlass10bfloat16_tEEEEEEEC2ERKSF_RKSM_)
$_ZN7cutlass13device_kernelIN5flash19enable_sm80_to_sm89INS1_16FlashAttnBwdSm80INS1_25CollectiveMainloopBwdSm80ILi2ELi2EN4cute5tupleIJNS5_1CILi128EEES8_NS7_ILi64EEEEEENS_10bfloat16_tEfNS_4arch4Sm80ELb0ELb0ELb1ELb1ELb0ELb0ELb0ELb0ELi2ELi4ELi4ELi4ELb0EEENS1_21CollectiveEpilogueBwdISA_SB_SD_Li256ELb1ELb0ELi2EEENS1_19SingleTileSchedulerILb1ELb0ELb0ELi128EEEEEEEEEvNT_6ParamsE$_ZN4cute3eso3ESOILb0ELb0EJNS_6LayoutINS_5tupleIJNS3_IJNS_1CILi2EEES5_S5_EEES5_NS3_IJS5_S5_EEEEEENS3_IJNS3_IJNS4_ILi1EEENS4_ILi512EEEiEEENS4_ILi4096EEENS3_IJiiEEEEEEEENS_10ViewEngineINS_8smem_ptrIPN7cutlass10bfloat16_tEEEEEEEC2ERKSF_RKSM_:
        /* <DEDUP_REMOVED lines=9> */
        .type           $_ZN7cutlass13device_kernelIN5flash19enable_sm80_to_sm89INS1_16FlashAttnBwdSm80INS1_25CollectiveMainloopBwdSm80ILi2ELi2EN4cute5tupleIJNS5_1CILi128EEES8_NS7_ILi64EEEEEENS_10bfloat16_tEfNS_4arch4Sm80ELb0ELb0ELb1ELb1ELb0ELb0ELb0ELb0ELi2ELi4ELi4ELi4ELb0EEENS1_21CollectiveEpilogueBwdISA_SB_SD_Li256ELb1ELb0ELi2EEENS1_19SingleTileSchedulerILb1ELb0ELb0ELi128EEEEEEEEEvNT_6ParamsE$_ZN4cute3eso3ESOILb0ELb0EJNS_6LayoutINS_5tupleIJNS3_IJNS_1CILi2EEES5_S5_EEES5_NS3_IJS5_S5_EEEEEENS3_IJNS3_IJNS4_ILi1EEENS4_ILi512EEEiEEENS4_ILi4096EEENS3_IJiiEEEEEEEEjEEC2ERKSF_RKj,@function
        .size           $_ZN7cutlass13device_kernelIN5flash19enable_sm80_to_sm89INS1_16FlashAttnBwdSm80INS1_25CollectiveMainloopBwdSm80ILi2ELi2EN4cute5tupleIJNS5_1CILi128EEES8_NS7_ILi64EEEEEENS_10bfloat16_tEfNS_4arch4Sm80ELb0ELb0ELb1ELb1ELb0ELb0ELb0ELb0ELi2ELi4ELi4ELi4ELb0EEENS1_21CollectiveEpilogueBwdISA_SB_SD_Li256ELb1ELb0ELi2EEENS1_19SingleTileSchedulerILb1ELb0ELb0ELi128EEEEEEEEEvNT_6ParamsE$_ZN4cute3eso3ESOILb0ELb0EJNS_6LayoutINS_5tupleIJNS3_IJNS_1CILi2EEES5_S5_EEES5_NS3_IJS5_S5_EEEEEENS3_IJNS3_IJNS4_ILi1EEENS4_ILi512EEEiEEENS4_ILi4096EEENS3_IJiiEEEEEEEEjEEC2ERKSF_RKj,($_ZN7cutlass13device_kernelIN5flash19enable_sm80_to_sm89INS1_16FlashAttnBwdSm80INS1_25CollectiveMainloopBwdSm80ILi2ELi2EN4cute5tupleIJNS5_1CILi128EEES8_NS7_ILi64EEEEEENS_10bfloat16_tEfNS_4arch4Sm80ELb0ELb0ELb1ELb1ELb0ELb0ELb0ELb0ELi2ELi4ELi4ELi4ELb0EEENS1_21CollectiveEpilogueBwdISA_SB_SD_Li256ELb1ELb0ELi2EEENS1_19SingleTileSchedulerILb1ELb0ELb0ELi128EEEEEEEEEvNT_6ParamsE$_ZN4cute3eso3ESOILb0ELb0EJNS_6LayoutINS_5tupleIJNS3_IJNS_1CILi8EEENS4_ILi1EEEEEENS3_IJNS4_ILi2EEEEEEEEENS3_IJNS3_IJS6_NS4_ILi0EEEEEENS3_IJiEEEEEEEENS_10ViewEngineINS_8smem_ptrIPN7cutlass10bfloat16_tEEEEEEEC2ERKSF_RKSM_ - $_ZN7cutlass13device_kernelIN5flash19enable_sm80_to_sm89INS1_16FlashAttnBwdSm80INS1_25CollectiveMainloopBwdSm80ILi2ELi2EN4cute5tupleIJNS5_1CILi128EEES8_NS7_ILi64EEEEEENS_10bfloat16_tEfNS_4arch4Sm80ELb0ELb0ELb1ELb1ELb0ELb0ELb0ELb0ELi2ELi4ELi4ELi4ELb0EEENS1_21CollectiveEpilogueBwdISA_SB_SD_Li256ELb1ELb0ELi2EEENS1_19SingleTileSchedulerILb1ELb0ELb0ELi128EEEEEEEEEvNT_6ParamsE$_ZN4cute3eso3ESOILb0ELb0EJNS_6LayoutINS_5tupleIJNS3_IJNS_1CILi2EEES5_S5_EEES5_NS3_IJS5_S5_EEEEEENS3_IJNS3_IJNS4_ILi1EEENS4_ILi512EEEiEEENS4_ILi4096EEENS3_IJiiEEEEEEEEjEEC2ERKSF_RKj)
$_ZN7cutlass13device_kernelIN5flash19enable_sm80_to_sm89INS1_16FlashAttnBwdSm80INS1_25CollectiveMainloopBwdSm80ILi2ELi2EN4cute5tupleIJNS5_1CILi128EEES8_NS7_ILi64EEEEEENS_10bfloat16_tEfNS_4arch4Sm80ELb0ELb0ELb1ELb1ELb0ELb0ELb0ELb0ELi2ELi4ELi4ELi4ELb0EEENS1_21CollectiveEpilogueBwdISA_SB_SD_Li256ELb1ELb0ELi2EEENS1_19SingleTileSchedulerILb1ELb0ELb0ELi128EEEEEEEEEvNT_6ParamsE$_ZN4cute3eso3ESOILb0ELb0EJNS_6LayoutINS_5tupleIJNS3_IJNS_1CILi2EEES5_S5_EEES5_NS3_IJS5_S5_EEEEEENS3_IJNS3_IJNS4_ILi1EEENS4_ILi512EEEiEEENS4_ILi4096EEENS3_IJiiEEEEEEEEjEEC2ERKSF_RKj:
        /* <DEDUP_REMOVED lines=10> */
        .type           $_ZN7cutlass13device_kernelIN5flash19enable_sm80_to_sm89INS1_16FlashAttnBwdSm80INS1_25CollectiveMainloopBwdSm80ILi2ELi2EN4cute5tupleIJNS5_1CILi128EEES8_NS7_ILi64EEEEEENS_10bfloat16_tEfNS_4arch4Sm80ELb0ELb0ELb1ELb1ELb0ELb0ELb0ELb0ELi2ELi4ELi4ELi4ELb0EEENS1_21CollectiveEpilogueBwdISA_SB_SD_Li256ELb1ELb0ELi2EEENS1_19SingleTileSchedulerILb1ELb0ELb0ELi128EEEEEEEEEvNT_6ParamsE$_ZN4cute3eso3ESOILb0ELb0EJNS_6LayoutINS_5tupleIJNS3_IJNS_1CILi8EEENS4_ILi1EEEEEENS3_IJNS4_ILi2EEEEEEEEENS3_IJNS3_IJS6_NS4_ILi0EEEEEENS3_IJiEEEEEEEENS_10ViewEngineINS_8smem_ptrIPN7cutlass10bfloat16_tEEEEEEEC2ERKSF_RKSM_,@function
        .size           $_ZN7cutlass13device_kernelIN5flash19enable_sm80_to_sm89INS1_16FlashAttnBwdSm80INS1_25CollectiveMainloopBwdSm80ILi2ELi2EN4cute5tupleIJNS5_1CILi128EEES8_NS7_ILi64EEEEEENS_10bfloat16_tEfNS_4arch4Sm80ELb0ELb0ELb1ELb1ELb0ELb0ELb0ELb0ELi2ELi4ELi4ELi4ELb0EEENS1_21CollectiveEpilogueBwdISA_SB_SD_Li256ELb1ELb0ELi2EEENS1_19SingleTileSchedulerILb1ELb0ELb0ELi128EEEEEEEEEvNT_6ParamsE$_ZN4cute3eso3ESOILb0ELb0EJNS_6LayoutINS_5tupleIJNS3_IJNS_1CILi8EEENS4_ILi1EEEEEENS3_IJNS4_ILi2EEEEEEEEENS3_IJNS3_IJS6_NS4_ILi0EEEEEENS3_IJiEEEEEEEENS_10ViewEngineINS_8smem_ptrIPN7cutlass10bfloat16_tEEEEEEEC2ERKSF_RKSM_,($_ZN7cutlass13device_kernelIN5flash19enable_sm80_to_sm89INS1_16FlashAttnBwdSm80INS1_25CollectiveMainloopBwdSm80ILi2ELi2EN4cute5tupleIJNS5_1CILi128EEES8_NS7_ILi64EEEEEENS_10bfloat16_tEfNS_4arch4Sm80ELb0ELb0ELb1ELb1ELb0ELb0ELb0ELb0ELi2ELi4ELi4ELi4ELb0EEENS1_21CollectiveEpilogueBwdISA_SB_SD_Li256ELb1ELb0ELi2EEENS1_19SingleTileSchedulerILb1ELb0ELb0ELi128EEEEEEEEEvNT_6ParamsE$_ZN4cute3eso3ESOILb0ELb0EJNS_6LayoutINS_5tupleIJNS3_IJNS_1CILi8EEENS4_ILi1EEEEEENS4_ILi2EEEEEENS3_IJNS3_IJS6_NS4_ILi0EEEEEEiEEEEENS_10ViewEngineINS_8smem_ptrIPN7cutlass10bfloat16_tEEEEEEEC2ERKSD_RKSK_ - $_ZN7cutlass13device_kernelIN5flash19enable_sm80_to_sm89INS1_16FlashAttnBwdSm80INS1_25CollectiveMainloopBwdSm80ILi2ELi2EN4cute5tupleIJNS5_1CILi128EEES8_NS7_ILi64EEEEEENS_10bfloat16_tEfNS_4arch4Sm80ELb0ELb0ELb1ELb1ELb0ELb0ELb0ELb0ELi2ELi4ELi4ELi4ELb0EEENS1_21CollectiveEpilogueBwdISA_SB_SD_Li256ELb1ELb0ELi2EEENS1_19SingleTileSchedulerILb1ELb0ELb0ELi128EEEEEEEEEvNT_6ParamsE$_ZN4cute3eso3ESOILb0ELb0EJNS_6LayoutINS_5tupleIJNS3_IJNS_1CILi8EEENS4_ILi1EEEEEENS3_IJNS4_ILi2EEEEEEEEENS3_IJNS3_IJS6_NS4_ILi0EEEEEENS3_IJiEEEEEEEENS_10ViewEngineINS_8smem_ptrIPN7cutlass10bfloat16_tEEEEEEEC2ERKSF_RKSM_)
$_ZN7cutlass13device_kernelIN5flash19enable_sm80_to_sm89INS1_16FlashAttnBwdSm80INS1_25CollectiveMainloopBwdSm80ILi2ELi2EN4cute5tupleIJNS5_1CILi128EEES8_NS7_ILi64EEEEEENS_10bfloat16_tEfNS_4arch4Sm80ELb0ELb0ELb1ELb1ELb0ELb0ELb0ELb0ELi2ELi4ELi4ELi4ELb0EEENS1_21CollectiveEpilogueBwdISA_SB_SD_Li256ELb1ELb0ELi2EEENS1_19SingleTileSchedulerILb1ELb0ELb0ELi128EEEEEEEEEvNT_6ParamsE$_ZN4cute3eso3ESOILb0ELb0EJNS_6LayoutINS_5tupleIJNS3_IJNS_1CILi8EEENS4_ILi1EEEEEENS3_IJNS4_ILi2EEEEEEEEENS3_IJNS3_IJS6_NS4_ILi0EEEEEENS3_IJiEEEEEEEENS_10ViewEngineINS_8smem_ptrIPN7cutlass10bfloat16_tEEEEEEEC2ERKSF_RKSM_:
[----:B------:R-:W-:Y:S02]  /*7920*/  IADD3 R3, R66, -c[0x0][0x20], RZ ;  /* 0x8000080042037a10 */ /* 0x000fe40007ffe0ff */
[----:B------:R-:W-:-:S03]  /*7930*/  IADD3 R2, R58, -c[0x0][0x20], RZ ;  /* 0x800008003a027a10 */ /* 0x000fc60007ffe0ff */
[----:B------:R1:W-:Y:S04]  /*7940*/  STL [R3], R8 ;  /* 0x0000000803007387 */ /* 0x0003e80000100800 */
[----:B------:R-:W2:Y:S01]  /*7950*/  LDL.64 R10, [R2] ;  /* 0x00000000020a7983 */ /* 0x000ea20000100a00 */
[----:B------:R-:W-:-:S03]  /*7960*/  IMAD.MOV.U32 R7, RZ, RZ, 0x0 ;  /* 0x00000000ff077424 */ /* 0x000fc600078e00ff */
[----:B--2---:R1:W-:Y:S01]  /*7970*/  STL.64 [R3+0x8], R10 ;  /* 0x0000080a03007387 */ /* 0x0043e20000100a00 */
[----:B------:R-:W-:Y:S05]  /*7980*/  RET.REL.NODEC R6 `(_ZN7cutlass13device_kernelIN5flash19enable_sm80_to_sm89INS1_16FlashAttnBwdSm80INS1_25CollectiveMainloopBwdSm80ILi2ELi2EN4cute5tupleIJNS5_1CILi128EEES8_NS7_ILi64EEEEEENS_10bfloat16_tEfNS_4arch4Sm80ELb0ELb0ELb1ELb1ELb0ELb0ELb0ELb0ELi2ELi4ELi4ELi4ELb0EEENS1_21CollectiveEpilogueBwdISA_SB_SD_Li256ELb1ELb0ELi2EEENS1_19SingleTileSchedulerILb1ELb0ELb0ELi128EEEEEEEEEvNT_6ParamsE) ;  /* 0xffff867006007950 */ /* 0x000fea0003c3ffff */
        .type           $_ZN7cutlass13device_kernelIN5flash19enable_sm80_to_sm89INS1_16FlashAttnBwdSm80INS1_25CollectiveMainloopBwdSm80ILi2ELi2EN4cute5tupleIJNS5_1CILi128EEES8_NS7_ILi64EEEEEENS_10bfloat16_tEfNS_4arch4Sm80ELb0ELb0ELb1ELb1ELb0ELb0ELb0ELb0ELi2ELi4ELi4ELi4ELb0EEENS1_21CollectiveEpilogueBwdISA_SB_SD_Li256ELb1ELb0ELi2EEENS1_19SingleTileSchedulerILb1ELb0ELb0ELi128EEEEEEEEEvNT_6ParamsE$_ZN4cute3eso3ESOILb0ELb0EJNS_6LayoutINS_5tupleIJNS3_IJNS_1CILi8EEENS4_ILi1EEEEEENS4_ILi2EEEEEENS3_IJNS3_IJS6_NS4_ILi0EEEEEEiEEEEENS_10ViewEngineINS_8smem_ptrIPN7cutlass10bfloat16_tEEEEEEEC2ERKSD_RKSK_,@function
        .size           $_ZN7cutlass13device_kernelIN5flash19enable_sm80_to_sm89INS1_16FlashAttnBwdSm80INS1_25CollectiveMainloopBwdSm80ILi2ELi2EN4cute5tupleIJNS5_1CILi128EEES8_NS7_ILi64EEEEEENS_10bfloat16_tEfNS_4arch4Sm80ELb0ELb0ELb1ELb1ELb0ELb0ELb0ELb0ELi2ELi4ELi4ELi4ELb0EEENS1_21CollectiveEpilogueBwdISA_SB_SD_Li256ELb1ELb0ELi2EEENS1_19SingleTileSchedulerILb1ELb0ELb0ELi128EEEEEEEEEvNT_6ParamsE$_ZN4cute3eso3ESOILb0ELb0EJNS_6LayoutINS_5tupleIJNS3_IJNS_1CILi8EEENS4_ILi1EEEEEENS4_ILi2EEEEEENS3_IJNS3_IJS6_NS4_ILi0EEEEEEiEEEEENS_10ViewEngineINS_8smem_ptrIPN7cutlass10bfloat16_tEEEEEEEC2ERKSD_RKSK_,($_ZN7cutlass13device_kernelIN5flash19enable_sm80_to_sm89INS1_16FlashAttnBwdSm80INS1_25CollectiveMainloopBwdSm80ILi2ELi2EN4cute5tupleIJNS5_1CILi128EEES8_NS7_ILi64EEEEEENS_10bfloat16_tEfNS_4arch4Sm80ELb0ELb0ELb1ELb1ELb0ELb0ELb0ELb0ELi2ELi4ELi4ELi4ELb0EEENS1_21CollectiveEpilogueBwdISA_SB_SD_Li256ELb1ELb0ELi2EEENS1_19SingleTileSchedulerILb1ELb0ELb0ELi128EEEEEEEEEvNT_6ParamsE$_ZN4cute3eso3ESOILb0ELb0EJNS_6LayoutINS_5tupleIJNS3_IJNS_1CILi8EEENS4_ILi1EEEEEENS4_ILi2EEEEEENS3_IJNS3_IJS6_NS4_ILi0EEEEEEiEEEEEiEEC2ERKSD_RKi - $_ZN7cutlass13device_kernelIN5flash19enable_sm80_to_sm89INS1_16FlashAttnBwdSm80INS1_25CollectiveMainloopBwdSm80ILi2ELi2EN4cute5tupleIJNS5_1CILi128EEES8_NS7_ILi64EEEEEENS_10bfloat16_tEfNS_4arch4Sm80ELb0ELb0ELb1ELb1ELb0ELb0ELb0ELb0ELi2ELi4ELi4ELi4ELb0EEENS1_21CollectiveEpilogueBwdISA_SB_SD_Li256ELb1ELb0ELi2EEENS1_19SingleTileSchedulerILb1ELb0ELb0ELi128EEEEEEEEEvNT_6ParamsE$_ZN4cute3eso3ESOILb0ELb0EJNS_6LayoutINS_5tupleIJNS3_IJNS_1CILi8EEENS4_ILi1EEEEEENS4_ILi2EEEEEENS3_IJNS3_IJS6_NS4_ILi0EEEEEEiEEEEENS_10ViewEngineINS_8smem_ptrIPN7cutlass10bfloat16_tEEEEEEEC2ERKSD_RKSK_)
$_ZN7cutlass13device_kernelIN5flash19enable_sm80_to_sm89INS1_16FlashAttnBwdSm80INS1_25CollectiveMainloopBwdSm80ILi2ELi2EN4cute5tupleIJNS5_1CILi128EEES8_NS7_ILi64EEEEEENS_10bfloat16_tEfNS_4arch4Sm80ELb0ELb0ELb1ELb1ELb0ELb0ELb0ELb0ELi2ELi4ELi4ELi4ELb0EEENS1_21CollectiveEpilogueBwdISA_SB_SD_Li256ELb1ELb0ELi2EEENS1_19SingleTileSchedulerILb1ELb0ELb0ELi128EEEEEEEEEvNT_6ParamsE$_ZN4cute3eso3ESOILb0ELb0EJNS_6LayoutINS_5tupleIJNS3_IJNS_1CILi8EEENS4_ILi1EEEEEENS4_ILi2EEEEEENS3_IJNS3_IJS6_NS4_ILi0EEEEEEiEEEEENS_10ViewEngineINS_8smem_ptrIPN7cutlass10bfloat16_tEEEEEEEC2ERKSD_RKSK_:
[----:B------:R-:W-:Y:S02]  /*7990*/  IADD3 R3, R66, -c[0x0][0x20], RZ ;  /* 0x8000080042037a10 */ /* 0x000fe40007ffe0ff */
[----:B------:R-:W-:-:S03]  /*79a0*/  IADD3 R2, R58, -c[0x0][0x20], RZ ;  /* 0x800008003a027a10 */ /* 0x000fc60007ffe0ff */
[----:B------:R1:W-:Y:S04]  /*79b0*/  STL [R3], R6 ;  /* 0x0000000603007387 */ /* 0x0003e80000100800 */
[----:B------:R-:W2:Y:S01]  /*79c0*/  LDL.64 R8, [R2] ;  /* 0x0000000002087983 */ /* 0x000ea20000100a00 */
[----:B------:R-:W-:-:S03]  /*79d0*/  IMAD.MOV.U32 R5, RZ, RZ, 0x0 ;  /* 0x00000000ff057424 */ /* 0x000fc600078e00ff */
[----:B--2---:R1:W-:Y:S01]  /*79e0*/  STL.64 [R3+0x8], R8 ;  /* 0x0000080803007387 */ /* 0x0043e20000100a00 */
[----:B------:R-:W-:Y:S05]  /*79f0*/  RET.REL.NODEC R4 `(_ZN7cutlass13device_kernelIN5flash19enable_sm80_to_sm89INS1_16FlashAttnBwdSm80INS1_25CollectiveMainloopBwdSm80ILi2ELi2EN4cute5tupleIJNS5_1CILi128EEES8_NS7_ILi64EEEEEENS_10bfloat16_tEfNS_4arch4Sm80ELb0ELb0ELb1ELb1ELb0ELb0ELb0ELb0ELi2ELi4ELi4ELi4ELb0EEENS1_21CollectiveEpilogueBwdISA_SB_SD_Li256ELb1ELb0ELi2EEENS1_19SingleTileSchedulerILb1ELb0ELb0ELi128EEEEEEEEEvNT_6ParamsE) ;  /* 0xffff860004007950 */ /* 0x000fea0003c3ffff */
        .type           $_ZN7cutlass13device_kernelIN5flash19enable_sm80_to_sm89INS1_16FlashAttnBwdSm80INS1_25CollectiveMainloopBwdSm80ILi2ELi2EN4cute5tupleIJNS5_1CILi128EEES8_NS7_ILi64EEEEEENS_10bfloat16_tEfNS_4arch4Sm80ELb0ELb0ELb1ELb1ELb0ELb0ELb0ELb0ELi2ELi4ELi4ELi4ELb0EEENS1_21CollectiveEpilogueBwdISA_SB_SD_Li256ELb1ELb0ELi2EEENS1_19SingleTileSchedulerILb1ELb0ELb0ELi128EEEEEEEEEvNT_6ParamsE$_ZN4cute3eso3ESOILb0ELb0EJNS_6LayoutINS_5tupleIJNS3_IJNS_1CILi8EEENS4_ILi1EEEEEENS4_ILi2EEEEEENS3_IJNS3_IJS6_NS4_ILi0EEEEEEiEEEEEiEEC2ERKSD_RKi,@function
        .size           $_ZN7cutlass13device_kernelIN5flash19enable_sm80_to_sm89INS1_16FlashAttnBwdSm80INS1_25CollectiveMainloopBwdSm80ILi2ELi2EN4cute5tupleIJNS5_1CILi128EEES8_NS7_ILi64EEEEEENS_10bfloat16_tEfNS_4arch4Sm80ELb0ELb0ELb1ELb1ELb0ELb0ELb0ELb0ELi2ELi4ELi4ELi4ELb0EEENS1_21CollectiveEpilogueBwdISA_SB_SD_Li256ELb1ELb0ELi2EEENS1_19SingleTileSchedulerILb1ELb0ELb0ELi128EEEEEEEEEvNT_6ParamsE$_ZN4cute3eso3ESOILb0ELb0EJNS_6LayoutINS_5tupleIJNS3_IJNS_1CILi8EEENS4_ILi1EEEEEENS4_ILi2EEEEEENS3_IJNS3_IJS6_NS4_ILi0EEEEEEiEEEEEiEEC2ERKSD_RKi,($_ZN7cutlass13device_kernelIN5flash19enable_sm80_to_sm89INS1_16FlashAttnBwdSm80INS1_25CollectiveMainloopBwdSm80ILi2ELi2EN4cute5tupleIJNS5_1CILi128EEES8_NS7_ILi64EEEEEENS_10bfloat16_tEfNS_4arch4Sm80ELb0ELb0ELb1ELb1ELb0ELb0ELb0ELb0ELi2ELi4ELi4ELi4ELb0EEENS1_21CollectiveEpilogueBwdISA_SB_SD_Li256ELb1ELb0ELi2EEENS1_19SingleTileSchedulerILb1ELb0ELb0ELi128EEEEEEEEEvNT_6ParamsE$_ZN4cute3eso3ESOILb0ELb0EJNS_6LayoutINS_5tupleIJNS3_IJNS_1CILi8EEENS4_ILi1EEEEEENS4_ILi2EEENS3_IJS8_S8_EEEEEENS3_IJNS3_IJS6_NS4_ILi0EEEEEENS4_ILi4096EEENS3_IJiiEEEEEEEENS_10ViewEngineINS_8smem_ptrIPN7cutlass10bfloat16_tEEEEEEEC2ERKSG_RKSN_ - $_ZN7cutlass13device_kernelIN5flash19enable_sm80_to_sm89INS1_16FlashAttnBwdSm80INS1_25CollectiveMainloopBwdSm80ILi2ELi2EN4cute5tupleIJNS5_1CILi128EEES8_NS7_ILi64EEEEEENS_10bfloat16_tEfNS_4arch4Sm80ELb0ELb0ELb1ELb1ELb0ELb0ELb0ELb0ELi2ELi4ELi4ELi4ELb0EEENS1_21CollectiveEpilogueBwdISA_SB_SD_Li256ELb1ELb0ELi2EEENS1_19SingleTileSchedulerILb1ELb0ELb0ELi128EEEEEEEEEvNT_6ParamsE$_ZN4cute3eso3ESOILb0ELb0EJNS_6LayoutINS_5tupleIJNS3_IJNS_1CILi8EEENS4_ILi1EEEEEENS4_ILi2EEEEEENS3_IJNS3_IJS6_NS4_ILi0EEEEEEiEEEEEiEEC2ERKSD_RKi)
$_ZN7cutlass13device_kernelIN5flash19enable_sm80_to_sm89INS1_16FlashAttnBwdSm80INS1_25CollectiveMainloopBwdSm80ILi2ELi2EN4cute5tupleIJNS5_1CILi128EEES8_NS7_ILi64EEEEEENS_10bfloat16_tEfNS_4arch4Sm80ELb0ELb0ELb1ELb1ELb0ELb0ELb0ELb0ELi2ELi4ELi4ELi4ELb0EEENS1_21CollectiveEpilogueBwdISA_SB_SD_Li256ELb1ELb0ELi2EEENS1_19SingleTileSchedulerILb1ELb0ELb0ELi128EEEEEEEEEvNT_6ParamsE$_ZN4cute3eso3ESOILb0ELb0EJNS_6LayoutINS_5tupleIJNS3_IJNS_1CILi8EEENS4_ILi1EEEEEENS4_ILi2EEEEEENS3_IJNS3_IJS6_NS4_ILi0EEEEEEiEEEEEiEEC2ERKSD_RKi:
[----:B------:R-:W-:Y:S02]  /*7a00*/  IADD3 R3, R2, -c[0x0][0x20], RZ ;  /* 0x8000080002037a10 */ /* 0x000fe40007ffe0ff */
[----:B------:R-:W-:-:S03]  /*7a10*/  IADD3 R2, R60, -c[0x0][0x20], RZ ;  /* 0x800008003c027a10 */ /* 0x000fc60007ffe0ff */
[----:B------:R1:W-:Y:S04]  /*7a20*/  STL [R3], R6 ;  /* 0x0000000603007387 */ /* 0x0003e80000100800 */
[----:B------:R-:W2:Y:S01]  /*7a30*/  LDL R2, [R2] ;  /* 0x0000000002027983 */ /* 0x000ea20000100800 */
[----:B------:R-:W-:-:S03]  /*7a40*/  IMAD.MOV.U32 R5, RZ, RZ, 0x0 ;  /* 0x00000000ff057424 */ /* 0x000fc600078e00ff */
[----:B--2---:R1:W-:Y:S01]  /*7a50*/  STL [R3+0x4], R2 ;  /* 0x0000040203007387 */ /* 0x0043e20000100800 */
[----:B------:R-:W-:Y:S05]  /*7a60*/  RET.REL.NODEC R4 `(_ZN7cutlass13device_kernelIN5flash19enable_sm80_to_sm89INS1_16FlashAttnBwdSm80INS1_25CollectiveMainloopBwdSm80ILi2ELi2EN4cute5tupleIJNS5_1CILi128EEES8_NS7_ILi64EEEEEENS_10bfloat16_tEfNS_4arch4Sm80ELb0ELb0ELb1ELb1ELb0ELb0ELb0ELb0ELi2ELi4ELi4ELi4ELb0EEENS1_21CollectiveEpilogueBwdISA_SB_SD_Li256ELb1ELb0ELi2EEENS1_19SingleTileSchedulerILb1ELb0ELb0ELi128EEEEEEEEEvNT_6ParamsE) ;  /* 0xffff859004007950 */ /* 0x000fea0003c3ffff */
        .type           $_ZN7cutlass13device_kernelIN5flash19enable_sm80_to_sm89INS1_16FlashAttnBwdSm80INS1_25CollectiveMainloopBwdSm80ILi2ELi2EN4cute5tupleIJNS5_1CILi128EEES8_NS7_ILi64EEEEEENS_10bfloat16_tEfNS_4arch4Sm80ELb0ELb0ELb1ELb1ELb0ELb0ELb0ELb0ELi2ELi4ELi4ELi4ELb0EEENS1_21CollectiveEpilogueBwdISA_SB_SD_Li256ELb1ELb0ELi2EEENS1_19SingleTileSchedulerILb1ELb0ELb0ELi128EEEEEEEEEvNT_6ParamsE$_ZN4cute3eso3ESOILb0ELb0EJNS_6LayoutINS_5tupleIJNS3_IJNS_1CILi8EEENS4_ILi1EEEEEENS4_ILi2EEENS3_IJS8_S8_EEEEEENS3_IJNS3_IJS6_NS4_ILi0EEEEEENS4_ILi4096EEENS3_IJiiEEEEEEEENS_10ViewEngineINS_8smem_ptrIPN7cutlass10bfloat16_tEEEEEEEC2ERKSG_RKSN_,@function
        .size           $_ZN7cutlass13device_kernelIN5flash19enable_sm80_to_sm89INS1_16FlashAttnBwdSm80INS1_25CollectiveMainloopBwdSm80ILi2ELi2EN4cute5tupleIJNS5_1CILi128EEES8_NS7_ILi64EEEEEENS_10bfloat16_tEfNS_4arch4Sm80ELb0ELb0ELb1ELb1ELb0ELb0ELb0ELb0ELi2ELi4ELi4ELi4ELb0EEENS1_21CollectiveEpilogueBwdISA_SB_SD_Li256ELb1ELb0ELi2EEENS1_19SingleTileSchedulerILb1ELb0ELb0ELi128EEEEEEEEEvNT_6ParamsE$_ZN4cute3eso3ESOILb0ELb0EJNS_6LayoutINS_5tupleIJNS3_IJNS_1CILi8EEENS4_ILi1EEEEEENS4_ILi2EEENS3_IJS8_S8_EEEEEENS3_IJNS3_IJS6_NS4_ILi0EEEEEENS4_ILi4096EEENS3_IJiiEEEEEEEENS_10ViewEngineINS_8smem_ptrIPN7cutlass10bfloat16_tEEEEEEEC2ERKSG_RKSN_,($_ZN7cutlass13device_kernelIN5flash19enable_sm80_to_sm89INS1_16FlashAttnBwdSm80INS1_25CollectiveMainloopBwdSm80ILi2ELi2EN4cute5tupleIJNS5_1CILi128EEES8_NS7_ILi64EEEEEENS_10bfloat16_tEfNS_4arch4Sm80ELb0ELb0ELb1ELb1ELb0ELb0ELb0ELb0ELi2ELi4ELi4ELi4ELb0EEENS1_21CollectiveEpilogueBwdISA_SB_SD_Li256ELb1ELb0ELi2EEENS1_19SingleTileSchedulerILb1ELb0ELb0ELi128EEEEEEEEEvNT_6ParamsE$_ZN4cute3eso3ESOILb0ELb0EJNS_6LayoutINS_5tupleIJNS3_IJNS_1CILi8EEENS4_ILi1EEEEEENS4_ILi2EEENS3_IJS8_S8_EEEEEENS3_IJNS3_IJS6_NS4_ILi0EEEEEENS4_ILi4096EEENS3_IJiiEEEEEEEEiEEC2ERKSG_RKi - $_ZN7cutlass13device_kernelIN5flash19enable_sm80_to_sm89INS1_16FlashAttnBwdSm80INS1_25CollectiveMainloopBwdSm80ILi2ELi2EN4cute5tupleIJNS5_1CILi128EEES8_NS7_ILi64EEEEEENS_10bfloat16_tEfNS_4arch4Sm80ELb0ELb0ELb1ELb1ELb0ELb0ELb0ELb0ELi2ELi4ELi4ELi4ELb0EEENS1_21CollectiveEpilogueBwdISA_SB_SD_Li256ELb1ELb0ELi2EEENS1_19SingleTileSchedulerILb1ELb0ELb0ELi128EEEEEEEEEvNT_6ParamsE$_ZN4cute3eso3ESOILb0ELb0EJNS_6LayoutINS_5tupleIJNS3_IJNS_1CILi8EEENS4_ILi1EEEEEENS4_ILi2EEENS3_IJS8_S8_EEEEEENS3_IJNS3_IJS6_NS4_ILi0EEEEEENS4_ILi4096EEENS3_IJiiEEEEEEEENS_10ViewEngineINS_8smem_ptrIPN7cutlass10bfloat16_tEEEEEEEC2ERKSG_RKSN_)
$_ZN7cutlass13device_kernelIN5flash19enable_sm80_to_sm89INS1_16FlashAttnBwdSm80INS1_25CollectiveMainloopBwdSm80ILi2ELi2EN4cute5tupleIJNS5_1CILi128EEES8_NS7_ILi64EEEEEENS_10bfloat16_tEfNS_4arch4Sm80ELb0ELb0ELb1ELb1ELb0ELb0ELb0ELb0ELi2ELi4ELi4ELi4ELb0EEENS1_21CollectiveEpilogueBwdISA_SB_SD_Li256ELb1ELb0ELi2EEENS1_19SingleTileSchedulerILb1ELb0ELb0ELi128EEEEEEEEEvNT_6ParamsE$_ZN4cute3eso3ESOILb0ELb0EJNS_6LayoutINS_5tupleIJNS3_IJNS_1CILi8EEENS4_ILi1EEEEEENS4_ILi2EEENS3_IJS8_S8_EEEEEENS3_IJNS3_IJS6_NS4_ILi0EEEEEENS4_ILi4096EEENS3_IJiiEEEEEEEENS_10ViewEngineINS_8smem_ptrIPN7cutlass10bfloat16_tEEEEEEEC2ERKSG_RKSN_:
[----:B------:R-:W-:Y:S02]  /*7a70*/  IADD3 R3, R23, -c[0x0][0x20], RZ ;  /* 0x8000080017037a10 */ /* 0x000fe40007ffe0ff */
[----:B------:R-:W-:-:S03]  /*7a80*/  IADD3 R2, R22, -c[0x0][0x20], RZ ;  /* 0x8000080016027a10 */ /* 0x000fc60007ffe0ff */
[----:B------:R1:W-:Y:S04]  /*7a90*/  STL.64 [R3], R4 ;  /* 0x0000000403007387 */ /* 0x0003e80000100a00 */
[----:B------:R-:W2:Y:S01]  /*7aa0*/  LDL.64 R8, [R2] ;  /* 0x0000000002087983 */ /* 0x000ea20000100a00 */
[----:B------:R-:W-:-:S03]  /*7ab0*/  IMAD.MOV.U32 R7, RZ, RZ, 0x0 ;  /* 0x00000000ff077424 */ /* 0x000fc600078e00ff */
[----:B--2---:R1:W-:Y:S01]  /*7ac0*/  STL.64 [R3+0x8], R8 ;  /* 0x0000080803007387 */ /* 0x0043e20000100a00 */
[----:B------:R-:W-:Y:S05]  /*7ad0*/  RET.REL.NODEC R6 `(_ZN7cutlass13device_kernelIN5flash19enable_sm80_to_sm89INS1_16FlashAttnBwdSm80INS1_25CollectiveMainloopBwdSm80ILi2ELi2EN4cute5tupleIJNS5_1CILi128EEES8_NS7_ILi64EEEEEENS_10bfloat16_tEfNS_4arch4Sm80ELb0ELb0ELb1ELb1ELb0ELb0ELb0ELb0ELi2ELi4ELi4ELi4ELb0EEENS1_21CollectiveEpilogueBwdISA_SB_SD_Li256ELb1ELb0ELi2EEENS1_19SingleTileSchedulerILb1ELb0ELb0ELi128EEEEEEEEEvNT_6ParamsE) ;  /* 0xffff852006007950 */ /* 0x000fea0003c3ffff */
        .type           $_ZN7cutlass13device_kernelIN5flash19enable_sm80_to_sm89INS1_16FlashAttnBwdSm80INS1_25CollectiveMainloopBwdSm80ILi2ELi2EN4cute5tupleIJNS5_1CILi128EEES8_NS7_ILi64EEEEEENS_10bfloat16_tEfNS_4arch4Sm80ELb0ELb0ELb1ELb1ELb0ELb0ELb0ELb0ELi2ELi4ELi4ELi4ELb0EEENS1_21CollectiveEpilogueBwdISA_SB_SD_Li256ELb1ELb0ELi2EEENS1_19SingleTileSchedulerILb1ELb0ELb0ELi128EEEEEEEEEvNT_6ParamsE$_ZN4cute3eso3ESOILb0ELb0EJNS_6LayoutINS_5tupleIJNS3_IJNS_1CILi8EEENS4_ILi1EEEEEENS4_ILi2EEENS3_IJS8_S8_EEEEEENS3_IJNS3_IJS6_NS4_ILi0EEEEEENS4_ILi4096EEENS3_IJiiEEEEEEEEiEEC2ERKSG_RKi,@function
        .size           $_ZN7cutlass13device_kernelIN5flash19enable_sm80_to_sm89INS1_16FlashAttnBwdSm80INS1_25CollectiveMainloopBwdSm80ILi2ELi2EN4cute5tupleIJNS5_1CILi128EEES8_NS7_ILi64EEEEEENS_10bfloat16_tEfNS_4arch4Sm80ELb0ELb0ELb1ELb1ELb0ELb0ELb0ELb0ELi2ELi4ELi4ELi4ELb0EEENS1_21CollectiveEpilogueBwdISA_SB_SD_Li256ELb1ELb0ELi2EEENS1_19SingleTileSchedulerILb1ELb0ELb0ELi128EEEEEEEEEvNT_6ParamsE$_ZN4cute3eso3ESOILb0ELb0EJNS_6LayoutINS_5tupleIJNS3_IJNS_1CILi8EEENS4_ILi1EEEEEENS4_ILi2EEENS3_IJS8_S8_EEEEEENS3_IJNS3_IJS6_NS4_ILi0EEEEEENS4_ILi4096EEENS3_IJiiEEEEEEEEiEEC2ERKSG_RKi,($_ZN7cutlass13device_kernelIN5flash19enable_sm80_to_sm89INS1_16FlashAttnBwdSm80INS1_25CollectiveMainloopBwdSm80ILi2ELi2EN4cute5tupleIJNS5_1CILi128EEES8_NS7_ILi64EEEEEENS_10bfloat16_tEfNS_4arch4Sm80ELb0ELb0ELb1ELb1ELb0ELb0ELb0ELb0ELi2ELi4ELi4ELi4ELb0EEENS1_21CollectiveEpilogueBwdISA_SB_SD_Li256ELb1ELb0ELi2EEENS1_19SingleTileSchedulerILb1ELb0ELb0ELi128EEEEEEEEEvNT_6ParamsE$_ZN4cute3eso3ESOILb0ELb0EJNS_6LayoutINS_5tupleIJNS3_IJNS_1CILi8EEENS4_ILi1EEEEEENS4_ILi2EEES5_EEENS3_IJNS3_IJS6_NS4_ILi0EEEEEEiNS4_ILi1024EEEEEEEENS_10ViewEngineINS_8smem_ptrIPN7cutlass10bfloat16_tEEEEEEEC2ERKSE_RKSL_ - $_ZN7cutlass13device_kernelIN5flash19enable_sm80_to_sm89INS1_16FlashAttnBwdSm80INS1_25CollectiveMainloopBwdSm80ILi2ELi2EN4cute5tupleIJNS5_1CILi128EEES8_NS7_ILi64EEEEEENS_10bfloat16_tEfNS_4arch4Sm80ELb0ELb0ELb1ELb1ELb0ELb0ELb0ELb0ELi2ELi4ELi4ELi4ELb0EEENS1_21CollectiveEpilogueBwdISA_SB_SD_Li256ELb1ELb0ELi2EEENS1_19SingleTileSchedulerILb1ELb0ELb0ELi128EEEEEEEEEvNT_6ParamsE$_ZN4cute3eso3ESOILb0ELb0EJNS_6LayoutINS_5tupleIJNS3_IJNS_1CILi8EEENS4_ILi1EEEEEENS4_ILi2EEENS3_IJS8_S8_EEEEEENS3_IJNS3_IJS6_NS4_ILi0EEEEEENS4_ILi4096EEENS3_IJiiEEEEEEEEiEEC2ERKSG_RKi)
$_ZN7cutlass13device_kernelIN5flash19enable_sm80_to_sm89INS1_16FlashAttnBwdSm80INS1_25CollectiveMainloopBwdSm80ILi2ELi2EN4cute5tupleIJNS5_1CILi128EEES8_NS7_ILi64EEEEEENS_10bfloat16_tEfNS_4arch4Sm80ELb0ELb0ELb1ELb1ELb0ELb0ELb0ELb0ELi2ELi4ELi4ELi4ELb0EEENS1_21CollectiveEpilogueBwdISA_SB_SD_Li256ELb1ELb0ELi2EEENS1_19SingleTileSchedulerILb1ELb0ELb0ELi128EEEEEEEEEvNT_6ParamsE$_ZN4cute3eso3ESOILb0ELb0EJNS_6LayoutINS_5tupleIJNS3_IJNS_1CILi8EEENS4_ILi1EEEEEENS4_ILi2EEENS3_IJS8_S8_EEEEEENS3_IJNS3_IJS6_NS4_ILi0EEEEEENS4_ILi4096EEENS3_IJiiEEEEEEEEiEEC2ERKSG_RKi:
[----:B------:R-:W-:Y:S02]  /*7ae0*/  IADD3 R5, R23, -c[0x0][0x20], RZ ;  /* 0x8000080017057a10 */ /* 0x000fe40007ffe0ff */
[----:B------:R-:W-:-:S03]  /*7af0*/  IADD3 R4, R22, -c[0x0][0x20], RZ ;  /* 0x8000080016047a10 */ /* 0x000fc60007ffe0ff */
[----:B------:R1:W-:Y:S04]  /*7b00*/  STL [R5], R2 ;  /* 0x0000000205007387 */ /* 0x0003e80000100800 */
[----:B------:R1:W-:Y:S04]  /*7b10*/  STL [R5+0x4], R3 ;  /* 0x0000040305007387 */ /* 0x0003e80000100800 */
[----:B------:R-:W2:Y:S01]  /*7b20*/  LDL R4, [R4] ;  /* 0x0000000004047983 */ /* 0x000ea20000100800 */
[----:B------:R-:W-:-:S03]  /*7b30*/  IMAD.MOV.U32 R7, RZ, RZ, 0x0 ;  /* 0x00000000ff077424 */ /* 0x000fc600078e00ff */
[----:B--2---:R1:W-:Y:S01]  /*7b40*/  STL [R5+0x8], R4 ;  /* 0x0000080405007387 */ /* 0x0043e20000100800 */
[----:B------:R-:W-:Y:S05]  /*7b50*/  RET.REL.NODEC R6 `(_ZN7cutlass13device_kernelIN5flash19enable_sm80_to_sm89INS1_16FlashAttnBwdSm80INS1_25CollectiveMainloopBwdSm80ILi2ELi2EN4cute5tupleIJNS5_1CILi128EEES8_NS7_ILi64EEEEEENS_10bfloat16_tEfNS_4arch4Sm80ELb0ELb0ELb1ELb1ELb0ELb0ELb0ELb0ELi2ELi4ELi4ELi4ELb0EEENS1_21CollectiveEpilogueBwdISA_SB_SD_Li256ELb1ELb0ELi2EEENS1_19SingleTileSchedulerILb1ELb0ELb0ELi128EEEEEEEEEvNT_6ParamsE) ;  /* 0xffff84a006007950 */ /* 0x000fea0003c3ffff */
        .type           $_ZN7cutlass13device_kernelIN5flash19enable_sm80_to_sm89INS1_16FlashAttnBwdSm80INS1_25CollectiveMainloopBwdSm80ILi2ELi2EN4cute5tupleIJNS5_1CILi128EEES8_NS7_ILi64EEEEEENS_10bfloat16_tEfNS_4arch4Sm80ELb0ELb0ELb1ELb1ELb0ELb0ELb0ELb0ELi2ELi4ELi4ELi4ELb0EEENS1_21CollectiveEpilogueBwdISA_SB_SD_Li256ELb1ELb0ELi2EEENS1_19SingleTileSchedulerILb1ELb0ELb0ELi128EEEEEEEEEvNT_6ParamsE$_ZN4cute3eso3ESOILb0ELb0EJNS_6LayoutINS_5tupleIJNS3_IJNS_1CILi8EEENS4_ILi1EEEEEENS4_ILi2EEES5_EEENS3_IJNS3_IJS6_NS4_ILi0EEEEEEiNS4_ILi1024EEEEEEEENS_10ViewEngineINS_8smem_ptrIPN7cutlass10bfloat16_tEEEEEEEC2ERKSE_RKSL_,@function
        .size           $_ZN7cutlass13device_kernelIN5flash19enable_sm80_to_sm89INS1_16FlashAttnBwdSm80INS1_25CollectiveMainloopBwdSm80ILi2ELi2EN4cute5tupleIJNS5_1CILi128EEES8_NS7_ILi64EEEEEENS_10bfloat16_tEfNS_4arch4Sm80ELb0ELb0ELb1ELb1ELb0ELb0ELb0ELb0ELi2ELi4ELi4ELi4ELb0EEENS1_21CollectiveEpilogueBwdISA_SB_SD_Li256ELb1ELb0ELi2EEENS1_19SingleTileSchedulerILb1ELb0ELb0ELi128EEEEEEEEEvNT_6ParamsE$_ZN4cute3eso3ESOILb0ELb0EJNS_6LayoutINS_5tupleIJNS3_IJNS_1CILi8EEENS4_ILi1EEEEEENS4_ILi2EEES5_EEENS3_IJNS3_IJS6_NS4_ILi0EEEEEEiNS4_ILi1024EEEEEEEENS_10ViewEngineINS_8smem_ptrIPN7cutlass10bfloat16_tEEEEEEEC2ERKSE_RKSL_,($_ZN7cutlass13device_kernelIN5flash19enable_sm80_to_sm89INS1_16FlashAttnBwdSm80INS1_25CollectiveMainloopBwdSm80ILi2ELi2EN4cute5tupleIJNS5_1CILi128EEES8_NS7_ILi64EEEEEENS_10bfloat16_tEfNS_4arch4Sm80ELb0ELb0ELb1ELb1ELb0ELb0ELb0ELb0ELi2ELi4ELi4ELi4ELb0EEENS1_21CollectiveEpilogueBwdISA_SB_SD_Li256ELb1ELb0ELi2EEENS1_19SingleTileSchedulerILb1ELb0ELb0ELi128EEEEEEEEEvNT_6ParamsE$_ZN4cute3eso3ESOILb0ELb0EJNS_6LayoutINS_5tupleIJNS3_IJNS_1CILi8EEENS4_ILi1EEEEEENS4_ILi2EEES5_EEENS3_IJNS3_IJS6_NS4_ILi0EEEEEEiNS4_ILi1024EEEEEEEEiEEC2ERKSE_RKi - $_ZN7cutlass13device_kernelIN5flash19enable_sm80_to_sm89INS1_16FlashAttnBwdSm80INS1_25CollectiveMainloopBwdSm80ILi2ELi2EN4cute5tupleIJNS5_1CILi128EEES8_NS7_ILi64EEEEEENS_10bfloat16_tEfNS_4arch4Sm80ELb0ELb0ELb1ELb1ELb0ELb0ELb0ELb0ELi2ELi4ELi4ELi4ELb0EEENS1_21CollectiveEpilogueBwdISA_SB_SD_Li256ELb1ELb0ELi2EEENS1_19SingleTileSchedulerILb1ELb0ELb0ELi128EEEEEEEEEvNT_6ParamsE$_ZN4cute3eso3ESOILb0ELb0EJNS_6LayoutINS_5tupleIJNS3_IJNS_1CILi8EEENS4_ILi1EEEEEENS4_ILi2EEES5_EEENS3_IJNS3_IJS6_NS4_ILi0EEEEEEiNS4_ILi1024EEEEEEEENS_10ViewEngineINS_8smem_ptrIPN7cutlass10bfloat16_tEEEEEEEC2ERKSE_RKSL_)
$_ZN7cutlass13device_kernelIN5flash19enable_sm80_to_sm89INS1_16FlashAttnBwdSm80INS1_25CollectiveMainloopBwdSm80ILi2ELi2EN4cute5tupleIJNS5_1CILi128EEES8_NS7_ILi64EEEEEENS_10bfloat16_tEfNS_4arch4Sm80ELb0ELb0ELb1ELb1ELb0ELb0ELb0ELb0ELi2ELi4ELi4ELi4ELb0EEENS1_21CollectiveEpilogueBwdISA_SB_SD_Li256ELb1ELb0ELi2EEENS1_19SingleTileSchedulerILb1ELb0ELb0ELi128EEEEEEEEEvNT_6ParamsE$_ZN4cute3eso3ESOILb0ELb0EJNS_6LayoutINS_5tupleIJNS3_IJNS_1CILi8EEENS4_ILi1EEEEEENS4_ILi2EEES5_EEENS3_IJNS3_IJS6_NS4_ILi0EEEEEEiNS4_ILi1024EEEEEEEENS_10ViewEngineINS_8smem_ptrIPN7cutlass10bfloat16_tEEEEEEEC2ERKSE_RKSL_:
[----:B------:R-:W-:Y:S02]  /*7b60*/  IADD3 R3, R23, -c[0x0][0x20], RZ ;  /* 0x8000080017037a10 */ /* 0x000fe40007ffe0ff */
[----:B------:R-:W-:-:S03]  /*7b70*/  IADD3 R2, R22, -c[0x0][0x20], RZ ;  /* 0x8000080016027a10 */ /* 0x000fc60007ffe0ff */
[----:B------:R1:W-:Y:S04]  /*7b80*/  STL [R3], R6 ;  /* 0x0000000603007387 */ /* 0x0003e80000100800 */
[----:B------:R-:W2:Y:S01]  /*7b90*/  LDL.64 R8, [R2] ;  /* 0x0000000002087983 */ /* 0x000ea20000100a00 */
[----:B------:R-:W-:-:S03]  /*7ba0*/  IMAD.MOV.U32 R5, RZ, RZ, 0x0 ;  /* 0x00000000ff057424 */ /* 0x000fc600078e00ff */
[----:B--2---:R1:W-:Y:S01]  /*7bb0*/  STL.64 [R3+0x8], R8 ;  /* 0x0000080803007387 */ /* 0x0043e20000100a00 */
[----:B------:R-:W-:Y:S05]  /*7bc0*/  RET.REL.NODEC R4 `(_ZN7cutlass13device_kernelIN5flash19enable_sm80_to_sm89INS1_16FlashAttnBwdSm80INS1_25CollectiveMainloopBwdSm80ILi2ELi2EN4cute5tupleIJNS5_1CILi128EEES8_NS7_ILi64EEEEEENS_10bfloat16_tEfNS_4arch4Sm80ELb0ELb0ELb1ELb1ELb0ELb0ELb0ELb0ELi2ELi4ELi4ELi4ELb0EEENS1_21CollectiveEpilogueBwdISA_SB_SD_Li256ELb1ELb0ELi2EEENS1_19SingleTileSchedulerILb1ELb0ELb0ELi128EEEEEEEEEvNT_6ParamsE) ;  /* 0xffff843004007950 */ /* 0x000fea0003c3ffff */
        .type           $_ZN7cutlass13device_kernelIN5flash19enable_sm80_to_sm89INS1_16FlashAttnBwdSm80INS1_25CollectiveMainloopBwdSm80ILi2ELi2EN4cute5tupleIJNS5_1CILi128EEES8_NS7_ILi64EEEEEENS_10bfloat16_tEfNS_4arch4Sm80ELb0ELb0ELb1ELb1ELb0ELb0ELb0ELb0ELi2ELi4ELi4ELi4ELb0EEENS1_21CollectiveEpilogueBwdISA_SB_SD_Li256ELb1ELb0ELi2EEENS1_19SingleTileSchedulerILb1ELb0ELb0ELi128EEEEEEEEEvNT_6ParamsE$_ZN4cute3eso3ESOILb0ELb0EJNS_6LayoutINS_5tupleIJNS3_IJNS_1CILi8EEENS4_ILi1EEEEEENS4_ILi2EEES5_EEENS3_IJNS3_IJS6_NS4_ILi0EEEEEEiNS4_ILi1024EEEEEEEEiEEC2ERKSE_RKi,@function
        .size           $_ZN7cutlass13device_kernelIN5flash19enable_sm80_to_sm89INS1_16FlashAttnBwdSm80INS1_25CollectiveMainloopBwdSm80ILi2ELi2EN4cute5tupleIJNS5_1CILi128EEES8_NS7_ILi64EEEEEENS_10bfloat16_tEfNS_4arch4Sm80ELb0ELb0ELb1ELb1ELb0ELb0ELb0ELb0ELi2ELi4ELi4ELi4ELb0EEENS1_21CollectiveEpilogueBwdISA_SB_SD_Li256ELb1ELb0ELi2EEENS1_19SingleTileSchedulerILb1ELb0ELb0ELi128EEEEEEEEEvNT_6ParamsE$_ZN4cute3eso3ESOILb0ELb0EJNS_6LayoutINS_5tupleIJNS3_IJNS_1CILi8EEENS4_ILi1EEEEEENS4_ILi2EEES5_EEENS3_IJNS3_IJS6_NS4_ILi0EEEEEEiNS4_ILi1024EEEEEEEEiEEC2ERKSE_RKi,($_ZN7cutlass13device_kernelIN5flash19enable_sm80_to_sm89INS1_16FlashAttnBwdSm80INS1_25CollectiveMainloopBwdSm80ILi2ELi2EN4cute5tupleIJNS5_1CILi128EEES8_NS7_ILi64EEEEEENS_10bfloat16_tEfNS_4arch4Sm80ELb0ELb0ELb1ELb1ELb0ELb0ELb0ELb0ELi2ELi4ELi4ELi4ELb0EEENS1_21CollectiveEpilogueBwdISA_SB_SD_Li256ELb1ELb0ELi2EEENS1_19SingleTileSchedulerILb1ELb0ELb0ELi128EEEEEEEEEvNT_6ParamsE$_ZN4cute3eso3ESOILb0ELb0EJNS_6LayoutINS_5tupleIJNS3_IJNS_1CILi8EEENS4_ILi1EEEEEENS4_ILi4EEES6_EEENS3_IJNS3_IJS6_NS4_ILi0EEEEEElSA_EEEEENS_10ViewEngineINS_8gmem_ptrIPKN7cutlass10bfloat16_tEEEEEEEC2ERKSD_RKSL_ - $_ZN7cutlass13device_kernelIN5flash19enable_sm80_to_sm89INS1_16FlashAttnBwdSm80INS1_25CollectiveMainloopBwdSm80ILi2ELi2EN4cute5tupleIJNS5_1CILi128EEES8_NS7_ILi64EEEEEENS_10bfloat16_tEfNS_4arch4Sm80ELb0ELb0ELb1ELb1ELb0ELb0ELb0ELb0ELi2ELi4ELi4ELi4ELb0EEENS1_21CollectiveEpilogueBwdISA_SB_SD_Li256ELb1ELb0ELi2EEENS1_19SingleTileSchedulerILb1ELb0ELb0ELi128EEEEEEEEEvNT_6ParamsE$_ZN4cute3eso3ESOILb0ELb0EJNS_6LayoutINS_5tupleIJNS3_IJNS_1CILi8EEENS4_ILi1EEEEEENS4_ILi2EEES5_EEENS3_IJNS3_IJS6_NS4_ILi0EEEEEEiNS4_ILi1024EEEEEEEEiEEC2ERKSE_RKi)
$_ZN7cutlass13device_kernelIN5flash19enable_sm80_to_sm89INS1_16FlashAttnBwdSm80INS1_25CollectiveMainloopBwdSm80ILi2ELi2EN4cute5tupleIJNS5_1CILi128EEES8_NS7_ILi64EEEEEENS_10bfloat16_tEfNS_4arch4Sm80ELb0ELb0ELb1ELb1ELb0ELb0ELb0ELb0ELi2ELi4ELi4ELi4ELb0EEENS1_21CollectiveEpilogueBwdISA_SB_SD_Li256ELb1ELb0ELi2EEENS1_19SingleTileSchedulerILb1ELb0ELb0ELi128EEEEEEEEEvNT_6ParamsE$_ZN4cute3eso3ESOILb0ELb0EJNS_6LayoutINS_5tupleIJNS3_IJNS_1CILi8EEENS4_ILi1EEEEEENS4_ILi2EEES5_EEENS3_IJNS3_IJS6_NS4_ILi0EEEEEEiNS4_ILi1024EEEEEEEEiEEC2ERKSE_RKi:
        /* <DEDUP_REMOVED lines=8> */
        .type           $_ZN7cutlass13device_kernelIN5flash19enable_sm80_to_sm89INS1_16FlashAttnBwdSm80INS1_25CollectiveMainloopBwdSm80ILi2ELi2EN4cute5tupleIJNS5_1CILi128EEES8_NS7_ILi64EEEEEENS_10bfloat16_tEfNS_4arch4Sm80ELb0ELb0ELb1ELb1ELb0ELb0ELb0ELb0ELi2ELi4ELi4ELi4ELb0EEENS1_21CollectiveEpilogueBwdISA_SB_SD_Li256ELb1ELb0ELi2EEENS1_19SingleTileSchedulerILb1ELb0ELb0ELi128EEEEEEEEEvNT_6ParamsE$_ZN4cute3eso3ESOILb0ELb0EJNS_6LayoutINS_5tupleIJNS3_IJNS_1CILi8EEENS4_ILi1EEEEEENS4_ILi4EEES6_EEENS3_IJNS3_IJS6_NS4_ILi0EEEEEElSA_EEEEENS_10ViewEngineINS_8gmem_ptrIPKN7cutlass10bfloat16_tEEEEEEEC2ERKSD_RKSL_,@function
        .size           $_ZN7cutlass13device_kernelIN5flash19enable_sm80_to_sm89INS1_16FlashAttnBwdSm80INS1_25CollectiveMainloopBwdSm80ILi2ELi2EN4cute5tupleIJNS5_1CILi128EEES8_NS7_ILi64EEEEEENS_10bfloat16_tEfNS_4arch4Sm80ELb0ELb0ELb1ELb1ELb0ELb0ELb0ELb0ELi2ELi4ELi4ELi4ELb0EEENS1_21CollectiveEpilogueBwdISA_SB_SD_Li256ELb1ELb0ELi2EEENS1_19SingleTileSchedulerILb1ELb0ELb0ELi128EEEEEEEEEvNT_6ParamsE$_ZN4cute3eso3ESOILb0ELb0EJNS_6LayoutINS_5tupleIJNS3_IJNS_1CILi8EEENS4_ILi1EEEEEENS4_ILi4EEES6_EEENS3_IJNS3_IJS6_NS4_ILi0EEEEEElSA_EEEEENS_10ViewEngineINS_8gmem_ptrIPKN7cutlass10bfloat16_tEEEEEEEC2ERKSD_RKSL_,($_ZN7cutlass13device_kernelIN5flash19enable_sm80_to_sm89INS1_16FlashAttnBwdSm80INS1_25CollectiveMainloopBwdSm80ILi2ELi2EN4cute5tupleIJNS5_1CILi128EEES8_NS7_ILi64EEEEEENS_10bfloat16_tEfNS_4arch4Sm80ELb0ELb0ELb1ELb1ELb0ELb0ELb0ELb0ELi2ELi4ELi4ELi4ELb0EEENS1_21CollectiveEpilogueBwdISA_SB_SD_Li256ELb1ELb0ELi2EEENS1_19SingleTileSchedulerILb1ELb0ELb0ELi128EEEEEEEEEvNT_6ParamsE$_ZN4cute3eso3ESOILb0ELb0EJNS_6LayoutINS_5tupleIJNS3_IJNS_1CILi8EEENS4_ILi1EEEEEENS4_ILi4EEES6_EEENS3_IJNS3_IJS6_NS4_ILi0EEEEEElSA_EEEEElEEC2ERKSD_RKl - $_ZN7cutlass13device_kernelIN5flash19enable_sm80_to_sm89INS1_16FlashAttnBwdSm80INS1_25CollectiveMainloopBwdSm80ILi2ELi2EN4cute5tupleIJNS5_1CILi128EEES8_NS7_ILi64EEEEEENS_10bfloat16_tEfNS_4arch4Sm80ELb0ELb0ELb1ELb1ELb0ELb0ELb0ELb0ELi2ELi4ELi4ELi4ELb0EEENS1_21CollectiveEpilogueBwdISA_SB_SD_Li256ELb1ELb0ELi2EEENS1_19SingleTileSchedulerILb1ELb0ELb0ELi128EEEEEEEEEvNT_6ParamsE$_ZN4cute3eso3ESOILb0ELb0EJNS_6LayoutINS_5tupleIJNS3_IJNS_1CILi8EEENS4_ILi1EEEEEENS4_ILi4EEES6_EEENS3_IJNS3_IJS6_NS4_ILi0EEEEEElSA_EEEEENS_10ViewEngineINS_8gmem_ptrIPKN7cutlass10bfloat16_tEEEEEEEC2ERKSD_RKSL_)
$_ZN7cutlass13device_kernelIN5flash19enable_sm80_to_sm89INS1_16FlashAttnBwdSm80INS1_25CollectiveMainloopBwdSm80ILi2ELi2EN4cute5tupleIJNS5_1CILi128EEES8_NS7_ILi64EEEEEENS_10bfloat16_tEfNS_4arch4Sm80ELb0ELb0ELb1ELb1ELb0ELb0ELb0ELb0ELi2ELi4ELi4ELi4ELb0EEENS1_21CollectiveEpilogueBwdISA_SB_SD_Li256ELb1ELb0ELi2EEENS1_19SingleTileSchedulerILb1ELb0ELb0ELi128EEEEEEEEEvNT_6ParamsE$_ZN4cute3eso3ESOILb0ELb0EJNS_6LayoutINS_5tupleIJNS3_IJNS_1CILi8EEENS4_ILi1EEEEEENS4_ILi4EEES6_EEENS3_IJNS3_IJS6_NS4_ILi0EEEEEElSA_EEEEENS_10ViewEngineINS_8gmem_ptrIPKN7cutlass10bfloat16_tEEEEEEEC2ERKSD_RKSL_:
        /* <DEDUP_REMOVED lines=8> */
[----:B------:R-:W-:Y:S05]  /*7cd0*/  RET.REL.NODEC R6 `(_ZN7cutlass13device_kernelIN5flash19enable_sm80_to_sm89INS1_16FlashAttnBwdSm80INS1_25CollectiveMainloopBwdSm80ILi2ELi2EN4cute5tupleIJNS5_1CILi128EEES8_NS7_ILi64EEEEEENS_10bfloat16_tEfNS_4arch4Sm80ELb0ELb0ELb1ELb1ELb0ELb0ELb0ELb0ELi2ELi4ELi4ELi4ELb0EEENS1_21CollectiveEpilogueBwdISA_SB_SD_Li256ELb1ELb0ELi2EEENS1_19SingleTileSchedulerILb1ELb0ELb0ELi128EEEEEEEEEvNT_6ParamsE) ;  /* 0xffff832006007950 */ /* 0x000fea0003c3ffff */
        .type           $_ZN7cutlass13device_kernelIN5flash19enable_sm80_to_sm89INS1_16FlashAttnBwdSm80INS1_25CollectiveMainloopBwdSm80ILi2ELi2EN4cute5tupleIJNS5_1CILi128EEES8_NS7_ILi64EEEEEENS_10bfloat16_tEfNS_4arch4Sm80ELb0ELb0ELb1ELb1ELb0ELb0ELb0ELb0ELi2ELi4ELi4ELi4ELb0EEENS1_21CollectiveEpilogueBwdISA_SB_SD_Li256ELb1ELb0ELi2EEENS1_19SingleTileSchedulerILb1ELb0ELb0ELi128EEEEEEEEEvNT_6ParamsE$_ZN4cute3eso3ESOILb0ELb0EJNS_6LayoutINS_5tupleIJNS3_IJNS_1CILi8EEENS4_ILi1EEEEEENS4_ILi4EEES6_EEENS3_IJNS3_IJS6_NS4_ILi0EEEEEElSA_EEEEElEEC2ERKSD_RKl,@function
        .size           $_ZN7cutlass13device_kernelIN5flash19enable_sm80_to_sm89INS1_16FlashAttnBwdSm80INS1_25CollectiveMainloopBwdSm80ILi2ELi2EN4cute5tupleIJNS5_1CILi128EEES8_NS7_ILi64EEEEEENS_10bfloat16_tEfNS_4arch4Sm80ELb0ELb0ELb1ELb1ELb0ELb0ELb0ELb0ELi2ELi4ELi4ELi4ELb0EEENS1_21CollectiveEpilogueBwdISA_SB_SD_Li256ELb1ELb0ELi2EEENS1_19SingleTileSchedulerILb1ELb0ELb0ELi128EEEEEEEEEvNT_6ParamsE$_ZN4cute3eso3ESOILb0ELb0EJNS_6LayoutINS_5tupleIJNS3_IJNS_1CILi8EEENS4_ILi1EEEEEENS4_ILi4EEES6_EEENS3_IJNS3_IJS6_NS4_ILi0EEEEEElSA_EEEEElEEC2ERKSD_RKl,($_ZN7cutlass13device_kernelIN5flash19enable_sm80_to_sm89INS1_16FlashAttnBwdSm80INS1_25CollectiveMainloopBwdSm80ILi2ELi2EN4cute5tupleIJNS5_1CILi128EEES8_NS7_ILi64EEEEEENS_10bfloat16_tEfNS_4arch4Sm80ELb0ELb0ELb1ELb1ELb0ELb0ELb0ELb0ELi2ELi4ELi4ELi4ELb0EEENS1_21CollectiveEpilogueBwdISA_SB_SD_Li256ELb1ELb0ELi2EEENS1_19SingleTileSchedulerILb1ELb0ELb0ELi128EEEEEEEEEvNT_6ParamsE$_ZN4cute3eso3ESOILb0ELb0EJiNS_5tupleIJiNS_1CILi0EEEEEEEEC2ERKiRKS5_ - $_ZN7cutlass13device_kernelIN5flash19enable_sm80_to_sm89INS1_16FlashAttnBwdSm80INS1_25CollectiveMainloopBwdSm80ILi2ELi2EN4cute5tupleIJNS5_1CILi128EEES8_NS7_ILi64EEEEEENS_10bfloat16_tEfNS_4arch4Sm80ELb0ELb0ELb1ELb1ELb0ELb0ELb0ELb0ELi2ELi4ELi4ELi4ELb0EEENS1_21CollectiveEpilogueBwdISA_SB_SD_Li256ELb1ELb0ELi2EEENS1_19SingleTileSchedulerILb1ELb0ELb0ELi128EEEEEEEEEvNT_6ParamsE$_ZN4cute3eso3ESOILb0ELb0EJNS_6LayoutINS_5tupleIJNS3_IJNS_1CILi8EEENS4_ILi1EEEEEENS4_ILi4EEES6_EEENS3_IJNS3_IJS6_NS4_ILi0EEEEEElSA_EEEEElEEC2ERKSD_RKl)
$_ZN7cutlass13device_kernelIN5flash19enable_sm80_to_sm89INS1_16FlashAttnBwdSm80INS1_25CollectiveMainloopBwdSm80ILi2ELi2EN4cute5tupleIJNS5_1CILi128EEES8_NS7_ILi64EEEEEENS_10bfloat16_tEfNS_4arch4Sm80ELb0ELb0ELb1ELb1ELb0ELb0ELb0ELb0ELi2ELi4ELi4ELi4ELb0EEENS1_21CollectiveEpilogueBwdISA_SB_SD_Li256ELb1ELb0ELi2EEENS1_19SingleTileSchedulerILb1ELb0ELb0ELi128EEEEEEEEEvNT_6ParamsE$_ZN4cute3eso3ESOILb0ELb0EJNS_6LayoutINS_5tupleIJNS3_IJNS_1CILi8EEENS4_ILi1EEEEEENS4_ILi4EEES6_EEENS3_IJNS3_IJS6_NS4_ILi0EEEEEElSA_EEEEElEEC2ERKSD_RKl:
[----:B------:R-:W-:Y:S02]  /*7ce0*/  IADD3 R5, R15, -c[0x0][0x20], RZ ;  /* 0x800008000f057a10 */ /* 0x000fe40007ffe0ff */
[----:B------:R-:W-:-:S03]  /*7cf0*/  IADD3 R4, R81, -c[0x0][0x20], RZ ;  /* 0x8000080051047a10 */ /* 0x000fc60007ffe0ff */
[----:B------:R1:W-:Y:S04]  /*7d00*/  STL.64 [R5], R2 ;  /* 0x0000000205007387 */ /* 0x0003e80000100a00 */
[----:B------:R-:W2:Y:S01]  /*7d10*/  LDL.64 R8, [R4] ;  /* 0x0000000004087983 */ /* 0x000ea20000100a00 */
[----:B------:R-:W-:-:S03]  /*7d20*/  IMAD.MOV.U32 R7, RZ, RZ, 0x0 ;  /* 0x00000000ff077424 */ /* 0x000fc600078e00ff */
[----:B--2---:R1:W-:Y:S01]  /*7d30*/  STL.64 [R5+0x8], R8 ;  /* 0x0000080805007387 */ /* 0x0043e20000100a00 */
[----:B------:R-:W-:Y:S05]  /*7d40*/  RET.REL.NODEC R6 `(_ZN7cutlass13device_kernelIN5flash19enable_sm80_to_sm89INS1_16FlashAttnBwdSm80INS1_25CollectiveMainloopBwdSm80ILi2ELi2EN4cute5tupleIJNS5_1CILi128EEES8_NS7_ILi64EEEEEENS_10bfloat16_tEfNS_4arch4Sm80ELb0ELb0ELb1ELb1ELb0ELb0ELb0ELb0ELi2ELi4ELi4ELi4ELb0EEENS1_21CollectiveEpilogueBwdISA_SB_SD_Li256ELb1ELb0ELi2EEENS1_19SingleTileSchedulerILb1ELb0ELb0ELi128EEEEEEEEEvNT_6ParamsE) ;  /* 0xffff82b006007950 */ /* 0x000fea0003c3ffff */
        .type           $_ZN7cutlass13device_kernelIN5flash19enable_sm80_to_sm89INS1_16FlashAttnBwdSm80INS1_25CollectiveMainloopBwdSm80ILi2ELi2EN4cute5tupleIJNS5_1CILi128EEES8_NS7_ILi64EEEEEENS_10bfloat16_tEfNS_4arch4Sm80ELb0ELb0ELb1ELb1ELb0ELb0ELb0ELb0ELi2ELi4ELi4ELi4ELb0EEENS1_21CollectiveEpilogueBwdISA_SB_SD_Li256ELb1ELb0ELi2EEENS1_19SingleTileSchedulerILb1ELb0ELb0ELi128EEEEEEEEEvNT_6ParamsE$_ZN4cute3eso3ESOILb0ELb0EJiNS_5tupleIJiNS_1CILi0EEEEEEEEC2ERKiRKS5_,@function
        .size           $_ZN7cutlass13device_kernelIN5flash19enable_sm80_to_sm89INS1_16FlashAttnBwdSm80INS1_25CollectiveMainloopBwdSm80ILi2ELi2EN4cute5tupleIJNS5_1CILi128EEES8_NS7_ILi64EEEEEENS_10bfloat16_tEfNS_4arch4Sm80ELb0ELb0ELb1ELb1ELb0ELb0ELb0ELb0ELi2ELi4ELi4ELi4ELb0EEENS1_21CollectiveEpilogueBwdISA_SB_SD_Li256ELb1ELb0ELi2EEENS1_19SingleTileSchedulerILb1ELb0ELb0ELi128EEEEEEEEEvNT_6ParamsE$_ZN4cute3eso3ESOILb0ELb0EJiNS_5tupleIJiNS_1CILi0EEEEEEEEC2ERKiRKS5_,($_ZN7cutlass13device_kernelIN5flash19enable_sm80_to_sm89INS1_16FlashAttnBwdSm80INS1_25CollectiveMainloopBwdSm80ILi2ELi2EN4cute5tupleIJNS5_1CILi128EEES8_NS7_ILi64EEEEEENS_10bfloat16_tEfNS_4arch4Sm80ELb0ELb0ELb1ELb1ELb0ELb0ELb0ELb0ELi2ELi4ELi4ELi4ELb0EEENS1_21CollectiveEpilogueBwdISA_SB_SD_Li256ELb1ELb0ELi2EEENS1_19SingleTileSchedulerILb1ELb0ELb0ELi128EEEEEEEEEvNT_6ParamsE$_ZN4cute3eso3ESOILb0ELb0EJiNS_5tupleIJiiEEEEEC2ERKiRKS3_ - $_ZN7cutlass13device_kernelIN5flash19enable_sm80_to_sm89INS1_16FlashAttnBwdSm80INS1_25CollectiveMainloopBwdSm80ILi2ELi2EN4cute5tupleIJNS5_1CILi128EEES8_NS7_ILi64EEEEEENS_10bfloat16_tEfNS_4arch4Sm80ELb0ELb0ELb1ELb1ELb0ELb0ELb0ELb0ELi2ELi4ELi4ELi4ELb0EEENS1_21CollectiveEpilogueBwdISA_SB_SD_Li256ELb1ELb0ELi2EEENS1_19SingleTileSchedulerILb1ELb0ELb0ELi128EEEEEEEEEvNT_6ParamsE$_ZN4cute3eso3ESOILb0ELb0EJiNS_5tupleIJiNS_1CILi0EEEEEEEEC2ERKiRKS5_)
$_ZN7cutlass13device_kernelIN5flash19enable_sm80_to_sm89INS1_16FlashAttnBwdSm80INS1_25CollectiveMainloopBwdSm80ILi2ELi2EN4cute5tupleIJNS5_1CILi128EEES8_NS7_ILi64EEEEEENS_10bfloat16_tEfNS_4arch4Sm80ELb0ELb0ELb1ELb1ELb0ELb0ELb0ELb0ELi2ELi4ELi4ELi4ELb0EEENS1_21CollectiveEpilogueBwdISA_SB_SD_Li256ELb1ELb0ELi2EEENS1_19SingleTileSchedulerILb1ELb0ELb0ELi128EEEEEEEEEvNT_6ParamsE$_ZN4cute3eso3ESOILb0ELb0EJiNS_5tupleIJiNS_1CILi0EEEEEEEEC2ERKiRKS5_:
[----:B------:R-:W-:Y:S02]  /*7d50*/  IADD3 R3, R3, -c[0x0][0x20], RZ ;  /* 0x8000080003037a10 */ /* 0x000fe40007ffe0ff */
[----:B------:R-:W-:-:S03]  /*7d60*/  IADD3 R2, R2, -c[0x0][0x20], RZ ;  /* 0x8000080002027a10 */ /* 0x000fc60007ffe0ff */
[----:B------:R1:W-:Y:S04]  /*7d70*/  STL [R3], R6 ;  /* 0x0000000603007387 */ /* 0x0003e80000100800 */
[----:B------:R-:W2:Y:S01]  /*7d80*/  LDL R2, [R2] ;  /* 0x0000000002027983 */ /* 0x000ea20000100800 */
[----:B------:R-:W-:-:S03]  /*7d90*/  IMAD.MOV.U32 R5, RZ, RZ, 0x0 ;  /* 0x00000000ff057424 */ /* 0x000fc600078e00ff */
[----:B--2---:R1:W-:Y:S01]  /*7da0*/  STL [R3+0x4], R2 ;  /* 0x0000040203007387 */ /* 0x0043e20000100800 */
[----:B------:R-:W-:Y:S05]  /*7db0*/  RET.REL.NODEC R4 `(_ZN7cutlass13device_kernelIN5flash19enable_sm80_to_sm89INS1_16FlashAttnBwdSm80INS1_25CollectiveMainloopBwdSm80ILi2ELi2EN4cute5tupleIJNS5_1CILi128EEES8_NS7_ILi64EEEEEENS_10bfloat16_tEfNS_4arch4Sm80ELb0ELb0ELb1ELb1ELb0ELb0ELb0ELb0ELi2ELi4ELi4ELi4ELb0EEENS1_21CollectiveEpilogueBwdISA_SB_SD_Li256ELb1ELb0ELi2EEENS1_19SingleTileSchedulerILb1ELb0ELb0ELi128EEEEEEEEEvNT_6ParamsE) ;  /* 0xffff824004007950 */ /* 0x000fea0003c3ffff */
        .type           $_ZN7cutlass13device_kernelIN5flash19enable_sm80_to_sm89INS1_16FlashAttnBwdSm80INS1_25CollectiveMainloopBwdSm80ILi2ELi2EN4cute5tupleIJNS5_1CILi128EEES8_NS7_ILi64EEEEEENS_10bfloat16_tEfNS_4arch4Sm80ELb0ELb0ELb1ELb1ELb0ELb0ELb0ELb0ELi2ELi4ELi4ELi4ELb0EEENS1_21CollectiveEpilogueBwdISA_SB_SD_Li256ELb1ELb0ELi2EEENS1_19SingleTileSchedulerILb1ELb0ELb0ELi128EEEEEEEEEvNT_6ParamsE$_ZN4cute3eso3ESOILb0ELb0EJiNS_5tupleIJiiEEEEEC2ERKiRKS3_,@function
        .size           $_ZN7cutlass13device_kernelIN5flash19enable_sm80_to_sm89INS1_16FlashAttnBwdSm80INS1_25CollectiveMainloopBwdSm80ILi2ELi2EN4cute5tupleIJNS5_1CILi128EEES8_NS7_ILi64EEEEEENS_10bfloat16_tEfNS_4arch4Sm80ELb0ELb0ELb1ELb1ELb0ELb0ELb0ELb0ELi2ELi4ELi4ELi4ELb0EEENS1_21CollectiveEpilogueBwdISA_SB_SD_Li256ELb1ELb0ELi2EEENS1_19SingleTileSchedulerILb1ELb0ELb0ELi128EEEEEEEEEvNT_6ParamsE$_ZN4cute3eso3ESOILb0ELb0EJiNS_5tupleIJiiEEEEEC2ERKiRKS3_,($_ZN7cutlass13device_kernelIN5flash19enable_sm80_to_sm89INS1_16FlashAttnBwdSm80INS1_25CollectiveMainloopBwdSm80ILi2ELi2EN4cute5tupleIJNS5_1CILi128EEES8_NS7_ILi64EEEEEENS_10bfloat16_tEfNS_4arch4Sm80ELb0ELb0ELb1ELb1ELb0ELb0ELb0ELb0ELi2ELi4ELi4ELi4ELb0EEENS1_21CollectiveEpilogueBwdISA_SB_SD_Li256ELb1ELb0ELi2EEENS1_19SingleTileSchedulerILb1ELb0ELb0ELi128EEEEEEEEEvNT_6ParamsE$_ZN4cute3eso3ESOILb0ELb0EJiiEEC2ERKiS4_ - $_ZN7cutlass13device_kernelIN5flash19enable_sm80_to_sm89INS1_16FlashAttnBwdSm80INS1_25CollectiveMainloopBwdSm80ILi2ELi2EN4cute5tupleIJNS5_1CILi128EEES8_NS7_ILi64EEEEEENS_10bfloat16_tEfNS_4arch4Sm80ELb0ELb0ELb1ELb1ELb0ELb0ELb0ELb0ELi2ELi4ELi4ELi4ELb0EEENS1_21CollectiveEpilogueBwdISA_SB_SD_Li256ELb1ELb0ELi2EEENS1_19SingleTileSchedulerILb1ELb0ELb0ELi128EEEEEEEEEvNT_6ParamsE$_ZN4cute3eso3ESOILb0ELb0EJiNS_5tupleIJiiEEEEEC2ERKiRKS3_)
$_ZN7cutlass13device_kernelIN5flash19enable_sm80_to_sm89INS1_16FlashAttnBwdSm80INS1_25CollectiveMainloopBwdSm80ILi2ELi2EN4cute5tupleIJNS5_1CILi128EEES8_NS7_ILi64EEEEEENS_10bfloat16_tEfNS_4arch4Sm80ELb0ELb0ELb1ELb1ELb0ELb0ELb0ELb0ELi2ELi4ELi4ELi4ELb0EEENS1_21CollectiveEpilogueBwdISA_SB_SD_Li256ELb1ELb0ELi2EEENS1_19SingleTileSchedulerILb1ELb0ELb0ELi128EEEEEEEEEvNT_6ParamsE$_ZN4cute3eso3ESOILb0ELb0EJiNS_5tupleIJiiEEEEEC2ERKiRKS3_:
        /* <DEDUP_REMOVED lines=10> */
        .type           $_ZN7cutlass13device_kernelIN5flash19enable_sm80_to_sm89INS1_16FlashAttnBwdSm80INS1_25CollectiveMainloopBwdSm80ILi2ELi2EN4cute5tupleIJNS5_1CILi128EEES8_NS7_ILi64EEEEEENS_10bfloat16_tEfNS_4arch4Sm80ELb0ELb0ELb1ELb1ELb0ELb0ELb0ELb0ELi2ELi4ELi4ELi4ELb0EEENS1_21CollectiveEpilogueBwdISA_SB_SD_Li256ELb1ELb0ELi2EEENS1_19SingleTileSchedulerILb1ELb0ELb0ELi128EEEEEEEEEvNT_6ParamsE$_ZN4cute3eso3ESOILb0ELb0EJiiEEC2ERKiS4_,@function
        .size           $_ZN7cutlass13device_kernelIN5flash19enable_sm80_to_sm89INS1_16FlashAttnBwdSm80INS1_25CollectiveMainloopBwdSm80ILi2ELi2EN4cute5tupleIJNS5_1CILi128EEES8_NS7_ILi64EEEEEENS_10bfloat16_tEfNS_4arch4Sm80ELb0ELb0ELb1ELb1ELb0ELb0ELb0ELb0ELi2ELi4ELi4ELi4ELb0EEENS1_21CollectiveEpilogueBwdISA_SB_SD_Li256ELb1ELb0ELi2EEENS1_19SingleTileSchedulerILb1ELb0ELb0ELi128EEEEEEEEEvNT_6ParamsE$_ZN4cute3eso3ESOILb0ELb0EJiiEEC2ERKiS4_,($_ZN7cutlass13device_kernelIN5flash19enable_sm80_to_sm89INS1_16FlashAttnBwdSm80INS1_25CollectiveMainloopBwdSm80ILi2ELi2EN4cute5tupleIJNS5_1CILi128EEES8_NS7_ILi64EEEEEENS_10bfloat16_tEfNS_4arch4Sm80ELb0ELb0ELb1ELb1ELb0ELb0ELb0ELb0ELi2ELi4ELi4ELi4ELb0EEENS1_21CollectiveEpilogueBwdISA_SB_SD_Li256ELb1ELb0ELi2EEENS1_19SingleTileSchedulerILb1ELb0ELb0ELi128EEEEEEEEEvNT_6ParamsE$_ZN4cute3eso3ESOILb0ELb0EJiiNS_1CILi0EEEEEC2ERKiS6_RKS3_ - $_ZN7cutlass13device_kernelIN5flash19enable_sm80_to_sm89INS1_16FlashAttnBwdSm80INS1_25CollectiveMainloopBwdSm80ILi2ELi2EN4cute5tupleIJNS5_1CILi128EEES8_NS7_ILi64EEEEEENS_10bfloat16_tEfNS_4arch4Sm80ELb0ELb0ELb1ELb1ELb0ELb0ELb0ELb0ELi2ELi4ELi4ELi4ELb0EEENS1_21CollectiveEpilogueBwdISA_SB_SD_Li256ELb1ELb0ELi2EEENS1_19SingleTileSchedulerILb1ELb0ELb0ELi128EEEEEEEEEvNT_6ParamsE$_ZN4cute3eso3ESOILb0ELb0EJiiEEC2ERKiS4_)
$_ZN7cutlass13device_kernelIN5flash19enable_sm80_to_sm89INS1_16FlashAttnBwdSm80INS1_25CollectiveMainloopBwdSm80ILi2ELi2EN4cute5tupleIJNS5_1CILi128EEES8_NS7_ILi64EEEEEENS_10bfloat16_tEfNS_4arch4Sm80ELb0ELb0ELb1ELb1ELb0ELb0ELb0ELb0ELi2ELi4ELi4ELi4ELb0EEENS1_21CollectiveEpilogueBwdISA_SB_SD_Li256ELb1ELb0ELi2EEENS1_19SingleTileSchedulerILb1ELb0ELb0ELi128EEEEEEEEEvNT_6ParamsE$_ZN4cute3eso3ESOILb0ELb0EJiiEEC2ERKiS4_:
[----:B------:R-:W-:Y:S02]  /*7e60*/  IADD3 R3, R3, -c[0x0][0x20], RZ ;  /* 0x8000080003037a10 */ /* 0x000fe40007ffe0ff */
[----:B------:R-:W-:-:S03]  /*7e70*/  IADD3 R2, R2, -c[0x0][0x20], RZ ;  /* 0x8000080002027a10 */ /* 0x000fc60007ffe0ff */
[----:B------:R1:W-:Y:S04]  /*7e80*/  STL [R3], R10 ;  /* 0x0000000a03007387 */ /* 0x0003e80000100800 */
[----:B------:R-:W2:Y:S01]  /*7e90*/  LDL R2, [R2] ;  /* 0x0000000002027983 */ /* 0x000ea20000100800 */
[----:B------:R-:W-:-:S03]  /*7ea0*/  IMAD.MOV.U32 R9, RZ, RZ, 0x0 ;  /* 0x00000000ff097424 */ /* 0x000fc600078e00ff */
[----:B--2---:R1:W-:Y:S01]  /*7eb0*/  STL [R3+0x4], R2 ;  /* 0x0000040203007387 */ /* 0x0043e20000100800 */
[----:B------:R-:W-:Y:S05]  /*7ec0*/  RET.REL.NODEC R8 `(_ZN7cutlass13device_kernelIN5flash19enable_sm80_to_sm89INS1_16FlashAttnBwdSm80INS1_25CollectiveMainloopBwdSm80ILi2ELi2EN4cute5tupleIJNS5_1CILi128EEES8_NS7_ILi64EEEEEENS_10bfloat16_tEfNS_4arch4Sm80ELb0ELb0ELb1ELb1ELb0ELb0ELb0ELb0ELi2ELi4ELi4ELi4ELb0EEENS1_21CollectiveEpilogueBwdISA_SB_SD_Li256ELb1ELb0ELi2EEENS1_19SingleTileSchedulerILb1ELb0ELb0ELi128EEEEEEEEEvNT_6ParamsE) ;  /* 0xffff813008007950 */ /* 0x000fea0003c3ffff */
        .type           $_ZN7cutlass13device_kernelIN5flash19enable_sm80_to_sm89INS1_16FlashAttnBwdSm80INS1_25CollectiveMainloopBwdSm80ILi2ELi2EN4cute5tupleIJNS5_1CILi128EEES8_NS7_ILi64EEEEEENS_10bfloat16_tEfNS_4arch4Sm80ELb0ELb0ELb1ELb1ELb0ELb0ELb0ELb0ELi2ELi4ELi4ELi4ELb0EEENS1_21CollectiveEpilogueBwdISA_SB_SD_Li256ELb1ELb0ELi2EEENS1_19SingleTileSchedulerILb1ELb0ELb0ELi128EEEEEEEEEvNT_6ParamsE$_ZN4cute3eso3ESOILb0ELb0EJiiNS_1CILi0EEEEEC2ERKiS6_RKS3_,@function
        .size           $_ZN7cutlass13device_kernelIN5flash19enable_sm80_to_sm89INS1_16FlashAttnBwdSm80INS1_25CollectiveMainloopBwdSm80ILi2ELi2EN4cute5tupleIJNS5_1CILi128EEES8_NS7_ILi64EEEEEENS_10bfloat16_tEfNS_4arch4Sm80ELb0ELb0ELb1ELb1ELb0ELb0ELb0ELb0ELi2ELi4ELi4ELi4ELb0EEENS1_21CollectiveEpilogueBwdISA_SB_SD_Li256ELb1ELb0ELi2EEENS1_19SingleTileSchedulerILb1ELb0ELb0ELi128EEEEEEEEEvNT_6ParamsE$_ZN4cute3eso3ESOILb0ELb0EJiiNS_1CILi0EEEEEC2ERKiS6_RKS3_,($_ZN7cutlass13device_kernelIN5flash19enable_sm80_to_sm89INS1_16FlashAttnBwdSm80INS1_25CollectiveMainloopBwdSm80ILi2ELi2EN4cute5tupleIJNS5_1CILi128EEES8_NS7_ILi64EEEEEENS_10bfloat16_tEfNS_4arch4Sm80ELb0ELb0ELb1ELb1ELb0ELb0ELb0ELb0ELi2ELi4ELi4ELi4ELb0EEENS1_21CollectiveEpilogueBwdISA_SB_SD_Li256ELb1ELb0ELi2EEENS1_19SingleTileSchedulerILb1ELb0ELb0ELi128EEEEEEEEEvNT_6ParamsE$_ZN4cute3eso3ESOILb0ELb0EJiiNS_1CILi1024EEEEEC2ERKiS6_RKS3_ - $_ZN7cutlass13device_kernelIN5flash19enable_sm80_to_sm89INS1_16FlashAttnBwdSm80INS1_25CollectiveMainloopBwdSm80ILi2ELi2EN4cute5tupleIJNS5_1CILi128EEES8_NS7_ILi64EEEEEENS_10bfloat16_tEfNS_4arch4Sm80ELb0ELb0ELb1ELb1ELb0ELb0ELb0ELb0ELi2ELi4ELi4ELi4ELb0EEENS1_21CollectiveEpilogueBwdISA_SB_SD_Li256ELb1ELb0ELi2EEENS1_19SingleTileSchedulerILb1ELb0ELb0ELi128EEEEEEEEEvNT_6ParamsE$_ZN4cute3eso3ESOILb0ELb0EJiiNS_1CILi0EEEEEC2ERKiS6_RKS3_)
$_ZN7cutlass13device_kernelIN5flash19enable_sm80_to_sm89INS1_16FlashAttnBwdSm80INS1_25CollectiveMainloopBwdSm80ILi2ELi2EN4cute5tupleIJNS5_1CILi128EEES8_NS7_ILi64EEEEEENS_10bfloat16_tEfNS_4arch4Sm80ELb0ELb0ELb1ELb1ELb0ELb0ELb0ELb0ELi2ELi4ELi4ELi4ELb0EEENS1_21CollectiveEpilogueBwdISA_SB_SD_Li256ELb1ELb0ELi2EEENS1_19SingleTileSchedulerILb1ELb0ELb0ELi128EEEEEEEEEvNT_6ParamsE$_ZN4cute3eso3ESOILb0ELb0EJiiNS_1CILi0EEEEEC2ERKiS6_RKS3_:
        /* <DEDUP_REMOVED lines=8> */
        .type           $_ZN7cutlass13device_kernelIN5flash19enable_sm80_to_sm89INS1_16FlashAttnBwdSm80INS1_25CollectiveMainloopBwdSm80ILi2ELi2EN4cute5tupleIJNS5_1CILi128EEES8_NS7_ILi64EEEEEENS_10bfloat16_tEfNS_4arch4Sm80ELb0ELb0ELb1ELb1ELb0ELb0ELb0ELb0ELi2ELi4ELi4ELi4ELb0EEENS1_21CollectiveEpilogueBwdISA_SB_SD_Li256ELb1ELb0ELi2EEENS1_19SingleTileSchedulerILb1ELb0ELb0ELi128EEEEEEEEEvNT_6ParamsE$_ZN4cute3eso3ESOILb0ELb0EJiiNS_1CILi1024EEEEEC2ERKiS6_RKS3_,@function
        .size           $_ZN7cutlass13device_kernelIN5flash19enable_sm80_to_sm89INS1_16FlashAttnBwdSm80INS1_25CollectiveMainloopBwdSm80ILi2ELi2EN4cute5tupleIJNS5_1CILi128EEES8_NS7_ILi64EEEEEENS_10bfloat16_tEfNS_4arch4Sm80ELb0ELb0ELb1ELb1ELb0ELb0ELb0ELb0ELi2ELi4ELi4ELi4ELb0EEENS1_21CollectiveEpilogueBwdISA_SB_SD_Li256ELb1ELb0ELi2EEENS1_19SingleTileSchedulerILb1ELb0ELb0ELi128EEEEEEEEEvNT_6ParamsE$_ZN4cute3eso3ESOILb0ELb0EJiiNS_1CILi1024EEEEEC2ERKiS6_RKS3_,($_ZN7cutlass13device_kernelIN5flash19enable_sm80_to_sm89INS1_16FlashAttnBwdSm80INS1_25CollectiveMainloopBwdSm80ILi2ELi2EN4cute5tupleIJNS5_1CILi128EEES8_NS7_ILi64EEEEEENS_10bfloat16_tEfNS_4arch4Sm80ELb0ELb0ELb1ELb1ELb0ELb0ELb0ELb0ELi2ELi4ELi4ELi4ELb0EEENS1_21CollectiveEpilogueBwdISA_SB_SD_Li256ELb1ELb0ELi2EEENS1_19SingleTileSchedulerILb1ELb0ELb0ELi128EEEEEEEEEvNT_6ParamsE$_ZN4cute3eso3ESOILb0ELb0EJiiNS_1CILi144EEENS2_ILi512EEEEEC2ERKiS7_RKS3_RKS4_ - $_ZN7cutlass13device_kernelIN5flash19enable_sm80_to_sm89INS1_16FlashAttnBwdSm80INS1_25CollectiveMainloopBwdSm80ILi2ELi2EN4cute5tupleIJNS5_1CILi128EEES8_NS7_ILi64EEEEEENS_10bfloat16_tEfNS_4arch4Sm80ELb0ELb0ELb1ELb1ELb0ELb0ELb0ELb0ELi2ELi4ELi4ELi4ELb0EEENS1_21CollectiveEpilogueBwdISA_SB_SD_Li256ELb1ELb0ELi2EEENS1_19SingleTileSchedulerILb1ELb0ELb0ELi128EEEEEEEEEvNT_6ParamsE$_ZN4cute3eso3ESOILb0ELb0EJiiNS_1CILi1024EEEEEC2ERKiS6_RKS3_)
$_ZN7cutlass13device_kernelIN5flash19enable_sm80_to_sm89INS1_16FlashAttnBwdSm80INS1_25CollectiveMainloopBwdSm80ILi2ELi2EN4cute5tupleIJNS5_1CILi128EEES8_NS7_ILi64EEEEEENS_10bfloat16_tEfNS_4arch4Sm80ELb0ELb0ELb1ELb1ELb0ELb0ELb0ELb0ELi2ELi4ELi4ELi4ELb0EEENS1_21CollectiveEpilogueBwdISA_SB_SD_Li256ELb1ELb0ELi2EEENS1_19SingleTileSchedulerILb1ELb0ELb0ELi128EEEEEEEEEvNT_6ParamsE$_ZN4cute3eso3ESOILb0ELb0EJiiNS_1CILi1024EEEEEC2ERKiS6_RKS3_:
        /* <DEDUP_REMOVED lines=8> */
        .type           $_ZN7cutlass13device_kernelIN5flash19enable_sm80_to_sm89INS1_16FlashAttnBwdSm80INS1_25CollectiveMainloopBwdSm80ILi2ELi2EN4cute5tupleIJNS5_1CILi128EEES8_NS7_ILi64EEEEEENS_10bfloat16_tEfNS_4arch4Sm80ELb0ELb0ELb1ELb1ELb0ELb0ELb0ELb0ELi2ELi4ELi4ELi4ELb0EEENS1_21CollectiveEpilogueBwdISA_SB_SD_Li256ELb1ELb0ELi2EEENS1_19SingleTileSchedulerILb1ELb0ELb0ELi128EEEEEEEEEvNT_6ParamsE$_ZN4cute3eso3ESOILb0ELb0EJiiNS_1CILi144EEENS2_ILi512EEEEEC2ERKiS7_RKS3_RKS4_,@function
        .size           $_ZN7cutlass13device_kernelIN5flash19enable_sm80_to_sm89INS1_16FlashAttnBwdSm80INS1_25CollectiveMainloopBwdSm80ILi2ELi2EN4cute5tupleIJNS5_1CILi128EEES8_NS7_ILi64EEEEEENS_10bfloat16_tEfNS_4arch4Sm80ELb0ELb0ELb1ELb1ELb0ELb0ELb0ELb0ELi2ELi4ELi4ELi4ELb0EEENS1_21CollectiveEpilogueBwdISA_SB_SD_Li256ELb1ELb0ELi2EEENS1_19SingleTileSchedulerILb1ELb0ELb0ELi128EEEEEEEEEvNT_6ParamsE$_ZN4cute3eso3ESOILb0ELb0EJiiNS_1CILi144EEENS2_ILi512EEEEEC2ERKiS7_RKS3_RKS4_,($_ZN7cutlass13device_kernelIN5flash19enable_sm80_to_sm89INS1_16FlashAttnBwdSm80INS1_25CollectiveMainloopBwdSm80ILi2ELi2EN4cute5tupleIJNS5_1CILi128EEES8_NS7_ILi64EEEEEENS_10bfloat16_tEfNS_4arch4Sm80ELb0ELb0ELb1ELb1ELb0ELb0ELb0ELb0ELi2ELi4ELi4ELi4ELb0EEENS1_21CollectiveEpilogueBwdISA_SB_SD_Li256ELb1ELb0ELi2EEENS1_19SingleTileSchedulerILb1ELb0ELb0ELi128EEEEEEEEEvNT_6ParamsE$_ZN4cute3eso3ESOILb0ELb0EJiiNS_1CILi72EEENS2_ILi512EEEEEC2ERKiS7_RKS3_RKS4_ - $_ZN7cutlass13device_kernelIN5flash19enable_sm80_to_sm89INS1_16FlashAttnBwdSm80INS1_25CollectiveMainloopBwdSm80ILi2ELi2EN4cute5tupleIJNS5_1CILi128EEES8_NS7_ILi64EEEEEENS_10bfloat16_tEfNS_4arch4Sm80ELb0ELb0ELb1ELb1ELb0ELb0ELb0ELb0ELi2ELi4ELi4ELi4ELb0EEENS1_21CollectiveEpilogueBwdISA_SB_SD_Li256ELb1ELb0ELi2EEENS1_19SingleTileSchedulerILb1ELb0ELb0ELi128EEEEEEEEEvNT_6ParamsE$_ZN4cute3eso3ESOILb0ELb0EJiiNS_1CILi144EEENS2_ILi512EEEEEC2ERKiS7_RKS3_RKS4_)
$_ZN7cutlass13device_kernelIN5flash19enable_sm80_to_sm89INS1_16FlashAttnBwdSm80INS1_25CollectiveMainloopBwdSm80ILi2ELi2EN4cute5tupleIJNS5_1CILi128EEES8_NS7_ILi64EEEEEENS_10bfloat16_tEfNS_4arch4Sm80ELb0ELb0ELb1ELb1ELb0ELb0ELb0ELb0ELi2ELi4ELi4ELi4ELb0EEENS1_21CollectiveEpilogueBwdISA_SB_SD_Li256ELb1ELb0ELi2EEENS1_19SingleTileSchedulerILb1ELb0ELb0ELi128EEEEEEEEEvNT_6ParamsE$_ZN4cute3eso3ESOILb0ELb0EJiiNS_1CILi144EEENS2_ILi512EEEEEC2ERKiS7_RKS3_RKS4_:
[----:B------:R-:W-:Y:S02]  /*7fd0*/  IADD3 R6, R59, -c[0x0][0x20], RZ ;  /* 0x800008003b067a10 */ /* 0x000fe40007ffe0ff */
[----:B------:R-:W-:-:S03]  /*7fe0*/  IADD3 R4, R4, -c[0x0][0x20], RZ ;  /* 0x8000080004047a10 */ /* 0x000fc60007ffe0ff */
[----:B------:R1:W-:Y:S04]  /*7ff0*/  STL [R6], R3 ;  /* 0x0000000306007387 */ /* 0x0003e80000100800 */
[----:B------:R-:W2:Y:S01]  /*8000*/  LDL R5, [R4] ;  /* 0x0000000004057983 */ /* 0x000ea20000100800 */
[----:B------:R-:W-:-:S03]  /*8010*/  IMAD.MOV.U32 R9, RZ, RZ, 0x0 ;  /* 0x00000000ff097424 */ /* 0x000fc600078e00ff */
[----:B--2---:R1:W-:Y:S01]  /*8020*/  STL [R6+0x4], R5 ;  /* 0x0000040506007387 */ /* 0x0043e20000100800 */
[----:B------:R-:W-:Y:S05]  /*8030*/  RET.REL.NODEC R8 `(_ZN7cutlass13device_kernelIN5flash19enable_sm80_to_sm89INS1_16FlashAttnBwdSm80INS1_25CollectiveMainloopBwdSm80ILi2ELi2EN4cute5tupleIJNS5_1CILi128EEES8_NS7_ILi64EEEEEENS_10bfloat16_tEfNS_4arch4Sm80ELb0ELb0ELb1ELb1ELb0ELb0ELb0ELb0ELi2ELi4ELi4ELi4ELb0EEENS1_21CollectiveEpilogueBwdISA_SB_SD_Li256ELb1ELb0ELi2EEENS1_19SingleTileSchedulerILb1ELb0ELb0ELi128EEEEEEEEEvNT_6ParamsE) ;  /* 0xffff7fc008007950 */ /* 0x000fea0003c3ffff */
        .type           $_ZN7cutlass13device_kernelIN5flash19enable_sm80_to_sm89INS1_16FlashAttnBwdSm80INS1_25CollectiveMainloopBwdSm80ILi2ELi2EN4cute5tupleIJNS5_1CILi128EEES8_NS7_ILi64EEEEEENS_10bfloat16_tEfNS_4arch4Sm80ELb0ELb0ELb1ELb1ELb0ELb0ELb0ELb0ELi2ELi4ELi4ELi4ELb0EEENS1_21CollectiveEpilogueBwdISA_SB_SD_Li256ELb1ELb0ELi2EEENS1_19SingleTileSchedulerILb1ELb0ELb0ELi128EEEEEEEEEvNT_6ParamsE$_ZN4cute3eso3ESOILb0ELb0EJiiNS_1CILi72EEENS2_ILi512EEEEEC2ERKiS7_RKS3_RKS4_,@function
        .size           $_ZN7cutlass13device_kernelIN5flash19enable_sm80_to_sm89INS1_16FlashAttnBwdSm80INS1_25CollectiveMainloopBwdSm80ILi2ELi2EN4cute5tupleIJNS5_1CILi128EEES8_NS7_ILi64EEEEEENS_10bfloat16_tEfNS_4arch4Sm80ELb0ELb0ELb1ELb1ELb0ELb0ELb0ELb0ELi2ELi4ELi4ELi4ELb0EEENS1_21CollectiveEpilogueBwdISA_SB_SD_Li256ELb1ELb0ELi2EEENS1_19SingleTileSchedulerILb1ELb0ELb0ELi128EEEEEEEEEvNT_6ParamsE$_ZN4cute3eso3ESOILb0ELb0EJiiNS_1CILi72EEENS2_ILi512EEEEEC2ERKiS7_RKS3_RKS4_,($_ZN7cutlass13device_kernelIN5flash19enable_sm80_to_sm89INS1_16FlashAttnBwdSm80INS1_25CollectiveMainloopBwdSm80ILi2ELi2EN4cute5tupleIJNS5_1CILi128EEES8_NS7_ILi64EEEEEENS_10bfloat16_tEfNS_4arch4Sm80ELb0ELb0ELb1ELb1ELb0ELb0ELb0ELb0ELi2ELi4ELi4ELi4ELb0EEENS1_21CollectiveEpilogueBwdISA_SB_SD_Li256ELb1ELb0ELi2EEENS1_19SingleTileSchedulerILb1ELb0ELb0ELi128EEEEEEEEEvNT_6ParamsE$_ZN4cute3eso3ESOILb0ELb0EJiiNS_1CILi8192EEEEEC2ERKiS6_RKS3_ - $_ZN7cutlass13device_kernelIN5flash19enable_sm80_to_sm89INS1_16FlashAttnBwdSm80INS1_25CollectiveMainloopBwdSm80ILi2ELi2EN4cute5tupleIJNS5_1CILi128EEES8_NS7_ILi64EEEEEENS_10bfloat16_tEfNS_4arch4Sm80ELb0ELb0ELb1ELb1ELb0ELb0ELb0ELb0ELi2ELi4ELi4ELi4ELb0EEENS1_21CollectiveEpilogueBwdISA_SB_SD_Li256ELb1ELb0ELi2EEENS1_19SingleTileSchedulerILb1ELb0ELb0ELi128EEEEEEEEEvNT_6ParamsE$_ZN4cute3eso3ESOILb0ELb0EJiiNS_1CILi72EEENS2_ILi512EEEEEC2ERKiS7_RKS3_RKS4_)
$_ZN7cutlass13device_kernelIN5flash19enable_sm80_to_sm89INS1_16FlashAttnBwdSm80INS1_25CollectiveMainloopBwdSm80ILi2ELi2EN4cute5tupleIJNS5_1CILi128EEES8_NS7_ILi64EEEEEENS_10bfloat16_tEfNS_4arch4Sm80ELb0ELb0ELb1ELb1ELb0ELb0ELb0ELb0ELi2ELi4ELi4ELi4ELb0EEENS1_21CollectiveEpilogueBwdISA_SB_SD_Li256ELb1ELb0ELi2EEENS1_19SingleTileSchedulerILb1ELb0ELb0ELi128EEEEEEEEEvNT_6ParamsE$_ZN4cute3eso3ESOILb0ELb0EJiiNS_1CILi72EEENS2_ILi512EEEEEC2ERKiS7_RKS3_RKS4_:
        /* <DEDUP_REMOVED lines=8> */
        .type           $_ZN7cutlass13device_kernelIN5flash19enable_sm80_to_sm89INS1_16FlashAttnBwdSm80INS1_25CollectiveMainloopBwdSm80ILi2ELi2EN4cute5tupleIJNS5_1CILi128EEES8_NS7_ILi64EEEEEENS_10bfloat16_tEfNS_4arch4Sm80ELb0ELb0ELb1ELb1ELb0ELb0ELb0ELb0ELi2ELi4ELi4ELi4ELb0EEENS1_21CollectiveEpilogueBwdISA_SB_SD_Li256ELb1ELb0ELi2EEENS1_19SingleTileSchedulerILb1ELb0ELb0ELi128EEEEEEEEEvNT_6ParamsE$_ZN4cute3eso3ESOILb0ELb0EJiiNS_1CILi8192EEEEEC2ERKiS6_RKS3_,@function
        .size           $_ZN7cutlass13device_kernelIN5flash19enable_sm80_to_sm89INS1_16FlashAttnBwdSm80INS1_25CollectiveMainloopBwdSm80ILi2ELi2EN4cute5tupleIJNS5_1CILi128EEES8_NS7_ILi64EEEEEENS_10bfloat16_tEfNS_4arch4Sm80ELb0ELb0ELb1ELb1ELb0ELb0ELb0ELb0ELi2ELi4ELi4ELi4ELb0EEENS1_21CollectiveEpilogueBwdISA_SB_SD_Li256ELb1ELb0ELi2EEENS1_19SingleTileSchedulerILb1ELb0ELb0ELi128EEEEEEEEEvNT_6ParamsE$_ZN4cute3eso3ESOILb0ELb0EJiiNS_1CILi8192EEEEEC2ERKiS6_RKS3_,($_ZN7cutlass13device_kernelIN5flash19enable_sm80_to_sm89INS1_16FlashAttnBwdSm80INS1_25CollectiveMainloopBwdSm80ILi2ELi2EN4cute5tupleIJNS5_1CILi128EEES8_NS7_ILi64EEEEEENS_10bfloat16_tEfNS_4arch4Sm80ELb0ELb0ELb1ELb1ELb0ELb0ELb0ELb0ELi2ELi4ELi4ELi4ELb0EEENS1_21CollectiveEpilogueBwdISA_SB_SD_Li256ELb1ELb0ELi2EEENS1_19SingleTileSchedulerILb1ELb0ELb0ELi128EEEEEEEEEvNT_6ParamsE$_ZN4cute3eso3ESOILb0ELb0EJiiiEEC2ERKiS4_S4_ - $_ZN7cutlass13device_kernelIN5flash19enable_sm80_to_sm89INS1_16FlashAttnBwdSm80INS1_25CollectiveMainloopBwdSm80ILi2ELi2EN4cute5tupleIJNS5_1CILi128EEES8_NS7_ILi64EEEEEENS_10bfloat16_tEfNS_4arch4Sm80ELb0ELb0ELb1ELb1ELb0ELb0ELb0ELb0ELi2ELi4ELi4ELi4ELb0EEENS1_21CollectiveEpilogueBwdISA_SB_SD_Li256ELb1ELb0ELi2EEENS1_19SingleTileSchedulerILb1ELb0ELb0ELi128EEEEEEEEEvNT_6ParamsE$_ZN4cute3eso3ESOILb0ELb0EJiiNS_1CILi8192EEEEEC2ERKiS6_RKS3_)
$_ZN7cutlass13device_kernelIN5flash19enable_sm80_to_sm89INS1_16FlashAttnBwdSm80INS1_25CollectiveMainloopBwdSm80ILi2ELi2EN4cute5tupleIJNS5_1CILi128EEES8_NS7_ILi64EEEEEENS_10bfloat16_tEfNS_4arch4Sm80ELb0ELb0ELb1ELb1ELb0ELb0ELb0ELb0ELi2ELi4ELi4ELi4ELb0EEENS1_21CollectiveEpilogueBwdISA_SB_SD_Li256ELb1ELb0ELi2EEENS1_19SingleTileSchedulerILb1ELb0ELb0ELi128EEEEEEEEEvNT_6ParamsE$_ZN4cute3eso3ESOILb0ELb0EJiiNS_1CILi8192EEEEEC2ERKiS6_RKS3_:
[----:B------:R-:W-:Y:S02]  /*80c0*/  IADD3 R3, R3, -c[0x0][0x20], RZ ;  /* 0x8000080003037a10 */ /* 0x000fe40007ffe0ff */
[----:B------:R-:W-:-:S03]  /*80d0*/  IADD3 R2, R2, -c[0x0][0x20], RZ ;  /* 0x8000080002027a10 */ /* 0x000fc60007ffe0ff */
[----:B------:R1:W-:Y:S04]  /*80e0*/  STL [R3], R10 ;  /* 0x0000000a03007387 */ /* 0x0003e80000100800 */
[----:B------:R-:W2:Y:S01]  /*80f0*/  LDL R2, [R2] ;  /* 0x0000000002027983 */ /* 0x000ea20000100800 */
[----:B------:R-:W-:-:S03]  /*8100*/  IMAD.MOV.U32 R9, RZ, RZ, 0x0 ;  /* 0x00000000ff097424 */ /* 0x000fc600078e00ff */
[----:B--2---:R1:W-:Y:S01]  /*8110*/  STL [R3+0x4], R2 ;  /* 0x0000040203007387 */ /* 0x0043e20000100800 */
[----:B------:R-:W-:Y:S05]  /*8120*/  RET.REL.NODEC R8 `(_ZN7cutlass13device_kernelIN5flash19enable_sm80_to_sm89INS1_16FlashAttnBwdSm80INS1_25CollectiveMainloopBwdSm80ILi2ELi2EN4cute5tupleIJNS5_1CILi128EEES8_NS7_ILi64EEEEEENS_10bfloat16_tEfNS_4arch4Sm80ELb0ELb0ELb1ELb1ELb0ELb0ELb0ELb0ELi2ELi4ELi4ELi4ELb0EEENS1_21CollectiveEpilogueBwdISA_SB_SD_Li256ELb1ELb0ELi2EEENS1_19SingleTileSchedulerILb1ELb0ELb0ELi128EEEEEEEEEvNT_6ParamsE) ;  /* 0xffff7ed008007950 */ /* 0x000fea0003c3ffff */
        .type           $_ZN7cutlass13device_kernelIN5flash19enable_sm80_to_sm89INS1_16FlashAttnBwdSm80INS1_25CollectiveMainloopBwdSm80ILi2ELi2EN4cute5tupleIJNS5_1CILi128EEES8_NS7_ILi64EEEEEENS_10bfloat16_tEfNS_4arch4Sm80ELb0ELb0ELb1ELb1ELb0ELb0ELb0ELb0ELi2ELi4ELi4ELi4ELb0EEENS1_21CollectiveEpilogueBwdISA_SB_SD_Li256ELb1ELb0ELi2EEENS1_19SingleTileSchedulerILb1ELb0ELb0ELi128EEEEEEEEEvNT_6ParamsE$_ZN4cute3eso3ESOILb0ELb0EJiiiEEC2ERKiS4_S4_,@function
        .size           $_ZN7cutlass13device_kernelIN5flash19enable_sm80_to_sm89INS1_16FlashAttnBwdSm80INS1_25CollectiveMainloopBwdSm80ILi2ELi2EN4cute5tupleIJNS5_1CILi128EEES8_NS7_ILi64EEEEEENS_10bfloat16_tEfNS_4arch4Sm80ELb0ELb0ELb1ELb1ELb0ELb0ELb0ELb0ELi2ELi4ELi4ELi4ELb0EEENS1_21CollectiveEpilogueBwdISA_SB_SD_Li256ELb1ELb0ELi2EEENS1_19SingleTileSchedulerILb1ELb0ELb0ELi128EEEEEEEEEvNT_6ParamsE$_ZN4cute3eso3ESOILb0ELb0EJiiiEEC2ERKiS4_S4_,($_ZN7cutlass13device_kernelIN5flash19enable_sm80_to_sm89INS1_16FlashAttnBwdSm80INS1_25CollectiveMainloopBwdSm80ILi2ELi2EN4cute5tupleIJNS5_1CILi128EEES8_NS7_ILi64EEEEEENS_10bfloat16_tEfNS_4arch4Sm80ELb0ELb0ELb1ELb1ELb0ELb0ELb0ELb0ELi2ELi4ELi4ELi4ELb0EEENS1_21CollectiveEpilogueBwdISA_SB_SD_Li256ELb1ELb0ELi2EEENS1_19SingleTileSchedulerILb1ELb0ELb0ELi128EEEEEEEEEvNT_6ParamsE$_ZN4cute3eso3ESOILb0ELb0EJiiiNS_1CILi0EEEEEC2ERKiS6_S6_RKS3_ - $_ZN7cutlass13device_kernelIN5flash19enable_sm80_to_sm89INS1_16FlashAttnBwdSm80INS1_25CollectiveMainloopBwdSm80ILi2ELi2EN4cute5tupleIJNS5_1CILi128EEES8_NS7_ILi64EEEEEENS_10bfloat16_tEfNS_4arch4Sm80ELb0ELb0ELb1ELb1ELb0ELb0ELb0ELb0ELi2ELi4ELi4ELi4ELb0EEENS1_21CollectiveEpilogueBwdISA_SB_SD_Li256ELb1ELb0ELi2EEENS1_19SingleTileSchedulerILb1ELb0ELb0ELi128EEEEEEEEEvNT_6ParamsE$_ZN4cute3eso3ESOILb0ELb0EJiiiEEC2ERKiS4_S4_)
$_ZN7cutlass13device_kernelIN5flash19enable_sm80_to_sm89INS1_16FlashAttnBwdSm80INS1_25CollectiveMainloopBwdSm80ILi2ELi2EN4cute5tupleIJNS5_1CILi128EEES8_NS7_ILi64EEEEEENS_10bfloat16_tEfNS_4arch4Sm80ELb0ELb0ELb1ELb1ELb0ELb0ELb0ELb0ELi2ELi4ELi4ELi4ELb0EEENS1_21CollectiveEpilogueBwdISA_SB_SD_Li256ELb1ELb0ELi2EEENS1_19SingleTileSchedulerILb1ELb0ELb0ELi128EEEEEEEEEvNT_6ParamsE$_ZN4cute3eso3ESOILb0ELb0EJiiiEEC2ERKiS4_S4_:
        /* <DEDUP_REMOVED lines=9> */
[----:B------:R-:W-:Y:S05]  /*81c0*/  RET.REL.NODEC R4 `(_ZN7cutlass13device_kernelIN5flash19enable_sm80_to_sm89INS1_16FlashAttnBwdSm80INS1_25CollectiveMainloopBwdSm80ILi2ELi2EN4cute5tupleIJNS5_1CILi128EEES8_NS7_ILi64EEEEEENS_10bfloat16_tEfNS_4arch4Sm80ELb0ELb0ELb1ELb1ELb0ELb0ELb0ELb0ELi2ELi4ELi4ELi4ELb0EEENS1_21CollectiveEpilogueBwdISA_SB_SD_Li256ELb1ELb0ELi2EEENS1_19SingleTileSchedulerILb1ELb0ELb0ELi128EEEEEEEEEvNT_6ParamsE) ;  /* 0xffff7e3004007950 */ /* 0x000fea0003c3ffff */
        .type           $_ZN7cutlass13device_kernelIN5flash19enable_sm80_to_sm89INS1_16FlashAttnBwdSm80INS1_25CollectiveMainloopBwdSm80ILi2ELi2EN4cute5tupleIJNS5_1CILi128EEES8_NS7_ILi64EEEEEENS_10bfloat16_tEfNS_4arch4Sm80ELb0ELb0ELb1ELb1ELb0ELb0ELb0ELb0ELi2ELi4ELi4ELi4ELb0EEENS1_21CollectiveEpilogueBwdISA_SB_SD_Li256ELb1ELb0ELi2EEENS1_19SingleTileSchedulerILb1ELb0ELb0ELi128EEEEEEEEEvNT_6ParamsE$_ZN4cute3eso3ESOILb0ELb0EJiiiNS_1CILi0EEEEEC2ERKiS6_S6_RKS3_,@function
        .size           $_ZN7cutlass13device_kernelIN5flash19enable_sm80_to_sm89INS1_16FlashAttnBwdSm80INS1_25CollectiveMainloopBwdSm80ILi2ELi2EN4cute5tupleIJNS5_1CILi128EEES8_NS7_ILi64EEEEEENS_10bfloat16_tEfNS_4arch4Sm80ELb0ELb0ELb1ELb1ELb0ELb0ELb0ELb0ELi2ELi4ELi4ELi4ELb0EEENS1_21CollectiveEpilogueBwdISA_SB_SD_Li256ELb1ELb0ELi2EEENS1_19SingleTileSchedulerILb1ELb0ELb0ELi128EEEEEEEEEvNT_6ParamsE$_ZN4cute3eso3ESOILb0ELb0EJiiiNS_1CILi0EEEEEC2ERKiS6_S6_RKS3_,($_ZN7cutlass13device_kernelIN5flash19enable_sm80_to_sm89INS1_16FlashAttnBwdSm80INS1_25CollectiveMainloopBwdSm80ILi2ELi2EN4cute5tupleIJNS5_1CILi128EEES8_NS7_ILi64EEEEEENS_10bfloat16_tEfNS_4arch4Sm80ELb0ELb0ELb1ELb1ELb0ELb0ELb0ELb0ELi2ELi4ELi4ELi4ELb0EEENS1_21CollectiveEpilogueBwdISA_SB_SD_Li256ELb1ELb0ELi2EEENS1_19SingleTileSchedulerILb1ELb0ELb0ELi128EEEEEEEEEvNT_6ParamsE$_ZN4cute3eso3ESOILb0ELb0EJiiiNS_1CILi144EEENS2_ILi512EEEEEC2ERKiS7_S7_RKS3_RKS4_ - $_ZN7cutlass13device_kernelIN5flash19enable_sm80_to_sm89INS1_16FlashAttnBwdSm80INS1_25CollectiveMainloopBwdSm80ILi2ELi2EN4cute5tupleIJNS5_1CILi128EEES8_NS7_ILi64EEEEEENS_10bfloat16_tEfNS_4arch4Sm80ELb0ELb0ELb1ELb1ELb0ELb0ELb0ELb0ELi2ELi4ELi4ELi4ELb0EEENS1_21CollectiveEpilogueBwdISA_SB_SD_Li256ELb1ELb0ELi2EEENS1_19SingleTileSchedulerILb1ELb0ELb0ELi128EEEEEEEEEvNT_6ParamsE$_ZN4cute3eso3ESOILb0ELb0EJiiiNS_1CILi0EEEEEC2ERKiS6_S6_RKS3_)
$_ZN7cutlass13device_kernelIN5flash19enable_sm80_to_sm89INS1_16FlashAttnBwdSm80INS1_25CollectiveMainloopBwdSm80ILi2ELi2EN4cute5tupleIJNS5_1CILi128EEES8_NS7_ILi64EEEEEENS_10bfloat16_tEfNS_4arch4Sm80ELb0ELb0ELb1ELb1ELb0ELb0ELb0ELb0ELi2ELi4ELi4ELi4ELb0EEENS1_21CollectiveEpilogueBwdISA_SB_SD_Li256ELb1ELb0ELi2EEENS1_19SingleTileSchedulerILb1ELb0ELb0ELi128EEEEEEEEEvNT_6ParamsE$_ZN4cute3eso3ESOILb0ELb0EJiiiNS_1CILi0EEEEEC2ERKiS6_S6_RKS3_:
        /* <DEDUP_REMOVED lines=9> */
[----:B------:R-:W-:Y:S05]  /*8260*/  RET.REL.NODEC R8 `(_ZN7cutlass13device_kernelIN5flash19enable_sm80_to_sm89INS1_16FlashAttnBwdSm80INS1_25CollectiveMainloopBwdSm80ILi2ELi2EN4cute5tupleIJNS5_1CILi128EEES8_NS7_ILi64EEEEEENS_10bfloat16_tEfNS_4arch4Sm80ELb0ELb0ELb1ELb1ELb0ELb0ELb0ELb0ELi2ELi4ELi4ELi4ELb0EEENS1_21CollectiveEpilogueBwdISA_SB_SD_Li256ELb1ELb0ELi2EEENS1_19SingleTileSchedulerILb1ELb0ELb0ELi128EEEEEEEEEvNT_6ParamsE) ;  /* 0xffff7d9008007950 */ /* 0x000fea0003c3ffff */
        .type           $_ZN7cutlass13device_kernelIN5flash19enable_sm80_to_sm89INS1_16FlashAttnBwdSm80INS1_25CollectiveMainloopBwdSm80ILi2ELi2EN4cute5tupleIJNS5_1CILi128EEES8_NS7_ILi64EEEEEENS_10bfloat16_tEfNS_4arch4Sm80ELb0ELb0ELb1ELb1ELb0ELb0ELb0ELb0ELi2ELi4ELi4ELi4ELb0EEENS1_21CollectiveEpilogueBwdISA_SB_SD_Li256ELb1ELb0ELi2EEENS1_19SingleTileSchedulerILb1ELb0ELb0ELi128EEEEEEEEEvNT_6ParamsE$_ZN4cute3eso3ESOILb0ELb0EJiiiNS_1CILi144EEENS2_ILi512EEEEEC2ERKiS7_S7_RKS3_RKS4_,@function
        .size           $_ZN7cutlass13device_kernelIN5flash19enable_sm80_to_sm89INS1_16FlashAttnBwdSm80INS1_25CollectiveMainloopBwdSm80ILi2ELi2EN4cute5tupleIJNS5_1CILi128EEES8_NS7_ILi64EEEEEENS_10bfloat16_tEfNS_4arch4Sm80ELb0ELb0ELb1ELb1ELb0ELb0ELb0ELb0ELi2ELi4ELi4ELi4ELb0EEENS1_21CollectiveEpilogueBwdISA_SB_SD_Li256ELb1ELb0ELi2EEENS1_19SingleTileSchedulerILb1ELb0ELb0ELi128EEEEEEEEEvNT_6ParamsE$_ZN4cute3eso3ESOILb0ELb0EJiiiNS_1CILi144EEENS2_ILi512EEEEEC2ERKiS7_S7_RKS3_RKS4_,($_ZN7cutlass13device_kernelIN5flash19enable_sm80_to_sm89INS1_16FlashAttnBwdSm80INS1_25CollectiveMainloopBwdSm80ILi2ELi2EN4cute5tupleIJNS5_1CILi128EEES8_NS7_ILi64EEEEEENS_10bfloat16_tEfNS_4arch4Sm80ELb0ELb0ELb1ELb1ELb0ELb0ELb0ELb0ELi2ELi4ELi4ELi4ELb0EEENS1_21CollectiveEpilogueBwdISA_SB_SD_Li256ELb1ELb0ELi2EEENS1_19SingleTileSchedulerILb1ELb0ELb0ELi128EEEEEEEEEvNT_6ParamsE$_ZN4cute3eso3ESOILb0ELb0EJiiiNS_1CILi72EEENS2_ILi512EEEEEC2ERKiS7_S7_RKS3_RKS4_ - $_ZN7cutlass13device_kernelIN5flash19enable_sm80_to_sm89INS1_16FlashAttnBwdSm80INS1_25CollectiveMainloopBwdSm80ILi2ELi2EN4cute5tupleIJNS5_1CILi128EEES8_NS7_ILi64EEEEEENS_10bfloat16_tEfNS_4arch4Sm80ELb0ELb0ELb1ELb1ELb0ELb0ELb0ELb0ELi2ELi4ELi4ELi4ELb0EEENS1_21CollectiveEpilogueBwdISA_SB_SD_Li256ELb1ELb0ELi2EEENS1_19SingleTileSchedulerILb1ELb0ELb0ELi128EEEEEEEEEvNT_6ParamsE$_ZN4cute3eso3ESOILb0ELb0EJiiiNS_1CILi144EEENS2_ILi512EEEEEC2ERKiS7_S7_RKS3_RKS4_)
$_ZN7cutlass13device_kernelIN5flash19enable_sm80_to_sm89INS1_16FlashAttnBwdSm80INS1_25CollectiveMainloopBwdSm80ILi2ELi2EN4cute5tupleIJNS5_1CILi128EEES8_NS7_ILi64EEEEEENS_10bfloat16_tEfNS_4arch4Sm80ELb0ELb0ELb1ELb1ELb0ELb0ELb0ELb0ELi2ELi4ELi4ELi4ELb0EEENS1_21CollectiveEpilogueBwdISA_SB_SD_Li256ELb1ELb0ELi2EEENS1_19SingleTileSchedulerILb1ELb0ELb0ELi128EEEEEEEEEvNT_6ParamsE$_ZN4cute3eso3ESOILb0ELb0EJiiiNS_1CILi144EEENS2_ILi512EEEEEC2ERKiS7_S7_RKS3_RKS4_:
        /* <DEDUP_REMOVED lines=10> */
[----:B------:R-:W-:Y:S05]  /*8310*/  RET.REL.NODEC R72 `(_ZN7cutlass13device_kernelIN5flash19enable_sm80_to_sm89INS1_16FlashAttnBwdSm80INS1_25CollectiveMainloopBwdSm80ILi2ELi2EN4cute5tupleIJNS5_1CILi128EEES8_NS7_ILi64EEEEEENS_10bfloat16_tEfNS_4arch4Sm80ELb0ELb0ELb1ELb1ELb0ELb0ELb0ELb0ELi2ELi4ELi4ELi4ELb0EEENS1_21CollectiveEpilogueBwdISA_SB_SD_Li256ELb1ELb0ELi2EEENS1_19SingleTileSchedulerILb1ELb0ELb0ELi128EEEEEEEEEvNT_6ParamsE) ;  /* 0xffff7ce048007950 */ /* 0x000fea0003c3ffff */
        .type           $_ZN7cutlass13device_kernelIN5flash19enable_sm80_to_sm89INS1_16FlashAttnBwdSm80INS1_25CollectiveMainloopBwdSm80ILi2ELi2EN4cute5tupleIJNS5_1CILi128EEES8_NS7_ILi64EEEEEENS_10bfloat16_tEfNS_4arch4Sm80ELb0ELb0ELb1ELb1ELb0ELb0ELb0ELb0ELi2ELi4ELi4ELi4ELb0EEENS1_21CollectiveEpilogueBwdISA_SB_SD_Li256ELb1ELb0ELi2EEENS1_19SingleTileSchedulerILb1ELb0ELb0ELi128EEEEEEEEEvNT_6ParamsE$_ZN4cute3eso3ESOILb0ELb0EJiiiNS_1CILi72EEENS2_ILi512EEEEEC2ERKiS7_S7_RKS3_RKS4_,@function
        .size           $_ZN7cutlass13device_kernelIN5flash19enable_sm80_to_sm89INS1_16FlashAttnBwdSm80INS1_25CollectiveMainloopBwdSm80ILi2ELi2EN4cute5tupleIJNS5_1CILi128EEES8_NS7_ILi64EEEEEENS_10bfloat16_tEfNS_4arch4Sm80ELb0ELb0ELb1ELb1ELb0ELb0ELb0ELb0ELi2ELi4ELi4ELi4ELb0EEENS1_21CollectiveEpilogueBwdISA_SB_SD_Li256ELb1ELb0ELi2EEENS1_19SingleTileSchedulerILb1ELb0ELb0ELi128EEEEEEEEEvNT_6ParamsE$_ZN4cute3eso3ESOILb0ELb0EJiiiNS_1CILi72EEENS2_ILi512EEEEEC2ERKiS7_S7_RKS3_RKS4_,($_ZN7cutlass13device_kernelIN5flash19enable_sm80_to_sm89INS1_16FlashAttnBwdSm80INS1_25CollectiveMainloopBwdSm80ILi2ELi2EN4cute5tupleIJNS5_1CILi128EEES8_NS7_ILi64EEEEEENS_10bfloat16_tEfNS_4arch4Sm80ELb0ELb0ELb1ELb1ELb0ELb0ELb0ELb0ELi2ELi4ELi4ELi4ELb0EEENS1_21CollectiveEpilogueBwdISA_SB_SD_Li256ELb1ELb0ELi2EEENS1_19SingleTileSchedulerILb1ELb0ELb0ELi128EEEEEEEEEvNT_6ParamsE$_ZN4cute3eso3ESOILb0ELb1EJNS_5tupleIJiNS2_IJiNS_1CILi0EEEEEEEEENS2_IJNS_10UnderscoreENS2_IJS7_S7_EEEEEEEEC2ERKS6_RKS9_ - $_ZN7cutlass13device_kernelIN5flash19enable_sm80_to_sm89INS1_16FlashAttnBwdSm80INS1_25CollectiveMainloopBwdSm80ILi2ELi2EN4cute5tupleIJNS5_1CILi128EEES8_NS7_ILi64EEEEEENS_10bfloat16_tEfNS_4arch4Sm80ELb0ELb0ELb1ELb1ELb0ELb0ELb0ELb0ELi2ELi4ELi4ELi4ELb0EEENS1_21CollectiveEpilogueBwdISA_SB_SD_Li256ELb1ELb0ELi2EEENS1_19SingleTileSchedulerILb1ELb0ELb0ELi128EEEEEEEEEvNT_6ParamsE$_ZN4cute3eso3ESOILb0ELb0EJiiiNS_1CILi72EEENS2_ILi512EEEEEC2ERKiS7_S7_RKS3_RKS4_)
$_ZN7cutlass13device_kernelIN5flash19enable_sm80_to_sm89INS1_16FlashAttnBwdSm80INS1_25CollectiveMainloopBwdSm80ILi2ELi2EN4cute5tupleIJNS5_1CILi128EEES8_NS7_ILi64EEEEEENS_10bfloat16_tEfNS_4arch4Sm80ELb0ELb0ELb1ELb1ELb0ELb0ELb0ELb0ELi2ELi4ELi4ELi4ELb0EEENS1_21CollectiveEpilogueBwdISA_SB_SD_Li256ELb1ELb0ELi2EEENS1_19SingleTileSchedulerILb1ELb0ELb0ELi128EEEEEEEEEvNT_6ParamsE$_ZN4cute3eso3ESOILb0ELb0EJiiiNS_1CILi72EEENS2_ILi512EEEEEC2ERKiS7_S7_RKS3_RKS4_:
        /* <DEDUP_REMOVED lines=11> */
        .type           $_ZN7cutlass13device_kernelIN5flash19enable_sm80_to_sm89INS1_16FlashAttnBwdSm80INS1_25CollectiveMainloopBwdSm80ILi2ELi2EN4cute5tupleIJNS5_1CILi128EEES8_NS7_ILi64EEEEEENS_10bfloat16_tEfNS_4arch4Sm80ELb0ELb0ELb1ELb1ELb0ELb0ELb0ELb0ELi2ELi4ELi4ELi4ELb0EEENS1_21CollectiveEpilogueBwdISA_SB_SD_Li256ELb1ELb0ELi2EEENS1_19SingleTileSchedulerILb1ELb0ELb0ELi128EEEEEEEEEvNT_6ParamsE$_ZN4cute3eso3ESOILb0ELb1EJNS_5tupleIJiNS2_IJiNS_1CILi0EEEEEEEEENS2_IJNS_10UnderscoreENS2_IJS7_S7_EEEEEEEEC2ERKS6_RKS9_,@function
        .size           $_ZN7cutlass13device_kernelIN5flash19enable_sm80_to_sm89INS1_16FlashAttnBwdSm80INS1_25CollectiveMainloopBwdSm80ILi2ELi2EN4cute5tupleIJNS5_1CILi128EEES8_NS7_ILi64EEEEEENS_10bfloat16_tEfNS_4arch4Sm80ELb0ELb0ELb1ELb1ELb0ELb0ELb0ELb0ELi2ELi4ELi4ELi4ELb0EEENS1_21CollectiveEpilogueBwdISA_SB_SD_Li256ELb1ELb0ELi2EEENS1_19SingleTileSchedulerILb1ELb0ELb0ELi128EEEEEEEEEvNT_6ParamsE$_ZN4cute3eso3ESOILb0ELb1EJNS_5tupleIJiNS2_IJiNS_1CILi0EEEEEEEEENS2_IJNS_10UnderscoreENS2_IJS7_S7_EEEEEEEEC2ERKS6_RKS9_,($_ZN7cutlass13device_kernelIN5flash19enable_sm80_to_sm89INS1_16FlashAttnBwdSm80INS1_25CollectiveMainloopBwdSm80ILi2ELi2EN4cute5tupleIJNS5_1CILi128EEES8_NS7_ILi64EEEEEENS_10bfloat16_tEfNS_4arch4Sm80ELb0ELb0ELb1ELb1ELb0ELb0ELb0ELb0ELi2ELi4ELi4ELi4ELb0EEENS1_21CollectiveEpilogueBwdISA_SB_SD_Li256ELb1ELb0ELi2EEENS1_19SingleTileSchedulerILb1ELb0ELb0ELi128EEEEEEEEEvNT_6ParamsE$_ZN4cute3eso3ESOILb0ELb1EJNS_5tupleIJiNS2_IJiiEEEEEENS2_IJNS_10UnderscoreENS2_IJS5_S5_EEEEEEEEC2ERKS4_RKS7_ - $_ZN7cutlass13device_kernelIN5flash19enable_sm80_to_sm89INS1_16FlashAttnBwdSm80INS1_25CollectiveMainloopBwdSm80ILi2ELi2EN4cute5tupleIJNS5_1CILi128EEES8_NS7_ILi64EEEEEENS_10bfloat16_tEfNS_4arch4Sm80ELb0ELb0ELb1ELb1ELb0ELb0ELb0ELb0ELi2ELi4ELi4ELi4ELb0EEENS1_21CollectiveEpilogueBwdISA_SB_SD_Li256ELb1ELb0ELi2EEENS1_19SingleTileSchedulerILb1ELb0ELb0ELi128EEEEEEEEEvNT_6ParamsE$_ZN4cute3eso3ESOILb0ELb1EJNS_5tupleIJiNS2_IJiNS_1CILi0EEEEEEEEENS2_IJNS_10UnderscoreENS2_IJS7_S7_EEEEEEEEC2ERKS6_RKS9_)
$_ZN7cutlass13device_kernelIN5flash19enable_sm80_to_sm89INS1_16FlashAttnBwdSm80INS1_25CollectiveMainloopBwdSm80ILi2ELi2EN4cute5tupleIJNS5_1CILi128EEES8_NS7_ILi64EEEEEENS_10bfloat16_tEfNS_4arch4Sm80ELb0ELb0ELb1ELb1ELb0ELb0ELb0ELb0ELi2ELi4ELi4ELi4ELb0EEENS1_21CollectiveEpilogueBwdISA_SB_SD_Li256ELb1ELb0ELi2EEENS1_19SingleTileSchedulerILb1ELb0ELb0ELi128EEEEEEEEEvNT_6ParamsE$_ZN4cute3eso3ESOILb0ELb1EJNS_5tupleIJiNS2_IJiNS_1CILi0EEEEEEEEENS2_IJNS_10UnderscoreENS2_IJS7_S7_EEEEEEEEC2ERKS6_RKS9_:
[----:B------:R-:W-:Y:S01]  /*83d0*/  IADD3 R4, R4, -c[0x0][0x20], RZ ;  /* 0x8000080004047a10 */ /* 0x000fe20007ffe0ff */
[----:B------:R-:W-:Y:S01]  /*83e0*/  IMAD.MOV.U32 R8, RZ, RZ, R6 ;  /* 0x000000ffff087224 */ /* 0x000fe200078e0006 */
[----:B------:R-:W-:-:S03]  /*83f0*/  MOV R9, 0x0 ;  /* 0x0000000000097802 */ /* 0x000fc60000000f00 */
[----:B------:R1:W-:Y:S04]  /*8400*/  STL [R4], R2 ;  /* 0x0000000204007387 */ /* 0x0003e80000100800 */
[----:B------:R1:W-:Y:S01]  /*8410*/  STL [R4+0x4], R3 ;  /* 0x0000040304007387 */ /* 0x0003e20000100800 */
[----:B------:R-:W-:Y:S05]  /*8420*/  RET.REL.NODEC R8 `(_ZN7cutlass13device_kernelIN5flash19enable_sm80_to_sm89INS1_16FlashAttnBwdSm80INS1_25CollectiveMainloopBwdSm80ILi2ELi2EN4cute5tupleIJNS5_1CILi128EEES8_NS7_ILi64EEEEEENS_10bfloat16_tEfNS_4arch4Sm80ELb0ELb0ELb1ELb1ELb0ELb0ELb0ELb0ELi2ELi4ELi4ELi4ELb0EEENS1_21CollectiveEpilogueBwdISA_SB_SD_Li256ELb1ELb0ELi2EEENS1_19SingleTileSchedulerILb1ELb0ELb0ELi128EEEEEEEEEvNT_6ParamsE) ;  /* 0xffff7bd008007950 */ /* 0x000fea0003c3ffff */
        .type           $_ZN7cutlass13device_kernelIN5flash19enable_sm80_to_sm89INS1_16FlashAttnBwdSm80INS1_25CollectiveMainloopBwdSm80ILi2ELi2EN4cute5tupleIJNS5_1CILi128EEES8_NS7_ILi64EEEEEENS_10bfloat16_tEfNS_4arch4Sm80ELb0ELb0ELb1ELb1ELb0ELb0ELb0ELb0ELi2ELi4ELi4ELi4ELb0EEENS1_21CollectiveEpilogueBwdISA_SB_SD_Li256ELb1ELb0ELi2EEENS1_19SingleTileSchedulerILb1ELb0ELb0ELi128EEEEEEEEEvNT_6ParamsE$_ZN4cute3eso3ESOILb0ELb1EJNS_5tupleIJiNS2_IJiiEEEEEENS2_IJNS_10UnderscoreENS2_IJS5_S5_EEEEEEEEC2ERKS4_RKS7_,@function
        .size           $_ZN7cutlass13device_kernelIN5flash19enable_sm80_to_sm89INS1_16FlashAttnBwdSm80INS1_25CollectiveMainloopBwdSm80ILi2ELi2EN4cute5tupleIJNS5_1CILi128EEES8_NS7_ILi64EEEEEENS_10bfloat16_tEfNS_4arch4Sm80ELb0ELb0ELb1ELb1ELb0ELb0ELb0ELb0ELi2ELi4ELi4ELi4ELb0EEENS1_21CollectiveEpilogueBwdISA_SB_SD_Li256ELb1ELb0ELi2EEENS1_19SingleTileSchedulerILb1ELb0ELb0ELi128EEEEEEEEEvNT_6ParamsE$_ZN4cute3eso3ESOILb0ELb1EJNS_5tupleIJiNS2_IJiiEEEEEENS2_IJNS_10UnderscoreENS2_IJS5_S5_EEEEEEEEC2ERKS4_RKS7_,($_ZN7cutlass13device_kernelIN5flash19enable_sm80_to_sm89INS1_16FlashAttnBwdSm80INS1_25CollectiveMainloopBwdSm80ILi2ELi2EN4cute5tupleIJNS5_1CILi128EEES8_NS7_ILi64EEEEEENS_10bfloat16_tEfNS_4arch4Sm80ELb0ELb0ELb1ELb1ELb0ELb0ELb0ELb0ELi2ELi4ELi4ELi4ELb0EEENS1_21CollectiveEpilogueBwdISA_SB_SD_Li256ELb1ELb0ELi2EEENS1_19SingleTileSchedulerILb1ELb0ELb0ELi128EEEEEEEEEvNT_6ParamsE$_ZN4cute3eso3ESOILb0ELb1EJNS_5tupleIJiiEEEEEC2ERKS3_ - $_ZN7cutlass13device_kernelIN5flash19enable_sm80_to_sm89INS1_16FlashAttnBwdSm80INS1_25CollectiveMainloopBwdSm80ILi2ELi2EN4cute5tupleIJNS5_1CILi128EEES8_NS7_ILi64EEEEEENS_10bfloat16_tEfNS_4arch4Sm80ELb0ELb0ELb1ELb1ELb0ELb0ELb0ELb0ELi2ELi4ELi4ELi4ELb0EEENS1_21CollectiveEpilogueBwdISA_SB_SD_Li256ELb1ELb0ELi2EEENS1_19SingleTileSchedulerILb1ELb0ELb0ELi128EEEEEEEEEvNT_6ParamsE$_ZN4cute3eso3ESOILb0ELb1EJNS_5tupleIJiNS2_IJiiEEEEEENS2_IJNS_10UnderscoreENS2_IJS5_S5_EEEEEEEEC2ERKS4_RKS7_)
$_ZN7cutlass13device_kernelIN5flash19enable_sm80_to_sm89INS1_16FlashAttnBwdSm80INS1_25CollectiveMainloopBwdSm80ILi2ELi2EN4cute5tupleIJNS5_1CILi128EEES8_NS7_ILi64EEEEEENS_10bfloat16_tEfNS_4arch4Sm80ELb0ELb0ELb1ELb1ELb0ELb0ELb0ELb0ELi2ELi4ELi4ELi4ELb0EEENS1_21CollectiveEpilogueBwdISA_SB_SD_Li256ELb1ELb0ELi2EEENS1_19SingleTileSchedulerILb1ELb0ELb0ELi128EEEEEEEEEvNT_6ParamsE$_ZN4cute3eso3ESOILb0ELb1EJNS_5tupleIJiNS2_IJiiEEEEEENS2_IJNS_10UnderscoreENS2_IJS5_S5_EEEEEEEEC2ERKS4_RKS7_:
[----:B------:R-:W-:Y:S01]  /*8430*/  IADD3 R4, R15, -c[0x0][0x20], RZ ;  /* 0x800008000f047a10 */ /* 0x000fe20007ffe0ff */
[----:B------:R-:W-:Y:S01]  /*8440*/  IMAD.MOV.U32 R8, RZ, RZ, R6 ;  /* 0x000000ffff087224 */ /* 0x000fe200078e0006 */
[----:B------:R-:W-:-:S03]  /*8450*/  MOV R9, 0x0 ;  /* 0x0000000000097802 */ /* 0x000fc60000000f00 */
[----:B------:R1:W-:Y:S04]  /*8460*/  STL [R4], R2 ;  /* 0x0000000204007387 */ /* 0x0003e80000100800 */
[----:B------:R1:W-:Y:S04]  /*8470*/  STL [R4+0x4], R3 ;  /* 0x0000040304007387 */ /* 0x0003e80000100800 */
[----:B------:R1:W-:Y:S01]  /*8480*/  STL [R4+0x8], R5 ;  /* 0x0000080504007387 */ /* 0x0003e20000100800 */
[----:B------:R-:W-:Y:S05]  /*8490*/  RET.REL.NODEC R8 `(_ZN7cutlass13device_kernelIN5flash19enable_sm80_to_sm89INS1_16FlashAttnBwdSm80INS1_25CollectiveMainloopBwdSm80ILi2ELi2EN4cute5tupleIJNS5_1CILi128EEES8_NS7_ILi64EEEEEENS_10bfloat16_tEfNS_4arch4Sm80ELb0ELb0ELb1ELb1ELb0ELb0ELb0ELb0ELi2ELi4ELi4ELi4ELb0EEENS1_21CollectiveEpilogueBwdISA_SB_SD_Li256ELb1ELb0ELi2EEENS1_19SingleTileSchedulerILb1ELb0ELb0ELi128EEEEEEEEEvNT_6ParamsE) ;  /* 0xffff7b6008007950 */ /* 0x000fea0003c3ffff */
        .type           $_ZN7cutlass13device_kernelIN5flash19enable_sm80_to_sm89INS1_16FlashAttnBwdSm80INS1_25CollectiveMainloopBwdSm80ILi2ELi2EN4cute5tupleIJNS5_1CILi128EEES8_NS7_ILi64EEEEEENS_10bfloat16_tEfNS_4arch4Sm80ELb0ELb0ELb1ELb1ELb0ELb0ELb0ELb0ELi2ELi4ELi4ELi4ELb0EEENS1_21CollectiveEpilogueBwdISA_SB_SD_Li256ELb1ELb0ELi2EEENS1_19SingleTileSchedulerILb1ELb0ELb0ELi128EEEEEEEEEvNT_6ParamsE$_ZN4cute3eso3ESOILb0ELb1EJNS_5tupleIJiiEEEEEC2ERKS3_,@function
        .size           $_ZN7cutlass13device_kernelIN5flash19enable_sm80_to_sm89INS1_16FlashAttnBwdSm80INS1_25CollectiveMainloopBwdSm80ILi2ELi2EN4cute5tupleIJNS5_1CILi128EEES8_NS7_ILi64EEEEEENS_10bfloat16_tEfNS_4arch4Sm80ELb0ELb0ELb1ELb1ELb0ELb0ELb0ELb0ELi2ELi4ELi4ELi4ELb0EEENS1_21CollectiveEpilogueBwdISA_SB_SD_Li256ELb1ELb0ELi2EEENS1_19SingleTileSchedulerILb1ELb0ELb0ELi128EEEEEEEEEvNT_6ParamsE$_ZN4cute3eso3ESOILb0ELb1EJNS_5tupleIJiiEEEEEC2ERKS3_,($_ZN7cutlass13device_kernelIN5flash19enable_sm80_to_sm89INS1_16FlashAttnBwdSm80INS1_25CollectiveMainloopBwdSm80ILi2ELi2EN4cute5tupleIJNS5_1CILi128EEES8_NS7_ILi64EEEEEENS_10bfloat16_tEfNS_4arch4Sm80ELb0ELb0ELb1ELb1ELb0ELb0ELb0ELb0ELi2ELi4ELi4ELi4ELb0EEENS1_21CollectiveEpilogueBwdISA_SB_SD_Li256ELb1ELb0ELi2EEENS1_19SingleTileSchedulerILb1ELb0ELb0ELi128EEEEEEEEEvNT_6ParamsE$_ZN4cute3eso3ESOILb0ELb1EJNS_5tupleIJiiEEENS_1CILi1024EEEEEC2ERKS3_RKS5_ - $_ZN7cutlass13device_kernelIN5flash19enable_sm80_to_sm89INS1_16FlashAttnBwdSm80INS1_25CollectiveMainloopBwdSm80ILi2ELi2EN4cute5tupleIJNS5_1CILi128EEES8_NS7_ILi64EEEEEENS_10bfloat16_tEfNS_4arch4Sm80ELb0ELb0ELb1ELb1ELb0ELb0ELb0ELb0ELi2ELi4ELi4ELi4ELb0EEENS1_21CollectiveEpilogueBwdISA_SB_SD_Li256ELb1ELb0ELi2EEENS1_19SingleTileSchedulerILb1ELb0ELb0ELi128EEEEEEEEEvNT_6ParamsE$_ZN4cute3eso3ESOILb0ELb1EJNS_5tupleIJiiEEEEEC2ERKS3_)
$_ZN7cutlass13device_kernelIN5flash19enable_sm80_to_sm89INS1_16FlashAttnBwdSm80INS1_25CollectiveMainloopBwdSm80ILi2ELi2EN4cute5tupleIJNS5_1CILi128EEES8_NS7_ILi64EEEEEENS_10bfloat16_tEfNS_4arch4Sm80ELb0ELb0ELb1ELb1ELb0ELb0ELb0ELb0ELi2ELi4ELi4ELi4ELb0EEENS1_21CollectiveEpilogueBwdISA_SB_SD_Li256ELb1ELb0ELi2EEENS1_19SingleTileSchedulerILb1ELb0ELb0ELi128EEEEEEEEEvNT_6ParamsE$_ZN4cute3eso3ESOILb0ELb1EJNS_5tupleIJiiEEEEEC2ERKS3_:
[----:B------:R-:W-:Y:S01]  /*84a0*/  IADD3 R2, R2, -c[0x0][0x20], RZ ;  /* 0x8000080002027a10 */ /* 0x000fe20007ffe0ff */
[----:B------:R-:W-:Y:S01]  /*84b0*/  IMAD.MOV.U32 R8, RZ, RZ, R6 ;  /* 0x000000ffff087224 */ /* 0x000fe200078e0006 */
[----:B------:R-:W-:-:S03]  /*84c0*/  MOV R9, 0x0 ;  /* 0x0000000000097802 */ /* 0x000fc60000000f00 */
[----:B------:R1:W-:Y:S04]  /*84d0*/  STL [R2], R5 ;  /* 0x0000000502007387 */ /* 0x0003e80000100800 */
[----:B------:R1:W-:Y:S01]  /*84e0*/  STL [R2+0x4], R3 ;  /* 0x0000040302007387 */ /* 0x0003e20000100800 */
[----:B------:R-:W-:Y:S05]  /*84f0*/  RET.REL.NODEC R8 `(_ZN7cutlass13device_kernelIN5flash19enable_sm80_to_sm89INS1_16FlashAttnBwdSm80INS1_25CollectiveMainloopBwdSm80ILi2ELi2EN4cute5tupleIJNS5_1CILi128EEES8_NS7_ILi64EEEEEENS_10bfloat16_tEfNS_4arch4Sm80ELb0ELb0ELb1ELb1ELb0ELb0ELb0ELb0ELi2ELi4ELi4ELi4ELb0EEENS1_21CollectiveEpilogueBwdISA_SB_SD_Li256ELb1ELb0ELi2EEENS1_19SingleTileSchedulerILb1ELb0ELb0ELi128EEEEEEEEEvNT_6ParamsE) ;  /* 0xffff7b0008007950 */ /* 0x000fea0003c3ffff */
        .type           $_ZN7cutlass13device_kernelIN5flash19enable_sm80_to_sm89INS1_16FlashAttnBwdSm80INS1_25CollectiveMainloopBwdSm80ILi2ELi2EN4cute5tupleIJNS5_1CILi128EEES8_NS7_ILi64EEEEEENS_10bfloat16_tEfNS_4arch4Sm80ELb0ELb0ELb1ELb1ELb0ELb0ELb0ELb0ELi2ELi4ELi4ELi4ELb0EEENS1_21CollectiveEpilogueBwdISA_SB_SD_Li256ELb1ELb0ELi2EEENS1_19SingleTileSchedulerILb1ELb0ELb0ELi128EEEEEEEEEvNT_6ParamsE$_ZN4cute3eso3ESOILb0ELb1EJNS_5tupleIJiiEEENS_1CILi1024EEEEEC2ERKS3_RKS5_,@function
        .size           $_ZN7cutlass13device_kernelIN5flash19enable_sm80_to_sm89INS1_16FlashAttnBwdSm80INS1_25CollectiveMainloopBwdSm80ILi2ELi2EN4cute5tupleIJNS5_1CILi128EEES8_NS7_ILi64EEEEEENS_10bfloat16_tEfNS_4arch4Sm80ELb0ELb0ELb1ELb1ELb0ELb0ELb0ELb0ELi2ELi4ELi4ELi4ELb0EEENS1_21CollectiveEpilogueBwdISA_SB_SD_Li256ELb1ELb0ELi2EEENS1_19SingleTileSchedulerILb1ELb0ELb0ELi128EEEEEEEEEvNT_6ParamsE$_ZN4cute3eso3ESOILb0ELb1EJNS_5tupleIJiiEEENS_1CILi1024EEEEEC2ERKS3_RKS5_,($_ZN7cutlass13device_kernelIN5flash19enable_sm80_to_sm89INS1_16FlashAttnBwdSm80INS1_25CollectiveMainloopBwdSm80ILi2ELi2EN4cute5tupleIJNS5_1CILi128EEES8_NS7_ILi64EEEEEENS_10bfloat16_tEfNS_4arch4Sm80ELb0ELb0ELb1ELb1ELb0ELb0ELb0ELb0ELi2ELi4ELi4ELi4ELb0EEENS1_21CollectiveEpilogueBwdISA_SB_SD_Li256ELb1ELb0ELi2EEENS1_19SingleTileSchedulerILb1ELb0ELb0ELi128EEEEEEEEEvNT_6ParamsE$_ZN4cute3eso3ESOILb0ELb1EJNS_5tupleIJiiEEENS_1CILi8192EEEEEC2ERKS3_RKS5_ - $_ZN7cutlass13device_kernelIN5flash19enable_sm80_to_sm89INS1_16FlashAttnBwdSm80INS1_25CollectiveMainloopBwdSm80ILi2ELi2EN4cute5tupleIJNS5_1CILi128EEES8_NS7_ILi64EEEEEENS_10bfloat16_tEfNS_4arch4Sm80ELb0ELb0ELb1ELb1ELb0ELb0ELb0ELb0ELi2ELi4ELi4ELi4ELb0EEENS1_21CollectiveEpilogueBwdISA_SB_SD_Li256ELb1ELb0ELi2EEENS1_19SingleTileSchedulerILb1ELb0ELb0ELi128EEEEEEEEEvNT_6ParamsE$_ZN4cute3eso3ESOILb0ELb1EJNS_5tupleIJiiEEENS_1CILi1024EEEEEC2ERKS3_RKS5_)
$_ZN7cutlass13device_kernelIN5flash19enable_sm80_to_sm89INS1_16FlashAttnBwdSm80INS1_25CollectiveMainloopBwdSm80ILi2ELi2EN4cute5tupleIJNS5_1CILi128EEES8_NS7_ILi64EEEEEENS_10bfloat16_tEfNS_4arch4Sm80ELb0ELb0ELb1ELb1ELb0ELb0ELb0ELb0ELi2ELi4ELi4ELi4ELb0EEENS1_21CollectiveEpilogueBwdISA_SB_SD_Li256ELb1ELb0ELi2EEENS1_19SingleTileSchedulerILb1ELb0ELb0ELi128EEEEEEEEEvNT_6ParamsE$_ZN4cute3eso3ESOILb0ELb1EJNS_5tupleIJiiEEENS_1CILi1024EEEEEC2ERKS3_RKS5_:
[----:B------:R-:W-:Y:S01]  /*8500*/  IADD3 R2, R2, -c[0x0][0x20], RZ ;  /* 0x8000080002027a10 */ /* 0x000fe20007ffe0ff */
[----:B------:R-:W-:Y:S01]  /*8510*/  IMAD.MOV.U32 R8, RZ, RZ, R6 ;  /* 0x000000ffff087224 */ /* 0x000fe200078e0006 */
[----:B------:R-:W-:-:S03]  /*8520*/  MOV R9, 0x0 ;  /* 0x0000000000097802 */ /* 0x000fc60000000f00 */
[----:B------:R1:W-:Y:S04]  /*8530*/  STL [R2], R5 ;  /* 0x0000000502007387 */ /* 0x0003e80000100800 */
[----:B------:R1:W-:Y:S01]  /*8540*/  STL [R2+0x4], R3 ;  /* 0x0000040302007387 */ /* 0x0003e20000100800 */
[----:B------:R-:W-:Y:S05]  /*8550*/  RET.REL.NODEC R8 `(_ZN7cutlass13device_kernelIN5flash19enable_sm80_to_sm89INS1_16FlashAttnBwdSm80INS1_25CollectiveMainloopBwdSm80ILi2ELi2EN4cute5tupleIJNS5_1CILi128EEES8_NS7_ILi64EEEEEENS_10bfloat16_tEfNS_4arch4Sm80ELb0ELb0ELb1ELb1ELb0ELb0ELb0ELb0ELi2ELi4ELi4ELi4ELb0EEENS1_21CollectiveEpilogueBwdISA_SB_SD_Li256ELb1ELb0ELi2EEENS1_19SingleTileSchedulerILb1ELb0ELb0ELi128EEEEEEEEEvNT_6ParamsE) ;  /* 0xffff7aa008007950 */ /* 0x000fea0003c3ffff */
        .type           $_ZN7cutlass13device_kernelIN5flash19enable_sm80_to_sm89INS1_16FlashAttnBwdSm80INS1_25CollectiveMainloopBwdSm80ILi2ELi2EN4cute5tupleIJNS5_1CILi128EEES8_NS7_ILi64EEEEEENS_10bfloat16_tEfNS_4arch4Sm80ELb0ELb0ELb1ELb1ELb0ELb0ELb0ELb0ELi2ELi4ELi4ELi4ELb0EEENS1_21CollectiveEpilogueBwdISA_SB_SD_Li256ELb1ELb0ELi2EEENS1_19SingleTileSchedulerILb1ELb0ELb0ELi128EEEEEEEEEvNT_6ParamsE$_ZN4cute3eso3ESOILb0ELb1EJNS_5tupleIJiiEEENS_1CILi8192EEEEEC2ERKS3_RKS5_,@function
        .size           $_ZN7cutlass13device_kernelIN5flash19enable_sm80_to_sm89INS1_16FlashAttnBwdSm80INS1_25CollectiveMainloopBwdSm80ILi2ELi2EN4cute5tupleIJNS5_1CILi128EEES8_NS7_ILi64EEEEEENS_10bfloat16_tEfNS_4arch4Sm80ELb0ELb0ELb1ELb1ELb0ELb0ELb0ELb0ELi2ELi4ELi4ELi4ELb0EEENS1_21CollectiveEpilogueBwdISA_SB_SD_Li256ELb1ELb0ELi2EEENS1_19SingleTileSchedulerILb1ELb0ELb0ELi128EEEEEEEEEvNT_6ParamsE$_ZN4cute3eso3ESOILb0ELb1EJNS_5tupleIJiiEEENS_1CILi8192EEEEEC2ERKS3_RKS5_,($_ZN7cutlass13device_kernelIN5flash19enable_sm80_to_sm89INS1_16FlashAttnBwdSm80INS1_25CollectiveMainloopBwdSm80ILi2ELi2EN4cute5tupleIJNS5_1CILi128EEES8_NS7_ILi64EEEEEENS_10bfloat16_tEfNS_4arch4Sm80ELb0ELb0ELb1ELb1ELb0ELb0ELb0ELb0ELi2ELi4ELi4ELi4ELb0EEENS1_21CollectiveEpilogueBwdISA_SB_SD_Li256ELb1ELb0ELi2EEENS1_19SingleTileSchedulerILb1ELb0ELb0ELi128EEEEEEEEEvNT_6ParamsE$_ZN4cute3eso3ESOILb0ELb1EJNS_6LayoutINS_5tupleIJNS3_IJNS_1CILi8EEENS4_ILi1EEEEEENS4_ILi2EEEEEENS3_IJNS3_IJS6_NS4_ILi0EEEEEEiEEEEESA_EEC2ERKSD_RKSA_ - $_ZN7cutlass13device_kernelIN5flash19enable_sm80_to_sm89INS1_16FlashAttnBwdSm80INS1_25CollectiveMainloopBwdSm80ILi2ELi2EN4cute5tupleIJNS5_1CILi128EEES8_NS7_ILi64EEEEEENS_10bfloat16_tEfNS_4arch4Sm80ELb0ELb0ELb1ELb1ELb0ELb0ELb0ELb0ELi2ELi4ELi4ELi4ELb0EEENS1_21CollectiveEpilogueBwdISA_SB_SD_Li256ELb1ELb0ELi2EEENS1_19SingleTileSchedulerILb1ELb0ELb0ELi128EEEEEEEEEvNT_6ParamsE$_ZN4cute3eso3ESOILb0ELb1EJNS_5tupleIJiiEEENS_1CILi8192EEEEEC2ERKS3_RKS5_)
$_ZN7cutlass13device_kernelIN5flash19enable_sm80_to_sm89INS1_16FlashAttnBwdSm80INS1_25CollectiveMainloopBwdSm80ILi2ELi2EN4cute5tupleIJNS5_1CILi128EEES8_NS7_ILi64EEEEEENS_10bfloat16_tEfNS_4arch4Sm80ELb0ELb0ELb1ELb1ELb0ELb0ELb0ELb0ELi2ELi4ELi4ELi4ELb0EEENS1_21CollectiveEpilogueBwdISA_SB_SD_Li256ELb1ELb0ELi2EEENS1_19SingleTileSchedulerILb1ELb0ELb0ELi128EEEEEEEEEvNT_6ParamsE$_ZN4cute3eso3ESOILb0ELb1EJNS_5tupleIJiiEEENS_1CILi8192EEEEEC2ERKS3_RKS5_:
[----:B------:R-:W-:Y:S01]  /*8560*/  IADD3 R4, R65, -c[0x0][0x20], RZ ;  /* 0x8000080041047a10 */ /* 0x000fe20007ffe0ff */
[----:B------:R-:W-:Y:S01]  /*8570*/  IMAD.MOV.U32 R8, RZ, RZ, R6 ;  /* 0x000000ffff087224 */ /* 0x000fe200078e0006 */
[----:B------:R-:W-:-:S03]  /*8580*/  MOV R9, 0x0 ;  /* 0x0000000000097802 */ /* 0x000fc60000000f00 */
[----:B------:R1:W-:Y:S04]  /*8590*/  STL [R4], R2 ;  /* 0x0000000204007387 */ /* 0x0003e80000100800 */
[----:B------:R1:W-:Y:S01]  /*85a0*/  STL [R4+0x4], R3 ;  /* 0x0000040304007387 */ /* 0x0003e20000100800 */
[----:B------:R-:W-:Y:S05]  /*85b0*/  RET.REL.NODEC R8 `(_ZN7cutlass13device_kernelIN5flash19enable_sm80_to_sm89INS1_16FlashAttnBwdSm80INS1_25CollectiveMainloopBwdSm80ILi2ELi2EN4cute5tupleIJNS5_1CILi128EEES8_NS7_ILi64EEEEEENS_10bfloat16_tEfNS_4arch4Sm80ELb0ELb0ELb1ELb1ELb0ELb0ELb0ELb0ELi2ELi4ELi4ELi4ELb0EEENS1_21CollectiveEpilogueBwdISA_SB_SD_Li256ELb1ELb0ELi2EEENS1_19SingleTileSchedulerILb1ELb0ELb0ELi128EEEEEEEEEvNT_6ParamsE) ;  /* 0xffff7a4008007950 */ /* 0x000fea0003c3ffff */
        .type           $_ZN7cutlass13device_kernelIN5flash19enable_sm80_to_sm89INS1_16FlashAttnBwdSm80INS1_25CollectiveMainloopBwdSm80ILi2ELi2EN4cute5tupleIJNS5_1CILi128EEES8_NS7_ILi64EEEEEENS_10bfloat16_tEfNS_4arch4Sm80ELb0ELb0ELb1ELb1ELb0ELb0ELb0ELb0ELi2ELi4ELi4ELi4ELb0EEENS1_21CollectiveEpilogueBwdISA_SB_SD_Li256ELb1ELb0ELi2EEENS1_19SingleTileSchedulerILb1ELb0ELb0ELi128EEEEEEEEEvNT_6ParamsE$_ZN4cute3eso3ESOILb0ELb1EJNS_6LayoutINS_5tupleIJNS3_IJNS_1CILi8EEENS4_ILi1EEEEEENS4_ILi2EEEEEENS3_IJNS3_IJS6_NS4_ILi0EEEEEEiEEEEESA_EEC2ERKSD_RKSA_,@function
        .size           $_ZN7cutlass13device_kernelIN5flash19enable_sm80_to_sm89INS1_16FlashAttnBwdSm80INS1_25CollectiveMainloopBwdSm80ILi2ELi2EN4cute5tupleIJNS5_1CILi128EEES8_NS7_ILi64EEEEEENS_10bfloat16_tEfNS_4arch4Sm80ELb0ELb0ELb1ELb1ELb0ELb0ELb0ELb0ELi2ELi4ELi4ELi4ELb0EEENS1_21CollectiveEpilogueBwdISA_SB_SD_Li256ELb1ELb0ELi2EEENS1_19SingleTileSchedulerILb1ELb0ELb0ELi128EEEEEEEEEvNT_6ParamsE$_ZN4cute3eso3ESOILb0ELb1EJNS_6LayoutINS_5tupleIJNS3_IJNS_1CILi8EEENS4_ILi1EEEEEENS4_ILi2EEEEEENS3_IJNS3_IJS6_NS4_ILi0EEEEEEiEEEEESA_EEC2ERKSD_RKSA_,($_ZN7cutlass13device_kernelIN5flash19enable_sm80_to_sm89INS1_16FlashAttnBwdSm80INS1_25CollectiveMainloopBwdSm80ILi2ELi2EN4cute5tupleIJNS5_1CILi128EEES8_NS7_ILi64EEEEEENS_10bfloat16_tEfNS_4arch4Sm80ELb0ELb0ELb1ELb1ELb0ELb0ELb0ELb0ELi2ELi4ELi4ELi4ELb0EEENS1_21CollectiveEpilogueBwdISA_SB_SD_Li256ELb1ELb0ELi2EEENS1_19SingleTileSchedulerILb1ELb0ELb0ELi128EEEEEEEEEvNT_6ParamsE$_ZN4cute3eso3ESOILb0ELb1EJiEEC2ERKi - $_ZN7cutlass13device_kernelIN5flash19enable_sm80_to_sm89INS1_16FlashAttnBwdSm80INS1_25CollectiveMainloopBwdSm80ILi2ELi2EN4cute5tupleIJNS5_1CILi128EEES8_NS7_ILi64EEEEEENS_10bfloat16_tEfNS_4arch4Sm80ELb0ELb0ELb1ELb1ELb0ELb0ELb0ELb0ELi2ELi4ELi4ELi4ELb0EEENS1_21CollectiveEpilogueBwdISA_SB_SD_Li256ELb1ELb0ELi2EEENS1_19SingleTileSchedulerILb1ELb0ELb0ELi128EEEEEEEEEvNT_6ParamsE$_ZN4cute3eso3ESOILb0ELb1EJNS_6LayoutINS_5tupleIJNS3_IJNS_1CILi8EEENS4_ILi1EEEEEENS4_ILi2EEEEEENS3_IJNS3_IJS6_NS4_ILi0EEEEEEiEEEEESA_EEC2ERKSD_RKSA_)
$_ZN7cutlass13device_kernelIN5flash19enable_sm80_to_sm89INS1_16FlashAttnBwdSm80INS1_25CollectiveMainloopBwdSm80ILi2ELi2EN4cute5tupleIJNS5_1CILi128EEES8_NS7_ILi64EEEEEENS_10bfloat16_tEfNS_4arch4Sm80ELb0ELb0ELb1ELb1ELb0ELb0ELb0ELb0ELi2ELi4ELi4ELi4ELb0EEENS1_21CollectiveEpilogueBwdISA_SB_SD_Li256ELb1ELb0ELi2EEENS1_19SingleTileSchedulerILb1ELb0ELb0ELi128EEEEEEEEEvNT_6ParamsE$_ZN4cute3eso3ESOILb0ELb1EJNS_6LayoutINS_5tupleIJNS3_IJNS_1CILi8EEENS4_ILi1EEEEEENS4_ILi2EEEEEENS3_IJNS3_IJS6_NS4_ILi0EEEEEEiEEEEESA_EEC2ERKSD_RKSA_:
[----:B------:R-:W-:Y:S02]  /*85c0*/  IADD3 R2, R66, -c[0x0][0x20], RZ ;  /* 0x8000080042027a10 */ /* 0x000fe40007ffe0ff */
[----:B------:R-:W-:-:S03]  /*85d0*/  MOV R7, 0x0 ;  /* 0x0000000000077802 */ /* 0x000fc60000000f00 */
[----:B------:R1:W-:Y:S01]  /*85e0*/  STL [R2], R3 ;  /* 0x0000000302007387 */ /* 0x0003e20000100800 */
[----:B------:R-:W-:Y:S05]  /*85f0*/  RET.REL.NODEC R6 `(_ZN7cutlass13device_kernelIN5flash19enable_sm80_to_sm89INS1_16FlashAttnBwdSm80INS1_25CollectiveMainloopBwdSm80ILi2ELi2EN4cute5tupleIJNS5_1CILi128EEES8_NS7_ILi64EEEEEENS_10bfloat16_tEfNS_4arch4Sm80ELb0ELb0ELb1ELb1ELb0ELb0ELb0ELb0ELi2ELi4ELi4ELi4ELb0EEENS1_21CollectiveEpilogueBwdISA_SB_SD_Li256ELb1ELb0ELi2EEENS1_19SingleTileSchedulerILb1ELb0ELb0ELi128EEEEEEEEEvNT_6ParamsE) ;  /* 0xffff7a0006007950 */ /* 0x000fea0003c3ffff */
        .type           $_ZN7cutlass13device_kernelIN5flash19enable_sm80_to_sm89INS1_16FlashAttnBwdSm80INS1_25CollectiveMainloopBwdSm80ILi2ELi2EN4cute5tupleIJNS5_1CILi128EEES8_NS7_ILi64EEEEEENS_10bfloat16_tEfNS_4arch4Sm80ELb0ELb0ELb1ELb1ELb0ELb0ELb0ELb0ELi2ELi4ELi4ELi4ELb0EEENS1_21CollectiveEpilogueBwdISA_SB_SD_Li256ELb1ELb0ELi2EEENS1_19SingleTileSchedulerILb1ELb0ELb0ELi128EEEEEEEEEvNT_6ParamsE$_ZN4cute3eso3ESOILb0ELb1EJiEEC2ERKi,@function
        .size           $_ZN7cutlass13device_kernelIN5flash19enable_sm80_to_sm89INS1_16FlashAttnBwdSm80INS1_25CollectiveMainloopBwdSm80ILi2ELi2EN4cute5tupleIJNS5_1CILi128EEES8_NS7_ILi64EEEEEENS_10bfloat16_tEfNS_4arch4Sm80ELb0ELb0ELb1ELb1ELb0ELb0ELb0ELb0ELi2ELi4ELi4ELi4ELb0EEENS1_21CollectiveEpilogueBwdISA_SB_SD_Li256ELb1ELb0ELi2EEENS1_19SingleTileSchedulerILb1ELb0ELb0ELi128EEEEEEEEEvNT_6ParamsE$_ZN4cute3eso3ESOILb0ELb1EJiEEC2ERKi,($_ZN7cutlass13device_kernelIN5flash19enable_sm80_to_sm89INS1_16FlashAttnBwdSm80INS1_25CollectiveMainloopBwdSm80ILi2ELi2EN4cute5tupleIJNS5_1CILi128EEES8_NS7_ILi64EEEEEENS_10bfloat16_tEfNS_4arch4Sm80ELb0ELb0ELb1ELb1ELb0ELb0ELb0ELb0ELi2ELi4ELi4ELi4ELb0EEENS1_21CollectiveEpilogueBwdISA_SB_SD_Li256ELb1ELb0ELi2EEENS1_19SingleTileSchedulerILb1ELb0ELb0ELi128EEEEEEEEEvNT_6ParamsE$_ZN4cute3eso3ESOILb0ELb1EJiNS_1CILi0EEEEEC2ERKiRKS3_ - $_ZN7cutlass13device_kernelIN5flash19enable_sm80_to_sm89INS1_16FlashAttnBwdSm80INS1_25CollectiveMainloopBwdSm80ILi2ELi2EN4cute5tupleIJNS5_1CILi128EEES8_NS7_ILi64EEEEEENS_10bfloat16_tEfNS_4arch4Sm80ELb0ELb0ELb1ELb1ELb0ELb0ELb0ELb0ELi2ELi4ELi4ELi4ELb0EEENS1_21CollectiveEpilogueBwdISA_SB_SD_Li256ELb1ELb0ELi2EEENS1_19SingleTileSchedulerILb1ELb0ELb0ELi128EEEEEEEEEvNT_6ParamsE$_ZN4cute3eso3ESOILb0ELb1EJiEEC2ERKi)
$_ZN7cutlass13device_kernelIN5flash19enable_sm80_to_sm89INS1_16FlashAttnBwdSm80INS1_25CollectiveMainloopBwdSm80ILi2ELi2EN4cute5tupleIJNS5_1CILi128EEES8_NS7_ILi64EEEEEENS_10bfloat16_tEfNS_4arch4Sm80ELb0ELb0ELb1ELb1ELb0ELb0ELb0ELb0ELi2ELi4ELi4ELi4ELb0EEENS1_21CollectiveEpilogueBwdISA_SB_SD_Li256ELb1ELb0ELi2EEENS1_19SingleTileSchedulerILb1ELb0ELb0ELi128EEEEEEEEEvNT_6ParamsE$_ZN4cute3eso3ESOILb0ELb1EJiEEC2ERKi:
[----:B------:R-:W-:Y:S02]  /*8600*/  IADD3 R2, R2, -c[0x0][0x20], RZ ;  /* 0x8000080002027a10 */ /* 0x000fe40007ffe0ff */
[----:B------:R-:W-:-:S03]  /*8610*/  MOV R9, 0x0 ;  /* 0x0000000000097802 */ /* 0x000fc60000000f00 */
[----:B------:R1:W-:Y:S01]  /*8620*/  STL [R2], R3 ;  /* 0x0000000302007387 */ /* 0x0003e20000100800 */
[----:B------:R-:W-:Y:S05]  /*8630*/  RET.REL.NODEC R8 `(_ZN7cutlass13device_kernelIN5flash19enable_sm80_to_sm89INS1_16FlashAttnBwdSm80INS1_25CollectiveMainloopBwdSm80ILi2ELi2EN4cute5tupleIJNS5_1CILi128EEES8_NS7_ILi64EEEEEENS_10bfloat16_tEfNS_4arch4Sm80ELb0ELb0ELb1ELb1ELb0ELb0ELb0ELb0ELi2ELi4ELi4ELi4ELb0EEENS1_21CollectiveEpilogueBwdISA_SB_SD_Li256ELb1ELb0ELi2EEENS1_19SingleTileSchedulerILb1ELb0ELb0ELi128EEEEEEEEEvNT_6ParamsE) ;  /* 0xffff79c008007950 */ /* 0x000fea0003c3ffff */
        .type           $_ZN7cutlass13device_kernelIN5flash19enable_sm80_to_sm89INS1_16FlashAttnBwdSm80INS1_25CollectiveMainloopBwdSm80ILi2ELi2EN4cute5tupleIJNS5_1CILi128EEES8_NS7_ILi64EEEEEENS_10bfloat16_tEfNS_4arch4Sm80ELb0ELb0ELb1ELb1ELb0ELb0ELb0ELb0ELi2ELi4ELi4ELi4ELb0EEENS1_21CollectiveEpilogueBwdISA_SB_SD_Li256ELb1ELb0ELi2EEENS1_19SingleTileSchedulerILb1ELb0ELb0ELi128EEEEEEEEEvNT_6ParamsE$_ZN4cute3eso3ESOILb0ELb1EJiNS_1CILi0EEEEEC2ERKiRKS3_,@function
        .size           $_ZN7cutlass13device_kernelIN5flash19enable_sm80_to_sm89INS1_16FlashAttnBwdSm80INS1_25CollectiveMainloopBwdSm80ILi2ELi2EN4cute5tupleIJNS5_1CILi128EEES8_NS7_ILi64EEEEEENS_10bfloat16_tEfNS_4arch4Sm80ELb0ELb0ELb1ELb1ELb0ELb0ELb0ELb0ELi2ELi4ELi4ELi4ELb0EEENS1_21CollectiveEpilogueBwdISA_SB_SD_Li256ELb1ELb0ELi2EEENS1_19SingleTileSchedulerILb1ELb0ELb0ELi128EEEEEEEEEvNT_6ParamsE$_ZN4cute3eso3ESOILb0ELb1EJiNS_1CILi0EEEEEC2ERKiRKS3_,($_ZN7cutlass13device_kernelIN5flash19enable_sm80_to_sm89INS1_16FlashAttnBwdSm80INS1_25CollectiveMainloopBwdSm80ILi2ELi2EN4cute5tupleIJNS5_1CILi128EEES8_NS7_ILi64EEEEEENS_10bfloat16_tEfNS_4arch4Sm80ELb0ELb0ELb1ELb1ELb0ELb0ELb0ELb0ELi2ELi4ELi4ELi4ELb0EEENS1_21CollectiveEpilogueBwdISA_SB_SD_Li256ELb1ELb0ELi2EEENS1_19SingleTileSchedulerILb1ELb0ELb0ELi128EEEEEEEEEvNT_6ParamsE$_ZN4cute3eso3ESOILb0ELb1EJiNS_1CILi144EEENS2_ILi288EEEEEC2ERKiRKS3_RKS4_ - $_ZN7cutlass13device_kernelIN5flash19enable_sm80_to_sm89INS1_16FlashAttnBwdSm80INS1_25CollectiveMainloopBwdSm80ILi2ELi2EN4cute5tupleIJNS5_1CILi128EEES8_NS7_ILi64EEEEEENS_10bfloat16_tEfNS_4arch4Sm80ELb0ELb0ELb1ELb1ELb0ELb0ELb0ELb0ELi2ELi4ELi4ELi4ELb0EEENS1_21CollectiveEpilogueBwdISA_SB_SD_Li256ELb1ELb0ELi2EEENS1_19SingleTileSchedulerILb1ELb0ELb0ELi128EEEEEEEEEvNT_6ParamsE$_ZN4cute3eso3ESOILb0ELb1EJiNS_1CILi0EEEEEC2ERKiRKS3_)
$_ZN7cutlass13device_kernelIN5flash19enable_sm80_to_sm89INS1_16FlashAttnBwdSm80INS1_25CollectiveMainloopBwdSm80ILi2ELi2EN4cute5tupleIJNS5_1CILi128EEES8_NS7_ILi64EEEEEENS_10bfloat16_tEfNS_4arch4Sm80ELb0ELb0ELb1ELb1ELb0ELb0ELb0ELb0ELi2ELi4ELi4ELi4ELb0EEENS1_21CollectiveEpilogueBwdISA_SB_SD_Li256ELb1ELb0ELi2EEENS1_19SingleTileSchedulerILb1ELb0ELb0ELi128EEEEEEEEEvNT_6ParamsE$_ZN4cute3eso3ESOILb0ELb1EJiNS_1CILi0EEEEEC2ERKiRKS3_:
[----:B------:R-:W-:Y:S01]  /*8640*/  IADD3 R2, R2, -c[0x0][0x20], RZ ;  /* 0x8000080002027a10 */ /* 0x000fe20007ffe0ff */
[----:B------:R-:W-:Y:S01]  /*8650*/  IMAD.MOV.U32 R8, RZ, RZ, R6 ;  /* 0x000000ffff087224 */ /* 0x000fe200078e0006 */
[----:B------:R-:W-:-:S03]  /*8660*/  MOV R9, 0x0 ;  /* 0x0000000000097802 */ /* 0x000fc60000000f00 */
[----:B------:R1:W-:Y:S01]  /*8670*/  STL [R2], R3 ;  /* 0x0000000302007387 */ /* 0x0003e20000100800 */
[----:B------:R-:W-:Y:S05]  /*8680*/  RET.REL.NODEC R8 `(_ZN7cutlass13device_kernelIN5flash19enable_sm80_to_sm89INS1_16FlashAttnBwdSm80INS1_25CollectiveMainloopBwdSm80ILi2ELi2EN4cute5tupleIJNS5_1CILi128EEES8_NS7_ILi64EEEEEENS_10bfloat16_tEfNS_4arch4Sm80ELb0ELb0ELb1ELb1ELb0ELb0ELb0ELb0ELi2ELi4ELi4ELi4ELb0EEENS1_21CollectiveEpilogueBwdISA_SB_SD_Li256ELb1ELb0ELi2EEENS1_19SingleTileSchedulerILb1ELb0ELb0ELi128EEEEEEEEEvNT_6ParamsE) ;  /* 0xffff797008007950 */ /* 0x000fea0003c3ffff */
        .type           $_ZN7cutlass13device_kernelIN5flash19enable_sm80_to_sm89INS1_16FlashAttnBwdSm80INS1_25CollectiveMainloopBwdSm80ILi2ELi2EN4cute5tupleIJNS5_1CILi128EEES8_NS7_ILi64EEEEEENS_10bfloat16_tEfNS_4arch4Sm80ELb0ELb0ELb1ELb1ELb0ELb0ELb0ELb0ELi2ELi4ELi4ELi4ELb0EEENS1_21CollectiveEpilogueBwdISA_SB_SD_Li256ELb1ELb0ELi2EEENS1_19SingleTileSchedulerILb1ELb0ELb0ELi128EEEEEEEEEvNT_6ParamsE$_ZN4cute3eso3ESOILb0ELb1EJiNS_1CILi144EEENS2_ILi288EEEEEC2ERKiRKS3_RKS4_,@function
        .size           $_ZN7cutlass13device_kernelIN5flash19enable_sm80_to_sm89INS1_16FlashAttnBwdSm80INS1_25CollectiveMainloopBwdSm80ILi2ELi2EN4cute5tupleIJNS5_1CILi128EEES8_NS7_ILi64EEEEEENS_10bfloat16_tEfNS_4arch4Sm80ELb0ELb0ELb1ELb1ELb0ELb0ELb0ELb0ELi2ELi4ELi4ELi4ELb0EEENS1_21CollectiveEpilogueBwdISA_SB_SD_Li256ELb1ELb0ELi2EEENS1_19SingleTileSchedulerILb1ELb0ELb0ELi128EEEEEEEEEvNT_6ParamsE$_ZN4cute3eso3ESOILb0ELb1EJiNS_1CILi144EEENS2_ILi288EEEEEC2ERKiRKS3_RKS4_,($_ZN7cutlass13device_kernelIN5flash19enable_sm80_to_sm89INS1_16FlashAttnBwdSm80INS1_25CollectiveMainloopBwdSm80ILi2ELi2EN4cute5tupleIJNS5_1CILi128EEES8_NS7_ILi64EEEEEENS_10bfloat16_tEfNS_4arch4Sm80ELb0ELb0ELb1ELb1ELb0ELb0ELb0ELb0ELi2ELi4ELi4ELi4ELb0EEENS1_21CollectiveEpilogueBwdISA_SB_SD_Li256ELb1ELb0ELi2EEENS1_19SingleTileSchedulerILb1ELb0ELb0ELi128EEEEEEEEEvNT_6ParamsE$_ZN4cute3eso3ESOILb0ELb1EJiNS_1CILi144EEENS2_ILi512EEEEEC2ERKiRKS3_RKS4_ - $_ZN7cutlass13device_kernelIN5flash19enable_sm80_to_sm89INS1_16FlashAttnBwdSm80INS1_25CollectiveMainloopBwdSm80ILi2ELi2EN4cute5tupleIJNS5_1CILi128EEES8_NS7_ILi64EEEEEENS_10bfloat16_tEfNS_4arch4Sm80ELb0ELb0ELb1ELb1ELb0ELb0ELb0ELb0ELi2ELi4ELi4ELi4ELb0EEENS1_21CollectiveEpilogueBwdISA_SB_SD_Li256ELb1ELb0ELi2EEENS1_19SingleTileSchedulerILb1ELb0ELb0ELi128EEEEEEEEEvNT_6ParamsE$_ZN4cute3eso3ESOILb0ELb1EJiNS_1CILi144EEENS2_ILi288EEEEEC2ERKiRKS3_RKS4_)
$_ZN7cutlass13device_kernelIN5flash19enable_sm80_to_sm89INS1_16FlashAttnBwdSm80INS1_25CollectiveMainloopBwdSm80ILi2ELi2EN4cute5tupleIJNS5_1CILi128EEES8_NS7_ILi64EEEEEENS_10bfloat16_tEfNS_4arch4Sm80ELb0ELb0ELb1ELb1ELb0ELb0ELb0ELb0ELi2ELi4ELi4ELi4ELb0EEENS1_21CollectiveEpilogueBwdISA_SB_SD_Li256ELb1ELb0ELi2EEENS1_19SingleTileSchedulerILb1ELb0ELb0ELi128EEEEEEEEEvNT_6ParamsE$_ZN4cute3eso3ESOILb0ELb1EJiNS_1CILi144EEENS2_ILi288EEEEEC2ERKiRKS3_RKS4_:
[----:B------:R-:W-:Y:S01]  /*8690*/  IADD3 R4, R59, -c[0x0][0x20], RZ ;  /* 0x800008003b047a10 */ /* 0x000fe20007ffe0ff */
[----:B------:R-:W-:Y:S01]  /*86a0*/  IMAD.MOV.U32 R8, RZ, RZ, R6 ;  /* 0x000000ffff087224 */ /* 0x000fe200078e0006 */
[----:B------:R-:W-:-:S03]  /*86b0*/  MOV R9, 0x0 ;  /* 0x0000000000097802 */ /* 0x000fc60000000f00 */
[----:B------:R1:W-:Y:S01]  /*86c0*/  STL [R4], R5 ;  /* 0x0000000504007387 */ /* 0x0003e20000100800 */
[----:B------:R-:W-:Y:S05]  /*86d0*/  RET.REL.NODEC R8 `(_ZN7cutlass13device_kernelIN5flash19enable_sm80_to_sm89INS1_16FlashAttnBwdSm80INS1_25CollectiveMainloopBwdSm80ILi2ELi2EN4cute5tupleIJNS5_1CILi128EEES8_NS7_ILi64EEEEEENS_10bfloat16_tEfNS_4arch4Sm80ELb0ELb0ELb1ELb1ELb0ELb0ELb0ELb0ELi2ELi4ELi4ELi4ELb0EEENS1_21CollectiveEpilogueBwdISA_SB_SD_Li256ELb1ELb0ELi2EEENS1_19SingleTileSchedulerILb1ELb0ELb0ELi128EEEEEEEEEvNT_6ParamsE) ;  /* 0xffff792008007950 */ /* 0x000fea0003c3ffff */
        .type           $_ZN7cutlass13device_kernelIN5flash19enable_sm80_to_sm89INS1_16FlashAttnBwdSm80INS1_25CollectiveMainloopBwdSm80ILi2ELi2EN4cute5tupleIJNS5_1CILi128EEES8_NS7_ILi64EEEEEENS_10bfloat16_tEfNS_4arch4Sm80ELb0ELb0ELb1ELb1ELb0ELb0ELb0ELb0ELi2ELi4ELi4ELi4ELb0EEENS1_21CollectiveEpilogueBwdISA_SB_SD_Li256ELb1ELb0ELi2EEENS1_19SingleTileSchedulerILb1ELb0ELb0ELi128EEEEEEEEEvNT_6ParamsE$_ZN4cute3eso3ESOILb0ELb1EJiNS_1CILi144EEENS2_ILi512EEEEEC2ERKiRKS3_RKS4_,@function
        .size           $_ZN7cutlass13device_kernelIN5flash19enable_sm80_to_sm89INS1_16FlashAttnBwdSm80INS1_25CollectiveMainloopBwdSm80ILi2ELi2EN4cute5tupleIJNS5_1CILi128EEES8_NS7_ILi64EEEEEENS_10bfloat16_tEfNS_4arch4Sm80ELb0ELb0ELb1ELb1ELb0ELb0ELb0ELb0ELi2ELi4ELi4ELi4ELb0EEENS1_21CollectiveEpilogueBwdISA_SB_SD_Li256ELb1ELb0ELi2EEENS1_19SingleTileSchedulerILb1ELb0ELb0ELi128EEEEEEEEEvNT_6ParamsE$_ZN4cute3eso3ESOILb0ELb1EJiNS_1CILi144EEENS2_ILi512EEEEEC2ERKiRKS3_RKS4_,($_ZN7cutlass13device_kernelIN5flash19enable_sm80_to_sm89INS1_16FlashAttnBwdSm80INS1_25CollectiveMainloopBwdSm80ILi2ELi2EN4cute5tupleIJNS5_1CILi128EEES8_NS7_ILi64EEEEEENS_10bfloat16_tEfNS_4arch4Sm80ELb0ELb0ELb1ELb1ELb0ELb0ELb0ELb0ELi2ELi4ELi4ELi4ELb0EEENS1_21CollectiveEpilogueBwdISA_SB_SD_Li256ELb1ELb0ELi2EEENS1_19SingleTileSchedulerILb1ELb0ELb0ELi128EEEEEEEEEvNT_6ParamsE$_ZN4cute3eso3ESOILb0ELb1EJiNS_1CILi4096EEEEEC2ERKiRKS3_ - $_ZN7cutlass13device_kernelIN5flash19enable_sm80_to_sm89INS1_16FlashAttnBwdSm80INS1_25CollectiveMainloopBwdSm80ILi2ELi2EN4cute5tupleIJNS5_1CILi128EEES8_NS7_ILi64EEEEEENS_10bfloat16_tEfNS_4arch4Sm80ELb0ELb0ELb1ELb1ELb0ELb0ELb0ELb0ELi2ELi4ELi4ELi4ELb0EEENS1_21CollectiveEpilogueBwdISA_SB_SD_Li256ELb1ELb0ELi2EEENS1_19SingleTileSchedulerILb1ELb0ELb0ELi128EEEEEEEEEvNT_6ParamsE$_ZN4cute3eso3ESOILb0ELb1EJiNS_1CILi144EEENS2_ILi512EEEEEC2ERKiRKS3_RKS4_)
$_ZN7cutlass13device_kernelIN5flash19enable_sm80_to_sm89INS1_16FlashAttnBwdSm80INS1_25CollectiveMainloopBwdSm80ILi2ELi2EN4cute5tupleIJNS5_1CILi128EEES8_NS7_ILi64EEEEEENS_10bfloat16_tEfNS_4arch4Sm80ELb0ELb0ELb1ELb1ELb0ELb0ELb0ELb0ELi2ELi4ELi4ELi4ELb0EEENS1_21CollectiveEpilogueBwdISA_SB_SD_Li256ELb1ELb0ELi2EEENS1_19SingleTileSchedulerILb1ELb0ELb0ELi128EEEEEEEEEvNT_6ParamsE$_ZN4cute3eso3ESOILb0ELb1EJiNS_1CILi144EEENS2_ILi512EEEEEC2ERKiRKS3_RKS4_:
[----:B------:R-:W-:Y:S01]  /*86e0*/  IADD3 R4, R59, -c[0x0][0x20], RZ ;  /* 0x800008003b047a10 */ /* 0x000fe20007ffe0ff */
[----:B------:R-:W-:Y:S01]  /*86f0*/  IMAD.MOV.U32 R8, RZ, RZ, R6 ;  /* 0x000000ffff087224 */ /* 0x000fe200078e0006 */
[----:B------:R-:W-:-:S03]  /*8700*/  MOV R9, 0x0 ;  /* 0x0000000000097802 */ /* 0x000fc60000000f00 */
[----:B------:R1:W-:Y:S01]  /*8710*/  STL [R4], R5 ;  /* 0x0000000504007387 */ /* 0x0003e20000100800 */
[----:B------:R-:W-:Y:S05]  /*8720*/  RET.REL.NODEC R8 `(_ZN7cutlass13device_kernelIN5flash19enable_sm80_to_sm89INS1_16FlashAttnBwdSm80INS1_25CollectiveMainloopBwdSm80ILi2ELi2EN4cute5tupleIJNS5_1CILi128EEES8_NS7_ILi64EEEEEENS_10bfloat16_tEfNS_4arch4Sm80ELb0ELb0ELb1ELb1ELb0ELb0ELb0ELb0ELi2ELi4ELi4ELi4ELb0EEENS1_21CollectiveEpilogueBwdISA_SB_SD_Li256ELb1ELb0ELi2EEENS1_19SingleTileSchedulerILb1ELb0ELb0ELi128EEEEEEEEEvNT_6ParamsE) ;  /* 0xffff78d008007950 */ /* 0x000fea0003c3ffff */
        .type           $_ZN7cutlass13device_kernelIN5flash19enable_sm80_to_sm89INS1_16FlashAttnBwdSm80INS1_25CollectiveMainloopBwdSm80ILi2ELi2EN4cute5tupleIJNS5_1CILi128EEES8_NS7_ILi64EEEEEENS_10bfloat16_tEfNS_4arch4Sm80ELb0ELb0ELb1ELb1ELb0ELb0ELb0ELb0ELi2ELi4ELi4ELi4ELb0EEENS1_21CollectiveEpilogueBwdISA_SB_SD_Li256ELb1ELb0ELi2EEENS1_19SingleTileSchedulerILb1ELb0ELb0ELi128EEEEEEEEEvNT_6ParamsE$_ZN4cute3eso3ESOILb0ELb1EJiNS_1CILi4096EEEEEC2ERKiRKS3_,@function
        .size           $_ZN7cutlass13device_kernelIN5flash19enable_sm80_to_sm89INS1_16FlashAttnBwdSm80INS1_25CollectiveMainloopBwdSm80ILi2ELi2EN4cute5tupleIJNS5_1CILi128EEES8_NS7_ILi64EEEEEENS_10bfloat16_tEfNS_4arch4Sm80ELb0ELb0ELb1ELb1ELb0ELb0ELb0ELb0ELi2ELi4ELi4ELi4ELb0EEENS1_21CollectiveEpilogueBwdISA_SB_SD_Li256ELb1ELb0ELi2EEENS1_19SingleTileSchedulerILb1ELb0ELb0ELi128EEEEEEEEEvNT_6ParamsE$_ZN4cute3eso3ESOILb0ELb1EJiNS_1CILi4096EEEEEC2ERKiRKS3_,($_ZN7cutlass13device_kernelIN5flash19enable_sm80_to_sm89INS1_16FlashAttnBwdSm80INS1_25CollectiveMainloopBwdSm80ILi2ELi2EN4cute5tupleIJNS5_1CILi128EEES8_NS7_ILi64EEEEEENS_10bfloat16_tEfNS_4arch4Sm80ELb0ELb0ELb1ELb1ELb0ELb0ELb0ELb0ELi2ELi4ELi4ELi4ELb0EEENS1_21CollectiveEpilogueBwdISA_SB_SD_Li256ELb1ELb0ELi2EEENS1_19SingleTileSchedulerILb1ELb0ELb0ELi128EEEEEEEEEvNT_6ParamsE$_ZN4cute3eso3ESOILb0ELb1EJiNS_1CILi512EEEEEC2ERKiRKS3_ - $_ZN7cutlass13device_kernelIN5flash19enable_sm80_to_sm89INS1_16FlashAttnBwdSm80INS1_25CollectiveMainloopBwdSm80ILi2ELi2EN4cute5tupleIJNS5_1CILi128EEES8_NS7_ILi64EEEEEENS_10bfloat16_tEfNS_4arch4Sm80ELb0ELb0ELb1ELb1ELb0ELb0ELb0ELb0ELi2ELi4ELi4ELi4ELb0EEENS1_21CollectiveEpilogueBwdISA_SB_SD_Li256ELb1ELb0ELi2EEENS1_19SingleTileSchedulerILb1ELb0ELb0ELi128EEEEEEEEEvNT_6ParamsE$_ZN4cute3eso3ESOILb0ELb1EJiNS_1CILi4096EEEEEC2ERKiRKS3_)
$_ZN7cutlass13device_kernelIN5flash19enable_sm80_to_sm89INS1_16FlashAttnBwdSm80INS1_25CollectiveMainloopBwdSm80ILi2ELi2EN4cute5tupleIJNS5_1CILi128EEES8_NS7_ILi64EEEEEENS_10bfloat16_tEfNS_4arch4Sm80ELb0ELb0ELb1ELb1ELb0ELb0ELb0ELb0ELi2ELi4ELi4ELi4ELb0EEENS1_21CollectiveEpilogueBwdISA_SB_SD_Li256ELb1ELb0ELi2EEENS1_19SingleTileSchedulerILb1ELb0ELb0ELi128EEEEEEEEEvNT_6ParamsE$_ZN4cute3eso3ESOILb0ELb1EJiNS_1CILi4096EEEEEC2ERKiRKS3_:
[----:B------:R-:W-:Y:S02]  /*8730*/  IADD3 R9, R9, -c[0x0][0x20], RZ ;  /* 0x8000080009097a10 */ /* 0x000fe40007ffe0ff */
[----:B------:R-:W-:-:S03]  /*8740*/  MOV R5, 0x0 ;  /* 0x0000000000057802 */ /* 0x000fc60000000f00 */
[----:B------:R1:W-:Y:S01]  /*8750*/  STL [R9], R2 ;  /* 0x0000000209007387 */ /* 0x0003e20000100800 */
[----:B------:R-:W-:Y:S05]  /*8760*/  RET.REL.NODEC R4 `(_ZN7cutlass13device_kernelIN5flash19enable_sm80_to_sm89INS1_16FlashAttnBwdSm80INS1_25CollectiveMainloopBwdSm80ILi2ELi2EN4cute5tupleIJNS5_1CILi128EEES8_NS7_ILi64EEEEEENS_10bfloat16_tEfNS_4arch4Sm80ELb0ELb0ELb1ELb1ELb0ELb0ELb0ELb0ELi2ELi4ELi4ELi4ELb0EEENS1_21CollectiveEpilogueBwdISA_SB_SD_Li256ELb1ELb0ELi2EEENS1_19SingleTileSchedulerILb1ELb0ELb0ELi128EEEEEEEEEvNT_6ParamsE) ;  /* 0xffff789004007950 */ /* 0x000fea0003c3ffff */
        .type           $_ZN7cutlass13device_kernelIN5flash19enable_sm80_to_sm89INS1_16FlashAttnBwdSm80INS1_25CollectiveMainloopBwdSm80ILi2ELi2EN4cute5tupleIJNS5_1CILi128EEES8_NS7_ILi64EEEEEENS_10bfloat16_tEfNS_4arch4Sm80ELb0ELb0ELb1ELb1ELb0ELb0ELb0ELb0ELi2ELi4ELi4ELi4ELb0EEENS1_21CollectiveEpilogueBwdISA_SB_SD_Li256ELb1ELb0ELi2EEENS1_19SingleTileSchedulerILb1ELb0ELb0ELi128EEEEEEEEEvNT_6ParamsE$_ZN4cute3eso3ESOILb0ELb1EJiNS_1CILi512EEEEEC2ERKiRKS3_,@function
        .size           $_ZN7cutlass13device_kernelIN5flash19enable_sm80_to_sm89INS1_16FlashAttnBwdSm80INS1_25CollectiveMainloopBwdSm80ILi2ELi2EN4cute5tupleIJNS5_1CILi128EEES8_NS7_ILi64EEEEEENS_10bfloat16_tEfNS_4arch4Sm80ELb0ELb0ELb1ELb1ELb0ELb0ELb0ELb0ELi2ELi4ELi4ELi4ELb0EEENS1_21CollectiveEpilogueBwdISA_SB_SD_Li256ELb1ELb0ELi2EEENS1_19SingleTileSchedulerILb1ELb0ELb0ELi128EEEEEEEEEvNT_6ParamsE$_ZN4cute3eso3ESOILb0ELb1EJiNS_1CILi512EEEEEC2ERKiRKS3_,($_ZN7cutlass13device_kernelIN5flash19enable_sm80_to_sm89INS1_16FlashAttnBwdSm80INS1_25CollectiveMainloopBwdSm80ILi2ELi2EN4cute5tupleIJNS5_1CILi128EEES8_NS7_ILi64EEEEEENS_10bfloat16_tEfNS_4arch4Sm80ELb0ELb0ELb1ELb1ELb0ELb0ELb0ELb0ELi2ELi4ELi4ELi4ELb0EEENS1_21CollectiveEpilogueBwdISA_SB_SD_Li256ELb1ELb0ELi2EEENS1_19SingleTileSchedulerILb1ELb0ELb0ELi128EEEEEEEEEvNT_6ParamsE$_ZN4cute3eso3ESOILb0ELb1EJiNS_1CILi72EEENS2_ILi512EEEEEC2ERKiRKS3_RKS4_ - $_ZN7cutlass13device_kernelIN5flash19enable_sm80_to_sm89INS1_16FlashAttnBwdSm80INS1_25CollectiveMainloopBwdSm80ILi2ELi2EN4cute5tupleIJNS5_1CILi128EEES8_NS7_ILi64EEEEEENS_10bfloat16_tEfNS_4arch4Sm80ELb0ELb0ELb1ELb1ELb0ELb0ELb0ELb0ELi2ELi4ELi4ELi4ELb0EEENS1_21CollectiveEpilogueBwdISA_SB_SD_Li256ELb1ELb0ELi2EEENS1_19SingleTileSchedulerILb1ELb0ELb0ELi128EEEEEEEEEvNT_6ParamsE$_ZN4cute3eso3ESOILb0ELb1EJiNS_1CILi512EEEEEC2ERKiRKS3_)
$_ZN7cutlass13device_kernelIN5flash19enable_sm80_to_sm89INS1_16FlashAttnBwdSm80INS1_25CollectiveMainloopBwdSm80ILi2ELi2EN4cute5tupleIJNS5_1CILi128EEES8_NS7_ILi64EEEEEENS_10bfloat16_tEfNS_4arch4Sm80ELb0ELb0ELb1ELb1ELb0ELb0ELb0ELb0ELi2ELi4ELi4ELi4ELb0EEENS1_21CollectiveEpilogueBwdISA_SB_SD_Li256ELb1ELb0ELi2EEENS1_19SingleTileSchedulerILb1ELb0ELb0ELi128EEEEEEEEEvNT_6ParamsE$_ZN4cute3eso3ESOILb0ELb1EJiNS_1CILi512EEEEEC2ERKiRKS3_:
[----:B------:R-:W-:Y:S02]  /*8770*/  IADD3 R67, R67, -c[0x0][0x20], RZ ;  /* 0x8000080043437a10 */ /* 0x000fe40007ffe0ff */
[----:B------:R-:W-:-:S03]  /*8780*/  MOV R5, 0x0 ;  /* 0x0000000000057802 */ /* 0x000fc60000000f00 */
[----:B------:R1:W-:Y:S01]  /*8790*/  STL [R67], R2 ;  /* 0x0000000243007387 */ /* 0x0003e20000100800 */
[----:B------:R-:W-:Y:S05]  /*87a0*/  RET.REL.NODEC R4 `(_ZN7cutlass13device_kernelIN5flash19enable_sm80_to_sm89INS1_16FlashAttnBwdSm80INS1_25CollectiveMainloopBwdSm80ILi2ELi2EN4cute5tupleIJNS5_1CILi128EEES8_NS7_ILi64EEEEEENS_10bfloat16_tEfNS_4arch4Sm80ELb0ELb0ELb1ELb1ELb0ELb0ELb0ELb0ELi2ELi4ELi4ELi4ELb0EEENS1_21CollectiveEpilogueBwdISA_SB_SD_Li256ELb1ELb0ELi2EEENS1_19SingleTileSchedulerILb1ELb0ELb0ELi128EEEEEEEEEvNT_6ParamsE) ;  /* 0xffff785004007950 */ /* 0x000fea0003c3ffff */
        .type           $_ZN7cutlass13device_kernelIN5flash19enable_sm80_to_sm89INS1_16FlashAttnBwdSm80INS1_25CollectiveMainloopBwdSm80ILi2ELi2EN4cute5tupleIJNS5_1CILi128EEES8_NS7_ILi64EEEEEENS_10bfloat16_tEfNS_4arch4Sm80ELb0ELb0ELb1ELb1ELb0ELb0ELb0ELb0ELi2ELi4ELi4ELi4ELb0EEENS1_21CollectiveEpilogueBwdISA_SB_SD_Li256ELb1ELb0ELi2EEENS1_19SingleTileSchedulerILb1ELb0ELb0ELi128EEEEEEEEEvNT_6ParamsE$_ZN4cute3eso3ESOILb0ELb1EJiNS_1CILi72EEENS2_ILi512EEEEEC2ERKiRKS3_RKS4_,@function
        .size           $_ZN7cutlass13device_kernelIN5flash19enable_sm80_to_sm89INS1_16FlashAttnBwdSm80INS1_25CollectiveMainloopBwdSm80ILi2ELi2EN4cute5tupleIJNS5_1CILi128EEES8_NS7_ILi64EEEEEENS_10bfloat16_tEfNS_4arch4Sm80ELb0ELb0ELb1ELb1ELb0ELb0ELb0ELb0ELi2ELi4ELi4ELi4ELb0EEENS1_21CollectiveEpilogueBwdISA_SB_SD_Li256ELb1ELb0ELi2EEENS1_19SingleTileSchedulerILb1ELb0ELb0ELi128EEEEEEEEEvNT_6ParamsE$_ZN4cute3eso3ESOILb0ELb1EJiNS_1CILi72EEENS2_ILi512EEEEEC2ERKiRKS3_RKS4_,($_ZN7cutlass13device_kernelIN5flash19enable_sm80_to_sm89INS1_16FlashAttnBwdSm80INS1_25CollectiveMainloopBwdSm80ILi2ELi2EN4cute5tupleIJNS5_1CILi128EEES8_NS7_ILi64EEEEEENS_10bfloat16_tEfNS_4arch4Sm80ELb0ELb0ELb1ELb1ELb0ELb0ELb0ELb0ELi2ELi4ELi4ELi4ELb0EEENS1_21CollectiveEpilogueBwdISA_SB_SD_Li256ELb1ELb0ELi2EEENS1_19SingleTileSchedulerILb1ELb0ELb0ELi128EEEEEEEEEvNT_6ParamsE$_ZN4cute3eso3ESOILb0ELb1EJlEEC2ERKl - $_ZN7cutlass13device_kernelIN5flash19enable_sm80_to_sm89INS1_16FlashAttnBwdSm80INS1_25CollectiveMainloopBwdSm80ILi2ELi2EN4cute5tupleIJNS5_1CILi128EEES8_NS7_ILi64EEEEEENS_10bfloat16_tEfNS_4arch4Sm80ELb0ELb0ELb1ELb1ELb0ELb0ELb0ELb0ELi2ELi4ELi4ELi4ELb0EEENS1_21CollectiveEpilogueBwdISA_SB_SD_Li256ELb1ELb0ELi2EEENS1_19SingleTileSchedulerILb1ELb0ELb0ELi128EEEEEEEEEvNT_6ParamsE$_ZN4cute3eso3ESOILb0ELb1EJiNS_1CILi72EEENS2_ILi512EEEEEC2ERKiRKS3_RKS4_)
$_ZN7cutlass13device_kernelIN5flash19enable_sm80_to_sm89INS1_16FlashAttnBwdSm80INS1_25CollectiveMainloopBwdSm80ILi2ELi2EN4cute5tupleIJNS5_1CILi128EEES8_NS7_ILi64EEEEEENS_10bfloat16_tEfNS_4arch4Sm80ELb0ELb0ELb1ELb1ELb0ELb0ELb0ELb0ELi2ELi4ELi4ELi4ELb0EEENS1_21CollectiveEpilogueBwdISA_SB_SD_Li256ELb1ELb0ELi2EEENS1_19SingleTileSchedulerILb1ELb0ELb0ELi128EEEEEEEEEvNT_6ParamsE$_ZN4cute3eso3ESOILb0ELb1EJiNS_1CILi72EEENS2_ILi512EEEEEC2ERKiRKS3_RKS4_:
[----:B------:R-:W-:Y:S01]  /*87b0*/  IADD3 R4, R4, -c[0x0][0x20], RZ ;  /* 0x8000080004047a10 */ /* 0x000fe20007ffe0ff */
[----:B------:R-:W-:Y:S01]  /*87c0*/  IMAD.MOV.U32 R8, RZ, RZ, R6 ;  /* 0x000000ffff087224 */ /* 0x000fe200078e0006 */
[----:B------:R-:W-:-:S03]  /*87d0*/  MOV R9, 0x0 ;  /* 0x0000000000097802 */ /* 0x000fc60000000f00 */
[----:B------:R1:W-:Y:S01]  /*87e0*/  STL [R4], R5 ;  /* 0x0000000504007387 */ /* 0x0003e20000100800 */
[----:B------:R-:W-:Y:S05]  /*87f0*/  RET.REL.NODEC R8 `(_ZN7cutlass13device_kernelIN5flash19enable_sm80_to_sm89INS1_16FlashAttnBwdSm80INS1_25CollectiveMainloopBwdSm80ILi2ELi2EN4cute5tupleIJNS5_1CILi128EEES8_NS7_ILi64EEEEEENS_10bfloat16_tEfNS_4arch4Sm80ELb0ELb0ELb1ELb1ELb0ELb0ELb0ELb0ELi2ELi4ELi4ELi4ELb0EEENS1_21CollectiveEpilogueBwdISA_SB_SD_Li256ELb1ELb0ELi2EEENS1_19SingleTileSchedulerILb1ELb0ELb0ELi128EEEEEEEEEvNT_6ParamsE) ;  /* 0xffff780008007950 */ /* 0x000fea0003c3ffff */
        .type           $_ZN7cutlass13device_kernelIN5flash19enable_sm80_to_sm89INS1_16FlashAttnBwdSm80INS1_25CollectiveMainloopBwdSm80ILi2ELi2EN4cute5tupleIJNS5_1CILi128EEES8_NS7_ILi64EEEEEENS_10bfloat16_tEfNS_4arch4Sm80ELb0ELb0ELb1ELb1ELb0ELb0ELb0ELb0ELi2ELi4ELi4ELi4ELb0EEENS1_21CollectiveEpilogueBwdISA_SB_SD_Li256ELb1ELb0ELi2EEENS1_19SingleTileSchedulerILb1ELb0ELb0ELi128EEEEEEEEEvNT_6ParamsE$_ZN4cute3eso3ESOILb0ELb1EJlEEC2ERKl,@function
        .size           $_ZN7cutlass13device_kernelIN5flash19enable_sm80_to_sm89INS1_16FlashAttnBwdSm80INS1_25CollectiveMainloopBwdSm80ILi2ELi2EN4cute5tupleIJNS5_1CILi128EEES8_NS7_ILi64EEEEEENS_10bfloat16_tEfNS_4arch4Sm80ELb0ELb0ELb1ELb1ELb0ELb0ELb0ELb0ELi2ELi4ELi4ELi4ELb0EEENS1_21CollectiveEpilogueBwdISA_SB_SD_Li256ELb1ELb0ELi2EEENS1_19SingleTileSchedulerILb1ELb0ELb0ELi128EEEEEEEEEvNT_6ParamsE$_ZN4cute3eso3ESOILb0ELb1EJlEEC2ERKl,($_ZN7cutlass13device_kernelIN5flash19enable_sm80_to_sm89INS1_16FlashAttnBwdSm80INS1_25CollectiveMainloopBwdSm80ILi2ELi2EN4cute5tupleIJNS5_1CILi128EEES8_NS7_ILi64EEEEEENS_10bfloat16_tEfNS_4arch4Sm80ELb0ELb0ELb1ELb1ELb0ELb0ELb0ELb0ELi2ELi4ELi4ELi4ELb0EEENS1_21CollectiveEpilogueBwdISA_SB_SD_Li256ELb1ELb0ELi2EEENS1_19SingleTileSchedulerILb1ELb0ELb0ELi128EEEEEEEEEvNT_6ParamsE$_ZN4cute3eso3ESOILb1ELb0EJNS_10UnderscoreES2_S2_iEEC2ERKS2_S5_S5_RKi - $_ZN7cutlass13device_kernelIN5flash19enable_sm80_to_sm89INS1_16FlashAttnBwdSm80INS1_25CollectiveMainloopBwdSm80ILi2ELi2EN4cute5tupleIJNS5_1CILi128EEES8_NS7_ILi64EEEEEENS_10bfloat16_tEfNS_4arch4Sm80ELb0ELb0ELb1ELb1ELb0ELb0ELb0ELb0ELi2ELi4ELi4ELi4ELb0EEENS1_21CollectiveEpilogueBwdISA_SB_SD_Li256ELb1ELb0ELi2EEENS1_19SingleTileSchedulerILb1ELb0ELb0ELi128EEEEEEEEEvNT_6ParamsE$_ZN4cute3eso3ESOILb0ELb1EJlEEC2ERKl)
$_ZN7cutlass13device_kernelIN5flash19enable_sm80_to_sm89INS1_16FlashAttnBwdSm80INS1_25CollectiveMainloopBwdSm80ILi2ELi2EN4cute5tupleIJNS5_1CILi128EEES8_NS7_ILi64EEEEEENS_10bfloat16_tEfNS_4arch4Sm80ELb0ELb0ELb1ELb1ELb0ELb0ELb0ELb0ELi2ELi4ELi4ELi4ELb0EEENS1_21CollectiveEpilogueBwdISA_SB_SD_Li256ELb1ELb0ELi2EEENS1_19SingleTileSchedulerILb1ELb0ELb0ELi128EEEEEEEEEvNT_6ParamsE$_ZN4cute3eso3ESOILb0ELb1EJlEEC2ERKl:
[----:B------:R-:W-:Y:S01]  /*8800*/  IADD3 R5, R5, -c[0x0][0x20], RZ ;  /* 0x8000080005057a10 */ /* 0x000fe20007ffe0ff */
[----:B------:R-:W-:Y:S01]  /*8810*/  IMAD.MOV.U32 R78, RZ, RZ, R6 ;  /* 0x000000ffff4e7224 */ /* 0x000fe200078e0006 */
[----:B------:R-:W-:-:S03]  /*8820*/  MOV R79, 0x0 ;  /* 0x00000000004f7802 */ /* 0x000fc60000000f00 */
[----:B------:R1:W-:Y:S01]  /*8830*/  STL.64 [R5], R2 ;  /* 0x0000000205007387 */ /* 0x0003e20000100a00 */
[----:B------:R-:W-:Y:S05]  /*8840*/  RET.REL.NODEC R78 `(_ZN7cutlass13device_kernelIN5flash19enable_sm80_to_sm89INS1_16FlashAttnBwdSm80INS1_25CollectiveMainloopBwdSm80ILi2ELi2EN4cute5tupleIJNS5_1CILi128EEES8_NS7_ILi64EEEEEENS_10bfloat16_tEfNS_4arch4Sm80ELb0ELb0ELb1ELb1ELb0ELb0ELb0ELb0ELi2ELi4ELi4ELi4ELb0EEENS1_21CollectiveEpilogueBwdISA_SB_SD_Li256ELb1ELb0ELi2EEENS1_19SingleTileSchedulerILb1ELb0ELb0ELi128EEEEEEEEEvNT_6ParamsE) ;  /* 0xffff77b04e007950 */ /* 0x000fea0003c3ffff */
        .type           $_ZN7cutlass13device_kernelIN5flash19enable_sm80_to_sm89INS1_16FlashAttnBwdSm80INS1_25CollectiveMainloopBwdSm80ILi2ELi2EN4cute5tupleIJNS5_1CILi128EEES8_NS7_ILi64EEEEEENS_10bfloat16_tEfNS_4arch4Sm80ELb0ELb0ELb1ELb1ELb0ELb0ELb0ELb0ELi2ELi4ELi4ELi4ELb0EEENS1_21CollectiveEpilogueBwdISA_SB_SD_Li256ELb1ELb0ELi2EEENS1_19SingleTileSchedulerILb1ELb0ELb0ELi128EEEEEEEEEvNT_6ParamsE$_ZN4cute3eso3ESOILb1ELb0EJNS_10UnderscoreES2_S2_iEEC2ERKS2_S5_S5_RKi,@function
        .size           $_ZN7cutlass13device_kernelIN5flash19enable_sm80_to_sm89INS1_16FlashAttnBwdSm80INS1_25CollectiveMainloopBwdSm80ILi2ELi2EN4cute5tupleIJNS5_1CILi128EEES8_NS7_ILi64EEEEEENS_10bfloat16_tEfNS_4arch4Sm80ELb0ELb0ELb1ELb1ELb0ELb0ELb0ELb0ELi2ELi4ELi4ELi4ELb0EEENS1_21CollectiveEpilogueBwdISA_SB_SD_Li256ELb1ELb0ELi2EEENS1_19SingleTileSchedulerILb1ELb0ELb0ELi128EEEEEEEEEvNT_6ParamsE$_ZN4cute3eso3ESOILb1ELb0EJNS_10UnderscoreES2_S2_iEEC2ERKS2_S5_S5_RKi,($_ZN7cutlass13device_kernelIN5flash19enable_sm80_to_sm89INS1_16FlashAttnBwdSm80INS1_25CollectiveMainloopBwdSm80ILi2ELi2EN4cute5tupleIJNS5_1CILi128EEES8_NS7_ILi64EEEEEENS_10bfloat16_tEfNS_4arch4Sm80ELb0ELb0ELb1ELb1ELb0ELb0ELb0ELb0ELi2ELi4ELi4ELi4ELb0EEENS1_21CollectiveEpilogueBwdISA_SB_SD_Li256ELb1ELb0ELi2EEENS1_19SingleTileSchedulerILb1ELb0ELb0ELi128EEEEEEEEEvNT_6ParamsE$_ZN4cute3eso3ESOILb1ELb0EJNS_10UnderscoreES2_iEEC2ERKS2_S5_RKi - $_ZN7cutlass13device_kernelIN5flash19enable_sm80_to_sm89INS1_16FlashAttnBwdSm80INS1_25CollectiveMainloopBwdSm80ILi2ELi2EN4cute5tupleIJNS5_1CILi128EEES8_NS7_ILi64EEEEEENS_10bfloat16_tEfNS_4arch4Sm80ELb0ELb0ELb1ELb1ELb0ELb0ELb0ELb0ELi2ELi4ELi4ELi4ELb0EEENS1_21CollectiveEpilogueBwdISA_SB_SD_Li256ELb1ELb0ELi2EEENS1_19SingleTileSchedulerILb1ELb0ELb0ELi128EEEEEEEEEvNT_6ParamsE$_ZN4cute3eso3ESOILb1ELb0EJNS_10UnderscoreES2_S2_iEEC2ERKS2_S5_S5_RKi)
$_ZN7cutlass13device_kernelIN5flash19enable_sm80_to_sm89INS1_16FlashAttnBwdSm80INS1_25CollectiveMainloopBwdSm80ILi2ELi2EN4cute5tupleIJNS5_1CILi128EEES8_NS7_ILi64EEEEEENS_10bfloat16_tEfNS_4arch4Sm80ELb0ELb0ELb1ELb1ELb0ELb0ELb0ELb0ELi2ELi4ELi4ELi4ELb0EEENS1_21CollectiveEpilogueBwdISA_SB_SD_Li256ELb1ELb0ELi2EEENS1_19SingleTileSchedulerILb1ELb0ELb0ELi128EEEEEEEEEvNT_6ParamsE$_ZN4cute3eso3ESOILb1ELb0EJNS_10UnderscoreES2_S2_iEEC2ERKS2_S5_S5_RKi:
[----:B------:R-:W-:Y:S02]  /*8850*/  IADD3 R2, R2, -c[0x0][0x20], RZ ;  /* 0x8000080002027a10 */ /* 0x000fe40007ffe0ff */
[----:B------:R-:W-:-:S03]  /*8860*/  MOV R5, 0x0 ;  /* 0x0000000000057802 */ /* 0x000fc60000000f00 */
[----:B------:R1:W-:Y:S01]  /*8870*/  STL [R2], R3 ;  /* 0x0000000302007387 */ /* 0x0003e20000100800 */
[----:B------:R-:W-:Y:S05]  /*8880*/  RET.REL.NODEC R4 `(_ZN7cutlass13device_kernelIN5flash19enable_sm80_to_sm89INS1_16FlashAttnBwdSm80INS1_25CollectiveMainloopBwdSm80ILi2ELi2EN4cute5tupleIJNS5_1CILi128EEES8_NS7_ILi64EEEEEENS_10bfloat16_tEfNS_4arch4Sm80ELb0ELb0ELb1ELb1ELb0ELb0ELb0ELb0ELi2ELi4ELi4ELi4ELb0EEENS1_21CollectiveEpilogueBwdISA_SB_SD_Li256ELb1ELb0ELi2EEENS1_19SingleTileSchedulerILb1ELb0ELb0ELi128EEEEEEEEEvNT_6ParamsE) ;  /* 0xffff777004007950 */ /* 0x000fea0003c3ffff */
        .type           $_ZN7cutlass13device_kernelIN5flash19enable_sm80_to_sm89INS1_16FlashAttnBwdSm80INS1_25CollectiveMainloopBwdSm80ILi2ELi2EN4cute5tupleIJNS5_1CILi128EEES8_NS7_ILi64EEEEEENS_10bfloat16_tEfNS_4arch4Sm80ELb0ELb0ELb1ELb1ELb0ELb0ELb0ELb0ELi2ELi4ELi4ELi4ELb0EEENS1_21CollectiveEpilogueBwdISA_SB_SD_Li256ELb1ELb0ELi2EEENS1_19SingleTileSchedulerILb1ELb0ELb0ELi128EEEEEEEEEvNT_6ParamsE$_ZN4cute3eso3ESOILb1ELb0EJNS_10UnderscoreES2_iEEC2ERKS2_S5_RKi,@function
        .size           $_ZN7cutlass13device_kernelIN5flash19enable_sm80_to_sm89INS1_16FlashAttnBwdSm80INS1_25CollectiveMainloopBwdSm80ILi2ELi2EN4cute5tupleIJNS5_1CILi128EEES8_NS7_ILi64EEEEEENS_10bfloat16_tEfNS_4arch4Sm80ELb0ELb0ELb1ELb1ELb0ELb0ELb0ELb0ELi2ELi4ELi4ELi4ELb0EEENS1_21CollectiveEpilogueBwdISA_SB_SD_Li256ELb1ELb0ELi2EEENS1_19SingleTileSchedulerILb1ELb0ELb0ELi128EEEEEEEEEvNT_6ParamsE$_ZN4cute3eso3ESOILb1ELb0EJNS_10UnderscoreES2_iEEC2ERKS2_S5_RKi,($_ZN7cutlass13device_kernelIN5flash19enable_sm80_to_sm89INS1_16FlashAttnBwdSm80INS1_25CollectiveMainloopBwdSm80ILi2ELi2EN4cute5tupleIJNS5_1CILi128EEES8_NS7_ILi64EEEEEENS_10bfloat16_tEfNS_4arch4Sm80ELb0ELb0ELb1ELb1ELb0ELb0ELb0ELb0ELi2ELi4ELi4ELi4ELb0EEENS1_21CollectiveEpilogueBwdISA_SB_SD_Li256ELb1ELb0ELi2EEENS1_19SingleTileSchedulerILb1ELb0ELb0ELi128EEEEEEEEEvNT_6ParamsE$_ZN4cute3eso3ESOILb1ELb0EJNS_10UnderscoreEiEEC2ERKS2_RKi - $_ZN7cutlass13device_kernelIN5flash19enable_sm80_to_sm89INS1_16FlashAttnBwdSm80INS1_25CollectiveMainloopBwdSm80ILi2ELi2EN4cute5tupleIJNS5_1CILi128EEES8_NS7_ILi64EEEEEENS_10bfloat16_tEfNS_4arch4Sm80ELb0ELb0ELb1ELb1ELb0ELb0ELb0ELb0ELi2ELi4ELi4ELi4ELb0EEENS1_21CollectiveEpilogueBwdISA_SB_SD_Li256ELb1ELb0ELi2EEENS1_19SingleTileSchedulerILb1ELb0ELb0ELi128EEEEEEEEEvNT_6ParamsE$_ZN4cute3eso3ESOILb1ELb0EJNS_10UnderscoreES2_iEEC2ERKS2_S5_RKi)
$_ZN7cutlass13device_kernelIN5flash19enable_sm80_to_sm89INS1_16FlashAttnBwdSm80INS1_25CollectiveMainloopBwdSm80ILi2ELi2EN4cute5tupleIJNS5_1CILi128EEES8_NS7_ILi64EEEEEENS_10bfloat16_tEfNS_4arch4Sm80ELb0ELb0ELb1ELb1ELb0ELb0ELb0ELb0ELi2ELi4ELi4ELi4ELb0EEENS1_21CollectiveEpilogueBwdISA_SB_SD_Li256ELb1ELb0ELi2EEENS1_19SingleTileSchedulerILb1ELb0ELb0ELi128EEEEEEEEEvNT_6ParamsE$_ZN4cute3eso3ESOILb1ELb0EJNS_10UnderscoreES2_iEEC2ERKS2_S5_RKi:
[----:B------:R-:W-:Y:S02]  /*8890*/  IADD3 R2, R2, -c[0x0][0x20], RZ ;  /* 0x8000080002027a10 */ /* 0x000fe40007ffe0ff */
[----:B------:R-:W-:-:S03]  /*88a0*/  MOV R9, 0x0 ;  /* 0x0000000000097802 */ /* 0x000fc60000000f00 */
[----:B------:R1:W-:Y:S01]  /*88b0*/  STL [R2], R3 ;  /* 0x0000000302007387 */ /* 0x0003e20000100800 */
[----:B------:R-:W-:Y:S05]  /*88c0*/  RET.REL.NODEC R8 `(_ZN7cutlass13device_kernelIN5flash19enable_sm80_to_sm89INS1_16FlashAttnBwdSm80INS1_25CollectiveMainloopBwdSm80ILi2ELi2EN4cute5tupleIJNS5_1CILi128EEES8_NS7_ILi64EEEEEENS_10bfloat16_tEfNS_4arch4Sm80ELb0ELb0ELb1ELb1ELb0ELb0ELb0ELb0ELi2ELi4ELi4ELi4ELb0EEENS1_21CollectiveEpilogueBwdISA_SB_SD_Li256ELb1ELb0ELi2EEENS1_19SingleTileSchedulerILb1ELb0ELb0ELi128EEEEEEEEEvNT_6ParamsE) ;  /* 0xffff773008007950 */ /* 0x000fea0003c3ffff */
        .type           $_ZN7cutlass13device_kernelIN5flash19enable_sm80_to_sm89INS1_16FlashAttnBwdSm80INS1_25CollectiveMainloopBwdSm80ILi2ELi2EN4cute5tupleIJNS5_1CILi128EEES8_NS7_ILi64EEEEEENS_10bfloat16_tEfNS_4arch4Sm80ELb0ELb0ELb1ELb1ELb0ELb0ELb0ELb0ELi2ELi4ELi4ELi4ELb0EEENS1_21CollectiveEpilogueBwdISA_SB_SD_Li256ELb1ELb0ELi2EEENS1_19SingleTileSchedulerILb1ELb0ELb0ELi128EEEEEEEEEvNT_6ParamsE$_ZN4cute3eso3ESOILb1ELb0EJNS_10UnderscoreEiEEC2ERKS2_RKi,@function
        .size           $_ZN7cutlass13device_kernelIN5flash19enable_sm80_to_sm89INS1_16FlashAttnBwdSm80INS1_25CollectiveMainloopBwdSm80ILi2ELi2EN4cute5tupleIJNS5_1CILi128EEES8_NS7_ILi64EEEEEENS_10bfloat16_tEfNS_4arch4Sm80ELb0ELb0ELb1ELb1ELb0ELb0ELb0ELb0ELi2ELi4ELi4ELi4ELb0EEENS1_21CollectiveEpilogueBwdISA_SB_SD_Li256ELb1ELb0ELi2EEENS1_19SingleTileSchedulerILb1ELb0ELb0ELi128EEEEEEEEEvNT_6ParamsE$_ZN4cute3eso3ESOILb1ELb0EJNS_10UnderscoreEiEEC2ERKS2_RKi,($_ZN7cutlass13device_kernelIN5flash19enable_sm80_to_sm89INS1_16FlashAttnBwdSm80INS1_25CollectiveMainloopBwdSm80ILi2ELi2EN4cute5tupleIJNS5_1CILi128EEES8_NS7_ILi64EEEEEENS_10bfloat16_tEfNS_4arch4Sm80ELb0ELb0ELb1ELb1ELb0ELb0ELb0ELb0ELi2ELi4ELi4ELi4ELb0EEENS1_21CollectiveEpilogueBwdISA_SB_SD_Li256ELb1ELb0ELi2EEENS1_19SingleTileSchedulerILb1ELb0ELb0ELi128EEEEEEEEEvNT_6ParamsE$_ZN4cute3eso3ESOILb1ELb0EJNS_10UnderscoreEiiEEC2ERKS2_RKiS7_ - $_ZN7cutlass13device_kernelIN5flash19enable_sm80_to_sm89INS1_16FlashAttnBwdSm80INS1_25CollectiveMainloopBwdSm80ILi2ELi2EN4cute5tupleIJNS5_1CILi128EEES8_NS7_ILi64EEEEEENS_10bfloat16_tEfNS_4arch4Sm80ELb0ELb0ELb1ELb1ELb0ELb0ELb0ELb0ELi2ELi4ELi4ELi4ELb0EEENS1_21CollectiveEpilogueBwdISA_SB_SD_Li256ELb1ELb0ELi2EEENS1_19SingleTileSchedulerILb1ELb0ELb0ELi128EEEEEEEEEvNT_6ParamsE$_ZN4cute3eso3ESOILb1ELb0EJNS_10UnderscoreEiEEC2ERKS2_RKi)
$_ZN7cutlass13device_kernelIN5flash19enable_sm80_to_sm89INS1_16FlashAttnBwdSm80INS1_25CollectiveMainloopBwdSm80ILi2ELi2EN4cute5tupleIJNS5_1CILi128EEES8_NS7_ILi64EEEEEENS_10bfloat16_tEfNS_4arch4Sm80ELb0ELb0ELb1ELb1ELb0ELb0ELb0ELb0ELi2ELi4ELi4ELi4ELb0EEENS1_21CollectiveEpilogueBwdISA_SB_SD_Li256ELb1ELb0ELi2EEENS1_19SingleTileSchedulerILb1ELb0ELb0ELi128EEEEEEEEEvNT_6ParamsE$_ZN4cute3eso3ESOILb1ELb0EJNS_10UnderscoreEiEEC2ERKS2_RKi:
[----:B------:R-:W-:Y:S02]  /*88d0*/  IADD3 R2, R2, -c[0x0][0x20], RZ ;  /* 0x8000080002027a10 */ /* 0x000fe40007ffe0ff */
[----:B------:R-:W-:-:S03]  /*88e0*/  MOV R11, 0x0 ;  /* 0x00000000000b7802 */ /* 0x000fc60000000f00 */
[----:B------:R1:W-:Y:S01]  /*88f0*/  STL [R2], R3 ;  /* 0x0000000302007387 */ /* 0x0003e20000100800 */
[----:B------:R-:W-:Y:S05]  /*8900*/  RET.REL.NODEC R10 `(_ZN7cutlass13device_kernelIN5flash19enable_sm80_to_sm89INS1_16FlashAttnBwdSm80INS1_25CollectiveMainloopBwdSm80ILi2ELi2EN4cute5tupleIJNS5_1CILi128EEES8_NS7_ILi64EEEEEENS_10bfloat16_tEfNS_4arch4Sm80ELb0ELb0ELb1ELb1ELb0ELb0ELb0ELb0ELi2ELi4ELi4ELi4ELb0EEENS1_21CollectiveEpilogueBwdISA_SB_SD_Li256ELb1ELb0ELi2EEENS1_19SingleTileSchedulerILb1ELb0ELb0ELi128EEEEEEEEEvNT_6ParamsE) ;  /* 0xffff76f00a007950 */ /* 0x000fea0003c3ffff */
        .type           $_ZN7cutlass13device_kernelIN5flash19enable_sm80_to_sm89INS1_16FlashAttnBwdSm80INS1_25CollectiveMainloopBwdSm80ILi2ELi2EN4cute5tupleIJNS5_1CILi128EEES8_NS7_ILi64EEEEEENS_10bfloat16_tEfNS_4arch4Sm80ELb0ELb0ELb1ELb1ELb0ELb0ELb0ELb0ELi2ELi4ELi4ELi4ELb0EEENS1_21CollectiveEpilogueBwdISA_SB_SD_Li256ELb1ELb0ELi2EEENS1_19SingleTileSchedulerILb1ELb0ELb0ELi128EEEEEEEEEvNT_6ParamsE$_ZN4cute3eso3ESOILb1ELb0EJNS_10UnderscoreEiiEEC2ERKS2_RKiS7_,@function
        .size           $_ZN7cutlass13device_kernelIN5flash19enable_sm80_to_sm89INS1_16FlashAttnBwdSm80INS1_25CollectiveMainloopBwdSm80ILi2ELi2EN4cute5tupleIJNS5_1CILi128EEES8_NS7_ILi64EEEEEENS_10bfloat16_tEfNS_4arch4Sm80ELb0ELb0ELb1ELb1ELb0ELb0ELb0ELb0ELi2ELi4ELi4ELi4ELb0EEENS1_21CollectiveEpilogueBwdISA_SB_SD_Li256ELb1ELb0ELi2EEENS1_19SingleTileSchedulerILb1ELb0ELb0ELi128EEEEEEEEEvNT_6ParamsE$_ZN4cute3eso3ESOILb1ELb0EJNS_10UnderscoreEiiEEC2ERKS2_RKiS7_,($_ZN7cutlass13device_kernelIN5flash19enable_sm80_to_sm89INS1_16FlashAttnBwdSm80INS1_25CollectiveMainloopBwdSm80ILi2ELi2EN4cute5tupleIJNS5_1CILi128EEES8_NS7_ILi64EEEEEENS_10bfloat16_tEfNS_4arch4Sm80ELb0ELb0ELb1ELb1ELb0ELb0ELb0ELb0ELi2ELi4ELi4ELi4ELb0EEENS1_21CollectiveEpilogueBwdISA_SB_SD_Li256ELb1ELb0ELi2EEENS1_19SingleTileSchedulerILb1ELb0ELb0ELi128EEEEEEEEEvNT_6ParamsE$_ZN4cute3eso3ESOILb1ELb0EJNS_14ComposedLayoutINS_7SwizzleILi3ELi3ELi3EEENS_1CILi0EEENS_6LayoutINS_5tupleIJNS8_IJNS8_IJNS5_ILi4EEENS5_ILi8EEEEEENS8_IJNS5_ILi2EEENS5_ILi1EEEEEEEEENS8_IJNS8_IJSC_SC_EEENS8_IJSA_S9_EEEEEEEEENS8_IJNS8_IJNS8_IJSC_NS5_ILi64EEEEEENS8_IJNS5_ILi512EEES6_EEEEEENS8_IJNS8_IJSD_SA_EEENS8_IJNS5_ILi1024EEENS5_ILi16EEEEEEEEEEEEEEEENS_10ViewEngineINS_8smem_ptrIPN7cutlass10bfloat16_tEEEEEEEC2ERKSW_RKS13_ - $_ZN7cutlass13device_kernelIN5flash19enable_sm80_to_sm89INS1_16FlashAttnBwdSm80INS1_25CollectiveMainloopBwdSm80ILi2ELi2EN4cute5tupleIJNS5_1CILi128EEES8_NS7_ILi64EEEEEENS_10bfloat16_tEfNS_4arch4Sm80ELb0ELb0ELb1ELb1ELb0ELb0ELb0ELb0ELi2ELi4ELi4ELi4ELb0EEENS1_21CollectiveEpilogueBwdISA_SB_SD_Li256ELb1ELb0ELi2EEENS1_19SingleTileSchedulerILb1ELb0ELb0ELi128EEEEEEEEEvNT_6ParamsE$_ZN4cute3eso3ESOILb1ELb0EJNS_10UnderscoreEiiEEC2ERKS2_RKiS7_)
$_ZN7cutlass13device_kernelIN5flash19enable_sm80_to_sm89INS1_16FlashAttnBwdSm80INS1_25CollectiveMainloopBwdSm80ILi2ELi2EN4cute5tupleIJNS5_1CILi128EEES8_NS7_ILi64EEEEEENS_10bfloat16_tEfNS_4arch4Sm80ELb0ELb0ELb1ELb1ELb0ELb0ELb0ELb0ELi2ELi4ELi4ELi4ELb0EEENS1_21CollectiveEpilogueBwdISA_SB_SD_Li256ELb1ELb0ELi2EEENS1_19SingleTileSchedulerILb1ELb0ELb0ELi128EEEEEEEEEvNT_6ParamsE$_ZN4cute3eso3ESOILb1ELb0EJNS_10UnderscoreEiiEEC2ERKS2_RKiS7_:
[----:B------:R-:W-:Y:S02]  /*8910*/  IADD3 R3, R79, -c[0x0][0x20], RZ ;  /* 0x800008004f037a10 */ /* 0x000fe40007ffe0ff */
[----:B------:R-:W-:-:S03]  /*8920*/  IADD3 R2, R67, -c[0x0][0x20], RZ ;  /* 0x8000080043027a10 */ /* 0x000fc60007ffe0ff */
[----:B------:R1:W-:Y:S04]  /*8930*/  STL [R3], R80 ;  /* 0x0000005003007387 */ /* 0x0003e80000100800 */
[----:B------:R-:W2:Y:S01]  /*8940*/  LDL R2, [R2] ;  /* 0x0000000002027983 */ /* 0x000ea20000100800 */
[----:B------:R-:W-:-:S03]  /*8950*/  IMAD.MOV.U32 R79, RZ, RZ, 0x0 ;  /* 0x00000000ff4f7424 */ /* 0x000fc600078e00ff */
[----:B--2---:R1:W-:Y:S01]  /*8960*/  STL [R3+0x4], R2 ;  /* 0x0000040203007387 */ /* 0x0043e20000100800 */
[----:B------:R-:W-:Y:S05]  /*8970*/  RET.REL.NODEC R78 `(_ZN7cutlass13device_kernelIN5flash19enable_sm80_to_sm89INS1_16FlashAttnBwdSm80INS1_25CollectiveMainloopBwdSm80ILi2ELi2EN4cute5tupleIJNS5_1CILi128EEES8_NS7_ILi64EEEEEENS_10bfloat16_tEfNS_4arch4Sm80ELb0ELb0ELb1ELb1ELb0ELb0ELb0ELb0ELi2ELi4ELi4ELi4ELb0EEENS1_21CollectiveEpilogueBwdISA_SB_SD_Li256ELb1ELb0ELi2EEENS1_19SingleTileSchedulerILb1ELb0ELb0ELi128EEEEEEEEEvNT_6ParamsE) ;  /* 0xffff76804e007950 */ /* 0x000fea0003c3ffff */
        .type           $_ZN7cutlass13device_kernelIN5flash19enable_sm80_to_sm89INS1_16FlashAttnBwdSm80INS1_25CollectiveMainloopBwdSm80ILi2ELi2EN4cute5tupleIJNS5_1CILi128EEES8_NS7_ILi64EEEEEENS_10bfloat16_tEfNS_4arch4Sm80ELb0ELb0ELb1ELb1ELb0ELb0ELb0ELb0ELi2ELi4ELi4ELi4ELb0EEENS1_21CollectiveEpilogueBwdISA_SB_SD_Li256ELb1ELb0ELi2EEENS1_19SingleTileSchedulerILb1ELb0ELb0ELi128EEEEEEEEEvNT_6ParamsE$_ZN4cute3eso3ESOILb1ELb0EJNS_14ComposedLayoutINS_7SwizzleILi3ELi3ELi3EEENS_1CILi0EEENS_6LayoutINS_5tupleIJNS8_IJNS8_IJNS5_ILi4EEENS5_ILi8EEEEEENS8_IJNS5_ILi2EEENS5_ILi1EEEEEEEEENS8_IJNS8_IJSC_SC_EEENS8_IJSA_S9_EEEEEEEEENS8_IJNS8_IJNS8_IJSC_NS5_ILi64EEEEEENS8_IJNS5_ILi512EEES6_EEEEEENS8_IJNS8_IJSD_SA_EEENS8_IJNS5_ILi1024EEENS5_ILi16EEEEEEEEEEEEEEEENS_10ViewEngineINS_8smem_ptrIPN7cutlass10bfloat16_tEEEEEEEC2ERKSW_RKS13_,@function
        .size           $_ZN7cutlass13device_kernelIN5flash19enable_sm80_to_sm89INS1_16FlashAttnBwdSm80INS1_25CollectiveMainloopBwdSm80ILi2ELi2EN4cute5tupleIJNS5_1CILi128EEES8_NS7_ILi64EEEEEENS_10bfloat16_tEfNS_4arch4Sm80ELb0ELb0ELb1ELb1ELb0ELb0ELb0ELb0ELi2ELi4ELi4ELi4ELb0EEENS1_21CollectiveEpilogueBwdISA_SB_SD_Li256ELb1ELb0ELi2EEENS1_19SingleTileSchedulerILb1ELb0ELb0ELi128EEEEEEEEEvNT_6ParamsE$_ZN4cute3eso3ESOILb1ELb0EJNS_14ComposedLayoutINS_7SwizzleILi3ELi3ELi3EEENS_1CILi0EEENS_6LayoutINS_5tupleIJNS8_IJNS8_IJNS5_ILi4EEENS5_ILi8EEEEEENS8_IJNS5_ILi2EEENS5_ILi1EEEEEEEEENS8_IJNS8_IJSC_SC_EEENS8_IJSA_S9_EEEEEEEEENS8_IJNS8_IJNS8_IJSC_NS5_ILi64EEEEEENS8_IJNS5_ILi512EEES6_EEEEEENS8_IJNS8_IJSD_SA_EEENS8_IJNS5_ILi1024EEENS5_ILi16EEEEEEEEEEEEEEEENS_10ViewEngineINS_8smem_ptrIPN7cutlass10bfloat16_tEEEEEEEC2ERKSW_RKS13_,($_ZN7cutlass13device_kernelIN5flash19enable_sm80_to_sm89INS1_16FlashAttnBwdSm80INS1_25CollectiveMainloopBwdSm80ILi2ELi2EN4cute5tupleIJNS5_1CILi128EEES8_NS7_ILi64EEEEEENS_10bfloat16_tEfNS_4arch4Sm80ELb0ELb0ELb1ELb1ELb0ELb0ELb0ELb0ELi2ELi4ELi4ELi4ELb0EEENS1_21CollectiveEpilogueBwdISA_SB_SD_Li256ELb1ELb0ELi2EEENS1_19SingleTileSchedulerILb1ELb0ELb0ELi128EEEEEEEEEvNT_6ParamsE$_ZN4cute3eso3ESOILb1ELb0EJNS_14ComposedLayoutINS_7SwizzleILi3ELi3ELi3EEENS_1CILi0EEENS_6LayoutINS_5tupleIJNS8_IJNS8_IJNS5_ILi4EEENS5_ILi8EEEEEENS8_IJNS5_ILi2EEENS5_ILi1EEEEEEEEENS8_IJNS8_IJSC_SC_EEESB_EEEEEENS8_IJNS8_IJNS8_IJNS5_ILi128EEESD_EEENS8_IJSA_S6_EEEEEENS8_IJNS8_IJNS5_ILi64EEENS5_ILi512EEEEEENS8_IJNS5_ILi16EEENS5_ILi1024EEEEEEEEEEEEEEEENS_10ViewEngineINS_8smem_ptrIPN7cutlass10bfloat16_tEEEEEEEC2ERKSW_RKS13_ - $_ZN7cutlass13device_kernelIN5flash19enable_sm80_to_sm89INS1_16FlashAttnBwdSm80INS1_25CollectiveMainloopBwdSm80ILi2ELi2EN4cute5tupleIJNS5_1CILi128EEES8_NS7_ILi64EEEEEENS_10bfloat16_tEfNS_4arch4Sm80ELb0ELb0ELb1ELb1ELb0ELb0ELb0ELb0ELi2ELi4ELi4ELi4ELb0EEENS1_21CollectiveEpilogueBwdISA_SB_SD_Li256ELb1ELb0ELi2EEENS1_19SingleTileSchedulerILb1ELb0ELb0ELi128EEEEEEEEEvNT_6ParamsE$_ZN4cute3eso3ESOILb1ELb0EJNS_14ComposedLayoutINS_7SwizzleILi3ELi3ELi3EEENS_1CILi0EEENS_6LayoutINS_5tupleIJNS8_IJNS8_IJNS5_ILi4EEENS5_ILi8EEEEEENS8_IJNS5_ILi2EEENS5_ILi1EEEEEEEEENS8_IJNS8_IJSC_SC_EEENS8_IJSA_S9_EEEEEEEEENS8_IJNS8_IJNS8_IJSC_NS5_ILi64EEEEEENS8_IJNS5_ILi512EEES6_EEEEEENS8_IJNS8_IJSD_SA_EEENS8_IJNS5_ILi1024EEENS5_ILi16EEEEEEEEEEEEEEEENS_10ViewEngineINS_8smem_ptrIPN7cutlass10bfloat16_tEEEEEEEC2ERKSW_RKS13_)
$_ZN7cutlass13device_kernelIN5flash19enable_sm80_to_sm89INS1_16FlashAttnBwdSm80INS1_25CollectiveMainloopBwdSm80ILi2ELi2EN4cute5tupleIJNS5_1CILi128EEES8_NS7_ILi64EEEEEENS_10bfloat16_tEfNS_4arch4Sm80ELb0ELb0ELb1ELb1ELb0ELb0ELb0ELb0ELi2ELi4ELi4ELi4ELb0EEENS1_21CollectiveEpilogueBwdISA_SB_SD_Li256ELb1ELb0ELi2EEENS1_19SingleTileSchedulerILb1ELb0ELb0ELi128EEEEEEEEEvNT_6ParamsE$_ZN4cute3eso3ESOILb1ELb0EJNS_14ComposedLayoutINS_7SwizzleILi3ELi3ELi3EEENS_1CILi0EEENS_6LayoutINS_5tupleIJNS8_IJNS8_IJNS5_ILi4EEENS5_ILi8EEEEEENS8_IJNS5_ILi2EEENS5_ILi1EEEEEEEEENS8_IJNS8_IJSC_SC_EEENS8_IJSA_S9_EEEEEEEEENS8_IJNS8_IJNS8_IJSC_NS5_ILi64EEEEEENS8_IJNS5_ILi512EEES6_EEEEEENS8_IJNS8_IJSD_SA_EEENS8_IJNS5_ILi1024EEENS5_ILi16EEEEEEEEEEEEEEEENS_10ViewEngineINS_8smem_ptrIPN7cutlass10bfloat16_tEEEEEEEC2ERKSW_RKS13_:
[----:B------:R-:W-:Y:S01]  /*8980*/  IADD3 R4, R23, -c[0x0][0x20], RZ ;  /* 0x8000080017047a10 */ /* 0x000fe20007ffe0ff */
[----:B------:R-:W-:Y:S01]  /*8990*/  IMAD.MOV.U32 R8, RZ, RZ, R6 ;  /* 0x000000ffff087224 */ /* 0x000fe200078e0006 */
[----:B------:R-:W-:-:S03]  /*89a0*/  MOV R9, 0x0 ;  /* 0x0000000000097802 */ /* 0x000fc60000000f00 */
[----:B------:R1:W-:Y:S01]  /*89b0*/  STL.64 [R4], R2 ;  /* 0x0000000204007387 */ /* 0x0003e20000100a00 */
[----:B------:R-:W-:Y:S05]  /*89c0*/  RET.REL.NODEC R8 `(_ZN7cutlass13device_kernelIN5flash19enable_sm80_to_sm89INS1_16FlashAttnBwdSm80INS1_25CollectiveMainloopBwdSm80ILi2ELi2EN4cute5tupleIJNS5_1CILi128EEES8_NS7_ILi64EEEEEENS_10bfloat16_tEfNS_4arch4Sm80ELb0ELb0ELb1ELb1ELb0ELb0ELb0ELb0ELi2ELi4ELi4ELi4ELb0EEENS1_21CollectiveEpilogueBwdISA_SB_SD_Li256ELb1ELb0ELi2EEENS1_19SingleTileSchedulerILb1ELb0ELb0ELi128EEEEEEEEEvNT_6ParamsE) ;  /* 0xffff763008007950 */ /* 0x000fea0003c3ffff */
        .type           $_ZN7cutlass13device_kernelIN5flash19enable_sm80_to_sm89INS1_16FlashAttnBwdSm80INS1_25CollectiveMainloopBwdSm80ILi2ELi2EN4cute5tupleIJNS5_1CILi128EEES8_NS7_ILi64EEEEEENS_10bfloat16_tEfNS_4arch4Sm80ELb0ELb0ELb1ELb1ELb0ELb0ELb0ELb0ELi2ELi4ELi4ELi4ELb0EEENS1_21CollectiveEpilogueBwdISA_SB_SD_Li256ELb1ELb0ELi2EEENS1_19SingleTileSchedulerILb1ELb0ELb0ELi128EEEEEEEEEvNT_6ParamsE$_ZN4cute3eso3ESOILb1ELb0EJNS_14ComposedLayoutINS_7SwizzleILi3ELi3ELi3EEENS_1CILi0EEENS_6LayoutINS_5tupleIJNS8_IJNS8_IJNS5_ILi4EEENS5_ILi8EEEEEENS8_IJNS5_ILi2EEENS5_ILi1EEEEEEEEENS8_IJNS8_IJSC_SC_EEESB_EEEEEENS8_IJNS8_IJNS8_IJNS5_ILi128EEESD_EEENS8_IJSA_S6_EEEEEENS8_IJNS8_IJNS5_ILi64EEENS5_ILi512EEEEEENS8_IJNS5_ILi16EEENS5_ILi1024EEEEEEEEEEEEEEEENS_10ViewEngineINS_8smem_ptrIPN7cutlass10bfloat16_tEEEEEEEC2ERKSW_RKS13_,@function
        .size           $_ZN7cutlass13device_kernelIN5flash19enable_sm80_to_sm89INS1_16FlashAttnBwdSm80INS1_25CollectiveMainloopBwdSm80ILi2ELi2EN4cute5tupleIJNS5_1CILi128EEES8_NS7_ILi64EEEEEENS_10bfloat16_tEfNS_4arch4Sm80ELb0ELb0ELb1ELb1ELb0ELb0ELb0ELb0ELi2ELi4ELi4ELi4ELb0EEENS1_21CollectiveEpilogueBwdISA_SB_SD_Li256ELb1ELb0ELi2EEENS1_19SingleTileSchedulerILb1ELb0ELb0ELi128EEEEEEEEEvNT_6ParamsE$_ZN4cute3eso3ESOILb1ELb0EJNS_14ComposedLayoutINS_7SwizzleILi3ELi3ELi3EEENS_1CILi0EEENS_6LayoutINS_5tupleIJNS8_IJNS8_IJNS5_ILi4EEENS5_ILi8EEEEEENS8_IJNS5_ILi2EEENS5_ILi1EEEEEEEEENS8_IJNS8_IJSC_SC_EEESB_EEEEEENS8_IJNS8_IJNS8_IJNS5_ILi128EEESD_EEENS8_IJSA_S6_EEEEEENS8_IJNS8_IJNS5_ILi64EEENS5_ILi512EEEEEENS8_IJNS5_ILi16EEENS5_ILi1024EEEEEEEEEEEEEEEENS_10ViewEngineINS_8smem_ptrIPN7cutlass10bfloat16_tEEEEEEEC2ERKSW_RKS13_,($_ZN7cutlass13device_kernelIN5flash19enable_sm80_to_sm89INS1_16FlashAttnBwdSm80INS1_25CollectiveMainloopBwdSm80ILi2ELi2EN4cute5tupleIJNS5_1CILi128EEES8_NS7_ILi64EEEEEENS_10bfloat16_tEfNS_4arch4Sm80ELb0ELb0ELb1ELb1ELb0ELb0ELb0ELb0ELi2ELi4ELi4ELi4ELb0EEENS1_21CollectiveEpilogueBwdISA_SB_SD_Li256ELb1ELb0ELi2EEENS1_19SingleTileSchedulerILb1ELb0ELb0ELi128EEEEEEEEEvNT_6ParamsE$_ZN4cute3eso3ESOILb1ELb0EJNS_14ComposedLayoutINS_7SwizzleILi3ELi3ELi3EEENS_1CILi0EEENS_6LayoutINS_5tupleIJNS8_IJNS8_IJNS5_ILi4EEENS5_ILi8EEEEEENS8_IJS9_NS5_ILi1EEEEEEEEENS8_IJNS8_IJNS5_ILi2EEESF_SF_EEENS8_IJSF_NS8_IJS9_SF_EEEEEEEEEEEENS8_IJNS8_IJNS8_IJSF_NS5_ILi64EEEEEENS8_IJNS5_ILi1024EEES6_EEEEEENS8_IJNS8_IJSC_NS5_ILi512EEESA_EEENS8_IJNS5_ILi4096EEENS8_IJNS5_ILi16EEENS5_ILi8192EEEEEEEEEEEEEEEEEEENS_10ViewEngineINS_8smem_ptrIPN7cutlass10bfloat16_tEEEEEEEC2ERKS10_RKS17_ - $_ZN7cutlass13device_kernelIN5flash19enable_sm80_to_sm89INS1_16FlashAttnBwdSm80INS1_25CollectiveMainloopBwdSm80ILi2ELi2EN4cute5tupleIJNS5_1CILi128EEES8_NS7_ILi64EEEEEENS_10bfloat16_tEfNS_4arch4Sm80ELb0ELb0ELb1ELb1ELb0ELb0ELb0ELb0ELi2ELi4ELi4ELi4ELb0EEENS1_21CollectiveEpilogueBwdISA_SB_SD_Li256ELb1ELb0ELi2EEENS1_19SingleTileSchedulerILb1ELb0ELb0ELi128EEEEEEEEEvNT_6ParamsE$_ZN4cute3eso3ESOILb1ELb0EJNS_14ComposedLayoutINS_7SwizzleILi3ELi3ELi3EEENS_1CILi0EEENS_6LayoutINS_5tupleIJNS8_IJNS8_IJNS5_ILi4EEENS5_ILi8EEEEEENS8_IJNS5_ILi2EEENS5_ILi1EEEEEEEEENS8_IJNS8_IJSC_SC_EEESB_EEEEEENS8_IJNS8_IJNS8_IJNS5_ILi128EEESD_EEENS8_IJSA_S6_EEEEEENS8_IJNS8_IJNS5_ILi64EEENS5_ILi512EEEEEENS8_IJNS5_ILi16EEENS5_ILi1024EEEEEEEEEEEEEEEENS_10ViewEngineINS_8smem_ptrIPN7cutlass10bfloat16_tEEEEEEEC2ERKSW_RKS13_)
$_ZN7cutlass13device_kernelIN5flash19enable_sm80_to_sm89INS1_16FlashAttnBwdSm80INS1_25CollectiveMainloopBwdSm80ILi2ELi2EN4cute5tupleIJNS5_1CILi128EEES8_NS7_ILi64EEEEEENS_10bfloat16_tEfNS_4arch4Sm80ELb0ELb0ELb1ELb1ELb0ELb0ELb0ELb0ELi2ELi4ELi4ELi4ELb0EEENS1_21CollectiveEpilogueBwdISA_SB_SD_Li256ELb1ELb0ELi2EEENS1_19SingleTileSchedulerILb1ELb0ELb0ELi128EEEEEEEEEvNT_6ParamsE$_ZN4cute3eso3ESOILb1ELb0EJNS_14ComposedLayoutINS_7SwizzleILi3ELi3ELi3EEENS_1CILi0EEENS_6LayoutINS_5tupleIJNS8_IJNS8_IJNS5_ILi4EEENS5_ILi8EEEEEENS8_IJNS5_ILi2EEENS5_ILi1EEEEEEEEENS8_IJNS8_IJSC_SC_EEESB_EEEEEENS8_IJNS8_IJNS8_IJNS5_ILi128EEESD_EEENS8_IJSA_S6_EEEEEENS8_IJNS8_IJNS5_ILi64EEENS5_ILi512EEEEEENS8_IJNS5_ILi16EEENS5_ILi1024EEEEEEEEEEEEEEEENS_10ViewEngineINS_8smem_ptrIPN7cutlass10bfloat16_tEEEEEEEC2ERKSW_RKS13_:
[----:B------:R-:W-:Y:S01]  /*89d0*/  IADD3 R4, R59, -c[0x0][0x20], RZ ;  /* 0x800008003b047a10 */ /* 0x000fe20007ffe0ff */
[----:B------:R-:W-:Y:S01]  /*89e0*/  IMAD.MOV.U32 R8, RZ, RZ, R6 ;  /* 0x000000ffff087224 */ /* 0x000fe200078e0006 */
[----:B------:R-:W-:-:S03]  /*89f0*/  MOV R9, 0x0 ;  /* 0x0000000000097802 */ /* 0x000fc60000000f00 */
[----:B------:R1:W-:Y:S01]  /*8a00*/  STL.64 [R4], R2 ;  /* 0x0000000204007387 */ /* 0x0003e20000100a00 */
[----:B------:R-:W-:Y:S05]  /*8a10*/  RET.REL.NODEC R8 `(_ZN7cutlass13device_kernelIN5flash19enable_sm80_to_sm89INS1_16FlashAttnBwdSm80INS1_25CollectiveMainloopBwdSm80ILi2ELi2EN4cute5tupleIJNS5_1CILi128EEES8_NS7_ILi64EEEEEENS_10bfloat16_tEfNS_4arch4Sm80ELb0ELb0ELb1ELb1ELb0ELb0ELb0ELb0ELi2ELi4ELi4ELi4ELb0EEENS1_21CollectiveEpilogueBwdISA_SB_SD_Li256ELb1ELb0ELi2EEENS1_19SingleTileSchedulerILb1ELb0ELb0ELi128EEEEEEEEEvNT_6ParamsE) ;  /* 0xffff75e008007950 */ /* 0x000fea0003c3ffff */
        .type           $_ZN7cutlass13device_kernelIN5flash19enable_sm80_to_sm89INS1_16FlashAttnBwdSm80INS1_25CollectiveMainloopBwdSm80ILi2ELi2EN4cute5tupleIJNS5_1CILi128EEES8_NS7_ILi64EEEEEENS_10bfloat16_tEfNS_4arch4Sm80ELb0ELb0ELb1ELb1ELb0ELb0ELb0ELb0ELi2ELi4ELi4ELi4ELb0EEENS1_21CollectiveEpilogueBwdISA_SB_SD_Li256ELb1ELb0ELi2EEENS1_19SingleTileSchedulerILb1ELb0ELb0ELi128EEEEEEEEEvNT_6ParamsE$_ZN4cute3eso3ESOILb1ELb0EJNS_14ComposedLayoutINS_7SwizzleILi3ELi3ELi3EEENS_1CILi0EEENS_6LayoutINS_5tupleIJNS8_IJNS8_IJNS5_ILi4EEENS5_ILi8EEEEEENS8_IJS9_NS5_ILi1EEEEEEEEENS8_IJNS8_IJNS5_ILi2EEESF_SF_EEENS8_IJSF_NS8_IJS9_SF_EEEEEEEEEEEENS8_IJNS8_IJNS8_IJSF_NS5_ILi64EEEEEENS8_IJNS5_ILi1024EEES6_EEEEEENS8_IJNS8_IJSC_NS5_ILi512EEESA_EEENS8_IJNS5_ILi4096EEENS8_IJNS5_ILi16EEENS5_ILi8192EEEEEEEEEEEEEEEEEEENS_10ViewEngineINS_8smem_ptrIPN7cutlass10bfloat16_tEEEEEEEC2ERKS10_RKS17_,@function
        .size           $_ZN7cutlass13device_kernelIN5flash19enable_sm80_to_sm89INS1_16FlashAttnBwdSm80INS1_25CollectiveMainloopBwdSm80ILi2ELi2EN4cute5tupleIJNS5_1CILi128EEES8_NS7_ILi64EEEEEENS_10bfloat16_tEfNS_4arch4Sm80ELb0ELb0ELb1ELb1ELb0ELb0ELb0ELb0ELi2ELi4ELi4ELi4ELb0EEENS1_21CollectiveEpilogueBwdISA_SB_SD_Li256ELb1ELb0ELi2EEENS1_19SingleTileSchedulerILb1ELb0ELb0ELi128EEEEEEEEEvNT_6ParamsE$_ZN4cute3eso3ESOILb1ELb0EJNS_14ComposedLayoutINS_7SwizzleILi3ELi3ELi3EEENS_1CILi0EEENS_6LayoutINS_5tupleIJNS8_IJNS8_IJNS5_ILi4EEENS5_ILi8EEEEEENS8_IJS9_NS5_ILi1EEEEEEEEENS8_IJNS8_IJNS5_ILi2EEESF_SF_EEENS8_IJSF_NS8_IJS9_SF_EEEEEEEEEEEENS8_IJNS8_IJNS8_IJSF_NS5_ILi64EEEEEENS8_IJNS5_ILi1024EEES6_EEEEEENS8_IJNS8_IJSC_NS5_ILi512EEESA_EEENS8_IJNS5_ILi4096EEENS8_IJNS5_ILi16EEENS5_ILi8192EEEEEEEEEEEEEEEEEEENS_10ViewEngineINS_8smem_ptrIPN7cutlass10bfloat16_tEEEEEEEC2ERKS10_RKS17_,($_ZN7cutlass13device_kernelIN5flash19enable_sm80_to_sm89INS1_16FlashAttnBwdSm80INS1_25CollectiveMainloopBwdSm80ILi2ELi2EN4cute5tupleIJNS5_1CILi128EEES8_NS7_ILi64EEEEEENS_10bfloat16_tEfNS_4arch4Sm80ELb0ELb0ELb1ELb1ELb0ELb0ELb0ELb0ELi2ELi4ELi4ELi4ELb0EEENS1_21CollectiveEpilogueBwdISA_SB_SD_Li256ELb1ELb0ELi2EEENS1_19SingleTileSchedulerILb1ELb0ELb0ELi128EEEEEEEEEvNT_6ParamsE$_ZN4cute3eso3ESOILb1ELb0EJNS_14ComposedLayoutINS_7SwizzleILi3ELi3ELi3EEENS_1CILi0EEENS_6LayoutINS_5tupleIJNS8_IJNS8_IJNS5_ILi4EEENS5_ILi8EEEEEENS8_IJS9_NS5_ILi1EEEEEEEEENS8_IJNS8_IJNS5_ILi2EEESF_SF_EEENS8_IJSF_SA_EEEEEEEEENS8_IJNS8_IJNS8_IJNS5_ILi128EEESC_EEENS8_IJNS5_ILi16EEES6_EEEEEENS8_IJNS8_IJNS5_ILi64EEESA_NS5_ILi512EEEEEENS8_IJNS5_ILi8192EEENS5_ILi1024EEEEEEEEEEEEEEEENS_10ViewEngineINS_8smem_ptrIPN7cutlass10bfloat16_tEEEEEEEC2ERKSY_RKS15_ - $_ZN7cutlass13device_kernelIN5flash19enable_sm80_to_sm89INS1_16FlashAttnBwdSm80INS1_25CollectiveMainloopBwdSm80ILi2ELi2EN4cute5tupleIJNS5_1CILi128EEES8_NS7_ILi64EEEEEENS_10bfloat16_tEfNS_4arch4Sm80ELb0ELb0ELb1ELb1ELb0ELb0ELb0ELb0ELi2ELi4ELi4ELi4ELb0EEENS1_21CollectiveEpilogueBwdISA_SB_SD_Li256ELb1ELb0ELi2EEENS1_19SingleTileSchedulerILb1ELb0ELb0ELi128EEEEEEEEEvNT_6ParamsE$_ZN4cute3eso3ESOILb1ELb0EJNS_14ComposedLayoutINS_7SwizzleILi3ELi3ELi3EEENS_1CILi0EEENS_6LayoutINS_5tupleIJNS8_IJNS8_IJNS5_ILi4EEENS5_ILi8EEEEEENS8_IJS9_NS5_ILi1EEEEEEEEENS8_IJNS8_IJNS5_ILi2EEESF_SF_EEENS8_IJSF_NS8_IJS9_SF_EEEEEEEEEEEENS8_IJNS8_IJNS8_IJSF_NS5_ILi64EEEEEENS8_IJNS5_ILi1024EEES6_EEEEEENS8_IJNS8_IJSC_NS5_ILi512EEESA_EEENS8_IJNS5_ILi4096EEENS8_IJNS5_ILi16EEENS5_ILi8192EEEEEEEEEEEEEEEEEEENS_10ViewEngineINS_8smem_ptrIPN7cutlass10bfloat16_tEEEEEEEC2ERKS10_RKS17_)
$_ZN7cutlass13device_kernelIN5flash19enable_sm80_to_sm89INS1_16FlashAttnBwdSm80INS1_25CollectiveMainloopBwdSm80ILi2ELi2EN4cute5tupleIJNS5_1CILi128EEES8_NS7_ILi64EEEEEENS_10bfloat16_tEfNS_4arch4Sm80ELb0ELb0ELb1ELb1ELb0ELb0ELb0ELb0ELi2ELi4ELi4ELi4ELb0EEENS1_21CollectiveEpilogueBwdISA_SB_SD_Li256ELb1ELb0ELi2EEENS1_19SingleTileSchedulerILb1ELb0ELb0ELi128EEEEEEEEEvNT_6ParamsE$_ZN4cute3eso3ESOILb1ELb0EJNS_14ComposedLayoutINS_7SwizzleILi3ELi3ELi3EEENS_1CILi0EEENS_6LayoutINS_5tupleIJNS8_IJNS8_IJNS5_ILi4EEENS5_ILi8EEEEEENS8_IJS9_NS5_ILi1EEEEEEEEENS8_IJNS8_IJNS5_ILi2EEESF_SF_EEENS8_IJSF_NS8_IJS9_SF_EEEEEEEEEEEENS8_IJNS8_IJNS8_IJSF_NS5_ILi64EEEEEENS8_IJNS5_ILi1024EEES6_EEEEEENS8_IJNS8_IJSC_NS5_ILi512EEESA_EEENS8_IJNS5_ILi4096EEENS8_IJNS5_ILi16EEENS5_ILi8192EEEEEEEEEEEEEEEEEEENS_10ViewEngineINS_8smem_ptrIPN7cutlass10bfloat16_tEEEEEEEC2ERKS10_RKS17_:
[----:B------:R-:W-:Y:S01]  /*8a20*/  IADD3 R4, R59, -c[0x0][0x20], RZ ;  /* 0x800008003b047a10 */ /* 0x000fe20007ffe0ff */
[----:B------:R-:W-:Y:S01]  /*8a30*/  IMAD.MOV.U32 R8, RZ, RZ, R6 ;  /* 0x000000ffff087224 */ /* 0x000fe200078e0006 */
[----:B------:R-:W-:-:S03]  /*8a40*/  MOV R9, 0x0 ;  /* 0x0000000000097802 */ /* 0x000fc60000000f00 */
[----:B------:R1:W-:Y:S01]  /*8a50*/  STL.64 [R4], R2 ;  /* 0x0000000204007387 */ /* 0x0003e20000100a00 */
[----:B------:R-:W-:Y:S05]  /*8a60*/  RET.REL.NODEC R8 `(_ZN7cutlass13device_kernelIN5flash19enable_sm80_to_sm89INS1_16FlashAttnBwdSm80INS1_25CollectiveMainloopBwdSm80ILi2ELi2EN4cute5tupleIJNS5_1CILi128EEES8_NS7_ILi64EEEEEENS_10bfloat16_tEfNS_4arch4Sm80ELb0ELb0ELb1ELb1ELb0ELb0ELb0ELb0ELi2ELi4ELi4ELi4ELb0EEENS1_21CollectiveEpilogueBwdISA_SB_SD_Li256ELb1ELb0ELi2EEENS1_19SingleTileSchedulerILb1ELb0ELb0ELi128EEEEEEEEEvNT_6ParamsE) ;  /* 0xffff759008007950 */ /* 0x000fea0003c3ffff */
        .type           $_ZN7cutlass13device_kernelIN5flash19enable_sm80_to_sm89INS1_16FlashAttnBwdSm80INS1_25CollectiveMainloopBwdSm80ILi2ELi2EN4cute5tupleIJNS5_1CILi128EEES8_NS7_ILi64EEEEEENS_10bfloat16_tEfNS_4arch4Sm80ELb0ELb0ELb1ELb1ELb0ELb0ELb0ELb0ELi2ELi4ELi4ELi4ELb0EEENS1_21CollectiveEpilogueBwdISA_SB_SD_Li256ELb1ELb0ELi2EEENS1_19SingleTileSchedulerILb1ELb0ELb0ELi128EEEEEEEEEvNT_6ParamsE$_ZN4cute3eso3ESOILb1ELb0EJNS_14ComposedLayoutINS_7SwizzleILi3ELi3ELi3EEENS_1CILi0EEENS_6LayoutINS_5tupleIJNS8_IJNS8_IJNS5_ILi4EEENS5_ILi8EEEEEENS8_IJS9_NS5_ILi1EEEEEEEEENS8_IJNS8_IJNS5_ILi2EEESF_SF_EEENS8_IJSF_SA_EEEEEEEEENS8_IJNS8_IJNS8_IJNS5_ILi128EEESC_EEENS8_IJNS5_ILi16EEES6_EEEEEENS8_IJNS8_IJNS5_ILi64EEESA_NS5_ILi512EEEEEENS8_IJNS5_ILi8192EEENS5_ILi1024EEEEEEEEEEEEEEEENS_10ViewEngineINS_8smem_ptrIPN7cutlass10bfloat16_tEEEEEEEC2ERKSY_RKS15_,@function
        .size           $_ZN7cutlass13device_kernelIN5flash19enable_sm80_to_sm89INS1_16FlashAttnBwdSm80INS1_25CollectiveMainloopBwdSm80ILi2ELi2EN4cute5tupleIJNS5_1CILi128EEES8_NS7_ILi64EEEEEENS_10bfloat16_tEfNS_4arch4Sm80ELb0ELb0ELb1ELb1ELb0ELb0ELb0ELb0ELi2ELi4ELi4ELi4ELb0EEENS1_21CollectiveEpilogueBwdISA_SB_SD_Li256ELb1ELb0ELi2EEENS1_19SingleTileSchedulerILb1ELb0ELb0ELi128EEEEEEEEEvNT_6ParamsE$_ZN4cute3eso3ESOILb1ELb0EJNS_14ComposedLayoutINS_7SwizzleILi3ELi3ELi3EEENS_1CILi0EEENS_6LayoutINS_5tupleIJNS8_IJNS8_IJNS5_ILi4EEENS5_ILi8EEEEEENS8_IJS9_NS5_ILi1EEEEEEEEENS8_IJNS8_IJNS5_ILi2EEESF_SF_EEENS8_IJSF_SA_EEEEEEEEENS8_IJNS8_IJNS8_IJNS5_ILi128EEESC_EEENS8_IJNS5_ILi16EEES6_EEEEEENS8_IJNS8_IJNS5_ILi64EEESA_NS5_ILi512EEEEEENS8_IJNS5_ILi8192EEENS5_ILi1024EEEEEEEEEEEEEEEENS_10ViewEngineINS_8smem_ptrIPN7cutlass10bfloat16_tEEEEEEEC2ERKSY_RKS15_,($_ZN7cutlass13device_kernelIN5flash19enable_sm80_to_sm89INS1_16FlashAttnBwdSm80INS1_25CollectiveMainloopBwdSm80ILi2ELi2EN4cute5tupleIJNS5_1CILi128EEES8_NS7_ILi64EEEEEENS_10bfloat16_tEfNS_4arch4Sm80ELb0ELb0ELb1ELb1ELb0ELb0ELb0ELb0ELi2ELi4ELi4ELi4ELb0EEENS1_21CollectiveEpilogueBwdISA_SB_SD_Li256ELb1ELb0ELi2EEENS1_19SingleTileSchedulerILb1ELb0ELb0ELi128EEEEEEEEEvNT_6ParamsE$_ZN4cute3eso3ESOILb1ELb0EJNS_14ComposedLayoutINS_7SwizzleILi3ELi3ELi3EEENS_1CILj0EEENS_6LayoutINS_5tupleIJNS5_ILi64EEENS5_ILi128EEEEEENS8_IJNS5_ILi1EEES9_EEEEEEENS_10ViewEngineINS_8smem_ptrIPN7cutlass10bfloat16_tEEEEEEEC2ERKSF_RKSM_ - $_ZN7cutlass13device_kernelIN5flash19enable_sm80_to_sm89INS1_16FlashAttnBwdSm80INS1_25CollectiveMainloopBwdSm80ILi2ELi2EN4cute5tupleIJNS5_1CILi128EEES8_NS7_ILi64EEEEEENS_10bfloat16_tEfNS_4arch4Sm80ELb0ELb0ELb1ELb1ELb0ELb0ELb0ELb0ELi2ELi4ELi4ELi4ELb0EEENS1_21CollectiveEpilogueBwdISA_SB_SD_Li256ELb1ELb0ELi2EEENS1_19SingleTileSchedulerILb1ELb0ELb0ELi128EEEEEEEEEvNT_6ParamsE$_ZN4cute3eso3ESOILb1ELb0EJNS_14ComposedLayoutINS_7SwizzleILi3ELi3ELi3EEENS_1CILi0EEENS_6LayoutINS_5tupleIJNS8_IJNS8_IJNS5_ILi4EEENS5_ILi8EEEEEENS8_IJS9_NS5_ILi1EEEEEEEEENS8_IJNS8_IJNS5_ILi2EEESF_SF_EEENS8_IJSF_SA_EEEEEEEEENS8_IJNS8_IJNS8_IJNS5_ILi128EEESC_EEENS8_IJNS5_ILi16EEES6_EEEEEENS8_IJNS8_IJNS5_ILi64EEESA_NS5_ILi512EEEEEENS8_IJNS5_ILi8192EEENS5_ILi1024EEEEEEEEEEEEEEEENS_10ViewEngineINS_8smem_ptrIPN7cutlass10bfloat16_tEEEEEEEC2ERKSY_RKS15_)
$_ZN7cutlass13device_kernelIN5flash19enable_sm80_to_sm89INS1_16FlashAttnBwdSm80INS1_25CollectiveMainloopBwdSm80ILi2ELi2EN4cute5tupleIJNS5_1CILi128EEES8_NS7_ILi64EEEEEENS_10bfloat16_tEfNS_4arch4Sm80ELb0ELb0ELb1ELb1ELb0ELb0ELb0ELb0ELi2ELi4ELi4ELi4ELb0EEENS1_21CollectiveEpilogueBwdISA_SB_SD_Li256ELb1ELb0ELi2EEENS1_19SingleTileSchedulerILb1ELb0ELb0ELi128EEEEEEEEEvNT_6ParamsE$_ZN4cute3eso3ESOILb1ELb0EJNS_14ComposedLayoutINS_7SwizzleILi3ELi3ELi3EEENS_1CILi0EEENS_6LayoutINS_5tupleIJNS8_IJNS8_IJNS5_ILi4EEENS5_ILi8EEEEEENS8_IJS9_NS5_ILi1EEEEEEEEENS8_IJNS8_IJNS5_ILi2EEESF_SF_EEENS8_IJSF_SA_EEEEEEEEENS8_IJNS8_IJNS8_IJNS5_ILi128EEESC_EEENS8_IJNS5_ILi16EEES6_EEEEEENS8_IJNS8_IJNS5_ILi64EEESA_NS5_ILi512EEEEEENS8_IJNS5_ILi8192EEENS5_ILi1024EEEEEEEEEEEEEEEENS_10ViewEngineINS_8smem_ptrIPN7cutlass10bfloat16_tEEEEEEEC2ERKSY_RKS15_:
[----:B------:R-:W-:Y:S01]  /*8a70*/  IADD3 R4, R23, -c[0x0][0x20], RZ ;  /* 0x8000080017047a10 */ /* 0x000fe20007ffe0ff */
[----:B------:R-:W-:Y:S01]  /*8a80*/  IMAD.MOV.U32 R8, RZ, RZ, R6 ;  /* 0x000000ffff087224 */ /* 0x000fe200078e0006 */
[----:B------:R-:W-:-:S03]  /*8a90*/  MOV R9, 0x0 ;  /* 0x0000000000097802 */ /* 0x000fc60000000f00 */
[----:B------:R1:W-:Y:S01]  /*8aa0*/  STL.64 [R4], R2 ;  /* 0x0000000204007387 */ /* 0x0003e20000100a00 */
[----:B------:R-:W-:Y:S05]  /*8ab0*/  RET.REL.NODEC R8 `(_ZN7cutlass13device_kernelIN5flash19enable_sm80_to_sm89INS1_16FlashAttnBwdSm80INS1_25CollectiveMainloopBwdSm80ILi2ELi2EN4cute5tupleIJNS5_1CILi128EEES8_NS7_ILi64EEEEEENS_10bfloat16_tEfNS_4arch4Sm80ELb0ELb0ELb1ELb1ELb0ELb0ELb0ELb0ELi2ELi4ELi4ELi4ELb0EEENS1_21CollectiveEpilogueBwdISA_SB_SD_Li256ELb1ELb0ELi2EEENS1_19SingleTileSchedulerILb1ELb0ELb0ELi128EEEEEEEEEvNT_6ParamsE) ;  /* 0xffff754008007950 */ /* 0x000fea0003c3ffff */
        .type           $_ZN7cutlass13device_kernelIN5flash19enable_sm80_to_sm89INS1_16FlashAttnBwdSm80INS1_25CollectiveMainloopBwdSm80ILi2ELi2EN4cute5tupleIJNS5_1CILi128EEES8_NS7_ILi64EEEEEENS_10bfloat16_tEfNS_4arch4Sm80ELb0ELb0ELb1ELb1ELb0ELb0ELb0ELb0ELi2ELi4ELi4ELi4ELb0EEENS1_21CollectiveEpilogueBwdISA_SB_SD_Li256ELb1ELb0ELi2EEENS1_19SingleTileSchedulerILb1ELb0ELb0ELi128EEEEEEEEEvNT_6ParamsE$_ZN4cute3eso3ESOILb1ELb0EJNS_14ComposedLayoutINS_7SwizzleILi3ELi3ELi3EEENS_1CILj0EEENS_6LayoutINS_5tupleIJNS5_ILi64EEENS5_ILi128EEEEEENS8_IJNS5_ILi1EEES9_EEEEEEENS_10ViewEngineINS_8smem_ptrIPN7cutlass10bfloat16_tEEEEEEEC2ERKSF_RKSM_,@function
        .size           $_ZN7cutlass13device_kernelIN5flash19enable_sm80_to_sm89INS1_16FlashAttnBwdSm80INS1_25CollectiveMainloopBwdSm80ILi2ELi2EN4cute5tupleIJNS5_1CILi128EEES8_NS7_ILi64EEEEEENS_10bfloat16_tEfNS_4arch4Sm80ELb0ELb0ELb1ELb1ELb0ELb0ELb0ELb0ELi2ELi4ELi4ELi4ELb0EEENS1_21CollectiveEpilogueBwdISA_SB_SD_Li256ELb1ELb0ELi2EEENS1_19SingleTileSchedulerILb1ELb0ELb0ELi128EEEEEEEEEvNT_6ParamsE$_ZN4cute3eso3ESOILb1ELb0EJNS_14ComposedLayoutINS_7SwizzleILi3ELi3ELi3EEENS_1CILj0EEENS_6LayoutINS_5tupleIJNS5_ILi64EEENS5_ILi128EEEEEENS8_IJNS5_ILi1EEES9_EEEEEEENS_10ViewEngineINS_8smem_ptrIPN7cutlass10bfloat16_tEEEEEEEC2ERKSF_RKSM_,($_ZN7cutlass13device_kernelIN5flash19enable_sm80_to_sm89INS1_16FlashAttnBwdSm80INS1_25CollectiveMainloopBwdSm80ILi2ELi2EN4cute5tupleIJNS5_1CILi128EEES8_NS7_ILi64EEEEEENS_10bfloat16_tEfNS_4arch4Sm80ELb0ELb0ELb1ELb1ELb0ELb0ELb0ELb0ELi2ELi4ELi4ELi4ELb0EEENS1_21CollectiveEpilogueBwdISA_SB_SD_Li256ELb1ELb0ELi2EEENS1_19SingleTileSchedulerILb1ELb0ELb0ELi128EEEEEEEEEvNT_6ParamsE$_ZN4cute3eso3ESOILb1ELb0EJNS_14ComposedLayoutINS_7SwizzleILi3ELi3ELi3EEENS_1CILj0EEENS_6LayoutINS_5tupleIJNS8_IJNS5_ILi8EEENS5_ILi16EEEEEENS8_IJNS5_ILi64EEENS5_ILi1EEEEEEEEENS8_IJNS8_IJSC_NS5_ILi512EEEEEENS8_IJSD_NS5_ILi0EEEEEEEEEEEEENS_10ViewEngineINS_8smem_ptrIPN7cutlass10bfloat16_tEEEEEEEC2ERKSM_RKST_ - $_ZN7cutlass13device_kernelIN5flash19enable_sm80_to_sm89INS1_16FlashAttnBwdSm80INS1_25CollectiveMainloopBwdSm80ILi2ELi2EN4cute5tupleIJNS5_1CILi128EEES8_NS7_ILi64EEEEEENS_10bfloat16_tEfNS_4arch4Sm80ELb0ELb0ELb1ELb1ELb0ELb0ELb0ELb0ELi2ELi4ELi4ELi4ELb0EEENS1_21CollectiveEpilogueBwdISA_SB_SD_Li256ELb1ELb0ELi2EEENS1_19SingleTileSchedulerILb1ELb0ELb0ELi128EEEEEEEEEvNT_6ParamsE$_ZN4cute3eso3ESOILb1ELb0EJNS_14ComposedLayoutINS_7SwizzleILi3ELi3ELi3EEENS_1CILj0EEENS_6LayoutINS_5tupleIJNS5_ILi64EEENS5_ILi128EEEEEENS8_IJNS5_ILi1EEES9_EEEEEEENS_10ViewEngineINS_8smem_ptrIPN7cutlass10bfloat16_tEEEEEEEC2ERKSF_RKSM_)
$_ZN7cutlass13device_kernelIN5flash19enable_sm80_to_sm89INS1_16FlashAttnBwdSm80INS1_25CollectiveMainloopBwdSm80ILi2ELi2EN4cute5tupleIJNS5_1CILi128EEES8_NS7_ILi64EEEEEENS_10bfloat16_tEfNS_4arch4Sm80ELb0ELb0ELb1ELb1ELb0ELb0ELb0ELb0ELi2ELi4ELi4ELi4ELb0EEENS1_21CollectiveEpilogueBwdISA_SB_SD_Li256ELb1ELb0ELi2EEENS1_19SingleTileSchedulerILb1ELb0ELb0ELi128EEEEEEEEEvNT_6ParamsE$_ZN4cute3eso3ESOILb1ELb0EJNS_14ComposedLayoutINS_7SwizzleILi3ELi3ELi3EEENS_1CILj0EEENS_6LayoutINS_5tupleIJNS5_ILi64EEENS5_ILi128EEEEEENS8_IJNS5_ILi1EEES9_EEEEEEENS_10ViewEngineINS_8smem_ptrIPN7cutlass10bfloat16_tEEEEEEEC2ERKSF_RKSM_:
[----:B------:R-:W-:Y:S01]  /*8ac0*/  IADD3 R4, R23, -c[0x0][0x20], RZ ;  /* 0x8000080017047a10 */ /* 0x000fe20007ffe0ff */
[----:B------:R-:W-:Y:S01]  /*8ad0*/  IMAD.MOV.U32 R8, RZ, RZ, R6 ;  /* 0x000000ffff087224 */ /* 0x000fe200078e0006 */
[----:B------:R-:W-:-:S03]  /*8ae0*/  MOV R9, 0x0 ;  /* 0x0000000000097802 */ /* 0x000fc60000000f00 */
[----:B------:R1:W-:Y:S01]  /*8af0*/  STL.64 [R4], R2 ;  /* 0x0000000204007387 */ /* 0x0003e20000100a00 */
[----:B------:R-:W-:Y:S05]  /*8b00*/  RET.REL.NODEC R8 `(_ZN7cutlass13device_kernelIN5flash19enable_sm80_to_sm89INS1_16FlashAttnBwdSm80INS1_25CollectiveMainloopBwdSm80ILi2ELi2EN4cute5tupleIJNS5_1CILi128EEES8_NS7_ILi64EEEEEENS_10bfloat16_tEfNS_4arch4Sm80ELb0ELb0ELb1ELb1ELb0ELb0ELb0ELb0ELi2ELi4ELi4ELi4ELb0EEENS1_21CollectiveEpilogueBwdISA_SB_SD_Li256ELb1ELb0ELi2EEENS1_19SingleTileSchedulerILb1ELb0ELb0ELi128EEEEEEEEEvNT_6ParamsE) ;  /* 0xffff74f008007950 */ /* 0x000fea0003c3ffff */
        .type           $_ZN7cutlass13device_kernelIN5flash19enable_sm80_to_sm89INS1_16FlashAttnBwdSm80INS1_25CollectiveMainloopBwdSm80ILi2ELi2EN4cute5tupleIJNS5_1CILi128EEES8_NS7_ILi64EEEEEENS_10bfloat16_tEfNS_4arch4Sm80ELb0ELb0ELb1ELb1ELb0ELb0ELb0ELb0ELi2ELi4ELi4ELi4ELb0EEENS1_21CollectiveEpilogueBwdISA_SB_SD_Li256ELb1ELb0ELi2EEENS1_19SingleTileSchedulerILb1ELb0ELb0ELi128EEEEEEEEEvNT_6ParamsE$_ZN4cute3eso3ESOILb1ELb0EJNS_14ComposedLayoutINS_7SwizzleILi3ELi3ELi3EEENS_1CILj0EEENS_6LayoutINS_5tupleIJNS8_IJNS5_ILi8EEENS5_ILi16EEEEEENS8_IJNS5_ILi64EEENS5_ILi1EEEEEEEEENS8_IJNS8_IJSC_NS5_ILi512EEEEEENS8_IJSD_NS5_ILi0EEEEEEEEEEEEENS_10ViewEngineINS_8smem_ptrIPN7cutlass10bfloat16_tEEEEEEEC2ERKSM_RKST_,@function
        .size           $_ZN7cutlass13device_kernelIN5flash19enable_sm80_to_sm89INS1_16FlashAttnBwdSm80INS1_25CollectiveMainloopBwdSm80ILi2ELi2EN4cute5tupleIJNS5_1CILi128EEES8_NS7_ILi64EEEEEENS_10bfloat16_tEfNS_4arch4Sm80ELb0ELb0ELb1ELb1ELb0ELb0ELb0ELb0ELi2ELi4ELi4ELi4ELb0EEENS1_21CollectiveEpilogueBwdISA_SB_SD_Li256ELb1ELb0ELi2EEENS1_19SingleTileSchedulerILb1ELb0ELb0ELi128EEEEEEEEEvNT_6ParamsE$_ZN4cute3eso3ESOILb1ELb0EJNS_14ComposedLayoutINS_7SwizzleILi3ELi3ELi3EEENS_1CILj0EEENS_6LayoutINS_5tupleIJNS8_IJNS5_ILi8EEENS5_ILi16EEEEEENS8_IJNS5_ILi64EEENS5_ILi1EEEEEEEEENS8_IJNS8_IJSC_NS5_ILi512EEEEEENS8_IJSD_NS5_ILi0EEEEEEEEEEEEENS_10ViewEngineINS_8smem_ptrIPN7cutlass10bfloat16_tEEEEEEEC2ERKSM_RKST_,($_ZN7cutlass13device_kernelIN5flash19enable_sm80_to_sm89INS1_16FlashAttnBwdSm80INS1_25CollectiveMainloopBwdSm80ILi2ELi2EN4cute5tupleIJNS5_1CILi128EEES8_NS7_ILi64EEEEEENS_10bfloat16_tEfNS_4arch4Sm80ELb0ELb0ELb1ELb1ELb0ELb0ELb0ELb0ELi2ELi4ELi4ELi4ELb0EEENS1_21CollectiveEpilogueBwdISA_SB_SD_Li256ELb1ELb0ELi2EEENS1_19SingleTileSchedulerILb1ELb0ELb0ELi128EEEEEEEEEvNT_6ParamsE$_ZN4cute3eso3ESOILb1ELb0EJNS_14ComposedLayoutINS_7SwizzleILi3ELi3ELi3EEENS_1CILj0EEENS_6LayoutINS_5tupleIJNS8_IJNS8_IJNS5_ILi4EEENS5_ILi8EEEEEENS8_IJNS5_ILi2EEENS5_ILi1EEEEEEEEENS8_IJNS8_IJSC_SC_EEESB_EEEEEENS8_IJNS8_IJNS8_IJNS5_ILi128EEESD_EEENS8_IJSA_NS5_ILi0EEEEEEEEENS8_IJNS8_IJNS5_ILi64EEENS5_ILi512EEEEEENS8_IJNS5_ILi16EEENS5_ILi1024EEEEEEEEEEEEEEEENS_10ViewEngineINS_8smem_ptrIPN7cutlass10bfloat16_tEEEEEEEC2ERKSX_RKS14_ - $_ZN7cutlass13device_kernelIN5flash19enable_sm80_to_sm89INS1_16FlashAttnBwdSm80INS1_25CollectiveMainloopBwdSm80ILi2ELi2EN4cute5tupleIJNS5_1CILi128EEES8_NS7_ILi64EEEEEENS_10bfloat16_tEfNS_4arch4Sm80ELb0ELb0ELb1ELb1ELb0ELb0ELb0ELb0ELi2ELi4ELi4ELi4ELb0EEENS1_21CollectiveEpilogueBwdISA_SB_SD_Li256ELb1ELb0ELi2EEENS1_19SingleTileSchedulerILb1ELb0ELb0ELi128EEEEEEEEEvNT_6ParamsE$_ZN4cute3eso3ESOILb1ELb0EJNS_14ComposedLayoutINS_7SwizzleILi3ELi3ELi3EEENS_1CILj0EEENS_6LayoutINS_5tupleIJNS8_IJNS5_ILi8EEENS5_ILi16EEEEEENS8_IJNS5_ILi64EEENS5_ILi1EEEEEEEEENS8_IJNS8_IJSC_NS5_ILi512EEEEEENS8_IJSD_NS5_ILi0EEEEEEEEEEEEENS_10ViewEngineINS_8smem_ptrIPN7cutlass10bfloat16_tEEEEEEEC2ERKSM_RKST_)
$_ZN7cutlass13device_kernelIN5flash19enable_sm80_to_sm89INS1_16FlashAttnBwdSm80INS1_25CollectiveMainloopBwdSm80ILi2ELi2EN4cute5tupleIJNS5_1CILi128EEES8_NS7_ILi64EEEEEENS_10bfloat16_tEfNS_4arch4Sm80ELb0ELb0ELb1ELb1ELb0ELb0ELb0ELb0ELi2ELi4ELi4ELi4ELb0EEENS1_21CollectiveEpilogueBwdISA_SB_SD_Li256ELb1ELb0ELi2EEENS1_19SingleTileSchedulerILb1ELb0ELb0ELi128EEEEEEEEEvNT_6ParamsE$_ZN4cute3eso3ESOILb1ELb0EJNS_14ComposedLayoutINS_7SwizzleILi3ELi3ELi3EEENS_1CILj0EEENS_6LayoutINS_5tupleIJNS8_IJNS5_ILi8EEENS5_ILi16EEEEEENS8_IJNS5_ILi64EEENS5_ILi1EEEEEEEEENS8_IJNS8_IJSC_NS5_ILi512EEEEEENS8_IJSD_NS5_ILi0EEEEEEEEEEEEENS_10ViewEngineINS_8smem_ptrIPN7cutlass10bfloat16_tEEEEEEEC2ERKSM_RKST_:
[----:B------:R-:W-:Y:S01]  /*8b10*/  IADD3 R4, R23, -c[0x0][0x20], RZ ;  /* 0x8000080017047a10 */ /* 0x000fe20007ffe0ff */
[----:B------:R-:W-:Y:S01]  /*8b20*/  IMAD.MOV.U32 R8, RZ, RZ, R6 ;  /* 0x000000ffff087224 */ /* 0x000fe200078e0006 */
[----:B------:R-:W-:-:S03]  /*8b30*/  MOV R9, 0x0 ;  /* 0x0000000000097802 */ /* 0x000fc60000000f00 */
[----:B------:R1:W-:Y:S01]  /*8b40*/  STL.64 [R4], R2 ;  /* 0x0000000204007387 */ /* 0x0003e20000100a00 */
[----:B------:R-:W-:Y:S05]  /*8b50*/  RET.REL.NODEC R8 `(_ZN7cutlass13device_kernelIN5flash19enable_sm80_to_sm89INS1_16FlashAttnBwdSm80INS1_25CollectiveMainloopBwdSm80ILi2ELi2EN4cute5tupleIJNS5_1CILi128EEES8_NS7_ILi64EEEEEENS_10bfloat16_tEfNS_4arch4Sm80ELb0ELb0ELb1ELb1ELb0ELb0ELb0ELb0ELi2ELi4ELi4ELi4ELb0EEENS1_21CollectiveEpilogueBwdISA_SB_SD_Li256ELb1ELb0ELi2EEENS1_19SingleTileSchedulerILb1ELb0ELb0ELi128EEEEEEEEEvNT_6ParamsE) ;  /* 0xffff74a008007950 */ /* 0x000fea0003c3ffff */
        .type           $_ZN7cutlass13device_kernelIN5flash19enable_sm80_to_sm89INS1_16FlashAttnBwdSm80INS1_25CollectiveMainloopBwdSm80ILi2ELi2EN4cute5tupleIJNS5_1CILi128EEES8_NS7_ILi64EEEEEENS_10bfloat16_tEfNS_4arch4Sm80ELb0ELb0ELb1ELb1ELb0ELb0ELb0ELb0ELi2ELi4ELi4ELi4ELb0EEENS1_21CollectiveEpilogueBwdISA_SB_SD_Li256ELb1ELb0ELi2EEENS1_19SingleTileSchedulerILb1ELb0ELb0ELi128EEEEEEEEEvNT_6ParamsE$_ZN4cute3eso3ESOILb1ELb0EJNS_14ComposedLayoutINS_7SwizzleILi3ELi3ELi3EEENS_1CILj0EEENS_6LayoutINS_5tupleIJNS8_IJNS8_IJNS5_ILi4EEENS5_ILi8EEEEEENS8_IJNS5_ILi2EEENS5_ILi1EEEEEEEEENS8_IJNS8_IJSC_SC_EEESB_EEEEEENS8_IJNS8_IJNS8_IJNS5_ILi128EEESD_EEENS8_IJSA_NS5_ILi0EEEEEEEEENS8_IJNS8_IJNS5_ILi64EEENS5_ILi512EEEEEENS8_IJNS5_ILi16EEENS5_ILi1024EEEEEEEEEEEEEEEENS_10ViewEngineINS_8smem_ptrIPN7cutlass10bfloat16_tEEEEEEEC2ERKSX_RKS14_,@function
        .size           $_ZN7cutlass13device_kernelIN5flash19enable_sm80_to_sm89INS1_16FlashAttnBwdSm80INS1_25CollectiveMainloopBwdSm80ILi2ELi2EN4cute5tupleIJNS5_1CILi128EEES8_NS7_ILi64EEEEEENS_10bfloat16_tEfNS_4arch4Sm80ELb0ELb0ELb1ELb1ELb0ELb0ELb0ELb0ELi2ELi4ELi4ELi4ELb0EEENS1_21CollectiveEpilogueBwdISA_SB_SD_Li256ELb1ELb0ELi2EEENS1_19SingleTileSchedulerILb1ELb0ELb0ELi128EEEEEEEEEvNT_6ParamsE$_ZN4cute3eso3ESOILb1ELb0EJNS_14ComposedLayoutINS_7SwizzleILi3ELi3ELi3EEENS_1CILj0EEENS_6LayoutINS_5tupleIJNS8_IJNS8_IJNS5_ILi4EEENS5_ILi8EEEEEENS8_IJNS5_ILi2EEENS5_ILi1EEEEEEEEENS8_IJNS8_IJSC_SC_EEESB_EEEEEENS8_IJNS8_IJNS8_IJNS5_ILi128EEESD_EEENS8_IJSA_NS5_ILi0EEEEEEEEENS8_IJNS8_IJNS5_ILi64EEENS5_ILi512EEEEEENS8_IJNS5_ILi16EEENS5_ILi1024EEEEEEEEEEEEEEEENS_10ViewEngineINS_8smem_ptrIPN7cutlass10bfloat16_tEEEEEEEC2ERKSX_RKS14_,($_ZN7cutlass13device_kernelIN5flash19enable_sm80_to_sm89INS1_16FlashAttnBwdSm80INS1_25CollectiveMainloopBwdSm80ILi2ELi2EN4cute5tupleIJNS5_1CILi128EEES8_NS7_ILi64EEEEEENS_10bfloat16_tEfNS_4arch4Sm80ELb0ELb0ELb1ELb1ELb0ELb0ELb0ELb0ELi2ELi4ELi4ELi4ELb0EEENS1_21CollectiveEpilogueBwdISA_SB_SD_Li256ELb1ELb0ELi2EEENS1_19SingleTileSchedulerILb1ELb0ELb0ELi128EEEEEEEEEvNT_6ParamsE$_ZN4cute3eso3ESOILb1ELb0EJNS_14ComposedLayoutINS_7SwizzleILi3ELi3ELi3EEENS_1CILj0EEENS_6LayoutINS_5tupleIJNS8_IJNS8_IJNS5_ILi4EEENS5_ILi8EEEEEENS8_IJS9_NS5_ILi1EEEEEEEEENS8_IJNS8_IJNS5_ILi2EEESF_SF_EEENS8_IJSF_S9_EEEEEEEEENS8_IJNS8_IJNS8_IJSF_NS5_ILi64EEEEEENS8_IJNS5_ILi1024EEENS5_ILi0EEEEEEEEENS8_IJNS8_IJSC_NS5_ILi512EEESA_EEENS8_IJNS5_ILi4096EEENS5_ILi16EEEEEEEEEEEEEEEENS_10ViewEngineINS_8smem_ptrIPN7cutlass10bfloat16_tEEEEEEEC2ERKSY_RKS15_ - $_ZN7cutlass13device_kernelIN5flash19enable_sm80_to_sm89INS1_16FlashAttnBwdSm80INS1_25CollectiveMainloopBwdSm80ILi2ELi2EN4cute5tupleIJNS5_1CILi128EEES8_NS7_ILi64EEEEEENS_10bfloat16_tEfNS_4arch4Sm80ELb0ELb0ELb1ELb1ELb0ELb0ELb0ELb0ELi2ELi4ELi4ELi4ELb0EEENS1_21CollectiveEpilogueBwdISA_SB_SD_Li256ELb1ELb0ELi2EEENS1_19SingleTileSchedulerILb1ELb0ELb0ELi128EEEEEEEEEvNT_6ParamsE$_ZN4cute3eso3ESOILb1ELb0EJNS_14ComposedLayoutINS_7SwizzleILi3ELi3ELi3EEENS_1CILj0EEENS_6LayoutINS_5tupleIJNS8_IJNS8_IJNS5_ILi4EEENS5_ILi8EEEEEENS8_IJNS5_ILi2EEENS5_ILi1EEEEEEEEENS8_IJNS8_IJSC_SC_EEESB_EEEEEENS8_IJNS8_IJNS8_IJNS5_ILi128EEESD_EEENS8_IJSA_NS5_ILi0EEEEEEEEENS8_IJNS8_IJNS5_ILi64EEENS5_ILi512EEEEEENS8_IJNS5_ILi16EEENS5_ILi1024EEEEEEEEEEEEEEEENS_10ViewEngineINS_8smem_ptrIPN7cutlass10bfloat16_tEEEEEEEC2ERKSX_RKS14_)
$_ZN7cutlass13device_kernelIN5flash19enable_sm80_to_sm89INS1_16FlashAttnBwdSm80INS1_25CollectiveMainloopBwdSm80ILi2ELi2EN4cute5tupleIJNS5_1CILi128EEES8_NS7_ILi64EEEEEENS_10bfloat16_tEfNS_4arch4Sm80ELb0ELb0ELb1ELb1ELb0ELb0ELb0ELb0ELi2ELi4ELi4ELi4ELb0EEENS1_21CollectiveEpilogueBwdISA_SB_SD_Li256ELb1ELb0ELi2EEENS1_19SingleTileSchedulerILb1ELb0ELb0ELi128EEEEEEEEEvNT_6ParamsE$_ZN4cute3eso3ESOILb1ELb0EJNS_14ComposedLayoutINS_7SwizzleILi3ELi3ELi3EEENS_1CILj0EEENS_6LayoutINS_5tupleIJNS8_IJNS8_IJNS5_ILi4EEENS5_ILi8EEEEEENS8_IJNS5_ILi2EEENS5_ILi1EEEEEEEEENS8_IJNS8_IJSC_SC_EEESB_EEEEEENS8_IJNS8_IJNS8_IJNS5_ILi128EEESD_EEENS8_IJSA_NS5_ILi0EEEEEEEEENS8_IJNS8_IJNS5_ILi64EEENS5_ILi512EEEEEENS8_IJNS5_ILi16EEENS5_ILi1024EEEEEEEEEEEEEEEENS_10ViewEngineINS_8smem_ptrIPN7cutlass10bfloat16_tEEEEEEEC2ERKSX_RKS14_:
[----:B------:R-:W-:Y:S01]  /*8b60*/  IADD3 R4, R23, -c[0x0][0x20], RZ ;  /* 0x8000080017047a10 */ /* 0x000fe20007ffe0ff */
[----:B------:R-:W-:Y:S01]  /*8b70*/  IMAD.MOV.U32 R8, RZ, RZ, R6 ;  /* 0x000000ffff087224 */ /* 0x000fe200078e0006 */
[----:B------:R-:W-:-:S03]  /*8b80*/  MOV R9, 0x0 ;  /* 0x0000000000097802 */ /* 0x000fc60000000f00 */
[----:B------:R1:W-:Y:S01]  /*8b90*/  STL.64 [R4], R2 ;  /* 0x0000000204007387 */ /* 0x0003e20000100a00 */
[----:B------:R-:W-:Y:S05]  /*8ba0*/  RET.REL.NODEC R8 `(_ZN7cutlass13device_kernelIN5flash19enable_sm80_to_sm89INS1_16FlashAttnBwdSm80INS1_25CollectiveMainloopBwdSm80ILi2ELi2EN4cute5tupleIJNS5_1CILi128EEES8_NS7_ILi64EEEEEENS_10bfloat16_tEfNS_4arch4Sm80ELb0ELb0ELb1ELb1ELb0ELb0ELb0ELb0ELi2ELi4ELi4ELi4ELb0EEENS1_21CollectiveEpilogueBwdISA_SB_SD_Li256ELb1ELb0ELi2EEENS1_19SingleTileSchedulerILb1ELb0ELb0ELi128EEEEEEEEEvNT_6ParamsE) ;  /* 0xffff745008007950 */ /* 0x000fea0003c3ffff */
        .type           $_ZN7cutlass13device_kernelIN5flash19enable_sm80_to_sm89INS1_16FlashAttnBwdSm80INS1_25CollectiveMainloopBwdSm80ILi2ELi2EN4cute5tupleIJNS5_1CILi128EEES8_NS7_ILi64EEEEEENS_10bfloat16_tEfNS_4arch4Sm80ELb0ELb0ELb1ELb1ELb0ELb0ELb0ELb0ELi2ELi4ELi4ELi4ELb0EEENS1_21CollectiveEpilogueBwdISA_SB_SD_Li256ELb1ELb0ELi2EEENS1_19SingleTileSchedulerILb1ELb0ELb0ELi128EEEEEEEEEvNT_6ParamsE$_ZN4cute3eso3ESOILb1ELb0EJNS_14ComposedLayoutINS_7SwizzleILi3ELi3ELi3EEENS_1CILj0EEENS_6LayoutINS_5tupleIJNS8_IJNS8_IJNS5_ILi4EEENS5_ILi8EEEEEENS8_IJS9_NS5_ILi1EEEEEEEEENS8_IJNS8_IJNS5_ILi2EEESF_SF_EEENS8_IJSF_S9_EEEEEEEEENS8_IJNS8_IJNS8_IJSF_NS5_ILi64EEEEEENS8_IJNS5_ILi1024EEENS5_ILi0EEEEEEEEENS8_IJNS8_IJSC_NS5_ILi512EEESA_EEENS8_IJNS5_ILi4096EEENS5_ILi16EEEEEEEEEEEEEEEENS_10ViewEngineINS_8smem_ptrIPN7cutlass10bfloat16_tEEEEEEEC2ERKSY_RKS15_,@function
        .size           $_ZN7cutlass13device_kernelIN5flash19enable_sm80_to_sm89INS1_16FlashAttnBwdSm80INS1_25CollectiveMainloopBwdSm80ILi2ELi2EN4cute5tupleIJNS5_1CILi128EEES8_NS7_ILi64EEEEEENS_10bfloat16_tEfNS_4arch4Sm80ELb0ELb0ELb1ELb1ELb0ELb0ELb0ELb0ELi2ELi4ELi4ELi4ELb0EEENS1_21CollectiveEpilogueBwdISA_SB_SD_Li256ELb1ELb0ELi2EEENS1_19SingleTileSchedulerILb1ELb0ELb0ELi128EEEEEEEEEvNT_6ParamsE$_ZN4cute3eso3ESOILb1ELb0EJNS_14ComposedLayoutINS_7SwizzleILi3ELi3ELi3EEENS_1CILj0EEENS_6LayoutINS_5tupleIJNS8_IJNS8_IJNS5_ILi4EEENS5_ILi8EEEEEENS8_IJS9_NS5_ILi1EEEEEEEEENS8_IJNS8_IJNS5_ILi2EEESF_SF_EEENS8_IJSF_S9_EEEEEEEEENS8_IJNS8_IJNS8_IJSF_NS5_ILi64EEEEEENS8_IJNS5_ILi1024EEENS5_ILi0EEEEEEEEENS8_IJNS8_IJSC_NS5_ILi512EEESA_EEENS8_IJNS5_ILi4096EEENS5_ILi16EEEEEEEEEEEEEEEENS_10ViewEngineINS_8smem_ptrIPN7cutlass10bfloat16_tEEEEEEEC2ERKSY_RKS15_,($_ZN7cutlass13device_kernelIN5flash19enable_sm80_to_sm89INS1_16FlashAttnBwdSm80INS1_25CollectiveMainloopBwdSm80ILi2ELi2EN4cute5tupleIJNS5_1CILi128EEES8_NS7_ILi64EEEEEENS_10bfloat16_tEfNS_4arch4Sm80ELb0ELb0ELb1ELb1ELb0ELb0ELb0ELb0ELi2ELi4ELi4ELi4ELb0EEENS1_21CollectiveEpilogueBwdISA_SB_SD_Li256ELb1ELb0ELi2EEENS1_19SingleTileSchedulerILb1ELb0ELb0ELi128EEEEEEEEEvNT_6ParamsE$_ZN4cute3eso3ESOILb1ELb0EJNS_1CILi0EEENS2_ILi1EEENS2_ILi512EEEiEEC2ERKS3_RKS4_RKS5_RKi - $_ZN7cutlass13device_kernelIN5flash19enable_sm80_to_sm89INS1_16FlashAttnBwdSm80INS1_25CollectiveMainloopBwdSm80ILi2ELi2EN4cute5tupleIJNS5_1CILi128EEES8_NS7_ILi64EEEEEENS_10bfloat16_tEfNS_4arch4Sm80ELb0ELb0ELb1ELb1ELb0ELb0ELb0ELb0ELi2ELi4ELi4ELi4ELb0EEENS1_21CollectiveEpilogueBwdISA_SB_SD_Li256ELb1ELb0ELi2EEENS1_19SingleTileSchedulerILb1ELb0ELb0ELi128EEEEEEEEEvNT_6ParamsE$_ZN4cute3eso3ESOILb1ELb0EJNS_14ComposedLayoutINS_7SwizzleILi3ELi3ELi3EEENS_1CILj0EEENS_6LayoutINS_5tupleIJNS8_IJNS8_IJNS5_ILi4EEENS5_ILi8EEEEEENS8_IJS9_NS5_ILi1EEEEEEEEENS8_IJNS8_IJNS5_ILi2EEESF_SF_EEENS8_IJSF_S9_EEEEEEEEENS8_IJNS8_IJNS8_IJSF_NS5_ILi64EEEEEENS8_IJNS5_ILi1024EEENS5_ILi0EEEEEEEEENS8_IJNS8_IJSC_NS5_ILi512EEESA_EEENS8_IJNS5_ILi4096EEENS5_ILi16EEEEEEEEEEEEEEEENS_10ViewEngineINS_8smem_ptrIPN7cutlass10bfloat16_tEEEEEEEC2ERKSY_RKS15_)
$_ZN7cutlass13device_kernelIN5flash19enable_sm80_to_sm89INS1_16FlashAttnBwdSm80INS1_25CollectiveMainloopBwdSm80ILi2ELi2EN4cute5tupleIJNS5_1CILi128EEES8_NS7_ILi64EEEEEENS_10bfloat16_tEfNS_4arch4Sm80ELb0ELb0ELb1ELb1ELb0ELb0ELb0ELb0ELi2ELi4ELi4ELi4ELb0EEENS1_21CollectiveEpilogueBwdISA_SB_SD_Li256ELb1ELb0ELi2EEENS1_19SingleTileSchedulerILb1ELb0ELb0ELi128EEEEEEEEEvNT_6ParamsE$_ZN4cute3eso3ESOILb1ELb0EJNS_14ComposedLayoutINS_7SwizzleILi3ELi3ELi3EEENS_1CILj0EEENS_6LayoutINS_5tupleIJNS8_IJNS8_IJNS5_ILi4EEENS5_ILi8EEEEEENS8_IJS9_NS5_ILi1EEEEEEEEENS8_IJNS8_IJNS5_ILi2EEESF_SF_EEENS8_IJSF_S9_EEEEEEEEENS8_IJNS8_IJNS8_IJSF_NS5_ILi64EEEEEENS8_IJNS5_ILi1024EEENS5_ILi0EEEEEEEEENS8_IJNS8_IJSC_NS5_ILi512EEESA_EEENS8_IJNS5_ILi4096EEENS5_ILi16EEEEEEEEEEEEEEEENS_10ViewEngineINS_8smem_ptrIPN7cutlass10bfloat16_tEEEEEEEC2ERKSY_RKS15_:
[----:B------:R-:W-:Y:S01]  /*8bb0*/  IADD3 R4, R23, -c[0x0][0x20], RZ ;  /* 0x8000080017047a10 */ /* 0x000fe20007ffe0ff */
[----:B------:R-:W-:Y:S01]  /*8bc0*/  IMAD.MOV.U32 R8, RZ, RZ, R6 ;  /* 0x000000ffff087224 */ /* 0x000fe200078e0006 */
[----:B------:R-:W-:-:S03]  /*8bd0*/  MOV R9, 0x0 ;  /* 0x0000000000097802 */ /* 0x000fc60000000f00 */
[----:B------:R1:W-:Y:S01]  /*8be0*/  STL.64 [R4], R2 ;  /* 0x0000000204007387 */ /* 0x0003e20000100a00 */
[----:B------:R-:W-:Y:S05]  /*8bf0*/  RET.REL.NODEC R8 `(_ZN7cutlass13device_kernelIN5flash19enable_sm80_to_sm89INS1_16FlashAttnBwdSm80INS1_25CollectiveMainloopBwdSm80ILi2ELi2EN4cute5tupleIJNS5_1CILi128EEES8_NS7_ILi64EEEEEENS_10bfloat16_tEfNS_4arch4Sm80ELb0ELb0ELb1ELb1ELb0ELb0ELb0ELb0ELi2ELi4ELi4ELi4ELb0EEENS1_21CollectiveEpilogueBwdISA_SB_SD_Li256ELb1ELb0ELi2EEENS1_19SingleTileSchedulerILb1ELb0ELb0ELi128EEEEEEEEEvNT_6ParamsE) ;  /* 0xffff740008007950 */ /* 0x000fea0003c3ffff */
        .type           $_ZN7cutlass13device_kernelIN5flash19enable_sm80_to_sm89INS1_16FlashAttnBwdSm80INS1_25CollectiveMainloopBwdSm80ILi2ELi2EN4cute5tupleIJNS5_1CILi128EEES8_NS7_ILi64EEEEEENS_10bfloat16_tEfNS_4arch4Sm80ELb0ELb0ELb1ELb1ELb0ELb0ELb0ELb0ELi2ELi4ELi4ELi4ELb0EEENS1_21CollectiveEpilogueBwdISA_SB_SD_Li256ELb1ELb0ELi2EEENS1_19SingleTileSchedulerILb1ELb0ELb0ELi128EEEEEEEEEvNT_6ParamsE$_ZN4cute3eso3ESOILb1ELb0EJNS_1CILi0EEENS2_ILi1EEENS2_ILi512EEEiEEC2ERKS3_RKS4_RKS5_RKi,@function
        .size           $_ZN7cutlass13device_kernelIN5flash19enable_sm80_to_sm89INS1_16FlashAttnBwdSm80INS1_25CollectiveMainloopBwdSm80ILi2ELi2EN4cute5tupleIJNS5_1CILi128EEES8_NS7_ILi64EEEEEENS_10bfloat16_tEfNS_4arch4Sm80ELb0ELb0ELb1ELb1ELb0ELb0ELb0ELb0ELi2ELi4ELi4ELi4ELb0EEENS1_21CollectiveEpilogueBwdISA_SB_SD_Li256ELb1ELb0ELi2EEENS1_19SingleTileSchedulerILb1ELb0ELb0ELi128EEEEEEEEEvNT_6ParamsE$_ZN4cute3eso3ESOILb1ELb0EJNS_1CILi0EEENS2_ILi1EEENS2_ILi512EEEiEEC2ERKS3_RKS4_RKS5_RKi,($_ZN7cutlass13device_kernelIN5flash19enable_sm80_to_sm89INS1_16FlashAttnBwdSm80INS1_25CollectiveMainloopBwdSm80ILi2ELi2EN4cute5tupleIJNS5_1CILi128EEES8_NS7_ILi64EEEEEENS_10bfloat16_tEfNS_4arch4Sm80ELb0ELb0ELb1ELb1ELb0ELb0ELb0ELb0ELi2ELi4ELi4ELi4ELb0EEENS1_21CollectiveEpilogueBwdISA_SB_SD_Li256ELb1ELb0ELi2EEENS1_19SingleTileSchedulerILb1ELb0ELb0ELi128EEEEEEEEEvNT_6ParamsE$_ZN4cute3eso3ESOILb1ELb0EJNS_1CILi0EEENS2_ILi1EEENS2_ILi512EEEiNS2_ILi4096EEEiNS2_ILi8192EEEEEC2ERKS3_RKS4_RKS5_RKiRKS6_SG_RKS7_ - $_ZN7cutlass13device_kernelIN5flash19enable_sm80_to_sm89INS1_16FlashAttnBwdSm80INS1_25CollectiveMainloopBwdSm80ILi2ELi2EN4cute5tupleIJNS5_1CILi128EEES8_NS7_ILi64EEEEEENS_10bfloat16_tEfNS_4arch4Sm80ELb0ELb0ELb1ELb1ELb0ELb0ELb0ELb0ELi2ELi4ELi4ELi4ELb0EEENS1_21CollectiveEpilogueBwdISA_SB_SD_Li256ELb1ELb0ELi2EEENS1_19SingleTileSchedulerILb1ELb0ELb0ELi128EEEEEEEEEvNT_6ParamsE$_ZN4cute3eso3ESOILb1ELb0EJNS_1CILi0EEENS2_ILi1EEENS2_ILi512EEEiEEC2ERKS3_RKS4_RKS5_RKi)
$_ZN7cutlass13device_kernelIN5flash19enable_sm80_to_sm89INS1_16FlashAttnBwdSm80INS1_25CollectiveMainloopBwdSm80ILi2ELi2EN4cute5tupleIJNS5_1CILi128EEES8_NS7_ILi64EEEEEENS_10bfloat16_tEfNS_4arch4Sm80ELb0ELb0ELb1ELb1ELb0ELb0ELb0ELb0ELi2ELi4ELi4ELi4ELb0EEENS1_21CollectiveEpilogueBwdISA_SB_SD_Li256ELb1ELb0ELi2EEENS1_19SingleTileSchedulerILb1ELb0ELb0ELi128EEEEEEEEEvNT_6ParamsE$_ZN4cute3eso3ESOILb1ELb0EJNS_1CILi0EEENS2_ILi1EEENS2_ILi512EEEiEEC2ERKS3_RKS4_RKS5_RKi:
[----:B------:R-:W-:Y:S02]  /*8c00*/  IADD3 R2, R2, -c[0x0][0x20], RZ ;  /* 0x8000080002027a10 */ /* 0x000fe40007ffe0ff */
[----:B------:R-:W-:-:S03]  /*8c10*/  MOV R9, 0x0 ;  /* 0x0000000000097802 */ /* 0x000fc60000000f00 */
[----:B------:R1:W-:Y:S01]  /*8c20*/  STL [R2], R3 ;  /* 0x0000000302007387 */ /* 0x0003e20000100800 */
[----:B------:R-:W-:Y:S05]  /*8c30*/  RET.REL.NODEC R8 `(_ZN7cutlass13device_kernelIN5flash19enable_sm80_to_sm89INS1_16FlashAttnBwdSm80INS1_25CollectiveMainloopBwdSm80ILi2ELi2EN4cute5tupleIJNS5_1CILi128EEES8_NS7_ILi64EEEEEENS_10bfloat16_tEfNS_4arch4Sm80ELb0ELb0ELb1ELb1ELb0ELb0ELb0ELb0ELi2ELi4ELi4ELi4ELb0EEENS1_21CollectiveEpilogueBwdISA_SB_SD_Li256ELb1ELb0ELi2EEENS1_19SingleTileSchedulerILb1ELb0ELb0ELi128EEEEEEEEEvNT_6ParamsE) ;  /* 0xffff73c008007950 */ /* 0x000fea0003c3ffff */
        .type           $_ZN7cutlass13device_kernelIN5flash19enable_sm80_to_sm89INS1_16FlashAttnBwdSm80INS1_25CollectiveMainloopBwdSm80ILi2ELi2EN4cute5tupleIJNS5_1CILi128EEES8_NS7_ILi64EEEEEENS_10bfloat16_tEfNS_4arch4Sm80ELb0ELb0ELb1ELb1ELb0ELb0ELb0ELb0ELi2ELi4ELi4ELi4ELb0EEENS1_21CollectiveEpilogueBwdISA_SB_SD_Li256ELb1ELb0ELi2EEENS1_19SingleTileSchedulerILb1ELb0ELb0ELi128EEEEEEEEEvNT_6ParamsE$_ZN4cute3eso3ESOILb1ELb0EJNS_1CILi0EEENS2_ILi1EEENS2_ILi512EEEiNS2_ILi4096EEEiNS2_ILi8192EEEEEC2ERKS3_RKS4_RKS5_RKiRKS6_SG_RKS7_,@function
        .size           $_ZN7cutlass13device_kernelIN5flash19enable_sm80_to_sm89INS1_16FlashAttnBwdSm80INS1_25CollectiveMainloopBwdSm80ILi2ELi2EN4cute5tupleIJNS5_1CILi128EEES8_NS7_ILi64EEEEEENS_10bfloat16_tEfNS_4arch4Sm80ELb0ELb0ELb1ELb1ELb0ELb0ELb0ELb0ELi2ELi4ELi4ELi4ELb0EEENS1_21CollectiveEpilogueBwdISA_SB_SD_Li256ELb1ELb0ELi2EEENS1_19SingleTileSchedulerILb1ELb0ELb0ELi128EEEEEEEEEvNT_6ParamsE$_ZN4cute3eso3ESOILb1ELb0EJNS_1CILi0EEENS2_ILi1EEENS2_ILi512EEEiNS2_ILi4096EEEiNS2_ILi8192EEEEEC2ERKS3_RKS4_RKS5_RKiRKS6_SG_RKS7_,($_ZN7cutlass13device_kernelIN5flash19enable_sm80_to_sm89INS1_16FlashAttnBwdSm80INS1_25CollectiveMainloopBwdSm80ILi2ELi2EN4cute5tupleIJNS5_1CILi128EEES8_NS7_ILi64EEEEEENS_10bfloat16_tEfNS_4arch4Sm80ELb0ELb0ELb1ELb1ELb0ELb0ELb0ELb0ELi2ELi4ELi4ELi4ELb0EEENS1_21CollectiveEpilogueBwdISA_SB_SD_Li256ELb1ELb0ELi2EEENS1_19SingleTileSchedulerILb1ELb0ELb0ELi128EEEEEEEEEvNT_6ParamsE$_ZN4cute3eso3ESOILb1ELb0EJNS_1CILi0EEENS_5tupleIJNS2_ILi1EEENS2_ILi256EEEiEEEEEC2ERKS3_RKS7_ - $_ZN7cutlass13device_kernelIN5flash19enable_sm80_to_sm89INS1_16FlashAttnBwdSm80INS1_25CollectiveMainloopBwdSm80ILi2ELi2EN4cute5tupleIJNS5_1CILi128EEES8_NS7_ILi64EEEEEENS_10bfloat16_tEfNS_4arch4Sm80ELb0ELb0ELb1ELb1ELb0ELb0ELb0ELb0ELi2ELi4ELi4ELi4ELb0EEENS1_21CollectiveEpilogueBwdISA_SB_SD_Li256ELb1ELb0ELi2EEENS1_19SingleTileSchedulerILb1ELb0ELb0ELi128EEEEEEEEEvNT_6ParamsE$_ZN4cute3eso3ESOILb1ELb0EJNS_1CILi0EEENS2_ILi1EEENS2_ILi512EEEiNS2_ILi4096EEEiNS2_ILi8192EEEEEC2ERKS3_RKS4_RKS5_RKiRKS6_SG_RKS7_)
$_ZN7cutlass13device_kernelIN5flash19enable_sm80_to_sm89INS1_16FlashAttnBwdSm80INS1_25CollectiveMainloopBwdSm80ILi2ELi2EN4cute5tupleIJNS5_1CILi128EEES8_NS7_ILi64EEEEEENS_10bfloat16_tEfNS_4arch4Sm80ELb0ELb0ELb1ELb1ELb0ELb0ELb0ELb0ELi2ELi4ELi4ELi4ELb0EEENS1_21CollectiveEpilogueBwdISA_SB_SD_Li256ELb1ELb0ELi2EEENS1_19SingleTileSchedulerILb1ELb0ELb0ELi128EEEEEEEEEvNT_6ParamsE$_ZN4cute3eso3ESOILb1ELb0EJNS_1CILi0EEENS2_ILi1EEENS2_ILi512EEEiNS2_ILi4096EEEiNS2_ILi8192EEEEEC2ERKS3_RKS4_RKS5_RKiRKS6_SG_RKS7_:
[----:B------:R-:W-:Y:S02]  /*8c40*/  IADD3 R3, R3, -c[0x0][0x20], RZ ;  /* 0x8000080003037a10 */ /* 0x000fe40007ffe0ff */
[----:B------:R-:W-:-:S03]  /*8c50*/  IADD3 R2, R56, -c[0x0][0x20], RZ ;  /* 0x8000080038027a10 */ /* 0x000fc60007ffe0ff */
[----:B------:R1:W-:Y:S04]  /*8c60*/  STL [R3], R10 ;  /* 0x0000000a03007387 */ /* 0x0003e80000100800 */
[----:B------:R-:W2:Y:S01]  /*8c70*/  LDL R2, [R2] ;  /* 0x0000000002027983 */ /* 0x000ea20000100800 */
[----:B------:R-:W-:-:S03]  /*8c80*/  IMAD.MOV.U32 R9, RZ, RZ, 0x0 ;  /* 0x00000000ff097424 */ /* 0x000fc600078e00ff */
[----:B--2---:R1:W-:Y:S01]  /*8c90*/  STL [R3+0x4], R2 ;  /* 0x0000040203007387 */ /* 0x0043e20000100800 */
[----:B------:R-:W-:Y:S05]  /*8ca0*/  RET.REL.NODEC R8 `(_ZN7cutlass13device_kernelIN5flash19enable_sm80_to_sm89INS1_16FlashAttnBwdSm80INS1_25CollectiveMainloopBwdSm80ILi2ELi2EN4cute5tupleIJNS5_1CILi128EEES8_NS7_ILi64EEEEEENS_10bfloat16_tEfNS_4arch4Sm80ELb0ELb0ELb1ELb1ELb0ELb0ELb0ELb0ELi2ELi4ELi4ELi4ELb0EEENS1_21CollectiveEpilogueBwdISA_SB_SD_Li256ELb1ELb0ELi2EEENS1_19SingleTileSchedulerILb1ELb0ELb0ELi128EEEEEEEEEvNT_6ParamsE) ;  /* 0xffff735008007950 */ /* 0x000fea0003c3ffff */
        .type           $_ZN7cutlass13device_kernelIN5flash19enable_sm80_to_sm89INS1_16FlashAttnBwdSm80INS1_25CollectiveMainloopBwdSm80ILi2ELi2EN4cute5tupleIJNS5_1CILi128EEES8_NS7_ILi64EEEEEENS_10bfloat16_tEfNS_4arch4Sm80ELb0ELb0ELb1ELb1ELb0ELb0ELb0ELb0ELi2ELi4ELi4ELi4ELb0EEENS1_21CollectiveEpilogueBwdISA_SB_SD_Li256ELb1ELb0ELi2EEENS1_19SingleTileSchedulerILb1ELb0ELb0ELi128EEEEEEEEEvNT_6ParamsE$_ZN4cute3eso3ESOILb1ELb0EJNS_1CILi0EEENS_5tupleIJNS2_ILi1EEENS2_ILi256EEEiEEEEEC2ERKS3_RKS7_,@function
        .size           $_ZN7cutlass13device_kernelIN5flash19enable_sm80_to_sm89INS1_16FlashAttnBwdSm80INS1_25CollectiveMainloopBwdSm80ILi2ELi2EN4cute5tupleIJNS5_1CILi128EEES8_NS7_ILi64EEEEEENS_10bfloat16_tEfNS_4arch4Sm80ELb0ELb0ELb1ELb1ELb0ELb0ELb0ELb0ELi2ELi4ELi4ELi4ELb0EEENS1_21CollectiveEpilogueBwdISA_SB_SD_Li256ELb1ELb0ELi2EEENS1_19SingleTileSchedulerILb1ELb0ELb0ELi128EEEEEEEEEvNT_6ParamsE$_ZN4cute3eso3ESOILb1ELb0EJNS_1CILi0EEENS_5tupleIJNS2_ILi1EEENS2_ILi256EEEiEEEEEC2ERKS3_RKS7_,($_ZN7cutlass13device_kernelIN5flash19enable_sm80_to_sm89INS1_16FlashAttnBwdSm80INS1_25CollectiveMainloopBwdSm80ILi2ELi2EN4cute5tupleIJNS5_1CILi128EEES8_NS7_ILi64EEEEEENS_10bfloat16_tEfNS_4arch4Sm80ELb0ELb0ELb1ELb1ELb0ELb0ELb0ELb0ELi2ELi4ELi4ELi4ELb0EEENS1_21CollectiveEpilogueBwdISA_SB_SD_Li256ELb1ELb0ELi2EEENS1_19SingleTileSchedulerILb1ELb0ELb0ELi128EEEEEEEEEvNT_6ParamsE$_ZN4cute3eso3ESOILb1ELb0EJNS_1CILi0EEEiEEC2ERKS3_RKi - $_ZN7cutlass13device_kernelIN5flash19enable_sm80_to_sm89INS1_16FlashAttnBwdSm80INS1_25CollectiveMainloopBwdSm80ILi2ELi2EN4cute5tupleIJNS5_1CILi128EEES8_NS7_ILi64EEEEEENS_10bfloat16_tEfNS_4arch4Sm80ELb0ELb0ELb1ELb1ELb0ELb0ELb0ELb0ELi2ELi4ELi4ELi4ELb0EEENS1_21CollectiveEpilogueBwdISA_SB_SD_Li256ELb1ELb0ELi2EEENS1_19SingleTileSchedulerILb1ELb0ELb0ELi128EEEEEEEEEvNT_6ParamsE$_ZN4cute3eso3ESOILb1ELb0EJNS_1CILi0EEENS_5tupleIJNS2_ILi1EEENS2_ILi256EEEiEEEEEC2ERKS3_RKS7_)
$_ZN7cutlass13device_kernelIN5flash19enable_sm80_to_sm89INS1_16FlashAttnBwdSm80INS1_25CollectiveMainloopBwdSm80ILi2ELi2EN4cute5tupleIJNS5_1CILi128EEES8_NS7_ILi64EEEEEENS_10bfloat16_tEfNS_4arch4Sm80ELb0ELb0ELb1ELb1ELb0ELb0ELb0ELb0ELi2ELi4ELi4ELi4ELb0EEENS1_21CollectiveEpilogueBwdISA_SB_SD_Li256ELb1ELb0ELi2EEENS1_19SingleTileSchedulerILb1ELb0ELb0ELi128EEEEEEEEEvNT_6ParamsE$_ZN4cute3eso3ESOILb1ELb0EJNS_1CILi0EEENS_5tupleIJNS2_ILi1EEENS2_ILi256EEEiEEEEEC2ERKS3_RKS7_:
[----:B------:R-:W-:Y:S02]  /*8cb0*/  IADD3 R3, R10, -c[0x0][0x20], RZ ;  /* 0x800008000a037a10 */ /* 0x000fe40007ffe0ff */
[----:B------:R-:W-:-:S03]  /*8cc0*/  MOV R5, 0x0 ;  /* 0x0000000000057802 */ /* 0x000fc60000000f00 */
[----:B------:R1:W-:Y:S01]  /*8cd0*/  STL [R3], R2 ;  /* 0x0000000203007387 */ /* 0x0003e20000100800 */
[----:B------:R-:W-:Y:S05]  /*8ce0*/  RET.REL.NODEC R4 `(_ZN7cutlass13device_kernelIN5flash19enable_sm80_to_sm89INS1_16FlashAttnBwdSm80INS1_25CollectiveMainloopBwdSm80ILi2ELi2EN4cute5tupleIJNS5_1CILi128EEES8_NS7_ILi64EEEEEENS_10bfloat16_tEfNS_4arch4Sm80ELb0ELb0ELb1ELb1ELb0ELb0ELb0ELb0ELi2ELi4ELi4ELi4ELb0EEENS1_21CollectiveEpilogueBwdISA_SB_SD_Li256ELb1ELb0ELi2EEENS1_19SingleTileSchedulerILb1ELb0ELb0ELi128EEEEEEEEEvNT_6ParamsE) ;  /* 0xffff731004007950 */ /* 0x000fea0003c3ffff */
        .type           $_ZN7cutlass13device_kernelIN5flash19enable_sm80_to_sm89INS1_16FlashAttnBwdSm80INS1_25CollectiveMainloopBwdSm80ILi2ELi2EN4cute5tupleIJNS5_1CILi128EEES8_NS7_ILi64EEEEEENS_10bfloat16_tEfNS_4arch4Sm80ELb0ELb0ELb1ELb1ELb0ELb0ELb0ELb0ELi2ELi4ELi4ELi4ELb0EEENS1_21CollectiveEpilogueBwdISA_SB_SD_Li256ELb1ELb0ELi2EEENS1_19SingleTileSchedulerILb1ELb0ELb0ELi128EEEEEEEEEvNT_6ParamsE$_ZN4cute3eso3ESOILb1ELb0EJNS_1CILi0EEEiEEC2ERKS3_RKi,@function
        .size           $_ZN7cutlass13device_kernelIN5flash19enable_sm80_to_sm89INS1_16FlashAttnBwdSm80INS1_25CollectiveMainloopBwdSm80ILi2ELi2EN4cute5tupleIJNS5_1CILi128EEES8_NS7_ILi64EEEEEENS_10bfloat16_tEfNS_4arch4Sm80ELb0ELb0ELb1ELb1ELb0ELb0ELb0ELb0ELi2ELi4ELi4ELi4ELb0EEENS1_21CollectiveEpilogueBwdISA_SB_SD_Li256ELb1ELb0ELi2EEENS1_19SingleTileSchedulerILb1ELb0ELb0ELi128EEEEEEEEEvNT_6ParamsE$_ZN4cute3eso3ESOILb1ELb0EJNS_1CILi0EEEiEEC2ERKS3_RKi,($_ZN7cutlass13device_kernelIN5flash19enable_sm80_to_sm89INS1_16FlashAttnBwdSm80INS1_25CollectiveMainloopBwdSm80ILi2ELi2EN4cute5tupleIJNS5_1CILi128EEES8_NS7_ILi64EEEEEENS_10bfloat16_tEfNS_4arch4Sm80ELb0ELb0ELb1ELb1ELb0ELb0ELb0ELb0ELi2ELi4ELi4ELi4ELb0EEENS1_21CollectiveEpilogueBwdISA_SB_SD_Li256ELb1ELb0ELi2EEENS1_19SingleTileSchedulerILb1ELb0ELb0ELi128EEEEEEEEEvNT_6ParamsE$_ZN4cute3eso3ESOILb1ELb0EJNS_1CILi0EEEiS3_EEC2ERKS3_RKiS6_ - $_ZN7cutlass13device_kernelIN5flash19enable_sm80_to_sm89INS1_16FlashAttnBwdSm80INS1_25CollectiveMainloopBwdSm80ILi2ELi2EN4cute5tupleIJNS5_1CILi128EEES8_NS7_ILi64EEEEEENS_10bfloat16_tEfNS_4arch4Sm80ELb0ELb0ELb1ELb1ELb0ELb0ELb0ELb0ELi2ELi4ELi4ELi4ELb0EEENS1_21CollectiveEpilogueBwdISA_SB_SD_Li256ELb1ELb0ELi2EEENS1_19SingleTileSchedulerILb1ELb0ELb0ELi128EEEEEEEEEvNT_6ParamsE$_ZN4cute3eso3ESOILb1ELb0EJNS_1CILi0EEEiEEC2ERKS3_RKi)
$_ZN7cutlass13device_kernelIN5flash19enable_sm80_to_sm89INS1_16FlashAttnBwdSm80INS1_25CollectiveMainloopBwdSm80ILi2ELi2EN4cute5tupleIJNS5_1CILi128EEES8_NS7_ILi64EEEEEENS_10bfloat16_tEfNS_4arch4Sm80ELb0ELb0ELb1ELb1ELb0ELb0ELb0ELb0ELi2ELi4ELi4ELi4ELb0EEENS1_21CollectiveEpilogueBwdISA_SB_SD_Li256ELb1ELb0ELi2EEENS1_19SingleTileSchedulerILb1ELb0ELb0ELi128EEEEEEEEEvNT_6ParamsE$_ZN4cute3eso3ESOILb1ELb0EJNS_1CILi0EEEiEEC2ERKS3_RKi:
[----:B------:R-:W-:Y:S02]  /*8cf0*/  IADD3 R2, R13, -c[0x0][0x20], RZ ;  /* 0x800008000d027a10 */ /* 0x000fe40007ffe0ff */
[----:B------:R-:W-:-:S03]  /*8d00*/  MOV R9, 0x0 ;  /* 0x0000000000097802 */ /* 0x000fc60000000f00 */
[----:B------:R1:W-:Y:S01]  /*8d10*/  STL [R2], R3 ;  /* 0x0000000302007387 */ /* 0x0003e20000100800 */
[----:B------:R-:W-:Y:S05]  /*8d20*/  RET.REL.NODEC R8 `(_ZN7cutlass13device_kernelIN5flash19enable_sm80_to_sm89INS1_16FlashAttnBwdSm80INS1_25CollectiveMainloopBwdSm80ILi2ELi2EN4cute5tupleIJNS5_1CILi128EEES8_NS7_ILi64EEEEEENS_10bfloat16_tEfNS_4arch4Sm80ELb0ELb0ELb1ELb1ELb0ELb0ELb0ELb0ELi2ELi4ELi4ELi4ELb0EEENS1_21CollectiveEpilogueBwdISA_SB_SD_Li256ELb1ELb0ELi2EEENS1_19SingleTileSchedulerILb1ELb0ELb0ELi128EEEEEEEEEvNT_6ParamsE) ;  /* 0xffff72d008007950 */ /* 0x000fea0003c3ffff */
        .type           $_ZN7cutlass13device_kernelIN5flash19enable_sm80_to_sm89INS1_16FlashAttnBwdSm80INS1_25CollectiveMainloopBwdSm80ILi2ELi2EN4cute5tupleIJNS5_1CILi128EEES8_NS7_ILi64EEEEEENS_10bfloat16_tEfNS_4arch4Sm80ELb0ELb0ELb1ELb1ELb0ELb0ELb0ELb0ELi2ELi4ELi4ELi4ELb0EEENS1_21CollectiveEpilogueBwdISA_SB_SD_Li256ELb1ELb0ELi2EEENS1_19SingleTileSchedulerILb1ELb0ELb0ELi128EEEEEEEEEvNT_6ParamsE$_ZN4cute3eso3ESOILb1ELb0EJNS_1CILi0EEEiS3_EEC2ERKS3_RKiS6_,@function
        .size           $_ZN7cutlass13device_kernelIN5flash19enable_sm80_to_sm89INS1_16FlashAttnBwdSm80INS1_25CollectiveMainloopBwdSm80ILi2ELi2EN4cute5tupleIJNS5_1CILi128EEES8_NS7_ILi64EEEEEENS_10bfloat16_tEfNS_4arch4Sm80ELb0ELb0ELb1ELb1ELb0ELb0ELb0ELb0ELi2ELi4ELi4ELi4ELb0EEENS1_21CollectiveEpilogueBwdISA_SB_SD_Li256ELb1ELb0ELi2EEENS1_19SingleTileSchedulerILb1ELb0ELb0ELi128EEEEEEEEEvNT_6ParamsE$_ZN4cute3eso3ESOILb1ELb0EJNS_1CILi0EEEiS3_EEC2ERKS3_RKiS6_,($_ZN7cutlass13device_kernelIN5flash19enable_sm80_to_sm89INS1_16FlashAttnBwdSm80INS1_25CollectiveMainloopBwdSm80ILi2ELi2EN4cute5tupleIJNS5_1CILi128EEES8_NS7_ILi64EEEEEENS_10bfloat16_tEfNS_4arch4Sm80ELb0ELb0ELb1ELb1ELb0ELb0ELb0ELb0ELi2ELi4ELi4ELi4ELb0EEENS1_21CollectiveEpilogueBwdISA_SB_SD_Li256ELb1ELb0ELi2EEENS1_19SingleTileSchedulerILb1ELb0ELb0ELi128EEEEEEEEEvNT_6ParamsE$_ZN4cute3eso3ESOILb1ELb0EJNS_1CILi1024EEENS_5tupleIJiiEEEEEC2ERKS3_RKS5_ - $_ZN7cutlass13device_kernelIN5flash19enable_sm80_to_sm89INS1_16FlashAttnBwdSm80INS1_25CollectiveMainloopBwdSm80ILi2ELi2EN4cute5tupleIJNS5_1CILi128EEES8_NS7_ILi64EEEEEENS_10bfloat16_tEfNS_4arch4Sm80ELb0ELb0ELb1ELb1ELb0ELb0ELb0ELb0ELi2ELi4ELi4ELi4ELb0EEENS1_21CollectiveEpilogueBwdISA_SB_SD_Li256ELb1ELb0ELi2EEENS1_19SingleTileSchedulerILb1ELb0ELb0ELi128EEEEEEEEEvNT_6ParamsE$_ZN4cute3eso3ESOILb1ELb0EJNS_1CILi0EEEiS3_EEC2ERKS3_RKiS6_)
$_ZN7cutlass13device_kernelIN5flash19enable_sm80_to_sm89INS1_16FlashAttnBwdSm80INS1_25CollectiveMainloopBwdSm80ILi2ELi2EN4cute5tupleIJNS5_1CILi128EEES8_NS7_ILi64EEEEEENS_10bfloat16_tEfNS_4arch4Sm80ELb0ELb0ELb1ELb1ELb0ELb0ELb0ELb0ELi2ELi4ELi4ELi4ELb0EEENS1_21CollectiveEpilogueBwdISA_SB_SD_Li256ELb1ELb0ELi2EEENS1_19SingleTileSchedulerILb1ELb0ELb0ELi128EEEEEEEEEvNT_6ParamsE$_ZN4cute3eso3ESOILb1ELb0EJNS_1CILi0EEEiS3_EEC2ERKS3_RKiS6_:
[----:B------:R-:W-:Y:S02]  /*8d30*/  IADD3 R2, R15, -c[0x0][0x20], RZ ;  /* 0x800008000f027a10 */ /* 0x000fe40007ffe0ff */
[----:B------:R-:W-:-:S03]  /*8d40*/  MOV R7, 0x0 ;  /* 0x0000000000077802 */ /* 0x000fc60000000f00 */
[----:B------:R1:W-:Y:S01]  /*8d50*/  STL [R2], R3 ;  /* 0x0000000302007387 */ /* 0x0003e20000100800 */
[----:B------:R-:W-:Y:S05]  /*8d60*/  RET.REL.NODEC R6 `(_ZN7cutlass13device_kernelIN5flash19enable_sm80_to_sm89INS1_16FlashAttnBwdSm80INS1_25CollectiveMainloopBwdSm80ILi2ELi2EN4cute5tupleIJNS5_1CILi128EEES8_NS7_ILi64EEEEEENS_10bfloat16_tEfNS_4arch4Sm80ELb0ELb0ELb1ELb1ELb0ELb0ELb0ELb0ELi2ELi4ELi4ELi4ELb0EEENS1_21CollectiveEpilogueBwdISA_SB_SD_Li256ELb1ELb0ELi2EEENS1_19SingleTileSchedulerILb1ELb0ELb0ELi128EEEEEEEEEvNT_6ParamsE) ;  /* 0xffff729006007950 */ /* 0x000fea0003c3ffff */
        .type           $_ZN7cutlass13device_kernelIN5flash19enable_sm80_to_sm89INS1_16FlashAttnBwdSm80INS1_25CollectiveMainloopBwdSm80ILi2ELi2EN4cute5tupleIJNS5_1CILi128EEES8_NS7_ILi64EEEEEENS_10bfloat16_tEfNS_4arch4Sm80ELb0ELb0ELb1ELb1ELb0ELb0ELb0ELb0ELi2ELi4ELi4ELi4ELb0EEENS1_21CollectiveEpilogueBwdISA_SB_SD_Li256ELb1ELb0ELi2EEENS1_19SingleTileSchedulerILb1ELb0ELb0ELi128EEEEEEEEEvNT_6ParamsE$_ZN4cute3eso3ESOILb1ELb0EJNS_1CILi1024EEENS_5tupleIJiiEEEEEC2ERKS3_RKS5_,@function
        .size           $_ZN7cutlass13device_kernelIN5flash19enable_sm80_to_sm89INS1_16FlashAttnBwdSm80INS1_25CollectiveMainloopBwdSm80ILi2ELi2EN4cute5tupleIJNS5_1CILi128EEES8_NS7_ILi64EEEEEENS_10bfloat16_tEfNS_4arch4Sm80ELb0ELb0ELb1ELb1ELb0ELb0ELb0ELb0ELi2ELi4ELi4ELi4ELb0EEENS1_21CollectiveEpilogueBwdISA_SB_SD_Li256ELb1ELb0ELi2EEENS1_19SingleTileSchedulerILb1ELb0ELb0ELi128EEEEEEEEEvNT_6ParamsE$_ZN4cute3eso3ESOILb1ELb0EJNS_1CILi1024EEENS_5tupleIJiiEEEEEC2ERKS3_RKS5_,($_ZN7cutlass13device_kernelIN5flash19enable_sm80_to_sm89INS1_16FlashAttnBwdSm80INS1_25CollectiveMainloopBwdSm80ILi2ELi2EN4cute5tupleIJNS5_1CILi128EEES8_NS7_ILi64EEEEEENS_10bfloat16_tEfNS_4arch4Sm80ELb0ELb0ELb1ELb1ELb0ELb0ELb0ELb0ELi2ELi4ELi4ELi4ELb0EEENS1_21CollectiveEpilogueBwdISA_SB_SD_Li256ELb1ELb0ELi2EEENS1_19SingleTileSchedulerILb1ELb0ELb0ELi128EEEEEEEEEvNT_6ParamsE$_ZN4cute3eso3ESOILb1ELb0EJNS_1CILi1024EEEiiEEC2ERKS3_RKiS8_ - $_ZN7cutlass13device_kernelIN5flash19enable_sm80_to_sm89INS1_16FlashAttnBwdSm80INS1_25CollectiveMainloopBwdSm80ILi2ELi2EN4cute5tupleIJNS5_1CILi128EEES8_NS7_ILi64EEEEEENS_10bfloat16_tEfNS_4arch4Sm80ELb0ELb0ELb1ELb1ELb0ELb0ELb0ELb0ELi2ELi4ELi4ELi4ELb0EEENS1_21CollectiveEpilogueBwdISA_SB_SD_Li256ELb1ELb0ELi2EEENS1_19SingleTileSchedulerILb1ELb0ELb0ELi128EEEEEEEEEvNT_6ParamsE$_ZN4cute3eso3ESOILb1ELb0EJNS_1CILi1024EEENS_5tupleIJiiEEEEEC2ERKS3_RKS5_)
$_ZN7cutlass13device_kernelIN5flash19enable_sm80_to_sm89INS1_16FlashAttnBwdSm80INS1_25CollectiveMainloopBwdSm80ILi2ELi2EN4cute5tupleIJNS5_1CILi128EEES8_NS7_ILi64EEEEEENS_10bfloat16_tEfNS_4arch4Sm80ELb0ELb0ELb1ELb1ELb0ELb0ELb0ELb0ELi2ELi4ELi4ELi4ELb0EEENS1_21CollectiveEpilogueBwdISA_SB_SD_Li256ELb1ELb0ELi2EEENS1_19SingleTileSchedulerILb1ELb0ELb0ELi128EEEEEEEEEvNT_6ParamsE$_ZN4cute3eso3ESOILb1ELb0EJNS_1CILi1024EEENS_5tupleIJiiEEEEEC2ERKS3_RKS5_:
[----:B------:R-:W-:Y:S02]  /*8d70*/  IADD3 R2, R2, -c[0x0][0x20], RZ ;  /* 0x8000080002027a10 */ /* 0x000fe40007ffe0ff */
[----:B------:R-:W-:-:S03]  /*8d80*/  MOV R7, 0x0 ;  /* 0x0000000000077802 */ /* 0x000fc60000000f00 */
[----:B------:R1:W-:Y:S04]  /*8d90*/  STL [R2], R5 ;  /* 0x0000000502007387 */ /* 0x0003e80000100800 */
[----:B------:R1:W-:Y:S01]  /*8da0*/  STL [R2+0x4], R3 ;  /* 0x0000040302007387 */ /* 0x0003e20000100800 */
[----:B------:R-:W-:Y:S05]  /*8db0*/  RET.REL.NODEC R6 `(_ZN7cutlass13device_kernelIN5flash19enable_sm80_to_sm89INS1_16FlashAttnBwdSm80INS1_25CollectiveMainloopBwdSm80ILi2ELi2EN4cute5tupleIJNS5_1CILi128EEES8_NS7_ILi64EEEEEENS_10bfloat16_tEfNS_4arch4Sm80ELb0ELb0ELb1ELb1ELb0ELb0ELb0ELb0ELi2ELi4ELi4ELi4ELb0EEENS1_21CollectiveEpilogueBwdISA_SB_SD_Li256ELb1ELb0ELi2EEENS1_19SingleTileSchedulerILb1ELb0ELb0ELi128EEEEEEEEEvNT_6ParamsE) ;  /* 0xffff724006007950 */ /* 0x000fea0003c3ffff */
        .type           $_ZN7cutlass13device_kernelIN5flash19enable_sm80_to_sm89INS1_16FlashAttnBwdSm80INS1_25CollectiveMainloopBwdSm80ILi2ELi2EN4cute5tupleIJNS5_1CILi128EEES8_NS7_ILi64EEEEEENS_10bfloat16_tEfNS_4arch4Sm80ELb0ELb0ELb1ELb1ELb0ELb0ELb0ELb0ELi2ELi4ELi4ELi4ELb0EEENS1_21CollectiveEpilogueBwdISA_SB_SD_Li256ELb1ELb0ELi2EEENS1_19SingleTileSchedulerILb1ELb0ELb0ELi128EEEEEEEEEvNT_6ParamsE$_ZN4cute3eso3ESOILb1ELb0EJNS_1CILi1024EEEiiEEC2ERKS3_RKiS8_,@function
        .size           $_ZN7cutlass13device_kernelIN5flash19enable_sm80_to_sm89INS1_16FlashAttnBwdSm80INS1_25CollectiveMainloopBwdSm80ILi2ELi2EN4cute5tupleIJNS5_1CILi128EEES8_NS7_ILi64EEEEEENS_10bfloat16_tEfNS_4arch4Sm80ELb0ELb0ELb1ELb1ELb0ELb0ELb0ELb0ELi2ELi4ELi4ELi4ELb0EEENS1_21CollectiveEpilogueBwdISA_SB_SD_Li256ELb1ELb0ELi2EEENS1_19SingleTileSchedulerILb1ELb0ELb0ELi128EEEEEEEEEvNT_6ParamsE$_ZN4cute3eso3ESOILb1ELb0EJNS_1CILi1024EEEiiEEC2ERKS3_RKiS8_,($_ZN7cutlass13device_kernelIN5flash19enable_sm80_to_sm89INS1_16FlashAttnBwdSm80INS1_25CollectiveMainloopBwdSm80ILi2ELi2EN4cute5tupleIJNS5_1CILi128EEES8_NS7_ILi64EEEEEENS_10bfloat16_tEfNS_4arch4Sm80ELb0ELb0ELb1ELb1ELb0ELb0ELb0ELb0ELi2ELi4ELi4ELi4ELb0EEENS1_21CollectiveEpilogueBwdISA_SB_SD_Li256ELb1ELb0ELi2EEENS1_19SingleTileSchedulerILb1ELb0ELb0ELi128EEEEEEEEEvNT_6ParamsE$_ZN4cute3eso3ESOILb1ELb0EJNS_1CILi1EEENS2_ILi256EEEiEEC2ERKS3_RKS4_RKi - $_ZN7cutlass13device_kernelIN5flash19enable_sm80_to_sm89INS1_16FlashAttnBwdSm80INS1_25CollectiveMainloopBwdSm80ILi2ELi2EN4cute5tupleIJNS5_1CILi128EEES8_NS7_ILi64EEEEEENS_10bfloat16_tEfNS_4arch4Sm80ELb0ELb0ELb1ELb1ELb0ELb0ELb0ELb0ELi2ELi4ELi4ELi4ELb0EEENS1_21CollectiveEpilogueBwdISA_SB_SD_Li256ELb1ELb0ELi2EEENS1_19SingleTileSchedulerILb1ELb0ELb0ELi128EEEEEEEEEvNT_6ParamsE$_ZN4cute3eso3ESOILb1ELb0EJNS_1CILi1024EEEiiEEC2ERKS3_RKiS8_)
$_ZN7cutlass13device_kernelIN5flash19enable_sm80_to_sm89INS1_16FlashAttnBwdSm80INS1_25CollectiveMainloopBwdSm80ILi2ELi2EN4cute5tupleIJNS5_1CILi128EEES8_NS7_ILi64EEEEEENS_10bfloat16_tEfNS_4arch4Sm80ELb0ELb0ELb1ELb1ELb0ELb0ELb0ELb0ELi2ELi4ELi4ELi4ELb0EEENS1_21CollectiveEpilogueBwdISA_SB_SD_Li256ELb1ELb0ELi2EEENS1_19SingleTileSchedulerILb1ELb0ELb0ELi128EEEEEEEEEvNT_6ParamsE$_ZN4cute3eso3ESOILb1ELb0EJNS_1CILi1024EEEiiEEC2ERKS3_RKiS8_:
[----:B------:R-:W-:Y:S02]  /*8dc0*/  IADD3 R3, R3, -c[0x0][0x20], RZ ;  /* 0x8000080003037a10 */ /* 0x000fe40007ffe0ff */
[----:B------:R-:W-:-:S03]  /*8dd0*/  IADD3 R2, R2, -c[0x0][0x20], RZ ;  /* 0x8000080002027a10 */ /* 0x000fc60007ffe0ff */
[----:B------:R1:W-:Y:S04]  /*8de0*/  STL [R3], R8 ;  /* 0x0000000803007387 */ /* 0x0003e80000100800 */
[----:B------:R-:W2:Y:S01]  /*8df0*/  LDL R2, [R2] ;  /* 0x0000000002027983 */ /* 0x000ea20000100800 */
[----:B------:R-:W-:-:S03]  /*8e00*/  IMAD.MOV.U32 R7, RZ, RZ, 0x0 ;  /* 0x00000000ff077424 */ /* 0x000fc600078e00ff */
[----:B--2---:R1:W-:Y:S01]  /*8e10*/  STL [R3+0x4], R2 ;  /* 0x0000040203007387 */ /* 0x0043e20000100800 */
[----:B------:R-:W-:Y:S05]  /*8e20*/  RET.REL.NODEC R6 `(_ZN7cutlass13device_kernelIN5flash19enable_sm80_to_sm89INS1_16FlashAttnBwdSm80INS1_25CollectiveMainloopBwdSm80ILi2ELi2EN4cute5tupleIJNS5_1CILi128EEES8_NS7_ILi64EEEEEENS_10bfloat16_tEfNS_4arch4Sm80ELb0ELb0ELb1ELb1ELb0ELb0ELb0ELb0ELi2ELi4ELi4ELi4ELb0EEENS1_21CollectiveEpilogueBwdISA_SB_SD_Li256ELb1ELb0ELi2EEENS1_19SingleTileSchedulerILb1ELb0ELb0ELi128EEEEEEEEEvNT_6ParamsE) ;  /* 0xffff71d006007950 */ /* 0x000fea0003c3ffff */
        .type           $_ZN7cutlass13device_kernelIN5flash19enable_sm80_to_sm89INS1_16FlashAttnBwdSm80INS1_25CollectiveMainloopBwdSm80ILi2ELi2EN4cute5tupleIJNS5_1CILi128EEES8_NS7_ILi64EEEEEENS_10bfloat16_tEfNS_4arch4Sm80ELb0ELb0ELb1ELb1ELb0ELb0ELb0ELb0ELi2ELi4ELi4ELi4ELb0EEENS1_21CollectiveEpilogueBwdISA_SB_SD_Li256ELb1ELb0ELi2EEENS1_19SingleTileSchedulerILb1ELb0ELb0ELi128EEEEEEEEEvNT_6ParamsE$_ZN4cute3eso3ESOILb1ELb0EJNS_1CILi1EEENS2_ILi256EEEiEEC2ERKS3_RKS4_RKi,@function
        .size           $_ZN7cutlass13device_kernelIN5flash19enable_sm80_to_sm89INS1_16FlashAttnBwdSm80INS1_25CollectiveMainloopBwdSm80ILi2ELi2EN4cute5tupleIJNS5_1CILi128EEES8_NS7_ILi64EEEEEENS_10bfloat16_tEfNS_4arch4Sm80ELb0ELb0ELb1ELb1ELb0ELb0ELb0ELb0ELi2ELi4ELi4ELi4ELb0EEENS1_21CollectiveEpilogueBwdISA_SB_SD_Li256ELb1ELb0ELi2EEENS1_19SingleTileSchedulerILb1ELb0ELb0ELi128EEEEEEEEEvNT_6ParamsE$_ZN4cute3eso3ESOILb1ELb0EJNS_1CILi1EEENS2_ILi256EEEiEEC2ERKS3_RKS4_RKi,($_ZN7cutlass13device_kernelIN5flash19enable_sm80_to_sm89INS1_16FlashAttnBwdSm80INS1_25CollectiveMainloopBwdSm80ILi2ELi2EN4cute5tupleIJNS5_1CILi128EEES8_NS7_ILi64EEEEEENS_10bfloat16_tEfNS_4arch4Sm80ELb0ELb0ELb1ELb1ELb0ELb0ELb0ELb0ELi2ELi4ELi4ELi4ELb0EEENS1_21CollectiveEpilogueBwdISA_SB_SD_Li256ELb1ELb0ELi2EEENS1_19SingleTileSchedulerILb1ELb0ELb0ELi128EEEEEEEEEvNT_6ParamsE$_ZN4cute3eso3ESOILb1ELb0EJNS_1CILi1EEENS2_ILi512EEEiEEC2ERKS3_RKS4_RKi - $_ZN7cutlass13device_kernelIN5flash19enable_sm80_to_sm89INS1_16FlashAttnBwdSm80INS1_25CollectiveMainloopBwdSm80ILi2ELi2EN4cute5tupleIJNS5_1CILi128EEES8_NS7_ILi64EEEEEENS_10bfloat16_tEfNS_4arch4Sm80ELb0ELb0ELb1ELb1ELb0ELb0ELb0ELb0ELi2ELi4ELi4ELi4ELb0EEENS1_21CollectiveEpilogueBwdISA_SB_SD_Li256ELb1ELb0ELi2EEENS1_19SingleTileSchedulerILb1ELb0ELb0ELi128EEEEEEEEEvNT_6ParamsE$_ZN4cute3eso3ESOILb1ELb0EJNS_1CILi1EEENS2_ILi256EEEiEEC2ERKS3_RKS4_RKi)
$_ZN7cutlass13device_kernelIN5flash19enable_sm80_to_sm89INS1_16FlashAttnBwdSm80INS1_25CollectiveMainloopBwdSm80ILi2ELi2EN4cute5tupleIJNS5_1CILi128EEES8_NS7_ILi64EEEEEENS_10bfloat16_tEfNS_4arch4Sm80ELb0ELb0ELb1ELb1ELb0ELb0ELb0ELb0ELi2ELi4ELi4ELi4ELb0EEENS1_21CollectiveEpilogueBwdISA_SB_SD_Li256ELb1ELb0ELi2EEENS1_19SingleTileSchedulerILb1ELb0ELb0ELi128EEEEEEEEEvNT_6ParamsE$_ZN4cute3eso3ESOILb1ELb0EJNS_1CILi1EEENS2_ILi256EEEiEEC2ERKS3_RKS4_RKi:
[----:B------:R-:W-:Y:S02]  /*8e30*/  IADD3 R33, R33, -c[0x0][0x20], RZ ;  /* 0x8000080021217a10 */ /* 0x000fe40007ffe0ff */
[----:B------:R-:W-:-:S03]  /*8e40*/  MOV R5, 0x0 ;  /* 0x0000000000057802 */ /* 0x000fc60000000f00 */
[----:B------:R1:W-:Y:S01]  /*8e50*/  STL [R33], R2 ;  /* 0x0000000221007387 */ /* 0x0003e20000100800 */
[----:B------:R-:W-:Y:S05]  /*8e60*/  RET.REL.NODEC R4 `(_ZN7cutlass13device_kernelIN5flash19enable_sm80_to_sm89INS1_16FlashAttnBwdSm80INS1_25CollectiveMainloopBwdSm80ILi2ELi2EN4cute5tupleIJNS5_1CILi128EEES8_NS7_ILi64EEEEEENS_10bfloat16_tEfNS_4arch4Sm80ELb0ELb0ELb1ELb1ELb0ELb0ELb0ELb0ELi2ELi4ELi4ELi4ELb0EEENS1_21CollectiveEpilogueBwdISA_SB_SD_Li256ELb1ELb0ELi2EEENS1_19SingleTileSchedulerILb1ELb0ELb0ELi128EEEEEEEEEvNT_6ParamsE) ;  /* 0xffff719004007950 */ /* 0x000fea0003c3ffff */
        .type           $_ZN7cutlass13device_kernelIN5flash19enable_sm80_to_sm89INS1_16FlashAttnBwdSm80INS1_25CollectiveMainloopBwdSm80ILi2ELi2EN4cute5tupleIJNS5_1CILi128EEES8_NS7_ILi64EEEEEENS_10bfloat16_tEfNS_4arch4Sm80ELb0ELb0ELb1ELb1ELb0ELb0ELb0ELb0ELi2ELi4ELi4ELi4ELb0EEENS1_21CollectiveEpilogueBwdISA_SB_SD_Li256ELb1ELb0ELi2EEENS1_19SingleTileSchedulerILb1ELb0ELb0ELi128EEEEEEEEEvNT_6ParamsE$_ZN4cute3eso3ESOILb1ELb0EJNS_1CILi1EEENS2_ILi512EEEiEEC2ERKS3_RKS4_RKi,@function
        .size           $_ZN7cutlass13device_kernelIN5flash19enable_sm80_to_sm89INS1_16FlashAttnBwdSm80INS1_25CollectiveMainloopBwdSm80ILi2ELi2EN4cute5tupleIJNS5_1CILi128EEES8_NS7_ILi64EEEEEENS_10bfloat16_tEfNS_4arch4Sm80ELb0ELb0ELb1ELb1ELb0ELb0ELb0ELb0ELi2ELi4ELi4ELi4ELb0EEENS1_21CollectiveEpilogueBwdISA_SB_SD_Li256ELb1ELb0ELi2EEENS1_19SingleTileSchedulerILb1ELb0ELb0ELi128EEEEEEEEEvNT_6ParamsE$_ZN4cute3eso3ESOILb1ELb0EJNS_1CILi1EEENS2_ILi512EEEiEEC2ERKS3_RKS4_RKi,($_ZN7cutlass13device_kernelIN5flash19enable_sm80_to_sm89INS1_16FlashAttnBwdSm80INS1_25CollectiveMainloopBwdSm80ILi2ELi2EN4cute5tupleIJNS5_1CILi128EEES8_NS7_ILi64EEEEEENS_10bfloat16_tEfNS_4arch4Sm80ELb0ELb0ELb1ELb1ELb0ELb0ELb0ELb0ELi2ELi4ELi4ELi4ELb0EEENS1_21CollectiveEpilogueBwdISA_SB_SD_Li256ELb1ELb0ELi2EEENS1_19SingleTileSchedulerILb1ELb0ELb0ELi128EEEEEEEEEvNT_6ParamsE$_ZN4cute3eso3ESOILb1ELb0EJNS_1CILi1EEENS2_ILi8EEEiiNS2_ILi64EEEiNS2_ILi144EEENS2_ILi288EEENS2_ILi512EEEEEC2ERKS3_RKS4_RKiSF_RKS5_SF_RKS6_RKS7_RKS8_ - $_ZN7cutlass13device_kernelIN5flash19enable_sm80_to_sm89INS1_16FlashAttnBwdSm80INS1_25CollectiveMainloopBwdSm80ILi2ELi2EN4cute5tupleIJNS5_1CILi128EEES8_NS7_ILi64EEEEEENS_10bfloat16_tEfNS_4arch4Sm80ELb0ELb0ELb1ELb1ELb0ELb0ELb0ELb0ELi2ELi4ELi4ELi4ELb0EEENS1_21CollectiveEpilogueBwdISA_SB_SD_Li256ELb1ELb0ELi2EEENS1_19SingleTileSchedulerILb1ELb0ELb0ELi128EEEEEEEEEvNT_6ParamsE$_ZN4cute3eso3ESOILb1ELb0EJNS_1CILi1EEENS2_ILi512EEEiEEC2ERKS3_RKS4_RKi)
$_ZN7cutlass13device_kernelIN5flash19enable_sm80_to_sm89INS1_16FlashAttnBwdSm80INS1_25CollectiveMainloopBwdSm80ILi2ELi2EN4cute5tupleIJNS5_1CILi128EEES8_NS7_ILi64EEEEEENS_10bfloat16_tEfNS_4arch4Sm80ELb0ELb0ELb1ELb1ELb0ELb0ELb0ELb0ELi2ELi4ELi4ELi4ELb0EEENS1_21CollectiveEpilogueBwdISA_SB_SD_Li256ELb1ELb0ELi2EEENS1_19SingleTileSchedulerILb1ELb0ELb0ELi128EEEEEEEEEvNT_6ParamsE$_ZN4cute3eso3ESOILb1ELb0EJNS_1CILi1EEENS2_ILi512EEEiEEC2ERKS3_RKS4_RKi:
[----:B------:R-:W-:Y:S01]  /*8e70*/  IADD3 R4, R77, -c[0x0][0x20], RZ ;  /* 0x800008004d047a10 */ /* 0x000fe20007ffe0ff */
[----:B------:R-:W-:Y:S01]  /*8e80*/  IMAD.MOV.U32 R8, RZ, RZ, R2 ;  /* 0x000000ffff087224 */ /* 0x000fe200078e0002 */
[----:B------:R-:W-:-:S03]  /*8e90*/  MOV R9, 0x0 ;  /* 0x0000000000097802 */ /* 0x000fc60000000f00 */
[----:B------:R1:W-:Y:S01]  /*8ea0*/  STL [R4], R3 ;  /* 0x0000000304007387 */ /* 0x0003e20000100800 */
[----:B------:R-:W-:Y:S05]  /*8eb0*/  RET.REL.NODEC R8 `(_ZN7cutlass13device_kernelIN5flash19enable_sm80_to_sm89INS1_16FlashAttnBwdSm80INS1_25CollectiveMainloopBwdSm80ILi2ELi2EN4cute5tupleIJNS5_1CILi128EEES8_NS7_ILi64EEEEEENS_10bfloat16_tEfNS_4arch4Sm80ELb0ELb0ELb1ELb1ELb0ELb0ELb0ELb0ELi2ELi4ELi4ELi4ELb0EEENS1_21CollectiveEpilogueBwdISA_SB_SD_Li256ELb1ELb0ELi2EEENS1_19SingleTileSchedulerILb1ELb0ELb0ELi128EEEEEEEEEvNT_6ParamsE) ;  /* 0xffff714008007950 */ /* 0x000fea0003c3ffff */
        .type           $_ZN7cutlass13device_kernelIN5flash19enable_sm80_to_sm89INS1_16FlashAttnBwdSm80INS1_25CollectiveMainloopBwdSm80ILi2ELi2EN4cute5tupleIJNS5_1CILi128EEES8_NS7_ILi64EEEEEENS_10bfloat16_tEfNS_4arch4Sm80ELb0ELb0ELb1ELb1ELb0ELb0ELb0ELb0ELi2ELi4ELi4ELi4ELb0EEENS1_21CollectiveEpilogueBwdISA_SB_SD_Li256ELb1ELb0ELi2EEENS1_19SingleTileSchedulerILb1ELb0ELb0ELi128EEEEEEEEEvNT_6ParamsE$_ZN4cute3eso3ESOILb1ELb0EJNS_1CILi1EEENS2_ILi8EEEiiNS2_ILi64EEEiNS2_ILi144EEENS2_ILi288EEENS2_ILi512EEEEEC2ERKS3_RKS4_RKiSF_RKS5_SF_RKS6_RKS7_RKS8_,@function
        .size           $_ZN7cutlass13device_kernelIN5flash19enable_sm80_to_sm89INS1_16FlashAttnBwdSm80INS1_25CollectiveMainloopBwdSm80ILi2ELi2EN4cute5tupleIJNS5_1CILi128EEES8_NS7_ILi64EEEEEENS_10bfloat16_tEfNS_4arch4Sm80ELb0ELb0ELb1ELb1ELb0ELb0ELb0ELb0ELi2ELi4ELi4ELi4ELb0EEENS1_21CollectiveEpilogueBwdISA_SB_SD_Li256ELb1ELb0ELi2EEENS1_19SingleTileSchedulerILb1ELb0ELb0ELi128EEEEEEEEEvNT_6ParamsE$_ZN4cute3eso3ESOILb1ELb0EJNS_1CILi1EEENS2_ILi8EEEiiNS2_ILi64EEEiNS2_ILi144EEENS2_ILi288EEENS2_ILi512EEEEEC2ERKS3_RKS4_RKiSF_RKS5_SF_RKS6_RKS7_RKS8_,($_ZN7cutlass13device_kernelIN5flash19enable_sm80_to_sm89INS1_16FlashAttnBwdSm80INS1_25CollectiveMainloopBwdSm80ILi2ELi2EN4cute5tupleIJNS5_1CILi128EEES8_NS7_ILi64EEEEEENS_10bfloat16_tEfNS_4arch4Sm80ELb0ELb0ELb1ELb1ELb0ELb0ELb0ELb0ELi2ELi4ELi4ELi4ELb0EEENS1_21CollectiveEpilogueBwdISA_SB_SD_Li256ELb1ELb0ELi2EEENS1_19SingleTileSchedulerILb1ELb0ELb0ELi128EEEEEEEEEvNT_6ParamsE$_ZN4cute3eso3ESOILb1ELb0EJNS_1CILi1EEENS_5tupleIJNS2_ILi8EEEiiEEENS2_ILi64EEENS4_IJiNS2_ILi144EEENS2_ILi288EEEEEENS2_ILi512EEEEEC2ERKS3_RKS6_RKS7_RKSA_RKSB_ - $_ZN7cutlass13device_kernelIN5flash19enable_sm80_to_sm89INS1_16FlashAttnBwdSm80INS1_25CollectiveMainloopBwdSm80ILi2ELi2EN4cute5tupleIJNS5_1CILi128EEES8_NS7_ILi64EEEEEENS_10bfloat16_tEfNS_4arch4Sm80ELb0ELb0ELb1ELb1ELb0ELb0ELb0ELb0ELi2ELi4ELi4ELi4ELb0EEENS1_21CollectiveEpilogueBwdISA_SB_SD_Li256ELb1ELb0ELi2EEENS1_19SingleTileSchedulerILb1ELb0ELb0ELi128EEEEEEEEEvNT_6ParamsE$_ZN4cute3eso3ESOILb1ELb0EJNS_1CILi1EEENS2_ILi8EEEiiNS2_ILi64EEEiNS2_ILi144EEENS2_ILi288EEENS2_ILi512EEEEEC2ERKS3_RKS4_RKiSF_RKS5_SF_RKS6_RKS7_RKS8_)
$_ZN7cutlass13device_kernelIN5flash19enable_sm80_to_sm89INS1_16FlashAttnBwdSm80INS1_25CollectiveMainloopBwdSm80ILi2ELi2EN4cute5tupleIJNS5_1CILi128EEES8_NS7_ILi64EEEEEENS_10bfloat16_tEfNS_4arch4Sm80ELb0ELb0ELb1ELb1ELb0ELb0ELb0ELb0ELi2ELi4ELi4ELi4ELb0EEENS1_21CollectiveEpilogueBwdISA_SB_SD_Li256ELb1ELb0ELi2EEENS1_19SingleTileSchedulerILb1ELb0ELb0ELi128EEEEEEEEEvNT_6ParamsE$_ZN4cute3eso3ESOILb1ELb0EJNS_1CILi1EEENS2_ILi8EEEiiNS2_ILi64EEEiNS2_ILi144EEENS2_ILi288EEENS2_ILi512EEEEEC2ERKS3_RKS4_RKiSF_RKS5_SF_RKS6_RKS7_RKS8_:
        /* <DEDUP_REMOVED lines=11> */
        .type           $_ZN7cutlass13device_kernelIN5flash19enable_sm80_to_sm89INS1_16FlashAttnBwdSm80INS1_25CollectiveMainloopBwdSm80ILi2ELi2EN4cute5tupleIJNS5_1CILi128EEES8_NS7_ILi64EEEEEENS_10bfloat16_tEfNS_4arch4Sm80ELb0ELb0ELb1ELb1ELb0ELb0ELb0ELb0ELi2ELi4ELi4ELi4ELb0EEENS1_21CollectiveEpilogueBwdISA_SB_SD_Li256ELb1ELb0ELi2EEENS1_19SingleTileSchedulerILb1ELb0ELb0ELi128EEEEEEEEEvNT_6ParamsE$_ZN4cute3eso3ESOILb1ELb0EJNS_1CILi1EEENS_5tupleIJNS2_ILi8EEEiiEEENS2_ILi64EEENS4_IJiNS2_ILi144EEENS2_ILi288EEEEEENS2_ILi512EEEEEC2ERKS3_RKS6_RKS7_RKSA_RKSB_,@function
        .size           $_ZN7cutlass13device_kernelIN5flash19enable_sm80_to_sm89INS1_16FlashAttnBwdSm80INS1_25CollectiveMainloopBwdSm80ILi2ELi2EN4cute5tupleIJNS5_1CILi128EEES8_NS7_ILi64EEEEEENS_10bfloat16_tEfNS_4arch4Sm80ELb0ELb0ELb1ELb1ELb0ELb0ELb0ELb0ELi2ELi4ELi4ELi4ELb0EEENS1_21CollectiveEpilogueBwdISA_SB_SD_Li256ELb1ELb0ELi2EEENS1_19SingleTileSchedulerILb1ELb0ELb0ELi128EEEEEEEEEvNT_6ParamsE$_ZN4cute3eso3ESOILb1ELb0EJNS_1CILi1EEENS_5tupleIJNS2_ILi8EEEiiEEENS2_ILi64EEENS4_IJiNS2_ILi144EEENS2_ILi288EEEEEENS2_ILi512EEEEEC2ERKS3_RKS6_RKS7_RKSA_RKSB_,($_ZN7cutlass13device_kernelIN5flash19enable_sm80_to_sm89INS1_16FlashAttnBwdSm80INS1_25CollectiveMainloopBwdSm80ILi2ELi2EN4cute5tupleIJNS5_1CILi128EEES8_NS7_ILi64EEEEEENS_10bfloat16_tEfNS_4arch4Sm80ELb0ELb0ELb1ELb1ELb0ELb0ELb0ELb0ELi2ELi4ELi4ELi4ELb0EEENS1_21CollectiveEpilogueBwdISA_SB_SD_Li256ELb1ELb0ELi2EEENS1_19SingleTileSchedulerILb1ELb0ELb0ELi128EEEEEEEEEvNT_6ParamsE$_ZN4cute3eso3ESOILb1ELb0EJNS_1CILi1EEENS_5tupleIJiiiEEENS2_ILi64EEENS4_IJNS2_ILi72EEENS2_ILi144EEENS2_ILi288EEEEEENS2_ILi512EEEEEC2ERKS3_RKS5_RKS6_RKSA_RKSB_ - $_ZN7cutlass13device_kernelIN5flash19enable_sm80_to_sm89INS1_16FlashAttnBwdSm80INS1_25CollectiveMainloopBwdSm80ILi2ELi2EN4cute5tupleIJNS5_1CILi128EEES8_NS7_ILi64EEEEEENS_10bfloat16_tEfNS_4arch4Sm80ELb0ELb0ELb1ELb1ELb0ELb0ELb0ELb0ELi2ELi4ELi4ELi4ELb0EEENS1_21CollectiveEpilogueBwdISA_SB_SD_Li256ELb1ELb0ELi2EEENS1_19SingleTileSchedulerILb1ELb0ELb0ELi128EEEEEEEEEvNT_6ParamsE$_ZN4cute3eso3ESOILb1ELb0EJNS_1CILi1EEENS_5tupleIJNS2_ILi8EEEiiEEENS2_ILi64EEENS4_IJiNS2_ILi144EEENS2_ILi288EEEEEENS2_ILi512EEEEEC2ERKS3_RKS6_RKS7_RKSA_RKSB_)
$_ZN7cutlass13device_kernelIN5flash19enable_sm80_to_sm89INS1_16FlashAttnBwdSm80INS1_25CollectiveMainloopBwdSm80ILi2ELi2EN4cute5tupleIJNS5_1CILi128EEES8_NS7_ILi64EEEEEENS_10bfloat16_tEfNS_4arch4Sm80ELb0ELb0ELb1ELb1ELb0ELb0ELb0ELb0ELi2ELi4ELi4ELi4ELb0EEENS1_21CollectiveEpilogueBwdISA_SB_SD_Li256ELb1ELb0ELi2EEENS1_19SingleTileSchedulerILb1ELb0ELb0ELi128EEEEEEEEEvNT_6ParamsE$_ZN4cute3eso3ESOILb1ELb0EJNS_1CILi1EEENS_5tupleIJNS2_ILi8EEEiiEEENS2_ILi64EEENS4_IJiNS2_ILi144EEENS2_ILi288EEEEEENS2_ILi512EEEEEC2ERKS3_RKS6_RKS7_RKSA_RKSB_:
        /* <DEDUP_REMOVED lines=9> */
        .type           $_ZN7cutlass13device_kernelIN5flash19enable_sm80_to_sm89INS1_16FlashAttnBwdSm80INS1_25CollectiveMainloopBwdSm80ILi2ELi2EN4cute5tupleIJNS5_1CILi128EEES8_NS7_ILi64EEEEEENS_10bfloat16_tEfNS_4arch4Sm80ELb0ELb0ELb1ELb1ELb0ELb0ELb0ELb0ELi2ELi4ELi4ELi4ELb0EEENS1_21CollectiveEpilogueBwdISA_SB_SD_Li256ELb1ELb0ELi2EEENS1_19SingleTileSchedulerILb1ELb0ELb0ELi128EEEEEEEEEvNT_6ParamsE$_ZN4cute3eso3ESOILb1ELb0EJNS_1CILi1EEENS_5tupleIJiiiEEENS2_ILi64EEENS4_IJNS2_ILi72EEENS2_ILi144EEENS2_ILi288EEEEEENS2_ILi512EEEEEC2ERKS3_RKS5_RKS6_RKSA_RKSB_,@function
        .size           $_ZN7cutlass13device_kernelIN5flash19enable_sm80_to_sm89INS1_16FlashAttnBwdSm80INS1_25CollectiveMainloopBwdSm80ILi2ELi2EN4cute5tupleIJNS5_1CILi128EEES8_NS7_ILi64EEEEEENS_10bfloat16_tEfNS_4arch4Sm80ELb0ELb0ELb1ELb1ELb0ELb0ELb0ELb0ELi2ELi4ELi4ELi4ELb0EEENS1_21CollectiveEpilogueBwdISA_SB_SD_Li256ELb1ELb0ELi2EEENS1_19SingleTileSchedulerILb1ELb0ELb0ELi128EEEEEEEEEvNT_6ParamsE$_ZN4cute3eso3ESOILb1ELb0EJNS_1CILi1EEENS_5tupleIJiiiEEENS2_ILi64EEENS4_IJNS2_ILi72EEENS2_ILi144EEENS2_ILi288EEEEEENS2_ILi512EEEEEC2ERKS3_RKS5_RKS6_RKSA_RKSB_,($_ZN7cutlass13device_kernelIN5flash19enable_sm80_to_sm89INS1_16FlashAttnBwdSm80INS1_25CollectiveMainloopBwdSm80ILi2ELi2EN4cute5tupleIJNS5_1CILi128EEES8_NS7_ILi64EEEEEENS_10bfloat16_tEfNS_4arch4Sm80ELb0ELb0ELb1ELb1ELb0ELb0ELb0ELb0ELi2ELi4ELi4ELi4ELb0EEENS1_21CollectiveEpilogueBwdISA_SB_SD_Li256ELb1ELb0ELi2EEENS1_19SingleTileSchedulerILb1ELb0ELb0ELi128EEEEEEEEEvNT_6ParamsE$_ZN4cute3eso3ESOILb1ELb0EJNS_1CILi1EEEiEEC2ERKS3_RKi - $_ZN7cutlass13device_kernelIN5flash19enable_sm80_to_sm89INS1_16FlashAttnBwdSm80INS1_25CollectiveMainloopBwdSm80ILi2ELi2EN4cute5tupleIJNS5_1CILi128EEES8_NS7_ILi64EEEEEENS_10bfloat16_tEfNS_4arch4Sm80ELb0ELb0ELb1ELb1ELb0ELb0ELb0ELb0ELi2ELi4ELi4ELi4ELb0EEENS1_21CollectiveEpilogueBwdISA_SB_SD_Li256ELb1ELb0ELi2EEENS1_19SingleTileSchedulerILb1ELb0ELb0ELi128EEEEEEEEEvNT_6ParamsE$_ZN4cute3eso3ESOILb1ELb0EJNS_1CILi1EEENS_5tupleIJiiiEEENS2_ILi64EEENS4_IJNS2_ILi72EEENS2_ILi144EEENS2_ILi288EEEEEENS2_ILi512EEEEEC2ERKS3_RKS5_RKS6_RKSA_RKSB_)
$_ZN7cutlass13device_kernelIN5flash19enable_sm80_to_sm89INS1_16FlashAttnBwdSm80INS1_25CollectiveMainloopBwdSm80ILi2ELi2EN4cute5tupleIJNS5_1CILi128EEES8_NS7_ILi64EEEEEENS_10bfloat16_tEfNS_4arch4Sm80ELb0ELb0ELb1ELb1ELb0ELb0ELb0ELb0ELi2ELi4ELi4ELi4ELb0EEENS1_21CollectiveEpilogueBwdISA_SB_SD_Li256ELb1ELb0ELi2EEENS1_19SingleTileSchedulerILb1ELb0ELb0ELi128EEEEEEEEEvNT_6ParamsE$_ZN4cute3eso3ESOILb1ELb0EJNS_1CILi1EEENS_5tupleIJiiiEEENS2_ILi64EEENS4_IJNS2_ILi72EEENS2_ILi144EEENS2_ILi288EEEEEENS2_ILi512EEEEEC2ERKS3_RKS5_RKS6_RKSA_RKSB_:
[----:B------:R-:W-:Y:S01]  /*9000*/  IADD3 R4, R4, -c[0x0][0x20], RZ ;  /* 0x8000080004047a10 */ /* 0x000fe20007ffe0ff */
[----:B------:R-:W-:Y:S01]  /*9010*/  IMAD.MOV.U32 R8, RZ, RZ, R6 ;  /* 0x000000ffff087224 */ /* 0x000fe200078e0006 */
[----:B------:R-:W-:-:S03]  /*9020*/  MOV R9, 0x0 ;  /* 0x0000000000097802 */ /* 0x000fc60000000f00 */
[----:B------:R1:W-:Y:S04]  /*9030*/  STL [R4], R2 ;  /* 0x0000000204007387 */ /* 0x0003e80000100800 */
[----:B------:R1:W-:Y:S04]  /*9040*/  STL [R4+0x4], R3 ;  /* 0x0000040304007387 */ /* 0x0003e80000100800 */
[----:B------:R1:W-:Y:S01]  /*9050*/  STL [R4+0x8], R5 ;  /* 0x0000080504007387 */ /* 0x0003e20000100800 */
[----:B------:R-:W-:Y:S05]  /*9060*/  RET.REL.NODEC R8 `(_ZN7cutlass13device_kernelIN5flash19enable_sm80_to_sm89INS1_16FlashAttnBwdSm80INS1_25CollectiveMainloopBwdSm80ILi2ELi2EN4cute5tupleIJNS5_1CILi128EEES8_NS7_ILi64EEEEEENS_10bfloat16_tEfNS_4arch4Sm80ELb0ELb0ELb1ELb1ELb0ELb0ELb0ELb0ELi2ELi4ELi4ELi4ELb0EEENS1_21CollectiveEpilogueBwdISA_SB_SD_Li256ELb1ELb0ELi2EEENS1_19SingleTileSchedulerILb1ELb0ELb0ELi128EEEEEEEEEvNT_6ParamsE) ;  /* 0xffff6f9008007950 */ /* 0x000fea0003c3ffff */
        .type           $_ZN7cutlass13device_kernelIN5flash19enable_sm80_to_sm89INS1_16FlashAttnBwdSm80INS1_25CollectiveMainloopBwdSm80ILi2ELi2EN4cute5tupleIJNS5_1CILi128EEES8_NS7_ILi64EEEEEENS_10bfloat16_tEfNS_4arch4Sm80ELb0ELb0ELb1ELb1ELb0ELb0ELb0ELb0ELi2ELi4ELi4ELi4ELb0EEENS1_21CollectiveEpilogueBwdISA_SB_SD_Li256ELb1ELb0ELi2EEENS1_19SingleTileSchedulerILb1ELb0ELb0ELi128EEEEEEEEEvNT_6ParamsE$_ZN4cute3eso3ESOILb1ELb0EJNS_1CILi1EEEiEEC2ERKS3_RKi,@function
        .size           $_ZN7cutlass13device_kernelIN5flash19enable_sm80_to_sm89INS1_16FlashAttnBwdSm80INS1_25CollectiveMainloopBwdSm80ILi2ELi2EN4cute5tupleIJNS5_1CILi128EEES8_NS7_ILi64EEEEEENS_10bfloat16_tEfNS_4arch4Sm80ELb0ELb0ELb1ELb1ELb0ELb0ELb0ELb0ELi2ELi4ELi4ELi4ELb0EEENS1_21CollectiveEpilogueBwdISA_SB_SD_Li256ELb1ELb0ELi2EEENS1_19SingleTileSchedulerILb1ELb0ELb0ELi128EEEEEEEEEvNT_6ParamsE$_ZN4cute3eso3ESOILb1ELb0EJNS_1CILi1EEEiEEC2ERKS3_RKi,($_ZN7cutlass13device_kernelIN5flash19enable_sm80_to_sm89INS1_16FlashAttnBwdSm80INS1_25CollectiveMainloopBwdSm80ILi2ELi2EN4cute5tupleIJNS5_1CILi128EEES8_NS7_ILi64EEEEEENS_10bfloat16_tEfNS_4arch4Sm80ELb0ELb0ELb1ELb1ELb0ELb0ELb0ELb0ELi2ELi4ELi4ELi4ELb0EEENS1_21CollectiveEpilogueBwdISA_SB_SD_Li256ELb1ELb0ELi2EEENS1_19SingleTileSchedulerILb1ELb0ELb0ELi128EEEEEEEEEvNT_6ParamsE$_ZN4cute3eso3ESOILb1ELb0EJNS_1CILi1EEEiiiNS2_ILi144EEENS2_ILi512EEEEEC2ERKS3_RKiSA_SA_RKS4_RKS5_ - $_ZN7cutlass13device_kernelIN5flash19enable_sm80_to_sm89INS1_16FlashAttnBwdSm80INS1_25CollectiveMainloopBwdSm80ILi2ELi2EN4cute5tupleIJNS5_1CILi128EEES8_NS7_ILi64EEEEEENS_10bfloat16_tEfNS_4arch4Sm80ELb0ELb0ELb1ELb1ELb0ELb0ELb0ELb0ELi2ELi4ELi4ELi4ELb0EEENS1_21CollectiveEpilogueBwdISA_SB_SD_Li256ELb1ELb0ELi2EEENS1_19SingleTileSchedulerILb1ELb0ELb0ELi128EEEEEEEEEvNT_6ParamsE$_ZN4cute3eso3ESOILb1ELb0EJNS_1CILi1EEEiEEC2ERKS3_RKi)
$_ZN7cutlass13device_kernelIN5flash19enable_sm80_to_sm89INS1_16FlashAttnBwdSm80INS1_25CollectiveMainloopBwdSm80ILi2ELi2EN4cute5tupleIJNS5_1CILi128EEES8_NS7_ILi64EEEEEENS_10bfloat16_tEfNS_4arch4Sm80ELb0ELb0ELb1ELb1ELb0ELb0ELb0ELb0ELi2ELi4ELi4ELi4ELb0EEENS1_21CollectiveEpilogueBwdISA_SB_SD_Li256ELb1ELb0ELi2EEENS1_19SingleTileSchedulerILb1ELb0ELb0ELi128EEEEEEEEEvNT_6ParamsE$_ZN4cute3eso3ESOILb1ELb0EJNS_1CILi1EEEiEEC2ERKS3_RKi:
[----:B------:R-:W-:Y:S02]  /*9070*/  IADD3 R51, R51, -c[0x0][0x20], RZ ;  /* 0x8000080033337a10 */ /* 0x000fe40007ffe0ff */
[----:B------:R-:W-:-:S03]  /*9080*/  MOV R5, 0x0 ;  /* 0x0000000000057802 */ /* 0x000fc60000000f00 */
[----:B------:R1:W-:Y:S01]  /*9090*/  STL [R51], R2 ;  /* 0x0000000233007387 */ /* 0x0003e20000100800 */
[----:B------:R-:W-:Y:S05]  /*90a0*/  RET.REL.NODEC R4 `(_ZN7cutlass13device_kernelIN5flash19enable_sm80_to_sm89INS1_16FlashAttnBwdSm80INS1_25CollectiveMainloopBwdSm80ILi2ELi2EN4cute5tupleIJNS5_1CILi128EEES8_NS7_ILi64EEEEEENS_10bfloat16_tEfNS_4arch4Sm80ELb0ELb0ELb1ELb1ELb0ELb0ELb0ELb0ELi2ELi4ELi4ELi4ELb0EEENS1_21CollectiveEpilogueBwdISA_SB_SD_Li256ELb1ELb0ELi2EEENS1_19SingleTileSchedulerILb1ELb0ELb0ELi128EEEEEEEEEvNT_6ParamsE) ;  /* 0xffff6f5004007950 */ /* 0x000fea0003c3ffff */
        .type           $_ZN7cutlass13device_kernelIN5flash19enable_sm80_to_sm89INS1_16FlashAttnBwdSm80INS1_25CollectiveMainloopBwdSm80ILi2ELi2EN4cute5tupleIJNS5_1CILi128EEES8_NS7_ILi64EEEEEENS_10bfloat16_tEfNS_4arch4Sm80ELb0ELb0ELb1ELb1ELb0ELb0ELb0ELb0ELi2ELi4ELi4ELi4ELb0EEENS1_21CollectiveEpilogueBwdISA_SB_SD_Li256ELb1ELb0ELi2EEENS1_19SingleTileSchedulerILb1ELb0ELb0ELi128EEEEEEEEEvNT_6ParamsE$_ZN4cute3eso3ESOILb1ELb0EJNS_1CILi1EEEiiiNS2_ILi144EEENS2_ILi512EEEEEC2ERKS3_RKiSA_SA_RKS4_RKS5_,@function
        .size           $_ZN7cutlass13device_kernelIN5flash19enable_sm80_to_sm89INS1_16FlashAttnBwdSm80INS1_25CollectiveMainloopBwdSm80ILi2ELi2EN4cute5tupleIJNS5_1CILi128EEES8_NS7_ILi64EEEEEENS_10bfloat16_tEfNS_4arch4Sm80ELb0ELb0ELb1ELb1ELb0ELb0ELb0ELb0ELi2ELi4ELi4ELi4ELb0EEENS1_21CollectiveEpilogueBwdISA_SB_SD_Li256ELb1ELb0ELi2EEENS1_19SingleTileSchedulerILb1ELb0ELb0ELi128EEEEEEEEEvNT_6ParamsE$_ZN4cute3eso3ESOILb1ELb0EJNS_1CILi1EEEiiiNS2_ILi144EEENS2_ILi512EEEEEC2ERKS3_RKiSA_SA_RKS4_RKS5_,($_ZN7cutlass13device_kernelIN5flash19enable_sm80_to_sm89INS1_16FlashAttnBwdSm80INS1_25CollectiveMainloopBwdSm80ILi2ELi2EN4cute5tupleIJNS5_1CILi128EEES8_NS7_ILi64EEEEEENS_10bfloat16_tEfNS_4arch4Sm80ELb0ELb0ELb1ELb1ELb0ELb0ELb0ELb0ELi2ELi4ELi4ELi4ELb0EEENS1_21CollectiveEpilogueBwdISA_SB_SD_Li256ELb1ELb0ELi2EEENS1_19SingleTileSchedulerILb1ELb0ELb0ELi128EEEEEEEEEvNT_6ParamsE$_ZN4cute3eso3ESOILb1ELb0EJNS_1CILi1EEEiiiNS2_ILi64EEENS2_ILi72EEENS2_ILi144EEENS2_ILi288EEENS2_ILi512EEEEEC2ERKS3_RKiSD_SD_RKS4_RKS5_RKS6_RKS7_RKS8_ - $_ZN7cutlass13device_kernelIN5flash19enable_sm80_to_sm89INS1_16FlashAttnBwdSm80INS1_25CollectiveMainloopBwdSm80ILi2ELi2EN4cute5tupleIJNS5_1CILi128EEES8_NS7_ILi64EEEEEENS_10bfloat16_tEfNS_4arch4Sm80ELb0ELb0ELb1ELb1ELb0ELb0ELb0ELb0ELi2ELi4ELi4ELi4ELb0EEENS1_21CollectiveEpilogueBwdISA_SB_SD_Li256ELb1ELb0ELi2EEENS1_19SingleTileSchedulerILb1ELb0ELb0ELi128EEEEEEEEEvNT_6ParamsE$_ZN4cute3eso3ESOILb1ELb0EJNS_1CILi1EEEiiiNS2_ILi144EEENS2_ILi512EEEEEC2ERKS3_RKiSA_SA_RKS4_RKS5_)
$_ZN7cutlass13device_kernelIN5flash19enable_sm80_to_sm89INS1_16FlashAttnBwdSm80INS1_25CollectiveMainloopBwdSm80ILi2ELi2EN4cute5tupleIJNS5_1CILi128EEES8_NS7_ILi64EEEEEENS_10bfloat16_tEfNS_4arch4Sm80ELb0ELb0ELb1ELb1ELb0ELb0ELb0ELb0ELi2ELi4ELi4ELi4ELb0EEENS1_21CollectiveEpilogueBwdISA_SB_SD_Li256ELb1ELb0ELi2EEENS1_19SingleTileSchedulerILb1ELb0ELb0ELi128EEEEEEEEEvNT_6ParamsE$_ZN4cute3eso3ESOILb1ELb0EJNS_1CILi1EEEiiiNS2_ILi144EEENS2_ILi512EEEEEC2ERKS3_RKiSA_SA_RKS4_RKS5_:
        /* <DEDUP_REMOVED lines=11> */
        .type           $_ZN7cutlass13device_kernelIN5flash19enable_sm80_to_sm89INS1_16FlashAttnBwdSm80INS1_25CollectiveMainloopBwdSm80ILi2ELi2EN4cute5tupleIJNS5_1CILi128EEES8_NS7_ILi64EEEEEENS_10bfloat16_tEfNS_4arch4Sm80ELb0ELb0ELb1ELb1ELb0ELb0ELb0ELb0ELi2ELi4ELi4ELi4ELb0EEENS1_21CollectiveEpilogueBwdISA_SB_SD_Li256ELb1ELb0ELi2EEENS1_19SingleTileSchedulerILb1ELb0ELb0ELi128EEEEEEEEEvNT_6ParamsE$_ZN4cute3eso3ESOILb1ELb0EJNS_1CILi1EEEiiiNS2_ILi64EEENS2_ILi72EEENS2_ILi144EEENS2_ILi288EEENS2_ILi512EEEEEC2ERKS3_RKiSD_SD_RKS4_RKS5_RKS6_RKS7_RKS8_,@function
        .size           $_ZN7cutlass13device_kernelIN5flash19enable_sm80_to_sm89INS1_16FlashAttnBwdSm80INS1_25CollectiveMainloopBwdSm80ILi2ELi2EN4cute5tupleIJNS5_1CILi128EEES8_NS7_ILi64EEEEEENS_10bfloat16_tEfNS_4arch4Sm80ELb0ELb0ELb1ELb1ELb0ELb0ELb0ELb0ELi2ELi4ELi4ELi4ELb0EEENS1_21CollectiveEpilogueBwdISA_SB_SD_Li256ELb1ELb0ELi2EEENS1_19SingleTileSchedulerILb1ELb0ELb0ELi128EEEEEEEEEvNT_6ParamsE$_ZN4cute3eso3ESOILb1ELb0EJNS_1CILi1EEEiiiNS2_ILi64EEENS2_ILi72EEENS2_ILi144EEENS2_ILi288EEENS2_ILi512EEEEEC2ERKS3_RKiSD_SD_RKS4_RKS5_RKS6_RKS7_RKS8_,($_ZN7cutlass13device_kernelIN5flash19enable_sm80_to_sm89INS1_16FlashAttnBwdSm80INS1_25CollectiveMainloopBwdSm80ILi2ELi2EN4cute5tupleIJNS5_1CILi128EEES8_NS7_ILi64EEEEEENS_10bfloat16_tEfNS_4arch4Sm80ELb0ELb0ELb1ELb1ELb0ELb0ELb0ELb0ELi2ELi4ELi4ELi4ELb0EEENS1_21CollectiveEpilogueBwdISA_SB_SD_Li256ELb1ELb0ELi2EEENS1_19SingleTileSchedulerILb1ELb0ELb0ELi128EEEEEEEEEvNT_6ParamsE$_ZN4cute3eso3ESOILb1ELb0EJNS_1CILi1EEEiiiNS2_ILi72EEENS2_ILi512EEEEEC2ERKS3_RKiSA_SA_RKS4_RKS5_ - $_ZN7cutlass13device_kernelIN5flash19enable_sm80_to_sm89INS1_16FlashAttnBwdSm80INS1_25CollectiveMainloopBwdSm80ILi2ELi2EN4cute5tupleIJNS5_1CILi128EEES8_NS7_ILi64EEEEEENS_10bfloat16_tEfNS_4arch4Sm80ELb0ELb0ELb1ELb1ELb0ELb0ELb0ELb0ELi2ELi4ELi4ELi4ELb0EEENS1_21CollectiveEpilogueBwdISA_SB_SD_Li256ELb1ELb0ELi2EEENS1_19SingleTileSchedulerILb1ELb0ELb0ELi128EEEEEEEEEvNT_6ParamsE$_ZN4cute3eso3ESOILb1ELb0EJNS_1CILi1EEEiiiNS2_ILi64EEENS2_ILi72EEENS2_ILi144EEENS2_ILi288EEENS2_ILi512EEEEEC2ERKS3_RKiSD_SD_RKS4_RKS5_RKS6_RKS7_RKS8_)
$_ZN7cutlass13device_kernelIN5flash19enable_sm80_to_sm89INS1_16FlashAttnBwdSm80INS1_25CollectiveMainloopBwdSm80ILi2ELi2EN4cute5tupleIJNS5_1CILi128EEES8_NS7_ILi64EEEEEENS_10bfloat16_tEfNS_4arch4Sm80ELb0ELb0ELb1ELb1ELb0ELb0ELb0ELb0ELi2ELi4ELi4ELi4ELb0EEENS1_21CollectiveEpilogueBwdISA_SB_SD_Li256ELb1ELb0ELi2EEENS1_19SingleTileSchedulerILb1ELb0ELb0ELi128EEEEEEEEEvNT_6ParamsE$_ZN4cute3eso3ESOILb1ELb0EJNS_1CILi1EEEiiiNS2_ILi64EEENS2_ILi72EEENS2_ILi144EEENS2_ILi288EEENS2_ILi512EEEEEC2ERKS3_RKiSD_SD_RKS4_RKS5_RKS6_RKS7_RKS8_:
        /* <DEDUP_REMOVED lines=11> */
        .type           $_ZN7cutlass13device_kernelIN5flash19enable_sm80_to_sm89INS1_16FlashAttnBwdSm80INS1_25CollectiveMainloopBwdSm80ILi2ELi2EN4cute5tupleIJNS5_1CILi128EEES8_NS7_ILi64EEEEEENS_10bfloat16_tEfNS_4arch4Sm80ELb0ELb0ELb1ELb1ELb0ELb0ELb0ELb0ELi2ELi4ELi4ELi4ELb0EEENS1_21CollectiveEpilogueBwdISA_SB_SD_Li256ELb1ELb0ELi2EEENS1_19SingleTileSchedulerILb1ELb0ELb0ELi128EEEEEEEEEvNT_6ParamsE$_ZN4cute3eso3ESOILb1ELb0EJNS_1CILi1EEEiiiNS2_ILi72EEENS2_ILi512EEEEEC2ERKS3_RKiSA_SA_RKS4_RKS5_,@function
        .size           $_ZN7cutlass13device_kernelIN5flash19enable_sm80_to_sm89INS1_16FlashAttnBwdSm80INS1_25CollectiveMainloopBwdSm80ILi2ELi2EN4cute5tupleIJNS5_1CILi128EEES8_NS7_ILi64EEEEEENS_10bfloat16_tEfNS_4arch4Sm80ELb0ELb0ELb1ELb1ELb0ELb0ELb0ELb0ELi2ELi4ELi4ELi4ELb0EEENS1_21CollectiveEpilogueBwdISA_SB_SD_Li256ELb1ELb0ELi2EEENS1_19SingleTileSchedulerILb1ELb0ELb0ELi128EEEEEEEEEvNT_6ParamsE$_ZN4cute3eso3ESOILb1ELb0EJNS_1CILi1EEEiiiNS2_ILi72EEENS2_ILi512EEEEEC2ERKS3_RKiSA_SA_RKS4_RKS5_,($_ZN7cutlass13device_kernelIN5flash19enable_sm80_to_sm89INS1_16FlashAttnBwdSm80INS1_25CollectiveMainloopBwdSm80ILi2ELi2EN4cute5tupleIJNS5_1CILi128EEES8_NS7_ILi64EEEEEENS_10bfloat16_tEfNS_4arch4Sm80ELb0ELb0ELb1ELb1ELb0ELb0ELb0ELb0ELi2ELi4ELi4ELi4ELb0EEENS1_21CollectiveEpilogueBwdISA_SB_SD_Li256ELb1ELb0ELi2EEENS1_19SingleTileSchedulerILb1ELb0ELb0ELi128EEEEEEEEEvNT_6ParamsE$_ZN4cute3eso3ESOILb1ELb0EJNS_1CILi2EEEiEEC2ERKS3_RKi - $_ZN7cutlass13device_kernelIN5flash19enable_sm80_to_sm89INS1_16FlashAttnBwdSm80INS1_25CollectiveMainloopBwdSm80ILi2ELi2EN4cute5tupleIJNS5_1CILi128EEES8_NS7_ILi64EEEEEENS_10bfloat16_tEfNS_4arch4Sm80ELb0ELb0ELb1ELb1ELb0ELb0ELb0ELb0ELi2ELi4ELi4ELi4ELb0EEENS1_21CollectiveEpilogueBwdISA_SB_SD_Li256ELb1ELb0ELi2EEENS1_19SingleTileSchedulerILb1ELb0ELb0ELi128EEEEEEEEEvNT_6ParamsE$_ZN4cute3eso3ESOILb1ELb0EJNS_1CILi1EEEiiiNS2_ILi72EEENS2_ILi512EEEEEC2ERKS3_RKiSA_SA_RKS4_RKS5_)
$_ZN7cutlass13device_kernelIN5flash19enable_sm80_to_sm89INS1_16FlashAttnBwdSm80INS1_25CollectiveMainloopBwdSm80ILi2ELi2EN4cute5tupleIJNS5_1CILi128EEES8_NS7_ILi64EEEEEENS_10bfloat16_tEfNS_4arch4Sm80ELb0ELb0ELb1ELb1ELb0ELb0ELb0ELb0ELi2ELi4ELi4ELi4ELb0EEENS1_21CollectiveEpilogueBwdISA_SB_SD_Li256ELb1ELb0ELi2EEENS1_19SingleTileSchedulerILb1ELb0ELb0ELi128EEEEEEEEEvNT_6ParamsE$_ZN4cute3eso3ESOILb1ELb0EJNS_1CILi1EEEiiiNS2_ILi72EEENS2_ILi512EEEEEC2ERKS3_RKiSA_SA_RKS4_RKS5_:
        /* <DEDUP_REMOVED lines=11> */
        .type           $_ZN7cutlass13device_kernelIN5flash19enable_sm80_to_sm89INS1_16FlashAttnBwdSm80INS1_25CollectiveMainloopBwdSm80ILi2ELi2EN4cute5tupleIJNS5_1CILi128EEES8_NS7_ILi64EEEEEENS_10bfloat16_tEfNS_4arch4Sm80ELb0ELb0ELb1ELb1ELb0ELb0ELb0ELb0ELi2ELi4ELi4ELi4ELb0EEENS1_21CollectiveEpilogueBwdISA_SB_SD_Li256ELb1ELb0ELi2EEENS1_19SingleTileSchedulerILb1ELb0ELb0ELi128EEEEEEEEEvNT_6ParamsE$_ZN4cute3eso3ESOILb1ELb0EJNS_1CILi2EEEiEEC2ERKS3_RKi,@function
        .size           $_ZN7cutlass13device_kernelIN5flash19enable_sm80_to_sm89INS1_16FlashAttnBwdSm80INS1_25CollectiveMainloopBwdSm80ILi2ELi2EN4cute5tupleIJNS5_1CILi128EEES8_NS7_ILi64EEEEEENS_10bfloat16_tEfNS_4arch4Sm80ELb0ELb0ELb1ELb1ELb0ELb0ELb0ELb0ELi2ELi4ELi4ELi4ELb0EEENS1_21CollectiveEpilogueBwdISA_SB_SD_Li256ELb1ELb0ELi2EEENS1_19SingleTileSchedulerILb1ELb0ELb0ELi128EEEEEEEEEvNT_6ParamsE$_ZN4cute3eso3ESOILb1ELb0EJNS_1CILi2EEEiEEC2ERKS3_RKi,($_ZN7cutlass13device_kernelIN5flash19enable_sm80_to_sm89INS1_16FlashAttnBwdSm80INS1_25CollectiveMainloopBwdSm80ILi2ELi2EN4cute5tupleIJNS5_1CILi128EEES8_NS7_ILi64EEEEEENS_10bfloat16_tEfNS_4arch4Sm80ELb0ELb0ELb1ELb1ELb0ELb0ELb0ELb0ELi2ELi4ELi4ELi4ELb0EEENS1_21CollectiveEpilogueBwdISA_SB_SD_Li256ELb1ELb0ELi2EEENS1_19SingleTileSchedulerILb1ELb0ELb0ELi128EEEEEEEEEvNT_6ParamsE$_ZN4cute3eso3ESOILb1ELb0EJNS_1CILi4096EEENS_5tupleIJNS4_IJiiEEENS2_ILi8192EEEEEEEEC2ERKS3_RKS7_ - $_ZN7cutlass13device_kernelIN5flash19enable_sm80_to_sm89INS1_16FlashAttnBwdSm80INS1_25CollectiveMainloopBwdSm80ILi2ELi2EN4cute5tupleIJNS5_1CILi128EEES8_NS7_ILi64EEEEEENS_10bfloat16_tEfNS_4arch4Sm80ELb0ELb0ELb1ELb1ELb0ELb0ELb0ELb0ELi2ELi4ELi4ELi4ELb0EEENS1_21CollectiveEpilogueBwdISA_SB_SD_Li256ELb1ELb0ELi2EEENS1_19SingleTileSchedulerILb1ELb0ELb0ELi128EEEEEEEEEvNT_6ParamsE$_ZN4cute3eso3ESOILb1ELb0EJNS_1CILi2EEEiEEC2ERKS3_RKi)
$_ZN7cutlass13device_kernelIN5flash19enable_sm80_to_sm89INS1_16FlashAttnBwdSm80INS1_25CollectiveMainloopBwdSm80ILi2ELi2EN4cute5tupleIJNS5_1CILi128EEES8_NS7_ILi64EEEEEENS_10bfloat16_tEfNS_4arch4Sm80ELb0ELb0ELb1ELb1ELb0ELb0ELb0ELb0ELi2ELi4ELi4ELi4ELb0EEENS1_21CollectiveEpilogueBwdISA_SB_SD_Li256ELb1ELb0ELi2EEENS1_19SingleTileSchedulerILb1ELb0ELb0ELi128EEEEEEEEEvNT_6ParamsE$_ZN4cute3eso3ESOILb1ELb0EJNS_1CILi2EEEiEEC2ERKS3_RKi:
[----:B------:R-:W-:Y:S02]  /*92c0*/  IADD3 R2, R2, -c[0x0][0x20], RZ ;  /* 0x8000080002027a10 */ /* 0x000fe40007ffe0ff */
[----:B------:R-:W-:-:S03]  /*92d0*/  MOV R5, 0x0 ;  /* 0x0000000000057802 */ /* 0x000fc60000000f00 */
[----:B------:R1:W-:Y:S01]  /*92e0*/  STL [R2], R3 ;  /* 0x0000000302007387 */ /* 0x0003e20000100800 */
[----:B------:R-:W-:Y:S05]  /*92f0*/  RET.REL.NODEC R4 `(_ZN7cutlass13device_kernelIN5flash19enable_sm80_to_sm89INS1_16FlashAttnBwdSm80INS1_25CollectiveMainloopBwdSm80ILi2ELi2EN4cute5tupleIJNS5_1CILi128EEES8_NS7_ILi64EEEEEENS_10bfloat16_tEfNS_4arch4Sm80ELb0ELb0ELb1ELb1ELb0ELb0ELb0ELb0ELi2ELi4ELi4ELi4ELb0EEENS1_21CollectiveEpilogueBwdISA_SB_SD_Li256ELb1ELb0ELi2EEENS1_19SingleTileSchedulerILb1ELb0ELb0ELi128EEEEEEEEEvNT_6ParamsE) ;  /* 0xffff6d0004007950 */ /* 0x000fea0003c3ffff */
        .type           $_ZN7cutlass13device_kernelIN5flash19enable_sm80_to_sm89INS1_16FlashAttnBwdSm80INS1_25CollectiveMainloopBwdSm80ILi2ELi2EN4cute5tupleIJNS5_1CILi128EEES8_NS7_ILi64EEEEEENS_10bfloat16_tEfNS_4arch4Sm80ELb0ELb0ELb1ELb1ELb0ELb0ELb0ELb0ELi2ELi4ELi4ELi4ELb0EEENS1_21CollectiveEpilogueBwdISA_SB_SD_Li256ELb1ELb0ELi2EEENS1_19SingleTileSchedulerILb1ELb0ELb0ELi128EEEEEEEEEvNT_6ParamsE$_ZN4cute3eso3ESOILb1ELb0EJNS_1CILi4096EEENS_5tupleIJNS4_IJiiEEENS2_ILi8192EEEEEEEEC2ERKS3_RKS7_,@function
        .size           $_ZN7cutlass13device_kernelIN5flash19enable_sm80_to_sm89INS1_16FlashAttnBwdSm80INS1_25CollectiveMainloopBwdSm80ILi2ELi2EN4cute5tupleIJNS5_1CILi128EEES8_NS7_ILi64EEEEEENS_10bfloat16_tEfNS_4arch4Sm80ELb0ELb0ELb1ELb1ELb0ELb0ELb0ELb0ELi2ELi4ELi4ELi4ELb0EEENS1_21CollectiveEpilogueBwdISA_SB_SD_Li256ELb1ELb0ELi2EEENS1_19SingleTileSchedulerILb1ELb0ELb0ELi128EEEEEEEEEvNT_6ParamsE$_ZN4cute3eso3ESOILb1ELb0EJNS_1CILi4096EEENS_5tupleIJNS4_IJiiEEENS2_ILi8192EEEEEEEEC2ERKS3_RKS7_,($_ZN7cutlass13device_kernelIN5flash19enable_sm80_to_sm89INS1_16FlashAttnBwdSm80INS1_25CollectiveMainloopBwdSm80ILi2ELi2EN4cute5tupleIJNS5_1CILi128EEES8_NS7_ILi64EEEEEENS_10bfloat16_tEfNS_4arch4Sm80ELb0ELb0ELb1ELb1ELb0ELb0ELb0ELb0ELi2ELi4ELi4ELi4ELb0EEENS1_21CollectiveEpilogueBwdISA_SB_SD_Li256ELb1ELb0ELi2EEENS1_19SingleTileSchedulerILb1ELb0ELb0ELi128EEEEEEEEEvNT_6ParamsE$_ZN4cute3eso3ESOILb1ELb0EJNS_1CILi4096EEENS_5tupleIJiiEEEEEC2ERKS3_RKS5_ - $_ZN7cutlass13device_kernelIN5flash19enable_sm80_to_sm89INS1_16FlashAttnBwdSm80INS1_25CollectiveMainloopBwdSm80ILi2ELi2EN4cute5tupleIJNS5_1CILi128EEES8_NS7_ILi64EEEEEENS_10bfloat16_tEfNS_4arch4Sm80ELb0ELb0ELb1ELb1ELb0ELb0ELb0ELb0ELi2ELi4ELi4ELi4ELb0EEENS1_21CollectiveEpilogueBwdISA_SB_SD_Li256ELb1ELb0ELi2EEENS1_19SingleTileSchedulerILb1ELb0ELb0ELi128EEEEEEEEEvNT_6ParamsE$_ZN4cute3eso3ESOILb1ELb0EJNS_1CILi4096EEENS_5tupleIJNS4_IJiiEEENS2_ILi8192EEEEEEEEC2ERKS3_RKS7_)
$_ZN7cutlass13device_kernelIN5flash19enable_sm80_to_sm89INS1_16FlashAttnBwdSm80INS1_25CollectiveMainloopBwdSm80ILi2ELi2EN4cute5tupleIJNS5_1CILi128EEES8_NS7_ILi64EEEEEENS_10bfloat16_tEfNS_4arch4Sm80ELb0ELb0ELb1ELb1ELb0ELb0ELb0ELb0ELi2ELi4ELi4ELi4ELb0EEENS1_21CollectiveEpilogueBwdISA_SB_SD_Li256ELb1ELb0ELi2EEENS1_19SingleTileSchedulerILb1ELb0ELb0ELi128EEEEEEEEEvNT_6ParamsE$_ZN4cute3eso3ESOILb1ELb0EJNS_1CILi4096EEENS_5tupleIJNS4_IJiiEEENS2_ILi8192EEEEEEEEC2ERKS3_RKS7_:
[----:B------:R-:W-:Y:S01]  /*9300*/  IADD3 R2, R2, -c[0x0][0x20], RZ ;  /* 0x8000080002027a10 */ /* 0x000fe20007ffe0ff */
[----:B------:R-:W-:Y:S01]  /*9310*/  IMAD.MOV.U32 R8, RZ, RZ, R6 ;  /* 0x000000ffff087224 */ /* 0x000fe200078e0006 */
[----:B------:R-:W-:-:S03]  /*9320*/  MOV R9, 0x0 ;  /* 0x0000000000097802 */ /* 0x000fc60000000f00 */
[----:B------:R1:W-:Y:S04]  /*9330*/  STL [R2], R5 ;  /* 0x0000000502007387 */ /* 0x0003e80000100800 */
[----:B------:R1:W-:Y:S01]  /*9340*/  STL [R2+0x4], R3 ;  /* 0x0000040302007387 */ /* 0x0003e20000100800 */
[----:B------:R-:W-:Y:S05]  /*9350*/  RET.REL.NODEC R8 `(_ZN7cutlass13device_kernelIN5flash19enable_sm80_to_sm89INS1_16FlashAttnBwdSm80INS1_25CollectiveMainloopBwdSm80ILi2ELi2EN4cute5tupleIJNS5_1CILi128EEES8_NS7_ILi64EEEEEENS_10bfloat16_tEfNS_4arch4Sm80ELb0ELb0ELb1ELb1ELb0ELb0ELb0ELb0ELi2ELi4ELi4ELi4ELb0EEENS1_21CollectiveEpilogueBwdISA_SB_SD_Li256ELb1ELb0ELi2EEENS1_19SingleTileSchedulerILb1ELb0ELb0ELi128EEEEEEEEEvNT_6ParamsE) ;  /* 0xffff6ca008007950 */ /* 0x000fea0003c3ffff */
        .type           $_ZN7cutlass13device_kernelIN5flash19enable_sm80_to_sm89INS1_16FlashAttnBwdSm80INS1_25CollectiveMainloopBwdSm80ILi2ELi2EN4cute5tupleIJNS5_1CILi128EEES8_NS7_ILi64EEEEEENS_10bfloat16_tEfNS_4arch4Sm80ELb0ELb0ELb1ELb1ELb0ELb0ELb0ELb0ELi2ELi4ELi4ELi4ELb0EEENS1_21CollectiveEpilogueBwdISA_SB_SD_Li256ELb1ELb0ELi2EEENS1_19SingleTileSchedulerILb1ELb0ELb0ELi128EEEEEEEEEvNT_6ParamsE$_ZN4cute3eso3ESOILb1ELb0EJNS_1CILi4096EEENS_5tupleIJiiEEEEEC2ERKS3_RKS5_,@function
        .size           $_ZN7cutlass13device_kernelIN5flash19enable_sm80_to_sm89INS1_16FlashAttnBwdSm80INS1_25CollectiveMainloopBwdSm80ILi2ELi2EN4cute5tupleIJNS5_1CILi128EEES8_NS7_ILi64EEEEEENS_10bfloat16_tEfNS_4arch4Sm80ELb0ELb0ELb1ELb1ELb0ELb0ELb0ELb0ELi2ELi4ELi4ELi4ELb0EEENS1_21CollectiveEpilogueBwdISA_SB_SD_Li256ELb1ELb0ELi2EEENS1_19SingleTileSchedulerILb1ELb0ELb0ELi128EEEEEEEEEvNT_6ParamsE$_ZN4cute3eso3ESOILb1ELb0EJNS_1CILi4096EEENS_5tupleIJiiEEEEEC2ERKS3_RKS5_,($_ZN7cutlass13device_kernelIN5flash19enable_sm80_to_sm89INS1_16FlashAttnBwdSm80INS1_25CollectiveMainloopBwdSm80ILi2ELi2EN4cute5tupleIJNS5_1CILi128EEES8_NS7_ILi64EEEEEENS_10bfloat16_tEfNS_4arch4Sm80ELb0ELb0ELb1ELb1ELb0ELb0ELb0ELb0ELi2ELi4ELi4ELi4ELb0EEENS1_21CollectiveEpilogueBwdISA_SB_SD_Li256ELb1ELb0ELi2EEENS1_19SingleTileSchedulerILb1ELb0ELb0ELi128EEEEEEEEEvNT_6ParamsE$_ZN4cute3eso3ESOILb1ELb0EJNS_1CILi4096EEEiiEEC2ERKS3_RKiS8_ - $_ZN7cutlass13device_kernelIN5flash19enable_sm80_to_sm89INS1_16FlashAttnBwdSm80INS1_25CollectiveMainloopBwdSm80ILi2ELi2EN4cute5tupleIJNS5_1CILi128EEES8_NS7_ILi64EEEEEENS_10bfloat16_tEfNS_4arch4Sm80ELb0ELb0ELb1ELb1ELb0ELb0ELb0ELb0ELi2ELi4ELi4ELi4ELb0EEENS1_21CollectiveEpilogueBwdISA_SB_SD_Li256ELb1ELb0ELi2EEENS1_19SingleTileSchedulerILb1ELb0ELb0ELi128EEEEEEEEEvNT_6ParamsE$_ZN4cute3eso3ESOILb1ELb0EJNS_1CILi4096EEENS_5tupleIJiiEEEEEC2ERKS3_RKS5_)
$_ZN7cutlass13device_kernelIN5flash19enable_sm80_to_sm89INS1_16FlashAttnBwdSm80INS1_25CollectiveMainloopBwdSm80ILi2ELi2EN4cute5tupleIJNS5_1CILi128EEES8_NS7_ILi64EEEEEENS_10bfloat16_tEfNS_4arch4Sm80ELb0ELb0ELb1ELb1ELb0ELb0ELb0ELb0ELi2ELi4ELi4ELi4ELb0EEENS1_21CollectiveEpilogueBwdISA_SB_SD_Li256ELb1ELb0ELi2EEENS1_19SingleTileSchedulerILb1ELb0ELb0ELi128EEEEEEEEEvNT_6ParamsE$_ZN4cute3eso3ESOILb1ELb0EJNS_1CILi4096EEENS_5tupleIJiiEEEEEC2ERKS3_RKS5_:
[----:B------:R-:W-:Y:S01]  /*9360*/  IADD3 R2, R2, -c[0x0][0x20], RZ ;  /* 0x8000080002027a10 */ /* 0x000fe20007ffe0ff */
[----:B------:R-:W-:Y:S01]  /*9370*/  IMAD.MOV.U32 R8, RZ, RZ, R6 ;  /* 0x000000ffff087224 */ /* 0x000fe200078e0006 */
[----:B------:R-:W-:-:S03]  /*9380*/  MOV R9, 0x0 ;  /* 0x0000000000097802 */ /* 0x000fc60000000f00 */
[----:B------:R1:W-:Y:S04]  /*9390*/  STL [R2], R5 ;  /* 0x0000000502007387 */ /* 0x0003e80000100800 */
[----:B------:R1:W-:Y:S01]  /*93a0*/  STL [R2+0x4], R3 ;  /* 0x0000040302007387 */ /* 0x0003e20000100800 */
[----:B------:R-:W-:Y:S05]  /*93b0*/  RET.REL.NODEC R8 `(_ZN7cutlass13device_kernelIN5flash19enable_sm80_to_sm89INS1_16FlashAttnBwdSm80INS1_25CollectiveMainloopBwdSm80ILi2ELi2EN4cute5tupleIJNS5_1CILi128EEES8_NS7_ILi64EEEEEENS_10bfloat16_tEfNS_4arch4Sm80ELb0ELb0ELb1ELb1ELb0ELb0ELb0ELb0ELi2ELi4ELi4ELi4ELb0EEENS1_21CollectiveEpilogueBwdISA_SB_SD_Li256ELb1ELb0ELi2EEENS1_19SingleTileSchedulerILb1ELb0ELb0ELi128EEEEEEEEEvNT_6ParamsE) ;  /* 0xffff6c4008007950 */ /* 0x000fea0003c3ffff */
        .type           $_ZN7cutlass13device_kernelIN5flash19enable_sm80_to_sm89INS1_16FlashAttnBwdSm80INS1_25CollectiveMainloopBwdSm80ILi2ELi2EN4cute5tupleIJNS5_1CILi128EEES8_NS7_ILi64EEEEEENS_10bfloat16_tEfNS_4arch4Sm80ELb0ELb0ELb1ELb1ELb0ELb0ELb0ELb0ELi2ELi4ELi4ELi4ELb0EEENS1_21CollectiveEpilogueBwdISA_SB_SD_Li256ELb1ELb0ELi2EEENS1_19SingleTileSchedulerILb1ELb0ELb0ELi128EEEEEEEEEvNT_6ParamsE$_ZN4cute3eso3ESOILb1ELb0EJNS_1CILi4096EEEiiEEC2ERKS3_RKiS8_,@function
        .size           $_ZN7cutlass13device_kernelIN5flash19enable_sm80_to_sm89INS1_16FlashAttnBwdSm80INS1_25CollectiveMainloopBwdSm80ILi2ELi2EN4cute5tupleIJNS5_1CILi128EEES8_NS7_ILi64EEEEEENS_10bfloat16_tEfNS_4arch4Sm80ELb0ELb0ELb1ELb1ELb0ELb0ELb0ELb0ELi2ELi4ELi4ELi4ELb0EEENS1_21CollectiveEpilogueBwdISA_SB_SD_Li256ELb1ELb0ELi2EEENS1_19SingleTileSchedulerILb1ELb0ELb0ELi128EEEEEEEEEvNT_6ParamsE$_ZN4cute3eso3ESOILb1ELb0EJNS_1CILi4096EEEiiEEC2ERKS3_RKiS8_,($_ZN7cutlass13device_kernelIN5flash19enable_sm80_to_sm89INS1_16FlashAttnBwdSm80INS1_25CollectiveMainloopBwdSm80ILi2ELi2EN4cute5tupleIJNS5_1CILi128EEES8_NS7_ILi64EEEEEENS_10bfloat16_tEfNS_4arch4Sm80ELb0ELb0ELb1ELb1ELb0ELb0ELb0ELb0ELi2ELi4ELi4ELi4ELb0EEENS1_21CollectiveEpilogueBwdISA_SB_SD_Li256ELb1ELb0ELi2EEENS1_19SingleTileSchedulerILb1ELb0ELb0ELi128EEEEEEEEEvNT_6ParamsE$_ZN4cute3eso3ESOILb1ELb0EJNS_1CILi4096EEEiiNS2_ILi8192EEEEEC2ERKS3_RKiS9_RKS4_ - $_ZN7cutlass13device_kernelIN5flash19enable_sm80_to_sm89INS1_16FlashAttnBwdSm80INS1_25CollectiveMainloopBwdSm80ILi2ELi2EN4cute5tupleIJNS5_1CILi128EEES8_NS7_ILi64EEEEEENS_10bfloat16_tEfNS_4arch4Sm80ELb0ELb0ELb1ELb1ELb0ELb0ELb0ELb0ELi2ELi4ELi4ELi4ELb0EEENS1_21CollectiveEpilogueBwdISA_SB_SD_Li256ELb1ELb0ELi2EEENS1_19SingleTileSchedulerILb1ELb0ELb0ELi128EEEEEEEEEvNT_6ParamsE$_ZN4cute3eso3ESOILb1ELb0EJNS_1CILi4096EEEiiEEC2ERKS3_RKiS8_)
$_ZN7cutlass13device_kernelIN5flash19enable_sm80_to_sm89INS1_16FlashAttnBwdSm80INS1_25CollectiveMainloopBwdSm80ILi2ELi2EN4cute5tupleIJNS5_1CILi128EEES8_NS7_ILi64EEEEEENS_10bfloat16_tEfNS_4arch4Sm80ELb0ELb0ELb1ELb1ELb0ELb0ELb0ELb0ELi2ELi4ELi4ELi4ELb0EEENS1_21CollectiveEpilogueBwdISA_SB_SD_Li256ELb1ELb0ELi2EEENS1_19SingleTileSchedulerILb1ELb0ELb0ELi128EEEEEEEEEvNT_6ParamsE$_ZN4cute3eso3ESOILb1ELb0EJNS_1CILi4096EEEiiEEC2ERKS3_RKiS8_:
        /* <DEDUP_REMOVED lines=8> */
        .type           $_ZN7cutlass13device_kernelIN5flash19enable_sm80_to_sm89INS1_16FlashAttnBwdSm80INS1_25CollectiveMainloopBwdSm80ILi2ELi2EN4cute5tupleIJNS5_1CILi128EEES8_NS7_ILi64EEEEEENS_10bfloat16_tEfNS_4arch4Sm80ELb0ELb0ELb1ELb1ELb0ELb0ELb0ELb0ELi2ELi4ELi4ELi4ELb0EEENS1_21CollectiveEpilogueBwdISA_SB_SD_Li256ELb1ELb0ELi2EEENS1_19SingleTileSchedulerILb1ELb0ELb0ELi128EEEEEEEEEvNT_6ParamsE$_ZN4cute3eso3ESOILb1ELb0EJNS_1CILi4096EEEiiNS2_ILi8192EEEEEC2ERKS3_RKiS9_RKS4_,@function
        .size           $_ZN7cutlass13device_kernelIN5flash19enable_sm80_to_sm89INS1_16FlashAttnBwdSm80INS1_25CollectiveMainloopBwdSm80ILi2ELi2EN4cute5tupleIJNS5_1CILi128EEES8_NS7_ILi64EEEEEENS_10bfloat16_tEfNS_4arch4Sm80ELb0ELb0ELb1ELb1ELb0ELb0ELb0ELb0ELi2ELi4ELi4ELi4ELb0EEENS1_21CollectiveEpilogueBwdISA_SB_SD_Li256ELb1ELb0ELi2EEENS1_19SingleTileSchedulerILb1ELb0ELb0ELi128EEEEEEEEEvNT_6ParamsE$_ZN4cute3eso3ESOILb1ELb0EJNS_1CILi4096EEEiiNS2_ILi8192EEEEEC2ERKS3_RKiS9_RKS4_,($_ZN7cutlass13device_kernelIN5flash19enable_sm80_to_sm89INS1_16FlashAttnBwdSm80INS1_25CollectiveMainloopBwdSm80ILi2ELi2EN4cute5tupleIJNS5_1CILi128EEES8_NS7_ILi64EEEEEENS_10bfloat16_tEfNS_4arch4Sm80ELb0ELb0ELb1ELb1ELb0ELb0ELb0ELb0ELi2ELi4ELi4ELi4ELb0EEENS1_21CollectiveEpilogueBwdISA_SB_SD_Li256ELb1ELb0ELi2EEENS1_19SingleTileSchedulerILb1ELb0ELb0ELi128EEEEEEEEEvNT_6ParamsE$_ZN4cute3eso3ESOILb1ELb0EJNS_1CILi8EEEiiEEC2ERKS3_RKiS8_ - $_ZN7cutlass13device_kernelIN5flash19enable_sm80_to_sm89INS1_16FlashAttnBwdSm80INS1_25CollectiveMainloopBwdSm80ILi2ELi2EN4cute5tupleIJNS5_1CILi128EEES8_NS7_ILi64EEEEEENS_10bfloat16_tEfNS_4arch4Sm80ELb0ELb0ELb1ELb1ELb0ELb0ELb0ELb0ELi2ELi4ELi4ELi4ELb0EEENS1_21CollectiveEpilogueBwdISA_SB_SD_Li256ELb1ELb0ELi2EEENS1_19SingleTileSchedulerILb1ELb0ELb0ELi128EEEEEEEEEvNT_6ParamsE$_ZN4cute3eso3ESOILb1ELb0EJNS_1CILi4096EEEiiNS2_ILi8192EEEEEC2ERKS3_RKiS9_RKS4_)
$_ZN7cutlass13device_kernelIN5flash19enable_sm80_to_sm89INS1_16FlashAttnBwdSm80INS1_25CollectiveMainloopBwdSm80ILi2ELi2EN4cute5tupleIJNS5_1CILi128EEES8_NS7_ILi64EEEEEENS_10bfloat16_tEfNS_4arch4Sm80ELb0ELb0ELb1ELb1ELb0ELb0ELb0ELb0ELi2ELi4ELi4ELi4ELb0EEENS1_21CollectiveEpilogueBwdISA_SB_SD_Li256ELb1ELb0ELi2EEENS1_19SingleTileSchedulerILb1ELb0ELb0ELi128EEEEEEEEEvNT_6ParamsE$_ZN4cute3eso3ESOILb1ELb0EJNS_1CILi4096EEEiiNS2_ILi8192EEEEEC2ERKS3_RKiS9_RKS4_:
        /* <DEDUP_REMOVED lines=8> */
        .type           $_ZN7cutlass13device_kernelIN5flash19enable_sm80_to_sm89INS1_16FlashAttnBwdSm80INS1_25CollectiveMainloopBwdSm80ILi2ELi2EN4cute5tupleIJNS5_1CILi128EEES8_NS7_ILi64EEEEEENS_10bfloat16_tEfNS_4arch4Sm80ELb0ELb0ELb1ELb1ELb0ELb0ELb0ELb0ELi2ELi4ELi4ELi4ELb0EEENS1_21CollectiveEpilogueBwdISA_SB_SD_Li256ELb1ELb0ELi2EEENS1_19SingleTileSchedulerILb1ELb0ELb0ELi128EEEEEEEEEvNT_6ParamsE$_ZN4cute3eso3ESOILb1ELb0EJNS_1CILi8EEEiiEEC2ERKS3_RKiS8_,@function
        .size           $_ZN7cutlass13device_kernelIN5flash19enable_sm80_to_sm89INS1_16FlashAttnBwdSm80INS1_25CollectiveMainloopBwdSm80ILi2ELi2EN4cute5tupleIJNS5_1CILi128EEES8_NS7_ILi64EEEEEENS_10bfloat16_tEfNS_4arch4Sm80ELb0ELb0ELb1ELb1ELb0ELb0ELb0ELb0ELi2ELi4ELi4ELi4ELb0EEENS1_21CollectiveEpilogueBwdISA_SB_SD_Li256ELb1ELb0ELi2EEENS1_19SingleTileSchedulerILb1ELb0ELb0ELi128EEEEEEEEEvNT_6ParamsE$_ZN4cute3eso3ESOILb1ELb0EJNS_1CILi8EEEiiEEC2ERKS3_RKiS8_,($_ZN7cutlass13device_kernelIN5flash19enable_sm80_to_sm89INS1_16FlashAttnBwdSm80INS1_25CollectiveMainloopBwdSm80ILi2ELi2EN4cute5tupleIJNS5_1CILi128EEES8_NS7_ILi64EEEEEENS_10bfloat16_tEfNS_4arch4Sm80ELb0ELb0ELb1ELb1ELb0ELb0ELb0ELb0ELi2ELi4ELi4ELi4ELb0EEENS1_21CollectiveEpilogueBwdISA_SB_SD_Li256ELb1ELb0ELi2EEENS1_19SingleTileSchedulerILb1ELb0ELb0ELi128EEEEEEEEEvNT_6ParamsE$_ZN4cute3eso3ESOILb1ELb0EJNS_1CILi8EEEiiiNS2_ILi144EEENS2_ILi512EEEEEC2ERKS3_RKiSA_SA_RKS4_RKS5_ - $_ZN7cutlass13device_kernelIN5flash19enable_sm80_to_sm89INS1_16FlashAttnBwdSm80INS1_25CollectiveMainloopBwdSm80ILi2ELi2EN4cute5tupleIJNS5_1CILi128EEES8_NS7_ILi64EEEEEENS_10bfloat16_tEfNS_4arch4Sm80ELb0ELb0ELb1ELb1ELb0ELb0ELb0ELb0ELi2ELi4ELi4ELi4ELb0EEENS1_21CollectiveEpilogueBwdISA_SB_SD_Li256ELb1ELb0ELi2EEENS1_19SingleTileSchedulerILb1ELb0ELb0ELi128EEEEEEEEEvNT_6ParamsE$_ZN4cute3eso3ESOILb1ELb0EJNS_1CILi8EEEiiEEC2ERKS3_RKiS8_)
$_ZN7cutlass13device_kernelIN5flash19enable_sm80_to_sm89INS1_16FlashAttnBwdSm80INS1_25CollectiveMainloopBwdSm80ILi2ELi2EN4cute5tupleIJNS5_1CILi128EEES8_NS7_ILi64EEEEEENS_10bfloat16_tEfNS_4arch4Sm80ELb0ELb0ELb1ELb1ELb0ELb0ELb0ELb0ELi2ELi4ELi4ELi4ELb0EEENS1_21CollectiveEpilogueBwdISA_SB_SD_Li256ELb1ELb0ELi2EEENS1_19SingleTileSchedulerILb1ELb0ELb0ELi128EEEEEEEEEvNT_6ParamsE$_ZN4cute3eso3ESOILb1ELb0EJNS_1CILi8EEEiiEEC2ERKS3_RKiS8_:
[----:B------:R-:W-:Y:S02]  /*94c0*/  IADD3 R3, R59, -c[0x0][0x20], RZ ;  /* 0x800008003b037a10 */ /* 0x000fe40007ffe0ff */
[----:B------:R-:W-:-:S03]  /*94d0*/  IADD3 R2, R58, -c[0x0][0x20], RZ ;  /* 0x800008003a027a10 */ /* 0x000fc60007ffe0ff */
[----:B------:R1:W-:Y:S04]  /*94e0*/  STL [R3], R6 ;  /* 0x0000000603007387 */ /* 0x0003e80000100800 */
[----:B------:R-:W2:Y:S01]  /*94f0*/  LDL R2, [R2] ;  /* 0x0000000002027983 */ /* 0x000ea20000100800 */
[----:B------:R-:W-:-:S03]  /*9500*/  IMAD.MOV.U32 R5, RZ, RZ, 0x0 ;  /* 0x00000000ff057424 */ /* 0x000fc600078e00ff */
[----:B--2---:R1:W-:Y:S01]  /*9510*/  STL [R3+0x4], R2 ;  /* 0x0000040203007387 */ /* 0x0043e20000100800 */
[----:B------:R-:W-:Y:S05]  /*9520*/  RET.REL.NODEC R4 `(_ZN7cutlass13device_kernelIN5flash19enable_sm80_to_sm89INS1_16FlashAttnBwdSm80INS1_25CollectiveMainloopBwdSm80ILi2ELi2EN4cute5tupleIJNS5_1CILi128EEES8_NS7_ILi64EEEEEENS_10bfloat16_tEfNS_4arch4Sm80ELb0ELb0ELb1ELb1ELb0ELb0ELb0ELb0ELi2ELi4ELi4ELi4ELb0EEENS1_21CollectiveEpilogueBwdISA_SB_SD_Li256ELb1ELb0ELi2EEENS1_19SingleTileSchedulerILb1ELb0ELb0ELi128EEEEEEEEEvNT_6ParamsE) ;  /* 0xffff6ad004007950 */ /* 0x000fea0003c3ffff */
        .type           $_ZN7cutlass13device_kernelIN5flash19enable_sm80_to_sm89INS1_16FlashAttnBwdSm80INS1_25CollectiveMainloopBwdSm80ILi2ELi2EN4cute5tupleIJNS5_1CILi128EEES8_NS7_ILi64EEEEEENS_10bfloat16_tEfNS_4arch4Sm80ELb0ELb0ELb1ELb1ELb0ELb0ELb0ELb0ELi2ELi4ELi4ELi4ELb0EEENS1_21CollectiveEpilogueBwdISA_SB_SD_Li256ELb1ELb0ELi2EEENS1_19SingleTileSchedulerILb1ELb0ELb0ELi128EEEEEEEEEvNT_6ParamsE$_ZN4cute3eso3ESOILb1ELb0EJNS_1CILi8EEEiiiNS2_ILi144EEENS2_ILi512EEEEEC2ERKS3_RKiSA_SA_RKS4_RKS5_,@function
        .size           $_ZN7cutlass13device_kernelIN5flash19enable_sm80_to_sm89INS1_16FlashAttnBwdSm80INS1_25CollectiveMainloopBwdSm80ILi2ELi2EN4cute5tupleIJNS5_1CILi128EEES8_NS7_ILi64EEEEEENS_10bfloat16_tEfNS_4arch4Sm80ELb0ELb0ELb1ELb1ELb0ELb0ELb0ELb0ELi2ELi4ELi4ELi4ELb0EEENS1_21CollectiveEpilogueBwdISA_SB_SD_Li256ELb1ELb0ELi2EEENS1_19SingleTileSchedulerILb1ELb0ELb0ELi128EEEEEEEEEvNT_6ParamsE$_ZN4cute3eso3ESOILb1ELb0EJNS_1CILi8EEEiiiNS2_ILi144EEENS2_ILi512EEEEEC2ERKS3_RKiSA_SA_RKS4_RKS5_,($_ZN7cutlass13device_kernelIN5flash19enable_sm80_to_sm89INS1_16FlashAttnBwdSm80INS1_25CollectiveMainloopBwdSm80ILi2ELi2EN4cute5tupleIJNS5_1CILi128EEES8_NS7_ILi64EEEEEENS_10bfloat16_tEfNS_4arch4Sm80ELb0ELb0ELb1ELb1ELb0ELb0ELb0ELb0ELi2ELi4ELi4ELi4ELb0EEENS1_21CollectiveEpilogueBwdISA_SB_SD_Li256ELb1ELb0ELi2EEENS1_19SingleTileSchedulerILb1ELb0ELb0ELi128EEEEEEEEEvNT_6ParamsE$_ZN4cute3eso3ESOILb1ELb0EJNS_5tupleIJNS2_IJNS2_IJNS_1CILi8EEENS3_ILi1EEEEEENS2_IJS5_S5_EEEEEENS2_IJS5_NS3_ILi2EEEEEEEEENS2_IJNS2_IJNS2_IJS5_NS3_ILi0EEEEEENS2_IJSC_SC_EEEEEENS2_IJSC_iEEEEEEEEC2ERKSB_RKSH_ - $_ZN7cutlass13device_kernelIN5flash19enable_sm80_to_sm89INS1_16FlashAttnBwdSm80INS1_25CollectiveMainloopBwdSm80ILi2ELi2EN4cute5tupleIJNS5_1CILi128EEES8_NS7_ILi64EEEEEENS_10bfloat16_tEfNS_4arch4Sm80ELb0ELb0ELb1ELb1ELb0ELb0ELb0ELb0ELi2ELi4ELi4ELi4ELb0EEENS1_21CollectiveEpilogueBwdISA_SB_SD_Li256ELb1ELb0ELi2EEENS1_19SingleTileSchedulerILb1ELb0ELb0ELi128EEEEEEEEEvNT_6ParamsE$_ZN4cute3eso3ESOILb1ELb0EJNS_1CILi8EEEiiiNS2_ILi144EEENS2_ILi512EEEEEC2ERKS3_RKiSA_SA_RKS4_RKS5_)
$_ZN7cutlass13device_kernelIN5flash19enable_sm80_to_sm89INS1_16FlashAttnBwdSm80INS1_25CollectiveMainloopBwdSm80ILi2ELi2EN4cute5tupleIJNS5_1CILi128EEES8_NS7_ILi64EEEEEENS_10bfloat16_tEfNS_4arch4Sm80ELb0ELb0ELb1ELb1ELb0ELb0ELb0ELb0ELi2ELi4ELi4ELi4ELb0EEENS1_21CollectiveEpilogueBwdISA_SB_SD_Li256ELb1ELb0ELi2EEENS1_19SingleTileSchedulerILb1ELb0ELb0ELi128EEEEEEEEEvNT_6ParamsE$_ZN4cute3eso3ESOILb1ELb0EJNS_1CILi8EEEiiiNS2_ILi144EEENS2_ILi512EEEEEC2ERKS3_RKiSA_SA_RKS4_RKS5_:
        /* <DEDUP_REMOVED lines=9> */
[----:B------:R-:W-:Y:S05]  /*95c0*/  RET.REL.NODEC R4 `(_ZN7cutlass13device_kernelIN5flash19enable_sm80_to_sm89INS1_16FlashAttnBwdSm80INS1_25CollectiveMainloopBwdSm80ILi2ELi2EN4cute5tupleIJNS5_1CILi128EEES8_NS7_ILi64EEEEEENS_10bfloat16_tEfNS_4arch4Sm80ELb0ELb0ELb1ELb1ELb0ELb0ELb0ELb0ELi2ELi4ELi4ELi4ELb0EEENS1_21CollectiveEpilogueBwdISA_SB_SD_Li256ELb1ELb0ELi2EEENS1_19SingleTileSchedulerILb1ELb0ELb0ELi128EEEEEEEEEvNT_6ParamsE) ;  /* 0xffff6a3004007950 */ /* 0x000fea0003c3ffff */
        .type           $_ZN7cutlass13device_kernelIN5flash19enable_sm80_to_sm89INS1_16FlashAttnBwdSm80INS1_25CollectiveMainloopBwdSm80ILi2ELi2EN4cute5tupleIJNS5_1CILi128EEES8_NS7_ILi64EEEEEENS_10bfloat16_tEfNS_4arch4Sm80ELb0ELb0ELb1ELb1ELb0ELb0ELb0ELb0ELi2ELi4ELi4ELi4ELb0EEENS1_21CollectiveEpilogueBwdISA_SB_SD_Li256ELb1ELb0ELi2EEENS1_19SingleTileSchedulerILb1ELb0ELb0ELi128EEEEEEEEEvNT_6ParamsE$_ZN4cute3eso3ESOILb1ELb0EJNS_5tupleIJNS2_IJNS2_IJNS_1CILi8EEENS3_ILi1EEEEEENS2_IJS5_S5_EEEEEENS2_IJS5_NS3_ILi2EEEEEEEEENS2_IJNS2_IJNS2_IJS5_NS3_ILi0EEEEEENS2_IJSC_SC_EEEEEENS2_IJSC_iEEEEEEEEC2ERKSB_RKSH_,@function
        .size           $_ZN7cutlass13device_kernelIN5flash19enable_sm80_to_sm89INS1_16FlashAttnBwdSm80INS1_25CollectiveMainloopBwdSm80ILi2ELi2EN4cute5tupleIJNS5_1CILi128EEES8_NS7_ILi64EEEEEENS_10bfloat16_tEfNS_4arch4Sm80ELb0ELb0ELb1ELb1ELb0ELb0ELb0ELb0ELi2ELi4ELi4ELi4ELb0EEENS1_21CollectiveEpilogueBwdISA_SB_SD_Li256ELb1ELb0ELi2EEENS1_19SingleTileSchedulerILb1ELb0ELb0ELi128EEEEEEEEEvNT_6ParamsE$_ZN4cute3eso3ESOILb1ELb0EJNS_5tupleIJNS2_IJNS2_IJNS_1CILi8EEENS3_ILi1EEEEEENS2_IJS5_S5_EEEEEENS2_IJS5_NS3_ILi2EEEEEEEEENS2_IJNS2_IJNS2_IJS5_NS3_ILi0EEEEEENS2_IJSC_SC_EEEEEENS2_IJSC_iEEEEEEEEC2ERKSB_RKSH_,($_ZN7cutlass13device_kernelIN5flash19enable_sm80_to_sm89INS1_16FlashAttnBwdSm80INS1_25CollectiveMainloopBwdSm80ILi2ELi2EN4cute5tupleIJNS5_1CILi128EEES8_NS7_ILi64EEEEEENS_10bfloat16_tEfNS_4arch4Sm80ELb0ELb0ELb1ELb1ELb0ELb0ELb0ELb0ELi2ELi4ELi4ELi4ELb0EEENS1_21CollectiveEpilogueBwdISA_SB_SD_Li256ELb1ELb0ELi2EEENS1_19SingleTileSchedulerILb1ELb0ELb0ELi128EEEEEEEEEvNT_6ParamsE$_ZN4cute3eso3ESOILb1ELb0EJNS_5tupleIJNS2_IJNS2_IJNS_1CILi8EEENS3_ILi1EEEEEES5_EEENS2_IJNS2_IJS5_S5_EEENS3_ILi2EEEEEEEEENS2_IJNS2_IJNS2_IJS5_NS3_ILi0EEEEEESC_EEENS2_IJNS2_IJSC_SC_EEEiEEEEEEEEC2ERKSB_RKSH_ - $_ZN7cutlass13device_kernelIN5flash19enable_sm80_to_sm89INS1_16FlashAttnBwdSm80INS1_25CollectiveMainloopBwdSm80ILi2ELi2EN4cute5tupleIJNS5_1CILi128EEES8_NS7_ILi64EEEEEENS_10bfloat16_tEfNS_4arch4Sm80ELb0ELb0ELb1ELb1ELb0ELb0ELb0ELb0ELi2ELi4ELi4ELi4ELb0EEENS1_21CollectiveEpilogueBwdISA_SB_SD_Li256ELb1ELb0ELi2EEENS1_19SingleTileSchedulerILb1ELb0ELb0ELi128EEEEEEEEEvNT_6ParamsE$_ZN4cute3eso3ESOILb1ELb0EJNS_5tupleIJNS2_IJNS2_IJNS_1CILi8EEENS3_ILi1EEEEEENS2_IJS5_S5_EEEEEENS2_IJS5_NS3_ILi2EEEEEEEEENS2_IJNS2_IJNS2_IJS5_NS3_ILi0EEEEEENS2_IJSC_SC_EEEEEENS2_IJSC_iEEEEEEEEC2ERKSB_RKSH_)
$_ZN7cutlass13device_kernelIN5flash19enable_sm80_to_sm89INS1_16FlashAttnBwdSm80INS1_25CollectiveMainloopBwdSm80ILi2ELi2EN4cute5tupleIJNS5_1CILi128EEES8_NS7_ILi64EEEEEENS_10bfloat16_tEfNS_4arch4Sm80ELb0ELb0ELb1ELb1ELb0ELb0ELb0ELb0ELi2ELi4ELi4ELi4ELb0EEENS1_21CollectiveEpilogueBwdISA_SB_SD_Li256ELb1ELb0ELi2EEENS1_19SingleTileSchedulerILb1ELb0ELb0ELi128EEEEEEEEEvNT_6ParamsE$_ZN4cute3eso3ESOILb1ELb0EJNS_5tupleIJNS2_IJNS2_IJNS_1CILi8EEENS3_ILi1EEEEEENS2_IJS5_S5_EEEEEENS2_IJS5_NS3_ILi2EEEEEEEEENS2_IJNS2_IJNS2_IJS5_NS3_ILi0EEEEEENS2_IJSC_SC_EEEEEENS2_IJSC_iEEEEEEEEC2ERKSB_RKSH_:
[----:B------:R-:W-:Y:S02]  /*95d0*/  IADD3 R2, R66, -c[0x0][0x20], RZ ;  /* 0x8000080042027a10 */ /* 0x000fe40007ffe0ff */
[----:B------:R-:W-:-:S03]  /*95e0*/  MOV R7, 0x0 ;  /* 0x0000000000077802 */ /* 0x000fc60000000f00 */
[----:B------:R1:W-:Y:S01]  /*95f0*/  STL [R2], R3 ;  /* 0x0000000302007387 */ /* 0x0003e20000100800 */
[----:B------:R-:W-:Y:S05]  /*9600*/  RET.REL.NODEC R6 `(_ZN7cutlass13device_kernelIN5flash19enable_sm80_to_sm89INS1_16FlashAttnBwdSm80INS1_25CollectiveMainloopBwdSm80ILi2ELi2EN4cute5tupleIJNS5_1CILi128EEES8_NS7_ILi64EEEEEENS_10bfloat16_tEfNS_4arch4Sm80ELb0ELb0ELb1ELb1ELb0ELb0ELb0ELb0ELi2ELi4ELi4ELi4ELb0EEENS1_21CollectiveEpilogueBwdISA_SB_SD_Li256ELb1ELb0ELi2EEENS1_19SingleTileSchedulerILb1ELb0ELb0ELi128EEEEEEEEEvNT_6ParamsE) ;  /* 0xffff69f006007950 */ /* 0x000fea0003c3ffff */
        .type           $_ZN7cutlass13device_kernelIN5flash19enable_sm80_to_sm89INS1_16FlashAttnBwdSm80INS1_25CollectiveMainloopBwdSm80ILi2ELi2EN4cute5tupleIJNS5_1CILi128EEES8_NS7_ILi64EEEEEENS_10bfloat16_tEfNS_4arch4Sm80ELb0ELb0ELb1ELb1ELb0ELb0ELb0ELb0ELi2ELi4ELi4ELi4ELb0EEENS1_21CollectiveEpilogueBwdISA_SB_SD_Li256ELb1ELb0ELi2EEENS1_19SingleTileSchedulerILb1ELb0ELb0ELi128EEEEEEEEEvNT_6ParamsE$_ZN4cute3eso3ESOILb1ELb0EJNS_5tupleIJNS2_IJNS2_IJNS_1CILi8EEENS3_ILi1EEEEEES5_EEENS2_IJNS2_IJS5_S5_EEENS3_ILi2EEEEEEEEENS2_IJNS2_IJNS2_IJS5_NS3_ILi0EEEEEESC_EEENS2_IJNS2_IJSC_SC_EEEiEEEEEEEEC2ERKSB_RKSH_,@function
        .size           $_ZN7cutlass13device_kernelIN5flash19enable_sm80_to_sm89INS1_16FlashAttnBwdSm80INS1_25CollectiveMainloopBwdSm80ILi2ELi2EN4cute5tupleIJNS5_1CILi128EEES8_NS7_ILi64EEEEEENS_10bfloat16_tEfNS_4arch4Sm80ELb0ELb0ELb1ELb1ELb0ELb0ELb0ELb0ELi2ELi4ELi4ELi4ELb0EEENS1_21CollectiveEpilogueBwdISA_SB_SD_Li256ELb1ELb0ELi2EEENS1_19SingleTileSchedulerILb1ELb0ELb0ELi128EEEEEEEEEvNT_6ParamsE$_ZN4cute3eso3ESOILb1ELb0EJNS_5tupleIJNS2_IJNS2_IJNS_1CILi8EEENS3_ILi1EEEEEES5_EEENS2_IJNS2_IJS5_S5_EEENS3_ILi2EEEEEEEEENS2_IJNS2_IJNS2_IJS5_NS3_ILi0EEEEEESC_EEENS2_IJNS2_IJSC_SC_EEEiEEEEEEEEC2ERKSB_RKSH_,($_ZN7cutlass13device_kernelIN5flash19enable_sm80_to_sm89INS1_16FlashAttnBwdSm80INS1_25CollectiveMainloopBwdSm80ILi2ELi2EN4cute5tupleIJNS5_1CILi128EEES8_NS7_ILi64EEEEEENS_10bfloat16_tEfNS_4arch4Sm80ELb0ELb0ELb1ELb1ELb0ELb0ELb0ELb0ELi2ELi4ELi4ELi4ELb0EEENS1_21CollectiveEpilogueBwdISA_SB_SD_Li256ELb1ELb0ELi2EEENS1_19SingleTileSchedulerILb1ELb0ELb0ELi128EEEEEEEEEvNT_6ParamsE$_ZN4cute3eso3ESOILb1ELb0EJNS_5tupleIJNS2_IJNS_1CILi1EEENS2_IJS4_NS3_ILi2EEES5_EEEEEES5_NS2_IJS5_S5_EEEEEENS2_IJNS2_IJNS3_ILi0EEENS2_IJS4_NS3_ILi256EEEiEEEEEENS3_ILi2048EEENS2_IJiNS3_ILi4096EEEEEEEEEEEC2ERKS9_RKSH_ - $_ZN7cutlass13device_kernelIN5flash19enable_sm80_to_sm89INS1_16FlashAttnBwdSm80INS1_25CollectiveMainloopBwdSm80ILi2ELi2EN4cute5tupleIJNS5_1CILi128EEES8_NS7_ILi64EEEEEENS_10bfloat16_tEfNS_4arch4Sm80ELb0ELb0ELb1ELb1ELb0ELb0ELb0ELb0ELi2ELi4ELi4ELi4ELb0EEENS1_21CollectiveEpilogueBwdISA_SB_SD_Li256ELb1ELb0ELi2EEENS1_19SingleTileSchedulerILb1ELb0ELb0ELi128EEEEEEEEEvNT_6ParamsE$_ZN4cute3eso3ESOILb1ELb0EJNS_5tupleIJNS2_IJNS2_IJNS_1CILi8EEENS3_ILi1EEEEEES5_EEENS2_IJNS2_IJS5_S5_EEENS3_ILi2EEEEEEEEENS2_IJNS2_IJNS2_IJS5_NS3_ILi0EEEEEESC_EEENS2_IJNS2_IJSC_SC_EEEiEEEEEEEEC2ERKSB_RKSH_)
$_ZN7cutlass13device_kernelIN5flash19enable_sm80_to_sm89INS1_16FlashAttnBwdSm80INS1_25CollectiveMainloopBwdSm80ILi2ELi2EN4cute5tupleIJNS5_1CILi128EEES8_NS7_ILi64EEEEEENS_10bfloat16_tEfNS_4arch4Sm80ELb0ELb0ELb1ELb1ELb0ELb0ELb0ELb0ELi2ELi4ELi4ELi4ELb0EEENS1_21CollectiveEpilogueBwdISA_SB_SD_Li256ELb1ELb0ELi2EEENS1_19SingleTileSchedulerILb1ELb0ELb0ELi128EEEEEEEEEvNT_6ParamsE$_ZN4cute3eso3ESOILb1ELb0EJNS_5tupleIJNS2_IJNS2_IJNS_1CILi8EEENS3_ILi1EEEEEES5_EEENS2_IJNS2_IJS5_S5_EEENS3_ILi2EEEEEEEEENS2_IJNS2_IJNS2_IJS5_NS3_ILi0EEEEEESC_EEENS2_IJNS2_IJSC_SC_EEEiEEEEEEEEC2ERKSB_RKSH_:
[----:B------:R-:W-:Y:S02]  /*9610*/  IADD3 R2, R66, -c[0x0][0x20], RZ ;  /* 0x8000080042027a10 */ /* 0x000fe40007ffe0ff */
[----:B------:R-:W-:-:S03]  /*9620*/  MOV R7, 0x0 ;  /* 0x0000000000077802 */ /* 0x000fc60000000f00 */
[----:B------:R1:W-:Y:S01]  /*9630*/  STL [R2], R3 ;  /* 0x0000000302007387 */ /* 0x0003e20000100800 */
[----:B------:R-:W-:Y:S05]  /*9640*/  RET.REL.NODEC R6 `(_ZN7cutlass13device_kernelIN5flash19enable_sm80_to_sm89INS1_16FlashAttnBwdSm80INS1_25CollectiveMainloopBwdSm80ILi2ELi2EN4cute5tupleIJNS5_1CILi128EEES8_NS7_ILi64EEEEEENS_10bfloat16_tEfNS_4arch4Sm80ELb0ELb0ELb1ELb1ELb0ELb0ELb0ELb0ELi2ELi4ELi4ELi4ELb0EEENS1_21CollectiveEpilogueBwdISA_SB_SD_Li256ELb1ELb0ELi2EEENS1_19SingleTileSchedulerILb1ELb0ELb0ELi128EEEEEEEEEvNT_6ParamsE) ;  /* 0xffff69b006007950 */ /* 0x000fea0003c3ffff */
        .type           $_ZN7cutlass13device_kernelIN5flash19enable_sm80_to_sm89INS1_16FlashAttnBwdSm80INS1_25CollectiveMainloopBwdSm80ILi2ELi2EN4cute5tupleIJNS5_1CILi128EEES8_NS7_ILi64EEEEEENS_10bfloat16_tEfNS_4arch4Sm80ELb0ELb0ELb1ELb1ELb0ELb0ELb0ELb0ELi2ELi4ELi4ELi4ELb0EEENS1_21CollectiveEpilogueBwdISA_SB_SD_Li256ELb1ELb0ELi2EEENS1_19SingleTileSchedulerILb1ELb0ELb0ELi128EEEEEEEEEvNT_6ParamsE$_ZN4cute3eso3ESOILb1ELb0EJNS_5tupleIJNS2_IJNS_1CILi1EEENS2_IJS4_NS3_ILi2EEES5_EEEEEES5_NS2_IJS5_S5_EEEEEENS2_IJNS2_IJNS3_ILi0EEENS2_IJS4_NS3_ILi256EEEiEEEEEENS3_ILi2048EEENS2_IJiNS3_ILi4096EEEEEEEEEEEC2ERKS9_RKSH_,@function
        .size           $_ZN7cutlass13device_kernelIN5flash19enable_sm80_to_sm89INS1_16FlashAttnBwdSm80INS1_25CollectiveMainloopBwdSm80ILi2ELi2EN4cute5tupleIJNS5_1CILi128EEES8_NS7_ILi64EEEEEENS_10bfloat16_tEfNS_4arch4Sm80ELb0ELb0ELb1ELb1ELb0ELb0ELb0ELb0ELi2ELi4ELi4ELi4ELb0EEENS1_21CollectiveEpilogueBwdISA_SB_SD_Li256ELb1ELb0ELi2EEENS1_19SingleTileSchedulerILb1ELb0ELb0ELi128EEEEEEEEEvNT_6ParamsE$_ZN4cute3eso3ESOILb1ELb0EJNS_5tupleIJNS2_IJNS_1CILi1EEENS2_IJS4_NS3_ILi2EEES5_EEEEEES5_NS2_IJS5_S5_EEEEEENS2_IJNS2_IJNS3_ILi0EEENS2_IJS4_NS3_ILi256EEEiEEEEEENS3_ILi2048EEENS2_IJiNS3_ILi4096EEEEEEEEEEEC2ERKS9_RKSH_,($_ZN7cutlass13device_kernelIN5flash19enable_sm80_to_sm89INS1_16FlashAttnBwdSm80INS1_25CollectiveMainloopBwdSm80ILi2ELi2EN4cute5tupleIJNS5_1CILi128EEES8_NS7_ILi64EEEEEENS_10bfloat16_tEfNS_4arch4Sm80ELb0ELb0ELb1ELb1ELb0ELb0ELb0ELb0ELi2ELi4ELi4ELi4ELb0EEENS1_21CollectiveEpilogueBwdISA_SB_SD_Li256ELb1ELb0ELi2EEENS1_19SingleTileSchedulerILb1ELb0ELb0ELi128EEEEEEEEEvNT_6ParamsE$_ZN4cute3eso3ESOILb1ELb0EJNS_5tupleIJNS2_IJNS_1CILi1EEENS3_ILi0EEEEEENS2_IJS5_S5_EEEEEENS2_IJS5_iEEEEEC2ERKS8_RKS9_ - $_ZN7cutlass13device_kernelIN5flash19enable_sm80_to_sm89INS1_16FlashAttnBwdSm80INS1_25CollectiveMainloopBwdSm80ILi2ELi2EN4cute5tupleIJNS5_1CILi128EEES8_NS7_ILi64EEEEEENS_10bfloat16_tEfNS_4arch4Sm80ELb0ELb0ELb1ELb1ELb0ELb0ELb0ELb0ELi2ELi4ELi4ELi4ELb0EEENS1_21CollectiveEpilogueBwdISA_SB_SD_Li256ELb1ELb0ELi2EEENS1_19SingleTileSchedulerILb1ELb0ELb0ELi128EEEEEEEEEvNT_6ParamsE$_ZN4cute3eso3ESOILb1ELb0EJNS_5tupleIJNS2_IJNS_1CILi1EEENS2_IJS4_NS3_ILi2EEES5_EEEEEES5_NS2_IJS5_S5_EEEEEENS2_IJNS2_IJNS3_ILi0EEENS2_IJS4_NS3_ILi256EEEiEEEEEENS3_ILi2048EEENS2_IJiNS3_ILi4096EEEEEEEEEEEC2ERKS9_RKSH_)
$_ZN7cutlass13device_kernelIN5flash19enable_sm80_to_sm89INS1_16FlashAttnBwdSm80INS1_25CollectiveMainloopBwdSm80ILi2ELi2EN4cute5tupleIJNS5_1CILi128EEES8_NS7_ILi64EEEEEENS_10bfloat16_tEfNS_4arch4Sm80ELb0ELb0ELb1ELb1ELb0ELb0ELb0ELb0ELi2ELi4ELi4ELi4ELb0EEENS1_21CollectiveEpilogueBwdISA_SB_SD_Li256ELb1ELb0ELi2EEENS1_19SingleTileSchedulerILb1ELb0ELb0ELi128EEEEEEEEEvNT_6ParamsE$_ZN4cute3eso3ESOILb1ELb0EJNS_5tupleIJNS2_IJNS_1CILi1EEENS2_IJS4_NS3_ILi2EEES5_EEEEEES5_NS2_IJS5_S5_EEEEEENS2_IJNS2_IJNS3_ILi0EEENS2_IJS4_NS3_ILi256EEEiEEEEEENS3_ILi2048EEENS2_IJiNS3_ILi4096EEEEEEEEEEEC2ERKS9_RKSH_:
[----:B------:R-:W-:Y:S01]  /*9650*/  IADD3 R2, R56, -c[0x0][0x20], RZ ;  /* 0x8000080038027a10 */ /* 0x000fe20007ffe0ff */
[----:B------:R-:W-:Y:S01]  /*9660*/  IMAD.MOV.U32 R8, RZ, RZ, R6 ;  /* 0x000000ffff087224 */ /* 0x000fe200078e0006 */
[----:B------:R-:W-:-:S03]  /*9670*/  MOV R9, 0x0 ;  /* 0x0000000000097802 */ /* 0x000fc60000000f00 */
[----:B------:R1:W-:Y:S04]  /*9680*/  STL [R2], R5 ;  /* 0x0000000502007387 */ /* 0x0003e80000100800 */
[----:B------:R1:W-:Y:S01]  /*9690*/  STL [R2+0x4], R3 ;  /* 0x0000040302007387 */ /* 0x0003e20000100800 */
[----:B------:R-:W-:Y:S05]  /*96a0*/  RET.REL.NODEC R8 `(_ZN7cutlass13device_kernelIN5flash19enable_sm80_to_sm89INS1_16FlashAttnBwdSm80INS1_25CollectiveMainloopBwdSm80ILi2ELi2EN4cute5tupleIJNS5_1CILi128EEES8_NS7_ILi64EEEEEENS_10bfloat16_tEfNS_4arch4Sm80ELb0ELb0ELb1ELb1ELb0ELb0ELb0ELb0ELi2ELi4ELi4ELi4ELb0EEENS1_21CollectiveEpilogueBwdISA_SB_SD_Li256ELb1ELb0ELi2EEENS1_19SingleTileSchedulerILb1ELb0ELb0ELi128EEEEEEEEEvNT_6ParamsE) ;  /* 0xffff695008007950 */ /* 0x000fea0003c3ffff */
        .type           $_ZN7cutlass13device_kernelIN5flash19enable_sm80_to_sm89INS1_16FlashAttnBwdSm80INS1_25CollectiveMainloopBwdSm80ILi2ELi2EN4cute5tupleIJNS5_1CILi128EEES8_NS7_ILi64EEEEEENS_10bfloat16_tEfNS_4arch4Sm80ELb0ELb0ELb1ELb1ELb0ELb0ELb0ELb0ELi2ELi4ELi4ELi4ELb0EEENS1_21CollectiveEpilogueBwdISA_SB_SD_Li256ELb1ELb0ELi2EEENS1_19SingleTileSchedulerILb1ELb0ELb0ELi128EEEEEEEEEvNT_6ParamsE$_ZN4cute3eso3ESOILb1ELb0EJNS_5tupleIJNS2_IJNS_1CILi1EEENS3_ILi0EEEEEENS2_IJS5_S5_EEEEEENS2_IJS5_iEEEEEC2ERKS8_RKS9_,@function
        .size           $_ZN7cutlass13device_kernelIN5flash19enable_sm80_to_sm89INS1_16FlashAttnBwdSm80INS1_25CollectiveMainloopBwdSm80ILi2ELi2EN4cute5tupleIJNS5_1CILi128EEES8_NS7_ILi64EEEEEENS_10bfloat16_tEfNS_4arch4Sm80ELb0ELb0ELb1ELb1ELb0ELb0ELb0ELb0ELi2ELi4ELi4ELi4ELb0EEENS1_21CollectiveEpilogueBwdISA_SB_SD_Li256ELb1ELb0ELi2EEENS1_19SingleTileSchedulerILb1ELb0ELb0ELi128EEEEEEEEEvNT_6ParamsE$_ZN4cute3eso3ESOILb1ELb0EJNS_5tupleIJNS2_IJNS_1CILi1EEENS3_ILi0EEEEEENS2_IJS5_S5_EEEEEENS2_IJS5_iEEEEEC2ERKS8_RKS9_,($_ZN7cutlass13device_kernelIN5flash19enable_sm80_to_sm89INS1_16FlashAttnBwdSm80INS1_25CollectiveMainloopBwdSm80ILi2ELi2EN4cute5tupleIJNS5_1CILi128EEES8_NS7_ILi64EEEEEENS_10bfloat16_tEfNS_4arch4Sm80ELb0ELb0ELb1ELb1ELb0ELb0ELb0ELb0ELi2ELi4ELi4ELi4ELb0EEENS1_21CollectiveEpilogueBwdISA_SB_SD_Li256ELb1ELb0ELi2EEENS1_19SingleTileSchedulerILb1ELb0ELb0ELi128EEEEEEEEEvNT_6ParamsE$_ZN4cute3eso3ESOILb1ELb0EJNS_5tupleIJNS2_IJNS_1CILi1EEENS3_ILi0EEEEEES5_EEENS2_IJNS2_IJS5_S5_EEEiEEEEEC2ERKS7_RKS9_ - $_ZN7cutlass13device_kernelIN5flash19enable_sm80_to_sm89INS1_16FlashAttnBwdSm80INS1_25CollectiveMainloopBwdSm80ILi2ELi2EN4cute5tupleIJNS5_1CILi128EEES8_NS7_ILi64EEEEEENS_10bfloat16_tEfNS_4arch4Sm80ELb0ELb0ELb1ELb1ELb0ELb0ELb0ELb0ELi2ELi4ELi4ELi4ELb0EEENS1_21CollectiveEpilogueBwdISA_SB_SD_Li256ELb1ELb0ELi2EEENS1_19SingleTileSchedulerILb1ELb0ELb0ELi128EEEEEEEEEvNT_6ParamsE$_ZN4cute3eso3ESOILb1ELb0EJNS_5tupleIJNS2_IJNS_1CILi1EEENS3_ILi0EEEEEENS2_IJS5_S5_EEEEEENS2_IJS5_iEEEEEC2ERKS8_RKS9_)
$_ZN7cutlass13device_kernelIN5flash19enable_sm80_to_sm89INS1_16FlashAttnBwdSm80INS1_25CollectiveMainloopBwdSm80ILi2ELi2EN4cute5tupleIJNS5_1CILi128EEES8_NS7_ILi64EEEEEENS_10bfloat16_tEfNS_4arch4Sm80ELb0ELb0ELb1ELb1ELb0ELb0ELb0ELb0ELi2ELi4ELi4ELi4ELb0EEENS1_21CollectiveEpilogueBwdISA_SB_SD_Li256ELb1ELb0ELi2EEENS1_19SingleTileSchedulerILb1ELb0ELb0ELi128EEEEEEEEEvNT_6ParamsE$_ZN4cute3eso3ESOILb1ELb0EJNS_5tupleIJNS2_IJNS_1CILi1EEENS3_ILi0EEEEEENS2_IJS5_S5_EEEEEENS2_IJS5_iEEEEEC2ERKS8_RKS9_:
[----:B------:R-:W-:Y:S02]  /*96b0*/  IADD3 R2, R66, -c[0x0][0x20], RZ ;  /* 0x8000080042027a10 */ /* 0x000fe40007ffe0ff */
[----:B------:R-:W-:-:S03]  /*96c0*/  MOV R5, 0x0 ;  /* 0x0000000000057802 */ /* 0x000fc60000000f00 */
[----:B------:R1:W-:Y:S01]  /*96d0*/  STL [R2], R3 ;  /* 0x0000000302007387 */ /* 0x0003e20000100800 */
[----:B------:R-:W-:Y:S05]  /*96e0*/  RET.REL.NODEC R4 `(_ZN7cutlass13device_kernelIN5flash19enable_sm80_to_sm89INS1_16FlashAttnBwdSm80INS1_25CollectiveMainloopBwdSm80ILi2ELi2EN4cute5tupleIJNS5_1CILi128EEES8_NS7_ILi64EEEEEENS_10bfloat16_tEfNS_4arch4Sm80ELb0ELb0ELb1ELb1ELb0ELb0ELb0ELb0ELi2ELi4ELi4ELi4ELb0EEENS1_21CollectiveEpilogueBwdISA_SB_SD_Li256ELb1ELb0ELi2EEENS1_19SingleTileSchedulerILb1ELb0ELb0ELi128EEEEEEEEEvNT_6ParamsE) ;  /* 0xffff691004007950 */ /* 0x000fea0003c3ffff */
        .type           $_ZN7cutlass13device_kernelIN5flash19enable_sm80_to_sm89INS1_16FlashAttnBwdSm80INS1_25CollectiveMainloopBwdSm80ILi2ELi2EN4cute5tupleIJNS5_1CILi128EEES8_NS7_ILi64EEEEEENS_10bfloat16_tEfNS_4arch4Sm80ELb0ELb0ELb1ELb1ELb0ELb0ELb0ELb0ELi2ELi4ELi4ELi4ELb0EEENS1_21CollectiveEpilogueBwdISA_SB_SD_Li256ELb1ELb0ELi2EEENS1_19SingleTileSchedulerILb1ELb0ELb0ELi128EEEEEEEEEvNT_6ParamsE$_ZN4cute3eso3ESOILb1ELb0EJNS_5tupleIJNS2_IJNS_1CILi1EEENS3_ILi0EEEEEES5_EEENS2_IJNS2_IJS5_S5_EEEiEEEEEC2ERKS7_RKS9_,@function
        .size           $_ZN7cutlass13device_kernelIN5flash19enable_sm80_to_sm89INS1_16FlashAttnBwdSm80INS1_25CollectiveMainloopBwdSm80ILi2ELi2EN4cute5tupleIJNS5_1CILi128EEES8_NS7_ILi64EEEEEENS_10bfloat16_tEfNS_4arch4Sm80ELb0ELb0ELb1ELb1ELb0ELb0ELb0ELb0ELi2ELi4ELi4ELi4ELb0EEENS1_21CollectiveEpilogueBwdISA_SB_SD_Li256ELb1ELb0ELi2EEENS1_19SingleTileSchedulerILb1ELb0ELb0ELi128EEEEEEEEEvNT_6ParamsE$_ZN4cute3eso3ESOILb1ELb0EJNS_5tupleIJNS2_IJNS_1CILi1EEENS3_ILi0EEEEEES5_EEENS2_IJNS2_IJS5_S5_EEEiEEEEEC2ERKS7_RKS9_,($_ZN7cutlass13device_kernelIN5flash19enable_sm80_to_sm89INS1_16FlashAttnBwdSm80INS1_25CollectiveMainloopBwdSm80ILi2ELi2EN4cute5tupleIJNS5_1CILi128EEES8_NS7_ILi64EEEEEENS_10bfloat16_tEfNS_4arch4Sm80ELb0ELb0ELb1ELb1ELb0ELb0ELb0ELb0ELi2ELi4ELi4ELi4ELb0EEENS1_21CollectiveEpilogueBwdISA_SB_SD_Li256ELb1ELb0ELi2EEENS1_19SingleTileSchedulerILb1ELb0ELb0ELi128EEEEEEEEEvNT_6ParamsE$_ZN4cute3eso3ESOILb1ELb0EJNS_5tupleIJNS2_IJNS_1CILi2EEES4_EEENS3_ILi8EEES5_EEENS2_IJNS2_IJNS3_ILi1EEEiEEENS3_ILi1024EEENS2_IJiiEEEEEEEEC2ERKS7_RKSC_ - $_ZN7cutlass13device_kernelIN5flash19enable_sm80_to_sm89INS1_16FlashAttnBwdSm80INS1_25CollectiveMainloopBwdSm80ILi2ELi2EN4cute5tupleIJNS5_1CILi128EEES8_NS7_ILi64EEEEEENS_10bfloat16_tEfNS_4arch4Sm80ELb0ELb0ELb1ELb1ELb0ELb0ELb0ELb0ELi2ELi4ELi4ELi4ELb0EEENS1_21CollectiveEpilogueBwdISA_SB_SD_Li256ELb1ELb0ELi2EEENS1_19SingleTileSchedulerILb1ELb0ELb0ELi128EEEEEEEEEvNT_6ParamsE$_ZN4cute3eso3ESOILb1ELb0EJNS_5tupleIJNS2_IJNS_1CILi1EEENS3_ILi0EEEEEES5_EEENS2_IJNS2_IJS5_S5_EEEiEEEEEC2ERKS7_RKS9_)
$_ZN7cutlass13device_kernelIN5flash19enable_sm80_to_sm89INS1_16FlashAttnBwdSm80INS1_25CollectiveMainloopBwdSm80ILi2ELi2EN4cute5tupleIJNS5_1CILi128EEES8_NS7_ILi64EEEEEENS_10bfloat16_tEfNS_4arch4Sm80ELb0ELb0ELb1ELb1ELb0ELb0ELb0ELb0ELi2ELi4ELi4ELi4ELb0EEENS1_21CollectiveEpilogueBwdISA_SB_SD_Li256ELb1ELb0ELi2EEENS1_19SingleTileSchedulerILb1ELb0ELb0ELi128EEEEEEEEEvNT_6ParamsE$_ZN4cute3eso3ESOILb1ELb0EJNS_5tupleIJNS2_IJNS_1CILi1EEENS3_ILi0EEEEEES5_EEENS2_IJNS2_IJS5_S5_EEEiEEEEEC2ERKS7_RKS9_:
[----:B------:R-:W-:Y:S02]  /*96f0*/  IADD3 R2, R66, -c[0x0][0x20], RZ ;  /* 0x8000080042027a10 */ /* 0x000fe40007ffe0ff */
[----:B------:R-:W-:-:S03]  /*9700*/  MOV R5, 0x0 ;  /* 0x0000000000057802 */ /* 0x000fc60000000f00 */
[----:B------:R1:W-:Y:S01]  /*9710*/  STL [R2], R3 ;  /* 0x0000000302007387 */ /* 0x0003e20000100800 */
[----:B------:R-:W-:Y:S05]  /*9720*/  RET.REL.NODEC R4 `(_ZN7cutlass13device_kernelIN5flash19enable_sm80_to_sm89INS1_16FlashAttnBwdSm80INS1_25CollectiveMainloopBwdSm80ILi2ELi2EN4cute5tupleIJNS5_1CILi128EEES8_NS7_ILi64EEEEEENS_10bfloat16_tEfNS_4arch4Sm80ELb0ELb0ELb1ELb1ELb0ELb0ELb0ELb0ELi2ELi4ELi4ELi4ELb0EEENS1_21CollectiveEpilogueBwdISA_SB_SD_Li256ELb1ELb0ELi2EEENS1_19SingleTileSchedulerILb1ELb0ELb0ELi128EEEEEEEEEvNT_6ParamsE) ;  /* 0xffff68d004007950 */ /* 0x000fea0003c3ffff */
        .type           $_ZN7cutlass13device_kernelIN5flash19enable_sm80_to_sm89INS1_16FlashAttnBwdSm80INS1_25CollectiveMainloopBwdSm80ILi2ELi2EN4cute5tupleIJNS5_1CILi128EEES8_NS7_ILi64EEEEEENS_10bfloat16_tEfNS_4arch4Sm80ELb0ELb0ELb1ELb1ELb0ELb0ELb0ELb0ELi2ELi4ELi4ELi4ELb0EEENS1_21CollectiveEpilogueBwdISA_SB_SD_Li256ELb1ELb0ELi2EEENS1_19SingleTileSchedulerILb1ELb0ELb0ELi128EEEEEEEEEvNT_6ParamsE$_ZN4cute3eso3ESOILb1ELb0EJNS_5tupleIJNS2_IJNS_1CILi2EEES4_EEENS3_ILi8EEES5_EEENS2_IJNS2_IJNS3_ILi1EEEiEEENS3_ILi1024EEENS2_IJiiEEEEEEEEC2ERKS7_RKSC_,@function
        .size           $_ZN7cutlass13device_kernelIN5flash19enable_sm80_to_sm89INS1_16FlashAttnBwdSm80INS1_25CollectiveMainloopBwdSm80ILi2ELi2EN4cute5tupleIJNS5_1CILi128EEES8_NS7_ILi64EEEEEENS_10bfloat16_tEfNS_4arch4Sm80ELb0ELb0ELb1ELb1ELb0ELb0ELb0ELb0ELi2ELi4ELi4ELi4ELb0EEENS1_21CollectiveEpilogueBwdISA_SB_SD_Li256ELb1ELb0ELi2EEENS1_19SingleTileSchedulerILb1ELb0ELb0ELi128EEEEEEEEEvNT_6ParamsE$_ZN4cute3eso3ESOILb1ELb0EJNS_5tupleIJNS2_IJNS_1CILi2EEES4_EEENS3_ILi8EEES5_EEENS2_IJNS2_IJNS3_ILi1EEEiEEENS3_ILi1024EEENS2_IJiiEEEEEEEEC2ERKS7_RKSC_,($_ZN7cutlass13device_kernelIN5flash19enable_sm80_to_sm89INS1_16FlashAttnBwdSm80INS1_25CollectiveMainloopBwdSm80ILi2ELi2EN4cute5tupleIJNS5_1CILi128EEES8_NS7_ILi64EEEEEENS_10bfloat16_tEfNS_4arch4Sm80ELb0ELb0ELb1ELb1ELb0ELb0ELb0ELb0ELi2ELi4ELi4ELi4ELb0EEENS1_21CollectiveEpilogueBwdISA_SB_SD_Li256ELb1ELb0ELi2EEENS1_19SingleTileSchedulerILb1ELb0ELb0ELi128EEEEEEEEEvNT_6ParamsE$_ZN4cute3eso3ESOILb1ELb0EJNS_5tupleIJNS2_IJNS_1CILi2EEES4_EEES4_EEENS2_IJNS2_IJiiEEENS3_ILi8192EEEEEEEEC2ERKS6_RKS9_ - $_ZN7cutlass13device_kernelIN5flash19enable_sm80_to_sm89INS1_16FlashAttnBwdSm80INS1_25CollectiveMainloopBwdSm80ILi2ELi2EN4cute5tupleIJNS5_1CILi128EEES8_NS7_ILi64EEEEEENS_10bfloat16_tEfNS_4arch4Sm80ELb0ELb0ELb1ELb1ELb0ELb0ELb0ELb0ELi2ELi4ELi4ELi4ELb0EEENS1_21CollectiveEpilogueBwdISA_SB_SD_Li256ELb1ELb0ELi2EEENS1_19SingleTileSchedulerILb1ELb0ELb0ELi128EEEEEEEEEvNT_6ParamsE$_ZN4cute3eso3ESOILb1ELb0EJNS_5tupleIJNS2_IJNS_1CILi2EEES4_EEENS3_ILi8EEES5_EEENS2_IJNS2_IJNS3_ILi1EEEiEEENS3_ILi1024EEENS2_IJiiEEEEEEEEC2ERKS7_RKSC_)
$_ZN7cutlass13device_kernelIN5flash19enable_sm80_to_sm89INS1_16FlashAttnBwdSm80INS1_25CollectiveMainloopBwdSm80ILi2ELi2EN4cute5tupleIJNS5_1CILi128EEES8_NS7_ILi64EEEEEENS_10bfloat16_tEfNS_4arch4Sm80ELb0ELb0ELb1ELb1ELb0ELb0ELb0ELb0ELi2ELi4ELi4ELi4ELb0EEENS1_21CollectiveEpilogueBwdISA_SB_SD_Li256ELb1ELb0ELi2EEENS1_19SingleTileSchedulerILb1ELb0ELb0ELi128EEEEEEEEEvNT_6ParamsE$_ZN4cute3eso3ESOILb1ELb0EJNS_5tupleIJNS2_IJNS_1CILi2EEES4_EEENS3_ILi8EEES5_EEENS2_IJNS2_IJNS3_ILi1EEEiEEENS3_ILi1024EEENS2_IJiiEEEEEEEEC2ERKS7_RKSC_:
[----:B------:R-:W-:Y:S02]  /*9730*/  IADD3 R4, R23, -c[0x0][0x20], RZ ;  /* 0x8000080017047a10 */ /* 0x000fe40007ffe0ff */
[----:B------:R-:W-:-:S03]  /*9740*/  MOV R9, 0x0 ;  /* 0x0000000000097802 */ /* 0x000fc60000000f00 */
[----:B------:R1:W-:Y:S04]  /*9750*/  STL [R4], R2 ;  /* 0x0000000204007387 */ /* 0x0003e80000100800 */
[----:B------:R1:W-:Y:S04]  /*9760*/  STL [R4+0x4], R3 ;  /* 0x0000040304007387 */ /* 0x0003e80000100800 */
[----:B------:R1:W-:Y:S01]  /*9770*/  STL [R4+0x8], R5 ;  /* 0x0000080504007387 */ /* 0x0003e20000100800 */
[----:B------:R-:W-:Y:S05]  /*9780*/  RET.REL.NODEC R8 `(_ZN7cutlass13device_kernelIN5flash19enable_sm80_to_sm89INS1_16FlashAttnBwdSm80INS1_25CollectiveMainloopBwdSm80ILi2ELi2EN4cute5tupleIJNS5_1CILi128EEES8_NS7_ILi64EEEEEENS_10bfloat16_tEfNS_4arch4Sm80ELb0ELb0ELb1ELb1ELb0ELb0ELb0ELb0ELi2ELi4ELi4ELi4ELb0EEENS1_21CollectiveEpilogueBwdISA_SB_SD_Li256ELb1ELb0ELi2EEENS1_19SingleTileSchedulerILb1ELb0ELb0ELi128EEEEEEEEEvNT_6ParamsE) ;  /* 0xffff687008007950 */ /* 0x000fea0003c3ffff */
        .type           $_ZN7cutlass13device_kernelIN5flash19enable_sm80_to_sm89INS1_16FlashAttnBwdSm80INS1_25CollectiveMainloopBwdSm80ILi2ELi2EN4cute5tupleIJNS5_1CILi128EEES8_NS7_ILi64EEEEEENS_10bfloat16_tEfNS_4arch4Sm80ELb0ELb0ELb1ELb1ELb0ELb0ELb0ELb0ELi2ELi4ELi4ELi4ELb0EEENS1_21CollectiveEpilogueBwdISA_SB_SD_Li256ELb1ELb0ELi2EEENS1_19SingleTileSchedulerILb1ELb0ELb0ELi128EEEEEEEEEvNT_6ParamsE$_ZN4cute3eso3ESOILb1ELb0EJNS_5tupleIJNS2_IJNS_1CILi2EEES4_EEES4_EEENS2_IJNS2_IJiiEEENS3_ILi8192EEEEEEEEC2ERKS6_RKS9_,@function
        .size           $_ZN7cutlass13device_kernelIN5flash19enable_sm80_to_sm89INS1_16FlashAttnBwdSm80INS1_25CollectiveMainloopBwdSm80ILi2ELi2EN4cute5tupleIJNS5_1CILi128EEES8_NS7_ILi64EEEEEENS_10bfloat16_tEfNS_4arch4Sm80ELb0ELb0ELb1ELb1ELb0ELb0ELb0ELb0ELi2ELi4ELi4ELi4ELb0EEENS1_21CollectiveEpilogueBwdISA_SB_SD_Li256ELb1ELb0ELi2EEENS1_19SingleTileSchedulerILb1ELb0ELb0ELi128EEEEEEEEEvNT_6ParamsE$_ZN4cute3eso3ESOILb1ELb0EJNS_5tupleIJNS2_IJNS_1CILi2EEES4_EEES4_EEENS2_IJNS2_IJiiEEENS3_ILi8192EEEEEEEEC2ERKS6_RKS9_,($_ZN7cutlass13device_kernelIN5flash19enable_sm80_to_sm89INS1_16FlashAttnBwdSm80INS1_25CollectiveMainloopBwdSm80ILi2ELi2EN4cute5tupleIJNS5_1CILi128EEES8_NS7_ILi64EEEEEENS_10bfloat16_tEfNS_4arch4Sm80ELb0ELb0ELb1ELb1ELb0ELb0ELb0ELb0ELi2ELi4ELi4ELi4ELb0EEENS1_21CollectiveEpilogueBwdISA_SB_SD_Li256ELb1ELb0ELi2EEENS1_19SingleTileSchedulerILb1ELb0ELb0ELi128EEEEEEEEEvNT_6ParamsE$_ZN4cute3eso3ESOILb1ELb0EJNS_5tupleIJNS2_IJNS_1CILi2EEES4_EEES5_NS3_ILi8EEEEEENS2_IJNS2_IJiNS3_ILi512EEEEEENS2_IJiiEEENS3_ILi1024EEEEEEEEC2ERKS7_RKSC_ - $_ZN7cutlass13device_kernelIN5flash19enable_sm80_to_sm89INS1_16FlashAttnBwdSm80INS1_25CollectiveMainloopBwdSm80ILi2ELi2EN4cute5tupleIJNS5_1CILi128EEES8_NS7_ILi64EEEEEENS_10bfloat16_tEfNS_4arch4Sm80ELb0ELb0ELb1ELb1ELb0ELb0ELb0ELb0ELi2ELi4ELi4ELi4ELb0EEENS1_21CollectiveEpilogueBwdISA_SB_SD_Li256ELb1ELb0ELi2EEENS1_19SingleTileSchedulerILb1ELb0ELb0ELi128EEEEEEEEEvNT_6ParamsE$_ZN4cute3eso3ESOILb1ELb0EJNS_5tupleIJNS2_IJNS_1CILi2EEES4_EEES4_EEENS2_IJNS2_IJiiEEENS3_ILi8192EEEEEEEEC2ERKS6_RKS9_)
$_ZN7cutlass13device_kernelIN5flash19enable_sm80_to_sm89INS1_16FlashAttnBwdSm80INS1_25CollectiveMainloopBwdSm80ILi2ELi2EN4cute5tupleIJNS5_1CILi128EEES8_NS7_ILi64EEEEEENS_10bfloat16_tEfNS_4arch4Sm80ELb0ELb0ELb1ELb1ELb0ELb0ELb0ELb0ELi2ELi4ELi4ELi4ELb0EEENS1_21CollectiveEpilogueBwdISA_SB_SD_Li256ELb1ELb0ELi2EEENS1_19SingleTileSchedulerILb1ELb0ELb0ELi128EEEEEEEEEvNT_6ParamsE$_ZN4cute3eso3ESOILb1ELb0EJNS_5tupleIJNS2_IJNS_1CILi2EEES4_EEES4_EEENS2_IJNS2_IJiiEEENS3_ILi8192EEEEEEEEC2ERKS6_RKS9_:
[----:B------:R-:W-:Y:S01]  /*9790*/  IADD3 R4, R65, -c[0x0][0x20], RZ ;  /* 0x8000080041047a10 */ /* 0x000fe20007ffe0ff */
[----:B------:R-:W-:Y:S01]  /*97a0*/  IMAD.MOV.U32 R70, RZ, RZ, R6 ;  /* 0x000000ffff467224 */ /* 0x000fe200078e0006 */
[----:B------:R-:W-:-:S03]  /*97b0*/  MOV R71, 0x0 ;  /* 0x0000000000477802 */ /* 0x000fc60000000f00 */
[----:B------:R1:W-:Y:S04]  /*97c0*/  STL [R4], R2 ;  /* 0x0000000204007387 */ /* 0x0003e80000100800 */
[----:B------:R1:W-:Y:S01]  /*97d0*/  STL [R4+0x4], R3 ;  /* 0x0000040304007387 */ /* 0x0003e20000100800 */
[----:B------:R-:W-:Y:S05]  /*97e0*/  RET.REL.NODEC R70 `(_ZN7cutlass13device_kernelIN5flash19enable_sm80_to_sm89INS1_16FlashAttnBwdSm80INS1_25CollectiveMainloopBwdSm80ILi2ELi2EN4cute5tupleIJNS5_1CILi128EEES8_NS7_ILi64EEEEEENS_10bfloat16_tEfNS_4arch4Sm80ELb0ELb0ELb1ELb1ELb0ELb0ELb0ELb0ELi2ELi4ELi4ELi4ELb0EEENS1_21CollectiveEpilogueBwdISA_SB_SD_Li256ELb1ELb0ELi2EEENS1_19SingleTileSchedulerILb1ELb0ELb0ELi128EEEEEEEEEvNT_6ParamsE) ;  /* 0xffff681046007950 */ /* 0x000fea0003c3ffff */
        .type           $_ZN7cutlass13device_kernelIN5flash19enable_sm80_to_sm89INS1_16FlashAttnBwdSm80INS1_25CollectiveMainloopBwdSm80ILi2ELi2EN4cute5tupleIJNS5_1CILi128EEES8_NS7_ILi64EEEEEENS_10bfloat16_tEfNS_4arch4Sm80ELb0ELb0ELb1ELb1ELb0ELb0ELb0ELb0ELi2ELi4ELi4ELi4ELb0EEENS1_21CollectiveEpilogueBwdISA_SB_SD_Li256ELb1ELb0ELi2EEENS1_19SingleTileSchedulerILb1ELb0ELb0ELi128EEEEEEEEEvNT_6ParamsE$_ZN4cute3eso3ESOILb1ELb0EJNS_5tupleIJNS2_IJNS_1CILi2EEES4_EEES5_NS3_ILi8EEEEEENS2_IJNS2_IJiNS3_ILi512EEEEEENS2_IJiiEEENS3_ILi1024EEEEEEEEC2ERKS7_RKSC_,@function
        .size           $_ZN7cutlass13device_kernelIN5flash19enable_sm80_to_sm89INS1_16FlashAttnBwdSm80INS1_25CollectiveMainloopBwdSm80ILi2ELi2EN4cute5tupleIJNS5_1CILi128EEES8_NS7_ILi64EEEEEENS_10bfloat16_tEfNS_4arch4Sm80ELb0ELb0ELb1ELb1ELb0ELb0ELb0ELb0ELi2ELi4ELi4ELi4ELb0EEENS1_21CollectiveEpilogueBwdISA_SB_SD_Li256ELb1ELb0ELi2EEENS1_19SingleTileSchedulerILb1ELb0ELb0ELi128EEEEEEEEEvNT_6ParamsE$_ZN4cute3eso3ESOILb1ELb0EJNS_5tupleIJNS2_IJNS_1CILi2EEES4_EEES5_NS3_ILi8EEEEEENS2_IJNS2_IJiNS3_ILi512EEEEEENS2_IJiiEEENS3_ILi1024EEEEEEEEC2ERKS7_RKSC_,($_ZN7cutlass13device_kernelIN5flash19enable_sm80_to_sm89INS1_16FlashAttnBwdSm80INS1_25CollectiveMainloopBwdSm80ILi2ELi2EN4cute5tupleIJNS5_1CILi128EEES8_NS7_ILi64EEEEEENS_10bfloat16_tEfNS_4arch4Sm80ELb0ELb0ELb1ELb1ELb0ELb0ELb0ELb0ELi2ELi4ELi4ELi4ELb0EEENS1_21CollectiveEpilogueBwdISA_SB_SD_Li256ELb1ELb0ELi2EEENS1_19SingleTileSchedulerILb1ELb0ELb0ELi128EEEEEEEEEvNT_6ParamsE$_ZN4cute3eso3ESOILb1ELb0EJNS_5tupleIJNS2_IJNS_1CILi2EEES4_S4_EEES4_NS2_IJNS2_IJS4_S4_EEES4_EEEEEENS2_IJNS2_IJNS3_ILi1EEENS3_ILi512EEEiEEENS3_ILi4096EEENS2_IJNS2_IJiiEEENS3_ILi8192EEEEEEEEEEEC2ERKS8_RKSG_ - $_ZN7cutlass13device_kernelIN5flash19enable_sm80_to_sm89INS1_16FlashAttnBwdSm80INS1_25CollectiveMainloopBwdSm80ILi2ELi2EN4cute5tupleIJNS5_1CILi128EEES8_NS7_ILi64EEEEEENS_10bfloat16_tEfNS_4arch4Sm80ELb0ELb0ELb1ELb1ELb0ELb0ELb0ELb0ELi2ELi4ELi4ELi4ELb0EEENS1_21CollectiveEpilogueBwdISA_SB_SD_Li256ELb1ELb0ELi2EEENS1_19SingleTileSchedulerILb1ELb0ELb0ELi128EEEEEEEEEvNT_6ParamsE$_ZN4cute3eso3ESOILb1ELb0EJNS_5tupleIJNS2_IJNS_1CILi2EEES4_EEES5_NS3_ILi8EEEEEENS2_IJNS2_IJiNS3_ILi512EEEEEENS2_IJiiEEENS3_ILi1024EEEEEEEEC2ERKS7_RKSC_)
$_ZN7cutlass13device_kernelIN5flash19enable_sm80_to_sm89INS1_16FlashAttnBwdSm80INS1_25CollectiveMainloopBwdSm80ILi2ELi2EN4cute5tupleIJNS5_1CILi128EEES8_NS7_ILi64EEEEEENS_10bfloat16_tEfNS_4arch4Sm80ELb0ELb0ELb1ELb1ELb0ELb0ELb0ELb0ELi2ELi4ELi4ELi4ELb0EEENS1_21CollectiveEpilogueBwdISA_SB_SD_Li256ELb1ELb0ELi2EEENS1_19SingleTileSchedulerILb1ELb0ELb0ELi128EEEEEEEEEvNT_6ParamsE$_ZN4cute3eso3ESOILb1ELb0EJNS_5tupleIJNS2_IJNS_1CILi2EEES4_EEES5_NS3_ILi8EEEEEENS2_IJNS2_IJiNS3_ILi512EEEEEENS2_IJiiEEENS3_ILi1024EEEEEEEEC2ERKS7_RKSC_:
[----:B------:R-:W-:Y:S02]  /*97f0*/  IADD3 R4, R59, -c[0x0][0x20], RZ ;  /* 0x800008003b047a10 */ /* 0x000fe40007ffe0ff */
[----:B------:R-:W-:-:S03]  /*9800*/  MOV R9, 0x0 ;  /* 0x0000000000097802 */ /* 0x000fc60000000f00 */
[----:B------:R1:W-:Y:S04]  /*9810*/  STL [R4], R2 ;  /* 0x0000000204007387 */ /* 0x0003e80000100800 */
[----:B------:R1:W-:Y:S04]  /*9820*/  STL [R4+0x4], R3 ;  /* 0x0000040304007387 */ /* 0x0003e80000100800 */
[----:B------:R1:W-:Y:S01]  /*9830*/  STL [R4+0x8], R5 ;  /* 0x0000080504007387 */ /* 0x0003e20000100800 */
[----:B------:R-:W-:Y:S05]  /*9840*/  RET.REL.NODEC R8 `(_ZN7cutlass13device_kernelIN5flash19enable_sm80_to_sm89INS1_16FlashAttnBwdSm80INS1_25CollectiveMainloopBwdSm80ILi2ELi2EN4cute5tupleIJNS5_1CILi128EEES8_NS7_ILi64EEEEEENS_10bfloat16_tEfNS_4arch4Sm80ELb0ELb0ELb1ELb1ELb0ELb0ELb0ELb0ELi2ELi4ELi4ELi4ELb0EEENS1_21CollectiveEpilogueBwdISA_SB_SD_Li256ELb1ELb0ELi2EEENS1_19SingleTileSchedulerILb1ELb0ELb0ELi128EEEEEEEEEvNT_6ParamsE) ;  /* 0xffff67b008007950 */ /* 0x000fea0003c3ffff */
        .type           $_ZN7cutlass13device_kernelIN5flash19enable_sm80_to_sm89INS1_16FlashAttnBwdSm80INS1_25CollectiveMainloopBwdSm80ILi2ELi2EN4cute5tupleIJNS5_1CILi128EEES8_NS7_ILi64EEEEEENS_10bfloat16_tEfNS_4arch4Sm80ELb0ELb0ELb1ELb1ELb0ELb0ELb0ELb0ELi2ELi4ELi4ELi4ELb0EEENS1_21CollectiveEpilogueBwdISA_SB_SD_Li256ELb1ELb0ELi2EEENS1_19SingleTileSchedulerILb1ELb0ELb0ELi128EEEEEEEEEvNT_6ParamsE$_ZN4cute3eso3ESOILb1ELb0EJNS_5tupleIJNS2_IJNS_1CILi2EEES4_S4_EEES4_NS2_IJNS2_IJS4_S4_EEES4_EEEEEENS2_IJNS2_IJNS3_ILi1EEENS3_ILi512EEEiEEENS3_ILi4096EEENS2_IJNS2_IJiiEEENS3_ILi8192EEEEEEEEEEEC2ERKS8_RKSG_,@function
        .size           $_ZN7cutlass13device_kernelIN5flash19enable_sm80_to_sm89INS1_16FlashAttnBwdSm80INS1_25CollectiveMainloopBwdSm80ILi2ELi2EN4cute5tupleIJNS5_1CILi128EEES8_NS7_ILi64EEEEEENS_10bfloat16_tEfNS_4arch4Sm80ELb0ELb0ELb1ELb1ELb0ELb0ELb0ELb0ELi2ELi4ELi4ELi4ELb0EEENS1_21CollectiveEpilogueBwdISA_SB_SD_Li256ELb1ELb0ELi2EEENS1_19SingleTileSchedulerILb1ELb0ELb0ELi128EEEEEEEEEvNT_6ParamsE$_ZN4cute3eso3ESOILb1ELb0EJNS_5tupleIJNS2_IJNS_1CILi2EEES4_S4_EEES4_NS2_IJNS2_IJS4_S4_EEES4_EEEEEENS2_IJNS2_IJNS3_ILi1EEENS3_ILi512EEEiEEENS3_ILi4096EEENS2_IJNS2_IJiiEEENS3_ILi8192EEEEEEEEEEEC2ERKS8_RKSG_,($_ZN7cutlass13device_kernelIN5flash19enable_sm80_to_sm89INS1_16FlashAttnBwdSm80INS1_25CollectiveMainloopBwdSm80ILi2ELi2EN4cute5tupleIJNS5_1CILi128EEES8_NS7_ILi64EEEEEENS_10bfloat16_tEfNS_4arch4Sm80ELb0ELb0ELb1ELb1ELb0ELb0ELb0ELb0ELi2ELi4ELi4ELi4ELb0EEENS1_21CollectiveEpilogueBwdISA_SB_SD_Li256ELb1ELb0ELi2EEENS1_19SingleTileSchedulerILb1ELb0ELb0ELi128EEEEEEEEEvNT_6ParamsE$_ZN4cute3eso3ESOILb1ELb0EJNS_5tupleIJNS2_IJNS_1CILi2EEES4_S4_EEES4_NS2_IJS4_S4_EEEEEENS2_IJNS2_IJNS3_ILi1EEENS3_ILi512EEEiEEENS3_ILi4096EEENS2_IJiiEEEEEEEEC2ERKS7_RKSD_ - $_ZN7cutlass13device_kernelIN5flash19enable_sm80_to_sm89INS1_16FlashAttnBwdSm80INS1_25CollectiveMainloopBwdSm80ILi2ELi2EN4cute5tupleIJNS5_1CILi128EEES8_NS7_ILi64EEEEEENS_10bfloat16_tEfNS_4arch4Sm80ELb0ELb0ELb1ELb1ELb0ELb0ELb0ELb0ELi2ELi4ELi4ELi4ELb0EEENS1_21CollectiveEpilogueBwdISA_SB_SD_Li256ELb1ELb0ELi2EEENS1_19SingleTileSchedulerILb1ELb0ELb0ELi128EEEEEEEEEvNT_6ParamsE$_ZN4cute3eso3ESOILb1ELb0EJNS_5tupleIJNS2_IJNS_1CILi2EEES4_S4_EEES4_NS2_IJNS2_IJS4_S4_EEES4_EEEEEENS2_IJNS2_IJNS3_ILi1EEENS3_ILi512EEEiEEENS3_ILi4096EEENS2_IJNS2_IJiiEEENS3_ILi8192EEEEEEEEEEEC2ERKS8_RKSG_)
$_ZN7cutlass13device_kernelIN5flash19enable_sm80_to_sm89INS1_16FlashAttnBwdSm80INS1_25CollectiveMainloopBwdSm80ILi2ELi2EN4cute5tupleIJNS5_1CILi128EEES8_NS7_ILi64EEEEEENS_10bfloat16_tEfNS_4arch4Sm80ELb0ELb0ELb1ELb1ELb0ELb0ELb0ELb0ELi2ELi4ELi4ELi4ELb0EEENS1_21CollectiveEpilogueBwdISA_SB_SD_Li256ELb1ELb0ELi2EEENS1_19SingleTileSchedulerILb1ELb0ELb0ELi128EEEEEEEEEvNT_6ParamsE$_ZN4cute3eso3ESOILb1ELb0EJNS_5tupleIJNS2_IJNS_1CILi2EEES4_S4_EEES4_NS2_IJNS2_IJS4_S4_EEES4_EEEEEENS2_IJNS2_IJNS3_ILi1EEENS3_ILi512EEEiEEENS3_ILi4096EEENS2_IJNS2_IJiiEEENS3_ILi8192EEEEEEEEEEEC2ERKS8_RKSG_:
[----:B------:R-:W-:Y:S02]  /*9850*/  IADD3 R4, R59, -c[0x0][0x20], RZ ;  /* 0x800008003b047a10 */ /* 0x000fe40007ffe0ff */
[----:B------:R-:W-:-:S03]  /*9860*/  MOV R9, 0x0 ;  /* 0x0000000000097802 */ /* 0x000fc60000000f00 */
[----:B------:R1:W-:Y:S04]  /*9870*/  STL [R4], R2 ;  /* 0x0000000204007387 */ /* 0x0003e80000100800 */
[----:B------:R1:W-:Y:S04]  /*9880*/  STL [R4+0x4], R3 ;  /* 0x0000040304007387 */ /* 0x0003e80000100800 */
[----:B------:R1:W-:Y:S01]  /*9890*/  STL [R4+0x8], R5 ;  /* 0x0000080504007387 */ /* 0x0003e20000100800 */
[----:B------:R-:W-:Y:S05]  /*98a0*/  RET.REL.NODEC R8 `(_ZN7cutlass13device_kernelIN5flash19enable_sm80_to_sm89INS1_16FlashAttnBwdSm80INS1_25CollectiveMainloopBwdSm80ILi2ELi2EN4cute5tupleIJNS5_1CILi128EEES8_NS7_ILi64EEEEEENS_10bfloat16_tEfNS_4arch4Sm80ELb0ELb0ELb1ELb1ELb0ELb0ELb0ELb0ELi2ELi4ELi4ELi4ELb0EEENS1_21CollectiveEpilogueBwdISA_SB_SD_Li256ELb1ELb0ELi2EEENS1_19SingleTileSchedulerILb1ELb0ELb0ELi128EEEEEEEEEvNT_6ParamsE) ;  /* 0xffff675008007950 */ /* 0x000fea0003c3ffff */
        .type           $_ZN7cutlass13device_kernelIN5flash19enable_sm80_to_sm89INS1_16FlashAttnBwdSm80INS1_25CollectiveMainloopBwdSm80ILi2ELi2EN4cute5tupleIJNS5_1CILi128EEES8_NS7_ILi64EEEEEENS_10bfloat16_tEfNS_4arch4Sm80ELb0ELb0ELb1ELb1ELb0ELb0ELb0ELb0ELi2ELi4ELi4ELi4ELb0EEENS1_21CollectiveEpilogueBwdISA_SB_SD_Li256ELb1ELb0ELi2EEENS1_19SingleTileSchedulerILb1ELb0ELb0ELi128EEEEEEEEEvNT_6ParamsE$_ZN4cute3eso3ESOILb1ELb0EJNS_5tupleIJNS2_IJNS_1CILi2EEES4_S4_EEES4_NS2_IJS4_S4_EEEEEENS2_IJNS2_IJNS3_ILi1EEENS3_ILi512EEEiEEENS3_ILi4096EEENS2_IJiiEEEEEEEEC2ERKS7_RKSD_,@function
        .size           $_ZN7cutlass13device_kernelIN5flash19enable_sm80_to_sm89INS1_16FlashAttnBwdSm80INS1_25CollectiveMainloopBwdSm80ILi2ELi2EN4cute5tupleIJNS5_1CILi128EEES8_NS7_ILi64EEEEEENS_10bfloat16_tEfNS_4arch4Sm80ELb0ELb0ELb1ELb1ELb0ELb0ELb0ELb0ELi2ELi4ELi4ELi4ELb0EEENS1_21CollectiveEpilogueBwdISA_SB_SD_Li256ELb1ELb0ELi2EEENS1_19SingleTileSchedulerILb1ELb0ELb0ELi128EEEEEEEEEvNT_6ParamsE$_ZN4cute3eso3ESOILb1ELb0EJNS_5tupleIJNS2_IJNS_1CILi2EEES4_S4_EEES4_NS2_IJS4_S4_EEEEEENS2_IJNS2_IJNS3_ILi1EEENS3_ILi512EEEiEEENS3_ILi4096EEENS2_IJiiEEEEEEEEC2ERKS7_RKSD_,($_ZN7cutlass13device_kernelIN5flash19enable_sm80_to_sm89INS1_16FlashAttnBwdSm80INS1_25CollectiveMainloopBwdSm80ILi2ELi2EN4cute5tupleIJNS5_1CILi128EEES8_NS7_ILi64EEEEEENS_10bfloat16_tEfNS_4arch4Sm80ELb0ELb0ELb1ELb1ELb0ELb0ELb0ELb0ELi2ELi4ELi4ELi4ELb0EEENS1_21CollectiveEpilogueBwdISA_SB_SD_Li256ELb1ELb0ELi2EEENS1_19SingleTileSchedulerILb1ELb0ELb0ELi128EEEEEEEEEvNT_6ParamsE$_ZN4cute3eso3ESOILb1ELb0EJNS_5tupleIJNS2_IJNS_1CILi8EEENS3_ILi1EEEEEENS2_IJNS3_ILi2EEEEEEEEENS2_IJNS2_IJS5_NS3_ILi0EEEEEENS2_IJiEEEEEEEEC2ERKS9_RKSD_ - $_ZN7cutlass13device_kernelIN5flash19enable_sm80_to_sm89INS1_16FlashAttnBwdSm80INS1_25CollectiveMainloopBwdSm80ILi2ELi2EN4cute5tupleIJNS5_1CILi128EEES8_NS7_ILi64EEEEEENS_10bfloat16_tEfNS_4arch4Sm80ELb0ELb0ELb1ELb1ELb0ELb0ELb0ELb0ELi2ELi4ELi4ELi4ELb0EEENS1_21CollectiveEpilogueBwdISA_SB_SD_Li256ELb1ELb0ELi2EEENS1_19SingleTileSchedulerILb1ELb0ELb0ELi128EEEEEEEEEvNT_6ParamsE$_ZN4cute3eso3ESOILb1ELb0EJNS_5tupleIJNS2_IJNS_1CILi2EEES4_S4_EEES4_NS2_IJS4_S4_EEEEEENS2_IJNS2_IJNS3_ILi1EEENS3_ILi512EEEiEEENS3_ILi4096EEENS2_IJiiEEEEEEEEC2ERKS7_RKSD_)
$_ZN7cutlass13device_kernelIN5flash19enable_sm80_to_sm89INS1_16FlashAttnBwdSm80INS1_25CollectiveMainloopBwdSm80ILi2ELi2EN4cute5tupleIJNS5_1CILi128EEES8_NS7_ILi64EEEEEENS_10bfloat16_tEfNS_4arch4Sm80ELb0ELb0ELb1ELb1ELb0ELb0ELb0ELb0ELi2ELi4ELi4ELi4ELb0EEENS1_21CollectiveEpilogueBwdISA_SB_SD_Li256ELb1ELb0ELi2EEENS1_19SingleTileSchedulerILb1ELb0ELb0ELi128EEEEEEEEEvNT_6ParamsE$_ZN4cute3eso3ESOILb1ELb0EJNS_5tupleIJNS2_IJNS_1CILi2EEES4_S4_EEES4_NS2_IJS4_S4_EEEEEENS2_IJNS2_IJNS3_ILi1EEENS3_ILi512EEEiEEENS3_ILi4096EEENS2_IJiiEEEEEEEEC2ERKS7_RKSD_:
[----:B------:R-:W-:Y:S02]  /*98b0*/  IADD3 R4, R23, -c[0x0][0x20], RZ ;  /* 0x8000080017047a10 */ /* 0x000fe40007ffe0ff */
[----:B------:R-:W-:-:S03]  /*98c0*/  MOV R9, 0x0 ;  /* 0x0000000000097802 */ /* 0x000fc60000000f00 */
[----:B------:R1:W-:Y:S04]  /*98d0*/  STL [R4], R2 ;  /* 0x0000000204007387 */ /* 0x0003e80000100800 */
[----:B------:R1:W-:Y:S04]  /*98e0*/  STL [R4+0x4], R3 ;  /* 0x0000040304007387 */ /* 0x0003e80000100800 */
[----:B------:R1:W-:Y:S01]  /*98f0*/  STL [R4+0x8], R5 ;  /* 0x0000080504007387 */ /* 0x0003e20000100800 */
[----:B------:R-:W-:Y:S05]  /*9900*/  RET.REL.NODEC R8 `(_ZN7cutlass13device_kernelIN5flash19enable_sm80_to_sm89INS1_16FlashAttnBwdSm80INS1_25CollectiveMainloopBwdSm80ILi2ELi2EN4cute5tupleIJNS5_1CILi128EEES8_NS7_ILi64EEEEEENS_10bfloat16_tEfNS_4arch4Sm80ELb0ELb0ELb1ELb1ELb0ELb0ELb0ELb0ELi2ELi4ELi4ELi4ELb0EEENS1_21CollectiveEpilogueBwdISA_SB_SD_Li256ELb1ELb0ELi2EEENS1_19SingleTileSchedulerILb1ELb0ELb0ELi128EEEEEEEEEvNT_6ParamsE) ;  /* 0xffff66f008007950 */ /* 0x000fea0003c3ffff */
        .type           $_ZN7cutlass13device_kernelIN5flash19enable_sm80_to_sm89INS1_16FlashAttnBwdSm80INS1_25CollectiveMainloopBwdSm80ILi2ELi2EN4cute5tupleIJNS5_1CILi128EEES8_NS7_ILi64EEEEEENS_10bfloat16_tEfNS_4arch4Sm80ELb0ELb0ELb1ELb1ELb0ELb0ELb0ELb0ELi2ELi4ELi4ELi4ELb0EEENS1_21CollectiveEpilogueBwdISA_SB_SD_Li256ELb1ELb0ELi2EEENS1_19SingleTileSchedulerILb1ELb0ELb0ELi128EEEEEEEEEvNT_6ParamsE$_ZN4cute3eso3ESOILb1ELb0EJNS_5tupleIJNS2_IJNS_1CILi8EEENS3_ILi1EEEEEENS2_IJNS3_ILi2EEEEEEEEENS2_IJNS2_IJS5_NS3_ILi0EEEEEENS2_IJiEEEEEEEEC2ERKS9_RKSD_,@function
        .size           $_ZN7cutlass13device_kernelIN5flash19enable_sm80_to_sm89INS1_16FlashAttnBwdSm80INS1_25CollectiveMainloopBwdSm80ILi2ELi2EN4cute5tupleIJNS5_1CILi128EEES8_NS7_ILi64EEEEEENS_10bfloat16_tEfNS_4arch4Sm80ELb0ELb0ELb1ELb1ELb0ELb0ELb0ELb0ELi2ELi4ELi4ELi4ELb0EEENS1_21CollectiveEpilogueBwdISA_SB_SD_Li256ELb1ELb0ELi2EEENS1_19SingleTileSchedulerILb1ELb0ELb0ELi128EEEEEEEEEvNT_6ParamsE$_ZN4cute3eso3ESOILb1ELb0EJNS_5tupleIJNS2_IJNS_1CILi8EEENS3_ILi1EEEEEENS2_IJNS3_ILi2EEEEEEEEENS2_IJNS2_IJS5_NS3_ILi0EEEEEENS2_IJiEEEEEEEEC2ERKS9_RKSD_,($_ZN7cutlass13device_kernelIN5flash19enable_sm80_to_sm89INS1_16FlashAttnBwdSm80INS1_25CollectiveMainloopBwdSm80ILi2ELi2EN4cute5tupleIJNS5_1CILi128EEES8_NS7_ILi64EEEEEENS_10bfloat16_tEfNS_4arch4Sm80ELb0ELb0ELb1ELb1ELb0ELb0ELb0ELb0ELi2ELi4ELi4ELi4ELb0EEENS1_21CollectiveEpilogueBwdISA_SB_SD_Li256ELb1ELb0ELi2EEENS1_19SingleTileSchedulerILb1ELb0ELb0ELi128EEEEEEEEEvNT_6ParamsE$_ZN4cute3eso3ESOILb1ELb0EJNS_5tupleIJNS2_IJNS_1CILi8EEENS3_ILi1EEEEEENS3_ILi2EEEEEENS2_IJNS2_IJS5_NS3_ILi0EEEEEEiEEEEEC2ERKS8_RKSB_ - $_ZN7cutlass13device_kernelIN5flash19enable_sm80_to_sm89INS1_16FlashAttnBwdSm80INS1_25CollectiveMainloopBwdSm80ILi2ELi2EN4cute5tupleIJNS5_1CILi128EEES8_NS7_ILi64EEEEEENS_10bfloat16_tEfNS_4arch4Sm80ELb0ELb0ELb1ELb1ELb0ELb0ELb0ELb0ELi2ELi4ELi4ELi4ELb0EEENS1_21CollectiveEpilogueBwdISA_SB_SD_Li256ELb1ELb0ELi2EEENS1_19SingleTileSchedulerILb1ELb0ELb0ELi128EEEEEEEEEvNT_6ParamsE$_ZN4cute3eso3ESOILb1ELb0EJNS_5tupleIJNS2_IJNS_1CILi8EEENS3_ILi1EEEEEENS2_IJNS3_ILi2EEEEEEEEENS2_IJNS2_IJS5_NS3_ILi0EEEEEENS2_IJiEEEEEEEEC2ERKS9_RKSD_)
$_ZN7cutlass13device_kernelIN5flash19enable_sm80_to_sm89INS1_16FlashAttnBwdSm80INS1_25CollectiveMainloopBwdSm80ILi2ELi2EN4cute5tupleIJNS5_1CILi128EEES8_NS7_ILi64EEEEEENS_10bfloat16_tEfNS_4arch4Sm80ELb0ELb0ELb1ELb1ELb0ELb0ELb0ELb0ELi2ELi4ELi4ELi4ELb0EEENS1_21CollectiveEpilogueBwdISA_SB_SD_Li256ELb1ELb0ELi2EEENS1_19SingleTileSchedulerILb1ELb0ELb0ELi128EEEEEEEEEvNT_6ParamsE$_ZN4cute3eso3ESOILb1ELb0EJNS_5tupleIJNS2_IJNS_1CILi8EEENS3_ILi1EEEEEENS2_IJNS3_ILi2EEEEEEEEENS2_IJNS2_IJS5_NS3_ILi0EEEEEENS2_IJiEEEEEEEEC2ERKS9_RKSD_:
[----:B------:R-:W-:Y:S02]  /*9910*/  IADD3 R2, R66, -c[0x0][0x20], RZ ;  /* 0x8000080042027a10 */ /* 0x000fe40007ffe0ff */
[----:B------:R-:W-:-:S03]  /*9920*/  MOV R9, 0x0 ;  /* 0x0000000000097802 */ /* 0x000fc60000000f00 */
[----:B------:R1:W-:Y:S01]  /*9930*/  STL [R2], R3 ;  /* 0x0000000302007387 */ /* 0x0003e20000100800 */
[----:B------:R-:W-:Y:S05]  /*9940*/  RET.REL.NODEC R8 `(_ZN7cutlass13device_kernelIN5flash19enable_sm80_to_sm89INS1_16FlashAttnBwdSm80INS1_25CollectiveMainloopBwdSm80ILi2ELi2EN4cute5tupleIJNS5_1CILi128EEES8_NS7_ILi64EEEEEENS_10bfloat16_tEfNS_4arch4Sm80ELb0ELb0ELb1ELb1ELb0ELb0ELb0ELb0ELi2ELi4ELi4ELi4ELb0EEENS1_21CollectiveEpilogueBwdISA_SB_SD_Li256ELb1ELb0ELi2EEENS1_19SingleTileSchedulerILb1ELb0ELb0ELi128EEEEEEEEEvNT_6ParamsE) ;  /* 0xffff66b008007950 */ /* 0x000fea0003c3ffff */
        .type           $_ZN7cutlass13device_kernelIN5flash19enable_sm80_to_sm89INS1_16FlashAttnBwdSm80INS1_25CollectiveMainloopBwdSm80ILi2ELi2EN4cute5tupleIJNS5_1CILi128EEES8_NS7_ILi64EEEEEENS_10bfloat16_tEfNS_4arch4Sm80ELb0ELb0ELb1ELb1ELb0ELb0ELb0ELb0ELi2ELi4ELi4ELi4ELb0EEENS1_21CollectiveEpilogueBwdISA_SB_SD_Li256ELb1ELb0ELi2EEENS1_19SingleTileSchedulerILb1ELb0ELb0ELi128EEEEEEEEEvNT_6ParamsE$_ZN4cute3eso3ESOILb1ELb0EJNS_5tupleIJNS2_IJNS_1CILi8EEENS3_ILi1EEEEEENS3_ILi2EEEEEENS2_IJNS2_IJS5_NS3_ILi0EEEEEEiEEEEEC2ERKS8_RKSB_,@function
        .size           $_ZN7cutlass13device_kernelIN5flash19enable_sm80_to_sm89INS1_16FlashAttnBwdSm80INS1_25CollectiveMainloopBwdSm80ILi2ELi2EN4cute5tupleIJNS5_1CILi128EEES8_NS7_ILi64EEEEEENS_10bfloat16_tEfNS_4arch4Sm80ELb0ELb0ELb1ELb1ELb0ELb0ELb0ELb0ELi2ELi4ELi4ELi4ELb0EEENS1_21CollectiveEpilogueBwdISA_SB_SD_Li256ELb1ELb0ELi2EEENS1_19SingleTileSchedulerILb1ELb0ELb0ELi128EEEEEEEEEvNT_6ParamsE$_ZN4cute3eso3ESOILb1ELb0EJNS_5tupleIJNS2_IJNS_1CILi8EEENS3_ILi1EEEEEENS3_ILi2EEEEEENS2_IJNS2_IJS5_NS3_ILi0EEEEEEiEEEEEC2ERKS8_RKSB_,($_ZN7cutlass13device_kernelIN5flash19enable_sm80_to_sm89INS1_16FlashAttnBwdSm80INS1_25CollectiveMainloopBwdSm80ILi2ELi2EN4cute5tupleIJNS5_1CILi128EEES8_NS7_ILi64EEEEEENS_10bfloat16_tEfNS_4arch4Sm80ELb0ELb0ELb1ELb1ELb0ELb0ELb0ELb0ELi2ELi4ELi4ELi4ELb0EEENS1_21CollectiveEpilogueBwdISA_SB_SD_Li256ELb1ELb0ELi2EEENS1_19SingleTileSchedulerILb1ELb0ELb0ELi128EEEEEEEEEvNT_6ParamsE$_ZN4cute3eso3ESOILb1ELb0EJNS_5tupleIJNS2_IJNS_1CILi8EEENS3_ILi1EEEEEENS3_ILi2EEENS2_IJS7_S7_EEEEEENS2_IJNS2_IJS5_NS3_ILi0EEEEEENS3_ILi4096EEENS2_IJiiEEEEEEEEC2ERKS9_RKSE_ - $_ZN7cutlass13device_kernelIN5flash19enable_sm80_to_sm89INS1_16FlashAttnBwdSm80INS1_25CollectiveMainloopBwdSm80ILi2ELi2EN4cute5tupleIJNS5_1CILi128EEES8_NS7_ILi64EEEEEENS_10bfloat16_tEfNS_4arch4Sm80ELb0ELb0ELb1ELb1ELb0ELb0ELb0ELb0ELi2ELi4ELi4ELi4ELb0EEENS1_21CollectiveEpilogueBwdISA_SB_SD_Li256ELb1ELb0ELi2EEENS1_19SingleTileSchedulerILb1ELb0ELb0ELi128EEEEEEEEEvNT_6ParamsE$_ZN4cute3eso3ESOILb1ELb0EJNS_5tupleIJNS2_IJNS_1CILi8EEENS3_ILi1EEEEEENS3_ILi2EEEEEENS2_IJNS2_IJS5_NS3_ILi0EEEEEEiEEEEEC2ERKS8_RKSB_)
$_ZN7cutlass13device_kernelIN5flash19enable_sm80_to_sm89INS1_16FlashAttnBwdSm80INS1_25CollectiveMainloopBwdSm80ILi2ELi2EN4cute5tupleIJNS5_1CILi128EEES8_NS7_ILi64EEEEEENS_10bfloat16_tEfNS_4arch4Sm80ELb0ELb0ELb1ELb1ELb0ELb0ELb0ELb0ELi2ELi4ELi4ELi4ELb0EEENS1_21CollectiveEpilogueBwdISA_SB_SD_Li256ELb1ELb0ELi2EEENS1_19SingleTileSchedulerILb1ELb0ELb0ELi128EEEEEEEEEvNT_6ParamsE$_ZN4cute3eso3ESOILb1ELb0EJNS_5tupleIJNS2_IJNS_1CILi8EEENS3_ILi1EEEEEENS3_ILi2EEEEEENS2_IJNS2_IJS5_NS3_ILi0EEEEEEiEEEEEC2ERKS8_RKSB_:
[----:B------:R-:W-:Y:S02]  /*9950*/  IADD3 R2, R66, -c[0x0][0x20], RZ ;  /* 0x8000080042027a10 */ /* 0x000fe40007ffe0ff */
[----:B------:R-:W-:-:S03]  /*9960*/  MOV R9, 0x0 ;  /* 0x0000000000097802 */ /* 0x000fc60000000f00 */
[----:B------:R1:W-:Y:S01]  /*9970*/  STL [R2], R3 ;  /* 0x0000000302007387 */ /* 0x0003e20000100800 */
[----:B------:R-:W-:Y:S05]  /*9980*/  RET.REL.NODEC R8 `(_ZN7cutlass13device_kernelIN5flash19enable_sm80_to_sm89INS1_16FlashAttnBwdSm80INS1_25CollectiveMainloopBwdSm80ILi2ELi2EN4cute5tupleIJNS5_1CILi128EEES8_NS7_ILi64EEEEEENS_10bfloat16_tEfNS_4arch4Sm80ELb0ELb0ELb1ELb1ELb0ELb0ELb0ELb0ELi2ELi4ELi4ELi4ELb0EEENS1_21CollectiveEpilogueBwdISA_SB_SD_Li256ELb1ELb0ELi2EEENS1_19SingleTileSchedulerILb1ELb0ELb0ELi128EEEEEEEEEvNT_6ParamsE) ;  /* 0xffff667008007950 */ /* 0x000fea0003c3ffff */
        .type           $_ZN7cutlass13device_kernelIN5flash19enable_sm80_to_sm89INS1_16FlashAttnBwdSm80INS1_25CollectiveMainloopBwdSm80ILi2ELi2EN4cute5tupleIJNS5_1CILi128EEES8_NS7_ILi64EEEEEENS_10bfloat16_tEfNS_4arch4Sm80ELb0ELb0ELb1ELb1ELb0ELb0ELb0ELb0ELi2ELi4ELi4ELi4ELb0EEENS1_21CollectiveEpilogueBwdISA_SB_SD_Li256ELb1ELb0ELi2EEENS1_19SingleTileSchedulerILb1ELb0ELb0ELi128EEEEEEEEEvNT_6ParamsE$_ZN4cute3eso3ESOILb1ELb0EJNS_5tupleIJNS2_IJNS_1CILi8EEENS3_ILi1EEEEEENS3_ILi2EEENS2_IJS7_S7_EEEEEENS2_IJNS2_IJS5_NS3_ILi0EEEEEENS3_ILi4096EEENS2_IJiiEEEEEEEEC2ERKS9_RKSE_,@function
        .size           $_ZN7cutlass13device_kernelIN5flash19enable_sm80_to_sm89INS1_16FlashAttnBwdSm80INS1_25CollectiveMainloopBwdSm80ILi2ELi2EN4cute5tupleIJNS5_1CILi128EEES8_NS7_ILi64EEEEEENS_10bfloat16_tEfNS_4arch4Sm80ELb0ELb0ELb1ELb1ELb0ELb0ELb0ELb0ELi2ELi4ELi4ELi4ELb0EEENS1_21CollectiveEpilogueBwdISA_SB_SD_Li256ELb1ELb0ELi2EEENS1_19SingleTileSchedulerILb1ELb0ELb0ELi128EEEEEEEEEvNT_6ParamsE$_ZN4cute3eso3ESOILb1ELb0EJNS_5tupleIJNS2_IJNS_1CILi8EEENS3_ILi1EEEEEENS3_ILi2EEENS2_IJS7_S7_EEEEEENS2_IJNS2_IJS5_NS3_ILi0EEEEEENS3_ILi4096EEENS2_IJiiEEEEEEEEC2ERKS9_RKSE_,($_ZN7cutlass13device_kernelIN5flash19enable_sm80_to_sm89INS1_16FlashAttnBwdSm80INS1_25CollectiveMainloopBwdSm80ILi2ELi2EN4cute5tupleIJNS5_1CILi128EEES8_NS7_ILi64EEEEEENS_10bfloat16_tEfNS_4arch4Sm80ELb0ELb0ELb1ELb1ELb0ELb0ELb0ELb0ELi2ELi4ELi4ELi4ELb0EEENS1_21CollectiveEpilogueBwdISA_SB_SD_Li256ELb1ELb0ELi2EEENS1_19SingleTileSchedulerILb1ELb0ELb0ELi128EEEEEEEEEvNT_6ParamsE$_ZN4cute3eso3ESOILb1ELb0EJNS_5tupleIJNS2_IJNS_1CILi8EEENS3_ILi1EEEEEENS3_ILi2EEES4_EEENS2_IJNS2_IJS5_NS3_ILi0EEEEEEiNS3_ILi1024EEEEEEEEC2ERKS8_RKSC_ - $_ZN7cutlass13device_kernelIN5flash19enable_sm80_to_sm89INS1_16FlashAttnBwdSm80INS1_25CollectiveMainloopBwdSm80ILi2ELi2EN4cute5tupleIJNS5_1CILi128EEES8_NS7_ILi64EEEEEENS_10bfloat16_tEfNS_4arch4Sm80ELb0ELb0ELb1ELb1ELb0ELb0ELb0ELb0ELi2ELi4ELi4ELi4ELb0EEENS1_21CollectiveEpilogueBwdISA_SB_SD_Li256ELb1ELb0ELi2EEENS1_19SingleTileSchedulerILb1ELb0ELb0ELi128EEEEEEEEEvNT_6ParamsE$_ZN4cute3eso3ESOILb1ELb0EJNS_5tupleIJNS2_IJNS_1CILi8EEENS3_ILi1EEEEEENS3_ILi2EEENS2_IJS7_S7_EEEEEENS2_IJNS2_IJS5_NS3_ILi0EEEEEENS3_ILi4096EEENS2_IJiiEEEEEEEEC2ERKS9_RKSE_)
$_ZN7cutlass13device_kernelIN5flash19enable_sm80_to_sm89INS1_16FlashAttnBwdSm80INS1_25CollectiveMainloopBwdSm80ILi2ELi2EN4cute5tupleIJNS5_1CILi128EEES8_NS7_ILi64EEEEEENS_10bfloat16_tEfNS_4arch4Sm80ELb0ELb0ELb1ELb1ELb0ELb0ELb0ELb0ELi2ELi4ELi4ELi4ELb0EEENS1_21CollectiveEpilogueBwdISA_SB_SD_Li256ELb1ELb0ELi2EEENS1_19SingleTileSchedulerILb1ELb0ELb0ELi128EEEEEEEEEvNT_6ParamsE$_ZN4cute3eso3ESOILb1ELb0EJNS_5tupleIJNS2_IJNS_1CILi8EEENS3_ILi1EEEEEENS3_ILi2EEENS2_IJS7_S7_EEEEEENS2_IJNS2_IJS5_NS3_ILi0EEEEEENS3_ILi4096EEENS2_IJiiEEEEEEEEC2ERKS9_RKSE_:
[----:B------:R-:W-:Y:S01]  /*9990*/  IADD3 R3, R23, -c[0x0][0x20], RZ ;  /* 0x8000080017037a10 */ /* 0x000fe20007ffe0ff */
[----:B------:R-:W-:Y:S01]  /*99a0*/  IMAD.MOV.U32 R12, RZ, RZ, R6 ;  /* 0x000000ffff0c7224 */ /* 0x000fe200078e0006 */
[----:B------:R-:W-:-:S03]  /*99b0*/  MOV R13, 0x0 ;  /* 0x00000000000d7802 */ /* 0x000fc60000000f00 */
[----:B------:R1:W-:Y:S04]  /*99c0*/  STL [R3], R2 ;  /* 0x0000000203007387 */ /* 0x0003e80000100800 */
[----:B------:R1:W-:Y:S01]  /*99d0*/  STL [R3+0x4], R8 ;  /* 0x0000040803007387 */ /* 0x0003e20000100800 */
[----:B------:R-:W-:Y:S05]  /*99e0*/  RET.REL.NODEC R12 `(_ZN7cutlass13device_kernelIN5flash19enable_sm80_to_sm89INS1_16FlashAttnBwdSm80INS1_25CollectiveMainloopBwdSm80ILi2ELi2EN4cute5tupleIJNS5_1CILi128EEES8_NS7_ILi64EEEEEENS_10bfloat16_tEfNS_4arch4Sm80ELb0ELb0ELb1ELb1ELb0ELb0ELb0ELb0ELi2ELi4ELi4ELi4ELb0EEENS1_21CollectiveEpilogueBwdISA_SB_SD_Li256ELb1ELb0ELi2EEENS1_19SingleTileSchedulerILb1ELb0ELb0ELi128EEEEEEEEEvNT_6ParamsE) ;  /* 0xffff66100c007950 */ /* 0x000fea0003c3ffff */
        .type           $_ZN7cutlass13device_kernelIN5flash19enable_sm80_to_sm89INS1_16FlashAttnBwdSm80INS1_25CollectiveMainloopBwdSm80ILi2ELi2EN4cute5tupleIJNS5_1CILi128EEES8_NS7_ILi64EEEEEENS_10bfloat16_tEfNS_4arch4Sm80ELb0ELb0ELb1ELb1ELb0ELb0ELb0ELb0ELi2ELi4ELi4ELi4ELb0EEENS1_21CollectiveEpilogueBwdISA_SB_SD_Li256ELb1ELb0ELi2EEENS1_19SingleTileSchedulerILb1ELb0ELb0ELi128EEEEEEEEEvNT_6ParamsE$_ZN4cute3eso3ESOILb1ELb0EJNS_5tupleIJNS2_IJNS_1CILi8EEENS3_ILi1EEEEEENS3_ILi2EEES4_EEENS2_IJNS2_IJS5_NS3_ILi0EEEEEEiNS3_ILi1024EEEEEEEEC2ERKS8_RKSC_,@function
        .size           $_ZN7cutlass13device_kernelIN5flash19enable_sm80_to_sm89INS1_16FlashAttnBwdSm80INS1_25CollectiveMainloopBwdSm80ILi2ELi2EN4cute5tupleIJNS5_1CILi128EEES8_NS7_ILi64EEEEEENS_10bfloat16_tEfNS_4arch4Sm80ELb0ELb0ELb1ELb1ELb0ELb0ELb0ELb0ELi2ELi4ELi4ELi4ELb0EEENS1_21CollectiveEpilogueBwdISA_SB_SD_Li256ELb1ELb0ELi2EEENS1_19SingleTileSchedulerILb1ELb0ELb0ELi128EEEEEEEEEvNT_6ParamsE$_ZN4cute3eso3ESOILb1ELb0EJNS_5tupleIJNS2_IJNS_1CILi8EEENS3_ILi1EEEEEENS3_ILi2EEES4_EEENS2_IJNS2_IJS5_NS3_ILi0EEEEEEiNS3_ILi1024EEEEEEEEC2ERKS8_RKSC_,($_ZN7cutlass13device_kernelIN5flash19enable_sm80_to_sm89INS1_16FlashAttnBwdSm80INS1_25CollectiveMainloopBwdSm80ILi2ELi2EN4cute5tupleIJNS5_1CILi128EEES8_NS7_ILi64EEEEEENS_10bfloat16_tEfNS_4arch4Sm80ELb0ELb0ELb1ELb1ELb0ELb0ELb0ELb0ELi2ELi4ELi4ELi4ELb0EEENS1_21CollectiveEpilogueBwdISA_SB_SD_Li256ELb1ELb0ELi2EEENS1_19SingleTileSchedulerILb1ELb0ELb0ELi128EEEEEEEEEvNT_6ParamsE$_ZN4cute3eso3ESOILb1ELb0EJNS_5tupleIJNS2_IJNS_1CILi8EEENS3_ILi1EEEEEENS3_ILi4EEES5_EEENS2_IJNS2_IJS5_NS3_ILi0EEEEEElS9_EEEEEC2ERKS8_RKSB_ - $_ZN7cutlass13device_kernelIN5flash19enable_sm80_to_sm89INS1_16FlashAttnBwdSm80INS1_25CollectiveMainloopBwdSm80ILi2ELi2EN4cute5tupleIJNS5_1CILi128EEES8_NS7_ILi64EEEEEENS_10bfloat16_tEfNS_4arch4Sm80ELb0ELb0ELb1ELb1ELb0ELb0ELb0ELb0ELi2ELi4ELi4ELi4ELb0EEENS1_21CollectiveEpilogueBwdISA_SB_SD_Li256ELb1ELb0ELi2EEENS1_19SingleTileSchedulerILb1ELb0ELb0ELi128EEEEEEEEEvNT_6ParamsE$_ZN4cute3eso3ESOILb1ELb0EJNS_5tupleIJNS2_IJNS_1CILi8EEENS3_ILi1EEEEEENS3_ILi2EEES4_EEENS2_IJNS2_IJS5_NS3_ILi0EEEEEEiNS3_ILi1024EEEEEEEEC2ERKS8_RKSC_)
$_ZN7cutlass13device_kernelIN5flash19enable_sm80_to_sm89INS1_16FlashAttnBwdSm80INS1_25CollectiveMainloopBwdSm80ILi2ELi2EN4cute5tupleIJNS5_1CILi128EEES8_NS7_ILi64EEEEEENS_10bfloat16_tEfNS_4arch4Sm80ELb0ELb0ELb1ELb1ELb0ELb0ELb0ELb0ELi2ELi4ELi4ELi4ELb0EEENS1_21CollectiveEpilogueBwdISA_SB_SD_Li256ELb1ELb0ELi2EEENS1_19SingleTileSchedulerILb1ELb0ELb0ELi128EEEEEEEEEvNT_6ParamsE$_ZN4cute3eso3ESOILb1ELb0EJNS_5tupleIJNS2_IJNS_1CILi8EEENS3_ILi1EEEEEENS3_ILi2EEES4_EEENS2_IJNS2_IJS5_NS3_ILi0EEEEEEiNS3_ILi1024EEEEEEEEC2ERKS8_RKSC_:
[----:B------:R-:W-:Y:S02]  /*99f0*/  IADD3 R2, R23, -c[0x0][0x20], RZ ;  /* 0x8000080017027a10 */ /* 0x000fe40007ffe0ff */
[----:B------:R-:W-:-:S03]  /*9a00*/  MOV R9, 0x0 ;  /* 0x0000000000097802 */ /* 0x000fc60000000f00 */
[----:B------:R1:W-:Y:S01]  /*9a10*/  STL [R2], R3 ;  /* 0x0000000302007387 */ /* 0x0003e20000100800 */
[----:B------:R-:W-:Y:S05]  /*9a20*/  RET.REL.NODEC R8 `(_ZN7cutlass13device_kernelIN5flash19enable_sm80_to_sm89INS1_16FlashAttnBwdSm80INS1_25CollectiveMainloopBwdSm80ILi2ELi2EN4cute5tupleIJNS5_1CILi128EEES8_NS7_ILi64EEEEEENS_10bfloat16_tEfNS_4arch4Sm80ELb0ELb0ELb1ELb1ELb0ELb0ELb0ELb0ELi2ELi4ELi4ELi4ELb0EEENS1_21CollectiveEpilogueBwdISA_SB_SD_Li256ELb1ELb0ELi2EEENS1_19SingleTileSchedulerILb1ELb0ELb0ELi128EEEEEEEEEvNT_6ParamsE) ;  /* 0xffff65d008007950 */ /* 0x000fea0003c3ffff */
        .type           $_ZN7cutlass13device_kernelIN5flash19enable_sm80_to_sm89INS1_16FlashAttnBwdSm80INS1_25CollectiveMainloopBwdSm80ILi2ELi2EN4cute5tupleIJNS5_1CILi128EEES8_NS7_ILi64EEEEEENS_10bfloat16_tEfNS_4arch4Sm80ELb0ELb0ELb1ELb1ELb0ELb0ELb0ELb0ELi2ELi4ELi4ELi4ELb0EEENS1_21CollectiveEpilogueBwdISA_SB_SD_Li256ELb1ELb0ELi2EEENS1_19SingleTileSchedulerILb1ELb0ELb0ELi128EEEEEEEEEvNT_6ParamsE$_ZN4cute3eso3ESOILb1ELb0EJNS_5tupleIJNS2_IJNS_1CILi8EEENS3_ILi1EEEEEENS3_ILi4EEES5_EEENS2_IJNS2_IJS5_NS3_ILi0EEEEEElS9_EEEEEC2ERKS8_RKSB_,@function
        .size           $_ZN7cutlass13device_kernelIN5flash19enable_sm80_to_sm89INS1_16FlashAttnBwdSm80INS1_25CollectiveMainloopBwdSm80ILi2ELi2EN4cute5tupleIJNS5_1CILi128EEES8_NS7_ILi64EEEEEENS_10bfloat16_tEfNS_4arch4Sm80ELb0ELb0ELb1ELb1ELb0ELb0ELb0ELb0ELi2ELi4ELi4ELi4ELb0EEENS1_21CollectiveEpilogueBwdISA_SB_SD_Li256ELb1ELb0ELi2EEENS1_19SingleTileSchedulerILb1ELb0ELb0ELi128EEEEEEEEEvNT_6ParamsE$_ZN4cute3eso3ESOILb1ELb0EJNS_5tupleIJNS2_IJNS_1CILi8EEENS3_ILi1EEEEEENS3_ILi4EEES5_EEENS2_IJNS2_IJS5_NS3_ILi0EEEEEElS9_EEEEEC2ERKS8_RKSB_,($_ZN7cutlass13device_kernelIN5flash19enable_sm80_to_sm89INS1_16FlashAttnBwdSm80INS1_25CollectiveMainloopBwdSm80ILi2ELi2EN4cute5tupleIJNS5_1CILi128EEES8_NS7_ILi64EEEEEENS_10bfloat16_tEfNS_4arch4Sm80ELb0ELb0ELb1ELb1ELb0ELb0ELb0ELb0ELi2ELi4ELi4ELi4ELb0EEENS1_21CollectiveEpilogueBwdISA_SB_SD_Li256ELb1ELb0ELi2EEENS1_19SingleTileSchedulerILb1ELb0ELb0ELi128EEEEEEEEEvNT_6ParamsE$_ZN4cute3eso3ESOILb1ELb0EJNS_5tupleIJNS_1CILi0EEES4_EEEiEEC2ERKS5_RKi - $_ZN7cutlass13device_kernelIN5flash19enable_sm80_to_sm89INS1_16FlashAttnBwdSm80INS1_25CollectiveMainloopBwdSm80ILi2ELi2EN4cute5tupleIJNS5_1CILi128EEES8_NS7_ILi64EEEEEENS_10bfloat16_tEfNS_4arch4Sm80ELb0ELb0ELb1ELb1ELb0ELb0ELb0ELb0ELi2ELi4ELi4ELi4ELb0EEENS1_21CollectiveEpilogueBwdISA_SB_SD_Li256ELb1ELb0ELi2EEENS1_19SingleTileSchedulerILb1ELb0ELb0ELi128EEEEEEEEEvNT_6ParamsE$_ZN4cute3eso3ESOILb1ELb0EJNS_5tupleIJNS2_IJNS_1CILi8EEENS3_ILi1EEEEEENS3_ILi4EEES5_EEENS2_IJNS2_IJS5_NS3_ILi0EEEEEElS9_EEEEEC2ERKS8_RKSB_)
$_ZN7cutlass13device_kernelIN5flash19enable_sm80_to_sm89INS1_16FlashAttnBwdSm80INS1_25CollectiveMainloopBwdSm80ILi2ELi2EN4cute5tupleIJNS5_1CILi128EEES8_NS7_ILi64EEEEEENS_10bfloat16_tEfNS_4arch4Sm80ELb0ELb0ELb1ELb1ELb0ELb0ELb0ELb0ELi2ELi4ELi4ELi4ELb0EEENS1_21CollectiveEpilogueBwdISA_SB_SD_Li256ELb1ELb0ELi2EEENS1_19SingleTileSchedulerILb1ELb0ELb0ELi128EEEEEEEEEvNT_6ParamsE$_ZN4cute3eso3ESOILb1ELb0EJNS_5tupleIJNS2_IJNS_1CILi8EEENS3_ILi1EEEEEENS3_ILi4EEES5_EEENS2_IJNS2_IJS5_NS3_ILi0EEEEEElS9_EEEEEC2ERKS8_RKSB_:
[----:B------:R-:W-:Y:S01]  /*9a30*/  IADD3 R3, R15, -c[0x0][0x20], RZ ;  /* 0x800008000f037a10 */ /* 0x000fe20007ffe0ff */
[----:B------:R-:W-:Y:S01]  /*9a40*/  IMAD.MOV.U32 R78, RZ, RZ, R2 ;  /* 0x000000ffff4e7224 */ /* 0x000fe200078e0002 */
[----:B------:R-:W-:Y:S01]  /*9a50*/  MOV R84, R6 ;  /* 0x0000000600547202 */ /* 0x000fe20000000f00 */
[----:B------:R-:W-:Y:S01]  /*9a60*/  IMAD.MOV.U32 R79, RZ, RZ, R5 ;  /* 0x000000ffff4f7224 */ /* 0x000fe200078e0005 */
[----:B------:R-:W-:-:S04]  /*9a70*/  MOV R85, 0x0 ;  /* 0x0000000000557802 */ /* 0x000fc80000000f00 */
[----:B------:R1:W-:Y:S01]  /*9a80*/  STL.64 [R3], R78 ;  /* 0x0000004e03007387 */ /* 0x0003e20000100a00 */
[----:B------:R-:W-:Y:S05]  /*9a90*/  RET.REL.NODEC R84 `(_ZN7cutlass13device_kernelIN5flash19enable_sm80_to_sm89INS1_16FlashAttnBwdSm80INS1_25CollectiveMainloopBwdSm80ILi2ELi2EN4cute5tupleIJNS5_1CILi128EEES8_NS7_ILi64EEEEEENS_10bfloat16_tEfNS_4arch4Sm80ELb0ELb0ELb1ELb1ELb0ELb0ELb0ELb0ELi2ELi4ELi4ELi4ELb0EEENS1_21CollectiveEpilogueBwdISA_SB_SD_Li256ELb1ELb0ELi2EEENS1_19SingleTileSchedulerILb1ELb0ELb0ELi128EEEEEEEEEvNT_6ParamsE) ;  /* 0xffff656054007950 */ /* 0x000fea0003c3ffff */
        .type           $_ZN7cutlass13device_kernelIN5flash19enable_sm80_to_sm89INS1_16FlashAttnBwdSm80INS1_25CollectiveMainloopBwdSm80ILi2ELi2EN4cute5tupleIJNS5_1CILi128EEES8_NS7_ILi64EEEEEENS_10bfloat16_tEfNS_4arch4Sm80ELb0ELb0ELb1ELb1ELb0ELb0ELb0ELb0ELi2ELi4ELi4ELi4ELb0EEENS1_21CollectiveEpilogueBwdISA_SB_SD_Li256ELb1ELb0ELi2EEENS1_19SingleTileSchedulerILb1ELb0ELb0ELi128EEEEEEEEEvNT_6ParamsE$_ZN4cute3eso3ESOILb1ELb0EJNS_5tupleIJNS_1CILi0EEES4_EEEiEEC2ERKS5_RKi,@function
        .size           $_ZN7cutlass13device_kernelIN5flash19enable_sm80_to_sm89INS1_16FlashAttnBwdSm80INS1_25CollectiveMainloopBwdSm80ILi2ELi2EN4cute5tupleIJNS5_1CILi128EEES8_NS7_ILi64EEEEEENS_10bfloat16_tEfNS_4arch4Sm80ELb0ELb0ELb1ELb1ELb0ELb0ELb0ELb0ELi2ELi4ELi4ELi4ELb0EEENS1_21CollectiveEpilogueBwdISA_SB_SD_Li256ELb1ELb0ELi2EEENS1_19SingleTileSchedulerILb1ELb0ELb0ELi128EEEEEEEEEvNT_6ParamsE$_ZN4cute3eso3ESOILb1ELb0EJNS_5tupleIJNS_1CILi0EEES4_EEEiEEC2ERKS5_RKi,($_ZN7cutlass13device_kernelIN5flash19enable_sm80_to_sm89INS1_16FlashAttnBwdSm80INS1_25CollectiveMainloopBwdSm80ILi2ELi2EN4cute5tupleIJNS5_1CILi128EEES8_NS7_ILi64EEEEEENS_10bfloat16_tEfNS_4arch4Sm80ELb0ELb0ELb1ELb1ELb0ELb0ELb0ELb0ELi2ELi4ELi4ELi4ELb0EEENS1_21CollectiveEpilogueBwdISA_SB_SD_Li256ELb1ELb0ELi2EEENS1_19SingleTileSchedulerILb1ELb0ELb0ELi128EEEEEEEEEvNT_6ParamsE$_ZN4cute3eso3ESOILb1ELb0EJNS_5tupleIJNS_1CILi16EEENS3_ILi2EEES5_S5_NS3_ILi4EEES5_EEENS2_IJNS3_ILi1EEEiiiNS3_ILi144EEENS3_ILi512EEEEEEEEC2ERKS7_RKSB_ - $_ZN7cutlass13device_kernelIN5flash19enable_sm80_to_sm89INS1_16FlashAttnBwdSm80INS1_25CollectiveMainloopBwdSm80ILi2ELi2EN4cute5tupleIJNS5_1CILi128EEES8_NS7_ILi64EEEEEENS_10bfloat16_tEfNS_4arch4Sm80ELb0ELb0ELb1ELb1ELb0ELb0ELb0ELb0ELi2ELi4ELi4ELi4ELb0EEENS1_21CollectiveEpilogueBwdISA_SB_SD_Li256ELb1ELb0ELi2EEENS1_19SingleTileSchedulerILb1ELb0ELb0ELi128EEEEEEEEEvNT_6ParamsE$_ZN4cute3eso3ESOILb1ELb0EJNS_5tupleIJNS_1CILi0EEES4_EEEiEEC2ERKS5_RKi)
$_ZN7cutlass13device_kernelIN5flash19enable_sm80_to_sm89INS1_16FlashAttnBwdSm80INS1_25CollectiveMainloopBwdSm80ILi2ELi2EN4cute5tupleIJNS5_1CILi128EEES8_NS7_ILi64EEEEEENS_10bfloat16_tEfNS_4arch4Sm80ELb0ELb0ELb1ELb1ELb0ELb0ELb0ELb0ELi2ELi4ELi4ELi4ELb0EEENS1_21CollectiveEpilogueBwdISA_SB_SD_Li256ELb1ELb0ELi2EEENS1_19SingleTileSchedulerILb1ELb0ELb0ELi128EEEEEEEEEvNT_6ParamsE$_ZN4cute3eso3ESOILb1ELb0EJNS_5tupleIJNS_1CILi0EEES4_EEEiEEC2ERKS5_RKi:
[----:B------:R-:W-:Y:S02]  /*9aa0*/  IADD3 R2, R66, -c[0x0][0x20], RZ ;  /* 0x8000080042027a10 */ /* 0x000fe40007ffe0ff */
[----:B------:R-:W-:-:S03]  /*9ab0*/  MOV R5, 0x0 ;  /* 0x0000000000057802 */ /* 0x000fc60000000f00 */
[----:B------:R1:W-:Y:S01]  /*9ac0*/  STL [R2], R3 ;  /* 0x0000000302007387 */ /* 0x0003e20000100800 */
[----:B------:R-:W-:Y:S05]  /*9ad0*/  RET.REL.NODEC R4 `(_ZN7cutlass13device_kernelIN5flash19enable_sm80_to_sm89INS1_16FlashAttnBwdSm80INS1_25CollectiveMainloopBwdSm80ILi2ELi2EN4cute5tupleIJNS5_1CILi128EEES8_NS7_ILi64EEEEEENS_10bfloat16_tEfNS_4arch4Sm80ELb0ELb0ELb1ELb1ELb0ELb0ELb0ELb0ELi2ELi4ELi4ELi4ELb0EEENS1_21CollectiveEpilogueBwdISA_SB_SD_Li256ELb1ELb0ELi2EEENS1_19SingleTileSchedulerILb1ELb0ELb0ELi128EEEEEEEEEvNT_6ParamsE) ;  /* 0xffff652004007950 */ /* 0x000fea0003c3ffff */
        .type           $_ZN7cutlass13device_kernelIN5flash19enable_sm80_to_sm89INS1_16FlashAttnBwdSm80INS1_25CollectiveMainloopBwdSm80ILi2ELi2EN4cute5tupleIJNS5_1CILi128EEES8_NS7_ILi64EEEEEENS_10bfloat16_tEfNS_4arch4Sm80ELb0ELb0ELb1ELb1ELb0ELb0ELb0ELb0ELi2ELi4ELi4ELi4ELb0EEENS1_21CollectiveEpilogueBwdISA_SB_SD_Li256ELb1ELb0ELi2EEENS1_19SingleTileSchedulerILb1ELb0ELb0ELi128EEEEEEEEEvNT_6ParamsE$_ZN4cute3eso3ESOILb1ELb0EJNS_5tupleIJNS_1CILi16EEENS3_ILi2EEES5_S5_NS3_ILi4EEES5_EEENS2_IJNS3_ILi1EEEiiiNS3_ILi144EEENS3_ILi512EEEEEEEEC2ERKS7_RKSB_,@function
        .size           $_ZN7cutlass13device_kernelIN5flash19enable_sm80_to_sm89INS1_16FlashAttnBwdSm80INS1_25CollectiveMainloopBwdSm80ILi2ELi2EN4cute5tupleIJNS5_1CILi128EEES8_NS7_ILi64EEEEEENS_10bfloat16_tEfNS_4arch4Sm80ELb0ELb0ELb1ELb1ELb0ELb0ELb0ELb0ELi2ELi4ELi4ELi4ELb0EEENS1_21CollectiveEpilogueBwdISA_SB_SD_Li256ELb1ELb0ELi2EEENS1_19SingleTileSchedulerILb1ELb0ELb0ELi128EEEEEEEEEvNT_6ParamsE$_ZN4cute3eso3ESOILb1ELb0EJNS_5tupleIJNS_1CILi16EEENS3_ILi2EEES5_S5_NS3_ILi4EEES5_EEENS2_IJNS3_ILi1EEEiiiNS3_ILi144EEENS3_ILi512EEEEEEEEC2ERKS7_RKSB_,($_ZN7cutlass13device_kernelIN5flash19enable_sm80_to_sm89INS1_16FlashAttnBwdSm80INS1_25CollectiveMainloopBwdSm80ILi2ELi2EN4cute5tupleIJNS5_1CILi128EEES8_NS7_ILi64EEEEEENS_10bfloat16_tEfNS_4arch4Sm80ELb0ELb0ELb1ELb1ELb0ELb0ELb0ELb0ELi2ELi4ELi4ELi4ELb0EEENS1_21CollectiveEpilogueBwdISA_SB_SD_Li256ELb1ELb0ELi2EEENS1_19SingleTileSchedulerILb1ELb0ELb0ELi128EEEEEEEEEvNT_6ParamsE$_ZN4cute3eso3ESOILb1ELb0EJNS_5tupleIJNS_1CILi1EEENS2_IJS4_NS3_ILi2EEES5_EEEEEENS2_IJNS3_ILi0EEENS2_IJS4_NS3_ILi256EEEiEEEEEEEEC2ERKS7_RKSB_ - $_ZN7cutlass13device_kernelIN5flash19enable_sm80_to_sm89INS1_16FlashAttnBwdSm80INS1_25CollectiveMainloopBwdSm80ILi2ELi2EN4cute5tupleIJNS5_1CILi128EEES8_NS7_ILi64EEEEEENS_10bfloat16_tEfNS_4arch4Sm80ELb0ELb0ELb1ELb1ELb0ELb0ELb0ELb0ELi2ELi4ELi4ELi4ELb0EEENS1_21CollectiveEpilogueBwdISA_SB_SD_Li256ELb1ELb0ELi2EEENS1_19SingleTileSchedulerILb1ELb0ELb0ELi128EEEEEEEEEvNT_6ParamsE$_ZN4cute3eso3ESOILb1ELb0EJNS_5tupleIJNS_1CILi16EEENS3_ILi2EEES5_S5_NS3_ILi4EEES5_EEENS2_IJNS3_ILi1EEEiiiNS3_ILi144EEENS3_ILi512EEEEEEEEC2ERKS7_RKSB_)
$_ZN7cutlass13device_kernelIN5flash19enable_sm80_to_sm89INS1_16FlashAttnBwdSm80INS1_25CollectiveMainloopBwdSm80ILi2ELi2EN4cute5tupleIJNS5_1CILi128EEES8_NS7_ILi64EEEEEENS_10bfloat16_tEfNS_4arch4Sm80ELb0ELb0ELb1ELb1ELb0ELb0ELb0ELb0ELi2ELi4ELi4ELi4ELb0EEENS1_21CollectiveEpilogueBwdISA_SB_SD_Li256ELb1ELb0ELi2EEENS1_19SingleTileSchedulerILb1ELb0ELb0ELi128EEEEEEEEEvNT_6ParamsE$_ZN4cute3eso3ESOILb1ELb0EJNS_5tupleIJNS_1CILi16EEENS3_ILi2EEES5_S5_NS3_ILi4EEES5_EEENS2_IJNS3_ILi1EEEiiiNS3_ILi144EEENS3_ILi512EEEEEEEEC2ERKS7_RKSB_:
[----:B------:R-:W-:Y:S02]  /*9ae0*/  IADD3 R4, R58, -c[0x0][0x20], RZ ;  /* 0x800008003a047a10 */ /* 0x000fe40007ffe0ff */
[----:B------:R-:W-:-:S03]  /*9af0*/  MOV R9, 0x0 ;  /* 0x0000000000097802 */ /* 0x000fc60000000f00 */
[----:B------:R1:W-:Y:S04]  /*9b00*/  STL [R4], R2 ;  /* 0x0000000204007387 */ /* 0x0003e80000100800 */
[----:B------:R1:W-:Y:S04]  /*9b10*/  STL [R4+0x4], R3 ;  /* 0x0000040304007387 */ /* 0x0003e80000100800 */
[----:B------:R1:W-:Y:S01]  /*9b20*/  STL [R4+0x8], R5 ;  /* 0x0000080504007387 */ /* 0x0003e20000100800 */
[----:B------:R-:W-:Y:S05]  /*9b30*/  RET.REL.NODEC R8 `(_ZN7cutlass13device_kernelIN5flash19enable_sm80_to_sm89INS1_16FlashAttnBwdSm80INS1_25CollectiveMainloopBwdSm80ILi2ELi2EN4cute5tupleIJNS5_1CILi128EEES8_NS7_ILi64EEEEEENS_10bfloat16_tEfNS_4arch4Sm80ELb0ELb0ELb1ELb1ELb0ELb0ELb0ELb0ELi2ELi4ELi4ELi4ELb0EEENS1_21CollectiveEpilogueBwdISA_SB_SD_Li256ELb1ELb0ELi2EEENS1_19SingleTileSchedulerILb1ELb0ELb0ELi128EEEEEEEEEvNT_6ParamsE) ;  /* 0xffff64c008007950 */ /* 0x000fea0003c3ffff */
        .type           $_ZN7cutlass13device_kernelIN5flash19enable_sm80_to_sm89INS1_16FlashAttnBwdSm80INS1_25CollectiveMainloopBwdSm80ILi2ELi2EN4cute5tupleIJNS5_1CILi128EEES8_NS7_ILi64EEEEEENS_10bfloat16_tEfNS_4arch4Sm80ELb0ELb0ELb1ELb1ELb0ELb0ELb0ELb0ELi2ELi4ELi4ELi4ELb0EEENS1_21CollectiveEpilogueBwdISA_SB_SD_Li256ELb1ELb0ELi2EEENS1_19SingleTileSchedulerILb1ELb0ELb0ELi128EEEEEEEEEvNT_6ParamsE$_ZN4cute3eso3ESOILb1ELb0EJNS_5tupleIJNS_1CILi1EEENS2_IJS4_NS3_ILi2EEES5_EEEEEENS2_IJNS3_ILi0EEENS2_IJS4_NS3_ILi256EEEiEEEEEEEEC2ERKS7_RKSB_,@function
        .size           $_ZN7cutlass13device_kernelIN5flash19enable_sm80_to_sm89INS1_16FlashAttnBwdSm80INS1_25CollectiveMainloopBwdSm80ILi2ELi2EN4cute5tupleIJNS5_1CILi128EEES8_NS7_ILi64EEEEEENS_10bfloat16_tEfNS_4arch4Sm80ELb0ELb0ELb1ELb1ELb0ELb0ELb0ELb0ELi2ELi4ELi4ELi4ELb0EEENS1_21CollectiveEpilogueBwdISA_SB_SD_Li256ELb1ELb0ELi2EEENS1_19SingleTileSchedulerILb1ELb0ELb0ELi128EEEEEEEEEvNT_6ParamsE$_ZN4cute3eso3ESOILb1ELb0EJNS_5tupleIJNS_1CILi1EEENS2_IJS4_NS3_ILi2EEES5_EEEEEENS2_IJNS3_ILi0EEENS2_IJS4_NS3_ILi256EEEiEEEEEEEEC2ERKS7_RKSB_,($_ZN7cutlass13device_kernelIN5flash19enable_sm80_to_sm89INS1_16FlashAttnBwdSm80INS1_25CollectiveMainloopBwdSm80ILi2ELi2EN4cute5tupleIJNS5_1CILi128EEES8_NS7_ILi64EEEEEENS_10bfloat16_tEfNS_4arch4Sm80ELb0ELb0ELb1ELb1ELb0ELb0ELb0ELb0ELi2ELi4ELi4ELi4ELb0EEENS1_21CollectiveEpilogueBwdISA_SB_SD_Li256ELb1ELb0ELi2EEENS1_19SingleTileSchedulerILb1ELb0ELb0ELi128EEEEEEEEEvNT_6ParamsE$_ZN4cute3eso3ESOILb1ELb0EJNS_5tupleIJNS_1CILi1EEENS3_ILi0EEEEEENS2_IJiEEEEEC2ERKS6_RKS7_ - $_ZN7cutlass13device_kernelIN5flash19enable_sm80_to_sm89INS1_16FlashAttnBwdSm80INS1_25CollectiveMainloopBwdSm80ILi2ELi2EN4cute5tupleIJNS5_1CILi128EEES8_NS7_ILi64EEEEEENS_10bfloat16_tEfNS_4arch4Sm80ELb0ELb0ELb1ELb1ELb0ELb0ELb0ELb0ELi2ELi4ELi4ELi4ELb0EEENS1_21CollectiveEpilogueBwdISA_SB_SD_Li256ELb1ELb0ELi2EEENS1_19SingleTileSchedulerILb1ELb0ELb0ELi128EEEEEEEEEvNT_6ParamsE$_ZN4cute3eso3ESOILb1ELb0EJNS_5tupleIJNS_1CILi1EEENS2_IJS4_NS3_ILi2EEES5_EEEEEENS2_IJNS3_ILi0EEENS2_IJS4_NS3_ILi256EEEiEEEEEEEEC2ERKS7_RKSB_)
$_ZN7cutlass13device_kernelIN5flash19enable_sm80_to_sm89INS1_16FlashAttnBwdSm80INS1_25CollectiveMainloopBwdSm80ILi2ELi2EN4cute5tupleIJNS5_1CILi128EEES8_NS7_ILi64EEEEEENS_10bfloat16_tEfNS_4arch4Sm80ELb0ELb0ELb1ELb1ELb0ELb0ELb0ELb0ELi2ELi4ELi4ELi4ELb0EEENS1_21CollectiveEpilogueBwdISA_SB_SD_Li256ELb1ELb0ELi2EEENS1_19SingleTileSchedulerILb1ELb0ELb0ELi128EEEEEEEEEvNT_6ParamsE$_ZN4cute3eso3ESOILb1ELb0EJNS_5tupleIJNS_1CILi1EEENS2_IJS4_NS3_ILi2EEES5_EEEEEENS2_IJNS3_ILi0EEENS2_IJS4_NS3_ILi256EEEiEEEEEEEEC2ERKS7_RKSB_:
[----:B------:R-:W-:Y:S02]  /*9b40*/  IADD3 R3, R9, -c[0x0][0x20], RZ ;  /* 0x8000080009037a10 */ /* 0x000fe40007ffe0ff */
[----:B------:R-:W-:-:S03]  /*9b50*/  MOV R5, 0x0 ;  /* 0x0000000000057802 */ /* 0x000fc60000000f00 */
[----:B------:R1:W-:Y:S01]  /*9b60*/  STL [R3], R2 ;  /* 0x0000000203007387 */ /* 0x0003e20000100800 */
[----:B------:R-:W-:Y:S05]  /*9b70*/  RET.REL.NODEC R4 `(_ZN7cutlass13device_kernelIN5flash19enable_sm80_to_sm89INS1_16FlashAttnBwdSm80INS1_25CollectiveMainloopBwdSm80ILi2ELi2EN4cute5tupleIJNS5_1CILi128EEES8_NS7_ILi64EEEEEENS_10bfloat16_tEfNS_4arch4Sm80ELb0ELb0ELb1ELb1ELb0ELb0ELb0ELb0ELi2ELi4ELi4ELi4ELb0EEENS1_21CollectiveEpilogueBwdISA_SB_SD_Li256ELb1ELb0ELi2EEENS1_19SingleTileSchedulerILb1ELb0ELb0ELi128EEEEEEEEEvNT_6ParamsE) ;  /* 0xffff648004007950 */ /* 0x000fea0003c3ffff */
        .type           $_ZN7cutlass13device_kernelIN5flash19enable_sm80_to_sm89INS1_16FlashAttnBwdSm80INS1_25CollectiveMainloopBwdSm80ILi2ELi2EN4cute5tupleIJNS5_1CILi128EEES8_NS7_ILi64EEEEEENS_10bfloat16_tEfNS_4arch4Sm80ELb0ELb0ELb1ELb1ELb0ELb0ELb0ELb0ELi2ELi4ELi4ELi4ELb0EEENS1_21CollectiveEpilogueBwdISA_SB_SD_Li256ELb1ELb0ELi2EEENS1_19SingleTileSchedulerILb1ELb0ELb0ELi128EEEEEEEEEvNT_6ParamsE$_ZN4cute3eso3ESOILb1ELb0EJNS_5tupleIJNS_1CILi1EEENS3_ILi0EEEEEENS2_IJiEEEEEC2ERKS6_RKS7_,@function
        .size           $_ZN7cutlass13device_kernelIN5flash19enable_sm80_to_sm89INS1_16FlashAttnBwdSm80INS1_25CollectiveMainloopBwdSm80ILi2ELi2EN4cute5tupleIJNS5_1CILi128EEES8_NS7_ILi64EEEEEENS_10bfloat16_tEfNS_4arch4Sm80ELb0ELb0ELb1ELb1ELb0ELb0ELb0ELb0ELi2ELi4ELi4ELi4ELb0EEENS1_21CollectiveEpilogueBwdISA_SB_SD_Li256ELb1ELb0ELi2EEENS1_19SingleTileSchedulerILb1ELb0ELb0ELi128EEEEEEEEEvNT_6ParamsE$_ZN4cute3eso3ESOILb1ELb0EJNS_5tupleIJNS_1CILi1EEENS3_ILi0EEEEEENS2_IJiEEEEEC2ERKS6_RKS7_,($_ZN7cutlass13device_kernelIN5flash19enable_sm80_to_sm89INS1_16FlashAttnBwdSm80INS1_25CollectiveMainloopBwdSm80ILi2ELi2EN4cute5tupleIJNS5_1CILi128EEES8_NS7_ILi64EEEEEENS_10bfloat16_tEfNS_4arch4Sm80ELb0ELb0ELb1ELb1ELb0ELb0ELb0ELb0ELi2ELi4ELi4ELi4ELb0EEENS1_21CollectiveEpilogueBwdISA_SB_SD_Li256ELb1ELb0ELi2EEENS1_19SingleTileSchedulerILb1ELb0ELb0ELi128EEEEEEEEEvNT_6ParamsE$_ZN4cute3eso3ESOILb1ELb0EJNS_5tupleIJNS_1CILi1EEENS3_ILi0EEEEEENS3_ILi4096EEENS2_IJiiEEEEEC2ERKS6_RKS7_RKS8_ - $_ZN7cutlass13device_kernelIN5flash19enable_sm80_to_sm89INS1_16FlashAttnBwdSm80INS1_25CollectiveMainloopBwdSm80ILi2ELi2EN4cute5tupleIJNS5_1CILi128EEES8_NS7_ILi64EEEEEENS_10bfloat16_tEfNS_4arch4Sm80ELb0ELb0ELb1ELb1ELb0ELb0ELb0ELb0ELi2ELi4ELi4ELi4ELb0EEENS1_21CollectiveEpilogueBwdISA_SB_SD_Li256ELb1ELb0ELi2EEENS1_19SingleTileSchedulerILb1ELb0ELb0ELi128EEEEEEEEEvNT_6ParamsE$_ZN4cute3eso3ESOILb1ELb0EJNS_5tupleIJNS_1CILi1EEENS3_ILi0EEEEEENS2_IJiEEEEEC2ERKS6_RKS7_)
$_ZN7cutlass13device_kernelIN5flash19enable_sm80_to_sm89INS1_16FlashAttnBwdSm80INS1_25CollectiveMainloopBwdSm80ILi2ELi2EN4cute5tupleIJNS5_1CILi128EEES8_NS7_ILi64EEEEEENS_10bfloat16_tEfNS_4arch4Sm80ELb0ELb0ELb1ELb1ELb0ELb0ELb0ELb0ELi2ELi4ELi4ELi4ELb0EEENS1_21CollectiveEpilogueBwdISA_SB_SD_Li256ELb1ELb0ELi2EEENS1_19SingleTileSchedulerILb1ELb0ELb0ELi128EEEEEEEEEvNT_6ParamsE$_ZN4cute3eso3ESOILb1ELb0EJNS_5tupleIJNS_1CILi1EEENS3_ILi0EEEEEENS2_IJiEEEEEC2ERKS6_RKS7_:
[----:B------:R-:W-:Y:S02]  /*9b80*/  IADD3 R2, R66, -c[0x0][0x20], RZ ;  /* 0x8000080042027a10 */ /* 0x000fe40007ffe0ff */
[----:B------:R-:W-:-:S03]  /*9b90*/  MOV R7, 0x0 ;  /* 0x0000000000077802 */ /* 0x000fc60000000f00 */
[----:B------:R1:W-:Y:S01]  /*9ba0*/  STL [R2], R3 ;  /* 0x0000000302007387 */ /* 0x0003e20000100800 */
[----:B------:R-:W-:Y:S05]  /*9bb0*/  RET.REL.NODEC R6 `(_ZN7cutlass13device_kernelIN5flash19enable_sm80_to_sm89INS1_16FlashAttnBwdSm80INS1_25CollectiveMainloopBwdSm80ILi2ELi2EN4cute5tupleIJNS5_1CILi128EEES8_NS7_ILi64EEEEEENS_10bfloat16_tEfNS_4arch4Sm80ELb0ELb0ELb1ELb1ELb0ELb0ELb0ELb0ELi2ELi4ELi4ELi4ELb0EEENS1_21CollectiveEpilogueBwdISA_SB_SD_Li256ELb1ELb0ELi2EEENS1_19SingleTileSchedulerILb1ELb0ELb0ELi128EEEEEEEEEvNT_6ParamsE) ;  /* 0xffff644006007950 */ /* 0x000fea0003c3ffff */
        .type           $_ZN7cutlass13device_kernelIN5flash19enable_sm80_to_sm89INS1_16FlashAttnBwdSm80INS1_25CollectiveMainloopBwdSm80ILi2ELi2EN4cute5tupleIJNS5_1CILi128EEES8_NS7_ILi64EEEEEENS_10bfloat16_tEfNS_4arch4Sm80ELb0ELb0ELb1ELb1ELb0ELb0ELb0ELb0ELi2ELi4ELi4ELi4ELb0EEENS1_21CollectiveEpilogueBwdISA_SB_SD_Li256ELb1ELb0ELi2EEENS1_19SingleTileSchedulerILb1ELb0ELb0ELi128EEEEEEEEEvNT_6ParamsE$_ZN4cute3eso3ESOILb1ELb0EJNS_5tupleIJNS_1CILi1EEENS3_ILi0EEEEEENS3_ILi4096EEENS2_IJiiEEEEEC2ERKS6_RKS7_RKS8_,@function
        .size           $_ZN7cutlass13device_kernelIN5flash19enable_sm80_to_sm89INS1_16FlashAttnBwdSm80INS1_25CollectiveMainloopBwdSm80ILi2ELi2EN4cute5tupleIJNS5_1CILi128EEES8_NS7_ILi64EEEEEENS_10bfloat16_tEfNS_4arch4Sm80ELb0ELb0ELb1ELb1ELb0ELb0ELb0ELb0ELi2ELi4ELi4ELi4ELb0EEENS1_21CollectiveEpilogueBwdISA_SB_SD_Li256ELb1ELb0ELi2EEENS1_19SingleTileSchedulerILb1ELb0ELb0ELi128EEEEEEEEEvNT_6ParamsE$_ZN4cute3eso3ESOILb1ELb0EJNS_5tupleIJNS_1CILi1EEENS3_ILi0EEEEEENS3_ILi4096EEENS2_IJiiEEEEEC2ERKS6_RKS7_RKS8_,($_ZN7cutlass13device_kernelIN5flash19enable_sm80_to_sm89INS1_16FlashAttnBwdSm80INS1_25CollectiveMainloopBwdSm80ILi2ELi2EN4cute5tupleIJNS5_1CILi128EEES8_NS7_ILi64EEEEEENS_10bfloat16_tEfNS_4arch4Sm80ELb0ELb0ELb1ELb1ELb0ELb0ELb0ELb0ELi2ELi4ELi4ELi4ELb0EEENS1_21CollectiveEpilogueBwdISA_SB_SD_Li256ELb1ELb0ELi2EEENS1_19SingleTileSchedulerILb1ELb0ELb0ELi128EEEEEEEEEvNT_6ParamsE$_ZN4cute3eso3ESOILb1ELb0EJNS_5tupleIJNS_1CILi1EEENS3_ILi0EEEEEEiEEC2ERKS6_RKi - $_ZN7cutlass13device_kernelIN5flash19enable_sm80_to_sm89INS1_16FlashAttnBwdSm80INS1_25CollectiveMainloopBwdSm80ILi2ELi2EN4cute5tupleIJNS5_1CILi128EEES8_NS7_ILi64EEEEEENS_10bfloat16_tEfNS_4arch4Sm80ELb0ELb0ELb1ELb1ELb0ELb0ELb0ELb0ELi2ELi4ELi4ELi4ELb0EEENS1_21CollectiveEpilogueBwdISA_SB_SD_Li256ELb1ELb0ELi2EEENS1_19SingleTileSchedulerILb1ELb0ELb0ELi128EEEEEEEEEvNT_6ParamsE$_ZN4cute3eso3ESOILb1ELb0EJNS_5tupleIJNS_1CILi1EEENS3_ILi0EEEEEENS3_ILi4096EEENS2_IJiiEEEEEC2ERKS6_RKS7_RKS8_)
$_ZN7cutlass13device_kernelIN5flash19enable_sm80_to_sm89INS1_16FlashAttnBwdSm80INS1_25CollectiveMainloopBwdSm80ILi2ELi2EN4cute5tupleIJNS5_1CILi128EEES8_NS7_ILi64EEEEEENS_10bfloat16_tEfNS_4arch4Sm80ELb0ELb0ELb1ELb1ELb0ELb0ELb0ELb0ELi2ELi4ELi4ELi4ELb0EEENS1_21CollectiveEpilogueBwdISA_SB_SD_Li256ELb1ELb0ELi2EEENS1_19SingleTileSchedulerILb1ELb0ELb0ELi128EEEEEEEEEvNT_6ParamsE$_ZN4cute3eso3ESOILb1ELb0EJNS_5tupleIJNS_1CILi1EEENS3_ILi0EEEEEENS3_ILi4096EEENS2_IJiiEEEEEC2ERKS6_RKS7_RKS8_:
[----:B------:R-:W-:Y:S01]  /*9bc0*/  IADD3 R2, R2, -c[0x0][0x20], RZ ;  /* 0x8000080002027a10 */ /* 0x000fe20007ffe0ff */
[----:B------:R-:W-:Y:S01]  /*9bd0*/  IMAD.MOV.U32 R8, RZ, RZ, R6 ;  /* 0x000000ffff087224 */ /* 0x000fe200078e0006 */
[----:B------:R-:W-:-:S03]  /*9be0*/  MOV R9, 0x0 ;  /* 0x0000000000097802 */ /* 0x000fc60000000f00 */
[----:B------:R1:W-:Y:S04]  /*9bf0*/  STL [R2], R5 ;  /* 0x0000000502007387 */ /* 0x0003e80000100800 */
[----:B------:R1:W-:Y:S01]  /*9c00*/  STL [R2+0x4], R3 ;  /* 0x0000040302007387 */ /* 0x0003e20000100800 */
[----:B------:R-:W-:Y:S05]  /*9c10*/  RET.REL.NODEC R8 `(_ZN7cutlass13device_kernelIN5flash19enable_sm80_to_sm89INS1_16FlashAttnBwdSm80INS1_25CollectiveMainloopBwdSm80ILi2ELi2EN4cute5tupleIJNS5_1CILi128EEES8_NS7_ILi64EEEEEENS_10bfloat16_tEfNS_4arch4Sm80ELb0ELb0ELb1ELb1ELb0ELb0ELb0ELb0ELi2ELi4ELi4ELi4ELb0EEENS1_21CollectiveEpilogueBwdISA_SB_SD_Li256ELb1ELb0ELi2EEENS1_19SingleTileSchedulerILb1ELb0ELb0ELi128EEEEEEEEEvNT_6ParamsE) ;  /* 0xffff63e008007950 */ /* 0x000fea0003c3ffff */
        .type           $_ZN7cutlass13device_kernelIN5flash19enable_sm80_to_sm89INS1_16FlashAttnBwdSm80INS1_25CollectiveMainloopBwdSm80ILi2ELi2EN4cute5tupleIJNS5_1CILi128EEES8_NS7_ILi64EEEEEENS_10bfloat16_tEfNS_4arch4Sm80ELb0ELb0ELb1ELb1ELb0ELb0ELb0ELb0ELi2ELi4ELi4ELi4ELb0EEENS1_21CollectiveEpilogueBwdISA_SB_SD_Li256ELb1ELb0ELi2EEENS1_19SingleTileSchedulerILb1ELb0ELb0ELi128EEEEEEEEEvNT_6ParamsE$_ZN4cute3eso3ESOILb1ELb0EJNS_5tupleIJNS_1CILi1EEENS3_ILi0EEEEEEiEEC2ERKS6_RKi,@function
        .size           $_ZN7cutlass13device_kernelIN5flash19enable_sm80_to_sm89INS1_16FlashAttnBwdSm80INS1_25CollectiveMainloopBwdSm80ILi2ELi2EN4cute5tupleIJNS5_1CILi128EEES8_NS7_ILi64EEEEEENS_10bfloat16_tEfNS_4arch4Sm80ELb0ELb0ELb1ELb1ELb0ELb0ELb0ELb0ELi2ELi4ELi4ELi4ELb0EEENS1_21CollectiveEpilogueBwdISA_SB_SD_Li256ELb1ELb0ELi2EEENS1_19SingleTileSchedulerILb1ELb0ELb0ELi128EEEEEEEEEvNT_6ParamsE$_ZN4cute3eso3ESOILb1ELb0EJNS_5tupleIJNS_1CILi1EEENS3_ILi0EEEEEEiEEC2ERKS6_RKi,($_ZN7cutlass13device_kernelIN5flash19enable_sm80_to_sm89INS1_16FlashAttnBwdSm80INS1_25CollectiveMainloopBwdSm80ILi2ELi2EN4cute5tupleIJNS5_1CILi128EEES8_NS7_ILi64EEEEEENS_10bfloat16_tEfNS_4arch4Sm80ELb0ELb0ELb1ELb1ELb0ELb0ELb0ELb0ELi2ELi4ELi4ELi4ELb0EEENS1_21CollectiveEpilogueBwdISA_SB_SD_Li256ELb1ELb0ELi2EEENS1_19SingleTileSchedulerILb1ELb0ELb0ELi128EEEEEEEEEvNT_6ParamsE$_ZN4cute3eso3ESOILb1ELb0EJNS_5tupleIJNS_1CILi1EEENS3_ILi0EEEEEEiNS3_ILi1024EEEEEC2ERKS6_RKiRKS7_ - $_ZN7cutlass13device_kernelIN5flash19enable_sm80_to_sm89INS1_16FlashAttnBwdSm80INS1_25CollectiveMainloopBwdSm80ILi2ELi2EN4cute5tupleIJNS5_1CILi128EEES8_NS7_ILi64EEEEEENS_10bfloat16_tEfNS_4arch4Sm80ELb0ELb0ELb1ELb1ELb0ELb0ELb0ELb0ELi2ELi4ELi4ELi4ELb0EEENS1_21CollectiveEpilogueBwdISA_SB_SD_Li256ELb1ELb0ELi2EEENS1_19SingleTileSchedulerILb1ELb0ELb0ELi128EEEEEEEEEvNT_6ParamsE$_ZN4cute3eso3ESOILb1ELb0EJNS_5tupleIJNS_1CILi1EEENS3_ILi0EEEEEEiEEC2ERKS6_RKi)
$_ZN7cutlass13device_kernelIN5flash19enable_sm80_to_sm89INS1_16FlashAttnBwdSm80INS1_25CollectiveMainloopBwdSm80ILi2ELi2EN4cute5tupleIJNS5_1CILi128EEES8_NS7_ILi64EEEEEENS_10bfloat16_tEfNS_4arch4Sm80ELb0ELb0ELb1ELb1ELb0ELb0ELb0ELb0ELi2ELi4ELi4ELi4ELb0EEENS1_21CollectiveEpilogueBwdISA_SB_SD_Li256ELb1ELb0ELi2EEENS1_19SingleTileSchedulerILb1ELb0ELb0ELi128EEEEEEEEEvNT_6ParamsE$_ZN4cute3eso3ESOILb1ELb0EJNS_5tupleIJNS_1CILi1EEENS3_ILi0EEEEEEiEEC2ERKS6_RKi:
[----:B------:R-:W-:Y:S02]  /*9c20*/  IADD3 R2, R2, -c[0x0][0x20], RZ ;  /* 0x8000080002027a10 */ /* 0x000fe40007ffe0ff */
[----:B------:R-:W-:-:S03]  /*9c30*/  MOV R7, 0x0 ;  /* 0x0000000000077802 */ /* 0x000fc60000000f00 */
[----:B------:R1:W-:Y:S01]  /*9c40*/  STL [R2], R3 ;  /* 0x0000000302007387 */ /* 0x0003e20000100800 */
[----:B------:R-:W-:Y:S05]  /*9c50*/  RET.REL.NODEC R6 `(_ZN7cutlass13device_kernelIN5flash19enable_sm80_to_sm89INS1_16FlashAttnBwdSm80INS1_25CollectiveMainloopBwdSm80ILi2ELi2EN4cute5tupleIJNS5_1CILi128EEES8_NS7_ILi64EEEEEENS_10bfloat16_tEfNS_4arch4Sm80ELb0ELb0ELb1ELb1ELb0ELb0ELb0ELb0ELi2ELi4ELi4ELi4ELb0EEENS1_21CollectiveEpilogueBwdISA_SB_SD_Li256ELb1ELb0ELi2EEENS1_19SingleTileSchedulerILb1ELb0ELb0ELi128EEEEEEEEEvNT_6ParamsE) ;  /* 0xffff63a006007950 */ /* 0x000fea0003c3ffff */
        .type           $_ZN7cutlass13device_kernelIN5flash19enable_sm80_to_sm89INS1_16FlashAttnBwdSm80INS1_25CollectiveMainloopBwdSm80ILi2ELi2EN4cute5tupleIJNS5_1CILi128EEES8_NS7_ILi64EEEEEENS_10bfloat16_tEfNS_4arch4Sm80ELb0ELb0ELb1ELb1ELb0ELb0ELb0ELb0ELi2ELi4ELi4ELi4ELb0EEENS1_21CollectiveEpilogueBwdISA_SB_SD_Li256ELb1ELb0ELi2EEENS1_19SingleTileSchedulerILb1ELb0ELb0ELi128EEEEEEEEEvNT_6ParamsE$_ZN4cute3eso3ESOILb1ELb0EJNS_5tupleIJNS_1CILi1EEENS3_ILi0EEEEEEiNS3_ILi1024EEEEEC2ERKS6_RKiRKS7_,@function
        .size           $_ZN7cutlass13device_kernelIN5flash19enable_sm80_to_sm89INS1_16FlashAttnBwdSm80INS1_25CollectiveMainloopBwdSm80ILi2ELi2EN4cute5tupleIJNS5_1CILi128EEES8_NS7_ILi64EEEEEENS_10bfloat16_tEfNS_4arch4Sm80ELb0ELb0ELb1ELb1ELb0ELb0ELb0ELb0ELi2ELi4ELi4ELi4ELb0EEENS1_21CollectiveEpilogueBwdISA_SB_SD_Li256ELb1ELb0ELi2EEENS1_19SingleTileSchedulerILb1ELb0ELb0ELi128EEEEEEEEEvNT_6ParamsE$_ZN4cute3eso3ESOILb1ELb0EJNS_5tupleIJNS_1CILi1EEENS3_ILi0EEEEEEiNS3_ILi1024EEEEEC2ERKS6_RKiRKS7_,($_ZN7cutlass13device_kernelIN5flash19enable_sm80_to_sm89INS1_16FlashAttnBwdSm80INS1_25CollectiveMainloopBwdSm80ILi2ELi2EN4cute5tupleIJNS5_1CILi128EEES8_NS7_ILi64EEEEEENS_10bfloat16_tEfNS_4arch4Sm80ELb0ELb0ELb1ELb1ELb0ELb0ELb0ELb0ELi2ELi4ELi4ELi4ELb0EEENS1_21CollectiveEpilogueBwdISA_SB_SD_Li256ELb1ELb0ELi2EEENS1_19SingleTileSchedulerILb1ELb0ELb0ELi128EEEEEEEEEvNT_6ParamsE$_ZN4cute3eso3ESOILb1ELb0EJNS_5tupleIJNS_1CILi1EEENS3_ILi0EEEEEElS5_EEC2ERKS6_RKlRKS5_ - $_ZN7cutlass13device_kernelIN5flash19enable_sm80_to_sm89INS1_16FlashAttnBwdSm80INS1_25CollectiveMainloopBwdSm80ILi2ELi2EN4cute5tupleIJNS5_1CILi128EEES8_NS7_ILi64EEEEEENS_10bfloat16_tEfNS_4arch4Sm80ELb0ELb0ELb1ELb1ELb0ELb0ELb0ELb0ELi2ELi4ELi4ELi4ELb0EEENS1_21CollectiveEpilogueBwdISA_SB_SD_Li256ELb1ELb0ELi2EEENS1_19SingleTileSchedulerILb1ELb0ELb0ELi128EEEEEEEEEvNT_6ParamsE$_ZN4cute3eso3ESOILb1ELb0EJNS_5tupleIJNS_1CILi1EEENS3_ILi0EEEEEEiNS3_ILi1024EEEEEC2ERKS6_RKiRKS7_)
$_ZN7cutlass13device_kernelIN5flash19enable_sm80_to_sm89INS1_16FlashAttnBwdSm80INS1_25CollectiveMainloopBwdSm80ILi2ELi2EN4cute5tupleIJNS5_1CILi128EEES8_NS7_ILi64EEEEEENS_10bfloat16_tEfNS_4arch4Sm80ELb0ELb0ELb1ELb1ELb0ELb0ELb0ELb0ELi2ELi4ELi4ELi4ELb0EEENS1_21CollectiveEpilogueBwdISA_SB_SD_Li256ELb1ELb0ELi2EEENS1_19SingleTileSchedulerILb1ELb0ELb0ELi128EEEEEEEEEvNT_6ParamsE$_ZN4cute3eso3ESOILb1ELb0EJNS_5tupleIJNS_1CILi1EEENS3_ILi0EEEEEEiNS3_ILi1024EEEEEC2ERKS6_RKiRKS7_:
[----:B------:R-:W-:Y:S02]  /*9c60*/  IADD3 R2, R2, -c[0x0][0x20], RZ ;  /* 0x8000080002027a10 */ /* 0x000fe40007ffe0ff */
[----:B------:R-:W-:-:S03]  /*9c70*/  MOV R9, 0x0 ;  /* 0x0000000000097802 */ /* 0x000fc60000000f00 */
[----:B------:R1:W-:Y:S01]  /*9c80*/  STL [R2], R3 ;  /* 0x0000000302007387 */ /* 0x0003e20000100800 */
[----:B------:R-:W-:Y:S05]  /*9c90*/  RET.REL.NODEC R8 `(_ZN7cutlass13device_kernelIN5flash19enable_sm80_to_sm89INS1_16FlashAttnBwdSm80INS1_25CollectiveMainloopBwdSm80ILi2ELi2EN4cute5tupleIJNS5_1CILi128EEES8_NS7_ILi64EEEEEENS_10bfloat16_tEfNS_4arch4Sm80ELb0ELb0ELb1ELb1ELb0ELb0ELb0ELb0ELi2ELi4ELi4ELi4ELb0EEENS1_21CollectiveEpilogueBwdISA_SB_SD_Li256ELb1ELb0ELi2EEENS1_19SingleTileSchedulerILb1ELb0ELb0ELi128EEEEEEEEEvNT_6ParamsE) ;  /* 0xffff636008007950 */ /* 0x000fea0003c3ffff */
        .type           $_ZN7cutlass13device_kernelIN5flash19enable_sm80_to_sm89INS1_16FlashAttnBwdSm80INS1_25CollectiveMainloopBwdSm80ILi2ELi2EN4cute5tupleIJNS5_1CILi128EEES8_NS7_ILi64EEEEEENS_10bfloat16_tEfNS_4arch4Sm80ELb0ELb0ELb1ELb1ELb0ELb0ELb0ELb0ELi2ELi4ELi4ELi4ELb0EEENS1_21CollectiveEpilogueBwdISA_SB_SD_Li256ELb1ELb0ELi2EEENS1_19SingleTileSchedulerILb1ELb0ELb0ELi128EEEEEEEEEvNT_6ParamsE$_ZN4cute3eso3ESOILb1ELb0EJNS_5tupleIJNS_1CILi1EEENS3_ILi0EEEEEElS5_EEC2ERKS6_RKlRKS5_,@function
        .size           $_ZN7cutlass13device_kernelIN5flash19enable_sm80_to_sm89INS1_16FlashAttnBwdSm80INS1_25CollectiveMainloopBwdSm80ILi2ELi2EN4cute5tupleIJNS5_1CILi128EEES8_NS7_ILi64EEEEEENS_10bfloat16_tEfNS_4arch4Sm80ELb0ELb0ELb1ELb1ELb0ELb0ELb0ELb0ELi2ELi4ELi4ELi4ELb0EEENS1_21CollectiveEpilogueBwdISA_SB_SD_Li256ELb1ELb0ELi2EEENS1_19SingleTileSchedulerILb1ELb0ELb0ELi128EEEEEEEEEvNT_6ParamsE$_ZN4cute3eso3ESOILb1ELb0EJNS_5tupleIJNS_1CILi1EEENS3_ILi0EEEEEElS5_EEC2ERKS6_RKlRKS5_,($_ZN7cutlass13device_kernelIN5flash19enable_sm80_to_sm89INS1_16FlashAttnBwdSm80INS1_25CollectiveMainloopBwdSm80ILi2ELi2EN4cute5tupleIJNS5_1CILi128EEES8_NS7_ILi64EEEEEENS_10bfloat16_tEfNS_4arch4Sm80ELb0ELb0ELb1ELb1ELb0ELb0ELb0ELb0ELi2ELi4ELi4ELi4ELb0EEENS1_21CollectiveEpilogueBwdISA_SB_SD_Li256ELb1ELb0ELi2EEENS1_19SingleTileSchedulerILb1ELb0ELb0ELi128EEEEEEEEEvNT_6ParamsE$_ZN4cute3eso3ESOILb1ELb0EJNS_5tupleIJNS_1CILi1EEENS3_ILi2EEEEEENS2_IJNS3_ILi0EEEiEEEEEC2ERKS6_RKS8_ - $_ZN7cutlass13device_kernelIN5flash19enable_sm80_to_sm89INS1_16FlashAttnBwdSm80INS1_25CollectiveMainloopBwdSm80ILi2ELi2EN4cute5tupleIJNS5_1CILi128EEES8_NS7_ILi64EEEEEENS_10bfloat16_tEfNS_4arch4Sm80ELb0ELb0ELb1ELb1ELb0ELb0ELb0ELb0ELi2ELi4ELi4ELi4ELb0EEENS1_21CollectiveEpilogueBwdISA_SB_SD_Li256ELb1ELb0ELi2EEENS1_19SingleTileSchedulerILb1ELb0ELb0ELi128EEEEEEEEEvNT_6ParamsE$_ZN4cute3eso3ESOILb1ELb0EJNS_5tupleIJNS_1CILi1EEENS3_ILi0EEEEEElS5_EEC2ERKS6_RKlRKS5_)
$_ZN7cutlass13device_kernelIN5flash19enable_sm80_to_sm89INS1_16FlashAttnBwdSm80INS1_25CollectiveMainloopBwdSm80ILi2ELi2EN4cute5tupleIJNS5_1CILi128EEES8_NS7_ILi64EEEEEENS_10bfloat16_tEfNS_4arch4Sm80ELb0ELb0ELb1ELb1ELb0ELb0ELb0ELb0ELi2ELi4ELi4ELi4ELb0EEENS1_21CollectiveEpilogueBwdISA_SB_SD_Li256ELb1ELb0ELi2EEENS1_19SingleTileSchedulerILb1ELb0ELb0ELi128EEEEEEEEEvNT_6ParamsE$_ZN4cute3eso3ESOILb1ELb0EJNS_5tupleIJNS_1CILi1EEENS3_ILi0EEEEEElS5_EEC2ERKS6_RKlRKS5_:
[----:B------:R-:W-:Y:S01]  /*9ca0*/  IADD3 R3, R3, -c[0x0][0x20], RZ ;  /* 0x8000080003037a10 */ /* 0x000fe20007ffe0ff */
[----:B------:R-:W-:Y:S01]  /*9cb0*/  IMAD.MOV.U32 R78, RZ, RZ, R2 ;  /* 0x000000ffff4e7224 */ /* 0x000fe200078e0002 */
[----:B------:R-:W-:Y:S01]  /*9cc0*/  MOV R84, R6 ;  /* 0x0000000600547202 */ /* 0x000fe20000000f00 */
[----:B------:R-:W-:Y:S01]  /*9cd0*/  IMAD.MOV.U32 R79, RZ, RZ, R5 ;  /* 0x000000ffff4f7224 */ /* 0x000fe200078e0005 */
[----:B------:R-:W-:-:S04]  /*9ce0*/  MOV R85, 0x0 ;  /* 0x0000000000557802 */ /* 0x000fc80000000f00 */
[----:B------:R1:W-:Y:S01]  /*9cf0*/  STL.64 [R3], R78 ;  /* 0x0000004e03007387 */ /* 0x0003e20000100a00 */
[----:B------:R-:W-:Y:S05]  /*9d00*/  RET.REL.NODEC R84 `(_ZN7cutlass13device_kernelIN5flash19enable_sm80_to_sm89INS1_16FlashAttnBwdSm80INS1_25CollectiveMainloopBwdSm80ILi2ELi2EN4cute5tupleIJNS5_1CILi128EEES8_NS7_ILi64EEEEEENS_10bfloat16_tEfNS_4arch4Sm80ELb0ELb0ELb1ELb1ELb0ELb0ELb0ELb0ELi2ELi4ELi4ELi4ELb0EEENS1_21CollectiveEpilogueBwdISA_SB_SD_Li256ELb1ELb0ELi2EEENS1_19SingleTileSchedulerILb1ELb0ELb0ELi128EEEEEEEEEvNT_6ParamsE) ;  /* 0xffff62f054007950 */ /* 0x000fea0003c3ffff */
        .type           $_ZN7cutlass13device_kernelIN5flash19enable_sm80_to_sm89INS1_16FlashAttnBwdSm80INS1_25CollectiveMainloopBwdSm80ILi2ELi2EN4cute5tupleIJNS5_1CILi128EEES8_NS7_ILi64EEEEEENS_10bfloat16_tEfNS_4arch4Sm80ELb0ELb0ELb1ELb1ELb0ELb0ELb0ELb0ELi2ELi4ELi4ELi4ELb0EEENS1_21CollectiveEpilogueBwdISA_SB_SD_Li256ELb1ELb0ELi2EEENS1_19SingleTileSchedulerILb1ELb0ELb0ELi128EEEEEEEEEvNT_6ParamsE$_ZN4cute3eso3ESOILb1ELb0EJNS_5tupleIJNS_1CILi1EEENS3_ILi2EEEEEENS2_IJNS3_ILi0EEEiEEEEEC2ERKS6_RKS8_,@function
        .size           $_ZN7cutlass13device_kernelIN5flash19enable_sm80_to_sm89INS1_16FlashAttnBwdSm80INS1_25CollectiveMainloopBwdSm80ILi2ELi2EN4cute5tupleIJNS5_1CILi128EEES8_NS7_ILi64EEEEEENS_10bfloat16_tEfNS_4arch4Sm80ELb0ELb0ELb1ELb1ELb0ELb0ELb0ELb0ELi2ELi4ELi4ELi4ELb0EEENS1_21CollectiveEpilogueBwdISA_SB_SD_Li256ELb1ELb0ELi2EEENS1_19SingleTileSchedulerILb1ELb0ELb0ELi128EEEEEEEEEvNT_6ParamsE$_ZN4cute3eso3ESOILb1ELb0EJNS_5tupleIJNS_1CILi1EEENS3_ILi2EEEEEENS2_IJNS3_ILi0EEEiEEEEEC2ERKS6_RKS8_,($_ZN7cutlass13device_kernelIN5flash19enable_sm80_to_sm89INS1_16FlashAttnBwdSm80INS1_25CollectiveMainloopBwdSm80ILi2ELi2EN4cute5tupleIJNS5_1CILi128EEES8_NS7_ILi64EEEEEENS_10bfloat16_tEfNS_4arch4Sm80ELb0ELb0ELb1ELb1ELb0ELb0ELb0ELb0ELi2ELi4ELi4ELi4ELb0EEENS1_21CollectiveEpilogueBwdISA_SB_SD_Li256ELb1ELb0ELi2EEENS1_19SingleTileSchedulerILb1ELb0ELb0ELi128EEEEEEEEEvNT_6ParamsE$_ZN4cute3eso3ESOILb1ELb0EJNS_5tupleIJNS_1CILi1EEENS3_ILi2EEES5_EEENS2_IJS4_NS3_ILi256EEEiEEEEEC2ERKS6_RKS8_ - $_ZN7cutlass13device_kernelIN5flash19enable_sm80_to_sm89INS1_16FlashAttnBwdSm80INS1_25CollectiveMainloopBwdSm80ILi2ELi2EN4cute5tupleIJNS5_1CILi128EEES8_NS7_ILi64EEEEEENS_10bfloat16_tEfNS_4arch4Sm80ELb0ELb0ELb1ELb1ELb0ELb0ELb0ELb0ELi2ELi4ELi4ELi4ELb0EEENS1_21CollectiveEpilogueBwdISA_SB_SD_Li256ELb1ELb0ELi2EEENS1_19SingleTileSchedulerILb1ELb0ELb0ELi128EEEEEEEEEvNT_6ParamsE$_ZN4cute3eso3ESOILb1ELb0EJNS_5tupleIJNS_1CILi1EEENS3_ILi2EEEEEENS2_IJNS3_ILi0EEEiEEEEEC2ERKS6_RKS8_)
$_ZN7cutlass13device_kernelIN5flash19enable_sm80_to_sm89INS1_16FlashAttnBwdSm80INS1_25CollectiveMainloopBwdSm80ILi2ELi2EN4cute5tupleIJNS5_1CILi128EEES8_NS7_ILi64EEEEEENS_10bfloat16_tEfNS_4arch4Sm80ELb0ELb0ELb1ELb1ELb0ELb0ELb0ELb0ELi2ELi4ELi4ELi4ELb0EEENS1_21CollectiveEpilogueBwdISA_SB_SD_Li256ELb1ELb0ELi2EEENS1_19SingleTileSchedulerILb1ELb0ELb0ELi128EEEEEEEEEvNT_6ParamsE$_ZN4cute3eso3ESOILb1ELb0EJNS_5tupleIJNS_1CILi1EEENS3_ILi2EEEEEENS2_IJNS3_ILi0EEEiEEEEEC2ERKS6_RKS8_:
[----:B------:R-:W-:Y:S02]  /*9d10*/  IADD3 R3, R13, -c[0x0][0x20], RZ ;  /* 0x800008000d037a10 */ /* 0x000fe40007ffe0ff */
[----:B------:R-:W-:-:S03]  /*9d20*/  MOV R5, 0x0 ;  /* 0x0000000000057802 */ /* 0x000fc60000000f00 */
[----:B------:R1:W-:Y:S01]  /*9d30*/  STL [R3], R2 ;  /* 0x0000000203007387 */ /* 0x0003e20000100800 */
[----:B------:R-:W-:Y:S05]  /*9d40*/  RET.REL.NODEC R4 `(_ZN7cutlass13device_kernelIN5flash19enable_sm80_to_sm89INS1_16FlashAttnBwdSm80INS1_25CollectiveMainloopBwdSm80ILi2ELi2EN4cute5tupleIJNS5_1CILi128EEES8_NS7_ILi64EEEEEENS_10bfloat16_tEfNS_4arch4Sm80ELb0ELb0ELb1ELb1ELb0ELb0ELb0ELb0ELi2ELi4ELi4ELi4ELb0EEENS1_21CollectiveEpilogueBwdISA_SB_SD_Li256ELb1ELb0ELi2EEENS1_19SingleTileSchedulerILb1ELb0ELb0ELi128EEEEEEEEEvNT_6ParamsE) ;  /* 0xffff62b004007950 */ /* 0x000fea0003c3ffff */
        .type           $_ZN7cutlass13device_kernelIN5flash19enable_sm80_to_sm89INS1_16FlashAttnBwdSm80INS1_25CollectiveMainloopBwdSm80ILi2ELi2EN4cute5tupleIJNS5_1CILi128EEES8_NS7_ILi64EEEEEENS_10bfloat16_tEfNS_4arch4Sm80ELb0ELb0ELb1ELb1ELb0ELb0ELb0ELb0ELi2ELi4ELi4ELi4ELb0EEENS1_21CollectiveEpilogueBwdISA_SB_SD_Li256ELb1ELb0ELi2EEENS1_19SingleTileSchedulerILb1ELb0ELb0ELi128EEEEEEEEEvNT_6ParamsE$_ZN4cute3eso3ESOILb1ELb0EJNS_5tupleIJNS_1CILi1EEENS3_ILi2EEES5_EEENS2_IJS4_NS3_ILi256EEEiEEEEEC2ERKS6_RKS8_,@function
        .size           $_ZN7cutlass13device_kernelIN5flash19enable_sm80_to_sm89INS1_16FlashAttnBwdSm80INS1_25CollectiveMainloopBwdSm80ILi2ELi2EN4cute5tupleIJNS5_1CILi128EEES8_NS7_ILi64EEEEEENS_10bfloat16_tEfNS_4arch4Sm80ELb0ELb0ELb1ELb1ELb0ELb0ELb0ELb0ELi2ELi4ELi4ELi4ELb0EEENS1_21CollectiveEpilogueBwdISA_SB_SD_Li256ELb1ELb0ELi2EEENS1_19SingleTileSchedulerILb1ELb0ELb0ELi128EEEEEEEEEvNT_6ParamsE$_ZN4cute3eso3ESOILb1ELb0EJNS_5tupleIJNS_1CILi1EEENS3_ILi2EEES5_EEENS2_IJS4_NS3_ILi256EEEiEEEEEC2ERKS6_RKS8_,($_ZN7cutlass13device_kernelIN5flash19enable_sm80_to_sm89INS1_16FlashAttnBwdSm80INS1_25CollectiveMainloopBwdSm80ILi2ELi2EN4cute5tupleIJNS5_1CILi128EEES8_NS7_ILi64EEEEEENS_10bfloat16_tEfNS_4arch4Sm80ELb0ELb0ELb1ELb1ELb0ELb0ELb0ELb0ELi2ELi4ELi4ELi4ELb0EEENS1_21CollectiveEpilogueBwdISA_SB_SD_Li256ELb1ELb0ELi2EEENS1_19SingleTileSchedulerILb1ELb0ELb0ELi128EEEEEEEEEvNT_6ParamsE$_ZN4cute3eso3ESOILb1ELb0EJNS_5tupleIJNS_1CILi2EEEEEENS2_IJiEEEEEC2ERKS5_RKS6_ - $_ZN7cutlass13device_kernelIN5flash19enable_sm80_to_sm89INS1_16FlashAttnBwdSm80INS1_25CollectiveMainloopBwdSm80ILi2ELi2EN4cute5tupleIJNS5_1CILi128EEES8_NS7_ILi64EEEEEENS_10bfloat16_tEfNS_4arch4Sm80ELb0ELb0ELb1ELb1ELb0ELb0ELb0ELb0ELi2ELi4ELi4ELi4ELb0EEENS1_21CollectiveEpilogueBwdISA_SB_SD_Li256ELb1ELb0ELi2EEENS1_19SingleTileSchedulerILb1ELb0ELb0ELi128EEEEEEEEEvNT_6ParamsE$_ZN4cute3eso3ESOILb1ELb0EJNS_5tupleIJNS_1CILi1EEENS3_ILi2EEES5_EEENS2_IJS4_NS3_ILi256EEEiEEEEEC2ERKS6_RKS8_)
$_ZN7cutlass13device_kernelIN5flash19enable_sm80_to_sm89INS1_16FlashAttnBwdSm80INS1_25CollectiveMainloopBwdSm80ILi2ELi2EN4cute5tupleIJNS5_1CILi128EEES8_NS7_ILi64EEEEEENS_10bfloat16_tEfNS_4arch4Sm80ELb0ELb0ELb1ELb1ELb0ELb0ELb0ELb0ELi2ELi4ELi4ELi4ELb0EEENS1_21CollectiveEpilogueBwdISA_SB_SD_Li256ELb1ELb0ELi2EEENS1_19SingleTileSchedulerILb1ELb0ELb0ELi128EEEEEEEEEvNT_6ParamsE$_ZN4cute3eso3ESOILb1ELb0EJNS_5tupleIJNS_1CILi1EEENS3_ILi2EEES5_EEENS2_IJS4_NS3_ILi256EEEiEEEEEC2ERKS6_RKS8_:
[----:B------:R-:W-:Y:S02]  /*9d50*/  IADD3 R3, R11, -c[0x0][0x20], RZ ;  /* 0x800008000b037a10 */ /* 0x000fe40007ffe0ff */
[----:B------:R-:W-:-:S03]  /*9d60*/  MOV R5, 0x0 ;  /* 0x0000000000057802 */ /* 0x000fc60000000f00 */
[----:B------:R1:W-:Y:S01]  /*9d70*/  STL [R3], R2 ;  /* 0x0000000203007387 */ /* 0x0003e20000100800 */
[----:B------:R-:W-:Y:S05]  /*9d80*/  RET.REL.NODEC R4 `(_ZN7cutlass13device_kernelIN5flash19enable_sm80_to_sm89INS1_16FlashAttnBwdSm80INS1_25CollectiveMainloopBwdSm80ILi2ELi2EN4cute5tupleIJNS5_1CILi128EEES8_NS7_ILi64EEEEEENS_10bfloat16_tEfNS_4arch4Sm80ELb0ELb0ELb1ELb1ELb0ELb0ELb0ELb0ELi2ELi4ELi4ELi4ELb0EEENS1_21CollectiveEpilogueBwdISA_SB_SD_Li256ELb1ELb0ELi2EEENS1_19SingleTileSchedulerILb1ELb0ELb0ELi128EEEEEEEEEvNT_6ParamsE) ;  /* 0xffff627004007950 */ /* 0x000fea0003c3ffff */
        .type           $_ZN7cutlass13device_kernelIN5flash19enable_sm80_to_sm89INS1_16FlashAttnBwdSm80INS1_25CollectiveMainloopBwdSm80ILi2ELi2EN4cute5tupleIJNS5_1CILi128EEES8_NS7_ILi64EEEEEENS_10bfloat16_tEfNS_4arch4Sm80ELb0ELb0ELb1ELb1ELb0ELb0ELb0ELb0ELi2ELi4ELi4ELi4ELb0EEENS1_21CollectiveEpilogueBwdISA_SB_SD_Li256ELb1ELb0ELi2EEENS1_19SingleTileSchedulerILb1ELb0ELb0ELi128EEEEEEEEEvNT_6ParamsE$_ZN4cute3eso3ESOILb1ELb0EJNS_5tupleIJNS_1CILi2EEEEEENS2_IJiEEEEEC2ERKS5_RKS6_,@function
        .size           $_ZN7cutlass13device_kernelIN5flash19enable_sm80_to_sm89INS1_16FlashAttnBwdSm80INS1_25CollectiveMainloopBwdSm80ILi2ELi2EN4cute5tupleIJNS5_1CILi128EEES8_NS7_ILi64EEEEEENS_10bfloat16_tEfNS_4arch4Sm80ELb0ELb0ELb1ELb1ELb0ELb0ELb0ELb0ELi2ELi4ELi4ELi4ELb0EEENS1_21CollectiveEpilogueBwdISA_SB_SD_Li256ELb1ELb0ELi2EEENS1_19SingleTileSchedulerILb1ELb0ELb0ELi128EEEEEEEEEvNT_6ParamsE$_ZN4cute3eso3ESOILb1ELb0EJNS_5tupleIJNS_1CILi2EEEEEENS2_IJiEEEEEC2ERKS5_RKS6_,($_ZN7cutlass13device_kernelIN5flash19enable_sm80_to_sm89INS1_16FlashAttnBwdSm80INS1_25CollectiveMainloopBwdSm80ILi2ELi2EN4cute5tupleIJNS5_1CILi128EEES8_NS7_ILi64EEEEEENS_10bfloat16_tEfNS_4arch4Sm80ELb0ELb0ELb1ELb1ELb0ELb0ELb0ELb0ELi2ELi4ELi4ELi4ELb0EEENS1_21CollectiveEpilogueBwdISA_SB_SD_Li256ELb1ELb0ELi2EEENS1_19SingleTileSchedulerILb1ELb0ELb0ELi128EEEEEEEEEvNT_6ParamsE$_ZN4cute3eso3ESOILb1ELb0EJNS_5tupleIJNS_1CILi2EEEEEENS2_IJiEEENS3_ILi1EEES7_EEC2ERKS5_RKS6_RKS7_SE_ - $_ZN7cutlass13device_kernelIN5flash19enable_sm80_to_sm89INS1_16FlashAttnBwdSm80INS1_25CollectiveMainloopBwdSm80ILi2ELi2EN4cute5tupleIJNS5_1CILi128EEES8_NS7_ILi64EEEEEENS_10bfloat16_tEfNS_4arch4Sm80ELb0ELb0ELb1ELb1ELb0ELb0ELb0ELb0ELi2ELi4ELi4ELi4ELb0EEENS1_21CollectiveEpilogueBwdISA_SB_SD_Li256ELb1ELb0ELi2EEENS1_19SingleTileSchedulerILb1ELb0ELb0ELi128EEEEEEEEEvNT_6ParamsE$_ZN4cute3eso3ESOILb1ELb0EJNS_5tupleIJNS_1CILi2EEEEEENS2_IJiEEEEEC2ERKS5_RKS6_)
$_ZN7cutlass13device_kernelIN5flash19enable_sm80_to_sm89INS1_16FlashAttnBwdSm80INS1_25CollectiveMainloopBwdSm80ILi2ELi2EN4cute5tupleIJNS5_1CILi128EEES8_NS7_ILi64EEEEEENS_10bfloat16_tEfNS_4arch4Sm80ELb0ELb0ELb1ELb1ELb0ELb0ELb0ELb0ELi2ELi4ELi4ELi4ELb0EEENS1_21CollectiveEpilogueBwdISA_SB_SD_Li256ELb1ELb0ELi2EEENS1_19SingleTileSchedulerILb1ELb0ELb0ELi128EEEEEEEEEvNT_6ParamsE$_ZN4cute3eso3ESOILb1ELb0EJNS_5tupleIJNS_1CILi2EEEEEENS2_IJiEEEEEC2ERKS5_RKS6_:
[----:B------:R-:W-:Y:S02]  /*9d90*/  IADD3 R2, R66, -c[0x0][0x20], RZ ;  /* 0x8000080042027a10 */ /* 0x000fe40007ffe0ff */
[----:B------:R-:W-:-:S03]  /*9da0*/  MOV R7, 0x0 ;  /* 0x0000000000077802 */ /* 0x000fc60000000f00 */
[----:B------:R1:W-:Y:S01]  /*9db0*/  STL [R2], R3 ;  /* 0x0000000302007387 */ /* 0x0003e20000100800 */
[----:B------:R-:W-:Y:S05]  /*9dc0*/  RET.REL.NODEC R6 `(_ZN7cutlass13device_kernelIN5flash19enable_sm80_to_sm89INS1_16FlashAttnBwdSm80INS1_25CollectiveMainloopBwdSm80ILi2ELi2EN4cute5tupleIJNS5_1CILi128EEES8_NS7_ILi64EEEEEENS_10bfloat16_tEfNS_4arch4Sm80ELb0ELb0ELb1ELb1ELb0ELb0ELb0ELb0ELi2ELi4ELi4ELi4ELb0EEENS1_21CollectiveEpilogueBwdISA_SB_SD_Li256ELb1ELb0ELi2EEENS1_19SingleTileSchedulerILb1ELb0ELb0ELi128EEEEEEEEEvNT_6ParamsE) ;  /* 0xffff623006007950 */ /* 0x000fea0003c3ffff */
        .type           $_ZN7cutlass13device_kernelIN5flash19enable_sm80_to_sm89INS1_16FlashAttnBwdSm80INS1_25CollectiveMainloopBwdSm80ILi2ELi2EN4cute5tupleIJNS5_1CILi128EEES8_NS7_ILi64EEEEEENS_10bfloat16_tEfNS_4arch4Sm80ELb0ELb0ELb1ELb1ELb0ELb0ELb0ELb0ELi2ELi4ELi4ELi4ELb0EEENS1_21CollectiveEpilogueBwdISA_SB_SD_Li256ELb1ELb0ELi2EEENS1_19SingleTileSchedulerILb1ELb0ELb0ELi128EEEEEEEEEvNT_6ParamsE$_ZN4cute3eso3ESOILb1ELb0EJNS_5tupleIJNS_1CILi2EEEEEENS2_IJiEEENS3_ILi1EEES7_EEC2ERKS5_RKS6_RKS7_SE_,@function
        .size           $_ZN7cutlass13device_kernelIN5flash19enable_sm80_to_sm89INS1_16FlashAttnBwdSm80INS1_25CollectiveMainloopBwdSm80ILi2ELi2EN4cute5tupleIJNS5_1CILi128EEES8_NS7_ILi64EEEEEENS_10bfloat16_tEfNS_4arch4Sm80ELb0ELb0ELb1ELb1ELb0ELb0ELb0ELb0ELi2ELi4ELi4ELi4ELb0EEENS1_21CollectiveEpilogueBwdISA_SB_SD_Li256ELb1ELb0ELi2EEENS1_19SingleTileSchedulerILb1ELb0ELb0ELi128EEEEEEEEEvNT_6ParamsE$_ZN4cute3eso3ESOILb1ELb0EJNS_5tupleIJNS_1CILi2EEEEEENS2_IJiEEENS3_ILi1EEES7_EEC2ERKS5_RKS6_RKS7_SE_,($_ZN7cutlass13device_kernelIN5flash19enable_sm80_to_sm89INS1_16FlashAttnBwdSm80INS1_25CollectiveMainloopBwdSm80ILi2ELi2EN4cute5tupleIJNS5_1CILi128EEES8_NS7_ILi64EEEEEENS_10bfloat16_tEfNS_4arch4Sm80ELb0ELb0ELb1ELb1ELb0ELb0ELb0ELb0ELi2ELi4ELi4ELi4ELb0EEENS1_21CollectiveEpilogueBwdISA_SB_SD_Li256ELb1ELb0ELi2EEENS1_19SingleTileSchedulerILb1ELb0ELb0ELi128EEEEEEEEEvNT_6ParamsE$_ZN4cute3eso3ESOILb1ELb0EJNS_5tupleIJNS_1CILi2EEEEEENS2_IJiEEES4_NS3_ILi1EEEEEC2ERKS5_RKS6_RKS4_RKS7_ - $_ZN7cutlass13device_kernelIN5flash19enable_sm80_to_sm89INS1_16FlashAttnBwdSm80INS1_25CollectiveMainloopBwdSm80ILi2ELi2EN4cute5tupleIJNS5_1CILi128EEES8_NS7_ILi64EEEEEENS_10bfloat16_tEfNS_4arch4Sm80ELb0ELb0ELb1ELb1ELb0ELb0ELb0ELb0ELi2ELi4ELi4ELi4ELb0EEENS1_21CollectiveEpilogueBwdISA_SB_SD_Li256ELb1ELb0ELi2EEENS1_19SingleTileSchedulerILb1ELb0ELb0ELi128EEEEEEEEEvNT_6ParamsE$_ZN4cute3eso3ESOILb1ELb0EJNS_5tupleIJNS_1CILi2EEEEEENS2_IJiEEENS3_ILi1EEES7_EEC2ERKS5_RKS6_RKS7_SE_)
$_ZN7cutlass13device_kernelIN5flash19enable_sm80_to_sm89INS1_16FlashAttnBwdSm80INS1_25CollectiveMainloopBwdSm80ILi2ELi2EN4cute5tupleIJNS5_1CILi128EEES8_NS7_ILi64EEEEEENS_10bfloat16_tEfNS_4arch4Sm80ELb0ELb0ELb1ELb1ELb0ELb0ELb0ELb0ELi2ELi4ELi4ELi4ELb0EEENS1_21CollectiveEpilogueBwdISA_SB_SD_Li256ELb1ELb0ELi2EEENS1_19SingleTileSchedulerILb1ELb0ELb0ELi128EEEEEEEEEvNT_6ParamsE$_ZN4cute3eso3ESOILb1ELb0EJNS_5tupleIJNS_1CILi2EEEEEENS2_IJiEEENS3_ILi1EEES7_EEC2ERKS5_RKS6_RKS7_SE_:
[----:B------:R-:W-:Y:S01]  /*9dd0*/  IADD3 R2, R2, -c[0x0][0x20], RZ ;  /* 0x8000080002027a10 */ /* 0x000fe20007ffe0ff */
[----:B------:R-:W-:Y:S01]  /*9de0*/  IMAD.MOV.U32 R8, RZ, RZ, R4 ;  /* 0x000000ffff087224 */ /* 0x000fe200078e0004 */
[----:B------:R-:W-:-:S03]  /*9df0*/  MOV R9, 0x0 ;  /* 0x0000000000097802 */ /* 0x000fc60000000f00 */
[----:B------:R1:W-:Y:S01]  /*9e00*/  STL [R2], R3 ;  /* 0x0000000302007387 */ /* 0x0003e20000100800 */
[----:B------:R-:W-:Y:S05]  /*9e10*/  RET.REL.NODEC R8 `(_ZN7cutlass13device_kernelIN5flash19enable_sm80_to_sm89INS1_16FlashAttnBwdSm80INS1_25CollectiveMainloopBwdSm80ILi2ELi2EN4cute5tupleIJNS5_1CILi128EEES8_NS7_ILi64EEEEEENS_10bfloat16_tEfNS_4arch4Sm80ELb0ELb0ELb1ELb1ELb0ELb0ELb0ELb0ELi2ELi4ELi4ELi4ELb0EEENS1_21CollectiveEpilogueBwdISA_SB_SD_Li256ELb1ELb0ELi2EEENS1_19SingleTileSchedulerILb1ELb0ELb0ELi128EEEEEEEEEvNT_6ParamsE) ;  /* 0xffff61e008007950 */ /* 0x000fea0003c3ffff */
        .type           $_ZN7cutlass13device_kernelIN5flash19enable_sm80_to_sm89INS1_16FlashAttnBwdSm80INS1_25CollectiveMainloopBwdSm80ILi2ELi2EN4cute5tupleIJNS5_1CILi128EEES8_NS7_ILi64EEEEEENS_10bfloat16_tEfNS_4arch4Sm80ELb0ELb0ELb1ELb1ELb0ELb0ELb0ELb0ELi2ELi4ELi4ELi4ELb0EEENS1_21CollectiveEpilogueBwdISA_SB_SD_Li256ELb1ELb0ELi2EEENS1_19SingleTileSchedulerILb1ELb0ELb0ELi128EEEEEEEEEvNT_6ParamsE$_ZN4cute3eso3ESOILb1ELb0EJNS_5tupleIJNS_1CILi2EEEEEENS2_IJiEEES4_NS3_ILi1EEEEEC2ERKS5_RKS6_RKS4_RKS7_,@function
        .size           $_ZN7cutlass13device_kernelIN5flash19enable_sm80_to_sm89INS1_16FlashAttnBwdSm80INS1_25CollectiveMainloopBwdSm80ILi2ELi2EN4cute5tupleIJNS5_1CILi128EEES8_NS7_ILi64EEEEEENS_10bfloat16_tEfNS_4arch4Sm80ELb0ELb0ELb1ELb1ELb0ELb0ELb0ELb0ELi2ELi4ELi4ELi4ELb0EEENS1_21CollectiveEpilogueBwdISA_SB_SD_Li256ELb1ELb0ELi2EEENS1_19SingleTileSchedulerILb1ELb0ELb0ELi128EEEEEEEEEvNT_6ParamsE$_ZN4cute3eso3ESOILb1ELb0EJNS_5tupleIJNS_1CILi2EEEEEENS2_IJiEEES4_NS3_ILi1EEEEEC2ERKS5_RKS6_RKS4_RKS7_,($_ZN7cutlass13device_kernelIN5flash19enable_sm80_to_sm89INS1_16FlashAttnBwdSm80INS1_25CollectiveMainloopBwdSm80ILi2ELi2EN4cute5tupleIJNS5_1CILi128EEES8_NS7_ILi64EEEEEENS_10bfloat16_tEfNS_4arch4Sm80ELb0ELb0ELb1ELb1ELb0ELb0ELb0ELb0ELi2ELi4ELi4ELi4ELb0EEENS1_21CollectiveEpilogueBwdISA_SB_SD_Li256ELb1ELb0ELi2EEENS1_19SingleTileSchedulerILb1ELb0ELb0ELi128EEEEEEEEEvNT_6ParamsE$_ZN4cute3eso3ESOILb1ELb0EJNS_5tupleIJNS_1CILi2EEES4_EEENS2_IJNS3_ILi1EEEiEEEEEC2ERKS5_RKS7_ - $_ZN7cutlass13device_kernelIN5flash19enable_sm80_to_sm89INS1_16FlashAttnBwdSm80INS1_25CollectiveMainloopBwdSm80ILi2ELi2EN4cute5tupleIJNS5_1CILi128EEES8_NS7_ILi64EEEEEENS_10bfloat16_tEfNS_4arch4Sm80ELb0ELb0ELb1ELb1ELb0ELb0ELb0ELb0ELi2ELi4ELi4ELi4ELb0EEENS1_21CollectiveEpilogueBwdISA_SB_SD_Li256ELb1ELb0ELi2EEENS1_19SingleTileSchedulerILb1ELb0ELb0ELi128EEEEEEEEEvNT_6ParamsE$_ZN4cute3eso3ESOILb1ELb0EJNS_5tupleIJNS_1CILi2EEEEEENS2_IJiEEES4_NS3_ILi1EEEEEC2ERKS5_RKS6_RKS4_RKS7_)
$_ZN7cutlass13device_kernelIN5flash19enable_sm80_to_sm89INS1_16FlashAttnBwdSm80INS1_25CollectiveMainloopBwdSm80ILi2ELi2EN4cute5tupleIJNS5_1CILi128EEES8_NS7_ILi64EEEEEENS_10bfloat16_tEfNS_4arch4Sm80ELb0ELb0ELb1ELb1ELb0ELb0ELb0ELb0ELi2ELi4ELi4ELi4ELb0EEENS1_21CollectiveEpilogueBwdISA_SB_SD_Li256ELb1ELb0ELi2EEENS1_19SingleTileSchedulerILb1ELb0ELb0ELi128EEEEEEEEEvNT_6ParamsE$_ZN4cute3eso3ESOILb1ELb0EJNS_5tupleIJNS_1CILi2EEEEEENS2_IJiEEES4_NS3_ILi1EEEEEC2ERKS5_RKS6_RKS4_RKS7_:
[----:B------:R-:W-:Y:S02]  /*9e20*/  IADD3 R2, R2, -c[0x0][0x20], RZ ;  /* 0x8000080002027a10 */ /* 0x000fe40007ffe0ff */
[----:B------:R-:W-:-:S03]  /*9e30*/  MOV R5, 0x0 ;  /* 0x0000000000057802 */ /* 0x000fc60000000f00 */
[----:B------:R1:W-:Y:S01]  /*9e40*/  STL [R2], R3 ;  /* 0x0000000302007387 */ /* 0x0003e20000100800 */
[----:B------:R-:W-:Y:S05]  /*9e50*/  RET.REL.NODEC R4 `(_ZN7cutlass13device_kernelIN5flash19enable_sm80_to_sm89INS1_16FlashAttnBwdSm80INS1_25CollectiveMainloopBwdSm80ILi2ELi2EN4cute5tupleIJNS5_1CILi128EEES8_NS7_ILi64EEEEEENS_10bfloat16_tEfNS_4arch4Sm80ELb0ELb0ELb1ELb1ELb0ELb0ELb0ELb0ELi2ELi4ELi4ELi4ELb0EEENS1_21CollectiveEpilogueBwdISA_SB_SD_Li256ELb1ELb0ELi2EEENS1_19SingleTileSchedulerILb1ELb0ELb0ELi128EEEEEEEEEvNT_6ParamsE) ;  /* 0xffff61a004007950 */ /* 0x000fea0003c3ffff */
        .type           $_ZN7cutlass13device_kernelIN5flash19enable_sm80_to_sm89INS1_16FlashAttnBwdSm80INS1_25CollectiveMainloopBwdSm80ILi2ELi2EN4cute5tupleIJNS5_1CILi128EEES8_NS7_ILi64EEEEEENS_10bfloat16_tEfNS_4arch4Sm80ELb0ELb0ELb1ELb1ELb0ELb0ELb0ELb0ELi2ELi4ELi4ELi4ELb0EEENS1_21CollectiveEpilogueBwdISA_SB_SD_Li256ELb1ELb0ELi2EEENS1_19SingleTileSchedulerILb1ELb0ELb0ELi128EEEEEEEEEvNT_6ParamsE$_ZN4cute3eso3ESOILb1ELb0EJNS_5tupleIJNS_1CILi2EEES4_EEENS2_IJNS3_ILi1EEEiEEEEEC2ERKS5_RKS7_,@function
        .size           $_ZN7cutlass13device_kernelIN5flash19enable_sm80_to_sm89INS1_16FlashAttnBwdSm80INS1_25CollectiveMainloopBwdSm80ILi2ELi2EN4cute5tupleIJNS5_1CILi128EEES8_NS7_ILi64EEEEEENS_10bfloat16_tEfNS_4arch4Sm80ELb0ELb0ELb1ELb1ELb0ELb0ELb0ELb0ELi2ELi4ELi4ELi4ELb0EEENS1_21CollectiveEpilogueBwdISA_SB_SD_Li256ELb1ELb0ELi2EEENS1_19SingleTileSchedulerILb1ELb0ELb0ELi128EEEEEEEEEvNT_6ParamsE$_ZN4cute3eso3ESOILb1ELb0EJNS_5tupleIJNS_1CILi2EEES4_EEENS2_IJNS3_ILi1EEEiEEEEEC2ERKS5_RKS7_,($_ZN7cutlass13device_kernelIN5flash19enable_sm80_to_sm89INS1_16FlashAttnBwdSm80INS1_25CollectiveMainloopBwdSm80ILi2ELi2EN4cute5tupleIJNS5_1CILi128EEES8_NS7_ILi64EEEEEENS_10bfloat16_tEfNS_4arch4Sm80ELb0ELb0ELb1ELb1ELb0ELb0ELb0ELb0ELi2ELi4ELi4ELi4ELb0EEENS1_21CollectiveEpilogueBwdISA_SB_SD_Li256ELb1ELb0ELi2EEENS1_19SingleTileSchedulerILb1ELb0ELb0ELi128EEEEEEEEEvNT_6ParamsE$_ZN4cute3eso3ESOILb1ELb0EJNS_5tupleIJNS_1CILi2EEES4_EEENS2_IJiNS3_ILi4096EEEEEEEEC2ERKS5_RKS7_ - $_ZN7cutlass13device_kernelIN5flash19enable_sm80_to_sm89INS1_16FlashAttnBwdSm80INS1_25CollectiveMainloopBwdSm80ILi2ELi2EN4cute5tupleIJNS5_1CILi128EEES8_NS7_ILi64EEEEEENS_10bfloat16_tEfNS_4arch4Sm80ELb0ELb0ELb1ELb1ELb0ELb0ELb0ELb0ELi2ELi4ELi4ELi4ELb0EEENS1_21CollectiveEpilogueBwdISA_SB_SD_Li256ELb1ELb0ELi2EEENS1_19SingleTileSchedulerILb1ELb0ELb0ELi128EEEEEEEEEvNT_6ParamsE$_ZN4cute3eso3ESOILb1ELb0EJNS_5tupleIJNS_1CILi2EEES4_EEENS2_IJNS3_ILi1EEEiEEEEEC2ERKS5_RKS7_)
$_ZN7cutlass13device_kernelIN5flash19enable_sm80_to_sm89INS1_16FlashAttnBwdSm80INS1_25CollectiveMainloopBwdSm80ILi2ELi2EN4cute5tupleIJNS5_1CILi128EEES8_NS7_ILi64EEEEEENS_10bfloat16_tEfNS_4arch4Sm80ELb0ELb0ELb1ELb1ELb0ELb0ELb0ELb0ELi2ELi4ELi4ELi4ELb0EEENS1_21CollectiveEpilogueBwdISA_SB_SD_Li256ELb1ELb0ELi2EEENS1_19SingleTileSchedulerILb1ELb0ELb0ELi128EEEEEEEEEvNT_6ParamsE$_ZN4cute3eso3ESOILb1ELb0EJNS_5tupleIJNS_1CILi2EEES4_EEENS2_IJNS3_ILi1EEEiEEEEEC2ERKS5_RKS7_:
[----:B------:R-:W-:Y:S02]  /*9e60*/  IADD3 R3, R35, -c[0x0][0x20], RZ ;  /* 0x8000080023037a10 */ /* 0x000fe40007ffe0ff */
[----:B------:R-:W-:-:S03]  /*9e70*/  MOV R5, 0x0 ;  /* 0x0000000000057802 */ /* 0x000fc60000000f00 */
[----:B------:R1:W-:Y:S01]  /*9e80*/  STL [R3], R2 ;  /* 0x0000000203007387 */ /* 0x0003e20000100800 */
[----:B------:R-:W-:Y:S05]  /*9e90*/  RET.REL.NODEC R4 `(_ZN7cutlass13device_kernelIN5flash19enable_sm80_to_sm89INS1_16FlashAttnBwdSm80INS1_25CollectiveMainloopBwdSm80ILi2ELi2EN4cute5tupleIJNS5_1CILi128EEES8_NS7_ILi64EEEEEENS_10bfloat16_tEfNS_4arch4Sm80ELb0ELb0ELb1ELb1ELb0ELb0ELb0ELb0ELi2ELi4ELi4ELi4ELb0EEENS1_21CollectiveEpilogueBwdISA_SB_SD_Li256ELb1ELb0ELi2EEENS1_19SingleTileSchedulerILb1ELb0ELb0ELi128EEEEEEEEEvNT_6ParamsE) ;  /* 0xffff616004007950 */ /* 0x000fea0003c3ffff */
        .type           $_ZN7cutlass13device_kernelIN5flash19enable_sm80_to_sm89INS1_16FlashAttnBwdSm80INS1_25CollectiveMainloopBwdSm80ILi2ELi2EN4cute5tupleIJNS5_1CILi128EEES8_NS7_ILi64EEEEEENS_10bfloat16_tEfNS_4arch4Sm80ELb0ELb0ELb1ELb1ELb0ELb0ELb0ELb0ELi2ELi4ELi4ELi4ELb0EEENS1_21CollectiveEpilogueBwdISA_SB_SD_Li256ELb1ELb0ELi2EEENS1_19SingleTileSchedulerILb1ELb0ELb0ELi128EEEEEEEEEvNT_6ParamsE$_ZN4cute3eso3ESOILb1ELb0EJNS_5tupleIJNS_1CILi2EEES4_EEENS2_IJiNS3_ILi4096EEEEEEEEC2ERKS5_RKS7_,@function
        .size           $_ZN7cutlass13device_kernelIN5flash19enable_sm80_to_sm89INS1_16FlashAttnBwdSm80INS1_25CollectiveMainloopBwdSm80ILi2ELi2EN4cute5tupleIJNS5_1CILi128EEES8_NS7_ILi64EEEEEENS_10bfloat16_tEfNS_4arch4Sm80ELb0ELb0ELb1ELb1ELb0ELb0ELb0ELb0ELi2ELi4ELi4ELi4ELb0EEENS1_21CollectiveEpilogueBwdISA_SB_SD_Li256ELb1ELb0ELi2EEENS1_19SingleTileSchedulerILb1ELb0ELb0ELi128EEEEEEEEEvNT_6ParamsE$_ZN4cute3eso3ESOILb1ELb0EJNS_5tupleIJNS_1CILi2EEES4_EEENS2_IJiNS3_ILi4096EEEEEEEEC2ERKS5_RKS7_,($_ZN7cutlass13device_kernelIN5flash19enable_sm80_to_sm89INS1_16FlashAttnBwdSm80INS1_25CollectiveMainloopBwdSm80ILi2ELi2EN4cute5tupleIJNS5_1CILi128EEES8_NS7_ILi64EEEEEENS_10bfloat16_tEfNS_4arch4Sm80ELb0ELb0ELb1ELb1ELb0ELb0ELb0ELb0ELi2ELi4ELi4ELi4ELb0EEENS1_21CollectiveEpilogueBwdISA_SB_SD_Li256ELb1ELb0ELi2EEENS1_19SingleTileSchedulerILb1ELb0ELb0ELi128EEEEEEEEEvNT_6ParamsE$_ZN4cute3eso3ESOILb1ELb0EJNS_5tupleIJNS_1CILi2EEES4_EEENS2_IJiNS3_ILi512EEEEEEEEC2ERKS5_RKS7_ - $_ZN7cutlass13device_kernelIN5flash19enable_sm80_to_sm89INS1_16FlashAttnBwdSm80INS1_25CollectiveMainloopBwdSm80ILi2ELi2EN4cute5tupleIJNS5_1CILi128EEES8_NS7_ILi64EEEEEENS_10bfloat16_tEfNS_4arch4Sm80ELb0ELb0ELb1ELb1ELb0ELb0ELb0ELb0ELi2ELi4ELi4ELi4ELb0EEENS1_21CollectiveEpilogueBwdISA_SB_SD_Li256ELb1ELb0ELi2EEENS1_19SingleTileSchedulerILb1ELb0ELb0ELi128EEEEEEEEEvNT_6ParamsE$_ZN4cute3eso3ESOILb1ELb0EJNS_5tupleIJNS_1CILi2EEES4_EEENS2_IJiNS3_ILi4096EEEEEEEEC2ERKS5_RKS7_)
$_ZN7cutlass13device_kernelIN5flash19enable_sm80_to_sm89INS1_16FlashAttnBwdSm80INS1_25CollectiveMainloopBwdSm80ILi2ELi2EN4cute5tupleIJNS5_1CILi128EEES8_NS7_ILi64EEEEEENS_10bfloat16_tEfNS_4arch4Sm80ELb0ELb0ELb1ELb1ELb0ELb0ELb0ELb0ELi2ELi4ELi4ELi4ELb0EEENS1_21CollectiveEpilogueBwdISA_SB_SD_Li256ELb1ELb0ELi2EEENS1_19SingleTileSchedulerILb1ELb0ELb0ELi128EEEEEEEEEvNT_6ParamsE$_ZN4cute3eso3ESOILb1ELb0EJNS_5tupleIJNS_1CILi2EEES4_EEENS2_IJiNS3_ILi4096EEEEEEEEC2ERKS5_RKS7_:
[----:B------:R-:W-:Y:S02]  /*9ea0*/  IADD3 R3, R8, -c[0x0][0x20], RZ ;  /* 0x8000080008037a10 */ /* 0x000fe40007ffe0ff */
[----:B------:R-:W-:-:S03]  /*9eb0*/  MOV R5, 0x0 ;  /* 0x0000000000057802 */ /* 0x000fc60000000f00 */
[----:B------:R1:W-:Y:S01]  /*9ec0*/  STL [R3], R2 ;  /* 0x0000000203007387 */ /* 0x0003e20000100800 */
[----:B------:R-:W-:Y:S05]  /*9ed0*/  RET.REL.NODEC R4 `(_ZN7cutlass13device_kernelIN5flash19enable_sm80_to_sm89INS1_16FlashAttnBwdSm80INS1_25CollectiveMainloopBwdSm80ILi2ELi2EN4cute5tupleIJNS5_1CILi128EEES8_NS7_ILi64EEEEEENS_10bfloat16_tEfNS_4arch4Sm80ELb0ELb0ELb1ELb1ELb0ELb0ELb0ELb0ELi2ELi4ELi4ELi4ELb0EEENS1_21CollectiveEpilogueBwdISA_SB_SD_Li256ELb1ELb0ELi2EEENS1_19SingleTileSchedulerILb1ELb0ELb0ELi128EEEEEEEEEvNT_6ParamsE) ;  /* 0xffff612004007950 */ /* 0x000fea0003c3ffff */
        .type           $_ZN7cutlass13device_kernelIN5flash19enable_sm80_to_sm89INS1_16FlashAttnBwdSm80INS1_25CollectiveMainloopBwdSm80ILi2ELi2EN4cute5tupleIJNS5_1CILi128EEES8_NS7_ILi64EEEEEENS_10bfloat16_tEfNS_4arch4Sm80ELb0ELb0ELb1ELb1ELb0ELb0ELb0ELb0ELi2ELi4ELi4ELi4ELb0EEENS1_21CollectiveEpilogueBwdISA_SB_SD_Li256ELb1ELb0ELi2EEENS1_19SingleTileSchedulerILb1ELb0ELb0ELi128EEEEEEEEEvNT_6ParamsE$_ZN4cute3eso3ESOILb1ELb0EJNS_5tupleIJNS_1CILi2EEES4_EEENS2_IJiNS3_ILi512EEEEEEEEC2ERKS5_RKS7_,@function
        .size           $_ZN7cutlass13device_kernelIN5flash19enable_sm80_to_sm89INS1_16FlashAttnBwdSm80INS1_25CollectiveMainloopBwdSm80ILi2ELi2EN4cute5tupleIJNS5_1CILi128EEES8_NS7_ILi64EEEEEENS_10bfloat16_tEfNS_4arch4Sm80ELb0ELb0ELb1ELb1ELb0ELb0ELb0ELb0ELi2ELi4ELi4ELi4ELb0EEENS1_21CollectiveEpilogueBwdISA_SB_SD_Li256ELb1ELb0ELi2EEENS1_19SingleTileSchedulerILb1ELb0ELb0ELi128EEEEEEEEEvNT_6ParamsE$_ZN4cute3eso3ESOILb1ELb0EJNS_5tupleIJNS_1CILi2EEES4_EEENS2_IJiNS3_ILi512EEEEEEEEC2ERKS5_RKS7_,($_ZN7cutlass13device_kernelIN5flash19enable_sm80_to_sm89INS1_16FlashAttnBwdSm80INS1_25CollectiveMainloopBwdSm80ILi2ELi2EN4cute5tupleIJNS5_1CILi128EEES8_NS7_ILi64EEEEEENS_10bfloat16_tEfNS_4arch4Sm80ELb0ELb0ELb1ELb1ELb0ELb0ELb0ELb0ELi2ELi4ELi4ELi4ELb0EEENS1_21CollectiveEpilogueBwdISA_SB_SD_Li256ELb1ELb0ELi2EEENS1_19SingleTileSchedulerILb1ELb0ELb0ELi128EEEEEEEEEvNT_6ParamsE$_ZN4cute3eso3ESOILb1ELb0EJNS_5tupleIJNS_1CILi2EEES4_EEENS2_IJiiEEEEEC2ERKS5_RKS6_ - $_ZN7cutlass13device_kernelIN5flash19enable_sm80_to_sm89INS1_16FlashAttnBwdSm80INS1_25CollectiveMainloopBwdSm80ILi2ELi2EN4cute5tupleIJNS5_1CILi128EEES8_NS7_ILi64EEEEEENS_10bfloat16_tEfNS_4arch4Sm80ELb0ELb0ELb1ELb1ELb0ELb0ELb0ELb0ELi2ELi4ELi4ELi4ELb0EEENS1_21CollectiveEpilogueBwdISA_SB_SD_Li256ELb1ELb0ELi2EEENS1_19SingleTileSchedulerILb1ELb0ELb0ELi128EEEEEEEEEvNT_6ParamsE$_ZN4cute3eso3ESOILb1ELb0EJNS_5tupleIJNS_1CILi2EEES4_EEENS2_IJiNS3_ILi512EEEEEEEEC2ERKS5_RKS7_)
$_ZN7cutlass13device_kernelIN5flash19enable_sm80_to_sm89INS1_16FlashAttnBwdSm80INS1_25CollectiveMainloopBwdSm80ILi2ELi2EN4cute5tupleIJNS5_1CILi128EEES8_NS7_ILi64EEEEEENS_10bfloat16_tEfNS_4arch4Sm80ELb0ELb0ELb1ELb1ELb0ELb0ELb0ELb0ELi2ELi4ELi4ELi4ELb0EEENS1_21CollectiveEpilogueBwdISA_SB_SD_Li256ELb1ELb0ELi2EEENS1_19SingleTileSchedulerILb1ELb0ELb0ELi128EEEEEEEEEvNT_6ParamsE$_ZN4cute3eso3ESOILb1ELb0EJNS_5tupleIJNS_1CILi2EEES4_EEENS2_IJiNS3_ILi512EEEEEEEEC2ERKS5_RKS7_:
[----:B------:R-:W-:Y:S02]  /*9ee0*/  IADD3 R3, R36, -c[0x0][0x20], RZ ;  /* 0x8000080024037a10 */ /* 0x000fe40007ffe0ff */
[----:B------:R-:W-:-:S03]  /*9ef0*/  MOV R5, 0x0 ;  /* 0x0000000000057802 */ /* 0x000fc60000000f00 */
[----:B------:R1:W-:Y:S01]  /*9f00*/  STL [R3], R2 ;  /* 0x0000000203007387 */ /* 0x0003e20000100800 */
[----:B------:R-:W-:Y:S05]  /*9f10*/  RET.REL.NODEC R4 `(_ZN7cutlass13device_kernelIN5flash19enable_sm80_to_sm89INS1_16FlashAttnBwdSm80INS1_25CollectiveMainloopBwdSm80ILi2ELi2EN4cute5tupleIJNS5_1CILi128EEES8_NS7_ILi64EEEEEENS_10bfloat16_tEfNS_4arch4Sm80ELb0ELb0ELb1ELb1ELb0ELb0ELb0ELb0ELi2ELi4ELi4ELi4ELb0EEENS1_21CollectiveEpilogueBwdISA_SB_SD_Li256ELb1ELb0ELi2EEENS1_19SingleTileSchedulerILb1ELb0ELb0ELi128EEEEEEEEEvNT_6ParamsE) ;  /* 0xffff60e004007950 */ /* 0x000fea0003c3ffff */
        .type           $_ZN7cutlass13device_kernelIN5flash19enable_sm80_to_sm89INS1_16FlashAttnBwdSm80INS1_25CollectiveMainloopBwdSm80ILi2ELi2EN4cute5tupleIJNS5_1CILi128EEES8_NS7_ILi64EEEEEENS_10bfloat16_tEfNS_4arch4Sm80ELb0ELb0ELb1ELb1ELb0ELb0ELb0ELb0ELi2ELi4ELi4ELi4ELb0EEENS1_21CollectiveEpilogueBwdISA_SB_SD_Li256ELb1ELb0ELi2EEENS1_19SingleTileSchedulerILb1ELb0ELb0ELi128EEEEEEEEEvNT_6ParamsE$_ZN4cute3eso3ESOILb1ELb0EJNS_5tupleIJNS_1CILi2EEES4_EEENS2_IJiiEEEEEC2ERKS5_RKS6_,@function
        .size           $_ZN7cutlass13device_kernelIN5flash19enable_sm80_to_sm89INS1_16FlashAttnBwdSm80INS1_25CollectiveMainloopBwdSm80ILi2ELi2EN4cute5tupleIJNS5_1CILi128EEES8_NS7_ILi64EEEEEENS_10bfloat16_tEfNS_4arch4Sm80ELb0ELb0ELb1ELb1ELb0ELb0ELb0ELb0ELi2ELi4ELi4ELi4ELb0EEENS1_21CollectiveEpilogueBwdISA_SB_SD_Li256ELb1ELb0ELi2EEENS1_19SingleTileSchedulerILb1ELb0ELb0ELi128EEEEEEEEEvNT_6ParamsE$_ZN4cute3eso3ESOILb1ELb0EJNS_5tupleIJNS_1CILi2EEES4_EEENS2_IJiiEEEEEC2ERKS5_RKS6_,($_ZN7cutlass13device_kernelIN5flash19enable_sm80_to_sm89INS1_16FlashAttnBwdSm80INS1_25CollectiveMainloopBwdSm80ILi2ELi2EN4cute5tupleIJNS5_1CILi128EEES8_NS7_ILi64EEEEEENS_10bfloat16_tEfNS_4arch4Sm80ELb0ELb0ELb1ELb1ELb0ELb0ELb0ELb0ELi2ELi4ELi4ELi4ELb0EEENS1_21CollectiveEpilogueBwdISA_SB_SD_Li256ELb1ELb0ELi2EEENS1_19SingleTileSchedulerILb1ELb0ELb0ELi128EEEEEEEEEvNT_6ParamsE$_ZN4cute3eso3ESOILb1ELb0EJNS_5tupleIJNS_1CILi2EEES4_EEENS2_IJiiEEENS3_ILi1EEES7_EEC2ERKS5_RKS6_RKS7_SE_ - $_ZN7cutlass13device_kernelIN5flash19enable_sm80_to_sm89INS1_16FlashAttnBwdSm80INS1_25CollectiveMainloopBwdSm80ILi2ELi2EN4cute5tupleIJNS5_1CILi128EEES8_NS7_ILi64EEEEEENS_10bfloat16_tEfNS_4arch4Sm80ELb0ELb0ELb1ELb1ELb0ELb0ELb0ELb0ELi2ELi4ELi4ELi4ELb0EEENS1_21CollectiveEpilogueBwdISA_SB_SD_Li256ELb1ELb0ELi2EEENS1_19SingleTileSchedulerILb1ELb0ELb0ELi128EEEEEEEEEvNT_6ParamsE$_ZN4cute3eso3ESOILb1ELb0EJNS_5tupleIJNS_1CILi2EEES4_EEENS2_IJiiEEEEEC2ERKS5_RKS6_)
$_ZN7cutlass13device_kernelIN5flash19enable_sm80_to_sm89INS1_16FlashAttnBwdSm80INS1_25CollectiveMainloopBwdSm80ILi2ELi2EN4cute5tupleIJNS5_1CILi128EEES8_NS7_ILi64EEEEEENS_10bfloat16_tEfNS_4arch4Sm80ELb0ELb0ELb1ELb1ELb0ELb0ELb0ELb0ELi2ELi4ELi4ELi4ELb0EEENS1_21CollectiveEpilogueBwdISA_SB_SD_Li256ELb1ELb0ELi2EEENS1_19SingleTileSchedulerILb1ELb0ELb0ELi128EEEEEEEEEvNT_6ParamsE$_ZN4cute3eso3ESOILb1ELb0EJNS_5tupleIJNS_1CILi2EEES4_EEENS2_IJiiEEEEEC2ERKS5_RKS6_:
[----:B------:R-:W-:Y:S02]  /*9f20*/  IADD3 R3, R3, -c[0x0][0x20], RZ ;  /* 0x8000080003037a10 */ /* 0x000fe40007ffe0ff */
[----:B------:R-:W-:-:S03]  /*9f30*/  MOV R5, 0x0 ;  /* 0x0000000000057802 */ /* 0x000fc60000000f00 */
[----:B------:R1:W-:Y:S04]  /*9f40*/  STL [R3], R2 ;  /* 0x0000000203007387 */ /* 0x0003e80000100800 */
[----:B------:R1:W-:Y:S01]  /*9f50*/  STL [R3+0x4], R8 ;  /* 0x0000040803007387 */ /* 0x0003e20000100800 */
[----:B------:R-:W-:Y:S05]  /*9f60*/  RET.REL.NODEC R4 `(_ZN7cutlass13device_kernelIN5flash19enable_sm80_to_sm89INS1_16FlashAttnBwdSm80INS1_25CollectiveMainloopBwdSm80ILi2ELi2EN4cute5tupleIJNS5_1CILi128EEES8_NS7_ILi64EEEEEENS_10bfloat16_tEfNS_4arch4Sm80ELb0ELb0ELb1ELb1ELb0ELb0ELb0ELb0ELi2ELi4ELi4ELi4ELb0EEENS1_21CollectiveEpilogueBwdISA_SB_SD_Li256ELb1ELb0ELi2EEENS1_19SingleTileSchedulerILb1ELb0ELb0ELi128EEEEEEEEEvNT_6ParamsE) ;  /* 0xffff609004007950 */ /* 0x000fea0003c3ffff */
        .type           $_ZN7cutlass13device_kernelIN5flash19enable_sm80_to_sm89INS1_16FlashAttnBwdSm80INS1_25CollectiveMainloopBwdSm80ILi2ELi2EN4cute5tupleIJNS5_1CILi128EEES8_NS7_ILi64EEEEEENS_10bfloat16_tEfNS_4arch4Sm80ELb0ELb0ELb1ELb1ELb0ELb0ELb0ELb0ELi2ELi4ELi4ELi4ELb0EEENS1_21CollectiveEpilogueBwdISA_SB_SD_Li256ELb1ELb0ELi2EEENS1_19SingleTileSchedulerILb1ELb0ELb0ELi128EEEEEEEEEvNT_6ParamsE$_ZN4cute3eso3ESOILb1ELb0EJNS_5tupleIJNS_1CILi2EEES4_EEENS2_IJiiEEENS3_ILi1EEES7_EEC2ERKS5_RKS6_RKS7_SE_,@function
        .size           $_ZN7cutlass13device_kernelIN5flash19enable_sm80_to_sm89INS1_16FlashAttnBwdSm80INS1_25CollectiveMainloopBwdSm80ILi2ELi2EN4cute5tupleIJNS5_1CILi128EEES8_NS7_ILi64EEEEEENS_10bfloat16_tEfNS_4arch4Sm80ELb0ELb0ELb1ELb1ELb0ELb0ELb0ELb0ELi2ELi4ELi4ELi4ELb0EEENS1_21CollectiveEpilogueBwdISA_SB_SD_Li256ELb1ELb0ELi2EEENS1_19SingleTileSchedulerILb1ELb0ELb0ELi128EEEEEEEEEvNT_6ParamsE$_ZN4cute3eso3ESOILb1ELb0EJNS_5tupleIJNS_1CILi2EEES4_EEENS2_IJiiEEENS3_ILi1EEES7_EEC2ERKS5_RKS6_RKS7_SE_,($_ZN7cutlass13device_kernelIN5flash19enable_sm80_to_sm89INS1_16FlashAttnBwdSm80INS1_25CollectiveMainloopBwdSm80ILi2ELi2EN4cute5tupleIJNS5_1CILi128EEES8_NS7_ILi64EEEEEENS_10bfloat16_tEfNS_4arch4Sm80ELb0ELb0ELb1ELb1ELb0ELb0ELb0ELb0ELi2ELi4ELi4ELi4ELb0EEENS1_21CollectiveEpilogueBwdISA_SB_SD_Li256ELb1ELb0ELi2EEENS1_19SingleTileSchedulerILb1ELb0ELb0ELi128EEEEEEEEEvNT_6ParamsE$_ZN4cute3eso3ESOILb1ELb0EJNS_5tupleIJNS_1CILi2EEES4_S4_EEENS2_IJNS3_ILi1EEENS3_ILi512EEEiEEEEEC2ERKS5_RKS8_ - $_ZN7cutlass13device_kernelIN5flash19enable_sm80_to_sm89INS1_16FlashAttnBwdSm80INS1_25CollectiveMainloopBwdSm80ILi2ELi2EN4cute5tupleIJNS5_1CILi128EEES8_NS7_ILi64EEEEEENS_10bfloat16_tEfNS_4arch4Sm80ELb0ELb0ELb1ELb1ELb0ELb0ELb0ELb0ELi2ELi4ELi4ELi4ELb0EEENS1_21CollectiveEpilogueBwdISA_SB_SD_Li256ELb1ELb0ELi2EEENS1_19SingleTileSchedulerILb1ELb0ELb0ELi128EEEEEEEEEvNT_6ParamsE$_ZN4cute3eso3ESOILb1ELb0EJNS_5tupleIJNS_1CILi2EEES4_EEENS2_IJiiEEENS3_ILi1EEES7_EEC2ERKS5_RKS6_RKS7_SE_)
$_ZN7cutlass13device_kernelIN5flash19enable_sm80_to_sm89INS1_16FlashAttnBwdSm80INS1_25CollectiveMainloopBwdSm80ILi2ELi2EN4cute5tupleIJNS5_1CILi128EEES8_NS7_ILi64EEEEEENS_10bfloat16_tEfNS_4arch4Sm80ELb0ELb0ELb1ELb1ELb0ELb0ELb0ELb0ELi2ELi4ELi4ELi4ELb0EEENS1_21CollectiveEpilogueBwdISA_SB_SD_Li256ELb1ELb0ELi2EEENS1_19SingleTileSchedulerILb1ELb0ELb0ELi128EEEEEEEEEvNT_6ParamsE$_ZN4cute3eso3ESOILb1ELb0EJNS_5tupleIJNS_1CILi2EEES4_EEENS2_IJiiEEENS3_ILi1EEES7_EEC2ERKS5_RKS6_RKS7_SE_:
[----:B------:R-:W-:Y:S01]  /*9f70*/  IADD3 R4, R4, -c[0x0][0x20], RZ ;  /* 0x8000080004047a10 */ /* 0x000fe20007ffe0ff */
[----:B------:R-:W-:Y:S01]  /*9f80*/  IMAD.MOV.U32 R88, RZ, RZ, R6 ;  /* 0x000000ffff587224 */ /* 0x000fe200078e0006 */
[----:B------:R-:W-:-:S03]  /*9f90*/  MOV R89, 0x0 ;  /* 0x0000000000597802 */ /* 0x000fc60000000f00 */
[----:B------:R1:W-:Y:S04]  /*9fa0*/  STL [R4], R2 ;  /* 0x0000000204007387 */ /* 0x0003e80000100800 */
[----:B------:R1:W-:Y:S01]  /*9fb0*/  STL [R4+0x4], R3 ;  /* 0x0000040304007387 */ /* 0x0003e20000100800 */
[----:B------:R-:W-:Y:S05]  /*9fc0*/  RET.REL.NODEC R88 `(_ZN7cutlass13device_kernelIN5flash19enable_sm80_to_sm89INS1_16FlashAttnBwdSm80INS1_25CollectiveMainloopBwdSm80ILi2ELi2EN4cute5tupleIJNS5_1CILi128EEES8_NS7_ILi64EEEEEENS_10bfloat16_tEfNS_4arch4Sm80ELb0ELb0ELb1ELb1ELb0ELb0ELb0ELb0ELi2ELi4ELi4ELi4ELb0EEENS1_21CollectiveEpilogueBwdISA_SB_SD_Li256ELb1ELb0ELi2EEENS1_19SingleTileSchedulerILb1ELb0ELb0ELi128EEEEEEEEEvNT_6ParamsE) ;  /* 0xffff603058007950 */ /* 0x000fea0003c3ffff */
        .type           $_ZN7cutlass13device_kernelIN5flash19enable_sm80_to_sm89INS1_16FlashAttnBwdSm80INS1_25CollectiveMainloopBwdSm80ILi2ELi2EN4cute5tupleIJNS5_1CILi128EEES8_NS7_ILi64EEEEEENS_10bfloat16_tEfNS_4arch4Sm80ELb0ELb0ELb1ELb1ELb0ELb0ELb0ELb0ELi2ELi4ELi4ELi4ELb0EEENS1_21CollectiveEpilogueBwdISA_SB_SD_Li256ELb1ELb0ELi2EEENS1_19SingleTileSchedulerILb1ELb0ELb0ELi128EEEEEEEEEvNT_6ParamsE$_ZN4cute3eso3ESOILb1ELb0EJNS_5tupleIJNS_1CILi2EEES4_S4_EEENS2_IJNS3_ILi1EEENS3_ILi512EEEiEEEEEC2ERKS5_RKS8_,@function
        .size           $_ZN7cutlass13device_kernelIN5flash19enable_sm80_to_sm89INS1_16FlashAttnBwdSm80INS1_25CollectiveMainloopBwdSm80ILi2ELi2EN4cute5tupleIJNS5_1CILi128EEES8_NS7_ILi64EEEEEENS_10bfloat16_tEfNS_4arch4Sm80ELb0ELb0ELb1ELb1ELb0ELb0ELb0ELb0ELi2ELi4ELi4ELi4ELb0EEENS1_21CollectiveEpilogueBwdISA_SB_SD_Li256ELb1ELb0ELi2EEENS1_19SingleTileSchedulerILb1ELb0ELb0ELi128EEEEEEEEEvNT_6ParamsE$_ZN4cute3eso3ESOILb1ELb0EJNS_5tupleIJNS_1CILi2EEES4_S4_EEENS2_IJNS3_ILi1EEENS3_ILi512EEEiEEEEEC2ERKS5_RKS8_,($_ZN7cutlass13device_kernelIN5flash19enable_sm80_to_sm89INS1_16FlashAttnBwdSm80INS1_25CollectiveMainloopBwdSm80ILi2ELi2EN4cute5tupleIJNS5_1CILi128EEES8_NS7_ILi64EEEEEENS_10bfloat16_tEfNS_4arch4Sm80ELb0ELb0ELb1ELb1ELb0ELb0ELb0ELb0ELi2ELi4ELi4ELi4ELb0EEENS1_21CollectiveEpilogueBwdISA_SB_SD_Li256ELb1ELb0ELi2EEENS1_19SingleTileSchedulerILb1ELb0ELb0ELi128EEEEEEEEEvNT_6ParamsE$_ZN4cute3eso3ESOILb1ELb0EJNS_5tupleIJNS_1CILi8EEENS2_IJNS3_ILi2EEES5_S5_EEENS3_ILi1EEES6_S7_EEENS2_IJS7_NS2_IJS4_iiEEENS3_ILi64EEENS2_IJiNS3_ILi144EEENS3_ILi288EEEEEENS3_ILi512EEEEEEEEC2ERKS8_RKSF_ - $_ZN7cutlass13device_kernelIN5flash19enable_sm80_to_sm89INS1_16FlashAttnBwdSm80INS1_25CollectiveMainloopBwdSm80ILi2ELi2EN4cute5tupleIJNS5_1CILi128EEES8_NS7_ILi64EEEEEENS_10bfloat16_tEfNS_4arch4Sm80ELb0ELb0ELb1ELb1ELb0ELb0ELb0ELb0ELi2ELi4ELi4ELi4ELb0EEENS1_21CollectiveEpilogueBwdISA_SB_SD_Li256ELb1ELb0ELi2EEENS1_19SingleTileSchedulerILb1ELb0ELb0ELi128EEEEEEEEEvNT_6ParamsE$_ZN4cute3eso3ESOILb1ELb0EJNS_5tupleIJNS_1CILi2EEES4_S4_EEENS2_IJNS3_ILi1EEENS3_ILi512EEEiEEEEEC2ERKS5_RKS8_)
$_ZN7cutlass13device_kernelIN5flash19enable_sm80_to_sm89INS1_16FlashAttnBwdSm80INS1_25CollectiveMainloopBwdSm80ILi2ELi2EN4cute5tupleIJNS5_1CILi128EEES8_NS7_ILi64EEEEEENS_10bfloat16_tEfNS_4arch4Sm80ELb0ELb0ELb1ELb1ELb0ELb0ELb0ELb0ELi2ELi4ELi4ELi4ELb0EEENS1_21CollectiveEpilogueBwdISA_SB_SD_Li256ELb1ELb0ELi2EEENS1_19SingleTileSchedulerILb1ELb0ELb0ELi128EEEEEEEEEvNT_6ParamsE$_ZN4cute3eso3ESOILb1ELb0EJNS_5tupleIJNS_1CILi2EEES4_S4_EEENS2_IJNS3_ILi1EEENS3_ILi512EEEiEEEEEC2ERKS5_RKS8_:
[----:B------:R-:W-:Y:S02]  /*9fd0*/  IADD3 R3, R76, -c[0x0][0x20], RZ ;  /* 0x800008004c037a10 */ /* 0x000fe40007ffe0ff */
[----:B------:R-:W-:-:S03]  /*9fe0*/  MOV R5, 0x0 ;  /* 0x0000000000057802 */ /* 0x000fc60000000f00 */
[----:B------:R1:W-:Y:S01]  /*9ff0*/  STL [R3], R2 ;  /* 0x0000000203007387 */ /* 0x0003e20000100800 */
[----:B------:R-:W-:Y:S05]  /*a000*/  RET.REL.NODEC R4 `(_ZN7cutlass13device_kernelIN5flash19enable_sm80_to_sm89INS1_16FlashAttnBwdSm80INS1_25CollectiveMainloopBwdSm80ILi2ELi2EN4cute5tupleIJNS5_1CILi128EEES8_NS7_ILi64EEEEEENS_10bfloat16_tEfNS_4arch4Sm80ELb0ELb0ELb1ELb1ELb0ELb0ELb0ELb0ELi2ELi4ELi4ELi4ELb0EEENS1_21CollectiveEpilogueBwdISA_SB_SD_Li256ELb1ELb0ELi2EEENS1_19SingleTileSchedulerILb1ELb0ELb0ELi128EEEEEEEEEvNT_6ParamsE) ;  /* 0xffff5ff004007950 */ /* 0x000fea0003c3ffff */
        .type           $_ZN7cutlass13device_kernelIN5flash19enable_sm80_to_sm89INS1_16FlashAttnBwdSm80INS1_25CollectiveMainloopBwdSm80ILi2ELi2EN4cute5tupleIJNS5_1CILi128EEES8_NS7_ILi64EEEEEENS_10bfloat16_tEfNS_4arch4Sm80ELb0ELb0ELb1ELb1ELb0ELb0ELb0ELb0ELi2ELi4ELi4ELi4ELb0EEENS1_21CollectiveEpilogueBwdISA_SB_SD_Li256ELb1ELb0ELi2EEENS1_19SingleTileSchedulerILb1ELb0ELb0ELi128EEEEEEEEEvNT_6ParamsE$_ZN4cute3eso3ESOILb1ELb0EJNS_5tupleIJNS_1CILi8EEENS2_IJNS3_ILi2EEES5_S5_EEENS3_ILi1EEES6_S7_EEENS2_IJS7_NS2_IJS4_iiEEENS3_ILi64EEENS2_IJiNS3_ILi144EEENS3_ILi288EEEEEENS3_ILi512EEEEEEEEC2ERKS8_RKSF_,@function
        .size           $_ZN7cutlass13device_kernelIN5flash19enable_sm80_to_sm89INS1_16FlashAttnBwdSm80INS1_25CollectiveMainloopBwdSm80ILi2ELi2EN4cute5tupleIJNS5_1CILi128EEES8_NS7_ILi64EEEEEENS_10bfloat16_tEfNS_4arch4Sm80ELb0ELb0ELb1ELb1ELb0ELb0ELb0ELb0ELi2ELi4ELi4ELi4ELb0EEENS1_21CollectiveEpilogueBwdISA_SB_SD_Li256ELb1ELb0ELi2EEENS1_19SingleTileSchedulerILb1ELb0ELb0ELi128EEEEEEEEEvNT_6ParamsE$_ZN4cute3eso3ESOILb1ELb0EJNS_5tupleIJNS_1CILi8EEENS2_IJNS3_ILi2EEES5_S5_EEENS3_ILi1EEES6_S7_EEENS2_IJS7_NS2_IJS4_iiEEENS3_ILi64EEENS2_IJiNS3_ILi144EEENS3_ILi288EEEEEENS3_ILi512EEEEEEEEC2ERKS8_RKSF_,($_ZN7cutlass13device_kernelIN5flash19enable_sm80_to_sm89INS1_16FlashAttnBwdSm80INS1_25CollectiveMainloopBwdSm80ILi2ELi2EN4cute5tupleIJNS5_1CILi128EEES8_NS7_ILi64EEEEEENS_10bfloat16_tEfNS_4arch4Sm80ELb0ELb0ELb1ELb1ELb0ELb0ELb0ELb0ELi2ELi4ELi4ELi4ELb0EEENS1_21CollectiveEpilogueBwdISA_SB_SD_Li256ELb1ELb0ELi2EEENS1_19SingleTileSchedulerILb1ELb0ELb0ELi128EEEEEEEEEvNT_6ParamsE$_ZN4cute3eso3ESOILb1ELb0EJNS_5tupleIJNS_1CILi8EEENS2_IJNS3_ILi2EEES5_S5_EEENS3_ILi1EEES6_S7_EEENS2_IJS7_NS2_IJiiiEEENS3_ILi64EEENS2_IJNS3_ILi72EEENS3_ILi144EEENS3_ILi288EEEEEENS3_ILi512EEEEEEEEC2ERKS8_RKSG_ - $_ZN7cutlass13device_kernelIN5flash19enable_sm80_to_sm89INS1_16FlashAttnBwdSm80INS1_25CollectiveMainloopBwdSm80ILi2ELi2EN4cute5tupleIJNS5_1CILi128EEES8_NS7_ILi64EEEEEENS_10bfloat16_tEfNS_4arch4Sm80ELb0ELb0ELb1ELb1ELb0ELb0ELb0ELb0ELi2ELi4ELi4ELi4ELb0EEENS1_21CollectiveEpilogueBwdISA_SB_SD_Li256ELb1ELb0ELi2EEENS1_19SingleTileSchedulerILb1ELb0ELb0ELi128EEEEEEEEEvNT_6ParamsE$_ZN4cute3eso3ESOILb1ELb0EJNS_5tupleIJNS_1CILi8EEENS2_IJNS3_ILi2EEES5_S5_EEENS3_ILi1EEES6_S7_EEENS2_IJS7_NS2_IJS4_iiEEENS3_ILi64EEENS2_IJiNS3_ILi144EEENS3_ILi288EEEEEENS3_ILi512EEEEEEEEC2ERKS8_RKSF_)
$_ZN7cutlass13device_kernelIN5flash19enable_sm80_to_sm89INS1_16FlashAttnBwdSm80INS1_25CollectiveMainloopBwdSm80ILi2ELi2EN4cute5tupleIJNS5_1CILi128EEES8_NS7_ILi64EEEEEENS_10bfloat16_tEfNS_4arch4Sm80ELb0ELb0ELb1ELb1ELb0ELb0ELb0ELb0ELi2ELi4ELi4ELi4ELb0EEENS1_21CollectiveEpilogueBwdISA_SB_SD_Li256ELb1ELb0ELi2EEENS1_19SingleTileSchedulerILb1ELb0ELb0ELi128EEEEEEEEEvNT_6ParamsE$_ZN4cute3eso3ESOILb1ELb0EJNS_5tupleIJNS_1CILi8EEENS2_IJNS3_ILi2EEES5_S5_EEENS3_ILi1EEES6_S7_EEENS2_IJS7_NS2_IJS4_iiEEENS3_ILi64EEENS2_IJiNS3_ILi144EEENS3_ILi288EEEEEENS3_ILi512EEEEEEEEC2ERKS8_RKSF_:
[----:B------:R-:W-:Y:S02]  /*a010*/  IADD3 R4, R59, -c[0x0][0x20], RZ ;  /* 0x800008003b047a10 */ /* 0x000fe40007ffe0ff */
[----:B------:R-:W-:-:S03]  /*a020*/  MOV R9, 0x0 ;  /* 0x0000000000097802 */ /* 0x000fc60000000f00 */
[----:B------:R1:W-:Y:S04]  /*a030*/  STL [R4], R2 ;  /* 0x0000000204007387 */ /* 0x0003e80000100800 */
[----:B------:R1:W-:Y:S04]  /*a040*/  STL [R4+0x4], R3 ;  /* 0x0000040304007387 */ /* 0x0003e80000100800 */
[----:B------:R1:W-:Y:S01]  /*a050*/  STL [R4+0x8], R5 ;  /* 0x0000080504007387 */ /* 0x0003e20000100800 */
[----:B------:R-:W-:Y:S05]  /*a060*/  RET.REL.NODEC R8 `(_ZN7cutlass13device_kernelIN5flash19enable_sm80_to_sm89INS1_16FlashAttnBwdSm80INS1_25CollectiveMainloopBwdSm80ILi2ELi2EN4cute5tupleIJNS5_1CILi128EEES8_NS7_ILi64EEEEEENS_10bfloat16_tEfNS_4arch4Sm80ELb0ELb0ELb1ELb1ELb0ELb0ELb0ELb0ELi2ELi4ELi4ELi4ELb0EEENS1_21CollectiveEpilogueBwdISA_SB_SD_Li256ELb1ELb0ELi2EEENS1_19SingleTileSchedulerILb1ELb0ELb0ELi128EEEEEEEEEvNT_6ParamsE) ;  /* 0xffff5f9008007950 */ /* 0x000fea0003c3ffff */
        .type           $_ZN7cutlass13device_kernelIN5flash19enable_sm80_to_sm89INS1_16FlashAttnBwdSm80INS1_25CollectiveMainloopBwdSm80ILi2ELi2EN4cute5tupleIJNS5_1CILi128EEES8_NS7_ILi64EEEEEENS_10bfloat16_tEfNS_4arch4Sm80ELb0ELb0ELb1ELb1ELb0ELb0ELb0ELb0ELi2ELi4ELi4ELi4ELb0EEENS1_21CollectiveEpilogueBwdISA_SB_SD_Li256ELb1ELb0ELi2EEENS1_19SingleTileSchedulerILb1ELb0ELb0ELi128EEEEEEEEEvNT_6ParamsE$_ZN4cute3eso3ESOILb1ELb0EJNS_5tupleIJNS_1CILi8EEENS2_IJNS3_ILi2EEES5_S5_EEENS3_ILi1EEES6_S7_EEENS2_IJS7_NS2_IJiiiEEENS3_ILi64EEENS2_IJNS3_ILi72EEENS3_ILi144EEENS3_ILi288EEEEEENS3_ILi512EEEEEEEEC2ERKS8_RKSG_,@function
        .size           $_ZN7cutlass13device_kernelIN5flash19enable_sm80_to_sm89INS1_16FlashAttnBwdSm80INS1_25CollectiveMainloopBwdSm80ILi2ELi2EN4cute5tupleIJNS5_1CILi128EEES8_NS7_ILi64EEEEEENS_10bfloat16_tEfNS_4arch4Sm80ELb0ELb0ELb1ELb1ELb0ELb0ELb0ELb0ELi2ELi4ELi4ELi4ELb0EEENS1_21CollectiveEpilogueBwdISA_SB_SD_Li256ELb1ELb0ELi2EEENS1_19SingleTileSchedulerILb1ELb0ELb0ELi128EEEEEEEEEvNT_6ParamsE$_ZN4cute3eso3ESOILb1ELb0EJNS_5tupleIJNS_1CILi8EEENS2_IJNS3_ILi2EEES5_S5_EEENS3_ILi1EEES6_S7_EEENS2_IJS7_NS2_IJiiiEEENS3_ILi64EEENS2_IJNS3_ILi72EEENS3_ILi144EEENS3_ILi288EEEEEENS3_ILi512EEEEEEEEC2ERKS8_RKSG_,($_ZN7cutlass13device_kernelIN5flash19enable_sm80_to_sm89INS1_16FlashAttnBwdSm80INS1_25CollectiveMainloopBwdSm80ILi2ELi2EN4cute5tupleIJNS5_1CILi128EEES8_NS7_ILi64EEEEEENS_10bfloat16_tEfNS_4arch4Sm80ELb0ELb0ELb1ELb1ELb0ELb0ELb0ELb0ELi2ELi4ELi4ELi4ELb0EEENS1_21CollectiveEpilogueBwdISA_SB_SD_Li256ELb1ELb0ELi2EEENS1_19SingleTileSchedulerILb1ELb0ELb0ELi128EEEEEEEEEvNT_6ParamsE$_ZN4cute3eso3ESOILb1ELb0EJNS_5tupleIJNS_1CILi8EEENS3_ILi2EEES5_S5_S4_S5_EEENS2_IJNS3_ILi1EEEiiiNS3_ILi72EEENS3_ILi512EEEEEEEEC2ERKS6_RKSA_ - $_ZN7cutlass13device_kernelIN5flash19enable_sm80_to_sm89INS1_16FlashAttnBwdSm80INS1_25CollectiveMainloopBwdSm80ILi2ELi2EN4cute5tupleIJNS5_1CILi128EEES8_NS7_ILi64EEEEEENS_10bfloat16_tEfNS_4arch4Sm80ELb0ELb0ELb1ELb1ELb0ELb0ELb0ELb0ELi2ELi4ELi4ELi4ELb0EEENS1_21CollectiveEpilogueBwdISA_SB_SD_Li256ELb1ELb0ELi2EEENS1_19SingleTileSchedulerILb1ELb0ELb0ELi128EEEEEEEEEvNT_6ParamsE$_ZN4cute3eso3ESOILb1ELb0EJNS_5tupleIJNS_1CILi8EEENS2_IJNS3_ILi2EEES5_S5_EEENS3_ILi1EEES6_S7_EEENS2_IJS7_NS2_IJiiiEEENS3_ILi64EEENS2_IJNS3_ILi72EEENS3_ILi144EEENS3_ILi288EEEEEENS3_ILi512EEEEEEEEC2ERKS8_RKSG_)
$_ZN7cutlass13device_kernelIN5flash19enable_sm80_to_sm89INS1_16FlashAttnBwdSm80INS1_25CollectiveMainloopBwdSm80ILi2ELi2EN4cute5tupleIJNS5_1CILi128EEES8_NS7_ILi64EEEEEENS_10bfloat16_tEfNS_4arch4Sm80ELb0ELb0ELb1ELb1ELb0ELb0ELb0ELb0ELi2ELi4ELi4ELi4ELb0EEENS1_21CollectiveEpilogueBwdISA_SB_SD_Li256ELb1ELb0ELi2EEENS1_19SingleTileSchedulerILb1ELb0ELb0ELi128EEEEEEEEEvNT_6ParamsE$_ZN4cute3eso3ESOILb1ELb0EJNS_5tupleIJNS_1CILi8EEENS2_IJNS3_ILi2EEES5_S5_EEENS3_ILi1EEES6_S7_EEENS2_IJS7_NS2_IJiiiEEENS3_ILi64EEENS2_IJNS3_ILi72EEENS3_ILi144EEENS3_ILi288EEEEEENS3_ILi512EEEEEEEEC2ERKS8_RKSG_:
[----:B------:R-:W-:Y:S02]  /*a070*/  IADD3 R4, R4, -c[0x0][0x20], RZ ;  /* 0x8000080004047a10 */ /* 0x000fe40007ffe0ff */
[----:B------:R-:W-:-:S03]  /*a080*/  MOV R9, 0x0 ;  /* 0x0000000000097802 */ /* 0x000fc60000000f00 */
[----:B------:R1:W-:Y:S04]  /*a090*/  STL [R4], R2 ;  /* 0x0000000204007387 */ /* 0x0003e80000100800 */
[----:B------:R1:W-:Y:S04]  /*a0a0*/  STL [R4+0x4], R3 ;  /* 0x0000040304007387 */ /* 0x0003e80000100800 */
[----:B------:R1:W-:Y:S01]  /*a0b0*/  STL [R4+0x8], R5 ;  /* 0x0000080504007387 */ /* 0x0003e20000100800 */
[----:B------:R-:W-:Y:S05]  /*a0c0*/  RET.REL.NODEC R8 `(_ZN7cutlass13device_kernelIN5flash19enable_sm80_to_sm89INS1_16FlashAttnBwdSm80INS1_25CollectiveMainloopBwdSm80ILi2ELi2EN4cute5tupleIJNS5_1CILi128EEES8_NS7_ILi64EEEEEENS_10bfloat16_tEfNS_4arch4Sm80ELb0ELb0ELb1ELb1ELb0ELb0ELb0ELb0ELi2ELi4ELi4ELi4ELb0EEENS1_21CollectiveEpilogueBwdISA_SB_SD_Li256ELb1ELb0ELi2EEENS1_19SingleTileSchedulerILb1ELb0ELb0ELi128EEEEEEEEEvNT_6ParamsE) ;  /* 0xffff5f3008007950 */ /* 0x000fea0003c3ffff */
        .type           $_ZN7cutlass13device_kernelIN5flash19enable_sm80_to_sm89INS1_16FlashAttnBwdSm80INS1_25CollectiveMainloopBwdSm80ILi2ELi2EN4cute5tupleIJNS5_1CILi128EEES8_NS7_ILi64EEEEEENS_10bfloat16_tEfNS_4arch4Sm80ELb0ELb0ELb1ELb1ELb0ELb0ELb0ELb0ELi2ELi4ELi4ELi4ELb0EEENS1_21CollectiveEpilogueBwdISA_SB_SD_Li256ELb1ELb0ELi2EEENS1_19SingleTileSchedulerILb1ELb0ELb0ELi128EEEEEEEEEvNT_6ParamsE$_ZN4cute3eso3ESOILb1ELb0EJNS_5tupleIJNS_1CILi8EEENS3_ILi2EEES5_S5_S4_S5_EEENS2_IJNS3_ILi1EEEiiiNS3_ILi72EEENS3_ILi512EEEEEEEEC2ERKS6_RKSA_,@function
        .size           $_ZN7cutlass13device_kernelIN5flash19enable_sm80_to_sm89INS1_16FlashAttnBwdSm80INS1_25CollectiveMainloopBwdSm80ILi2ELi2EN4cute5tupleIJNS5_1CILi128EEES8_NS7_ILi64EEEEEENS_10bfloat16_tEfNS_4arch4Sm80ELb0ELb0ELb1ELb1ELb0ELb0ELb0ELb0ELi2ELi4ELi4ELi4ELb0EEENS1_21CollectiveEpilogueBwdISA_SB_SD_Li256ELb1ELb0ELi2EEENS1_19SingleTileSchedulerILb1ELb0ELb0ELi128EEEEEEEEEvNT_6ParamsE$_ZN4cute3eso3ESOILb1ELb0EJNS_5tupleIJNS_1CILi8EEENS3_ILi2EEES5_S5_S4_S5_EEENS2_IJNS3_ILi1EEEiiiNS3_ILi72EEENS3_ILi512EEEEEEEEC2ERKS6_RKSA_,($_ZN7cutlass13device_kernelIN5flash19enable_sm80_to_sm89INS1_16FlashAttnBwdSm80INS1_25CollectiveMainloopBwdSm80ILi2ELi2EN4cute5tupleIJNS5_1CILi128EEES8_NS7_ILi64EEEEEENS_10bfloat16_tEfNS_4arch4Sm80ELb0ELb0ELb1ELb1ELb0ELb0ELb0ELb0ELi2ELi4ELi4ELi4ELb0EEENS1_21CollectiveEpilogueBwdISA_SB_SD_Li256ELb1ELb0ELi2EEENS1_19SingleTileSchedulerILb1ELb0ELb0ELi128EEEEEEEEEvNT_6ParamsE$_ZN4cute3eso3ESOILb1ELb0EJNS_6LayoutINS_5tupleIJNS3_IJNS3_IJNS3_IJNS_1CILi4EEENS4_ILi2EEEEEENS4_ILi1EEEEEES8_EEENS3_IJNS3_IJNS3_IJS8_S8_EEES8_EEES6_EEEEEENS3_IJNS3_IJNS3_IJNS3_IJS8_NS4_ILi32EEEEEENS4_ILi0EEEEEESH_EEENS3_IJNS3_IJNS3_IJSH_SH_EEESH_EEENS4_ILi64EEEEEEEEEEENS_10ViewEngineIPN7cutlass10bfloat16_tEEEEEC2ERKSP_RKSU_ - $_ZN7cutlass13device_kernelIN5flash19enable_sm80_to_sm89INS1_16FlashAttnBwdSm80INS1_25CollectiveMainloopBwdSm80ILi2ELi2EN4cute5tupleIJNS5_1CILi128EEES8_NS7_ILi64EEEEEENS_10bfloat16_tEfNS_4arch4Sm80ELb0ELb0ELb1ELb1ELb0ELb0ELb0ELb0ELi2ELi4ELi4ELi4ELb0EEENS1_21CollectiveEpilogueBwdISA_SB_SD_Li256ELb1ELb0ELi2EEENS1_19SingleTileSchedulerILb1ELb0ELb0ELi128EEEEEEEEEvNT_6ParamsE$_ZN4cute3eso3ESOILb1ELb0EJNS_5tupleIJNS_1CILi8EEENS3_ILi2EEES5_S5_S4_S5_EEENS2_IJNS3_ILi1EEEiiiNS3_ILi72EEENS3_ILi512EEEEEEEEC2ERKS6_RKSA_)
$_ZN7cutlass13device_kernelIN5flash19enable_sm80_to_sm89INS1_16FlashAttnBwdSm80INS1_25CollectiveMainloopBwdSm80ILi2ELi2EN4cute5tupleIJNS5_1CILi128EEES8_NS7_ILi64EEEEEENS_10bfloat16_tEfNS_4arch4Sm80ELb0ELb0ELb1ELb1ELb0ELb0ELb0ELb0ELi2ELi4ELi4ELi4ELb0EEENS1_21CollectiveEpilogueBwdISA_SB_SD_Li256ELb1ELb0ELi2EEENS1_19SingleTileSchedulerILb1ELb0ELb0ELi128EEEEEEEEEvNT_6ParamsE$_ZN4cute3eso3ESOILb1ELb0EJNS_5tupleIJNS_1CILi8EEENS3_ILi2EEES5_S5_S4_S5_EEENS2_IJNS3_ILi1EEEiiiNS3_ILi72EEENS3_ILi512EEEEEEEEC2ERKS6_RKSA_:
[----:B------:R-:W-:Y:S02]  /*a0d0*/  IADD3 R4, R4, -c[0x0][0x20], RZ ;  /* 0x8000080004047a10 */ /* 0x000fe40007ffe0ff */
[----:B------:R-:W-:-:S03]  /*a0e0*/  MOV R9, 0x0 ;  /* 0x0000000000097802 */ /* 0x000fc60000000f00 */
[----:B------:R1:W-:Y:S04]  /*a0f0*/  STL [R4], R2 ;  /* 0x0000000204007387 */ /* 0x0003e80000100800 */
[----:B------:R1:W-:Y:S04]  /*a100*/  STL [R4+0x4], R3 ;  /* 0x0000040304007387 */ /* 0x0003e80000100800 */
[----:B------:R1:W-:Y:S01]  /*a110*/  STL [R4+0x8], R5 ;  /* 0x0000080504007387 */ /* 0x0003e20000100800 */
[----:B------:R-:W-:Y:S05]  /*a120*/  RET.REL.NODEC R8 `(_ZN7cutlass13device_kernelIN5flash19enable_sm80_to_sm89INS1_16FlashAttnBwdSm80INS1_25CollectiveMainloopBwdSm80ILi2ELi2EN4cute5tupleIJNS5_1CILi128EEES8_NS7_ILi64EEEEEENS_10bfloat16_tEfNS_4arch4Sm80ELb0ELb0ELb1ELb1ELb0ELb0ELb0ELb0ELi2ELi4ELi4ELi4ELb0EEENS1_21CollectiveEpilogueBwdISA_SB_SD_Li256ELb1ELb0ELi2EEENS1_19SingleTileSchedulerILb1ELb0ELb0ELi128EEEEEEEEEvNT_6ParamsE) ;  /* 0xffff5ed008007950 */ /* 0x000fea0003c3ffff */
        .type           $_ZN7cutlass13device_kernelIN5flash19enable_sm80_to_sm89INS1_16FlashAttnBwdSm80INS1_25CollectiveMainloopBwdSm80ILi2ELi2EN4cute5tupleIJNS5_1CILi128EEES8_NS7_ILi64EEEEEENS_10bfloat16_tEfNS_4arch4Sm80ELb0ELb0ELb1ELb1ELb0ELb0ELb0ELb0ELi2ELi4ELi4ELi4ELb0EEENS1_21CollectiveEpilogueBwdISA_SB_SD_Li256ELb1ELb0ELi2EEENS1_19SingleTileSchedulerILb1ELb0ELb0ELi128EEEEEEEEEvNT_6ParamsE$_ZN4cute3eso3ESOILb1ELb0EJNS_6LayoutINS_5tupleIJNS3_IJNS3_IJNS3_IJNS_1CILi4EEENS4_ILi2EEEEEENS4_ILi1EEEEEES8_EEENS3_IJNS3_IJNS3_IJS8_S8_EEES8_EEES6_EEEEEENS3_IJNS3_IJNS3_IJNS3_IJS8_NS4_ILi32EEEEEENS4_ILi0EEEEEESH_EEENS3_IJNS3_IJNS3_IJSH_SH_EEESH_EEENS4_ILi64EEEEEEEEEEENS_10ViewEngineIPN7cutlass10bfloat16_tEEEEEC2ERKSP_RKSU_,@function
        .size           $_ZN7cutlass13device_kernelIN5flash19enable_sm80_to_sm89INS1_16FlashAttnBwdSm80INS1_25CollectiveMainloopBwdSm80ILi2ELi2EN4cute5tupleIJNS5_1CILi128EEES8_NS7_ILi64EEEEEENS_10bfloat16_tEfNS_4arch4Sm80ELb0ELb0ELb1ELb1ELb0ELb0ELb0ELb0ELi2ELi4ELi4ELi4ELb0EEENS1_21CollectiveEpilogueBwdISA_SB_SD_Li256ELb1ELb0ELi2EEENS1_19SingleTileSchedulerILb1ELb0ELb0ELi128EEEEEEEEEvNT_6ParamsE$_ZN4cute3eso3ESOILb1ELb0EJNS_6LayoutINS_5tupleIJNS3_IJNS3_IJNS3_IJNS_1CILi4EEENS4_ILi2EEEEEENS4_ILi1EEEEEES8_EEENS3_IJNS3_IJNS3_IJS8_S8_EEES8_EEES6_EEEEEENS3_IJNS3_IJNS3_IJNS3_IJS8_NS4_ILi32EEEEEENS4_ILi0EEEEEESH_EEENS3_IJNS3_IJNS3_IJSH_SH_EEESH_EEENS4_ILi64EEEEEEEEEEENS_10ViewEngineIPN7cutlass10bfloat16_tEEEEEC2ERKSP_RKSU_,($_ZN7cutlass13device_kernelIN5flash19enable_sm80_to_sm89INS1_16FlashAttnBwdSm80INS1_25CollectiveMainloopBwdSm80ILi2ELi2EN4cute5tupleIJNS5_1CILi128EEES8_NS7_ILi64EEEEEENS_10bfloat16_tEfNS_4arch4Sm80ELb0ELb0ELb1ELb1ELb0ELb0ELb0ELb0ELi2ELi4ELi4ELi4ELb0EEENS1_21CollectiveEpilogueBwdISA_SB_SD_Li256ELb1ELb0ELi2EEENS1_19SingleTileSchedulerILb1ELb0ELb0ELi128EEEEEEEEEvNT_6ParamsE$_ZN4cute3eso3ESOILb1ELb0EJNS_6LayoutINS_5tupleIJNS3_IJNS3_IJNS_1CILi2EEES5_EEENS4_ILi1EEEEEEEEENS3_IJNS3_IJNS3_IJS7_NS4_ILi16EEEEEENS4_ILi0EEEEEEEEEEENS_10ViewEngineIPjEEEEC2ERKSF_RKSI_ - $_ZN7cutlass13device_kernelIN5flash19enable_sm80_to_sm89INS1_16FlashAttnBwdSm80INS1_25CollectiveMainloopBwdSm80ILi2ELi2EN4cute5tupleIJNS5_1CILi128EEES8_NS7_ILi64EEEEEENS_10bfloat16_tEfNS_4arch4Sm80ELb0ELb0ELb1ELb1ELb0ELb0ELb0ELb0ELi2ELi4ELi4ELi4ELb0EEENS1_21CollectiveEpilogueBwdISA_SB_SD_Li256ELb1ELb0ELi2EEENS1_19SingleTileSchedulerILb1ELb0ELb0ELi128EEEEEEEEEvNT_6ParamsE$_ZN4cute3eso3ESOILb1ELb0EJNS_6LayoutINS_5tupleIJNS3_IJNS3_IJNS3_IJNS_1CILi4EEENS4_ILi2EEEEEENS4_ILi1EEEEEES8_EEENS3_IJNS3_IJNS3_IJS8_S8_EEES8_EEES6_EEEEEENS3_IJNS3_IJNS3_IJNS3_IJS8_NS4_ILi32EEEEEENS4_ILi0EEEEEESH_EEENS3_IJNS3_IJNS3_IJSH_SH_EEESH_EEENS4_ILi64EEEEEEEEEEENS_10ViewEngineIPN7cutlass10bfloat16_tEEEEEC2ERKSP_RKSU_)
$_ZN7cutlass13device_kernelIN5flash19enable_sm80_to_sm89INS1_16FlashAttnBwdSm80INS1_25CollectiveMainloopBwdSm80ILi2ELi2EN4cute5tupleIJNS5_1CILi128EEES8_NS7_ILi64EEEEEENS_10bfloat16_tEfNS_4arch4Sm80ELb0ELb0ELb1ELb1ELb0ELb0ELb0ELb0ELi2ELi4ELi4ELi4ELb0EEENS1_21CollectiveEpilogueBwdISA_SB_SD_Li256ELb1ELb0ELi2EEENS1_19SingleTileSchedulerILb1ELb0ELb0ELi128EEEEEEEEEvNT_6ParamsE$_ZN4cute3eso3ESOILb1ELb0EJNS_6LayoutINS_5tupleIJNS3_IJNS3_IJNS3_IJNS_1CILi4EEENS4_ILi2EEEEEENS4_ILi1EEEEEES8_EEENS3_IJNS3_IJNS3_IJS8_S8_EEES8_EEES6_EEEEEENS3_IJNS3_IJNS3_IJNS3_IJS8_NS4_ILi32EEEEEENS4_ILi0EEEEEESH_EEENS3_IJNS3_IJNS3_IJSH_SH_EEESH_EEENS4_ILi64EEEEEEEEEEENS_10ViewEngineIPN7cutlass10bfloat16_tEEEEEC2ERKSP_RKSU_:
[----:B------:R-:W-:Y:S02]  /*a130*/  IADD3 R4, R66, -c[0x0][0x20], RZ ;  /* 0x8000080042047a10 */ /* 0x000fe40007ffe0ff */
[----:B------:R-:W-:-:S03]  /*a140*/  MOV R7, 0x0 ;  /* 0x0000000000077802 */ /* 0x000fc60000000f00 */
[----:B------:R1:W-:Y:S01]  /*a150*/  STL.64 [R4], R2 ;  /* 0x0000000204007387 */ /* 0x0003e20000100a00 */
[----:B------:R-:W-:Y:S05]  /*a160*/  RET.REL.NODEC R6 `(_ZN7cutlass13device_kernelIN5flash19enable_sm80_to_sm89INS1_16FlashAttnBwdSm80INS1_25CollectiveMainloopBwdSm80ILi2ELi2EN4cute5tupleIJNS5_1CILi128EEES8_NS7_ILi64EEEEEENS_10bfloat16_tEfNS_4arch4Sm80ELb0ELb0ELb1ELb1ELb0ELb0ELb0ELb0ELi2ELi4ELi4ELi4ELb0EEENS1_21CollectiveEpilogueBwdISA_SB_SD_Li256ELb1ELb0ELi2EEENS1_19SingleTileSchedulerILb1ELb0ELb0ELi128EEEEEEEEEvNT_6ParamsE) ;  /* 0xffff5e9006007950 */ /* 0x000fea0003c3ffff */
        .type           $_ZN7cutlass13device_kernelIN5flash19enable_sm80_to_sm89INS1_16FlashAttnBwdSm80INS1_25CollectiveMainloopBwdSm80ILi2ELi2EN4cute5tupleIJNS5_1CILi128EEES8_NS7_ILi64EEEEEENS_10bfloat16_tEfNS_4arch4Sm80ELb0ELb0ELb1ELb1ELb0ELb0ELb0ELb0ELi2ELi4ELi4ELi4ELb0EEENS1_21CollectiveEpilogueBwdISA_SB_SD_Li256ELb1ELb0ELi2EEENS1_19SingleTileSchedulerILb1ELb0ELb0ELi128EEEEEEEEEvNT_6ParamsE$_ZN4cute3eso3ESOILb1ELb0EJNS_6LayoutINS_5tupleIJNS3_IJNS3_IJNS_1CILi2EEES5_EEENS4_ILi1EEEEEEEEENS3_IJNS3_IJNS3_IJS7_NS4_ILi16EEEEEENS4_ILi0EEEEEEEEEEENS_10ViewEngineIPjEEEEC2ERKSF_RKSI_,@function
        .size           $_ZN7cutlass13device_kernelIN5flash19enable_sm80_to_sm89INS1_16FlashAttnBwdSm80INS1_25CollectiveMainloopBwdSm80ILi2ELi2EN4cute5tupleIJNS5_1CILi128EEES8_NS7_ILi64EEEEEENS_10bfloat16_tEfNS_4arch4Sm80ELb0ELb0ELb1ELb1ELb0ELb0ELb0ELb0ELi2ELi4ELi4ELi4ELb0EEENS1_21CollectiveEpilogueBwdISA_SB_SD_Li256ELb1ELb0ELi2EEENS1_19SingleTileSchedulerILb1ELb0ELb0ELi128EEEEEEEEEvNT_6ParamsE$_ZN4cute3eso3ESOILb1ELb0EJNS_6LayoutINS_5tupleIJNS3_IJNS3_IJNS_1CILi2EEES5_EEENS4_ILi1EEEEEEEEENS3_IJNS3_IJNS3_IJS7_NS4_ILi16EEEEEENS4_ILi0EEEEEEEEEEENS_10ViewEngineIPjEEEEC2ERKSF_RKSI_,($_ZN7cutlass13device_kernelIN5flash19enable_sm80_to_sm89INS1_16FlashAttnBwdSm80INS1_25CollectiveMainloopBwdSm80ILi2ELi2EN4cute5tupleIJNS5_1CILi128EEES8_NS7_ILi64EEEEEENS_10bfloat16_tEfNS_4arch4Sm80ELb0ELb0ELb1ELb1ELb0ELb0ELb0ELb0ELi2ELi4ELi4ELi4ELb0EEENS1_21CollectiveEpilogueBwdISA_SB_SD_Li256ELb1ELb0ELi2EEENS1_19SingleTileSchedulerILb1ELb0ELb0ELi128EEEEEEEEEvNT_6ParamsE$_ZN4cute3eso3ESOILb1ELb0EJNS_6LayoutINS_5tupleIJNS3_IJNS3_IJNS_1CILi4EEENS4_ILi2EEEEEENS4_ILi1EEEEEEEEENS3_IJNS3_IJNS3_IJS8_NS4_ILi32EEEEEENS4_ILi0EEEEEEEEEEENS_10ViewEngineIPN7cutlass10bfloat16_tEEEEEC2ERKSG_RKSL_ - $_ZN7cutlass13device_kernelIN5flash19enable_sm80_to_sm89INS1_16FlashAttnBwdSm80INS1_25CollectiveMainloopBwdSm80ILi2ELi2EN4cute5tupleIJNS5_1CILi128EEES8_NS7_ILi64EEEEEENS_10bfloat16_tEfNS_4arch4Sm80ELb0ELb0ELb1ELb1ELb0ELb0ELb0ELb0ELi2ELi4ELi4ELi4ELb0EEENS1_21CollectiveEpilogueBwdISA_SB_SD_Li256ELb1ELb0ELi2EEENS1_19SingleTileSchedulerILb1ELb0ELb0ELi128EEEEEEEEEvNT_6ParamsE$_ZN4cute3eso3ESOILb1ELb0EJNS_6LayoutINS_5tupleIJNS3_IJNS3_IJNS_1CILi2EEES5_EEENS4_ILi1EEEEEEEEENS3_IJNS3_IJNS3_IJS7_NS4_ILi16EEEEEENS4_ILi0EEEEEEEEEEENS_10ViewEngineIPjEEEEC2ERKSF_RKSI_)
$_ZN7cutlass13device_kernelIN5flash19enable_sm80_to_sm89INS1_16FlashAttnBwdSm80INS1_25CollectiveMainloopBwdSm80ILi2ELi2EN4cute5tupleIJNS5_1CILi128EEES8_NS7_ILi64EEEEEENS_10bfloat16_tEfNS_4arch4Sm80ELb0ELb0ELb1ELb1ELb0ELb0ELb0ELb0ELi2ELi4ELi4ELi4ELb0EEENS1_21CollectiveEpilogueBwdISA_SB_SD_Li256ELb1ELb0ELi2EEENS1_19SingleTileSchedulerILb1ELb0ELb0ELi128EEEEEEEEEvNT_6ParamsE$_ZN4cute3eso3ESOILb1ELb0EJNS_6LayoutINS_5tupleIJNS3_IJNS3_IJNS_1CILi2EEES5_EEENS4_ILi1EEEEEEEEENS3_IJNS3_IJNS3_IJS7_NS4_ILi16EEEEEENS4_ILi0EEEEEEEEEEENS_10ViewEngineIPjEEEEC2ERKSF_RKSI_:
[----:B------:R-:W-:Y:S02]  /*a170*/  IADD3 R2, R66, -c[0x0][0x20], RZ ;  /* 0x8000080042027a10 */ /* 0x000fe40007ffe0ff */
[----:B------:R-:W-:-:S03]  /*a180*/  MOV R5, 0x0 ;  /* 0x0000000000057802 */ /* 0x000fc60000000f00 */
[----:B------:R1:W-:Y:S01]  /*a190*/  STL.64 [R2], R12 ;  /* 0x0000000c02007387 */ /* 0x0003e20000100a00 */
[----:B------:R-:W-:Y:S05]  /*a1a0*/  RET.REL.NODEC R4 `(_ZN7cutlass13device_kernelIN5flash19enable_sm80_to_sm89INS1_16FlashAttnBwdSm80INS1_25CollectiveMainloopBwdSm80ILi2ELi2EN4cute5tupleIJNS5_1CILi128EEES8_NS7_ILi64EEEEEENS_10bfloat16_tEfNS_4arch4Sm80ELb0ELb0ELb1ELb1ELb0ELb0ELb0ELb0ELi2ELi4ELi4ELi4ELb0EEENS1_21CollectiveEpilogueBwdISA_SB_SD_Li256ELb1ELb0ELi2EEENS1_19SingleTileSchedulerILb1ELb0ELb0ELi128EEEEEEEEEvNT_6ParamsE) ;  /* 0xffff5e5004007950 */ /* 0x000fea0003c3ffff */
        .type           $_ZN7cutlass13device_kernelIN5flash19enable_sm80_to_sm89INS1_16FlashAttnBwdSm80INS1_25CollectiveMainloopBwdSm80ILi2ELi2EN4cute5tupleIJNS5_1CILi128EEES8_NS7_ILi64EEEEEENS_10bfloat16_tEfNS_4arch4Sm80ELb0ELb0ELb1ELb1ELb0ELb0ELb0ELb0ELi2ELi4ELi4ELi4ELb0EEENS1_21CollectiveEpilogueBwdISA_SB_SD_Li256ELb1ELb0ELi2EEENS1_19SingleTileSchedulerILb1ELb0ELb0ELi128EEEEEEEEEvNT_6ParamsE$_ZN4cute3eso3ESOILb1ELb0EJNS_6LayoutINS_5tupleIJNS3_IJNS3_IJNS_1CILi4EEENS4_ILi2EEEEEENS4_ILi1EEEEEEEEENS3_IJNS3_IJNS3_IJS8_NS4_ILi32EEEEEENS4_ILi0EEEEEEEEEEENS_10ViewEngineIPN7cutlass10bfloat16_tEEEEEC2ERKSG_RKSL_,@function
        .size           $_ZN7cutlass13device_kernelIN5flash19enable_sm80_to_sm89INS1_16FlashAttnBwdSm80INS1_25CollectiveMainloopBwdSm80ILi2ELi2EN4cute5tupleIJNS5_1CILi128EEES8_NS7_ILi64EEEEEENS_10bfloat16_tEfNS_4arch4Sm80ELb0ELb0ELb1ELb1ELb0ELb0ELb0ELb0ELi2ELi4ELi4ELi4ELb0EEENS1_21CollectiveEpilogueBwdISA_SB_SD_Li256ELb1ELb0ELi2EEENS1_19SingleTileSchedulerILb1ELb0ELb0ELi128EEEEEEEEEvNT_6ParamsE$_ZN4cute3eso3ESOILb1ELb0EJNS_6LayoutINS_5tupleIJNS3_IJNS3_IJNS_1CILi4EEENS4_ILi2EEEEEENS4_ILi1EEEEEEEEENS3_IJNS3_IJNS3_IJS8_NS4_ILi32EEEEEENS4_ILi0EEEEEEEEEEENS_10ViewEngineIPN7cutlass10bfloat16_tEEEEEC2ERKSG_RKSL_,($_ZN7cutlass13device_kernelIN5flash19enable_sm80_to_sm89INS1_16FlashAttnBwdSm80INS1_25CollectiveMainloopBwdSm80ILi2ELi2EN4cute5tupleIJNS5_1CILi128EEES8_NS7_ILi64EEEEEENS_10bfloat16_tEfNS_4arch4Sm80ELb0ELb0ELb1ELb1ELb0ELb0ELb0ELb0ELi2ELi4ELi4ELi4ELb0EEENS1_21CollectiveEpilogueBwdISA_SB_SD_Li256ELb1ELb0ELi2EEENS1_19SingleTileSchedulerILb1ELb0ELb0ELi128EEEEEEEEEvNT_6ParamsE$_ZN4cute3eso3ESOILb1ELb0EJNS_6LayoutINS_5tupleIJNS3_IJNS3_IJNS_1CILi4EEENS4_ILi2EEEEEENS4_ILi1EEEEEEEEENS3_IJNS3_IJNS3_IJS8_NS4_ILi32EEEEEENS4_ILi0EEEEEEEEEEEiEEC2ERKSG_RKi - $_ZN7cutlass13device_kernelIN5flash19enable_sm80_to_sm89INS1_16FlashAttnBwdSm80INS1_25CollectiveMainloopBwdSm80ILi2ELi2EN4cute5tupleIJNS5_1CILi128EEES8_NS7_ILi64EEEEEENS_10bfloat16_tEfNS_4arch4Sm80ELb0ELb0ELb1ELb1ELb0ELb0ELb0ELb0ELi2ELi4ELi4ELi4ELb0EEENS1_21CollectiveEpilogueBwdISA_SB_SD_Li256ELb1ELb0ELi2EEENS1_19SingleTileSchedulerILb1ELb0ELb0ELi128EEEEEEEEEvNT_6ParamsE$_ZN4cute3eso3ESOILb1ELb0EJNS_6LayoutINS_5tupleIJNS3_IJNS3_IJNS_1CILi4EEENS4_ILi2EEEEEENS4_ILi1EEEEEEEEENS3_IJNS3_IJNS3_IJS8_NS4_ILi32EEEEEENS4_ILi0EEEEEEEEEEENS_10ViewEngineIPN7cutlass10bfloat16_tEEEEEC2ERKSG_RKSL_)
$_ZN7cutlass13device_kernelIN5flash19enable_sm80_to_sm89INS1_16FlashAttnBwdSm80INS1_25CollectiveMainloopBwdSm80ILi2ELi2EN4cute5tupleIJNS5_1CILi128EEES8_NS7_ILi64EEEEEENS_10bfloat16_tEfNS_4arch4Sm80ELb0ELb0ELb1ELb1ELb0ELb0ELb0ELb0ELi2ELi4ELi4ELi4ELb0EEENS1_21CollectiveEpilogueBwdISA_SB_SD_Li256ELb1ELb0ELi2EEENS1_19SingleTileSchedulerILb1ELb0ELb0ELi128EEEEEEEEEvNT_6ParamsE$_ZN4cute3eso3ESOILb1ELb0EJNS_6LayoutINS_5tupleIJNS3_IJNS3_IJNS_1CILi4EEENS4_ILi2EEEEEENS4_ILi1EEEEEEEEENS3_IJNS3_IJNS3_IJS8_NS4_ILi32EEEEEENS4_ILi0EEEEEEEEEEENS_10ViewEngineIPN7cutlass10bfloat16_tEEEEEC2ERKSG_RKSL_:
[----:B------:R-:W-:Y:S01]  /*a1b0*/  IADD3 R2, R66, -c[0x0][0x20], RZ ;  /* 0x8000080042027a10 */ /* 0x000fe20007ffe0ff */
[----:B------:R-:W-:Y:S01]  /*a1c0*/  IMAD.MOV.U32 R9, RZ, RZ, R3 ;  /* 0x000000ffff097224 */ /* 0x000fe200078e0003 */
[----:B------:R-:W-:-:S04]  /*a1d0*/  MOV R7, 0x0 ;  /* 0x0000000000077802 */ /* 0x000fc80000000f00 */
[----:B------:R1:W-:Y:S01]  /*a1e0*/  STL.64 [R2], R8 ;  /* 0x0000000802007387 */ /* 0x0003e20000100a00 */
[----:B------:R-:W-:Y:S05]  /*a1f0*/  RET.REL.NODEC R6 `(_ZN7cutlass13device_kernelIN5flash19enable_sm80_to_sm89INS1_16FlashAttnBwdSm80INS1_25CollectiveMainloopBwdSm80ILi2ELi2EN4cute5tupleIJNS5_1CILi128EEES8_NS7_ILi64EEEEEENS_10bfloat16_tEfNS_4arch4Sm80ELb0ELb0ELb1ELb1ELb0ELb0ELb0ELb0ELi2ELi4ELi4ELi4ELb0EEENS1_21CollectiveEpilogueBwdISA_SB_SD_Li256ELb1ELb0ELi2EEENS1_19SingleTileSchedulerILb1ELb0ELb0ELi128EEEEEEEEEvNT_6ParamsE) ;  /* 0xffff5e0006007950 */ /* 0x000fea0003c3ffff */
        .type           $_ZN7cutlass13device_kernelIN5flash19enable_sm80_to_sm89INS1_16FlashAttnBwdSm80INS1_25CollectiveMainloopBwdSm80ILi2ELi2EN4cute5tupleIJNS5_1CILi128EEES8_NS7_ILi64EEEEEENS_10bfloat16_tEfNS_4arch4Sm80ELb0ELb0ELb1ELb1ELb0ELb0ELb0ELb0ELi2ELi4ELi4ELi4ELb0EEENS1_21CollectiveEpilogueBwdISA_SB_SD_Li256ELb1ELb0ELi2EEENS1_19SingleTileSchedulerILb1ELb0ELb0ELi128EEEEEEEEEvNT_6ParamsE$_ZN4cute3eso3ESOILb1ELb0EJNS_6LayoutINS_5tupleIJNS3_IJNS3_IJNS_1CILi4EEENS4_ILi2EEEEEENS4_ILi1EEEEEEEEENS3_IJNS3_IJNS3_IJS8_NS4_ILi32EEEEEENS4_ILi0EEEEEEEEEEEiEEC2ERKSG_RKi,@function
        .size           $_ZN7cutlass13device_kernelIN5flash19enable_sm80_to_sm89INS1_16FlashAttnBwdSm80INS1_25CollectiveMainloopBwdSm80ILi2ELi2EN4cute5tupleIJNS5_1CILi128EEES8_NS7_ILi64EEEEEENS_10bfloat16_tEfNS_4arch4Sm80ELb0ELb0ELb1ELb1ELb0ELb0ELb0ELb0ELi2ELi4ELi4ELi4ELb0EEENS1_21CollectiveEpilogueBwdISA_SB_SD_Li256ELb1ELb0ELi2EEENS1_19SingleTileSchedulerILb1ELb0ELb0ELi128EEEEEEEEEvNT_6ParamsE$_ZN4cute3eso3ESOILb1ELb0EJNS_6LayoutINS_5tupleIJNS3_IJNS3_IJNS_1CILi4EEENS4_ILi2EEEEEENS4_ILi1EEEEEEEEENS3_IJNS3_IJNS3_IJS8_NS4_ILi32EEEEEENS4_ILi0EEEEEEEEEEEiEEC2ERKSG_RKi,($_ZN7cutlass13device_kernelIN5flash19enable_sm80_to_sm89INS1_16FlashAttnBwdSm80INS1_25CollectiveMainloopBwdSm80ILi2ELi2EN4cute5tupleIJNS5_1CILi128EEES8_NS7_ILi64EEEEEENS_10bfloat16_tEfNS_4arch4Sm80ELb0ELb0ELb1ELb1ELb0ELb0ELb0ELb0ELi2ELi4ELi4ELi4ELb0EEENS1_21CollectiveEpilogueBwdISA_SB_SD_Li256ELb1ELb0ELi2EEENS1_19SingleTileSchedulerILb1ELb0ELb0ELi128EEEEEEEEEvNT_6ParamsE$_ZN4cute3eso3ESOILb1ELb0EJNS_6LayoutINS_5tupleIJNS3_IJNS3_IJNS_1CILi4EEENS4_ILi2EEEEEENS4_ILi1EEEEEENS3_IJS6_EEEEEENS3_IJNS3_IJNS3_IJS8_NS4_ILi32EEEEEENS4_ILi0EEEEEENS3_IJNS4_ILi64EEEEEEEEEEENS_10ViewEngineIPN7cutlass10bfloat16_tEEEEEC2ERKSJ_RKSO_ - $_ZN7cutlass13device_kernelIN5flash19enable_sm80_to_sm89INS1_16FlashAttnBwdSm80INS1_25CollectiveMainloopBwdSm80ILi2ELi2EN4cute5tupleIJNS5_1CILi128EEES8_NS7_ILi64EEEEEENS_10bfloat16_tEfNS_4arch4Sm80ELb0ELb0ELb1ELb1ELb0ELb0ELb0ELb0ELi2ELi4ELi4ELi4ELb0EEENS1_21CollectiveEpilogueBwdISA_SB_SD_Li256ELb1ELb0ELi2EEENS1_19SingleTileSchedulerILb1ELb0ELb0ELi128EEEEEEEEEvNT_6ParamsE$_ZN4cute3eso3ESOILb1ELb0EJNS_6LayoutINS_5tupleIJNS3_IJNS3_IJNS_1CILi4EEENS4_ILi2EEEEEENS4_ILi1EEEEEEEEENS3_IJNS3_IJNS3_IJS8_NS4_ILi32EEEEEENS4_ILi0EEEEEEEEEEEiEEC2ERKSG_RKi)
$_ZN7cutlass13device_kernelIN5flash19enable_sm80_to_sm89INS1_16FlashAttnBwdSm80INS1_25CollectiveMainloopBwdSm80ILi2ELi2EN4cute5tupleIJNS5_1CILi128EEES8_NS7_ILi64EEEEEENS_10bfloat16_tEfNS_4arch4Sm80ELb0ELb0ELb1ELb1ELb0ELb0ELb0ELb0ELi2ELi4ELi4ELi4ELb0EEENS1_21CollectiveEpilogueBwdISA_SB_SD_Li256ELb1ELb0ELi2EEENS1_19SingleTileSchedulerILb1ELb0ELb0ELi128EEEEEEEEEvNT_6ParamsE$_ZN4cute3eso3ESOILb1ELb0EJNS_6LayoutINS_5tupleIJNS3_IJNS3_IJNS_1CILi4EEENS4_ILi2EEEEEENS4_ILi1EEEEEEEEENS3_IJNS3_IJNS3_IJS8_NS4_ILi32EEEEEENS4_ILi0EEEEEEEEEEEiEEC2ERKSG_RKi:
[----:B------:R-:W-:Y:S02]  /*a200*/  IADD3 R2, R66, -c[0x0][0x20], RZ ;  /* 0x8000080042027a10 */ /* 0x000fe40007ffe0ff */
[----:B------:R-:W-:-:S03]  /*a210*/  MOV R7, 0x0 ;  /* 0x0000000000077802 */ /* 0x000fc60000000f00 */
[----:B------:R1:W-:Y:S01]  /*a220*/  STL [R2], R3 ;  /* 0x0000000302007387 */ /* 0x0003e20000100800 */
[----:B------:R-:W-:Y:S05]  /*a230*/  RET.REL.NODEC R6 `(_ZN7cutlass13device_kernelIN5flash19enable_sm80_to_sm89INS1_16FlashAttnBwdSm80INS1_25CollectiveMainloopBwdSm80ILi2ELi2EN4cute5tupleIJNS5_1CILi128EEES8_NS7_ILi64EEEEEENS_10bfloat16_tEfNS_4arch4Sm80ELb0ELb0ELb1ELb1ELb0ELb0ELb0ELb0ELi2ELi4ELi4ELi4ELb0EEENS1_21CollectiveEpilogueBwdISA_SB_SD_Li256ELb1ELb0ELi2EEENS1_19SingleTileSchedulerILb1ELb0ELb0ELi128EEEEEEEEEvNT_6ParamsE) ;  /* 0xffff5dc006007950 */ /* 0x000fea0003c3ffff */
        .type           $_ZN7cutlass13device_kernelIN5flash19enable_sm80_to_sm89INS1_16FlashAttnBwdSm80INS1_25CollectiveMainloopBwdSm80ILi2ELi2EN4cute5tupleIJNS5_1CILi128EEES8_NS7_ILi64EEEEEENS_10bfloat16_tEfNS_4arch4Sm80ELb0ELb0ELb1ELb1ELb0ELb0ELb0ELb0ELi2ELi4ELi4ELi4ELb0EEENS1_21CollectiveEpilogueBwdISA_SB_SD_Li256ELb1ELb0ELi2EEENS1_19SingleTileSchedulerILb1ELb0ELb0ELi128EEEEEEEEEvNT_6ParamsE$_ZN4cute3eso3ESOILb1ELb0EJNS_6LayoutINS_5tupleIJNS3_IJNS3_IJNS_1CILi4EEENS4_ILi2EEEEEENS4_ILi1EEEEEENS3_IJS6_EEEEEENS3_IJNS3_IJNS3_IJS8_NS4_ILi32EEEEEENS4_ILi0EEEEEENS3_IJNS4_ILi64EEEEEEEEEEENS_10ViewEngineIPN7cutlass10bfloat16_tEEEEEC2ERKSJ_RKSO_,@function
        .size           $_ZN7cutlass13device_kernelIN5flash19enable_sm80_to_sm89INS1_16FlashAttnBwdSm80INS1_25CollectiveMainloopBwdSm80ILi2ELi2EN4cute5tupleIJNS5_1CILi128EEES8_NS7_ILi64EEEEEENS_10bfloat16_tEfNS_4arch4Sm80ELb0ELb0ELb1ELb1ELb0ELb0ELb0ELb0ELi2ELi4ELi4ELi4ELb0EEENS1_21CollectiveEpilogueBwdISA_SB_SD_Li256ELb1ELb0ELi2EEENS1_19SingleTileSchedulerILb1ELb0ELb0ELi128EEEEEEEEEvNT_6ParamsE$_ZN4cute3eso3ESOILb1ELb0EJNS_6LayoutINS_5tupleIJNS3_IJNS3_IJNS_1CILi4EEENS4_ILi2EEEEEENS4_ILi1EEEEEENS3_IJS6_EEEEEENS3_IJNS3_IJNS3_IJS8_NS4_ILi32EEEEEENS4_ILi0EEEEEENS3_IJNS4_ILi64EEEEEEEEEEENS_10ViewEngineIPN7cutlass10bfloat16_tEEEEEC2ERKSJ_RKSO_,($_ZN7cutlass13device_kernelIN5flash19enable_sm80_to_sm89INS1_16FlashAttnBwdSm80INS1_25CollectiveMainloopBwdSm80ILi2ELi2EN4cute5tupleIJNS5_1CILi128EEES8_NS7_ILi64EEEEEENS_10bfloat16_tEfNS_4arch4Sm80ELb0ELb0ELb1ELb1ELb0ELb0ELb0ELb0ELi2ELi4ELi4ELi4ELb0EEENS1_21CollectiveEpilogueBwdISA_SB_SD_Li256ELb1ELb0ELi2EEENS1_19SingleTileSchedulerILb1ELb0ELb0ELi128EEEEEEEEEvNT_6ParamsE$_ZN4cute3eso3ESOILb1ELb0EJNS_6LayoutINS_5tupleIJNS3_IJNS3_IJNS_1CILi4EEENS4_ILi2EEEEEENS4_ILi1EEEEEES6_EEENS3_IJNS3_IJNS3_IJS8_NS4_ILi32EEEEEENS4_ILi0EEEEEENS4_ILi64EEEEEEEENS_10ViewEngineIPN7cutlass10bfloat16_tEEEEEC2ERKSH_RKSM_ - $_ZN7cutlass13device_kernelIN5flash19enable_sm80_to_sm89INS1_16FlashAttnBwdSm80INS1_25CollectiveMainloopBwdSm80ILi2ELi2EN4cute5tupleIJNS5_1CILi128EEES8_NS7_ILi64EEEEEENS_10bfloat16_tEfNS_4arch4Sm80ELb0ELb0ELb1ELb1ELb0ELb0ELb0ELb0ELi2ELi4ELi4ELi4ELb0EEENS1_21CollectiveEpilogueBwdISA_SB_SD_Li256ELb1ELb0ELi2EEENS1_19SingleTileSchedulerILb1ELb0ELb0ELi128EEEEEEEEEvNT_6ParamsE$_ZN4cute3eso3ESOILb1ELb0EJNS_6LayoutINS_5tupleIJNS3_IJNS3_IJNS_1CILi4EEENS4_ILi2EEEEEENS4_ILi1EEEEEENS3_IJS6_EEEEEENS3_IJNS3_IJNS3_IJS8_NS4_ILi32EEEEEENS4_ILi0EEEEEENS3_IJNS4_ILi64EEEEEEEEEEENS_10ViewEngineIPN7cutlass10bfloat16_tEEEEEC2ERKSJ_RKSO_)
$_ZN7cutlass13device_kernelIN5flash19enable_sm80_to_sm89INS1_16FlashAttnBwdSm80INS1_25CollectiveMainloopBwdSm80ILi2ELi2EN4cute5tupleIJNS5_1CILi128EEES8_NS7_ILi64EEEEEENS_10bfloat16_tEfNS_4arch4Sm80ELb0ELb0ELb1ELb1ELb0ELb0ELb0ELb0ELi2ELi4ELi4ELi4ELb0EEENS1_21CollectiveEpilogueBwdISA_SB_SD_Li256ELb1ELb0ELi2EEENS1_19SingleTileSchedulerILb1ELb0ELb0ELi128EEEEEEEEEvNT_6ParamsE$_ZN4cute3eso3ESOILb1ELb0EJNS_6LayoutINS_5tupleIJNS3_IJNS3_IJNS_1CILi4EEENS4_ILi2EEEEEENS4_ILi1EEEEEENS3_IJS6_EEEEEENS3_IJNS3_IJNS3_IJS8_NS4_ILi32EEEEEENS4_ILi0EEEEEENS3_IJNS4_ILi64EEEEEEEEEEENS_10ViewEngineIPN7cutlass10bfloat16_tEEEEEC2ERKSJ_RKSO_:
[----:B------:R-:W-:Y:S02]  /*a240*/  IADD3 R2, R66, -c[0x0][0x20], RZ ;  /* 0x8000080042027a10 */ /* 0x000fe40007ffe0ff */
[----:B------:R-:W-:-:S03]  /*a250*/  MOV R7, 0x0 ;  /* 0x0000000000077802 */ /* 0x000fc60000000f00 */
[----:B------:R1:W-:Y:S01]  /*a260*/  STL.64 [R2], R4 ;  /* 0x0000000402007387 */ /* 0x0003e20000100a00 */
[----:B------:R-:W-:Y:S05]  /*a270*/  RET.REL.NODEC R6 `(_ZN7cutlass13device_kernelIN5flash19enable_sm80_to_sm89INS1_16FlashAttnBwdSm80INS1_25CollectiveMainloopBwdSm80ILi2ELi2EN4cute5tupleIJNS5_1CILi128EEES8_NS7_ILi64EEEEEENS_10bfloat16_tEfNS_4arch4Sm80ELb0ELb0ELb1ELb1ELb0ELb0ELb0ELb0ELi2ELi4ELi4ELi4ELb0EEENS1_21CollectiveEpilogueBwdISA_SB_SD_Li256ELb1ELb0ELi2EEENS1_19SingleTileSchedulerILb1ELb0ELb0ELi128EEEEEEEEEvNT_6ParamsE) ;  /* 0xffff5d8006007950 */ /* 0x000fea0003c3ffff */
        .type           $_ZN7cutlass13device_kernelIN5flash19enable_sm80_to_sm89INS1_16FlashAttnBwdSm80INS1_25CollectiveMainloopBwdSm80ILi2ELi2EN4cute5tupleIJNS5_1CILi128EEES8_NS7_ILi64EEEEEENS_10bfloat16_tEfNS_4arch4Sm80ELb0ELb0ELb1ELb1ELb0ELb0ELb0ELb0ELi2ELi4ELi4ELi4ELb0EEENS1_21CollectiveEpilogueBwdISA_SB_SD_Li256ELb1ELb0ELi2EEENS1_19SingleTileSchedulerILb1ELb0ELb0ELi128EEEEEEEEEvNT_6ParamsE$_ZN4cute3eso3ESOILb1ELb0EJNS_6LayoutINS_5tupleIJNS3_IJNS3_IJNS_1CILi4EEENS4_ILi2EEEEEENS4_ILi1EEEEEES6_EEENS3_IJNS3_IJNS3_IJS8_NS4_ILi32EEEEEENS4_ILi0EEEEEENS4_ILi64EEEEEEEENS_10ViewEngineIPN7cutlass10bfloat16_tEEEEEC2ERKSH_RKSM_,@function
        .size           $_ZN7cutlass13device_kernelIN5flash19enable_sm80_to_sm89INS1_16FlashAttnBwdSm80INS1_25CollectiveMainloopBwdSm80ILi2ELi2EN4cute5tupleIJNS5_1CILi128EEES8_NS7_ILi64EEEEEENS_10bfloat16_tEfNS_4arch4Sm80ELb0ELb0ELb1ELb1ELb0ELb0ELb0ELb0ELi2ELi4ELi4ELi4ELb0EEENS1_21CollectiveEpilogueBwdISA_SB_SD_Li256ELb1ELb0ELi2EEENS1_19SingleTileSchedulerILb1ELb0ELb0ELi128EEEEEEEEEvNT_6ParamsE$_ZN4cute3eso3ESOILb1ELb0EJNS_6LayoutINS_5tupleIJNS3_IJNS3_IJNS_1CILi4EEENS4_ILi2EEEEEENS4_ILi1EEEEEES6_EEENS3_IJNS3_IJNS3_IJS8_NS4_ILi32EEEEEENS4_ILi0EEEEEENS4_ILi64EEEEEEEENS_10ViewEngineIPN7cutlass10bfloat16_tEEEEEC2ERKSH_RKSM_,($_ZN7cutlass13device_kernelIN5flash19enable_sm80_to_sm89INS1_16FlashAttnBwdSm80INS1_25CollectiveMainloopBwdSm80ILi2ELi2EN4cute5tupleIJNS5_1CILi128EEES8_NS7_ILi64EEEEEENS_10bfloat16_tEfNS_4arch4Sm80ELb0ELb0ELb1ELb1ELb0ELb0ELb0ELb0ELi2ELi4ELi4ELi4ELb0EEENS1_21CollectiveEpilogueBwdISA_SB_SD_Li256ELb1ELb0ELi2EEENS1_19SingleTileSchedulerILb1ELb0ELb0ELi128EEEEEEEEEvNT_6ParamsE$_ZN4cute3eso3ESOILb1ELb0EJNS_6LayoutINS_5tupleIJNS3_IJNS3_IJNS_1CILi4EEENS4_ILi2EEEEEENS4_ILi1EEEEEES6_EEENS3_IJNS3_IJNS3_IJS8_NS4_ILi32EEEEEENS4_ILi0EEEEEENS4_ILi64EEEEEEEEiEEC2ERKSH_RKi - $_ZN7cutlass13device_kernelIN5flash19enable_sm80_to_sm89INS1_16FlashAttnBwdSm80INS1_25CollectiveMainloopBwdSm80ILi2ELi2EN4cute5tupleIJNS5_1CILi128EEES8_NS7_ILi64EEEEEENS_10bfloat16_tEfNS_4arch4Sm80ELb0ELb0ELb1ELb1ELb0ELb0ELb0ELb0ELi2ELi4ELi4ELi4ELb0EEENS1_21CollectiveEpilogueBwdISA_SB_SD_Li256ELb1ELb0ELi2EEENS1_19SingleTileSchedulerILb1ELb0ELb0ELi128EEEEEEEEEvNT_6ParamsE$_ZN4cute3eso3ESOILb1ELb0EJNS_6LayoutINS_5tupleIJNS3_IJNS3_IJNS_1CILi4EEENS4_ILi2EEEEEENS4_ILi1EEEEEES6_EEENS3_IJNS3_IJNS3_IJS8_NS4_ILi32EEEEEENS4_ILi0EEEEEENS4_ILi64EEEEEEEENS_10ViewEngineIPN7cutlass10bfloat16_tEEEEEC2ERKSH_RKSM_)
$_ZN7cutlass13device_kernelIN5flash19enable_sm80_to_sm89INS1_16FlashAttnBwdSm80INS1_25CollectiveMainloopBwdSm80ILi2ELi2EN4cute5tupleIJNS5_1CILi128EEES8_NS7_ILi64EEEEEENS_10bfloat16_tEfNS_4arch4Sm80ELb0ELb0ELb1ELb1ELb0ELb0ELb0ELb0ELi2ELi4ELi4ELi4ELb0EEENS1_21CollectiveEpilogueBwdISA_SB_SD_Li256ELb1ELb0ELi2EEENS1_19SingleTileSchedulerILb1ELb0ELb0ELi128EEEEEEEEEvNT_6ParamsE$_ZN4cute3eso3ESOILb1ELb0EJNS_6LayoutINS_5tupleIJNS3_IJNS3_IJNS_1CILi4EEENS4_ILi2EEEEEENS4_ILi1EEEEEES6_EEENS3_IJNS3_IJNS3_IJS8_NS4_ILi32EEEEEENS4_ILi0EEEEEENS4_ILi64EEEEEEEENS_10ViewEngineIPN7cutlass10bfloat16_tEEEEEC2ERKSH_RKSM_:
[----:B------:R-:W-:Y:S02]  /*a280*/  IADD3 R2, R66, -c[0x0][0x20], RZ ;  /* 0x8000080042027a10 */ /* 0x000fe40007ffe0ff */
[----:B------:R-:W-:-:S03]  /*a290*/  MOV R7, 0x0 ;  /* 0x0000000000077802 */ /* 0x000fc60000000f00 */
[----:B------:R1:W-:Y:S01]  /*a2a0*/  STL.64 [R2], R10 ;  /* 0x0000000a02007387 */ /* 0x0003e20000100a00 */
[----:B------:R-:W-:Y:S05]  /*a2b0*/  RET.REL.NODEC R6 `(_ZN7cutlass13device_kernelIN5flash19enable_sm80_to_sm89INS1_16FlashAttnBwdSm80INS1_25CollectiveMainloopBwdSm80ILi2ELi2EN4cute5tupleIJNS5_1CILi128EEES8_NS7_ILi64EEEEEENS_10bfloat16_tEfNS_4arch4Sm80ELb0ELb0ELb1ELb1ELb0ELb0ELb0ELb0ELi2ELi4ELi4ELi4ELb0EEENS1_21CollectiveEpilogueBwdISA_SB_SD_Li256ELb1ELb0ELi2EEENS1_19SingleTileSchedulerILb1ELb0ELb0ELi128EEEEEEEEEvNT_6ParamsE) ;  /* 0xffff5d4006007950 */ /* 0x000fea0003c3ffff */
        .type           $_ZN7cutlass13device_kernelIN5flash19enable_sm80_to_sm89INS1_16FlashAttnBwdSm80INS1_25CollectiveMainloopBwdSm80ILi2ELi2EN4cute5tupleIJNS5_1CILi128EEES8_NS7_ILi64EEEEEENS_10bfloat16_tEfNS_4arch4Sm80ELb0ELb0ELb1ELb1ELb0ELb0ELb0ELb0ELi2ELi4ELi4ELi4ELb0EEENS1_21CollectiveEpilogueBwdISA_SB_SD_Li256ELb1ELb0ELi2EEENS1_19SingleTileSchedulerILb1ELb0ELb0ELi128EEEEEEEEEvNT_6ParamsE$_ZN4cute3eso3ESOILb1ELb0EJNS_6LayoutINS_5tupleIJNS3_IJNS3_IJNS_1CILi4EEENS4_ILi2EEEEEENS4_ILi1EEEEEES6_EEENS3_IJNS3_IJNS3_IJS8_NS4_ILi32EEEEEENS4_ILi0EEEEEENS4_ILi64EEEEEEEEiEEC2ERKSH_RKi,@function
        .size           $_ZN7cutlass13device_kernelIN5flash19enable_sm80_to_sm89INS1_16FlashAttnBwdSm80INS1_25CollectiveMainloopBwdSm80ILi2ELi2EN4cute5tupleIJNS5_1CILi128EEES8_NS7_ILi64EEEEEENS_10bfloat16_tEfNS_4arch4Sm80ELb0ELb0ELb1ELb1ELb0ELb0ELb0ELb0ELi2ELi4ELi4ELi4ELb0EEENS1_21CollectiveEpilogueBwdISA_SB_SD_Li256ELb1ELb0ELi2EEENS1_19SingleTileSchedulerILb1ELb0ELb0ELi128EEEEEEEEEvNT_6ParamsE$_ZN4cute3eso3ESOILb1ELb0EJNS_6LayoutINS_5tupleIJNS3_IJNS3_IJNS_1CILi4EEENS4_ILi2EEEEEENS4_ILi1EEEEEES6_EEENS3_IJNS3_IJNS3_IJS8_NS4_ILi32EEEEEENS4_ILi0EEEEEENS4_ILi64EEEEEEEEiEEC2ERKSH_RKi,($_ZN7cutlass13device_kernelIN5flash19enable_sm80_to_sm89INS1_16FlashAttnBwdSm80INS1_25CollectiveMainloopBwdSm80ILi2ELi2EN4cute5tupleIJNS5_1CILi128EEES8_NS7_ILi64EEEEEENS_10bfloat16_tEfNS_4arch4Sm80ELb0ELb0ELb1ELb1ELb0ELb0ELb0ELb0ELi2ELi4ELi4ELi4ELb0EEENS1_21CollectiveEpilogueBwdISA_SB_SD_Li256ELb1ELb0ELi2EEENS1_19SingleTileSchedulerILb1ELb0ELb0ELi128EEEEEEEEEvNT_6ParamsE$_ZN4cute3eso3ESOILb1ELb0EJNS_6LayoutINS_5tupleIJNS3_IJNS3_IJNS_1CILi4EEENS4_ILi2EEEEEENS4_ILi1EEEEEES6_NS4_ILi8EEEEEENS3_IJNS3_IJNS3_IJS8_NS4_ILi32EEEEEENS4_ILi0EEEEEENS4_ILi64EEES5_EEEEENS_10ViewEngineIPN7cutlass10bfloat16_tEEEEEC2ERKSI_RKSN_ - $_ZN7cutlass13device_kernelIN5flash19enable_sm80_to_sm89INS1_16FlashAttnBwdSm80INS1_25CollectiveMainloopBwdSm80ILi2ELi2EN4cute5tupleIJNS5_1CILi128EEES8_NS7_ILi64EEEEEENS_10bfloat16_tEfNS_4arch4Sm80ELb0ELb0ELb1ELb1ELb0ELb0ELb0ELb0ELi2ELi4ELi4ELi4ELb0EEENS1_21CollectiveEpilogueBwdISA_SB_SD_Li256ELb1ELb0ELi2EEENS1_19SingleTileSchedulerILb1ELb0ELb0ELi128EEEEEEEEEvNT_6ParamsE$_ZN4cute3eso3ESOILb1ELb0EJNS_6LayoutINS_5tupleIJNS3_IJNS3_IJNS_1CILi4EEENS4_ILi2EEEEEENS4_ILi1EEEEEES6_EEENS3_IJNS3_IJNS3_IJS8_NS4_ILi32EEEEEENS4_ILi0EEEEEENS4_ILi64EEEEEEEEiEEC2ERKSH_RKi)
$_ZN7cutlass13device_kernelIN5flash19enable_sm80_to_sm89INS1_16FlashAttnBwdSm80INS1_25CollectiveMainloopBwdSm80ILi2ELi2EN4cute5tupleIJNS5_1CILi128EEES8_NS7_ILi64EEEEEENS_10bfloat16_tEfNS_4arch4Sm80ELb0ELb0ELb1ELb1ELb0ELb0ELb0ELb0ELi2ELi4ELi4ELi4ELb0EEENS1_21CollectiveEpilogueBwdISA_SB_SD_Li256ELb1ELb0ELi2EEENS1_19SingleTileSchedulerILb1ELb0ELb0ELi128EEEEEEEEEvNT_6ParamsE$_ZN4cute3eso3ESOILb1ELb0EJNS_6LayoutINS_5tupleIJNS3_IJNS3_IJNS_1CILi4EEENS4_ILi2EEEEEENS4_ILi1EEEEEES6_EEENS3_IJNS3_IJNS3_IJS8_NS4_ILi32EEEEEENS4_ILi0EEEEEENS4_ILi64EEEEEEEEiEEC2ERKSH_RKi:
[----:B------:R-:W-:Y:S02]  /*a2c0*/  IADD3 R2, R2, -c[0x0][0x20], RZ ;  /* 0x8000080002027a10 */ /* 0x000fe40007ffe0ff */
[----:B------:R-:W-:-:S03]  /*a2d0*/  MOV R5, 0x0 ;  /* 0x0000000000057802 */ /* 0x000fc60000000f00 */
[----:B------:R1:W-:Y:S01]  /*a2e0*/  STL [R2], R3 ;  /* 0x0000000302007387 */ /* 0x0003e20000100800 */
[----:B------:R-:W-:Y:S05]  /*a2f0*/  RET.REL.NODEC R4 `(_ZN7cutlass13device_kernelIN5flash19enable_sm80_to_sm89INS1_16FlashAttnBwdSm80INS1_25CollectiveMainloopBwdSm80ILi2ELi2EN4cute5tupleIJNS5_1CILi128EEES8_NS7_ILi64EEEEEENS_10bfloat16_tEfNS_4arch4Sm80ELb0ELb0ELb1ELb1ELb0ELb0ELb0ELb0ELi2ELi4ELi4ELi4ELb0EEENS1_21CollectiveEpilogueBwdISA_SB_SD_Li256ELb1ELb0ELi2EEENS1_19SingleTileSchedulerILb1ELb0ELb0ELi128EEEEEEEEEvNT_6ParamsE) ;  /* 0xffff5d0004007950 */ /* 0x000fea0003c3ffff */
        .type           $_ZN7cutlass13device_kernelIN5flash19enable_sm80_to_sm89INS1_16FlashAttnBwdSm80INS1_25CollectiveMainloopBwdSm80ILi2ELi2EN4cute5tupleIJNS5_1CILi128EEES8_NS7_ILi64EEEEEENS_10bfloat16_tEfNS_4arch4Sm80ELb0ELb0ELb1ELb1ELb0ELb0ELb0ELb0ELi2ELi4ELi4ELi4ELb0EEENS1_21CollectiveEpilogueBwdISA_SB_SD_Li256ELb1ELb0ELi2EEENS1_19SingleTileSchedulerILb1ELb0ELb0ELi128EEEEEEEEEvNT_6ParamsE$_ZN4cute3eso3ESOILb1ELb0EJNS_6LayoutINS_5tupleIJNS3_IJNS3_IJNS_1CILi4EEENS4_ILi2EEEEEENS4_ILi1EEEEEES6_NS4_ILi8EEEEEENS3_IJNS3_IJNS3_IJS8_NS4_ILi32EEEEEENS4_ILi0EEEEEENS4_ILi64EEES5_EEEEENS_10ViewEngineIPN7cutlass10bfloat16_tEEEEEC2ERKSI_RKSN_,@function
        .size           $_ZN7cutlass13device_kernelIN5flash19enable_sm80_to_sm89INS1_16FlashAttnBwdSm80INS1_25CollectiveMainloopBwdSm80ILi2ELi2EN4cute5tupleIJNS5_1CILi128EEES8_NS7_ILi64EEEEEENS_10bfloat16_tEfNS_4arch4Sm80ELb0ELb0ELb1ELb1ELb0ELb0ELb0ELb0ELi2ELi4ELi4ELi4ELb0EEENS1_21CollectiveEpilogueBwdISA_SB_SD_Li256ELb1ELb0ELi2EEENS1_19SingleTileSchedulerILb1ELb0ELb0ELi128EEEEEEEEEvNT_6ParamsE$_ZN4cute3eso3ESOILb1ELb0EJNS_6LayoutINS_5tupleIJNS3_IJNS3_IJNS_1CILi4EEENS4_ILi2EEEEEENS4_ILi1EEEEEES6_NS4_ILi8EEEEEENS3_IJNS3_IJNS3_IJS8_NS4_ILi32EEEEEENS4_ILi0EEEEEENS4_ILi64EEES5_EEEEENS_10ViewEngineIPN7cutlass10bfloat16_tEEEEEC2ERKSI_RKSN_,($_ZN7cutlass13device_kernelIN5flash19enable_sm80_to_sm89INS1_16FlashAttnBwdSm80INS1_25CollectiveMainloopBwdSm80ILi2ELi2EN4cute5tupleIJNS5_1CILi128EEES8_NS7_ILi64EEEEEENS_10bfloat16_tEfNS_4arch4Sm80ELb0ELb0ELb1ELb1ELb0ELb0ELb0ELb0ELi2ELi4ELi4ELi4ELb0EEENS1_21CollectiveEpilogueBwdISA_SB_SD_Li256ELb1ELb0ELi2EEENS1_19SingleTileSchedulerILb1ELb0ELb0ELi128EEEEEEEEEvNT_6ParamsE$_ZN4cute3eso3ESOILb1ELb0EJNS_6LayoutINS_5tupleIJNS3_IJNS3_IJNS_1CILi4EEENS4_ILi8EEEEEENS3_IJS5_NS4_ILi2EEEEEEEEENS3_IJNS3_IJS8_S8_EEENS3_IJS8_S6_EEEEEEEEENS3_IJNS3_IJNS3_IJNS_11ScaledBasisIS8_JLi1EEEENSF_INS4_ILi1EEEJLi0EEEEEEENS3_IJNSF_INS4_ILi16EEEJLi0EEEENSF_IS6_JLi1EEEEEEEEEENS3_IJNS3_IJNSF_ISH_JLi1EEEENSF_IS6_JLi0EEEEEEENS3_IJNSF_INS4_ILi64EEEJLi0EEEENSF_ISK_JLi1EEEEEEEEEEEEEEENS_10ViewEngineINS_23ArithmeticTupleIteratorINS_15ArithmeticTupleIJNS4_ILi0EEES12_EEEEEEEEEC2ERKSY_RKS15_ - $_ZN7cutlass13device_kernelIN5flash19enable_sm80_to_sm89INS1_16FlashAttnBwdSm80INS1_25CollectiveMainloopBwdSm80ILi2ELi2EN4cute5tupleIJNS5_1CILi128EEES8_NS7_ILi64EEEEEENS_10bfloat16_tEfNS_4arch4Sm80ELb0ELb0ELb1ELb1ELb0ELb0ELb0ELb0ELi2ELi4ELi4ELi4ELb0EEENS1_21CollectiveEpilogueBwdISA_SB_SD_Li256ELb1ELb0ELi2EEENS1_19SingleTileSchedulerILb1ELb0ELb0ELi128EEEEEEEEEvNT_6ParamsE$_ZN4cute3eso3ESOILb1ELb0EJNS_6LayoutINS_5tupleIJNS3_IJNS3_IJNS_1CILi4EEENS4_ILi2EEEEEENS4_ILi1EEEEEES6_NS4_ILi8EEEEEENS3_IJNS3_IJNS3_IJS8_NS4_ILi32EEEEEENS4_ILi0EEEEEENS4_ILi64EEES5_EEEEENS_10ViewEngineIPN7cutlass10bfloat16_tEEEEEC2ERKSI_RKSN_)
$_ZN7cutlass13device_kernelIN5flash19enable_sm80_to_sm89INS1_16FlashAttnBwdSm80INS1_25CollectiveMainloopBwdSm80ILi2ELi2EN4cute5tupleIJNS5_1CILi128EEES8_NS7_ILi64EEEEEENS_10bfloat16_tEfNS_4arch4Sm80ELb0ELb0ELb1ELb1ELb0ELb0ELb0ELb0ELi2ELi4ELi4ELi4ELb0EEENS1_21CollectiveEpilogueBwdISA_SB_SD_Li256ELb1ELb0ELi2EEENS1_19SingleTileSchedulerILb1ELb0ELb0ELi128EEEEEEEEEvNT_6ParamsE$_ZN4cute3eso3ESOILb1ELb0EJNS_6LayoutINS_5tupleIJNS3_IJNS3_IJNS_1CILi4EEENS4_ILi2EEEEEENS4_ILi1EEEEEES6_NS4_ILi8EEEEEENS3_IJNS3_IJNS3_IJS8_NS4_ILi32EEEEEENS4_ILi0EEEEEENS4_ILi64EEES5_EEEEENS_10ViewEngineIPN7cutlass10bfloat16_tEEEEEC2ERKSI_RKSN_:
[----:B------:R-:W-:Y:S01]  /*a300*/  IADD3 R2, R66, -c[0x0][0x20], RZ ;  /* 0x8000080042027a10 */ /* 0x000fe20007ffe0ff */
[----:B------:R-:W-:Y:S01]  /*a310*/  IMAD.MOV.U32 R7, RZ, RZ, R3 ;  /* 0x000000ffff077224 */ /* 0x000fe200078e0003 */
[----:B------:R-:W-:-:S04]  /*a320*/  MOV R5, 0x0 ;  /* 0x0000000000057802 */ /* 0x000fc80000000f00 */
[----:B------:R1:W-:Y:S01]  /*a330*/  STL.64 [R2], R6 ;  /* 0x0000000602007387 */ /* 0x0003e20000100a00 */
[----:B------:R-:W-:Y:S05]  /*a340*/  RET.REL.NODEC R4 `(_ZN7cutlass13device_kernelIN5flash19enable_sm80_to_sm89INS1_16FlashAttnBwdSm80INS1_25CollectiveMainloopBwdSm80ILi2ELi2EN4cute5tupleIJNS5_1CILi128EEES8_NS7_ILi64EEEEEENS_10bfloat16_tEfNS_4arch4Sm80ELb0ELb0ELb1ELb1ELb0ELb0ELb0ELb0ELi2ELi4ELi4ELi4ELb0EEENS1_21CollectiveEpilogueBwdISA_SB_SD_Li256ELb1ELb0ELi2EEENS1_19SingleTileSchedulerILb1ELb0ELb0ELi128EEEEEEEEEvNT_6ParamsE) ;  /* 0xffff5cb004007950 */ /* 0x000fea0003c3ffff */
        .type           $_ZN7cutlass13device_kernelIN5flash19enable_sm80_to_sm89INS1_16FlashAttnBwdSm80INS1_25CollectiveMainloopBwdSm80ILi2ELi2EN4cute5tupleIJNS5_1CILi128EEES8_NS7_ILi64EEEEEENS_10bfloat16_tEfNS_4arch4Sm80ELb0ELb0ELb1ELb1ELb0ELb0ELb0ELb0ELi2ELi4ELi4ELi4ELb0EEENS1_21CollectiveEpilogueBwdISA_SB_SD_Li256ELb1ELb0ELi2EEENS1_19SingleTileSchedulerILb1ELb0ELb0ELi128EEEEEEEEEvNT_6ParamsE$_ZN4cute3eso3ESOILb1ELb0EJNS_6LayoutINS_5tupleIJNS3_IJNS3_IJNS_1CILi4EEENS4_ILi8EEEEEENS3_IJS5_NS4_ILi2EEEEEEEEENS3_IJNS3_IJS8_S8_EEENS3_IJS8_S6_EEEEEEEEENS3_IJNS3_IJNS3_IJNS_11ScaledBasisIS8_JLi1EEEENSF_INS4_ILi1EEEJLi0EEEEEEENS3_IJNSF_INS4_ILi16EEEJLi0EEEENSF_IS6_JLi1EEEEEEEEEENS3_IJNS3_IJNSF_ISH_JLi1EEEENSF_IS6_JLi0EEEEEEENS3_IJNSF_INS4_ILi64EEEJLi0EEEENSF_ISK_JLi1EEEEEEEEEEEEEEENS_10ViewEngineINS_23ArithmeticTupleIteratorINS_15ArithmeticTupleIJNS4_ILi0EEES12_EEEEEEEEEC2ERKSY_RKS15_,@function
        .size           $_ZN7cutlass13device_kernelIN5flash19enable_sm80_to_sm89INS1_16FlashAttnBwdSm80INS1_25CollectiveMainloopBwdSm80ILi2ELi2EN4cute5tupleIJNS5_1CILi128EEES8_NS7_ILi64EEEEEENS_10bfloat16_tEfNS_4arch4Sm80ELb0ELb0ELb1ELb1ELb0ELb0ELb0ELb0ELi2ELi4ELi4ELi4ELb0EEENS1_21CollectiveEpilogueBwdISA_SB_SD_Li256ELb1ELb0ELi2EEENS1_19SingleTileSchedulerILb1ELb0ELb0ELi128EEEEEEEEEvNT_6ParamsE$_ZN4cute3eso3ESOILb1ELb0EJNS_6LayoutINS_5tupleIJNS3_IJNS3_IJNS_1CILi4EEENS4_ILi8EEEEEENS3_IJS5_NS4_ILi2EEEEEEEEENS3_IJNS3_IJS8_S8_EEENS3_IJS8_S6_EEEEEEEEENS3_IJNS3_IJNS3_IJNS_11ScaledBasisIS8_JLi1EEEENSF_INS4_ILi1EEEJLi0EEEEEEENS3_IJNSF_INS4_ILi16EEEJLi0EEEENSF_IS6_JLi1EEEEEEEEEENS3_IJNS3_IJNSF_ISH_JLi1EEEENSF_IS6_JLi0EEEEEEENS3_IJNSF_INS4_ILi64EEEJLi0EEEENSF_ISK_JLi1EEEEEEEEEEEEEEENS_10ViewEngineINS_23ArithmeticTupleIteratorINS_15ArithmeticTupleIJNS4_ILi0EEES12_EEEEEEEEEC2ERKSY_RKS15_,($_ZN7cutlass13device_kernelIN5flash19enable_sm80_to_sm89INS1_16FlashAttnBwdSm80INS1_25CollectiveMainloopBwdSm80ILi2ELi2EN4cute5tupleIJNS5_1CILi128EEES8_NS7_ILi64EEEEEENS_10bfloat16_tEfNS_4arch4Sm80ELb0ELb0ELb1ELb1ELb0ELb0ELb0ELb0ELi2ELi4ELi4ELi4ELb0EEENS1_21CollectiveEpilogueBwdISA_SB_SD_Li256ELb1ELb0ELi2EEENS1_19SingleTileSchedulerILb1ELb0ELb0ELi128EEEEEEEEEvNT_6ParamsE$_ZN4cute3eso3ESOILb1ELb0EJNS_6LayoutINS_5tupleIJNS3_IJNS3_IJNS_1CILi8EEENS4_ILi1EEEEEES6_EEENS3_IJNS3_IJS6_S6_EEENS4_ILi2EEEEEEEEENS3_IJNS3_IJNS3_IJS6_NS4_ILi0EEEEEESD_EEENS3_IJNS3_IJSD_SD_EEENS4_ILi4096EEEEEEEEEEENS_10ViewEngineINS_8smem_ptrIPN7cutlass10bfloat16_tEEEEEEEC2ERKSK_RKSR_ - $_ZN7cutlass13device_kernelIN5flash19enable_sm80_to_sm89INS1_16FlashAttnBwdSm80INS1_25CollectiveMainloopBwdSm80ILi2ELi2EN4cute5tupleIJNS5_1CILi128EEES8_NS7_ILi64EEEEEENS_10bfloat16_tEfNS_4arch4Sm80ELb0ELb0ELb1ELb1ELb0ELb0ELb0ELb0ELi2ELi4ELi4ELi4ELb0EEENS1_21CollectiveEpilogueBwdISA_SB_SD_Li256ELb1ELb0ELi2EEENS1_19SingleTileSchedulerILb1ELb0ELb0ELi128EEEEEEEEEvNT_6ParamsE$_ZN4cute3eso3ESOILb1ELb0EJNS_6LayoutINS_5tupleIJNS3_IJNS3_IJNS_1CILi4EEENS4_ILi8EEEEEENS3_IJS5_NS4_ILi2EEEEEEEEENS3_IJNS3_IJS8_S8_EEENS3_IJS8_S6_EEEEEEEEENS3_IJNS3_IJNS3_IJNS_11ScaledBasisIS8_JLi1EEEENSF_INS4_ILi1EEEJLi0EEEEEEENS3_IJNSF_INS4_ILi16EEEJLi0EEEENSF_IS6_JLi1EEEEEEEEEENS3_IJNS3_IJNSF_ISH_JLi1EEEENSF_IS6_JLi0EEEEEEENS3_IJNSF_INS4_ILi64EEEJLi0EEEENSF_ISK_JLi1EEEEEEEEEEEEEEENS_10ViewEngineINS_23ArithmeticTupleIteratorINS_15ArithmeticTupleIJNS4_ILi0EEES12_EEEEEEEEEC2ERKSY_RKS15_)
$_ZN7cutlass13device_kernelIN5flash19enable_sm80_to_sm89INS1_16FlashAttnBwdSm80INS1_25CollectiveMainloopBwdSm80ILi2ELi2EN4cute5tupleIJNS5_1CILi128EEES8_NS7_ILi64EEEEEENS_10bfloat16_tEfNS_4arch4Sm80ELb0ELb0ELb1ELb1ELb0ELb0ELb0ELb0ELi2ELi4ELi4ELi4ELb0EEENS1_21CollectiveEpilogueBwdISA_SB_SD_Li256ELb1ELb0ELi2EEENS1_19SingleTileSchedulerILb1ELb0ELb0ELi128EEEEEEEEEvNT_6ParamsE$_ZN4cute3eso3ESOILb1ELb0EJNS_6LayoutINS_5tupleIJNS3_IJNS3_IJNS_1CILi4EEENS4_ILi8EEEEEENS3_IJS5_NS4_ILi2EEEEEEEEENS3_IJNS3_IJS8_S8_EEENS3_IJS8_S6_EEEEEEEEENS3_IJNS3_IJNS3_IJNS_11ScaledBasisIS8_JLi1EEEENSF_INS4_ILi1EEEJLi0EEEEEEENS3_IJNSF_INS4_ILi16EEEJLi0EEEENSF_IS6_JLi1EEEEEEEEEENS3_IJNS3_IJNSF_ISH_JLi1EEEENSF_IS6_JLi0EEEEEEENS3_IJNSF_INS4_ILi64EEEJLi0EEEENSF_ISK_JLi1EEEEEEEEEEEEEEENS_10ViewEngineINS_23ArithmeticTupleIteratorINS_15ArithmeticTupleIJNS4_ILi0EEES12_EEEEEEEEEC2ERKSY_RKS15_:
[----:B------:R-:W-:Y:S01]  /*a350*/  IADD3 R2, R17, -c[0x0][0x20], RZ ;  /* 0x8000080011027a10 */ /* 0x000fe20007ffe0ff */
[----:B------:R-:W-:Y:S01]  /*a360*/  IMAD.MOV.U32 R52, RZ, RZ, R6 ;  /* 0x000000ffff347224 */ /* 0x000fe200078e0006 */
[----:B------:R-:W-:Y:S01]  /*a370*/  PRMT R9, R45, 0x7770, RZ ;  /* 0x000077702d097816 */ /* 0x000fe200000000ff */
[----:B------:R-:W-:-:S04]  /*a380*/  IMAD.MOV.U32 R53, RZ, RZ, 0x0 ;  /* 0x00000000ff357424 */ /* 0x000fc800078e00ff */
[----:B------:R1:W-:Y:S01]  /*a390*/  STL.U8 [R2], R9 ;  /* 0x0000000902007387 */ /* 0x0003e20000100000 */
[----:B------:R-:W-:Y:S05]  /*a3a0*/  RET.REL.NODEC R52 `(_ZN7cutlass13device_kernelIN5flash19enable_sm80_to_sm89INS1_16FlashAttnBwdSm80INS1_25CollectiveMainloopBwdSm80ILi2ELi2EN4cute5tupleIJNS5_1CILi128EEES8_NS7_ILi64EEEEEENS_10bfloat16_tEfNS_4arch4Sm80ELb0ELb0ELb1ELb1ELb0ELb0ELb0ELb0ELi2ELi4ELi4ELi4ELb0EEENS1_21CollectiveEpilogueBwdISA_SB_SD_Li256ELb1ELb0ELi2EEENS1_19SingleTileSchedulerILb1ELb0ELb0ELi128EEEEEEEEEvNT_6ParamsE) ;  /* 0xffff5c5034007950 */ /* 0x000fea0003c3ffff */
        .type           $_ZN7cutlass13device_kernelIN5flash19enable_sm80_to_sm89INS1_16FlashAttnBwdSm80INS1_25CollectiveMainloopBwdSm80ILi2ELi2EN4cute5tupleIJNS5_1CILi128EEES8_NS7_ILi64EEEEEENS_10bfloat16_tEfNS_4arch4Sm80ELb0ELb0ELb1ELb1ELb0ELb0ELb0ELb0ELi2ELi4ELi4ELi4ELb0EEENS1_21CollectiveEpilogueBwdISA_SB_SD_Li256ELb1ELb0ELi2EEENS1_19SingleTileSchedulerILb1ELb0ELb0ELi128EEEEEEEEEvNT_6ParamsE$_ZN4cute3eso3ESOILb1ELb0EJNS_6LayoutINS_5tupleIJNS3_IJNS3_IJNS_1CILi8EEENS4_ILi1EEEEEES6_EEENS3_IJNS3_IJS6_S6_EEENS4_ILi2EEEEEEEEENS3_IJNS3_IJNS3_IJS6_NS4_ILi0EEEEEESD_EEENS3_IJNS3_IJSD_SD_EEENS4_ILi4096EEEEEEEEEEENS_10ViewEngineINS_8smem_ptrIPN7cutlass10bfloat16_tEEEEEEEC2ERKSK_RKSR_,@function
        .size           $_ZN7cutlass13device_kernelIN5flash19enable_sm80_to_sm89INS1_16FlashAttnBwdSm80INS1_25CollectiveMainloopBwdSm80ILi2ELi2EN4cute5tupleIJNS5_1CILi128EEES8_NS7_ILi64EEEEEENS_10bfloat16_tEfNS_4arch4Sm80ELb0ELb0ELb1ELb1ELb0ELb0ELb0ELb0ELi2ELi4ELi4ELi4ELb0EEENS1_21CollectiveEpilogueBwdISA_SB_SD_Li256ELb1ELb0ELi2EEENS1_19SingleTileSchedulerILb1ELb0ELb0ELi128EEEEEEEEEvNT_6ParamsE$_ZN4cute3eso3ESOILb1ELb0EJNS_6LayoutINS_5tupleIJNS3_IJNS3_IJNS_1CILi8EEENS4_ILi1EEEEEES6_EEENS3_IJNS3_IJS6_S6_EEENS4_ILi2EEEEEEEEENS3_IJNS3_IJNS3_IJS6_NS4_ILi0EEEEEESD_EEENS3_IJNS3_IJSD_SD_EEENS4_ILi4096EEEEEEEEEEENS_10ViewEngineINS_8smem_ptrIPN7cutlass10bfloat16_tEEEEEEEC2ERKSK_RKSR_,($_ZN7cutlass13device_kernelIN5flash19enable_sm80_to_sm89INS1_16FlashAttnBwdSm80INS1_25CollectiveMainloopBwdSm80ILi2ELi2EN4cute5tupleIJNS5_1CILi128EEES8_NS7_ILi64EEEEEENS_10bfloat16_tEfNS_4arch4Sm80ELb0ELb0ELb1ELb1ELb0ELb0ELb0ELb0ELi2ELi4ELi4ELi4ELb0EEENS1_21CollectiveEpilogueBwdISA_SB_SD_Li256ELb1ELb0ELi2EEENS1_19SingleTileSchedulerILb1ELb0ELb0ELi128EEEEEEEEEvNT_6ParamsE$_ZN4cute3eso3ESOILb1ELb0EJNS_6LayoutINS_5tupleIJNS3_IJNS3_IJNS_1CILi8EEENS4_ILi1EEEEEES6_EEENS3_IJNS3_IJS6_S6_EEENS4_ILi2EEEEEEEEENS3_IJNS3_IJNS3_IJS6_NS4_ILi0EEEEEESD_EEENS3_IJNS3_IJSD_SD_EEENS4_ILi64EEEEEEEEEEENS_10ViewEngineIPN7cutlass10bfloat16_tEEEEEC2ERKSK_RKSP_ - $_ZN7cutlass13device_kernelIN5flash19enable_sm80_to_sm89INS1_16FlashAttnBwdSm80INS1_25CollectiveMainloopBwdSm80ILi2ELi2EN4cute5tupleIJNS5_1CILi128EEES8_NS7_ILi64EEEEEENS_10bfloat16_tEfNS_4arch4Sm80ELb0ELb0ELb1ELb1ELb0ELb0ELb0ELb0ELi2ELi4ELi4ELi4ELb0EEENS1_21CollectiveEpilogueBwdISA_SB_SD_Li256ELb1ELb0ELi2EEENS1_19SingleTileSchedulerILb1ELb0ELb0ELi128EEEEEEEEEvNT_6ParamsE$_ZN4cute3eso3ESOILb1ELb0EJNS_6LayoutINS_5tupleIJNS3_IJNS3_IJNS_1CILi8EEENS4_ILi1EEEEEES6_EEENS3_IJNS3_IJS6_S6_EEENS4_ILi2EEEEEEEEENS3_IJNS3_IJNS3_IJS6_NS4_ILi0EEEEEESD_EEENS3_IJNS3_IJSD_SD_EEENS4_ILi4096EEEEEEEEEEENS_10ViewEngineINS_8smem_ptrIPN7cutlass10bfloat16_tEEEEEEEC2ERKSK_RKSR_)
$_ZN7cutlass13device_kernelIN5flash19enable_sm80_to_sm89INS1_16FlashAttnBwdSm80INS1_25CollectiveMainloopBwdSm80ILi2ELi2EN4cute5tupleIJNS5_1CILi128EEES8_NS7_ILi64EEEEEENS_10bfloat16_tEfNS_4arch4Sm80ELb0ELb0ELb1ELb1ELb0ELb0ELb0ELb0ELi2ELi4ELi4ELi4ELb0EEENS1_21CollectiveEpilogueBwdISA_SB_SD_Li256ELb1ELb0ELi2EEENS1_19SingleTileSchedulerILb1ELb0ELb0ELi128EEEEEEEEEvNT_6ParamsE$_ZN4cute3eso3ESOILb1ELb0EJNS_6LayoutINS_5tupleIJNS3_IJNS3_IJNS_1CILi8EEENS4_ILi1EEEEEES6_EEENS3_IJNS3_IJS6_S6_EEENS4_ILi2EEEEEEEEENS3_IJNS3_IJNS3_IJS6_NS4_ILi0EEEEEESD_EEENS3_IJNS3_IJSD_SD_EEENS4_ILi4096EEEEEEEEEEENS_10ViewEngineINS_8smem_ptrIPN7cutlass10bfloat16_tEEEEEEEC2ERKSK_RKSR_:
[----:B------:R-:W-:Y:S02]  /*a3b0*/  IADD3 R2, R66, -c[0x0][0x20], RZ ;  /* 0x8000080042027a10 */ /* 0x000fe40007ffe0ff */
[----:B------:R-:W-:-:S03]  /*a3c0*/  MOV R9, 0x0 ;  /* 0x0000000000097802 */ /* 0x000fc60000000f00 */
[----:B------:R1:W-:Y:S01]  /*a3d0*/  STL.64 [R2], R6 ;  /* 0x0000000602007387 */ /* 0x0003e20000100a00 */
[----:B------:R-:W-:Y:S05]  /*a3e0*/  RET.REL.NODEC R8 `(_ZN7cutlass13device_kernelIN5flash19enable_sm80_to_sm89INS1_16FlashAttnBwdSm80INS1_25CollectiveMainloopBwdSm80ILi2ELi2EN4cute5tupleIJNS5_1CILi128EEES8_NS7_ILi64EEEEEENS_10bfloat16_tEfNS_4arch4Sm80ELb0ELb0ELb1ELb1ELb0ELb0ELb0ELb0ELi2ELi4ELi4ELi4ELb0EEENS1_21CollectiveEpilogueBwdISA_SB_SD_Li256ELb1ELb0ELi2EEENS1_19SingleTileSchedulerILb1ELb0ELb0ELi128EEEEEEEEEvNT_6ParamsE) ;  /* 0xffff5c1008007950 */ /* 0x000fea0003c3ffff */
        .type           $_ZN7cutlass13device_kernelIN5flash19enable_sm80_to_sm89INS1_16FlashAttnBwdSm80INS1_25CollectiveMainloopBwdSm80ILi2ELi2EN4cute5tupleIJNS5_1CILi128EEES8_NS7_ILi64EEEEEENS_10bfloat16_tEfNS_4arch4Sm80ELb0ELb0ELb1ELb1ELb0ELb0ELb0ELb0ELi2ELi4ELi4ELi4ELb0EEENS1_21CollectiveEpilogueBwdISA_SB_SD_Li256ELb1ELb0ELi2EEENS1_19SingleTileSchedulerILb1ELb0ELb0ELi128EEEEEEEEEvNT_6ParamsE$_ZN4cute3eso3ESOILb1ELb0EJNS_6LayoutINS_5tupleIJNS3_IJNS3_IJNS_1CILi8EEENS4_ILi1EEEEEES6_EEENS3_IJNS3_IJS6_S6_EEENS4_ILi2EEEEEEEEENS3_IJNS3_IJNS3_IJS6_NS4_ILi0EEEEEESD_EEENS3_IJNS3_IJSD_SD_EEENS4_ILi64EEEEEEEEEEENS_10ViewEngineIPN7cutlass10bfloat16_tEEEEEC2ERKSK_RKSP_,@function
        .size           $_ZN7cutlass13device_kernelIN5flash19enable_sm80_to_sm89INS1_16FlashAttnBwdSm80INS1_25CollectiveMainloopBwdSm80ILi2ELi2EN4cute5tupleIJNS5_1CILi128EEES8_NS7_ILi64EEEEEENS_10bfloat16_tEfNS_4arch4Sm80ELb0ELb0ELb1ELb1ELb0ELb0ELb0ELb0ELi2ELi4ELi4ELi4ELb0EEENS1_21CollectiveEpilogueBwdISA_SB_SD_Li256ELb1ELb0ELi2EEENS1_19SingleTileSchedulerILb1ELb0ELb0ELi128EEEEEEEEEvNT_6ParamsE$_ZN4cute3eso3ESOILb1ELb0EJNS_6LayoutINS_5tupleIJNS3_IJNS3_IJNS_1CILi8EEENS4_ILi1EEEEEES6_EEENS3_IJNS3_IJS6_S6_EEENS4_ILi2EEEEEEEEENS3_IJNS3_IJNS3_IJS6_NS4_ILi0EEEEEESD_EEENS3_IJNS3_IJSD_SD_EEENS4_ILi64EEEEEEEEEEENS_10ViewEngineIPN7cutlass10bfloat16_tEEEEEC2ERKSK_RKSP_,($_ZN7cutlass13device_kernelIN5flash19enable_sm80_to_sm89INS1_16FlashAttnBwdSm80INS1_25CollectiveMainloopBwdSm80ILi2ELi2EN4cute5tupleIJNS5_1CILi128EEES8_NS7_ILi64EEEEEENS_10bfloat16_tEfNS_4arch4Sm80ELb0ELb0ELb1ELb1ELb0ELb0ELb0ELb0ELi2ELi4ELi4ELi4ELb0EEENS1_21CollectiveEpilogueBwdISA_SB_SD_Li256ELb1ELb0ELi2EEENS1_19SingleTileSchedulerILb1ELb0ELb0ELi128EEEEEEEEEvNT_6ParamsE$_ZN4cute3eso3ESOILb1ELb0EJNS_6LayoutINS_5tupleIJNS3_IJNS3_IJNS_1CILi8EEENS4_ILi1EEEEEES6_EEENS3_IJNS3_IJS6_S6_EEENS4_ILi2EEEEEEEEENS3_IJNS3_IJNS3_IJS6_NS4_ILi0EEEEEESD_EEENS3_IJNS3_IJSD_SD_EEENS4_ILi8192EEEEEEEEEEENS_10ViewEngineINS_8smem_ptrIPN7cutlass10bfloat16_tEEEEEEEC2ERKSK_RKSR_ - $_ZN7cutlass13device_kernelIN5flash19enable_sm80_to_sm89INS1_16FlashAttnBwdSm80INS1_25CollectiveMainloopBwdSm80ILi2ELi2EN4cute5tupleIJNS5_1CILi128EEES8_NS7_ILi64EEEEEENS_10bfloat16_tEfNS_4arch4Sm80ELb0ELb0ELb1ELb1ELb0ELb0ELb0ELb0ELi2ELi4ELi4ELi4ELb0EEENS1_21CollectiveEpilogueBwdISA_SB_SD_Li256ELb1ELb0ELi2EEENS1_19SingleTileSchedulerILb1ELb0ELb0ELi128EEEEEEEEEvNT_6ParamsE$_ZN4cute3eso3ESOILb1ELb0EJNS_6LayoutINS_5tupleIJNS3_IJNS3_IJNS_1CILi8EEENS4_ILi1EEEEEES6_EEENS3_IJNS3_IJS6_S6_EEENS4_ILi2EEEEEEEEENS3_IJNS3_IJNS3_IJS6_NS4_ILi0EEEEEESD_EEENS3_IJNS3_IJSD_SD_EEENS4_ILi64EEEEEEEEEEENS_10ViewEngineIPN7cutlass10bfloat16_tEEEEEC2ERKSK_RKSP_)
$_ZN7cutlass13device_kernelIN5flash19enable_sm80_to_sm89INS1_16FlashAttnBwdSm80INS1_25CollectiveMainloopBwdSm80ILi2ELi2EN4cute5tupleIJNS5_1CILi128EEES8_NS7_ILi64EEEEEENS_10bfloat16_tEfNS_4arch4Sm80ELb0ELb0ELb1ELb1ELb0ELb0ELb0ELb0ELi2ELi4ELi4ELi4ELb0EEENS1_21CollectiveEpilogueBwdISA_SB_SD_Li256ELb1ELb0ELi2EEENS1_19SingleTileSchedulerILb1ELb0ELb0ELi128EEEEEEEEEvNT_6ParamsE$_ZN4cute3eso3ESOILb1ELb0EJNS_6LayoutINS_5tupleIJNS3_IJNS3_IJNS_1CILi8EEENS4_ILi1EEEEEES6_EEENS3_IJNS3_IJS6_S6_EEENS4_ILi2EEEEEEEEENS3_IJNS3_IJNS3_IJS6_NS4_ILi0EEEEEESD_EEENS3_IJNS3_IJSD_SD_EEENS4_ILi64EEEEEEEEEEENS_10ViewEngineIPN7cutlass10bfloat16_tEEEEEC2ERKSK_RKSP_:
[----:B------:R-:W-:Y:S02]  /*a3f0*/  IADD3 R6, R23, -c[0x0][0x20], RZ ;  /* 0x8000080017067a10 */ /* 0x000fe40007ffe0ff */
[----:B------:R-:W-:-:S03]  /*a400*/  MOV R9, 0x0 ;  /* 0x0000000000097802 */ /* 0x000fc60000000f00 */
[----:B------:R1:W-:Y:S01]  /*a410*/  STL.64 [R6], R2 ;  /* 0x0000000206007387 */ /* 0x0003e20000100a00 */
[----:B------:R-:W-:Y:S05]  /*a420*/  RET.REL.NODEC R8 `(_ZN7cutlass13device_kernelIN5flash19enable_sm80_to_sm89INS1_16FlashAttnBwdSm80INS1_25CollectiveMainloopBwdSm80ILi2ELi2EN4cute5tupleIJNS5_1CILi128EEES8_NS7_ILi64EEEEEENS_10bfloat16_tEfNS_4arch4Sm80ELb0ELb0ELb1ELb1ELb0ELb0ELb0ELb0ELi2ELi4ELi4ELi4ELb0EEENS1_21CollectiveEpilogueBwdISA_SB_SD_Li256ELb1ELb0ELi2EEENS1_19SingleTileSchedulerILb1ELb0ELb0ELi128EEEEEEEEEvNT_6ParamsE) ;  /* 0xffff5bd008007950 */ /* 0x000fea0003c3ffff */
        .type           $_ZN7cutlass13device_kernelIN5flash19enable_sm80_to_sm89INS1_16FlashAttnBwdSm80INS1_25CollectiveMainloopBwdSm80ILi2ELi2EN4cute5tupleIJNS5_1CILi128EEES8_NS7_ILi64EEEEEENS_10bfloat16_tEfNS_4arch4Sm80ELb0ELb0ELb1ELb1ELb0ELb0ELb0ELb0ELi2ELi4ELi4ELi4ELb0EEENS1_21CollectiveEpilogueBwdISA_SB_SD_Li256ELb1ELb0ELi2EEENS1_19SingleTileSchedulerILb1ELb0ELb0ELi128EEEEEEEEEvNT_6ParamsE$_ZN4cute3eso3ESOILb1ELb0EJNS_6LayoutINS_5tupleIJNS3_IJNS3_IJNS_1CILi8EEENS4_ILi1EEEEEES6_EEENS3_IJNS3_IJS6_S6_EEENS4_ILi2EEEEEEEEENS3_IJNS3_IJNS3_IJS6_NS4_ILi0EEEEEESD_EEENS3_IJNS3_IJSD_SD_EEENS4_ILi8192EEEEEEEEEEENS_10ViewEngineINS_8smem_ptrIPN7cutlass10bfloat16_tEEEEEEEC2ERKSK_RKSR_,@function
        .size           $_ZN7cutlass13device_kernelIN5flash19enable_sm80_to_sm89INS1_16FlashAttnBwdSm80INS1_25CollectiveMainloopBwdSm80ILi2ELi2EN4cute5tupleIJNS5_1CILi128EEES8_NS7_ILi64EEEEEENS_10bfloat16_tEfNS_4arch4Sm80ELb0ELb0ELb1ELb1ELb0ELb0ELb0ELb0ELi2ELi4ELi4ELi4ELb0EEENS1_21CollectiveEpilogueBwdISA_SB_SD_Li256ELb1ELb0ELi2EEENS1_19SingleTileSchedulerILb1ELb0ELb0ELi128EEEEEEEEEvNT_6ParamsE$_ZN4cute3eso3ESOILb1ELb0EJNS_6LayoutINS_5tupleIJNS3_IJNS3_IJNS_1CILi8EEENS4_ILi1EEEEEES6_EEENS3_IJNS3_IJS6_S6_EEENS4_ILi2EEEEEEEEENS3_IJNS3_IJNS3_IJS6_NS4_ILi0EEEEEESD_EEENS3_IJNS3_IJSD_SD_EEENS4_ILi8192EEEEEEEEEEENS_10ViewEngineINS_8smem_ptrIPN7cutlass10bfloat16_tEEEEEEEC2ERKSK_RKSR_,($_ZN7cutlass13device_kernelIN5flash19enable_sm80_to_sm89INS1_16FlashAttnBwdSm80INS1_25CollectiveMainloopBwdSm80ILi2ELi2EN4cute5tupleIJNS5_1CILi128EEES8_NS7_ILi64EEEEEENS_10bfloat16_tEfNS_4arch4Sm80ELb0ELb0ELb1ELb1ELb0ELb0ELb0ELb0ELi2ELi4ELi4ELi4ELb0EEENS1_21CollectiveEpilogueBwdISA_SB_SD_Li256ELb1ELb0ELi2EEENS1_19SingleTileSchedulerILb1ELb0ELb0ELi128EEEEEEEEEvNT_6ParamsE$_ZN4cute3eso3ESOILb1ELb0EJNS_6LayoutINS_5tupleIJNS3_IJNS3_IJNS_1CILi8EEENS4_ILi1EEEEEES6_EEENS3_IJNS3_IJS6_S6_EEENS4_ILi2EEEEEEEEENS3_IJNS3_IJNS3_IJS6_NS4_ILi0EEEEEESD_EEENS3_IJNS3_IJSD_SD_EEES5_EEEEEEEENS_10ViewEngineIPN7cutlass10bfloat16_tEEEEEC2ERKSJ_RKSO_ - $_ZN7cutlass13device_kernelIN5flash19enable_sm80_to_sm89INS1_16FlashAttnBwdSm80INS1_25CollectiveMainloopBwdSm80ILi2ELi2EN4cute5tupleIJNS5_1CILi128EEES8_NS7_ILi64EEEEEENS_10bfloat16_tEfNS_4arch4Sm80ELb0ELb0ELb1ELb1ELb0ELb0ELb0ELb0ELi2ELi4ELi4ELi4ELb0EEENS1_21CollectiveEpilogueBwdISA_SB_SD_Li256ELb1ELb0ELi2EEENS1_19SingleTileSchedulerILb1ELb0ELb0ELi128EEEEEEEEEvNT_6ParamsE$_ZN4cute3eso3ESOILb1ELb0EJNS_6LayoutINS_5tupleIJNS3_IJNS3_IJNS_1CILi8EEENS4_ILi1EEEEEES6_EEENS3_IJNS3_IJS6_S6_EEENS4_ILi2EEEEEEEEENS3_IJNS3_IJNS3_IJS6_NS4_ILi0EEEEEESD_EEENS3_IJNS3_IJSD_SD_EEENS4_ILi8192EEEEEEEEEEENS_10ViewEngineINS_8smem_ptrIPN7cutlass10bfloat16_tEEEEEEEC2ERKSK_RKSR_)
$_ZN7cutlass13device_kernelIN5flash19enable_sm80_to_sm89INS1_16FlashAttnBwdSm80INS1_25CollectiveMainloopBwdSm80ILi2ELi2EN4cute5tupleIJNS5_1CILi128EEES8_NS7_ILi64EEEEEENS_10bfloat16_tEfNS_4arch4Sm80ELb0ELb0ELb1ELb1ELb0ELb0ELb0ELb0ELi2ELi4ELi4ELi4ELb0EEENS1_21CollectiveEpilogueBwdISA_SB_SD_Li256ELb1ELb0ELi2EEENS1_19SingleTileSchedulerILb1ELb0ELb0ELi128EEEEEEEEEvNT_6ParamsE$_ZN4cute3eso3ESOILb1ELb0EJNS_6LayoutINS_5tupleIJNS3_IJNS3_IJNS_1CILi8EEENS4_ILi1EEEEEES6_EEENS3_IJNS3_IJS6_S6_EEENS4_ILi2EEEEEEEEENS3_IJNS3_IJNS3_IJS6_NS4_ILi0EEEEEESD_EEENS3_IJNS3_IJSD_SD_EEENS4_ILi8192EEEEEEEEEEENS_10ViewEngineINS_8smem_ptrIPN7cutlass10bfloat16_tEEEEEEEC2ERKSK_RKSR_:
[----:B------:R-:W-:Y:S01]  /*a430*/  IADD3 R5, R23, -c[0x0][0x20], RZ ;  /* 0x8000080017057a10 */ /* 0x000fe20007ffe0ff */
[----:B------:R-:W-:Y:S01]  /*a440*/  IMAD.MOV.U32 R8, RZ, RZ, R4 ;  /* 0x000000ffff087224 */ /* 0x000fe200078e0004 */
[----:B------:R-:W-:Y:S01]  /*a450*/  MOV R9, R7 ;  /* 0x0000000700097202 */ /* 0x000fe20000000f00 */
[----:B------:R-:W-:-:S04]  /*a460*/  IMAD.MOV.U32 R7, RZ, RZ, 0x0 ;  /* 0x00000000ff077424 */ /* 0x000fc800078e00ff */
[----:B------:R1:W-:Y:S01]  /*a470*/  STL.64 [R5], R8 ;  /* 0x0000000805007387 */ /* 0x0003e20000100a00 */
[----:B------:R-:W-:Y:S05]  /*a480*/  RET.REL.NODEC R6 `(_ZN7cutlass13device_kernelIN5flash19enable_sm80_to_sm89INS1_16FlashAttnBwdSm80INS1_25CollectiveMainloopBwdSm80ILi2ELi2EN4cute5tupleIJNS5_1CILi128EEES8_NS7_ILi64EEEEEENS_10bfloat16_tEfNS_4arch4Sm80ELb0ELb0ELb1ELb1ELb0ELb0ELb0ELb0ELi2ELi4ELi4ELi4ELb0EEENS1_21CollectiveEpilogueBwdISA_SB_SD_Li256ELb1ELb0ELi2EEENS1_19SingleTileSchedulerILb1ELb0ELb0ELi128EEEEEEEEEvNT_6ParamsE) ;  /* 0xffff5b7006007950 */ /* 0x000fea0003c3ffff */
        .type           $_ZN7cutlass13device_kernelIN5flash19enable_sm80_to_sm89INS1_16FlashAttnBwdSm80INS1_25CollectiveMainloopBwdSm80ILi2ELi2EN4cute5tupleIJNS5_1CILi128EEES8_NS7_ILi64EEEEEENS_10bfloat16_tEfNS_4arch4Sm80ELb0ELb0ELb1ELb1ELb0ELb0ELb0ELb0ELi2ELi4ELi4ELi4ELb0EEENS1_21CollectiveEpilogueBwdISA_SB_SD_Li256ELb1ELb0ELi2EEENS1_19SingleTileSchedulerILb1ELb0ELb0ELi128EEEEEEEEEvNT_6ParamsE$_ZN4cute3eso3ESOILb1ELb0EJNS_6LayoutINS_5tupleIJNS3_IJNS3_IJNS_1CILi8EEENS4_ILi1EEEEEES6_EEENS3_IJNS3_IJS6_S6_EEENS4_ILi2EEEEEEEEENS3_IJNS3_IJNS3_IJS6_NS4_ILi0EEEEEESD_EEENS3_IJNS3_IJSD_SD_EEES5_EEEEEEEENS_10ViewEngineIPN7cutlass10bfloat16_tEEEEEC2ERKSJ_RKSO_,@function
        .size           $_ZN7cutlass13device_kernelIN5flash19enable_sm80_to_sm89INS1_16FlashAttnBwdSm80INS1_25CollectiveMainloopBwdSm80ILi2ELi2EN4cute5tupleIJNS5_1CILi128EEES8_NS7_ILi64EEEEEENS_10bfloat16_tEfNS_4arch4Sm80ELb0ELb0ELb1ELb1ELb0ELb0ELb0ELb0ELi2ELi4ELi4ELi4ELb0EEENS1_21CollectiveEpilogueBwdISA_SB_SD_Li256ELb1ELb0ELi2EEENS1_19SingleTileSchedulerILb1ELb0ELb0ELi128EEEEEEEEEvNT_6ParamsE$_ZN4cute3eso3ESOILb1ELb0EJNS_6LayoutINS_5tupleIJNS3_IJNS3_IJNS_1CILi8EEENS4_ILi1EEEEEES6_EEENS3_IJNS3_IJS6_S6_EEENS4_ILi2EEEEEEEEENS3_IJNS3_IJNS3_IJS6_NS4_ILi0EEEEEESD_EEENS3_IJNS3_IJSD_SD_EEES5_EEEEEEEENS_10ViewEngineIPN7cutlass10bfloat16_tEEEEEC2ERKSJ_RKSO_,($_ZN7cutlass13device_kernelIN5flash19enable_sm80_to_sm89INS1_16FlashAttnBwdSm80INS1_25CollectiveMainloopBwdSm80ILi2ELi2EN4cute5tupleIJNS5_1CILi128EEES8_NS7_ILi64EEEEEENS_10bfloat16_tEfNS_4arch4Sm80ELb0ELb0ELb1ELb1ELb0ELb0ELb0ELb0ELi2ELi4ELi4ELi4ELb0EEENS1_21CollectiveEpilogueBwdISA_SB_SD_Li256ELb1ELb0ELi2EEENS1_19SingleTileSchedulerILb1ELb0ELb0ELi128EEEEEEEEEvNT_6ParamsE$_ZN4cute3eso3ESOILb1ELb0EJNS_6LayoutINS_5tupleIJNS3_IJNS3_IJNS_1CILi8EEENS4_ILi1EEEEEES6_EEENS3_IJNS3_IJS6_S6_EEENS4_ILi4EEEEEEEEENS3_IJNS3_IJNS3_IJS6_NS4_ILi0EEEEEESD_EEENS3_IJNS3_IJSD_SD_EEENS4_ILi2048EEEEEEEEEEENS_10ViewEngineINS_8smem_ptrIPN7cutlass10bfloat16_tEEEEEEEC2ERKSK_RKSR_ - $_ZN7cutlass13device_kernelIN5flash19enable_sm80_to_sm89INS1_16FlashAttnBwdSm80INS1_25CollectiveMainloopBwdSm80ILi2ELi2EN4cute5tupleIJNS5_1CILi128EEES8_NS7_ILi64EEEEEENS_10bfloat16_tEfNS_4arch4Sm80ELb0ELb0ELb1ELb1ELb0ELb0ELb0ELb0ELi2ELi4ELi4ELi4ELb0EEENS1_21CollectiveEpilogueBwdISA_SB_SD_Li256ELb1ELb0ELi2EEENS1_19SingleTileSchedulerILb1ELb0ELb0ELi128EEEEEEEEEvNT_6ParamsE$_ZN4cute3eso3ESOILb1ELb0EJNS_6LayoutINS_5tupleIJNS3_IJNS3_IJNS_1CILi8EEENS4_ILi1EEEEEES6_EEENS3_IJNS3_IJS6_S6_EEENS4_ILi2EEEEEEEEENS3_IJNS3_IJNS3_IJS6_NS4_ILi0EEEEEESD_EEENS3_IJNS3_IJSD_SD_EEES5_EEEEEEEENS_10ViewEngineIPN7cutlass10bfloat16_tEEEEEC2ERKSJ_RKSO_)
$_ZN7cutlass13device_kernelIN5flash19enable_sm80_to_sm89INS1_16FlashAttnBwdSm80INS1_25CollectiveMainloopBwdSm80ILi2ELi2EN4cute5tupleIJNS5_1CILi128EEES8_NS7_ILi64EEEEEENS_10bfloat16_tEfNS_4arch4Sm80ELb0ELb0ELb1ELb1ELb0ELb0ELb0ELb0ELi2ELi4ELi4ELi4ELb0EEENS1_21CollectiveEpilogueBwdISA_SB_SD_Li256ELb1ELb0ELi2EEENS1_19SingleTileSchedulerILb1ELb0ELb0ELi128EEEEEEEEEvNT_6ParamsE$_ZN4cute3eso3ESOILb1ELb0EJNS_6LayoutINS_5tupleIJNS3_IJNS3_IJNS_1CILi8EEENS4_ILi1EEEEEES6_EEENS3_IJNS3_IJS6_S6_EEENS4_ILi2EEEEEEEEENS3_IJNS3_IJNS3_IJS6_NS4_ILi0EEEEEESD_EEENS3_IJNS3_IJSD_SD_EEES5_EEEEEEEENS_10ViewEngineIPN7cutlass10bfloat16_tEEEEEC2ERKSJ_RKSO_:
[----:B------:R-:W-:Y:S02]  /*a490*/  IADD3 R4, R66, -c[0x0][0x20], RZ ;  /* 0x8000080042047a10 */ /* 0x000fe40007ffe0ff */
[----:B------:R-:W-:-:S03]  /*a4a0*/  MOV R9, 0x0 ;  /* 0x0000000000097802 */ /* 0x000fc60000000f00 */
[----:B------:R1:W-:Y:S01]  /*a4b0*/  STL.64 [R4], R2 ;  /* 0x0000000204007387 */ /* 0x0003e20000100a00 */
[----:B------:R-:W-:Y:S05]  /*a4c0*/  RET.REL.NODEC R8 `(_ZN7cutlass13device_kernelIN5flash19enable_sm80_to_sm89INS1_16FlashAttnBwdSm80INS1_25CollectiveMainloopBwdSm80ILi2ELi2EN4cute5tupleIJNS5_1CILi128EEES8_NS7_ILi64EEEEEENS_10bfloat16_tEfNS_4arch4Sm80ELb0ELb0ELb1ELb1ELb0ELb0ELb0ELb0ELi2ELi4ELi4ELi4ELb0EEENS1_21CollectiveEpilogueBwdISA_SB_SD_Li256ELb1ELb0ELi2EEENS1_19SingleTileSchedulerILb1ELb0ELb0ELi128EEEEEEEEEvNT_6ParamsE) ;  /* 0xffff5b3008007950 */ /* 0x000fea0003c3ffff */
        .type           $_ZN7cutlass13device_kernelIN5flash19enable_sm80_to_sm89INS1_16FlashAttnBwdSm80INS1_25CollectiveMainloopBwdSm80ILi2ELi2EN4cute5tupleIJNS5_1CILi128EEES8_NS7_ILi64EEEEEENS_10bfloat16_tEfNS_4arch4Sm80ELb0ELb0ELb1ELb1ELb0ELb0ELb0ELb0ELi2ELi4ELi4ELi4ELb0EEENS1_21CollectiveEpilogueBwdISA_SB_SD_Li256ELb1ELb0ELi2EEENS1_19SingleTileSchedulerILb1ELb0ELb0ELi128EEEEEEEEEvNT_6ParamsE$_ZN4cute3eso3ESOILb1ELb0EJNS_6LayoutINS_5tupleIJNS3_IJNS3_IJNS_1CILi8EEENS4_ILi1EEEEEES6_EEENS3_IJNS3_IJS6_S6_EEENS4_ILi4EEEEEEEEENS3_IJNS3_IJNS3_IJS6_NS4_ILi0EEEEEESD_EEENS3_IJNS3_IJSD_SD_EEENS4_ILi2048EEEEEEEEEEENS_10ViewEngineINS_8smem_ptrIPN7cutlass10bfloat16_tEEEEEEEC2ERKSK_RKSR_,@function
        .size           $_ZN7cutlass13device_kernelIN5flash19enable_sm80_to_sm89INS1_16FlashAttnBwdSm80INS1_25CollectiveMainloopBwdSm80ILi2ELi2EN4cute5tupleIJNS5_1CILi128EEES8_NS7_ILi64EEEEEENS_10bfloat16_tEfNS_4arch4Sm80ELb0ELb0ELb1ELb1ELb0ELb0ELb0ELb0ELi2ELi4ELi4ELi4ELb0EEENS1_21CollectiveEpilogueBwdISA_SB_SD_Li256ELb1ELb0ELi2EEENS1_19SingleTileSchedulerILb1ELb0ELb0ELi128EEEEEEEEEvNT_6ParamsE$_ZN4cute3eso3ESOILb1ELb0EJNS_6LayoutINS_5tupleIJNS3_IJNS3_IJNS_1CILi8EEENS4_ILi1EEEEEES6_EEENS3_IJNS3_IJS6_S6_EEENS4_ILi4EEEEEEEEENS3_IJNS3_IJNS3_IJS6_NS4_ILi0EEEEEESD_EEENS3_IJNS3_IJSD_SD_EEENS4_ILi2048EEEEEEEEEEENS_10ViewEngineINS_8smem_ptrIPN7cutlass10bfloat16_tEEEEEEEC2ERKSK_RKSR_,($_ZN7cutlass13device_kernelIN5flash19enable_sm80_to_sm89INS1_16FlashAttnBwdSm80INS1_25CollectiveMainloopBwdSm80ILi2ELi2EN4cute5tupleIJNS5_1CILi128EEES8_NS7_ILi64EEEEEENS_10bfloat16_tEfNS_4arch4Sm80ELb0ELb0ELb1ELb1ELb0ELb0ELb0ELb0ELi2ELi4ELi4ELi4ELb0EEENS1_21CollectiveEpilogueBwdISA_SB_SD_Li256ELb1ELb0ELi2EEENS1_19SingleTileSchedulerILb1ELb0ELb0ELi128EEEEEEEEEvNT_6ParamsE$_ZN4cute3eso3ESOILb1ELb0EJNS_6LayoutINS_5tupleIJNS3_IJNS3_IJNS_1CILi8EEENS4_ILi1EEEEEES6_EEENS3_IJNS3_IJS6_S6_EEENS4_ILi4EEEEEEEEENS3_IJNS3_IJNS3_IJS6_NS4_ILi0EEEEEESD_EEENS3_IJNS3_IJSD_SD_EEES5_EEEEEEEENS_10ViewEngineIPN7cutlass10bfloat16_tEEEEEC2ERKSJ_RKSO_ - $_ZN7cutlass13device_kernelIN5flash19enable_sm80_to_sm89INS1_16FlashAttnBwdSm80INS1_25CollectiveMainloopBwdSm80ILi2ELi2EN4cute5tupleIJNS5_1CILi128EEES8_NS7_ILi64EEEEEENS_10bfloat16_tEfNS_4arch4Sm80ELb0ELb0ELb1ELb1ELb0ELb0ELb0ELb0ELi2ELi4ELi4ELi4ELb0EEENS1_21CollectiveEpilogueBwdISA_SB_SD_Li256ELb1ELb0ELi2EEENS1_19SingleTileSchedulerILb1ELb0ELb0ELi128EEEEEEEEEvNT_6ParamsE$_ZN4cute3eso3ESOILb1ELb0EJNS_6LayoutINS_5tupleIJNS3_IJNS3_IJNS_1CILi8EEENS4_ILi1EEEEEES6_EEENS3_IJNS3_IJS6_S6_EEENS4_ILi4EEEEEEEEENS3_IJNS3_IJNS3_IJS6_NS4_ILi0EEEEEESD_EEENS3_IJNS3_IJSD_SD_EEENS4_ILi2048EEEEEEEEEEENS_10ViewEngineINS_8smem_ptrIPN7cutlass10bfloat16_tEEEEEEEC2ERKSK_RKSR_)
$_ZN7cutlass13device_kernelIN5flash19enable_sm80_to_sm89INS1_16FlashAttnBwdSm80INS1_25CollectiveMainloopBwdSm80ILi2ELi2EN4cute5tupleIJNS5_1CILi128EEES8_NS7_ILi64EEEEEENS_10bfloat16_tEfNS_4arch4Sm80ELb0ELb0ELb1ELb1ELb0ELb0ELb0ELb0ELi2ELi4ELi4ELi4ELb0EEENS1_21CollectiveEpilogueBwdISA_SB_SD_Li256ELb1ELb0ELi2EEENS1_19SingleTileSchedulerILb1ELb0ELb0ELi128EEEEEEEEEvNT_6ParamsE$_ZN4cute3eso3ESOILb1ELb0EJNS_6LayoutINS_5tupleIJNS3_IJNS3_IJNS_1CILi8EEENS4_ILi1EEEEEES6_EEENS3_IJNS3_IJS6_S6_EEENS4_ILi4EEEEEEEEENS3_IJNS3_IJNS3_IJS6_NS4_ILi0EEEEEESD_EEENS3_IJNS3_IJSD_SD_EEENS4_ILi2048EEEEEEEEEEENS_10ViewEngineINS_8smem_ptrIPN7cutlass10bfloat16_tEEEEEEEC2ERKSK_RKSR_:
[----:B------:R-:W-:Y:S02]  /*a4d0*/  IADD3 R2, R23, -c[0x0][0x20], RZ ;  /* 0x8000080017027a10 */ /* 0x000fe40007ffe0ff */
[----:B------:R-:W-:-:S03]  /*a4e0*/  MOV R9, 0x0 ;  /* 0x0000000000097802 */ /* 0x000fc60000000f00 */
[----:B------:R1:W-:Y:S01]  /*a4f0*/  STL.64 [R2], R6 ;  /* 0x0000000602007387 */ /* 0x0003e20000100a00 */
[----:B------:R-:W-:Y:S05]  /*a500*/  RET.REL.NODEC R8 `(_ZN7cutlass13device_kernelIN5flash19enable_sm80_to_sm89INS1_16FlashAttnBwdSm80INS1_25CollectiveMainloopBwdSm80ILi2ELi2EN4cute5tupleIJNS5_1CILi128EEES8_NS7_ILi64EEEEEENS_10bfloat16_tEfNS_4arch4Sm80ELb0ELb0ELb1ELb1ELb0ELb0ELb0ELb0ELi2ELi4ELi4ELi4ELb0EEENS1_21CollectiveEpilogueBwdISA_SB_SD_Li256ELb1ELb0ELi2EEENS1_19SingleTileSchedulerILb1ELb0ELb0ELi128EEEEEEEEEvNT_6ParamsE) ;  /* 0xffff5af008007950 */ /* 0x000fea0003c3ffff */
        .type           $_ZN7cutlass13device_kernelIN5flash19enable_sm80_to_sm89INS1_16FlashAttnBwdSm80INS1_25CollectiveMainloopBwdSm80ILi2ELi2EN4cute5tupleIJNS5_1CILi128EEES8_NS7_ILi64EEEEEENS_10bfloat16_tEfNS_4arch4Sm80ELb0ELb0ELb1ELb1ELb0ELb0ELb0ELb0ELi2ELi4ELi4ELi4ELb0EEENS1_21CollectiveEpilogueBwdISA_SB_SD_Li256ELb1ELb0ELi2EEENS1_19SingleTileSchedulerILb1ELb0ELb0ELi128EEEEEEEEEvNT_6ParamsE$_ZN4cute3eso3ESOILb1ELb0EJNS_6LayoutINS_5tupleIJNS3_IJNS3_IJNS_1CILi8EEENS4_ILi1EEEEEES6_EEENS3_IJNS3_IJS6_S6_EEENS4_ILi4EEEEEEEEENS3_IJNS3_IJNS3_IJS6_NS4_ILi0EEEEEESD_EEENS3_IJNS3_IJSD_SD_EEES5_EEEEEEEENS_10ViewEngineIPN7cutlass10bfloat16_tEEEEEC2ERKSJ_RKSO_,@function
        .size           $_ZN7cutlass13device_kernelIN5flash19enable_sm80_to_sm89INS1_16FlashAttnBwdSm80INS1_25CollectiveMainloopBwdSm80ILi2ELi2EN4cute5tupleIJNS5_1CILi128EEES8_NS7_ILi64EEEEEENS_10bfloat16_tEfNS_4arch4Sm80ELb0ELb0ELb1ELb1ELb0ELb0ELb0ELb0ELi2ELi4ELi4ELi4ELb0EEENS1_21CollectiveEpilogueBwdISA_SB_SD_Li256ELb1ELb0ELi2EEENS1_19SingleTileSchedulerILb1ELb0ELb0ELi128EEEEEEEEEvNT_6ParamsE$_ZN4cute3eso3ESOILb1ELb0EJNS_6LayoutINS_5tupleIJNS3_IJNS3_IJNS_1CILi8EEENS4_ILi1EEEEEES6_EEENS3_IJNS3_IJS6_S6_EEENS4_ILi4EEEEEEEEENS3_IJNS3_IJNS3_IJS6_NS4_ILi0EEEEEESD_EEENS3_IJNS3_IJSD_SD_EEES5_EEEEEEEENS_10ViewEngineIPN7cutlass10bfloat16_tEEEEEC2ERKSJ_RKSO_,($_ZN7cutlass13device_kernelIN5flash19enable_sm80_to_sm89INS1_16FlashAttnBwdSm80INS1_25CollectiveMainloopBwdSm80ILi2ELi2EN4cute5tupleIJNS5_1CILi128EEES8_NS7_ILi64EEEEEENS_10bfloat16_tEfNS_4arch4Sm80ELb0ELb0ELb1ELb1ELb0ELb0ELb0ELb0ELi2ELi4ELi4ELi4ELb0EEENS1_21CollectiveEpilogueBwdISA_SB_SD_Li256ELb1ELb0ELi2EEENS1_19SingleTileSchedulerILb1ELb0ELb0ELi128EEEEEEEEEvNT_6ParamsE$_ZN4cute3eso3ESOILb1ELb0EJNS_6LayoutINS_5tupleIJNS3_IJNS_1CILi1EEENS3_IJNS4_ILi2EEES6_EEEEEES6_NS4_ILi4EEEEEENS3_IJNS3_IJNS4_ILi0EEENS3_IJS5_S9_EEEEEES6_NS4_ILi8EEEEEEEENS_10ViewEngineIPjEEEEC2ERKSG_RKSJ_ - $_ZN7cutlass13device_kernelIN5flash19enable_sm80_to_sm89INS1_16FlashAttnBwdSm80INS1_25CollectiveMainloopBwdSm80ILi2ELi2EN4cute5tupleIJNS5_1CILi128EEES8_NS7_ILi64EEEEEENS_10bfloat16_tEfNS_4arch4Sm80ELb0ELb0ELb1ELb1ELb0ELb0ELb0ELb0ELi2ELi4ELi4ELi4ELb0EEENS1_21CollectiveEpilogueBwdISA_SB_SD_Li256ELb1ELb0ELi2EEENS1_19SingleTileSchedulerILb1ELb0ELb0ELi128EEEEEEEEEvNT_6ParamsE$_ZN4cute3eso3ESOILb1ELb0EJNS_6LayoutINS_5tupleIJNS3_IJNS3_IJNS_1CILi8EEENS4_ILi1EEEEEES6_EEENS3_IJNS3_IJS6_S6_EEENS4_ILi4EEEEEEEEENS3_IJNS3_IJNS3_IJS6_NS4_ILi0EEEEEESD_EEENS3_IJNS3_IJSD_SD_EEES5_EEEEEEEENS_10ViewEngineIPN7cutlass10bfloat16_tEEEEEC2ERKSJ_RKSO_)
$_ZN7cutlass13device_kernelIN5flash19enable_sm80_to_sm89INS1_16FlashAttnBwdSm80INS1_25CollectiveMainloopBwdSm80ILi2ELi2EN4cute5tupleIJNS5_1CILi128EEES8_NS7_ILi64EEEEEENS_10bfloat16_tEfNS_4arch4Sm80ELb0ELb0ELb1ELb1ELb0ELb0ELb0ELb0ELi2ELi4ELi4ELi4ELb0EEENS1_21CollectiveEpilogueBwdISA_SB_SD_Li256ELb1ELb0ELi2EEENS1_19SingleTileSchedulerILb1ELb0ELb0ELi128EEEEEEEEEvNT_6ParamsE$_ZN4cute3eso3ESOILb1ELb0EJNS_6LayoutINS_5tupleIJNS3_IJNS3_IJNS_1CILi8EEENS4_ILi1EEEEEES6_EEENS3_IJNS3_IJS6_S6_EEENS4_ILi4EEEEEEEEENS3_IJNS3_IJNS3_IJS6_NS4_ILi0EEEEEESD_EEENS3_IJNS3_IJSD_SD_EEES5_EEEEEEEENS_10ViewEngineIPN7cutlass10bfloat16_tEEEEEC2ERKSJ_RKSO_:
[----:B------:R-:W-:Y:S02]  /*a510*/  IADD3 R4, R23, -c[0x0][0x20], RZ ;  /* 0x8000080017047a10 */ /* 0x000fe40007ffe0ff */
[----:B------:R-:W-:-:S03]  /*a520*/  MOV R9, 0x0 ;  /* 0x0000000000097802 */ /* 0x000fc60000000f00 */
[----:B------:R1:W-:Y:S01]  /*a530*/  STL.64 [R4], R2 ;  /* 0x0000000204007387 */ /* 0x0003e20000100a00 */
[----:B------:R-:W-:Y:S05]  /*a540*/  RET.REL.NODEC R8 `(_ZN7cutlass13device_kernelIN5flash19enable_sm80_to_sm89INS1_16FlashAttnBwdSm80INS1_25CollectiveMainloopBwdSm80ILi2ELi2EN4cute5tupleIJNS5_1CILi128EEES8_NS7_ILi64EEEEEENS_10bfloat16_tEfNS_4arch4Sm80ELb0ELb0ELb1ELb1ELb0ELb0ELb0ELb0ELi2ELi4ELi4ELi4ELb0EEENS1_21CollectiveEpilogueBwdISA_SB_SD_Li256ELb1ELb0ELi2EEENS1_19SingleTileSchedulerILb1ELb0ELb0ELi128EEEEEEEEEvNT_6ParamsE) ;  /* 0xffff5ab008007950 */ /* 0x000fea0003c3ffff */
        .type           $_ZN7cutlass13device_kernelIN5flash19enable_sm80_to_sm89INS1_16FlashAttnBwdSm80INS1_25CollectiveMainloopBwdSm80ILi2ELi2EN4cute5tupleIJNS5_1CILi128EEES8_NS7_ILi64EEEEEENS_10bfloat16_tEfNS_4arch4Sm80ELb0ELb0ELb1ELb1ELb0ELb0ELb0ELb0ELi2ELi4ELi4ELi4ELb0EEENS1_21CollectiveEpilogueBwdISA_SB_SD_Li256ELb1ELb0ELi2EEENS1_19SingleTileSchedulerILb1ELb0ELb0ELi128EEEEEEEEEvNT_6ParamsE$_ZN4cute3eso3ESOILb1ELb0EJNS_6LayoutINS_5tupleIJNS3_IJNS_1CILi1EEENS3_IJNS4_ILi2EEES6_EEEEEES6_NS4_ILi4EEEEEENS3_IJNS3_IJNS4_ILi0EEENS3_IJS5_S9_EEEEEES6_NS4_ILi8EEEEEEEENS_10ViewEngineIPjEEEEC2ERKSG_RKSJ_,@function
        .size           $_ZN7cutlass13device_kernelIN5flash19enable_sm80_to_sm89INS1_16FlashAttnBwdSm80INS1_25CollectiveMainloopBwdSm80ILi2ELi2EN4cute5tupleIJNS5_1CILi128EEES8_NS7_ILi64EEEEEENS_10bfloat16_tEfNS_4arch4Sm80ELb0ELb0ELb1ELb1ELb0ELb0ELb0ELb0ELi2ELi4ELi4ELi4ELb0EEENS1_21CollectiveEpilogueBwdISA_SB_SD_Li256ELb1ELb0ELi2EEENS1_19SingleTileSchedulerILb1ELb0ELb0ELi128EEEEEEEEEvNT_6ParamsE$_ZN4cute3eso3ESOILb1ELb0EJNS_6LayoutINS_5tupleIJNS3_IJNS_1CILi1EEENS3_IJNS4_ILi2EEES6_EEEEEES6_NS4_ILi4EEEEEENS3_IJNS3_IJNS4_ILi0EEENS3_IJS5_S9_EEEEEES6_NS4_ILi8EEEEEEEENS_10ViewEngineIPjEEEEC2ERKSG_RKSJ_,($_ZN7cutlass13device_kernelIN5flash19enable_sm80_to_sm89INS1_16FlashAttnBwdSm80INS1_25CollectiveMainloopBwdSm80ILi2ELi2EN4cute5tupleIJNS5_1CILi128EEES8_NS7_ILi64EEEEEENS_10bfloat16_tEfNS_4arch4Sm80ELb0ELb0ELb1ELb1ELb0ELb0ELb0ELb0ELi2ELi4ELi4ELi4ELb0EEENS1_21CollectiveEpilogueBwdISA_SB_SD_Li256ELb1ELb0ELi2EEENS1_19SingleTileSchedulerILb1ELb0ELb0ELi128EEEEEEEEEvNT_6ParamsE$_ZN4cute3eso3ESOILb1ELb0EJNS_6LayoutINS_5tupleIJNS3_IJNS_1CILi1EEENS3_IJNS4_ILi4EEENS4_ILi2EEEEEEEEES7_S6_EEENS3_IJNS3_IJNS4_ILi0EEENS3_IJS5_NS4_ILi8EEEEEEEEES6_NS4_ILi16EEEEEEEENS_10ViewEngineIPN7cutlass10bfloat16_tEEEEEC2ERKSH_RKSM_ - $_ZN7cutlass13device_kernelIN5flash19enable_sm80_to_sm89INS1_16FlashAttnBwdSm80INS1_25CollectiveMainloopBwdSm80ILi2ELi2EN4cute5tupleIJNS5_1CILi128EEES8_NS7_ILi64EEEEEENS_10bfloat16_tEfNS_4arch4Sm80ELb0ELb0ELb1ELb1ELb0ELb0ELb0ELb0ELi2ELi4ELi4ELi4ELb0EEENS1_21CollectiveEpilogueBwdISA_SB_SD_Li256ELb1ELb0ELi2EEENS1_19SingleTileSchedulerILb1ELb0ELb0ELi128EEEEEEEEEvNT_6ParamsE$_ZN4cute3eso3ESOILb1ELb0EJNS_6LayoutINS_5tupleIJNS3_IJNS_1CILi1EEENS3_IJNS4_ILi2EEES6_EEEEEES6_NS4_ILi4EEEEEENS3_IJNS3_IJNS4_ILi0EEENS3_IJS5_S9_EEEEEES6_NS4_ILi8EEEEEEEENS_10ViewEngineIPjEEEEC2ERKSG_RKSJ_)
$_ZN7cutlass13device_kernelIN5flash19enable_sm80_to_sm89INS1_16FlashAttnBwdSm80INS1_25CollectiveMainloopBwdSm80ILi2ELi2EN4cute5tupleIJNS5_1CILi128EEES8_NS7_ILi64EEEEEENS_10bfloat16_tEfNS_4arch4Sm80ELb0ELb0ELb1ELb1ELb0ELb0ELb0ELb0ELi2ELi4ELi4ELi4ELb0EEENS1_21CollectiveEpilogueBwdISA_SB_SD_Li256ELb1ELb0ELi2EEENS1_19SingleTileSchedulerILb1ELb0ELb0ELi128EEEEEEEEEvNT_6ParamsE$_ZN4cute3eso3ESOILb1ELb0EJNS_6LayoutINS_5tupleIJNS3_IJNS_1CILi1EEENS3_IJNS4_ILi2EEES6_EEEEEES6_NS4_ILi4EEEEEENS3_IJNS3_IJNS4_ILi0EEENS3_IJS5_S9_EEEEEES6_NS4_ILi8EEEEEEEENS_10ViewEngineIPjEEEEC2ERKSG_RKSJ_:
[----:B------:R-:W-:Y:S01]  /*a550*/  IADD3 R4, R56, -c[0x0][0x20], RZ ;  /* 0x8000080038047a10 */ /* 0x000fe20007ffe0ff */
[----:B------:R-:W-:Y:S01]  /*a560*/  IMAD.MOV.U32 R8, RZ, RZ, R6 ;  /* 0x000000ffff087224 */ /* 0x000fe200078e0006 */
[----:B------:R-:W-:-:S03]  /*a570*/  MOV R9, 0x0 ;  /* 0x0000000000097802 */ /* 0x000fc60000000f00 */
[----:B------:R1:W-:Y:S01]  /*a580*/  STL.64 [R4], R2 ;  /* 0x0000000204007387 */ /* 0x0003e20000100a00 */
[----:B------:R-:W-:Y:S05]  /*a590*/  RET.REL.NODEC R8 `(_ZN7cutlass13device_kernelIN5flash19enable_sm80_to_sm89INS1_16FlashAttnBwdSm80INS1_25CollectiveMainloopBwdSm80ILi2ELi2EN4cute5tupleIJNS5_1CILi128EEES8_NS7_ILi64EEEEEENS_10bfloat16_tEfNS_4arch4Sm80ELb0ELb0ELb1ELb1ELb0ELb0ELb0ELb0ELi2ELi4ELi4ELi4ELb0EEENS1_21CollectiveEpilogueBwdISA_SB_SD_Li256ELb1ELb0ELi2EEENS1_19SingleTileSchedulerILb1ELb0ELb0ELi128EEEEEEEEEvNT_6ParamsE) ;  /* 0xffff5a6008007950 */ /* 0x000fea0003c3ffff */
        .type           $_ZN7cutlass13device_kernelIN5flash19enable_sm80_to_sm89INS1_16FlashAttnBwdSm80INS1_25CollectiveMainloopBwdSm80ILi2ELi2EN4cute5tupleIJNS5_1CILi128EEES8_NS7_ILi64EEEEEENS_10bfloat16_tEfNS_4arch4Sm80ELb0ELb0ELb1ELb1ELb0ELb0ELb0ELb0ELi2ELi4ELi4ELi4ELb0EEENS1_21CollectiveEpilogueBwdISA_SB_SD_Li256ELb1ELb0ELi2EEENS1_19SingleTileSchedulerILb1ELb0ELb0ELi128EEEEEEEEEvNT_6ParamsE$_ZN4cute3eso3ESOILb1ELb0EJNS_6LayoutINS_5tupleIJNS3_IJNS_1CILi1EEENS3_IJNS4_ILi4EEENS4_ILi2EEEEEEEEES7_S6_EEENS3_IJNS3_IJNS4_ILi0EEENS3_IJS5_NS4_ILi8EEEEEEEEES6_NS4_ILi16EEEEEEEENS_10ViewEngineIPN7cutlass10bfloat16_tEEEEEC2ERKSH_RKSM_,@function
        .size           $_ZN7cutlass13device_kernelIN5flash19enable_sm80_to_sm89INS1_16FlashAttnBwdSm80INS1_25CollectiveMainloopBwdSm80ILi2ELi2EN4cute5tupleIJNS5_1CILi128EEES8_NS7_ILi64EEEEEENS_10bfloat16_tEfNS_4arch4Sm80ELb0ELb0ELb1ELb1ELb0ELb0ELb0ELb0ELi2ELi4ELi4ELi4ELb0EEENS1_21CollectiveEpilogueBwdISA_SB_SD_Li256ELb1ELb0ELi2EEENS1_19SingleTileSchedulerILb1ELb0ELb0ELi128EEEEEEEEEvNT_6ParamsE$_ZN4cute3eso3ESOILb1ELb0EJNS_6LayoutINS_5tupleIJNS3_IJNS_1CILi1EEENS3_IJNS4_ILi4EEENS4_ILi2EEEEEEEEES7_S6_EEENS3_IJNS3_IJNS4_ILi0EEENS3_IJS5_NS4_ILi8EEEEEEEEES6_NS4_ILi16EEEEEEEENS_10ViewEngineIPN7cutlass10bfloat16_tEEEEEC2ERKSH_RKSM_,($_ZN7cutlass13device_kernelIN5flash19enable_sm80_to_sm89INS1_16FlashAttnBwdSm80INS1_25CollectiveMainloopBwdSm80ILi2ELi2EN4cute5tupleIJNS5_1CILi128EEES8_NS7_ILi64EEEEEENS_10bfloat16_tEfNS_4arch4Sm80ELb0ELb0ELb1ELb1ELb0ELb0ELb0ELb0ELi2ELi4ELi4ELi4ELb0EEENS1_21CollectiveEpilogueBwdISA_SB_SD_Li256ELb1ELb0ELi2EEENS1_19SingleTileSchedulerILb1ELb0ELb0ELi128EEEEEEEEEvNT_6ParamsE$_ZN4cute3eso3ESOILb1ELb0EJNS_6LayoutINS_5tupleIJNS3_IJNS_1CILi1EEENS4_ILi2EEEEEEEEENS3_IJNS3_IJS5_S5_EEEEEEEENS_10ViewEngineIPjEEEEC2ERKSB_RKSE_ - $_ZN7cutlass13device_kernelIN5flash19enable_sm80_to_sm89INS1_16FlashAttnBwdSm80INS1_25CollectiveMainloopBwdSm80ILi2ELi2EN4cute5tupleIJNS5_1CILi128EEES8_NS7_ILi64EEEEEENS_10bfloat16_tEfNS_4arch4Sm80ELb0ELb0ELb1ELb1ELb0ELb0ELb0ELb0ELi2ELi4ELi4ELi4ELb0EEENS1_21CollectiveEpilogueBwdISA_SB_SD_Li256ELb1ELb0ELi2EEENS1_19SingleTileSchedulerILb1ELb0ELb0ELi128EEEEEEEEEvNT_6ParamsE$_ZN4cute3eso3ESOILb1ELb0EJNS_6LayoutINS_5tupleIJNS3_IJNS_1CILi1EEENS3_IJNS4_ILi4EEENS4_ILi2EEEEEEEEES7_S6_EEENS3_IJNS3_IJNS4_ILi0EEENS3_IJS5_NS4_ILi8EEEEEEEEES6_NS4_ILi16EEEEEEEENS_10ViewEngineIPN7cutlass10bfloat16_tEEEEEC2ERKSH_RKSM_)
$_ZN7cutlass13device_kernelIN5flash19enable_sm80_to_sm89INS1_16FlashAttnBwdSm80INS1_25CollectiveMainloopBwdSm80ILi2ELi2EN4cute5tupleIJNS5_1CILi128EEES8_NS7_ILi64EEEEEENS_10bfloat16_tEfNS_4arch4Sm80ELb0ELb0ELb1ELb1ELb0ELb0ELb0ELb0ELi2ELi4ELi4ELi4ELb0EEENS1_21CollectiveEpilogueBwdISA_SB_SD_Li256ELb1ELb0ELi2EEENS1_19SingleTileSchedulerILb1ELb0ELb0ELi128EEEEEEEEEvNT_6ParamsE$_ZN4cute3eso3ESOILb1ELb0EJNS_6LayoutINS_5tupleIJNS3_IJNS_1CILi1EEENS3_IJNS4_ILi4EEENS4_ILi2EEEEEEEEES7_S6_EEENS3_IJNS3_IJNS4_ILi0EEENS3_IJS5_NS4_ILi8EEEEEEEEES6_NS4_ILi16EEEEEEEENS_10ViewEngineIPN7cutlass10bfloat16_tEEEEEC2ERKSH_RKSM_:
[----:B------:R-:W-:Y:S01]  /*a5a0*/  IADD3 R3, R56, -c[0x0][0x20], RZ ;  /* 0x8000080038037a10 */ /* 0x000fe20007ffe0ff */
[----:B------:R-:W-:Y:S01]  /*a5b0*/  IMAD.MOV.U32 R50, RZ, RZ, R2 ;  /* 0x000000ffff327224 */ /* 0x000fe200078e0002 */
[----:B------:R-:W-:-:S04]  /*a5c0*/  MOV R5, 0x0 ;  /* 0x0000000000057802 */ /* 0x000fc80000000f00 */
[----:B------:R1:W-:Y:S01]  /*a5d0*/  STL.64 [R3], R50 ;  /* 0x0000003203007387 */ /* 0x0003e20000100a00 */
[----:B------:R-:W-:Y:S05]  /*a5e0*/  RET.REL.NODEC R4 `(_ZN7cutlass13device_kernelIN5flash19enable_sm80_to_sm89INS1_16FlashAttnBwdSm80INS1_25CollectiveMainloopBwdSm80ILi2ELi2EN4cute5tupleIJNS5_1CILi128EEES8_NS7_ILi64EEEEEENS_10bfloat16_tEfNS_4arch4Sm80ELb0ELb0ELb1ELb1ELb0ELb0ELb0ELb0ELi2ELi4ELi4ELi4ELb0EEENS1_21CollectiveEpilogueBwdISA_SB_SD_Li256ELb1ELb0ELi2EEENS1_19SingleTileSchedulerILb1ELb0ELb0ELi128EEEEEEEEEvNT_6ParamsE) ;  /* 0xffff5a1004007950 */ /* 0x000fea0003c3ffff */
        .type           $_ZN7cutlass13device_kernelIN5flash19enable_sm80_to_sm89INS1_16FlashAttnBwdSm80INS1_25CollectiveMainloopBwdSm80ILi2ELi2EN4cute5tupleIJNS5_1CILi128EEES8_NS7_ILi64EEEEEENS_10bfloat16_tEfNS_4arch4Sm80ELb0ELb0ELb1ELb1ELb0ELb0ELb0ELb0ELi2ELi4ELi4ELi4ELb0EEENS1_21CollectiveEpilogueBwdISA_SB_SD_Li256ELb1ELb0ELi2EEENS1_19SingleTileSchedulerILb1ELb0ELb0ELi128EEEEEEEEEvNT_6ParamsE$_ZN4cute3eso3ESOILb1ELb0EJNS_6LayoutINS_5tupleIJNS3_IJNS_1CILi1EEENS4_ILi2EEEEEEEEENS3_IJNS3_IJS5_S5_EEEEEEEENS_10ViewEngineIPjEEEEC2ERKSB_RKSE_,@function
        .size           $_ZN7cutlass13device_kernelIN5flash19enable_sm80_to_sm89INS1_16FlashAttnBwdSm80INS1_25CollectiveMainloopBwdSm80ILi2ELi2EN4cute5tupleIJNS5_1CILi128EEES8_NS7_ILi64EEEEEENS_10bfloat16_tEfNS_4arch4Sm80ELb0ELb0ELb1ELb1ELb0ELb0ELb0ELb0ELi2ELi4ELi4ELi4ELb0EEENS1_21CollectiveEpilogueBwdISA_SB_SD_Li256ELb1ELb0ELi2EEENS1_19SingleTileSchedulerILb1ELb0ELb0ELi128EEEEEEEEEvNT_6ParamsE$_ZN4cute3eso3ESOILb1ELb0EJNS_6LayoutINS_5tupleIJNS3_IJNS_1CILi1EEENS4_ILi2EEEEEEEEENS3_IJNS3_IJS5_S5_EEEEEEEENS_10ViewEngineIPjEEEEC2ERKSB_RKSE_,($_ZN7cutlass13device_kernelIN5flash19enable_sm80_to_sm89INS1_16FlashAttnBwdSm80INS1_25CollectiveMainloopBwdSm80ILi2ELi2EN4cute5tupleIJNS5_1CILi128EEES8_NS7_ILi64EEEEEENS_10bfloat16_tEfNS_4arch4Sm80ELb0ELb0ELb1ELb1ELb0ELb0ELb0ELb0ELi2ELi4ELi4ELi4ELb0EEENS1_21CollectiveEpilogueBwdISA_SB_SD_Li256ELb1ELb0ELi2EEENS1_19SingleTileSchedulerILb1ELb0ELb0ELi128EEEEEEEEEvNT_6ParamsE$_ZN4cute3eso3ESOILb1ELb0EJNS_6LayoutINS_5tupleIJNS3_IJNS_1CILi1EEENS4_ILi2EEEEEES6_NS4_ILi8EEEEEENS3_IJNS3_IJS5_S5_EEES6_NS4_ILi4EEEEEEEENS_10ViewEngineIPKN7cutlass5ArrayIfLi2ELb1EEEEEEEC2ERKSD_RKSK_ - $_ZN7cutlass13device_kernelIN5flash19enable_sm80_to_sm89INS1_16FlashAttnBwdSm80INS1_25CollectiveMainloopBwdSm80ILi2ELi2EN4cute5tupleIJNS5_1CILi128EEES8_NS7_ILi64EEEEEENS_10bfloat16_tEfNS_4arch4Sm80ELb0ELb0ELb1ELb1ELb0ELb0ELb0ELb0ELi2ELi4ELi4ELi4ELb0EEENS1_21CollectiveEpilogueBwdISA_SB_SD_Li256ELb1ELb0ELi2EEENS1_19SingleTileSchedulerILb1ELb0ELb0ELi128EEEEEEEEEvNT_6ParamsE$_ZN4cute3eso3ESOILb1ELb0EJNS_6LayoutINS_5tupleIJNS3_IJNS_1CILi1EEENS4_ILi2EEEEEEEEENS3_IJNS3_IJS5_S5_EEEEEEEENS_10ViewEngineIPjEEEEC2ERKSB_RKSE_)
$_ZN7cutlass13device_kernelIN5flash19enable_sm80_to_sm89INS1_16FlashAttnBwdSm80INS1_25CollectiveMainloopBwdSm80ILi2ELi2EN4cute5tupleIJNS5_1CILi128EEES8_NS7_ILi64EEEEEENS_10bfloat16_tEfNS_4arch4Sm80ELb0ELb0ELb1ELb1ELb0ELb0ELb0ELb0ELi2ELi4ELi4ELi4ELb0EEENS1_21CollectiveEpilogueBwdISA_SB_SD_Li256ELb1ELb0ELi2EEENS1_19SingleTileSchedulerILb1ELb0ELb0ELi128EEEEEEEEEvNT_6ParamsE$_ZN4cute3eso3ESOILb1ELb0EJNS_6LayoutINS_5tupleIJNS3_IJNS_1CILi1EEENS4_ILi2EEEEEEEEENS3_IJNS3_IJS5_S5_EEEEEEEENS_10ViewEngineIPjEEEEC2ERKSB_RKSE_:
[----:B------:R-:W-:Y:S01]  /*a5f0*/  IADD3 R2, R2, -c[0x0][0x20], RZ ;  /* 0x8000080002027a10 */ /* 0x000fe20007ffe0ff */
[----:B------:R-:W-:Y:S01]  /*a600*/  IMAD.MOV.U32 R11, RZ, RZ, R3 ;  /* 0x000000ffff0b7224 */ /* 0x000fe200078e0003 */
[----:B------:R-:W-:-:S04]  /*a610*/  MOV R5, 0x0 ;  /* 0x0000000000057802 */ /* 0x000fc80000000f00 */
[----:B------:R1:W-:Y:S01]  /*a620*/  STL.64 [R2], R10 ;  /* 0x0000000a02007387 */ /* 0x0003e20000100a00 */
[----:B------:R-:W-:Y:S05]  /*a630*/  RET.REL.NODEC R4 `(_ZN7cutlass13device_kernelIN5flash19enable_sm80_to_sm89INS1_16FlashAttnBwdSm80INS1_25CollectiveMainloopBwdSm80ILi2ELi2EN4cute5tupleIJNS5_1CILi128EEES8_NS7_ILi64EEEEEENS_10bfloat16_tEfNS_4arch4Sm80ELb0ELb0ELb1ELb1ELb0ELb0ELb0ELb0ELi2ELi4ELi4ELi4ELb0EEENS1_21CollectiveEpilogueBwdISA_SB_SD_Li256ELb1ELb0ELi2EEENS1_19SingleTileSchedulerILb1ELb0ELb0ELi128EEEEEEEEEvNT_6ParamsE) ;  /* 0xffff59c004007950 */ /* 0x000fea0003c3ffff */
        .type           $_ZN7cutlass13device_kernelIN5flash19enable_sm80_to_sm89INS1_16FlashAttnBwdSm80INS1_25CollectiveMainloopBwdSm80ILi2ELi2EN4cute5tupleIJNS5_1CILi128EEES8_NS7_ILi64EEEEEENS_10bfloat16_tEfNS_4arch4Sm80ELb0ELb0ELb1ELb1ELb0ELb0ELb0ELb0ELi2ELi4ELi4ELi4ELb0EEENS1_21CollectiveEpilogueBwdISA_SB_SD_Li256ELb1ELb0ELi2EEENS1_19SingleTileSchedulerILb1ELb0ELb0ELi128EEEEEEEEEvNT_6ParamsE$_ZN4cute3eso3ESOILb1ELb0EJNS_6LayoutINS_5tupleIJNS3_IJNS_1CILi1EEENS4_ILi2EEEEEES6_NS4_ILi8EEEEEENS3_IJNS3_IJS5_S5_EEES6_NS4_ILi4EEEEEEEENS_10ViewEngineIPKN7cutlass5ArrayIfLi2ELb1EEEEEEEC2ERKSD_RKSK_,@function
        .size           $_ZN7cutlass13device_kernelIN5flash19enable_sm80_to_sm89INS1_16FlashAttnBwdSm80INS1_25CollectiveMainloopBwdSm80ILi2ELi2EN4cute5tupleIJNS5_1CILi128EEES8_NS7_ILi64EEEEEENS_10bfloat16_tEfNS_4arch4Sm80ELb0ELb0ELb1ELb1ELb0ELb0ELb0ELb0ELi2ELi4ELi4ELi4ELb0EEENS1_21CollectiveEpilogueBwdISA_SB_SD_Li256ELb1ELb0ELi2EEENS1_19SingleTileSchedulerILb1ELb0ELb0ELi128EEEEEEEEEvNT_6ParamsE$_ZN4cute3eso3ESOILb1ELb0EJNS_6LayoutINS_5tupleIJNS3_IJNS_1CILi1EEENS4_ILi2EEEEEES6_NS4_ILi8EEEEEENS3_IJNS3_IJS5_S5_EEES6_NS4_ILi4EEEEEEEENS_10ViewEngineIPKN7cutlass5ArrayIfLi2ELb1EEEEEEEC2ERKSD_RKSK_,($_ZN7cutlass13device_kernelIN5flash19enable_sm80_to_sm89INS1_16FlashAttnBwdSm80INS1_25CollectiveMainloopBwdSm80ILi2ELi2EN4cute5tupleIJNS5_1CILi128EEES8_NS7_ILi64EEEEEENS_10bfloat16_tEfNS_4arch4Sm80ELb0ELb0ELb1ELb1ELb0ELb0ELb0ELb0ELi2ELi4ELi4ELi4ELb0EEENS1_21CollectiveEpilogueBwdISA_SB_SD_Li256ELb1ELb0ELi2EEENS1_19SingleTileSchedulerILb1ELb0ELb0ELi128EEEEEEEEEvNT_6ParamsE$_ZN4cute3eso3ESOILb1ELb0EJNS_6LayoutINS_5tupleIJNS3_IJNS_1CILi1EEENS4_ILi2EEEEEES6_NS4_ILi8EEEEEENS3_IJNS3_IJS5_S5_EEES6_NS4_ILi4EEEEEEEENS_10ViewEngineIPN7cutlass5ArrayINSF_10bfloat16_tELi2ELb0EEEEEEEC2ERKSD_RKSK_ - $_ZN7cutlass13device_kernelIN5flash19enable_sm80_to_sm89INS1_16FlashAttnBwdSm80INS1_25CollectiveMainloopBwdSm80ILi2ELi2EN4cute5tupleIJNS5_1CILi128EEES8_NS7_ILi64EEEEEENS_10bfloat16_tEfNS_4arch4Sm80ELb0ELb0ELb1ELb1ELb0ELb0ELb0ELb0ELi2ELi4ELi4ELi4ELb0EEENS1_21CollectiveEpilogueBwdISA_SB_SD_Li256ELb1ELb0ELi2EEENS1_19SingleTileSchedulerILb1ELb0ELb0ELi128EEEEEEEEEvNT_6ParamsE$_ZN4cute3eso3ESOILb1ELb0EJNS_6LayoutINS_5tupleIJNS3_IJNS_1CILi1EEENS4_ILi2EEEEEES6_NS4_ILi8EEEEEENS3_IJNS3_IJS5_S5_EEES6_NS4_ILi4EEEEEEEENS_10ViewEngineIPKN7cutlass5ArrayIfLi2ELb1EEEEEEEC2ERKSD_RKSK_)
$_ZN7cutlass13device_kernelIN5flash19enable_sm80_to_sm89INS1_16FlashAttnBwdSm80INS1_25CollectiveMainloopBwdSm80ILi2ELi2EN4cute5tupleIJNS5_1CILi128EEES8_NS7_ILi64EEEEEENS_10bfloat16_tEfNS_4arch4Sm80ELb0ELb0ELb1ELb1ELb0ELb0ELb0ELb0ELi2ELi4ELi4ELi4ELb0EEENS1_21CollectiveEpilogueBwdISA_SB_SD_Li256ELb1ELb0ELi2EEENS1_19SingleTileSchedulerILb1ELb0ELb0ELi128EEEEEEEEEvNT_6ParamsE$_ZN4cute3eso3ESOILb1ELb0EJNS_6LayoutINS_5tupleIJNS3_IJNS_1CILi1EEENS4_ILi2EEEEEES6_NS4_ILi8EEEEEENS3_IJNS3_IJS5_S5_EEES6_NS4_ILi4EEEEEEEENS_10ViewEngineIPKN7cutlass5ArrayIfLi2ELb1EEEEEEEC2ERKSD_RKSK_:
[----:B------:R-:W-:Y:S01]  /*a640*/  IADD3 R2, R56, -c[0x0][0x20], RZ ;  /* 0x8000080038027a10 */ /* 0x000fe20007ffe0ff */
[----:B------:R-:W-:Y:S01]  /*a650*/  IMAD.MOV.U32 R9, RZ, RZ, R5 ;  /* 0x000000ffff097224 */ /* 0x000fe200078e0005 */
[----:B------:R-:W-:Y:S01]  /*a660*/  MOV R10, R6 ;  /* 0x00000006000a7202 */ /* 0x000fe20000000f00 */
[----:B------:R-:W-:-:S03]  /*a670*/  IMAD.MOV.U32 R11, RZ, RZ, 0x0 ;  /* 0x00000000ff0b7424 */ /* 0x000fc600078e00ff */
[----:B------:R1:W-:Y:S01]  /*a680*/  STL.64 [R2], R8 ;  /* 0x0000000802007387 */ /* 0x0003e20000100a00 */
[----:B------:R-:W-:Y:S05]  /*a690*/  RET.REL.NODEC R10 `(_ZN7cutlass13device_kernelIN5flash19enable_sm80_to_sm89INS1_16FlashAttnBwdSm80INS1_25CollectiveMainloopBwdSm80ILi2ELi2EN4cute5tupleIJNS5_1CILi128EEES8_NS7_ILi64EEEEEENS_10bfloat16_tEfNS_4arch4Sm80ELb0ELb0ELb1ELb1ELb0ELb0ELb0ELb0ELi2ELi4ELi4ELi4ELb0EEENS1_21CollectiveEpilogueBwdISA_SB_SD_Li256ELb1ELb0ELi2EEENS1_19SingleTileSchedulerILb1ELb0ELb0ELi128EEEEEEEEEvNT_6ParamsE) ;  /* 0xffff59600a007950 */ /* 0x000fea0003c3ffff */
        .type           $_ZN7cutlass13device_kernelIN5flash19enable_sm80_to_sm89INS1_16FlashAttnBwdSm80INS1_25CollectiveMainloopBwdSm80ILi2ELi2EN4cute5tupleIJNS5_1CILi128EEES8_NS7_ILi64EEEEEENS_10bfloat16_tEfNS_4arch4Sm80ELb0ELb0ELb1ELb1ELb0ELb0ELb0ELb0ELi2ELi4ELi4ELi4ELb0EEENS1_21CollectiveEpilogueBwdISA_SB_SD_Li256ELb1ELb0ELi2EEENS1_19SingleTileSchedulerILb1ELb0ELb0ELi128EEEEEEEEEvNT_6ParamsE$_ZN4cute3eso3ESOILb1ELb0EJNS_6LayoutINS_5tupleIJNS3_IJNS_1CILi1EEENS4_ILi2EEEEEES6_NS4_ILi8EEEEEENS3_IJNS3_IJS5_S5_EEES6_NS4_ILi4EEEEEEEENS_10ViewEngineIPN7cutlass5ArrayINSF_10bfloat16_tELi2ELb0EEEEEEEC2ERKSD_RKSK_,@function
        .size           $_ZN7cutlass13device_kernelIN5flash19enable_sm80_to_sm89INS1_16FlashAttnBwdSm80INS1_25CollectiveMainloopBwdSm80ILi2ELi2EN4cute5tupleIJNS5_1CILi128EEES8_NS7_ILi64EEEEEENS_10bfloat16_tEfNS_4arch4Sm80ELb0ELb0ELb1ELb1ELb0ELb0ELb0ELb0ELi2ELi4ELi4ELi4ELb0EEENS1_21CollectiveEpilogueBwdISA_SB_SD_Li256ELb1ELb0ELi2EEENS1_19SingleTileSchedulerILb1ELb0ELb0ELi128EEEEEEEEEvNT_6ParamsE$_ZN4cute3eso3ESOILb1ELb0EJNS_6LayoutINS_5tupleIJNS3_IJNS_1CILi1EEENS4_ILi2EEEEEES6_NS4_ILi8EEEEEENS3_IJNS3_IJS5_S5_EEES6_NS4_ILi4EEEEEEEENS_10ViewEngineIPN7cutlass5ArrayINSF_10bfloat16_tELi2ELb0EEEEEEEC2ERKSD_RKSK_,($_ZN7cutlass13device_kernelIN5flash19enable_sm80_to_sm89INS1_16FlashAttnBwdSm80INS1_25CollectiveMainloopBwdSm80ILi2ELi2EN4cute5tupleIJNS5_1CILi128EEES8_NS7_ILi64EEEEEENS_10bfloat16_tEfNS_4arch4Sm80ELb0ELb0ELb1ELb1ELb0ELb0ELb0ELb0ELi2ELi4ELi4ELi4ELb0EEENS1_21CollectiveEpilogueBwdISA_SB_SD_Li256ELb1ELb0ELi2EEENS1_19SingleTileSchedulerILb1ELb0ELb0ELi128EEEEEEEEEvNT_6ParamsE$_ZN4cute3eso3ESOILb1ELb0EJNS_6LayoutINS_5tupleIJNS3_IJNS_1CILi1EEENS4_ILi2EEES6_EEEEEENS3_IJNS3_IJS5_S5_S6_EEEEEEEENS_10ViewEngineIPjEEEEC2ERKSB_RKSE_ - $_ZN7cutlass13device_kernelIN5flash19enable_sm80_to_sm89INS1_16FlashAttnBwdSm80INS1_25CollectiveMainloopBwdSm80ILi2ELi2EN4cute5tupleIJNS5_1CILi128EEES8_NS7_ILi64EEEEEENS_10bfloat16_tEfNS_4arch4Sm80ELb0ELb0ELb1ELb1ELb0ELb0ELb0ELb0ELi2ELi4ELi4ELi4ELb0EEENS1_21CollectiveEpilogueBwdISA_SB_SD_Li256ELb1ELb0ELi2EEENS1_19SingleTileSchedulerILb1ELb0ELb0ELi128EEEEEEEEEvNT_6ParamsE$_ZN4cute3eso3ESOILb1ELb0EJNS_6LayoutINS_5tupleIJNS3_IJNS_1CILi1EEENS4_ILi2EEEEEES6_NS4_ILi8EEEEEENS3_IJNS3_IJS5_S5_EEES6_NS4_ILi4EEEEEEEENS_10ViewEngineIPN7cutlass5ArrayINSF_10bfloat16_tELi2ELb0EEEEEEEC2ERKSD_RKSK_)
$_ZN7cutlass13device_kernelIN5flash19enable_sm80_to_sm89INS1_16FlashAttnBwdSm80INS1_25CollectiveMainloopBwdSm80ILi2ELi2EN4cute5tupleIJNS5_1CILi128EEES8_NS7_ILi64EEEEEENS_10bfloat16_tEfNS_4arch4Sm80ELb0ELb0ELb1ELb1ELb0ELb0ELb0ELb0ELi2ELi4ELi4ELi4ELb0EEENS1_21CollectiveEpilogueBwdISA_SB_SD_Li256ELb1ELb0ELi2EEENS1_19SingleTileSchedulerILb1ELb0ELb0ELi128EEEEEEEEEvNT_6ParamsE$_ZN4cute3eso3ESOILb1ELb0EJNS_6LayoutINS_5tupleIJNS3_IJNS_1CILi1EEENS4_ILi2EEEEEES6_NS4_ILi8EEEEEENS3_IJNS3_IJS5_S5_EEES6_NS4_ILi4EEEEEEEENS_10ViewEngineIPN7cutlass5ArrayINSF_10bfloat16_tELi2ELb0EEEEEEEC2ERKSD_RKSK_:
[----:B------:R-:W-:Y:S01]  /*a6a0*/  IADD3 R2, R56, -c[0x0][0x20], RZ ;  /* 0x8000080038027a10 */ /* 0x000fe20007ffe0ff */
[----:B------:R-:W-:Y:S01]  /*a6b0*/  IMAD.MOV.U32 R9, RZ, RZ, R5 ;  /* 0x000000ffff097224 */ /* 0x000fe200078e0005 */
[----:B------:R-:W-:Y:S01]  /*a6c0*/  MOV R50, R6 ;  /* 0x0000000600327202 */ /* 0x000fe20000000f00 */
[----:B------:R-:W-:-:S03]  /*a6d0*/  IMAD.MOV.U32 R51, RZ, RZ, 0x0 ;  /* 0x00000000ff337424 */ /* 0x000fc600078e00ff */
[----:B------:R1:W-:Y:S01]  /*a6e0*/  STL.64 [R2], R8 ;  /* 0x0000000802007387 */ /* 0x0003e20000100a00 */
[----:B------:R-:W-:Y:S05]  /*a6f0*/  RET.REL.NODEC R50 `(_ZN7cutlass13device_kernelIN5flash19enable_sm80_to_sm89INS1_16FlashAttnBwdSm80INS1_25CollectiveMainloopBwdSm80ILi2ELi2EN4cute5tupleIJNS5_1CILi128EEES8_NS7_ILi64EEEEEENS_10bfloat16_tEfNS_4arch4Sm80ELb0ELb0ELb1ELb1ELb0ELb0ELb0ELb0ELi2ELi4ELi4ELi4ELb0EEENS1_21CollectiveEpilogueBwdISA_SB_SD_Li256ELb1ELb0ELi2EEENS1_19SingleTileSchedulerILb1ELb0ELb0ELi128EEEEEEEEEvNT_6ParamsE) ;  /* 0xffff590032007950 */ /* 0x000fea0003c3ffff */
        .type           $_ZN7cutlass13device_kernelIN5flash19enable_sm80_to_sm89INS1_16FlashAttnBwdSm80INS1_25CollectiveMainloopBwdSm80ILi2ELi2EN4cute5tupleIJNS5_1CILi128EEES8_NS7_ILi64EEEEEENS_10bfloat16_tEfNS_4arch4Sm80ELb0ELb0ELb1ELb1ELb0ELb0ELb0ELb0ELi2ELi4ELi4ELi4ELb0EEENS1_21CollectiveEpilogueBwdISA_SB_SD_Li256ELb1ELb0ELi2EEENS1_19SingleTileSchedulerILb1ELb0ELb0ELi128EEEEEEEEEvNT_6ParamsE$_ZN4cute3eso3ESOILb1ELb0EJNS_6LayoutINS_5tupleIJNS3_IJNS_1CILi1EEENS4_ILi2EEES6_EEEEEENS3_IJNS3_IJS5_S5_S6_EEEEEEEENS_10ViewEngineIPjEEEEC2ERKSB_RKSE_,@function
        .size           $_ZN7cutlass13device_kernelIN5flash19enable_sm80_to_sm89INS1_16FlashAttnBwdSm80INS1_25CollectiveMainloopBwdSm80ILi2ELi2EN4cute5tupleIJNS5_1CILi128EEES8_NS7_ILi64EEEEEENS_10bfloat16_tEfNS_4arch4Sm80ELb0ELb0ELb1ELb1ELb0ELb0ELb0ELb0ELi2ELi4ELi4ELi4ELb0EEENS1_21CollectiveEpilogueBwdISA_SB_SD_Li256ELb1ELb0ELi2EEENS1_19SingleTileSchedulerILb1ELb0ELb0ELi128EEEEEEEEEvNT_6ParamsE$_ZN4cute3eso3ESOILb1ELb0EJNS_6LayoutINS_5tupleIJNS3_IJNS_1CILi1EEENS4_ILi2EEES6_EEEEEENS3_IJNS3_IJS5_S5_S6_EEEEEEEENS_10ViewEngineIPjEEEEC2ERKSB_RKSE_,($_ZN7cutlass13device_kernelIN5flash19enable_sm80_to_sm89INS1_16FlashAttnBwdSm80INS1_25CollectiveMainloopBwdSm80ILi2ELi2EN4cute5tupleIJNS5_1CILi128EEES8_NS7_ILi64EEEEEENS_10bfloat16_tEfNS_4arch4Sm80ELb0ELb0ELb1ELb1ELb0ELb0ELb0ELb0ELi2ELi4ELi4ELi4ELb0EEENS1_21CollectiveEpilogueBwdISA_SB_SD_Li256ELb1ELb0ELi2EEENS1_19SingleTileSchedulerILb1ELb0ELb0ELi128EEEEEEEEEvNT_6ParamsE$_ZN4cute3eso3ESOILb1ELb0EJNS_6LayoutINS_5tupleIJNS3_IJNS_1CILi1EEENS4_ILi4EEEEEENS4_ILi2EEES6_EEENS3_IJNS3_IJNS4_ILi0EEES5_EEES6_NS4_ILi8EEEEEEEENS_10ViewEngineIPfEEEEC2ERKSE_RKSH_ - $_ZN7cutlass13device_kernelIN5flash19enable_sm80_to_sm89INS1_16FlashAttnBwdSm80INS1_25CollectiveMainloopBwdSm80ILi2ELi2EN4cute5tupleIJNS5_1CILi128EEES8_NS7_ILi64EEEEEENS_10bfloat16_tEfNS_4arch4Sm80ELb0ELb0ELb1ELb1ELb0ELb0ELb0ELb0ELi2ELi4ELi4ELi4ELb0EEENS1_21CollectiveEpilogueBwdISA_SB_SD_Li256ELb1ELb0ELi2EEENS1_19SingleTileSchedulerILb1ELb0ELb0ELi128EEEEEEEEEvNT_6ParamsE$_ZN4cute3eso3ESOILb1ELb0EJNS_6LayoutINS_5tupleIJNS3_IJNS_1CILi1EEENS4_ILi2EEES6_EEEEEENS3_IJNS3_IJS5_S5_S6_EEEEEEEENS_10ViewEngineIPjEEEEC2ERKSB_RKSE_)
$_ZN7cutlass13device_kernelIN5flash19enable_sm80_to_sm89INS1_16FlashAttnBwdSm80INS1_25CollectiveMainloopBwdSm80ILi2ELi2EN4cute5tupleIJNS5_1CILi128EEES8_NS7_ILi64EEEEEENS_10bfloat16_tEfNS_4arch4Sm80ELb0ELb0ELb1ELb1ELb0ELb0ELb0ELb0ELi2ELi4ELi4ELi4ELb0EEENS1_21CollectiveEpilogueBwdISA_SB_SD_Li256ELb1ELb0ELi2EEENS1_19SingleTileSchedulerILb1ELb0ELb0ELi128EEEEEEEEEvNT_6ParamsE$_ZN4cute3eso3ESOILb1ELb0EJNS_6LayoutINS_5tupleIJNS3_IJNS_1CILi1EEENS4_ILi2EEES6_EEEEEENS3_IJNS3_IJS5_S5_S6_EEEEEEEENS_10ViewEngineIPjEEEEC2ERKSB_RKSE_:
[----:B------:R-:W-:Y:S02]  /*a700*/  IADD3 R2, R66, -c[0x0][0x20], RZ ;  /* 0x8000080042027a10 */ /* 0x000fe40007ffe0ff */
[----:B------:R-:W-:-:S03]  /*a710*/  MOV R5, 0x0 ;  /* 0x0000000000057802 */ /* 0x000fc60000000f00 */
[----:B------:R1:W-:Y:S01]  /*a720*/  STL.64 [R2], R12 ;  /* 0x0000000c02007387 */ /* 0x0003e20000100a00 */
[----:B------:R-:W-:Y:S05]  /*a730*/  RET.REL.NODEC R4 `(_ZN7cutlass13device_kernelIN5flash19enable_sm80_to_sm89INS1_16FlashAttnBwdSm80INS1_25CollectiveMainloopBwdSm80ILi2ELi2EN4cute5tupleIJNS5_1CILi128EEES8_NS7_ILi64EEEEEENS_10bfloat16_tEfNS_4arch4Sm80ELb0ELb0ELb1ELb1ELb0ELb0ELb0ELb0ELi2ELi4ELi4ELi4ELb0EEENS1_21CollectiveEpilogueBwdISA_SB_SD_Li256ELb1ELb0ELi2EEENS1_19SingleTileSchedulerILb1ELb0ELb0ELi128EEEEEEEEEvNT_6ParamsE) ;  /* 0xffff58c004007950 */ /* 0x000fea0003c3ffff */
        .type           $_ZN7cutlass13device_kernelIN5flash19enable_sm80_to_sm89INS1_16FlashAttnBwdSm80INS1_25CollectiveMainloopBwdSm80ILi2ELi2EN4cute5tupleIJNS5_1CILi128EEES8_NS7_ILi64EEEEEENS_10bfloat16_tEfNS_4arch4Sm80ELb0ELb0ELb1ELb1ELb0ELb0ELb0ELb0ELi2ELi4ELi4ELi4ELb0EEENS1_21CollectiveEpilogueBwdISA_SB_SD_Li256ELb1ELb0ELi2EEENS1_19SingleTileSchedulerILb1ELb0ELb0ELi128EEEEEEEEEvNT_6ParamsE$_ZN4cute3eso3ESOILb1ELb0EJNS_6LayoutINS_5tupleIJNS3_IJNS_1CILi1EEENS4_ILi4EEEEEENS4_ILi2EEES6_EEENS3_IJNS3_IJNS4_ILi0EEES5_EEES6_NS4_ILi8EEEEEEEENS_10ViewEngineIPfEEEEC2ERKSE_RKSH_,@function
        .size           $_ZN7cutlass13device_kernelIN5flash19enable_sm80_to_sm89INS1_16FlashAttnBwdSm80INS1_25CollectiveMainloopBwdSm80ILi2ELi2EN4cute5tupleIJNS5_1CILi128EEES8_NS7_ILi64EEEEEENS_10bfloat16_tEfNS_4arch4Sm80ELb0ELb0ELb1ELb1ELb0ELb0ELb0ELb0ELi2ELi4ELi4ELi4ELb0EEENS1_21CollectiveEpilogueBwdISA_SB_SD_Li256ELb1ELb0ELi2EEENS1_19SingleTileSchedulerILb1ELb0ELb0ELi128EEEEEEEEEvNT_6ParamsE$_ZN4cute3eso3ESOILb1ELb0EJNS_6LayoutINS_5tupleIJNS3_IJNS_1CILi1EEENS4_ILi4EEEEEENS4_ILi2EEES6_EEENS3_IJNS3_IJNS4_ILi0EEES5_EEES6_NS4_ILi8EEEEEEEENS_10ViewEngineIPfEEEEC2ERKSE_RKSH_,($_ZN7cutlass13device_kernelIN5flash19enable_sm80_to_sm89INS1_16FlashAttnBwdSm80INS1_25CollectiveMainloopBwdSm80ILi2ELi2EN4cute5tupleIJNS5_1CILi128EEES8_NS7_ILi64EEEEEENS_10bfloat16_tEfNS_4arch4Sm80ELb0ELb0ELb1ELb1ELb0ELb0ELb0ELb0ELi2ELi4ELi4ELi4ELb0EEENS1_21CollectiveEpilogueBwdISA_SB_SD_Li256ELb1ELb0ELi2EEENS1_19SingleTileSchedulerILb1ELb0ELb0ELi128EEEEEEEEEvNT_6ParamsE$_ZN4cute3eso3ESOILb1ELb0EJNS_6LayoutINS_5tupleIJNS3_IJNS_1CILi1EEES5_EEEEEENS3_IJNS3_IJS5_NS4_ILi0EEEEEEEEEEENS_10ViewEngineINS_8gmem_ptrIPKN7cutlass9uint128_tEEEEEEEC2ERKSB_RKSJ_ - $_ZN7cutlass13device_kernelIN5flash19enable_sm80_to_sm89INS1_16FlashAttnBwdSm80INS1_25CollectiveMainloopBwdSm80ILi2ELi2EN4cute5tupleIJNS5_1CILi128EEES8_NS7_ILi64EEEEEENS_10bfloat16_tEfNS_4arch4Sm80ELb0ELb0ELb1ELb1ELb0ELb0ELb0ELb0ELi2ELi4ELi4ELi4ELb0EEENS1_21CollectiveEpilogueBwdISA_SB_SD_Li256ELb1ELb0ELi2EEENS1_19SingleTileSchedulerILb1ELb0ELb0ELi128EEEEEEEEEvNT_6ParamsE$_ZN4cute3eso3ESOILb1ELb0EJNS_6LayoutINS_5tupleIJNS3_IJNS_1CILi1EEENS4_ILi4EEEEEENS4_ILi2EEES6_EEENS3_IJNS3_IJNS4_ILi0EEES5_EEES6_NS4_ILi8EEEEEEEENS_10ViewEngineIPfEEEEC2ERKSE_RKSH_)
$_ZN7cutlass13device_kernelIN5flash19enable_sm80_to_sm89INS1_16FlashAttnBwdSm80INS1_25CollectiveMainloopBwdSm80ILi2ELi2EN4cute5tupleIJNS5_1CILi128EEES8_NS7_ILi64EEEEEENS_10bfloat16_tEfNS_4arch4Sm80ELb0ELb0ELb1ELb1ELb0ELb0ELb0ELb0ELi2ELi4ELi4ELi4ELb0EEENS1_21CollectiveEpilogueBwdISA_SB_SD_Li256ELb1ELb0ELi2EEENS1_19SingleTileSchedulerILb1ELb0ELb0ELi128EEEEEEEEEvNT_6ParamsE$_ZN4cute3eso3ESOILb1ELb0EJNS_6LayoutINS_5tupleIJNS3_IJNS_1CILi1EEENS4_ILi4EEEEEENS4_ILi2EEES6_EEENS3_IJNS3_IJNS4_ILi0EEES5_EEES6_NS4_ILi8EEEEEEEENS_10ViewEngineIPfEEEEC2ERKSE_RKSH_:
[----:B------:R-:W-:Y:S02]  /*a740*/  IADD3 R2, R59, -c[0x0][0x20], RZ ;  /* 0x800008003b027a10 */ /* 0x000fe40007ffe0ff */
[----:B------:R-:W-:-:S03]  /*a750*/  MOV R5, 0x0 ;  /* 0x0000000000057802 */ /* 0x000fc60000000f00 */
[----:B------:R1:W-:Y:S01]  /*a760*/  STL.64 [R2], R54 ;  /* 0x0000003602007387 */ /* 0x0003e20000100a00 */
[----:B------:R-:W-:Y:S05]  /*a770*/  RET.REL.NODEC R4 `(_ZN7cutlass13device_kernelIN5flash19enable_sm80_to_sm89INS1_16FlashAttnBwdSm80INS1_25CollectiveMainloopBwdSm80ILi2ELi2EN4cute5tupleIJNS5_1CILi128EEES8_NS7_ILi64EEEEEENS_10bfloat16_tEfNS_4arch4Sm80ELb0ELb0ELb1ELb1ELb0ELb0ELb0ELb0ELi2ELi4ELi4ELi4ELb0EEENS1_21CollectiveEpilogueBwdISA_SB_SD_Li256ELb1ELb0ELi2EEENS1_19SingleTileSchedulerILb1ELb0ELb0ELi128EEEEEEEEEvNT_6ParamsE) ;  /* 0xffff588004007950 */ /* 0x000fea0003c3ffff */
        .type           $_ZN7cutlass13device_kernelIN5flash19enable_sm80_to_sm89INS1_16FlashAttnBwdSm80INS1_25CollectiveMainloopBwdSm80ILi2ELi2EN4cute5tupleIJNS5_1CILi128EEES8_NS7_ILi64EEEEEENS_10bfloat16_tEfNS_4arch4Sm80ELb0ELb0ELb1ELb1ELb0ELb0ELb0ELb0ELi2ELi4ELi4ELi4ELb0EEENS1_21CollectiveEpilogueBwdISA_SB_SD_Li256ELb1ELb0ELi2EEENS1_19SingleTileSchedulerILb1ELb0ELb0ELi128EEEEEEEEEvNT_6ParamsE$_ZN4cute3eso3ESOILb1ELb0EJNS_6LayoutINS_5tupleIJNS3_IJNS_1CILi1EEES5_EEEEEENS3_IJNS3_IJS5_NS4_ILi0EEEEEEEEEEENS_10ViewEngineINS_8gmem_ptrIPKN7cutlass9uint128_tEEEEEEEC2ERKSB_RKSJ_,@function
        .size           $_ZN7cutlass13device_kernelIN5flash19enable_sm80_to_sm89INS1_16FlashAttnBwdSm80INS1_25CollectiveMainloopBwdSm80ILi2ELi2EN4cute5tupleIJNS5_1CILi128EEES8_NS7_ILi64EEEEEENS_10bfloat16_tEfNS_4arch4Sm80ELb0ELb0ELb1ELb1ELb0ELb0ELb0ELb0ELi2ELi4ELi4ELi4ELb0EEENS1_21CollectiveEpilogueBwdISA_SB_SD_Li256ELb1ELb0ELi2EEENS1_19SingleTileSchedulerILb1ELb0ELb0ELi128EEEEEEEEEvNT_6ParamsE$_ZN4cute3eso3ESOILb1ELb0EJNS_6LayoutINS_5tupleIJNS3_IJNS_1CILi1EEES5_EEEEEENS3_IJNS3_IJS5_NS4_ILi0EEEEEEEEEEENS_10ViewEngineINS_8gmem_ptrIPKN7cutlass9uint128_tEEEEEEEC2ERKSB_RKSJ_,($_ZN7cutlass13device_kernelIN5flash19enable_sm80_to_sm89INS1_16FlashAttnBwdSm80INS1_25CollectiveMainloopBwdSm80ILi2ELi2EN4cute5tupleIJNS5_1CILi128EEES8_NS7_ILi64EEEEEENS_10bfloat16_tEfNS_4arch4Sm80ELb0ELb0ELb1ELb1ELb0ELb0ELb0ELb0ELi2ELi4ELi4ELi4ELb0EEENS1_21CollectiveEpilogueBwdISA_SB_SD_Li256ELb1ELb0ELi2EEENS1_19SingleTileSchedulerILb1ELb0ELb0ELi128EEEEEEEEEvNT_6ParamsE$_ZN4cute3eso3ESOILb1ELb0EJNS_6LayoutINS_5tupleIJNS3_IJNS_1CILi1EEES5_EEEEEENS3_IJNS3_IJS5_NS4_ILi0EEEEEEEEEEENS_10ViewEngineINS_8smem_ptrIPN7cutlass9uint128_tEEEEEEEC2ERKSB_RKSI_ - $_ZN7cutlass13device_kernelIN5flash19enable_sm80_to_sm89INS1_16FlashAttnBwdSm80INS1_25CollectiveMainloopBwdSm80ILi2ELi2EN4cute5tupleIJNS5_1CILi128EEES8_NS7_ILi64EEEEEENS_10bfloat16_tEfNS_4arch4Sm80ELb0ELb0ELb1ELb1ELb0ELb0ELb0ELb0ELi2ELi4ELi4ELi4ELb0EEENS1_21CollectiveEpilogueBwdISA_SB_SD_Li256ELb1ELb0ELi2EEENS1_19SingleTileSchedulerILb1ELb0ELb0ELi128EEEEEEEEEvNT_6ParamsE$_ZN4cute3eso3ESOILb1ELb0EJNS_6LayoutINS_5tupleIJNS3_IJNS_1CILi1EEES5_EEEEEENS3_IJNS3_IJS5_NS4_ILi0EEEEEEEEEEENS_10ViewEngineINS_8gmem_ptrIPKN7cutlass9uint128_tEEEEEEEC2ERKSB_RKSJ_)
$_ZN7cutlass13device_kernelIN5flash19enable_sm80_to_sm89INS1_16FlashAttnBwdSm80INS1_25CollectiveMainloopBwdSm80ILi2ELi2EN4cute5tupleIJNS5_1CILi128EEES8_NS7_ILi64EEEEEENS_10bfloat16_tEfNS_4arch4Sm80ELb0ELb0ELb1ELb1ELb0ELb0ELb0ELb0ELi2ELi4ELi4ELi4ELb0EEENS1_21CollectiveEpilogueBwdISA_SB_SD_Li256ELb1ELb0ELi2EEENS1_19SingleTileSchedulerILb1ELb0ELb0ELi128EEEEEEEEEvNT_6ParamsE$_ZN4cute3eso3ESOILb1ELb0EJNS_6LayoutINS_5tupleIJNS3_IJNS_1CILi1EEES5_EEEEEENS3_IJNS3_IJS5_NS4_ILi0EEEEEEEEEEENS_10ViewEngineINS_8gmem_ptrIPKN7cutlass9uint128_tEEEEEEEC2ERKSB_RKSJ_:
[----:B------:R-:W-:Y:S02]  /*a780*/  IADD3 R4, R15, -c[0x0][0x20], RZ ;  /* 0x800008000f047a10 */ /* 0x000fe40007ffe0ff */
[----:B------:R-:W-:-:S03]  /*a790*/  MOV R9, 0x0 ;  /* 0x0000000000097802 */ /* 0x000fc60000000f00 */
[----:B------:R1:W-:Y:S01]  /*a7a0*/  STL.64 [R4], R2 ;  /* 0x0000000204007387 */ /* 0x0003e20000100a00 */
[----:B------:R-:W-:Y:S05]  /*a7b0*/  RET.REL.NODEC R8 `(_ZN7cutlass13device_kernelIN5flash19enable_sm80_to_sm89INS1_16FlashAttnBwdSm80INS1_25CollectiveMainloopBwdSm80ILi2ELi2EN4cute5tupleIJNS5_1CILi128EEES8_NS7_ILi64EEEEEENS_10bfloat16_tEfNS_4arch4Sm80ELb0ELb0ELb1ELb1ELb0ELb0ELb0ELb0ELi2ELi4ELi4ELi4ELb0EEENS1_21CollectiveEpilogueBwdISA_SB_SD_Li256ELb1ELb0ELi2EEENS1_19SingleTileSchedulerILb1ELb0ELb0ELi128EEEEEEEEEvNT_6ParamsE) ;  /* 0xffff584008007950 */ /* 0x000fea0003c3ffff */
        .type           $_ZN7cutlass13device_kernelIN5flash19enable_sm80_to_sm89INS1_16FlashAttnBwdSm80INS1_25CollectiveMainloopBwdSm80ILi2ELi2EN4cute5tupleIJNS5_1CILi128EEES8_NS7_ILi64EEEEEENS_10bfloat16_tEfNS_4arch4Sm80ELb0ELb0ELb1ELb1ELb0ELb0ELb0ELb0ELi2ELi4ELi4ELi4ELb0EEENS1_21CollectiveEpilogueBwdISA_SB_SD_Li256ELb1ELb0ELi2EEENS1_19SingleTileSchedulerILb1ELb0ELb0ELi128EEEEEEEEEvNT_6ParamsE$_ZN4cute3eso3ESOILb1ELb0EJNS_6LayoutINS_5tupleIJNS3_IJNS_1CILi1EEES5_EEEEEENS3_IJNS3_IJS5_NS4_ILi0EEEEEEEEEEENS_10ViewEngineINS_8smem_ptrIPN7cutlass9uint128_tEEEEEEEC2ERKSB_RKSI_,@function
        .size           $_ZN7cutlass13device_kernelIN5flash19enable_sm80_to_sm89INS1_16FlashAttnBwdSm80INS1_25CollectiveMainloopBwdSm80ILi2ELi2EN4cute5tupleIJNS5_1CILi128EEES8_NS7_ILi64EEEEEENS_10bfloat16_tEfNS_4arch4Sm80ELb0ELb0ELb1ELb1ELb0ELb0ELb0ELb0ELi2ELi4ELi4ELi4ELb0EEENS1_21CollectiveEpilogueBwdISA_SB_SD_Li256ELb1ELb0ELi2EEENS1_19SingleTileSchedulerILb1ELb0ELb0ELi128EEEEEEEEEvNT_6ParamsE$_ZN4cute3eso3ESOILb1ELb0EJNS_6LayoutINS_5tupleIJNS3_IJNS_1CILi1EEES5_EEEEEENS3_IJNS3_IJS5_NS4_ILi0EEEEEEEEEEENS_10ViewEngineINS_8smem_ptrIPN7cutlass9uint128_tEEEEEEEC2ERKSB_RKSI_,($_ZN7cutlass13device_kernelIN5flash19enable_sm80_to_sm89INS1_16FlashAttnBwdSm80INS1_25CollectiveMainloopBwdSm80ILi2ELi2EN4cute5tupleIJNS5_1CILi128EEES8_NS7_ILi64EEEEEENS_10bfloat16_tEfNS_4arch4Sm80ELb0ELb0ELb1ELb1ELb0ELb0ELb0ELb0ELi2ELi4ELi4ELi4ELb0EEENS1_21CollectiveEpilogueBwdISA_SB_SD_Li256ELb1ELb0ELi2EEENS1_19SingleTileSchedulerILb1ELb0ELb0ELi128EEEEEEEEEvNT_6ParamsE$_ZN4cute3eso3ESOILb1ELb0EJNS_6LayoutINS_5tupleIJNS3_IJNS_1CILi1EEES5_EEENS4_ILi32EEEEEENS3_IJNS3_IJNS4_ILi0EEES9_EEENS4_ILi256EEEEEEEENS_10ViewEngineINS_8gmem_ptrIPfEEEEEEC2ERKSD_RKSI_ - $_ZN7cutlass13device_kernelIN5flash19enable_sm80_to_sm89INS1_16FlashAttnBwdSm80INS1_25CollectiveMainloopBwdSm80ILi2ELi2EN4cute5tupleIJNS5_1CILi128EEES8_NS7_ILi64EEEEEENS_10bfloat16_tEfNS_4arch4Sm80ELb0ELb0ELb1ELb1ELb0ELb0ELb0ELb0ELi2ELi4ELi4ELi4ELb0EEENS1_21CollectiveEpilogueBwdISA_SB_SD_Li256ELb1ELb0ELi2EEENS1_19SingleTileSchedulerILb1ELb0ELb0ELi128EEEEEEEEEvNT_6ParamsE$_ZN4cute3eso3ESOILb1ELb0EJNS_6LayoutINS_5tupleIJNS3_IJNS_1CILi1EEES5_EEEEEENS3_IJNS3_IJS5_NS4_ILi0EEEEEEEEEEENS_10ViewEngineINS_8smem_ptrIPN7cutlass9uint128_tEEEEEEEC2ERKSB_RKSI_)
$_ZN7cutlass13device_kernelIN5flash19enable_sm80_to_sm89INS1_16FlashAttnBwdSm80INS1_25CollectiveMainloopBwdSm80ILi2ELi2EN4cute5tupleIJNS5_1CILi128EEES8_NS7_ILi64EEEEEENS_10bfloat16_tEfNS_4arch4Sm80ELb0ELb0ELb1ELb1ELb0ELb0ELb0ELb0ELi2ELi4ELi4ELi4ELb0EEENS1_21CollectiveEpilogueBwdISA_SB_SD_Li256ELb1ELb0ELi2EEENS1_19SingleTileSchedulerILb1ELb0ELb0ELi128EEEEEEEEEvNT_6ParamsE$_ZN4cute3eso3ESOILb1ELb0EJNS_6LayoutINS_5tupleIJNS3_IJNS_1CILi1EEES5_EEEEEENS3_IJNS3_IJS5_NS4_ILi0EEEEEEEEEEENS_10ViewEngineINS_8smem_ptrIPN7cutlass9uint128_tEEEEEEEC2ERKSB_RKSI_:
[----:B------:R-:W-:Y:S02]  /*a7c0*/  IADD3 R4, R4, -c[0x0][0x20], RZ ;  /* 0x8000080004047a10 */ /* 0x000fe40007ffe0ff */
[----:B------:R-:W-:-:S03]  /*a7d0*/  MOV R7, 0x0 ;  /* 0x0000000000077802 */ /* 0x000fc60000000f00 */
[----:B------:R1:W-:Y:S01]  /*a7e0*/  STL.64 [R4], R2 ;  /* 0x0000000204007387 */ /* 0x0003e20000100a00 */
[----:B------:R-:W-:Y:S05]  /*a7f0*/  RET.REL.NODEC R6 `(_ZN7cutlass13device_kernelIN5flash19enable_sm80_to_sm89INS1_16FlashAttnBwdSm80INS1_25CollectiveMainloopBwdSm80ILi2ELi2EN4cute5tupleIJNS5_1CILi128EEES8_NS7_ILi64EEEEEENS_10bfloat16_tEfNS_4arch4Sm80ELb0ELb0ELb1ELb1ELb0ELb0ELb0ELb0ELi2ELi4ELi4ELi4ELb0EEENS1_21CollectiveEpilogueBwdISA_SB_SD_Li256ELb1ELb0ELi2EEENS1_19SingleTileSchedulerILb1ELb0ELb0ELi128EEEEEEEEEvNT_6ParamsE) ;  /* 0xffff580006007950 */ /* 0x000fea0003c3ffff */
        .type           $_ZN7cutlass13device_kernelIN5flash19enable_sm80_to_sm89INS1_16FlashAttnBwdSm80INS1_25CollectiveMainloopBwdSm80ILi2ELi2EN4cute5tupleIJNS5_1CILi128EEES8_NS7_ILi64EEEEEENS_10bfloat16_tEfNS_4arch4Sm80ELb0ELb0ELb1ELb1ELb0ELb0ELb0ELb0ELi2ELi4ELi4ELi4ELb0EEENS1_21CollectiveEpilogueBwdISA_SB_SD_Li256ELb1ELb0ELi2EEENS1_19SingleTileSchedulerILb1ELb0ELb0ELi128EEEEEEEEEvNT_6ParamsE$_ZN4cute3eso3ESOILb1ELb0EJNS_6LayoutINS_5tupleIJNS3_IJNS_1CILi1EEES5_EEENS4_ILi32EEEEEENS3_IJNS3_IJNS4_ILi0EEES9_EEENS4_ILi256EEEEEEEENS_10ViewEngineINS_8gmem_ptrIPfEEEEEEC2ERKSD_RKSI_,@function
        .size           $_ZN7cutlass13device_kernelIN5flash19enable_sm80_to_sm89INS1_16FlashAttnBwdSm80INS1_25CollectiveMainloopBwdSm80ILi2ELi2EN4cute5tupleIJNS5_1CILi128EEES8_NS7_ILi64EEEEEENS_10bfloat16_tEfNS_4arch4Sm80ELb0ELb0ELb1ELb1ELb0ELb0ELb0ELb0ELi2ELi4ELi4ELi4ELb0EEENS1_21CollectiveEpilogueBwdISA_SB_SD_Li256ELb1ELb0ELi2EEENS1_19SingleTileSchedulerILb1ELb0ELb0ELi128EEEEEEEEEvNT_6ParamsE$_ZN4cute3eso3ESOILb1ELb0EJNS_6LayoutINS_5tupleIJNS3_IJNS_1CILi1EEES5_EEENS4_ILi32EEEEEENS3_IJNS3_IJNS4_ILi0EEES9_EEENS4_ILi256EEEEEEEENS_10ViewEngineINS_8gmem_ptrIPfEEEEEEC2ERKSD_RKSI_,($_ZN7cutlass13device_kernelIN5flash19enable_sm80_to_sm89INS1_16FlashAttnBwdSm80INS1_25CollectiveMainloopBwdSm80ILi2ELi2EN4cute5tupleIJNS5_1CILi128EEES8_NS7_ILi64EEEEEENS_10bfloat16_tEfNS_4arch4Sm80ELb0ELb0ELb1ELb1ELb0ELb0ELb0ELb0ELi2ELi4ELi4ELi4ELb0EEENS1_21CollectiveEpilogueBwdISA_SB_SD_Li256ELb1ELb0ELi2EEENS1_19SingleTileSchedulerILb1ELb0ELb0ELi128EEEEEEEEEvNT_6ParamsE$_ZN4cute3eso3ESOILb1ELb0EJNS_6LayoutINS_5tupleIJNS3_IJNS_1CILi1EEES5_EEENS4_ILi32EEEEEENS3_IJNS3_IJNS4_ILi0EEES9_EEENS4_ILi256EEEEEEEEiEEC2ERKSD_RKi - $_ZN7cutlass13device_kernelIN5flash19enable_sm80_to_sm89INS1_16FlashAttnBwdSm80INS1_25CollectiveMainloopBwdSm80ILi2ELi2EN4cute5tupleIJNS5_1CILi128EEES8_NS7_ILi64EEEEEENS_10bfloat16_tEfNS_4arch4Sm80ELb0ELb0ELb1ELb1ELb0ELb0ELb0ELb0ELi2ELi4ELi4ELi4ELb0EEENS1_21CollectiveEpilogueBwdISA_SB_SD_Li256ELb1ELb0ELi2EEENS1_19SingleTileSchedulerILb1ELb0ELb0ELi128EEEEEEEEEvNT_6ParamsE$_ZN4cute3eso3ESOILb1ELb0EJNS_6LayoutINS_5tupleIJNS3_IJNS_1CILi1EEES5_EEENS4_ILi32EEEEEENS3_IJNS3_IJNS4_ILi0EEES9_EEENS4_ILi256EEEEEEEENS_10ViewEngineINS_8gmem_ptrIPfEEEEEEC2ERKSD_RKSI_)
$_ZN7cutlass13device_kernelIN5flash19enable_sm80_to_sm89INS1_16FlashAttnBwdSm80INS1_25CollectiveMainloopBwdSm80ILi2ELi2EN4cute5tupleIJNS5_1CILi128EEES8_NS7_ILi64EEEEEENS_10bfloat16_tEfNS_4arch4Sm80ELb0ELb0ELb1ELb1ELb0ELb0ELb0ELb0ELi2ELi4ELi4ELi4ELb0EEENS1_21CollectiveEpilogueBwdISA_SB_SD_Li256ELb1ELb0ELi2EEENS1_19SingleTileSchedulerILb1ELb0ELb0ELi128EEEEEEEEEvNT_6ParamsE$_ZN4cute3eso3ESOILb1ELb0EJNS_6LayoutINS_5tupleIJNS3_IJNS_1CILi1EEES5_EEENS4_ILi32EEEEEENS3_IJNS3_IJNS4_ILi0EEES9_EEENS4_ILi256EEEEEEEENS_10ViewEngineINS_8gmem_ptrIPfEEEEEEC2ERKSD_RKSI_:
[----:B------:R-:W-:Y:S02]  /*a800*/  IADD3 R59, R59, -c[0x0][0x20], RZ ;  /* 0x800008003b3b7a10 */ /* 0x000fe40007ffe0ff */
[----:B------:R-:W-:-:S03]  /*a810*/  MOV R5, 0x0 ;  /* 0x0000000000057802 */ /* 0x000fc60000000f00 */
[----:B------:R1:W-:Y:S01]  /*a820*/  STL.64 [R59], R2 ;  /* 0x000000023b007387 */ /* 0x0003e20000100a00 */
[----:B------:R-:W-:Y:S05]  /*a830*/  RET.REL.NODEC R4 `(_ZN7cutlass13device_kernelIN5flash19enable_sm80_to_sm89INS1_16FlashAttnBwdSm80INS1_25CollectiveMainloopBwdSm80ILi2ELi2EN4cute5tupleIJNS5_1CILi128EEES8_NS7_ILi64EEEEEENS_10bfloat16_tEfNS_4arch4Sm80ELb0ELb0ELb1ELb1ELb0ELb0ELb0ELb0ELi2ELi4ELi4ELi4ELb0EEENS1_21CollectiveEpilogueBwdISA_SB_SD_Li256ELb1ELb0ELi2EEENS1_19SingleTileSchedulerILb1ELb0ELb0ELi128EEEEEEEEEvNT_6ParamsE) ;  /* 0xffff57c004007950 */ /* 0x000fea0003c3ffff */
        .type           $_ZN7cutlass13device_kernelIN5flash19enable_sm80_to_sm89INS1_16FlashAttnBwdSm80INS1_25CollectiveMainloopBwdSm80ILi2ELi2EN4cute5tupleIJNS5_1CILi128EEES8_NS7_ILi64EEEEEENS_10bfloat16_tEfNS_4arch4Sm80ELb0ELb0ELb1ELb1ELb0ELb0ELb0ELb0ELi2ELi4ELi4ELi4ELb0EEENS1_21CollectiveEpilogueBwdISA_SB_SD_Li256ELb1ELb0ELi2EEENS1_19SingleTileSchedulerILb1ELb0ELb0ELi128EEEEEEEEEvNT_6ParamsE$_ZN4cute3eso3ESOILb1ELb0EJNS_6LayoutINS_5tupleIJNS3_IJNS_1CILi1EEES5_EEENS4_ILi32EEEEEENS3_IJNS3_IJNS4_ILi0EEES9_EEENS4_ILi256EEEEEEEEiEEC2ERKSD_RKi,@function
        .size           $_ZN7cutlass13device_kernelIN5flash19enable_sm80_to_sm89INS1_16FlashAttnBwdSm80INS1_25CollectiveMainloopBwdSm80ILi2ELi2EN4cute5tupleIJNS5_1CILi128EEES8_NS7_ILi64EEEEEENS_10bfloat16_tEfNS_4arch4Sm80ELb0ELb0ELb1ELb1ELb0ELb0ELb0ELb0ELi2ELi4ELi4ELi4ELb0EEENS1_21CollectiveEpilogueBwdISA_SB_SD_Li256ELb1ELb0ELi2EEENS1_19SingleTileSchedulerILb1ELb0ELb0ELi128EEEEEEEEEvNT_6ParamsE$_ZN4cute3eso3ESOILb1ELb0EJNS_6LayoutINS_5tupleIJNS3_IJNS_1CILi1EEES5_EEENS4_ILi32EEEEEENS3_IJNS3_IJNS4_ILi0EEES9_EEENS4_ILi256EEEEEEEEiEEC2ERKSD_RKi,($_ZN7cutlass13device_kernelIN5flash19enable_sm80_to_sm89INS1_16FlashAttnBwdSm80INS1_25CollectiveMainloopBwdSm80ILi2ELi2EN4cute5tupleIJNS5_1CILi128EEES8_NS7_ILi64EEEEEENS_10bfloat16_tEfNS_4arch4Sm80ELb0ELb0ELb1ELb1ELb0ELb0ELb0ELb0ELi2ELi4ELi4ELi4ELb0EEENS1_21CollectiveEpilogueBwdISA_SB_SD_Li256ELb1ELb0ELi2EEENS1_19SingleTileSchedulerILb1ELb0ELb0ELi128EEEEEEEEEvNT_6ParamsE$_ZN4cute3eso3ESOILb1ELb0EJNS_6LayoutINS_5tupleIJNS3_IJNS_1CILi2EEES5_EEEEEENS3_IJNS3_IJNS4_ILi1EEES5_EEEEEEEENS_10ViewEngineIPKfEEEEC2ERKSB_RKSF_ - $_ZN7cutlass13device_kernelIN5flash19enable_sm80_to_sm89INS1_16FlashAttnBwdSm80INS1_25CollectiveMainloopBwdSm80ILi2ELi2EN4cute5tupleIJNS5_1CILi128EEES8_NS7_ILi64EEEEEENS_10bfloat16_tEfNS_4arch4Sm80ELb0ELb0ELb1ELb1ELb0ELb0ELb0ELb0ELi2ELi4ELi4ELi4ELb0EEENS1_21CollectiveEpilogueBwdISA_SB_SD_Li256ELb1ELb0ELi2EEENS1_19SingleTileSchedulerILb1ELb0ELb0ELi128EEEEEEEEEvNT_6ParamsE$_ZN4cute3eso3ESOILb1ELb0EJNS_6LayoutINS_5tupleIJNS3_IJNS_1CILi1EEES5_EEENS4_ILi32EEEEEENS3_IJNS3_IJNS4_ILi0EEES9_EEENS4_ILi256EEEEEEEEiEEC2ERKSD_RKi)
$_ZN7cutlass13device_kernelIN5flash19enable_sm80_to_sm89INS1_16FlashAttnBwdSm80INS1_25CollectiveMainloopBwdSm80ILi2ELi2EN4cute5tupleIJNS5_1CILi128EEES8_NS7_ILi64EEEEEENS_10bfloat16_tEfNS_4arch4Sm80ELb0ELb0ELb1ELb1ELb0ELb0ELb0ELb0ELi2ELi4ELi4ELi4ELb0EEENS1_21CollectiveEpilogueBwdISA_SB_SD_Li256ELb1ELb0ELi2EEENS1_19SingleTileSchedulerILb1ELb0ELb0ELi128EEEEEEEEEvNT_6ParamsE$_ZN4cute3eso3ESOILb1ELb0EJNS_6LayoutINS_5tupleIJNS3_IJNS_1CILi1EEES5_EEENS4_ILi32EEEEEENS3_IJNS3_IJNS4_ILi0EEES9_EEENS4_ILi256EEEEEEEEiEEC2ERKSD_RKi:
[----:B------:R-:W-:Y:S02]  /*a840*/  IADD3 R2, R59, -c[0x0][0x20], RZ ;  /* 0x800008003b027a10 */ /* 0x000fe40007ffe0ff */
[----:B------:R-:W-:-:S03]  /*a850*/  MOV R9, 0x0 ;  /* 0x0000000000097802 */ /* 0x000fc60000000f00 */
[----:B------:R1:W-:Y:S01]  /*a860*/  STL [R2], R3 ;  /* 0x0000000302007387 */ /* 0x0003e20000100800 */
[----:B------:R-:W-:Y:S05]  /*a870*/  RET.REL.NODEC R8 `(_ZN7cutlass13device_kernelIN5flash19enable_sm80_to_sm89INS1_16FlashAttnBwdSm80INS1_25CollectiveMainloopBwdSm80ILi2ELi2EN4cute5tupleIJNS5_1CILi128EEES8_NS7_ILi64EEEEEENS_10bfloat16_tEfNS_4arch4Sm80ELb0ELb0ELb1ELb1ELb0ELb0ELb0ELb0ELi2ELi4ELi4ELi4ELb0EEENS1_21CollectiveEpilogueBwdISA_SB_SD_Li256ELb1ELb0ELi2EEENS1_19SingleTileSchedulerILb1ELb0ELb0ELi128EEEEEEEEEvNT_6ParamsE) ;  /* 0xffff578008007950 */ /* 0x000fea0003c3ffff */
        .type           $_ZN7cutlass13device_kernelIN5flash19enable_sm80_to_sm89INS1_16FlashAttnBwdSm80INS1_25CollectiveMainloopBwdSm80ILi2ELi2EN4cute5tupleIJNS5_1CILi128EEES8_NS7_ILi64EEEEEENS_10bfloat16_tEfNS_4arch4Sm80ELb0ELb0ELb1ELb1ELb0ELb0ELb0ELb0ELi2ELi4ELi4ELi4ELb0EEENS1_21CollectiveEpilogueBwdISA_SB_SD_Li256ELb1ELb0ELi2EEENS1_19SingleTileSchedulerILb1ELb0ELb0ELi128EEEEEEEEEvNT_6ParamsE$_ZN4cute3eso3ESOILb1ELb0EJNS_6LayoutINS_5tupleIJNS3_IJNS_1CILi2EEES5_EEEEEENS3_IJNS3_IJNS4_ILi1EEES5_EEEEEEEENS_10ViewEngineIPKfEEEEC2ERKSB_RKSF_,@function
        .size           $_ZN7cutlass13device_kernelIN5flash19enable_sm80_to_sm89INS1_16FlashAttnBwdSm80INS1_25CollectiveMainloopBwdSm80ILi2ELi2EN4cute5tupleIJNS5_1CILi128EEES8_NS7_ILi64EEEEEENS_10bfloat16_tEfNS_4arch4Sm80ELb0ELb0ELb1ELb1ELb0ELb0ELb0ELb0ELi2ELi4ELi4ELi4ELb0EEENS1_21CollectiveEpilogueBwdISA_SB_SD_Li256ELb1ELb0ELi2EEENS1_19SingleTileSchedulerILb1ELb0ELb0ELi128EEEEEEEEEvNT_6ParamsE$_ZN4cute3eso3ESOILb1ELb0EJNS_6LayoutINS_5tupleIJNS3_IJNS_1CILi2EEES5_EEEEEENS3_IJNS3_IJNS4_ILi1EEES5_EEEEEEEENS_10ViewEngineIPKfEEEEC2ERKSB_RKSF_,($_ZN7cutlass13device_kernelIN5flash19enable_sm80_to_sm89INS1_16FlashAttnBwdSm80INS1_25CollectiveMainloopBwdSm80ILi2ELi2EN4cute5tupleIJNS5_1CILi128EEES8_NS7_ILi64EEEEEENS_10bfloat16_tEfNS_4arch4Sm80ELb0ELb0ELb1ELb1ELb0ELb0ELb0ELb0ELi2ELi4ELi4ELi4ELb0EEENS1_21CollectiveEpilogueBwdISA_SB_SD_Li256ELb1ELb0ELi2EEENS1_19SingleTileSchedulerILb1ELb0ELb0ELi128EEEEEEEEEvNT_6ParamsE$_ZN4cute3eso3ESOILb1ELb0EJNS_6LayoutINS_5tupleIJNS3_IJNS_1CILi2EEES5_EEEEEENS3_IJNS3_IJNS4_ILi1EEES5_EEEEEEEENS_10ViewEngineIPN7cutlass10bfloat16_tEEEEEC2ERKSB_RKSG_ - $_ZN7cutlass13device_kernelIN5flash19enable_sm80_to_sm89INS1_16FlashAttnBwdSm80INS1_25CollectiveMainloopBwdSm80ILi2ELi2EN4cute5tupleIJNS5_1CILi128EEES8_NS7_ILi64EEEEEENS_10bfloat16_tEfNS_4arch4Sm80ELb0ELb0ELb1ELb1ELb0ELb0ELb0ELb0ELi2ELi4ELi4ELi4ELb0EEENS1_21CollectiveEpilogueBwdISA_SB_SD_Li256ELb1ELb0ELi2EEENS1_19SingleTileSchedulerILb1ELb0ELb0ELi128EEEEEEEEEvNT_6ParamsE$_ZN4cute3eso3ESOILb1ELb0EJNS_6LayoutINS_5tupleIJNS3_IJNS_1CILi2EEES5_EEEEEENS3_IJNS3_IJNS4_ILi1EEES5_EEEEEEEENS_10ViewEngineIPKfEEEEC2ERKSB_RKSF_)
$_ZN7cutlass13device_kernelIN5flash19enable_sm80_to_sm89INS1_16FlashAttnBwdSm80INS1_25CollectiveMainloopBwdSm80ILi2ELi2EN4cute5tupleIJNS5_1CILi128EEES8_NS7_ILi64EEEEEENS_10bfloat16_tEfNS_4arch4Sm80ELb0ELb0ELb1ELb1ELb0ELb0ELb0ELb0ELi2ELi4ELi4ELi4ELb0EEENS1_21CollectiveEpilogueBwdISA_SB_SD_Li256ELb1ELb0ELi2EEENS1_19SingleTileSchedulerILb1ELb0ELb0ELi128EEEEEEEEEvNT_6ParamsE$_ZN4cute3eso3ESOILb1ELb0EJNS_6LayoutINS_5tupleIJNS3_IJNS_1CILi2EEES5_EEEEEENS3_IJNS3_IJNS4_ILi1EEES5_EEEEEEEENS_10ViewEngineIPKfEEEEC2ERKSB_RKSF_:
[----:B------:R-:W-:Y:S01]  /*a880*/  IADD3 R2, R2, -c[0x0][0x20], RZ ;  /* 0x8000080002027a10 */ /* 0x000fe20007ffe0ff */
[----:B------:R-:W-:Y:S01]  /*a890*/  IMAD.MOV.U32 R7, RZ, RZ, R3 ;  /* 0x000000ffff077224 */ /* 0x000fe200078e0003 */
[----:B------:R-:W-:-:S04]  /*a8a0*/  MOV R5, 0x0 ;  /* 0x0000000000057802 */ /* 0x000fc80000000f00 */
[----:B------:R1:W-:Y:S01]  /*a8b0*/  STL.64 [R2], R6 ;  /* 0x0000000602007387 */ /* 0x0003e20000100a00 */
[----:B------:R-:W-:Y:S05]  /*a8c0*/  RET.REL.NODEC R4 `(_ZN7cutlass13device_kernelIN5flash19enable_sm80_to_sm89INS1_16FlashAttnBwdSm80INS1_25CollectiveMainloopBwdSm80ILi2ELi2EN4cute5tupleIJNS5_1CILi128EEES8_NS7_ILi64EEEEEENS_10bfloat16_tEfNS_4arch4Sm80ELb0ELb0ELb1ELb1ELb0ELb0ELb0ELb0ELi2ELi4ELi4ELi4ELb0EEENS1_21CollectiveEpilogueBwdISA_SB_SD_Li256ELb1ELb0ELi2EEENS1_19SingleTileSchedulerILb1ELb0ELb0ELi128EEEEEEEEEvNT_6ParamsE) ;  /* 0xffff573004007950 */ /* 0x000fea0003c3ffff */
        .type           $_ZN7cutlass13device_kernelIN5flash19enable_sm80_to_sm89INS1_16FlashAttnBwdSm80INS1_25CollectiveMainloopBwdSm80ILi2ELi2EN4cute5tupleIJNS5_1CILi128EEES8_NS7_ILi64EEEEEENS_10bfloat16_tEfNS_4arch4Sm80ELb0ELb0ELb1ELb1ELb0ELb0ELb0ELb0ELi2ELi4ELi4ELi4ELb0EEENS1_21CollectiveEpilogueBwdISA_SB_SD_Li256ELb1ELb0ELi2EEENS1_19SingleTileSchedulerILb1ELb0ELb0ELi128EEEEEEEEEvNT_6ParamsE$_ZN4cute3eso3ESOILb1ELb0EJNS_6LayoutINS_5tupleIJNS3_IJNS_1CILi2EEES5_EEEEEENS3_IJNS3_IJNS4_ILi1EEES5_EEEEEEEENS_10ViewEngineIPN7cutlass10bfloat16_tEEEEEC2ERKSB_RKSG_,@function
        .size           $_ZN7cutlass13device_kernelIN5flash19enable_sm80_to_sm89INS1_16FlashAttnBwdSm80INS1_25CollectiveMainloopBwdSm80ILi2ELi2EN4cute5tupleIJNS5_1CILi128EEES8_NS7_ILi64EEEEEENS_10bfloat16_tEfNS_4arch4Sm80ELb0ELb0ELb1ELb1ELb0ELb0ELb0ELb0ELi2ELi4ELi4ELi4ELb0EEENS1_21CollectiveEpilogueBwdISA_SB_SD_Li256ELb1ELb0ELi2EEENS1_19SingleTileSchedulerILb1ELb0ELb0ELi128EEEEEEEEEvNT_6ParamsE$_ZN4cute3eso3ESOILb1ELb0EJNS_6LayoutINS_5tupleIJNS3_IJNS_1CILi2EEES5_EEEEEENS3_IJNS3_IJNS4_ILi1EEES5_EEEEEEEENS_10ViewEngineIPN7cutlass10bfloat16_tEEEEEC2ERKSB_RKSG_,($_ZN7cutlass13device_kernelIN5flash19enable_sm80_to_sm89INS1_16FlashAttnBwdSm80INS1_25CollectiveMainloopBwdSm80ILi2ELi2EN4cute5tupleIJNS5_1CILi128EEES8_NS7_ILi64EEEEEENS_10bfloat16_tEfNS_4arch4Sm80ELb0ELb0ELb1ELb1ELb0ELb0ELb0ELb0ELi2ELi4ELi4ELi4ELb0EEENS1_21CollectiveEpilogueBwdISA_SB_SD_Li256ELb1ELb0ELi2EEENS1_19SingleTileSchedulerILb1ELb0ELb0ELi128EEEEEEEEEvNT_6ParamsE$_ZN4cute3eso3ESOILb1ELb0EJNS_6LayoutINS_5tupleIJNS3_IJNS_1CILi2EEES5_EEEEEENS3_IJNS3_IJNS4_ILi1EEES5_EEEEEEEENS_10ViewEngineIPfEEEEC2ERKSB_RKSE_ - $_ZN7cutlass13device_kernelIN5flash19enable_sm80_to_sm89INS1_16FlashAttnBwdSm80INS1_25CollectiveMainloopBwdSm80ILi2ELi2EN4cute5tupleIJNS5_1CILi128EEES8_NS7_ILi64EEEEEENS_10bfloat16_tEfNS_4arch4Sm80ELb0ELb0ELb1ELb1ELb0ELb0ELb0ELb0ELi2ELi4ELi4ELi4ELb0EEENS1_21CollectiveEpilogueBwdISA_SB_SD_Li256ELb1ELb0ELi2EEENS1_19SingleTileSchedulerILb1ELb0ELb0ELi128EEEEEEEEEvNT_6ParamsE$_ZN4cute3eso3ESOILb1ELb0EJNS_6LayoutINS_5tupleIJNS3_IJNS_1CILi2EEES5_EEEEEENS3_IJNS3_IJNS4_ILi1EEES5_EEEEEEEENS_10ViewEngineIPN7cutlass10bfloat16_tEEEEEC2ERKSB_RKSG_)
$_ZN7cutlass13device_kernelIN5flash19enable_sm80_to_sm89INS1_16FlashAttnBwdSm80INS1_25CollectiveMainloopBwdSm80ILi2ELi2EN4cute5tupleIJNS5_1CILi128EEES8_NS7_ILi64EEEEEENS_10bfloat16_tEfNS_4arch4Sm80ELb0ELb0ELb1ELb1ELb0ELb0ELb0ELb0ELi2ELi4ELi4ELi4ELb0EEENS1_21CollectiveEpilogueBwdISA_SB_SD_Li256ELb1ELb0ELi2EEENS1_19SingleTileSchedulerILb1ELb0ELb0ELi128EEEEEEEEEvNT_6ParamsE$_ZN4cute3eso3ESOILb1ELb0EJNS_6LayoutINS_5tupleIJNS3_IJNS_1CILi2EEES5_EEEEEENS3_IJNS3_IJNS4_ILi1EEES5_EEEEEEEENS_10ViewEngineIPN7cutlass10bfloat16_tEEEEEC2ERKSB_RKSG_:
[----:B------:R-:W-:Y:S01]  /*a8d0*/  IADD3 R2, R66, -c[0x0][0x20], RZ ;  /* 0x8000080042027a10 */ /* 0x000fe20007ffe0ff */
[----:B------:R-:W-:Y:S01]  /*a8e0*/  IMAD.MOV.U32 R7, RZ, RZ, R3 ;  /* 0x000000ffff077224 */ /* 0x000fe200078e0003 */
[----:B------:R-:W-:-:S04]  /*a8f0*/  MOV R5, 0x0 ;  /* 0x0000000000057802 */ /* 0x000fc80000000f00 */
[----:B------:R1:W-:Y:S01]  /*a900*/  STL.64 [R2], R6 ;  /* 0x0000000602007387 */ /* 0x0003e20000100a00 */
[----:B------:R-:W-:Y:S05]  /*a910*/  RET.REL.NODEC R4 `(_ZN7cutlass13device_kernelIN5flash19enable_sm80_to_sm89INS1_16FlashAttnBwdSm80INS1_25CollectiveMainloopBwdSm80ILi2ELi2EN4cute5tupleIJNS5_1CILi128EEES8_NS7_ILi64EEEEEENS_10bfloat16_tEfNS_4arch4Sm80ELb0ELb0ELb1ELb1ELb0ELb0ELb0ELb0ELi2ELi4ELi4ELi4ELb0EEENS1_21CollectiveEpilogueBwdISA_SB_SD_Li256ELb1ELb0ELi2EEENS1_19SingleTileSchedulerILb1ELb0ELb0ELi128EEEEEEEEEvNT_6ParamsE) ;  /* 0xffff56e004007950 */ /* 0x000fea0003c3ffff */
        .type           $_ZN7cutlass13device_kernelIN5flash19enable_sm80_to_sm89INS1_16FlashAttnBwdSm80INS1_25CollectiveMainloopBwdSm80ILi2ELi2EN4cute5tupleIJNS5_1CILi128EEES8_NS7_ILi64EEEEEENS_10bfloat16_tEfNS_4arch4Sm80ELb0ELb0ELb1ELb1ELb0ELb0ELb0ELb0ELi2ELi4ELi4ELi4ELb0EEENS1_21CollectiveEpilogueBwdISA_SB_SD_Li256ELb1ELb0ELi2EEENS1_19SingleTileSchedulerILb1ELb0ELb0ELi128EEEEEEEEEvNT_6ParamsE$_ZN4cute3eso3ESOILb1ELb0EJNS_6LayoutINS_5tupleIJNS3_IJNS_1CILi2EEES5_EEEEEENS3_IJNS3_IJNS4_ILi1EEES5_EEEEEEEENS_10ViewEngineIPfEEEEC2ERKSB_RKSE_,@function
        .size           $_ZN7cutlass13device_kernelIN5flash19enable_sm80_to_sm89INS1_16FlashAttnBwdSm80INS1_25CollectiveMainloopBwdSm80ILi2ELi2EN4cute5tupleIJNS5_1CILi128EEES8_NS7_ILi64EEEEEENS_10bfloat16_tEfNS_4arch4Sm80ELb0ELb0ELb1ELb1ELb0ELb0ELb0ELb0ELi2ELi4ELi4ELi4ELb0EEENS1_21CollectiveEpilogueBwdISA_SB_SD_Li256ELb1ELb0ELi2EEENS1_19SingleTileSchedulerILb1ELb0ELb0ELi128EEEEEEEEEvNT_6ParamsE$_ZN4cute3eso3ESOILb1ELb0EJNS_6LayoutINS_5tupleIJNS3_IJNS_1CILi2EEES5_EEEEEENS3_IJNS3_IJNS4_ILi1EEES5_EEEEEEEENS_10ViewEngineIPfEEEEC2ERKSB_RKSE_,($_ZN7cutlass13device_kernelIN5flash19enable_sm80_to_sm89INS1_16FlashAttnBwdSm80INS1_25CollectiveMainloopBwdSm80ILi2ELi2EN4cute5tupleIJNS5_1CILi128EEES8_NS7_ILi64EEEEEENS_10bfloat16_tEfNS_4arch4Sm80ELb0ELb0ELb1ELb1ELb0ELb0ELb0ELb0ELi2ELi4ELi4ELi4ELb0EEENS1_21CollectiveEpilogueBwdISA_SB_SD_Li256ELb1ELb0ELi2EEENS1_19SingleTileSchedulerILb1ELb0ELb0ELi128EEEEEEEEEvNT_6ParamsE$_ZN4cute3eso3ESOILb1ELb0EJNS_6LayoutINS_5tupleIJNS3_IJNS_1CILi2EEES5_EEEEEENS3_IJNS3_IJNS4_ILi1EEES5_EEEEEEEEiEEC2ERKSB_RKi - $_ZN7cutlass13device_kernelIN5flash19enable_sm80_to_sm89INS1_16FlashAttnBwdSm80INS1_25CollectiveMainloopBwdSm80ILi2ELi2EN4cute5tupleIJNS5_1CILi128EEES8_NS7_ILi64EEEEEENS_10bfloat16_tEfNS_4arch4Sm80ELb0ELb0ELb1ELb1ELb0ELb0ELb0ELb0ELi2ELi4ELi4ELi4ELb0EEENS1_21CollectiveEpilogueBwdISA_SB_SD_Li256ELb1ELb0ELi2EEENS1_19SingleTileSchedulerILb1ELb0ELb0ELi128EEEEEEEEEvNT_6ParamsE$_ZN4cute3eso3ESOILb1ELb0EJNS_6LayoutINS_5tupleIJNS3_IJNS_1CILi2EEES5_EEEEEENS3_IJNS3_IJNS4_ILi1EEES5_EEEEEEEENS_10ViewEngineIPfEEEEC2ERKSB_RKSE_)
$_ZN7cutlass13device_kernelIN5flash19enable_sm80_to_sm89INS1_16FlashAttnBwdSm80INS1_25CollectiveMainloopBwdSm80ILi2ELi2EN4cute5tupleIJNS5_1CILi128EEES8_NS7_ILi64EEEEEENS_10bfloat16_tEfNS_4arch4Sm80ELb0ELb0ELb1ELb1ELb0ELb0ELb0ELb0ELi2ELi4ELi4ELi4ELb0EEENS1_21CollectiveEpilogueBwdISA_SB_SD_Li256ELb1ELb0ELi2EEENS1_19SingleTileSchedulerILb1ELb0ELb0ELi128EEEEEEEEEvNT_6ParamsE$_ZN4cute3eso3ESOILb1ELb0EJNS_6LayoutINS_5tupleIJNS3_IJNS_1CILi2EEES5_EEEEEENS3_IJNS3_IJNS4_ILi1EEES5_EEEEEEEENS_10ViewEngineIPfEEEEC2ERKSB_RKSE_:
[----:B------:R-:W-:Y:S01]  /*a920*/  IADD3 R2, R2, -c[0x0][0x20], RZ ;  /* 0x8000080002027a10 */ /* 0x000fe20007ffe0ff */
[----:B------:R-:W-:Y:S01]  /*a930*/  IMAD.MOV.U32 R9, RZ, RZ, R3 ;  /* 0x000000ffff097224 */ /* 0x000fe200078e0003 */
[----:B------:R-:W-:-:S04]  /*a940*/  MOV R5, 0x0 ;  /* 0x0000000000057802 */ /* 0x000fc80000000f00 */
[----:B------:R1:W-:Y:S01]  /*a950*/  STL.64 [R2], R8 ;  /* 0x0000000802007387 */ /* 0x0003e20000100a00 */
[----:B------:R-:W-:Y:S05]  /*a960*/  RET.REL.NODEC R4 `(_ZN7cutlass13device_kernelIN5flash19enable_sm80_to_sm89INS1_16FlashAttnBwdSm80INS1_25CollectiveMainloopBwdSm80ILi2ELi2EN4cute5tupleIJNS5_1CILi128EEES8_NS7_ILi64EEEEEENS_10bfloat16_tEfNS_4arch4Sm80ELb0ELb0ELb1ELb1ELb0ELb0ELb0ELb0ELi2ELi4ELi4ELi4ELb0EEENS1_21CollectiveEpilogueBwdISA_SB_SD_Li256ELb1ELb0ELi2EEENS1_19SingleTileSchedulerILb1ELb0ELb0ELi128EEEEEEEEEvNT_6ParamsE) ;  /* 0xffff569004007950 */ /* 0x000fea0003c3ffff */
        .type           $_ZN7cutlass13device_kernelIN5flash19enable_sm80_to_sm89INS1_16FlashAttnBwdSm80INS1_25CollectiveMainloopBwdSm80ILi2ELi2EN4cute5tupleIJNS5_1CILi128EEES8_NS7_ILi64EEEEEENS_10bfloat16_tEfNS_4arch4Sm80ELb0ELb0ELb1ELb1ELb0ELb0ELb0ELb0ELi2ELi4ELi4ELi4ELb0EEENS1_21CollectiveEpilogueBwdISA_SB_SD_Li256ELb1ELb0ELi2EEENS1_19SingleTileSchedulerILb1ELb0ELb0ELi128EEEEEEEEEvNT_6ParamsE$_ZN4cute3eso3ESOILb1ELb0EJNS_6LayoutINS_5tupleIJNS3_IJNS_1CILi2EEES5_EEEEEENS3_IJNS3_IJNS4_ILi1EEES5_EEEEEEEEiEEC2ERKSB_RKi,@function
        .size           $_ZN7cutlass13device_kernelIN5flash19enable_sm80_to_sm89INS1_16FlashAttnBwdSm80INS1_25CollectiveMainloopBwdSm80ILi2ELi2EN4cute5tupleIJNS5_1CILi128EEES8_NS7_ILi64EEEEEENS_10bfloat16_tEfNS_4arch4Sm80ELb0ELb0ELb1ELb1ELb0ELb0ELb0ELb0ELi2ELi4ELi4ELi4ELb0EEENS1_21CollectiveEpilogueBwdISA_SB_SD_Li256ELb1ELb0ELi2EEENS1_19SingleTileSchedulerILb1ELb0ELb0ELi128EEEEEEEEEvNT_6ParamsE$_ZN4cute3eso3ESOILb1ELb0EJNS_6LayoutINS_5tupleIJNS3_IJNS_1CILi2EEES5_EEEEEENS3_IJNS3_IJNS4_ILi1EEES5_EEEEEEEEiEEC2ERKSB_RKi,($_ZN7cutlass13device_kernelIN5flash19enable_sm80_to_sm89INS1_16FlashAttnBwdSm80INS1_25CollectiveMainloopBwdSm80ILi2ELi2EN4cute5tupleIJNS5_1CILi128EEES8_NS7_ILi64EEEEEENS_10bfloat16_tEfNS_4arch4Sm80ELb0ELb0ELb1ELb1ELb0ELb0ELb0ELb0ELi2ELi4ELi4ELi4ELb0EEENS1_21CollectiveEpilogueBwdISA_SB_SD_Li256ELb1ELb0ELi2EEENS1_19SingleTileSchedulerILb1ELb0ELb0ELi128EEEEEEEEEvNT_6ParamsE$_ZN4cute3eso3ESOILb1ELb0EJNS_6LayoutINS_5tupleIJNS3_IJNS_1CILi2EEES5_EEEEEENS3_IJNS3_IJNS4_ILi8EEENS4_ILi64EEEEEEEEEEENS_10ViewEngineINS_8smem_ptrIPfEEEEEEC2ERKSC_RKSH_ - $_ZN7cutlass13device_kernelIN5flash19enable_sm80_to_sm89INS1_16FlashAttnBwdSm80INS1_25CollectiveMainloopBwdSm80ILi2ELi2EN4cute5tupleIJNS5_1CILi128EEES8_NS7_ILi64EEEEEENS_10bfloat16_tEfNS_4arch4Sm80ELb0ELb0ELb1ELb1ELb0ELb0ELb0ELb0ELi2ELi4ELi4ELi4ELb0EEENS1_21CollectiveEpilogueBwdISA_SB_SD_Li256ELb1ELb0ELi2EEENS1_19SingleTileSchedulerILb1ELb0ELb0ELi128EEEEEEEEEvNT_6ParamsE$_ZN4cute3eso3ESOILb1ELb0EJNS_6LayoutINS_5tupleIJNS3_IJNS_1CILi2EEES5_EEEEEENS3_IJNS3_IJNS4_ILi1EEES5_EEEEEEEEiEEC2ERKSB_RKi)
$_ZN7cutlass13device_kernelIN5flash19enable_sm80_to_sm89INS1_16FlashAttnBwdSm80INS1_25CollectiveMainloopBwdSm80ILi2ELi2EN4cute5tupleIJNS5_1CILi128EEES8_NS7_ILi64EEEEEENS_10bfloat16_tEfNS_4arch4Sm80ELb0ELb0ELb1ELb1ELb0ELb0ELb0ELb0ELi2ELi4ELi4ELi4ELb0EEENS1_21CollectiveEpilogueBwdISA_SB_SD_Li256ELb1ELb0ELi2EEENS1_19SingleTileSchedulerILb1ELb0ELb0ELi128EEEEEEEEEvNT_6ParamsE$_ZN4cute3eso3ESOILb1ELb0EJNS_6LayoutINS_5tupleIJNS3_IJNS_1CILi2EEES5_EEEEEENS3_IJNS3_IJNS4_ILi1EEES5_EEEEEEEEiEEC2ERKSB_RKi:
[----:B------:R-:W-:Y:S02]  /*a970*/  IADD3 R2, R66, -c[0x0][0x20], RZ ;  /* 0x8000080042027a10 */ /* 0x000fe40007ffe0ff */
[----:B------:R-:W-:-:S03]  /*a980*/  MOV R5, 0x0 ;  /* 0x0000000000057802 */ /* 0x000fc60000000f00 */
[----:B------:R1:W-:Y:S01]  /*a990*/  STL [R2], R3 ;  /* 0x0000000302007387 */ /* 0x0003e20000100800 */
[----:B------:R-:W-:Y:S05]  /*a9a0*/  RET.REL.NODEC R4 `(_ZN7cutlass13device_kernelIN5flash19enable_sm80_to_sm89INS1_16FlashAttnBwdSm80INS1_25CollectiveMainloopBwdSm80ILi2ELi2EN4cute5tupleIJNS5_1CILi128EEES8_NS7_ILi64EEEEEENS_10bfloat16_tEfNS_4arch4Sm80ELb0ELb0ELb1ELb1ELb0ELb0ELb0ELb0ELi2ELi4ELi4ELi4ELb0EEENS1_21CollectiveEpilogueBwdISA_SB_SD_Li256ELb1ELb0ELi2EEENS1_19SingleTileSchedulerILb1ELb0ELb0ELi128EEEEEEEEEvNT_6ParamsE) ;  /* 0xffff565004007950 */ /* 0x000fea0003c3ffff */
        .type           $_ZN7cutlass13device_kernelIN5flash19enable_sm80_to_sm89INS1_16FlashAttnBwdSm80INS1_25CollectiveMainloopBwdSm80ILi2ELi2EN4cute5tupleIJNS5_1CILi128EEES8_NS7_ILi64EEEEEENS_10bfloat16_tEfNS_4arch4Sm80ELb0ELb0ELb1ELb1ELb0ELb0ELb0ELb0ELi2ELi4ELi4ELi4ELb0EEENS1_21CollectiveEpilogueBwdISA_SB_SD_Li256ELb1ELb0ELi2EEENS1_19SingleTileSchedulerILb1ELb0ELb0ELi128EEEEEEEEEvNT_6ParamsE$_ZN4cute3eso3ESOILb1ELb0EJNS_6LayoutINS_5tupleIJNS3_IJNS_1CILi2EEES5_EEEEEENS3_IJNS3_IJNS4_ILi8EEENS4_ILi64EEEEEEEEEEENS_10ViewEngineINS_8smem_ptrIPfEEEEEEC2ERKSC_RKSH_,@function
        .size           $_ZN7cutlass13device_kernelIN5flash19enable_sm80_to_sm89INS1_16FlashAttnBwdSm80INS1_25CollectiveMainloopBwdSm80ILi2ELi2EN4cute5tupleIJNS5_1CILi128EEES8_NS7_ILi64EEEEEENS_10bfloat16_tEfNS_4arch4Sm80ELb0ELb0ELb1ELb1ELb0ELb0ELb0ELb0ELi2ELi4ELi4ELi4ELb0EEENS1_21CollectiveEpilogueBwdISA_SB_SD_Li256ELb1ELb0ELi2EEENS1_19SingleTileSchedulerILb1ELb0ELb0ELi128EEEEEEEEEvNT_6ParamsE$_ZN4cute3eso3ESOILb1ELb0EJNS_6LayoutINS_5tupleIJNS3_IJNS_1CILi2EEES5_EEEEEENS3_IJNS3_IJNS4_ILi8EEENS4_ILi64EEEEEEEEEEENS_10ViewEngineINS_8smem_ptrIPfEEEEEEC2ERKSC_RKSH_,($_ZN7cutlass13device_kernelIN5flash19enable_sm80_to_sm89INS1_16FlashAttnBwdSm80INS1_25CollectiveMainloopBwdSm80ILi2ELi2EN4cute5tupleIJNS5_1CILi128EEES8_NS7_ILi64EEEEEENS_10bfloat16_tEfNS_4arch4Sm80ELb0ELb0ELb1ELb1ELb0ELb0ELb0ELb0ELi2ELi4ELi4ELi4ELb0EEENS1_21CollectiveEpilogueBwdISA_SB_SD_Li256ELb1ELb0ELi2EEENS1_19SingleTileSchedulerILb1ELb0ELb0ELi128EEEEEEEEEvNT_6ParamsE$_ZN4cute3eso3ESOILb1ELb0EJNS_6LayoutINS_5tupleIJNS3_IJNS_1CILi2EEES5_EEEEEENS3_IJNS3_IJNS4_ILi8EEENS4_ILi64EEEEEEEEEEEiEEC2ERKSC_RKi - $_ZN7cutlass13device_kernelIN5flash19enable_sm80_to_sm89INS1_16FlashAttnBwdSm80INS1_25CollectiveMainloopBwdSm80ILi2ELi2EN4cute5tupleIJNS5_1CILi128EEES8_NS7_ILi64EEEEEENS_10bfloat16_tEfNS_4arch4Sm80ELb0ELb0ELb1ELb1ELb0ELb0ELb0ELb0ELi2ELi4ELi4ELi4ELb0EEENS1_21CollectiveEpilogueBwdISA_SB_SD_Li256ELb1ELb0ELi2EEENS1_19SingleTileSchedulerILb1ELb0ELb0ELi128EEEEEEEEEvNT_6ParamsE$_ZN4cute3eso3ESOILb1ELb0EJNS_6LayoutINS_5tupleIJNS3_IJNS_1CILi2EEES5_EEEEEENS3_IJNS3_IJNS4_ILi8EEENS4_ILi64EEEEEEEEEEENS_10ViewEngineINS_8smem_ptrIPfEEEEEEC2ERKSC_RKSH_)
$_ZN7cutlass13device_kernelIN5flash19enable_sm80_to_sm89INS1_16FlashAttnBwdSm80INS1_25CollectiveMainloopBwdSm80ILi2ELi2EN4cute5tupleIJNS5_1CILi128EEES8_NS7_ILi64EEEEEENS_10bfloat16_tEfNS_4arch4Sm80ELb0ELb0ELb1ELb1ELb0ELb0ELb0ELb0ELi2ELi4ELi4ELi4ELb0EEENS1_21CollectiveEpilogueBwdISA_SB_SD_Li256ELb1ELb0ELi2EEENS1_19SingleTileSchedulerILb1ELb0ELb0ELi128EEEEEEEEEvNT_6ParamsE$_ZN4cute3eso3ESOILb1ELb0EJNS_6LayoutINS_5tupleIJNS3_IJNS_1CILi2EEES5_EEEEEENS3_IJNS3_IJNS4_ILi8EEENS4_ILi64EEEEEEEEEEENS_10ViewEngineINS_8smem_ptrIPfEEEEEEC2ERKSC_RKSH_:
[----:B------:R-:W-:Y:S02]  /*a9b0*/  IADD3 R6, R23, -c[0x0][0x20], RZ ;  /* 0x8000080017067a10 */ /* 0x000fe40007ffe0ff */
[----:B------:R-:W-:-:S03]  /*a9c0*/  MOV R9, 0x0 ;  /* 0x0000000000097802 */ /* 0x000fc60000000f00 */
[----:B------:R1:W-:Y:S01]  /*a9d0*/  STL.64 [R6], R2 ;  /* 0x0000000206007387 */ /* 0x0003e20000100a00 */
[----:B------:R-:W-:Y:S05]  /*a9e0*/  RET.REL.NODEC R8 `(_ZN7cutlass13device_kernelIN5flash19enable_sm80_to_sm89INS1_16FlashAttnBwdSm80INS1_25CollectiveMainloopBwdSm80ILi2ELi2EN4cute5tupleIJNS5_1CILi128EEES8_NS7_ILi64EEEEEENS_10bfloat16_tEfNS_4arch4Sm80ELb0ELb0ELb1ELb1ELb0ELb0ELb0ELb0ELi2ELi4ELi4ELi4ELb0EEENS1_21CollectiveEpilogueBwdISA_SB_SD_Li256ELb1ELb0ELi2EEENS1_19SingleTileSchedulerILb1ELb0ELb0ELi128EEEEEEEEEvNT_6ParamsE) ;  /* 0xffff561008007950 */ /* 0x000fea0003c3ffff */
        .type           $_ZN7cutlass13device_kernelIN5flash19enable_sm80_to_sm89INS1_16FlashAttnBwdSm80INS1_25CollectiveMainloopBwdSm80ILi2ELi2EN4cute5tupleIJNS5_1CILi128EEES8_NS7_ILi64EEEEEENS_10bfloat16_tEfNS_4arch4Sm80ELb0ELb0ELb1ELb1ELb0ELb0ELb0ELb0ELi2ELi4ELi4ELi4ELb0EEENS1_21CollectiveEpilogueBwdISA_SB_SD_Li256ELb1ELb0ELi2EEENS1_19SingleTileSchedulerILb1ELb0ELb0ELi128EEEEEEEEEvNT_6ParamsE$_ZN4cute3eso3ESOILb1ELb0EJNS_6LayoutINS_5tupleIJNS3_IJNS_1CILi2EEES5_EEEEEENS3_IJNS3_IJNS4_ILi8EEENS4_ILi64EEEEEEEEEEEiEEC2ERKSC_RKi,@function
        .size           $_ZN7cutlass13device_kernelIN5flash19enable_sm80_to_sm89INS1_16FlashAttnBwdSm80INS1_25CollectiveMainloopBwdSm80ILi2ELi2EN4cute5tupleIJNS5_1CILi128EEES8_NS7_ILi64EEEEEENS_10bfloat16_tEfNS_4arch4Sm80ELb0ELb0ELb1ELb1ELb0ELb0ELb0ELb0ELi2ELi4ELi4ELi4ELb0EEENS1_21CollectiveEpilogueBwdISA_SB_SD_Li256ELb1ELb0ELi2EEENS1_19SingleTileSchedulerILb1ELb0ELb0ELi128EEEEEEEEEvNT_6ParamsE$_ZN4cute3eso3ESOILb1ELb0EJNS_6LayoutINS_5tupleIJNS3_IJNS_1CILi2EEES5_EEEEEENS3_IJNS3_IJNS4_ILi8EEENS4_ILi64EEEEEEEEEEEiEEC2ERKSC_RKi,($_ZN7cutlass13device_kernelIN5flash19enable_sm80_to_sm89INS1_16FlashAttnBwdSm80INS1_25CollectiveMainloopBwdSm80ILi2ELi2EN4cute5tupleIJNS5_1CILi128EEES8_NS7_ILi64EEEEEENS_10bfloat16_tEfNS_4arch4Sm80ELb0ELb0ELb1ELb1ELb0ELb0ELb0ELb0ELi2ELi4ELi4ELi4ELb0EEENS1_21CollectiveEpilogueBwdISA_SB_SD_Li256ELb1ELb0ELi2EEENS1_19SingleTileSchedulerILb1ELb0ELb0ELi128EEEEEEEEEvNT_6ParamsE$_ZN4cute3eso3ESOILb1ELb0EJNS_6LayoutINS_5tupleIJNS3_IJNS_1CILi2EEES5_EEENS3_IJS5_NS4_ILi8EEEEEEEEENS3_IJNS3_IJNS_11ScaledBasisIS7_JLi0EEEENSA_INS4_ILi64EEEJLi0EEEEEEENS3_IJNSA_INS4_ILi1EEEJLi1EEEENSA_INS4_ILi16EEEJLi1EEEEEEEEEEEENS_10ViewEngineINS_23ArithmeticTupleIteratorINS_15ArithmeticTupleIJNS4_ILi0EEESP_EEEEEEEEEC2ERKSL_RKSS_ - $_ZN7cutlass13device_kernelIN5flash19enable_sm80_to_sm89INS1_16FlashAttnBwdSm80INS1_25CollectiveMainloopBwdSm80ILi2ELi2EN4cute5tupleIJNS5_1CILi128EEES8_NS7_ILi64EEEEEENS_10bfloat16_tEfNS_4arch4Sm80ELb0ELb0ELb1ELb1ELb0ELb0ELb0ELb0ELi2ELi4ELi4ELi4ELb0EEENS1_21CollectiveEpilogueBwdISA_SB_SD_Li256ELb1ELb0ELi2EEENS1_19SingleTileSchedulerILb1ELb0ELb0ELi128EEEEEEEEEvNT_6ParamsE$_ZN4cute3eso3ESOILb1ELb0EJNS_6LayoutINS_5tupleIJNS3_IJNS_1CILi2EEES5_EEEEEENS3_IJNS3_IJNS4_ILi8EEENS4_ILi64EEEEEEEEEEEiEEC2ERKSC_RKi)
$_ZN7cutlass13device_kernelIN5flash19enable_sm80_to_sm89INS1_16FlashAttnBwdSm80INS1_25CollectiveMainloopBwdSm80ILi2ELi2EN4cute5tupleIJNS5_1CILi128EEES8_NS7_ILi64EEEEEENS_10bfloat16_tEfNS_4arch4Sm80ELb0ELb0ELb1ELb1ELb0ELb0ELb0ELb0ELi2ELi4ELi4ELi4ELb0EEENS1_21CollectiveEpilogueBwdISA_SB_SD_Li256ELb1ELb0ELi2EEENS1_19SingleTileSchedulerILb1ELb0ELb0ELi128EEEEEEEEEvNT_6ParamsE$_ZN4cute3eso3ESOILb1ELb0EJNS_6LayoutINS_5tupleIJNS3_IJNS_1CILi2EEES5_EEEEEENS3_IJNS3_IJNS4_ILi8EEENS4_ILi64EEEEEEEEEEEiEEC2ERKSC_RKi:
[----:B------:R-:W-:Y:S01]  /*a9f0*/  IADD3 R2, R23, -c[0x0][0x20], RZ ;  /* 0x8000080017027a10 */ /* 0x000fe20007ffe0ff */
[----:B------:R-:W-:Y:S01]  /*aa00*/  IMAD.MOV.U32 R8, RZ, RZ, R6 ;  /* 0x000000ffff087224 */ /* 0x000fe200078e0006 */
[----:B------:R-:W-:-:S03]  /*aa10*/  MOV R9, 0x0 ;  /* 0x0000000000097802 */ /* 0x000fc60000000f00 */
[----:B------:R1:W-:Y:S01]  /*aa20*/  STL [R2], R3 ;  /* 0x0000000302007387 */ /* 0x0003e20000100800 */
[----:B------:R-:W-:Y:S05]  /*aa30*/  RET.REL.NODEC R8 `(_ZN7cutlass13device_kernelIN5flash19enable_sm80_to_sm89INS1_16FlashAttnBwdSm80INS1_25CollectiveMainloopBwdSm80ILi2ELi2EN4cute5tupleIJNS5_1CILi128EEES8_NS7_ILi64EEEEEENS_10bfloat16_tEfNS_4arch4Sm80ELb0ELb0ELb1ELb1ELb0ELb0ELb0ELb0ELi2ELi4ELi4ELi4ELb0EEENS1_21CollectiveEpilogueBwdISA_SB_SD_Li256ELb1ELb0ELi2EEENS1_19SingleTileSchedulerILb1ELb0ELb0ELi128EEEEEEEEEvNT_6ParamsE) ;  /* 0xffff55c008007950 */ /* 0x000fea0003c3ffff */
        .type           $_ZN7cutlass13device_kernelIN5flash19enable_sm80_to_sm89INS1_16FlashAttnBwdSm80INS1_25CollectiveMainloopBwdSm80ILi2ELi2EN4cute5tupleIJNS5_1CILi128EEES8_NS7_ILi64EEEEEENS_10bfloat16_tEfNS_4arch4Sm80ELb0ELb0ELb1ELb1ELb0ELb0ELb0ELb0ELi2ELi4ELi4ELi4ELb0EEENS1_21CollectiveEpilogueBwdISA_SB_SD_Li256ELb1ELb0ELi2EEENS1_19SingleTileSchedulerILb1ELb0ELb0ELi128EEEEEEEEEvNT_6ParamsE$_ZN4cute3eso3ESOILb1ELb0EJNS_6LayoutINS_5tupleIJNS3_IJNS_1CILi2EEES5_EEENS3_IJS5_NS4_ILi8EEEEEEEEENS3_IJNS3_IJNS_11ScaledBasisIS7_JLi0EEEENSA_INS4_ILi64EEEJLi0EEEEEEENS3_IJNSA_INS4_ILi1EEEJLi1EEEENSA_INS4_ILi16EEEJLi1EEEEEEEEEEEENS_10ViewEngineINS_23ArithmeticTupleIteratorINS_15ArithmeticTupleIJNS4_ILi0EEESP_EEEEEEEEEC2ERKSL_RKSS_,@function
        .size           $_ZN7cutlass13device_kernelIN5flash19enable_sm80_to_sm89INS1_16FlashAttnBwdSm80INS1_25CollectiveMainloopBwdSm80ILi2ELi2EN4cute5tupleIJNS5_1CILi128EEES8_NS7_ILi64EEEEEENS_10bfloat16_tEfNS_4arch4Sm80ELb0ELb0ELb1ELb1ELb0ELb0ELb0ELb0ELi2ELi4ELi4ELi4ELb0EEENS1_21CollectiveEpilogueBwdISA_SB_SD_Li256ELb1ELb0ELi2EEENS1_19SingleTileSchedulerILb1ELb0ELb0ELi128EEEEEEEEEvNT_6ParamsE$_ZN4cute3eso3ESOILb1ELb0EJNS_6LayoutINS_5tupleIJNS3_IJNS_1CILi2EEES5_EEENS3_IJS5_NS4_ILi8EEEEEEEEENS3_IJNS3_IJNS_11ScaledBasisIS7_JLi0EEEENSA_INS4_ILi64EEEJLi0EEEEEEENS3_IJNSA_INS4_ILi1EEEJLi1EEEENSA_INS4_ILi16EEEJLi1EEEEEEEEEEEENS_10ViewEngineINS_23ArithmeticTupleIteratorINS_15ArithmeticTupleIJNS4_ILi0EEESP_EEEEEEEEEC2ERKSL_RKSS_,($_ZN7cutlass13device_kernelIN5flash19enable_sm80_to_sm89INS1_16FlashAttnBwdSm80INS1_25CollectiveMainloopBwdSm80ILi2ELi2EN4cute5tupleIJNS5_1CILi128EEES8_NS7_ILi64EEEEEENS_10bfloat16_tEfNS_4arch4Sm80ELb0ELb0ELb1ELb1ELb0ELb0ELb0ELb0ELi2ELi4ELi4ELi4ELb0EEENS1_21CollectiveEpilogueBwdISA_SB_SD_Li256ELb1ELb0ELi2EEENS1_19SingleTileSchedulerILb1ELb0ELb0ELi128EEEEEEEEEvNT_6ParamsE$_ZN4cute3eso3ESOILb1ELb0EJNS_6LayoutINS_5tupleIJNS3_IJNS_1CILi2EEES5_EEENS3_IJS5_NS4_ILi8EEEEEEEEENS3_IJNS3_IJNS_11ScaledBasisIS7_JLi0EEEENSA_INS4_ILi64EEEJLi0EEEEEEENS3_IJNSA_INS4_ILi1EEEJLi1EEEENSA_INS4_ILi16EEEJLi1EEEEEEEEEEEENS_10ViewEngineINS_23ArithmeticTupleIteratorINS_15ArithmeticTupleIJiiEEEEEEEEEC2ERKSL_RKSR_ - $_ZN7cutlass13device_kernelIN5flash19enable_sm80_to_sm89INS1_16FlashAttnBwdSm80INS1_25CollectiveMainloopBwdSm80ILi2ELi2EN4cute5tupleIJNS5_1CILi128EEES8_NS7_ILi64EEEEEENS_10bfloat16_tEfNS_4arch4Sm80ELb0ELb0ELb1ELb1ELb0ELb0ELb0ELb0ELi2ELi4ELi4ELi4ELb0EEENS1_21CollectiveEpilogueBwdISA_SB_SD_Li256ELb1ELb0ELi2EEENS1_19SingleTileSchedulerILb1ELb0ELb0ELi128EEEEEEEEEvNT_6ParamsE$_ZN4cute3eso3ESOILb1ELb0EJNS_6LayoutINS_5tupleIJNS3_IJNS_1CILi2EEES5_EEENS3_IJS5_NS4_ILi8EEEEEEEEENS3_IJNS3_IJNS_11ScaledBasisIS7_JLi0EEEENSA_INS4_ILi64EEEJLi0EEEEEEENS3_IJNSA_INS4_ILi1EEEJLi1EEEENSA_INS4_ILi16EEEJLi1EEEEEEEEEEEENS_10ViewEngineINS_23ArithmeticTupleIteratorINS_15ArithmeticTupleIJNS4_ILi0EEESP_EEEEEEEEEC2ERKSL_RKSS_)
$_ZN7cutlass13device_kernelIN5flash19enable_sm80_to_sm89INS1_16FlashAttnBwdSm80INS1_25CollectiveMainloopBwdSm80ILi2ELi2EN4cute5tupleIJNS5_1CILi128EEES8_NS7_ILi64EEEEEENS_10bfloat16_tEfNS_4arch4Sm80ELb0ELb0ELb1ELb1ELb0ELb0ELb0ELb0ELi2ELi4ELi4ELi4ELb0EEENS1_21CollectiveEpilogueBwdISA_SB_SD_Li256ELb1ELb0ELi2EEENS1_19SingleTileSchedulerILb1ELb0ELb0ELi128EEEEEEEEEvNT_6ParamsE$_ZN4cute3eso3ESOILb1ELb0EJNS_6LayoutINS_5tupleIJNS3_IJNS_1CILi2EEES5_EEENS3_IJS5_NS4_ILi8EEEEEEEEENS3_IJNS3_IJNS_11ScaledBasisIS7_JLi0EEEENSA_INS4_ILi64EEEJLi0EEEEEEENS3_IJNSA_INS4_ILi1EEEJLi1EEEENSA_INS4_ILi16EEEJLi1EEEEEEEEEEEENS_10ViewEngineINS_23ArithmeticTupleIteratorINS_15ArithmeticTupleIJNS4_ILi0EEESP_EEEEEEEEEC2ERKSL_RKSS_:
[----:B------:R-:W-:Y:S01]  /*aa40*/  IADD3 R17, R17, -c[0x0][0x20], RZ ;  /* 0x8000080011117a10 */ /* 0x000fe20007ffe0ff */
[----:B------:R-:W-:Y:S01]  /*aa50*/  IMAD.MOV.U32 R4, RZ, RZ, R2 ;  /* 0x000000ffff047224 */ /* 0x000fe200078e0002 */
[----:B------:R-:W-:Y:S01]  /*aa60*/  PRMT R3, RZ, 0x7610, R3 ;  /* 0x00007610ff037816 */ /* 0x000fe20000000003 */
[----:B------:R-:W-:-:S04]  /*aa70*/  IMAD.MOV.U32 R5, RZ, RZ, 0x0 ;  /* 0x00000000ff057424 */ /* 0x000fc800078e00ff */
[----:B------:R1:W-:Y:S01]  /*aa80*/  STL.U8 [R17], R3 ;  /* 0x0000000311007387 */ /* 0x0003e20000100000 */
[----:B------:R-:W-:Y:S05]  /*aa90*/  RET.REL.NODEC R4 `(_ZN7cutlass13device_kernelIN5flash19enable_sm80_to_sm89INS1_16FlashAttnBwdSm80INS1_25CollectiveMainloopBwdSm80ILi2ELi2EN4cute5tupleIJNS5_1CILi128EEES8_NS7_ILi64EEEEEENS_10bfloat16_tEfNS_4arch4Sm80ELb0ELb0ELb1ELb1ELb0ELb0ELb0ELb0ELi2ELi4ELi4ELi4ELb0EEENS1_21CollectiveEpilogueBwdISA_SB_SD_Li256ELb1ELb0ELi2EEENS1_19SingleTileSchedulerILb1ELb0ELb0ELi128EEEEEEEEEvNT_6ParamsE) ;  /* 0xffff556004007950 */ /* 0x000fea0003c3ffff */
        .type           $_ZN7cutlass13device_kernelIN5flash19enable_sm80_to_sm89INS1_16FlashAttnBwdSm80INS1_25CollectiveMainloopBwdSm80ILi2ELi2EN4cute5tupleIJNS5_1CILi128EEES8_NS7_ILi64EEEEEENS_10bfloat16_tEfNS_4arch4Sm80ELb0ELb0ELb1ELb1ELb0ELb0ELb0ELb0ELi2ELi4ELi4ELi4ELb0EEENS1_21CollectiveEpilogueBwdISA_SB_SD_Li256ELb1ELb0ELi2EEENS1_19SingleTileSchedulerILb1ELb0ELb0ELi128EEEEEEEEEvNT_6ParamsE$_ZN4cute3eso3ESOILb1ELb0EJNS_6LayoutINS_5tupleIJNS3_IJNS_1CILi2EEES5_EEENS3_IJS5_NS4_ILi8EEEEEEEEENS3_IJNS3_IJNS_11ScaledBasisIS7_JLi0EEEENSA_INS4_ILi64EEEJLi0EEEEEEENS3_IJNSA_INS4_ILi1EEEJLi1EEEENSA_INS4_ILi16EEEJLi1EEEEEEEEEEEENS_10ViewEngineINS_23ArithmeticTupleIteratorINS_15ArithmeticTupleIJiiEEEEEEEEEC2ERKSL_RKSR_,@function
        .size           $_ZN7cutlass13device_kernelIN5flash19enable_sm80_to_sm89INS1_16FlashAttnBwdSm80INS1_25CollectiveMainloopBwdSm80ILi2ELi2EN4cute5tupleIJNS5_1CILi128EEES8_NS7_ILi64EEEEEENS_10bfloat16_tEfNS_4arch4Sm80ELb0ELb0ELb1ELb1ELb0ELb0ELb0ELb0ELi2ELi4ELi4ELi4ELb0EEENS1_21CollectiveEpilogueBwdISA_SB_SD_Li256ELb1ELb0ELi2EEENS1_19SingleTileSchedulerILb1ELb0ELb0ELi128EEEEEEEEEvNT_6ParamsE$_ZN4cute3eso3ESOILb1ELb0EJNS_6LayoutINS_5tupleIJNS3_IJNS_1CILi2EEES5_EEENS3_IJS5_NS4_ILi8EEEEEEEEENS3_IJNS3_IJNS_11ScaledBasisIS7_JLi0EEEENSA_INS4_ILi64EEEJLi0EEEEEEENS3_IJNSA_INS4_ILi1EEEJLi1EEEENSA_INS4_ILi16EEEJLi1EEEEEEEEEEEENS_10ViewEngineINS_23ArithmeticTupleIteratorINS_15ArithmeticTupleIJiiEEEEEEEEEC2ERKSL_RKSR_,($_ZN7cutlass13device_kernelIN5flash19enable_sm80_to_sm89INS1_16FlashAttnBwdSm80INS1_25CollectiveMainloopBwdSm80ILi2ELi2EN4cute5tupleIJNS5_1CILi128EEES8_NS7_ILi64EEEEEENS_10bfloat16_tEfNS_4arch4Sm80ELb0ELb0ELb1ELb1ELb0ELb0ELb0ELb0ELi2ELi4ELi4ELi4ELb0EEENS1_21CollectiveEpilogueBwdISA_SB_SD_Li256ELb1ELb0ELi2EEENS1_19SingleTileSchedulerILb1ELb0ELb0ELi128EEEEEEEEEvNT_6ParamsE$_ZN4cute3eso3ESOILb1ELb0EJNS_6LayoutINS_5tupleIJNS3_IJNS_1CILi2EEES5_EEENS3_IJS5_NS4_ILi8EEEEEEEEENS3_IJNS3_IJS5_NS4_ILi4EEEEEENS3_IJNS4_ILi1EEES7_EEEEEEEENS_10ViewEngineIPfEEEEC2ERKSF_RKSI_ - $_ZN7cutlass13device_kernelIN5flash19enable_sm80_to_sm89INS1_16FlashAttnBwdSm80INS1_25CollectiveMainloopBwdSm80ILi2ELi2EN4cute5tupleIJNS5_1CILi128EEES8_NS7_ILi64EEEEEENS_10bfloat16_tEfNS_4arch4Sm80ELb0ELb0ELb1ELb1ELb0ELb0ELb0ELb0ELi2ELi4ELi4ELi4ELb0EEENS1_21CollectiveEpilogueBwdISA_SB_SD_Li256ELb1ELb0ELi2EEENS1_19SingleTileSchedulerILb1ELb0ELb0ELi128EEEEEEEEEvNT_6ParamsE$_ZN4cute3eso3ESOILb1ELb0EJNS_6LayoutINS_5tupleIJNS3_IJNS_1CILi2EEES5_EEENS3_IJS5_NS4_ILi8EEEEEEEEENS3_IJNS3_IJNS_11ScaledBasisIS7_JLi0EEEENSA_INS4_ILi64EEEJLi0EEEEEEENS3_IJNSA_INS4_ILi1EEEJLi1EEEENSA_INS4_ILi16EEEJLi1EEEEEEEEEEEENS_10ViewEngineINS_23ArithmeticTupleIteratorINS_15ArithmeticTupleIJiiEEEEEEEEEC2ERKSL_RKSR_)
$_ZN7cutlass13device_kernelIN5flash19enable_sm80_to_sm89INS1_16FlashAttnBwdSm80INS1_25CollectiveMainloopBwdSm80ILi2ELi2EN4cute5tupleIJNS5_1CILi128EEES8_NS7_ILi64EEEEEENS_10bfloat16_tEfNS_4arch4Sm80ELb0ELb0ELb1ELb1ELb0ELb0ELb0ELb0ELi2ELi4ELi4ELi4ELb0EEENS1_21CollectiveEpilogueBwdISA_SB_SD_Li256ELb1ELb0ELi2EEENS1_19SingleTileSchedulerILb1ELb0ELb0ELi128EEEEEEEEEvNT_6ParamsE$_ZN4cute3eso3ESOILb1ELb0EJNS_6LayoutINS_5tupleIJNS3_IJNS_1CILi2EEES5_EEENS3_IJS5_NS4_ILi8EEEEEEEEENS3_IJNS3_IJNS_11ScaledBasisIS7_JLi0EEEENSA_INS4_ILi64EEEJLi0EEEEEEENS3_IJNSA_INS4_ILi1EEEJLi1EEEENSA_INS4_ILi16EEEJLi1EEEEEEEEEEEENS_10ViewEngineINS_23ArithmeticTupleIteratorINS_15ArithmeticTupleIJiiEEEEEEEEEC2ERKSL_RKSR_:
[----:B------:R-:W-:Y:S01]  /*aaa0*/  IADD3 R4, R15, -c[0x0][0x20], RZ ;  /* 0x800008000f047a10 */ /* 0x000fe20007ffe0ff */
[----:B------:R-:W-:Y:S01]  /*aab0*/  IMAD.MOV.U32 R8, RZ, RZ, R6 ;  /* 0x000000ffff087224 */ /* 0x000fe200078e0006 */
[----:B------:R-:W-:-:S03]  /*aac0*/  MOV R9, 0x0 ;  /* 0x0000000000097802 */ /* 0x000fc60000000f00 */
[----:B------:R1:W-:Y:S04]  /*aad0*/  STL [R4], R2 ;  /* 0x0000000204007387 */ /* 0x0003e80000100800 */
[----:B------:R1:W-:Y:S01]  /*aae0*/  STL [R4+0x4], R3 ;  /* 0x0000040304007387 */ /* 0x0003e20000100800 */
[----:B------:R-:W-:Y:S05]  /*aaf0*/  RET.REL.NODEC R8 `(_ZN7cutlass13device_kernelIN5flash19enable_sm80_to_sm89INS1_16FlashAttnBwdSm80INS1_25CollectiveMainloopBwdSm80ILi2ELi2EN4cute5tupleIJNS5_1CILi128EEES8_NS7_ILi64EEEEEENS_10bfloat16_tEfNS_4arch4Sm80ELb0ELb0ELb1ELb1ELb0ELb0ELb0ELb0ELi2ELi4ELi4ELi4ELb0EEENS1_21CollectiveEpilogueBwdISA_SB_SD_Li256ELb1ELb0ELi2EEENS1_19SingleTileSchedulerILb1ELb0ELb0ELi128EEEEEEEEEvNT_6ParamsE) ;  /* 0xffff550008007950 */ /* 0x000fea0003c3ffff */
        .type           $_ZN7cutlass13device_kernelIN5flash19enable_sm80_to_sm89INS1_16FlashAttnBwdSm80INS1_25CollectiveMainloopBwdSm80ILi2ELi2EN4cute5tupleIJNS5_1CILi128EEES8_NS7_ILi64EEEEEENS_10bfloat16_tEfNS_4arch4Sm80ELb0ELb0ELb1ELb1ELb0ELb0ELb0ELb0ELi2ELi4ELi4ELi4ELb0EEENS1_21CollectiveEpilogueBwdISA_SB_SD_Li256ELb1ELb0ELi2EEENS1_19SingleTileSchedulerILb1ELb0ELb0ELi128EEEEEEEEEvNT_6ParamsE$_ZN4cute3eso3ESOILb1ELb0EJNS_6LayoutINS_5tupleIJNS3_IJNS_1CILi2EEES5_EEENS3_IJS5_NS4_ILi8EEEEEEEEENS3_IJNS3_IJS5_NS4_ILi4EEEEEENS3_IJNS4_ILi1EEES7_EEEEEEEENS_10ViewEngineIPfEEEEC2ERKSF_RKSI_,@function
        .size           $_ZN7cutlass13device_kernelIN5flash19enable_sm80_to_sm89INS1_16FlashAttnBwdSm80INS1_25CollectiveMainloopBwdSm80ILi2ELi2EN4cute5tupleIJNS5_1CILi128EEES8_NS7_ILi64EEEEEENS_10bfloat16_tEfNS_4arch4Sm80ELb0ELb0ELb1ELb1ELb0ELb0ELb0ELb0ELi2ELi4ELi4ELi4ELb0EEENS1_21CollectiveEpilogueBwdISA_SB_SD_Li256ELb1ELb0ELi2EEENS1_19SingleTileSchedulerILb1ELb0ELb0ELi128EEEEEEEEEvNT_6ParamsE$_ZN4cute3eso3ESOILb1ELb0EJNS_6LayoutINS_5tupleIJNS3_IJNS_1CILi2EEES5_EEENS3_IJS5_NS4_ILi8EEEEEEEEENS3_IJNS3_IJS5_NS4_ILi4EEEEEENS3_IJNS4_ILi1EEES7_EEEEEEEENS_10ViewEngineIPfEEEEC2ERKSF_RKSI_,($_ZN7cutlass13device_kernelIN5flash19enable_sm80_to_sm89INS1_16FlashAttnBwdSm80INS1_25CollectiveMainloopBwdSm80ILi2ELi2EN4cute5tupleIJNS5_1CILi128EEES8_NS7_ILi64EEEEEENS_10bfloat16_tEfNS_4arch4Sm80ELb0ELb0ELb1ELb1ELb0ELb0ELb0ELb0ELi2ELi4ELi4ELi4ELb0EEENS1_21CollectiveEpilogueBwdISA_SB_SD_Li256ELb1ELb0ELi2EEENS1_19SingleTileSchedulerILb1ELb0ELb0ELi128EEEEEEEEEvNT_6ParamsE$_ZN4cute3eso3ESOILb1ELb0EJNS_6LayoutINS_5tupleIJNS3_IJNS_1CILi2EEES5_EEENS4_ILi8EEEEEENS3_IJNS3_IJNS4_ILi1EEES5_EEENS4_ILi4EEEEEEEENS_10ViewEngineIPN7cutlass10bfloat16_tEEEEEC2ERKSD_RKSI_ - $_ZN7cutlass13device_kernelIN5flash19enable_sm80_to_sm89INS1_16FlashAttnBwdSm80INS1_25CollectiveMainloopBwdSm80ILi2ELi2EN4cute5tupleIJNS5_1CILi128EEES8_NS7_ILi64EEEEEENS_10bfloat16_tEfNS_4arch4Sm80ELb0ELb0ELb1ELb1ELb0ELb0ELb0ELb0ELi2ELi4ELi4ELi4ELb0EEENS1_21CollectiveEpilogueBwdISA_SB_SD_Li256ELb1ELb0ELi2EEENS1_19SingleTileSchedulerILb1ELb0ELb0ELi128EEEEEEEEEvNT_6ParamsE$_ZN4cute3eso3ESOILb1ELb0EJNS_6LayoutINS_5tupleIJNS3_IJNS_1CILi2EEES5_EEENS3_IJS5_NS4_ILi8EEEEEEEEENS3_IJNS3_IJS5_NS4_ILi4EEEEEENS3_IJNS4_ILi1EEES7_EEEEEEEENS_10ViewEngineIPfEEEEC2ERKSF_RKSI_)
$_ZN7cutlass13device_kernelIN5flash19enable_sm80_to_sm89INS1_16FlashAttnBwdSm80INS1_25CollectiveMainloopBwdSm80ILi2ELi2EN4cute5tupleIJNS5_1CILi128EEES8_NS7_ILi64EEEEEENS_10bfloat16_tEfNS_4arch4Sm80ELb0ELb0ELb1ELb1ELb0ELb0ELb0ELb0ELi2ELi4ELi4ELi4ELb0EEENS1_21CollectiveEpilogueBwdISA_SB_SD_Li256ELb1ELb0ELi2EEENS1_19SingleTileSchedulerILb1ELb0ELb0ELi128EEEEEEEEEvNT_6ParamsE$_ZN4cute3eso3ESOILb1ELb0EJNS_6LayoutINS_5tupleIJNS3_IJNS_1CILi2EEES5_EEENS3_IJS5_NS4_ILi8EEEEEEEEENS3_IJNS3_IJS5_NS4_ILi4EEEEEENS3_IJNS4_ILi1EEES7_EEEEEEEENS_10ViewEngineIPfEEEEC2ERKSF_RKSI_:
[----:B------:R-:W-:Y:S01]  /*ab00*/  IADD3 R4, R15, -c[0x0][0x20], RZ ;  /* 0x800008000f047a10 */ /* 0x000fe20007ffe0ff */
[----:B------:R-:W-:Y:S01]  /*ab10*/  IMAD.MOV.U32 R8, RZ, RZ, R6 ;  /* 0x000000ffff087224 */ /* 0x000fe200078e0006 */
[----:B------:R-:W-:-:S03]  /*ab20*/  MOV R9, 0x0 ;  /* 0x0000000000097802 */ /* 0x000fc60000000f00 */
[----:B------:R1:W-:Y:S01]  /*ab30*/  STL.64 [R4], R50 ;  /* 0x0000003204007387 */ /* 0x0003e20000100a00 */
[----:B------:R-:W-:Y:S05]  /*ab40*/  RET.REL.NODEC R8 `(_ZN7cutlass13device_kernelIN5flash19enable_sm80_to_sm89INS1_16FlashAttnBwdSm80INS1_25CollectiveMainloopBwdSm80ILi2ELi2EN4cute5tupleIJNS5_1CILi128EEES8_NS7_ILi64EEEEEENS_10bfloat16_tEfNS_4arch4Sm80ELb0ELb0ELb1ELb1ELb0ELb0ELb0ELb0ELi2ELi4ELi4ELi4ELb0EEENS1_21CollectiveEpilogueBwdISA_SB_SD_Li256ELb1ELb0ELi2EEENS1_19SingleTileSchedulerILb1ELb0ELb0ELi128EEEEEEEEEvNT_6ParamsE) ;  /* 0xffff54b008007950 */ /* 0x000fea0003c3ffff */
        .type           $_ZN7cutlass13device_kernelIN5flash19enable_sm80_to_sm89INS1_16FlashAttnBwdSm80INS1_25CollectiveMainloopBwdSm80ILi2ELi2EN4cute5tupleIJNS5_1CILi128EEES8_NS7_ILi64EEEEEENS_10bfloat16_tEfNS_4arch4Sm80ELb0ELb0ELb1ELb1ELb0ELb0ELb0ELb0ELi2ELi4ELi4ELi4ELb0EEENS1_21CollectiveEpilogueBwdISA_SB_SD_Li256ELb1ELb0ELi2EEENS1_19SingleTileSchedulerILb1ELb0ELb0ELi128EEEEEEEEEvNT_6ParamsE$_ZN4cute3eso3ESOILb1ELb0EJNS_6LayoutINS_5tupleIJNS3_IJNS_1CILi2EEES5_EEENS4_ILi8EEEEEENS3_IJNS3_IJNS4_ILi1EEES5_EEENS4_ILi4EEEEEEEENS_10ViewEngineIPN7cutlass10bfloat16_tEEEEEC2ERKSD_RKSI_,@function
        .size           $_ZN7cutlass13device_kernelIN5flash19enable_sm80_to_sm89INS1_16FlashAttnBwdSm80INS1_25CollectiveMainloopBwdSm80ILi2ELi2EN4cute5tupleIJNS5_1CILi128EEES8_NS7_ILi64EEEEEENS_10bfloat16_tEfNS_4arch4Sm80ELb0ELb0ELb1ELb1ELb0ELb0ELb0ELb0ELi2ELi4ELi4ELi4ELb0EEENS1_21CollectiveEpilogueBwdISA_SB_SD_Li256ELb1ELb0ELi2EEENS1_19SingleTileSchedulerILb1ELb0ELb0ELi128EEEEEEEEEvNT_6ParamsE$_ZN4cute3eso3ESOILb1ELb0EJNS_6LayoutINS_5tupleIJNS3_IJNS_1CILi2EEES5_EEENS4_ILi8EEEEEENS3_IJNS3_IJNS4_ILi1EEES5_EEENS4_ILi4EEEEEEEENS_10ViewEngineIPN7cutlass10bfloat16_tEEEEEC2ERKSD_RKSI_,($_ZN7cutlass13device_kernelIN5flash19enable_sm80_to_sm89INS1_16FlashAttnBwdSm80INS1_25CollectiveMainloopBwdSm80ILi2ELi2EN4cute5tupleIJNS5_1CILi128EEES8_NS7_ILi64EEEEEENS_10bfloat16_tEfNS_4arch4Sm80ELb0ELb0ELb1ELb1ELb0ELb0ELb0ELb0ELi2ELi4ELi4ELi4ELb0EEENS1_21CollectiveEpilogueBwdISA_SB_SD_Li256ELb1ELb0ELi2EEENS1_19SingleTileSchedulerILb1ELb0ELb0ELi128EEEEEEEEEvNT_6ParamsE$_ZN4cute3eso3ESOILb1ELb0EJNS_6LayoutINS_5tupleIJNS3_IJNS_1CILi2EEES5_EEENS4_ILi8EEEEEENS3_IJNS3_IJNS4_ILi1EEES5_EEENS4_ILi4EEEEEEEEiEEC2ERKSD_RKi - $_ZN7cutlass13device_kernelIN5flash19enable_sm80_to_sm89INS1_16FlashAttnBwdSm80INS1_25CollectiveMainloopBwdSm80ILi2ELi2EN4cute5tupleIJNS5_1CILi128EEES8_NS7_ILi64EEEEEENS_10bfloat16_tEfNS_4arch4Sm80ELb0ELb0ELb1ELb1ELb0ELb0ELb0ELb0ELi2ELi4ELi4ELi4ELb0EEENS1_21CollectiveEpilogueBwdISA_SB_SD_Li256ELb1ELb0ELi2EEENS1_19SingleTileSchedulerILb1ELb0ELb0ELi128EEEEEEEEEvNT_6ParamsE$_ZN4cute3eso3ESOILb1ELb0EJNS_6LayoutINS_5tupleIJNS3_IJNS_1CILi2EEES5_EEENS4_ILi8EEEEEENS3_IJNS3_IJNS4_ILi1EEES5_EEENS4_ILi4EEEEEEEENS_10ViewEngineIPN7cutlass10bfloat16_tEEEEEC2ERKSD_RKSI_)
$_ZN7cutlass13device_kernelIN5flash19enable_sm80_to_sm89INS1_16FlashAttnBwdSm80INS1_25CollectiveMainloopBwdSm80ILi2ELi2EN4cute5tupleIJNS5_1CILi128EEES8_NS7_ILi64EEEEEENS_10bfloat16_tEfNS_4arch4Sm80ELb0ELb0ELb1ELb1ELb0ELb0ELb0ELb0ELi2ELi4ELi4ELi4ELb0EEENS1_21CollectiveEpilogueBwdISA_SB_SD_Li256ELb1ELb0ELi2EEENS1_19SingleTileSchedulerILb1ELb0ELb0ELi128EEEEEEEEEvNT_6ParamsE$_ZN4cute3eso3ESOILb1ELb0EJNS_6LayoutINS_5tupleIJNS3_IJNS_1CILi2EEES5_EEENS4_ILi8EEEEEENS3_IJNS3_IJNS4_ILi1EEES5_EEENS4_ILi4EEEEEEEENS_10ViewEngineIPN7cutlass10bfloat16_tEEEEEC2ERKSD_RKSI_:
[----:B------:R-:W-:Y:S01]  /*ab50*/  IADD3 R2, R23, -c[0x0][0x20], RZ ;  /* 0x8000080017027a10 */ /* 0x000fe20007ffe0ff */
[----:B------:R-:W-:Y:S01]  /*ab60*/  IMAD.MOV.U32 R7, RZ, RZ, R3 ;  /* 0x000000ffff077224 */ /* 0x000fe200078e0003 */
[----:B------:R-:W-:-:S04]  /*ab70*/  MOV R5, 0x0 ;  /* 0x0000000000057802 */ /* 0x000fc80000000f00 */
[----:B------:R1:W-:Y:S01]  /*ab80*/  STL.64 [R2], R6 ;  /* 0x0000000602007387 */ /* 0x0003e20000100a00 */
[----:B------:R-:W-:Y:S05]  /*ab90*/  RET.REL.NODEC R4 `(_ZN7cutlass13device_kernelIN5flash19enable_sm80_to_sm89INS1_16FlashAttnBwdSm80INS1_25CollectiveMainloopBwdSm80ILi2ELi2EN4cute5tupleIJNS5_1CILi128EEES8_NS7_ILi64EEEEEENS_10bfloat16_tEfNS_4arch4Sm80ELb0ELb0ELb1ELb1ELb0ELb0ELb0ELb0ELi2ELi4ELi4ELi4ELb0EEENS1_21CollectiveEpilogueBwdISA_SB_SD_Li256ELb1ELb0ELi2EEENS1_19SingleTileSchedulerILb1ELb0ELb0ELi128EEEEEEEEEvNT_6ParamsE) ;  /* 0xffff546004007950 */ /* 0x000fea0003c3ffff */
        .type           $_ZN7cutlass13device_kernelIN5flash19enable_sm80_to_sm89INS1_16FlashAttnBwdSm80INS1_25CollectiveMainloopBwdSm80ILi2ELi2EN4cute5tupleIJNS5_1CILi128EEES8_NS7_ILi64EEEEEENS_10bfloat16_tEfNS_4arch4Sm80ELb0ELb0ELb1ELb1ELb0ELb0ELb0ELb0ELi2ELi4ELi4ELi4ELb0EEENS1_21CollectiveEpilogueBwdISA_SB_SD_Li256ELb1ELb0ELi2EEENS1_19SingleTileSchedulerILb1ELb0ELb0ELi128EEEEEEEEEvNT_6ParamsE$_ZN4cute3eso3ESOILb1ELb0EJNS_6LayoutINS_5tupleIJNS3_IJNS_1CILi2EEES5_EEENS4_ILi8EEEEEENS3_IJNS3_IJNS4_ILi1EEES5_EEENS4_ILi4EEEEEEEEiEEC2ERKSD_RKi,@function
        .size           $_ZN7cutlass13device_kernelIN5flash19enable_sm80_to_sm89INS1_16FlashAttnBwdSm80INS1_25CollectiveMainloopBwdSm80ILi2ELi2EN4cute5tupleIJNS5_1CILi128EEES8_NS7_ILi64EEEEEENS_10bfloat16_tEfNS_4arch4Sm80ELb0ELb0ELb1ELb1ELb0ELb0ELb0ELb0ELi2ELi4ELi4ELi4ELb0EEENS1_21CollectiveEpilogueBwdISA_SB_SD_Li256ELb1ELb0ELi2EEENS1_19SingleTileSchedulerILb1ELb0ELb0ELi128EEEEEEEEEvNT_6ParamsE$_ZN4cute3eso3ESOILb1ELb0EJNS_6LayoutINS_5tupleIJNS3_IJNS_1CILi2EEES5_EEENS4_ILi8EEEEEENS3_IJNS3_IJNS4_ILi1EEES5_EEENS4_ILi4EEEEEEEEiEEC2ERKSD_RKi,($_ZN7cutlass13device_kernelIN5flash19enable_sm80_to_sm89INS1_16FlashAttnBwdSm80INS1_25CollectiveMainloopBwdSm80ILi2ELi2EN4cute5tupleIJNS5_1CILi128EEES8_NS7_ILi64EEEEEENS_10bfloat16_tEfNS_4arch4Sm80ELb0ELb0ELb1ELb1ELb0ELb0ELb0ELb0ELi2ELi4ELi4ELi4ELb0EEENS1_21CollectiveEpilogueBwdISA_SB_SD_Li256ELb1ELb0ELi2EEENS1_19SingleTileSchedulerILb1ELb0ELb0ELi128EEEEEEEEEvNT_6ParamsE$_ZN4cute3eso3ESOILb1ELb0EJNS_6LayoutINS_5tupleIJNS3_IJNS_1CILi2EEES5_EEES5_NS4_ILi8EEEEEENS3_IJNS3_IJNS_11ScaledBasisINS4_ILi1EEEJLi1EEEENS9_IS7_JLi0EEEEEEENS9_INS4_ILi64EEEJLi0EEEENS9_INS4_ILi16EEEJLi1EEEEEEEEENS_10ViewEngineINS_23ArithmeticTupleIteratorINS_15ArithmeticTupleIJiiEEEEEEEEEC2ERKSJ_RKSP_ - $_ZN7cutlass13device_kernelIN5flash19enable_sm80_to_sm89INS1_16FlashAttnBwdSm80INS1_25CollectiveMainloopBwdSm80ILi2ELi2EN4cute5tupleIJNS5_1CILi128EEES8_NS7_ILi64EEEEEENS_10bfloat16_tEfNS_4arch4Sm80ELb0ELb0ELb1ELb1ELb0ELb0ELb0ELb0ELi2ELi4ELi4ELi4ELb0EEENS1_21CollectiveEpilogueBwdISA_SB_SD_Li256ELb1ELb0ELi2EEENS1_19SingleTileSchedulerILb1ELb0ELb0ELi128EEEEEEEEEvNT_6ParamsE$_ZN4cute3eso3ESOILb1ELb0EJNS_6LayoutINS_5tupleIJNS3_IJNS_1CILi2EEES5_EEENS4_ILi8EEEEEENS3_IJNS3_IJNS4_ILi1EEES5_EEENS4_ILi4EEEEEEEEiEEC2ERKSD_RKi)
$_ZN7cutlass13device_kernelIN5flash19enable_sm80_to_sm89INS1_16FlashAttnBwdSm80INS1_25CollectiveMainloopBwdSm80ILi2ELi2EN4cute5tupleIJNS5_1CILi128EEES8_NS7_ILi64EEEEEENS_10bfloat16_tEfNS_4arch4Sm80ELb0ELb0ELb1ELb1ELb0ELb0ELb0ELb0ELi2ELi4ELi4ELi4ELb0EEENS1_21CollectiveEpilogueBwdISA_SB_SD_Li256ELb1ELb0ELi2EEENS1_19SingleTileSchedulerILb1ELb0ELb0ELi128EEEEEEEEEvNT_6ParamsE$_ZN4cute3eso3ESOILb1ELb0EJNS_6LayoutINS_5tupleIJNS3_IJNS_1CILi2EEES5_EEENS4_ILi8EEEEEENS3_IJNS3_IJNS4_ILi1EEES5_EEENS4_ILi4EEEEEEEEiEEC2ERKSD_RKi:
[----:B------:R-:W-:Y:S02]  /*aba0*/  IADD3 R2, R23, -c[0x0][0x20], RZ ;  /* 0x8000080017027a10 */ /* 0x000fe40007ffe0ff */
[----:B------:R-:W-:-:S03]  /*abb0*/  MOV R5, 0x0 ;  /* 0x0000000000057802 */ /* 0x000fc60000000f00 */
[----:B------:R1:W-:Y:S01]  /*abc0*/  STL [R2], R3 ;  /* 0x0000000302007387 */ /* 0x0003e20000100800 */
[----:B------:R-:W-:Y:S05]  /*abd0*/  RET.REL.NODEC R4 `(_ZN7cutlass13device_kernelIN5flash19enable_sm80_to_sm89INS1_16FlashAttnBwdSm80INS1_25CollectiveMainloopBwdSm80ILi2ELi2EN4cute5tupleIJNS5_1CILi128EEES8_NS7_ILi64EEEEEENS_10bfloat16_tEfNS_4arch4Sm80ELb0ELb0ELb1ELb1ELb0ELb0ELb0ELb0ELi2ELi4ELi4ELi4ELb0EEENS1_21CollectiveEpilogueBwdISA_SB_SD_Li256ELb1ELb0ELi2EEENS1_19SingleTileSchedulerILb1ELb0ELb0ELi128EEEEEEEEEvNT_6ParamsE) ;  /* 0xffff542004007950 */ /* 0x000fea0003c3ffff */
        .type           $_ZN7cutlass13device_kernelIN5flash19enable_sm80_to_sm89INS1_16FlashAttnBwdSm80INS1_25CollectiveMainloopBwdSm80ILi2ELi2EN4cute5tupleIJNS5_1CILi128EEES8_NS7_ILi64EEEEEENS_10bfloat16_tEfNS_4arch4Sm80ELb0ELb0ELb1ELb1ELb0ELb0ELb0ELb0ELi2ELi4ELi4ELi4ELb0EEENS1_21CollectiveEpilogueBwdISA_SB_SD_Li256ELb1ELb0ELi2EEENS1_19SingleTileSchedulerILb1ELb0ELb0ELi128EEEEEEEEEvNT_6ParamsE$_ZN4cute3eso3ESOILb1ELb0EJNS_6LayoutINS_5tupleIJNS3_IJNS_1CILi2EEES5_EEES5_NS4_ILi8EEEEEENS3_IJNS3_IJNS_11ScaledBasisINS4_ILi1EEEJLi1EEEENS9_IS7_JLi0EEEEEEENS9_INS4_ILi64EEEJLi0EEEENS9_INS4_ILi16EEEJLi1EEEEEEEEENS_10ViewEngineINS_23ArithmeticTupleIteratorINS_15ArithmeticTupleIJiiEEEEEEEEEC2ERKSJ_RKSP_,@function
        .size           $_ZN7cutlass13device_kernelIN5flash19enable_sm80_to_sm89INS1_16FlashAttnBwdSm80INS1_25CollectiveMainloopBwdSm80ILi2ELi2EN4cute5tupleIJNS5_1CILi128EEES8_NS7_ILi64EEEEEENS_10bfloat16_tEfNS_4arch4Sm80ELb0ELb0ELb1ELb1ELb0ELb0ELb0ELb0ELi2ELi4ELi4ELi4ELb0EEENS1_21CollectiveEpilogueBwdISA_SB_SD_Li256ELb1ELb0ELi2EEENS1_19SingleTileSchedulerILb1ELb0ELb0ELi128EEEEEEEEEvNT_6ParamsE$_ZN4cute3eso3ESOILb1ELb0EJNS_6LayoutINS_5tupleIJNS3_IJNS_1CILi2EEES5_EEES5_NS4_ILi8EEEEEENS3_IJNS3_IJNS_11ScaledBasisINS4_ILi1EEEJLi1EEEENS9_IS7_JLi0EEEEEEENS9_INS4_ILi64EEEJLi0EEEENS9_INS4_ILi16EEEJLi1EEEEEEEEENS_10ViewEngineINS_23ArithmeticTupleIteratorINS_15ArithmeticTupleIJiiEEEEEEEEEC2ERKSJ_RKSP_,($_ZN7cutlass13device_kernelIN5flash19enable_sm80_to_sm89INS1_16FlashAttnBwdSm80INS1_25CollectiveMainloopBwdSm80ILi2ELi2EN4cute5tupleIJNS5_1CILi128EEES8_NS7_ILi64EEEEEENS_10bfloat16_tEfNS_4arch4Sm80ELb0ELb0ELb1ELb1ELb0ELb0ELb0ELb0ELi2ELi4ELi4ELi4ELb0EEENS1_21CollectiveEpilogueBwdISA_SB_SD_Li256ELb1ELb0ELi2EEENS1_19SingleTileSchedulerILb1ELb0ELb0ELi128EEEEEEEEEvNT_6ParamsE$_ZN4cute3eso3ESOILb1ELb0EJNS_6LayoutINS_5tupleIJNS3_IJNS_1CILi2EEES5_EEES5_NS4_ILi8EEEEEENS3_IJNS3_IJNS_11ScaledBasisINS4_ILi1EEEJLi1EEEENS9_IS7_JLi0EEEEEEENS9_INS4_ILi64EEEJLi0EEEENS9_INS4_ILi16EEEJLi1EEEEEEEEENS_15ArithmeticTupleIJiiEEEEEC2ERKSJ_RKSL_ - $_ZN7cutlass13device_kernelIN5flash19enable_sm80_to_sm89INS1_16FlashAttnBwdSm80INS1_25CollectiveMainloopBwdSm80ILi2ELi2EN4cute5tupleIJNS5_1CILi128EEES8_NS7_ILi64EEEEEENS_10bfloat16_tEfNS_4arch4Sm80ELb0ELb0ELb1ELb1ELb0ELb0ELb0ELb0ELi2ELi4ELi4ELi4ELb0EEENS1_21CollectiveEpilogueBwdISA_SB_SD_Li256ELb1ELb0ELi2EEENS1_19SingleTileSchedulerILb1ELb0ELb0ELi128EEEEEEEEEvNT_6ParamsE$_ZN4cute3eso3ESOILb1ELb0EJNS_6LayoutINS_5tupleIJNS3_IJNS_1CILi2EEES5_EEES5_NS4_ILi8EEEEEENS3_IJNS3_IJNS_11ScaledBasisINS4_ILi1EEEJLi1EEEENS9_IS7_JLi0EEEEEEENS9_INS4_ILi64EEEJLi0EEEENS9_INS4_ILi16EEEJLi1EEEEEEEEENS_10ViewEngineINS_23ArithmeticTupleIteratorINS_15ArithmeticTupleIJiiEEEEEEEEEC2ERKSJ_RKSP_)
$_ZN7cutlass13device_kernelIN5flash19enable_sm80_to_sm89INS1_16FlashAttnBwdSm80INS1_25CollectiveMainloopBwdSm80ILi2ELi2EN4cute5tupleIJNS5_1CILi128EEES8_NS7_ILi64EEEEEENS_10bfloat16_tEfNS_4arch4Sm80ELb0ELb0ELb1ELb1ELb0ELb0ELb0ELb0ELi2ELi4ELi4ELi4ELb0EEENS1_21CollectiveEpilogueBwdISA_SB_SD_Li256ELb1ELb0ELi2EEENS1_19SingleTileSchedulerILb1ELb0ELb0ELi128EEEEEEEEEvNT_6ParamsE$_ZN4cute3eso3ESOILb1ELb0EJNS_6LayoutINS_5tupleIJNS3_IJNS_1CILi2EEES5_EEES5_NS4_ILi8EEEEEENS3_IJNS3_IJNS_11ScaledBasisINS4_ILi1EEEJLi1EEEENS9_IS7_JLi0EEEEEEENS9_INS4_ILi64EEEJLi0EEEENS9_INS4_ILi16EEEJLi1EEEEEEEEENS_10ViewEngineINS_23ArithmeticTupleIteratorINS_15ArithmeticTupleIJiiEEEEEEEEEC2ERKSJ_RKSP_:
[----:B------:R-:W-:Y:S01]  /*abe0*/  IADD3 R4, R15, -c[0x0][0x20], RZ ;  /* 0x800008000f047a10 */ /* 0x000fe20007ffe0ff */
[----:B------:R-:W-:Y:S01]  /*abf0*/  IMAD.MOV.U32 R8, RZ, RZ, R6 ;  /* 0x000000ffff087224 */ /* 0x000fe200078e0006 */
[----:B------:R-:W-:-:S03]  /*ac00*/  MOV R9, 0x0 ;  /* 0x0000000000097802 */ /* 0x000fc60000000f00 */
[----:B------:R1:W-:Y:S04]  /*ac10*/  STL [R4], R2 ;  /* 0x0000000204007387 */ /* 0x0003e80000100800 */
[----:B------:R1:W-:Y:S01]  /*ac20*/  STL [R4+0x4], R3 ;  /* 0x0000040304007387 */ /* 0x0003e20000100800 */
[----:B------:R-:W-:Y:S05]  /*ac30*/  RET.REL.NODEC R8 `(_ZN7cutlass13device_kernelIN5flash19enable_sm80_to_sm89INS1_16FlashAttnBwdSm80INS1_25CollectiveMainloopBwdSm80ILi2ELi2EN4cute5tupleIJNS5_1CILi128EEES8_NS7_ILi64EEEEEENS_10bfloat16_tEfNS_4arch4Sm80ELb0ELb0ELb1ELb1ELb0ELb0ELb0ELb0ELi2ELi4ELi4ELi4ELb0EEENS1_21CollectiveEpilogueBwdISA_SB_SD_Li256ELb1ELb0ELi2EEENS1_19SingleTileSchedulerILb1ELb0ELb0ELi128EEEEEEEEEvNT_6ParamsE) ;  /* 0xffff53c008007950 */ /* 0x000fea0003c3ffff */
        .type           $_ZN7cutlass13device_kernelIN5flash19enable_sm80_to_sm89INS1_16FlashAttnBwdSm80INS1_25CollectiveMainloopBwdSm80ILi2ELi2EN4cute5tupleIJNS5_1CILi128EEES8_NS7_ILi64EEEEEENS_10bfloat16_tEfNS_4arch4Sm80ELb0ELb0ELb1ELb1ELb0ELb0ELb0ELb0ELi2ELi4ELi4ELi4ELb0EEENS1_21CollectiveEpilogueBwdISA_SB_SD_Li256ELb1ELb0ELi2EEENS1_19SingleTileSchedulerILb1ELb0ELb0ELi128EEEEEEEEEvNT_6ParamsE$_ZN4cute3eso3ESOILb1ELb0EJNS_6LayoutINS_5tupleIJNS3_IJNS_1CILi2EEES5_EEES5_NS4_ILi8EEEEEENS3_IJNS3_IJNS_11ScaledBasisINS4_ILi1EEEJLi1EEEENS9_IS7_JLi0EEEEEEENS9_INS4_ILi64EEEJLi0EEEENS9_INS4_ILi16EEEJLi1EEEEEEEEENS_15ArithmeticTupleIJiiEEEEEC2ERKSJ_RKSL_,@function
        .size           $_ZN7cutlass13device_kernelIN5flash19enable_sm80_to_sm89INS1_16FlashAttnBwdSm80INS1_25CollectiveMainloopBwdSm80ILi2ELi2EN4cute5tupleIJNS5_1CILi128EEES8_NS7_ILi64EEEEEENS_10bfloat16_tEfNS_4arch4Sm80ELb0ELb0ELb1ELb1ELb0ELb0ELb0ELb0ELi2ELi4ELi4ELi4ELb0EEENS1_21CollectiveEpilogueBwdISA_SB_SD_Li256ELb1ELb0ELi2EEENS1_19SingleTileSchedulerILb1ELb0ELb0ELi128EEEEEEEEEvNT_6ParamsE$_ZN4cute3eso3ESOILb1ELb0EJNS_6LayoutINS_5tupleIJNS3_IJNS_1CILi2EEES5_EEES5_NS4_ILi8EEEEEENS3_IJNS3_IJNS_11ScaledBasisINS4_ILi1EEEJLi1EEEENS9_IS7_JLi0EEEEEEENS9_INS4_ILi64EEEJLi0EEEENS9_INS4_ILi16EEEJLi1EEEEEEEEENS_15ArithmeticTupleIJiiEEEEEC2ERKSJ_RKSL_,($_ZN7cutlass13device_kernelIN5flash19enable_sm80_to_sm89INS1_16FlashAttnBwdSm80INS1_25CollectiveMainloopBwdSm80ILi2ELi2EN4cute5tupleIJNS5_1CILi128EEES8_NS7_ILi64EEEEEENS_10bfloat16_tEfNS_4arch4Sm80ELb0ELb0ELb1ELb1ELb0ELb0ELb0ELb0ELi2ELi4ELi4ELi4ELb0EEENS1_21CollectiveEpilogueBwdISA_SB_SD_Li256ELb1ELb0ELi2EEENS1_19SingleTileSchedulerILb1ELb0ELb0ELi128EEEEEEEEEvNT_6ParamsE$_ZN4cute3eso3ESOILb1ELb0EJNS_6LayoutINS_5tupleIJNS3_IJNS_1CILi2EEES5_EEES6_EEENS3_IJNS3_IJNS4_ILi1EEES5_EEENS3_IJNS4_ILi32EEENS4_ILi64EEEEEEEEEEENS_10ViewEngineIPN7cutlass10bfloat16_tEEEEEC2ERKSE_RKSJ_ - $_ZN7cutlass13device_kernelIN5flash19enable_sm80_to_sm89INS1_16FlashAttnBwdSm80INS1_25CollectiveMainloopBwdSm80ILi2ELi2EN4cute5tupleIJNS5_1CILi128EEES8_NS7_ILi64EEEEEENS_10bfloat16_tEfNS_4arch4Sm80ELb0ELb0ELb1ELb1ELb0ELb0ELb0ELb0ELi2ELi4ELi4ELi4ELb0EEENS1_21CollectiveEpilogueBwdISA_SB_SD_Li256ELb1ELb0ELi2EEENS1_19SingleTileSchedulerILb1ELb0ELb0ELi128EEEEEEEEEvNT_6ParamsE$_ZN4cute3eso3ESOILb1ELb0EJNS_6LayoutINS_5tupleIJNS3_IJNS_1CILi2EEES5_EEES5_NS4_ILi8EEEEEENS3_IJNS3_IJNS_11ScaledBasisINS4_ILi1EEEJLi1EEEENS9_IS7_JLi0EEEEEEENS9_INS4_ILi64EEEJLi0EEEENS9_INS4_ILi16EEEJLi1EEEEEEEEENS_15ArithmeticTupleIJiiEEEEEC2ERKSJ_RKSL_)
$_ZN7cutlass13device_kernelIN5flash19enable_sm80_to_sm89INS1_16FlashAttnBwdSm80INS1_25CollectiveMainloopBwdSm80ILi2ELi2EN4cute5tupleIJNS5_1CILi128EEES8_NS7_ILi64EEEEEENS_10bfloat16_tEfNS_4arch4Sm80ELb0ELb0ELb1ELb1ELb0ELb0ELb0ELb0ELi2ELi4ELi4ELi4ELb0EEENS1_21CollectiveEpilogueBwdISA_SB_SD_Li256ELb1ELb0ELi2EEENS1_19SingleTileSchedulerILb1ELb0ELb0ELi128EEEEEEEEEvNT_6ParamsE$_ZN4cute3eso3ESOILb1ELb0EJNS_6LayoutINS_5tupleIJNS3_IJNS_1CILi2EEES5_EEES5_NS4_ILi8EEEEEENS3_IJNS3_IJNS_11ScaledBasisINS4_ILi1EEEJLi1EEEENS9_IS7_JLi0EEEEEEENS9_INS4_ILi64EEEJLi0EEEENS9_INS4_ILi16EEEJLi1EEEEEEEEENS_15ArithmeticTupleIJiiEEEEEC2ERKSJ_RKSL_:
[----:B------:R-:W-:Y:S01]  /*ac40*/  IADD3 R4, R15, -c[0x0][0x20], RZ ;  /* 0x800008000f047a10 */ /* 0x000fe20007ffe0ff */
[----:B------:R-:W-:Y:S01]  /*ac50*/  IMAD.MOV.U32 R8, RZ, RZ, R6 ;  /* 0x000000ffff087224 */ /* 0x000fe200078e0006 */
[----:B------:R-:W-:-:S03]  /*ac60*/  MOV R9, 0x0 ;  /* 0x0000000000097802 */ /* 0x000fc60000000f00 */
[----:B------:R1:W-:Y:S04]  /*ac70*/  STL [R4], R2 ;  /* 0x0000000204007387 */ /* 0x0003e80000100800 */
[----:B------:R1:W-:Y:S01]  /*ac80*/  STL [R4+0x4], R3 ;  /* 0x0000040304007387 */ /* 0x0003e20000100800 */
[----:B------:R-:W-:Y:S05]  /*ac90*/  RET.REL.NODEC R8 `(_ZN7cutlass13device_kernelIN5flash19enable_sm80_to_sm89INS1_16FlashAttnBwdSm80INS1_25CollectiveMainloopBwdSm80ILi2ELi2EN4cute5tupleIJNS5_1CILi128EEES8_NS7_ILi64EEEEEENS_10bfloat16_tEfNS_4arch4Sm80ELb0ELb0ELb1ELb1ELb0ELb0ELb0ELb0ELi2ELi4ELi4ELi4ELb0EEENS1_21CollectiveEpilogueBwdISA_SB_SD_Li256ELb1ELb0ELi2EEENS1_19SingleTileSchedulerILb1ELb0ELb0ELi128EEEEEEEEEvNT_6ParamsE) ;  /* 0xffff536008007950 */ /* 0x000fea0003c3ffff */
        .type           $_ZN7cutlass13device_kernelIN5flash19enable_sm80_to_sm89INS1_16FlashAttnBwdSm80INS1_25CollectiveMainloopBwdSm80ILi2ELi2EN4cute5tupleIJNS5_1CILi128EEES8_NS7_ILi64EEEEEENS_10bfloat16_tEfNS_4arch4Sm80ELb0ELb0ELb1ELb1ELb0ELb0ELb0ELb0ELi2ELi4ELi4ELi4ELb0EEENS1_21CollectiveEpilogueBwdISA_SB_SD_Li256ELb1ELb0ELi2EEENS1_19SingleTileSchedulerILb1ELb0ELb0ELi128EEEEEEEEEvNT_6ParamsE$_ZN4cute3eso3ESOILb1ELb0EJNS_6LayoutINS_5tupleIJNS3_IJNS_1CILi2EEES5_EEES6_EEENS3_IJNS3_IJNS4_ILi1EEES5_EEENS3_IJNS4_ILi32EEENS4_ILi64EEEEEEEEEEENS_10ViewEngineIPN7cutlass10bfloat16_tEEEEEC2ERKSE_RKSJ_,@function
        .size           $_ZN7cutlass13device_kernelIN5flash19enable_sm80_to_sm89INS1_16FlashAttnBwdSm80INS1_25CollectiveMainloopBwdSm80ILi2ELi2EN4cute5tupleIJNS5_1CILi128EEES8_NS7_ILi64EEEEEENS_10bfloat16_tEfNS_4arch4Sm80ELb0ELb0ELb1ELb1ELb0ELb0ELb0ELb0ELi2ELi4ELi4ELi4ELb0EEENS1_21CollectiveEpilogueBwdISA_SB_SD_Li256ELb1ELb0ELi2EEENS1_19SingleTileSchedulerILb1ELb0ELb0ELi128EEEEEEEEEvNT_6ParamsE$_ZN4cute3eso3ESOILb1ELb0EJNS_6LayoutINS_5tupleIJNS3_IJNS_1CILi2EEES5_EEES6_EEENS3_IJNS3_IJNS4_ILi1EEES5_EEENS3_IJNS4_ILi32EEENS4_ILi64EEEEEEEEEEENS_10ViewEngineIPN7cutlass10bfloat16_tEEEEEC2ERKSE_RKSJ_,($_ZN7cutlass13device_kernelIN5flash19enable_sm80_to_sm89INS1_16FlashAttnBwdSm80INS1_25CollectiveMainloopBwdSm80ILi2ELi2EN4cute5tupleIJNS5_1CILi128EEES8_NS7_ILi64EEEEEENS_10bfloat16_tEfNS_4arch4Sm80ELb0ELb0ELb1ELb1ELb0ELb0ELb0ELb0ELi2ELi4ELi4ELi4ELb0EEENS1_21CollectiveEpilogueBwdISA_SB_SD_Li256ELb1ELb0ELi2EEENS1_19SingleTileSchedulerILb1ELb0ELb0ELi128EEEEEEEEEvNT_6ParamsE$_ZN4cute3eso3ESOILb1ELb0EJNS_6LayoutINS_5tupleIJNS3_IJNS_1CILi2EEES5_EEES6_EEENS3_IJNS3_IJNS4_ILi1EEES5_EEENS3_IJNS4_ILi32EEENS4_ILi64EEEEEEEEEEEiEEC2ERKSE_RKi - $_ZN7cutlass13device_kernelIN5flash19enable_sm80_to_sm89INS1_16FlashAttnBwdSm80INS1_25CollectiveMainloopBwdSm80ILi2ELi2EN4cute5tupleIJNS5_1CILi128EEES8_NS7_ILi64EEEEEENS_10bfloat16_tEfNS_4arch4Sm80ELb0ELb0ELb1ELb1ELb0ELb0ELb0ELb0ELi2ELi4ELi4ELi4ELb0EEENS1_21CollectiveEpilogueBwdISA_SB_SD_Li256ELb1ELb0ELi2EEENS1_19SingleTileSchedulerILb1ELb0ELb0ELi128EEEEEEEEEvNT_6ParamsE$_ZN4cute3eso3ESOILb1ELb0EJNS_6LayoutINS_5tupleIJNS3_IJNS_1CILi2EEES5_EEES6_EEENS3_IJNS3_IJNS4_ILi1EEES5_EEENS3_IJNS4_ILi32EEENS4_ILi64EEEEEEEEEEENS_10ViewEngineIPN7cutlass10bfloat16_tEEEEEC2ERKSE_RKSJ_)
$_ZN7cutlass13device_kernelIN5flash19enable_sm80_to_sm89INS1_16FlashAttnBwdSm80INS1_25CollectiveMainloopBwdSm80ILi2ELi2EN4cute5tupleIJNS5_1CILi128EEES8_NS7_ILi64EEEEEENS_10bfloat16_tEfNS_4arch4Sm80ELb0ELb0ELb1ELb1ELb0ELb0ELb0ELb0ELi2ELi4ELi4ELi4ELb0EEENS1_21CollectiveEpilogueBwdISA_SB_SD_Li256ELb1ELb0ELi2EEENS1_19SingleTileSchedulerILb1ELb0ELb0ELi128EEEEEEEEEvNT_6ParamsE$_ZN4cute3eso3ESOILb1ELb0EJNS_6LayoutINS_5tupleIJNS3_IJNS_1CILi2EEES5_EEES6_EEENS3_IJNS3_IJNS4_ILi1EEES5_EEENS3_IJNS4_ILi32EEENS4_ILi64EEEEEEEEEEENS_10ViewEngineIPN7cutlass10bfloat16_tEEEEEC2ERKSE_RKSJ_:
[----:B------:R-:W-:Y:S01]  /*aca0*/  IADD3 R2, R66, -c[0x0][0x20], RZ ;  /* 0x8000080042027a10 */ /* 0x000fe20007ffe0ff */
[----:B------:R-:W-:Y:S01]  /*acb0*/  IMAD.MOV.U32 R7, RZ, RZ, R3 ;  /* 0x000000ffff077224 */ /* 0x000fe200078e0003 */
[----:B------:R-:W-:-:S04]  /*acc0*/  MOV R5, 0x0 ;  /* 0x0000000000057802 */ /* 0x000fc80000000f00 */
[----:B------:R1:W-:Y:S01]  /*acd0*/  STL.64 [R2], R6 ;  /* 0x0000000602007387 */ /* 0x0003e20000100a00 */
[----:B------:R-:W-:Y:S05]  /*ace0*/  RET.REL.NODEC R4 `(_ZN7cutlass13device_kernelIN5flash19enable_sm80_to_sm89INS1_16FlashAttnBwdSm80INS1_25CollectiveMainloopBwdSm80ILi2ELi2EN4cute5tupleIJNS5_1CILi128EEES8_NS7_ILi64EEEEEENS_10bfloat16_tEfNS_4arch4Sm80ELb0ELb0ELb1ELb1ELb0ELb0ELb0ELb0ELi2ELi4ELi4ELi4ELb0EEENS1_21CollectiveEpilogueBwdISA_SB_SD_Li256ELb1ELb0ELi2EEENS1_19SingleTileSchedulerILb1ELb0ELb0ELi128EEEEEEEEEvNT_6ParamsE) ;  /* 0xffff531004007950 */ /* 0x000fea0003c3ffff */
        .type           $_ZN7cutlass13device_kernelIN5flash19enable_sm80_to_sm89INS1_16FlashAttnBwdSm80INS1_25CollectiveMainloopBwdSm80ILi2ELi2EN4cute5tupleIJNS5_1CILi128EEES8_NS7_ILi64EEEEEENS_10bfloat16_tEfNS_4arch4Sm80ELb0ELb0ELb1ELb1ELb0ELb0ELb0ELb0ELi2ELi4ELi4ELi4ELb0EEENS1_21CollectiveEpilogueBwdISA_SB_SD_Li256ELb1ELb0ELi2EEENS1_19SingleTileSchedulerILb1ELb0ELb0ELi128EEEEEEEEEvNT_6ParamsE$_ZN4cute3eso3ESOILb1ELb0EJNS_6LayoutINS_5tupleIJNS3_IJNS_1CILi2EEES5_EEES6_EEENS3_IJNS3_IJNS4_ILi1EEES5_EEENS3_IJNS4_ILi32EEENS4_ILi64EEEEEEEEEEEiEEC2ERKSE_RKi,@function
        .size           $_ZN7cutlass13device_kernelIN5flash19enable_sm80_to_sm89INS1_16FlashAttnBwdSm80INS1_25CollectiveMainloopBwdSm80ILi2ELi2EN4cute5tupleIJNS5_1CILi128EEES8_NS7_ILi64EEEEEENS_10bfloat16_tEfNS_4arch4Sm80ELb0ELb0ELb1ELb1ELb0ELb0ELb0ELb0ELi2ELi4ELi4ELi4ELb0EEENS1_21CollectiveEpilogueBwdISA_SB_SD_Li256ELb1ELb0ELi2EEENS1_19SingleTileSchedulerILb1ELb0ELb0ELi128EEEEEEEEEvNT_6ParamsE$_ZN4cute3eso3ESOILb1ELb0EJNS_6LayoutINS_5tupleIJNS3_IJNS_1CILi2EEES5_EEES6_EEENS3_IJNS3_IJNS4_ILi1EEES5_EEENS3_IJNS4_ILi32EEENS4_ILi64EEEEEEEEEEEiEEC2ERKSE_RKi,($_ZN7cutlass13device_kernelIN5flash19enable_sm80_to_sm89INS1_16FlashAttnBwdSm80INS1_25CollectiveMainloopBwdSm80ILi2ELi2EN4cute5tupleIJNS5_1CILi128EEES8_NS7_ILi64EEEEEENS_10bfloat16_tEfNS_4arch4Sm80ELb0ELb0ELb1ELb1ELb0ELb0ELb0ELb0ELi2ELi4ELi4ELi4ELb0EEENS1_21CollectiveEpilogueBwdISA_SB_SD_Li256ELb1ELb0ELi2EEENS1_19SingleTileSchedulerILb1ELb0ELb0ELi128EEEEEEEEEvNT_6ParamsE$_ZN4cute3eso3ESOILb1ELb0EJNS_6LayoutINS_5tupleIJNS3_IJNS_1CILi2EEES5_S5_EEEEEENS3_IJNS3_IJNS4_ILi1EEES5_NS4_ILi4EEEEEEEEEEENS_10ViewEngineIPN7cutlass10bfloat16_tEEEEEC2ERKSC_RKSH_ - $_ZN7cutlass13device_kernelIN5flash19enable_sm80_to_sm89INS1_16FlashAttnBwdSm80INS1_25CollectiveMainloopBwdSm80ILi2ELi2EN4cute5tupleIJNS5_1CILi128EEES8_NS7_ILi64EEEEEENS_10bfloat16_tEfNS_4arch4Sm80ELb0ELb0ELb1ELb1ELb0ELb0ELb0ELb0ELi2ELi4ELi4ELi4ELb0EEENS1_21CollectiveEpilogueBwdISA_SB_SD_Li256ELb1ELb0ELi2EEENS1_19SingleTileSchedulerILb1ELb0ELb0ELi128EEEEEEEEEvNT_6ParamsE$_ZN4cute3eso3ESOILb1ELb0EJNS_6LayoutINS_5tupleIJNS3_IJNS_1CILi2EEES5_EEES6_EEENS3_IJNS3_IJNS4_ILi1EEES5_EEENS3_IJNS4_ILi32EEENS4_ILi64EEEEEEEEEEEiEEC2ERKSE_RKi)
$_ZN7cutlass13device_kernelIN5flash19enable_sm80_to_sm89INS1_16FlashAttnBwdSm80INS1_25CollectiveMainloopBwdSm80ILi2ELi2EN4cute5tupleIJNS5_1CILi128EEES8_NS7_ILi64EEEEEENS_10bfloat16_tEfNS_4arch4Sm80ELb0ELb0ELb1ELb1ELb0ELb0ELb0ELb0ELi2ELi4ELi4ELi4ELb0EEENS1_21CollectiveEpilogueBwdISA_SB_SD_Li256ELb1ELb0ELi2EEENS1_19SingleTileSchedulerILb1ELb0ELb0ELi128EEEEEEEEEvNT_6ParamsE$_ZN4cute3eso3ESOILb1ELb0EJNS_6LayoutINS_5tupleIJNS3_IJNS_1CILi2EEES5_EEES6_EEENS3_IJNS3_IJNS4_ILi1EEES5_EEENS3_IJNS4_ILi32EEENS4_ILi64EEEEEEEEEEEiEEC2ERKSE_RKi:
[----:B------:R-:W-:Y:S02]  /*acf0*/  IADD3 R2, R66, -c[0x0][0x20], RZ ;  /* 0x8000080042027a10 */ /* 0x000fe40007ffe0ff */
[----:B------:R-:W-:-:S03]  /*ad00*/  MOV R5, 0x0 ;  /* 0x0000000000057802 */ /* 0x000fc60000000f00 */
[----:B------:R1:W-:Y:S01]  /*ad10*/  STL [R2], R3 ;  /* 0x0000000302007387 */ /* 0x0003e20000100800 */
[----:B------:R-:W-:Y:S05]  /*ad20*/  RET.REL.NODEC R4 `(_ZN7cutlass13device_kernelIN5flash19enable_sm80_to_sm89INS1_16FlashAttnBwdSm80INS1_25CollectiveMainloopBwdSm80ILi2ELi2EN4cute5tupleIJNS5_1CILi128EEES8_NS7_ILi64EEEEEENS_10bfloat16_tEfNS_4arch4Sm80ELb0ELb0ELb1ELb1ELb0ELb0ELb0ELb0ELi2ELi4ELi4ELi4ELb0EEENS1_21CollectiveEpilogueBwdISA_SB_SD_Li256ELb1ELb0ELi2EEENS1_19SingleTileSchedulerILb1ELb0ELb0ELi128EEEEEEEEEvNT_6ParamsE) ;  /* 0xffff52d004007950 */ /* 0x000fea0003c3ffff */
        .type           $_ZN7cutlass13device_kernelIN5flash19enable_sm80_to_sm89INS1_16FlashAttnBwdSm80INS1_25CollectiveMainloopBwdSm80ILi2ELi2EN4cute5tupleIJNS5_1CILi128EEES8_NS7_ILi64EEEEEENS_10bfloat16_tEfNS_4arch4Sm80ELb0ELb0ELb1ELb1ELb0ELb0ELb0ELb0ELi2ELi4ELi4ELi4ELb0EEENS1_21CollectiveEpilogueBwdISA_SB_SD_Li256ELb1ELb0ELi2EEENS1_19SingleTileSchedulerILb1ELb0ELb0ELi128EEEEEEEEEvNT_6ParamsE$_ZN4cute3eso3ESOILb1ELb0EJNS_6LayoutINS_5tupleIJNS3_IJNS_1CILi2EEES5_S5_EEEEEENS3_IJNS3_IJNS4_ILi1EEES5_NS4_ILi4EEEEEEEEEEENS_10ViewEngineIPN7cutlass10bfloat16_tEEEEEC2ERKSC_RKSH_,@function
        .size           $_ZN7cutlass13device_kernelIN5flash19enable_sm80_to_sm89INS1_16FlashAttnBwdSm80INS1_25CollectiveMainloopBwdSm80ILi2ELi2EN4cute5tupleIJNS5_1CILi128EEES8_NS7_ILi64EEEEEENS_10bfloat16_tEfNS_4arch4Sm80ELb0ELb0ELb1ELb1ELb0ELb0ELb0ELb0ELi2ELi4ELi4ELi4ELb0EEENS1_21CollectiveEpilogueBwdISA_SB_SD_Li256ELb1ELb0ELi2EEENS1_19SingleTileSchedulerILb1ELb0ELb0ELi128EEEEEEEEEvNT_6ParamsE$_ZN4cute3eso3ESOILb1ELb0EJNS_6LayoutINS_5tupleIJNS3_IJNS_1CILi2EEES5_S5_EEEEEENS3_IJNS3_IJNS4_ILi1EEES5_NS4_ILi4EEEEEEEEEEENS_10ViewEngineIPN7cutlass10bfloat16_tEEEEEC2ERKSC_RKSH_,($_ZN7cutlass13device_kernelIN5flash19enable_sm80_to_sm89INS1_16FlashAttnBwdSm80INS1_25CollectiveMainloopBwdSm80ILi2ELi2EN4cute5tupleIJNS5_1CILi128EEES8_NS7_ILi64EEEEEENS_10bfloat16_tEfNS_4arch4Sm80ELb0ELb0ELb1ELb1ELb0ELb0ELb0ELb0ELi2ELi4ELi4ELi4ELb0EEENS1_21CollectiveEpilogueBwdISA_SB_SD_Li256ELb1ELb0ELi2EEENS1_19SingleTileSchedulerILb1ELb0ELb0ELi128EEEEEEEEEvNT_6ParamsE$_ZN4cute3eso3ESOILb1ELb0EJNS_6LayoutINS_5tupleIJNS3_IJNS_1CILi2EEES5_S5_EEEEEENS3_IJNS3_IJNS4_ILi1EEES5_NS4_ILi4EEEEEEEEEEEiEEC2ERKSC_RKi - $_ZN7cutlass13device_kernelIN5flash19enable_sm80_to_sm89INS1_16FlashAttnBwdSm80INS1_25CollectiveMainloopBwdSm80ILi2ELi2EN4cute5tupleIJNS5_1CILi128EEES8_NS7_ILi64EEEEEENS_10bfloat16_tEfNS_4arch4Sm80ELb0ELb0ELb1ELb1ELb0ELb0ELb0ELb0ELi2ELi4ELi4ELi4ELb0EEENS1_21CollectiveEpilogueBwdISA_SB_SD_Li256ELb1ELb0ELi2EEENS1_19SingleTileSchedulerILb1ELb0ELb0ELi128EEEEEEEEEvNT_6ParamsE$_ZN4cute3eso3ESOILb1ELb0EJNS_6LayoutINS_5tupleIJNS3_IJNS_1CILi2EEES5_S5_EEEEEENS3_IJNS3_IJNS4_ILi1EEES5_NS4_ILi4EEEEEEEEEEENS_10ViewEngineIPN7cutlass10bfloat16_tEEEEEC2ERKSC_RKSH_)
$_ZN7cutlass13device_kernelIN5flash19enable_sm80_to_sm89INS1_16FlashAttnBwdSm80INS1_25CollectiveMainloopBwdSm80ILi2ELi2EN4cute5tupleIJNS5_1CILi128EEES8_NS7_ILi64EEEEEENS_10bfloat16_tEfNS_4arch4Sm80ELb0ELb0ELb1ELb1ELb0ELb0ELb0ELb0ELi2ELi4ELi4ELi4ELb0EEENS1_21CollectiveEpilogueBwdISA_SB_SD_Li256ELb1ELb0ELi2EEENS1_19SingleTileSchedulerILb1ELb0ELb0ELi128EEEEEEEEEvNT_6ParamsE$_ZN4cute3eso3ESOILb1ELb0EJNS_6LayoutINS_5tupleIJNS3_IJNS_1CILi2EEES5_S5_EEEEEENS3_IJNS3_IJNS4_ILi1EEES5_NS4_ILi4EEEEEEEEEEENS_10ViewEngineIPN7cutlass10bfloat16_tEEEEEC2ERKSC_RKSH_:
[----:B------:R-:W-:Y:S01]  /*ad30*/  IADD3 R2, R66, -c[0x0][0x20], RZ ;  /* 0x8000080042027a10 */ /* 0x000fe20007ffe0ff */
[----:B------:R-:W-:Y:S01]  /*ad40*/  IMAD.MOV.U32 R7, RZ, RZ, R3 ;  /* 0x000000ffff077224 */ /* 0x000fe200078e0003 */
[----:B------:R-:W-:-:S04]  /*ad50*/  MOV R5, 0x0 ;  /* 0x0000000000057802 */ /* 0x000fc80000000f00 */
[----:B------:R1:W-:Y:S01]  /*ad60*/  STL.64 [R2], R6 ;  /* 0x0000000602007387 */ /* 0x0003e20000100a00 */
[----:B------:R-:W-:Y:S05]  /*ad70*/  RET.REL.NODEC R4 `(_ZN7cutlass13device_kernelIN5flash19enable_sm80_to_sm89INS1_16FlashAttnBwdSm80INS1_25CollectiveMainloopBwdSm80ILi2ELi2EN4cute5tupleIJNS5_1CILi128EEES8_NS7_ILi64EEEEEENS_10bfloat16_tEfNS_4arch4Sm80ELb0ELb0ELb1ELb1ELb0ELb0ELb0ELb0ELi2ELi4ELi4ELi4ELb0EEENS1_21CollectiveEpilogueBwdISA_SB_SD_Li256ELb1ELb0ELi2EEENS1_19SingleTileSchedulerILb1ELb0ELb0ELi128EEEEEEEEEvNT_6ParamsE) ;  /* 0xffff528004007950 */ /* 0x000fea0003c3ffff */
        .type           $_ZN7cutlass13device_kernelIN5flash19enable_sm80_to_sm89INS1_16FlashAttnBwdSm80INS1_25CollectiveMainloopBwdSm80ILi2ELi2EN4cute5tupleIJNS5_1CILi128EEES8_NS7_ILi64EEEEEENS_10bfloat16_tEfNS_4arch4Sm80ELb0ELb0ELb1ELb1ELb0ELb0ELb0ELb0ELi2ELi4ELi4ELi4ELb0EEENS1_21CollectiveEpilogueBwdISA_SB_SD_Li256ELb1ELb0ELi2EEENS1_19SingleTileSchedulerILb1ELb0ELb0ELi128EEEEEEEEEvNT_6ParamsE$_ZN4cute3eso3ESOILb1ELb0EJNS_6LayoutINS_5tupleIJNS3_IJNS_1CILi2EEES5_S5_EEEEEENS3_IJNS3_IJNS4_ILi1EEES5_NS4_ILi4EEEEEEEEEEEiEEC2ERKSC_RKi,@function
        .size           $_ZN7cutlass13device_kernelIN5flash19enable_sm80_to_sm89INS1_16FlashAttnBwdSm80INS1_25CollectiveMainloopBwdSm80ILi2ELi2EN4cute5tupleIJNS5_1CILi128EEES8_NS7_ILi64EEEEEENS_10bfloat16_tEfNS_4arch4Sm80ELb0ELb0ELb1ELb1ELb0ELb0ELb0ELb0ELi2ELi4ELi4ELi4ELb0EEENS1_21CollectiveEpilogueBwdISA_SB_SD_Li256ELb1ELb0ELi2EEENS1_19SingleTileSchedulerILb1ELb0ELb0ELi128EEEEEEEEEvNT_6ParamsE$_ZN4cute3eso3ESOILb1ELb0EJNS_6LayoutINS_5tupleIJNS3_IJNS_1CILi2EEES5_S5_EEEEEENS3_IJNS3_IJNS4_ILi1EEES5_NS4_ILi4EEEEEEEEEEEiEEC2ERKSC_RKi,($_ZN7cutlass13device_kernelIN5flash19enable_sm80_to_sm89INS1_16FlashAttnBwdSm80INS1_25CollectiveMainloopBwdSm80ILi2ELi2EN4cute5tupleIJNS5_1CILi128EEES8_NS7_ILi64EEEEEENS_10bfloat16_tEfNS_4arch4Sm80ELb0ELb0ELb1ELb1ELb0ELb0ELb0ELb0ELi2ELi4ELi4ELi4ELb0EEENS1_21CollectiveEpilogueBwdISA_SB_SD_Li256ELb1ELb0ELi2EEENS1_19SingleTileSchedulerILb1ELb0ELb0ELi128EEEEEEEEEvNT_6ParamsE$_ZN4cute3eso3ESOILb1ELb0EJNS_6LayoutINS_5tupleIJNS3_IJNS_1CILi2EEES5_S5_EEES5_EEENS3_IJNS3_IJNS4_ILi1EEES5_NS4_ILi4EEEEEENS4_ILi64EEEEEEEENS_10ViewEngineIPN7cutlass10bfloat16_tEEEEEC2ERKSD_RKSI_ - $_ZN7cutlass13device_kernelIN5flash19enable_sm80_to_sm89INS1_16FlashAttnBwdSm80INS1_25CollectiveMainloopBwdSm80ILi2ELi2EN4cute5tupleIJNS5_1CILi128EEES8_NS7_ILi64EEEEEENS_10bfloat16_tEfNS_4arch4Sm80ELb0ELb0ELb1ELb1ELb0ELb0ELb0ELb0ELi2ELi4ELi4ELi4ELb0EEENS1_21CollectiveEpilogueBwdISA_SB_SD_Li256ELb1ELb0ELi2EEENS1_19SingleTileSchedulerILb1ELb0ELb0ELi128EEEEEEEEEvNT_6ParamsE$_ZN4cute3eso3ESOILb1ELb0EJNS_6LayoutINS_5tupleIJNS3_IJNS_1CILi2EEES5_S5_EEEEEENS3_IJNS3_IJNS4_ILi1EEES5_NS4_ILi4EEEEEEEEEEEiEEC2ERKSC_RKi)
$_ZN7cutlass13device_kernelIN5flash19enable_sm80_to_sm89INS1_16FlashAttnBwdSm80INS1_25CollectiveMainloopBwdSm80ILi2ELi2EN4cute5tupleIJNS5_1CILi128EEES8_NS7_ILi64EEEEEENS_10bfloat16_tEfNS_4arch4Sm80ELb0ELb0ELb1ELb1ELb0ELb0ELb0ELb0ELi2ELi4ELi4ELi4ELb0EEENS1_21CollectiveEpilogueBwdISA_SB_SD_Li256ELb1ELb0ELi2EEENS1_19SingleTileSchedulerILb1ELb0ELb0ELi128EEEEEEEEEvNT_6ParamsE$_ZN4cute3eso3ESOILb1ELb0EJNS_6LayoutINS_5tupleIJNS3_IJNS_1CILi2EEES5_S5_EEEEEENS3_IJNS3_IJNS4_ILi1EEES5_NS4_ILi4EEEEEEEEEEEiEEC2ERKSC_RKi:
[----:B------:R-:W-:Y:S02]  /*ad80*/  IADD3 R2, R66, -c[0x0][0x20], RZ ;  /* 0x8000080042027a10 */ /* 0x000fe40007ffe0ff */
[----:B------:R-:W-:-:S03]  /*ad90*/  MOV R5, 0x0 ;  /* 0x0000000000057802 */ /* 0x000fc60000000f00 */
[----:B------:R1:W-:Y:S01]  /*ada0*/  STL [R2], R3 ;  /* 0x0000000302007387 */ /* 0x0003e20000100800 */
[----:B------:R-:W-:Y:S05]  /*adb0*/  RET.REL.NODEC R4 `(_ZN7cutlass13device_kernelIN5flash19enable_sm80_to_sm89INS1_16FlashAttnBwdSm80INS1_25CollectiveMainloopBwdSm80ILi2ELi2EN4cute5tupleIJNS5_1CILi128EEES8_NS7_ILi64EEEEEENS_10bfloat16_tEfNS_4arch4Sm80ELb0ELb0ELb1ELb1ELb0ELb0ELb0ELb0ELi2ELi4ELi4ELi4ELb0EEENS1_21CollectiveEpilogueBwdISA_SB_SD_Li256ELb1ELb0ELi2EEENS1_19SingleTileSchedulerILb1ELb0ELb0ELi128EEEEEEEEEvNT_6ParamsE) ;  /* 0xffff524004007950 */ /* 0x000fea0003c3ffff */
        .type           $_ZN7cutlass13device_kernelIN5flash19enable_sm80_to_sm89INS1_16FlashAttnBwdSm80INS1_25CollectiveMainloopBwdSm80ILi2ELi2EN4cute5tupleIJNS5_1CILi128EEES8_NS7_ILi64EEEEEENS_10bfloat16_tEfNS_4arch4Sm80ELb0ELb0ELb1ELb1ELb0ELb0ELb0ELb0ELi2ELi4ELi4ELi4ELb0EEENS1_21CollectiveEpilogueBwdISA_SB_SD_Li256ELb1ELb0ELi2EEENS1_19SingleTileSchedulerILb1ELb0ELb0ELi128EEEEEEEEEvNT_6ParamsE$_ZN4cute3eso3ESOILb1ELb0EJNS_6LayoutINS_5tupleIJNS3_IJNS_1CILi2EEES5_S5_EEES5_EEENS3_IJNS3_IJNS4_ILi1EEES5_NS4_ILi4EEEEEENS4_ILi64EEEEEEEENS_10ViewEngineIPN7cutlass10bfloat16_tEEEEEC2ERKSD_RKSI_,@function
        .size           $_ZN7cutlass13device_kernelIN5flash19enable_sm80_to_sm89INS1_16FlashAttnBwdSm80INS1_25CollectiveMainloopBwdSm80ILi2ELi2EN4cute5tupleIJNS5_1CILi128EEES8_NS7_ILi64EEEEEENS_10bfloat16_tEfNS_4arch4Sm80ELb0ELb0ELb1ELb1ELb0ELb0ELb0ELb0ELi2ELi4ELi4ELi4ELb0EEENS1_21CollectiveEpilogueBwdISA_SB_SD_Li256ELb1ELb0ELi2EEENS1_19SingleTileSchedulerILb1ELb0ELb0ELi128EEEEEEEEEvNT_6ParamsE$_ZN4cute3eso3ESOILb1ELb0EJNS_6LayoutINS_5tupleIJNS3_IJNS_1CILi2EEES5_S5_EEES5_EEENS3_IJNS3_IJNS4_ILi1EEES5_NS4_ILi4EEEEEENS4_ILi64EEEEEEEENS_10ViewEngineIPN7cutlass10bfloat16_tEEEEEC2ERKSD_RKSI_,($_ZN7cutlass13device_kernelIN5flash19enable_sm80_to_sm89INS1_16FlashAttnBwdSm80INS1_25CollectiveMainloopBwdSm80ILi2ELi2EN4cute5tupleIJNS5_1CILi128EEES8_NS7_ILi64EEEEEENS_10bfloat16_tEfNS_4arch4Sm80ELb0ELb0ELb1ELb1ELb0ELb0ELb0ELb0ELi2ELi4ELi4ELi4ELb0EEENS1_21CollectiveEpilogueBwdISA_SB_SD_Li256ELb1ELb0ELi2EEENS1_19SingleTileSchedulerILb1ELb0ELb0ELi128EEEEEEEEEvNT_6ParamsE$_ZN4cute3eso3ESOILb1ELb0EJNS_6LayoutINS_5tupleIJNS3_IJNS_1CILi2EEES5_S5_EEES5_EEENS3_IJNS3_IJNS4_ILi1EEES5_NS4_ILi4EEEEEENS4_ILi64EEEEEEEEiEEC2ERKSD_RKi - $_ZN7cutlass13device_kernelIN5flash19enable_sm80_to_sm89INS1_16FlashAttnBwdSm80INS1_25CollectiveMainloopBwdSm80ILi2ELi2EN4cute5tupleIJNS5_1CILi128EEES8_NS7_ILi64EEEEEENS_10bfloat16_tEfNS_4arch4Sm80ELb0ELb0ELb1ELb1ELb0ELb0ELb0ELb0ELi2ELi4ELi4ELi4ELb0EEENS1_21CollectiveEpilogueBwdISA_SB_SD_Li256ELb1ELb0ELi2EEENS1_19SingleTileSchedulerILb1ELb0ELb0ELi128EEEEEEEEEvNT_6ParamsE$_ZN4cute3eso3ESOILb1ELb0EJNS_6LayoutINS_5tupleIJNS3_IJNS_1CILi2EEES5_S5_EEES5_EEENS3_IJNS3_IJNS4_ILi1EEES5_NS4_ILi4EEEEEENS4_ILi64EEEEEEEENS_10ViewEngineIPN7cutlass10bfloat16_tEEEEEC2ERKSD_RKSI_)
$_ZN7cutlass13device_kernelIN5flash19enable_sm80_to_sm89INS1_16FlashAttnBwdSm80INS1_25CollectiveMainloopBwdSm80ILi2ELi2EN4cute5tupleIJNS5_1CILi128EEES8_NS7_ILi64EEEEEENS_10bfloat16_tEfNS_4arch4Sm80ELb0ELb0ELb1ELb1ELb0ELb0ELb0ELb0ELi2ELi4ELi4ELi4ELb0EEENS1_21CollectiveEpilogueBwdISA_SB_SD_Li256ELb1ELb0ELi2EEENS1_19SingleTileSchedulerILb1ELb0ELb0ELi128EEEEEEEEEvNT_6ParamsE$_ZN4cute3eso3ESOILb1ELb0EJNS_6LayoutINS_5tupleIJNS3_IJNS_1CILi2EEES5_S5_EEES5_EEENS3_IJNS3_IJNS4_ILi1EEES5_NS4_ILi4EEEEEENS4_ILi64EEEEEEEENS_10ViewEngineIPN7cutlass10bfloat16_tEEEEEC2ERKSD_RKSI_:
[----:B------:R-:W-:Y:S01]  /*adc0*/  IADD3 R2, R23, -c[0x0][0x20], RZ ;  /* 0x8000080017027a10 */ /* 0x000fe20007ffe0ff */
[----:B------:R-:W-:Y:S01]  /*add0*/  IMAD.MOV.U32 R7, RZ, RZ, R3 ;  /* 0x000000ffff077224 */ /* 0x000fe200078e0003 */
[----:B------:R-:W-:-:S04]  /*ade0*/  MOV R5, 0x0 ;  /* 0x0000000000057802 */ /* 0x000fc80000000f00 */
[----:B------:R1:W-:Y:S01]  /*adf0*/  STL.64 [R2], R6 ;  /* 0x0000000602007387 */ /* 0x0003e20000100a00 */
[----:B------:R-:W-:Y:S05]  /*ae00*/  RET.REL.NODEC R4 `(_ZN7cutlass13device_kernelIN5flash19enable_sm80_to_sm89INS1_16FlashAttnBwdSm80INS1_25CollectiveMainloopBwdSm80ILi2ELi2EN4cute5tupleIJNS5_1CILi128EEES8_NS7_ILi64EEEEEENS_10bfloat16_tEfNS_4arch4Sm80ELb0ELb0ELb1ELb1ELb0ELb0ELb0ELb0ELi2ELi4ELi4ELi4ELb0EEENS1_21CollectiveEpilogueBwdISA_SB_SD_Li256ELb1ELb0ELi2EEENS1_19SingleTileSchedulerILb1ELb0ELb0ELi128EEEEEEEEEvNT_6ParamsE) ;  /* 0xffff51f004007950 */ /* 0x000fea0003c3ffff */
        .type           $_ZN7cutlass13device_kernelIN5flash19enable_sm80_to_sm89INS1_16FlashAttnBwdSm80INS1_25CollectiveMainloopBwdSm80ILi2ELi2EN4cute5tupleIJNS5_1CILi128EEES8_NS7_ILi64EEEEEENS_10bfloat16_tEfNS_4arch4Sm80ELb0ELb0ELb1ELb1ELb0ELb0ELb0ELb0ELi2ELi4ELi4ELi4ELb0EEENS1_21CollectiveEpilogueBwdISA_SB_SD_Li256ELb1ELb0ELi2EEENS1_19SingleTileSchedulerILb1ELb0ELb0ELi128EEEEEEEEEvNT_6ParamsE$_ZN4cute3eso3ESOILb1ELb0EJNS_6LayoutINS_5tupleIJNS3_IJNS_1CILi2EEES5_S5_EEES5_EEENS3_IJNS3_IJNS4_ILi1EEES5_NS4_ILi4EEEEEENS4_ILi64EEEEEEEEiEEC2ERKSD_RKi,@function
        .size           $_ZN7cutlass13device_kernelIN5flash19enable_sm80_to_sm89INS1_16FlashAttnBwdSm80INS1_25CollectiveMainloopBwdSm80ILi2ELi2EN4cute5tupleIJNS5_1CILi128EEES8_NS7_ILi64EEEEEENS_10bfloat16_tEfNS_4arch4Sm80ELb0ELb0ELb1ELb1ELb0ELb0ELb0ELb0ELi2ELi4ELi4ELi4ELb0EEENS1_21CollectiveEpilogueBwdISA_SB_SD_Li256ELb1ELb0ELi2EEENS1_19SingleTileSchedulerILb1ELb0ELb0ELi128EEEEEEEEEvNT_6ParamsE$_ZN4cute3eso3ESOILb1ELb0EJNS_6LayoutINS_5tupleIJNS3_IJNS_1CILi2EEES5_S5_EEES5_EEENS3_IJNS3_IJNS4_ILi1EEES5_NS4_ILi4EEEEEENS4_ILi64EEEEEEEEiEEC2ERKSD_RKi,($_ZN7cutlass13device_kernelIN5flash19enable_sm80_to_sm89INS1_16FlashAttnBwdSm80INS1_25CollectiveMainloopBwdSm80ILi2ELi2EN4cute5tupleIJNS5_1CILi128EEES8_NS7_ILi64EEEEEENS_10bfloat16_tEfNS_4arch4Sm80ELb0ELb0ELb1ELb1ELb0ELb0ELb0ELb0ELi2ELi4ELi4ELi4ELb0EEENS1_21CollectiveEpilogueBwdISA_SB_SD_Li256ELb1ELb0ELi2EEENS1_19SingleTileSchedulerILb1ELb0ELb0ELi128EEEEEEEEEvNT_6ParamsE$_ZN4cute3eso3ESOILb1ELb0EJNS_6LayoutINS_5tupleIJNS3_IJNS_1CILi2EEES5_S5_EEES5_EEENS3_IJNS3_IJNS4_ILi1EEES5_NS4_ILi4EEEEEENS4_ILi8EEEEEEEENS_10ViewEngineIPN7cutlass10bfloat16_tEEEEEC2ERKSD_RKSI_ - $_ZN7cutlass13device_kernelIN5flash19enable_sm80_to_sm89INS1_16FlashAttnBwdSm80INS1_25CollectiveMainloopBwdSm80ILi2ELi2EN4cute5tupleIJNS5_1CILi128EEES8_NS7_ILi64EEEEEENS_10bfloat16_tEfNS_4arch4Sm80ELb0ELb0ELb1ELb1ELb0ELb0ELb0ELb0ELi2ELi4ELi4ELi4ELb0EEENS1_21CollectiveEpilogueBwdISA_SB_SD_Li256ELb1ELb0ELi2EEENS1_19SingleTileSchedulerILb1ELb0ELb0ELi128EEEEEEEEEvNT_6ParamsE$_ZN4cute3eso3ESOILb1ELb0EJNS_6LayoutINS_5tupleIJNS3_IJNS_1CILi2EEES5_S5_EEES5_EEENS3_IJNS3_IJNS4_ILi1EEES5_NS4_ILi4EEEEEENS4_ILi64EEEEEEEEiEEC2ERKSD_RKi)
$_ZN7cutlass13device_kernelIN5flash19enable_sm80_to_sm89INS1_16FlashAttnBwdSm80INS1_25CollectiveMainloopBwdSm80ILi2ELi2EN4cute5tupleIJNS5_1CILi128EEES8_NS7_ILi64EEEEEENS_10bfloat16_tEfNS_4arch4Sm80ELb0ELb0ELb1ELb1ELb0ELb0ELb0ELb0ELi2ELi4ELi4ELi4ELb0EEENS1_21CollectiveEpilogueBwdISA_SB_SD_Li256ELb1ELb0ELi2EEENS1_19SingleTileSchedulerILb1ELb0ELb0ELi128EEEEEEEEEvNT_6ParamsE$_ZN4cute3eso3ESOILb1ELb0EJNS_6LayoutINS_5tupleIJNS3_IJNS_1CILi2EEES5_S5_EEES5_EEENS3_IJNS3_IJNS4_ILi1EEES5_NS4_ILi4EEEEEENS4_ILi64EEEEEEEEiEEC2ERKSD_RKi:
[----:B------:R-:W-:Y:S02]  /*ae10*/  IADD3 R2, R23, -c[0x0][0x20], RZ ;  /* 0x8000080017027a10 */ /* 0x000fe40007ffe0ff */
[----:B------:R-:W-:-:S03]  /*ae20*/  MOV R5, 0x0 ;  /* 0x0000000000057802 */ /* 0x000fc60000000f00 */
[----:B------:R1:W-:Y:S01]  /*ae30*/  STL [R2], R3 ;  /* 0x0000000302007387 */ /* 0x0003e20000100800 */
[----:B------:R-:W-:Y:S05]  /*ae40*/  RET.REL.NODEC R4 `(_ZN7cutlass13device_kernelIN5flash19enable_sm80_to_sm89INS1_16FlashAttnBwdSm80INS1_25CollectiveMainloopBwdSm80ILi2ELi2EN4cute5tupleIJNS5_1CILi128EEES8_NS7_ILi64EEEEEENS_10bfloat16_tEfNS_4arch4Sm80ELb0ELb0ELb1ELb1ELb0ELb0ELb0ELb0ELi2ELi4ELi4ELi4ELb0EEENS1_21CollectiveEpilogueBwdISA_SB_SD_Li256ELb1ELb0ELi2EEENS1_19SingleTileSchedulerILb1ELb0ELb0ELi128EEEEEEEEEvNT_6ParamsE) ;  /* 0xffff51b004007950 */ /* 0x000fea0003c3ffff */
        .type           $_ZN7cutlass13device_kernelIN5flash19enable_sm80_to_sm89INS1_16FlashAttnBwdSm80INS1_25CollectiveMainloopBwdSm80ILi2ELi2EN4cute5tupleIJNS5_1CILi128EEES8_NS7_ILi64EEEEEENS_10bfloat16_tEfNS_4arch4Sm80ELb0ELb0ELb1ELb1ELb0ELb0ELb0ELb0ELi2ELi4ELi4ELi4ELb0EEENS1_21CollectiveEpilogueBwdISA_SB_SD_Li256ELb1ELb0ELi2EEENS1_19SingleTileSchedulerILb1ELb0ELb0ELi128EEEEEEEEEvNT_6ParamsE$_ZN4cute3eso3ESOILb1ELb0EJNS_6LayoutINS_5tupleIJNS3_IJNS_1CILi2EEES5_S5_EEES5_EEENS3_IJNS3_IJNS4_ILi1EEES5_NS4_ILi4EEEEEENS4_ILi8EEEEEEEENS_10ViewEngineIPN7cutlass10bfloat16_tEEEEEC2ERKSD_RKSI_,@function
        .size           $_ZN7cutlass13device_kernelIN5flash19enable_sm80_to_sm89INS1_16FlashAttnBwdSm80INS1_25CollectiveMainloopBwdSm80ILi2ELi2EN4cute5tupleIJNS5_1CILi128EEES8_NS7_ILi64EEEEEENS_10bfloat16_tEfNS_4arch4Sm80ELb0ELb0ELb1ELb1ELb0ELb0ELb0ELb0ELi2ELi4ELi4ELi4ELb0EEENS1_21CollectiveEpilogueBwdISA_SB_SD_Li256ELb1ELb0ELi2EEENS1_19SingleTileSchedulerILb1ELb0ELb0ELi128EEEEEEEEEvNT_6ParamsE$_ZN4cute3eso3ESOILb1ELb0EJNS_6LayoutINS_5tupleIJNS3_IJNS_1CILi2EEES5_S5_EEES5_EEENS3_IJNS3_IJNS4_ILi1EEES5_NS4_ILi4EEEEEENS4_ILi8EEEEEEEENS_10ViewEngineIPN7cutlass10bfloat16_tEEEEEC2ERKSD_RKSI_,($_ZN7cutlass13device_kernelIN5flash19enable_sm80_to_sm89INS1_16FlashAttnBwdSm80INS1_25CollectiveMainloopBwdSm80ILi2ELi2EN4cute5tupleIJNS5_1CILi128EEES8_NS7_ILi64EEEEEENS_10bfloat16_tEfNS_4arch4Sm80ELb0ELb0ELb1ELb1ELb0ELb0ELb0ELb0ELi2ELi4ELi4ELi4ELb0EEENS1_21CollectiveEpilogueBwdISA_SB_SD_Li256ELb1ELb0ELi2EEENS1_19SingleTileSchedulerILb1ELb0ELb0ELi128EEEEEEEEEvNT_6ParamsE$_ZN4cute3eso3ESOILb1ELb0EJNS_6LayoutINS_5tupleIJNS3_IJNS_1CILi2EEES5_S5_EEES5_EEENS3_IJNS3_IJNS4_ILi1EEES5_NS4_ILi4EEEEEENS4_ILi8EEEEEEEEiEEC2ERKSD_RKi - $_ZN7cutlass13device_kernelIN5flash19enable_sm80_to_sm89INS1_16FlashAttnBwdSm80INS1_25CollectiveMainloopBwdSm80ILi2ELi2EN4cute5tupleIJNS5_1CILi128EEES8_NS7_ILi64EEEEEENS_10bfloat16_tEfNS_4arch4Sm80ELb0ELb0ELb1ELb1ELb0ELb0ELb0ELb0ELi2ELi4ELi4ELi4ELb0EEENS1_21CollectiveEpilogueBwdISA_SB_SD_Li256ELb1ELb0ELi2EEENS1_19SingleTileSchedulerILb1ELb0ELb0ELi128EEEEEEEEEvNT_6ParamsE$_ZN4cute3eso3ESOILb1ELb0EJNS_6LayoutINS_5tupleIJNS3_IJNS_1CILi2EEES5_S5_EEES5_EEENS3_IJNS3_IJNS4_ILi1EEES5_NS4_ILi4EEEEEENS4_ILi8EEEEEEEENS_10ViewEngineIPN7cutlass10bfloat16_tEEEEEC2ERKSD_RKSI_)
$_ZN7cutlass13device_kernelIN5flash19enable_sm80_to_sm89INS1_16FlashAttnBwdSm80INS1_25CollectiveMainloopBwdSm80ILi2ELi2EN4cute5tupleIJNS5_1CILi128EEES8_NS7_ILi64EEEEEENS_10bfloat16_tEfNS_4arch4Sm80ELb0ELb0ELb1ELb1ELb0ELb0ELb0ELb0ELi2ELi4ELi4ELi4ELb0EEENS1_21CollectiveEpilogueBwdISA_SB_SD_Li256ELb1ELb0ELi2EEENS1_19SingleTileSchedulerILb1ELb0ELb0ELi128EEEEEEEEEvNT_6ParamsE$_ZN4cute3eso3ESOILb1ELb0EJNS_6LayoutINS_5tupleIJNS3_IJNS_1CILi2EEES5_S5_EEES5_EEENS3_IJNS3_IJNS4_ILi1EEES5_NS4_ILi4EEEEEENS4_ILi8EEEEEEEENS_10ViewEngineIPN7cutlass10bfloat16_tEEEEEC2ERKSD_RKSI_:
[----:B------:R-:W-:Y:S01]  /*ae50*/  IADD3 R2, R66, -c[0x0][0x20], RZ ;  /* 0x8000080042027a10 */ /* 0x000fe20007ffe0ff */
[----:B------:R-:W-:Y:S01]  /*ae60*/  IMAD.MOV.U32 R7, RZ, RZ, R3 ;  /* 0x000000ffff077224 */ /* 0x000fe200078e0003 */
[----:B------:R-:W-:-:S04]  /*ae70*/  MOV R5, 0x0 ;  /* 0x0000000000057802 */ /* 0x000fc80000000f00 */
[----:B------:R1:W-:Y:S01]  /*ae80*/  STL.64 [R2], R6 ;  /* 0x0000000602007387 */ /* 0x0003e20000100a00 */
[----:B------:R-:W-:Y:S05]  /*ae90*/  RET.REL.NODEC R4 `(_ZN7cutlass13device_kernelIN5flash19enable_sm80_to_sm89INS1_16FlashAttnBwdSm80INS1_25CollectiveMainloopBwdSm80ILi2ELi2EN4cute5tupleIJNS5_1CILi128EEES8_NS7_ILi64EEEEEENS_10bfloat16_tEfNS_4arch4Sm80ELb0ELb0ELb1ELb1ELb0ELb0ELb0ELb0ELi2ELi4ELi4ELi4ELb0EEENS1_21CollectiveEpilogueBwdISA_SB_SD_Li256ELb1ELb0ELi2EEENS1_19SingleTileSchedulerILb1ELb0ELb0ELi128EEEEEEEEEvNT_6ParamsE) ;  /* 0xffff516004007950 */ /* 0x000fea0003c3ffff */
        .type           $_ZN7cutlass13device_kernelIN5flash19enable_sm80_to_sm89INS1_16FlashAttnBwdSm80INS1_25CollectiveMainloopBwdSm80ILi2ELi2EN4cute5tupleIJNS5_1CILi128EEES8_NS7_ILi64EEEEEENS_10bfloat16_tEfNS_4arch4Sm80ELb0ELb0ELb1ELb1ELb0ELb0ELb0ELb0ELi2ELi4ELi4ELi4ELb0EEENS1_21CollectiveEpilogueBwdISA_SB_SD_Li256ELb1ELb0ELi2EEENS1_19SingleTileSchedulerILb1ELb0ELb0ELi128EEEEEEEEEvNT_6ParamsE$_ZN4cute3eso3ESOILb1ELb0EJNS_6LayoutINS_5tupleIJNS3_IJNS_1CILi2EEES5_S5_EEES5_EEENS3_IJNS3_IJNS4_ILi1EEES5_NS4_ILi4EEEEEENS4_ILi8EEEEEEEEiEEC2ERKSD_RKi,@function
        .size           $_ZN7cutlass13device_kernelIN5flash19enable_sm80_to_sm89INS1_16FlashAttnBwdSm80INS1_25CollectiveMainloopBwdSm80ILi2ELi2EN4cute5tupleIJNS5_1CILi128EEES8_NS7_ILi64EEEEEENS_10bfloat16_tEfNS_4arch4Sm80ELb0ELb0ELb1ELb1ELb0ELb0ELb0ELb0ELi2ELi4ELi4ELi4ELb0EEENS1_21CollectiveEpilogueBwdISA_SB_SD_Li256ELb1ELb0ELi2EEENS1_19SingleTileSchedulerILb1ELb0ELb0ELi128EEEEEEEEEvNT_6ParamsE$_ZN4cute3eso3ESOILb1ELb0EJNS_6LayoutINS_5tupleIJNS3_IJNS_1CILi2EEES5_S5_EEES5_EEENS3_IJNS3_IJNS4_ILi1EEES5_NS4_ILi4EEEEEENS4_ILi8EEEEEEEEiEEC2ERKSD_RKi,($_ZN7cutlass13device_kernelIN5flash19enable_sm80_to_sm89INS1_16FlashAttnBwdSm80INS1_25CollectiveMainloopBwdSm80ILi2ELi2EN4cute5tupleIJNS5_1CILi128EEES8_NS7_ILi64EEEEEENS_10bfloat16_tEfNS_4arch4Sm80ELb0ELb0ELb1ELb1ELb0ELb0ELb0ELb0ELi2ELi4ELi4ELi4ELb0EEENS1_21CollectiveEpilogueBwdISA_SB_SD_Li256ELb1ELb0ELi2EEENS1_19SingleTileSchedulerILb1ELb0ELb0ELi128EEEEEEEEEvNT_6ParamsE$_ZN4cute3eso3ESOILb1ELb0EJNS_6LayoutINS_5tupleIJNS3_IJNS_1CILi4EEENS4_ILi1EEEEEEEEENS3_IJNS3_IJS6_NS4_ILi0EEEEEEEEEEENS_10ViewEngineINS_8gmem_ptrIPKfEEEEEEC2ERKSC_RKSI_ - $_ZN7cutlass13device_kernelIN5flash19enable_sm80_to_sm89INS1_16FlashAttnBwdSm80INS1_25CollectiveMainloopBwdSm80ILi2ELi2EN4cute5tupleIJNS5_1CILi128EEES8_NS7_ILi64EEEEEENS_10bfloat16_tEfNS_4arch4Sm80ELb0ELb0ELb1ELb1ELb0ELb0ELb0ELb0ELi2ELi4ELi4ELi4ELb0EEENS1_21CollectiveEpilogueBwdISA_SB_SD_Li256ELb1ELb0ELi2EEENS1_19SingleTileSchedulerILb1ELb0ELb0ELi128EEEEEEEEEvNT_6ParamsE$_ZN4cute3eso3ESOILb1ELb0EJNS_6LayoutINS_5tupleIJNS3_IJNS_1CILi2EEES5_S5_EEES5_EEENS3_IJNS3_IJNS4_ILi1EEES5_NS4_ILi4EEEEEENS4_ILi8EEEEEEEEiEEC2ERKSD_RKi)
$_ZN7cutlass13device_kernelIN5flash19enable_sm80_to_sm89INS1_16FlashAttnBwdSm80INS1_25CollectiveMainloopBwdSm80ILi2ELi2EN4cute5tupleIJNS5_1CILi128EEES8_NS7_ILi64EEEEEENS_10bfloat16_tEfNS_4arch4Sm80ELb0ELb0ELb1ELb1ELb0ELb0ELb0ELb0ELi2ELi4ELi4ELi4ELb0EEENS1_21CollectiveEpilogueBwdISA_SB_SD_Li256ELb1ELb0ELi2EEENS1_19SingleTileSchedulerILb1ELb0ELb0ELi128EEEEEEEEEvNT_6ParamsE$_ZN4cute3eso3ESOILb1ELb0EJNS_6LayoutINS_5tupleIJNS3_IJNS_1CILi2EEES5_S5_EEES5_EEENS3_IJNS3_IJNS4_ILi1EEES5_NS4_ILi4EEEEEENS4_ILi8EEEEEEEEiEEC2ERKSD_RKi:
[----:B------:R-:W-:Y:S02]  /*aea0*/  IADD3 R2, R66, -c[0x0][0x20], RZ ;  /* 0x8000080042027a10 */ /* 0x000fe40007ffe0ff */
[----:B------:R-:W-:-:S03]  /*aeb0*/  MOV R5, 0x0 ;  /* 0x0000000000057802 */ /* 0x000fc60000000f00 */
[----:B------:R1:W-:Y:S01]  /*aec0*/  STL [R2], R3 ;  /* 0x0000000302007387 */ /* 0x0003e20000100800 */
[----:B------:R-:W-:Y:S05]  /*aed0*/  RET.REL.NODEC R4 `(_ZN7cutlass13device_kernelIN5flash19enable_sm80_to_sm89INS1_16FlashAttnBwdSm80INS1_25CollectiveMainloopBwdSm80ILi2ELi2EN4cute5tupleIJNS5_1CILi128EEES8_NS7_ILi64EEEEEENS_10bfloat16_tEfNS_4arch4Sm80ELb0ELb0ELb1ELb1ELb0ELb0ELb0ELb0ELi2ELi4ELi4ELi4ELb0EEENS1_21CollectiveEpilogueBwdISA_SB_SD_Li256ELb1ELb0ELi2EEENS1_19SingleTileSchedulerILb1ELb0ELb0ELi128EEEEEEEEEvNT_6ParamsE) ;  /* 0xffff512004007950 */ /* 0x000fea0003c3ffff */
        .type           $_ZN7cutlass13device_kernelIN5flash19enable_sm80_to_sm89INS1_16FlashAttnBwdSm80INS1_25CollectiveMainloopBwdSm80ILi2ELi2EN4cute5tupleIJNS5_1CILi128EEES8_NS7_ILi64EEEEEENS_10bfloat16_tEfNS_4arch4Sm80ELb0ELb0ELb1ELb1ELb0ELb0ELb0ELb0ELi2ELi4ELi4ELi4ELb0EEENS1_21CollectiveEpilogueBwdISA_SB_SD_Li256ELb1ELb0ELi2EEENS1_19SingleTileSchedulerILb1ELb0ELb0ELi128EEEEEEEEEvNT_6ParamsE$_ZN4cute3eso3ESOILb1ELb0EJNS_6LayoutINS_5tupleIJNS3_IJNS_1CILi4EEENS4_ILi1EEEEEEEEENS3_IJNS3_IJS6_NS4_ILi0EEEEEEEEEEENS_10ViewEngineINS_8gmem_ptrIPKfEEEEEEC2ERKSC_RKSI_,@function
        .size           $_ZN7cutlass13device_kernelIN5flash19enable_sm80_to_sm89INS1_16FlashAttnBwdSm80INS1_25CollectiveMainloopBwdSm80ILi2ELi2EN4cute5tupleIJNS5_1CILi128EEES8_NS7_ILi64EEEEEENS_10bfloat16_tEfNS_4arch4Sm80ELb0ELb0ELb1ELb1ELb0ELb0ELb0ELb0ELi2ELi4ELi4ELi4ELb0EEENS1_21CollectiveEpilogueBwdISA_SB_SD_Li256ELb1ELb0ELi2EEENS1_19SingleTileSchedulerILb1ELb0ELb0ELi128EEEEEEEEEvNT_6ParamsE$_ZN4cute3eso3ESOILb1ELb0EJNS_6LayoutINS_5tupleIJNS3_IJNS_1CILi4EEENS4_ILi1EEEEEEEEENS3_IJNS3_IJS6_NS4_ILi0EEEEEEEEEEENS_10ViewEngineINS_8gmem_ptrIPKfEEEEEEC2ERKSC_RKSI_,($_ZN7cutlass13device_kernelIN5flash19enable_sm80_to_sm89INS1_16FlashAttnBwdSm80INS1_25CollectiveMainloopBwdSm80ILi2ELi2EN4cute5tupleIJNS5_1CILi128EEES8_NS7_ILi64EEEEEENS_10bfloat16_tEfNS_4arch4Sm80ELb0ELb0ELb1ELb1ELb0ELb0ELb0ELb0ELi2ELi4ELi4ELi4ELb0EEENS1_21CollectiveEpilogueBwdISA_SB_SD_Li256ELb1ELb0ELi2EEENS1_19SingleTileSchedulerILb1ELb0ELb0ELi128EEEEEEEEEvNT_6ParamsE$_ZN4cute3eso3ESOILb1ELb0EJNS_6LayoutINS_5tupleIJNS3_IJNS_1CILi4EEENS4_ILi1EEEEEEEEENS3_IJNS3_IJS6_NS4_ILi0EEEEEEEEEEENS_10ViewEngineINS_8smem_ptrIPfEEEEEEC2ERKSC_RKSH_ - $_ZN7cutlass13device_kernelIN5flash19enable_sm80_to_sm89INS1_16FlashAttnBwdSm80INS1_25CollectiveMainloopBwdSm80ILi2ELi2EN4cute5tupleIJNS5_1CILi128EEES8_NS7_ILi64EEEEEENS_10bfloat16_tEfNS_4arch4Sm80ELb0ELb0ELb1ELb1ELb0ELb0ELb0ELb0ELi2ELi4ELi4ELi4ELb0EEENS1_21CollectiveEpilogueBwdISA_SB_SD_Li256ELb1ELb0ELi2EEENS1_19SingleTileSchedulerILb1ELb0ELb0ELi128EEEEEEEEEvNT_6ParamsE$_ZN4cute3eso3ESOILb1ELb0EJNS_6LayoutINS_5tupleIJNS3_IJNS_1CILi4EEENS4_ILi1EEEEEEEEENS3_IJNS3_IJS6_NS4_ILi0EEEEEEEEEEENS_10ViewEngineINS_8gmem_ptrIPKfEEEEEEC2ERKSC_RKSI_)
$_ZN7cutlass13device_kernelIN5flash19enable_sm80_to_sm89INS1_16FlashAttnBwdSm80INS1_25CollectiveMainloopBwdSm80ILi2ELi2EN4cute5tupleIJNS5_1CILi128EEES8_NS7_ILi64EEEEEENS_10bfloat16_tEfNS_4arch4Sm80ELb0ELb0ELb1ELb1ELb0ELb0ELb0ELb0ELi2ELi4ELi4ELi4ELb0EEENS1_21CollectiveEpilogueBwdISA_SB_SD_Li256ELb1ELb0ELi2EEENS1_19SingleTileSchedulerILb1ELb0ELb0ELi128EEEEEEEEEvNT_6ParamsE$_ZN4cute3eso3ESOILb1ELb0EJNS_6LayoutINS_5tupleIJNS3_IJNS_1CILi4EEENS4_ILi1EEEEEEEEENS3_IJNS3_IJS6_NS4_ILi0EEEEEEEEEEENS_10ViewEngineINS_8gmem_ptrIPKfEEEEEEC2ERKSC_RKSI_:
[----:B------:R-:W-:Y:S02]  /*aee0*/  IADD3 R4, R13, -c[0x0][0x20], RZ ;  /* 0x800008000d047a10 */ /* 0x000fe40007ffe0ff */
[----:B------:R-:W-:-:S03]  /*aef0*/  MOV R9, 0x0 ;  /* 0x0000000000097802 */ /* 0x000fc60000000f00 */
[----:B------:R1:W-:Y:S01]  /*af00*/  STL.64 [R4], R2 ;  /* 0x0000000204007387 */ /* 0x0003e20000100a00 */
[----:B------:R-:W-:Y:S05]  /*af10*/  RET.REL.NODEC R8 `(_ZN7cutlass13device_kernelIN5flash19enable_sm80_to_sm89INS1_16FlashAttnBwdSm80INS1_25CollectiveMainloopBwdSm80ILi2ELi2EN4cute5tupleIJNS5_1CILi128EEES8_NS7_ILi64EEEEEENS_10bfloat16_tEfNS_4arch4Sm80ELb0ELb0ELb1ELb1ELb0ELb0ELb0ELb0ELi2ELi4ELi4ELi4ELb0EEENS1_21CollectiveEpilogueBwdISA_SB_SD_Li256ELb1ELb0ELi2EEENS1_19SingleTileSchedulerILb1ELb0ELb0ELi128EEEEEEEEEvNT_6ParamsE) ;  /* 0xffff50e008007950 */ /* 0x000fea0003c3ffff */
        .type           $_ZN7cutlass13device_kernelIN5flash19enable_sm80_to_sm89INS1_16FlashAttnBwdSm80INS1_25CollectiveMainloopBwdSm80ILi2ELi2EN4cute5tupleIJNS5_1CILi128EEES8_NS7_ILi64EEEEEENS_10bfloat16_tEfNS_4arch4Sm80ELb0ELb0ELb1ELb1ELb0ELb0ELb0ELb0ELi2ELi4ELi4ELi4ELb0EEENS1_21CollectiveEpilogueBwdISA_SB_SD_Li256ELb1ELb0ELi2EEENS1_19SingleTileSchedulerILb1ELb0ELb0ELi128EEEEEEEEEvNT_6ParamsE$_ZN4cute3eso3ESOILb1ELb0EJNS_6LayoutINS_5tupleIJNS3_IJNS_1CILi4EEENS4_ILi1EEEEEEEEENS3_IJNS3_IJS6_NS4_ILi0EEEEEEEEEEENS_10ViewEngineINS_8smem_ptrIPfEEEEEEC2ERKSC_RKSH_,@function
        .size           $_ZN7cutlass13device_kernelIN5flash19enable_sm80_to_sm89INS1_16FlashAttnBwdSm80INS1_25CollectiveMainloopBwdSm80ILi2ELi2EN4cute5tupleIJNS5_1CILi128EEES8_NS7_ILi64EEEEEENS_10bfloat16_tEfNS_4arch4Sm80ELb0ELb0ELb1ELb1ELb0ELb0ELb0ELb0ELi2ELi4ELi4ELi4ELb0EEENS1_21CollectiveEpilogueBwdISA_SB_SD_Li256ELb1ELb0ELi2EEENS1_19SingleTileSchedulerILb1ELb0ELb0ELi128EEEEEEEEEvNT_6ParamsE$_ZN4cute3eso3ESOILb1ELb0EJNS_6LayoutINS_5tupleIJNS3_IJNS_1CILi4EEENS4_ILi1EEEEEEEEENS3_IJNS3_IJS6_NS4_ILi0EEEEEEEEEEENS_10ViewEngineINS_8smem_ptrIPfEEEEEEC2ERKSC_RKSH_,($_ZN7cutlass13device_kernelIN5flash19enable_sm80_to_sm89INS1_16FlashAttnBwdSm80INS1_25CollectiveMainloopBwdSm80ILi2ELi2EN4cute5tupleIJNS5_1CILi128EEES8_NS7_ILi64EEEEEENS_10bfloat16_tEfNS_4arch4Sm80ELb0ELb0ELb1ELb1ELb0ELb0ELb0ELb0ELi2ELi4ELi4ELi4ELb0EEENS1_21CollectiveEpilogueBwdISA_SB_SD_Li256ELb1ELb0ELi2EEENS1_19SingleTileSchedulerILb1ELb0ELb0ELi128EEEEEEEEEvNT_6ParamsE$_ZN4cute3eso3ESOILb1ELb0EJNS_6LayoutINS_5tupleIJNS3_IJNS_1CILi4EEENS4_ILi1EEEEEEEEENS3_IJNS3_IJS6_NS4_ILi0EEEEEEEEEEENS_10ViewEngineIPjEEEEC2ERKSC_RKSF_ - $_ZN7cutlass13device_kernelIN5flash19enable_sm80_to_sm89INS1_16FlashAttnBwdSm80INS1_25CollectiveMainloopBwdSm80ILi2ELi2EN4cute5tupleIJNS5_1CILi128EEES8_NS7_ILi64EEEEEENS_10bfloat16_tEfNS_4arch4Sm80ELb0ELb0ELb1ELb1ELb0ELb0ELb0ELb0ELi2ELi4ELi4ELi4ELb0EEENS1_21CollectiveEpilogueBwdISA_SB_SD_Li256ELb1ELb0ELi2EEENS1_19SingleTileSchedulerILb1ELb0ELb0ELi128EEEEEEEEEvNT_6ParamsE$_ZN4cute3eso3ESOILb1ELb0EJNS_6LayoutINS_5tupleIJNS3_IJNS_1CILi4EEENS4_ILi1EEEEEEEEENS3_IJNS3_IJS6_NS4_ILi0EEEEEEEEEEENS_10ViewEngineINS_8smem_ptrIPfEEEEEEC2ERKSC_RKSH_)
$_ZN7cutlass13device_kernelIN5flash19enable_sm80_to_sm89INS1_16FlashAttnBwdSm80INS1_25CollectiveMainloopBwdSm80ILi2ELi2EN4cute5tupleIJNS5_1CILi128EEES8_NS7_ILi64EEEEEENS_10bfloat16_tEfNS_4arch4Sm80ELb0ELb0ELb1ELb1ELb0ELb0ELb0ELb0ELi2ELi4ELi4ELi4ELb0EEENS1_21CollectiveEpilogueBwdISA_SB_SD_Li256ELb1ELb0ELi2EEENS1_19SingleTileSchedulerILb1ELb0ELb0ELi128EEEEEEEEEvNT_6ParamsE$_ZN4cute3eso3ESOILb1ELb0EJNS_6LayoutINS_5tupleIJNS3_IJNS_1CILi4EEENS4_ILi1EEEEEEEEENS3_IJNS3_IJS6_NS4_ILi0EEEEEEEEEEENS_10ViewEngineINS_8smem_ptrIPfEEEEEEC2ERKSC_RKSH_:
[----:B------:R-:W-:Y:S02]  /*af20*/  IADD3 R6, R13, -c[0x0][0x20], RZ ;  /* 0x800008000d067a10 */ /* 0x000fe40007ffe0ff */
[----:B------:R-:W-:-:S03]  /*af30*/  MOV R9, 0x0 ;  /* 0x0000000000097802 */ /* 0x000fc60000000f00 */
[----:B------:R1:W-:Y:S01]  /*af40*/  STL.64 [R6], R2 ;  /* 0x0000000206007387 */ /* 0x0003e20000100a00 */
[----:B------:R-:W-:Y:S05]  /*af50*/  RET.REL.NODEC R8 `(_ZN7cutlass13device_kernelIN5flash19enable_sm80_to_sm89INS1_16FlashAttnBwdSm80INS1_25CollectiveMainloopBwdSm80ILi2ELi2EN4cute5tupleIJNS5_1CILi128EEES8_NS7_ILi64EEEEEENS_10bfloat16_tEfNS_4arch4Sm80ELb0ELb0ELb1ELb1ELb0ELb0ELb0ELb0ELi2ELi4ELi4ELi4ELb0EEENS1_21CollectiveEpilogueBwdISA_SB_SD_Li256ELb1ELb0ELi2EEENS1_19SingleTileSchedulerILb1ELb0ELb0ELi128EEEEEEEEEvNT_6ParamsE) ;  /* 0xffff50a008007950 */ /* 0x000fea0003c3ffff */
        .type           $_ZN7cutlass13device_kernelIN5flash19enable_sm80_to_sm89INS1_16FlashAttnBwdSm80INS1_25CollectiveMainloopBwdSm80ILi2ELi2EN4cute5tupleIJNS5_1CILi128EEES8_NS7_ILi64EEEEEENS_10bfloat16_tEfNS_4arch4Sm80ELb0ELb0ELb1ELb1ELb0ELb0ELb0ELb0ELi2ELi4ELi4ELi4ELb0EEENS1_21CollectiveEpilogueBwdISA_SB_SD_Li256ELb1ELb0ELi2EEENS1_19SingleTileSchedulerILb1ELb0ELb0ELi128EEEEEEEEEvNT_6ParamsE$_ZN4cute3eso3ESOILb1ELb0EJNS_6LayoutINS_5tupleIJNS3_IJNS_1CILi4EEENS4_ILi1EEEEEEEEENS3_IJNS3_IJS6_NS4_ILi0EEEEEEEEEEENS_10ViewEngineIPjEEEEC2ERKSC_RKSF_,@function
        .size           $_ZN7cutlass13device_kernelIN5flash19enable_sm80_to_sm89INS1_16FlashAttnBwdSm80INS1_25CollectiveMainloopBwdSm80ILi2ELi2EN4cute5tupleIJNS5_1CILi128EEES8_NS7_ILi64EEEEEENS_10bfloat16_tEfNS_4arch4Sm80ELb0ELb0ELb1ELb1ELb0ELb0ELb0ELb0ELi2ELi4ELi4ELi4ELb0EEENS1_21CollectiveEpilogueBwdISA_SB_SD_Li256ELb1ELb0ELi2EEENS1_19SingleTileSchedulerILb1ELb0ELb0ELi128EEEEEEEEEvNT_6ParamsE$_ZN4cute3eso3ESOILb1ELb0EJNS_6LayoutINS_5tupleIJNS3_IJNS_1CILi4EEENS4_ILi1EEEEEEEEENS3_IJNS3_IJS6_NS4_ILi0EEEEEEEEEEENS_10ViewEngineIPjEEEEC2ERKSC_RKSF_,($_ZN7cutlass13device_kernelIN5flash19enable_sm80_to_sm89INS1_16FlashAttnBwdSm80INS1_25CollectiveMainloopBwdSm80ILi2ELi2EN4cute5tupleIJNS5_1CILi128EEES8_NS7_ILi64EEEEEENS_10bfloat16_tEfNS_4arch4Sm80ELb0ELb0ELb1ELb1ELb0ELb0ELb0ELb0ELi2ELi4ELi4ELi4ELb0EEENS1_21CollectiveEpilogueBwdISA_SB_SD_Li256ELb1ELb0ELi2EEENS1_19SingleTileSchedulerILb1ELb0ELb0ELi128EEEEEEEEEvNT_6ParamsE$_ZN4cute3eso3ESOILb1ELb0EJNS_6LayoutINS_5tupleIJNS3_IJNS_1CILi4EEENS4_ILi1EEEEEES6_EEENS3_IJNS3_IJS6_NS4_ILi0EEEEEES9_EEEEENS_10ViewEngineINS_8gmem_ptrIPKfEEEEEEC2ERKSC_RKSI_ - $_ZN7cutlass13device_kernelIN5flash19enable_sm80_to_sm89INS1_16FlashAttnBwdSm80INS1_25CollectiveMainloopBwdSm80ILi2ELi2EN4cute5tupleIJNS5_1CILi128EEES8_NS7_ILi64EEEEEENS_10bfloat16_tEfNS_4arch4Sm80ELb0ELb0ELb1ELb1ELb0ELb0ELb0ELb0ELi2ELi4ELi4ELi4ELb0EEENS1_21CollectiveEpilogueBwdISA_SB_SD_Li256ELb1ELb0ELi2EEENS1_19SingleTileSchedulerILb1ELb0ELb0ELi128EEEEEEEEEvNT_6ParamsE$_ZN4cute3eso3ESOILb1ELb0EJNS_6LayoutINS_5tupleIJNS3_IJNS_1CILi4EEENS4_ILi1EEEEEEEEENS3_IJNS3_IJS6_NS4_ILi0EEEEEEEEEEENS_10ViewEngineIPjEEEEC2ERKSC_RKSF_)
$_ZN7cutlass13device_kernelIN5flash19enable_sm80_to_sm89INS1_16FlashAttnBwdSm80INS1_25CollectiveMainloopBwdSm80ILi2ELi2EN4cute5tupleIJNS5_1CILi128EEES8_NS7_ILi64EEEEEENS_10bfloat16_tEfNS_4arch4Sm80ELb0ELb0ELb1ELb1ELb0ELb0ELb0ELb0ELi2ELi4ELi4ELi4ELb0EEENS1_21CollectiveEpilogueBwdISA_SB_SD_Li256ELb1ELb0ELi2EEENS1_19SingleTileSchedulerILb1ELb0ELb0ELi128EEEEEEEEEvNT_6ParamsE$_ZN4cute3eso3ESOILb1ELb0EJNS_6LayoutINS_5tupleIJNS3_IJNS_1CILi4EEENS4_ILi1EEEEEEEEENS3_IJNS3_IJS6_NS4_ILi0EEEEEEEEEEENS_10ViewEngineIPjEEEEC2ERKSC_RKSF_:
[----:B------:R-:W-:Y:S02]  /*af60*/  IADD3 R2, R66, -c[0x0][0x20], RZ ;  /* 0x8000080042027a10 */ /* 0x000fe40007ffe0ff */
[----:B------:R-:W-:-:S03]  /*af70*/  MOV R5, 0x0 ;  /* 0x0000000000057802 */ /* 0x000fc60000000f00 */
[----:B------:R1:W-:Y:S01]  /*af80*/  STL.64 [R2], R12 ;  /* 0x0000000c02007387 */ /* 0x0003e20000100a00 */
[----:B------:R-:W-:Y:S05]  /*af90*/  RET.REL.NODEC R4 `(_ZN7cutlass13device_kernelIN5flash19enable_sm80_to_sm89INS1_16FlashAttnBwdSm80INS1_25CollectiveMainloopBwdSm80ILi2ELi2EN4cute5tupleIJNS5_1CILi128EEES8_NS7_ILi64EEEEEENS_10bfloat16_tEfNS_4arch4Sm80ELb0ELb0ELb1ELb1ELb0ELb0ELb0ELb0ELi2ELi4ELi4ELi4ELb0EEENS1_21CollectiveEpilogueBwdISA_SB_SD_Li256ELb1ELb0ELi2EEENS1_19SingleTileSchedulerILb1ELb0ELb0ELi128EEEEEEEEEvNT_6ParamsE) ;  /* 0xffff506004007950 */ /* 0x000fea0003c3ffff */
        .type           $_ZN7cutlass13device_kernelIN5flash19enable_sm80_to_sm89INS1_16FlashAttnBwdSm80INS1_25CollectiveMainloopBwdSm80ILi2ELi2EN4cute5tupleIJNS5_1CILi128EEES8_NS7_ILi64EEEEEENS_10bfloat16_tEfNS_4arch4Sm80ELb0ELb0ELb1ELb1ELb0ELb0ELb0ELb0ELi2ELi4ELi4ELi4ELb0EEENS1_21CollectiveEpilogueBwdISA_SB_SD_Li256ELb1ELb0ELi2EEENS1_19SingleTileSchedulerILb1ELb0ELb0ELi128EEEEEEEEEvNT_6ParamsE$_ZN4cute3eso3ESOILb1ELb0EJNS_6LayoutINS_5tupleIJNS3_IJNS_1CILi4EEENS4_ILi1EEEEEES6_EEENS3_IJNS3_IJS6_NS4_ILi0EEEEEES9_EEEEENS_10ViewEngineINS_8gmem_ptrIPKfEEEEEEC2ERKSC_RKSI_,@function
        .size           $_ZN7cutlass13device_kernelIN5flash19enable_sm80_to_sm89INS1_16FlashAttnBwdSm80INS1_25CollectiveMainloopBwdSm80ILi2ELi2EN4cute5tupleIJNS5_1CILi128EEES8_NS7_ILi64EEEEEENS_10bfloat16_tEfNS_4arch4Sm80ELb0ELb0ELb1ELb1ELb0ELb0ELb0ELb0ELi2ELi4ELi4ELi4ELb0EEENS1_21CollectiveEpilogueBwdISA_SB_SD_Li256ELb1ELb0ELi2EEENS1_19SingleTileSchedulerILb1ELb0ELb0ELi128EEEEEEEEEvNT_6ParamsE$_ZN4cute3eso3ESOILb1ELb0EJNS_6LayoutINS_5tupleIJNS3_IJNS_1CILi4EEENS4_ILi1EEEEEES6_EEENS3_IJNS3_IJS6_NS4_ILi0EEEEEES9_EEEEENS_10ViewEngineINS_8gmem_ptrIPKfEEEEEEC2ERKSC_RKSI_,($_ZN7cutlass13device_kernelIN5flash19enable_sm80_to_sm89INS1_16FlashAttnBwdSm80INS1_25CollectiveMainloopBwdSm80ILi2ELi2EN4cute5tupleIJNS5_1CILi128EEES8_NS7_ILi64EEEEEENS_10bfloat16_tEfNS_4arch4Sm80ELb0ELb0ELb1ELb1ELb0ELb0ELb0ELb0ELi2ELi4ELi4ELi4ELb0EEENS1_21CollectiveEpilogueBwdISA_SB_SD_Li256ELb1ELb0ELi2EEENS1_19SingleTileSchedulerILb1ELb0ELb0ELi128EEEEEEEEEvNT_6ParamsE$_ZN4cute3eso3ESOILb1ELb0EJNS_6LayoutINS_5tupleIJNS3_IJNS_1CILi4EEENS4_ILi1EEEEEES6_EEENS3_IJNS3_IJS6_NS4_ILi0EEEEEES9_EEEEENS_10ViewEngineINS_8smem_ptrIPfEEEEEEC2ERKSC_RKSH_ - $_ZN7cutlass13device_kernelIN5flash19enable_sm80_to_sm89INS1_16FlashAttnBwdSm80INS1_25CollectiveMainloopBwdSm80ILi2ELi2EN4cute5tupleIJNS5_1CILi128EEES8_NS7_ILi64EEEEEENS_10bfloat16_tEfNS_4arch4Sm80ELb0ELb0ELb1ELb1ELb0ELb0ELb0ELb0ELi2ELi4ELi4ELi4ELb0EEENS1_21CollectiveEpilogueBwdISA_SB_SD_Li256ELb1ELb0ELi2EEENS1_19SingleTileSchedulerILb1ELb0ELb0ELi128EEEEEEEEEvNT_6ParamsE$_ZN4cute3eso3ESOILb1ELb0EJNS_6LayoutINS_5tupleIJNS3_IJNS_1CILi4EEENS4_ILi1EEEEEES6_EEENS3_IJNS3_IJS6_NS4_ILi0EEEEEES9_EEEEENS_10ViewEngineINS_8gmem_ptrIPKfEEEEEEC2ERKSC_RKSI_)
$_ZN7cutlass13device_kernelIN5flash19enable_sm80_to_sm89INS1_16FlashAttnBwdSm80INS1_25CollectiveMainloopBwdSm80ILi2ELi2EN4cute5tupleIJNS5_1CILi128EEES8_NS7_ILi64EEEEEENS_10bfloat16_tEfNS_4arch4Sm80ELb0ELb0ELb1ELb1ELb0ELb0ELb0ELb0ELi2ELi4ELi4ELi4ELb0EEENS1_21CollectiveEpilogueBwdISA_SB_SD_Li256ELb1ELb0ELi2EEENS1_19SingleTileSchedulerILb1ELb0ELb0ELi128EEEEEEEEEvNT_6ParamsE$_ZN4cute3eso3ESOILb1ELb0EJNS_6LayoutINS_5tupleIJNS3_IJNS_1CILi4EEENS4_ILi1EEEEEES6_EEENS3_IJNS3_IJS6_NS4_ILi0EEEEEES9_EEEEENS_10ViewEngineINS_8gmem_ptrIPKfEEEEEEC2ERKSC_RKSI_:
[----:B------:R-:W-:Y:S02]  /*afa0*/  IADD3 R4, R15, -c[0x0][0x20], RZ ;  /* 0x800008000f047a10 */ /* 0x000fe40007ffe0ff */
[----:B------:R-:W-:-:S03]  /*afb0*/  MOV R7, 0x0 ;  /* 0x0000000000077802 */ /* 0x000fc60000000f00 */
[----:B------:R1:W-:Y:S01]  /*afc0*/  STL.64 [R4], R2 ;  /* 0x0000000204007387 */ /* 0x0003e20000100a00 */
[----:B------:R-:W-:Y:S05]  /*afd0*/  RET.REL.NODEC R6 `(_ZN7cutlass13device_kernelIN5flash19enable_sm80_to_sm89INS1_16FlashAttnBwdSm80INS1_25CollectiveMainloopBwdSm80ILi2ELi2EN4cute5tupleIJNS5_1CILi128EEES8_NS7_ILi64EEEEEENS_10bfloat16_tEfNS_4arch4Sm80ELb0ELb0ELb1ELb1ELb0ELb0ELb0ELb0ELi2ELi4ELi4ELi4ELb0EEENS1_21CollectiveEpilogueBwdISA_SB_SD_Li256ELb1ELb0ELi2EEENS1_19SingleTileSchedulerILb1ELb0ELb0ELi128EEEEEEEEEvNT_6ParamsE) ;  /* 0xffff502006007950 */ /* 0x000fea0003c3ffff */
        .type           $_ZN7cutlass13device_kernelIN5flash19enable_sm80_to_sm89INS1_16FlashAttnBwdSm80INS1_25CollectiveMainloopBwdSm80ILi2ELi2EN4cute5tupleIJNS5_1CILi128EEES8_NS7_ILi64EEEEEENS_10bfloat16_tEfNS_4arch4Sm80ELb0ELb0ELb1ELb1ELb0ELb0ELb0ELb0ELi2ELi4ELi4ELi4ELb0EEENS1_21CollectiveEpilogueBwdISA_SB_SD_Li256ELb1ELb0ELi2EEENS1_19SingleTileSchedulerILb1ELb0ELb0ELi128EEEEEEEEEvNT_6ParamsE$_ZN4cute3eso3ESOILb1ELb0EJNS_6LayoutINS_5tupleIJNS3_IJNS_1CILi4EEENS4_ILi1EEEEEES6_EEENS3_IJNS3_IJS6_NS4_ILi0EEEEEES9_EEEEENS_10ViewEngineINS_8smem_ptrIPfEEEEEEC2ERKSC_RKSH_,@function
        .size           $_ZN7cutlass13device_kernelIN5flash19enable_sm80_to_sm89INS1_16FlashAttnBwdSm80INS1_25CollectiveMainloopBwdSm80ILi2ELi2EN4cute5tupleIJNS5_1CILi128EEES8_NS7_ILi64EEEEEENS_10bfloat16_tEfNS_4arch4Sm80ELb0ELb0ELb1ELb1ELb0ELb0ELb0ELb0ELi2ELi4ELi4ELi4ELb0EEENS1_21CollectiveEpilogueBwdISA_SB_SD_Li256ELb1ELb0ELi2EEENS1_19SingleTileSchedulerILb1ELb0ELb0ELi128EEEEEEEEEvNT_6ParamsE$_ZN4cute3eso3ESOILb1ELb0EJNS_6LayoutINS_5tupleIJNS3_IJNS_1CILi4EEENS4_ILi1EEEEEES6_EEENS3_IJNS3_IJS6_NS4_ILi0EEEEEES9_EEEEENS_10ViewEngineINS_8smem_ptrIPfEEEEEEC2ERKSC_RKSH_,($_ZN7cutlass13device_kernelIN5flash19enable_sm80_to_sm89INS1_16FlashAttnBwdSm80INS1_25CollectiveMainloopBwdSm80ILi2ELi2EN4cute5tupleIJNS5_1CILi128EEES8_NS7_ILi64EEEEEENS_10bfloat16_tEfNS_4arch4Sm80ELb0ELb0ELb1ELb1ELb0ELb0ELb0ELb0ELi2ELi4ELi4ELi4ELb0EEENS1_21CollectiveEpilogueBwdISA_SB_SD_Li256ELb1ELb0ELi2EEENS1_19SingleTileSchedulerILb1ELb0ELb0ELi128EEEEEEEEEvNT_6ParamsE$_ZN4cute3eso3ESOILb1ELb0EJNS_6LayoutINS_5tupleIJNS3_IJNS_1CILi4EEENS4_ILi1EEEEEES6_EEENS3_IJNS3_IJS6_NS4_ILi0EEEEEES9_EEEEEiEEC2ERKSC_RKi - $_ZN7cutlass13device_kernelIN5flash19enable_sm80_to_sm89INS1_16FlashAttnBwdSm80INS1_25CollectiveMainloopBwdSm80ILi2ELi2EN4cute5tupleIJNS5_1CILi128EEES8_NS7_ILi64EEEEEENS_10bfloat16_tEfNS_4arch4Sm80ELb0ELb0ELb1ELb1ELb0ELb0ELb0ELb0ELi2ELi4ELi4ELi4ELb0EEENS1_21CollectiveEpilogueBwdISA_SB_SD_Li256ELb1ELb0ELi2EEENS1_19SingleTileSchedulerILb1ELb0ELb0ELi128EEEEEEEEEvNT_6ParamsE$_ZN4cute3eso3ESOILb1ELb0EJNS_6LayoutINS_5tupleIJNS3_IJNS_1CILi4EEENS4_ILi1EEEEEES6_EEENS3_IJNS3_IJS6_NS4_ILi0EEEEEES9_EEEEENS_10ViewEngineINS_8smem_ptrIPfEEEEEEC2ERKSC_RKSH_)
$_ZN7cutlass13device_kernelIN5flash19enable_sm80_to_sm89INS1_16FlashAttnBwdSm80INS1_25CollectiveMainloopBwdSm80ILi2ELi2EN4cute5tupleIJNS5_1CILi128EEES8_NS7_ILi64EEEEEENS_10bfloat16_tEfNS_4arch4Sm80ELb0ELb0ELb1ELb1ELb0ELb0ELb0ELb0ELi2ELi4ELi4ELi4ELb0EEENS1_21CollectiveEpilogueBwdISA_SB_SD_Li256ELb1ELb0ELi2EEENS1_19SingleTileSchedulerILb1ELb0ELb0ELi128EEEEEEEEEvNT_6ParamsE$_ZN4cute3eso3ESOILb1ELb0EJNS_6LayoutINS_5tupleIJNS3_IJNS_1CILi4EEENS4_ILi1EEEEEES6_EEENS3_IJNS3_IJS6_NS4_ILi0EEEEEES9_EEEEENS_10ViewEngineINS_8smem_ptrIPfEEEEEEC2ERKSC_RKSH_:
[----:B------:R-:W-:Y:S02]  /*afe0*/  IADD3 R6, R15, -c[0x0][0x20], RZ ;  /* 0x800008000f067a10 */ /* 0x000fe40007ffe0ff */
[----:B------:R-:W-:-:S03]  /*aff0*/  MOV R9, 0x0 ;  /* 0x0000000000097802 */ /* 0x000fc60000000f00 */
[----:B------:R1:W-:Y:S01]  /*b000*/  STL.64 [R6], R2 ;  /* 0x0000000206007387 */ /* 0x0003e20000100a00 */
[----:B------:R-:W-:Y:S05]  /*b010*/  RET.REL.NODEC R8 `(_ZN7cutlass13device_kernelIN5flash19enable_sm80_to_sm89INS1_16FlashAttnBwdSm80INS1_25CollectiveMainloopBwdSm80ILi2ELi2EN4cute5tupleIJNS5_1CILi128EEES8_NS7_ILi64EEEEEENS_10bfloat16_tEfNS_4arch4Sm80ELb0ELb0ELb1ELb1ELb0ELb0ELb0ELb0ELi2ELi4ELi4ELi4ELb0EEENS1_21CollectiveEpilogueBwdISA_SB_SD_Li256ELb1ELb0ELi2EEENS1_19SingleTileSchedulerILb1ELb0ELb0ELi128EEEEEEEEEvNT_6ParamsE) ;  /* 0xffff4fe008007950 */ /* 0x000fea0003c3ffff */
        .type           $_ZN7cutlass13device_kernelIN5flash19enable_sm80_to_sm89INS1_16FlashAttnBwdSm80INS1_25CollectiveMainloopBwdSm80ILi2ELi2EN4cute5tupleIJNS5_1CILi128EEES8_NS7_ILi64EEEEEENS_10bfloat16_tEfNS_4arch4Sm80ELb0ELb0ELb1ELb1ELb0ELb0ELb0ELb0ELi2ELi4ELi4ELi4ELb0EEENS1_21CollectiveEpilogueBwdISA_SB_SD_Li256ELb1ELb0ELi2EEENS1_19SingleTileSchedulerILb1ELb0ELb0ELi128EEEEEEEEEvNT_6ParamsE$_ZN4cute3eso3ESOILb1ELb0EJNS_6LayoutINS_5tupleIJNS3_IJNS_1CILi4EEENS4_ILi1EEEEEES6_EEENS3_IJNS3_IJS6_NS4_ILi0EEEEEES9_EEEEEiEEC2ERKSC_RKi,@function
        .size           $_ZN7cutlass13device_kernelIN5flash19enable_sm80_to_sm89INS1_16FlashAttnBwdSm80INS1_25CollectiveMainloopBwdSm80ILi2ELi2EN4cute5tupleIJNS5_1CILi128EEES8_NS7_ILi64EEEEEENS_10bfloat16_tEfNS_4arch4Sm80ELb0ELb0ELb1ELb1ELb0ELb0ELb0ELb0ELi2ELi4ELi4ELi4ELb0EEENS1_21CollectiveEpilogueBwdISA_SB_SD_Li256ELb1ELb0ELi2EEENS1_19SingleTileSchedulerILb1ELb0ELb0ELi128EEEEEEEEEvNT_6ParamsE$_ZN4cute3eso3ESOILb1ELb0EJNS_6LayoutINS_5tupleIJNS3_IJNS_1CILi4EEENS4_ILi1EEEEEES6_EEENS3_IJNS3_IJS6_NS4_ILi0EEEEEES9_EEEEEiEEC2ERKSC_RKi,($_ZN7cutlass13device_kernelIN5flash19enable_sm80_to_sm89INS1_16FlashAttnBwdSm80INS1_25CollectiveMainloopBwdSm80ILi2ELi2EN4cute5tupleIJNS5_1CILi128EEES8_NS7_ILi64EEEEEENS_10bfloat16_tEfNS_4arch4Sm80ELb0ELb0ELb1ELb1ELb0ELb0ELb0ELb0ELi2ELi4ELi4ELi4ELb0EEENS1_21CollectiveEpilogueBwdISA_SB_SD_Li256ELb1ELb0ELi2EEENS1_19SingleTileSchedulerILb1ELb0ELb0ELi128EEEEEEEEEvNT_6ParamsE$_ZN4cute3eso3ESOILb1ELb0EJNS_6LayoutINS_5tupleIJNS3_IJNS_1CILi8EEENS4_ILi1EEEEEEEEENS3_IJNS3_IJS6_NS4_ILi0EEEEEEEEEEENS_10ViewEngineINS_8gmem_ptrIPKN7cutlass10bfloat16_tEEEEEEEC2ERKSC_RKSK_ - $_ZN7cutlass13device_kernelIN5flash19enable_sm80_to_sm89INS1_16FlashAttnBwdSm80INS1_25CollectiveMainloopBwdSm80ILi2ELi2EN4cute5tupleIJNS5_1CILi128EEES8_NS7_ILi64EEEEEENS_10bfloat16_tEfNS_4arch4Sm80ELb0ELb0ELb1ELb1ELb0ELb0ELb0ELb0ELi2ELi4ELi4ELi4ELb0EEENS1_21CollectiveEpilogueBwdISA_SB_SD_Li256ELb1ELb0ELi2EEENS1_19SingleTileSchedulerILb1ELb0ELb0ELi128EEEEEEEEEvNT_6ParamsE$_ZN4cute3eso3ESOILb1ELb0EJNS_6LayoutINS_5tupleIJNS3_IJNS_1CILi4EEENS4_ILi1EEEEEES6_EEENS3_IJNS3_IJS6_NS4_ILi0EEEEEES9_EEEEEiEEC2ERKSC_RKi)
$_ZN7cutlass13device_kernelIN5flash19enable_sm80_to_sm89INS1_16FlashAttnBwdSm80INS1_25CollectiveMainloopBwdSm80ILi2ELi2EN4cute5tupleIJNS5_1CILi128EEES8_NS7_ILi64EEEEEENS_10bfloat16_tEfNS_4arch4Sm80ELb0ELb0ELb1ELb1ELb0ELb0ELb0ELb0ELi2ELi4ELi4ELi4ELb0EEENS1_21CollectiveEpilogueBwdISA_SB_SD_Li256ELb1ELb0ELi2EEENS1_19SingleTileSchedulerILb1ELb0ELb0ELi128EEEEEEEEEvNT_6ParamsE$_ZN4cute3eso3ESOILb1ELb0EJNS_6LayoutINS_5tupleIJNS3_IJNS_1CILi4EEENS4_ILi1EEEEEES6_EEENS3_IJNS3_IJS6_NS4_ILi0EEEEEES9_EEEEEiEEC2ERKSC_RKi:
[----:B------:R-:W-:Y:S02]  /*b020*/  IADD3 R2, R15, -c[0x0][0x20], RZ ;  /* 0x800008000f027a10 */ /* 0x000fe40007ffe0ff */
[----:B------:R-:W-:-:S03]  /*b030*/  MOV R7, 0x0 ;  /* 0x0000000000077802 */ /* 0x000fc60000000f00 */
[----:B------:R1:W-:Y:S01]  /*b040*/  STL [R2], R3 ;  /* 0x0000000302007387 */ /* 0x0003e20000100800 */
[----:B------:R-:W-:Y:S05]  /*b050*/  RET.REL.NODEC R6 `(_ZN7cutlass13device_kernelIN5flash19enable_sm80_to_sm89INS1_16FlashAttnBwdSm80INS1_25CollectiveMainloopBwdSm80ILi2ELi2EN4cute5tupleIJNS5_1CILi128EEES8_NS7_ILi64EEEEEENS_10bfloat16_tEfNS_4arch4Sm80ELb0ELb0ELb1ELb1ELb0ELb0ELb0ELb0ELi2ELi4ELi4ELi4ELb0EEENS1_21CollectiveEpilogueBwdISA_SB_SD_Li256ELb1ELb0ELi2EEENS1_19SingleTileSchedulerILb1ELb0ELb0ELi128EEEEEEEEEvNT_6ParamsE) ;  /* 0xffff4fa006007950 */ /* 0x000fea0003c3ffff */
        .type           $_ZN7cutlass13device_kernelIN5flash19enable_sm80_to_sm89INS1_16FlashAttnBwdSm80INS1_25CollectiveMainloopBwdSm80ILi2ELi2EN4cute5tupleIJNS5_1CILi128EEES8_NS7_ILi64EEEEEENS_10bfloat16_tEfNS_4arch4Sm80ELb0ELb0ELb1ELb1ELb0ELb0ELb0ELb0ELi2ELi4ELi4ELi4ELb0EEENS1_21CollectiveEpilogueBwdISA_SB_SD_Li256ELb1ELb0ELi2EEENS1_19SingleTileSchedulerILb1ELb0ELb0ELi128EEEEEEEEEvNT_6ParamsE$_ZN4cute3eso3ESOILb1ELb0EJNS_6LayoutINS_5tupleIJNS3_IJNS_1CILi8EEENS4_ILi1EEEEEEEEENS3_IJNS3_IJS6_NS4_ILi0EEEEEEEEEEENS_10ViewEngineINS_8gmem_ptrIPKN7cutlass10bfloat16_tEEEEEEEC2ERKSC_RKSK_,@function
        .size           $_ZN7cutlass13device_kernelIN5flash19enable_sm80_to_sm89INS1_16FlashAttnBwdSm80INS1_25CollectiveMainloopBwdSm80ILi2ELi2EN4cute5tupleIJNS5_1CILi128EEES8_NS7_ILi64EEEEEENS_10bfloat16_tEfNS_4arch4Sm80ELb0ELb0ELb1ELb1ELb0ELb0ELb0ELb0ELi2ELi4ELi4ELi4ELb0EEENS1_21CollectiveEpilogueBwdISA_SB_SD_Li256ELb1ELb0ELi2EEENS1_19SingleTileSchedulerILb1ELb0ELb0ELi128EEEEEEEEEvNT_6ParamsE$_ZN4cute3eso3ESOILb1ELb0EJNS_6LayoutINS_5tupleIJNS3_IJNS_1CILi8EEENS4_ILi1EEEEEEEEENS3_IJNS3_IJS6_NS4_ILi0EEEEEEEEEEENS_10ViewEngineINS_8gmem_ptrIPKN7cutlass10bfloat16_tEEEEEEEC2ERKSC_RKSK_,($_ZN7cutlass13device_kernelIN5flash19enable_sm80_to_sm89INS1_16FlashAttnBwdSm80INS1_25CollectiveMainloopBwdSm80ILi2ELi2EN4cute5tupleIJNS5_1CILi128EEES8_NS7_ILi64EEEEEENS_10bfloat16_tEfNS_4arch4Sm80ELb0ELb0ELb1ELb1ELb0ELb0ELb0ELb0ELi2ELi4ELi4ELi4ELb0EEENS1_21CollectiveEpilogueBwdISA_SB_SD_Li256ELb1ELb0ELi2EEENS1_19SingleTileSchedulerILb1ELb0ELb0ELi128EEEEEEEEEvNT_6ParamsE$_ZN4cute3eso3ESOILb1ELb0EJNS_6LayoutINS_5tupleIJNS3_IJNS_1CILi8EEENS4_ILi1EEEEEEEEENS3_IJNS3_IJS6_NS4_ILi0EEEEEEEEEEENS_10ViewEngineINS_8smem_ptrIPN7cutlass10bfloat16_tEEEEEEEC2ERKSC_RKSJ_ - $_ZN7cutlass13device_kernelIN5flash19enable_sm80_to_sm89INS1_16FlashAttnBwdSm80INS1_25CollectiveMainloopBwdSm80ILi2ELi2EN4cute5tupleIJNS5_1CILi128EEES8_NS7_ILi64EEEEEENS_10bfloat16_tEfNS_4arch4Sm80ELb0ELb0ELb1ELb1ELb0ELb0ELb0ELb0ELi2ELi4ELi4ELi4ELb0EEENS1_21CollectiveEpilogueBwdISA_SB_SD_Li256ELb1ELb0ELi2EEENS1_19SingleTileSchedulerILb1ELb0ELb0ELi128EEEEEEEEEvNT_6ParamsE$_ZN4cute3eso3ESOILb1ELb0EJNS_6LayoutINS_5tupleIJNS3_IJNS_1CILi8EEENS4_ILi1EEEEEEEEENS3_IJNS3_IJS6_NS4_ILi0EEEEEEEEEEENS_10ViewEngineINS_8gmem_ptrIPKN7cutlass10bfloat16_tEEEEEEEC2ERKSC_RKSK_)
$_ZN7cutlass13device_kernelIN5flash19enable_sm80_to_sm89INS1_16FlashAttnBwdSm80INS1_25CollectiveMainloopBwdSm80ILi2ELi2EN4cute5tupleIJNS5_1CILi128EEES8_NS7_ILi64EEEEEENS_10bfloat16_tEfNS_4arch4Sm80ELb0ELb0ELb1ELb1ELb0ELb0ELb0ELb0ELi2ELi4ELi4ELi4ELb0EEENS1_21CollectiveEpilogueBwdISA_SB_SD_Li256ELb1ELb0ELi2EEENS1_19SingleTileSchedulerILb1ELb0ELb0ELi128EEEEEEEEEvNT_6ParamsE$_ZN4cute3eso3ESOILb1ELb0EJNS_6LayoutINS_5tupleIJNS3_IJNS_1CILi8EEENS4_ILi1EEEEEEEEENS3_IJNS3_IJS6_NS4_ILi0EEEEEEEEEEENS_10ViewEngineINS_8gmem_ptrIPKN7cutlass10bfloat16_tEEEEEEEC2ERKSC_RKSK_:
[----:B------:R-:W-:Y:S02]  /*b060*/  IADD3 R4, R15, -c[0x0][0x20], RZ ;  /* 0x800008000f047a10 */ /* 0x000fe40007ffe0ff */
[----:B------:R-:W-:-:S03]  /*b070*/  MOV R7, 0x0 ;  /* 0x0000000000077802 */ /* 0x000fc60000000f00 */
[----:B------:R1:W-:Y:S01]  /*b080*/  STL.64 [R4], R2 ;  /* 0x0000000204007387 */ /* 0x0003e20000100a00 */
[----:B------:R-:W-:Y:S05]  /*b090*/  RET.REL.NODEC R6 `(_ZN7cutlass13device_kernelIN5flash19enable_sm80_to_sm89INS1_16FlashAttnBwdSm80INS1_25CollectiveMainloopBwdSm80ILi2ELi2EN4cute5tupleIJNS5_1CILi128EEES8_NS7_ILi64EEEEEENS_10bfloat16_tEfNS_4arch4Sm80ELb0ELb0ELb1ELb1ELb0ELb0ELb0ELb0ELi2ELi4ELi4ELi4ELb0EEENS1_21CollectiveEpilogueBwdISA_SB_SD_Li256ELb1ELb0ELi2EEENS1_19SingleTileSchedulerILb1ELb0ELb0ELi128EEEEEEEEEvNT_6ParamsE) ;  /* 0xffff4f6006007950 */ /* 0x000fea0003c3ffff */
        .type           $_ZN7cutlass13device_kernelIN5flash19enable_sm80_to_sm89INS1_16FlashAttnBwdSm80INS1_25CollectiveMainloopBwdSm80ILi2ELi2EN4cute5tupleIJNS5_1CILi128EEES8_NS7_ILi64EEEEEENS_10bfloat16_tEfNS_4arch4Sm80ELb0ELb0ELb1ELb1ELb0ELb0ELb0ELb0ELi2ELi4ELi4ELi4ELb0EEENS1_21CollectiveEpilogueBwdISA_SB_SD_Li256ELb1ELb0ELi2EEENS1_19SingleTileSchedulerILb1ELb0ELb0ELi128EEEEEEEEEvNT_6ParamsE$_ZN4cute3eso3ESOILb1ELb0EJNS_6LayoutINS_5tupleIJNS3_IJNS_1CILi8EEENS4_ILi1EEEEEEEEENS3_IJNS3_IJS6_NS4_ILi0EEEEEEEEEEENS_10ViewEngineINS_8smem_ptrIPN7cutlass10bfloat16_tEEEEEEEC2ERKSC_RKSJ_,@function
        .size           $_ZN7cutlass13device_kernelIN5flash19enable_sm80_to_sm89INS1_16FlashAttnBwdSm80INS1_25CollectiveMainloopBwdSm80ILi2ELi2EN4cute5tupleIJNS5_1CILi128EEES8_NS7_ILi64EEEEEENS_10bfloat16_tEfNS_4arch4Sm80ELb0ELb0ELb1ELb1ELb0ELb0ELb0ELb0ELi2ELi4ELi4ELi4ELb0EEENS1_21CollectiveEpilogueBwdISA_SB_SD_Li256ELb1ELb0ELi2EEENS1_19SingleTileSchedulerILb1ELb0ELb0ELi128EEEEEEEEEvNT_6ParamsE$_ZN4cute3eso3ESOILb1ELb0EJNS_6LayoutINS_5tupleIJNS3_IJNS_1CILi8EEENS4_ILi1EEEEEEEEENS3_IJNS3_IJS6_NS4_ILi0EEEEEEEEEEENS_10ViewEngineINS_8smem_ptrIPN7cutlass10bfloat16_tEEEEEEEC2ERKSC_RKSJ_,($_ZN7cutlass13device_kernelIN5flash19enable_sm80_to_sm89INS1_16FlashAttnBwdSm80INS1_25CollectiveMainloopBwdSm80ILi2ELi2EN4cute5tupleIJNS5_1CILi128EEES8_NS7_ILi64EEEEEENS_10bfloat16_tEfNS_4arch4Sm80ELb0ELb0ELb1ELb1ELb0ELb0ELb0ELb0ELi2ELi4ELi4ELi4ELb0EEENS1_21CollectiveEpilogueBwdISA_SB_SD_Li256ELb1ELb0ELi2EEENS1_19SingleTileSchedulerILb1ELb0ELb0ELi128EEEEEEEEEvNT_6ParamsE$_ZN4cute3eso3ESOILb1ELb0EJNS_6LayoutINS_5tupleIJNS3_IJNS_1CILi8EEENS4_ILi1EEEEEEEEENS3_IJNS3_IJS6_NS4_ILi0EEEEEEEEEEENS_10ViewEngineIPN7cutlass10bfloat16_tEEEEEC2ERKSC_RKSH_ - $_ZN7cutlass13device_kernelIN5flash19enable_sm80_to_sm89INS1_16FlashAttnBwdSm80INS1_25CollectiveMainloopBwdSm80ILi2ELi2EN4cute5tupleIJNS5_1CILi128EEES8_NS7_ILi64EEEEEENS_10bfloat16_tEfNS_4arch4Sm80ELb0ELb0ELb1ELb1ELb0ELb0ELb0ELb0ELi2ELi4ELi4ELi4ELb0EEENS1_21CollectiveEpilogueBwdISA_SB_SD_Li256ELb1ELb0ELi2EEENS1_19SingleTileSchedulerILb1ELb0ELb0ELi128EEEEEEEEEvNT_6ParamsE$_ZN4cute3eso3ESOILb1ELb0EJNS_6LayoutINS_5tupleIJNS3_IJNS_1CILi8EEENS4_ILi1EEEEEEEEENS3_IJNS3_IJS6_NS4_ILi0EEEEEEEEEEENS_10ViewEngineINS_8smem_ptrIPN7cutlass10bfloat16_tEEEEEEEC2ERKSC_RKSJ_)
$_ZN7cutlass13device_kernelIN5flash19enable_sm80_to_sm89INS1_16FlashAttnBwdSm80INS1_25CollectiveMainloopBwdSm80ILi2ELi2EN4cute5tupleIJNS5_1CILi128EEES8_NS7_ILi64EEEEEENS_10bfloat16_tEfNS_4arch4Sm80ELb0ELb0ELb1ELb1ELb0ELb0ELb0ELb0ELi2ELi4ELi4ELi4ELb0EEENS1_21CollectiveEpilogueBwdISA_SB_SD_Li256ELb1ELb0ELi2EEENS1_19SingleTileSchedulerILb1ELb0ELb0ELi128EEEEEEEEEvNT_6ParamsE$_ZN4cute3eso3ESOILb1ELb0EJNS_6LayoutINS_5tupleIJNS3_IJNS_1CILi8EEENS4_ILi1EEEEEEEEENS3_IJNS3_IJS6_NS4_ILi0EEEEEEEEEEENS_10ViewEngineINS_8smem_ptrIPN7cutlass10bfloat16_tEEEEEEEC2ERKSC_RKSJ_:
[----:B------:R-:W-:Y:S02]  /*b0a0*/  IADD3 R6, R6, -c[0x0][0x20], RZ ;  /* 0x8000080006067a10 */ /* 0x000fe40007ffe0ff */
[----:B------:R-:W-:-:S03]  /*b0b0*/  MOV R9, 0x0 ;  /* 0x0000000000097802 */ /* 0x000fc60000000f00 */
[----:B------:R1:W-:Y:S01]  /*b0c0*/  STL.64 [R6], R2 ;  /* 0x0000000206007387 */ /* 0x0003e20000100a00 */
[----:B------:R-:W-:Y:S05]  /*b0d0*/  RET.REL.NODEC R8 `(_ZN7cutlass13device_kernelIN5flash19enable_sm80_to_sm89INS1_16FlashAttnBwdSm80INS1_25CollectiveMainloopBwdSm80ILi2ELi2EN4cute5tupleIJNS5_1CILi128EEES8_NS7_ILi64EEEEEENS_10bfloat16_tEfNS_4arch4Sm80ELb0ELb0ELb1ELb1ELb0ELb0ELb0ELb0ELi2ELi4ELi4ELi4ELb0EEENS1_21CollectiveEpilogueBwdISA_SB_SD_Li256ELb1ELb0ELi2EEENS1_19SingleTileSchedulerILb1ELb0ELb0ELi128EEEEEEEEEvNT_6ParamsE) ;  /* 0xffff4f2008007950 */ /* 0x000fea0003c3ffff */
        .type           $_ZN7cutlass13device_kernelIN5flash19enable_sm80_to_sm89INS1_16FlashAttnBwdSm80INS1_25CollectiveMainloopBwdSm80ILi2ELi2EN4cute5tupleIJNS5_1CILi128EEES8_NS7_ILi64EEEEEENS_10bfloat16_tEfNS_4arch4Sm80ELb0ELb0ELb1ELb1ELb0ELb0ELb0ELb0ELi2ELi4ELi4ELi4ELb0EEENS1_21CollectiveEpilogueBwdISA_SB_SD_Li256ELb1ELb0ELi2EEENS1_19SingleTileSchedulerILb1ELb0ELb0ELi128EEEEEEEEEvNT_6ParamsE$_ZN4cute3eso3ESOILb1ELb0EJNS_6LayoutINS_5tupleIJNS3_IJNS_1CILi8EEENS4_ILi1EEEEEEEEENS3_IJNS3_IJS6_NS4_ILi0EEEEEEEEEEENS_10ViewEngineIPN7cutlass10bfloat16_tEEEEEC2ERKSC_RKSH_,@function
        .size           $_ZN7cutlass13device_kernelIN5flash19enable_sm80_to_sm89INS1_16FlashAttnBwdSm80INS1_25CollectiveMainloopBwdSm80ILi2ELi2EN4cute5tupleIJNS5_1CILi128EEES8_NS7_ILi64EEEEEENS_10bfloat16_tEfNS_4arch4Sm80ELb0ELb0ELb1ELb1ELb0ELb0ELb0ELb0ELi2ELi4ELi4ELi4ELb0EEENS1_21CollectiveEpilogueBwdISA_SB_SD_Li256ELb1ELb0ELi2EEENS1_19SingleTileSchedulerILb1ELb0ELb0ELi128EEEEEEEEEvNT_6ParamsE$_ZN4cute3eso3ESOILb1ELb0EJNS_6LayoutINS_5tupleIJNS3_IJNS_1CILi8EEENS4_ILi1EEEEEEEEENS3_IJNS3_IJS6_NS4_ILi0EEEEEEEEEEENS_10ViewEngineIPN7cutlass10bfloat16_tEEEEEC2ERKSC_RKSH_,($_ZN7cutlass13device_kernelIN5flash19enable_sm80_to_sm89INS1_16FlashAttnBwdSm80INS1_25CollectiveMainloopBwdSm80ILi2ELi2EN4cute5tupleIJNS5_1CILi128EEES8_NS7_ILi64EEEEEENS_10bfloat16_tEfNS_4arch4Sm80ELb0ELb0ELb1ELb1ELb0ELb0ELb0ELb0ELi2ELi4ELi4ELi4ELb0EEENS1_21CollectiveEpilogueBwdISA_SB_SD_Li256ELb1ELb0ELi2EEENS1_19SingleTileSchedulerILb1ELb0ELb0ELi128EEEEEEEEEvNT_6ParamsE$_ZN4cute3eso3ESOILb1ELb0EJNS_6LayoutINS_5tupleIJNS3_IJNS_1CILi8EEENS4_ILi1EEEEEEEEENS3_IJNS3_IJS6_NS4_ILi0EEEEEEEEEEEiEEC2ERKSC_RKi - $_ZN7cutlass13device_kernelIN5flash19enable_sm80_to_sm89INS1_16FlashAttnBwdSm80INS1_25CollectiveMainloopBwdSm80ILi2ELi2EN4cute5tupleIJNS5_1CILi128EEES8_NS7_ILi64EEEEEENS_10bfloat16_tEfNS_4arch4Sm80ELb0ELb0ELb1ELb1ELb0ELb0ELb0ELb0ELi2ELi4ELi4ELi4ELb0EEENS1_21CollectiveEpilogueBwdISA_SB_SD_Li256ELb1ELb0ELi2EEENS1_19SingleTileSchedulerILb1ELb0ELb0ELi128EEEEEEEEEvNT_6ParamsE$_ZN4cute3eso3ESOILb1ELb0EJNS_6LayoutINS_5tupleIJNS3_IJNS_1CILi8EEENS4_ILi1EEEEEEEEENS3_IJNS3_IJS6_NS4_ILi0EEEEEEEEEEENS_10ViewEngineIPN7cutlass10bfloat16_tEEEEEC2ERKSC_RKSH_)
$_ZN7cutlass13device_kernelIN5flash19enable_sm80_to_sm89INS1_16FlashAttnBwdSm80INS1_25CollectiveMainloopBwdSm80ILi2ELi2EN4cute5tupleIJNS5_1CILi128EEES8_NS7_ILi64EEEEEENS_10bfloat16_tEfNS_4arch4Sm80ELb0ELb0ELb1ELb1ELb0ELb0ELb0ELb0ELi2ELi4ELi4ELi4ELb0EEENS1_21CollectiveEpilogueBwdISA_SB_SD_Li256ELb1ELb0ELi2EEENS1_19SingleTileSchedulerILb1ELb0ELb0ELi128EEEEEEEEEvNT_6ParamsE$_ZN4cute3eso3ESOILb1ELb0EJNS_6LayoutINS_5tupleIJNS3_IJNS_1CILi8EEENS4_ILi1EEEEEEEEENS3_IJNS3_IJS6_NS4_ILi0EEEEEEEEEEENS_10ViewEngineIPN7cutlass10bfloat16_tEEEEEC2ERKSC_RKSH_:
[----:B------:R-:W-:Y:S01]  /*b0e0*/  IADD3 R2, R66, -c[0x0][0x20], RZ ;  /* 0x8000080042027a10 */ /* 0x000fe20007ffe0ff */
[----:B------:R-:W-:Y:S01]  /*b0f0*/  IMAD.MOV.U32 R9, RZ, RZ, R3 ;  /* 0x000000ffff097224 */ /* 0x000fe200078e0003 */
[----:B------:R-:W-:-:S04]  /*b100*/  MOV R7, 0x0 ;  /* 0x0000000000077802 */ /* 0x000fc80000000f00 */
[----:B------:R1:W-:Y:S01]  /*b110*/  STL.64 [R2], R8 ;  /* 0x0000000802007387 */ /* 0x0003e20000100a00 */
[----:B------:R-:W-:Y:S05]  /*b120*/  RET.REL.NODEC R6 `(_ZN7cutlass13device_kernelIN5flash19enable_sm80_to_sm89INS1_16FlashAttnBwdSm80INS1_25CollectiveMainloopBwdSm80ILi2ELi2EN4cute5tupleIJNS5_1CILi128EEES8_NS7_ILi64EEEEEENS_10bfloat16_tEfNS_4arch4Sm80ELb0ELb0ELb1ELb1ELb0ELb0ELb0ELb0ELi2ELi4ELi4ELi4ELb0EEENS1_21CollectiveEpilogueBwdISA_SB_SD_Li256ELb1ELb0ELi2EEENS1_19SingleTileSchedulerILb1ELb0ELb0ELi128EEEEEEEEEvNT_6ParamsE) ;  /* 0xffff4ed006007950 */ /* 0x000fea0003c3ffff */
        .type           $_ZN7cutlass13device_kernelIN5flash19enable_sm80_to_sm89INS1_16FlashAttnBwdSm80INS1_25CollectiveMainloopBwdSm80ILi2ELi2EN4cute5tupleIJNS5_1CILi128EEES8_NS7_ILi64EEEEEENS_10bfloat16_tEfNS_4arch4Sm80ELb0ELb0ELb1ELb1ELb0ELb0ELb0ELb0ELi2ELi4ELi4ELi4ELb0EEENS1_21CollectiveEpilogueBwdISA_SB_SD_Li256ELb1ELb0ELi2EEENS1_19SingleTileSchedulerILb1ELb0ELb0ELi128EEEEEEEEEvNT_6ParamsE$_ZN4cute3eso3ESOILb1ELb0EJNS_6LayoutINS_5tupleIJNS3_IJNS_1CILi8EEENS4_ILi1EEEEEEEEENS3_IJNS3_IJS6_NS4_ILi0EEEEEEEEEEEiEEC2ERKSC_RKi,@function
        .size           $_ZN7cutlass13device_kernelIN5flash19enable_sm80_to_sm89INS1_16FlashAttnBwdSm80INS1_25CollectiveMainloopBwdSm80ILi2ELi2EN4cute5tupleIJNS5_1CILi128EEES8_NS7_ILi64EEEEEENS_10bfloat16_tEfNS_4arch4Sm80ELb0ELb0ELb1ELb1ELb0ELb0ELb0ELb0ELi2ELi4ELi4ELi4ELb0EEENS1_21CollectiveEpilogueBwdISA_SB_SD_Li256ELb1ELb0ELi2EEENS1_19SingleTileSchedulerILb1ELb0ELb0ELi128EEEEEEEEEvNT_6ParamsE$_ZN4cute3eso3ESOILb1ELb0EJNS_6LayoutINS_5tupleIJNS3_IJNS_1CILi8EEENS4_ILi1EEEEEEEEENS3_IJNS3_IJS6_NS4_ILi0EEEEEEEEEEEiEEC2ERKSC_RKi,($_ZN7cutlass13device_kernelIN5flash19enable_sm80_to_sm89INS1_16FlashAttnBwdSm80INS1_25CollectiveMainloopBwdSm80ILi2ELi2EN4cute5tupleIJNS5_1CILi128EEES8_NS7_ILi64EEEEEENS_10bfloat16_tEfNS_4arch4Sm80ELb0ELb0ELb1ELb1ELb0ELb0ELb0ELb0ELi2ELi4ELi4ELi4ELb0EEENS1_21CollectiveEpilogueBwdISA_SB_SD_Li256ELb1ELb0ELi2EEENS1_19SingleTileSchedulerILb1ELb0ELb0ELi128EEEEEEEEEvNT_6ParamsE$_ZN4cute3eso3ESOILb1ELb0EJNS_6LayoutINS_5tupleIJNS3_IJNS_1CILi8EEENS4_ILi1EEEEEEEEENS3_IJNS3_IJS6_NS4_ILi0EEEEEEEEEEElEEC2ERKSC_RKl - $_ZN7cutlass13device_kernelIN5flash19enable_sm80_to_sm89INS1_16FlashAttnBwdSm80INS1_25CollectiveMainloopBwdSm80ILi2ELi2EN4cute5tupleIJNS5_1CILi128EEES8_NS7_ILi64EEEEEENS_10bfloat16_tEfNS_4arch4Sm80ELb0ELb0ELb1ELb1ELb0ELb0ELb0ELb0ELi2ELi4ELi4ELi4ELb0EEENS1_21CollectiveEpilogueBwdISA_SB_SD_Li256ELb1ELb0ELi2EEENS1_19SingleTileSchedulerILb1ELb0ELb0ELi128EEEEEEEEEvNT_6ParamsE$_ZN4cute3eso3ESOILb1ELb0EJNS_6LayoutINS_5tupleIJNS3_IJNS_1CILi8EEENS4_ILi1EEEEEEEEENS3_IJNS3_IJS6_NS4_ILi0EEEEEEEEEEEiEEC2ERKSC_RKi)
$_ZN7cutlass13device_kernelIN5flash19enable_sm80_to_sm89INS1_16FlashAttnBwdSm80INS1_25CollectiveMainloopBwdSm80ILi2ELi2EN4cute5tupleIJNS5_1CILi128EEES8_NS7_ILi64EEEEEENS_10bfloat16_tEfNS_4arch4Sm80ELb0ELb0ELb1ELb1ELb0ELb0ELb0ELb0ELi2ELi4ELi4ELi4ELb0EEENS1_21CollectiveEpilogueBwdISA_SB_SD_Li256ELb1ELb0ELi2EEENS1_19SingleTileSchedulerILb1ELb0ELb0ELi128EEEEEEEEEvNT_6ParamsE$_ZN4cute3eso3ESOILb1ELb0EJNS_6LayoutINS_5tupleIJNS3_IJNS_1CILi8EEENS4_ILi1EEEEEEEEENS3_IJNS3_IJS6_NS4_ILi0EEEEEEEEEEEiEEC2ERKSC_RKi:
[----:B------:R-:W-:Y:S02]  /*b130*/  IADD3 R2, R2, -c[0x0][0x20], RZ ;  /* 0x8000080002027a10 */ /* 0x000fe40007ffe0ff */
[----:B------:R-:W-:-:S03]  /*b140*/  MOV R7, 0x0 ;  /* 0x0000000000077802 */ /* 0x000fc60000000f00 */
[----:B------:R1:W-:Y:S01]  /*b150*/  STL [R2], R3 ;  /* 0x0000000302007387 */ /* 0x0003e20000100800 */
[----:B------:R-:W-:Y:S05]  /*b160*/  RET.REL.NODEC R6 `(_ZN7cutlass13device_kernelIN5flash19enable_sm80_to_sm89INS1_16FlashAttnBwdSm80INS1_25CollectiveMainloopBwdSm80ILi2ELi2EN4cute5tupleIJNS5_1CILi128EEES8_NS7_ILi64EEEEEENS_10bfloat16_tEfNS_4arch4Sm80ELb0ELb0ELb1ELb1ELb0ELb0ELb0ELb0ELi2ELi4ELi4ELi4ELb0EEENS1_21CollectiveEpilogueBwdISA_SB_SD_Li256ELb1ELb0ELi2EEENS1_19SingleTileSchedulerILb1ELb0ELb0ELi128EEEEEEEEEvNT_6ParamsE) ;  /* 0xffff4e9006007950 */ /* 0x000fea0003c3ffff */
        .type           $_ZN7cutlass13device_kernelIN5flash19enable_sm80_to_sm89INS1_16FlashAttnBwdSm80INS1_25CollectiveMainloopBwdSm80ILi2ELi2EN4cute5tupleIJNS5_1CILi128EEES8_NS7_ILi64EEEEEENS_10bfloat16_tEfNS_4arch4Sm80ELb0ELb0ELb1ELb1ELb0ELb0ELb0ELb0ELi2ELi4ELi4ELi4ELb0EEENS1_21CollectiveEpilogueBwdISA_SB_SD_Li256ELb1ELb0ELi2EEENS1_19SingleTileSchedulerILb1ELb0ELb0ELi128EEEEEEEEEvNT_6ParamsE$_ZN4cute3eso3ESOILb1ELb0EJNS_6LayoutINS_5tupleIJNS3_IJNS_1CILi8EEENS4_ILi1EEEEEEEEENS3_IJNS3_IJS6_NS4_ILi0EEEEEEEEEEElEEC2ERKSC_RKl,@function
        .size           $_ZN7cutlass13device_kernelIN5flash19enable_sm80_to_sm89INS1_16FlashAttnBwdSm80INS1_25CollectiveMainloopBwdSm80ILi2ELi2EN4cute5tupleIJNS5_1CILi128EEES8_NS7_ILi64EEEEEENS_10bfloat16_tEfNS_4arch4Sm80ELb0ELb0ELb1ELb1ELb0ELb0ELb0ELb0ELi2ELi4ELi4ELi4ELb0EEENS1_21CollectiveEpilogueBwdISA_SB_SD_Li256ELb1ELb0ELi2EEENS1_19SingleTileSchedulerILb1ELb0ELb0ELi128EEEEEEEEEvNT_6ParamsE$_ZN4cute3eso3ESOILb1ELb0EJNS_6LayoutINS_5tupleIJNS3_IJNS_1CILi8EEENS4_ILi1EEEEEEEEENS3_IJNS3_IJS6_NS4_ILi0EEEEEEEEEEElEEC2ERKSC_RKl,($_ZN7cutlass13device_kernelIN5flash19enable_sm80_to_sm89INS1_16FlashAttnBwdSm80INS1_25CollectiveMainloopBwdSm80ILi2ELi2EN4cute5tupleIJNS5_1CILi128EEES8_NS7_ILi64EEEEEENS_10bfloat16_tEfNS_4arch4Sm80ELb0ELb0ELb1ELb1ELb0ELb0ELb0ELb0ELi2ELi4ELi4ELi4ELb0EEENS1_21CollectiveEpilogueBwdISA_SB_SD_Li256ELb1ELb0ELi2EEENS1_19SingleTileSchedulerILb1ELb0ELb0ELi128EEEEEEEEEvNT_6ParamsE$_ZN4cute3eso3ESOILb1ELb0EJNS_6LayoutINS_5tupleIJNS3_IJNS_1CILi8EEENS4_ILi1EEEEEENS3_IJNS4_ILi2EEEEEEEEENS3_IJNS3_IJS6_NS4_ILi0EEEEEENS3_IJNS4_ILi4096EEEEEEEEEEENS_10ViewEngineINS_8smem_ptrIPN7cutlass10bfloat16_tEEEEEEEC2ERKSG_RKSN_ - $_ZN7cutlass13device_kernelIN5flash19enable_sm80_to_sm89INS1_16FlashAttnBwdSm80INS1_25CollectiveMainloopBwdSm80ILi2ELi2EN4cute5tupleIJNS5_1CILi128EEES8_NS7_ILi64EEEEEENS_10bfloat16_tEfNS_4arch4Sm80ELb0ELb0ELb1ELb1ELb0ELb0ELb0ELb0ELi2ELi4ELi4ELi4ELb0EEENS1_21CollectiveEpilogueBwdISA_SB_SD_Li256ELb1ELb0ELi2EEENS1_19SingleTileSchedulerILb1ELb0ELb0ELi128EEEEEEEEEvNT_6ParamsE$_ZN4cute3eso3ESOILb1ELb0EJNS_6LayoutINS_5tupleIJNS3_IJNS_1CILi8EEENS4_ILi1EEEEEEEEENS3_IJNS3_IJS6_NS4_ILi0EEEEEEEEEEElEEC2ERKSC_RKl)
$_ZN7cutlass13device_kernelIN5flash19enable_sm80_to_sm89INS1_16FlashAttnBwdSm80INS1_25CollectiveMainloopBwdSm80ILi2ELi2EN4cute5tupleIJNS5_1CILi128EEES8_NS7_ILi64EEEEEENS_10bfloat16_tEfNS_4arch4Sm80ELb0ELb0ELb1ELb1ELb0ELb0ELb0ELb0ELi2ELi4ELi4ELi4ELb0EEENS1_21CollectiveEpilogueBwdISA_SB_SD_Li256ELb1ELb0ELi2EEENS1_19SingleTileSchedulerILb1ELb0ELb0ELi128EEEEEEEEEvNT_6ParamsE$_ZN4cute3eso3ESOILb1ELb0EJNS_6LayoutINS_5tupleIJNS3_IJNS_1CILi8EEENS4_ILi1EEEEEEEEENS3_IJNS3_IJS6_NS4_ILi0EEEEEEEEEEElEEC2ERKSC_RKl:
[----:B------:R-:W-:Y:S01]  /*b170*/  IADD3 R2, R15, -c[0x0][0x20], RZ ;  /* 0x800008000f027a10 */ /* 0x000fe20007ffe0ff */
[----:B------:R-:W-:Y:S01]  /*b180*/  IMAD.MOV.U32 R7, RZ, RZ, R3 ;  /* 0x000000ffff077224 */ /* 0x000fe200078e0003 */
[----:B------:R-:W-:-:S04]  /*b190*/  MOV R5, 0x0 ;  /* 0x0000000000057802 */ /* 0x000fc80000000f00 */
[----:B------:R1:W-:Y:S01]  /*b1a0*/  STL.64 [R2], R6 ;  /* 0x0000000602007387 */ /* 0x0003e20000100a00 */
[----:B------:R-:W-:Y:S05]  /*b1b0*/  RET.REL.NODEC R4 `(_ZN7cutlass13device_kernelIN5flash19enable_sm80_to_sm89INS1_16FlashAttnBwdSm80INS1_25CollectiveMainloopBwdSm80ILi2ELi2EN4cute5tupleIJNS5_1CILi128EEES8_NS7_ILi64EEEEEENS_10bfloat16_tEfNS_4arch4Sm80ELb0ELb0ELb1ELb1ELb0ELb0ELb0ELb0ELi2ELi4ELi4ELi4ELb0EEENS1_21CollectiveEpilogueBwdISA_SB_SD_Li256ELb1ELb0ELi2EEENS1_19SingleTileSchedulerILb1ELb0ELb0ELi128EEEEEEEEEvNT_6ParamsE) ;  /* 0xffff4e4004007950 */ /* 0x000fea0003c3ffff */
        .type           $_ZN7cutlass13device_kernelIN5flash19enable_sm80_to_sm89INS1_16FlashAttnBwdSm80INS1_25CollectiveMainloopBwdSm80ILi2ELi2EN4cute5tupleIJNS5_1CILi128EEES8_NS7_ILi64EEEEEENS_10bfloat16_tEfNS_4arch4Sm80ELb0ELb0ELb1ELb1ELb0ELb0ELb0ELb0ELi2ELi4ELi4ELi4ELb0EEENS1_21CollectiveEpilogueBwdISA_SB_SD_Li256ELb1ELb0ELi2EEENS1_19SingleTileSchedulerILb1ELb0ELb0ELi128EEEEEEEEEvNT_6ParamsE$_ZN4cute3eso3ESOILb1ELb0EJNS_6LayoutINS_5tupleIJNS3_IJNS_1CILi8EEENS4_ILi1EEEEEENS3_IJNS4_ILi2EEEEEEEEENS3_IJNS3_IJS6_NS4_ILi0EEEEEENS3_IJNS4_ILi4096EEEEEEEEEEENS_10ViewEngineINS_8smem_ptrIPN7cutlass10bfloat16_tEEEEEEEC2ERKSG_RKSN_,@function
        .size           $_ZN7cutlass13device_kernelIN5flash19enable_sm80_to_sm89INS1_16FlashAttnBwdSm80INS1_25CollectiveMainloopBwdSm80ILi2ELi2EN4cute5tupleIJNS5_1CILi128EEES8_NS7_ILi64EEEEEENS_10bfloat16_tEfNS_4arch4Sm80ELb0ELb0ELb1ELb1ELb0ELb0ELb0ELb0ELi2ELi4ELi4ELi4ELb0EEENS1_21CollectiveEpilogueBwdISA_SB_SD_Li256ELb1ELb0ELi2EEENS1_19SingleTileSchedulerILb1ELb0ELb0ELi128EEEEEEEEEvNT_6ParamsE$_ZN4cute3eso3ESOILb1ELb0EJNS_6LayoutINS_5tupleIJNS3_IJNS_1CILi8EEENS4_ILi1EEEEEENS3_IJNS4_ILi2EEEEEEEEENS3_IJNS3_IJS6_NS4_ILi0EEEEEENS3_IJNS4_ILi4096EEEEEEEEEEENS_10ViewEngineINS_8smem_ptrIPN7cutlass10bfloat16_tEEEEEEEC2ERKSG_RKSN_,($_ZN7cutlass13device_kernelIN5flash19enable_sm80_to_sm89INS1_16FlashAttnBwdSm80INS1_25CollectiveMainloopBwdSm80ILi2ELi2EN4cute5tupleIJNS5_1CILi128EEES8_NS7_ILi64EEEEEENS_10bfloat16_tEfNS_4arch4Sm80ELb0ELb0ELb1ELb1ELb0ELb0ELb0ELb0ELi2ELi4ELi4ELi4ELb0EEENS1_21CollectiveEpilogueBwdISA_SB_SD_Li256ELb1ELb0ELi2EEENS1_19SingleTileSchedulerILb1ELb0ELb0ELi128EEEEEEEEEvNT_6ParamsE$_ZN4cute3eso3ESOILb1ELb0EJNS_6LayoutINS_5tupleIJNS3_IJNS_1CILi8EEENS4_ILi1EEEEEENS3_IJNS4_ILi2EEEEEEEEENS3_IJNS3_IJS6_NS4_ILi0EEEEEENS3_IJNS4_ILi64EEEEEEEEEEENS_10ViewEngineIPN7cutlass10bfloat16_tEEEEEC2ERKSG_RKSL_ - $_ZN7cutlass13device_kernelIN5flash19enable_sm80_to_sm89INS1_16FlashAttnBwdSm80INS1_25CollectiveMainloopBwdSm80ILi2ELi2EN4cute5tupleIJNS5_1CILi128EEES8_NS7_ILi64EEEEEENS_10bfloat16_tEfNS_4arch4Sm80ELb0ELb0ELb1ELb1ELb0ELb0ELb0ELb0ELi2ELi4ELi4ELi4ELb0EEENS1_21CollectiveEpilogueBwdISA_SB_SD_Li256ELb1ELb0ELi2EEENS1_19SingleTileSchedulerILb1ELb0ELb0ELi128EEEEEEEEEvNT_6ParamsE$_ZN4cute3eso3ESOILb1ELb0EJNS_6LayoutINS_5tupleIJNS3_IJNS_1CILi8EEENS4_ILi1EEEEEENS3_IJNS4_ILi2EEEEEEEEENS3_IJNS3_IJS6_NS4_ILi0EEEEEENS3_IJNS4_ILi4096EEEEEEEEEEENS_10ViewEngineINS_8smem_ptrIPN7cutlass10bfloat16_tEEEEEEEC2ERKSG_RKSN_)
$_ZN7cutlass13device_kernelIN5flash19enable_sm80_to_sm89INS1_16FlashAttnBwdSm80INS1_25CollectiveMainloopBwdSm80ILi2ELi2EN4cute5tupleIJNS5_1CILi128EEES8_NS7_ILi64EEEEEENS_10bfloat16_tEfNS_4arch4Sm80ELb0ELb0ELb1ELb1ELb0ELb0ELb0ELb0ELi2ELi4ELi4ELi4ELb0EEENS1_21CollectiveEpilogueBwdISA_SB_SD_Li256ELb1ELb0ELi2EEENS1_19SingleTileSchedulerILb1ELb0ELb0ELi128EEEEEEEEEvNT_6ParamsE$_ZN4cute3eso3ESOILb1ELb0EJNS_6LayoutINS_5tupleIJNS3_IJNS_1CILi8EEENS4_ILi1EEEEEENS3_IJNS4_ILi2EEEEEEEEENS3_IJNS3_IJS6_NS4_ILi0EEEEEENS3_IJNS4_ILi4096EEEEEEEEEEENS_10ViewEngineINS_8smem_ptrIPN7cutlass10bfloat16_tEEEEEEEC2ERKSG_RKSN_:
[----:B------:R-:W-:Y:S01]  /*b1c0*/  IADD3 R5, R66, -c[0x0][0x20], RZ ;  /* 0x8000080042057a10 */ /* 0x000fe20007ffe0ff */
[----:B------:R-:W-:Y:S01]  /*b1d0*/  IMAD.MOV.U32 R8, RZ, RZ, R4 ;  /* 0x000000ffff087224 */ /* 0x000fe200078e0004 */
[----:B------:R-:W-:Y:S01]  /*b1e0*/  MOV R9, R7 ;  /* 0x0000000700097202 */ /* 0x000fe20000000f00 */
[----:B------:R-:W-:-:S04]  /*b1f0*/  IMAD.MOV.U32 R7, RZ, RZ, 0x0 ;  /* 0x00000000ff077424 */ /* 0x000fc800078e00ff */
[----:B------:R1:W-:Y:S01]  /*b200*/  STL.64 [R5], R8 ;  /* 0x0000000805007387 */ /* 0x0003e20000100a00 */
[----:B------:R-:W-:Y:S05]  /*b210*/  RET.REL.NODEC R6 `(_ZN7cutlass13device_kernelIN5flash19enable_sm80_to_sm89INS1_16FlashAttnBwdSm80INS1_25CollectiveMainloopBwdSm80ILi2ELi2EN4cute5tupleIJNS5_1CILi128EEES8_NS7_ILi64EEEEEENS_10bfloat16_tEfNS_4arch4Sm80ELb0ELb0ELb1ELb1ELb0ELb0ELb0ELb0ELi2ELi4ELi4ELi4ELb0EEENS1_21CollectiveEpilogueBwdISA_SB_SD_Li256ELb1ELb0ELi2EEENS1_19SingleTileSchedulerILb1ELb0ELb0ELi128EEEEEEEEEvNT_6ParamsE) ;  /* 0xffff4de006007950 */ /* 0x000fea0003c3ffff */
        .type           $_ZN7cutlass13device_kernelIN5flash19enable_sm80_to_sm89INS1_16FlashAttnBwdSm80INS1_25CollectiveMainloopBwdSm80ILi2ELi2EN4cute5tupleIJNS5_1CILi128EEES8_NS7_ILi64EEEEEENS_10bfloat16_tEfNS_4arch4Sm80ELb0ELb0ELb1ELb1ELb0ELb0ELb0ELb0ELi2ELi4ELi4ELi4ELb0EEENS1_21CollectiveEpilogueBwdISA_SB_SD_Li256ELb1ELb0ELi2EEENS1_19SingleTileSchedulerILb1ELb0ELb0ELi128EEEEEEEEEvNT_6ParamsE$_ZN4cute3eso3ESOILb1ELb0EJNS_6LayoutINS_5tupleIJNS3_IJNS_1CILi8EEENS4_ILi1EEEEEENS3_IJNS4_ILi2EEEEEEEEENS3_IJNS3_IJS6_NS4_ILi0EEEEEENS3_IJNS4_ILi64EEEEEEEEEEENS_10ViewEngineIPN7cutlass10bfloat16_tEEEEEC2ERKSG_RKSL_,@function
        .size           $_ZN7cutlass13device_kernelIN5flash19enable_sm80_to_sm89INS1_16FlashAttnBwdSm80INS1_25CollectiveMainloopBwdSm80ILi2ELi2EN4cute5tupleIJNS5_1CILi128EEES8_NS7_ILi64EEEEEENS_10bfloat16_tEfNS_4arch4Sm80ELb0ELb0ELb1ELb1ELb0ELb0ELb0ELb0ELi2ELi4ELi4ELi4ELb0EEENS1_21CollectiveEpilogueBwdISA_SB_SD_Li256ELb1ELb0ELi2EEENS1_19SingleTileSchedulerILb1ELb0ELb0ELi128EEEEEEEEEvNT_6ParamsE$_ZN4cute3eso3ESOILb1ELb0EJNS_6LayoutINS_5tupleIJNS3_IJNS_1CILi8EEENS4_ILi1EEEEEENS3_IJNS4_ILi2EEEEEEEEENS3_IJNS3_IJS6_NS4_ILi0EEEEEENS3_IJNS4_ILi64EEEEEEEEEEENS_10ViewEngineIPN7cutlass10bfloat16_tEEEEEC2ERKSG_RKSL_,($_ZN7cutlass13device_kernelIN5flash19enable_sm80_to_sm89INS1_16FlashAttnBwdSm80INS1_25CollectiveMainloopBwdSm80ILi2ELi2EN4cute5tupleIJNS5_1CILi128EEES8_NS7_ILi64EEEEEENS_10bfloat16_tEfNS_4arch4Sm80ELb0ELb0ELb1ELb1ELb0ELb0ELb0ELb0ELi2ELi4ELi4ELi4ELb0EEENS1_21CollectiveEpilogueBwdISA_SB_SD_Li256ELb1ELb0ELi2EEENS1_19SingleTileSchedulerILb1ELb0ELb0ELi128EEEEEEEEEvNT_6ParamsE$_ZN4cute3eso3ESOILb1ELb0EJNS_6LayoutINS_5tupleIJNS3_IJNS_1CILi8EEENS4_ILi1EEEEEENS3_IJNS4_ILi2EEEEEEEEENS3_IJNS3_IJS6_NS4_ILi0EEEEEENS3_IJNS4_ILi8192EEEEEEEEEEENS_10ViewEngineINS_8smem_ptrIPN7cutlass10bfloat16_tEEEEEEEC2ERKSG_RKSN_ - $_ZN7cutlass13device_kernelIN5flash19enable_sm80_to_sm89INS1_16FlashAttnBwdSm80INS1_25CollectiveMainloopBwdSm80ILi2ELi2EN4cute5tupleIJNS5_1CILi128EEES8_NS7_ILi64EEEEEENS_10bfloat16_tEfNS_4arch4Sm80ELb0ELb0ELb1ELb1ELb0ELb0ELb0ELb0ELi2ELi4ELi4ELi4ELb0EEENS1_21CollectiveEpilogueBwdISA_SB_SD_Li256ELb1ELb0ELi2EEENS1_19SingleTileSchedulerILb1ELb0ELb0ELi128EEEEEEEEEvNT_6ParamsE$_ZN4cute3eso3ESOILb1ELb0EJNS_6LayoutINS_5tupleIJNS3_IJNS_1CILi8EEENS4_ILi1EEEEEENS3_IJNS4_ILi2EEEEEEEEENS3_IJNS3_IJS6_NS4_ILi0EEEEEENS3_IJNS4_ILi64EEEEEEEEEEENS_10ViewEngineIPN7cutlass10bfloat16_tEEEEEC2ERKSG_RKSL_)
$_ZN7cutlass13device_kernelIN5flash19enable_sm80_to_sm89INS1_16FlashAttnBwdSm80INS1_25CollectiveMainloopBwdSm80ILi2ELi2EN4cute5tupleIJNS5_1CILi128EEES8_NS7_ILi64EEEEEENS_10bfloat16_tEfNS_4arch4Sm80ELb0ELb0ELb1ELb1ELb0ELb0ELb0ELb0ELi2ELi4ELi4ELi4ELb0EEENS1_21CollectiveEpilogueBwdISA_SB_SD_Li256ELb1ELb0ELi2EEENS1_19SingleTileSchedulerILb1ELb0ELb0ELi128EEEEEEEEEvNT_6ParamsE$_ZN4cute3eso3ESOILb1ELb0EJNS_6LayoutINS_5tupleIJNS3_IJNS_1CILi8EEENS4_ILi1EEEEEENS3_IJNS4_ILi2EEEEEEEEENS3_IJNS3_IJS6_NS4_ILi0EEEEEENS3_IJNS4_ILi64EEEEEEEEEEENS_10ViewEngineIPN7cutlass10bfloat16_tEEEEEC2ERKSG_RKSL_:
[----:B------:R-:W-:Y:S01]  /*b220*/  IADD3 R2, R23, -c[0x0][0x20], RZ ;  /* 0x8000080017027a10 */ /* 0x000fe20007ffe0ff */
[----:B------:R-:W-:Y:S01]  /*b230*/  IMAD.MOV.U32 R9, RZ, RZ, R3 ;  /* 0x000000ffff097224 */ /* 0x000fe200078e0003 */
[----:B------:R-:W-:-:S04]  /*b240*/  MOV R7, 0x0 ;  /* 0x0000000000077802 */ /* 0x000fc80000000f00 */
[----:B------:R1:W-:Y:S01]  /*b250*/  STL.64 [R2], R8 ;  /* 0x0000000802007387 */ /* 0x0003e20000100a00 */
[----:B------:R-:W-:Y:S05]  /*b260*/  RET.REL.NODEC R6 `(_ZN7cutlass13device_kernelIN5flash19enable_sm80_to_sm89INS1_16FlashAttnBwdSm80INS1_25CollectiveMainloopBwdSm80ILi2ELi2EN4cute5tupleIJNS5_1CILi128EEES8_NS7_ILi64EEEEEENS_10bfloat16_tEfNS_4arch4Sm80ELb0ELb0ELb1ELb1ELb0ELb0ELb0ELb0ELi2ELi4ELi4ELi4ELb0EEENS1_21CollectiveEpilogueBwdISA_SB_SD_Li256ELb1ELb0ELi2EEENS1_19SingleTileSchedulerILb1ELb0ELb0ELi128EEEEEEEEEvNT_6ParamsE) ;  /* 0xffff4d9006007950 */ /* 0x000fea0003c3ffff */
        .type           $_ZN7cutlass13device_kernelIN5flash19enable_sm80_to_sm89INS1_16FlashAttnBwdSm80INS1_25CollectiveMainloopBwdSm80ILi2ELi2EN4cute5tupleIJNS5_1CILi128EEES8_NS7_ILi64EEEEEENS_10bfloat16_tEfNS_4arch4Sm80ELb0ELb0ELb1ELb1ELb0ELb0ELb0ELb0ELi2ELi4ELi4ELi4ELb0EEENS1_21CollectiveEpilogueBwdISA_SB_SD_Li256ELb1ELb0ELi2EEENS1_19SingleTileSchedulerILb1ELb0ELb0ELi128EEEEEEEEEvNT_6ParamsE$_ZN4cute3eso3ESOILb1ELb0EJNS_6LayoutINS_5tupleIJNS3_IJNS_1CILi8EEENS4_ILi1EEEEEENS3_IJNS4_ILi2EEEEEEEEENS3_IJNS3_IJS6_NS4_ILi0EEEEEENS3_IJNS4_ILi8192EEEEEEEEEEENS_10ViewEngineINS_8smem_ptrIPN7cutlass10bfloat16_tEEEEEEEC2ERKSG_RKSN_,@function
        .size           $_ZN7cutlass13device_kernelIN5flash19enable_sm80_to_sm89INS1_16FlashAttnBwdSm80INS1_25CollectiveMainloopBwdSm80ILi2ELi2EN4cute5tupleIJNS5_1CILi128EEES8_NS7_ILi64EEEEEENS_10bfloat16_tEfNS_4arch4Sm80ELb0ELb0ELb1ELb1ELb0ELb0ELb0ELb0ELi2ELi4ELi4ELi4ELb0EEENS1_21CollectiveEpilogueBwdISA_SB_SD_Li256ELb1ELb0ELi2EEENS1_19SingleTileSchedulerILb1ELb0ELb0ELi128EEEEEEEEEvNT_6ParamsE$_ZN4cute3eso3ESOILb1ELb0EJNS_6LayoutINS_5tupleIJNS3_IJNS_1CILi8EEENS4_ILi1EEEEEENS3_IJNS4_ILi2EEEEEEEEENS3_IJNS3_IJS6_NS4_ILi0EEEEEENS3_IJNS4_ILi8192EEEEEEEEEEENS_10ViewEngineINS_8smem_ptrIPN7cutlass10bfloat16_tEEEEEEEC2ERKSG_RKSN_,($_ZN7cutlass13device_kernelIN5flash19enable_sm80_to_sm89INS1_16FlashAttnBwdSm80INS1_25CollectiveMainloopBwdSm80ILi2ELi2EN4cute5tupleIJNS5_1CILi128EEES8_NS7_ILi64EEEEEENS_10bfloat16_tEfNS_4arch4Sm80ELb0ELb0ELb1ELb1ELb0ELb0ELb0ELb0ELi2ELi4ELi4ELi4ELb0EEENS1_21CollectiveEpilogueBwdISA_SB_SD_Li256ELb1ELb0ELi2EEENS1_19SingleTileSchedulerILb1ELb0ELb0ELi128EEEEEEEEEvNT_6ParamsE$_ZN4cute3eso3ESOILb1ELb0EJNS_6LayoutINS_5tupleIJNS3_IJNS_1CILi8EEENS4_ILi1EEEEEENS3_IJNS4_ILi2EEEEEEEEENS3_IJNS3_IJS6_NS4_ILi0EEEEEENS3_IJS5_EEEEEEEENS_10ViewEngineIPN7cutlass10bfloat16_tEEEEEC2ERKSF_RKSK_ - $_ZN7cutlass13device_kernelIN5flash19enable_sm80_to_sm89INS1_16FlashAttnBwdSm80INS1_25CollectiveMainloopBwdSm80ILi2ELi2EN4cute5tupleIJNS5_1CILi128EEES8_NS7_ILi64EEEEEENS_10bfloat16_tEfNS_4arch4Sm80ELb0ELb0ELb1ELb1ELb0ELb0ELb0ELb0ELi2ELi4ELi4ELi4ELb0EEENS1_21CollectiveEpilogueBwdISA_SB_SD_Li256ELb1ELb0ELi2EEENS1_19SingleTileSchedulerILb1ELb0ELb0ELi128EEEEEEEEEvNT_6ParamsE$_ZN4cute3eso3ESOILb1ELb0EJNS_6LayoutINS_5tupleIJNS3_IJNS_1CILi8EEENS4_ILi1EEEEEENS3_IJNS4_ILi2EEEEEEEEENS3_IJNS3_IJS6_NS4_ILi0EEEEEENS3_IJNS4_ILi8192EEEEEEEEEEENS_10ViewEngineINS_8smem_ptrIPN7cutlass10bfloat16_tEEEEEEEC2ERKSG_RKSN_)
$_ZN7cutlass13device_kernelIN5flash19enable_sm80_to_sm89INS1_16FlashAttnBwdSm80INS1_25CollectiveMainloopBwdSm80ILi2ELi2EN4cute5tupleIJNS5_1CILi128EEES8_NS7_ILi64EEEEEENS_10bfloat16_tEfNS_4arch4Sm80ELb0ELb0ELb1ELb1ELb0ELb0ELb0ELb0ELi2ELi4ELi4ELi4ELb0EEENS1_21CollectiveEpilogueBwdISA_SB_SD_Li256ELb1ELb0ELi2EEENS1_19SingleTileSchedulerILb1ELb0ELb0ELi128EEEEEEEEEvNT_6ParamsE$_ZN4cute3eso3ESOILb1ELb0EJNS_6LayoutINS_5tupleIJNS3_IJNS_1CILi8EEENS4_ILi1EEEEEENS3_IJNS4_ILi2EEEEEEEEENS3_IJNS3_IJS6_NS4_ILi0EEEEEENS3_IJNS4_ILi8192EEEEEEEEEEENS_10ViewEngineINS_8smem_ptrIPN7cutlass10bfloat16_tEEEEEEEC2ERKSG_RKSN_:
[----:B------:R-:W-:Y:S01]  /*b270*/  IADD3 R5, R23, -c[0x0][0x20], RZ ;  /* 0x8000080017057a10 */ /* 0x000fe20007ffe0ff */
[----:B------:R-:W-:Y:S01]  /*b280*/  IMAD.MOV.U32 R8, RZ, RZ, R4 ;  /* 0x000000ffff087224 */ /* 0x000fe200078e0004 */
[----:B------:R-:W-:Y:S01]  /*b290*/  MOV R9, R7 ;  /* 0x0000000700097202 */ /* 0x000fe20000000f00 */
[----:B------:R-:W-:-:S04]  /*b2a0*/  IMAD.MOV.U32 R7, RZ, RZ, 0x0 ;  /* 0x00000000ff077424 */ /* 0x000fc800078e00ff */
[----:B------:R1:W-:Y:S01]  /*b2b0*/  STL.64 [R5], R8 ;  /* 0x0000000805007387 */ /* 0x0003e20000100a00 */
[----:B------:R-:W-:Y:S05]  /*b2c0*/  RET.REL.NODEC R6 `(_ZN7cutlass13device_kernelIN5flash19enable_sm80_to_sm89INS1_16FlashAttnBwdSm80INS1_25CollectiveMainloopBwdSm80ILi2ELi2EN4cute5tupleIJNS5_1CILi128EEES8_NS7_ILi64EEEEEENS_10bfloat16_tEfNS_4arch4Sm80ELb0ELb0ELb1ELb1ELb0ELb0ELb0ELb0ELi2ELi4ELi4ELi4ELb0EEENS1_21CollectiveEpilogueBwdISA_SB_SD_Li256ELb1ELb0ELi2EEENS1_19SingleTileSchedulerILb1ELb0ELb0ELi128EEEEEEEEEvNT_6ParamsE) ;  /* 0xffff4d3006007950 */ /* 0x000fea0003c3ffff */
        .type           $_ZN7cutlass13device_kernelIN5flash19enable_sm80_to_sm89INS1_16FlashAttnBwdSm80INS1_25CollectiveMainloopBwdSm80ILi2ELi2EN4cute5tupleIJNS5_1CILi128EEES8_NS7_ILi64EEEEEENS_10bfloat16_tEfNS_4arch4Sm80ELb0ELb0ELb1ELb1ELb0ELb0ELb0ELb0ELi2ELi4ELi4ELi4ELb0EEENS1_21CollectiveEpilogueBwdISA_SB_SD_Li256ELb1ELb0ELi2EEENS1_19SingleTileSchedulerILb1ELb0ELb0ELi128EEEEEEEEEvNT_6ParamsE$_ZN4cute3eso3ESOILb1ELb0EJNS_6LayoutINS_5tupleIJNS3_IJNS_1CILi8EEENS4_ILi1EEEEEENS3_IJNS4_ILi2EEEEEEEEENS3_IJNS3_IJS6_NS4_ILi0EEEEEENS3_IJS5_EEEEEEEENS_10ViewEngineIPN7cutlass10bfloat16_tEEEEEC2ERKSF_RKSK_,@function
        .size           $_ZN7cutlass13device_kernelIN5flash19enable_sm80_to_sm89INS1_16FlashAttnBwdSm80INS1_25CollectiveMainloopBwdSm80ILi2ELi2EN4cute5tupleIJNS5_1CILi128EEES8_NS7_ILi64EEEEEENS_10bfloat16_tEfNS_4arch4Sm80ELb0ELb0ELb1ELb1ELb0ELb0ELb0ELb0ELi2ELi4ELi4ELi4ELb0EEENS1_21CollectiveEpilogueBwdISA_SB_SD_Li256ELb1ELb0ELi2EEENS1_19SingleTileSchedulerILb1ELb0ELb0ELi128EEEEEEEEEvNT_6ParamsE$_ZN4cute3eso3ESOILb1ELb0EJNS_6LayoutINS_5tupleIJNS3_IJNS_1CILi8EEENS4_ILi1EEEEEENS3_IJNS4_ILi2EEEEEEEEENS3_IJNS3_IJS6_NS4_ILi0EEEEEENS3_IJS5_EEEEEEEENS_10ViewEngineIPN7cutlass10bfloat16_tEEEEEC2ERKSF_RKSK_,($_ZN7cutlass13device_kernelIN5flash19enable_sm80_to_sm89INS1_16FlashAttnBwdSm80INS1_25CollectiveMainloopBwdSm80ILi2ELi2EN4cute5tupleIJNS5_1CILi128EEES8_NS7_ILi64EEEEEENS_10bfloat16_tEfNS_4arch4Sm80ELb0ELb0ELb1ELb1ELb0ELb0ELb0ELb0ELi2ELi4ELi4ELi4ELb0EEENS1_21CollectiveEpilogueBwdISA_SB_SD_Li256ELb1ELb0ELi2EEENS1_19SingleTileSchedulerILb1ELb0ELb0ELi128EEEEEEEEEvNT_6ParamsE$_ZN4cute3eso3ESOILb1ELb0EJNS_6LayoutINS_5tupleIJNS3_IJNS_1CILi8EEENS4_ILi1EEEEEENS3_IJNS4_ILi4EEEEEEEEENS3_IJNS3_IJS6_NS4_ILi0EEEEEENS3_IJNS4_ILi2048EEEEEEEEEEENS_10ViewEngineINS_8smem_ptrIPN7cutlass10bfloat16_tEEEEEEEC2ERKSG_RKSN_ - $_ZN7cutlass13device_kernelIN5flash19enable_sm80_to_sm89INS1_16FlashAttnBwdSm80INS1_25CollectiveMainloopBwdSm80ILi2ELi2EN4cute5tupleIJNS5_1CILi128EEES8_NS7_ILi64EEEEEENS_10bfloat16_tEfNS_4arch4Sm80ELb0ELb0ELb1ELb1ELb0ELb0ELb0ELb0ELi2ELi4ELi4ELi4ELb0EEENS1_21CollectiveEpilogueBwdISA_SB_SD_Li256ELb1ELb0ELi2EEENS1_19SingleTileSchedulerILb1ELb0ELb0ELi128EEEEEEEEEvNT_6ParamsE$_ZN4cute3eso3ESOILb1ELb0EJNS_6LayoutINS_5tupleIJNS3_IJNS_1CILi8EEENS4_ILi1EEEEEENS3_IJNS4_ILi2EEEEEEEEENS3_IJNS3_IJS6_NS4_ILi0EEEEEENS3_IJS5_EEEEEEEENS_10ViewEngineIPN7cutlass10bfloat16_tEEEEEC2ERKSF_RKSK_)
$_ZN7cutlass13device_kernelIN5flash19enable_sm80_to_sm89INS1_16FlashAttnBwdSm80INS1_25CollectiveMainloopBwdSm80ILi2ELi2EN4cute5tupleIJNS5_1CILi128EEES8_NS7_ILi64EEEEEENS_10bfloat16_tEfNS_4arch4Sm80ELb0ELb0ELb1ELb1ELb0ELb0ELb0ELb0ELi2ELi4ELi4ELi4ELb0EEENS1_21CollectiveEpilogueBwdISA_SB_SD_Li256ELb1ELb0ELi2EEENS1_19SingleTileSchedulerILb1ELb0ELb0ELi128EEEEEEEEEvNT_6ParamsE$_ZN4cute3eso3ESOILb1ELb0EJNS_6LayoutINS_5tupleIJNS3_IJNS_1CILi8EEENS4_ILi1EEEEEENS3_IJNS4_ILi2EEEEEEEEENS3_IJNS3_IJS6_NS4_ILi0EEEEEENS3_IJS5_EEEEEEEENS_10ViewEngineIPN7cutlass10bfloat16_tEEEEEC2ERKSF_RKSK_:
[----:B------:R-:W-:Y:S01]  /*b2d0*/  IADD3 R3, R66, -c[0x0][0x20], RZ ;  /* 0x8000080042037a10 */ /* 0x000fe20007ffe0ff */
[----:B------:R-:W-:Y:S01]  /*b2e0*/  IMAD.MOV.U32 R8, RZ, RZ, R2 ;  /* 0x000000ffff087224 */ /* 0x000fe200078e0002 */
[----:B------:R-:W-:Y:S01]  /*b2f0*/  MOV R9, R5 ;  /* 0x0000000500097202 */ /* 0x000fe20000000f00 */
[----:B------:R-:W-:-:S04]  /*b300*/  IMAD.MOV.U32 R5, RZ, RZ, 0x0 ;  /* 0x00000000ff057424 */ /* 0x000fc800078e00ff */
[----:B------:R1:W-:Y:S01]  /*b310*/  STL.64 [R3], R8 ;  /* 0x0000000803007387 */ /* 0x0003e20000100a00 */
[----:B------:R-:W-:Y:S05]  /*b320*/  RET.REL.NODEC R4 `(_ZN7cutlass13device_kernelIN5flash19enable_sm80_to_sm89INS1_16FlashAttnBwdSm80INS1_25CollectiveMainloopBwdSm80ILi2ELi2EN4cute5tupleIJNS5_1CILi128EEES8_NS7_ILi64EEEEEENS_10bfloat16_tEfNS_4arch4Sm80ELb0ELb0ELb1ELb1ELb0ELb0ELb0ELb0ELi2ELi4ELi4ELi4ELb0EEENS1_21CollectiveEpilogueBwdISA_SB_SD_Li256ELb1ELb0ELi2EEENS1_19SingleTileSchedulerILb1ELb0ELb0ELi128EEEEEEEEEvNT_6ParamsE) ;  /* 0xffff4cd004007950 */ /* 0x000fea0003c3ffff */
        .type           $_ZN7cutlass13device_kernelIN5flash19enable_sm80_to_sm89INS1_16FlashAttnBwdSm80INS1_25CollectiveMainloopBwdSm80ILi2ELi2EN4cute5tupleIJNS5_1CILi128EEES8_NS7_ILi64EEEEEENS_10bfloat16_tEfNS_4arch4Sm80ELb0ELb0ELb1ELb1ELb0ELb0ELb0ELb0ELi2ELi4ELi4ELi4ELb0EEENS1_21CollectiveEpilogueBwdISA_SB_SD_Li256ELb1ELb0ELi2EEENS1_19SingleTileSchedulerILb1ELb0ELb0ELi128EEEEEEEEEvNT_6ParamsE$_ZN4cute3eso3ESOILb1ELb0EJNS_6LayoutINS_5tupleIJNS3_IJNS_1CILi8EEENS4_ILi1EEEEEENS3_IJNS4_ILi4EEEEEEEEENS3_IJNS3_IJS6_NS4_ILi0EEEEEENS3_IJNS4_ILi2048EEEEEEEEEEENS_10ViewEngineINS_8smem_ptrIPN7cutlass10bfloat16_tEEEEEEEC2ERKSG_RKSN_,@function
        .size           $_ZN7cutlass13device_kernelIN5flash19enable_sm80_to_sm89INS1_16FlashAttnBwdSm80INS1_25CollectiveMainloopBwdSm80ILi2ELi2EN4cute5tupleIJNS5_1CILi128EEES8_NS7_ILi64EEEEEENS_10bfloat16_tEfNS_4arch4Sm80ELb0ELb0ELb1ELb1ELb0ELb0ELb0ELb0ELi2ELi4ELi4ELi4ELb0EEENS1_21CollectiveEpilogueBwdISA_SB_SD_Li256ELb1ELb0ELi2EEENS1_19SingleTileSchedulerILb1ELb0ELb0ELi128EEEEEEEEEvNT_6ParamsE$_ZN4cute3eso3ESOILb1ELb0EJNS_6LayoutINS_5tupleIJNS3_IJNS_1CILi8EEENS4_ILi1EEEEEENS3_IJNS4_ILi4EEEEEEEEENS3_IJNS3_IJS6_NS4_ILi0EEEEEENS3_IJNS4_ILi2048EEEEEEEEEEENS_10ViewEngineINS_8smem_ptrIPN7cutlass10bfloat16_tEEEEEEEC2ERKSG_RKSN_,($_ZN7cutlass13device_kernelIN5flash19enable_sm80_to_sm89INS1_16FlashAttnBwdSm80INS1_25CollectiveMainloopBwdSm80ILi2ELi2EN4cute5tupleIJNS5_1CILi128EEES8_NS7_ILi64EEEEEENS_10bfloat16_tEfNS_4arch4Sm80ELb0ELb0ELb1ELb1ELb0ELb0ELb0ELb0ELi2ELi4ELi4ELi4ELb0EEENS1_21CollectiveEpilogueBwdISA_SB_SD_Li256ELb1ELb0ELi2EEENS1_19SingleTileSchedulerILb1ELb0ELb0ELi128EEEEEEEEEvNT_6ParamsE$_ZN4cute3eso3ESOILb1ELb0EJNS_6LayoutINS_5tupleIJNS3_IJNS_1CILi8EEENS4_ILi1EEEEEENS3_IJNS4_ILi4EEEEEEEEENS3_IJNS3_IJS6_NS4_ILi0EEEEEENS3_IJS5_EEEEEEEENS_10ViewEngineIPN7cutlass10bfloat16_tEEEEEC2ERKSF_RKSK_ - $_ZN7cutlass13device_kernelIN5flash19enable_sm80_to_sm89INS1_16FlashAttnBwdSm80INS1_25CollectiveMainloopBwdSm80ILi2ELi2EN4cute5tupleIJNS5_1CILi128EEES8_NS7_ILi64EEEEEENS_10bfloat16_tEfNS_4arch4Sm80ELb0ELb0ELb1ELb1ELb0ELb0ELb0ELb0ELi2ELi4ELi4ELi4ELb0EEENS1_21CollectiveEpilogueBwdISA_SB_SD_Li256ELb1ELb0ELi2EEENS1_19SingleTileSchedulerILb1ELb0ELb0ELi128EEEEEEEEEvNT_6ParamsE$_ZN4cute3eso3ESOILb1ELb0EJNS_6LayoutINS_5tupleIJNS3_IJNS_1CILi8EEENS4_ILi1EEEEEENS3_IJNS4_ILi4EEEEEEEEENS3_IJNS3_IJS6_NS4_ILi0EEEEEENS3_IJNS4_ILi2048EEEEEEEEEEENS_10ViewEngineINS_8smem_ptrIPN7cutlass10bfloat16_tEEEEEEEC2ERKSG_RKSN_)
$_ZN7cutlass13device_kernelIN5flash19enable_sm80_to_sm89INS1_16FlashAttnBwdSm80INS1_25CollectiveMainloopBwdSm80ILi2ELi2EN4cute5tupleIJNS5_1CILi128EEES8_NS7_ILi64EEEEEENS_10bfloat16_tEfNS_4arch4Sm80ELb0ELb0ELb1ELb1ELb0ELb0ELb0ELb0ELi2ELi4ELi4ELi4ELb0EEENS1_21CollectiveEpilogueBwdISA_SB_SD_Li256ELb1ELb0ELi2EEENS1_19SingleTileSchedulerILb1ELb0ELb0ELi128EEEEEEEEEvNT_6ParamsE$_ZN4cute3eso3ESOILb1ELb0EJNS_6LayoutINS_5tupleIJNS3_IJNS_1CILi8EEENS4_ILi1EEEEEENS3_IJNS4_ILi4EEEEEEEEENS3_IJNS3_IJS6_NS4_ILi0EEEEEENS3_IJNS4_ILi2048EEEEEEEEEEENS_10ViewEngineINS_8smem_ptrIPN7cutlass10bfloat16_tEEEEEEEC2ERKSG_RKSN_:
[----:B------:R-:W-:Y:S01]  /*b330*/  IADD3 R7, R23, -c[0x0][0x20], RZ ;  /* 0x8000080017077a10 */ /* 0x000fe20007ffe0ff */
[----:B------:R-:W-:Y:S01]  /*b340*/  IMAD.MOV.U32 R10, RZ, RZ, R6 ;  /* 0x000000ffff0a7224 */ /* 0x000fe200078e0006 */
[----:B------:R-:W-:Y:S01]  /*b350*/  MOV R11, R9 ;  /* 0x00000009000b7202 */ /* 0x000fe20000000f00 */
[----:B------:R-:W-:-:S04]  /*b360*/  IMAD.MOV.U32 R9, RZ, RZ, 0x0 ;  /* 0x00000000ff097424 */ /* 0x000fc800078e00ff */
[----:B------:R1:W-:Y:S01]  /*b370*/  STL.64 [R7], R10 ;  /* 0x0000000a07007387 */ /* 0x0003e20000100a00 */
[----:B------:R-:W-:Y:S05]  /*b380*/  RET.REL.NODEC R8 `(_ZN7cutlass13device_kernelIN5flash19enable_sm80_to_sm89INS1_16FlashAttnBwdSm80INS1_25CollectiveMainloopBwdSm80ILi2ELi2EN4cute5tupleIJNS5_1CILi128EEES8_NS7_ILi64EEEEEENS_10bfloat16_tEfNS_4arch4Sm80ELb0ELb0ELb1ELb1ELb0ELb0ELb0ELb0ELi2ELi4ELi4ELi4ELb0EEENS1_21CollectiveEpilogueBwdISA_SB_SD_Li256ELb1ELb0ELi2EEENS1_19SingleTileSchedulerILb1ELb0ELb0ELi128EEEEEEEEEvNT_6ParamsE) ;  /* 0xffff4c7008007950 */ /* 0x000fea0003c3ffff */
        .type           $_ZN7cutlass13device_kernelIN5flash19enable_sm80_to_sm89INS1_16FlashAttnBwdSm80INS1_25CollectiveMainloopBwdSm80ILi2ELi2EN4cute5tupleIJNS5_1CILi128EEES8_NS7_ILi64EEEEEENS_10bfloat16_tEfNS_4arch4Sm80ELb0ELb0ELb1ELb1ELb0ELb0ELb0ELb0ELi2ELi4ELi4ELi4ELb0EEENS1_21CollectiveEpilogueBwdISA_SB_SD_Li256ELb1ELb0ELi2EEENS1_19SingleTileSchedulerILb1ELb0ELb0ELi128EEEEEEEEEvNT_6ParamsE$_ZN4cute3eso3ESOILb1ELb0EJNS_6LayoutINS_5tupleIJNS3_IJNS_1CILi8EEENS4_ILi1EEEEEENS3_IJNS4_ILi4EEEEEEEEENS3_IJNS3_IJS6_NS4_ILi0EEEEEENS3_IJS5_EEEEEEEENS_10ViewEngineIPN7cutlass10bfloat16_tEEEEEC2ERKSF_RKSK_,@function
        .size           $_ZN7cutlass13device_kernelIN5flash19enable_sm80_to_sm89INS1_16FlashAttnBwdSm80INS1_25CollectiveMainloopBwdSm80ILi2ELi2EN4cute5tupleIJNS5_1CILi128EEES8_NS7_ILi64EEEEEENS_10bfloat16_tEfNS_4arch4Sm80ELb0ELb0ELb1ELb1ELb0ELb0ELb0ELb0ELi2ELi4ELi4ELi4ELb0EEENS1_21CollectiveEpilogueBwdISA_SB_SD_Li256ELb1ELb0ELi2EEENS1_19SingleTileSchedulerILb1ELb0ELb0ELi128EEEEEEEEEvNT_6ParamsE$_ZN4cute3eso3ESOILb1ELb0EJNS_6LayoutINS_5tupleIJNS3_IJNS_1CILi8EEENS4_ILi1EEEEEENS3_IJNS4_ILi4EEEEEEEEENS3_IJNS3_IJS6_NS4_ILi0EEEEEENS3_IJS5_EEEEEEEENS_10ViewEngineIPN7cutlass10bfloat16_tEEEEEC2ERKSF_RKSK_,($_ZN7cutlass13device_kernelIN5flash19enable_sm80_to_sm89INS1_16FlashAttnBwdSm80INS1_25CollectiveMainloopBwdSm80ILi2ELi2EN4cute5tupleIJNS5_1CILi128EEES8_NS7_ILi64EEEEEENS_10bfloat16_tEfNS_4arch4Sm80ELb0ELb0ELb1ELb1ELb0ELb0ELb0ELb0ELi2ELi4ELi4ELi4ELb0EEENS1_21CollectiveEpilogueBwdISA_SB_SD_Li256ELb1ELb0ELi2EEENS1_19SingleTileSchedulerILb1ELb0ELb0ELi128EEEEEEEEEvNT_6ParamsE$_ZN4cute3eso3ESOILb1ELb0EJNS_6LayoutINS_5tupleIJNS3_IJNS_1CILi8EEENS4_ILi1EEEEEENS4_ILi2EEEEEENS3_IJNS3_IJS6_NS4_ILi0EEEEEENS4_ILi4096EEEEEEEENS_10ViewEngineINS_8smem_ptrIPN7cutlass10bfloat16_tEEEEEEEC2ERKSE_RKSL_ - $_ZN7cutlass13device_kernelIN5flash19enable_sm80_to_sm89INS1_16FlashAttnBwdSm80INS1_25CollectiveMainloopBwdSm80ILi2ELi2EN4cute5tupleIJNS5_1CILi128EEES8_NS7_ILi64EEEEEENS_10bfloat16_tEfNS_4arch4Sm80ELb0ELb0ELb1ELb1ELb0ELb0ELb0ELb0ELi2ELi4ELi4ELi4ELb0EEENS1_21CollectiveEpilogueBwdISA_SB_SD_Li256ELb1ELb0ELi2EEENS1_19SingleTileSchedulerILb1ELb0ELb0ELi128EEEEEEEEEvNT_6ParamsE$_ZN4cute3eso3ESOILb1ELb0EJNS_6LayoutINS_5tupleIJNS3_IJNS_1CILi8EEENS4_ILi1EEEEEENS3_IJNS4_ILi4EEEEEEEEENS3_IJNS3_IJS6_NS4_ILi0EEEEEENS3_IJS5_EEEEEEEENS_10ViewEngineIPN7cutlass10bfloat16_tEEEEEC2ERKSF_RKSK_)
$_ZN7cutlass13device_kernelIN5flash19enable_sm80_to_sm89INS1_16FlashAttnBwdSm80INS1_25CollectiveMainloopBwdSm80ILi2ELi2EN4cute5tupleIJNS5_1CILi128EEES8_NS7_ILi64EEEEEENS_10bfloat16_tEfNS_4arch4Sm80ELb0ELb0ELb1ELb1ELb0ELb0ELb0ELb0ELi2ELi4ELi4ELi4ELb0EEENS1_21CollectiveEpilogueBwdISA_SB_SD_Li256ELb1ELb0ELi2EEENS1_19SingleTileSchedulerILb1ELb0ELb0ELi128EEEEEEEEEvNT_6ParamsE$_ZN4cute3eso3ESOILb1ELb0EJNS_6LayoutINS_5tupleIJNS3_IJNS_1CILi8EEENS4_ILi1EEEEEENS3_IJNS4_ILi4EEEEEEEEENS3_IJNS3_IJS6_NS4_ILi0EEEEEENS3_IJS5_EEEEEEEENS_10ViewEngineIPN7cutlass10bfloat16_tEEEEEC2ERKSF_RKSK_:
[----:B------:R-:W-:Y:S01]  /*b390*/  IADD3 R3, R23, -c[0x0][0x20], RZ ;  /* 0x8000080017037a10 */ /* 0x000fe20007ffe0ff */
[----:B------:R-:W-:Y:S01]  /*b3a0*/  IMAD.MOV.U32 R8, RZ, RZ, R2 ;  /* 0x000000ffff087224 */ /* 0x000fe200078e0002 */
[----:B------:R-:W-:Y:S01]  /*b3b0*/  MOV R9, R5 ;  /* 0x0000000500097202 */ /* 0x000fe20000000f00 */
[----:B------:R-:W-:-:S04]  /*b3c0*/  IMAD.MOV.U32 R5, RZ, RZ, 0x0 ;  /* 0x00000000ff057424 */ /* 0x000fc800078e00ff */
[----:B------:R1:W-:Y:S01]  /*b3d0*/  STL.64 [R3], R8 ;  /* 0x0000000803007387 */ /* 0x0003e20000100a00 */
[----:B------:R-:W-:Y:S05]  /*b3e0*/  RET.REL.NODEC R4 `(_ZN7cutlass13device_kernelIN5flash19enable_sm80_to_sm89INS1_16FlashAttnBwdSm80INS1_25CollectiveMainloopBwdSm80ILi2ELi2EN4cute5tupleIJNS5_1CILi128EEES8_NS7_ILi64EEEEEENS_10bfloat16_tEfNS_4arch4Sm80ELb0ELb0ELb1ELb1ELb0ELb0ELb0ELb0ELi2ELi4ELi4ELi4ELb0EEENS1_21CollectiveEpilogueBwdISA_SB_SD_Li256ELb1ELb0ELi2EEENS1_19SingleTileSchedulerILb1ELb0ELb0ELi128EEEEEEEEEvNT_6ParamsE) ;  /* 0xffff4c1004007950 */ /* 0x000fea0003c3ffff */
        .type           $_ZN7cutlass13device_kernelIN5flash19enable_sm80_to_sm89INS1_16FlashAttnBwdSm80INS1_25CollectiveMainloopBwdSm80ILi2ELi2EN4cute5tupleIJNS5_1CILi128EEES8_NS7_ILi64EEEEEENS_10bfloat16_tEfNS_4arch4Sm80ELb0ELb0ELb1ELb1ELb0ELb0ELb0ELb0ELi2ELi4ELi4ELi4ELb0EEENS1_21CollectiveEpilogueBwdISA_SB_SD_Li256ELb1ELb0ELi2EEENS1_19SingleTileSchedulerILb1ELb0ELb0ELi128EEEEEEEEEvNT_6ParamsE$_ZN4cute3eso3ESOILb1ELb0EJNS_6LayoutINS_5tupleIJNS3_IJNS_1CILi8EEENS4_ILi1EEEEEENS4_ILi2EEEEEENS3_IJNS3_IJS6_NS4_ILi0EEEEEENS4_ILi4096EEEEEEEENS_10ViewEngineINS_8smem_ptrIPN7cutlass10bfloat16_tEEEEEEEC2ERKSE_RKSL_,@function
        .size           $_ZN7cutlass13device_kernelIN5flash19enable_sm80_to_sm89INS1_16FlashAttnBwdSm80INS1_25CollectiveMainloopBwdSm80ILi2ELi2EN4cute5tupleIJNS5_1CILi128EEES8_NS7_ILi64EEEEEENS_10bfloat16_tEfNS_4arch4Sm80ELb0ELb0ELb1ELb1ELb0ELb0ELb0ELb0ELi2ELi4ELi4ELi4ELb0EEENS1_21CollectiveEpilogueBwdISA_SB_SD_Li256ELb1ELb0ELi2EEENS1_19SingleTileSchedulerILb1ELb0ELb0ELi128EEEEEEEEEvNT_6ParamsE$_ZN4cute3eso3ESOILb1ELb0EJNS_6LayoutINS_5tupleIJNS3_IJNS_1CILi8EEENS4_ILi1EEEEEENS4_ILi2EEEEEENS3_IJNS3_IJS6_NS4_ILi0EEEEEENS4_ILi4096EEEEEEEENS_10ViewEngineINS_8smem_ptrIPN7cutlass10bfloat16_tEEEEEEEC2ERKSE_RKSL_,($_ZN7cutlass13device_kernelIN5flash19enable_sm80_to_sm89INS1_16FlashAttnBwdSm80INS1_25CollectiveMainloopBwdSm80ILi2ELi2EN4cute5tupleIJNS5_1CILi128EEES8_NS7_ILi64EEEEEENS_10bfloat16_tEfNS_4arch4Sm80ELb0ELb0ELb1ELb1ELb0ELb0ELb0ELb0ELi2ELi4ELi4ELi4ELb0EEENS1_21CollectiveEpilogueBwdISA_SB_SD_Li256ELb1ELb0ELi2EEENS1_19SingleTileSchedulerILb1ELb0ELb0ELi128EEEEEEEEEvNT_6ParamsE$_ZN4cute3eso3ESOILb1ELb0EJNS_6LayoutINS_5tupleIJNS3_IJNS_1CILi8EEENS4_ILi1EEEEEENS4_ILi2EEEEEENS3_IJNS3_IJS6_NS4_ILi0EEEEEENS4_ILi4096EEEEEEEEiEEC2ERKSE_RKi - $_ZN7cutlass13device_kernelIN5flash19enable_sm80_to_sm89INS1_16FlashAttnBwdSm80INS1_25CollectiveMainloopBwdSm80ILi2ELi2EN4cute5tupleIJNS5_1CILi128EEES8_NS7_ILi64EEEEEENS_10bfloat16_tEfNS_4arch4Sm80ELb0ELb0ELb1ELb1ELb0ELb0ELb0ELb0ELi2ELi4ELi4ELi4ELb0EEENS1_21CollectiveEpilogueBwdISA_SB_SD_Li256ELb1ELb0ELi2EEENS1_19SingleTileSchedulerILb1ELb0ELb0ELi128EEEEEEEEEvNT_6ParamsE$_ZN4cute3eso3ESOILb1ELb0EJNS_6LayoutINS_5tupleIJNS3_IJNS_1CILi8EEENS4_ILi1EEEEEENS4_ILi2EEEEEENS3_IJNS3_IJS6_NS4_ILi0EEEEEENS4_ILi4096EEEEEEEENS_10ViewEngineINS_8smem_ptrIPN7cutlass10bfloat16_tEEEEEEEC2ERKSE_RKSL_)
$_ZN7cutlass13device_kernelIN5flash19enable_sm80_to_sm89INS1_16FlashAttnBwdSm80INS1_25CollectiveMainloopBwdSm80ILi2ELi2EN4cute5tupleIJNS5_1CILi128EEES8_NS7_ILi64EEEEEENS_10bfloat16_tEfNS_4arch4Sm80ELb0ELb0ELb1ELb1ELb0ELb0ELb0ELb0ELi2ELi4ELi4ELi4ELb0EEENS1_21CollectiveEpilogueBwdISA_SB_SD_Li256ELb1ELb0ELi2EEENS1_19SingleTileSchedulerILb1ELb0ELb0ELi128EEEEEEEEEvNT_6ParamsE$_ZN4cute3eso3ESOILb1ELb0EJNS_6LayoutINS_5tupleIJNS3_IJNS_1CILi8EEENS4_ILi1EEEEEENS4_ILi2EEEEEENS3_IJNS3_IJS6_NS4_ILi0EEEEEENS4_ILi4096EEEEEEEENS_10ViewEngineINS_8smem_ptrIPN7cutlass10bfloat16_tEEEEEEEC2ERKSE_RKSL_:
[----:B------:R-:W-:Y:S02]  /*b3f0*/  IADD3 R4, R66, -c[0x0][0x20], RZ ;  /* 0x8000080042047a10 */ /* 0x000fe40007ffe0ff */
[----:B------:R-:W-:-:S03]  /*b400*/  MOV R7, 0x0 ;  /* 0x0000000000077802 */ /* 0x000fc60000000f00 */
[----:B------:R1:W-:Y:S01]  /*b410*/  STL.64 [R4], R2 ;  /* 0x0000000204007387 */ /* 0x0003e20000100a00 */
[----:B------:R-:W-:Y:S05]  /*b420*/  RET.REL.NODEC R6 `(_ZN7cutlass13device_kernelIN5flash19enable_sm80_to_sm89INS1_16FlashAttnBwdSm80INS1_25CollectiveMainloopBwdSm80ILi2ELi2EN4cute5tupleIJNS5_1CILi128EEES8_NS7_ILi64EEEEEENS_10bfloat16_tEfNS_4arch4Sm80ELb0ELb0ELb1ELb1ELb0ELb0ELb0ELb0ELi2ELi4ELi4ELi4ELb0EEENS1_21CollectiveEpilogueBwdISA_SB_SD_Li256ELb1ELb0ELi2EEENS1_19SingleTileSchedulerILb1ELb0ELb0ELi128EEEEEEEEEvNT_6ParamsE) ;  /* 0xffff4bd006007950 */ /* 0x000fea0003c3ffff */
        .type           $_ZN7cutlass13device_kernelIN5flash19enable_sm80_to_sm89INS1_16FlashAttnBwdSm80INS1_25CollectiveMainloopBwdSm80ILi2ELi2EN4cute5tupleIJNS5_1CILi128EEES8_NS7_ILi64EEEEEENS_10bfloat16_tEfNS_4arch4Sm80ELb0ELb0ELb1ELb1ELb0ELb0ELb0ELb0ELi2ELi4ELi4ELi4ELb0EEENS1_21CollectiveEpilogueBwdISA_SB_SD_Li256ELb1ELb0ELi2EEENS1_19SingleTileSchedulerILb1ELb0ELb0ELi128EEEEEEEEEvNT_6ParamsE$_ZN4cute3eso3ESOILb1ELb0EJNS_6LayoutINS_5tupleIJNS3_IJNS_1CILi8EEENS4_ILi1EEEEEENS4_ILi2EEEEEENS3_IJNS3_IJS6_NS4_ILi0EEEEEENS4_ILi4096EEEEEEEEiEEC2ERKSE_RKi,@function
        .size           $_ZN7cutlass13device_kernelIN5flash19enable_sm80_to_sm89INS1_16FlashAttnBwdSm80INS1_25CollectiveMainloopBwdSm80ILi2ELi2EN4cute5tupleIJNS5_1CILi128EEES8_NS7_ILi64EEEEEENS_10bfloat16_tEfNS_4arch4Sm80ELb0ELb0ELb1ELb1ELb0ELb0ELb0ELb0ELi2ELi4ELi4ELi4ELb0EEENS1_21CollectiveEpilogueBwdISA_SB_SD_Li256ELb1ELb0ELi2EEENS1_19SingleTileSchedulerILb1ELb0ELb0ELi128EEEEEEEEEvNT_6ParamsE$_ZN4cute3eso3ESOILb1ELb0EJNS_6LayoutINS_5tupleIJNS3_IJNS_1CILi8EEENS4_ILi1EEEEEENS4_ILi2EEEEEENS3_IJNS3_IJS6_NS4_ILi0EEEEEENS4_ILi4096EEEEEEEEiEEC2ERKSE_RKi,($_ZN7cutlass13device_kernelIN5flash19enable_sm80_to_sm89INS1_16FlashAttnBwdSm80INS1_25CollectiveMainloopBwdSm80ILi2ELi2EN4cute5tupleIJNS5_1CILi128EEES8_NS7_ILi64EEEEEENS_10bfloat16_tEfNS_4arch4Sm80ELb0ELb0ELb1ELb1ELb0ELb0ELb0ELb0ELi2ELi4ELi4ELi4ELb0EEENS1_21CollectiveEpilogueBwdISA_SB_SD_Li256ELb1ELb0ELi2EEENS1_19SingleTileSchedulerILb1ELb0ELb0ELi128EEEEEEEEEvNT_6ParamsE$_ZN4cute3eso3ESOILb1ELb0EJNS_6LayoutINS_5tupleIJNS3_IJNS_1CILi8EEENS4_ILi1EEEEEENS4_ILi2EEEEEENS3_IJNS3_IJS6_NS4_ILi0EEEEEENS4_ILi64EEEEEEEENS_10ViewEngineIPN7cutlass10bfloat16_tEEEEEC2ERKSE_RKSJ_ - $_ZN7cutlass13device_kernelIN5flash19enable_sm80_to_sm89INS1_16FlashAttnBwdSm80INS1_25CollectiveMainloopBwdSm80ILi2ELi2EN4cute5tupleIJNS5_1CILi128EEES8_NS7_ILi64EEEEEENS_10bfloat16_tEfNS_4arch4Sm80ELb0ELb0ELb1ELb1ELb0ELb0ELb0ELb0ELi2ELi4ELi4ELi4ELb0EEENS1_21CollectiveEpilogueBwdISA_SB_SD_Li256ELb1ELb0ELi2EEENS1_19SingleTileSchedulerILb1ELb0ELb0ELi128EEEEEEEEEvNT_6ParamsE$_ZN4cute3eso3ESOILb1ELb0EJNS_6LayoutINS_5tupleIJNS3_IJNS_1CILi8EEENS4_ILi1EEEEEENS4_ILi2EEEEEENS3_IJNS3_IJS6_NS4_ILi0EEEEEENS4_ILi4096EEEEEEEEiEEC2ERKSE_RKi)
$_ZN7cutlass13device_kernelIN5flash19enable_sm80_to_sm89INS1_16FlashAttnBwdSm80INS1_25CollectiveMainloopBwdSm80ILi2ELi2EN4cute5tupleIJNS5_1CILi128EEES8_NS7_ILi64EEEEEENS_10bfloat16_tEfNS_4arch4Sm80ELb0ELb0ELb1ELb1ELb0ELb0ELb0ELb0ELi2ELi4ELi4ELi4ELb0EEENS1_21CollectiveEpilogueBwdISA_SB_SD_Li256ELb1ELb0ELi2EEENS1_19SingleTileSchedulerILb1ELb0ELb0ELi128EEEEEEEEEvNT_6ParamsE$_ZN4cute3eso3ESOILb1ELb0EJNS_6LayoutINS_5tupleIJNS3_IJNS_1CILi8EEENS4_ILi1EEEEEENS4_ILi2EEEEEENS3_IJNS3_IJS6_NS4_ILi0EEEEEENS4_ILi4096EEEEEEEEiEEC2ERKSE_RKi:
[----:B------:R-:W-:Y:S02]  /*b430*/  IADD3 R2, R66, -c[0x0][0x20], RZ ;  /* 0x8000080042027a10 */ /* 0x000fe40007ffe0ff */
[----:B------:R-:W-:-:S03]  /*b440*/  MOV R5, 0x0 ;  /* 0x0000000000057802 */ /* 0x000fc60000000f00 */
[----:B------:R1:W-:Y:S01]  /*b450*/  STL [R2], R3 ;  /* 0x0000000302007387 */ /* 0x0003e20000100800 */
[----:B------:R-:W-:Y:S05]  /*b460*/  RET.REL.NODEC R4 `(_ZN7cutlass13device_kernelIN5flash19enable_sm80_to_sm89INS1_16FlashAttnBwdSm80INS1_25CollectiveMainloopBwdSm80ILi2ELi2EN4cute5tupleIJNS5_1CILi128EEES8_NS7_ILi64EEEEEENS_10bfloat16_tEfNS_4arch4Sm80ELb0ELb0ELb1ELb1ELb0ELb0ELb0ELb0ELi2ELi4ELi4ELi4ELb0EEENS1_21CollectiveEpilogueBwdISA_SB_SD_Li256ELb1ELb0ELi2EEENS1_19SingleTileSchedulerILb1ELb0ELb0ELi128EEEEEEEEEvNT_6ParamsE) ;  /* 0xffff4b9004007950 */ /* 0x000fea0003c3ffff */
        .type           $_ZN7cutlass13device_kernelIN5flash19enable_sm80_to_sm89INS1_16FlashAttnBwdSm80INS1_25CollectiveMainloopBwdSm80ILi2ELi2EN4cute5tupleIJNS5_1CILi128EEES8_NS7_ILi64EEEEEENS_10bfloat16_tEfNS_4arch4Sm80ELb0ELb0ELb1ELb1ELb0ELb0ELb0ELb0ELi2ELi4ELi4ELi4ELb0EEENS1_21CollectiveEpilogueBwdISA_SB_SD_Li256ELb1ELb0ELi2EEENS1_19SingleTileSchedulerILb1ELb0ELb0ELi128EEEEEEEEEvNT_6ParamsE$_ZN4cute3eso3ESOILb1ELb0EJNS_6LayoutINS_5tupleIJNS3_IJNS_1CILi8EEENS4_ILi1EEEEEENS4_ILi2EEEEEENS3_IJNS3_IJS6_NS4_ILi0EEEEEENS4_ILi64EEEEEEEENS_10ViewEngineIPN7cutlass10bfloat16_tEEEEEC2ERKSE_RKSJ_,@function
        .size           $_ZN7cutlass13device_kernelIN5flash19enable_sm80_to_sm89INS1_16FlashAttnBwdSm80INS1_25CollectiveMainloopBwdSm80ILi2ELi2EN4cute5tupleIJNS5_1CILi128EEES8_NS7_ILi64EEEEEENS_10bfloat16_tEfNS_4arch4Sm80ELb0ELb0ELb1ELb1ELb0ELb0ELb0ELb0ELi2ELi4ELi4ELi4ELb0EEENS1_21CollectiveEpilogueBwdISA_SB_SD_Li256ELb1ELb0ELi2EEENS1_19SingleTileSchedulerILb1ELb0ELb0ELi128EEEEEEEEEvNT_6ParamsE$_ZN4cute3eso3ESOILb1ELb0EJNS_6LayoutINS_5tupleIJNS3_IJNS_1CILi8EEENS4_ILi1EEEEEENS4_ILi2EEEEEENS3_IJNS3_IJS6_NS4_ILi0EEEEEENS4_ILi64EEEEEEEENS_10ViewEngineIPN7cutlass10bfloat16_tEEEEEC2ERKSE_RKSJ_,($_ZN7cutlass13device_kernelIN5flash19enable_sm80_to_sm89INS1_16FlashAttnBwdSm80INS1_25CollectiveMainloopBwdSm80ILi2ELi2EN4cute5tupleIJNS5_1CILi128EEES8_NS7_ILi64EEEEEENS_10bfloat16_tEfNS_4arch4Sm80ELb0ELb0ELb1ELb1ELb0ELb0ELb0ELb0ELi2ELi4ELi4ELi4ELb0EEENS1_21CollectiveEpilogueBwdISA_SB_SD_Li256ELb1ELb0ELi2EEENS1_19SingleTileSchedulerILb1ELb0ELb0ELi128EEEEEEEEEvNT_6ParamsE$_ZN4cute3eso3ESOILb1ELb0EJNS_6LayoutINS_5tupleIJNS3_IJNS_1CILi8EEENS4_ILi1EEEEEENS4_ILi2EEEEEENS3_IJNS3_IJS6_NS4_ILi0EEEEEENS4_ILi64EEEEEEEEiEEC2ERKSE_RKi - $_ZN7cutlass13device_kernelIN5flash19enable_sm80_to_sm89INS1_16FlashAttnBwdSm80INS1_25CollectiveMainloopBwdSm80ILi2ELi2EN4cute5tupleIJNS5_1CILi128EEES8_NS7_ILi64EEEEEENS_10bfloat16_tEfNS_4arch4Sm80ELb0ELb0ELb1ELb1ELb0ELb0ELb0ELb0ELi2ELi4ELi4ELi4ELb0EEENS1_21CollectiveEpilogueBwdISA_SB_SD_Li256ELb1ELb0ELi2EEENS1_19SingleTileSchedulerILb1ELb0ELb0ELi128EEEEEEEEEvNT_6ParamsE$_ZN4cute3eso3ESOILb1ELb0EJNS_6LayoutINS_5tupleIJNS3_IJNS_1CILi8EEENS4_ILi1EEEEEENS4_ILi2EEEEEENS3_IJNS3_IJS6_NS4_ILi0EEEEEENS4_ILi64EEEEEEEENS_10ViewEngineIPN7cutlass10bfloat16_tEEEEEC2ERKSE_RKSJ_)
$_ZN7cutlass13device_kernelIN5flash19enable_sm80_to_sm89INS1_16FlashAttnBwdSm80INS1_25CollectiveMainloopBwdSm80ILi2ELi2EN4cute5tupleIJNS5_1CILi128EEES8_NS7_ILi64EEEEEENS_10bfloat16_tEfNS_4arch4Sm80ELb0ELb0ELb1ELb1ELb0ELb0ELb0ELb0ELi2ELi4ELi4ELi4ELb0EEENS1_21CollectiveEpilogueBwdISA_SB_SD_Li256ELb1ELb0ELi2EEENS1_19SingleTileSchedulerILb1ELb0ELb0ELi128EEEEEEEEEvNT_6ParamsE$_ZN4cute3eso3ESOILb1ELb0EJNS_6LayoutINS_5tupleIJNS3_IJNS_1CILi8EEENS4_ILi1EEEEEENS4_ILi2EEEEEENS3_IJNS3_IJS6_NS4_ILi0EEEEEENS4_ILi64EEEEEEEENS_10ViewEngineIPN7cutlass10bfloat16_tEEEEEC2ERKSE_RKSJ_:
[----:B------:R-:W-:Y:S01]  /*b470*/  IADD3 R2, R23, -c[0x0][0x20], RZ ;  /* 0x8000080017027a10 */ /* 0x000fe20007ffe0ff */
[----:B------:R-:W-:Y:S01]  /*b480*/  IMAD.MOV.U32 R9, RZ, RZ, R3 ;  /* 0x000000ffff097224 */ /* 0x000fe200078e0003 */
[----:B------:R-:W-:-:S04]  /*b490*/  MOV R7, 0x0 ;  /* 0x0000000000077802 */ /* 0x000fc80000000f00 */
[----:B------:R1:W-:Y:S01]  /*b4a0*/  STL.64 [R2], R8 ;  /* 0x0000000802007387 */ /* 0x0003e20000100a00 */
[----:B------:R-:W-:Y:S05]  /*b4b0*/  RET.REL.NODEC R6 `(_ZN7cutlass13device_kernelIN5flash19enable_sm80_to_sm89INS1_16FlashAttnBwdSm80INS1_25CollectiveMainloopBwdSm80ILi2ELi2EN4cute5tupleIJNS5_1CILi128EEES8_NS7_ILi64EEEEEENS_10bfloat16_tEfNS_4arch4Sm80ELb0ELb0ELb1ELb1ELb0ELb0ELb0ELb0ELi2ELi4ELi4ELi4ELb0EEENS1_21CollectiveEpilogueBwdISA_SB_SD_Li256ELb1ELb0ELi2EEENS1_19SingleTileSchedulerILb1ELb0ELb0ELi128EEEEEEEEEvNT_6ParamsE) ;  /* 0xffff4b4006007950 */ /* 0x000fea0003c3ffff */
        .type           $_ZN7cutlass13device_kernelIN5flash19enable_sm80_to_sm89INS1_16FlashAttnBwdSm80INS1_25CollectiveMainloopBwdSm80ILi2ELi2EN4cute5tupleIJNS5_1CILi128EEES8_NS7_ILi64EEEEEENS_10bfloat16_tEfNS_4arch4Sm80ELb0ELb0ELb1ELb1ELb0ELb0ELb0ELb0ELi2ELi4ELi4ELi4ELb0EEENS1_21CollectiveEpilogueBwdISA_SB_SD_Li256ELb1ELb0ELi2EEENS1_19SingleTileSchedulerILb1ELb0ELb0ELi128EEEEEEEEEvNT_6ParamsE$_ZN4cute3eso3ESOILb1ELb0EJNS_6LayoutINS_5tupleIJNS3_IJNS_1CILi8EEENS4_ILi1EEEEEENS4_ILi2EEEEEENS3_IJNS3_IJS6_NS4_ILi0EEEEEENS4_ILi64EEEEEEEEiEEC2ERKSE_RKi,@function
        .size           $_ZN7cutlass13device_kernelIN5flash19enable_sm80_to_sm89INS1_16FlashAttnBwdSm80INS1_25CollectiveMainloopBwdSm80ILi2ELi2EN4cute5tupleIJNS5_1CILi128EEES8_NS7_ILi64EEEEEENS_10bfloat16_tEfNS_4arch4Sm80ELb0ELb0ELb1ELb1ELb0ELb0ELb0ELb0ELi2ELi4ELi4ELi4ELb0EEENS1_21CollectiveEpilogueBwdISA_SB_SD_Li256ELb1ELb0ELi2EEENS1_19SingleTileSchedulerILb1ELb0ELb0ELi128EEEEEEEEEvNT_6ParamsE$_ZN4cute3eso3ESOILb1ELb0EJNS_6LayoutINS_5tupleIJNS3_IJNS_1CILi8EEENS4_ILi1EEEEEENS4_ILi2EEEEEENS3_IJNS3_IJS6_NS4_ILi0EEEEEENS4_ILi64EEEEEEEEiEEC2ERKSE_RKi,($_ZN7cutlass13device_kernelIN5flash19enable_sm80_to_sm89INS1_16FlashAttnBwdSm80INS1_25CollectiveMainloopBwdSm80ILi2ELi2EN4cute5tupleIJNS5_1CILi128EEES8_NS7_ILi64EEEEEENS_10bfloat16_tEfNS_4arch4Sm80ELb0ELb0ELb1ELb1ELb0ELb0ELb0ELb0ELi2ELi4ELi4ELi4ELb0EEENS1_21CollectiveEpilogueBwdISA_SB_SD_Li256ELb1ELb0ELi2EEENS1_19SingleTileSchedulerILb1ELb0ELb0ELi128EEEEEEEEEvNT_6ParamsE$_ZN4cute3eso3ESOILb1ELb0EJNS_6LayoutINS_5tupleIJNS3_IJNS_1CILi8EEENS4_ILi1EEEEEENS4_ILi2EEEEEENS3_IJNS3_IJS6_NS4_ILi0EEEEEENS4_ILi8192EEEEEEEENS_10ViewEngineINS_8smem_ptrIPN7cutlass10bfloat16_tEEEEEEEC2ERKSE_RKSL_ - $_ZN7cutlass13device_kernelIN5flash19enable_sm80_to_sm89INS1_16FlashAttnBwdSm80INS1_25CollectiveMainloopBwdSm80ILi2ELi2EN4cute5tupleIJNS5_1CILi128EEES8_NS7_ILi64EEEEEENS_10bfloat16_tEfNS_4arch4Sm80ELb0ELb0ELb1ELb1ELb0ELb0ELb0ELb0ELi2ELi4ELi4ELi4ELb0EEENS1_21CollectiveEpilogueBwdISA_SB_SD_Li256ELb1ELb0ELi2EEENS1_19SingleTileSchedulerILb1ELb0ELb0ELi128EEEEEEEEEvNT_6ParamsE$_ZN4cute3eso3ESOILb1ELb0EJNS_6LayoutINS_5tupleIJNS3_IJNS_1CILi8EEENS4_ILi1EEEEEENS4_ILi2EEEEEENS3_IJNS3_IJS6_NS4_ILi0EEEEEENS4_ILi64EEEEEEEEiEEC2ERKSE_RKi)
$_ZN7cutlass13device_kernelIN5flash19enable_sm80_to_sm89INS1_16FlashAttnBwdSm80INS1_25CollectiveMainloopBwdSm80ILi2ELi2EN4cute5tupleIJNS5_1CILi128EEES8_NS7_ILi64EEEEEENS_10bfloat16_tEfNS_4arch4Sm80ELb0ELb0ELb1ELb1ELb0ELb0ELb0ELb0ELi2ELi4ELi4ELi4ELb0EEENS1_21CollectiveEpilogueBwdISA_SB_SD_Li256ELb1ELb0ELi2EEENS1_19SingleTileSchedulerILb1ELb0ELb0ELi128EEEEEEEEEvNT_6ParamsE$_ZN4cute3eso3ESOILb1ELb0EJNS_6LayoutINS_5tupleIJNS3_IJNS_1CILi8EEENS4_ILi1EEEEEENS4_ILi2EEEEEENS3_IJNS3_IJS6_NS4_ILi0EEEEEENS4_ILi64EEEEEEEEiEEC2ERKSE_RKi:
[----:B------:R-:W-:Y:S02]  /*b4c0*/  IADD3 R2, R23, -c[0x0][0x20], RZ ;  /* 0x8000080017027a10 */ /* 0x000fe40007ffe0ff */
[----:B------:R-:W-:-:S03]  /*b4d0*/  MOV R7, 0x0 ;  /* 0x0000000000077802 */ /* 0x000fc60000000f00 */
[----:B------:R1:W-:Y:S01]  /*b4e0*/  STL [R2], R3 ;  /* 0x0000000302007387 */ /* 0x0003e20000100800 */
[----:B------:R-:W-:Y:S05]  /*b4f0*/  RET.REL.NODEC R6 `(_ZN7cutlass13device_kernelIN5flash19enable_sm80_to_sm89INS1_16FlashAttnBwdSm80INS1_25CollectiveMainloopBwdSm80ILi2ELi2EN4cute5tupleIJNS5_1CILi128EEES8_NS7_ILi64EEEEEENS_10bfloat16_tEfNS_4arch4Sm80ELb0ELb0ELb1ELb1ELb0ELb0ELb0ELb0ELi2ELi4ELi4ELi4ELb0EEENS1_21CollectiveEpilogueBwdISA_SB_SD_Li256ELb1ELb0ELi2EEENS1_19SingleTileSchedulerILb1ELb0ELb0ELi128EEEEEEEEEvNT_6ParamsE) ;  /* 0xffff4b0006007950 */ /* 0x000fea0003c3ffff */
        .type           $_ZN7cutlass13device_kernelIN5flash19enable_sm80_to_sm89INS1_16FlashAttnBwdSm80INS1_25CollectiveMainloopBwdSm80ILi2ELi2EN4cute5tupleIJNS5_1CILi128EEES8_NS7_ILi64EEEEEENS_10bfloat16_tEfNS_4arch4Sm80ELb0ELb0ELb1ELb1ELb0ELb0ELb0ELb0ELi2ELi4ELi4ELi4ELb0EEENS1_21CollectiveEpilogueBwdISA_SB_SD_Li256ELb1ELb0ELi2EEENS1_19SingleTileSchedulerILb1ELb0ELb0ELi128EEEEEEEEEvNT_6ParamsE$_ZN4cute3eso3ESOILb1ELb0EJNS_6LayoutINS_5tupleIJNS3_IJNS_1CILi8EEENS4_ILi1EEEEEENS4_ILi2EEEEEENS3_IJNS3_IJS6_NS4_ILi0EEEEEENS4_ILi8192EEEEEEEENS_10ViewEngineINS_8smem_ptrIPN7cutlass10bfloat16_tEEEEEEEC2ERKSE_RKSL_,@function
        .size           $_ZN7cutlass13device_kernelIN5flash19enable_sm80_to_sm89INS1_16FlashAttnBwdSm80INS1_25CollectiveMainloopBwdSm80ILi2ELi2EN4cute5tupleIJNS5_1CILi128EEES8_NS7_ILi64EEEEEENS_10bfloat16_tEfNS_4arch4Sm80ELb0ELb0ELb1ELb1ELb0ELb0ELb0ELb0ELi2ELi4ELi4ELi4ELb0EEENS1_21CollectiveEpilogueBwdISA_SB_SD_Li256ELb1ELb0ELi2EEENS1_19SingleTileSchedulerILb1ELb0ELb0ELi128EEEEEEEEEvNT_6ParamsE$_ZN4cute3eso3ESOILb1ELb0EJNS_6LayoutINS_5tupleIJNS3_IJNS_1CILi8EEENS4_ILi1EEEEEENS4_ILi2EEEEEENS3_IJNS3_IJS6_NS4_ILi0EEEEEENS4_ILi8192EEEEEEEENS_10ViewEngineINS_8smem_ptrIPN7cutlass10bfloat16_tEEEEEEEC2ERKSE_RKSL_,($_ZN7cutlass13device_kernelIN5flash19enable_sm80_to_sm89INS1_16FlashAttnBwdSm80INS1_25CollectiveMainloopBwdSm80ILi2ELi2EN4cute5tupleIJNS5_1CILi128EEES8_NS7_ILi64EEEEEENS_10bfloat16_tEfNS_4arch4Sm80ELb0ELb0ELb1ELb1ELb0ELb0ELb0ELb0ELi2ELi4ELi4ELi4ELb0EEENS1_21CollectiveEpilogueBwdISA_SB_SD_Li256ELb1ELb0ELi2EEENS1_19SingleTileSchedulerILb1ELb0ELb0ELi128EEEEEEEEEvNT_6ParamsE$_ZN4cute3eso3ESOILb1ELb0EJNS_6LayoutINS_5tupleIJNS3_IJNS_1CILi8EEENS4_ILi1EEEEEENS4_ILi2EEEEEENS3_IJNS3_IJS6_NS4_ILi0EEEEEENS4_ILi8192EEEEEEEEiEEC2ERKSE_RKi - $_ZN7cutlass13device_kernelIN5flash19enable_sm80_to_sm89INS1_16FlashAttnBwdSm80INS1_25CollectiveMainloopBwdSm80ILi2ELi2EN4cute5tupleIJNS5_1CILi128EEES8_NS7_ILi64EEEEEENS_10bfloat16_tEfNS_4arch4Sm80ELb0ELb0ELb1ELb1ELb0ELb0ELb0ELb0ELi2ELi4ELi4ELi4ELb0EEENS1_21CollectiveEpilogueBwdISA_SB_SD_Li256ELb1ELb0ELi2EEENS1_19SingleTileSchedulerILb1ELb0ELb0ELi128EEEEEEEEEvNT_6ParamsE$_ZN4cute3eso3ESOILb1ELb0EJNS_6LayoutINS_5tupleIJNS3_IJNS_1CILi8EEENS4_ILi1EEEEEENS4_ILi2EEEEEENS3_IJNS3_IJS6_NS4_ILi0EEEEEENS4_ILi8192EEEEEEEENS_10ViewEngineINS_8smem_ptrIPN7cutlass10bfloat16_tEEEEEEEC2ERKSE_RKSL_)
$_ZN7cutlass13device_kernelIN5flash19enable_sm80_to_sm89INS1_16FlashAttnBwdSm80INS1_25CollectiveMainloopBwdSm80ILi2ELi2EN4cute5tupleIJNS5_1CILi128EEES8_NS7_ILi64EEEEEENS_10bfloat16_tEfNS_4arch4Sm80ELb0ELb0ELb1ELb1ELb0ELb0ELb0ELb0ELi2ELi4ELi4ELi4ELb0EEENS1_21CollectiveEpilogueBwdISA_SB_SD_Li256ELb1ELb0ELi2EEENS1_19SingleTileSchedulerILb1ELb0ELb0ELi128EEEEEEEEEvNT_6ParamsE$_ZN4cute3eso3ESOILb1ELb0EJNS_6LayoutINS_5tupleIJNS3_IJNS_1CILi8EEENS4_ILi1EEEEEENS4_ILi2EEEEEENS3_IJNS3_IJS6_NS4_ILi0EEEEEENS4_ILi8192EEEEEEEENS_10ViewEngineINS_8smem_ptrIPN7cutlass10bfloat16_tEEEEEEEC2ERKSE_RKSL_:
[----:B------:R-:W-:Y:S02]  /*b500*/  IADD3 R4, R23, -c[0x0][0x20], RZ ;  /* 0x8000080017047a10 */ /* 0x000fe40007ffe0ff */
[----:B------:R-:W-:-:S03]  /*b510*/  MOV R7, 0x0 ;  /* 0x0000000000077802 */ /* 0x000fc60000000f00 */
[----:B------:R1:W-:Y:S01]  /*b520*/  STL.64 [R4], R2 ;  /* 0x0000000204007387 */ /* 0x0003e20000100a00 */
[----:B------:R-:W-:Y:S05]  /*b530*/  RET.REL.NODEC R6 `(_ZN7cutlass13device_kernelIN5flash19enable_sm80_to_sm89INS1_16FlashAttnBwdSm80INS1_25CollectiveMainloopBwdSm80ILi2ELi2EN4cute5tupleIJNS5_1CILi128EEES8_NS7_ILi64EEEEEENS_10bfloat16_tEfNS_4arch4Sm80ELb0ELb0ELb1ELb1ELb0ELb0ELb0ELb0ELi2ELi4ELi4ELi4ELb0EEENS1_21CollectiveEpilogueBwdISA_SB_SD_Li256ELb1ELb0ELi2EEENS1_19SingleTileSchedulerILb1ELb0ELb0ELi128EEEEEEEEEvNT_6ParamsE) ;  /* 0xffff4ac006007950 */ /* 0x000fea0003c3ffff */
        .type           $_ZN7cutlass13device_kernelIN5flash19enable_sm80_to_sm89INS1_16FlashAttnBwdSm80INS1_25CollectiveMainloopBwdSm80ILi2ELi2EN4cute5tupleIJNS5_1CILi128EEES8_NS7_ILi64EEEEEENS_10bfloat16_tEfNS_4arch4Sm80ELb0ELb0ELb1ELb1ELb0ELb0ELb0ELb0ELi2ELi4ELi4ELi4ELb0EEENS1_21CollectiveEpilogueBwdISA_SB_SD_Li256ELb1ELb0ELi2EEENS1_19SingleTileSchedulerILb1ELb0ELb0ELi128EEEEEEEEEvNT_6ParamsE$_ZN4cute3eso3ESOILb1ELb0EJNS_6LayoutINS_5tupleIJNS3_IJNS_1CILi8EEENS4_ILi1EEEEEENS4_ILi2EEEEEENS3_IJNS3_IJS6_NS4_ILi0EEEEEENS4_ILi8192EEEEEEEEiEEC2ERKSE_RKi,@function
        .size           $_ZN7cutlass13device_kernelIN5flash19enable_sm80_to_sm89INS1_16FlashAttnBwdSm80INS1_25CollectiveMainloopBwdSm80ILi2ELi2EN4cute5tupleIJNS5_1CILi128EEES8_NS7_ILi64EEEEEENS_10bfloat16_tEfNS_4arch4Sm80ELb0ELb0ELb1ELb1ELb0ELb0ELb0ELb0ELi2ELi4ELi4ELi4ELb0EEENS1_21CollectiveEpilogueBwdISA_SB_SD_Li256ELb1ELb0ELi2EEENS1_19SingleTileSchedulerILb1ELb0ELb0ELi128EEEEEEEEEvNT_6ParamsE$_ZN4cute3eso3ESOILb1ELb0EJNS_6LayoutINS_5tupleIJNS3_IJNS_1CILi8EEENS4_ILi1EEEEEENS4_ILi2EEEEEENS3_IJNS3_IJS6_NS4_ILi0EEEEEENS4_ILi8192EEEEEEEEiEEC2ERKSE_RKi,($_ZN7cutlass13device_kernelIN5flash19enable_sm80_to_sm89INS1_16FlashAttnBwdSm80INS1_25CollectiveMainloopBwdSm80ILi2ELi2EN4cute5tupleIJNS5_1CILi128EEES8_NS7_ILi64EEEEEENS_10bfloat16_tEfNS_4arch4Sm80ELb0ELb0ELb1ELb1ELb0ELb0ELb0ELb0ELi2ELi4ELi4ELi4ELb0EEENS1_21CollectiveEpilogueBwdISA_SB_SD_Li256ELb1ELb0ELi2EEENS1_19SingleTileSchedulerILb1ELb0ELb0ELi128EEEEEEEEEvNT_6ParamsE$_ZN4cute3eso3ESOILb1ELb0EJNS_6LayoutINS_5tupleIJNS3_IJNS_1CILi8EEENS4_ILi1EEEEEENS4_ILi2EEEEEENS3_IJNS3_IJS6_NS4_ILi0EEEEEES5_EEEEENS_10ViewEngineIPN7cutlass10bfloat16_tEEEEEC2ERKSD_RKSI_ - $_ZN7cutlass13device_kernelIN5flash19enable_sm80_to_sm89INS1_16FlashAttnBwdSm80INS1_25CollectiveMainloopBwdSm80ILi2ELi2EN4cute5tupleIJNS5_1CILi128EEES8_NS7_ILi64EEEEEENS_10bfloat16_tEfNS_4arch4Sm80ELb0ELb0ELb1ELb1ELb0ELb0ELb0ELb0ELi2ELi4ELi4ELi4ELb0EEENS1_21CollectiveEpilogueBwdISA_SB_SD_Li256ELb1ELb0ELi2EEENS1_19SingleTileSchedulerILb1ELb0ELb0ELi128EEEEEEEEEvNT_6ParamsE$_ZN4cute3eso3ESOILb1ELb0EJNS_6LayoutINS_5tupleIJNS3_IJNS_1CILi8EEENS4_ILi1EEEEEENS4_ILi2EEEEEENS3_IJNS3_IJS6_NS4_ILi0EEEEEENS4_ILi8192EEEEEEEEiEEC2ERKSE_RKi)
$_ZN7cutlass13device_kernelIN5flash19enable_sm80_to_sm89INS1_16FlashAttnBwdSm80INS1_25CollectiveMainloopBwdSm80ILi2ELi2EN4cute5tupleIJNS5_1CILi128EEES8_NS7_ILi64EEEEEENS_10bfloat16_tEfNS_4arch4Sm80ELb0ELb0ELb1ELb1ELb0ELb0ELb0ELb0ELi2ELi4ELi4ELi4ELb0EEENS1_21CollectiveEpilogueBwdISA_SB_SD_Li256ELb1ELb0ELi2EEENS1_19SingleTileSchedulerILb1ELb0ELb0ELi128EEEEEEEEEvNT_6ParamsE$_ZN4cute3eso3ESOILb1ELb0EJNS_6LayoutINS_5tupleIJNS3_IJNS_1CILi8EEENS4_ILi1EEEEEENS4_ILi2EEEEEENS3_IJNS3_IJS6_NS4_ILi0EEEEEENS4_ILi8192EEEEEEEEiEEC2ERKSE_RKi:
[----:B------:R-:W-:Y:S02]  /*b540*/  IADD3 R2, R23, -c[0x0][0x20], RZ ;  /* 0x8000080017027a10 */ /* 0x000fe40007ffe0ff */
[----:B------:R-:W-:-:S03]  /*b550*/  MOV R5, 0x0 ;  /* 0x0000000000057802 */ /* 0x000fc60000000f00 */
[----:B------:R1:W-:Y:S01]  /*b560*/  STL [R2], R3 ;  /* 0x0000000302007387 */ /* 0x0003e20000100800 */
[----:B------:R-:W-:Y:S05]  /*b570*/  RET.REL.NODEC R4 `(_ZN7cutlass13device_kernelIN5flash19enable_sm80_to_sm89INS1_16FlashAttnBwdSm80INS1_25CollectiveMainloopBwdSm80ILi2ELi2EN4cute5tupleIJNS5_1CILi128EEES8_NS7_ILi64EEEEEENS_10bfloat16_tEfNS_4arch4Sm80ELb0ELb0ELb1ELb1ELb0ELb0ELb0ELb0ELi2ELi4ELi4ELi4ELb0EEENS1_21CollectiveEpilogueBwdISA_SB_SD_Li256ELb1ELb0ELi2EEENS1_19SingleTileSchedulerILb1ELb0ELb0ELi128EEEEEEEEEvNT_6ParamsE) ;  /* 0xffff4a8004007950 */ /* 0x000fea0003c3ffff */
        .type           $_ZN7cutlass13device_kernelIN5flash19enable_sm80_to_sm89INS1_16FlashAttnBwdSm80INS1_25CollectiveMainloopBwdSm80ILi2ELi2EN4cute5tupleIJNS5_1CILi128EEES8_NS7_ILi64EEEEEENS_10bfloat16_tEfNS_4arch4Sm80ELb0ELb0ELb1ELb1ELb0ELb0ELb0ELb0ELi2ELi4ELi4ELi4ELb0EEENS1_21CollectiveEpilogueBwdISA_SB_SD_Li256ELb1ELb0ELi2EEENS1_19SingleTileSchedulerILb1ELb0ELb0ELi128EEEEEEEEEvNT_6ParamsE$_ZN4cute3eso3ESOILb1ELb0EJNS_6LayoutINS_5tupleIJNS3_IJNS_1CILi8EEENS4_ILi1EEEEEENS4_ILi2EEEEEENS3_IJNS3_IJS6_NS4_ILi0EEEEEES5_EEEEENS_10ViewEngineIPN7cutlass10bfloat16_tEEEEEC2ERKSD_RKSI_,@function
        .size           $_ZN7cutlass13device_kernelIN5flash19enable_sm80_to_sm89INS1_16FlashAttnBwdSm80INS1_25CollectiveMainloopBwdSm80ILi2ELi2EN4cute5tupleIJNS5_1CILi128EEES8_NS7_ILi64EEEEEENS_10bfloat16_tEfNS_4arch4Sm80ELb0ELb0ELb1ELb1ELb0ELb0ELb0ELb0ELi2ELi4ELi4ELi4ELb0EEENS1_21CollectiveEpilogueBwdISA_SB_SD_Li256ELb1ELb0ELi2EEENS1_19SingleTileSchedulerILb1ELb0ELb0ELi128EEEEEEEEEvNT_6ParamsE$_ZN4cute3eso3ESOILb1ELb0EJNS_6LayoutINS_5tupleIJNS3_IJNS_1CILi8EEENS4_ILi1EEEEEENS4_ILi2EEEEEENS3_IJNS3_IJS6_NS4_ILi0EEEEEES5_EEEEENS_10ViewEngineIPN7cutlass10bfloat16_tEEEEEC2ERKSD_RKSI_,($_ZN7cutlass13device_kernelIN5flash19enable_sm80_to_sm89INS1_16FlashAttnBwdSm80INS1_25CollectiveMainloopBwdSm80ILi2ELi2EN4cute5tupleIJNS5_1CILi128EEES8_NS7_ILi64EEEEEENS_10bfloat16_tEfNS_4arch4Sm80ELb0ELb0ELb1ELb1ELb0ELb0ELb0ELb0ELi2ELi4ELi4ELi4ELb0EEENS1_21CollectiveEpilogueBwdISA_SB_SD_Li256ELb1ELb0ELi2EEENS1_19SingleTileSchedulerILb1ELb0ELb0ELi128EEEEEEEEEvNT_6ParamsE$_ZN4cute3eso3ESOILb1ELb0EJNS_6LayoutINS_5tupleIJNS3_IJNS_1CILi8EEENS4_ILi1EEEEEENS4_ILi2EEEEEENS3_IJNS3_IJS6_NS4_ILi0EEEEEES5_EEEEEiEEC2ERKSD_RKi - $_ZN7cutlass13device_kernelIN5flash19enable_sm80_to_sm89INS1_16FlashAttnBwdSm80INS1_25CollectiveMainloopBwdSm80ILi2ELi2EN4cute5tupleIJNS5_1CILi128EEES8_NS7_ILi64EEEEEENS_10bfloat16_tEfNS_4arch4Sm80ELb0ELb0ELb1ELb1ELb0ELb0ELb0ELb0ELi2ELi4ELi4ELi4ELb0EEENS1_21CollectiveEpilogueBwdISA_SB_SD_Li256ELb1ELb0ELi2EEENS1_19SingleTileSchedulerILb1ELb0ELb0ELi128EEEEEEEEEvNT_6ParamsE$_ZN4cute3eso3ESOILb1ELb0EJNS_6LayoutINS_5tupleIJNS3_IJNS_1CILi8EEENS4_ILi1EEEEEENS4_ILi2EEEEEENS3_IJNS3_IJS6_NS4_ILi0EEEEEES5_EEEEENS_10ViewEngineIPN7cutlass10bfloat16_tEEEEEC2ERKSD_RKSI_)
$_ZN7cutlass13device_kernelIN5flash19enable_sm80_to_sm89INS1_16FlashAttnBwdSm80INS1_25CollectiveMainloopBwdSm80ILi2ELi2EN4cute5tupleIJNS5_1CILi128EEES8_NS7_ILi64EEEEEENS_10bfloat16_tEfNS_4arch4Sm80ELb0ELb0ELb1ELb1ELb0ELb0ELb0ELb0ELi2ELi4ELi4ELi4ELb0EEENS1_21CollectiveEpilogueBwdISA_SB_SD_Li256ELb1ELb0ELi2EEENS1_19SingleTileSchedulerILb1ELb0ELb0ELi128EEEEEEEEEvNT_6ParamsE$_ZN4cute3eso3ESOILb1ELb0EJNS_6LayoutINS_5tupleIJNS3_IJNS_1CILi8EEENS4_ILi1EEEEEENS4_ILi2EEEEEENS3_IJNS3_IJS6_NS4_ILi0EEEEEES5_EEEEENS_10ViewEngineIPN7cutlass10bfloat16_tEEEEEC2ERKSD_RKSI_:
[----:B------:R-:W-:Y:S01]  /*b580*/  IADD3 R7, R66, -c[0x0][0x20], RZ ;  /* 0x8000080042077a10 */ /* 0x000fe20007ffe0ff */
[----:B------:R-:W-:Y:S01]  /*b590*/  IMAD.MOV.U32 R10, RZ, RZ, R6 ;  /* 0x000000ffff0a7224 */ /* 0x000fe200078e0006 */
[----:B------:R-:W-:Y:S01]  /*b5a0*/  MOV R11, R9 ;  /* 0x00000009000b7202 */ /* 0x000fe20000000f00 */
[----:B------:R-:W-:-:S04]  /*b5b0*/  IMAD.MOV.U32 R9, RZ, RZ, 0x0 ;  /* 0x00000000ff097424 */ /* 0x000fc800078e00ff */
[----:B------:R1:W-:Y:S01]  /*b5c0*/  STL.64 [R7], R10 ;  /* 0x0000000a07007387 */ /* 0x0003e20000100a00 */
[----:B------:R-:W-:Y:S05]  /*b5d0*/  RET.REL.NODEC R8 `(_ZN7cutlass13device_kernelIN5flash19enable_sm80_to_sm89INS1_16FlashAttnBwdSm80INS1_25CollectiveMainloopBwdSm80ILi2ELi2EN4cute5tupleIJNS5_1CILi128EEES8_NS7_ILi64EEEEEENS_10bfloat16_tEfNS_4arch4Sm80ELb0ELb0ELb1ELb1ELb0ELb0ELb0ELb0ELi2ELi4ELi4ELi4ELb0EEENS1_21CollectiveEpilogueBwdISA_SB_SD_Li256ELb1ELb0ELi2EEENS1_19SingleTileSchedulerILb1ELb0ELb0ELi128EEEEEEEEEvNT_6ParamsE) ;  /* 0xffff4a2008007950 */ /* 0x000fea0003c3ffff */
        .type           $_ZN7cutlass13device_kernelIN5flash19enable_sm80_to_sm89INS1_16FlashAttnBwdSm80INS1_25CollectiveMainloopBwdSm80ILi2ELi2EN4cute5tupleIJNS5_1CILi128EEES8_NS7_ILi64EEEEEENS_10bfloat16_tEfNS_4arch4Sm80ELb0ELb0ELb1ELb1ELb0ELb0ELb0ELb0ELi2ELi4ELi4ELi4ELb0EEENS1_21CollectiveEpilogueBwdISA_SB_SD_Li256ELb1ELb0ELi2EEENS1_19SingleTileSchedulerILb1ELb0ELb0ELi128EEEEEEEEEvNT_6ParamsE$_ZN4cute3eso3ESOILb1ELb0EJNS_6LayoutINS_5tupleIJNS3_IJNS_1CILi8EEENS4_ILi1EEEEEENS4_ILi2EEEEEENS3_IJNS3_IJS6_NS4_ILi0EEEEEES5_EEEEEiEEC2ERKSD_RKi,@function
        .size           $_ZN7cutlass13device_kernelIN5flash19enable_sm80_to_sm89INS1_16FlashAttnBwdSm80INS1_25CollectiveMainloopBwdSm80ILi2ELi2EN4cute5tupleIJNS5_1CILi128EEES8_NS7_ILi64EEEEEENS_10bfloat16_tEfNS_4arch4Sm80ELb0ELb0ELb1ELb1ELb0ELb0ELb0ELb0ELi2ELi4ELi4ELi4ELb0EEENS1_21CollectiveEpilogueBwdISA_SB_SD_Li256ELb1ELb0ELi2EEENS1_19SingleTileSchedulerILb1ELb0ELb0ELi128EEEEEEEEEvNT_6ParamsE$_ZN4cute3eso3ESOILb1ELb0EJNS_6LayoutINS_5tupleIJNS3_IJNS_1CILi8EEENS4_ILi1EEEEEENS4_ILi2EEEEEENS3_IJNS3_IJS6_NS4_ILi0EEEEEES5_EEEEEiEEC2ERKSD_RKi,($_ZN7cutlass13device_kernelIN5flash19enable_sm80_to_sm89INS1_16FlashAttnBwdSm80INS1_25CollectiveMainloopBwdSm80ILi2ELi2EN4cute5tupleIJNS5_1CILi128EEES8_NS7_ILi64EEEEEENS_10bfloat16_tEfNS_4arch4Sm80ELb0ELb0ELb1ELb1ELb0ELb0ELb0ELb0ELi2ELi4ELi4ELi4ELb0EEENS1_21CollectiveEpilogueBwdISA_SB_SD_Li256ELb1ELb0ELi2EEENS1_19SingleTileSchedulerILb1ELb0ELb0ELi128EEEEEEEEEvNT_6ParamsE$_ZN4cute3eso3ESOILb1ELb0EJNS_6LayoutINS_5tupleIJNS3_IJNS_1CILi8EEENS4_ILi1EEEEEENS4_ILi2EEENS3_IJNS4_ILi4EEES8_EEEEEENS3_IJNS3_IJS6_NS4_ILi0EEEEEES5_NS3_IJNS4_ILi32EEENS4_ILi16EEEEEEEEEEENS_10ViewEngineIPN7cutlass10bfloat16_tEEEEEC2ERKSI_RKSN_ - $_ZN7cutlass13device_kernelIN5flash19enable_sm80_to_sm89INS1_16FlashAttnBwdSm80INS1_25CollectiveMainloopBwdSm80ILi2ELi2EN4cute5tupleIJNS5_1CILi128EEES8_NS7_ILi64EEEEEENS_10bfloat16_tEfNS_4arch4Sm80ELb0ELb0ELb1ELb1ELb0ELb0ELb0ELb0ELi2ELi4ELi4ELi4ELb0EEENS1_21CollectiveEpilogueBwdISA_SB_SD_Li256ELb1ELb0ELi2EEENS1_19SingleTileSchedulerILb1ELb0ELb0ELi128EEEEEEEEEvNT_6ParamsE$_ZN4cute3eso3ESOILb1ELb0EJNS_6LayoutINS_5tupleIJNS3_IJNS_1CILi8EEENS4_ILi1EEEEEENS4_ILi2EEEEEENS3_IJNS3_IJS6_NS4_ILi0EEEEEES5_EEEEEiEEC2ERKSD_RKi)
$_ZN7cutlass13device_kernelIN5flash19enable_sm80_to_sm89INS1_16FlashAttnBwdSm80INS1_25CollectiveMainloopBwdSm80ILi2ELi2EN4cute5tupleIJNS5_1CILi128EEES8_NS7_ILi64EEEEEENS_10bfloat16_tEfNS_4arch4Sm80ELb0ELb0ELb1ELb1ELb0ELb0ELb0ELb0ELi2ELi4ELi4ELi4ELb0EEENS1_21CollectiveEpilogueBwdISA_SB_SD_Li256ELb1ELb0ELi2EEENS1_19SingleTileSchedulerILb1ELb0ELb0ELi128EEEEEEEEEvNT_6ParamsE$_ZN4cute3eso3ESOILb1ELb0EJNS_6LayoutINS_5tupleIJNS3_IJNS_1CILi8EEENS4_ILi1EEEEEENS4_ILi2EEEEEENS3_IJNS3_IJS6_NS4_ILi0EEEEEES5_EEEEEiEEC2ERKSD_RKi:
[----:B------:R-:W-:Y:S02]  /*b5e0*/  IADD3 R2, R57, -c[0x0][0x20], RZ ;  /* 0x8000080039027a10 */ /* 0x000fe40007ffe0ff */
[----:B------:R-:W-:-:S03]  /*b5f0*/  MOV R7, 0x0 ;  /* 0x0000000000077802 */ /* 0x000fc60000000f00 */
[----:B------:R1:W-:Y:S01]  /*b600*/  STL [R2], R3 ;  /* 0x0000000302007387 */ /* 0x0003e20000100800 */
[----:B------:R-:W-:Y:S05]  /*b610*/  RET.REL.NODEC R6 `(_ZN7cutlass13device_kernelIN5flash19enable_sm80_to_sm89INS1_16FlashAttnBwdSm80INS1_25CollectiveMainloopBwdSm80ILi2ELi2EN4cute5tupleIJNS5_1CILi128EEES8_NS7_ILi64EEEEEENS_10bfloat16_tEfNS_4arch4Sm80ELb0ELb0ELb1ELb1ELb0ELb0ELb0ELb0ELi2ELi4ELi4ELi4ELb0EEENS1_21CollectiveEpilogueBwdISA_SB_SD_Li256ELb1ELb0ELi2EEENS1_19SingleTileSchedulerILb1ELb0ELb0ELi128EEEEEEEEEvNT_6ParamsE) ;  /* 0xffff49e006007950 */ /* 0x000fea0003c3ffff */
        .type           $_ZN7cutlass13device_kernelIN5flash19enable_sm80_to_sm89INS1_16FlashAttnBwdSm80INS1_25CollectiveMainloopBwdSm80ILi2ELi2EN4cute5tupleIJNS5_1CILi128EEES8_NS7_ILi64EEEEEENS_10bfloat16_tEfNS_4arch4Sm80ELb0ELb0ELb1ELb1ELb0ELb0ELb0ELb0ELi2ELi4ELi4ELi4ELb0EEENS1_21CollectiveEpilogueBwdISA_SB_SD_Li256ELb1ELb0ELi2EEENS1_19SingleTileSchedulerILb1ELb0ELb0ELi128EEEEEEEEEvNT_6ParamsE$_ZN4cute3eso3ESOILb1ELb0EJNS_6LayoutINS_5tupleIJNS3_IJNS_1CILi8EEENS4_ILi1EEEEEENS4_ILi2EEENS3_IJNS4_ILi4EEES8_EEEEEENS3_IJNS3_IJS6_NS4_ILi0EEEEEES5_NS3_IJNS4_ILi32EEENS4_ILi16EEEEEEEEEEENS_10ViewEngineIPN7cutlass10bfloat16_tEEEEEC2ERKSI_RKSN_,@function
        .size           $_ZN7cutlass13device_kernelIN5flash19enable_sm80_to_sm89INS1_16FlashAttnBwdSm80INS1_25CollectiveMainloopBwdSm80ILi2ELi2EN4cute5tupleIJNS5_1CILi128EEES8_NS7_ILi64EEEEEENS_10bfloat16_tEfNS_4arch4Sm80ELb0ELb0ELb1ELb1ELb0ELb0ELb0ELb0ELi2ELi4ELi4ELi4ELb0EEENS1_21CollectiveEpilogueBwdISA_SB_SD_Li256ELb1ELb0ELi2EEENS1_19SingleTileSchedulerILb1ELb0ELb0ELi128EEEEEEEEEvNT_6ParamsE$_ZN4cute3eso3ESOILb1ELb0EJNS_6LayoutINS_5tupleIJNS3_IJNS_1CILi8EEENS4_ILi1EEEEEENS4_ILi2EEENS3_IJNS4_ILi4EEES8_EEEEEENS3_IJNS3_IJS6_NS4_ILi0EEEEEES5_NS3_IJNS4_ILi32EEENS4_ILi16EEEEEEEEEEENS_10ViewEngineIPN7cutlass10bfloat16_tEEEEEC2ERKSI_RKSN_,($_ZN7cutlass13device_kernelIN5flash19enable_sm80_to_sm89INS1_16FlashAttnBwdSm80INS1_25CollectiveMainloopBwdSm80ILi2ELi2EN4cute5tupleIJNS5_1CILi128EEES8_NS7_ILi64EEEEEENS_10bfloat16_tEfNS_4arch4Sm80ELb0ELb0ELb1ELb1ELb0ELb0ELb0ELb0ELi2ELi4ELi4ELi4ELb0EEENS1_21CollectiveEpilogueBwdISA_SB_SD_Li256ELb1ELb0ELi2EEENS1_19SingleTileSchedulerILb1ELb0ELb0ELi128EEEEEEEEEvNT_6ParamsE$_ZN4cute3eso3ESOILb1ELb0EJNS_6LayoutINS_5tupleIJNS3_IJNS_1CILi8EEENS4_ILi1EEEEEENS4_ILi2EEENS4_ILi4EEEEEENS3_IJNS3_IJS6_NS4_ILi0EEEEEES5_NS4_ILi16EEEEEEEENS_10ViewEngineIPN7cutlass10bfloat16_tEEEEEC2ERKSF_RKSK_ - $_ZN7cutlass13device_kernelIN5flash19enable_sm80_to_sm89INS1_16FlashAttnBwdSm80INS1_25CollectiveMainloopBwdSm80ILi2ELi2EN4cute5tupleIJNS5_1CILi128EEES8_NS7_ILi64EEEEEENS_10bfloat16_tEfNS_4arch4Sm80ELb0ELb0ELb1ELb1ELb0ELb0ELb0ELb0ELi2ELi4ELi4ELi4ELb0EEENS1_21CollectiveEpilogueBwdISA_SB_SD_Li256ELb1ELb0ELi2EEENS1_19SingleTileSchedulerILb1ELb0ELb0ELi128EEEEEEEEEvNT_6ParamsE$_ZN4cute3eso3ESOILb1ELb0EJNS_6LayoutINS_5tupleIJNS3_IJNS_1CILi8EEENS4_ILi1EEEEEENS4_ILi2EEENS3_IJNS4_ILi4EEES8_EEEEEENS3_IJNS3_IJS6_NS4_ILi0EEEEEES5_NS3_IJNS4_ILi32EEENS4_ILi16EEEEEEEEEEENS_10ViewEngineIPN7cutlass10bfloat16_tEEEEEC2ERKSI_RKSN_)
$_ZN7cutlass13device_kernelIN5flash19enable_sm80_to_sm89INS1_16FlashAttnBwdSm80INS1_25CollectiveMainloopBwdSm80ILi2ELi2EN4cute5tupleIJNS5_1CILi128EEES8_NS7_ILi64EEEEEENS_10bfloat16_tEfNS_4arch4Sm80ELb0ELb0ELb1ELb1ELb0ELb0ELb0ELb0ELi2ELi4ELi4ELi4ELb0EEENS1_21CollectiveEpilogueBwdISA_SB_SD_Li256ELb1ELb0ELi2EEENS1_19SingleTileSchedulerILb1ELb0ELb0ELi128EEEEEEEEEvNT_6ParamsE$_ZN4cute3eso3ESOILb1ELb0EJNS_6LayoutINS_5tupleIJNS3_IJNS_1CILi8EEENS4_ILi1EEEEEENS4_ILi2EEENS3_IJNS4_ILi4EEES8_EEEEEENS3_IJNS3_IJS6_NS4_ILi0EEEEEES5_NS3_IJNS4_ILi32EEENS4_ILi16EEEEEEEEEEENS_10ViewEngineIPN7cutlass10bfloat16_tEEEEEC2ERKSI_RKSN_:
[----:B------:R-:W-:Y:S01]  /*b620*/  IADD3 R2, R66, -c[0x0][0x20], RZ ;  /* 0x8000080042027a10 */ /* 0x000fe20007ffe0ff */
[----:B------:R-:W-:Y:S01]  /*b630*/  IMAD.MOV.U32 R6, RZ, RZ, R62 ;  /* 0x000000ffff067224 */ /* 0x000fe200078e003e */
[----:B------:R-:W-:Y:S01]  /*b640*/  MOV R7, R61 ;  /* 0x0000003d00077202 */ /* 0x000fe20000000f00 */
[----:B------:R-:W-:-:S04]  /*b650*/  IMAD.MOV.U32 R5, RZ, RZ, 0x0 ;  /* 0x00000000ff057424 */ /* 0x000fc800078e00ff */
[----:B------:R1:W-:Y:S01]  /*b660*/  STL.64 [R2], R6 ;  /* 0x0000000602007387 */ /* 0x0003e20000100a00 */
[----:B------:R-:W-:Y:S05]  /*b670*/  RET.REL.NODEC R4 `(_ZN7cutlass13device_kernelIN5flash19enable_sm80_to_sm89INS1_16FlashAttnBwdSm80INS1_25CollectiveMainloopBwdSm80ILi2ELi2EN4cute5tupleIJNS5_1CILi128EEES8_NS7_ILi64EEEEEENS_10bfloat16_tEfNS_4arch4Sm80ELb0ELb0ELb1ELb1ELb0ELb0ELb0ELb0ELi2ELi4ELi4ELi4ELb0EEENS1_21CollectiveEpilogueBwdISA_SB_SD_Li256ELb1ELb0ELi2EEENS1_19SingleTileSchedulerILb1ELb0ELb0ELi128EEEEEEEEEvNT_6ParamsE) ;  /* 0xffff498004007950 */ /* 0x000fea0003c3ffff */
        .type           $_ZN7cutlass13device_kernelIN5flash19enable_sm80_to_sm89INS1_16FlashAttnBwdSm80INS1_25CollectiveMainloopBwdSm80ILi2ELi2EN4cute5tupleIJNS5_1CILi128EEES8_NS7_ILi64EEEEEENS_10bfloat16_tEfNS_4arch4Sm80ELb0ELb0ELb1ELb1ELb0ELb0ELb0ELb0ELi2ELi4ELi4ELi4ELb0EEENS1_21CollectiveEpilogueBwdISA_SB_SD_Li256ELb1ELb0ELi2EEENS1_19SingleTileSchedulerILb1ELb0ELb0ELi128EEEEEEEEEvNT_6ParamsE$_ZN4cute3eso3ESOILb1ELb0EJNS_6LayoutINS_5tupleIJNS3_IJNS_1CILi8EEENS4_ILi1EEEEEENS4_ILi2EEENS4_ILi4EEEEEENS3_IJNS3_IJS6_NS4_ILi0EEEEEES5_NS4_ILi16EEEEEEEENS_10ViewEngineIPN7cutlass10bfloat16_tEEEEEC2ERKSF_RKSK_,@function
        .size           $_ZN7cutlass13device_kernelIN5flash19enable_sm80_to_sm89INS1_16FlashAttnBwdSm80INS1_25CollectiveMainloopBwdSm80ILi2ELi2EN4cute5tupleIJNS5_1CILi128EEES8_NS7_ILi64EEEEEENS_10bfloat16_tEfNS_4arch4Sm80ELb0ELb0ELb1ELb1ELb0ELb0ELb0ELb0ELi2ELi4ELi4ELi4ELb0EEENS1_21CollectiveEpilogueBwdISA_SB_SD_Li256ELb1ELb0ELi2EEENS1_19SingleTileSchedulerILb1ELb0ELb0ELi128EEEEEEEEEvNT_6ParamsE$_ZN4cute3eso3ESOILb1ELb0EJNS_6LayoutINS_5tupleIJNS3_IJNS_1CILi8EEENS4_ILi1EEEEEENS4_ILi2EEENS4_ILi4EEEEEENS3_IJNS3_IJS6_NS4_ILi0EEEEEES5_NS4_ILi16EEEEEEEENS_10ViewEngineIPN7cutlass10bfloat16_tEEEEEC2ERKSF_RKSK_,($_ZN7cutlass13device_kernelIN5flash19enable_sm80_to_sm89INS1_16FlashAttnBwdSm80INS1_25CollectiveMainloopBwdSm80ILi2ELi2EN4cute5tupleIJNS5_1CILi128EEES8_NS7_ILi64EEEEEENS_10bfloat16_tEfNS_4arch4Sm80ELb0ELb0ELb1ELb1ELb0ELb0ELb0ELb0ELi2ELi4ELi4ELi4ELb0EEENS1_21CollectiveEpilogueBwdISA_SB_SD_Li256ELb1ELb0ELi2EEENS1_19SingleTileSchedulerILb1ELb0ELb0ELi128EEEEEEEEEvNT_6ParamsE$_ZN4cute3eso3ESOILb1ELb0EJNS_6LayoutINS_5tupleIJNS3_IJNS_1CILi8EEENS4_ILi1EEEEEENS4_ILi2EEES5_EEENS3_IJNS3_IJS6_NS4_ILi0EEEEEENS4_ILi64EEES5_EEEEENS_10ViewEngineIPN7cutlass10bfloat16_tEEEEEC2ERKSE_RKSJ_ - $_ZN7cutlass13device_kernelIN5flash19enable_sm80_to_sm89INS1_16FlashAttnBwdSm80INS1_25CollectiveMainloopBwdSm80ILi2ELi2EN4cute5tupleIJNS5_1CILi128EEES8_NS7_ILi64EEEEEENS_10bfloat16_tEfNS_4arch4Sm80ELb0ELb0ELb1ELb1ELb0ELb0ELb0ELb0ELi2ELi4ELi4ELi4ELb0EEENS1_21CollectiveEpilogueBwdISA_SB_SD_Li256ELb1ELb0ELi2EEENS1_19SingleTileSchedulerILb1ELb0ELb0ELi128EEEEEEEEEvNT_6ParamsE$_ZN4cute3eso3ESOILb1ELb0EJNS_6LayoutINS_5tupleIJNS3_IJNS_1CILi8EEENS4_ILi1EEEEEENS4_ILi2EEENS4_ILi4EEEEEENS3_IJNS3_IJS6_NS4_ILi0EEEEEES5_NS4_ILi16EEEEEEEENS_10ViewEngineIPN7cutlass10bfloat16_tEEEEEC2ERKSF_RKSK_)
$_ZN7cutlass13device_kernelIN5flash19enable_sm80_to_sm89INS1_16FlashAttnBwdSm80INS1_25CollectiveMainloopBwdSm80ILi2ELi2EN4cute5tupleIJNS5_1CILi128EEES8_NS7_ILi64EEEEEENS_10bfloat16_tEfNS_4arch4Sm80ELb0ELb0ELb1ELb1ELb0ELb0ELb0ELb0ELi2ELi4ELi4ELi4ELb0EEENS1_21CollectiveEpilogueBwdISA_SB_SD_Li256ELb1ELb0ELi2EEENS1_19SingleTileSchedulerILb1ELb0ELb0ELi128EEEEEEEEEvNT_6ParamsE$_ZN4cute3eso3ESOILb1ELb0EJNS_6LayoutINS_5tupleIJNS3_IJNS_1CILi8EEENS4_ILi1EEEEEENS4_ILi2EEENS4_ILi4EEEEEENS3_IJNS3_IJS6_NS4_ILi0EEEEEES5_NS4_ILi16EEEEEEEENS_10ViewEngineIPN7cutlass10bfloat16_tEEEEEC2ERKSF_RKSK_:
[----:B------:R-:W-:Y:S01]  /*b680*/  IADD3 R2, R23, -c[0x0][0x20], RZ ;  /* 0x8000080017027a10 */ /* 0x000fe20007ffe0ff */
[----:B------:R-:W-:Y:S01]  /*b690*/  IMAD.MOV.U32 R7, RZ, RZ, R3 ;  /* 0x000000ffff077224 */ /* 0x000fe200078e0003 */
[----:B------:R-:W-:-:S04]  /*b6a0*/  MOV R5, 0x0 ;  /* 0x0000000000057802 */ /* 0x000fc80000000f00 */
[----:B------:R1:W-:Y:S01]  /*b6b0*/  STL.64 [R2], R6 ;  /* 0x0000000602007387 */ /* 0x0003e20000100a00 */
[----:B------:R-:W-:Y:S05]  /*b6c0*/  RET.REL.NODEC R4 `(_ZN7cutlass13device_kernelIN5flash19enable_sm80_to_sm89INS1_16FlashAttnBwdSm80INS1_25CollectiveMainloopBwdSm80ILi2ELi2EN4cute5tupleIJNS5_1CILi128EEES8_NS7_ILi64EEEEEENS_10bfloat16_tEfNS_4arch4Sm80ELb0ELb0ELb1ELb1ELb0ELb0ELb0ELb0ELi2ELi4ELi4ELi4ELb0EEENS1_21CollectiveEpilogueBwdISA_SB_SD_Li256ELb1ELb0ELi2EEENS1_19SingleTileSchedulerILb1ELb0ELb0ELi128EEEEEEEEEvNT_6ParamsE) ;  /* 0xffff493004007950 */ /* 0x000fea0003c3ffff */
        .type           $_ZN7cutlass13device_kernelIN5flash19enable_sm80_to_sm89INS1_16FlashAttnBwdSm80INS1_25CollectiveMainloopBwdSm80ILi2ELi2EN4cute5tupleIJNS5_1CILi128EEES8_NS7_ILi64EEEEEENS_10bfloat16_tEfNS_4arch4Sm80ELb0ELb0ELb1ELb1ELb0ELb0ELb0ELb0ELi2ELi4ELi4ELi4ELb0EEENS1_21CollectiveEpilogueBwdISA_SB_SD_Li256ELb1ELb0ELi2EEENS1_19SingleTileSchedulerILb1ELb0ELb0ELi128EEEEEEEEEvNT_6ParamsE$_ZN4cute3eso3ESOILb1ELb0EJNS_6LayoutINS_5tupleIJNS3_IJNS_1CILi8EEENS4_ILi1EEEEEENS4_ILi2EEES5_EEENS3_IJNS3_IJS6_NS4_ILi0EEEEEENS4_ILi64EEES5_EEEEENS_10ViewEngineIPN7cutlass10bfloat16_tEEEEEC2ERKSE_RKSJ_,@function
        .size           $_ZN7cutlass13device_kernelIN5flash19enable_sm80_to_sm89INS1_16FlashAttnBwdSm80INS1_25CollectiveMainloopBwdSm80ILi2ELi2EN4cute5tupleIJNS5_1CILi128EEES8_NS7_ILi64EEEEEENS_10bfloat16_tEfNS_4arch4Sm80ELb0ELb0ELb1ELb1ELb0ELb0ELb0ELb0ELi2ELi4ELi4ELi4ELb0EEENS1_21CollectiveEpilogueBwdISA_SB_SD_Li256ELb1ELb0ELi2EEENS1_19SingleTileSchedulerILb1ELb0ELb0ELi128EEEEEEEEEvNT_6ParamsE$_ZN4cute3eso3ESOILb1ELb0EJNS_6LayoutINS_5tupleIJNS3_IJNS_1CILi8EEENS4_ILi1EEEEEENS4_ILi2EEES5_EEENS3_IJNS3_IJS6_NS4_ILi0EEEEEENS4_ILi64EEES5_EEEEENS_10ViewEngineIPN7cutlass10bfloat16_tEEEEEC2ERKSE_RKSJ_,($_ZN7cutlass13device_kernelIN5flash19enable_sm80_to_sm89INS1_16FlashAttnBwdSm80INS1_25CollectiveMainloopBwdSm80ILi2ELi2EN4cute5tupleIJNS5_1CILi128EEES8_NS7_ILi64EEEEEENS_10bfloat16_tEfNS_4arch4Sm80ELb0ELb0ELb1ELb1ELb0ELb0ELb0ELb0ELi2ELi4ELi4ELi4ELb0EEENS1_21CollectiveEpilogueBwdISA_SB_SD_Li256ELb1ELb0ELi2EEENS1_19SingleTileSchedulerILb1ELb0ELb0ELi128EEEEEEEEEvNT_6ParamsE$_ZN4cute3eso3ESOILb1ELb0EJNS_6LayoutINS_5tupleIJNS3_IJNS_1CILi8EEENS4_ILi1EEEEEENS4_ILi4EEEEEENS3_IJNS3_IJS6_NS4_ILi0EEEEEENS4_ILi2048EEEEEEEENS_10ViewEngineINS_8smem_ptrIPN7cutlass10bfloat16_tEEEEEEEC2ERKSE_RKSL_ - $_ZN7cutlass13device_kernelIN5flash19enable_sm80_to_sm89INS1_16FlashAttnBwdSm80INS1_25CollectiveMainloopBwdSm80ILi2ELi2EN4cute5tupleIJNS5_1CILi128EEES8_NS7_ILi64EEEEEENS_10bfloat16_tEfNS_4arch4Sm80ELb0ELb0ELb1ELb1ELb0ELb0ELb0ELb0ELi2ELi4ELi4ELi4ELb0EEENS1_21CollectiveEpilogueBwdISA_SB_SD_Li256ELb1ELb0ELi2EEENS1_19SingleTileSchedulerILb1ELb0ELb0ELi128EEEEEEEEEvNT_6ParamsE$_ZN4cute3eso3ESOILb1ELb0EJNS_6LayoutINS_5tupleIJNS3_IJNS_1CILi8EEENS4_ILi1EEEEEENS4_ILi2EEES5_EEENS3_IJNS3_IJS6_NS4_ILi0EEEEEENS4_ILi64EEES5_EEEEENS_10ViewEngineIPN7cutlass10bfloat16_tEEEEEC2ERKSE_RKSJ_)
$_ZN7cutlass13device_kernelIN5flash19enable_sm80_to_sm89INS1_16FlashAttnBwdSm80INS1_25CollectiveMainloopBwdSm80ILi2ELi2EN4cute5tupleIJNS5_1CILi128EEES8_NS7_ILi64EEEEEENS_10bfloat16_tEfNS_4arch4Sm80ELb0ELb0ELb1ELb1ELb0ELb0ELb0ELb0ELi2ELi4ELi4ELi4ELb0EEENS1_21CollectiveEpilogueBwdISA_SB_SD_Li256ELb1ELb0ELi2EEENS1_19SingleTileSchedulerILb1ELb0ELb0ELi128EEEEEEEEEvNT_6ParamsE$_ZN4cute3eso3ESOILb1ELb0EJNS_6LayoutINS_5tupleIJNS3_IJNS_1CILi8EEENS4_ILi1EEEEEENS4_ILi2EEES5_EEENS3_IJNS3_IJS6_NS4_ILi0EEEEEENS4_ILi64EEES5_EEEEENS_10ViewEngineIPN7cutlass10bfloat16_tEEEEEC2ERKSE_RKSJ_:
[----:B------:R-:W-:Y:S01]  /*b6d0*/  IADD3 R2, R23, -c[0x0][0x20], RZ ;  /* 0x8000080017027a10 */ /* 0x000fe20007ffe0ff */
[----:B------:R-:W-:Y:S01]  /*b6e0*/  IMAD.MOV.U32 R7, RZ, RZ, R3 ;  /* 0x000000ffff077224 */ /* 0x000fe200078e0003 */
[----:B------:R-:W-:-:S04]  /*b6f0*/  MOV R5, 0x0 ;  /* 0x0000000000057802 */ /* 0x000fc80000000f00 */
[----:B------:R1:W-:Y:S01]  /*b700*/  STL.64 [R2], R6 ;  /* 0x0000000602007387 */ /* 0x0003e20000100a00 */
[----:B------:R-:W-:Y:S05]  /*b710*/  RET.REL.NODEC R4 `(_ZN7cutlass13device_kernelIN5flash19enable_sm80_to_sm89INS1_16FlashAttnBwdSm80INS1_25CollectiveMainloopBwdSm80ILi2ELi2EN4cute5tupleIJNS5_1CILi128EEES8_NS7_ILi64EEEEEENS_10bfloat16_tEfNS_4arch4Sm80ELb0ELb0ELb1ELb1ELb0ELb0ELb0ELb0ELi2ELi4ELi4ELi4ELb0EEENS1_21CollectiveEpilogueBwdISA_SB_SD_Li256ELb1ELb0ELi2EEENS1_19SingleTileSchedulerILb1ELb0ELb0ELi128EEEEEEEEEvNT_6ParamsE) ;  /* 0xffff48e004007950 */ /* 0x000fea0003c3ffff */
        .type           $_ZN7cutlass13device_kernelIN5flash19enable_sm80_to_sm89INS1_16FlashAttnBwdSm80INS1_25CollectiveMainloopBwdSm80ILi2ELi2EN4cute5tupleIJNS5_1CILi128EEES8_NS7_ILi64EEEEEENS_10bfloat16_tEfNS_4arch4Sm80ELb0ELb0ELb1ELb1ELb0ELb0ELb0ELb0ELi2ELi4ELi4ELi4ELb0EEENS1_21CollectiveEpilogueBwdISA_SB_SD_Li256ELb1ELb0ELi2EEENS1_19SingleTileSchedulerILb1ELb0ELb0ELi128EEEEEEEEEvNT_6ParamsE$_ZN4cute3eso3ESOILb1ELb0EJNS_6LayoutINS_5tupleIJNS3_IJNS_1CILi8EEENS4_ILi1EEEEEENS4_ILi4EEEEEENS3_IJNS3_IJS6_NS4_ILi0EEEEEENS4_ILi2048EEEEEEEENS_10ViewEngineINS_8smem_ptrIPN7cutlass10bfloat16_tEEEEEEEC2ERKSE_RKSL_,@function
        .size           $_ZN7cutlass13device_kernelIN5flash19enable_sm80_to_sm89INS1_16FlashAttnBwdSm80INS1_25CollectiveMainloopBwdSm80ILi2ELi2EN4cute5tupleIJNS5_1CILi128EEES8_NS7_ILi64EEEEEENS_10bfloat16_tEfNS_4arch4Sm80ELb0ELb0ELb1ELb1ELb0ELb0ELb0ELb0ELi2ELi4ELi4ELi4ELb0EEENS1_21CollectiveEpilogueBwdISA_SB_SD_Li256ELb1ELb0ELi2EEENS1_19SingleTileSchedulerILb1ELb0ELb0ELi128EEEEEEEEEvNT_6ParamsE$_ZN4cute3eso3ESOILb1ELb0EJNS_6LayoutINS_5tupleIJNS3_IJNS_1CILi8EEENS4_ILi1EEEEEENS4_ILi4EEEEEENS3_IJNS3_IJS6_NS4_ILi0EEEEEENS4_ILi2048EEEEEEEENS_10ViewEngineINS_8smem_ptrIPN7cutlass10bfloat16_tEEEEEEEC2ERKSE_RKSL_,($_ZN7cutlass13device_kernelIN5flash19enable_sm80_to_sm89INS1_16FlashAttnBwdSm80INS1_25CollectiveMainloopBwdSm80ILi2ELi2EN4cute5tupleIJNS5_1CILi128EEES8_NS7_ILi64EEEEEENS_10bfloat16_tEfNS_4arch4Sm80ELb0ELb0ELb1ELb1ELb0ELb0ELb0ELb0ELi2ELi4ELi4ELi4ELb0EEENS1_21CollectiveEpilogueBwdISA_SB_SD_Li256ELb1ELb0ELi2EEENS1_19SingleTileSchedulerILb1ELb0ELb0ELi128EEEEEEEEEvNT_6ParamsE$_ZN4cute3eso3ESOILb1ELb0EJNS_6LayoutINS_5tupleIJNS3_IJNS_1CILi8EEENS4_ILi1EEEEEENS4_ILi4EEEEEENS3_IJNS3_IJS6_NS4_ILi0EEEEEENS4_ILi2048EEEEEEEEiEEC2ERKSE_RKi - $_ZN7cutlass13device_kernelIN5flash19enable_sm80_to_sm89INS1_16FlashAttnBwdSm80INS1_25CollectiveMainloopBwdSm80ILi2ELi2EN4cute5tupleIJNS5_1CILi128EEES8_NS7_ILi64EEEEEENS_10bfloat16_tEfNS_4arch4Sm80ELb0ELb0ELb1ELb1ELb0ELb0ELb0ELb0ELi2ELi4ELi4ELi4ELb0EEENS1_21CollectiveEpilogueBwdISA_SB_SD_Li256ELb1ELb0ELi2EEENS1_19SingleTileSchedulerILb1ELb0ELb0ELi128EEEEEEEEEvNT_6ParamsE$_ZN4cute3eso3ESOILb1ELb0EJNS_6LayoutINS_5tupleIJNS3_IJNS_1CILi8EEENS4_ILi1EEEEEENS4_ILi4EEEEEENS3_IJNS3_IJS6_NS4_ILi0EEEEEENS4_ILi2048EEEEEEEENS_10ViewEngineINS_8smem_ptrIPN7cutlass10bfloat16_tEEEEEEEC2ERKSE_RKSL_)
$_ZN7cutlass13device_kernelIN5flash19enable_sm80_to_sm89INS1_16FlashAttnBwdSm80INS1_25CollectiveMainloopBwdSm80ILi2ELi2EN4cute5tupleIJNS5_1CILi128EEES8_NS7_ILi64EEEEEENS_10bfloat16_tEfNS_4arch4Sm80ELb0ELb0ELb1ELb1ELb0ELb0ELb0ELb0ELi2ELi4ELi4ELi4ELb0EEENS1_21CollectiveEpilogueBwdISA_SB_SD_Li256ELb1ELb0ELi2EEENS1_19SingleTileSchedulerILb1ELb0ELb0ELi128EEEEEEEEEvNT_6ParamsE$_ZN4cute3eso3ESOILb1ELb0EJNS_6LayoutINS_5tupleIJNS3_IJNS_1CILi8EEENS4_ILi1EEEEEENS4_ILi4EEEEEENS3_IJNS3_IJS6_NS4_ILi0EEEEEENS4_ILi2048EEEEEEEENS_10ViewEngineINS_8smem_ptrIPN7cutlass10bfloat16_tEEEEEEEC2ERKSE_RKSL_:
[----:B------:R-:W-:Y:S02]  /*b720*/  IADD3 R4, R23, -c[0x0][0x20], RZ ;  /* 0x8000080017047a10 */ /* 0x000fe40007ffe0ff */
[----:B------:R-:W-:-:S03]  /*b730*/  MOV R7, 0x0 ;  /* 0x0000000000077802 */ /* 0x000fc60000000f00 */
[----:B------:R1:W-:Y:S01]  /*b740*/  STL.64 [R4], R2 ;  /* 0x0000000204007387 */ /* 0x0003e20000100a00 */
[----:B------:R-:W-:Y:S05]  /*b750*/  RET.REL.NODEC R6 `(_ZN7cutlass13device_kernelIN5flash19enable_sm80_to_sm89INS1_16FlashAttnBwdSm80INS1_25CollectiveMainloopBwdSm80ILi2ELi2EN4cute5tupleIJNS5_1CILi128EEES8_NS7_ILi64EEEEEENS_10bfloat16_tEfNS_4arch4Sm80ELb0ELb0ELb1ELb1ELb0ELb0ELb0ELb0ELi2ELi4ELi4ELi4ELb0EEENS1_21CollectiveEpilogueBwdISA_SB_SD_Li256ELb1ELb0ELi2EEENS1_19SingleTileSchedulerILb1ELb0ELb0ELi128EEEEEEEEEvNT_6ParamsE) ;  /* 0xffff48a006007950 */ /* 0x000fea0003c3ffff */
        .type           $_ZN7cutlass13device_kernelIN5flash19enable_sm80_to_sm89INS1_16FlashAttnBwdSm80INS1_25CollectiveMainloopBwdSm80ILi2ELi2EN4cute5tupleIJNS5_1CILi128EEES8_NS7_ILi64EEEEEENS_10bfloat16_tEfNS_4arch4Sm80ELb0ELb0ELb1ELb1ELb0ELb0ELb0ELb0ELi2ELi4ELi4ELi4ELb0EEENS1_21CollectiveEpilogueBwdISA_SB_SD_Li256ELb1ELb0ELi2EEENS1_19SingleTileSchedulerILb1ELb0ELb0ELi128EEEEEEEEEvNT_6ParamsE$_ZN4cute3eso3ESOILb1ELb0EJNS_6LayoutINS_5tupleIJNS3_IJNS_1CILi8EEENS4_ILi1EEEEEENS4_ILi4EEEEEENS3_IJNS3_IJS6_NS4_ILi0EEEEEENS4_ILi2048EEEEEEEEiEEC2ERKSE_RKi,@function
        .size           $_ZN7cutlass13device_kernelIN5flash19enable_sm80_to_sm89INS1_16FlashAttnBwdSm80INS1_25CollectiveMainloopBwdSm80ILi2ELi2EN4cute5tupleIJNS5_1CILi128EEES8_NS7_ILi64EEEEEENS_10bfloat16_tEfNS_4arch4Sm80ELb0ELb0ELb1ELb1ELb0ELb0ELb0ELb0ELi2ELi4ELi4ELi4ELb0EEENS1_21CollectiveEpilogueBwdISA_SB_SD_Li256ELb1ELb0ELi2EEENS1_19SingleTileSchedulerILb1ELb0ELb0ELi128EEEEEEEEEvNT_6ParamsE$_ZN4cute3eso3ESOILb1ELb0EJNS_6LayoutINS_5tupleIJNS3_IJNS_1CILi8EEENS4_ILi1EEEEEENS4_ILi4EEEEEENS3_IJNS3_IJS6_NS4_ILi0EEEEEENS4_ILi2048EEEEEEEEiEEC2ERKSE_RKi,($_ZN7cutlass13device_kernelIN5flash19enable_sm80_to_sm89INS1_16FlashAttnBwdSm80INS1_25CollectiveMainloopBwdSm80ILi2ELi2EN4cute5tupleIJNS5_1CILi128EEES8_NS7_ILi64EEEEEENS_10bfloat16_tEfNS_4arch4Sm80ELb0ELb0ELb1ELb1ELb0ELb0ELb0ELb0ELi2ELi4ELi4ELi4ELb0EEENS1_21CollectiveEpilogueBwdISA_SB_SD_Li256ELb1ELb0ELi2EEENS1_19SingleTileSchedulerILb1ELb0ELb0ELi128EEEEEEEEEvNT_6ParamsE$_ZN4cute3eso3ESOILb1ELb0EJNS_6LayoutINS_5tupleIJNS3_IJNS_1CILi8EEENS4_ILi1EEEEEENS4_ILi4EEEEEENS3_IJNS3_IJS6_NS4_ILi0EEEEEES5_EEEEENS_10ViewEngineIPN7cutlass10bfloat16_tEEEEEC2ERKSD_RKSI_ - $_ZN7cutlass13device_kernelIN5flash19enable_sm80_to_sm89INS1_16FlashAttnBwdSm80INS1_25CollectiveMainloopBwdSm80ILi2ELi2EN4cute5tupleIJNS5_1CILi128EEES8_NS7_ILi64EEEEEENS_10bfloat16_tEfNS_4arch4Sm80ELb0ELb0ELb1ELb1ELb0ELb0ELb0ELb0ELi2ELi4ELi4ELi4ELb0EEENS1_21CollectiveEpilogueBwdISA_SB_SD_Li256ELb1ELb0ELi2EEENS1_19SingleTileSchedulerILb1ELb0ELb0ELi128EEEEEEEEEvNT_6ParamsE$_ZN4cute3eso3ESOILb1ELb0EJNS_6LayoutINS_5tupleIJNS3_IJNS_1CILi8EEENS4_ILi1EEEEEENS4_ILi4EEEEEENS3_IJNS3_IJS6_NS4_ILi0EEEEEENS4_ILi2048EEEEEEEEiEEC2ERKSE_RKi)
$_ZN7cutlass13device_kernelIN5flash19enable_sm80_to_sm89INS1_16FlashAttnBwdSm80INS1_25CollectiveMainloopBwdSm80ILi2ELi2EN4cute5tupleIJNS5_1CILi128EEES8_NS7_ILi64EEEEEENS_10bfloat16_tEfNS_4arch4Sm80ELb0ELb0ELb1ELb1ELb0ELb0ELb0ELb0ELi2ELi4ELi4ELi4ELb0EEENS1_21CollectiveEpilogueBwdISA_SB_SD_Li256ELb1ELb0ELi2EEENS1_19SingleTileSchedulerILb1ELb0ELb0ELi128EEEEEEEEEvNT_6ParamsE$_ZN4cute3eso3ESOILb1ELb0EJNS_6LayoutINS_5tupleIJNS3_IJNS_1CILi8EEENS4_ILi1EEEEEENS4_ILi4EEEEEENS3_IJNS3_IJS6_NS4_ILi0EEEEEENS4_ILi2048EEEEEEEEiEEC2ERKSE_RKi:
[----:B------:R-:W-:Y:S02]  /*b760*/  IADD3 R2, R23, -c[0x0][0x20], RZ ;  /* 0x8000080017027a10 */ /* 0x000fe40007ffe0ff */
[----:B------:R-:W-:-:S03]  /*b770*/  MOV R5, 0x0 ;  /* 0x0000000000057802 */ /* 0x000fc60000000f00 */
[----:B------:R1:W-:Y:S01]  /*b780*/  STL [R2], R3 ;  /* 0x0000000302007387 */ /* 0x0003e20000100800 */
[----:B------:R-:W-:Y:S05]  /*b790*/  RET.REL.NODEC R4 `(_ZN7cutlass13device_kernelIN5flash19enable_sm80_to_sm89INS1_16FlashAttnBwdSm80INS1_25CollectiveMainloopBwdSm80ILi2ELi2EN4cute5tupleIJNS5_1CILi128EEES8_NS7_ILi64EEEEEENS_10bfloat16_tEfNS_4arch4Sm80ELb0ELb0ELb1ELb1ELb0ELb0ELb0ELb0ELi2ELi4ELi4ELi4ELb0EEENS1_21CollectiveEpilogueBwdISA_SB_SD_Li256ELb1ELb0ELi2EEENS1_19SingleTileSchedulerILb1ELb0ELb0ELi128EEEEEEEEEvNT_6ParamsE) ;  /* 0xffff486004007950 */ /* 0x000fea0003c3ffff */
        .type           $_ZN7cutlass13device_kernelIN5flash19enable_sm80_to_sm89INS1_16FlashAttnBwdSm80INS1_25CollectiveMainloopBwdSm80ILi2ELi2EN4cute5tupleIJNS5_1CILi128EEES8_NS7_ILi64EEEEEENS_10bfloat16_tEfNS_4arch4Sm80ELb0ELb0ELb1ELb1ELb0ELb0ELb0ELb0ELi2ELi4ELi4ELi4ELb0EEENS1_21CollectiveEpilogueBwdISA_SB_SD_Li256ELb1ELb0ELi2EEENS1_19SingleTileSchedulerILb1ELb0ELb0ELi128EEEEEEEEEvNT_6ParamsE$_ZN4cute3eso3ESOILb1ELb0EJNS_6LayoutINS_5tupleIJNS3_IJNS_1CILi8EEENS4_ILi1EEEEEENS4_ILi4EEEEEENS3_IJNS3_IJS6_NS4_ILi0EEEEEES5_EEEEENS_10ViewEngineIPN7cutlass10bfloat16_tEEEEEC2ERKSD_RKSI_,@function
        .size           $_ZN7cutlass13device_kernelIN5flash19enable_sm80_to_sm89INS1_16FlashAttnBwdSm80INS1_25CollectiveMainloopBwdSm80ILi2ELi2EN4cute5tupleIJNS5_1CILi128EEES8_NS7_ILi64EEEEEENS_10bfloat16_tEfNS_4arch4Sm80ELb0ELb0ELb1ELb1ELb0ELb0ELb0ELb0ELi2ELi4ELi4ELi4ELb0EEENS1_21CollectiveEpilogueBwdISA_SB_SD_Li256ELb1ELb0ELi2EEENS1_19SingleTileSchedulerILb1ELb0ELb0ELi128EEEEEEEEEvNT_6ParamsE$_ZN4cute3eso3ESOILb1ELb0EJNS_6LayoutINS_5tupleIJNS3_IJNS_1CILi8EEENS4_ILi1EEEEEENS4_ILi4EEEEEENS3_IJNS3_IJS6_NS4_ILi0EEEEEES5_EEEEENS_10ViewEngineIPN7cutlass10bfloat16_tEEEEEC2ERKSD_RKSI_,($_ZN7cutlass13device_kernelIN5flash19enable_sm80_to_sm89INS1_16FlashAttnBwdSm80INS1_25CollectiveMainloopBwdSm80ILi2ELi2EN4cute5tupleIJNS5_1CILi128EEES8_NS7_ILi64EEEEEENS_10bfloat16_tEfNS_4arch4Sm80ELb0ELb0ELb1ELb1ELb0ELb0ELb0ELb0ELi2ELi4ELi4ELi4ELb0EEENS1_21CollectiveEpilogueBwdISA_SB_SD_Li256ELb1ELb0ELi2EEENS1_19SingleTileSchedulerILb1ELb0ELb0ELi128EEEEEEEEEvNT_6ParamsE$_ZN4cute3eso3ESOILb1ELb0EJNS_6LayoutINS_5tupleIJNS3_IJNS_1CILi8EEENS4_ILi1EEEEEENS4_ILi4EEEEEENS3_IJNS3_IJS6_NS4_ILi0EEEEEES5_EEEEEiEEC2ERKSD_RKi - $_ZN7cutlass13device_kernelIN5flash19enable_sm80_to_sm89INS1_16FlashAttnBwdSm80INS1_25CollectiveMainloopBwdSm80ILi2ELi2EN4cute5tupleIJNS5_1CILi128EEES8_NS7_ILi64EEEEEENS_10bfloat16_tEfNS_4arch4Sm80ELb0ELb0ELb1ELb1ELb0ELb0ELb0ELb0ELi2ELi4ELi4ELi4ELb0EEENS1_21CollectiveEpilogueBwdISA_SB_SD_Li256ELb1ELb0ELi2EEENS1_19SingleTileSchedulerILb1ELb0ELb0ELi128EEEEEEEEEvNT_6ParamsE$_ZN4cute3eso3ESOILb1ELb0EJNS_6LayoutINS_5tupleIJNS3_IJNS_1CILi8EEENS4_ILi1EEEEEENS4_ILi4EEEEEENS3_IJNS3_IJS6_NS4_ILi0EEEEEES5_EEEEENS_10ViewEngineIPN7cutlass10bfloat16_tEEEEEC2ERKSD_RKSI_)
$_ZN7cutlass13device_kernelIN5flash19enable_sm80_to_sm89INS1_16FlashAttnBwdSm80INS1_25CollectiveMainloopBwdSm80ILi2ELi2EN4cute5tupleIJNS5_1CILi128EEES8_NS7_ILi64EEEEEENS_10bfloat16_tEfNS_4arch4Sm80ELb0ELb0ELb1ELb1ELb0ELb0ELb0ELb0ELi2ELi4ELi4ELi4ELb0EEENS1_21CollectiveEpilogueBwdISA_SB_SD_Li256ELb1ELb0ELi2EEENS1_19SingleTileSchedulerILb1ELb0ELb0ELi128EEEEEEEEEvNT_6ParamsE$_ZN4cute3eso3ESOILb1ELb0EJNS_6LayoutINS_5tupleIJNS3_IJNS_1CILi8EEENS4_ILi1EEEEEENS4_ILi4EEEEEENS3_IJNS3_IJS6_NS4_ILi0EEEEEES5_EEEEENS_10ViewEngineIPN7cutlass10bfloat16_tEEEEEC2ERKSD_RKSI_:
[----:B------:R-:W-:Y:S01]  /*b7a0*/  IADD3 R7, R23, -c[0x0][0x20], RZ ;  /* 0x8000080017077a10 */ /* 0x000fe20007ffe0ff */
[----:B------:R-:W-:Y:S01]  /*b7b0*/  IMAD.MOV.U32 R10, RZ, RZ, R6 ;  /* 0x000000ffff0a7224 */ /* 0x000fe200078e0006 */
[----:B------:R-:W-:Y:S01]  /*b7c0*/  MOV R11, R9 ;  /* 0x00000009000b7202 */ /* 0x000fe20000000f00 */
[----:B------:R-:W-:-:S04]  /*b7d0*/  IMAD.MOV.U32 R9, RZ, RZ, 0x0 ;  /* 0x00000000ff097424 */ /* 0x000fc800078e00ff */
[----:B------:R1:W-:Y:S01]  /*b7e0*/  STL.64 [R7], R10 ;  /* 0x0000000a07007387 */ /* 0x0003e20000100a00 */
[----:B------:R-:W-:Y:S05]  /*b7f0*/  RET.REL.NODEC R8 `(_ZN7cutlass13device_kernelIN5flash19enable_sm80_to_sm89INS1_16FlashAttnBwdSm80INS1_25CollectiveMainloopBwdSm80ILi2ELi2EN4cute5tupleIJNS5_1CILi128EEES8_NS7_ILi64EEEEEENS_10bfloat16_tEfNS_4arch4Sm80ELb0ELb0ELb1ELb1ELb0ELb0ELb0ELb0ELi2ELi4ELi4ELi4ELb0EEENS1_21CollectiveEpilogueBwdISA_SB_SD_Li256ELb1ELb0ELi2EEENS1_19SingleTileSchedulerILb1ELb0ELb0ELi128EEEEEEEEEvNT_6ParamsE) ;  /* 0xffff480008007950 */ /* 0x000fea0003c3ffff */
        .type           $_ZN7cutlass13device_kernelIN5flash19enable_sm80_to_sm89INS1_16FlashAttnBwdSm80INS1_25CollectiveMainloopBwdSm80ILi2ELi2EN4cute5tupleIJNS5_1CILi128EEES8_NS7_ILi64EEEEEENS_10bfloat16_tEfNS_4arch4Sm80ELb0ELb0ELb1ELb1ELb0ELb0ELb0ELb0ELi2ELi4ELi4ELi4ELb0EEENS1_21CollectiveEpilogueBwdISA_SB_SD_Li256ELb1ELb0ELi2EEENS1_19SingleTileSchedulerILb1ELb0ELb0ELi128EEEEEEEEEvNT_6ParamsE$_ZN4cute3eso3ESOILb1ELb0EJNS_6LayoutINS_5tupleIJNS3_IJNS_1CILi8EEENS4_ILi1EEEEEENS4_ILi4EEEEEENS3_IJNS3_IJS6_NS4_ILi0EEEEEES5_EEEEEiEEC2ERKSD_RKi,@function
        .size           $_ZN7cutlass13device_kernelIN5flash19enable_sm80_to_sm89INS1_16FlashAttnBwdSm80INS1_25CollectiveMainloopBwdSm80ILi2ELi2EN4cute5tupleIJNS5_1CILi128EEES8_NS7_ILi64EEEEEENS_10bfloat16_tEfNS_4arch4Sm80ELb0ELb0ELb1ELb1ELb0ELb0ELb0ELb0ELi2ELi4ELi4ELi4ELb0EEENS1_21CollectiveEpilogueBwdISA_SB_SD_Li256ELb1ELb0ELi2EEENS1_19SingleTileSchedulerILb1ELb0ELb0ELi128EEEEEEEEEvNT_6ParamsE$_ZN4cute3eso3ESOILb1ELb0EJNS_6LayoutINS_5tupleIJNS3_IJNS_1CILi8EEENS4_ILi1EEEEEENS4_ILi4EEEEEENS3_IJNS3_IJS6_NS4_ILi0EEEEEES5_EEEEEiEEC2ERKSD_RKi,($_ZN7cutlass13device_kernelIN5flash19enable_sm80_to_sm89INS1_16FlashAttnBwdSm80INS1_25CollectiveMainloopBwdSm80ILi2ELi2EN4cute5tupleIJNS5_1CILi128EEES8_NS7_ILi64EEEEEENS_10bfloat16_tEfNS_4arch4Sm80ELb0ELb0ELb1ELb1ELb0ELb0ELb0ELb0ELi2ELi4ELi4ELi4ELb0EEENS1_21CollectiveEpilogueBwdISA_SB_SD_Li256ELb1ELb0ELi2EEENS1_19SingleTileSchedulerILb1ELb0ELb0ELi128EEEEEEEEEvNT_6ParamsE$_ZN4cute3eso3ESOILb1ELb0EJNS_6LayoutINS_5tupleIJNS3_IJNS_1CILi8EEENS4_ILi1EEEEEENS4_ILi4EEES6_EEENS3_IJNS3_IJS6_NS4_ILi0EEEEEENS4_ILi2048EEESA_EEEEENS_10ViewEngineINS_8smem_ptrIPN7cutlass10bfloat16_tEEEEEEEC2ERKSE_RKSL_ - $_ZN7cutlass13device_kernelIN5flash19enable_sm80_to_sm89INS1_16FlashAttnBwdSm80INS1_25CollectiveMainloopBwdSm80ILi2ELi2EN4cute5tupleIJNS5_1CILi128EEES8_NS7_ILi64EEEEEENS_10bfloat16_tEfNS_4arch4Sm80ELb0ELb0ELb1ELb1ELb0ELb0ELb0ELb0ELi2ELi4ELi4ELi4ELb0EEENS1_21CollectiveEpilogueBwdISA_SB_SD_Li256ELb1ELb0ELi2EEENS1_19SingleTileSchedulerILb1ELb0ELb0ELi128EEEEEEEEEvNT_6ParamsE$_ZN4cute3eso3ESOILb1ELb0EJNS_6LayoutINS_5tupleIJNS3_IJNS_1CILi8EEENS4_ILi1EEEEEENS4_ILi4EEEEEENS3_IJNS3_IJS6_NS4_ILi0EEEEEES5_EEEEEiEEC2ERKSD_RKi)
$_ZN7cutlass13device_kernelIN5flash19enable_sm80_to_sm89INS1_16FlashAttnBwdSm80INS1_25CollectiveMainloopBwdSm80ILi2ELi2EN4cute5tupleIJNS5_1CILi128EEES8_NS7_ILi64EEEEEENS_10bfloat16_tEfNS_4arch4Sm80ELb0ELb0ELb1ELb1ELb0ELb0ELb0ELb0ELi2ELi4ELi4ELi4ELb0EEENS1_21CollectiveEpilogueBwdISA_SB_SD_Li256ELb1ELb0ELi2EEENS1_19SingleTileSchedulerILb1ELb0ELb0ELi128EEEEEEEEEvNT_6ParamsE$_ZN4cute3eso3ESOILb1ELb0EJNS_6LayoutINS_5tupleIJNS3_IJNS_1CILi8EEENS4_ILi1EEEEEENS4_ILi4EEEEEENS3_IJNS3_IJS6_NS4_ILi0EEEEEES5_EEEEEiEEC2ERKSD_RKi:
[----:B------:R-:W-:Y:S02]  /*b800*/  IADD3 R2, R23, -c[0x0][0x20], RZ ;  /* 0x8000080017027a10 */ /* 0x000fe40007ffe0ff */
[----:B------:R-:W-:-:S03]  /*b810*/  MOV R7, 0x0 ;  /* 0x0000000000077802 */ /* 0x000fc60000000f00 */
[----:B------:R1:W-:Y:S01]  /*b820*/  STL [R2], R3 ;  /* 0x0000000302007387 */ /* 0x0003e20000100800 */
[----:B------:R-:W-:Y:S05]  /*b830*/  RET.REL.NODEC R6 `(_ZN7cutlass13device_kernelIN5flash19enable_sm80_to_sm89INS1_16FlashAttnBwdSm80INS1_25CollectiveMainloopBwdSm80ILi2ELi2EN4cute5tupleIJNS5_1CILi128EEES8_NS7_ILi64EEEEEENS_10bfloat16_tEfNS_4arch4Sm80ELb0ELb0ELb1ELb1ELb0ELb0ELb0ELb0ELi2ELi4ELi4ELi4ELb0EEENS1_21CollectiveEpilogueBwdISA_SB_SD_Li256ELb1ELb0ELi2EEENS1_19SingleTileSchedulerILb1ELb0ELb0ELi128EEEEEEEEEvNT_6ParamsE) ;  /* 0xffff47c006007950 */ /* 0x000fea0003c3ffff */
        .type           $_ZN7cutlass13device_kernelIN5flash19enable_sm80_to_sm89INS1_16FlashAttnBwdSm80INS1_25CollectiveMainloopBwdSm80ILi2ELi2EN4cute5tupleIJNS5_1CILi128EEES8_NS7_ILi64EEEEEENS_10bfloat16_tEfNS_4arch4Sm80ELb0ELb0ELb1ELb1ELb0ELb0ELb0ELb0ELi2ELi4ELi4ELi4ELb0EEENS1_21CollectiveEpilogueBwdISA_SB_SD_Li256ELb1ELb0ELi2EEENS1_19SingleTileSchedulerILb1ELb0ELb0ELi128EEEEEEEEEvNT_6ParamsE$_ZN4cute3eso3ESOILb1ELb0EJNS_6LayoutINS_5tupleIJNS3_IJNS_1CILi8EEENS4_ILi1EEEEEENS4_ILi4EEES6_EEENS3_IJNS3_IJS6_NS4_ILi0EEEEEENS4_ILi2048EEESA_EEEEENS_10ViewEngineINS_8smem_ptrIPN7cutlass10bfloat16_tEEEEEEEC2ERKSE_RKSL_,@function
        .size           $_ZN7cutlass13device_kernelIN5flash19enable_sm80_to_sm89INS1_16FlashAttnBwdSm80INS1_25CollectiveMainloopBwdSm80ILi2ELi2EN4cute5tupleIJNS5_1CILi128EEES8_NS7_ILi64EEEEEENS_10bfloat16_tEfNS_4arch4Sm80ELb0ELb0ELb1ELb1ELb0ELb0ELb0ELb0ELi2ELi4ELi4ELi4ELb0EEENS1_21CollectiveEpilogueBwdISA_SB_SD_Li256ELb1ELb0ELi2EEENS1_19SingleTileSchedulerILb1ELb0ELb0ELi128EEEEEEEEEvNT_6ParamsE$_ZN4cute3eso3ESOILb1ELb0EJNS_6LayoutINS_5tupleIJNS3_IJNS_1CILi8EEENS4_ILi1EEEEEENS4_ILi4EEES6_EEENS3_IJNS3_IJS6_NS4_ILi0EEEEEENS4_ILi2048EEESA_EEEEENS_10ViewEngineINS_8smem_ptrIPN7cutlass10bfloat16_tEEEEEEEC2ERKSE_RKSL_,($_ZN7cutlass13device_kernelIN5flash19enable_sm80_to_sm89INS1_16FlashAttnBwdSm80INS1_25CollectiveMainloopBwdSm80ILi2ELi2EN4cute5tupleIJNS5_1CILi128EEES8_NS7_ILi64EEEEEENS_10bfloat16_tEfNS_4arch4Sm80ELb0ELb0ELb1ELb1ELb0ELb0ELb0ELb0ELi2ELi4ELi4ELi4ELb0EEENS1_21CollectiveEpilogueBwdISA_SB_SD_Li256ELb1ELb0ELi2EEENS1_19SingleTileSchedulerILb1ELb0ELb0ELi128EEEEEEEEEvNT_6ParamsE$_ZN4cute3eso3ESOILb1ELb0EJNS_6LayoutINS_5tupleIJNS3_IJNS_1CILi8EEENS4_ILi1EEEEEENS4_ILi4EEES6_EEENS3_IJNS3_IJS6_NS4_ILi0EEEEEENS4_ILi2048EEESA_EEEEEiEEC2ERKSE_RKi - $_ZN7cutlass13device_kernelIN5flash19enable_sm80_to_sm89INS1_16FlashAttnBwdSm80INS1_25CollectiveMainloopBwdSm80ILi2ELi2EN4cute5tupleIJNS5_1CILi128EEES8_NS7_ILi64EEEEEENS_10bfloat16_tEfNS_4arch4Sm80ELb0ELb0ELb1ELb1ELb0ELb0ELb0ELb0ELi2ELi4ELi4ELi4ELb0EEENS1_21CollectiveEpilogueBwdISA_SB_SD_Li256ELb1ELb0ELi2EEENS1_19SingleTileSchedulerILb1ELb0ELb0ELi128EEEEEEEEEvNT_6ParamsE$_ZN4cute3eso3ESOILb1ELb0EJNS_6LayoutINS_5tupleIJNS3_IJNS_1CILi8EEENS4_ILi1EEEEEENS4_ILi4EEES6_EEENS3_IJNS3_IJS6_NS4_ILi0EEEEEENS4_ILi2048EEESA_EEEEENS_10ViewEngineINS_8smem_ptrIPN7cutlass10bfloat16_tEEEEEEEC2ERKSE_RKSL_)
$_ZN7cutlass13device_kernelIN5flash19enable_sm80_to_sm89INS1_16FlashAttnBwdSm80INS1_25CollectiveMainloopBwdSm80ILi2ELi2EN4cute5tupleIJNS5_1CILi128EEES8_NS7_ILi64EEEEEENS_10bfloat16_tEfNS_4arch4Sm80ELb0ELb0ELb1ELb1ELb0ELb0ELb0ELb0ELi2ELi4ELi4ELi4ELb0EEENS1_21CollectiveEpilogueBwdISA_SB_SD_Li256ELb1ELb0ELi2EEENS1_19SingleTileSchedulerILb1ELb0ELb0ELi128EEEEEEEEEvNT_6ParamsE$_ZN4cute3eso3ESOILb1ELb0EJNS_6LayoutINS_5tupleIJNS3_IJNS_1CILi8EEENS4_ILi1EEEEEENS4_ILi4EEES6_EEENS3_IJNS3_IJS6_NS4_ILi0EEEEEENS4_ILi2048EEESA_EEEEENS_10ViewEngineINS_8smem_ptrIPN7cutlass10bfloat16_tEEEEEEEC2ERKSE_RKSL_:
[----:B------:R-:W-:Y:S02]  /*b840*/  IADD3 R4, R15, -c[0x0][0x20], RZ ;  /* 0x800008000f047a10 */ /* 0x000fe40007ffe0ff */
[----:B------:R-:W-:-:S03]  /*b850*/  MOV R7, 0x0 ;  /* 0x0000000000077802 */ /* 0x000fc60000000f00 */
[----:B------:R1:W-:Y:S01]  /*b860*/  STL.64 [R4], R2 ;  /* 0x0000000204007387 */ /* 0x0003e20000100a00 */
[----:B------:R-:W-:Y:S05]  /*b870*/  RET.REL.NODEC R6 `(_ZN7cutlass13device_kernelIN5flash19enable_sm80_to_sm89INS1_16FlashAttnBwdSm80INS1_25CollectiveMainloopBwdSm80ILi2ELi2EN4cute5tupleIJNS5_1CILi128EEES8_NS7_ILi64EEEEEENS_10bfloat16_tEfNS_4arch4Sm80ELb0ELb0ELb1ELb1ELb0ELb0ELb0ELb0ELi2ELi4ELi4ELi4ELb0EEENS1_21CollectiveEpilogueBwdISA_SB_SD_Li256ELb1ELb0ELi2EEENS1_19SingleTileSchedulerILb1ELb0ELb0ELi128EEEEEEEEEvNT_6ParamsE) ;  /* 0xffff478006007950 */ /* 0x000fea0003c3ffff */
        .type           $_ZN7cutlass13device_kernelIN5flash19enable_sm80_to_sm89INS1_16FlashAttnBwdSm80INS1_25CollectiveMainloopBwdSm80ILi2ELi2EN4cute5tupleIJNS5_1CILi128EEES8_NS7_ILi64EEEEEENS_10bfloat16_tEfNS_4arch4Sm80ELb0ELb0ELb1ELb1ELb0ELb0ELb0ELb0ELi2ELi4ELi4ELi4ELb0EEENS1_21CollectiveEpilogueBwdISA_SB_SD_Li256ELb1ELb0ELi2EEENS1_19SingleTileSchedulerILb1ELb0ELb0ELi128EEEEEEEEEvNT_6ParamsE$_ZN4cute3eso3ESOILb1ELb0EJNS_6LayoutINS_5tupleIJNS3_IJNS_1CILi8EEENS4_ILi1EEEEEENS4_ILi4EEES6_EEENS3_IJNS3_IJS6_NS4_ILi0EEEEEENS4_ILi2048EEESA_EEEEEiEEC2ERKSE_RKi,@function
        .size           $_ZN7cutlass13device_kernelIN5flash19enable_sm80_to_sm89INS1_16FlashAttnBwdSm80INS1_25CollectiveMainloopBwdSm80ILi2ELi2EN4cute5tupleIJNS5_1CILi128EEES8_NS7_ILi64EEEEEENS_10bfloat16_tEfNS_4arch4Sm80ELb0ELb0ELb1ELb1ELb0ELb0ELb0ELb0ELi2ELi4ELi4ELi4ELb0EEENS1_21CollectiveEpilogueBwdISA_SB_SD_Li256ELb1ELb0ELi2EEENS1_19SingleTileSchedulerILb1ELb0ELb0ELi128EEEEEEEEEvNT_6ParamsE$_ZN4cute3eso3ESOILb1ELb0EJNS_6LayoutINS_5tupleIJNS3_IJNS_1CILi8EEENS4_ILi1EEEEEENS4_ILi4EEES6_EEENS3_IJNS3_IJS6_NS4_ILi0EEEEEENS4_ILi2048EEESA_EEEEEiEEC2ERKSE_RKi,($_ZN7cutlass13device_kernelIN5flash19enable_sm80_to_sm89INS1_16FlashAttnBwdSm80INS1_25CollectiveMainloopBwdSm80ILi2ELi2EN4cute5tupleIJNS5_1CILi128EEES8_NS7_ILi64EEEEEENS_10bfloat16_tEfNS_4arch4Sm80ELb0ELb0ELb1ELb1ELb0ELb0ELb0ELb0ELi2ELi4ELi4ELi4ELb0EEENS1_21CollectiveEpilogueBwdISA_SB_SD_Li256ELb1ELb0ELi2EEENS1_19SingleTileSchedulerILb1ELb0ELb0ELi128EEEEEEEEEvNT_6ParamsE$_ZN4cute3eso3ESOILb1ELb0EJNS_6LayoutINS_5tupleIJNS3_IJNS_1CILi8EEENS4_ILi1EEEEEENS4_ILi4EEES8_EEENS3_IJNS3_IJS6_NS4_ILi0EEEEEES5_NS4_ILi32EEEEEEEENS_10ViewEngineIPN7cutlass10bfloat16_tEEEEEC2ERKSE_RKSJ_ - $_ZN7cutlass13device_kernelIN5flash19enable_sm80_to_sm89INS1_16FlashAttnBwdSm80INS1_25CollectiveMainloopBwdSm80ILi2ELi2EN4cute5tupleIJNS5_1CILi128EEES8_NS7_ILi64EEEEEENS_10bfloat16_tEfNS_4arch4Sm80ELb0ELb0ELb1ELb1ELb0ELb0ELb0ELb0ELi2ELi4ELi4ELi4ELb0EEENS1_21CollectiveEpilogueBwdISA_SB_SD_Li256ELb1ELb0ELi2EEENS1_19SingleTileSchedulerILb1ELb0ELb0ELi128EEEEEEEEEvNT_6ParamsE$_ZN4cute3eso3ESOILb1ELb0EJNS_6LayoutINS_5tupleIJNS3_IJNS_1CILi8EEENS4_ILi1EEEEEENS4_ILi4EEES6_EEENS3_IJNS3_IJS6_NS4_ILi0EEEEEENS4_ILi2048EEESA_EEEEEiEEC2ERKSE_RKi)
$_ZN7cutlass13device_kernelIN5flash19enable_sm80_to_sm89INS1_16FlashAttnBwdSm80INS1_25CollectiveMainloopBwdSm80ILi2ELi2EN4cute5tupleIJNS5_1CILi128EEES8_NS7_ILi64EEEEEENS_10bfloat16_tEfNS_4arch4Sm80ELb0ELb0ELb1ELb1ELb0ELb0ELb0ELb0ELi2ELi4ELi4ELi4ELb0EEENS1_21CollectiveEpilogueBwdISA_SB_SD_Li256ELb1ELb0ELi2EEENS1_19SingleTileSchedulerILb1ELb0ELb0ELi128EEEEEEEEEvNT_6ParamsE$_ZN4cute3eso3ESOILb1ELb0EJNS_6LayoutINS_5tupleIJNS3_IJNS_1CILi8EEENS4_ILi1EEEEEENS4_ILi4EEES6_EEENS3_IJNS3_IJS6_NS4_ILi0EEEEEENS4_ILi2048EEESA_EEEEEiEEC2ERKSE_RKi:
[----:B------:R-:W-:Y:S02]  /*b880*/  IADD3 R2, R15, -c[0x0][0x20], RZ ;  /* 0x800008000f027a10 */ /* 0x000fe40007ffe0ff */
[----:B------:R-:W-:-:S03]  /*b890*/  MOV R5, 0x0 ;  /* 0x0000000000057802 */ /* 0x000fc60000000f00 */
[----:B------:R1:W-:Y:S01]  /*b8a0*/  STL [R2], R3 ;  /* 0x0000000302007387 */ /* 0x0003e20000100800 */
[----:B------:R-:W-:Y:S05]  /*b8b0*/  RET.REL.NODEC R4 `(_ZN7cutlass13device_kernelIN5flash19enable_sm80_to_sm89INS1_16FlashAttnBwdSm80INS1_25CollectiveMainloopBwdSm80ILi2ELi2EN4cute5tupleIJNS5_1CILi128EEES8_NS7_ILi64EEEEEENS_10bfloat16_tEfNS_4arch4Sm80ELb0ELb0ELb1ELb1ELb0ELb0ELb0ELb0ELi2ELi4ELi4ELi4ELb0EEENS1_21CollectiveEpilogueBwdISA_SB_SD_Li256ELb1ELb0ELi2EEENS1_19SingleTileSchedulerILb1ELb0ELb0ELi128EEEEEEEEEvNT_6ParamsE) ;  /* 0xffff474004007950 */ /* 0x000fea0003c3ffff */
        .type           $_ZN7cutlass13device_kernelIN5flash19enable_sm80_to_sm89INS1_16FlashAttnBwdSm80INS1_25CollectiveMainloopBwdSm80ILi2ELi2EN4cute5tupleIJNS5_1CILi128EEES8_NS7_ILi64EEEEEENS_10bfloat16_tEfNS_4arch4Sm80ELb0ELb0ELb1ELb1ELb0ELb0ELb0ELb0ELi2ELi4ELi4ELi4ELb0EEENS1_21CollectiveEpilogueBwdISA_SB_SD_Li256ELb1ELb0ELi2EEENS1_19SingleTileSchedulerILb1ELb0ELb0ELi128EEEEEEEEEvNT_6ParamsE$_ZN4cute3eso3ESOILb1ELb0EJNS_6LayoutINS_5tupleIJNS3_IJNS_1CILi8EEENS4_ILi1EEEEEENS4_ILi4EEES8_EEENS3_IJNS3_IJS6_NS4_ILi0EEEEEES5_NS4_ILi32EEEEEEEENS_10ViewEngineIPN7cutlass10bfloat16_tEEEEEC2ERKSE_RKSJ_,@function
        .size           $_ZN7cutlass13device_kernelIN5flash19enable_sm80_to_sm89INS1_16FlashAttnBwdSm80INS1_25CollectiveMainloopBwdSm80ILi2ELi2EN4cute5tupleIJNS5_1CILi128EEES8_NS7_ILi64EEEEEENS_10bfloat16_tEfNS_4arch4Sm80ELb0ELb0ELb1ELb1ELb0ELb0ELb0ELb0ELi2ELi4ELi4ELi4ELb0EEENS1_21CollectiveEpilogueBwdISA_SB_SD_Li256ELb1ELb0ELi2EEENS1_19SingleTileSchedulerILb1ELb0ELb0ELi128EEEEEEEEEvNT_6ParamsE$_ZN4cute3eso3ESOILb1ELb0EJNS_6LayoutINS_5tupleIJNS3_IJNS_1CILi8EEENS4_ILi1EEEEEENS4_ILi4EEES8_EEENS3_IJNS3_IJS6_NS4_ILi0EEEEEES5_NS4_ILi32EEEEEEEENS_10ViewEngineIPN7cutlass10bfloat16_tEEEEEC2ERKSE_RKSJ_,($_ZN7cutlass13device_kernelIN5flash19enable_sm80_to_sm89INS1_16FlashAttnBwdSm80INS1_25CollectiveMainloopBwdSm80ILi2ELi2EN4cute5tupleIJNS5_1CILi128EEES8_NS7_ILi64EEEEEENS_10bfloat16_tEfNS_4arch4Sm80ELb0ELb0ELb1ELb1ELb0ELb0ELb0ELb0ELi2ELi4ELi4ELi4ELb0EEENS1_21CollectiveEpilogueBwdISA_SB_SD_Li256ELb1ELb0ELi2EEENS1_19SingleTileSchedulerILb1ELb0ELb0ELi128EEEEEEEEEvNT_6ParamsE$_ZN4cute3eso3ESOILb1ELb0EJNS_6LayoutINS_5tupleIJNS_1CILi1EEENS3_IJNS4_ILi2EEES6_EEEEEENS3_IJNS4_ILi0EEENS3_IJNS4_ILi8EEENS4_ILi64EEEEEEEEEEENS_10ViewEngineINS_8smem_ptrIPfEEEEEEC2ERKSE_RKSJ_ - $_ZN7cutlass13device_kernelIN5flash19enable_sm80_to_sm89INS1_16FlashAttnBwdSm80INS1_25CollectiveMainloopBwdSm80ILi2ELi2EN4cute5tupleIJNS5_1CILi128EEES8_NS7_ILi64EEEEEENS_10bfloat16_tEfNS_4arch4Sm80ELb0ELb0ELb1ELb1ELb0ELb0ELb0ELb0ELi2ELi4ELi4ELi4ELb0EEENS1_21CollectiveEpilogueBwdISA_SB_SD_Li256ELb1ELb0ELi2EEENS1_19SingleTileSchedulerILb1ELb0ELb0ELi128EEEEEEEEEvNT_6ParamsE$_ZN4cute3eso3ESOILb1ELb0EJNS_6LayoutINS_5tupleIJNS3_IJNS_1CILi8EEENS4_ILi1EEEEEENS4_ILi4EEES8_EEENS3_IJNS3_IJS6_NS4_ILi0EEEEEES5_NS4_ILi32EEEEEEEENS_10ViewEngineIPN7cutlass10bfloat16_tEEEEEC2ERKSE_RKSJ_)
$_ZN7cutlass13device_kernelIN5flash19enable_sm80_to_sm89INS1_16FlashAttnBwdSm80INS1_25CollectiveMainloopBwdSm80ILi2ELi2EN4cute5tupleIJNS5_1CILi128EEES8_NS7_ILi64EEEEEENS_10bfloat16_tEfNS_4arch4Sm80ELb0ELb0ELb1ELb1ELb0ELb0ELb0ELb0ELi2ELi4ELi4ELi4ELb0EEENS1_21CollectiveEpilogueBwdISA_SB_SD_Li256ELb1ELb0ELi2EEENS1_19SingleTileSchedulerILb1ELb0ELb0ELi128EEEEEEEEEvNT_6ParamsE$_ZN4cute3eso3ESOILb1ELb0EJNS_6LayoutINS_5tupleIJNS3_IJNS_1CILi8EEENS4_ILi1EEEEEENS4_ILi4EEES8_EEENS3_IJNS3_IJS6_NS4_ILi0EEEEEES5_NS4_ILi32EEEEEEEENS_10ViewEngineIPN7cutlass10bfloat16_tEEEEEC2ERKSE_RKSJ_:
[----:B------:R-:W-:Y:S01]  /*b8c0*/  IADD3 R2, R23, -c[0x0][0x20], RZ ;  /* 0x8000080017027a10 */ /* 0x000fe20007ffe0ff */
[----:B------:R-:W-:Y:S01]  /*b8d0*/  IMAD.MOV.U32 R7, RZ, RZ, R3 ;  /* 0x000000ffff077224 */ /* 0x000fe200078e0003 */
[----:B------:R-:W-:-:S04]  /*b8e0*/  MOV R5, 0x0 ;  /* 0x0000000000057802 */ /* 0x000fc80000000f00 */
[----:B------:R1:W-:Y:S01]  /*b8f0*/  STL.64 [R2], R6 ;  /* 0x0000000602007387 */ /* 0x0003e20000100a00 */
[----:B------:R-:W-:Y:S05]  /*b900*/  RET.REL.NODEC R4 `(_ZN7cutlass13device_kernelIN5flash19enable_sm80_to_sm89INS1_16FlashAttnBwdSm80INS1_25CollectiveMainloopBwdSm80ILi2ELi2EN4cute5tupleIJNS5_1CILi128EEES8_NS7_ILi64EEEEEENS_10bfloat16_tEfNS_4arch4Sm80ELb0ELb0ELb1ELb1ELb0ELb0ELb0ELb0ELi2ELi4ELi4ELi4ELb0EEENS1_21CollectiveEpilogueBwdISA_SB_SD_Li256ELb1ELb0ELi2EEENS1_19SingleTileSchedulerILb1ELb0ELb0ELi128EEEEEEEEEvNT_6ParamsE) ;  /* 0xffff46f004007950 */ /* 0x000fea0003c3ffff */
        .type           $_ZN7cutlass13device_kernelIN5flash19enable_sm80_to_sm89INS1_16FlashAttnBwdSm80INS1_25CollectiveMainloopBwdSm80ILi2ELi2EN4cute5tupleIJNS5_1CILi128EEES8_NS7_ILi64EEEEEENS_10bfloat16_tEfNS_4arch4Sm80ELb0ELb0ELb1ELb1ELb0ELb0ELb0ELb0ELi2ELi4ELi4ELi4ELb0EEENS1_21CollectiveEpilogueBwdISA_SB_SD_Li256ELb1ELb0ELi2EEENS1_19SingleTileSchedulerILb1ELb0ELb0ELi128EEEEEEEEEvNT_6ParamsE$_ZN4cute3eso3ESOILb1ELb0EJNS_6LayoutINS_5tupleIJNS_1CILi1EEENS3_IJNS4_ILi2EEES6_EEEEEENS3_IJNS4_ILi0EEENS3_IJNS4_ILi8EEENS4_ILi64EEEEEEEEEEENS_10ViewEngineINS_8smem_ptrIPfEEEEEEC2ERKSE_RKSJ_,@function
        .size           $_ZN7cutlass13device_kernelIN5flash19enable_sm80_to_sm89INS1_16FlashAttnBwdSm80INS1_25CollectiveMainloopBwdSm80ILi2ELi2EN4cute5tupleIJNS5_1CILi128EEES8_NS7_ILi64EEEEEENS_10bfloat16_tEfNS_4arch4Sm80ELb0ELb0ELb1ELb1ELb0ELb0ELb0ELb0ELi2ELi4ELi4ELi4ELb0EEENS1_21CollectiveEpilogueBwdISA_SB_SD_Li256ELb1ELb0ELi2EEENS1_19SingleTileSchedulerILb1ELb0ELb0ELi128EEEEEEEEEvNT_6ParamsE$_ZN4cute3eso3ESOILb1ELb0EJNS_6LayoutINS_5tupleIJNS_1CILi1EEENS3_IJNS4_ILi2EEES6_EEEEEENS3_IJNS4_ILi0EEENS3_IJNS4_ILi8EEENS4_ILi64EEEEEEEEEEENS_10ViewEngineINS_8smem_ptrIPfEEEEEEC2ERKSE_RKSJ_,($_ZN7cutlass13device_kernelIN5flash19enable_sm80_to_sm89INS1_16FlashAttnBwdSm80INS1_25CollectiveMainloopBwdSm80ILi2ELi2EN4cute5tupleIJNS5_1CILi128EEES8_NS7_ILi64EEEEEENS_10bfloat16_tEfNS_4arch4Sm80ELb0ELb0ELb1ELb1ELb0ELb0ELb0ELb0ELi2ELi4ELi4ELi4ELb0EEENS1_21CollectiveEpilogueBwdISA_SB_SD_Li256ELb1ELb0ELi2EEENS1_19SingleTileSchedulerILb1ELb0ELb0ELi128EEEEEEEEEvNT_6ParamsE$_ZN4cute3eso3ESOILb1ELb0EJNS_6LayoutINS_5tupleIJNS_1CILi1EEENS4_ILi4EEEEEENS3_IJNS4_ILi0EEES5_EEEEENS_10ViewEngineIPfEEEEC2ERKSA_RKSD_ - $_ZN7cutlass13device_kernelIN5flash19enable_sm80_to_sm89INS1_16FlashAttnBwdSm80INS1_25CollectiveMainloopBwdSm80ILi2ELi2EN4cute5tupleIJNS5_1CILi128EEES8_NS7_ILi64EEEEEENS_10bfloat16_tEfNS_4arch4Sm80ELb0ELb0ELb1ELb1ELb0ELb0ELb0ELb0ELi2ELi4ELi4ELi4ELb0EEENS1_21CollectiveEpilogueBwdISA_SB_SD_Li256ELb1ELb0ELi2EEENS1_19SingleTileSchedulerILb1ELb0ELb0ELi128EEEEEEEEEvNT_6ParamsE$_ZN4cute3eso3ESOILb1ELb0EJNS_6LayoutINS_5tupleIJNS_1CILi1EEENS3_IJNS4_ILi2EEES6_EEEEEENS3_IJNS4_ILi0EEENS3_IJNS4_ILi8EEENS4_ILi64EEEEEEEEEEENS_10ViewEngineINS_8smem_ptrIPfEEEEEEC2ERKSE_RKSJ_)
$_ZN7cutlass13device_kernelIN5flash19enable_sm80_to_sm89INS1_16FlashAttnBwdSm80INS1_25CollectiveMainloopBwdSm80ILi2ELi2EN4cute5tupleIJNS5_1CILi128EEES8_NS7_ILi64EEEEEENS_10bfloat16_tEfNS_4arch4Sm80ELb0ELb0ELb1ELb1ELb0ELb0ELb0ELb0ELi2ELi4ELi4ELi4ELb0EEENS1_21CollectiveEpilogueBwdISA_SB_SD_Li256ELb1ELb0ELi2EEENS1_19SingleTileSchedulerILb1ELb0ELb0ELi128EEEEEEEEEvNT_6ParamsE$_ZN4cute3eso3ESOILb1ELb0EJNS_6LayoutINS_5tupleIJNS_1CILi1EEENS3_IJNS4_ILi2EEES6_EEEEEENS3_IJNS4_ILi0EEENS3_IJNS4_ILi8EEENS4_ILi64EEEEEEEEEEENS_10ViewEngineINS_8smem_ptrIPfEEEEEEC2ERKSE_RKSJ_:
[----:B------:R-:W-:Y:S01]  /*b910*/  IADD3 R3, R23, -c[0x0][0x20], RZ ;  /* 0x8000080017037a10 */ /* 0x000fe20007ffe0ff */
[----:B------:R-:W-:Y:S01]  /*b920*/  IMAD.MOV.U32 R8, RZ, RZ, R2 ;  /* 0x000000ffff087224 */ /* 0x000fe200078e0002 */
[----:B------:R-:W-:Y:S01]  /*b930*/  MOV R10, R6 ;  /* 0x00000006000a7202 */ /* 0x000fe20000000f00 */
[----:B------:R-:W-:-:S03]  /*b940*/  IMAD.MOV.U32 R11, RZ, RZ, 0x0 ;  /* 0x00000000ff0b7424 */ /* 0x000fc600078e00ff */
[----:B------:R1:W-:Y:S01]  /*b950*/  STL.64 [R3], R8 ;  /* 0x0000000803007387 */ /* 0x0003e20000100a00 */
[----:B------:R-:W-:Y:S05]  /*b960*/  RET.REL.NODEC R10 `(_ZN7cutlass13device_kernelIN5flash19enable_sm80_to_sm89INS1_16FlashAttnBwdSm80INS1_25CollectiveMainloopBwdSm80ILi2ELi2EN4cute5tupleIJNS5_1CILi128EEES8_NS7_ILi64EEEEEENS_10bfloat16_tEfNS_4arch4Sm80ELb0ELb0ELb1ELb1ELb0ELb0ELb0ELb0ELi2ELi4ELi4ELi4ELb0EEENS1_21CollectiveEpilogueBwdISA_SB_SD_Li256ELb1ELb0ELi2EEENS1_19SingleTileSchedulerILb1ELb0ELb0ELi128EEEEEEEEEvNT_6ParamsE) ;  /* 0xffff46900a007950 */ /* 0x000fea0003c3ffff */
        .type           $_ZN7cutlass13device_kernelIN5flash19enable_sm80_to_sm89INS1_16FlashAttnBwdSm80INS1_25CollectiveMainloopBwdSm80ILi2ELi2EN4cute5tupleIJNS5_1CILi128EEES8_NS7_ILi64EEEEEENS_10bfloat16_tEfNS_4arch4Sm80ELb0ELb0ELb1ELb1ELb0ELb0ELb0ELb0ELi2ELi4ELi4ELi4ELb0EEENS1_21CollectiveEpilogueBwdISA_SB_SD_Li256ELb1ELb0ELi2EEENS1_19SingleTileSchedulerILb1ELb0ELb0ELi128EEEEEEEEEvNT_6ParamsE$_ZN4cute3eso3ESOILb1ELb0EJNS_6LayoutINS_5tupleIJNS_1CILi1EEENS4_ILi4EEEEEENS3_IJNS4_ILi0EEES5_EEEEENS_10ViewEngineIPfEEEEC2ERKSA_RKSD_,@function
        .size           $_ZN7cutlass13device_kernelIN5flash19enable_sm80_to_sm89INS1_16FlashAttnBwdSm80INS1_25CollectiveMainloopBwdSm80ILi2ELi2EN4cute5tupleIJNS5_1CILi128EEES8_NS7_ILi64EEEEEENS_10bfloat16_tEfNS_4arch4Sm80ELb0ELb0ELb1ELb1ELb0ELb0ELb0ELb0ELi2ELi4ELi4ELi4ELb0EEENS1_21CollectiveEpilogueBwdISA_SB_SD_Li256ELb1ELb0ELi2EEENS1_19SingleTileSchedulerILb1ELb0ELb0ELi128EEEEEEEEEvNT_6ParamsE$_ZN4cute3eso3ESOILb1ELb0EJNS_6LayoutINS_5tupleIJNS_1CILi1EEENS4_ILi4EEEEEENS3_IJNS4_ILi0EEES5_EEEEENS_10ViewEngineIPfEEEEC2ERKSA_RKSD_,($_ZN7cutlass13device_kernelIN5flash19enable_sm80_to_sm89INS1_16FlashAttnBwdSm80INS1_25CollectiveMainloopBwdSm80ILi2ELi2EN4cute5tupleIJNS5_1CILi128EEES8_NS7_ILi64EEEEEENS_10bfloat16_tEfNS_4arch4Sm80ELb0ELb0ELb1ELb1ELb0ELb0ELb0ELb0ELi2ELi4ELi4ELi4ELb0EEENS1_21CollectiveEpilogueBwdISA_SB_SD_Li256ELb1ELb0ELi2EEENS1_19SingleTileSchedulerILb1ELb0ELb0ELi128EEEEEEEEEvNT_6ParamsE$_ZN4cute3eso3ESOILb1ELb0EJNS_6LayoutINS_5tupleIJNS_1CILi4EEEEEENS3_IJNS4_ILi1EEEEEEEENS_10ViewEngineIPfEEEEC2ERKS9_RKSC_ - $_ZN7cutlass13device_kernelIN5flash19enable_sm80_to_sm89INS1_16FlashAttnBwdSm80INS1_25CollectiveMainloopBwdSm80ILi2ELi2EN4cute5tupleIJNS5_1CILi128EEES8_NS7_ILi64EEEEEENS_10bfloat16_tEfNS_4arch4Sm80ELb0ELb0ELb1ELb1ELb0ELb0ELb0ELb0ELi2ELi4ELi4ELi4ELb0EEENS1_21CollectiveEpilogueBwdISA_SB_SD_Li256ELb1ELb0ELi2EEENS1_19SingleTileSchedulerILb1ELb0ELb0ELi128EEEEEEEEEvNT_6ParamsE$_ZN4cute3eso3ESOILb1ELb0EJNS_6LayoutINS_5tupleIJNS_1CILi1EEENS4_ILi4EEEEEENS3_IJNS4_ILi0EEES5_EEEEENS_10ViewEngineIPfEEEEC2ERKSA_RKSD_)
$_ZN7cutlass13device_kernelIN5flash19enable_sm80_to_sm89INS1_16FlashAttnBwdSm80INS1_25CollectiveMainloopBwdSm80ILi2ELi2EN4cute5tupleIJNS5_1CILi128EEES8_NS7_ILi64EEEEEENS_10bfloat16_tEfNS_4arch4Sm80ELb0ELb0ELb1ELb1ELb0ELb0ELb0ELb0ELi2ELi4ELi4ELi4ELb0EEENS1_21CollectiveEpilogueBwdISA_SB_SD_Li256ELb1ELb0ELi2EEENS1_19SingleTileSchedulerILb1ELb0ELb0ELi128EEEEEEEEEvNT_6ParamsE$_ZN4cute3eso3ESOILb1ELb0EJNS_6LayoutINS_5tupleIJNS_1CILi1EEENS4_ILi4EEEEEENS3_IJNS4_ILi0EEES5_EEEEENS_10ViewEngineIPfEEEEC2ERKSA_RKSD_:
[----:B------:R-:W-:Y:S01]  /*b970*/  IADD3 R5, R23, -c[0x0][0x20], RZ ;  /* 0x8000080017057a10 */ /* 0x000fe20007ffe0ff */
[----:B------:R-:W-:Y:S01]  /*b980*/  IMAD.MOV.U32 R8, RZ, RZ, R16 ;  /* 0x000000ffff087224 */ /* 0x000fe200078e0010 */
[----:B------:R-:W-:Y:S01]  /*b990*/  MOV R10, R6 ;  /* 0x00000006000a7202 */ /* 0x000fe20000000f00 */
[----:B------:R-:W-:-:S03]  /*b9a0*/  IMAD.MOV.U32 R11, RZ, RZ, 0x0 ;  /* 0x00000000ff0b7424 */ /* 0x000fc600078e00ff */
[----:B------:R1:W-:Y:S01]  /*b9b0*/  STL.64 [R5], R8 ;  /* 0x0000000805007387 */ /* 0x0003e20000100a00 */
[----:B------:R-:W-:Y:S05]  /*b9c0*/  RET.REL.NODEC R10 `(_ZN7cutlass13device_kernelIN5flash19enable_sm80_to_sm89INS1_16FlashAttnBwdSm80INS1_25CollectiveMainloopBwdSm80ILi2ELi2EN4cute5tupleIJNS5_1CILi128EEES8_NS7_ILi64EEEEEENS_10bfloat16_tEfNS_4arch4Sm80ELb0ELb0ELb1ELb1ELb0ELb0ELb0ELb0ELi2ELi4ELi4ELi4ELb0EEENS1_21CollectiveEpilogueBwdISA_SB_SD_Li256ELb1ELb0ELi2EEENS1_19SingleTileSchedulerILb1ELb0ELb0ELi128EEEEEEEEEvNT_6ParamsE) ;  /* 0xffff46300a007950 */ /* 0x000fea0003c3ffff */
        .type           $_ZN7cutlass13device_kernelIN5flash19enable_sm80_to_sm89INS1_16FlashAttnBwdSm80INS1_25CollectiveMainloopBwdSm80ILi2ELi2EN4cute5tupleIJNS5_1CILi128EEES8_NS7_ILi64EEEEEENS_10bfloat16_tEfNS_4arch4Sm80ELb0ELb0ELb1ELb1ELb0ELb0ELb0ELb0ELi2ELi4ELi4ELi4ELb0EEENS1_21CollectiveEpilogueBwdISA_SB_SD_Li256ELb1ELb0ELi2EEENS1_19SingleTileSchedulerILb1ELb0ELb0ELi128EEEEEEEEEvNT_6ParamsE$_ZN4cute3eso3ESOILb1ELb0EJNS_6LayoutINS_5tupleIJNS_1CILi4EEEEEENS3_IJNS4_ILi1EEEEEEEENS_10ViewEngineIPfEEEEC2ERKS9_RKSC_,@function
        .size           $_ZN7cutlass13device_kernelIN5flash19enable_sm80_to_sm89INS1_16FlashAttnBwdSm80INS1_25CollectiveMainloopBwdSm80ILi2ELi2EN4cute5tupleIJNS5_1CILi128EEES8_NS7_ILi64EEEEEENS_10bfloat16_tEfNS_4arch4Sm80ELb0ELb0ELb1ELb1ELb0ELb0ELb0ELb0ELi2ELi4ELi4ELi4ELb0EEENS1_21CollectiveEpilogueBwdISA_SB_SD_Li256ELb1ELb0ELi2EEENS1_19SingleTileSchedulerILb1ELb0ELb0ELi128EEEEEEEEEvNT_6ParamsE$_ZN4cute3eso3ESOILb1ELb0EJNS_6LayoutINS_5tupleIJNS_1CILi4EEEEEENS3_IJNS4_ILi1EEEEEEEENS_10ViewEngineIPfEEEEC2ERKS9_RKSC_,($_ZN7cutlass13device_kernelIN5flash19enable_sm80_to_sm89INS1_16FlashAttnBwdSm80INS1_25CollectiveMainloopBwdSm80ILi2ELi2EN4cute5tupleIJNS5_1CILi128EEES8_NS7_ILi64EEEEEENS_10bfloat16_tEfNS_4arch4Sm80ELb0ELb0ELb1ELb1ELb0ELb0ELb0ELb0ELi2ELi4ELi4ELi4ELb0EEENS1_21CollectiveEpilogueBwdISA_SB_SD_Li256ELb1ELb0ELi2EEENS1_19SingleTileSchedulerILb1ELb0ELb0ELi128EEEEEEEEEvNT_6ParamsE$_ZN4cute3eso3ESOILb1ELb0EJNS_7SwizzleILi3ELi3ELi3EEENS_9MixedBitsILj0ELj432EEENS_6LayoutINS_5tupleIJNS7_IJNS_1CILi2EEES9_S9_EEES9_NS8_ILi8EEEEEENS7_IJNS7_IJNS8_ILi64EEESB_NS8_ILi512EEEEEENS8_ILi8192EEENS8_ILi1024EEEEEEEEEEC2ERKS3_RKS5_RKSJ_ - $_ZN7cutlass13device_kernelIN5flash19enable_sm80_to_sm89INS1_16FlashAttnBwdSm80INS1_25CollectiveMainloopBwdSm80ILi2ELi2EN4cute5tupleIJNS5_1CILi128EEES8_NS7_ILi64EEEEEENS_10bfloat16_tEfNS_4arch4Sm80ELb0ELb0ELb1ELb1ELb0ELb0ELb0ELb0ELi2ELi4ELi4ELi4ELb0EEENS1_21CollectiveEpilogueBwdISA_SB_SD_Li256ELb1ELb0ELi2EEENS1_19SingleTileSchedulerILb1ELb0ELb0ELi128EEEEEEEEEvNT_6ParamsE$_ZN4cute3eso3ESOILb1ELb0EJNS_6LayoutINS_5tupleIJNS_1CILi4EEEEEENS3_IJNS4_ILi1EEEEEEEENS_10ViewEngineIPfEEEEC2ERKS9_RKSC_)
$_ZN7cutlass13device_kernelIN5flash19enable_sm80_to_sm89INS1_16FlashAttnBwdSm80INS1_25CollectiveMainloopBwdSm80ILi2ELi2EN4cute5tupleIJNS5_1CILi128EEES8_NS7_ILi64EEEEEENS_10bfloat16_tEfNS_4arch4Sm80ELb0ELb0ELb1ELb1ELb0ELb0ELb0ELb0ELi2ELi4ELi4ELi4ELb0EEENS1_21CollectiveEpilogueBwdISA_SB_SD_Li256ELb1ELb0ELi2EEENS1_19SingleTileSchedulerILb1ELb0ELb0ELi128EEEEEEEEEvNT_6ParamsE$_ZN4cute3eso3ESOILb1ELb0EJNS_6LayoutINS_5tupleIJNS_1CILi4EEEEEENS3_IJNS4_ILi1EEEEEEEENS_10ViewEngineIPfEEEEC2ERKS9_RKSC_:
[----:B------:R-:W-:Y:S01]  /*b9d0*/  IADD3 R2, R23, -c[0x0][0x20], RZ ;  /* 0x8000080017027a10 */ /* 0x000fe20007ffe0ff */
[----:B------:R-:W-:Y:S01]  /*b9e0*/  IMAD.MOV.U32 R8, RZ, RZ, R6 ;  /* 0x000000ffff087224 */ /* 0x000fe200078e0006 */
[----:B------:R-:W-:-:S03]  /*b9f0*/  MOV R9, 0x0 ;  /* 0x0000000000097802 */ /* 0x000fc60000000f00 */
[----:B------:R1:W-:Y:S01]  /*ba00*/  STL.64 [R2], R12 ;  /* 0x0000000c02007387 */ /* 0x0003e20000100a00 */
[----:B------:R-:W-:Y:S05]  /*ba10*/  RET.REL.NODEC R8 `(_ZN7cutlass13device_kernelIN5flash19enable_sm80_to_sm89INS1_16FlashAttnBwdSm80INS1_25CollectiveMainloopBwdSm80ILi2ELi2EN4cute5tupleIJNS5_1CILi128EEES8_NS7_ILi64EEEEEENS_10bfloat16_tEfNS_4arch4Sm80ELb0ELb0ELb1ELb1ELb0ELb0ELb0ELb0ELi2ELi4ELi4ELi4ELb0EEENS1_21CollectiveEpilogueBwdISA_SB_SD_Li256ELb1ELb0ELi2EEENS1_19SingleTileSchedulerILb1ELb0ELb0ELi128EEEEEEEEEvNT_6ParamsE) ;  /* 0xffff45e008007950 */ /* 0x000fea0003c3ffff */
        .type           $_ZN7cutlass13device_kernelIN5flash19enable_sm80_to_sm89INS1_16FlashAttnBwdSm80INS1_25CollectiveMainloopBwdSm80ILi2ELi2EN4cute5tupleIJNS5_1CILi128EEES8_NS7_ILi64EEEEEENS_10bfloat16_tEfNS_4arch4Sm80ELb0ELb0ELb1ELb1ELb0ELb0ELb0ELb0ELi2ELi4ELi4ELi4ELb0EEENS1_21CollectiveEpilogueBwdISA_SB_SD_Li256ELb1ELb0ELi2EEENS1_19SingleTileSchedulerILb1ELb0ELb0ELi128EEEEEEEEEvNT_6ParamsE$_ZN4cute3eso3ESOILb1ELb0EJNS_7SwizzleILi3ELi3ELi3EEENS_9MixedBitsILj0ELj432EEENS_6LayoutINS_5tupleIJNS7_IJNS_1CILi2EEES9_S9_EEES9_NS8_ILi8EEEEEENS7_IJNS7_IJNS8_ILi64EEESB_NS8_ILi512EEEEEENS8_ILi8192EEENS8_ILi1024EEEEEEEEEEC2ERKS3_RKS5_RKSJ_,@function
        .size           $_ZN7cutlass13device_kernelIN5flash19enable_sm80_to_sm89INS1_16FlashAttnBwdSm80INS1_25CollectiveMainloopBwdSm80ILi2ELi2EN4cute5tupleIJNS5_1CILi128EEES8_NS7_ILi64EEEEEENS_10bfloat16_tEfNS_4arch4Sm80ELb0ELb0ELb1ELb1ELb0ELb0ELb0ELb0ELi2ELi4ELi4ELi4ELb0EEENS1_21CollectiveEpilogueBwdISA_SB_SD_Li256ELb1ELb0ELi2EEENS1_19SingleTileSchedulerILb1ELb0ELb0ELi128EEEEEEEEEvNT_6ParamsE$_ZN4cute3eso3ESOILb1ELb0EJNS_7SwizzleILi3ELi3ELi3EEENS_9MixedBitsILj0ELj432EEENS_6LayoutINS_5tupleIJNS7_IJNS_1CILi2EEES9_S9_EEES9_NS8_ILi8EEEEEENS7_IJNS7_IJNS8_ILi64EEESB_NS8_ILi512EEEEEENS8_ILi8192EEENS8_ILi1024EEEEEEEEEEC2ERKS3_RKS5_RKSJ_,($_ZN7cutlass13device_kernelIN5flash19enable_sm80_to_sm89INS1_16FlashAttnBwdSm80INS1_25CollectiveMainloopBwdSm80ILi2ELi2EN4cute5tupleIJNS5_1CILi128EEES8_NS7_ILi64EEEEEENS_10bfloat16_tEfNS_4arch4Sm80ELb0ELb0ELb1ELb1ELb0ELb0ELb0ELb0ELi2ELi4ELi4ELi4ELb0EEENS1_21CollectiveEpilogueBwdISA_SB_SD_Li256ELb1ELb0ELi2EEENS1_19SingleTileSchedulerILb1ELb0ELb0ELi128EEEEEEEEEvNT_6ParamsE$_ZN4cute5tupleIJNS0_IJNS0_IJNS0_IJNS_1CILi8EEENS1_ILi1EEEEEENS0_IJS3_S3_EEEEEENS0_IJS3_NS1_ILi2EEEEEEEEENS0_IJNS0_IJNS0_IJS3_NS1_ILi0EEEEEENS0_IJSA_SA_EEEEEENS0_IJSA_iEEEEEEEEC2ERKS9_RKSF_ - $_ZN7cutlass13device_kernelIN5flash19enable_sm80_to_sm89INS1_16FlashAttnBwdSm80INS1_25CollectiveMainloopBwdSm80ILi2ELi2EN4cute5tupleIJNS5_1CILi128EEES8_NS7_ILi64EEEEEENS_10bfloat16_tEfNS_4arch4Sm80ELb0ELb0ELb1ELb1ELb0ELb0ELb0ELb0ELi2ELi4ELi4ELi4ELb0EEENS1_21CollectiveEpilogueBwdISA_SB_SD_Li256ELb1ELb0ELi2EEENS1_19SingleTileSchedulerILb1ELb0ELb0ELi128EEEEEEEEEvNT_6ParamsE$_ZN4cute3eso3ESOILb1ELb0EJNS_7SwizzleILi3ELi3ELi3EEENS_9MixedBitsILj0ELj432EEENS_6LayoutINS_5tupleIJNS7_IJNS_1CILi2EEES9_S9_EEES9_NS8_ILi8EEEEEENS7_IJNS7_IJNS8_ILi64EEESB_NS8_ILi512EEEEEENS8_ILi8192EEENS8_ILi1024EEEEEEEEEEC2ERKS3_RKS5_RKSJ_)
$_ZN7cutlass13device_kernelIN5flash19enable_sm80_to_sm89INS1_16FlashAttnBwdSm80INS1_25CollectiveMainloopBwdSm80ILi2ELi2EN4cute5tupleIJNS5_1CILi128EEES8_NS7_ILi64EEEEEENS_10bfloat16_tEfNS_4arch4Sm80ELb0ELb0ELb1ELb1ELb0ELb0ELb0ELb0ELi2ELi4ELi4ELi4ELb0EEENS1_21CollectiveEpilogueBwdISA_SB_SD_Li256ELb1ELb0ELi2EEENS1_19SingleTileSchedulerILb1ELb0ELb0ELi128EEEEEEEEEvNT_6ParamsE$_ZN4cute3eso3ESOILb1ELb0EJNS_7SwizzleILi3ELi3ELi3EEENS_9MixedBitsILj0ELj432EEENS_6LayoutINS_5tupleIJNS7_IJNS_1CILi2EEES9_S9_EEES9_NS8_ILi8EEEEEENS7_IJNS7_IJNS8_ILi64EEESB_NS8_ILi512EEEEEENS8_ILi8192EEENS8_ILi1024EEEEEEEEEEC2ERKS3_RKS5_RKSJ_:
[----:B------:R-:W-:Y:S01]  /*ba20*/  IADD3 R2, R23, -c[0x0][0x20], RZ ;  /* 0x8000080017027a10 */ /* 0x000fe20007ffe0ff */
[----:B------:R-:W-:Y:S01]  /*ba30*/  IMAD.MOV.U32 R8, RZ, RZ, R6 ;  /* 0x000000ffff087224 */ /* 0x000fe200078e0006 */
[----:B------:R-:W-:-:S03]  /*ba40*/  MOV R9, 0x0 ;  /* 0x0000000000097802 */ /* 0x000fc60000000f00 */
[----:B------:R1:W-:Y:S01]  /*ba50*/  STL [R2], R3 ;  /* 0x0000000302007387 */ /* 0x0003e20000100800 */
[----:B------:R-:W-:Y:S05]  /*ba60*/  RET.REL.NODEC R8 `(_ZN7cutlass13device_kernelIN5flash19enable_sm80_to_sm89INS1_16FlashAttnBwdSm80INS1_25CollectiveMainloopBwdSm80ILi2ELi2EN4cute5tupleIJNS5_1CILi128EEES8_NS7_ILi64EEEEEENS_10bfloat16_tEfNS_4arch4Sm80ELb0ELb0ELb1ELb1ELb0ELb0ELb0ELb0ELi2ELi4ELi4ELi4ELb0EEENS1_21CollectiveEpilogueBwdISA_SB_SD_Li256ELb1ELb0ELi2EEENS1_19SingleTileSchedulerILb1ELb0ELb0ELi128EEEEEEEEEvNT_6ParamsE) ;  /* 0xffff459008007950 */ /* 0x000fea0003c3ffff */
        .type           $_ZN7cutlass13device_kernelIN5flash19enable_sm80_to_sm89INS1_16FlashAttnBwdSm80INS1_25CollectiveMainloopBwdSm80ILi2ELi2EN4cute5tupleIJNS5_1CILi128EEES8_NS7_ILi64EEEEEENS_10bfloat16_tEfNS_4arch4Sm80ELb0ELb0ELb1ELb1ELb0ELb0ELb0ELb0ELi2ELi4ELi4ELi4ELb0EEENS1_21CollectiveEpilogueBwdISA_SB_SD_Li256ELb1ELb0ELi2EEENS1_19SingleTileSchedulerILb1ELb0ELb0ELi128EEEEEEEEEvNT_6ParamsE$_ZN4cute5tupleIJNS0_IJNS0_IJNS0_IJNS_1CILi8EEENS1_ILi1EEEEEENS0_IJS3_S3_EEEEEENS0_IJS3_NS1_ILi2EEEEEEEEENS0_IJNS0_IJNS0_IJS3_NS1_ILi0EEEEEENS0_IJSA_SA_EEEEEENS0_IJSA_iEEEEEEEEC2ERKS9_RKSF_,@function
        .size           $_ZN7cutlass13device_kernelIN5flash19enable_sm80_to_sm89INS1_16FlashAttnBwdSm80INS1_25CollectiveMainloopBwdSm80ILi2ELi2EN4cute5tupleIJNS5_1CILi128EEES8_NS7_ILi64EEEEEENS_10bfloat16_tEfNS_4arch4Sm80ELb0ELb0ELb1ELb1ELb0ELb0ELb0ELb0ELi2ELi4ELi4ELi4ELb0EEENS1_21CollectiveEpilogueBwdISA_SB_SD_Li256ELb1ELb0ELi2EEENS1_19SingleTileSchedulerILb1ELb0ELb0ELi128EEEEEEEEEvNT_6ParamsE$_ZN4cute5tupleIJNS0_IJNS0_IJNS0_IJNS_1CILi8EEENS1_ILi1EEEEEENS0_IJS3_S3_EEEEEENS0_IJS3_NS1_ILi2EEEEEEEEENS0_IJNS0_IJNS0_IJS3_NS1_ILi0EEEEEENS0_IJSA_SA_EEEEEENS0_IJSA_iEEEEEEEEC2ERKS9_RKSF_,($_ZN7cutlass13device_kernelIN5flash19enable_sm80_to_sm89INS1_16FlashAttnBwdSm80INS1_25CollectiveMainloopBwdSm80ILi2ELi2EN4cute5tupleIJNS5_1CILi128EEES8_NS7_ILi64EEEEEENS_10bfloat16_tEfNS_4arch4Sm80ELb0ELb0ELb1ELb1ELb0ELb0ELb0ELb0ELi2ELi4ELi4ELi4ELb0EEENS1_21CollectiveEpilogueBwdISA_SB_SD_Li256ELb1ELb0ELi2EEENS1_19SingleTileSchedulerILb1ELb0ELb0ELi128EEEEEEEEEvNT_6ParamsE$_ZN4cute5tupleIJNS0_IJNS0_IJNS0_IJNS_1CILi8EEENS1_ILi1EEEEEES3_EEENS0_IJNS0_IJS3_S3_EEENS1_ILi2EEEEEEEEENS0_IJNS0_IJNS0_IJS3_NS1_ILi0EEEEEESA_EEENS0_IJNS0_IJSA_SA_EEEiEEEEEEEEC2ERKS9_RKSF_ - $_ZN7cutlass13device_kernelIN5flash19enable_sm80_to_sm89INS1_16FlashAttnBwdSm80INS1_25CollectiveMainloopBwdSm80ILi2ELi2EN4cute5tupleIJNS5_1CILi128EEES8_NS7_ILi64EEEEEENS_10bfloat16_tEfNS_4arch4Sm80ELb0ELb0ELb1ELb1ELb0ELb0ELb0ELb0ELi2ELi4ELi4ELi4ELb0EEENS1_21CollectiveEpilogueBwdISA_SB_SD_Li256ELb1ELb0ELi2EEENS1_19SingleTileSchedulerILb1ELb0ELb0ELi128EEEEEEEEEvNT_6ParamsE$_ZN4cute5tupleIJNS0_IJNS0_IJNS0_IJNS_1CILi8EEENS1_ILi1EEEEEENS0_IJS3_S3_EEEEEENS0_IJS3_NS1_ILi2EEEEEEEEENS0_IJNS0_IJNS0_IJS3_NS1_ILi0EEEEEENS0_IJSA_SA_EEEEEENS0_IJSA_iEEEEEEEEC2ERKS9_RKSF_)
$_ZN7cutlass13device_kernelIN5flash19enable_sm80_to_sm89INS1_16FlashAttnBwdSm80INS1_25CollectiveMainloopBwdSm80ILi2ELi2EN4cute5tupleIJNS5_1CILi128EEES8_NS7_ILi64EEEEEENS_10bfloat16_tEfNS_4arch4Sm80ELb0ELb0ELb1ELb1ELb0ELb0ELb0ELb0ELi2ELi4ELi4ELi4ELb0EEENS1_21CollectiveEpilogueBwdISA_SB_SD_Li256ELb1ELb0ELi2EEENS1_19SingleTileSchedulerILb1ELb0ELb0ELi128EEEEEEEEEvNT_6ParamsE$_ZN4cute5tupleIJNS0_IJNS0_IJNS0_IJNS_1CILi8EEENS1_ILi1EEEEEENS0_IJS3_S3_EEEEEENS0_IJS3_NS1_ILi2EEEEEEEEENS0_IJNS0_IJNS0_IJS3_NS1_ILi0EEEEEENS0_IJSA_SA_EEEEEENS0_IJSA_iEEEEEEEEC2ERKS9_RKSF_:
[----:B------:R-:W-:Y:S02]  /*ba70*/  MOV R6, 0xba90 ;  /* 0x0000ba9000067802 */ /* 0x000fe40000000f00 */
[----:B------:R-:W-:Y:S05]  /*ba80*/  CALL.REL.NOINC `($_ZN7cutlass13device_kernelIN5flash19enable_sm80_to_sm89INS1_16FlashAttnBwdSm80INS1_25CollectiveMainloopBwdSm80ILi2ELi2EN4cute5tupleIJNS5_1CILi128EEES8_NS7_ILi64EEEEEENS_10bfloat16_tEfNS_4arch4Sm80ELb0ELb0ELb1ELb1ELb0ELb0ELb0ELb0ELi2ELi4ELi4ELi4ELb0EEENS1_21CollectiveEpilogueBwdISA_SB_SD_Li256ELb1ELb0ELi2EEENS1_19SingleTileSchedulerILb1ELb0ELb0ELi128EEEEEEEEEvNT_6ParamsE$_ZN4cute3eso3ESOILb1ELb0EJNS_5tupleIJNS2_IJNS2_IJNS_1CILi8EEENS3_ILi1EEEEEENS2_IJS5_S5_EEEEEENS2_IJS5_NS3_ILi2EEEEEEEEENS2_IJNS2_IJNS2_IJS5_NS3_ILi0EEEEEENS2_IJSC_SC_EEEEEENS2_IJSC_iEEEEEEEEC2ERKSB_RKSH_) ;  /* 0xffffdb4000007944 */ /* 0x000fea0003c3ffff */
[----:B------:R-:W-:-:S04]  /*ba90*/  MOV R5, 0x0 ;  /* 0x0000000000057802 */ /* 0x000fc80000000f00 */
[----:B------:R-:W-:Y:S05]  /*baa0*/  RET.REL.NODEC R4 `(_ZN7cutlass13device_kernelIN5flash19enable_sm80_to_sm89INS1_16FlashAttnBwdSm80INS1_25CollectiveMainloopBwdSm80ILi2ELi2EN4cute5tupleIJNS5_1CILi128EEES8_NS7_ILi64EEEEEENS_10bfloat16_tEfNS_4arch4Sm80ELb0ELb0ELb1ELb1ELb0ELb0ELb0ELb0ELi2ELi4ELi4ELi4ELb0EEENS1_21CollectiveEpilogueBwdISA_SB_SD_Li256ELb1ELb0ELi2EEENS1_19SingleTileSchedulerILb1ELb0ELb0ELi128EEEEEEEEEvNT_6ParamsE) ;  /* 0xffff455004007950 */ /* 0x000fea0003c3ffff */
        .type           $_ZN7cutlass13device_kernelIN5flash19enable_sm80_to_sm89INS1_16FlashAttnBwdSm80INS1_25CollectiveMainloopBwdSm80ILi2ELi2EN4cute5tupleIJNS5_1CILi128EEES8_NS7_ILi64EEEEEENS_10bfloat16_tEfNS_4arch4Sm80ELb0ELb0ELb1ELb1ELb0ELb0ELb0ELb0ELi2ELi4ELi4ELi4ELb0EEENS1_21CollectiveEpilogueBwdISA_SB_SD_Li256ELb1ELb0ELi2EEENS1_19SingleTileSchedulerILb1ELb0ELb0ELi128EEEEEEEEEvNT_6ParamsE$_ZN4cute5tupleIJNS0_IJNS0_IJNS0_IJNS_1CILi8EEENS1_ILi1EEEEEES3_EEENS0_IJNS0_IJS3_S3_EEENS1_ILi2EEEEEEEEENS0_IJNS0_IJNS0_IJS3_NS1_ILi0EEEEEESA_EEENS0_IJNS0_IJSA_SA_EEEiEEEEEEEEC2ERKS9_RKSF_,@function
        .size           $_ZN7cutlass13device_kernelIN5flash19enable_sm80_to_sm89INS1_16FlashAttnBwdSm80INS1_25CollectiveMainloopBwdSm80ILi2ELi2EN4cute5tupleIJNS5_1CILi128EEES8_NS7_ILi64EEEEEENS_10bfloat16_tEfNS_4arch4Sm80ELb0ELb0ELb1ELb1ELb0ELb0ELb0ELb0ELi2ELi4ELi4ELi4ELb0EEENS1_21CollectiveEpilogueBwdISA_SB_SD_Li256ELb1ELb0ELi2EEENS1_19SingleTileSchedulerILb1ELb0ELb0ELi128EEEEEEEEEvNT_6ParamsE$_ZN4cute5tupleIJNS0_IJNS0_IJNS0_IJNS_1CILi8EEENS1_ILi1EEEEEES3_EEENS0_IJNS0_IJS3_S3_EEENS1_ILi2EEEEEEEEENS0_IJNS0_IJNS0_IJS3_NS1_ILi0EEEEEESA_EEENS0_IJNS0_IJSA_SA_EEEiEEEEEEEEC2ERKS9_RKSF_,($_ZN7cutlass13device_kernelIN5flash19enable_sm80_to_sm89INS1_16FlashAttnBwdSm80INS1_25CollectiveMainloopBwdSm80ILi2ELi2EN4cute5tupleIJNS5_1CILi128EEES8_NS7_ILi64EEEEEENS_10bfloat16_tEfNS_4arch4Sm80ELb0ELb0ELb1ELb1ELb0ELb0ELb0ELb0ELi2ELi4ELi4ELi4ELb0EEENS1_21CollectiveEpilogueBwdISA_SB_SD_Li256ELb1ELb0ELi2EEENS1_19SingleTileSchedulerILb1ELb0ELb0ELi128EEEEEEEEEvNT_6ParamsE$_ZN4cute5tupleIJNS0_IJNS0_IJNS_1CILi1EEENS0_IJS2_NS1_ILi2EEES3_EEEEEES3_NS0_IJS3_S3_EEEEEENS0_IJNS0_IJNS1_ILi0EEENS0_IJS2_NS1_ILi256EEEiEEEEEENS1_ILi2048EEENS0_IJiNS1_ILi4096EEEEEEEEEEEC2ERKS7_RKSF_ - $_ZN7cutlass13device_kernelIN5flash19enable_sm80_to_sm89INS1_16FlashAttnBwdSm80INS1_25CollectiveMainloopBwdSm80ILi2ELi2EN4cute5tupleIJNS5_1CILi128EEES8_NS7_ILi64EEEEEENS_10bfloat16_tEfNS_4arch4Sm80ELb0ELb0ELb1ELb1ELb0ELb0ELb0ELb0ELi2ELi4ELi4ELi4ELb0EEENS1_21CollectiveEpilogueBwdISA_SB_SD_Li256ELb1ELb0ELi2EEENS1_19SingleTileSchedulerILb1ELb0ELb0ELi128EEEEEEEEEvNT_6ParamsE$_ZN4cute5tupleIJNS0_IJNS0_IJNS0_IJNS_1CILi8EEENS1_ILi1EEEEEES3_EEENS0_IJNS0_IJS3_S3_EEENS1_ILi2EEEEEEEEENS0_IJNS0_IJNS0_IJS3_NS1_ILi0EEEEEESA_EEENS0_IJNS0_IJSA_SA_EEEiEEEEEEEEC2ERKS9_RKSF_)
$_ZN7cutlass13device_kernelIN5flash19enable_sm80_to_sm89INS1_16FlashAttnBwdSm80INS1_25CollectiveMainloopBwdSm80ILi2ELi2EN4cute5tupleIJNS5_1CILi128EEES8_NS7_ILi64EEEEEENS_10bfloat16_tEfNS_4arch4Sm80ELb0ELb0ELb1ELb1ELb0ELb0ELb0ELb0ELi2ELi4ELi4ELi4ELb0EEENS1_21CollectiveEpilogueBwdISA_SB_SD_Li256ELb1ELb0ELi2EEENS1_19SingleTileSchedulerILb1ELb0ELb0ELi128EEEEEEEEEvNT_6ParamsE$_ZN4cute5tupleIJNS0_IJNS0_IJNS0_IJNS_1CILi8EEENS1_ILi1EEEEEES3_EEENS0_IJNS0_IJS3_S3_EEENS1_ILi2EEEEEEEEENS0_IJNS0_IJNS0_IJS3_NS1_ILi0EEEEEESA_EEENS0_IJNS0_IJSA_SA_EEEiEEEEEEEEC2ERKS9_RKSF_:
[----:B------:R-:W-:Y:S02]  /*bab0*/  MOV R6, 0xbad0 ;  /* 0x0000bad000067802 */ /* 0x000fe40000000f00 */
[----:B------:R-:W-:Y:S05]  /*bac0*/  CALL.REL.NOINC `($_ZN7cutlass13device_kernelIN5flash19enable_sm80_to_sm89INS1_16FlashAttnBwdSm80INS1_25CollectiveMainloopBwdSm80ILi2ELi2EN4cute5tupleIJNS5_1CILi128EEES8_NS7_ILi64EEEEEENS_10bfloat16_tEfNS_4arch4Sm80ELb0ELb0ELb1ELb1ELb0ELb0ELb0ELb0ELi2ELi4ELi4ELi4ELb0EEENS1_21CollectiveEpilogueBwdISA_SB_SD_Li256ELb1ELb0ELi2EEENS1_19SingleTileSchedulerILb1ELb0ELb0ELi128EEEEEEEEEvNT_6ParamsE$_ZN4cute3eso3ESOILb1ELb0EJNS_5tupleIJNS2_IJNS2_IJNS_1CILi8EEENS3_ILi1EEEEEES5_EEENS2_IJNS2_IJS5_S5_EEENS3_ILi2EEEEEEEEENS2_IJNS2_IJNS2_IJS5_NS3_ILi0EEEEEESC_EEENS2_IJNS2_IJSC_SC_EEEiEEEEEEEEC2ERKSB_RKSH_) ;  /* 0xffffdb4000007944 */ /* 0x000fea0003c3ffff */
[----:B------:R-:W-:-:S04]  /*bad0*/  MOV R5, 0x0 ;  /* 0x0000000000057802 */ /* 0x000fc80000000f00 */
[----:B------:R-:W-:Y:S05]  /*bae0*/  RET.REL.NODEC R4 `(_ZN7cutlass13device_kernelIN5flash19enable_sm80_to_sm89INS1_16FlashAttnBwdSm80INS1_25CollectiveMainloopBwdSm80ILi2ELi2EN4cute5tupleIJNS5_1CILi128EEES8_NS7_ILi64EEEEEENS_10bfloat16_tEfNS_4arch4Sm80ELb0ELb0ELb1ELb1ELb0ELb0ELb0ELb0ELi2ELi4ELi4ELi4ELb0EEENS1_21CollectiveEpilogueBwdISA_SB_SD_Li256ELb1ELb0ELi2EEENS1_19SingleTileSchedulerILb1ELb0ELb0ELi128EEEEEEEEEvNT_6ParamsE) ;  /* 0xffff451004007950 */ /* 0x000fea0003c3ffff */
        .type           $_ZN7cutlass13device_kernelIN5flash19enable_sm80_to_sm89INS1_16FlashAttnBwdSm80INS1_25CollectiveMainloopBwdSm80ILi2ELi2EN4cute5tupleIJNS5_1CILi128EEES8_NS7_ILi64EEEEEENS_10bfloat16_tEfNS_4arch4Sm80ELb0ELb0ELb1ELb1ELb0ELb0ELb0ELb0ELi2ELi4ELi4ELi4ELb0EEENS1_21CollectiveEpilogueBwdISA_SB_SD_Li256ELb1ELb0ELi2EEENS1_19SingleTileSchedulerILb1ELb0ELb0ELi128EEEEEEEEEvNT_6ParamsE$_ZN4cute5tupleIJNS0_IJNS0_IJNS_1CILi1EEENS0_IJS2_NS1_ILi2EEES3_EEEEEES3_NS0_IJS3_S3_EEEEEENS0_IJNS0_IJNS1_ILi0EEENS0_IJS2_NS1_ILi256EEEiEEEEEENS1_ILi2048EEENS0_IJiNS1_ILi4096EEEEEEEEEEEC2ERKS7_RKSF_,@function
        .size           $_ZN7cutlass13device_kernelIN5flash19enable_sm80_to_sm89INS1_16FlashAttnBwdSm80INS1_25CollectiveMainloopBwdSm80ILi2ELi2EN4cute5tupleIJNS5_1CILi128EEES8_NS7_ILi64EEEEEENS_10bfloat16_tEfNS_4arch4Sm80ELb0ELb0ELb1ELb1ELb0ELb0ELb0ELb0ELi2ELi4ELi4ELi4ELb0EEENS1_21CollectiveEpilogueBwdISA_SB_SD_Li256ELb1ELb0ELi2EEENS1_19SingleTileSchedulerILb1ELb0ELb0ELi128EEEEEEEEEvNT_6ParamsE$_ZN4cute5tupleIJNS0_IJNS0_IJNS_1CILi1EEENS0_IJS2_NS1_ILi2EEES3_EEEEEES3_NS0_IJS3_S3_EEEEEENS0_IJNS0_IJNS1_ILi0EEENS0_IJS2_NS1_ILi256EEEiEEEEEENS1_ILi2048EEENS0_IJiNS1_ILi4096EEEEEEEEEEEC2ERKS7_RKSF_,($_ZN7cutlass13device_kernelIN5flash19enable_sm80_to_sm89INS1_16FlashAttnBwdSm80INS1_25CollectiveMainloopBwdSm80ILi2ELi2EN4cute5tupleIJNS5_1CILi128EEES8_NS7_ILi64EEEEEENS_10bfloat16_tEfNS_4arch4Sm80ELb0ELb0ELb1ELb1ELb0ELb0ELb0ELb0ELi2ELi4ELi4ELi4ELb0EEENS1_21CollectiveEpilogueBwdISA_SB_SD_Li256ELb1ELb0ELi2EEENS1_19SingleTileSchedulerILb1ELb0ELb0ELi128EEEEEEEEEvNT_6ParamsE$_ZN4cute5tupleIJNS0_IJNS0_IJNS_1CILi2EEES2_EEENS1_ILi8EEES3_EEENS0_IJNS0_IJNS1_ILi1EEEiEEENS1_ILi1024EEENS0_IJiiEEEEEEEEC2ERKS5_RKSA_ - $_ZN7cutlass13device_kernelIN5flash19enable_sm80_to_sm89INS1_16FlashAttnBwdSm80INS1_25CollectiveMainloopBwdSm80ILi2ELi2EN4cute5tupleIJNS5_1CILi128EEES8_NS7_ILi64EEEEEENS_10bfloat16_tEfNS_4arch4Sm80ELb0ELb0ELb1ELb1ELb0ELb0ELb0ELb0ELi2ELi4ELi4ELi4ELb0EEENS1_21CollectiveEpilogueBwdISA_SB_SD_Li256ELb1ELb0ELi2EEENS1_19SingleTileSchedulerILb1ELb0ELb0ELi128EEEEEEEEEvNT_6ParamsE$_ZN4cute5tupleIJNS0_IJNS0_IJNS_1CILi1EEENS0_IJS2_NS1_ILi2EEES3_EEEEEES3_NS0_IJS3_S3_EEEEEENS0_IJNS0_IJNS1_ILi0EEENS0_IJS2_NS1_ILi256EEEiEEEEEENS1_ILi2048EEENS0_IJiNS1_ILi4096EEEEEEEEEEEC2ERKS7_RKSF_)
$_ZN7cutlass13device_kernelIN5flash19enable_sm80_to_sm89INS1_16FlashAttnBwdSm80INS1_25CollectiveMainloopBwdSm80ILi2ELi2EN4cute5tupleIJNS5_1CILi128EEES8_NS7_ILi64EEEEEENS_10bfloat16_tEfNS_4arch4Sm80ELb0ELb0ELb1ELb1ELb0ELb0ELb0ELb0ELi2ELi4ELi4ELi4ELb0EEENS1_21CollectiveEpilogueBwdISA_SB_SD_Li256ELb1ELb0ELi2EEENS1_19SingleTileSchedulerILb1ELb0ELb0ELi128EEEEEEEEEvNT_6ParamsE$_ZN4cute5tupleIJNS0_IJNS0_IJNS_1CILi1EEENS0_IJS2_NS1_ILi2EEES3_EEEEEES3_NS0_IJS3_S3_EEEEEENS0_IJNS0_IJNS1_ILi0EEENS0_IJS2_NS1_ILi256EEEiEEEEEENS1_ILi2048EEENS0_IJiNS1_ILi4096EEEEEEEEEEEC2ERKS7_RKSF_:
[----:B------:R-:W-:Y:S02]  /*baf0*/  MOV R6, 0xbb10 ;  /* 0x0000bb1000067802 */ /* 0x000fe40000000f00 */
[----:B------:R-:W-:Y:S05]  /*bb00*/  CALL.REL.NOINC `($_ZN7cutlass13device_kernelIN5flash19enable_sm80_to_sm89INS1_16FlashAttnBwdSm80INS1_25CollectiveMainloopBwdSm80ILi2ELi2EN4cute5tupleIJNS5_1CILi128EEES8_NS7_ILi64EEEEEENS_10bfloat16_tEfNS_4arch4Sm80ELb0ELb0ELb1ELb1ELb0ELb0ELb0ELb0ELi2ELi4ELi4ELi4ELb0EEENS1_21CollectiveEpilogueBwdISA_SB_SD_Li256ELb1ELb0ELi2EEENS1_19SingleTileSchedulerILb1ELb0ELb0ELi128EEEEEEEEEvNT_6ParamsE$_ZN4cute3eso3ESOILb1ELb0EJNS_5tupleIJNS2_IJNS_1CILi1EEENS2_IJS4_NS3_ILi2EEES5_EEEEEES5_NS2_IJS5_S5_EEEEEENS2_IJNS2_IJNS3_ILi0EEENS2_IJS4_NS3_ILi256EEEiEEEEEENS3_ILi2048EEENS2_IJiNS3_ILi4096EEEEEEEEEEEC2ERKS9_RKSH_) ;  /* 0xffffdb4000007944 */ /* 0x000fea0003c3ffff */
[----:B-1----:R-:W-:-:S04]  /*bb10*/  MOV R5, 0x0 ;  /* 0x0000000000057802 */ /* 0x002fc80000000f00 */
[----:B------:R-:W-:Y:S05]  /*bb20*/  RET.REL.NODEC R4 `(_ZN7cutlass13device_kernelIN5flash19enable_sm80_to_sm89INS1_16FlashAttnBwdSm80INS1_25CollectiveMainloopBwdSm80ILi2ELi2EN4cute5tupleIJNS5_1CILi128EEES8_NS7_ILi64EEEEEENS_10bfloat16_tEfNS_4arch4Sm80ELb0ELb0ELb1ELb1ELb0ELb0ELb0ELb0ELi2ELi4ELi4ELi4ELb0EEENS1_21CollectiveEpilogueBwdISA_SB_SD_Li256ELb1ELb0ELi2EEENS1_19SingleTileSchedulerILb1ELb0ELb0ELi128EEEEEEEEEvNT_6ParamsE) ;  /* 0xffff44d004007950 */ /* 0x000fea0003c3ffff */
        .type           $_ZN7cutlass13device_kernelIN5flash19enable_sm80_to_sm89INS1_16FlashAttnBwdSm80INS1_25CollectiveMainloopBwdSm80ILi2ELi2EN4cute5tupleIJNS5_1CILi128EEES8_NS7_ILi64EEEEEENS_10bfloat16_tEfNS_4arch4Sm80ELb0ELb0ELb1ELb1ELb0ELb0ELb0ELb0ELi2ELi4ELi4ELi4ELb0EEENS1_21CollectiveEpilogueBwdISA_SB_SD_Li256ELb1ELb0ELi2EEENS1_19SingleTileSchedulerILb1ELb0ELb0ELi128EEEEEEEEEvNT_6ParamsE$_ZN4cute5tupleIJNS0_IJNS0_IJNS_1CILi2EEES2_EEENS1_ILi8EEES3_EEENS0_IJNS0_IJNS1_ILi1EEEiEEENS1_ILi1024EEENS0_IJiiEEEEEEEEC2ERKS5_RKSA_,@function
        .size           $_ZN7cutlass13device_kernelIN5flash19enable_sm80_to_sm89INS1_16FlashAttnBwdSm80INS1_25CollectiveMainloopBwdSm80ILi2ELi2EN4cute5tupleIJNS5_1CILi128EEES8_NS7_ILi64EEEEEENS_10bfloat16_tEfNS_4arch4Sm80ELb0ELb0ELb1ELb1ELb0ELb0ELb0ELb0ELi2ELi4ELi4ELi4ELb0EEENS1_21CollectiveEpilogueBwdISA_SB_SD_Li256ELb1ELb0ELi2EEENS1_19SingleTileSchedulerILb1ELb0ELb0ELi128EEEEEEEEEvNT_6ParamsE$_ZN4cute5tupleIJNS0_IJNS0_IJNS_1CILi2EEES2_EEENS1_ILi8EEES3_EEENS0_IJNS0_IJNS1_ILi1EEEiEEENS1_ILi1024EEENS0_IJiiEEEEEEEEC2ERKS5_RKSA_,($_ZN7cutlass13device_kernelIN5flash19enable_sm80_to_sm89INS1_16FlashAttnBwdSm80INS1_25CollectiveMainloopBwdSm80ILi2ELi2EN4cute5tupleIJNS5_1CILi128EEES8_NS7_ILi64EEEEEENS_10bfloat16_tEfNS_4arch4Sm80ELb0ELb0ELb1ELb1ELb0ELb0ELb0ELb0ELi2ELi4ELi4ELi4ELb0EEENS1_21CollectiveEpilogueBwdISA_SB_SD_Li256ELb1ELb0ELi2EEENS1_19SingleTileSchedulerILb1ELb0ELb0ELi128EEEEEEEEEvNT_6ParamsE$_ZN4cute5tupleIJNS0_IJNS0_IJNS_1CILi2EEES2_EEES2_EEENS0_IJNS0_IJiiEEENS1_ILi8192EEEEEEEEC2ERKS4_RKS7_ - $_ZN7cutlass13device_kernelIN5flash19enable_sm80_to_sm89INS1_16FlashAttnBwdSm80INS1_25CollectiveMainloopBwdSm80ILi2ELi2EN4cute5tupleIJNS5_1CILi128EEES8_NS7_ILi64EEEEEENS_10bfloat16_tEfNS_4arch4Sm80ELb0ELb0ELb1ELb1ELb0ELb0ELb0ELb0ELi2ELi4ELi4ELi4ELb0EEENS1_21CollectiveEpilogueBwdISA_SB_SD_Li256ELb1ELb0ELi2EEENS1_19SingleTileSchedulerILb1ELb0ELb0ELi128EEEEEEEEEvNT_6ParamsE$_ZN4cute5tupleIJNS0_IJNS0_IJNS_1CILi2EEES2_EEENS1_ILi8EEES3_EEENS0_IJNS0_IJNS1_ILi1EEEiEEENS1_ILi1024EEENS0_IJiiEEEEEEEEC2ERKS5_RKSA_)
$_ZN7cutlass13device_kernelIN5flash19enable_sm80_to_sm89INS1_16FlashAttnBwdSm80INS1_25CollectiveMainloopBwdSm80ILi2ELi2EN4cute5tupleIJNS5_1CILi128EEES8_NS7_ILi64EEEEEENS_10bfloat16_tEfNS_4arch4Sm80ELb0ELb0ELb1ELb1ELb0ELb0ELb0ELb0ELi2ELi4ELi4ELi4ELb0EEENS1_21CollectiveEpilogueBwdISA_SB_SD_Li256ELb1ELb0ELi2EEENS1_19SingleTileSchedulerILb1ELb0ELb0ELi128EEEEEEEEEvNT_6ParamsE$_ZN4cute5tupleIJNS0_IJNS0_IJNS_1CILi2EEES2_EEENS1_ILi8EEES3_EEENS0_IJNS0_IJNS1_ILi1EEEiEEENS1_ILi1024EEENS0_IJiiEEEEEEEEC2ERKS5_RKSA_:
[----:B------:R-:W-:Y:S02]  /*bb30*/  MOV R8, 0xbb50 ;  /* 0x0000bb5000087802 */ /* 0x000fe40000000f00 */
[----:B------:R-:W-:Y:S05]  /*bb40*/  CALL.REL.NOINC `($_ZN7cutlass13device_kernelIN5flash19enable_sm80_to_sm89INS1_16FlashAttnBwdSm80INS1_25CollectiveMainloopBwdSm80ILi2ELi2EN4cute5tupleIJNS5_1CILi128EEES8_NS7_ILi64EEEEEENS_10bfloat16_tEfNS_4arch4Sm80ELb0ELb0ELb1ELb1ELb0ELb0ELb0ELb0ELi2ELi4ELi4ELi4ELb0EEENS1_21CollectiveEpilogueBwdISA_SB_SD_Li256ELb1ELb0ELi2EEENS1_19SingleTileSchedulerILb1ELb0ELb0ELi128EEEEEEEEEvNT_6ParamsE$_ZN4cute3eso3ESOILb1ELb0EJNS_5tupleIJNS2_IJNS_1CILi2EEES4_EEENS3_ILi8EEES5_EEENS2_IJNS2_IJNS3_ILi1EEEiEEENS3_ILi1024EEENS2_IJiiEEEEEEEEC2ERKS7_RKSC_) ;  /* 0xffffdbe000007944 */ /* 0x000fea0003c3ffff */
[----:B------:R-:W-:-:S04]  /*bb50*/  MOV R7, 0x0 ;  /* 0x0000000000077802 */ /* 0x000fc80000000f00 */
[----:B------:R-:W-:Y:S05]  /*bb60*/  RET.REL.NODEC R6 `(_ZN7cutlass13device_kernelIN5flash19enable_sm80_to_sm89INS1_16FlashAttnBwdSm80INS1_25CollectiveMainloopBwdSm80ILi2ELi2EN4cute5tupleIJNS5_1CILi128EEES8_NS7_ILi64EEEEEENS_10bfloat16_tEfNS_4arch4Sm80ELb0ELb0ELb1ELb1ELb0ELb0ELb0ELb0ELi2ELi4ELi4ELi4ELb0EEENS1_21CollectiveEpilogueBwdISA_SB_SD_Li256ELb1ELb0ELi2EEENS1_19SingleTileSchedulerILb1ELb0ELb0ELi128EEEEEEEEEvNT_6ParamsE) ;  /* 0xffff449006007950 */ /* 0x000fea0003c3ffff */
        .type           $_ZN7cutlass13device_kernelIN5flash19enable_sm80_to_sm89INS1_16FlashAttnBwdSm80INS1_25CollectiveMainloopBwdSm80ILi2ELi2EN4cute5tupleIJNS5_1CILi128EEES8_NS7_ILi64EEEEEENS_10bfloat16_tEfNS_4arch4Sm80ELb0ELb0ELb1ELb1ELb0ELb0ELb0ELb0ELi2ELi4ELi4ELi4ELb0EEENS1_21CollectiveEpilogueBwdISA_SB_SD_Li256ELb1ELb0ELi2EEENS1_19SingleTileSchedulerILb1ELb0ELb0ELi128EEEEEEEEEvNT_6ParamsE$_ZN4cute5tupleIJNS0_IJNS0_IJNS_1CILi2EEES2_EEES2_EEENS0_IJNS0_IJiiEEENS1_ILi8192EEEEEEEEC2ERKS4_RKS7_,@function
        .size           $_ZN7cutlass13device_kernelIN5flash19enable_sm80_to_sm89INS1_16FlashAttnBwdSm80INS1_25CollectiveMainloopBwdSm80ILi2ELi2EN4cute5tupleIJNS5_1CILi128EEES8_NS7_ILi64EEEEEENS_10bfloat16_tEfNS_4arch4Sm80ELb0ELb0ELb1ELb1ELb0ELb0ELb0ELb0ELi2ELi4ELi4ELi4ELb0EEENS1_21CollectiveEpilogueBwdISA_SB_SD_Li256ELb1ELb0ELi2EEENS1_19SingleTileSchedulerILb1ELb0ELb0ELi128EEEEEEEEEvNT_6ParamsE$_ZN4cute5tupleIJNS0_IJNS0_IJNS_1CILi2EEES2_EEES2_EEENS0_IJNS0_IJiiEEENS1_ILi8192EEEEEEEEC2ERKS4_RKS7_,($_ZN7cutlass13device_kernelIN5flash19enable_sm80_to_sm89INS1_16FlashAttnBwdSm80INS1_25CollectiveMainloopBwdSm80ILi2ELi2EN4cute5tupleIJNS5_1CILi128EEES8_NS7_ILi64EEEEEENS_10bfloat16_tEfNS_4arch4Sm80ELb0ELb0ELb1ELb1ELb0ELb0ELb0ELb0ELi2ELi4ELi4ELi4ELb0EEENS1_21CollectiveEpilogueBwdISA_SB_SD_Li256ELb1ELb0ELi2EEENS1_19SingleTileSchedulerILb1ELb0ELb0ELi128EEEEEEEEEvNT_6ParamsE$_ZN4cute5tupleIJNS0_IJNS0_IJNS_1CILi2EEES2_EEES3_NS1_ILi8EEEEEENS0_IJNS0_IJiNS1_ILi512EEEEEENS0_IJiiEEENS1_ILi1024EEEEEEEEC2ERKS5_RKSA_ - $_ZN7cutlass13device_kernelIN5flash19enable_sm80_to_sm89INS1_16FlashAttnBwdSm80INS1_25CollectiveMainloopBwdSm80ILi2ELi2EN4cute5tupleIJNS5_1CILi128EEES8_NS7_ILi64EEEEEENS_10bfloat16_tEfNS_4arch4Sm80ELb0ELb0ELb1ELb1ELb0ELb0ELb0ELb0ELi2ELi4ELi4ELi4ELb0EEENS1_21CollectiveEpilogueBwdISA_SB_SD_Li256ELb1ELb0ELi2EEENS1_19SingleTileSchedulerILb1ELb0ELb0ELi128EEEEEEEEEvNT_6ParamsE$_ZN4cute5tupleIJNS0_IJNS0_IJNS_1CILi2EEES2_EEES2_EEENS0_IJNS0_IJiiEEENS1_ILi8192EEEEEEEEC2ERKS4_RKS7_)
$_ZN7cutlass13device_kernelIN5flash19enable_sm80_to_sm89INS1_16FlashAttnBwdSm80INS1_25CollectiveMainloopBwdSm80ILi2ELi2EN4cute5tupleIJNS5_1CILi128EEES8_NS7_ILi64EEEEEENS_10bfloat16_tEfNS_4arch4Sm80ELb0ELb0ELb1ELb1ELb0ELb0ELb0ELb0ELi2ELi4ELi4ELi4ELb0EEENS1_21CollectiveEpilogueBwdISA_SB_SD_Li256ELb1ELb0ELi2EEENS1_19SingleTileSchedulerILb1ELb0ELb0ELi128EEEEEEEEEvNT_6ParamsE$_ZN4cute5tupleIJNS0_IJNS0_IJNS_1CILi2EEES2_EEES2_EEENS0_IJNS0_IJiiEEENS1_ILi8192EEEEEEEEC2ERKS4_RKS7_:
[----:B------:R-:W-:Y:S02]  /*bb70*/  MOV R6, 0xbb90 ;  /* 0x0000bb9000067802 */ /* 0x000fe40000000f00 */
[----:B------:R-:W-:Y:S05]  /*bb80*/  CALL.REL.NOINC `($_ZN7cutlass13device_kernelIN5flash19enable_sm80_to_sm89INS1_16FlashAttnBwdSm80INS1_25CollectiveMainloopBwdSm80ILi2ELi2EN4cute5tupleIJNS5_1CILi128EEES8_NS7_ILi64EEEEEENS_10bfloat16_tEfNS_4arch4Sm80ELb0ELb0ELb1ELb1ELb0ELb0ELb0ELb0ELi2ELi4ELi4ELi4ELb0EEENS1_21CollectiveEpilogueBwdISA_SB_SD_Li256ELb1ELb0ELi2EEENS1_19SingleTileSchedulerILb1ELb0ELb0ELi128EEEEEEEEEvNT_6ParamsE$_ZN4cute3eso3ESOILb1ELb0EJNS_5tupleIJNS2_IJNS_1CILi2EEES4_EEES4_EEENS2_IJNS2_IJiiEEENS3_ILi8192EEEEEEEEC2ERKS6_RKS9_) ;  /* 0xffffdc0000007944 */ /* 0x000fea0003c3ffff */
[----:B------:R-:W-:-:S04]  /*bb90*/  MOV R9, 0x0 ;  /* 0x0000000000097802 */ /* 0x000fc80000000f00 */
[----:B------:R-:W-:Y:S05]  /*bba0*/  RET.REL.NODEC R8 `(_ZN7cutlass13device_kernelIN5flash19enable_sm80_to_sm89INS1_16FlashAttnBwdSm80INS1_25CollectiveMainloopBwdSm80ILi2ELi2EN4cute5tupleIJNS5_1CILi128EEES8_NS7_ILi64EEEEEENS_10bfloat16_tEfNS_4arch4Sm80ELb0ELb0ELb1ELb1ELb0ELb0ELb0ELb0ELi2ELi4ELi4ELi4ELb0EEENS1_21CollectiveEpilogueBwdISA_SB_SD_Li256ELb1ELb0ELi2EEENS1_19SingleTileSchedulerILb1ELb0ELb0ELi128EEEEEEEEEvNT_6ParamsE) ;  /* 0xffff445008007950 */ /* 0x000fea0003c3ffff */
        .type           $_ZN7cutlass13device_kernelIN5flash19enable_sm80_to_sm89INS1_16FlashAttnBwdSm80INS1_25CollectiveMainloopBwdSm80ILi2ELi2EN4cute5tupleIJNS5_1CILi128EEES8_NS7_ILi64EEEEEENS_10bfloat16_tEfNS_4arch4Sm80ELb0ELb0ELb1ELb1ELb0ELb0ELb0ELb0ELi2ELi4ELi4ELi4ELb0EEENS1_21CollectiveEpilogueBwdISA_SB_SD_Li256ELb1ELb0ELi2EEENS1_19SingleTileSchedulerILb1ELb0ELb0ELi128EEEEEEEEEvNT_6ParamsE$_ZN4cute5tupleIJNS0_IJNS0_IJNS_1CILi2EEES2_EEES3_NS1_ILi8EEEEEENS0_IJNS0_IJiNS1_ILi512EEEEEENS0_IJiiEEENS1_ILi1024EEEEEEEEC2ERKS5_RKSA_,@function
        .size           $_ZN7cutlass13device_kernelIN5flash19enable_sm80_to_sm89INS1_16FlashAttnBwdSm80INS1_25CollectiveMainloopBwdSm80ILi2ELi2EN4cute5tupleIJNS5_1CILi128EEES8_NS7_ILi64EEEEEENS_10bfloat16_tEfNS_4arch4Sm80ELb0ELb0ELb1ELb1ELb0ELb0ELb0ELb0ELi2ELi4ELi4ELi4ELb0EEENS1_21CollectiveEpilogueBwdISA_SB_SD_Li256ELb1ELb0ELi2EEENS1_19SingleTileSchedulerILb1ELb0ELb0ELi128EEEEEEEEEvNT_6ParamsE$_ZN4cute5tupleIJNS0_IJNS0_IJNS_1CILi2EEES2_EEES3_NS1_ILi8EEEEEENS0_IJNS0_IJiNS1_ILi512EEEEEENS0_IJiiEEENS1_ILi1024EEEEEEEEC2ERKS5_RKSA_,($_ZN7cutlass13device_kernelIN5flash19enable_sm80_to_sm89INS1_16FlashAttnBwdSm80INS1_25CollectiveMainloopBwdSm80ILi2ELi2EN4cute5tupleIJNS5_1CILi128EEES8_NS7_ILi64EEEEEENS_10bfloat16_tEfNS_4arch4Sm80ELb0ELb0ELb1ELb1ELb0ELb0ELb0ELb0ELi2ELi4ELi4ELi4ELb0EEENS1_21CollectiveEpilogueBwdISA_SB_SD_Li256ELb1ELb0ELi2EEENS1_19SingleTileSchedulerILb1ELb0ELb0ELi128EEEEEEEEEvNT_6ParamsE$_ZN4cute5tupleIJNS0_IJNS0_IJNS_1CILi2EEES2_S2_EEES2_NS0_IJNS0_IJS2_S2_EEES2_EEEEEENS0_IJNS0_IJNS1_ILi1EEENS1_ILi512EEEiEEENS1_ILi4096EEENS0_IJNS0_IJiiEEENS1_ILi8192EEEEEEEEEEEC2ERKS6_RKSE_ - $_ZN7cutlass13device_kernelIN5flash19enable_sm80_to_sm89INS1_16FlashAttnBwdSm80INS1_25CollectiveMainloopBwdSm80ILi2ELi2EN4cute5tupleIJNS5_1CILi128EEES8_NS7_ILi64EEEEEENS_10bfloat16_tEfNS_4arch4Sm80ELb0ELb0ELb1ELb1ELb0ELb0ELb0ELb0ELi2ELi4ELi4ELi4ELb0EEENS1_21CollectiveEpilogueBwdISA_SB_SD_Li256ELb1ELb0ELi2EEENS1_19SingleTileSchedulerILb1ELb0ELb0ELi128EEEEEEEEEvNT_6ParamsE$_ZN4cute5tupleIJNS0_IJNS0_IJNS_1CILi2EEES2_EEES3_NS1_ILi8EEEEEENS0_IJNS0_IJiNS1_ILi512EEEEEENS0_IJiiEEENS1_ILi1024EEEEEEEEC2ERKS5_RKSA_)
$_ZN7cutlass13device_kernelIN5flash19enable_sm80_to_sm89INS1_16FlashAttnBwdSm80INS1_25CollectiveMainloopBwdSm80ILi2ELi2EN4cute5tupleIJNS5_1CILi128EEES8_NS7_ILi64EEEEEENS_10bfloat16_tEfNS_4arch4Sm80ELb0ELb0ELb1ELb1ELb0ELb0ELb0ELb0ELi2ELi4ELi4ELi4ELb0EEENS1_21CollectiveEpilogueBwdISA_SB_SD_Li256ELb1ELb0ELi2EEENS1_19SingleTileSchedulerILb1ELb0ELb0ELi128EEEEEEEEEvNT_6ParamsE$_ZN4cute5tupleIJNS0_IJNS0_IJNS_1CILi2EEES2_EEES3_NS1_ILi8EEEEEENS0_IJNS0_IJiNS1_ILi512EEEEEENS0_IJiiEEENS1_ILi1024EEEEEEEEC2ERKS5_RKSA_:
[----:B------:R-:W-:Y:S02]  /*bbb0*/  MOV R8, 0xbbd0 ;  /* 0x0000bbd000087802 */ /* 0x000fe40000000f00 */
[----:B------:R-:W-:Y:S05]  /*bbc0*/  CALL.REL.NOINC `($_ZN7cutlass13device_kernelIN5flash19enable_sm80_to_sm89INS1_16FlashAttnBwdSm80INS1_25CollectiveMainloopBwdSm80ILi2ELi2EN4cute5tupleIJNS5_1CILi128EEES8_NS7_ILi64EEEEEENS_10bfloat16_tEfNS_4arch4Sm80ELb0ELb0ELb1ELb1ELb0ELb0ELb0ELb0ELi2ELi4ELi4ELi4ELb0EEENS1_21CollectiveEpilogueBwdISA_SB_SD_Li256ELb1ELb0ELi2EEENS1_19SingleTileSchedulerILb1ELb0ELb0ELi128EEEEEEEEEvNT_6ParamsE$_ZN4cute3eso3ESOILb1ELb0EJNS_5tupleIJNS2_IJNS_1CILi2EEES4_EEES5_NS3_ILi8EEEEEENS2_IJNS2_IJiNS3_ILi512EEEEEENS2_IJiiEEENS3_ILi1024EEEEEEEEC2ERKS7_RKSC_) ;  /* 0xffffdc2000007944 */ /* 0x000fea0003c3ffff */
[----:B-1----:R-:W-:Y:S02]  /*bbd0*/  MOV R2, R6 ;  /* 0x0000000600027202 */ /* 0x002fe40000000f00 */
[----:B------:R-:W-:-:S04]  /*bbe0*/  MOV R3, 0x0 ;  /* 0x0000000000037802 */ /* 0x000fc80000000f00 */
[----:B------:R-:W-:Y:S05]  /*bbf0*/  RET.REL.NODEC R2 `(_ZN7cutlass13device_kernelIN5flash19enable_sm80_to_sm89INS1_16FlashAttnBwdSm80INS1_25CollectiveMainloopBwdSm80ILi2ELi2EN4cute5tupleIJNS5_1CILi128EEES8_NS7_ILi64EEEEEENS_10bfloat16_tEfNS_4arch4Sm80ELb0ELb0ELb1ELb1ELb0ELb0ELb0ELb0ELi2ELi4ELi4ELi4ELb0EEENS1_21CollectiveEpilogueBwdISA_SB_SD_Li256ELb1ELb0ELi2EEENS1_19SingleTileSchedulerILb1ELb0ELb0ELi128EEEEEEEEEvNT_6ParamsE) ;  /* 0xffff440002007950 */ /* 0x000fea0003c3ffff */
        .type           $_ZN7cutlass13device_kernelIN5flash19enable_sm80_to_sm89INS1_16FlashAttnBwdSm80INS1_25CollectiveMainloopBwdSm80ILi2ELi2EN4cute5tupleIJNS5_1CILi128EEES8_NS7_ILi64EEEEEENS_10bfloat16_tEfNS_4arch4Sm80ELb0ELb0ELb1ELb1ELb0ELb0ELb0ELb0ELi2ELi4ELi4ELi4ELb0EEENS1_21CollectiveEpilogueBwdISA_SB_SD_Li256ELb1ELb0ELi2EEENS1_19SingleTileSchedulerILb1ELb0ELb0ELi128EEEEEEEEEvNT_6ParamsE$_ZN4cute5tupleIJNS0_IJNS0_IJNS_1CILi2EEES2_S2_EEES2_NS0_IJNS0_IJS2_S2_EEES2_EEEEEENS0_IJNS0_IJNS1_ILi1EEENS1_ILi512EEEiEEENS1_ILi4096EEENS0_IJNS0_IJiiEEENS1_ILi8192EEEEEEEEEEEC2ERKS6_RKSE_,@function
        .size           $_ZN7cutlass13device_kernelIN5flash19enable_sm80_to_sm89INS1_16FlashAttnBwdSm80INS1_25CollectiveMainloopBwdSm80ILi2ELi2EN4cute5tupleIJNS5_1CILi128EEES8_NS7_ILi64EEEEEENS_10bfloat16_tEfNS_4arch4Sm80ELb0ELb0ELb1ELb1ELb0ELb0ELb0ELb0ELi2ELi4ELi4ELi4ELb0EEENS1_21CollectiveEpilogueBwdISA_SB_SD_Li256ELb1ELb0ELi2EEENS1_19SingleTileSchedulerILb1ELb0ELb0ELi128EEEEEEEEEvNT_6ParamsE$_ZN4cute5tupleIJNS0_IJNS0_IJNS_1CILi2EEES2_S2_EEES2_NS0_IJNS0_IJS2_S2_EEES2_EEEEEENS0_IJNS0_IJNS1_ILi1EEENS1_ILi512EEEiEEENS1_ILi4096EEENS0_IJNS0_IJiiEEENS1_ILi8192EEEEEEEEEEEC2ERKS6_RKSE_,($_ZN7cutlass13device_kernelIN5flash19enable_sm80_to_sm89INS1_16FlashAttnBwdSm80INS1_25CollectiveMainloopBwdSm80ILi2ELi2EN4cute5tupleIJNS5_1CILi128EEES8_NS7_ILi64EEEEEENS_10bfloat16_tEfNS_4arch4Sm80ELb0ELb0ELb1ELb1ELb0ELb0ELb0ELb0ELi2ELi4ELi4ELi4ELb0EEENS1_21CollectiveEpilogueBwdISA_SB_SD_Li256ELb1ELb0ELi2EEENS1_19SingleTileSchedulerILb1ELb0ELb0ELi128EEEEEEEEEvNT_6ParamsE$_ZN4cute5tupleIJNS0_IJNS0_IJNS_1CILi2EEES2_S2_EEES2_NS0_IJS2_S2_EEEEEENS0_IJNS0_IJNS1_ILi1EEENS1_ILi512EEEiEEENS1_ILi4096EEENS0_IJiiEEEEEEEEC2ERKS5_RKSB_ - $_ZN7cutlass13device_kernelIN5flash19enable_sm80_to_sm89INS1_16FlashAttnBwdSm80INS1_25CollectiveMainloopBwdSm80ILi2ELi2EN4cute5tupleIJNS5_1CILi128EEES8_NS7_ILi64EEEEEENS_10bfloat16_tEfNS_4arch4Sm80ELb0ELb0ELb1ELb1ELb0ELb0ELb0ELb0ELi2ELi4ELi4ELi4ELb0EEENS1_21CollectiveEpilogueBwdISA_SB_SD_Li256ELb1ELb0ELi2EEENS1_19SingleTileSchedulerILb1ELb0ELb0ELi128EEEEEEEEEvNT_6ParamsE$_ZN4cute5tupleIJNS0_IJNS0_IJNS_1CILi2EEES2_S2_EEES2_NS0_IJNS0_IJS2_S2_EEES2_EEEEEENS0_IJNS0_IJNS1_ILi1EEENS1_ILi512EEEiEEENS1_ILi4096EEENS0_IJNS0_IJiiEEENS1_ILi8192EEEEEEEEEEEC2ERKS6_RKSE_)
$_ZN7cutlass13device_kernelIN5flash19enable_sm80_to_sm89INS1_16FlashAttnBwdSm80INS1_25CollectiveMainloopBwdSm80ILi2ELi2EN4cute5tupleIJNS5_1CILi128EEES8_NS7_ILi64EEEEEENS_10bfloat16_tEfNS_4arch4Sm80ELb0ELb0ELb1ELb1ELb0ELb0ELb0ELb0ELi2ELi4ELi4ELi4ELb0EEENS1_21CollectiveEpilogueBwdISA_SB_SD_Li256ELb1ELb0ELi2EEENS1_19SingleTileSchedulerILb1ELb0ELb0ELi128EEEEEEEEEvNT_6ParamsE$_ZN4cute5tupleIJNS0_IJNS0_IJNS_1CILi2EEES2_S2_EEES2_NS0_IJNS0_IJS2_S2_EEES2_EEEEEENS0_IJNS0_IJNS1_ILi1EEENS1_ILi512EEEiEEENS1_ILi4096EEENS0_IJNS0_IJiiEEENS1_ILi8192EEEEEEEEEEEC2ERKS6_RKSE_:
[----:B------:R-:W-:Y:S02]  /*bc00*/  MOV R8, 0xbc20 ;  /* 0x0000bc2000087802 */ /* 0x000fe40000000f00 */
[----:B------:R-:W-:Y:S05]  /*bc10*/  CALL.REL.NOINC `($_ZN7cutlass13device_kernelIN5flash19enable_sm80_to_sm89INS1_16FlashAttnBwdSm80INS1_25CollectiveMainloopBwdSm80ILi2ELi2EN4cute5tupleIJNS5_1CILi128EEES8_NS7_ILi64EEEEEENS_10bfloat16_tEfNS_4arch4Sm80ELb0ELb0ELb1ELb1ELb0ELb0ELb0ELb0ELi2ELi4ELi4ELi4ELb0EEENS1_21CollectiveEpilogueBwdISA_SB_SD_Li256ELb1ELb0ELi2EEENS1_19SingleTileSchedulerILb1ELb0ELb0ELi128EEEEEEEEEvNT_6ParamsE$_ZN4cute3eso3ESOILb1ELb0EJNS_5tupleIJNS2_IJNS_1CILi2EEES4_S4_EEES4_NS2_IJNS2_IJS4_S4_EEES4_EEEEEENS2_IJNS2_IJNS3_ILi1EEENS3_ILi512EEEiEEENS3_ILi4096EEENS2_IJNS2_IJiiEEENS3_ILi8192EEEEEEEEEEEC2ERKS8_RKSG_) ;  /* 0xffffdc3000007944 */ /* 0x000fea0003c3ffff */
[----:B-1----:R-:W-:Y:S02]  /*bc20*/  MOV R2, R6 ;  /* 0x0000000600027202 */ /* 0x002fe40000000f00 */
[----:B------:R-:W-:-:S04]  /*bc30*/  MOV R3, 0x0 ;  /* 0x0000000000037802 */ /* 0x000fc80000000f00 */
[----:B------:R-:W-:Y:S05]  /*bc40*/  RET.REL.NODEC R2 `(_ZN7cutlass13device_kernelIN5flash19enable_sm80_to_sm89INS1_16FlashAttnBwdSm80INS1_25CollectiveMainloopBwdSm80ILi2ELi2EN4cute5tupleIJNS5_1CILi128EEES8_NS7_ILi64EEEEEENS_10bfloat16_tEfNS_4arch4Sm80ELb0ELb0ELb1ELb1ELb0ELb0ELb0ELb0ELi2ELi4ELi4ELi4ELb0EEENS1_21CollectiveEpilogueBwdISA_SB_SD_Li256ELb1ELb0ELi2EEENS1_19SingleTileSchedulerILb1ELb0ELb0ELi128EEEEEEEEEvNT_6ParamsE) ;  /* 0xffff43b002007950 */ /* 0x000fea0003c3ffff */
        .type           $_ZN7cutlass13device_kernelIN5flash19enable_sm80_to_sm89INS1_16FlashAttnBwdSm80INS1_25CollectiveMainloopBwdSm80ILi2ELi2EN4cute5tupleIJNS5_1CILi128EEES8_NS7_ILi64EEEEEENS_10bfloat16_tEfNS_4arch4Sm80ELb0ELb0ELb1ELb1ELb0ELb0ELb0ELb0ELi2ELi4ELi4ELi4ELb0EEENS1_21CollectiveEpilogueBwdISA_SB_SD_Li256ELb1ELb0ELi2EEENS1_19SingleTileSchedulerILb1ELb0ELb0ELi128EEEEEEEEEvNT_6ParamsE$_ZN4cute5tupleIJNS0_IJNS0_IJNS_1CILi2EEES2_S2_EEES2_NS0_IJS2_S2_EEEEEENS0_IJNS0_IJNS1_ILi1EEENS1_ILi512EEEiEEENS1_ILi4096EEENS0_IJiiEEEEEEEEC2ERKS5_RKSB_,@function
        .size           $_ZN7cutlass13device_kernelIN5flash19enable_sm80_to_sm89INS1_16FlashAttnBwdSm80INS1_25CollectiveMainloopBwdSm80ILi2ELi2EN4cute5tupleIJNS5_1CILi128EEES8_NS7_ILi64EEEEEENS_10bfloat16_tEfNS_4arch4Sm80ELb0ELb0ELb1ELb1ELb0ELb0ELb0ELb0ELi2ELi4ELi4ELi4ELb0EEENS1_21CollectiveEpilogueBwdISA_SB_SD_Li256ELb1ELb0ELi2EEENS1_19SingleTileSchedulerILb1ELb0ELb0ELi128EEEEEEEEEvNT_6ParamsE$_ZN4cute5tupleIJNS0_IJNS0_IJNS_1CILi2EEES2_S2_EEES2_NS0_IJS2_S2_EEEEEENS0_IJNS0_IJNS1_ILi1EEENS1_ILi512EEEiEEENS1_ILi4096EEENS0_IJiiEEEEEEEEC2ERKS5_RKSB_,($_ZN7cutlass13device_kernelIN5flash19enable_sm80_to_sm89INS1_16FlashAttnBwdSm80INS1_25CollectiveMainloopBwdSm80ILi2ELi2EN4cute5tupleIJNS5_1CILi128EEES8_NS7_ILi64EEEEEENS_10bfloat16_tEfNS_4arch4Sm80ELb0ELb0ELb1ELb1ELb0ELb0ELb0ELb0ELi2ELi4ELi4ELi4ELb0EEENS1_21CollectiveEpilogueBwdISA_SB_SD_Li256ELb1ELb0ELi2EEENS1_19SingleTileSchedulerILb1ELb0ELb0ELi128EEEEEEEEEvNT_6ParamsE$_ZN4cute5tupleIJNS0_IJNS0_IJNS_1CILi8EEENS1_ILi1EEEEEENS0_IJNS1_ILi2EEEEEEEEENS0_IJNS0_IJS3_NS1_ILi0EEEEEENS0_IJiEEEEEEEEC2ERKS7_RKSB_ - $_ZN7cutlass13device_kernelIN5flash19enable_sm80_to_sm89INS1_16FlashAttnBwdSm80INS1_25CollectiveMainloopBwdSm80ILi2ELi2EN4cute5tupleIJNS5_1CILi128EEES8_NS7_ILi64EEEEEENS_10bfloat16_tEfNS_4arch4Sm80ELb0ELb0ELb1ELb1ELb0ELb0ELb0ELb0ELi2ELi4ELi4ELi4ELb0EEENS1_21CollectiveEpilogueBwdISA_SB_SD_Li256ELb1ELb0ELi2EEENS1_19SingleTileSchedulerILb1ELb0ELb0ELi128EEEEEEEEEvNT_6ParamsE$_ZN4cute5tupleIJNS0_IJNS0_IJNS_1CILi2EEES2_S2_EEES2_NS0_IJS2_S2_EEEEEENS0_IJNS0_IJNS1_ILi1EEENS1_ILi512EEEiEEENS1_ILi4096EEENS0_IJiiEEEEEEEEC2ERKS5_RKSB_)
$_ZN7cutlass13device_kernelIN5flash19enable_sm80_to_sm89INS1_16FlashAttnBwdSm80INS1_25CollectiveMainloopBwdSm80ILi2ELi2EN4cute5tupleIJNS5_1CILi128EEES8_NS7_ILi64EEEEEENS_10bfloat16_tEfNS_4arch4Sm80ELb0ELb0ELb1ELb1ELb0ELb0ELb0ELb0ELi2ELi4ELi4ELi4ELb0EEENS1_21CollectiveEpilogueBwdISA_SB_SD_Li256ELb1ELb0ELi2EEENS1_19SingleTileSchedulerILb1ELb0ELb0ELi128EEEEEEEEEvNT_6ParamsE$_ZN4cute5tupleIJNS0_IJNS0_IJNS_1CILi2EEES2_S2_EEES2_NS0_IJS2_S2_EEEEEENS0_IJNS0_IJNS1_ILi1EEENS1_ILi512EEEiEEENS1_ILi4096EEENS0_IJiiEEEEEEEEC2ERKS5_RKSB_:
[----:B------:R-:W-:Y:S02]  /*bc50*/  MOV R8, 0xbc70 ;  /* 0x0000bc7000087802 */ /* 0x000fe40000000f00 */
[----:B------:R-:W-:Y:S05]  /*bc60*/  CALL.REL.NOINC `($_ZN7cutlass13device_kernelIN5flash19enable_sm80_to_sm89INS1_16FlashAttnBwdSm80INS1_25CollectiveMainloopBwdSm80ILi2ELi2EN4cute5tupleIJNS5_1CILi128EEES8_NS7_ILi64EEEEEENS_10bfloat16_tEfNS_4arch4Sm80ELb0ELb0ELb1ELb1ELb0ELb0ELb0ELb0ELi2ELi4ELi4ELi4ELb0EEENS1_21CollectiveEpilogueBwdISA_SB_SD_Li256ELb1ELb0ELi2EEENS1_19SingleTileSchedulerILb1ELb0ELb0ELi128EEEEEEEEEvNT_6ParamsE$_ZN4cute3eso3ESOILb1ELb0EJNS_5tupleIJNS2_IJNS_1CILi2EEES4_S4_EEES4_NS2_IJS4_S4_EEEEEENS2_IJNS2_IJNS3_ILi1EEENS3_ILi512EEEiEEENS3_ILi4096EEENS2_IJiiEEEEEEEEC2ERKS7_RKSD_) ;  /* 0xffffdc4000007944 */ /* 0x000fea0003c3ffff */
[----:B-1----:R-:W-:Y:S02]  /*bc70*/  MOV R2, R6 ;  /* 0x0000000600027202 */ /* 0x002fe40000000f00 */
[----:B------:R-:W-:-:S04]  /*bc80*/  MOV R3, 0x0 ;  /* 0x0000000000037802 */ /* 0x000fc80000000f00 */
[----:B------:R-:W-:Y:S05]  /*bc90*/  RET.REL.NODEC R2 `(_ZN7cutlass13device_kernelIN5flash19enable_sm80_to_sm89INS1_16FlashAttnBwdSm80INS1_25CollectiveMainloopBwdSm80ILi2ELi2EN4cute5tupleIJNS5_1CILi128EEES8_NS7_ILi64EEEEEENS_10bfloat16_tEfNS_4arch4Sm80ELb0ELb0ELb1ELb1ELb0ELb0ELb0ELb0ELi2ELi4ELi4ELi4ELb0EEENS1_21CollectiveEpilogueBwdISA_SB_SD_Li256ELb1ELb0ELi2EEENS1_19SingleTileSchedulerILb1ELb0ELb0ELi128EEEEEEEEEvNT_6ParamsE) ;  /* 0xffff436002007950 */ /* 0x000fea0003c3ffff */
        .type           $_ZN7cutlass13device_kernelIN5flash19enable_sm80_to_sm89INS1_16FlashAttnBwdSm80INS1_25CollectiveMainloopBwdSm80ILi2ELi2EN4cute5tupleIJNS5_1CILi128EEES8_NS7_ILi64EEEEEENS_10bfloat16_tEfNS_4arch4Sm80ELb0ELb0ELb1ELb1ELb0ELb0ELb0ELb0ELi2ELi4ELi4ELi4ELb0EEENS1_21CollectiveEpilogueBwdISA_SB_SD_Li256ELb1ELb0ELi2EEENS1_19SingleTileSchedulerILb1ELb0ELb0ELi128EEEEEEEEEvNT_6ParamsE$_ZN4cute5tupleIJNS0_IJNS0_IJNS_1CILi8EEENS1_ILi1EEEEEENS0_IJNS1_ILi2EEEEEEEEENS0_IJNS0_IJS3_NS1_ILi0EEEEEENS0_IJiEEEEEEEEC2ERKS7_RKSB_,@function
        .size           $_ZN7cutlass13device_kernelIN5flash19enable_sm80_to_sm89INS1_16FlashAttnBwdSm80INS1_25CollectiveMainloopBwdSm80ILi2ELi2EN4cute5tupleIJNS5_1CILi128EEES8_NS7_ILi64EEEEEENS_10bfloat16_tEfNS_4arch4Sm80ELb0ELb0ELb1ELb1ELb0ELb0ELb0ELb0ELi2ELi4ELi4ELi4ELb0EEENS1_21CollectiveEpilogueBwdISA_SB_SD_Li256ELb1ELb0ELi2EEENS1_19SingleTileSchedulerILb1ELb0ELb0ELi128EEEEEEEEEvNT_6ParamsE$_ZN4cute5tupleIJNS0_IJNS0_IJNS_1CILi8EEENS1_ILi1EEEEEENS0_IJNS1_ILi2EEEEEEEEENS0_IJNS0_IJS3_NS1_ILi0EEEEEENS0_IJiEEEEEEEEC2ERKS7_RKSB_,($_ZN7cutlass13device_kernelIN5flash19enable_sm80_to_sm89INS1_16FlashAttnBwdSm80INS1_25CollectiveMainloopBwdSm80ILi2ELi2EN4cute5tupleIJNS5_1CILi128EEES8_NS7_ILi64EEEEEENS_10bfloat16_tEfNS_4arch4Sm80ELb0ELb0ELb1ELb1ELb0ELb0ELb0ELb0ELi2ELi4ELi4ELi4ELb0EEENS1_21CollectiveEpilogueBwdISA_SB_SD_Li256ELb1ELb0ELi2EEENS1_19SingleTileSchedulerILb1ELb0ELb0ELi128EEEEEEEEEvNT_6ParamsE$_ZN4cute5tupleIJNS0_IJNS0_IJNS_1CILi8EEENS1_ILi1EEEEEENS1_ILi2EEEEEENS0_IJNS0_IJS3_NS1_ILi0EEEEEEiEEEEEC2ERKS6_RKS9_ - $_ZN7cutlass13device_kernelIN5flash19enable_sm80_to_sm89INS1_16FlashAttnBwdSm80INS1_25CollectiveMainloopBwdSm80ILi2ELi2EN4cute5tupleIJNS5_1CILi128EEES8_NS7_ILi64EEEEEENS_10bfloat16_tEfNS_4arch4Sm80ELb0ELb0ELb1ELb1ELb0ELb0ELb0ELb0ELi2ELi4ELi4ELi4ELb0EEENS1_21CollectiveEpilogueBwdISA_SB_SD_Li256ELb1ELb0ELi2EEENS1_19SingleTileSchedulerILb1ELb0ELb0ELi128EEEEEEEEEvNT_6ParamsE$_ZN4cute5tupleIJNS0_IJNS0_IJNS_1CILi8EEENS1_ILi1EEEEEENS0_IJNS1_ILi2EEEEEEEEENS0_IJNS0_IJS3_NS1_ILi0EEEEEENS0_IJiEEEEEEEEC2ERKS7_RKSB_)
$_ZN7cutlass13device_kernelIN5flash19enable_sm80_to_sm89INS1_16FlashAttnBwdSm80INS1_25CollectiveMainloopBwdSm80ILi2ELi2EN4cute5tupleIJNS5_1CILi128EEES8_NS7_ILi64EEEEEENS_10bfloat16_tEfNS_4arch4Sm80ELb0ELb0ELb1ELb1ELb0ELb0ELb0ELb0ELi2ELi4ELi4ELi4ELb0EEENS1_21CollectiveEpilogueBwdISA_SB_SD_Li256ELb1ELb0ELi2EEENS1_19SingleTileSchedulerILb1ELb0ELb0ELi128EEEEEEEEEvNT_6ParamsE$_ZN4cute5tupleIJNS0_IJNS0_IJNS_1CILi8EEENS1_ILi1EEEEEENS0_IJNS1_ILi2EEEEEEEEENS0_IJNS0_IJS3_NS1_ILi0EEEEEENS0_IJiEEEEEEEEC2ERKS7_RKSB_:
[----:B------:R-:W-:Y:S02]  /*bca0*/  MOV R8, 0xbcc0 ;  /* 0x0000bcc000087802 */ /* 0x000fe40000000f00 */
[----:B------:R-:W-:Y:S05]  /*bcb0*/  CALL.REL.NOINC `($_ZN7cutlass13device_kernelIN5flash19enable_sm80_to_sm89INS1_16FlashAttnBwdSm80INS1_25CollectiveMainloopBwdSm80ILi2ELi2EN4cute5tupleIJNS5_1CILi128EEES8_NS7_ILi64EEEEEENS_10bfloat16_tEfNS_4arch4Sm80ELb0ELb0ELb1ELb1ELb0ELb0ELb0ELb0ELi2ELi4ELi4ELi4ELb0EEENS1_21CollectiveEpilogueBwdISA_SB_SD_Li256ELb1ELb0ELi2EEENS1_19SingleTileSchedulerILb1ELb0ELb0ELi128EEEEEEEEEvNT_6ParamsE$_ZN4cute3eso3ESOILb1ELb0EJNS_5tupleIJNS2_IJNS_1CILi8EEENS3_ILi1EEEEEENS2_IJNS3_ILi2EEEEEEEEENS2_IJNS2_IJS5_NS3_ILi0EEEEEENS2_IJiEEEEEEEEC2ERKS9_RKSD_) ;  /* 0xffffdc5000007944 */ /* 0x000fea0003c3ffff */
[----:B------:R-:W-:-:S04]  /*bcc0*/  MOV R7, 0x0 ;  /* 0x0000000000077802 */ /* 0x000fc80000000f00 */
[----:B------:R-:W-:Y:S05]  /*bcd0*/  RET.REL.NODEC R6 `(_ZN7cutlass13device_kernelIN5flash19enable_sm80_to_sm89INS1_16FlashAttnBwdSm80INS1_25CollectiveMainloopBwdSm80ILi2ELi2EN4cute5tupleIJNS5_1CILi128EEES8_NS7_ILi64EEEEEENS_10bfloat16_tEfNS_4arch4Sm80ELb0ELb0ELb1ELb1ELb0ELb0ELb0ELb0ELi2ELi4ELi4ELi4ELb0EEENS1_21CollectiveEpilogueBwdISA_SB_SD_Li256ELb1ELb0ELi2EEENS1_19SingleTileSchedulerILb1ELb0ELb0ELi128EEEEEEEEEvNT_6ParamsE) ;  /* 0xffff432006007950 */ /* 0x000fea0003c3ffff */
        .type           $_ZN7cutlass13device_kernelIN5flash19enable_sm80_to_sm89INS1_16FlashAttnBwdSm80INS1_25CollectiveMainloopBwdSm80ILi2ELi2EN4cute5tupleIJNS5_1CILi128EEES8_NS7_ILi64EEEEEENS_10bfloat16_tEfNS_4arch4Sm80ELb0ELb0ELb1ELb1ELb0ELb0ELb0ELb0ELi2ELi4ELi4ELi4ELb0EEENS1_21CollectiveEpilogueBwdISA_SB_SD_Li256ELb1ELb0ELi2EEENS1_19SingleTileSchedulerILb1ELb0ELb0ELi128EEEEEEEEEvNT_6ParamsE$_ZN4cute5tupleIJNS0_IJNS0_IJNS_1CILi8EEENS1_ILi1EEEEEENS1_ILi2EEEEEENS0_IJNS0_IJS3_NS1_ILi0EEEEEEiEEEEEC2ERKS6_RKS9_,@function
        .size           $_ZN7cutlass13device_kernelIN5flash19enable_sm80_to_sm89INS1_16FlashAttnBwdSm80INS1_25CollectiveMainloopBwdSm80ILi2ELi2EN4cute5tupleIJNS5_1CILi128EEES8_NS7_ILi64EEEEEENS_10bfloat16_tEfNS_4arch4Sm80ELb0ELb0ELb1ELb1ELb0ELb0ELb0ELb0ELi2ELi4ELi4ELi4ELb0EEENS1_21CollectiveEpilogueBwdISA_SB_SD_Li256ELb1ELb0ELi2EEENS1_19SingleTileSchedulerILb1ELb0ELb0ELi128EEEEEEEEEvNT_6ParamsE$_ZN4cute5tupleIJNS0_IJNS0_IJNS_1CILi8EEENS1_ILi1EEEEEENS1_ILi2EEEEEENS0_IJNS0_IJS3_NS1_ILi0EEEEEEiEEEEEC2ERKS6_RKS9_,($_ZN7cutlass13device_kernelIN5flash19enable_sm80_to_sm89INS1_16FlashAttnBwdSm80INS1_25CollectiveMainloopBwdSm80ILi2ELi2EN4cute5tupleIJNS5_1CILi128EEES8_NS7_ILi64EEEEEENS_10bfloat16_tEfNS_4arch4Sm80ELb0ELb0ELb1ELb1ELb0ELb0ELb0ELb0ELi2ELi4ELi4ELi4ELb0EEENS1_21CollectiveEpilogueBwdISA_SB_SD_Li256ELb1ELb0ELi2EEENS1_19SingleTileSchedulerILb1ELb0ELb0ELi128EEEEEEEEEvNT_6ParamsE$_ZN4cute5tupleIJNS0_IJNS0_IJNS_1CILi8EEENS1_ILi1EEEEEENS1_ILi2EEENS0_IJS5_S5_EEEEEENS0_IJNS0_IJS3_NS1_ILi0EEEEEENS1_ILi4096EEENS0_IJiiEEEEEEEEC2ERKS7_RKSC_ - $_ZN7cutlass13device_kernelIN5flash19enable_sm80_to_sm89INS1_16FlashAttnBwdSm80INS1_25CollectiveMainloopBwdSm80ILi2ELi2EN4cute5tupleIJNS5_1CILi128EEES8_NS7_ILi64EEEEEENS_10bfloat16_tEfNS_4arch4Sm80ELb0ELb0ELb1ELb1ELb0ELb0ELb0ELb0ELi2ELi4ELi4ELi4ELb0EEENS1_21CollectiveEpilogueBwdISA_SB_SD_Li256ELb1ELb0ELi2EEENS1_19SingleTileSchedulerILb1ELb0ELb0ELi128EEEEEEEEEvNT_6ParamsE$_ZN4cute5tupleIJNS0_IJNS0_IJNS_1CILi8EEENS1_ILi1EEEEEENS1_ILi2EEEEEENS0_IJNS0_IJS3_NS1_ILi0EEEEEEiEEEEEC2ERKS6_RKS9_)
$_ZN7cutlass13device_kernelIN5flash19enable_sm80_to_sm89INS1_16FlashAttnBwdSm80INS1_25CollectiveMainloopBwdSm80ILi2ELi2EN4cute5tupleIJNS5_1CILi128EEES8_NS7_ILi64EEEEEENS_10bfloat16_tEfNS_4arch4Sm80ELb0ELb0ELb1ELb1ELb0ELb0ELb0ELb0ELi2ELi4ELi4ELi4ELb0EEENS1_21CollectiveEpilogueBwdISA_SB_SD_Li256ELb1ELb0ELi2EEENS1_19SingleTileSchedulerILb1ELb0ELb0ELi128EEEEEEEEEvNT_6ParamsE$_ZN4cute5tupleIJNS0_IJNS0_IJNS_1CILi8EEENS1_ILi1EEEEEENS1_ILi2EEEEEENS0_IJNS0_IJS3_NS1_ILi0EEEEEEiEEEEEC2ERKS6_RKS9_:
[----:B------:R-:W-:Y:S02]  /*bce0*/  MOV R8, 0xbd00 ;  /* 0x0000bd0000087802 */ /* 0x000fe40000000f00 */
[----:B------:R-:W-:Y:S05]  /*bcf0*/  CALL.REL.NOINC `($_ZN7cutlass13device_kernelIN5flash19enable_sm80_to_sm89INS1_16FlashAttnBwdSm80INS1_25CollectiveMainloopBwdSm80ILi2ELi2EN4cute5tupleIJNS5_1CILi128EEES8_NS7_ILi64EEEEEENS_10bfloat16_tEfNS_4arch4Sm80ELb0ELb0ELb1ELb1ELb0ELb0ELb0ELb0ELi2ELi4ELi4ELi4ELb0EEENS1_21CollectiveEpilogueBwdISA_SB_SD_Li256ELb1ELb0ELi2EEENS1_19SingleTileSchedulerILb1ELb0ELb0ELi128EEEEEEEEEvNT_6ParamsE$_ZN4cute3eso3ESOILb1ELb0EJNS_5tupleIJNS2_IJNS_1CILi8EEENS3_ILi1EEEEEENS3_ILi2EEEEEENS2_IJNS2_IJS5_NS3_ILi0EEEEEEiEEEEEC2ERKS8_RKSB_) ;  /* 0xffffdc5000007944 */ /* 0x000fea0003c3ffff */
[----:B------:R-:W-:-:S04]  /*bd00*/  MOV R7, 0x0 ;  /* 0x0000000000077802 */ /* 0x000fc80000000f00 */
[----:B------:R-:W-:Y:S05]  /*bd10*/  RET.REL.NODEC R6 `(_ZN7cutlass13device_kernelIN5flash19enable_sm80_to_sm89INS1_16FlashAttnBwdSm80INS1_25CollectiveMainloopBwdSm80ILi2ELi2EN4cute5tupleIJNS5_1CILi128EEES8_NS7_ILi64EEEEEENS_10bfloat16_tEfNS_4arch4Sm80ELb0ELb0ELb1ELb1ELb0ELb0ELb0ELb0ELi2ELi4ELi4ELi4ELb0EEENS1_21CollectiveEpilogueBwdISA_SB_SD_Li256ELb1ELb0ELi2EEENS1_19SingleTileSchedulerILb1ELb0ELb0ELi128EEEEEEEEEvNT_6ParamsE) ;  /* 0xffff42e006007950 */ /* 0x000fea0003c3ffff */
        .type           $_ZN7cutlass13device_kernelIN5flash19enable_sm80_to_sm89INS1_16FlashAttnBwdSm80INS1_25CollectiveMainloopBwdSm80ILi2ELi2EN4cute5tupleIJNS5_1CILi128EEES8_NS7_ILi64EEEEEENS_10bfloat16_tEfNS_4arch4Sm80ELb0ELb0ELb1ELb1ELb0ELb0ELb0ELb0ELi2ELi4ELi4ELi4ELb0EEENS1_21CollectiveEpilogueBwdISA_SB_SD_Li256ELb1ELb0ELi2EEENS1_19SingleTileSchedulerILb1ELb0ELb0ELi128EEEEEEEEEvNT_6ParamsE$_ZN4cute5tupleIJNS0_IJNS0_IJNS_1CILi8EEENS1_ILi1EEEEEENS1_ILi2EEENS0_IJS5_S5_EEEEEENS0_IJNS0_IJS3_NS1_ILi0EEEEEENS1_ILi4096EEENS0_IJiiEEEEEEEEC2ERKS7_RKSC_,@function
        .size           $_ZN7cutlass13device_kernelIN5flash19enable_sm80_to_sm89INS1_16FlashAttnBwdSm80INS1_25CollectiveMainloopBwdSm80ILi2ELi2EN4cute5tupleIJNS5_1CILi128EEES8_NS7_ILi64EEEEEENS_10bfloat16_tEfNS_4arch4Sm80ELb0ELb0ELb1ELb1ELb0ELb0ELb0ELb0ELi2ELi4ELi4ELi4ELb0EEENS1_21CollectiveEpilogueBwdISA_SB_SD_Li256ELb1ELb0ELi2EEENS1_19SingleTileSchedulerILb1ELb0ELb0ELi128EEEEEEEEEvNT_6ParamsE$_ZN4cute5tupleIJNS0_IJNS0_IJNS_1CILi8EEENS1_ILi1EEEEEENS1_ILi2EEENS0_IJS5_S5_EEEEEENS0_IJNS0_IJS3_NS1_ILi0EEEEEENS1_ILi4096EEENS0_IJiiEEEEEEEEC2ERKS7_RKSC_,($_ZN7cutlass13device_kernelIN5flash19enable_sm80_to_sm89INS1_16FlashAttnBwdSm80INS1_25CollectiveMainloopBwdSm80ILi2ELi2EN4cute5tupleIJNS5_1CILi128EEES8_NS7_ILi64EEEEEENS_10bfloat16_tEfNS_4arch4Sm80ELb0ELb0ELb1ELb1ELb0ELb0ELb0ELb0ELi2ELi4ELi4ELi4ELb0EEENS1_21CollectiveEpilogueBwdISA_SB_SD_Li256ELb1ELb0ELi2EEENS1_19SingleTileSchedulerILb1ELb0ELb0ELi128EEEEEEEEEvNT_6ParamsE$_ZN4cute5tupleIJNS0_IJNS0_IJNS_1CILi8EEENS1_ILi1EEEEEENS1_ILi2EEES2_EEENS0_IJNS0_IJS3_NS1_ILi0EEEEEEiNS1_ILi1024EEEEEEEEC2ERKS6_RKSA_ - $_ZN7cutlass13device_kernelIN5flash19enable_sm80_to_sm89INS1_16FlashAttnBwdSm80INS1_25CollectiveMainloopBwdSm80ILi2ELi2EN4cute5tupleIJNS5_1CILi128EEES8_NS7_ILi64EEEEEENS_10bfloat16_tEfNS_4arch4Sm80ELb0ELb0ELb1ELb1ELb0ELb0ELb0ELb0ELi2ELi4ELi4ELi4ELb0EEENS1_21CollectiveEpilogueBwdISA_SB_SD_Li256ELb1ELb0ELi2EEENS1_19SingleTileSchedulerILb1ELb0ELb0ELi128EEEEEEEEEvNT_6ParamsE$_ZN4cute5tupleIJNS0_IJNS0_IJNS_1CILi8EEENS1_ILi1EEEEEENS1_ILi2EEENS0_IJS5_S5_EEEEEENS0_IJNS0_IJS3_NS1_ILi0EEEEEENS1_ILi4096EEENS0_IJiiEEEEEEEEC2ERKS7_RKSC_)
$_ZN7cutlass13device_kernelIN5flash19enable_sm80_to_sm89INS1_16FlashAttnBwdSm80INS1_25CollectiveMainloopBwdSm80ILi2ELi2EN4cute5tupleIJNS5_1CILi128EEES8_NS7_ILi64EEEEEENS_10bfloat16_tEfNS_4arch4Sm80ELb0ELb0ELb1ELb1ELb0ELb0ELb0ELb0ELi2ELi4ELi4ELi4ELb0EEENS1_21CollectiveEpilogueBwdISA_SB_SD_Li256ELb1ELb0ELi2EEENS1_19SingleTileSchedulerILb1ELb0ELb0ELi128EEEEEEEEEvNT_6ParamsE$_ZN4cute5tupleIJNS0_IJNS0_IJNS_1CILi8EEENS1_ILi1EEEEEENS1_ILi2EEENS0_IJS5_S5_EEEEEENS0_IJNS0_IJS3_NS1_ILi0EEEEEENS1_ILi4096EEENS0_IJiiEEEEEEEEC2ERKS7_RKSC_:
[----:B------:R-:W-:Y:S02]  /*bd20*/  MOV R6, 0xbd40 ;  /* 0x0000bd4000067802 */ /* 0x000fe40000000f00 */
[----:B------:R-:W-:Y:S05]  /*bd30*/  CALL.REL.NOINC `($_ZN7cutlass13device_kernelIN5flash19enable_sm80_to_sm89INS1_16FlashAttnBwdSm80INS1_25CollectiveMainloopBwdSm80ILi2ELi2EN4cute5tupleIJNS5_1CILi128EEES8_NS7_ILi64EEEEEENS_10bfloat16_tEfNS_4arch4Sm80ELb0ELb0ELb1ELb1ELb0ELb0ELb0ELb0ELi2ELi4ELi4ELi4ELb0EEENS1_21CollectiveEpilogueBwdISA_SB_SD_Li256ELb1ELb0ELi2EEENS1_19SingleTileSchedulerILb1ELb0ELb0ELi128EEEEEEEEEvNT_6ParamsE$_ZN4cute3eso3ESOILb1ELb0EJNS_5tupleIJNS2_IJNS_1CILi8EEENS3_ILi1EEEEEENS3_ILi2EEENS2_IJS7_S7_EEEEEENS2_IJNS2_IJS5_NS3_ILi0EEEEEENS3_ILi4096EEENS2_IJiiEEEEEEEEC2ERKS9_RKSE_) ;  /* 0xffffdc5000007944 */ /* 0x000fea0003c3ffff */
[----:B------:R-:W-:-:S04]  /*bd40*/  MOV R5, 0x0 ;  /* 0x0000000000057802 */ /* 0x000fc80000000f00 */
[----:B------:R-:W-:Y:S05]  /*bd50*/  RET.REL.NODEC R4 `(_ZN7cutlass13device_kernelIN5flash19enable_sm80_to_sm89INS1_16FlashAttnBwdSm80INS1_25CollectiveMainloopBwdSm80ILi2ELi2EN4cute5tupleIJNS5_1CILi128EEES8_NS7_ILi64EEEEEENS_10bfloat16_tEfNS_4arch4Sm80ELb0ELb0ELb1ELb1ELb0ELb0ELb0ELb0ELi2ELi4ELi4ELi4ELb0EEENS1_21CollectiveEpilogueBwdISA_SB_SD_Li256ELb1ELb0ELi2EEENS1_19SingleTileSchedulerILb1ELb0ELb0ELi128EEEEEEEEEvNT_6ParamsE) ;  /* 0xffff42a004007950 */ /* 0x000fea0003c3ffff */
        .type           $_ZN7cutlass13device_kernelIN5flash19enable_sm80_to_sm89INS1_16FlashAttnBwdSm80INS1_25CollectiveMainloopBwdSm80ILi2ELi2EN4cute5tupleIJNS5_1CILi128EEES8_NS7_ILi64EEEEEENS_10bfloat16_tEfNS_4arch4Sm80ELb0ELb0ELb1ELb1ELb0ELb0ELb0ELb0ELi2ELi4ELi4ELi4ELb0EEENS1_21CollectiveEpilogueBwdISA_SB_SD_Li256ELb1ELb0ELi2EEENS1_19SingleTileSchedulerILb1ELb0ELb0ELi128EEEEEEEEEvNT_6ParamsE$_ZN4cute5tupleIJNS0_IJNS0_IJNS_1CILi8EEENS1_ILi1EEEEEENS1_ILi2EEES2_EEENS0_IJNS0_IJS3_NS1_ILi0EEEEEEiNS1_ILi1024EEEEEEEEC2ERKS6_RKSA_,@function
        .size           $_ZN7cutlass13device_kernelIN5flash19enable_sm80_to_sm89INS1_16FlashAttnBwdSm80INS1_25CollectiveMainloopBwdSm80ILi2ELi2EN4cute5tupleIJNS5_1CILi128EEES8_NS7_ILi64EEEEEENS_10bfloat16_tEfNS_4arch4Sm80ELb0ELb0ELb1ELb1ELb0ELb0ELb0ELb0ELi2ELi4ELi4ELi4ELb0EEENS1_21CollectiveEpilogueBwdISA_SB_SD_Li256ELb1ELb0ELi2EEENS1_19SingleTileSchedulerILb1ELb0ELb0ELi128EEEEEEEEEvNT_6ParamsE$_ZN4cute5tupleIJNS0_IJNS0_IJNS_1CILi8EEENS1_ILi1EEEEEENS1_ILi2EEES2_EEENS0_IJNS0_IJS3_NS1_ILi0EEEEEEiNS1_ILi1024EEEEEEEEC2ERKS6_RKSA_,($_ZN7cutlass13device_kernelIN5flash19enable_sm80_to_sm89INS1_16FlashAttnBwdSm80INS1_25CollectiveMainloopBwdSm80ILi2ELi2EN4cute5tupleIJNS5_1CILi128EEES8_NS7_ILi64EEEEEENS_10bfloat16_tEfNS_4arch4Sm80ELb0ELb0ELb1ELb1ELb0ELb0ELb0ELb0ELi2ELi4ELi4ELi4ELb0EEENS1_21CollectiveEpilogueBwdISA_SB_SD_Li256ELb1ELb0ELi2EEENS1_19SingleTileSchedulerILb1ELb0ELb0ELi128EEEEEEEEEvNT_6ParamsE$_ZN4cute5tupleIJNS0_IJNS0_IJNS_1CILi8EEENS1_ILi1EEEEEENS1_ILi4EEES3_EEENS0_IJNS0_IJS3_NS1_ILi0EEEEEElS7_EEEEEC2ERKS6_RKS9_ - $_ZN7cutlass13device_kernelIN5flash19enable_sm80_to_sm89INS1_16FlashAttnBwdSm80INS1_25CollectiveMainloopBwdSm80ILi2ELi2EN4cute5tupleIJNS5_1CILi128EEES8_NS7_ILi64EEEEEENS_10bfloat16_tEfNS_4arch4Sm80ELb0ELb0ELb1ELb1ELb0ELb0ELb0ELb0ELi2ELi4ELi4ELi4ELb0EEENS1_21CollectiveEpilogueBwdISA_SB_SD_Li256ELb1ELb0ELi2EEENS1_19SingleTileSchedulerILb1ELb0ELb0ELi128EEEEEEEEEvNT_6ParamsE$_ZN4cute5tupleIJNS0_IJNS0_IJNS_1CILi8EEENS1_ILi1EEEEEENS1_ILi2EEES2_EEENS0_IJNS0_IJS3_NS1_ILi0EEEEEEiNS1_ILi1024EEEEEEEEC2ERKS6_RKSA_)
$_ZN7cutlass13device_kernelIN5flash19enable_sm80_to_sm89INS1_16FlashAttnBwdSm80INS1_25CollectiveMainloopBwdSm80ILi2ELi2EN4cute5tupleIJNS5_1CILi128EEES8_NS7_ILi64EEEEEENS_10bfloat16_tEfNS_4arch4Sm80ELb0ELb0ELb1ELb1ELb0ELb0ELb0ELb0ELi2ELi4ELi4ELi4ELb0EEENS1_21CollectiveEpilogueBwdISA_SB_SD_Li256ELb1ELb0ELi2EEENS1_19SingleTileSchedulerILb1ELb0ELb0ELi128EEEEEEEEEvNT_6ParamsE$_ZN4cute5tupleIJNS0_IJNS0_IJNS_1CILi8EEENS1_ILi1EEEEEENS1_ILi2EEES2_EEENS0_IJNS0_IJS3_NS1_ILi0EEEEEEiNS1_ILi1024EEEEEEEEC2ERKS6_RKSA_:
[----:B------:R-:W-:Y:S02]  /*bd60*/  MOV R8, 0xbd80 ;  /* 0x0000bd8000087802 */ /* 0x000fe40000000f00 */
[----:B------:R-:W-:Y:S05]  /*bd70*/  CALL.REL.NOINC `($_ZN7cutlass13device_kernelIN5flash19enable_sm80_to_sm89INS1_16FlashAttnBwdSm80INS1_25CollectiveMainloopBwdSm80ILi2ELi2EN4cute5tupleIJNS5_1CILi128EEES8_NS7_ILi64EEEEEENS_10bfloat16_tEfNS_4arch4Sm80ELb0ELb0ELb1ELb1ELb0ELb0ELb0ELb0ELi2ELi4ELi4ELi4ELb0EEENS1_21CollectiveEpilogueBwdISA_SB_SD_Li256ELb1ELb0ELi2EEENS1_19SingleTileSchedulerILb1ELb0ELb0ELi128EEEEEEEEEvNT_6ParamsE$_ZN4cute3eso3ESOILb1ELb0EJNS_5tupleIJNS2_IJNS_1CILi8EEENS3_ILi1EEEEEENS3_ILi2EEES4_EEENS2_IJNS2_IJS5_NS3_ILi0EEEEEEiNS3_ILi1024EEEEEEEEC2ERKS8_RKSC_) ;  /* 0xffffdc7000007944 */ /* 0x000fea0003c3ffff */
[----:B-1----:R-:W-:Y:S02]  /*bd80*/  MOV R2, R4 ;  /* 0x0000000400027202 */ /* 0x002fe40000000f00 */
[----:B------:R-:W-:-:S04]  /*bd90*/  MOV R3, 0x0 ;  /* 0x0000000000037802 */ /* 0x000fc80000000f00 */
[----:B------:R-:W-:Y:S05]  /*bda0*/  RET.REL.NODEC R2 `(_ZN7cutlass13device_kernelIN5flash19enable_sm80_to_sm89INS1_16FlashAttnBwdSm80INS1_25CollectiveMainloopBwdSm80ILi2ELi2EN4cute5tupleIJNS5_1CILi128EEES8_NS7_ILi64EEEEEENS_10bfloat16_tEfNS_4arch4Sm80ELb0ELb0ELb1ELb1ELb0ELb0ELb0ELb0ELi2ELi4ELi4ELi4ELb0EEENS1_21CollectiveEpilogueBwdISA_SB_SD_Li256ELb1ELb0ELi2EEENS1_19SingleTileSchedulerILb1ELb0ELb0ELi128EEEEEEEEEvNT_6ParamsE) ;  /* 0xffff425002007950 */ /* 0x000fea0003c3ffff */
        .type           $_ZN7cutlass13device_kernelIN5flash19enable_sm80_to_sm89INS1_16FlashAttnBwdSm80INS1_25CollectiveMainloopBwdSm80ILi2ELi2EN4cute5tupleIJNS5_1CILi128EEES8_NS7_ILi64EEEEEENS_10bfloat16_tEfNS_4arch4Sm80ELb0ELb0ELb1ELb1ELb0ELb0ELb0ELb0ELi2ELi4ELi4ELi4ELb0EEENS1_21CollectiveEpilogueBwdISA_SB_SD_Li256ELb1ELb0ELi2EEENS1_19SingleTileSchedulerILb1ELb0ELb0ELi128EEEEEEEEEvNT_6ParamsE$_ZN4cute5tupleIJNS0_IJNS0_IJNS_1CILi8EEENS1_ILi1EEEEEENS1_ILi4EEES3_EEENS0_IJNS0_IJS3_NS1_ILi0EEEEEElS7_EEEEEC2ERKS6_RKS9_,@function
        .size           $_ZN7cutlass13device_kernelIN5flash19enable_sm80_to_sm89INS1_16FlashAttnBwdSm80INS1_25CollectiveMainloopBwdSm80ILi2ELi2EN4cute5tupleIJNS5_1CILi128EEES8_NS7_ILi64EEEEEENS_10bfloat16_tEfNS_4arch4Sm80ELb0ELb0ELb1ELb1ELb0ELb0ELb0ELb0ELi2ELi4ELi4ELi4ELb0EEENS1_21CollectiveEpilogueBwdISA_SB_SD_Li256ELb1ELb0ELi2EEENS1_19SingleTileSchedulerILb1ELb0ELb0ELi128EEEEEEEEEvNT_6ParamsE$_ZN4cute5tupleIJNS0_IJNS0_IJNS_1CILi8EEENS1_ILi1EEEEEENS1_ILi4EEES3_EEENS0_IJNS0_IJS3_NS1_ILi0EEEEEElS7_EEEEEC2ERKS6_RKS9_,($_ZN7cutlass13device_kernelIN5flash19enable_sm80_to_sm89INS1_16FlashAttnBwdSm80INS1_25CollectiveMainloopBwdSm80ILi2ELi2EN4cute5tupleIJNS5_1CILi128EEES8_NS7_ILi64EEEEEENS_10bfloat16_tEfNS_4arch4Sm80ELb0ELb0ELb1ELb1ELb0ELb0ELb0ELb0ELi2ELi4ELi4ELi4ELb0EEENS1_21CollectiveEpilogueBwdISA_SB_SD_Li256ELb1ELb0ELi2EEENS1_19SingleTileSchedulerILb1ELb0ELb0ELi128EEEEEEEEEvNT_6ParamsE$_ZN4cute5tupleIJNS0_IJNS_1CILi16EEENS1_ILi2EEES3_S3_NS1_ILi4EEES3_EEENS0_IJNS1_ILi1EEEiiiNS1_ILi144EEENS1_ILi512EEEEEEEEC2ERKS5_RKS9_ - $_ZN7cutlass13device_kernelIN5flash19enable_sm80_to_sm89INS1_16FlashAttnBwdSm80INS1_25CollectiveMainloopBwdSm80ILi2ELi2EN4cute5tupleIJNS5_1CILi128EEES8_NS7_ILi64EEEEEENS_10bfloat16_tEfNS_4arch4Sm80ELb0ELb0ELb1ELb1ELb0ELb0ELb0ELb0ELi2ELi4ELi4ELi4ELb0EEENS1_21CollectiveEpilogueBwdISA_SB_SD_Li256ELb1ELb0ELi2EEENS1_19SingleTileSchedulerILb1ELb0ELb0ELi128EEEEEEEEEvNT_6ParamsE$_ZN4cute5tupleIJNS0_IJNS0_IJNS_1CILi8EEENS1_ILi1EEEEEENS1_ILi4EEES3_EEENS0_IJNS0_IJS3_NS1_ILi0EEEEEElS7_EEEEEC2ERKS6_RKS9_)
$_ZN7cutlass13device_kernelIN5flash19enable_sm80_to_sm89INS1_16FlashAttnBwdSm80INS1_25CollectiveMainloopBwdSm80ILi2ELi2EN4cute5tupleIJNS5_1CILi128EEES8_NS7_ILi64EEEEEENS_10bfloat16_tEfNS_4arch4Sm80ELb0ELb0ELb1ELb1ELb0ELb0ELb0ELb0ELi2ELi4ELi4ELi4ELb0EEENS1_21CollectiveEpilogueBwdISA_SB_SD_Li256ELb1ELb0ELi2EEENS1_19SingleTileSchedulerILb1ELb0ELb0ELi128EEEEEEEEEvNT_6ParamsE$_ZN4cute5tupleIJNS0_IJNS0_IJNS_1CILi8EEENS1_ILi1EEEEEENS1_ILi4EEES3_EEENS0_IJNS0_IJS3_NS1_ILi0EEEEEElS7_EEEEEC2ERKS6_RKS9_:
[----:B------:R-:W-:Y:S02]  /*bdb0*/  MOV R6, 0xbdd0 ;  /* 0x0000bdd000067802 */ /* 0x000fe40000000f00 */
[----:B------:R-:W-:Y:S05]  /*bdc0*/  CALL.REL.NOINC `($_ZN7cutlass13device_kernelIN5flash19enable_sm80_to_sm89INS1_16FlashAttnBwdSm80INS1_25CollectiveMainloopBwdSm80ILi2ELi2EN4cute5tupleIJNS5_1CILi128EEES8_NS7_ILi64EEEEEENS_10bfloat16_tEfNS_4arch4Sm80ELb0ELb0ELb1ELb1ELb0ELb0ELb0ELb0ELi2ELi4ELi4ELi4ELb0EEENS1_21CollectiveEpilogueBwdISA_SB_SD_Li256ELb1ELb0ELi2EEENS1_19SingleTileSchedulerILb1ELb0ELb0ELi128EEEEEEEEEvNT_6ParamsE$_ZN4cute3eso3ESOILb1ELb0EJNS_5tupleIJNS2_IJNS_1CILi8EEENS3_ILi1EEEEEENS3_ILi4EEES5_EEENS2_IJNS2_IJS5_NS3_ILi0EEEEEElS9_EEEEEC2ERKS8_RKSB_) ;  /* 0xffffdc6000007944 */ /* 0x000fea0003c3ffff */
[----:B------:R-:W-:-:S04]  /*bdd0*/  MOV R5, 0x0 ;  /* 0x0000000000057802 */ /* 0x000fc80000000f00 */
[----:B------:R-:W-:Y:S05]  /*bde0*/  RET.REL.NODEC R4 `(_ZN7cutlass13device_kernelIN5flash19enable_sm80_to_sm89INS1_16FlashAttnBwdSm80INS1_25CollectiveMainloopBwdSm80ILi2ELi2EN4cute5tupleIJNS5_1CILi128EEES8_NS7_ILi64EEEEEENS_10bfloat16_tEfNS_4arch4Sm80ELb0ELb0ELb1ELb1ELb0ELb0ELb0ELb0ELi2ELi4ELi4ELi4ELb0EEENS1_21CollectiveEpilogueBwdISA_SB_SD_Li256ELb1ELb0ELi2EEENS1_19SingleTileSchedulerILb1ELb0ELb0ELi128EEEEEEEEEvNT_6ParamsE) ;  /* 0xffff421004007950 */ /* 0x000fea0003c3ffff */
        .type           $_ZN7cutlass13device_kernelIN5flash19enable_sm80_to_sm89INS1_16FlashAttnBwdSm80INS1_25CollectiveMainloopBwdSm80ILi2ELi2EN4cute5tupleIJNS5_1CILi128EEES8_NS7_ILi64EEEEEENS_10bfloat16_tEfNS_4arch4Sm80ELb0ELb0ELb1ELb1ELb0ELb0ELb0ELb0ELi2ELi4ELi4ELi4ELb0EEENS1_21CollectiveEpilogueBwdISA_SB_SD_Li256ELb1ELb0ELi2EEENS1_19SingleTileSchedulerILb1ELb0ELb0ELi128EEEEEEEEEvNT_6ParamsE$_ZN4cute5tupleIJNS0_IJNS_1CILi16EEENS1_ILi2EEES3_S3_NS1_ILi4EEES3_EEENS0_IJNS1_ILi1EEEiiiNS1_ILi144EEENS1_ILi512EEEEEEEEC2ERKS5_RKS9_,@function
        .size           $_ZN7cutlass13device_kernelIN5flash19enable_sm80_to_sm89INS1_16FlashAttnBwdSm80INS1_25CollectiveMainloopBwdSm80ILi2ELi2EN4cute5tupleIJNS5_1CILi128EEES8_NS7_ILi64EEEEEENS_10bfloat16_tEfNS_4arch4Sm80ELb0ELb0ELb1ELb1ELb0ELb0ELb0ELb0ELi2ELi4ELi4ELi4ELb0EEENS1_21CollectiveEpilogueBwdISA_SB_SD_Li256ELb1ELb0ELi2EEENS1_19SingleTileSchedulerILb1ELb0ELb0ELi128EEEEEEEEEvNT_6ParamsE$_ZN4cute5tupleIJNS0_IJNS_1CILi16EEENS1_ILi2EEES3_S3_NS1_ILi4EEES3_EEENS0_IJNS1_ILi1EEEiiiNS1_ILi144EEENS1_ILi512EEEEEEEEC2ERKS5_RKS9_,($_ZN7cutlass13device_kernelIN5flash19enable_sm80_to_sm89INS1_16FlashAttnBwdSm80INS1_25CollectiveMainloopBwdSm80ILi2ELi2EN4cute5tupleIJNS5_1CILi128EEES8_NS7_ILi64EEEEEENS_10bfloat16_tEfNS_4arch4Sm80ELb0ELb0ELb1ELb1ELb0ELb0ELb0ELb0ELi2ELi4ELi4ELi4ELb0EEENS1_21CollectiveEpilogueBwdISA_SB_SD_Li256ELb1ELb0ELi2EEENS1_19SingleTileSchedulerILb1ELb0ELb0ELi128EEEEEEEEEvNT_6ParamsE$_ZN4cute5tupleIJNS0_IJNS_1CILi1EEENS0_IJS2_NS1_ILi2EEES3_EEEEEENS0_IJNS1_ILi0EEENS0_IJS2_NS1_ILi256EEEiEEEEEEEEC2ERKS5_RKS9_ - $_ZN7cutlass13device_kernelIN5flash19enable_sm80_to_sm89INS1_16FlashAttnBwdSm80INS1_25CollectiveMainloopBwdSm80ILi2ELi2EN4cute5tupleIJNS5_1CILi128EEES8_NS7_ILi64EEEEEENS_10bfloat16_tEfNS_4arch4Sm80ELb0ELb0ELb1ELb1ELb0ELb0ELb0ELb0ELi2ELi4ELi4ELi4ELb0EEENS1_21CollectiveEpilogueBwdISA_SB_SD_Li256ELb1ELb0ELi2EEENS1_19SingleTileSchedulerILb1ELb0ELb0ELi128EEEEEEEEEvNT_6ParamsE$_ZN4cute5tupleIJNS0_IJNS_1CILi16EEENS1_ILi2EEES3_S3_NS1_ILi4EEES3_EEENS0_IJNS1_ILi1EEEiiiNS1_ILi144EEENS1_ILi512EEEEEEEEC2ERKS5_RKS9_)
$_ZN7cutlass13device_kernelIN5flash19enable_sm80_to_sm89INS1_16FlashAttnBwdSm80INS1_25CollectiveMainloopBwdSm80ILi2ELi2EN4cute5tupleIJNS5_1CILi128EEES8_NS7_ILi64EEEEEENS_10bfloat16_tEfNS_4arch4Sm80ELb0ELb0ELb1ELb1ELb0ELb0ELb0ELb0ELi2ELi4ELi4ELi4ELb0EEENS1_21CollectiveEpilogueBwdISA_SB_SD_Li256ELb1ELb0ELi2EEENS1_19SingleTileSchedulerILb1ELb0ELb0ELi128EEEEEEEEEvNT_6ParamsE$_ZN4cute5tupleIJNS0_IJNS_1CILi16EEENS1_ILi2EEES3_S3_NS1_ILi4EEES3_EEENS0_IJNS1_ILi1EEEiiiNS1_ILi144EEENS1_ILi512EEEEEEEEC2ERKS5_RKS9_:
[----:B------:R-:W-:Y:S02]  /*bdf0*/  MOV R8, 0xbe10 ;  /* 0x0000be1000087802 */ /* 0x000fe40000000f00 */
[----:B------:R-:W-:Y:S05]  /*be00*/  CALL.REL.NOINC `($_ZN7cutlass13device_kernelIN5flash19enable_sm80_to_sm89INS1_16FlashAttnBwdSm80INS1_25CollectiveMainloopBwdSm80ILi2ELi2EN4cute5tupleIJNS5_1CILi128EEES8_NS7_ILi64EEEEEENS_10bfloat16_tEfNS_4arch4Sm80ELb0ELb0ELb1ELb1ELb0ELb0ELb0ELb0ELi2ELi4ELi4ELi4ELb0EEENS1_21CollectiveEpilogueBwdISA_SB_SD_Li256ELb1ELb0ELi2EEENS1_19SingleTileSchedulerILb1ELb0ELb0ELi128EEEEEEEEEvNT_6ParamsE$_ZN4cute3eso3ESOILb1ELb0EJNS_5tupleIJNS_1CILi16EEENS3_ILi2EEES5_S5_NS3_ILi4EEES5_EEENS2_IJNS3_ILi1EEEiiiNS3_ILi144EEENS3_ILi512EEEEEEEEC2ERKS7_RKSB_) ;  /* 0xffffdcd000007944 */ /* 0x000fea0003c3ffff */
[----:B-1----:R-:W-:Y:S02]  /*be10*/  MOV R2, R6 ;  /* 0x0000000600027202 */ /* 0x002fe40000000f00 */
[----:B------:R-:W-:-:S04]  /*be20*/  MOV R3, 0x0 ;  /* 0x0000000000037802 */ /* 0x000fc80000000f00 */
[----:B------:R-:W-:Y:S05]  /*be30*/  RET.REL.NODEC R2 `(_ZN7cutlass13device_kernelIN5flash19enable_sm80_to_sm89INS1_16FlashAttnBwdSm80INS1_25CollectiveMainloopBwdSm80ILi2ELi2EN4cute5tupleIJNS5_1CILi128EEES8_NS7_ILi64EEEEEENS_10bfloat16_tEfNS_4arch4Sm80ELb0ELb0ELb1ELb1ELb0ELb0ELb0ELb0ELi2ELi4ELi4ELi4ELb0EEENS1_21CollectiveEpilogueBwdISA_SB_SD_Li256ELb1ELb0ELi2EEENS1_19SingleTileSchedulerILb1ELb0ELb0ELi128EEEEEEEEEvNT_6ParamsE) ;  /* 0xffff41c002007950 */ /* 0x000fea0003c3ffff */
        .type           $_ZN7cutlass13device_kernelIN5flash19enable_sm80_to_sm89INS1_16FlashAttnBwdSm80INS1_25CollectiveMainloopBwdSm80ILi2ELi2EN4cute5tupleIJNS5_1CILi128EEES8_NS7_ILi64EEEEEENS_10bfloat16_tEfNS_4arch4Sm80ELb0ELb0ELb1ELb1ELb0ELb0ELb0ELb0ELi2ELi4ELi4ELi4ELb0EEENS1_21CollectiveEpilogueBwdISA_SB_SD_Li256ELb1ELb0ELi2EEENS1_19SingleTileSchedulerILb1ELb0ELb0ELi128EEEEEEEEEvNT_6ParamsE$_ZN4cute5tupleIJNS0_IJNS_1CILi1EEENS0_IJS2_NS1_ILi2EEES3_EEEEEENS0_IJNS1_ILi0EEENS0_IJS2_NS1_ILi256EEEiEEEEEEEEC2ERKS5_RKS9_,@function
        .size           $_ZN7cutlass13device_kernelIN5flash19enable_sm80_to_sm89INS1_16FlashAttnBwdSm80INS1_25CollectiveMainloopBwdSm80ILi2ELi2EN4cute5tupleIJNS5_1CILi128EEES8_NS7_ILi64EEEEEENS_10bfloat16_tEfNS_4arch4Sm80ELb0ELb0ELb1ELb1ELb0ELb0ELb0ELb0ELi2ELi4ELi4ELi4ELb0EEENS1_21CollectiveEpilogueBwdISA_SB_SD_Li256ELb1ELb0ELi2EEENS1_19SingleTileSchedulerILb1ELb0ELb0ELi128EEEEEEEEEvNT_6ParamsE$_ZN4cute5tupleIJNS0_IJNS_1CILi1EEENS0_IJS2_NS1_ILi2EEES3_EEEEEENS0_IJNS1_ILi0EEENS0_IJS2_NS1_ILi256EEEiEEEEEEEEC2ERKS5_RKS9_,($_ZN7cutlass13device_kernelIN5flash19enable_sm80_to_sm89INS1_16FlashAttnBwdSm80INS1_25CollectiveMainloopBwdSm80ILi2ELi2EN4cute5tupleIJNS5_1CILi128EEES8_NS7_ILi64EEEEEENS_10bfloat16_tEfNS_4arch4Sm80ELb0ELb0ELb1ELb1ELb0ELb0ELb0ELb0ELi2ELi4ELi4ELi4ELb0EEENS1_21CollectiveEpilogueBwdISA_SB_SD_Li256ELb1ELb0ELi2EEENS1_19SingleTileSchedulerILb1ELb0ELb0ELi128EEEEEEEEEvNT_6ParamsE$_ZN4cute5tupleIJNS0_IJNS_1CILi1EEENS1_ILi2EEEEEENS0_IJNS1_ILi0EEEiEEEEEC2ERKS4_RKS6_ - $_ZN7cutlass13device_kernelIN5flash19enable_sm80_to_sm89INS1_16FlashAttnBwdSm80INS1_25CollectiveMainloopBwdSm80ILi2ELi2EN4cute5tupleIJNS5_1CILi128EEES8_NS7_ILi64EEEEEENS_10bfloat16_tEfNS_4arch4Sm80ELb0ELb0ELb1ELb1ELb0ELb0ELb0ELb0ELi2ELi4ELi4ELi4ELb0EEENS1_21CollectiveEpilogueBwdISA_SB_SD_Li256ELb1ELb0ELi2EEENS1_19SingleTileSchedulerILb1ELb0ELb0ELi128EEEEEEEEEvNT_6ParamsE$_ZN4cute5tupleIJNS0_IJNS_1CILi1EEENS0_IJS2_NS1_ILi2EEES3_EEEEEENS0_IJNS1_ILi0EEENS0_IJS2_NS1_ILi256EEEiEEEEEEEEC2ERKS5_RKS9_)
$_ZN7cutlass13device_kernelIN5flash19enable_sm80_to_sm89INS1_16FlashAttnBwdSm80INS1_25CollectiveMainloopBwdSm80ILi2ELi2EN4cute5tupleIJNS5_1CILi128EEES8_NS7_ILi64EEEEEENS_10bfloat16_tEfNS_4arch4Sm80ELb0ELb0ELb1ELb1ELb0ELb0ELb0ELb0ELi2ELi4ELi4ELi4ELb0EEENS1_21CollectiveEpilogueBwdISA_SB_SD_Li256ELb1ELb0ELi2EEENS1_19SingleTileSchedulerILb1ELb0ELb0ELi128EEEEEEEEEvNT_6ParamsE$_ZN4cute5tupleIJNS0_IJNS_1CILi1EEENS0_IJS2_NS1_ILi2EEES3_EEEEEENS0_IJNS1_ILi0EEENS0_IJS2_NS1_ILi256EEEiEEEEEEEEC2ERKS5_RKS9_:
[----:B------:R-:W-:Y:S02]  /*be40*/  MOV R4, 0xbe60 ;  /* 0x0000be6000047802 */ /* 0x000fe40000000f00 */
[----:B------:R-:W-:Y:S05]  /*be50*/  CALL.REL.NOINC `($_ZN7cutlass13device_kernelIN5flash19enable_sm80_to_sm89INS1_16FlashAttnBwdSm80INS1_25CollectiveMainloopBwdSm80ILi2ELi2EN4cute5tupleIJNS5_1CILi128EEES8_NS7_ILi64EEEEEENS_10bfloat16_tEfNS_4arch4Sm80ELb0ELb0ELb1ELb1ELb0ELb0ELb0ELb0ELi2ELi4ELi4ELi4ELb0EEENS1_21CollectiveEpilogueBwdISA_SB_SD_Li256ELb1ELb0ELi2EEENS1_19SingleTileSchedulerILb1ELb0ELb0ELi128EEEEEEEEEvNT_6ParamsE$_ZN4cute3eso3ESOILb1ELb0EJNS_5tupleIJNS_1CILi1EEENS2_IJS4_NS3_ILi2EEES5_EEEEEENS2_IJNS3_ILi0EEENS2_IJS4_NS3_ILi256EEEiEEEEEEEEC2ERKS7_RKSB_) ;  /* 0xffffdce000007944 */ /* 0x000fea0003c3ffff */
[----:B-1----:R-:W-:Y:S02]  /*be60*/  MOV R2, R6 ;  /* 0x0000000600027202 */ /* 0x002fe40000000f00 */
[----:B------:R-:W-:-:S04]  /*be70*/  MOV R3, 0x0 ;  /* 0x0000000000037802 */ /* 0x000fc80000000f00 */
[----:B------:R-:W-:Y:S05]  /*be80*/  RET.REL.NODEC R2 `(_ZN7cutlass13device_kernelIN5flash19enable_sm80_to_sm89INS1_16FlashAttnBwdSm80INS1_25CollectiveMainloopBwdSm80ILi2ELi2EN4cute5tupleIJNS5_1CILi128EEES8_NS7_ILi64EEEEEENS_10bfloat16_tEfNS_4arch4Sm80ELb0ELb0ELb1ELb1ELb0ELb0ELb0ELb0ELi2ELi4ELi4ELi4ELb0EEENS1_21CollectiveEpilogueBwdISA_SB_SD_Li256ELb1ELb0ELi2EEENS1_19SingleTileSchedulerILb1ELb0ELb0ELi128EEEEEEEEEvNT_6ParamsE) ;  /* 0xffff417002007950 */ /* 0x000fea0003c3ffff */
        .type           $_ZN7cutlass13device_kernelIN5flash19enable_sm80_to_sm89INS1_16FlashAttnBwdSm80INS1_25CollectiveMainloopBwdSm80ILi2ELi2EN4cute5tupleIJNS5_1CILi128EEES8_NS7_ILi64EEEEEENS_10bfloat16_tEfNS_4arch4Sm80ELb0ELb0ELb1ELb1ELb0ELb0ELb0ELb0ELi2ELi4ELi4ELi4ELb0EEENS1_21CollectiveEpilogueBwdISA_SB_SD_Li256ELb1ELb0ELi2EEENS1_19SingleTileSchedulerILb1ELb0ELb0ELi128EEEEEEEEEvNT_6ParamsE$_ZN4cute5tupleIJNS0_IJNS_1CILi1EEENS1_ILi2EEEEEENS0_IJNS1_ILi0EEEiEEEEEC2ERKS4_RKS6_,@function
        .size           $_ZN7cutlass13device_kernelIN5flash19enable_sm80_to_sm89INS1_16FlashAttnBwdSm80INS1_25CollectiveMainloopBwdSm80ILi2ELi2EN4cute5tupleIJNS5_1CILi128EEES8_NS7_ILi64EEEEEENS_10bfloat16_tEfNS_4arch4Sm80ELb0ELb0ELb1ELb1ELb0ELb0ELb0ELb0ELi2ELi4ELi4ELi4ELb0EEENS1_21CollectiveEpilogueBwdISA_SB_SD_Li256ELb1ELb0ELi2EEENS1_19SingleTileSchedulerILb1ELb0ELb0ELi128EEEEEEEEEvNT_6ParamsE$_ZN4cute5tupleIJNS0_IJNS_1CILi1EEENS1_ILi2EEEEEENS0_IJNS1_ILi0EEEiEEEEEC2ERKS4_RKS6_,($_ZN7cutlass13device_kernelIN5flash19enable_sm80_to_sm89INS1_16FlashAttnBwdSm80INS1_25CollectiveMainloopBwdSm80ILi2ELi2EN4cute5tupleIJNS5_1CILi128EEES8_NS7_ILi64EEEEEENS_10bfloat16_tEfNS_4arch4Sm80ELb0ELb0ELb1ELb1ELb0ELb0ELb0ELb0ELi2ELi4ELi4ELi4ELb0EEENS1_21CollectiveEpilogueBwdISA_SB_SD_Li256ELb1ELb0ELi2EEENS1_19SingleTileSchedulerILb1ELb0ELb0ELi128EEEEEEEEEvNT_6ParamsE$_ZN4cute5tupleIJNS0_IJNS_1CILi1EEENS1_ILi2EEES3_EEENS0_IJS2_NS1_ILi256EEEiEEEEEC2ERKS4_RKS6_ - $_ZN7cutlass13device_kernelIN5flash19enable_sm80_to_sm89INS1_16FlashAttnBwdSm80INS1_25CollectiveMainloopBwdSm80ILi2ELi2EN4cute5tupleIJNS5_1CILi128EEES8_NS7_ILi64EEEEEENS_10bfloat16_tEfNS_4arch4Sm80ELb0ELb0ELb1ELb1ELb0ELb0ELb0ELb0ELi2ELi4ELi4ELi4ELb0EEENS1_21CollectiveEpilogueBwdISA_SB_SD_Li256ELb1ELb0ELi2EEENS1_19SingleTileSchedulerILb1ELb0ELb0ELi128EEEEEEEEEvNT_6ParamsE$_ZN4cute5tupleIJNS0_IJNS_1CILi1EEENS1_ILi2EEEEEENS0_IJNS1_ILi0EEEiEEEEEC2ERKS4_RKS6_)
$_ZN7cutlass13device_kernelIN5flash19enable_sm80_to_sm89INS1_16FlashAttnBwdSm80INS1_25CollectiveMainloopBwdSm80ILi2ELi2EN4cute5tupleIJNS5_1CILi128EEES8_NS7_ILi64EEEEEENS_10bfloat16_tEfNS_4arch4Sm80ELb0ELb0ELb1ELb1ELb0ELb0ELb0ELb0ELi2ELi4ELi4ELi4ELb0EEENS1_21CollectiveEpilogueBwdISA_SB_SD_Li256ELb1ELb0ELi2EEENS1_19SingleTileSchedulerILb1ELb0ELb0ELi128EEEEEEEEEvNT_6ParamsE$_ZN4cute5tupleIJNS0_IJNS_1CILi1EEENS1_ILi2EEEEEENS0_IJNS1_ILi0EEEiEEEEEC2ERKS4_RKS6_:
[----:B------:R-:W-:Y:S02]  /*be90*/  MOV R4, 0xbeb0 ;  /* 0x0000beb000047802 */ /* 0x000fe40000000f00 */
[----:B------:R-:W-:Y:S05]  /*bea0*/  CALL.REL.NOINC `($_ZN7cutlass13device_kernelIN5flash19enable_sm80_to_sm89INS1_16FlashAttnBwdSm80INS1_25CollectiveMainloopBwdSm80ILi2ELi2EN4cute5tupleIJNS5_1CILi128EEES8_NS7_ILi64EEEEEENS_10bfloat16_tEfNS_4arch4Sm80ELb0ELb0ELb1ELb1ELb0ELb0ELb0ELb0ELi2ELi4ELi4ELi4ELb0EEENS1_21CollectiveEpilogueBwdISA_SB_SD_Li256ELb1ELb0ELi2EEENS1_19SingleTileSchedulerILb1ELb0ELb0ELi128EEEEEEEEEvNT_6ParamsE$_ZN4cute3eso3ESOILb1ELb0EJNS_5tupleIJNS_1CILi1EEENS3_ILi2EEEEEENS2_IJNS3_ILi0EEEiEEEEEC2ERKS6_RKS8_) ;  /* 0xffffde6000007944 */ /* 0x000fea0003c3ffff */
[----:B------:R-:W-:-:S04]  /*beb0*/  MOV R7, 0x0 ;  /* 0x0000000000077802 */ /* 0x000fc80000000f00 */
[----:B------:R-:W-:Y:S05]  /*bec0*/  RET.REL.NODEC R6 `(_ZN7cutlass13device_kernelIN5flash19enable_sm80_to_sm89INS1_16FlashAttnBwdSm80INS1_25CollectiveMainloopBwdSm80ILi2ELi2EN4cute5tupleIJNS5_1CILi128EEES8_NS7_ILi64EEEEEENS_10bfloat16_tEfNS_4arch4Sm80ELb0ELb0ELb1ELb1ELb0ELb0ELb0ELb0ELi2ELi4ELi4ELi4ELb0EEENS1_21CollectiveEpilogueBwdISA_SB_SD_Li256ELb1ELb0ELi2EEENS1_19SingleTileSchedulerILb1ELb0ELb0ELi128EEEEEEEEEvNT_6ParamsE) ;  /* 0xffff413006007950 */ /* 0x000fea0003c3ffff */
        .type           $_ZN7cutlass13device_kernelIN5flash19enable_sm80_to_sm89INS1_16FlashAttnBwdSm80INS1_25CollectiveMainloopBwdSm80ILi2ELi2EN4cute5tupleIJNS5_1CILi128EEES8_NS7_ILi64EEEEEENS_10bfloat16_tEfNS_4arch4Sm80ELb0ELb0ELb1ELb1ELb0ELb0ELb0ELb0ELi2ELi4ELi4ELi4ELb0EEENS1_21CollectiveEpilogueBwdISA_SB_SD_Li256ELb1ELb0ELi2EEENS1_19SingleTileSchedulerILb1ELb0ELb0ELi128EEEEEEEEEvNT_6ParamsE$_ZN4cute5tupleIJNS0_IJNS_1CILi1EEENS1_ILi2EEES3_EEENS0_IJS2_NS1_ILi256EEEiEEEEEC2ERKS4_RKS6_,@function
        .size           $_ZN7cutlass13device_kernelIN5flash19enable_sm80_to_sm89INS1_16FlashAttnBwdSm80INS1_25CollectiveMainloopBwdSm80ILi2ELi2EN4cute5tupleIJNS5_1CILi128EEES8_NS7_ILi64EEEEEENS_10bfloat16_tEfNS_4arch4Sm80ELb0ELb0ELb1ELb1ELb0ELb0ELb0ELb0ELi2ELi4ELi4ELi4ELb0EEENS1_21CollectiveEpilogueBwdISA_SB_SD_Li256ELb1ELb0ELi2EEENS1_19SingleTileSchedulerILb1ELb0ELb0ELi128EEEEEEEEEvNT_6ParamsE$_ZN4cute5tupleIJNS0_IJNS_1CILi1EEENS1_ILi2EEES3_EEENS0_IJS2_NS1_ILi256EEEiEEEEEC2ERKS4_RKS6_,($_ZN7cutlass13device_kernelIN5flash19enable_sm80_to_sm89INS1_16FlashAttnBwdSm80INS1_25CollectiveMainloopBwdSm80ILi2ELi2EN4cute5tupleIJNS5_1CILi128EEES8_NS7_ILi64EEEEEENS_10bfloat16_tEfNS_4arch4Sm80ELb0ELb0ELb1ELb1ELb0ELb0ELb0ELb0ELi2ELi4ELi4ELi4ELb0EEENS1_21CollectiveEpilogueBwdISA_SB_SD_Li256ELb1ELb0ELi2EEENS1_19SingleTileSchedulerILb1ELb0ELb0ELi128EEEEEEEEEvNT_6ParamsE$_ZN4cute5tupleIJNS0_IJNS_1CILi2EEEEEENS0_IJiEEEEEC2ERKS3_RKS4_ - $_ZN7cutlass13device_kernelIN5flash19enable_sm80_to_sm89INS1_16FlashAttnBwdSm80INS1_25CollectiveMainloopBwdSm80ILi2ELi2EN4cute5tupleIJNS5_1CILi128EEES8_NS7_ILi64EEEEEENS_10bfloat16_tEfNS_4arch4Sm80ELb0ELb0ELb1ELb1ELb0ELb0ELb0ELb0ELi2ELi4ELi4ELi4ELb0EEENS1_21CollectiveEpilogueBwdISA_SB_SD_Li256ELb1ELb0ELi2EEENS1_19SingleTileSchedulerILb1ELb0ELb0ELi128EEEEEEEEEvNT_6ParamsE$_ZN4cute5tupleIJNS0_IJNS_1CILi1EEENS1_ILi2EEES3_EEENS0_IJS2_NS1_ILi256EEEiEEEEEC2ERKS4_RKS6_)
$_ZN7cutlass13device_kernelIN5flash19enable_sm80_to_sm89INS1_16FlashAttnBwdSm80INS1_25CollectiveMainloopBwdSm80ILi2ELi2EN4cute5tupleIJNS5_1CILi128EEES8_NS7_ILi64EEEEEENS_10bfloat16_tEfNS_4arch4Sm80ELb0ELb0ELb1ELb1ELb0ELb0ELb0ELb0ELi2ELi4ELi4ELi4ELb0EEENS1_21CollectiveEpilogueBwdISA_SB_SD_Li256ELb1ELb0ELi2EEENS1_19SingleTileSchedulerILb1ELb0ELb0ELi128EEEEEEEEEvNT_6ParamsE$_ZN4cute5tupleIJNS0_IJNS_1CILi1EEENS1_ILi2EEES3_EEENS0_IJS2_NS1_ILi256EEEiEEEEEC2ERKS4_RKS6_:
[----:B------:R-:W-:Y:S02]  /*bed0*/  MOV R4, 0xbef0 ;  /* 0x0000bef000047802 */ /* 0x000fe40000000f00 */
[----:B------:R-:W-:Y:S05]  /*bee0*/  CALL.REL.NOINC `($_ZN7cutlass13device_kernelIN5flash19enable_sm80_to_sm89INS1_16FlashAttnBwdSm80INS1_25CollectiveMainloopBwdSm80ILi2ELi2EN4cute5tupleIJNS5_1CILi128EEES8_NS7_ILi64EEEEEENS_10bfloat16_tEfNS_4arch4Sm80ELb0ELb0ELb1ELb1ELb0ELb0ELb0ELb0ELi2ELi4ELi4ELi4ELb0EEENS1_21CollectiveEpilogueBwdISA_SB_SD_Li256ELb1ELb0ELi2EEENS1_19SingleTileSchedulerILb1ELb0ELb0ELi128EEEEEEEEEvNT_6ParamsE$_ZN4cute3eso3ESOILb1ELb0EJNS_5tupleIJNS_1CILi1EEENS3_ILi2EEES5_EEENS2_IJS4_NS3_ILi256EEEiEEEEEC2ERKS6_RKS8_) ;  /* 0xffffde6000007944 */ /* 0x000fea0003c3ffff */
[----:B-1----:R-:W-:Y:S02]  /*bef0*/  MOV R2, R6 ;  /* 0x0000000600027202 */ /* 0x002fe40000000f00 */
[----:B------:R-:W-:-:S04]  /*bf00*/  MOV R3, 0x0 ;  /* 0x0000000000037802 */ /* 0x000fc80000000f00 */
[----:B------:R-:W-:Y:S05]  /*bf10*/  RET.REL.NODEC R2 `(_ZN7cutlass13device_kernelIN5flash19enable_sm80_to_sm89INS1_16FlashAttnBwdSm80INS1_25CollectiveMainloopBwdSm80ILi2ELi2EN4cute5tupleIJNS5_1CILi128EEES8_NS7_ILi64EEEEEENS_10bfloat16_tEfNS_4arch4Sm80ELb0ELb0ELb1ELb1ELb0ELb0ELb0ELb0ELi2ELi4ELi4ELi4ELb0EEENS1_21CollectiveEpilogueBwdISA_SB_SD_Li256ELb1ELb0ELi2EEENS1_19SingleTileSchedulerILb1ELb0ELb0ELi128EEEEEEEEEvNT_6ParamsE) ;  /* 0xffff40e002007950 */ /* 0x000fea0003c3ffff */
        .type           $_ZN7cutlass13device_kernelIN5flash19enable_sm80_to_sm89INS1_16FlashAttnBwdSm80INS1_25CollectiveMainloopBwdSm80ILi2ELi2EN4cute5tupleIJNS5_1CILi128EEES8_NS7_ILi64EEEEEENS_10bfloat16_tEfNS_4arch4Sm80ELb0ELb0ELb1ELb1ELb0ELb0ELb0ELb0ELi2ELi4ELi4ELi4ELb0EEENS1_21CollectiveEpilogueBwdISA_SB_SD_Li256ELb1ELb0ELi2EEENS1_19SingleTileSchedulerILb1ELb0ELb0ELi128EEEEEEEEEvNT_6ParamsE$_ZN4cute5tupleIJNS0_IJNS_1CILi2EEEEEENS0_IJiEEEEEC2ERKS3_RKS4_,@function
        .size           $_ZN7cutlass13device_kernelIN5flash19enable_sm80_to_sm89INS1_16FlashAttnBwdSm80INS1_25CollectiveMainloopBwdSm80ILi2ELi2EN4cute5tupleIJNS5_1CILi128EEES8_NS7_ILi64EEEEEENS_10bfloat16_tEfNS_4arch4Sm80ELb0ELb0ELb1ELb1ELb0ELb0ELb0ELb0ELi2ELi4ELi4ELi4ELb0EEENS1_21CollectiveEpilogueBwdISA_SB_SD_Li256ELb1ELb0ELi2EEENS1_19SingleTileSchedulerILb1ELb0ELb0ELi128EEEEEEEEEvNT_6ParamsE$_ZN4cute5tupleIJNS0_IJNS_1CILi2EEEEEENS0_IJiEEEEEC2ERKS3_RKS4_,($_ZN7cutlass13device_kernelIN5flash19enable_sm80_to_sm89INS1_16FlashAttnBwdSm80INS1_25CollectiveMainloopBwdSm80ILi2ELi2EN4cute5tupleIJNS5_1CILi128EEES8_NS7_ILi64EEEEEENS_10bfloat16_tEfNS_4arch4Sm80ELb0ELb0ELb1ELb1ELb0ELb0ELb0ELb0ELi2ELi4ELi4ELi4ELb0EEENS1_21CollectiveEpilogueBwdISA_SB_SD_Li256ELb1ELb0ELi2EEENS1_19SingleTileSchedulerILb1ELb0ELb0ELi128EEEEEEEEEvNT_6ParamsE$_ZN4cute5tupleIJNS0_IJNS_1CILi2EEES2_EEENS0_IJNS1_ILi1EEEiEEEEEC2ERKS3_RKS5_ - $_ZN7cutlass13device_kernelIN5flash19enable_sm80_to_sm89INS1_16FlashAttnBwdSm80INS1_25CollectiveMainloopBwdSm80ILi2ELi2EN4cute5tupleIJNS5_1CILi128EEES8_NS7_ILi64EEEEEENS_10bfloat16_tEfNS_4arch4Sm80ELb0ELb0ELb1ELb1ELb0ELb0ELb0ELb0ELi2ELi4ELi4ELi4ELb0EEENS1_21CollectiveEpilogueBwdISA_SB_SD_Li256ELb1ELb0ELi2EEENS1_19SingleTileSchedulerILb1ELb0ELb0ELi128EEEEEEEEEvNT_6ParamsE$_ZN4cute5tupleIJNS0_IJNS_1CILi2EEEEEENS0_IJiEEEEEC2ERKS3_RKS4_)
$_ZN7cutlass13device_kernelIN5flash19enable_sm80_to_sm89INS1_16FlashAttnBwdSm80INS1_25CollectiveMainloopBwdSm80ILi2ELi2EN4cute5tupleIJNS5_1CILi128EEES8_NS7_ILi64EEEEEENS_10bfloat16_tEfNS_4arch4Sm80ELb0ELb0ELb1ELb1ELb0ELb0ELb0ELb0ELi2ELi4ELi4ELi4ELb0EEENS1_21CollectiveEpilogueBwdISA_SB_SD_Li256ELb1ELb0ELi2EEENS1_19SingleTileSchedulerILb1ELb0ELb0ELi128EEEEEEEEEvNT_6ParamsE$_ZN4cute5tupleIJNS0_IJNS_1CILi2EEEEEENS0_IJiEEEEEC2ERKS3_RKS4_:
[----:B------:R-:W-:Y:S02]  /*bf20*/  MOV R6, 0xbf40 ;  /* 0x0000bf4000067802 */ /* 0x000fe40000000f00 */
[----:B------:R-:W-:Y:S05]  /*bf30*/  CALL.REL.NOINC `($_ZN7cutlass13device_kernelIN5flash19enable_sm80_to_sm89INS1_16FlashAttnBwdSm80INS1_25CollectiveMainloopBwdSm80ILi2ELi2EN4cute5tupleIJNS5_1CILi128EEES8_NS7_ILi64EEEEEENS_10bfloat16_tEfNS_4arch4Sm80ELb0ELb0ELb1ELb1ELb0ELb0ELb0ELb0ELi2ELi4ELi4ELi4ELb0EEENS1_21CollectiveEpilogueBwdISA_SB_SD_Li256ELb1ELb0ELi2EEENS1_19SingleTileSchedulerILb1ELb0ELb0ELi128EEEEEEEEEvNT_6ParamsE$_ZN4cute3eso3ESOILb1ELb0EJNS_5tupleIJNS_1CILi2EEEEEENS2_IJiEEEEEC2ERKS5_RKS6_) ;  /* 0xffffde5000007944 */ /* 0x000fea0003c3ffff */
[----:B------:R-:W-:-:S04]  /*bf40*/  MOV R5, 0x0 ;  /* 0x0000000000057802 */ /* 0x000fc80000000f00 */
[----:B------:R-:W-:Y:S05]  /*bf50*/  RET.REL.NODEC R4 `(_ZN7cutlass13device_kernelIN5flash19enable_sm80_to_sm89INS1_16FlashAttnBwdSm80INS1_25CollectiveMainloopBwdSm80ILi2ELi2EN4cute5tupleIJNS5_1CILi128EEES8_NS7_ILi64EEEEEENS_10bfloat16_tEfNS_4arch4Sm80ELb0ELb0ELb1ELb1ELb0ELb0ELb0ELb0ELi2ELi4ELi4ELi4ELb0EEENS1_21CollectiveEpilogueBwdISA_SB_SD_Li256ELb1ELb0ELi2EEENS1_19SingleTileSchedulerILb1ELb0ELb0ELi128EEEEEEEEEvNT_6ParamsE) ;  /* 0xffff40a004007950 */ /* 0x000fea0003c3ffff */
        .type           $_ZN7cutlass13device_kernelIN5flash19enable_sm80_to_sm89INS1_16FlashAttnBwdSm80INS1_25CollectiveMainloopBwdSm80ILi2ELi2EN4cute5tupleIJNS5_1CILi128EEES8_NS7_ILi64EEEEEENS_10bfloat16_tEfNS_4arch4Sm80ELb0ELb0ELb1ELb1ELb0ELb0ELb0ELb0ELi2ELi4ELi4ELi4ELb0EEENS1_21CollectiveEpilogueBwdISA_SB_SD_Li256ELb1ELb0ELi2EEENS1_19SingleTileSchedulerILb1ELb0ELb0ELi128EEEEEEEEEvNT_6ParamsE$_ZN4cute5tupleIJNS0_IJNS_1CILi2EEES2_EEENS0_IJNS1_ILi1EEEiEEEEEC2ERKS3_RKS5_,@function
        .size           $_ZN7cutlass13device_kernelIN5flash19enable_sm80_to_sm89INS1_16FlashAttnBwdSm80INS1_25CollectiveMainloopBwdSm80ILi2ELi2EN4cute5tupleIJNS5_1CILi128EEES8_NS7_ILi64EEEEEENS_10bfloat16_tEfNS_4arch4Sm80ELb0ELb0ELb1ELb1ELb0ELb0ELb0ELb0ELi2ELi4ELi4ELi4ELb0EEENS1_21CollectiveEpilogueBwdISA_SB_SD_Li256ELb1ELb0ELi2EEENS1_19SingleTileSchedulerILb1ELb0ELb0ELi128EEEEEEEEEvNT_6ParamsE$_ZN4cute5tupleIJNS0_IJNS_1CILi2EEES2_EEENS0_IJNS1_ILi1EEEiEEEEEC2ERKS3_RKS5_,($_ZN7cutlass13device_kernelIN5flash19enable_sm80_to_sm89INS1_16FlashAttnBwdSm80INS1_25CollectiveMainloopBwdSm80ILi2ELi2EN4cute5tupleIJNS5_1CILi128EEES8_NS7_ILi64EEEEEENS_10bfloat16_tEfNS_4arch4Sm80ELb0ELb0ELb1ELb1ELb0ELb0ELb0ELb0ELi2ELi4ELi4ELi4ELb0EEENS1_21CollectiveEpilogueBwdISA_SB_SD_Li256ELb1ELb0ELi2EEENS1_19SingleTileSchedulerILb1ELb0ELb0ELi128EEEEEEEEEvNT_6ParamsE$_ZN4cute5tupleIJNS0_IJNS_1CILi2EEES2_EEENS0_IJiNS1_ILi4096EEEEEEEEC2ERKS3_RKS5_ - $_ZN7cutlass13device_kernelIN5flash19enable_sm80_to_sm89INS1_16FlashAttnBwdSm80INS1_25CollectiveMainloopBwdSm80ILi2ELi2EN4cute5tupleIJNS5_1CILi128EEES8_NS7_ILi64EEEEEENS_10bfloat16_tEfNS_4arch4Sm80ELb0ELb0ELb1ELb1ELb0ELb0ELb0ELb0ELi2ELi4ELi4ELi4ELb0EEENS1_21CollectiveEpilogueBwdISA_SB_SD_Li256ELb1ELb0ELi2EEENS1_19SingleTileSchedulerILb1ELb0ELb0ELi128EEEEEEEEEvNT_6ParamsE$_ZN4cute5tupleIJNS0_IJNS_1CILi2EEES2_EEENS0_IJNS1_ILi1EEEiEEEEEC2ERKS3_RKS5_)
$_ZN7cutlass13device_kernelIN5flash19enable_sm80_to_sm89INS1_16FlashAttnBwdSm80INS1_25CollectiveMainloopBwdSm80ILi2ELi2EN4cute5tupleIJNS5_1CILi128EEES8_NS7_ILi64EEEEEENS_10bfloat16_tEfNS_4arch4Sm80ELb0ELb0ELb1ELb1ELb0ELb0ELb0ELb0ELi2ELi4ELi4ELi4ELb0EEENS1_21CollectiveEpilogueBwdISA_SB_SD_Li256ELb1ELb0ELi2EEENS1_19SingleTileSchedulerILb1ELb0ELb0ELi128EEEEEEEEEvNT_6ParamsE$_ZN4cute5tupleIJNS0_IJNS_1CILi2EEES2_EEENS0_IJNS1_ILi1EEEiEEEEEC2ERKS3_RKS5_:
[----:B------:R-:W-:Y:S02]  /*bf60*/  MOV R4, 0xbf80 ;  /* 0x0000bf8000047802 */ /* 0x000fe40000000f00 */
[----:B------:R-:W-:Y:S05]  /*bf70*/  CALL.REL.NOINC `($_ZN7cutlass13device_kernelIN5flash19enable_sm80_to_sm89INS1_16FlashAttnBwdSm80INS1_25CollectiveMainloopBwdSm80ILi2ELi2EN4cute5tupleIJNS5_1CILi128EEES8_NS7_ILi64EEEEEENS_10bfloat16_tEfNS_4arch4Sm80ELb0ELb0ELb1ELb1ELb0ELb0ELb0ELb0ELi2ELi4ELi4ELi4ELb0EEENS1_21CollectiveEpilogueBwdISA_SB_SD_Li256ELb1ELb0ELi2EEENS1_19SingleTileSchedulerILb1ELb0ELb0ELi128EEEEEEEEEvNT_6ParamsE$_ZN4cute3eso3ESOILb1ELb0EJNS_5tupleIJNS_1CILi2EEES4_EEENS2_IJNS3_ILi1EEEiEEEEEC2ERKS5_RKS7_) ;  /* 0xffffdee000007944 */ /* 0x000fea0003c3ffff */
[----:B-1----:R-:W-:Y:S02]  /*bf80*/  MOV R2, R6 ;  /* 0x0000000600027202 */ /* 0x002fe40000000f00 */
[----:B------:R-:W-:-:S04]  /*bf90*/  MOV R3, 0x0 ;  /* 0x0000000000037802 */ /* 0x000fc80000000f00 */
[----:B------:R-:W-:Y:S05]  /*bfa0*/  RET.REL.NODEC R2 `(_ZN7cutlass13device_kernelIN5flash19enable_sm80_to_sm89INS1_16FlashAttnBwdSm80INS1_25CollectiveMainloopBwdSm80ILi2ELi2EN4cute5tupleIJNS5_1CILi128EEES8_NS7_ILi64EEEEEENS_10bfloat16_tEfNS_4arch4Sm80ELb0ELb0ELb1ELb1ELb0ELb0ELb0ELb0ELi2ELi4ELi4ELi4ELb0EEENS1_21CollectiveEpilogueBwdISA_SB_SD_Li256ELb1ELb0ELi2EEENS1_19SingleTileSchedulerILb1ELb0ELb0ELi128EEEEEEEEEvNT_6ParamsE) ;  /* 0xffff405002007950 */ /* 0x000fea0003c3ffff */
        .type           $_ZN7cutlass13device_kernelIN5flash19enable_sm80_to_sm89INS1_16FlashAttnBwdSm80INS1_25CollectiveMainloopBwdSm80ILi2ELi2EN4cute5tupleIJNS5_1CILi128EEES8_NS7_ILi64EEEEEENS_10bfloat16_tEfNS_4arch4Sm80ELb0ELb0ELb1ELb1ELb0ELb0ELb0ELb0ELi2ELi4ELi4ELi4ELb0EEENS1_21CollectiveEpilogueBwdISA_SB_SD_Li256ELb1ELb0ELi2EEENS1_19SingleTileSchedulerILb1ELb0ELb0ELi128EEEEEEEEEvNT_6ParamsE$_ZN4cute5tupleIJNS0_IJNS_1CILi2EEES2_EEENS0_IJiNS1_ILi4096EEEEEEEEC2ERKS3_RKS5_,@function
        .size           $_ZN7cutlass13device_kernelIN5flash19enable_sm80_to_sm89INS1_16FlashAttnBwdSm80INS1_25CollectiveMainloopBwdSm80ILi2ELi2EN4cute5tupleIJNS5_1CILi128EEES8_NS7_ILi64EEEEEENS_10bfloat16_tEfNS_4arch4Sm80ELb0ELb0ELb1ELb1ELb0ELb0ELb0ELb0ELi2ELi4ELi4ELi4ELb0EEENS1_21CollectiveEpilogueBwdISA_SB_SD_Li256ELb1ELb0ELi2EEENS1_19SingleTileSchedulerILb1ELb0ELb0ELi128EEEEEEEEEvNT_6ParamsE$_ZN4cute5tupleIJNS0_IJNS_1CILi2EEES2_EEENS0_IJiNS1_ILi4096EEEEEEEEC2ERKS3_RKS5_,($_ZN7cutlass13device_kernelIN5flash19enable_sm80_to_sm89INS1_16FlashAttnBwdSm80INS1_25CollectiveMainloopBwdSm80ILi2ELi2EN4cute5tupleIJNS5_1CILi128EEES8_NS7_ILi64EEEEEENS_10bfloat16_tEfNS_4arch4Sm80ELb0ELb0ELb1ELb1ELb0ELb0ELb0ELb0ELi2ELi4ELi4ELi4ELb0EEENS1_21CollectiveEpilogueBwdISA_SB_SD_Li256ELb1ELb0ELi2EEENS1_19SingleTileSchedulerILb1ELb0ELb0ELi128EEEEEEEEEvNT_6ParamsE$_ZN4cute5tupleIJNS0_IJNS_1CILi2EEES2_EEENS0_IJiNS1_ILi512EEEEEEEEC2ERKS3_RKS5_ - $_ZN7cutlass13device_kernelIN5flash19enable_sm80_to_sm89INS1_16FlashAttnBwdSm80INS1_25CollectiveMainloopBwdSm80ILi2ELi2EN4cute5tupleIJNS5_1CILi128EEES8_NS7_ILi64EEEEEENS_10bfloat16_tEfNS_4arch4Sm80ELb0ELb0ELb1ELb1ELb0ELb0ELb0ELb0ELi2ELi4ELi4ELi4ELb0EEENS1_21CollectiveEpilogueBwdISA_SB_SD_Li256ELb1ELb0ELi2EEENS1_19SingleTileSchedulerILb1ELb0ELb0ELi128EEEEEEEEEvNT_6ParamsE$_ZN4cute5tupleIJNS0_IJNS_1CILi2EEES2_EEENS0_IJiNS1_ILi4096EEEEEEEEC2ERKS3_RKS5_)
$_ZN7cutlass13device_kernelIN5flash19enable_sm80_to_sm89INS1_16FlashAttnBwdSm80INS1_25CollectiveMainloopBwdSm80ILi2ELi2EN4cute5tupleIJNS5_1CILi128EEES8_NS7_ILi64EEEEEENS_10bfloat16_tEfNS_4arch4Sm80ELb0ELb0ELb1ELb1ELb0ELb0ELb0ELb0ELi2ELi4ELi4ELi4ELb0EEENS1_21CollectiveEpilogueBwdISA_SB_SD_Li256ELb1ELb0ELi2EEENS1_19SingleTileSchedulerILb1ELb0ELb0ELi128EEEEEEEEEvNT_6ParamsE$_ZN4cute5tupleIJNS0_IJNS_1CILi2EEES2_EEENS0_IJiNS1_ILi4096EEEEEEEEC2ERKS3_RKS5_:
[----:B------:R-:W-:Y:S02]  /*bfb0*/  MOV R4, 0xbfd0 ;  /* 0x0000bfd000047802 */ /* 0x000fe40000000f00 */
[----:B------:R-:W-:Y:S05]  /*bfc0*/  CALL.REL.NOINC `($_ZN7cutlass13device_kernelIN5flash19enable_sm80_to_sm89INS1_16FlashAttnBwdSm80INS1_25CollectiveMainloopBwdSm80ILi2ELi2EN4cute5tupleIJNS5_1CILi128EEES8_NS7_ILi64EEEEEENS_10bfloat16_tEfNS_4arch4Sm80ELb0ELb0ELb1ELb1ELb0ELb0ELb0ELb0ELi2ELi4ELi4ELi4ELb0EEENS1_21CollectiveEpilogueBwdISA_SB_SD_Li256ELb1ELb0ELi2EEENS1_19SingleTileSchedulerILb1ELb0ELb0ELi128EEEEEEEEEvNT_6ParamsE$_ZN4cute3eso3ESOILb1ELb0EJNS_5tupleIJNS_1CILi2EEES4_EEENS2_IJiNS3_ILi4096EEEEEEEEC2ERKS5_RKS7_) ;  /* 0xffffded000007944 */ /* 0x000fea0003c3ffff */
[----:B-1----:R-:W-:Y:S02]  /*bfd0*/  MOV R2, R6 ;  /* 0x0000000600027202 */ /* 0x002fe40000000f00 */
[----:B------:R-:W-:-:S04]  /*bfe0*/  MOV R3, 0x0 ;  /* 0x0000000000037802 */ /* 0x000fc80000000f00 */
[----:B------:R-:W-:Y:S05]  /*bff0*/  RET.REL.NODEC R2 `(_ZN7cutlass13device_kernelIN5flash19enable_sm80_to_sm89INS1_16FlashAttnBwdSm80INS1_25CollectiveMainloopBwdSm80ILi2ELi2EN4cute5tupleIJNS5_1CILi128EEES8_NS7_ILi64EEEEEENS_10bfloat16_tEfNS_4arch4Sm80ELb0ELb0ELb1ELb1ELb0ELb0ELb0ELb0ELi2ELi4ELi4ELi4ELb0EEENS1_21CollectiveEpilogueBwdISA_SB_SD_Li256ELb1ELb0ELi2EEENS1_19SingleTileSchedulerILb1ELb0ELb0ELi128EEEEEEEEEvNT_6ParamsE) ;  /* 0xffff400002007950 */ /* 0x000fea0003c3ffff */
        .type           $_ZN7cutlass13device_kernelIN5flash19enable_sm80_to_sm89INS1_16FlashAttnBwdSm80INS1_25CollectiveMainloopBwdSm80ILi2ELi2EN4cute5tupleIJNS5_1CILi128EEES8_NS7_ILi64EEEEEENS_10bfloat16_tEfNS_4arch4Sm80ELb0ELb0ELb1ELb1ELb0ELb0ELb0ELb0ELi2ELi4ELi4ELi4ELb0EEENS1_21CollectiveEpilogueBwdISA_SB_SD_Li256ELb1ELb0ELi2EEENS1_19SingleTileSchedulerILb1ELb0ELb0ELi128EEEEEEEEEvNT_6ParamsE$_ZN4cute5tupleIJNS0_IJNS_1CILi2EEES2_EEENS0_IJiNS1_ILi512EEEEEEEEC2ERKS3_RKS5_,@function
        .size           $_ZN7cutlass13device_kernelIN5flash19enable_sm80_to_sm89INS1_16FlashAttnBwdSm80INS1_25CollectiveMainloopBwdSm80ILi2ELi2EN4cute5tupleIJNS5_1CILi128EEES8_NS7_ILi64EEEEEENS_10bfloat16_tEfNS_4arch4Sm80ELb0ELb0ELb1ELb1ELb0ELb0ELb0ELb0ELi2ELi4ELi4ELi4ELb0EEENS1_21CollectiveEpilogueBwdISA_SB_SD_Li256ELb1ELb0ELi2EEENS1_19SingleTileSchedulerILb1ELb0ELb0ELi128EEEEEEEEEvNT_6ParamsE$_ZN4cute5tupleIJNS0_IJNS_1CILi2EEES2_EEENS0_IJiNS1_ILi512EEEEEEEEC2ERKS3_RKS5_,($_ZN7cutlass13device_kernelIN5flash19enable_sm80_to_sm89INS1_16FlashAttnBwdSm80INS1_25CollectiveMainloopBwdSm80ILi2ELi2EN4cute5tupleIJNS5_1CILi128EEES8_NS7_ILi64EEEEEENS_10bfloat16_tEfNS_4arch4Sm80ELb0ELb0ELb1ELb1ELb0ELb0ELb0ELb0ELi2ELi4ELi4ELi4ELb0EEENS1_21CollectiveEpilogueBwdISA_SB_SD_Li256ELb1ELb0ELi2EEENS1_19SingleTileSchedulerILb1ELb0ELb0ELi128EEEEEEEEEvNT_6ParamsE$_ZN4cute5tupleIJNS0_IJNS_1CILi2EEES2_EEENS0_IJiiEEEEEC2ERKS3_RKS4_ - $_ZN7cutlass13device_kernelIN5flash19enable_sm80_to_sm89INS1_16FlashAttnBwdSm80INS1_25CollectiveMainloopBwdSm80ILi2ELi2EN4cute5tupleIJNS5_1CILi128EEES8_NS7_ILi64EEEEEENS_10bfloat16_tEfNS_4arch4Sm80ELb0ELb0ELb1ELb1ELb0ELb0ELb0ELb0ELi2ELi4ELi4ELi4ELb0EEENS1_21CollectiveEpilogueBwdISA_SB_SD_Li256ELb1ELb0ELi2EEENS1_19SingleTileSchedulerILb1ELb0ELb0ELi128EEEEEEEEEvNT_6ParamsE$_ZN4cute5tupleIJNS0_IJNS_1CILi2EEES2_EEENS0_IJiNS1_ILi512EEEEEEEEC2ERKS3_RKS5_)
$_ZN7cutlass13device_kernelIN5flash19enable_sm80_to_sm89INS1_16FlashAttnBwdSm80INS1_25CollectiveMainloopBwdSm80ILi2ELi2EN4cute5tupleIJNS5_1CILi128EEES8_NS7_ILi64EEEEEENS_10bfloat16_tEfNS_4arch4Sm80ELb0ELb0ELb1ELb1ELb0ELb0ELb0ELb0ELi2ELi4ELi4ELi4ELb0EEENS1_21CollectiveEpilogueBwdISA_SB_SD_Li256ELb1ELb0ELi2EEENS1_19SingleTileSchedulerILb1ELb0ELb0ELi128EEEEEEEEEvNT_6ParamsE$_ZN4cute5tupleIJNS0_IJNS_1CILi2EEES2_EEENS0_IJiNS1_ILi512EEEEEEEEC2ERKS3_RKS5_:
[----:B------:R-:W-:Y:S02]  /*c000*/  MOV R4, 0xc020 ;  /* 0x0000c02000047802 */ /* 0x000fe40000000f00 */
[----:B------:R-:W-:Y:S05]  /*c010*/  CALL.REL.NOINC `($_ZN7cutlass13device_kernelIN5flash19enable_sm80_to_sm89INS1_16FlashAttnBwdSm80INS1_25CollectiveMainloopBwdSm80ILi2ELi2EN4cute5tupleIJNS5_1CILi128EEES8_NS7_ILi64EEEEEENS_10bfloat16_tEfNS_4arch4Sm80ELb0ELb0ELb1ELb1ELb0ELb0ELb0ELb0ELi2ELi4ELi4ELi4ELb0EEENS1_21CollectiveEpilogueBwdISA_SB_SD_Li256ELb1ELb0ELi2EEENS1_19SingleTileSchedulerILb1ELb0ELb0ELi128EEEEEEEEEvNT_6ParamsE$_ZN4cute3eso3ESOILb1ELb0EJNS_5tupleIJNS_1CILi2EEES4_EEENS2_IJiNS3_ILi512EEEEEEEEC2ERKS5_RKS7_) ;  /* 0xffffdec000007944 */ /* 0x000fea0003c3ffff */
[----:B-1----:R-:W-:Y:S02]  /*c020*/  MOV R2, R6 ;  /* 0x0000000600027202 */ /* 0x002fe40000000f00 */
[----:B------:R-:W-:-:S04]  /*c030*/  MOV R3, 0x0 ;  /* 0x0000000000037802 */ /* 0x000fc80000000f00 */
[----:B------:R-:W-:Y:S05]  /*c040*/  RET.REL.NODEC R2 `(_ZN7cutlass13device_kernelIN5flash19enable_sm80_to_sm89INS1_16FlashAttnBwdSm80INS1_25CollectiveMainloopBwdSm80ILi2ELi2EN4cute5tupleIJNS5_1CILi128EEES8_NS7_ILi64EEEEEENS_10bfloat16_tEfNS_4arch4Sm80ELb0ELb0ELb1ELb1ELb0ELb0ELb0ELb0ELi2ELi4ELi4ELi4ELb0EEENS1_21CollectiveEpilogueBwdISA_SB_SD_Li256ELb1ELb0ELi2EEENS1_19SingleTileSchedulerILb1ELb0ELb0ELi128EEEEEEEEEvNT_6ParamsE) ;  /* 0xffff3fb002007950 */ /* 0x000fea0003c3ffff */
        .type           $_ZN7cutlass13device_kernelIN5flash19enable_sm80_to_sm89INS1_16FlashAttnBwdSm80INS1_25CollectiveMainloopBwdSm80ILi2ELi2EN4cute5tupleIJNS5_1CILi128EEES8_NS7_ILi64EEEEEENS_10bfloat16_tEfNS_4arch4Sm80ELb0ELb0ELb1ELb1ELb0ELb0ELb0ELb0ELi2ELi4ELi4ELi4ELb0EEENS1_21CollectiveEpilogueBwdISA_SB_SD_Li256ELb1ELb0ELi2EEENS1_19SingleTileSchedulerILb1ELb0ELb0ELi128EEEEEEEEEvNT_6ParamsE$_ZN4cute5tupleIJNS0_IJNS_1CILi2EEES2_EEENS0_IJiiEEEEEC2ERKS3_RKS4_,@function
        .size           $_ZN7cutlass13device_kernelIN5flash19enable_sm80_to_sm89INS1_16FlashAttnBwdSm80INS1_25CollectiveMainloopBwdSm80ILi2ELi2EN4cute5tupleIJNS5_1CILi128EEES8_NS7_ILi64EEEEEENS_10bfloat16_tEfNS_4arch4Sm80ELb0ELb0ELb1ELb1ELb0ELb0ELb0ELb0ELi2ELi4ELi4ELi4ELb0EEENS1_21CollectiveEpilogueBwdISA_SB_SD_Li256ELb1ELb0ELi2EEENS1_19SingleTileSchedulerILb1ELb0ELb0ELi128EEEEEEEEEvNT_6ParamsE$_ZN4cute5tupleIJNS0_IJNS_1CILi2EEES2_EEENS0_IJiiEEEEEC2ERKS3_RKS4_,($_ZN7cutlass13device_kernelIN5flash19enable_sm80_to_sm89INS1_16FlashAttnBwdSm80INS1_25CollectiveMainloopBwdSm80ILi2ELi2EN4cute5tupleIJNS5_1CILi128EEES8_NS7_ILi64EEEEEENS_10bfloat16_tEfNS_4arch4Sm80ELb0ELb0ELb1ELb1ELb0ELb0ELb0ELb0ELi2ELi4ELi4ELi4ELb0EEENS1_21CollectiveEpilogueBwdISA_SB_SD_Li256ELb1ELb0ELi2EEENS1_19SingleTileSchedulerILb1ELb0ELb0ELi128EEEEEEEEEvNT_6ParamsE$_ZN4cute5tupleIJNS0_IJNS_1CILi2EEES2_S2_EEENS0_IJNS1_ILi1EEENS1_ILi512EEEiEEEEEC2ERKS3_RKS6_ - $_ZN7cutlass13device_kernelIN5flash19enable_sm80_to_sm89INS1_16FlashAttnBwdSm80INS1_25CollectiveMainloopBwdSm80ILi2ELi2EN4cute5tupleIJNS5_1CILi128EEES8_NS7_ILi64EEEEEENS_10bfloat16_tEfNS_4arch4Sm80ELb0ELb0ELb1ELb1ELb0ELb0ELb0ELb0ELi2ELi4ELi4ELi4ELb0EEENS1_21CollectiveEpilogueBwdISA_SB_SD_Li256ELb1ELb0ELi2EEENS1_19SingleTileSchedulerILb1ELb0ELb0ELi128EEEEEEEEEvNT_6ParamsE$_ZN4cute5tupleIJNS0_IJNS_1CILi2EEES2_EEENS0_IJiiEEEEEC2ERKS3_RKS4_)
$_ZN7cutlass13device_kernelIN5flash19enable_sm80_to_sm89INS1_16FlashAttnBwdSm80INS1_25CollectiveMainloopBwdSm80ILi2ELi2EN4cute5tupleIJNS5_1CILi128EEES8_NS7_ILi64EEEEEENS_10bfloat16_tEfNS_4arch4Sm80ELb0ELb0ELb1ELb1ELb0ELb0ELb0ELb0ELi2ELi4ELi4ELi4ELb0EEENS1_21CollectiveEpilogueBwdISA_SB_SD_Li256ELb1ELb0ELi2EEENS1_19SingleTileSchedulerILb1ELb0ELb0ELi128EEEEEEEEEvNT_6ParamsE$_ZN4cute5tupleIJNS0_IJNS_1CILi2EEES2_EEENS0_IJiiEEEEEC2ERKS3_RKS4_:
[----:B------:R-:W-:Y:S02]  /*c050*/  MOV R4, 0xc070 ;  /* 0x0000c07000047802 */ /* 0x000fe40000000f00 */
[----:B------:R-:W-:Y:S05]  /*c060*/  CALL.REL.NOINC `($_ZN7cutlass13device_kernelIN5flash19enable_sm80_to_sm89INS1_16FlashAttnBwdSm80INS1_25CollectiveMainloopBwdSm80ILi2ELi2EN4cute5tupleIJNS5_1CILi128EEES8_NS7_ILi64EEEEEENS_10bfloat16_tEfNS_4arch4Sm80ELb0ELb0ELb1ELb1ELb0ELb0ELb0ELb0ELi2ELi4ELi4ELi4ELb0EEENS1_21CollectiveEpilogueBwdISA_SB_SD_Li256ELb1ELb0ELi2EEENS1_19SingleTileSchedulerILb1ELb0ELb0ELi128EEEEEEEEEvNT_6ParamsE$_ZN4cute3eso3ESOILb1ELb0EJNS_5tupleIJNS_1CILi2EEES4_EEENS2_IJiiEEEEEC2ERKS5_RKS6_) ;  /* 0xffffdeb000007944 */ /* 0x000fea0003c3ffff */
[----:B-1----:R-:W-:Y:S02]  /*c070*/  MOV R2, R6 ;  /* 0x0000000600027202 */ /* 0x002fe40000000f00 */
[----:B------:R-:W-:-:S04]  /*c080*/  MOV R3, 0x0 ;  /* 0x0000000000037802 */ /* 0x000fc80000000f00 */
[----:B------:R-:W-:Y:S05]  /*c090*/  RET.REL.NODEC R2 `(_ZN7cutlass13device_kernelIN5flash19enable_sm80_to_sm89INS1_16FlashAttnBwdSm80INS1_25CollectiveMainloopBwdSm80ILi2ELi2EN4cute5tupleIJNS5_1CILi128EEES8_NS7_ILi64EEEEEENS_10bfloat16_tEfNS_4arch4Sm80ELb0ELb0ELb1ELb1ELb0ELb0ELb0ELb0ELi2ELi4ELi4ELi4ELb0EEENS1_21CollectiveEpilogueBwdISA_SB_SD_Li256ELb1ELb0ELi2EEENS1_19SingleTileSchedulerILb1ELb0ELb0ELi128EEEEEEEEEvNT_6ParamsE) ;  /* 0xffff3f6002007950 */ /* 0x000fea0003c3ffff */
        .type           $_ZN7cutlass13device_kernelIN5flash19enable_sm80_to_sm89INS1_16FlashAttnBwdSm80INS1_25CollectiveMainloopBwdSm80ILi2ELi2EN4cute5tupleIJNS5_1CILi128EEES8_NS7_ILi64EEEEEENS_10bfloat16_tEfNS_4arch4Sm80ELb0ELb0ELb1ELb1ELb0ELb0ELb0ELb0ELi2ELi4ELi4ELi4ELb0EEENS1_21CollectiveEpilogueBwdISA_SB_SD_Li256ELb1ELb0ELi2EEENS1_19SingleTileSchedulerILb1ELb0ELb0ELi128EEEEEEEEEvNT_6ParamsE$_ZN4cute5tupleIJNS0_IJNS_1CILi2EEES2_S2_EEENS0_IJNS1_ILi1EEENS1_ILi512EEEiEEEEEC2ERKS3_RKS6_,@function
        .size           $_ZN7cutlass13device_kernelIN5flash19enable_sm80_to_sm89INS1_16FlashAttnBwdSm80INS1_25CollectiveMainloopBwdSm80ILi2ELi2EN4cute5tupleIJNS5_1CILi128EEES8_NS7_ILi64EEEEEENS_10bfloat16_tEfNS_4arch4Sm80ELb0ELb0ELb1ELb1ELb0ELb0ELb0ELb0ELi2ELi4ELi4ELi4ELb0EEENS1_21CollectiveEpilogueBwdISA_SB_SD_Li256ELb1ELb0ELi2EEENS1_19SingleTileSchedulerILb1ELb0ELb0ELi128EEEEEEEEEvNT_6ParamsE$_ZN4cute5tupleIJNS0_IJNS_1CILi2EEES2_S2_EEENS0_IJNS1_ILi1EEENS1_ILi512EEEiEEEEEC2ERKS3_RKS6_,($_ZN7cutlass13device_kernelIN5flash19enable_sm80_to_sm89INS1_16FlashAttnBwdSm80INS1_25CollectiveMainloopBwdSm80ILi2ELi2EN4cute5tupleIJNS5_1CILi128EEES8_NS7_ILi64EEEEEENS_10bfloat16_tEfNS_4arch4Sm80ELb0ELb0ELb1ELb1ELb0ELb0ELb0ELb0ELi2ELi4ELi4ELi4ELb0EEENS1_21CollectiveEpilogueBwdISA_SB_SD_Li256ELb1ELb0ELi2EEENS1_19SingleTileSchedulerILb1ELb0ELb0ELi128EEEEEEEEEvNT_6ParamsE$_ZN4cute5tupleIJNS0_IJNS_1CILi8EEENS0_IJNS1_ILi2EEES3_S3_EEENS1_ILi1EEES4_S5_EEENS0_IJS5_NS0_IJS2_iiEEENS1_ILi64EEENS0_IJiNS1_ILi144EEENS1_ILi288EEEEEENS1_ILi512EEEEEEEEC2ERKS6_RKSD_ - $_ZN7cutlass13device_kernelIN5flash19enable_sm80_to_sm89INS1_16FlashAttnBwdSm80INS1_25CollectiveMainloopBwdSm80ILi2ELi2EN4cute5tupleIJNS5_1CILi128EEES8_NS7_ILi64EEEEEENS_10bfloat16_tEfNS_4arch4Sm80ELb0ELb0ELb1ELb1ELb0ELb0ELb0ELb0ELi2ELi4ELi4ELi4ELb0EEENS1_21CollectiveEpilogueBwdISA_SB_SD_Li256ELb1ELb0ELi2EEENS1_19SingleTileSchedulerILb1ELb0ELb0ELi128EEEEEEEEEvNT_6ParamsE$_ZN4cute5tupleIJNS0_IJNS_1CILi2EEES2_S2_EEENS0_IJNS1_ILi1EEENS1_ILi512EEEiEEEEEC2ERKS3_RKS6_)
$_ZN7cutlass13device_kernelIN5flash19enable_sm80_to_sm89INS1_16FlashAttnBwdSm80INS1_25CollectiveMainloopBwdSm80ILi2ELi2EN4cute5tupleIJNS5_1CILi128EEES8_NS7_ILi64EEEEEENS_10bfloat16_tEfNS_4arch4Sm80ELb0ELb0ELb1ELb1ELb0ELb0ELb0ELb0ELi2ELi4ELi4ELi4ELb0EEENS1_21CollectiveEpilogueBwdISA_SB_SD_Li256ELb1ELb0ELi2EEENS1_19SingleTileSchedulerILb1ELb0ELb0ELi128EEEEEEEEEvNT_6ParamsE$_ZN4cute5tupleIJNS0_IJNS_1CILi2EEES2_S2_EEENS0_IJNS1_ILi1EEENS1_ILi512EEEiEEEEEC2ERKS3_RKS6_:
[----:B------:R-:W-:Y:S02]  /*c0a0*/  MOV R4, 0xc0c0 ;  /* 0x0000c0c000047802 */ /* 0x000fe40000000f00 */
[----:B------:R-:W-:Y:S05]  /*c0b0*/  CALL.REL.NOINC `($_ZN7cutlass13device_kernelIN5flash19enable_sm80_to_sm89INS1_16FlashAttnBwdSm80INS1_25CollectiveMainloopBwdSm80ILi2ELi2EN4cute5tupleIJNS5_1CILi128EEES8_NS7_ILi64EEEEEENS_10bfloat16_tEfNS_4arch4Sm80ELb0ELb0ELb1ELb1ELb0ELb0ELb0ELb0ELi2ELi4ELi4ELi4ELb0EEENS1_21CollectiveEpilogueBwdISA_SB_SD_Li256ELb1ELb0ELi2EEENS1_19SingleTileSchedulerILb1ELb0ELb0ELi128EEEEEEEEEvNT_6ParamsE$_ZN4cute3eso3ESOILb1ELb0EJNS_5tupleIJNS_1CILi2EEES4_S4_EEENS2_IJNS3_ILi1EEENS3_ILi512EEEiEEEEEC2ERKS5_RKS8_) ;  /* 0xffffdf1000007944 */ /* 0x000fea0003c3ffff */
[----:B-1----:R-:W-:Y:S02]  /*c0c0*/  MOV R2, R6 ;  /* 0x0000000600027202 */ /* 0x002fe40000000f00 */
[----:B------:R-:W-:-:S04]  /*c0d0*/  MOV R3, 0x0 ;  /* 0x0000000000037802 */ /* 0x000fc80000000f00 */
[----:B------:R-:W-:Y:S05]  /*c0e0*/  RET.REL.NODEC R2 `(_ZN7cutlass13device_kernelIN5flash19enable_sm80_to_sm89INS1_16FlashAttnBwdSm80INS1_25CollectiveMainloopBwdSm80ILi2ELi2EN4cute5tupleIJNS5_1CILi128EEES8_NS7_ILi64EEEEEENS_10bfloat16_tEfNS_4arch4Sm80ELb0ELb0ELb1ELb1ELb0ELb0ELb0ELb0ELi2ELi4ELi4ELi4ELb0EEENS1_21CollectiveEpilogueBwdISA_SB_SD_Li256ELb1ELb0ELi2EEENS1_19SingleTileSchedulerILb1ELb0ELb0ELi128EEEEEEEEEvNT_6ParamsE) ;  /* 0xffff3f1002007950 */ /* 0x000fea0003c3ffff */
        .type           $_ZN7cutlass13device_kernelIN5flash19enable_sm80_to_sm89INS1_16FlashAttnBwdSm80INS1_25CollectiveMainloopBwdSm80ILi2ELi2EN4cute5tupleIJNS5_1CILi128EEES8_NS7_ILi64EEEEEENS_10bfloat16_tEfNS_4arch4Sm80ELb0ELb0ELb1ELb1ELb0ELb0ELb0ELb0ELi2ELi4ELi4ELi4ELb0EEENS1_21CollectiveEpilogueBwdISA_SB_SD_Li256ELb1ELb0ELi2EEENS1_19SingleTileSchedulerILb1ELb0ELb0ELi128EEEEEEEEEvNT_6ParamsE$_ZN4cute5tupleIJNS0_IJNS_1CILi8EEENS0_IJNS1_ILi2EEES3_S3_EEENS1_ILi1EEES4_S5_EEENS0_IJS5_NS0_IJS2_iiEEENS1_ILi64EEENS0_IJiNS1_ILi144EEENS1_ILi288EEEEEENS1_ILi512EEEEEEEEC2ERKS6_RKSD_,@function
        .size           $_ZN7cutlass13device_kernelIN5flash19enable_sm80_to_sm89INS1_16FlashAttnBwdSm80INS1_25CollectiveMainloopBwdSm80ILi2ELi2EN4cute5tupleIJNS5_1CILi128EEES8_NS7_ILi64EEEEEENS_10bfloat16_tEfNS_4arch4Sm80ELb0ELb0ELb1ELb1ELb0ELb0ELb0ELb0ELi2ELi4ELi4ELi4ELb0EEENS1_21CollectiveEpilogueBwdISA_SB_SD_Li256ELb1ELb0ELi2EEENS1_19SingleTileSchedulerILb1ELb0ELb0ELi128EEEEEEEEEvNT_6ParamsE$_ZN4cute5tupleIJNS0_IJNS_1CILi8EEENS0_IJNS1_ILi2EEES3_S3_EEENS1_ILi1EEES4_S5_EEENS0_IJS5_NS0_IJS2_iiEEENS1_ILi64EEENS0_IJiNS1_ILi144EEENS1_ILi288EEEEEENS1_ILi512EEEEEEEEC2ERKS6_RKSD_,($_ZN7cutlass13device_kernelIN5flash19enable_sm80_to_sm89INS1_16FlashAttnBwdSm80INS1_25CollectiveMainloopBwdSm80ILi2ELi2EN4cute5tupleIJNS5_1CILi128EEES8_NS7_ILi64EEEEEENS_10bfloat16_tEfNS_4arch4Sm80ELb0ELb0ELb1ELb1ELb0ELb0ELb0ELb0ELi2ELi4ELi4ELi4ELb0EEENS1_21CollectiveEpilogueBwdISA_SB_SD_Li256ELb1ELb0ELi2EEENS1_19SingleTileSchedulerILb1ELb0ELb0ELi128EEEEEEEEEvNT_6ParamsE$_ZN4cute5tupleIJNS0_IJNS_1CILi8EEENS0_IJNS1_ILi2EEES3_S3_EEENS1_ILi1EEES4_S5_EEENS0_IJS5_NS0_IJiiiEEENS1_ILi64EEENS0_IJNS1_ILi72EEENS1_ILi144EEENS1_ILi288EEEEEENS1_ILi512EEEEEEEEC2ERKS6_RKSE_ - $_ZN7cutlass13device_kernelIN5flash19enable_sm80_to_sm89INS1_16FlashAttnBwdSm80INS1_25CollectiveMainloopBwdSm80ILi2ELi2EN4cute5tupleIJNS5_1CILi128EEES8_NS7_ILi64EEEEEENS_10bfloat16_tEfNS_4arch4Sm80ELb0ELb0ELb1ELb1ELb0ELb0ELb0ELb0ELi2ELi4ELi4ELi4ELb0EEENS1_21CollectiveEpilogueBwdISA_SB_SD_Li256ELb1ELb0ELi2EEENS1_19SingleTileSchedulerILb1ELb0ELb0ELi128EEEEEEEEEvNT_6ParamsE$_ZN4cute5tupleIJNS0_IJNS_1CILi8EEENS0_IJNS1_ILi2EEES3_S3_EEENS1_ILi1EEES4_S5_EEENS0_IJS5_NS0_IJS2_iiEEENS1_ILi64EEENS0_IJiNS1_ILi144EEENS1_ILi288EEEEEENS1_ILi512EEEEEEEEC2ERKS6_RKSD_)
$_ZN7cutlass13device_kernelIN5flash19enable_sm80_to_sm89INS1_16FlashAttnBwdSm80INS1_25CollectiveMainloopBwdSm80ILi2ELi2EN4cute5tupleIJNS5_1CILi128EEES8_NS7_ILi64EEEEEENS_10bfloat16_tEfNS_4arch4Sm80ELb0ELb0ELb1ELb1ELb0ELb0ELb0ELb0ELi2ELi4ELi4ELi4ELb0EEENS1_21CollectiveEpilogueBwdISA_SB_SD_Li256ELb1ELb0ELi2EEENS1_19SingleTileSchedulerILb1ELb0ELb0ELi128EEEEEEEEEvNT_6ParamsE$_ZN4cute5tupleIJNS0_IJNS_1CILi8EEENS0_IJNS1_ILi2EEES3_S3_EEENS1_ILi1EEES4_S5_EEENS0_IJS5_NS0_IJS2_iiEEENS1_ILi64EEENS0_IJiNS1_ILi144EEENS1_ILi288EEEEEENS1_ILi512EEEEEEEEC2ERKS6_RKSD_:
[----:B------:R-:W-:Y:S02]  /*c0f0*/  MOV R8, 0xc110 ;  /* 0x0000c11000087802 */ /* 0x000fe40000000f00 */
[----:B------:R-:W-:Y:S05]  /*c100*/  CALL.REL.NOINC `($_ZN7cutlass13device_kernelIN5flash19enable_sm80_to_sm89INS1_16FlashAttnBwdSm80INS1_25CollectiveMainloopBwdSm80ILi2ELi2EN4cute5tupleIJNS5_1CILi128EEES8_NS7_ILi64EEEEEENS_10bfloat16_tEfNS_4arch4Sm80ELb0ELb0ELb1ELb1ELb0ELb0ELb0ELb0ELi2ELi4ELi4ELi4ELb0EEENS1_21CollectiveEpilogueBwdISA_SB_SD_Li256ELb1ELb0ELi2EEENS1_19SingleTileSchedulerILb1ELb0ELb0ELi128EEEEEEEEEvNT_6ParamsE$_ZN4cute3eso3ESOILb1ELb0EJNS_5tupleIJNS_1CILi8EEENS2_IJNS3_ILi2EEES5_S5_EEENS3_ILi1EEES6_S7_EEENS2_IJS7_NS2_IJS4_iiEEENS3_ILi64EEENS2_IJiNS3_ILi144EEENS3_ILi288EEEEEENS3_ILi512EEEEEEEEC2ERKS8_RKSF_) ;  /* 0xffffdf0000007944 */ /* 0x000fea0003c3ffff */
[----:B-1----:R-:W-:Y:S02]  /*c110*/  MOV R2, R6 ;  /* 0x0000000600027202 */ /* 0x002fe40000000f00 */
[----:B------:R-:W-:-:S04]  /*c120*/  MOV R3, 0x0 ;  /* 0x0000000000037802 */ /* 0x000fc80000000f00 */
[----:B------:R-:W-:Y:S05]  /*c130*/  RET.REL.NODEC R2 `(_ZN7cutlass13device_kernelIN5flash19enable_sm80_to_sm89INS1_16FlashAttnBwdSm80INS1_25CollectiveMainloopBwdSm80ILi2ELi2EN4cute5tupleIJNS5_1CILi128EEES8_NS7_ILi64EEEEEENS_10bfloat16_tEfNS_4arch4Sm80ELb0ELb0ELb1ELb1ELb0ELb0ELb0ELb0ELi2ELi4ELi4ELi4ELb0EEENS1_21CollectiveEpilogueBwdISA_SB_SD_Li256ELb1ELb0ELi2EEENS1_19SingleTileSchedulerILb1ELb0ELb0ELi128EEEEEEEEEvNT_6ParamsE) ;  /* 0xffff3ec002007950 */ /* 0x000fea0003c3ffff */
        .type           $_ZN7cutlass13device_kernelIN5flash19enable_sm80_to_sm89INS1_16FlashAttnBwdSm80INS1_25CollectiveMainloopBwdSm80ILi2ELi2EN4cute5tupleIJNS5_1CILi128EEES8_NS7_ILi64EEEEEENS_10bfloat16_tEfNS_4arch4Sm80ELb0ELb0ELb1ELb1ELb0ELb0ELb0ELb0ELi2ELi4ELi4ELi4ELb0EEENS1_21CollectiveEpilogueBwdISA_SB_SD_Li256ELb1ELb0ELi2EEENS1_19SingleTileSchedulerILb1ELb0ELb0ELi128EEEEEEEEEvNT_6ParamsE$_ZN4cute5tupleIJNS0_IJNS_1CILi8EEENS0_IJNS1_ILi2EEES3_S3_EEENS1_ILi1EEES4_S5_EEENS0_IJS5_NS0_IJiiiEEENS1_ILi64EEENS0_IJNS1_ILi72EEENS1_ILi144EEENS1_ILi288EEEEEENS1_ILi512EEEEEEEEC2ERKS6_RKSE_,@function
        .size           $_ZN7cutlass13device_kernelIN5flash19enable_sm80_to_sm89INS1_16FlashAttnBwdSm80INS1_25CollectiveMainloopBwdSm80ILi2ELi2EN4cute5tupleIJNS5_1CILi128EEES8_NS7_ILi64EEEEEENS_10bfloat16_tEfNS_4arch4Sm80ELb0ELb0ELb1ELb1ELb0ELb0ELb0ELb0ELi2ELi4ELi4ELi4ELb0EEENS1_21CollectiveEpilogueBwdISA_SB_SD_Li256ELb1ELb0ELi2EEENS1_19SingleTileSchedulerILb1ELb0ELb0ELi128EEEEEEEEEvNT_6ParamsE$_ZN4cute5tupleIJNS0_IJNS_1CILi8EEENS0_IJNS1_ILi2EEES3_S3_EEENS1_ILi1EEES4_S5_EEENS0_IJS5_NS0_IJiiiEEENS1_ILi64EEENS0_IJNS1_ILi72EEENS1_ILi144EEENS1_ILi288EEEEEENS1_ILi512EEEEEEEEC2ERKS6_RKSE_,($_ZN7cutlass13device_kernelIN5flash19enable_sm80_to_sm89INS1_16FlashAttnBwdSm80INS1_25CollectiveMainloopBwdSm80ILi2ELi2EN4cute5tupleIJNS5_1CILi128EEES8_NS7_ILi64EEEEEENS_10bfloat16_tEfNS_4arch4Sm80ELb0ELb0ELb1ELb1ELb0ELb0ELb0ELb0ELi2ELi4ELi4ELi4ELb0EEENS1_21CollectiveEpilogueBwdISA_SB_SD_Li256ELb1ELb0ELi2EEENS1_19SingleTileSchedulerILb1ELb0ELb0ELi128EEEEEEEEEvNT_6ParamsE$_ZN4cute5tupleIJNS0_IJNS_1CILi8EEENS1_ILi2EEES3_S3_S2_S3_EEENS0_IJNS1_ILi1EEEiiiNS1_ILi72EEENS1_ILi512EEEEEEEEC2ERKS4_RKS8_ - $_ZN7cutlass13device_kernelIN5flash19enable_sm80_to_sm89INS1_16FlashAttnBwdSm80INS1_25CollectiveMainloopBwdSm80ILi2ELi2EN4cute5tupleIJNS5_1CILi128EEES8_NS7_ILi64EEEEEENS_10bfloat16_tEfNS_4arch4Sm80ELb0ELb0ELb1ELb1ELb0ELb0ELb0ELb0ELi2ELi4ELi4ELi4ELb0EEENS1_21CollectiveEpilogueBwdISA_SB_SD_Li256ELb1ELb0ELi2EEENS1_19SingleTileSchedulerILb1ELb0ELb0ELi128EEEEEEEEEvNT_6ParamsE$_ZN4cute5tupleIJNS0_IJNS_1CILi8EEENS0_IJNS1_ILi2EEES3_S3_EEENS1_ILi1EEES4_S5_EEENS0_IJS5_NS0_IJiiiEEENS1_ILi64EEENS0_IJNS1_ILi72EEENS1_ILi144EEENS1_ILi288EEEEEENS1_ILi512EEEEEEEEC2ERKS6_RKSE_)
$_ZN7cutlass13device_kernelIN5flash19enable_sm80_to_sm89INS1_16FlashAttnBwdSm80INS1_25CollectiveMainloopBwdSm80ILi2ELi2EN4cute5tupleIJNS5_1CILi128EEES8_NS7_ILi64EEEEEENS_10bfloat16_tEfNS_4arch4Sm80ELb0ELb0ELb1ELb1ELb0ELb0ELb0ELb0ELi2ELi4ELi4ELi4ELb0EEENS1_21CollectiveEpilogueBwdISA_SB_SD_Li256ELb1ELb0ELi2EEENS1_19SingleTileSchedulerILb1ELb0ELb0ELi128EEEEEEEEEvNT_6ParamsE$_ZN4cute5tupleIJNS0_IJNS_1CILi8EEENS0_IJNS1_ILi2EEES3_S3_EEENS1_ILi1EEES4_S5_EEENS0_IJS5_NS0_IJiiiEEENS1_ILi64EEENS0_IJNS1_ILi72EEENS1_ILi144EEENS1_ILi288EEEEEENS1_ILi512EEEEEEEEC2ERKS6_RKSE_:
[----:B------:R-:W-:Y:S02]  /*c140*/  MOV R8, 0xc160 ;  /* 0x0000c16000087802 */ /* 0x000fe40000000f00 */
[----:B------:R-:W-:Y:S05]  /*c150*/  CALL.REL.NOINC `($_ZN7cutlass13device_kernelIN5flash19enable_sm80_to_sm89INS1_16FlashAttnBwdSm80INS1_25CollectiveMainloopBwdSm80ILi2ELi2EN4cute5tupleIJNS5_1CILi128EEES8_NS7_ILi64EEEEEENS_10bfloat16_tEfNS_4arch4Sm80ELb0ELb0ELb1ELb1ELb0ELb0ELb0ELb0ELi2ELi4ELi4ELi4ELb0EEENS1_21CollectiveEpilogueBwdISA_SB_SD_Li256ELb1ELb0ELi2EEENS1_19SingleTileSchedulerILb1ELb0ELb0ELi128EEEEEEEEEvNT_6ParamsE$_ZN4cute3eso3ESOILb1ELb0EJNS_5tupleIJNS_1CILi8EEENS2_IJNS3_ILi2EEES5_S5_EEENS3_ILi1EEES6_S7_EEENS2_IJS7_NS2_IJiiiEEENS3_ILi64EEENS2_IJNS3_ILi72EEENS3_ILi144EEENS3_ILi288EEEEEENS3_ILi512EEEEEEEEC2ERKS8_RKSG_) ;  /* 0xffffdf1000007944 */ /* 0x000fea0003c3ffff */
[----:B-1----:R-:W-:Y:S02]  /*c160*/  MOV R2, R6 ;  /* 0x0000000600027202 */ /* 0x002fe40000000f00 */
[----:B------:R-:W-:-:S04]  /*c170*/  MOV R3, 0x0 ;  /* 0x0000000000037802 */ /* 0x000fc80000000f00 */
[----:B------:R-:W-:Y:S05]  /*c180*/  RET.REL.NODEC R2 `(_ZN7cutlass13device_kernelIN5flash19enable_sm80_to_sm89INS1_16FlashAttnBwdSm80INS1_25CollectiveMainloopBwdSm80ILi2ELi2EN4cute5tupleIJNS5_1CILi128EEES8_NS7_ILi64EEEEEENS_10bfloat16_tEfNS_4arch4Sm80ELb0ELb0ELb1ELb1ELb0ELb0ELb0ELb0ELi2ELi4ELi4ELi4ELb0EEENS1_21CollectiveEpilogueBwdISA_SB_SD_Li256ELb1ELb0ELi2EEENS1_19SingleTileSchedulerILb1ELb0ELb0ELi128EEEEEEEEEvNT_6ParamsE) ;  /* 0xffff3e7002007950 */ /* 0x000fea0003c3ffff */
        .type           $_ZN7cutlass13device_kernelIN5flash19enable_sm80_to_sm89INS1_16FlashAttnBwdSm80INS1_25CollectiveMainloopBwdSm80ILi2ELi2EN4cute5tupleIJNS5_1CILi128EEES8_NS7_ILi64EEEEEENS_10bfloat16_tEfNS_4arch4Sm80ELb0ELb0ELb1ELb1ELb0ELb0ELb0ELb0ELi2ELi4ELi4ELi4ELb0EEENS1_21CollectiveEpilogueBwdISA_SB_SD_Li256ELb1ELb0ELi2EEENS1_19SingleTileSchedulerILb1ELb0ELb0ELi128EEEEEEEEEvNT_6ParamsE$_ZN4cute5tupleIJNS0_IJNS_1CILi8EEENS1_ILi2EEES3_S3_S2_S3_EEENS0_IJNS1_ILi1EEEiiiNS1_ILi72EEENS1_ILi512EEEEEEEEC2ERKS4_RKS8_,@function
        .size           $_ZN7cutlass13device_kernelIN5flash19enable_sm80_to_sm89INS1_16FlashAttnBwdSm80INS1_25CollectiveMainloopBwdSm80ILi2ELi2EN4cute5tupleIJNS5_1CILi128EEES8_NS7_ILi64EEEEEENS_10bfloat16_tEfNS_4arch4Sm80ELb0ELb0ELb1ELb1ELb0ELb0ELb0ELb0ELi2ELi4ELi4ELi4ELb0EEENS1_21CollectiveEpilogueBwdISA_SB_SD_Li256ELb1ELb0ELi2EEENS1_19SingleTileSchedulerILb1ELb0ELb0ELi128EEEEEEEEEvNT_6ParamsE$_ZN4cute5tupleIJNS0_IJNS_1CILi8EEENS1_ILi2EEES3_S3_S2_S3_EEENS0_IJNS1_ILi1EEEiiiNS1_ILi72EEENS1_ILi512EEEEEEEEC2ERKS4_RKS8_,($_ZN7cutlass13device_kernelIN5flash19enable_sm80_to_sm89INS1_16FlashAttnBwdSm80INS1_25CollectiveMainloopBwdSm80ILi2ELi2EN4cute5tupleIJNS5_1CILi128EEES8_NS7_ILi64EEEEEENS_10bfloat16_tEfNS_4arch4Sm80ELb0ELb0ELb1ELb1ELb0ELb0ELb0ELb0ELi2ELi4ELi4ELi4ELb0EEENS1_21CollectiveEpilogueBwdISA_SB_SD_Li256ELb1ELb0ELi2EEENS1_19SingleTileSchedulerILb1ELb0ELb0ELi128EEEEEEEEEvNT_6ParamsE$_ZN4cute5tupleIJNS_1CILi0EEEiEEC2ERKS2_RKi - $_ZN7cutlass13device_kernelIN5flash19enable_sm80_to_sm89INS1_16FlashAttnBwdSm80INS1_25CollectiveMainloopBwdSm80ILi2ELi2EN4cute5tupleIJNS5_1CILi128EEES8_NS7_ILi64EEEEEENS_10bfloat16_tEfNS_4arch4Sm80ELb0ELb0ELb1ELb1ELb0ELb0ELb0ELb0ELi2ELi4ELi4ELi4ELb0EEENS1_21CollectiveEpilogueBwdISA_SB_SD_Li256ELb1ELb0ELi2EEENS1_19SingleTileSchedulerILb1ELb0ELb0ELi128EEEEEEEEEvNT_6ParamsE$_ZN4cute5tupleIJNS0_IJNS_1CILi8EEENS1_ILi2EEES3_S3_S2_S3_EEENS0_IJNS1_ILi1EEEiiiNS1_ILi72EEENS1_ILi512EEEEEEEEC2ERKS4_RKS8_)
$_ZN7cutlass13device_kernelIN5flash19enable_sm80_to_sm89INS1_16FlashAttnBwdSm80INS1_25CollectiveMainloopBwdSm80ILi2ELi2EN4cute5tupleIJNS5_1CILi128EEES8_NS7_ILi64EEEEEENS_10bfloat16_tEfNS_4arch4Sm80ELb0ELb0ELb1ELb1ELb0ELb0ELb0ELb0ELi2ELi4ELi4ELi4ELb0EEENS1_21CollectiveEpilogueBwdISA_SB_SD_Li256ELb1ELb0ELi2EEENS1_19SingleTileSchedulerILb1ELb0ELb0ELi128EEEEEEEEEvNT_6ParamsE$_ZN4cute5tupleIJNS0_IJNS_1CILi8EEENS1_ILi2EEES3_S3_S2_S3_EEENS0_IJNS1_ILi1EEEiiiNS1_ILi72EEENS1_ILi512EEEEEEEEC2ERKS4_RKS8_:
[----:B------:R-:W-:Y:S02]  /*c190*/  MOV R8, 0xc1b0 ;  /* 0x0000c1b000087802 */ /* 0x000fe40000000f00 */
[----:B------:R-:W-:Y:S05]  /*c1a0*/  CALL.REL.NOINC `($_ZN7cutlass13device_kernelIN5flash19enable_sm80_to_sm89INS1_16FlashAttnBwdSm80INS1_25CollectiveMainloopBwdSm80ILi2ELi2EN4cute5tupleIJNS5_1CILi128EEES8_NS7_ILi64EEEEEENS_10bfloat16_tEfNS_4arch4Sm80ELb0ELb0ELb1ELb1ELb0ELb0ELb0ELb0ELi2ELi4ELi4ELi4ELb0EEENS1_21CollectiveEpilogueBwdISA_SB_SD_Li256ELb1ELb0ELi2EEENS1_19SingleTileSchedulerILb1ELb0ELb0ELi128EEEEEEEEEvNT_6ParamsE$_ZN4cute3eso3ESOILb1ELb0EJNS_5tupleIJNS_1CILi8EEENS3_ILi2EEES5_S5_S4_S5_EEENS2_IJNS3_ILi1EEEiiiNS3_ILi72EEENS3_ILi512EEEEEEEEC2ERKS6_RKSA_) ;  /* 0xffffdf2000007944 */ /* 0x000fea0003c3ffff */
[----:B-1----:R-:W-:Y:S02]  /*c1b0*/  MOV R2, R6 ;  /* 0x0000000600027202 */ /* 0x002fe40000000f00 */
[----:B------:R-:W-:-:S04]  /*c1c0*/  MOV R3, 0x0 ;  /* 0x0000000000037802 */ /* 0x000fc80000000f00 */
[----:B------:R-:W-:Y:S05]  /*c1d0*/  RET.REL.NODEC R2 `(_ZN7cutlass13device_kernelIN5flash19enable_sm80_to_sm89INS1_16FlashAttnBwdSm80INS1_25CollectiveMainloopBwdSm80ILi2ELi2EN4cute5tupleIJNS5_1CILi128EEES8_NS7_ILi64EEEEEENS_10bfloat16_tEfNS_4arch4Sm80ELb0ELb0ELb1ELb1ELb0ELb0ELb0ELb0ELi2ELi4ELi4ELi4ELb0EEENS1_21CollectiveEpilogueBwdISA_SB_SD_Li256ELb1ELb0ELi2EEENS1_19SingleTileSchedulerILb1ELb0ELb0ELi128EEEEEEEEEvNT_6ParamsE) ;  /* 0xffff3e2002007950 */ /* 0x000fea0003c3ffff */
        .type           $_ZN7cutlass13device_kernelIN5flash19enable_sm80_to_sm89INS1_16FlashAttnBwdSm80INS1_25CollectiveMainloopBwdSm80ILi2ELi2EN4cute5tupleIJNS5_1CILi128EEES8_NS7_ILi64EEEEEENS_10bfloat16_tEfNS_4arch4Sm80ELb0ELb0ELb1ELb1ELb0ELb0ELb0ELb0ELi2ELi4ELi4ELi4ELb0EEENS1_21CollectiveEpilogueBwdISA_SB_SD_Li256ELb1ELb0ELi2EEENS1_19SingleTileSchedulerILb1ELb0ELb0ELi128EEEEEEEEEvNT_6ParamsE$_ZN4cute5tupleIJNS_1CILi0EEEiEEC2ERKS2_RKi,@function
        .size           $_ZN7cutlass13device_kernelIN5flash19enable_sm80_to_sm89INS1_16FlashAttnBwdSm80INS1_25CollectiveMainloopBwdSm80ILi2ELi2EN4cute5tupleIJNS5_1CILi128EEES8_NS7_ILi64EEEEEENS_10bfloat16_tEfNS_4arch4Sm80ELb0ELb0ELb1ELb1ELb0ELb0ELb0ELb0ELi2ELi4ELi4ELi4ELb0EEENS1_21CollectiveEpilogueBwdISA_SB_SD_Li256ELb1ELb0ELi2EEENS1_19SingleTileSchedulerILb1ELb0ELb0ELi128EEEEEEEEEvNT_6ParamsE$_ZN4cute5tupleIJNS_1CILi0EEEiEEC2ERKS2_RKi,($_ZN7cutlass13device_kernelIN5flash19enable_sm80_to_sm89INS1_16FlashAttnBwdSm80INS1_25CollectiveMainloopBwdSm80ILi2ELi2EN4cute5tupleIJNS5_1CILi128EEES8_NS7_ILi64EEEEEENS_10bfloat16_tEfNS_4arch4Sm80ELb0ELb0ELb1ELb1ELb0ELb0ELb0ELb0ELi2ELi4ELi4ELi4ELb0EEENS1_21CollectiveEpilogueBwdISA_SB_SD_Li256ELb1ELb0ELi2EEENS1_19SingleTileSchedulerILb1ELb0ELb0ELi128EEEEEEEEEvNT_6ParamsE$_ZN4cute5tupleIJNS_1CILi2EEEiEEC2ERKS2_RKi - $_ZN7cutlass13device_kernelIN5flash19enable_sm80_to_sm89INS1_16FlashAttnBwdSm80INS1_25CollectiveMainloopBwdSm80ILi2ELi2EN4cute5tupleIJNS5_1CILi128EEES8_NS7_ILi64EEEEEENS_10bfloat16_tEfNS_4arch4Sm80ELb0ELb0ELb1ELb1ELb0ELb0ELb0ELb0ELi2ELi4ELi4ELi4ELb0EEENS1_21CollectiveEpilogueBwdISA_SB_SD_Li256ELb1ELb0ELi2EEENS1_19SingleTileSchedulerILb1ELb0ELb0ELi128EEEEEEEEEvNT_6ParamsE$_ZN4cute5tupleIJNS_1CILi0EEEiEEC2ERKS2_RKi)
$_ZN7cutlass13device_kernelIN5flash19enable_sm80_to_sm89INS1_16FlashAttnBwdSm80INS1_25CollectiveMainloopBwdSm80ILi2ELi2EN4cute5tupleIJNS5_1CILi128EEES8_NS7_ILi64EEEEEENS_10bfloat16_tEfNS_4arch4Sm80ELb0ELb0ELb1ELb1ELb0ELb0ELb0ELb0ELi2ELi4ELi4ELi4ELb0EEENS1_21CollectiveEpilogueBwdISA_SB_SD_Li256ELb1ELb0ELi2EEENS1_19SingleTileSchedulerILb1ELb0ELb0ELi128EEEEEEEEEvNT_6ParamsE$_ZN4cute5tupleIJNS_1CILi0EEEiEEC2ERKS2_RKi:
[----:B------:R-:W-:Y:S02]  /*c1e0*/  MOV R13, R11 ;  /* 0x0000000b000d7202 */ /* 0x000fe40000000f00 */
[----:B------:R-:W-:Y:S02]  /*c1f0*/  MOV R8, 0xc210 ;  /* 0x0000c21000087802 */ /* 0x000fe40000000f00 */
[----:B------:R-:W-:Y:S05]  /*c200*/  CALL.REL.NOINC `($_ZN7cutlass13device_kernelIN5flash19enable_sm80_to_sm89INS1_16FlashAttnBwdSm80INS1_25CollectiveMainloopBwdSm80ILi2ELi2EN4cute5tupleIJNS5_1CILi128EEES8_NS7_ILi64EEEEEENS_10bfloat16_tEfNS_4arch4Sm80ELb0ELb0ELb1ELb1ELb0ELb0ELb0ELb0ELi2ELi4ELi4ELi4ELb0EEENS1_21CollectiveEpilogueBwdISA_SB_SD_Li256ELb1ELb0ELi2EEENS1_19SingleTileSchedulerILb1ELb0ELb0ELi128EEEEEEEEEvNT_6ParamsE$_ZN4cute3eso3ESOILb1ELb0EJNS_1CILi0EEEiEEC2ERKS3_RKi) ;  /* 0xffffcae000007944 */ /* 0x000fea0003c3ffff */
[----:B-1----:R-:W-:Y:S02]  /*c210*/  MOV R2, R6 ;  /* 0x0000000600027202 */ /* 0x002fe40000000f00 */
[----:B------:R-:W-:-:S04]  /*c220*/  MOV R3, 0x0 ;  /* 0x0000000000037802 */ /* 0x000fc80000000f00 */
[----:B------:R-:W-:Y:S05]  /*c230*/  RET.REL.NODEC R2 `(_ZN7cutlass13device_kernelIN5flash19enable_sm80_to_sm89INS1_16FlashAttnBwdSm80INS1_25CollectiveMainloopBwdSm80ILi2ELi2EN4cute5tupleIJNS5_1CILi128EEES8_NS7_ILi64EEEEEENS_10bfloat16_tEfNS_4arch4Sm80ELb0ELb0ELb1ELb1ELb0ELb0ELb0ELb0ELi2ELi4ELi4ELi4ELb0EEENS1_21CollectiveEpilogueBwdISA_SB_SD_Li256ELb1ELb0ELi2EEENS1_19SingleTileSchedulerILb1ELb0ELb0ELi128EEEEEEEEEvNT_6ParamsE) ;  /* 0xffff3dc002007950 */ /* 0x000fea0003c3ffff */
        .type           $_ZN7cutlass13device_kernelIN5flash19enable_sm80_to_sm89INS1_16FlashAttnBwdSm80INS1_25CollectiveMainloopBwdSm80ILi2ELi2EN4cute5tupleIJNS5_1CILi128EEES8_NS7_ILi64EEEEEENS_10bfloat16_tEfNS_4arch4Sm80ELb0ELb0ELb1ELb1ELb0ELb0ELb0ELb0ELi2ELi4ELi4ELi4ELb0EEENS1_21CollectiveEpilogueBwdISA_SB_SD_Li256ELb1ELb0ELi2EEENS1_19SingleTileSchedulerILb1ELb0ELb0ELi128EEEEEEEEEvNT_6ParamsE$_ZN4cute5tupleIJNS_1CILi2EEEiEEC2ERKS2_RKi,@function
        .size           $_ZN7cutlass13device_kernelIN5flash19enable_sm80_to_sm89INS1_16FlashAttnBwdSm80INS1_25CollectiveMainloopBwdSm80ILi2ELi2EN4cute5tupleIJNS5_1CILi128EEES8_NS7_ILi64EEEEEENS_10bfloat16_tEfNS_4arch4Sm80ELb0ELb0ELb1ELb1ELb0ELb0ELb0ELb0ELi2ELi4ELi4ELi4ELb0EEENS1_21CollectiveEpilogueBwdISA_SB_SD_Li256ELb1ELb0ELi2EEENS1_19SingleTileSchedulerILb1ELb0ELb0ELi128EEEEEEEEEvNT_6ParamsE$_ZN4cute5tupleIJNS_1CILi2EEEiEEC2ERKS2_RKi,($_ZN7cutlass13device_kernelIN5flash19enable_sm80_to_sm89INS1_16FlashAttnBwdSm80INS1_25CollectiveMainloopBwdSm80ILi2ELi2EN4cute5tupleIJNS5_1CILi128EEES8_NS7_ILi64EEEEEENS_10bfloat16_tEfNS_4arch4Sm80ELb0ELb0ELb1ELb1ELb0ELb0ELb0ELb0ELi2ELi4ELi4ELi4ELb0EEENS1_21CollectiveEpilogueBwdISA_SB_SD_Li256ELb1ELb0ELi2EEENS1_19SingleTileSchedulerILb1ELb0ELb0ELi128EEEEEEEEEvNT_6ParamsE$_ZN4cute5tupleIJNS_7SwizzleILi3ELi3ELi3EEENS_9MixedBitsILj0ELj432EEENS_6LayoutINS0_IJNS0_IJNS_1CILi2EEES7_S7_EEES7_NS6_ILi8EEEEEENS0_IJNS0_IJNS6_ILi64EEES9_NS6_ILi512EEEEEENS6_ILi8192EEENS6_ILi1024EEEEEEEEEEC2ERKS2_RKS4_RKSH_ - $_ZN7cutlass13device_kernelIN5flash19enable_sm80_to_sm89INS1_16FlashAttnBwdSm80INS1_25CollectiveMainloopBwdSm80ILi2ELi2EN4cute5tupleIJNS5_1CILi128EEES8_NS7_ILi64EEEEEENS_10bfloat16_tEfNS_4arch4Sm80ELb0ELb0ELb1ELb1ELb0ELb0ELb0ELb0ELi2ELi4ELi4ELi4ELb0EEENS1_21CollectiveEpilogueBwdISA_SB_SD_Li256ELb1ELb0ELi2EEENS1_19SingleTileSchedulerILb1ELb0ELb0ELi128EEEEEEEEEvNT_6ParamsE$_ZN4cute5tupleIJNS_1CILi2EEEiEEC2ERKS2_RKi)
$_ZN7cutlass13device_kernelIN5flash19enable_sm80_to_sm89INS1_16FlashAttnBwdSm80INS1_25CollectiveMainloopBwdSm80ILi2ELi2EN4cute5tupleIJNS5_1CILi128EEES8_NS7_ILi64EEEEEENS_10bfloat16_tEfNS_4arch4Sm80ELb0ELb0ELb1ELb1ELb0ELb0ELb0ELb0ELi2ELi4ELi4ELi4ELb0EEENS1_21CollectiveEpilogueBwdISA_SB_SD_Li256ELb1ELb0ELi2EEENS1_19SingleTileSchedulerILb1ELb0ELb0ELi128EEEEEEEEEvNT_6ParamsE$_ZN4cute5tupleIJNS_1CILi2EEEiEEC2ERKS2_RKi:
[----:B------:R-:W-:Y:S02]  /*c240*/  MOV R4, 0xc260 ;  /* 0x0000c26000047802 */ /* 0x000fe40000000f00 */
[----:B------:R-:W-:Y:S05]  /*c250*/  CALL.REL.NOINC `($_ZN7cutlass13device_kernelIN5flash19enable_sm80_to_sm89INS1_16FlashAttnBwdSm80INS1_25CollectiveMainloopBwdSm80ILi2ELi2EN4cute5tupleIJNS5_1CILi128EEES8_NS7_ILi64EEEEEENS_10bfloat16_tEfNS_4arch4Sm80ELb0ELb0ELb1ELb1ELb0ELb0ELb0ELb0ELi2ELi4ELi4ELi4ELb0EEENS1_21CollectiveEpilogueBwdISA_SB_SD_Li256ELb1ELb0ELi2EEENS1_19SingleTileSchedulerILb1ELb0ELb0ELi128EEEEEEEEEvNT_6ParamsE$_ZN4cute3eso3ESOILb1ELb0EJNS_1CILi2EEEiEEC2ERKS3_RKi) ;  /* 0xffffd06000007944 */ /* 0x000fea0003c3ffff */
[----:B-1----:R-:W-:Y:S02]  /*c260*/  MOV R2, R6 ;  /* 0x0000000600027202 */ /* 0x002fe40000000f00 */
[----:B------:R-:W-:-:S04]  /*c270*/  MOV R3, 0x0 ;  /* 0x0000000000037802 */ /* 0x000fc80000000f00 */
[----:B------:R-:W-:Y:S05]  /*c280*/  RET.REL.NODEC R2 `(_ZN7cutlass13device_kernelIN5flash19enable_sm80_to_sm89INS1_16FlashAttnBwdSm80INS1_25CollectiveMainloopBwdSm80ILi2ELi2EN4cute5tupleIJNS5_1CILi128EEES8_NS7_ILi64EEEEEENS_10bfloat16_tEfNS_4arch4Sm80ELb0ELb0ELb1ELb1ELb0ELb0ELb0ELb0ELi2ELi4ELi4ELi4ELb0EEENS1_21CollectiveEpilogueBwdISA_SB_SD_Li256ELb1ELb0ELi2EEENS1_19SingleTileSchedulerILb1ELb0ELb0ELi128EEEEEEEEEvNT_6ParamsE) ;  /* 0xffff3d7002007950 */ /* 0x000fea0003c3ffff */
        .type           $_ZN7cutlass13device_kernelIN5flash19enable_sm80_to_sm89INS1_16FlashAttnBwdSm80INS1_25CollectiveMainloopBwdSm80ILi2ELi2EN4cute5tupleIJNS5_1CILi128EEES8_NS7_ILi64EEEEEENS_10bfloat16_tEfNS_4arch4Sm80ELb0ELb0ELb1ELb1ELb0ELb0ELb0ELb0ELi2ELi4ELi4ELi4ELb0EEENS1_21CollectiveEpilogueBwdISA_SB_SD_Li256ELb1ELb0ELi2EEENS1_19SingleTileSchedulerILb1ELb0ELb0ELi128EEEEEEEEEvNT_6ParamsE$_ZN4cute5tupleIJNS_7SwizzleILi3ELi3ELi3EEENS_9MixedBitsILj0ELj432EEENS_6LayoutINS0_IJNS0_IJNS_1CILi2EEES7_S7_EEES7_NS6_ILi8EEEEEENS0_IJNS0_IJNS6_ILi64EEES9_NS6_ILi512EEEEEENS6_ILi8192EEENS6_ILi1024EEEEEEEEEEC2ERKS2_RKS4_RKSH_,@function
        .size           $_ZN7cutlass13device_kernelIN5flash19enable_sm80_to_sm89INS1_16FlashAttnBwdSm80INS1_25CollectiveMainloopBwdSm80ILi2ELi2EN4cute5tupleIJNS5_1CILi128EEES8_NS7_ILi64EEEEEENS_10bfloat16_tEfNS_4arch4Sm80ELb0ELb0ELb1ELb1ELb0ELb0ELb0ELb0ELi2ELi4ELi4ELi4ELb0EEENS1_21CollectiveEpilogueBwdISA_SB_SD_Li256ELb1ELb0ELi2EEENS1_19SingleTileSchedulerILb1ELb0ELb0ELi128EEEEEEEEEvNT_6ParamsE$_ZN4cute5tupleIJNS_7SwizzleILi3ELi3ELi3EEENS_9MixedBitsILj0ELj432EEENS_6LayoutINS0_IJNS0_IJNS_1CILi2EEES7_S7_EEES7_NS6_ILi8EEEEEENS0_IJNS0_IJNS6_ILi64EEES9_NS6_ILi512EEEEEENS6_ILi8192EEENS6_ILi1024EEEEEEEEEEC2ERKS2_RKS4_RKSH_,($_ZN7cutlass13device_kernelIN5flash19enable_sm80_to_sm89INS1_16FlashAttnBwdSm80INS1_25CollectiveMainloopBwdSm80ILi2ELi2EN4cute5tupleIJNS5_1CILi128EEES8_NS7_ILi64EEEEEENS_10bfloat16_tEfNS_4arch4Sm80ELb0ELb0ELb1ELb1ELb0ELb0ELb0ELb0ELi2ELi4ELi4ELi4ELb0EEENS1_21CollectiveEpilogueBwdISA_SB_SD_Li256ELb1ELb0ELi2EEENS1_19SingleTileSchedulerILb1ELb0ELb0ELi128EEEEEEEEEvNT_6ParamsE$_ZN4cute5tupleIJiEEC2ERKi - $_ZN7cutlass13device_kernelIN5flash19enable_sm80_to_sm89INS1_16FlashAttnBwdSm80INS1_25CollectiveMainloopBwdSm80ILi2ELi2EN4cute5tupleIJNS5_1CILi128EEES8_NS7_ILi64EEEEEENS_10bfloat16_tEfNS_4arch4Sm80ELb0ELb0ELb1ELb1ELb0ELb0ELb0ELb0ELi2ELi4ELi4ELi4ELb0EEENS1_21CollectiveEpilogueBwdISA_SB_SD_Li256ELb1ELb0ELi2EEENS1_19SingleTileSchedulerILb1ELb0ELb0ELi128EEEEEEEEEvNT_6ParamsE$_ZN4cute5tupleIJNS_7SwizzleILi3ELi3ELi3EEENS_9MixedBitsILj0ELj432EEENS_6LayoutINS0_IJNS0_IJNS_1CILi2EEES7_S7_EEES7_NS6_ILi8EEEEEENS0_IJNS0_IJNS6_ILi64EEES9_NS6_ILi512EEEEEENS6_ILi8192EEENS6_ILi1024EEEEEEEEEEC2ERKS2_RKS4_RKSH_)
$_ZN7cutlass13device_kernelIN5flash19enable_sm80_to_sm89INS1_16FlashAttnBwdSm80INS1_25CollectiveMainloopBwdSm80ILi2ELi2EN4cute5tupleIJNS5_1CILi128EEES8_NS7_ILi64EEEEEENS_10bfloat16_tEfNS_4arch4Sm80ELb0ELb0ELb1ELb1ELb0ELb0ELb0ELb0ELi2ELi4ELi4ELi4ELb0EEENS1_21CollectiveEpilogueBwdISA_SB_SD_Li256ELb1ELb0ELi2EEENS1_19SingleTileSchedulerILb1ELb0ELb0ELi128EEEEEEEEEvNT_6ParamsE$_ZN4cute5tupleIJNS_7SwizzleILi3ELi3ELi3EEENS_9MixedBitsILj0ELj432EEENS_6LayoutINS0_IJNS0_IJNS_1CILi2EEES7_S7_EEES7_NS6_ILi8EEEEEENS0_IJNS0_IJNS6_ILi64EEES9_NS6_ILi512EEEEEENS6_ILi8192EEENS6_ILi1024EEEEEEEEEEC2ERKS2_RKS4_RKSH_:
[----:B------:R-:W-:Y:S02]  /*c290*/  MOV R6, 0xc2b0 ;  /* 0x0000c2b000067802 */ /* 0x000fe40000000f00 */
[----:B------:R-:W-:Y:S05]  /*c2a0*/  CALL.REL.NOINC `($_ZN7cutlass13device_kernelIN5flash19enable_sm80_to_sm89INS1_16FlashAttnBwdSm80INS1_25CollectiveMainloopBwdSm80ILi2ELi2EN4cute5tupleIJNS5_1CILi128EEES8_NS7_ILi64EEEEEENS_10bfloat16_tEfNS_4arch4Sm80ELb0ELb0ELb1ELb1ELb0ELb0ELb0ELb0ELi2ELi4ELi4ELi4ELb0EEENS1_21CollectiveEpilogueBwdISA_SB_SD_Li256ELb1ELb0ELi2EEENS1_19SingleTileSchedulerILb1ELb0ELb0ELi128EEEEEEEEEvNT_6ParamsE$_ZN4cute3eso3ESOILb1ELb0EJNS_7SwizzleILi3ELi3ELi3EEENS_9MixedBitsILj0ELj432EEENS_6LayoutINS_5tupleIJNS7_IJNS_1CILi2EEES9_S9_EEES9_NS8_ILi8EEEEEENS7_IJNS7_IJNS8_ILi64EEESB_NS8_ILi512EEEEEENS8_ILi8192EEENS8_ILi1024EEEEEEEEEEC2ERKS3_RKS5_RKSJ_) ;  /* 0xfffff77000007944 */ /* 0x000fea0003c3ffff */
[----:B------:R-:W-:-:S04]  /*c2b0*/  MOV R5, 0x0 ;  /* 0x0000000000057802 */ /* 0x000fc80000000f00 */
[----:B------:R-:W-:Y:S05]  /*c2c0*/  RET.REL.NODEC R4 `(_ZN7cutlass13device_kernelIN5flash19enable_sm80_to_sm89INS1_16FlashAttnBwdSm80INS1_25CollectiveMainloopBwdSm80ILi2ELi2EN4cute5tupleIJNS5_1CILi128EEES8_NS7_ILi64EEEEEENS_10bfloat16_tEfNS_4arch4Sm80ELb0ELb0ELb1ELb1ELb0ELb0ELb0ELb0ELi2ELi4ELi4ELi4ELb0EEENS1_21CollectiveEpilogueBwdISA_SB_SD_Li256ELb1ELb0ELi2EEENS1_19SingleTileSchedulerILb1ELb0ELb0ELi128EEEEEEEEEvNT_6ParamsE) ;  /* 0xffff3d3004007950 */ /* 0x000fea0003c3ffff */
        .type           $_ZN7cutlass13device_kernelIN5flash19enable_sm80_to_sm89INS1_16FlashAttnBwdSm80INS1_25CollectiveMainloopBwdSm80ILi2ELi2EN4cute5tupleIJNS5_1CILi128EEES8_NS7_ILi64EEEEEENS_10bfloat16_tEfNS_4arch4Sm80ELb0ELb0ELb1ELb1ELb0ELb0ELb0ELb0ELi2ELi4ELi4ELi4ELb0EEENS1_21CollectiveEpilogueBwdISA_SB_SD_Li256ELb1ELb0ELi2EEENS1_19SingleTileSchedulerILb1ELb0ELb0ELi128EEEEEEEEEvNT_6ParamsE$_ZN4cute5tupleIJiEEC2ERKi,@function
        .size           $_ZN7cutlass13device_kernelIN5flash19enable_sm80_to_sm89INS1_16FlashAttnBwdSm80INS1_25CollectiveMainloopBwdSm80ILi2ELi2EN4cute5tupleIJNS5_1CILi128EEES8_NS7_ILi64EEEEEENS_10bfloat16_tEfNS_4arch4Sm80ELb0ELb0ELb1ELb1ELb0ELb0ELb0ELb0ELi2ELi4ELi4ELi4ELb0EEENS1_21CollectiveEpilogueBwdISA_SB_SD_Li256ELb1ELb0ELi2EEENS1_19SingleTileSchedulerILb1ELb0ELb0ELi128EEEEEEEEEvNT_6ParamsE$_ZN4cute5tupleIJiEEC2ERKi,($_ZN7cutlass13device_kernelIN5flash19enable_sm80_to_sm89INS1_16FlashAttnBwdSm80INS1_25CollectiveMainloopBwdSm80ILi2ELi2EN4cute5tupleIJNS5_1CILi128EEES8_NS7_ILi64EEEEEENS_10bfloat16_tEfNS_4arch4Sm80ELb0ELb0ELb1ELb1ELb0ELb0ELb0ELb0ELi2ELi4ELi4ELi4ELb0EEENS1_21CollectiveEpilogueBwdISA_SB_SD_Li256ELb1ELb0ELi2EEENS1_19SingleTileSchedulerILb1ELb0ELb0ELi128EEEEEEEEEvNT_6ParamsE$_ZN4cute5tupleIJiNS_1CILi0EEEEEC2ERKiRKS2_ - $_ZN7cutlass13device_kernelIN5flash19enable_sm80_to_sm89INS1_16FlashAttnBwdSm80INS1_25CollectiveMainloopBwdSm80ILi2ELi2EN4cute5tupleIJNS5_1CILi128EEES8_NS7_ILi64EEEEEENS_10bfloat16_tEfNS_4arch4Sm80ELb0ELb0ELb1ELb1ELb0ELb0ELb0ELb0ELi2ELi4ELi4ELi4ELb0EEENS1_21CollectiveEpilogueBwdISA_SB_SD_Li256ELb1ELb0ELi2EEENS1_19SingleTileSchedulerILb1ELb0ELb0ELi128EEEEEEEEEvNT_6ParamsE$_ZN4cute5tupleIJiEEC2ERKi)
$_ZN7cutlass13device_kernelIN5flash19enable_sm80_to_sm89INS1_16FlashAttnBwdSm80INS1_25CollectiveMainloopBwdSm80ILi2ELi2EN4cute5tupleIJNS5_1CILi128EEES8_NS7_ILi64EEEEEENS_10bfloat16_tEfNS_4arch4Sm80ELb0ELb0ELb1ELb1ELb0ELb0ELb0ELb0ELi2ELi4ELi4ELi4ELb0EEENS1_21CollectiveEpilogueBwdISA_SB_SD_Li256ELb1ELb0ELi2EEENS1_19SingleTileSchedulerILb1ELb0ELb0ELi128EEEEEEEEEvNT_6ParamsE$_ZN4cute5tupleIJiEEC2ERKi:
[----:B------:R-:W-:Y:S02]  /*c2d0*/  MOV R8, 0xc2f0 ;  /* 0x0000c2f000087802 */ /* 0x000fe40000000f00 */
[----:B------:R-:W-:Y:S05]  /*c2e0*/  CALL.REL.NOINC `($_ZN7cutlass13device_kernelIN5flash19enable_sm80_to_sm89INS1_16FlashAttnBwdSm80INS1_25CollectiveMainloopBwdSm80ILi2ELi2EN4cute5tupleIJNS5_1CILi128EEES8_NS7_ILi64EEEEEENS_10bfloat16_tEfNS_4arch4Sm80ELb0ELb0ELb1ELb1ELb0ELb0ELb0ELb0ELi2ELi4ELi4ELi4ELb0EEENS1_21CollectiveEpilogueBwdISA_SB_SD_Li256ELb1ELb0ELi2EEENS1_19SingleTileSchedulerILb1ELb0ELb0ELi128EEEEEEEEEvNT_6ParamsE$_ZN4cute3eso3ESOILb0ELb1EJiEEC2ERKi) ;  /* 0xffffc31000007944 */ /* 0x000fea0003c3ffff */
[----:B-1----:R-:W-:Y:S02]  /*c2f0*/  MOV R2, R10 ;  /* 0x0000000a00027202 */ /* 0x002fe40000000f00 */
[----:B------:R-:W-:-:S04]  /*c300*/  MOV R3, 0x0 ;  /* 0x0000000000037802 */ /* 0x000fc80000000f00 */
[----:B------:R-:W-:Y:S05]  /*c310*/  RET.REL.NODEC R2 `(_ZN7cutlass13device_kernelIN5flash19enable_sm80_to_sm89INS1_16FlashAttnBwdSm80INS1_25CollectiveMainloopBwdSm80ILi2ELi2EN4cute5tupleIJNS5_1CILi128EEES8_NS7_ILi64EEEEEENS_10bfloat16_tEfNS_4arch4Sm80ELb0ELb0ELb1ELb1ELb0ELb0ELb0ELb0ELi2ELi4ELi4ELi4ELb0EEENS1_21CollectiveEpilogueBwdISA_SB_SD_Li256ELb1ELb0ELi2EEENS1_19SingleTileSchedulerILb1ELb0ELb0ELi128EEEEEEEEEvNT_6ParamsE) ;  /* 0xffff3ce002007950 */ /* 0x000fea0003c3ffff */
        .type           $_ZN7cutlass13device_kernelIN5flash19enable_sm80_to_sm89INS1_16FlashAttnBwdSm80INS1_25CollectiveMainloopBwdSm80ILi2ELi2EN4cute5tupleIJNS5_1CILi128EEES8_NS7_ILi64EEEEEENS_10bfloat16_tEfNS_4arch4Sm80ELb0ELb0ELb1ELb1ELb0ELb0ELb0ELb0ELi2ELi4ELi4ELi4ELb0EEENS1_21CollectiveEpilogueBwdISA_SB_SD_Li256ELb1ELb0ELi2EEENS1_19SingleTileSchedulerILb1ELb0ELb0ELi128EEEEEEEEEvNT_6ParamsE$_ZN4cute5tupleIJiNS_1CILi0EEEEEC2ERKiRKS2_,@function
        .size           $_ZN7cutlass13device_kernelIN5flash19enable_sm80_to_sm89INS1_16FlashAttnBwdSm80INS1_25CollectiveMainloopBwdSm80ILi2ELi2EN4cute5tupleIJNS5_1CILi128EEES8_NS7_ILi64EEEEEENS_10bfloat16_tEfNS_4arch4Sm80ELb0ELb0ELb1ELb1ELb0ELb0ELb0ELb0ELi2ELi4ELi4ELi4ELb0EEENS1_21CollectiveEpilogueBwdISA_SB_SD_Li256ELb1ELb0ELi2EEENS1_19SingleTileSchedulerILb1ELb0ELb0ELi128EEEEEEEEEvNT_6ParamsE$_ZN4cute5tupleIJiNS_1CILi0EEEEEC2ERKiRKS2_,($_ZN7cutlass13device_kernelIN5flash19enable_sm80_to_sm89INS1_16FlashAttnBwdSm80INS1_25CollectiveMainloopBwdSm80ILi2ELi2EN4cute5tupleIJNS5_1CILi128EEES8_NS7_ILi64EEEEEENS_10bfloat16_tEfNS_4arch4Sm80ELb0ELb0ELb1ELb1ELb0ELb0ELb0ELb0ELi2ELi4ELi4ELi4ELb0EEENS1_21CollectiveEpilogueBwdISA_SB_SD_Li256ELb1ELb0ELi2EEENS1_19SingleTileSchedulerILb1ELb0ELb0ELi128EEEEEEEEEvNT_6ParamsE$_ZN4cute5tupleIJiiEEC2ERKiS3_ - $_ZN7cutlass13device_kernelIN5flash19enable_sm80_to_sm89INS1_16FlashAttnBwdSm80INS1_25CollectiveMainloopBwdSm80ILi2ELi2EN4cute5tupleIJNS5_1CILi128EEES8_NS7_ILi64EEEEEENS_10bfloat16_tEfNS_4arch4Sm80ELb0ELb0ELb1ELb1ELb0ELb0ELb0ELb0ELi2ELi4ELi4ELi4ELb0EEENS1_21CollectiveEpilogueBwdISA_SB_SD_Li256ELb1ELb0ELi2EEENS1_19SingleTileSchedulerILb1ELb0ELb0ELi128EEEEEEEEEvNT_6ParamsE$_ZN4cute5tupleIJiNS_1CILi0EEEEEC2ERKiRKS2_)
$_ZN7cutlass13device_kernelIN5flash19enable_sm80_to_sm89INS1_16FlashAttnBwdSm80INS1_25CollectiveMainloopBwdSm80ILi2ELi2EN4cute5tupleIJNS5_1CILi128EEES8_NS7_ILi64EEEEEENS_10bfloat16_tEfNS_4arch4Sm80ELb0ELb0ELb1ELb1ELb0ELb0ELb0ELb0ELi2ELi4ELi4ELi4ELb0EEENS1_21CollectiveEpilogueBwdISA_SB_SD_Li256ELb1ELb0ELi2EEENS1_19SingleTileSchedulerILb1ELb0ELb0ELi128EEEEEEEEEvNT_6ParamsE$_ZN4cute5tupleIJiNS_1CILi0EEEEEC2ERKiRKS2_:
[----:B------:R-:W-:Y:S02]  /*c320*/  MOV R6, 0xc340 ;  /* 0x0000c34000067802 */ /* 0x000fe40000000f00 */
[----:B------:R-:W-:Y:S05]  /*c330*/  CALL.REL.NOINC `($_ZN7cutlass13device_kernelIN5flash19enable_sm80_to_sm89INS1_16FlashAttnBwdSm80INS1_25CollectiveMainloopBwdSm80ILi2ELi2EN4cute5tupleIJNS5_1CILi128EEES8_NS7_ILi64EEEEEENS_10bfloat16_tEfNS_4arch4Sm80ELb0ELb0ELb1ELb1ELb0ELb0ELb0ELb0ELi2ELi4ELi4ELi4ELb0EEENS1_21CollectiveEpilogueBwdISA_SB_SD_Li256ELb1ELb0ELi2EEENS1_19SingleTileSchedulerILb1ELb0ELb0ELi128EEEEEEEEEvNT_6ParamsE$_ZN4cute3eso3ESOILb0ELb1EJiNS_1CILi0EEEEEC2ERKiRKS3_) ;  /* 0xffffc30000007944 */ /* 0x000fea0003c3ffff */
[----:B------:R-:W-:-:S04]  /*c340*/  MOV R11, 0x0 ;  /* 0x00000000000b7802 */ /* 0x000fc80000000f00 */
[----:B------:R-:W-:Y:S05]  /*c350*/  RET.REL.NODEC R10 `(_ZN7cutlass13device_kernelIN5flash19enable_sm80_to_sm89INS1_16FlashAttnBwdSm80INS1_25CollectiveMainloopBwdSm80ILi2ELi2EN4cute5tupleIJNS5_1CILi128EEES8_NS7_ILi64EEEEEENS_10bfloat16_tEfNS_4arch4Sm80ELb0ELb0ELb1ELb1ELb0ELb0ELb0ELb0ELi2ELi4ELi4ELi4ELb0EEENS1_21CollectiveEpilogueBwdISA_SB_SD_Li256ELb1ELb0ELi2EEENS1_19SingleTileSchedulerILb1ELb0ELb0ELi128EEEEEEEEEvNT_6ParamsE) ;  /* 0xffff3ca00a007950 */ /* 0x000fea0003c3ffff */
        .type           $_ZN7cutlass13device_kernelIN5flash19enable_sm80_to_sm89INS1_16FlashAttnBwdSm80INS1_25CollectiveMainloopBwdSm80ILi2ELi2EN4cute5tupleIJNS5_1CILi128EEES8_NS7_ILi64EEEEEENS_10bfloat16_tEfNS_4arch4Sm80ELb0ELb0ELb1ELb1ELb0ELb0ELb0ELb0ELi2ELi4ELi4ELi4ELb0EEENS1_21CollectiveEpilogueBwdISA_SB_SD_Li256ELb1ELb0ELi2EEENS1_19SingleTileSchedulerILb1ELb0ELb0ELi128EEEEEEEEEvNT_6ParamsE$_ZN4cute5tupleIJiiEEC2ERKiS3_,@function
        .size           $_ZN7cutlass13device_kernelIN5flash19enable_sm80_to_sm89INS1_16FlashAttnBwdSm80INS1_25CollectiveMainloopBwdSm80ILi2ELi2EN4cute5tupleIJNS5_1CILi128EEES8_NS7_ILi64EEEEEENS_10bfloat16_tEfNS_4arch4Sm80ELb0ELb0ELb1ELb1ELb0ELb0ELb0ELb0ELi2ELi4ELi4ELi4ELb0EEENS1_21CollectiveEpilogueBwdISA_SB_SD_Li256ELb1ELb0ELi2EEENS1_19SingleTileSchedulerILb1ELb0ELb0ELi128EEEEEEEEEvNT_6ParamsE$_ZN4cute5tupleIJiiEEC2ERKiS3_,($_ZN7cutlass13device_kernelIN5flash19enable_sm80_to_sm89INS1_16FlashAttnBwdSm80INS1_25CollectiveMainloopBwdSm80ILi2ELi2EN4cute5tupleIJNS5_1CILi128EEES8_NS7_ILi64EEEEEENS_10bfloat16_tEfNS_4arch4Sm80ELb0ELb0ELb1ELb1ELb0ELb0ELb0ELb0ELi2ELi4ELi4ELi4ELb0EEENS1_21CollectiveEpilogueBwdISA_SB_SD_Li256ELb1ELb0ELi2EEENS1_19SingleTileSchedulerILb1ELb0ELb0ELi128EEEEEEEEEvNT_6ParamsE$_ZN4cute8gmem_ptrIPKN7cutlass10bfloat16_tEECI1NS_12iter_adaptorIS4_S5_EEES4_ - $_ZN7cutlass13device_kernelIN5flash19enable_sm80_to_sm89INS1_16FlashAttnBwdSm80INS1_25CollectiveMainloopBwdSm80ILi2ELi2EN4cute5tupleIJNS5_1CILi128EEES8_NS7_ILi64EEEEEENS_10bfloat16_tEfNS_4arch4Sm80ELb0ELb0ELb1ELb1ELb0ELb0ELb0ELb0ELi2ELi4ELi4ELi4ELb0EEENS1_21CollectiveEpilogueBwdISA_SB_SD_Li256ELb1ELb0ELi2EEENS1_19SingleTileSchedulerILb1ELb0ELb0ELi128EEEEEEEEEvNT_6ParamsE$_ZN4cute5tupleIJiiEEC2ERKiS3_)
$_ZN7cutlass13device_kernelIN5flash19enable_sm80_to_sm89INS1_16FlashAttnBwdSm80INS1_25CollectiveMainloopBwdSm80ILi2ELi2EN4cute5tupleIJNS5_1CILi128EEES8_NS7_ILi64EEEEEENS_10bfloat16_tEfNS_4arch4Sm80ELb0ELb0ELb1ELb1ELb0ELb0ELb0ELb0ELi2ELi4ELi4ELi4ELb0EEENS1_21CollectiveEpilogueBwdISA_SB_SD_Li256ELb1ELb0ELi2EEENS1_19SingleTileSchedulerILb1ELb0ELb0ELi128EEEEEEEEEvNT_6ParamsE$_ZN4cute5tupleIJiiEEC2ERKiS3_:
[----:B------:R-:W-:Y:S02]  /*c360*/  MOV R8, 0xc380 ;  /* 0x0000c38000087802 */ /* 0x000fe40000000f00 */
[----:B------:R-:W-:Y:S05]  /*c370*/  CALL.REL.NOINC `($_ZN7cutlass13device_kernelIN5flash19enable_sm80_to_sm89INS1_16FlashAttnBwdSm80INS1_25CollectiveMainloopBwdSm80ILi2ELi2EN4cute5tupleIJNS5_1CILi128EEES8_NS7_ILi64EEEEEENS_10bfloat16_tEfNS_4arch4Sm80ELb0ELb0ELb1ELb1ELb0ELb0ELb0ELb0ELi2ELi4ELi4ELi4ELb0EEENS1_21CollectiveEpilogueBwdISA_SB_SD_Li256ELb1ELb0ELi2EEENS1_19SingleTileSchedulerILb1ELb0ELb0ELi128EEEEEEEEEvNT_6ParamsE$_ZN4cute3eso3ESOILb0ELb0EJiiEEC2ERKiS4_) ;  /* 0xffffbae000007944 */ /* 0x000fea0003c3ffff */
[----:B-1----:R-:W-:Y:S02]  /*c380*/  MOV R2, R6 ;  /* 0x0000000600027202 */ /* 0x002fe40000000f00 */
[----:B------:R-:W-:-:S04]  /*c390*/  MOV R3, 0x0 ;  /* 0x0000000000037802 */ /* 0x000fc80000000f00 */
[----:B------:R-:W-:Y:S05]  /*c3a0*/  RET.REL.NODEC R2 `(_ZN7cutlass13device_kernelIN5flash19enable_sm80_to_sm89INS1_16FlashAttnBwdSm80INS1_25CollectiveMainloopBwdSm80ILi2ELi2EN4cute5tupleIJNS5_1CILi128EEES8_NS7_ILi64EEEEEENS_10bfloat16_tEfNS_4arch4Sm80ELb0ELb0ELb1ELb1ELb0ELb0ELb0ELb0ELi2ELi4ELi4ELi4ELb0EEENS1_21CollectiveEpilogueBwdISA_SB_SD_Li256ELb1ELb0ELi2EEENS1_19SingleTileSchedulerILb1ELb0ELb0ELi128EEEEEEEEEvNT_6ParamsE) ;  /* 0xffff3c5002007950 */ /* 0x000fea0003c3ffff */
        .type           $_ZN7cutlass13device_kernelIN5flash19enable_sm80_to_sm89INS1_16FlashAttnBwdSm80INS1_25CollectiveMainloopBwdSm80ILi2ELi2EN4cute5tupleIJNS5_1CILi128EEES8_NS7_ILi64EEEEEENS_10bfloat16_tEfNS_4arch4Sm80ELb0ELb0ELb1ELb1ELb0ELb0ELb0ELb0ELi2ELi4ELi4ELi4ELb0EEENS1_21CollectiveEpilogueBwdISA_SB_SD_Li256ELb1ELb0ELi2EEENS1_19SingleTileSchedulerILb1ELb0ELb0ELi128EEEEEEEEEvNT_6ParamsE$_ZN4cute8gmem_ptrIPKN7cutlass10bfloat16_tEECI1NS_12iter_adaptorIS4_S5_EEES4_,@function
        .size           $_ZN7cutlass13device_kernelIN5flash19enable_sm80_to_sm89INS1_16FlashAttnBwdSm80INS1_25CollectiveMainloopBwdSm80ILi2ELi2EN4cute5tupleIJNS5_1CILi128EEES8_NS7_ILi64EEEEEENS_10bfloat16_tEfNS_4arch4Sm80ELb0ELb0ELb1ELb1ELb0ELb0ELb0ELb0ELi2ELi4ELi4ELi4ELb0EEENS1_21CollectiveEpilogueBwdISA_SB_SD_Li256ELb1ELb0ELi2EEENS1_19SingleTileSchedulerILb1ELb0ELb0ELi128EEEEEEEEEvNT_6ParamsE$_ZN4cute8gmem_ptrIPKN7cutlass10bfloat16_tEECI1NS_12iter_adaptorIS4_S5_EEES4_,($_ZN7cutlass13device_kernelIN5flash19enable_sm80_to_sm89INS1_16FlashAttnBwdSm80INS1_25CollectiveMainloopBwdSm80ILi2ELi2EN4cute5tupleIJNS5_1CILi128EEES8_NS7_ILi64EEEEEENS_10bfloat16_tEfNS_4arch4Sm80ELb0ELb0ELb1ELb1ELb0ELb0ELb0ELb0ELi2ELi4ELi4ELi4ELb0EEENS1_21CollectiveEpilogueBwdISA_SB_SD_Li256ELb1ELb0ELi2EEENS1_19SingleTileSchedulerILb1ELb0ELb0ELi128EEEEEEEEEvNT_6ParamsE$_ZN4cute8gmem_ptrIPKN7cutlass9uint128_tEECI1NS_12iter_adaptorIS4_S5_EEES4_ - $_ZN7cutlass13device_kernelIN5flash19enable_sm80_to_sm89INS1_16FlashAttnBwdSm80INS1_25CollectiveMainloopBwdSm80ILi2ELi2EN4cute5tupleIJNS5_1CILi128EEES8_NS7_ILi64EEEEEENS_10bfloat16_tEfNS_4arch4Sm80ELb0ELb0ELb1ELb1ELb0ELb0ELb0ELb0ELi2ELi4ELi4ELi4ELb0EEENS1_21CollectiveEpilogueBwdISA_SB_SD_Li256ELb1ELb0ELi2EEENS1_19SingleTileSchedulerILb1ELb0ELb0ELi128EEEEEEEEEvNT_6ParamsE$_ZN4cute8gmem_ptrIPKN7cutlass10bfloat16_tEECI1NS_12iter_adaptorIS4_S5_EEES4_)
$_ZN7cutlass13device_kernelIN5flash19enable_sm80_to_sm89INS1_16FlashAttnBwdSm80INS1_25CollectiveMainloopBwdSm80ILi2ELi2EN4cute5tupleIJNS5_1CILi128EEES8_NS7_ILi64EEEEEENS_10bfloat16_tEfNS_4arch4Sm80ELb0ELb0ELb1ELb1ELb0ELb0ELb0ELb0ELi2ELi4ELi4ELi4ELb0EEENS1_21CollectiveEpilogueBwdISA_SB_SD_Li256ELb1ELb0ELi2EEENS1_19SingleTileSchedulerILb1ELb0ELb0ELi128EEEEEEEEEvNT_6ParamsE$_ZN4cute8gmem_ptrIPKN7cutlass10bfloat16_tEECI1NS_12iter_adaptorIS4_S5_EEES4_:
[----:B------:R-:W-:Y:S02]  /*c3b0*/  MOV R10, 0xc3d0 ;  /* 0x0000c3d0000a7802 */ /* 0x000fe40000000f00 */
[----:B------:R-:W-:Y:S05]  /*c3c0*/  CALL.REL.NOINC `($_ZN7cutlass13device_kernelIN5flash19enable_sm80_to_sm89INS1_16FlashAttnBwdSm80INS1_25CollectiveMainloopBwdSm80ILi2ELi2EN4cute5tupleIJNS5_1CILi128EEES8_NS7_ILi64EEEEEENS_10bfloat16_tEfNS_4arch4Sm80ELb0ELb0ELb1ELb1ELb0ELb0ELb0ELb0ELi2ELi4ELi4ELi4ELb0EEENS1_21CollectiveEpilogueBwdISA_SB_SD_Li256ELb1ELb0ELi2EEENS1_19SingleTileSchedulerILb1ELb0ELb0ELi128EEEEEEEEEvNT_6ParamsE$_ZN4cute12iter_adaptorIPKN7cutlass10bfloat16_tENS_8gmem_ptrIS4_EEEC2ES4_) ;  /* 0xffffa95000007944 */ /* 0x000fea0003c3ffff */
[----:B------:R-:W-:-:S04]  /*c3d0*/  MOV R9, 0x0 ;  /* 0x0000000000097802 */ /* 0x000fc80000000f00 */
[----:B------:R-:W-:Y:S05]  /*c3e0*/  RET.REL.NODEC R8 `(_ZN7cutlass13device_kernelIN5flash19enable_sm80_to_sm89INS1_16FlashAttnBwdSm80INS1_25CollectiveMainloopBwdSm80ILi2ELi2EN4cute5tupleIJNS5_1CILi128EEES8_NS7_ILi64EEEEEENS_10bfloat16_tEfNS_4arch4Sm80ELb0ELb0ELb1ELb1ELb0ELb0ELb0ELb0ELi2ELi4ELi4ELi4ELb0EEENS1_21CollectiveEpilogueBwdISA_SB_SD_Li256ELb1ELb0ELi2EEENS1_19SingleTileSchedulerILb1ELb0ELb0ELi128EEEEEEEEEvNT_6ParamsE) ;  /* 0xffff3c1008007950 */ /* 0x000fea0003c3ffff */
        .type           $_ZN7cutlass13device_kernelIN5flash19enable_sm80_to_sm89INS1_16FlashAttnBwdSm80INS1_25CollectiveMainloopBwdSm80ILi2ELi2EN4cute5tupleIJNS5_1CILi128EEES8_NS7_ILi64EEEEEENS_10bfloat16_tEfNS_4arch4Sm80ELb0ELb0ELb1ELb1ELb0ELb0ELb0ELb0ELi2ELi4ELi4ELi4ELb0EEENS1_21CollectiveEpilogueBwdISA_SB_SD_Li256ELb1ELb0ELi2EEENS1_19SingleTileSchedulerILb1ELb0ELb0ELi128EEEEEEEEEvNT_6ParamsE$_ZN4cute8gmem_ptrIPKN7cutlass9uint128_tEECI1NS_12iter_adaptorIS4_S5_EEES4_,@function
        .size           $_ZN7cutlass13device_kernelIN5flash19enable_sm80_to_sm89INS1_16FlashAttnBwdSm80INS1_25CollectiveMainloopBwdSm80ILi2ELi2EN4cute5tupleIJNS5_1CILi128EEES8_NS7_ILi64EEEEEENS_10bfloat16_tEfNS_4arch4Sm80ELb0ELb0ELb1ELb1ELb0ELb0ELb0ELb0ELi2ELi4ELi4ELi4ELb0EEENS1_21CollectiveEpilogueBwdISA_SB_SD_Li256ELb1ELb0ELi2EEENS1_19SingleTileSchedulerILb1ELb0ELb0ELi128EEEEEEEEEvNT_6ParamsE$_ZN4cute8gmem_ptrIPKN7cutlass9uint128_tEECI1NS_12iter_adaptorIS4_S5_EEES4_,($_ZN7cutlass13device_kernelIN5flash19enable_sm80_to_sm89INS1_16FlashAttnBwdSm80INS1_25CollectiveMainloopBwdSm80ILi2ELi2EN4cute5tupleIJNS5_1CILi128EEES8_NS7_ILi64EEEEEENS_10bfloat16_tEfNS_4arch4Sm80ELb0ELb0ELb1ELb1ELb0ELb0ELb0ELb0ELi2ELi4ELi4ELi4ELb0EEENS1_21CollectiveEpilogueBwdISA_SB_SD_Li256ELb1ELb0ELi2EEENS1_19SingleTileSchedulerILb1ELb0ELb0ELi128EEEEEEEEEvNT_6ParamsE$_ZN4cute8gmem_ptrIPKfECI1NS_12iter_adaptorIS2_S3_EEES2_ - $_ZN7cutlass13device_kernelIN5flash19enable_sm80_to_sm89INS1_16FlashAttnBwdSm80INS1_25CollectiveMainloopBwdSm80ILi2ELi2EN4cute5tupleIJNS5_1CILi128EEES8_NS7_ILi64EEEEEENS_10bfloat16_tEfNS_4arch4Sm80ELb0ELb0ELb1ELb1ELb0ELb0ELb0ELb0ELi2ELi4ELi4ELi4ELb0EEENS1_21CollectiveEpilogueBwdISA_SB_SD_Li256ELb1ELb0ELi2EEENS1_19SingleTileSchedulerILb1ELb0ELb0ELi128EEEEEEEEEvNT_6ParamsE$_ZN4cute8gmem_ptrIPKN7cutlass9uint128_tEECI1NS_12iter_adaptorIS4_S5_EEES4_)
$_ZN7cutlass13device_kernelIN5flash19enable_sm80_to_sm89INS1_16FlashAttnBwdSm80INS1_25CollectiveMainloopBwdSm80ILi2ELi2EN4cute5tupleIJNS5_1CILi128EEES8_NS7_ILi64EEEEEENS_10bfloat16_tEfNS_4arch4Sm80ELb0ELb0ELb1ELb1ELb0ELb0ELb0ELb0ELi2ELi4ELi4ELi4ELb0EEENS1_21CollectiveEpilogueBwdISA_SB_SD_Li256ELb1ELb0ELi2EEENS1_19SingleTileSchedulerILb1ELb0ELb0ELi128EEEEEEEEEvNT_6ParamsE$_ZN4cute8gmem_ptrIPKN7cutlass9uint128_tEECI1NS_12iter_adaptorIS4_S5_EEES4_:
[----:B------:R-:W-:Y:S02]  /*c3f0*/  MOV R10, 0xc410 ;  /* 0x0000c410000a7802 */ /* 0x000fe40000000f00 */
[----:B------:R-:W-:Y:S05]  /*c400*/  CALL.REL.NOINC `($_ZN7cutlass13device_kernelIN5flash19enable_sm80_to_sm89INS1_16FlashAttnBwdSm80INS1_25CollectiveMainloopBwdSm80ILi2ELi2EN4cute5tupleIJNS5_1CILi128EEES8_NS7_ILi64EEEEEENS_10bfloat16_tEfNS_4arch4Sm80ELb0ELb0ELb1ELb1ELb0ELb0ELb0ELb0ELi2ELi4ELi4ELi4ELb0EEENS1_21CollectiveEpilogueBwdISA_SB_SD_Li256ELb1ELb0ELi2EEENS1_19SingleTileSchedulerILb1ELb0ELb0ELi128EEEEEEEEEvNT_6ParamsE$_ZN4cute12iter_adaptorIPKN7cutlass9uint128_tENS_8gmem_ptrIS4_EEEC2ES4_) ;  /* 0xffffa97000007944 */ /* 0x000fea0003c3ffff */
[----:B------:R-:W-:-:S04]  /*c410*/  MOV R9, 0x0 ;  /* 0x0000000000097802 */ /* 0x000fc80000000f00 */
[----:B------:R-:W-:Y:S05]  /*c420*/  RET.REL.NODEC R8 `(_ZN7cutlass13device_kernelIN5flash19enable_sm80_to_sm89INS1_16FlashAttnBwdSm80INS1_25CollectiveMainloopBwdSm80ILi2ELi2EN4cute5tupleIJNS5_1CILi128EEES8_NS7_ILi64EEEEEENS_10bfloat16_tEfNS_4arch4Sm80ELb0ELb0ELb1ELb1ELb0ELb0ELb0ELb0ELi2ELi4ELi4ELi4ELb0EEENS1_21CollectiveEpilogueBwdISA_SB_SD_Li256ELb1ELb0ELi2EEENS1_19SingleTileSchedulerILb1ELb0ELb0ELi128EEEEEEEEEvNT_6ParamsE) ;  /* 0xffff3bd008007950 */ /* 0x000fea0003c3ffff */
        .type           $_ZN7cutlass13device_kernelIN5flash19enable_sm80_to_sm89INS1_16FlashAttnBwdSm80INS1_25CollectiveMainloopBwdSm80ILi2ELi2EN4cute5tupleIJNS5_1CILi128EEES8_NS7_ILi64EEEEEENS_10bfloat16_tEfNS_4arch4Sm80ELb0ELb0ELb1ELb1ELb0ELb0ELb0ELb0ELi2ELi4ELi4ELi4ELb0EEENS1_21CollectiveEpilogueBwdISA_SB_SD_Li256ELb1ELb0ELi2EEENS1_19SingleTileSchedulerILb1ELb0ELb0ELi128EEEEEEEEEvNT_6ParamsE$_ZN4cute8gmem_ptrIPKfECI1NS_12iter_adaptorIS2_S3_EEES2_,@function
        .size           $_ZN7cutlass13device_kernelIN5flash19enable_sm80_to_sm89INS1_16FlashAttnBwdSm80INS1_25CollectiveMainloopBwdSm80ILi2ELi2EN4cute5tupleIJNS5_1CILi128EEES8_NS7_ILi64EEEEEENS_10bfloat16_tEfNS_4arch4Sm80ELb0ELb0ELb1ELb1ELb0ELb0ELb0ELb0ELi2ELi4ELi4ELi4ELb0EEENS1_21CollectiveEpilogueBwdISA_SB_SD_Li256ELb1ELb0ELi2EEENS1_19SingleTileSchedulerILb1ELb0ELb0ELi128EEEEEEEEEvNT_6ParamsE$_ZN4cute8gmem_ptrIPKfECI1NS_12iter_adaptorIS2_S3_EEES2_,($_ZN7cutlass13device_kernelIN5flash19enable_sm80_to_sm89INS1_16FlashAttnBwdSm80INS1_25CollectiveMainloopBwdSm80ILi2ELi2EN4cute5tupleIJNS5_1CILi128EEES8_NS7_ILi64EEEEEENS_10bfloat16_tEfNS_4arch4Sm80ELb0ELb0ELb1ELb1ELb0ELb0ELb0ELb0ELi2ELi4ELi4ELi4ELb0EEENS1_21CollectiveEpilogueBwdISA_SB_SD_Li256ELb1ELb0ELi2EEENS1_19SingleTileSchedulerILb1ELb0ELb0ELi128EEEEEEEEEvNT_6ParamsE$_ZN4cute8gmem_ptrIPfECI1NS_12iter_adaptorIS1_S2_EEES1_ - $_ZN7cutlass13device_kernelIN5flash19enable_sm80_to_sm89INS1_16FlashAttnBwdSm80INS1_25CollectiveMainloopBwdSm80ILi2ELi2EN4cute5tupleIJNS5_1CILi128EEES8_NS7_ILi64EEEEEENS_10bfloat16_tEfNS_4arch4Sm80ELb0ELb0ELb1ELb1ELb0ELb0ELb0ELb0ELi2ELi4ELi4ELi4ELb0EEENS1_21CollectiveEpilogueBwdISA_SB_SD_Li256ELb1ELb0ELi2EEENS1_19SingleTileSchedulerILb1ELb0ELb0ELi128EEEEEEEEEvNT_6ParamsE$_ZN4cute8gmem_ptrIPKfECI1NS_12iter_adaptorIS2_S3_EEES2_)
$_ZN7cutlass13device_kernelIN5flash19enable_sm80_to_sm89INS1_16FlashAttnBwdSm80INS1_25CollectiveMainloopBwdSm80ILi2ELi2EN4cute5tupleIJNS5_1CILi128EEES8_NS7_ILi64EEEEEENS_10bfloat16_tEfNS_4arch4Sm80ELb0ELb0ELb1ELb1ELb0ELb0ELb0ELb0ELi2ELi4ELi4ELi4ELb0EEENS1_21CollectiveEpilogueBwdISA_SB_SD_Li256ELb1ELb0ELi2EEENS1_19SingleTileSchedulerILb1ELb0ELb0ELi128EEEEEEEEEvNT_6ParamsE$_ZN4cute8gmem_ptrIPKfECI1NS_12iter_adaptorIS2_S3_EEES2_:
[----:B------:R-:W-:Y:S02]  /*c430*/  MOV R10, 0xc450 ;  /* 0x0000c450000a7802 */ /* 0x000fe40000000f00 */
[----:B------:R-:W-:Y:S05]  /*c440*/  CALL.REL.NOINC `($_ZN7cutlass13device_kernelIN5flash19enable_sm80_to_sm89INS1_16FlashAttnBwdSm80INS1_25CollectiveMainloopBwdSm80ILi2ELi2EN4cute5tupleIJNS5_1CILi128EEES8_NS7_ILi64EEEEEENS_10bfloat16_tEfNS_4arch4Sm80ELb0ELb0ELb1ELb1ELb0ELb0ELb0ELb0ELi2ELi4ELi4ELi4ELb0EEENS1_21CollectiveEpilogueBwdISA_SB_SD_Li256ELb1ELb0ELi2EEENS1_19SingleTileSchedulerILb1ELb0ELb0ELi128EEEEEEEEEvNT_6ParamsE$_ZN4cute12iter_adaptorIPKfNS_8gmem_ptrIS2_EEEC2ES2_) ;  /* 0xffffa97000007944 */ /* 0x000fea0003c3ffff */
[----:B------:R-:W-:-:S04]  /*c450*/  MOV R9, 0x0 ;  /* 0x0000000000097802 */ /* 0x000fc80000000f00 */
[----:B------:R-:W-:Y:S05]  /*c460*/  RET.REL.NODEC R8 `(_ZN7cutlass13device_kernelIN5flash19enable_sm80_to_sm89INS1_16FlashAttnBwdSm80INS1_25CollectiveMainloopBwdSm80ILi2ELi2EN4cute5tupleIJNS5_1CILi128EEES8_NS7_ILi64EEEEEENS_10bfloat16_tEfNS_4arch4Sm80ELb0ELb0ELb1ELb1ELb0ELb0ELb0ELb0ELi2ELi4ELi4ELi4ELb0EEENS1_21CollectiveEpilogueBwdISA_SB_SD_Li256ELb1ELb0ELi2EEENS1_19SingleTileSchedulerILb1ELb0ELb0ELi128EEEEEEEEEvNT_6ParamsE) ;  /* 0xffff3b9008007950 */ /* 0x000fea0003c3ffff */
        .type           $_ZN7cutlass13device_kernelIN5flash19enable_sm80_to_sm89INS1_16FlashAttnBwdSm80INS1_25CollectiveMainloopBwdSm80ILi2ELi2EN4cute5tupleIJNS5_1CILi128EEES8_NS7_ILi64EEEEEENS_10bfloat16_tEfNS_4arch4Sm80ELb0ELb0ELb1ELb1ELb0ELb0ELb0ELb0ELi2ELi4ELi4ELi4ELb0EEENS1_21CollectiveEpilogueBwdISA_SB_SD_Li256ELb1ELb0ELi2EEENS1_19SingleTileSchedulerILb1ELb0ELb0ELi128EEEEEEEEEvNT_6ParamsE$_ZN4cute8gmem_ptrIPfECI1NS_12iter_adaptorIS1_S2_EEES1_,@function
        .size           $_ZN7cutlass13device_kernelIN5flash19enable_sm80_to_sm89INS1_16FlashAttnBwdSm80INS1_25CollectiveMainloopBwdSm80ILi2ELi2EN4cute5tupleIJNS5_1CILi128EEES8_NS7_ILi64EEEEEENS_10bfloat16_tEfNS_4arch4Sm80ELb0ELb0ELb1ELb1ELb0ELb0ELb0ELb0ELi2ELi4ELi4ELi4ELb0EEENS1_21CollectiveEpilogueBwdISA_SB_SD_Li256ELb1ELb0ELi2EEENS1_19SingleTileSchedulerILb1ELb0ELb0ELi128EEEEEEEEEvNT_6ParamsE$_ZN4cute8gmem_ptrIPfECI1NS_12iter_adaptorIS1_S2_EEES1_,($_ZN7cutlass13device_kernelIN5flash19enable_sm80_to_sm89INS1_16FlashAttnBwdSm80INS1_25CollectiveMainloopBwdSm80ILi2ELi2EN4cute5tupleIJNS5_1CILi128EEES8_NS7_ILi64EEEEEENS_10bfloat16_tEfNS_4arch4Sm80ELb0ELb0ELb1ELb1ELb0ELb0ELb0ELb0ELi2ELi4ELi4ELi4ELb0EEENS1_21CollectiveEpilogueBwdISA_SB_SD_Li256ELb1ELb0ELi2EEENS1_19SingleTileSchedulerILb1ELb0ELb0ELi128EEEEEEEEEvNT_6ParamsE$_ZN4cute8smem_ptrIPN7cutlass10bfloat16_tEECI1NS_12iter_adaptorIS3_S4_EEES3_ - $_ZN7cutlass13device_kernelIN5flash19enable_sm80_to_sm89INS1_16FlashAttnBwdSm80INS1_25CollectiveMainloopBwdSm80ILi2ELi2EN4cute5tupleIJNS5_1CILi128EEES8_NS7_ILi64EEEEEENS_10bfloat16_tEfNS_4arch4Sm80ELb0ELb0ELb1ELb1ELb0ELb0ELb0ELb0ELi2ELi4ELi4ELi4ELb0EEENS1_21CollectiveEpilogueBwdISA_SB_SD_Li256ELb1ELb0ELi2EEENS1_19SingleTileSchedulerILb1ELb0ELb0ELi128EEEEEEEEEvNT_6ParamsE$_ZN4cute8gmem_ptrIPfECI1NS_12iter_adaptorIS1_S2_EEES1_)
$_ZN7cutlass13device_kernelIN5flash19enable_sm80_to_sm89INS1_16FlashAttnBwdSm80INS1_25CollectiveMainloopBwdSm80ILi2ELi2EN4cute5tupleIJNS5_1CILi128EEES8_NS7_ILi64EEEEEENS_10bfloat16_tEfNS_4arch4Sm80ELb0ELb0ELb1ELb1ELb0ELb0ELb0ELb0ELi2ELi4ELi4ELi4ELb0EEENS1_21CollectiveEpilogueBwdISA_SB_SD_Li256ELb1ELb0ELi2EEENS1_19SingleTileSchedulerILb1ELb0ELb0ELi128EEEEEEEEEvNT_6ParamsE$_ZN4cute8gmem_ptrIPfECI1NS_12iter_adaptorIS1_S2_EEES1_:
[----:B------:R-:W-:Y:S02]  /*c470*/  MOV R4, 0xc490 ;  /* 0x0000c49000047802 */ /* 0x000fe40000000f00 */
[----:B------:R-:W-:Y:S05]  /*c480*/  CALL.REL.NOINC `($_ZN7cutlass13device_kernelIN5flash19enable_sm80_to_sm89INS1_16FlashAttnBwdSm80INS1_25CollectiveMainloopBwdSm80ILi2ELi2EN4cute5tupleIJNS5_1CILi128EEES8_NS7_ILi64EEEEEENS_10bfloat16_tEfNS_4arch4Sm80ELb0ELb0ELb1ELb1ELb0ELb0ELb0ELb0ELi2ELi4ELi4ELi4ELb0EEENS1_21CollectiveEpilogueBwdISA_SB_SD_Li256ELb1ELb0ELi2EEENS1_19SingleTileSchedulerILb1ELb0ELb0ELi128EEEEEEEEEvNT_6ParamsE$_ZN4cute12iter_adaptorIPfNS_8gmem_ptrIS1_EEEC2ES1_) ;  /* 0xffffa9f000007944 */ /* 0x000fea0003c3ffff */
[----:B------:R-:W-:-:S04]  /*c490*/  MOV R9, 0x0 ;  /* 0x0000000000097802 */ /* 0x000fc80000000f00 */
[----:B------:R-:W-:Y:S05]  /*c4a0*/  RET.REL.NODEC R8 `(_ZN7cutlass13device_kernelIN5flash19enable_sm80_to_sm89INS1_16FlashAttnBwdSm80INS1_25CollectiveMainloopBwdSm80ILi2ELi2EN4cute5tupleIJNS5_1CILi128EEES8_NS7_ILi64EEEEEENS_10bfloat16_tEfNS_4arch4Sm80ELb0ELb0ELb1ELb1ELb0ELb0ELb0ELb0ELi2ELi4ELi4ELi4ELb0EEENS1_21CollectiveEpilogueBwdISA_SB_SD_Li256ELb1ELb0ELi2EEENS1_19SingleTileSchedulerILb1ELb0ELb0ELi128EEEEEEEEEvNT_6ParamsE) ;  /* 0xffff3b5008007950 */ /* 0x000fea0003c3ffff */
        .type           $_ZN7cutlass13device_kernelIN5flash19enable_sm80_to_sm89INS1_16FlashAttnBwdSm80INS1_25CollectiveMainloopBwdSm80ILi2ELi2EN4cute5tupleIJNS5_1CILi128EEES8_NS7_ILi64EEEEEENS_10bfloat16_tEfNS_4arch4Sm80ELb0ELb0ELb1ELb1ELb0ELb0ELb0ELb0ELi2ELi4ELi4ELi4ELb0EEENS1_21CollectiveEpilogueBwdISA_SB_SD_Li256ELb1ELb0ELi2EEENS1_19SingleTileSchedulerILb1ELb0ELb0ELi128EEEEEEEEEvNT_6ParamsE$_ZN4cute8smem_ptrIPN7cutlass10bfloat16_tEECI1NS_12iter_adaptorIS3_S4_EEES3_,@function
        .size           $_ZN7cutlass13device_kernelIN5flash19enable_sm80_to_sm89INS1_16FlashAttnBwdSm80INS1_25CollectiveMainloopBwdSm80ILi2ELi2EN4cute5tupleIJNS5_1CILi128EEES8_NS7_ILi64EEEEEENS_10bfloat16_tEfNS_4arch4Sm80ELb0ELb0ELb1ELb1ELb0ELb0ELb0ELb0ELi2ELi4ELi4ELi4ELb0EEENS1_21CollectiveEpilogueBwdISA_SB_SD_Li256ELb1ELb0ELi2EEENS1_19SingleTileSchedulerILb1ELb0ELb0ELi128EEEEEEEEEvNT_6ParamsE$_ZN4cute8smem_ptrIPN7cutlass10bfloat16_tEECI1NS_12iter_adaptorIS3_S4_EEES3_,($_ZN7cutlass13device_kernelIN5flash19enable_sm80_to_sm89INS1_16FlashAttnBwdSm80INS1_25CollectiveMainloopBwdSm80ILi2ELi2EN4cute5tupleIJNS5_1CILi128EEES8_NS7_ILi64EEEEEENS_10bfloat16_tEfNS_4arch4Sm80ELb0ELb0ELb1ELb1ELb0ELb0ELb0ELb0ELi2ELi4ELi4ELi4ELb0EEENS1_21CollectiveEpilogueBwdISA_SB_SD_Li256ELb1ELb0ELi2EEENS1_19SingleTileSchedulerILb1ELb0ELb0ELi128EEEEEEEEEvNT_6ParamsE$_ZN4cute8smem_ptrIPN7cutlass9uint128_tEECI1NS_12iter_adaptorIS3_S4_EEES3_ - $_ZN7cutlass13device_kernelIN5flash19enable_sm80_to_sm89INS1_16FlashAttnBwdSm80INS1_25CollectiveMainloopBwdSm80ILi2ELi2EN4cute5tupleIJNS5_1CILi128EEES8_NS7_ILi64EEEEEENS_10bfloat16_tEfNS_4arch4Sm80ELb0ELb0ELb1ELb1ELb0ELb0ELb0ELb0ELi2ELi4ELi4ELi4ELb0EEENS1_21CollectiveEpilogueBwdISA_SB_SD_Li256ELb1ELb0ELi2EEENS1_19SingleTileSchedulerILb1ELb0ELb0ELi128EEEEEEEEEvNT_6ParamsE$_ZN4cute8smem_ptrIPN7cutlass10bfloat16_tEECI1NS_12iter_adaptorIS3_S4_EEES3_)
$_ZN7cutlass13device_kernelIN5flash19enable_sm80_to_sm89INS1_16FlashAttnBwdSm80INS1_25CollectiveMainloopBwdSm80ILi2ELi2EN4cute5tupleIJNS5_1CILi128EEES8_NS7_ILi64EEEEEENS_10bfloat16_tEfNS_4arch4Sm80ELb0ELb0ELb1ELb1ELb0ELb0ELb0ELb0ELi2ELi4ELi4ELi4ELb0EEENS1_21CollectiveEpilogueBwdISA_SB_SD_Li256ELb1ELb0ELi2EEENS1_19SingleTileSchedulerILb1ELb0ELb0ELi128EEEEEEEEEvNT_6ParamsE$_ZN4cute8smem_ptrIPN7cutlass10bfloat16_tEECI1NS_12iter_adaptorIS3_S4_EEES3_:
[----:B------:R-:W-:Y:S02]  /*c4b0*/  MOV R10, 0xc4d0 ;  /* 0x0000c4d0000a7802 */ /* 0x000fe40000000f00 */
[----:B------:R-:W-:Y:S05]  /*c4c0*/  CALL.REL.NOINC `($_ZN7cutlass13device_kernelIN5flash19enable_sm80_to_sm89INS1_16FlashAttnBwdSm80INS1_25CollectiveMainloopBwdSm80ILi2ELi2EN4cute5tupleIJNS5_1CILi128EEES8_NS7_ILi64EEEEEENS_10bfloat16_tEfNS_4arch4Sm80ELb0ELb0ELb1ELb1ELb0ELb0ELb0ELb0ELi2ELi4ELi4ELi4ELb0EEENS1_21CollectiveEpilogueBwdISA_SB_SD_Li256ELb1ELb0ELi2EEENS1_19SingleTileSchedulerILb1ELb0ELb0ELi128EEEEEEEEEvNT_6ParamsE$_ZN4cute12iter_adaptorIPN7cutlass10bfloat16_tENS_8smem_ptrIS3_EEEC2ES3_) ;  /* 0xffffa93000007944 */ /* 0x000fea0003c3ffff */
[----:B------:R-:W-:-:S04]  /*c4d0*/  MOV R9, 0x0 ;  /* 0x0000000000097802 */ /* 0x000fc80000000f00 */
[----:B------:R-:W-:Y:S05]  /*c4e0*/  RET.REL.NODEC R8 `(_ZN7cutlass13device_kernelIN5flash19enable_sm80_to_sm89INS1_16FlashAttnBwdSm80INS1_25CollectiveMainloopBwdSm80ILi2ELi2EN4cute5tupleIJNS5_1CILi128EEES8_NS7_ILi64EEEEEENS_10bfloat16_tEfNS_4arch4Sm80ELb0ELb0ELb1ELb1ELb0ELb0ELb0ELb0ELi2ELi4ELi4ELi4ELb0EEENS1_21CollectiveEpilogueBwdISA_SB_SD_Li256ELb1ELb0ELi2EEENS1_19SingleTileSchedulerILb1ELb0ELb0ELi128EEEEEEEEEvNT_6ParamsE) ;  /* 0xffff3b1008007950 */ /* 0x000fea0003c3ffff */
        .type           $_ZN7cutlass13device_kernelIN5flash19enable_sm80_to_sm89INS1_16FlashAttnBwdSm80INS1_25CollectiveMainloopBwdSm80ILi2ELi2EN4cute5tupleIJNS5_1CILi128EEES8_NS7_ILi64EEEEEENS_10bfloat16_tEfNS_4arch4Sm80ELb0ELb0ELb1ELb1ELb0ELb0ELb0ELb0ELi2ELi4ELi4ELi4ELb0EEENS1_21CollectiveEpilogueBwdISA_SB_SD_Li256ELb1ELb0ELi2EEENS1_19SingleTileSchedulerILb1ELb0ELb0ELi128EEEEEEEEEvNT_6ParamsE$_ZN4cute8smem_ptrIPN7cutlass9uint128_tEECI1NS_12iter_adaptorIS3_S4_EEES3_,@function
        .size           $_ZN7cutlass13device_kernelIN5flash19enable_sm80_to_sm89INS1_16FlashAttnBwdSm80INS1_25CollectiveMainloopBwdSm80ILi2ELi2EN4cute5tupleIJNS5_1CILi128EEES8_NS7_ILi64EEEEEENS_10bfloat16_tEfNS_4arch4Sm80ELb0ELb0ELb1ELb1ELb0ELb0ELb0ELb0ELi2ELi4ELi4ELi4ELb0EEENS1_21CollectiveEpilogueBwdISA_SB_SD_Li256ELb1ELb0ELi2EEENS1_19SingleTileSchedulerILb1ELb0ELb0ELi128EEEEEEEEEvNT_6ParamsE$_ZN4cute8smem_ptrIPN7cutlass9uint128_tEECI1NS_12iter_adaptorIS3_S4_EEES3_,($_ZN7cutlass13device_kernelIN5flash19enable_sm80_to_sm89INS1_16FlashAttnBwdSm80INS1_25CollectiveMainloopBwdSm80ILi2ELi2EN4cute5tupleIJNS5_1CILi128EEES8_NS7_ILi64EEEEEENS_10bfloat16_tEfNS_4arch4Sm80ELb0ELb0ELb1ELb1ELb0ELb0ELb0ELb0ELi2ELi4ELi4ELi4ELb0EEENS1_21CollectiveEpilogueBwdISA_SB_SD_Li256ELb1ELb0ELi2EEENS1_19SingleTileSchedulerILb1ELb0ELb0ELi128EEEEEEEEEvNT_6ParamsE$_ZN4cute8smem_ptrIPfECI1NS_12iter_adaptorIS1_S2_EEES1_ - $_ZN7cutlass13device_kernelIN5flash19enable_sm80_to_sm89INS1_16FlashAttnBwdSm80INS1_25CollectiveMainloopBwdSm80ILi2ELi2EN4cute5tupleIJNS5_1CILi128EEES8_NS7_ILi64EEEEEENS_10bfloat16_tEfNS_4arch4Sm80ELb0ELb0ELb1ELb1ELb0ELb0ELb0ELb0ELi2ELi4ELi4ELi4ELb0EEENS1_21CollectiveEpilogueBwdISA_SB_SD_Li256ELb1ELb0ELi2EEENS1_19SingleTileSchedulerILb1ELb0ELb0ELi128EEEEEEEEEvNT_6ParamsE$_ZN4cute8smem_ptrIPN7cutlass9uint128_tEECI1NS_12iter_adaptorIS3_S4_EEES3_)
$_ZN7cutlass13device_kernelIN5flash19enable_sm80_to_sm89INS1_16FlashAttnBwdSm80INS1_25CollectiveMainloopBwdSm80ILi2ELi2EN4cute5tupleIJNS5_1CILi128EEES8_NS7_ILi64EEEEEENS_10bfloat16_tEfNS_4arch4Sm80ELb0ELb0ELb1ELb1ELb0ELb0ELb0ELb0ELi2ELi4ELi4ELi4ELb0EEENS1_21CollectiveEpilogueBwdISA_SB_SD_Li256ELb1ELb0ELi2EEENS1_19SingleTileSchedulerILb1ELb0ELb0ELi128EEEEEEEEEvNT_6ParamsE$_ZN4cute8smem_ptrIPN7cutlass9uint128_tEECI1NS_12iter_adaptorIS3_S4_EEES3_:
[----:B------:R-:W-:Y:S02]  /*c4f0*/  MOV R8, 0xc510 ;  /* 0x0000c51000087802 */ /* 0x000fe40000000f00 */
[----:B------:R-:W-:Y:S05]  /*c500*/  CALL.REL.NOINC `($_ZN7cutlass13device_kernelIN5flash19enable_sm80_to_sm89INS1_16FlashAttnBwdSm80INS1_25CollectiveMainloopBwdSm80ILi2ELi2EN4cute5tupleIJNS5_1CILi128EEES8_NS7_ILi64EEEEEENS_10bfloat16_tEfNS_4arch4Sm80ELb0ELb0ELb1ELb1ELb0ELb0ELb0ELb0ELi2ELi4ELi4ELi4ELb0EEENS1_21CollectiveEpilogueBwdISA_SB_SD_Li256ELb1ELb0ELi2EEENS1_19SingleTileSchedulerILb1ELb0ELb0ELi128EEEEEEEEEvNT_6ParamsE$_ZN4cute12iter_adaptorIPN7cutlass9uint128_tENS_8smem_ptrIS3_EEEC2ES3_) ;  /* 0xffffa93000007944 */ /* 0x000fea0003c3ffff */
[----:B------:R-:W-:-:S04]  /*c510*/  MOV R7, 0x0 ;  /* 0x0000000000077802 */ /* 0x000fc80000000f00 */
[----:B------:R-:W-:Y:S05]  /*c520*/  RET.REL.NODEC R6 `(_ZN7cutlass13device_kernelIN5flash19enable_sm80_to_sm89INS1_16FlashAttnBwdSm80INS1_25CollectiveMainloopBwdSm80ILi2ELi2EN4cute5tupleIJNS5_1CILi128EEES8_NS7_ILi64EEEEEENS_10bfloat16_tEfNS_4arch4Sm80ELb0ELb0ELb1ELb1ELb0ELb0ELb0ELb0ELi2ELi4ELi4ELi4ELb0EEENS1_21CollectiveEpilogueBwdISA_SB_SD_Li256ELb1ELb0ELi2EEENS1_19SingleTileSchedulerILb1ELb0ELb0ELi128EEEEEEEEEvNT_6ParamsE) ;  /* 0xffff3ad006007950 */ /* 0x000fea0003c3ffff */
        .type           $_ZN7cutlass13device_kernelIN5flash19enable_sm80_to_sm89INS1_16FlashAttnBwdSm80INS1_25CollectiveMainloopBwdSm80ILi2ELi2EN4cute5tupleIJNS5_1CILi128EEES8_NS7_ILi64EEEEEENS_10bfloat16_tEfNS_4arch4Sm80ELb0ELb0ELb1ELb1ELb0ELb0ELb0ELb0ELi2ELi4ELi4ELi4ELb0EEENS1_21CollectiveEpilogueBwdISA_SB_SD_Li256ELb1ELb0ELi2EEENS1_19SingleTileSchedulerILb1ELb0ELb0ELi128EEEEEEEEEvNT_6ParamsE$_ZN4cute8smem_ptrIPfECI1NS_12iter_adaptorIS1_S2_EEES1_,@function
        .size           $_ZN7cutlass13device_kernelIN5flash19enable_sm80_to_sm89INS1_16FlashAttnBwdSm80INS1_25CollectiveMainloopBwdSm80ILi2ELi2EN4cute5tupleIJNS5_1CILi128EEES8_NS7_ILi64EEEEEENS_10bfloat16_tEfNS_4arch4Sm80ELb0ELb0ELb1ELb1ELb0ELb0ELb0ELb0ELi2ELi4ELi4ELi4ELb0EEENS1_21CollectiveEpilogueBwdISA_SB_SD_Li256ELb1ELb0ELi2EEENS1_19SingleTileSchedulerILb1ELb0ELb0ELi128EEEEEEEEEvNT_6ParamsE$_ZN4cute8smem_ptrIPfECI1NS_12iter_adaptorIS1_S2_EEES1_,($_ZN7cutlass13device_kernelIN5flash19enable_sm80_to_sm89INS1_16FlashAttnBwdSm80INS1_25CollectiveMainloopBwdSm80ILi2ELi2EN4cute5tupleIJNS5_1CILi128EEES8_NS7_ILi64EEEEEENS_10bfloat16_tEfNS_4arch4Sm80ELb0ELb0ELb1ELb1ELb0ELb0ELb0ELb0ELi2ELi4ELi4ELi4ELb0EEENS1_21CollectiveEpilogueBwdISA_SB_SD_Li256ELb1ELb0ELi2EEENS1_19SingleTileSchedulerILb1ELb0ELb0ELi128EEEEEEEEEvNT_6ParamsE$_ZN4cute8smem_ptrIPjECI1NS_12iter_adaptorIS1_S2_EEES1_ - $_ZN7cutlass13device_kernelIN5flash19enable_sm80_to_sm89INS1_16FlashAttnBwdSm80INS1_25CollectiveMainloopBwdSm80ILi2ELi2EN4cute5tupleIJNS5_1CILi128EEES8_NS7_ILi64EEEEEENS_10bfloat16_tEfNS_4arch4Sm80ELb0ELb0ELb1ELb1ELb0ELb0ELb0ELb0ELi2ELi4ELi4ELi4ELb0EEENS1_21CollectiveEpilogueBwdISA_SB_SD_Li256ELb1ELb0ELi2EEENS1_19SingleTileSchedulerILb1ELb0ELb0ELi128EEEEEEEEEvNT_6ParamsE$_ZN4cute8smem_ptrIPfECI1NS_12iter_adaptorIS1_S2_EEES1_)
$_ZN7cutlass13device_kernelIN5flash19enable_sm80_to_sm89INS1_16FlashAttnBwdSm80INS1_25CollectiveMainloopBwdSm80ILi2ELi2EN4cute5tupleIJNS5_1CILi128EEES8_NS7_ILi64EEEEEENS_10bfloat16_tEfNS_4arch4Sm80ELb0ELb0ELb1ELb1ELb0ELb0ELb0ELb0ELi2ELi4ELi4ELi4ELb0EEENS1_21CollectiveEpilogueBwdISA_SB_SD_Li256ELb1ELb0ELi2EEENS1_19SingleTileSchedulerILb1ELb0ELb0ELi128EEEEEEEEEvNT_6ParamsE$_ZN4cute8smem_ptrIPfECI1NS_12iter_adaptorIS1_S2_EEES1_:
[----:B------:R-:W-:Y:S02]  /*c530*/  MOV R10, 0xc550 ;  /* 0x0000c550000a7802 */ /* 0x000fe40000000f00 */
[----:B------:R-:W-:Y:S05]  /*c540*/  CALL.REL.NOINC `($_ZN7cutlass13device_kernelIN5flash19enable_sm80_to_sm89INS1_16FlashAttnBwdSm80INS1_25CollectiveMainloopBwdSm80ILi2ELi2EN4cute5tupleIJNS5_1CILi128EEES8_NS7_ILi64EEEEEENS_10bfloat16_tEfNS_4arch4Sm80ELb0ELb0ELb1ELb1ELb0ELb0ELb0ELb0ELi2ELi4ELi4ELi4ELb0EEENS1_21CollectiveEpilogueBwdISA_SB_SD_Li256ELb1ELb0ELi2EEENS1_19SingleTileSchedulerILb1ELb0ELb0ELi128EEEEEEEEEvNT_6ParamsE$_ZN4cute12iter_adaptorIPfNS_8smem_ptrIS1_EEEC2ES1_) ;  /* 0xffffa97000007944 */ /* 0x000fea0003c3ffff */
[----:B------:R-:W-:-:S04]  /*c550*/  MOV R9, 0x0 ;  /* 0x0000000000097802 */ /* 0x000fc80000000f00 */
[----:B------:R-:W-:Y:S05]  /*c560*/  RET.REL.NODEC R8 `(_ZN7cutlass13device_kernelIN5flash19enable_sm80_to_sm89INS1_16FlashAttnBwdSm80INS1_25CollectiveMainloopBwdSm80ILi2ELi2EN4cute5tupleIJNS5_1CILi128EEES8_NS7_ILi64EEEEEENS_10bfloat16_tEfNS_4arch4Sm80ELb0ELb0ELb1ELb1ELb0ELb0ELb0ELb0ELi2ELi4ELi4ELi4ELb0EEENS1_21CollectiveEpilogueBwdISA_SB_SD_Li256ELb1ELb0ELi2EEENS1_19SingleTileSchedulerILb1ELb0ELb0ELi128EEEEEEEEEvNT_6ParamsE) ;  /* 0xffff3a9008007950 */ /* 0x000fea0003c3ffff */
        .type           $_ZN7cutlass13device_kernelIN5flash19enable_sm80_to_sm89INS1_16FlashAttnBwdSm80INS1_25CollectiveMainloopBwdSm80ILi2ELi2EN4cute5tupleIJNS5_1CILi128EEES8_NS7_ILi64EEEEEENS_10bfloat16_tEfNS_4arch4Sm80ELb0ELb0ELb1ELb1ELb0ELb0ELb0ELb0ELi2ELi4ELi4ELi4ELb0EEENS1_21CollectiveEpilogueBwdISA_SB_SD_Li256ELb1ELb0ELi2EEENS1_19SingleTileSchedulerILb1ELb0ELb0ELi128EEEEEEEEEvNT_6ParamsE$_ZN4cute8smem_ptrIPjECI1NS_12iter_adaptorIS1_S2_EEES1_,@function
        .size           $_ZN7cutlass13device_kernelIN5flash19enable_sm80_to_sm89INS1_16FlashAttnBwdSm80INS1_25CollectiveMainloopBwdSm80ILi2ELi2EN4cute5tupleIJNS5_1CILi128EEES8_NS7_ILi64EEEEEENS_10bfloat16_tEfNS_4arch4Sm80ELb0ELb0ELb1ELb1ELb0ELb0ELb0ELb0ELi2ELi4ELi4ELi4ELb0EEENS1_21CollectiveEpilogueBwdISA_SB_SD_Li256ELb1ELb0ELi2EEENS1_19SingleTileSchedulerILb1ELb0ELb0ELi128EEEEEEEEEvNT_6ParamsE$_ZN4cute8smem_ptrIPjECI1NS_12iter_adaptorIS1_S2_EEES1_,($_ZN7cutlass13device_kernelIN5flash19enable_sm80_to_sm89INS1_16FlashAttnBwdSm80INS1_25CollectiveMainloopBwdSm80ILi2ELi2EN4cute5tupleIJNS5_1CILi128EEES8_NS7_ILi64EEEEEENS_10bfloat16_tEfNS_4arch4Sm80ELb0ELb0ELb1ELb1ELb0ELb0ELb0ELb0ELi2ELi4ELi4ELi4ELb0EEENS1_21CollectiveEpilogueBwdISA_SB_SD_Li256ELb1ELb0ELi2EEENS1_19SingleTileSchedulerILb1ELb0ELb0ELi128EEEEEEEEEvNT_6ParamsE$_ZN73_INTERNAL_24fd9406_37_flash_bwd_hdim64_bf16_softcap_sm80_cu_3fbc093a_291824__cvta_generic_to_sharedEPKv - $_ZN7cutlass13device_kernelIN5flash19enable_sm80_to_sm89INS1_16FlashAttnBwdSm80INS1_25CollectiveMainloopBwdSm80ILi2ELi2EN4cute5tupleIJNS5_1CILi128EEES8_NS7_ILi64EEEEEENS_10bfloat16_tEfNS_4arch4Sm80ELb0ELb0ELb1ELb1ELb0ELb0ELb0ELb0ELi2ELi4ELi4ELi4ELb0EEENS1_21CollectiveEpilogueBwdISA_SB_SD_Li256ELb1ELb0ELi2EEENS1_19SingleTileSchedulerILb1ELb0ELb0ELi128EEEEEEEEEvNT_6ParamsE$_ZN4cute8smem_ptrIPjECI1NS_12iter_adaptorIS1_S2_EEES1_)
$_ZN7cutlass13device_kernelIN5flash19enable_sm80_to_sm89INS1_16FlashAttnBwdSm80INS1_25CollectiveMainloopBwdSm80ILi2ELi2EN4cute5tupleIJNS5_1CILi128EEES8_NS7_ILi64EEEEEENS_10bfloat16_tEfNS_4arch4Sm80ELb0ELb0ELb1ELb1ELb0ELb0ELb0ELb0ELi2ELi4ELi4ELi4ELb0EEENS1_21CollectiveEpilogueBwdISA_SB_SD_Li256ELb1ELb0ELi2EEENS1_19SingleTileSchedulerILb1ELb0ELb0ELi128EEEEEEEEEvNT_6ParamsE$_ZN4cute8smem_ptrIPjECI1NS_12iter_adaptorIS1_S2_EEES1_:
[----:B------:R-:W-:Y:S02]  /*c570*/  MOV R10, 0xc590 ;  /* 0x0000c590000a7802 */ /* 0x000fe40000000f00 */
[----:B------:R-:W-:Y:S05]  /*c580*/  CALL.REL.NOINC `($_ZN7cutlass13device_kernelIN5flash19enable_sm80_to_sm89INS1_16FlashAttnBwdSm80INS1_25CollectiveMainloopBwdSm80ILi2ELi2EN4cute5tupleIJNS5_1CILi128EEES8_NS7_ILi64EEEEEENS_10bfloat16_tEfNS_4arch4Sm80ELb0ELb0ELb1ELb1ELb0ELb0ELb0ELb0ELi2ELi4ELi4ELi4ELb0EEENS1_21CollectiveEpilogueBwdISA_SB_SD_Li256ELb1ELb0ELi2EEENS1_19SingleTileSchedulerILb1ELb0ELb0ELi128EEEEEEEEEvNT_6ParamsE$_ZN4cute12iter_adaptorIPjNS_8smem_ptrIS1_EEEC2ES1_) ;  /* 0xffffa97000007944 */ /* 0x000fea0003c3ffff */
[----:B------:R-:W-:-:S04]  /*c590*/  MOV R9, 0x0 ;  /* 0x0000000000097802 */ /* 0x000fc80000000f00 */
[----:B------:R-:W-:Y:S05]  /*c5a0*/  RET.REL.NODEC R8 `(_ZN7cutlass13device_kernelIN5flash19enable_sm80_to_sm89INS1_16FlashAttnBwdSm80INS1_25CollectiveMainloopBwdSm80ILi2ELi2EN4cute5tupleIJNS5_1CILi128EEES8_NS7_ILi64EEEEEENS_10bfloat16_tEfNS_4arch4Sm80ELb0ELb0ELb1ELb1ELb0ELb0ELb0ELb0ELi2ELi4ELi4ELi4ELb0EEENS1_21CollectiveEpilogueBwdISA_SB_SD_Li256ELb1ELb0ELi2EEENS1_19SingleTileSchedulerILb1ELb0ELb0ELi128EEEEEEEEEvNT_6ParamsE) ;  /* 0xffff3a5008007950 */ /* 0x000fea0003c3ffff */
        .type           $_ZN7cutlass13device_kernelIN5flash19enable_sm80_to_sm89INS1_16FlashAttnBwdSm80INS1_25CollectiveMainloopBwdSm80ILi2ELi2EN4cute5tupleIJNS5_1CILi128EEES8_NS7_ILi64EEEEEENS_10bfloat16_tEfNS_4arch4Sm80ELb0ELb0ELb1ELb1ELb0ELb0ELb0ELb0ELi2ELi4ELi4ELi4ELb0EEENS1_21CollectiveEpilogueBwdISA_SB_SD_Li256ELb1ELb0ELi2EEENS1_19SingleTileSchedulerILb1ELb0ELb0ELi128EEEEEEEEEvNT_6ParamsE$_ZN73_INTERNAL_24fd9406_37_flash_bwd_hdim64_bf16_softcap_sm80_cu_3fbc093a_291824__cvta_generic_to_sharedEPKv,@function
        .size           $_ZN7cutlass13device_kernelIN5flash19enable_sm80_to_sm89INS1_16FlashAttnBwdSm80INS1_25CollectiveMainloopBwdSm80ILi2ELi2EN4cute5tupleIJNS5_1CILi128EEES8_NS7_ILi64EEEEEENS_10bfloat16_tEfNS_4arch4Sm80ELb0ELb0ELb1ELb1ELb0ELb0ELb0ELb0ELi2ELi4ELi4ELi4ELb0EEENS1_21CollectiveEpilogueBwdISA_SB_SD_Li256ELb1ELb0ELi2EEENS1_19SingleTileSchedulerILb1ELb0ELb0ELi128EEEEEEEEEvNT_6ParamsE$_ZN73_INTERNAL_24fd9406_37_flash_bwd_hdim64_bf16_softcap_sm80_cu_3fbc093a_291824__cvta_generic_to_sharedEPKv,($_ZN7cutlass13device_kernelIN5flash19enable_sm80_to_sm89INS1_16FlashAttnBwdSm80INS1_25CollectiveMainloopBwdSm80ILi2ELi2EN4cute5tupleIJNS5_1CILi128EEES8_NS7_ILi64EEEEEENS_10bfloat16_tEfNS_4arch4Sm80ELb0ELb0ELb1ELb1ELb0ELb0ELb0ELb0ELi2ELi4ELi4ELi4ELb0EEENS1_21CollectiveEpilogueBwdISA_SB_SD_Li256ELb1ELb0ELi2EEENS1_19SingleTileSchedulerILb1ELb0ELb0ELi128EEEEEEEEEvNT_6ParamsE$_ZN73_INTERNAL_24fd9406_37_flash_bwd_hdim64_bf16_softcap_sm80_cu_3fbc093a_29189atomicAddEPff - $_ZN7cutlass13device_kernelIN5flash19enable_sm80_to_sm89INS1_16FlashAttnBwdSm80INS1_25CollectiveMainloopBwdSm80ILi2ELi2EN4cute5tupleIJNS5_1CILi128EEES8_NS7_ILi64EEEEEENS_10bfloat16_tEfNS_4arch4Sm80ELb0ELb0ELb1ELb1ELb0ELb0ELb0ELb0ELi2ELi4ELi4ELi4ELb0EEENS1_21CollectiveEpilogueBwdISA_SB_SD_Li256ELb1ELb0ELi2EEENS1_19SingleTileSchedulerILb1ELb0ELb0ELi128EEEEEEEEEvNT_6ParamsE$_ZN73_INTERNAL_24fd9406_37_flash_bwd_hdim64_bf16_softcap_sm80_cu_3fbc093a_291824__cvta_generic_to_sharedEPKv)
$_ZN7cutlass13device_kernelIN5flash19enable_sm80_to_sm89INS1_16FlashAttnBwdSm80INS1_25CollectiveMainloopBwdSm80ILi2ELi2EN4cute5tupleIJNS5_1CILi128EEES8_NS7_ILi64EEEEEENS_10bfloat16_tEfNS_4arch4Sm80ELb0ELb0ELb1ELb1ELb0ELb0ELb0ELb0ELi2ELi4ELi4ELi4ELb0EEENS1_21CollectiveEpilogueBwdISA_SB_SD_Li256ELb1ELb0ELi2EEENS1_19SingleTileSchedulerILb1ELb0ELb0ELi128EEEEEEEEEvNT_6ParamsE$_ZN73_INTERNAL_24fd9406_37_flash_bwd_hdim64_bf16_softcap_sm80_cu_3fbc093a_291824__cvta_generic_to_sharedEPKv:
[----:B------:R-:W-:Y:S02]  /*c5b0*/  MOV R3, 0x0 ;  /* 0x0000000000037802 */ /* 0x000fe40000000f00 */
[----:B------:R-:W-:Y:S02]  /*c5c0*/  IADD3 R4, R4, -c[0x0][0x18], RZ ;  /* 0x8000060004047a10 */ /* 0x000fe40007ffe0ff */
[----:B------:R-:W-:Y:S05]  /*c5d0*/  RET.REL.NODEC R2 `(_ZN7cutlass13device_kernelIN5flash19enable_sm80_to_sm89INS1_16FlashAttnBwdSm80INS1_25CollectiveMainloopBwdSm80ILi2ELi2EN4cute5tupleIJNS5_1CILi128EEES8_NS7_ILi64EEEEEENS_10bfloat16_tEfNS_4arch4Sm80ELb0ELb0ELb1ELb1ELb0ELb0ELb0ELb0ELi2ELi4ELi4ELi4ELb0EEENS1_21CollectiveEpilogueBwdISA_SB_SD_Li256ELb1ELb0ELi2EEENS1_19SingleTileSchedulerILb1ELb0ELb0ELi128EEEEEEEEEvNT_6ParamsE) ;  /* 0xffff3a2002007950 */ /* 0x000fea0003c3ffff */
        .type           $_ZN7cutlass13device_kernelIN5flash19enable_sm80_to_sm89INS1_16FlashAttnBwdSm80INS1_25CollectiveMainloopBwdSm80ILi2ELi2EN4cute5tupleIJNS5_1CILi128EEES8_NS7_ILi64EEEEEENS_10bfloat16_tEfNS_4arch4Sm80ELb0ELb0ELb1ELb1ELb0ELb0ELb0ELb0ELi2ELi4ELi4ELi4ELb0EEENS1_21CollectiveEpilogueBwdISA_SB_SD_Li256ELb1ELb0ELi2EEENS1_19SingleTileSchedulerILb1ELb0ELb0ELi128EEEEEEEEEvNT_6ParamsE$_ZN73_INTERNAL_24fd9406_37_flash_bwd_hdim64_bf16_softcap_sm80_cu_3fbc093a_29189atomicAddEPff,@function
        .size           $_ZN7cutlass13device_kernelIN5flash19enable_sm80_to_sm89INS1_16FlashAttnBwdSm80INS1_25CollectiveMainloopBwdSm80ILi2ELi2EN4cute5tupleIJNS5_1CILi128EEES8_NS7_ILi64EEEEEENS_10bfloat16_tEfNS_4arch4Sm80ELb0ELb0ELb1ELb1ELb0ELb0ELb0ELb0ELi2ELi4ELi4ELi4ELb0EEENS1_21CollectiveEpilogueBwdISA_SB_SD_Li256ELb1ELb0ELi2EEENS1_19SingleTileSchedulerILb1ELb0ELb0ELi128EEEEEEEEEvNT_6ParamsE$_ZN73_INTERNAL_24fd9406_37_flash_bwd_hdim64_bf16_softcap_sm80_cu_3fbc093a_29189atomicAddEPff,($_ZN7cutlass13device_kernelIN5flash19enable_sm80_to_sm89INS1_16FlashAttnBwdSm80INS1_25CollectiveMainloopBwdSm80ILi2ELi2EN4cute5tupleIJNS5_1CILi128EEES8_NS7_ILi64EEEEEENS_10bfloat16_tEfNS_4arch4Sm80ELb0ELb0ELb1ELb1ELb0ELb0ELb0ELb0ELi2ELi4ELi4ELi4ELb0EEENS1_21CollectiveEpilogueBwdISA_SB_SD_Li256ELb1ELb0ELi2EEENS1_19SingleTileSchedulerILb1ELb0ELb0ELi128EEEEEEEEEvNT_6ParamsE$_ZZN4cute12filter_tupleINS_5tupleIJNS1_IJNS_10UnderscoreENS_1CILi0EEEEEENS1_IJS4_S2_EEEEEENS1_IJNS1_IJNS1_IJNS3_ILi1EEES4_EEES4_EEENS1_IJNS1_IJS4_S4_EEEiEEEEEEZNS_5sliceIS7_SD_EEDaRKT_RKT0_EUlRKT_RKT0_E_EEDaSH_SK_OT1_ENKUlDpSN_E_clIJNS1_IJS9_EEENS1_IJiEEEEEEDaSU_ - $_ZN7cutlass13device_kernelIN5flash19enable_sm80_to_sm89INS1_16FlashAttnBwdSm80INS1_25CollectiveMainloopBwdSm80ILi2ELi2EN4cute5tupleIJNS5_1CILi128EEES8_NS7_ILi64EEEEEENS_10bfloat16_tEfNS_4arch4Sm80ELb0ELb0ELb1ELb1ELb0ELb0ELb0ELb0ELi2ELi4ELi4ELi4ELb0EEENS1_21CollectiveEpilogueBwdISA_SB_SD_Li256ELb1ELb0ELi2EEENS1_19SingleTileSchedulerILb1ELb0ELb0ELi128EEEEEEEEEvNT_6ParamsE$_ZN73_INTERNAL_24fd9406_37_flash_bwd_hdim64_bf16_softcap_sm80_cu_3fbc093a_29189atomicAddEPff)
$_ZN7cutlass13device_kernelIN5flash19enable_sm80_to_sm89INS1_16FlashAttnBwdSm80INS1_25CollectiveMainloopBwdSm80ILi2ELi2EN4cute5tupleIJNS5_1CILi128EEES8_NS7_ILi64EEEEEENS_10bfloat16_tEfNS_4arch4Sm80ELb0ELb0ELb1ELb1ELb0ELb0ELb0ELb0ELi2ELi4ELi4ELi4ELb0EEENS1_21CollectiveEpilogueBwdISA_SB_SD_Li256ELb1ELb0ELi2EEENS1_19SingleTileSchedulerILb1ELb0ELb0ELi128EEEEEEEEEvNT_6ParamsE$_ZN73_INTERNAL_24fd9406_37_flash_bwd_hdim64_bf16_softcap_sm80_cu_3fbc093a_29189atomicAddEPff:
[----:B------:R-:W-:Y:S01]  /*c5e0*/  BSSY B0, `(.L_x_1206) ;  /* 0x0000003000007945 */ /* 0x000fe20003800000 */
[----:B------:R-:W-:Y:S02]  /*c5f0*/  MOV R12, 0xc610 ;  /* 0x0000c610000c7802 */ /* 0x000fe40000000f00 */
[----:B------:R-:W-:Y:S05]  /*c600*/  CALL.REL.NOINC `($_ZN7cutlass13device_kernelIN5flash19enable_sm80_to_sm89INS1_16FlashAttnBwdSm80INS1_25CollectiveMainloopBwdSm80ILi2ELi2EN4cute5tupleIJNS5_1CILi128EEES8_NS7_ILi64EEEEEENS_10bfloat16_tEfNS_4arch4Sm80ELb0ELb0ELb1ELb1ELb0ELb0ELb0ELb0ELi2ELi4ELi4ELi4ELb0EEENS1_21CollectiveEpilogueBwdISA_SB_SD_Li256ELb1ELb0ELi2EEENS1_19SingleTileSchedulerILb1ELb0ELb0ELi128EEEEEEEEEvNT_6ParamsE$__fAtomicAdd) ;  /* 0x0005a3e000007944 */ /* 0x000fea0003c00000 */
[----:B------:R-:W-:Y:S05]  /*c610*/  BSYNC B0 ;  /* 0x0000000000007941 */ /* 0x000fea0003800000 */
.L_x_1206:
[----:B------:R-:W-:-:S04]  /*c620*/  MOV R11, 0x0 ;  /* 0x00000000000b7802 */ /* 0x000fc80000000f00 */
[----:B------:R-:W-:Y:S05]  /*c630*/  RET.REL.NODEC R10 `(_ZN7cutlass13device_kernelIN5flash19enable_sm80_to_sm89INS1_16FlashAttnBwdSm80INS1_25CollectiveMainloopBwdSm80ILi2ELi2EN4cute5tupleIJNS5_1CILi128EEES8_NS7_ILi64EEEEEENS_10bfloat16_tEfNS_4arch4Sm80ELb0ELb0ELb1ELb1ELb0ELb0ELb0ELb0ELi2ELi4ELi4ELi4ELb0EEENS1_21CollectiveEpilogueBwdISA_SB_SD_Li256ELb1ELb0ELi2EEENS1_19SingleTileSchedulerILb1ELb0ELb0ELi128EEEEEEEEEvNT_6ParamsE) ;  /* 0xffff39c00a007950 */ /* 0x000fea0003c3ffff */
        .type           $_ZN7cutlass13device_kernelIN5flash19enable_sm80_to_sm89INS1_16FlashAttnBwdSm80INS1_25CollectiveMainloopBwdSm80ILi2ELi2EN4cute5tupleIJNS5_1CILi128EEES8_NS7_ILi64EEEEEENS_10bfloat16_tEfNS_4arch4Sm80ELb0ELb0ELb1ELb1ELb0ELb0ELb0ELb0ELi2ELi4ELi4ELi4ELb0EEENS1_21CollectiveEpilogueBwdISA_SB_SD_Li256ELb1ELb0ELi2EEENS1_19SingleTileSchedulerILb1ELb0ELb0ELi128EEEEEEEEEvNT_6ParamsE$_ZZN4cute12filter_tupleINS_5tupleIJNS1_IJNS_10UnderscoreENS_1CILi0EEEEEENS1_IJS4_S2_EEEEEENS1_IJNS1_IJNS1_IJNS3_ILi1EEES4_EEES4_EEENS1_IJNS1_IJS4_S4_EEEiEEEEEEZNS_5sliceIS7_SD_EEDaRKT_RKT0_EUlRKT_RKT0_E_EEDaSH_SK_OT1_ENKUlDpSN_E_clIJNS1_IJS9_EEENS1_IJiEEEEEEDaSU_,@function
        .size           $_ZN7cutlass13device_kernelIN5flash19enable_sm80_to_sm89INS1_16FlashAttnBwdSm80INS1_25CollectiveMainloopBwdSm80ILi2ELi2EN4cute5tupleIJNS5_1CILi128EEES8_NS7_ILi64EEEEEENS_10bfloat16_tEfNS_4arch4Sm80ELb0ELb0ELb1ELb1ELb0ELb0ELb0ELb0ELi2ELi4ELi4ELi4ELb0EEENS1_21CollectiveEpilogueBwdISA_SB_SD_Li256ELb1ELb0ELi2EEENS1_19SingleTileSchedulerILb1ELb0ELb0ELi128EEEEEEEEEvNT_6ParamsE$_ZZN4cute12filter_tupleINS_5tupleIJNS1_IJNS_10UnderscoreENS_1CILi0EEEEEENS1_IJS4_S2_EEEEEENS1_IJNS1_IJNS1_IJNS3_ILi1EEES4_EEES4_EEENS1_IJNS1_IJS4_S4_EEEiEEEEEEZNS_5sliceIS7_SD_EEDaRKT_RKT0_EUlRKT_RKT0_E_EEDaSH_SK_OT1_ENKUlDpSN_E_clIJNS1_IJS9_EEENS1_IJiEEEEEEDaSU_,($_ZN7cutlass13device_kernelIN5flash19enable_sm80_to_sm89INS1_16FlashAttnBwdSm80INS1_25CollectiveMainloopBwdSm80ILi2ELi2EN4cute5tupleIJNS5_1CILi128EEES8_NS7_ILi64EEEEEENS_10bfloat16_tEfNS_4arch4Sm80ELb0ELb0ELb1ELb1ELb0ELb0ELb0ELb0ELi2ELi4ELi4ELi4ELb0EEENS1_21CollectiveEpilogueBwdISA_SB_SD_Li256ELb1ELb0ELi2EEENS1_19SingleTileSchedulerILb1ELb0ELb0ELi128EEEEEEEEEvNT_6ParamsE$_ZZN4cute12filter_tupleINS_5tupleIJNS1_IJNS_1CILi0EEENS1_IJNS2_ILi1EEENS2_ILi512EEEiEEEEEENS2_ILi4096EEENS1_IJiNS2_ILi8192EEEEEEEEEZNS_7flattenISB_EEDaRKT_EUlRKT_E_EEDaSF_OT0_ENKUlDpSI_E_clIJNS1_IJS3_S4_S5_iEEENS1_IJS8_EEESA_EEEDaSM_ - $_ZN7cutlass13device_kernelIN5flash19enable_sm80_to_sm89INS1_16FlashAttnBwdSm80INS1_25CollectiveMainloopBwdSm80ILi2ELi2EN4cute5tupleIJNS5_1CILi128EEES8_NS7_ILi64EEEEEENS_10bfloat16_tEfNS_4arch4Sm80ELb0ELb0ELb1ELb1ELb0ELb0ELb0ELb0ELi2ELi4ELi4ELi4ELb0EEENS1_21CollectiveEpilogueBwdISA_SB_SD_Li256ELb1ELb0ELi2EEENS1_19SingleTileSchedulerILb1ELb0ELb0ELi128EEEEEEEEEvNT_6ParamsE$_ZZN4cute12filter_tupleINS_5tupleIJNS1_IJNS_10UnderscoreENS_1CILi0EEEEEENS1_IJS4_S2_EEEEEENS1_IJNS1_IJNS1_IJNS3_ILi1EEES4_EEES4_EEENS1_IJNS1_IJS4_S4_EEEiEEEEEEZNS_5sliceIS7_SD_EEDaRKT_RKT0_EUlRKT_RKT0_E_EEDaSH_SK_OT1_ENKUlDpSN_E_clIJNS1_IJS9_EEENS1_IJiEEEEEEDaSU_)
$_ZN7cutlass13device_kernelIN5flash19enable_sm80_to_sm89INS1_16FlashAttnBwdSm80INS1_25CollectiveMainloopBwdSm80ILi2ELi2EN4cute5tupleIJNS5_1CILi128EEES8_NS7_ILi64EEEEEENS_10bfloat16_tEfNS_4arch4Sm80ELb0ELb0ELb1ELb1ELb0ELb0ELb0ELb0ELi2ELi4ELi4ELi4ELb0EEENS1_21CollectiveEpilogueBwdISA_SB_SD_Li256ELb1ELb0ELi2EEENS1_19SingleTileSchedulerILb1ELb0ELb0ELi128EEEEEEEEEvNT_6ParamsE$_ZZN4cute12filter_tupleINS_5tupleIJNS1_IJNS_10UnderscoreENS_1CILi0EEEEEENS1_IJS4_S2_EEEEEENS1_IJNS1_IJNS1_IJNS3_ILi1EEES4_EEES4_EEENS1_IJNS1_IJS4_S4_EEEiEEEEEEZNS_5sliceIS7_SD_EEDaRKT_RKT0_EUlRKT_RKT0_E_EEDaSH_SK_OT1_ENKUlDpSN_E_clIJNS1_IJS9_EEENS1_IJiEEEEEEDaSU_:
[----:B------:R-:W-:Y:S02]  /*c640*/  IADD3 R2, R1, 0x1680, RZ ;  /* 0x0000168001027810 */ /* 0x000fe40007ffe0ff */
[----:B------:R-:W-:Y:S02]  /*c650*/  MOV R6, 0xc680 ;  /* 0x0000c68000067802 */ /* 0x000fe40000000f00 */
[----:B------:R-:W-:Y:S02]  /*c660*/  IADD3 R2, R2, c[0x0][0x20], RZ ;  /* 0x0000080002027a10 */ /* 0x000fe40007ffe0ff */
[----:B------:R-:W-:Y:S05]  /*c670*/  CALL.REL.NOINC `($_ZN7cutlass13device_kernelIN5flash19enable_sm80_to_sm89INS1_16FlashAttnBwdSm80INS1_25CollectiveMainloopBwdSm80ILi2ELi2EN4cute5tupleIJNS5_1CILi128EEES8_NS7_ILi64EEEEEENS_10bfloat16_tEfNS_4arch4Sm80ELb0ELb0ELb1ELb1ELb0ELb0ELb0ELb0ELi2ELi4ELi4ELi4ELb0EEENS1_21CollectiveEpilogueBwdISA_SB_SD_Li256ELb1ELb0ELi2EEENS1_19SingleTileSchedulerILb1ELb0ELb0ELi128EEEEEEEEEvNT_6ParamsE$_ZN4cute3eso3ESOILb1ELb0EJNS_5tupleIJNS_1CILi1EEENS3_ILi0EEEEEEiEEC2ERKS6_RKi) ;  /* 0xffffd5a000007944 */ /* 0x000fea0003c3ffff */
[----:B-1----:R1:W5:Y:S01]  /*c680*/  LDL R3, [R1+0x1680] ;  /* 0x0016800001037983 */ /* 0x0023620000100800 */
[----:B------:R-:W-:-:S04]  /*c690*/  MOV R9, 0x0 ;  /* 0x0000000000097802 */ /* 0x000fc80000000f00 */
[----:B------:R-:W-:Y:S05]  /*c6a0*/  RET.REL.NODEC R8 `(_ZN7cutlass13device_kernelIN5flash19enable_sm80_to_sm89INS1_16FlashAttnBwdSm80INS1_25CollectiveMainloopBwdSm80ILi2ELi2EN4cute5tupleIJNS5_1CILi128EEES8_NS7_ILi64EEEEEENS_10bfloat16_tEfNS_4arch4Sm80ELb0ELb0ELb1ELb1ELb0ELb0ELb0ELb0ELi2ELi4ELi4ELi4ELb0EEENS1_21CollectiveEpilogueBwdISA_SB_SD_Li256ELb1ELb0ELi2EEENS1_19SingleTileSchedulerILb1ELb0ELb0ELi128EEEEEEEEEvNT_6ParamsE) ;  /* 0xffff395008007950 */ /* 0x000fea0003c3ffff */
        .type           $_ZN7cutlass13device_kernelIN5flash19enable_sm80_to_sm89INS1_16FlashAttnBwdSm80INS1_25CollectiveMainloopBwdSm80ILi2ELi2EN4cute5tupleIJNS5_1CILi128EEES8_NS7_ILi64EEEEEENS_10bfloat16_tEfNS_4arch4Sm80ELb0ELb0ELb1ELb1ELb0ELb0ELb0ELb0ELi2ELi4ELi4ELi4ELb0EEENS1_21CollectiveEpilogueBwdISA_SB_SD_Li256ELb1ELb0ELi2EEENS1_19SingleTileSchedulerILb1ELb0ELb0ELi128EEEEEEEEEvNT_6ParamsE$_ZZN4cute12filter_tupleINS_5tupleIJNS1_IJNS_1CILi0EEENS1_IJNS2_ILi1EEENS2_ILi512EEEiEEEEEENS2_ILi4096EEENS1_IJiNS2_ILi8192EEEEEEEEEZNS_7flattenISB_EEDaRKT_EUlRKT_E_EEDaSF_OT0_ENKUlDpSI_E_clIJNS1_IJS3_S4_S5_iEEENS1_IJS8_EEESA_EEEDaSM_,@function
        .size           $_ZN7cutlass13device_kernelIN5flash19enable_sm80_to_sm89INS1_16FlashAttnBwdSm80INS1_25CollectiveMainloopBwdSm80ILi2ELi2EN4cute5tupleIJNS5_1CILi128EEES8_NS7_ILi64EEEEEENS_10bfloat16_tEfNS_4arch4Sm80ELb0ELb0ELb1ELb1ELb0ELb0ELb0ELb0ELi2ELi4ELi4ELi4ELb0EEENS1_21CollectiveEpilogueBwdISA_SB_SD_Li256ELb1ELb0ELi2EEENS1_19SingleTileSchedulerILb1ELb0ELb0ELi128EEEEEEEEEvNT_6ParamsE$_ZZN4cute12filter_tupleINS_5tupleIJNS1_IJNS_1CILi0EEENS1_IJNS2_ILi1EEENS2_ILi512EEEiEEEEEENS2_ILi4096EEENS1_IJiNS2_ILi8192EEEEEEEEEZNS_7flattenISB_EEDaRKT_EUlRKT_E_EEDaSF_OT0_ENKUlDpSI_E_clIJNS1_IJS3_S4_S5_iEEENS1_IJS8_EEESA_EEEDaSM_,($_ZN7cutlass13device_kernelIN5flash19enable_sm80_to_sm89INS1_16FlashAttnBwdSm80INS1_25CollectiveMainloopBwdSm80ILi2ELi2EN4cute5tupleIJNS5_1CILi128EEES8_NS7_ILi64EEEEEENS_10bfloat16_tEfNS_4arch4Sm80ELb0ELb0ELb1ELb1ELb0ELb0ELb0ELb0ELi2ELi4ELi4ELi4ELb0EEENS1_21CollectiveEpilogueBwdISA_SB_SD_Li256ELb1ELb0ELi2EEENS1_19SingleTileSchedulerILb1ELb0ELb0ELi128EEEEEEEEEvNT_6ParamsE$_ZZN4cute12filter_tupleINS_5tupleIJNS1_IJiNS1_IJiNS_1CILi0EEEEEEEEENS1_IJNS_10UnderscoreENS1_IJS6_S6_EEEEEEEEES9_ZNS_4diceIS9_S9_EEDaRKT_RKT0_EUlRKT_RKT0_E_EEDaSD_SG_OT1_ENKUlDpSJ_E_clIJNS1_IJiiS3_EEENS1_IJEEEEEEDaSQ_ - $_ZN7cutlass13device_kernelIN5flash19enable_sm80_to_sm89INS1_16FlashAttnBwdSm80INS1_25CollectiveMainloopBwdSm80ILi2ELi2EN4cute5tupleIJNS5_1CILi128EEES8_NS7_ILi64EEEEEENS_10bfloat16_tEfNS_4arch4Sm80ELb0ELb0ELb1ELb1ELb0ELb0ELb0ELb0ELi2ELi4ELi4ELi4ELb0EEENS1_21CollectiveEpilogueBwdISA_SB_SD_Li256ELb1ELb0ELi2EEENS1_19SingleTileSchedulerILb1ELb0ELb0ELi128EEEEEEEEEvNT_6ParamsE$_ZZN4cute12filter_tupleINS_5tupleIJNS1_IJNS_1CILi0EEENS1_IJNS2_ILi1EEENS2_ILi512EEEiEEEEEENS2_ILi4096EEENS1_IJiNS2_ILi8192EEEEEEEEEZNS_7flattenISB_EEDaRKT_EUlRKT_E_EEDaSF_OT0_ENKUlDpSI_E_clIJNS1_IJS3_S4_S5_iEEENS1_IJS8_EEESA_EEEDaSM_)
$_ZN7cutlass13device_kernelIN5flash19enable_sm80_to_sm89INS1_16FlashAttnBwdSm80INS1_25CollectiveMainloopBwdSm80ILi2ELi2EN4cute5tupleIJNS5_1CILi128EEES8_NS7_ILi64EEEEEENS_10bfloat16_tEfNS_4arch4Sm80ELb0ELb0ELb1ELb1ELb0ELb0ELb0ELb0ELi2ELi4ELi4ELi4ELb0EEENS1_21CollectiveEpilogueBwdISA_SB_SD_Li256ELb1ELb0ELi2EEENS1_19SingleTileSchedulerILb1ELb0ELb0ELi128EEEEEEEEEvNT_6ParamsE$_ZZN4cute12filter_tupleINS_5tupleIJNS1_IJNS_1CILi0EEENS1_IJNS2_ILi1EEENS2_ILi512EEEiEEEEEENS2_ILi4096EEENS1_IJiNS2_ILi8192EEEEEEEEEZNS_7flattenISB_EEDaRKT_EUlRKT_E_EEDaSF_OT0_ENKUlDpSI_E_clIJNS1_IJS3_S4_S5_iEEENS1_IJS8_EEESA_EEEDaSM_:
[----:B------:R-:W-:Y:S02]  /*c6b0*/  IADD3 R3, R1, 0x1380, RZ ;  /* 0x0000138001037810 */ /* 0x000fe40007ffe0ff */
[----:B------:R-:W-:Y:S02]  /*c6c0*/  MOV R8, 0xc6f0 ;  /* 0x0000c6f000087802 */ /* 0x000fe40000000f00 */
[----:B------:R-:W-:Y:S02]  /*c6d0*/  IADD3 R3, R3, c[0x0][0x20], RZ ;  /* 0x0000080003037a10 */ /* 0x000fe40007ffe0ff */
[----:B------:R-:W-:Y:S05]  /*c6e0*/  CALL.REL.NOINC `($_ZN7cutlass13device_kernelIN5flash19enable_sm80_to_sm89INS1_16FlashAttnBwdSm80INS1_25CollectiveMainloopBwdSm80ILi2ELi2EN4cute5tupleIJNS5_1CILi128EEES8_NS7_ILi64EEEEEENS_10bfloat16_tEfNS_4arch4Sm80ELb0ELb0ELb1ELb1ELb0ELb0ELb0ELb0ELi2ELi4ELi4ELi4ELb0EEENS1_21CollectiveEpilogueBwdISA_SB_SD_Li256ELb1ELb0ELi2EEENS1_19SingleTileSchedulerILb1ELb0ELb0ELi128EEEEEEEEEvNT_6ParamsE$_ZN4cute3eso3ESOILb1ELb0EJNS_1CILi0EEENS2_ILi1EEENS2_ILi512EEEiNS2_ILi4096EEEiNS2_ILi8192EEEEEC2ERKS3_RKS4_RKS5_RKiRKS6_SG_RKS7_) ;  /* 0xffffc55000007944 */ /* 0x000fea0003c3ffff */
[----:B-1----:R-:W-:Y:S02]  /*c6f0*/  MOV R2, R6 ;  /* 0x0000000600027202 */ /* 0x002fe40000000f00 */
[----:B------:R-:W-:-:S04]  /*c700*/  MOV R3, 0x0 ;  /* 0x0000000000037802 */ /* 0x000fc80000000f00 */
[----:B------:R-:W-:Y:S05]  /*c710*/  RET.REL.NODEC R2 `(_ZN7cutlass13device_kernelIN5flash19enable_sm80_to_sm89INS1_16FlashAttnBwdSm80INS1_25CollectiveMainloopBwdSm80ILi2ELi2EN4cute5tupleIJNS5_1CILi128EEES8_NS7_ILi64EEEEEENS_10bfloat16_tEfNS_4arch4Sm80ELb0ELb0ELb1ELb1ELb0ELb0ELb0ELb0ELi2ELi4ELi4ELi4ELb0EEENS1_21CollectiveEpilogueBwdISA_SB_SD_Li256ELb1ELb0ELi2EEENS1_19SingleTileSchedulerILb1ELb0ELb0ELi128EEEEEEEEEvNT_6ParamsE) ;  /* 0xffff38e002007950 */ /* 0x000fea0003c3ffff */
        .type           $_ZN7cutlass13device_kernelIN5flash19enable_sm80_to_sm89INS1_16FlashAttnBwdSm80INS1_25CollectiveMainloopBwdSm80ILi2ELi2EN4cute5tupleIJNS5_1CILi128EEES8_NS7_ILi64EEEEEENS_10bfloat16_tEfNS_4arch4Sm80ELb0ELb0ELb1ELb1ELb0ELb0ELb0ELb0ELi2ELi4ELi4ELi4ELb0EEENS1_21CollectiveEpilogueBwdISA_SB_SD_Li256ELb1ELb0ELi2EEENS1_19SingleTileSchedulerILb1ELb0ELb0ELi128EEEEEEEEEvNT_6ParamsE$_ZZN4cute12filter_tupleINS_5tupleIJNS1_IJiNS1_IJiNS_1CILi0EEEEEEEEENS1_IJNS_10UnderscoreENS1_IJS6_S6_EEEEEEEEES9_ZNS_4diceIS9_S9_EEDaRKT_RKT0_EUlRKT_RKT0_E_EEDaSD_SG_OT1_ENKUlDpSJ_E_clIJNS1_IJiiS3_EEENS1_IJEEEEEEDaSQ_,@function
        .size           $_ZN7cutlass13device_kernelIN5flash19enable_sm80_to_sm89INS1_16FlashAttnBwdSm80INS1_25CollectiveMainloopBwdSm80ILi2ELi2EN4cute5tupleIJNS5_1CILi128EEES8_NS7_ILi64EEEEEENS_10bfloat16_tEfNS_4arch4Sm80ELb0ELb0ELb1ELb1ELb0ELb0ELb0ELb0ELi2ELi4ELi4ELi4ELb0EEENS1_21CollectiveEpilogueBwdISA_SB_SD_Li256ELb1ELb0ELi2EEENS1_19SingleTileSchedulerILb1ELb0ELb0ELi128EEEEEEEEEvNT_6ParamsE$_ZZN4cute12filter_tupleINS_5tupleIJNS1_IJiNS1_IJiNS_1CILi0EEEEEEEEENS1_IJNS_10UnderscoreENS1_IJS6_S6_EEEEEEEEES9_ZNS_4diceIS9_S9_EEDaRKT_RKT0_EUlRKT_RKT0_E_EEDaSD_SG_OT1_ENKUlDpSJ_E_clIJNS1_IJiiS3_EEENS1_IJEEEEEEDaSQ_,($_ZN7cutlass13device_kernelIN5flash19enable_sm80_to_sm89INS1_16FlashAttnBwdSm80INS1_25CollectiveMainloopBwdSm80ILi2ELi2EN4cute5tupleIJNS5_1CILi128EEES8_NS7_ILi64EEEEEENS_10bfloat16_tEfNS_4arch4Sm80ELb0ELb0ELb1ELb1ELb0ELb0ELb0ELb0ELi2ELi4ELi4ELi4ELb0EEENS1_21CollectiveEpilogueBwdISA_SB_SD_Li256ELb1ELb0ELi2EEENS1_19SingleTileSchedulerILb1ELb0ELb0ELi128EEEEEEEEEvNT_6ParamsE$_ZZN4cute12filter_tupleINS_5tupleIJNS1_IJiiEEENS_1CILi1024EEEEEEZNS_16flatten_to_tupleIS5_EEDaRKT_EUlRKT_E_EEDaS9_OT0_ENKUlDpSC_E_clIJS2_NS1_IJS4_EEEEEEDaSG_ - $_ZN7cutlass13device_kernelIN5flash19enable_sm80_to_sm89INS1_16FlashAttnBwdSm80INS1_25CollectiveMainloopBwdSm80ILi2ELi2EN4cute5tupleIJNS5_1CILi128EEES8_NS7_ILi64EEEEEENS_10bfloat16_tEfNS_4arch4Sm80ELb0ELb0ELb1ELb1ELb0ELb0ELb0ELb0ELi2ELi4ELi4ELi4ELb0EEENS1_21CollectiveEpilogueBwdISA_SB_SD_Li256ELb1ELb0ELi2EEENS1_19SingleTileSchedulerILb1ELb0ELb0ELi128EEEEEEEEEvNT_6ParamsE$_ZZN4cute12filter_tupleINS_5tupleIJNS1_IJiNS1_IJiNS_1CILi0EEEEEEEEENS1_IJNS_10UnderscoreENS1_IJS6_S6_EEEEEEEEES9_ZNS_4diceIS9_S9_EEDaRKT_RKT0_EUlRKT_RKT0_E_EEDaSD_SG_OT1_ENKUlDpSJ_E_clIJNS1_IJiiS3_EEENS1_IJEEEEEEDaSQ_)
$_ZN7cutlass13device_kernelIN5flash19enable_sm80_to_sm89INS1_16FlashAttnBwdSm80INS1_25CollectiveMainloopBwdSm80ILi2ELi2EN4cute5tupleIJNS5_1CILi128EEES8_NS7_ILi64EEEEEENS_10bfloat16_tEfNS_4arch4Sm80ELb0ELb0ELb1ELb1ELb0ELb0ELb0ELb0ELi2ELi4ELi4ELi4ELb0EEENS1_21CollectiveEpilogueBwdISA_SB_SD_Li256ELb1ELb0ELi2EEENS1_19SingleTileSchedulerILb1ELb0ELb0ELi128EEEEEEEEEvNT_6ParamsE$_ZZN4cute12filter_tupleINS_5tupleIJNS1_IJiNS1_IJiNS_1CILi0EEEEEEEEENS1_IJNS_10UnderscoreENS1_IJS6_S6_EEEEEEEEES9_ZNS_4diceIS9_S9_EEDaRKT_RKT0_EUlRKT_RKT0_E_EEDaSD_SG_OT1_ENKUlDpSJ_E_clIJNS1_IJiiS3_EEENS1_IJEEEEEEDaSQ_:
[----:B------:R-:W-:-:S06]  /*c720*/  IADD3 R11, R4, -c[0x0][0x20], RZ ;  /* 0x80000800040b7a10 */ /* 0x000fcc0007ffe0ff */
[----:B------:R-:W5:Y:S01]  /*c730*/  LDL R11, [R11] ;  /* 0x000000000b0b7983 */ /* 0x000f620000100800 */
[----:B------:R-:W-:Y:S02]  /*c740*/  IADD3 R6, R1, 0x1680, RZ ;  /* 0x0000168001067810 */ /* 0x000fe40007ffe0ff */
[----:B------:R-:W-:Y:S02]  /*c750*/  IADD3 R5, R4, 0x4, RZ ;  /* 0x0000000404057810 */ /* 0x000fe40007ffe0ff */
[----:B------:R-:W-:Y:S02]  /*c760*/  IADD3 R6, R6, c[0x0][0x20], RZ ;  /* 0x0000080006067a10 */ /* 0x000fe40007ffe0ff */
[----:B------:R-:W-:Y:S02]  /*c770*/  MOV R10, 0xc790 ;  /* 0x0000c790000a7802 */ /* 0x000fe40000000f00 */
[----:B-----5:R-:W-:Y:S05]  /*c780*/  CALL.REL.NOINC `($_ZN7cutlass13device_kernelIN5flash19enable_sm80_to_sm89INS1_16FlashAttnBwdSm80INS1_25CollectiveMainloopBwdSm80ILi2ELi2EN4cute5tupleIJNS5_1CILi128EEES8_NS7_ILi64EEEEEENS_10bfloat16_tEfNS_4arch4Sm80ELb0ELb0ELb1ELb1ELb0ELb0ELb0ELb0ELi2ELi4ELi4ELi4ELb0EEENS1_21CollectiveEpilogueBwdISA_SB_SD_Li256ELb1ELb0ELi2EEENS1_19SingleTileSchedulerILb1ELb0ELb0ELi128EEEEEEEEEvNT_6ParamsE$_ZN4cute3eso3ESOILb0ELb0EJiiNS_1CILi0EEEEEC2ERKiS6_RKS3_) ;  /* 0xffffb74000007944 */ /* 0x020fea0003c3ffff */
[----:B------:R2:W5:Y:S01]  /*c790*/  LDL.64 R4, [R1+0x1680] ;  /* 0x0016800001047983 */ /* 0x0005620000100a00 */
[----:B------:R-:W-:-:S04]  /*c7a0*/  MOV R9, 0x0 ;  /* 0x0000000000097802 */ /* 0x000fc80000000f00 */
[----:B------:R-:W-:Y:S05]  /*c7b0*/  RET.REL.NODEC R8 `(_ZN7cutlass13device_kernelIN5flash19enable_sm80_to_sm89INS1_16FlashAttnBwdSm80INS1_25CollectiveMainloopBwdSm80ILi2ELi2EN4cute5tupleIJNS5_1CILi128EEES8_NS7_ILi64EEEEEENS_10bfloat16_tEfNS_4arch4Sm80ELb0ELb0ELb1ELb1ELb0ELb0ELb0ELb0ELi2ELi4ELi4ELi4ELb0EEENS1_21CollectiveEpilogueBwdISA_SB_SD_Li256ELb1ELb0ELi2EEENS1_19SingleTileSchedulerILb1ELb0ELb0ELi128EEEEEEEEEvNT_6ParamsE) ;  /* 0xffff384008007950 */ /* 0x000fea0003c3ffff */
        .type           $_ZN7cutlass13device_kernelIN5flash19enable_sm80_to_sm89INS1_16FlashAttnBwdSm80INS1_25CollectiveMainloopBwdSm80ILi2ELi2EN4cute5tupleIJNS5_1CILi128EEES8_NS7_ILi64EEEEEENS_10bfloat16_tEfNS_4arch4Sm80ELb0ELb0ELb1ELb1ELb0ELb0ELb0ELb0ELi2ELi4ELi4ELi4ELb0EEENS1_21CollectiveEpilogueBwdISA_SB_SD_Li256ELb1ELb0ELi2EEENS1_19SingleTileSchedulerILb1ELb0ELb0ELi128EEEEEEEEEvNT_6ParamsE$_ZZN4cute12filter_tupleINS_5tupleIJNS1_IJiiEEENS_1CILi1024EEEEEEZNS_16flatten_to_tupleIS5_EEDaRKT_EUlRKT_E_EEDaS9_OT0_ENKUlDpSC_E_clIJS2_NS1_IJS4_EEEEEEDaSG_,@function
        .size           $_ZN7cutlass13device_kernelIN5flash19enable_sm80_to_sm89INS1_16FlashAttnBwdSm80INS1_25CollectiveMainloopBwdSm80ILi2ELi2EN4cute5tupleIJNS5_1CILi128EEES8_NS7_ILi64EEEEEENS_10bfloat16_tEfNS_4arch4Sm80ELb0ELb0ELb1ELb1ELb0ELb0ELb0ELb0ELi2ELi4ELi4ELi4ELb0EEENS1_21CollectiveEpilogueBwdISA_SB_SD_Li256ELb1ELb0ELi2EEENS1_19SingleTileSchedulerILb1ELb0ELb0ELi128EEEEEEEEEvNT_6ParamsE$_ZZN4cute12filter_tupleINS_5tupleIJNS1_IJiiEEENS_1CILi1024EEEEEEZNS_16flatten_to_tupleIS5_EEDaRKT_EUlRKT_E_EEDaS9_OT0_ENKUlDpSC_E_clIJS2_NS1_IJS4_EEEEEEDaSG_,($_ZN7cutlass13device_kernelIN5flash19enable_sm80_to_sm89INS1_16FlashAttnBwdSm80INS1_25CollectiveMainloopBwdSm80ILi2ELi2EN4cute5tupleIJNS5_1CILi128EEES8_NS7_ILi64EEEEEENS_10bfloat16_tEfNS_4arch4Sm80ELb0ELb0ELb1ELb1ELb0ELb0ELb0ELb0ELi2ELi4ELi4ELi4ELb0EEENS1_21CollectiveEpilogueBwdISA_SB_SD_Li256ELb1ELb0ELi2EEENS1_19SingleTileSchedulerILb1ELb0ELb0ELi128EEEEEEEEEvNT_6ParamsE$_ZZN4cute12filter_tupleINS_5tupleIJNS1_IJiiEEENS_1CILi8192EEEEEEZNS_16flatten_to_tupleIS5_EEDaRKT_EUlRKT_E_EEDaS9_OT0_ENKUlDpSC_E_clIJS2_NS1_IJS4_EEEEEEDaSG_ - $_ZN7cutlass13device_kernelIN5flash19enable_sm80_to_sm89INS1_16FlashAttnBwdSm80INS1_25CollectiveMainloopBwdSm80ILi2ELi2EN4cute5tupleIJNS5_1CILi128EEES8_NS7_ILi64EEEEEENS_10bfloat16_tEfNS_4arch4Sm80ELb0ELb0ELb1ELb1ELb0ELb0ELb0ELb0ELi2ELi4ELi4ELi4ELb0EEENS1_21CollectiveEpilogueBwdISA_SB_SD_Li256ELb1ELb0ELi2EEENS1_19SingleTileSchedulerILb1ELb0ELb0ELi128EEEEEEEEEvNT_6ParamsE$_ZZN4cute12filter_tupleINS_5tupleIJNS1_IJiiEEENS_1CILi1024EEEEEEZNS_16flatten_to_tupleIS5_EEDaRKT_EUlRKT_E_EEDaS9_OT0_ENKUlDpSC_E_clIJS2_NS1_IJS4_EEEEEEDaSG_)
$_ZN7cutlass13device_kernelIN5flash19enable_sm80_to_sm89INS1_16FlashAttnBwdSm80INS1_25CollectiveMainloopBwdSm80ILi2ELi2EN4cute5tupleIJNS5_1CILi128EEES8_NS7_ILi64EEEEEENS_10bfloat16_tEfNS_4arch4Sm80ELb0ELb0ELb1ELb1ELb0ELb0ELb0ELb0ELi2ELi4ELi4ELi4ELb0EEENS1_21CollectiveEpilogueBwdISA_SB_SD_Li256ELb1ELb0ELi2EEENS1_19SingleTileSchedulerILb1ELb0ELb0ELi128EEEEEEEEEvNT_6ParamsE$_ZZN4cute12filter_tupleINS_5tupleIJNS1_IJiiEEENS_1CILi1024EEEEEEZNS_16flatten_to_tupleIS5_EEDaRKT_EUlRKT_E_EEDaS9_OT0_ENKUlDpSC_E_clIJS2_NS1_IJS4_EEEEEEDaSG_:
[----:B------:R-:W-:-:S06]  /*c7c0*/  IADD3 R8, R59, -c[0x0][0x20], RZ ;  /* 0x800008003b087a10 */ /* 0x000fcc0007ffe0ff */
[----:B------:R-:W5:Y:S01]  /*c7d0*/  LDL R8, [R8] ;  /* 0x0000000008087983 */ /* 0x000f620000100800 */
[----:B------:R-:W-:Y:S02]  /*c7e0*/  IADD3 R3, R1, 0x1680, RZ ;  /* 0x0000168001037810 */ /* 0x000fe40007ffe0ff */
[----:B------:R-:W-:Y:S02]  /*c7f0*/  IADD3 R2, R59, 0x4, RZ ;  /* 0x000000043b027810 */ /* 0x000fe40007ffe0ff */
[----:B------:R-:W-:Y:S02]  /*c800*/  IADD3 R3, R3, c[0x0][0x20], RZ ;  /* 0x0000080003037a10 */ /* 0x000fe40007ffe0ff */
[----:B------:R-:W-:Y:S02]  /*c810*/  MOV R6, 0xc830 ;  /* 0x0000c83000067802 */ /* 0x000fe40000000f00 */
[----:B-----5:R-:W-:Y:S05]  /*c820*/  CALL.REL.NOINC `($_ZN7cutlass13device_kernelIN5flash19enable_sm80_to_sm89INS1_16FlashAttnBwdSm80INS1_25CollectiveMainloopBwdSm80ILi2ELi2EN4cute5tupleIJNS5_1CILi128EEES8_NS7_ILi64EEEEEENS_10bfloat16_tEfNS_4arch4Sm80ELb0ELb0ELb1ELb1ELb0ELb0ELb0ELb0ELi2ELi4ELi4ELi4ELb0EEENS1_21CollectiveEpilogueBwdISA_SB_SD_Li256ELb1ELb0ELi2EEENS1_19SingleTileSchedulerILb1ELb0ELb0ELi128EEEEEEEEEvNT_6ParamsE$_ZN4cute3eso3ESOILb0ELb0EJiiNS_1CILi1024EEEEEC2ERKiS6_RKS3_) ;  /* 0xffffb72000007944 */ /* 0x020fea0003c3ffff */
[----:B------:R-:W-:-:S04]  /*c830*/  MOV R5, 0x0 ;  /* 0x0000000000057802 */ /* 0x000fc80000000f00 */
[----:B------:R-:W-:Y:S05]  /*c840*/  RET.REL.NODEC R4 `(_ZN7cutlass13device_kernelIN5flash19enable_sm80_to_sm89INS1_16FlashAttnBwdSm80INS1_25CollectiveMainloopBwdSm80ILi2ELi2EN4cute5tupleIJNS5_1CILi128EEES8_NS7_ILi64EEEEEENS_10bfloat16_tEfNS_4arch4Sm80ELb0ELb0ELb1ELb1ELb0ELb0ELb0ELb0ELi2ELi4ELi4ELi4ELb0EEENS1_21CollectiveEpilogueBwdISA_SB_SD_Li256ELb1ELb0ELi2EEENS1_19SingleTileSchedulerILb1ELb0ELb0ELi128EEEEEEEEEvNT_6ParamsE) ;  /* 0xffff37b004007950 */ /* 0x000fea0003c3ffff */
        .type           $_ZN7cutlass13device_kernelIN5flash19enable_sm80_to_sm89INS1_16FlashAttnBwdSm80INS1_25CollectiveMainloopBwdSm80ILi2ELi2EN4cute5tupleIJNS5_1CILi128EEES8_NS7_ILi64EEEEEENS_10bfloat16_tEfNS_4arch4Sm80ELb0ELb0ELb1ELb1ELb0ELb0ELb0ELb0ELi2ELi4ELi4ELi4ELb0EEENS1_21CollectiveEpilogueBwdISA_SB_SD_Li256ELb1ELb0ELi2EEENS1_19SingleTileSchedulerILb1ELb0ELb0ELi128EEEEEEEEEvNT_6ParamsE$_ZZN4cute12filter_tupleINS_5tupleIJNS1_IJiiEEENS_1CILi8192EEEEEEZNS_16flatten_to_tupleIS5_EEDaRKT_EUlRKT_E_EEDaS9_OT0_ENKUlDpSC_E_clIJS2_NS1_IJS4_EEEEEEDaSG_,@function
        .size           $_ZN7cutlass13device_kernelIN5flash19enable_sm80_to_sm89INS1_16FlashAttnBwdSm80INS1_25CollectiveMainloopBwdSm80ILi2ELi2EN4cute5tupleIJNS5_1CILi128EEES8_NS7_ILi64EEEEEENS_10bfloat16_tEfNS_4arch4Sm80ELb0ELb0ELb1ELb1ELb0ELb0ELb0ELb0ELi2ELi4ELi4ELi4ELb0EEENS1_21CollectiveEpilogueBwdISA_SB_SD_Li256ELb1ELb0ELi2EEENS1_19SingleTileSchedulerILb1ELb0ELb0ELi128EEEEEEEEEvNT_6ParamsE$_ZZN4cute12filter_tupleINS_5tupleIJNS1_IJiiEEENS_1CILi8192EEEEEEZNS_16flatten_to_tupleIS5_EEDaRKT_EUlRKT_E_EEDaS9_OT0_ENKUlDpSC_E_clIJS2_NS1_IJS4_EEEEEEDaSG_,($_ZN7cutlass13device_kernelIN5flash19enable_sm80_to_sm89INS1_16FlashAttnBwdSm80INS1_25CollectiveMainloopBwdSm80ILi2ELi2EN4cute5tupleIJNS5_1CILi128EEES8_NS7_ILi64EEEEEENS_10bfloat16_tEfNS_4arch4Sm80ELb0ELb0ELb1ELb1ELb0ELb0ELb0ELb0ELi2ELi4ELi4ELi4ELb0EEENS1_21CollectiveEpilogueBwdISA_SB_SD_Li256ELb1ELb0ELi2EEENS1_19SingleTileSchedulerILb1ELb0ELb0ELi128EEEEEEEEEvNT_6ParamsE$_ZZN4cute12filter_tupleINS_5tupleIJNS_10UnderscoreES2_NS_1CILi0EEEEEENS1_IJNS1_IJNS3_ILi1EEES4_EEEiNS3_ILi1024EEEEEEZNS_5sliceIS5_S9_EEDaRKT_RKT0_EUlRKT_RKT0_E_EEDaSD_SG_OT1_ENKUlDpSJ_E_clIJNS1_IJS7_EEENS1_IJiEEENS1_IJEEEEEEDaSQ_ - $_ZN7cutlass13device_kernelIN5flash19enable_sm80_to_sm89INS1_16FlashAttnBwdSm80INS1_25CollectiveMainloopBwdSm80ILi2ELi2EN4cute5tupleIJNS5_1CILi128EEES8_NS7_ILi64EEEEEENS_10bfloat16_tEfNS_4arch4Sm80ELb0ELb0ELb1ELb1ELb0ELb0ELb0ELb0ELi2ELi4ELi4ELi4ELb0EEENS1_21CollectiveEpilogueBwdISA_SB_SD_Li256ELb1ELb0ELi2EEENS1_19SingleTileSchedulerILb1ELb0ELb0ELi128EEEEEEEEEvNT_6ParamsE$_ZZN4cute12filter_tupleINS_5tupleIJNS1_IJiiEEENS_1CILi8192EEEEEEZNS_16flatten_to_tupleIS5_EEDaRKT_EUlRKT_E_EEDaS9_OT0_ENKUlDpSC_E_clIJS2_NS1_IJS4_EEEEEEDaSG_)
$_ZN7cutlass13device_kernelIN5flash19enable_sm80_to_sm89INS1_16FlashAttnBwdSm80INS1_25CollectiveMainloopBwdSm80ILi2ELi2EN4cute5tupleIJNS5_1CILi128EEES8_NS7_ILi64EEEEEENS_10bfloat16_tEfNS_4arch4Sm80ELb0ELb0ELb1ELb1ELb0ELb0ELb0ELb0ELi2ELi4ELi4ELi4ELb0EEENS1_21CollectiveEpilogueBwdISA_SB_SD_Li256ELb1ELb0ELi2EEENS1_19SingleTileSchedulerILb1ELb0ELb0ELi128EEEEEEEEEvNT_6ParamsE$_ZZN4cute12filter_tupleINS_5tupleIJNS1_IJiiEEENS_1CILi8192EEEEEEZNS_16flatten_to_tupleIS5_EEDaRKT_EUlRKT_E_EEDaS9_OT0_ENKUlDpSC_E_clIJS2_NS1_IJS4_EEEEEEDaSG_:
[----:B------:R-:W-:-:S06]  /*c850*/  IADD3 R10, R5, -c[0x0][0x20], RZ ;  /* 0x80000800050a7a10 */ /* 0x000fcc0007ffe0ff */
[----:B------:R-:W5:Y:S01]  /*c860*/  LDL R10, [R10] ;  /* 0x000000000a0a7983 */ /* 0x000f620000100800 */
[----:B------:R-:W-:Y:S02]  /*c870*/  IADD3 R3, R1, 0x1688, RZ ;  /* 0x0000168801037810 */ /* 0x000fe40007ffe0ff */
[----:B------:R-:W-:Y:S02]  /*c880*/  IADD3 R2, R5, 0x4, RZ ;  /* 0x0000000405027810 */ /* 0x000fe40007ffe0ff */
[----:B------:R-:W-:Y:S02]  /*c890*/  IADD3 R3, R3, c[0x0][0x20], RZ ;  /* 0x0000080003037a10 */ /* 0x000fe40007ffe0ff */
[----:B------:R-:W-:Y:S02]  /*c8a0*/  MOV R8, 0xc8c0 ;  /* 0x0000c8c000087802 */ /* 0x000fe40000000f00 */
[----:B-----5:R-:W-:Y:S05]  /*c8b0*/  CALL.REL.NOINC `($_ZN7cutlass13device_kernelIN5flash19enable_sm80_to_sm89INS1_16FlashAttnBwdSm80INS1_25CollectiveMainloopBwdSm80ILi2ELi2EN4cute5tupleIJNS5_1CILi128EEES8_NS7_ILi64EEEEEENS_10bfloat16_tEfNS_4arch4Sm80ELb0ELb0ELb1ELb1ELb0ELb0ELb0ELb0ELi2ELi4ELi4ELi4ELb0EEENS1_21CollectiveEpilogueBwdISA_SB_SD_Li256ELb1ELb0ELi2EEENS1_19SingleTileSchedulerILb1ELb0ELb0ELi128EEEEEEEEEvNT_6ParamsE$_ZN4cute3eso3ESOILb0ELb0EJiiNS_1CILi8192EEEEEC2ERKiS6_RKS3_) ;  /* 0xffffb80000007944 */ /* 0x020fea0003c3ffff */
[----:B-1----:R1:W5:Y:S01]  /*c8c0*/  LDL.64 R2, [R1+0x1688] ;  /* 0x0016880001027983 */ /* 0x0023620000100a00 */
[----:B------:R-:W-:Y:S02]  /*c8d0*/  MOV R8, R6 ;  /* 0x0000000600087202 */ /* 0x000fe40000000f00 */
[----:B------:R-:W-:-:S04]  /*c8e0*/  MOV R9, 0x0 ;  /* 0x0000000000097802 */ /* 0x000fc80000000f00 */
[----:B------:R-:W-:Y:S05]  /*c8f0*/  RET.REL.NODEC R8 `(_ZN7cutlass13device_kernelIN5flash19enable_sm80_to_sm89INS1_16FlashAttnBwdSm80INS1_25CollectiveMainloopBwdSm80ILi2ELi2EN4cute5tupleIJNS5_1CILi128EEES8_NS7_ILi64EEEEEENS_10bfloat16_tEfNS_4arch4Sm80ELb0ELb0ELb1ELb1ELb0ELb0ELb0ELb0ELi2ELi4ELi4ELi4ELb0EEENS1_21CollectiveEpilogueBwdISA_SB_SD_Li256ELb1ELb0ELi2EEENS1_19SingleTileSchedulerILb1ELb0ELb0ELi128EEEEEEEEEvNT_6ParamsE) ;  /* 0xffff370008007950 */ /* 0x000fea0003c3ffff */
        .type           $_ZN7cutlass13device_kernelIN5flash19enable_sm80_to_sm89INS1_16FlashAttnBwdSm80INS1_25CollectiveMainloopBwdSm80ILi2ELi2EN4cute5tupleIJNS5_1CILi128EEES8_NS7_ILi64EEEEEENS_10bfloat16_tEfNS_4arch4Sm80ELb0ELb0ELb1ELb1ELb0ELb0ELb0ELb0ELi2ELi4ELi4ELi4ELb0EEENS1_21CollectiveEpilogueBwdISA_SB_SD_Li256ELb1ELb0ELi2EEENS1_19SingleTileSchedulerILb1ELb0ELb0ELi128EEEEEEEEEvNT_6ParamsE$_ZZN4cute12filter_tupleINS_5tupleIJNS_10UnderscoreES2_NS_1CILi0EEEEEENS1_IJNS1_IJNS3_ILi1EEES4_EEEiNS3_ILi1024EEEEEEZNS_5sliceIS5_S9_EEDaRKT_RKT0_EUlRKT_RKT0_E_EEDaSD_SG_OT1_ENKUlDpSJ_E_clIJNS1_IJS7_EEENS1_IJiEEENS1_IJEEEEEEDaSQ_,@function
        .size           $_ZN7cutlass13device_kernelIN5flash19enable_sm80_to_sm89INS1_16FlashAttnBwdSm80INS1_25CollectiveMainloopBwdSm80ILi2ELi2EN4cute5tupleIJNS5_1CILi128EEES8_NS7_ILi64EEEEEENS_10bfloat16_tEfNS_4arch4Sm80ELb0ELb0ELb1ELb1ELb0ELb0ELb0ELb0ELi2ELi4ELi4ELi4ELb0EEENS1_21CollectiveEpilogueBwdISA_SB_SD_Li256ELb1ELb0ELi2EEENS1_19SingleTileSchedulerILb1ELb0ELb0ELi128EEEEEEEEEvNT_6ParamsE$_ZZN4cute12filter_tupleINS_5tupleIJNS_10UnderscoreES2_NS_1CILi0EEEEEENS1_IJNS1_IJNS3_ILi1EEES4_EEEiNS3_ILi1024EEEEEEZNS_5sliceIS5_S9_EEDaRKT_RKT0_EUlRKT_RKT0_E_EEDaSD_SG_OT1_ENKUlDpSJ_E_clIJNS1_IJS7_EEENS1_IJiEEENS1_IJEEEEEEDaSQ_,($_ZN7cutlass13device_kernelIN5flash19enable_sm80_to_sm89INS1_16FlashAttnBwdSm80INS1_25CollectiveMainloopBwdSm80ILi2ELi2EN4cute5tupleIJNS5_1CILi128EEES8_NS7_ILi64EEEEEENS_10bfloat16_tEfNS_4arch4Sm80ELb0ELb0ELb1ELb1ELb0ELb0ELb0ELb0ELi2ELi4ELi4ELi4ELb0EEENS1_21CollectiveEpilogueBwdISA_SB_SD_Li256ELb1ELb0ELi2EEENS1_19SingleTileSchedulerILb1ELb0ELb0ELi128EEEEEEEEEvNT_6ParamsE$_ZZN4cute12filter_tupleINS_5tupleIJNS_10UnderscoreES2_S2_iEEENS1_IJNS1_IJNS_1CILi1EEENS4_ILi0EEEEEENS4_ILi4096EEENS1_IJiiEEENS1_IJS6_NS4_ILi8192EEEEEEEEEZNS_5sliceIS3_SC_EEDaRKT_RKT0_EUlRKT_RKT0_E_EEDaSG_SJ_OT1_ENKUlDpSM_E_clIJNS1_IJS7_EEENS1_IJS8_EEENS1_IJS9_EEENS1_IJEEEEEEDaST_ - $_ZN7cutlass13device_kernelIN5flash19enable_sm80_to_sm89INS1_16FlashAttnBwdSm80INS1_25CollectiveMainloopBwdSm80ILi2ELi2EN4cute5tupleIJNS5_1CILi128EEES8_NS7_ILi64EEEEEENS_10bfloat16_tEfNS_4arch4Sm80ELb0ELb0ELb1ELb1ELb0ELb0ELb0ELb0ELi2ELi4ELi4ELi4ELb0EEENS1_21CollectiveEpilogueBwdISA_SB_SD_Li256ELb1ELb0ELi2EEENS1_19SingleTileSchedulerILb1ELb0ELb0ELi128EEEEEEEEEvNT_6ParamsE$_ZZN4cute12filter_tupleINS_5tupleIJNS_10UnderscoreES2_NS_1CILi0EEEEEENS1_IJNS1_IJNS3_ILi1EEES4_EEEiNS3_ILi1024EEEEEEZNS_5sliceIS5_S9_EEDaRKT_RKT0_EUlRKT_RKT0_E_EEDaSD_SG_OT1_ENKUlDpSJ_E_clIJNS1_IJS7_EEENS1_IJiEEENS1_IJEEEEEEDaSQ_)
$_ZN7cutlass13device_kernelIN5flash19enable_sm80_to_sm89INS1_16FlashAttnBwdSm80INS1_25CollectiveMainloopBwdSm80ILi2ELi2EN4cute5tupleIJNS5_1CILi128EEES8_NS7_ILi64EEEEEENS_10bfloat16_tEfNS_4arch4Sm80ELb0ELb0ELb1ELb1ELb0ELb0ELb0ELb0ELi2ELi4ELi4ELi4ELb0EEENS1_21CollectiveEpilogueBwdISA_SB_SD_Li256ELb1ELb0ELi2EEENS1_19SingleTileSchedulerILb1ELb0ELb0ELi128EEEEEEEEEvNT_6ParamsE$_ZZN4cute12filter_tupleINS_5tupleIJNS_10UnderscoreES2_NS_1CILi0EEEEEENS1_IJNS1_IJNS3_ILi1EEES4_EEEiNS3_ILi1024EEEEEEZNS_5sliceIS5_S9_EEDaRKT_RKT0_EUlRKT_RKT0_E_EEDaSD_SG_OT1_ENKUlDpSJ_E_clIJNS1_IJS7_EEENS1_IJiEEENS1_IJEEEEEEDaSQ_:
[----:B------:R-:W-:Y:S02]  /*c900*/  IADD3 R2, R1, 0x1680, RZ ;  /* 0x0000168001027810 */ /* 0x000fe40007ffe0ff */
[----:B------:R-:W-:Y:S02]  /*c910*/  MOV R6, 0xc940 ;  /* 0x0000c94000067802 */ /* 0x000fe40000000f00 */
[----:B------:R-:W-:Y:S02]  /*c920*/  IADD3 R2, R2, c[0x0][0x20], RZ ;  /* 0x0000080002027a10 */ /* 0x000fe40007ffe0ff */
[----:B------:R-:W-:Y:S05]  /*c930*/  CALL.REL.NOINC `($_ZN7cutlass13device_kernelIN5flash19enable_sm80_to_sm89INS1_16FlashAttnBwdSm80INS1_25CollectiveMainloopBwdSm80ILi2ELi2EN4cute5tupleIJNS5_1CILi128EEES8_NS7_ILi64EEEEEENS_10bfloat16_tEfNS_4arch4Sm80ELb0ELb0ELb1ELb1ELb0ELb0ELb0ELb0ELi2ELi4ELi4ELi4ELb0EEENS1_21CollectiveEpilogueBwdISA_SB_SD_Li256ELb1ELb0ELi2EEENS1_19SingleTileSchedulerILb1ELb0ELb0ELi128EEEEEEEEEvNT_6ParamsE$_ZN4cute3eso3ESOILb1ELb0EJNS_5tupleIJNS_1CILi1EEENS3_ILi0EEEEEEiEEC2ERKS6_RKi) ;  /* 0xffffd2e000007944 */ /* 0x000fea0003c3ffff */
[----:B-1----:R1:W5:Y:S01]  /*c940*/  LDL R3, [R1+0x1680] ;  /* 0x0016800001037983 */ /* 0x0023620000100800 */
[----:B------:R-:W-:-:S04]  /*c950*/  MOV R5, 0x0 ;  /* 0x0000000000057802 */ /* 0x000fc80000000f00 */
[----:B------:R-:W-:Y:S05]  /*c960*/  RET.REL.NODEC R4 `(_ZN7cutlass13device_kernelIN5flash19enable_sm80_to_sm89INS1_16FlashAttnBwdSm80INS1_25CollectiveMainloopBwdSm80ILi2ELi2EN4cute5tupleIJNS5_1CILi128EEES8_NS7_ILi64EEEEEENS_10bfloat16_tEfNS_4arch4Sm80ELb0ELb0ELb1ELb1ELb0ELb0ELb0ELb0ELi2ELi4ELi4ELi4ELb0EEENS1_21CollectiveEpilogueBwdISA_SB_SD_Li256ELb1ELb0ELi2EEENS1_19SingleTileSchedulerILb1ELb0ELb0ELi128EEEEEEEEEvNT_6ParamsE) ;  /* 0xffff369004007950 */ /* 0x000fea0003c3ffff */
        .type           $_ZN7cutlass13device_kernelIN5flash19enable_sm80_to_sm89INS1_16FlashAttnBwdSm80INS1_25CollectiveMainloopBwdSm80ILi2ELi2EN4cute5tupleIJNS5_1CILi128EEES8_NS7_ILi64EEEEEENS_10bfloat16_tEfNS_4arch4Sm80ELb0ELb0ELb1ELb1ELb0ELb0ELb0ELb0ELi2ELi4ELi4ELi4ELb0EEENS1_21CollectiveEpilogueBwdISA_SB_SD_Li256ELb1ELb0ELi2EEENS1_19SingleTileSchedulerILb1ELb0ELb0ELi128EEEEEEEEEvNT_6ParamsE$_ZZN4cute12filter_tupleINS_5tupleIJNS_10UnderscoreES2_S2_iEEENS1_IJNS1_IJNS_1CILi1EEENS4_ILi0EEEEEENS4_ILi4096EEENS1_IJiiEEENS1_IJS6_NS4_ILi8192EEEEEEEEEZNS_5sliceIS3_SC_EEDaRKT_RKT0_EUlRKT_RKT0_E_EEDaSG_SJ_OT1_ENKUlDpSM_E_clIJNS1_IJS7_EEENS1_IJS8_EEENS1_IJS9_EEENS1_IJEEEEEEDaST_,@function
        .size           $_ZN7cutlass13device_kernelIN5flash19enable_sm80_to_sm89INS1_16FlashAttnBwdSm80INS1_25CollectiveMainloopBwdSm80ILi2ELi2EN4cute5tupleIJNS5_1CILi128EEES8_NS7_ILi64EEEEEENS_10bfloat16_tEfNS_4arch4Sm80ELb0ELb0ELb1ELb1ELb0ELb0ELb0ELb0ELi2ELi4ELi4ELi4ELb0EEENS1_21CollectiveEpilogueBwdISA_SB_SD_Li256ELb1ELb0ELi2EEENS1_19SingleTileSchedulerILb1ELb0ELb0ELi128EEEEEEEEEvNT_6ParamsE$_ZZN4cute12filter_tupleINS_5tupleIJNS_10UnderscoreES2_S2_iEEENS1_IJNS1_IJNS_1CILi1EEENS4_ILi0EEEEEENS4_ILi4096EEENS1_IJiiEEENS1_IJS6_NS4_ILi8192EEEEEEEEEZNS_5sliceIS3_SC_EEDaRKT_RKT0_EUlRKT_RKT0_E_EEDaSG_SJ_OT1_ENKUlDpSM_E_clIJNS1_IJS7_EEENS1_IJS8_EEENS1_IJS9_EEENS1_IJEEEEEEDaST_,($_ZN7cutlass13device_kernelIN5flash19enable_sm80_to_sm89INS1_16FlashAttnBwdSm80INS1_25CollectiveMainloopBwdSm80ILi2ELi2EN4cute5tupleIJNS5_1CILi128EEES8_NS7_ILi64EEEEEENS_10bfloat16_tEfNS_4arch4Sm80ELb0ELb0ELb1ELb1ELb0ELb0ELb0ELb0ELi2ELi4ELi4ELi4ELb0EEENS1_21CollectiveEpilogueBwdISA_SB_SD_Li256ELb1ELb0ELi2EEENS1_19SingleTileSchedulerILb1ELb0ELb0ELi128EEEEEEEEEvNT_6ParamsE$_ZZN4cute12filter_tupleINS_5tupleIJNS_10UnderscoreES2_S2_iEEENS1_IJNS1_IJNS_1CILi1EEENS4_ILi0EEEEEEiNS4_ILi1024EEENS4_ILi8192EEEEEEZNS_5sliceIS3_SA_EEDaRKT_RKT0_EUlRKT_RKT0_E_EEDaSE_SH_OT1_ENKUlDpSK_E_clIJNS1_IJS7_EEENS1_IJiEEENS1_IJS8_EEENS1_IJEEEEEEDaSR_ - $_ZN7cutlass13device_kernelIN5flash19enable_sm80_to_sm89INS1_16FlashAttnBwdSm80INS1_25CollectiveMainloopBwdSm80ILi2ELi2EN4cute5tupleIJNS5_1CILi128EEES8_NS7_ILi64EEEEEENS_10bfloat16_tEfNS_4arch4Sm80ELb0ELb0ELb1ELb1ELb0ELb0ELb0ELb0ELi2ELi4ELi4ELi4ELb0EEENS1_21CollectiveEpilogueBwdISA_SB_SD_Li256ELb1ELb0ELi2EEENS1_19SingleTileSchedulerILb1ELb0ELb0ELi128EEEEEEEEEvNT_6ParamsE$_ZZN4cute12filter_tupleINS_5tupleIJNS_10UnderscoreES2_S2_iEEENS1_IJNS1_IJNS_1CILi1EEENS4_ILi0EEEEEENS4_ILi4096EEENS1_IJiiEEENS1_IJS6_NS4_ILi8192EEEEEEEEEZNS_5sliceIS3_SC_EEDaRKT_RKT0_EUlRKT_RKT0_E_EEDaSG_SJ_OT1_ENKUlDpSM_E_clIJNS1_IJS7_EEENS1_IJS8_EEENS1_IJS9_EEENS1_IJEEEEEEDaST_)
$_ZN7cutlass13device_kernelIN5flash19enable_sm80_to_sm89INS1_16FlashAttnBwdSm80INS1_25CollectiveMainloopBwdSm80ILi2ELi2EN4cute5tupleIJNS5_1CILi128EEES8_NS7_ILi64EEEEEENS_10bfloat16_tEfNS_4arch4Sm80ELb0ELb0ELb1ELb1ELb0ELb0ELb0ELb0ELi2ELi4ELi4ELi4ELb0EEENS1_21CollectiveEpilogueBwdISA_SB_SD_Li256ELb1ELb0ELi2EEENS1_19SingleTileSchedulerILb1ELb0ELb0ELi128EEEEEEEEEvNT_6ParamsE$_ZZN4cute12filter_tupleINS_5tupleIJNS_10UnderscoreES2_S2_iEEENS1_IJNS1_IJNS_1CILi1EEENS4_ILi0EEEEEENS4_ILi4096EEENS1_IJiiEEENS1_IJS6_NS4_ILi8192EEEEEEEEEZNS_5sliceIS3_SC_EEDaRKT_RKT0_EUlRKT_RKT0_E_EEDaSG_SJ_OT1_ENKUlDpSM_E_clIJNS1_IJS7_EEENS1_IJS8_EEENS1_IJS9_EEENS1_IJEEEEEEDaST_:
[----:B------:R-:W-:-:S05]  /*c970*/  IADD3 R8, R5, -c[0x0][0x20], RZ ;  /* 0x8000080005087a10 */ /* 0x000fca0007ffe0ff */
[----:B------:R1:W5:Y:S04]  /*c980*/  LDL R5, [R8] ;  /* 0x0000000008057983 */ /* 0x0003680000100800 */
[----:B------:R1:W5:Y:S01]  /*c990*/  LDL R3, [R8+0x4] ;  /* 0x0000040008037983 */ /* 0x0003620000100800 */
[----:B------:R-:W-:Y:S02]  /*c9a0*/  IADD3 R2, R1, 0x1380, RZ ;  /* 0x0000138001027810 */ /* 0x000fe40007ffe0ff */
[----:B------:R-:W-:Y:S02]  /*c9b0*/  MOV R6, 0xc9e0 ;  /* 0x0000c9e000067802 */ /* 0x000fe40000000f00 */
[----:B------:R-:W-:Y:S02]  /*c9c0*/  IADD3 R2, R2, c[0x0][0x20], RZ ;  /* 0x0000080002027a10 */ /* 0x000fe40007ffe0ff */
[----:B-1---5:R-:W-:Y:S05]  /*c9d0*/  CALL.REL.NOINC `($_ZN7cutlass13device_kernelIN5flash19enable_sm80_to_sm89INS1_16FlashAttnBwdSm80INS1_25CollectiveMainloopBwdSm80ILi2ELi2EN4cute5tupleIJNS5_1CILi128EEES8_NS7_ILi64EEEEEENS_10bfloat16_tEfNS_4arch4Sm80ELb0ELb0ELb1ELb1ELb0ELb0ELb0ELb0ELi2ELi4ELi4ELi4ELb0EEENS1_21CollectiveEpilogueBwdISA_SB_SD_Li256ELb1ELb0ELi2EEENS1_19SingleTileSchedulerILb1ELb0ELb0ELi128EEEEEEEEEvNT_6ParamsE$_ZN4cute3eso3ESOILb1ELb0EJNS_5tupleIJNS_1CILi1EEENS3_ILi0EEEEEENS3_ILi4096EEENS2_IJiiEEEEEC2ERKS6_RKS7_RKS8_) ;  /* 0xffffd1e000007944 */ /* 0x022fea0003c3ffff */
[----:B-1----:R1:W5:Y:S01]  /*c9e0*/  LDL.64 R2, [R1+0x1380] ;  /* 0x0013800001027983 */ /* 0x0023620000100a00 */
[----:B------:R-:W-:-:S04]  /*c9f0*/  MOV R5, 0x0 ;  /* 0x0000000000057802 */ /* 0x000fc80000000f00 */
[----:B------:R-:W-:Y:S05]  /*ca00*/  RET.REL.NODEC R4 `(_ZN7cutlass13device_kernelIN5flash19enable_sm80_to_sm89INS1_16FlashAttnBwdSm80INS1_25CollectiveMainloopBwdSm80ILi2ELi2EN4cute5tupleIJNS5_1CILi128EEES8_NS7_ILi64EEEEEENS_10bfloat16_tEfNS_4arch4Sm80ELb0ELb0ELb1ELb1ELb0ELb0ELb0ELb0ELi2ELi4ELi4ELi4ELb0EEENS1_21CollectiveEpilogueBwdISA_SB_SD_Li256ELb1ELb0ELi2EEENS1_19SingleTileSchedulerILb1ELb0ELb0ELi128EEEEEEEEEvNT_6ParamsE) ;  /* 0xffff35f004007950 */ /* 0x000fea0003c3ffff */
        .type           $_ZN7cutlass13device_kernelIN5flash19enable_sm80_to_sm89INS1_16FlashAttnBwdSm80INS1_25CollectiveMainloopBwdSm80ILi2ELi2EN4cute5tupleIJNS5_1CILi128EEES8_NS7_ILi64EEEEEENS_10bfloat16_tEfNS_4arch4Sm80ELb0ELb0ELb1ELb1ELb0ELb0ELb0ELb0ELi2ELi4ELi4ELi4ELb0EEENS1_21CollectiveEpilogueBwdISA_SB_SD_Li256ELb1ELb0ELi2EEENS1_19SingleTileSchedulerILb1ELb0ELb0ELi128EEEEEEEEEvNT_6ParamsE$_ZZN4cute12filter_tupleINS_5tupleIJNS_10UnderscoreES2_S2_iEEENS1_IJNS1_IJNS_1CILi1EEENS4_ILi0EEEEEEiNS4_ILi1024EEENS4_ILi8192EEEEEEZNS_5sliceIS3_SA_EEDaRKT_RKT0_EUlRKT_RKT0_E_EEDaSE_SH_OT1_ENKUlDpSK_E_clIJNS1_IJS7_EEENS1_IJiEEENS1_IJS8_EEENS1_IJEEEEEEDaSR_,@function
        .size           $_ZN7cutlass13device_kernelIN5flash19enable_sm80_to_sm89INS1_16FlashAttnBwdSm80INS1_25CollectiveMainloopBwdSm80ILi2ELi2EN4cute5tupleIJNS5_1CILi128EEES8_NS7_ILi64EEEEEENS_10bfloat16_tEfNS_4arch4Sm80ELb0ELb0ELb1ELb1ELb0ELb0ELb0ELb0ELi2ELi4ELi4ELi4ELb0EEENS1_21CollectiveEpilogueBwdISA_SB_SD_Li256ELb1ELb0ELi2EEENS1_19SingleTileSchedulerILb1ELb0ELb0ELi128EEEEEEEEEvNT_6ParamsE$_ZZN4cute12filter_tupleINS_5tupleIJNS_10UnderscoreES2_S2_iEEENS1_IJNS1_IJNS_1CILi1EEENS4_ILi0EEEEEEiNS4_ILi1024EEENS4_ILi8192EEEEEEZNS_5sliceIS3_SA_EEDaRKT_RKT0_EUlRKT_RKT0_E_EEDaSE_SH_OT1_ENKUlDpSK_E_clIJNS1_IJS7_EEENS1_IJiEEENS1_IJS8_EEENS1_IJEEEEEEDaSR_,($_ZN7cutlass13device_kernelIN5flash19enable_sm80_to_sm89INS1_16FlashAttnBwdSm80INS1_25CollectiveMainloopBwdSm80ILi2ELi2EN4cute5tupleIJNS5_1CILi128EEES8_NS7_ILi64EEEEEENS_10bfloat16_tEfNS_4arch4Sm80ELb0ELb0ELb1ELb1ELb0ELb0ELb0ELb0ELi2ELi4ELi4ELi4ELb0EEENS1_21CollectiveEpilogueBwdISA_SB_SD_Li256ELb1ELb0ELi2EEENS1_19SingleTileSchedulerILb1ELb0ELb0ELi128EEEEEEEEEvNT_6ParamsE$_ZZN4cute12filter_tupleINS_5tupleIJNS_10UnderscoreES2_S2_iEEENS1_IJNS1_IJNS_1CILi1EEENS4_ILi0EEEEEElS6_lEEEZNS_5sliceIS3_S8_EEDaRKT_RKT0_EUlRKT_RKT0_E_EEDaSC_SF_OT1_ENKUlDpSI_E_clIJNS1_IJS7_EEENS1_IJlEEENS1_IJS6_EEENS1_IJEEEEEEDaSP_ - $_ZN7cutlass13device_kernelIN5flash19enable_sm80_to_sm89INS1_16FlashAttnBwdSm80INS1_25CollectiveMainloopBwdSm80ILi2ELi2EN4cute5tupleIJNS5_1CILi128EEES8_NS7_ILi64EEEEEENS_10bfloat16_tEfNS_4arch4Sm80ELb0ELb0ELb1ELb1ELb0ELb0ELb0ELb0ELi2ELi4ELi4ELi4ELb0EEENS1_21CollectiveEpilogueBwdISA_SB_SD_Li256ELb1ELb0ELi2EEENS1_19SingleTileSchedulerILb1ELb0ELb0ELi128EEEEEEEEEvNT_6ParamsE$_ZZN4cute12filter_tupleINS_5tupleIJNS_10UnderscoreES2_S2_iEEENS1_IJNS1_IJNS_1CILi1EEENS4_ILi0EEEEEEiNS4_ILi1024EEENS4_ILi8192EEEEEEZNS_5sliceIS3_SA_EEDaRKT_RKT0_EUlRKT_RKT0_E_EEDaSE_SH_OT1_ENKUlDpSK_E_clIJNS1_IJS7_EEENS1_IJiEEENS1_IJS8_EEENS1_IJEEEEEEDaSR_)
$_ZN7cutlass13device_kernelIN5flash19enable_sm80_to_sm89INS1_16FlashAttnBwdSm80INS1_25CollectiveMainloopBwdSm80ILi2ELi2EN4cute5tupleIJNS5_1CILi128EEES8_NS7_ILi64EEEEEENS_10bfloat16_tEfNS_4arch4Sm80ELb0ELb0ELb1ELb1ELb0ELb0ELb0ELb0ELi2ELi4ELi4ELi4ELb0EEENS1_21CollectiveEpilogueBwdISA_SB_SD_Li256ELb1ELb0ELi2EEENS1_19SingleTileSchedulerILb1ELb0ELb0ELi128EEEEEEEEEvNT_6ParamsE$_ZZN4cute12filter_tupleINS_5tupleIJNS_10UnderscoreES2_S2_iEEENS1_IJNS1_IJNS_1CILi1EEENS4_ILi0EEEEEEiNS4_ILi1024EEENS4_ILi8192EEEEEEZNS_5sliceIS3_SA_EEDaRKT_RKT0_EUlRKT_RKT0_E_EEDaSE_SH_OT1_ENKUlDpSK_E_clIJNS1_IJS7_EEENS1_IJiEEENS1_IJS8_EEENS1_IJEEEEEEDaSR_:
[----:B------:R-:W-:Y:S02]  /*ca10*/  IADD3 R2, R1, 0x1380, RZ ;  /* 0x0000138001027810 */ /* 0x000fe40007ffe0ff */
[----:B------:R-:W-:Y:S02]  /*ca20*/  MOV R8, 0xca50 ;  /* 0x0000ca5000087802 */ /* 0x000fe40000000f00 */
[----:B------:R-:W-:Y:S02]  /*ca30*/  IADD3 R2, R2, c[0x0][0x20], RZ ;  /* 0x0000080002027a10 */ /* 0x000fe40007ffe0ff */
[----:B------:R-:W-:Y:S05]  /*ca40*/  CALL.REL.NOINC `($_ZN7cutlass13device_kernelIN5flash19enable_sm80_to_sm89INS1_16FlashAttnBwdSm80INS1_25CollectiveMainloopBwdSm80ILi2ELi2EN4cute5tupleIJNS5_1CILi128EEES8_NS7_ILi64EEEEEENS_10bfloat16_tEfNS_4arch4Sm80ELb0ELb0ELb1ELb1ELb0ELb0ELb0ELb0ELi2ELi4ELi4ELi4ELb0EEENS1_21CollectiveEpilogueBwdISA_SB_SD_Li256ELb1ELb0ELi2EEENS1_19SingleTileSchedulerILb1ELb0ELb0ELi128EEEEEEEEEvNT_6ParamsE$_ZN4cute3eso3ESOILb1ELb0EJNS_5tupleIJNS_1CILi1EEENS3_ILi0EEEEEEiNS3_ILi1024EEEEEC2ERKS6_RKiRKS7_) ;  /* 0xffffd21000007944 */ /* 0x000fea0003c3ffff */
[----:B-1----:R1:W5:Y:S01]  /*ca50*/  LDL R3, [R1+0x1380] ;  /* 0x0013800001037983 */ /* 0x0023620000100800 */
[----:B------:R-:W-:Y:S02]  /*ca60*/  MOV R8, R4 ;  /* 0x0000000400087202 */ /* 0x000fe40000000f00 */
[----:B------:R-:W-:-:S04]  /*ca70*/  MOV R9, 0x0 ;  /* 0x0000000000097802 */ /* 0x000fc80000000f00 */
[----:B------:R-:W-:Y:S05]  /*ca80*/  RET.REL.NODEC R8 `(_ZN7cutlass13device_kernelIN5flash19enable_sm80_to_sm89INS1_16FlashAttnBwdSm80INS1_25CollectiveMainloopBwdSm80ILi2ELi2EN4cute5tupleIJNS5_1CILi128EEES8_NS7_ILi64EEEEEENS_10bfloat16_tEfNS_4arch4Sm80ELb0ELb0ELb1ELb1ELb0ELb0ELb0ELb0ELi2ELi4ELi4ELi4ELb0EEENS1_21CollectiveEpilogueBwdISA_SB_SD_Li256ELb1ELb0ELi2EEENS1_19SingleTileSchedulerILb1ELb0ELb0ELi128EEEEEEEEEvNT_6ParamsE) ;  /* 0xffff357008007950 */ /* 0x000fea0003c3ffff */
        .type           $_ZN7cutlass13device_kernelIN5flash19enable_sm80_to_sm89INS1_16FlashAttnBwdSm80INS1_25CollectiveMainloopBwdSm80ILi2ELi2EN4cute5tupleIJNS5_1CILi128EEES8_NS7_ILi64EEEEEENS_10bfloat16_tEfNS_4arch4Sm80ELb0ELb0ELb1ELb1ELb0ELb0ELb0ELb0ELi2ELi4ELi4ELi4ELb0EEENS1_21CollectiveEpilogueBwdISA_SB_SD_Li256ELb1ELb0ELi2EEENS1_19SingleTileSchedulerILb1ELb0ELb0ELi128EEEEEEEEEvNT_6ParamsE$_ZZN4cute12filter_tupleINS_5tupleIJNS_10UnderscoreES2_S2_iEEENS1_IJNS1_IJNS_1CILi1EEENS4_ILi0EEEEEElS6_lEEEZNS_5sliceIS3_S8_EEDaRKT_RKT0_EUlRKT_RKT0_E_EEDaSC_SF_OT1_ENKUlDpSI_E_clIJNS1_IJS7_EEENS1_IJlEEENS1_IJS6_EEENS1_IJEEEEEEDaSP_,@function
        .size           $_ZN7cutlass13device_kernelIN5flash19enable_sm80_to_sm89INS1_16FlashAttnBwdSm80INS1_25CollectiveMainloopBwdSm80ILi2ELi2EN4cute5tupleIJNS5_1CILi128EEES8_NS7_ILi64EEEEEENS_10bfloat16_tEfNS_4arch4Sm80ELb0ELb0ELb1ELb1ELb0ELb0ELb0ELb0ELi2ELi4ELi4ELi4ELb0EEENS1_21CollectiveEpilogueBwdISA_SB_SD_Li256ELb1ELb0ELi2EEENS1_19SingleTileSchedulerILb1ELb0ELb0ELi128EEEEEEEEEvNT_6ParamsE$_ZZN4cute12filter_tupleINS_5tupleIJNS_10UnderscoreES2_S2_iEEENS1_IJNS1_IJNS_1CILi1EEENS4_ILi0EEEEEElS6_lEEEZNS_5sliceIS3_S8_EEDaRKT_RKT0_EUlRKT_RKT0_E_EEDaSC_SF_OT1_ENKUlDpSI_E_clIJNS1_IJS7_EEENS1_IJlEEENS1_IJS6_EEENS1_IJEEEEEEDaSP_,($_ZN7cutlass13device_kernelIN5flash19enable_sm80_to_sm89INS1_16FlashAttnBwdSm80INS1_25CollectiveMainloopBwdSm80ILi2ELi2EN4cute5tupleIJNS5_1CILi128EEES8_NS7_ILi64EEEEEENS_10bfloat16_tEfNS_4arch4Sm80ELb0ELb0ELb1ELb1ELb0ELb0ELb0ELb0ELi2ELi4ELi4ELi4ELb0EEENS1_21CollectiveEpilogueBwdISA_SB_SD_Li256ELb1ELb0ELi2EEENS1_19SingleTileSchedulerILb1ELb0ELb0ELi128EEEEEEEEEvNT_6ParamsE$_ZZN4cute12filter_tupleINS_5tupleIJNS_10UnderscoreES2_iEEENS1_IJNS1_IJNS_1CILi1EEENS4_ILi0EEEEEEiNS4_ILi1024EEEEEEZNS_5sliceIS3_S9_EEDaRKT_RKT0_EUlRKT_RKT0_E_EEDaSD_SG_OT1_ENKUlDpSJ_E_clIJNS1_IJS7_EEENS1_IJiEEENS1_IJEEEEEEDaSQ_ - $_ZN7cutlass13device_kernelIN5flash19enable_sm80_to_sm89INS1_16FlashAttnBwdSm80INS1_25CollectiveMainloopBwdSm80ILi2ELi2EN4cute5tupleIJNS5_1CILi128EEES8_NS7_ILi64EEEEEENS_10bfloat16_tEfNS_4arch4Sm80ELb0ELb0ELb1ELb1ELb0ELb0ELb0ELb0ELi2ELi4ELi4ELi4ELb0EEENS1_21CollectiveEpilogueBwdISA_SB_SD_Li256ELb1ELb0ELi2EEENS1_19SingleTileSchedulerILb1ELb0ELb0ELi128EEEEEEEEEvNT_6ParamsE$_ZZN4cute12filter_tupleINS_5tupleIJNS_10UnderscoreES2_S2_iEEENS1_IJNS1_IJNS_1CILi1EEENS4_ILi0EEEEEElS6_lEEEZNS_5sliceIS3_S8_EEDaRKT_RKT0_EUlRKT_RKT0_E_EEDaSC_SF_OT1_ENKUlDpSI_E_clIJNS1_IJS7_EEENS1_IJlEEENS1_IJS6_EEENS1_IJEEEEEEDaSP_)
$_ZN7cutlass13device_kernelIN5flash19enable_sm80_to_sm89INS1_16FlashAttnBwdSm80INS1_25CollectiveMainloopBwdSm80ILi2ELi2EN4cute5tupleIJNS5_1CILi128EEES8_NS7_ILi64EEEEEENS_10bfloat16_tEfNS_4arch4Sm80ELb0ELb0ELb1ELb1ELb0ELb0ELb0ELb0ELi2ELi4ELi4ELi4ELb0EEENS1_21CollectiveEpilogueBwdISA_SB_SD_Li256ELb1ELb0ELi2EEENS1_19SingleTileSchedulerILb1ELb0ELb0ELi128EEEEEEEEEvNT_6ParamsE$_ZZN4cute12filter_tupleINS_5tupleIJNS_10UnderscoreES2_S2_iEEENS1_IJNS1_IJNS_1CILi1EEENS4_ILi0EEEEEElS6_lEEEZNS_5sliceIS3_S8_EEDaRKT_RKT0_EUlRKT_RKT0_E_EEDaSC_SF_OT1_ENKUlDpSI_E_clIJNS1_IJS7_EEENS1_IJlEEENS1_IJS6_EEENS1_IJEEEEEEDaSP_:
[----:B------:R-:W-:Y:S02]  /*ca90*/  IADD3 R3, R1, 0x16a8, RZ ;  /* 0x000016a801037810 */ /* 0x000fe40007ffe0ff */
[----:B------:R-:W-:Y:S02]  /*caa0*/  MOV R6, 0xcad0 ;  /* 0x0000cad000067802 */ /* 0x000fe40000000f00 */
[----:B------:R-:W-:Y:S02]  /*cab0*/  IADD3 R3, R3, c[0x0][0x20], RZ ;  /* 0x0000080003037a10 */ /* 0x000fe40007ffe0ff */
[----:B------:R-:W-:Y:S05]  /*cac0*/  CALL.REL.NOINC `($_ZN7cutlass13device_kernelIN5flash19enable_sm80_to_sm89INS1_16FlashAttnBwdSm80INS1_25CollectiveMainloopBwdSm80ILi2ELi2EN4cute5tupleIJNS5_1CILi128EEES8_NS7_ILi64EEEEEENS_10bfloat16_tEfNS_4arch4Sm80ELb0ELb0ELb1ELb1ELb0ELb0ELb0ELb0ELi2ELi4ELi4ELi4ELb0EEENS1_21CollectiveEpilogueBwdISA_SB_SD_Li256ELb1ELb0ELi2EEENS1_19SingleTileSchedulerILb1ELb0ELb0ELi128EEEEEEEEEvNT_6ParamsE$_ZN4cute3eso3ESOILb1ELb0EJNS_5tupleIJNS_1CILi1EEENS3_ILi0EEEEEElS5_EEC2ERKS6_RKlRKS5_) ;  /* 0xffffd1d000007944 */ /* 0x000fea0003c3ffff */
[----:B-1----:R1:W5:Y:S01]  /*cad0*/  LDL.64 R2, [R1+0x16a8] ;  /* 0x0016a80001027983 */ /* 0x0023620000100a00 */
[----:B------:R-:W-:-:S04]  /*cae0*/  MOV R5, 0x0 ;  /* 0x0000000000057802 */ /* 0x000fc80000000f00 */
[----:B------:R-:W-:Y:S05]  /*caf0*/  RET.REL.NODEC R4 `(_ZN7cutlass13device_kernelIN5flash19enable_sm80_to_sm89INS1_16FlashAttnBwdSm80INS1_25CollectiveMainloopBwdSm80ILi2ELi2EN4cute5tupleIJNS5_1CILi128EEES8_NS7_ILi64EEEEEENS_10bfloat16_tEfNS_4arch4Sm80ELb0ELb0ELb1ELb1ELb0ELb0ELb0ELb0ELi2ELi4ELi4ELi4ELb0EEENS1_21CollectiveEpilogueBwdISA_SB_SD_Li256ELb1ELb0ELi2EEENS1_19SingleTileSchedulerILb1ELb0ELb0ELi128EEEEEEEEEvNT_6ParamsE) ;  /* 0xffff350004007950 */ /* 0x000fea0003c3ffff */
        .type           $_ZN7cutlass13device_kernelIN5flash19enable_sm80_to_sm89INS1_16FlashAttnBwdSm80INS1_25CollectiveMainloopBwdSm80ILi2ELi2EN4cute5tupleIJNS5_1CILi128EEES8_NS7_ILi64EEEEEENS_10bfloat16_tEfNS_4arch4Sm80ELb0ELb0ELb1ELb1ELb0ELb0ELb0ELb0ELi2ELi4ELi4ELi4ELb0EEENS1_21CollectiveEpilogueBwdISA_SB_SD_Li256ELb1ELb0ELi2EEENS1_19SingleTileSchedulerILb1ELb0ELb0ELi128EEEEEEEEEvNT_6ParamsE$_ZZN4cute12filter_tupleINS_5tupleIJNS_10UnderscoreES2_iEEENS1_IJNS1_IJNS_1CILi1EEENS4_ILi0EEEEEEiNS4_ILi1024EEEEEEZNS_5sliceIS3_S9_EEDaRKT_RKT0_EUlRKT_RKT0_E_EEDaSD_SG_OT1_ENKUlDpSJ_E_clIJNS1_IJS7_EEENS1_IJiEEENS1_IJEEEEEEDaSQ_,@function
        .size           $_ZN7cutlass13device_kernelIN5flash19enable_sm80_to_sm89INS1_16FlashAttnBwdSm80INS1_25CollectiveMainloopBwdSm80ILi2ELi2EN4cute5tupleIJNS5_1CILi128EEES8_NS7_ILi64EEEEEENS_10bfloat16_tEfNS_4arch4Sm80ELb0ELb0ELb1ELb1ELb0ELb0ELb0ELb0ELi2ELi4ELi4ELi4ELb0EEENS1_21CollectiveEpilogueBwdISA_SB_SD_Li256ELb1ELb0ELi2EEENS1_19SingleTileSchedulerILb1ELb0ELb0ELi128EEEEEEEEEvNT_6ParamsE$_ZZN4cute12filter_tupleINS_5tupleIJNS_10UnderscoreES2_iEEENS1_IJNS1_IJNS_1CILi1EEENS4_ILi0EEEEEEiNS4_ILi1024EEEEEEZNS_5sliceIS3_S9_EEDaRKT_RKT0_EUlRKT_RKT0_E_EEDaSD_SG_OT1_ENKUlDpSJ_E_clIJNS1_IJS7_EEENS1_IJiEEENS1_IJEEEEEEDaSQ_,($_ZN7cutlass13device_kernelIN5flash19enable_sm80_to_sm89INS1_16FlashAttnBwdSm80INS1_25CollectiveMainloopBwdSm80ILi2ELi2EN4cute5tupleIJNS5_1CILi128EEES8_NS7_ILi64EEEEEENS_10bfloat16_tEfNS_4arch4Sm80ELb0ELb0ELb1ELb1ELb0ELb0ELb0ELb0ELi2ELi4ELi4ELi4ELb0EEENS1_21CollectiveEpilogueBwdISA_SB_SD_Li256ELb1ELb0ELi2EEENS1_19SingleTileSchedulerILb1ELb0ELb0ELi128EEEEEEEEEvNT_6ParamsE$_ZZN4cute12filter_tupleINS_5tupleIJNS_1CILi0EEENS1_IJNS2_ILi1EEENS2_ILi512EEEiEEEEEEZNS_16flatten_to_tupleIS7_EEDaRKT_EUlRKT_E_EEDaSB_OT0_ENKUlDpSE_E_clIJNS1_IJS3_EEES6_EEEDaSI_ - $_ZN7cutlass13device_kernelIN5flash19enable_sm80_to_sm89INS1_16FlashAttnBwdSm80INS1_25CollectiveMainloopBwdSm80ILi2ELi2EN4cute5tupleIJNS5_1CILi128EEES8_NS7_ILi64EEEEEENS_10bfloat16_tEfNS_4arch4Sm80ELb0ELb0ELb1ELb1ELb0ELb0ELb0ELb0ELi2ELi4ELi4ELi4ELb0EEENS1_21CollectiveEpilogueBwdISA_SB_SD_Li256ELb1ELb0ELi2EEENS1_19SingleTileSchedulerILb1ELb0ELb0ELi128EEEEEEEEEvNT_6ParamsE$_ZZN4cute12filter_tupleINS_5tupleIJNS_10UnderscoreES2_iEEENS1_IJNS1_IJNS_1CILi1EEENS4_ILi0EEEEEEiNS4_ILi1024EEEEEEZNS_5sliceIS3_S9_EEDaRKT_RKT0_EUlRKT_RKT0_E_EEDaSD_SG_OT1_ENKUlDpSJ_E_clIJNS1_IJS7_EEENS1_IJiEEENS1_IJEEEEEEDaSQ_)
$_ZN7cutlass13device_kernelIN5flash19enable_sm80_to_sm89INS1_16FlashAttnBwdSm80INS1_25CollectiveMainloopBwdSm80ILi2ELi2EN4cute5tupleIJNS5_1CILi128EEES8_NS7_ILi64EEEEEENS_10bfloat16_tEfNS_4arch4Sm80ELb0ELb0ELb1ELb1ELb0ELb0ELb0ELb0ELi2ELi4ELi4ELi4ELb0EEENS1_21CollectiveEpilogueBwdISA_SB_SD_Li256ELb1ELb0ELi2EEENS1_19SingleTileSchedulerILb1ELb0ELb0ELi128EEEEEEEEEvNT_6ParamsE$_ZZN4cute12filter_tupleINS_5tupleIJNS_10UnderscoreES2_iEEENS1_IJNS1_IJNS_1CILi1EEENS4_ILi0EEEEEEiNS4_ILi1024EEEEEEZNS_5sliceIS3_S9_EEDaRKT_RKT0_EUlRKT_RKT0_E_EEDaSD_SG_OT1_ENKUlDpSJ_E_clIJNS1_IJS7_EEENS1_IJiEEENS1_IJEEEEEEDaSQ_:
[----:B------:R-:W-:Y:S02]  /*cb00*/  IADD3 R2, R1, 0x1680, RZ ;  /* 0x0000168001027810 */ /* 0x000fe40007ffe0ff */
[----:B------:R-:W-:Y:S02]  /*cb10*/  MOV R6, 0xcb40 ;  /* 0x0000cb4000067802 */ /* 0x000fe40000000f00 */
[----:B------:R-:W-:Y:S02]  /*cb20*/  IADD3 R2, R2, c[0x0][0x20], RZ ;  /* 0x0000080002027a10 */ /* 0x000fe40007ffe0ff */
[----:B------:R-:W-:Y:S05]  /*cb30*/  CALL.REL.NOINC `($_ZN7cutlass13device_kernelIN5flash19enable_sm80_to_sm89INS1_16FlashAttnBwdSm80INS1_25CollectiveMainloopBwdSm80ILi2ELi2EN4cute5tupleIJNS5_1CILi128EEES8_NS7_ILi64EEEEEENS_10bfloat16_tEfNS_4arch4Sm80ELb0ELb0ELb1ELb1ELb0ELb0ELb0ELb0ELi2ELi4ELi4ELi4ELb0EEENS1_21CollectiveEpilogueBwdISA_SB_SD_Li256ELb1ELb0ELi2EEENS1_19SingleTileSchedulerILb1ELb0ELb0ELi128EEEEEEEEEvNT_6ParamsE$_ZN4cute3eso3ESOILb1ELb0EJNS_5tupleIJNS_1CILi1EEENS3_ILi0EEEEEEiEEC2ERKS6_RKi) ;  /* 0xffffd0e000007944 */ /* 0x000fea0003c3ffff */
[----:B-1----:R1:W5:Y:S01]  /*cb40*/  LDL R3, [R1+0x1680] ;  /* 0x0016800001037983 */ /* 0x0023620000100800 */
[----:B------:R-:W-:Y:S02]  /*cb50*/  MOV R6, R4 ;  /* 0x0000000400067202 */ /* 0x000fe40000000f00 */
[----:B------:R-:W-:-:S04]  /*cb60*/  MOV R7, 0x0 ;  /* 0x0000000000077802 */ /* 0x000fc80000000f00 */
[----:B------:R-:W-:Y:S05]  /*cb70*/  RET.REL.NODEC R6 `(_ZN7cutlass13device_kernelIN5flash19enable_sm80_to_sm89INS1_16FlashAttnBwdSm80INS1_25CollectiveMainloopBwdSm80ILi2ELi2EN4cute5tupleIJNS5_1CILi128EEES8_NS7_ILi64EEEEEENS_10bfloat16_tEfNS_4arch4Sm80ELb0ELb0ELb1ELb1ELb0ELb0ELb0ELb0ELi2ELi4ELi4ELi4ELb0EEENS1_21CollectiveEpilogueBwdISA_SB_SD_Li256ELb1ELb0ELi2EEENS1_19SingleTileSchedulerILb1ELb0ELb0ELi128EEEEEEEEEvNT_6ParamsE) ;  /* 0xffff348006007950 */ /* 0x000fea0003c3ffff */
        .type           $_ZN7cutlass13device_kernelIN5flash19enable_sm80_to_sm89INS1_16FlashAttnBwdSm80INS1_25CollectiveMainloopBwdSm80ILi2ELi2EN4cute5tupleIJNS5_1CILi128EEES8_NS7_ILi64EEEEEENS_10bfloat16_tEfNS_4arch4Sm80ELb0ELb0ELb1ELb1ELb0ELb0ELb0ELb0ELi2ELi4ELi4ELi4ELb0EEENS1_21CollectiveEpilogueBwdISA_SB_SD_Li256ELb1ELb0ELi2EEENS1_19SingleTileSchedulerILb1ELb0ELb0ELi128EEEEEEEEEvNT_6ParamsE$_ZZN4cute12filter_tupleINS_5tupleIJNS_1CILi0EEENS1_IJNS2_ILi1EEENS2_ILi512EEEiEEEEEEZNS_16flatten_to_tupleIS7_EEDaRKT_EUlRKT_E_EEDaSB_OT0_ENKUlDpSE_E_clIJNS1_IJS3_EEES6_EEEDaSI_,@function
        .size           $_ZN7cutlass13device_kernelIN5flash19enable_sm80_to_sm89INS1_16FlashAttnBwdSm80INS1_25CollectiveMainloopBwdSm80ILi2ELi2EN4cute5tupleIJNS5_1CILi128EEES8_NS7_ILi64EEEEEENS_10bfloat16_tEfNS_4arch4Sm80ELb0ELb0ELb1ELb1ELb0ELb0ELb0ELb0ELi2ELi4ELi4ELi4ELb0EEENS1_21CollectiveEpilogueBwdISA_SB_SD_Li256ELb1ELb0ELi2EEENS1_19SingleTileSchedulerILb1ELb0ELb0ELi128EEEEEEEEEvNT_6ParamsE$_ZZN4cute12filter_tupleINS_5tupleIJNS_1CILi0EEENS1_IJNS2_ILi1EEENS2_ILi512EEEiEEEEEEZNS_16flatten_to_tupleIS7_EEDaRKT_EUlRKT_E_EEDaSB_OT0_ENKUlDpSE_E_clIJNS1_IJS3_EEES6_EEEDaSI_,($_ZN7cutlass13device_kernelIN5flash19enable_sm80_to_sm89INS1_16FlashAttnBwdSm80INS1_25CollectiveMainloopBwdSm80ILi2ELi2EN4cute5tupleIJNS5_1CILi128EEES8_NS7_ILi64EEEEEENS_10bfloat16_tEfNS_4arch4Sm80ELb0ELb0ELb1ELb1ELb0ELb0ELb0ELb0ELi2ELi4ELi4ELi4ELb0EEENS1_21CollectiveEpilogueBwdISA_SB_SD_Li256ELb1ELb0ELi2EEENS1_19SingleTileSchedulerILb1ELb0ELb0ELi128EEEEEEEEEvNT_6ParamsE$_ZZN4cute12filter_tupleINS_5tupleIJNS_1CILi0EEENS_10UnderscoreEEEENS1_IJNS1_IJS3_S3_EEEiEEEZNS_6detail10lift_sliceIS5_S7_EEDaRKT_RKT0_EUlRKT_RKT0_E_EEDaSC_SF_OT1_ENKUlDpSI_E_clIJNS1_IJEEENS1_IJiEEEEEEDaSP_ - $_ZN7cutlass13device_kernelIN5flash19enable_sm80_to_sm89INS1_16FlashAttnBwdSm80INS1_25CollectiveMainloopBwdSm80ILi2ELi2EN4cute5tupleIJNS5_1CILi128EEES8_NS7_ILi64EEEEEENS_10bfloat16_tEfNS_4arch4Sm80ELb0ELb0ELb1ELb1ELb0ELb0ELb0ELb0ELi2ELi4ELi4ELi4ELb0EEENS1_21CollectiveEpilogueBwdISA_SB_SD_Li256ELb1ELb0ELi2EEENS1_19SingleTileSchedulerILb1ELb0ELb0ELi128EEEEEEEEEvNT_6ParamsE$_ZZN4cute12filter_tupleINS_5tupleIJNS_1CILi0EEENS1_IJNS2_ILi1EEENS2_ILi512EEEiEEEEEEZNS_16flatten_to_tupleIS7_EEDaRKT_EUlRKT_E_EEDaSB_OT0_ENKUlDpSE_E_clIJNS1_IJS3_EEES6_EEEDaSI_)
$_ZN7cutlass13device_kernelIN5flash19enable_sm80_to_sm89INS1_16FlashAttnBwdSm80INS1_25CollectiveMainloopBwdSm80ILi2ELi2EN4cute5tupleIJNS5_1CILi128EEES8_NS7_ILi64EEEEEENS_10bfloat16_tEfNS_4arch4Sm80ELb0ELb0ELb1ELb1ELb0ELb0ELb0ELb0ELi2ELi4ELi4ELi4ELb0EEENS1_21CollectiveEpilogueBwdISA_SB_SD_Li256ELb1ELb0ELi2EEENS1_19SingleTileSchedulerILb1ELb0ELb0ELi128EEEEEEEEEvNT_6ParamsE$_ZZN4cute12filter_tupleINS_5tupleIJNS_1CILi0EEENS1_IJNS2_ILi1EEENS2_ILi512EEEiEEEEEEZNS_16flatten_to_tupleIS7_EEDaRKT_EUlRKT_E_EEDaSB_OT0_ENKUlDpSE_E_clIJNS1_IJS3_EEES6_EEEDaSI_:
[----:B------:R-:W-:Y:S02]  /*cb80*/  IADD3 R2, R1, 0x1380, RZ ;  /* 0x0000138001027810 */ /* 0x000fe40007ffe0ff */
[----:B------:R-:W-:Y:S02]  /*cb90*/  MOV R8, 0xcbc0 ;  /* 0x0000cbc000087802 */ /* 0x000fe40000000f00 */
[----:B------:R-:W-:Y:S02]  /*cba0*/  IADD3 R2, R2, c[0x0][0x20], RZ ;  /* 0x0000080002027a10 */ /* 0x000fe40007ffe0ff */
[----:B------:R-:W-:Y:S05]  /*cbb0*/  CALL.REL.NOINC `($_ZN7cutlass13device_kernelIN5flash19enable_sm80_to_sm89INS1_16FlashAttnBwdSm80INS1_25CollectiveMainloopBwdSm80ILi2ELi2EN4cute5tupleIJNS5_1CILi128EEES8_NS7_ILi64EEEEEENS_10bfloat16_tEfNS_4arch4Sm80ELb0ELb0ELb1ELb1ELb0ELb0ELb0ELb0ELi2ELi4ELi4ELi4ELb0EEENS1_21CollectiveEpilogueBwdISA_SB_SD_Li256ELb1ELb0ELi2EEENS1_19SingleTileSchedulerILb1ELb0ELb0ELi128EEEEEEEEEvNT_6ParamsE$_ZN4cute3eso3ESOILb1ELb0EJNS_1CILi0EEENS2_ILi1EEENS2_ILi512EEEiEEC2ERKS3_RKS4_RKS5_RKi) ;  /* 0xffffc04000007944 */ /* 0x000fea0003c3ffff */
[----:B-1----:R1:W5:Y:S01]  /*cbc0*/  LDL R2, [R1+0x1380] ;  /* 0x0013800001027983 */ /* 0x0023620000100800 */
[----:B------:R-:W-:-:S04]  /*cbd0*/  MOV R11, 0x0 ;  /* 0x00000000000b7802 */ /* 0x000fc80000000f00 */
[----:B------:R-:W-:Y:S05]  /*cbe0*/  RET.REL.NODEC R10 `(_ZN7cutlass13device_kernelIN5flash19enable_sm80_to_sm89INS1_16FlashAttnBwdSm80INS1_25CollectiveMainloopBwdSm80ILi2ELi2EN4cute5tupleIJNS5_1CILi128EEES8_NS7_ILi64EEEEEENS_10bfloat16_tEfNS_4arch4Sm80ELb0ELb0ELb1ELb1ELb0ELb0ELb0ELb0ELi2ELi4ELi4ELi4ELb0EEENS1_21CollectiveEpilogueBwdISA_SB_SD_Li256ELb1ELb0ELi2EEENS1_19SingleTileSchedulerILb1ELb0ELb0ELi128EEEEEEEEEvNT_6ParamsE) ;  /* 0xffff34100a007950 */ /* 0x000fea0003c3ffff */
        .type           $_ZN7cutlass13device_kernelIN5flash19enable_sm80_to_sm89INS1_16FlashAttnBwdSm80INS1_25CollectiveMainloopBwdSm80ILi2ELi2EN4cute5tupleIJNS5_1CILi128EEES8_NS7_ILi64EEEEEENS_10bfloat16_tEfNS_4arch4Sm80ELb0ELb0ELb1ELb1ELb0ELb0ELb0ELb0ELi2ELi4ELi4ELi4ELb0EEENS1_21CollectiveEpilogueBwdISA_SB_SD_Li256ELb1ELb0ELi2EEENS1_19SingleTileSchedulerILb1ELb0ELb0ELi128EEEEEEEEEvNT_6ParamsE$_ZZN4cute12filter_tupleINS_5tupleIJNS_1CILi0EEENS_10UnderscoreEEEENS1_IJNS1_IJS3_S3_EEEiEEEZNS_6detail10lift_sliceIS5_S7_EEDaRKT_RKT0_EUlRKT_RKT0_E_EEDaSC_SF_OT1_ENKUlDpSI_E_clIJNS1_IJEEENS1_IJiEEEEEEDaSP_,@function
        .size           $_ZN7cutlass13device_kernelIN5flash19enable_sm80_to_sm89INS1_16FlashAttnBwdSm80INS1_25CollectiveMainloopBwdSm80ILi2ELi2EN4cute5tupleIJNS5_1CILi128EEES8_NS7_ILi64EEEEEENS_10bfloat16_tEfNS_4arch4Sm80ELb0ELb0ELb1ELb1ELb0ELb0ELb0ELb0ELi2ELi4ELi4ELi4ELb0EEENS1_21CollectiveEpilogueBwdISA_SB_SD_Li256ELb1ELb0ELi2EEENS1_19SingleTileSchedulerILb1ELb0ELb0ELi128EEEEEEEEEvNT_6ParamsE$_ZZN4cute12filter_tupleINS_5tupleIJNS_1CILi0EEENS_10UnderscoreEEEENS1_IJNS1_IJS3_S3_EEEiEEEZNS_6detail10lift_sliceIS5_S7_EEDaRKT_RKT0_EUlRKT_RKT0_E_EEDaSC_SF_OT1_ENKUlDpSI_E_clIJNS1_IJEEENS1_IJiEEEEEEDaSP_,($_ZN7cutlass13device_kernelIN5flash19enable_sm80_to_sm89INS1_16FlashAttnBwdSm80INS1_25CollectiveMainloopBwdSm80ILi2ELi2EN4cute5tupleIJNS5_1CILi128EEES8_NS7_ILi64EEEEEENS_10bfloat16_tEfNS_4arch4Sm80ELb0ELb0ELb1ELb1ELb0ELb0ELb0ELb0ELi2ELi4ELi4ELi4ELb0EEENS1_21CollectiveEpilogueBwdISA_SB_SD_Li256ELb1ELb0ELi2EEENS1_19SingleTileSchedulerILb1ELb0ELb0ELi128EEEEEEEEEvNT_6ParamsE$_ZZN4cute12filter_tupleINS_5tupleIJNS_1CILi1024EEENS1_IJiiEEEEEEZNS_16flatten_to_tupleIS5_EEDaRKT_EUlRKT_E_EEDaS9_OT0_ENKUlDpSC_E_clIJNS1_IJS3_EEES4_EEEDaSG_ - $_ZN7cutlass13device_kernelIN5flash19enable_sm80_to_sm89INS1_16FlashAttnBwdSm80INS1_25CollectiveMainloopBwdSm80ILi2ELi2EN4cute5tupleIJNS5_1CILi128EEES8_NS7_ILi64EEEEEENS_10bfloat16_tEfNS_4arch4Sm80ELb0ELb0ELb1ELb1ELb0ELb0ELb0ELb0ELi2ELi4ELi4ELi4ELb0EEENS1_21CollectiveEpilogueBwdISA_SB_SD_Li256ELb1ELb0ELi2EEENS1_19SingleTileSchedulerILb1ELb0ELb0ELi128EEEEEEEEEvNT_6ParamsE$_ZZN4cute12filter_tupleINS_5tupleIJNS_1CILi0EEENS_10UnderscoreEEEENS1_IJNS1_IJS3_S3_EEEiEEEZNS_6detail10lift_sliceIS5_S7_EEDaRKT_RKT0_EUlRKT_RKT0_E_EEDaSC_SF_OT1_ENKUlDpSI_E_clIJNS1_IJEEENS1_IJiEEEEEEDaSP_)
$_ZN7cutlass13device_kernelIN5flash19enable_sm80_to_sm89INS1_16FlashAttnBwdSm80INS1_25CollectiveMainloopBwdSm80ILi2ELi2EN4cute5tupleIJNS5_1CILi128EEES8_NS7_ILi64EEEEEENS_10bfloat16_tEfNS_4arch4Sm80ELb0ELb0ELb1ELb1ELb0ELb0ELb0ELb0ELi2ELi4ELi4ELi4ELb0EEENS1_21CollectiveEpilogueBwdISA_SB_SD_Li256ELb1ELb0ELi2EEENS1_19SingleTileSchedulerILb1ELb0ELb0ELi128EEEEEEEEEvNT_6ParamsE$_ZZN4cute12filter_tupleINS_5tupleIJNS_1CILi0EEENS_10UnderscoreEEEENS1_IJNS1_IJS3_S3_EEEiEEEZNS_6detail10lift_sliceIS5_S7_EEDaRKT_RKT0_EUlRKT_RKT0_E_EEDaSC_SF_OT1_ENKUlDpSI_E_clIJNS1_IJEEENS1_IJiEEEEEEDaSP_:
[----:B------:R-:W-:Y:S02]  /*cbf0*/  IADD3 R2, R1, 0x1680, RZ ;  /* 0x0000168001027810 */ /* 0x000fe40007ffe0ff */
[----:B------:R-:W-:Y:S02]  /*cc00*/  MOV R8, 0xcc30 ;  /* 0x0000cc3000087802 */ /* 0x000fe40000000f00 */
[----:B------:R-:W-:Y:S02]  /*cc10*/  IADD3 R2, R2, c[0x0][0x20], RZ ;  /* 0x0000080002027a10 */ /* 0x000fe40007ffe0ff */
[----:B------:R-:W-:Y:S05]  /*cc20*/  CALL.REL.NOINC `($_ZN7cutlass13device_kernelIN5flash19enable_sm80_to_sm89INS1_16FlashAttnBwdSm80INS1_25CollectiveMainloopBwdSm80ILi2ELi2EN4cute5tupleIJNS5_1CILi128EEES8_NS7_ILi64EEEEEENS_10bfloat16_tEfNS_4arch4Sm80ELb0ELb0ELb1ELb1ELb0ELb0ELb0ELb0ELi2ELi4ELi4ELi4ELb0EEENS1_21CollectiveEpilogueBwdISA_SB_SD_Li256ELb1ELb0ELi2EEENS1_19SingleTileSchedulerILb1ELb0ELb0ELi128EEEEEEEEEvNT_6ParamsE$_ZN4cute3eso3ESOILb0ELb1EJiEEC2ERKi) ;  /* 0xffffb9d000007944 */ /* 0x000fea0003c3ffff */
[----:B-1----:R1:W5:Y:S01]  /*cc30*/  LDL R2, [R1+0x1680] ;  /* 0x0016800001027983 */ /* 0x0023620000100800 */
[----:B------:R-:W-:-:S04]  /*cc40*/  MOV R11, 0x0 ;  /* 0x00000000000b7802 */ /* 0x000fc80000000f00 */
[----:B------:R-:W-:Y:S05]  /*cc50*/  RET.REL.NODEC R10 `(_ZN7cutlass13device_kernelIN5flash19enable_sm80_to_sm89INS1_16FlashAttnBwdSm80INS1_25CollectiveMainloopBwdSm80ILi2ELi2EN4cute5tupleIJNS5_1CILi128EEES8_NS7_ILi64EEEEEENS_10bfloat16_tEfNS_4arch4Sm80ELb0ELb0ELb1ELb1ELb0ELb0ELb0ELb0ELi2ELi4ELi4ELi4ELb0EEENS1_21CollectiveEpilogueBwdISA_SB_SD_Li256ELb1ELb0ELi2EEENS1_19SingleTileSchedulerILb1ELb0ELb0ELi128EEEEEEEEEvNT_6ParamsE) ;  /* 0xffff33a00a007950 */ /* 0x000fea0003c3ffff */
        .type           $_ZN7cutlass13device_kernelIN5flash19enable_sm80_to_sm89INS1_16FlashAttnBwdSm80INS1_25CollectiveMainloopBwdSm80ILi2ELi2EN4cute5tupleIJNS5_1CILi128EEES8_NS7_ILi64EEEEEENS_10bfloat16_tEfNS_4arch4Sm80ELb0ELb0ELb1ELb1ELb0ELb0ELb0ELb0ELi2ELi4ELi4ELi4ELb0EEENS1_21CollectiveEpilogueBwdISA_SB_SD_Li256ELb1ELb0ELi2EEENS1_19SingleTileSchedulerILb1ELb0ELb0ELi128EEEEEEEEEvNT_6ParamsE$_ZZN4cute12filter_tupleINS_5tupleIJNS_1CILi1024EEENS1_IJiiEEEEEEZNS_16flatten_to_tupleIS5_EEDaRKT_EUlRKT_E_EEDaS9_OT0_ENKUlDpSC_E_clIJNS1_IJS3_EEES4_EEEDaSG_,@function
        .size           $_ZN7cutlass13device_kernelIN5flash19enable_sm80_to_sm89INS1_16FlashAttnBwdSm80INS1_25CollectiveMainloopBwdSm80ILi2ELi2EN4cute5tupleIJNS5_1CILi128EEES8_NS7_ILi64EEEEEENS_10bfloat16_tEfNS_4arch4Sm80ELb0ELb0ELb1ELb1ELb0ELb0ELb0ELb0ELi2ELi4ELi4ELi4ELb0EEENS1_21CollectiveEpilogueBwdISA_SB_SD_Li256ELb1ELb0ELi2EEENS1_19SingleTileSchedulerILb1ELb0ELb0ELi128EEEEEEEEEvNT_6ParamsE$_ZZN4cute12filter_tupleINS_5tupleIJNS_1CILi1024EEENS1_IJiiEEEEEEZNS_16flatten_to_tupleIS5_EEDaRKT_EUlRKT_E_EEDaS9_OT0_ENKUlDpSC_E_clIJNS1_IJS3_EEES4_EEEDaSG_,($_ZN7cutlass13device_kernelIN5flash19enable_sm80_to_sm89INS1_16FlashAttnBwdSm80INS1_25CollectiveMainloopBwdSm80ILi2ELi2EN4cute5tupleIJNS5_1CILi128EEES8_NS7_ILi64EEEEEENS_10bfloat16_tEfNS_4arch4Sm80ELb0ELb0ELb1ELb1ELb0ELb0ELb0ELb0ELi2ELi4ELi4ELi4ELb0EEENS1_21CollectiveEpilogueBwdISA_SB_SD_Li256ELb1ELb0ELi2EEENS1_19SingleTileSchedulerILb1ELb0ELb0ELi128EEEEEEEEEvNT_6ParamsE$_ZZN4cute12filter_tupleINS_5tupleIJNS_1CILi1EEENS1_IJNS2_ILi8EEEiiEEENS2_ILi64EEENS1_IJiNS2_ILi144EEENS2_ILi288EEEEEENS2_ILi512EEEEEEZNS_7flattenISB_EEDaRKT_EUlRKT_E_EEDaSF_OT0_ENKUlDpSI_E_clIJNS1_IJS3_EEES5_NS1_IJS6_EEES9_NS1_IJSA_EEEEEEDaSM_ - $_ZN7cutlass13device_kernelIN5flash19enable_sm80_to_sm89INS1_16FlashAttnBwdSm80INS1_25CollectiveMainloopBwdSm80ILi2ELi2EN4cute5tupleIJNS5_1CILi128EEES8_NS7_ILi64EEEEEENS_10bfloat16_tEfNS_4arch4Sm80ELb0ELb0ELb1ELb1ELb0ELb0ELb0ELb0ELi2ELi4ELi4ELi4ELb0EEENS1_21CollectiveEpilogueBwdISA_SB_SD_Li256ELb1ELb0ELi2EEENS1_19SingleTileSchedulerILb1ELb0ELb0ELi128EEEEEEEEEvNT_6ParamsE$_ZZN4cute12filter_tupleINS_5tupleIJNS_1CILi1024EEENS1_IJiiEEEEEEZNS_16flatten_to_tupleIS5_EEDaRKT_EUlRKT_E_EEDaS9_OT0_ENKUlDpSC_E_clIJNS1_IJS3_EEES4_EEEDaSG_)
$_ZN7cutlass13device_kernelIN5flash19enable_sm80_to_sm89INS1_16FlashAttnBwdSm80INS1_25CollectiveMainloopBwdSm80ILi2ELi2EN4cute5tupleIJNS5_1CILi128EEES8_NS7_ILi64EEEEEENS_10bfloat16_tEfNS_4arch4Sm80ELb0ELb0ELb1ELb1ELb0ELb0ELb0ELb0ELi2ELi4ELi4ELi4ELb0EEENS1_21CollectiveEpilogueBwdISA_SB_SD_Li256ELb1ELb0ELi2EEENS1_19SingleTileSchedulerILb1ELb0ELb0ELi128EEEEEEEEEvNT_6ParamsE$_ZZN4cute12filter_tupleINS_5tupleIJNS_1CILi1024EEENS1_IJiiEEEEEEZNS_16flatten_to_tupleIS5_EEDaRKT_EUlRKT_E_EEDaS9_OT0_ENKUlDpSC_E_clIJNS1_IJS3_EEES4_EEEDaSG_:
[----:B------:R-:W-:-:S06]  /*cc60*/  IADD3 R8, R5, -c[0x0][0x20], RZ ;  /* 0x8000080005087a10 */ /* 0x000fcc0007ffe0ff */
[----:B------:R-:W5:Y:S01]  /*cc70*/  LDL R8, [R8] ;  /* 0x0000000008087983 */ /* 0x000f620000100800 */
[----:B------:R-:W-:Y:S02]  /*cc80*/  IADD3 R3, R1, 0x1380, RZ ;  /* 0x0000138001037810 */ /* 0x000fe40007ffe0ff */
[----:B------:R-:W-:Y:S02]  /*cc90*/  IADD3 R2, R5, 0x4, RZ ;  /* 0x0000000405027810 */ /* 0x000fe40007ffe0ff */
[----:B------:R-:W-:Y:S02]  /*cca0*/  IADD3 R3, R3, c[0x0][0x20], RZ ;  /* 0x0000080003037a10 */ /* 0x000fe40007ffe0ff */
[----:B------:R-:W-:Y:S02]  /*ccb0*/  MOV R6, 0xccd0 ;  /* 0x0000ccd000067802 */ /* 0x000fe40000000f00 */
[----:B-----5:R-:W-:Y:S05]  /*ccc0*/  CALL.REL.NOINC `($_ZN7cutlass13device_kernelIN5flash19enable_sm80_to_sm89INS1_16FlashAttnBwdSm80INS1_25CollectiveMainloopBwdSm80ILi2ELi2EN4cute5tupleIJNS5_1CILi128EEES8_NS7_ILi64EEEEEENS_10bfloat16_tEfNS_4arch4Sm80ELb0ELb0ELb1ELb1ELb0ELb0ELb0ELb0ELi2ELi4ELi4ELi4ELb0EEENS1_21CollectiveEpilogueBwdISA_SB_SD_Li256ELb1ELb0ELi2EEENS1_19SingleTileSchedulerILb1ELb0ELb0ELi128EEEEEEEEEvNT_6ParamsE$_ZN4cute3eso3ESOILb1ELb0EJNS_1CILi1024EEEiiEEC2ERKS3_RKiS8_) ;  /* 0xffffc0f000007944 */ /* 0x020fea0003c3ffff */
[----:B------:R-:W-:-:S04]  /*ccd0*/  MOV R5, 0x0 ;  /* 0x0000000000057802 */ /* 0x000fc80000000f00 */
[----:B------:R-:W-:Y:S05]  /*cce0*/  RET.REL.NODEC R4 `(_ZN7cutlass13device_kernelIN5flash19enable_sm80_to_sm89INS1_16FlashAttnBwdSm80INS1_25CollectiveMainloopBwdSm80ILi2ELi2EN4cute5tupleIJNS5_1CILi128EEES8_NS7_ILi64EEEEEENS_10bfloat16_tEfNS_4arch4Sm80ELb0ELb0ELb1ELb1ELb0ELb0ELb0ELb0ELi2ELi4ELi4ELi4ELb0EEENS1_21CollectiveEpilogueBwdISA_SB_SD_Li256ELb1ELb0ELi2EEENS1_19SingleTileSchedulerILb1ELb0ELb0ELi128EEEEEEEEEvNT_6ParamsE) ;  /* 0xffff331004007950 */ /* 0x000fea0003c3ffff */
        .type           $_ZN7cutlass13device_kernelIN5flash19enable_sm80_to_sm89INS1_16FlashAttnBwdSm80INS1_25CollectiveMainloopBwdSm80ILi2ELi2EN4cute5tupleIJNS5_1CILi128EEES8_NS7_ILi64EEEEEENS_10bfloat16_tEfNS_4arch4Sm80ELb0ELb0ELb1ELb1ELb0ELb0ELb0ELb0ELi2ELi4ELi4ELi4ELb0EEENS1_21CollectiveEpilogueBwdISA_SB_SD_Li256ELb1ELb0ELi2EEENS1_19SingleTileSchedulerILb1ELb0ELb0ELi128EEEEEEEEEvNT_6ParamsE$_ZZN4cute12filter_tupleINS_5tupleIJNS_1CILi1EEENS1_IJNS2_ILi8EEEiiEEENS2_ILi64EEENS1_IJiNS2_ILi144EEENS2_ILi288EEEEEENS2_ILi512EEEEEEZNS_7flattenISB_EEDaRKT_EUlRKT_E_EEDaSF_OT0_ENKUlDpSI_E_clIJNS1_IJS3_EEES5_NS1_IJS6_EEES9_NS1_IJSA_EEEEEEDaSM_,@function
        .size           $_ZN7cutlass13device_kernelIN5flash19enable_sm80_to_sm89INS1_16FlashAttnBwdSm80INS1_25CollectiveMainloopBwdSm80ILi2ELi2EN4cute5tupleIJNS5_1CILi128EEES8_NS7_ILi64EEEEEENS_10bfloat16_tEfNS_4arch4Sm80ELb0ELb0ELb1ELb1ELb0ELb0ELb0ELb0ELi2ELi4ELi4ELi4ELb0EEENS1_21CollectiveEpilogueBwdISA_SB_SD_Li256ELb1ELb0ELi2EEENS1_19SingleTileSchedulerILb1ELb0ELb0ELi128EEEEEEEEEvNT_6ParamsE$_ZZN4cute12filter_tupleINS_5tupleIJNS_1CILi1EEENS1_IJNS2_ILi8EEEiiEEENS2_ILi64EEENS1_IJiNS2_ILi144EEENS2_ILi288EEEEEENS2_ILi512EEEEEEZNS_7flattenISB_EEDaRKT_EUlRKT_E_EEDaSF_OT0_ENKUlDpSI_E_clIJNS1_IJS3_EEES5_NS1_IJS6_EEES9_NS1_IJSA_EEEEEEDaSM_,($_ZN7cutlass13device_kernelIN5flash19enable_sm80_to_sm89INS1_16FlashAttnBwdSm80INS1_25CollectiveMainloopBwdSm80ILi2ELi2EN4cute5tupleIJNS5_1CILi128EEES8_NS7_ILi64EEEEEENS_10bfloat16_tEfNS_4arch4Sm80ELb0ELb0ELb1ELb1ELb0ELb0ELb0ELb0ELi2ELi4ELi4ELi4ELb0EEENS1_21CollectiveEpilogueBwdISA_SB_SD_Li256ELb1ELb0ELi2EEENS1_19SingleTileSchedulerILb1ELb0ELb0ELi128EEEEEEEEEvNT_6ParamsE$_ZZN4cute12filter_tupleINS_5tupleIJNS_1CILi1EEENS1_IJiiiEEENS2_ILi64EEENS1_IJNS2_ILi72EEENS2_ILi144EEENS2_ILi288EEEEEENS2_ILi512EEEEEEZNS_7flattenISB_EEDaRKT_EUlRKT_E_EEDaSF_OT0_ENKUlDpSI_E_clIJNS1_IJS3_EEES4_NS1_IJS5_EEES9_NS1_IJSA_EEEEEEDaSM_ - $_ZN7cutlass13device_kernelIN5flash19enable_sm80_to_sm89INS1_16FlashAttnBwdSm80INS1_25CollectiveMainloopBwdSm80ILi2ELi2EN4cute5tupleIJNS5_1CILi128EEES8_NS7_ILi64EEEEEENS_10bfloat16_tEfNS_4arch4Sm80ELb0ELb0ELb1ELb1ELb0ELb0ELb0ELb0ELi2ELi4ELi4ELi4ELb0EEENS1_21CollectiveEpilogueBwdISA_SB_SD_Li256ELb1ELb0ELi2EEENS1_19SingleTileSchedulerILb1ELb0ELb0ELi128EEEEEEEEEvNT_6ParamsE$_ZZN4cute12filter_tupleINS_5tupleIJNS_1CILi1EEENS1_IJNS2_ILi8EEEiiEEENS2_ILi64EEENS1_IJiNS2_ILi144EEENS2_ILi288EEEEEENS2_ILi512EEEEEEZNS_7flattenISB_EEDaRKT_EUlRKT_E_EEDaSF_OT0_ENKUlDpSI_E_clIJNS1_IJS3_EEES5_NS1_IJS6_EEES9_NS1_IJSA_EEEEEEDaSM_)
$_ZN7cutlass13device_kernelIN5flash19enable_sm80_to_sm89INS1_16FlashAttnBwdSm80INS1_25CollectiveMainloopBwdSm80ILi2ELi2EN4cute5tupleIJNS5_1CILi128EEES8_NS7_ILi64EEEEEENS_10bfloat16_tEfNS_4arch4Sm80ELb0ELb0ELb1ELb1ELb0ELb0ELb0ELb0ELi2ELi4ELi4ELi4ELb0EEENS1_21CollectiveEpilogueBwdISA_SB_SD_Li256ELb1ELb0ELi2EEENS1_19SingleTileSchedulerILb1ELb0ELb0ELi128EEEEEEEEEvNT_6ParamsE$_ZZN4cute12filter_tupleINS_5tupleIJNS_1CILi1EEENS1_IJNS2_ILi8EEEiiEEENS2_ILi64EEENS1_IJiNS2_ILi144EEENS2_ILi288EEEEEENS2_ILi512EEEEEEZNS_7flattenISB_EEDaRKT_EUlRKT_E_EEDaSF_OT0_ENKUlDpSI_E_clIJNS1_IJS3_EEES5_NS1_IJS6_EEES9_NS1_IJSA_EEEEEEDaSM_:
[----:B------:R-:W-:-:S06]  /*ccf0*/  IADD3 R8, R59, -c[0x0][0x20], RZ ;  /* 0x800008003b087a10 */ /* 0x000fcc0007ffe0ff */
[----:B------:R-:W5:Y:S01]  /*cd00*/  LDL R8, [R8] ;  /* 0x0000000008087983 */ /* 0x000f620000100800 */
[----:B------:R-:W-:Y:S02]  /*cd10*/  IADD3 R3, R1, 0x1680, RZ ;  /* 0x0000168001037810 */ /* 0x000fe40007ffe0ff */
[----:B------:R-:W-:Y:S02]  /*cd20*/  IADD3 R2, R59, 0x4, RZ ;  /* 0x000000043b027810 */ /* 0x000fe40007ffe0ff */
[----:B------:R-:W-:Y:S02]  /*cd30*/  IADD3 R3, R3, c[0x0][0x20], RZ ;  /* 0x0000080003037a10 */ /* 0x000fe40007ffe0ff */
[----:B------:R-:W-:Y:S02]  /*cd40*/  MOV R6, 0xcd60 ;  /* 0x0000cd6000067802 */ /* 0x000fe40000000f00 */
[----:B-----5:R-:W-:Y:S05]  /*cd50*/  CALL.REL.NOINC `($_ZN7cutlass13device_kernelIN5flash19enable_sm80_to_sm89INS1_16FlashAttnBwdSm80INS1_25CollectiveMainloopBwdSm80ILi2ELi2EN4cute5tupleIJNS5_1CILi128EEES8_NS7_ILi64EEEEEENS_10bfloat16_tEfNS_4arch4Sm80ELb0ELb0ELb1ELb1ELb0ELb0ELb0ELb0ELi2ELi4ELi4ELi4ELb0EEENS1_21CollectiveEpilogueBwdISA_SB_SD_Li256ELb1ELb0ELi2EEENS1_19SingleTileSchedulerILb1ELb0ELb0ELi128EEEEEEEEEvNT_6ParamsE$_ZN4cute3eso3ESOILb1ELb0EJNS_1CILi1EEENS2_ILi8EEEiiNS2_ILi64EEEiNS2_ILi144EEENS2_ILi288EEENS2_ILi512EEEEEC2ERKS3_RKS4_RKiSF_RKS5_SF_RKS6_RKS7_RKS8_) ;  /* 0xffffc16000007944 */ /* 0x020fea0003c3ffff */
[----:B------:R2:W5:Y:S04]  /*cd60*/  LDL R5, [R1+0x1688] ;  /* 0x0016880001057983 */ /* 0x0005680000100800 */
[----:B-1----:R2:W5:Y:S01]  /*cd70*/  LDL.64 R2, [R1+0x1680] ;  /* 0x0016800001027983 */ /* 0x0025620000100a00 */
[----:B------:R-:W-:-:S02]  /*cd80*/  MOV R8, R4 ;  /* 0x0000000400087202 */ /* 0x000fc40000000f00 */
[----:B------:R-:W-:-:S04]  /*cd90*/  MOV R9, 0x0 ;  /* 0x0000000000097802 */ /* 0x000fc80000000f00 */
[----:B------:R-:W-:Y:S05]  /*cda0*/  RET.REL.NODEC R8 `(_ZN7cutlass13device_kernelIN5flash19enable_sm80_to_sm89INS1_16FlashAttnBwdSm80INS1_25CollectiveMainloopBwdSm80ILi2ELi2EN4cute5tupleIJNS5_1CILi128EEES8_NS7_ILi64EEEEEENS_10bfloat16_tEfNS_4arch4Sm80ELb0ELb0ELb1ELb1ELb0ELb0ELb0ELb0ELi2ELi4ELi4ELi4ELb0EEENS1_21CollectiveEpilogueBwdISA_SB_SD_Li256ELb1ELb0ELi2EEENS1_19SingleTileSchedulerILb1ELb0ELb0ELi128EEEEEEEEEvNT_6ParamsE) ;  /* 0xffff325008007950 */ /* 0x000fea0003c3ffff */
        .type           $_ZN7cutlass13device_kernelIN5flash19enable_sm80_to_sm89INS1_16FlashAttnBwdSm80INS1_25CollectiveMainloopBwdSm80ILi2ELi2EN4cute5tupleIJNS5_1CILi128EEES8_NS7_ILi64EEEEEENS_10bfloat16_tEfNS_4arch4Sm80ELb0ELb0ELb1ELb1ELb0ELb0ELb0ELb0ELi2ELi4ELi4ELi4ELb0EEENS1_21CollectiveEpilogueBwdISA_SB_SD_Li256ELb1ELb0ELi2EEENS1_19SingleTileSchedulerILb1ELb0ELb0ELi128EEEEEEEEEvNT_6ParamsE$_ZZN4cute12filter_tupleINS_5tupleIJNS_1CILi1EEENS1_IJiiiEEENS2_ILi64EEENS1_IJNS2_ILi72EEENS2_ILi144EEENS2_ILi288EEEEEENS2_ILi512EEEEEEZNS_7flattenISB_EEDaRKT_EUlRKT_E_EEDaSF_OT0_ENKUlDpSI_E_clIJNS1_IJS3_EEES4_NS1_IJS5_EEES9_NS1_IJSA_EEEEEEDaSM_,@function
        .size           $_ZN7cutlass13device_kernelIN5flash19enable_sm80_to_sm89INS1_16FlashAttnBwdSm80INS1_25CollectiveMainloopBwdSm80ILi2ELi2EN4cute5tupleIJNS5_1CILi128EEES8_NS7_ILi64EEEEEENS_10bfloat16_tEfNS_4arch4Sm80ELb0ELb0ELb1ELb1ELb0ELb0ELb0ELb0ELi2ELi4ELi4ELi4ELb0EEENS1_21CollectiveEpilogueBwdISA_SB_SD_Li256ELb1ELb0ELi2EEENS1_19SingleTileSchedulerILb1ELb0ELb0ELi128EEEEEEEEEvNT_6ParamsE$_ZZN4cute12filter_tupleINS_5tupleIJNS_1CILi1EEENS1_IJiiiEEENS2_ILi64EEENS1_IJNS2_ILi72EEENS2_ILi144EEENS2_ILi288EEEEEENS2_ILi512EEEEEEZNS_7flattenISB_EEDaRKT_EUlRKT_E_EEDaSF_OT0_ENKUlDpSI_E_clIJNS1_IJS3_EEES4_NS1_IJS5_EEES9_NS1_IJSA_EEEEEEDaSM_,($_ZN7cutlass13device_kernelIN5flash19enable_sm80_to_sm89INS1_16FlashAttnBwdSm80INS1_25CollectiveMainloopBwdSm80ILi2ELi2EN4cute5tupleIJNS5_1CILi128EEES8_NS7_ILi64EEEEEENS_10bfloat16_tEfNS_4arch4Sm80ELb0ELb0ELb1ELb1ELb0ELb0ELb0ELb0ELi2ELi4ELi4ELi4ELb0EEENS1_21CollectiveEpilogueBwdISA_SB_SD_Li256ELb1ELb0ELi2EEENS1_19SingleTileSchedulerILb1ELb0ELb0ELi128EEEEEEEEEvNT_6ParamsE$_ZZN4cute12filter_tupleINS_5tupleIJNS_1CILi4096EEENS1_IJNS1_IJiiEEENS2_ILi8192EEEEEEEEEZNS_16flatten_to_tupleIS7_EEDaRKT_EUlRKT_E_EEDaSB_OT0_ENKUlDpSE_E_clIJNS1_IJS3_EEENS1_IJiiS5_EEEEEEDaSI_ - $_ZN7cutlass13device_kernelIN5flash19enable_sm80_to_sm89INS1_16FlashAttnBwdSm80INS1_25CollectiveMainloopBwdSm80ILi2ELi2EN4cute5tupleIJNS5_1CILi128EEES8_NS7_ILi64EEEEEENS_10bfloat16_tEfNS_4arch4Sm80ELb0ELb0ELb1ELb1ELb0ELb0ELb0ELb0ELi2ELi4ELi4ELi4ELb0EEENS1_21CollectiveEpilogueBwdISA_SB_SD_Li256ELb1ELb0ELi2EEENS1_19SingleTileSchedulerILb1ELb0ELb0ELi128EEEEEEEEEvNT_6ParamsE$_ZZN4cute12filter_tupleINS_5tupleIJNS_1CILi1EEENS1_IJiiiEEENS2_ILi64EEENS1_IJNS2_ILi72EEENS2_ILi144EEENS2_ILi288EEEEEENS2_ILi512EEEEEEZNS_7flattenISB_EEDaRKT_EUlRKT_E_EEDaSF_OT0_ENKUlDpSI_E_clIJNS1_IJS3_EEES4_NS1_IJS5_EEES9_NS1_IJSA_EEEEEEDaSM_)
$_ZN7cutlass13device_kernelIN5flash19enable_sm80_to_sm89INS1_16FlashAttnBwdSm80INS1_25CollectiveMainloopBwdSm80ILi2ELi2EN4cute5tupleIJNS5_1CILi128EEES8_NS7_ILi64EEEEEENS_10bfloat16_tEfNS_4arch4Sm80ELb0ELb0ELb1ELb1ELb0ELb0ELb0ELb0ELi2ELi4ELi4ELi4ELb0EEENS1_21CollectiveEpilogueBwdISA_SB_SD_Li256ELb1ELb0ELi2EEENS1_19SingleTileSchedulerILb1ELb0ELb0ELi128EEEEEEEEEvNT_6ParamsE$_ZZN4cute12filter_tupleINS_5tupleIJNS_1CILi1EEENS1_IJiiiEEENS2_ILi64EEENS1_IJNS2_ILi72EEENS2_ILi144EEENS2_ILi288EEEEEENS2_ILi512EEEEEEZNS_7flattenISB_EEDaRKT_EUlRKT_E_EEDaSF_OT0_ENKUlDpSI_E_clIJNS1_IJS3_EEES4_NS1_IJS5_EEES9_NS1_IJSA_EEEEEEDaSM_:
[----:B------:R-:W-:-:S06]  /*cdb0*/  IADD3 R8, R6, -c[0x0][0x20], RZ ;  /* 0x8000080006087a10 */ /* 0x000fcc0007ffe0ff */
[----:B------:R-:W5:Y:S01]  /*cdc0*/  LDL R8, [R8] ;  /* 0x0000000008087983 */ /* 0x000f620000100800 */
[----:B------:R-:W-:Y:S02]  /*cdd0*/  IADD3 R3, R1, 0x1680, RZ ;  /* 0x0000168001037810 */ /* 0x000fe40007ffe0ff */
[C---:B------:R-:W-:Y:S02]  /*cde0*/  IADD3 R2, R6.reuse, 0x4, RZ ;  /* 0x0000000406027810 */ /* 0x040fe40007ffe0ff */
[----:B------:R-:W-:Y:S02]  /*cdf0*/  IADD3 R5, R6, 0x8, RZ ;  /* 0x0000000806057810 */ /* 0x000fe40007ffe0ff */
[----:B------:R-:W-:Y:S02]  /*ce00*/  IADD3 R3, R3, c[0x0][0x20], RZ ;  /* 0x0000080003037a10 */ /* 0x000fe40007ffe0ff */
[----:B------:R-:W-:Y:S02]  /*ce10*/  MOV R6, 0xce30 ;  /* 0x0000ce3000067802 */ /* 0x000fe40000000f00 */
[----:B-----5:R-:W-:Y:S05]  /*ce20*/  CALL.REL.NOINC `($_ZN7cutlass13device_kernelIN5flash19enable_sm80_to_sm89INS1_16FlashAttnBwdSm80INS1_25CollectiveMainloopBwdSm80ILi2ELi2EN4cute5tupleIJNS5_1CILi128EEES8_NS7_ILi64EEEEEENS_10bfloat16_tEfNS_4arch4Sm80ELb0ELb0ELb1ELb1ELb0ELb0ELb0ELb0ELi2ELi4ELi4ELi4ELb0EEENS1_21CollectiveEpilogueBwdISA_SB_SD_Li256ELb1ELb0ELi2EEENS1_19SingleTileSchedulerILb1ELb0ELb0ELi128EEEEEEEEEvNT_6ParamsE$_ZN4cute3eso3ESOILb1ELb0EJNS_1CILi1EEEiiiNS2_ILi64EEENS2_ILi72EEENS2_ILi144EEENS2_ILi288EEENS2_ILi512EEEEEC2ERKS3_RKiSD_SD_RKS4_RKS5_RKS6_RKS7_RKS8_) ;  /* 0xffffc33000007944 */ /* 0x020fea0003c3ffff */
[----:B------:R2:W5:Y:S04]  /*ce30*/  LDL R5, [R1+0x1688] ;  /* 0x0016880001057983 */ /* 0x0005680000100800 */
[----:B-1----:R2:W5:Y:S01]  /*ce40*/  LDL.64 R2, [R1+0x1680] ;  /* 0x0016800001027983 */ /* 0x0025620000100a00 */
[----:B------:R-:W-:-:S02]  /*ce50*/  MOV R8, R4 ;  /* 0x0000000400087202 */ /* 0x000fc40000000f00 */
[----:B------:R-:W-:-:S04]  /*ce60*/  MOV R9, 0x0 ;  /* 0x0000000000097802 */ /* 0x000fc80000000f00 */
[----:B------:R-:W-:Y:S05]  /*ce70*/  RET.REL.NODEC R8 `(_ZN7cutlass13device_kernelIN5flash19enable_sm80_to_sm89INS1_16FlashAttnBwdSm80INS1_25CollectiveMainloopBwdSm80ILi2ELi2EN4cute5tupleIJNS5_1CILi128EEES8_NS7_ILi64EEEEEENS_10bfloat16_tEfNS_4arch4Sm80ELb0ELb0ELb1ELb1ELb0ELb0ELb0ELb0ELi2ELi4ELi4ELi4ELb0EEENS1_21CollectiveEpilogueBwdISA_SB_SD_Li256ELb1ELb0ELi2EEENS1_19SingleTileSchedulerILb1ELb0ELb0ELi128EEEEEEEEEvNT_6ParamsE) ;  /* 0xffff318008007950 */ /* 0x000fea0003c3ffff */
        .type           $_ZN7cutlass13device_kernelIN5flash19enable_sm80_to_sm89INS1_16FlashAttnBwdSm80INS1_25CollectiveMainloopBwdSm80ILi2ELi2EN4cute5tupleIJNS5_1CILi128EEES8_NS7_ILi64EEEEEENS_10bfloat16_tEfNS_4arch4Sm80ELb0ELb0ELb1ELb1ELb0ELb0ELb0ELb0ELi2ELi4ELi4ELi4ELb0EEENS1_21CollectiveEpilogueBwdISA_SB_SD_Li256ELb1ELb0ELi2EEENS1_19SingleTileSchedulerILb1ELb0ELb0ELi128EEEEEEEEEvNT_6ParamsE$_ZZN4cute12filter_tupleINS_5tupleIJNS_1CILi4096EEENS1_IJNS1_IJiiEEENS2_ILi8192EEEEEEEEEZNS_16flatten_to_tupleIS7_EEDaRKT_EUlRKT_E_EEDaSB_OT0_ENKUlDpSE_E_clIJNS1_IJS3_EEENS1_IJiiS5_EEEEEEDaSI_,@function
        .size           $_ZN7cutlass13device_kernelIN5flash19enable_sm80_to_sm89INS1_16FlashAttnBwdSm80INS1_25CollectiveMainloopBwdSm80ILi2ELi2EN4cute5tupleIJNS5_1CILi128EEES8_NS7_ILi64EEEEEENS_10bfloat16_tEfNS_4arch4Sm80ELb0ELb0ELb1ELb1ELb0ELb0ELb0ELb0ELi2ELi4ELi4ELi4ELb0EEENS1_21CollectiveEpilogueBwdISA_SB_SD_Li256ELb1ELb0ELi2EEENS1_19SingleTileSchedulerILb1ELb0ELb0ELi128EEEEEEEEEvNT_6ParamsE$_ZZN4cute12filter_tupleINS_5tupleIJNS_1CILi4096EEENS1_IJNS1_IJiiEEENS2_ILi8192EEEEEEEEEZNS_16flatten_to_tupleIS7_EEDaRKT_EUlRKT_E_EEDaSB_OT0_ENKUlDpSE_E_clIJNS1_IJS3_EEENS1_IJiiS5_EEEEEEDaSI_,($_ZN7cutlass13device_kernelIN5flash19enable_sm80_to_sm89INS1_16FlashAttnBwdSm80INS1_25CollectiveMainloopBwdSm80ILi2ELi2EN4cute5tupleIJNS5_1CILi128EEES8_NS7_ILi64EEEEEENS_10bfloat16_tEfNS_4arch4Sm80ELb0ELb0ELb1ELb1ELb0ELb0ELb0ELb0ELi2ELi4ELi4ELi4ELb0EEENS1_21CollectiveEpilogueBwdISA_SB_SD_Li256ELb1ELb0ELi2EEENS1_19SingleTileSchedulerILb1ELb0ELb0ELi128EEEEEEEEEvNT_6ParamsE$_ZZN4cute12filter_tupleINS_5tupleIJNS_1CILi4096EEENS1_IJiiEEEEEEZNS_16flatten_to_tupleIS5_EEDaRKT_EUlRKT_E_EEDaS9_OT0_ENKUlDpSC_E_clIJNS1_IJS3_EEES4_EEEDaSG_ - $_ZN7cutlass13device_kernelIN5flash19enable_sm80_to_sm89INS1_16FlashAttnBwdSm80INS1_25CollectiveMainloopBwdSm80ILi2ELi2EN4cute5tupleIJNS5_1CILi128EEES8_NS7_ILi64EEEEEENS_10bfloat16_tEfNS_4arch4Sm80ELb0ELb0ELb1ELb1ELb0ELb0ELb0ELb0ELi2ELi4ELi4ELi4ELb0EEENS1_21CollectiveEpilogueBwdISA_SB_SD_Li256ELb1ELb0ELi2EEENS1_19SingleTileSchedulerILb1ELb0ELb0ELi128EEEEEEEEEvNT_6ParamsE$_ZZN4cute12filter_tupleINS_5tupleIJNS_1CILi4096EEENS1_IJNS1_IJiiEEENS2_ILi8192EEEEEEEEEZNS_16flatten_to_tupleIS7_EEDaRKT_EUlRKT_E_EEDaSB_OT0_ENKUlDpSE_E_clIJNS1_IJS3_EEENS1_IJiiS5_EEEEEEDaSI_)
$_ZN7cutlass13device_kernelIN5flash19enable_sm80_to_sm89INS1_16FlashAttnBwdSm80INS1_25CollectiveMainloopBwdSm80ILi2ELi2EN4cute5tupleIJNS5_1CILi128EEES8_NS7_ILi64EEEEEENS_10bfloat16_tEfNS_4arch4Sm80ELb0ELb0ELb1ELb1ELb0ELb0ELb0ELb0ELi2ELi4ELi4ELi4ELb0EEENS1_21CollectiveEpilogueBwdISA_SB_SD_Li256ELb1ELb0ELi2EEENS1_19SingleTileSchedulerILb1ELb0ELb0ELi128EEEEEEEEEvNT_6ParamsE$_ZZN4cute12filter_tupleINS_5tupleIJNS_1CILi4096EEENS1_IJNS1_IJiiEEENS2_ILi8192EEEEEEEEEZNS_16flatten_to_tupleIS7_EEDaRKT_EUlRKT_E_EEDaSB_OT0_ENKUlDpSE_E_clIJNS1_IJS3_EEENS1_IJiiS5_EEEEEEDaSI_:
[----:B------:R-:W-:-:S06]  /*ce80*/  IADD3 R8, R59, -c[0x0][0x20], RZ ;  /* 0x800008003b087a10 */ /* 0x000fcc0007ffe0ff */
[----:B------:R-:W5:Y:S01]  /*ce90*/  LDL R8, [R8] ;  /* 0x0000000008087983 */ /* 0x000f620000100800 */
[----:B------:R-:W-:Y:S02]  /*cea0*/  IADD3 R3, R1, 0x1680, RZ ;  /* 0x0000168001037810 */ /* 0x000fe40007ffe0ff */
[----:B------:R-:W-:Y:S02]  /*ceb0*/  IADD3 R2, R59, 0x4, RZ ;  /* 0x000000043b027810 */ /* 0x000fe40007ffe0ff */
[----:B------:R-:W-:Y:S02]  /*cec0*/  IADD3 R3, R3, c[0x0][0x20], RZ ;  /* 0x0000080003037a10 */ /* 0x000fe40007ffe0ff */
[----:B------:R-:W-:Y:S02]  /*ced0*/  MOV R6, 0xcef0 ;  /* 0x0000cef000067802 */ /* 0x000fe40000000f00 */
[----:B-----5:R-:W-:Y:S05]  /*cee0*/  CALL.REL.NOINC `($_ZN7cutlass13device_kernelIN5flash19enable_sm80_to_sm89INS1_16FlashAttnBwdSm80INS1_25CollectiveMainloopBwdSm80ILi2ELi2EN4cute5tupleIJNS5_1CILi128EEES8_NS7_ILi64EEEEEENS_10bfloat16_tEfNS_4arch4Sm80ELb0ELb0ELb1ELb1ELb0ELb0ELb0ELb0ELi2ELi4ELi4ELi4ELb0EEENS1_21CollectiveEpilogueBwdISA_SB_SD_Li256ELb1ELb0ELi2EEENS1_19SingleTileSchedulerILb1ELb0ELb0ELi128EEEEEEEEEvNT_6ParamsE$_ZN4cute3eso3ESOILb1ELb0EJNS_1CILi4096EEEiiNS2_ILi8192EEEEEC2ERKS3_RKiS9_RKS4_) ;  /* 0xffffc55000007944 */ /* 0x020fea0003c3ffff */
[----:B------:R-:W-:-:S04]  /*cef0*/  MOV R5, 0x0 ;  /* 0x0000000000057802 */ /* 0x000fc80000000f00 */
[----:B------:R-:W-:Y:S05]  /*cf00*/  RET.REL.NODEC R4 `(_ZN7cutlass13device_kernelIN5flash19enable_sm80_to_sm89INS1_16FlashAttnBwdSm80INS1_25CollectiveMainloopBwdSm80ILi2ELi2EN4cute5tupleIJNS5_1CILi128EEES8_NS7_ILi64EEEEEENS_10bfloat16_tEfNS_4arch4Sm80ELb0ELb0ELb1ELb1ELb0ELb0ELb0ELb0ELi2ELi4ELi4ELi4ELb0EEENS1_21CollectiveEpilogueBwdISA_SB_SD_Li256ELb1ELb0ELi2EEENS1_19SingleTileSchedulerILb1ELb0ELb0ELi128EEEEEEEEEvNT_6ParamsE) ;  /* 0xffff30f004007950 */ /* 0x000fea0003c3ffff */
        .type           $_ZN7cutlass13device_kernelIN5flash19enable_sm80_to_sm89INS1_16FlashAttnBwdSm80INS1_25CollectiveMainloopBwdSm80ILi2ELi2EN4cute5tupleIJNS5_1CILi128EEES8_NS7_ILi64EEEEEENS_10bfloat16_tEfNS_4arch4Sm80ELb0ELb0ELb1ELb1ELb0ELb0ELb0ELb0ELi2ELi4ELi4ELi4ELb0EEENS1_21CollectiveEpilogueBwdISA_SB_SD_Li256ELb1ELb0ELi2EEENS1_19SingleTileSchedulerILb1ELb0ELb0ELi128EEEEEEEEEvNT_6ParamsE$_ZZN4cute12filter_tupleINS_5tupleIJNS_1CILi4096EEENS1_IJiiEEEEEEZNS_16flatten_to_tupleIS5_EEDaRKT_EUlRKT_E_EEDaS9_OT0_ENKUlDpSC_E_clIJNS1_IJS3_EEES4_EEEDaSG_,@function
        .size           $_ZN7cutlass13device_kernelIN5flash19enable_sm80_to_sm89INS1_16FlashAttnBwdSm80INS1_25CollectiveMainloopBwdSm80ILi2ELi2EN4cute5tupleIJNS5_1CILi128EEES8_NS7_ILi64EEEEEENS_10bfloat16_tEfNS_4arch4Sm80ELb0ELb0ELb1ELb1ELb0ELb0ELb0ELb0ELi2ELi4ELi4ELi4ELb0EEENS1_21CollectiveEpilogueBwdISA_SB_SD_Li256ELb1ELb0ELi2EEENS1_19SingleTileSchedulerILb1ELb0ELb0ELi128EEEEEEEEEvNT_6ParamsE$_ZZN4cute12filter_tupleINS_5tupleIJNS_1CILi4096EEENS1_IJiiEEEEEEZNS_16flatten_to_tupleIS5_EEDaRKT_EUlRKT_E_EEDaS9_OT0_ENKUlDpSC_E_clIJNS1_IJS3_EEES4_EEEDaSG_,($_ZN7cutlass13device_kernelIN5flash19enable_sm80_to_sm89INS1_16FlashAttnBwdSm80INS1_25CollectiveMainloopBwdSm80ILi2ELi2EN4cute5tupleIJNS5_1CILi128EEES8_NS7_ILi64EEEEEENS_10bfloat16_tEfNS_4arch4Sm80ELb0ELb0ELb1ELb1ELb0ELb0ELb0ELb0ELi2ELi4ELi4ELi4ELb0EEENS1_21CollectiveEpilogueBwdISA_SB_SD_Li256ELb1ELb0ELi2EEENS1_19SingleTileSchedulerILb1ELb0ELb0ELi128EEEEEEEEEvNT_6ParamsE$_ZZN4cute12filter_tupleINS_5tupleIJiNS1_IJiNS_1CILi0EEEEEEEEES5_ZNS_6detail9lift_diceIS5_S5_EEDaRKT_RKT0_EUlRKT_RKT0_E_EEDaSA_SD_OT1_ENKUlDpSG_E_clIJNS1_IJiEEES4_EEEDaSN_ - $_ZN7cutlass13device_kernelIN5flash19enable_sm80_to_sm89INS1_16FlashAttnBwdSm80INS1_25CollectiveMainloopBwdSm80ILi2ELi2EN4cute5tupleIJNS5_1CILi128EEES8_NS7_ILi64EEEEEENS_10bfloat16_tEfNS_4arch4Sm80ELb0ELb0ELb1ELb1ELb0ELb0ELb0ELb0ELi2ELi4ELi4ELi4ELb0EEENS1_21CollectiveEpilogueBwdISA_SB_SD_Li256ELb1ELb0ELi2EEENS1_19SingleTileSchedulerILb1ELb0ELb0ELi128EEEEEEEEEvNT_6ParamsE$_ZZN4cute12filter_tupleINS_5tupleIJNS_1CILi4096EEENS1_IJiiEEEEEEZNS_16flatten_to_tupleIS5_EEDaRKT_EUlRKT_E_EEDaS9_OT0_ENKUlDpSC_E_clIJNS1_IJS3_EEES4_EEEDaSG_)
$_ZN7cutlass13device_kernelIN5flash19enable_sm80_to_sm89INS1_16FlashAttnBwdSm80INS1_25CollectiveMainloopBwdSm80ILi2ELi2EN4cute5tupleIJNS5_1CILi128EEES8_NS7_ILi64EEEEEENS_10bfloat16_tEfNS_4arch4Sm80ELb0ELb0ELb1ELb1ELb0ELb0ELb0ELb0ELi2ELi4ELi4ELi4ELb0EEENS1_21CollectiveEpilogueBwdISA_SB_SD_Li256ELb1ELb0ELi2EEENS1_19SingleTileSchedulerILb1ELb0ELb0ELi128EEEEEEEEEvNT_6ParamsE$_ZZN4cute12filter_tupleINS_5tupleIJNS_1CILi4096EEENS1_IJiiEEEEEEZNS_16flatten_to_tupleIS5_EEDaRKT_EUlRKT_E_EEDaS9_OT0_ENKUlDpSC_E_clIJNS1_IJS3_EEES4_EEEDaSG_:
[----:B------:R-:W-:-:S06]  /*cf10*/  IADD3 R8, R56, -c[0x0][0x20], RZ ;  /* 0x8000080038087a10 */ /* 0x000fcc0007ffe0ff */
[----:B------:R-:W5:Y:S01]  /*cf20*/  LDL R8, [R8] ;  /* 0x0000000008087983 */ /* 0x000f620000100800 */
[----:B------:R-:W-:Y:S02]  /*cf30*/  IADD3 R3, R1, 0x1380, RZ ;  /* 0x0000138001037810 */ /* 0x000fe40007ffe0ff */
[----:B------:R-:W-:Y:S02]  /*cf40*/  IADD3 R2, R56, 0x4, RZ ;  /* 0x0000000438027810 */ /* 0x000fe40007ffe0ff */
[----:B------:R-:W-:Y:S02]  /*cf50*/  IADD3 R3, R3, c[0x0][0x20], RZ ;  /* 0x0000080003037a10 */ /* 0x000fe40007ffe0ff */
[----:B------:R-:W-:Y:S02]  /*cf60*/  MOV R6, 0xcf80 ;  /* 0x0000cf8000067802 */ /* 0x000fe40000000f00 */
[----:B-----5:R-:W-:Y:S05]  /*cf70*/  CALL.REL.NOINC `($_ZN7cutlass13device_kernelIN5flash19enable_sm80_to_sm89INS1_16FlashAttnBwdSm80INS1_25CollectiveMainloopBwdSm80ILi2ELi2EN4cute5tupleIJNS5_1CILi128EEES8_NS7_ILi64EEEEEENS_10bfloat16_tEfNS_4arch4Sm80ELb0ELb0ELb1ELb1ELb0ELb0ELb0ELb0ELi2ELi4ELi4ELi4ELb0EEENS1_21CollectiveEpilogueBwdISA_SB_SD_Li256ELb1ELb0ELi2EEENS1_19SingleTileSchedulerILb1ELb0ELb0ELi128EEEEEEEEEvNT_6ParamsE$_ZN4cute3eso3ESOILb1ELb0EJNS_1CILi4096EEEiiEEC2ERKS3_RKiS8_) ;  /* 0xffffc44000007944 */ /* 0x020fea0003c3ffff */
[----:B------:R-:W-:-:S04]  /*cf80*/  MOV R5, 0x0 ;  /* 0x0000000000057802 */ /* 0x000fc80000000f00 */
[----:B------:R-:W-:Y:S05]  /*cf90*/  RET.REL.NODEC R4 `(_ZN7cutlass13device_kernelIN5flash19enable_sm80_to_sm89INS1_16FlashAttnBwdSm80INS1_25CollectiveMainloopBwdSm80ILi2ELi2EN4cute5tupleIJNS5_1CILi128EEES8_NS7_ILi64EEEEEENS_10bfloat16_tEfNS_4arch4Sm80ELb0ELb0ELb1ELb1ELb0ELb0ELb0ELb0ELi2ELi4ELi4ELi4ELb0EEENS1_21CollectiveEpilogueBwdISA_SB_SD_Li256ELb1ELb0ELi2EEENS1_19SingleTileSchedulerILb1ELb0ELb0ELi128EEEEEEEEEvNT_6ParamsE) ;  /* 0xffff306004007950 */ /* 0x000fea0003c3ffff */
        .type           $_ZN7cutlass13device_kernelIN5flash19enable_sm80_to_sm89INS1_16FlashAttnBwdSm80INS1_25CollectiveMainloopBwdSm80ILi2ELi2EN4cute5tupleIJNS5_1CILi128EEES8_NS7_ILi64EEEEEENS_10bfloat16_tEfNS_4arch4Sm80ELb0ELb0ELb1ELb1ELb0ELb0ELb0ELb0ELi2ELi4ELi4ELi4ELb0EEENS1_21CollectiveEpilogueBwdISA_SB_SD_Li256ELb1ELb0ELi2EEENS1_19SingleTileSchedulerILb1ELb0ELb0ELi128EEEEEEEEEvNT_6ParamsE$_ZZN4cute12filter_tupleINS_5tupleIJiNS1_IJiNS_1CILi0EEEEEEEEES5_ZNS_6detail9lift_diceIS5_S5_EEDaRKT_RKT0_EUlRKT_RKT0_E_EEDaSA_SD_OT1_ENKUlDpSG_E_clIJNS1_IJiEEES4_EEEDaSN_,@function
        .size           $_ZN7cutlass13device_kernelIN5flash19enable_sm80_to_sm89INS1_16FlashAttnBwdSm80INS1_25CollectiveMainloopBwdSm80ILi2ELi2EN4cute5tupleIJNS5_1CILi128EEES8_NS7_ILi64EEEEEENS_10bfloat16_tEfNS_4arch4Sm80ELb0ELb0ELb1ELb1ELb0ELb0ELb0ELb0ELi2ELi4ELi4ELi4ELb0EEENS1_21CollectiveEpilogueBwdISA_SB_SD_Li256ELb1ELb0ELi2EEENS1_19SingleTileSchedulerILb1ELb0ELb0ELi128EEEEEEEEEvNT_6ParamsE$_ZZN4cute12filter_tupleINS_5tupleIJiNS1_IJiNS_1CILi0EEEEEEEEES5_ZNS_6detail9lift_diceIS5_S5_EEDaRKT_RKT0_EUlRKT_RKT0_E_EEDaSA_SD_OT1_ENKUlDpSG_E_clIJNS1_IJiEEES4_EEEDaSN_,($_ZN7cutlass13device_kernelIN5flash19enable_sm80_to_sm89INS1_16FlashAttnBwdSm80INS1_25CollectiveMainloopBwdSm80ILi2ELi2EN4cute5tupleIJNS5_1CILi128EEES8_NS7_ILi64EEEEEENS_10bfloat16_tEfNS_4arch4Sm80ELb0ELb0ELb1ELb1ELb0ELb0ELb0ELb0ELi2ELi4ELi4ELi4ELb0EEENS1_21CollectiveEpilogueBwdISA_SB_SD_Li256ELb1ELb0ELi2EEENS1_19SingleTileSchedulerILb1ELb0ELb0ELi128EEEEEEEEEvNT_6ParamsE$_ZZN4cute12filter_tupleINS_5tupleIJiNS_1CILi0EEEEEES4_ZNS_6detail9lift_diceIS4_S4_EEDaRKT_RKT0_EUlRKT_RKT0_E_EEDaS9_SC_OT1_ENKUlDpSF_E_clIJNS1_IJiEEENS1_IJS3_EEEEEEDaSM_ - $_ZN7cutlass13device_kernelIN5flash19enable_sm80_to_sm89INS1_16FlashAttnBwdSm80INS1_25CollectiveMainloopBwdSm80ILi2ELi2EN4cute5tupleIJNS5_1CILi128EEES8_NS7_ILi64EEEEEENS_10bfloat16_tEfNS_4arch4Sm80ELb0ELb0ELb1ELb1ELb0ELb0ELb0ELb0ELi2ELi4ELi4ELi4ELb0EEENS1_21CollectiveEpilogueBwdISA_SB_SD_Li256ELb1ELb0ELi2EEENS1_19SingleTileSchedulerILb1ELb0ELb0ELi128EEEEEEEEEvNT_6ParamsE$_ZZN4cute12filter_tupleINS_5tupleIJiNS1_IJiNS_1CILi0EEEEEEEEES5_ZNS_6detail9lift_diceIS5_S5_EEDaRKT_RKT0_EUlRKT_RKT0_E_EEDaSA_SD_OT1_ENKUlDpSG_E_clIJNS1_IJiEEES4_EEEDaSN_)
$_ZN7cutlass13device_kernelIN5flash19enable_sm80_to_sm89INS1_16FlashAttnBwdSm80INS1_25CollectiveMainloopBwdSm80ILi2ELi2EN4cute5tupleIJNS5_1CILi128EEES8_NS7_ILi64EEEEEENS_10bfloat16_tEfNS_4arch4Sm80ELb0ELb0ELb1ELb1ELb0ELb0ELb0ELb0ELi2ELi4ELi4ELi4ELb0EEENS1_21CollectiveEpilogueBwdISA_SB_SD_Li256ELb1ELb0ELi2EEENS1_19SingleTileSchedulerILb1ELb0ELb0ELi128EEEEEEEEEvNT_6ParamsE$_ZZN4cute12filter_tupleINS_5tupleIJiNS1_IJiNS_1CILi0EEEEEEEEES5_ZNS_6detail9lift_diceIS5_S5_EEDaRKT_RKT0_EUlRKT_RKT0_E_EEDaSA_SD_OT1_ENKUlDpSG_E_clIJNS1_IJiEEES4_EEEDaSN_:
[----:B------:R-:W-:Y:S02]  /*cfa0*/  IADD3 R6, R1, 0x1684, RZ ;  /* 0x0000168401067810 */ /* 0x000fe40007ffe0ff */
[----:B------:R-:W-:Y:S02]  /*cfb0*/  MOV R10, 0xcfe0 ;  /* 0x0000cfe0000a7802 */ /* 0x000fe40000000f00 */
[----:B------:R-:W-:Y:S02]  /*cfc0*/  IADD3 R6, R6, c[0x0][0x20], RZ ;  /* 0x0000080006067a10 */ /* 0x000fe40007ffe0ff */
[----:B------:R-:W-:Y:S05]  /*cfd0*/  CALL.REL.NOINC `($_ZN7cutlass13device_kernelIN5flash19enable_sm80_to_sm89INS1_16FlashAttnBwdSm80INS1_25CollectiveMainloopBwdSm80ILi2ELi2EN4cute5tupleIJNS5_1CILi128EEES8_NS7_ILi64EEEEEENS_10bfloat16_tEfNS_4arch4Sm80ELb0ELb0ELb1ELb1ELb0ELb0ELb0ELb0ELi2ELi4ELi4ELi4ELb0EEENS1_21CollectiveEpilogueBwdISA_SB_SD_Li256ELb1ELb0ELi2EEENS1_19SingleTileSchedulerILb1ELb0ELb0ELi128EEEEEEEEEvNT_6ParamsE$_ZN4cute3eso3ESOILb0ELb0EJiiNS_1CILi0EEEEEC2ERKiS6_RKS3_) ;  /* 0xffffaef000007944 */ /* 0x000fea0003c3ffff */
[----:B-1----:R1:W5:Y:S04]  /*cfe0*/  LDL R3, [R1+0x1688] ;  /* 0x0016880001037983 */ /* 0x0023680000100800 */
[----:B------:R1:W5:Y:S01]  /*cff0*/  LDL R5, [R1+0x1684] ;  /* 0x0016840001057983 */ /* 0x0003620000100800 */
[----:B------:R-:W-:Y:S02]  /*d000*/  MOV R8, R2 ;  /* 0x0000000200087202 */ /* 0x000fe40000000f00 */
[----:B------:R-:W-:-:S04]  /*d010*/  MOV R9, 0x0 ;  /* 0x0000000000097802 */ /* 0x000fc80000000f00 */
[----:B------:R-:W-:Y:S05]  /*d020*/  RET.REL.NODEC R8 `(_ZN7cutlass13device_kernelIN5flash19enable_sm80_to_sm89INS1_16FlashAttnBwdSm80INS1_25CollectiveMainloopBwdSm80ILi2ELi2EN4cute5tupleIJNS5_1CILi128EEES8_NS7_ILi64EEEEEENS_10bfloat16_tEfNS_4arch4Sm80ELb0ELb0ELb1ELb1ELb0ELb0ELb0ELb0ELi2ELi4ELi4ELi4ELb0EEENS1_21CollectiveEpilogueBwdISA_SB_SD_Li256ELb1ELb0ELi2EEENS1_19SingleTileSchedulerILb1ELb0ELb0ELi128EEEEEEEEEvNT_6ParamsE) ;  /* 0xffff2fd008007950 */ /* 0x000fea0003c3ffff */
        .type           $_ZN7cutlass13device_kernelIN5flash19enable_sm80_to_sm89INS1_16FlashAttnBwdSm80INS1_25CollectiveMainloopBwdSm80ILi2ELi2EN4cute5tupleIJNS5_1CILi128EEES8_NS7_ILi64EEEEEENS_10bfloat16_tEfNS_4arch4Sm80ELb0ELb0ELb1ELb1ELb0ELb0ELb0ELb0ELi2ELi4ELi4ELi4ELb0EEENS1_21CollectiveEpilogueBwdISA_SB_SD_Li256ELb1ELb0ELi2EEENS1_19SingleTileSchedulerILb1ELb0ELb0ELi128EEEEEEEEEvNT_6ParamsE$_ZZN4cute12filter_tupleINS_5tupleIJiNS_1CILi0EEEEEES4_ZNS_6detail9lift_diceIS4_S4_EEDaRKT_RKT0_EUlRKT_RKT0_E_EEDaS9_SC_OT1_ENKUlDpSF_E_clIJNS1_IJiEEENS1_IJS3_EEEEEEDaSM_,@function
        .size           $_ZN7cutlass13device_kernelIN5flash19enable_sm80_to_sm89INS1_16FlashAttnBwdSm80INS1_25CollectiveMainloopBwdSm80ILi2ELi2EN4cute5tupleIJNS5_1CILi128EEES8_NS7_ILi64EEEEEENS_10bfloat16_tEfNS_4arch4Sm80ELb0ELb0ELb1ELb1ELb0ELb0ELb0ELb0ELi2ELi4ELi4ELi4ELb0EEENS1_21CollectiveEpilogueBwdISA_SB_SD_Li256ELb1ELb0ELi2EEENS1_19SingleTileSchedulerILb1ELb0ELb0ELi128EEEEEEEEEvNT_6ParamsE$_ZZN4cute12filter_tupleINS_5tupleIJiNS_1CILi0EEEEEES4_ZNS_6detail9lift_diceIS4_S4_EEDaRKT_RKT0_EUlRKT_RKT0_E_EEDaS9_SC_OT1_ENKUlDpSF_E_clIJNS1_IJiEEENS1_IJS3_EEEEEEDaSM_,($_ZN7cutlass13device_kernelIN5flash19enable_sm80_to_sm89INS1_16FlashAttnBwdSm80INS1_25CollectiveMainloopBwdSm80ILi2ELi2EN4cute5tupleIJNS5_1CILi128EEES8_NS7_ILi64EEEEEENS_10bfloat16_tEfNS_4arch4Sm80ELb0ELb0ELb1ELb1ELb0ELb0ELb0ELb0ELi2ELi4ELi4ELi4ELb0EEENS1_21CollectiveEpilogueBwdISA_SB_SD_Li256ELb1ELb0ELi2EEENS1_19SingleTileSchedulerILb1ELb0ELb0ELi128EEEEEEEEEvNT_6ParamsE$_ZZN4cute13to_mixed_bitsINS_5tupleIJNS1_IJNS_1CILi4EEENS2_ILi8EEEEEENS2_ILi2EEENS2_ILi1EEEEEENS1_IJNS1_IJNS2_ILi0EEENS2_ILi64EEEEEES9_S9_EEENS1_IJNS1_IJiiEEEiS9_EEEEEDaRKT_RKT0_RKT1_ENKUlDpRKT_E_clIJNS_9MixedBitsILj0ELj448EEENS2_ILj0EEESW_EEEDaSR_ - $_ZN7cutlass13device_kernelIN5flash19enable_sm80_to_sm89INS1_16FlashAttnBwdSm80INS1_25CollectiveMainloopBwdSm80ILi2ELi2EN4cute5tupleIJNS5_1CILi128EEES8_NS7_ILi64EEEEEENS_10bfloat16_tEfNS_4arch4Sm80ELb0ELb0ELb1ELb1ELb0ELb0ELb0ELb0ELi2ELi4ELi4ELi4ELb0EEENS1_21CollectiveEpilogueBwdISA_SB_SD_Li256ELb1ELb0ELi2EEENS1_19SingleTileSchedulerILb1ELb0ELb0ELi128EEEEEEEEEvNT_6ParamsE$_ZZN4cute12filter_tupleINS_5tupleIJiNS_1CILi0EEEEEES4_ZNS_6detail9lift_diceIS4_S4_EEDaRKT_RKT0_EUlRKT_RKT0_E_EEDaS9_SC_OT1_ENKUlDpSF_E_clIJNS1_IJiEEENS1_IJS3_EEEEEEDaSM_)
$_ZN7cutlass13device_kernelIN5flash19enable_sm80_to_sm89INS1_16FlashAttnBwdSm80INS1_25CollectiveMainloopBwdSm80ILi2ELi2EN4cute5tupleIJNS5_1CILi128EEES8_NS7_ILi64EEEEEENS_10bfloat16_tEfNS_4arch4Sm80ELb0ELb0ELb1ELb1ELb0ELb0ELb0ELb0ELi2ELi4ELi4ELi4ELb0EEENS1_21CollectiveEpilogueBwdISA_SB_SD_Li256ELb1ELb0ELi2EEENS1_19SingleTileSchedulerILb1ELb0ELb0ELi128EEEEEEEEEvNT_6ParamsE$_ZZN4cute12filter_tupleINS_5tupleIJiNS_1CILi0EEEEEES4_ZNS_6detail9lift_diceIS4_S4_EEDaRKT_RKT0_EUlRKT_RKT0_E_EEDaS9_SC_OT1_ENKUlDpSF_E_clIJNS1_IJiEEENS1_IJS3_EEEEEEDaSM_:
[----:B------:R-:W-:Y:S02]  /*d030*/  IADD3 R2, R1, 0x1684, RZ ;  /* 0x0000168401027810 */ /* 0x000fe40007ffe0ff */
[----:B------:R-:W-:Y:S02]  /*d040*/  MOV R6, 0xd070 ;  /* 0x0000d07000067802 */ /* 0x000fe40000000f00 */
[----:B------:R-:W-:Y:S02]  /*d050*/  IADD3 R2, R2, c[0x0][0x20], RZ ;  /* 0x0000080002027a10 */ /* 0x000fe40007ffe0ff */
[----:B------:R-:W-:Y:S05]  /*d060*/  CALL.REL.NOINC `($_ZN7cutlass13device_kernelIN5flash19enable_sm80_to_sm89INS1_16FlashAttnBwdSm80INS1_25CollectiveMainloopBwdSm80ILi2ELi2EN4cute5tupleIJNS5_1CILi128EEES8_NS7_ILi64EEEEEENS_10bfloat16_tEfNS_4arch4Sm80ELb0ELb0ELb1ELb1ELb0ELb0ELb0ELb0ELi2ELi4ELi4ELi4ELb0EEENS1_21CollectiveEpilogueBwdISA_SB_SD_Li256ELb1ELb0ELi2EEENS1_19SingleTileSchedulerILb1ELb0ELb0ELi128EEEEEEEEEvNT_6ParamsE$_ZN4cute3eso3ESOILb0ELb1EJiNS_1CILi0EEEEEC2ERKiRKS3_) ;  /* 0xffffb5d000007944 */ /* 0x000fea0003c3ffff */
[----:B-1----:R1:W5:Y:S01]  /*d070*/  LDL R2, [R1+0x1684] ;  /* 0x0016840001027983 */ /* 0x0023620000100800 */
[----:B------:R-:W-:Y:S02]  /*d080*/  MOV R8, R70 ;  /* 0x0000004600087202 */ /* 0x000fe40000000f00 */
[----:B------:R-:W-:-:S04]  /*d090*/  MOV R9, 0x0 ;  /* 0x0000000000097802 */ /* 0x000fc80000000f00 */
[----:B------:R-:W-:Y:S05]  /*d0a0*/  RET.REL.NODEC R8 `(_ZN7cutlass13device_kernelIN5flash19enable_sm80_to_sm89INS1_16FlashAttnBwdSm80INS1_25CollectiveMainloopBwdSm80ILi2ELi2EN4cute5tupleIJNS5_1CILi128EEES8_NS7_ILi64EEEEEENS_10bfloat16_tEfNS_4arch4Sm80ELb0ELb0ELb1ELb1ELb0ELb0ELb0ELb0ELi2ELi4ELi4ELi4ELb0EEENS1_21CollectiveEpilogueBwdISA_SB_SD_Li256ELb1ELb0ELi2EEENS1_19SingleTileSchedulerILb1ELb0ELb0ELi128EEEEEEEEEvNT_6ParamsE) ;  /* 0xffff2f5008007950 */ /* 0x000fea0003c3ffff */
        .type           $_ZN7cutlass13device_kernelIN5flash19enable_sm80_to_sm89INS1_16FlashAttnBwdSm80INS1_25CollectiveMainloopBwdSm80ILi2ELi2EN4cute5tupleIJNS5_1CILi128EEES8_NS7_ILi64EEEEEENS_10bfloat16_tEfNS_4arch4Sm80ELb0ELb0ELb1ELb1ELb0ELb0ELb0ELb0ELi2ELi4ELi4ELi4ELb0EEENS1_21CollectiveEpilogueBwdISA_SB_SD_Li256ELb1ELb0ELi2EEENS1_19SingleTileSchedulerILb1ELb0ELb0ELi128EEEEEEEEEvNT_6ParamsE$_ZZN4cute13to_mixed_bitsINS_5tupleIJNS1_IJNS_1CILi4EEENS2_ILi8EEEEEENS2_ILi2EEENS2_ILi1EEEEEENS1_IJNS1_IJNS2_ILi0EEENS2_ILi64EEEEEES9_S9_EEENS1_IJNS1_IJiiEEEiS9_EEEEEDaRKT_RKT0_RKT1_ENKUlDpRKT_E_clIJNS_9MixedBitsILj0ELj448EEENS2_ILj0EEESW_EEEDaSR_,@function
        .size           $_ZN7cutlass13device_kernelIN5flash19enable_sm80_to_sm89INS1_16FlashAttnBwdSm80INS1_25CollectiveMainloopBwdSm80ILi2ELi2EN4cute5tupleIJNS5_1CILi128EEES8_NS7_ILi64EEEEEENS_10bfloat16_tEfNS_4arch4Sm80ELb0ELb0ELb1ELb1ELb0ELb0ELb0ELb0ELi2ELi4ELi4ELi4ELb0EEENS1_21CollectiveEpilogueBwdISA_SB_SD_Li256ELb1ELb0ELi2EEENS1_19SingleTileSchedulerILb1ELb0ELb0ELi128EEEEEEEEEvNT_6ParamsE$_ZZN4cute13to_mixed_bitsINS_5tupleIJNS1_IJNS_1CILi4EEENS2_ILi8EEEEEENS2_ILi2EEENS2_ILi1EEEEEENS1_IJNS1_IJNS2_ILi0EEENS2_ILi64EEEEEES9_S9_EEENS1_IJNS1_IJiiEEEiS9_EEEEEDaRKT_RKT0_RKT1_ENKUlDpRKT_E_clIJNS_9MixedBitsILj0ELj448EEENS2_ILj0EEESW_EEEDaSR_,($_ZN7cutlass13device_kernelIN5flash19enable_sm80_to_sm89INS1_16FlashAttnBwdSm80INS1_25CollectiveMainloopBwdSm80ILi2ELi2EN4cute5tupleIJNS5_1CILi128EEES8_NS7_ILi64EEEEEENS_10bfloat16_tEfNS_4arch4Sm80ELb0ELb0ELb1ELb1ELb0ELb0ELb0ELb0ELi2ELi4ELi4ELi4ELb0EEENS1_21CollectiveEpilogueBwdISA_SB_SD_Li256ELb1ELb0ELi2EEENS1_19SingleTileSchedulerILb1ELb0ELb0ELi128EEEEEEEEEvNT_6ParamsE$_ZZN4cute13to_mixed_bitsINS_5tupleIJNS1_IJNS_1CILi4EEENS2_ILi8EEEEEENS2_ILi2EEENS2_ILi1EEEEEENS1_IJNS1_IJNS2_ILi0EEENS2_ILi64EEEEEES9_S9_EEENS1_IJNS1_IJiiEEEiS9_EEEEEDaRKT_RKT0_RKT1_ENKUlRKT_RKT0_RKT1_E_clIS5_SB_SD_EEDaSQ_ST_SW_ - $_ZN7cutlass13device_kernelIN5flash19enable_sm80_to_sm89INS1_16FlashAttnBwdSm80INS1_25CollectiveMainloopBwdSm80ILi2ELi2EN4cute5tupleIJNS5_1CILi128EEES8_NS7_ILi64EEEEEENS_10bfloat16_tEfNS_4arch4Sm80ELb0ELb0ELb1ELb1ELb0ELb0ELb0ELb0ELi2ELi4ELi4ELi4ELb0EEENS1_21CollectiveEpilogueBwdISA_SB_SD_Li256ELb1ELb0ELi2EEENS1_19SingleTileSchedulerILb1ELb0ELb0ELi128EEEEEEEEEvNT_6ParamsE$_ZZN4cute13to_mixed_bitsINS_5tupleIJNS1_IJNS_1CILi4EEENS2_ILi8EEEEEENS2_ILi2EEENS2_ILi1EEEEEENS1_IJNS1_IJNS2_ILi0EEENS2_ILi64EEEEEES9_S9_EEENS1_IJNS1_IJiiEEEiS9_EEEEEDaRKT_RKT0_RKT1_ENKUlDpRKT_E_clIJNS_9MixedBitsILj0ELj448EEENS2_ILj0EEESW_EEEDaSR_)
$_ZN7cutlass13device_kernelIN5flash19enable_sm80_to_sm89INS1_16FlashAttnBwdSm80INS1_25CollectiveMainloopBwdSm80ILi2ELi2EN4cute5tupleIJNS5_1CILi128EEES8_NS7_ILi64EEEEEENS_10bfloat16_tEfNS_4arch4Sm80ELb0ELb0ELb1ELb1ELb0ELb0ELb0ELb0ELi2ELi4ELi4ELi4ELb0EEENS1_21CollectiveEpilogueBwdISA_SB_SD_Li256ELb1ELb0ELi2EEENS1_19SingleTileSchedulerILb1ELb0ELb0ELi128EEEEEEEEEvNT_6ParamsE$_ZZN4cute13to_mixed_bitsINS_5tupleIJNS1_IJNS_1CILi4EEENS2_ILi8EEEEEENS2_ILi2EEENS2_ILi1EEEEEENS1_IJNS1_IJNS2_ILi0EEENS2_ILi64EEEEEES9_S9_EEENS1_IJNS1_IJiiEEEiS9_EEEEEDaRKT_RKT0_RKT1_ENKUlDpRKT_E_clIJNS_9MixedBitsILj0ELj448EEENS2_ILj0EEESW_EEEDaSR_:
[----:B------:R-:W-:Y:S02]  /*d0b0*/  MOV R3, 0x0 ;  /* 0x0000000000037802 */ /* 0x000fe40000000f00 */
[----:B------:R-:W-:Y:S02]  /*d0c0*/  LOP3.LUT R13, R13, 0x1c0, RZ, 0xc0, !PT ;  /* 0x000001c00d0d7812 */ /* 0x000fe400078ec0ff */
[----:B------:R-:W-:Y:S05]  /*d0d0*/  RET.REL.NODEC R2 `(_ZN7cutlass13device_kernelIN5flash19enable_sm80_to_sm89INS1_16FlashAttnBwdSm80INS1_25CollectiveMainloopBwdSm80ILi2ELi2EN4cute5tupleIJNS5_1CILi128EEES8_NS7_ILi64EEEEEENS_10bfloat16_tEfNS_4arch4Sm80ELb0ELb0ELb1ELb1ELb0ELb0ELb0ELb0ELi2ELi4ELi4ELi4ELb0EEENS1_21CollectiveEpilogueBwdISA_SB_SD_Li256ELb1ELb0ELi2EEENS1_19SingleTileSchedulerILb1ELb0ELb0ELi128EEEEEEEEEvNT_6ParamsE) ;  /* 0xffff2f2002007950 */ /* 0x000fea0003c3ffff */
        .type           $_ZN7cutlass13device_kernelIN5flash19enable_sm80_to_sm89INS1_16FlashAttnBwdSm80INS1_25CollectiveMainloopBwdSm80ILi2ELi2EN4cute5tupleIJNS5_1CILi128EEES8_NS7_ILi64EEEEEENS_10bfloat16_tEfNS_4arch4Sm80ELb0ELb0ELb1ELb1ELb0ELb0ELb0ELb0ELi2ELi4ELi4ELi4ELb0EEENS1_21CollectiveEpilogueBwdISA_SB_SD_Li256ELb1ELb0ELi2EEENS1_19SingleTileSchedulerILb1ELb0ELb0ELi128EEEEEEEEEvNT_6ParamsE$_ZZN4cute13to_mixed_bitsINS_5tupleIJNS1_IJNS_1CILi4EEENS2_ILi8EEEEEENS2_ILi2EEENS2_ILi1EEEEEENS1_IJNS1_IJNS2_ILi0EEENS2_ILi64EEEEEES9_S9_EEENS1_IJNS1_IJiiEEEiS9_EEEEEDaRKT_RKT0_RKT1_ENKUlRKT_RKT0_RKT1_E_clIS5_SB_SD_EEDaSQ_ST_SW_,@function
        .size           $_ZN7cutlass13device_kernelIN5flash19enable_sm80_to_sm89INS1_16FlashAttnBwdSm80INS1_25CollectiveMainloopBwdSm80ILi2ELi2EN4cute5tupleIJNS5_1CILi128EEES8_NS7_ILi64EEEEEENS_10bfloat16_tEfNS_4arch4Sm80ELb0ELb0ELb1ELb1ELb0ELb0ELb0ELb0ELi2ELi4ELi4ELi4ELb0EEENS1_21CollectiveEpilogueBwdISA_SB_SD_Li256ELb1ELb0ELi2EEENS1_19SingleTileSchedulerILb1ELb0ELb0ELi128EEEEEEEEEvNT_6ParamsE$_ZZN4cute13to_mixed_bitsINS_5tupleIJNS1_IJNS_1CILi4EEENS2_ILi8EEEEEENS2_ILi2EEENS2_ILi1EEEEEENS1_IJNS1_IJNS2_ILi0EEENS2_ILi64EEEEEES9_S9_EEENS1_IJNS1_IJiiEEEiS9_EEEEEDaRKT_RKT0_RKT1_ENKUlRKT_RKT0_RKT1_E_clIS5_SB_SD_EEDaSQ_ST_SW_,($_ZN7cutlass13device_kernelIN5flash19enable_sm80_to_sm89INS1_16FlashAttnBwdSm80INS1_25CollectiveMainloopBwdSm80ILi2ELi2EN4cute5tupleIJNS5_1CILi128EEES8_NS7_ILi64EEEEEENS_10bfloat16_tEfNS_4arch4Sm80ELb0ELb0ELb1ELb1ELb0ELb0ELb0ELb0ELi2ELi4ELi4ELi4ELb0EEENS1_21CollectiveEpilogueBwdISA_SB_SD_Li256ELb1ELb0ELi2EEENS1_19SingleTileSchedulerILb1ELb0ELb0ELi128EEEEEEEEEvNT_6ParamsE$_ZZN4cute13to_mixed_bitsINS_5tupleIJNS1_IJNS_1CILi4EEENS2_ILi8EEEEEENS2_ILi2EEENS2_ILi1EEEEEENS1_IJNS1_IJNS2_ILi128EEENS2_ILi0EEEEEES4_SA_EEENS1_IJNS1_IJiiEEEiSA_EEEEEDaRKT_RKT0_RKT1_ENKUlDpRKT_E_clIJNS_9MixedBitsILj0ELj384EEENSU_ILj0ELj8EEENS2_ILj0EEEEEEDaSR_ - $_ZN7cutlass13device_kernelIN5flash19enable_sm80_to_sm89INS1_16FlashAttnBwdSm80INS1_25CollectiveMainloopBwdSm80ILi2ELi2EN4cute5tupleIJNS5_1CILi128EEES8_NS7_ILi64EEEEEENS_10bfloat16_tEfNS_4arch4Sm80ELb0ELb0ELb1ELb1ELb0ELb0ELb0ELb0ELi2ELi4ELi4ELi4ELb0EEENS1_21CollectiveEpilogueBwdISA_SB_SD_Li256ELb1ELb0ELi2EEENS1_19SingleTileSchedulerILb1ELb0ELb0ELi128EEEEEEEEEvNT_6ParamsE$_ZZN4cute13to_mixed_bitsINS_5tupleIJNS1_IJNS_1CILi4EEENS2_ILi8EEEEEENS2_ILi2EEENS2_ILi1EEEEEENS1_IJNS1_IJNS2_ILi0EEENS2_ILi64EEEEEES9_S9_EEENS1_IJNS1_IJiiEEEiS9_EEEEEDaRKT_RKT0_RKT1_ENKUlRKT_RKT0_RKT1_E_clIS5_SB_SD_EEDaSQ_ST_SW_)
$_ZN7cutlass13device_kernelIN5flash19enable_sm80_to_sm89INS1_16FlashAttnBwdSm80INS1_25CollectiveMainloopBwdSm80ILi2ELi2EN4cute5tupleIJNS5_1CILi128EEES8_NS7_ILi64EEEEEENS_10bfloat16_tEfNS_4arch4Sm80ELb0ELb0ELb1ELb1ELb0ELb0ELb0ELb0ELi2ELi4ELi4ELi4ELb0EEENS1_21CollectiveEpilogueBwdISA_SB_SD_Li256ELb1ELb0ELi2EEENS1_19SingleTileSchedulerILb1ELb0ELb0ELi128EEEEEEEEEvNT_6ParamsE$_ZZN4cute13to_mixed_bitsINS_5tupleIJNS1_IJNS_1CILi4EEENS2_ILi8EEEEEENS2_ILi2EEENS2_ILi1EEEEEENS1_IJNS1_IJNS2_ILi0EEENS2_ILi64EEEEEES9_S9_EEENS1_IJNS1_IJiiEEEiS9_EEEEEDaRKT_RKT0_RKT1_ENKUlRKT_RKT0_RKT1_E_clIS5_SB_SD_EEDaSQ_ST_SW_:
[----:B------:R-:W-:Y:S02]  /*d0e0*/  MOV R2, 0xd100 ;  /* 0x0000d10000027802 */ /* 0x000fe40000000f00 */
[----:B------:R-:W-:Y:S05]  /*d0f0*/  CALL.REL.NOINC `($_ZN7cutlass13device_kernelIN5flash19enable_sm80_to_sm89INS1_16FlashAttnBwdSm80INS1_25CollectiveMainloopBwdSm80ILi2ELi2EN4cute5tupleIJNS5_1CILi128EEES8_NS7_ILi64EEEEEENS_10bfloat16_tEfNS_4arch4Sm80ELb0ELb0ELb1ELb1ELb0ELb0ELb0ELb0ELi2ELi4ELi4ELi4ELb0EEENS1_21CollectiveEpilogueBwdISA_SB_SD_Li256ELb1ELb0ELi2EEENS1_19SingleTileSchedulerILb1ELb0ELb0ELi128EEEEEEEEEvNT_6ParamsE$_ZZN4cute13to_mixed_bitsINS_5tupleIJNS_1CILi4EEENS2_ILi8EEEEEENS1_IJNS2_ILi0EEENS2_ILi64EEEEEENS1_IJiiEEEEEDaRKT_RKT0_RKT1_ENKUlRKT_RKT0_RKT1_E_clIS4_S7_iEEDaSL_SO_SR_) ;  /* 0x0000038000007944 */ /* 0x000fea0003c00000 */
[----:B------:R-:W-:Y:S02]  /*d100*/  MOV R2, 0xd120 ;  /* 0x0000d12000027802 */ /* 0x000fe40000000f00 */
[----:B------:R-:W-:Y:S05]  /*d110*/  CALL.REL.NOINC `($_ZN7cutlass13device_kernelIN5flash19enable_sm80_to_sm89INS1_16FlashAttnBwdSm80INS1_25CollectiveMainloopBwdSm80ILi2ELi2EN4cute5tupleIJNS5_1CILi128EEES8_NS7_ILi64EEEEEENS_10bfloat16_tEfNS_4arch4Sm80ELb0ELb0ELb1ELb1ELb0ELb0ELb0ELb0ELi2ELi4ELi4ELi4ELb0EEENS1_21CollectiveEpilogueBwdISA_SB_SD_Li256ELb1ELb0ELi2EEENS1_19SingleTileSchedulerILb1ELb0ELb0ELi128EEEEEEEEEvNT_6ParamsE$_ZZN4cute13to_mixed_bitsINS_5tupleIJNS_1CILi4EEENS2_ILi8EEEEEENS1_IJNS2_ILi0EEENS2_ILi64EEEEEENS1_IJiiEEEEEDaRKT_RKT0_RKT1_ENKUlDpRKT_E_clIJNS2_ILj0EEENS_9MixedBitsILj0ELj448EEEEEEDaSM_) ;  /* 0x0000032000007944 */ /* 0x000fea0003c00000 */
[----:B------:R-:W-:Y:S02]  /*d120*/  MOV R13, R3 ;  /* 0x00000003000d7202 */ /* 0x000fe40000000f00 */
[----:B------:R-:W-:Y:S02]  /*d130*/  MOV R2, R6 ;  /* 0x0000000600027202 */ /* 0x000fe40000000f00 */
[----:B------:R-:W-:-:S04]  /*d140*/  MOV R3, 0x0 ;  /* 0x0000000000037802 */ /* 0x000fc80000000f00 */
[----:B------:R-:W-:Y:S05]  /*d150*/  RET.REL.NODEC R2 `(_ZN7cutlass13device_kernelIN5flash19enable_sm80_to_sm89INS1_16FlashAttnBwdSm80INS1_25CollectiveMainloopBwdSm80ILi2ELi2EN4cute5tupleIJNS5_1CILi128EEES8_NS7_ILi64EEEEEENS_10bfloat16_tEfNS_4arch4Sm80ELb0ELb0ELb1ELb1ELb0ELb0ELb0ELb0ELi2ELi4ELi4ELi4ELb0EEENS1_21CollectiveEpilogueBwdISA_SB_SD_Li256ELb1ELb0ELi2EEENS1_19SingleTileSchedulerILb1ELb0ELb0ELi128EEEEEEEEEvNT_6ParamsE) ;  /* 0xffff2ea002007950 */ /* 0x000fea0003c3ffff */
        .type           $_ZN7cutlass13device_kernelIN5flash19enable_sm80_to_sm89INS1_16FlashAttnBwdSm80INS1_25CollectiveMainloopBwdSm80ILi2ELi2EN4cute5tupleIJNS5_1CILi128EEES8_NS7_ILi64EEEEEENS_10bfloat16_tEfNS_4arch4Sm80ELb0ELb0ELb1ELb1ELb0ELb0ELb0ELb0ELi2ELi4ELi4ELi4ELb0EEENS1_21CollectiveEpilogueBwdISA_SB_SD_Li256ELb1ELb0ELi2EEENS1_19SingleTileSchedulerILb1ELb0ELb0ELi128EEEEEEEEEvNT_6ParamsE$_ZZN4cute13to_mixed_bitsINS_5tupleIJNS1_IJNS_1CILi4EEENS2_ILi8EEEEEENS2_ILi2EEENS2_ILi1EEEEEENS1_IJNS1_IJNS2_ILi128EEENS2_ILi0EEEEEES4_SA_EEENS1_IJNS1_IJiiEEEiSA_EEEEEDaRKT_RKT0_RKT1_ENKUlDpRKT_E_clIJNS_9MixedBitsILj0ELj384EEENSU_ILj0ELj8EEENS2_ILj0EEEEEEDaSR_,@function
        .size           $_ZN7cutlass13device_kernelIN5flash19enable_sm80_to_sm89INS1_16FlashAttnBwdSm80INS1_25CollectiveMainloopBwdSm80ILi2ELi2EN4cute5tupleIJNS5_1CILi128EEES8_NS7_ILi64EEEEEENS_10bfloat16_tEfNS_4arch4Sm80ELb0ELb0ELb1ELb1ELb0ELb0ELb0ELb0ELi2ELi4ELi4ELi4ELb0EEENS1_21CollectiveEpilogueBwdISA_SB_SD_Li256ELb1ELb0ELi2EEENS1_19SingleTileSchedulerILb1ELb0ELb0ELi128EEEEEEEEEvNT_6ParamsE$_ZZN4cute13to_mixed_bitsINS_5tupleIJNS1_IJNS_1CILi4EEENS2_ILi8EEEEEENS2_ILi2EEENS2_ILi1EEEEEENS1_IJNS1_IJNS2_ILi128EEENS2_ILi0EEEEEES4_SA_EEENS1_IJNS1_IJiiEEEiSA_EEEEEDaRKT_RKT0_RKT1_ENKUlDpRKT_E_clIJNS_9MixedBitsILj0ELj384EEENSU_ILj0ELj8EEENS2_ILj0EEEEEEDaSR_,($_ZN7cutlass13device_kernelIN5flash19enable_sm80_to_sm89INS1_16FlashAttnBwdSm80INS1_25CollectiveMainloopBwdSm80ILi2ELi2EN4cute5tupleIJNS5_1CILi128EEES8_NS7_ILi64EEEEEENS_10bfloat16_tEfNS_4arch4Sm80ELb0ELb0ELb1ELb1ELb0ELb0ELb0ELb0ELi2ELi4ELi4ELi4ELb0EEENS1_21CollectiveEpilogueBwdISA_SB_SD_Li256ELb1ELb0ELi2EEENS1_19SingleTileSchedulerILb1ELb0ELb0ELi128EEEEEEEEEvNT_6ParamsE$_ZZN4cute13to_mixed_bitsINS_5tupleIJNS1_IJNS_1CILi4EEENS2_ILi8EEEEEENS2_ILi2EEENS2_ILi1EEEEEENS1_IJNS1_IJNS2_ILi128EEENS2_ILi0EEEEEES4_SA_EEENS1_IJNS1_IJiiEEEiSA_EEEEEDaRKT_RKT0_RKT1_ENKUlRKT_RKT0_RKT1_E_clIS5_SB_SD_EEDaSQ_ST_SW_ - $_ZN7cutlass13device_kernelIN5flash19enable_sm80_to_sm89INS1_16FlashAttnBwdSm80INS1_25CollectiveMainloopBwdSm80ILi2ELi2EN4cute5tupleIJNS5_1CILi128EEES8_NS7_ILi64EEEEEENS_10bfloat16_tEfNS_4arch4Sm80ELb0ELb0ELb1ELb1ELb0ELb0ELb0ELb0ELi2ELi4ELi4ELi4ELb0EEENS1_21CollectiveEpilogueBwdISA_SB_SD_Li256ELb1ELb0ELi2EEENS1_19SingleTileSchedulerILb1ELb0ELb0ELi128EEEEEEEEEvNT_6ParamsE$_ZZN4cute13to_mixed_bitsINS_5tupleIJNS1_IJNS_1CILi4EEENS2_ILi8EEEEEENS2_ILi2EEENS2_ILi1EEEEEENS1_IJNS1_IJNS2_ILi128EEENS2_ILi0EEEEEES4_SA_EEENS1_IJNS1_IJiiEEEiSA_EEEEEDaRKT_RKT0_RKT1_ENKUlDpRKT_E_clIJNS_9MixedBitsILj0ELj384EEENSU_ILj0ELj8EEENS2_ILj0EEEEEEDaSR_)
$_ZN7cutlass13device_kernelIN5flash19enable_sm80_to_sm89INS1_16FlashAttnBwdSm80INS1_25CollectiveMainloopBwdSm80ILi2ELi2EN4cute5tupleIJNS5_1CILi128EEES8_NS7_ILi64EEEEEENS_10bfloat16_tEfNS_4arch4Sm80ELb0ELb0ELb1ELb1ELb0ELb0ELb0ELb0ELi2ELi4ELi4ELi4ELb0EEENS1_21CollectiveEpilogueBwdISA_SB_SD_Li256ELb1ELb0ELi2EEENS1_19SingleTileSchedulerILb1ELb0ELb0ELi128EEEEEEEEEvNT_6ParamsE$_ZZN4cute13to_mixed_bitsINS_5tupleIJNS1_IJNS_1CILi4EEENS2_ILi8EEEEEENS2_ILi2EEENS2_ILi1EEEEEENS1_IJNS1_IJNS2_ILi128EEENS2_ILi0EEEEEES4_SA_EEENS1_IJNS1_IJiiEEEiSA_EEEEEDaRKT_RKT0_RKT1_ENKUlDpRKT_E_clIJNS_9MixedBitsILj0ELj384EEENSU_ILj0ELj8EEENS2_ILj0EEEEEEDaSR_:
[----:B------:R-:W-:-:S04]  /*d160*/  LOP3.LUT R6, R5, 0x8, RZ, 0xc0, !PT ;  /* 0x0000000805067812 */ /* 0x000fc800078ec0ff */
[----:B------:R-:W-:Y:S01]  /*d170*/  LOP3.LUT R11, R6, 0x188, R3, 0x78, !PT ;  /* 0x00000188060b7812 */ /* 0x000fe200078e7803 */
[----:B------:R-:W-:-:S04]  /*d180*/  IMAD.MOV.U32 R3, RZ, RZ, 0x0 ;  /* 0x00000000ff037424 */ /* 0x000fc800078e00ff */
[----:B------:R-:W-:Y:S05]  /*d190*/  RET.REL.NODEC R2 `(_ZN7cutlass13device_kernelIN5flash19enable_sm80_to_sm89INS1_16FlashAttnBwdSm80INS1_25CollectiveMainloopBwdSm80ILi2ELi2EN4cute5tupleIJNS5_1CILi128EEES8_NS7_ILi64EEEEEENS_10bfloat16_tEfNS_4arch4Sm80ELb0ELb0ELb1ELb1ELb0ELb0ELb0ELb0ELi2ELi4ELi4ELi4ELb0EEENS1_21CollectiveEpilogueBwdISA_SB_SD_Li256ELb1ELb0ELi2EEENS1_19SingleTileSchedulerILb1ELb0ELb0ELi128EEEEEEEEEvNT_6ParamsE) ;  /* 0xffff2e6002007950 */ /* 0x000fea0003c3ffff */
        .type           $_ZN7cutlass13device_kernelIN5flash19enable_sm80_to_sm89INS1_16FlashAttnBwdSm80INS1_25CollectiveMainloopBwdSm80ILi2ELi2EN4cute5tupleIJNS5_1CILi128EEES8_NS7_ILi64EEEEEENS_10bfloat16_tEfNS_4arch4Sm80ELb0ELb0ELb1ELb1ELb0ELb0ELb0ELb0ELi2ELi4ELi4ELi4ELb0EEENS1_21CollectiveEpilogueBwdISA_SB_SD_Li256ELb1ELb0ELi2EEENS1_19SingleTileSchedulerILb1ELb0ELb0ELi128EEEEEEEEEvNT_6ParamsE$_ZZN4cute13to_mixed_bitsINS_5tupleIJNS1_IJNS_1CILi4EEENS2_ILi8EEEEEENS2_ILi2EEENS2_ILi1EEEEEENS1_IJNS1_IJNS2_ILi128EEENS2_ILi0EEEEEES4_SA_EEENS1_IJNS1_IJiiEEEiSA_EEEEEDaRKT_RKT0_RKT1_ENKUlRKT_RKT0_RKT1_E_clIS5_SB_SD_EEDaSQ_ST_SW_,@function
        .size           $_ZN7cutlass13device_kernelIN5flash19enable_sm80_to_sm89INS1_16FlashAttnBwdSm80INS1_25CollectiveMainloopBwdSm80ILi2ELi2EN4cute5tupleIJNS5_1CILi128EEES8_NS7_ILi64EEEEEENS_10bfloat16_tEfNS_4arch4Sm80ELb0ELb0ELb1ELb1ELb0ELb0ELb0ELb0ELi2ELi4ELi4ELi4ELb0EEENS1_21CollectiveEpilogueBwdISA_SB_SD_Li256ELb1ELb0ELi2EEENS1_19SingleTileSchedulerILb1ELb0ELb0ELi128EEEEEEEEEvNT_6ParamsE$_ZZN4cute13to_mixed_bitsINS_5tupleIJNS1_IJNS_1CILi4EEENS2_ILi8EEEEEENS2_ILi2EEENS2_ILi1EEEEEENS1_IJNS1_IJNS2_ILi128EEENS2_ILi0EEEEEES4_SA_EEENS1_IJNS1_IJiiEEEiSA_EEEEEDaRKT_RKT0_RKT1_ENKUlRKT_RKT0_RKT1_E_clIS5_SB_SD_EEDaSQ_ST_SW_,($_ZN7cutlass13device_kernelIN5flash19enable_sm80_to_sm89INS1_16FlashAttnBwdSm80INS1_25CollectiveMainloopBwdSm80ILi2ELi2EN4cute5tupleIJNS5_1CILi128EEES8_NS7_ILi64EEEEEENS_10bfloat16_tEfNS_4arch4Sm80ELb0ELb0ELb1ELb1ELb0ELb0ELb0ELb0ELi2ELi4ELi4ELi4ELb0EEENS1_21CollectiveEpilogueBwdISA_SB_SD_Li256ELb1ELb0ELi2EEENS1_19SingleTileSchedulerILb1ELb0ELb0ELi128EEEEEEEEEvNT_6ParamsE$_ZZN4cute13to_mixed_bitsINS_5tupleIJNS1_IJNS_1CILi4EEENS2_ILi8EEEEEENS2_ILi2EEENS2_ILi1EEEEEENS1_IJNS1_IJNS2_ILi128EEENS2_ILi0EEEEEES4_SA_EEENS1_IJNS1_IJiiEEEiSA_EEEEEDaRKT_RKT0_RKT1_ENKUlRKT_RKT0_RKT1_E_clIS6_S4_iEEDaSQ_ST_SW_ - $_ZN7cutlass13device_kernelIN5flash19enable_sm80_to_sm89INS1_16FlashAttnBwdSm80INS1_25CollectiveMainloopBwdSm80ILi2ELi2EN4cute5tupleIJNS5_1CILi128EEES8_NS7_ILi64EEEEEENS_10bfloat16_tEfNS_4arch4Sm80ELb0ELb0ELb1ELb1ELb0ELb0ELb0ELb0ELi2ELi4ELi4ELi4ELb0EEENS1_21CollectiveEpilogueBwdISA_SB_SD_Li256ELb1ELb0ELi2EEENS1_19SingleTileSchedulerILb1ELb0ELb0ELi128EEEEEEEEEvNT_6ParamsE$_ZZN4cute13to_mixed_bitsINS_5tupleIJNS1_IJNS_1CILi4EEENS2_ILi8EEEEEENS2_ILi2EEENS2_ILi1EEEEEENS1_IJNS1_IJNS2_ILi128EEENS2_ILi0EEEEEES4_SA_EEENS1_IJNS1_IJiiEEEiSA_EEEEEDaRKT_RKT0_RKT1_ENKUlRKT_RKT0_RKT1_E_clIS5_SB_SD_EEDaSQ_ST_SW_)
$_ZN7cutlass13device_kernelIN5flash19enable_sm80_to_sm89INS1_16FlashAttnBwdSm80INS1_25CollectiveMainloopBwdSm80ILi2ELi2EN4cute5tupleIJNS5_1CILi128EEES8_NS7_ILi64EEEEEENS_10bfloat16_tEfNS_4arch4Sm80ELb0ELb0ELb1ELb1ELb0ELb0ELb0ELb0ELi2ELi4ELi4ELi4ELb0EEENS1_21CollectiveEpilogueBwdISA_SB_SD_Li256ELb1ELb0ELi2EEENS1_19SingleTileSchedulerILb1ELb0ELb0ELi128EEEEEEEEEvNT_6ParamsE$_ZZN4cute13to_mixed_bitsINS_5tupleIJNS1_IJNS_1CILi4EEENS2_ILi8EEEEEENS2_ILi2EEENS2_ILi1EEEEEENS1_IJNS1_IJNS2_ILi128EEENS2_ILi0EEEEEES4_SA_EEENS1_IJNS1_IJiiEEEiSA_EEEEEDaRKT_RKT0_RKT1_ENKUlRKT_RKT0_RKT1_E_clIS5_SB_SD_EEDaSQ_ST_SW_:
[----:B------:R-:W-:Y:S02]  /*d1a0*/  MOV R3, R2 ;  /* 0x0000000200037202 */ /* 0x000fe40000000f00 */
[----:B------:R-:W-:Y:S02]  /*d1b0*/  MOV R2, 0xd1d0 ;  /* 0x0000d1d000027802 */ /* 0x000fe40000000f00 */
[----:B------:R-:W-:Y:S05]  /*d1c0*/  CALL.REL.NOINC `($_ZN7cutlass13device_kernelIN5flash19enable_sm80_to_sm89INS1_16FlashAttnBwdSm80INS1_25CollectiveMainloopBwdSm80ILi2ELi2EN4cute5tupleIJNS5_1CILi128EEES8_NS7_ILi64EEEEEENS_10bfloat16_tEfNS_4arch4Sm80ELb0ELb0ELb1ELb1ELb0ELb0ELb0ELb0ELi2ELi4ELi4ELi4ELb0EEENS1_21CollectiveEpilogueBwdISA_SB_SD_Li256ELb1ELb0ELi2EEENS1_19SingleTileSchedulerILb1ELb0ELb0ELi128EEEEEEEEEvNT_6ParamsE$_ZZN4cute13to_mixed_bitsINS_5tupleIJNS_1CILi4EEENS2_ILi8EEEEEENS1_IJNS2_ILi128EEENS2_ILi0EEEEEENS1_IJiiEEEEEDaRKT_RKT0_RKT1_ENKUlRKT_RKT0_RKT1_E_clIS3_S6_iEEDaSL_SO_SR_) ;  /* 0x0000034000007944 */ /* 0x000fea0003c00000 */
[----:B------:R-:W-:Y:S02]  /*d1d0*/  MOV R2, 0xd1f0 ;  /* 0x0000d1f000027802 */ /* 0x000fe40000000f00 */
[----:B------:R-:W-:Y:S05]  /*d1e0*/  CALL.REL.NOINC `($_ZN7cutlass13device_kernelIN5flash19enable_sm80_to_sm89INS1_16FlashAttnBwdSm80INS1_25CollectiveMainloopBwdSm80ILi2ELi2EN4cute5tupleIJNS5_1CILi128EEES8_NS7_ILi64EEEEEENS_10bfloat16_tEfNS_4arch4Sm80ELb0ELb0ELb1ELb1ELb0ELb0ELb0ELb0ELi2ELi4ELi4ELi4ELb0EEENS1_21CollectiveEpilogueBwdISA_SB_SD_Li256ELb1ELb0ELi2EEENS1_19SingleTileSchedulerILb1ELb0ELb0ELi128EEEEEEEEEvNT_6ParamsE$_ZZN4cute13to_mixed_bitsINS_5tupleIJNS_1CILi4EEENS2_ILi8EEEEEENS1_IJNS2_ILi128EEENS2_ILi0EEEEEENS1_IJiiEEEEEDaRKT_RKT0_RKT1_ENKUlDpRKT_E_clIJNS_9MixedBitsILj0ELj384EEENS2_ILj0EEEEEEDaSM_) ;  /* 0x000002e000007944 */ /* 0x000fea0003c00000 */
[----:B------:R-:W-:Y:S02]  /*d1f0*/  MOV R8, R6 ;  /* 0x0000000600087202 */ /* 0x000fe40000000f00 */
[----:B------:R-:W-:-:S04]  /*d200*/  MOV R9, 0x0 ;  /* 0x0000000000097802 */ /* 0x000fc80000000f00 */
[----:B------:R-:W-:Y:S05]  /*d210*/  RET.REL.NODEC R8 `(_ZN7cutlass13device_kernelIN5flash19enable_sm80_to_sm89INS1_16FlashAttnBwdSm80INS1_25CollectiveMainloopBwdSm80ILi2ELi2EN4cute5tupleIJNS5_1CILi128EEES8_NS7_ILi64EEEEEENS_10bfloat16_tEfNS_4arch4Sm80ELb0ELb0ELb1ELb1ELb0ELb0ELb0ELb0ELi2ELi4ELi4ELi4ELb0EEENS1_21CollectiveEpilogueBwdISA_SB_SD_Li256ELb1ELb0ELi2EEENS1_19SingleTileSchedulerILb1ELb0ELb0ELi128EEEEEEEEEvNT_6ParamsE) ;  /* 0xffff2de008007950 */ /* 0x000fea0003c3ffff */
        .type           $_ZN7cutlass13device_kernelIN5flash19enable_sm80_to_sm89INS1_16FlashAttnBwdSm80INS1_25CollectiveMainloopBwdSm80ILi2ELi2EN4cute5tupleIJNS5_1CILi128EEES8_NS7_ILi64EEEEEENS_10bfloat16_tEfNS_4arch4Sm80ELb0ELb0ELb1ELb1ELb0ELb0ELb0ELb0ELi2ELi4ELi4ELi4ELb0EEENS1_21CollectiveEpilogueBwdISA_SB_SD_Li256ELb1ELb0ELi2EEENS1_19SingleTileSchedulerILb1ELb0ELb0ELi128EEEEEEEEEvNT_6ParamsE$_ZZN4cute13to_mixed_bitsINS_5tupleIJNS1_IJNS_1CILi4EEENS2_ILi8EEEEEENS2_ILi2EEENS2_ILi1EEEEEENS1_IJNS1_IJNS2_ILi128EEENS2_ILi0EEEEEES4_SA_EEENS1_IJNS1_IJiiEEEiSA_EEEEEDaRKT_RKT0_RKT1_ENKUlRKT_RKT0_RKT1_E_clIS6_S4_iEEDaSQ_ST_SW_,@function
        .size           $_ZN7cutlass13device_kernelIN5flash19enable_sm80_to_sm89INS1_16FlashAttnBwdSm80INS1_25CollectiveMainloopBwdSm80ILi2ELi2EN4cute5tupleIJNS5_1CILi128EEES8_NS7_ILi64EEEEEENS_10bfloat16_tEfNS_4arch4Sm80ELb0ELb0ELb1ELb1ELb0ELb0ELb0ELb0ELi2ELi4ELi4ELi4ELb0EEENS1_21CollectiveEpilogueBwdISA_SB_SD_Li256ELb1ELb0ELi2EEENS1_19SingleTileSchedulerILb1ELb0ELb0ELi128EEEEEEEEEvNT_6ParamsE$_ZZN4cute13to_mixed_bitsINS_5tupleIJNS1_IJNS_1CILi4EEENS2_ILi8EEEEEENS2_ILi2EEENS2_ILi1EEEEEENS1_IJNS1_IJNS2_ILi128EEENS2_ILi0EEEEEES4_SA_EEENS1_IJNS1_IJiiEEEiSA_EEEEEDaRKT_RKT0_RKT1_ENKUlRKT_RKT0_RKT1_E_clIS6_S4_iEEDaSQ_ST_SW_,($_ZN7cutlass13device_kernelIN5flash19enable_sm80_to_sm89INS1_16FlashAttnBwdSm80INS1_25CollectiveMainloopBwdSm80ILi2ELi2EN4cute5tupleIJNS5_1CILi128EEES8_NS7_ILi64EEEEEENS_10bfloat16_tEfNS_4arch4Sm80ELb0ELb0ELb1ELb1ELb0ELb0ELb0ELb0ELi2ELi4ELi4ELi4ELb0EEENS1_21CollectiveEpilogueBwdISA_SB_SD_Li256ELb1ELb0ELi2EEENS1_19SingleTileSchedulerILb1ELb0ELb0ELi128EEEEEEEEEvNT_6ParamsE$_ZZN4cute13to_mixed_bitsINS_5tupleIJNS1_IJNS_1CILi4EEENS2_ILi8EEEEEES3_NS2_ILi1EEEEEENS1_IJNS1_IJNS2_ILi0EEENS2_ILi64EEEEEES8_S8_EEENS1_IJNS1_IJiiEEEiS8_EEEEEDaRKT_RKT0_RKT1_ENKUlDpRKT_E_clIJNS_9MixedBitsILj0ELj448EEENS2_ILj0EEESV_EEEDaSQ_ - $_ZN7cutlass13device_kernelIN5flash19enable_sm80_to_sm89INS1_16FlashAttnBwdSm80INS1_25CollectiveMainloopBwdSm80ILi2ELi2EN4cute5tupleIJNS5_1CILi128EEES8_NS7_ILi64EEEEEENS_10bfloat16_tEfNS_4arch4Sm80ELb0ELb0ELb1ELb1ELb0ELb0ELb0ELb0ELi2ELi4ELi4ELi4ELb0EEENS1_21CollectiveEpilogueBwdISA_SB_SD_Li256ELb1ELb0ELi2EEENS1_19SingleTileSchedulerILb1ELb0ELb0ELi128EEEEEEEEEvNT_6ParamsE$_ZZN4cute13to_mixed_bitsINS_5tupleIJNS1_IJNS_1CILi4EEENS2_ILi8EEEEEENS2_ILi2EEENS2_ILi1EEEEEENS1_IJNS1_IJNS2_ILi128EEENS2_ILi0EEEEEES4_SA_EEENS1_IJNS1_IJiiEEEiSA_EEEEEDaRKT_RKT0_RKT1_ENKUlRKT_RKT0_RKT1_E_clIS6_S4_iEEDaSQ_ST_SW_)
$_ZN7cutlass13device_kernelIN5flash19enable_sm80_to_sm89INS1_16FlashAttnBwdSm80INS1_25CollectiveMainloopBwdSm80ILi2ELi2EN4cute5tupleIJNS5_1CILi128EEES8_NS7_ILi64EEEEEENS_10bfloat16_tEfNS_4arch4Sm80ELb0ELb0ELb1ELb1ELb0ELb0ELb0ELb0ELi2ELi4ELi4ELi4ELb0EEENS1_21CollectiveEpilogueBwdISA_SB_SD_Li256ELb1ELb0ELi2EEENS1_19SingleTileSchedulerILb1ELb0ELb0ELi128EEEEEEEEEvNT_6ParamsE$_ZZN4cute13to_mixed_bitsINS_5tupleIJNS1_IJNS_1CILi4EEENS2_ILi8EEEEEENS2_ILi2EEENS2_ILi1EEEEEENS1_IJNS1_IJNS2_ILi128EEENS2_ILi0EEEEEES4_SA_EEENS1_IJNS1_IJiiEEEiSA_EEEEEDaRKT_RKT0_RKT1_ENKUlRKT_RKT0_RKT1_E_clIS6_S4_iEEDaSQ_ST_SW_:
[----:B------:R-:W-:Y:S01]  /*d220*/  MOV R8, R6 ;  /* 0x0000000600087202 */ /* 0x000fe20000000f00 */
[----:B------:R-:W-:Y:S02]  /*d230*/  IMAD.MOV.U32 R9, RZ, RZ, 0x0 ;  /* 0x00000000ff097424 */ /* 0x000fe400078e00ff */
[----:B------:R-:W-:-:S05]  /*d240*/  IMAD.SHL.U32 R2, R31, 0x8, RZ ;  /* 0x000000081f027824 */ /* 0x000fca00078e00ff */
[----:B------:R-:W-:Y:S01]  /*d250*/  LOP3.LUT R2, R2, 0x8, RZ, 0xc0, !PT ;  /* 0x0000000802027812 */ /* 0x000fe200078ec0ff */
[----:B------:R-:W-:Y:S06]  /*d260*/  RET.REL.NODEC R8 `(_ZN7cutlass13device_kernelIN5flash19enable_sm80_to_sm89INS1_16FlashAttnBwdSm80INS1_25CollectiveMainloopBwdSm80ILi2ELi2EN4cute5tupleIJNS5_1CILi128EEES8_NS7_ILi64EEEEEENS_10bfloat16_tEfNS_4arch4Sm80ELb0ELb0ELb1ELb1ELb0ELb0ELb0ELb0ELi2ELi4ELi4ELi4ELb0EEENS1_21CollectiveEpilogueBwdISA_SB_SD_Li256ELb1ELb0ELi2EEENS1_19SingleTileSchedulerILb1ELb0ELb0ELi128EEEEEEEEEvNT_6ParamsE) ;  /* 0xffff2d9008007950 */ /* 0x000fec0003c3ffff */
        .type           $_ZN7cutlass13device_kernelIN5flash19enable_sm80_to_sm89INS1_16FlashAttnBwdSm80INS1_25CollectiveMainloopBwdSm80ILi2ELi2EN4cute5tupleIJNS5_1CILi128EEES8_NS7_ILi64EEEEEENS_10bfloat16_tEfNS_4arch4Sm80ELb0ELb0ELb1ELb1ELb0ELb0ELb0ELb0ELi2ELi4ELi4ELi4ELb0EEENS1_21CollectiveEpilogueBwdISA_SB_SD_Li256ELb1ELb0ELi2EEENS1_19SingleTileSchedulerILb1ELb0ELb0ELi128EEEEEEEEEvNT_6ParamsE$_ZZN4cute13to_mixed_bitsINS_5tupleIJNS1_IJNS_1CILi4EEENS2_ILi8EEEEEES3_NS2_ILi1EEEEEENS1_IJNS1_IJNS2_ILi0EEENS2_ILi64EEEEEES8_S8_EEENS1_IJNS1_IJiiEEEiS8_EEEEEDaRKT_RKT0_RKT1_ENKUlDpRKT_E_clIJNS_9MixedBitsILj0ELj448EEENS2_ILj0EEESV_EEEDaSQ_,@function
        .size           $_ZN7cutlass13device_kernelIN5flash19enable_sm80_to_sm89INS1_16FlashAttnBwdSm80INS1_25CollectiveMainloopBwdSm80ILi2ELi2EN4cute5tupleIJNS5_1CILi128EEES8_NS7_ILi64EEEEEENS_10bfloat16_tEfNS_4arch4Sm80ELb0ELb0ELb1ELb1ELb0ELb0ELb0ELb0ELi2ELi4ELi4ELi4ELb0EEENS1_21CollectiveEpilogueBwdISA_SB_SD_Li256ELb1ELb0ELi2EEENS1_19SingleTileSchedulerILb1ELb0ELb0ELi128EEEEEEEEEvNT_6ParamsE$_ZZN4cute13to_mixed_bitsINS_5tupleIJNS1_IJNS_1CILi4EEENS2_ILi8EEEEEES3_NS2_ILi1EEEEEENS1_IJNS1_IJNS2_ILi0EEENS2_ILi64EEEEEES8_S8_EEENS1_IJNS1_IJiiEEEiS8_EEEEEDaRKT_RKT0_RKT1_ENKUlDpRKT_E_clIJNS_9MixedBitsILj0ELj448EEENS2_ILj0EEESV_EEEDaSQ_,($_ZN7cutlass13device_kernelIN5flash19enable_sm80_to_sm89INS1_16FlashAttnBwdSm80INS1_25CollectiveMainloopBwdSm80ILi2ELi2EN4cute5tupleIJNS5_1CILi128EEES8_NS7_ILi64EEEEEENS_10bfloat16_tEfNS_4arch4Sm80ELb0ELb0ELb1ELb1ELb0ELb0ELb0ELb0ELi2ELi4ELi4ELi4ELb0EEENS1_21CollectiveEpilogueBwdISA_SB_SD_Li256ELb1ELb0ELi2EEENS1_19SingleTileSchedulerILb1ELb0ELb0ELi128EEEEEEEEEvNT_6ParamsE$_ZZN4cute13to_mixed_bitsINS_5tupleIJNS1_IJNS_1CILi4EEENS2_ILi8EEEEEES3_NS2_ILi1EEEEEENS1_IJNS1_IJNS2_ILi0EEENS2_ILi64EEEEEES8_S8_EEENS1_IJNS1_IJiiEEEiS8_EEEEEDaRKT_RKT0_RKT1_ENKUlRKT_RKT0_RKT1_E_clIS5_SA_SC_EEDaSP_SS_SV_ - $_ZN7cutlass13device_kernelIN5flash19enable_sm80_to_sm89INS1_16FlashAttnBwdSm80INS1_25CollectiveMainloopBwdSm80ILi2ELi2EN4cute5tupleIJNS5_1CILi128EEES8_NS7_ILi64EEEEEENS_10bfloat16_tEfNS_4arch4Sm80ELb0ELb0ELb1ELb1ELb0ELb0ELb0ELb0ELi2ELi4ELi4ELi4ELb0EEENS1_21CollectiveEpilogueBwdISA_SB_SD_Li256ELb1ELb0ELi2EEENS1_19SingleTileSchedulerILb1ELb0ELb0ELi128EEEEEEEEEvNT_6ParamsE$_ZZN4cute13to_mixed_bitsINS_5tupleIJNS1_IJNS_1CILi4EEENS2_ILi8EEEEEES3_NS2_ILi1EEEEEENS1_IJNS1_IJNS2_ILi0EEENS2_ILi64EEEEEES8_S8_EEENS1_IJNS1_IJiiEEEiS8_EEEEEDaRKT_RKT0_RKT1_ENKUlDpRKT_E_clIJNS_9MixedBitsILj0ELj448EEENS2_ILj0EEESV_EEEDaSQ_)
$_ZN7cutlass13device_kernelIN5flash19enable_sm80_to_sm89INS1_16FlashAttnBwdSm80INS1_25CollectiveMainloopBwdSm80ILi2ELi2EN4cute5tupleIJNS5_1CILi128EEES8_NS7_ILi64EEEEEENS_10bfloat16_tEfNS_4arch4Sm80ELb0ELb0ELb1ELb1ELb0ELb0ELb0ELb0ELi2ELi4ELi4ELi4ELb0EEENS1_21CollectiveEpilogueBwdISA_SB_SD_Li256ELb1ELb0ELi2EEENS1_19SingleTileSchedulerILb1ELb0ELb0ELi128EEEEEEEEEvNT_6ParamsE$_ZZN4cute13to_mixed_bitsINS_5tupleIJNS1_IJNS_1CILi4EEENS2_ILi8EEEEEES3_NS2_ILi1EEEEEENS1_IJNS1_IJNS2_ILi0EEENS2_ILi64EEEEEES8_S8_EEENS1_IJNS1_IJiiEEEiS8_EEEEEDaRKT_RKT0_RKT1_ENKUlDpRKT_E_clIJNS_9MixedBitsILj0ELj448EEENS2_ILj0EEESV_EEEDaSQ_:
[----:B------:R-:W-:Y:S02]  /*d270*/  MOV R3, 0x0 ;  /* 0x0000000000037802 */ /* 0x000fe40000000f00 */
[----:B------:R-:W-:Y:S02]  /*d280*/  LOP3.LUT R13, R13, 0x1c0, RZ, 0xc0, !PT ;  /* 0x000001c00d0d7812 */ /* 0x000fe400078ec0ff */
[----:B------:R-:W-:Y:S05]  /*d290*/  RET.REL.NODEC R2 `(_ZN7cutlass13device_kernelIN5flash19enable_sm80_to_sm89INS1_16FlashAttnBwdSm80INS1_25CollectiveMainloopBwdSm80ILi2ELi2EN4cute5tupleIJNS5_1CILi128EEES8_NS7_ILi64EEEEEENS_10bfloat16_tEfNS_4arch4Sm80ELb0ELb0ELb1ELb1ELb0ELb0ELb0ELb0ELi2ELi4ELi4ELi4ELb0EEENS1_21CollectiveEpilogueBwdISA_SB_SD_Li256ELb1ELb0ELi2EEENS1_19SingleTileSchedulerILb1ELb0ELb0ELi128EEEEEEEEEvNT_6ParamsE) ;  /* 0xffff2d6002007950 */ /* 0x000fea0003c3ffff */
        .type           $_ZN7cutlass13device_kernelIN5flash19enable_sm80_to_sm89INS1_16FlashAttnBwdSm80INS1_25CollectiveMainloopBwdSm80ILi2ELi2EN4cute5tupleIJNS5_1CILi128EEES8_NS7_ILi64EEEEEENS_10bfloat16_tEfNS_4arch4Sm80ELb0ELb0ELb1ELb1ELb0ELb0ELb0ELb0ELi2ELi4ELi4ELi4ELb0EEENS1_21CollectiveEpilogueBwdISA_SB_SD_Li256ELb1ELb0ELi2EEENS1_19SingleTileSchedulerILb1ELb0ELb0ELi128EEEEEEEEEvNT_6ParamsE$_ZZN4cute13to_mixed_bitsINS_5tupleIJNS1_IJNS_1CILi4EEENS2_ILi8EEEEEES3_NS2_ILi1EEEEEENS1_IJNS1_IJNS2_ILi0EEENS2_ILi64EEEEEES8_S8_EEENS1_IJNS1_IJiiEEEiS8_EEEEEDaRKT_RKT0_RKT1_ENKUlRKT_RKT0_RKT1_E_clIS5_SA_SC_EEDaSP_SS_SV_,@function
        .size           $_ZN7cutlass13device_kernelIN5flash19enable_sm80_to_sm89INS1_16FlashAttnBwdSm80INS1_25CollectiveMainloopBwdSm80ILi2ELi2EN4cute5tupleIJNS5_1CILi128EEES8_NS7_ILi64EEEEEENS_10bfloat16_tEfNS_4arch4Sm80ELb0ELb0ELb1ELb1ELb0ELb0ELb0ELb0ELi2ELi4ELi4ELi4ELb0EEENS1_21CollectiveEpilogueBwdISA_SB_SD_Li256ELb1ELb0ELi2EEENS1_19SingleTileSchedulerILb1ELb0ELb0ELi128EEEEEEEEEvNT_6ParamsE$_ZZN4cute13to_mixed_bitsINS_5tupleIJNS1_IJNS_1CILi4EEENS2_ILi8EEEEEES3_NS2_ILi1EEEEEENS1_IJNS1_IJNS2_ILi0EEENS2_ILi64EEEEEES8_S8_EEENS1_IJNS1_IJiiEEEiS8_EEEEEDaRKT_RKT0_RKT1_ENKUlRKT_RKT0_RKT1_E_clIS5_SA_SC_EEDaSP_SS_SV_,($_ZN7cutlass13device_kernelIN5flash19enable_sm80_to_sm89INS1_16FlashAttnBwdSm80INS1_25CollectiveMainloopBwdSm80ILi2ELi2EN4cute5tupleIJNS5_1CILi128EEES8_NS7_ILi64EEEEEENS_10bfloat16_tEfNS_4arch4Sm80ELb0ELb0ELb1ELb1ELb0ELb0ELb0ELb0ELi2ELi4ELi4ELi4ELb0EEENS1_21CollectiveEpilogueBwdISA_SB_SD_Li256ELb1ELb0ELi2EEENS1_19SingleTileSchedulerILb1ELb0ELb0ELi128EEEEEEEEEvNT_6ParamsE$_ZZN4cute13to_mixed_bitsINS_5tupleIJNS1_IJNS_1CILi4EEENS2_ILi8EEEEEES3_NS2_ILi1EEEEEENS1_IJNS1_IJNS2_ILi128EEENS2_ILi0EEEEEENS2_ILi16EEES9_EEENS1_IJNS1_IJiiEEEiS9_EEEEEDaRKT_RKT0_RKT1_ENKUlDpRKT_E_clIJNS_9MixedBitsILj0ELj384EEENSU_ILj0ELj48EEENS2_ILj0EEEEEEDaSR_ - $_ZN7cutlass13device_kernelIN5flash19enable_sm80_to_sm89INS1_16FlashAttnBwdSm80INS1_25CollectiveMainloopBwdSm80ILi2ELi2EN4cute5tupleIJNS5_1CILi128EEES8_NS7_ILi64EEEEEENS_10bfloat16_tEfNS_4arch4Sm80ELb0ELb0ELb1ELb1ELb0ELb0ELb0ELb0ELi2ELi4ELi4ELi4ELb0EEENS1_21CollectiveEpilogueBwdISA_SB_SD_Li256ELb1ELb0ELi2EEENS1_19SingleTileSchedulerILb1ELb0ELb0ELi128EEEEEEEEEvNT_6ParamsE$_ZZN4cute13to_mixed_bitsINS_5tupleIJNS1_IJNS_1CILi4EEENS2_ILi8EEEEEES3_NS2_ILi1EEEEEENS1_IJNS1_IJNS2_ILi0EEENS2_ILi64EEEEEES8_S8_EEENS1_IJNS1_IJiiEEEiS8_EEEEEDaRKT_RKT0_RKT1_ENKUlRKT_RKT0_RKT1_E_clIS5_SA_SC_EEDaSP_SS_SV_)
$_ZN7cutlass13device_kernelIN5flash19enable_sm80_to_sm89INS1_16FlashAttnBwdSm80INS1_25CollectiveMainloopBwdSm80ILi2ELi2EN4cute5tupleIJNS5_1CILi128EEES8_NS7_ILi64EEEEEENS_10bfloat16_tEfNS_4arch4Sm80ELb0ELb0ELb1ELb1ELb0ELb0ELb0ELb0ELi2ELi4ELi4ELi4ELb0EEENS1_21CollectiveEpilogueBwdISA_SB_SD_Li256ELb1ELb0ELi2EEENS1_19SingleTileSchedulerILb1ELb0ELb0ELi128EEEEEEEEEvNT_6ParamsE$_ZZN4cute13to_mixed_bitsINS_5tupleIJNS1_IJNS_1CILi4EEENS2_ILi8EEEEEES3_NS2_ILi1EEEEEENS1_IJNS1_IJNS2_ILi0EEENS2_ILi64EEEEEES8_S8_EEENS1_IJNS1_IJiiEEEiS8_EEEEEDaRKT_RKT0_RKT1_ENKUlRKT_RKT0_RKT1_E_clIS5_SA_SC_EEDaSP_SS_SV_:
        /* <DEDUP_REMOVED lines=8> */
        .type           $_ZN7cutlass13device_kernelIN5flash19enable_sm80_to_sm89INS1_16FlashAttnBwdSm80INS1_25CollectiveMainloopBwdSm80ILi2ELi2EN4cute5tupleIJNS5_1CILi128EEES8_NS7_ILi64EEEEEENS_10bfloat16_tEfNS_4arch4Sm80ELb0ELb0ELb1ELb1ELb0ELb0ELb0ELb0ELi2ELi4ELi4ELi4ELb0EEENS1_21CollectiveEpilogueBwdISA_SB_SD_Li256ELb1ELb0ELi2EEENS1_19SingleTileSchedulerILb1ELb0ELb0ELi128EEEEEEEEEvNT_6ParamsE$_ZZN4cute13to_mixed_bitsINS_5tupleIJNS1_IJNS_1CILi4EEENS2_ILi8EEEEEES3_NS2_ILi1EEEEEENS1_IJNS1_IJNS2_ILi128EEENS2_ILi0EEEEEENS2_ILi16EEES9_EEENS1_IJNS1_IJiiEEEiS9_EEEEEDaRKT_RKT0_RKT1_ENKUlDpRKT_E_clIJNS_9MixedBitsILj0ELj384EEENSU_ILj0ELj48EEENS2_ILj0EEEEEEDaSR_,@function
        .size           $_ZN7cutlass13device_kernelIN5flash19enable_sm80_to_sm89INS1_16FlashAttnBwdSm80INS1_25CollectiveMainloopBwdSm80ILi2ELi2EN4cute5tupleIJNS5_1CILi128EEES8_NS7_ILi64EEEEEENS_10bfloat16_tEfNS_4arch4Sm80ELb0ELb0ELb1ELb1ELb0ELb0ELb0ELb0ELi2ELi4ELi4ELi4ELb0EEENS1_21CollectiveEpilogueBwdISA_SB_SD_Li256ELb1ELb0ELi2EEENS1_19SingleTileSchedulerILb1ELb0ELb0ELi128EEEEEEEEEvNT_6ParamsE$_ZZN4cute13to_mixed_bitsINS_5tupleIJNS1_IJNS_1CILi4EEENS2_ILi8EEEEEES3_NS2_ILi1EEEEEENS1_IJNS1_IJNS2_ILi128EEENS2_ILi0EEEEEENS2_ILi16EEES9_EEENS1_IJNS1_IJiiEEEiS9_EEEEEDaRKT_RKT0_RKT1_ENKUlDpRKT_E_clIJNS_9MixedBitsILj0ELj384EEENSU_ILj0ELj48EEENS2_ILj0EEEEEEDaSR_,($_ZN7cutlass13device_kernelIN5flash19enable_sm80_to_sm89INS1_16FlashAttnBwdSm80INS1_25CollectiveMainloopBwdSm80ILi2ELi2EN4cute5tupleIJNS5_1CILi128EEES8_NS7_ILi64EEEEEENS_10bfloat16_tEfNS_4arch4Sm80ELb0ELb0ELb1ELb1ELb0ELb0ELb0ELb0ELi2ELi4ELi4ELi4ELb0EEENS1_21CollectiveEpilogueBwdISA_SB_SD_Li256ELb1ELb0ELi2EEENS1_19SingleTileSchedulerILb1ELb0ELb0ELi128EEEEEEEEEvNT_6ParamsE$_ZZN4cute13to_mixed_bitsINS_5tupleIJNS1_IJNS_1CILi4EEENS2_ILi8EEEEEES3_NS2_ILi1EEEEEENS1_IJNS1_IJNS2_ILi128EEENS2_ILi0EEEEEENS2_ILi16EEES9_EEENS1_IJNS1_IJiiEEEiS9_EEEEEDaRKT_RKT0_RKT1_ENKUlRKT_RKT0_RKT1_E_clIS3_SB_iEEDaSQ_ST_SW_ - $_ZN7cutlass13device_kernelIN5flash19enable_sm80_to_sm89INS1_16FlashAttnBwdSm80INS1_25CollectiveMainloopBwdSm80ILi2ELi2EN4cute5tupleIJNS5_1CILi128EEES8_NS7_ILi64EEEEEENS_10bfloat16_tEfNS_4arch4Sm80ELb0ELb0ELb1ELb1ELb0ELb0ELb0ELb0ELi2ELi4ELi4ELi4ELb0EEENS1_21CollectiveEpilogueBwdISA_SB_SD_Li256ELb1ELb0ELi2EEENS1_19SingleTileSchedulerILb1ELb0ELb0ELi128EEEEEEEEEvNT_6ParamsE$_ZZN4cute13to_mixed_bitsINS_5tupleIJNS1_IJNS_1CILi4EEENS2_ILi8EEEEEES3_NS2_ILi1EEEEEENS1_IJNS1_IJNS2_ILi128EEENS2_ILi0EEEEEENS2_ILi16EEES9_EEENS1_IJNS1_IJiiEEEiS9_EEEEEDaRKT_RKT0_RKT1_ENKUlDpRKT_E_clIJNS_9MixedBitsILj0ELj384EEENSU_ILj0ELj48EEENS2_ILj0EEEEEEDaSR_)
$_ZN7cutlass13device_kernelIN5flash19enable_sm80_to_sm89INS1_16FlashAttnBwdSm80INS1_25CollectiveMainloopBwdSm80ILi2ELi2EN4cute5tupleIJNS5_1CILi128EEES8_NS7_ILi64EEEEEENS_10bfloat16_tEfNS_4arch4Sm80ELb0ELb0ELb1ELb1ELb0ELb0ELb0ELb0ELi2ELi4ELi4ELi4ELb0EEENS1_21CollectiveEpilogueBwdISA_SB_SD_Li256ELb1ELb0ELi2EEENS1_19SingleTileSchedulerILb1ELb0ELb0ELi128EEEEEEEEEvNT_6ParamsE$_ZZN4cute13to_mixed_bitsINS_5tupleIJNS1_IJNS_1CILi4EEENS2_ILi8EEEEEES3_NS2_ILi1EEEEEENS1_IJNS1_IJNS2_ILi128EEENS2_ILi0EEEEEENS2_ILi16EEES9_EEENS1_IJNS1_IJiiEEEiS9_EEEEEDaRKT_RKT0_RKT1_ENKUlDpRKT_E_clIJNS_9MixedBitsILj0ELj384EEENSU_ILj0ELj48EEENS2_ILj0EEEEEEDaSR_:
[----:B------:R-:W-:Y:S01]  /*d320*/  IMAD.MOV.U32 R8, RZ, RZ, R2 ;  /* 0x000000ffff087224 */ /* 0x000fe200078e0002 */
[----:B------:R-:W-:Y:S01]  /*d330*/  LOP3.LUT R6, R5, 0x30, RZ, 0xc0, !PT ;  /* 0x0000003005067812 */ /* 0x000fe200078ec0ff */
[----:B------:R-:W-:-:S03]  /*d340*/  IMAD.MOV.U32 R9, RZ, RZ, 0x0 ;  /* 0x00000000ff097424 */ /* 0x000fc600078e00ff */
[----:B------:R-:W-:Y:S01]  /*d350*/  LOP3.LUT R3, R6, 0x1b0, R3, 0x78, !PT ;  /* 0x000001b006037812 */ /* 0x000fe200078e7803 */
[----:B------:R-:W-:Y:S06]  /*d360*/  RET.REL.NODEC R8 `(_ZN7cutlass13device_kernelIN5flash19enable_sm80_to_sm89INS1_16FlashAttnBwdSm80INS1_25CollectiveMainloopBwdSm80ILi2ELi2EN4cute5tupleIJNS5_1CILi128EEES8_NS7_ILi64EEEEEENS_10bfloat16_tEfNS_4arch4Sm80ELb0ELb0ELb1ELb1ELb0ELb0ELb0ELb0ELi2ELi4ELi4ELi4ELb0EEENS1_21CollectiveEpilogueBwdISA_SB_SD_Li256ELb1ELb0ELi2EEENS1_19SingleTileSchedulerILb1ELb0ELb0ELi128EEEEEEEEEvNT_6ParamsE) ;  /* 0xffff2c9008007950 */ /* 0x000fec0003c3ffff */
        .type           $_ZN7cutlass13device_kernelIN5flash19enable_sm80_to_sm89INS1_16FlashAttnBwdSm80INS1_25CollectiveMainloopBwdSm80ILi2ELi2EN4cute5tupleIJNS5_1CILi128EEES8_NS7_ILi64EEEEEENS_10bfloat16_tEfNS_4arch4Sm80ELb0ELb0ELb1ELb1ELb0ELb0ELb0ELb0ELi2ELi4ELi4ELi4ELb0EEENS1_21CollectiveEpilogueBwdISA_SB_SD_Li256ELb1ELb0ELi2EEENS1_19SingleTileSchedulerILb1ELb0ELb0ELi128EEEEEEEEEvNT_6ParamsE$_ZZN4cute13to_mixed_bitsINS_5tupleIJNS1_IJNS_1CILi4EEENS2_ILi8EEEEEES3_NS2_ILi1EEEEEENS1_IJNS1_IJNS2_ILi128EEENS2_ILi0EEEEEENS2_ILi16EEES9_EEENS1_IJNS1_IJiiEEEiS9_EEEEEDaRKT_RKT0_RKT1_ENKUlRKT_RKT0_RKT1_E_clIS3_SB_iEEDaSQ_ST_SW_,@function
        .size           $_ZN7cutlass13device_kernelIN5flash19enable_sm80_to_sm89INS1_16FlashAttnBwdSm80INS1_25CollectiveMainloopBwdSm80ILi2ELi2EN4cute5tupleIJNS5_1CILi128EEES8_NS7_ILi64EEEEEENS_10bfloat16_tEfNS_4arch4Sm80ELb0ELb0ELb1ELb1ELb0ELb0ELb0ELb0ELi2ELi4ELi4ELi4ELb0EEENS1_21CollectiveEpilogueBwdISA_SB_SD_Li256ELb1ELb0ELi2EEENS1_19SingleTileSchedulerILb1ELb0ELb0ELi128EEEEEEEEEvNT_6ParamsE$_ZZN4cute13to_mixed_bitsINS_5tupleIJNS1_IJNS_1CILi4EEENS2_ILi8EEEEEES3_NS2_ILi1EEEEEENS1_IJNS1_IJNS2_ILi128EEENS2_ILi0EEEEEENS2_ILi16EEES9_EEENS1_IJNS1_IJiiEEEiS9_EEEEEDaRKT_RKT0_RKT1_ENKUlRKT_RKT0_RKT1_E_clIS3_SB_iEEDaSQ_ST_SW_,($_ZN7cutlass13device_kernelIN5flash19enable_sm80_to_sm89INS1_16FlashAttnBwdSm80INS1_25CollectiveMainloopBwdSm80ILi2ELi2EN4cute5tupleIJNS5_1CILi128EEES8_NS7_ILi64EEEEEENS_10bfloat16_tEfNS_4arch4Sm80ELb0ELb0ELb1ELb1ELb0ELb0ELb0ELb0ELi2ELi4ELi4ELi4ELb0EEENS1_21CollectiveEpilogueBwdISA_SB_SD_Li256ELb1ELb0ELi2EEENS1_19SingleTileSchedulerILb1ELb0ELb0ELi128EEEEEEEEEvNT_6ParamsE$_ZZN4cute13to_mixed_bitsINS_5tupleIJNS1_IJNS_1CILi4EEENS2_ILi8EEEEEES3_NS2_ILi1EEEEEENS1_IJNS1_IJNS2_ILi128EEENS2_ILi0EEEEEENS2_ILi16EEES9_EEENS1_IJNS1_IJiiEEEiS9_EEEEEDaRKT_RKT0_RKT1_ENKUlRKT_RKT0_RKT1_E_clIS5_SA_SD_EEDaSQ_ST_SW_ - $_ZN7cutlass13device_kernelIN5flash19enable_sm80_to_sm89INS1_16FlashAttnBwdSm80INS1_25CollectiveMainloopBwdSm80ILi2ELi2EN4cute5tupleIJNS5_1CILi128EEES8_NS7_ILi64EEEEEENS_10bfloat16_tEfNS_4arch4Sm80ELb0ELb0ELb1ELb1ELb0ELb0ELb0ELb0ELi2ELi4ELi4ELi4ELb0EEENS1_21CollectiveEpilogueBwdISA_SB_SD_Li256ELb1ELb0ELi2EEENS1_19SingleTileSchedulerILb1ELb0ELb0ELi128EEEEEEEEEvNT_6ParamsE$_ZZN4cute13to_mixed_bitsINS_5tupleIJNS1_IJNS_1CILi4EEENS2_ILi8EEEEEES3_NS2_ILi1EEEEEENS1_IJNS1_IJNS2_ILi128EEENS2_ILi0EEEEEENS2_ILi16EEES9_EEENS1_IJNS1_IJiiEEEiS9_EEEEEDaRKT_RKT0_RKT1_ENKUlRKT_RKT0_RKT1_E_clIS3_SB_iEEDaSQ_ST_SW_)
$_ZN7cutlass13device_kernelIN5flash19enable_sm80_to_sm89INS1_16FlashAttnBwdSm80INS1_25CollectiveMainloopBwdSm80ILi2ELi2EN4cute5tupleIJNS5_1CILi128EEES8_NS7_ILi64EEEEEENS_10bfloat16_tEfNS_4arch4Sm80ELb0ELb0ELb1ELb1ELb0ELb0ELb0ELb0ELi2ELi4ELi4ELi4ELb0EEENS1_21CollectiveEpilogueBwdISA_SB_SD_Li256ELb1ELb0ELi2EEENS1_19SingleTileSchedulerILb1ELb0ELb0ELi128EEEEEEEEEvNT_6ParamsE$_ZZN4cute13to_mixed_bitsINS_5tupleIJNS1_IJNS_1CILi4EEENS2_ILi8EEEEEES3_NS2_ILi1EEEEEENS1_IJNS1_IJNS2_ILi128EEENS2_ILi0EEEEEENS2_ILi16EEES9_EEENS1_IJNS1_IJiiEEEiS9_EEEEEDaRKT_RKT0_RKT1_ENKUlRKT_RKT0_RKT1_E_clIS3_SB_iEEDaSQ_ST_SW_:
[----:B------:R-:W-:Y:S01]  /*d370*/  MOV R8, R6 ;  /* 0x0000000600087202 */ /* 0x000fe20000000f00 */
[----:B------:R-:W-:Y:S02]  /*d380*/  IMAD.MOV.U32 R9, RZ, RZ, 0x0 ;  /* 0x00000000ff097424 */ /* 0x000fe400078e00ff */
[----:B------:R-:W-:-:S05]  /*d390*/  IMAD.SHL.U32 R2, R29, 0x10, RZ ;  /* 0x000000101d027824 */ /* 0x000fca00078e00ff */
[----:B------:R-:W-:Y:S01]  /*d3a0*/  LOP3.LUT R2, R2, 0x30, RZ, 0xc0, !PT ;  /* 0x0000003002027812 */ /* 0x000fe200078ec0ff */
[----:B------:R-:W-:Y:S06]  /*d3b0*/  RET.REL.NODEC R8 `(_ZN7cutlass13device_kernelIN5flash19enable_sm80_to_sm89INS1_16FlashAttnBwdSm80INS1_25CollectiveMainloopBwdSm80ILi2ELi2EN4cute5tupleIJNS5_1CILi128EEES8_NS7_ILi64EEEEEENS_10bfloat16_tEfNS_4arch4Sm80ELb0ELb0ELb1ELb1ELb0ELb0ELb0ELb0ELi2ELi4ELi4ELi4ELb0EEENS1_21CollectiveEpilogueBwdISA_SB_SD_Li256ELb1ELb0ELi2EEENS1_19SingleTileSchedulerILb1ELb0ELb0ELi128EEEEEEEEEvNT_6ParamsE) ;  /* 0xffff2c4008007950 */ /* 0x000fec0003c3ffff */
        .type           $_ZN7cutlass13device_kernelIN5flash19enable_sm80_to_sm89INS1_16FlashAttnBwdSm80INS1_25CollectiveMainloopBwdSm80ILi2ELi2EN4cute5tupleIJNS5_1CILi128EEES8_NS7_ILi64EEEEEENS_10bfloat16_tEfNS_4arch4Sm80ELb0ELb0ELb1ELb1ELb0ELb0ELb0ELb0ELi2ELi4ELi4ELi4ELb0EEENS1_21CollectiveEpilogueBwdISA_SB_SD_Li256ELb1ELb0ELi2EEENS1_19SingleTileSchedulerILb1ELb0ELb0ELi128EEEEEEEEEvNT_6ParamsE$_ZZN4cute13to_mixed_bitsINS_5tupleIJNS1_IJNS_1CILi4EEENS2_ILi8EEEEEES3_NS2_ILi1EEEEEENS1_IJNS1_IJNS2_ILi128EEENS2_ILi0EEEEEENS2_ILi16EEES9_EEENS1_IJNS1_IJiiEEEiS9_EEEEEDaRKT_RKT0_RKT1_ENKUlRKT_RKT0_RKT1_E_clIS5_SA_SD_EEDaSQ_ST_SW_,@function
        .size           $_ZN7cutlass13device_kernelIN5flash19enable_sm80_to_sm89INS1_16FlashAttnBwdSm80INS1_25CollectiveMainloopBwdSm80ILi2ELi2EN4cute5tupleIJNS5_1CILi128EEES8_NS7_ILi64EEEEEENS_10bfloat16_tEfNS_4arch4Sm80ELb0ELb0ELb1ELb1ELb0ELb0ELb0ELb0ELi2ELi4ELi4ELi4ELb0EEENS1_21CollectiveEpilogueBwdISA_SB_SD_Li256ELb1ELb0ELi2EEENS1_19SingleTileSchedulerILb1ELb0ELb0ELi128EEEEEEEEEvNT_6ParamsE$_ZZN4cute13to_mixed_bitsINS_5tupleIJNS1_IJNS_1CILi4EEENS2_ILi8EEEEEES3_NS2_ILi1EEEEEENS1_IJNS1_IJNS2_ILi128EEENS2_ILi0EEEEEENS2_ILi16EEES9_EEENS1_IJNS1_IJiiEEEiS9_EEEEEDaRKT_RKT0_RKT1_ENKUlRKT_RKT0_RKT1_E_clIS5_SA_SD_EEDaSQ_ST_SW_,($_ZN7cutlass13device_kernelIN5flash19enable_sm80_to_sm89INS1_16FlashAttnBwdSm80INS1_25CollectiveMainloopBwdSm80ILi2ELi2EN4cute5tupleIJNS5_1CILi128EEES8_NS7_ILi64EEEEEENS_10bfloat16_tEfNS_4arch4Sm80ELb0ELb0ELb1ELb1ELb0ELb0ELb0ELb0ELi2ELi4ELi4ELi4ELb0EEENS1_21CollectiveEpilogueBwdISA_SB_SD_Li256ELb1ELb0ELi2EEENS1_19SingleTileSchedulerILb1ELb0ELb0ELi128EEEEEEEEEvNT_6ParamsE$_ZZN4cute13to_mixed_bitsINS_5tupleIJNS_1CILi4EEENS2_ILi8EEEEEENS1_IJNS2_ILi0EEENS2_ILi64EEEEEENS1_IJiiEEEEEDaRKT_RKT0_RKT1_ENKUlDpRKT_E_clIJNS2_ILj0EEENS_9MixedBitsILj0ELj448EEEEEEDaSM_ - $_ZN7cutlass13device_kernelIN5flash19enable_sm80_to_sm89INS1_16FlashAttnBwdSm80INS1_25CollectiveMainloopBwdSm80ILi2ELi2EN4cute5tupleIJNS5_1CILi128EEES8_NS7_ILi64EEEEEENS_10bfloat16_tEfNS_4arch4Sm80ELb0ELb0ELb1ELb1ELb0ELb0ELb0ELb0ELi2ELi4ELi4ELi4ELb0EEENS1_21CollectiveEpilogueBwdISA_SB_SD_Li256ELb1ELb0ELi2EEENS1_19SingleTileSchedulerILb1ELb0ELb0ELi128EEEEEEEEEvNT_6ParamsE$_ZZN4cute13to_mixed_bitsINS_5tupleIJNS1_IJNS_1CILi4EEENS2_ILi8EEEEEES3_NS2_ILi1EEEEEENS1_IJNS1_IJNS2_ILi128EEENS2_ILi0EEEEEENS2_ILi16EEES9_EEENS1_IJNS1_IJiiEEEiS9_EEEEEDaRKT_RKT0_RKT1_ENKUlRKT_RKT0_RKT1_E_clIS5_SA_SD_EEDaSQ_ST_SW_)
$_ZN7cutlass13device_kernelIN5flash19enable_sm80_to_sm89INS1_16FlashAttnBwdSm80INS1_25CollectiveMainloopBwdSm80ILi2ELi2EN4cute5tupleIJNS5_1CILi128EEES8_NS7_ILi64EEEEEENS_10bfloat16_tEfNS_4arch4Sm80ELb0ELb0ELb1ELb1ELb0ELb0ELb0ELb0ELi2ELi4ELi4ELi4ELb0EEENS1_21CollectiveEpilogueBwdISA_SB_SD_Li256ELb1ELb0ELi2EEENS1_19SingleTileSchedulerILb1ELb0ELb0ELi128EEEEEEEEEvNT_6ParamsE$_ZZN4cute13to_mixed_bitsINS_5tupleIJNS1_IJNS_1CILi4EEENS2_ILi8EEEEEES3_NS2_ILi1EEEEEENS1_IJNS1_IJNS2_ILi128EEENS2_ILi0EEEEEENS2_ILi16EEES9_EEENS1_IJNS1_IJiiEEEiS9_EEEEEDaRKT_RKT0_RKT1_ENKUlRKT_RKT0_RKT1_E_clIS5_SA_SD_EEDaSQ_ST_SW_:
        /* <DEDUP_REMOVED lines=8> */
        .type           $_ZN7cutlass13device_kernelIN5flash19enable_sm80_to_sm89INS1_16FlashAttnBwdSm80INS1_25CollectiveMainloopBwdSm80ILi2ELi2EN4cute5tupleIJNS5_1CILi128EEES8_NS7_ILi64EEEEEENS_10bfloat16_tEfNS_4arch4Sm80ELb0ELb0ELb1ELb1ELb0ELb0ELb0ELb0ELi2ELi4ELi4ELi4ELb0EEENS1_21CollectiveEpilogueBwdISA_SB_SD_Li256ELb1ELb0ELi2EEENS1_19SingleTileSchedulerILb1ELb0ELb0ELi128EEEEEEEEEvNT_6ParamsE$_ZZN4cute13to_mixed_bitsINS_5tupleIJNS_1CILi4EEENS2_ILi8EEEEEENS1_IJNS2_ILi0EEENS2_ILi64EEEEEENS1_IJiiEEEEEDaRKT_RKT0_RKT1_ENKUlDpRKT_E_clIJNS2_ILj0EEENS_9MixedBitsILj0ELj448EEEEEEDaSM_,@function
        .size           $_ZN7cutlass13device_kernelIN5flash19enable_sm80_to_sm89INS1_16FlashAttnBwdSm80INS1_25CollectiveMainloopBwdSm80ILi2ELi2EN4cute5tupleIJNS5_1CILi128EEES8_NS7_ILi64EEEEEENS_10bfloat16_tEfNS_4arch4Sm80ELb0ELb0ELb1ELb1ELb0ELb0ELb0ELb0ELi2ELi4ELi4ELi4ELb0EEENS1_21CollectiveEpilogueBwdISA_SB_SD_Li256ELb1ELb0ELi2EEENS1_19SingleTileSchedulerILb1ELb0ELb0ELi128EEEEEEEEEvNT_6ParamsE$_ZZN4cute13to_mixed_bitsINS_5tupleIJNS_1CILi4EEENS2_ILi8EEEEEENS1_IJNS2_ILi0EEENS2_ILi64EEEEEENS1_IJiiEEEEEDaRKT_RKT0_RKT1_ENKUlDpRKT_E_clIJNS2_ILj0EEENS_9MixedBitsILj0ELj448EEEEEEDaSM_,($_ZN7cutlass13device_kernelIN5flash19enable_sm80_to_sm89INS1_16FlashAttnBwdSm80INS1_25CollectiveMainloopBwdSm80ILi2ELi2EN4cute5tupleIJNS5_1CILi128EEES8_NS7_ILi64EEEEEENS_10bfloat16_tEfNS_4arch4Sm80ELb0ELb0ELb1ELb1ELb0ELb0ELb0ELb0ELi2ELi4ELi4ELi4ELb0EEENS1_21CollectiveEpilogueBwdISA_SB_SD_Li256ELb1ELb0ELi2EEENS1_19SingleTileSchedulerILb1ELb0ELb0ELi128EEEEEEEEEvNT_6ParamsE$_ZZN4cute13to_mixed_bitsINS_5tupleIJNS_1CILi4EEENS2_ILi8EEEEEENS1_IJNS2_ILi0EEENS2_ILi64EEEEEENS1_IJiiEEEEEDaRKT_RKT0_RKT1_ENKUlRKT_RKT0_RKT1_E_clIS4_S7_iEEDaSL_SO_SR_ - $_ZN7cutlass13device_kernelIN5flash19enable_sm80_to_sm89INS1_16FlashAttnBwdSm80INS1_25CollectiveMainloopBwdSm80ILi2ELi2EN4cute5tupleIJNS5_1CILi128EEES8_NS7_ILi64EEEEEENS_10bfloat16_tEfNS_4arch4Sm80ELb0ELb0ELb1ELb1ELb0ELb0ELb0ELb0ELi2ELi4ELi4ELi4ELb0EEENS1_21CollectiveEpilogueBwdISA_SB_SD_Li256ELb1ELb0ELi2EEENS1_19SingleTileSchedulerILb1ELb0ELb0ELi128EEEEEEEEEvNT_6ParamsE$_ZZN4cute13to_mixed_bitsINS_5tupleIJNS_1CILi4EEENS2_ILi8EEEEEENS1_IJNS2_ILi0EEENS2_ILi64EEEEEENS1_IJiiEEEEEDaRKT_RKT0_RKT1_ENKUlDpRKT_E_clIJNS2_ILj0EEENS_9MixedBitsILj0ELj448EEEEEEDaSM_)
$_ZN7cutlass13device_kernelIN5flash19enable_sm80_to_sm89INS1_16FlashAttnBwdSm80INS1_25CollectiveMainloopBwdSm80ILi2ELi2EN4cute5tupleIJNS5_1CILi128EEES8_NS7_ILi64EEEEEENS_10bfloat16_tEfNS_4arch4Sm80ELb0ELb0ELb1ELb1ELb0ELb0ELb0ELb0ELi2ELi4ELi4ELi4ELb0EEENS1_21CollectiveEpilogueBwdISA_SB_SD_Li256ELb1ELb0ELi2EEENS1_19SingleTileSchedulerILb1ELb0ELb0ELi128EEEEEEEEEvNT_6ParamsE$_ZZN4cute13to_mixed_bitsINS_5tupleIJNS_1CILi4EEENS2_ILi8EEEEEENS1_IJNS2_ILi0EEENS2_ILi64EEEEEENS1_IJiiEEEEEDaRKT_RKT0_RKT1_ENKUlDpRKT_E_clIJNS2_ILj0EEENS_9MixedBitsILj0ELj448EEEEEEDaSM_:
[----:B------:R-:W-:Y:S01]  /*d440*/  IMAD.MOV.U32 R8, RZ, RZ, R2 ;  /* 0x000000ffff087224 */ /* 0x000fe200078e0002 */
[----:B------:R-:W-:Y:S02]  /*d450*/  MOV R9, 0x0 ;  /* 0x0000000000097802 */ /* 0x000fe40000000f00 */
[----:B------:R-:W-:Y:S02]  /*d460*/  LOP3.LUT R3, R3, 0x1c0, RZ, 0xc0, !PT ;  /* 0x000001c003037812 */ /* 0x000fe400078ec0ff */
[----:B------:R-:W-:Y:S05]  /*d470*/  RET.REL.NODEC R8 `(_ZN7cutlass13device_kernelIN5flash19enable_sm80_to_sm89INS1_16FlashAttnBwdSm80INS1_25CollectiveMainloopBwdSm80ILi2ELi2EN4cute5tupleIJNS5_1CILi128EEES8_NS7_ILi64EEEEEENS_10bfloat16_tEfNS_4arch4Sm80ELb0ELb0ELb1ELb1ELb0ELb0ELb0ELb0ELi2ELi4ELi4ELi4ELb0EEENS1_21CollectiveEpilogueBwdISA_SB_SD_Li256ELb1ELb0ELi2EEENS1_19SingleTileSchedulerILb1ELb0ELb0ELi128EEEEEEEEEvNT_6ParamsE) ;  /* 0xffff2b8008007950 */ /* 0x000fea0003c3ffff */
        .type           $_ZN7cutlass13device_kernelIN5flash19enable_sm80_to_sm89INS1_16FlashAttnBwdSm80INS1_25CollectiveMainloopBwdSm80ILi2ELi2EN4cute5tupleIJNS5_1CILi128EEES8_NS7_ILi64EEEEEENS_10bfloat16_tEfNS_4arch4Sm80ELb0ELb0ELb1ELb1ELb0ELb0ELb0ELb0ELi2ELi4ELi4ELi4ELb0EEENS1_21CollectiveEpilogueBwdISA_SB_SD_Li256ELb1ELb0ELi2EEENS1_19SingleTileSchedulerILb1ELb0ELb0ELi128EEEEEEEEEvNT_6ParamsE$_ZZN4cute13to_mixed_bitsINS_5tupleIJNS_1CILi4EEENS2_ILi8EEEEEENS1_IJNS2_ILi0EEENS2_ILi64EEEEEENS1_IJiiEEEEEDaRKT_RKT0_RKT1_ENKUlRKT_RKT0_RKT1_E_clIS4_S7_iEEDaSL_SO_SR_,@function
        .size           $_ZN7cutlass13device_kernelIN5flash19enable_sm80_to_sm89INS1_16FlashAttnBwdSm80INS1_25CollectiveMainloopBwdSm80ILi2ELi2EN4cute5tupleIJNS5_1CILi128EEES8_NS7_ILi64EEEEEENS_10bfloat16_tEfNS_4arch4Sm80ELb0ELb0ELb1ELb1ELb0ELb0ELb0ELb0ELi2ELi4ELi4ELi4ELb0EEENS1_21CollectiveEpilogueBwdISA_SB_SD_Li256ELb1ELb0ELi2EEENS1_19SingleTileSchedulerILb1ELb0ELb0ELi128EEEEEEEEEvNT_6ParamsE$_ZZN4cute13to_mixed_bitsINS_5tupleIJNS_1CILi4EEENS2_ILi8EEEEEENS1_IJNS2_ILi0EEENS2_ILi64EEEEEENS1_IJiiEEEEEDaRKT_RKT0_RKT1_ENKUlRKT_RKT0_RKT1_E_clIS4_S7_iEEDaSL_SO_SR_,($_ZN7cutlass13device_kernelIN5flash19enable_sm80_to_sm89INS1_16FlashAttnBwdSm80INS1_25CollectiveMainloopBwdSm80ILi2ELi2EN4cute5tupleIJNS5_1CILi128EEES8_NS7_ILi64EEEEEENS_10bfloat16_tEfNS_4arch4Sm80ELb0ELb0ELb1ELb1ELb0ELb0ELb0ELb0ELi2ELi4ELi4ELi4ELb0EEENS1_21CollectiveEpilogueBwdISA_SB_SD_Li256ELb1ELb0ELi2EEENS1_19SingleTileSchedulerILb1ELb0ELb0ELi128EEEEEEEEEvNT_6ParamsE$_ZZN4cute13to_mixed_bitsINS_5tupleIJNS_1CILi4EEENS2_ILi8EEEEEENS1_IJNS2_ILi128EEENS2_ILi0EEEEEENS1_IJiiEEEEEDaRKT_RKT0_RKT1_ENKUlDpRKT_E_clIJNS_9MixedBitsILj0ELj384EEENS2_ILj0EEEEEEDaSM_ - $_ZN7cutlass13device_kernelIN5flash19enable_sm80_to_sm89INS1_16FlashAttnBwdSm80INS1_25CollectiveMainloopBwdSm80ILi2ELi2EN4cute5tupleIJNS5_1CILi128EEES8_NS7_ILi64EEEEEENS_10bfloat16_tEfNS_4arch4Sm80ELb0ELb0ELb1ELb1ELb0ELb0ELb0ELb0ELi2ELi4ELi4ELi4ELb0EEENS1_21CollectiveEpilogueBwdISA_SB_SD_Li256ELb1ELb0ELi2EEENS1_19SingleTileSchedulerILb1ELb0ELb0ELi128EEEEEEEEEvNT_6ParamsE$_ZZN4cute13to_mixed_bitsINS_5tupleIJNS_1CILi4EEENS2_ILi8EEEEEENS1_IJNS2_ILi0EEENS2_ILi64EEEEEENS1_IJiiEEEEEDaRKT_RKT0_RKT1_ENKUlRKT_RKT0_RKT1_E_clIS4_S7_iEEDaSL_SO_SR_)
$_ZN7cutlass13device_kernelIN5flash19enable_sm80_to_sm89INS1_16FlashAttnBwdSm80INS1_25CollectiveMainloopBwdSm80ILi2ELi2EN4cute5tupleIJNS5_1CILi128EEES8_NS7_ILi64EEEEEENS_10bfloat16_tEfNS_4arch4Sm80ELb0ELb0ELb1ELb1ELb0ELb0ELb0ELb0ELi2ELi4ELi4ELi4ELb0EEENS1_21CollectiveEpilogueBwdISA_SB_SD_Li256ELb1ELb0ELi2EEENS1_19SingleTileSchedulerILb1ELb0ELb0ELi128EEEEEEEEEvNT_6ParamsE$_ZZN4cute13to_mixed_bitsINS_5tupleIJNS_1CILi4EEENS2_ILi8EEEEEENS1_IJNS2_ILi0EEENS2_ILi64EEEEEENS1_IJiiEEEEEDaRKT_RKT0_RKT1_ENKUlRKT_RKT0_RKT1_E_clIS4_S7_iEEDaSL_SO_SR_:
[----:B------:R-:W-:Y:S01]  /*d480*/  MOV R8, R2 ;  /* 0x0000000200087202 */ /* 0x000fe20000000f00 */
[----:B------:R-:W-:Y:S02]  /*d490*/  IMAD.MOV.U32 R9, RZ, RZ, 0x0 ;  /* 0x00000000ff097424 */ /* 0x000fe400078e00ff */
[----:B------:R-:W-:-:S05]  /*d4a0*/  IMAD.SHL.U32 R3, R3, 0x40, RZ ;  /* 0x0000004003037824 */ /* 0x000fca00078e00ff */
[----:B------:R-:W-:Y:S01]  /*d4b0*/  LOP3.LUT R3, R3, 0x1c0, RZ, 0xc0, !PT ;  /* 0x000001c003037812 */ /* 0x000fe200078ec0ff */
[----:B------:R-:W-:Y:S06]  /*d4c0*/  RET.REL.NODEC R8 `(_ZN7cutlass13device_kernelIN5flash19enable_sm80_to_sm89INS1_16FlashAttnBwdSm80INS1_25CollectiveMainloopBwdSm80ILi2ELi2EN4cute5tupleIJNS5_1CILi128EEES8_NS7_ILi64EEEEEENS_10bfloat16_tEfNS_4arch4Sm80ELb0ELb0ELb1ELb1ELb0ELb0ELb0ELb0ELi2ELi4ELi4ELi4ELb0EEENS1_21CollectiveEpilogueBwdISA_SB_SD_Li256ELb1ELb0ELi2EEENS1_19SingleTileSchedulerILb1ELb0ELb0ELi128EEEEEEEEEvNT_6ParamsE) ;  /* 0xffff2b3008007950 */ /* 0x000fec0003c3ffff */
        .type           $_ZN7cutlass13device_kernelIN5flash19enable_sm80_to_sm89INS1_16FlashAttnBwdSm80INS1_25CollectiveMainloopBwdSm80ILi2ELi2EN4cute5tupleIJNS5_1CILi128EEES8_NS7_ILi64EEEEEENS_10bfloat16_tEfNS_4arch4Sm80ELb0ELb0ELb1ELb1ELb0ELb0ELb0ELb0ELi2ELi4ELi4ELi4ELb0EEENS1_21CollectiveEpilogueBwdISA_SB_SD_Li256ELb1ELb0ELi2EEENS1_19SingleTileSchedulerILb1ELb0ELb0ELi128EEEEEEEEEvNT_6ParamsE$_ZZN4cute13to_mixed_bitsINS_5tupleIJNS_1CILi4EEENS2_ILi8EEEEEENS1_IJNS2_ILi128EEENS2_ILi0EEEEEENS1_IJiiEEEEEDaRKT_RKT0_RKT1_ENKUlDpRKT_E_clIJNS_9MixedBitsILj0ELj384EEENS2_ILj0EEEEEEDaSM_,@function
        .size           $_ZN7cutlass13device_kernelIN5flash19enable_sm80_to_sm89INS1_16FlashAttnBwdSm80INS1_25CollectiveMainloopBwdSm80ILi2ELi2EN4cute5tupleIJNS5_1CILi128EEES8_NS7_ILi64EEEEEENS_10bfloat16_tEfNS_4arch4Sm80ELb0ELb0ELb1ELb1ELb0ELb0ELb0ELb0ELi2ELi4ELi4ELi4ELb0EEENS1_21CollectiveEpilogueBwdISA_SB_SD_Li256ELb1ELb0ELi2EEENS1_19SingleTileSchedulerILb1ELb0ELb0ELi128EEEEEEEEEvNT_6ParamsE$_ZZN4cute13to_mixed_bitsINS_5tupleIJNS_1CILi4EEENS2_ILi8EEEEEENS1_IJNS2_ILi128EEENS2_ILi0EEEEEENS1_IJiiEEEEEDaRKT_RKT0_RKT1_ENKUlDpRKT_E_clIJNS_9MixedBitsILj0ELj384EEENS2_ILj0EEEEEEDaSM_,($_ZN7cutlass13device_kernelIN5flash19enable_sm80_to_sm89INS1_16FlashAttnBwdSm80INS1_25CollectiveMainloopBwdSm80ILi2ELi2EN4cute5tupleIJNS5_1CILi128EEES8_NS7_ILi64EEEEEENS_10bfloat16_tEfNS_4arch4Sm80ELb0ELb0ELb1ELb1ELb0ELb0ELb0ELb0ELi2ELi4ELi4ELi4ELb0EEENS1_21CollectiveEpilogueBwdISA_SB_SD_Li256ELb1ELb0ELi2EEENS1_19SingleTileSchedulerILb1ELb0ELb0ELi128EEEEEEEEEvNT_6ParamsE$_ZZN4cute13to_mixed_bitsINS_5tupleIJNS_1CILi4EEENS2_ILi8EEEEEENS1_IJNS2_ILi128EEENS2_ILi0EEEEEENS1_IJiiEEEEEDaRKT_RKT0_RKT1_ENKUlRKT_RKT0_RKT1_E_clIS3_S6_iEEDaSL_SO_SR_ - $_ZN7cutlass13device_kernelIN5flash19enable_sm80_to_sm89INS1_16FlashAttnBwdSm80INS1_25CollectiveMainloopBwdSm80ILi2ELi2EN4cute5tupleIJNS5_1CILi128EEES8_NS7_ILi64EEEEEENS_10bfloat16_tEfNS_4arch4Sm80ELb0ELb0ELb1ELb1ELb0ELb0ELb0ELb0ELi2ELi4ELi4ELi4ELb0EEENS1_21CollectiveEpilogueBwdISA_SB_SD_Li256ELb1ELb0ELi2EEENS1_19SingleTileSchedulerILb1ELb0ELb0ELi128EEEEEEEEEvNT_6ParamsE$_ZZN4cute13to_mixed_bitsINS_5tupleIJNS_1CILi4EEENS2_ILi8EEEEEENS1_IJNS2_ILi128EEENS2_ILi0EEEEEENS1_IJiiEEEEEDaRKT_RKT0_RKT1_ENKUlDpRKT_E_clIJNS_9MixedBitsILj0ELj384EEENS2_ILj0EEEEEEDaSM_)
$_ZN7cutlass13device_kernelIN5flash19enable_sm80_to_sm89INS1_16FlashAttnBwdSm80INS1_25CollectiveMainloopBwdSm80ILi2ELi2EN4cute5tupleIJNS5_1CILi128EEES8_NS7_ILi64EEEEEENS_10bfloat16_tEfNS_4arch4Sm80ELb0ELb0ELb1ELb1ELb0ELb0ELb0ELb0ELi2ELi4ELi4ELi4ELb0EEENS1_21CollectiveEpilogueBwdISA_SB_SD_Li256ELb1ELb0ELi2EEENS1_19SingleTileSchedulerILb1ELb0ELb0ELi128EEEEEEEEEvNT_6ParamsE$_ZZN4cute13to_mixed_bitsINS_5tupleIJNS_1CILi4EEENS2_ILi8EEEEEENS1_IJNS2_ILi128EEENS2_ILi0EEEEEENS1_IJiiEEEEEDaRKT_RKT0_RKT1_ENKUlDpRKT_E_clIJNS_9MixedBitsILj0ELj384EEENS2_ILj0EEEEEEDaSM_:
[----:B------:R-:W-:Y:S01]  /*d4d0*/  IMAD.MOV.U32 R8, RZ, RZ, R2 ;  /* 0x000000ffff087224 */ /* 0x000fe200078e0002 */
[----:B------:R-:W-:Y:S02]  /*d4e0*/  MOV R9, 0x0 ;  /* 0x0000000000097802 */ /* 0x000fe40000000f00 */
[----:B------:R-:W-:Y:S02]  /*d4f0*/  LOP3.LUT R3, R3, 0x180, RZ, 0xc0, !PT ;  /* 0x0000018003037812 */ /* 0x000fe400078ec0ff */
[----:B------:R-:W-:Y:S05]  /*d500*/  RET.REL.NODEC R8 `(_ZN7cutlass13device_kernelIN5flash19enable_sm80_to_sm89INS1_16FlashAttnBwdSm80INS1_25CollectiveMainloopBwdSm80ILi2ELi2EN4cute5tupleIJNS5_1CILi128EEES8_NS7_ILi64EEEEEENS_10bfloat16_tEfNS_4arch4Sm80ELb0ELb0ELb1ELb1ELb0ELb0ELb0ELb0ELi2ELi4ELi4ELi4ELb0EEENS1_21CollectiveEpilogueBwdISA_SB_SD_Li256ELb1ELb0ELi2EEENS1_19SingleTileSchedulerILb1ELb0ELb0ELi128EEEEEEEEEvNT_6ParamsE) ;  /* 0xffff2af008007950 */ /* 0x000fea0003c3ffff */
        .type           $_ZN7cutlass13device_kernelIN5flash19enable_sm80_to_sm89INS1_16FlashAttnBwdSm80INS1_25CollectiveMainloopBwdSm80ILi2ELi2EN4cute5tupleIJNS5_1CILi128EEES8_NS7_ILi64EEEEEENS_10bfloat16_tEfNS_4arch4Sm80ELb0ELb0ELb1ELb1ELb0ELb0ELb0ELb0ELi2ELi4ELi4ELi4ELb0EEENS1_21CollectiveEpilogueBwdISA_SB_SD_Li256ELb1ELb0ELi2EEENS1_19SingleTileSchedulerILb1ELb0ELb0ELi128EEEEEEEEEvNT_6ParamsE$_ZZN4cute13to_mixed_bitsINS_5tupleIJNS_1CILi4EEENS2_ILi8EEEEEENS1_IJNS2_ILi128EEENS2_ILi0EEEEEENS1_IJiiEEEEEDaRKT_RKT0_RKT1_ENKUlRKT_RKT0_RKT1_E_clIS3_S6_iEEDaSL_SO_SR_,@function
        .size           $_ZN7cutlass13device_kernelIN5flash19enable_sm80_to_sm89INS1_16FlashAttnBwdSm80INS1_25CollectiveMainloopBwdSm80ILi2ELi2EN4cute5tupleIJNS5_1CILi128EEES8_NS7_ILi64EEEEEENS_10bfloat16_tEfNS_4arch4Sm80ELb0ELb0ELb1ELb1ELb0ELb0ELb0ELb0ELi2ELi4ELi4ELi4ELb0EEENS1_21CollectiveEpilogueBwdISA_SB_SD_Li256ELb1ELb0ELi2EEENS1_19SingleTileSchedulerILb1ELb0ELb0ELi128EEEEEEEEEvNT_6ParamsE$_ZZN4cute13to_mixed_bitsINS_5tupleIJNS_1CILi4EEENS2_ILi8EEEEEENS1_IJNS2_ILi128EEENS2_ILi0EEEEEENS1_IJiiEEEEEDaRKT_RKT0_RKT1_ENKUlRKT_RKT0_RKT1_E_clIS3_S6_iEEDaSL_SO_SR_,($_ZN7cutlass13device_kernelIN5flash19enable_sm80_to_sm89INS1_16FlashAttnBwdSm80INS1_25CollectiveMainloopBwdSm80ILi2ELi2EN4cute5tupleIJNS5_1CILi128EEES8_NS7_ILi64EEEEEENS_10bfloat16_tEfNS_4arch4Sm80ELb0ELb0ELb1ELb1ELb0ELb0ELb0ELb0ELi2ELi4ELi4ELi4ELb0EEENS1_21CollectiveEpilogueBwdISA_SB_SD_Li256ELb1ELb0ELi2EEENS1_19SingleTileSchedulerILb1ELb0ELb0ELi128EEEEEEEEEvNT_6ParamsE$_ZZN4cute14logical_divideINS_5tupleIJNS1_IJNS_1CILi8EEENS2_ILi1EEEEEENS1_IJNS2_ILi2EEEEEEEEENS1_IJNS1_IJS4_NS2_ILi0EEEEEENS1_IJiEEEEEENS1_IJS5_NS_6LayoutIS4_S9_EEEEEEEDaRKNSD_IT_T0_EERKT1_ENKUlRKT_RKT0_E_clINSD_IS7_SB_EESE_EEDaSQ_ST_ - $_ZN7cutlass13device_kernelIN5flash19enable_sm80_to_sm89INS1_16FlashAttnBwdSm80INS1_25CollectiveMainloopBwdSm80ILi2ELi2EN4cute5tupleIJNS5_1CILi128EEES8_NS7_ILi64EEEEEENS_10bfloat16_tEfNS_4arch4Sm80ELb0ELb0ELb1ELb1ELb0ELb0ELb0ELb0ELi2ELi4ELi4ELi4ELb0EEENS1_21CollectiveEpilogueBwdISA_SB_SD_Li256ELb1ELb0ELi2EEENS1_19SingleTileSchedulerILb1ELb0ELb0ELi128EEEEEEEEEvNT_6ParamsE$_ZZN4cute13to_mixed_bitsINS_5tupleIJNS_1CILi4EEENS2_ILi8EEEEEENS1_IJNS2_ILi128EEENS2_ILi0EEEEEENS1_IJiiEEEEEDaRKT_RKT0_RKT1_ENKUlRKT_RKT0_RKT1_E_clIS3_S6_iEEDaSL_SO_SR_)
$_ZN7cutlass13device_kernelIN5flash19enable_sm80_to_sm89INS1_16FlashAttnBwdSm80INS1_25CollectiveMainloopBwdSm80ILi2ELi2EN4cute5tupleIJNS5_1CILi128EEES8_NS7_ILi64EEEEEENS_10bfloat16_tEfNS_4arch4Sm80ELb0ELb0ELb1ELb1ELb0ELb0ELb0ELb0ELi2ELi4ELi4ELi4ELb0EEENS1_21CollectiveEpilogueBwdISA_SB_SD_Li256ELb1ELb0ELi2EEENS1_19SingleTileSchedulerILb1ELb0ELb0ELi128EEEEEEEEEvNT_6ParamsE$_ZZN4cute13to_mixed_bitsINS_5tupleIJNS_1CILi4EEENS2_ILi8EEEEEENS1_IJNS2_ILi128EEENS2_ILi0EEEEEENS1_IJiiEEEEEDaRKT_RKT0_RKT1_ENKUlRKT_RKT0_RKT1_E_clIS3_S6_iEEDaSL_SO_SR_:
[----:B------:R-:W-:Y:S01]  /*d510*/  MOV R8, R2 ;  /* 0x0000000200087202 */ /* 0x000fe20000000f00 */
[----:B------:R-:W-:Y:S02]  /*d520*/  IMAD.MOV.U32 R9, RZ, RZ, 0x0 ;  /* 0x00000000ff097424 */ /* 0x000fe400078e00ff */
[----:B------:R-:W-:-:S05]  /*d530*/  IMAD.SHL.U32 R3, R3, 0x80, RZ ;  /* 0x0000008003037824 */ /* 0x000fca00078e00ff */
[----:B------:R-:W-:Y:S01]  /*d540*/  LOP3.LUT R3, R3, 0x180, RZ, 0xc0, !PT ;  /* 0x0000018003037812 */ /* 0x000fe200078ec0ff */
[----:B------:R-:W-:Y:S06]  /*d550*/  RET.REL.NODEC R8 `(_ZN7cutlass13device_kernelIN5flash19enable_sm80_to_sm89INS1_16FlashAttnBwdSm80INS1_25CollectiveMainloopBwdSm80ILi2ELi2EN4cute5tupleIJNS5_1CILi128EEES8_NS7_ILi64EEEEEENS_10bfloat16_tEfNS_4arch4Sm80ELb0ELb0ELb1ELb1ELb0ELb0ELb0ELb0ELi2ELi4ELi4ELi4ELb0EEENS1_21CollectiveEpilogueBwdISA_SB_SD_Li256ELb1ELb0ELi2EEENS1_19SingleTileSchedulerILb1ELb0ELb0ELi128EEEEEEEEEvNT_6ParamsE) ;  /* 0xffff2aa008007950 */ /* 0x000fec0003c3ffff */
        .type           $_ZN7cutlass13device_kernelIN5flash19enable_sm80_to_sm89INS1_16FlashAttnBwdSm80INS1_25CollectiveMainloopBwdSm80ILi2ELi2EN4cute5tupleIJNS5_1CILi128EEES8_NS7_ILi64EEEEEENS_10bfloat16_tEfNS_4arch4Sm80ELb0ELb0ELb1ELb1ELb0ELb0ELb0ELb0ELi2ELi4ELi4ELi4ELb0EEENS1_21CollectiveEpilogueBwdISA_SB_SD_Li256ELb1ELb0ELi2EEENS1_19SingleTileSchedulerILb1ELb0ELb0ELi128EEEEEEEEEvNT_6ParamsE$_ZZN4cute14logical_divideINS_5tupleIJNS1_IJNS_1CILi8EEENS2_ILi1EEEEEENS1_IJNS2_ILi2EEEEEEEEENS1_IJNS1_IJS4_NS2_ILi0EEEEEENS1_IJiEEEEEENS1_IJS5_NS_6LayoutIS4_S9_EEEEEEEDaRKNSD_IT_T0_EERKT1_ENKUlRKT_RKT0_E_clINSD_IS7_SB_EESE_EEDaSQ_ST_,@function
        .size           $_ZN7cutlass13device_kernelIN5flash19enable_sm80_to_sm89INS1_16FlashAttnBwdSm80INS1_25CollectiveMainloopBwdSm80ILi2ELi2EN4cute5tupleIJNS5_1CILi128EEES8_NS7_ILi64EEEEEENS_10bfloat16_tEfNS_4arch4Sm80ELb0ELb0ELb1ELb1ELb0ELb0ELb0ELb0ELi2ELi4ELi4ELi4ELb0EEENS1_21CollectiveEpilogueBwdISA_SB_SD_Li256ELb1ELb0ELi2EEENS1_19SingleTileSchedulerILb1ELb0ELb0ELi128EEEEEEEEEvNT_6ParamsE$_ZZN4cute14logical_divideINS_5tupleIJNS1_IJNS_1CILi8EEENS2_ILi1EEEEEENS1_IJNS2_ILi2EEEEEEEEENS1_IJNS1_IJS4_NS2_ILi0EEEEEENS1_IJiEEEEEENS1_IJS5_NS_6LayoutIS4_S9_EEEEEEEDaRKNSD_IT_T0_EERKT1_ENKUlRKT_RKT0_E_clINSD_IS7_SB_EESE_EEDaSQ_ST_,($_ZN7cutlass13device_kernelIN5flash19enable_sm80_to_sm89INS1_16FlashAttnBwdSm80INS1_25CollectiveMainloopBwdSm80ILi2ELi2EN4cute5tupleIJNS5_1CILi128EEES8_NS7_ILi64EEEEEENS_10bfloat16_tEfNS_4arch4Sm80ELb0ELb0ELb1ELb1ELb0ELb0ELb0ELb0ELi2ELi4ELi4ELi4ELb0EEENS1_21CollectiveEpilogueBwdISA_SB_SD_Li256ELb1ELb0ELi2EEENS1_19SingleTileSchedulerILb1ELb0ELb0ELi128EEEEEEEEEvNT_6ParamsE$_ZZN4cute14transform_leafINS_15ArithmeticTupleIJiiEEENS_8identityEEEDaRKT_OT0_ENKUlRKT_E_clIiEEDaSB_ - $_ZN7cutlass13device_kernelIN5flash19enable_sm80_to_sm89INS1_16FlashAttnBwdSm80INS1_25CollectiveMainloopBwdSm80ILi2ELi2EN4cute5tupleIJNS5_1CILi128EEES8_NS7_ILi64EEEEEENS_10bfloat16_tEfNS_4arch4Sm80ELb0ELb0ELb1ELb1ELb0ELb0ELb0ELb0ELi2ELi4ELi4ELi4ELb0EEENS1_21CollectiveEpilogueBwdISA_SB_SD_Li256ELb1ELb0ELi2EEENS1_19SingleTileSchedulerILb1ELb0ELb0ELi128EEEEEEEEEvNT_6ParamsE$_ZZN4cute14logical_divideINS_5tupleIJNS1_IJNS_1CILi8EEENS2_ILi1EEEEEENS1_IJNS2_ILi2EEEEEEEEENS1_IJNS1_IJS4_NS2_ILi0EEEEEENS1_IJiEEEEEENS1_IJS5_NS_6LayoutIS4_S9_EEEEEEEDaRKNSD_IT_T0_EERKT1_ENKUlRKT_RKT0_E_clINSD_IS7_SB_EESE_EEDaSQ_ST_)
$_ZN7cutlass13device_kernelIN5flash19enable_sm80_to_sm89INS1_16FlashAttnBwdSm80INS1_25CollectiveMainloopBwdSm80ILi2ELi2EN4cute5tupleIJNS5_1CILi128EEES8_NS7_ILi64EEEEEENS_10bfloat16_tEfNS_4arch4Sm80ELb0ELb0ELb1ELb1ELb0ELb0ELb0ELb0ELi2ELi4ELi4ELi4ELb0EEENS1_21CollectiveEpilogueBwdISA_SB_SD_Li256ELb1ELb0ELi2EEENS1_19SingleTileSchedulerILb1ELb0ELb0ELi128EEEEEEEEEvNT_6ParamsE$_ZZN4cute14logical_divideINS_5tupleIJNS1_IJNS_1CILi8EEENS2_ILi1EEEEEENS1_IJNS2_ILi2EEEEEEEEENS1_IJNS1_IJS4_NS2_ILi0EEEEEENS1_IJiEEEEEENS1_IJS5_NS_6LayoutIS4_S9_EEEEEEEDaRKNSD_IT_T0_EERKT1_ENKUlRKT_RKT0_E_clINSD_IS7_SB_EESE_EEDaSQ_ST_:
[----:B------:R-:W-:-:S05]  /*d560*/  IADD3 R7, R2, -c[0x0][0x20], RZ ;  /* 0x8000080002077a10 */ /* 0x000fca0007ffe0ff */
[----:B------:R1:W5:Y:S01]  /*d570*/  LDL R3, [R7] ;  /* 0x0000000007037983 */ /* 0x0003620000100800 */
[----:B------:R-:W-:Y:S02]  /*d580*/  IADD3 R13, R1, 0x1680, RZ ;  /* 0x00001680010d7810 */ /* 0x000fe40007ffe0ff */
[----:B------:R-:W-:Y:S02]  /*d590*/  MOV R6, 0xd5d0 ;  /* 0x0000d5d000067802 */ /* 0x000fe40000000f00 */
[----:B------:R-:W-:-:S04]  /*d5a0*/  IADD3 R13, R13, c[0x0][0x20], RZ ;  /* 0x000008000d0d7a10 */ /* 0x000fc80007ffe0ff */
[----:B------:R-:W-:Y:S02]  /*d5b0*/  IADD3 R2, R13, 0x4, RZ ;  /* 0x000000040d027810 */ /* 0x000fe40007ffe0ff */
[----:B-1---5:R-:W-:Y:S05]  /*d5c0*/  CALL.REL.NOINC `($_ZN7cutlass13device_kernelIN5flash19enable_sm80_to_sm89INS1_16FlashAttnBwdSm80INS1_25CollectiveMainloopBwdSm80ILi2ELi2EN4cute5tupleIJNS5_1CILi128EEES8_NS7_ILi64EEEEEENS_10bfloat16_tEfNS_4arch4Sm80ELb0ELb0ELb1ELb1ELb0ELb0ELb0ELb0ELi2ELi4ELi4ELi4ELb0EEENS1_21CollectiveEpilogueBwdISA_SB_SD_Li256ELb1ELb0ELi2EEENS1_19SingleTileSchedulerILb1ELb0ELb0ELi128EEEEEEEEEvNT_6ParamsE$_ZN4cute5tupleIJNS_1CILi2EEEiEEC2ERKS2_RKi) ;  /* 0xffffec7000007944 */ /* 0x022fea0003c3ffff */
[----:B------:R1:W5:Y:S01]  /*d5d0*/  LDL R3, [R7] ;  /* 0x0000000007037983 */ /* 0x0003620000100800 */
[----:B------:R-:W-:Y:S02]  /*d5e0*/  MOV R2, R13 ;  /* 0x0000000d00027202 */ /* 0x000fe40000000f00 */
[----:B------:R-:W-:Y:S02]  /*d5f0*/  MOV R6, 0xd610 ;  /* 0x0000d61000067802 */ /* 0x000fe40000000f00 */
[----:B-1---5:R-:W-:Y:S05]  /*d600*/  CALL.REL.NOINC `($_ZN7cutlass13device_kernelIN5flash19enable_sm80_to_sm89INS1_16FlashAttnBwdSm80INS1_25CollectiveMainloopBwdSm80ILi2ELi2EN4cute5tupleIJNS5_1CILi128EEES8_NS7_ILi64EEEEEENS_10bfloat16_tEfNS_4arch4Sm80ELb0ELb0ELb1ELb1ELb0ELb0ELb0ELb0ELi2ELi4ELi4ELi4ELb0EEENS1_21CollectiveEpilogueBwdISA_SB_SD_Li256ELb1ELb0ELi2EEENS1_19SingleTileSchedulerILb1ELb0ELb0ELi128EEEEEEEEEvNT_6ParamsE$_ZN4cute5tupleIJNS_1CILi2EEEiEEC2ERKS2_RKi) ;  /* 0xffffec3000007944 */ /* 0x022fea0003c3ffff */
[----:B------:R1:W5:Y:S01]  /*d610*/  LDL R3, [R1+0x1680] ;  /* 0x0016800001037983 */ /* 0x0003620000100800 */
[----:B------:R-:W-:-:S03]  /*d620*/  MOV R8, 0xd640 ;  /* 0x0000d64000087802 */ /* 0x000fc60000000f00 */
[----:B-1---5:R-:W-:Y:S05]  /*d630*/  CALL.REL.NOINC `($_ZN7cutlass13device_kernelIN5flash19enable_sm80_to_sm89INS1_16FlashAttnBwdSm80INS1_25CollectiveMainloopBwdSm80ILi2ELi2EN4cute5tupleIJNS5_1CILi128EEES8_NS7_ILi64EEEEEENS_10bfloat16_tEfNS_4arch4Sm80ELb0ELb0ELb1ELb1ELb0ELb0ELb0ELb0ELi2ELi4ELi4ELi4ELb0EEENS1_21CollectiveEpilogueBwdISA_SB_SD_Li256ELb1ELb0ELi2EEENS1_19SingleTileSchedulerILb1ELb0ELb0ELi128EEEEEEEEEvNT_6ParamsE$_ZZN4cute6detail16composition_implINS_1CILi2EEEiNS_5tupleIJNS2_ILi1EEES3_EEENS4_IJNS2_ILi0EEES5_EEEEEDaRKT_RKT0_RKT1_RKT2_ENKUlRKT_RKT0_E_clIS3_S5_EEDaSN_SQ_) ;  /* 0x0000095000007944 */ /* 0x022fea0003c00000 */
[----:B------:R-:W-:Y:S02]  /*d640*/  MOV R8, 0xd660 ;  /* 0x0000d66000087802 */ /* 0x000fe40000000f00 */
[----:B-1---5:R-:W-:Y:S05]  /*d650*/  CALL.REL.NOINC `($_ZN7cutlass13device_kernelIN5flash19enable_sm80_to_sm89INS1_16FlashAttnBwdSm80INS1_25CollectiveMainloopBwdSm80ILi2ELi2EN4cute5tupleIJNS5_1CILi128EEES8_NS7_ILi64EEEEEENS_10bfloat16_tEfNS_4arch4Sm80ELb0ELb0ELb1ELb1ELb0ELb0ELb0ELb0ELi2ELi4ELi4ELi4ELb0EEENS1_21CollectiveEpilogueBwdISA_SB_SD_Li256ELb1ELb0ELi2EEENS1_19SingleTileSchedulerILb1ELb0ELb0ELi128EEEEEEEEEvNT_6ParamsE$_ZN4cute3eso3ESOILb1ELb0EJNS_1CILi0EEEiEEC2ERKS3_RKi) ;  /* 0xffffb69000007944 */ /* 0x022fea0003c3ffff */
[----:B-1----:R1:W5:Y:S01]  /*d660*/  LDL R2, [R1+0x1680] ;  /* 0x0016800001027983 */ /* 0x0023620000100800 */
[----:B------:R-:W-:-:S03]  /*d670*/  MOV R6, 0xd690 ;  /* 0x0000d69000067802 */ /* 0x000fc60000000f00 */
[----:B-1---5:R-:W-:Y:S05]  /*d680*/  CALL.REL.NOINC `($_ZN7cutlass13device_kernelIN5flash19enable_sm80_to_sm89INS1_16FlashAttnBwdSm80INS1_25CollectiveMainloopBwdSm80ILi2ELi2EN4cute5tupleIJNS5_1CILi128EEES8_NS7_ILi64EEEEEENS_10bfloat16_tEfNS_4arch4Sm80ELb0ELb0ELb1ELb1ELb0ELb0ELb0ELb0ELi2ELi4ELi4ELi4ELb0EEENS1_21CollectiveEpilogueBwdISA_SB_SD_Li256ELb1ELb0ELi2EEENS1_19SingleTileSchedulerILb1ELb0ELb0ELi128EEEEEEEEEvNT_6ParamsE$_ZN4cute5tupleIJNS0_IJNS_1CILi1EEENS1_ILi2EEEEEENS0_IJNS1_ILi0EEEiEEEEEC2ERKS4_RKS6_) ;  /* 0xffffe80000007944 */ /* 0x022fea0003c3ffff */
[----:B-1----:R1:W5:Y:S01]  /*d690*/  LDL R3, [R1+0x1680] ;  /* 0x0016800001037983 */ /* 0x0023620000100800 */
[----:B------:R-:W-:-:S04]  /*d6a0*/  MOV R13, 0x0 ;  /* 0x00000000000d7802 */ /* 0x000fc80000000f00 */
[----:B------:R-:W-:Y:S05]  /*d6b0*/  RET.REL.NODEC R12 `(_ZN7cutlass13device_kernelIN5flash19enable_sm80_to_sm89INS1_16FlashAttnBwdSm80INS1_25CollectiveMainloopBwdSm80ILi2ELi2EN4cute5tupleIJNS5_1CILi128EEES8_NS7_ILi64EEEEEENS_10bfloat16_tEfNS_4arch4Sm80ELb0ELb0ELb1ELb1ELb0ELb0ELb0ELb0ELi2ELi4ELi4ELi4ELb0EEENS1_21CollectiveEpilogueBwdISA_SB_SD_Li256ELb1ELb0ELi2EEENS1_19SingleTileSchedulerILb1ELb0ELb0ELi128EEEEEEEEEvNT_6ParamsE) ;  /* 0xffff29400c007950 */ /* 0x000fea0003c3ffff */
        .type           $_ZN7cutlass13device_kernelIN5flash19enable_sm80_to_sm89INS1_16FlashAttnBwdSm80INS1_25CollectiveMainloopBwdSm80ILi2ELi2EN4cute5tupleIJNS5_1CILi128EEES8_NS7_ILi64EEEEEENS_10bfloat16_tEfNS_4arch4Sm80ELb0ELb0ELb1ELb1ELb0ELb0ELb0ELb0ELi2ELi4ELi4ELi4ELb0EEENS1_21CollectiveEpilogueBwdISA_SB_SD_Li256ELb1ELb0ELi2EEENS1_19SingleTileSchedulerILb1ELb0ELb0ELi128EEEEEEEEEvNT_6ParamsE$_ZZN4cute14transform_leafINS_15ArithmeticTupleIJiiEEENS_8identityEEEDaRKT_OT0_ENKUlRKT_E_clIiEEDaSB_,@function
        .size           $_ZN7cutlass13device_kernelIN5flash19enable_sm80_to_sm89INS1_16FlashAttnBwdSm80INS1_25CollectiveMainloopBwdSm80ILi2ELi2EN4cute5tupleIJNS5_1CILi128EEES8_NS7_ILi64EEEEEENS_10bfloat16_tEfNS_4arch4Sm80ELb0ELb0ELb1ELb1ELb0ELb0ELb0ELb0ELi2ELi4ELi4ELi4ELb0EEENS1_21CollectiveEpilogueBwdISA_SB_SD_Li256ELb1ELb0ELi2EEENS1_19SingleTileSchedulerILb1ELb0ELb0ELi128EEEEEEEEEvNT_6ParamsE$_ZZN4cute14transform_leafINS_15ArithmeticTupleIJiiEEENS_8identityEEEDaRKT_OT0_ENKUlRKT_E_clIiEEDaSB_,($_ZN7cutlass13device_kernelIN5flash19enable_sm80_to_sm89INS1_16FlashAttnBwdSm80INS1_25CollectiveMainloopBwdSm80ILi2ELi2EN4cute5tupleIJNS5_1CILi128EEES8_NS7_ILi64EEEEEENS_10bfloat16_tEfNS_4arch4Sm80ELb0ELb0ELb1ELb1ELb0ELb0ELb0ELb0ELi2ELi4ELi4ELi4ELb0EEENS1_21CollectiveEpilogueBwdISA_SB_SD_Li256ELb1ELb0ELi2EEENS1_19SingleTileSchedulerILb1ELb0ELb0ELi128EEEEEEEEEvNT_6ParamsE$_ZZN4cute16flatten_to_tupleINS_5tupleIJNS1_IJiiEEENS_1CILi1024EEEEEEEEDaRKT_ENKUlRKT_E_clIS2_EEDaSB_ - $_ZN7cutlass13device_kernelIN5flash19enable_sm80_to_sm89INS1_16FlashAttnBwdSm80INS1_25CollectiveMainloopBwdSm80ILi2ELi2EN4cute5tupleIJNS5_1CILi128EEES8_NS7_ILi64EEEEEENS_10bfloat16_tEfNS_4arch4Sm80ELb0ELb0ELb1ELb1ELb0ELb0ELb0ELb0ELi2ELi4ELi4ELi4ELb0EEENS1_21CollectiveEpilogueBwdISA_SB_SD_Li256ELb1ELb0ELi2EEENS1_19SingleTileSchedulerILb1ELb0ELb0ELi128EEEEEEEEEvNT_6ParamsE$_ZZN4cute14transform_leafINS_15ArithmeticTupleIJiiEEENS_8identityEEEDaRKT_OT0_ENKUlRKT_E_clIiEEDaSB_)
$_ZN7cutlass13device_kernelIN5flash19enable_sm80_to_sm89INS1_16FlashAttnBwdSm80INS1_25CollectiveMainloopBwdSm80ILi2ELi2EN4cute5tupleIJNS5_1CILi128EEES8_NS7_ILi64EEEEEENS_10bfloat16_tEfNS_4arch4Sm80ELb0ELb0ELb1ELb1ELb0ELb0ELb0ELb0ELi2ELi4ELi4ELi4ELb0EEENS1_21CollectiveEpilogueBwdISA_SB_SD_Li256ELb1ELb0ELi2EEENS1_19SingleTileSchedulerILb1ELb0ELb0ELi128EEEEEEEEEvNT_6ParamsE$_ZZN4cute14transform_leafINS_15ArithmeticTupleIJiiEEENS_8identityEEEDaRKT_OT0_ENKUlRKT_E_clIiEEDaSB_:
[----:B------:R-:W-:Y:S02]  /*d6c0*/  MOV R76, R2 ;  /* 0x00000002004c7202 */ /* 0x000fe40000000f00 */
[----:B------:R-:W-:Y:S02]  /*d6d0*/  MOV R77, 0x0 ;  /* 0x00000000004d7802 */ /* 0x000fe40000000f00 */
[----:B------:R-:W-:Y:S02]  /*d6e0*/  MOV R8, R6 ;  /* 0x0000000600087202 */ /* 0x000fe40000000f00 */
[----:B------:R-:W-:Y:S05]  /*d6f0*/  RET.REL.NODEC R76 `(_ZN7cutlass13device_kernelIN5flash19enable_sm80_to_sm89INS1_16FlashAttnBwdSm80INS1_25CollectiveMainloopBwdSm80ILi2ELi2EN4cute5tupleIJNS5_1CILi128EEES8_NS7_ILi64EEEEEENS_10bfloat16_tEfNS_4arch4Sm80ELb0ELb0ELb1ELb1ELb0ELb0ELb0ELb0ELi2ELi4ELi4ELi4ELb0EEENS1_21CollectiveEpilogueBwdISA_SB_SD_Li256ELb1ELb0ELi2EEENS1_19SingleTileSchedulerILb1ELb0ELb0ELi128EEEEEEEEEvNT_6ParamsE) ;  /* 0xffff29004c007950 */ /* 0x000fea0003c3ffff */
        .type           $_ZN7cutlass13device_kernelIN5flash19enable_sm80_to_sm89INS1_16FlashAttnBwdSm80INS1_25CollectiveMainloopBwdSm80ILi2ELi2EN4cute5tupleIJNS5_1CILi128EEES8_NS7_ILi64EEEEEENS_10bfloat16_tEfNS_4arch4Sm80ELb0ELb0ELb1ELb1ELb0ELb0ELb0ELb0ELi2ELi4ELi4ELi4ELb0EEENS1_21CollectiveEpilogueBwdISA_SB_SD_Li256ELb1ELb0ELi2EEENS1_19SingleTileSchedulerILb1ELb0ELb0ELi128EEEEEEEEEvNT_6ParamsE$_ZZN4cute16flatten_to_tupleINS_5tupleIJNS1_IJiiEEENS_1CILi1024EEEEEEEEDaRKT_ENKUlRKT_E_clIS2_EEDaSB_,@function
        .size           $_ZN7cutlass13device_kernelIN5flash19enable_sm80_to_sm89INS1_16FlashAttnBwdSm80INS1_25CollectiveMainloopBwdSm80ILi2ELi2EN4cute5tupleIJNS5_1CILi128EEES8_NS7_ILi64EEEEEENS_10bfloat16_tEfNS_4arch4Sm80ELb0ELb0ELb1ELb1ELb0ELb0ELb0ELb0ELi2ELi4ELi4ELi4ELb0EEENS1_21CollectiveEpilogueBwdISA_SB_SD_Li256ELb1ELb0ELi2EEENS1_19SingleTileSchedulerILb1ELb0ELb0ELi128EEEEEEEEEvNT_6ParamsE$_ZZN4cute16flatten_to_tupleINS_5tupleIJNS1_IJiiEEENS_1CILi1024EEEEEEEEDaRKT_ENKUlRKT_E_clIS2_EEDaSB_,($_ZN7cutlass13device_kernelIN5flash19enable_sm80_to_sm89INS1_16FlashAttnBwdSm80INS1_25CollectiveMainloopBwdSm80ILi2ELi2EN4cute5tupleIJNS5_1CILi128EEES8_NS7_ILi64EEEEEENS_10bfloat16_tEfNS_4arch4Sm80ELb0ELb0ELb1ELb1ELb0ELb0ELb0ELb0ELi2ELi4ELi4ELi4ELb0EEENS1_21CollectiveEpilogueBwdISA_SB_SD_Li256ELb1ELb0ELi2EEENS1_19SingleTileSchedulerILb1ELb0ELb0ELi128EEEEEEEEEvNT_6ParamsE$_ZZN4cute16flatten_to_tupleINS_5tupleIJNS1_IJiiEEENS_1CILi8192EEEEEEEEDaRKT_ENKUlRKT_E_clIS2_EEDaSB_ - $_ZN7cutlass13device_kernelIN5flash19enable_sm80_to_sm89INS1_16FlashAttnBwdSm80INS1_25CollectiveMainloopBwdSm80ILi2ELi2EN4cute5tupleIJNS5_1CILi128EEES8_NS7_ILi64EEEEEENS_10bfloat16_tEfNS_4arch4Sm80ELb0ELb0ELb1ELb1ELb0ELb0ELb0ELb0ELi2ELi4ELi4ELi4ELb0EEENS1_21CollectiveEpilogueBwdISA_SB_SD_Li256ELb1ELb0ELi2EEENS1_19SingleTileSchedulerILb1ELb0ELb0ELi128EEEEEEEEEvNT_6ParamsE$_ZZN4cute16flatten_to_tupleINS_5tupleIJNS1_IJiiEEENS_1CILi1024EEEEEEEEDaRKT_ENKUlRKT_E_clIS2_EEDaSB_)
$_ZN7cutlass13device_kernelIN5flash19enable_sm80_to_sm89INS1_16FlashAttnBwdSm80INS1_25CollectiveMainloopBwdSm80ILi2ELi2EN4cute5tupleIJNS5_1CILi128EEES8_NS7_ILi64EEEEEENS_10bfloat16_tEfNS_4arch4Sm80ELb0ELb0ELb1ELb1ELb0ELb0ELb0ELb0ELi2ELi4ELi4ELi4ELb0EEENS1_21CollectiveEpilogueBwdISA_SB_SD_Li256ELb1ELb0ELi2EEENS1_19SingleTileSchedulerILb1ELb0ELb0ELi128EEEEEEEEEvNT_6ParamsE$_ZZN4cute16flatten_to_tupleINS_5tupleIJNS1_IJiiEEENS_1CILi1024EEEEEEEEDaRKT_ENKUlRKT_E_clIS2_EEDaSB_:
[----:B------:R-:W-:-:S04]  /*d700*/  MOV R5, 0x0 ;  /* 0x0000000000057802 */ /* 0x000fc80000000f00 */
[----:B------:R-:W-:Y:S05]  /*d710*/  RET.REL.NODEC R4 `(_ZN7cutlass13device_kernelIN5flash19enable_sm80_to_sm89INS1_16FlashAttnBwdSm80INS1_25CollectiveMainloopBwdSm80ILi2ELi2EN4cute5tupleIJNS5_1CILi128EEES8_NS7_ILi64EEEEEENS_10bfloat16_tEfNS_4arch4Sm80ELb0ELb0ELb1ELb1ELb0ELb0ELb0ELb0ELi2ELi4ELi4ELi4ELb0EEENS1_21CollectiveEpilogueBwdISA_SB_SD_Li256ELb1ELb0ELi2EEENS1_19SingleTileSchedulerILb1ELb0ELb0ELi128EEEEEEEEEvNT_6ParamsE) ;  /* 0xffff28e004007950 */ /* 0x000fea0003c3ffff */
        .type           $_ZN7cutlass13device_kernelIN5flash19enable_sm80_to_sm89INS1_16FlashAttnBwdSm80INS1_25CollectiveMainloopBwdSm80ILi2ELi2EN4cute5tupleIJNS5_1CILi128EEES8_NS7_ILi64EEEEEENS_10bfloat16_tEfNS_4arch4Sm80ELb0ELb0ELb1ELb1ELb0ELb0ELb0ELb0ELi2ELi4ELi4ELi4ELb0EEENS1_21CollectiveEpilogueBwdISA_SB_SD_Li256ELb1ELb0ELi2EEENS1_19SingleTileSchedulerILb1ELb0ELb0ELi128EEEEEEEEEvNT_6ParamsE$_ZZN4cute16flatten_to_tupleINS_5tupleIJNS1_IJiiEEENS_1CILi8192EEEEEEEEDaRKT_ENKUlRKT_E_clIS2_EEDaSB_,@function
        .size           $_ZN7cutlass13device_kernelIN5flash19enable_sm80_to_sm89INS1_16FlashAttnBwdSm80INS1_25CollectiveMainloopBwdSm80ILi2ELi2EN4cute5tupleIJNS5_1CILi128EEES8_NS7_ILi64EEEEEENS_10bfloat16_tEfNS_4arch4Sm80ELb0ELb0ELb1ELb1ELb0ELb0ELb0ELb0ELi2ELi4ELi4ELi4ELb0EEENS1_21CollectiveEpilogueBwdISA_SB_SD_Li256ELb1ELb0ELi2EEENS1_19SingleTileSchedulerILb1ELb0ELb0ELi128EEEEEEEEEvNT_6ParamsE$_ZZN4cute16flatten_to_tupleINS_5tupleIJNS1_IJiiEEENS_1CILi8192EEEEEEEEDaRKT_ENKUlRKT_E_clIS2_EEDaSB_,($_ZN7cutlass13device_kernelIN5flash19enable_sm80_to_sm89INS1_16FlashAttnBwdSm80INS1_25CollectiveMainloopBwdSm80ILi2ELi2EN4cute5tupleIJNS5_1CILi128EEES8_NS7_ILi64EEEEEENS_10bfloat16_tEfNS_4arch4Sm80ELb0ELb0ELb1ELb1ELb0ELb0ELb0ELb0ELi2ELi4ELi4ELi4ELb0EEENS1_21CollectiveEpilogueBwdISA_SB_SD_Li256ELb1ELb0ELi2EEENS1_19SingleTileSchedulerILb1ELb0ELb0ELi128EEEEEEEEEvNT_6ParamsE$_ZZN4cute16flatten_to_tupleINS_5tupleIJNS_1CILi0EEENS1_IJNS2_ILi1EEENS2_ILi512EEEiEEEEEEEEDaRKT_ENKUlRKT_E_clIS6_EEDaSD_ - $_ZN7cutlass13device_kernelIN5flash19enable_sm80_to_sm89INS1_16FlashAttnBwdSm80INS1_25CollectiveMainloopBwdSm80ILi2ELi2EN4cute5tupleIJNS5_1CILi128EEES8_NS7_ILi64EEEEEENS_10bfloat16_tEfNS_4arch4Sm80ELb0ELb0ELb1ELb1ELb0ELb0ELb0ELb0ELi2ELi4ELi4ELi4ELb0EEENS1_21CollectiveEpilogueBwdISA_SB_SD_Li256ELb1ELb0ELi2EEENS1_19SingleTileSchedulerILb1ELb0ELb0ELi128EEEEEEEEEvNT_6ParamsE$_ZZN4cute16flatten_to_tupleINS_5tupleIJNS1_IJiiEEENS_1CILi8192EEEEEEEEDaRKT_ENKUlRKT_E_clIS2_EEDaSB_)
$_ZN7cutlass13device_kernelIN5flash19enable_sm80_to_sm89INS1_16FlashAttnBwdSm80INS1_25CollectiveMainloopBwdSm80ILi2ELi2EN4cute5tupleIJNS5_1CILi128EEES8_NS7_ILi64EEEEEENS_10bfloat16_tEfNS_4arch4Sm80ELb0ELb0ELb1ELb1ELb0ELb0ELb0ELb0ELi2ELi4ELi4ELi4ELb0EEENS1_21CollectiveEpilogueBwdISA_SB_SD_Li256ELb1ELb0ELi2EEENS1_19SingleTileSchedulerILb1ELb0ELb0ELi128EEEEEEEEEvNT_6ParamsE$_ZZN4cute16flatten_to_tupleINS_5tupleIJNS1_IJiiEEENS_1CILi8192EEEEEEEEDaRKT_ENKUlRKT_E_clIS2_EEDaSB_:
[----:B------:R-:W-:Y:S02]  /*d720*/  MOV R8, R6 ;  /* 0x0000000600087202 */ /* 0x000fe40000000f00 */
[----:B------:R-:W-:-:S04]  /*d730*/  MOV R9, 0x0 ;  /* 0x0000000000097802 */ /* 0x000fc80000000f00 */
[----:B------:R-:W-:Y:S05]  /*d740*/  RET.REL.NODEC R8 `(_ZN7cutlass13device_kernelIN5flash19enable_sm80_to_sm89INS1_16FlashAttnBwdSm80INS1_25CollectiveMainloopBwdSm80ILi2ELi2EN4cute5tupleIJNS5_1CILi128EEES8_NS7_ILi64EEEEEENS_10bfloat16_tEfNS_4arch4Sm80ELb0ELb0ELb1ELb1ELb0ELb0ELb0ELb0ELi2ELi4ELi4ELi4ELb0EEENS1_21CollectiveEpilogueBwdISA_SB_SD_Li256ELb1ELb0ELi2EEENS1_19SingleTileSchedulerILb1ELb0ELb0ELi128EEEEEEEEEvNT_6ParamsE) ;  /* 0xffff28b008007950 */ /* 0x000fea0003c3ffff */
        .type           $_ZN7cutlass13device_kernelIN5flash19enable_sm80_to_sm89INS1_16FlashAttnBwdSm80INS1_25CollectiveMainloopBwdSm80ILi2ELi2EN4cute5tupleIJNS5_1CILi128EEES8_NS7_ILi64EEEEEENS_10bfloat16_tEfNS_4arch4Sm80ELb0ELb0ELb1ELb1ELb0ELb0ELb0ELb0ELi2ELi4ELi4ELi4ELb0EEENS1_21CollectiveEpilogueBwdISA_SB_SD_Li256ELb1ELb0ELi2EEENS1_19SingleTileSchedulerILb1ELb0ELb0ELi128EEEEEEEEEvNT_6ParamsE$_ZZN4cute16flatten_to_tupleINS_5tupleIJNS_1CILi0EEENS1_IJNS2_ILi1EEENS2_ILi512EEEiEEEEEEEEDaRKT_ENKUlRKT_E_clIS6_EEDaSD_,@function
        .size           $_ZN7cutlass13device_kernelIN5flash19enable_sm80_to_sm89INS1_16FlashAttnBwdSm80INS1_25CollectiveMainloopBwdSm80ILi2ELi2EN4cute5tupleIJNS5_1CILi128EEES8_NS7_ILi64EEEEEENS_10bfloat16_tEfNS_4arch4Sm80ELb0ELb0ELb1ELb1ELb0ELb0ELb0ELb0ELi2ELi4ELi4ELi4ELb0EEENS1_21CollectiveEpilogueBwdISA_SB_SD_Li256ELb1ELb0ELi2EEENS1_19SingleTileSchedulerILb1ELb0ELb0ELi128EEEEEEEEEvNT_6ParamsE$_ZZN4cute16flatten_to_tupleINS_5tupleIJNS_1CILi0EEENS1_IJNS2_ILi1EEENS2_ILi512EEEiEEEEEEEEDaRKT_ENKUlRKT_E_clIS6_EEDaSD_,($_ZN7cutlass13device_kernelIN5flash19enable_sm80_to_sm89INS1_16FlashAttnBwdSm80INS1_25CollectiveMainloopBwdSm80ILi2ELi2EN4cute5tupleIJNS5_1CILi128EEES8_NS7_ILi64EEEEEENS_10bfloat16_tEfNS_4arch4Sm80ELb0ELb0ELb1ELb1ELb0ELb0ELb0ELb0ELi2ELi4ELi4ELi4ELb0EEENS1_21CollectiveEpilogueBwdISA_SB_SD_Li256ELb1ELb0ELi2EEENS1_19SingleTileSchedulerILb1ELb0ELb0ELi128EEEEEEEEEvNT_6ParamsE$_ZZN4cute16flatten_to_tupleINS_5tupleIJNS_1CILi1024EEENS1_IJiiEEEEEEEEDaRKT_ENKUlRKT_E_clIS4_EEDaSB_ - $_ZN7cutlass13device_kernelIN5flash19enable_sm80_to_sm89INS1_16FlashAttnBwdSm80INS1_25CollectiveMainloopBwdSm80ILi2ELi2EN4cute5tupleIJNS5_1CILi128EEES8_NS7_ILi64EEEEEENS_10bfloat16_tEfNS_4arch4Sm80ELb0ELb0ELb1ELb1ELb0ELb0ELb0ELb0ELi2ELi4ELi4ELi4ELb0EEENS1_21CollectiveEpilogueBwdISA_SB_SD_Li256ELb1ELb0ELi2EEENS1_19SingleTileSchedulerILb1ELb0ELb0ELi128EEEEEEEEEvNT_6ParamsE$_ZZN4cute16flatten_to_tupleINS_5tupleIJNS_1CILi0EEENS1_IJNS2_ILi1EEENS2_ILi512EEEiEEEEEEEEDaRKT_ENKUlRKT_E_clIS6_EEDaSD_)
$_ZN7cutlass13device_kernelIN5flash19enable_sm80_to_sm89INS1_16FlashAttnBwdSm80INS1_25CollectiveMainloopBwdSm80ILi2ELi2EN4cute5tupleIJNS5_1CILi128EEES8_NS7_ILi64EEEEEENS_10bfloat16_tEfNS_4arch4Sm80ELb0ELb0ELb1ELb1ELb0ELb0ELb0ELb0ELi2ELi4ELi4ELi4ELb0EEENS1_21CollectiveEpilogueBwdISA_SB_SD_Li256ELb1ELb0ELi2EEENS1_19SingleTileSchedulerILb1ELb0ELb0ELi128EEEEEEEEEvNT_6ParamsE$_ZZN4cute16flatten_to_tupleINS_5tupleIJNS_1CILi0EEENS1_IJNS2_ILi1EEENS2_ILi512EEEiEEEEEEEEDaRKT_ENKUlRKT_E_clIS6_EEDaSD_:
[----:B------:R-:W-:Y:S02]  /*d750*/  MOV R8, R2 ;  /* 0x0000000200087202 */ /* 0x000fe40000000f00 */
[----:B------:R-:W-:-:S04]  /*d760*/  MOV R9, 0x0 ;  /* 0x0000000000097802 */ /* 0x000fc80000000f00 */
[----:B------:R-:W-:Y:S05]  /*d770*/  RET.REL.NODEC R8 `(_ZN7cutlass13device_kernelIN5flash19enable_sm80_to_sm89INS1_16FlashAttnBwdSm80INS1_25CollectiveMainloopBwdSm80ILi2ELi2EN4cute5tupleIJNS5_1CILi128EEES8_NS7_ILi64EEEEEENS_10bfloat16_tEfNS_4arch4Sm80ELb0ELb0ELb1ELb1ELb0ELb0ELb0ELb0ELi2ELi4ELi4ELi4ELb0EEENS1_21CollectiveEpilogueBwdISA_SB_SD_Li256ELb1ELb0ELi2EEENS1_19SingleTileSchedulerILb1ELb0ELb0ELi128EEEEEEEEEvNT_6ParamsE) ;  /* 0xffff288008007950 */ /* 0x000fea0003c3ffff */
        .type           $_ZN7cutlass13device_kernelIN5flash19enable_sm80_to_sm89INS1_16FlashAttnBwdSm80INS1_25CollectiveMainloopBwdSm80ILi2ELi2EN4cute5tupleIJNS5_1CILi128EEES8_NS7_ILi64EEEEEENS_10bfloat16_tEfNS_4arch4Sm80ELb0ELb0ELb1ELb1ELb0ELb0ELb0ELb0ELi2ELi4ELi4ELi4ELb0EEENS1_21CollectiveEpilogueBwdISA_SB_SD_Li256ELb1ELb0ELi2EEENS1_19SingleTileSchedulerILb1ELb0ELb0ELi128EEEEEEEEEvNT_6ParamsE$_ZZN4cute16flatten_to_tupleINS_5tupleIJNS_1CILi1024EEENS1_IJiiEEEEEEEEDaRKT_ENKUlRKT_E_clIS4_EEDaSB_,@function
        .size           $_ZN7cutlass13device_kernelIN5flash19enable_sm80_to_sm89INS1_16FlashAttnBwdSm80INS1_25CollectiveMainloopBwdSm80ILi2ELi2EN4cute5tupleIJNS5_1CILi128EEES8_NS7_ILi64EEEEEENS_10bfloat16_tEfNS_4arch4Sm80ELb0ELb0ELb1ELb1ELb0ELb0ELb0ELb0ELi2ELi4ELi4ELi4ELb0EEENS1_21CollectiveEpilogueBwdISA_SB_SD_Li256ELb1ELb0ELi2EEENS1_19SingleTileSchedulerILb1ELb0ELb0ELi128EEEEEEEEEvNT_6ParamsE$_ZZN4cute16flatten_to_tupleINS_5tupleIJNS_1CILi1024EEENS1_IJiiEEEEEEEEDaRKT_ENKUlRKT_E_clIS4_EEDaSB_,($_ZN7cutlass13device_kernelIN5flash19enable_sm80_to_sm89INS1_16FlashAttnBwdSm80INS1_25CollectiveMainloopBwdSm80ILi2ELi2EN4cute5tupleIJNS5_1CILi128EEES8_NS7_ILi64EEEEEENS_10bfloat16_tEfNS_4arch4Sm80ELb0ELb0ELb1ELb1ELb0ELb0ELb0ELb0ELi2ELi4ELi4ELi4ELb0EEENS1_21CollectiveEpilogueBwdISA_SB_SD_Li256ELb1ELb0ELi2EEENS1_19SingleTileSchedulerILb1ELb0ELb0ELi128EEEEEEEEEvNT_6ParamsE$_ZZN4cute16flatten_to_tupleINS_5tupleIJNS_1CILi4096EEENS1_IJNS1_IJiiEEENS2_ILi8192EEEEEEEEEEEDaRKT_ENKUlRKT_E_clIS6_EEDaSD_ - $_ZN7cutlass13device_kernelIN5flash19enable_sm80_to_sm89INS1_16FlashAttnBwdSm80INS1_25CollectiveMainloopBwdSm80ILi2ELi2EN4cute5tupleIJNS5_1CILi128EEES8_NS7_ILi64EEEEEENS_10bfloat16_tEfNS_4arch4Sm80ELb0ELb0ELb1ELb1ELb0ELb0ELb0ELb0ELi2ELi4ELi4ELi4ELb0EEENS1_21CollectiveEpilogueBwdISA_SB_SD_Li256ELb1ELb0ELi2EEENS1_19SingleTileSchedulerILb1ELb0ELb0ELi128EEEEEEEEEvNT_6ParamsE$_ZZN4cute16flatten_to_tupleINS_5tupleIJNS_1CILi1024EEENS1_IJiiEEEEEEEEDaRKT_ENKUlRKT_E_clIS4_EEDaSB_)
$_ZN7cutlass13device_kernelIN5flash19enable_sm80_to_sm89INS1_16FlashAttnBwdSm80INS1_25CollectiveMainloopBwdSm80ILi2ELi2EN4cute5tupleIJNS5_1CILi128EEES8_NS7_ILi64EEEEEENS_10bfloat16_tEfNS_4arch4Sm80ELb0ELb0ELb1ELb1ELb0ELb0ELb0ELb0ELi2ELi4ELi4ELi4ELb0EEENS1_21CollectiveEpilogueBwdISA_SB_SD_Li256ELb1ELb0ELi2EEENS1_19SingleTileSchedulerILb1ELb0ELb0ELi128EEEEEEEEEvNT_6ParamsE$_ZZN4cute16flatten_to_tupleINS_5tupleIJNS_1CILi1024EEENS1_IJiiEEEEEEEEDaRKT_ENKUlRKT_E_clIS4_EEDaSB_:
[----:B------:R-:W-:-:S04]  /*d780*/  MOV R5, 0x0 ;  /* 0x0000000000057802 */ /* 0x000fc80000000f00 */
[----:B------:R-:W-:Y:S05]  /*d790*/  RET.REL.NODEC R4 `(_ZN7cutlass13device_kernelIN5flash19enable_sm80_to_sm89INS1_16FlashAttnBwdSm80INS1_25CollectiveMainloopBwdSm80ILi2ELi2EN4cute5tupleIJNS5_1CILi128EEES8_NS7_ILi64EEEEEENS_10bfloat16_tEfNS_4arch4Sm80ELb0ELb0ELb1ELb1ELb0ELb0ELb0ELb0ELi2ELi4ELi4ELi4ELb0EEENS1_21CollectiveEpilogueBwdISA_SB_SD_Li256ELb1ELb0ELi2EEENS1_19SingleTileSchedulerILb1ELb0ELb0ELi128EEEEEEEEEvNT_6ParamsE) ;  /* 0xffff286004007950 */ /* 0x000fea0003c3ffff */
        .type           $_ZN7cutlass13device_kernelIN5flash19enable_sm80_to_sm89INS1_16FlashAttnBwdSm80INS1_25CollectiveMainloopBwdSm80ILi2ELi2EN4cute5tupleIJNS5_1CILi128EEES8_NS7_ILi64EEEEEENS_10bfloat16_tEfNS_4arch4Sm80ELb0ELb0ELb1ELb1ELb0ELb0ELb0ELb0ELi2ELi4ELi4ELi4ELb0EEENS1_21CollectiveEpilogueBwdISA_SB_SD_Li256ELb1ELb0ELi2EEENS1_19SingleTileSchedulerILb1ELb0ELb0ELi128EEEEEEEEEvNT_6ParamsE$_ZZN4cute16flatten_to_tupleINS_5tupleIJNS_1CILi4096EEENS1_IJNS1_IJiiEEENS2_ILi8192EEEEEEEEEEEDaRKT_ENKUlRKT_E_clIS6_EEDaSD_,@function
        .size           $_ZN7cutlass13device_kernelIN5flash19enable_sm80_to_sm89INS1_16FlashAttnBwdSm80INS1_25CollectiveMainloopBwdSm80ILi2ELi2EN4cute5tupleIJNS5_1CILi128EEES8_NS7_ILi64EEEEEENS_10bfloat16_tEfNS_4arch4Sm80ELb0ELb0ELb1ELb1ELb0ELb0ELb0ELb0ELi2ELi4ELi4ELi4ELb0EEENS1_21CollectiveEpilogueBwdISA_SB_SD_Li256ELb1ELb0ELi2EEENS1_19SingleTileSchedulerILb1ELb0ELb0ELi128EEEEEEEEEvNT_6ParamsE$_ZZN4cute16flatten_to_tupleINS_5tupleIJNS_1CILi4096EEENS1_IJNS1_IJiiEEENS2_ILi8192EEEEEEEEEEEDaRKT_ENKUlRKT_E_clIS6_EEDaSD_,($_ZN7cutlass13device_kernelIN5flash19enable_sm80_to_sm89INS1_16FlashAttnBwdSm80INS1_25CollectiveMainloopBwdSm80ILi2ELi2EN4cute5tupleIJNS5_1CILi128EEES8_NS7_ILi64EEEEEENS_10bfloat16_tEfNS_4arch4Sm80ELb0ELb0ELb1ELb1ELb0ELb0ELb0ELb0ELi2ELi4ELi4ELi4ELb0EEENS1_21CollectiveEpilogueBwdISA_SB_SD_Li256ELb1ELb0ELi2EEENS1_19SingleTileSchedulerILb1ELb0ELb0ELi128EEEEEEEEEvNT_6ParamsE$_ZZN4cute16flatten_to_tupleINS_5tupleIJNS_1CILi4096EEENS1_IJiiEEEEEEEEDaRKT_ENKUlRKT_E_clIS4_EEDaSB_ - $_ZN7cutlass13device_kernelIN5flash19enable_sm80_to_sm89INS1_16FlashAttnBwdSm80INS1_25CollectiveMainloopBwdSm80ILi2ELi2EN4cute5tupleIJNS5_1CILi128EEES8_NS7_ILi64EEEEEENS_10bfloat16_tEfNS_4arch4Sm80ELb0ELb0ELb1ELb1ELb0ELb0ELb0ELb0ELi2ELi4ELi4ELi4ELb0EEENS1_21CollectiveEpilogueBwdISA_SB_SD_Li256ELb1ELb0ELi2EEENS1_19SingleTileSchedulerILb1ELb0ELb0ELi128EEEEEEEEEvNT_6ParamsE$_ZZN4cute16flatten_to_tupleINS_5tupleIJNS_1CILi4096EEENS1_IJNS1_IJiiEEENS2_ILi8192EEEEEEEEEEEDaRKT_ENKUlRKT_E_clIS6_EEDaSD_)
$_ZN7cutlass13device_kernelIN5flash19enable_sm80_to_sm89INS1_16FlashAttnBwdSm80INS1_25CollectiveMainloopBwdSm80ILi2ELi2EN4cute5tupleIJNS5_1CILi128EEES8_NS7_ILi64EEEEEENS_10bfloat16_tEfNS_4arch4Sm80ELb0ELb0ELb1ELb1ELb0ELb0ELb0ELb0ELi2ELi4ELi4ELi4ELb0EEENS1_21CollectiveEpilogueBwdISA_SB_SD_Li256ELb1ELb0ELi2EEENS1_19SingleTileSchedulerILb1ELb0ELb0ELi128EEEEEEEEEvNT_6ParamsE$_ZZN4cute16flatten_to_tupleINS_5tupleIJNS_1CILi4096EEENS1_IJNS1_IJiiEEENS2_ILi8192EEEEEEEEEEEDaRKT_ENKUlRKT_E_clIS6_EEDaSD_:
[----:B------:R-:W-:-:S05]  /*d7a0*/  IADD3 R8, R66, -c[0x0][0x20], RZ ;  /* 0x8000080042087a10 */ /* 0x000fca0007ffe0ff */
[----:B------:R1:W5:Y:S04]  /*d7b0*/  LDL R2, [R8] ;  /* 0x0000000008027983 */ /* 0x0003680000100800 */
[----:B------:R1:W5:Y:S01]  /*d7c0*/  LDL R3, [R8+0x4] ;  /* 0x0000040008037983 */ /* 0x0003620000100800 */
[----:B------:R-:W-:Y:S02]  /*d7d0*/  IADD3 R5, R1, 0x1680, RZ ;  /* 0x0000168001057810 */ /* 0x000fe40007ffe0ff */
[----:B------:R-:W-:Y:S02]  /*d7e0*/  MOV R6, 0xd810 ;  /* 0x0000d81000067802 */ /* 0x000fe40000000f00 */
[----:B------:R-:W-:Y:S02]  /*d7f0*/  IADD3 R5, R5, c[0x0][0x20], RZ ;  /* 0x0000080005057a10 */ /* 0x000fe40007ffe0ff */
[----:B-1---5:R-:W-:Y:S05]  /*d800*/  CALL.REL.NOINC `($_ZN7cutlass13device_kernelIN5flash19enable_sm80_to_sm89INS1_16FlashAttnBwdSm80INS1_25CollectiveMainloopBwdSm80ILi2ELi2EN4cute5tupleIJNS5_1CILi128EEES8_NS7_ILi64EEEEEENS_10bfloat16_tEfNS_4arch4Sm80ELb0ELb0ELb1ELb1ELb0ELb0ELb0ELb0ELi2ELi4ELi4ELi4ELb0EEENS1_21CollectiveEpilogueBwdISA_SB_SD_Li256ELb1ELb0ELi2EEENS1_19SingleTileSchedulerILb1ELb0ELb0ELi128EEEEEEEEEvNT_6ParamsE$_ZZN4cute16flatten_to_tupleINS_5tupleIJNS1_IJiiEEENS_1CILi8192EEEEEEEEDaRKT_ENKUlRKT_E_clIS2_EEDaSB_) ;  /* 0xffffff1000007944 */ /* 0x022fea0003c3ffff */
[----:B------:R1:W-:Y:S01]  /*d810*/  STL.64 [R1+0x1680], R2 ;  /* 0x0016800201007387 */ /* 0x0003e20000100a00 */
[----:B------:R-:W-:-:S03]  /*d820*/  MOV R6, 0xd840 ;  /* 0x0000d84000067802 */ /* 0x000fc60000000f00 */
[----:B-1----:R-:W-:Y:S05]  /*d830*/  CALL.REL.NOINC `($_ZN7cutlass13device_kernelIN5flash19enable_sm80_to_sm89INS1_16FlashAttnBwdSm80INS1_25CollectiveMainloopBwdSm80ILi2ELi2EN4cute5tupleIJNS5_1CILi128EEES8_NS7_ILi64EEEEEENS_10bfloat16_tEfNS_4arch4Sm80ELb0ELb0ELb1ELb1ELb0ELb0ELb0ELb0ELi2ELi4ELi4ELi4ELb0EEENS1_21CollectiveEpilogueBwdISA_SB_SD_Li256ELb1ELb0ELi2EEENS1_19SingleTileSchedulerILb1ELb0ELb0ELi128EEEEEEEEEvNT_6ParamsE$_ZZN4cute12filter_tupleINS_5tupleIJNS1_IJiiEEENS_1CILi8192EEEEEEZNS_16flatten_to_tupleIS5_EEDaRKT_EUlRKT_E_EEDaS9_OT0_ENKUlDpSC_E_clIJS2_NS1_IJS4_EEEEEEDaSG_) ;  /* 0xfffff01000007944 */ /* 0x002fea0003c3ffff */
[----:B------:R-:W-:-:S04]  /*d840*/  MOV R5, 0x0 ;  /* 0x0000000000057802 */ /* 0x000fc80000000f00 */
[----:B------:R-:W-:Y:S05]  /*d850*/  RET.REL.NODEC R4 `(_ZN7cutlass13device_kernelIN5flash19enable_sm80_to_sm89INS1_16FlashAttnBwdSm80INS1_25CollectiveMainloopBwdSm80ILi2ELi2EN4cute5tupleIJNS5_1CILi128EEES8_NS7_ILi64EEEEEENS_10bfloat16_tEfNS_4arch4Sm80ELb0ELb0ELb1ELb1ELb0ELb0ELb0ELb0ELi2ELi4ELi4ELi4ELb0EEENS1_21CollectiveEpilogueBwdISA_SB_SD_Li256ELb1ELb0ELi2EEENS1_19SingleTileSchedulerILb1ELb0ELb0ELi128EEEEEEEEEvNT_6ParamsE) ;  /* 0xffff27a004007950 */ /* 0x000fea0003c3ffff */
        .type           $_ZN7cutlass13device_kernelIN5flash19enable_sm80_to_sm89INS1_16FlashAttnBwdSm80INS1_25CollectiveMainloopBwdSm80ILi2ELi2EN4cute5tupleIJNS5_1CILi128EEES8_NS7_ILi64EEEEEENS_10bfloat16_tEfNS_4arch4Sm80ELb0ELb0ELb1ELb1ELb0ELb0ELb0ELb0ELi2ELi4ELi4ELi4ELb0EEENS1_21CollectiveEpilogueBwdISA_SB_SD_Li256ELb1ELb0ELi2EEENS1_19SingleTileSchedulerILb1ELb0ELb0ELi128EEEEEEEEEvNT_6ParamsE$_ZZN4cute16flatten_to_tupleINS_5tupleIJNS_1CILi4096EEENS1_IJiiEEEEEEEEDaRKT_ENKUlRKT_E_clIS4_EEDaSB_,@function
        .size           $_ZN7cutlass13device_kernelIN5flash19enable_sm80_to_sm89INS1_16FlashAttnBwdSm80INS1_25CollectiveMainloopBwdSm80ILi2ELi2EN4cute5tupleIJNS5_1CILi128EEES8_NS7_ILi64EEEEEENS_10bfloat16_tEfNS_4arch4Sm80ELb0ELb0ELb1ELb1ELb0ELb0ELb0ELb0ELi2ELi4ELi4ELi4ELb0EEENS1_21CollectiveEpilogueBwdISA_SB_SD_Li256ELb1ELb0ELi2EEENS1_19SingleTileSchedulerILb1ELb0ELb0ELi128EEEEEEEEEvNT_6ParamsE$_ZZN4cute16flatten_to_tupleINS_5tupleIJNS_1CILi4096EEENS1_IJiiEEEEEEEEDaRKT_ENKUlRKT_E_clIS4_EEDaSB_,($_ZN7cutlass13device_kernelIN5flash19enable_sm80_to_sm89INS1_16FlashAttnBwdSm80INS1_25CollectiveMainloopBwdSm80ILi2ELi2EN4cute5tupleIJNS5_1CILi128EEES8_NS7_ILi64EEEEEENS_10bfloat16_tEfNS_4arch4Sm80ELb0ELb0ELb1ELb1ELb0ELb0ELb0ELb0ELi2ELi4ELi4ELi4ELb0EEENS1_21CollectiveEpilogueBwdISA_SB_SD_Li256ELb1ELb0ELi2EEENS1_19SingleTileSchedulerILb1ELb0ELb0ELi128EEEEEEEEEvNT_6ParamsE$_ZZN4cute19as_arithmetic_tupleINS_15ArithmeticTupleIJiiEEEEEDaRKT_ENKUlDpRKT_E_clIJiiEEEDaS9_ - $_ZN7cutlass13device_kernelIN5flash19enable_sm80_to_sm89INS1_16FlashAttnBwdSm80INS1_25CollectiveMainloopBwdSm80ILi2ELi2EN4cute5tupleIJNS5_1CILi128EEES8_NS7_ILi64EEEEEENS_10bfloat16_tEfNS_4arch4Sm80ELb0ELb0ELb1ELb1ELb0ELb0ELb0ELb0ELi2ELi4ELi4ELi4ELb0EEENS1_21CollectiveEpilogueBwdISA_SB_SD_Li256ELb1ELb0ELi2EEENS1_19SingleTileSchedulerILb1ELb0ELb0ELi128EEEEEEEEEvNT_6ParamsE$_ZZN4cute16flatten_to_tupleINS_5tupleIJNS_1CILi4096EEENS1_IJiiEEEEEEEEDaRKT_ENKUlRKT_E_clIS4_EEDaSB_)
$_ZN7cutlass13device_kernelIN5flash19enable_sm80_to_sm89INS1_16FlashAttnBwdSm80INS1_25CollectiveMainloopBwdSm80ILi2ELi2EN4cute5tupleIJNS5_1CILi128EEES8_NS7_ILi64EEEEEENS_10bfloat16_tEfNS_4arch4Sm80ELb0ELb0ELb1ELb1ELb0ELb0ELb0ELb0ELi2ELi4ELi4ELi4ELb0EEENS1_21CollectiveEpilogueBwdISA_SB_SD_Li256ELb1ELb0ELi2EEENS1_19SingleTileSchedulerILb1ELb0ELb0ELi128EEEEEEEEEvNT_6ParamsE$_ZZN4cute16flatten_to_tupleINS_5tupleIJNS_1CILi4096EEENS1_IJiiEEEEEEEEDaRKT_ENKUlRKT_E_clIS4_EEDaSB_:
[----:B------:R-:W-:-:S04]  /*d860*/  MOV R5, 0x0 ;  /* 0x0000000000057802 */ /* 0x000fc80000000f00 */
[----:B------:R-:W-:Y:S05]  /*d870*/  RET.REL.NODEC R4 `(_ZN7cutlass13device_kernelIN5flash19enable_sm80_to_sm89INS1_16FlashAttnBwdSm80INS1_25CollectiveMainloopBwdSm80ILi2ELi2EN4cute5tupleIJNS5_1CILi128EEES8_NS7_ILi64EEEEEENS_10bfloat16_tEfNS_4arch4Sm80ELb0ELb0ELb1ELb1ELb0ELb0ELb0ELb0ELi2ELi4ELi4ELi4ELb0EEENS1_21CollectiveEpilogueBwdISA_SB_SD_Li256ELb1ELb0ELi2EEENS1_19SingleTileSchedulerILb1ELb0ELb0ELi128EEEEEEEEEvNT_6ParamsE) ;  /* 0xffff278004007950 */ /* 0x000fea0003c3ffff */
        .type           $_ZN7cutlass13device_kernelIN5flash19enable_sm80_to_sm89INS1_16FlashAttnBwdSm80INS1_25CollectiveMainloopBwdSm80ILi2ELi2EN4cute5tupleIJNS5_1CILi128EEES8_NS7_ILi64EEEEEENS_10bfloat16_tEfNS_4arch4Sm80ELb0ELb0ELb1ELb1ELb0ELb0ELb0ELb0ELi2ELi4ELi4ELi4ELb0EEENS1_21CollectiveEpilogueBwdISA_SB_SD_Li256ELb1ELb0ELi2EEENS1_19SingleTileSchedulerILb1ELb0ELb0ELi128EEEEEEEEEvNT_6ParamsE$_ZZN4cute19as_arithmetic_tupleINS_15ArithmeticTupleIJiiEEEEEDaRKT_ENKUlDpRKT_E_clIJiiEEEDaS9_,@function
        .size           $_ZN7cutlass13device_kernelIN5flash19enable_sm80_to_sm89INS1_16FlashAttnBwdSm80INS1_25CollectiveMainloopBwdSm80ILi2ELi2EN4cute5tupleIJNS5_1CILi128EEES8_NS7_ILi64EEEEEENS_10bfloat16_tEfNS_4arch4Sm80ELb0ELb0ELb1ELb1ELb0ELb0ELb0ELb0ELi2ELi4ELi4ELi4ELb0EEENS1_21CollectiveEpilogueBwdISA_SB_SD_Li256ELb1ELb0ELi2EEENS1_19SingleTileSchedulerILb1ELb0ELb0ELi128EEEEEEEEEvNT_6ParamsE$_ZZN4cute19as_arithmetic_tupleINS_15ArithmeticTupleIJiiEEEEEDaRKT_ENKUlDpRKT_E_clIJiiEEEDaS9_,($_ZN7cutlass13device_kernelIN5flash19enable_sm80_to_sm89INS1_16FlashAttnBwdSm80INS1_25CollectiveMainloopBwdSm80ILi2ELi2EN4cute5tupleIJNS5_1CILi128EEES8_NS7_ILi64EEEEEENS_10bfloat16_tEfNS_4arch4Sm80ELb0ELb0ELb1ELb1ELb0ELb0ELb0ELb0ELi2ELi4ELi4ELi4ELb0EEENS1_21CollectiveEpilogueBwdISA_SB_SD_Li256ELb1ELb0ELi2EEENS1_19SingleTileSchedulerILb1ELb0ELb0ELi128EEEEEEEEEvNT_6ParamsE$_ZZN4cute19as_arithmetic_tupleINS_15ArithmeticTupleIJiiEEEEEDaRKT_ENKUlRKT_E_clIiEEDaS8_ - $_ZN7cutlass13device_kernelIN5flash19enable_sm80_to_sm89INS1_16FlashAttnBwdSm80INS1_25CollectiveMainloopBwdSm80ILi2ELi2EN4cute5tupleIJNS5_1CILi128EEES8_NS7_ILi64EEEEEENS_10bfloat16_tEfNS_4arch4Sm80ELb0ELb0ELb1ELb1ELb0ELb0ELb0ELb0ELi2ELi4ELi4ELi4ELb0EEENS1_21CollectiveEpilogueBwdISA_SB_SD_Li256ELb1ELb0ELi2EEENS1_19SingleTileSchedulerILb1ELb0ELb0ELi128EEEEEEEEEvNT_6ParamsE$_ZZN4cute19as_arithmetic_tupleINS_15ArithmeticTupleIJiiEEEEEDaRKT_ENKUlDpRKT_E_clIJiiEEEDaS9_)
$_ZN7cutlass13device_kernelIN5flash19enable_sm80_to_sm89INS1_16FlashAttnBwdSm80INS1_25CollectiveMainloopBwdSm80ILi2ELi2EN4cute5tupleIJNS5_1CILi128EEES8_NS7_ILi64EEEEEENS_10bfloat16_tEfNS_4arch4Sm80ELb0ELb0ELb1ELb1ELb0ELb0ELb0ELb0ELi2ELi4ELi4ELi4ELb0EEENS1_21CollectiveEpilogueBwdISA_SB_SD_Li256ELb1ELb0ELi2EEENS1_19SingleTileSchedulerILb1ELb0ELb0ELi128EEEEEEEEEvNT_6ParamsE$_ZZN4cute19as_arithmetic_tupleINS_15ArithmeticTupleIJiiEEEEEDaRKT_ENKUlDpRKT_E_clIJiiEEEDaS9_:
[----:B------:R-:W-:Y:S01]  /*d880*/  IADD3 R3, R1, 0x1688, RZ ;  /* 0x0000168801037810 */ /* 0x000fe20007ffe0ff */
[----:B------:R-:W-:Y:S01]  /*d890*/  IMAD.MOV.U32 R2, RZ, RZ, R11 ;  /* 0x000000ffff027224 */ /* 0x000fe200078e000b */
[----:B------:R-:W-:Y:S02]  /*d8a0*/  MOV R6, 0xd8d0 ;  /* 0x0000d8d000067802 */ /* 0x000fe40000000f00 */
[----:B------:R-:W-:Y:S02]  /*d8b0*/  IADD3 R3, R3, c[0x0][0x20], RZ ;  /* 0x0000080003037a10 */ /* 0x000fe40007ffe0ff */
[----:B------:R-:W-:Y:S05]  /*d8c0*/  CALL.REL.NOINC `($_ZN7cutlass13device_kernelIN5flash19enable_sm80_to_sm89INS1_16FlashAttnBwdSm80INS1_25CollectiveMainloopBwdSm80ILi2ELi2EN4cute5tupleIJNS5_1CILi128EEES8_NS7_ILi64EEEEEENS_10bfloat16_tEfNS_4arch4Sm80ELb0ELb0ELb1ELb1ELb0ELb0ELb0ELb0ELi2ELi4ELi4ELi4ELb0EEENS1_21CollectiveEpilogueBwdISA_SB_SD_Li256ELb1ELb0ELi2EEENS1_19SingleTileSchedulerILb1ELb0ELb0ELi128EEEEEEEEEvNT_6ParamsE$_ZN4cute5tupleIJiiEEC2ERKiS3_) ;  /* 0xffffea9000007944 */ /* 0x000fea0003c3ffff */
[----:B------:R1:W5:Y:S01]  /*d8d0*/  LDL.64 R2, [R1+0x1688] ;  /* 0x0016880001027983 */ /* 0x0003620000100a00 */
[----:B------:R-:W-:-:S04]  /*d8e0*/  MOV R77, 0x0 ;  /* 0x00000000004d7802 */ /* 0x000fc80000000f00 */
[----:B------:R-:W-:Y:S05]  /*d8f0*/  RET.REL.NODEC R76 `(_ZN7cutlass13device_kernelIN5flash19enable_sm80_to_sm89INS1_16FlashAttnBwdSm80INS1_25CollectiveMainloopBwdSm80ILi2ELi2EN4cute5tupleIJNS5_1CILi128EEES8_NS7_ILi64EEEEEENS_10bfloat16_tEfNS_4arch4Sm80ELb0ELb0ELb1ELb1ELb0ELb0ELb0ELb0ELi2ELi4ELi4ELi4ELb0EEENS1_21CollectiveEpilogueBwdISA_SB_SD_Li256ELb1ELb0ELi2EEENS1_19SingleTileSchedulerILb1ELb0ELb0ELi128EEEEEEEEEvNT_6ParamsE) ;  /* 0xffff27004c007950 */ /* 0x000fea0003c3ffff */
        .type           $_ZN7cutlass13device_kernelIN5flash19enable_sm80_to_sm89INS1_16FlashAttnBwdSm80INS1_25CollectiveMainloopBwdSm80ILi2ELi2EN4cute5tupleIJNS5_1CILi128EEES8_NS7_ILi64EEEEEENS_10bfloat16_tEfNS_4arch4Sm80ELb0ELb0ELb1ELb1ELb0ELb0ELb0ELb0ELi2ELi4ELi4ELi4ELb0EEENS1_21CollectiveEpilogueBwdISA_SB_SD_Li256ELb1ELb0ELi2EEENS1_19SingleTileSchedulerILb1ELb0ELb0ELi128EEEEEEEEEvNT_6ParamsE$_ZZN4cute19as_arithmetic_tupleINS_15ArithmeticTupleIJiiEEEEEDaRKT_ENKUlRKT_E_clIiEEDaS8_,@function
        .size           $_ZN7cutlass13device_kernelIN5flash19enable_sm80_to_sm89INS1_16FlashAttnBwdSm80INS1_25CollectiveMainloopBwdSm80ILi2ELi2EN4cute5tupleIJNS5_1CILi128EEES8_NS7_ILi64EEEEEENS_10bfloat16_tEfNS_4arch4Sm80ELb0ELb0ELb1ELb1ELb0ELb0ELb0ELb0ELi2ELi4ELi4ELi4ELb0EEENS1_21CollectiveEpilogueBwdISA_SB_SD_Li256ELb1ELb0ELi2EEENS1_19SingleTileSchedulerILb1ELb0ELb0ELi128EEEEEEEEEvNT_6ParamsE$_ZZN4cute19as_arithmetic_tupleINS_15ArithmeticTupleIJiiEEEEEDaRKT_ENKUlRKT_E_clIiEEDaS8_,($_ZN7cutlass13device_kernelIN5flash19enable_sm80_to_sm89INS1_16FlashAttnBwdSm80INS1_25CollectiveMainloopBwdSm80ILi2ELi2EN4cute5tupleIJNS5_1CILi128EEES8_NS7_ILi64EEEEEENS_10bfloat16_tEfNS_4arch4Sm80ELb0ELb0ELb1ELb1ELb0ELb0ELb0ELb0ELi2ELi4ELi4ELi4ELb0EEENS1_21CollectiveEpilogueBwdISA_SB_SD_Li256ELb1ELb0ELi2EEENS1_19SingleTileSchedulerILb1ELb0ELb0ELi128EEEEEEEEEvNT_6ParamsE$_ZZN4cute4diceINS_5tupleIJNS1_IJiNS1_IJiNS_1CILi0EEEEEEEEENS1_IJNS_10UnderscoreENS1_IJS6_S6_EEEEEEEEES9_EEDaRKT_RKT0_ENKUlRKT_RKT0_E_clIS5_S5_EEDaSI_SL_ - $_ZN7cutlass13device_kernelIN5flash19enable_sm80_to_sm89INS1_16FlashAttnBwdSm80INS1_25CollectiveMainloopBwdSm80ILi2ELi2EN4cute5tupleIJNS5_1CILi128EEES8_NS7_ILi64EEEEEENS_10bfloat16_tEfNS_4arch4Sm80ELb0ELb0ELb1ELb1ELb0ELb0ELb0ELb0ELi2ELi4ELi4ELi4ELb0EEENS1_21CollectiveEpilogueBwdISA_SB_SD_Li256ELb1ELb0ELi2EEENS1_19SingleTileSchedulerILb1ELb0ELb0ELi128EEEEEEEEEvNT_6ParamsE$_ZZN4cute19as_arithmetic_tupleINS_15ArithmeticTupleIJiiEEEEEDaRKT_ENKUlRKT_E_clIiEEDaS8_)
$_ZN7cutlass13device_kernelIN5flash19enable_sm80_to_sm89INS1_16FlashAttnBwdSm80INS1_25CollectiveMainloopBwdSm80ILi2ELi2EN4cute5tupleIJNS5_1CILi128EEES8_NS7_ILi64EEEEEENS_10bfloat16_tEfNS_4arch4Sm80ELb0ELb0ELb1ELb1ELb0ELb0ELb0ELb0ELi2ELi4ELi4ELi4ELb0EEENS1_21CollectiveEpilogueBwdISA_SB_SD_Li256ELb1ELb0ELi2EEENS1_19SingleTileSchedulerILb1ELb0ELb0ELi128EEEEEEEEEvNT_6ParamsE$_ZZN4cute19as_arithmetic_tupleINS_15ArithmeticTupleIJiiEEEEEDaRKT_ENKUlRKT_E_clIiEEDaS8_:
[----:B------:R-:W-:Y:S02]  /*d900*/  MOV R6, R8 ;  /* 0x0000000800067202 */ /* 0x000fe40000000f00 */
[----:B------:R-:W-:Y:S02]  /*d910*/  MOV R8, R2 ;  /* 0x0000000200087202 */ /* 0x000fe40000000f00 */
[----:B------:R-:W-:-:S04]  /*d920*/  MOV R9, 0x0 ;  /* 0x0000000000097802 */ /* 0x000fc80000000f00 */
[----:B------:R-:W-:Y:S05]  /*d930*/  RET.REL.NODEC R8 `(_ZN7cutlass13device_kernelIN5flash19enable_sm80_to_sm89INS1_16FlashAttnBwdSm80INS1_25CollectiveMainloopBwdSm80ILi2ELi2EN4cute5tupleIJNS5_1CILi128EEES8_NS7_ILi64EEEEEENS_10bfloat16_tEfNS_4arch4Sm80ELb0ELb0ELb1ELb1ELb0ELb0ELb0ELb0ELi2ELi4ELi4ELi4ELb0EEENS1_21CollectiveEpilogueBwdISA_SB_SD_Li256ELb1ELb0ELi2EEENS1_19SingleTileSchedulerILb1ELb0ELb0ELi128EEEEEEEEEvNT_6ParamsE) ;  /* 0xffff26c008007950 */ /* 0x000fea0003c3ffff */
        .type           $_ZN7cutlass13device_kernelIN5flash19enable_sm80_to_sm89INS1_16FlashAttnBwdSm80INS1_25CollectiveMainloopBwdSm80ILi2ELi2EN4cute5tupleIJNS5_1CILi128EEES8_NS7_ILi64EEEEEENS_10bfloat16_tEfNS_4arch4Sm80ELb0ELb0ELb1ELb1ELb0ELb0ELb0ELb0ELi2ELi4ELi4ELi4ELb0EEENS1_21CollectiveEpilogueBwdISA_SB_SD_Li256ELb1ELb0ELi2EEENS1_19SingleTileSchedulerILb1ELb0ELb0ELi128EEEEEEEEEvNT_6ParamsE$_ZZN4cute4diceINS_5tupleIJNS1_IJiNS1_IJiNS_1CILi0EEEEEEEEENS1_IJNS_10UnderscoreENS1_IJS6_S6_EEEEEEEEES9_EEDaRKT_RKT0_ENKUlRKT_RKT0_E_clIS5_S5_EEDaSI_SL_,@function
        .size           $_ZN7cutlass13device_kernelIN5flash19enable_sm80_to_sm89INS1_16FlashAttnBwdSm80INS1_25CollectiveMainloopBwdSm80ILi2ELi2EN4cute5tupleIJNS5_1CILi128EEES8_NS7_ILi64EEEEEENS_10bfloat16_tEfNS_4arch4Sm80ELb0ELb0ELb1ELb1ELb0ELb0ELb0ELb0ELi2ELi4ELi4ELi4ELb0EEENS1_21CollectiveEpilogueBwdISA_SB_SD_Li256ELb1ELb0ELi2EEENS1_19SingleTileSchedulerILb1ELb0ELb0ELi128EEEEEEEEEvNT_6ParamsE$_ZZN4cute4diceINS_5tupleIJNS1_IJiNS1_IJiNS_1CILi0EEEEEEEEENS1_IJNS_10UnderscoreENS1_IJS6_S6_EEEEEEEEES9_EEDaRKT_RKT0_ENKUlRKT_RKT0_E_clIS5_S5_EEDaSI_SL_,($_ZN7cutlass13device_kernelIN5flash19enable_sm80_to_sm89INS1_16FlashAttnBwdSm80INS1_25CollectiveMainloopBwdSm80ILi2ELi2EN4cute5tupleIJNS5_1CILi128EEES8_NS7_ILi64EEEEEENS_10bfloat16_tEfNS_4arch4Sm80ELb0ELb0ELb1ELb1ELb0ELb0ELb0ELb0ELi2ELi4ELi4ELi4ELb0EEENS1_21CollectiveEpilogueBwdISA_SB_SD_Li256ELb1ELb0ELi2EEENS1_19SingleTileSchedulerILb1ELb0ELb0ELi128EEEEEEEEEvNT_6ParamsE$_ZZN4cute4takeILi1ELi2ENS_5tupleIJNS1_IJNS_1CILi1EEENS2_ILi0EEEEEEiEEEEEDaRKT1_ENKUlDpRKT_E_clIJiEEEDaSD_ - $_ZN7cutlass13device_kernelIN5flash19enable_sm80_to_sm89INS1_16FlashAttnBwdSm80INS1_25CollectiveMainloopBwdSm80ILi2ELi2EN4cute5tupleIJNS5_1CILi128EEES8_NS7_ILi64EEEEEENS_10bfloat16_tEfNS_4arch4Sm80ELb0ELb0ELb1ELb1ELb0ELb0ELb0ELb0ELi2ELi4ELi4ELi4ELb0EEENS1_21CollectiveEpilogueBwdISA_SB_SD_Li256ELb1ELb0ELi2EEENS1_19SingleTileSchedulerILb1ELb0ELb0ELi128EEEEEEEEEvNT_6ParamsE$_ZZN4cute4diceINS_5tupleIJNS1_IJiNS1_IJiNS_1CILi0EEEEEEEEENS1_IJNS_10UnderscoreENS1_IJS6_S6_EEEEEEEEES9_EEDaRKT_RKT0_ENKUlRKT_RKT0_E_clIS5_S5_EEDaSI_SL_)
$_ZN7cutlass13device_kernelIN5flash19enable_sm80_to_sm89INS1_16FlashAttnBwdSm80INS1_25CollectiveMainloopBwdSm80ILi2ELi2EN4cute5tupleIJNS5_1CILi128EEES8_NS7_ILi64EEEEEENS_10bfloat16_tEfNS_4arch4Sm80ELb0ELb0ELb1ELb1ELb0ELb0ELb0ELb0ELi2ELi4ELi4ELi4ELb0EEENS1_21CollectiveEpilogueBwdISA_SB_SD_Li256ELb1ELb0ELi2EEENS1_19SingleTileSchedulerILb1ELb0ELb0ELi128EEEEEEEEEvNT_6ParamsE$_ZZN4cute4diceINS_5tupleIJNS1_IJiNS1_IJiNS_1CILi0EEEEEEEEENS1_IJNS_10UnderscoreENS1_IJS6_S6_EEEEEEEEES9_EEDaRKT_RKT0_ENKUlRKT_RKT0_E_clIS5_S5_EEDaSI_SL_:
[----:B------:R-:W-:-:S05]  /*d940*/  IADD3 R6, R2, -c[0x0][0x20], RZ ;  /* 0x8000080002067a10 */ /* 0x000fca0007ffe0ff */
[----:B------:R1:W5:Y:S01]  /*d950*/  LDL R3, [R6] ;  /* 0x0000000006037983 */ /* 0x0003620000100800 */
[----:B------:R-:W-:Y:S02]  /*d960*/  IADD3 R5, R1, 0x1680, RZ ;  /* 0x0000168001057810 */ /* 0x000fe40007ffe0ff */
[----:B------:R-:W-:Y:S02]  /*d970*/  MOV R10, 0xd9a0 ;  /* 0x0000d9a0000a7802 */ /* 0x000fe40000000f00 */
[----:B------:R-:W-:Y:S02]  /*d980*/  IADD3 R5, R5, c[0x0][0x20], RZ ;  /* 0x0000080005057a10 */ /* 0x000fe40007ffe0ff */
[----:B-1---5:R-:W-:Y:S05]  /*d990*/  CALL.REL.NOINC `($_ZN7cutlass13device_kernelIN5flash19enable_sm80_to_sm89INS1_16FlashAttnBwdSm80INS1_25CollectiveMainloopBwdSm80ILi2ELi2EN4cute5tupleIJNS5_1CILi128EEES8_NS7_ILi64EEEEEENS_10bfloat16_tEfNS_4arch4Sm80ELb0ELb0ELb1ELb1ELb0ELb0ELb0ELb0ELi2ELi4ELi4ELi4ELb0EEENS1_21CollectiveEpilogueBwdISA_SB_SD_Li256ELb1ELb0ELi2EEENS1_19SingleTileSchedulerILb1ELb0ELb0ELi128EEEEEEEEEvNT_6ParamsE$_ZZN4cute6detail9lift_diceINS_5tupleIJiNS2_IJiNS_1CILi0EEEEEEEEES6_EEDaRKT_RKT0_ENKUlRKT_RKT0_E_clIiiEEDaSF_SI_) ;  /* 0x0000247000007944 */ /* 0x022fea0003c00000 */
[----:B------:R1:W5:Y:S01]  /*d9a0*/  LDL R3, [R6+0x4] ;  /* 0x0000040006037983 */ /* 0x0003620000100800 */
[----:B------:R-:W-:-:S03]  /*d9b0*/  MOV R10, 0xd9d0 ;  /* 0x0000d9d0000a7802 */ /* 0x000fc60000000f00 */
[----:B-12--5:R-:W-:Y:S05]  /*d9c0*/  CALL.REL.NOINC `($_ZN7cutlass13device_kernelIN5flash19enable_sm80_to_sm89INS1_16FlashAttnBwdSm80INS1_25CollectiveMainloopBwdSm80ILi2ELi2EN4cute5tupleIJNS5_1CILi128EEES8_NS7_ILi64EEEEEENS_10bfloat16_tEfNS_4arch4Sm80ELb0ELb0ELb1ELb1ELb0ELb0ELb0ELb0ELi2ELi4ELi4ELi4ELb0EEENS1_21CollectiveEpilogueBwdISA_SB_SD_Li256ELb1ELb0ELi2EEENS1_19SingleTileSchedulerILb1ELb0ELb0ELi128EEEEEEEEEvNT_6ParamsE$_ZZN4cute6detail9lift_diceINS_5tupleIJiNS2_IJiNS_1CILi0EEEEEEEEES6_EEDaRKT_RKT0_ENKUlRKT_RKT0_E_clIS5_S5_EEDaSF_SI_) ;  /* 0x000023c000007944 */ /* 0x026fea0003c00000 */
[----:B------:R2:W-:Y:S01]  /*d9d0*/  STL [R1+0x1680], R6 ;  /* 0x0016800601007387 */ /* 0x0005e20000100800 */
[----:B------:R-:W-:-:S03]  /*d9e0*/  MOV R2, 0xda00 ;  /* 0x0000da0000027802 */ /* 0x000fc60000000f00 */
[----:B-12---:R-:W-:Y:S05]  /*d9f0*/  CALL.REL.NOINC `($_ZN7cutlass13device_kernelIN5flash19enable_sm80_to_sm89INS1_16FlashAttnBwdSm80INS1_25CollectiveMainloopBwdSm80ILi2ELi2EN4cute5tupleIJNS5_1CILi128EEES8_NS7_ILi64EEEEEENS_10bfloat16_tEfNS_4arch4Sm80ELb0ELb0ELb1ELb1ELb0ELb0ELb0ELb0ELi2ELi4ELi4ELi4ELb0EEENS1_21CollectiveEpilogueBwdISA_SB_SD_Li256ELb1ELb0ELi2EEENS1_19SingleTileSchedulerILb1ELb0ELb0ELi128EEEEEEEEEvNT_6ParamsE$_ZZN4cute12filter_tupleINS_5tupleIJiNS1_IJiNS_1CILi0EEEEEEEEES5_ZNS_6detail9lift_diceIS5_S5_EEDaRKT_RKT0_EUlRKT_RKT0_E_EEDaSA_SD_OT1_ENKUlDpSG_E_clIJNS1_IJiEEES4_EEEDaSN_) ;  /* 0xfffff5a000007944 */ /* 0x006fea0003c3ffff */
[----:B-----5:R-:W-:Y:S02]  /*da00*/  MOV R2, R5 ;  /* 0x0000000500027202 */ /* 0x020fe40000000f00 */
[----:B------:R-:W-:-:S04]  /*da10*/  MOV R5, 0x0 ;  /* 0x0000000000057802 */ /* 0x000fc80000000f00 */
[----:B------:R-:W-:Y:S05]  /*da20*/  RET.REL.NODEC R4 `(_ZN7cutlass13device_kernelIN5flash19enable_sm80_to_sm89INS1_16FlashAttnBwdSm80INS1_25CollectiveMainloopBwdSm80ILi2ELi2EN4cute5tupleIJNS5_1CILi128EEES8_NS7_ILi64EEEEEENS_10bfloat16_tEfNS_4arch4Sm80ELb0ELb0ELb1ELb1ELb0ELb0ELb0ELb0ELi2ELi4ELi4ELi4ELb0EEENS1_21CollectiveEpilogueBwdISA_SB_SD_Li256ELb1ELb0ELi2EEENS1_19SingleTileSchedulerILb1ELb0ELb0ELi128EEEEEEEEEvNT_6ParamsE) ;  /* 0xffff25d004007950 */ /* 0x000fea0003c3ffff */
        .type           $_ZN7cutlass13device_kernelIN5flash19enable_sm80_to_sm89INS1_16FlashAttnBwdSm80INS1_25CollectiveMainloopBwdSm80ILi2ELi2EN4cute5tupleIJNS5_1CILi128EEES8_NS7_ILi64EEEEEENS_10bfloat16_tEfNS_4arch4Sm80ELb0ELb0ELb1ELb1ELb0ELb0ELb0ELb0ELi2ELi4ELi4ELi4ELb0EEENS1_21CollectiveEpilogueBwdISA_SB_SD_Li256ELb1ELb0ELi2EEENS1_19SingleTileSchedulerILb1ELb0ELb0ELi128EEEEEEEEEvNT_6ParamsE$_ZZN4cute4takeILi1ELi2ENS_5tupleIJNS1_IJNS_1CILi1EEENS2_ILi0EEEEEEiEEEEEDaRKT1_ENKUlDpRKT_E_clIJiEEEDaSD_,@function
        .size           $_ZN7cutlass13device_kernelIN5flash19enable_sm80_to_sm89INS1_16FlashAttnBwdSm80INS1_25CollectiveMainloopBwdSm80ILi2ELi2EN4cute5tupleIJNS5_1CILi128EEES8_NS7_ILi64EEEEEENS_10bfloat16_tEfNS_4arch4Sm80ELb0ELb0ELb1ELb1ELb0ELb0ELb0ELb0ELi2ELi4ELi4ELi4ELb0EEENS1_21CollectiveEpilogueBwdISA_SB_SD_Li256ELb1ELb0ELi2EEENS1_19SingleTileSchedulerILb1ELb0ELb0ELi128EEEEEEEEEvNT_6ParamsE$_ZZN4cute4takeILi1ELi2ENS_5tupleIJNS1_IJNS_1CILi1EEENS2_ILi0EEEEEEiEEEEEDaRKT1_ENKUlDpRKT_E_clIJiEEEDaSD_,($_ZN7cutlass13device_kernelIN5flash19enable_sm80_to_sm89INS1_16FlashAttnBwdSm80INS1_25CollectiveMainloopBwdSm80ILi2ELi2EN4cute5tupleIJNS5_1CILi128EEES8_NS7_ILi64EEEEEENS_10bfloat16_tEfNS_4arch4Sm80ELb0ELb0ELb1ELb1ELb0ELb0ELb0ELb0ELi2ELi4ELi4ELi4ELb0EEENS1_21CollectiveEpilogueBwdISA_SB_SD_Li256ELb1ELb0ELi2EEENS1_19SingleTileSchedulerILb1ELb0ELb0ELi128EEEEEEEEEvNT_6ParamsE$_ZZN4cute4takeILi1ELi3ENS_5tupleIJNS1_IJNS_1CILi1EEENS2_ILi512EEEiEEENS2_ILi4096EEENS1_IJNS1_IJiiEEENS2_ILi8192EEEEEEEEEEEDaRKT1_ENKUlDpRKT_E_clIJS6_S9_EEEDaSH_ - $_ZN7cutlass13device_kernelIN5flash19enable_sm80_to_sm89INS1_16FlashAttnBwdSm80INS1_25CollectiveMainloopBwdSm80ILi2ELi2EN4cute5tupleIJNS5_1CILi128EEES8_NS7_ILi64EEEEEENS_10bfloat16_tEfNS_4arch4Sm80ELb0ELb0ELb1ELb1ELb0ELb0ELb0ELb0ELi2ELi4ELi4ELi4ELb0EEENS1_21CollectiveEpilogueBwdISA_SB_SD_Li256ELb1ELb0ELi2EEENS1_19SingleTileSchedulerILb1ELb0ELb0ELi128EEEEEEEEEvNT_6ParamsE$_ZZN4cute4takeILi1ELi2ENS_5tupleIJNS1_IJNS_1CILi1EEENS2_ILi0EEEEEEiEEEEEDaRKT1_ENKUlDpRKT_E_clIJiEEEDaSD_)
$_ZN7cutlass13device_kernelIN5flash19enable_sm80_to_sm89INS1_16FlashAttnBwdSm80INS1_25CollectiveMainloopBwdSm80ILi2ELi2EN4cute5tupleIJNS5_1CILi128EEES8_NS7_ILi64EEEEEENS_10bfloat16_tEfNS_4arch4Sm80ELb0ELb0ELb1ELb1ELb0ELb0ELb0ELb0ELi2ELi4ELi4ELi4ELb0EEENS1_21CollectiveEpilogueBwdISA_SB_SD_Li256ELb1ELb0ELi2EEENS1_19SingleTileSchedulerILb1ELb0ELb0ELi128EEEEEEEEEvNT_6ParamsE$_ZZN4cute4takeILi1ELi2ENS_5tupleIJNS1_IJNS_1CILi1EEENS2_ILi0EEEEEEiEEEEEDaRKT1_ENKUlDpRKT_E_clIJiEEEDaSD_:
[----:B------:R-:W-:Y:S02]  /*da30*/  IADD3 R2, R1, 0x1680, RZ ;  /* 0x0000168001027810 */ /* 0x000fe40007ffe0ff */
[----:B------:R-:W-:Y:S02]  /*da40*/  MOV R8, 0xda70 ;  /* 0x0000da7000087802 */ /* 0x000fe40000000f00 */
[----:B------:R-:W-:Y:S02]  /*da50*/  IADD3 R2, R2, c[0x0][0x20], RZ ;  /* 0x0000080002027a10 */ /* 0x000fe40007ffe0ff */
[----:B------:R-:W-:Y:S05]  /*da60*/  CALL.REL.NOINC `($_ZN7cutlass13device_kernelIN5flash19enable_sm80_to_sm89INS1_16FlashAttnBwdSm80INS1_25CollectiveMainloopBwdSm80ILi2ELi2EN4cute5tupleIJNS5_1CILi128EEES8_NS7_ILi64EEEEEENS_10bfloat16_tEfNS_4arch4Sm80ELb0ELb0ELb1ELb1ELb0ELb0ELb0ELb0ELi2ELi4ELi4ELi4ELb0EEENS1_21CollectiveEpilogueBwdISA_SB_SD_Li256ELb1ELb0ELi2EEENS1_19SingleTileSchedulerILb1ELb0ELb0ELi128EEEEEEEEEvNT_6ParamsE$_ZN4cute3eso3ESOILb0ELb1EJiEEC2ERKi) ;  /* 0xffffab9000007944 */ /* 0x000fea0003c3ffff */
[----:B-1----:R1:W5:Y:S01]  /*da70*/  LDL R3, [R1+0x1680] ;  /* 0x0016800001037983 */ /* 0x0023620000100800 */
[----:B------:R-:W-:-:S04]  /*da80*/  MOV R7, 0x0 ;  /* 0x0000000000077802 */ /* 0x000fc80000000f00 */
[----:B------:R-:W-:Y:S05]  /*da90*/  RET.REL.NODEC R6 `(_ZN7cutlass13device_kernelIN5flash19enable_sm80_to_sm89INS1_16FlashAttnBwdSm80INS1_25CollectiveMainloopBwdSm80ILi2ELi2EN4cute5tupleIJNS5_1CILi128EEES8_NS7_ILi64EEEEEENS_10bfloat16_tEfNS_4arch4Sm80ELb0ELb0ELb1ELb1ELb0ELb0ELb0ELb0ELi2ELi4ELi4ELi4ELb0EEENS1_21CollectiveEpilogueBwdISA_SB_SD_Li256ELb1ELb0ELi2EEENS1_19SingleTileSchedulerILb1ELb0ELb0ELi128EEEEEEEEEvNT_6ParamsE) ;  /* 0xffff256006007950 */ /* 0x000fea0003c3ffff */
        .type           $_ZN7cutlass13device_kernelIN5flash19enable_sm80_to_sm89INS1_16FlashAttnBwdSm80INS1_25CollectiveMainloopBwdSm80ILi2ELi2EN4cute5tupleIJNS5_1CILi128EEES8_NS7_ILi64EEEEEENS_10bfloat16_tEfNS_4arch4Sm80ELb0ELb0ELb1ELb1ELb0ELb0ELb0ELb0ELi2ELi4ELi4ELi4ELb0EEENS1_21CollectiveEpilogueBwdISA_SB_SD_Li256ELb1ELb0ELi2EEENS1_19SingleTileSchedulerILb1ELb0ELb0ELi128EEEEEEEEEvNT_6ParamsE$_ZZN4cute4takeILi1ELi3ENS_5tupleIJNS1_IJNS_1CILi1EEENS2_ILi512EEEiEEENS2_ILi4096EEENS1_IJNS1_IJiiEEENS2_ILi8192EEEEEEEEEEEDaRKT1_ENKUlDpRKT_E_clIJS6_S9_EEEDaSH_,@function
        .size           $_ZN7cutlass13device_kernelIN5flash19enable_sm80_to_sm89INS1_16FlashAttnBwdSm80INS1_25CollectiveMainloopBwdSm80ILi2ELi2EN4cute5tupleIJNS5_1CILi128EEES8_NS7_ILi64EEEEEENS_10bfloat16_tEfNS_4arch4Sm80ELb0ELb0ELb1ELb1ELb0ELb0ELb0ELb0ELi2ELi4ELi4ELi4ELb0EEENS1_21CollectiveEpilogueBwdISA_SB_SD_Li256ELb1ELb0ELi2EEENS1_19SingleTileSchedulerILb1ELb0ELb0ELi128EEEEEEEEEvNT_6ParamsE$_ZZN4cute4takeILi1ELi3ENS_5tupleIJNS1_IJNS_1CILi1EEENS2_ILi512EEEiEEENS2_ILi4096EEENS1_IJNS1_IJiiEEENS2_ILi8192EEEEEEEEEEEDaRKT1_ENKUlDpRKT_E_clIJS6_S9_EEEDaSH_,($_ZN7cutlass13device_kernelIN5flash19enable_sm80_to_sm89INS1_16FlashAttnBwdSm80INS1_25CollectiveMainloopBwdSm80ILi2ELi2EN4cute5tupleIJNS5_1CILi128EEES8_NS7_ILi64EEEEEENS_10bfloat16_tEfNS_4arch4Sm80ELb0ELb0ELb1ELb1ELb0ELb0ELb0ELb0ELi2ELi4ELi4ELi4ELb0EEENS1_21CollectiveEpilogueBwdISA_SB_SD_Li256ELb1ELb0ELi2EEENS1_19SingleTileSchedulerILb1ELb0ELb0ELi128EEEEEEEEEvNT_6ParamsE$_ZZN4cute4takeILi1ELi3ENS_5tupleIJNS1_IJNS_1CILi1EEENS2_ILi512EEEiEEENS2_ILi4096EEENS1_IJiiEEEEEEEEDaRKT1_ENKUlDpRKT_E_clIJS6_S7_EEEDaSF_ - $_ZN7cutlass13device_kernelIN5flash19enable_sm80_to_sm89INS1_16FlashAttnBwdSm80INS1_25CollectiveMainloopBwdSm80ILi2ELi2EN4cute5tupleIJNS5_1CILi128EEES8_NS7_ILi64EEEEEENS_10bfloat16_tEfNS_4arch4Sm80ELb0ELb0ELb1ELb1ELb0ELb0ELb0ELb0ELi2ELi4ELi4ELi4ELb0EEENS1_21CollectiveEpilogueBwdISA_SB_SD_Li256ELb1ELb0ELi2EEENS1_19SingleTileSchedulerILb1ELb0ELb0ELi128EEEEEEEEEvNT_6ParamsE$_ZZN4cute4takeILi1ELi3ENS_5tupleIJNS1_IJNS_1CILi1EEENS2_ILi512EEEiEEENS2_ILi4096EEENS1_IJNS1_IJiiEEENS2_ILi8192EEEEEEEEEEEDaRKT1_ENKUlDpRKT_E_clIJS6_S9_EEEDaSH_)
$_ZN7cutlass13device_kernelIN5flash19enable_sm80_to_sm89INS1_16FlashAttnBwdSm80INS1_25CollectiveMainloopBwdSm80ILi2ELi2EN4cute5tupleIJNS5_1CILi128EEES8_NS7_ILi64EEEEEENS_10bfloat16_tEfNS_4arch4Sm80ELb0ELb0ELb1ELb1ELb0ELb0ELb0ELb0ELi2ELi4ELi4ELi4ELb0EEENS1_21CollectiveEpilogueBwdISA_SB_SD_Li256ELb1ELb0ELi2EEENS1_19SingleTileSchedulerILb1ELb0ELb0ELi128EEEEEEEEEvNT_6ParamsE$_ZZN4cute4takeILi1ELi3ENS_5tupleIJNS1_IJNS_1CILi1EEENS2_ILi512EEEiEEENS2_ILi4096EEENS1_IJNS1_IJiiEEENS2_ILi8192EEEEEEEEEEEDaRKT1_ENKUlDpRKT_E_clIJS6_S9_EEEDaSH_:
[----:B------:R-:W-:Y:S02]  /*daa0*/  IADD3 R2, R1, 0x1680, RZ ;  /* 0x0000168001027810 */ /* 0x000fe40007ffe0ff */
[----:B------:R-:W-:Y:S02]  /*dab0*/  MOV R6, 0xdae0 ;  /* 0x0000dae000067802 */ /* 0x000fe40000000f00 */
[----:B------:R-:W-:Y:S02]  /*dac0*/  IADD3 R2, R2, c[0x0][0x20], RZ ;  /* 0x0000080002027a10 */ /* 0x000fe40007ffe0ff */
[----:B------:R-:W-:Y:S05]  /*dad0*/  CALL.REL.NOINC `($_ZN7cutlass13device_kernelIN5flash19enable_sm80_to_sm89INS1_16FlashAttnBwdSm80INS1_25CollectiveMainloopBwdSm80ILi2ELi2EN4cute5tupleIJNS5_1CILi128EEES8_NS7_ILi64EEEEEENS_10bfloat16_tEfNS_4arch4Sm80ELb0ELb0ELb1ELb1ELb0ELb0ELb0ELb0ELi2ELi4ELi4ELi4ELb0EEENS1_21CollectiveEpilogueBwdISA_SB_SD_Li256ELb1ELb0ELi2EEENS1_19SingleTileSchedulerILb1ELb0ELb0ELi128EEEEEEEEEvNT_6ParamsE$_ZN4cute3eso3ESOILb1ELb0EJNS_1CILi4096EEENS_5tupleIJNS4_IJiiEEENS2_ILi8192EEEEEEEEC2ERKS3_RKS7_) ;  /* 0xffffb82000007944 */ /* 0x000fea0003c3ffff */
[----:B-1----:R1:W5:Y:S01]  /*dae0*/  LDL.64 R2, [R1+0x1680] ;  /* 0x0016800001027983 */ /* 0x0023620000100a00 */
[----:B------:R-:W-:-:S04]  /*daf0*/  MOV R5, 0x0 ;  /* 0x0000000000057802 */ /* 0x000fc80000000f00 */
[----:B------:R-:W-:Y:S05]  /*db00*/  RET.REL.NODEC R4 `(_ZN7cutlass13device_kernelIN5flash19enable_sm80_to_sm89INS1_16FlashAttnBwdSm80INS1_25CollectiveMainloopBwdSm80ILi2ELi2EN4cute5tupleIJNS5_1CILi128EEES8_NS7_ILi64EEEEEENS_10bfloat16_tEfNS_4arch4Sm80ELb0ELb0ELb1ELb1ELb0ELb0ELb0ELb0ELi2ELi4ELi4ELi4ELb0EEENS1_21CollectiveEpilogueBwdISA_SB_SD_Li256ELb1ELb0ELi2EEENS1_19SingleTileSchedulerILb1ELb0ELb0ELi128EEEEEEEEEvNT_6ParamsE) ;  /* 0xffff24f004007950 */ /* 0x000fea0003c3ffff */
        .type           $_ZN7cutlass13device_kernelIN5flash19enable_sm80_to_sm89INS1_16FlashAttnBwdSm80INS1_25CollectiveMainloopBwdSm80ILi2ELi2EN4cute5tupleIJNS5_1CILi128EEES8_NS7_ILi64EEEEEENS_10bfloat16_tEfNS_4arch4Sm80ELb0ELb0ELb1ELb1ELb0ELb0ELb0ELb0ELi2ELi4ELi4ELi4ELb0EEENS1_21CollectiveEpilogueBwdISA_SB_SD_Li256ELb1ELb0ELi2EEENS1_19SingleTileSchedulerILb1ELb0ELb0ELi128EEEEEEEEEvNT_6ParamsE$_ZZN4cute4takeILi1ELi3ENS_5tupleIJNS1_IJNS_1CILi1EEENS2_ILi512EEEiEEENS2_ILi4096EEENS1_IJiiEEEEEEEEDaRKT1_ENKUlDpRKT_E_clIJS6_S7_EEEDaSF_,@function
        .size           $_ZN7cutlass13device_kernelIN5flash19enable_sm80_to_sm89INS1_16FlashAttnBwdSm80INS1_25CollectiveMainloopBwdSm80ILi2ELi2EN4cute5tupleIJNS5_1CILi128EEES8_NS7_ILi64EEEEEENS_10bfloat16_tEfNS_4arch4Sm80ELb0ELb0ELb1ELb1ELb0ELb0ELb0ELb0ELi2ELi4ELi4ELi4ELb0EEENS1_21CollectiveEpilogueBwdISA_SB_SD_Li256ELb1ELb0ELi2EEENS1_19SingleTileSchedulerILb1ELb0ELb0ELi128EEEEEEEEEvNT_6ParamsE$_ZZN4cute4takeILi1ELi3ENS_5tupleIJNS1_IJNS_1CILi1EEENS2_ILi512EEEiEEENS2_ILi4096EEENS1_IJiiEEEEEEEEDaRKT1_ENKUlDpRKT_E_clIJS6_S7_EEEDaSF_,($_ZN7cutlass13device_kernelIN5flash19enable_sm80_to_sm89INS1_16FlashAttnBwdSm80INS1_25CollectiveMainloopBwdSm80ILi2ELi2EN4cute5tupleIJNS5_1CILi128EEES8_NS7_ILi64EEEEEENS_10bfloat16_tEfNS_4arch4Sm80ELb0ELb0ELb1ELb1ELb0ELb0ELb0ELb0ELi2ELi4ELi4ELi4ELb0EEENS1_21CollectiveEpilogueBwdISA_SB_SD_Li256ELb1ELb0ELi2EEENS1_19SingleTileSchedulerILb1ELb0ELb0ELi128EEEEEEEEEvNT_6ParamsE$_ZZN4cute4takeILi1ELi3ENS_5tupleIJNS1_IJNS_1CILi1EEEiEEENS2_ILi1024EEENS1_IJiiEEEEEEEEDaRKT1_ENKUlDpRKT_E_clIJS5_S6_EEEDaSE_ - $_ZN7cutlass13device_kernelIN5flash19enable_sm80_to_sm89INS1_16FlashAttnBwdSm80INS1_25CollectiveMainloopBwdSm80ILi2ELi2EN4cute5tupleIJNS5_1CILi128EEES8_NS7_ILi64EEEEEENS_10bfloat16_tEfNS_4arch4Sm80ELb0ELb0ELb1ELb1ELb0ELb0ELb0ELb0ELi2ELi4ELi4ELi4ELb0EEENS1_21CollectiveEpilogueBwdISA_SB_SD_Li256ELb1ELb0ELi2EEENS1_19SingleTileSchedulerILb1ELb0ELb0ELi128EEEEEEEEEvNT_6ParamsE$_ZZN4cute4takeILi1ELi3ENS_5tupleIJNS1_IJNS_1CILi1EEENS2_ILi512EEEiEEENS2_ILi4096EEENS1_IJiiEEEEEEEEDaRKT1_ENKUlDpRKT_E_clIJS6_S7_EEEDaSF_)
$_ZN7cutlass13device_kernelIN5flash19enable_sm80_to_sm89INS1_16FlashAttnBwdSm80INS1_25CollectiveMainloopBwdSm80ILi2ELi2EN4cute5tupleIJNS5_1CILi128EEES8_NS7_ILi64EEEEEENS_10bfloat16_tEfNS_4arch4Sm80ELb0ELb0ELb1ELb1ELb0ELb0ELb0ELb0ELi2ELi4ELi4ELi4ELb0EEENS1_21CollectiveEpilogueBwdISA_SB_SD_Li256ELb1ELb0ELi2EEENS1_19SingleTileSchedulerILb1ELb0ELb0ELi128EEEEEEEEEvNT_6ParamsE$_ZZN4cute4takeILi1ELi3ENS_5tupleIJNS1_IJNS_1CILi1EEENS2_ILi512EEEiEEENS2_ILi4096EEENS1_IJiiEEEEEEEEDaRKT1_ENKUlDpRKT_E_clIJS6_S7_EEEDaSF_:
[----:B------:R-:W-:Y:S02]  /*db10*/  IADD3 R2, R1, 0x1380, RZ ;  /* 0x0000138001027810 */ /* 0x000fe40007ffe0ff */
[----:B------:R-:W-:Y:S02]  /*db20*/  MOV R6, 0xdb50 ;  /* 0x0000db5000067802 */ /* 0x000fe40000000f00 */
[----:B------:R-:W-:Y:S02]  /*db30*/  IADD3 R2, R2, c[0x0][0x20], RZ ;  /* 0x0000080002027a10 */ /* 0x000fe40007ffe0ff */
[----:B------:R-:W-:Y:S05]  /*db40*/  CALL.REL.NOINC `($_ZN7cutlass13device_kernelIN5flash19enable_sm80_to_sm89INS1_16FlashAttnBwdSm80INS1_25CollectiveMainloopBwdSm80ILi2ELi2EN4cute5tupleIJNS5_1CILi128EEES8_NS7_ILi64EEEEEENS_10bfloat16_tEfNS_4arch4Sm80ELb0ELb0ELb1ELb1ELb0ELb0ELb0ELb0ELi2ELi4ELi4ELi4ELb0EEENS1_21CollectiveEpilogueBwdISA_SB_SD_Li256ELb1ELb0ELi2EEENS1_19SingleTileSchedulerILb1ELb0ELb0ELi128EEEEEEEEEvNT_6ParamsE$_ZN4cute3eso3ESOILb1ELb0EJNS_1CILi4096EEENS_5tupleIJiiEEEEEC2ERKS3_RKS5_) ;  /* 0xffffb81000007944 */ /* 0x000fea0003c3ffff */
[----:B-1----:R1:W5:Y:S01]  /*db50*/  LDL.64 R2, [R1+0x1380] ;  /* 0x0013800001027983 */ /* 0x0023620000100a00 */
[----:B------:R-:W-:-:S04]  /*db60*/  MOV R5, 0x0 ;  /* 0x0000000000057802 */ /* 0x000fc80000000f00 */
[----:B------:R-:W-:Y:S05]  /*db70*/  RET.REL.NODEC R4 `(_ZN7cutlass13device_kernelIN5flash19enable_sm80_to_sm89INS1_16FlashAttnBwdSm80INS1_25CollectiveMainloopBwdSm80ILi2ELi2EN4cute5tupleIJNS5_1CILi128EEES8_NS7_ILi64EEEEEENS_10bfloat16_tEfNS_4arch4Sm80ELb0ELb0ELb1ELb1ELb0ELb0ELb0ELb0ELi2ELi4ELi4ELi4ELb0EEENS1_21CollectiveEpilogueBwdISA_SB_SD_Li256ELb1ELb0ELi2EEENS1_19SingleTileSchedulerILb1ELb0ELb0ELi128EEEEEEEEEvNT_6ParamsE) ;  /* 0xffff248004007950 */ /* 0x000fea0003c3ffff */
        .type           $_ZN7cutlass13device_kernelIN5flash19enable_sm80_to_sm89INS1_16FlashAttnBwdSm80INS1_25CollectiveMainloopBwdSm80ILi2ELi2EN4cute5tupleIJNS5_1CILi128EEES8_NS7_ILi64EEEEEENS_10bfloat16_tEfNS_4arch4Sm80ELb0ELb0ELb1ELb1ELb0ELb0ELb0ELb0ELi2ELi4ELi4ELi4ELb0EEENS1_21CollectiveEpilogueBwdISA_SB_SD_Li256ELb1ELb0ELi2EEENS1_19SingleTileSchedulerILb1ELb0ELb0ELi128EEEEEEEEEvNT_6ParamsE$_ZZN4cute4takeILi1ELi3ENS_5tupleIJNS1_IJNS_1CILi1EEEiEEENS2_ILi1024EEENS1_IJiiEEEEEEEEDaRKT1_ENKUlDpRKT_E_clIJS5_S6_EEEDaSE_,@function
        .size           $_ZN7cutlass13device_kernelIN5flash19enable_sm80_to_sm89INS1_16FlashAttnBwdSm80INS1_25CollectiveMainloopBwdSm80ILi2ELi2EN4cute5tupleIJNS5_1CILi128EEES8_NS7_ILi64EEEEEENS_10bfloat16_tEfNS_4arch4Sm80ELb0ELb0ELb1ELb1ELb0ELb0ELb0ELb0ELi2ELi4ELi4ELi4ELb0EEENS1_21CollectiveEpilogueBwdISA_SB_SD_Li256ELb1ELb0ELi2EEENS1_19SingleTileSchedulerILb1ELb0ELb0ELi128EEEEEEEEEvNT_6ParamsE$_ZZN4cute4takeILi1ELi3ENS_5tupleIJNS1_IJNS_1CILi1EEEiEEENS2_ILi1024EEENS1_IJiiEEEEEEEEDaRKT1_ENKUlDpRKT_E_clIJS5_S6_EEEDaSE_,($_ZN7cutlass13device_kernelIN5flash19enable_sm80_to_sm89INS1_16FlashAttnBwdSm80INS1_25CollectiveMainloopBwdSm80ILi2ELi2EN4cute5tupleIJNS5_1CILi128EEES8_NS7_ILi64EEEEEENS_10bfloat16_tEfNS_4arch4Sm80ELb0ELb0ELb1ELb1ELb0ELb0ELb0ELb0ELi2ELi4ELi4ELi4ELb0EEENS1_21CollectiveEpilogueBwdISA_SB_SD_Li256ELb1ELb0ELi2EEENS1_19SingleTileSchedulerILb1ELb0ELb0ELi128EEEEEEEEEvNT_6ParamsE$_ZZN4cute4takeILi1ELi3ENS_5tupleIJNS1_IJiNS_1CILi512EEEEEENS1_IJiiEEENS2_ILi1024EEEEEEEEDaRKT1_ENKUlDpRKT_E_clIJS5_S6_EEEDaSE_ - $_ZN7cutlass13device_kernelIN5flash19enable_sm80_to_sm89INS1_16FlashAttnBwdSm80INS1_25CollectiveMainloopBwdSm80ILi2ELi2EN4cute5tupleIJNS5_1CILi128EEES8_NS7_ILi64EEEEEENS_10bfloat16_tEfNS_4arch4Sm80ELb0ELb0ELb1ELb1ELb0ELb0ELb0ELb0ELi2ELi4ELi4ELi4ELb0EEENS1_21CollectiveEpilogueBwdISA_SB_SD_Li256ELb1ELb0ELi2EEENS1_19SingleTileSchedulerILb1ELb0ELb0ELi128EEEEEEEEEvNT_6ParamsE$_ZZN4cute4takeILi1ELi3ENS_5tupleIJNS1_IJNS_1CILi1EEEiEEENS2_ILi1024EEENS1_IJiiEEEEEEEEDaRKT1_ENKUlDpRKT_E_clIJS5_S6_EEEDaSE_)
$_ZN7cutlass13device_kernelIN5flash19enable_sm80_to_sm89INS1_16FlashAttnBwdSm80INS1_25CollectiveMainloopBwdSm80ILi2ELi2EN4cute5tupleIJNS5_1CILi128EEES8_NS7_ILi64EEEEEENS_10bfloat16_tEfNS_4arch4Sm80ELb0ELb0ELb1ELb1ELb0ELb0ELb0ELb0ELi2ELi4ELi4ELi4ELb0EEENS1_21CollectiveEpilogueBwdISA_SB_SD_Li256ELb1ELb0ELi2EEENS1_19SingleTileSchedulerILb1ELb0ELb0ELi128EEEEEEEEEvNT_6ParamsE$_ZZN4cute4takeILi1ELi3ENS_5tupleIJNS1_IJNS_1CILi1EEEiEEENS2_ILi1024EEENS1_IJiiEEEEEEEEDaRKT1_ENKUlDpRKT_E_clIJS5_S6_EEEDaSE_:
[----:B------:R-:W-:Y:S02]  /*db80*/  IADD3 R2, R1, 0x1380, RZ ;  /* 0x0000138001027810 */ /* 0x000fe40007ffe0ff */
[----:B------:R-:W-:Y:S02]  /*db90*/  MOV R6, 0xdbc0 ;  /* 0x0000dbc000067802 */ /* 0x000fe40000000f00 */
[----:B------:R-:W-:Y:S02]  /*dba0*/  IADD3 R2, R2, c[0x0][0x20], RZ ;  /* 0x0000080002027a10 */ /* 0x000fe40007ffe0ff */
[----:B------:R-:W-:Y:S05]  /*dbb0*/  CALL.REL.NOINC `($_ZN7cutlass13device_kernelIN5flash19enable_sm80_to_sm89INS1_16FlashAttnBwdSm80INS1_25CollectiveMainloopBwdSm80ILi2ELi2EN4cute5tupleIJNS5_1CILi128EEES8_NS7_ILi64EEEEEENS_10bfloat16_tEfNS_4arch4Sm80ELb0ELb0ELb1ELb1ELb0ELb0ELb0ELb0ELi2ELi4ELi4ELi4ELb0EEENS1_21CollectiveEpilogueBwdISA_SB_SD_Li256ELb1ELb0ELi2EEENS1_19SingleTileSchedulerILb1ELb0ELb0ELi128EEEEEEEEEvNT_6ParamsE$_ZN4cute3eso3ESOILb1ELb0EJNS_1CILi1024EEENS_5tupleIJiiEEEEEC2ERKS3_RKS5_) ;  /* 0xffffb1b000007944 */ /* 0x000fea0003c3ffff */
[----:B-1----:R1:W5:Y:S01]  /*dbc0*/  LDL.64 R2, [R1+0x1380] ;  /* 0x0013800001027983 */ /* 0x0023620000100a00 */
[----:B------:R-:W-:-:S04]  /*dbd0*/  MOV R5, 0x0 ;  /* 0x0000000000057802 */ /* 0x000fc80000000f00 */
[----:B------:R-:W-:Y:S05]  /*dbe0*/  RET.REL.NODEC R4 `(_ZN7cutlass13device_kernelIN5flash19enable_sm80_to_sm89INS1_16FlashAttnBwdSm80INS1_25CollectiveMainloopBwdSm80ILi2ELi2EN4cute5tupleIJNS5_1CILi128EEES8_NS7_ILi64EEEEEENS_10bfloat16_tEfNS_4arch4Sm80ELb0ELb0ELb1ELb1ELb0ELb0ELb0ELb0ELi2ELi4ELi4ELi4ELb0EEENS1_21CollectiveEpilogueBwdISA_SB_SD_Li256ELb1ELb0ELi2EEENS1_19SingleTileSchedulerILb1ELb0ELb0ELi128EEEEEEEEEvNT_6ParamsE) ;  /* 0xffff241004007950 */ /* 0x000fea0003c3ffff */
        .type           $_ZN7cutlass13device_kernelIN5flash19enable_sm80_to_sm89INS1_16FlashAttnBwdSm80INS1_25CollectiveMainloopBwdSm80ILi2ELi2EN4cute5tupleIJNS5_1CILi128EEES8_NS7_ILi64EEEEEENS_10bfloat16_tEfNS_4arch4Sm80ELb0ELb0ELb1ELb1ELb0ELb0ELb0ELb0ELi2ELi4ELi4ELi4ELb0EEENS1_21CollectiveEpilogueBwdISA_SB_SD_Li256ELb1ELb0ELi2EEENS1_19SingleTileSchedulerILb1ELb0ELb0ELi128EEEEEEEEEvNT_6ParamsE$_ZZN4cute4takeILi1ELi3ENS_5tupleIJNS1_IJiNS_1CILi512EEEEEENS1_IJiiEEENS2_ILi1024EEEEEEEEDaRKT1_ENKUlDpRKT_E_clIJS5_S6_EEEDaSE_,@function
        .size           $_ZN7cutlass13device_kernelIN5flash19enable_sm80_to_sm89INS1_16FlashAttnBwdSm80INS1_25CollectiveMainloopBwdSm80ILi2ELi2EN4cute5tupleIJNS5_1CILi128EEES8_NS7_ILi64EEEEEENS_10bfloat16_tEfNS_4arch4Sm80ELb0ELb0ELb1ELb1ELb0ELb0ELb0ELb0ELi2ELi4ELi4ELi4ELb0EEENS1_21CollectiveEpilogueBwdISA_SB_SD_Li256ELb1ELb0ELi2EEENS1_19SingleTileSchedulerILb1ELb0ELb0ELi128EEEEEEEEEvNT_6ParamsE$_ZZN4cute4takeILi1ELi3ENS_5tupleIJNS1_IJiNS_1CILi512EEEEEENS1_IJiiEEENS2_ILi1024EEEEEEEEDaRKT1_ENKUlDpRKT_E_clIJS5_S6_EEEDaSE_,($_ZN7cutlass13device_kernelIN5flash19enable_sm80_to_sm89INS1_16FlashAttnBwdSm80INS1_25CollectiveMainloopBwdSm80ILi2ELi2EN4cute5tupleIJNS5_1CILi128EEES8_NS7_ILi64EEEEEENS_10bfloat16_tEfNS_4arch4Sm80ELb0ELb0ELb1ELb1ELb0ELb0ELb0ELb0ELi2ELi4ELi4ELi4ELb0EEENS1_21CollectiveEpilogueBwdISA_SB_SD_Li256ELb1ELb0ELi2EEENS1_19SingleTileSchedulerILb1ELb0ELb0ELi128EEEEEEEEEvNT_6ParamsE$_ZZN4cute5sliceINS_5tupleIJNS1_IJNS_10UnderscoreENS_1CILi0EEEEEENS1_IJS4_S2_EEEEEENS1_IJNS1_IJNS1_IJNS3_ILi1EEES4_EEES4_EEENS1_IJNS1_IJS4_S4_EEEiEEEEEEEEDaRKT_RKT0_ENKUlRKT_RKT0_E_clIS6_SC_EEDaSM_SP_ - $_ZN7cutlass13device_kernelIN5flash19enable_sm80_to_sm89INS1_16FlashAttnBwdSm80INS1_25CollectiveMainloopBwdSm80ILi2ELi2EN4cute5tupleIJNS5_1CILi128EEES8_NS7_ILi64EEEEEENS_10bfloat16_tEfNS_4arch4Sm80ELb0ELb0ELb1ELb1ELb0ELb0ELb0ELb0ELi2ELi4ELi4ELi4ELb0EEENS1_21CollectiveEpilogueBwdISA_SB_SD_Li256ELb1ELb0ELi2EEENS1_19SingleTileSchedulerILb1ELb0ELb0ELi128EEEEEEEEEvNT_6ParamsE$_ZZN4cute4takeILi1ELi3ENS_5tupleIJNS1_IJiNS_1CILi512EEEEEENS1_IJiiEEENS2_ILi1024EEEEEEEEDaRKT1_ENKUlDpRKT_E_clIJS5_S6_EEEDaSE_)
$_ZN7cutlass13device_kernelIN5flash19enable_sm80_to_sm89INS1_16FlashAttnBwdSm80INS1_25CollectiveMainloopBwdSm80ILi2ELi2EN4cute5tupleIJNS5_1CILi128EEES8_NS7_ILi64EEEEEENS_10bfloat16_tEfNS_4arch4Sm80ELb0ELb0ELb1ELb1ELb0ELb0ELb0ELb0ELi2ELi4ELi4ELi4ELb0EEENS1_21CollectiveEpilogueBwdISA_SB_SD_Li256ELb1ELb0ELi2EEENS1_19SingleTileSchedulerILb1ELb0ELb0ELi128EEEEEEEEEvNT_6ParamsE$_ZZN4cute4takeILi1ELi3ENS_5tupleIJNS1_IJiNS_1CILi512EEEEEENS1_IJiiEEENS2_ILi1024EEEEEEEEDaRKT1_ENKUlDpRKT_E_clIJS5_S6_EEEDaSE_:
[----:B------:R-:W-:Y:S02]  /*dbf0*/  IADD3 R2, R1, 0x1680, RZ ;  /* 0x0000168001027810 */ /* 0x000fe40007ffe0ff */
[----:B------:R-:W-:Y:S02]  /*dc00*/  MOV R6, 0xdc30 ;  /* 0x0000dc3000067802 */ /* 0x000fe40000000f00 */
[----:B------:R-:W-:Y:S02]  /*dc10*/  IADD3 R2, R2, c[0x0][0x20], RZ ;  /* 0x0000080002027a10 */ /* 0x000fe40007ffe0ff */
[----:B------:R-:W-:Y:S05]  /*dc20*/  CALL.REL.NOINC `($_ZN7cutlass13device_kernelIN5flash19enable_sm80_to_sm89INS1_16FlashAttnBwdSm80INS1_25CollectiveMainloopBwdSm80ILi2ELi2EN4cute5tupleIJNS5_1CILi128EEES8_NS7_ILi64EEEEEENS_10bfloat16_tEfNS_4arch4Sm80ELb0ELb0ELb1ELb1ELb0ELb0ELb0ELb0ELi2ELi4ELi4ELi4ELb0EEENS1_21CollectiveEpilogueBwdISA_SB_SD_Li256ELb1ELb0ELi2EEENS1_19SingleTileSchedulerILb1ELb0ELb0ELi128EEEEEEEEEvNT_6ParamsE$_ZN4cute3eso3ESOILb0ELb1EJNS_5tupleIJiiEEENS_1CILi1024EEEEEC2ERKS3_RKS5_) ;  /* 0xffffa8d000007944 */ /* 0x000fea0003c3ffff */
[----:B-1----:R1:W5:Y:S01]  /*dc30*/  LDL.64 R2, [R1+0x1680] ;  /* 0x0016800001027983 */ /* 0x0023620000100a00 */
[----:B------:R-:W-:-:S04]  /*dc40*/  MOV R5, 0x0 ;  /* 0x0000000000057802 */ /* 0x000fc80000000f00 */
[----:B------:R-:W-:Y:S05]  /*dc50*/  RET.REL.NODEC R4 `(_ZN7cutlass13device_kernelIN5flash19enable_sm80_to_sm89INS1_16FlashAttnBwdSm80INS1_25CollectiveMainloopBwdSm80ILi2ELi2EN4cute5tupleIJNS5_1CILi128EEES8_NS7_ILi64EEEEEENS_10bfloat16_tEfNS_4arch4Sm80ELb0ELb0ELb1ELb1ELb0ELb0ELb0ELb0ELi2ELi4ELi4ELi4ELb0EEENS1_21CollectiveEpilogueBwdISA_SB_SD_Li256ELb1ELb0ELi2EEENS1_19SingleTileSchedulerILb1ELb0ELb0ELi128EEEEEEEEEvNT_6ParamsE) ;  /* 0xffff23a004007950 */ /* 0x000fea0003c3ffff */
        .type           $_ZN7cutlass13device_kernelIN5flash19enable_sm80_to_sm89INS1_16FlashAttnBwdSm80INS1_25CollectiveMainloopBwdSm80ILi2ELi2EN4cute5tupleIJNS5_1CILi128EEES8_NS7_ILi64EEEEEENS_10bfloat16_tEfNS_4arch4Sm80ELb0ELb0ELb1ELb1ELb0ELb0ELb0ELb0ELi2ELi4ELi4ELi4ELb0EEENS1_21CollectiveEpilogueBwdISA_SB_SD_Li256ELb1ELb0ELi2EEENS1_19SingleTileSchedulerILb1ELb0ELb0ELi128EEEEEEEEEvNT_6ParamsE$_ZZN4cute5sliceINS_5tupleIJNS1_IJNS_10UnderscoreENS_1CILi0EEEEEENS1_IJS4_S2_EEEEEENS1_IJNS1_IJNS1_IJNS3_ILi1EEES4_EEES4_EEENS1_IJNS1_IJS4_S4_EEEiEEEEEEEEDaRKT_RKT0_ENKUlRKT_RKT0_E_clIS6_SC_EEDaSM_SP_,@function
        .size           $_ZN7cutlass13device_kernelIN5flash19enable_sm80_to_sm89INS1_16FlashAttnBwdSm80INS1_25CollectiveMainloopBwdSm80ILi2ELi2EN4cute5tupleIJNS5_1CILi128EEES8_NS7_ILi64EEEEEENS_10bfloat16_tEfNS_4arch4Sm80ELb0ELb0ELb1ELb1ELb0ELb0ELb0ELb0ELi2ELi4ELi4ELi4ELb0EEENS1_21CollectiveEpilogueBwdISA_SB_SD_Li256ELb1ELb0ELi2EEENS1_19SingleTileSchedulerILb1ELb0ELb0ELi128EEEEEEEEEvNT_6ParamsE$_ZZN4cute5sliceINS_5tupleIJNS1_IJNS_10UnderscoreENS_1CILi0EEEEEENS1_IJS4_S2_EEEEEENS1_IJNS1_IJNS1_IJNS3_ILi1EEES4_EEES4_EEENS1_IJNS1_IJS4_S4_EEEiEEEEEEEEDaRKT_RKT0_ENKUlRKT_RKT0_E_clIS6_SC_EEDaSM_SP_,($_ZN7cutlass13device_kernelIN5flash19enable_sm80_to_sm89INS1_16FlashAttnBwdSm80INS1_25CollectiveMainloopBwdSm80ILi2ELi2EN4cute5tupleIJNS5_1CILi128EEES8_NS7_ILi64EEEEEENS_10bfloat16_tEfNS_4arch4Sm80ELb0ELb0ELb1ELb1ELb0ELb0ELb0ELb0ELi2ELi4ELi4ELi4ELb0EEENS1_21CollectiveEpilogueBwdISA_SB_SD_Li256ELb1ELb0ELi2EEENS1_19SingleTileSchedulerILb1ELb0ELb0ELi128EEEEEEEEEvNT_6ParamsE$_ZZN4cute5sliceINS_5tupleIJNS_10UnderscoreES2_NS_1CILi0EEEEEENS1_IJNS1_IJNS3_ILi1EEES4_EEEiNS3_ILi1024EEEEEEEEDaRKT_RKT0_ENKUlRKT_RKT0_E_clIS2_iEEDaSI_SL_ - $_ZN7cutlass13device_kernelIN5flash19enable_sm80_to_sm89INS1_16FlashAttnBwdSm80INS1_25CollectiveMainloopBwdSm80ILi2ELi2EN4cute5tupleIJNS5_1CILi128EEES8_NS7_ILi64EEEEEENS_10bfloat16_tEfNS_4arch4Sm80ELb0ELb0ELb1ELb1ELb0ELb0ELb0ELb0ELi2ELi4ELi4ELi4ELb0EEENS1_21CollectiveEpilogueBwdISA_SB_SD_Li256ELb1ELb0ELi2EEENS1_19SingleTileSchedulerILb1ELb0ELb0ELi128EEEEEEEEEvNT_6ParamsE$_ZZN4cute5sliceINS_5tupleIJNS1_IJNS_10UnderscoreENS_1CILi0EEEEEENS1_IJS4_S2_EEEEEENS1_IJNS1_IJNS1_IJNS3_ILi1EEES4_EEES4_EEENS1_IJNS1_IJS4_S4_EEEiEEEEEEEEDaRKT_RKT0_ENKUlRKT_RKT0_E_clIS6_SC_EEDaSM_SP_)
$_ZN7cutlass13device_kernelIN5flash19enable_sm80_to_sm89INS1_16FlashAttnBwdSm80INS1_25CollectiveMainloopBwdSm80ILi2ELi2EN4cute5tupleIJNS5_1CILi128EEES8_NS7_ILi64EEEEEENS_10bfloat16_tEfNS_4arch4Sm80ELb0ELb0ELb1ELb1ELb0ELb0ELb0ELb0ELi2ELi4ELi4ELi4ELb0EEENS1_21CollectiveEpilogueBwdISA_SB_SD_Li256ELb1ELb0ELi2EEENS1_19SingleTileSchedulerILb1ELb0ELb0ELi128EEEEEEEEEvNT_6ParamsE$_ZZN4cute5sliceINS_5tupleIJNS1_IJNS_10UnderscoreENS_1CILi0EEEEEENS1_IJS4_S2_EEEEEENS1_IJNS1_IJNS1_IJNS3_ILi1EEES4_EEES4_EEENS1_IJNS1_IJS4_S4_EEEiEEEEEEEEDaRKT_RKT0_ENKUlRKT_RKT0_E_clIS6_SC_EEDaSM_SP_:
[----:B------:R-:W-:Y:S02]  /*dc60*/  MOV R10, 0xdc80 ;  /* 0x0000dc80000a7802 */ /* 0x000fe40000000f00 */
[----:B------:R-:W-:Y:S05]  /*dc70*/  CALL.REL.NOINC `($_ZN7cutlass13device_kernelIN5flash19enable_sm80_to_sm89INS1_16FlashAttnBwdSm80INS1_25CollectiveMainloopBwdSm80ILi2ELi2EN4cute5tupleIJNS5_1CILi128EEES8_NS7_ILi64EEEEEENS_10bfloat16_tEfNS_4arch4Sm80ELb0ELb0ELb1ELb1ELb0ELb0ELb0ELb0ELi2ELi4ELi4ELi4ELb0EEENS1_21CollectiveEpilogueBwdISA_SB_SD_Li256ELb1ELb0ELi2EEENS1_19SingleTileSchedulerILb1ELb0ELb0ELi128EEEEEEEEEvNT_6ParamsE$_ZZN4cute6detail10lift_sliceINS_5tupleIJNS_1CILi0EEENS_10UnderscoreEEEENS2_IJNS2_IJS4_S4_EEEiEEEEEDaRKT_RKT0_ENKUlRKT_RKT0_E_clIS5_iEEDaSH_SK_) ;  /* 0x000002a000007944 */ /* 0x000fea0003c00000 */
[----:B------:R-:W-:Y:S02]  /*dc80*/  MOV R10, 0xdca0 ;  /* 0x0000dca0000a7802 */ /* 0x000fe40000000f00 */
[----:B-1---5:R-:W-:Y:S05]  /*dc90*/  CALL.REL.NOINC `($_ZN7cutlass13device_kernelIN5flash19enable_sm80_to_sm89INS1_16FlashAttnBwdSm80INS1_25CollectiveMainloopBwdSm80ILi2ELi2EN4cute5tupleIJNS5_1CILi128EEES8_NS7_ILi64EEEEEENS_10bfloat16_tEfNS_4arch4Sm80ELb0ELb0ELb1ELb1ELb0ELb0ELb0ELb0ELi2ELi4ELi4ELi4ELb0EEENS1_21CollectiveEpilogueBwdISA_SB_SD_Li256ELb1ELb0ELi2EEENS1_19SingleTileSchedulerILb1ELb0ELb0ELi128EEEEEEEEEvNT_6ParamsE$_ZZN4cute12filter_tupleINS_5tupleIJNS_1CILi0EEENS_10UnderscoreEEEENS1_IJNS1_IJS3_S3_EEEiEEEZNS_6detail10lift_sliceIS5_S7_EEDaRKT_RKT0_EUlRKT_RKT0_E_EEDaSC_SF_OT1_ENKUlDpSI_E_clIJNS1_IJEEENS1_IJiEEEEEEDaSP_) ;  /* 0xffffef5000007944 */ /* 0x022fea0003c3ffff */
[----:B------:R-:W-:Y:S02]  /*dca0*/  MOV R7, 0x0 ;  /* 0x0000000000077802 */ /* 0x000fe40000000f00 */
[----:B-----5:R-:W-:Y:S02]  /*dcb0*/  MOV R3, R2 ;  /* 0x0000000200037202 */ /* 0x020fe40000000f00 */
[----:B------:R-:W-:Y:S05]  /*dcc0*/  RET.REL.NODEC R6 `(_ZN7cutlass13device_kernelIN5flash19enable_sm80_to_sm89INS1_16FlashAttnBwdSm80INS1_25CollectiveMainloopBwdSm80ILi2ELi2EN4cute5tupleIJNS5_1CILi128EEES8_NS7_ILi64EEEEEENS_10bfloat16_tEfNS_4arch4Sm80ELb0ELb0ELb1ELb1ELb0ELb0ELb0ELb0ELi2ELi4ELi4ELi4ELb0EEENS1_21CollectiveEpilogueBwdISA_SB_SD_Li256ELb1ELb0ELi2EEENS1_19SingleTileSchedulerILb1ELb0ELb0ELi128EEEEEEEEEvNT_6ParamsE) ;  /* 0xffff233006007950 */ /* 0x000fea0003c3ffff */
        .type           $_ZN7cutlass13device_kernelIN5flash19enable_sm80_to_sm89INS1_16FlashAttnBwdSm80INS1_25CollectiveMainloopBwdSm80ILi2ELi2EN4cute5tupleIJNS5_1CILi128EEES8_NS7_ILi64EEEEEENS_10bfloat16_tEfNS_4arch4Sm80ELb0ELb0ELb1ELb1ELb0ELb0ELb0ELb0ELi2ELi4ELi4ELi4ELb0EEENS1_21CollectiveEpilogueBwdISA_SB_SD_Li256ELb1ELb0ELi2EEENS1_19SingleTileSchedulerILb1ELb0ELb0ELi128EEEEEEEEEvNT_6ParamsE$_ZZN4cute5sliceINS_5tupleIJNS_10UnderscoreES2_NS_1CILi0EEEEEENS1_IJNS1_IJNS3_ILi1EEES4_EEEiNS3_ILi1024EEEEEEEEDaRKT_RKT0_ENKUlRKT_RKT0_E_clIS2_iEEDaSI_SL_,@function
        .size           $_ZN7cutlass13device_kernelIN5flash19enable_sm80_to_sm89INS1_16FlashAttnBwdSm80INS1_25CollectiveMainloopBwdSm80ILi2ELi2EN4cute5tupleIJNS5_1CILi128EEES8_NS7_ILi64EEEEEENS_10bfloat16_tEfNS_4arch4Sm80ELb0ELb0ELb1ELb1ELb0ELb0ELb0ELb0ELi2ELi4ELi4ELi4ELb0EEENS1_21CollectiveEpilogueBwdISA_SB_SD_Li256ELb1ELb0ELi2EEENS1_19SingleTileSchedulerILb1ELb0ELb0ELi128EEEEEEEEEvNT_6ParamsE$_ZZN4cute5sliceINS_5tupleIJNS_10UnderscoreES2_NS_1CILi0EEEEEENS1_IJNS1_IJNS3_ILi1EEES4_EEEiNS3_ILi1024EEEEEEEEDaRKT_RKT0_ENKUlRKT_RKT0_E_clIS2_iEEDaSI_SL_,($_ZN7cutlass13device_kernelIN5flash19enable_sm80_to_sm89INS1_16FlashAttnBwdSm80INS1_25CollectiveMainloopBwdSm80ILi2ELi2EN4cute5tupleIJNS5_1CILi128EEES8_NS7_ILi64EEEEEENS_10bfloat16_tEfNS_4arch4Sm80ELb0ELb0ELb1ELb1ELb0ELb0ELb0ELb0ELi2ELi4ELi4ELi4ELb0EEENS1_21CollectiveEpilogueBwdISA_SB_SD_Li256ELb1ELb0ELi2EEENS1_19SingleTileSchedulerILb1ELb0ELb0ELi128EEEEEEEEEvNT_6ParamsE$_ZZN4cute5sliceINS_5tupleIJNS_10UnderscoreES2_S2_iEEENS1_IJNS1_IJNS_1CILi1EEENS4_ILi0EEEEEENS4_ILi4096EEENS1_IJiiEEENS1_IJS6_NS4_ILi8192EEEEEEEEEEEDaRKT_RKT0_ENKUlRKT_RKT0_E_clIS2_S9_EEDaSL_SO_ - $_ZN7cutlass13device_kernelIN5flash19enable_sm80_to_sm89INS1_16FlashAttnBwdSm80INS1_25CollectiveMainloopBwdSm80ILi2ELi2EN4cute5tupleIJNS5_1CILi128EEES8_NS7_ILi64EEEEEENS_10bfloat16_tEfNS_4arch4Sm80ELb0ELb0ELb1ELb1ELb0ELb0ELb0ELb0ELi2ELi4ELi4ELi4ELb0EEENS1_21CollectiveEpilogueBwdISA_SB_SD_Li256ELb1ELb0ELi2EEENS1_19SingleTileSchedulerILb1ELb0ELb0ELi128EEEEEEEEEvNT_6ParamsE$_ZZN4cute5sliceINS_5tupleIJNS_10UnderscoreES2_NS_1CILi0EEEEEENS1_IJNS1_IJNS3_ILi1EEES4_EEEiNS3_ILi1024EEEEEEEEDaRKT_RKT0_ENKUlRKT_RKT0_E_clIS2_iEEDaSI_SL_)
$_ZN7cutlass13device_kernelIN5flash19enable_sm80_to_sm89INS1_16FlashAttnBwdSm80INS1_25CollectiveMainloopBwdSm80ILi2ELi2EN4cute5tupleIJNS5_1CILi128EEES8_NS7_ILi64EEEEEENS_10bfloat16_tEfNS_4arch4Sm80ELb0ELb0ELb1ELb1ELb0ELb0ELb0ELb0ELi2ELi4ELi4ELi4ELb0EEENS1_21CollectiveEpilogueBwdISA_SB_SD_Li256ELb1ELb0ELi2EEENS1_19SingleTileSchedulerILb1ELb0ELb0ELi128EEEEEEEEEvNT_6ParamsE$_ZZN4cute5sliceINS_5tupleIJNS_10UnderscoreES2_NS_1CILi0EEEEEENS1_IJNS1_IJNS3_ILi1EEES4_EEEiNS3_ILi1024EEEEEEEEDaRKT_RKT0_ENKUlRKT_RKT0_E_clIS2_iEEDaSI_SL_:
[----:B------:R-:W-:Y:S02]  /*dcd0*/  IADD3 R2, R1, 0x1680, RZ ;  /* 0x0000168001027810 */ /* 0x000fe40007ffe0ff */
[----:B------:R-:W-:Y:S02]  /*dce0*/  MOV R8, 0xdd10 ;  /* 0x0000dd1000087802 */ /* 0x000fe40000000f00 */
[----:B------:R-:W-:Y:S02]  /*dcf0*/  IADD3 R2, R2, c[0x0][0x20], RZ ;  /* 0x0000080002027a10 */ /* 0x000fe40007ffe0ff */
[----:B------:R-:W-:Y:S05]  /*dd00*/  CALL.REL.NOINC `($_ZN7cutlass13device_kernelIN5flash19enable_sm80_to_sm89INS1_16FlashAttnBwdSm80INS1_25CollectiveMainloopBwdSm80ILi2ELi2EN4cute5tupleIJNS5_1CILi128EEES8_NS7_ILi64EEEEEENS_10bfloat16_tEfNS_4arch4Sm80ELb0ELb0ELb1ELb1ELb0ELb0ELb0ELb0ELi2ELi4ELi4ELi4ELb0EEENS1_21CollectiveEpilogueBwdISA_SB_SD_Li256ELb1ELb0ELi2EEENS1_19SingleTileSchedulerILb1ELb0ELb0ELi128EEEEEEEEEvNT_6ParamsE$_ZN4cute3eso3ESOILb0ELb1EJiEEC2ERKi) ;  /* 0xffffa8f000007944 */ /* 0x000fea0003c3ffff */
[----:B-1----:R1:W5:Y:S01]  /*dd10*/  LDL R3, [R1+0x1680] ;  /* 0x0016800001037983 */ /* 0x0023620000100800 */
[----:B------:R-:W-:-:S04]  /*dd20*/  MOV R11, 0x0 ;  /* 0x00000000000b7802 */ /* 0x000fc80000000f00 */
[----:B------:R-:W-:Y:S05]  /*dd30*/  RET.REL.NODEC R10 `(_ZN7cutlass13device_kernelIN5flash19enable_sm80_to_sm89INS1_16FlashAttnBwdSm80INS1_25CollectiveMainloopBwdSm80ILi2ELi2EN4cute5tupleIJNS5_1CILi128EEES8_NS7_ILi64EEEEEENS_10bfloat16_tEfNS_4arch4Sm80ELb0ELb0ELb1ELb1ELb0ELb0ELb0ELb0ELi2ELi4ELi4ELi4ELb0EEENS1_21CollectiveEpilogueBwdISA_SB_SD_Li256ELb1ELb0ELi2EEENS1_19SingleTileSchedulerILb1ELb0ELb0ELi128EEEEEEEEEvNT_6ParamsE) ;  /* 0xffff22c00a007950 */ /* 0x000fea0003c3ffff */
        .type           $_ZN7cutlass13device_kernelIN5flash19enable_sm80_to_sm89INS1_16FlashAttnBwdSm80INS1_25CollectiveMainloopBwdSm80ILi2ELi2EN4cute5tupleIJNS5_1CILi128EEES8_NS7_ILi64EEEEEENS_10bfloat16_tEfNS_4arch4Sm80ELb0ELb0ELb1ELb1ELb0ELb0ELb0ELb0ELi2ELi4ELi4ELi4ELb0EEENS1_21CollectiveEpilogueBwdISA_SB_SD_Li256ELb1ELb0ELi2EEENS1_19SingleTileSchedulerILb1ELb0ELb0ELi128EEEEEEEEEvNT_6ParamsE$_ZZN4cute5sliceINS_5tupleIJNS_10UnderscoreES2_S2_iEEENS1_IJNS1_IJNS_1CILi1EEENS4_ILi0EEEEEENS4_ILi4096EEENS1_IJiiEEENS1_IJS6_NS4_ILi8192EEEEEEEEEEEDaRKT_RKT0_ENKUlRKT_RKT0_E_clIS2_S9_EEDaSL_SO_,@function
        .size           $_ZN7cutlass13device_kernelIN5flash19enable_sm80_to_sm89INS1_16FlashAttnBwdSm80INS1_25CollectiveMainloopBwdSm80ILi2ELi2EN4cute5tupleIJNS5_1CILi128EEES8_NS7_ILi64EEEEEENS_10bfloat16_tEfNS_4arch4Sm80ELb0ELb0ELb1ELb1ELb0ELb0ELb0ELb0ELi2ELi4ELi4ELi4ELb0EEENS1_21CollectiveEpilogueBwdISA_SB_SD_Li256ELb1ELb0ELi2EEENS1_19SingleTileSchedulerILb1ELb0ELb0ELi128EEEEEEEEEvNT_6ParamsE$_ZZN4cute5sliceINS_5tupleIJNS_10UnderscoreES2_S2_iEEENS1_IJNS1_IJNS_1CILi1EEENS4_ILi0EEEEEENS4_ILi4096EEENS1_IJiiEEENS1_IJS6_NS4_ILi8192EEEEEEEEEEEDaRKT_RKT0_ENKUlRKT_RKT0_E_clIS2_S9_EEDaSL_SO_,($_ZN7cutlass13device_kernelIN5flash19enable_sm80_to_sm89INS1_16FlashAttnBwdSm80INS1_25CollectiveMainloopBwdSm80ILi2ELi2EN4cute5tupleIJNS5_1CILi128EEES8_NS7_ILi64EEEEEENS_10bfloat16_tEfNS_4arch4Sm80ELb0ELb0ELb1ELb1ELb0ELb0ELb0ELb0ELi2ELi4ELi4ELi4ELb0EEENS1_21CollectiveEpilogueBwdISA_SB_SD_Li256ELb1ELb0ELi2EEENS1_19SingleTileSchedulerILb1ELb0ELb0ELi128EEEEEEEEEvNT_6ParamsE$_ZZN4cute5sliceINS_5tupleIJNS_10UnderscoreES2_S2_iEEENS1_IJNS1_IJNS_1CILi1EEENS4_ILi0EEEEEEiNS4_ILi1024EEENS4_ILi8192EEEEEEEEDaRKT_RKT0_ENKUlRKT_RKT0_E_clIS2_iEEDaSJ_SM_ - $_ZN7cutlass13device_kernelIN5flash19enable_sm80_to_sm89INS1_16FlashAttnBwdSm80INS1_25CollectiveMainloopBwdSm80ILi2ELi2EN4cute5tupleIJNS5_1CILi128EEES8_NS7_ILi64EEEEEENS_10bfloat16_tEfNS_4arch4Sm80ELb0ELb0ELb1ELb1ELb0ELb0ELb0ELb0ELi2ELi4ELi4ELi4ELb0EEENS1_21CollectiveEpilogueBwdISA_SB_SD_Li256ELb1ELb0ELi2EEENS1_19SingleTileSchedulerILb1ELb0ELb0ELi128EEEEEEEEEvNT_6ParamsE$_ZZN4cute5sliceINS_5tupleIJNS_10UnderscoreES2_S2_iEEENS1_IJNS1_IJNS_1CILi1EEENS4_ILi0EEEEEENS4_ILi4096EEENS1_IJiiEEENS1_IJS6_NS4_ILi8192EEEEEEEEEEEDaRKT_RKT0_ENKUlRKT_RKT0_E_clIS2_S9_EEDaSL_SO_)
$_ZN7cutlass13device_kernelIN5flash19enable_sm80_to_sm89INS1_16FlashAttnBwdSm80INS1_25CollectiveMainloopBwdSm80ILi2ELi2EN4cute5tupleIJNS5_1CILi128EEES8_NS7_ILi64EEEEEENS_10bfloat16_tEfNS_4arch4Sm80ELb0ELb0ELb1ELb1ELb0ELb0ELb0ELb0ELi2ELi4ELi4ELi4ELb0EEENS1_21CollectiveEpilogueBwdISA_SB_SD_Li256ELb1ELb0ELi2EEENS1_19SingleTileSchedulerILb1ELb0ELb0ELi128EEEEEEEEEvNT_6ParamsE$_ZZN4cute5sliceINS_5tupleIJNS_10UnderscoreES2_S2_iEEENS1_IJNS1_IJNS_1CILi1EEENS4_ILi0EEEEEENS4_ILi4096EEENS1_IJiiEEENS1_IJS6_NS4_ILi8192EEEEEEEEEEEDaRKT_RKT0_ENKUlRKT_RKT0_E_clIS2_S9_EEDaSL_SO_:
[----:B------:R-:W-:Y:S02]  /*dd40*/  IADD3 R2, R1, 0x1380, RZ ;  /* 0x0000138001027810 */ /* 0x000fe40007ffe0ff */
[----:B------:R-:W-:Y:S02]  /*dd50*/  MOV R6, 0xdd80 ;  /* 0x0000dd8000067802 */ /* 0x000fe40000000f00 */
[----:B------:R-:W-:Y:S02]  /*dd60*/  IADD3 R2, R2, c[0x0][0x20], RZ ;  /* 0x0000080002027a10 */ /* 0x000fe40007ffe0ff */
[----:B------:R-:W-:Y:S05]  /*dd70*/  CALL.REL.NOINC `($_ZN7cutlass13device_kernelIN5flash19enable_sm80_to_sm89INS1_16FlashAttnBwdSm80INS1_25CollectiveMainloopBwdSm80ILi2ELi2EN4cute5tupleIJNS5_1CILi128EEES8_NS7_ILi64EEEEEENS_10bfloat16_tEfNS_4arch4Sm80ELb0ELb0ELb1ELb1ELb0ELb0ELb0ELb0ELi2ELi4ELi4ELi4ELb0EEENS1_21CollectiveEpilogueBwdISA_SB_SD_Li256ELb1ELb0ELi2EEENS1_19SingleTileSchedulerILb1ELb0ELb0ELi128EEEEEEEEEvNT_6ParamsE$_ZN4cute3eso3ESOILb0ELb1EJNS_5tupleIJiiEEEEEC2ERKS3_) ;  /* 0xffffa72000007944 */ /* 0x000fea0003c3ffff */
[----:B-1----:R1:W5:Y:S01]  /*dd80*/  LDL.64 R2, [R1+0x1380] ;  /* 0x0013800001027983 */ /* 0x0023620000100a00 */
[----:B------:R-:W-:-:S04]  /*dd90*/  MOV R5, 0x0 ;  /* 0x0000000000057802 */ /* 0x000fc80000000f00 */
[----:B------:R-:W-:Y:S05]  /*dda0*/  RET.REL.NODEC R4 `(_ZN7cutlass13device_kernelIN5flash19enable_sm80_to_sm89INS1_16FlashAttnBwdSm80INS1_25CollectiveMainloopBwdSm80ILi2ELi2EN4cute5tupleIJNS5_1CILi128EEES8_NS7_ILi64EEEEEENS_10bfloat16_tEfNS_4arch4Sm80ELb0ELb0ELb1ELb1ELb0ELb0ELb0ELb0ELi2ELi4ELi4ELi4ELb0EEENS1_21CollectiveEpilogueBwdISA_SB_SD_Li256ELb1ELb0ELi2EEENS1_19SingleTileSchedulerILb1ELb0ELb0ELi128EEEEEEEEEvNT_6ParamsE) ;  /* 0xffff225004007950 */ /* 0x000fea0003c3ffff */
        .type           $_ZN7cutlass13device_kernelIN5flash19enable_sm80_to_sm89INS1_16FlashAttnBwdSm80INS1_25CollectiveMainloopBwdSm80ILi2ELi2EN4cute5tupleIJNS5_1CILi128EEES8_NS7_ILi64EEEEEENS_10bfloat16_tEfNS_4arch4Sm80ELb0ELb0ELb1ELb1ELb0ELb0ELb0ELb0ELi2ELi4ELi4ELi4ELb0EEENS1_21CollectiveEpilogueBwdISA_SB_SD_Li256ELb1ELb0ELi2EEENS1_19SingleTileSchedulerILb1ELb0ELb0ELi128EEEEEEEEEvNT_6ParamsE$_ZZN4cute5sliceINS_5tupleIJNS_10UnderscoreES2_S2_iEEENS1_IJNS1_IJNS_1CILi1EEENS4_ILi0EEEEEEiNS4_ILi1024EEENS4_ILi8192EEEEEEEEDaRKT_RKT0_ENKUlRKT_RKT0_E_clIS2_iEEDaSJ_SM_,@function
        .size           $_ZN7cutlass13device_kernelIN5flash19enable_sm80_to_sm89INS1_16FlashAttnBwdSm80INS1_25CollectiveMainloopBwdSm80ILi2ELi2EN4cute5tupleIJNS5_1CILi128EEES8_NS7_ILi64EEEEEENS_10bfloat16_tEfNS_4arch4Sm80ELb0ELb0ELb1ELb1ELb0ELb0ELb0ELb0ELi2ELi4ELi4ELi4ELb0EEENS1_21CollectiveEpilogueBwdISA_SB_SD_Li256ELb1ELb0ELi2EEENS1_19SingleTileSchedulerILb1ELb0ELb0ELi128EEEEEEEEEvNT_6ParamsE$_ZZN4cute5sliceINS_5tupleIJNS_10UnderscoreES2_S2_iEEENS1_IJNS1_IJNS_1CILi1EEENS4_ILi0EEEEEEiNS4_ILi1024EEENS4_ILi8192EEEEEEEEDaRKT_RKT0_ENKUlRKT_RKT0_E_clIS2_iEEDaSJ_SM_,($_ZN7cutlass13device_kernelIN5flash19enable_sm80_to_sm89INS1_16FlashAttnBwdSm80INS1_25CollectiveMainloopBwdSm80ILi2ELi2EN4cute5tupleIJNS5_1CILi128EEES8_NS7_ILi64EEEEEENS_10bfloat16_tEfNS_4arch4Sm80ELb0ELb0ELb1ELb1ELb0ELb0ELb0ELb0ELi2ELi4ELi4ELi4ELb0EEENS1_21CollectiveEpilogueBwdISA_SB_SD_Li256ELb1ELb0ELi2EEENS1_19SingleTileSchedulerILb1ELb0ELb0ELi128EEEEEEEEEvNT_6ParamsE$_ZZN4cute5sliceINS_5tupleIJNS_10UnderscoreES2_S2_iEEENS1_IJNS1_IJNS_1CILi1EEENS4_ILi0EEEEEElS6_lEEEEEDaRKT_RKT0_ENKUlRKT_RKT0_E_clIS2_lEEDaSH_SK_ - $_ZN7cutlass13device_kernelIN5flash19enable_sm80_to_sm89INS1_16FlashAttnBwdSm80INS1_25CollectiveMainloopBwdSm80ILi2ELi2EN4cute5tupleIJNS5_1CILi128EEES8_NS7_ILi64EEEEEENS_10bfloat16_tEfNS_4arch4Sm80ELb0ELb0ELb1ELb1ELb0ELb0ELb0ELb0ELi2ELi4ELi4ELi4ELb0EEENS1_21CollectiveEpilogueBwdISA_SB_SD_Li256ELb1ELb0ELi2EEENS1_19SingleTileSchedulerILb1ELb0ELb0ELi128EEEEEEEEEvNT_6ParamsE$_ZZN4cute5sliceINS_5tupleIJNS_10UnderscoreES2_S2_iEEENS1_IJNS1_IJNS_1CILi1EEENS4_ILi0EEEEEEiNS4_ILi1024EEENS4_ILi8192EEEEEEEEDaRKT_RKT0_ENKUlRKT_RKT0_E_clIS2_iEEDaSJ_SM_)
$_ZN7cutlass13device_kernelIN5flash19enable_sm80_to_sm89INS1_16FlashAttnBwdSm80INS1_25CollectiveMainloopBwdSm80ILi2ELi2EN4cute5tupleIJNS5_1CILi128EEES8_NS7_ILi64EEEEEENS_10bfloat16_tEfNS_4arch4Sm80ELb0ELb0ELb1ELb1ELb0ELb0ELb0ELb0ELi2ELi4ELi4ELi4ELb0EEENS1_21CollectiveEpilogueBwdISA_SB_SD_Li256ELb1ELb0ELi2EEENS1_19SingleTileSchedulerILb1ELb0ELb0ELi128EEEEEEEEEvNT_6ParamsE$_ZZN4cute5sliceINS_5tupleIJNS_10UnderscoreES2_S2_iEEENS1_IJNS1_IJNS_1CILi1EEENS4_ILi0EEEEEEiNS4_ILi1024EEENS4_ILi8192EEEEEEEEDaRKT_RKT0_ENKUlRKT_RKT0_E_clIS2_iEEDaSJ_SM_:
[----:B------:R-:W-:Y:S02]  /*ddb0*/  IADD3 R2, R1, 0x1380, RZ ;  /* 0x0000138001027810 */ /* 0x000fe40007ffe0ff */
[----:B------:R-:W-:Y:S02]  /*ddc0*/  MOV R8, 0xddf0 ;  /* 0x0000ddf000087802 */ /* 0x000fe40000000f00 */
[----:B------:R-:W-:Y:S02]  /*ddd0*/  IADD3 R2, R2, c[0x0][0x20], RZ ;  /* 0x0000080002027a10 */ /* 0x000fe40007ffe0ff */
[----:B------:R-:W-:Y:S05]  /*dde0*/  CALL.REL.NOINC `($_ZN7cutlass13device_kernelIN5flash19enable_sm80_to_sm89INS1_16FlashAttnBwdSm80INS1_25CollectiveMainloopBwdSm80ILi2ELi2EN4cute5tupleIJNS5_1CILi128EEES8_NS7_ILi64EEEEEENS_10bfloat16_tEfNS_4arch4Sm80ELb0ELb0ELb1ELb1ELb0ELb0ELb0ELb0ELi2ELi4ELi4ELi4ELb0EEENS1_21CollectiveEpilogueBwdISA_SB_SD_Li256ELb1ELb0ELi2EEENS1_19SingleTileSchedulerILb1ELb0ELb0ELi128EEEEEEEEEvNT_6ParamsE$_ZN4cute3eso3ESOILb0ELb1EJiEEC2ERKi) ;  /* 0xffffa81000007944 */ /* 0x000fea0003c3ffff */
[----:B-1----:R1:W5:Y:S01]  /*ddf0*/  LDL R3, [R1+0x1380] ;  /* 0x0013800001037983 */ /* 0x0023620000100800 */
[----:B------:R-:W-:Y:S02]  /*de00*/  MOV R8, R4 ;  /* 0x0000000400087202 */ /* 0x000fe40000000f00 */
[----:B------:R-:W-:-:S04]  /*de10*/  MOV R9, 0x0 ;  /* 0x0000000000097802 */ /* 0x000fc80000000f00 */
[----:B------:R-:W-:Y:S05]  /*de20*/  RET.REL.NODEC R8 `(_ZN7cutlass13device_kernelIN5flash19enable_sm80_to_sm89INS1_16FlashAttnBwdSm80INS1_25CollectiveMainloopBwdSm80ILi2ELi2EN4cute5tupleIJNS5_1CILi128EEES8_NS7_ILi64EEEEEENS_10bfloat16_tEfNS_4arch4Sm80ELb0ELb0ELb1ELb1ELb0ELb0ELb0ELb0ELi2ELi4ELi4ELi4ELb0EEENS1_21CollectiveEpilogueBwdISA_SB_SD_Li256ELb1ELb0ELi2EEENS1_19SingleTileSchedulerILb1ELb0ELb0ELi128EEEEEEEEEvNT_6ParamsE) ;  /* 0xffff21d008007950 */ /* 0x000fea0003c3ffff */
        .type           $_ZN7cutlass13device_kernelIN5flash19enable_sm80_to_sm89INS1_16FlashAttnBwdSm80INS1_25CollectiveMainloopBwdSm80ILi2ELi2EN4cute5tupleIJNS5_1CILi128EEES8_NS7_ILi64EEEEEENS_10bfloat16_tEfNS_4arch4Sm80ELb0ELb0ELb1ELb1ELb0ELb0ELb0ELb0ELi2ELi4ELi4ELi4ELb0EEENS1_21CollectiveEpilogueBwdISA_SB_SD_Li256ELb1ELb0ELi2EEENS1_19SingleTileSchedulerILb1ELb0ELb0ELi128EEEEEEEEEvNT_6ParamsE$_ZZN4cute5sliceINS_5tupleIJNS_10UnderscoreES2_S2_iEEENS1_IJNS1_IJNS_1CILi1EEENS4_ILi0EEEEEElS6_lEEEEEDaRKT_RKT0_ENKUlRKT_RKT0_E_clIS2_lEEDaSH_SK_,@function
        .size           $_ZN7cutlass13device_kernelIN5flash19enable_sm80_to_sm89INS1_16FlashAttnBwdSm80INS1_25CollectiveMainloopBwdSm80ILi2ELi2EN4cute5tupleIJNS5_1CILi128EEES8_NS7_ILi64EEEEEENS_10bfloat16_tEfNS_4arch4Sm80ELb0ELb0ELb1ELb1ELb0ELb0ELb0ELb0ELi2ELi4ELi4ELi4ELb0EEENS1_21CollectiveEpilogueBwdISA_SB_SD_Li256ELb1ELb0ELi2EEENS1_19SingleTileSchedulerILb1ELb0ELb0ELi128EEEEEEEEEvNT_6ParamsE$_ZZN4cute5sliceINS_5tupleIJNS_10UnderscoreES2_S2_iEEENS1_IJNS1_IJNS_1CILi1EEENS4_ILi0EEEEEElS6_lEEEEEDaRKT_RKT0_ENKUlRKT_RKT0_E_clIS2_lEEDaSH_SK_,($_ZN7cutlass13device_kernelIN5flash19enable_sm80_to_sm89INS1_16FlashAttnBwdSm80INS1_25CollectiveMainloopBwdSm80ILi2ELi2EN4cute5tupleIJNS5_1CILi128EEES8_NS7_ILi64EEEEEENS_10bfloat16_tEfNS_4arch4Sm80ELb0ELb0ELb1ELb1ELb0ELb0ELb0ELb0ELi2ELi4ELi4ELi4ELb0EEENS1_21CollectiveEpilogueBwdISA_SB_SD_Li256ELb1ELb0ELi2EEENS1_19SingleTileSchedulerILb1ELb0ELb0ELi128EEEEEEEEEvNT_6ParamsE$_ZZN4cute5sliceINS_5tupleIJNS_10UnderscoreES2_iEEENS1_IJNS1_IJNS_1CILi1EEENS4_ILi0EEEEEEiNS4_ILi1024EEEEEEEEDaRKT_RKT0_ENKUlRKT_RKT0_E_clIS2_iEEDaSI_SL_ - $_ZN7cutlass13device_kernelIN5flash19enable_sm80_to_sm89INS1_16FlashAttnBwdSm80INS1_25CollectiveMainloopBwdSm80ILi2ELi2EN4cute5tupleIJNS5_1CILi128EEES8_NS7_ILi64EEEEEENS_10bfloat16_tEfNS_4arch4Sm80ELb0ELb0ELb1ELb1ELb0ELb0ELb0ELb0ELi2ELi4ELi4ELi4ELb0EEENS1_21CollectiveEpilogueBwdISA_SB_SD_Li256ELb1ELb0ELi2EEENS1_19SingleTileSchedulerILb1ELb0ELb0ELi128EEEEEEEEEvNT_6ParamsE$_ZZN4cute5sliceINS_5tupleIJNS_10UnderscoreES2_S2_iEEENS1_IJNS1_IJNS_1CILi1EEENS4_ILi0EEEEEElS6_lEEEEEDaRKT_RKT0_ENKUlRKT_RKT0_E_clIS2_lEEDaSH_SK_)
$_ZN7cutlass13device_kernelIN5flash19enable_sm80_to_sm89INS1_16FlashAttnBwdSm80INS1_25CollectiveMainloopBwdSm80ILi2ELi2EN4cute5tupleIJNS5_1CILi128EEES8_NS7_ILi64EEEEEENS_10bfloat16_tEfNS_4arch4Sm80ELb0ELb0ELb1ELb1ELb0ELb0ELb0ELb0ELi2ELi4ELi4ELi4ELb0EEENS1_21CollectiveEpilogueBwdISA_SB_SD_Li256ELb1ELb0ELi2EEENS1_19SingleTileSchedulerILb1ELb0ELb0ELi128EEEEEEEEEvNT_6ParamsE$_ZZN4cute5sliceINS_5tupleIJNS_10UnderscoreES2_S2_iEEENS1_IJNS1_IJNS_1CILi1EEENS4_ILi0EEEEEElS6_lEEEEEDaRKT_RKT0_ENKUlRKT_RKT0_E_clIS2_lEEDaSH_SK_:
[----:B------:R-:W-:Y:S02]  /*de30*/  IADD3 R5, R1, 0x16a8, RZ ;  /* 0x000016a801057810 */ /* 0x000fe40007ffe0ff */
[----:B------:R-:W-:Y:S02]  /*de40*/  MOV R6, 0xde70 ;  /* 0x0000de7000067802 */ /* 0x000fe40000000f00 */
[----:B------:R-:W-:Y:S02]  /*de50*/  IADD3 R5, R5, c[0x0][0x20], RZ ;  /* 0x0000080005057a10 */ /* 0x000fe40007ffe0ff */
[----:B------:R-:W-:Y:S05]  /*de60*/  CALL.REL.NOINC `($_ZN7cutlass13device_kernelIN5flash19enable_sm80_to_sm89INS1_16FlashAttnBwdSm80INS1_25CollectiveMainloopBwdSm80ILi2ELi2EN4cute5tupleIJNS5_1CILi128EEES8_NS7_ILi64EEEEEENS_10bfloat16_tEfNS_4arch4Sm80ELb0ELb0ELb1ELb1ELb0ELb0ELb0ELb0ELi2ELi4ELi4ELi4ELb0EEENS1_21CollectiveEpilogueBwdISA_SB_SD_Li256ELb1ELb0ELi2EEENS1_19SingleTileSchedulerILb1ELb0ELb0ELi128EEEEEEEEEvNT_6ParamsE$_ZN4cute3eso3ESOILb0ELb1EJlEEC2ERKl) ;  /* 0xffffa99000007944 */ /* 0x000fea0003c3ffff */
[----:B-1----:R1:W5:Y:S01]  /*de70*/  LDL.64 R2, [R1+0x16a8] ;  /* 0x0016a80001027983 */ /* 0x0023620000100a00 */
[----:B------:R-:W-:-:S04]  /*de80*/  MOV R5, 0x0 ;  /* 0x0000000000057802 */ /* 0x000fc80000000f00 */
[----:B------:R-:W-:Y:S05]  /*de90*/  RET.REL.NODEC R4 `(_ZN7cutlass13device_kernelIN5flash19enable_sm80_to_sm89INS1_16FlashAttnBwdSm80INS1_25CollectiveMainloopBwdSm80ILi2ELi2EN4cute5tupleIJNS5_1CILi128EEES8_NS7_ILi64EEEEEENS_10bfloat16_tEfNS_4arch4Sm80ELb0ELb0ELb1ELb1ELb0ELb0ELb0ELb0ELi2ELi4ELi4ELi4ELb0EEENS1_21CollectiveEpilogueBwdISA_SB_SD_Li256ELb1ELb0ELi2EEENS1_19SingleTileSchedulerILb1ELb0ELb0ELi128EEEEEEEEEvNT_6ParamsE) ;  /* 0xffff216004007950 */ /* 0x000fea0003c3ffff */
        .type           $_ZN7cutlass13device_kernelIN5flash19enable_sm80_to_sm89INS1_16FlashAttnBwdSm80INS1_25CollectiveMainloopBwdSm80ILi2ELi2EN4cute5tupleIJNS5_1CILi128EEES8_NS7_ILi64EEEEEENS_10bfloat16_tEfNS_4arch4Sm80ELb0ELb0ELb1ELb1ELb0ELb0ELb0ELb0ELi2ELi4ELi4ELi4ELb0EEENS1_21CollectiveEpilogueBwdISA_SB_SD_Li256ELb1ELb0ELi2EEENS1_19SingleTileSchedulerILb1ELb0ELb0ELi128EEEEEEEEEvNT_6ParamsE$_ZZN4cute5sliceINS_5tupleIJNS_10UnderscoreES2_iEEENS1_IJNS1_IJNS_1CILi1EEENS4_ILi0EEEEEEiNS4_ILi1024EEEEEEEEDaRKT_RKT0_ENKUlRKT_RKT0_E_clIS2_iEEDaSI_SL_,@function
        .size           $_ZN7cutlass13device_kernelIN5flash19enable_sm80_to_sm89INS1_16FlashAttnBwdSm80INS1_25CollectiveMainloopBwdSm80ILi2ELi2EN4cute5tupleIJNS5_1CILi128EEES8_NS7_ILi64EEEEEENS_10bfloat16_tEfNS_4arch4Sm80ELb0ELb0ELb1ELb1ELb0ELb0ELb0ELb0ELi2ELi4ELi4ELi4ELb0EEENS1_21CollectiveEpilogueBwdISA_SB_SD_Li256ELb1ELb0ELi2EEENS1_19SingleTileSchedulerILb1ELb0ELb0ELi128EEEEEEEEEvNT_6ParamsE$_ZZN4cute5sliceINS_5tupleIJNS_10UnderscoreES2_iEEENS1_IJNS1_IJNS_1CILi1EEENS4_ILi0EEEEEEiNS4_ILi1024EEEEEEEEDaRKT_RKT0_ENKUlRKT_RKT0_E_clIS2_iEEDaSI_SL_,($_ZN7cutlass13device_kernelIN5flash19enable_sm80_to_sm89INS1_16FlashAttnBwdSm80INS1_25CollectiveMainloopBwdSm80ILi2ELi2EN4cute5tupleIJNS5_1CILi128EEES8_NS7_ILi64EEEEEENS_10bfloat16_tEfNS_4arch4Sm80ELb0ELb0ELb1ELb1ELb0ELb0ELb0ELb0ELi2ELi4ELi4ELi4ELb0EEENS1_21CollectiveEpilogueBwdISA_SB_SD_Li256ELb1ELb0ELi2EEENS1_19SingleTileSchedulerILb1ELb0ELb0ELi128EEEEEEEEEvNT_6ParamsE$_ZZN4cute6detail10lift_sliceINS_5tupleIJNS_1CILi0EEENS_10UnderscoreEEEENS2_IJNS2_IJS4_S4_EEEiEEEEEDaRKT_RKT0_ENKUlRKT_RKT0_E_clIS5_iEEDaSH_SK_ - $_ZN7cutlass13device_kernelIN5flash19enable_sm80_to_sm89INS1_16FlashAttnBwdSm80INS1_25CollectiveMainloopBwdSm80ILi2ELi2EN4cute5tupleIJNS5_1CILi128EEES8_NS7_ILi64EEEEEENS_10bfloat16_tEfNS_4arch4Sm80ELb0ELb0ELb1ELb1ELb0ELb0ELb0ELb0ELi2ELi4ELi4ELi4ELb0EEENS1_21CollectiveEpilogueBwdISA_SB_SD_Li256ELb1ELb0ELi2EEENS1_19SingleTileSchedulerILb1ELb0ELb0ELi128EEEEEEEEEvNT_6ParamsE$_ZZN4cute5sliceINS_5tupleIJNS_10UnderscoreES2_iEEENS1_IJNS1_IJNS_1CILi1EEENS4_ILi0EEEEEEiNS4_ILi1024EEEEEEEEDaRKT_RKT0_ENKUlRKT_RKT0_E_clIS2_iEEDaSI_SL_)
$_ZN7cutlass13device_kernelIN5flash19enable_sm80_to_sm89INS1_16FlashAttnBwdSm80INS1_25CollectiveMainloopBwdSm80ILi2ELi2EN4cute5tupleIJNS5_1CILi128EEES8_NS7_ILi64EEEEEENS_10bfloat16_tEfNS_4arch4Sm80ELb0ELb0ELb1ELb1ELb0ELb0ELb0ELb0ELi2ELi4ELi4ELi4ELb0EEENS1_21CollectiveEpilogueBwdISA_SB_SD_Li256ELb1ELb0ELi2EEENS1_19SingleTileSchedulerILb1ELb0ELb0ELi128EEEEEEEEEvNT_6ParamsE$_ZZN4cute5sliceINS_5tupleIJNS_10UnderscoreES2_iEEENS1_IJNS1_IJNS_1CILi1EEENS4_ILi0EEEEEEiNS4_ILi1024EEEEEEEEDaRKT_RKT0_ENKUlRKT_RKT0_E_clIS2_iEEDaSI_SL_:
        /* <DEDUP_REMOVED lines=8> */
        .type           $_ZN7cutlass13device_kernelIN5flash19enable_sm80_to_sm89INS1_16FlashAttnBwdSm80INS1_25CollectiveMainloopBwdSm80ILi2ELi2EN4cute5tupleIJNS5_1CILi128EEES8_NS7_ILi64EEEEEENS_10bfloat16_tEfNS_4arch4Sm80ELb0ELb0ELb1ELb1ELb0ELb0ELb0ELb0ELi2ELi4ELi4ELi4ELb0EEENS1_21CollectiveEpilogueBwdISA_SB_SD_Li256ELb1ELb0ELi2EEENS1_19SingleTileSchedulerILb1ELb0ELb0ELi128EEEEEEEEEvNT_6ParamsE$_ZZN4cute6detail10lift_sliceINS_5tupleIJNS_1CILi0EEENS_10UnderscoreEEEENS2_IJNS2_IJS4_S4_EEEiEEEEEDaRKT_RKT0_ENKUlRKT_RKT0_E_clIS5_iEEDaSH_SK_,@function
        .size           $_ZN7cutlass13device_kernelIN5flash19enable_sm80_to_sm89INS1_16FlashAttnBwdSm80INS1_25CollectiveMainloopBwdSm80ILi2ELi2EN4cute5tupleIJNS5_1CILi128EEES8_NS7_ILi64EEEEEENS_10bfloat16_tEfNS_4arch4Sm80ELb0ELb0ELb1ELb1ELb0ELb0ELb0ELb0ELi2ELi4ELi4ELi4ELb0EEENS1_21CollectiveEpilogueBwdISA_SB_SD_Li256ELb1ELb0ELi2EEENS1_19SingleTileSchedulerILb1ELb0ELb0ELi128EEEEEEEEEvNT_6ParamsE$_ZZN4cute6detail10lift_sliceINS_5tupleIJNS_1CILi0EEENS_10UnderscoreEEEENS2_IJNS2_IJS4_S4_EEEiEEEEEDaRKT_RKT0_ENKUlRKT_RKT0_E_clIS5_iEEDaSH_SK_,($_ZN7cutlass13device_kernelIN5flash19enable_sm80_to_sm89INS1_16FlashAttnBwdSm80INS1_25CollectiveMainloopBwdSm80ILi2ELi2EN4cute5tupleIJNS5_1CILi128EEES8_NS7_ILi64EEEEEENS_10bfloat16_tEfNS_4arch4Sm80ELb0ELb0ELb1ELb1ELb0ELb0ELb0ELb0ELi2ELi4ELi4ELi4ELb0EEENS1_21CollectiveEpilogueBwdISA_SB_SD_Li256ELb1ELb0ELi2EEENS1_19SingleTileSchedulerILb1ELb0ELb0ELi128EEEEEEEEEvNT_6ParamsE$_ZZN4cute6detail16composition_implINS_1CILi2EEEiNS_5tupleIJNS2_ILi1EEES3_EEENS4_IJNS2_ILi0EEES5_EEEEEDaRKT_RKT0_RKT1_RKT2_ENKUlRKT_RKT0_E_clIS3_S5_EEDaSN_SQ_ - $_ZN7cutlass13device_kernelIN5flash19enable_sm80_to_sm89INS1_16FlashAttnBwdSm80INS1_25CollectiveMainloopBwdSm80ILi2ELi2EN4cute5tupleIJNS5_1CILi128EEES8_NS7_ILi64EEEEEENS_10bfloat16_tEfNS_4arch4Sm80ELb0ELb0ELb1ELb1ELb0ELb0ELb0ELb0ELi2ELi4ELi4ELi4ELb0EEENS1_21CollectiveEpilogueBwdISA_SB_SD_Li256ELb1ELb0ELi2EEENS1_19SingleTileSchedulerILb1ELb0ELb0ELi128EEEEEEEEEvNT_6ParamsE$_ZZN4cute6detail10lift_sliceINS_5tupleIJNS_1CILi0EEENS_10UnderscoreEEEENS2_IJNS2_IJS4_S4_EEEiEEEEEDaRKT_RKT0_ENKUlRKT_RKT0_E_clIS5_iEEDaSH_SK_)
$_ZN7cutlass13device_kernelIN5flash19enable_sm80_to_sm89INS1_16FlashAttnBwdSm80INS1_25CollectiveMainloopBwdSm80ILi2ELi2EN4cute5tupleIJNS5_1CILi128EEES8_NS7_ILi64EEEEEENS_10bfloat16_tEfNS_4arch4Sm80ELb0ELb0ELb1ELb1ELb0ELb0ELb0ELb0ELi2ELi4ELi4ELi4ELb0EEENS1_21CollectiveEpilogueBwdISA_SB_SD_Li256ELb1ELb0ELi2EEENS1_19SingleTileSchedulerILb1ELb0ELb0ELi128EEEEEEEEEvNT_6ParamsE$_ZZN4cute6detail10lift_sliceINS_5tupleIJNS_1CILi0EEENS_10UnderscoreEEEENS2_IJNS2_IJS4_S4_EEEiEEEEEDaRKT_RKT0_ENKUlRKT_RKT0_E_clIS5_iEEDaSH_SK_:
[----:B------:R-:W-:Y:S02]  /*df20*/  IADD3 R2, R1, 0x1680, RZ ;  /* 0x0000168001027810 */ /* 0x000fe40007ffe0ff */
[----:B------:R-:W-:Y:S02]  /*df30*/  MOV R8, 0xdf60 ;  /* 0x0000df6000087802 */ /* 0x000fe40000000f00 */
[----:B------:R-:W-:Y:S02]  /*df40*/  IADD3 R2, R2, c[0x0][0x20], RZ ;  /* 0x0000080002027a10 */ /* 0x000fe40007ffe0ff */
[----:B------:R-:W-:Y:S05]  /*df50*/  CALL.REL.NOINC `($_ZN7cutlass13device_kernelIN5flash19enable_sm80_to_sm89INS1_16FlashAttnBwdSm80INS1_25CollectiveMainloopBwdSm80ILi2ELi2EN4cute5tupleIJNS5_1CILi128EEES8_NS7_ILi64EEEEEENS_10bfloat16_tEfNS_4arch4Sm80ELb0ELb0ELb1ELb1ELb0ELb0ELb0ELb0ELi2ELi4ELi4ELi4ELb0EEENS1_21CollectiveEpilogueBwdISA_SB_SD_Li256ELb1ELb0ELi2EEENS1_19SingleTileSchedulerILb1ELb0ELb0ELi128EEEEEEEEEvNT_6ParamsE$_ZN4cute3eso3ESOILb0ELb1EJiEEC2ERKi) ;  /* 0xffffa6a000007944 */ /* 0x000fea0003c3ffff */
[----:B-1----:R1:W5:Y:S01]  /*df60*/  LDL R3, [R1+0x1680] ;  /* 0x0016800001037983 */ /* 0x0023620000100800 */
[----:B------:R-:W-:-:S04]  /*df70*/  MOV R11, 0x0 ;  /* 0x00000000000b7802 */ /* 0x000fc80000000f00 */
[----:B------:R-:W-:Y:S05]  /*df80*/  RET.REL.NODEC R10 `(_ZN7cutlass13device_kernelIN5flash19enable_sm80_to_sm89INS1_16FlashAttnBwdSm80INS1_25CollectiveMainloopBwdSm80ILi2ELi2EN4cute5tupleIJNS5_1CILi128EEES8_NS7_ILi64EEEEEENS_10bfloat16_tEfNS_4arch4Sm80ELb0ELb0ELb1ELb1ELb0ELb0ELb0ELb0ELi2ELi4ELi4ELi4ELb0EEENS1_21CollectiveEpilogueBwdISA_SB_SD_Li256ELb1ELb0ELi2EEENS1_19SingleTileSchedulerILb1ELb0ELb0ELi128EEEEEEEEEvNT_6ParamsE) ;  /* 0xffff20700a007950 */ /* 0x000fea0003c3ffff */
        .type           $_ZN7cutlass13device_kernelIN5flash19enable_sm80_to_sm89INS1_16FlashAttnBwdSm80INS1_25CollectiveMainloopBwdSm80ILi2ELi2EN4cute5tupleIJNS5_1CILi128EEES8_NS7_ILi64EEEEEENS_10bfloat16_tEfNS_4arch4Sm80ELb0ELb0ELb1ELb1ELb0ELb0ELb0ELb0ELi2ELi4ELi4ELi4ELb0EEENS1_21CollectiveEpilogueBwdISA_SB_SD_Li256ELb1ELb0ELi2EEENS1_19SingleTileSchedulerILb1ELb0ELb0ELi128EEEEEEEEEvNT_6ParamsE$_ZZN4cute6detail16composition_implINS_1CILi2EEEiNS_5tupleIJNS2_ILi1EEES3_EEENS4_IJNS2_ILi0EEES5_EEEEEDaRKT_RKT0_RKT1_RKT2_ENKUlRKT_RKT0_E_clIS3_S5_EEDaSN_SQ_,@function
        .size           $_ZN7cutlass13device_kernelIN5flash19enable_sm80_to_sm89INS1_16FlashAttnBwdSm80INS1_25CollectiveMainloopBwdSm80ILi2ELi2EN4cute5tupleIJNS5_1CILi128EEES8_NS7_ILi64EEEEEENS_10bfloat16_tEfNS_4arch4Sm80ELb0ELb0ELb1ELb1ELb0ELb0ELb0ELb0ELi2ELi4ELi4ELi4ELb0EEENS1_21CollectiveEpilogueBwdISA_SB_SD_Li256ELb1ELb0ELi2EEENS1_19SingleTileSchedulerILb1ELb0ELb0ELi128EEEEEEEEEvNT_6ParamsE$_ZZN4cute6detail16composition_implINS_1CILi2EEEiNS_5tupleIJNS2_ILi1EEES3_EEENS4_IJNS2_ILi0EEES5_EEEEEDaRKT_RKT0_RKT1_RKT2_ENKUlRKT_RKT0_E_clIS3_S5_EEDaSN_SQ_,($_ZN7cutlass13device_kernelIN5flash19enable_sm80_to_sm89INS1_16FlashAttnBwdSm80INS1_25CollectiveMainloopBwdSm80ILi2ELi2EN4cute5tupleIJNS5_1CILi128EEES8_NS7_ILi64EEEEEENS_10bfloat16_tEfNS_4arch4Sm80ELb0ELb0ELb1ELb1ELb0ELb0ELb0ELb0ELi2ELi4ELi4ELi4ELb0EEENS1_21CollectiveEpilogueBwdISA_SB_SD_Li256ELb1ELb0ELi2EEENS1_19SingleTileSchedulerILb1ELb0ELb0ELi128EEEEEEEEEvNT_6ParamsE$_ZZN4cute6detail16composition_implINS_5tupleIJNS_1CILi16EEENS3_ILi2EEES5_S5_NS3_ILi4EEES5_EEENS2_IJNS3_ILi1EEEiiiNS3_ILi144EEENS3_ILi512EEEEEENS2_IJNS2_IJS5_S5_EEES6_NS3_ILi8EEEEEENS2_IJNS2_IJNS3_ILi64EEESA_EEES4_NS3_ILi1024EEEEEEEEDaRKT_RKT0_RKT1_RKT2_ENKUlRKT_RKT0_E_clIS6_S4_EEDaSX_S10_ - $_ZN7cutlass13device_kernelIN5flash19enable_sm80_to_sm89INS1_16FlashAttnBwdSm80INS1_25CollectiveMainloopBwdSm80ILi2ELi2EN4cute5tupleIJNS5_1CILi128EEES8_NS7_ILi64EEEEEENS_10bfloat16_tEfNS_4arch4Sm80ELb0ELb0ELb1ELb1ELb0ELb0ELb0ELb0ELi2ELi4ELi4ELi4ELb0EEENS1_21CollectiveEpilogueBwdISA_SB_SD_Li256ELb1ELb0ELi2EEENS1_19SingleTileSchedulerILb1ELb0ELb0ELi128EEEEEEEEEvNT_6ParamsE$_ZZN4cute6detail16composition_implINS_1CILi2EEEiNS_5tupleIJNS2_ILi1EEES3_EEENS4_IJNS2_ILi0EEES5_EEEEEDaRKT_RKT0_RKT1_RKT2_ENKUlRKT_RKT0_E_clIS3_S5_EEDaSN_SQ_)
$_ZN7cutlass13device_kernelIN5flash19enable_sm80_to_sm89INS1_16FlashAttnBwdSm80INS1_25CollectiveMainloopBwdSm80ILi2ELi2EN4cute5tupleIJNS5_1CILi128EEES8_NS7_ILi64EEEEEENS_10bfloat16_tEfNS_4arch4Sm80ELb0ELb0ELb1ELb1ELb0ELb0ELb0ELb0ELi2ELi4ELi4ELi4ELb0EEENS1_21CollectiveEpilogueBwdISA_SB_SD_Li256ELb1ELb0ELi2EEENS1_19SingleTileSchedulerILb1ELb0ELb0ELi128EEEEEEEEEvNT_6ParamsE$_ZZN4cute6detail16composition_implINS_1CILi2EEEiNS_5tupleIJNS2_ILi1EEES3_EEENS4_IJNS2_ILi0EEES5_EEEEEDaRKT_RKT0_RKT1_RKT2_ENKUlRKT_RKT0_E_clIS3_S5_EEDaSN_SQ_:
[----:B------:R-:W-:Y:S02]  /*df90*/  IADD3 R2, R1, 0x1688, RZ ;  /* 0x0000168801027810 */ /* 0x000fe40007ffe0ff */
[----:B------:R-:W-:Y:S02]  /*dfa0*/  MOV R6, 0xdfd0 ;  /* 0x0000dfd000067802 */ /* 0x000fe40000000f00 */
[----:B------:R-:W-:Y:S02]  /*dfb0*/  IADD3 R2, R2, c[0x0][0x20], RZ ;  /* 0x0000080002027a10 */ /* 0x000fe40007ffe0ff */
[----:B------:R-:W-:Y:S05]  /*dfc0*/  CALL.REL.NOINC `($_ZN7cutlass13device_kernelIN5flash19enable_sm80_to_sm89INS1_16FlashAttnBwdSm80INS1_25CollectiveMainloopBwdSm80ILi2ELi2EN4cute5tupleIJNS5_1CILi128EEES8_NS7_ILi64EEEEEENS_10bfloat16_tEfNS_4arch4Sm80ELb0ELb0ELb1ELb1ELb0ELb0ELb0ELb0ELi2ELi4ELi4ELi4ELb0EEENS1_21CollectiveEpilogueBwdISA_SB_SD_Li256ELb1ELb0ELi2EEENS1_19SingleTileSchedulerILb1ELb0ELb0ELi128EEEEEEEEEvNT_6ParamsE$_ZN4cute5tupleIJNS_1CILi2EEEiEEC2ERKS2_RKi) ;  /* 0xffffe27000007944 */ /* 0x000fea0003c3ffff */
[----:B------:R1:W5:Y:S01]  /*dfd0*/  LDL R3, [R1+0x1688] ;  /* 0x0016880001037983 */ /* 0x0003620000100800 */
[----:B------:R-:W-:-:S04]  /*dfe0*/  MOV R9, 0x0 ;  /* 0x0000000000097802 */ /* 0x000fc80000000f00 */
[----:B------:R-:W-:Y:S05]  /*dff0*/  RET.REL.NODEC R8 `(_ZN7cutlass13device_kernelIN5flash19enable_sm80_to_sm89INS1_16FlashAttnBwdSm80INS1_25CollectiveMainloopBwdSm80ILi2ELi2EN4cute5tupleIJNS5_1CILi128EEES8_NS7_ILi64EEEEEENS_10bfloat16_tEfNS_4arch4Sm80ELb0ELb0ELb1ELb1ELb0ELb0ELb0ELb0ELi2ELi4ELi4ELi4ELb0EEENS1_21CollectiveEpilogueBwdISA_SB_SD_Li256ELb1ELb0ELi2EEENS1_19SingleTileSchedulerILb1ELb0ELb0ELi128EEEEEEEEEvNT_6ParamsE) ;  /* 0xffff200008007950 */ /* 0x000fea0003c3ffff */
        .type           $_ZN7cutlass13device_kernelIN5flash19enable_sm80_to_sm89INS1_16FlashAttnBwdSm80INS1_25CollectiveMainloopBwdSm80ILi2ELi2EN4cute5tupleIJNS5_1CILi128EEES8_NS7_ILi64EEEEEENS_10bfloat16_tEfNS_4arch4Sm80ELb0ELb0ELb1ELb1ELb0ELb0ELb0ELb0ELi2ELi4ELi4ELi4ELb0EEENS1_21CollectiveEpilogueBwdISA_SB_SD_Li256ELb1ELb0ELi2EEENS1_19SingleTileSchedulerILb1ELb0ELb0ELi128EEEEEEEEEvNT_6ParamsE$_ZZN4cute6detail16composition_implINS_5tupleIJNS_1CILi16EEENS3_ILi2EEES5_S5_NS3_ILi4EEES5_EEENS2_IJNS3_ILi1EEEiiiNS3_ILi144EEENS3_ILi512EEEEEENS2_IJNS2_IJS5_S5_EEES6_NS3_ILi8EEEEEENS2_IJNS2_IJNS3_ILi64EEESA_EEES4_NS3_ILi1024EEEEEEEEDaRKT_RKT0_RKT1_RKT2_ENKUlRKT_RKT0_E_clIS6_S4_EEDaSX_S10_,@function
        .size           $_ZN7cutlass13device_kernelIN5flash19enable_sm80_to_sm89INS1_16FlashAttnBwdSm80INS1_25CollectiveMainloopBwdSm80ILi2ELi2EN4cute5tupleIJNS5_1CILi128EEES8_NS7_ILi64EEEEEENS_10bfloat16_tEfNS_4arch4Sm80ELb0ELb0ELb1ELb1ELb0ELb0ELb0ELb0ELi2ELi4ELi4ELi4ELb0EEENS1_21CollectiveEpilogueBwdISA_SB_SD_Li256ELb1ELb0ELi2EEENS1_19SingleTileSchedulerILb1ELb0ELb0ELi128EEEEEEEEEvNT_6ParamsE$_ZZN4cute6detail16composition_implINS_5tupleIJNS_1CILi16EEENS3_ILi2EEES5_S5_NS3_ILi4EEES5_EEENS2_IJNS3_ILi1EEEiiiNS3_ILi144EEENS3_ILi512EEEEEENS2_IJNS2_IJS5_S5_EEES6_NS3_ILi8EEEEEENS2_IJNS2_IJNS3_ILi64EEESA_EEES4_NS3_ILi1024EEEEEEEEDaRKT_RKT0_RKT1_RKT2_ENKUlRKT_RKT0_E_clIS6_S4_EEDaSX_S10_,($_ZN7cutlass13device_kernelIN5flash19enable_sm80_to_sm89INS1_16FlashAttnBwdSm80INS1_25CollectiveMainloopBwdSm80ILi2ELi2EN4cute5tupleIJNS5_1CILi128EEES8_NS7_ILi64EEEEEENS_10bfloat16_tEfNS_4arch4Sm80ELb0ELb0ELb1ELb1ELb0ELb0ELb0ELb0ELi2ELi4ELi4ELi4ELb0EEENS1_21CollectiveEpilogueBwdISA_SB_SD_Li256ELb1ELb0ELi2EEENS1_19SingleTileSchedulerILb1ELb0ELb0ELi128EEEEEEEEEvNT_6ParamsE$_ZZN4cute6detail16composition_implINS_5tupleIJNS_1CILi16EEENS3_ILi2EEES5_S5_NS3_ILi4EEES5_EEENS2_IJNS3_ILi1EEEiiiNS3_ILi144EEENS3_ILi512EEEEEENS2_IJNS2_IJS5_S5_EEES6_NS3_ILi8EEEEEENS2_IJNS2_IJNS3_ILi64EEESA_EEES4_NS3_ILi1024EEEEEEEEDaRKT_RKT0_RKT1_RKT2_ENKUlRKT_RKT0_E_clISC_SG_EEDaSX_S10_ - $_ZN7cutlass13device_kernelIN5flash19enable_sm80_to_sm89INS1_16FlashAttnBwdSm80INS1_25CollectiveMainloopBwdSm80ILi2ELi2EN4cute5tupleIJNS5_1CILi128EEES8_NS7_ILi64EEEEEENS_10bfloat16_tEfNS_4arch4Sm80ELb0ELb0ELb1ELb1ELb0ELb0ELb0ELb0ELi2ELi4ELi4ELi4ELb0EEENS1_21CollectiveEpilogueBwdISA_SB_SD_Li256ELb1ELb0ELi2EEENS1_19SingleTileSchedulerILb1ELb0ELb0ELi128EEEEEEEEEvNT_6ParamsE$_ZZN4cute6detail16composition_implINS_5tupleIJNS_1CILi16EEENS3_ILi2EEES5_S5_NS3_ILi4EEES5_EEENS2_IJNS3_ILi1EEEiiiNS3_ILi144EEENS3_ILi512EEEEEENS2_IJNS2_IJS5_S5_EEES6_NS3_ILi8EEEEEENS2_IJNS2_IJNS3_ILi64EEESA_EEES4_NS3_ILi1024EEEEEEEEDaRKT_RKT0_RKT1_RKT2_ENKUlRKT_RKT0_E_clIS6_S4_EEDaSX_S10_)
$_ZN7cutlass13device_kernelIN5flash19enable_sm80_to_sm89INS1_16FlashAttnBwdSm80INS1_25CollectiveMainloopBwdSm80ILi2ELi2EN4cute5tupleIJNS5_1CILi128EEES8_NS7_ILi64EEEEEENS_10bfloat16_tEfNS_4arch4Sm80ELb0ELb0ELb1ELb1ELb0ELb0ELb0ELb0ELi2ELi4ELi4ELi4ELb0EEENS1_21CollectiveEpilogueBwdISA_SB_SD_Li256ELb1ELb0ELi2EEENS1_19SingleTileSchedulerILb1ELb0ELb0ELi128EEEEEEEEEvNT_6ParamsE$_ZZN4cute6detail16composition_implINS_5tupleIJNS_1CILi16EEENS3_ILi2EEES5_S5_NS3_ILi4EEES5_EEENS2_IJNS3_ILi1EEEiiiNS3_ILi144EEENS3_ILi512EEEEEENS2_IJNS2_IJS5_S5_EEES6_NS3_ILi8EEEEEENS2_IJNS2_IJNS3_ILi64EEESA_EEES4_NS3_ILi1024EEEEEEEEDaRKT_RKT0_RKT1_RKT2_ENKUlRKT_RKT0_E_clIS6_S4_EEDaSX_S10_:
        /* <DEDUP_REMOVED lines=14> */
[----:B-1---5:R-:W-:Y:S05]  /*e0e0*/  CALL.REL.NOINC `($_ZN7cutlass13device_kernelIN5flash19enable_sm80_to_sm89INS1_16FlashAttnBwdSm80INS1_25CollectiveMainloopBwdSm80ILi2ELi2EN4cute5tupleIJNS5_1CILi128EEES8_NS7_ILi64EEEEEENS_10bfloat16_tEfNS_4arch4Sm80ELb0ELb0ELb1ELb1ELb0ELb0ELb0ELb0ELi2ELi4ELi4ELi4ELb0EEENS1_21CollectiveEpilogueBwdISA_SB_SD_Li256ELb1ELb0ELi2EEENS1_19SingleTileSchedulerILb1ELb0ELb0ELi128EEEEEEEEEvNT_6ParamsE$_ZZN4cute6detail16composition_implINS_5tupleIJNS_1CILi16EEENS3_ILi2EEES5_S5_NS3_ILi4EEES5_EEENS2_IJNS3_ILi1EEEiiiNS3_ILi144EEENS3_ILi512EEEEEES6_S4_EEDaRKT_RKT0_RKT1_RKT2_ENKUlRKT_T0_E_clINS2_IJNS2_IJEEESU_S6_S8_EEENS_17integral_constantIiLi1EEEEEDaSQ_SR_) ;  /* 0x0000055000007944 */ /* 0x022fea0003c00000 */
[----:B-----5:R2:W-:Y:S04]  /*e0f0*/  STL [R1+0x16a8], R2 ;  /* 0x0016a80201007387 */ /* 0x0205e80000100800 */
[----:B------:R2:W-:Y:S04]  /*e100*/  STL.64 [R1+0x16a0], R74 ;  /* 0x0016a04a01007387 */ /* 0x0005e80000100a00 */
[----:B------:R-:W5:Y:S01]  /*e110*/  LDL R6, [R6+0x4] ;  /* 0x0000040006067983 */ /* 0x000f620000100800 */
[----:B------:R-:W-:Y:S02]  /*e120*/  IADD3 R3, R67, 0x28, RZ ;  /* 0x0000002843037810 */ /* 0x000fe40007ffe0ff */
[----:B------:R-:W-:-:S02]  /*e130*/  MOV R72, 0xe150 ;  /* 0x0000e15000487802 */ /* 0x000fc40000000f00 */
[----:B-12--5:R-:W-:Y:S05]  /*e140*/  CALL.REL.NOINC `($_ZN7cutlass13device_kernelIN5flash19enable_sm80_to_sm89INS1_16FlashAttnBwdSm80INS1_25CollectiveMainloopBwdSm80ILi2ELi2EN4cute5tupleIJNS5_1CILi128EEES8_NS7_ILi64EEEEEENS_10bfloat16_tEfNS_4arch4Sm80ELb0ELb0ELb1ELb1ELb0ELb0ELb0ELb0ELi2ELi4ELi4ELi4ELb0EEENS1_21CollectiveEpilogueBwdISA_SB_SD_Li256ELb1ELb0ELi2EEENS1_19SingleTileSchedulerILb1ELb0ELb0ELi128EEEEEEEEEvNT_6ParamsE$_ZZN4cute6detail16composition_implINS_5tupleIJNS_1CILi16EEENS3_ILi2EEES5_S5_NS3_ILi4EEES5_EEENS2_IJNS3_ILi1EEEiiiNS3_ILi144EEENS3_ILi512EEEEEES6_S4_EEDaRKT_RKT0_RKT1_RKT2_ENKUlRKT_T0_E_clINS2_IJNS2_IJS5_EEENS2_IJiEEES5_S8_EEENS_17integral_constantIiLi2EEEEEDaSQ_SR_) ;  /* 0x000005c000007944 */ /* 0x026fea0003c00000 */
[----:B------:R-:W2:Y:S01]  /*e150*/  LDL.64 R72, [R1+0x16a0] ;  /* 0x0016a00001487983 */ /* 0x000ea20000100a00 */
[----:B------:R-:W-:-:S02]  /*e160*/  IADD3 R5, R67, 0x18, RZ ;  /* 0x0000001843057810 */ /* 0x000fc40007ffe0ff */
[----:B------:R-:W-:Y:S01]  /*e170*/  MOV R8, 0xe1b0 ;  /* 0x0000e1b000087802 */ /* 0x000fe20000000f00 */
[----:B-----5:R3:W-:Y:S04]  /*e180*/  STL.64 [R1+0x1698], R2 ;  /* 0x0016980201007387 */ /* 0x0207e80000100a00 */
[----:B--2---:R3:W-:Y:S02]  /*e190*/  STL.64 [R1+0x1690], R72 ;  /* 0x0016904801007387 */ /* 0x0047e40000100a00 */
[----:B-1-3--:R-:W-:Y:S05]  /*e1a0*/  CALL.REL.NOINC `($_ZN7cutlass13device_kernelIN5flash19enable_sm80_to_sm89INS1_16FlashAttnBwdSm80INS1_25CollectiveMainloopBwdSm80ILi2ELi2EN4cute5tupleIJNS5_1CILi128EEES8_NS7_ILi64EEEEEENS_10bfloat16_tEfNS_4arch4Sm80ELb0ELb0ELb1ELb1ELb0ELb0ELb0ELb0ELi2ELi4ELi4ELi4ELb0EEENS1_21CollectiveEpilogueBwdISA_SB_SD_Li256ELb1ELb0ELi2EEENS1_19SingleTileSchedulerILb1ELb0ELb0ELi128EEEEEEEEEvNT_6ParamsE$_ZZN4cute6detail16composition_implINS_5tupleIJNS_1CILi16EEENS3_ILi2EEES5_S5_NS3_ILi4EEES5_EEENS2_IJNS3_ILi1EEEiiiNS3_ILi144EEENS3_ILi512EEEEEES6_S4_EEDaRKT_RKT0_RKT1_RKT2_ENKUlRKT_T0_E_clINS2_IJNS2_IJS5_S5_EEENS2_IJiiEEES8_S8_EEENS_17integral_constantIiLi3EEEEEDaSQ_SR_) ;  /* 0x0000065000007944 */ /* 0x00afea0003c00000 */
[----:B------:R-:W2:Y:S01]  /*e1b0*/  LDL.64 R72, [R1+0x1690] ;  /* 0x0016900001487983 */ /* 0x000ea20000100a00 */
[----:B------:R-:W-:Y:S02]  /*e1c0*/  IADD3 R5, R67, 0x8, RZ ;  /* 0x0000000843057810 */ /* 0x000fe40007ffe0ff */
[----:B------:R-:W-:Y:S01]  /*e1d0*/  MOV R8, 0xe210 ;  /* 0x0000e21000087802 */ /* 0x000fe20000000f00 */
[----:B-----5:R3:W-:Y:S04]  /*e1e0*/  STL.64 [R1+0x1688], R2 ;  /* 0x0016880201007387 */ /* 0x0207e80000100a00 */
[----:B--2---:R3:W-:Y:S02]  /*e1f0*/  STL.64 [R1+0x1680], R72 ;  /* 0x0016804801007387 */ /* 0x0047e40000100a00 */
[----:B-1-3--:R-:W-:Y:S05]  /*e200*/  CALL.REL.NOINC `($_ZN7cutlass13device_kernelIN5flash19enable_sm80_to_sm89INS1_16FlashAttnBwdSm80INS1_25CollectiveMainloopBwdSm80ILi2ELi2EN4cute5tupleIJNS5_1CILi128EEES8_NS7_ILi64EEEEEENS_10bfloat16_tEfNS_4arch4Sm80ELb0ELb0ELb1ELb1ELb0ELb0ELb0ELb0ELi2ELi4ELi4ELi4ELb0EEENS1_21CollectiveEpilogueBwdISA_SB_SD_Li256ELb1ELb0ELi2EEENS1_19SingleTileSchedulerILb1ELb0ELb0ELi128EEEEEEEEEvNT_6ParamsE$_ZZN4cute6detail16composition_implINS_5tupleIJNS_1CILi16EEENS3_ILi2EEES5_S5_NS3_ILi4EEES5_EEENS2_IJNS3_ILi1EEEiiiNS3_ILi144EEENS3_ILi512EEEEEES6_S4_EEDaRKT_RKT0_RKT1_RKT2_ENKUlRKT_T0_E_clINS2_IJNS2_IJS5_S5_EEENS2_IJiiEEES8_S8_EEENS_17integral_constantIiLi4EEEEEDaSQ_SR_) ;  /* 0x0000069000007944 */ /* 0x00afea0003c00000 */
[----:B-----5:R-:W-:Y:S01]  /*e210*/  IMAD.MOV.U32 R8, RZ, RZ, R3 ;  /* 0x000000ffff087224 */ /* 0x020fe200078e0003 */
[----:B------:R-:W-:-:S02]  /*e220*/  MOV R3, R17 ;  /* 0x0000001100037202 */ /* 0x000fc40000000f00 */
[----:B------:R-:W-:Y:S02]  /*e230*/  MOV R6, 0xe250 ;  /* 0x0000e25000067802 */ /* 0x000fe40000000f00 */
[----:B-1----:R-:W-:Y:S05]  /*e240*/  CALL.REL.NOINC `($_ZN7cutlass13device_kernelIN5flash19enable_sm80_to_sm89INS1_16FlashAttnBwdSm80INS1_25CollectiveMainloopBwdSm80ILi2ELi2EN4cute5tupleIJNS5_1CILi128EEES8_NS7_ILi64EEEEEENS_10bfloat16_tEfNS_4arch4Sm80ELb0ELb0ELb1ELb1ELb0ELb0ELb0ELb0ELi2ELi4ELi4ELi4ELb0EEENS1_21CollectiveEpilogueBwdISA_SB_SD_Li256ELb1ELb0ELi2EEENS1_19SingleTileSchedulerILb1ELb0ELb0ELi128EEEEEEEEEvNT_6ParamsE$_ZN4cute5tupleIJNS0_IJNS_1CILi2EEES2_EEENS0_IJiiEEEEEC2ERKS3_RKS4_) ;  /* 0xffffde0000007944 */ /* 0x002fea0003c3ffff */
[----:B------:R1:W5:Y:S01]  /*e250*/  LDL.64 R2, [R1+0x16c0] ;  /* 0x0016c00001027983 */ /* 0x0003620000100a00 */
[----:B------:R-:W-:-:S04]  /*e260*/  MOV R17, 0x0 ;  /* 0x0000000000117802 */ /* 0x000fc80000000f00 */
[----:B------:R-:W-:Y:S05]  /*e270*/  RET.REL.NODEC R16 `(_ZN7cutlass13device_kernelIN5flash19enable_sm80_to_sm89INS1_16FlashAttnBwdSm80INS1_25CollectiveMainloopBwdSm80ILi2ELi2EN4cute5tupleIJNS5_1CILi128EEES8_NS7_ILi64EEEEEENS_10bfloat16_tEfNS_4arch4Sm80ELb0ELb0ELb1ELb1ELb0ELb0ELb0ELb0ELi2ELi4ELi4ELi4ELb0EEENS1_21CollectiveEpilogueBwdISA_SB_SD_Li256ELb1ELb0ELi2EEENS1_19SingleTileSchedulerILb1ELb0ELb0ELi128EEEEEEEEEvNT_6ParamsE) ;  /* 0xffff1d8010007950 */ /* 0x000fea0003c3ffff */
        .type           $_ZN7cutlass13device_kernelIN5flash19enable_sm80_to_sm89INS1_16FlashAttnBwdSm80INS1_25CollectiveMainloopBwdSm80ILi2ELi2EN4cute5tupleIJNS5_1CILi128EEES8_NS7_ILi64EEEEEENS_10bfloat16_tEfNS_4arch4Sm80ELb0ELb0ELb1ELb1ELb0ELb0ELb0ELb0ELi2ELi4ELi4ELi4ELb0EEENS1_21CollectiveEpilogueBwdISA_SB_SD_Li256ELb1ELb0ELi2EEENS1_19SingleTileSchedulerILb1ELb0ELb0ELi128EEEEEEEEEvNT_6ParamsE$_ZZN4cute6detail16composition_implINS_5tupleIJNS_1CILi16EEENS3_ILi2EEES5_S5_NS3_ILi4EEES5_EEENS2_IJNS3_ILi1EEEiiiNS3_ILi144EEENS3_ILi512EEEEEENS2_IJNS2_IJS5_S5_EEES6_NS3_ILi8EEEEEENS2_IJNS2_IJNS3_ILi64EEESA_EEES4_NS3_ILi1024EEEEEEEEDaRKT_RKT0_RKT1_RKT2_ENKUlRKT_RKT0_E_clISC_SG_EEDaSX_S10_,@function
        .size           $_ZN7cutlass13device_kernelIN5flash19enable_sm80_to_sm89INS1_16FlashAttnBwdSm80INS1_25CollectiveMainloopBwdSm80ILi2ELi2EN4cute5tupleIJNS5_1CILi128EEES8_NS7_ILi64EEEEEENS_10bfloat16_tEfNS_4arch4Sm80ELb0ELb0ELb1ELb1ELb0ELb0ELb0ELb0ELi2ELi4ELi4ELi4ELb0EEENS1_21CollectiveEpilogueBwdISA_SB_SD_Li256ELb1ELb0ELi2EEENS1_19SingleTileSchedulerILb1ELb0ELb0ELi128EEEEEEEEEvNT_6ParamsE$_ZZN4cute6detail16composition_implINS_5tupleIJNS_1CILi16EEENS3_ILi2EEES5_S5_NS3_ILi4EEES5_EEENS2_IJNS3_ILi1EEEiiiNS3_ILi144EEENS3_ILi512EEEEEENS2_IJNS2_IJS5_S5_EEES6_NS3_ILi8EEEEEENS2_IJNS2_IJNS3_ILi64EEESA_EEES4_NS3_ILi1024EEEEEEEEDaRKT_RKT0_RKT1_RKT2_ENKUlRKT_RKT0_E_clISC_SG_EEDaSX_S10_,($_ZN7cutlass13device_kernelIN5flash19enable_sm80_to_sm89INS1_16FlashAttnBwdSm80INS1_25CollectiveMainloopBwdSm80ILi2ELi2EN4cute5tupleIJNS5_1CILi128EEES8_NS7_ILi64EEEEEENS_10bfloat16_tEfNS_4arch4Sm80ELb0ELb0ELb1ELb1ELb0ELb0ELb0ELb0ELi2ELi4ELi4ELi4ELb0EEENS1_21CollectiveEpilogueBwdISA_SB_SD_Li256ELb1ELb0ELi2EEENS1_19SingleTileSchedulerILb1ELb0ELb0ELi128EEEEEEEEEvNT_6ParamsE$_ZZN4cute6detail16composition_implINS_5tupleIJNS_1CILi16EEENS3_ILi2EEES5_S5_NS3_ILi4EEES5_EEENS2_IJNS3_ILi1EEEiiiNS3_ILi144EEENS3_ILi512EEEEEENS2_IJS5_S5_EEENS2_IJNS3_ILi64EEESA_EEEEEDaRKT_RKT0_RKT1_RKT2_ENKUlRKT_RKT0_E_clIS5_SD_EEDaST_SW_ - $_ZN7cutlass13device_kernelIN5flash19enable_sm80_to_sm89INS1_16FlashAttnBwdSm80INS1_25CollectiveMainloopBwdSm80ILi2ELi2EN4cute5tupleIJNS5_1CILi128EEES8_NS7_ILi64EEEEEENS_10bfloat16_tEfNS_4arch4Sm80ELb0ELb0ELb1ELb1ELb0ELb0ELb0ELb0ELi2ELi4ELi4ELi4ELb0EEENS1_21CollectiveEpilogueBwdISA_SB_SD_Li256ELb1ELb0ELi2EEENS1_19SingleTileSchedulerILb1ELb0ELb0ELi128EEEEEEEEEvNT_6ParamsE$_ZZN4cute6detail16composition_implINS_5tupleIJNS_1CILi16EEENS3_ILi2EEES5_S5_NS3_ILi4EEES5_EEENS2_IJNS3_ILi1EEEiiiNS3_ILi144EEENS3_ILi512EEEEEENS2_IJNS2_IJS5_S5_EEES6_NS3_ILi8EEEEEENS2_IJNS2_IJNS3_ILi64EEESA_EEES4_NS3_ILi1024EEEEEEEEDaRKT_RKT0_RKT1_RKT2_ENKUlRKT_RKT0_E_clISC_SG_EEDaSX_S10_)
$_ZN7cutlass13device_kernelIN5flash19enable_sm80_to_sm89INS1_16FlashAttnBwdSm80INS1_25CollectiveMainloopBwdSm80ILi2ELi2EN4cute5tupleIJNS5_1CILi128EEES8_NS7_ILi64EEEEEENS_10bfloat16_tEfNS_4arch4Sm80ELb0ELb0ELb1ELb1ELb0ELb0ELb0ELb0ELi2ELi4ELi4ELi4ELb0EEENS1_21CollectiveEpilogueBwdISA_SB_SD_Li256ELb1ELb0ELi2EEENS1_19SingleTileSchedulerILb1ELb0ELb0ELi128EEEEEEEEEvNT_6ParamsE$_ZZN4cute6detail16composition_implINS_5tupleIJNS_1CILi16EEENS3_ILi2EEES5_S5_NS3_ILi4EEES5_EEENS2_IJNS3_ILi1EEEiiiNS3_ILi144EEENS3_ILi512EEEEEENS2_IJNS2_IJS5_S5_EEES6_NS3_ILi8EEEEEENS2_IJNS2_IJNS3_ILi64EEESA_EEES4_NS3_ILi1024EEEEEEEEDaRKT_RKT0_RKT1_RKT2_ENKUlRKT_RKT0_E_clISC_SG_EEDaSX_S10_:
[----:B------:R-:W-:Y:S02]  /*e280*/  IADD3 R36, R1, 0x1680, RZ ;  /* 0x0000168001247810 */ /* 0x000fe40007ffe0ff */
[----:B------:R-:W-:Y:S02]  /*e290*/  MOV R72, 0xe2d0 ;  /* 0x0000e2d000487802 */ /* 0x000fe40000000f00 */
[----:B------:R-:W-:-:S04]  /*e2a0*/  IADD3 R36, R36, c[0x0][0x20], RZ ;  /* 0x0000080024247a10 */ /* 0x000fc80007ffe0ff */
[----:B------:R-:W-:Y:S02]  /*e2b0*/  IADD3 R67, R36, 0x4, RZ ;  /* 0x0000000424437810 */ /* 0x000fe40007ffe0ff */
[----:B------:R-:W-:Y:S05]  /*e2c0*/  CALL.REL.NOINC `($_ZN7cutlass13device_kernelIN5flash19enable_sm80_to_sm89INS1_16FlashAttnBwdSm80INS1_25CollectiveMainloopBwdSm80ILi2ELi2EN4cute5tupleIJNS5_1CILi128EEES8_NS7_ILi64EEEEEENS_10bfloat16_tEfNS_4arch4Sm80ELb0ELb0ELb1ELb1ELb0ELb0ELb0ELb0ELi2ELi4ELi4ELi4ELb0EEENS1_21CollectiveEpilogueBwdISA_SB_SD_Li256ELb1ELb0ELi2EEENS1_19SingleTileSchedulerILb1ELb0ELb0ELi128EEEEEEEEEvNT_6ParamsE$_ZZN4cute6detail16composition_implINS_5tupleIJNS_1CILi16EEENS3_ILi2EEES5_S5_NS3_ILi4EEES5_EEENS2_IJNS3_ILi1EEEiiiNS3_ILi144EEENS3_ILi512EEEEEENS2_IJS5_S5_EEENS2_IJNS3_ILi64EEESA_EEEEEDaRKT_RKT0_RKT1_RKT2_ENKUlRKT_RKT0_E_clIS5_SD_EEDaST_SW_) ;  /* 0x0000009000007944 */ /* 0x000fea0003c00000 */
[----:B------:R-:W-:Y:S02]  /*e2d0*/  MOV R4, 0xe2f0 ;  /* 0x0000e2f000047802 */ /* 0x000fe40000000f00 */
[----:B-1---5:R-:W-:Y:S05]  /*e2e0*/  CALL.REL.NOINC `($_ZN7cutlass13device_kernelIN5flash19enable_sm80_to_sm89INS1_16FlashAttnBwdSm80INS1_25CollectiveMainloopBwdSm80ILi2ELi2EN4cute5tupleIJNS5_1CILi128EEES8_NS7_ILi64EEEEEENS_10bfloat16_tEfNS_4arch4Sm80ELb0ELb0ELb1ELb1ELb0ELb0ELb0ELb0ELi2ELi4ELi4ELi4ELb0EEENS1_21CollectiveEpilogueBwdISA_SB_SD_Li256ELb1ELb0ELi2EEENS1_19SingleTileSchedulerILb1ELb0ELb0ELi128EEEEEEEEEvNT_6ParamsE$_ZN4cute3eso3ESOILb0ELb1EJiNS_1CILi512EEEEEC2ERKiRKS3_) ;  /* 0xffffa48000007944 */ /* 0x022fea0003c3ffff */
[----:B-1----:R1:W5:Y:S01]  /*e2f0*/  LDL R2, [R1+0x1684] ;  /* 0x0016840001027983 */ /* 0x0023620000100800 */
[----:B------:R-:W-:-:S03]  /*e300*/  MOV R6, 0xe320 ;  /* 0x0000e32000067802 */ /* 0x000fc60000000f00 */
[----:B-1---5:R-:W-:Y:S05]  /*e310*/  CALL.REL.NOINC `($_ZN7cutlass13device_kernelIN5flash19enable_sm80_to_sm89INS1_16FlashAttnBwdSm80INS1_25CollectiveMainloopBwdSm80ILi2ELi2EN4cute5tupleIJNS5_1CILi128EEES8_NS7_ILi64EEEEEENS_10bfloat16_tEfNS_4arch4Sm80ELb0ELb0ELb1ELb1ELb0ELb0ELb0ELb0ELi2ELi4ELi4ELi4ELb0EEENS1_21CollectiveEpilogueBwdISA_SB_SD_Li256ELb1ELb0ELi2EEENS1_19SingleTileSchedulerILb1ELb0ELb0ELi128EEEEEEEEEvNT_6ParamsE$_ZN4cute5tupleIJNS0_IJNS_1CILi2EEES2_EEENS0_IJiNS1_ILi512EEEEEEEEC2ERKS3_RKS5_) ;  /* 0xffffdce000007944 */ /* 0x022fea0003c3ffff */
[----:B------:R1:W5:Y:S01]  /*e320*/  LDL R36, [R1+0x1680] ;  /* 0x0016800001247983 */ /* 0x0003620000100800 */
[----:B------:R-:W-:Y:S02]  /*e330*/  MOV R2, R10 ;  /* 0x0000000a00027202 */ /* 0x000fe40000000f00 */
[----:B------:R-:W-:-:S04]  /*e340*/  MOV R3, 0x0 ;  /* 0x0000000000037802 */ /* 0x000fc80000000f00 */
[----:B------:R-:W-:Y:S05]  /*e350*/  RET.REL.NODEC R2 `(_ZN7cutlass13device_kernelIN5flash19enable_sm80_to_sm89INS1_16FlashAttnBwdSm80INS1_25CollectiveMainloopBwdSm80ILi2ELi2EN4cute5tupleIJNS5_1CILi128EEES8_NS7_ILi64EEEEEENS_10bfloat16_tEfNS_4arch4Sm80ELb0ELb0ELb1ELb1ELb0ELb0ELb0ELb0ELi2ELi4ELi4ELi4ELb0EEENS1_21CollectiveEpilogueBwdISA_SB_SD_Li256ELb1ELb0ELi2EEENS1_19SingleTileSchedulerILb1ELb0ELb0ELi128EEEEEEEEEvNT_6ParamsE) ;  /* 0xffff1ca002007950 */ /* 0x000fea0003c3ffff */
        .type           $_ZN7cutlass13device_kernelIN5flash19enable_sm80_to_sm89INS1_16FlashAttnBwdSm80INS1_25CollectiveMainloopBwdSm80ILi2ELi2EN4cute5tupleIJNS5_1CILi128EEES8_NS7_ILi64EEEEEENS_10bfloat16_tEfNS_4arch4Sm80ELb0ELb0ELb1ELb1ELb0ELb0ELb0ELb0ELi2ELi4ELi4ELi4ELb0EEENS1_21CollectiveEpilogueBwdISA_SB_SD_Li256ELb1ELb0ELi2EEENS1_19SingleTileSchedulerILb1ELb0ELb0ELi128EEEEEEEEEvNT_6ParamsE$_ZZN4cute6detail16composition_implINS_5tupleIJNS_1CILi16EEENS3_ILi2EEES5_S5_NS3_ILi4EEES5_EEENS2_IJNS3_ILi1EEEiiiNS3_ILi144EEENS3_ILi512EEEEEENS2_IJS5_S5_EEENS2_IJNS3_ILi64EEESA_EEEEEDaRKT_RKT0_RKT1_RKT2_ENKUlRKT_RKT0_E_clIS5_SD_EEDaST_SW_,@function
        .size           $_ZN7cutlass13device_kernelIN5flash19enable_sm80_to_sm89INS1_16FlashAttnBwdSm80INS1_25CollectiveMainloopBwdSm80ILi2ELi2EN4cute5tupleIJNS5_1CILi128EEES8_NS7_ILi64EEEEEENS_10bfloat16_tEfNS_4arch4Sm80ELb0ELb0ELb1ELb1ELb0ELb0ELb0ELb0ELi2ELi4ELi4ELi4ELb0EEENS1_21CollectiveEpilogueBwdISA_SB_SD_Li256ELb1ELb0ELi2EEENS1_19SingleTileSchedulerILb1ELb0ELb0ELi128EEEEEEEEEvNT_6ParamsE$_ZZN4cute6detail16composition_implINS_5tupleIJNS_1CILi16EEENS3_ILi2EEES5_S5_NS3_ILi4EEES5_EEENS2_IJNS3_ILi1EEEiiiNS3_ILi144EEENS3_ILi512EEEEEENS2_IJS5_S5_EEENS2_IJNS3_ILi64EEESA_EEEEEDaRKT_RKT0_RKT1_RKT2_ENKUlRKT_RKT0_E_clIS5_SD_EEDaST_SW_,($_ZN7cutlass13device_kernelIN5flash19enable_sm80_to_sm89INS1_16FlashAttnBwdSm80INS1_25CollectiveMainloopBwdSm80ILi2ELi2EN4cute5tupleIJNS5_1CILi128EEES8_NS7_ILi64EEEEEENS_10bfloat16_tEfNS_4arch4Sm80ELb0ELb0ELb1ELb1ELb0ELb0ELb0ELb0ELi2ELi4ELi4ELi4ELb0EEENS1_21CollectiveEpilogueBwdISA_SB_SD_Li256ELb1ELb0ELi2EEENS1_19SingleTileSchedulerILb1ELb0ELb0ELi128EEEEEEEEEvNT_6ParamsE$_ZZN4cute6detail16composition_implINS_5tupleIJNS_1CILi16EEENS3_ILi2EEES5_S5_NS3_ILi4EEES5_EEENS2_IJNS3_ILi1EEEiiiNS3_ILi144EEENS3_ILi512EEEEEES5_NS3_ILi64EEEEEDaRKT_RKT0_RKT1_RKT2_ENKUlRKT_T0_E_clINS2_IJNS2_IJEEESV_S5_S8_EEENS_17integral_constantIiLi3EEEEEDaSR_SS_ - $_ZN7cutlass13device_kernelIN5flash19enable_sm80_to_sm89INS1_16FlashAttnBwdSm80INS1_25CollectiveMainloopBwdSm80ILi2ELi2EN4cute5tupleIJNS5_1CILi128EEES8_NS7_ILi64EEEEEENS_10bfloat16_tEfNS_4arch4Sm80ELb0ELb0ELb1ELb1ELb0ELb0ELb0ELb0ELi2ELi4ELi4ELi4ELb0EEENS1_21CollectiveEpilogueBwdISA_SB_SD_Li256ELb1ELb0ELi2EEENS1_19SingleTileSchedulerILb1ELb0ELb0ELi128EEEEEEEEEvNT_6ParamsE$_ZZN4cute6detail16composition_implINS_5tupleIJNS_1CILi16EEENS3_ILi2EEES5_S5_NS3_ILi4EEES5_EEENS2_IJNS3_ILi1EEEiiiNS3_ILi144EEENS3_ILi512EEEEEENS2_IJS5_S5_EEENS2_IJNS3_ILi64EEESA_EEEEEDaRKT_RKT0_RKT1_RKT2_ENKUlRKT_RKT0_E_clIS5_SD_EEDaST_SW_)
$_ZN7cutlass13device_kernelIN5flash19enable_sm80_to_sm89INS1_16FlashAttnBwdSm80INS1_25CollectiveMainloopBwdSm80ILi2ELi2EN4cute5tupleIJNS5_1CILi128EEES8_NS7_ILi64EEEEEENS_10bfloat16_tEfNS_4arch4Sm80ELb0ELb0ELb1ELb1ELb0ELb0ELb0ELb0ELi2ELi4ELi4ELi4ELb0EEENS1_21CollectiveEpilogueBwdISA_SB_SD_Li256ELb1ELb0ELi2EEENS1_19SingleTileSchedulerILb1ELb0ELb0ELi128EEEEEEEEEvNT_6ParamsE$_ZZN4cute6detail16composition_implINS_5tupleIJNS_1CILi16EEENS3_ILi2EEES5_S5_NS3_ILi4EEES5_EEENS2_IJNS3_ILi1EEEiiiNS3_ILi144EEENS3_ILi512EEEEEENS2_IJS5_S5_EEENS2_IJNS3_ILi64EEESA_EEEEEDaRKT_RKT0_RKT1_RKT2_ENKUlRKT_RKT0_E_clIS5_SD_EEDaST_SW_:
        /* <DEDUP_REMOVED lines=13> */
[----:B-1---5:R-:W-:Y:S05]  /*e430*/  CALL.REL.NOINC `($_ZN7cutlass13device_kernelIN5flash19enable_sm80_to_sm89INS1_16FlashAttnBwdSm80INS1_25CollectiveMainloopBwdSm80ILi2ELi2EN4cute5tupleIJNS5_1CILi128EEES8_NS7_ILi64EEEEEENS_10bfloat16_tEfNS_4arch4Sm80ELb0ELb0ELb1ELb1ELb0ELb0ELb0ELb0ELi2ELi4ELi4ELi4ELb0EEENS1_21CollectiveEpilogueBwdISA_SB_SD_Li256ELb1ELb0ELi2EEENS1_19SingleTileSchedulerILb1ELb0ELb0ELi128EEEEEEEEEvNT_6ParamsE$_ZZN4cute6detail16composition_implINS_5tupleIJNS_1CILi16EEENS3_ILi2EEES5_S5_NS3_ILi4EEES5_EEENS2_IJNS3_ILi1EEEiiiNS3_ILi144EEENS3_ILi512EEEEEES5_NS3_ILi64EEEEEDaRKT_RKT0_RKT1_RKT2_ENKUlRKT_T0_E_clINS2_IJNS2_IJEEESV_S5_S8_EEENS_17integral_constantIiLi3EEEEEDaSR_SS_) ;  /* 0x000000b000007944 */ /* 0x022fea0003c00000 */
[----:B-----5:R2:W-:Y:S01]  /*e440*/  STL [R1+0x1690], R2 ;  /* 0x0016900201007387 */ /* 0x0205e20000100800 */
[----:B------:R-:W-:Y:S02]  /*e450*/  IADD3 R5, R5, 0x8, RZ ;  /* 0x0000000805057810 */ /* 0x000fe40007ffe0ff */
[----:B------:R-:W-:Y:S01]  /*e460*/  MOV R74, 0xe490 ;  /* 0x0000e490004a7802 */ /* 0x000fe20000000f00 */
[----:B------:R2:W-:Y:S04]  /*e470*/  STL.64 [R1+0x1688], R76 ;  /* 0x0016884c01007387 */ /* 0x0005e80000100a00 */
[----:B-12---:R-:W-:Y:S05]  /*e480*/  CALL.REL.NOINC `($_ZN7cutlass13device_kernelIN5flash19enable_sm80_to_sm89INS1_16FlashAttnBwdSm80INS1_25CollectiveMainloopBwdSm80ILi2ELi2EN4cute5tupleIJNS5_1CILi128EEES8_NS7_ILi64EEEEEENS_10bfloat16_tEfNS_4arch4Sm80ELb0ELb0ELb1ELb1ELb0ELb0ELb0ELb0ELi2ELi4ELi4ELi4ELb0EEENS1_21CollectiveEpilogueBwdISA_SB_SD_Li256ELb1ELb0ELi2EEENS1_19SingleTileSchedulerILb1ELb0ELb0ELi128EEEEEEEEEvNT_6ParamsE$_ZZN4cute6detail16composition_implINS_5tupleIJNS_1CILi16EEENS3_ILi2EEES5_S5_NS3_ILi4EEES5_EEENS2_IJNS3_ILi1EEEiiiNS3_ILi144EEENS3_ILi512EEEEEES5_NS3_ILi64EEEEEDaRKT_RKT0_RKT1_RKT2_ENKUlRKT_T0_E_clINS2_IJNS2_IJS5_EEENS2_IJiEEES8_S8_EEENS_17integral_constantIiLi4EEEEEDaSR_SS_) ;  /* 0x0000012000007944 */ /* 0x006fea0003c00000 */
[----:B------:R-:W-:Y:S02]  /*e490*/  MOV R2, R6 ;  /* 0x0000000600027202 */ /* 0x000fe40000000f00 */
[----:B------:R-:W-:Y:S02]  /*e4a0*/  MOV R6, 0xe4c0 ;  /* 0x0000e4c000067802 */ /* 0x000fe40000000f00 */
[----:B-1---5:R-:W-:Y:S05]  /*e4b0*/  CALL.REL.NOINC `($_ZN7cutlass13device_kernelIN5flash19enable_sm80_to_sm89INS1_16FlashAttnBwdSm80INS1_25CollectiveMainloopBwdSm80ILi2ELi2EN4cute5tupleIJNS5_1CILi128EEES8_NS7_ILi64EEEEEENS_10bfloat16_tEfNS_4arch4Sm80ELb0ELb0ELb1ELb1ELb0ELb0ELb0ELb0ELi2ELi4ELi4ELi4ELb0EEENS1_21CollectiveEpilogueBwdISA_SB_SD_Li256ELb1ELb0ELi2EEENS1_19SingleTileSchedulerILb1ELb0ELb0ELi128EEEEEEEEEvNT_6ParamsE$_ZN4cute5tupleIJNS_1CILi2EEEiEEC2ERKS2_RKi) ;  /* 0xffffdd8000007944 */ /* 0x022fea0003c3ffff */
[----:B------:R1:W5:Y:S01]  /*e4c0*/  LDL R2, [R1+0x16a8] ;  /* 0x0016a80001027983 */ /* 0x0003620000100800 */
[----:B------:R-:W-:-:S04]  /*e4d0*/  MOV R73, 0x0 ;  /* 0x0000000000497802 */ /* 0x000fc80000000f00 */
[----:B------:R-:W-:Y:S05]  /*e4e0*/  RET.REL.NODEC R72 `(_ZN7cutlass13device_kernelIN5flash19enable_sm80_to_sm89INS1_16FlashAttnBwdSm80INS1_25CollectiveMainloopBwdSm80ILi2ELi2EN4cute5tupleIJNS5_1CILi128EEES8_NS7_ILi64EEEEEENS_10bfloat16_tEfNS_4arch4Sm80ELb0ELb0ELb1ELb1ELb0ELb0ELb0ELb0ELi2ELi4ELi4ELi4ELb0EEENS1_21CollectiveEpilogueBwdISA_SB_SD_Li256ELb1ELb0ELi2EEENS1_19SingleTileSchedulerILb1ELb0ELb0ELi128EEEEEEEEEvNT_6ParamsE) ;  /* 0xffff1b1048007950 */ /* 0x000fea0003c3ffff */
        .type           $_ZN7cutlass13device_kernelIN5flash19enable_sm80_to_sm89INS1_16FlashAttnBwdSm80INS1_25CollectiveMainloopBwdSm80ILi2ELi2EN4cute5tupleIJNS5_1CILi128EEES8_NS7_ILi64EEEEEENS_10bfloat16_tEfNS_4arch4Sm80ELb0ELb0ELb1ELb1ELb0ELb0ELb0ELb0ELi2ELi4ELi4ELi4ELb0EEENS1_21CollectiveEpilogueBwdISA_SB_SD_Li256ELb1ELb0ELi2EEENS1_19SingleTileSchedulerILb1ELb0ELb0ELi128EEEEEEEEEvNT_6ParamsE$_ZZN4cute6detail16composition_implINS_5tupleIJNS_1CILi16EEENS3_ILi2EEES5_S5_NS3_ILi4EEES5_EEENS2_IJNS3_ILi1EEEiiiNS3_ILi144EEENS3_ILi512EEEEEES5_NS3_ILi64EEEEEDaRKT_RKT0_RKT1_RKT2_ENKUlRKT_T0_E_clINS2_IJNS2_IJEEESV_S5_S8_EEENS_17integral_constantIiLi3EEEEEDaSR_SS_,@function
        .size           $_ZN7cutlass13device_kernelIN5flash19enable_sm80_to_sm89INS1_16FlashAttnBwdSm80INS1_25CollectiveMainloopBwdSm80ILi2ELi2EN4cute5tupleIJNS5_1CILi128EEES8_NS7_ILi64EEEEEENS_10bfloat16_tEfNS_4arch4Sm80ELb0ELb0ELb1ELb1ELb0ELb0ELb0ELb0ELi2ELi4ELi4ELi4ELb0EEENS1_21CollectiveEpilogueBwdISA_SB_SD_Li256ELb1ELb0ELi2EEENS1_19SingleTileSchedulerILb1ELb0ELb0ELi128EEEEEEEEEvNT_6ParamsE$_ZZN4cute6detail16composition_implINS_5tupleIJNS_1CILi16EEENS3_ILi2EEES5_S5_NS3_ILi4EEES5_EEENS2_IJNS3_ILi1EEEiiiNS3_ILi144EEENS3_ILi512EEEEEES5_NS3_ILi64EEEEEDaRKT_RKT0_RKT1_RKT2_ENKUlRKT_T0_E_clINS2_IJNS2_IJEEESV_S5_S8_EEENS_17integral_constantIiLi3EEEEEDaSR_SS_,($_ZN7cutlass13device_kernelIN5flash19enable_sm80_to_sm89INS1_16FlashAttnBwdSm80INS1_25CollectiveMainloopBwdSm80ILi2ELi2EN4cute5tupleIJNS5_1CILi128EEES8_NS7_ILi64EEEEEENS_10bfloat16_tEfNS_4arch4Sm80ELb0ELb0ELb1ELb1ELb0ELb0ELb0ELb0ELi2ELi4ELi4ELi4ELb0EEENS1_21CollectiveEpilogueBwdISA_SB_SD_Li256ELb1ELb0ELi2EEENS1_19SingleTileSchedulerILb1ELb0ELb0ELi128EEEEEEEEEvNT_6ParamsE$_ZZN4cute6detail16composition_implINS_5tupleIJNS_1CILi16EEENS3_ILi2EEES5_S5_NS3_ILi4EEES5_EEENS2_IJNS3_ILi1EEEiiiNS3_ILi144EEENS3_ILi512EEEEEES5_NS3_ILi64EEEEEDaRKT_RKT0_RKT1_RKT2_ENKUlRKT_T0_E_clINS2_IJNS2_IJS5_EEENS2_IJiEEES8_S8_EEENS_17integral_constantIiLi4EEEEEDaSR_SS_ - $_ZN7cutlass13device_kernelIN5flash19enable_sm80_to_sm89INS1_16FlashAttnBwdSm80INS1_25CollectiveMainloopBwdSm80ILi2ELi2EN4cute5tupleIJNS5_1CILi128EEES8_NS7_ILi64EEEEEENS_10bfloat16_tEfNS_4arch4Sm80ELb0ELb0ELb1ELb1ELb0ELb0ELb0ELb0ELi2ELi4ELi4ELi4ELb0EEENS1_21CollectiveEpilogueBwdISA_SB_SD_Li256ELb1ELb0ELi2EEENS1_19SingleTileSchedulerILb1ELb0ELb0ELi128EEEEEEEEEvNT_6ParamsE$_ZZN4cute6detail16composition_implINS_5tupleIJNS_1CILi16EEENS3_ILi2EEES5_S5_NS3_ILi4EEES5_EEENS2_IJNS3_ILi1EEEiiiNS3_ILi144EEENS3_ILi512EEEEEES5_NS3_ILi64EEEEEDaRKT_RKT0_RKT1_RKT2_ENKUlRKT_T0_E_clINS2_IJNS2_IJEEESV_S5_S8_EEENS_17integral_constantIiLi3EEEEEDaSR_SS_)
$_ZN7cutlass13device_kernelIN5flash19enable_sm80_to_sm89INS1_16FlashAttnBwdSm80INS1_25CollectiveMainloopBwdSm80ILi2ELi2EN4cute5tupleIJNS5_1CILi128EEES8_NS7_ILi64EEEEEENS_10bfloat16_tEfNS_4arch4Sm80ELb0ELb0ELb1ELb1ELb0ELb0ELb0ELb0ELi2ELi4ELi4ELi4ELb0EEENS1_21CollectiveEpilogueBwdISA_SB_SD_Li256ELb1ELb0ELi2EEENS1_19SingleTileSchedulerILb1ELb0ELb0ELi128EEEEEEEEEvNT_6ParamsE$_ZZN4cute6detail16composition_implINS_5tupleIJNS_1CILi16EEENS3_ILi2EEES5_S5_NS3_ILi4EEES5_EEENS2_IJNS3_ILi1EEEiiiNS3_ILi144EEENS3_ILi512EEEEEES5_NS3_ILi64EEEEEDaRKT_RKT0_RKT1_RKT2_ENKUlRKT_T0_E_clINS2_IJNS2_IJEEESV_S5_S8_EEENS_17integral_constantIiLi3EEEEEDaSR_SS_:
[----:B------:R-:W-:Y:S02]  /*e4f0*/  IADD3 R4, R1, 0x16b0, RZ ;  /* 0x000016b001047810 */ /* 0x000fe40007ffe0ff */
[----:B------:R-:W-:Y:S02]  /*e500*/  MOV R8, 0xe540 ;  /* 0x0000e54000087802 */ /* 0x000fe40000000f00 */
[----:B------:R-:W-:-:S04]  /*e510*/  IADD3 R4, R4, c[0x0][0x20], RZ ;  /* 0x0000080004047a10 */ /* 0x000fc80007ffe0ff */
[----:B------:R-:W-:Y:S02]  /*e520*/  IADD3 R2, R4, 0x4, RZ ;  /* 0x0000000404027810 */ /* 0x000fe40007ffe0ff */
[----:B------:R-:W-:Y:S05]  /*e530*/  CALL.REL.NOINC `($_ZN7cutlass13device_kernelIN5flash19enable_sm80_to_sm89INS1_16FlashAttnBwdSm80INS1_25CollectiveMainloopBwdSm80ILi2ELi2EN4cute5tupleIJNS5_1CILi128EEES8_NS7_ILi64EEEEEENS_10bfloat16_tEfNS_4arch4Sm80ELb0ELb0ELb1ELb1ELb0ELb0ELb0ELb0ELi2ELi4ELi4ELi4ELb0EEENS1_21CollectiveEpilogueBwdISA_SB_SD_Li256ELb1ELb0ELi2EEENS1_19SingleTileSchedulerILb1ELb0ELb0ELi128EEEEEEEEEvNT_6ParamsE$_ZN4cute3eso3ESOILb0ELb1EJiEEC2ERKi) ;  /* 0xffffa0c000007944 */ /* 0x000fea0003c3ffff */
[----:B-1----:R1:W5:Y:S01]  /*e540*/  LDL R3, [R1+0x16b4] ;  /* 0x0016b40001037983 */ /* 0x0023620000100800 */
[----:B------:R-:W-:Y:S02]  /*e550*/  MOV R2, R4 ;  /* 0x0000000400027202 */ /* 0x000fe40000000f00 */
[----:B------:R-:W-:Y:S02]  /*e560*/  MOV R4, 0xe580 ;  /* 0x0000e58000047802 */ /* 0x000fe40000000f00 */
[----:B-1---5:R-:W-:Y:S05]  /*e570*/  CALL.REL.NOINC `($_ZN7cutlass13device_kernelIN5flash19enable_sm80_to_sm89INS1_16FlashAttnBwdSm80INS1_25CollectiveMainloopBwdSm80ILi2ELi2EN4cute5tupleIJNS5_1CILi128EEES8_NS7_ILi64EEEEEENS_10bfloat16_tEfNS_4arch4Sm80ELb0ELb0ELb1ELb1ELb0ELb0ELb0ELb0ELi2ELi4ELi4ELi4ELb0EEENS1_21CollectiveEpilogueBwdISA_SB_SD_Li256ELb1ELb0ELi2EEENS1_19SingleTileSchedulerILb1ELb0ELb0ELi128EEEEEEEEEvNT_6ParamsE$_ZN4cute3eso3ESOILb1ELb0EJNS_5tupleIJNS_1CILi2EEEEEENS2_IJiEEENS3_ILi1EEES7_EEC2ERKS5_RKS6_RKS7_SE_) ;  /* 0xffffb85000007944 */ /* 0x022fea0003c3ffff */
[----:B-1----:R1:W5:Y:S01]  /*e580*/  LDL R2, [R1+0x16b0] ;  /* 0x0016b00001027983 */ /* 0x0023620000100800 */
[----:B------:R-:W-:-:S04]  /*e590*/  MOV R75, 0x0 ;  /* 0x00000000004b7802 */ /* 0x000fc80000000f00 */
[----:B------:R-:W-:Y:S05]  /*e5a0*/  RET.REL.NODEC R74 `(_ZN7cutlass13device_kernelIN5flash19enable_sm80_to_sm89INS1_16FlashAttnBwdSm80INS1_25CollectiveMainloopBwdSm80ILi2ELi2EN4cute5tupleIJNS5_1CILi128EEES8_NS7_ILi64EEEEEENS_10bfloat16_tEfNS_4arch4Sm80ELb0ELb0ELb1ELb1ELb0ELb0ELb0ELb0ELi2ELi4ELi4ELi4ELb0EEENS1_21CollectiveEpilogueBwdISA_SB_SD_Li256ELb1ELb0ELi2EEENS1_19SingleTileSchedulerILb1ELb0ELb0ELi128EEEEEEEEEvNT_6ParamsE) ;  /* 0xffff1a504a007950 */ /* 0x000fea0003c3ffff */
        .type           $_ZN7cutlass13device_kernelIN5flash19enable_sm80_to_sm89INS1_16FlashAttnBwdSm80INS1_25CollectiveMainloopBwdSm80ILi2ELi2EN4cute5tupleIJNS5_1CILi128EEES8_NS7_ILi64EEEEEENS_10bfloat16_tEfNS_4arch4Sm80ELb0ELb0ELb1ELb1ELb0ELb0ELb0ELb0ELi2ELi4ELi4ELi4ELb0EEENS1_21CollectiveEpilogueBwdISA_SB_SD_Li256ELb1ELb0ELi2EEENS1_19SingleTileSchedulerILb1ELb0ELb0ELi128EEEEEEEEEvNT_6ParamsE$_ZZN4cute6detail16composition_implINS_5tupleIJNS_1CILi16EEENS3_ILi2EEES5_S5_NS3_ILi4EEES5_EEENS2_IJNS3_ILi1EEEiiiNS3_ILi144EEENS3_ILi512EEEEEES5_NS3_ILi64EEEEEDaRKT_RKT0_RKT1_RKT2_ENKUlRKT_T0_E_clINS2_IJNS2_IJS5_EEENS2_IJiEEES8_S8_EEENS_17integral_constantIiLi4EEEEEDaSR_SS_,@function
        .size           $_ZN7cutlass13device_kernelIN5flash19enable_sm80_to_sm89INS1_16FlashAttnBwdSm80INS1_25CollectiveMainloopBwdSm80ILi2ELi2EN4cute5tupleIJNS5_1CILi128EEES8_NS7_ILi64EEEEEENS_10bfloat16_tEfNS_4arch4Sm80ELb0ELb0ELb1ELb1ELb0ELb0ELb0ELb0ELi2ELi4ELi4ELi4ELb0EEENS1_21CollectiveEpilogueBwdISA_SB_SD_Li256ELb1ELb0ELi2EEENS1_19SingleTileSchedulerILb1ELb0ELb0ELi128EEEEEEEEEvNT_6ParamsE$_ZZN4cute6detail16composition_implINS_5tupleIJNS_1CILi16EEENS3_ILi2EEES5_S5_NS3_ILi4EEES5_EEENS2_IJNS3_ILi1EEEiiiNS3_ILi144EEENS3_ILi512EEEEEES5_NS3_ILi64EEEEEDaRKT_RKT0_RKT1_RKT2_ENKUlRKT_T0_E_clINS2_IJNS2_IJS5_EEENS2_IJiEEES8_S8_EEENS_17integral_constantIiLi4EEEEEDaSR_SS_,($_ZN7cutlass13device_kernelIN5flash19enable_sm80_to_sm89INS1_16FlashAttnBwdSm80INS1_25CollectiveMainloopBwdSm80ILi2ELi2EN4cute5tupleIJNS5_1CILi128EEES8_NS7_ILi64EEEEEENS_10bfloat16_tEfNS_4arch4Sm80ELb0ELb0ELb1ELb1ELb0ELb0ELb0ELb0ELi2ELi4ELi4ELi4ELb0EEENS1_21CollectiveEpilogueBwdISA_SB_SD_Li256ELb1ELb0ELi2EEENS1_19SingleTileSchedulerILb1ELb0ELb0ELi128EEEEEEEEEvNT_6ParamsE$_ZZN4cute6detail16composition_implINS_5tupleIJNS_1CILi16EEENS3_ILi2EEES5_S5_NS3_ILi4EEES5_EEENS2_IJNS3_ILi1EEEiiiNS3_ILi144EEENS3_ILi512EEEEEES6_S4_EEDaRKT_RKT0_RKT1_RKT2_ENKUlRKT_T0_E_clINS2_IJNS2_IJEEESU_S6_S8_EEENS_17integral_constantIiLi1EEEEEDaSQ_SR_ - $_ZN7cutlass13device_kernelIN5flash19enable_sm80_to_sm89INS1_16FlashAttnBwdSm80INS1_25CollectiveMainloopBwdSm80ILi2ELi2EN4cute5tupleIJNS5_1CILi128EEES8_NS7_ILi64EEEEEENS_10bfloat16_tEfNS_4arch4Sm80ELb0ELb0ELb1ELb1ELb0ELb0ELb0ELb0ELi2ELi4ELi4ELi4ELb0EEENS1_21CollectiveEpilogueBwdISA_SB_SD_Li256ELb1ELb0ELi2EEENS1_19SingleTileSchedulerILb1ELb0ELb0ELi128EEEEEEEEEvNT_6ParamsE$_ZZN4cute6detail16composition_implINS_5tupleIJNS_1CILi16EEENS3_ILi2EEES5_S5_NS3_ILi4EEES5_EEENS2_IJNS3_ILi1EEEiiiNS3_ILi144EEENS3_ILi512EEEEEES5_NS3_ILi64EEEEEDaRKT_RKT0_RKT1_RKT2_ENKUlRKT_T0_E_clINS2_IJNS2_IJS5_EEENS2_IJiEEES8_S8_EEENS_17integral_constantIiLi4EEEEEDaSR_SS_)
$_ZN7cutlass13device_kernelIN5flash19enable_sm80_to_sm89INS1_16FlashAttnBwdSm80INS1_25CollectiveMainloopBwdSm80ILi2ELi2EN4cute5tupleIJNS5_1CILi128EEES8_NS7_ILi64EEEEEENS_10bfloat16_tEfNS_4arch4Sm80ELb0ELb0ELb1ELb1ELb0ELb0ELb0ELb0ELi2ELi4ELi4ELi4ELb0EEENS1_21CollectiveEpilogueBwdISA_SB_SD_Li256ELb1ELb0ELi2EEENS1_19SingleTileSchedulerILb1ELb0ELb0ELi128EEEEEEEEEvNT_6ParamsE$_ZZN4cute6detail16composition_implINS_5tupleIJNS_1CILi16EEENS3_ILi2EEES5_S5_NS3_ILi4EEES5_EEENS2_IJNS3_ILi1EEEiiiNS3_ILi144EEENS3_ILi512EEEEEES5_NS3_ILi64EEEEEDaRKT_RKT0_RKT1_RKT2_ENKUlRKT_T0_E_clINS2_IJNS2_IJS5_EEENS2_IJiEEES8_S8_EEENS_17integral_constantIiLi4EEEEEDaSR_SS_:
[----:B------:R-:W-:-:S05]  /*e5b0*/  IADD3 R5, R5, -c[0x0][0x20], RZ ;  /* 0x8000080005057a10 */ /* 0x000fca0007ffe0ff */
[----:B------:R1:W5:Y:S01]  /*e5c0*/  LDL R3, [R5] ;  /* 0x0000000005037983 */ /* 0x0003620000100800 */
[----:B------:R-:W-:Y:S02]  /*e5d0*/  IADD3 R2, R1, 0x16b0, RZ ;  /* 0x000016b001027810 */ /* 0x000fe40007ffe0ff */
[----:B------:R-:W-:Y:S02]  /*e5e0*/  MOV R4, 0xe610 ;  /* 0x0000e61000047802 */ /* 0x000fe40000000f00 */
[----:B------:R-:W-:Y:S02]  /*e5f0*/  IADD3 R2, R2, c[0x0][0x20], RZ ;  /* 0x0000080002027a10 */ /* 0x000fe40007ffe0ff */
[----:B-1---5:R-:W-:Y:S05]  /*e600*/  CALL.REL.NOINC `($_ZN7cutlass13device_kernelIN5flash19enable_sm80_to_sm89INS1_16FlashAttnBwdSm80INS1_25CollectiveMainloopBwdSm80ILi2ELi2EN4cute5tupleIJNS5_1CILi128EEES8_NS7_ILi64EEEEEENS_10bfloat16_tEfNS_4arch4Sm80ELb0ELb0ELb1ELb1ELb0ELb0ELb0ELb0ELi2ELi4ELi4ELi4ELb0EEENS1_21CollectiveEpilogueBwdISA_SB_SD_Li256ELb1ELb0ELi2EEENS1_19SingleTileSchedulerILb1ELb0ELb0ELi128EEEEEEEEEvNT_6ParamsE$_ZN4cute3eso3ESOILb1ELb0EJNS_5tupleIJNS_1CILi2EEEEEENS2_IJiEEENS3_ILi1EEES7_EEC2ERKS5_RKS6_RKS7_SE_) ;  /* 0xffffb7c000007944 */ /* 0x022fea0003c3ffff */
[----:B-1----:R1:W5:Y:S01]  /*e610*/  LDL R3, [R1+0x16b0] ;  /* 0x0016b00001037983 */ /* 0x0023620000100800 */
[----:B------:R-:W-:-:S04]  /*e620*/  MOV R75, 0x0 ;  /* 0x00000000004b7802 */ /* 0x000fc80000000f00 */
[----:B------:R-:W-:Y:S05]  /*e630*/  RET.REL.NODEC R74 `(_ZN7cutlass13device_kernelIN5flash19enable_sm80_to_sm89INS1_16FlashAttnBwdSm80INS1_25CollectiveMainloopBwdSm80ILi2ELi2EN4cute5tupleIJNS5_1CILi128EEES8_NS7_ILi64EEEEEENS_10bfloat16_tEfNS_4arch4Sm80ELb0ELb0ELb1ELb1ELb0ELb0ELb0ELb0ELi2ELi4ELi4ELi4ELb0EEENS1_21CollectiveEpilogueBwdISA_SB_SD_Li256ELb1ELb0ELi2EEENS1_19SingleTileSchedulerILb1ELb0ELb0ELi128EEEEEEEEEvNT_6ParamsE) ;  /* 0xffff19c04a007950 */ /* 0x000fea0003c3ffff */
        .type           $_ZN7cutlass13device_kernelIN5flash19enable_sm80_to_sm89INS1_16FlashAttnBwdSm80INS1_25CollectiveMainloopBwdSm80ILi2ELi2EN4cute5tupleIJNS5_1CILi128EEES8_NS7_ILi64EEEEEENS_10bfloat16_tEfNS_4arch4Sm80ELb0ELb0ELb1ELb1ELb0ELb0ELb0ELb0ELi2ELi4ELi4ELi4ELb0EEENS1_21CollectiveEpilogueBwdISA_SB_SD_Li256ELb1ELb0ELi2EEENS1_19SingleTileSchedulerILb1ELb0ELb0ELi128EEEEEEEEEvNT_6ParamsE$_ZZN4cute6detail16composition_implINS_5tupleIJNS_1CILi16EEENS3_ILi2EEES5_S5_NS3_ILi4EEES5_EEENS2_IJNS3_ILi1EEEiiiNS3_ILi144EEENS3_ILi512EEEEEES6_S4_EEDaRKT_RKT0_RKT1_RKT2_ENKUlRKT_T0_E_clINS2_IJNS2_IJEEESU_S6_S8_EEENS_17integral_constantIiLi1EEEEEDaSQ_SR_,@function
        .size           $_ZN7cutlass13device_kernelIN5flash19enable_sm80_to_sm89INS1_16FlashAttnBwdSm80INS1_25CollectiveMainloopBwdSm80ILi2ELi2EN4cute5tupleIJNS5_1CILi128EEES8_NS7_ILi64EEEEEENS_10bfloat16_tEfNS_4arch4Sm80ELb0ELb0ELb1ELb1ELb0ELb0ELb0ELb0ELi2ELi4ELi4ELi4ELb0EEENS1_21CollectiveEpilogueBwdISA_SB_SD_Li256ELb1ELb0ELi2EEENS1_19SingleTileSchedulerILb1ELb0ELb0ELi128EEEEEEEEEvNT_6ParamsE$_ZZN4cute6detail16composition_implINS_5tupleIJNS_1CILi16EEENS3_ILi2EEES5_S5_NS3_ILi4EEES5_EEENS2_IJNS3_ILi1EEEiiiNS3_ILi144EEENS3_ILi512EEEEEES6_S4_EEDaRKT_RKT0_RKT1_RKT2_ENKUlRKT_T0_E_clINS2_IJNS2_IJEEESU_S6_S8_EEENS_17integral_constantIiLi1EEEEEDaSQ_SR_,($_ZN7cutlass13device_kernelIN5flash19enable_sm80_to_sm89INS1_16FlashAttnBwdSm80INS1_25CollectiveMainloopBwdSm80ILi2ELi2EN4cute5tupleIJNS5_1CILi128EEES8_NS7_ILi64EEEEEENS_10bfloat16_tEfNS_4arch4Sm80ELb0ELb0ELb1ELb1ELb0ELb0ELb0ELb0ELi2ELi4ELi4ELi4ELb0EEENS1_21CollectiveEpilogueBwdISA_SB_SD_Li256ELb1ELb0ELi2EEENS1_19SingleTileSchedulerILb1ELb0ELb0ELi128EEEEEEEEEvNT_6ParamsE$_ZZN4cute6detail16composition_implINS_5tupleIJNS_1CILi16EEENS3_ILi2EEES5_S5_NS3_ILi4EEES5_EEENS2_IJNS3_ILi1EEEiiiNS3_ILi144EEENS3_ILi512EEEEEES6_S4_EEDaRKT_RKT0_RKT1_RKT2_ENKUlRKT_T0_E_clINS2_IJNS2_IJS5_EEENS2_IJiEEES5_S8_EEENS_17integral_constantIiLi2EEEEEDaSQ_SR_ - $_ZN7cutlass13device_kernelIN5flash19enable_sm80_to_sm89INS1_16FlashAttnBwdSm80INS1_25CollectiveMainloopBwdSm80ILi2ELi2EN4cute5tupleIJNS5_1CILi128EEES8_NS7_ILi64EEEEEENS_10bfloat16_tEfNS_4arch4Sm80ELb0ELb0ELb1ELb1ELb0ELb0ELb0ELb0ELi2ELi4ELi4ELi4ELb0EEENS1_21CollectiveEpilogueBwdISA_SB_SD_Li256ELb1ELb0ELi2EEENS1_19SingleTileSchedulerILb1ELb0ELb0ELi128EEEEEEEEEvNT_6ParamsE$_ZZN4cute6detail16composition_implINS_5tupleIJNS_1CILi16EEENS3_ILi2EEES5_S5_NS3_ILi4EEES5_EEENS2_IJNS3_ILi1EEEiiiNS3_ILi144EEENS3_ILi512EEEEEES6_S4_EEDaRKT_RKT0_RKT1_RKT2_ENKUlRKT_T0_E_clINS2_IJNS2_IJEEESU_S6_S8_EEENS_17integral_constantIiLi1EEEEEDaSQ_SR_)
$_ZN7cutlass13device_kernelIN5flash19enable_sm80_to_sm89INS1_16FlashAttnBwdSm80INS1_25CollectiveMainloopBwdSm80ILi2ELi2EN4cute5tupleIJNS5_1CILi128EEES8_NS7_ILi64EEEEEENS_10bfloat16_tEfNS_4arch4Sm80ELb0ELb0ELb1ELb1ELb0ELb0ELb0ELb0ELi2ELi4ELi4ELi4ELb0EEENS1_21CollectiveEpilogueBwdISA_SB_SD_Li256ELb1ELb0ELi2EEENS1_19SingleTileSchedulerILb1ELb0ELb0ELi128EEEEEEEEEvNT_6ParamsE$_ZZN4cute6detail16composition_implINS_5tupleIJNS_1CILi16EEENS3_ILi2EEES5_S5_NS3_ILi4EEES5_EEENS2_IJNS3_ILi1EEEiiiNS3_ILi144EEENS3_ILi512EEEEEES6_S4_EEDaRKT_RKT0_RKT1_RKT2_ENKUlRKT_T0_E_clINS2_IJNS2_IJEEESU_S6_S8_EEENS_17integral_constantIiLi1EEEEEDaSQ_SR_:
        /* <DEDUP_REMOVED lines=8> */
[----:B-1---5:R-:W-:Y:S05]  /*e6c0*/  CALL.REL.NOINC `($_ZN7cutlass13device_kernelIN5flash19enable_sm80_to_sm89INS1_16FlashAttnBwdSm80INS1_25CollectiveMainloopBwdSm80ILi2ELi2EN4cute5tupleIJNS5_1CILi128EEES8_NS7_ILi64EEEEEENS_10bfloat16_tEfNS_4arch4Sm80ELb0ELb0ELb1ELb1ELb0ELb0ELb0ELb0ELi2ELi4ELi4ELi4ELb0EEENS1_21CollectiveEpilogueBwdISA_SB_SD_Li256ELb1ELb0ELi2EEENS1_19SingleTileSchedulerILb1ELb0ELb0ELi128EEEEEEEEEvNT_6ParamsE$_ZN4cute3eso3ESOILb1ELb0EJNS_5tupleIJNS_1CILi2EEEEEENS2_IJiEEES4_NS3_ILi1EEEEEC2ERKS5_RKS6_RKS4_RKS7_) ;  /* 0xffffb75000007944 */ /* 0x022fea0003c3ffff */
[----:B-1----:R1:W5:Y:S01]  /*e6d0*/  LDL R2, [R1+0x16c8] ;  /* 0x0016c80001027983 */ /* 0x0023620000100800 */
[----:B------:R-:W-:Y:S02]  /*e6e0*/  MOV R4, R10 ;  /* 0x0000000a00047202 */ /* 0x000fe40000000f00 */
[----:B------:R-:W-:-:S04]  /*e6f0*/  MOV R5, 0x0 ;  /* 0x0000000000057802 */ /* 0x000fc80000000f00 */
[----:B------:R-:W-:Y:S05]  /*e700*/  RET.REL.NODEC R4 `(_ZN7cutlass13device_kernelIN5flash19enable_sm80_to_sm89INS1_16FlashAttnBwdSm80INS1_25CollectiveMainloopBwdSm80ILi2ELi2EN4cute5tupleIJNS5_1CILi128EEES8_NS7_ILi64EEEEEENS_10bfloat16_tEfNS_4arch4Sm80ELb0ELb0ELb1ELb1ELb0ELb0ELb0ELb0ELi2ELi4ELi4ELi4ELb0EEENS1_21CollectiveEpilogueBwdISA_SB_SD_Li256ELb1ELb0ELi2EEENS1_19SingleTileSchedulerILb1ELb0ELb0ELi128EEEEEEEEEvNT_6ParamsE) ;  /* 0xffff18f004007950 */ /* 0x000fea0003c3ffff */
        .type           $_ZN7cutlass13device_kernelIN5flash19enable_sm80_to_sm89INS1_16FlashAttnBwdSm80INS1_25CollectiveMainloopBwdSm80ILi2ELi2EN4cute5tupleIJNS5_1CILi128EEES8_NS7_ILi64EEEEEENS_10bfloat16_tEfNS_4arch4Sm80ELb0ELb0ELb1ELb1ELb0ELb0ELb0ELb0ELi2ELi4ELi4ELi4ELb0EEENS1_21CollectiveEpilogueBwdISA_SB_SD_Li256ELb1ELb0ELi2EEENS1_19SingleTileSchedulerILb1ELb0ELb0ELi128EEEEEEEEEvNT_6ParamsE$_ZZN4cute6detail16composition_implINS_5tupleIJNS_1CILi16EEENS3_ILi2EEES5_S5_NS3_ILi4EEES5_EEENS2_IJNS3_ILi1EEEiiiNS3_ILi144EEENS3_ILi512EEEEEES6_S4_EEDaRKT_RKT0_RKT1_RKT2_ENKUlRKT_T0_E_clINS2_IJNS2_IJS5_EEENS2_IJiEEES5_S8_EEENS_17integral_constantIiLi2EEEEEDaSQ_SR_,@function
        .size           $_ZN7cutlass13device_kernelIN5flash19enable_sm80_to_sm89INS1_16FlashAttnBwdSm80INS1_25CollectiveMainloopBwdSm80ILi2ELi2EN4cute5tupleIJNS5_1CILi128EEES8_NS7_ILi64EEEEEENS_10bfloat16_tEfNS_4arch4Sm80ELb0ELb0ELb1ELb1ELb0ELb0ELb0ELb0ELi2ELi4ELi4ELi4ELb0EEENS1_21CollectiveEpilogueBwdISA_SB_SD_Li256ELb1ELb0ELi2EEENS1_19SingleTileSchedulerILb1ELb0ELb0ELi128EEEEEEEEEvNT_6ParamsE$_ZZN4cute6detail16composition_implINS_5tupleIJNS_1CILi16EEENS3_ILi2EEES5_S5_NS3_ILi4EEES5_EEENS2_IJNS3_ILi1EEEiiiNS3_ILi144EEENS3_ILi512EEEEEES6_S4_EEDaRKT_RKT0_RKT1_RKT2_ENKUlRKT_T0_E_clINS2_IJNS2_IJS5_EEENS2_IJiEEES5_S8_EEENS_17integral_constantIiLi2EEEEEDaSQ_SR_,($_ZN7cutlass13device_kernelIN5flash19enable_sm80_to_sm89INS1_16FlashAttnBwdSm80INS1_25CollectiveMainloopBwdSm80ILi2ELi2EN4cute5tupleIJNS5_1CILi128EEES8_NS7_ILi64EEEEEENS_10bfloat16_tEfNS_4arch4Sm80ELb0ELb0ELb1ELb1ELb0ELb0ELb0ELb0ELi2ELi4ELi4ELi4ELb0EEENS1_21CollectiveEpilogueBwdISA_SB_SD_Li256ELb1ELb0ELi2EEENS1_19SingleTileSchedulerILb1ELb0ELb0ELi128EEEEEEEEEvNT_6ParamsE$_ZZN4cute6detail16composition_implINS_5tupleIJNS_1CILi16EEENS3_ILi2EEES5_S5_NS3_ILi4EEES5_EEENS2_IJNS3_ILi1EEEiiiNS3_ILi144EEENS3_ILi512EEEEEES6_S4_EEDaRKT_RKT0_RKT1_RKT2_ENKUlRKT_T0_E_clINS2_IJNS2_IJS5_S5_EEENS2_IJiiEEES8_S8_EEENS_17integral_constantIiLi3EEEEEDaSQ_SR_ - $_ZN7cutlass13device_kernelIN5flash19enable_sm80_to_sm89INS1_16FlashAttnBwdSm80INS1_25CollectiveMainloopBwdSm80ILi2ELi2EN4cute5tupleIJNS5_1CILi128EEES8_NS7_ILi64EEEEEENS_10bfloat16_tEfNS_4arch4Sm80ELb0ELb0ELb1ELb1ELb0ELb0ELb0ELb0ELi2ELi4ELi4ELi4ELb0EEENS1_21CollectiveEpilogueBwdISA_SB_SD_Li256ELb1ELb0ELi2EEENS1_19SingleTileSchedulerILb1ELb0ELb0ELi128EEEEEEEEEvNT_6ParamsE$_ZZN4cute6detail16composition_implINS_5tupleIJNS_1CILi16EEENS3_ILi2EEES5_S5_NS3_ILi4EEES5_EEENS2_IJNS3_ILi1EEEiiiNS3_ILi144EEENS3_ILi512EEEEEES6_S4_EEDaRKT_RKT0_RKT1_RKT2_ENKUlRKT_T0_E_clINS2_IJNS2_IJS5_EEENS2_IJiEEES5_S8_EEENS_17integral_constantIiLi2EEEEEDaSQ_SR_)
$_ZN7cutlass13device_kernelIN5flash19enable_sm80_to_sm89INS1_16FlashAttnBwdSm80INS1_25CollectiveMainloopBwdSm80ILi2ELi2EN4cute5tupleIJNS5_1CILi128EEES8_NS7_ILi64EEEEEENS_10bfloat16_tEfNS_4arch4Sm80ELb0ELb0ELb1ELb1ELb0ELb0ELb0ELb0ELi2ELi4ELi4ELi4ELb0EEENS1_21CollectiveEpilogueBwdISA_SB_SD_Li256ELb1ELb0ELi2EEENS1_19SingleTileSchedulerILb1ELb0ELb0ELi128EEEEEEEEEvNT_6ParamsE$_ZZN4cute6detail16composition_implINS_5tupleIJNS_1CILi16EEENS3_ILi2EEES5_S5_NS3_ILi4EEES5_EEENS2_IJNS3_ILi1EEEiiiNS3_ILi144EEENS3_ILi512EEEEEES6_S4_EEDaRKT_RKT0_RKT1_RKT2_ENKUlRKT_T0_E_clINS2_IJNS2_IJS5_EEENS2_IJiEEES5_S8_EEENS_17integral_constantIiLi2EEEEEDaSQ_SR_:
        /* <DEDUP_REMOVED lines=8> */
[----:B-1---5:R-:W-:Y:S05]  /*e790*/  CALL.REL.NOINC `($_ZN7cutlass13device_kernelIN5flash19enable_sm80_to_sm89INS1_16FlashAttnBwdSm80INS1_25CollectiveMainloopBwdSm80ILi2ELi2EN4cute5tupleIJNS5_1CILi128EEES8_NS7_ILi64EEEEEENS_10bfloat16_tEfNS_4arch4Sm80ELb0ELb0ELb1ELb1ELb0ELb0ELb0ELb0ELi2ELi4ELi4ELi4ELb0EEENS1_21CollectiveEpilogueBwdISA_SB_SD_Li256ELb1ELb0ELi2EEENS1_19SingleTileSchedulerILb1ELb0ELb0ELi128EEEEEEEEEvNT_6ParamsE$_ZN4cute3eso3ESOILb0ELb0EJiiEEC2ERKiS4_) ;  /* 0xffff96c000007944 */ /* 0x022fea0003c3ffff */
[----:B-1----:R1:W5:Y:S01]  /*e7a0*/  LDL.64 R2, [R1+0x16c8] ;  /* 0x0016c80001027983 */ /* 0x0023620000100a00 */
[----:B------:R-:W-:-:S03]  /*e7b0*/  MOV R6, 0xe7d0 ;  /* 0x0000e7d000067802 */ /* 0x000fc60000000f00 */
[----:B-1---5:R-:W-:Y:S05]  /*e7c0*/  CALL.REL.NOINC `($_ZN7cutlass13device_kernelIN5flash19enable_sm80_to_sm89INS1_16FlashAttnBwdSm80INS1_25CollectiveMainloopBwdSm80ILi2ELi2EN4cute5tupleIJNS5_1CILi128EEES8_NS7_ILi64EEEEEENS_10bfloat16_tEfNS_4arch4Sm80ELb0ELb0ELb1ELb1ELb0ELb0ELb0ELb0ELi2ELi4ELi4ELi4ELb0EEENS1_21CollectiveEpilogueBwdISA_SB_SD_Li256ELb1ELb0ELi2EEENS1_19SingleTileSchedulerILb1ELb0ELb0ELi128EEEEEEEEEvNT_6ParamsE$_ZN4cute3eso3ESOILb1ELb0EJNS_5tupleIJNS_1CILi2EEES4_EEENS2_IJiiEEENS3_ILi1EEES7_EEC2ERKS5_RKS6_RKS7_SE_) ;  /* 0xffffb7a000007944 */ /* 0x022fea0003c3ffff */
[----:B-1----:R1:W5:Y:S01]  /*e7d0*/  LDL.64 R2, [R1+0x16c8] ;  /* 0x0016c80001027983 */ /* 0x0023620000100a00 */
[----:B------:R-:W-:-:S04]  /*e7e0*/  MOV R73, 0x0 ;  /* 0x0000000000497802 */ /* 0x000fc80000000f00 */
[----:B------:R-:W-:Y:S05]  /*e7f0*/  RET.REL.NODEC R72 `(_ZN7cutlass13device_kernelIN5flash19enable_sm80_to_sm89INS1_16FlashAttnBwdSm80INS1_25CollectiveMainloopBwdSm80ILi2ELi2EN4cute5tupleIJNS5_1CILi128EEES8_NS7_ILi64EEEEEENS_10bfloat16_tEfNS_4arch4Sm80ELb0ELb0ELb1ELb1ELb0ELb0ELb0ELb0ELi2ELi4ELi4ELi4ELb0EEENS1_21CollectiveEpilogueBwdISA_SB_SD_Li256ELb1ELb0ELi2EEENS1_19SingleTileSchedulerILb1ELb0ELb0ELi128EEEEEEEEEvNT_6ParamsE) ;  /* 0xffff180048007950 */ /* 0x000fea0003c3ffff */
        .type           $_ZN7cutlass13device_kernelIN5flash19enable_sm80_to_sm89INS1_16FlashAttnBwdSm80INS1_25CollectiveMainloopBwdSm80ILi2ELi2EN4cute5tupleIJNS5_1CILi128EEES8_NS7_ILi64EEEEEENS_10bfloat16_tEfNS_4arch4Sm80ELb0ELb0ELb1ELb1ELb0ELb0ELb0ELb0ELi2ELi4ELi4ELi4ELb0EEENS1_21CollectiveEpilogueBwdISA_SB_SD_Li256ELb1ELb0ELi2EEENS1_19SingleTileSchedulerILb1ELb0ELb0ELi128EEEEEEEEEvNT_6ParamsE$_ZZN4cute6detail16composition_implINS_5tupleIJNS_1CILi16EEENS3_ILi2EEES5_S5_NS3_ILi4EEES5_EEENS2_IJNS3_ILi1EEEiiiNS3_ILi144EEENS3_ILi512EEEEEES6_S4_EEDaRKT_RKT0_RKT1_RKT2_ENKUlRKT_T0_E_clINS2_IJNS2_IJS5_S5_EEENS2_IJiiEEES8_S8_EEENS_17integral_constantIiLi3EEEEEDaSQ_SR_,@function
        .size           $_ZN7cutlass13device_kernelIN5flash19enable_sm80_to_sm89INS1_16FlashAttnBwdSm80INS1_25CollectiveMainloopBwdSm80ILi2ELi2EN4cute5tupleIJNS5_1CILi128EEES8_NS7_ILi64EEEEEENS_10bfloat16_tEfNS_4arch4Sm80ELb0ELb0ELb1ELb1ELb0ELb0ELb0ELb0ELi2ELi4ELi4ELi4ELb0EEENS1_21CollectiveEpilogueBwdISA_SB_SD_Li256ELb1ELb0ELi2EEENS1_19SingleTileSchedulerILb1ELb0ELb0ELi128EEEEEEEEEvNT_6ParamsE$_ZZN4cute6detail16composition_implINS_5tupleIJNS_1CILi16EEENS3_ILi2EEES5_S5_NS3_ILi4EEES5_EEENS2_IJNS3_ILi1EEEiiiNS3_ILi144EEENS3_ILi512EEEEEES6_S4_EEDaRKT_RKT0_RKT1_RKT2_ENKUlRKT_T0_E_clINS2_IJNS2_IJS5_S5_EEENS2_IJiiEEES8_S8_EEENS_17integral_constantIiLi3EEEEEDaSQ_SR_,($_ZN7cutlass13device_kernelIN5flash19enable_sm80_to_sm89INS1_16FlashAttnBwdSm80INS1_25CollectiveMainloopBwdSm80ILi2ELi2EN4cute5tupleIJNS5_1CILi128EEES8_NS7_ILi64EEEEEENS_10bfloat16_tEfNS_4arch4Sm80ELb0ELb0ELb1ELb1ELb0ELb0ELb0ELb0ELi2ELi4ELi4ELi4ELb0EEENS1_21CollectiveEpilogueBwdISA_SB_SD_Li256ELb1ELb0ELi2EEENS1_19SingleTileSchedulerILb1ELb0ELb0ELi128EEEEEEEEEvNT_6ParamsE$_ZZN4cute6detail16composition_implINS_5tupleIJNS_1CILi16EEENS3_ILi2EEES5_S5_NS3_ILi4EEES5_EEENS2_IJNS3_ILi1EEEiiiNS3_ILi144EEENS3_ILi512EEEEEES6_S4_EEDaRKT_RKT0_RKT1_RKT2_ENKUlRKT_T0_E_clINS2_IJNS2_IJS5_S5_EEENS2_IJiiEEES8_S8_EEENS_17integral_constantIiLi4EEEEEDaSQ_SR_ - $_ZN7cutlass13device_kernelIN5flash19enable_sm80_to_sm89INS1_16FlashAttnBwdSm80INS1_25CollectiveMainloopBwdSm80ILi2ELi2EN4cute5tupleIJNS5_1CILi128EEES8_NS7_ILi64EEEEEENS_10bfloat16_tEfNS_4arch4Sm80ELb0ELb0ELb1ELb1ELb0ELb0ELb0ELb0ELi2ELi4ELi4ELi4ELb0EEENS1_21CollectiveEpilogueBwdISA_SB_SD_Li256ELb1ELb0ELi2EEENS1_19SingleTileSchedulerILb1ELb0ELb0ELi128EEEEEEEEEvNT_6ParamsE$_ZZN4cute6detail16composition_implINS_5tupleIJNS_1CILi16EEENS3_ILi2EEES5_S5_NS3_ILi4EEES5_EEENS2_IJNS3_ILi1EEEiiiNS3_ILi144EEENS3_ILi512EEEEEES6_S4_EEDaRKT_RKT0_RKT1_RKT2_ENKUlRKT_T0_E_clINS2_IJNS2_IJS5_S5_EEENS2_IJiiEEES8_S8_EEENS_17integral_constantIiLi3EEEEEDaSQ_SR_)
$_ZN7cutlass13device_kernelIN5flash19enable_sm80_to_sm89INS1_16FlashAttnBwdSm80INS1_25CollectiveMainloopBwdSm80ILi2ELi2EN4cute5tupleIJNS5_1CILi128EEES8_NS7_ILi64EEEEEENS_10bfloat16_tEfNS_4arch4Sm80ELb0ELb0ELb1ELb1ELb0ELb0ELb0ELb0ELi2ELi4ELi4ELi4ELb0EEENS1_21CollectiveEpilogueBwdISA_SB_SD_Li256ELb1ELb0ELi2EEENS1_19SingleTileSchedulerILb1ELb0ELb0ELi128EEEEEEEEEvNT_6ParamsE$_ZZN4cute6detail16composition_implINS_5tupleIJNS_1CILi16EEENS3_ILi2EEES5_S5_NS3_ILi4EEES5_EEENS2_IJNS3_ILi1EEEiiiNS3_ILi144EEENS3_ILi512EEEEEES6_S4_EEDaRKT_RKT0_RKT1_RKT2_ENKUlRKT_T0_E_clINS2_IJNS2_IJS5_S5_EEENS2_IJiiEEES8_S8_EEENS_17integral_constantIiLi3EEEEEDaSQ_SR_:
[----:B------:R-:W-:-:S05]  /*e800*/  IADD3 R5, R5, -c[0x0][0x20], RZ ;  /* 0x8000080005057a10 */ /* 0x000fca0007ffe0ff */
[----:B------:R1:W5:Y:S04]  /*e810*/  LDL R2, [R5] ;  /* 0x0000000005027983 */ /* 0x0003680000100800 */
[----:B------:R1:W5:Y:S01]  /*e820*/  LDL R3, [R5+0x4] ;  /* 0x0000040005037983 */ /* 0x0003620000100800 */
[----:B------:R-:W-:Y:S02]  /*e830*/  IADD3 R4, R1, 0x16c8, RZ ;  /* 0x000016c801047810 */ /* 0x000fe40007ffe0ff */
[----:B------:R-:W-:Y:S02]  /*e840*/  MOV R6, 0xe870 ;  /* 0x0000e87000067802 */ /* 0x000fe40000000f00 */
[----:B------:R-:W-:Y:S02]  /*e850*/  IADD3 R4, R4, c[0x0][0x20], RZ ;  /* 0x0000080004047a10 */ /* 0x000fe40007ffe0ff */
[----:B-1---5:R-:W-:Y:S05]  /*e860*/  CALL.REL.NOINC `($_ZN7cutlass13device_kernelIN5flash19enable_sm80_to_sm89INS1_16FlashAttnBwdSm80INS1_25CollectiveMainloopBwdSm80ILi2ELi2EN4cute5tupleIJNS5_1CILi128EEES8_NS7_ILi64EEEEEENS_10bfloat16_tEfNS_4arch4Sm80ELb0ELb0ELb1ELb1ELb0ELb0ELb0ELb0ELi2ELi4ELi4ELi4ELb0EEENS1_21CollectiveEpilogueBwdISA_SB_SD_Li256ELb1ELb0ELi2EEENS1_19SingleTileSchedulerILb1ELb0ELb0ELi128EEEEEEEEEvNT_6ParamsE$_ZN4cute3eso3ESOILb1ELb0EJNS_5tupleIJNS_1CILi2EEES4_EEENS2_IJiiEEENS3_ILi1EEES7_EEC2ERKS5_RKS6_RKS7_SE_) ;  /* 0xffffb70000007944 */ /* 0x022fea0003c3ffff */
[----:B-1----:R1:W5:Y:S01]  /*e870*/  LDL.64 R2, [R1+0x16c8] ;  /* 0x0016c80001027983 */ /* 0x0023620000100a00 */
[----:B------:R-:W-:-:S04]  /*e880*/  MOV R9, 0x0 ;  /* 0x0000000000097802 */ /* 0x000fc80000000f00 */
[----:B------:R-:W-:Y:S05]  /*e890*/  RET.REL.NODEC R8 `(_ZN7cutlass13device_kernelIN5flash19enable_sm80_to_sm89INS1_16FlashAttnBwdSm80INS1_25CollectiveMainloopBwdSm80ILi2ELi2EN4cute5tupleIJNS5_1CILi128EEES8_NS7_ILi64EEEEEENS_10bfloat16_tEfNS_4arch4Sm80ELb0ELb0ELb1ELb1ELb0ELb0ELb0ELb0ELi2ELi4ELi4ELi4ELb0EEENS1_21CollectiveEpilogueBwdISA_SB_SD_Li256ELb1ELb0ELi2EEENS1_19SingleTileSchedulerILb1ELb0ELb0ELi128EEEEEEEEEvNT_6ParamsE) ;  /* 0xffff176008007950 */ /* 0x000fea0003c3ffff */
        .type           $_ZN7cutlass13device_kernelIN5flash19enable_sm80_to_sm89INS1_16FlashAttnBwdSm80INS1_25CollectiveMainloopBwdSm80ILi2ELi2EN4cute5tupleIJNS5_1CILi128EEES8_NS7_ILi64EEEEEENS_10bfloat16_tEfNS_4arch4Sm80ELb0ELb0ELb1ELb1ELb0ELb0ELb0ELb0ELi2ELi4ELi4ELi4ELb0EEENS1_21CollectiveEpilogueBwdISA_SB_SD_Li256ELb1ELb0ELi2EEENS1_19SingleTileSchedulerILb1ELb0ELb0ELi128EEEEEEEEEvNT_6ParamsE$_ZZN4cute6detail16composition_implINS_5tupleIJNS_1CILi16EEENS3_ILi2EEES5_S5_NS3_ILi4EEES5_EEENS2_IJNS3_ILi1EEEiiiNS3_ILi144EEENS3_ILi512EEEEEES6_S4_EEDaRKT_RKT0_RKT1_RKT2_ENKUlRKT_T0_E_clINS2_IJNS2_IJS5_S5_EEENS2_IJiiEEES8_S8_EEENS_17integral_constantIiLi4EEEEEDaSQ_SR_,@function
        .size           $_ZN7cutlass13device_kernelIN5flash19enable_sm80_to_sm89INS1_16FlashAttnBwdSm80INS1_25CollectiveMainloopBwdSm80ILi2ELi2EN4cute5tupleIJNS5_1CILi128EEES8_NS7_ILi64EEEEEENS_10bfloat16_tEfNS_4arch4Sm80ELb0ELb0ELb1ELb1ELb0ELb0ELb0ELb0ELi2ELi4ELi4ELi4ELb0EEENS1_21CollectiveEpilogueBwdISA_SB_SD_Li256ELb1ELb0ELi2EEENS1_19SingleTileSchedulerILb1ELb0ELb0ELi128EEEEEEEEEvNT_6ParamsE$_ZZN4cute6detail16composition_implINS_5tupleIJNS_1CILi16EEENS3_ILi2EEES5_S5_NS3_ILi4EEES5_EEENS2_IJNS3_ILi1EEEiiiNS3_ILi144EEENS3_ILi512EEEEEES6_S4_EEDaRKT_RKT0_RKT1_RKT2_ENKUlRKT_T0_E_clINS2_IJNS2_IJS5_S5_EEENS2_IJiiEEES8_S8_EEENS_17integral_constantIiLi4EEEEEDaSQ_SR_,($_ZN7cutlass13device_kernelIN5flash19enable_sm80_to_sm89INS1_16FlashAttnBwdSm80INS1_25CollectiveMainloopBwdSm80ILi2ELi2EN4cute5tupleIJNS5_1CILi128EEES8_NS7_ILi64EEEEEENS_10bfloat16_tEfNS_4arch4Sm80ELb0ELb0ELb1ELb1ELb0ELb0ELb0ELb0ELi2ELi4ELi4ELi4ELb0EEENS1_21CollectiveEpilogueBwdISA_SB_SD_Li256ELb1ELb0ELi2EEENS1_19SingleTileSchedulerILb1ELb0ELb0ELi128EEEEEEEEEvNT_6ParamsE$_ZZN4cute6detail16composition_implINS_5tupleIJNS_1CILi8EEENS3_ILi2EEES5_S5_S4_S5_EEENS2_IJNS3_ILi1EEEiiiNS3_ILi72EEENS3_ILi512EEEEEENS2_IJNS2_IJS5_S5_EEES4_NS3_ILi4EEEEEENS2_IJNS2_IJS7_S4_EEENS3_ILi1024EEENS3_ILi16EEEEEEEEDaRKT_RKT0_RKT1_RKT2_ENKUlRKT_RKT0_E_clISB_SE_EEDaSW_SZ_ - $_ZN7cutlass13device_kernelIN5flash19enable_sm80_to_sm89INS1_16FlashAttnBwdSm80INS1_25CollectiveMainloopBwdSm80ILi2ELi2EN4cute5tupleIJNS5_1CILi128EEES8_NS7_ILi64EEEEEENS_10bfloat16_tEfNS_4arch4Sm80ELb0ELb0ELb1ELb1ELb0ELb0ELb0ELb0ELi2ELi4ELi4ELi4ELb0EEENS1_21CollectiveEpilogueBwdISA_SB_SD_Li256ELb1ELb0ELi2EEENS1_19SingleTileSchedulerILb1ELb0ELb0ELi128EEEEEEEEEvNT_6ParamsE$_ZZN4cute6detail16composition_implINS_5tupleIJNS_1CILi16EEENS3_ILi2EEES5_S5_NS3_ILi4EEES5_EEENS2_IJNS3_ILi1EEEiiiNS3_ILi144EEENS3_ILi512EEEEEES6_S4_EEDaRKT_RKT0_RKT1_RKT2_ENKUlRKT_T0_E_clINS2_IJNS2_IJS5_S5_EEENS2_IJiiEEES8_S8_EEENS_17integral_constantIiLi4EEEEEDaSQ_SR_)
$_ZN7cutlass13device_kernelIN5flash19enable_sm80_to_sm89INS1_16FlashAttnBwdSm80INS1_25CollectiveMainloopBwdSm80ILi2ELi2EN4cute5tupleIJNS5_1CILi128EEES8_NS7_ILi64EEEEEENS_10bfloat16_tEfNS_4arch4Sm80ELb0ELb0ELb1ELb1ELb0ELb0ELb0ELb0ELi2ELi4ELi4ELi4ELb0EEENS1_21CollectiveEpilogueBwdISA_SB_SD_Li256ELb1ELb0ELi2EEENS1_19SingleTileSchedulerILb1ELb0ELb0ELi128EEEEEEEEEvNT_6ParamsE$_ZZN4cute6detail16composition_implINS_5tupleIJNS_1CILi16EEENS3_ILi2EEES5_S5_NS3_ILi4EEES5_EEENS2_IJNS3_ILi1EEEiiiNS3_ILi144EEENS3_ILi512EEEEEES6_S4_EEDaRKT_RKT0_RKT1_RKT2_ENKUlRKT_T0_E_clINS2_IJNS2_IJS5_S5_EEENS2_IJiiEEES8_S8_EEENS_17integral_constantIiLi4EEEEEDaSQ_SR_:
        /* <DEDUP_REMOVED lines=10> */
        .type           $_ZN7cutlass13device_kernelIN5flash19enable_sm80_to_sm89INS1_16FlashAttnBwdSm80INS1_25CollectiveMainloopBwdSm80ILi2ELi2EN4cute5tupleIJNS5_1CILi128EEES8_NS7_ILi64EEEEEENS_10bfloat16_tEfNS_4arch4Sm80ELb0ELb0ELb1ELb1ELb0ELb0ELb0ELb0ELi2ELi4ELi4ELi4ELb0EEENS1_21CollectiveEpilogueBwdISA_SB_SD_Li256ELb1ELb0ELi2EEENS1_19SingleTileSchedulerILb1ELb0ELb0ELi128EEEEEEEEEvNT_6ParamsE$_ZZN4cute6detail16composition_implINS_5tupleIJNS_1CILi8EEENS3_ILi2EEES5_S5_S4_S5_EEENS2_IJNS3_ILi1EEEiiiNS3_ILi72EEENS3_ILi512EEEEEENS2_IJNS2_IJS5_S5_EEES4_NS3_ILi4EEEEEENS2_IJNS2_IJS7_S4_EEENS3_ILi1024EEENS3_ILi16EEEEEEEEDaRKT_RKT0_RKT1_RKT2_ENKUlRKT_RKT0_E_clISB_SE_EEDaSW_SZ_,@function
        .size           $_ZN7cutlass13device_kernelIN5flash19enable_sm80_to_sm89INS1_16FlashAttnBwdSm80INS1_25CollectiveMainloopBwdSm80ILi2ELi2EN4cute5tupleIJNS5_1CILi128EEES8_NS7_ILi64EEEEEENS_10bfloat16_tEfNS_4arch4Sm80ELb0ELb0ELb1ELb1ELb0ELb0ELb0ELb0ELi2ELi4ELi4ELi4ELb0EEENS1_21CollectiveEpilogueBwdISA_SB_SD_Li256ELb1ELb0ELi2EEENS1_19SingleTileSchedulerILb1ELb0ELb0ELi128EEEEEEEEEvNT_6ParamsE$_ZZN4cute6detail16composition_implINS_5tupleIJNS_1CILi8EEENS3_ILi2EEES5_S5_S4_S5_EEENS2_IJNS3_ILi1EEEiiiNS3_ILi72EEENS3_ILi512EEEEEENS2_IJNS2_IJS5_S5_EEES4_NS3_ILi4EEEEEENS2_IJNS2_IJS7_S4_EEENS3_ILi1024EEENS3_ILi16EEEEEEEEDaRKT_RKT0_RKT1_RKT2_ENKUlRKT_RKT0_E_clISB_SE_EEDaSW_SZ_,($_ZN7cutlass13device_kernelIN5flash19enable_sm80_to_sm89INS1_16FlashAttnBwdSm80INS1_25CollectiveMainloopBwdSm80ILi2ELi2EN4cute5tupleIJNS5_1CILi128EEES8_NS7_ILi64EEEEEENS_10bfloat16_tEfNS_4arch4Sm80ELb0ELb0ELb1ELb1ELb0ELb0ELb0ELb0ELi2ELi4ELi4ELi4ELb0EEENS1_21CollectiveEpilogueBwdISA_SB_SD_Li256ELb1ELb0ELi2EEENS1_19SingleTileSchedulerILb1ELb0ELb0ELi128EEEEEEEEEvNT_6ParamsE$_ZZN4cute6detail16composition_implINS_5tupleIJNS_1CILi8EEENS3_ILi2EEES5_S5_S4_S5_EEENS2_IJNS3_ILi1EEEiiiNS3_ILi72EEENS3_ILi512EEEEEENS2_IJNS2_IJS5_S5_EEES4_NS3_ILi4EEEEEENS2_IJNS2_IJS7_S4_EEENS3_ILi1024EEENS3_ILi16EEEEEEEEDaRKT_RKT0_RKT1_RKT2_ENKUlRKT_RKT0_E_clISC_SG_EEDaSW_SZ_ - $_ZN7cutlass13device_kernelIN5flash19enable_sm80_to_sm89INS1_16FlashAttnBwdSm80INS1_25CollectiveMainloopBwdSm80ILi2ELi2EN4cute5tupleIJNS5_1CILi128EEES8_NS7_ILi64EEEEEENS_10bfloat16_tEfNS_4arch4Sm80ELb0ELb0ELb1ELb1ELb0ELb0ELb0ELb0ELi2ELi4ELi4ELi4ELb0EEENS1_21CollectiveEpilogueBwdISA_SB_SD_Li256ELb1ELb0ELi2EEENS1_19SingleTileSchedulerILb1ELb0ELb0ELi128EEEEEEEEEvNT_6ParamsE$_ZZN4cute6detail16composition_implINS_5tupleIJNS_1CILi8EEENS3_ILi2EEES5_S5_S4_S5_EEENS2_IJNS3_ILi1EEEiiiNS3_ILi72EEENS3_ILi512EEEEEENS2_IJNS2_IJS5_S5_EEES4_NS3_ILi4EEEEEENS2_IJNS2_IJS7_S4_EEENS3_ILi1024EEENS3_ILi16EEEEEEEEDaRKT_RKT0_RKT1_RKT2_ENKUlRKT_RKT0_E_clISB_SE_EEDaSW_SZ_)
$_ZN7cutlass13device_kernelIN5flash19enable_sm80_to_sm89INS1_16FlashAttnBwdSm80INS1_25CollectiveMainloopBwdSm80ILi2ELi2EN4cute5tupleIJNS5_1CILi128EEES8_NS7_ILi64EEEEEENS_10bfloat16_tEfNS_4arch4Sm80ELb0ELb0ELb1ELb1ELb0ELb0ELb0ELb0ELi2ELi4ELi4ELi4ELb0EEENS1_21CollectiveEpilogueBwdISA_SB_SD_Li256ELb1ELb0ELi2EEENS1_19SingleTileSchedulerILb1ELb0ELb0ELi128EEEEEEEEEvNT_6ParamsE$_ZZN4cute6detail16composition_implINS_5tupleIJNS_1CILi8EEENS3_ILi2EEES5_S5_S4_S5_EEENS2_IJNS3_ILi1EEEiiiNS3_ILi72EEENS3_ILi512EEEEEENS2_IJNS2_IJS5_S5_EEES4_NS3_ILi4EEEEEENS2_IJNS2_IJS7_S4_EEENS3_ILi1024EEENS3_ILi16EEEEEEEEDaRKT_RKT0_RKT1_RKT2_ENKUlRKT_RKT0_E_clISB_SE_EEDaSW_SZ_:
[----:B------:R-:W-:Y:S02]  /*e940*/  IADD3 R35, R1, 0x1380, RZ ;  /* 0x0000138001237810 */ /* 0x000fe40007ffe0ff */
[----:B------:R-:W-:Y:S02]  /*e950*/  MOV R62, 0xe990 ;  /* 0x0000e990003e7802 */ /* 0x000fe40000000f00 */
[----:B------:R-:W-:-:S04]  /*e960*/  IADD3 R35, R35, c[0x0][0x20], RZ ;  /* 0x0000080023237a10 */ /* 0x000fc80007ffe0ff */
[----:B------:R-:W-:Y:S02]  /*e970*/  IADD3 R51, R35, 0x4, RZ ;  /* 0x0000000423337810 */ /* 0x000fe40007ffe0ff */
[----:B------:R-:W-:Y:S05]  /*e980*/  CALL.REL.NOINC `($_ZN7cutlass13device_kernelIN5flash19enable_sm80_to_sm89INS1_16FlashAttnBwdSm80INS1_25CollectiveMainloopBwdSm80ILi2ELi2EN4cute5tupleIJNS5_1CILi128EEES8_NS7_ILi64EEEEEENS_10bfloat16_tEfNS_4arch4Sm80ELb0ELb0ELb1ELb1ELb0ELb0ELb0ELb0ELi2ELi4ELi4ELi4ELb0EEENS1_21CollectiveEpilogueBwdISA_SB_SD_Li256ELb1ELb0ELi2EEENS1_19SingleTileSchedulerILb1ELb0ELb0ELi128EEEEEEEEEvNT_6ParamsE$_ZZN4cute6detail16composition_implINS_5tupleIJNS_1CILi8EEENS3_ILi2EEES5_S5_S4_S5_EEENS2_IJNS3_ILi1EEEiiiNS3_ILi72EEENS3_ILi512EEEEEENS2_IJS5_S5_EEENS2_IJS7_S4_EEEEEDaRKT_RKT0_RKT1_RKT2_ENKUlRKT_RKT0_E_clIS5_S4_EEDaSR_SU_) ;  /* 0x000009f000007944 */ /* 0x000fea0003c00000 */
[----:B------:R-:W-:Y:S02]  /*e990*/  MOV R4, 0xe9b0 ;  /* 0x0000e9b000047802 */ /* 0x000fe40000000f00 */
[----:B-1---5:R-:W-:Y:S05]  /*e9a0*/  CALL.REL.NOINC `($_ZN7cutlass13device_kernelIN5flash19enable_sm80_to_sm89INS1_16FlashAttnBwdSm80INS1_25CollectiveMainloopBwdSm80ILi2ELi2EN4cute5tupleIJNS5_1CILi128EEES8_NS7_ILi64EEEEEENS_10bfloat16_tEfNS_4arch4Sm80ELb0ELb0ELb1ELb1ELb0ELb0ELb0ELb0ELi2ELi4ELi4ELi4ELb0EEENS1_21CollectiveEpilogueBwdISA_SB_SD_Li256ELb1ELb0ELi2EEENS1_19SingleTileSchedulerILb1ELb0ELb0ELi128EEEEEEEEEvNT_6ParamsE$_ZN4cute3eso3ESOILb1ELb0EJNS_1CILi1EEEiEEC2ERKS3_RKi) ;  /* 0xffffa6c000007944 */ /* 0x022fea0003c3ffff */
[----:B-1----:R1:W5:Y:S01]  /*e9b0*/  LDL R2, [R1+0x1384] ;  /* 0x0013840001027983 */ /* 0x0023620000100800 */
[----:B------:R-:W-:-:S03]  /*e9c0*/  MOV R6, 0xe9e0 ;  /* 0x0000e9e000067802 */ /* 0x000fc60000000f00 */
[----:B-1---5:R-:W-:Y:S05]  /*e9d0*/  CALL.REL.NOINC `($_ZN7cutlass13device_kernelIN5flash19enable_sm80_to_sm89INS1_16FlashAttnBwdSm80INS1_25CollectiveMainloopBwdSm80ILi2ELi2EN4cute5tupleIJNS5_1CILi128EEES8_NS7_ILi64EEEEEENS_10bfloat16_tEfNS_4arch4Sm80ELb0ELb0ELb1ELb1ELb0ELb0ELb0ELb0ELi2ELi4ELi4ELi4ELb0EEENS1_21CollectiveEpilogueBwdISA_SB_SD_Li256ELb1ELb0ELi2EEENS1_19SingleTileSchedulerILb1ELb0ELb0ELi128EEEEEEEEEvNT_6ParamsE$_ZN4cute5tupleIJNS0_IJNS_1CILi2EEES2_EEENS0_IJNS1_ILi1EEEiEEEEEC2ERKS3_RKS5_) ;  /* 0xffffd58000007944 */ /* 0x022fea0003c3ffff */
[----:B------:R1:W5:Y:S01]  /*e9e0*/  LDL R35, [R1+0x1380] ;  /* 0x0013800001237983 */ /* 0x0003620000100800 */
[----:B------:R-:W-:Y:S02]  /*e9f0*/  MOV R2, R10 ;  /* 0x0000000a00027202 */ /* 0x000fe40000000f00 */
[----:B------:R-:W-:-:S04]  /*ea00*/  MOV R3, 0x0 ;  /* 0x0000000000037802 */ /* 0x000fc80000000f00 */
[----:B------:R-:W-:Y:S05]  /*ea10*/  RET.REL.NODEC R2 `(_ZN7cutlass13device_kernelIN5flash19enable_sm80_to_sm89INS1_16FlashAttnBwdSm80INS1_25CollectiveMainloopBwdSm80ILi2ELi2EN4cute5tupleIJNS5_1CILi128EEES8_NS7_ILi64EEEEEENS_10bfloat16_tEfNS_4arch4Sm80ELb0ELb0ELb1ELb1ELb0ELb0ELb0ELb0ELi2ELi4ELi4ELi4ELb0EEENS1_21CollectiveEpilogueBwdISA_SB_SD_Li256ELb1ELb0ELi2EEENS1_19SingleTileSchedulerILb1ELb0ELb0ELi128EEEEEEEEEvNT_6ParamsE) ;  /* 0xffff15e002007950 */ /* 0x000fea0003c3ffff */
        .type           $_ZN7cutlass13device_kernelIN5flash19enable_sm80_to_sm89INS1_16FlashAttnBwdSm80INS1_25CollectiveMainloopBwdSm80ILi2ELi2EN4cute5tupleIJNS5_1CILi128EEES8_NS7_ILi64EEEEEENS_10bfloat16_tEfNS_4arch4Sm80ELb0ELb0ELb1ELb1ELb0ELb0ELb0ELb0ELi2ELi4ELi4ELi4ELb0EEENS1_21CollectiveEpilogueBwdISA_SB_SD_Li256ELb1ELb0ELi2EEENS1_19SingleTileSchedulerILb1ELb0ELb0ELi128EEEEEEEEEvNT_6ParamsE$_ZZN4cute6detail16composition_implINS_5tupleIJNS_1CILi8EEENS3_ILi2EEES5_S5_S4_S5_EEENS2_IJNS3_ILi1EEEiiiNS3_ILi72EEENS3_ILi512EEEEEENS2_IJNS2_IJS5_S5_EEES4_NS3_ILi4EEEEEENS2_IJNS2_IJS7_S4_EEENS3_ILi1024EEENS3_ILi16EEEEEEEEDaRKT_RKT0_RKT1_RKT2_ENKUlRKT_RKT0_E_clISC_SG_EEDaSW_SZ_,@function
        .size           $_ZN7cutlass13device_kernelIN5flash19enable_sm80_to_sm89INS1_16FlashAttnBwdSm80INS1_25CollectiveMainloopBwdSm80ILi2ELi2EN4cute5tupleIJNS5_1CILi128EEES8_NS7_ILi64EEEEEENS_10bfloat16_tEfNS_4arch4Sm80ELb0ELb0ELb1ELb1ELb0ELb0ELb0ELb0ELi2ELi4ELi4ELi4ELb0EEENS1_21CollectiveEpilogueBwdISA_SB_SD_Li256ELb1ELb0ELi2EEENS1_19SingleTileSchedulerILb1ELb0ELb0ELi128EEEEEEEEEvNT_6ParamsE$_ZZN4cute6detail16composition_implINS_5tupleIJNS_1CILi8EEENS3_ILi2EEES5_S5_S4_S5_EEENS2_IJNS3_ILi1EEEiiiNS3_ILi72EEENS3_ILi512EEEEEENS2_IJNS2_IJS5_S5_EEES4_NS3_ILi4EEEEEENS2_IJNS2_IJS7_S4_EEENS3_ILi1024EEENS3_ILi16EEEEEEEEDaRKT_RKT0_RKT1_RKT2_ENKUlRKT_RKT0_E_clISC_SG_EEDaSW_SZ_,($_ZN7cutlass13device_kernelIN5flash19enable_sm80_to_sm89INS1_16FlashAttnBwdSm80INS1_25CollectiveMainloopBwdSm80ILi2ELi2EN4cute5tupleIJNS5_1CILi128EEES8_NS7_ILi64EEEEEENS_10bfloat16_tEfNS_4arch4Sm80ELb0ELb0ELb1ELb1ELb0ELb0ELb0ELb0ELi2ELi4ELi4ELi4ELb0EEENS1_21CollectiveEpilogueBwdISA_SB_SD_Li256ELb1ELb0ELi2EEENS1_19SingleTileSchedulerILb1ELb0ELb0ELi128EEEEEEEEEvNT_6ParamsE$_ZZN4cute6detail16composition_implINS_5tupleIJNS_1CILi8EEENS3_ILi2EEES5_S5_S4_S5_EEENS2_IJNS3_ILi1EEEiiiNS3_ILi72EEENS3_ILi512EEEEEENS2_IJNS2_IJS5_S5_S5_EEES5_NS2_IJNS3_ILi4EEES5_EEEEEENS2_IJNS2_IJS7_S9_S4_EEENS3_ILi4096EEENS2_IJNS3_ILi16EEENS3_ILi8192EEEEEEEEEEEDaRKT_RKT0_RKT1_RKT2_ENKUlRKT_RKT0_E_clISB_SF_EEDaSZ_S12_ - $_ZN7cutlass13device_kernelIN5flash19enable_sm80_to_sm89INS1_16FlashAttnBwdSm80INS1_25CollectiveMainloopBwdSm80ILi2ELi2EN4cute5tupleIJNS5_1CILi128EEES8_NS7_ILi64EEEEEENS_10bfloat16_tEfNS_4arch4Sm80ELb0ELb0ELb1ELb1ELb0ELb0ELb0ELb0ELi2ELi4ELi4ELi4ELb0EEENS1_21CollectiveEpilogueBwdISA_SB_SD_Li256ELb1ELb0ELi2EEENS1_19SingleTileSchedulerILb1ELb0ELb0ELi128EEEEEEEEEvNT_6ParamsE$_ZZN4cute6detail16composition_implINS_5tupleIJNS_1CILi8EEENS3_ILi2EEES5_S5_S4_S5_EEENS2_IJNS3_ILi1EEEiiiNS3_ILi72EEENS3_ILi512EEEEEENS2_IJNS2_IJS5_S5_EEES4_NS3_ILi4EEEEEENS2_IJNS2_IJS7_S4_EEENS3_ILi1024EEENS3_ILi16EEEEEEEEDaRKT_RKT0_RKT1_RKT2_ENKUlRKT_RKT0_E_clISC_SG_EEDaSW_SZ_)
$_ZN7cutlass13device_kernelIN5flash19enable_sm80_to_sm89INS1_16FlashAttnBwdSm80INS1_25CollectiveMainloopBwdSm80ILi2ELi2EN4cute5tupleIJNS5_1CILi128EEES8_NS7_ILi64EEEEEENS_10bfloat16_tEfNS_4arch4Sm80ELb0ELb0ELb1ELb1ELb0ELb0ELb0ELb0ELi2ELi4ELi4ELi4ELb0EEENS1_21CollectiveEpilogueBwdISA_SB_SD_Li256ELb1ELb0ELi2EEENS1_19SingleTileSchedulerILb1ELb0ELb0ELi128EEEEEEEEEvNT_6ParamsE$_ZZN4cute6detail16composition_implINS_5tupleIJNS_1CILi8EEENS3_ILi2EEES5_S5_S4_S5_EEENS2_IJNS3_ILi1EEEiiiNS3_ILi72EEENS3_ILi512EEEEEENS2_IJNS2_IJS5_S5_EEES4_NS3_ILi4EEEEEENS2_IJNS2_IJS7_S4_EEENS3_ILi1024EEENS3_ILi16EEEEEEEEDaRKT_RKT0_RKT1_RKT2_ENKUlRKT_RKT0_E_clISC_SG_EEDaSW_SZ_:
        /* <DEDUP_REMOVED lines=14> */
[----:B-1---5:R-:W-:Y:S05]  /*eb00*/  CALL.REL.NOINC `($_ZN7cutlass13device_kernelIN5flash19enable_sm80_to_sm89INS1_16FlashAttnBwdSm80INS1_25CollectiveMainloopBwdSm80ILi2ELi2EN4cute5tupleIJNS5_1CILi128EEES8_NS7_ILi64EEEEEENS_10bfloat16_tEfNS_4arch4Sm80ELb0ELb0ELb1ELb1ELb0ELb0ELb0ELb0ELi2ELi4ELi4ELi4ELb0EEENS1_21CollectiveEpilogueBwdISA_SB_SD_Li256ELb1ELb0ELi2EEENS1_19SingleTileSchedulerILb1ELb0ELb0ELi128EEEEEEEEEvNT_6ParamsE$_ZZN4cute6detail16composition_implINS_5tupleIJNS_1CILi8EEENS3_ILi2EEES5_S5_S4_S5_EEENS2_IJNS3_ILi1EEEiiiNS3_ILi72EEENS3_ILi512EEEEEENS3_ILi4EEENS3_ILi16EEEEEDaRKT_RKT0_RKT1_RKT2_ENKUlRKT_T0_E_clINS2_IJNS2_IJEEESV_SB_S7_EEENS_17integral_constantIiLi2EEEEEDaSR_SS_) ;  /* 0x00000d6000007944 */ /* 0x022fea0003c00000 */
[----:B-----5:R2:W-:Y:S04]  /*eb10*/  STL [R1+0x1398], R2 ;  /* 0x0013980201007387 */ /* 0x0205e80000100800 */
[----:B------:R2:W-:Y:S04]  /*eb20*/  STL.64 [R1+0x1390], R62 ;  /* 0x0013903e01007387 */ /* 0x0005e80000100a00 */
[----:B------:R2:W5:Y:S01]  /*eb30*/  LDL R6, [R50+0x8] ;  /* 0x0000080032067983 */ /* 0x0005620000100800 */
[----:B------:R-:W-:Y:S02]  /*eb40*/  IADD3 R10, R45, 0x18, RZ ;  /* 0x000000182d0a7810 */ /* 0x000fe40007ffe0ff */
[----:B------:R-:W-:-:S02]  /*eb50*/  MOV R70, 0xeb70 ;  /* 0x0000eb7000467802 */ /* 0x000fc40000000f00 */
[----:B-12--5:R-:W-:Y:S05]  /*eb60*/  CALL.REL.NOINC `($_ZN7cutlass13device_kernelIN5flash19enable_sm80_to_sm89INS1_16FlashAttnBwdSm80INS1_25CollectiveMainloopBwdSm80ILi2ELi2EN4cute5tupleIJNS5_1CILi128EEES8_NS7_ILi64EEEEEENS_10bfloat16_tEfNS_4arch4Sm80ELb0ELb0ELb1ELb1ELb0ELb0ELb0ELb0ELi2ELi4ELi4ELi4ELb0EEENS1_21CollectiveEpilogueBwdISA_SB_SD_Li256ELb1ELb0ELi2EEENS1_19SingleTileSchedulerILb1ELb0ELb0ELi128EEEEEEEEEvNT_6ParamsE$_ZZN4cute6detail16composition_implINS_5tupleIJNS_1CILi8EEENS3_ILi2EEES5_S5_S4_S5_EEENS2_IJNS3_ILi1EEEiiiNS3_ILi72EEENS3_ILi512EEEEEENS3_ILi4EEENS3_ILi16EEEEEDaRKT_RKT0_RKT1_RKT2_ENKUlRKT_T0_E_clINS2_IJNS2_IJS5_EEENS2_IJiEEES5_S7_EEENS_17integral_constantIiLi3EEEEEDaSR_SS_) ;  /* 0x00000dd000007944 */ /* 0x026fea0003c00000 */
[----:B------:R-:W2:Y:S01]  /*eb70*/  LDL.64 R50, [R1+0x1390] ;  /* 0x0013900001327983 */ /* 0x000ea20000100a00 */
[----:B------:R-:W-:-:S02]  /*eb80*/  IADD3 R5, R45, 0x8, RZ ;  /* 0x000000082d057810 */ /* 0x000fc40007ffe0ff */
[----:B------:R-:W-:Y:S01]  /*eb90*/  MOV R8, 0xebd0 ;  /* 0x0000ebd000087802 */ /* 0x000fe20000000f00 */
[----:B-----5:R3:W-:Y:S04]  /*eba0*/  STL.64 [R1+0x1388], R2 ;  /* 0x0013880201007387 */ /* 0x0207e80000100a00 */
[----:B--2---:R3:W-:Y:S02]  /*ebb0*/  STL.64 [R1+0x1380], R50 ;  /* 0x0013803201007387 */ /* 0x0047e40000100a00 */
[----:B-1-3--:R-:W-:Y:S05]  /*ebc0*/  CALL.REL.NOINC `($_ZN7cutlass13device_kernelIN5flash19enable_sm80_to_sm89INS1_16FlashAttnBwdSm80INS1_25CollectiveMainloopBwdSm80ILi2ELi2EN4cute5tupleIJNS5_1CILi128EEES8_NS7_ILi64EEEEEENS_10bfloat16_tEfNS_4arch4Sm80ELb0ELb0ELb1ELb1ELb0ELb0ELb0ELb0ELi2ELi4ELi4ELi4ELb0EEENS1_21CollectiveEpilogueBwdISA_SB_SD_Li256ELb1ELb0ELi2EEENS1_19SingleTileSchedulerILb1ELb0ELb0ELi128EEEEEEEEEvNT_6ParamsE$_ZZN4cute6detail16composition_implINS_5tupleIJNS_1CILi8EEENS3_ILi2EEES5_S5_S4_S5_EEENS2_IJNS3_ILi1EEEiiiNS3_ILi72EEENS3_ILi512EEEEEENS3_ILi4EEENS3_ILi16EEEEEDaRKT_RKT0_RKT1_RKT2_ENKUlRKT_T0_E_clINS2_IJNS2_IJS5_S5_EEENS2_IJiiEEES7_S7_EEENS_17integral_constantIiLi4EEEEEDaSR_SS_) ;  /* 0x00000e7000007944 */ /* 0x00afea0003c00000 */
[----:B-----5:R-:W-:Y:S01]  /*ebd0*/  IMAD.MOV.U32 R8, RZ, RZ, R3 ;  /* 0x000000ffff087224 */ /* 0x020fe200078e0003 */
[----:B------:R-:W-:Y:S02]  /*ebe0*/  MOV R3, R7 ;  /* 0x0000000700037202 */ /* 0x000fe40000000f00 */
[----:B------:R-:W-:Y:S02]  /*ebf0*/  MOV R6, 0xec10 ;  /* 0x0000ec1000067802 */ /* 0x000fe40000000f00 */
[----:B-1----:R-:W-:Y:S05]  /*ec00*/  CALL.REL.NOINC `($_ZN7cutlass13device_kernelIN5flash19enable_sm80_to_sm89INS1_16FlashAttnBwdSm80INS1_25CollectiveMainloopBwdSm80ILi2ELi2EN4cute5tupleIJNS5_1CILi128EEES8_NS7_ILi64EEEEEENS_10bfloat16_tEfNS_4arch4Sm80ELb0ELb0ELb1ELb1ELb0ELb0ELb0ELb0ELi2ELi4ELi4ELi4ELb0EEENS1_21CollectiveEpilogueBwdISA_SB_SD_Li256ELb1ELb0ELi2EEENS1_19SingleTileSchedulerILb1ELb0ELb0ELi128EEEEEEEEEvNT_6ParamsE$_ZN4cute5tupleIJNS0_IJNS_1CILi2EEES2_EEENS0_IJiiEEEEEC2ERKS3_RKS4_) ;  /* 0xffffd44000007944 */ /* 0x002fea0003c3ffff */
[----:B------:R1:W5:Y:S01]  /*ec10*/  LDL.64 R2, [R1+0x13b0] ;  /* 0x0013b00001027983 */ /* 0x0003620000100a00 */
[----:B------:R-:W-:-:S04]  /*ec20*/  MOV R45, 0x0 ;  /* 0x00000000002d7802 */ /* 0x000fc80000000f00 */
[----:B------:R-:W-:Y:S05]  /*ec30*/  RET.REL.NODEC R44 `(_ZN7cutlass13device_kernelIN5flash19enable_sm80_to_sm89INS1_16FlashAttnBwdSm80INS1_25CollectiveMainloopBwdSm80ILi2ELi2EN4cute5tupleIJNS5_1CILi128EEES8_NS7_ILi64EEEEEENS_10bfloat16_tEfNS_4arch4Sm80ELb0ELb0ELb1ELb1ELb0ELb0ELb0ELb0ELi2ELi4ELi4ELi4ELb0EEENS1_21CollectiveEpilogueBwdISA_SB_SD_Li256ELb1ELb0ELi2EEENS1_19SingleTileSchedulerILb1ELb0ELb0ELi128EEEEEEEEEvNT_6ParamsE) ;  /* 0xffff13c02c007950 */ /* 0x000fea0003c3ffff */
        .type           $_ZN7cutlass13device_kernelIN5flash19enable_sm80_to_sm89INS1_16FlashAttnBwdSm80INS1_25CollectiveMainloopBwdSm80ILi2ELi2EN4cute5tupleIJNS5_1CILi128EEES8_NS7_ILi64EEEEEENS_10bfloat16_tEfNS_4arch4Sm80ELb0ELb0ELb1ELb1ELb0ELb0ELb0ELb0ELi2ELi4ELi4ELi4ELb0EEENS1_21CollectiveEpilogueBwdISA_SB_SD_Li256ELb1ELb0ELi2EEENS1_19SingleTileSchedulerILb1ELb0ELb0ELi128EEEEEEEEEvNT_6ParamsE$_ZZN4cute6detail16composition_implINS_5tupleIJNS_1CILi8EEENS3_ILi2EEES5_S5_S4_S5_EEENS2_IJNS3_ILi1EEEiiiNS3_ILi72EEENS3_ILi512EEEEEENS2_IJNS2_IJS5_S5_S5_EEES5_NS2_IJNS3_ILi4EEES5_EEEEEENS2_IJNS2_IJS7_S9_S4_EEENS3_ILi4096EEENS2_IJNS3_ILi16EEENS3_ILi8192EEEEEEEEEEEDaRKT_RKT0_RKT1_RKT2_ENKUlRKT_RKT0_E_clISB_SF_EEDaSZ_S12_,@function
        .size           $_ZN7cutlass13device_kernelIN5flash19enable_sm80_to_sm89INS1_16FlashAttnBwdSm80INS1_25CollectiveMainloopBwdSm80ILi2ELi2EN4cute5tupleIJNS5_1CILi128EEES8_NS7_ILi64EEEEEENS_10bfloat16_tEfNS_4arch4Sm80ELb0ELb0ELb1ELb1ELb0ELb0ELb0ELb0ELi2ELi4ELi4ELi4ELb0EEENS1_21CollectiveEpilogueBwdISA_SB_SD_Li256ELb1ELb0ELi2EEENS1_19SingleTileSchedulerILb1ELb0ELb0ELi128EEEEEEEEEvNT_6ParamsE$_ZZN4cute6detail16composition_implINS_5tupleIJNS_1CILi8EEENS3_ILi2EEES5_S5_S4_S5_EEENS2_IJNS3_ILi1EEEiiiNS3_ILi72EEENS3_ILi512EEEEEENS2_IJNS2_IJS5_S5_S5_EEES5_NS2_IJNS3_ILi4EEES5_EEEEEENS2_IJNS2_IJS7_S9_S4_EEENS3_ILi4096EEENS2_IJNS3_ILi16EEENS3_ILi8192EEEEEEEEEEEDaRKT_RKT0_RKT1_RKT2_ENKUlRKT_RKT0_E_clISB_SF_EEDaSZ_S12_,($_ZN7cutlass13device_kernelIN5flash19enable_sm80_to_sm89INS1_16FlashAttnBwdSm80INS1_25CollectiveMainloopBwdSm80ILi2ELi2EN4cute5tupleIJNS5_1CILi128EEES8_NS7_ILi64EEEEEENS_10bfloat16_tEfNS_4arch4Sm80ELb0ELb0ELb1ELb1ELb0ELb0ELb0ELb0ELi2ELi4ELi4ELi4ELb0EEENS1_21CollectiveEpilogueBwdISA_SB_SD_Li256ELb1ELb0ELi2EEENS1_19SingleTileSchedulerILb1ELb0ELb0ELi128EEEEEEEEEvNT_6ParamsE$_ZZN4cute6detail16composition_implINS_5tupleIJNS_1CILi8EEENS3_ILi2EEES5_S5_S4_S5_EEENS2_IJNS3_ILi1EEEiiiNS3_ILi72EEENS3_ILi512EEEEEENS2_IJNS2_IJS5_S5_S5_EEES5_NS2_IJNS3_ILi4EEES5_EEEEEENS2_IJNS2_IJS7_S9_S4_EEENS3_ILi4096EEENS2_IJNS3_ILi16EEENS3_ILi8192EEEEEEEEEEEDaRKT_RKT0_RKT1_RKT2_ENKUlRKT_RKT0_E_clISD_SJ_EEDaSZ_S12_ - $_ZN7cutlass13device_kernelIN5flash19enable_sm80_to_sm89INS1_16FlashAttnBwdSm80INS1_25CollectiveMainloopBwdSm80ILi2ELi2EN4cute5tupleIJNS5_1CILi128EEES8_NS7_ILi64EEEEEENS_10bfloat16_tEfNS_4arch4Sm80ELb0ELb0ELb1ELb1ELb0ELb0ELb0ELb0ELi2ELi4ELi4ELi4ELb0EEENS1_21CollectiveEpilogueBwdISA_SB_SD_Li256ELb1ELb0ELi2EEENS1_19SingleTileSchedulerILb1ELb0ELb0ELi128EEEEEEEEEvNT_6ParamsE$_ZZN4cute6detail16composition_implINS_5tupleIJNS_1CILi8EEENS3_ILi2EEES5_S5_S4_S5_EEENS2_IJNS3_ILi1EEEiiiNS3_ILi72EEENS3_ILi512EEEEEENS2_IJNS2_IJS5_S5_S5_EEES5_NS2_IJNS3_ILi4EEES5_EEEEEENS2_IJNS2_IJS7_S9_S4_EEENS3_ILi4096EEENS2_IJNS3_ILi16EEENS3_ILi8192EEEEEEEEEEEDaRKT_RKT0_RKT1_RKT2_ENKUlRKT_RKT0_E_clISB_SF_EEDaSZ_S12_)
$_ZN7cutlass13device_kernelIN5flash19enable_sm80_to_sm89INS1_16FlashAttnBwdSm80INS1_25CollectiveMainloopBwdSm80ILi2ELi2EN4cute5tupleIJNS5_1CILi128EEES8_NS7_ILi64EEEEEENS_10bfloat16_tEfNS_4arch4Sm80ELb0ELb0ELb1ELb1ELb0ELb0ELb0ELb0ELi2ELi4ELi4ELi4ELb0EEENS1_21CollectiveEpilogueBwdISA_SB_SD_Li256ELb1ELb0ELi2EEENS1_19SingleTileSchedulerILb1ELb0ELb0ELi128EEEEEEEEEvNT_6ParamsE$_ZZN4cute6detail16composition_implINS_5tupleIJNS_1CILi8EEENS3_ILi2EEES5_S5_S4_S5_EEENS2_IJNS3_ILi1EEEiiiNS3_ILi72EEENS3_ILi512EEEEEENS2_IJNS2_IJS5_S5_S5_EEES5_NS2_IJNS3_ILi4EEES5_EEEEEENS2_IJNS2_IJS7_S9_S4_EEENS3_ILi4096EEENS2_IJNS3_ILi16EEENS3_ILi8192EEEEEEEEEEEDaRKT_RKT0_RKT1_RKT2_ENKUlRKT_RKT0_E_clISB_SF_EEDaSZ_S12_:
[----:B------:R-:W-:Y:S01]  /*ec40*/  IADD3 R76, R1, 0x1680, RZ ;  /* 0x00001680014c7810 */ /* 0x000fe20007ffe0ff */
[----:B------:R-:W-:Y:S01]  /*ec50*/  IMAD.MOV.U32 R70, RZ, RZ, R67 ;  /* 0x000000ffff467224 */ /* 0x000fe200078e0043 */
[----:B------:R-:W-:Y:S01]  /*ec60*/  MOV R10, 0xecc0 ;  /* 0x0000ecc0000a7802 */ /* 0x000fe20000000f00 */
[----:B------:R-:W-:Y:S01]  /*ec70*/  IMAD.MOV.U32 R4, RZ, RZ, R58 ;  /* 0x000000ffff047224 */ /* 0x000fe200078e003a */
[----:B------:R-:W-:Y:S01]  /*ec80*/  IADD3 R76, R76, c[0x0][0x20], RZ ;  /* 0x000008004c4c7a10 */ /* 0x000fe20007ffe0ff */
[----:B------:R-:W-:-:S03]  /*ec90*/  IMAD.MOV.U32 R5, RZ, RZ, R65 ;  /* 0x000000ffff057224 */ /* 0x000fc600078e0041 */
[----:B------:R-:W-:Y:S02]  /*eca0*/  IADD3 R77, R76, 0x4, RZ ;  /* 0x000000044c4d7810 */ /* 0x000fe40007ffe0ff */
[----:B------:R-:W-:Y:S05]  /*ecb0*/  CALL.REL.NOINC `($_ZN7cutlass13device_kernelIN5flash19enable_sm80_to_sm89INS1_16FlashAttnBwdSm80INS1_25CollectiveMainloopBwdSm80ILi2ELi2EN4cute5tupleIJNS5_1CILi128EEES8_NS7_ILi64EEEEEENS_10bfloat16_tEfNS_4arch4Sm80ELb0ELb0ELb1ELb1ELb0ELb0ELb0ELb0ELi2ELi4ELi4ELi4ELb0EEENS1_21CollectiveEpilogueBwdISA_SB_SD_Li256ELb1ELb0ELi2EEENS1_19SingleTileSchedulerILb1ELb0ELb0ELi128EEEEEEEEEvNT_6ParamsE$_ZZN4cute6detail16composition_implINS_5tupleIJNS_1CILi8EEENS3_ILi2EEES5_S5_S4_S5_EEENS2_IJNS3_ILi1EEEiiiNS3_ILi72EEENS3_ILi512EEEEEENS2_IJS5_S5_S5_EEENS2_IJS7_S9_S4_EEEEEDaRKT_RKT0_RKT1_RKT2_ENKUlRKT_RKT0_E_clIS5_S4_EEDaSR_SU_) ;  /* 0x0000093000007944 */ /* 0x000fea0003c00000 */
[----:B-----5:R-:W-:Y:S02]  /*ecc0*/  MOV R3, R2 ;  /* 0x0000000200037202 */ /* 0x020fe40000000f00 */
[----:B------:R-:W-:Y:S02]  /*ecd0*/  MOV R2, 0xecf0 ;  /* 0x0000ecf000027802 */ /* 0x000fe40000000f00 */
[----:B-1----:R-:W-:Y:S05]  /*ece0*/  CALL.REL.NOINC `($_ZN7cutlass13device_kernelIN5flash19enable_sm80_to_sm89INS1_16FlashAttnBwdSm80INS1_25CollectiveMainloopBwdSm80ILi2ELi2EN4cute5tupleIJNS5_1CILi128EEES8_NS7_ILi64EEEEEENS_10bfloat16_tEfNS_4arch4Sm80ELb0ELb0ELb1ELb1ELb0ELb0ELb0ELb0ELi2ELi4ELi4ELi4ELb0EEENS1_21CollectiveEpilogueBwdISA_SB_SD_Li256ELb1ELb0ELi2EEENS1_19SingleTileSchedulerILb1ELb0ELb0ELi128EEEEEEEEEvNT_6ParamsE$_ZN4cute3eso3ESOILb1ELb0EJNS_1CILi1EEENS2_ILi512EEEiEEC2ERKS3_RKS4_RKi) ;  /* 0xffffa18000007944 */ /* 0x002fea0003c3ffff */
[----:B------:R2:W5:Y:S01]  /*ecf0*/  LDL R2, [R1+0x1684] ;  /* 0x0016840001027983 */ /* 0x0005620000100800 */
[----:B------:R-:W-:-:S03]  /*ed00*/  MOV R6, 0xed20 ;  /* 0x0000ed2000067802 */ /* 0x000fc60000000f00 */
[----:B-12--5:R-:W-:Y:S05]  /*ed10*/  CALL.REL.NOINC `($_ZN7cutlass13device_kernelIN5flash19enable_sm80_to_sm89INS1_16FlashAttnBwdSm80INS1_25CollectiveMainloopBwdSm80ILi2ELi2EN4cute5tupleIJNS5_1CILi128EEES8_NS7_ILi64EEEEEENS_10bfloat16_tEfNS_4arch4Sm80ELb0ELb0ELb1ELb1ELb0ELb0ELb0ELb0ELi2ELi4ELi4ELi4ELb0EEENS1_21CollectiveEpilogueBwdISA_SB_SD_Li256ELb1ELb0ELi2EEENS1_19SingleTileSchedulerILb1ELb0ELb0ELi128EEEEEEEEEvNT_6ParamsE$_ZN4cute5tupleIJNS0_IJNS_1CILi2EEES2_S2_EEENS0_IJNS1_ILi1EEENS1_ILi512EEEiEEEEEC2ERKS3_RKS6_) ;  /* 0xffffd38000007944 */ /* 0x026fea0003c3ffff */
[----:B------:R1:W5:Y:S01]  /*ed20*/  LDL R77, [R1+0x1680] ;  /* 0x00168000014d7983 */ /* 0x0003620000100800 */
[----:B------:R-:W-:-:S04]  /*ed30*/  MOV R89, 0x0 ;  /* 0x0000000000597802 */ /* 0x000fc80000000f00 */
[----:B------:R-:W-:Y:S05]  /*ed40*/  RET.REL.NODEC R88 `(_ZN7cutlass13device_kernelIN5flash19enable_sm80_to_sm89INS1_16FlashAttnBwdSm80INS1_25CollectiveMainloopBwdSm80ILi2ELi2EN4cute5tupleIJNS5_1CILi128EEES8_NS7_ILi64EEEEEENS_10bfloat16_tEfNS_4arch4Sm80ELb0ELb0ELb1ELb1ELb0ELb0ELb0ELb0ELi2ELi4ELi4ELi4ELb0EEENS1_21CollectiveEpilogueBwdISA_SB_SD_Li256ELb1ELb0ELi2EEENS1_19SingleTileSchedulerILb1ELb0ELb0ELi128EEEEEEEEEvNT_6ParamsE) ;  /* 0xffff12b058007950 */ /* 0x000fea0003c3ffff */
        .type           $_ZN7cutlass13device_kernelIN5flash19enable_sm80_to_sm89INS1_16FlashAttnBwdSm80INS1_25CollectiveMainloopBwdSm80ILi2ELi2EN4cute5tupleIJNS5_1CILi128EEES8_NS7_ILi64EEEEEENS_10bfloat16_tEfNS_4arch4Sm80ELb0ELb0ELb1ELb1ELb0ELb0ELb0ELb0ELi2ELi4ELi4ELi4ELb0EEENS1_21CollectiveEpilogueBwdISA_SB_SD_Li256ELb1ELb0ELi2EEENS1_19SingleTileSchedulerILb1ELb0ELb0ELi128EEEEEEEEEvNT_6ParamsE$_ZZN4cute6detail16composition_implINS_5tupleIJNS_1CILi8EEENS3_ILi2EEES5_S5_S4_S5_EEENS2_IJNS3_ILi1EEEiiiNS3_ILi72EEENS3_ILi512EEEEEENS2_IJNS2_IJS5_S5_S5_EEES5_NS2_IJNS3_ILi4EEES5_EEEEEENS2_IJNS2_IJS7_S9_S4_EEENS3_ILi4096EEENS2_IJNS3_ILi16EEENS3_ILi8192EEEEEEEEEEEDaRKT_RKT0_RKT1_RKT2_ENKUlRKT_RKT0_E_clISD_SJ_EEDaSZ_S12_,@function
        .size           $_ZN7cutlass13device_kernelIN5flash19enable_sm80_to_sm89INS1_16FlashAttnBwdSm80INS1_25CollectiveMainloopBwdSm80ILi2ELi2EN4cute5tupleIJNS5_1CILi128EEES8_NS7_ILi64EEEEEENS_10bfloat16_tEfNS_4arch4Sm80ELb0ELb0ELb1ELb1ELb0ELb0ELb0ELb0ELi2ELi4ELi4ELi4ELb0EEENS1_21CollectiveEpilogueBwdISA_SB_SD_Li256ELb1ELb0ELi2EEENS1_19SingleTileSchedulerILb1ELb0ELb0ELi128EEEEEEEEEvNT_6ParamsE$_ZZN4cute6detail16composition_implINS_5tupleIJNS_1CILi8EEENS3_ILi2EEES5_S5_S4_S5_EEENS2_IJNS3_ILi1EEEiiiNS3_ILi72EEENS3_ILi512EEEEEENS2_IJNS2_IJS5_S5_S5_EEES5_NS2_IJNS3_ILi4EEES5_EEEEEENS2_IJNS2_IJS7_S9_S4_EEENS3_ILi4096EEENS2_IJNS3_ILi16EEENS3_ILi8192EEEEEEEEEEEDaRKT_RKT0_RKT1_RKT2_ENKUlRKT_RKT0_E_clISD_SJ_EEDaSZ_S12_,($_ZN7cutlass13device_kernelIN5flash19enable_sm80_to_sm89INS1_16FlashAttnBwdSm80INS1_25CollectiveMainloopBwdSm80ILi2ELi2EN4cute5tupleIJNS5_1CILi128EEES8_NS7_ILi64EEEEEENS_10bfloat16_tEfNS_4arch4Sm80ELb0ELb0ELb1ELb1ELb0ELb0ELb0ELb0ELi2ELi4ELi4ELi4ELb0EEENS1_21CollectiveEpilogueBwdISA_SB_SD_Li256ELb1ELb0ELi2EEENS1_19SingleTileSchedulerILb1ELb0ELb0ELi128EEEEEEEEEvNT_6ParamsE$_ZZN4cute6detail16composition_implINS_5tupleIJNS_1CILi8EEENS3_ILi2EEES5_S5_S4_S5_EEENS2_IJNS3_ILi1EEEiiiNS3_ILi72EEENS3_ILi512EEEEEENS2_IJNS2_IJS5_S5_S5_EEES5_NS3_ILi4EEEEEENS2_IJNS2_IJS7_S9_S4_EEENS3_ILi4096EEENS3_ILi16EEEEEEEEDaRKT_RKT0_RKT1_RKT2_ENKUlRKT_RKT0_E_clISB_SE_EEDaSW_SZ_ - $_ZN7cutlass13device_kernelIN5flash19enable_sm80_to_sm89INS1_16FlashAttnBwdSm80INS1_25CollectiveMainloopBwdSm80ILi2ELi2EN4cute5tupleIJNS5_1CILi128EEES8_NS7_ILi64EEEEEENS_10bfloat16_tEfNS_4arch4Sm80ELb0ELb0ELb1ELb1ELb0ELb0ELb0ELb0ELi2ELi4ELi4ELi4ELb0EEENS1_21CollectiveEpilogueBwdISA_SB_SD_Li256ELb1ELb0ELi2EEENS1_19SingleTileSchedulerILb1ELb0ELb0ELi128EEEEEEEEEvNT_6ParamsE$_ZZN4cute6detail16composition_implINS_5tupleIJNS_1CILi8EEENS3_ILi2EEES5_S5_S4_S5_EEENS2_IJNS3_ILi1EEEiiiNS3_ILi72EEENS3_ILi512EEEEEENS2_IJNS2_IJS5_S5_S5_EEES5_NS2_IJNS3_ILi4EEES5_EEEEEENS2_IJNS2_IJS7_S9_S4_EEENS3_ILi4096EEENS2_IJNS3_ILi16EEENS3_ILi8192EEEEEEEEEEEDaRKT_RKT0_RKT1_RKT2_ENKUlRKT_RKT0_E_clISD_SJ_EEDaSZ_S12_)
$_ZN7cutlass13device_kernelIN5flash19enable_sm80_to_sm89INS1_16FlashAttnBwdSm80INS1_25CollectiveMainloopBwdSm80ILi2ELi2EN4cute5tupleIJNS5_1CILi128EEES8_NS7_ILi64EEEEEENS_10bfloat16_tEfNS_4arch4Sm80ELb0ELb0ELb1ELb1ELb0ELb0ELb0ELb0ELi2ELi4ELi4ELi4ELb0EEENS1_21CollectiveEpilogueBwdISA_SB_SD_Li256ELb1ELb0ELi2EEENS1_19SingleTileSchedulerILb1ELb0ELb0ELi128EEEEEEEEEvNT_6ParamsE$_ZZN4cute6detail16composition_implINS_5tupleIJNS_1CILi8EEENS3_ILi2EEES5_S5_S4_S5_EEENS2_IJNS3_ILi1EEEiiiNS3_ILi72EEENS3_ILi512EEEEEENS2_IJNS2_IJS5_S5_S5_EEES5_NS2_IJNS3_ILi4EEES5_EEEEEENS2_IJNS2_IJS7_S9_S4_EEENS3_ILi4096EEENS2_IJNS3_ILi16EEENS3_ILi8192EEEEEEEEEEEDaRKT_RKT0_RKT1_RKT2_ENKUlRKT_RKT0_E_clISD_SJ_EEDaSZ_S12_:
[----:B------:R-:W-:Y:S01]  /*ed50*/  IADD3 R2, R1, 0x1680, RZ ;  /* 0x0000168001027810 */ /* 0x000fe20007ffe0ff */
[----:B------:R-:W-:Y:S01]  /*ed60*/  IMAD.MOV.U32 R3, RZ, RZ, R65 ;  /* 0x000000ffff037224 */ /* 0x000fe200078e0041 */
[----:B------:R-:W-:Y:S02]  /*ed70*/  MOV R90, 0xeda0 ;  /* 0x0000eda0005a7802 */ /* 0x000fe40000000f00 */
[----:B------:R-:W-:Y:S02]  /*ed80*/  IADD3 R65, R2, c[0x0][0x20], RZ ;  /* 0x0000080002417a10 */ /* 0x000fe40007ffe0ff */
[----:B------:R-:W-:Y:S05]  /*ed90*/  CALL.REL.NOINC `($_ZN7cutlass13device_kernelIN5flash19enable_sm80_to_sm89INS1_16FlashAttnBwdSm80INS1_25CollectiveMainloopBwdSm80ILi2ELi2EN4cute5tupleIJNS5_1CILi128EEES8_NS7_ILi64EEEEEENS_10bfloat16_tEfNS_4arch4Sm80ELb0ELb0ELb1ELb1ELb0ELb0ELb0ELb0ELi2ELi4ELi4ELi4ELb0EEENS1_21CollectiveEpilogueBwdISA_SB_SD_Li256ELb1ELb0ELi2EEENS1_19SingleTileSchedulerILb1ELb0ELb0ELi128EEEEEEEEEvNT_6ParamsE$_ZZN4cute6detail16composition_implINS_5tupleIJNS_1CILi8EEENS3_ILi2EEES5_S5_S4_S5_EEENS2_IJNS3_ILi1EEEiiiNS3_ILi72EEENS3_ILi512EEEEEENS2_IJNS3_ILi4EEES5_EEENS2_IJNS3_ILi16EEENS3_ILi8192EEEEEEEEDaRKT_RKT0_RKT1_RKT2_ENKUlRKT_RKT0_E_clISB_SD_EEDaSU_SX_) ;  /* 0x000003b000007944 */ /* 0x000fea0003c00000 */
[----:B------:R-:W-:Y:S02]  /*eda0*/  MOV R6, 0xedc0 ;  /* 0x0000edc000067802 */ /* 0x000fe40000000f00 */
[----:B-1---5:R-:W-:Y:S05]  /*edb0*/  CALL.REL.NOINC `($_ZN7cutlass13device_kernelIN5flash19enable_sm80_to_sm89INS1_16FlashAttnBwdSm80INS1_25CollectiveMainloopBwdSm80ILi2ELi2EN4cute5tupleIJNS5_1CILi128EEES8_NS7_ILi64EEEEEENS_10bfloat16_tEfNS_4arch4Sm80ELb0ELb0ELb1ELb1ELb0ELb0ELb0ELb0ELi2ELi4ELi4ELi4ELb0EEENS1_21CollectiveEpilogueBwdISA_SB_SD_Li256ELb1ELb0ELi2EEENS1_19SingleTileSchedulerILb1ELb0ELb0ELi128EEEEEEEEEvNT_6ParamsE$_ZN4cute3eso3ESOILb0ELb1EJNS_5tupleIJiiEEENS_1CILi8192EEEEEC2ERKS3_RKS5_) ;  /* 0xffff97a000007944 */ /* 0x022fea0003c3ffff */
[----:B-1----:R1:W5:Y:S01]  /*edc0*/  LDL.64 R2, [R1+0x1680] ;  /* 0x0016800001027983 */ /* 0x0023620000100a00 */
[----:B------:R-:W-:-:S03]  /*edd0*/  MOV R8, 0xedf0 ;  /* 0x0000edf000087802 */ /* 0x000fc60000000f00 */
[----:B-1---5:R-:W-:Y:S05]  /*ede0*/  CALL.REL.NOINC `($_ZN7cutlass13device_kernelIN5flash19enable_sm80_to_sm89INS1_16FlashAttnBwdSm80INS1_25CollectiveMainloopBwdSm80ILi2ELi2EN4cute5tupleIJNS5_1CILi128EEES8_NS7_ILi64EEEEEENS_10bfloat16_tEfNS_4arch4Sm80ELb0ELb0ELb1ELb1ELb0ELb0ELb0ELb0ELi2ELi4ELi4ELi4ELb0EEENS1_21CollectiveEpilogueBwdISA_SB_SD_Li256ELb1ELb0ELi2EEENS1_19SingleTileSchedulerILb1ELb0ELb0ELi128EEEEEEEEEvNT_6ParamsE$_ZN4cute5tupleIJNS0_IJNS0_IJNS_1CILi2EEES2_EEES2_EEENS0_IJNS0_IJiiEEENS1_ILi8192EEEEEEEEC2ERKS4_RKS7_) ;  /* 0xffffcd8000007944 */ /* 0x022fea0003c3ffff */
[----:B-1----:R1:W5:Y:S01]  /*edf0*/  LDL.64 R2, [R1+0x1680] ;  /* 0x0016800001027983 */ /* 0x0023620000100a00 */
[----:B------:R-:W-:Y:S02]  /*ee00*/  MOV R4, R76 ;  /* 0x0000004c00047202 */ /* 0x000fe40000000f00 */
[----:B------:R-:W-:-:S04]  /*ee10*/  MOV R5, 0x0 ;  /* 0x0000000000057802 */ /* 0x000fc80000000f00 */
[----:B------:R-:W-:Y:S05]  /*ee20*/  RET.REL.NODEC R4 `(_ZN7cutlass13device_kernelIN5flash19enable_sm80_to_sm89INS1_16FlashAttnBwdSm80INS1_25CollectiveMainloopBwdSm80ILi2ELi2EN4cute5tupleIJNS5_1CILi128EEES8_NS7_ILi64EEEEEENS_10bfloat16_tEfNS_4arch4Sm80ELb0ELb0ELb1ELb1ELb0ELb0ELb0ELb0ELi2ELi4ELi4ELi4ELb0EEENS1_21CollectiveEpilogueBwdISA_SB_SD_Li256ELb1ELb0ELi2EEENS1_19SingleTileSchedulerILb1ELb0ELb0ELi128EEEEEEEEEvNT_6ParamsE) ;  /* 0xffff11d004007950 */ /* 0x000fea0003c3ffff */
        .type           $_ZN7cutlass13device_kernelIN5flash19enable_sm80_to_sm89INS1_16FlashAttnBwdSm80INS1_25CollectiveMainloopBwdSm80ILi2ELi2EN4cute5tupleIJNS5_1CILi128EEES8_NS7_ILi64EEEEEENS_10bfloat16_tEfNS_4arch4Sm80ELb0ELb0ELb1ELb1ELb0ELb0ELb0ELb0ELi2ELi4ELi4ELi4ELb0EEENS1_21CollectiveEpilogueBwdISA_SB_SD_Li256ELb1ELb0ELi2EEENS1_19SingleTileSchedulerILb1ELb0ELb0ELi128EEEEEEEEEvNT_6ParamsE$_ZZN4cute6detail16composition_implINS_5tupleIJNS_1CILi8EEENS3_ILi2EEES5_S5_S4_S5_EEENS2_IJNS3_ILi1EEEiiiNS3_ILi72EEENS3_ILi512EEEEEENS2_IJNS2_IJS5_S5_S5_EEES5_NS3_ILi4EEEEEENS2_IJNS2_IJS7_S9_S4_EEENS3_ILi4096EEENS3_ILi16EEEEEEEEDaRKT_RKT0_RKT1_RKT2_ENKUlRKT_RKT0_E_clISB_SE_EEDaSW_SZ_,@function
        .size           $_ZN7cutlass13device_kernelIN5flash19enable_sm80_to_sm89INS1_16FlashAttnBwdSm80INS1_25CollectiveMainloopBwdSm80ILi2ELi2EN4cute5tupleIJNS5_1CILi128EEES8_NS7_ILi64EEEEEENS_10bfloat16_tEfNS_4arch4Sm80ELb0ELb0ELb1ELb1ELb0ELb0ELb0ELb0ELi2ELi4ELi4ELi4ELb0EEENS1_21CollectiveEpilogueBwdISA_SB_SD_Li256ELb1ELb0ELi2EEENS1_19SingleTileSchedulerILb1ELb0ELb0ELi128EEEEEEEEEvNT_6ParamsE$_ZZN4cute6detail16composition_implINS_5tupleIJNS_1CILi8EEENS3_ILi2EEES5_S5_S4_S5_EEENS2_IJNS3_ILi1EEEiiiNS3_ILi72EEENS3_ILi512EEEEEENS2_IJNS2_IJS5_S5_S5_EEES5_NS3_ILi4EEEEEENS2_IJNS2_IJS7_S9_S4_EEENS3_ILi4096EEENS3_ILi16EEEEEEEEDaRKT_RKT0_RKT1_RKT2_ENKUlRKT_RKT0_E_clISB_SE_EEDaSW_SZ_,($_ZN7cutlass13device_kernelIN5flash19enable_sm80_to_sm89INS1_16FlashAttnBwdSm80INS1_25CollectiveMainloopBwdSm80ILi2ELi2EN4cute5tupleIJNS5_1CILi128EEES8_NS7_ILi64EEEEEENS_10bfloat16_tEfNS_4arch4Sm80ELb0ELb0ELb1ELb1ELb0ELb0ELb0ELb0ELi2ELi4ELi4ELi4ELb0EEENS1_21CollectiveEpilogueBwdISA_SB_SD_Li256ELb1ELb0ELi2EEENS1_19SingleTileSchedulerILb1ELb0ELb0ELi128EEEEEEEEEvNT_6ParamsE$_ZZN4cute6detail16composition_implINS_5tupleIJNS_1CILi8EEENS3_ILi2EEES5_S5_S4_S5_EEENS2_IJNS3_ILi1EEEiiiNS3_ILi72EEENS3_ILi512EEEEEENS2_IJNS2_IJS5_S5_S5_EEES5_NS3_ILi4EEEEEENS2_IJNS2_IJS7_S9_S4_EEENS3_ILi4096EEENS3_ILi16EEEEEEEEDaRKT_RKT0_RKT1_RKT2_ENKUlRKT_RKT0_E_clISC_SG_EEDaSW_SZ_ - $_ZN7cutlass13device_kernelIN5flash19enable_sm80_to_sm89INS1_16FlashAttnBwdSm80INS1_25CollectiveMainloopBwdSm80ILi2ELi2EN4cute5tupleIJNS5_1CILi128EEES8_NS7_ILi64EEEEEENS_10bfloat16_tEfNS_4arch4Sm80ELb0ELb0ELb1ELb1ELb0ELb0ELb0ELb0ELi2ELi4ELi4ELi4ELb0EEENS1_21CollectiveEpilogueBwdISA_SB_SD_Li256ELb1ELb0ELi2EEENS1_19SingleTileSchedulerILb1ELb0ELb0ELi128EEEEEEEEEvNT_6ParamsE$_ZZN4cute6detail16composition_implINS_5tupleIJNS_1CILi8EEENS3_ILi2EEES5_S5_S4_S5_EEENS2_IJNS3_ILi1EEEiiiNS3_ILi72EEENS3_ILi512EEEEEENS2_IJNS2_IJS5_S5_S5_EEES5_NS3_ILi4EEEEEENS2_IJNS2_IJS7_S9_S4_EEENS3_ILi4096EEENS3_ILi16EEEEEEEEDaRKT_RKT0_RKT1_RKT2_ENKUlRKT_RKT0_E_clISB_SE_EEDaSW_SZ_)
$_ZN7cutlass13device_kernelIN5flash19enable_sm80_to_sm89INS1_16FlashAttnBwdSm80INS1_25CollectiveMainloopBwdSm80ILi2ELi2EN4cute5tupleIJNS5_1CILi128EEES8_NS7_ILi64EEEEEENS_10bfloat16_tEfNS_4arch4Sm80ELb0ELb0ELb1ELb1ELb0ELb0ELb0ELb0ELi2ELi4ELi4ELi4ELb0EEENS1_21CollectiveEpilogueBwdISA_SB_SD_Li256ELb1ELb0ELi2EEENS1_19SingleTileSchedulerILb1ELb0ELb0ELi128EEEEEEEEEvNT_6ParamsE$_ZZN4cute6detail16composition_implINS_5tupleIJNS_1CILi8EEENS3_ILi2EEES5_S5_S4_S5_EEENS2_IJNS3_ILi1EEEiiiNS3_ILi72EEENS3_ILi512EEEEEENS2_IJNS2_IJS5_S5_S5_EEES5_NS3_ILi4EEEEEENS2_IJNS2_IJS7_S9_S4_EEENS3_ILi4096EEENS3_ILi16EEEEEEEEDaRKT_RKT0_RKT1_RKT2_ENKUlRKT_RKT0_E_clISB_SE_EEDaSW_SZ_:
[----:B------:R-:W-:Y:S01]  /*ee30*/  IADD3 R34, R1, 0x1380, RZ ;  /* 0x0000138001227810 */ /* 0x000fe20007ffe0ff */
[----:B------:R-:W-:Y:S01]  /*ee40*/  IMAD.MOV.U32 R4, RZ, RZ, R6 ;  /* 0x000000ffff047224 */ /* 0x000fe200078e0006 */
[----:B------:R-:W-:Y:S02]  /*ee50*/  MOV R10, 0xee90 ;  /* 0x0000ee90000a7802 */ /* 0x000fe40000000f00 */
[----:B------:R-:W-:-:S04]  /*ee60*/  IADD3 R34, R34, c[0x0][0x20], RZ ;  /* 0x0000080022227a10 */ /* 0x000fc80007ffe0ff */
[----:B------:R-:W-:Y:S02]  /*ee70*/  IADD3 R61, R34, 0x4, RZ ;  /* 0x00000004223d7810 */ /* 0x000fe40007ffe0ff */
[----:B------:R-:W-:Y:S05]  /*ee80*/  CALL.REL.NOINC `($_ZN7cutlass13device_kernelIN5flash19enable_sm80_to_sm89INS1_16FlashAttnBwdSm80INS1_25CollectiveMainloopBwdSm80ILi2ELi2EN4cute5tupleIJNS5_1CILi128EEES8_NS7_ILi64EEEEEENS_10bfloat16_tEfNS_4arch4Sm80ELb0ELb0ELb1ELb1ELb0ELb0ELb0ELb0ELi2ELi4ELi4ELi4ELb0EEENS1_21CollectiveEpilogueBwdISA_SB_SD_Li256ELb1ELb0ELi2EEENS1_19SingleTileSchedulerILb1ELb0ELb0ELi128EEEEEEEEEvNT_6ParamsE$_ZZN4cute6detail16composition_implINS_5tupleIJNS_1CILi8EEENS3_ILi2EEES5_S5_S4_S5_EEENS2_IJNS3_ILi1EEEiiiNS3_ILi72EEENS3_ILi512EEEEEENS2_IJS5_S5_S5_EEENS2_IJS7_S9_S4_EEEEEDaRKT_RKT0_RKT1_RKT2_ENKUlRKT_RKT0_E_clIS5_S4_EEDaSR_SU_) ;  /* 0x0000076000007944 */ /* 0x000fea0003c00000 */
[----:B-----5:R-:W-:Y:S01]  /*ee90*/  MOV R3, R2 ;  /* 0x0000000200037202 */ /* 0x020fe20000000f00 */
[----:B------:R-:W-:Y:S01]  /*eea0*/  IMAD.MOV.U32 R77, RZ, RZ, R61 ;  /* 0x000000ffff4d7224 */ /* 0x000fe200078e003d */
[----:B------:R-:W-:Y:S02]  /*eeb0*/  MOV R2, 0xeed0 ;  /* 0x0000eed000027802 */ /* 0x000fe40000000f00 */
[----:B-1----:R-:W-:Y:S05]  /*eec0*/  CALL.REL.NOINC `($_ZN7cutlass13device_kernelIN5flash19enable_sm80_to_sm89INS1_16FlashAttnBwdSm80INS1_25CollectiveMainloopBwdSm80ILi2ELi2EN4cute5tupleIJNS5_1CILi128EEES8_NS7_ILi64EEEEEENS_10bfloat16_tEfNS_4arch4Sm80ELb0ELb0ELb1ELb1ELb0ELb0ELb0ELb0ELi2ELi4ELi4ELi4ELb0EEENS1_21CollectiveEpilogueBwdISA_SB_SD_Li256ELb1ELb0ELi2EEENS1_19SingleTileSchedulerILb1ELb0ELb0ELi128EEEEEEEEEvNT_6ParamsE$_ZN4cute3eso3ESOILb1ELb0EJNS_1CILi1EEENS2_ILi512EEEiEEC2ERKS3_RKS4_RKi) ;  /* 0xffff9fa000007944 */ /* 0x002fea0003c3ffff */
[----:B------:R2:W5:Y:S01]  /*eed0*/  LDL R2, [R1+0x1384] ;  /* 0x0013840001027983 */ /* 0x0005620000100800 */
[----:B------:R-:W-:Y:S02]  /*eee0*/  MOV R76, R34 ;  /* 0x00000022004c7202 */ /* 0x000fe40000000f00 */
[----:B------:R-:W-:Y:S02]  /*eef0*/  MOV R6, 0xef10 ;  /* 0x0000ef1000067802 */ /* 0x000fe40000000f00 */
[----:B-12--5:R-:W-:Y:S05]  /*ef00*/  CALL.REL.NOINC `($_ZN7cutlass13device_kernelIN5flash19enable_sm80_to_sm89INS1_16FlashAttnBwdSm80INS1_25CollectiveMainloopBwdSm80ILi2ELi2EN4cute5tupleIJNS5_1CILi128EEES8_NS7_ILi64EEEEEENS_10bfloat16_tEfNS_4arch4Sm80ELb0ELb0ELb1ELb1ELb0ELb0ELb0ELb0ELi2ELi4ELi4ELi4ELb0EEENS1_21CollectiveEpilogueBwdISA_SB_SD_Li256ELb1ELb0ELi2EEENS1_19SingleTileSchedulerILb1ELb0ELb0ELi128EEEEEEEEEvNT_6ParamsE$_ZN4cute5tupleIJNS0_IJNS_1CILi2EEES2_S2_EEENS0_IJNS1_ILi1EEENS1_ILi512EEEiEEEEEC2ERKS3_RKS6_) ;  /* 0xffffd19000007944 */ /* 0x026fea0003c3ffff */
[----:B------:R1:W5:Y:S01]  /*ef10*/  LDL R34, [R1+0x1380] ;  /* 0x0013800001227983 */ /* 0x0003620000100800 */
[----:B------:R-:W-:-:S04]  /*ef20*/  MOV R61, 0x0 ;  /* 0x00000000003d7802 */ /* 0x000fc80000000f00 */
[----:B------:R-:W-:Y:S05]  /*ef30*/  RET.REL.NODEC R60 `(_ZN7cutlass13device_kernelIN5flash19enable_sm80_to_sm89INS1_16FlashAttnBwdSm80INS1_25CollectiveMainloopBwdSm80ILi2ELi2EN4cute5tupleIJNS5_1CILi128EEES8_NS7_ILi64EEEEEENS_10bfloat16_tEfNS_4arch4Sm80ELb0ELb0ELb1ELb1ELb0ELb0ELb0ELb0ELi2ELi4ELi4ELi4ELb0EEENS1_21CollectiveEpilogueBwdISA_SB_SD_Li256ELb1ELb0ELi2EEENS1_19SingleTileSchedulerILb1ELb0ELb0ELi128EEEEEEEEEvNT_6ParamsE) ;  /* 0xffff10c03c007950 */ /* 0x000fea0003c3ffff */
        .type           $_ZN7cutlass13device_kernelIN5flash19enable_sm80_to_sm89INS1_16FlashAttnBwdSm80INS1_25CollectiveMainloopBwdSm80ILi2ELi2EN4cute5tupleIJNS5_1CILi128EEES8_NS7_ILi64EEEEEENS_10bfloat16_tEfNS_4arch4Sm80ELb0ELb0ELb1ELb1ELb0ELb0ELb0ELb0ELi2ELi4ELi4ELi4ELb0EEENS1_21CollectiveEpilogueBwdISA_SB_SD_Li256ELb1ELb0ELi2EEENS1_19SingleTileSchedulerILb1ELb0ELb0ELi128EEEEEEEEEvNT_6ParamsE$_ZZN4cute6detail16composition_implINS_5tupleIJNS_1CILi8EEENS3_ILi2EEES5_S5_S4_S5_EEENS2_IJNS3_ILi1EEEiiiNS3_ILi72EEENS3_ILi512EEEEEENS2_IJNS2_IJS5_S5_S5_EEES5_NS3_ILi4EEEEEENS2_IJNS2_IJS7_S9_S4_EEENS3_ILi4096EEENS3_ILi16EEEEEEEEDaRKT_RKT0_RKT1_RKT2_ENKUlRKT_RKT0_E_clISC_SG_EEDaSW_SZ_,@function
        .size           $_ZN7cutlass13device_kernelIN5flash19enable_sm80_to_sm89INS1_16FlashAttnBwdSm80INS1_25CollectiveMainloopBwdSm80ILi2ELi2EN4cute5tupleIJNS5_1CILi128EEES8_NS7_ILi64EEEEEENS_10bfloat16_tEfNS_4arch4Sm80ELb0ELb0ELb1ELb1ELb0ELb0ELb0ELb0ELi2ELi4ELi4ELi4ELb0EEENS1_21CollectiveEpilogueBwdISA_SB_SD_Li256ELb1ELb0ELi2EEENS1_19SingleTileSchedulerILb1ELb0ELb0ELi128EEEEEEEEEvNT_6ParamsE$_ZZN4cute6detail16composition_implINS_5tupleIJNS_1CILi8EEENS3_ILi2EEES5_S5_S4_S5_EEENS2_IJNS3_ILi1EEEiiiNS3_ILi72EEENS3_ILi512EEEEEENS2_IJNS2_IJS5_S5_S5_EEES5_NS3_ILi4EEEEEENS2_IJNS2_IJS7_S9_S4_EEENS3_ILi4096EEENS3_ILi16EEEEEEEEDaRKT_RKT0_RKT1_RKT2_ENKUlRKT_RKT0_E_clISC_SG_EEDaSW_SZ_,($_ZN7cutlass13device_kernelIN5flash19enable_sm80_to_sm89INS1_16FlashAttnBwdSm80INS1_25CollectiveMainloopBwdSm80ILi2ELi2EN4cute5tupleIJNS5_1CILi128EEES8_NS7_ILi64EEEEEENS_10bfloat16_tEfNS_4arch4Sm80ELb0ELb0ELb1ELb1ELb0ELb0ELb0ELb0ELi2ELi4ELi4ELi4ELb0EEENS1_21CollectiveEpilogueBwdISA_SB_SD_Li256ELb1ELb0ELi2EEENS1_19SingleTileSchedulerILb1ELb0ELb0ELi128EEEEEEEEEvNT_6ParamsE$_ZZN4cute6detail16composition_implINS_5tupleIJNS_1CILi8EEENS3_ILi2EEES5_S5_S4_S5_EEENS2_IJNS3_ILi1EEEiiiNS3_ILi72EEENS3_ILi512EEEEEENS2_IJNS3_ILi4EEES5_EEENS2_IJNS3_ILi16EEENS3_ILi8192EEEEEEEEDaRKT_RKT0_RKT1_RKT2_ENKUlRKT_RKT0_E_clISB_SD_EEDaSU_SX_ - $_ZN7cutlass13device_kernelIN5flash19enable_sm80_to_sm89INS1_16FlashAttnBwdSm80INS1_25CollectiveMainloopBwdSm80ILi2ELi2EN4cute5tupleIJNS5_1CILi128EEES8_NS7_ILi64EEEEEENS_10bfloat16_tEfNS_4arch4Sm80ELb0ELb0ELb1ELb1ELb0ELb0ELb0ELb0ELi2ELi4ELi4ELi4ELb0EEENS1_21CollectiveEpilogueBwdISA_SB_SD_Li256ELb1ELb0ELi2EEENS1_19SingleTileSchedulerILb1ELb0ELb0ELi128EEEEEEEEEvNT_6ParamsE$_ZZN4cute6detail16composition_implINS_5tupleIJNS_1CILi8EEENS3_ILi2EEES5_S5_S4_S5_EEENS2_IJNS3_ILi1EEEiiiNS3_ILi72EEENS3_ILi512EEEEEENS2_IJNS2_IJS5_S5_S5_EEES5_NS3_ILi4EEEEEENS2_IJNS2_IJS7_S9_S4_EEENS3_ILi4096EEENS3_ILi16EEEEEEEEDaRKT_RKT0_RKT1_RKT2_ENKUlRKT_RKT0_E_clISC_SG_EEDaSW_SZ_)
$_ZN7cutlass13device_kernelIN5flash19enable_sm80_to_sm89INS1_16FlashAttnBwdSm80INS1_25CollectiveMainloopBwdSm80ILi2ELi2EN4cute5tupleIJNS5_1CILi128EEES8_NS7_ILi64EEEEEENS_10bfloat16_tEfNS_4arch4Sm80ELb0ELb0ELb1ELb1ELb0ELb0ELb0ELb0ELi2ELi4ELi4ELi4ELb0EEENS1_21CollectiveEpilogueBwdISA_SB_SD_Li256ELb1ELb0ELi2EEENS1_19SingleTileSchedulerILb1ELb0ELb0ELi128EEEEEEEEEvNT_6ParamsE$_ZZN4cute6detail16composition_implINS_5tupleIJNS_1CILi8EEENS3_ILi2EEES5_S5_S4_S5_EEENS2_IJNS3_ILi1EEEiiiNS3_ILi72EEENS3_ILi512EEEEEENS2_IJNS2_IJS5_S5_S5_EEES5_NS3_ILi4EEEEEENS2_IJNS2_IJS7_S9_S4_EEENS3_ILi4096EEENS3_ILi16EEEEEEEEDaRKT_RKT0_RKT1_RKT2_ENKUlRKT_RKT0_E_clISC_SG_EEDaSW_SZ_:
        /* <DEDUP_REMOVED lines=33> */
        .type           $_ZN7cutlass13device_kernelIN5flash19enable_sm80_to_sm89INS1_16FlashAttnBwdSm80INS1_25CollectiveMainloopBwdSm80ILi2ELi2EN4cute5tupleIJNS5_1CILi128EEES8_NS7_ILi64EEEEEENS_10bfloat16_tEfNS_4arch4Sm80ELb0ELb0ELb1ELb1ELb0ELb0ELb0ELb0ELi2ELi4ELi4ELi4ELb0EEENS1_21CollectiveEpilogueBwdISA_SB_SD_Li256ELb1ELb0ELi2EEENS1_19SingleTileSchedulerILb1ELb0ELb0ELi128EEEEEEEEEvNT_6ParamsE$_ZZN4cute6detail16composition_implINS_5tupleIJNS_1CILi8EEENS3_ILi2EEES5_S5_S4_S5_EEENS2_IJNS3_ILi1EEEiiiNS3_ILi72EEENS3_ILi512EEEEEENS2_IJNS3_ILi4EEES5_EEENS2_IJNS3_ILi16EEENS3_ILi8192EEEEEEEEDaRKT_RKT0_RKT1_RKT2_ENKUlRKT_RKT0_E_clISB_SD_EEDaSU_SX_,@function
        .size           $_ZN7cutlass13device_kernelIN5flash19enable_sm80_to_sm89INS1_16FlashAttnBwdSm80INS1_25CollectiveMainloopBwdSm80ILi2ELi2EN4cute5tupleIJNS5_1CILi128EEES8_NS7_ILi64EEEEEENS_10bfloat16_tEfNS_4arch4Sm80ELb0ELb0ELb1ELb1ELb0ELb0ELb0ELb0ELi2ELi4ELi4ELi4ELb0EEENS1_21CollectiveEpilogueBwdISA_SB_SD_Li256ELb1ELb0ELi2EEENS1_19SingleTileSchedulerILb1ELb0ELb0ELi128EEEEEEEEEvNT_6ParamsE$_ZZN4cute6detail16composition_implINS_5tupleIJNS_1CILi8EEENS3_ILi2EEES5_S5_S4_S5_EEENS2_IJNS3_ILi1EEEiiiNS3_ILi72EEENS3_ILi512EEEEEENS2_IJNS3_ILi4EEES5_EEENS2_IJNS3_ILi16EEENS3_ILi8192EEEEEEEEDaRKT_RKT0_RKT1_RKT2_ENKUlRKT_RKT0_E_clISB_SD_EEDaSU_SX_,($_ZN7cutlass13device_kernelIN5flash19enable_sm80_to_sm89INS1_16FlashAttnBwdSm80INS1_25CollectiveMainloopBwdSm80ILi2ELi2EN4cute5tupleIJNS5_1CILi128EEES8_NS7_ILi64EEEEEENS_10bfloat16_tEfNS_4arch4Sm80ELb0ELb0ELb1ELb1ELb0ELb0ELb0ELb0ELi2ELi4ELi4ELi4ELb0EEENS1_21CollectiveEpilogueBwdISA_SB_SD_Li256ELb1ELb0ELi2EEENS1_19SingleTileSchedulerILb1ELb0ELb0ELi128EEEEEEEEEvNT_6ParamsE$_ZZN4cute6detail16composition_implINS_5tupleIJNS_1CILi8EEENS3_ILi2EEES5_S5_S4_S5_EEENS2_IJNS3_ILi1EEEiiiNS3_ILi72EEENS3_ILi512EEEEEENS2_IJS5_S5_EEENS2_IJS7_S4_EEEEEDaRKT_RKT0_RKT1_RKT2_ENKUlRKT_RKT0_E_clIS5_S4_EEDaSR_SU_ - $_ZN7cutlass13device_kernelIN5flash19enable_sm80_to_sm89INS1_16FlashAttnBwdSm80INS1_25CollectiveMainloopBwdSm80ILi2ELi2EN4cute5tupleIJNS5_1CILi128EEES8_NS7_ILi64EEEEEENS_10bfloat16_tEfNS_4arch4Sm80ELb0ELb0ELb1ELb1ELb0ELb0ELb0ELb0ELi2ELi4ELi4ELi4ELb0EEENS1_21CollectiveEpilogueBwdISA_SB_SD_Li256ELb1ELb0ELi2EEENS1_19SingleTileSchedulerILb1ELb0ELb0ELi128EEEEEEEEEvNT_6ParamsE$_ZZN4cute6detail16composition_implINS_5tupleIJNS_1CILi8EEENS3_ILi2EEES5_S5_S4_S5_EEENS2_IJNS3_ILi1EEEiiiNS3_ILi72EEENS3_ILi512EEEEEENS2_IJNS3_ILi4EEES5_EEENS2_IJNS3_ILi16EEENS3_ILi8192EEEEEEEEDaRKT_RKT0_RKT1_RKT2_ENKUlRKT_RKT0_E_clISB_SD_EEDaSU_SX_)
$_ZN7cutlass13device_kernelIN5flash19enable_sm80_to_sm89INS1_16FlashAttnBwdSm80INS1_25CollectiveMainloopBwdSm80ILi2ELi2EN4cute5tupleIJNS5_1CILi128EEES8_NS7_ILi64EEEEEENS_10bfloat16_tEfNS_4arch4Sm80ELb0ELb0ELb1ELb1ELb0ELb0ELb0ELb0ELi2ELi4ELi4ELi4ELb0EEENS1_21CollectiveEpilogueBwdISA_SB_SD_Li256ELb1ELb0ELi2EEENS1_19SingleTileSchedulerILb1ELb0ELb0ELi128EEEEEEEEEvNT_6ParamsE$_ZZN4cute6detail16composition_implINS_5tupleIJNS_1CILi8EEENS3_ILi2EEES5_S5_S4_S5_EEENS2_IJNS3_ILi1EEEiiiNS3_ILi72EEENS3_ILi512EEEEEENS2_IJNS3_ILi4EEES5_EEENS2_IJNS3_ILi16EEENS3_ILi8192EEEEEEEEDaRKT_RKT0_RKT1_RKT2_ENKUlRKT_RKT0_E_clISB_SD_EEDaSU_SX_:
        /* <DEDUP_REMOVED lines=35> */
        .type           $_ZN7cutlass13device_kernelIN5flash19enable_sm80_to_sm89INS1_16FlashAttnBwdSm80INS1_25CollectiveMainloopBwdSm80ILi2ELi2EN4cute5tupleIJNS5_1CILi128EEES8_NS7_ILi64EEEEEENS_10bfloat16_tEfNS_4arch4Sm80ELb0ELb0ELb1ELb1ELb0ELb0ELb0ELb0ELi2ELi4ELi4ELi4ELb0EEENS1_21CollectiveEpilogueBwdISA_SB_SD_Li256ELb1ELb0ELi2EEENS1_19SingleTileSchedulerILb1ELb0ELb0ELi128EEEEEEEEEvNT_6ParamsE$_ZZN4cute6detail16composition_implINS_5tupleIJNS_1CILi8EEENS3_ILi2EEES5_S5_S4_S5_EEENS2_IJNS3_ILi1EEEiiiNS3_ILi72EEENS3_ILi512EEEEEENS2_IJS5_S5_EEENS2_IJS7_S4_EEEEEDaRKT_RKT0_RKT1_RKT2_ENKUlRKT_RKT0_E_clIS5_S4_EEDaSR_SU_,@function
        .size           $_ZN7cutlass13device_kernelIN5flash19enable_sm80_to_sm89INS1_16FlashAttnBwdSm80INS1_25CollectiveMainloopBwdSm80ILi2ELi2EN4cute5tupleIJNS5_1CILi128EEES8_NS7_ILi64EEEEEENS_10bfloat16_tEfNS_4arch4Sm80ELb0ELb0ELb1ELb1ELb0ELb0ELb0ELb0ELi2ELi4ELi4ELi4ELb0EEENS1_21CollectiveEpilogueBwdISA_SB_SD_Li256ELb1ELb0ELi2EEENS1_19SingleTileSchedulerILb1ELb0ELb0ELi128EEEEEEEEEvNT_6ParamsE$_ZZN4cute6detail16composition_implINS_5tupleIJNS_1CILi8EEENS3_ILi2EEES5_S5_S4_S5_EEENS2_IJNS3_ILi1EEEiiiNS3_ILi72EEENS3_ILi512EEEEEENS2_IJS5_S5_EEENS2_IJS7_S4_EEEEEDaRKT_RKT0_RKT1_RKT2_ENKUlRKT_RKT0_E_clIS5_S4_EEDaSR_SU_,($_ZN7cutlass13device_kernelIN5flash19enable_sm80_to_sm89INS1_16FlashAttnBwdSm80INS1_25CollectiveMainloopBwdSm80ILi2ELi2EN4cute5tupleIJNS5_1CILi128EEES8_NS7_ILi64EEEEEENS_10bfloat16_tEfNS_4arch4Sm80ELb0ELb0ELb1ELb1ELb0ELb0ELb0ELb0ELi2ELi4ELi4ELi4ELb0EEENS1_21CollectiveEpilogueBwdISA_SB_SD_Li256ELb1ELb0ELi2EEENS1_19SingleTileSchedulerILb1ELb0ELb0ELi128EEEEEEEEEvNT_6ParamsE$_ZZN4cute6detail16composition_implINS_5tupleIJNS_1CILi8EEENS3_ILi2EEES5_S5_S4_S5_EEENS2_IJNS3_ILi1EEEiiiNS3_ILi72EEENS3_ILi512EEEEEENS2_IJS5_S5_S5_EEENS2_IJS7_S9_S4_EEEEEDaRKT_RKT0_RKT1_RKT2_ENKUlRKT_RKT0_E_clIS5_S4_EEDaSR_SU_ - $_ZN7cutlass13device_kernelIN5flash19enable_sm80_to_sm89INS1_16FlashAttnBwdSm80INS1_25CollectiveMainloopBwdSm80ILi2ELi2EN4cute5tupleIJNS5_1CILi128EEES8_NS7_ILi64EEEEEENS_10bfloat16_tEfNS_4arch4Sm80ELb0ELb0ELb1ELb1ELb0ELb0ELb0ELb0ELi2ELi4ELi4ELi4ELb0EEENS1_21CollectiveEpilogueBwdISA_SB_SD_Li256ELb1ELb0ELi2EEENS1_19SingleTileSchedulerILb1ELb0ELb0ELi128EEEEEEEEEvNT_6ParamsE$_ZZN4cute6detail16composition_implINS_5tupleIJNS_1CILi8EEENS3_ILi2EEES5_S5_S4_S5_EEENS2_IJNS3_ILi1EEEiiiNS3_ILi72EEENS3_ILi512EEEEEENS2_IJS5_S5_EEENS2_IJS7_S4_EEEEEDaRKT_RKT0_RKT1_RKT2_ENKUlRKT_RKT0_E_clIS5_S4_EEDaSR_SU_)
$_ZN7cutlass13device_kernelIN5flash19enable_sm80_to_sm89INS1_16FlashAttnBwdSm80INS1_25CollectiveMainloopBwdSm80ILi2ELi2EN4cute5tupleIJNS5_1CILi128EEES8_NS7_ILi64EEEEEENS_10bfloat16_tEfNS_4arch4Sm80ELb0ELb0ELb1ELb1ELb0ELb0ELb0ELb0ELi2ELi4ELi4ELi4ELb0EEENS1_21CollectiveEpilogueBwdISA_SB_SD_Li256ELb1ELb0ELi2EEENS1_19SingleTileSchedulerILb1ELb0ELb0ELi128EEEEEEEEEvNT_6ParamsE$_ZZN4cute6detail16composition_implINS_5tupleIJNS_1CILi8EEENS3_ILi2EEES5_S5_S4_S5_EEENS2_IJNS3_ILi1EEEiiiNS3_ILi72EEENS3_ILi512EEEEEENS2_IJS5_S5_EEENS2_IJS7_S4_EEEEEDaRKT_RKT0_RKT1_RKT2_ENKUlRKT_RKT0_E_clIS5_S4_EEDaSR_SU_:
        /* <DEDUP_REMOVED lines=15> */
[----:B-1---5:R-:W-:Y:S05]  /*f470*/  CALL.REL.NOINC `($_ZN7cutlass13device_kernelIN5flash19enable_sm80_to_sm89INS1_16FlashAttnBwdSm80INS1_25CollectiveMainloopBwdSm80ILi2ELi2EN4cute5tupleIJNS5_1CILi128EEES8_NS7_ILi64EEEEEENS_10bfloat16_tEfNS_4arch4Sm80ELb0ELb0ELb1ELb1ELb0ELb0ELb0ELb0ELi2ELi4ELi4ELi4ELb0EEENS1_21CollectiveEpilogueBwdISA_SB_SD_Li256ELb1ELb0ELi2EEENS1_19SingleTileSchedulerILb1ELb0ELb0ELi128EEEEEEEEEvNT_6ParamsE$_ZZN4cute6detail16composition_implINS_5tupleIJNS_1CILi8EEENS3_ILi2EEES5_S5_S4_S5_EEENS2_IJNS3_ILi1EEEiiiNS3_ILi72EEENS3_ILi512EEEEEES5_S4_EEDaRKT_RKT0_RKT1_RKT2_ENKUlRKT_T0_E_clINS2_IJNS2_IJEEEST_S5_S7_EEENS_17integral_constantIiLi1EEEEEDaSP_SQ_) ;  /* 0x0000066000007944 */ /* 0x022fea0003c00000 */
[----:B-----5:R2:W-:Y:S01]  /*f480*/  STL [R1+0x13b0], R2 ;  /* 0x0013b00201007387 */ /* 0x0205e20000100800 */
[----:B------:R-:W-:Y:S02]  /*f490*/  IADD3 R3, R5, 0x28, RZ ;  /* 0x0000002805037810 */ /* 0x000fe40007ffe0ff */
[----:B------:R-:W-:Y:S01]  /*f4a0*/  MOV R6, 0xf4d0 ;  /* 0x0000f4d000067802 */ /* 0x000fe20000000f00 */
[----:B------:R2:W-:Y:S04]  /*f4b0*/  STL.64 [R1+0x13a8], R70 ;  /* 0x0013a84601007387 */ /* 0x0005e80000100a00 */
[----:B-12---:R-:W-:Y:S05]  /*f4c0*/  CALL.REL.NOINC `($_ZN7cutlass13device_kernelIN5flash19enable_sm80_to_sm89INS1_16FlashAttnBwdSm80INS1_25CollectiveMainloopBwdSm80ILi2ELi2EN4cute5tupleIJNS5_1CILi128EEES8_NS7_ILi64EEEEEENS_10bfloat16_tEfNS_4arch4Sm80ELb0ELb0ELb1ELb1ELb0ELb0ELb0ELb0ELi2ELi4ELi4ELi4ELb0EEENS1_21CollectiveEpilogueBwdISA_SB_SD_Li256ELb1ELb0ELi2EEENS1_19SingleTileSchedulerILb1ELb0ELb0ELi128EEEEEEEEEvNT_6ParamsE$_ZZN4cute6detail16composition_implINS_5tupleIJNS_1CILi8EEENS3_ILi2EEES5_S5_S4_S5_EEENS2_IJNS3_ILi1EEEiiiNS3_ILi72EEENS3_ILi512EEEEEES5_S4_EEDaRKT_RKT0_RKT1_RKT2_ENKUlRKT_T0_E_clINS2_IJNS2_IJS5_EEENS2_IJiEEES7_S7_EEENS_17integral_constantIiLi2EEEEEDaSP_SQ_) ;  /* 0x000006e000007944 */ /* 0x006fea0003c00000 */
[----:B------:R-:W2:Y:S01]  /*f4d0*/  LDL.64 R8, [R1+0x13a8] ;  /* 0x0013a80001087983 */ /* 0x000ea20000100a00 */
[----:B------:R-:W-:Y:S02]  /*f4e0*/  IADD3 R3, R5, 0x18, RZ ;  /* 0x0000001805037810 */ /* 0x000fe40007ffe0ff */
[----:B------:R-:W-:Y:S01]  /*f4f0*/  MOV R6, 0xf530 ;  /* 0x0000f53000067802 */ /* 0x000fe20000000f00 */
[----:B-----5:R3:W-:Y:S04]  /*f500*/  STL [R1+0x13a0], R2 ;  /* 0x0013a00201007387 */ /* 0x0207e80000100800 */
[----:B--2---:R3:W-:Y:S02]  /*f510*/  STL.64 [R1+0x1398], R8 ;  /* 0x0013980801007387 */ /* 0x0047e40000100a00 */
[----:B-1-3--:R-:W-:Y:S05]  /*f520*/  CALL.REL.NOINC `($_ZN7cutlass13device_kernelIN5flash19enable_sm80_to_sm89INS1_16FlashAttnBwdSm80INS1_25CollectiveMainloopBwdSm80ILi2ELi2EN4cute5tupleIJNS5_1CILi128EEES8_NS7_ILi64EEEEEENS_10bfloat16_tEfNS_4arch4Sm80ELb0ELb0ELb1ELb1ELb0ELb0ELb0ELb0ELi2ELi4ELi4ELi4ELb0EEENS1_21CollectiveEpilogueBwdISA_SB_SD_Li256ELb1ELb0ELi2EEENS1_19SingleTileSchedulerILb1ELb0ELb0ELi128EEEEEEEEEvNT_6ParamsE$_ZZN4cute6detail16composition_implINS_5tupleIJNS_1CILi8EEENS3_ILi2EEES5_S5_S4_S5_EEENS2_IJNS3_ILi1EEEiiiNS3_ILi72EEENS3_ILi512EEEEEES5_S4_EEDaRKT_RKT0_RKT1_RKT2_ENKUlRKT_T0_E_clINS2_IJNS2_IJS5_EEENS2_IJiEEES7_S7_EEENS_17integral_constantIiLi3EEEEEDaSP_SQ_) ;  /* 0x0000072000007944 */ /* 0x00afea0003c00000 */
[----:B------:R-:W2:Y:S01]  /*f530*/  LDL.64 R8, [R1+0x1398] ;  /* 0x0013980001087983 */ /* 0x000ea20000100a00 */
[----:B------:R-:W-:-:S02]  /*f540*/  IADD3 R3, R5, 0x8, RZ ;  /* 0x0000000805037810 */ /* 0x000fc40007ffe0ff */
[----:B------:R-:W-:Y:S01]  /*f550*/  MOV R6, 0xf590 ;  /* 0x0000f59000067802 */ /* 0x000fe20000000f00 */
[----:B-----5:R3:W-:Y:S04]  /*f560*/  STL [R1+0x1390], R2 ;  /* 0x0013900201007387 */ /* 0x0207e80000100800 */
[----:B--2---:R3:W-:Y:S02]  /*f570*/  STL.64 [R1+0x1388], R8 ;  /* 0x0013880801007387 */ /* 0x0047e40000100a00 */
[----:B-1-3--:R-:W-:Y:S05]  /*f580*/  CALL.REL.NOINC `($_ZN7cutlass13device_kernelIN5flash19enable_sm80_to_sm89INS1_16FlashAttnBwdSm80INS1_25CollectiveMainloopBwdSm80ILi2ELi2EN4cute5tupleIJNS5_1CILi128EEES8_NS7_ILi64EEEEEENS_10bfloat16_tEfNS_4arch4Sm80ELb0ELb0ELb1ELb1ELb0ELb0ELb0ELb0ELi2ELi4ELi4ELi4ELb0EEENS1_21CollectiveEpilogueBwdISA_SB_SD_Li256ELb1ELb0ELi2EEENS1_19SingleTileSchedulerILb1ELb0ELb0ELi128EEEEEEEEEvNT_6ParamsE$_ZZN4cute6detail16composition_implINS_5tupleIJNS_1CILi8EEENS3_ILi2EEES5_S5_S4_S5_EEENS2_IJNS3_ILi1EEEiiiNS3_ILi72EEENS3_ILi512EEEEEES5_S4_EEDaRKT_RKT0_RKT1_RKT2_ENKUlRKT_T0_E_clINS2_IJNS2_IJS5_EEENS2_IJiEEES7_S7_EEENS_17integral_constantIiLi4EEEEEDaSP_SQ_) ;  /* 0x0000076000007944 */ /* 0x00afea0003c00000 */
[----:B------:R-:W-:Y:S02]  /*f590*/  MOV R2, R57 ;  /* 0x0000003900027202 */ /* 0x000fe40000000f00 */
[----:B------:R-:W-:Y:S02]  /*f5a0*/  MOV R6, 0xf5c0 ;  /* 0x0000f5c000067802 */ /* 0x000fe40000000f00 */
[----:B-1---5:R-:W-:Y:S05]  /*f5b0*/  CALL.REL.NOINC `($_ZN7cutlass13device_kernelIN5flash19enable_sm80_to_sm89INS1_16FlashAttnBwdSm80INS1_25CollectiveMainloopBwdSm80ILi2ELi2EN4cute5tupleIJNS5_1CILi128EEES8_NS7_ILi64EEEEEENS_10bfloat16_tEfNS_4arch4Sm80ELb0ELb0ELb1ELb1ELb0ELb0ELb0ELb0ELi2ELi4ELi4ELi4ELb0EEENS1_21CollectiveEpilogueBwdISA_SB_SD_Li256ELb1ELb0ELi2EEENS1_19SingleTileSchedulerILb1ELb0ELb0ELi128EEEEEEEEEvNT_6ParamsE$_ZN4cute5tupleIJNS_1CILi2EEEiEEC2ERKS2_RKi) ;  /* 0xffffcc8000007944 */ /* 0x022fea0003c3ffff */
[----:B------:R1:W5:Y:S01]  /*f5c0*/  LDL R2, [R1+0x13c8] ;  /* 0x0013c80001027983 */ /* 0x0003620000100800 */
[----:B------:R-:W-:-:S04]  /*f5d0*/  MOV R63, 0x0 ;  /* 0x00000000003f7802 */ /* 0x000fc80000000f00 */
[----:B------:R-:W-:Y:S05]  /*f5e0*/  RET.REL.NODEC R62 `(_ZN7cutlass13device_kernelIN5flash19enable_sm80_to_sm89INS1_16FlashAttnBwdSm80INS1_25CollectiveMainloopBwdSm80ILi2ELi2EN4cute5tupleIJNS5_1CILi128EEES8_NS7_ILi64EEEEEENS_10bfloat16_tEfNS_4arch4Sm80ELb0ELb0ELb1ELb1ELb0ELb0ELb0ELb0ELi2ELi4ELi4ELi4ELb0EEENS1_21CollectiveEpilogueBwdISA_SB_SD_Li256ELb1ELb0ELi2EEENS1_19SingleTileSchedulerILb1ELb0ELb0ELi128EEEEEEEEEvNT_6ParamsE) ;  /* 0xffff0a103e007950 */ /* 0x000fea0003c3ffff */
        .type           $_ZN7cutlass13device_kernelIN5flash19enable_sm80_to_sm89INS1_16FlashAttnBwdSm80INS1_25CollectiveMainloopBwdSm80ILi2ELi2EN4cute5tupleIJNS5_1CILi128EEES8_NS7_ILi64EEEEEENS_10bfloat16_tEfNS_4arch4Sm80ELb0ELb0ELb1ELb1ELb0ELb0ELb0ELb0ELi2ELi4ELi4ELi4ELb0EEENS1_21CollectiveEpilogueBwdISA_SB_SD_Li256ELb1ELb0ELi2EEENS1_19SingleTileSchedulerILb1ELb0ELb0ELi128EEEEEEEEEvNT_6ParamsE$_ZZN4cute6detail16composition_implINS_5tupleIJNS_1CILi8EEENS3_ILi2EEES5_S5_S4_S5_EEENS2_IJNS3_ILi1EEEiiiNS3_ILi72EEENS3_ILi512EEEEEENS2_IJS5_S5_S5_EEENS2_IJS7_S9_S4_EEEEEDaRKT_RKT0_RKT1_RKT2_ENKUlRKT_RKT0_E_clIS5_S4_EEDaSR_SU_,@function
        .size           $_ZN7cutlass13device_kernelIN5flash19enable_sm80_to_sm89INS1_16FlashAttnBwdSm80INS1_25CollectiveMainloopBwdSm80ILi2ELi2EN4cute5tupleIJNS5_1CILi128EEES8_NS7_ILi64EEEEEENS_10bfloat16_tEfNS_4arch4Sm80ELb0ELb0ELb1ELb1ELb0ELb0ELb0ELb0ELi2ELi4ELi4ELi4ELb0EEENS1_21CollectiveEpilogueBwdISA_SB_SD_Li256ELb1ELb0ELi2EEENS1_19SingleTileSchedulerILb1ELb0ELb0ELi128EEEEEEEEEvNT_6ParamsE$_ZZN4cute6detail16composition_implINS_5tupleIJNS_1CILi8EEENS3_ILi2EEES5_S5_S4_S5_EEENS2_IJNS3_ILi1EEEiiiNS3_ILi72EEENS3_ILi512EEEEEENS2_IJS5_S5_S5_EEENS2_IJS7_S9_S4_EEEEEDaRKT_RKT0_RKT1_RKT2_ENKUlRKT_RKT0_E_clIS5_S4_EEDaSR_SU_,($_ZN7cutlass13device_kernelIN5flash19enable_sm80_to_sm89INS1_16FlashAttnBwdSm80INS1_25CollectiveMainloopBwdSm80ILi2ELi2EN4cute5tupleIJNS5_1CILi128EEES8_NS7_ILi64EEEEEENS_10bfloat16_tEfNS_4arch4Sm80ELb0ELb0ELb1ELb1ELb0ELb0ELb0ELb0ELi2ELi4ELi4ELi4ELb0EEENS1_21CollectiveEpilogueBwdISA_SB_SD_Li256ELb1ELb0ELi2EEENS1_19SingleTileSchedulerILb1ELb0ELb0ELi128EEEEEEEEEvNT_6ParamsE$_ZZN4cute6detail16composition_implINS_5tupleIJNS_1CILi8EEENS3_ILi2EEES5_S5_S4_S5_EEENS2_IJNS3_ILi1EEEiiiNS3_ILi72EEENS3_ILi512EEEEEENS3_ILi4EEENS3_ILi16EEEEEDaRKT_RKT0_RKT1_RKT2_ENKUlRKT_T0_E_clINS2_IJNS2_IJEEESV_SB_S7_EEENS_17integral_constantIiLi2EEEEEDaSR_SS_ - $_ZN7cutlass13device_kernelIN5flash19enable_sm80_to_sm89INS1_16FlashAttnBwdSm80INS1_25CollectiveMainloopBwdSm80ILi2ELi2EN4cute5tupleIJNS5_1CILi128EEES8_NS7_ILi64EEEEEENS_10bfloat16_tEfNS_4arch4Sm80ELb0ELb0ELb1ELb1ELb0ELb0ELb0ELb0ELi2ELi4ELi4ELi4ELb0EEENS1_21CollectiveEpilogueBwdISA_SB_SD_Li256ELb1ELb0ELi2EEENS1_19SingleTileSchedulerILb1ELb0ELb0ELi128EEEEEEEEEvNT_6ParamsE$_ZZN4cute6detail16composition_implINS_5tupleIJNS_1CILi8EEENS3_ILi2EEES5_S5_S4_S5_EEENS2_IJNS3_ILi1EEEiiiNS3_ILi72EEENS3_ILi512EEEEEENS2_IJS5_S5_S5_EEENS2_IJS7_S9_S4_EEEEEDaRKT_RKT0_RKT1_RKT2_ENKUlRKT_RKT0_E_clIS5_S4_EEDaSR_SU_)
$_ZN7cutlass13device_kernelIN5flash19enable_sm80_to_sm89INS1_16FlashAttnBwdSm80INS1_25CollectiveMainloopBwdSm80ILi2ELi2EN4cute5tupleIJNS5_1CILi128EEES8_NS7_ILi64EEEEEENS_10bfloat16_tEfNS_4arch4Sm80ELb0ELb0ELb1ELb1ELb0ELb0ELb0ELb0ELi2ELi4ELi4ELi4ELb0EEENS1_21CollectiveEpilogueBwdISA_SB_SD_Li256ELb1ELb0ELi2EEENS1_19SingleTileSchedulerILb1ELb0ELb0ELi128EEEEEEEEEvNT_6ParamsE$_ZZN4cute6detail16composition_implINS_5tupleIJNS_1CILi8EEENS3_ILi2EEES5_S5_S4_S5_EEENS2_IJNS3_ILi1EEEiiiNS3_ILi72EEENS3_ILi512EEEEEENS2_IJS5_S5_S5_EEENS2_IJS7_S9_S4_EEEEEDaRKT_RKT0_RKT1_RKT2_ENKUlRKT_RKT0_E_clIS5_S4_EEDaSR_SU_:
        /* <DEDUP_REMOVED lines=37> */
[----:B------:R-:W-:Y:S02]  /*f840*/  MOV R4, R10 ;  /* 0x0000000a00047202 */ /* 0x000fe40000000f00 */
[----:B------:R-:W-:-:S04]  /*f850*/  MOV R5, 0x0 ;  /* 0x0000000000057802 */ /* 0x000fc80000000f00 */
[----:B------:R-:W-:Y:S05]  /*f860*/  RET.REL.NODEC R4 `(_ZN7cutlass13device_kernelIN5flash19enable_sm80_to_sm89INS1_16FlashAttnBwdSm80INS1_25CollectiveMainloopBwdSm80ILi2ELi2EN4cute5tupleIJNS5_1CILi128EEES8_NS7_ILi64EEEEEENS_10bfloat16_tEfNS_4arch4Sm80ELb0ELb0ELb1ELb1ELb0ELb0ELb0ELb0ELi2ELi4ELi4ELi4ELb0EEENS1_21CollectiveEpilogueBwdISA_SB_SD_Li256ELb1ELb0ELi2EEENS1_19SingleTileSchedulerILb1ELb0ELb0ELi128EEEEEEEEEvNT_6ParamsE) ;  /* 0xffff079004007950 */ /* 0x000fea0003c3ffff */
        .type           $_ZN7cutlass13device_kernelIN5flash19enable_sm80_to_sm89INS1_16FlashAttnBwdSm80INS1_25CollectiveMainloopBwdSm80ILi2ELi2EN4cute5tupleIJNS5_1CILi128EEES8_NS7_ILi64EEEEEENS_10bfloat16_tEfNS_4arch4Sm80ELb0ELb0ELb1ELb1ELb0ELb0ELb0ELb0ELi2ELi4ELi4ELi4ELb0EEENS1_21CollectiveEpilogueBwdISA_SB_SD_Li256ELb1ELb0ELi2EEENS1_19SingleTileSchedulerILb1ELb0ELb0ELi128EEEEEEEEEvNT_6ParamsE$_ZZN4cute6detail16composition_implINS_5tupleIJNS_1CILi8EEENS3_ILi2EEES5_S5_S4_S5_EEENS2_IJNS3_ILi1EEEiiiNS3_ILi72EEENS3_ILi512EEEEEENS3_ILi4EEENS3_ILi16EEEEEDaRKT_RKT0_RKT1_RKT2_ENKUlRKT_T0_E_clINS2_IJNS2_IJEEESV_SB_S7_EEENS_17integral_constantIiLi2EEEEEDaSR_SS_,@function
        .size           $_ZN7cutlass13device_kernelIN5flash19enable_sm80_to_sm89INS1_16FlashAttnBwdSm80INS1_25CollectiveMainloopBwdSm80ILi2ELi2EN4cute5tupleIJNS5_1CILi128EEES8_NS7_ILi64EEEEEENS_10bfloat16_tEfNS_4arch4Sm80ELb0ELb0ELb1ELb1ELb0ELb0ELb0ELb0ELi2ELi4ELi4ELi4ELb0EEENS1_21CollectiveEpilogueBwdISA_SB_SD_Li256ELb1ELb0ELi2EEENS1_19SingleTileSchedulerILb1ELb0ELb0ELi128EEEEEEEEEvNT_6ParamsE$_ZZN4cute6detail16composition_implINS_5tupleIJNS_1CILi8EEENS3_ILi2EEES5_S5_S4_S5_EEENS2_IJNS3_ILi1EEEiiiNS3_ILi72EEENS3_ILi512EEEEEENS3_ILi4EEENS3_ILi16EEEEEDaRKT_RKT0_RKT1_RKT2_ENKUlRKT_T0_E_clINS2_IJNS2_IJEEESV_SB_S7_EEENS_17integral_constantIiLi2EEEEEDaSR_SS_,($_ZN7cutlass13device_kernelIN5flash19enable_sm80_to_sm89INS1_16FlashAttnBwdSm80INS1_25CollectiveMainloopBwdSm80ILi2ELi2EN4cute5tupleIJNS5_1CILi128EEES8_NS7_ILi64EEEEEENS_10bfloat16_tEfNS_4arch4Sm80ELb0ELb0ELb1ELb1ELb0ELb0ELb0ELb0ELi2ELi4ELi4ELi4ELb0EEENS1_21CollectiveEpilogueBwdISA_SB_SD_Li256ELb1ELb0ELi2EEENS1_19SingleTileSchedulerILb1ELb0ELb0ELi128EEEEEEEEEvNT_6ParamsE$_ZZN4cute6detail16composition_implINS_5tupleIJNS_1CILi8EEENS3_ILi2EEES5_S5_S4_S5_EEENS2_IJNS3_ILi1EEEiiiNS3_ILi72EEENS3_ILi512EEEEEENS3_ILi4EEENS3_ILi16EEEEEDaRKT_RKT0_RKT1_RKT2_ENKUlRKT_T0_E_clINS2_IJNS2_IJS5_EEENS2_IJiEEES5_S7_EEENS_17integral_constantIiLi3EEEEEDaSR_SS_ - $_ZN7cutlass13device_kernelIN5flash19enable_sm80_to_sm89INS1_16FlashAttnBwdSm80INS1_25CollectiveMainloopBwdSm80ILi2ELi2EN4cute5tupleIJNS5_1CILi128EEES8_NS7_ILi64EEEEEENS_10bfloat16_tEfNS_4arch4Sm80ELb0ELb0ELb1ELb1ELb0ELb0ELb0ELb0ELi2ELi4ELi4ELi4ELb0EEENS1_21CollectiveEpilogueBwdISA_SB_SD_Li256ELb1ELb0ELi2EEENS1_19SingleTileSchedulerILb1ELb0ELb0ELi128EEEEEEEEEvNT_6ParamsE$_ZZN4cute6detail16composition_implINS_5tupleIJNS_1CILi8EEENS3_ILi2EEES5_S5_S4_S5_EEENS2_IJNS3_ILi1EEEiiiNS3_ILi72EEENS3_ILi512EEEEEENS3_ILi4EEENS3_ILi16EEEEEDaRKT_RKT0_RKT1_RKT2_ENKUlRKT_T0_E_clINS2_IJNS2_IJEEESV_SB_S7_EEENS_17integral_constantIiLi2EEEEEDaSR_SS_)
$_ZN7cutlass13device_kernelIN5flash19enable_sm80_to_sm89INS1_16FlashAttnBwdSm80INS1_25CollectiveMainloopBwdSm80ILi2ELi2EN4cute5tupleIJNS5_1CILi128EEES8_NS7_ILi64EEEEEENS_10bfloat16_tEfNS_4arch4Sm80ELb0ELb0ELb1ELb1ELb0ELb0ELb0ELb0ELi2ELi4ELi4ELi4ELb0EEENS1_21CollectiveEpilogueBwdISA_SB_SD_Li256ELb1ELb0ELi2EEENS1_19SingleTileSchedulerILb1ELb0ELb0ELi128EEEEEEEEEvNT_6ParamsE$_ZZN4cute6detail16composition_implINS_5tupleIJNS_1CILi8EEENS3_ILi2EEES5_S5_S4_S5_EEENS2_IJNS3_ILi1EEEiiiNS3_ILi72EEENS3_ILi512EEEEEENS3_ILi4EEENS3_ILi16EEEEEDaRKT_RKT0_RKT1_RKT2_ENKUlRKT_T0_E_clINS2_IJNS2_IJEEESV_SB_S7_EEENS_17integral_constantIiLi2EEEEEDaSR_SS_:
        /* <DEDUP_REMOVED lines=13> */
        .type           $_ZN7cutlass13device_kernelIN5flash19enable_sm80_to_sm89INS1_16FlashAttnBwdSm80INS1_25CollectiveMainloopBwdSm80ILi2ELi2EN4cute5tupleIJNS5_1CILi128EEES8_NS7_ILi64EEEEEENS_10bfloat16_tEfNS_4arch4Sm80ELb0ELb0ELb1ELb1ELb0ELb0ELb0ELb0ELi2ELi4ELi4ELi4ELb0EEENS1_21CollectiveEpilogueBwdISA_SB_SD_Li256ELb1ELb0ELi2EEENS1_19SingleTileSchedulerILb1ELb0ELb0ELi128EEEEEEEEEvNT_6ParamsE$_ZZN4cute6detail16composition_implINS_5tupleIJNS_1CILi8EEENS3_ILi2EEES5_S5_S4_S5_EEENS2_IJNS3_ILi1EEEiiiNS3_ILi72EEENS3_ILi512EEEEEENS3_ILi4EEENS3_ILi16EEEEEDaRKT_RKT0_RKT1_RKT2_ENKUlRKT_T0_E_clINS2_IJNS2_IJS5_EEENS2_IJiEEES5_S7_EEENS_17integral_constantIiLi3EEEEEDaSR_SS_,@function
        .size           $_ZN7cutlass13device_kernelIN5flash19enable_sm80_to_sm89INS1_16FlashAttnBwdSm80INS1_25CollectiveMainloopBwdSm80ILi2ELi2EN4cute5tupleIJNS5_1CILi128EEES8_NS7_ILi64EEEEEENS_10bfloat16_tEfNS_4arch4Sm80ELb0ELb0ELb1ELb1ELb0ELb0ELb0ELb0ELi2ELi4ELi4ELi4ELb0EEENS1_21CollectiveEpilogueBwdISA_SB_SD_Li256ELb1ELb0ELi2EEENS1_19SingleTileSchedulerILb1ELb0ELb0ELi128EEEEEEEEEvNT_6ParamsE$_ZZN4cute6detail16composition_implINS_5tupleIJNS_1CILi8EEENS3_ILi2EEES5_S5_S4_S5_EEENS2_IJNS3_ILi1EEEiiiNS3_ILi72EEENS3_ILi512EEEEEENS3_ILi4EEENS3_ILi16EEEEEDaRKT_RKT0_RKT1_RKT2_ENKUlRKT_T0_E_clINS2_IJNS2_IJS5_EEENS2_IJiEEES5_S7_EEENS_17integral_constantIiLi3EEEEEDaSR_SS_,($_ZN7cutlass13device_kernelIN5flash19enable_sm80_to_sm89INS1_16FlashAttnBwdSm80INS1_25CollectiveMainloopBwdSm80ILi2ELi2EN4cute5tupleIJNS5_1CILi128EEES8_NS7_ILi64EEEEEENS_10bfloat16_tEfNS_4arch4Sm80ELb0ELb0ELb1ELb1ELb0ELb0ELb0ELb0ELi2ELi4ELi4ELi4ELb0EEENS1_21CollectiveEpilogueBwdISA_SB_SD_Li256ELb1ELb0ELi2EEENS1_19SingleTileSchedulerILb1ELb0ELb0ELi128EEEEEEEEEvNT_6ParamsE$_ZZN4cute6detail16composition_implINS_5tupleIJNS_1CILi8EEENS3_ILi2EEES5_S5_S4_S5_EEENS2_IJNS3_ILi1EEEiiiNS3_ILi72EEENS3_ILi512EEEEEENS3_ILi4EEENS3_ILi16EEEEEDaRKT_RKT0_RKT1_RKT2_ENKUlRKT_T0_E_clINS2_IJNS2_IJS5_S5_EEENS2_IJiiEEES7_S7_EEENS_17integral_constantIiLi4EEEEEDaSR_SS_ - $_ZN7cutlass13device_kernelIN5flash19enable_sm80_to_sm89INS1_16FlashAttnBwdSm80INS1_25CollectiveMainloopBwdSm80ILi2ELi2EN4cute5tupleIJNS5_1CILi128EEES8_NS7_ILi64EEEEEENS_10bfloat16_tEfNS_4arch4Sm80ELb0ELb0ELb1ELb1ELb0ELb0ELb0ELb0ELi2ELi4ELi4ELi4ELb0EEENS1_21CollectiveEpilogueBwdISA_SB_SD_Li256ELb1ELb0ELi2EEENS1_19SingleTileSchedulerILb1ELb0ELb0ELi128EEEEEEEEEvNT_6ParamsE$_ZZN4cute6detail16composition_implINS_5tupleIJNS_1CILi8EEENS3_ILi2EEES5_S5_S4_S5_EEENS2_IJNS3_ILi1EEEiiiNS3_ILi72EEENS3_ILi512EEEEEENS3_ILi4EEENS3_ILi16EEEEEDaRKT_RKT0_RKT1_RKT2_ENKUlRKT_T0_E_clINS2_IJNS2_IJS5_EEENS2_IJiEEES5_S7_EEENS_17integral_constantIiLi3EEEEEDaSR_SS_)
$_ZN7cutlass13device_kernelIN5flash19enable_sm80_to_sm89INS1_16FlashAttnBwdSm80INS1_25CollectiveMainloopBwdSm80ILi2ELi2EN4cute5tupleIJNS5_1CILi128EEES8_NS7_ILi64EEEEEENS_10bfloat16_tEfNS_4arch4Sm80ELb0ELb0ELb1ELb1ELb0ELb0ELb0ELb0ELi2ELi4ELi4ELi4ELb0EEENS1_21CollectiveEpilogueBwdISA_SB_SD_Li256ELb1ELb0ELi2EEENS1_19SingleTileSchedulerILb1ELb0ELb0ELi128EEEEEEEEEvNT_6ParamsE$_ZZN4cute6detail16composition_implINS_5tupleIJNS_1CILi8EEENS3_ILi2EEES5_S5_S4_S5_EEENS2_IJNS3_ILi1EEEiiiNS3_ILi72EEENS3_ILi512EEEEEENS3_ILi4EEENS3_ILi16EEEEEDaRKT_RKT0_RKT1_RKT2_ENKUlRKT_T0_E_clINS2_IJNS2_IJS5_EEENS2_IJiEEES5_S7_EEENS_17integral_constantIiLi3EEEEEDaSR_SS_:
        /* <DEDUP_REMOVED lines=13> */
[----:B------:R-:W-:Y:S02]  /*fa10*/  MOV R4, R70 ;  /* 0x0000004600047202 */ /* 0x000fe40000000f00 */
[----:B------:R-:W-:-:S04]  /*fa20*/  MOV R5, 0x0 ;  /* 0x0000000000057802 */ /* 0x000fc80000000f00 */
[----:B------:R-:W-:Y:S05]  /*fa30*/  RET.REL.NODEC R4 `(_ZN7cutlass13device_kernelIN5flash19enable_sm80_to_sm89INS1_16FlashAttnBwdSm80INS1_25CollectiveMainloopBwdSm80ILi2ELi2EN4cute5tupleIJNS5_1CILi128EEES8_NS7_ILi64EEEEEENS_10bfloat16_tEfNS_4arch4Sm80ELb0ELb0ELb1ELb1ELb0ELb0ELb0ELb0ELi2ELi4ELi4ELi4ELb0EEENS1_21CollectiveEpilogueBwdISA_SB_SD_Li256ELb1ELb0ELi2EEENS1_19SingleTileSchedulerILb1ELb0ELb0ELi128EEEEEEEEEvNT_6ParamsE) ;  /* 0xffff05c004007950 */ /* 0x000fea0003c3ffff */
        .type           $_ZN7cutlass13device_kernelIN5flash19enable_sm80_to_sm89INS1_16FlashAttnBwdSm80INS1_25CollectiveMainloopBwdSm80ILi2ELi2EN4cute5tupleIJNS5_1CILi128EEES8_NS7_ILi64EEEEEENS_10bfloat16_tEfNS_4arch4Sm80ELb0ELb0ELb1ELb1ELb0ELb0ELb0ELb0ELi2ELi4ELi4ELi4ELb0EEENS1_21CollectiveEpilogueBwdISA_SB_SD_Li256ELb1ELb0ELi2EEENS1_19SingleTileSchedulerILb1ELb0ELb0ELi128EEEEEEEEEvNT_6ParamsE$_ZZN4cute6detail16composition_implINS_5tupleIJNS_1CILi8EEENS3_ILi2EEES5_S5_S4_S5_EEENS2_IJNS3_ILi1EEEiiiNS3_ILi72EEENS3_ILi512EEEEEENS3_ILi4EEENS3_ILi16EEEEEDaRKT_RKT0_RKT1_RKT2_ENKUlRKT_T0_E_clINS2_IJNS2_IJS5_S5_EEENS2_IJiiEEES7_S7_EEENS_17integral_constantIiLi4EEEEEDaSR_SS_,@function
        .size           $_ZN7cutlass13device_kernelIN5flash19enable_sm80_to_sm89INS1_16FlashAttnBwdSm80INS1_25CollectiveMainloopBwdSm80ILi2ELi2EN4cute5tupleIJNS5_1CILi128EEES8_NS7_ILi64EEEEEENS_10bfloat16_tEfNS_4arch4Sm80ELb0ELb0ELb1ELb1ELb0ELb0ELb0ELb0ELi2ELi4ELi4ELi4ELb0EEENS1_21CollectiveEpilogueBwdISA_SB_SD_Li256ELb1ELb0ELi2EEENS1_19SingleTileSchedulerILb1ELb0ELb0ELi128EEEEEEEEEvNT_6ParamsE$_ZZN4cute6detail16composition_implINS_5tupleIJNS_1CILi8EEENS3_ILi2EEES5_S5_S4_S5_EEENS2_IJNS3_ILi1EEEiiiNS3_ILi72EEENS3_ILi512EEEEEENS3_ILi4EEENS3_ILi16EEEEEDaRKT_RKT0_RKT1_RKT2_ENKUlRKT_T0_E_clINS2_IJNS2_IJS5_S5_EEENS2_IJiiEEES7_S7_EEENS_17integral_constantIiLi4EEEEEDaSR_SS_,($_ZN7cutlass13device_kernelIN5flash19enable_sm80_to_sm89INS1_16FlashAttnBwdSm80INS1_25CollectiveMainloopBwdSm80ILi2ELi2EN4cute5tupleIJNS5_1CILi128EEES8_NS7_ILi64EEEEEENS_10bfloat16_tEfNS_4arch4Sm80ELb0ELb0ELb1ELb1ELb0ELb0ELb0ELb0ELi2ELi4ELi4ELi4ELb0EEENS1_21CollectiveEpilogueBwdISA_SB_SD_Li256ELb1ELb0ELi2EEENS1_19SingleTileSchedulerILb1ELb0ELb0ELi128EEEEEEEEEvNT_6ParamsE$_ZZN4cute6detail16composition_implINS_5tupleIJNS_1CILi8EEENS3_ILi2EEES5_S5_S4_S5_EEENS2_IJNS3_ILi1EEEiiiNS3_ILi72EEENS3_ILi512EEEEEES5_S4_EEDaRKT_RKT0_RKT1_RKT2_ENKUlRKT_T0_E_clINS2_IJNS2_IJEEEST_S5_S7_EEENS_17integral_constantIiLi1EEEEEDaSP_SQ_ - $_ZN7cutlass13device_kernelIN5flash19enable_sm80_to_sm89INS1_16FlashAttnBwdSm80INS1_25CollectiveMainloopBwdSm80ILi2ELi2EN4cute5tupleIJNS5_1CILi128EEES8_NS7_ILi64EEEEEENS_10bfloat16_tEfNS_4arch4Sm80ELb0ELb0ELb1ELb1ELb0ELb0ELb0ELb0ELi2ELi4ELi4ELi4ELb0EEENS1_21CollectiveEpilogueBwdISA_SB_SD_Li256ELb1ELb0ELi2EEENS1_19SingleTileSchedulerILb1ELb0ELb0ELi128EEEEEEEEEvNT_6ParamsE$_ZZN4cute6detail16composition_implINS_5tupleIJNS_1CILi8EEENS3_ILi2EEES5_S5_S4_S5_EEENS2_IJNS3_ILi1EEEiiiNS3_ILi72EEENS3_ILi512EEEEEENS3_ILi4EEENS3_ILi16EEEEEDaRKT_RKT0_RKT1_RKT2_ENKUlRKT_T0_E_clINS2_IJNS2_IJS5_S5_EEENS2_IJiiEEES7_S7_EEENS_17integral_constantIiLi4EEEEEDaSR_SS_)
$_ZN7cutlass13device_kernelIN5flash19enable_sm80_to_sm89INS1_16FlashAttnBwdSm80INS1_25CollectiveMainloopBwdSm80ILi2ELi2EN4cute5tupleIJNS5_1CILi128EEES8_NS7_ILi64EEEEEENS_10bfloat16_tEfNS_4arch4Sm80ELb0ELb0ELb1ELb1ELb0ELb0ELb0ELb0ELi2ELi4ELi4ELi4ELb0EEENS1_21CollectiveEpilogueBwdISA_SB_SD_Li256ELb1ELb0ELi2EEENS1_19SingleTileSchedulerILb1ELb0ELb0ELi128EEEEEEEEEvNT_6ParamsE$_ZZN4cute6detail16composition_implINS_5tupleIJNS_1CILi8EEENS3_ILi2EEES5_S5_S4_S5_EEENS2_IJNS3_ILi1EEEiiiNS3_ILi72EEENS3_ILi512EEEEEENS3_ILi4EEENS3_ILi16EEEEEDaRKT_RKT0_RKT1_RKT2_ENKUlRKT_T0_E_clINS2_IJNS2_IJS5_S5_EEENS2_IJiiEEES7_S7_EEENS_17integral_constantIiLi4EEEEEDaSR_SS_:
        /* <DEDUP_REMOVED lines=10> */
        .type           $_ZN7cutlass13device_kernelIN5flash19enable_sm80_to_sm89INS1_16FlashAttnBwdSm80INS1_25CollectiveMainloopBwdSm80ILi2ELi2EN4cute5tupleIJNS5_1CILi128EEES8_NS7_ILi64EEEEEENS_10bfloat16_tEfNS_4arch4Sm80ELb0ELb0ELb1ELb1ELb0ELb0ELb0ELb0ELi2ELi4ELi4ELi4ELb0EEENS1_21CollectiveEpilogueBwdISA_SB_SD_Li256ELb1ELb0ELi2EEENS1_19SingleTileSchedulerILb1ELb0ELb0ELi128EEEEEEEEEvNT_6ParamsE$_ZZN4cute6detail16composition_implINS_5tupleIJNS_1CILi8EEENS3_ILi2EEES5_S5_S4_S5_EEENS2_IJNS3_ILi1EEEiiiNS3_ILi72EEENS3_ILi512EEEEEES5_S4_EEDaRKT_RKT0_RKT1_RKT2_ENKUlRKT_T0_E_clINS2_IJNS2_IJEEEST_S5_S7_EEENS_17integral_constantIiLi1EEEEEDaSP_SQ_,@function
        .size           $_ZN7cutlass13device_kernelIN5flash19enable_sm80_to_sm89INS1_16FlashAttnBwdSm80INS1_25CollectiveMainloopBwdSm80ILi2ELi2EN4cute5tupleIJNS5_1CILi128EEES8_NS7_ILi64EEEEEENS_10bfloat16_tEfNS_4arch4Sm80ELb0ELb0ELb1ELb1ELb0ELb0ELb0ELb0ELi2ELi4ELi4ELi4ELb0EEENS1_21CollectiveEpilogueBwdISA_SB_SD_Li256ELb1ELb0ELi2EEENS1_19SingleTileSchedulerILb1ELb0ELb0ELi128EEEEEEEEEvNT_6ParamsE$_ZZN4cute6detail16composition_implINS_5tupleIJNS_1CILi8EEENS3_ILi2EEES5_S5_S4_S5_EEENS2_IJNS3_ILi1EEEiiiNS3_ILi72EEENS3_ILi512EEEEEES5_S4_EEDaRKT_RKT0_RKT1_RKT2_ENKUlRKT_T0_E_clINS2_IJNS2_IJEEEST_S5_S7_EEENS_17integral_constantIiLi1EEEEEDaSP_SQ_,($_ZN7cutlass13device_kernelIN5flash19enable_sm80_to_sm89INS1_16FlashAttnBwdSm80INS1_25CollectiveMainloopBwdSm80ILi2ELi2EN4cute5tupleIJNS5_1CILi128EEES8_NS7_ILi64EEEEEENS_10bfloat16_tEfNS_4arch4Sm80ELb0ELb0ELb1ELb1ELb0ELb0ELb0ELb0ELi2ELi4ELi4ELi4ELb0EEENS1_21CollectiveEpilogueBwdISA_SB_SD_Li256ELb1ELb0ELi2EEENS1_19SingleTileSchedulerILb1ELb0ELb0ELi128EEEEEEEEEvNT_6ParamsE$_ZZN4cute6detail16composition_implINS_5tupleIJNS_1CILi8EEENS3_ILi2EEES5_S5_S4_S5_EEENS2_IJNS3_ILi1EEEiiiNS3_ILi72EEENS3_ILi512EEEEEES5_S4_EEDaRKT_RKT0_RKT1_RKT2_ENKUlRKT_T0_E_clINS2_IJNS2_IJS5_EEENS2_IJiEEES7_S7_EEENS_17integral_constantIiLi2EEEEEDaSP_SQ_ - $_ZN7cutlass13device_kernelIN5flash19enable_sm80_to_sm89INS1_16FlashAttnBwdSm80INS1_25CollectiveMainloopBwdSm80ILi2ELi2EN4cute5tupleIJNS5_1CILi128EEES8_NS7_ILi64EEEEEENS_10bfloat16_tEfNS_4arch4Sm80ELb0ELb0ELb1ELb1ELb0ELb0ELb0ELb0ELi2ELi4ELi4ELi4ELb0EEENS1_21CollectiveEpilogueBwdISA_SB_SD_Li256ELb1ELb0ELi2EEENS1_19SingleTileSchedulerILb1ELb0ELb0ELi128EEEEEEEEEvNT_6ParamsE$_ZZN4cute6detail16composition_implINS_5tupleIJNS_1CILi8EEENS3_ILi2EEES5_S5_S4_S5_EEENS2_IJNS3_ILi1EEEiiiNS3_ILi72EEENS3_ILi512EEEEEES5_S4_EEDaRKT_RKT0_RKT1_RKT2_ENKUlRKT_T0_E_clINS2_IJNS2_IJEEEST_S5_S7_EEENS_17integral_constantIiLi1EEEEEDaSP_SQ_)
$_ZN7cutlass13device_kernelIN5flash19enable_sm80_to_sm89INS1_16FlashAttnBwdSm80INS1_25CollectiveMainloopBwdSm80ILi2ELi2EN4cute5tupleIJNS5_1CILi128EEES8_NS7_ILi64EEEEEENS_10bfloat16_tEfNS_4arch4Sm80ELb0ELb0ELb1ELb1ELb0ELb0ELb0ELb0ELi2ELi4ELi4ELi4ELb0EEENS1_21CollectiveEpilogueBwdISA_SB_SD_Li256ELb1ELb0ELi2EEENS1_19SingleTileSchedulerILb1ELb0ELb0ELi128EEEEEEEEEvNT_6ParamsE$_ZZN4cute6detail16composition_implINS_5tupleIJNS_1CILi8EEENS3_ILi2EEES5_S5_S4_S5_EEENS2_IJNS3_ILi1EEEiiiNS3_ILi72EEENS3_ILi512EEEEEES5_S4_EEDaRKT_RKT0_RKT1_RKT2_ENKUlRKT_T0_E_clINS2_IJNS2_IJEEEST_S5_S7_EEENS_17integral_constantIiLi1EEEEEDaSP_SQ_:
        /* <DEDUP_REMOVED lines=10> */
[----:B------:R-:W-:Y:S02]  /*fb80*/  MOV R8, R6 ;  /* 0x0000000600087202 */ /* 0x000fe40000000f00 */
[----:B------:R-:W-:-:S04]  /*fb90*/  MOV R9, 0x0 ;  /* 0x0000000000097802 */ /* 0x000fc80000000f00 */
[----:B------:R-:W-:Y:S05]  /*fba0*/  RET.REL.NODEC R8 `(_ZN7cutlass13device_kernelIN5flash19enable_sm80_to_sm89INS1_16FlashAttnBwdSm80INS1_25CollectiveMainloopBwdSm80ILi2ELi2EN4cute5tupleIJNS5_1CILi128EEES8_NS7_ILi64EEEEEENS_10bfloat16_tEfNS_4arch4Sm80ELb0ELb0ELb1ELb1ELb0ELb0ELb0ELb0ELi2ELi4ELi4ELi4ELb0EEENS1_21CollectiveEpilogueBwdISA_SB_SD_Li256ELb1ELb0ELi2EEENS1_19SingleTileSchedulerILb1ELb0ELb0ELi128EEEEEEEEEvNT_6ParamsE) ;  /* 0xffff045008007950 */ /* 0x000fea0003c3ffff */
        .type           $_ZN7cutlass13device_kernelIN5flash19enable_sm80_to_sm89INS1_16FlashAttnBwdSm80INS1_25CollectiveMainloopBwdSm80ILi2ELi2EN4cute5tupleIJNS5_1CILi128EEES8_NS7_ILi64EEEEEENS_10bfloat16_tEfNS_4arch4Sm80ELb0ELb0ELb1ELb1ELb0ELb0ELb0ELb0ELi2ELi4ELi4ELi4ELb0EEENS1_21CollectiveEpilogueBwdISA_SB_SD_Li256ELb1ELb0ELi2EEENS1_19SingleTileSchedulerILb1ELb0ELb0ELi128EEEEEEEEEvNT_6ParamsE$_ZZN4cute6detail16composition_implINS_5tupleIJNS_1CILi8EEENS3_ILi2EEES5_S5_S4_S5_EEENS2_IJNS3_ILi1EEEiiiNS3_ILi72EEENS3_ILi512EEEEEES5_S4_EEDaRKT_RKT0_RKT1_RKT2_ENKUlRKT_T0_E_clINS2_IJNS2_IJS5_EEENS2_IJiEEES7_S7_EEENS_17integral_constantIiLi2EEEEEDaSP_SQ_,@function
        .size           $_ZN7cutlass13device_kernelIN5flash19enable_sm80_to_sm89INS1_16FlashAttnBwdSm80INS1_25CollectiveMainloopBwdSm80ILi2ELi2EN4cute5tupleIJNS5_1CILi128EEES8_NS7_ILi64EEEEEENS_10bfloat16_tEfNS_4arch4Sm80ELb0ELb0ELb1ELb1ELb0ELb0ELb0ELb0ELi2ELi4ELi4ELi4ELb0EEENS1_21CollectiveEpilogueBwdISA_SB_SD_Li256ELb1ELb0ELi2EEENS1_19SingleTileSchedulerILb1ELb0ELb0ELi128EEEEEEEEEvNT_6ParamsE$_ZZN4cute6detail16composition_implINS_5tupleIJNS_1CILi8EEENS3_ILi2EEES5_S5_S4_S5_EEENS2_IJNS3_ILi1EEEiiiNS3_ILi72EEENS3_ILi512EEEEEES5_S4_EEDaRKT_RKT0_RKT1_RKT2_ENKUlRKT_T0_E_clINS2_IJNS2_IJS5_EEENS2_IJiEEES7_S7_EEENS_17integral_constantIiLi2EEEEEDaSP_SQ_,($_ZN7cutlass13device_kernelIN5flash19enable_sm80_to_sm89INS1_16FlashAttnBwdSm80INS1_25CollectiveMainloopBwdSm80ILi2ELi2EN4cute5tupleIJNS5_1CILi128EEES8_NS7_ILi64EEEEEENS_10bfloat16_tEfNS_4arch4Sm80ELb0ELb0ELb1ELb1ELb0ELb0ELb0ELb0ELi2ELi4ELi4ELi4ELb0EEENS1_21CollectiveEpilogueBwdISA_SB_SD_Li256ELb1ELb0ELi2EEENS1_19SingleTileSchedulerILb1ELb0ELb0ELi128EEEEEEEEEvNT_6ParamsE$_ZZN4cute6detail16composition_implINS_5tupleIJNS_1CILi8EEENS3_ILi2EEES5_S5_S4_S5_EEENS2_IJNS3_ILi1EEEiiiNS3_ILi72EEENS3_ILi512EEEEEES5_S4_EEDaRKT_RKT0_RKT1_RKT2_ENKUlRKT_T0_E_clINS2_IJNS2_IJS5_EEENS2_IJiEEES7_S7_EEENS_17integral_constantIiLi3EEEEEDaSP_SQ_ - $_ZN7cutlass13device_kernelIN5flash19enable_sm80_to_sm89INS1_16FlashAttnBwdSm80INS1_25CollectiveMainloopBwdSm80ILi2ELi2EN4cute5tupleIJNS5_1CILi128EEES8_NS7_ILi64EEEEEENS_10bfloat16_tEfNS_4arch4Sm80ELb0ELb0ELb1ELb1ELb0ELb0ELb0ELb0ELi2ELi4ELi4ELi4ELb0EEENS1_21CollectiveEpilogueBwdISA_SB_SD_Li256ELb1ELb0ELi2EEENS1_19SingleTileSchedulerILb1ELb0ELb0ELi128EEEEEEEEEvNT_6ParamsE$_ZZN4cute6detail16composition_implINS_5tupleIJNS_1CILi8EEENS3_ILi2EEES5_S5_S4_S5_EEENS2_IJNS3_ILi1EEEiiiNS3_ILi72EEENS3_ILi512EEEEEES5_S4_EEDaRKT_RKT0_RKT1_RKT2_ENKUlRKT_T0_E_clINS2_IJNS2_IJS5_EEENS2_IJiEEES7_S7_EEENS_17integral_constantIiLi2EEEEEDaSP_SQ_)
$_ZN7cutlass13device_kernelIN5flash19enable_sm80_to_sm89INS1_16FlashAttnBwdSm80INS1_25CollectiveMainloopBwdSm80ILi2ELi2EN4cute5tupleIJNS5_1CILi128EEES8_NS7_ILi64EEEEEENS_10bfloat16_tEfNS_4arch4Sm80ELb0ELb0ELb1ELb1ELb0ELb0ELb0ELb0ELi2ELi4ELi4ELi4ELb0EEENS1_21CollectiveEpilogueBwdISA_SB_SD_Li256ELb1ELb0ELi2EEENS1_19SingleTileSchedulerILb1ELb0ELb0ELi128EEEEEEEEEvNT_6ParamsE$_ZZN4cute6detail16composition_implINS_5tupleIJNS_1CILi8EEENS3_ILi2EEES5_S5_S4_S5_EEENS2_IJNS3_ILi1EEEiiiNS3_ILi72EEENS3_ILi512EEEEEES5_S4_EEDaRKT_RKT0_RKT1_RKT2_ENKUlRKT_T0_E_clINS2_IJNS2_IJS5_EEENS2_IJiEEES7_S7_EEENS_17integral_constantIiLi2EEEEEDaSP_SQ_:
[----:B------:R-:W-:-:S06]  /*fbb0*/  IADD3 R3, R3, -c[0x0][0x20], RZ ;  /* 0x8000080003037a10 */ /* 0x000fcc0007ffe0ff */
[----:B------:R-:W5:Y:S01]  /*fbc0*/  LDL R3, [R3] ;  /* 0x0000000003037983 */ /* 0x000f620000100800 */
[----:B------:R-:W-:Y:S02]  /*fbd0*/  IADD3 R2, R1, 0x16d0, RZ ;  /* 0x000016d001027810 */ /* 0x000fe40007ffe0ff */
[----:B------:R-:W-:Y:S02]  /*fbe0*/  MOV R4, 0xfc10 ;  /* 0x0000fc1000047802 */ /* 0x000fe40000000f00 */
[----:B------:R-:W-:Y:S02]  /*fbf0*/  IADD3 R2, R2, c[0x0][0x20], RZ ;  /* 0x0000080002027a10 */ /* 0x000fe40007ffe0ff */
[----:B-----5:R-:W-:Y:S05]  /*fc00*/  CALL.REL.NOINC `($_ZN7cutlass13device_kernelIN5flash19enable_sm80_to_sm89INS1_16FlashAttnBwdSm80INS1_25CollectiveMainloopBwdSm80ILi2ELi2EN4cute5tupleIJNS5_1CILi128EEES8_NS7_ILi64EEEEEENS_10bfloat16_tEfNS_4arch4Sm80ELb0ELb0ELb1ELb1ELb0ELb0ELb0ELb0ELi2ELi4ELi4ELi4ELb0EEENS1_21CollectiveEpilogueBwdISA_SB_SD_Li256ELb1ELb0ELi2EEENS1_19SingleTileSchedulerILb1ELb0ELb0ELi128EEEEEEEEEvNT_6ParamsE$_ZN4cute3eso3ESOILb1ELb0EJNS_5tupleIJNS_1CILi2EEEEEENS2_IJiEEENS3_ILi1EEES7_EEC2ERKS5_RKS6_RKS7_SE_) ;  /* 0xffffa1c000007944 */ /* 0x020fea0003c3ffff */
[----:B-1----:R1:W5:Y:S01]  /*fc10*/  LDL R2, [R1+0x16d0] ;  /* 0x0016d00001027983 */ /* 0x0023620000100800 */
[----:B------:R-:W-:Y:S02]  /*fc20*/  MOV R8, R6 ;  /* 0x0000000600087202 */ /* 0x000fe40000000f00 */
[----:B------:R-:W-:-:S04]  /*fc30*/  MOV R9, 0x0 ;  /* 0x0000000000097802 */ /* 0x000fc80000000f00 */
[----:B------:R-:W-:Y:S05]  /*fc40*/  RET.REL.NODEC R8 `(_ZN7cutlass13device_kernelIN5flash19enable_sm80_to_sm89INS1_16FlashAttnBwdSm80INS1_25CollectiveMainloopBwdSm80ILi2ELi2EN4cute5tupleIJNS5_1CILi128EEES8_NS7_ILi64EEEEEENS_10bfloat16_tEfNS_4arch4Sm80ELb0ELb0ELb1ELb1ELb0ELb0ELb0ELb0ELi2ELi4ELi4ELi4ELb0EEENS1_21CollectiveEpilogueBwdISA_SB_SD_Li256ELb1ELb0ELi2EEENS1_19SingleTileSchedulerILb1ELb0ELb0ELi128EEEEEEEEEvNT_6ParamsE) ;  /* 0xffff03b008007950 */ /* 0x000fea0003c3ffff */
        .type           $_ZN7cutlass13device_kernelIN5flash19enable_sm80_to_sm89INS1_16FlashAttnBwdSm80INS1_25CollectiveMainloopBwdSm80ILi2ELi2EN4cute5tupleIJNS5_1CILi128EEES8_NS7_ILi64EEEEEENS_10bfloat16_tEfNS_4arch4Sm80ELb0ELb0ELb1ELb1ELb0ELb0ELb0ELb0ELi2ELi4ELi4ELi4ELb0EEENS1_21CollectiveEpilogueBwdISA_SB_SD_Li256ELb1ELb0ELi2EEENS1_19SingleTileSchedulerILb1ELb0ELb0ELi128EEEEEEEEEvNT_6ParamsE$_ZZN4cute6detail16composition_implINS_5tupleIJNS_1CILi8EEENS3_ILi2EEES5_S5_S4_S5_EEENS2_IJNS3_ILi1EEEiiiNS3_ILi72EEENS3_ILi512EEEEEES5_S4_EEDaRKT_RKT0_RKT1_RKT2_ENKUlRKT_T0_E_clINS2_IJNS2_IJS5_EEENS2_IJiEEES7_S7_EEENS_17integral_constantIiLi3EEEEEDaSP_SQ_,@function
        .size           $_ZN7cutlass13device_kernelIN5flash19enable_sm80_to_sm89INS1_16FlashAttnBwdSm80INS1_25CollectiveMainloopBwdSm80ILi2ELi2EN4cute5tupleIJNS5_1CILi128EEES8_NS7_ILi64EEEEEENS_10bfloat16_tEfNS_4arch4Sm80ELb0ELb0ELb1ELb1ELb0ELb0ELb0ELb0ELi2ELi4ELi4ELi4ELb0EEENS1_21CollectiveEpilogueBwdISA_SB_SD_Li256ELb1ELb0ELi2EEENS1_19SingleTileSchedulerILb1ELb0ELb0ELi128EEEEEEEEEvNT_6ParamsE$_ZZN4cute6detail16composition_implINS_5tupleIJNS_1CILi8EEENS3_ILi2EEES5_S5_S4_S5_EEENS2_IJNS3_ILi1EEEiiiNS3_ILi72EEENS3_ILi512EEEEEES5_S4_EEDaRKT_RKT0_RKT1_RKT2_ENKUlRKT_T0_E_clINS2_IJNS2_IJS5_EEENS2_IJiEEES7_S7_EEENS_17integral_constantIiLi3EEEEEDaSP_SQ_,($_ZN7cutlass13device_kernelIN5flash19enable_sm80_to_sm89INS1_16FlashAttnBwdSm80INS1_25CollectiveMainloopBwdSm80ILi2ELi2EN4cute5tupleIJNS5_1CILi128EEES8_NS7_ILi64EEEEEENS_10bfloat16_tEfNS_4arch4Sm80ELb0ELb0ELb1ELb1ELb0ELb0ELb0ELb0ELi2ELi4ELi4ELi4ELb0EEENS1_21CollectiveEpilogueBwdISA_SB_SD_Li256ELb1ELb0ELi2EEENS1_19SingleTileSchedulerILb1ELb0ELb0ELi128EEEEEEEEEvNT_6ParamsE$_ZZN4cute6detail16composition_implINS_5tupleIJNS_1CILi8EEENS3_ILi2EEES5_S5_S4_S5_EEENS2_IJNS3_ILi1EEEiiiNS3_ILi72EEENS3_ILi512EEEEEES5_S4_EEDaRKT_RKT0_RKT1_RKT2_ENKUlRKT_T0_E_clINS2_IJNS2_IJS5_EEENS2_IJiEEES7_S7_EEENS_17integral_constantIiLi4EEEEEDaSP_SQ_ - $_ZN7cutlass13device_kernelIN5flash19enable_sm80_to_sm89INS1_16FlashAttnBwdSm80INS1_25CollectiveMainloopBwdSm80ILi2ELi2EN4cute5tupleIJNS5_1CILi128EEES8_NS7_ILi64EEEEEENS_10bfloat16_tEfNS_4arch4Sm80ELb0ELb0ELb1ELb1ELb0ELb0ELb0ELb0ELi2ELi4ELi4ELi4ELb0EEENS1_21CollectiveEpilogueBwdISA_SB_SD_Li256ELb1ELb0ELi2EEENS1_19SingleTileSchedulerILb1ELb0ELb0ELi128EEEEEEEEEvNT_6ParamsE$_ZZN4cute6detail16composition_implINS_5tupleIJNS_1CILi8EEENS3_ILi2EEES5_S5_S4_S5_EEENS2_IJNS3_ILi1EEEiiiNS3_ILi72EEENS3_ILi512EEEEEES5_S4_EEDaRKT_RKT0_RKT1_RKT2_ENKUlRKT_T0_E_clINS2_IJNS2_IJS5_EEENS2_IJiEEES7_S7_EEENS_17integral_constantIiLi3EEEEEDaSP_SQ_)
$_ZN7cutlass13device_kernelIN5flash19enable_sm80_to_sm89INS1_16FlashAttnBwdSm80INS1_25CollectiveMainloopBwdSm80ILi2ELi2EN4cute5tupleIJNS5_1CILi128EEES8_NS7_ILi64EEEEEENS_10bfloat16_tEfNS_4arch4Sm80ELb0ELb0ELb1ELb1ELb0ELb0ELb0ELb0ELi2ELi4ELi4ELi4ELb0EEENS1_21CollectiveEpilogueBwdISA_SB_SD_Li256ELb1ELb0ELi2EEENS1_19SingleTileSchedulerILb1ELb0ELb0ELi128EEEEEEEEEvNT_6ParamsE$_ZZN4cute6detail16composition_implINS_5tupleIJNS_1CILi8EEENS3_ILi2EEES5_S5_S4_S5_EEENS2_IJNS3_ILi1EEEiiiNS3_ILi72EEENS3_ILi512EEEEEES5_S4_EEDaRKT_RKT0_RKT1_RKT2_ENKUlRKT_T0_E_clINS2_IJNS2_IJS5_EEENS2_IJiEEES7_S7_EEENS_17integral_constantIiLi3EEEEEDaSP_SQ_:
        /* <DEDUP_REMOVED lines=10> */
        .type           $_ZN7cutlass13device_kernelIN5flash19enable_sm80_to_sm89INS1_16FlashAttnBwdSm80INS1_25CollectiveMainloopBwdSm80ILi2ELi2EN4cute5tupleIJNS5_1CILi128EEES8_NS7_ILi64EEEEEENS_10bfloat16_tEfNS_4arch4Sm80ELb0ELb0ELb1ELb1ELb0ELb0ELb0ELb0ELi2ELi4ELi4ELi4ELb0EEENS1_21CollectiveEpilogueBwdISA_SB_SD_Li256ELb1ELb0ELi2EEENS1_19SingleTileSchedulerILb1ELb0ELb0ELi128EEEEEEEEEvNT_6ParamsE$_ZZN4cute6detail16composition_implINS_5tupleIJNS_1CILi8EEENS3_ILi2EEES5_S5_S4_S5_EEENS2_IJNS3_ILi1EEEiiiNS3_ILi72EEENS3_ILi512EEEEEES5_S4_EEDaRKT_RKT0_RKT1_RKT2_ENKUlRKT_T0_E_clINS2_IJNS2_IJS5_EEENS2_IJiEEES7_S7_EEENS_17integral_constantIiLi4EEEEEDaSP_SQ_,@function
        .size           $_ZN7cutlass13device_kernelIN5flash19enable_sm80_to_sm89INS1_16FlashAttnBwdSm80INS1_25CollectiveMainloopBwdSm80ILi2ELi2EN4cute5tupleIJNS5_1CILi128EEES8_NS7_ILi64EEEEEENS_10bfloat16_tEfNS_4arch4Sm80ELb0ELb0ELb1ELb1ELb0ELb0ELb0ELb0ELi2ELi4ELi4ELi4ELb0EEENS1_21CollectiveEpilogueBwdISA_SB_SD_Li256ELb1ELb0ELi2EEENS1_19SingleTileSchedulerILb1ELb0ELb0ELi128EEEEEEEEEvNT_6ParamsE$_ZZN4cute6detail16composition_implINS_5tupleIJNS_1CILi8EEENS3_ILi2EEES5_S5_S4_S5_EEENS2_IJNS3_ILi1EEEiiiNS3_ILi72EEENS3_ILi512EEEEEES5_S4_EEDaRKT_RKT0_RKT1_RKT2_ENKUlRKT_T0_E_clINS2_IJNS2_IJS5_EEENS2_IJiEEES7_S7_EEENS_17integral_constantIiLi4EEEEEDaSP_SQ_,($_ZN7cutlass13device_kernelIN5flash19enable_sm80_to_sm89INS1_16FlashAttnBwdSm80INS1_25CollectiveMainloopBwdSm80ILi2ELi2EN4cute5tupleIJNS5_1CILi128EEES8_NS7_ILi64EEEEEENS_10bfloat16_tEfNS_4arch4Sm80ELb0ELb0ELb1ELb1ELb0ELb0ELb0ELb0ELi2ELi4ELi4ELi4ELb0EEENS1_21CollectiveEpilogueBwdISA_SB_SD_Li256ELb1ELb0ELi2EEENS1_19SingleTileSchedulerILb1ELb0ELb0ELi128EEEEEEEEEvNT_6ParamsE$_ZZN4cute6detail9lift_diceINS_5tupleIJiNS2_IJiNS_1CILi0EEEEEEEEES6_EEDaRKT_RKT0_ENKUlRKT_RKT0_E_clIS5_S5_EEDaSF_SI_ - $_ZN7cutlass13device_kernelIN5flash19enable_sm80_to_sm89INS1_16FlashAttnBwdSm80INS1_25CollectiveMainloopBwdSm80ILi2ELi2EN4cute5tupleIJNS5_1CILi128EEES8_NS7_ILi64EEEEEENS_10bfloat16_tEfNS_4arch4Sm80ELb0ELb0ELb1ELb1ELb0ELb0ELb0ELb0ELi2ELi4ELi4ELi4ELb0EEENS1_21CollectiveEpilogueBwdISA_SB_SD_Li256ELb1ELb0ELi2EEENS1_19SingleTileSchedulerILb1ELb0ELb0ELi128EEEEEEEEEvNT_6ParamsE$_ZZN4cute6detail16composition_implINS_5tupleIJNS_1CILi8EEENS3_ILi2EEES5_S5_S4_S5_EEENS2_IJNS3_ILi1EEEiiiNS3_ILi72EEENS3_ILi512EEEEEES5_S4_EEDaRKT_RKT0_RKT1_RKT2_ENKUlRKT_T0_E_clINS2_IJNS2_IJS5_EEENS2_IJiEEES7_S7_EEENS_17integral_constantIiLi4EEEEEDaSP_SQ_)
$_ZN7cutlass13device_kernelIN5flash19enable_sm80_to_sm89INS1_16FlashAttnBwdSm80INS1_25CollectiveMainloopBwdSm80ILi2ELi2EN4cute5tupleIJNS5_1CILi128EEES8_NS7_ILi64EEEEEENS_10bfloat16_tEfNS_4arch4Sm80ELb0ELb0ELb1ELb1ELb0ELb0ELb0ELb0ELi2ELi4ELi4ELi4ELb0EEENS1_21CollectiveEpilogueBwdISA_SB_SD_Li256ELb1ELb0ELi2EEENS1_19SingleTileSchedulerILb1ELb0ELb0ELi128EEEEEEEEEvNT_6ParamsE$_ZZN4cute6detail16composition_implINS_5tupleIJNS_1CILi8EEENS3_ILi2EEES5_S5_S4_S5_EEENS2_IJNS3_ILi1EEEiiiNS3_ILi72EEENS3_ILi512EEEEEES5_S4_EEDaRKT_RKT0_RKT1_RKT2_ENKUlRKT_T0_E_clINS2_IJNS2_IJS5_EEENS2_IJiEEES7_S7_EEENS_17integral_constantIiLi4EEEEEDaSP_SQ_:
        /* <DEDUP_REMOVED lines=10> */
        .type           $_ZN7cutlass13device_kernelIN5flash19enable_sm80_to_sm89INS1_16FlashAttnBwdSm80INS1_25CollectiveMainloopBwdSm80ILi2ELi2EN4cute5tupleIJNS5_1CILi128EEES8_NS7_ILi64EEEEEENS_10bfloat16_tEfNS_4arch4Sm80ELb0ELb0ELb1ELb1ELb0ELb0ELb0ELb0ELi2ELi4ELi4ELi4ELb0EEENS1_21CollectiveEpilogueBwdISA_SB_SD_Li256ELb1ELb0ELi2EEENS1_19SingleTileSchedulerILb1ELb0ELb0ELi128EEEEEEEEEvNT_6ParamsE$_ZZN4cute6detail9lift_diceINS_5tupleIJiNS2_IJiNS_1CILi0EEEEEEEEES6_EEDaRKT_RKT0_ENKUlRKT_RKT0_E_clIS5_S5_EEDaSF_SI_,@function
        .size           $_ZN7cutlass13device_kernelIN5flash19enable_sm80_to_sm89INS1_16FlashAttnBwdSm80INS1_25CollectiveMainloopBwdSm80ILi2ELi2EN4cute5tupleIJNS5_1CILi128EEES8_NS7_ILi64EEEEEENS_10bfloat16_tEfNS_4arch4Sm80ELb0ELb0ELb1ELb1ELb0ELb0ELb0ELb0ELi2ELi4ELi4ELi4ELb0EEENS1_21CollectiveEpilogueBwdISA_SB_SD_Li256ELb1ELb0ELi2EEENS1_19SingleTileSchedulerILb1ELb0ELb0ELi128EEEEEEEEEvNT_6ParamsE$_ZZN4cute6detail9lift_diceINS_5tupleIJiNS2_IJiNS_1CILi0EEEEEEEEES6_EEDaRKT_RKT0_ENKUlRKT_RKT0_E_clIS5_S5_EEDaSF_SI_,($_ZN7cutlass13device_kernelIN5flash19enable_sm80_to_sm89INS1_16FlashAttnBwdSm80INS1_25CollectiveMainloopBwdSm80ILi2ELi2EN4cute5tupleIJNS5_1CILi128EEES8_NS7_ILi64EEEEEENS_10bfloat16_tEfNS_4arch4Sm80ELb0ELb0ELb1ELb1ELb0ELb0ELb0ELb0ELi2ELi4ELi4ELi4ELb0EEENS1_21CollectiveEpilogueBwdISA_SB_SD_Li256ELb1ELb0ELi2EEENS1_19SingleTileSchedulerILb1ELb0ELb0ELi128EEEEEEEEEvNT_6ParamsE$_ZZN4cute6detail9lift_diceINS_5tupleIJiNS2_IJiNS_1CILi0EEEEEEEEES6_EEDaRKT_RKT0_ENKUlRKT_RKT0_E_clIiiEEDaSF_SI_ - $_ZN7cutlass13device_kernelIN5flash19enable_sm80_to_sm89INS1_16FlashAttnBwdSm80INS1_25CollectiveMainloopBwdSm80ILi2ELi2EN4cute5tupleIJNS5_1CILi128EEES8_NS7_ILi64EEEEEENS_10bfloat16_tEfNS_4arch4Sm80ELb0ELb0ELb1ELb1ELb0ELb0ELb0ELb0ELi2ELi4ELi4ELi4ELb0EEENS1_21CollectiveEpilogueBwdISA_SB_SD_Li256ELb1ELb0ELi2EEENS1_19SingleTileSchedulerILb1ELb0ELb0ELi128EEEEEEEEEvNT_6ParamsE$_ZZN4cute6detail9lift_diceINS_5tupleIJiNS2_IJiNS_1CILi0EEEEEEEEES6_EEDaRKT_RKT0_ENKUlRKT_RKT0_E_clIS5_S5_EEDaSF_SI_)
$_ZN7cutlass13device_kernelIN5flash19enable_sm80_to_sm89INS1_16FlashAttnBwdSm80INS1_25CollectiveMainloopBwdSm80ILi2ELi2EN4cute5tupleIJNS5_1CILi128EEES8_NS7_ILi64EEEEEENS_10bfloat16_tEfNS_4arch4Sm80ELb0ELb0ELb1ELb1ELb0ELb0ELb0ELb0ELi2ELi4ELi4ELi4ELb0EEENS1_21CollectiveEpilogueBwdISA_SB_SD_Li256ELb1ELb0ELi2EEENS1_19SingleTileSchedulerILb1ELb0ELb0ELi128EEEEEEEEEvNT_6ParamsE$_ZZN4cute6detail9lift_diceINS_5tupleIJiNS2_IJiNS_1CILi0EEEEEEEEES6_EEDaRKT_RKT0_ENKUlRKT_RKT0_E_clIS5_S5_EEDaSF_SI_:
[----:B------:R-:W-:Y:S02]  /*fd90*/  MOV R6, 0xfdb0 ;  /* 0x0000fdb000067802 */ /* 0x000fe40000000f00 */
[----:B------:R-:W-:Y:S05]  /*fda0*/  CALL.REL.NOINC `($_ZN7cutlass13device_kernelIN5flash19enable_sm80_to_sm89INS1_16FlashAttnBwdSm80INS1_25CollectiveMainloopBwdSm80ILi2ELi2EN4cute5tupleIJNS5_1CILi128EEES8_NS7_ILi64EEEEEENS_10bfloat16_tEfNS_4arch4Sm80ELb0ELb0ELb1ELb1ELb0ELb0ELb0ELb0ELi2ELi4ELi4ELi4ELb0EEENS1_21CollectiveEpilogueBwdISA_SB_SD_Li256ELb1ELb0ELi2EEENS1_19SingleTileSchedulerILb1ELb0ELb0ELi128EEEEEEEEEvNT_6ParamsE$_ZZN4cute6detail9lift_diceINS_5tupleIJiNS_1CILi0EEEEEES5_EEDaRKT_RKT0_ENKUlRKT_RKT0_E_clIiiEEDaSE_SH_) ;  /* 0x000000e000007944 */ /* 0x000fea0003c00000 */
[----:B------:R-:W-:Y:S02]  /*fdb0*/  MOV R70, 0xfdd0 ;  /* 0x0000fdd000467802 */ /* 0x000fe40000000f00 */
[----:B-1---5:R-:W-:Y:S05]  /*fdc0*/  CALL.REL.NOINC `($_ZN7cutlass13device_kernelIN5flash19enable_sm80_to_sm89INS1_16FlashAttnBwdSm80INS1_25CollectiveMainloopBwdSm80ILi2ELi2EN4cute5tupleIJNS5_1CILi128EEES8_NS7_ILi64EEEEEENS_10bfloat16_tEfNS_4arch4Sm80ELb0ELb0ELb1ELb1ELb0ELb0ELb0ELb0ELi2ELi4ELi4ELi4ELb0EEENS1_21CollectiveEpilogueBwdISA_SB_SD_Li256ELb1ELb0ELi2EEENS1_19SingleTileSchedulerILb1ELb0ELb0ELi128EEEEEEEEEvNT_6ParamsE$_ZZN4cute12filter_tupleINS_5tupleIJiNS_1CILi0EEEEEES4_ZNS_6detail9lift_diceIS4_S4_EEDaRKT_RKT0_EUlRKT_RKT0_E_EEDaS9_SC_OT1_ENKUlDpSF_E_clIJNS1_IJiEEENS1_IJS3_EEEEEEDaSM_) ;  /* 0xffffd26000007944 */ /* 0x022fea0003c3ffff */
[----:B-----5:R-:W-:Y:S02]  /*fdd0*/  MOV R6, R2 ;  /* 0x0000000200067202 */ /* 0x020fe40000000f00 */
[----:B------:R-:W-:Y:S02]  /*fde0*/  MOV R2, R10 ;  /* 0x0000000a00027202 */ /* 0x000fe40000000f00 */
[----:B------:R-:W-:-:S04]  /*fdf0*/  MOV R3, 0x0 ;  /* 0x0000000000037802 */ /* 0x000fc80000000f00 */
[----:B------:R-:W-:Y:S05]  /*fe00*/  RET.REL.NODEC R2 `(_ZN7cutlass13device_kernelIN5flash19enable_sm80_to_sm89INS1_16FlashAttnBwdSm80INS1_25CollectiveMainloopBwdSm80ILi2ELi2EN4cute5tupleIJNS5_1CILi128EEES8_NS7_ILi64EEEEEENS_10bfloat16_tEfNS_4arch4Sm80ELb0ELb0ELb1ELb1ELb0ELb0ELb0ELb0ELi2ELi4ELi4ELi4ELb0EEENS1_21CollectiveEpilogueBwdISA_SB_SD_Li256ELb1ELb0ELi2EEENS1_19SingleTileSchedulerILb1ELb0ELb0ELi128EEEEEEEEEvNT_6ParamsE) ;  /* 0xffff01f002007950 */ /* 0x000fea0003c3ffff */
        .type           $_ZN7cutlass13device_kernelIN5flash19enable_sm80_to_sm89INS1_16FlashAttnBwdSm80INS1_25CollectiveMainloopBwdSm80ILi2ELi2EN4cute5tupleIJNS5_1CILi128EEES8_NS7_ILi64EEEEEENS_10bfloat16_tEfNS_4arch4Sm80ELb0ELb0ELb1ELb1ELb0ELb0ELb0ELb0ELi2ELi4ELi4ELi4ELb0EEENS1_21CollectiveEpilogueBwdISA_SB_SD_Li256ELb1ELb0ELi2EEENS1_19SingleTileSchedulerILb1ELb0ELb0ELi128EEEEEEEEEvNT_6ParamsE$_ZZN4cute6detail9lift_diceINS_5tupleIJiNS2_IJiNS_1CILi0EEEEEEEEES6_EEDaRKT_RKT0_ENKUlRKT_RKT0_E_clIiiEEDaSF_SI_,@function
        .size           $_ZN7cutlass13device_kernelIN5flash19enable_sm80_to_sm89INS1_16FlashAttnBwdSm80INS1_25CollectiveMainloopBwdSm80ILi2ELi2EN4cute5tupleIJNS5_1CILi128EEES8_NS7_ILi64EEEEEENS_10bfloat16_tEfNS_4arch4Sm80ELb0ELb0ELb1ELb1ELb0ELb0ELb0ELb0ELi2ELi4ELi4ELi4ELb0EEENS1_21CollectiveEpilogueBwdISA_SB_SD_Li256ELb1ELb0ELi2EEENS1_19SingleTileSchedulerILb1ELb0ELb0ELi128EEEEEEEEEvNT_6ParamsE$_ZZN4cute6detail9lift_diceINS_5tupleIJiNS2_IJiNS_1CILi0EEEEEEEEES6_EEDaRKT_RKT0_ENKUlRKT_RKT0_E_clIiiEEDaSF_SI_,($_ZN7cutlass13device_kernelIN5flash19enable_sm80_to_sm89INS1_16FlashAttnBwdSm80INS1_25CollectiveMainloopBwdSm80ILi2ELi2EN4cute5tupleIJNS5_1CILi128EEES8_NS7_ILi64EEEEEENS_10bfloat16_tEfNS_4arch4Sm80ELb0ELb0ELb1ELb1ELb0ELb0ELb0ELb0ELi2ELi4ELi4ELi4ELb0EEENS1_21CollectiveEpilogueBwdISA_SB_SD_Li256ELb1ELb0ELi2EEENS1_19SingleTileSchedulerILb1ELb0ELb0ELi128EEEEEEEEEvNT_6ParamsE$_ZZN4cute6detail9lift_diceINS_5tupleIJiNS_1CILi0EEEEEES5_EEDaRKT_RKT0_ENKUlRKT_RKT0_E_clIiiEEDaSE_SH_ - $_ZN7cutlass13device_kernelIN5flash19enable_sm80_to_sm89INS1_16FlashAttnBwdSm80INS1_25CollectiveMainloopBwdSm80ILi2ELi2EN4cute5tupleIJNS5_1CILi128EEES8_NS7_ILi64EEEEEENS_10bfloat16_tEfNS_4arch4Sm80ELb0ELb0ELb1ELb1ELb0ELb0ELb0ELb0ELi2ELi4ELi4ELi4ELb0EEENS1_21CollectiveEpilogueBwdISA_SB_SD_Li256ELb1ELb0ELi2EEENS1_19SingleTileSchedulerILb1ELb0ELb0ELi128EEEEEEEEEvNT_6ParamsE$_ZZN4cute6detail9lift_diceINS_5tupleIJiNS2_IJiNS_1CILi0EEEEEEEEES6_EEDaRKT_RKT0_ENKUlRKT_RKT0_E_clIiiEEDaSF_SI_)
$_ZN7cutlass13device_kernelIN5flash19enable_sm80_to_sm89INS1_16FlashAttnBwdSm80INS1_25CollectiveMainloopBwdSm80ILi2ELi2EN4cute5tupleIJNS5_1CILi128EEES8_NS7_ILi64EEEEEENS_10bfloat16_tEfNS_4arch4Sm80ELb0ELb0ELb1ELb1ELb0ELb0ELb0ELb0ELi2ELi4ELi4ELi4ELb0EEENS1_21CollectiveEpilogueBwdISA_SB_SD_Li256ELb1ELb0ELi2EEENS1_19SingleTileSchedulerILb1ELb0ELb0ELi128EEEEEEEEEvNT_6ParamsE$_ZZN4cute6detail9lift_diceINS_5tupleIJiNS2_IJiNS_1CILi0EEEEEEEEES6_EEDaRKT_RKT0_ENKUlRKT_RKT0_E_clIiiEEDaSF_SI_:
[----:B------:R-:W-:Y:S02]  /*fe10*/  IADD3 R2, R1, 0x1684, RZ ;  /* 0x0000168401027810 */ /* 0x000fe40007ffe0ff */
[----:B------:R-:W-:Y:S02]  /*fe20*/  MOV R8, 0xfe50 ;  /* 0x0000fe5000087802 */ /* 0x000fe40000000f00 */
[----:B------:R-:W-:Y:S02]  /*fe30*/  IADD3 R2, R2, c[0x0][0x20], RZ ;  /* 0x0000080002027a10 */ /* 0x000fe40007ffe0ff */
[----:B------:R-:W-:Y:S05]  /*fe40*/  CALL.REL.NOINC `($_ZN7cutlass13device_kernelIN5flash19enable_sm80_to_sm89INS1_16FlashAttnBwdSm80INS1_25CollectiveMainloopBwdSm80ILi2ELi2EN4cute5tupleIJNS5_1CILi128EEES8_NS7_ILi64EEEEEENS_10bfloat16_tEfNS_4arch4Sm80ELb0ELb0ELb1ELb1ELb0ELb0ELb0ELb0ELi2ELi4ELi4ELi4ELb0EEENS1_21CollectiveEpilogueBwdISA_SB_SD_Li256ELb1ELb0ELi2EEENS1_19SingleTileSchedulerILb1ELb0ELb0ELi128EEEEEEEEEvNT_6ParamsE$_ZN4cute3eso3ESOILb0ELb1EJiEEC2ERKi) ;  /* 0xffff87b000007944 */ /* 0x000fea0003c3ffff */
[----:B------:R2:W5:Y:S01]  /*fe50*/  LDL R11, [R1+0x1684] ;  /* 0x00168400010b7983 */ /* 0x0005620000100800 */
[----:B-1----:R-:W-:Y:S02]  /*fe60*/  MOV R2, R10 ;  /* 0x0000000a00027202 */ /* 0x002fe40000000f00 */
[----:B------:R-:W-:-:S04]  /*fe70*/  MOV R3, 0x0 ;  /* 0x0000000000037802 */ /* 0x000fc80000000f00 */
[----:B------:R-:W-:Y:S05]  /*fe80*/  RET.REL.NODEC R2 `(_ZN7cutlass13device_kernelIN5flash19enable_sm80_to_sm89INS1_16FlashAttnBwdSm80INS1_25CollectiveMainloopBwdSm80ILi2ELi2EN4cute5tupleIJNS5_1CILi128EEES8_NS7_ILi64EEEEEENS_10bfloat16_tEfNS_4arch4Sm80ELb0ELb0ELb1ELb1ELb0ELb0ELb0ELb0ELi2ELi4ELi4ELi4ELb0EEENS1_21CollectiveEpilogueBwdISA_SB_SD_Li256ELb1ELb0ELi2EEENS1_19SingleTileSchedulerILb1ELb0ELb0ELi128EEEEEEEEEvNT_6ParamsE) ;  /* 0xffff017002007950 */ /* 0x000fea0003c3ffff */
        .type           $_ZN7cutlass13device_kernelIN5flash19enable_sm80_to_sm89INS1_16FlashAttnBwdSm80INS1_25CollectiveMainloopBwdSm80ILi2ELi2EN4cute5tupleIJNS5_1CILi128EEES8_NS7_ILi64EEEEEENS_10bfloat16_tEfNS_4arch4Sm80ELb0ELb0ELb1ELb1ELb0ELb0ELb0ELb0ELi2ELi4ELi4ELi4ELb0EEENS1_21CollectiveEpilogueBwdISA_SB_SD_Li256ELb1ELb0ELi2EEENS1_19SingleTileSchedulerILb1ELb0ELb0ELi128EEEEEEEEEvNT_6ParamsE$_ZZN4cute6detail9lift_diceINS_5tupleIJiNS_1CILi0EEEEEES5_EEDaRKT_RKT0_ENKUlRKT_RKT0_E_clIiiEEDaSE_SH_,@function
        .size           $_ZN7cutlass13device_kernelIN5flash19enable_sm80_to_sm89INS1_16FlashAttnBwdSm80INS1_25CollectiveMainloopBwdSm80ILi2ELi2EN4cute5tupleIJNS5_1CILi128EEES8_NS7_ILi64EEEEEENS_10bfloat16_tEfNS_4arch4Sm80ELb0ELb0ELb1ELb1ELb0ELb0ELb0ELb0ELi2ELi4ELi4ELi4ELb0EEENS1_21CollectiveEpilogueBwdISA_SB_SD_Li256ELb1ELb0ELi2EEENS1_19SingleTileSchedulerILb1ELb0ELb0ELi128EEEEEEEEEvNT_6ParamsE$_ZZN4cute6detail9lift_diceINS_5tupleIJiNS_1CILi0EEEEEES5_EEDaRKT_RKT0_ENKUlRKT_RKT0_E_clIiiEEDaSE_SH_,($_ZN7cutlass13device_kernelIN5flash19enable_sm80_to_sm89INS1_16FlashAttnBwdSm80INS1_25CollectiveMainloopBwdSm80ILi2ELi2EN4cute5tupleIJNS5_1CILi128EEES8_NS7_ILi64EEEEEENS_10bfloat16_tEfNS_4arch4Sm80ELb0ELb0ELb1ELb1ELb0ELb0ELb0ELb0ELi2ELi4ELi4ELi4ELb0EEENS1_21CollectiveEpilogueBwdISA_SB_SD_Li256ELb1ELb0ELi2EEENS1_19SingleTileSchedulerILb1ELb0ELb0ELi128EEEEEEEEEvNT_6ParamsE$_ZZN4cute6upcastILi2ENS_5tupleIJNS1_IJNS_1CILi1EEENS1_IJNS2_ILi2EEES4_S4_EEEEEES4_NS1_IJS4_S4_EEEEEENS1_IJNS1_IJNS2_ILi0EEENS1_IJS3_NS2_ILi512EEEiEEEEEENS2_ILi4096EEENS1_IJiNS2_ILi8192EEEEEEEEEEEDaRKT0_RKT1_ENKUlRKT_RKT0_E_clIS6_SC_EEDaSP_SS_ - $_ZN7cutlass13device_kernelIN5flash19enable_sm80_to_sm89INS1_16FlashAttnBwdSm80INS1_25CollectiveMainloopBwdSm80ILi2ELi2EN4cute5tupleIJNS5_1CILi128EEES8_NS7_ILi64EEEEEENS_10bfloat16_tEfNS_4arch4Sm80ELb0ELb0ELb1ELb1ELb0ELb0ELb0ELb0ELi2ELi4ELi4ELi4ELb0EEENS1_21CollectiveEpilogueBwdISA_SB_SD_Li256ELb1ELb0ELi2EEENS1_19SingleTileSchedulerILb1ELb0ELb0ELi128EEEEEEEEEvNT_6ParamsE$_ZZN4cute6detail9lift_diceINS_5tupleIJiNS_1CILi0EEEEEES5_EEDaRKT_RKT0_ENKUlRKT_RKT0_E_clIiiEEDaSE_SH_)
$_ZN7cutlass13device_kernelIN5flash19enable_sm80_to_sm89INS1_16FlashAttnBwdSm80INS1_25CollectiveMainloopBwdSm80ILi2ELi2EN4cute5tupleIJNS5_1CILi128EEES8_NS7_ILi64EEEEEENS_10bfloat16_tEfNS_4arch4Sm80ELb0ELb0ELb1ELb1ELb0ELb0ELb0ELb0ELi2ELi4ELi4ELi4ELb0EEENS1_21CollectiveEpilogueBwdISA_SB_SD_Li256ELb1ELb0ELi2EEENS1_19SingleTileSchedulerILb1ELb0ELb0ELi128EEEEEEEEEvNT_6ParamsE$_ZZN4cute6detail9lift_diceINS_5tupleIJiNS_1CILi0EEEEEES5_EEDaRKT_RKT0_ENKUlRKT_RKT0_E_clIiiEEDaSE_SH_:
        /* <DEDUP_REMOVED lines=8> */
        .type           $_ZN7cutlass13device_kernelIN5flash19enable_sm80_to_sm89INS1_16FlashAttnBwdSm80INS1_25CollectiveMainloopBwdSm80ILi2ELi2EN4cute5tupleIJNS5_1CILi128EEES8_NS7_ILi64EEEEEENS_10bfloat16_tEfNS_4arch4Sm80ELb0ELb0ELb1ELb1ELb0ELb0ELb0ELb0ELi2ELi4ELi4ELi4ELb0EEENS1_21CollectiveEpilogueBwdISA_SB_SD_Li256ELb1ELb0ELi2EEENS1_19SingleTileSchedulerILb1ELb0ELb0ELi128EEEEEEEEEvNT_6ParamsE$_ZZN4cute6upcastILi2ENS_5tupleIJNS1_IJNS_1CILi1EEENS1_IJNS2_ILi2EEES4_S4_EEEEEES4_NS1_IJS4_S4_EEEEEENS1_IJNS1_IJNS2_ILi0EEENS1_IJS3_NS2_ILi512EEEiEEEEEENS2_ILi4096EEENS1_IJiNS2_ILi8192EEEEEEEEEEEDaRKT0_RKT1_ENKUlRKT_RKT0_E_clIS6_SC_EEDaSP_SS_,@function
        .size           $_ZN7cutlass13device_kernelIN5flash19enable_sm80_to_sm89INS1_16FlashAttnBwdSm80INS1_25CollectiveMainloopBwdSm80ILi2ELi2EN4cute5tupleIJNS5_1CILi128EEES8_NS7_ILi64EEEEEENS_10bfloat16_tEfNS_4arch4Sm80ELb0ELb0ELb1ELb1ELb0ELb0ELb0ELb0ELi2ELi4ELi4ELi4ELb0EEENS1_21CollectiveEpilogueBwdISA_SB_SD_Li256ELb1ELb0ELi2EEENS1_19SingleTileSchedulerILb1ELb0ELb0ELi128EEEEEEEEEvNT_6ParamsE$_ZZN4cute6upcastILi2ENS_5tupleIJNS1_IJNS_1CILi1EEENS1_IJNS2_ILi2EEES4_S4_EEEEEES4_NS1_IJS4_S4_EEEEEENS1_IJNS1_IJNS2_ILi0EEENS1_IJS3_NS2_ILi512EEEiEEEEEENS2_ILi4096EEENS1_IJiNS2_ILi8192EEEEEEEEEEEDaRKT0_RKT1_ENKUlRKT_RKT0_E_clIS6_SC_EEDaSP_SS_,($_ZN7cutlass13device_kernelIN5flash19enable_sm80_to_sm89INS1_16FlashAttnBwdSm80INS1_25CollectiveMainloopBwdSm80ILi2ELi2EN4cute5tupleIJNS5_1CILi128EEES8_NS7_ILi64EEEEEENS_10bfloat16_tEfNS_4arch4Sm80ELb0ELb0ELb1ELb1ELb0ELb0ELb0ELb0ELi2ELi4ELi4ELi4ELb0EEENS1_21CollectiveEpilogueBwdISA_SB_SD_Li256ELb1ELb0ELi2EEENS1_19SingleTileSchedulerILb1ELb0ELb0ELi128EEEEEEEEEvNT_6ParamsE$_ZZN4cute6upcastILi2ENS_5tupleIJNS1_IJNS_1CILi1EEENS1_IJNS2_ILi2EEES4_S4_EEEEEES4_NS1_IJS4_S4_EEEEEENS1_IJNS1_IJNS2_ILi0EEENS1_IJS3_NS2_ILi512EEEiEEEEEENS2_ILi4096EEENS1_IJiNS2_ILi8192EEEEEEEEEEEDaRKT0_RKT1_ENKUlRKT_RKT0_E_clIS7_SF_EEDaSP_SS_ - $_ZN7cutlass13device_kernelIN5flash19enable_sm80_to_sm89INS1_16FlashAttnBwdSm80INS1_25CollectiveMainloopBwdSm80ILi2ELi2EN4cute5tupleIJNS5_1CILi128EEES8_NS7_ILi64EEEEEENS_10bfloat16_tEfNS_4arch4Sm80ELb0ELb0ELb1ELb1ELb0ELb0ELb0ELb0ELi2ELi4ELi4ELi4ELb0EEENS1_21CollectiveEpilogueBwdISA_SB_SD_Li256ELb1ELb0ELi2EEENS1_19SingleTileSchedulerILb1ELb0ELb0ELi128EEEEEEEEEvNT_6ParamsE$_ZZN4cute6upcastILi2ENS_5tupleIJNS1_IJNS_1CILi1EEENS1_IJNS2_ILi2EEES4_S4_EEEEEES4_NS1_IJS4_S4_EEEEEENS1_IJNS1_IJNS2_ILi0EEENS1_IJS3_NS2_ILi512EEEiEEEEEENS2_ILi4096EEENS1_IJiNS2_ILi8192EEEEEEEEEEEDaRKT0_RKT1_ENKUlRKT_RKT0_E_clIS6_SC_EEDaSP_SS_)
$_ZN7cutlass13device_kernelIN5flash19enable_sm80_to_sm89INS1_16FlashAttnBwdSm80INS1_25CollectiveMainloopBwdSm80ILi2ELi2EN4cute5tupleIJNS5_1CILi128EEES8_NS7_ILi64EEEEEENS_10bfloat16_tEfNS_4arch4Sm80ELb0ELb0ELb1ELb1ELb0ELb0ELb0ELb0ELi2ELi4ELi4ELi4ELb0EEENS1_21CollectiveEpilogueBwdISA_SB_SD_Li256ELb1ELb0ELi2EEENS1_19SingleTileSchedulerILb1ELb0ELb0ELi128EEEEEEEEEvNT_6ParamsE$_ZZN4cute6upcastILi2ENS_5tupleIJNS1_IJNS_1CILi1EEENS1_IJNS2_ILi2EEES4_S4_EEEEEES4_NS1_IJS4_S4_EEEEEENS1_IJNS1_IJNS2_ILi0EEENS1_IJS3_NS2_ILi512EEEiEEEEEENS2_ILi4096EEENS1_IJiNS2_ILi8192EEEEEEEEEEEDaRKT0_RKT1_ENKUlRKT_RKT0_E_clIS6_SC_EEDaSP_SS_:
[----:B------:R-:W-:-:S06]  /*ff10*/  IADD3 R3, R41, -c[0x0][0x20], RZ ;  /* 0x8000080029037a10 */ /* 0x000fcc0007ffe0ff */
[----:B------:R-:W5:Y:S01]  /*ff20*/  LDL R3, [R3] ;  /* 0x0000000003037983 */ /* 0x000f620000100800 */
[----:B------:R-:W-:Y:S02]  /*ff30*/  IADD3 R9, R1, 0x1380, RZ ;  /* 0x0000138001097810 */ /* 0x000fe40007ffe0ff */
[----:B------:R-:W-:Y:S02]  /*ff40*/  MOV R54, 0xff80 ;  /* 0x0000ff8000367802 */ /* 0x000fe40000000f00 */
[----:B------:R-:W-:-:S04]  /*ff50*/  IADD3 R9, R9, c[0x0][0x20], RZ ;  /* 0x0000080009097a10 */ /* 0x000fc80007ffe0ff */
[----:B------:R-:W-:Y:S02]  /*ff60*/  IADD3 R10, R9, 0x4, RZ ;  /* 0x00000004090a7810 */ /* 0x000fe40007ffe0ff */
[----:B-----5:R-:W-:Y:S05]  /*ff70*/  CALL.REL.NOINC `($_ZN7cutlass13device_kernelIN5flash19enable_sm80_to_sm89INS1_16FlashAttnBwdSm80INS1_25CollectiveMainloopBwdSm80ILi2ELi2EN4cute5tupleIJNS5_1CILi128EEES8_NS7_ILi64EEEEEENS_10bfloat16_tEfNS_4arch4Sm80ELb0ELb0ELb1ELb1ELb0ELb0ELb0ELb0ELi2ELi4ELi4ELi4ELb0EEENS1_21CollectiveEpilogueBwdISA_SB_SD_Li256ELb1ELb0ELi2EEENS1_19SingleTileSchedulerILb1ELb0ELb0ELi128EEEEEEEEEvNT_6ParamsE$_ZZN4cute6upcastILi2ENS_5tupleIJNS_1CILi1EEENS1_IJNS2_ILi2EEES4_S4_EEEEEENS1_IJNS2_ILi0EEENS1_IJS3_NS2_ILi512EEEiEEEEEEEEDaRKT0_RKT1_ENKUlRKT_RKT0_E_clIS5_S9_EEDaSJ_SM_) ;  /* 0x0000015000007944 */ /* 0x020fea0003c00000 */
[----:B------:R-:W-:Y:S02]  /*ff80*/  MOV R4, 0xffa0 ;  /* 0x0000ffa000047802 */ /* 0x000fe40000000f00 */
[----:B-1---5:R-:W-:Y:S05]  /*ff90*/  CALL.REL.NOINC `($_ZN7cutlass13device_kernelIN5flash19enable_sm80_to_sm89INS1_16FlashAttnBwdSm80INS1_25CollectiveMainloopBwdSm80ILi2ELi2EN4cute5tupleIJNS5_1CILi128EEES8_NS7_ILi64EEEEEENS_10bfloat16_tEfNS_4arch4Sm80ELb0ELb0ELb1ELb1ELb0ELb0ELb0ELb0ELi2ELi4ELi4ELi4ELb0EEENS1_21CollectiveEpilogueBwdISA_SB_SD_Li256ELb1ELb0ELi2EEENS1_19SingleTileSchedulerILb1ELb0ELb0ELi128EEEEEEEEEvNT_6ParamsE$_ZN4cute3eso3ESOILb1ELb0EJNS_1CILi0EEENS_5tupleIJNS2_ILi1EEENS2_ILi256EEEiEEEEEC2ERKS3_RKS7_) ;  /* 0xffff8d1000007944 */ /* 0x022fea0003c3ffff */
[----:B-1----:R1:W5:Y:S01]  /*ffa0*/  LDL R2, [R1+0x1384] ;  /* 0x0013840001027983 */ /* 0x0023620000100800 */
[----:B------:R-:W-:-:S03]  /*ffb0*/  MOV R6, 0xffd0 ;  /* 0x0000ffd000067802 */ /* 0x000fc60000000f00 */
[----:B-1---5:R-:W-:Y:S05]  /*ffc0*/  CALL.REL.NOINC `($_ZN7cutlass13device_kernelIN5flash19enable_sm80_to_sm89INS1_16FlashAttnBwdSm80INS1_25CollectiveMainloopBwdSm80ILi2ELi2EN4cute5tupleIJNS5_1CILi128EEES8_NS7_ILi64EEEEEENS_10bfloat16_tEfNS_4arch4Sm80ELb0ELb0ELb1ELb1ELb0ELb0ELb0ELb0ELi2ELi4ELi4ELi4ELb0EEENS1_21CollectiveEpilogueBwdISA_SB_SD_Li256ELb1ELb0ELi2EEENS1_19SingleTileSchedulerILb1ELb0ELb0ELi128EEEEEEEEEvNT_6ParamsE$_ZN4cute5tupleIJNS0_IJNS_1CILi1EEENS0_IJS2_NS1_ILi2EEES3_EEEEEENS0_IJNS1_ILi0EEENS0_IJS2_NS1_ILi256EEEiEEEEEEEEC2ERKS5_RKS9_) ;  /* 0xffffbe7000007944 */ /* 0x022fea0003c3ffff */
[----:B------:R1:W5:Y:S01]  /*ffd0*/  LDL R33, [R1+0x1380] ;  /* 0x0013800001217983 */ /* 0x0003620000100800 */
[----:B------:R-:W-:-:S04]  /*ffe0*/  MOV R9, 0x0 ;  /* 0x0000000000097802 */ /* 0x000fc80000000f00 */
[----:B------:R-:W-:Y:S05]  /*fff0*/  RET.REL.NODEC R8 `(_ZN7cutlass13device_kernelIN5flash19enable_sm80_to_sm89INS1_16FlashAttnBwdSm80INS1_25CollectiveMainloopBwdSm80ILi2ELi2EN4cute5tupleIJNS5_1CILi128EEES8_NS7_ILi64EEEEEENS_10bfloat16_tEfNS_4arch4Sm80ELb0ELb0ELb1ELb1ELb0ELb0ELb0ELb0ELi2ELi4ELi4ELi4ELb0EEENS1_21CollectiveEpilogueBwdISA_SB_SD_Li256ELb1ELb0ELi2EEENS1_19SingleTileSchedulerILb1ELb0ELb0ELi128EEEEEEEEEvNT_6ParamsE) ;  /* 0xffff000008007950 */ /* 0x000fea0003c3ffff */
        .type           $_ZN7cutlass13device_kernelIN5flash19enable_sm80_to_sm89INS1_16FlashAttnBwdSm80INS1_25CollectiveMainloopBwdSm80ILi2ELi2EN4cute5tupleIJNS5_1CILi128EEES8_NS7_ILi64EEEEEENS_10bfloat16_tEfNS_4arch4Sm80ELb0ELb0ELb1ELb1ELb0ELb0ELb0ELb0ELi2ELi4ELi4ELi4ELb0EEENS1_21CollectiveEpilogueBwdISA_SB_SD_Li256ELb1ELb0ELi2EEENS1_19SingleTileSchedulerILb1ELb0ELb0ELi128EEEEEEEEEvNT_6ParamsE$_ZZN4cute6upcastILi2ENS_5tupleIJNS1_IJNS_1CILi1EEENS1_IJNS2_ILi2EEES4_S4_EEEEEES4_NS1_IJS4_S4_EEEEEENS1_IJNS1_IJNS2_ILi0EEENS1_IJS3_NS2_ILi512EEEiEEEEEENS2_ILi4096EEENS1_IJiNS2_ILi8192EEEEEEEEEEEDaRKT0_RKT1_ENKUlRKT_RKT0_E_clIS7_SF_EEDaSP_SS_,@function
        .size           $_ZN7cutlass13device_kernelIN5flash19enable_sm80_to_sm89INS1_16FlashAttnBwdSm80INS1_25CollectiveMainloopBwdSm80ILi2ELi2EN4cute5tupleIJNS5_1CILi128EEES8_NS7_ILi64EEEEEENS_10bfloat16_tEfNS_4arch4Sm80ELb0ELb0ELb1ELb1ELb0ELb0ELb0ELb0ELi2ELi4ELi4ELi4ELb0EEENS1_21CollectiveEpilogueBwdISA_SB_SD_Li256ELb1ELb0ELi2EEENS1_19SingleTileSchedulerILb1ELb0ELb0ELi128EEEEEEEEEvNT_6ParamsE$_ZZN4cute6upcastILi2ENS_5tupleIJNS1_IJNS_1CILi1EEENS1_IJNS2_ILi2EEES4_S4_EEEEEES4_NS1_IJS4_S4_EEEEEENS1_IJNS1_IJNS2_ILi0EEENS1_IJS3_NS2_ILi512EEEiEEEEEENS2_ILi4096EEENS1_IJiNS2_ILi8192EEEEEEEEEEEDaRKT0_RKT1_ENKUlRKT_RKT0_E_clIS7_SF_EEDaSP_SS_,($_ZN7cutlass13device_kernelIN5flash19enable_sm80_to_sm89INS1_16FlashAttnBwdSm80INS1_25CollectiveMainloopBwdSm80ILi2ELi2EN4cute5tupleIJNS5_1CILi128EEES8_NS7_ILi64EEEEEENS_10bfloat16_tEfNS_4arch4Sm80ELb0ELb0ELb1ELb1ELb0ELb0ELb0ELb0ELi2ELi4ELi4ELi4ELb0EEENS1_21CollectiveEpilogueBwdISA_SB_SD_Li256ELb1ELb0ELi2EEENS1_19SingleTileSchedulerILb1ELb0ELb0ELi128EEEEEEEEEvNT_6ParamsE$_ZZN4cute6upcastILi2ENS_5tupleIJNS_1CILi1EEENS1_IJNS2_ILi2EEES4_S4_EEEEEENS1_IJNS2_ILi0EEENS1_IJS3_NS2_ILi512EEEiEEEEEEEEDaRKT0_RKT1_ENKUlRKT_RKT0_E_clIS5_S9_EEDaSJ_SM_ - $_ZN7cutlass13device_kernelIN5flash19enable_sm80_to_sm89INS1_16FlashAttnBwdSm80INS1_25CollectiveMainloopBwdSm80ILi2ELi2EN4cute5tupleIJNS5_1CILi128EEES8_NS7_ILi64EEEEEENS_10bfloat16_tEfNS_4arch4Sm80ELb0ELb0ELb1ELb1ELb0ELb0ELb0ELb0ELi2ELi4ELi4ELi4ELb0EEENS1_21CollectiveEpilogueBwdISA_SB_SD_Li256ELb1ELb0ELi2EEENS1_19SingleTileSchedulerILb1ELb0ELb0ELi128EEEEEEEEEvNT_6ParamsE$_ZZN4cute6upcastILi2ENS_5tupleIJNS1_IJNS_1CILi1EEENS1_IJNS2_ILi2EEES4_S4_EEEEEES4_NS1_IJS4_S4_EEEEEENS1_IJNS1_IJNS2_ILi0EEENS1_IJS3_NS2_ILi512EEEiEEEEEENS2_ILi4096EEENS1_IJiNS2_ILi8192EEEEEEEEEEEDaRKT0_RKT1_ENKUlRKT_RKT0_E_clIS7_SF_EEDaSP_SS_)
$_ZN7cutlass13device_kernelIN5flash19enable_sm80_to_sm89INS1_16FlashAttnBwdSm80INS1_25CollectiveMainloopBwdSm80ILi2ELi2EN4cute5tupleIJNS5_1CILi128EEES8_NS7_ILi64EEEEEENS_10bfloat16_tEfNS_4arch4Sm80ELb0ELb0ELb1ELb1ELb0ELb0ELb0ELb0ELi2ELi4ELi4ELi4ELb0EEENS1_21CollectiveEpilogueBwdISA_SB_SD_Li256ELb1ELb0ELi2EEENS1_19SingleTileSchedulerILb1ELb0ELb0ELi128EEEEEEEEEvNT_6ParamsE$_ZZN4cute6upcastILi2ENS_5tupleIJNS1_IJNS_1CILi1EEENS1_IJNS2_ILi2EEES4_S4_EEEEEES4_NS1_IJS4_S4_EEEEEENS1_IJNS1_IJNS2_ILi0EEENS1_IJS3_NS2_ILi512EEEiEEEEEENS2_ILi4096EEENS1_IJiNS2_ILi8192EEEEEEEEEEEDaRKT0_RKT1_ENKUlRKT_RKT0_E_clIS7_SF_EEDaSP_SS_:
[----:B------:R-:W-:Y:S02]  /*10000*/  IADD3 R8, R1, 0x1380, RZ ;  /* 0x0000138001087810 */ /* 0x000fe40007ffe0ff */
[----:B------:R-:W-:Y:S02]  /*10010*/  MOV R52, 0x10050 ;  /* 0x0001005000347802 */ /* 0x000fe40000000f00 */
[----:B------:R-:W-:-:S04]  /*10020*/  IADD3 R8, R8, c[0x0][0x20], RZ ;  /* 0x0000080008087a10 */ /* 0x000fc80007ffe0ff */
[----:B------:R-:W-:Y:S02]  /*10030*/  IADD3 R9, R8, 0x4, RZ ;  /* 0x0000000408097810 */ /* 0x000fe40007ffe0ff */
[----:B------:R-:W-:Y:S05]  /*10040*/  CALL.REL.NOINC `($_ZN7cutlass13device_kernelIN5flash19enable_sm80_to_sm89INS1_16FlashAttnBwdSm80INS1_25CollectiveMainloopBwdSm80ILi2ELi2EN4cute5tupleIJNS5_1CILi128EEES8_NS7_ILi64EEEEEENS_10bfloat16_tEfNS_4arch4Sm80ELb0ELb0ELb1ELb1ELb0ELb0ELb0ELb0ELi2ELi4ELi4ELi4ELb0EEENS1_21CollectiveEpilogueBwdISA_SB_SD_Li256ELb1ELb0ELi2EEENS1_19SingleTileSchedulerILb1ELb0ELb0ELi128EEEEEEEEEvNT_6ParamsE$_ZZN4cute6upcastILi2ENS_5tupleIJNS_1CILi2EEES3_EEENS1_IJiNS2_ILi8192EEEEEEEEDaRKT0_RKT1_ENKUlRKT_RKT0_E_clIS3_iEEDaSF_SI_) ;  /* 0x0000015000007944 */ /* 0x000fea0003c00000 */
[----:B------:R-:W-:Y:S02]  /*10050*/  MOV R4, 0x10070 ;  /* 0x0001007000047802 */ /* 0x000fe40000000f00 */
[----:B-1---5:R-:W-:Y:S05]  /*10060*/  CALL.REL.NOINC `($_ZN7cutlass13device_kernelIN5flash19enable_sm80_to_sm89INS1_16FlashAttnBwdSm80INS1_25CollectiveMainloopBwdSm80ILi2ELi2EN4cute5tupleIJNS5_1CILi128EEES8_NS7_ILi64EEEEEENS_10bfloat16_tEfNS_4arch4Sm80ELb0ELb0ELb1ELb1ELb0ELb0ELb0ELb0ELi2ELi4ELi4ELi4ELb0EEENS1_21CollectiveEpilogueBwdISA_SB_SD_Li256ELb1ELb0ELi2EEENS1_19SingleTileSchedulerILb1ELb0ELb0ELi128EEEEEEEEEvNT_6ParamsE$_ZN4cute3eso3ESOILb0ELb1EJiNS_1CILi4096EEEEEC2ERKiRKS3_) ;  /* 0xffff86c000007944 */ /* 0x022fea0003c3ffff */
[----:B-1----:R1:W5:Y:S01]  /*10070*/  LDL R2, [R1+0x1384] ;  /* 0x0013840001027983 */ /* 0x0023620000100800 */
[----:B------:R-:W-:-:S03]  /*10080*/  MOV R6, 0x100a0 ;  /* 0x000100a000067802 */ /* 0x000fc60000000f00 */
[----:B-1---5:R-:W-:Y:S05]  /*10090*/  CALL.REL.NOINC `($_ZN7cutlass13device_kernelIN5flash19enable_sm80_to_sm89INS1_16FlashAttnBwdSm80INS1_25CollectiveMainloopBwdSm80ILi2ELi2EN4cute5tupleIJNS5_1CILi128EEES8_NS7_ILi64EEEEEENS_10bfloat16_tEfNS_4arch4Sm80ELb0ELb0ELb1ELb1ELb0ELb0ELb0ELb0ELi2ELi4ELi4ELi4ELb0EEENS1_21CollectiveEpilogueBwdISA_SB_SD_Li256ELb1ELb0ELi2EEENS1_19SingleTileSchedulerILb1ELb0ELb0ELi128EEEEEEEEEvNT_6ParamsE$_ZN4cute5tupleIJNS0_IJNS_1CILi2EEES2_EEENS0_IJiNS1_ILi4096EEEEEEEEC2ERKS3_RKS5_) ;  /* 0xffffbf1000007944 */ /* 0x022fea0003c3ffff */
[----:B------:R1:W5:Y:S01]  /*100a0*/  LDL R2, [R1+0x1380] ;  /* 0x0013800001027983 */ /* 0x0003620000100800 */
[----:B------:R-:W-:-:S04]  /*100b0*/  MOV R11, 0x0 ;  /* 0x00000000000b7802 */ /* 0x000fc80000000f00 */
[----:B------:R-:W-:Y:S05]  /*100c0*/  RET.REL.NODEC R10 `(_ZN7cutlass13device_kernelIN5flash19enable_sm80_to_sm89INS1_16FlashAttnBwdSm80INS1_25CollectiveMainloopBwdSm80ILi2ELi2EN4cute5tupleIJNS5_1CILi128EEES8_NS7_ILi64EEEEEENS_10bfloat16_tEfNS_4arch4Sm80ELb0ELb0ELb1ELb1ELb0ELb0ELb0ELb0ELi2ELi4ELi4ELi4ELb0EEENS1_21CollectiveEpilogueBwdISA_SB_SD_Li256ELb1ELb0ELi2EEENS1_19SingleTileSchedulerILb1ELb0ELb0ELi128EEEEEEEEEvNT_6ParamsE) ;  /* 0xfffeff300a007950 */ /* 0x000fea0003c3ffff */
        .type           $_ZN7cutlass13device_kernelIN5flash19enable_sm80_to_sm89INS1_16FlashAttnBwdSm80INS1_25CollectiveMainloopBwdSm80ILi2ELi2EN4cute5tupleIJNS5_1CILi128EEES8_NS7_ILi64EEEEEENS_10bfloat16_tEfNS_4arch4Sm80ELb0ELb0ELb1ELb1ELb0ELb0ELb0ELb0ELi2ELi4ELi4ELi4ELb0EEENS1_21CollectiveEpilogueBwdISA_SB_SD_Li256ELb1ELb0ELi2EEENS1_19SingleTileSchedulerILb1ELb0ELb0ELi128EEEEEEEEEvNT_6ParamsE$_ZZN4cute6upcastILi2ENS_5tupleIJNS_1CILi1EEENS1_IJNS2_ILi2EEES4_S4_EEEEEENS1_IJNS2_ILi0EEENS1_IJS3_NS2_ILi512EEEiEEEEEEEEDaRKT0_RKT1_ENKUlRKT_RKT0_E_clIS5_S9_EEDaSJ_SM_,@function
        .size           $_ZN7cutlass13device_kernelIN5flash19enable_sm80_to_sm89INS1_16FlashAttnBwdSm80INS1_25CollectiveMainloopBwdSm80ILi2ELi2EN4cute5tupleIJNS5_1CILi128EEES8_NS7_ILi64EEEEEENS_10bfloat16_tEfNS_4arch4Sm80ELb0ELb0ELb1ELb1ELb0ELb0ELb0ELb0ELi2ELi4ELi4ELi4ELb0EEENS1_21CollectiveEpilogueBwdISA_SB_SD_Li256ELb1ELb0ELi2EEENS1_19SingleTileSchedulerILb1ELb0ELb0ELi128EEEEEEEEEvNT_6ParamsE$_ZZN4cute6upcastILi2ENS_5tupleIJNS_1CILi1EEENS1_IJNS2_ILi2EEES4_S4_EEEEEENS1_IJNS2_ILi0EEENS1_IJS3_NS2_ILi512EEEiEEEEEEEEDaRKT0_RKT1_ENKUlRKT_RKT0_E_clIS5_S9_EEDaSJ_SM_,($_ZN7cutlass13device_kernelIN5flash19enable_sm80_to_sm89INS1_16FlashAttnBwdSm80INS1_25CollectiveMainloopBwdSm80ILi2ELi2EN4cute5tupleIJNS5_1CILi128EEES8_NS7_ILi64EEEEEENS_10bfloat16_tEfNS_4arch4Sm80ELb0ELb0ELb1ELb1ELb0ELb0ELb0ELb0ELi2ELi4ELi4ELi4ELb0EEENS1_21CollectiveEpilogueBwdISA_SB_SD_Li256ELb1ELb0ELi2EEENS1_19SingleTileSchedulerILb1ELb0ELb0ELi128EEEEEEEEEvNT_6ParamsE$_ZZN4cute6upcastILi2ENS_5tupleIJNS_1CILi2EEES3_EEENS1_IJiNS2_ILi8192EEEEEEEEDaRKT0_RKT1_ENKUlRKT_RKT0_E_clIS3_iEEDaSF_SI_ - $_ZN7cutlass13device_kernelIN5flash19enable_sm80_to_sm89INS1_16FlashAttnBwdSm80INS1_25CollectiveMainloopBwdSm80ILi2ELi2EN4cute5tupleIJNS5_1CILi128EEES8_NS7_ILi64EEEEEENS_10bfloat16_tEfNS_4arch4Sm80ELb0ELb0ELb1ELb1ELb0ELb0ELb0ELb0ELi2ELi4ELi4ELi4ELb0EEENS1_21CollectiveEpilogueBwdISA_SB_SD_Li256ELb1ELb0ELi2EEENS1_19SingleTileSchedulerILb1ELb0ELb0ELi128EEEEEEEEEvNT_6ParamsE$_ZZN4cute6upcastILi2ENS_5tupleIJNS_1CILi1EEENS1_IJNS2_ILi2EEES4_S4_EEEEEENS1_IJNS2_ILi0EEENS1_IJS3_NS2_ILi512EEEiEEEEEEEEDaRKT0_RKT1_ENKUlRKT_RKT0_E_clIS5_S9_EEDaSJ_SM_)
$_ZN7cutlass13device_kernelIN5flash19enable_sm80_to_sm89INS1_16FlashAttnBwdSm80INS1_25CollectiveMainloopBwdSm80ILi2ELi2EN4cute5tupleIJNS5_1CILi128EEES8_NS7_ILi64EEEEEENS_10bfloat16_tEfNS_4arch4Sm80ELb0ELb0ELb1ELb1ELb0ELb0ELb0ELb0ELi2ELi4ELi4ELi4ELb0EEENS1_21CollectiveEpilogueBwdISA_SB_SD_Li256ELb1ELb0ELi2EEENS1_19SingleTileSchedulerILb1ELb0ELb0ELi128EEEEEEEEEvNT_6ParamsE$_ZZN4cute6upcastILi2ENS_5tupleIJNS_1CILi1EEENS1_IJNS2_ILi2EEES4_S4_EEEEEENS1_IJNS2_ILi0EEENS1_IJS3_NS2_ILi512EEEiEEEEEEEEDaRKT0_RKT1_ENKUlRKT_RKT0_E_clIS5_S9_EEDaSJ_SM_:
[----:B------:R-:W-:Y:S02]  /*100d0*/  IADD3 R11, R1, 0x1388, RZ ;  /* 0x00001388010b7810 */ /* 0x000fe40007ffe0ff */
[----:B------:R-:W-:Y:S02]  /*100e0*/  MOV R52, 0x10120 ;  /* 0x0001012000347802 */ /* 0x000fe40000000f00 */
[----:B------:R-:W-:-:S04]  /*100f0*/  IADD3 R11, R11, c[0x0][0x20], RZ ;  /* 0x000008000b0b7a10 */ /* 0x000fc80007ffe0ff */
[----:B------:R-:W-:Y:S02]  /*10100*/  IADD3 R33, R11, 0x4, RZ ;  /* 0x000000040b217810 */ /* 0x000fe40007ffe0ff */
[----:B------:R-:W-:Y:S05]  /*10110*/  CALL.REL.NOINC `($_ZN7cutlass13device_kernelIN5flash19enable_sm80_to_sm89INS1_16FlashAttnBwdSm80INS1_25CollectiveMainloopBwdSm80ILi2ELi2EN4cute5tupleIJNS5_1CILi128EEES8_NS7_ILi64EEEEEENS_10bfloat16_tEfNS_4arch4Sm80ELb0ELb0ELb1ELb1ELb0ELb0ELb0ELb0ELi2ELi4ELi4ELi4ELb0EEENS1_21CollectiveEpilogueBwdISA_SB_SD_Li256ELb1ELb0ELi2EEENS1_19SingleTileSchedulerILb1ELb0ELb0ELi128EEEEEEEEEvNT_6ParamsE$_ZZN4cute6upcastILi2ENS_5tupleIJNS_1CILi2EEES3_S3_EEENS1_IJNS2_ILi1EEENS2_ILi512EEEiEEEEEDaRKT0_RKT1_ENKUlRKT_RKT0_E_clIS3_iEEDaSG_SJ_) ;  /* 0x0000011000007944 */ /* 0x000fea0003c00000 */
[----:B------:R-:W-:Y:S02]  /*10120*/  MOV R4, 0x10140 ;  /* 0x0001014000047802 */ /* 0x000fe40000000f00 */
[----:B-1---5:R-:W-:Y:S05]  /*10130*/  CALL.REL.NOINC `($_ZN7cutlass13device_kernelIN5flash19enable_sm80_to_sm89INS1_16FlashAttnBwdSm80INS1_25CollectiveMainloopBwdSm80ILi2ELi2EN4cute5tupleIJNS5_1CILi128EEES8_NS7_ILi64EEEEEENS_10bfloat16_tEfNS_4arch4Sm80ELb0ELb0ELb1ELb1ELb0ELb0ELb0ELb0ELi2ELi4ELi4ELi4ELb0EEENS1_21CollectiveEpilogueBwdISA_SB_SD_Li256ELb1ELb0ELi2EEENS1_19SingleTileSchedulerILb1ELb0ELb0ELi128EEEEEEEEEvNT_6ParamsE$_ZN4cute3eso3ESOILb1ELb0EJNS_1CILi1EEENS2_ILi256EEEiEEC2ERKS3_RKS4_RKi) ;  /* 0xffff8cf000007944 */ /* 0x022fea0003c3ffff */
[----:B-1----:R1:W5:Y:S01]  /*10140*/  LDL R2, [R1+0x138c] ;  /* 0x00138c0001027983 */ /* 0x0023620000100800 */
[----:B------:R-:W-:-:S03]  /*10150*/  MOV R6, 0x10170 ;  /* 0x0001017000067802 */ /* 0x000fc60000000f00 */
[----:B-1---5:R-:W-:Y:S05]  /*10160*/  CALL.REL.NOINC `($_ZN7cutlass13device_kernelIN5flash19enable_sm80_to_sm89INS1_16FlashAttnBwdSm80INS1_25CollectiveMainloopBwdSm80ILi2ELi2EN4cute5tupleIJNS5_1CILi128EEES8_NS7_ILi64EEEEEENS_10bfloat16_tEfNS_4arch4Sm80ELb0ELb0ELb1ELb1ELb0ELb0ELb0ELb0ELi2ELi4ELi4ELi4ELb0EEENS1_21CollectiveEpilogueBwdISA_SB_SD_Li256ELb1ELb0ELi2EEENS1_19SingleTileSchedulerILb1ELb0ELb0ELi128EEEEEEEEEvNT_6ParamsE$_ZN4cute5tupleIJNS0_IJNS_1CILi1EEENS1_ILi2EEES3_EEENS0_IJS2_NS1_ILi256EEEiEEEEEC2ERKS4_RKS6_) ;  /* 0xffffbd6000007944 */ /* 0x022fea0003c3ffff */
[----:B------:R1:W5:Y:S01]  /*10170*/  LDL R2, [R1+0x1388] ;  /* 0x0013880001027983 */ /* 0x0003620000100800 */
[----:B------:R-:W-:-:S04]  /*10180*/  MOV R55, 0x0 ;  /* 0x0000000000377802 */ /* 0x000fc80000000f00 */
[----:B------:R-:W-:Y:S05]  /*10190*/  RET.REL.NODEC R54 `(_ZN7cutlass13device_kernelIN5flash19enable_sm80_to_sm89INS1_16FlashAttnBwdSm80INS1_25CollectiveMainloopBwdSm80ILi2ELi2EN4cute5tupleIJNS5_1CILi128EEES8_NS7_ILi64EEEEEENS_10bfloat16_tEfNS_4arch4Sm80ELb0ELb0ELb1ELb1ELb0ELb0ELb0ELb0ELi2ELi4ELi4ELi4ELb0EEENS1_21CollectiveEpilogueBwdISA_SB_SD_Li256ELb1ELb0ELi2EEENS1_19SingleTileSchedulerILb1ELb0ELb0ELi128EEEEEEEEEvNT_6ParamsE) ;  /* 0xfffefe6036007950 */ /* 0x000fea0003c3ffff */
        .type           $_ZN7cutlass13device_kernelIN5flash19enable_sm80_to_sm89INS1_16FlashAttnBwdSm80INS1_25CollectiveMainloopBwdSm80ILi2ELi2EN4cute5tupleIJNS5_1CILi128EEES8_NS7_ILi64EEEEEENS_10bfloat16_tEfNS_4arch4Sm80ELb0ELb0ELb1ELb1ELb0ELb0ELb0ELb0ELi2ELi4ELi4ELi4ELb0EEENS1_21CollectiveEpilogueBwdISA_SB_SD_Li256ELb1ELb0ELi2EEENS1_19SingleTileSchedulerILb1ELb0ELb0ELi128EEEEEEEEEvNT_6ParamsE$_ZZN4cute6upcastILi2ENS_5tupleIJNS_1CILi2EEES3_EEENS1_IJiNS2_ILi8192EEEEEEEEDaRKT0_RKT1_ENKUlRKT_RKT0_E_clIS3_iEEDaSF_SI_,@function
        .size           $_ZN7cutlass13device_kernelIN5flash19enable_sm80_to_sm89INS1_16FlashAttnBwdSm80INS1_25CollectiveMainloopBwdSm80ILi2ELi2EN4cute5tupleIJNS5_1CILi128EEES8_NS7_ILi64EEEEEENS_10bfloat16_tEfNS_4arch4Sm80ELb0ELb0ELb1ELb1ELb0ELb0ELb0ELb0ELi2ELi4ELi4ELi4ELb0EEENS1_21CollectiveEpilogueBwdISA_SB_SD_Li256ELb1ELb0ELi2EEENS1_19SingleTileSchedulerILb1ELb0ELb0ELi128EEEEEEEEEvNT_6ParamsE$_ZZN4cute6upcastILi2ENS_5tupleIJNS_1CILi2EEES3_EEENS1_IJiNS2_ILi8192EEEEEEEEDaRKT0_RKT1_ENKUlRKT_RKT0_E_clIS3_iEEDaSF_SI_,($_ZN7cutlass13device_kernelIN5flash19enable_sm80_to_sm89INS1_16FlashAttnBwdSm80INS1_25CollectiveMainloopBwdSm80ILi2ELi2EN4cute5tupleIJNS5_1CILi128EEES8_NS7_ILi64EEEEEENS_10bfloat16_tEfNS_4arch4Sm80ELb0ELb0ELb1ELb1ELb0ELb0ELb0ELb0ELi2ELi4ELi4ELi4ELb0EEENS1_21CollectiveEpilogueBwdISA_SB_SD_Li256ELb1ELb0ELi2EEENS1_19SingleTileSchedulerILb1ELb0ELb0ELi128EEEEEEEEEvNT_6ParamsE$_ZZN4cute6upcastILi2ENS_5tupleIJNS_1CILi2EEES3_S3_EEENS1_IJNS2_ILi1EEENS2_ILi512EEEiEEEEEDaRKT0_RKT1_ENKUlRKT_RKT0_E_clIS3_iEEDaSG_SJ_ - $_ZN7cutlass13device_kernelIN5flash19enable_sm80_to_sm89INS1_16FlashAttnBwdSm80INS1_25CollectiveMainloopBwdSm80ILi2ELi2EN4cute5tupleIJNS5_1CILi128EEES8_NS7_ILi64EEEEEENS_10bfloat16_tEfNS_4arch4Sm80ELb0ELb0ELb1ELb1ELb0ELb0ELb0ELb0ELi2ELi4ELi4ELi4ELb0EEENS1_21CollectiveEpilogueBwdISA_SB_SD_Li256ELb1ELb0ELi2EEENS1_19SingleTileSchedulerILb1ELb0ELb0ELi128EEEEEEEEEvNT_6ParamsE$_ZZN4cute6upcastILi2ENS_5tupleIJNS_1CILi2EEES3_EEENS1_IJiNS2_ILi8192EEEEEEEEDaRKT0_RKT1_ENKUlRKT_RKT0_E_clIS3_iEEDaSF_SI_)
$_ZN7cutlass13device_kernelIN5flash19enable_sm80_to_sm89INS1_16FlashAttnBwdSm80INS1_25CollectiveMainloopBwdSm80ILi2ELi2EN4cute5tupleIJNS5_1CILi128EEES8_NS7_ILi64EEEEEENS_10bfloat16_tEfNS_4arch4Sm80ELb0ELb0ELb1ELb1ELb0ELb0ELb0ELb0ELi2ELi4ELi4ELi4ELb0EEENS1_21CollectiveEpilogueBwdISA_SB_SD_Li256ELb1ELb0ELi2EEENS1_19SingleTileSchedulerILb1ELb0ELb0ELi128EEEEEEEEEvNT_6ParamsE$_ZZN4cute6upcastILi2ENS_5tupleIJNS_1CILi2EEES3_EEENS1_IJiNS2_ILi8192EEEEEEEEDaRKT0_RKT1_ENKUlRKT_RKT0_E_clIS3_iEEDaSF_SI_:
[----:B------:R-:W-:Y:S02]  /*101a0*/  LEA.HI R3, R3, R3, RZ, 0x1 ;  /* 0x0000000303037211 */ /* 0x000fe400078f08ff */
[----:B------:R-:W-:Y:S02]  /*101b0*/  IADD3 R2, R1, 0x1388, RZ ;  /* 0x0000138801027810 */ /* 0x000fe40007ffe0ff */
[----:B------:R-:W-:Y:S02]  /*101c0*/  SHF.R.S32.HI R3, RZ, 0x1, R3 ;  /* 0x00000001ff037819 */ /* 0x000fe40000011403 */
[----:B------:R-:W-:Y:S02]  /*101d0*/  IADD3 R2, R2, c[0x0][0x20], RZ ;  /* 0x0000080002027a10 */ /* 0x000fe40007ffe0ff */
[----:B------:R-:W-:Y:S02]  /*101e0*/  MOV R6, 0x10200 ;  /* 0x0001020000067802 */ /* 0x000fe40000000f00 */
[----:B------:R-:W-:Y:S05]  /*101f0*/  CALL.REL.NOINC `($_ZN7cutlass13device_kernelIN5flash19enable_sm80_to_sm89INS1_16FlashAttnBwdSm80INS1_25CollectiveMainloopBwdSm80ILi2ELi2EN4cute5tupleIJNS5_1CILi128EEES8_NS7_ILi64EEEEEENS_10bfloat16_tEfNS_4arch4Sm80ELb0ELb0ELb1ELb1ELb0ELb0ELb0ELb0ELi2ELi4ELi4ELi4ELb0EEENS1_21CollectiveEpilogueBwdISA_SB_SD_Li256ELb1ELb0ELi2EEENS1_19SingleTileSchedulerILb1ELb0ELb0ELi128EEEEEEEEEvNT_6ParamsE$_ZN4cute5tupleIJNS_1CILi2EEEiEEC2ERKS2_RKi) ;  /* 0xffffc04000007944 */ /* 0x000fea0003c3ffff */
[----:B------:R1:W5:Y:S01]  /*10200*/  LDL R2, [R1+0x1388] ;  /* 0x0013880001027983 */ /* 0x0003620000100800 */
[----:B------:R-:W-:-:S04]  /*10210*/  MOV R53, 0x0 ;  /* 0x0000000000357802 */ /* 0x000fc80000000f00 */
[----:B------:R-:W-:Y:S05]  /*10220*/  RET.REL.NODEC R52 `(_ZN7cutlass13device_kernelIN5flash19enable_sm80_to_sm89INS1_16FlashAttnBwdSm80INS1_25CollectiveMainloopBwdSm80ILi2ELi2EN4cute5tupleIJNS5_1CILi128EEES8_NS7_ILi64EEEEEENS_10bfloat16_tEfNS_4arch4Sm80ELb0ELb0ELb1ELb1ELb0ELb0ELb0ELb0ELi2ELi4ELi4ELi4ELb0EEENS1_21CollectiveEpilogueBwdISA_SB_SD_Li256ELb1ELb0ELi2EEENS1_19SingleTileSchedulerILb1ELb0ELb0ELi128EEEEEEEEEvNT_6ParamsE) ;  /* 0xfffefdd034007950 */ /* 0x000fea0003c3ffff */
        .type           $_ZN7cutlass13device_kernelIN5flash19enable_sm80_to_sm89INS1_16FlashAttnBwdSm80INS1_25CollectiveMainloopBwdSm80ILi2ELi2EN4cute5tupleIJNS5_1CILi128EEES8_NS7_ILi64EEEEEENS_10bfloat16_tEfNS_4arch4Sm80ELb0ELb0ELb1ELb1ELb0ELb0ELb0ELb0ELi2ELi4ELi4ELi4ELb0EEENS1_21CollectiveEpilogueBwdISA_SB_SD_Li256ELb1ELb0ELi2EEENS1_19SingleTileSchedulerILb1ELb0ELb0ELi128EEEEEEEEEvNT_6ParamsE$_ZZN4cute6upcastILi2ENS_5tupleIJNS_1CILi2EEES3_S3_EEENS1_IJNS2_ILi1EEENS2_ILi512EEEiEEEEEDaRKT0_RKT1_ENKUlRKT_RKT0_E_clIS3_iEEDaSG_SJ_,@function
        .size           $_ZN7cutlass13device_kernelIN5flash19enable_sm80_to_sm89INS1_16FlashAttnBwdSm80INS1_25CollectiveMainloopBwdSm80ILi2ELi2EN4cute5tupleIJNS5_1CILi128EEES8_NS7_ILi64EEEEEENS_10bfloat16_tEfNS_4arch4Sm80ELb0ELb0ELb1ELb1ELb0ELb0ELb0ELb0ELi2ELi4ELi4ELi4ELb0EEENS1_21CollectiveEpilogueBwdISA_SB_SD_Li256ELb1ELb0ELi2EEENS1_19SingleTileSchedulerILb1ELb0ELb0ELi128EEEEEEEEEvNT_6ParamsE$_ZZN4cute6upcastILi2ENS_5tupleIJNS_1CILi2EEES3_S3_EEENS1_IJNS2_ILi1EEENS2_ILi512EEEiEEEEEDaRKT0_RKT1_ENKUlRKT_RKT0_E_clIS3_iEEDaSG_SJ_,($_ZN7cutlass13device_kernelIN5flash19enable_sm80_to_sm89INS1_16FlashAttnBwdSm80INS1_25CollectiveMainloopBwdSm80ILi2ELi2EN4cute5tupleIJNS5_1CILi128EEES8_NS7_ILi64EEEEEENS_10bfloat16_tEfNS_4arch4Sm80ELb0ELb0ELb1ELb1ELb0ELb0ELb0ELb0ELi2ELi4ELi4ELi4ELb0EEENS1_21CollectiveEpilogueBwdISA_SB_SD_Li256ELb1ELb0ELi2EEENS1_19SingleTileSchedulerILb1ELb0ELb0ELi128EEEEEEEEEvNT_6ParamsE$_ZZN4cute7crd2crdINS_5tupleIJiiiNS_1CILi0EEEEEENS1_IJNS2_ILi32EEENS2_ILi4EEENS2_ILi2EEENS2_ILi1EEEEEENS1_IJS8_S8_S8_S8_EEEEEDaRKT_RKT0_RKT1_ENKUlRKT_RKT0_RKT1_E_clIiS5_S8_EEDaSM_SP_SS_ - $_ZN7cutlass13device_kernelIN5flash19enable_sm80_to_sm89INS1_16FlashAttnBwdSm80INS1_25CollectiveMainloopBwdSm80ILi2ELi2EN4cute5tupleIJNS5_1CILi128EEES8_NS7_ILi64EEEEEENS_10bfloat16_tEfNS_4arch4Sm80ELb0ELb0ELb1ELb1ELb0ELb0ELb0ELb0ELi2ELi4ELi4ELi4ELb0EEENS1_21CollectiveEpilogueBwdISA_SB_SD_Li256ELb1ELb0ELi2EEENS1_19SingleTileSchedulerILb1ELb0ELb0ELi128EEEEEEEEEvNT_6ParamsE$_ZZN4cute6upcastILi2ENS_5tupleIJNS_1CILi2EEES3_S3_EEENS1_IJNS2_ILi1EEENS2_ILi512EEEiEEEEEDaRKT0_RKT1_ENKUlRKT_RKT0_E_clIS3_iEEDaSG_SJ_)
$_ZN7cutlass13device_kernelIN5flash19enable_sm80_to_sm89INS1_16FlashAttnBwdSm80INS1_25CollectiveMainloopBwdSm80ILi2ELi2EN4cute5tupleIJNS5_1CILi128EEES8_NS7_ILi64EEEEEENS_10bfloat16_tEfNS_4arch4Sm80ELb0ELb0ELb1ELb1ELb0ELb0ELb0ELb0ELi2ELi4ELi4ELi4ELb0EEENS1_21CollectiveEpilogueBwdISA_SB_SD_Li256ELb1ELb0ELi2EEENS1_19SingleTileSchedulerILb1ELb0ELb0ELi128EEEEEEEEEvNT_6ParamsE$_ZZN4cute6upcastILi2ENS_5tupleIJNS_1CILi2EEES3_S3_EEENS1_IJNS2_ILi1EEENS2_ILi512EEEiEEEEEDaRKT0_RKT1_ENKUlRKT_RKT0_E_clIS3_iEEDaSG_SJ_:
        /* <DEDUP_REMOVED lines=9> */
        .type           $_ZN7cutlass13device_kernelIN5flash19enable_sm80_to_sm89INS1_16FlashAttnBwdSm80INS1_25CollectiveMainloopBwdSm80ILi2ELi2EN4cute5tupleIJNS5_1CILi128EEES8_NS7_ILi64EEEEEENS_10bfloat16_tEfNS_4arch4Sm80ELb0ELb0ELb1ELb1ELb0ELb0ELb0ELb0ELi2ELi4ELi4ELi4ELb0EEENS1_21CollectiveEpilogueBwdISA_SB_SD_Li256ELb1ELb0ELi2EEENS1_19SingleTileSchedulerILb1ELb0ELb0ELi128EEEEEEEEEvNT_6ParamsE$_ZZN4cute7crd2crdINS_5tupleIJiiiNS_1CILi0EEEEEENS1_IJNS2_ILi32EEENS2_ILi4EEENS2_ILi2EEENS2_ILi1EEEEEENS1_IJS8_S8_S8_S8_EEEEEDaRKT_RKT0_RKT1_ENKUlRKT_RKT0_RKT1_E_clIiS5_S8_EEDaSM_SP_SS_,@function
        .size           $_ZN7cutlass13device_kernelIN5flash19enable_sm80_to_sm89INS1_16FlashAttnBwdSm80INS1_25CollectiveMainloopBwdSm80ILi2ELi2EN4cute5tupleIJNS5_1CILi128EEES8_NS7_ILi64EEEEEENS_10bfloat16_tEfNS_4arch4Sm80ELb0ELb0ELb1ELb1ELb0ELb0ELb0ELb0ELi2ELi4ELi4ELi4ELb0EEENS1_21CollectiveEpilogueBwdISA_SB_SD_Li256ELb1ELb0ELi2EEENS1_19SingleTileSchedulerILb1ELb0ELb0ELi128EEEEEEEEEvNT_6ParamsE$_ZZN4cute7crd2crdINS_5tupleIJiiiNS_1CILi0EEEEEENS1_IJNS2_ILi32EEENS2_ILi4EEENS2_ILi2EEENS2_ILi1EEEEEENS1_IJS8_S8_S8_S8_EEEEEDaRKT_RKT0_RKT1_ENKUlRKT_RKT0_RKT1_E_clIiS5_S8_EEDaSM_SP_SS_,($_ZN7cutlass13device_kernelIN5flash19enable_sm80_to_sm89INS1_16FlashAttnBwdSm80INS1_25CollectiveMainloopBwdSm80ILi2ELi2EN4cute5tupleIJNS5_1CILi128EEES8_NS7_ILi64EEEEEENS_10bfloat16_tEfNS_4arch4Sm80ELb0ELb0ELb1ELb1ELb0ELb0ELb0ELb0ELi2ELi4ELi4ELi4ELb0EEENS1_21CollectiveEpilogueBwdISA_SB_SD_Li256ELb1ELb0ELi2EEENS1_19SingleTileSchedulerILb1ELb0ELb0ELi128EEEEEEEEEvNT_6ParamsE$_ZZN4cute7crd2crdINS_5tupleIJiiiNS_1CILi0EEEEEENS1_IJNS2_ILi32EEENS2_ILi4EEENS2_ILi2EEENS2_ILi1EEEEEENS1_IJS8_S8_S8_S8_EEEEEDaRKT_RKT0_RKT1_ENKUlRKT_RKT0_RKT1_E_clIiS6_S8_EEDaSM_SP_SS_ - $_ZN7cutlass13device_kernelIN5flash19enable_sm80_to_sm89INS1_16FlashAttnBwdSm80INS1_25CollectiveMainloopBwdSm80ILi2ELi2EN4cute5tupleIJNS5_1CILi128EEES8_NS7_ILi64EEEEEENS_10bfloat16_tEfNS_4arch4Sm80ELb0ELb0ELb1ELb1ELb0ELb0ELb0ELb0ELi2ELi4ELi4ELi4ELb0EEENS1_21CollectiveEpilogueBwdISA_SB_SD_Li256ELb1ELb0ELi2EEENS1_19SingleTileSchedulerILb1ELb0ELb0ELi128EEEEEEEEEvNT_6ParamsE$_ZZN4cute7crd2crdINS_5tupleIJiiiNS_1CILi0EEEEEENS1_IJNS2_ILi32EEENS2_ILi4EEENS2_ILi2EEENS2_ILi1EEEEEENS1_IJS8_S8_S8_S8_EEEEEDaRKT_RKT0_RKT1_ENKUlRKT_RKT0_RKT1_E_clIiS5_S8_EEDaSM_SP_SS_)
$_ZN7cutlass13device_kernelIN5flash19enable_sm80_to_sm89INS1_16FlashAttnBwdSm80INS1_25CollectiveMainloopBwdSm80ILi2ELi2EN4cute5tupleIJNS5_1CILi128EEES8_NS7_ILi64EEEEEENS_10bfloat16_tEfNS_4arch4Sm80ELb0ELb0ELb1ELb1ELb0ELb0ELb0ELb0ELi2ELi4ELi4ELi4ELb0EEENS1_21CollectiveEpilogueBwdISA_SB_SD_Li256ELb1ELb0ELi2EEENS1_19SingleTileSchedulerILb1ELb0ELb0ELi128EEEEEEEEEvNT_6ParamsE$_ZZN4cute7crd2crdINS_5tupleIJiiiNS_1CILi0EEEEEENS1_IJNS2_ILi32EEENS2_ILi4EEENS2_ILi2EEENS2_ILi1EEEEEENS1_IJS8_S8_S8_S8_EEEEEDaRKT_RKT0_RKT1_ENKUlRKT_RKT0_RKT1_E_clIiS5_S8_EEDaSM_SP_SS_:
[----:B------:R-:W-:Y:S02]  /*102c0*/  MOV R8, R6 ;  /* 0x0000000600087202 */ /* 0x000fe40000000f00 */
[----:B------:R-:W-:-:S04]  /*102d0*/  MOV R9, 0x0 ;  /* 0x0000000000097802 */ /* 0x000fc80000000f00 */
[----:B------:R-:W-:Y:S05]  /*102e0*/  RET.REL.NODEC R8 `(_ZN7cutlass13device_kernelIN5flash19enable_sm80_to_sm89INS1_16FlashAttnBwdSm80INS1_25CollectiveMainloopBwdSm80ILi2ELi2EN4cute5tupleIJNS5_1CILi128EEES8_NS7_ILi64EEEEEENS_10bfloat16_tEfNS_4arch4Sm80ELb0ELb0ELb1ELb1ELb0ELb0ELb0ELb0ELi2ELi4ELi4ELi4ELb0EEENS1_21CollectiveEpilogueBwdISA_SB_SD_Li256ELb1ELb0ELi2EEENS1_19SingleTileSchedulerILb1ELb0ELb0ELi128EEEEEEEEEvNT_6ParamsE) ;  /* 0xfffefd1008007950 */ /* 0x000fea0003c3ffff */
        .type           $_ZN7cutlass13device_kernelIN5flash19enable_sm80_to_sm89INS1_16FlashAttnBwdSm80INS1_25CollectiveMainloopBwdSm80ILi2ELi2EN4cute5tupleIJNS5_1CILi128EEES8_NS7_ILi64EEEEEENS_10bfloat16_tEfNS_4arch4Sm80ELb0ELb0ELb1ELb1ELb0ELb0ELb0ELb0ELi2ELi4ELi4ELi4ELb0EEENS1_21CollectiveEpilogueBwdISA_SB_SD_Li256ELb1ELb0ELi2EEENS1_19SingleTileSchedulerILb1ELb0ELb0ELi128EEEEEEEEEvNT_6ParamsE$_ZZN4cute7crd2crdINS_5tupleIJiiiNS_1CILi0EEEEEENS1_IJNS2_ILi32EEENS2_ILi4EEENS2_ILi2EEENS2_ILi1EEEEEENS1_IJS8_S8_S8_S8_EEEEEDaRKT_RKT0_RKT1_ENKUlRKT_RKT0_RKT1_E_clIiS6_S8_EEDaSM_SP_SS_,@function
        .size           $_ZN7cutlass13device_kernelIN5flash19enable_sm80_to_sm89INS1_16FlashAttnBwdSm80INS1_25CollectiveMainloopBwdSm80ILi2ELi2EN4cute5tupleIJNS5_1CILi128EEES8_NS7_ILi64EEEEEENS_10bfloat16_tEfNS_4arch4Sm80ELb0ELb0ELb1ELb1ELb0ELb0ELb0ELb0ELi2ELi4ELi4ELi4ELb0EEENS1_21CollectiveEpilogueBwdISA_SB_SD_Li256ELb1ELb0ELi2EEENS1_19SingleTileSchedulerILb1ELb0ELb0ELi128EEEEEEEEEvNT_6ParamsE$_ZZN4cute7crd2crdINS_5tupleIJiiiNS_1CILi0EEEEEENS1_IJNS2_ILi32EEENS2_ILi4EEENS2_ILi2EEENS2_ILi1EEEEEENS1_IJS8_S8_S8_S8_EEEEEDaRKT_RKT0_RKT1_ENKUlRKT_RKT0_RKT1_E_clIiS6_S8_EEDaSM_SP_SS_,($_ZN7cutlass13device_kernelIN5flash19enable_sm80_to_sm89INS1_16FlashAttnBwdSm80INS1_25CollectiveMainloopBwdSm80ILi2ELi2EN4cute5tupleIJNS5_1CILi128EEES8_NS7_ILi64EEEEEENS_10bfloat16_tEfNS_4arch4Sm80ELb0ELb0ELb1ELb1ELb0ELb0ELb0ELb0ELi2ELi4ELi4ELi4ELb0EEENS1_21CollectiveEpilogueBwdISA_SB_SD_Li256ELb1ELb0ELi2EEENS1_19SingleTileSchedulerILb1ELb0ELb0ELi128EEEEEEEEEvNT_6ParamsE$_ZZN4cute7crd2crdINS_5tupleIJiiiNS_1CILi0EEEEEENS1_IJNS2_ILi32EEENS2_ILi4EEENS2_ILi2EEENS2_ILi1EEEEEENS1_IJS8_S8_S8_S8_EEEEEDaRKT_RKT0_RKT1_ENKUlRKT_RKT0_RKT1_E_clIiS7_S8_EEDaSM_SP_SS_ - $_ZN7cutlass13device_kernelIN5flash19enable_sm80_to_sm89INS1_16FlashAttnBwdSm80INS1_25CollectiveMainloopBwdSm80ILi2ELi2EN4cute5tupleIJNS5_1CILi128EEES8_NS7_ILi64EEEEEENS_10bfloat16_tEfNS_4arch4Sm80ELb0ELb0ELb1ELb1ELb0ELb0ELb0ELb0ELi2ELi4ELi4ELi4ELb0EEENS1_21CollectiveEpilogueBwdISA_SB_SD_Li256ELb1ELb0ELi2EEENS1_19SingleTileSchedulerILb1ELb0ELb0ELi128EEEEEEEEEvNT_6ParamsE$_ZZN4cute7crd2crdINS_5tupleIJiiiNS_1CILi0EEEEEENS1_IJNS2_ILi32EEENS2_ILi4EEENS2_ILi2EEENS2_ILi1EEEEEENS1_IJS8_S8_S8_S8_EEEEEDaRKT_RKT0_RKT1_ENKUlRKT_RKT0_RKT1_E_clIiS6_S8_EEDaSM_SP_SS_)
$_ZN7cutlass13device_kernelIN5flash19enable_sm80_to_sm89INS1_16FlashAttnBwdSm80INS1_25CollectiveMainloopBwdSm80ILi2ELi2EN4cute5tupleIJNS5_1CILi128EEES8_NS7_ILi64EEEEEENS_10bfloat16_tEfNS_4arch4Sm80ELb0ELb0ELb1ELb1ELb0ELb0ELb0ELb0ELi2ELi4ELi4ELi4ELb0EEENS1_21CollectiveEpilogueBwdISA_SB_SD_Li256ELb1ELb0ELi2EEENS1_19SingleTileSchedulerILb1ELb0ELb0ELi128EEEEEEEEEvNT_6ParamsE$_ZZN4cute7crd2crdINS_5tupleIJiiiNS_1CILi0EEEEEENS1_IJNS2_ILi32EEENS2_ILi4EEENS2_ILi2EEENS2_ILi1EEEEEENS1_IJS8_S8_S8_S8_EEEEEDaRKT_RKT0_RKT1_ENKUlRKT_RKT0_RKT1_E_clIiS6_S8_EEDaSM_SP_SS_:
[----:B------:R-:W-:Y:S02]  /*102f0*/  MOV R8, R2 ;  /* 0x0000000200087202 */ /* 0x000fe40000000f00 */
[----:B------:R-:W-:-:S04]  /*10300*/  MOV R9, 0x0 ;  /* 0x0000000000097802 */ /* 0x000fc80000000f00 */
[----:B------:R-:W-:Y:S05]  /*10310*/  RET.REL.NODEC R8 `(_ZN7cutlass13device_kernelIN5flash19enable_sm80_to_sm89INS1_16FlashAttnBwdSm80INS1_25CollectiveMainloopBwdSm80ILi2ELi2EN4cute5tupleIJNS5_1CILi128EEES8_NS7_ILi64EEEEEENS_10bfloat16_tEfNS_4arch4Sm80ELb0ELb0ELb1ELb1ELb0ELb0ELb0ELb0ELi2ELi4ELi4ELi4ELb0EEENS1_21CollectiveEpilogueBwdISA_SB_SD_Li256ELb1ELb0ELi2EEENS1_19SingleTileSchedulerILb1ELb0ELb0ELi128EEEEEEEEEvNT_6ParamsE) ;  /* 0xfffefce008007950 */ /* 0x000fea0003c3ffff */
        .type           $_ZN7cutlass13device_kernelIN5flash19enable_sm80_to_sm89INS1_16FlashAttnBwdSm80INS1_25CollectiveMainloopBwdSm80ILi2ELi2EN4cute5tupleIJNS5_1CILi128EEES8_NS7_ILi64EEEEEENS_10bfloat16_tEfNS_4arch4Sm80ELb0ELb0ELb1ELb1ELb0ELb0ELb0ELb0ELi2ELi4ELi4ELi4ELb0EEENS1_21CollectiveEpilogueBwdISA_SB_SD_Li256ELb1ELb0ELi2EEENS1_19SingleTileSchedulerILb1ELb0ELb0ELi128EEEEEEEEEvNT_6ParamsE$_ZZN4cute7crd2crdINS_5tupleIJiiiNS_1CILi0EEEEEENS1_IJNS2_ILi32EEENS2_ILi4EEENS2_ILi2EEENS2_ILi1EEEEEENS1_IJS8_S8_S8_S8_EEEEEDaRKT_RKT0_RKT1_ENKUlRKT_RKT0_RKT1_E_clIiS7_S8_EEDaSM_SP_SS_,@function
        .size           $_ZN7cutlass13device_kernelIN5flash19enable_sm80_to_sm89INS1_16FlashAttnBwdSm80INS1_25CollectiveMainloopBwdSm80ILi2ELi2EN4cute5tupleIJNS5_1CILi128EEES8_NS7_ILi64EEEEEENS_10bfloat16_tEfNS_4arch4Sm80ELb0ELb0ELb1ELb1ELb0ELb0ELb0ELb0ELi2ELi4ELi4ELi4ELb0EEENS1_21CollectiveEpilogueBwdISA_SB_SD_Li256ELb1ELb0ELi2EEENS1_19SingleTileSchedulerILb1ELb0ELb0ELi128EEEEEEEEEvNT_6ParamsE$_ZZN4cute7crd2crdINS_5tupleIJiiiNS_1CILi0EEEEEENS1_IJNS2_ILi32EEENS2_ILi4EEENS2_ILi2EEENS2_ILi1EEEEEENS1_IJS8_S8_S8_S8_EEEEEDaRKT_RKT0_RKT1_ENKUlRKT_RKT0_RKT1_E_clIiS7_S8_EEDaSM_SP_SS_,($_ZN7cutlass13device_kernelIN5flash19enable_sm80_to_sm89INS1_16FlashAttnBwdSm80INS1_25CollectiveMainloopBwdSm80ILi2ELi2EN4cute5tupleIJNS5_1CILi128EEES8_NS7_ILi64EEEEEENS_10bfloat16_tEfNS_4arch4Sm80ELb0ELb0ELb1ELb1ELb0ELb0ELb0ELb0ELi2ELi4ELi4ELi4ELb0EEENS1_21CollectiveEpilogueBwdISA_SB_SD_Li256ELb1ELb0ELi2EEENS1_19SingleTileSchedulerILb1ELb0ELb0ELi128EEEEEEEEEvNT_6ParamsE$_ZZN4cute7flattenINS_5tupleIJNS1_IJNS_1CILi0EEENS1_IJNS2_ILi1EEENS2_ILi512EEEiEEEEEENS2_ILi4096EEENS1_IJiNS2_ILi8192EEEEEEEEEEEDaRKT_ENKUlRKT_E_clIS7_EEDaSH_ - $_ZN7cutlass13device_kernelIN5flash19enable_sm80_to_sm89INS1_16FlashAttnBwdSm80INS1_25CollectiveMainloopBwdSm80ILi2ELi2EN4cute5tupleIJNS5_1CILi128EEES8_NS7_ILi64EEEEEENS_10bfloat16_tEfNS_4arch4Sm80ELb0ELb0ELb1ELb1ELb0ELb0ELb0ELb0ELi2ELi4ELi4ELi4ELb0EEENS1_21CollectiveEpilogueBwdISA_SB_SD_Li256ELb1ELb0ELi2EEENS1_19SingleTileSchedulerILb1ELb0ELb0ELi128EEEEEEEEEvNT_6ParamsE$_ZZN4cute7crd2crdINS_5tupleIJiiiNS_1CILi0EEEEEENS1_IJNS2_ILi32EEENS2_ILi4EEENS2_ILi2EEENS2_ILi1EEEEEENS1_IJS8_S8_S8_S8_EEEEEDaRKT_RKT0_RKT1_ENKUlRKT_RKT0_RKT1_E_clIiS7_S8_EEDaSM_SP_SS_)
$_ZN7cutlass13device_kernelIN5flash19enable_sm80_to_sm89INS1_16FlashAttnBwdSm80INS1_25CollectiveMainloopBwdSm80ILi2ELi2EN4cute5tupleIJNS5_1CILi128EEES8_NS7_ILi64EEEEEENS_10bfloat16_tEfNS_4arch4Sm80ELb0ELb0ELb1ELb1ELb0ELb0ELb0ELb0ELi2ELi4ELi4ELi4ELb0EEENS1_21CollectiveEpilogueBwdISA_SB_SD_Li256ELb1ELb0ELi2EEENS1_19SingleTileSchedulerILb1ELb0ELb0ELi128EEEEEEEEEvNT_6ParamsE$_ZZN4cute7crd2crdINS_5tupleIJiiiNS_1CILi0EEEEEENS1_IJNS2_ILi32EEENS2_ILi4EEENS2_ILi2EEENS2_ILi1EEEEEENS1_IJS8_S8_S8_S8_EEEEEDaRKT_RKT0_RKT1_ENKUlRKT_RKT0_RKT1_E_clIiS7_S8_EEDaSM_SP_SS_:
[----:B------:R-:W-:-:S04]  /*10320*/  MOV R3, 0x0 ;  /* 0x0000000000037802 */ /* 0x000fc80000000f00 */
[----:B------:R-:W-:Y:S05]  /*10330*/  RET.REL.NODEC R2 `(_ZN7cutlass13device_kernelIN5flash19enable_sm80_to_sm89INS1_16FlashAttnBwdSm80INS1_25CollectiveMainloopBwdSm80ILi2ELi2EN4cute5tupleIJNS5_1CILi128EEES8_NS7_ILi64EEEEEENS_10bfloat16_tEfNS_4arch4Sm80ELb0ELb0ELb1ELb1ELb0ELb0ELb0ELb0ELi2ELi4ELi4ELi4ELb0EEENS1_21CollectiveEpilogueBwdISA_SB_SD_Li256ELb1ELb0ELi2EEENS1_19SingleTileSchedulerILb1ELb0ELb0ELi128EEEEEEEEEvNT_6ParamsE) ;  /* 0xfffefcc002007950 */ /* 0x000fea0003c3ffff */
        .type           $_ZN7cutlass13device_kernelIN5flash19enable_sm80_to_sm89INS1_16FlashAttnBwdSm80INS1_25CollectiveMainloopBwdSm80ILi2ELi2EN4cute5tupleIJNS5_1CILi128EEES8_NS7_ILi64EEEEEENS_10bfloat16_tEfNS_4arch4Sm80ELb0ELb0ELb1ELb1ELb0ELb0ELb0ELb0ELi2ELi4ELi4ELi4ELb0EEENS1_21CollectiveEpilogueBwdISA_SB_SD_Li256ELb1ELb0ELi2EEENS1_19SingleTileSchedulerILb1ELb0ELb0ELi128EEEEEEEEEvNT_6ParamsE$_ZZN4cute7flattenINS_5tupleIJNS1_IJNS_1CILi0EEENS1_IJNS2_ILi1EEENS2_ILi512EEEiEEEEEENS2_ILi4096EEENS1_IJiNS2_ILi8192EEEEEEEEEEEDaRKT_ENKUlRKT_E_clIS7_EEDaSH_,@function
        .size           $_ZN7cutlass13device_kernelIN5flash19enable_sm80_to_sm89INS1_16FlashAttnBwdSm80INS1_25CollectiveMainloopBwdSm80ILi2ELi2EN4cute5tupleIJNS5_1CILi128EEES8_NS7_ILi64EEEEEENS_10bfloat16_tEfNS_4arch4Sm80ELb0ELb0ELb1ELb1ELb0ELb0ELb0ELb0ELi2ELi4ELi4ELi4ELb0EEENS1_21CollectiveEpilogueBwdISA_SB_SD_Li256ELb1ELb0ELi2EEENS1_19SingleTileSchedulerILb1ELb0ELb0ELi128EEEEEEEEEvNT_6ParamsE$_ZZN4cute7flattenINS_5tupleIJNS1_IJNS_1CILi0EEENS1_IJNS2_ILi1EEENS2_ILi512EEEiEEEEEENS2_ILi4096EEENS1_IJiNS2_ILi8192EEEEEEEEEEEDaRKT_ENKUlRKT_E_clIS7_EEDaSH_,($_ZN7cutlass13device_kernelIN5flash19enable_sm80_to_sm89INS1_16FlashAttnBwdSm80INS1_25CollectiveMainloopBwdSm80ILi2ELi2EN4cute5tupleIJNS5_1CILi128EEES8_NS7_ILi64EEEEEENS_10bfloat16_tEfNS_4arch4Sm80ELb0ELb0ELb1ELb1ELb0ELb0ELb0ELb0ELi2ELi4ELi4ELi4ELb0EEENS1_21CollectiveEpilogueBwdISA_SB_SD_Li256ELb1ELb0ELi2EEENS1_19SingleTileSchedulerILb1ELb0ELb0ELi128EEEEEEEEEvNT_6ParamsE$_ZZN4cute7flattenINS_5tupleIJNS1_IJNS_1CILi0EEENS1_IJNS2_ILi1EEENS2_ILi512EEEiEEEEEENS2_ILi4096EEENS1_IJiNS2_ILi8192EEEEEEEEEEEDaRKT_ENKUlRKT_E_clISA_EEDaSH_ - $_ZN7cutlass13device_kernelIN5flash19enable_sm80_to_sm89INS1_16FlashAttnBwdSm80INS1_25CollectiveMainloopBwdSm80ILi2ELi2EN4cute5tupleIJNS5_1CILi128EEES8_NS7_ILi64EEEEEENS_10bfloat16_tEfNS_4arch4Sm80ELb0ELb0ELb1ELb1ELb0ELb0ELb0ELb0ELi2ELi4ELi4ELi4ELb0EEENS1_21CollectiveEpilogueBwdISA_SB_SD_Li256ELb1ELb0ELi2EEENS1_19SingleTileSchedulerILb1ELb0ELb0ELi128EEEEEEEEEvNT_6ParamsE$_ZZN4cute7flattenINS_5tupleIJNS1_IJNS_1CILi0EEENS1_IJNS2_ILi1EEENS2_ILi512EEEiEEEEEENS2_ILi4096EEENS1_IJiNS2_ILi8192EEEEEEEEEEEDaRKT_ENKUlRKT_E_clIS7_EEDaSH_)
$_ZN7cutlass13device_kernelIN5flash19enable_sm80_to_sm89INS1_16FlashAttnBwdSm80INS1_25CollectiveMainloopBwdSm80ILi2ELi2EN4cute5tupleIJNS5_1CILi128EEES8_NS7_ILi64EEEEEENS_10bfloat16_tEfNS_4arch4Sm80ELb0ELb0ELb1ELb1ELb0ELb0ELb0ELb0ELi2ELi4ELi4ELi4ELb0EEENS1_21CollectiveEpilogueBwdISA_SB_SD_Li256ELb1ELb0ELi2EEENS1_19SingleTileSchedulerILb1ELb0ELb0ELi128EEEEEEEEEvNT_6ParamsE$_ZZN4cute7flattenINS_5tupleIJNS1_IJNS_1CILi0EEENS1_IJNS2_ILi1EEENS2_ILi512EEEiEEEEEENS2_ILi4096EEENS1_IJiNS2_ILi8192EEEEEEEEEEEDaRKT_ENKUlRKT_E_clIS7_EEDaSH_:
[----:B------:R-:W-:-:S06]  /*10340*/  IADD3 R3, R41, -c[0x0][0x20], RZ ;  /* 0x8000080029037a10 */ /* 0x000fcc0007ffe0ff */
[----:B------:R-:W5:Y:S01]  /*10350*/  LDL R3, [R3] ;  /* 0x0000000003037983 */ /* 0x000f620000100800 */
[----:B------:R-:W-:-:S03]  /*10360*/  MOV R2, 0x10380 ;  /* 0x0001038000027802 */ /* 0x000fc60000000f00 */
[----:B-----5:R-:W-:Y:S05]  /*10370*/  CALL.REL.NOINC `($_ZN7cutlass13device_kernelIN5flash19enable_sm80_to_sm89INS1_16FlashAttnBwdSm80INS1_25CollectiveMainloopBwdSm80ILi2ELi2EN4cute5tupleIJNS5_1CILi128EEES8_NS7_ILi64EEEEEENS_10bfloat16_tEfNS_4arch4Sm80ELb0ELb0ELb1ELb1ELb0ELb0ELb0ELb0ELi2ELi4ELi4ELi4ELb0EEENS1_21CollectiveEpilogueBwdISA_SB_SD_Li256ELb1ELb0ELi2EEENS1_19SingleTileSchedulerILb1ELb0ELb0ELi128EEEEEEEEEvNT_6ParamsE$_ZZN4cute16flatten_to_tupleINS_5tupleIJNS_1CILi0EEENS1_IJNS2_ILi1EEENS2_ILi512EEEiEEEEEEEEDaRKT_ENKUlRKT_E_clIS6_EEDaSD_) ;  /* 0xffffd3d000007944 */ /* 0x020fea0003c3ffff */
[----:B------:R-:W-:Y:S02]  /*10380*/  MOV R10, 0x103a0 ;  /* 0x000103a0000a7802 */ /* 0x000fe40000000f00 */
[----:B------:R-:W-:Y:S05]  /*10390*/  CALL.REL.NOINC `($_ZN7cutlass13device_kernelIN5flash19enable_sm80_to_sm89INS1_16FlashAttnBwdSm80INS1_25CollectiveMainloopBwdSm80ILi2ELi2EN4cute5tupleIJNS5_1CILi128EEES8_NS7_ILi64EEEEEENS_10bfloat16_tEfNS_4arch4Sm80ELb0ELb0ELb1ELb1ELb0ELb0ELb0ELb0ELi2ELi4ELi4ELi4ELb0EEENS1_21CollectiveEpilogueBwdISA_SB_SD_Li256ELb1ELb0ELi2EEENS1_19SingleTileSchedulerILb1ELb0ELb0ELi128EEEEEEEEEvNT_6ParamsE$_ZZN4cute12filter_tupleINS_5tupleIJNS_1CILi0EEENS1_IJNS2_ILi1EEENS2_ILi512EEEiEEEEEEZNS_16flatten_to_tupleIS7_EEDaRKT_EUlRKT_E_EEDaSB_OT0_ENKUlDpSE_E_clIJNS1_IJS3_EEES6_EEEDaSI_) ;  /* 0xffffc7e000007944 */ /* 0x000fea0003c3ffff */
[----:B-----5:R-:W-:Y:S02]  /*103a0*/  MOV R10, R2 ;  /* 0x00000002000a7202 */ /* 0x020fe40000000f00 */
[----:B------:R-:W-:Y:S02]  /*103b0*/  MOV R2, R6 ;  /* 0x0000000600027202 */ /* 0x000fe40000000f00 */
[----:B------:R-:W-:-:S04]  /*103c0*/  MOV R3, 0x0 ;  /* 0x0000000000037802 */ /* 0x000fc80000000f00 */
[----:B------:R-:W-:Y:S05]  /*103d0*/  RET.REL.NODEC R2 `(_ZN7cutlass13device_kernelIN5flash19enable_sm80_to_sm89INS1_16FlashAttnBwdSm80INS1_25CollectiveMainloopBwdSm80ILi2ELi2EN4cute5tupleIJNS5_1CILi128EEES8_NS7_ILi64EEEEEENS_10bfloat16_tEfNS_4arch4Sm80ELb0ELb0ELb1ELb1ELb0ELb0ELb0ELb0ELi2ELi4ELi4ELi4ELb0EEENS1_21CollectiveEpilogueBwdISA_SB_SD_Li256ELb1ELb0ELi2EEENS1_19SingleTileSchedulerILb1ELb0ELb0ELi128EEEEEEEEEvNT_6ParamsE) ;  /* 0xfffefc2002007950 */ /* 0x000fea0003c3ffff */
        .type           $_ZN7cutlass13device_kernelIN5flash19enable_sm80_to_sm89INS1_16FlashAttnBwdSm80INS1_25CollectiveMainloopBwdSm80ILi2ELi2EN4cute5tupleIJNS5_1CILi128EEES8_NS7_ILi64EEEEEENS_10bfloat16_tEfNS_4arch4Sm80ELb0ELb0ELb1ELb1ELb0ELb0ELb0ELb0ELi2ELi4ELi4ELi4ELb0EEENS1_21CollectiveEpilogueBwdISA_SB_SD_Li256ELb1ELb0ELi2EEENS1_19SingleTileSchedulerILb1ELb0ELb0ELi128EEEEEEEEEvNT_6ParamsE$_ZZN4cute7flattenINS_5tupleIJNS1_IJNS_1CILi0EEENS1_IJNS2_ILi1EEENS2_ILi512EEEiEEEEEENS2_ILi4096EEENS1_IJiNS2_ILi8192EEEEEEEEEEEDaRKT_ENKUlRKT_E_clISA_EEDaSH_,@function
        .size           $_ZN7cutlass13device_kernelIN5flash19enable_sm80_to_sm89INS1_16FlashAttnBwdSm80INS1_25CollectiveMainloopBwdSm80ILi2ELi2EN4cute5tupleIJNS5_1CILi128EEES8_NS7_ILi64EEEEEENS_10bfloat16_tEfNS_4arch4Sm80ELb0ELb0ELb1ELb1ELb0ELb0ELb0ELb0ELi2ELi4ELi4ELi4ELb0EEENS1_21CollectiveEpilogueBwdISA_SB_SD_Li256ELb1ELb0ELi2EEENS1_19SingleTileSchedulerILb1ELb0ELb0ELi128EEEEEEEEEvNT_6ParamsE$_ZZN4cute7flattenINS_5tupleIJNS1_IJNS_1CILi0EEENS1_IJNS2_ILi1EEENS2_ILi512EEEiEEEEEENS2_ILi4096EEENS1_IJiNS2_ILi8192EEEEEEEEEEEDaRKT_ENKUlRKT_E_clISA_EEDaSH_,($_ZN7cutlass13device_kernelIN5flash19enable_sm80_to_sm89INS1_16FlashAttnBwdSm80INS1_25CollectiveMainloopBwdSm80ILi2ELi2EN4cute5tupleIJNS5_1CILi128EEES8_NS7_ILi64EEEEEENS_10bfloat16_tEfNS_4arch4Sm80ELb0ELb0ELb1ELb1ELb0ELb0ELb0ELb0ELi2ELi4ELi4ELi4ELb0EEENS1_21CollectiveEpilogueBwdISA_SB_SD_Li256ELb1ELb0ELi2EEENS1_19SingleTileSchedulerILb1ELb0ELb0ELi128EEEEEEEEEvNT_6ParamsE$_ZZN4cute7flattenINS_5tupleIJNS_1CILi1EEENS1_IJNS2_ILi8EEEiiEEENS2_ILi64EEENS1_IJiNS2_ILi144EEENS2_ILi288EEEEEENS2_ILi512EEEEEEEEDaRKT_ENKUlRKT_E_clIS5_EEDaSH_ - $_ZN7cutlass13device_kernelIN5flash19enable_sm80_to_sm89INS1_16FlashAttnBwdSm80INS1_25CollectiveMainloopBwdSm80ILi2ELi2EN4cute5tupleIJNS5_1CILi128EEES8_NS7_ILi64EEEEEENS_10bfloat16_tEfNS_4arch4Sm80ELb0ELb0ELb1ELb1ELb0ELb0ELb0ELb0ELi2ELi4ELi4ELi4ELb0EEENS1_21CollectiveEpilogueBwdISA_SB_SD_Li256ELb1ELb0ELi2EEENS1_19SingleTileSchedulerILb1ELb0ELb0ELi128EEEEEEEEEvNT_6ParamsE$_ZZN4cute7flattenINS_5tupleIJNS1_IJNS_1CILi0EEENS1_IJNS2_ILi1EEENS2_ILi512EEEiEEEEEENS2_ILi4096EEENS1_IJiNS2_ILi8192EEEEEEEEEEEDaRKT_ENKUlRKT_E_clISA_EEDaSH_)
$_ZN7cutlass13device_kernelIN5flash19enable_sm80_to_sm89INS1_16FlashAttnBwdSm80INS1_25CollectiveMainloopBwdSm80ILi2ELi2EN4cute5tupleIJNS5_1CILi128EEES8_NS7_ILi64EEEEEENS_10bfloat16_tEfNS_4arch4Sm80ELb0ELb0ELb1ELb1ELb0ELb0ELb0ELb0ELi2ELi4ELi4ELi4ELb0EEENS1_21CollectiveEpilogueBwdISA_SB_SD_Li256ELb1ELb0ELi2EEENS1_19SingleTileSchedulerILb1ELb0ELb0ELi128EEEEEEEEEvNT_6ParamsE$_ZZN4cute7flattenINS_5tupleIJNS1_IJNS_1CILi0EEENS1_IJNS2_ILi1EEENS2_ILi512EEEiEEEEEENS2_ILi4096EEENS1_IJiNS2_ILi8192EEEEEEEEEEEDaRKT_ENKUlRKT_E_clISA_EEDaSH_:
[----:B------:R-:W-:Y:S02]  /*103e0*/  MOV R8, R2 ;  /* 0x0000000200087202 */ /* 0x000fe40000000f00 */
[----:B------:R-:W-:-:S04]  /*103f0*/  MOV R9, 0x0 ;  /* 0x0000000000097802 */ /* 0x000fc80000000f00 */
[----:B------:R-:W-:Y:S05]  /*10400*/  RET.REL.NODEC R8 `(_ZN7cutlass13device_kernelIN5flash19enable_sm80_to_sm89INS1_16FlashAttnBwdSm80INS1_25CollectiveMainloopBwdSm80ILi2ELi2EN4cute5tupleIJNS5_1CILi128EEES8_NS7_ILi64EEEEEENS_10bfloat16_tEfNS_4arch4Sm80ELb0ELb0ELb1ELb1ELb0ELb0ELb0ELb0ELi2ELi4ELi4ELi4ELb0EEENS1_21CollectiveEpilogueBwdISA_SB_SD_Li256ELb1ELb0ELi2EEENS1_19SingleTileSchedulerILb1ELb0ELb0ELi128EEEEEEEEEvNT_6ParamsE) ;  /* 0xfffefbf008007950 */ /* 0x000fea0003c3ffff */
        .type           $_ZN7cutlass13device_kernelIN5flash19enable_sm80_to_sm89INS1_16FlashAttnBwdSm80INS1_25CollectiveMainloopBwdSm80ILi2ELi2EN4cute5tupleIJNS5_1CILi128EEES8_NS7_ILi64EEEEEENS_10bfloat16_tEfNS_4arch4Sm80ELb0ELb0ELb1ELb1ELb0ELb0ELb0ELb0ELi2ELi4ELi4ELi4ELb0EEENS1_21CollectiveEpilogueBwdISA_SB_SD_Li256ELb1ELb0ELi2EEENS1_19SingleTileSchedulerILb1ELb0ELb0ELi128EEEEEEEEEvNT_6ParamsE$_ZZN4cute7flattenINS_5tupleIJNS_1CILi1EEENS1_IJNS2_ILi8EEEiiEEENS2_ILi64EEENS1_IJiNS2_ILi144EEENS2_ILi288EEEEEENS2_ILi512EEEEEEEEDaRKT_ENKUlRKT_E_clIS5_EEDaSH_,@function
        .size           $_ZN7cutlass13device_kernelIN5flash19enable_sm80_to_sm89INS1_16FlashAttnBwdSm80INS1_25CollectiveMainloopBwdSm80ILi2ELi2EN4cute5tupleIJNS5_1CILi128EEES8_NS7_ILi64EEEEEENS_10bfloat16_tEfNS_4arch4Sm80ELb0ELb0ELb1ELb1ELb0ELb0ELb0ELb0ELi2ELi4ELi4ELi4ELb0EEENS1_21CollectiveEpilogueBwdISA_SB_SD_Li256ELb1ELb0ELi2EEENS1_19SingleTileSchedulerILb1ELb0ELb0ELi128EEEEEEEEEvNT_6ParamsE$_ZZN4cute7flattenINS_5tupleIJNS_1CILi1EEENS1_IJNS2_ILi8EEEiiEEENS2_ILi64EEENS1_IJiNS2_ILi144EEENS2_ILi288EEEEEENS2_ILi512EEEEEEEEDaRKT_ENKUlRKT_E_clIS5_EEDaSH_,($_ZN7cutlass13device_kernelIN5flash19enable_sm80_to_sm89INS1_16FlashAttnBwdSm80INS1_25CollectiveMainloopBwdSm80ILi2ELi2EN4cute5tupleIJNS5_1CILi128EEES8_NS7_ILi64EEEEEENS_10bfloat16_tEfNS_4arch4Sm80ELb0ELb0ELb1ELb1ELb0ELb0ELb0ELb0ELi2ELi4ELi4ELi4ELb0EEENS1_21CollectiveEpilogueBwdISA_SB_SD_Li256ELb1ELb0ELi2EEENS1_19SingleTileSchedulerILb1ELb0ELb0ELi128EEEEEEEEEvNT_6ParamsE$_ZZN4cute7flattenINS_5tupleIJNS_1CILi1EEENS1_IJNS2_ILi8EEEiiEEENS2_ILi64EEENS1_IJiNS2_ILi144EEENS2_ILi288EEEEEENS2_ILi512EEEEEEEEDaRKT_ENKUlRKT_E_clIS9_EEDaSH_ - $_ZN7cutlass13device_kernelIN5flash19enable_sm80_to_sm89INS1_16FlashAttnBwdSm80INS1_25CollectiveMainloopBwdSm80ILi2ELi2EN4cute5tupleIJNS5_1CILi128EEES8_NS7_ILi64EEEEEENS_10bfloat16_tEfNS_4arch4Sm80ELb0ELb0ELb1ELb1ELb0ELb0ELb0ELb0ELi2ELi4ELi4ELi4ELb0EEENS1_21CollectiveEpilogueBwdISA_SB_SD_Li256ELb1ELb0ELi2EEENS1_19SingleTileSchedulerILb1ELb0ELb0ELi128EEEEEEEEEvNT_6ParamsE$_ZZN4cute7flattenINS_5tupleIJNS_1CILi1EEENS1_IJNS2_ILi8EEEiiEEENS2_ILi64EEENS1_IJiNS2_ILi144EEENS2_ILi288EEEEEENS2_ILi512EEEEEEEEDaRKT_ENKUlRKT_E_clIS5_EEDaSH_)
$_ZN7cutlass13device_kernelIN5flash19enable_sm80_to_sm89INS1_16FlashAttnBwdSm80INS1_25CollectiveMainloopBwdSm80ILi2ELi2EN4cute5tupleIJNS5_1CILi128EEES8_NS7_ILi64EEEEEENS_10bfloat16_tEfNS_4arch4Sm80ELb0ELb0ELb1ELb1ELb0ELb0ELb0ELb0ELi2ELi4ELi4ELi4ELb0EEENS1_21CollectiveEpilogueBwdISA_SB_SD_Li256ELb1ELb0ELi2EEENS1_19SingleTileSchedulerILb1ELb0ELb0ELi128EEEEEEEEEvNT_6ParamsE$_ZZN4cute7flattenINS_5tupleIJNS_1CILi1EEENS1_IJNS2_ILi8EEEiiEEENS2_ILi64EEENS1_IJiNS2_ILi144EEENS2_ILi288EEEEEENS2_ILi512EEEEEEEEDaRKT_ENKUlRKT_E_clIS5_EEDaSH_:
[----:B------:R-:W-:-:S04]  /*10410*/  MOV R5, 0x0 ;  /* 0x0000000000057802 */ /* 0x000fc80000000f00 */
[----:B------:R-:W-:Y:S05]  /*10420*/  RET.REL.NODEC R4 `(_ZN7cutlass13device_kernelIN5flash19enable_sm80_to_sm89INS1_16FlashAttnBwdSm80INS1_25CollectiveMainloopBwdSm80ILi2ELi2EN4cute5tupleIJNS5_1CILi128EEES8_NS7_ILi64EEEEEENS_10bfloat16_tEfNS_4arch4Sm80ELb0ELb0ELb1ELb1ELb0ELb0ELb0ELb0ELi2ELi4ELi4ELi4ELb0EEENS1_21CollectiveEpilogueBwdISA_SB_SD_Li256ELb1ELb0ELi2EEENS1_19SingleTileSchedulerILb1ELb0ELb0ELi128EEEEEEEEEvNT_6ParamsE) ;  /* 0xfffefbd004007950 */ /* 0x000fea0003c3ffff */
        .type           $_ZN7cutlass13device_kernelIN5flash19enable_sm80_to_sm89INS1_16FlashAttnBwdSm80INS1_25CollectiveMainloopBwdSm80ILi2ELi2EN4cute5tupleIJNS5_1CILi128EEES8_NS7_ILi64EEEEEENS_10bfloat16_tEfNS_4arch4Sm80ELb0ELb0ELb1ELb1ELb0ELb0ELb0ELb0ELi2ELi4ELi4ELi4ELb0EEENS1_21CollectiveEpilogueBwdISA_SB_SD_Li256ELb1ELb0ELi2EEENS1_19SingleTileSchedulerILb1ELb0ELb0ELi128EEEEEEEEEvNT_6ParamsE$_ZZN4cute7flattenINS_5tupleIJNS_1CILi1EEENS1_IJNS2_ILi8EEEiiEEENS2_ILi64EEENS1_IJiNS2_ILi144EEENS2_ILi288EEEEEENS2_ILi512EEEEEEEEDaRKT_ENKUlRKT_E_clIS9_EEDaSH_,@function
        .size           $_ZN7cutlass13device_kernelIN5flash19enable_sm80_to_sm89INS1_16FlashAttnBwdSm80INS1_25CollectiveMainloopBwdSm80ILi2ELi2EN4cute5tupleIJNS5_1CILi128EEES8_NS7_ILi64EEEEEENS_10bfloat16_tEfNS_4arch4Sm80ELb0ELb0ELb1ELb1ELb0ELb0ELb0ELb0ELi2ELi4ELi4ELi4ELb0EEENS1_21CollectiveEpilogueBwdISA_SB_SD_Li256ELb1ELb0ELi2EEENS1_19SingleTileSchedulerILb1ELb0ELb0ELi128EEEEEEEEEvNT_6ParamsE$_ZZN4cute7flattenINS_5tupleIJNS_1CILi1EEENS1_IJNS2_ILi8EEEiiEEENS2_ILi64EEENS1_IJiNS2_ILi144EEENS2_ILi288EEEEEENS2_ILi512EEEEEEEEDaRKT_ENKUlRKT_E_clIS9_EEDaSH_,($_ZN7cutlass13device_kernelIN5flash19enable_sm80_to_sm89INS1_16FlashAttnBwdSm80INS1_25CollectiveMainloopBwdSm80ILi2ELi2EN4cute5tupleIJNS5_1CILi128EEES8_NS7_ILi64EEEEEENS_10bfloat16_tEfNS_4arch4Sm80ELb0ELb0ELb1ELb1ELb0ELb0ELb0ELb0ELi2ELi4ELi4ELi4ELb0EEENS1_21CollectiveEpilogueBwdISA_SB_SD_Li256ELb1ELb0ELi2EEENS1_19SingleTileSchedulerILb1ELb0ELb0ELi128EEEEEEEEEvNT_6ParamsE$_ZZN4cute7flattenINS_5tupleIJNS_1CILi1EEENS1_IJiiiEEENS2_ILi64EEENS1_IJNS2_ILi72EEENS2_ILi144EEENS2_ILi288EEEEEENS2_ILi512EEEEEEEEDaRKT_ENKUlRKT_E_clIS4_EEDaSH_ - $_ZN7cutlass13device_kernelIN5flash19enable_sm80_to_sm89INS1_16FlashAttnBwdSm80INS1_25CollectiveMainloopBwdSm80ILi2ELi2EN4cute5tupleIJNS5_1CILi128EEES8_NS7_ILi64EEEEEENS_10bfloat16_tEfNS_4arch4Sm80ELb0ELb0ELb1ELb1ELb0ELb0ELb0ELb0ELi2ELi4ELi4ELi4ELb0EEENS1_21CollectiveEpilogueBwdISA_SB_SD_Li256ELb1ELb0ELi2EEENS1_19SingleTileSchedulerILb1ELb0ELb0ELi128EEEEEEEEEvNT_6ParamsE$_ZZN4cute7flattenINS_5tupleIJNS_1CILi1EEENS1_IJNS2_ILi8EEEiiEEENS2_ILi64EEENS1_IJiNS2_ILi144EEENS2_ILi288EEEEEENS2_ILi512EEEEEEEEDaRKT_ENKUlRKT_E_clIS9_EEDaSH_)
$_ZN7cutlass13device_kernelIN5flash19enable_sm80_to_sm89INS1_16FlashAttnBwdSm80INS1_25CollectiveMainloopBwdSm80ILi2ELi2EN4cute5tupleIJNS5_1CILi128EEES8_NS7_ILi64EEEEEENS_10bfloat16_tEfNS_4arch4Sm80ELb0ELb0ELb1ELb1ELb0ELb0ELb0ELb0ELi2ELi4ELi4ELi4ELb0EEENS1_21CollectiveEpilogueBwdISA_SB_SD_Li256ELb1ELb0ELi2EEENS1_19SingleTileSchedulerILb1ELb0ELb0ELi128EEEEEEEEEvNT_6ParamsE$_ZZN4cute7flattenINS_5tupleIJNS_1CILi1EEENS1_IJNS2_ILi8EEEiiEEENS2_ILi64EEENS1_IJiNS2_ILi144EEENS2_ILi288EEEEEENS2_ILi512EEEEEEEEDaRKT_ENKUlRKT_E_clIS9_EEDaSH_:
[----:B------:R-:W-:Y:S02]  /*10430*/  MOV R2, R5 ;  /* 0x0000000500027202 */ /* 0x000fe40000000f00 */
[----:B------:R-:W-:-:S04]  /*10440*/  MOV R5, 0x0 ;  /* 0x0000000000057802 */ /* 0x000fc80000000f00 */
[----:B------:R-:W-:Y:S05]  /*10450*/  RET.REL.NODEC R4 `(_ZN7cutlass13device_kernelIN5flash19enable_sm80_to_sm89INS1_16FlashAttnBwdSm80INS1_25CollectiveMainloopBwdSm80ILi2ELi2EN4cute5tupleIJNS5_1CILi128EEES8_NS7_ILi64EEEEEENS_10bfloat16_tEfNS_4arch4Sm80ELb0ELb0ELb1ELb1ELb0ELb0ELb0ELb0ELi2ELi4ELi4ELi4ELb0EEENS1_21CollectiveEpilogueBwdISA_SB_SD_Li256ELb1ELb0ELi2EEENS1_19SingleTileSchedulerILb1ELb0ELb0ELi128EEEEEEEEEvNT_6ParamsE) ;  /* 0xfffefba004007950 */ /* 0x000fea0003c3ffff */
        .type           $_ZN7cutlass13device_kernelIN5flash19enable_sm80_to_sm89INS1_16FlashAttnBwdSm80INS1_25CollectiveMainloopBwdSm80ILi2ELi2EN4cute5tupleIJNS5_1CILi128EEES8_NS7_ILi64EEEEEENS_10bfloat16_tEfNS_4arch4Sm80ELb0ELb0ELb1ELb1ELb0ELb0ELb0ELb0ELi2ELi4ELi4ELi4ELb0EEENS1_21CollectiveEpilogueBwdISA_SB_SD_Li256ELb1ELb0ELi2EEENS1_19SingleTileSchedulerILb1ELb0ELb0ELi128EEEEEEEEEvNT_6ParamsE$_ZZN4cute7flattenINS_5tupleIJNS_1CILi1EEENS1_IJiiiEEENS2_ILi64EEENS1_IJNS2_ILi72EEENS2_ILi144EEENS2_ILi288EEEEEENS2_ILi512EEEEEEEEDaRKT_ENKUlRKT_E_clIS4_EEDaSH_,@function
        .size           $_ZN7cutlass13device_kernelIN5flash19enable_sm80_to_sm89INS1_16FlashAttnBwdSm80INS1_25CollectiveMainloopBwdSm80ILi2ELi2EN4cute5tupleIJNS5_1CILi128EEES8_NS7_ILi64EEEEEENS_10bfloat16_tEfNS_4arch4Sm80ELb0ELb0ELb1ELb1ELb0ELb0ELb0ELb0ELi2ELi4ELi4ELi4ELb0EEENS1_21CollectiveEpilogueBwdISA_SB_SD_Li256ELb1ELb0ELi2EEENS1_19SingleTileSchedulerILb1ELb0ELb0ELi128EEEEEEEEEvNT_6ParamsE$_ZZN4cute7flattenINS_5tupleIJNS_1CILi1EEENS1_IJiiiEEENS2_ILi64EEENS1_IJNS2_ILi72EEENS2_ILi144EEENS2_ILi288EEEEEENS2_ILi512EEEEEEEEDaRKT_ENKUlRKT_E_clIS4_EEDaSH_,($_ZN7cutlass13device_kernelIN5flash19enable_sm80_to_sm89INS1_16FlashAttnBwdSm80INS1_25CollectiveMainloopBwdSm80ILi2ELi2EN4cute5tupleIJNS5_1CILi128EEES8_NS7_ILi64EEEEEENS_10bfloat16_tEfNS_4arch4Sm80ELb0ELb0ELb1ELb1ELb0ELb0ELb0ELb0ELi2ELi4ELi4ELi4ELb0EEENS1_21CollectiveEpilogueBwdISA_SB_SD_Li256ELb1ELb0ELi2EEENS1_19SingleTileSchedulerILb1ELb0ELb0ELi128EEEEEEEEEvNT_6ParamsE$_ZZN4cute7idx2crdINS_5tupleIJiiNS_1CILi0EEEEEENS1_IJNS1_IJNS2_ILi4EEENS2_ILi8EEEEEENS2_ILi2EEENS2_ILi1EEEEEEEEDaRKT_RKT0_ENKUlRKT_RKT0_E_clIiS7_EEDaSJ_SM_ - $_ZN7cutlass13device_kernelIN5flash19enable_sm80_to_sm89INS1_16FlashAttnBwdSm80INS1_25CollectiveMainloopBwdSm80ILi2ELi2EN4cute5tupleIJNS5_1CILi128EEES8_NS7_ILi64EEEEEENS_10bfloat16_tEfNS_4arch4Sm80ELb0ELb0ELb1ELb1ELb0ELb0ELb0ELb0ELi2ELi4ELi4ELi4ELb0EEENS1_21CollectiveEpilogueBwdISA_SB_SD_Li256ELb1ELb0ELi2EEENS1_19SingleTileSchedulerILb1ELb0ELb0ELi128EEEEEEEEEvNT_6ParamsE$_ZZN4cute7flattenINS_5tupleIJNS_1CILi1EEENS1_IJiiiEEENS2_ILi64EEENS1_IJNS2_ILi72EEENS2_ILi144EEENS2_ILi288EEEEEENS2_ILi512EEEEEEEEDaRKT_ENKUlRKT_E_clIS4_EEDaSH_)
$_ZN7cutlass13device_kernelIN5flash19enable_sm80_to_sm89INS1_16FlashAttnBwdSm80INS1_25CollectiveMainloopBwdSm80ILi2ELi2EN4cute5tupleIJNS5_1CILi128EEES8_NS7_ILi64EEEEEENS_10bfloat16_tEfNS_4arch4Sm80ELb0ELb0ELb1ELb1ELb0ELb0ELb0ELb0ELi2ELi4ELi4ELi4ELb0EEENS1_21CollectiveEpilogueBwdISA_SB_SD_Li256ELb1ELb0ELi2EEENS1_19SingleTileSchedulerILb1ELb0ELb0ELi128EEEEEEEEEvNT_6ParamsE$_ZZN4cute7flattenINS_5tupleIJNS_1CILi1EEENS1_IJiiiEEENS2_ILi64EEENS1_IJNS2_ILi72EEENS2_ILi144EEENS2_ILi288EEEEEENS2_ILi512EEEEEEEEDaRKT_ENKUlRKT_E_clIS4_EEDaSH_:
[----:B------:R-:W-:Y:S02]  /*10460*/  MOV R8, R4 ;  /* 0x0000000400087202 */ /* 0x000fe40000000f00 */
[----:B------:R-:W-:-:S04]  /*10470*/  MOV R9, 0x0 ;  /* 0x0000000000097802 */ /* 0x000fc80000000f00 */
[----:B------:R-:W-:Y:S05]  /*10480*/  RET.REL.NODEC R8 `(_ZN7cutlass13device_kernelIN5flash19enable_sm80_to_sm89INS1_16FlashAttnBwdSm80INS1_25CollectiveMainloopBwdSm80ILi2ELi2EN4cute5tupleIJNS5_1CILi128EEES8_NS7_ILi64EEEEEENS_10bfloat16_tEfNS_4arch4Sm80ELb0ELb0ELb1ELb1ELb0ELb0ELb0ELb0ELi2ELi4ELi4ELi4ELb0EEENS1_21CollectiveEpilogueBwdISA_SB_SD_Li256ELb1ELb0ELi2EEENS1_19SingleTileSchedulerILb1ELb0ELb0ELi128EEEEEEEEEvNT_6ParamsE) ;  /* 0xfffefb7008007950 */ /* 0x000fea0003c3ffff */
        .type           $_ZN7cutlass13device_kernelIN5flash19enable_sm80_to_sm89INS1_16FlashAttnBwdSm80INS1_25CollectiveMainloopBwdSm80ILi2ELi2EN4cute5tupleIJNS5_1CILi128EEES8_NS7_ILi64EEEEEENS_10bfloat16_tEfNS_4arch4Sm80ELb0ELb0ELb1ELb1ELb0ELb0ELb0ELb0ELi2ELi4ELi4ELi4ELb0EEENS1_21CollectiveEpilogueBwdISA_SB_SD_Li256ELb1ELb0ELi2EEENS1_19SingleTileSchedulerILb1ELb0ELb0ELi128EEEEEEEEEvNT_6ParamsE$_ZZN4cute7idx2crdINS_5tupleIJiiNS_1CILi0EEEEEENS1_IJNS1_IJNS2_ILi4EEENS2_ILi8EEEEEENS2_ILi2EEENS2_ILi1EEEEEEEEDaRKT_RKT0_ENKUlRKT_RKT0_E_clIiS7_EEDaSJ_SM_,@function
        .size           $_ZN7cutlass13device_kernelIN5flash19enable_sm80_to_sm89INS1_16FlashAttnBwdSm80INS1_25CollectiveMainloopBwdSm80ILi2ELi2EN4cute5tupleIJNS5_1CILi128EEES8_NS7_ILi64EEEEEENS_10bfloat16_tEfNS_4arch4Sm80ELb0ELb0ELb1ELb1ELb0ELb0ELb0ELb0ELi2ELi4ELi4ELi4ELb0EEENS1_21CollectiveEpilogueBwdISA_SB_SD_Li256ELb1ELb0ELi2EEENS1_19SingleTileSchedulerILb1ELb0ELb0ELi128EEEEEEEEEvNT_6ParamsE$_ZZN4cute7idx2crdINS_5tupleIJiiNS_1CILi0EEEEEENS1_IJNS1_IJNS2_ILi4EEENS2_ILi8EEEEEENS2_ILi2EEENS2_ILi1EEEEEEEEDaRKT_RKT0_ENKUlRKT_RKT0_E_clIiS7_EEDaSJ_SM_,($_ZN7cutlass13device_kernelIN5flash19enable_sm80_to_sm89INS1_16FlashAttnBwdSm80INS1_25CollectiveMainloopBwdSm80ILi2ELi2EN4cute5tupleIJNS5_1CILi128EEES8_NS7_ILi64EEEEEENS_10bfloat16_tEfNS_4arch4Sm80ELb0ELb0ELb1ELb1ELb0ELb0ELb0ELb0ELi2ELi4ELi4ELi4ELb0EEENS1_21CollectiveEpilogueBwdISA_SB_SD_Li256ELb1ELb0ELi2EEENS1_19SingleTileSchedulerILb1ELb0ELb0ELi128EEEEEEEEEvNT_6ParamsE$_ZZN4cute7idx2crdINS_5tupleIJiiNS_1CILi0EEEEEENS1_IJNS1_IJNS2_ILi4EEENS2_ILi8EEEEEENS2_ILi2EEENS2_ILi1EEEEEEEEDaRKT_RKT0_ENKUlRKT_RKT0_E_clIiS8_EEDaSJ_SM_ - $_ZN7cutlass13device_kernelIN5flash19enable_sm80_to_sm89INS1_16FlashAttnBwdSm80INS1_25CollectiveMainloopBwdSm80ILi2ELi2EN4cute5tupleIJNS5_1CILi128EEES8_NS7_ILi64EEEEEENS_10bfloat16_tEfNS_4arch4Sm80ELb0ELb0ELb1ELb1ELb0ELb0ELb0ELb0ELi2ELi4ELi4ELi4ELb0EEENS1_21CollectiveEpilogueBwdISA_SB_SD_Li256ELb1ELb0ELi2EEENS1_19SingleTileSchedulerILb1ELb0ELb0ELi128EEEEEEEEEvNT_6ParamsE$_ZZN4cute7idx2crdINS_5tupleIJiiNS_1CILi0EEEEEENS1_IJNS1_IJNS2_ILi4EEENS2_ILi8EEEEEENS2_ILi2EEENS2_ILi1EEEEEEEEDaRKT_RKT0_ENKUlRKT_RKT0_E_clIiS7_EEDaSJ_SM_)
$_ZN7cutlass13device_kernelIN5flash19enable_sm80_to_sm89INS1_16FlashAttnBwdSm80INS1_25CollectiveMainloopBwdSm80ILi2ELi2EN4cute5tupleIJNS5_1CILi128EEES8_NS7_ILi64EEEEEENS_10bfloat16_tEfNS_4arch4Sm80ELb0ELb0ELb1ELb1ELb0ELb0ELb0ELb0ELi2ELi4ELi4ELi4ELb0EEENS1_21CollectiveEpilogueBwdISA_SB_SD_Li256ELb1ELb0ELi2EEENS1_19SingleTileSchedulerILb1ELb0ELb0ELi128EEEEEEEEEvNT_6ParamsE$_ZZN4cute7idx2crdINS_5tupleIJiiNS_1CILi0EEEEEENS1_IJNS1_IJNS2_ILi4EEENS2_ILi8EEEEEENS2_ILi2EEENS2_ILi1EEEEEEEEDaRKT_RKT0_ENKUlRKT_RKT0_E_clIiS7_EEDaSJ_SM_:
        /* <DEDUP_REMOVED lines=10> */
[----:B------:R-:W-:Y:S05]  /*10530*/  CALL.REL.NOINC `($_ZN7cutlass13device_kernelIN5flash19enable_sm80_to_sm89INS1_16FlashAttnBwdSm80INS1_25CollectiveMainloopBwdSm80ILi2ELi2EN4cute5tupleIJNS5_1CILi128EEES8_NS7_ILi64EEEEEENS_10bfloat16_tEfNS_4arch4Sm80ELb0ELb0ELb1ELb1ELb0ELb0ELb0ELb0ELi2ELi4ELi4ELi4ELb0EEENS1_21CollectiveEpilogueBwdISA_SB_SD_Li256ELb1ELb0ELi2EEENS1_19SingleTileSchedulerILb1ELb0ELb0ELi128EEEEEEEEEvNT_6ParamsE$_ZN4cute5tupleIJiEEC2ERKi) ;  /* 0xffffbd9000007944 */ /* 0x000fea0003c3ffff */
[----:B------:R1:W5:Y:S01]  /*10540*/  LDL R71, [R1+0x1680] ;  /* 0x0016800001477983 */ /* 0x0003620000100800 */
[----:B------:R-:W-:Y:S01]  /*10550*/  IMAD.MOV.U32 R3, RZ, RZ, R13 ;  /* 0x000000ffff037224 */ /* 0x000fe200078e000d */
[----:B------:R-:W-:-:S02]  /*10560*/  MOV R2, R11 ;  /* 0x0000000b00027202 */ /* 0x000fc40000000f00 */
[----:B------:R-:W-:Y:S02]  /*10570*/  MOV R10, 0x10590 ;  /* 0x00010590000a7802 */ /* 0x000fe40000000f00 */
[----:B-1---5:R-:W-:Y:S05]  /*10580*/  CALL.REL.NOINC `($_ZN7cutlass13device_kernelIN5flash19enable_sm80_to_sm89INS1_16FlashAttnBwdSm80INS1_25CollectiveMainloopBwdSm80ILi2ELi2EN4cute5tupleIJNS5_1CILi128EEES8_NS7_ILi64EEEEEENS_10bfloat16_tEfNS_4arch4Sm80ELb0ELb0ELb1ELb1ELb0ELb0ELb0ELb0ELi2ELi4ELi4ELi4ELb0EEENS1_21CollectiveEpilogueBwdISA_SB_SD_Li256ELb1ELb0ELi2EEENS1_19SingleTileSchedulerILb1ELb0ELb0ELi128EEEEEEEEEvNT_6ParamsE$_ZN4cute5tupleIJiEEC2ERKi) ;  /* 0xffffbd4000007944 */ /* 0x022fea0003c3ffff */
[----:B------:R1:W5:Y:S01]  /*10590*/  LDL R13, [R1+0x1680] ;  /* 0x00168000010d7983 */ /* 0x0003620000100800 */
[----:B------:R-:W-:Y:S01]  /*105a0*/  IMAD.MOV.U32 R3, RZ, RZ, R71 ;  /* 0x000000ffff037224 */ /* 0x000fe200078e0047 */
[----:B------:R-:W-:Y:S02]  /*105b0*/  MOV R2, R6 ;  /* 0x0000000600027202 */ /* 0x000fe40000000f00 */
[----:B------:R-:W-:Y:S02]  /*105c0*/  MOV R10, 0x105e0 ;  /* 0x000105e0000a7802 */ /* 0x000fe40000000f00 */
[----:B-1---5:R-:W-:Y:S05]  /*105d0*/  CALL.REL.NOINC `($_ZN7cutlass13device_kernelIN5flash19enable_sm80_to_sm89INS1_16FlashAttnBwdSm80INS1_25CollectiveMainloopBwdSm80ILi2ELi2EN4cute5tupleIJNS5_1CILi128EEES8_NS7_ILi64EEEEEENS_10bfloat16_tEfNS_4arch4Sm80ELb0ELb0ELb1ELb1ELb0ELb0ELb0ELb0ELi2ELi4ELi4ELi4ELb0EEENS1_21CollectiveEpilogueBwdISA_SB_SD_Li256ELb1ELb0ELi2EEENS1_19SingleTileSchedulerILb1ELb0ELb0ELi128EEEEEEEEEvNT_6ParamsE$_ZN4cute5tupleIJiEEC2ERKi) ;  /* 0xffffbcf000007944 */ /* 0x022fea0003c3ffff */
[----:B------:R1:W5:Y:S01]  /*105e0*/  LDL R3, [R1+0x1684] ;  /* 0x0016840001037983 */ /* 0x0003620000100800 */
[----:B------:R-:W-:Y:S02]  /*105f0*/  MOV R2, R11 ;  /* 0x0000000b00027202 */ /* 0x000fe40000000f00 */
[----:B------:R-:W-:Y:S02]  /*10600*/  MOV R10, 0x10620 ;  /* 0x00010620000a7802 */ /* 0x000fe40000000f00 */
[----:B-1---5:R-:W-:Y:S05]  /*10610*/  CALL.REL.NOINC `($_ZN7cutlass13device_kernelIN5flash19enable_sm80_to_sm89INS1_16FlashAttnBwdSm80INS1_25CollectiveMainloopBwdSm80ILi2ELi2EN4cute5tupleIJNS5_1CILi128EEES8_NS7_ILi64EEEEEENS_10bfloat16_tEfNS_4arch4Sm80ELb0ELb0ELb1ELb1ELb0ELb0ELb0ELb0ELi2ELi4ELi4ELi4ELb0EEENS1_21CollectiveEpilogueBwdISA_SB_SD_Li256ELb1ELb0ELi2EEENS1_19SingleTileSchedulerILb1ELb0ELb0ELi128EEEEEEEEEvNT_6ParamsE$_ZN4cute5tupleIJiEEC2ERKi) ;  /* 0xffffbcb000007944 */ /* 0x022fea0003c3ffff */
[----:B------:R1:W5:Y:S01]  /*10620*/  LDL R71, [R1+0x1680] ;  /* 0x0016800001477983 */ /* 0x0003620000100800 */
[----:B------:R-:W-:Y:S01]  /*10630*/  IMAD.MOV.U32 R2, RZ, RZ, R6 ;  /* 0x000000ffff027224 */ /* 0x000fe200078e0006 */
[----:B------:R-:W-:Y:S02]  /*10640*/  MOV R3, R13 ;  /* 0x0000000d00037202 */ /* 0x000fe40000000f00 */
[----:B------:R-:W-:-:S02]  /*10650*/  MOV R10, 0x10670 ;  /* 0x00010670000a7802 */ /* 0x000fc40000000f00 */
[----:B-1---5:R-:W-:Y:S05]  /*10660*/  CALL.REL.NOINC `($_ZN7cutlass13device_kernelIN5flash19enable_sm80_to_sm89INS1_16FlashAttnBwdSm80INS1_25CollectiveMainloopBwdSm80ILi2ELi2EN4cute5tupleIJNS5_1CILi128EEES8_NS7_ILi64EEEEEENS_10bfloat16_tEfNS_4arch4Sm80ELb0ELb0ELb1ELb1ELb0ELb0ELb0ELb0ELi2ELi4ELi4ELi4ELb0EEENS1_21CollectiveEpilogueBwdISA_SB_SD_Li256ELb1ELb0ELi2EEENS1_19SingleTileSchedulerILb1ELb0ELb0ELi128EEEEEEEEEvNT_6ParamsE$_ZN4cute5tupleIJiEEC2ERKi) ;  /* 0xffffbc6000007944 */ /* 0x022fea0003c3ffff */
[----:B------:R1:W5:Y:S01]  /*10670*/  LDL R3, [R1+0x1684] ;  /* 0x0016840001037983 */ /* 0x0003620000100800 */
[----:B------:R-:W-:-:S03]  /*10680*/  MOV R6, 0x106a0 ;  /* 0x000106a000067802 */ /* 0x000fc60000000f00 */
[----:B-1---5:R-:W-:Y:S05]  /*10690*/  CALL.REL.NOINC `($_ZN7cutlass13device_kernelIN5flash19enable_sm80_to_sm89INS1_16FlashAttnBwdSm80INS1_25CollectiveMainloopBwdSm80ILi2ELi2EN4cute5tupleIJNS5_1CILi128EEES8_NS7_ILi64EEEEEENS_10bfloat16_tEfNS_4arch4Sm80ELb0ELb0ELb1ELb1ELb0ELb0ELb0ELb0ELi2ELi4ELi4ELi4ELb0EEENS1_21CollectiveEpilogueBwdISA_SB_SD_Li256ELb1ELb0ELi2EEENS1_19SingleTileSchedulerILb1ELb0ELb0ELi128EEEEEEEEEvNT_6ParamsE$_ZN4cute5tupleIJNS_1CILi0EEEiEEC2ERKS2_RKi) ;  /* 0xffffbb4000007944 */ /* 0x022fea0003c3ffff */
[----:B------:R1:W5:Y:S01]  /*106a0*/  LDL R72, [R1+0x1680] ;  /* 0x0016800001487983 */ /* 0x0003620000100800 */
[----:B------:R-:W-:Y:S01]  /*106b0*/  IMAD.MOV.U32 R3, RZ, RZ, R71 ;  /* 0x000000ffff037224 */ /* 0x000fe200078e0047 */
[----:B------:R-:W-:-:S02]  /*106c0*/  MOV R2, R11 ;  /* 0x0000000b00027202 */ /* 0x000fc40000000f00 */
[----:B------:R-:W-:Y:S02]  /*106d0*/  MOV R6, 0x106f0 ;  /* 0x000106f000067802 */ /* 0x000fe40000000f00 */
[----:B-1---5:R-:W-:Y:S05]  /*106e0*/  CALL.REL.NOINC `($_ZN7cutlass13device_kernelIN5flash19enable_sm80_to_sm89INS1_16FlashAttnBwdSm80INS1_25CollectiveMainloopBwdSm80ILi2ELi2EN4cute5tupleIJNS5_1CILi128EEES8_NS7_ILi64EEEEEENS_10bfloat16_tEfNS_4arch4Sm80ELb0ELb0ELb1ELb1ELb0ELb0ELb0ELb0ELi2ELi4ELi4ELi4ELb0EEENS1_21CollectiveEpilogueBwdISA_SB_SD_Li256ELb1ELb0ELi2EEENS1_19SingleTileSchedulerILb1ELb0ELb0ELi128EEEEEEEEEvNT_6ParamsE$_ZN4cute3eso3ESOILb0ELb1EJiNS_1CILi0EEEEEC2ERKiRKS3_) ;  /* 0xffff7f5000007944 */ /* 0x022fea0003c3ffff */
[----:B------:R2:W5:Y:S01]  /*106f0*/  LDL R10, [R1+0x1680] ;  /* 0x00168000010a7983 */ /* 0x0005620000100800 */
[----:B------:R-:W-:-:S03]  /*10700*/  MOV R76, 0x10730 ;  /* 0x00010730004c7802 */ /* 0x000fc60000000f00 */
[----:B------:R2:W-:Y:S04]  /*10710*/  STL [R1+0x1680], R72 ;  /* 0x0016804801007387 */ /* 0x0005e80000100800 */
[----:B-12--5:R-:W-:Y:S05]  /*10720*/  CALL.REL.NOINC `($_ZN7cutlass13device_kernelIN5flash19enable_sm80_to_sm89INS1_16FlashAttnBwdSm80INS1_25CollectiveMainloopBwdSm80ILi2ELi2EN4cute5tupleIJNS5_1CILi128EEES8_NS7_ILi64EEEEEENS_10bfloat16_tEfNS_4arch4Sm80ELb0ELb0ELb1ELb1ELb0ELb0ELb0ELb0ELi2ELi4ELi4ELi4ELb0EEENS1_21CollectiveEpilogueBwdISA_SB_SD_Li256ELb1ELb0ELi2EEENS1_19SingleTileSchedulerILb1ELb0ELb0ELi128EEEEEEEEEvNT_6ParamsE$_ZZN4cuteplIJiEJNS_1CILi0EEEiEEEDaRKNS_15ArithmeticTupleIJDpT_EEERKNS3_IJDpT0_EEEENKUlDpRKT_E_clIJiiEEEDaSH_) ;  /* 0x00000e2000007944 */ /* 0x026fea0003c00000 */
[----:B-----5:R-:W-:Y:S02]  /*10730*/  MOV R8, R2 ;  /* 0x0000000200087202 */ /* 0x020fe40000000f00 */
[----:B------:R-:W-:Y:S02]  /*10740*/  MOV R2, 0x10760 ;  /* 0x0001076000027802 */ /* 0x000fe40000000f00 */
[----:B-1----:R-:W-:Y:S05]  /*10750*/  CALL.REL.NOINC `($_ZN7cutlass13device_kernelIN5flash19enable_sm80_to_sm89INS1_16FlashAttnBwdSm80INS1_25CollectiveMainloopBwdSm80ILi2ELi2EN4cute5tupleIJNS5_1CILi128EEES8_NS7_ILi64EEEEEENS_10bfloat16_tEfNS_4arch4Sm80ELb0ELb0ELb1ELb1ELb0ELb0ELb0ELb0ELi2ELi4ELi4ELi4ELb0EEENS1_21CollectiveEpilogueBwdISA_SB_SD_Li256ELb1ELb0ELi2EEENS1_19SingleTileSchedulerILb1ELb0ELb0ELi128EEEEEEEEEvNT_6ParamsE$_ZZN4cute19as_arithmetic_tupleINS_15ArithmeticTupleIJiiEEEEEDaRKT_ENKUlRKT_E_clIiEEDaS8_) ;  /* 0xffffd1a000007944 */ /* 0x002fea0003c3ffff */
[----:B------:R-:W-:Y:S01]  /*10760*/  IMAD.MOV.U32 R8, RZ, RZ, R3 ;  /* 0x000000ffff087224 */ /* 0x000fe200078e0003 */
[----:B------:R-:W-:Y:S02]  /*10770*/  MOV R10, R6 ;  /* 0x00000006000a7202 */ /* 0x000fe40000000f00 */
[----:B------:R-:W-:Y:S02]  /*10780*/  MOV R2, 0x107a0 ;  /* 0x000107a000027802 */ /* 0x000fe40000000f00 */
[----:B------:R-:W-:Y:S05]  /*10790*/  CALL.REL.NOINC `($_ZN7cutlass13device_kernelIN5flash19enable_sm80_to_sm89INS1_16FlashAttnBwdSm80INS1_25CollectiveMainloopBwdSm80ILi2ELi2EN4cute5tupleIJNS5_1CILi128EEES8_NS7_ILi64EEEEEENS_10bfloat16_tEfNS_4arch4Sm80ELb0ELb0ELb1ELb1ELb0ELb0ELb0ELb0ELi2ELi4ELi4ELi4ELb0EEENS1_21CollectiveEpilogueBwdISA_SB_SD_Li256ELb1ELb0ELi2EEENS1_19SingleTileSchedulerILb1ELb0ELb0ELi128EEEEEEEEEvNT_6ParamsE$_ZZN4cute19as_arithmetic_tupleINS_15ArithmeticTupleIJiiEEEEEDaRKT_ENKUlRKT_E_clIiEEDaS8_) ;  /* 0xffffd16000007944 */ /* 0x000fea0003c3ffff */
[----:B------:R1:W-:Y:S01]  /*107a0*/  STL [R1+0x1680], R6 ;  /* 0x0016800601007387 */ /* 0x0003e20000100800 */
[----:B------:R-:W-:-:S03]  /*107b0*/  MOV R76, 0x107d0 ;  /* 0x000107d0004c7802 */ /* 0x000fc60000000f00 */
[----:B-1----:R-:W-:Y:S05]  /*107c0*/  CALL.REL.NOINC `($_ZN7cutlass13device_kernelIN5flash19enable_sm80_to_sm89INS1_16FlashAttnBwdSm80INS1_25CollectiveMainloopBwdSm80ILi2ELi2EN4cute5tupleIJNS5_1CILi128EEES8_NS7_ILi64EEEEEENS_10bfloat16_tEfNS_4arch4Sm80ELb0ELb0ELb1ELb1ELb0ELb0ELb0ELb0ELi2ELi4ELi4ELi4ELb0EEENS1_21CollectiveEpilogueBwdISA_SB_SD_Li256ELb1ELb0ELi2EEENS1_19SingleTileSchedulerILb1ELb0ELb0ELi128EEEEEEEEEvNT_6ParamsE$_ZZN4cute19as_arithmetic_tupleINS_15ArithmeticTupleIJiiEEEEEDaRKT_ENKUlDpRKT_E_clIJiiEEEDaS9_) ;  /* 0xffffd0b000007944 */ /* 0x002fea0003c3ffff */
[----:B-----5:R-:W-:Y:S02]  /*107d0*/  MOV R6, R2 ;  /* 0x0000000200067202 */ /* 0x020fe40000000f00 */
[----:B------:R-:W-:Y:S02]  /*107e0*/  MOV R2, 0x10800 ;  /* 0x0001080000027802 */ /* 0x000fe40000000f00 */
[----:B-1----:R-:W-:Y:S05]  /*107f0*/  CALL.REL.NOINC `($_ZN7cutlass13device_kernelIN5flash19enable_sm80_to_sm89INS1_16FlashAttnBwdSm80INS1_25CollectiveMainloopBwdSm80ILi2ELi2EN4cute5tupleIJNS5_1CILi128EEES8_NS7_ILi64EEEEEENS_10bfloat16_tEfNS_4arch4Sm80ELb0ELb0ELb1ELb1ELb0ELb0ELb0ELb0ELi2ELi4ELi4ELi4ELb0EEENS1_21CollectiveEpilogueBwdISA_SB_SD_Li256ELb1ELb0ELi2EEENS1_19SingleTileSchedulerILb1ELb0ELb0ELi128EEEEEEEEEvNT_6ParamsE$_ZZN4cute14transform_leafINS_15ArithmeticTupleIJiiEEENS_8identityEEEDaRKT_OT0_ENKUlRKT_E_clIiEEDaSB_) ;  /* 0xffffcec000007944 */ /* 0x002fea0003c3ffff */
[----:B------:R-:W-:Y:S01]  /*10800*/  IMAD.MOV.U32 R6, RZ, RZ, R3 ;  /* 0x000000ffff067224 */ /* 0x000fe200078e0003 */
[----:B------:R-:W-:Y:S02]  /*10810*/  MOV R10, R8 ;  /* 0x00000008000a7202 */ /* 0x000fe40000000f00 */
[----:B------:R-:W-:-:S02]  /*10820*/  MOV R2, 0x10840 ;  /* 0x0001084000027802 */ /* 0x000fc40000000f00 */
[----:B------:R-:W-:Y:S05]  /*10830*/  CALL.REL.NOINC `($_ZN7cutlass13device_kernelIN5flash19enable_sm80_to_sm89INS1_16FlashAttnBwdSm80INS1_25CollectiveMainloopBwdSm80ILi2ELi2EN4cute5tupleIJNS5_1CILi128EEES8_NS7_ILi64EEEEEENS_10bfloat16_tEfNS_4arch4Sm80ELb0ELb0ELb1ELb1ELb0ELb0ELb0ELb0ELi2ELi4ELi4ELi4ELb0EEENS1_21CollectiveEpilogueBwdISA_SB_SD_Li256ELb1ELb0ELi2EEENS1_19SingleTileSchedulerILb1ELb0ELb0ELi128EEEEEEEEEvNT_6ParamsE$_ZZN4cute14transform_leafINS_15ArithmeticTupleIJiiEEENS_8identityEEEDaRKT_OT0_ENKUlRKT_E_clIiEEDaSB_) ;  /* 0xffffce8000007944 */ /* 0x000fea0003c3ffff */
[----:B------:R1:W-:Y:S01]  /*10840*/  STL [R1+0x1680], R8 ;  /* 0x0016800801007387 */ /* 0x0003e20000100800 */
[----:B------:R-:W-:-:S03]  /*10850*/  MOV R6, 0x10870 ;  /* 0x0001087000067802 */ /* 0x000fc60000000f00 */
[----:B-1----:R-:W-:Y:S05]  /*10860*/  CALL.REL.NOINC `($_ZN7cutlass13device_kernelIN5flash19enable_sm80_to_sm89INS1_16FlashAttnBwdSm80INS1_25CollectiveMainloopBwdSm80ILi2ELi2EN4cute5tupleIJNS5_1CILi128EEES8_NS7_ILi64EEEEEENS_10bfloat16_tEfNS_4arch4Sm80ELb0ELb0ELb1ELb1ELb0ELb0ELb0ELb0ELi2ELi4ELi4ELi4ELb0EEENS1_21CollectiveEpilogueBwdISA_SB_SD_Li256ELb1ELb0ELi2EEENS1_19SingleTileSchedulerILb1ELb0ELb0ELi128EEEEEEEEEvNT_6ParamsE$_ZZN4cute9transformINS_15ArithmeticTupleIJiiEEEZNS_14transform_leafIS2_NS_8identityEEEDaRKT_OT0_EUlRKT_E_EEDaS7_S9_ENKUlDpSC_E_clIJiiEEEDaSE_) ;  /* 0x0000067000007944 */ /* 0x002fea0003c00000 */
[----:B------:R-:W-:Y:S02]  /*10870*/  MOV R71, 0x0 ;  /* 0x0000000000477802 */ /* 0x000fe40000000f00 */
[----:B-----5:R-:W-:-:S02]  /*10880*/  MOV R10, R2 ;  /* 0x00000002000a7202 */ /* 0x020fc40000000f00 */
[----:B------:R-:W-:Y:S01]  /*10890*/  MOV R8, R3 ;  /* 0x0000000300087202 */ /* 0x000fe20000000f00 */
[----:B------:R-:W-:Y:S06]  /*108a0*/  RET.REL.NODEC R70 `(_ZN7cutlass13device_kernelIN5flash19enable_sm80_to_sm89INS1_16FlashAttnBwdSm80INS1_25CollectiveMainloopBwdSm80ILi2ELi2EN4cute5tupleIJNS5_1CILi128EEES8_NS7_ILi64EEEEEENS_10bfloat16_tEfNS_4arch4Sm80ELb0ELb0ELb1ELb1ELb0ELb0ELb0ELb0ELi2ELi4ELi4ELi4ELb0EEENS1_21CollectiveEpilogueBwdISA_SB_SD_Li256ELb1ELb0ELi2EEENS1_19SingleTileSchedulerILb1ELb0ELb0ELi128EEEEEEEEEvNT_6ParamsE) ;  /* 0xfffef75046007950 */ /* 0x000fec0003c3ffff */
        .type           $_ZN7cutlass13device_kernelIN5flash19enable_sm80_to_sm89INS1_16FlashAttnBwdSm80INS1_25CollectiveMainloopBwdSm80ILi2ELi2EN4cute5tupleIJNS5_1CILi128EEES8_NS7_ILi64EEEEEENS_10bfloat16_tEfNS_4arch4Sm80ELb0ELb0ELb1ELb1ELb0ELb0ELb0ELb0ELi2ELi4ELi4ELi4ELb0EEENS1_21CollectiveEpilogueBwdISA_SB_SD_Li256ELb1ELb0ELi2EEENS1_19SingleTileSchedulerILb1ELb0ELb0ELi128EEEEEEEEEvNT_6ParamsE$_ZZN4cute7idx2crdINS_5tupleIJiiNS_1CILi0EEEEEENS1_IJNS1_IJNS2_ILi4EEENS2_ILi8EEEEEENS2_ILi2EEENS2_ILi1EEEEEEEEDaRKT_RKT0_ENKUlRKT_RKT0_E_clIiS8_EEDaSJ_SM_,@function
        .size           $_ZN7cutlass13device_kernelIN5flash19enable_sm80_to_sm89INS1_16FlashAttnBwdSm80INS1_25CollectiveMainloopBwdSm80ILi2ELi2EN4cute5tupleIJNS5_1CILi128EEES8_NS7_ILi64EEEEEENS_10bfloat16_tEfNS_4arch4Sm80ELb0ELb0ELb1ELb1ELb0ELb0ELb0ELb0ELi2ELi4ELi4ELi4ELb0EEENS1_21CollectiveEpilogueBwdISA_SB_SD_Li256ELb1ELb0ELi2EEENS1_19SingleTileSchedulerILb1ELb0ELb0ELi128EEEEEEEEEvNT_6ParamsE$_ZZN4cute7idx2crdINS_5tupleIJiiNS_1CILi0EEEEEENS1_IJNS1_IJNS2_ILi4EEENS2_ILi8EEEEEENS2_ILi2EEENS2_ILi1EEEEEEEEDaRKT_RKT0_ENKUlRKT_RKT0_E_clIiS8_EEDaSJ_SM_,($_ZN7cutlass13device_kernelIN5flash19enable_sm80_to_sm89INS1_16FlashAttnBwdSm80INS1_25CollectiveMainloopBwdSm80ILi2ELi2EN4cute5tupleIJNS5_1CILi128EEES8_NS7_ILi64EEEEEENS_10bfloat16_tEfNS_4arch4Sm80ELb0ELb0ELb1ELb1ELb0ELb0ELb0ELb0ELi2ELi4ELi4ELi4ELb0EEENS1_21CollectiveEpilogueBwdISA_SB_SD_Li256ELb1ELb0ELi2EEENS1_19SingleTileSchedulerILb1ELb0ELb0ELi128EEEEEEEEEvNT_6ParamsE$_ZZN4cute7idx2crdINS_5tupleIJiiNS_1CILi0EEEEEENS1_IJNS1_IJNS2_ILi4EEENS2_ILi8EEEEEES5_NS2_ILi1EEEEEEEEDaRKT_RKT0_ENKUlRKT_RKT0_E_clIiS5_EEDaSI_SL_ - $_ZN7cutlass13device_kernelIN5flash19enable_sm80_to_sm89INS1_16FlashAttnBwdSm80INS1_25CollectiveMainloopBwdSm80ILi2ELi2EN4cute5tupleIJNS5_1CILi128EEES8_NS7_ILi64EEEEEENS_10bfloat16_tEfNS_4arch4Sm80ELb0ELb0ELb1ELb1ELb0ELb0ELb0ELb0ELi2ELi4ELi4ELi4ELb0EEENS1_21CollectiveEpilogueBwdISA_SB_SD_Li256ELb1ELb0ELi2EEENS1_19SingleTileSchedulerILb1ELb0ELb0ELi128EEEEEEEEEvNT_6ParamsE$_ZZN4cute7idx2crdINS_5tupleIJiiNS_1CILi0EEEEEENS1_IJNS1_IJNS2_ILi4EEENS2_ILi8EEEEEENS2_ILi2EEENS2_ILi1EEEEEEEEDaRKT_RKT0_ENKUlRKT_RKT0_E_clIiS8_EEDaSJ_SM_)
$_ZN7cutlass13device_kernelIN5flash19enable_sm80_to_sm89INS1_16FlashAttnBwdSm80INS1_25CollectiveMainloopBwdSm80ILi2ELi2EN4cute5tupleIJNS5_1CILi128EEES8_NS7_ILi64EEEEEENS_10bfloat16_tEfNS_4arch4Sm80ELb0ELb0ELb1ELb1ELb0ELb0ELb0ELb0ELi2ELi4ELi4ELi4ELb0EEENS1_21CollectiveEpilogueBwdISA_SB_SD_Li256ELb1ELb0ELi2EEENS1_19SingleTileSchedulerILb1ELb0ELb0ELi128EEEEEEEEEvNT_6ParamsE$_ZZN4cute7idx2crdINS_5tupleIJiiNS_1CILi0EEEEEENS1_IJNS1_IJNS2_ILi4EEENS2_ILi8EEEEEENS2_ILi2EEENS2_ILi1EEEEEEEEDaRKT_RKT0_ENKUlRKT_RKT0_E_clIiS8_EEDaSJ_SM_:
[----:B------:R-:W-:Y:S02]  /*108b0*/  MOV R3, 0x0 ;  /* 0x0000000000037802 */ /* 0x000fe40000000f00 */
[----:B------:R-:W-:Y:S02]  /*108c0*/  MOV R6, R5 ;  /* 0x0000000500067202 */ /* 0x000fe40000000f00 */
[----:B------:R-:W-:Y:S05]  /*108d0*/  RET.REL.NODEC R2 `(_ZN7cutlass13device_kernelIN5flash19enable_sm80_to_sm89INS1_16FlashAttnBwdSm80INS1_25CollectiveMainloopBwdSm80ILi2ELi2EN4cute5tupleIJNS5_1CILi128EEES8_NS7_ILi64EEEEEENS_10bfloat16_tEfNS_4arch4Sm80ELb0ELb0ELb1ELb1ELb0ELb0ELb0ELb0ELi2ELi4ELi4ELi4ELb0EEENS1_21CollectiveEpilogueBwdISA_SB_SD_Li256ELb1ELb0ELi2EEENS1_19SingleTileSchedulerILb1ELb0ELb0ELi128EEEEEEEEEvNT_6ParamsE) ;  /* 0xfffef72002007950 */ /* 0x000fea0003c3ffff */
        .type           $_ZN7cutlass13device_kernelIN5flash19enable_sm80_to_sm89INS1_16FlashAttnBwdSm80INS1_25CollectiveMainloopBwdSm80ILi2ELi2EN4cute5tupleIJNS5_1CILi128EEES8_NS7_ILi64EEEEEENS_10bfloat16_tEfNS_4arch4Sm80ELb0ELb0ELb1ELb1ELb0ELb0ELb0ELb0ELi2ELi4ELi4ELi4ELb0EEENS1_21CollectiveEpilogueBwdISA_SB_SD_Li256ELb1ELb0ELi2EEENS1_19SingleTileSchedulerILb1ELb0ELb0ELi128EEEEEEEEEvNT_6ParamsE$_ZZN4cute7idx2crdINS_5tupleIJiiNS_1CILi0EEEEEENS1_IJNS1_IJNS2_ILi4EEENS2_ILi8EEEEEES5_NS2_ILi1EEEEEEEEDaRKT_RKT0_ENKUlRKT_RKT0_E_clIiS5_EEDaSI_SL_,@function
        .size           $_ZN7cutlass13device_kernelIN5flash19enable_sm80_to_sm89INS1_16FlashAttnBwdSm80INS1_25CollectiveMainloopBwdSm80ILi2ELi2EN4cute5tupleIJNS5_1CILi128EEES8_NS7_ILi64EEEEEENS_10bfloat16_tEfNS_4arch4Sm80ELb0ELb0ELb1ELb1ELb0ELb0ELb0ELb0ELi2ELi4ELi4ELi4ELb0EEENS1_21CollectiveEpilogueBwdISA_SB_SD_Li256ELb1ELb0ELi2EEENS1_19SingleTileSchedulerILb1ELb0ELb0ELi128EEEEEEEEEvNT_6ParamsE$_ZZN4cute7idx2crdINS_5tupleIJiiNS_1CILi0EEEEEENS1_IJNS1_IJNS2_ILi4EEENS2_ILi8EEEEEES5_NS2_ILi1EEEEEEEEDaRKT_RKT0_ENKUlRKT_RKT0_E_clIiS5_EEDaSI_SL_,($_ZN7cutlass13device_kernelIN5flash19enable_sm80_to_sm89INS1_16FlashAttnBwdSm80INS1_25CollectiveMainloopBwdSm80ILi2ELi2EN4cute5tupleIJNS5_1CILi128EEES8_NS7_ILi64EEEEEENS_10bfloat16_tEfNS_4arch4Sm80ELb0ELb0ELb1ELb1ELb0ELb0ELb0ELb0ELi2ELi4ELi4ELi4ELb0EEENS1_21CollectiveEpilogueBwdISA_SB_SD_Li256ELb1ELb0ELi2EEENS1_19SingleTileSchedulerILb1ELb0ELb0ELi128EEEEEEEEEvNT_6ParamsE$_ZZN4cute7idx2crdINS_5tupleIJiiNS_1CILi0EEEEEENS1_IJNS1_IJNS2_ILi4EEENS2_ILi8EEEEEES5_NS2_ILi1EEEEEEEEDaRKT_RKT0_ENKUlRKT_RKT0_E_clIiS7_EEDaSI_SL_ - $_ZN7cutlass13device_kernelIN5flash19enable_sm80_to_sm89INS1_16FlashAttnBwdSm80INS1_25CollectiveMainloopBwdSm80ILi2ELi2EN4cute5tupleIJNS5_1CILi128EEES8_NS7_ILi64EEEEEENS_10bfloat16_tEfNS_4arch4Sm80ELb0ELb0ELb1ELb1ELb0ELb0ELb0ELb0ELi2ELi4ELi4ELi4ELb0EEENS1_21CollectiveEpilogueBwdISA_SB_SD_Li256ELb1ELb0ELi2EEENS1_19SingleTileSchedulerILb1ELb0ELb0ELi128EEEEEEEEEvNT_6ParamsE$_ZZN4cute7idx2crdINS_5tupleIJiiNS_1CILi0EEEEEENS1_IJNS1_IJNS2_ILi4EEENS2_ILi8EEEEEES5_NS2_ILi1EEEEEEEEDaRKT_RKT0_ENKUlRKT_RKT0_E_clIiS5_EEDaSI_SL_)
$_ZN7cutlass13device_kernelIN5flash19enable_sm80_to_sm89INS1_16FlashAttnBwdSm80INS1_25CollectiveMainloopBwdSm80ILi2ELi2EN4cute5tupleIJNS5_1CILi128EEES8_NS7_ILi64EEEEEENS_10bfloat16_tEfNS_4arch4Sm80ELb0ELb0ELb1ELb1ELb0ELb0ELb0ELb0ELi2ELi4ELi4ELi4ELb0EEENS1_21CollectiveEpilogueBwdISA_SB_SD_Li256ELb1ELb0ELi2EEENS1_19SingleTileSchedulerILb1ELb0ELb0ELi128EEEEEEEEEvNT_6ParamsE$_ZZN4cute7idx2crdINS_5tupleIJiiNS_1CILi0EEEEEENS1_IJNS1_IJNS2_ILi4EEENS2_ILi8EEEEEES5_NS2_ILi1EEEEEEEEDaRKT_RKT0_ENKUlRKT_RKT0_E_clIiS5_EEDaSI_SL_:
[----:B------:R-:W-:Y:S02]  /*108e0*/  MOV R3, 0x0 ;  /* 0x0000000000037802 */ /* 0x000fe40000000f00 */
[----:B------:R-:W-:Y:S02]  /*108f0*/  MOV R6, R5 ;  /* 0x0000000500067202 */ /* 0x000fe40000000f00 */
[----:B------:R-:W-:Y:S05]  /*10900*/  RET.REL.NODEC R2 `(_ZN7cutlass13device_kernelIN5flash19enable_sm80_to_sm89INS1_16FlashAttnBwdSm80INS1_25CollectiveMainloopBwdSm80ILi2ELi2EN4cute5tupleIJNS5_1CILi128EEES8_NS7_ILi64EEEEEENS_10bfloat16_tEfNS_4arch4Sm80ELb0ELb0ELb1ELb1ELb0ELb0ELb0ELb0ELi2ELi4ELi4ELi4ELb0EEENS1_21CollectiveEpilogueBwdISA_SB_SD_Li256ELb1ELb0ELi2EEENS1_19SingleTileSchedulerILb1ELb0ELb0ELi128EEEEEEEEEvNT_6ParamsE) ;  /* 0xfffef6f002007950 */ /* 0x000fea0003c3ffff */
        .type           $_ZN7cutlass13device_kernelIN5flash19enable_sm80_to_sm89INS1_16FlashAttnBwdSm80INS1_25CollectiveMainloopBwdSm80ILi2ELi2EN4cute5tupleIJNS5_1CILi128EEES8_NS7_ILi64EEEEEENS_10bfloat16_tEfNS_4arch4Sm80ELb0ELb0ELb1ELb1ELb0ELb0ELb0ELb0ELi2ELi4ELi4ELi4ELb0EEENS1_21CollectiveEpilogueBwdISA_SB_SD_Li256ELb1ELb0ELi2EEENS1_19SingleTileSchedulerILb1ELb0ELb0ELi128EEEEEEEEEvNT_6ParamsE$_ZZN4cute7idx2crdINS_5tupleIJiiNS_1CILi0EEEEEENS1_IJNS1_IJNS2_ILi4EEENS2_ILi8EEEEEES5_NS2_ILi1EEEEEEEEDaRKT_RKT0_ENKUlRKT_RKT0_E_clIiS7_EEDaSI_SL_,@function
        .size           $_ZN7cutlass13device_kernelIN5flash19enable_sm80_to_sm89INS1_16FlashAttnBwdSm80INS1_25CollectiveMainloopBwdSm80ILi2ELi2EN4cute5tupleIJNS5_1CILi128EEES8_NS7_ILi64EEEEEENS_10bfloat16_tEfNS_4arch4Sm80ELb0ELb0ELb1ELb1ELb0ELb0ELb0ELb0ELi2ELi4ELi4ELi4ELb0EEENS1_21CollectiveEpilogueBwdISA_SB_SD_Li256ELb1ELb0ELi2EEENS1_19SingleTileSchedulerILb1ELb0ELb0ELi128EEEEEEEEEvNT_6ParamsE$_ZZN4cute7idx2crdINS_5tupleIJiiNS_1CILi0EEEEEENS1_IJNS1_IJNS2_ILi4EEENS2_ILi8EEEEEES5_NS2_ILi1EEEEEEEEDaRKT_RKT0_ENKUlRKT_RKT0_E_clIiS7_EEDaSI_SL_,($_ZN7cutlass13device_kernelIN5flash19enable_sm80_to_sm89INS1_16FlashAttnBwdSm80INS1_25CollectiveMainloopBwdSm80ILi2ELi2EN4cute5tupleIJNS5_1CILi128EEES8_NS7_ILi64EEEEEENS_10bfloat16_tEfNS_4arch4Sm80ELb0ELb0ELb1ELb1ELb0ELb0ELb0ELb0ELi2ELi4ELi4ELi4ELb0EEENS1_21CollectiveEpilogueBwdISA_SB_SD_Li256ELb1ELb0ELi2EEENS1_19SingleTileSchedulerILb1ELb0ELb0ELi128EEEEEEEEEvNT_6ParamsE$_ZZN4cute7idx2crdIiNS_5tupleIJNS_1CILi32EEENS2_ILi4EEENS2_ILi2EEENS2_ILi1EEEEEENS1_IJS6_S3_NS2_ILi128EEENS2_ILi0EEEEEEEEDaRKT_RKT0_RKT1_ENKUlRKT_RKT0_E_clIS3_S6_EEDaSM_SP_ - $_ZN7cutlass13device_kernelIN5flash19enable_sm80_to_sm89INS1_16FlashAttnBwdSm80INS1_25CollectiveMainloopBwdSm80ILi2ELi2EN4cute5tupleIJNS5_1CILi128EEES8_NS7_ILi64EEEEEENS_10bfloat16_tEfNS_4arch4Sm80ELb0ELb0ELb1ELb1ELb0ELb0ELb0ELb0ELi2ELi4ELi4ELi4ELb0EEENS1_21CollectiveEpilogueBwdISA_SB_SD_Li256ELb1ELb0ELi2EEENS1_19SingleTileSchedulerILb1ELb0ELb0ELi128EEEEEEEEEvNT_6ParamsE$_ZZN4cute7idx2crdINS_5tupleIJiiNS_1CILi0EEEEEENS1_IJNS1_IJNS2_ILi4EEENS2_ILi8EEEEEES5_NS2_ILi1EEEEEEEEDaRKT_RKT0_ENKUlRKT_RKT0_E_clIiS7_EEDaSI_SL_)
$_ZN7cutlass13device_kernelIN5flash19enable_sm80_to_sm89INS1_16FlashAttnBwdSm80INS1_25CollectiveMainloopBwdSm80ILi2ELi2EN4cute5tupleIJNS5_1CILi128EEES8_NS7_ILi64EEEEEENS_10bfloat16_tEfNS_4arch4Sm80ELb0ELb0ELb1ELb1ELb0ELb0ELb0ELb0ELi2ELi4ELi4ELi4ELb0EEENS1_21CollectiveEpilogueBwdISA_SB_SD_Li256ELb1ELb0ELi2EEENS1_19SingleTileSchedulerILb1ELb0ELb0ELi128EEEEEEEEEvNT_6ParamsE$_ZZN4cute7idx2crdINS_5tupleIJiiNS_1CILi0EEEEEENS1_IJNS1_IJNS2_ILi4EEENS2_ILi8EEEEEES5_NS2_ILi1EEEEEEEEDaRKT_RKT0_ENKUlRKT_RKT0_E_clIiS7_EEDaSI_SL_:
        /* <DEDUP_REMOVED lines=62> */
[----:B-----5:R-:W-:Y:S01]  /*10cf0*/  IMAD.MOV.U32 R10, RZ, RZ, R2 ;  /* 0x000000ffff0a7224 */ /* 0x020fe200078e0002 */
[----:B------:R-:W-:Y:S01]  /*10d00*/  MOV R2, R70 ;  /* 0x0000004600027202 */ /* 0x000fe20000000f00 */
[----:B------:R-:W-:Y:S01]  /*10d10*/  IMAD.MOV.U32 R8, RZ, RZ, R3 ;  /* 0x000000ffff087224 */ /* 0x000fe200078e0003 */
[----:B------:R-:W-:-:S04]  /*10d20*/  MOV R3, 0x0 ;  /* 0x0000000000037802 */ /* 0x000fc80000000f00 */
[----:B------:R-:W-:Y:S05]  /*10d30*/  RET.REL.NODEC R2 `(_ZN7cutlass13device_kernelIN5flash19enable_sm80_to_sm89INS1_16FlashAttnBwdSm80INS1_25CollectiveMainloopBwdSm80ILi2ELi2EN4cute5tupleIJNS5_1CILi128EEES8_NS7_ILi64EEEEEENS_10bfloat16_tEfNS_4arch4Sm80ELb0ELb0ELb1ELb1ELb0ELb0ELb0ELb0ELi2ELi4ELi4ELi4ELb0EEENS1_21CollectiveEpilogueBwdISA_SB_SD_Li256ELb1ELb0ELi2EEENS1_19SingleTileSchedulerILb1ELb0ELb0ELi128EEEEEEEEEvNT_6ParamsE) ;  /* 0xfffef2c002007950 */ /* 0x000fea0003c3ffff */
        .type           $_ZN7cutlass13device_kernelIN5flash19enable_sm80_to_sm89INS1_16FlashAttnBwdSm80INS1_25CollectiveMainloopBwdSm80ILi2ELi2EN4cute5tupleIJNS5_1CILi128EEES8_NS7_ILi64EEEEEENS_10bfloat16_tEfNS_4arch4Sm80ELb0ELb0ELb1ELb1ELb0ELb0ELb0ELb0ELi2ELi4ELi4ELi4ELb0EEENS1_21CollectiveEpilogueBwdISA_SB_SD_Li256ELb1ELb0ELi2EEENS1_19SingleTileSchedulerILb1ELb0ELb0ELi128EEEEEEEEEvNT_6ParamsE$_ZZN4cute7idx2crdIiNS_5tupleIJNS_1CILi32EEENS2_ILi4EEENS2_ILi2EEENS2_ILi1EEEEEENS1_IJS6_S3_NS2_ILi128EEENS2_ILi0EEEEEEEEDaRKT_RKT0_RKT1_ENKUlRKT_RKT0_E_clIS3_S6_EEDaSM_SP_,@function
        .size           $_ZN7cutlass13device_kernelIN5flash19enable_sm80_to_sm89INS1_16FlashAttnBwdSm80INS1_25CollectiveMainloopBwdSm80ILi2ELi2EN4cute5tupleIJNS5_1CILi128EEES8_NS7_ILi64EEEEEENS_10bfloat16_tEfNS_4arch4Sm80ELb0ELb0ELb1ELb1ELb0ELb0ELb0ELb0ELi2ELi4ELi4ELi4ELb0EEENS1_21CollectiveEpilogueBwdISA_SB_SD_Li256ELb1ELb0ELi2EEENS1_19SingleTileSchedulerILb1ELb0ELb0ELi128EEEEEEEEEvNT_6ParamsE$_ZZN4cute7idx2crdIiNS_5tupleIJNS_1CILi32EEENS2_ILi4EEENS2_ILi2EEENS2_ILi1EEEEEENS1_IJS6_S3_NS2_ILi128EEENS2_ILi0EEEEEEEEDaRKT_RKT0_RKT1_ENKUlRKT_RKT0_E_clIS3_S6_EEDaSM_SP_,($_ZN7cutlass13device_kernelIN5flash19enable_sm80_to_sm89INS1_16FlashAttnBwdSm80INS1_25CollectiveMainloopBwdSm80ILi2ELi2EN4cute5tupleIJNS5_1CILi128EEES8_NS7_ILi64EEEEEENS_10bfloat16_tEfNS_4arch4Sm80ELb0ELb0ELb1ELb1ELb0ELb0ELb0ELb0ELi2ELi4ELi4ELi4ELb0EEENS1_21CollectiveEpilogueBwdISA_SB_SD_Li256ELb1ELb0ELi2EEENS1_19SingleTileSchedulerILb1ELb0ELb0ELi128EEEEEEEEEvNT_6ParamsE$_ZZN4cute7idx2crdIiNS_5tupleIJNS_1CILi32EEENS2_ILi4EEENS2_ILi2EEENS2_ILi1EEEEEENS1_IJS6_S3_NS2_ILi128EEENS2_ILi0EEEEEEEEDaRKT_RKT0_RKT1_ENKUlRKT_RKT0_E_clIS4_S3_EEDaSM_SP_ - $_ZN7cutlass13device_kernelIN5flash19enable_sm80_to_sm89INS1_16FlashAttnBwdSm80INS1_25CollectiveMainloopBwdSm80ILi2ELi2EN4cute5tupleIJNS5_1CILi128EEES8_NS7_ILi64EEEEEENS_10bfloat16_tEfNS_4arch4Sm80ELb0ELb0ELb1ELb1ELb0ELb0ELb0ELb0ELi2ELi4ELi4ELi4ELb0EEENS1_21CollectiveEpilogueBwdISA_SB_SD_Li256ELb1ELb0ELi2EEENS1_19SingleTileSchedulerILb1ELb0ELb0ELi128EEEEEEEEEvNT_6ParamsE$_ZZN4cute7idx2crdIiNS_5tupleIJNS_1CILi32EEENS2_ILi4EEENS2_ILi2EEENS2_ILi1EEEEEENS1_IJS6_S3_NS2_ILi128EEENS2_ILi0EEEEEEEEDaRKT_RKT0_RKT1_ENKUlRKT_RKT0_E_clIS3_S6_EEDaSM_SP_)
$_ZN7cutlass13device_kernelIN5flash19enable_sm80_to_sm89INS1_16FlashAttnBwdSm80INS1_25CollectiveMainloopBwdSm80ILi2ELi2EN4cute5tupleIJNS5_1CILi128EEES8_NS7_ILi64EEEEEENS_10bfloat16_tEfNS_4arch4Sm80ELb0ELb0ELb1ELb1ELb0ELb0ELb0ELb0ELi2ELi4ELi4ELi4ELb0EEENS1_21CollectiveEpilogueBwdISA_SB_SD_Li256ELb1ELb0ELi2EEENS1_19SingleTileSchedulerILb1ELb0ELb0ELi128EEEEEEEEEvNT_6ParamsE$_ZZN4cute7idx2crdIiNS_5tupleIJNS_1CILi32EEENS2_ILi4EEENS2_ILi2EEENS2_ILi1EEEEEENS1_IJS6_S3_NS2_ILi128EEENS2_ILi0EEEEEEEEDaRKT_RKT0_RKT1_ENKUlRKT_RKT0_E_clIS3_S6_EEDaSM_SP_:
[----:B------:R-:W-:Y:S01]  /*10d40*/  SHF.R.S32.HI R3, RZ, 0x1f, R2 ;  /* 0x0000001fff037819 */ /* 0x000fe20000011402 */
[----:B------:R-:W-:Y:S02]  /*10d50*/  IMAD.MOV.U32 R8, RZ, RZ, R6 ;  /* 0x000000ffff087224 */ /* 0x000fe400078e0006 */
[----:B------:R-:W-:Y:S01]  /*10d60*/  IMAD.MOV.U32 R9, RZ, RZ, 0x0 ;  /* 0x00000000ff097424 */ /* 0x000fe200078e00ff */
[----:B------:R-:W-:-:S04]  /*10d70*/  LEA.HI R3, R3, R2, RZ, 0x5 ;  /* 0x0000000203037211 */ /* 0x000fc800078f28ff */
[----:B------:R-:W-:-:S05]  /*10d80*/  LOP3.LUT R3, R3, 0xffffffe0, RZ, 0xc0, !PT ;  /* 0xffffffe003037812 */ /* 0x000fca00078ec0ff */
[----:B------:R-:W-:Y:S01]  /*10d90*/  IMAD.IADD R10, R2, 0x1, -R3 ;  /* 0x00000001020a7824 */ /* 0x000fe200078e0a03 */
[----:B------:R-:W-:Y:S06]  /*10da0*/  RET.REL.NODEC R8 `(_ZN7cutlass13device_kernelIN5flash19enable_sm80_to_sm89INS1_16FlashAttnBwdSm80INS1_25CollectiveMainloopBwdSm80ILi2ELi2EN4cute5tupleIJNS5_1CILi128EEES8_NS7_ILi64EEEEEENS_10bfloat16_tEfNS_4arch4Sm80ELb0ELb0ELb1ELb1ELb0ELb0ELb0ELb0ELi2ELi4ELi4ELi4ELb0EEENS1_21CollectiveEpilogueBwdISA_SB_SD_Li256ELb1ELb0ELi2EEENS1_19SingleTileSchedulerILb1ELb0ELb0ELi128EEEEEEEEEvNT_6ParamsE) ;  /* 0xfffef25008007950 */ /* 0x000fec0003c3ffff */
        .type           $_ZN7cutlass13device_kernelIN5flash19enable_sm80_to_sm89INS1_16FlashAttnBwdSm80INS1_25CollectiveMainloopBwdSm80ILi2ELi2EN4cute5tupleIJNS5_1CILi128EEES8_NS7_ILi64EEEEEENS_10bfloat16_tEfNS_4arch4Sm80ELb0ELb0ELb1ELb1ELb0ELb0ELb0ELb0ELi2ELi4ELi4ELi4ELb0EEENS1_21CollectiveEpilogueBwdISA_SB_SD_Li256ELb1ELb0ELi2EEENS1_19SingleTileSchedulerILb1ELb0ELb0ELi128EEEEEEEEEvNT_6ParamsE$_ZZN4cute7idx2crdIiNS_5tupleIJNS_1CILi32EEENS2_ILi4EEENS2_ILi2EEENS2_ILi1EEEEEENS1_IJS6_S3_NS2_ILi128EEENS2_ILi0EEEEEEEEDaRKT_RKT0_RKT1_ENKUlRKT_RKT0_E_clIS4_S3_EEDaSM_SP_,@function
        .size           $_ZN7cutlass13device_kernelIN5flash19enable_sm80_to_sm89INS1_16FlashAttnBwdSm80INS1_25CollectiveMainloopBwdSm80ILi2ELi2EN4cute5tupleIJNS5_1CILi128EEES8_NS7_ILi64EEEEEENS_10bfloat16_tEfNS_4arch4Sm80ELb0ELb0ELb1ELb1ELb0ELb0ELb0ELb0ELi2ELi4ELi4ELi4ELb0EEENS1_21CollectiveEpilogueBwdISA_SB_SD_Li256ELb1ELb0ELi2EEENS1_19SingleTileSchedulerILb1ELb0ELb0ELi128EEEEEEEEEvNT_6ParamsE$_ZZN4cute7idx2crdIiNS_5tupleIJNS_1CILi32EEENS2_ILi4EEENS2_ILi2EEENS2_ILi1EEEEEENS1_IJS6_S3_NS2_ILi128EEENS2_ILi0EEEEEEEEDaRKT_RKT0_RKT1_ENKUlRKT_RKT0_E_clIS4_S3_EEDaSM_SP_,($_ZN7cutlass13device_kernelIN5flash19enable_sm80_to_sm89INS1_16FlashAttnBwdSm80INS1_25CollectiveMainloopBwdSm80ILi2ELi2EN4cute5tupleIJNS5_1CILi128EEES8_NS7_ILi64EEEEEENS_10bfloat16_tEfNS_4arch4Sm80ELb0ELb0ELb1ELb1ELb0ELb0ELb0ELb0ELi2ELi4ELi4ELi4ELb0EEENS1_21CollectiveEpilogueBwdISA_SB_SD_Li256ELb1ELb0ELi2EEENS1_19SingleTileSchedulerILb1ELb0ELb0ELi128EEEEEEEEEvNT_6ParamsE$_ZZN4cute7idx2crdIiNS_5tupleIJNS_1CILi32EEENS2_ILi4EEENS2_ILi2EEENS2_ILi1EEEEEENS1_IJS6_S3_NS2_ILi128EEENS2_ILi0EEEEEEEEDaRKT_RKT0_RKT1_ENKUlRKT_RKT0_E_clIS5_S8_EEDaSM_SP_ - $_ZN7cutlass13device_kernelIN5flash19enable_sm80_to_sm89INS1_16FlashAttnBwdSm80INS1_25CollectiveMainloopBwdSm80ILi2ELi2EN4cute5tupleIJNS5_1CILi128EEES8_NS7_ILi64EEEEEENS_10bfloat16_tEfNS_4arch4Sm80ELb0ELb0ELb1ELb1ELb0ELb0ELb0ELb0ELi2ELi4ELi4ELi4ELb0EEENS1_21CollectiveEpilogueBwdISA_SB_SD_Li256ELb1ELb0ELi2EEENS1_19SingleTileSchedulerILb1ELb0ELb0ELi128EEEEEEEEEvNT_6ParamsE$_ZZN4cute7idx2crdIiNS_5tupleIJNS_1CILi32EEENS2_ILi4EEENS2_ILi2EEENS2_ILi1EEEEEENS1_IJS6_S3_NS2_ILi128EEENS2_ILi0EEEEEEEEDaRKT_RKT0_RKT1_ENKUlRKT_RKT0_E_clIS4_S3_EEDaSM_SP_)
$_ZN7cutlass13device_kernelIN5flash19enable_sm80_to_sm89INS1_16FlashAttnBwdSm80INS1_25CollectiveMainloopBwdSm80ILi2ELi2EN4cute5tupleIJNS5_1CILi128EEES8_NS7_ILi64EEEEEENS_10bfloat16_tEfNS_4arch4Sm80ELb0ELb0ELb1ELb1ELb0ELb0ELb0ELb0ELi2ELi4ELi4ELi4ELb0EEENS1_21CollectiveEpilogueBwdISA_SB_SD_Li256ELb1ELb0ELi2EEENS1_19SingleTileSchedulerILb1ELb0ELb0ELi128EEEEEEEEEvNT_6ParamsE$_ZZN4cute7idx2crdIiNS_5tupleIJNS_1CILi32EEENS2_ILi4EEENS2_ILi2EEENS2_ILi1EEEEEENS1_IJS6_S3_NS2_ILi128EEENS2_ILi0EEEEEEEEDaRKT_RKT0_RKT1_ENKUlRKT_RKT0_E_clIS4_S3_EEDaSM_SP_:
        /* <DEDUP_REMOVED lines=9> */
[----:B------:R-:W-:Y:S06]  /*10e40*/  RET.REL.NODEC R50 `(_ZN7cutlass13device_kernelIN5flash19enable_sm80_to_sm89INS1_16FlashAttnBwdSm80INS1_25CollectiveMainloopBwdSm80ILi2ELi2EN4cute5tupleIJNS5_1CILi128EEES8_NS7_ILi64EEEEEENS_10bfloat16_tEfNS_4arch4Sm80ELb0ELb0ELb1ELb1ELb0ELb0ELb0ELb0ELi2ELi4ELi4ELi4ELb0EEENS1_21CollectiveEpilogueBwdISA_SB_SD_Li256ELb1ELb0ELi2EEENS1_19SingleTileSchedulerILb1ELb0ELb0ELi128EEEEEEEEEvNT_6ParamsE) ;  /* 0xfffef1b032007950 */ /* 0x000fec0003c3ffff */
        .type           $_ZN7cutlass13device_kernelIN5flash19enable_sm80_to_sm89INS1_16FlashAttnBwdSm80INS1_25CollectiveMainloopBwdSm80ILi2ELi2EN4cute5tupleIJNS5_1CILi128EEES8_NS7_ILi64EEEEEENS_10bfloat16_tEfNS_4arch4Sm80ELb0ELb0ELb1ELb1ELb0ELb0ELb0ELb0ELi2ELi4ELi4ELi4ELb0EEENS1_21CollectiveEpilogueBwdISA_SB_SD_Li256ELb1ELb0ELi2EEENS1_19SingleTileSchedulerILb1ELb0ELb0ELi128EEEEEEEEEvNT_6ParamsE$_ZZN4cute7idx2crdIiNS_5tupleIJNS_1CILi32EEENS2_ILi4EEENS2_ILi2EEENS2_ILi1EEEEEENS1_IJS6_S3_NS2_ILi128EEENS2_ILi0EEEEEEEEDaRKT_RKT0_RKT1_ENKUlRKT_RKT0_E_clIS5_S8_EEDaSM_SP_,@function
        .size           $_ZN7cutlass13device_kernelIN5flash19enable_sm80_to_sm89INS1_16FlashAttnBwdSm80INS1_25CollectiveMainloopBwdSm80ILi2ELi2EN4cute5tupleIJNS5_1CILi128EEES8_NS7_ILi64EEEEEENS_10bfloat16_tEfNS_4arch4Sm80ELb0ELb0ELb1ELb1ELb0ELb0ELb0ELb0ELi2ELi4ELi4ELi4ELb0EEENS1_21CollectiveEpilogueBwdISA_SB_SD_Li256ELb1ELb0ELi2EEENS1_19SingleTileSchedulerILb1ELb0ELb0ELi128EEEEEEEEEvNT_6ParamsE$_ZZN4cute7idx2crdIiNS_5tupleIJNS_1CILi32EEENS2_ILi4EEENS2_ILi2EEENS2_ILi1EEEEEENS1_IJS6_S3_NS2_ILi128EEENS2_ILi0EEEEEEEEDaRKT_RKT0_RKT1_ENKUlRKT_RKT0_E_clIS5_S8_EEDaSM_SP_,($_ZN7cutlass13device_kernelIN5flash19enable_sm80_to_sm89INS1_16FlashAttnBwdSm80INS1_25CollectiveMainloopBwdSm80ILi2ELi2EN4cute5tupleIJNS5_1CILi128EEES8_NS7_ILi64EEEEEENS_10bfloat16_tEfNS_4arch4Sm80ELb0ELb0ELb1ELb1ELb0ELb0ELb0ELb0ELi2ELi4ELi4ELi4ELb0EEENS1_21CollectiveEpilogueBwdISA_SB_SD_Li256ELb1ELb0ELi2EEENS1_19SingleTileSchedulerILb1ELb0ELb0ELi128EEEEEEEEEvNT_6ParamsE$_ZZN4cute9transformINS_15ArithmeticTupleIJiiEEEZNS_14transform_leafIS2_NS_8identityEEEDaRKT_OT0_EUlRKT_E_EEDaS7_S9_ENKUlDpSC_E_clIJiiEEEDaSE_ - $_ZN7cutlass13device_kernelIN5flash19enable_sm80_to_sm89INS1_16FlashAttnBwdSm80INS1_25CollectiveMainloopBwdSm80ILi2ELi2EN4cute5tupleIJNS5_1CILi128EEES8_NS7_ILi64EEEEEENS_10bfloat16_tEfNS_4arch4Sm80ELb0ELb0ELb1ELb1ELb0ELb0ELb0ELb0ELi2ELi4ELi4ELi4ELb0EEENS1_21CollectiveEpilogueBwdISA_SB_SD_Li256ELb1ELb0ELi2EEENS1_19SingleTileSchedulerILb1ELb0ELb0ELi128EEEEEEEEEvNT_6ParamsE$_ZZN4cute7idx2crdIiNS_5tupleIJNS_1CILi32EEENS2_ILi4EEENS2_ILi2EEENS2_ILi1EEEEEENS1_IJS6_S3_NS2_ILi128EEENS2_ILi0EEEEEEEEDaRKT_RKT0_RKT1_ENKUlRKT_RKT0_E_clIS5_S8_EEDaSM_SP_)
$_ZN7cutlass13device_kernelIN5flash19enable_sm80_to_sm89INS1_16FlashAttnBwdSm80INS1_25CollectiveMainloopBwdSm80ILi2ELi2EN4cute5tupleIJNS5_1CILi128EEES8_NS7_ILi64EEEEEENS_10bfloat16_tEfNS_4arch4Sm80ELb0ELb0ELb1ELb1ELb0ELb0ELb0ELb0ELi2ELi4ELi4ELi4ELb0EEENS1_21CollectiveEpilogueBwdISA_SB_SD_Li256ELb1ELb0ELi2EEENS1_19SingleTileSchedulerILb1ELb0ELb0ELi128EEEEEEEEEvNT_6ParamsE$_ZZN4cute7idx2crdIiNS_5tupleIJNS_1CILi32EEENS2_ILi4EEENS2_ILi2EEENS2_ILi1EEEEEENS1_IJS6_S3_NS2_ILi128EEENS2_ILi0EEEEEEEEDaRKT_RKT0_RKT1_ENKUlRKT_RKT0_E_clIS5_S8_EEDaSM_SP_:
        /* <DEDUP_REMOVED lines=8> */
[----:B------:R-:W-:Y:S06]  /*10ed0*/  RET.REL.NODEC R8 `(_ZN7cutlass13device_kernelIN5flash19enable_sm80_to_sm89INS1_16FlashAttnBwdSm80INS1_25CollectiveMainloopBwdSm80ILi2ELi2EN4cute5tupleIJNS5_1CILi128EEES8_NS7_ILi64EEEEEENS_10bfloat16_tEfNS_4arch4Sm80ELb0ELb0ELb1ELb1ELb0ELb0ELb0ELb0ELi2ELi4ELi4ELi4ELb0EEENS1_21CollectiveEpilogueBwdISA_SB_SD_Li256ELb1ELb0ELi2EEENS1_19SingleTileSchedulerILb1ELb0ELb0ELi128EEEEEEEEEvNT_6ParamsE) ;  /* 0xfffef12008007950 */ /* 0x000fec0003c3ffff */
        .type           $_ZN7cutlass13device_kernelIN5flash19enable_sm80_to_sm89INS1_16FlashAttnBwdSm80INS1_25CollectiveMainloopBwdSm80ILi2ELi2EN4cute5tupleIJNS5_1CILi128EEES8_NS7_ILi64EEEEEENS_10bfloat16_tEfNS_4arch4Sm80ELb0ELb0ELb1ELb1ELb0ELb0ELb0ELb0ELi2ELi4ELi4ELi4ELb0EEENS1_21CollectiveEpilogueBwdISA_SB_SD_Li256ELb1ELb0ELi2EEENS1_19SingleTileSchedulerILb1ELb0ELb0ELi128EEEEEEEEEvNT_6ParamsE$_ZZN4cute9transformINS_15ArithmeticTupleIJiiEEEZNS_14transform_leafIS2_NS_8identityEEEDaRKT_OT0_EUlRKT_E_EEDaS7_S9_ENKUlDpSC_E_clIJiiEEEDaSE_,@function
        .size           $_ZN7cutlass13device_kernelIN5flash19enable_sm80_to_sm89INS1_16FlashAttnBwdSm80INS1_25CollectiveMainloopBwdSm80ILi2ELi2EN4cute5tupleIJNS5_1CILi128EEES8_NS7_ILi64EEEEEENS_10bfloat16_tEfNS_4arch4Sm80ELb0ELb0ELb1ELb1ELb0ELb0ELb0ELb0ELi2ELi4ELi4ELi4ELb0EEENS1_21CollectiveEpilogueBwdISA_SB_SD_Li256ELb1ELb0ELi2EEENS1_19SingleTileSchedulerILb1ELb0ELb0ELi128EEEEEEEEEvNT_6ParamsE$_ZZN4cute9transformINS_15ArithmeticTupleIJiiEEEZNS_14transform_leafIS2_NS_8identityEEEDaRKT_OT0_EUlRKT_E_EEDaS7_S9_ENKUlDpSC_E_clIJiiEEEDaSE_,($_ZN7cutlass13device_kernelIN5flash19enable_sm80_to_sm89INS1_16FlashAttnBwdSm80INS1_25CollectiveMainloopBwdSm80ILi2ELi2EN4cute5tupleIJNS5_1CILi128EEES8_NS7_ILi64EEEEEENS_10bfloat16_tEfNS_4arch4Sm80ELb0ELb0ELb1ELb1ELb0ELb0ELb0ELb0ELi2ELi4ELi4ELi4ELb0EEENS1_21CollectiveEpilogueBwdISA_SB_SD_Li256ELb1ELb0ELi2EEENS1_19SingleTileSchedulerILb1ELb0ELb0ELi128EEEEEEEEEvNT_6ParamsE$_ZZN4cute9transformINS_5tupleIJNS_1CILi32EEENS2_ILi4EEENS2_ILi2EEENS2_ILi1EEEEEENS1_IJS6_S3_NS2_ILi128EEENS2_ILi0EEEEEEZNS_7idx2crdIiS7_SA_EEDaRKT_RKT0_RKT1_EUlRKT_RKT0_E_EEDaSE_SH_OSI_ENKUlDpSN_E_clIJiiiS9_EEEDaST_ - $_ZN7cutlass13device_kernelIN5flash19enable_sm80_to_sm89INS1_16FlashAttnBwdSm80INS1_25CollectiveMainloopBwdSm80ILi2ELi2EN4cute5tupleIJNS5_1CILi128EEES8_NS7_ILi64EEEEEENS_10bfloat16_tEfNS_4arch4Sm80ELb0ELb0ELb1ELb1ELb0ELb0ELb0ELb0ELi2ELi4ELi4ELi4ELb0EEENS1_21CollectiveEpilogueBwdISA_SB_SD_Li256ELb1ELb0ELi2EEENS1_19SingleTileSchedulerILb1ELb0ELb0ELi128EEEEEEEEEvNT_6ParamsE$_ZZN4cute9transformINS_15ArithmeticTupleIJiiEEEZNS_14transform_leafIS2_NS_8identityEEEDaRKT_OT0_EUlRKT_E_EEDaS7_S9_ENKUlDpSC_E_clIJiiEEEDaSE_)
$_ZN7cutlass13device_kernelIN5flash19enable_sm80_to_sm89INS1_16FlashAttnBwdSm80INS1_25CollectiveMainloopBwdSm80ILi2ELi2EN4cute5tupleIJNS5_1CILi128EEES8_NS7_ILi64EEEEEENS_10bfloat16_tEfNS_4arch4Sm80ELb0ELb0ELb1ELb1ELb0ELb0ELb0ELb0ELi2ELi4ELi4ELi4ELb0EEENS1_21CollectiveEpilogueBwdISA_SB_SD_Li256ELb1ELb0ELi2EEENS1_19SingleTileSchedulerILb1ELb0ELb0ELi128EEEEEEEEEvNT_6ParamsE$_ZZN4cute9transformINS_15ArithmeticTupleIJiiEEEZNS_14transform_leafIS2_NS_8identityEEEDaRKT_OT0_EUlRKT_E_EEDaS7_S9_ENKUlDpSC_E_clIJiiEEEDaSE_:
[----:B------:R-:W-:Y:S01]  /*10ee0*/  IADD3 R3, R1, 0x1688, RZ ;  /* 0x0000168801037810 */ /* 0x000fe20007ffe0ff */
[----:B------:R-:W-:Y:S01]  /*10ef0*/  IMAD.MOV.U32 R2, RZ, RZ, R11 ;  /* 0x000000ffff027224 */ /* 0x000fe200078e000b */
[----:B------:R-:W-:Y:S02]  /*10f00*/  MOV R8, 0x10f30 ;  /* 0x00010f3000087802 */ /* 0x000fe40000000f00 */
[----:B------:R-:W-:Y:S02]  /*10f10*/  IADD3 R3, R3, c[0x0][0x20], RZ ;  /* 0x0000080003037a10 */ /* 0x000fe40007ffe0ff */
[----:B------:R-:W-:Y:S05]  /*10f20*/  CALL.REL.NOINC `($_ZN7cutlass13device_kernelIN5flash19enable_sm80_to_sm89INS1_16FlashAttnBwdSm80INS1_25CollectiveMainloopBwdSm80ILi2ELi2EN4cute5tupleIJNS5_1CILi128EEES8_NS7_ILi64EEEEEENS_10bfloat16_tEfNS_4arch4Sm80ELb0ELb0ELb1ELb1ELb0ELb0ELb0ELb0ELi2ELi4ELi4ELi4ELb0EEENS1_21CollectiveEpilogueBwdISA_SB_SD_Li256ELb1ELb0ELi2EEENS1_19SingleTileSchedulerILb1ELb0ELb0ELi128EEEEEEEEEvNT_6ParamsE$_ZN4cute3eso3ESOILb0ELb0EJiiEEC2ERKiS4_) ;  /* 0xffff6f3000007944 */ /* 0x000fea0003c3ffff */
[----:B-1----:R1:W5:Y:S01]  /*10f30*/  LDL.64 R2, [R1+0x1688] ;  /* 0x0016880001027983 */ /* 0x0023620000100a00 */
[----:B------:R-:W-:Y:S02]  /*10f40*/  MOV R8, R6 ;  /* 0x0000000600087202 */ /* 0x000fe40000000f00 */
[----:B------:R-:W-:-:S04]  /*10f50*/  MOV R9, 0x0 ;  /* 0x0000000000097802 */ /* 0x000fc80000000f00 */
[----:B------:R-:W-:Y:S05]  /*10f60*/  RET.REL.NODEC R8 `(_ZN7cutlass13device_kernelIN5flash19enable_sm80_to_sm89INS1_16FlashAttnBwdSm80INS1_25CollectiveMainloopBwdSm80ILi2ELi2EN4cute5tupleIJNS5_1CILi128EEES8_NS7_ILi64EEEEEENS_10bfloat16_tEfNS_4arch4Sm80ELb0ELb0ELb1ELb1ELb0ELb0ELb0ELb0ELi2ELi4ELi4ELi4ELb0EEENS1_21CollectiveEpilogueBwdISA_SB_SD_Li256ELb1ELb0ELi2EEENS1_19SingleTileSchedulerILb1ELb0ELb0ELi128EEEEEEEEEvNT_6ParamsE) ;  /* 0xfffef09008007950 */ /* 0x000fea0003c3ffff */
        .type           $_ZN7cutlass13device_kernelIN5flash19enable_sm80_to_sm89INS1_16FlashAttnBwdSm80INS1_25CollectiveMainloopBwdSm80ILi2ELi2EN4cute5tupleIJNS5_1CILi128EEES8_NS7_ILi64EEEEEENS_10bfloat16_tEfNS_4arch4Sm80ELb0ELb0ELb1ELb1ELb0ELb0ELb0ELb0ELi2ELi4ELi4ELi4ELb0EEENS1_21CollectiveEpilogueBwdISA_SB_SD_Li256ELb1ELb0ELi2EEENS1_19SingleTileSchedulerILb1ELb0ELb0ELi128EEEEEEEEEvNT_6ParamsE$_ZZN4cute9transformINS_5tupleIJNS_1CILi32EEENS2_ILi4EEENS2_ILi2EEENS2_ILi1EEEEEENS1_IJS6_S3_NS2_ILi128EEENS2_ILi0EEEEEEZNS_7idx2crdIiS7_SA_EEDaRKT_RKT0_RKT1_EUlRKT_RKT0_E_EEDaSE_SH_OSI_ENKUlDpSN_E_clIJiiiS9_EEEDaST_,@function
        .size           $_ZN7cutlass13device_kernelIN5flash19enable_sm80_to_sm89INS1_16FlashAttnBwdSm80INS1_25CollectiveMainloopBwdSm80ILi2ELi2EN4cute5tupleIJNS5_1CILi128EEES8_NS7_ILi64EEEEEENS_10bfloat16_tEfNS_4arch4Sm80ELb0ELb0ELb1ELb1ELb0ELb0ELb0ELb0ELi2ELi4ELi4ELi4ELb0EEENS1_21CollectiveEpilogueBwdISA_SB_SD_Li256ELb1ELb0ELi2EEENS1_19SingleTileSchedulerILb1ELb0ELb0ELi128EEEEEEEEEvNT_6ParamsE$_ZZN4cute9transformINS_5tupleIJNS_1CILi32EEENS2_ILi4EEENS2_ILi2EEENS2_ILi1EEEEEENS1_IJS6_S3_NS2_ILi128EEENS2_ILi0EEEEEEZNS_7idx2crdIiS7_SA_EEDaRKT_RKT0_RKT1_EUlRKT_RKT0_E_EEDaSE_SH_OSI_ENKUlDpSN_E_clIJiiiS9_EEEDaST_,($_ZN7cutlass13device_kernelIN5flash19enable_sm80_to_sm89INS1_16FlashAttnBwdSm80INS1_25CollectiveMainloopBwdSm80ILi2ELi2EN4cute5tupleIJNS5_1CILi128EEES8_NS7_ILi64EEEEEENS_10bfloat16_tEfNS_4arch4Sm80ELb0ELb0ELb1ELb1ELb0ELb0ELb0ELb0ELi2ELi4ELi4ELi4ELb0EEENS1_21CollectiveEpilogueBwdISA_SB_SD_Li256ELb1ELb0ELi2EEENS1_19SingleTileSchedulerILb1ELb0ELb0ELi128EEEEEEEEEvNT_6ParamsE$_ZZN4cute9transformINS_5tupleIJiiNS_1CILi0EEEEEENS1_IJNS1_IJNS2_ILi4EEENS2_ILi8EEEEEENS2_ILi2EEENS2_ILi1EEEEEEZNS_7idx2crdIS4_SA_EEDaRKT_RKT0_EUlRKT_RKT0_E_EEDaSE_SH_OT1_ENKUlDpSK_E_clIJNS1_IJiiEEEiS3_EEEDaSR_ - $_ZN7cutlass13device_kernelIN5flash19enable_sm80_to_sm89INS1_16FlashAttnBwdSm80INS1_25CollectiveMainloopBwdSm80ILi2ELi2EN4cute5tupleIJNS5_1CILi128EEES8_NS7_ILi64EEEEEENS_10bfloat16_tEfNS_4arch4Sm80ELb0ELb0ELb1ELb1ELb0ELb0ELb0ELb0ELi2ELi4ELi4ELi4ELb0EEENS1_21CollectiveEpilogueBwdISA_SB_SD_Li256ELb1ELb0ELi2EEENS1_19SingleTileSchedulerILb1ELb0ELb0ELi128EEEEEEEEEvNT_6ParamsE$_ZZN4cute9transformINS_5tupleIJNS_1CILi32EEENS2_ILi4EEENS2_ILi2EEENS2_ILi1EEEEEENS1_IJS6_S3_NS2_ILi128EEENS2_ILi0EEEEEEZNS_7idx2crdIiS7_SA_EEDaRKT_RKT0_RKT1_EUlRKT_RKT0_E_EEDaSE_SH_OSI_ENKUlDpSN_E_clIJiiiS9_EEEDaST_)
$_ZN7cutlass13device_kernelIN5flash19enable_sm80_to_sm89INS1_16FlashAttnBwdSm80INS1_25CollectiveMainloopBwdSm80ILi2ELi2EN4cute5tupleIJNS5_1CILi128EEES8_NS7_ILi64EEEEEENS_10bfloat16_tEfNS_4arch4Sm80ELb0ELb0ELb1ELb1ELb0ELb0ELb0ELb0ELi2ELi4ELi4ELi4ELb0EEENS1_21CollectiveEpilogueBwdISA_SB_SD_Li256ELb1ELb0ELi2EEENS1_19SingleTileSchedulerILb1ELb0ELb0ELi128EEEEEEEEEvNT_6ParamsE$_ZZN4cute9transformINS_5tupleIJNS_1CILi32EEENS2_ILi4EEENS2_ILi2EEENS2_ILi1EEEEEENS1_IJS6_S3_NS2_ILi128EEENS2_ILi0EEEEEEZNS_7idx2crdIiS7_SA_EEDaRKT_RKT0_RKT1_EUlRKT_RKT0_E_EEDaSE_SH_OSI_ENKUlDpSN_E_clIJiiiS9_EEEDaST_:
[----:B------:R-:W-:Y:S02]  /*10f70*/  IADD3 R3, R1, 0x13b8, RZ ;  /* 0x000013b801037810 */ /* 0x000fe40007ffe0ff */
[----:B------:R-:W-:Y:S02]  /*10f80*/  MOV R8, 0x10fb0 ;  /* 0x00010fb000087802 */ /* 0x000fe40000000f00 */
[----:B------:R-:W-:Y:S02]  /*10f90*/  IADD3 R3, R3, c[0x0][0x20], RZ ;  /* 0x0000080003037a10 */ /* 0x000fe40007ffe0ff */
[----:B------:R-:W-:Y:S05]  /*10fa0*/  CALL.REL.NOINC `($_ZN7cutlass13device_kernelIN5flash19enable_sm80_to_sm89INS1_16FlashAttnBwdSm80INS1_25CollectiveMainloopBwdSm80ILi2ELi2EN4cute5tupleIJNS5_1CILi128EEES8_NS7_ILi64EEEEEENS_10bfloat16_tEfNS_4arch4Sm80ELb0ELb0ELb1ELb1ELb0ELb0ELb0ELb0ELi2ELi4ELi4ELi4ELb0EEENS1_21CollectiveEpilogueBwdISA_SB_SD_Li256ELb1ELb0ELi2EEENS1_19SingleTileSchedulerILb1ELb0ELb0ELi128EEEEEEEEEvNT_6ParamsE$_ZN4cute3eso3ESOILb0ELb0EJiiiNS_1CILi0EEEEEC2ERKiS6_S6_RKS3_) ;  /* 0xffff722000007944 */ /* 0x000fea0003c3ffff */
[----:B------:R2:W5:Y:S04]  /*10fb0*/  LDL R5, [R1+0x13c0] ;  /* 0x0013c00001057983 */ /* 0x0005680000100800 */
[----:B-1----:R2:W5:Y:S01]  /*10fc0*/  LDL.64 R2, [R1+0x13b8] ;  /* 0x0013b80001027983 */ /* 0x0025620000100a00 */
[----:B------:R-:W-:Y:S02]  /*10fd0*/  MOV R8, R6 ;  /* 0x0000000600087202 */ /* 0x000fe40000000f00 */
[----:B------:R-:W-:-:S04]  /*10fe0*/  MOV R9, 0x0 ;  /* 0x0000000000097802 */ /* 0x000fc80000000f00 */
[----:B------:R-:W-:Y:S05]  /*10ff0*/  RET.REL.NODEC R8 `(_ZN7cutlass13device_kernelIN5flash19enable_sm80_to_sm89INS1_16FlashAttnBwdSm80INS1_25CollectiveMainloopBwdSm80ILi2ELi2EN4cute5tupleIJNS5_1CILi128EEES8_NS7_ILi64EEEEEENS_10bfloat16_tEfNS_4arch4Sm80ELb0ELb0ELb1ELb1ELb0ELb0ELb0ELb0ELi2ELi4ELi4ELi4ELb0EEENS1_21CollectiveEpilogueBwdISA_SB_SD_Li256ELb1ELb0ELi2EEENS1_19SingleTileSchedulerILb1ELb0ELb0ELi128EEEEEEEEEvNT_6ParamsE) ;  /* 0xfffef00008007950 */ /* 0x000fea0003c3ffff */
        .type           $_ZN7cutlass13device_kernelIN5flash19enable_sm80_to_sm89INS1_16FlashAttnBwdSm80INS1_25CollectiveMainloopBwdSm80ILi2ELi2EN4cute5tupleIJNS5_1CILi128EEES8_NS7_ILi64EEEEEENS_10bfloat16_tEfNS_4arch4Sm80ELb0ELb0ELb1ELb1ELb0ELb0ELb0ELb0ELi2ELi4ELi4ELi4ELb0EEENS1_21CollectiveEpilogueBwdISA_SB_SD_Li256ELb1ELb0ELi2EEENS1_19SingleTileSchedulerILb1ELb0ELb0ELi128EEEEEEEEEvNT_6ParamsE$_ZZN4cute9transformINS_5tupleIJiiNS_1CILi0EEEEEENS1_IJNS1_IJNS2_ILi4EEENS2_ILi8EEEEEENS2_ILi2EEENS2_ILi1EEEEEEZNS_7idx2crdIS4_SA_EEDaRKT_RKT0_EUlRKT_RKT0_E_EEDaSE_SH_OT1_ENKUlDpSK_E_clIJNS1_IJiiEEEiS3_EEEDaSR_,@function
        .size           $_ZN7cutlass13device_kernelIN5flash19enable_sm80_to_sm89INS1_16FlashAttnBwdSm80INS1_25CollectiveMainloopBwdSm80ILi2ELi2EN4cute5tupleIJNS5_1CILi128EEES8_NS7_ILi64EEEEEENS_10bfloat16_tEfNS_4arch4Sm80ELb0ELb0ELb1ELb1ELb0ELb0ELb0ELb0ELi2ELi4ELi4ELi4ELb0EEENS1_21CollectiveEpilogueBwdISA_SB_SD_Li256ELb1ELb0ELi2EEENS1_19SingleTileSchedulerILb1ELb0ELb0ELi128EEEEEEEEEvNT_6ParamsE$_ZZN4cute9transformINS_5tupleIJiiNS_1CILi0EEEEEENS1_IJNS1_IJNS2_ILi4EEENS2_ILi8EEEEEENS2_ILi2EEENS2_ILi1EEEEEEZNS_7idx2crdIS4_SA_EEDaRKT_RKT0_EUlRKT_RKT0_E_EEDaSE_SH_OT1_ENKUlDpSK_E_clIJNS1_IJiiEEEiS3_EEEDaSR_,($_ZN7cutlass13device_kernelIN5flash19enable_sm80_to_sm89INS1_16FlashAttnBwdSm80INS1_25CollectiveMainloopBwdSm80ILi2ELi2EN4cute5tupleIJNS5_1CILi128EEES8_NS7_ILi64EEEEEENS_10bfloat16_tEfNS_4arch4Sm80ELb0ELb0ELb1ELb1ELb0ELb0ELb0ELb0ELi2ELi4ELi4ELi4ELb0EEENS1_21CollectiveEpilogueBwdISA_SB_SD_Li256ELb1ELb0ELi2EEENS1_19SingleTileSchedulerILb1ELb0ELb0ELi128EEEEEEEEEvNT_6ParamsE$_ZZN4cute9transformINS_5tupleIJiiNS_1CILi0EEEEEENS1_IJNS1_IJNS2_ILi4EEENS2_ILi8EEEEEES5_NS2_ILi1EEEEEEZNS_7idx2crdIS4_S9_EEDaRKT_RKT0_EUlRKT_RKT0_E_EEDaSD_SG_OT1_ENKUlDpSJ_E_clIJNS1_IJiiEEEiS3_EEEDaSQ_ - $_ZN7cutlass13device_kernelIN5flash19enable_sm80_to_sm89INS1_16FlashAttnBwdSm80INS1_25CollectiveMainloopBwdSm80ILi2ELi2EN4cute5tupleIJNS5_1CILi128EEES8_NS7_ILi64EEEEEENS_10bfloat16_tEfNS_4arch4Sm80ELb0ELb0ELb1ELb1ELb0ELb0ELb0ELb0ELi2ELi4ELi4ELi4ELb0EEENS1_21CollectiveEpilogueBwdISA_SB_SD_Li256ELb1ELb0ELi2EEENS1_19SingleTileSchedulerILb1ELb0ELb0ELi128EEEEEEEEEvNT_6ParamsE$_ZZN4cute9transformINS_5tupleIJiiNS_1CILi0EEEEEENS1_IJNS1_IJNS2_ILi4EEENS2_ILi8EEEEEENS2_ILi2EEENS2_ILi1EEEEEEZNS_7idx2crdIS4_SA_EEDaRKT_RKT0_EUlRKT_RKT0_E_EEDaSE_SH_OT1_ENKUlDpSK_E_clIJNS1_IJiiEEEiS3_EEEDaSR_)
$_ZN7cutlass13device_kernelIN5flash19enable_sm80_to_sm89INS1_16FlashAttnBwdSm80INS1_25CollectiveMainloopBwdSm80ILi2ELi2EN4cute5tupleIJNS5_1CILi128EEES8_NS7_ILi64EEEEEENS_10bfloat16_tEfNS_4arch4Sm80ELb0ELb0ELb1ELb1ELb0ELb0ELb0ELb0ELi2ELi4ELi4ELi4ELb0EEENS1_21CollectiveEpilogueBwdISA_SB_SD_Li256ELb1ELb0ELi2EEENS1_19SingleTileSchedulerILb1ELb0ELb0ELi128EEEEEEEEEvNT_6ParamsE$_ZZN4cute9transformINS_5tupleIJiiNS_1CILi0EEEEEENS1_IJNS1_IJNS2_ILi4EEENS2_ILi8EEEEEENS2_ILi2EEENS2_ILi1EEEEEEZNS_7idx2crdIS4_SA_EEDaRKT_RKT0_EUlRKT_RKT0_E_EEDaSE_SH_OT1_ENKUlDpSK_E_clIJNS1_IJiiEEEiS3_EEEDaSR_:
[----:B------:R-:W-:Y:S02]  /*11000*/  IADD3 R3, R1, 0x1680, RZ ;  /* 0x0000168001037810 */ /* 0x000fe40007ffe0ff */
[----:B------:R-:W-:Y:S02]  /*11010*/  MOV R6, 0x11040 ;  /* 0x0001104000067802 */ /* 0x000fe40000000f00 */
[----:B------:R-:W-:Y:S02]  /*11020*/  IADD3 R3, R3, c[0x0][0x20], RZ ;  /* 0x0000080003037a10 */ /* 0x000fe40007ffe0ff */
[----:B------:R-:W-:Y:S05]  /*11030*/  CALL.REL.NOINC `($_ZN7cutlass13device_kernelIN5flash19enable_sm80_to_sm89INS1_16FlashAttnBwdSm80INS1_25CollectiveMainloopBwdSm80ILi2ELi2EN4cute5tupleIJNS5_1CILi128EEES8_NS7_ILi64EEEEEENS_10bfloat16_tEfNS_4arch4Sm80ELb0ELb0ELb1ELb1ELb0ELb0ELb0ELb0ELi2ELi4ELi4ELi4ELb0EEENS1_21CollectiveEpilogueBwdISA_SB_SD_Li256ELb1ELb0ELi2EEENS1_19SingleTileSchedulerILb1ELb0ELb0ELi128EEEEEEEEEvNT_6ParamsE$_ZN4cute3eso3ESOILb0ELb0EJNS_5tupleIJiiEEEiNS_1CILi0EEEEEC2ERKS3_RKiRKS5_) ;  /* 0xffff62b000007944 */ /* 0x000fea0003c3ffff */
[----:B------:R2:W5:Y:S04]  /*11040*/  LDL R31, [R1+0x1688] ;  /* 0x00168800011f7983 */ /* 0x0005680000100800 */
[----:B-1----:R2:W5:Y:S01]  /*11050*/  LDL.64 R2, [R1+0x1680] ;  /* 0x0016800001027983 */ /* 0x0025620000100a00 */
[----:B------:R-:W-:-:S04]  /*11060*/  MOV R71, 0x0 ;  /* 0x0000000000477802 */ /* 0x000fc80000000f00 */
[----:B------:R-:W-:Y:S05]  /*11070*/  RET.REL.NODEC R70 `(_ZN7cutlass13device_kernelIN5flash19enable_sm80_to_sm89INS1_16FlashAttnBwdSm80INS1_25CollectiveMainloopBwdSm80ILi2ELi2EN4cute5tupleIJNS5_1CILi128EEES8_NS7_ILi64EEEEEENS_10bfloat16_tEfNS_4arch4Sm80ELb0ELb0ELb1ELb1ELb0ELb0ELb0ELb0ELi2ELi4ELi4ELi4ELb0EEENS1_21CollectiveEpilogueBwdISA_SB_SD_Li256ELb1ELb0ELi2EEENS1_19SingleTileSchedulerILb1ELb0ELb0ELi128EEEEEEEEEvNT_6ParamsE) ;  /* 0xfffeef8046007950 */ /* 0x000fea0003c3ffff */
        .type           $_ZN7cutlass13device_kernelIN5flash19enable_sm80_to_sm89INS1_16FlashAttnBwdSm80INS1_25CollectiveMainloopBwdSm80ILi2ELi2EN4cute5tupleIJNS5_1CILi128EEES8_NS7_ILi64EEEEEENS_10bfloat16_tEfNS_4arch4Sm80ELb0ELb0ELb1ELb1ELb0ELb0ELb0ELb0ELi2ELi4ELi4ELi4ELb0EEENS1_21CollectiveEpilogueBwdISA_SB_SD_Li256ELb1ELb0ELi2EEENS1_19SingleTileSchedulerILb1ELb0ELb0ELi128EEEEEEEEEvNT_6ParamsE$_ZZN4cute9transformINS_5tupleIJiiNS_1CILi0EEEEEENS1_IJNS1_IJNS2_ILi4EEENS2_ILi8EEEEEES5_NS2_ILi1EEEEEEZNS_7idx2crdIS4_S9_EEDaRKT_RKT0_EUlRKT_RKT0_E_EEDaSD_SG_OT1_ENKUlDpSJ_E_clIJNS1_IJiiEEEiS3_EEEDaSQ_,@function
        .size           $_ZN7cutlass13device_kernelIN5flash19enable_sm80_to_sm89INS1_16FlashAttnBwdSm80INS1_25CollectiveMainloopBwdSm80ILi2ELi2EN4cute5tupleIJNS5_1CILi128EEES8_NS7_ILi64EEEEEENS_10bfloat16_tEfNS_4arch4Sm80ELb0ELb0ELb1ELb1ELb0ELb0ELb0ELb0ELi2ELi4ELi4ELi4ELb0EEENS1_21CollectiveEpilogueBwdISA_SB_SD_Li256ELb1ELb0ELi2EEENS1_19SingleTileSchedulerILb1ELb0ELb0ELi128EEEEEEEEEvNT_6ParamsE$_ZZN4cute9transformINS_5tupleIJiiNS_1CILi0EEEEEENS1_IJNS1_IJNS2_ILi4EEENS2_ILi8EEEEEES5_NS2_ILi1EEEEEEZNS_7idx2crdIS4_S9_EEDaRKT_RKT0_EUlRKT_RKT0_E_EEDaSD_SG_OT1_ENKUlDpSJ_E_clIJNS1_IJiiEEEiS3_EEEDaSQ_,($_ZN7cutlass13device_kernelIN5flash19enable_sm80_to_sm89INS1_16FlashAttnBwdSm80INS1_25CollectiveMainloopBwdSm80ILi2ELi2EN4cute5tupleIJNS5_1CILi128EEES8_NS7_ILi64EEEEEENS_10bfloat16_tEfNS_4arch4Sm80ELb0ELb0ELb1ELb1ELb0ELb0ELb0ELb0ELi2ELi4ELi4ELi4ELb0EEENS1_21CollectiveEpilogueBwdISA_SB_SD_Li256ELb1ELb0ELi2EEENS1_19SingleTileSchedulerILb1ELb0ELb0ELi128EEEEEEEEEvNT_6ParamsE$_ZZN4cute9transformINS_5tupleIJiiiNS_1CILi0EEEEEENS1_IJNS2_ILi32EEENS2_ILi4EEENS2_ILi2EEENS2_ILi1EEEEEENS1_IJS8_S8_S8_S8_EEEZNS_7crd2crdIS4_S9_SA_EEDaRKT_RKT0_RKT1_EUlRKT_RKT0_RKT1_E_EEDaSE_SH_SK_OT2_ENKUlDpSN_E_clIJiiiS3_EEEDaSX_ - $_ZN7cutlass13device_kernelIN5flash19enable_sm80_to_sm89INS1_16FlashAttnBwdSm80INS1_25CollectiveMainloopBwdSm80ILi2ELi2EN4cute5tupleIJNS5_1CILi128EEES8_NS7_ILi64EEEEEENS_10bfloat16_tEfNS_4arch4Sm80ELb0ELb0ELb1ELb1ELb0ELb0ELb0ELb0ELi2ELi4ELi4ELi4ELb0EEENS1_21CollectiveEpilogueBwdISA_SB_SD_Li256ELb1ELb0ELi2EEENS1_19SingleTileSchedulerILb1ELb0ELb0ELi128EEEEEEEEEvNT_6ParamsE$_ZZN4cute9transformINS_5tupleIJiiNS_1CILi0EEEEEENS1_IJNS1_IJNS2_ILi4EEENS2_ILi8EEEEEES5_NS2_ILi1EEEEEEZNS_7idx2crdIS4_S9_EEDaRKT_RKT0_EUlRKT_RKT0_E_EEDaSD_SG_OT1_ENKUlDpSJ_E_clIJNS1_IJiiEEEiS3_EEEDaSQ_)
$_ZN7cutlass13device_kernelIN5flash19enable_sm80_to_sm89INS1_16FlashAttnBwdSm80INS1_25CollectiveMainloopBwdSm80ILi2ELi2EN4cute5tupleIJNS5_1CILi128EEES8_NS7_ILi64EEEEEENS_10bfloat16_tEfNS_4arch4Sm80ELb0ELb0ELb1ELb1ELb0ELb0ELb0ELb0ELi2ELi4ELi4ELi4ELb0EEENS1_21CollectiveEpilogueBwdISA_SB_SD_Li256ELb1ELb0ELi2EEENS1_19SingleTileSchedulerILb1ELb0ELb0ELi128EEEEEEEEEvNT_6ParamsE$_ZZN4cute9transformINS_5tupleIJiiNS_1CILi0EEEEEENS1_IJNS1_IJNS2_ILi4EEENS2_ILi8EEEEEES5_NS2_ILi1EEEEEEZNS_7idx2crdIS4_S9_EEDaRKT_RKT0_EUlRKT_RKT0_E_EEDaSD_SG_OT1_ENKUlDpSJ_E_clIJNS1_IJiiEEEiS3_EEEDaSQ_:
[----:B------:R-:W-:Y:S02]  /*11080*/  IADD3 R3, R1, 0x1680, RZ ;  /* 0x0000168001037810 */ /* 0x000fe40007ffe0ff */
[----:B------:R-:W-:Y:S02]  /*11090*/  MOV R6, 0x110c0 ;  /* 0x000110c000067802 */ /* 0x000fe40000000f00 */
[----:B------:R-:W-:Y:S02]  /*110a0*/  IADD3 R3, R3, c[0x0][0x20], RZ ;  /* 0x0000080003037a10 */ /* 0x000fe40007ffe0ff */
[----:B------:R-:W-:Y:S05]  /*110b0*/  CALL.REL.NOINC `($_ZN7cutlass13device_kernelIN5flash19enable_sm80_to_sm89INS1_16FlashAttnBwdSm80INS1_25CollectiveMainloopBwdSm80ILi2ELi2EN4cute5tupleIJNS5_1CILi128EEES8_NS7_ILi64EEEEEENS_10bfloat16_tEfNS_4arch4Sm80ELb0ELb0ELb1ELb1ELb0ELb0ELb0ELb0ELi2ELi4ELi4ELi4ELb0EEENS1_21CollectiveEpilogueBwdISA_SB_SD_Li256ELb1ELb0ELi2EEENS1_19SingleTileSchedulerILb1ELb0ELb0ELi128EEEEEEEEEvNT_6ParamsE$_ZN4cute3eso3ESOILb0ELb0EJNS_5tupleIJiiEEEiNS_1CILi0EEEEEC2ERKS3_RKiRKS5_) ;  /* 0xffff623000007944 */ /* 0x000fea0003c3ffff */
[----:B------:R2:W5:Y:S04]  /*110c0*/  LDL R29, [R1+0x1688] ;  /* 0x00168800011d7983 */ /* 0x0005680000100800 */
[----:B-1----:R2:W5:Y:S01]  /*110d0*/  LDL.64 R2, [R1+0x1680] ;  /* 0x0016800001027983 */ /* 0x0025620000100a00 */
[----:B------:R-:W-:Y:S02]  /*110e0*/  MOV R8, R70 ;  /* 0x0000004600087202 */ /* 0x000fe40000000f00 */
[----:B------:R-:W-:-:S04]  /*110f0*/  MOV R9, 0x0 ;  /* 0x0000000000097802 */ /* 0x000fc80000000f00 */
[----:B------:R-:W-:Y:S05]  /*11100*/  RET.REL.NODEC R8 `(_ZN7cutlass13device_kernelIN5flash19enable_sm80_to_sm89INS1_16FlashAttnBwdSm80INS1_25CollectiveMainloopBwdSm80ILi2ELi2EN4cute5tupleIJNS5_1CILi128EEES8_NS7_ILi64EEEEEENS_10bfloat16_tEfNS_4arch4Sm80ELb0ELb0ELb1ELb1ELb0ELb0ELb0ELb0ELi2ELi4ELi4ELi4ELb0EEENS1_21CollectiveEpilogueBwdISA_SB_SD_Li256ELb1ELb0ELi2EEENS1_19SingleTileSchedulerILb1ELb0ELb0ELi128EEEEEEEEEvNT_6ParamsE) ;  /* 0xfffeeef008007950 */ /* 0x000fea0003c3ffff */
        .type           $_ZN7cutlass13device_kernelIN5flash19enable_sm80_to_sm89INS1_16FlashAttnBwdSm80INS1_25CollectiveMainloopBwdSm80ILi2ELi2EN4cute5tupleIJNS5_1CILi128EEES8_NS7_ILi64EEEEEENS_10bfloat16_tEfNS_4arch4Sm80ELb0ELb0ELb1ELb1ELb0ELb0ELb0ELb0ELi2ELi4ELi4ELi4ELb0EEENS1_21CollectiveEpilogueBwdISA_SB_SD_Li256ELb1ELb0ELi2EEENS1_19SingleTileSchedulerILb1ELb0ELb0ELi128EEEEEEEEEvNT_6ParamsE$_ZZN4cute9transformINS_5tupleIJiiiNS_1CILi0EEEEEENS1_IJNS2_ILi32EEENS2_ILi4EEENS2_ILi2EEENS2_ILi1EEEEEENS1_IJS8_S8_S8_S8_EEEZNS_7crd2crdIS4_S9_SA_EEDaRKT_RKT0_RKT1_EUlRKT_RKT0_RKT1_E_EEDaSE_SH_SK_OT2_ENKUlDpSN_E_clIJiiiS3_EEEDaSX_,@function
        .size           $_ZN7cutlass13device_kernelIN5flash19enable_sm80_to_sm89INS1_16FlashAttnBwdSm80INS1_25CollectiveMainloopBwdSm80ILi2ELi2EN4cute5tupleIJNS5_1CILi128EEES8_NS7_ILi64EEEEEENS_10bfloat16_tEfNS_4arch4Sm80ELb0ELb0ELb1ELb1ELb0ELb0ELb0ELb0ELi2ELi4ELi4ELi4ELb0EEENS1_21CollectiveEpilogueBwdISA_SB_SD_Li256ELb1ELb0ELi2EEENS1_19SingleTileSchedulerILb1ELb0ELb0ELi128EEEEEEEEEvNT_6ParamsE$_ZZN4cute9transformINS_5tupleIJiiiNS_1CILi0EEEEEENS1_IJNS2_ILi32EEENS2_ILi4EEENS2_ILi2EEENS2_ILi1EEEEEENS1_IJS8_S8_S8_S8_EEEZNS_7crd2crdIS4_S9_SA_EEDaRKT_RKT0_RKT1_EUlRKT_RKT0_RKT1_E_EEDaSE_SH_SK_OT2_ENKUlDpSN_E_clIJiiiS3_EEEDaSX_,($_ZN7cutlass13device_kernelIN5flash19enable_sm80_to_sm89INS1_16FlashAttnBwdSm80INS1_25CollectiveMainloopBwdSm80ILi2ELi2EN4cute5tupleIJNS5_1CILi128EEES8_NS7_ILi64EEEEEENS_10bfloat16_tEfNS_4arch4Sm80ELb0ELb0ELb1ELb1ELb0ELb0ELb0ELb0ELi2ELi4ELi4ELi4ELb0EEENS1_21CollectiveEpilogueBwdISA_SB_SD_Li256ELb1ELb0ELi2EEENS1_19SingleTileSchedulerILb1ELb0ELb0ELi128EEEEEEEEEvNT_6ParamsE$_ZZN4cuteplIJNS_1CILi0EEEEJS2_iEEEDaRKNS_15ArithmeticTupleIJDpT_EEERKNS3_IJDpT0_EEEENKUlDpRKT_E_clIJS2_iEEEDaSH_ - $_ZN7cutlass13device_kernelIN5flash19enable_sm80_to_sm89INS1_16FlashAttnBwdSm80INS1_25CollectiveMainloopBwdSm80ILi2ELi2EN4cute5tupleIJNS5_1CILi128EEES8_NS7_ILi64EEEEEENS_10bfloat16_tEfNS_4arch4Sm80ELb0ELb0ELb1ELb1ELb0ELb0ELb0ELb0ELi2ELi4ELi4ELi4ELb0EEENS1_21CollectiveEpilogueBwdISA_SB_SD_Li256ELb1ELb0ELi2EEENS1_19SingleTileSchedulerILb1ELb0ELb0ELi128EEEEEEEEEvNT_6ParamsE$_ZZN4cute9transformINS_5tupleIJiiiNS_1CILi0EEEEEENS1_IJNS2_ILi32EEENS2_ILi4EEENS2_ILi2EEENS2_ILi1EEEEEENS1_IJS8_S8_S8_S8_EEEZNS_7crd2crdIS4_S9_SA_EEDaRKT_RKT0_RKT1_EUlRKT_RKT0_RKT1_E_EEDaSE_SH_SK_OT2_ENKUlDpSN_E_clIJiiiS3_EEEDaSX_)
$_ZN7cutlass13device_kernelIN5flash19enable_sm80_to_sm89INS1_16FlashAttnBwdSm80INS1_25CollectiveMainloopBwdSm80ILi2ELi2EN4cute5tupleIJNS5_1CILi128EEES8_NS7_ILi64EEEEEENS_10bfloat16_tEfNS_4arch4Sm80ELb0ELb0ELb1ELb1ELb0ELb0ELb0ELb0ELi2ELi4ELi4ELi4ELb0EEENS1_21CollectiveEpilogueBwdISA_SB_SD_Li256ELb1ELb0ELi2EEENS1_19SingleTileSchedulerILb1ELb0ELb0ELi128EEEEEEEEEvNT_6ParamsE$_ZZN4cute9transformINS_5tupleIJiiiNS_1CILi0EEEEEENS1_IJNS2_ILi32EEENS2_ILi4EEENS2_ILi2EEENS2_ILi1EEEEEENS1_IJS8_S8_S8_S8_EEEZNS_7crd2crdIS4_S9_SA_EEDaRKT_RKT0_RKT1_EUlRKT_RKT0_RKT1_E_EEDaSE_SH_SK_OT2_ENKUlDpSN_E_clIJiiiS3_EEEDaSX_:
        /* <DEDUP_REMOVED lines=9> */
        .type           $_ZN7cutlass13device_kernelIN5flash19enable_sm80_to_sm89INS1_16FlashAttnBwdSm80INS1_25CollectiveMainloopBwdSm80ILi2ELi2EN4cute5tupleIJNS5_1CILi128EEES8_NS7_ILi64EEEEEENS_10bfloat16_tEfNS_4arch4Sm80ELb0ELb0ELb1ELb1ELb0ELb0ELb0ELb0ELi2ELi4ELi4ELi4ELb0EEENS1_21CollectiveEpilogueBwdISA_SB_SD_Li256ELb1ELb0ELi2EEENS1_19SingleTileSchedulerILb1ELb0ELb0ELi128EEEEEEEEEvNT_6ParamsE$_ZZN4cuteplIJNS_1CILi0EEEEJS2_iEEEDaRKNS_15ArithmeticTupleIJDpT_EEERKNS3_IJDpT0_EEEENKUlDpRKT_E_clIJS2_iEEEDaSH_,@function
        .size           $_ZN7cutlass13device_kernelIN5flash19enable_sm80_to_sm89INS1_16FlashAttnBwdSm80INS1_25CollectiveMainloopBwdSm80ILi2ELi2EN4cute5tupleIJNS5_1CILi128EEES8_NS7_ILi64EEEEEENS_10bfloat16_tEfNS_4arch4Sm80ELb0ELb0ELb1ELb1ELb0ELb0ELb0ELb0ELi2ELi4ELi4ELi4ELb0EEENS1_21CollectiveEpilogueBwdISA_SB_SD_Li256ELb1ELb0ELi2EEENS1_19SingleTileSchedulerILb1ELb0ELb0ELi128EEEEEEEEEvNT_6ParamsE$_ZZN4cuteplIJNS_1CILi0EEEEJS2_iEEEDaRKNS_15ArithmeticTupleIJDpT_EEERKNS3_IJDpT0_EEEENKUlDpRKT_E_clIJS2_iEEEDaSH_,($_ZN7cutlass13device_kernelIN5flash19enable_sm80_to_sm89INS1_16FlashAttnBwdSm80INS1_25CollectiveMainloopBwdSm80ILi2ELi2EN4cute5tupleIJNS5_1CILi128EEES8_NS7_ILi64EEEEEENS_10bfloat16_tEfNS_4arch4Sm80ELb0ELb0ELb1ELb1ELb0ELb0ELb0ELb0ELi2ELi4ELi4ELi4ELb0EEENS1_21CollectiveEpilogueBwdISA_SB_SD_Li256ELb1ELb0ELi2EEENS1_19SingleTileSchedulerILb1ELb0ELb0ELi128EEEEEEEEEvNT_6ParamsE$_ZZN4cuteplIJNS_1CILi0EEES2_EJS2_iEEEDaRKNS_15ArithmeticTupleIJDpT_EEERKNS3_IJDpT0_EEEENKUlDpRKT_E_clIJS2_iEEEDaSH_ - $_ZN7cutlass13device_kernelIN5flash19enable_sm80_to_sm89INS1_16FlashAttnBwdSm80INS1_25CollectiveMainloopBwdSm80ILi2ELi2EN4cute5tupleIJNS5_1CILi128EEES8_NS7_ILi64EEEEEENS_10bfloat16_tEfNS_4arch4Sm80ELb0ELb0ELb1ELb1ELb0ELb0ELb0ELb0ELi2ELi4ELi4ELi4ELb0EEENS1_21CollectiveEpilogueBwdISA_SB_SD_Li256ELb1ELb0ELi2EEENS1_19SingleTileSchedulerILb1ELb0ELb0ELi128EEEEEEEEEvNT_6ParamsE$_ZZN4cuteplIJNS_1CILi0EEEEJS2_iEEEDaRKNS_15ArithmeticTupleIJDpT_EEERKNS3_IJDpT0_EEEENKUlDpRKT_E_clIJS2_iEEEDaSH_)
$_ZN7cutlass13device_kernelIN5flash19enable_sm80_to_sm89INS1_16FlashAttnBwdSm80INS1_25CollectiveMainloopBwdSm80ILi2ELi2EN4cute5tupleIJNS5_1CILi128EEES8_NS7_ILi64EEEEEENS_10bfloat16_tEfNS_4arch4Sm80ELb0ELb0ELb1ELb1ELb0ELb0ELb0ELb0ELi2ELi4ELi4ELi4ELb0EEENS1_21CollectiveEpilogueBwdISA_SB_SD_Li256ELb1ELb0ELi2EEENS1_19SingleTileSchedulerILb1ELb0ELb0ELi128EEEEEEEEEvNT_6ParamsE$_ZZN4cuteplIJNS_1CILi0EEEEJS2_iEEEDaRKNS_15ArithmeticTupleIJDpT_EEERKNS3_IJDpT0_EEEENKUlDpRKT_E_clIJS2_iEEEDaSH_:
[----:B------:R-:W-:Y:S02]  /*111a0*/  IADD3 R11, R1, 0x13b8, RZ ;  /* 0x000013b8010b7810 */ /* 0x000fe40007ffe0ff */
[----:B------:R-:W-:Y:S02]  /*111b0*/  MOV R6, 0x111e0 ;  /* 0x000111e000067802 */ /* 0x000fe40000000f00 */
[----:B------:R-:W-:Y:S02]  /*111c0*/  IADD3 R11, R11, c[0x0][0x20], RZ ;  /* 0x000008000b0b7a10 */ /* 0x000fe40007ffe0ff */
[----:B------:R-:W-:Y:S05]  /*111d0*/  CALL.REL.NOINC `($_ZN7cutlass13device_kernelIN5flash19enable_sm80_to_sm89INS1_16FlashAttnBwdSm80INS1_25CollectiveMainloopBwdSm80ILi2ELi2EN4cute5tupleIJNS5_1CILi128EEES8_NS7_ILi64EEEEEENS_10bfloat16_tEfNS_4arch4Sm80ELb0ELb0ELb1ELb1ELb0ELb0ELb0ELb0ELi2ELi4ELi4ELi4ELb0EEENS1_21CollectiveEpilogueBwdISA_SB_SD_Li256ELb1ELb0ELi2EEENS1_19SingleTileSchedulerILb1ELb0ELb0ELi128EEEEEEEEEvNT_6ParamsE$_ZN4cute5tupleIJNS_1CILi0EEEiEEC2ERKS2_RKi) ;  /* 0xffffb00000007944 */ /* 0x000fea0003c3ffff */
[----:B------:R1:W5:Y:S01]  /*111e0*/  LDL R3, [R1+0x13b8] ;  /* 0x0013b80001037983 */ /* 0x0003620000100800 */
[----:B------:R-:W-:-:S04]  /*111f0*/  MOV R11, 0x0 ;  /* 0x00000000000b7802 */ /* 0x000fc80000000f00 */
[----:B------:R-:W-:Y:S05]  /*11200*/  RET.REL.NODEC R10 `(_ZN7cutlass13device_kernelIN5flash19enable_sm80_to_sm89INS1_16FlashAttnBwdSm80INS1_25CollectiveMainloopBwdSm80ILi2ELi2EN4cute5tupleIJNS5_1CILi128EEES8_NS7_ILi64EEEEEENS_10bfloat16_tEfNS_4arch4Sm80ELb0ELb0ELb1ELb1ELb0ELb0ELb0ELb0ELi2ELi4ELi4ELi4ELb0EEENS1_21CollectiveEpilogueBwdISA_SB_SD_Li256ELb1ELb0ELi2EEENS1_19SingleTileSchedulerILb1ELb0ELb0ELi128EEEEEEEEEvNT_6ParamsE) ;  /* 0xfffeedf00a007950 */ /* 0x000fea0003c3ffff */
        .type           $_ZN7cutlass13device_kernelIN5flash19enable_sm80_to_sm89INS1_16FlashAttnBwdSm80INS1_25CollectiveMainloopBwdSm80ILi2ELi2EN4cute5tupleIJNS5_1CILi128EEES8_NS7_ILi64EEEEEENS_10bfloat16_tEfNS_4arch4Sm80ELb0ELb0ELb1ELb1ELb0ELb0ELb0ELb0ELi2ELi4ELi4ELi4ELb0EEENS1_21CollectiveEpilogueBwdISA_SB_SD_Li256ELb1ELb0ELi2EEENS1_19SingleTileSchedulerILb1ELb0ELb0ELi128EEEEEEEEEvNT_6ParamsE$_ZZN4cuteplIJNS_1CILi0EEES2_EJS2_iEEEDaRKNS_15ArithmeticTupleIJDpT_EEERKNS3_IJDpT0_EEEENKUlDpRKT_E_clIJS2_iEEEDaSH_,@function
        .size           $_ZN7cutlass13device_kernelIN5flash19enable_sm80_to_sm89INS1_16FlashAttnBwdSm80INS1_25CollectiveMainloopBwdSm80ILi2ELi2EN4cute5tupleIJNS5_1CILi128EEES8_NS7_ILi64EEEEEENS_10bfloat16_tEfNS_4arch4Sm80ELb0ELb0ELb1ELb1ELb0ELb0ELb0ELb0ELi2ELi4ELi4ELi4ELb0EEENS1_21CollectiveEpilogueBwdISA_SB_SD_Li256ELb1ELb0ELi2EEENS1_19SingleTileSchedulerILb1ELb0ELb0ELi128EEEEEEEEEvNT_6ParamsE$_ZZN4cuteplIJNS_1CILi0EEES2_EJS2_iEEEDaRKNS_15ArithmeticTupleIJDpT_EEERKNS3_IJDpT0_EEEENKUlDpRKT_E_clIJS2_iEEEDaSH_,($_ZN7cutlass13device_kernelIN5flash19enable_sm80_to_sm89INS1_16FlashAttnBwdSm80INS1_25CollectiveMainloopBwdSm80ILi2ELi2EN4cute5tupleIJNS5_1CILi128EEES8_NS7_ILi64EEEEEENS_10bfloat16_tEfNS_4arch4Sm80ELb0ELb0ELb1ELb1ELb0ELb0ELb0ELb0ELi2ELi4ELi4ELi4ELb0EEENS1_21CollectiveEpilogueBwdISA_SB_SD_Li256ELb1ELb0ELi2EEENS1_19SingleTileSchedulerILb1ELb0ELb0ELi128EEEEEEEEEvNT_6ParamsE$_ZZN4cuteplIJNS_1CILi0EEES2_EJiEEEDaRKNS_15ArithmeticTupleIJDpT_EEERKNS3_IJDpT0_EEEENKUlDpRKT_E_clIJiS2_EEEDaSH_ - $_ZN7cutlass13device_kernelIN5flash19enable_sm80_to_sm89INS1_16FlashAttnBwdSm80INS1_25CollectiveMainloopBwdSm80ILi2ELi2EN4cute5tupleIJNS5_1CILi128EEES8_NS7_ILi64EEEEEENS_10bfloat16_tEfNS_4arch4Sm80ELb0ELb0ELb1ELb1ELb0ELb0ELb0ELb0ELi2ELi4ELi4ELi4ELb0EEENS1_21CollectiveEpilogueBwdISA_SB_SD_Li256ELb1ELb0ELi2EEENS1_19SingleTileSchedulerILb1ELb0ELb0ELi128EEEEEEEEEvNT_6ParamsE$_ZZN4cuteplIJNS_1CILi0EEES2_EJS2_iEEEDaRKNS_15ArithmeticTupleIJDpT_EEERKNS3_IJDpT0_EEEENKUlDpRKT_E_clIJS2_iEEEDaSH_)
$_ZN7cutlass13device_kernelIN5flash19enable_sm80_to_sm89INS1_16FlashAttnBwdSm80INS1_25CollectiveMainloopBwdSm80ILi2ELi2EN4cute5tupleIJNS5_1CILi128EEES8_NS7_ILi64EEEEEENS_10bfloat16_tEfNS_4arch4Sm80ELb0ELb0ELb1ELb1ELb0ELb0ELb0ELb0ELi2ELi4ELi4ELi4ELb0EEENS1_21CollectiveEpilogueBwdISA_SB_SD_Li256ELb1ELb0ELi2EEENS1_19SingleTileSchedulerILb1ELb0ELb0ELi128EEEEEEEEEvNT_6ParamsE$_ZZN4cuteplIJNS_1CILi0EEES2_EJS2_iEEEDaRKNS_15ArithmeticTupleIJDpT_EEERKNS3_IJDpT0_EEEENKUlDpRKT_E_clIJS2_iEEEDaSH_:
[----:B------:R-:W-:Y:S02]  /*11210*/  IADD3 R11, R1, 0x13b8, RZ ;  /* 0x000013b8010b7810 */ /* 0x000fe40007ffe0ff */
[----:B------:R-:W-:Y:S02]  /*11220*/  MOV R6, 0x11250 ;  /* 0x0001125000067802 */ /* 0x000fe40000000f00 */
[----:B------:R-:W-:Y:S02]  /*11230*/  IADD3 R11, R11, c[0x0][0x20], RZ ;  /* 0x000008000b0b7a10 */ /* 0x000fe40007ffe0ff */
[----:B------:R-:W-:Y:S05]  /*11240*/  CALL.REL.NOINC `($_ZN7cutlass13device_kernelIN5flash19enable_sm80_to_sm89INS1_16FlashAttnBwdSm80INS1_25CollectiveMainloopBwdSm80ILi2ELi2EN4cute5tupleIJNS5_1CILi128EEES8_NS7_ILi64EEEEEENS_10bfloat16_tEfNS_4arch4Sm80ELb0ELb0ELb1ELb1ELb0ELb0ELb0ELb0ELi2ELi4ELi4ELi4ELb0EEENS1_21CollectiveEpilogueBwdISA_SB_SD_Li256ELb1ELb0ELi2EEENS1_19SingleTileSchedulerILb1ELb0ELb0ELi128EEEEEEEEEvNT_6ParamsE$_ZN4cute5tupleIJNS_1CILi0EEEiEEC2ERKS2_RKi) ;  /* 0xffffaf9000007944 */ /* 0x000fea0003c3ffff */
[----:B------:R1:W5:Y:S01]  /*11250*/  LDL R2, [R1+0x13b8] ;  /* 0x0013b80001027983 */ /* 0x0003620000100800 */
[----:B------:R-:W-:-:S04]  /*11260*/  MOV R11, 0x0 ;  /* 0x00000000000b7802 */ /* 0x000fc80000000f00 */
[----:B------:R-:W-:Y:S05]  /*11270*/  RET.REL.NODEC R10 `(_ZN7cutlass13device_kernelIN5flash19enable_sm80_to_sm89INS1_16FlashAttnBwdSm80INS1_25CollectiveMainloopBwdSm80ILi2ELi2EN4cute5tupleIJNS5_1CILi128EEES8_NS7_ILi64EEEEEENS_10bfloat16_tEfNS_4arch4Sm80ELb0ELb0ELb1ELb1ELb0ELb0ELb0ELb0ELi2ELi4ELi4ELi4ELb0EEENS1_21CollectiveEpilogueBwdISA_SB_SD_Li256ELb1ELb0ELi2EEENS1_19SingleTileSchedulerILb1ELb0ELb0ELi128EEEEEEEEEvNT_6ParamsE) ;  /* 0xfffeed800a007950 */ /* 0x000fea0003c3ffff */
        .type           $_ZN7cutlass13device_kernelIN5flash19enable_sm80_to_sm89INS1_16FlashAttnBwdSm80INS1_25CollectiveMainloopBwdSm80ILi2ELi2EN4cute5tupleIJNS5_1CILi128EEES8_NS7_ILi64EEEEEENS_10bfloat16_tEfNS_4arch4Sm80ELb0ELb0ELb1ELb1ELb0ELb0ELb0ELb0ELi2ELi4ELi4ELi4ELb0EEENS1_21CollectiveEpilogueBwdISA_SB_SD_Li256ELb1ELb0ELi2EEENS1_19SingleTileSchedulerILb1ELb0ELb0ELi128EEEEEEEEEvNT_6ParamsE$_ZZN4cuteplIJNS_1CILi0EEES2_EJiEEEDaRKNS_15ArithmeticTupleIJDpT_EEERKNS3_IJDpT0_EEEENKUlDpRKT_E_clIJiS2_EEEDaSH_,@function
        .size           $_ZN7cutlass13device_kernelIN5flash19enable_sm80_to_sm89INS1_16FlashAttnBwdSm80INS1_25CollectiveMainloopBwdSm80ILi2ELi2EN4cute5tupleIJNS5_1CILi128EEES8_NS7_ILi64EEEEEENS_10bfloat16_tEfNS_4arch4Sm80ELb0ELb0ELb1ELb1ELb0ELb0ELb0ELb0ELi2ELi4ELi4ELi4ELb0EEENS1_21CollectiveEpilogueBwdISA_SB_SD_Li256ELb1ELb0ELi2EEENS1_19SingleTileSchedulerILb1ELb0ELb0ELi128EEEEEEEEEvNT_6ParamsE$_ZZN4cuteplIJNS_1CILi0EEES2_EJiEEEDaRKNS_15ArithmeticTupleIJDpT_EEERKNS3_IJDpT0_EEEENKUlDpRKT_E_clIJiS2_EEEDaSH_,($_ZN7cutlass13device_kernelIN5flash19enable_sm80_to_sm89INS1_16FlashAttnBwdSm80INS1_25CollectiveMainloopBwdSm80ILi2ELi2EN4cute5tupleIJNS5_1CILi128EEES8_NS7_ILi64EEEEEENS_10bfloat16_tEfNS_4arch4Sm80ELb0ELb0ELb1ELb1ELb0ELb0ELb0ELb0ELi2ELi4ELi4ELi4ELb0EEENS1_21CollectiveEpilogueBwdISA_SB_SD_Li256ELb1ELb0ELi2EEENS1_19SingleTileSchedulerILb1ELb0ELb0ELi128EEEEEEEEEvNT_6ParamsE$_ZZN4cuteplIJNS_1CILi0EEES2_EJiS2_EEEDaRKNS_15ArithmeticTupleIJDpT_EEERKNS3_IJDpT0_EEEENKUlDpRKT_E_clIJiS2_EEEDaSH_ - $_ZN7cutlass13device_kernelIN5flash19enable_sm80_to_sm89INS1_16FlashAttnBwdSm80INS1_25CollectiveMainloopBwdSm80ILi2ELi2EN4cute5tupleIJNS5_1CILi128EEES8_NS7_ILi64EEEEEENS_10bfloat16_tEfNS_4arch4Sm80ELb0ELb0ELb1ELb1ELb0ELb0ELb0ELb0ELi2ELi4ELi4ELi4ELb0EEENS1_21CollectiveEpilogueBwdISA_SB_SD_Li256ELb1ELb0ELi2EEENS1_19SingleTileSchedulerILb1ELb0ELb0ELi128EEEEEEEEEvNT_6ParamsE$_ZZN4cuteplIJNS_1CILi0EEES2_EJiEEEDaRKNS_15ArithmeticTupleIJDpT_EEERKNS3_IJDpT0_EEEENKUlDpRKT_E_clIJiS2_EEEDaSH_)
$_ZN7cutlass13device_kernelIN5flash19enable_sm80_to_sm89INS1_16FlashAttnBwdSm80INS1_25CollectiveMainloopBwdSm80ILi2ELi2EN4cute5tupleIJNS5_1CILi128EEES8_NS7_ILi64EEEEEENS_10bfloat16_tEfNS_4arch4Sm80ELb0ELb0ELb1ELb1ELb0ELb0ELb0ELb0ELi2ELi4ELi4ELi4ELb0EEENS1_21CollectiveEpilogueBwdISA_SB_SD_Li256ELb1ELb0ELi2EEENS1_19SingleTileSchedulerILb1ELb0ELb0ELi128EEEEEEEEEvNT_6ParamsE$_ZZN4cuteplIJNS_1CILi0EEES2_EJiEEEDaRKNS_15ArithmeticTupleIJDpT_EEERKNS3_IJDpT0_EEEENKUlDpRKT_E_clIJiS2_EEEDaSH_:
[----:B------:R-:W-:Y:S02]  /*11280*/  IADD3 R2, R1, 0x16a8, RZ ;  /* 0x000016a801027810 */ /* 0x000fe40007ffe0ff */
[----:B------:R-:W-:Y:S02]  /*11290*/  MOV R10, 0x112c0 ;  /* 0x000112c0000a7802 */ /* 0x000fe40000000f00 */
[----:B------:R-:W-:Y:S02]  /*112a0*/  IADD3 R2, R2, c[0x0][0x20], RZ ;  /* 0x0000080002027a10 */ /* 0x000fe40007ffe0ff */
[----:B------:R-:W-:Y:S05]  /*112b0*/  CALL.REL.NOINC `($_ZN7cutlass13device_kernelIN5flash19enable_sm80_to_sm89INS1_16FlashAttnBwdSm80INS1_25CollectiveMainloopBwdSm80ILi2ELi2EN4cute5tupleIJNS5_1CILi128EEES8_NS7_ILi64EEEEEENS_10bfloat16_tEfNS_4arch4Sm80ELb0ELb0ELb1ELb1ELb0ELb0ELb0ELb0ELi2ELi4ELi4ELi4ELb0EEENS1_21CollectiveEpilogueBwdISA_SB_SD_Li256ELb1ELb0ELi2EEENS1_19SingleTileSchedulerILb1ELb0ELb0ELi128EEEEEEEEEvNT_6ParamsE$_ZN4cute5tupleIJiNS_1CILi0EEEEEC2ERKiRKS2_) ;  /* 0xffffb06000007944 */ /* 0x000fea0003c3ffff */
[----:B-1----:R1:W5:Y:S01]  /*112c0*/  LDL R3, [R1+0x16a8] ;  /* 0x0016a80001037983 */ /* 0x0023620000100800 */
[----:B------:R-:W-:-:S04]  /*112d0*/  MOV R5, 0x0 ;  /* 0x0000000000057802 */ /* 0x000fc80000000f00 */
[----:B------:R-:W-:Y:S05]  /*112e0*/  RET.REL.NODEC R4 `(_ZN7cutlass13device_kernelIN5flash19enable_sm80_to_sm89INS1_16FlashAttnBwdSm80INS1_25CollectiveMainloopBwdSm80ILi2ELi2EN4cute5tupleIJNS5_1CILi128EEES8_NS7_ILi64EEEEEENS_10bfloat16_tEfNS_4arch4Sm80ELb0ELb0ELb1ELb1ELb0ELb0ELb0ELb0ELi2ELi4ELi4ELi4ELb0EEENS1_21CollectiveEpilogueBwdISA_SB_SD_Li256ELb1ELb0ELi2EEENS1_19SingleTileSchedulerILb1ELb0ELb0ELi128EEEEEEEEEvNT_6ParamsE) ;  /* 0xfffeed1004007950 */ /* 0x000fea0003c3ffff */
        .type           $_ZN7cutlass13device_kernelIN5flash19enable_sm80_to_sm89INS1_16FlashAttnBwdSm80INS1_25CollectiveMainloopBwdSm80ILi2ELi2EN4cute5tupleIJNS5_1CILi128EEES8_NS7_ILi64EEEEEENS_10bfloat16_tEfNS_4arch4Sm80ELb0ELb0ELb1ELb1ELb0ELb0ELb0ELb0ELi2ELi4ELi4ELi4ELb0EEENS1_21CollectiveEpilogueBwdISA_SB_SD_Li256ELb1ELb0ELi2EEENS1_19SingleTileSchedulerILb1ELb0ELb0ELi128EEEEEEEEEvNT_6ParamsE$_ZZN4cuteplIJNS_1CILi0EEES2_EJiS2_EEEDaRKNS_15ArithmeticTupleIJDpT_EEERKNS3_IJDpT0_EEEENKUlDpRKT_E_clIJiS2_EEEDaSH_,@function
        .size           $_ZN7cutlass13device_kernelIN5flash19enable_sm80_to_sm89INS1_16FlashAttnBwdSm80INS1_25CollectiveMainloopBwdSm80ILi2ELi2EN4cute5tupleIJNS5_1CILi128EEES8_NS7_ILi64EEEEEENS_10bfloat16_tEfNS_4arch4Sm80ELb0ELb0ELb1ELb1ELb0ELb0ELb0ELb0ELi2ELi4ELi4ELi4ELb0EEENS1_21CollectiveEpilogueBwdISA_SB_SD_Li256ELb1ELb0ELi2EEENS1_19SingleTileSchedulerILb1ELb0ELb0ELi128EEEEEEEEEvNT_6ParamsE$_ZZN4cuteplIJNS_1CILi0EEES2_EJiS2_EEEDaRKNS_15ArithmeticTupleIJDpT_EEERKNS3_IJDpT0_EEEENKUlDpRKT_E_clIJiS2_EEEDaSH_,($_ZN7cutlass13device_kernelIN5flash19enable_sm80_to_sm89INS1_16FlashAttnBwdSm80INS1_25CollectiveMainloopBwdSm80ILi2ELi2EN4cute5tupleIJNS5_1CILi128EEES8_NS7_ILi64EEEEEENS_10bfloat16_tEfNS_4arch4Sm80ELb0ELb0ELb1ELb1ELb0ELb0ELb0ELb0ELi2ELi4ELi4ELi4ELb0EEENS1_21CollectiveEpilogueBwdISA_SB_SD_Li256ELb1ELb0ELi2EEENS1_19SingleTileSchedulerILb1ELb0ELb0ELi128EEEEEEEEEvNT_6ParamsE$_ZZN4cuteplIJNS_1CILi0EEES2_EJiiEEEDaRKNS_15ArithmeticTupleIJDpT_EEERKNS3_IJDpT0_EEEENKUlDpRKT_E_clIJiiEEEDaSH_ - $_ZN7cutlass13device_kernelIN5flash19enable_sm80_to_sm89INS1_16FlashAttnBwdSm80INS1_25CollectiveMainloopBwdSm80ILi2ELi2EN4cute5tupleIJNS5_1CILi128EEES8_NS7_ILi64EEEEEENS_10bfloat16_tEfNS_4arch4Sm80ELb0ELb0ELb1ELb1ELb0ELb0ELb0ELb0ELi2ELi4ELi4ELi4ELb0EEENS1_21CollectiveEpilogueBwdISA_SB_SD_Li256ELb1ELb0ELi2EEENS1_19SingleTileSchedulerILb1ELb0ELb0ELi128EEEEEEEEEvNT_6ParamsE$_ZZN4cuteplIJNS_1CILi0EEES2_EJiS2_EEEDaRKNS_15ArithmeticTupleIJDpT_EEERKNS3_IJDpT0_EEEENKUlDpRKT_E_clIJiS2_EEEDaSH_)
$_ZN7cutlass13device_kernelIN5flash19enable_sm80_to_sm89INS1_16FlashAttnBwdSm80INS1_25CollectiveMainloopBwdSm80ILi2ELi2EN4cute5tupleIJNS5_1CILi128EEES8_NS7_ILi64EEEEEENS_10bfloat16_tEfNS_4arch4Sm80ELb0ELb0ELb1ELb1ELb0ELb0ELb0ELb0ELi2ELi4ELi4ELi4ELb0EEENS1_21CollectiveEpilogueBwdISA_SB_SD_Li256ELb1ELb0ELi2EEENS1_19SingleTileSchedulerILb1ELb0ELb0ELi128EEEEEEEEEvNT_6ParamsE$_ZZN4cuteplIJNS_1CILi0EEES2_EJiS2_EEEDaRKNS_15ArithmeticTupleIJDpT_EEERKNS3_IJDpT0_EEEENKUlDpRKT_E_clIJiS2_EEEDaSH_:
[----:B------:R-:W-:Y:S02]  /*112f0*/  IADD3 R2, R1, 0x16a8, RZ ;  /* 0x000016a801027810 */ /* 0x000fe40007ffe0ff */
[----:B------:R-:W-:Y:S02]  /*11300*/  MOV R10, 0x11330 ;  /* 0x00011330000a7802 */ /* 0x000fe40000000f00 */
[----:B------:R-:W-:Y:S02]  /*11310*/  IADD3 R2, R2, c[0x0][0x20], RZ ;  /* 0x0000080002027a10 */ /* 0x000fe40007ffe0ff */
[----:B------:R-:W-:Y:S05]  /*11320*/  CALL.REL.NOINC `($_ZN7cutlass13device_kernelIN5flash19enable_sm80_to_sm89INS1_16FlashAttnBwdSm80INS1_25CollectiveMainloopBwdSm80ILi2ELi2EN4cute5tupleIJNS5_1CILi128EEES8_NS7_ILi64EEEEEENS_10bfloat16_tEfNS_4arch4Sm80ELb0ELb0ELb1ELb1ELb0ELb0ELb0ELb0ELi2ELi4ELi4ELi4ELb0EEENS1_21CollectiveEpilogueBwdISA_SB_SD_Li256ELb1ELb0ELi2EEENS1_19SingleTileSchedulerILb1ELb0ELb0ELi128EEEEEEEEEvNT_6ParamsE$_ZN4cute5tupleIJiNS_1CILi0EEEEEC2ERKiRKS2_) ;  /* 0xffffaff000007944 */ /* 0x000fea0003c3ffff */
[----:B------:R2:W5:Y:S01]  /*11330*/  LDL R27, [R1+0x16a8] ;  /* 0x0016a800011b7983 */ /* 0x0005620000100800 */
[----:B------:R-:W-:-:S04]  /*11340*/  MOV R5, 0x0 ;  /* 0x0000000000057802 */ /* 0x000fc80000000f00 */
[----:B------:R-:W-:Y:S05]  /*11350*/  RET.REL.NODEC R4 `(_ZN7cutlass13device_kernelIN5flash19enable_sm80_to_sm89INS1_16FlashAttnBwdSm80INS1_25CollectiveMainloopBwdSm80ILi2ELi2EN4cute5tupleIJNS5_1CILi128EEES8_NS7_ILi64EEEEEENS_10bfloat16_tEfNS_4arch4Sm80ELb0ELb0ELb1ELb1ELb0ELb0ELb0ELb0ELi2ELi4ELi4ELi4ELb0EEENS1_21CollectiveEpilogueBwdISA_SB_SD_Li256ELb1ELb0ELi2EEENS1_19SingleTileSchedulerILb1ELb0ELb0ELi128EEEEEEEEEvNT_6ParamsE) ;  /* 0xfffeeca004007950 */ /* 0x000fea0003c3ffff */
        .type           $_ZN7cutlass13device_kernelIN5flash19enable_sm80_to_sm89INS1_16FlashAttnBwdSm80INS1_25CollectiveMainloopBwdSm80ILi2ELi2EN4cute5tupleIJNS5_1CILi128EEES8_NS7_ILi64EEEEEENS_10bfloat16_tEfNS_4arch4Sm80ELb0ELb0ELb1ELb1ELb0ELb0ELb0ELb0ELi2ELi4ELi4ELi4ELb0EEENS1_21CollectiveEpilogueBwdISA_SB_SD_Li256ELb1ELb0ELi2EEENS1_19SingleTileSchedulerILb1ELb0ELb0ELi128EEEEEEEEEvNT_6ParamsE$_ZZN4cuteplIJNS_1CILi0EEES2_EJiiEEEDaRKNS_15ArithmeticTupleIJDpT_EEERKNS3_IJDpT0_EEEENKUlDpRKT_E_clIJiiEEEDaSH_,@function
        .size           $_ZN7cutlass13device_kernelIN5flash19enable_sm80_to_sm89INS1_16FlashAttnBwdSm80INS1_25CollectiveMainloopBwdSm80ILi2ELi2EN4cute5tupleIJNS5_1CILi128EEES8_NS7_ILi64EEEEEENS_10bfloat16_tEfNS_4arch4Sm80ELb0ELb0ELb1ELb1ELb0ELb0ELb0ELb0ELi2ELi4ELi4ELi4ELb0EEENS1_21CollectiveEpilogueBwdISA_SB_SD_Li256ELb1ELb0ELi2EEENS1_19SingleTileSchedulerILb1ELb0ELb0ELi128EEEEEEEEEvNT_6ParamsE$_ZZN4cuteplIJNS_1CILi0EEES2_EJiiEEEDaRKNS_15ArithmeticTupleIJDpT_EEERKNS3_IJDpT0_EEEENKUlDpRKT_E_clIJiiEEEDaSH_,($_ZN7cutlass13device_kernelIN5flash19enable_sm80_to_sm89INS1_16FlashAttnBwdSm80INS1_25CollectiveMainloopBwdSm80ILi2ELi2EN4cute5tupleIJNS5_1CILi128EEES8_NS7_ILi64EEEEEENS_10bfloat16_tEfNS_4arch4Sm80ELb0ELb0ELb1ELb1ELb0ELb0ELb0ELb0ELi2ELi4ELi4ELi4ELb0EEENS1_21CollectiveEpilogueBwdISA_SB_SD_Li256ELb1ELb0ELi2EEENS1_19SingleTileSchedulerILb1ELb0ELb0ELi128EEEEEEEEEvNT_6ParamsE$_ZZN4cuteplIJNS_1CILi0EEEiEJS2_iEEEDaRKNS_15ArithmeticTupleIJDpT_EEERKNS3_IJDpT0_EEEENKUlDpRKT_E_clIJS2_iEEEDaSH_ - $_ZN7cutlass13device_kernelIN5flash19enable_sm80_to_sm89INS1_16FlashAttnBwdSm80INS1_25CollectiveMainloopBwdSm80ILi2ELi2EN4cute5tupleIJNS5_1CILi128EEES8_NS7_ILi64EEEEEENS_10bfloat16_tEfNS_4arch4Sm80ELb0ELb0ELb1ELb1ELb0ELb0ELb0ELb0ELi2ELi4ELi4ELi4ELb0EEENS1_21CollectiveEpilogueBwdISA_SB_SD_Li256ELb1ELb0ELi2EEENS1_19SingleTileSchedulerILb1ELb0ELb0ELi128EEEEEEEEEvNT_6ParamsE$_ZZN4cuteplIJNS_1CILi0EEES2_EJiiEEEDaRKNS_15ArithmeticTupleIJDpT_EEERKNS3_IJDpT0_EEEENKUlDpRKT_E_clIJiiEEEDaSH_)
$_ZN7cutlass13device_kernelIN5flash19enable_sm80_to_sm89INS1_16FlashAttnBwdSm80INS1_25CollectiveMainloopBwdSm80ILi2ELi2EN4cute5tupleIJNS5_1CILi128EEES8_NS7_ILi64EEEEEENS_10bfloat16_tEfNS_4arch4Sm80ELb0ELb0ELb1ELb1ELb0ELb0ELb0ELb0ELi2ELi4ELi4ELi4ELb0EEENS1_21CollectiveEpilogueBwdISA_SB_SD_Li256ELb1ELb0ELi2EEENS1_19SingleTileSchedulerILb1ELb0ELb0ELi128EEEEEEEEEvNT_6ParamsE$_ZZN4cuteplIJNS_1CILi0EEES2_EJiiEEEDaRKNS_15ArithmeticTupleIJDpT_EEERKNS3_IJDpT0_EEEENKUlDpRKT_E_clIJiiEEEDaSH_:
        /* <DEDUP_REMOVED lines=8> */
        .type           $_ZN7cutlass13device_kernelIN5flash19enable_sm80_to_sm89INS1_16FlashAttnBwdSm80INS1_25CollectiveMainloopBwdSm80ILi2ELi2EN4cute5tupleIJNS5_1CILi128EEES8_NS7_ILi64EEEEEENS_10bfloat16_tEfNS_4arch4Sm80ELb0ELb0ELb1ELb1ELb0ELb0ELb0ELb0ELi2ELi4ELi4ELi4ELb0EEENS1_21CollectiveEpilogueBwdISA_SB_SD_Li256ELb1ELb0ELi2EEENS1_19SingleTileSchedulerILb1ELb0ELb0ELi128EEEEEEEEEvNT_6ParamsE$_ZZN4cuteplIJNS_1CILi0EEEiEJS2_iEEEDaRKNS_15ArithmeticTupleIJDpT_EEERKNS3_IJDpT0_EEEENKUlDpRKT_E_clIJS2_iEEEDaSH_,@function
        .size           $_ZN7cutlass13device_kernelIN5flash19enable_sm80_to_sm89INS1_16FlashAttnBwdSm80INS1_25CollectiveMainloopBwdSm80ILi2ELi2EN4cute5tupleIJNS5_1CILi128EEES8_NS7_ILi64EEEEEENS_10bfloat16_tEfNS_4arch4Sm80ELb0ELb0ELb1ELb1ELb0ELb0ELb0ELb0ELi2ELi4ELi4ELi4ELb0EEENS1_21CollectiveEpilogueBwdISA_SB_SD_Li256ELb1ELb0ELi2EEENS1_19SingleTileSchedulerILb1ELb0ELb0ELi128EEEEEEEEEvNT_6ParamsE$_ZZN4cuteplIJNS_1CILi0EEEiEJS2_iEEEDaRKNS_15ArithmeticTupleIJDpT_EEERKNS3_IJDpT0_EEEENKUlDpRKT_E_clIJS2_iEEEDaSH_,($_ZN7cutlass13device_kernelIN5flash19enable_sm80_to_sm89INS1_16FlashAttnBwdSm80INS1_25CollectiveMainloopBwdSm80ILi2ELi2EN4cute5tupleIJNS5_1CILi128EEES8_NS7_ILi64EEEEEENS_10bfloat16_tEfNS_4arch4Sm80ELb0ELb0ELb1ELb1ELb0ELb0ELb0ELb0ELi2ELi4ELi4ELi4ELb0EEENS1_21CollectiveEpilogueBwdISA_SB_SD_Li256ELb1ELb0ELi2EEENS1_19SingleTileSchedulerILb1ELb0ELb0ELi128EEEEEEEEEvNT_6ParamsE$_ZZN4cuteplIJNS_1CILi0EEEiEJiEEEDaRKNS_15ArithmeticTupleIJDpT_EEERKNS3_IJDpT0_EEEENKUlDpRKT_E_clIJiiEEEDaSH_ - $_ZN7cutlass13device_kernelIN5flash19enable_sm80_to_sm89INS1_16FlashAttnBwdSm80INS1_25CollectiveMainloopBwdSm80ILi2ELi2EN4cute5tupleIJNS5_1CILi128EEES8_NS7_ILi64EEEEEENS_10bfloat16_tEfNS_4arch4Sm80ELb0ELb0ELb1ELb1ELb0ELb0ELb0ELb0ELi2ELi4ELi4ELi4ELb0EEENS1_21CollectiveEpilogueBwdISA_SB_SD_Li256ELb1ELb0ELi2EEENS1_19SingleTileSchedulerILb1ELb0ELb0ELi128EEEEEEEEEvNT_6ParamsE$_ZZN4cuteplIJNS_1CILi0EEEiEJS2_iEEEDaRKNS_15ArithmeticTupleIJDpT_EEERKNS3_IJDpT0_EEEENKUlDpRKT_E_clIJS2_iEEEDaSH_)
$_ZN7cutlass13device_kernelIN5flash19enable_sm80_to_sm89INS1_16FlashAttnBwdSm80INS1_25CollectiveMainloopBwdSm80ILi2ELi2EN4cute5tupleIJNS5_1CILi128EEES8_NS7_ILi64EEEEEENS_10bfloat16_tEfNS_4arch4Sm80ELb0ELb0ELb1ELb1ELb0ELb0ELb0ELb0ELi2ELi4ELi4ELi4ELb0EEENS1_21CollectiveEpilogueBwdISA_SB_SD_Li256ELb1ELb0ELi2EEENS1_19SingleTileSchedulerILb1ELb0ELb0ELi128EEEEEEEEEvNT_6ParamsE$_ZZN4cuteplIJNS_1CILi0EEEiEJS2_iEEEDaRKNS_15ArithmeticTupleIJDpT_EEERKNS3_IJDpT0_EEEENKUlDpRKT_E_clIJS2_iEEEDaSH_:
[----:B------:R-:W-:Y:S02]  /*113e0*/  IADD3 R11, R1, 0x13b8, RZ ;  /* 0x000013b8010b7810 */ /* 0x000fe40007ffe0ff */
[----:B------:R-:W-:Y:S02]  /*113f0*/  MOV R6, 0x11420 ;  /* 0x0001142000067802 */ /* 0x000fe40000000f00 */
[----:B------:R-:W-:Y:S02]  /*11400*/  IADD3 R11, R11, c[0x0][0x20], RZ ;  /* 0x000008000b0b7a10 */ /* 0x000fe40007ffe0ff */
[----:B------:R-:W-:Y:S05]  /*11410*/  CALL.REL.NOINC `($_ZN7cutlass13device_kernelIN5flash19enable_sm80_to_sm89INS1_16FlashAttnBwdSm80INS1_25CollectiveMainloopBwdSm80ILi2ELi2EN4cute5tupleIJNS5_1CILi128EEES8_NS7_ILi64EEEEEENS_10bfloat16_tEfNS_4arch4Sm80ELb0ELb0ELb1ELb1ELb0ELb0ELb0ELb0ELi2ELi4ELi4ELi4ELb0EEENS1_21CollectiveEpilogueBwdISA_SB_SD_Li256ELb1ELb0ELi2EEENS1_19SingleTileSchedulerILb1ELb0ELb0ELi128EEEEEEEEEvNT_6ParamsE$_ZN4cute5tupleIJNS_1CILi0EEEiEEC2ERKS2_RKi) ;  /* 0xffffadc000007944 */ /* 0x000fea0003c3ffff */
[----:B------:R1:W5:Y:S01]  /*11420*/  LDL R3, [R1+0x13b8] ;  /* 0x0013b80001037983 */ /* 0x0003620000100800 */
[----:B------:R-:W-:-:S04]  /*11430*/  MOV R11, 0x0 ;  /* 0x00000000000b7802 */ /* 0x000fc80000000f00 */
[----:B------:R-:W-:Y:S05]  /*11440*/  RET.REL.NODEC R10 `(_ZN7cutlass13device_kernelIN5flash19enable_sm80_to_sm89INS1_16FlashAttnBwdSm80INS1_25CollectiveMainloopBwdSm80ILi2ELi2EN4cute5tupleIJNS5_1CILi128EEES8_NS7_ILi64EEEEEENS_10bfloat16_tEfNS_4arch4Sm80ELb0ELb0ELb1ELb1ELb0ELb0ELb0ELb0ELi2ELi4ELi4ELi4ELb0EEENS1_21CollectiveEpilogueBwdISA_SB_SD_Li256ELb1ELb0ELi2EEENS1_19SingleTileSchedulerILb1ELb0ELb0ELi128EEEEEEEEEvNT_6ParamsE) ;  /* 0xfffeebb00a007950 */ /* 0x000fea0003c3ffff */
        .type           $_ZN7cutlass13device_kernelIN5flash19enable_sm80_to_sm89INS1_16FlashAttnBwdSm80INS1_25CollectiveMainloopBwdSm80ILi2ELi2EN4cute5tupleIJNS5_1CILi128EEES8_NS7_ILi64EEEEEENS_10bfloat16_tEfNS_4arch4Sm80ELb0ELb0ELb1ELb1ELb0ELb0ELb0ELb0ELi2ELi4ELi4ELi4ELb0EEENS1_21CollectiveEpilogueBwdISA_SB_SD_Li256ELb1ELb0ELi2EEENS1_19SingleTileSchedulerILb1ELb0ELb0ELi128EEEEEEEEEvNT_6ParamsE$_ZZN4cuteplIJNS_1CILi0EEEiEJiEEEDaRKNS_15ArithmeticTupleIJDpT_EEERKNS3_IJDpT0_EEEENKUlDpRKT_E_clIJiiEEEDaSH_,@function
        .size           $_ZN7cutlass13device_kernelIN5flash19enable_sm80_to_sm89INS1_16FlashAttnBwdSm80INS1_25CollectiveMainloopBwdSm80ILi2ELi2EN4cute5tupleIJNS5_1CILi128EEES8_NS7_ILi64EEEEEENS_10bfloat16_tEfNS_4arch4Sm80ELb0ELb0ELb1ELb1ELb0ELb0ELb0ELb0ELi2ELi4ELi4ELi4ELb0EEENS1_21CollectiveEpilogueBwdISA_SB_SD_Li256ELb1ELb0ELi2EEENS1_19SingleTileSchedulerILb1ELb0ELb0ELi128EEEEEEEEEvNT_6ParamsE$_ZZN4cuteplIJNS_1CILi0EEEiEJiEEEDaRKNS_15ArithmeticTupleIJDpT_EEERKNS3_IJDpT0_EEEENKUlDpRKT_E_clIJiiEEEDaSH_,($_ZN7cutlass13device_kernelIN5flash19enable_sm80_to_sm89INS1_16FlashAttnBwdSm80INS1_25CollectiveMainloopBwdSm80ILi2ELi2EN4cute5tupleIJNS5_1CILi128EEES8_NS7_ILi64EEEEEENS_10bfloat16_tEfNS_4arch4Sm80ELb0ELb0ELb1ELb1ELb0ELb0ELb0ELb0ELi2ELi4ELi4ELi4ELb0EEENS1_21CollectiveEpilogueBwdISA_SB_SD_Li256ELb1ELb0ELi2EEENS1_19SingleTileSchedulerILb1ELb0ELb0ELi128EEEEEEEEEvNT_6ParamsE$_ZZN4cuteplIJiEJNS_1CILi0EEEEEEDaRKNS_15ArithmeticTupleIJDpT_EEERKNS3_IJDpT0_EEEENKUlDpRKT_E_clIJiEEEDaSH_ - $_ZN7cutlass13device_kernelIN5flash19enable_sm80_to_sm89INS1_16FlashAttnBwdSm80INS1_25CollectiveMainloopBwdSm80ILi2ELi2EN4cute5tupleIJNS5_1CILi128EEES8_NS7_ILi64EEEEEENS_10bfloat16_tEfNS_4arch4Sm80ELb0ELb0ELb1ELb1ELb0ELb0ELb0ELb0ELi2ELi4ELi4ELi4ELb0EEENS1_21CollectiveEpilogueBwdISA_SB_SD_Li256ELb1ELb0ELi2EEENS1_19SingleTileSchedulerILb1ELb0ELb0ELi128EEEEEEEEEvNT_6ParamsE$_ZZN4cuteplIJNS_1CILi0EEEiEJiEEEDaRKNS_15ArithmeticTupleIJDpT_EEERKNS3_IJDpT0_EEEENKUlDpRKT_E_clIJiiEEEDaSH_)
$_ZN7cutlass13device_kernelIN5flash19enable_sm80_to_sm89INS1_16FlashAttnBwdSm80INS1_25CollectiveMainloopBwdSm80ILi2ELi2EN4cute5tupleIJNS5_1CILi128EEES8_NS7_ILi64EEEEEENS_10bfloat16_tEfNS_4arch4Sm80ELb0ELb0ELb1ELb1ELb0ELb0ELb0ELb0ELi2ELi4ELi4ELi4ELb0EEENS1_21CollectiveEpilogueBwdISA_SB_SD_Li256ELb1ELb0ELi2EEENS1_19SingleTileSchedulerILb1ELb0ELb0ELi128EEEEEEEEEvNT_6ParamsE$_ZZN4cuteplIJNS_1CILi0EEEiEJiEEEDaRKNS_15ArithmeticTupleIJDpT_EEERKNS3_IJDpT0_EEEENKUlDpRKT_E_clIJiiEEEDaSH_:
[----:B------:R-:W-:Y:S01]  /*11450*/  IADD3 R3, R1, 0x13b8, RZ ;  /* 0x000013b801037810 */ /* 0x000fe20007ffe0ff */
[----:B------:R-:W-:Y:S01]  /*11460*/  IMAD.MOV.U32 R2, RZ, RZ, R15 ;  /* 0x000000ffff027224 */ /* 0x000fe200078e000f */
[----:B------:R-:W-:Y:S02]  /*11470*/  MOV R6, 0x114a0 ;  /* 0x000114a000067802 */ /* 0x000fe40000000f00 */
[----:B------:R-:W-:Y:S02]  /*11480*/  IADD3 R3, R3, c[0x0][0x20], RZ ;  /* 0x0000080003037a10 */ /* 0x000fe40007ffe0ff */
[----:B------:R-:W-:Y:S05]  /*11490*/  CALL.REL.NOINC `($_ZN7cutlass13device_kernelIN5flash19enable_sm80_to_sm89INS1_16FlashAttnBwdSm80INS1_25CollectiveMainloopBwdSm80ILi2ELi2EN4cute5tupleIJNS5_1CILi128EEES8_NS7_ILi64EEEEEENS_10bfloat16_tEfNS_4arch4Sm80ELb0ELb0ELb1ELb1ELb0ELb0ELb0ELb0ELi2ELi4ELi4ELi4ELb0EEENS1_21CollectiveEpilogueBwdISA_SB_SD_Li256ELb1ELb0ELi2EEENS1_19SingleTileSchedulerILb1ELb0ELb0ELi128EEEEEEEEEvNT_6ParamsE$_ZN4cute5tupleIJiiEEC2ERKiS3_) ;  /* 0xffffaec000007944 */ /* 0x000fea0003c3ffff */
[----:B------:R1:W5:Y:S01]  /*114a0*/  LDL.64 R18, [R1+0x13b8] ;  /* 0x0013b80001127983 */ /* 0x0003620000100a00 */
[----:B------:R-:W-:Y:S02]  /*114b0*/  MOV R2, R4 ;  /* 0x0000000400027202 */ /* 0x000fe40000000f00 */
[----:B------:R-:W-:-:S04]  /*114c0*/  MOV R3, 0x0 ;  /* 0x0000000000037802 */ /* 0x000fc80000000f00 */
[----:B------:R-:W-:Y:S05]  /*114d0*/  RET.REL.NODEC R2 `(_ZN7cutlass13device_kernelIN5flash19enable_sm80_to_sm89INS1_16FlashAttnBwdSm80INS1_25CollectiveMainloopBwdSm80ILi2ELi2EN4cute5tupleIJNS5_1CILi128EEES8_NS7_ILi64EEEEEENS_10bfloat16_tEfNS_4arch4Sm80ELb0ELb0ELb1ELb1ELb0ELb0ELb0ELb0ELi2ELi4ELi4ELi4ELb0EEENS1_21CollectiveEpilogueBwdISA_SB_SD_Li256ELb1ELb0ELi2EEENS1_19SingleTileSchedulerILb1ELb0ELb0ELi128EEEEEEEEEvNT_6ParamsE) ;  /* 0xfffeeb2002007950 */ /* 0x000fea0003c3ffff */
        .type           $_ZN7cutlass13device_kernelIN5flash19enable_sm80_to_sm89INS1_16FlashAttnBwdSm80INS1_25CollectiveMainloopBwdSm80ILi2ELi2EN4cute5tupleIJNS5_1CILi128EEES8_NS7_ILi64EEEEEENS_10bfloat16_tEfNS_4arch4Sm80ELb0ELb0ELb1ELb1ELb0ELb0ELb0ELb0ELi2ELi4ELi4ELi4ELb0EEENS1_21CollectiveEpilogueBwdISA_SB_SD_Li256ELb1ELb0ELi2EEENS1_19SingleTileSchedulerILb1ELb0ELb0ELi128EEEEEEEEEvNT_6ParamsE$_ZZN4cuteplIJiEJNS_1CILi0EEEEEEDaRKNS_15ArithmeticTupleIJDpT_EEERKNS3_IJDpT0_EEEENKUlDpRKT_E_clIJiEEEDaSH_,@function
        .size           $_ZN7cutlass13device_kernelIN5flash19enable_sm80_to_sm89INS1_16FlashAttnBwdSm80INS1_25CollectiveMainloopBwdSm80ILi2ELi2EN4cute5tupleIJNS5_1CILi128EEES8_NS7_ILi64EEEEEENS_10bfloat16_tEfNS_4arch4Sm80ELb0ELb0ELb1ELb1ELb0ELb0ELb0ELb0ELi2ELi4ELi4ELi4ELb0EEENS1_21CollectiveEpilogueBwdISA_SB_SD_Li256ELb1ELb0ELi2EEENS1_19SingleTileSchedulerILb1ELb0ELb0ELi128EEEEEEEEEvNT_6ParamsE$_ZZN4cuteplIJiEJNS_1CILi0EEEEEEDaRKNS_15ArithmeticTupleIJDpT_EEERKNS3_IJDpT0_EEEENKUlDpRKT_E_clIJiEEEDaSH_,($_ZN7cutlass13device_kernelIN5flash19enable_sm80_to_sm89INS1_16FlashAttnBwdSm80INS1_25CollectiveMainloopBwdSm80ILi2ELi2EN4cute5tupleIJNS5_1CILi128EEES8_NS7_ILi64EEEEEENS_10bfloat16_tEfNS_4arch4Sm80ELb0ELb0ELb1ELb1ELb0ELb0ELb0ELb0ELi2ELi4ELi4ELi4ELb0EEENS1_21CollectiveEpilogueBwdISA_SB_SD_Li256ELb1ELb0ELi2EEENS1_19SingleTileSchedulerILb1ELb0ELb0ELi128EEEEEEEEEvNT_6ParamsE$_ZZN4cuteplIJiEJNS_1CILi0EEEiEEEDaRKNS_15ArithmeticTupleIJDpT_EEERKNS3_IJDpT0_EEEENKUlDpRKT_E_clIJiiEEEDaSH_ - $_ZN7cutlass13device_kernelIN5flash19enable_sm80_to_sm89INS1_16FlashAttnBwdSm80INS1_25CollectiveMainloopBwdSm80ILi2ELi2EN4cute5tupleIJNS5_1CILi128EEES8_NS7_ILi64EEEEEENS_10bfloat16_tEfNS_4arch4Sm80ELb0ELb0ELb1ELb1ELb0ELb0ELb0ELb0ELi2ELi4ELi4ELi4ELb0EEENS1_21CollectiveEpilogueBwdISA_SB_SD_Li256ELb1ELb0ELi2EEENS1_19SingleTileSchedulerILb1ELb0ELb0ELi128EEEEEEEEEvNT_6ParamsE$_ZZN4cuteplIJiEJNS_1CILi0EEEEEEDaRKNS_15ArithmeticTupleIJDpT_EEERKNS3_IJDpT0_EEEENKUlDpRKT_E_clIJiEEEDaSH_)
$_ZN7cutlass13device_kernelIN5flash19enable_sm80_to_sm89INS1_16FlashAttnBwdSm80INS1_25CollectiveMainloopBwdSm80ILi2ELi2EN4cute5tupleIJNS5_1CILi128EEES8_NS7_ILi64EEEEEENS_10bfloat16_tEfNS_4arch4Sm80ELb0ELb0ELb1ELb1ELb0ELb0ELb0ELb0ELi2ELi4ELi4ELi4ELb0EEENS1_21CollectiveEpilogueBwdISA_SB_SD_Li256ELb1ELb0ELi2EEENS1_19SingleTileSchedulerILb1ELb0ELb0ELi128EEEEEEEEEvNT_6ParamsE$_ZZN4cuteplIJiEJNS_1CILi0EEEEEEDaRKNS_15ArithmeticTupleIJDpT_EEERKNS3_IJDpT0_EEEENKUlDpRKT_E_clIJiEEEDaSH_:
[----:B------:R-:W-:Y:S02]  /*114e0*/  IADD3 R2, R1, 0x16a8, RZ ;  /* 0x000016a801027810 */ /* 0x000fe40007ffe0ff */
[----:B------:R-:W-:Y:S02]  /*114f0*/  MOV R10, 0x11520 ;  /* 0x00011520000a7802 */ /* 0x000fe40000000f00 */
[----:B------:R-:W-:Y:S02]  /*11500*/  IADD3 R2, R2, c[0x0][0x20], RZ ;  /* 0x0000080002027a10 */ /* 0x000fe40007ffe0ff */
[----:B------:R-:W-:Y:S05]  /*11510*/  CALL.REL.NOINC `($_ZN7cutlass13device_kernelIN5flash19enable_sm80_to_sm89INS1_16FlashAttnBwdSm80INS1_25CollectiveMainloopBwdSm80ILi2ELi2EN4cute5tupleIJNS5_1CILi128EEES8_NS7_ILi64EEEEEENS_10bfloat16_tEfNS_4arch4Sm80ELb0ELb0ELb1ELb1ELb0ELb0ELb0ELb0ELi2ELi4ELi4ELi4ELb0EEENS1_21CollectiveEpilogueBwdISA_SB_SD_Li256ELb1ELb0ELi2EEENS1_19SingleTileSchedulerILb1ELb0ELb0ELi128EEEEEEEEEvNT_6ParamsE$_ZN4cute5tupleIJiEEC2ERKi) ;  /* 0xffffadb000007944 */ /* 0x000fea0003c3ffff */
[----:B------:R1:W5:Y:S01]  /*11520*/  LDL R2, [R1+0x16a8] ;  /* 0x0016a80001027983 */ /* 0x0003620000100800 */
[----:B------:R-:W-:-:S04]  /*11530*/  MOV R17, 0x0 ;  /* 0x0000000000117802 */ /* 0x000fc80000000f00 */
[----:B------:R-:W-:Y:S05]  /*11540*/  RET.REL.NODEC R16 `(_ZN7cutlass13device_kernelIN5flash19enable_sm80_to_sm89INS1_16FlashAttnBwdSm80INS1_25CollectiveMainloopBwdSm80ILi2ELi2EN4cute5tupleIJNS5_1CILi128EEES8_NS7_ILi64EEEEEENS_10bfloat16_tEfNS_4arch4Sm80ELb0ELb0ELb1ELb1ELb0ELb0ELb0ELb0ELi2ELi4ELi4ELi4ELb0EEENS1_21CollectiveEpilogueBwdISA_SB_SD_Li256ELb1ELb0ELi2EEENS1_19SingleTileSchedulerILb1ELb0ELb0ELi128EEEEEEEEEvNT_6ParamsE) ;  /* 0xfffeeab010007950 */ /* 0x000fea0003c3ffff */
        .type           $_ZN7cutlass13device_kernelIN5flash19enable_sm80_to_sm89INS1_16FlashAttnBwdSm80INS1_25CollectiveMainloopBwdSm80ILi2ELi2EN4cute5tupleIJNS5_1CILi128EEES8_NS7_ILi64EEEEEENS_10bfloat16_tEfNS_4arch4Sm80ELb0ELb0ELb1ELb1ELb0ELb0ELb0ELb0ELi2ELi4ELi4ELi4ELb0EEENS1_21CollectiveEpilogueBwdISA_SB_SD_Li256ELb1ELb0ELi2EEENS1_19SingleTileSchedulerILb1ELb0ELb0ELi128EEEEEEEEEvNT_6ParamsE$_ZZN4cuteplIJiEJNS_1CILi0EEEiEEEDaRKNS_15ArithmeticTupleIJDpT_EEERKNS3_IJDpT0_EEEENKUlDpRKT_E_clIJiiEEEDaSH_,@function
        .size           $_ZN7cutlass13device_kernelIN5flash19enable_sm80_to_sm89INS1_16FlashAttnBwdSm80INS1_25CollectiveMainloopBwdSm80ILi2ELi2EN4cute5tupleIJNS5_1CILi128EEES8_NS7_ILi64EEEEEENS_10bfloat16_tEfNS_4arch4Sm80ELb0ELb0ELb1ELb1ELb0ELb0ELb0ELb0ELi2ELi4ELi4ELi4ELb0EEENS1_21CollectiveEpilogueBwdISA_SB_SD_Li256ELb1ELb0ELi2EEENS1_19SingleTileSchedulerILb1ELb0ELb0ELi128EEEEEEEEEvNT_6ParamsE$_ZZN4cuteplIJiEJNS_1CILi0EEEiEEEDaRKNS_15ArithmeticTupleIJDpT_EEERKNS3_IJDpT0_EEEENKUlDpRKT_E_clIJiiEEEDaSH_,($_ZN7cutlass13device_kernelIN5flash19enable_sm80_to_sm89INS1_16FlashAttnBwdSm80INS1_25CollectiveMainloopBwdSm80ILi2ELi2EN4cute5tupleIJNS5_1CILi128EEES8_NS7_ILi64EEEEEENS_10bfloat16_tEfNS_4arch4Sm80ELb0ELb0ELb1ELb1ELb0ELb0ELb0ELb0ELi2ELi4ELi4ELi4ELb0EEENS1_21CollectiveEpilogueBwdISA_SB_SD_Li256ELb1ELb0ELi2EEENS1_19SingleTileSchedulerILb1ELb0ELb0ELi128EEEEEEEEEvNT_6ParamsE$_ZZN4cuteplIJiiEJNS_1CILi0EEES2_EEEDaRKNS_15ArithmeticTupleIJDpT_EEERKNS3_IJDpT0_EEEENKUlDpRKT_E_clIJiiEEEDaSH_ - $_ZN7cutlass13device_kernelIN5flash19enable_sm80_to_sm89INS1_16FlashAttnBwdSm80INS1_25CollectiveMainloopBwdSm80ILi2ELi2EN4cute5tupleIJNS5_1CILi128EEES8_NS7_ILi64EEEEEENS_10bfloat16_tEfNS_4arch4Sm80ELb0ELb0ELb1ELb1ELb0ELb0ELb0ELb0ELi2ELi4ELi4ELi4ELb0EEENS1_21CollectiveEpilogueBwdISA_SB_SD_Li256ELb1ELb0ELi2EEENS1_19SingleTileSchedulerILb1ELb0ELb0ELi128EEEEEEEEEvNT_6ParamsE$_ZZN4cuteplIJiEJNS_1CILi0EEEiEEEDaRKNS_15ArithmeticTupleIJDpT_EEERKNS3_IJDpT0_EEEENKUlDpRKT_E_clIJiiEEEDaSH_)
$_ZN7cutlass13device_kernelIN5flash19enable_sm80_to_sm89INS1_16FlashAttnBwdSm80INS1_25CollectiveMainloopBwdSm80ILi2ELi2EN4cute5tupleIJNS5_1CILi128EEES8_NS7_ILi64EEEEEENS_10bfloat16_tEfNS_4arch4Sm80ELb0ELb0ELb1ELb1ELb0ELb0ELb0ELb0ELi2ELi4ELi4ELi4ELb0EEENS1_21CollectiveEpilogueBwdISA_SB_SD_Li256ELb1ELb0ELi2EEENS1_19SingleTileSchedulerILb1ELb0ELb0ELi128EEEEEEEEEvNT_6ParamsE$_ZZN4cuteplIJiEJNS_1CILi0EEEiEEEDaRKNS_15ArithmeticTupleIJDpT_EEERKNS3_IJDpT0_EEEENKUlDpRKT_E_clIJiiEEEDaSH_:
        /* <DEDUP_REMOVED lines=8> */
        .type           $_ZN7cutlass13device_kernelIN5flash19enable_sm80_to_sm89INS1_16FlashAttnBwdSm80INS1_25CollectiveMainloopBwdSm80ILi2ELi2EN4cute5tupleIJNS5_1CILi128EEES8_NS7_ILi64EEEEEENS_10bfloat16_tEfNS_4arch4Sm80ELb0ELb0ELb1ELb1ELb0ELb0ELb0ELb0ELi2ELi4ELi4ELi4ELb0EEENS1_21CollectiveEpilogueBwdISA_SB_SD_Li256ELb1ELb0ELi2EEENS1_19SingleTileSchedulerILb1ELb0ELb0ELi128EEEEEEEEEvNT_6ParamsE$_ZZN4cuteplIJiiEJNS_1CILi0EEES2_EEEDaRKNS_15ArithmeticTupleIJDpT_EEERKNS3_IJDpT0_EEEENKUlDpRKT_E_clIJiiEEEDaSH_,@function
        .size           $_ZN7cutlass13device_kernelIN5flash19enable_sm80_to_sm89INS1_16FlashAttnBwdSm80INS1_25CollectiveMainloopBwdSm80ILi2ELi2EN4cute5tupleIJNS5_1CILi128EEES8_NS7_ILi64EEEEEENS_10bfloat16_tEfNS_4arch4Sm80ELb0ELb0ELb1ELb1ELb0ELb0ELb0ELb0ELi2ELi4ELi4ELi4ELb0EEENS1_21CollectiveEpilogueBwdISA_SB_SD_Li256ELb1ELb0ELi2EEENS1_19SingleTileSchedulerILb1ELb0ELb0ELi128EEEEEEEEEvNT_6ParamsE$_ZZN4cuteplIJiiEJNS_1CILi0EEES2_EEEDaRKNS_15ArithmeticTupleIJDpT_EEERKNS3_IJDpT0_EEEENKUlDpRKT_E_clIJiiEEEDaSH_,($_ZN7cutlass13device_kernelIN5flash19enable_sm80_to_sm89INS1_16FlashAttnBwdSm80INS1_25CollectiveMainloopBwdSm80ILi2ELi2EN4cute5tupleIJNS5_1CILi128EEES8_NS7_ILi64EEEEEENS_10bfloat16_tEfNS_4arch4Sm80ELb0ELb0ELb1ELb1ELb0ELb0ELb0ELb0ELi2ELi4ELi4ELi4ELb0EEENS1_21CollectiveEpilogueBwdISA_SB_SD_Li256ELb1ELb0ELi2EEENS1_19SingleTileSchedulerILb1ELb0ELb0ELi128EEEEEEEEEvNT_6ParamsE$_ZZN4cuteplIJiiEJiiEEEDaRKNS_15ArithmeticTupleIJDpT_EEERKNS1_IJDpT0_EEEENKUlDpRKT_E_clIJiiEEEDaSF_ - $_ZN7cutlass13device_kernelIN5flash19enable_sm80_to_sm89INS1_16FlashAttnBwdSm80INS1_25CollectiveMainloopBwdSm80ILi2ELi2EN4cute5tupleIJNS5_1CILi128EEES8_NS7_ILi64EEEEEENS_10bfloat16_tEfNS_4arch4Sm80ELb0ELb0ELb1ELb1ELb0ELb0ELb0ELb0ELi2ELi4ELi4ELi4ELb0EEENS1_21CollectiveEpilogueBwdISA_SB_SD_Li256ELb1ELb0ELi2EEENS1_19SingleTileSchedulerILb1ELb0ELb0ELi128EEEEEEEEEvNT_6ParamsE$_ZZN4cuteplIJiiEJNS_1CILi0EEES2_EEEDaRKNS_15ArithmeticTupleIJDpT_EEERKNS3_IJDpT0_EEEENKUlDpRKT_E_clIJiiEEEDaSH_)
$_ZN7cutlass13device_kernelIN5flash19enable_sm80_to_sm89INS1_16FlashAttnBwdSm80INS1_25CollectiveMainloopBwdSm80ILi2ELi2EN4cute5tupleIJNS5_1CILi128EEES8_NS7_ILi64EEEEEENS_10bfloat16_tEfNS_4arch4Sm80ELb0ELb0ELb1ELb1ELb0ELb0ELb0ELb0ELi2ELi4ELi4ELi4ELb0EEENS1_21CollectiveEpilogueBwdISA_SB_SD_Li256ELb1ELb0ELi2EEENS1_19SingleTileSchedulerILb1ELb0ELb0ELi128EEEEEEEEEvNT_6ParamsE$_ZZN4cuteplIJiiEJNS_1CILi0EEES2_EEEDaRKNS_15ArithmeticTupleIJDpT_EEERKNS3_IJDpT0_EEEENKUlDpRKT_E_clIJiiEEEDaSH_:
        /* <DEDUP_REMOVED lines=8> */
        .type           $_ZN7cutlass13device_kernelIN5flash19enable_sm80_to_sm89INS1_16FlashAttnBwdSm80INS1_25CollectiveMainloopBwdSm80ILi2ELi2EN4cute5tupleIJNS5_1CILi128EEES8_NS7_ILi64EEEEEENS_10bfloat16_tEfNS_4arch4Sm80ELb0ELb0ELb1ELb1ELb0ELb0ELb0ELb0ELi2ELi4ELi4ELi4ELb0EEENS1_21CollectiveEpilogueBwdISA_SB_SD_Li256ELb1ELb0ELi2EEENS1_19SingleTileSchedulerILb1ELb0ELb0ELi128EEEEEEEEEvNT_6ParamsE$_ZZN4cuteplIJiiEJiiEEEDaRKNS_15ArithmeticTupleIJDpT_EEERKNS1_IJDpT0_EEEENKUlDpRKT_E_clIJiiEEEDaSF_,@function
        .size           $_ZN7cutlass13device_kernelIN5flash19enable_sm80_to_sm89INS1_16FlashAttnBwdSm80INS1_25CollectiveMainloopBwdSm80ILi2ELi2EN4cute5tupleIJNS5_1CILi128EEES8_NS7_ILi64EEEEEENS_10bfloat16_tEfNS_4arch4Sm80ELb0ELb0ELb1ELb1ELb0ELb0ELb0ELb0ELi2ELi4ELi4ELi4ELb0EEENS1_21CollectiveEpilogueBwdISA_SB_SD_Li256ELb1ELb0ELi2EEENS1_19SingleTileSchedulerILb1ELb0ELb0ELi128EEEEEEEEEvNT_6ParamsE$_ZZN4cuteplIJiiEJiiEEEDaRKNS_15ArithmeticTupleIJDpT_EEERKNS1_IJDpT0_EEEENKUlDpRKT_E_clIJiiEEEDaSF_,($_ZN7cutlass13device_kernelIN5flash19enable_sm80_to_sm89INS1_16FlashAttnBwdSm80INS1_25CollectiveMainloopBwdSm80ILi2ELi2EN4cute5tupleIJNS5_1CILi128EEES8_NS7_ILi64EEEEEENS_10bfloat16_tEfNS_4arch4Sm80ELb0ELb0ELb1ELb1ELb0ELb0ELb0ELb0ELi2ELi4ELi4ELi4ELb0EEENS1_21CollectiveEpilogueBwdISA_SB_SD_Li256ELb1ELb0ELi2EEENS1_19SingleTileSchedulerILb1ELb0ELb0ELi128EEEEEEEEEvNT_6ParamsE$_ZZN5flash25CollectiveMainloopBwdSm80ILi2ELi2EN4cute5tupleIJNS1_1CILi128EEES4_NS3_ILi64EEEEEEN7cutlass10bfloat16_tEfNS7_4arch4Sm80ELb0ELb0ELb1ELb1ELb0ELb0ELb0ELb0ELi2ELi4ELi4ELi4ELb0EE3mmaINS_16FlashAttnBwdSm80ISB_NS_21CollectiveEpilogueBwdIS6_S8_SA_Li256ELb1ELb0ELi2EEENS_19SingleTileSchedulerILb1ELb0ELb0ELi128EEEE13SharedStorageENS1_6TensorINS1_11ArrayEngineIfLm32EEENS1_6LayoutINS2_IJNS2_IJNS3_ILi2EEESO_EEESO_NS3_ILi4EEEEEENS2_IJNS2_IJNS3_ILi1EEESO_EEESQ_NS3_ILi8EEEEEEEEEEEEbRKNSB_6ParamsERT0_S12_iNS2_IJiiiEEERT_ENKUlRT_iE_clINSK_INSL_IfLm64EEENSN_INS2_IJSP_SO_SU_EEESV_EEEEEEDaS17_i - $_ZN7cutlass13device_kernelIN5flash19enable_sm80_to_sm89INS1_16FlashAttnBwdSm80INS1_25CollectiveMainloopBwdSm80ILi2ELi2EN4cute5tupleIJNS5_1CILi128EEES8_NS7_ILi64EEEEEENS_10bfloat16_tEfNS_4arch4Sm80ELb0ELb0ELb1ELb1ELb0ELb0ELb0ELb0ELi2ELi4ELi4ELi4ELb0EEENS1_21CollectiveEpilogueBwdISA_SB_SD_Li256ELb1ELb0ELi2EEENS1_19SingleTileSchedulerILb1ELb0ELb0ELi128EEEEEEEEEvNT_6ParamsE$_ZZN4cuteplIJiiEJiiEEEDaRKNS_15ArithmeticTupleIJDpT_EEERKNS1_IJDpT0_EEEENKUlDpRKT_E_clIJiiEEEDaSF_)
$_ZN7cutlass13device_kernelIN5flash19enable_sm80_to_sm89INS1_16FlashAttnBwdSm80INS1_25CollectiveMainloopBwdSm80ILi2ELi2EN4cute5tupleIJNS5_1CILi128EEES8_NS7_ILi64EEEEEENS_10bfloat16_tEfNS_4arch4Sm80ELb0ELb0ELb1ELb1ELb0ELb0ELb0ELb0ELi2ELi4ELi4ELi4ELb0EEENS1_21CollectiveEpilogueBwdISA_SB_SD_Li256ELb1ELb0ELi2EEENS1_19SingleTileSchedulerILb1ELb0ELb0ELi128EEEEEEEEEvNT_6ParamsE$_ZZN4cuteplIJiiEJiiEEEDaRKNS_15ArithmeticTupleIJDpT_EEERKNS1_IJDpT0_EEEENKUlDpRKT_E_clIJiiEEEDaSF_:
        /* <DEDUP_REMOVED lines=8> */
        .type           $_ZN7cutlass13device_kernelIN5flash19enable_sm80_to_sm89INS1_16FlashAttnBwdSm80INS1_25CollectiveMainloopBwdSm80ILi2ELi2EN4cute5tupleIJNS5_1CILi128EEES8_NS7_ILi64EEEEEENS_10bfloat16_tEfNS_4arch4Sm80ELb0ELb0ELb1ELb1ELb0ELb0ELb0ELb0ELi2ELi4ELi4ELi4ELb0EEENS1_21CollectiveEpilogueBwdISA_SB_SD_Li256ELb1ELb0ELi2EEENS1_19SingleTileSchedulerILb1ELb0ELb0ELi128EEEEEEEEEvNT_6ParamsE$_ZZN5flash25CollectiveMainloopBwdSm80ILi2ELi2EN4cute5tupleIJNS1_1CILi128EEES4_NS3_ILi64EEEEEEN7cutlass10bfloat16_tEfNS7_4arch4Sm80ELb0ELb0ELb1ELb1ELb0ELb0ELb0ELb0ELi2ELi4ELi4ELi4ELb0EE3mmaINS_16FlashAttnBwdSm80ISB_NS_21CollectiveEpilogueBwdIS6_S8_SA_Li256ELb1ELb0ELi2EEENS_19SingleTileSchedulerILb1ELb0ELb0ELi128EEEE13SharedStorageENS1_6TensorINS1_11ArrayEngineIfLm32EEENS1_6LayoutINS2_IJNS2_IJNS3_ILi2EEESO_EEESO_NS3_ILi4EEEEEENS2_IJNS2_IJNS3_ILi1EEESO_EEESQ_NS3_ILi8EEEEEEEEEEEEbRKNSB_6ParamsERT0_S12_iNS2_IJiiiEEERT_ENKUlRT_iE_clINSK_INSL_IfLm64EEENSN_INS2_IJSP_SO_SU_EEESV_EEEEEEDaS17_i,@function
        .size           $_ZN7cutlass13device_kernelIN5flash19enable_sm80_to_sm89INS1_16FlashAttnBwdSm80INS1_25CollectiveMainloopBwdSm80ILi2ELi2EN4cute5tupleIJNS5_1CILi128EEES8_NS7_ILi64EEEEEENS_10bfloat16_tEfNS_4arch4Sm80ELb0ELb0ELb1ELb1ELb0ELb0ELb0ELb0ELi2ELi4ELi4ELi4ELb0EEENS1_21CollectiveEpilogueBwdISA_SB_SD_Li256ELb1ELb0ELi2EEENS1_19SingleTileSchedulerILb1ELb0ELb0ELi128EEEEEEEEEvNT_6ParamsE$_ZZN5flash25CollectiveMainloopBwdSm80ILi2ELi2EN4cute5tupleIJNS1_1CILi128EEES4_NS3_ILi64EEEEEEN7cutlass10bfloat16_tEfNS7_4arch4Sm80ELb0ELb0ELb1ELb1ELb0ELb0ELb0ELb0ELi2ELi4ELi4ELi4ELb0EE3mmaINS_16FlashAttnBwdSm80ISB_NS_21CollectiveEpilogueBwdIS6_S8_SA_Li256ELb1ELb0ELi2EEENS_19SingleTileSchedulerILb1ELb0ELb0ELi128EEEE13SharedStorageENS1_6TensorINS1_11ArrayEngineIfLm32EEENS1_6LayoutINS2_IJNS2_IJNS3_ILi2EEESO_EEESO_NS3_ILi4EEEEEENS2_IJNS2_IJNS3_ILi1EEESO_EEESQ_NS3_ILi8EEEEEEEEEEEEbRKNSB_6ParamsERT0_S12_iNS2_IJiiiEEERT_ENKUlRT_iE_clINSK_INSL_IfLm64EEENSN_INS2_IJSP_SO_SU_EEESV_EEEEEEDaS17_i,($_ZN7cutlass13device_kernelIN5flash19enable_sm80_to_sm89INS1_16FlashAttnBwdSm80INS1_25CollectiveMainloopBwdSm80ILi2ELi2EN4cute5tupleIJNS5_1CILi128EEES8_NS7_ILi64EEEEEENS_10bfloat16_tEfNS_4arch4Sm80ELb0ELb0ELb1ELb1ELb0ELb0ELb0ELb0ELi2ELi4ELi4ELi4ELb0EEENS1_21CollectiveEpilogueBwdISA_SB_SD_Li256ELb1ELb0ELi2EEENS1_19SingleTileSchedulerILb1ELb0ELb0ELi128EEEEEEEEEvNT_6ParamsE$_ZZN5flash25CollectiveMainloopBwdSm80ILi2ELi2EN4cute5tupleIJNS1_1CILi128EEES4_NS3_ILi64EEEEEEN7cutlass10bfloat16_tEfNS7_4arch4Sm80ELb0ELb0ELb1ELb1ELb0ELb0ELb0ELb0ELi2ELi4ELi4ELi4ELb0EE3mmaINS_16FlashAttnBwdSm80ISB_NS_21CollectiveEpilogueBwdIS6_S8_SA_Li256ELb1ELb0ELi2EEENS_19SingleTileSchedulerILb1ELb0ELb0ELi128EEEE13SharedStorageENS1_6TensorINS1_11ArrayEngineIfLm32EEENS1_6LayoutINS2_IJNS2_IJNS3_ILi2EEESO_EEESO_NS3_ILi4EEEEEENS2_IJNS2_IJNS3_ILi1EEESO_EEESQ_NS3_ILi8EEEEEEEEEEEEbRKNSB_6ParamsERT0_S12_iNS2_IJiiiEEERT_ENKUliT_E_clIZSC_ISJ_SX_EbS10_S12_S12_iS13_S15_EUlRS16_iE_EEDaiS16_ - $_ZN7cutlass13device_kernelIN5flash19enable_sm80_to_sm89INS1_16FlashAttnBwdSm80INS1_25CollectiveMainloopBwdSm80ILi2ELi2EN4cute5tupleIJNS5_1CILi128EEES8_NS7_ILi64EEEEEENS_10bfloat16_tEfNS_4arch4Sm80ELb0ELb0ELb1ELb1ELb0ELb0ELb0ELb0ELi2ELi4ELi4ELi4ELb0EEENS1_21CollectiveEpilogueBwdISA_SB_SD_Li256ELb1ELb0ELi2EEENS1_19SingleTileSchedulerILb1ELb0ELb0ELi128EEEEEEEEEvNT_6ParamsE$_ZZN5flash25CollectiveMainloopBwdSm80ILi2ELi2EN4cute5tupleIJNS1_1CILi128EEES4_NS3_ILi64EEEEEEN7cutlass10bfloat16_tEfNS7_4arch4Sm80ELb0ELb0ELb1ELb1ELb0ELb0ELb0ELb0ELi2ELi4ELi4ELi4ELb0EE3mmaINS_16FlashAttnBwdSm80ISB_NS_21CollectiveEpilogueBwdIS6_S8_SA_Li256ELb1ELb0ELi2EEENS_19SingleTileSchedulerILb1ELb0ELb0ELi128EEEE13SharedStorageENS1_6TensorINS1_11ArrayEngineIfLm32EEENS1_6LayoutINS2_IJNS2_IJNS3_ILi2EEESO_EEESO_NS3_ILi4EEEEEENS2_IJNS2_IJNS3_ILi1EEESO_EEESQ_NS3_ILi8EEEEEEEEEEEEbRKNSB_6ParamsERT0_S12_iNS2_IJiiiEEERT_ENKUlRT_iE_clINSK_INSL_IfLm64EEENSN_INS2_IJSP_SO_SU_EEESV_EEEEEEDaS17_i)
$_ZN7cutlass13device_kernelIN5flash19enable_sm80_to_sm89INS1_16FlashAttnBwdSm80INS1_25CollectiveMainloopBwdSm80ILi2ELi2EN4cute5tupleIJNS5_1CILi128EEES8_NS7_ILi64EEEEEENS_10bfloat16_tEfNS_4arch4Sm80ELb0ELb0ELb1ELb1ELb0ELb0ELb0ELb0ELi2ELi4ELi4ELi4ELb0EEENS1_21CollectiveEpilogueBwdISA_SB_SD_Li256ELb1ELb0ELi2EEENS1_19SingleTileSchedulerILb1ELb0ELb0ELi128EEEEEEEEEvNT_6ParamsE$_ZZN5flash25CollectiveMainloopBwdSm80ILi2ELi2EN4cute5tupleIJNS1_1CILi128EEES4_NS3_ILi64EEEEEEN7cutlass10bfloat16_tEfNS7_4arch4Sm80ELb0ELb0ELb1ELb1ELb0ELb0ELb0ELb0ELi2ELi4ELi4ELi4ELb0EE3mmaINS_16FlashAttnBwdSm80ISB_NS_21CollectiveEpilogueBwdIS6_S8_SA_Li256ELb1ELb0ELi2EEENS_19SingleTileSchedulerILb1ELb0ELb0ELi128EEEE13SharedStorageENS1_6TensorINS1_11ArrayEngineIfLm32EEENS1_6LayoutINS2_IJNS2_IJNS3_ILi2EEESO_EEESO_NS3_ILi4EEEEEENS2_IJNS2_IJNS3_ILi1EEESO_EEESQ_NS3_ILi8EEEEEEEEEEEEbRKNSB_6ParamsERT0_S12_iNS2_IJiiiEEERT_ENKUlRT_iE_clINSK_INSL_IfLm64EEENSN_INS2_IJSP_SO_SU_EEESV_EEEEEEDaS17_i:
        /* <DEDUP_REMOVED lines=12> */
[----:B-1---5:R-:W-:Y:S05]  /*11790*/  CALL.REL.NOINC `($_ZN7cutlass13device_kernelIN5flash19enable_sm80_to_sm89INS1_16FlashAttnBwdSm80INS1_25CollectiveMainloopBwdSm80ILi2ELi2EN4cute5tupleIJNS5_1CILi128EEES8_NS7_ILi64EEEEEENS_10bfloat16_tEfNS_4arch4Sm80ELb0ELb0ELb1ELb1ELb0ELb0ELb0ELb0ELi2ELi4ELi4ELi4ELb0EEENS1_21CollectiveEpilogueBwdISA_SB_SD_Li256ELb1ELb0ELi2EEENS1_19SingleTileSchedulerILb1ELb0ELb0ELi128EEEEEEEEEvNT_6ParamsE$_ZZN4cute7idx2crdIiNS_5tupleIJNS_1CILi32EEENS2_ILi4EEENS2_ILi2EEENS2_ILi1EEEEEENS1_IJS6_S3_NS2_ILi128EEENS2_ILi0EEEEEEEEDaRKT_RKT0_RKT1_ENKUlRKT_RKT0_E_clIS3_S6_EEDaSM_SP_) ;  /* 0xfffff5a000007944 */ /* 0x022fea0003c3ffff */
[----:B------:R-:W-:Y:S02]  /*117a0*/  MOV R6, 0x117c0 ;  /* 0x000117c000067802 */ /* 0x000fe40000000f00 */
[----:B------:R-:W-:Y:S05]  /*117b0*/  CALL.REL.NOINC `($_ZN7cutlass13device_kernelIN5flash19enable_sm80_to_sm89INS1_16FlashAttnBwdSm80INS1_25CollectiveMainloopBwdSm80ILi2ELi2EN4cute5tupleIJNS5_1CILi128EEES8_NS7_ILi64EEEEEENS_10bfloat16_tEfNS_4arch4Sm80ELb0ELb0ELb1ELb1ELb0ELb0ELb0ELb0ELi2ELi4ELi4ELi4ELb0EEENS1_21CollectiveEpilogueBwdISA_SB_SD_Li256ELb1ELb0ELi2EEENS1_19SingleTileSchedulerILb1ELb0ELb0ELi128EEEEEEEEEvNT_6ParamsE$_ZZN4cute7idx2crdIiNS_5tupleIJNS_1CILi32EEENS2_ILi4EEENS2_ILi2EEENS2_ILi1EEEEEENS1_IJS6_S3_NS2_ILi128EEENS2_ILi0EEEEEEEEDaRKT_RKT0_RKT1_ENKUlRKT_RKT0_E_clIS4_S3_EEDaSM_SP_) ;  /* 0xfffff5f000007944 */ /* 0x000fea0003c3ffff */
[----:B------:R1:W-:Y:S01]  /*117c0*/  STL [R1+0x1388], R8 ;  /* 0x0013880801007387 */ /* 0x0003e20000100800 */
[----:B------:R-:W-:-:S03]  /*117d0*/  MOV R6, 0x117f0 ;  /* 0x000117f000067802 */ /* 0x000fc60000000f00 */
[----:B-1----:R-:W-:Y:S05]  /*117e0*/  CALL.REL.NOINC `($_ZN7cutlass13device_kernelIN5flash19enable_sm80_to_sm89INS1_16FlashAttnBwdSm80INS1_25CollectiveMainloopBwdSm80ILi2ELi2EN4cute5tupleIJNS5_1CILi128EEES8_NS7_ILi64EEEEEENS_10bfloat16_tEfNS_4arch4Sm80ELb0ELb0ELb1ELb1ELb0ELb0ELb0ELb0ELi2ELi4ELi4ELi4ELb0EEENS1_21CollectiveEpilogueBwdISA_SB_SD_Li256ELb1ELb0ELi2EEENS1_19SingleTileSchedulerILb1ELb0ELb0ELi128EEEEEEEEEvNT_6ParamsE$_ZZN4cute7idx2crdIiNS_5tupleIJNS_1CILi32EEENS2_ILi4EEENS2_ILi2EEENS2_ILi1EEEEEENS1_IJS6_S3_NS2_ILi128EEENS2_ILi0EEEEEEEEDaRKT_RKT0_RKT1_ENKUlRKT_RKT0_E_clIS5_S8_EEDaSM_SP_) ;  /* 0xfffff66000007944 */ /* 0x002fea0003c3ffff */
[----:B------:R1:W-:Y:S01]  /*117f0*/  STL [R1+0x1394], R2 ;  /* 0x0013940201007387 */ /* 0x0003e20000100800 */
[----:B------:R-:W-:-:S03]  /*11800*/  MOV R6, 0x11820 ;  /* 0x0001182000067802 */ /* 0x000fc60000000f00 */
[----:B-1----:R-:W-:Y:S05]  /*11810*/  CALL.REL.NOINC `($_ZN7cutlass13device_kernelIN5flash19enable_sm80_to_sm89INS1_16FlashAttnBwdSm80INS1_25CollectiveMainloopBwdSm80ILi2ELi2EN4cute5tupleIJNS5_1CILi128EEES8_NS7_ILi64EEEEEENS_10bfloat16_tEfNS_4arch4Sm80ELb0ELb0ELb1ELb1ELb0ELb0ELb0ELb0ELi2ELi4ELi4ELi4ELb0EEENS1_21CollectiveEpilogueBwdISA_SB_SD_Li256ELb1ELb0ELi2EEENS1_19SingleTileSchedulerILb1ELb0ELb0ELi128EEEEEEEEEvNT_6ParamsE$_ZZN4cute9transformINS_5tupleIJNS_1CILi32EEENS2_ILi4EEENS2_ILi2EEENS2_ILi1EEEEEENS1_IJS6_S3_NS2_ILi128EEENS2_ILi0EEEEEEZNS_7idx2crdIiS7_SA_EEDaRKT_RKT0_RKT1_EUlRKT_RKT0_E_EEDaSE_SH_OSI_ENKUlDpSN_E_clIJiiiS9_EEEDaST_) ;  /* 0xfffff75000007944 */ /* 0x002fea0003c3ffff */
[----:B------:R-:W-:Y:S02]  /*11820*/  MOV R6, 0x11840 ;  /* 0x0001184000067802 */ /* 0x000fe40000000f00 */
[----:B--2--5:R-:W-:Y:S05]  /*11830*/  CALL.REL.NOINC `($_ZN7cutlass13device_kernelIN5flash19enable_sm80_to_sm89INS1_16FlashAttnBwdSm80INS1_25CollectiveMainloopBwdSm80ILi2ELi2EN4cute5tupleIJNS5_1CILi128EEES8_NS7_ILi64EEEEEENS_10bfloat16_tEfNS_4arch4Sm80ELb0ELb0ELb1ELb1ELb0ELb0ELb0ELb0ELi2ELi4ELi4ELi4ELb0EEENS1_21CollectiveEpilogueBwdISA_SB_SD_Li256ELb1ELb0ELi2EEENS1_19SingleTileSchedulerILb1ELb0ELb0ELi128EEEEEEEEEvNT_6ParamsE$_ZZN4cute7crd2crdINS_5tupleIJiiiNS_1CILi0EEEEEENS1_IJNS2_ILi32EEENS2_ILi4EEENS2_ILi2EEENS2_ILi1EEEEEENS1_IJS8_S8_S8_S8_EEEEEDaRKT_RKT0_RKT1_ENKUlRKT_RKT0_RKT1_E_clIiS5_S8_EEDaSM_SP_SS_) ;  /* 0xffffea8000007944 */ /* 0x024fea0003c3ffff */
[----:B------:R-:W-:Y:S02]  /*11840*/  MOV R10, R2 ;  /* 0x00000002000a7202 */ /* 0x000fe40000000f00 */
[----:B------:R-:W-:Y:S02]  /*11850*/  MOV R2, 0x11870 ;  /* 0x0001187000027802 */ /* 0x000fe40000000f00 */
[----:B------:R-:W-:Y:S05]  /*11860*/  CALL.REL.NOINC `($_ZN7cutlass13device_kernelIN5flash19enable_sm80_to_sm89INS1_16FlashAttnBwdSm80INS1_25CollectiveMainloopBwdSm80ILi2ELi2EN4cute5tupleIJNS5_1CILi128EEES8_NS7_ILi64EEEEEENS_10bfloat16_tEfNS_4arch4Sm80ELb0ELb0ELb1ELb1ELb0ELb0ELb0ELb0ELi2ELi4ELi4ELi4ELb0EEENS1_21CollectiveEpilogueBwdISA_SB_SD_Li256ELb1ELb0ELi2EEENS1_19SingleTileSchedulerILb1ELb0ELb0ELi128EEEEEEEEEvNT_6ParamsE$_ZZN4cute7crd2crdINS_5tupleIJiiiNS_1CILi0EEEEEENS1_IJNS2_ILi32EEENS2_ILi4EEENS2_ILi2EEENS2_ILi1EEEEEENS1_IJS8_S8_S8_S8_EEEEEDaRKT_RKT0_RKT1_ENKUlRKT_RKT0_RKT1_E_clIiS6_S8_EEDaSM_SP_SS_) ;  /* 0xffffea8000007944 */ /* 0x000fea0003c3ffff */
[----:B------:R1:W-:Y:S01]  /*11870*/  STL [R1+0x1388], R3 ;  /* 0x0013880301007387 */ /* 0x0003e20000100800 */
[----:B------:R-:W-:-:S03]  /*11880*/  MOV R2, 0x118a0 ;  /* 0x000118a000027802 */ /* 0x000fc60000000f00 */
[----:B-1----:R-:W-:Y:S05]  /*11890*/  CALL.REL.NOINC `($_ZN7cutlass13device_kernelIN5flash19enable_sm80_to_sm89INS1_16FlashAttnBwdSm80INS1_25CollectiveMainloopBwdSm80ILi2ELi2EN4cute5tupleIJNS5_1CILi128EEES8_NS7_ILi64EEEEEENS_10bfloat16_tEfNS_4arch4Sm80ELb0ELb0ELb1ELb1ELb0ELb0ELb0ELb0ELi2ELi4ELi4ELi4ELb0EEENS1_21CollectiveEpilogueBwdISA_SB_SD_Li256ELb1ELb0ELi2EEENS1_19SingleTileSchedulerILb1ELb0ELb0ELi128EEEEEEEEEvNT_6ParamsE$_ZZN4cute7crd2crdINS_5tupleIJiiiNS_1CILi0EEEEEENS1_IJNS2_ILi32EEENS2_ILi4EEENS2_ILi2EEENS2_ILi1EEEEEENS1_IJS8_S8_S8_S8_EEEEEDaRKT_RKT0_RKT1_ENKUlRKT_RKT0_RKT1_E_clIiS7_S8_EEDaSM_SP_SS_) ;  /* 0xffffea8000007944 */ /* 0x002fea0003c3ffff */
[----:B------:R1:W-:Y:S01]  /*118a0*/  STL [R1+0x1394], R5 ;  /* 0x0013940501007387 */ /* 0x0003e20000100800 */
[----:B------:R-:W-:-:S03]  /*118b0*/  MOV R6, 0x118d0 ;  /* 0x000118d000067802 */ /* 0x000fc60000000f00 */
[----:B-1----:R-:W-:Y:S05]  /*118c0*/  CALL.REL.NOINC `($_ZN7cutlass13device_kernelIN5flash19enable_sm80_to_sm89INS1_16FlashAttnBwdSm80INS1_25CollectiveMainloopBwdSm80ILi2ELi2EN4cute5tupleIJNS5_1CILi128EEES8_NS7_ILi64EEEEEENS_10bfloat16_tEfNS_4arch4Sm80ELb0ELb0ELb1ELb1ELb0ELb0ELb0ELb0ELi2ELi4ELi4ELi4ELb0EEENS1_21CollectiveEpilogueBwdISA_SB_SD_Li256ELb1ELb0ELi2EEENS1_19SingleTileSchedulerILb1ELb0ELb0ELi128EEEEEEEEEvNT_6ParamsE$_ZZN4cute9transformINS_5tupleIJiiiNS_1CILi0EEEEEENS1_IJNS2_ILi32EEENS2_ILi4EEENS2_ILi2EEENS2_ILi1EEEEEENS1_IJS8_S8_S8_S8_EEEZNS_7crd2crdIS4_S9_SA_EEDaRKT_RKT0_RKT1_EUlRKT_RKT0_RKT1_E_EEDaSE_SH_SK_OT2_ENKUlDpSN_E_clIJiiiS3_EEEDaSX_) ;  /* 0xfffff84000007944 */ /* 0x002fea0003c3ffff */
[----:B-----5:R1:W-:Y:S01]  /*118d0*/  STL [R1+0x13a8], R8 ;  /* 0x0013a80801007387 */ /* 0x0203e20000100800 */
[----:B------:R-:W-:Y:S01]  /*118e0*/  IADD3 R17, R7, 0x30, RZ ;  /* 0x0000003007117810 */ /* 0x000fe20007ffe0ff */
[----:B------:R-:W-:Y:S01]  /*118f0*/  IMAD.MOV.U32 R5, RZ, RZ, R2 ;  /* 0x000000ffff057224 */ /* 0x000fe200078e0002 */
[----:B------:R-:W-:Y:S01]  /*11900*/  MOV R6, 0x11950 ;  /* 0x0001195000067802 */ /* 0x000fe20000000f00 */
[----:B------:R1:W-:Y:S01]  /*11910*/  STL.U8 [R1+0x139c], RZ ;  /* 0x00139cff01007387 */ /* 0x0003e20000100000 */
[----:B------:R-:W-:-:S03]  /*11920*/  IMAD.MOV.U32 R45, RZ, RZ, RZ ;  /* 0x000000ffff2d7224 */ /* 0x000fc600078e00ff */
[----:B------:R1:W-:Y:S04]  /*11930*/  STL.64 [R1+0x13a0], R2 ;  /* 0x0013a00201007387 */ /* 0x0003e80000100a00 */
[----:B-12---:R-:W-:Y:S05]  /*11940*/  CALL.REL.NOINC `($_ZN7cutlass13device_kernelIN5flash19enable_sm80_to_sm89INS1_16FlashAttnBwdSm80INS1_25CollectiveMainloopBwdSm80ILi2ELi2EN4cute5tupleIJNS5_1CILi128EEES8_NS7_ILi64EEEEEENS_10bfloat16_tEfNS_4arch4Sm80ELb0ELb0ELb1ELb1ELb0ELb0ELb0ELb0ELi2ELi4ELi4ELi4ELb0EEENS1_21CollectiveEpilogueBwdISA_SB_SD_Li256ELb1ELb0ELi2EEENS1_19SingleTileSchedulerILb1ELb0ELb0ELi128EEEEEEEEEvNT_6ParamsE$_ZN4cute3eso3ESOILb1ELb0EJNS_6LayoutINS_5tupleIJNS3_IJNS3_IJNS_1CILi4EEENS4_ILi8EEEEEENS3_IJS5_NS4_ILi2EEEEEEEEENS3_IJNS3_IJS8_S8_EEENS3_IJS8_S6_EEEEEEEEENS3_IJNS3_IJNS3_IJNS_11ScaledBasisIS8_JLi1EEEENSF_INS4_ILi1EEEJLi0EEEEEEENS3_IJNSF_INS4_ILi16EEEJLi0EEEENSF_IS6_JLi1EEEEEEEEEENS3_IJNS3_IJNSF_ISH_JLi1EEEENSF_IS6_JLi0EEEEEEENS3_IJNSF_INS4_ILi64EEEJLi0EEEENSF_ISK_JLi1EEEEEEEEEEEEEEENS_10ViewEngineINS_23ArithmeticTupleIteratorINS_15ArithmeticTupleIJNS4_ILi0EEES12_EEEEEEEEEC2ERKSY_RKS15_) ;  /* 0xffff8a0000007944 */ /* 0x006fea0003c3ffff */
[----:B------:R-:W-:Y:S01]  /*11950*/  IMAD.MOV.U32 R10, RZ, RZ, R3 ;  /* 0x000000ffff0a7224 */ /* 0x000fe200078e0003 */
[----:B-1----:R-:W-:Y:S01]  /*11960*/  IADD3 R2, R7, 0x28, RZ ;  /* 0x0000002807027810 */ /* 0x002fe20007ffe0ff */
[----:B------:R-:W-:Y:S01]  /*11970*/  IMAD.MOV.U32 R3, RZ, RZ, R15 ;  /* 0x000000ffff037224 */ /* 0x000fe200078e000f */
[----:B------:R-:W-:Y:S02]  /*11980*/  MOV R8, 0x119a0 ;  /* 0x000119a000087802 */ /* 0x000fe40000000f00 */
[----:B------:R-:W-:Y:S05]  /*11990*/  CALL.REL.NOINC `($_ZN7cutlass13device_kernelIN5flash19enable_sm80_to_sm89INS1_16FlashAttnBwdSm80INS1_25CollectiveMainloopBwdSm80ILi2ELi2EN4cute5tupleIJNS5_1CILi128EEES8_NS7_ILi64EEEEEENS_10bfloat16_tEfNS_4arch4Sm80ELb0ELb0ELb1ELb1ELb0ELb0ELb0ELb0ELi2ELi4ELi4ELi4ELb0EEENS1_21CollectiveEpilogueBwdISA_SB_SD_Li256ELb1ELb0ELi2EEENS1_19SingleTileSchedulerILb1ELb0ELb0ELi128EEEEEEEEEvNT_6ParamsE$_ZN4cute3eso3ESOILb0ELb0EJiiEEC2ERKiS4_) ;  /* 0xffff64c000007944 */ /* 0x000fea0003c3ffff */
[----:B-1----:R-:W2:Y:S01]  /*119a0*/  LDL.64 R2, [R1+0x1388] ;  /* 0x0013880001027983 */ /* 0x002ea20000100a00 */
[----:B------:R-:W-:-:S03]  /*119b0*/  MOV R6, 0x119f0 ;  /* 0x000119f000067802 */ /* 0x000fc60000000f00 */
[----:B--2---:R1:W-:Y:S04]  /*119c0*/  STL [R1+0x1394], R2 ;  /* 0x0013940201007387 */ /* 0x0043e80000100800 */
[----:B------:R1:W-:Y:S02]  /*119d0*/  STL [R1+0x1398], R3 ;  /* 0x0013980301007387 */ /* 0x0003e40000100800 */
[----:B-1----:R-:W-:Y:S05]  /*119e0*/  CALL.REL.NOINC `($_ZN7cutlass13device_kernelIN5flash19enable_sm80_to_sm89INS1_16FlashAttnBwdSm80INS1_25CollectiveMainloopBwdSm80ILi2ELi2EN4cute5tupleIJNS5_1CILi128EEES8_NS7_ILi64EEEEEENS_10bfloat16_tEfNS_4arch4Sm80ELb0ELb0ELb1ELb1ELb0ELb0ELb0ELb0ELi2ELi4ELi4ELi4ELb0EEENS1_21CollectiveEpilogueBwdISA_SB_SD_Li256ELb1ELb0ELi2EEENS1_19SingleTileSchedulerILb1ELb0ELb0ELi128EEEEEEEEEvNT_6ParamsE$_ZN4cute3eso3ESOILb0ELb0EJiNS_5tupleIJiiEEEEEC2ERKiRKS3_) ;  /* 0xffff63d000007944 */ /* 0x002fea0003c3ffff */
[----:B-1----:R1:W5:Y:S04]  /*119f0*/  LDL R5, [R1+0x1390] ;  /* 0x0013900001057983 */ /* 0x0023680000100800 */
[----:B------:R1:W5:Y:S01]  /*11a00*/  LDL.64 R2, [R1+0x1388] ;  /* 0x0013880001027983 */ /* 0x0003620000100a00 */
[----:B------:R-:W-:-:S03]  /*11a10*/  MOV R6, 0x11a30 ;  /* 0x00011a3000067802 */ /* 0x000fc60000000f00 */
[----:B-1---5:R-:W-:Y:S05]  /*11a20*/  CALL.REL.NOINC `($_ZN7cutlass13device_kernelIN5flash19enable_sm80_to_sm89INS1_16FlashAttnBwdSm80INS1_25CollectiveMainloopBwdSm80ILi2ELi2EN4cute5tupleIJNS5_1CILi128EEES8_NS7_ILi64EEEEEENS_10bfloat16_tEfNS_4arch4Sm80ELb0ELb0ELb1ELb1ELb0ELb0ELb0ELb0ELi2ELi4ELi4ELi4ELb0EEENS1_21CollectiveEpilogueBwdISA_SB_SD_Li256ELb1ELb0ELi2EEENS1_19SingleTileSchedulerILb1ELb0ELb0ELi128EEEEEEEEEvNT_6ParamsE$_ZN4cute3eso3ESOILb0ELb1EJNS_5tupleIJiNS2_IJiiEEEEEENS2_IJNS_10UnderscoreENS2_IJS5_S5_EEEEEEEEC2ERKS4_RKS7_) ;  /* 0xffff6a0000007944 */ /* 0x022fea0003c3ffff */
        /* <DEDUP_REMOVED lines=10> */
[----:B-1---5:R-:W-:Y:S05]  /*11ad0*/  CALL.REL.NOINC `($_ZN7cutlass13device_kernelIN5flash19enable_sm80_to_sm89INS1_16FlashAttnBwdSm80INS1_25CollectiveMainloopBwdSm80ILi2ELi2EN4cute5tupleIJNS5_1CILi128EEES8_NS7_ILi64EEEEEENS_10bfloat16_tEfNS_4arch4Sm80ELb0ELb0ELb1ELb1ELb0ELb0ELb0ELb0ELi2ELi4ELi4ELi4ELb0EEENS1_21CollectiveEpilogueBwdISA_SB_SD_Li256ELb1ELb0ELi2EEENS1_19SingleTileSchedulerILb1ELb0ELb0ELi128EEEEEEEEEvNT_6ParamsE$_ZN4cute5tupleIJiEEC2ERKi) ;  /* 0xffffa7f000007944 */ /* 0x022fea0003c3ffff */
[----:B------:R1:W5:Y:S01]  /*11ae0*/  LDL R6, [R1+0x1388] ;  /* 0x0013880001067983 */ /* 0x0003620000100800 */
[----:B------:R-:W-:Y:S01]  /*11af0*/  IMAD.MOV.U32 R3, RZ, RZ, R4 ;  /* 0x000000ffff037224 */ /* 0x000fe200078e0004 */
[----:B------:R-:W-:Y:S02]  /*11b00*/  MOV R2, R15 ;  /* 0x0000000f00027202 */ /* 0x000fe40000000f00 */
        /* <DEDUP_REMOVED lines=9> */
[----:B------:R-:W-:-:S02]  /*11ba0*/  MOV R6, 0x11bc0 ;  /* 0x00011bc000067802 */ /* 0x000fc40000000f00 */
[----:B-1---5:R-:W-:Y:S05]  /*11bb0*/  CALL.REL.NOINC `($_ZN7cutlass13device_kernelIN5flash19enable_sm80_to_sm89INS1_16FlashAttnBwdSm80INS1_25CollectiveMainloopBwdSm80ILi2ELi2EN4cute5tupleIJNS5_1CILi128EEES8_NS7_ILi64EEEEEENS_10bfloat16_tEfNS_4arch4Sm80ELb0ELb0ELb1ELb1ELb0ELb0ELb0ELb0ELi2ELi4ELi4ELi4ELb0EEENS1_21CollectiveEpilogueBwdISA_SB_SD_Li256ELb1ELb0ELi2EEENS1_19SingleTileSchedulerILb1ELb0ELb0ELi128EEEEEEEEEvNT_6ParamsE$_ZN4cute5tupleIJNS_1CILi0EEEiEEC2ERKS2_RKi) ;  /* 0xffffa62000007944 */ /* 0x022fea0003c3ffff */
[----:B------:R1:W5:Y:S01]  /*11bc0*/  LDL R52, [R1+0x1388] ;  /* 0x0013880001347983 */ /* 0x0003620000100800 */
[----:B------:R-:W-:Y:S01]  /*11bd0*/  IMAD.MOV.U32 R3, RZ, RZ, R4 ;  /* 0x000000ffff037224 */ /* 0x000fe200078e0004 */
[----:B------:R-:W-:-:S02]  /*11be0*/  MOV R2, R7 ;  /* 0x0000000700027202 */ /* 0x000fc40000000f00 */
[----:B------:R-:W-:Y:S02]  /*11bf0*/  MOV R10, 0x11c10 ;  /* 0x00011c10000a7802 */ /* 0x000fe40000000f00 */
[----:B-1---5:R-:W-:Y:S05]  /*11c00*/  CALL.REL.NOINC `($_ZN7cutlass13device_kernelIN5flash19enable_sm80_to_sm89INS1_16FlashAttnBwdSm80INS1_25CollectiveMainloopBwdSm80ILi2ELi2EN4cute5tupleIJNS5_1CILi128EEES8_NS7_ILi64EEEEEENS_10bfloat16_tEfNS_4arch4Sm80ELb0ELb0ELb1ELb1ELb0ELb0ELb0ELb0ELi2ELi4ELi4ELi4ELb0EEENS1_21CollectiveEpilogueBwdISA_SB_SD_Li256ELb1ELb0ELi2EEENS1_19SingleTileSchedulerILb1ELb0ELb0ELi128EEEEEEEEEvNT_6ParamsE$_ZN4cute5tupleIJiEEC2ERKi) ;  /* 0xffffa6c000007944 */ /* 0x022fea0003c3ffff */
[----:B------:R1:W5:Y:S01]  /*11c10*/  LDL R3, [R1+0x1380] ;  /* 0x0013800001037983 */ /* 0x0003620000100800 */
[----:B------:R-:W-:Y:S02]  /*11c20*/  MOV R2, R15 ;  /* 0x0000000f00027202 */ /* 0x000fe40000000f00 */
[----:B------:R-:W-:Y:S02]  /*11c30*/  MOV R10, 0x11c50 ;  /* 0x00011c50000a7802 */ /* 0x000fe40000000f00 */
[----:B-1---5:R-:W-:Y:S05]  /*11c40*/  CALL.REL.NOINC `($_ZN7cutlass13device_kernelIN5flash19enable_sm80_to_sm89INS1_16FlashAttnBwdSm80INS1_25CollectiveMainloopBwdSm80ILi2ELi2EN4cute5tupleIJNS5_1CILi128EEES8_NS7_ILi64EEEEEENS_10bfloat16_tEfNS_4arch4Sm80ELb0ELb0ELb1ELb1ELb0ELb0ELb0ELb0ELi2ELi4ELi4ELi4ELb0EEENS1_21CollectiveEpilogueBwdISA_SB_SD_Li256ELb1ELb0ELi2EEENS1_19SingleTileSchedulerILb1ELb0ELb0ELi128EEEEEEEEEvNT_6ParamsE$_ZN4cute5tupleIJiEEC2ERKi) ;  /* 0xffffa68000007944 */ /* 0x022fea0003c3ffff */
[----:B------:R1:W5:Y:S01]  /*11c50*/  LDL R3, [R1+0x1388] ;  /* 0x0013880001037983 */ /* 0x0003620000100800 */
[----:B------:R-:W-:Y:S02]  /*11c60*/  MOV R2, R15 ;  /* 0x0000000f00027202 */ /* 0x000fe40000000f00 */
[----:B------:R-:W-:Y:S02]  /*11c70*/  MOV R6, 0x11c90 ;  /* 0x00011c9000067802 */ /* 0x000fe40000000f00 */
[----:B-1---5:R-:W-:Y:S05]  /*11c80*/  CALL.REL.NOINC `($_ZN7cutlass13device_kernelIN5flash19enable_sm80_to_sm89INS1_16FlashAttnBwdSm80INS1_25CollectiveMainloopBwdSm80ILi2ELi2EN4cute5tupleIJNS5_1CILi128EEES8_NS7_ILi64EEEEEENS_10bfloat16_tEfNS_4arch4Sm80ELb0ELb0ELb1ELb1ELb0ELb0ELb0ELb0ELi2ELi4ELi4ELi4ELb0EEENS1_21CollectiveEpilogueBwdISA_SB_SD_Li256ELb1ELb0ELi2EEENS1_19SingleTileSchedulerILb1ELb0ELb0ELi128EEEEEEEEEvNT_6ParamsE$_ZN4cute3eso3ESOILb0ELb1EJiNS_1CILi0EEEEEC2ERKiRKS3_) ;  /* 0xffff69b000007944 */ /* 0x022fea0003c3ffff */
[----:B------:R2:W5:Y:S01]  /*11c90*/  LDL R10, [R1+0x1388] ;  /* 0x00138800010a7983 */ /* 0x0005620000100800 */
[----:B------:R-:W-:-:S03]  /*11ca0*/  MOV R4, 0x11cd0 ;  /* 0x00011cd000047802 */ /* 0x000fc60000000f00 */
[----:B------:R2:W-:Y:S04]  /*11cb0*/  STL [R1+0x1388], R52 ;  /* 0x0013883401007387 */ /* 0x0005e80000100800 */
[----:B-12--5:R-:W-:Y:S05]  /*11cc0*/  CALL.REL.NOINC `($_ZN7cutlass13device_kernelIN5flash19enable_sm80_to_sm89INS1_16FlashAttnBwdSm80INS1_25CollectiveMainloopBwdSm80ILi2ELi2EN4cute5tupleIJNS5_1CILi128EEES8_NS7_ILi64EEEEEENS_10bfloat16_tEfNS_4arch4Sm80ELb0ELb0ELb1ELb1ELb0ELb0ELb0ELb0ELi2ELi4ELi4ELi4ELb0EEENS1_21CollectiveEpilogueBwdISA_SB_SD_Li256ELb1ELb0ELi2EEENS1_19SingleTileSchedulerILb1ELb0ELb0ELi128EEEEEEEEEvNT_6ParamsE$_ZZN4cuteplIJNS_1CILi0EEEiEJiEEEDaRKNS_15ArithmeticTupleIJDpT_EEERKNS3_IJDpT0_EEEENKUlDpRKT_E_clIJiiEEEDaSH_) ;  /* 0xfffff78000007944 */ /* 0x026fea0003c3ffff */
[----:B------:R-:W-:Y:S01]  /*11cd0*/  IMAD.SHL.U32 R3, R5, 0x10, RZ ;  /* 0x0000001005037824 */ /* 0x000fe200078e00ff */
[----:B------:R-:W-:Y:S02]  /*11ce0*/  MOV R2, R15 ;  /* 0x0000000f00027202 */ /* 0x000fe40000000f00 */
[----:B------:R-:W-:Y:S02]  /*11cf0*/  MOV R10, 0x11d10 ;  /* 0x00011d10000a7802 */ /* 0x000fe40000000f00 */
[----:B-1---5:R-:W-:Y:S05]  /*11d00*/  CALL.REL.NOINC `($_ZN7cutlass13device_kernelIN5flash19enable_sm80_to_sm89INS1_16FlashAttnBwdSm80INS1_25CollectiveMainloopBwdSm80ILi2ELi2EN4cute5tupleIJNS5_1CILi128EEES8_NS7_ILi64EEEEEENS_10bfloat16_tEfNS_4arch4Sm80ELb0ELb0ELb1ELb1ELb0ELb0ELb0ELb0ELi2ELi4ELi4ELi4ELb0EEENS1_21CollectiveEpilogueBwdISA_SB_SD_Li256ELb1ELb0ELi2EEENS1_19SingleTileSchedulerILb1ELb0ELb0ELi128EEEEEEEEEvNT_6ParamsE$_ZN4cute5tupleIJiEEC2ERKi) ;  /* 0xffffa5c000007944 */ /* 0x022fea0003c3ffff */
[----:B------:R1:W5:Y:S01]  /*11d10*/  LDL R4, [R1+0x1388] ;  /* 0x0013880001047983 */ /* 0x0003620000100800 */
[----:B------:R-:W-:Y:S01]  /*11d20*/  IMAD.SHL.U32 R3, R50, 0x8, RZ ;  /* 0x0000000832037824 */ /* 0x000fe200078e00ff */
        /* <DEDUP_REMOVED lines=20> */
[----:B-1---5:R-:W-:Y:S05]  /*11e70*/  CALL.REL.NOINC `($_ZN7cutlass13device_kernelIN5flash19enable_sm80_to_sm89INS1_16FlashAttnBwdSm80INS1_25CollectiveMainloopBwdSm80ILi2ELi2EN4cute5tupleIJNS5_1CILi128EEES8_NS7_ILi64EEEEEENS_10bfloat16_tEfNS_4arch4Sm80ELb0ELb0ELb1ELb1ELb0ELb0ELb0ELb0ELi2ELi4ELi4ELi4ELb0EEENS1_21CollectiveEpilogueBwdISA_SB_SD_Li256ELb1ELb0ELi2EEENS1_19SingleTileSchedulerILb1ELb0ELb0ELi128EEEEEEEEEvNT_6ParamsE$_ZN4cute5tupleIJNS_1CILi0EEEiEEC2ERKS2_RKi) ;  /* 0xffffa36000007944 */ /* 0x022fea0003c3ffff */
[----:B------:R1:W5:Y:S01]  /*11e80*/  LDL R50, [R1+0x1388] ;  /* 0x0013880001327983 */ /* 0x0003620000100800 */
[----:B------:R-:W-:Y:S01]  /*11e90*/  IMAD.MOV.U32 R3, RZ, RZ, R4 ;  /* 0x000000ffff037224 */ /* 0x000fe200078e0004 */
[----:B------:R-:W-:Y:S02]  /*11ea0*/  MOV R2, R15 ;  /* 0x0000000f00027202 */ /* 0x000fe40000000f00 */
[----:B------:R-:W-:-:S02]  /*11eb0*/  MOV R6, 0x11ed0 ;  /* 0x00011ed000067802 */ /* 0x000fc40000000f00 */
[----:B-1---5:R-:W-:Y:S05]  /*11ec0*/  CALL.REL.NOINC `($_ZN7cutlass13device_kernelIN5flash19enable_sm80_to_sm89INS1_16FlashAttnBwdSm80INS1_25CollectiveMainloopBwdSm80ILi2ELi2EN4cute5tupleIJNS5_1CILi128EEES8_NS7_ILi64EEEEEENS_10bfloat16_tEfNS_4arch4Sm80ELb0ELb0ELb1ELb1ELb0ELb0ELb0ELb0ELi2ELi4ELi4ELi4ELb0EEENS1_21CollectiveEpilogueBwdISA_SB_SD_Li256ELb1ELb0ELi2EEENS1_19SingleTileSchedulerILb1ELb0ELb0ELi128EEEEEEEEEvNT_6ParamsE$_ZN4cute3eso3ESOILb0ELb1EJiNS_1CILi0EEEEEC2ERKiRKS3_) ;  /* 0xffff677000007944 */ /* 0x022fea0003c3ffff */
[----:B------:R2:W5:Y:S01]  /*11ed0*/  LDL R10, [R1+0x1388] ;  /* 0x00138800010a7983 */ /* 0x0005620000100800 */
[----:B------:R-:W-:-:S02]  /*11ee0*/  MOV R11, R15 ;  /* 0x0000000f000b7202 */ /* 0x000fc40000000f00 */
[----:B------:R-:W-:Y:S01]  /*11ef0*/  MOV R76, 0x11f20 ;  /* 0x00011f20004c7802 */ /* 0x000fe20000000f00 */
[----:B------:R2:W-:Y:S04]  /*11f00*/  STL [R1+0x1388], R50 ;  /* 0x0013883201007387 */ /* 0x0005e80000100800 */
[----:B-12--5:R-:W-:Y:S05]  /*11f10*/  CALL.REL.NOINC `($_ZN7cutlass13device_kernelIN5flash19enable_sm80_to_sm89INS1_16FlashAttnBwdSm80INS1_25CollectiveMainloopBwdSm80ILi2ELi2EN4cute5tupleIJNS5_1CILi128EEES8_NS7_ILi64EEEEEENS_10bfloat16_tEfNS_4arch4Sm80ELb0ELb0ELb1ELb1ELb0ELb0ELb0ELb0ELi2ELi4ELi4ELi4ELb0EEENS1_21CollectiveEpilogueBwdISA_SB_SD_Li256ELb1ELb0ELi2EEENS1_19SingleTileSchedulerILb1ELb0ELb0ELi128EEEEEEEEEvNT_6ParamsE$_ZZN4cuteplIJiEJNS_1CILi0EEEiEEEDaRKNS_15ArithmeticTupleIJDpT_EEERKNS3_IJDpT0_EEEENKUlDpRKT_E_clIJiiEEEDaSH_) ;  /* 0xfffff63000007944 */ /* 0x026fea0003c3ffff */
[----:B-----5:R-:W-:Y:S01]  /*11f20*/  IMAD.IADD R6, R3, 0x1, R19 ;  /* 0x0000000103067824 */ /* 0x020fe200078e0213 */
[----:B------:R-:W-:Y:S02]  /*11f30*/  IADD3 R10, R18, R2, RZ ;  /* 0x00000002120a7210 */ /* 0x000fe40007ffe0ff */
[----:B------:R-:W-:Y:S02]  /*11f40*/  MOV R4, 0x11f70 ;  /* 0x00011f7000047802 */ /* 0x000fe40000000f00 */
[----:B------:R2:W-:Y:S04]  /*11f50*/  STL [R1+0x1388], R6 ;  /* 0x0013880601007387 */ /* 0x0005e80000100800 */
[----:B-12---:R-:W-:Y:S05]  /*11f60*/  CALL.REL.NOINC `($_ZN7cutlass13device_kernelIN5flash19enable_sm80_to_sm89INS1_16FlashAttnBwdSm80INS1_25CollectiveMainloopBwdSm80ILi2ELi2EN4cute5tupleIJNS5_1CILi128EEES8_NS7_ILi64EEEEEENS_10bfloat16_tEfNS_4arch4Sm80ELb0ELb0ELb1ELb1ELb0ELb0ELb0ELb0ELi2ELi4ELi4ELi4ELb0EEENS1_21CollectiveEpilogueBwdISA_SB_SD_Li256ELb1ELb0ELi2EEENS1_19SingleTileSchedulerILb1ELb0ELb0ELi128EEEEEEEEEvNT_6ParamsE$_ZZN4cuteplIJiiEJiiEEEDaRKNS_15ArithmeticTupleIJDpT_EEERKNS1_IJDpT0_EEEENKUlDpRKT_E_clIJiiEEEDaSF_) ;  /* 0xfffff6e000007944 */ /* 0x006fea0003c3ffff */
[----:B-----5:R2:W-:Y:S01]  /*11f70*/  STL [R1+0x1388], R11 ;  /* 0x0013880b01007387 */ /* 0x0205e20000100800 */
[----:B------:R-:W-:-:S03]  /*11f80*/  MOV R4, 0x11fa0 ;  /* 0x00011fa000047802 */ /* 0x000fc60000000f00 */
[----:B-12---:R-:W-:Y:S05]  /*11f90*/  CALL.REL.NOINC `($_ZN7cutlass13device_kernelIN5flash19enable_sm80_to_sm89INS1_16FlashAttnBwdSm80INS1_25CollectiveMainloopBwdSm80ILi2ELi2EN4cute5tupleIJNS5_1CILi128EEES8_NS7_ILi64EEEEEENS_10bfloat16_tEfNS_4arch4Sm80ELb0ELb0ELb1ELb1ELb0ELb0ELb0ELb0ELi2ELi4ELi4ELi4ELb0EEENS1_21CollectiveEpilogueBwdISA_SB_SD_Li256ELb1ELb0ELi2EEENS1_19SingleTileSchedulerILb1ELb0ELb0ELi128EEEEEEEEEvNT_6ParamsE$_ZZN4cuteplIJiiEJNS_1CILi0EEES2_EEEDaRKNS_15ArithmeticTupleIJDpT_EEERKNS3_IJDpT0_EEEENKUlDpRKT_E_clIJiiEEEDaSH_) ;  /* 0xfffff63000007944 */ /* 0x006fea0003c3ffff */
[----:B------:R-:W-:Y:S02]  /*11fa0*/  MOV R6, 0x11fc0 ;  /* 0x00011fc000067802 */ /* 0x000fe40000000f00 */
[----:B-1---5:R-:W-:Y:S05]  /*11fb0*/  CALL.REL.NOINC `($_ZN7cutlass13device_kernelIN5flash19enable_sm80_to_sm89INS1_16FlashAttnBwdSm80INS1_25CollectiveMainloopBwdSm80ILi2ELi2EN4cute5tupleIJNS5_1CILi128EEES8_NS7_ILi64EEEEEENS_10bfloat16_tEfNS_4arch4Sm80ELb0ELb0ELb1ELb1ELb0ELb0ELb0ELb0ELi2ELi4ELi4ELi4ELb0EEENS1_21CollectiveEpilogueBwdISA_SB_SD_Li256ELb1ELb0ELi2EEENS1_19SingleTileSchedulerILb1ELb0ELb0ELi128EEEEEEEEEvNT_6ParamsE$_ZN4cute3eso3ESOILb1ELb0EJNS_6LayoutINS_5tupleIJNS3_IJNS_1CILi2EEES5_EEES5_NS4_ILi8EEEEEENS3_IJNS3_IJNS_11ScaledBasisINS4_ILi1EEEJLi1EEEENS9_IS7_JLi0EEEEEEENS9_INS4_ILi64EEEJLi0EEEENS9_INS4_ILi16EEEJLi1EEEEEEEEENS_15ArithmeticTupleIJiiEEEEEC2ERKSJ_RKSL_) ;  /* 0xffff8c8000007944 */ /* 0x022fea0003c3ffff */
[----:B------:R-:W2:Y:S01]  /*11fc0*/  LDL.64 R10, [R1+0x1388] ;  /* 0x00138800010a7983 */ /* 0x000ea20000100a00 */
[----:B-1----:R-:W-:-:S03]  /*11fd0*/  MOV R4, 0x12000 ;  /* 0x0001200000047802 */ /* 0x002fc60000000f00 */
[----:B--2---:R1:W-:Y:S04]  /*11fe0*/  STL [R1+0x1388], R11 ;  /* 0x0013880b01007387 */ /* 0x0043e80000100800 */
[----:B-1----:R-:W-:Y:S05]  /*11ff0*/  CALL.REL.NOINC `($_ZN7cutlass13device_kernelIN5flash19enable_sm80_to_sm89INS1_16FlashAttnBwdSm80INS1_25CollectiveMainloopBwdSm80ILi2ELi2EN4cute5tupleIJNS5_1CILi128EEES8_NS7_ILi64EEEEEENS_10bfloat16_tEfNS_4arch4Sm80ELb0ELb0ELb1ELb1ELb0ELb0ELb0ELb0ELi2ELi4ELi4ELi4ELb0EEENS1_21CollectiveEpilogueBwdISA_SB_SD_Li256ELb1ELb0ELi2EEENS1_19SingleTileSchedulerILb1ELb0ELb0ELi128EEEEEEEEEvNT_6ParamsE$_ZZN4cuteplIJNS_1CILi0EEES2_EJiiEEEDaRKNS_15ArithmeticTupleIJDpT_EEERKNS3_IJDpT0_EEEENKUlDpRKT_E_clIJiiEEEDaSH_) ;  /* 0xfffff36000007944 */ /* 0x002fea0003c3ffff */
[----:B------:R-:W-:Y:S02]  /*12000*/  MOV R6, 0x12020 ;  /* 0x0001202000067802 */ /* 0x000fe40000000f00 */
[----:B-1---5:R-:W-:Y:S05]  /*12010*/  CALL.REL.NOINC `($_ZN7cutlass13device_kernelIN5flash19enable_sm80_to_sm89INS1_16FlashAttnBwdSm80INS1_25CollectiveMainloopBwdSm80ILi2ELi2EN4cute5tupleIJNS5_1CILi128EEES8_NS7_ILi64EEEEEENS_10bfloat16_tEfNS_4arch4Sm80ELb0ELb0ELb1ELb1ELb0ELb0ELb0ELb0ELi2ELi4ELi4ELi4ELb0EEENS1_21CollectiveEpilogueBwdISA_SB_SD_Li256ELb1ELb0ELi2EEENS1_19SingleTileSchedulerILb1ELb0ELb0ELi128EEEEEEEEEvNT_6ParamsE$_ZN4cute3eso3ESOILb1ELb0EJNS_6LayoutINS_5tupleIJNS3_IJNS_1CILi2EEES5_EEES5_NS4_ILi8EEEEEENS3_IJNS3_IJNS_11ScaledBasisINS4_ILi1EEEJLi1EEEENS9_IS7_JLi0EEEEEEENS9_INS4_ILi64EEEJLi0EEEENS9_INS4_ILi16EEEJLi1EEEEEEEEENS_10ViewEngineINS_23ArithmeticTupleIteratorINS_15ArithmeticTupleIJiiEEEEEEEEEC2ERKSJ_RKSP_) ;  /* 0xffff8bc000007944 */ /* 0x022fea0003c3ffff */
[----:B-1----:R1:W5:Y:S01]  /*12020*/  LDL.64 R2, [R1+0x1388] ;  /* 0x0013880001027983 */ /* 0x0023620000100a00 */
[----:B------:R-:W-:Y:S01]  /*12030*/  IMAD.MOV.U32 R50, RZ, RZ, R46 ;  /* 0x000000ffff327224 */ /* 0x000fe200078e002e */
[----:B------:R-:W-:Y:S02]  /*12040*/  MOV R51, R43 ;  /* 0x0000002b00337202 */ /* 0x000fe40000000f00 */
[----:B------:R-:W-:Y:S02]  /*12050*/  MOV R6, 0x12070 ;  /* 0x0001207000067802 */ /* 0x000fe40000000f00 */
[----:B-1---5:R-:W-:Y:S05]  /*12060*/  CALL.REL.NOINC `($_ZN7cutlass13device_kernelIN5flash19enable_sm80_to_sm89INS1_16FlashAttnBwdSm80INS1_25CollectiveMainloopBwdSm80ILi2ELi2EN4cute5tupleIJNS5_1CILi128EEES8_NS7_ILi64EEEEEENS_10bfloat16_tEfNS_4arch4Sm80ELb0ELb0ELb1ELb1ELb0ELb0ELb0ELb0ELi2ELi4ELi4ELi4ELb0EEENS1_21CollectiveEpilogueBwdISA_SB_SD_Li256ELb1ELb0ELi2EEENS1_19SingleTileSchedulerILb1ELb0ELb0ELi128EEEEEEEEEvNT_6ParamsE$_ZN4cute3eso3ESOILb1ELb0EJNS_6LayoutINS_5tupleIJNS3_IJNS_1CILi2EEES5_EEENS3_IJS5_NS4_ILi8EEEEEEEEENS3_IJNS3_IJS5_NS4_ILi4EEEEEENS3_IJNS4_ILi1EEES7_EEEEEEEENS_10ViewEngineIPfEEEEC2ERKSF_RKSI_) ;  /* 0xffff8a9000007944 */ /* 0x022fea0003c3ffff */
[----:B-1----:R1:W5:Y:S01]  /*12070*/  LDL.64 R50, [R1+0x1388] ;  /* 0x0013880001327983 */ /* 0x0023620000100a00 */
[----:B------:R-:W-:-:S03]  /*12080*/  MOV R6, 0x120a0 ;  /* 0x000120a000067802 */ /* 0x000fc60000000f00 */
[----:B-1---5:R-:W-:Y:S05]  /*12090*/  CALL.REL.NOINC `($_ZN7cutlass13device_kernelIN5flash19enable_sm80_to_sm89INS1_16FlashAttnBwdSm80INS1_25CollectiveMainloopBwdSm80ILi2ELi2EN4cute5tupleIJNS5_1CILi128EEES8_NS7_ILi64EEEEEENS_10bfloat16_tEfNS_4arch4Sm80ELb0ELb0ELb1ELb1ELb0ELb0ELb0ELb0ELi2ELi4ELi4ELi4ELb0EEENS1_21CollectiveEpilogueBwdISA_SB_SD_Li256ELb1ELb0ELi2EEENS1_19SingleTileSchedulerILb1ELb0ELb0ELi128EEEEEEEEEvNT_6ParamsE$_ZN4cute3eso3ESOILb1ELb0EJNS_6LayoutINS_5tupleIJNS3_IJNS_1CILi2EEES5_EEENS3_IJS5_NS4_ILi8EEEEEEEEENS3_IJNS3_IJNS_11ScaledBasisIS7_JLi0EEEENSA_INS4_ILi64EEEJLi0EEEEEEENS3_IJNSA_INS4_ILi1EEEJLi1EEEENSA_INS4_ILi16EEEJLi1EEEEEEEEEEEENS_10ViewEngineINS_23ArithmeticTupleIteratorINS_15ArithmeticTupleIJiiEEEEEEEEEC2ERKSL_RKSR_) ;  /* 0xffff8a0000007944 */ /* 0x022fea0003c3ffff */
[----:B------:R2:W5:Y:S01]  /*120a0*/  LDL.64 R10, [R1+0x1388] ;  /* 0x00138800010a7983 */ /* 0x0005620000100a00 */
[----:B------:R-:W-:-:S03]  /*120b0*/  MOV R6, 0x120d0 ;  /* 0x000120d000067802 */ /* 0x000fc60000000f00 */
[----:B-12--5:R-:W-:Y:S05]  /*120c0*/  CALL.REL.NOINC `($_ZN7cutlass13device_kernelIN5flash19enable_sm80_to_sm89INS1_16FlashAttnBwdSm80INS1_25CollectiveMainloopBwdSm80ILi2ELi2EN4cute5tupleIJNS5_1CILi128EEES8_NS7_ILi64EEEEEENS_10bfloat16_tEfNS_4arch4Sm80ELb0ELb0ELb1ELb1ELb0ELb0ELb0ELb0ELi2ELi4ELi4ELi4ELb0EEENS1_21CollectiveEpilogueBwdISA_SB_SD_Li256ELb1ELb0ELi2EEENS1_19SingleTileSchedulerILb1ELb0ELb0ELi128EEEEEEEEEvNT_6ParamsE$_ZN4cute3eso3ESOILb1ELb0EJNS_6LayoutINS_5tupleIJNS3_IJNS3_IJNS_1CILi4EEENS4_ILi8EEEEEENS3_IJS5_NS4_ILi2EEEEEEEEENS3_IJNS3_IJS8_S8_EEENS3_IJS8_S6_EEEEEEEEENS3_IJNS3_IJNS3_IJNS_11ScaledBasisIS8_JLi1EEEENSF_INS4_ILi1EEEJLi0EEEEEEENS3_IJNSF_INS4_ILi16EEEJLi0EEEENSF_IS6_JLi1EEEEEEEEEENS3_IJNS3_IJNSF_ISH_JLi1EEEENSF_IS6_JLi0EEEEEEENS3_IJNSF_INS4_ILi64EEEJLi0EEEENSF_ISK_JLi1EEEEEEEEEEEEEEENS_10ViewEngineINS_23ArithmeticTupleIteratorINS_15ArithmeticTupleIJNS4_ILi0EEES12_EEEEEEEEEC2ERKSY_RKS15_) ;  /* 0xffff828000007944 */ /* 0x026fea0003c3ffff */
[----:B-1----:R-:W-:Y:S02]  /*120d0*/  MOV R2, 0x120f0 ;  /* 0x000120f000027802 */ /* 0x002fe40000000f00 */
[----:B------:R-:W-:Y:S05]  /*120e0*/  CALL.REL.NOINC `($_ZN7cutlass13device_kernelIN5flash19enable_sm80_to_sm89INS1_16FlashAttnBwdSm80INS1_25CollectiveMainloopBwdSm80ILi2ELi2EN4cute5tupleIJNS5_1CILi128EEES8_NS7_ILi64EEEEEENS_10bfloat16_tEfNS_4arch4Sm80ELb0ELb0ELb1ELb1ELb0ELb0ELb0ELb0ELi2ELi4ELi4ELi4ELb0EEENS1_21CollectiveEpilogueBwdISA_SB_SD_Li256ELb1ELb0ELi2EEENS1_19SingleTileSchedulerILb1ELb0ELb0ELi128EEEEEEEEEvNT_6ParamsE$_ZN4cute3eso3ESOILb1ELb0EJNS_6LayoutINS_5tupleIJNS3_IJNS_1CILi2EEES5_EEENS3_IJS5_NS4_ILi8EEEEEEEEENS3_IJNS3_IJNS_11ScaledBasisIS7_JLi0EEEENSA_INS4_ILi64EEEJLi0EEEEEEENS3_IJNSA_INS4_ILi1EEEJLi1EEEENSA_INS4_ILi16EEEJLi1EEEEEEEEEEEENS_10ViewEngineINS_23ArithmeticTupleIteratorINS_15ArithmeticTupleIJNS4_ILi0EEESP_EEEEEEEEEC2ERKSL_RKSS_) ;  /* 0xffff895000007944 */ /* 0x000fea0003c3ffff */
[----:B------:R2:W-:Y:S01]  /*120f0*/  STL [R1+0x1388], R11 ;  /* 0x0013880b01007387 */ /* 0x0005e20000100800 */
[----:B------:R-:W-:-:S03]  /*12100*/  MOV R4, 0x12120 ;  /* 0x0001212000047802 */ /* 0x000fc60000000f00 */
[----:B-12---:R-:W-:Y:S05]  /*12110*/  CALL.REL.NOINC `($_ZN7cutlass13device_kernelIN5flash19enable_sm80_to_sm89INS1_16FlashAttnBwdSm80INS1_25CollectiveMainloopBwdSm80ILi2ELi2EN4cute5tupleIJNS5_1CILi128EEES8_NS7_ILi64EEEEEENS_10bfloat16_tEfNS_4arch4Sm80ELb0ELb0ELb1ELb1ELb0ELb0ELb0ELb0ELi2ELi4ELi4ELi4ELb0EEENS1_21CollectiveEpilogueBwdISA_SB_SD_Li256ELb1ELb0ELi2EEENS1_19SingleTileSchedulerILb1ELb0ELb0ELi128EEEEEEEEEvNT_6ParamsE$_ZZN4cuteplIJiiEJNS_1CILi0EEES2_EEEDaRKNS_15ArithmeticTupleIJDpT_EEERKNS3_IJDpT0_EEEENKUlDpRKT_E_clIJiiEEEDaSH_) ;  /* 0xfffff4b000007944 */ /* 0x006fea0003c3ffff */
[----:B------:R-:W2:Y:S04]  /*12120*/  LD.E R49, [R48.64+0x8] ;  /* 0x0000080430317980 */ /* 0x000ea8000c101900 */
[----:B------:R3:W-:Y:S01]  /*12130*/  STL [R1+0x13ac], RZ ;  /* 0x0013acff01007387 */ /* 0x0007e20000100800 */
[----:B--2---:R-:W-:-:S05]  /*12140*/  IMAD R12, R12, -0x80, R49 ;  /* 0xffffff800c0c7824 */ /* 0x004fca00078e0231 */
[----:B---3-5:R-:W-:Y:S02]  /*12150*/  IADD3 R5, R12, -R3, RZ ;  /* 0x800000030c057210 */ /* 0x028fe40007ffe0ff */
.L_x_1209:
[C---:B--2---:R-:W-:Y:S01]  /*12160*/  IADD3 R4, R47.reuse, 0x1, RZ ;  /* 0x000000012f047810 */ /* 0x044fe20007ffe0ff */
[----:B------:R-:W-:Y:S01]  /*12170*/  IMAD.MOV.U32 R3, RZ, RZ, R47 ;  /* 0x000000ffff037224 */ /* 0x000fe200078e002f */
[----:B------:R-:W-:Y:S01]  /*12180*/  ISETP.GE.U32.AND P0, PT, R47, 0xf, PT ;  /* 0x0000000f2f00780c */ /* 0x000fe20003f06070 */
[----:B------:R-:W-:Y:S01]  /*12190*/  IMAD.MOV.U32 R13, RZ, RZ, R15 ;  /* 0x000000ffff0d7224 */ /* 0x000fe200078e000f */
[----:B-1----:R-:W-:Y:S01]  /*121a0*/  MOV R8, 0x121d0 ;  /* 0x000121d000087802 */ /* 0x002fe20000000f00 */
[----:B------:R-:W-:-:S05]  /*121b0*/  IMAD.MOV.U32 R47, RZ, RZ, R4 ;  /* 0x000000ffff2f7224 */ /* 0x000fca00078e0004 */
[----:B-1----:R-:W-:Y:S05]  /*121c0*/  CALL.REL.NOINC `($_ZN7cutlass13device_kernelIN5flash19enable_sm80_to_sm89INS1_16FlashAttnBwdSm80INS1_25CollectiveMainloopBwdSm80ILi2ELi2EN4cute5tupleIJNS5_1CILi128EEES8_NS7_ILi64EEEEEENS_10bfloat16_tEfNS_4arch4Sm80ELb0ELb0ELb1ELb1ELb0ELb0ELb0ELb0ELi2ELi4ELi4ELi4ELb0EEENS1_21CollectiveEpilogueBwdISA_SB_SD_Li256ELb1ELb0ELi2EEENS1_19SingleTileSchedulerILb1ELb0ELb0ELi128EEEEEEEEEvNT_6ParamsE$_ZN4cute3eso3ESOILb1ELb0EJNS_1CILi0EEEiEEC2ERKS3_RKi) ;  /* 0xffff6b2000007944 */ /* 0x002fea0003c3ffff */
[----:B------:R-:W2:Y:S01]  /*121d0*/  LDL R6, [R1+0x1388] ;  /* 0x0013880001067983 */ /* 0x000ea20000100800 */
[----:B-1----:R-:W-:Y:S01]  /*121e0*/  IMAD.MOV.U32 R2, RZ, RZ, R15 ;  /* 0x000000ffff027224 */ /* 0x002fe200078e000f */
[----:B------:R-:W-:Y:S02]  /*121f0*/  MOV R10, 0x12240 ;  /* 0x00012240000a7802 */ /* 0x000fe40000000f00 */
[----:B--2---:R-:W-:-:S04]  /*12200*/  LEA.HI R11, R6, R6, RZ, 0x1 ;  /* 0x00000006060b7211 */ /* 0x004fc800078f08ff */
[----:B------:R-:W-:-:S05]  /*12210*/  LOP3.LUT R3, R11, 0xfffffffe, RZ, 0xc0, !PT ;  /* 0xfffffffe0b037812 */ /* 0x000fca00078ec0ff */
[----:B------:R-:W-:Y:S02]  /*12220*/  IMAD.IADD R3, R6, 0x1, -R3 ;  /* 0x0000000106037824 */ /* 0x000fe400078e0a03 */
[----:B------:R-:W-:Y:S05]  /*12230*/  CALL.REL.NOINC `($_ZN7cutlass13device_kernelIN5flash19enable_sm80_to_sm89INS1_16FlashAttnBwdSm80INS1_25CollectiveMainloopBwdSm80ILi2ELi2EN4cute5tupleIJNS5_1CILi128EEES8_NS7_ILi64EEEEEENS_10bfloat16_tEfNS_4arch4Sm80ELb0ELb0ELb1ELb1ELb0ELb0ELb0ELb0ELi2ELi4ELi4ELi4ELb0EEENS1_21CollectiveEpilogueBwdISA_SB_SD_Li256ELb1ELb0ELi2EEENS1_19SingleTileSchedulerILb1ELb0ELb0ELi128EEEEEEEEEvNT_6ParamsE$_ZN4cute5tupleIJiEEC2ERKi) ;  /* 0xffffa09000007944 */ /* 0x000fea0003c3ffff */
[----:B------:R1:W5:Y:S01]  /*12240*/  LDL R6, [R1+0x1388] ;  /* 0x0013880001067983 */ /* 0x0003620000100800 */
[----:B------:R-:W-:Y:S01]  /*12250*/  IMAD.SHL.U32 R3, R11, 0x8, RZ ;  /* 0x000000080b037824 */ /* 0x000fe200078e00ff */
[----:B------:R-:W-:Y:S01]  /*12260*/  MOV R10, 0x122a0 ;  /* 0x000122a0000a7802 */ /* 0x000fe20000000f00 */
[----:B------:R-:W-:-:S03]  /*12270*/  IMAD.MOV.U32 R2, RZ, RZ, R15 ;  /* 0x000000ffff027224 */ /* 0x000fc600078e000f */
[----:B------:R-:W-:Y:S02]  /*12280*/  LOP3.LUT R3, R3, 0xfffffff0, RZ, 0xc0, !PT ;  /* 0xfffffff003037812 */ /* 0x000fe400078ec0ff */
        /* <DEDUP_REMOVED lines=18> */
[----:B-1---5:R-:W-:Y:S05]  /*123b0*/  CALL.REL.NOINC `($_ZN7cutlass13device_kernelIN5flash19enable_sm80_to_sm89INS1_16FlashAttnBwdSm80INS1_25CollectiveMainloopBwdSm80ILi2ELi2EN4cute5tupleIJNS5_1CILi128EEES8_NS7_ILi64EEEEEENS_10bfloat16_tEfNS_4arch4Sm80ELb0ELb0ELb1ELb1ELb0ELb0ELb0ELb0ELi2ELi4ELi4ELi4ELb0EEENS1_21CollectiveEpilogueBwdISA_SB_SD_Li256ELb1ELb0ELi2EEENS1_19SingleTileSchedulerILb1ELb0ELb0ELi128EEEEEEEEEvNT_6ParamsE$_ZN4cute5tupleIJNS_1CILi0EEEiEEC2ERKS2_RKi) ;  /* 0xffff9e2000007944 */ /* 0x022fea0003c3ffff */
[----:B------:R-:W2:Y:S01]  /*123c0*/  LDL R3, [R1+0x1388] ;  /* 0x0013880001037983 */ /* 0x000ea20000100800 */
[----:B------:R-:W-:Y:S02]  /*123d0*/  MOV R10, 0x12400 ;  /* 0x00012400000a7802 */ /* 0x000fe40000000f00 */
[----:B--2---:R-:W-:Y:S02]  /*123e0*/  IADD3 R3, R12, R3, RZ ;  /* 0x000000030c037210 */ /* 0x004fe40007ffe0ff */
[----:B------:R-:W-:Y:S05]  /*123f0*/  CALL.REL.NOINC `($_ZN7cutlass13device_kernelIN5flash19enable_sm80_to_sm89INS1_16FlashAttnBwdSm80INS1_25CollectiveMainloopBwdSm80ILi2ELi2EN4cute5tupleIJNS5_1CILi128EEES8_NS7_ILi64EEEEEENS_10bfloat16_tEfNS_4arch4Sm80ELb0ELb0ELb1ELb1ELb0ELb0ELb0ELb0ELi2ELi4ELi4ELi4ELb0EEENS1_21CollectiveEpilogueBwdISA_SB_SD_Li256ELb1ELb0ELi2EEENS1_19SingleTileSchedulerILb1ELb0ELb0ELi128EEEEEEEEEvNT_6ParamsE$_ZZN4cuteplIJNS_1CILi0EEEiEJS2_iEEEDaRKNS_15ArithmeticTupleIJDpT_EEERKNS3_IJDpT0_EEEENKUlDpRKT_E_clIJS2_iEEEDaSH_) ;  /* 0xffffefe000007944 */ /* 0x000fea0003c3ffff */
[----:B------:R-:W-:Y:S02]  /*12400*/  MOV R10, 0x12420 ;  /* 0x00012420000a7802 */ /* 0x000fe40000000f00 */
[----:B-1---5:R-:W-:Y:S05]  /*12410*/  CALL.REL.NOINC `($_ZN7cutlass13device_kernelIN5flash19enable_sm80_to_sm89INS1_16FlashAttnBwdSm80INS1_25CollectiveMainloopBwdSm80ILi2ELi2EN4cute5tupleIJNS5_1CILi128EEES8_NS7_ILi64EEEEEENS_10bfloat16_tEfNS_4arch4Sm80ELb0ELb0ELb1ELb1ELb0ELb0ELb0ELb0ELi2ELi4ELi4ELi4ELb0EEENS1_21CollectiveEpilogueBwdISA_SB_SD_Li256ELb1ELb0ELi2EEENS1_19SingleTileSchedulerILb1ELb0ELb0ELi128EEEEEEEEEvNT_6ParamsE$_ZZN4cuteplIJNS_1CILi0EEEEJS2_iEEEDaRKNS_15ArithmeticTupleIJDpT_EEERKNS3_IJDpT0_EEEENKUlDpRKT_E_clIJS2_iEEEDaSH_) ;  /* 0xffffed8000007944 */ /* 0x022fea0003c3ffff */
[----:B------:R-:W-:Y:S02]  /*12420*/  MOV R10, 0x12440 ;  /* 0x00012440000a7802 */ /* 0x000fe40000000f00 */
[----:B-1---5:R-:W-:Y:S05]  /*12430*/  CALL.REL.NOINC `($_ZN7cutlass13device_kernelIN5flash19enable_sm80_to_sm89INS1_16FlashAttnBwdSm80INS1_25CollectiveMainloopBwdSm80ILi2ELi2EN4cute5tupleIJNS5_1CILi128EEES8_NS7_ILi64EEEEEENS_10bfloat16_tEfNS_4arch4Sm80ELb0ELb0ELb1ELb1ELb0ELb0ELb0ELb0ELi2ELi4ELi4ELi4ELb0EEENS1_21CollectiveEpilogueBwdISA_SB_SD_Li256ELb1ELb0ELi2EEENS1_19SingleTileSchedulerILb1ELb0ELb0ELi128EEEEEEEEEvNT_6ParamsE$_ZZN4cuteplIJNS_1CILi0EEES2_EJS2_iEEEDaRKNS_15ArithmeticTupleIJDpT_EEERKNS3_IJDpT0_EEEENKUlDpRKT_E_clIJS2_iEEEDaSH_) ;  /* 0xffffedd000007944 */ /* 0x022fea0003c3ffff */
[----:B-----5:R-:W-:Y:S01]  /*12440*/  ISETP.GE.AND P1, PT, R2, R5, PT ;  /* 0x000000050200720c */ /* 0x020fe20003f26270 */
[----:B------:R-:W-:-:S12]  /*12450*/  BSSY B0, `(.L_x_1207) ;  /* 0x0000056000007945 */ /* 0x000fd80003800000 */
[----:B------:R-:W-:Y:S05]  /*12460*/  @!P1 BRA `(.L_x_1208) ;  /* 0x0000054000009947 */ /* 0x000fea0003800000 */
[----:B------:R-:W-:Y:S01]  /*12470*/  IMAD.MOV.U32 R3, RZ, RZ, R15 ;  /* 0x000000ffff037224 */ /* 0x000fe200078e000f */
[----:B------:R-:W-:Y:S01]  /*12480*/  MOV R10, RZ ;  /* 0x000000ff000a7202 */ /* 0x000fe20000000f00 */
[----:B------:R-:W-:Y:S01]  /*12490*/  IMAD.MOV.U32 R2, RZ, RZ, R14 ;  /* 0x000000ffff027224 */ /* 0x000fe200078e000e */
[----:B------:R-:W-:Y:S02]  /*124a0*/  MOV R8, 0x124c0 ;  /* 0x000124c000087802 */ /* 0x000fe40000000f00 */
[----:B-1----:R-:W-:Y:S05]  /*124b0*/  CALL.REL.NOINC `($_ZN7cutlass13device_kernelIN5flash19enable_sm80_to_sm89INS1_16FlashAttnBwdSm80INS1_25CollectiveMainloopBwdSm80ILi2ELi2EN4cute5tupleIJNS5_1CILi128EEES8_NS7_ILi64EEEEEENS_10bfloat16_tEfNS_4arch4Sm80ELb0ELb0ELb1ELb1ELb0ELb0ELb0ELb0ELi2ELi4ELi4ELi4ELb0EEENS1_21CollectiveEpilogueBwdISA_SB_SD_Li256ELb1ELb0ELi2EEENS1_19SingleTileSchedulerILb1ELb0ELb0ELi128EEEEEEEEEvNT_6ParamsE$_ZN4cute3eso3ESOILb0ELb0EJiiEEC2ERKiS4_) ;  /* 0xffff59a000007944 */ /* 0x002fea0003c3ffff */
        /* <DEDUP_REMOVED lines=79> */
.L_x_1208:
[----:B------:R-:W-:Y:S05]  /*129b0*/  BSYNC B0 ;  /* 0x0000000000007941 */ /* 0x000fea0003800000 */
.L_x_1207:
[----:B------:R2:W-:Y:S01]  /*129c0*/  STL [R1+0x13ac], R4 ;  /* 0x0013ac0401007387 */ /* 0x0005e20000100800 */
[----:B------:R-:W-:Y:S05]  /*129d0*/  @!P0 BRA `(.L_x_1209) ;  /* 0xfffff78000008947 */ /* 0x000fea000383ffff */
[----:B------:R-:W-:-:S04]  /*129e0*/  MOV R45, 0x0 ;  /* 0x00000000002d7802 */ /* 0x000fc80000000f00 */
[----:B------:R-:W-:Y:S05]  /*129f0*/  RET.REL.NODEC R44 `(_ZN7cutlass13device_kernelIN5flash19enable_sm80_to_sm89INS1_16FlashAttnBwdSm80INS1_25CollectiveMainloopBwdSm80ILi2ELi2EN4cute5tupleIJNS5_1CILi128EEES8_NS7_ILi64EEEEEENS_10bfloat16_tEfNS_4arch4Sm80ELb0ELb0ELb1ELb1ELb0ELb0ELb0ELb0ELi2ELi4ELi4ELi4ELb0EEENS1_21CollectiveEpilogueBwdISA_SB_SD_Li256ELb1ELb0ELi2EEENS1_19SingleTileSchedulerILb1ELb0ELb0ELi128EEEEEEEEEvNT_6ParamsE) ;  /* 0xfffed6002c007950 */ /* 0x000fea0003c3ffff */
        .type           $_ZN7cutlass13device_kernelIN5flash19enable_sm80_to_sm89INS1_16FlashAttnBwdSm80INS1_25CollectiveMainloopBwdSm80ILi2ELi2EN4cute5tupleIJNS5_1CILi128EEES8_NS7_ILi64EEEEEENS_10bfloat16_tEfNS_4arch4Sm80ELb0ELb0ELb1ELb1ELb0ELb0ELb0ELb0ELi2ELi4ELi4ELi4ELb0EEENS1_21CollectiveEpilogueBwdISA_SB_SD_Li256ELb1ELb0ELi2EEENS1_19SingleTileSchedulerILb1ELb0ELb0ELi128EEEEEEEEEvNT_6ParamsE$_ZZN5flash25CollectiveMainloopBwdSm80ILi2ELi2EN4cute5tupleIJNS1_1CILi128EEES4_NS3_ILi64EEEEEEN7cutlass10bfloat16_tEfNS7_4arch4Sm80ELb0ELb0ELb1ELb1ELb0ELb0ELb0ELb0ELi2ELi4ELi4ELi4ELb0EE3mmaINS_16FlashAttnBwdSm80ISB_NS_21CollectiveEpilogueBwdIS6_S8_SA_Li256ELb1ELb0ELi2EEENS_19SingleTileSchedulerILb1ELb0ELb0ELi128EEEE13SharedStorageENS1_6TensorINS1_11ArrayEngineIfLm32EEENS1_6LayoutINS2_IJNS2_IJNS3_ILi2EEESO_EEESO_NS3_ILi4EEEEEENS2_IJNS2_IJNS3_ILi1EEESO_EEESQ_NS3_ILi8EEEEEEEEEEEEbRKNSB_6ParamsERT0_S12_iNS2_IJiiiEEERT_ENKUliT_E_clIZSC_ISJ_SX_EbS10_S12_S12_iS13_S15_EUlRS16_iE_EEDaiS16_,@function
        .size           $_ZN7cutlass13device_kernelIN5flash19enable_sm80_to_sm89INS1_16FlashAttnBwdSm80INS1_25CollectiveMainloopBwdSm80ILi2ELi2EN4cute5tupleIJNS5_1CILi128EEES8_NS7_ILi64EEEEEENS_10bfloat16_tEfNS_4arch4Sm80ELb0ELb0ELb1ELb1ELb0ELb0ELb0ELb0ELi2ELi4ELi4ELi4ELb0EEENS1_21CollectiveEpilogueBwdISA_SB_SD_Li256ELb1ELb0ELi2EEENS1_19SingleTileSchedulerILb1ELb0ELb0ELi128EEEEEEEEEvNT_6ParamsE$_ZZN5flash25CollectiveMainloopBwdSm80ILi2ELi2EN4cute5tupleIJNS1_1CILi128EEES4_NS3_ILi64EEEEEEN7cutlass10bfloat16_tEfNS7_4arch4Sm80ELb0ELb0ELb1ELb1ELb0ELb0ELb0ELb0ELi2ELi4ELi4ELi4ELb0EE3mmaINS_16FlashAttnBwdSm80ISB_NS_21CollectiveEpilogueBwdIS6_S8_SA_Li256ELb1ELb0ELi2EEENS_19SingleTileSchedulerILb1ELb0ELb0ELi128EEEE13SharedStorageENS1_6TensorINS1_11ArrayEngineIfLm32EEENS1_6LayoutINS2_IJNS2_IJNS3_ILi2EEESO_EEESO_NS3_ILi4EEEEEENS2_IJNS2_IJNS3_ILi1EEESO_EEESQ_NS3_ILi8EEEEEEEEEEEEbRKNSB_6ParamsERT0_S12_iNS2_IJiiiEEERT_ENKUliT_E_clIZSC_ISJ_SX_EbS10_S12_S12_iS13_S15_EUlRS16_iE_EEDaiS16_,($_ZN7cutlass13device_kernelIN5flash19enable_sm80_to_sm89INS1_16FlashAttnBwdSm80INS1_25CollectiveMainloopBwdSm80ILi2ELi2EN4cute5tupleIJNS5_1CILi128EEES8_NS7_ILi64EEEEEENS_10bfloat16_tEfNS_4arch4Sm80ELb0ELb0ELb1ELb1ELb0ELb0ELb0ELb0ELi2ELi4ELi4ELi4ELb0EEENS1_21CollectiveEpilogueBwdISA_SB_SD_Li256ELb1ELb0ELi2EEENS1_19SingleTileSchedulerILb1ELb0ELb0ELi128EEEEEEEEEvNT_6ParamsE$_ZZN5flash25CollectiveMainloopBwdSm80ILi2ELi2EN4cute5tupleIJNS1_1CILi128EEES4_NS3_ILi64EEEEEEN7cutlass10bfloat16_tEfNS7_4arch4Sm80ELb0ELb0ELb1ELb1ELb0ELb0ELb0ELb0ELi2ELi4ELi4ELi4ELb0EE3mmaINS_16FlashAttnBwdSm80ISB_NS_21CollectiveEpilogueBwdIS6_S8_SA_Li256ELb1ELb0ELi2EEENS_19SingleTileSchedulerILb1ELb0ELb0ELi128EEEE13SharedStorageENS1_6TensorINS1_11ArrayEngineIfLm32EEENS1_6LayoutINS2_IJNS2_IJNS3_ILi2EEESO_EEESO_NS3_ILi4EEEEEENS2_IJNS2_IJNS3_ILi1EEESO_EEESQ_NS3_ILi8EEEEEEEEEEEEbRKNSB_6ParamsERT0_S12_iNS2_IJiiiEEERT_ENKUliiE0_clEii - $_ZN7cutlass13device_kernelIN5flash19enable_sm80_to_sm89INS1_16FlashAttnBwdSm80INS1_25CollectiveMainloopBwdSm80ILi2ELi2EN4cute5tupleIJNS5_1CILi128EEES8_NS7_ILi64EEEEEENS_10bfloat16_tEfNS_4arch4Sm80ELb0ELb0ELb1ELb1ELb0ELb0ELb0ELb0ELi2ELi4ELi4ELi4ELb0EEENS1_21CollectiveEpilogueBwdISA_SB_SD_Li256ELb1ELb0ELi2EEENS1_19SingleTileSchedulerILb1ELb0ELb0ELi128EEEEEEEEEvNT_6ParamsE$_ZZN5flash25CollectiveMainloopBwdSm80ILi2ELi2EN4cute5tupleIJNS1_1CILi128EEES4_NS3_ILi64EEEEEEN7cutlass10bfloat16_tEfNS7_4arch4Sm80ELb0ELb0ELb1ELb1ELb0ELb0ELb0ELb0ELi2ELi4ELi4ELi4ELb0EE3mmaINS_16FlashAttnBwdSm80ISB_NS_21CollectiveEpilogueBwdIS6_S8_SA_Li256ELb1ELb0ELi2EEENS_19SingleTileSchedulerILb1ELb0ELb0ELi128EEEE13SharedStorageENS1_6TensorINS1_11ArrayEngineIfLm32EEENS1_6LayoutINS2_IJNS2_IJNS3_ILi2EEESO_EEESO_NS3_ILi4EEEEEENS2_IJNS2_IJNS3_ILi1EEESO_EEESQ_NS3_ILi8EEEEEEEEEEEEbRKNSB_6ParamsERT0_S12_iNS2_IJiiiEEERT_ENKUliT_E_clIZSC_ISJ_SX_EbS10_S12_S12_iS13_S15_EUlRS16_iE_EEDaiS16_)
$_ZN7cutlass13device_kernelIN5flash19enable_sm80_to_sm89INS1_16FlashAttnBwdSm80INS1_25CollectiveMainloopBwdSm80ILi2ELi2EN4cute5tupleIJNS5_1CILi128EEES8_NS7_ILi64EEEEEENS_10bfloat16_tEfNS_4arch4Sm80ELb0ELb0ELb1ELb1ELb0ELb0ELb0ELb0ELi2ELi4ELi4ELi4ELb0EEENS1_21CollectiveEpilogueBwdISA_SB_SD_Li256ELb1ELb0ELi2EEENS1_19SingleTileSchedulerILb1ELb0ELb0ELi128EEEEEEEEEvNT_6ParamsE$_ZZN5flash25CollectiveMainloopBwdSm80ILi2ELi2EN4cute5tupleIJNS1_1CILi128EEES4_NS3_ILi64EEEEEEN7cutlass10bfloat16_tEfNS7_4arch4Sm80ELb0ELb0ELb1ELb1ELb0ELb0ELb0ELb0ELi2ELi4ELi4ELi4ELb0EE3mmaINS_16FlashAttnBwdSm80ISB_NS_21CollectiveEpilogueBwdIS6_S8_SA_Li256ELb1ELb0ELi2EEENS_19SingleTileSchedulerILb1ELb0ELb0ELi128EEEE13SharedStorageENS1_6TensorINS1_11ArrayEngineIfLm32EEENS1_6LayoutINS2_IJNS2_IJNS3_ILi2EEESO_EEESO_NS3_ILi4EEEEEENS2_IJNS2_IJNS3_ILi1EEESO_EEESQ_NS3_ILi8EEEEEEEEEEEEbRKNSB_6ParamsERT0_S12_iNS2_IJiiiEEERT_ENKUliT_E_clIZSC_ISJ_SX_EbS10_S12_S12_iS13_S15_EUlRS16_iE_EEDaiS16_:
        /* <DEDUP_REMOVED lines=49> */
[----:B-1---5:R-:W-:Y:S05]  /*12d10*/  CALL.REL.NOINC `($_ZN7cutlass13device_kernelIN5flash19enable_sm80_to_sm89INS1_16FlashAttnBwdSm80INS1_25CollectiveMainloopBwdSm80ILi2ELi2EN4cute5tupleIJNS5_1CILi128EEES8_NS7_ILi64EEEEEENS_10bfloat16_tEfNS_4arch4Sm80ELb0ELb0ELb1ELb1ELb0ELb0ELb0ELb0ELi2ELi4ELi4ELi4ELb0EEENS1_21CollectiveEpilogueBwdISA_SB_SD_Li256ELb1ELb0ELi2EEENS1_19SingleTileSchedulerILb1ELb0ELb0ELi128EEEEEEEEEvNT_6ParamsE$_ZN4cute8smem_ptrIPN7cutlass10bfloat16_tEECI1NS_12iter_adaptorIS3_S4_EEES3_) ;  /* 0xffff979000007944 */ /* 0x022fea0003c3ffff */
[----:B-1----:R1:W5:Y:S01]  /*12d20*/  LDL.64 R2, [R1+0x758] ;  /* 0x0007580001027983 */ /* 0x0023620000100a00 */
[----:B------:R-:W-:-:S03]  /*12d30*/  MOV R6, 0x12d50 ;  /* 0x00012d5000067802 */ /* 0x000fc60000000f00 */
[----:B-1---5:R-:W-:Y:S05]  /*12d40*/  CALL.REL.NOINC `($_ZN7cutlass13device_kernelIN5flash19enable_sm80_to_sm89INS1_16FlashAttnBwdSm80INS1_25CollectiveMainloopBwdSm80ILi2ELi2EN4cute5tupleIJNS5_1CILi128EEES8_NS7_ILi64EEEEEENS_10bfloat16_tEfNS_4arch4Sm80ELb0ELb0ELb1ELb1ELb0ELb0ELb0ELb0ELi2ELi4ELi4ELi4ELb0EEENS1_21CollectiveEpilogueBwdISA_SB_SD_Li256ELb1ELb0ELi2EEENS1_19SingleTileSchedulerILb1ELb0ELb0ELi128EEEEEEEEEvNT_6ParamsE$_ZN4cute3eso3ESOILb1ELb0EJNS_14ComposedLayoutINS_7SwizzleILi3ELi3ELi3EEENS_1CILj0EEENS_6LayoutINS_5tupleIJNS8_IJNS5_ILi8EEENS5_ILi16EEEEEENS8_IJNS5_ILi64EEENS5_ILi1EEEEEEEEENS8_IJNS8_IJSC_NS5_ILi512EEEEEENS8_IJSD_NS5_ILi0EEEEEEEEEEEEENS_10ViewEngineINS_8smem_ptrIPN7cutlass10bfloat16_tEEEEEEEC2ERKSM_RKST_) ;  /* 0xffff5dc000007944 */ /* 0x022fea0003c3ffff */
[----:B-1----:R1:W5:Y:S01]  /*12d50*/  LDL.64 R2, [R1+0x758] ;  /* 0x0007580001027983 */ /* 0x0023620000100a00 */
[----:B------:R-:W-:-:S03]  /*12d60*/  MOV R6, 0x12d80 ;  /* 0x00012d8000067802 */ /* 0x000fc60000000f00 */
[----:B-1---5:R-:W-:Y:S05]  /*12d70*/  CALL.REL.NOINC `($_ZN7cutlass13device_kernelIN5flash19enable_sm80_to_sm89INS1_16FlashAttnBwdSm80INS1_25CollectiveMainloopBwdSm80ILi2ELi2EN4cute5tupleIJNS5_1CILi128EEES8_NS7_ILi64EEEEEENS_10bfloat16_tEfNS_4arch4Sm80ELb0ELb0ELb1ELb1ELb0ELb0ELb0ELb0ELi2ELi4ELi4ELi4ELb0EEENS1_21CollectiveEpilogueBwdISA_SB_SD_Li256ELb1ELb0ELi2EEENS1_19SingleTileSchedulerILb1ELb0ELb0ELi128EEEEEEEEEvNT_6ParamsE$_ZN4cute3eso3ESOILb1ELb0EJNS_14ComposedLayoutINS_7SwizzleILi3ELi3ELi3EEENS_1CILj0EEENS_6LayoutINS_5tupleIJNS8_IJNS8_IJNS5_ILi4EEENS5_ILi8EEEEEENS8_IJS9_NS5_ILi1EEEEEEEEENS8_IJNS8_IJNS5_ILi2EEESF_SF_EEENS8_IJSF_S9_EEEEEEEEENS8_IJNS8_IJNS8_IJSF_NS5_ILi64EEEEEENS8_IJNS5_ILi1024EEENS5_ILi0EEEEEEEEENS8_IJNS8_IJSC_NS5_ILi512EEESA_EEENS8_IJNS5_ILi4096EEENS5_ILi16EEEEEEEEEEEEEEEENS_10ViewEngineINS_8smem_ptrIPN7cutlass10bfloat16_tEEEEEEEC2ERKSY_RKS15_) ;  /* 0xffff5e3000007944 */ /* 0x022fea0003c3ffff */
[----:B------:R-:W-:Y:S01]  /*12d80*/  ULDC.64 UR4, c[0x0][0x118] ;  /* 0x0000460000047ab9 */ /* 0x000fe20000000a00 */
[----:B------:R2:W5:Y:S04]  /*12d90*/  LDL.64 R56, [R1+0x758] ;  /* 0x0007580001387983 */ /* 0x0005680000100a00 */
[----:B-1----:R2:W5:Y:S01]  /*12da0*/  LD.E R3, [R54.64+0x8] ;  /* 0x0000080436037980 */ /* 0x002562000c101900 */
[----:B------:R-:W-:-:S02]  /*12db0*/  MOV R2, R23 ;  /* 0x0000001700027202 */ /* 0x000fc40000000f00 */
[----:B------:R-:W-:Y:S02]  /*12dc0*/  MOV R6, 0x12de0 ;  /* 0x00012de000067802 */ /* 0x000fe40000000f00 */
[----:B--2--5:R-:W-:Y:S05]  /*12dd0*/  CALL.REL.NOINC `($_ZN7cutlass13device_kernelIN5flash19enable_sm80_to_sm89INS1_16FlashAttnBwdSm80INS1_25CollectiveMainloopBwdSm80ILi2ELi2EN4cute5tupleIJNS5_1CILi128EEES8_NS7_ILi64EEEEEENS_10bfloat16_tEfNS_4arch4Sm80ELb0ELb0ELb1ELb1ELb0ELb0ELb0ELb0ELi2ELi4ELi4ELi4ELb0EEENS1_21CollectiveEpilogueBwdISA_SB_SD_Li256ELb1ELb0ELi2EEENS1_19SingleTileSchedulerILb1ELb0ELb0ELi128EEEEEEEEEvNT_6ParamsE$_ZN4cute3eso3ESOILb0ELb1EJiNS_1CILi0EEEEEC2ERKiRKS3_) ;  /* 0xffff586000007944 */ /* 0x024fea0003c3ffff */
[----:B------:R-:W2:Y:S01]  /*12de0*/  LDL R8, [R1+0x758] ;  /* 0x0007580001087983 */ /* 0x000ea20000100800 */
[----:B------:R-:W-:Y:S01]  /*12df0*/  ULDC.64 UR4, c[0x0][0x118] ;  /* 0x0000460000047ab9 */ /* 0x000fe20000000a00 */
[----:B-1----:R-:W-:Y:S01]  /*12e00*/  IMAD.MOV.U32 R3, RZ, RZ, R23 ;  /* 0x000000ffff037224 */ /* 0x002fe200078e0017 */
[----:B------:R-:W-:Y:S01]  /*12e10*/  MOV R2, R49 ;  /* 0x0000003100027202 */ /* 0x000fe20000000f00 */
[----:B--2---:R1:W-:Y:S04]  /*12e20*/  STL [R1+0x11e8], R8 ;  /* 0x0011e80801007387 */ /* 0x0043e80000100800 */
[----:B------:R1:W5:Y:S01]  /*12e30*/  LD.E R6, [R54.64+0x4] ;  /* 0x0000040436067980 */ /* 0x000362000c101900 */
[----:B------:R-:W-:-:S03]  /*12e40*/  MOV R4, 0x12e60 ;  /* 0x00012e6000047802 */ /* 0x000fc60000000f00 */
[----:B-1---5:R-:W-:Y:S05]  /*12e50*/  CALL.REL.NOINC `($_ZN7cutlass13device_kernelIN5flash19enable_sm80_to_sm89INS1_16FlashAttnBwdSm80INS1_25CollectiveMainloopBwdSm80ILi2ELi2EN4cute5tupleIJNS5_1CILi128EEES8_NS7_ILi64EEEEEENS_10bfloat16_tEfNS_4arch4Sm80ELb0ELb0ELb1ELb1ELb0ELb0ELb0ELb0ELi2ELi4ELi4ELi4ELb0EEENS1_21CollectiveEpilogueBwdISA_SB_SD_Li256ELb1ELb0ELi2EEENS1_19SingleTileSchedulerILb1ELb0ELb0ELi128EEEEEEEEEvNT_6ParamsE$_ZN4cute3eso3ESOILb0ELb0EJiNS_5tupleIJiNS_1CILi0EEEEEEEEC2ERKiRKS5_) ;  /* 0xffff4ef000007944 */ /* 0x022fea0003c3ffff */
[----:B-1----:R1:W5:Y:S01]  /*12e60*/  LDL.64 R2, [R1+0x758] ;  /* 0x0007580001027983 */ /* 0x0023620000100a00 */
[----:B------:R-:W-:-:S02]  /*12e70*/  MOV R4, R23 ;  /* 0x0000001700047202 */ /* 0x000fc40000000f00 */
[----:B------:R-:W-:Y:S02]  /*12e80*/  MOV R6, 0x12ea0 ;  /* 0x00012ea000067802 */ /* 0x000fe40000000f00 */
[----:B-1---5:R-:W-:Y:S05]  /*12e90*/  CALL.REL.NOINC `($_ZN7cutlass13device_kernelIN5flash19enable_sm80_to_sm89INS1_16FlashAttnBwdSm80INS1_25CollectiveMainloopBwdSm80ILi2ELi2EN4cute5tupleIJNS5_1CILi128EEES8_NS7_ILi64EEEEEENS_10bfloat16_tEfNS_4arch4Sm80ELb0ELb0ELb1ELb1ELb0ELb0ELb0ELb0ELi2ELi4ELi4ELi4ELb0EEENS1_21CollectiveEpilogueBwdISA_SB_SD_Li256ELb1ELb0ELi2EEENS1_19SingleTileSchedulerILb1ELb0ELb0ELi128EEEEEEEEEvNT_6ParamsE$_ZN4cute3eso3ESOILb0ELb1EJNS_5tupleIJiNS2_IJiNS_1CILi0EEEEEEEEENS2_IJNS_10UnderscoreENS2_IJS7_S7_EEEEEEEEC2ERKS6_RKS9_) ;  /* 0xffff553000007944 */ /* 0x022fea0003c3ffff */
[----:B------:R-:W2:Y:S01]  /*12ea0*/  LDL.64 R8, [R1+0x758] ;  /* 0x0007580001087983 */ /* 0x000ea20000100a00 */
[----:B-1----:R-:W-:Y:S02]  /*12eb0*/  MOV R2, R52 ;  /* 0x0000003400027202 */ /* 0x002fe40000000f00 */
[----:B------:R-:W-:Y:S01]  /*12ec0*/  MOV R4, 0x12f00 ;  /* 0x00012f0000047802 */ /* 0x000fe20000000f00 */
[----:B--2---:R1:W-:Y:S04]  /*12ed0*/  STL [R1+0x11ec], R8 ;  /* 0x0011ec0801007387 */ /* 0x0043e80000100800 */
[----:B------:R1:W-:Y:S02]  /*12ee0*/  STL [R1+0x11f0], R9 ;  /* 0x0011f00901007387 */ /* 0x0003e40000100800 */
[----:B-1----:R-:W-:Y:S05]  /*12ef0*/  CALL.REL.NOINC `($_ZN7cutlass13device_kernelIN5flash19enable_sm80_to_sm89INS1_16FlashAttnBwdSm80INS1_25CollectiveMainloopBwdSm80ILi2ELi2EN4cute5tupleIJNS5_1CILi128EEES8_NS7_ILi64EEEEEENS_10bfloat16_tEfNS_4arch4Sm80ELb0ELb0ELb1ELb1ELb0ELb0ELb0ELb0ELi2ELi4ELi4ELi4ELb0EEENS1_21CollectiveEpilogueBwdISA_SB_SD_Li256ELb1ELb0ELi2EEENS1_19SingleTileSchedulerILb1ELb0ELb0ELi128EEEEEEEEEvNT_6ParamsE$_ZZN4cute4diceINS_5tupleIJNS1_IJiNS1_IJiNS_1CILi0EEEEEEEEENS1_IJNS_10UnderscoreENS1_IJS6_S6_EEEEEEEEES9_EEDaRKT_RKT0_ENKUlRKT_RKT0_E_clIS5_S5_EEDaSI_SL_) ;  /* 0xffffaa4000007944 */ /* 0x002fea0003c3ffff */
[----:B------:R2:W-:Y:S01]  /*12f00*/  STL.64 [R1+0x758], R2 ;  /* 0x0007580201007387 */ /* 0x0005e20000100a00 */
[----:B------:R-:W-:Y:S02]  /*12f10*/  MOV R4, R23 ;  /* 0x0000001700047202 */ /* 0x000fe40000000f00 */
[----:B------:R-:W-:-:S02]  /*12f20*/  MOV R8, 0x12f40 ;  /* 0x00012f4000087802 */ /* 0x000fc40000000f00 */
[----:B-12---:R-:W-:Y:S05]  /*12f30*/  CALL.REL.NOINC `($_ZN7cutlass13device_kernelIN5flash19enable_sm80_to_sm89INS1_16FlashAttnBwdSm80INS1_25CollectiveMainloopBwdSm80ILi2ELi2EN4cute5tupleIJNS5_1CILi128EEES8_NS7_ILi64EEEEEENS_10bfloat16_tEfNS_4arch4Sm80ELb0ELb0ELb1ELb1ELb0ELb0ELb0ELb0ELi2ELi4ELi4ELi4ELb0EEENS1_21CollectiveEpilogueBwdISA_SB_SD_Li256ELb1ELb0ELi2EEENS1_19SingleTileSchedulerILb1ELb0ELb0ELi128EEEEEEEEEvNT_6ParamsE$_ZZN4cute12filter_tupleINS_5tupleIJNS1_IJiNS1_IJiNS_1CILi0EEEEEEEEENS1_IJNS_10UnderscoreENS1_IJS6_S6_EEEEEEEEES9_ZNS_4diceIS9_S9_EEDaRKT_RKT0_EUlRKT_RKT0_E_EEDaSD_SG_OT1_ENKUlDpSJ_E_clIJNS1_IJiiS3_EEENS1_IJEEEEEEDaSQ_) ;  /* 0xffff97e000007944 */ /* 0x006fea0003c3ffff */
[----:B------:R-:W-:Y:S02]  /*12f40*/  MOV R70, 0x12f60 ;  /* 0x00012f6000467802 */ /* 0x000fe40000000f00 */
[----:B-12--5:R-:W-:Y:S05]  /*12f50*/  CALL.REL.NOINC `($_ZN7cutlass13device_kernelIN5flash19enable_sm80_to_sm89INS1_16FlashAttnBwdSm80INS1_25CollectiveMainloopBwdSm80ILi2ELi2EN4cute5tupleIJNS5_1CILi128EEES8_NS7_ILi64EEEEEENS_10bfloat16_tEfNS_4arch4Sm80ELb0ELb0ELb1ELb1ELb0ELb0ELb0ELb0ELi2ELi4ELi4ELi4ELb0EEENS1_21CollectiveEpilogueBwdISA_SB_SD_Li256ELb1ELb0ELi2EEENS1_19SingleTileSchedulerILb1ELb0ELb0ELi128EEEEEEEEEvNT_6ParamsE$_ZZN4cute7idx2crdINS_5tupleIJiiNS_1CILi0EEEEEENS1_IJNS1_IJNS2_ILi4EEENS2_ILi8EEEEEES5_NS2_ILi1EEEEEEEEDaRKT_RKT0_ENKUlRKT_RKT0_E_clIiS7_EEDaSI_SL_) ;  /* 0xffffd9b000007944 */ /* 0x026fea0003c3ffff */
[----:B------:R-:W-:Y:S02]  /*12f60*/  MOV R2, 0x12f80 ;  /* 0x00012f8000027802 */ /* 0x000fe40000000f00 */
[----:B-1----:R-:W-:Y:S05]  /*12f70*/  CALL.REL.NOINC `($_ZN7cutlass13device_kernelIN5flash19enable_sm80_to_sm89INS1_16FlashAttnBwdSm80INS1_25CollectiveMainloopBwdSm80ILi2ELi2EN4cute5tupleIJNS5_1CILi128EEES8_NS7_ILi64EEEEEENS_10bfloat16_tEfNS_4arch4Sm80ELb0ELb0ELb1ELb1ELb0ELb0ELb0ELb0ELi2ELi4ELi4ELi4ELb0EEENS1_21CollectiveEpilogueBwdISA_SB_SD_Li256ELb1ELb0ELi2EEENS1_19SingleTileSchedulerILb1ELb0ELb0ELi128EEEEEEEEEvNT_6ParamsE$_ZZN4cute7idx2crdINS_5tupleIJiiNS_1CILi0EEEEEENS1_IJNS1_IJNS2_ILi4EEENS2_ILi8EEEEEES5_NS2_ILi1EEEEEEEEDaRKT_RKT0_ENKUlRKT_RKT0_E_clIiS5_EEDaSI_SL_) ;  /* 0xffffd96000007944 */ /* 0x002fea0003c3ffff */
[----:B------:R1:W-:Y:S01]  /*12f80*/  STL [R1+0x758], R6 ;  /* 0x0007580601007387 */ /* 0x0003e20000100800 */
[----:B------:R-:W-:-:S02]  /*12f90*/  MOV R2, R23 ;  /* 0x0000001700027202 */ /* 0x000fc40000000f00 */
[----:B------:R-:W-:Y:S02]  /*12fa0*/  MOV R70, 0x12fc0 ;  /* 0x00012fc000467802 */ /* 0x000fe40000000f00 */
[----:B-1----:R-:W-:Y:S05]  /*12fb0*/  CALL.REL.NOINC `($_ZN7cutlass13device_kernelIN5flash19enable_sm80_to_sm89INS1_16FlashAttnBwdSm80INS1_25CollectiveMainloopBwdSm80ILi2ELi2EN4cute5tupleIJNS5_1CILi128EEES8_NS7_ILi64EEEEEENS_10bfloat16_tEfNS_4arch4Sm80ELb0ELb0ELb1ELb1ELb0ELb0ELb0ELb0ELi2ELi4ELi4ELi4ELb0EEENS1_21CollectiveEpilogueBwdISA_SB_SD_Li256ELb1ELb0ELi2EEENS1_19SingleTileSchedulerILb1ELb0ELb0ELi128EEEEEEEEEvNT_6ParamsE$_ZZN4cute9transformINS_5tupleIJiiNS_1CILi0EEEEEENS1_IJNS1_IJNS2_ILi4EEENS2_ILi8EEEEEES5_NS2_ILi1EEEEEEZNS_7idx2crdIS4_S9_EEDaRKT_RKT0_EUlRKT_RKT0_E_EEDaSD_SG_OT1_ENKUlDpSJ_E_clIJNS1_IJiiEEEiS3_EEEDaSQ_) ;  /* 0xffffe0c000007944 */ /* 0x002fea0003c3ffff */
[----:B------:R-:W-:Y:S02]  /*12fc0*/  MOV R6, 0x12fe0 ;  /* 0x00012fe000067802 */ /* 0x000fe40000000f00 */
[----:B--2--5:R-:W-:Y:S05]  /*12fd0*/  CALL.REL.NOINC `($_ZN7cutlass13device_kernelIN5flash19enable_sm80_to_sm89INS1_16FlashAttnBwdSm80INS1_25CollectiveMainloopBwdSm80ILi2ELi2EN4cute5tupleIJNS5_1CILi128EEES8_NS7_ILi64EEEEEENS_10bfloat16_tEfNS_4arch4Sm80ELb0ELb0ELb1ELb1ELb0ELb0ELb0ELb0ELi2ELi4ELi4ELi4ELb0EEENS1_21CollectiveEpilogueBwdISA_SB_SD_Li256ELb1ELb0ELi2EEENS1_19SingleTileSchedulerILb1ELb0ELb0ELi128EEEEEEEEEvNT_6ParamsE$_ZZN4cute13to_mixed_bitsINS_5tupleIJNS1_IJNS_1CILi4EEENS2_ILi8EEEEEES3_NS2_ILi1EEEEEENS1_IJNS1_IJNS2_ILi0EEENS2_ILi64EEEEEES8_S8_EEENS1_IJNS1_IJiiEEEiS8_EEEEEDaRKT_RKT0_RKT1_ENKUlRKT_RKT0_RKT1_E_clIS5_SA_SC_EEDaSP_SS_SV_) ;  /* 0xffffa2c000007944 */ /* 0x024fea0003c3ffff */
[----:B------:R-:W-:Y:S02]  /*12fe0*/  MOV R2, 0x13000 ;  /* 0x0001300000027802 */ /* 0x000fe40000000f00 */
[----:B------:R-:W-:Y:S05]  /*12ff0*/  CALL.REL.NOINC `($_ZN7cutlass13device_kernelIN5flash19enable_sm80_to_sm89INS1_16FlashAttnBwdSm80INS1_25CollectiveMainloopBwdSm80ILi2ELi2EN4cute5tupleIJNS5_1CILi128EEES8_NS7_ILi64EEEEEENS_10bfloat16_tEfNS_4arch4Sm80ELb0ELb0ELb1ELb1ELb0ELb0ELb0ELb0ELi2ELi4ELi4ELi4ELb0EEENS1_21CollectiveEpilogueBwdISA_SB_SD_Li256ELb1ELb0ELi2EEENS1_19SingleTileSchedulerILb1ELb0ELb0ELi128EEEEEEEEEvNT_6ParamsE$_ZZN4cute13to_mixed_bitsINS_5tupleIJNS1_IJNS_1CILi4EEENS2_ILi8EEEEEES3_NS2_ILi1EEEEEENS1_IJNS1_IJNS2_ILi0EEENS2_ILi64EEEEEES8_S8_EEENS1_IJNS1_IJiiEEEiS8_EEEEEDaRKT_RKT0_RKT1_ENKUlDpRKT_E_clIJNS_9MixedBitsILj0ELj448EEENS2_ILj0EEESV_EEEDaSQ_) ;  /* 0xffffa27000007944 */ /* 0x000fea0003c3ffff */
        /* <DEDUP_REMOVED lines=21> */
[----:B-1----:R-:W-:Y:S05]  /*13150*/  CALL.REL.NOINC `($_ZN7cutlass13device_kernelIN5flash19enable_sm80_to_sm89INS1_16FlashAttnBwdSm80INS1_25CollectiveMainloopBwdSm80ILi2ELi2EN4cute5tupleIJNS5_1CILi128EEES8_NS7_ILi64EEEEEENS_10bfloat16_tEfNS_4arch4Sm80ELb0ELb0ELb1ELb1ELb0ELb0ELb0ELb0ELi2ELi4ELi4ELi4ELb0EEENS1_21CollectiveEpilogueBwdISA_SB_SD_Li256ELb1ELb0ELi2EEENS1_19SingleTileSchedulerILb1ELb0ELb0ELi128EEEEEEEEEvNT_6ParamsE$_ZN4cute3eso3ESOILb0ELb0EJiiiEEC2ERKiS4_S4_) ;  /* 0xffff4fd000007944 */ /* 0x002fea0003c3ffff */
[----:B------:R2:W5:Y:S04]  /*13160*/  LDL R5, [R1+0x760] ;  /* 0x0007600001057983 */ /* 0x0005680000100800 */
[----:B-1----:R2:W5:Y:S01]  /*13170*/  LDL.64 R2, [R1+0x758] ;  /* 0x0007580001027983 */ /* 0x0025620000100a00 */
[----:B------:R-:W-:Y:S02]  /*13180*/  MOV R4, R23 ;  /* 0x0000001700047202 */ /* 0x000fe40000000f00 */
[----:B------:R-:W-:Y:S02]  /*13190*/  MOV R6, 0x131b0 ;  /* 0x000131b000067802 */ /* 0x000fe40000000f00 */
[----:B--2--5:R-:W-:Y:S05]  /*131a0*/  CALL.REL.NOINC `($_ZN7cutlass13device_kernelIN5flash19enable_sm80_to_sm89INS1_16FlashAttnBwdSm80INS1_25CollectiveMainloopBwdSm80ILi2ELi2EN4cute5tupleIJNS5_1CILi128EEES8_NS7_ILi64EEEEEENS_10bfloat16_tEfNS_4arch4Sm80ELb0ELb0ELb1ELb1ELb0ELb0ELb0ELb0ELi2ELi4ELi4ELi4ELb0EEENS1_21CollectiveEpilogueBwdISA_SB_SD_Li256ELb1ELb0ELi2EEENS1_19SingleTileSchedulerILb1ELb0ELb0ELi128EEEEEEEEEvNT_6ParamsE$_ZN4cute3eso3ESOILb1ELb0EJNS_1CILi1EEENS_5tupleIJiiiEEENS2_ILi64EEENS4_IJNS2_ILi72EEENS2_ILi144EEENS2_ILi288EEEEEENS2_ILi512EEEEEC2ERKS3_RKS5_RKS6_RKSA_RKSB_) ;  /* 0xffff5e5000007944 */ /* 0x024fea0003c3ffff */
[----:B-1----:R1:W5:Y:S04]  /*131b0*/  LDL R5, [R1+0x760] ;  /* 0x0007600001057983 */ /* 0x0023680000100800 */
[----:B------:R1:W5:Y:S01]  /*131c0*/  LDL.64 R2, [R1+0x758] ;  /* 0x0007580001027983 */ /* 0x0003620000100a00 */
[----:B------:R-:W-:-:S02]  /*131d0*/  MOV R4, R23 ;  /* 0x0000001700047202 */ /* 0x000fc40000000f00 */
[----:B------:R-:W-:Y:S02]  /*131e0*/  MOV R6, 0x13200 ;  /* 0x0001320000067802 */ /* 0x000fe40000000f00 */
[----:B-1---5:R-:W-:Y:S05]  /*131f0*/  CALL.REL.NOINC `($_ZN7cutlass13device_kernelIN5flash19enable_sm80_to_sm89INS1_16FlashAttnBwdSm80INS1_25CollectiveMainloopBwdSm80ILi2ELi2EN4cute5tupleIJNS5_1CILi128EEES8_NS7_ILi64EEEEEENS_10bfloat16_tEfNS_4arch4Sm80ELb0ELb0ELb1ELb1ELb0ELb0ELb0ELb0ELi2ELi4ELi4ELi4ELb0EEENS1_21CollectiveEpilogueBwdISA_SB_SD_Li256ELb1ELb0ELi2EEENS1_19SingleTileSchedulerILb1ELb0ELb0ELi128EEEEEEEEEvNT_6ParamsE$_ZN4cute5tupleIJNS0_IJNS_1CILi8EEENS0_IJNS1_ILi2EEES3_S3_EEENS1_ILi1EEES4_S5_EEENS0_IJS5_NS0_IJiiiEEENS1_ILi64EEENS0_IJNS1_ILi72EEENS1_ILi144EEENS1_ILi288EEEEEENS1_ILi512EEEEEEEEC2ERKS6_RKSE_) ;  /* 0xffff8f4000007944 */ /* 0x022fea0003c3ffff */
[----:B------:R1:W5:Y:S04]  /*13200*/  LDL R5, [R1+0x760] ;  /* 0x0007600001057983 */ /* 0x0003680000100800 */
[----:B------:R1:W5:Y:S01]  /*13210*/  LDL.64 R2, [R1+0x758] ;  /* 0x0007580001027983 */ /* 0x0003620000100a00 */
[----:B------:R-:W-:-:S03]  /*13220*/  MOV R4, 0x13240 ;  /* 0x0001324000047802 */ /* 0x000fc60000000f00 */
[----:B-1---5:R-:W-:Y:S05]  /*13230*/  CALL.REL.NOINC `($_ZN7cutlass13device_kernelIN5flash19enable_sm80_to_sm89INS1_16FlashAttnBwdSm80INS1_25CollectiveMainloopBwdSm80ILi2ELi2EN4cute5tupleIJNS5_1CILi128EEES8_NS7_ILi64EEEEEENS_10bfloat16_tEfNS_4arch4Sm80ELb0ELb0ELb1ELb1ELb0ELb0ELb0ELb0ELi2ELi4ELi4ELi4ELb0EEENS1_21CollectiveEpilogueBwdISA_SB_SD_Li256ELb1ELb0ELi2EEENS1_19SingleTileSchedulerILb1ELb0ELb0ELi128EEEEEEEEEvNT_6ParamsE$_ZZN4cute7flattenINS_5tupleIJNS_1CILi1EEENS1_IJiiiEEENS2_ILi64EEENS1_IJNS2_ILi72EEENS2_ILi144EEENS2_ILi288EEEEEENS2_ILi512EEEEEEEEDaRKT_ENKUlRKT_E_clIS4_EEDaSH_) ;  /* 0xffffd22000007944 */ /* 0x022fea0003c3ffff */
[----:B------:R1:W-:Y:S01]  /*13240*/  STL.64 [R1+0x758], R2 ;  /* 0x0007580201007387 */ /* 0x0003e20000100a00 */
[----:B------:R-:W-:Y:S02]  /*13250*/  MOV R6, R23 ;  /* 0x0000001700067202 */ /* 0x000fe40000000f00 */
[----:B------:R-:W-:Y:S01]  /*13260*/  MOV R4, 0x13290 ;  /* 0x0001329000047802 */ /* 0x000fe20000000f00 */
[----:B------:R1:W-:Y:S04]  /*13270*/  STL [R1+0x760], R5 ;  /* 0x0007600501007387 */ /* 0x0003e80000100800 */
[----:B-1----:R-:W-:Y:S05]  /*13280*/  CALL.REL.NOINC `($_ZN7cutlass13device_kernelIN5flash19enable_sm80_to_sm89INS1_16FlashAttnBwdSm80INS1_25CollectiveMainloopBwdSm80ILi2ELi2EN4cute5tupleIJNS5_1CILi128EEES8_NS7_ILi64EEEEEENS_10bfloat16_tEfNS_4arch4Sm80ELb0ELb0ELb1ELb1ELb0ELb0ELb0ELb0ELi2ELi4ELi4ELi4ELb0EEENS1_21CollectiveEpilogueBwdISA_SB_SD_Li256ELb1ELb0ELi2EEENS1_19SingleTileSchedulerILb1ELb0ELb0ELi128EEEEEEEEEvNT_6ParamsE$_ZZN4cute12filter_tupleINS_5tupleIJNS_1CILi1EEENS1_IJiiiEEENS2_ILi64EEENS1_IJNS2_ILi72EEENS2_ILi144EEENS2_ILi288EEEEEENS2_ILi512EEEEEEZNS_7flattenISB_EEDaRKT_EUlRKT_E_EEDaSF_OT0_ENKUlDpSI_E_clIJNS1_IJS3_EEES4_NS1_IJS5_EEES9_NS1_IJSA_EEEEEEDaSM_) ;  /* 0xffff9b2000007944 */ /* 0x002fea0003c3ffff */
[----:B------:R-:W-:Y:S02]  /*13290*/  MOV R4, R23 ;  /* 0x0000001700047202 */ /* 0x000fe40000000f00 */
[----:B------:R-:W-:-:S02]  /*132a0*/  MOV R6, 0x132c0 ;  /* 0x000132c000067802 */ /* 0x000fc40000000f00 */
[----:B--2--5:R-:W-:Y:S05]  /*132b0*/  CALL.REL.NOINC `($_ZN7cutlass13device_kernelIN5flash19enable_sm80_to_sm89INS1_16FlashAttnBwdSm80INS1_25CollectiveMainloopBwdSm80ILi2ELi2EN4cute5tupleIJNS5_1CILi128EEES8_NS7_ILi64EEEEEENS_10bfloat16_tEfNS_4arch4Sm80ELb0ELb0ELb1ELb1ELb0ELb0ELb0ELb0ELi2ELi4ELi4ELi4ELb0EEENS1_21CollectiveEpilogueBwdISA_SB_SD_Li256ELb1ELb0ELi2EEENS1_19SingleTileSchedulerILb1ELb0ELb0ELi128EEEEEEEEEvNT_6ParamsE$_ZN4cute3eso3ESOILb0ELb1EJiNS_1CILi72EEENS2_ILi512EEEEEC2ERKiRKS3_RKS4_) ;  /* 0xffff54f000007944 */ /* 0x024fea0003c3ffff */
[----:B-1----:R-:W2:Y:S01]  /*132c0*/  LDL R4, [R1+0x758] ;  /* 0x0007580001047983 */ /* 0x002ea20000100800 */
[----:B------:R-:W-:Y:S01]  /*132d0*/  IMAD.MOV.U32 R5, RZ, RZ, R3 ;  /* 0x000000ffff057224 */ /* 0x000fe200078e0003 */
[----:B------:R-:W-:Y:S01]  /*132e0*/  MOV R3, R23 ;  /* 0x0000001700037202 */ /* 0x000fe20000000f00 */
[----:B------:R-:W-:Y:S01]  /*132f0*/  IMAD.MOV.U32 R72, RZ, RZ, R51 ;  /* 0x000000ffff487224 */ /* 0x000fe200078e0033 */
[----:B------:R-:W-:Y:S01]  /*13300*/  MOV R6, 0x13330 ;  /* 0x0001333000067802 */ /* 0x000fe20000000f00 */
[----:B--2---:R1:W-:Y:S04]  /*13310*/  STL [R1+0x790], R4 ;  /* 0x0007900401007387 */ /* 0x0043e80000100800 */
[----:B-1----:R-:W-:Y:S05]  /*13320*/  CALL.REL.NOINC `($_ZN7cutlass13device_kernelIN5flash19enable_sm80_to_sm89INS1_16FlashAttnBwdSm80INS1_25CollectiveMainloopBwdSm80ILi2ELi2EN4cute5tupleIJNS5_1CILi128EEES8_NS7_ILi64EEEEEENS_10bfloat16_tEfNS_4arch4Sm80ELb0ELb0ELb1ELb1ELb0ELb0ELb0ELb0ELi2ELi4ELi4ELi4ELb0EEENS1_21CollectiveEpilogueBwdISA_SB_SD_Li256ELb1ELb0ELi2EEENS1_19SingleTileSchedulerILb1ELb0ELb0ELi128EEEEEEEEEvNT_6ParamsE$_ZN4cute3eso3ESOILb0ELb0EJiiNS_1CILi72EEENS2_ILi512EEEEEC2ERKiS7_RKS3_RKS4_) ;  /* 0xffff4d1000007944 */ /* 0x002fea0003c3ffff */
        /* <DEDUP_REMOVED lines=8> */
[----:B-1----:R-:W-:Y:S05]  /*133b0*/  CALL.REL.NOINC `($_ZN7cutlass13device_kernelIN5flash19enable_sm80_to_sm89INS1_16FlashAttnBwdSm80INS1_25CollectiveMainloopBwdSm80ILi2ELi2EN4cute5tupleIJNS5_1CILi128EEES8_NS7_ILi64EEEEEENS_10bfloat16_tEfNS_4arch4Sm80ELb0ELb0ELb1ELb1ELb0ELb0ELb0ELb0ELi2ELi4ELi4ELi4ELb0EEENS1_21CollectiveEpilogueBwdISA_SB_SD_Li256ELb1ELb0ELi2EEENS1_19SingleTileSchedulerILb1ELb0ELb0ELi128EEEEEEEEEvNT_6ParamsE$_ZN4cute3eso3ESOILb0ELb0EJiiiNS_1CILi72EEENS2_ILi512EEEEEC2ERKiS7_S7_RKS3_RKS4_) ;  /* 0xffff4f6000007944 */ /* 0x002fea0003c3ffff */
        /* <DEDUP_REMOVED lines=10> */
[----:B-1----:R-:W-:Y:S05]  /*13460*/  CALL.REL.NOINC `($_ZN7cutlass13device_kernelIN5flash19enable_sm80_to_sm89INS1_16FlashAttnBwdSm80INS1_25CollectiveMainloopBwdSm80ILi2ELi2EN4cute5tupleIJNS5_1CILi128EEES8_NS7_ILi64EEEEEENS_10bfloat16_tEfNS_4arch4Sm80ELb0ELb0ELb1ELb1ELb0ELb0ELb0ELb0ELi2ELi4ELi4ELi4ELb0EEENS1_21CollectiveEpilogueBwdISA_SB_SD_Li256ELb1ELb0ELi2EEENS1_19SingleTileSchedulerILb1ELb0ELb0ELi128EEEEEEEEEvNT_6ParamsE$_ZN4cute3eso3ESOILb1ELb0EJNS_1CILi1EEEiiiNS2_ILi72EEENS2_ILi512EEEEEC2ERKS3_RKiSA_SA_RKS4_RKS5_) ;  /* 0xffff5da000007944 */ /* 0x002fea0003c3ffff */
[----:B-1----:R1:W5:Y:S04]  /*13470*/  LDL R5, [R1+0x778] ;  /* 0x0007780001057983 */ /* 0x0023680000100800 */
[----:B------:R1:W5:Y:S01]  /*13480*/  LDL.64 R2, [R1+0x770] ;  /* 0x0007700001027983 */ /* 0x0003620000100a00 */
[----:B------:R-:W-:-:S02]  /*13490*/  MOV R4, R22 ;  /* 0x0000001600047202 */ /* 0x000fc40000000f00 */
[----:B------:R-:W-:Y:S02]  /*134a0*/  MOV R6, 0x134c0 ;  /* 0x000134c000067802 */ /* 0x000fe40000000f00 */
[----:B-1---5:R-:W-:Y:S05]  /*134b0*/  CALL.REL.NOINC `($_ZN7cutlass13device_kernelIN5flash19enable_sm80_to_sm89INS1_16FlashAttnBwdSm80INS1_25CollectiveMainloopBwdSm80ILi2ELi2EN4cute5tupleIJNS5_1CILi128EEES8_NS7_ILi64EEEEEENS_10bfloat16_tEfNS_4arch4Sm80ELb0ELb0ELb1ELb1ELb0ELb0ELb0ELb0ELi2ELi4ELi4ELi4ELb0EEENS1_21CollectiveEpilogueBwdISA_SB_SD_Li256ELb1ELb0ELi2EEENS1_19SingleTileSchedulerILb1ELb0ELb0ELi128EEEEEEEEEvNT_6ParamsE$_ZN4cute5tupleIJNS0_IJNS_1CILi8EEENS1_ILi2EEES3_S3_S2_S3_EEENS0_IJNS1_ILi1EEEiiiNS1_ILi72EEENS1_ILi512EEEEEEEEC2ERKS4_RKS8_) ;  /* 0xffff8cd000007944 */ /* 0x022fea0003c3ffff */
        /* <DEDUP_REMOVED lines=11> */
[----:B-1----:R-:W-:Y:S05]  /*13570*/  CALL.REL.NOINC `($_ZN7cutlass13device_kernelIN5flash19enable_sm80_to_sm89INS1_16FlashAttnBwdSm80INS1_25CollectiveMainloopBwdSm80ILi2ELi2EN4cute5tupleIJNS5_1CILi128EEES8_NS7_ILi64EEEEEENS_10bfloat16_tEfNS_4arch4Sm80ELb0ELb0ELb1ELb1ELb0ELb0ELb0ELb0ELi2ELi4ELi4ELi4ELb0EEENS1_21CollectiveEpilogueBwdISA_SB_SD_Li256ELb1ELb0ELi2EEENS1_19SingleTileSchedulerILb1ELb0ELb0ELi128EEEEEEEEEvNT_6ParamsE$_ZZN4cute6detail16composition_implINS_5tupleIJNS_1CILi8EEENS3_ILi2EEES5_S5_S4_S5_EEENS2_IJNS3_ILi1EEEiiiNS3_ILi72EEENS3_ILi512EEEEEENS2_IJNS2_IJS5_S5_S5_EEES5_NS3_ILi4EEEEEENS2_IJNS2_IJS7_S9_S4_EEENS3_ILi4096EEENS3_ILi16EEEEEEEEDaRKT_RKT0_RKT1_RKT2_ENKUlRKT_RKT0_E_clISB_SE_EEDaSW_SZ_) ;  /* 0xffffb8b000007944 */ /* 0x002fea0003c3ffff */
[----:B------:R-:W-:Y:S01]  /*13580*/  IMAD.MOV.U32 R4, RZ, RZ, R45 ;  /* 0x000000ffff047224 */ /* 0x000fe200078e002d */
[----:B------:R-:W-:Y:S01]  /*13590*/  MOV R2, R12 ;  /* 0x0000000c00027202 */ /* 0x000fe20000000f00 */
[----:B------:R-:W-:Y:S01]  /*135a0*/  IMAD.MOV.U32 R5, RZ, RZ, R44 ;  /* 0x000000ffff057224 */ /* 0x000fe200078e002c */
[----:B------:R-:W-:Y:S02]  /*135b0*/  MOV R3, R7 ;  /* 0x0000000700037202 */ /* 0x000fe40000000f00 */
[----:B------:R-:W-:Y:S02]  /*135c0*/  MOV R60, 0x135e0 ;  /* 0x000135e0003c7802 */ /* 0x000fe40000000f00 */
[----:B-1---5:R-:W-:Y:S05]  /*135d0*/  CALL.REL.NOINC `($_ZN7cutlass13device_kernelIN5flash19enable_sm80_to_sm89INS1_16FlashAttnBwdSm80INS1_25CollectiveMainloopBwdSm80ILi2ELi2EN4cute5tupleIJNS5_1CILi128EEES8_NS7_ILi64EEEEEENS_10bfloat16_tEfNS_4arch4Sm80ELb0ELb0ELb1ELb1ELb0ELb0ELb0ELb0ELi2ELi4ELi4ELi4ELb0EEENS1_21CollectiveEpilogueBwdISA_SB_SD_Li256ELb1ELb0ELi2EEENS1_19SingleTileSchedulerILb1ELb0ELb0ELi128EEEEEEEEEvNT_6ParamsE$_ZZN4cute6detail16composition_implINS_5tupleIJNS_1CILi8EEENS3_ILi2EEES5_S5_S4_S5_EEENS2_IJNS3_ILi1EEEiiiNS3_ILi72EEENS3_ILi512EEEEEENS2_IJNS2_IJS5_S5_S5_EEES5_NS3_ILi4EEEEEENS2_IJNS2_IJS7_S9_S4_EEENS3_ILi4096EEENS3_ILi16EEEEEEEEDaRKT_RKT0_RKT1_RKT2_ENKUlRKT_RKT0_E_clISC_SG_EEDaSW_SZ_) ;  /* 0xffffb96000007944 */ /* 0x022fea0003c3ffff */
[----:B-----5:R2:W-:Y:S01]  /*135e0*/  STL.64 [R1+0x770], R2 ;  /* 0x0007700201007387 */ /* 0x0205e20000100a00 */
[----:B------:R-:W-:-:S03]  /*135f0*/  MOV R4, 0x13610 ;  /* 0x0001361000047802 */ /* 0x000fc60000000f00 */
[----:B-12---:R-:W-:Y:S05]  /*13600*/  CALL.REL.NOINC `($_ZN7cutlass13device_kernelIN5flash19enable_sm80_to_sm89INS1_16FlashAttnBwdSm80INS1_25CollectiveMainloopBwdSm80ILi2ELi2EN4cute5tupleIJNS5_1CILi128EEES8_NS7_ILi64EEEEEENS_10bfloat16_tEfNS_4arch4Sm80ELb0ELb0ELb1ELb1ELb0ELb0ELb0ELb0ELi2ELi4ELi4ELi4ELb0EEENS1_21CollectiveEpilogueBwdISA_SB_SD_Li256ELb1ELb0ELi2EEENS1_19SingleTileSchedulerILb1ELb0ELb0ELi128EEEEEEEEEvNT_6ParamsE$_ZN4cute3eso3ESOILb0ELb0EJNS_5tupleIJNS_1CILi1EEENS3_ILi512EEEiEEENS3_ILi4096EEENS2_IJiiEEEEEC2ERKS6_RKS7_RKS8_) ;  /* 0xffff3b3000007944 */ /* 0x006fea0003c3ffff */
[----:B------:R2:W5:Y:S04]  /*13610*/  LDL R5, [R1+0x760] ;  /* 0x0007600001057983 */ /* 0x0005680000100800 */
[----:B-1----:R2:W5:Y:S01]  /*13620*/  LDL.64 R2, [R1+0x758] ;  /* 0x0007580001027983 */ /* 0x0025620000100a00 */
[----:B------:R-:W-:-:S03]  /*13630*/  MOV R6, 0x13650 ;  /* 0x0001365000067802 */ /* 0x000fc60000000f00 */
[----:B--2--5:R-:W-:Y:S05]  /*13640*/  CALL.REL.NOINC `($_ZN7cutlass13device_kernelIN5flash19enable_sm80_to_sm89INS1_16FlashAttnBwdSm80INS1_25CollectiveMainloopBwdSm80ILi2ELi2EN4cute5tupleIJNS5_1CILi128EEES8_NS7_ILi64EEEEEENS_10bfloat16_tEfNS_4arch4Sm80ELb0ELb0ELb1ELb1ELb0ELb0ELb0ELb0ELi2ELi4ELi4ELi4ELb0EEENS1_21CollectiveEpilogueBwdISA_SB_SD_Li256ELb1ELb0ELi2EEENS1_19SingleTileSchedulerILb1ELb0ELb0ELi128EEEEEEEEEvNT_6ParamsE$_ZN4cute5tupleIJNS0_IJNS0_IJNS_1CILi2EEES2_S2_EEES2_NS0_IJS2_S2_EEEEEENS0_IJNS0_IJNS1_ILi1EEENS1_ILi512EEEiEEENS1_ILi4096EEENS0_IJiiEEEEEEEEC2ERKS5_RKSB_) ;  /* 0xffff860000007944 */ /* 0x024fea0003c3ffff */
[----:B------:R1:W5:Y:S04]  /*13650*/  LDL R4, [R1+0x760] ;  /* 0x0007600001047983 */ /* 0x0003680000100800 */
[----:B------:R1:W5:Y:S01]  /*13660*/  LDL.64 R2, [R1+0x758] ;  /* 0x0007580001027983 */ /* 0x0003620000100a00 */
[----:B------:R-:W-:Y:S01]  /*13670*/  LEA.HI R6, R13, R13, RZ, 0x1d ;  /* 0x0000000d0d067211 */ /* 0x000fe200078fe8ff */
[----:B------:R-:W-:-:S04]  /*13680*/  IMAD.MOV.U32 R5, RZ, RZ, R48 ;  /* 0x000000ffff057224 */ /* 0x000fc800078e0030 */
[----:B------:R-:W-:Y:S01]  /*13690*/  IMAD.U32 R8, R11, 0x2, R6 ;  /* 0x000000020b087824 */ /* 0x000fe200078e0006 */
[----:B------:R-:W-:-:S04]  /*136a0*/  MOV R6, 0x136d0 ;  /* 0x000136d000067802 */ /* 0x000fc80000000f00 */
[----:B------:R1:W-:Y:S03]  /*136b0*/  STL [R1+0x11e4], R8 ;  /* 0x0011e40801007387 */ /* 0x0003e60000100800 */
[----:B-1---5:R-:W-:Y:S05]  /*136c0*/  CALL.REL.NOINC `($_ZN7cutlass13device_kernelIN5flash19enable_sm80_to_sm89INS1_16FlashAttnBwdSm80INS1_25CollectiveMainloopBwdSm80ILi2ELi2EN4cute5tupleIJNS5_1CILi128EEES8_NS7_ILi64EEEEEENS_10bfloat16_tEfNS_4arch4Sm80ELb0ELb0ELb1ELb1ELb0ELb0ELb0ELb0ELi2ELi4ELi4ELi4ELb0EEENS1_21CollectiveEpilogueBwdISA_SB_SD_Li256ELb1ELb0ELi2EEENS1_19SingleTileSchedulerILb1ELb0ELb0ELi128EEEEEEEEEvNT_6ParamsE$_ZN4cute3eso3ESOILb0ELb0EJNS_6LayoutINS_5tupleIJNS3_IJNS_1CILi2EEES5_S5_EEES5_NS3_IJS5_S5_EEEEEENS3_IJNS3_IJNS4_ILi1EEENS4_ILi512EEEiEEENS4_ILi4096EEENS3_IJiiEEEEEEEEjEEC2ERKSF_RKj) ;  /* 0xffff41b000007944 */ /* 0x022fea0003c3ffff */
[----:B------:R-:W2:Y:S04]  /*136d0*/  LDL.64 R58, [R1+0x760] ;  /* 0x00076000013a7983 */ /* 0x000ea80000100a00 */
[----:B-1----:R1:W5:Y:S01]  /*136e0*/  LDL.64 R4, [R1+0x758] ;  /* 0x0007580001047983 */ /* 0x0023620000100a00 */
[----:B------:R-:W-:Y:S02]  /*136f0*/  MOV R9, R23 ;  /* 0x0000001700097202 */ /* 0x000fe40000000f00 */
[----:B------:R-:W-:Y:S01]  /*13700*/  MOV R8, 0x13730 ;  /* 0x0001373000087802 */ /* 0x000fe20000000f00 */
[----:B--2---:R-:W-:-:S04]  /*13710*/  IMAD.WIDE.U32 R2, R59, 0x2, R56 ;  /* 0x000000023b027825 */ /* 0x004fc800078e0038 */
[----:B-1---5:R-:W-:Y:S05]  /*13720*/  CALL.REL.NOINC `($_ZN7cutlass13device_kernelIN5flash19enable_sm80_to_sm89INS1_16FlashAttnBwdSm80INS1_25CollectiveMainloopBwdSm80ILi2ELi2EN4cute5tupleIJNS5_1CILi128EEES8_NS7_ILi64EEEEEENS_10bfloat16_tEfNS_4arch4Sm80ELb0ELb0ELb1ELb1ELb0ELb0ELb0ELb0ELi2ELi4ELi4ELi4ELb0EEENS1_21CollectiveEpilogueBwdISA_SB_SD_Li256ELb1ELb0ELi2EEENS1_19SingleTileSchedulerILb1ELb0ELb0ELi128EEEEEEEEEvNT_6ParamsE$_ZN4cute8smem_ptrIPN7cutlass10bfloat16_tEECI1NS_12iter_adaptorIS3_S4_EEES3_) ;  /* 0xffff8d8000007944 */ /* 0x022fea0003c3ffff */
[----:B------:R-:W2:Y:S01]  /*13730*/  LDL.64 R8, [R1+0x758] ;  /* 0x0007580001087983 */ /* 0x000ea20000100a00 */
[----:B------:R-:W-:Y:S01]  /*13740*/  IMAD.MOV.U32 R60, RZ, RZ, R58 ;  /* 0x000000ffff3c7224 */ /* 0x000fe200078e003a */
[----:B-1----:R-:W-:Y:S01]  /*13750*/  MOV R2, R4 ;  /* 0x0000000400027202 */ /* 0x002fe20000000f00 */
[----:B------:R-:W-:Y:S01]  /*13760*/  IMAD.MOV.U32 R3, RZ, RZ, R5 ;  /* 0x000000ffff037224 */ /* 0x000fe200078e0005 */
[----:B------:R-:W-:Y:S01]  /*13770*/  MOV R6, 0x137a0 ;  /* 0x000137a000067802 */ /* 0x000fe20000000f00 */
[----:B--2---:R1:W-:Y:S04]  /*13780*/  STL.64 [R1+0x770], R8 ;  /* 0x0007700801007387 */ /* 0x0043e80000100a00 */
[----:B-1----:R-:W-:Y:S05]  /*13790*/  CALL.REL.NOINC `($_ZN7cutlass13device_kernelIN5flash19enable_sm80_to_sm89INS1_16FlashAttnBwdSm80INS1_25CollectiveMainloopBwdSm80ILi2ELi2EN4cute5tupleIJNS5_1CILi128EEES8_NS7_ILi64EEEEEENS_10bfloat16_tEfNS_4arch4Sm80ELb0ELb0ELb1ELb1ELb0ELb0ELb0ELb0ELi2ELi4ELi4ELi4ELb0EEENS1_21CollectiveEpilogueBwdISA_SB_SD_Li256ELb1ELb0ELi2EEENS1_19SingleTileSchedulerILb1ELb0ELb0ELi128EEEEEEEEEvNT_6ParamsE$_ZN4cute3eso3ESOILb0ELb0EJNS_6LayoutINS_5tupleIJNS3_IJNS_1CILi2EEES5_S5_EEES5_NS3_IJS5_S5_EEEEEENS3_IJNS3_IJNS4_ILi1EEENS4_ILi512EEEiEEENS4_ILi4096EEENS3_IJiiEEEEEEEENS_10ViewEngineINS_8smem_ptrIPN7cutlass10bfloat16_tEEEEEEEC2ERKSF_RKSM_) ;  /* 0xffff405000007944 */ /* 0x002fea0003c3ffff */
[----:B-1----:R1:W5:Y:S04]  /*137a0*/  LDL R5, [R1+0x75c] ;  /* 0x00075c0001057983 */ /* 0x0023680000100800 */
[----:B------:R1:W5:Y:S01]  /*137b0*/  LDL R3, [R1+0x760] ;  /* 0x0007600001037983 */ /* 0x0003620000100800 */
[----:B------:R-:W-:-:S03]  /*137c0*/  MOV R4, 0x137e0 ;  /* 0x000137e000047802 */ /* 0x000fc60000000f00 */
[----:B-1---5:R-:W-:Y:S05]  /*137d0*/  CALL.REL.NOINC `($_ZN7cutlass13device_kernelIN5flash19enable_sm80_to_sm89INS1_16FlashAttnBwdSm80INS1_25CollectiveMainloopBwdSm80ILi2ELi2EN4cute5tupleIJNS5_1CILi128EEES8_NS7_ILi64EEEEEENS_10bfloat16_tEfNS_4arch4Sm80ELb0ELb0ELb1ELb1ELb0ELb0ELb0ELb0ELi2ELi4ELi4ELi4ELb0EEENS1_21CollectiveEpilogueBwdISA_SB_SD_Li256ELb1ELb0ELi2EEENS1_19SingleTileSchedulerILb1ELb0ELb0ELi128EEEEEEEEEvNT_6ParamsE$_ZZN4cute4takeILi1ELi3ENS_5tupleIJNS1_IJNS_1CILi1EEENS2_ILi512EEEiEEENS2_ILi4096EEENS1_IJiiEEEEEEEEDaRKT1_ENKUlDpRKT_E_clIJS6_S7_EEEDaSF_) ;  /* 0xffffa33000007944 */ /* 0x022fea0003c3ffff */
[----:B------:R-:W-:Y:S02]  /*137e0*/  MOV R4, 0x13800 ;  /* 0x0001380000047802 */ /* 0x000fe40000000f00 */
[----:B-1---5:R-:W-:Y:S05]  /*137f0*/  CALL.REL.NOINC `($_ZN7cutlass13device_kernelIN5flash19enable_sm80_to_sm89INS1_16FlashAttnBwdSm80INS1_25CollectiveMainloopBwdSm80ILi2ELi2EN4cute5tupleIJNS5_1CILi128EEES8_NS7_ILi64EEEEEENS_10bfloat16_tEfNS_4arch4Sm80ELb0ELb0ELb1ELb1ELb0ELb0ELb0ELb0ELi2ELi4ELi4ELi4ELb0EEENS1_21CollectiveEpilogueBwdISA_SB_SD_Li256ELb1ELb0ELi2EEENS1_19SingleTileSchedulerILb1ELb0ELb0ELi128EEEEEEEEEvNT_6ParamsE$_ZZN4cute16flatten_to_tupleINS_5tupleIJNS_1CILi4096EEENS1_IJiiEEEEEEEEDaRKT_ENKUlRKT_E_clIS4_EEDaSB_) ;  /* 0xffffa06000007944 */ /* 0x022fea0003c3ffff */
[----:B------:R1:W-:Y:S01]  /*13800*/  STL.64 [R1+0x758], R2 ;  /* 0x0007580201007387 */ /* 0x0003e20000100a00 */
[----:B------:R-:W-:-:S02]  /*13810*/  MOV R56, R23 ;  /* 0x0000001700387202 */ /* 0x000fc40000000f00 */
[----:B------:R-:W-:Y:S02]  /*13820*/  MOV R4, 0x13840 ;  /* 0x0001384000047802 */ /* 0x000fe40000000f00 */
[----:B-1----:R-:W-:Y:S05]  /*13830*/  CALL.REL.NOINC `($_ZN7cutlass13device_kernelIN5flash19enable_sm80_to_sm89INS1_16FlashAttnBwdSm80INS1_25CollectiveMainloopBwdSm80ILi2ELi2EN4cute5tupleIJNS5_1CILi128EEES8_NS7_ILi64EEEEEENS_10bfloat16_tEfNS_4arch4Sm80ELb0ELb0ELb1ELb1ELb0ELb0ELb0ELb0ELi2ELi4ELi4ELi4ELb0EEENS1_21CollectiveEpilogueBwdISA_SB_SD_Li256ELb1ELb0ELi2EEENS1_19SingleTileSchedulerILb1ELb0ELb0ELi128EEEEEEEEEvNT_6ParamsE$_ZZN4cute12filter_tupleINS_5tupleIJNS_1CILi4096EEENS1_IJiiEEEEEEZNS_16flatten_to_tupleIS5_EEDaRKT_EUlRKT_E_EEDaS9_OT0_ENKUlDpSC_E_clIJNS1_IJS3_EEES4_EEEDaSG_) ;  /* 0xffff96d000007944 */ /* 0x002fea0003c3ffff */
        /* <DEDUP_REMOVED lines=14> */
[----:B--2--5:R-:W-:Y:S05]  /*13920*/  CALL.REL.NOINC `($_ZN7cutlass13device_kernelIN5flash19enable_sm80_to_sm89INS1_16FlashAttnBwdSm80INS1_25CollectiveMainloopBwdSm80ILi2ELi2EN4cute5tupleIJNS5_1CILi128EEES8_NS7_ILi64EEEEEENS_10bfloat16_tEfNS_4arch4Sm80ELb0ELb0ELb1ELb1ELb0ELb0ELb0ELb0ELi2ELi4ELi4ELi4ELb0EEENS1_21CollectiveEpilogueBwdISA_SB_SD_Li256ELb1ELb0ELi2EEENS1_19SingleTileSchedulerILb1ELb0ELb0ELi128EEEEEEEEEvNT_6ParamsE$_ZN4cute3eso3ESOILb1ELb0EJNS_14ComposedLayoutINS_7SwizzleILi3ELi3ELi3EEENS_1CILi0EEENS_6LayoutINS_5tupleIJNS8_IJNS8_IJNS5_ILi4EEENS5_ILi8EEEEEENS8_IJNS5_ILi2EEENS5_ILi1EEEEEEEEENS8_IJNS8_IJSC_SC_EEENS8_IJSA_S9_EEEEEEEEENS8_IJNS8_IJNS8_IJSC_NS5_ILi64EEEEEENS8_IJNS5_ILi512EEES6_EEEEEENS8_IJNS8_IJSD_SA_EEENS8_IJNS5_ILi1024EEENS5_ILi16EEEEEEEEEEEEEEEENS_10ViewEngineINS_8smem_ptrIPN7cutlass10bfloat16_tEEEEEEEC2ERKSW_RKS13_) ;  /* 0xffff505000007944 */ /* 0x024fea0003c3ffff */
        /* <DEDUP_REMOVED lines=29> */
[----:B-12--5:R-:W-:Y:S05]  /*13b00*/  CALL.REL.NOINC `($_ZN7cutlass13device_kernelIN5flash19enable_sm80_to_sm89INS1_16FlashAttnBwdSm80INS1_25CollectiveMainloopBwdSm80ILi2ELi2EN4cute5tupleIJNS5_1CILi128EEES8_NS7_ILi64EEEEEENS_10bfloat16_tEfNS_4arch4Sm80ELb0ELb0ELb1ELb1ELb0ELb0ELb0ELb0ELi2ELi4ELi4ELi4ELb0EEENS1_21CollectiveEpilogueBwdISA_SB_SD_Li256ELb1ELb0ELi2EEENS1_19SingleTileSchedulerILb1ELb0ELb0ELi128EEEEEEEEEvNT_6ParamsE$_ZZN4cute7idx2crdINS_5tupleIJiiNS_1CILi0EEEEEENS1_IJNS1_IJNS2_ILi4EEENS2_ILi8EEEEEENS2_ILi2EEENS2_ILi1EEEEEEEEDaRKT_RKT0_ENKUlRKT_RKT0_E_clIiS7_EEDaSJ_SM_) ;  /* 0xffffc98000007944 */ /* 0x026fea0003c3ffff */
[----:B------:R-:W-:Y:S02]  /*13b10*/  MOV R2, 0x13b30 ;  /* 0x00013b3000027802 */ /* 0x000fe40000000f00 */
[----:B-1----:R-:W-:Y:S05]  /*13b20*/  CALL.REL.NOINC `($_ZN7cutlass13device_kernelIN5flash19enable_sm80_to_sm89INS1_16FlashAttnBwdSm80INS1_25CollectiveMainloopBwdSm80ILi2ELi2EN4cute5tupleIJNS5_1CILi128EEES8_NS7_ILi64EEEEEENS_10bfloat16_tEfNS_4arch4Sm80ELb0ELb0ELb1ELb1ELb0ELb0ELb0ELb0ELi2ELi4ELi4ELi4ELb0EEENS1_21CollectiveEpilogueBwdISA_SB_SD_Li256ELb1ELb0ELi2EEENS1_19SingleTileSchedulerILb1ELb0ELb0ELi128EEEEEEEEEvNT_6ParamsE$_ZZN4cute7idx2crdINS_5tupleIJiiNS_1CILi0EEEEEENS1_IJNS1_IJNS2_ILi4EEENS2_ILi8EEEEEENS2_ILi2EEENS2_ILi1EEEEEEEEDaRKT_RKT0_ENKUlRKT_RKT0_E_clIiS8_EEDaSJ_SM_) ;  /* 0xffffcd8000007944 */ /* 0x002fea0003c3ffff */
[----:B------:R1:W-:Y:S01]  /*13b30*/  STL [R1+0x758], R6 ;  /* 0x0007580601007387 */ /* 0x0003e20000100800 */
[----:B------:R-:W-:-:S02]  /*13b40*/  MOV R2, R23 ;  /* 0x0000001700027202 */ /* 0x000fc40000000f00 */
[----:B------:R-:W-:Y:S02]  /*13b50*/  MOV R70, 0x13b70 ;  /* 0x00013b7000467802 */ /* 0x000fe40000000f00 */
[----:B-1----:R-:W-:Y:S05]  /*13b60*/  CALL.REL.NOINC `($_ZN7cutlass13device_kernelIN5flash19enable_sm80_to_sm89INS1_16FlashAttnBwdSm80INS1_25CollectiveMainloopBwdSm80ILi2ELi2EN4cute5tupleIJNS5_1CILi128EEES8_NS7_ILi64EEEEEENS_10bfloat16_tEfNS_4arch4Sm80ELb0ELb0ELb1ELb1ELb0ELb0ELb0ELb0ELi2ELi4ELi4ELi4ELb0EEENS1_21CollectiveEpilogueBwdISA_SB_SD_Li256ELb1ELb0ELi2EEENS1_19SingleTileSchedulerILb1ELb0ELb0ELi128EEEEEEEEEvNT_6ParamsE$_ZZN4cute9transformINS_5tupleIJiiNS_1CILi0EEEEEENS1_IJNS1_IJNS2_ILi4EEENS2_ILi8EEEEEENS2_ILi2EEENS2_ILi1EEEEEEZNS_7idx2crdIS4_SA_EEDaRKT_RKT0_EUlRKT_RKT0_E_EEDaSE_SH_OT1_ENKUlDpSK_E_clIJNS1_IJiiEEEiS3_EEEDaSR_) ;  /* 0xffffd49000007944 */ /* 0x002fea0003c3ffff */
[----:B------:R-:W-:Y:S02]  /*13b70*/  MOV R6, 0x13b90 ;  /* 0x00013b9000067802 */ /* 0x000fe40000000f00 */
[----:B--2--5:R-:W-:Y:S05]  /*13b80*/  CALL.REL.NOINC `($_ZN7cutlass13device_kernelIN5flash19enable_sm80_to_sm89INS1_16FlashAttnBwdSm80INS1_25CollectiveMainloopBwdSm80ILi2ELi2EN4cute5tupleIJNS5_1CILi128EEES8_NS7_ILi64EEEEEENS_10bfloat16_tEfNS_4arch4Sm80ELb0ELb0ELb1ELb1ELb0ELb0ELb0ELb0ELi2ELi4ELi4ELi4ELb0EEENS1_21CollectiveEpilogueBwdISA_SB_SD_Li256ELb1ELb0ELi2EEENS1_19SingleTileSchedulerILb1ELb0ELb0ELi128EEEEEEEEEvNT_6ParamsE$_ZZN4cute13to_mixed_bitsINS_5tupleIJNS1_IJNS_1CILi4EEENS2_ILi8EEEEEENS2_ILi2EEENS2_ILi1EEEEEENS1_IJNS1_IJNS2_ILi0EEENS2_ILi64EEEEEES9_S9_EEENS1_IJNS1_IJiiEEEiS9_EEEEEDaRKT_RKT0_RKT1_ENKUlRKT_RKT0_RKT1_E_clIS5_SB_SD_EEDaSQ_ST_SW_) ;  /* 0xffff955000007944 */ /* 0x024fea0003c3ffff */
[----:B------:R-:W-:Y:S02]  /*13b90*/  MOV R2, 0x13bb0 ;  /* 0x00013bb000027802 */ /* 0x000fe40000000f00 */
[----:B------:R-:W-:Y:S05]  /*13ba0*/  CALL.REL.NOINC `($_ZN7cutlass13device_kernelIN5flash19enable_sm80_to_sm89INS1_16FlashAttnBwdSm80INS1_25CollectiveMainloopBwdSm80ILi2ELi2EN4cute5tupleIJNS5_1CILi128EEES8_NS7_ILi64EEEEEENS_10bfloat16_tEfNS_4arch4Sm80ELb0ELb0ELb1ELb1ELb0ELb0ELb0ELb0ELi2ELi4ELi4ELi4ELb0EEENS1_21CollectiveEpilogueBwdISA_SB_SD_Li256ELb1ELb0ELi2EEENS1_19SingleTileSchedulerILb1ELb0ELb0ELi128EEEEEEEEEvNT_6ParamsE$_ZZN4cute13to_mixed_bitsINS_5tupleIJNS1_IJNS_1CILi4EEENS2_ILi8EEEEEENS2_ILi2EEENS2_ILi1EEEEEENS1_IJNS1_IJNS2_ILi0EEENS2_ILi64EEEEEES9_S9_EEENS1_IJNS1_IJiiEEEiS9_EEEEEDaRKT_RKT0_RKT1_ENKUlDpRKT_E_clIJNS_9MixedBitsILj0ELj448EEENS2_ILj0EEESW_EEEDaSR_) ;  /* 0xffff950000007944 */ /* 0x000fea0003c3ffff */
        /* <DEDUP_REMOVED lines=52> */
[----:B------:R-:W-:Y:S01]  /*13ef0*/  IMAD.MOV.U32 R8, RZ, RZ, R2 ;  /* 0x000000ffff087224 */ /* 0x000fe200078e0002 */
[----:B------:R-:W-:Y:S01]  /*13f00*/  MOV R2, R22 ;  /* 0x0000001600027202 */ /* 0x000fe20000000f00 */
[----:B------:R-:W-:Y:S01]  /*13f10*/  IMAD.MOV.U32 R10, RZ, RZ, R50 ;  /* 0x000000ffff0a7224 */ /* 0x000fe200078e0032 */
[----:B------:R-:W-:-:S02]  /*13f20*/  MOV R9, R42 ;  /* 0x0000002a00097202 */ /* 0x000fc40000000f00 */
[----:B------:R-:W-:Y:S01]  /*13f30*/  MOV R6, 0x13f60 ;  /* 0x00013f6000067802 */ /* 0x000fe20000000f00 */
[----:B--2---:R1:W-:Y:S04]  /*13f40*/  STL.64 [R1+0x788], R4 ;  /* 0x0007880401007387 */ /* 0x0043e80000100a00 */
[----:B-1----:R-:W-:Y:S05]  /*13f50*/  CALL.REL.NOINC `($_ZN7cutlass13device_kernelIN5flash19enable_sm80_to_sm89INS1_16FlashAttnBwdSm80INS1_25CollectiveMainloopBwdSm80ILi2ELi2EN4cute5tupleIJNS5_1CILi128EEES8_NS7_ILi64EEEEEENS_10bfloat16_tEfNS_4arch4Sm80ELb0ELb0ELb1ELb1ELb0ELb0ELb0ELb0ELi2ELi4ELi4ELi4ELb0EEENS1_21CollectiveEpilogueBwdISA_SB_SD_Li256ELb1ELb0ELi2EEENS1_19SingleTileSchedulerILb1ELb0ELb0ELi128EEEEEEEEEvNT_6ParamsE$_ZN4cute3eso3ESOILb0ELb0EJiiiNS_1CILi72EEENS2_ILi512EEEEEC2ERKiS7_S7_RKS3_RKS4_) ;  /* 0xffff43c000007944 */ /* 0x002fea0003c3ffff */
        /* <DEDUP_REMOVED lines=23> */
[----:B-1----:R-:W-:Y:S05]  /*140d0*/  CALL.REL.NOINC `($_ZN7cutlass13device_kernelIN5flash19enable_sm80_to_sm89INS1_16FlashAttnBwdSm80INS1_25CollectiveMainloopBwdSm80ILi2ELi2EN4cute5tupleIJNS5_1CILi128EEES8_NS7_ILi64EEEEEENS_10bfloat16_tEfNS_4arch4Sm80ELb0ELb0ELb1ELb1ELb0ELb0ELb0ELb0ELi2ELi4ELi4ELi4ELb0EEENS1_21CollectiveEpilogueBwdISA_SB_SD_Li256ELb1ELb0ELi2EEENS1_19SingleTileSchedulerILb1ELb0ELb0ELi128EEEEEEEEEvNT_6ParamsE$_ZZN4cute6detail16composition_implINS_5tupleIJNS_1CILi8EEENS3_ILi2EEES5_S5_S4_S5_EEENS2_IJNS3_ILi1EEEiiiNS3_ILi72EEENS3_ILi512EEEEEENS2_IJNS2_IJS5_S5_EEES4_NS3_ILi4EEEEEENS2_IJNS2_IJS7_S4_EEENS3_ILi1024EEENS3_ILi16EEEEEEEEDaRKT_RKT0_RKT1_RKT2_ENKUlRKT_RKT0_E_clISB_SE_EEDaSW_SZ_) ;  /* 0xffffa86000007944 */ /* 0x002fea0003c3ffff */
[----:B------:R-:W-:Y:S01]  /*140e0*/  IMAD.MOV.U32 R2, RZ, RZ, R45 ;  /* 0x000000ffff027224 */ /* 0x000fe200078e002d */
[----:B------:R-:W-:Y:S01]  /*140f0*/  MOV R45, R44 ;  /* 0x0000002c002d7202 */ /* 0x000fe20000000f00 */
[----:B------:R-:W-:Y:S01]  /*14100*/  IMAD.MOV.U32 R4, RZ, RZ, R12 ;  /* 0x000000ffff047224 */ /* 0x000fe200078e000c */
[----:B------:R-:W-:Y:S02]  /*14110*/  MOV R44, 0x14130 ;  /* 0x00014130002c7802 */ /* 0x000fe40000000f00 */
[----:B-1---5:R-:W-:Y:S05]  /*14120*/  CALL.REL.NOINC `($_ZN7cutlass13device_kernelIN5flash19enable_sm80_to_sm89INS1_16FlashAttnBwdSm80INS1_25CollectiveMainloopBwdSm80ILi2ELi2EN4cute5tupleIJNS5_1CILi128EEES8_NS7_ILi64EEEEEENS_10bfloat16_tEfNS_4arch4Sm80ELb0ELb0ELb1ELb1ELb0ELb0ELb0ELb0ELi2ELi4ELi4ELi4ELb0EEENS1_21CollectiveEpilogueBwdISA_SB_SD_Li256ELb1ELb0ELi2EEENS1_19SingleTileSchedulerILb1ELb0ELb0ELi128EEEEEEEEEvNT_6ParamsE$_ZZN4cute6detail16composition_implINS_5tupleIJNS_1CILi8EEENS3_ILi2EEES5_S5_S4_S5_EEENS2_IJNS3_ILi1EEEiiiNS3_ILi72EEENS3_ILi512EEEEEENS2_IJNS2_IJS5_S5_EEES4_NS3_ILi4EEEEEENS2_IJNS2_IJS7_S4_EEENS3_ILi1024EEENS3_ILi16EEEEEEEEDaRKT_RKT0_RKT1_RKT2_ENKUlRKT_RKT0_E_clISC_SG_EEDaSW_SZ_) ;  /* 0xffffa8f000007944 */ /* 0x022fea0003c3ffff */
[----:B-----5:R2:W-:Y:S01]  /*14130*/  STL.64 [R1+0x770], R2 ;  /* 0x0007700201007387 */ /* 0x0205e20000100a00 */
[----:B------:R-:W-:-:S03]  /*14140*/  MOV R4, 0x14160 ;  /* 0x0001416000047802 */ /* 0x000fc60000000f00 */
[----:B-12---:R-:W-:Y:S05]  /*14150*/  CALL.REL.NOINC `($_ZN7cutlass13device_kernelIN5flash19enable_sm80_to_sm89INS1_16FlashAttnBwdSm80INS1_25CollectiveMainloopBwdSm80ILi2ELi2EN4cute5tupleIJNS5_1CILi128EEES8_NS7_ILi64EEEEEENS_10bfloat16_tEfNS_4arch4Sm80ELb0ELb0ELb1ELb1ELb0ELb0ELb0ELb0ELi2ELi4ELi4ELi4ELb0EEENS1_21CollectiveEpilogueBwdISA_SB_SD_Li256ELb1ELb0ELi2EEENS1_19SingleTileSchedulerILb1ELb0ELb0ELi128EEEEEEEEEvNT_6ParamsE$_ZN4cute3eso3ESOILb0ELb0EJNS_5tupleIJNS_1CILi1EEEiEEENS3_ILi1024EEENS2_IJiiEEEEEC2ERKS5_RKS6_RKS7_) ;  /* 0xffff307000007944 */ /* 0x006fea0003c3ffff */
[----:B------:R2:W5:Y:S04]  /*14160*/  LDL R5, [R1+0x760] ;  /* 0x0007600001057983 */ /* 0x0005680000100800 */
[----:B-1----:R2:W5:Y:S01]  /*14170*/  LDL.64 R2, [R1+0x758] ;  /* 0x0007580001027983 */ /* 0x0025620000100a00 */
[----:B------:R-:W-:-:S03]  /*14180*/  MOV R6, 0x141a0 ;  /* 0x000141a000067802 */ /* 0x000fc60000000f00 */
[----:B--2--5:R-:W-:Y:S05]  /*14190*/  CALL.REL.NOINC `($_ZN7cutlass13device_kernelIN5flash19enable_sm80_to_sm89INS1_16FlashAttnBwdSm80INS1_25CollectiveMainloopBwdSm80ILi2ELi2EN4cute5tupleIJNS5_1CILi128EEES8_NS7_ILi64EEEEEENS_10bfloat16_tEfNS_4arch4Sm80ELb0ELb0ELb1ELb1ELb0ELb0ELb0ELb0ELi2ELi4ELi4ELi4ELb0EEENS1_21CollectiveEpilogueBwdISA_SB_SD_Li256ELb1ELb0ELi2EEENS1_19SingleTileSchedulerILb1ELb0ELb0ELi128EEEEEEEEEvNT_6ParamsE$_ZN4cute5tupleIJNS0_IJNS0_IJNS_1CILi2EEES2_EEENS1_ILi8EEES3_EEENS0_IJNS0_IJNS1_ILi1EEEiEEENS1_ILi1024EEENS0_IJiiEEEEEEEEC2ERKS5_RKSA_) ;  /* 0xffff799000007944 */ /* 0x024fea0003c3ffff */
[----:B-1----:R1:W5:Y:S04]  /*141a0*/  LDL R4, [R1+0x760] ;  /* 0x0007600001047983 */ /* 0x0023680000100800 */
[----:B------:R1:W5:Y:S01]  /*141b0*/  LDL.64 R2, [R1+0x758] ;  /* 0x0007580001027983 */ /* 0x0003620000100a00 */
[----:B------:R-:W-:Y:S01]  /*141c0*/  LEA.HI R6, R13, R13, RZ, 0x1d ;  /* 0x0000000d0d067211 */ /* 0x000fe200078fe8ff */
[----:B------:R-:W-:-:S04]  /*141d0*/  IMAD.MOV.U32 R12, RZ, RZ, R48 ;  /* 0x000000ffff0c7224 */ /* 0x000fc800078e0030 */
[----:B------:R-:W-:Y:S01]  /*141e0*/  IMAD.U32 R8, R11, 0x2, R6 ;  /* 0x000000020b087824 */ /* 0x000fe200078e0006 */
[----:B------:R-:W-:-:S04]  /*141f0*/  MOV R6, 0x14220 ;  /* 0x0001422000067802 */ /* 0x000fc80000000f00 */
[----:B------:R1:W-:Y:S03]  /*14200*/  STL [R1+0x11e4], R8 ;  /* 0x0011e40801007387 */ /* 0x0003e60000100800 */
[----:B-1---5:R-:W-:Y:S05]  /*14210*/  CALL.REL.NOINC `($_ZN7cutlass13device_kernelIN5flash19enable_sm80_to_sm89INS1_16FlashAttnBwdSm80INS1_25CollectiveMainloopBwdSm80ILi2ELi2EN4cute5tupleIJNS5_1CILi128EEES8_NS7_ILi64EEEEEENS_10bfloat16_tEfNS_4arch4Sm80ELb0ELb0ELb1ELb1ELb0ELb0ELb0ELb0ELi2ELi4ELi4ELi4ELb0EEENS1_21CollectiveEpilogueBwdISA_SB_SD_Li256ELb1ELb0ELi2EEENS1_19SingleTileSchedulerILb1ELb0ELb0ELi128EEEEEEEEEvNT_6ParamsE$_ZN4cute3eso3ESOILb0ELb0EJNS_6LayoutINS_5tupleIJNS3_IJNS_1CILi2EEES5_EEENS4_ILi8EEES6_EEENS3_IJNS3_IJNS4_ILi1EEEiEEENS4_ILi1024EEENS3_IJiiEEEEEEEEjEEC2ERKSE_RKj) ;  /* 0xffff32d000007944 */ /* 0x022fea0003c3ffff */
[----:B------:R-:W2:Y:S04]  /*14220*/  LDL.64 R12, [R1+0x760] ;  /* 0x00076000010c7983 */ /* 0x000ea80000100a00 */
[----:B-1----:R1:W5:Y:S01]  /*14230*/  LDL.64 R4, [R1+0x758] ;  /* 0x0007580001047983 */ /* 0x0023620000100a00 */
[----:B------:R-:W-:Y:S02]  /*14240*/  MOV R9, R23 ;  /* 0x0000001700097202 */ /* 0x000fe40000000f00 */
[----:B------:R-:W-:Y:S01]  /*14250*/  MOV R8, 0x14280 ;  /* 0x0001428000087802 */ /* 0x000fe20000000f00 */
[----:B--2---:R-:W-:-:S04]  /*14260*/  IMAD.WIDE.U32 R2, R13, 0x2, R58 ;  /* 0x000000020d027825 */ /* 0x004fc800078e003a */
[----:B-1---5:R-:W-:Y:S05]  /*14270*/  CALL.REL.NOINC `($_ZN7cutlass13device_kernelIN5flash19enable_sm80_to_sm89INS1_16FlashAttnBwdSm80INS1_25CollectiveMainloopBwdSm80ILi2ELi2EN4cute5tupleIJNS5_1CILi128EEES8_NS7_ILi64EEEEEENS_10bfloat16_tEfNS_4arch4Sm80ELb0ELb0ELb1ELb1ELb0ELb0ELb0ELb0ELi2ELi4ELi4ELi4ELb0EEENS1_21CollectiveEpilogueBwdISA_SB_SD_Li256ELb1ELb0ELi2EEENS1_19SingleTileSchedulerILb1ELb0ELb0ELi128EEEEEEEEEvNT_6ParamsE$_ZN4cute8smem_ptrIPN7cutlass10bfloat16_tEECI1NS_12iter_adaptorIS3_S4_EEES3_) ;  /* 0xffff823000007944 */ /* 0x022fea0003c3ffff */
[----:B-1----:R-:W2:Y:S01]  /*14280*/  LDL.64 R2, [R1+0x758] ;  /* 0x0007580001027983 */ /* 0x002ea20000100a00 */
[----:B------:R-:W-:-:S03]  /*14290*/  MOV R6, 0x142c0 ;  /* 0x000142c000067802 */ /* 0x000fc60000000f00 */
[----:B--2---:R1:W-:Y:S04]  /*142a0*/  STL.64 [R1+0x770], R2 ;  /* 0x0007700201007387 */ /* 0x0043e80000100a00 */
[----:B-1----:R-:W-:Y:S05]  /*142b0*/  CALL.REL.NOINC `($_ZN7cutlass13device_kernelIN5flash19enable_sm80_to_sm89INS1_16FlashAttnBwdSm80INS1_25CollectiveMainloopBwdSm80ILi2ELi2EN4cute5tupleIJNS5_1CILi128EEES8_NS7_ILi64EEEEEENS_10bfloat16_tEfNS_4arch4Sm80ELb0ELb0ELb1ELb1ELb0ELb0ELb0ELb0ELi2ELi4ELi4ELi4ELb0EEENS1_21CollectiveEpilogueBwdISA_SB_SD_Li256ELb1ELb0ELi2EEENS1_19SingleTileSchedulerILb1ELb0ELb0ELi128EEEEEEEEEvNT_6ParamsE$_ZN4cute3eso3ESOILb0ELb0EJNS_6LayoutINS_5tupleIJNS3_IJNS_1CILi2EEES5_EEENS4_ILi8EEES6_EEENS3_IJNS3_IJNS4_ILi1EEEiEEENS4_ILi1024EEENS3_IJiiEEEEEEEENS_10ViewEngineINS_8smem_ptrIPN7cutlass10bfloat16_tEEEEEEEC2ERKSE_RKSL_) ;  /* 0xffff31b000007944 */ /* 0x002fea0003c3ffff */
[----:B-1----:R1:W5:Y:S04]  /*142c0*/  LDL R5, [R1+0x75c] ;  /* 0x00075c0001057983 */ /* 0x0023680000100800 */
[----:B------:R1:W5:Y:S01]  /*142d0*/  LDL R3, [R1+0x760] ;  /* 0x0007600001037983 */ /* 0x0003620000100800 */
[----:B------:R-:W-:-:S03]  /*142e0*/  MOV R4, 0x14300 ;  /* 0x0001430000047802 */ /* 0x000fc60000000f00 */
[----:B-1---5:R-:W-:Y:S05]  /*142f0*/  CALL.REL.NOINC `($_ZN7cutlass13device_kernelIN5flash19enable_sm80_to_sm89INS1_16FlashAttnBwdSm80INS1_25CollectiveMainloopBwdSm80ILi2ELi2EN4cute5tupleIJNS5_1CILi128EEES8_NS7_ILi64EEEEEENS_10bfloat16_tEfNS_4arch4Sm80ELb0ELb0ELb1ELb1ELb0ELb0ELb0ELb0ELi2ELi4ELi4ELi4ELb0EEENS1_21CollectiveEpilogueBwdISA_SB_SD_Li256ELb1ELb0ELi2EEENS1_19SingleTileSchedulerILb1ELb0ELb0ELi128EEEEEEEEEvNT_6ParamsE$_ZZN4cute4takeILi1ELi3ENS_5tupleIJNS1_IJNS_1CILi1EEEiEEENS2_ILi1024EEENS1_IJiiEEEEEEEEDaRKT1_ENKUlDpRKT_E_clIJS5_S6_EEEDaSE_) ;  /* 0xffff988000007944 */ /* 0x022fea0003c3ffff */
[----:B------:R-:W-:Y:S02]  /*14300*/  MOV R4, 0x14320 ;  /* 0x0001432000047802 */ /* 0x000fe40000000f00 */
[----:B-1---5:R-:W-:Y:S05]  /*14310*/  CALL.REL.NOINC `($_ZN7cutlass13device_kernelIN5flash19enable_sm80_to_sm89INS1_16FlashAttnBwdSm80INS1_25CollectiveMainloopBwdSm80ILi2ELi2EN4cute5tupleIJNS5_1CILi128EEES8_NS7_ILi64EEEEEENS_10bfloat16_tEfNS_4arch4Sm80ELb0ELb0ELb1ELb1ELb0ELb0ELb0ELb0ELi2ELi4ELi4ELi4ELb0EEENS1_21CollectiveEpilogueBwdISA_SB_SD_Li256ELb1ELb0ELi2EEENS1_19SingleTileSchedulerILb1ELb0ELb0ELi128EEEEEEEEEvNT_6ParamsE$_ZZN4cute16flatten_to_tupleINS_5tupleIJNS_1CILi1024EEENS1_IJiiEEEEEEEEDaRKT_ENKUlRKT_E_clIS4_EEDaSB_) ;  /* 0xffff946000007944 */ /* 0x022fea0003c3ffff */
[----:B------:R1:W-:Y:S01]  /*14320*/  STL.64 [R1+0x758], R2 ;  /* 0x0007580201007387 */ /* 0x0003e20000100a00 */
[----:B------:R-:W-:Y:S02]  /*14330*/  MOV R5, R23 ;  /* 0x0000001700057202 */ /* 0x000fe40000000f00 */
[----:B------:R-:W-:Y:S02]  /*14340*/  MOV R4, 0x14360 ;  /* 0x0001436000047802 */ /* 0x000fe40000000f00 */
[----:B-1----:R-:W-:Y:S05]  /*14350*/  CALL.REL.NOINC `($_ZN7cutlass13device_kernelIN5flash19enable_sm80_to_sm89INS1_16FlashAttnBwdSm80INS1_25CollectiveMainloopBwdSm80ILi2ELi2EN4cute5tupleIJNS5_1CILi128EEES8_NS7_ILi64EEEEEENS_10bfloat16_tEfNS_4arch4Sm80ELb0ELb0ELb1ELb1ELb0ELb0ELb0ELb0ELi2ELi4ELi4ELi4ELb0EEENS1_21CollectiveEpilogueBwdISA_SB_SD_Li256ELb1ELb0ELi2EEENS1_19SingleTileSchedulerILb1ELb0ELb0ELi128EEEEEEEEEvNT_6ParamsE$_ZZN4cute12filter_tupleINS_5tupleIJNS_1CILi1024EEENS1_IJiiEEEEEEZNS_16flatten_to_tupleIS5_EEDaRKT_EUlRKT_E_EEDaS9_OT0_ENKUlDpSC_E_clIJNS1_IJS3_EEES4_EEEDaSG_) ;  /* 0xffff890000007944 */ /* 0x002fea0003c3ffff */
        /* <DEDUP_REMOVED lines=16> */
[----:B------:R-:W3:Y:S01]  /*14460*/  LDL.64 R6, [R24+0x28] ;  /* 0x0000280018067983 */ /* 0x000ee20000100a00 */
[----:B------:R-:W-:-:S03]  /*14470*/  ULDC.64 UR4, c[0x0][0x118] ;  /* 0x0000460000047ab9 */ /* 0x000fc60000000a00 */
[----:B------:R2:W5:Y:S04]  /*14480*/  LDL.64 R10, [R24+0x20] ;  /* 0x00002000180a7983 */ /* 0x0005680000100a00 */
[----:B-1-3--:R2:W5:Y:S01]  /*14490*/  LD.E R3, [R6.64] ;  /* 0x0000000406037980 */ /* 0x00a562000c101900 */
[----:B------:R-:W-:Y:S02]  /*144a0*/  MOV R2, R23 ;  /* 0x0000001700027202 */ /* 0x000fe40000000f00 */
[----:B------:R-:W-:Y:S02]  /*144b0*/  MOV R4, 0x144d0 ;  /* 0x000144d000047802 */ /* 0x000fe40000000f00 */
[----:B--2--5:R-:W-:Y:S05]  /*144c0*/  CALL.REL.NOINC `($_ZN7cutlass13device_kernelIN5flash19enable_sm80_to_sm89INS1_16FlashAttnBwdSm80INS1_25CollectiveMainloopBwdSm80ILi2ELi2EN4cute5tupleIJNS5_1CILi128EEES8_NS7_ILi64EEEEEENS_10bfloat16_tEfNS_4arch4Sm80ELb0ELb0ELb1ELb1ELb0ELb0ELb0ELb0ELi2ELi4ELi4ELi4ELb0EEENS1_21CollectiveEpilogueBwdISA_SB_SD_Li256ELb1ELb0ELi2EEENS1_19SingleTileSchedulerILb1ELb0ELb0ELi128EEEEEEEEEvNT_6ParamsE$_ZN4cute3eso3ESOILb1ELb0EJNS_10UnderscoreES2_S2_iEEC2ERKS2_S5_S5_RKi) ;  /* 0xffff438000007944 */ /* 0x024fea0003c3ffff */
[----:B------:R-:W-:Y:S01]  /*144d0*/  ULDC.64 UR4, c[0x0][0x118] ;  /* 0x0000460000047ab9 */ /* 0x000fe20000000a00 */
[----:B------:R2:W5:Y:S04]  /*144e0*/  LDL R7, [R1+0x758] ;  /* 0x0007580001077983 */ /* 0x0005680000100800 */
[----:B------:R2:W5:Y:S04]  /*144f0*/  LD.E R5, [R10.64] ;  /* 0x000000040a057980 */ /* 0x000568000c101900 */
[----:B-1----:R2:W5:Y:S01]  /*14500*/  LD.E R3, [R10.64+0x4] ;  /* 0x000004040a037980 */ /* 0x002562000c101900 */
[----:B------:R-:W-:-:S03]  /*14510*/  MOV R4, 0x14530 ;  /* 0x0001453000047802 */ /* 0x000fc60000000f00 */
[----:B--2--5:R-:W-:Y:S05]  /*14520*/  CALL.REL.NOINC `($_ZN7cutlass13device_kernelIN5flash19enable_sm80_to_sm89INS1_16FlashAttnBwdSm80INS1_25CollectiveMainloopBwdSm80ILi2ELi2EN4cute5tupleIJNS5_1CILi128EEES8_NS7_ILi64EEEEEENS_10bfloat16_tEfNS_4arch4Sm80ELb0ELb0ELb1ELb1ELb0ELb0ELb0ELb0ELi2ELi4ELi4ELi4ELb0EEENS1_21CollectiveEpilogueBwdISA_SB_SD_Li256ELb1ELb0ELi2EEENS1_19SingleTileSchedulerILb1ELb0ELb0ELi128EEEEEEEEEvNT_6ParamsE$_ZZN4cute5sliceINS_5tupleIJNS_10UnderscoreES2_S2_iEEENS1_IJNS1_IJNS_1CILi1EEENS4_ILi0EEEEEENS4_ILi4096EEENS1_IJiiEEENS1_IJS6_NS4_ILi8192EEEEEEEEEEEDaRKT_RKT0_ENKUlRKT_RKT0_E_clIS2_S9_EEDaSL_SO_) ;  /* 0xffff981000007944 */ /* 0x024fea0003c3ffff */
[----:B-----5:R2:W-:Y:S01]  /*14530*/  STL.64 [R1+0x758], R2 ;  /* 0x0007580201007387 */ /* 0x0205e20000100a00 */
[----:B------:R-:W-:-:S02]  /*14540*/  MOV R5, R23 ;  /* 0x0000001700057202 */ /* 0x000fc40000000f00 */
[----:B------:R-:W-:Y:S02]  /*14550*/  MOV R4, 0x14570 ;  /* 0x0001457000047802 */ /* 0x000fe40000000f00 */
[----:B-12---:R-:W-:Y:S05]  /*14560*/  CALL.REL.NOINC `($_ZN7cutlass13device_kernelIN5flash19enable_sm80_to_sm89INS1_16FlashAttnBwdSm80INS1_25CollectiveMainloopBwdSm80ILi2ELi2EN4cute5tupleIJNS5_1CILi128EEES8_NS7_ILi64EEEEEENS_10bfloat16_tEfNS_4arch4Sm80ELb0ELb0ELb1ELb1ELb0ELb0ELb0ELb0ELi2ELi4ELi4ELi4ELb0EEENS1_21CollectiveEpilogueBwdISA_SB_SD_Li256ELb1ELb0ELi2EEENS1_19SingleTileSchedulerILb1ELb0ELb0ELi128EEEEEEEEEvNT_6ParamsE$_ZZN4cute12filter_tupleINS_5tupleIJNS_10UnderscoreES2_S2_iEEENS1_IJNS1_IJNS_1CILi1EEENS4_ILi0EEEEEENS4_ILi4096EEENS1_IJiiEEENS1_IJS6_NS4_ILi8192EEEEEEEEEZNS_5sliceIS3_SC_EEDaRKT_RKT0_EUlRKT_RKT0_E_EEDaSG_SJ_OT1_ENKUlDpSM_E_clIJNS1_IJS7_EEENS1_IJS8_EEENS1_IJS9_EEENS1_IJEEEEEEDaST_) ;  /* 0xffff840000007944 */ /* 0x006fea0003c3ffff */
[----:B-----5:R-:W-:Y:S02]  /*14570*/  MOV R8, R3 ;  /* 0x0000000300087202 */ /* 0x020fe40000000f00 */
[----:B------:R-:W-:Y:S02]  /*14580*/  MOV R4, 0x145a0 ;  /* 0x000145a000047802 */ /* 0x000fe40000000f00 */
[----:B-1----:R-:W-:Y:S05]  /*14590*/  CALL.REL.NOINC `($_ZN7cutlass13device_kernelIN5flash19enable_sm80_to_sm89INS1_16FlashAttnBwdSm80INS1_25CollectiveMainloopBwdSm80ILi2ELi2EN4cute5tupleIJNS5_1CILi128EEES8_NS7_ILi64EEEEEENS_10bfloat16_tEfNS_4arch4Sm80ELb0ELb0ELb1ELb1ELb0ELb0ELb0ELb0ELi2ELi4ELi4ELi4ELb0EEENS1_21CollectiveEpilogueBwdISA_SB_SD_Li256ELb1ELb0ELi2EEENS1_19SingleTileSchedulerILb1ELb0ELb0ELi128EEEEEEEEEvNT_6ParamsE$_ZN4cute5tupleIJNS0_IJNS0_IJNS_1CILi8EEENS1_ILi1EEEEEENS1_ILi2EEENS0_IJS5_S5_EEEEEENS0_IJNS0_IJS3_NS1_ILi0EEEEEENS1_ILi4096EEENS0_IJiiEEEEEEEEC2ERKS7_RKSC_) ;  /* 0xffff778000007944 */ /* 0x002fea0003c3ffff */
[----:B-1----:R1:W5:Y:S01]  /*145a0*/  LDL.64 R2, [R1+0x758] ;  /* 0x0007580001027983 */ /* 0x0023620000100a00 */
[----:B------:R-:W-:Y:S02]  /*145b0*/  SHF.L.U32 R4, R7, 0xd, RZ ;  /* 0x0000000d07047819 */ /* 0x000fe400000006ff */
[----:B------:R-:W-:-:S03]  /*145c0*/  MOV R6, 0x145f0 ;  /* 0x000145f000067802 */ /* 0x000fc60000000f00 */
[----:B------:R1:W-:Y:S04]  /*145d0*/  STL [R1+0x770], R4 ;  /* 0x0007700401007387 */ /* 0x0003e80000100800 */
[----:B-1---5:R-:W-:Y:S05]  /*145e0*/  CALL.REL.NOINC `($_ZN7cutlass13device_kernelIN5flash19enable_sm80_to_sm89INS1_16FlashAttnBwdSm80INS1_25CollectiveMainloopBwdSm80ILi2ELi2EN4cute5tupleIJNS5_1CILi128EEES8_NS7_ILi64EEEEEENS_10bfloat16_tEfNS_4arch4Sm80ELb0ELb0ELb1ELb1ELb0ELb0ELb0ELb0ELi2ELi4ELi4ELi4ELb0EEENS1_21CollectiveEpilogueBwdISA_SB_SD_Li256ELb1ELb0ELi2EEENS1_19SingleTileSchedulerILb1ELb0ELb0ELi128EEEEEEEEEvNT_6ParamsE$_ZN4cute3eso3ESOILb0ELb0EJNS_6LayoutINS_5tupleIJNS3_IJNS_1CILi8EEENS4_ILi1EEEEEENS4_ILi2EEENS3_IJS8_S8_EEEEEENS3_IJNS3_IJS6_NS4_ILi0EEEEEENS4_ILi4096EEENS3_IJiiEEEEEEEEiEEC2ERKSG_RKi) ;  /* 0xffff34f000007944 */ /* 0x022fea0003c3ffff */
[----:B------:R-:W-:Y:S01]  /*145f0*/  ULDC.64 UR4, c[0x0][0x118] ;  /* 0x0000460000047ab9 */ /* 0x000fe20000000a00 */
[----:B-1----:R-:W2:Y:S04]  /*14600*/  LDL R2, [R1+0x760] ;  /* 0x0007600001027983 */ /* 0x002ea80000100800 */
[----:B------:R-:W2:Y:S04]  /*14610*/  LD.E.64 R10, [R10.64+0x8] ;  /* 0x000008040a0a7980 */ /* 0x000ea8000c101b00 */
[----:B------:R1:W5:Y:S01]  /*14620*/  LDL.64 R4, [R1+0x758] ;  /* 0x0007580001047983 */ /* 0x0003620000100a00 */
[----:B------:R-:W-:-:S02]  /*14630*/  MOV R9, R23 ;  /* 0x0000001700097202 */ /* 0x000fc40000000f00 */
[----:B------:R-:W-:Y:S01]  /*14640*/  MOV R8, 0x14670 ;  /* 0x0001467000087802 */ /* 0x000fe20000000f00 */
[----:B--2---:R-:W-:-:S04]  /*14650*/  IMAD.WIDE R2, R2, 0x2, R10 ;  /* 0x0000000202027825 */ /* 0x004fc800078e020a */
[----:B-1---5:R-:W-:Y:S05]  /*14660*/  CALL.REL.NOINC `($_ZN7cutlass13device_kernelIN5flash19enable_sm80_to_sm89INS1_16FlashAttnBwdSm80INS1_25CollectiveMainloopBwdSm80ILi2ELi2EN4cute5tupleIJNS5_1CILi128EEES8_NS7_ILi64EEEEEENS_10bfloat16_tEfNS_4arch4Sm80ELb0ELb0ELb1ELb1ELb0ELb0ELb0ELb0ELi2ELi4ELi4ELi4ELb0EEENS1_21CollectiveEpilogueBwdISA_SB_SD_Li256ELb1ELb0ELi2EEENS1_19SingleTileSchedulerILb1ELb0ELb0ELi128EEEEEEEEEvNT_6ParamsE$_ZN4cute8smem_ptrIPN7cutlass10bfloat16_tEECI1NS_12iter_adaptorIS3_S4_EEES3_) ;  /* 0xffff7e4000007944 */ /* 0x022fea0003c3ffff */
[----:B-1----:R-:W2:Y:S01]  /*14670*/  LDL.64 R2, [R1+0x758] ;  /* 0x0007580001027983 */ /* 0x002ea20000100a00 */
[----:B------:R-:W-:-:S03]  /*14680*/  MOV R6, 0x146b0 ;  /* 0x000146b000067802 */ /* 0x000fc60000000f00 */
[----:B--2---:R1:W-:Y:S04]  /*14690*/  STL.64 [R1+0x770], R2 ;  /* 0x0007700201007387 */ /* 0x0043e80000100a00 */
[----:B-1----:R-:W-:Y:S05]  /*146a0*/  CALL.REL.NOINC `($_ZN7cutlass13device_kernelIN5flash19enable_sm80_to_sm89INS1_16FlashAttnBwdSm80INS1_25CollectiveMainloopBwdSm80ILi2ELi2EN4cute5tupleIJNS5_1CILi128EEES8_NS7_ILi64EEEEEENS_10bfloat16_tEfNS_4arch4Sm80ELb0ELb0ELb1ELb1ELb0ELb0ELb0ELb0ELi2ELi4ELi4ELi4ELb0EEENS1_21CollectiveEpilogueBwdISA_SB_SD_Li256ELb1ELb0ELi2EEENS1_19SingleTileSchedulerILb1ELb0ELb0ELi128EEEEEEEEEvNT_6ParamsE$_ZN4cute3eso3ESOILb0ELb0EJNS_6LayoutINS_5tupleIJNS3_IJNS_1CILi8EEENS4_ILi1EEEEEENS4_ILi2EEENS3_IJS8_S8_EEEEEENS3_IJNS3_IJS6_NS4_ILi0EEEEEENS4_ILi4096EEENS3_IJiiEEEEEEEENS_10ViewEngineINS_8smem_ptrIPN7cutlass10bfloat16_tEEEEEEEC2ERKSG_RKSN_) ;  /* 0xffff33c000007944 */ /* 0x002fea0003c3ffff */
[----:B------:R2:W5:Y:S04]  /*146b0*/  LDL.64 R54, [R1+0x760] ;  /* 0x0007600001367983 */ /* 0x0005680000100a00 */
[----:B------:R2:W5:Y:S04]  /*146c0*/  LDL.64 R52, [R24+0x30] ;  /* 0x0000300018347983 */ /* 0x0005680000100a00 */
[----:B------:R2:W5:Y:S01]  /*146d0*/  LDL.64 R44, [R1+0x758] ;  /* 0x00075800012c7983 */ /* 0x0005620000100a00 */
[----:B------:R-:W-:Y:S01]  /*146e0*/  IMAD.MOV.U32 R6, RZ, RZ, R16 ;  /* 0x000000ffff067224 */ /* 0x000fe200078e0010 */
[----:B-1----:R-:W-:-:S02]  /*146f0*/  MOV R3, R17 ;  /* 0x0000001100037202 */ /* 0x002fc40000000f00 */
[----:B------:R-:W-:Y:S02]  /*14700*/  MOV R4, 0x14720 ;  /* 0x0001472000047802 */ /* 0x000fe40000000f00 */
[----:B--2--5:R-:W-:Y:S05]  /*14710*/  CALL.REL.NOINC `($_ZN7cutlass13device_kernelIN5flash19enable_sm80_to_sm89INS1_16FlashAttnBwdSm80INS1_25CollectiveMainloopBwdSm80ILi2ELi2EN4cute5tupleIJNS5_1CILi128EEES8_NS7_ILi64EEEEEENS_10bfloat16_tEfNS_4arch4Sm80ELb0ELb0ELb1ELb1ELb0ELb0ELb0ELb0ELi2ELi4ELi4ELi4ELb0EEENS1_21CollectiveEpilogueBwdISA_SB_SD_Li256ELb1ELb0ELi2EEENS1_19SingleTileSchedulerILb1ELb0ELb0ELi128EEEEEEEEEvNT_6ParamsE$_ZN4cute3eso3ESOILb1ELb0EJNS_6LayoutINS_5tupleIJNS3_IJNS_1CILi8EEENS4_ILi1EEEEEENS4_ILi2EEENS4_ILi4EEEEEENS3_IJNS3_IJS6_NS4_ILi0EEEEEES5_NS4_ILi16EEEEEEEENS_10ViewEngineIPN7cutlass10bfloat16_tEEEEEC2ERKSF_RKSK_) ;  /* 0xffff6f6000007944 */ /* 0x024fea0003c3ffff */
[----:B------:R2:W5:Y:S01]  /*14720*/  LDL.64 R50, [R1+0x758] ;  /* 0x0007580001327983 */ /* 0x0005620000100a00 */
[----:B-1----:R-:W-:Y:S01]  /*14730*/  IMAD.MOV.U32 R6, RZ, RZ, R14 ;  /* 0x000000ffff067224 */ /* 0x002fe200078e000e */
[----:B------:R-:W-:Y:S02]  /*14740*/  MOV R3, R15 ;  /* 0x0000000f00037202 */ /* 0x000fe40000000f00 */
[----:B------:R-:W-:Y:S02]  /*14750*/  MOV R4, 0x14770 ;  /* 0x0001477000047802 */ /* 0x000fe40000000f00 */
[----:B--2--5:R-:W-:Y:S05]  /*14760*/  CALL.REL.NOINC `($_ZN7cutlass13device_kernelIN5flash19enable_sm80_to_sm89INS1_16FlashAttnBwdSm80INS1_25CollectiveMainloopBwdSm80ILi2ELi2EN4cute5tupleIJNS5_1CILi128EEES8_NS7_ILi64EEEEEENS_10bfloat16_tEfNS_4arch4Sm80ELb0ELb0ELb1ELb1ELb0ELb0ELb0ELb0ELi2ELi4ELi4ELi4ELb0EEENS1_21CollectiveEpilogueBwdISA_SB_SD_Li256ELb1ELb0ELi2EEENS1_19SingleTileSchedulerILb1ELb0ELb0ELi128EEEEEEEEEvNT_6ParamsE$_ZN4cute3eso3ESOILb1ELb0EJNS_6LayoutINS_5tupleIJNS3_IJNS_1CILi8EEENS4_ILi1EEEEEENS4_ILi4EEES8_EEENS3_IJNS3_IJS6_NS4_ILi0EEEEEES5_NS4_ILi32EEEEEEEENS_10ViewEngineIPN7cutlass10bfloat16_tEEEEEC2ERKSE_RKSJ_) ;  /* 0xffff715000007944 */ /* 0x024fea0003c3ffff */
[----:B------:R2:W5:Y:S01]  /*14770*/  LDL.64 R48, [R1+0x758] ;  /* 0x0007580001307983 */ /* 0x0005620000100a00 */
[----:B------:R-:W-:Y:S01]  /*14780*/  IMAD.MOV.U32 R9, RZ, RZ, R23 ;  /* 0x000000ffff097224 */ /* 0x000fe200078e0017 */
[----:B-1----:R-:W-:Y:S01]  /*14790*/  MOV R2, R54 ;  /* 0x0000003600027202 */ /* 0x002fe20000000f00 */
[----:B------:R-:W-:Y:S01]  /*147a0*/  IMAD.MOV.U32 R3, RZ, RZ, R55 ;  /* 0x000000ffff037224 */ /* 0x000fe200078e0037 */
[----:B------:R-:W-:Y:S02]  /*147b0*/  MOV R8, 0x147d0 ;  /* 0x000147d000087802 */ /* 0x000fe40000000f00 */
[----:B--2--5:R-:W-:Y:S05]  /*147c0*/  CALL.REL.NOINC `($_ZN7cutlass13device_kernelIN5flash19enable_sm80_to_sm89INS1_16FlashAttnBwdSm80INS1_25CollectiveMainloopBwdSm80ILi2ELi2EN4cute5tupleIJNS5_1CILi128EEES8_NS7_ILi64EEEEEENS_10bfloat16_tEfNS_4arch4Sm80ELb0ELb0ELb1ELb1ELb0ELb0ELb0ELb0ELi2ELi4ELi4ELi4ELb0EEENS1_21CollectiveEpilogueBwdISA_SB_SD_Li256ELb1ELb0ELi2EEENS1_19SingleTileSchedulerILb1ELb0ELb0ELi128EEEEEEEEEvNT_6ParamsE$_ZN4cute8smem_ptrIPN7cutlass10bfloat16_tEECI1NS_12iter_adaptorIS3_S4_EEES3_) ;  /* 0xffff7ce000007944 */ /* 0x024fea0003c3ffff */
[----:B-1----:R1:W5:Y:S01]  /*147d0*/  LDL.64 R2, [R1+0x758] ;  /* 0x0007580001027983 */ /* 0x0023620000100a00 */
[----:B------:R-:W-:Y:S02]  /*147e0*/  MOV R66, R23 ;  /* 0x0000001700427202 */ /* 0x000fe40000000f00 */
[----:B------:R-:W-:-:S02]  /*147f0*/  MOV R6, 0x14810 ;  /* 0x0001481000067802 */ /* 0x000fc40000000f00 */
[----:B-1---5:R-:W-:Y:S05]  /*14800*/  CALL.REL.NOINC `($_ZN7cutlass13device_kernelIN5flash19enable_sm80_to_sm89INS1_16FlashAttnBwdSm80INS1_25CollectiveMainloopBwdSm80ILi2ELi2EN4cute5tupleIJNS5_1CILi128EEES8_NS7_ILi64EEEEEENS_10bfloat16_tEfNS_4arch4Sm80ELb0ELb0ELb1ELb1ELb0ELb0ELb0ELb0ELi2ELi4ELi4ELi4ELb0EEENS1_21CollectiveEpilogueBwdISA_SB_SD_Li256ELb1ELb0ELi2EEENS1_19SingleTileSchedulerILb1ELb0ELb0ELi128EEEEEEEEEvNT_6ParamsE$_ZN4cute3eso3ESOILb1ELb0EJNS_6LayoutINS_5tupleIJNS3_IJNS_1CILi8EEENS4_ILi1EEEEEENS4_ILi2EEEEEENS3_IJNS3_IJS6_NS4_ILi0EEEEEENS4_ILi4096EEEEEEEENS_10ViewEngineINS_8smem_ptrIPN7cutlass10bfloat16_tEEEEEEEC2ERKSE_RKSL_) ;  /* 0xffff6be000007944 */ /* 0x022fea0003c3ffff */
[----:B-1----:R1:W5:Y:S01]  /*14810*/  LDL.64 R4, [R1+0x758] ;  /* 0x0007580001047983 */ /* 0x0023620000100a00 */
[----:B------:R-:W-:Y:S01]  /*14820*/  IMAD.MOV.U32 R66, RZ, RZ, R23 ;  /* 0x000000ffff427224 */ /* 0x000fe200078e0017 */
[----:B------:R-:W-:Y:S01]  /*14830*/  MOV R6, R50 ;  /* 0x0000003200067202 */ /* 0x000fe20000000f00 */
[----:B------:R-:W-:Y:S01]  /*14840*/  IMAD.MOV.U32 R9, RZ, RZ, R51 ;  /* 0x000000ffff097224 */ /* 0x000fe200078e0033 */
[----:B------:R-:W-:-:S02]  /*14850*/  MOV R8, 0x14870 ;  /* 0x0001487000087802 */ /* 0x000fc40000000f00 */
[----:B-1---5:R-:W-:Y:S05]  /*14860*/  CALL.REL.NOINC `($_ZN7cutlass13device_kernelIN5flash19enable_sm80_to_sm89INS1_16FlashAttnBwdSm80INS1_25CollectiveMainloopBwdSm80ILi2ELi2EN4cute5tupleIJNS5_1CILi128EEES8_NS7_ILi64EEEEEENS_10bfloat16_tEfNS_4arch4Sm80ELb0ELb0ELb1ELb1ELb0ELb0ELb0ELb0ELi2ELi4ELi4ELi4ELb0EEENS1_21CollectiveEpilogueBwdISA_SB_SD_Li256ELb1ELb0ELi2EEENS1_19SingleTileSchedulerILb1ELb0ELb0ELi128EEEEEEEEEvNT_6ParamsE$_ZN4cute3eso3ESOILb1ELb0EJNS_6LayoutINS_5tupleIJNS3_IJNS_1CILi8EEENS4_ILi1EEEEEENS4_ILi2EEEEEENS3_IJNS3_IJS6_NS4_ILi0EEEEEES5_EEEEENS_10ViewEngineIPN7cutlass10bfloat16_tEEEEEC2ERKSD_RKSI_) ;  /* 0xffff6d1000007944 */ /* 0x022fea0003c3ffff */
[----:B------:R2:W5:Y:S01]  /*14870*/  LDL.64 R2, [R1+0x758] ;  /* 0x0007580001027983 */ /* 0x0005620000100a00 */
[----:B-1----:R-:W-:Y:S01]  /*14880*/  IMAD.MOV.U32 R7, RZ, RZ, R5 ;  /* 0x000000ffff077224 */ /* 0x002fe200078e0005 */
[----:B------:R-:W-:-:S02]  /*14890*/  MOV R66, R23 ;  /* 0x0000001700427202 */ /* 0x000fc40000000f00 */
[----:B------:R-:W-:Y:S02]  /*148a0*/  MOV R6, 0x148c0 ;  /* 0x000148c000067802 */ /* 0x000fe40000000f00 */
[----:B--2--5:R-:W-:Y:S05]  /*148b0*/  CALL.REL.NOINC `($_ZN7cutlass13device_kernelIN5flash19enable_sm80_to_sm89INS1_16FlashAttnBwdSm80INS1_25CollectiveMainloopBwdSm80ILi2ELi2EN4cute5tupleIJNS5_1CILi128EEES8_NS7_ILi64EEEEEENS_10bfloat16_tEfNS_4arch4Sm80ELb0ELb0ELb1ELb1ELb0ELb0ELb0ELb0ELi2ELi4ELi4ELi4ELb0EEENS1_21CollectiveEpilogueBwdISA_SB_SD_Li256ELb1ELb0ELi2EEENS1_19SingleTileSchedulerILb1ELb0ELb0ELi128EEEEEEEEEvNT_6ParamsE$_ZN4cute3eso3ESOILb1ELb0EJNS_6LayoutINS_5tupleIJNS3_IJNS_1CILi8EEENS4_ILi1EEEEEENS3_IJNS4_ILi2EEEEEEEEENS3_IJNS3_IJS6_NS4_ILi0EEEEEENS3_IJNS4_ILi4096EEEEEEEEEEENS_10ViewEngineINS_8smem_ptrIPN7cutlass10bfloat16_tEEEEEEEC2ERKSG_RKSN_) ;  /* 0xffff690000007944 */ /* 0x024fea0003c3ffff */
[----:B------:R2:W5:Y:S01]  /*148c0*/  LDL.64 R6, [R1+0x758] ;  /* 0x0007580001067983 */ /* 0x0005620000100a00 */
[----:B-1----:R-:W-:Y:S01]  /*148d0*/  IMAD.MOV.U32 R5, RZ, RZ, R3 ;  /* 0x000000ffff057224 */ /* 0x002fe200078e0003 */
[----:B------:R-:W-:Y:S02]  /*148e0*/  MOV R66, R23 ;  /* 0x0000001700427202 */ /* 0x000fe40000000f00 */
[----:B------:R-:W-:Y:S02]  /*148f0*/  MOV R4, 0x14910 ;  /* 0x0001491000047802 */ /* 0x000fe40000000f00 */
[----:B--2--5:R-:W-:Y:S05]  /*14900*/  CALL.REL.NOINC `($_ZN7cutlass13device_kernelIN5flash19enable_sm80_to_sm89INS1_16FlashAttnBwdSm80INS1_25CollectiveMainloopBwdSm80ILi2ELi2EN4cute5tupleIJNS5_1CILi128EEES8_NS7_ILi64EEEEEENS_10bfloat16_tEfNS_4arch4Sm80ELb0ELb0ELb1ELb1ELb0ELb0ELb0ELb0ELi2ELi4ELi4ELi4ELb0EEENS1_21CollectiveEpilogueBwdISA_SB_SD_Li256ELb1ELb0ELi2EEENS1_19SingleTileSchedulerILb1ELb0ELb0ELi128EEEEEEEEEvNT_6ParamsE$_ZN4cute3eso3ESOILb1ELb0EJNS_6LayoutINS_5tupleIJNS3_IJNS_1CILi8EEENS4_ILi1EEEEEENS3_IJNS4_ILi2EEEEEEEEENS3_IJNS3_IJS6_NS4_ILi0EEEEEENS3_IJS5_EEEEEEEENS_10ViewEngineIPN7cutlass10bfloat16_tEEEEEC2ERKSF_RKSK_) ;  /* 0xffff69c000007944 */ /* 0x024fea0003c3ffff */
[----:B-1----:R1:W5:Y:S01]  /*14910*/  LDL.64 R2, [R1+0x758] ;  /* 0x0007580001027983 */ /* 0x0023620000100a00 */
[----:B------:R-:W-:Y:S02]  /*14920*/  MOV R66, R23 ;  /* 0x0000001700427202 */ /* 0x000fe40000000f00 */
[----:B------:R-:W-:Y:S02]  /*14930*/  MOV R8, 0x14950 ;  /* 0x0001495000087802 */ /* 0x000fe40000000f00 */
[----:B-1---5:R-:W-:Y:S05]  /*14940*/  CALL.REL.NOINC `($_ZN7cutlass13device_kernelIN5flash19enable_sm80_to_sm89INS1_16FlashAttnBwdSm80INS1_25CollectiveMainloopBwdSm80ILi2ELi2EN4cute5tupleIJNS5_1CILi128EEES8_NS7_ILi64EEEEEENS_10bfloat16_tEfNS_4arch4Sm80ELb0ELb0ELb1ELb1ELb0ELb0ELb0ELb0ELi2ELi4ELi4ELi4ELb0EEENS1_21CollectiveEpilogueBwdISA_SB_SD_Li256ELb1ELb0ELi2EEENS1_19SingleTileSchedulerILb1ELb0ELb0ELi128EEEEEEEEEvNT_6ParamsE$_ZN4cute3eso3ESOILb1ELb0EJNS_6LayoutINS_5tupleIJNS3_IJNS3_IJNS_1CILi8EEENS4_ILi1EEEEEES6_EEENS3_IJNS3_IJS6_S6_EEENS4_ILi2EEEEEEEEENS3_IJNS3_IJNS3_IJS6_NS4_ILi0EEEEEESD_EEENS3_IJNS3_IJSD_SD_EEES5_EEEEEEEENS_10ViewEngineIPN7cutlass10bfloat16_tEEEEEC2ERKSJ_RKSO_) ;  /* 0xffff5b4000007944 */ /* 0x022fea0003c3ffff */
[----:B-1----:R1:W5:Y:S01]  /*14950*/  LDL.64 R4, [R1+0x758] ;  /* 0x0007580001047983 */ /* 0x0023620000100a00 */
[----:B------:R-:W-:Y:S02]  /*14960*/  MOV R66, R23 ;  /* 0x0000001700427202 */ /* 0x000fe40000000f00 */
[----:B------:R-:W-:-:S02]  /*14970*/  MOV R8, 0x14990 ;  /* 0x0001499000087802 */ /* 0x000fc40000000f00 */
[----:B-1---5:R-:W-:Y:S05]  /*14980*/  CALL.REL.NOINC `($_ZN7cutlass13device_kernelIN5flash19enable_sm80_to_sm89INS1_16FlashAttnBwdSm80INS1_25CollectiveMainloopBwdSm80ILi2ELi2EN4cute5tupleIJNS5_1CILi128EEES8_NS7_ILi64EEEEEENS_10bfloat16_tEfNS_4arch4Sm80ELb0ELb0ELb1ELb1ELb0ELb0ELb0ELb0ELi2ELi4ELi4ELi4ELb0EEENS1_21CollectiveEpilogueBwdISA_SB_SD_Li256ELb1ELb0ELi2EEENS1_19SingleTileSchedulerILb1ELb0ELb0ELi128EEEEEEEEEvNT_6ParamsE$_ZN4cute3eso3ESOILb1ELb0EJNS_6LayoutINS_5tupleIJNS3_IJNS3_IJNS_1CILi8EEENS4_ILi1EEEEEES6_EEENS3_IJNS3_IJS6_S6_EEENS4_ILi2EEEEEEEEENS3_IJNS3_IJNS3_IJS6_NS4_ILi0EEEEEESD_EEENS3_IJNS3_IJSD_SD_EEENS4_ILi4096EEEEEEEEEEENS_10ViewEngineINS_8smem_ptrIPN7cutlass10bfloat16_tEEEEEEEC2ERKSK_RKSR_) ;  /* 0xffff5a2000007944 */ /* 0x022fea0003c3ffff */
[----:B-1----:R1:W5:Y:S01]  /*14990*/  LDL.64 R2, [R1+0x758] ;  /* 0x0007580001027983 */ /* 0x0023620000100a00 */
[----:B------:R-:W-:Y:S01]  /*149a0*/  IMAD.MOV.U32 R6, RZ, RZ, R4 ;  /* 0x000000ffff067224 */ /* 0x000fe200078e0004 */
[----:B------:R-:W-:Y:S01]  /*149b0*/  MOV R9, R5 ;  /* 0x0000000500097202 */ /* 0x000fe20000000f00 */
[----:B------:R-:W-:Y:S01]  /*149c0*/  IMAD.MOV.U32 R66, RZ, RZ, R23 ;  /* 0x000000ffff427224 */ /* 0x000fe200078e0017 */
[----:B------:R-:W-:-:S02]  /*149d0*/  MOV R8, 0x149f0 ;  /* 0x000149f000087802 */ /* 0x000fc40000000f00 */
[----:B-1---5:R-:W-:Y:S05]  /*149e0*/  CALL.REL.NOINC `($_ZN7cutlass13device_kernelIN5flash19enable_sm80_to_sm89INS1_16FlashAttnBwdSm80INS1_25CollectiveMainloopBwdSm80ILi2ELi2EN4cute5tupleIJNS5_1CILi128EEES8_NS7_ILi64EEEEEENS_10bfloat16_tEfNS_4arch4Sm80ELb0ELb0ELb1ELb1ELb0ELb0ELb0ELb0ELi2ELi4ELi4ELi4ELb0EEENS1_21CollectiveEpilogueBwdISA_SB_SD_Li256ELb1ELb0ELi2EEENS1_19SingleTileSchedulerILb1ELb0ELb0ELi128EEEEEEEEEvNT_6ParamsE$_ZN4cute3eso3ESOILb1ELb0EJNS_6LayoutINS_5tupleIJNS3_IJNS_1CILi8EEENS4_ILi1EEEEEENS4_ILi2EEEEEENS3_IJNS3_IJS6_NS4_ILi0EEEEEES5_EEEEENS_10ViewEngineIPN7cutlass10bfloat16_tEEEEEC2ERKSD_RKSI_) ;  /* 0xffff6b9000007944 */ /* 0x022fea0003c3ffff */
[----:B------:R2:W5:Y:S01]  /*149f0*/  LDL.64 R58, [R1+0x758] ;  /* 0x00075800013a7983 */ /* 0x0005620000100a00 */
[----:B------:R-:W-:-:S02]  /*14a00*/  MOV R9, R23 ;  /* 0x0000001700097202 */ /* 0x000fc40000000f00 */
[----:B------:R-:W-:Y:S02]  /*14a10*/  MOV R8, 0x14a30 ;  /* 0x00014a3000087802 */ /* 0x000fe40000000f00 */
[----:B-12--5:R-:W-:Y:S05]  /*14a20*/  CALL.REL.NOINC `($_ZN7cutlass13device_kernelIN5flash19enable_sm80_to_sm89INS1_16FlashAttnBwdSm80INS1_25CollectiveMainloopBwdSm80ILi2ELi2EN4cute5tupleIJNS5_1CILi128EEES8_NS7_ILi64EEEEEENS_10bfloat16_tEfNS_4arch4Sm80ELb0ELb0ELb1ELb1ELb0ELb0ELb0ELb0ELi2ELi4ELi4ELi4ELb0EEENS1_21CollectiveEpilogueBwdISA_SB_SD_Li256ELb1ELb0ELi2EEENS1_19SingleTileSchedulerILb1ELb0ELb0ELi128EEEEEEEEEvNT_6ParamsE$_ZN4cute8smem_ptrIPN7cutlass10bfloat16_tEECI1NS_12iter_adaptorIS3_S4_EEES3_) ;  /* 0xffff7a8000007944 */ /* 0x026fea0003c3ffff */
[----:B-1----:R1:W5:Y:S01]  /*14a30*/  LDL.64 R2, [R1+0x758] ;  /* 0x0007580001027983 */ /* 0x0023620000100a00 */
[----:B------:R-:W-:Y:S02]  /*14a40*/  MOV R66, R23 ;  /* 0x0000001700427202 */ /* 0x000fe40000000f00 */
[----:B------:R-:W-:Y:S02]  /*14a50*/  MOV R6, 0x14a70 ;  /* 0x00014a7000067802 */ /* 0x000fe40000000f00 */
[----:B-1---5:R-:W-:Y:S05]  /*14a60*/  CALL.REL.NOINC `($_ZN7cutlass13device_kernelIN5flash19enable_sm80_to_sm89INS1_16FlashAttnBwdSm80INS1_25CollectiveMainloopBwdSm80ILi2ELi2EN4cute5tupleIJNS5_1CILi128EEES8_NS7_ILi64EEEEEENS_10bfloat16_tEfNS_4arch4Sm80ELb0ELb0ELb1ELb1ELb0ELb0ELb0ELb0ELi2ELi4ELi4ELi4ELb0EEENS1_21CollectiveEpilogueBwdISA_SB_SD_Li256ELb1ELb0ELi2EEENS1_19SingleTileSchedulerILb1ELb0ELb0ELi128EEEEEEEEEvNT_6ParamsE$_ZN4cute3eso3ESOILb1ELb0EJNS_6LayoutINS_5tupleIJNS3_IJNS_1CILi8EEENS4_ILi1EEEEEENS4_ILi2EEEEEENS3_IJNS3_IJS6_NS4_ILi0EEEEEENS4_ILi4096EEEEEEEENS_10ViewEngineINS_8smem_ptrIPN7cutlass10bfloat16_tEEEEEEEC2ERKSE_RKSL_) ;  /* 0xffff698000007944 */ /* 0x022fea0003c3ffff */
[----:B------:R2:W5:Y:S01]  /*14a70*/  LDL.64 R60, [R1+0x758] ;  /* 0x00075800013c7983 */ /* 0x0005620000100a00 */
[----:B-1----:R-:W-:Y:S01]  /*14a80*/  IMAD.MOV.U32 R2, RZ, RZ, R23 ;  /* 0x000000ffff027224 */ /* 0x002fe200078e0017 */
[----:B------:R-:W-:Y:S02]  /*14a90*/  MOV R3, RZ ;  /* 0x000000ff00037202 */ /* 0x000fe40000000f00 */
[----:B------:R-:W-:Y:S02]  /*14aa0*/  MOV R10, 0x14ac0 ;  /* 0x00014ac0000a7802 */ /* 0x000fe40000000f00 */
[----:B--2--5:R-:W-:Y:S05]  /*14ab0*/  CALL.REL.NOINC `($_ZN7cutlass13device_kernelIN5flash19enable_sm80_to_sm89INS1_16FlashAttnBwdSm80INS1_25CollectiveMainloopBwdSm80ILi2ELi2EN4cute5tupleIJNS5_1CILi128EEES8_NS7_ILi64EEEEEENS_10bfloat16_tEfNS_4arch4Sm80ELb0ELb0ELb1ELb1ELb0ELb0ELb0ELb0ELi2ELi4ELi4ELi4ELb0EEENS1_21CollectiveEpilogueBwdISA_SB_SD_Li256ELb1ELb0ELi2EEENS1_19SingleTileSchedulerILb1ELb0ELb0ELi128EEEEEEEEEvNT_6ParamsE$_ZN4cute3eso3ESOILb1ELb0EJNS_10UnderscoreEiEEC2ERKS2_RKi) ;  /* 0xffff3e1000007944 */ /* 0x024fea0003c3ffff */
[----:B-1----:R-:W2:Y:S01]  /*14ac0*/  LDL R3, [R1+0x758] ;  /* 0x0007580001037983 */ /* 0x002ea20000100800 */
[----:B------:R-:W-:Y:S01]  /*14ad0*/  IMAD.MOV.U32 R2, RZ, RZ, R23 ;  /* 0x000000ffff027224 */ /* 0x000fe200078e0017 */
[----:B------:R-:W-:Y:S02]  /*14ae0*/  MOV R6, 0x14b10 ;  /* 0x00014b1000067802 */ /* 0x000fe40000000f00 */
[----:B--2---:R-:W-:-:S02]  /*14af0*/  SHF.L.U32 R3, R3, 0xc, RZ ;  /* 0x0000000c03037819 */ /* 0x004fc400000006ff */
[----:B------:R-:W-:Y:S05]  /*14b00*/  CALL.REL.NOINC `($_ZN7cutlass13device_kernelIN5flash19enable_sm80_to_sm89INS1_16FlashAttnBwdSm80INS1_25CollectiveMainloopBwdSm80ILi2ELi2EN4cute5tupleIJNS5_1CILi128EEES8_NS7_ILi64EEEEEENS_10bfloat16_tEfNS_4arch4Sm80ELb0ELb0ELb1ELb1ELb0ELb0ELb0ELb0ELi2ELi4ELi4ELi4ELb0EEENS1_21CollectiveEpilogueBwdISA_SB_SD_Li256ELb1ELb0ELi2EEENS1_19SingleTileSchedulerILb1ELb0ELb0ELi128EEEEEEEEEvNT_6ParamsE$_ZN4cute3eso3ESOILb1ELb0EJNS_6LayoutINS_5tupleIJNS3_IJNS_1CILi8EEENS4_ILi1EEEEEEEEENS3_IJNS3_IJS6_NS4_ILi0EEEEEEEEEEEiEEC2ERKSC_RKi) ;  /* 0xffff662000007944 */ /* 0x000fea0003c3ffff */
[----:B-1----:R-:W2:Y:S01]  /*14b10*/  LDL R3, [R1+0x758] ;  /* 0x0007580001037983 */ /* 0x002ea20000100800 */
[----:B------:R-:W-:-:S02]  /*14b20*/  MOV R9, R23 ;  /* 0x0000001700097202 */ /* 0x000fc40000000f00 */
[----:B------:R-:W-:Y:S01]  /*14b30*/  MOV R8, 0x14b60 ;  /* 0x00014b6000087802 */ /* 0x000fe20000000f00 */
[----:B--2---:R-:W-:-:S04]  /*14b40*/  IMAD.WIDE R2, R3, 0x2, R60 ;  /* 0x0000000203027825 */ /* 0x004fc800078e023c */
[----:B------:R-:W-:Y:S05]  /*14b50*/  CALL.REL.NOINC `($_ZN7cutlass13device_kernelIN5flash19enable_sm80_to_sm89INS1_16FlashAttnBwdSm80INS1_25CollectiveMainloopBwdSm80ILi2ELi2EN4cute5tupleIJNS5_1CILi128EEES8_NS7_ILi64EEEEEENS_10bfloat16_tEfNS_4arch4Sm80ELb0ELb0ELb1ELb1ELb0ELb0ELb0ELb0ELi2ELi4ELi4ELi4ELb0EEENS1_21CollectiveEpilogueBwdISA_SB_SD_Li256ELb1ELb0ELi2EEENS1_19SingleTileSchedulerILb1ELb0ELb0ELi128EEEEEEEEEvNT_6ParamsE$_ZN4cute8smem_ptrIPN7cutlass10bfloat16_tEECI1NS_12iter_adaptorIS3_S4_EEES3_) ;  /* 0xffff795000007944 */ /* 0x000fea0003c3ffff */
[----:B-1----:R1:W5:Y:S01]  /*14b60*/  LDL.64 R2, [R1+0x758] ;  /* 0x0007580001027983 */ /* 0x0023620000100a00 */
[----:B------:R-:W-:Y:S02]  /*14b70*/  MOV R6, R23 ;  /* 0x0000001700067202 */ /* 0x000fe40000000f00 */
[----:B------:R-:W-:Y:S02]  /*14b80*/  MOV R8, 0x14ba0 ;  /* 0x00014ba000087802 */ /* 0x000fe40000000f00 */
[----:B-1---5:R-:W-:Y:S05]  /*14b90*/  CALL.REL.NOINC `($_ZN7cutlass13device_kernelIN5flash19enable_sm80_to_sm89INS1_16FlashAttnBwdSm80INS1_25CollectiveMainloopBwdSm80ILi2ELi2EN4cute5tupleIJNS5_1CILi128EEES8_NS7_ILi64EEEEEENS_10bfloat16_tEfNS_4arch4Sm80ELb0ELb0ELb1ELb1ELb0ELb0ELb0ELb0ELi2ELi4ELi4ELi4ELb0EEENS1_21CollectiveEpilogueBwdISA_SB_SD_Li256ELb1ELb0ELi2EEENS1_19SingleTileSchedulerILb1ELb0ELb0ELi128EEEEEEEEEvNT_6ParamsE$_ZN4cute3eso3ESOILb1ELb0EJNS_6LayoutINS_5tupleIJNS3_IJNS_1CILi8EEENS4_ILi1EEEEEEEEENS3_IJNS3_IJS6_NS4_ILi0EEEEEEEEEEENS_10ViewEngineINS_8smem_ptrIPN7cutlass10bfloat16_tEEEEEEEC2ERKSC_RKSJ_) ;  /* 0xffff650000007944 */ /* 0x022fea0003c3ffff */
[----:B------:R2:W5:Y:S01]  /*14ba0*/  LDL.64 R4, [R1+0x758] ;  /* 0x0007580001047983 */ /* 0x0005620000100a00 */
[----:B-1----:R-:W-:Y:S01]  /*14bb0*/  IMAD.MOV.U32 R2, RZ, RZ, R23 ;  /* 0x000000ffff027224 */ /* 0x002fe200078e0017 */
[----:B------:R-:W-:Y:S02]  /*14bc0*/  MOV R3, RZ ;  /* 0x000000ff00037202 */ /* 0x000fe40000000f00 */
[----:B------:R-:W-:Y:S02]  /*14bd0*/  MOV R10, 0x14bf0 ;  /* 0x00014bf0000a7802 */ /* 0x000fe40000000f00 */
[----:B--2--5:R-:W-:Y:S05]  /*14be0*/  CALL.REL.NOINC `($_ZN7cutlass13device_kernelIN5flash19enable_sm80_to_sm89INS1_16FlashAttnBwdSm80INS1_25CollectiveMainloopBwdSm80ILi2ELi2EN4cute5tupleIJNS5_1CILi128EEES8_NS7_ILi64EEEEEENS_10bfloat16_tEfNS_4arch4Sm80ELb0ELb0ELb1ELb1ELb0ELb0ELb0ELb0ELi2ELi4ELi4ELi4ELb0EEENS1_21CollectiveEpilogueBwdISA_SB_SD_Li256ELb1ELb0ELi2EEENS1_19SingleTileSchedulerILb1ELb0ELb0ELi128EEEEEEEEEvNT_6ParamsE$_ZN4cute3eso3ESOILb1ELb0EJNS_10UnderscoreEiEEC2ERKS2_RKi) ;  /* 0xffff3ce000007944 */ /* 0x024fea0003c3ffff */
[----:B-1----:R-:W2:Y:S01]  /*14bf0*/  LDL R3, [R1+0x758] ;  /* 0x0007580001037983 */ /* 0x002ea20000100800 */
[----:B------:R-:W-:Y:S01]  /*14c00*/  IMAD.MOV.U32 R2, RZ, RZ, R23 ;  /* 0x000000ffff027224 */ /* 0x000fe200078e0017 */
[----:B------:R-:W-:-:S02]  /*14c10*/  MOV R6, 0x14c40 ;  /* 0x00014c4000067802 */ /* 0x000fc40000000f00 */
[----:B--2---:R-:W-:Y:S02]  /*14c20*/  SHF.L.U32 R3, R3, 0x3, RZ ;  /* 0x0000000303037819 */ /* 0x004fe400000006ff */
[----:B------:R-:W-:Y:S05]  /*14c30*/  CALL.REL.NOINC `($_ZN7cutlass13device_kernelIN5flash19enable_sm80_to_sm89INS1_16FlashAttnBwdSm80INS1_25CollectiveMainloopBwdSm80ILi2ELi2EN4cute5tupleIJNS5_1CILi128EEES8_NS7_ILi64EEEEEENS_10bfloat16_tEfNS_4arch4Sm80ELb0ELb0ELb1ELb1ELb0ELb0ELb0ELb0ELi2ELi4ELi4ELi4ELb0EEENS1_21CollectiveEpilogueBwdISA_SB_SD_Li256ELb1ELb0ELi2EEENS1_19SingleTileSchedulerILb1ELb0ELb0ELi128EEEEEEEEEvNT_6ParamsE$_ZN4cute3eso3ESOILb1ELb0EJNS_6LayoutINS_5tupleIJNS3_IJNS_1CILi8EEENS4_ILi1EEEEEEEEENS3_IJNS3_IJS6_NS4_ILi0EEEEEEEEEEEiEEC2ERKSC_RKi) ;  /* 0xffff64f000007944 */ /* 0x000fea0003c3ffff */
[----:B-1----:R-:W2:Y:S01]  /*14c40*/  LDL R3, [R1+0x758] ;  /* 0x0007580001037983 */ /* 0x002ea20000100800 */
[----:B------:R-:W-:Y:S02]  /*14c50*/  MOV R66, R23 ;  /* 0x0000001700427202 */ /* 0x000fe40000000f00 */
[----:B------:R-:W-:Y:S01]  /*14c60*/  MOV R6, 0x14ca0 ;  /* 0x00014ca000067802 */ /* 0x000fe20000000f00 */
[----:B--2---:R-:W-:-:S05]  /*14c70*/  IMAD.WIDE R2, R3, 0x2, R58 ;  /* 0x0000000203027825 */ /* 0x004fca00078e023a */
[----:B------:R-:W-:Y:S02]  /*14c80*/  MOV R8, R2 ;  /* 0x0000000200087202 */ /* 0x000fe40000000f00 */
[----:B------:R-:W-:Y:S05]  /*14c90*/  CALL.REL.NOINC `($_ZN7cutlass13device_kernelIN5flash19enable_sm80_to_sm89INS1_16FlashAttnBwdSm80INS1_25CollectiveMainloopBwdSm80ILi2ELi2EN4cute5tupleIJNS5_1CILi128EEES8_NS7_ILi64EEEEEENS_10bfloat16_tEfNS_4arch4Sm80ELb0ELb0ELb1ELb1ELb0ELb0ELb0ELb0ELi2ELi4ELi4ELi4ELb0EEENS1_21CollectiveEpilogueBwdISA_SB_SD_Li256ELb1ELb0ELi2EEENS1_19SingleTileSchedulerILb1ELb0ELb0ELi128EEEEEEEEEvNT_6ParamsE$_ZN4cute3eso3ESOILb1ELb0EJNS_6LayoutINS_5tupleIJNS3_IJNS_1CILi8EEENS4_ILi1EEEEEEEEENS3_IJNS3_IJS6_NS4_ILi0EEEEEEEEEEENS_10ViewEngineIPN7cutlass10bfloat16_tEEEEEC2ERKSC_RKSH_) ;  /* 0xffff644000007944 */ /* 0x000fea0003c3ffff */
[----:B------:R2:W5:Y:S01]  /*14ca0*/  LDL.64 R12, [R1+0x758] ;  /* 0x00075800010c7983 */ /* 0x0005620000100a00 */
[----:B-1----:R-:W-:Y:S01]  /*14cb0*/  IMAD.MOV.U32 R2, RZ, RZ, R4 ;  /* 0x000000ffff027224 */ /* 0x002fe200078e0004 */
[----:B------:R-:W-:Y:S01]  /*14cc0*/  MOV R3, R5 ;  /* 0x0000000500037202 */ /* 0x000fe20000000f00 */
[----:B------:R-:W-:Y:S01]  /*14cd0*/  IMAD.MOV.U32 R9, RZ, RZ, R23 ;  /* 0x000000ffff097224 */ /* 0x000fe200078e0017 */
[----:B------:R-:W-:Y:S02]  /*14ce0*/  MOV R8, 0x14d00 ;  /* 0x00014d0000087802 */ /* 0x000fe40000000f00 */
[----:B--2--5:R-:W-:Y:S05]  /*14cf0*/  CALL.REL.NOINC `($_ZN7cutlass13device_kernelIN5flash19enable_sm80_to_sm89INS1_16FlashAttnBwdSm80INS1_25CollectiveMainloopBwdSm80ILi2ELi2EN4cute5tupleIJNS5_1CILi128EEES8_NS7_ILi64EEEEEENS_10bfloat16_tEfNS_4arch4Sm80ELb0ELb0ELb1ELb1ELb0ELb0ELb0ELb0ELi2ELi4ELi4ELi4ELb0EEENS1_21CollectiveEpilogueBwdISA_SB_SD_Li256ELb1ELb0ELi2EEENS1_19SingleTileSchedulerILb1ELb0ELb0ELi128EEEEEEEEEvNT_6ParamsE$_ZN4cute8smem_ptrIPN7cutlass10bfloat16_tEECI1NS_12iter_adaptorIS3_S4_EEES3_) ;  /* 0xffff77b000007944 */ /* 0x024fea0003c3ffff */
[----:B-1----:R1:W5:Y:S01]  /*14d00*/  LDL.64 R2, [R1+0x758] ;  /* 0x0007580001027983 */ /* 0x0023620000100a00 */
[----:B------:R-:W-:Y:S02]  /*14d10*/  MOV R4, R23 ;  /* 0x0000001700047202 */ /* 0x000fe40000000f00 */
[----:B------:R-:W-:Y:S02]  /*14d20*/  MOV R6, 0x14d40 ;  /* 0x00014d4000067802 */ /* 0x000fe40000000f00 */
[----:B-1---5:R-:W-:Y:S05]  /*14d30*/  CALL.REL.NOINC `($_ZN7cutlass13device_kernelIN5flash19enable_sm80_to_sm89INS1_16FlashAttnBwdSm80INS1_25CollectiveMainloopBwdSm80ILi2ELi2EN4cute5tupleIJNS5_1CILi128EEES8_NS7_ILi64EEEEEENS_10bfloat16_tEfNS_4arch4Sm80ELb0ELb0ELb1ELb1ELb0ELb0ELb0ELb0ELi2ELi4ELi4ELi4ELb0EEENS1_21CollectiveEpilogueBwdISA_SB_SD_Li256ELb1ELb0ELi2EEENS1_19SingleTileSchedulerILb1ELb0ELb0ELi128EEEEEEEEEvNT_6ParamsE$_ZN4cute8smem_ptrIPN7cutlass9uint128_tEECI1NS_12iter_adaptorIS3_S4_EEES3_) ;  /* 0xffff77b000007944 */ /* 0x022fea0003c3ffff */
[----:B-1----:R1:W5:Y:S01]  /*14d40*/  LDL.64 R2, [R1+0x758] ;  /* 0x0007580001027983 */ /* 0x0023620000100a00 */
[----:B------:R-:W-:Y:S02]  /*14d50*/  MOV R4, R23 ;  /* 0x0000001700047202 */ /* 0x000fe40000000f00 */
[----:B------:R-:W-:-:S02]  /*14d60*/  MOV R6, 0x14d80 ;  /* 0x00014d8000067802 */ /* 0x000fc40000000f00 */
[----:B-1---5:R-:W-:Y:S05]  /*14d70*/  CALL.REL.NOINC `($_ZN7cutlass13device_kernelIN5flash19enable_sm80_to_sm89INS1_16FlashAttnBwdSm80INS1_25CollectiveMainloopBwdSm80ILi2ELi2EN4cute5tupleIJNS5_1CILi128EEES8_NS7_ILi64EEEEEENS_10bfloat16_tEfNS_4arch4Sm80ELb0ELb0ELb1ELb1ELb0ELb0ELb0ELb0ELi2ELi4ELi4ELi4ELb0EEENS1_21CollectiveEpilogueBwdISA_SB_SD_Li256ELb1ELb0ELi2EEENS1_19SingleTileSchedulerILb1ELb0ELb0ELi128EEEEEEEEEvNT_6ParamsE$_ZN4cute3eso3ESOILb1ELb0EJNS_6LayoutINS_5tupleIJNS3_IJNS_1CILi1EEES5_EEEEEENS3_IJNS3_IJS5_NS4_ILi0EEEEEEEEEEENS_10ViewEngineINS_8smem_ptrIPN7cutlass9uint128_tEEEEEEEC2ERKSB_RKSI_) ;  /* 0xffff5a4000007944 */ /* 0x022fea0003c3ffff */
[----:B------:R2:W5:Y:S01]  /*14d80*/  LDL R6, [R1+0x758] ;  /* 0x0007580001067983 */ /* 0x0005620000100800 */
[----:B------:R-:W-:-:S02]  /*14d90*/  MOV R66, R23 ;  /* 0x0000001700427202 */ /* 0x000fc40000000f00 */
[----:B-1----:R-:W-:Y:S02]  /*14da0*/  MOV R4, 0x14dc0 ;  /* 0x00014dc000047802 */ /* 0x002fe40000000f00 */
[----:B--2--5:R-:W-:Y:S05]  /*14db0*/  CALL.REL.NOINC `($_ZN7cutlass13device_kernelIN5flash19enable_sm80_to_sm89INS1_16FlashAttnBwdSm80INS1_25CollectiveMainloopBwdSm80ILi2ELi2EN4cute5tupleIJNS5_1CILi128EEES8_NS7_ILi64EEEEEENS_10bfloat16_tEfNS_4arch4Sm80ELb0ELb0ELb1ELb1ELb0ELb0ELb0ELb0ELi2ELi4ELi4ELi4ELb0EEENS1_21CollectiveEpilogueBwdISA_SB_SD_Li256ELb1ELb0ELi2EEENS1_19SingleTileSchedulerILb1ELb0ELb0ELi128EEEEEEEEEvNT_6ParamsE$_ZN4cute3eso3ESOILb1ELb0EJNS_6LayoutINS_5tupleIJNS3_IJNS_1CILi4EEENS4_ILi1EEEEEEEEENS3_IJNS3_IJS6_NS4_ILi0EEEEEEEEEEENS_10ViewEngineIPjEEEEC2ERKSC_RKSF_) ;  /* 0xffff61a000007944 */ /* 0x024fea0003c3ffff */
[----:B------:R2:W5:Y:S01]  /*14dc0*/  LDL.64 R8, [R1+0x758] ;  /* 0x0007580001087983 */ /* 0x0005620000100a00 */
[----:B------:R-:W-:Y:S02]  /*14dd0*/  MOV R4, R6 ;  /* 0x0000000600047202 */ /* 0x000fe40000000f00 */
[----:B-1----:R-:W-:Y:S02]  /*14de0*/  MOV R2, 0x14e00 ;  /* 0x00014e0000027802 */ /* 0x002fe40000000f00 */
[----:B--2--5:R-:W-:Y:S05]  /*14df0*/  CALL.REL.NOINC `($_ZN7cutlass13device_kernelIN5flash19enable_sm80_to_sm89INS1_16FlashAttnBwdSm80INS1_25CollectiveMainloopBwdSm80ILi2ELi2EN4cute5tupleIJNS5_1CILi128EEES8_NS7_ILi64EEEEEENS_10bfloat16_tEfNS_4arch4Sm80ELb0ELb0ELb1ELb1ELb0ELb0ELb0ELb0ELi2ELi4ELi4ELi4ELb0EEENS1_21CollectiveEpilogueBwdISA_SB_SD_Li256ELb1ELb0ELi2EEENS1_19SingleTileSchedulerILb1ELb0ELb0ELi128EEEEEEEEEvNT_6ParamsE$_ZN73_INTERNAL_24fd9406_37_flash_bwd_hdim64_bf16_softcap_sm80_cu_3fbc093a_291824__cvta_generic_to_sharedEPKv) ;  /* 0xffff77b000007944 */ /* 0x024fea0003c3ffff */
        /* <DEDUP_REMOVED lines=9> */
[----:B-1----:R-:W-:Y:S05]  /*14e90*/  CALL.REL.NOINC `($_ZN7cutlass13device_kernelIN5flash19enable_sm80_to_sm89INS1_16FlashAttnBwdSm80INS1_25CollectiveMainloopBwdSm80ILi2ELi2EN4cute5tupleIJNS5_1CILi128EEES8_NS7_ILi64EEEEEENS_10bfloat16_tEfNS_4arch4Sm80ELb0ELb0ELb1ELb1ELb0ELb0ELb0ELb0ELi2ELi4ELi4ELi4ELb0EEENS1_21CollectiveEpilogueBwdISA_SB_SD_Li256ELb1ELb0ELi2EEENS1_19SingleTileSchedulerILb1ELb0ELb0ELi128EEEEEEEEEvNT_6ParamsE$_ZN4cute3eso3ESOILb1ELb0EJNS_10UnderscoreEiEEC2ERKS2_RKi) ;  /* 0xffff3a3000007944 */ /* 0x002fea0003c3ffff */
        /* <DEDUP_REMOVED lines=16> */
[----:B------:R-:W-:Y:S02]  /*14fa0*/  MOV R3, 0x1 ;  /* 0x0000000100037802 */ /* 0x000fe40000000f00 */
[----:B------:R-:W-:-:S02]  /*14fb0*/  MOV R10, 0x14fd0 ;  /* 0x00014fd0000a7802 */ /* 0x000fc40000000f00 */
        /* <DEDUP_REMOVED lines=43> */
[----:B-1---5:R-:W-:Y:S05]  /*15270*/  CALL.REL.NOINC `($_ZN7cutlass13device_kernelIN5flash19enable_sm80_to_sm89INS1_16FlashAttnBwdSm80INS1_25CollectiveMainloopBwdSm80ILi2ELi2EN4cute5tupleIJNS5_1CILi128EEES8_NS7_ILi64EEEEEENS_10bfloat16_tEfNS_4arch4Sm80ELb0ELb0ELb1ELb1ELb0ELb0ELb0ELb0ELi2ELi4ELi4ELi4ELb0EEENS1_21CollectiveEpilogueBwdISA_SB_SD_Li256ELb1ELb0ELi2EEENS1_19SingleTileSchedulerILb1ELb0ELb0ELi128EEEEEEEEEvNT_6ParamsE$_ZN4cute8smem_ptrIPN7cutlass10bfloat16_tEECI1NS_12iter_adaptorIS3_S4_EEES3_) ;  /* 0xffff723000007944 */ /* 0x022fea0003c3ffff */
[----:B-1----:R1:W5:Y:S01]  /*15280*/  LDL.64 R2, [R1+0x758] ;  /* 0x0007580001027983 */ /* 0x0023620000100a00 */
[----:B------:R-:W-:-:S03]  /*15290*/  MOV R6, 0x152b0 ;  /* 0x000152b000067802 */ /* 0x000fc60000000f00 */
[----:B-1---5:R-:W-:Y:S05]  /*152a0*/  CALL.REL.NOINC `($_ZN7cutlass13device_kernelIN5flash19enable_sm80_to_sm89INS1_16FlashAttnBwdSm80INS1_25CollectiveMainloopBwdSm80ILi2ELi2EN4cute5tupleIJNS5_1CILi128EEES8_NS7_ILi64EEEEEENS_10bfloat16_tEfNS_4arch4Sm80ELb0ELb0ELb1ELb1ELb0ELb0ELb0ELb0ELi2ELi4ELi4ELi4ELb0EEENS1_21CollectiveEpilogueBwdISA_SB_SD_Li256ELb1ELb0ELi2EEENS1_19SingleTileSchedulerILb1ELb0ELb0ELi128EEEEEEEEEvNT_6ParamsE$_ZN4cute3eso3ESOILb1ELb0EJNS_6LayoutINS_5tupleIJNS3_IJNS_1CILi8EEENS4_ILi1EEEEEENS4_ILi4EEEEEENS3_IJNS3_IJS6_NS4_ILi0EEEEEENS4_ILi2048EEEEEEEENS_10ViewEngineINS_8smem_ptrIPN7cutlass10bfloat16_tEEEEEEEC2ERKSE_RKSL_) ;  /* 0xffff647000007944 */ /* 0x022fea0003c3ffff */
[----:B-1----:R1:W5:Y:S01]  /*152b0*/  LDL.64 R2, [R1+0x758] ;  /* 0x0007580001027983 */ /* 0x0023620000100a00 */
[----:B------:R-:W-:Y:S01]  /*152c0*/  IMAD.MOV.U32 R6, RZ, RZ, R48 ;  /* 0x000000ffff067224 */ /* 0x000fe200078e0030 */
[----:B------:R-:W-:Y:S02]  /*152d0*/  MOV R9, R49 ;  /* 0x0000003100097202 */ /* 0x000fe40000000f00 */
[----:B------:R-:W-:Y:S02]  /*152e0*/  MOV R8, 0x15300 ;  /* 0x0001530000087802 */ /* 0x000fe40000000f00 */
[----:B-1---5:R-:W-:Y:S05]  /*152f0*/  CALL.REL.NOINC `($_ZN7cutlass13device_kernelIN5flash19enable_sm80_to_sm89INS1_16FlashAttnBwdSm80INS1_25CollectiveMainloopBwdSm80ILi2ELi2EN4cute5tupleIJNS5_1CILi128EEES8_NS7_ILi64EEEEEENS_10bfloat16_tEfNS_4arch4Sm80ELb0ELb0ELb1ELb1ELb0ELb0ELb0ELb0ELi2ELi4ELi4ELi4ELb0EEENS1_21CollectiveEpilogueBwdISA_SB_SD_Li256ELb1ELb0ELi2EEENS1_19SingleTileSchedulerILb1ELb0ELb0ELi128EEEEEEEEEvNT_6ParamsE$_ZN4cute3eso3ESOILb1ELb0EJNS_6LayoutINS_5tupleIJNS3_IJNS_1CILi8EEENS4_ILi1EEEEEENS4_ILi4EEEEEENS3_IJNS3_IJS6_NS4_ILi0EEEEEES5_EEEEENS_10ViewEngineIPN7cutlass10bfloat16_tEEEEEC2ERKSD_RKSI_) ;  /* 0xffff64a000007944 */ /* 0x022fea0003c3ffff */
[----:B------:R2:W5:Y:S01]  /*15300*/  LDL.64 R4, [R1+0x758] ;  /* 0x0007580001047983 */ /* 0x0005620000100a00 */
[----:B------:R-:W-:Y:S01]  /*15310*/  IMAD.MOV.U32 R6, RZ, RZ, R2 ;  /* 0x000000ffff067224 */ /* 0x000fe200078e0002 */
[----:B------:R-:W-:Y:S02]  /*15320*/  MOV R9, R3 ;  /* 0x0000000300097202 */ /* 0x000fe40000000f00 */
[----:B------:R-:W-:Y:S02]  /*15330*/  MOV R8, 0x15350 ;  /* 0x0001535000087802 */ /* 0x000fe40000000f00 */
[----:B-12--5:R-:W-:Y:S05]  /*15340*/  CALL.REL.NOINC `($_ZN7cutlass13device_kernelIN5flash19enable_sm80_to_sm89INS1_16FlashAttnBwdSm80INS1_25CollectiveMainloopBwdSm80ILi2ELi2EN4cute5tupleIJNS5_1CILi128EEES8_NS7_ILi64EEEEEENS_10bfloat16_tEfNS_4arch4Sm80ELb0ELb0ELb1ELb1ELb0ELb0ELb0ELb0ELi2ELi4ELi4ELi4ELb0EEENS1_21CollectiveEpilogueBwdISA_SB_SD_Li256ELb1ELb0ELi2EEENS1_19SingleTileSchedulerILb1ELb0ELb0ELi128EEEEEEEEEvNT_6ParamsE$_ZN4cute3eso3ESOILb1ELb0EJNS_6LayoutINS_5tupleIJNS3_IJNS_1CILi8EEENS4_ILi1EEEEEENS3_IJNS4_ILi4EEEEEEEEENS3_IJNS3_IJS6_NS4_ILi0EEEEEENS3_IJNS4_ILi2048EEEEEEEEEEENS_10ViewEngineINS_8smem_ptrIPN7cutlass10bfloat16_tEEEEEEEC2ERKSG_RKSN_) ;  /* 0xffff5fe000007944 */ /* 0x026fea0003c3ffff */
[----:B-1----:R1:W5:Y:S01]  /*15350*/  LDL.64 R6, [R1+0x758] ;  /* 0x0007580001067983 */ /* 0x0023620000100a00 */
[----:B------:R-:W-:-:S02]  /*15360*/  MOV R2, R4 ;  /* 0x0000000400027202 */ /* 0x000fc40000000f00 */
[----:B------:R-:W-:Y:S02]  /*15370*/  MOV R4, 0x15390 ;  /* 0x0001539000047802 */ /* 0x000fe40000000f00 */
[----:B-1---5:R-:W-:Y:S05]  /*15380*/  CALL.REL.NOINC `($_ZN7cutlass13device_kernelIN5flash19enable_sm80_to_sm89INS1_16FlashAttnBwdSm80INS1_25CollectiveMainloopBwdSm80ILi2ELi2EN4cute5tupleIJNS5_1CILi128EEES8_NS7_ILi64EEEEEENS_10bfloat16_tEfNS_4arch4Sm80ELb0ELb0ELb1ELb1ELb0ELb0ELb0ELb0ELi2ELi4ELi4ELi4ELb0EEENS1_21CollectiveEpilogueBwdISA_SB_SD_Li256ELb1ELb0ELi2EEENS1_19SingleTileSchedulerILb1ELb0ELb0ELi128EEEEEEEEEvNT_6ParamsE$_ZN4cute3eso3ESOILb1ELb0EJNS_6LayoutINS_5tupleIJNS3_IJNS_1CILi8EEENS4_ILi1EEEEEENS3_IJNS4_ILi4EEEEEEEEENS3_IJNS3_IJS6_NS4_ILi0EEEEEENS3_IJS5_EEEEEEEENS_10ViewEngineIPN7cutlass10bfloat16_tEEEEEC2ERKSF_RKSK_) ;  /* 0xffff600000007944 */ /* 0x022fea0003c3ffff */
[----:B-1----:R1:W5:Y:S01]  /*15390*/  LDL.64 R2, [R1+0x758] ;  /* 0x0007580001027983 */ /* 0x0023620000100a00 */
[----:B------:R-:W-:-:S03]  /*153a0*/  MOV R8, 0x153c0 ;  /* 0x000153c000087802 */ /* 0x000fc60000000f00 */
[----:B-1---5:R-:W-:Y:S05]  /*153b0*/  CALL.REL.NOINC `($_ZN7cutlass13device_kernelIN5flash19enable_sm80_to_sm89INS1_16FlashAttnBwdSm80INS1_25CollectiveMainloopBwdSm80ILi2ELi2EN4cute5tupleIJNS5_1CILi128EEES8_NS7_ILi64EEEEEENS_10bfloat16_tEfNS_4arch4Sm80ELb0ELb0ELb1ELb1ELb0ELb0ELb0ELb0ELi2ELi4ELi4ELi4ELb0EEENS1_21CollectiveEpilogueBwdISA_SB_SD_Li256ELb1ELb0ELi2EEENS1_19SingleTileSchedulerILb1ELb0ELb0ELi128EEEEEEEEEvNT_6ParamsE$_ZN4cute3eso3ESOILb1ELb0EJNS_6LayoutINS_5tupleIJNS3_IJNS3_IJNS_1CILi8EEENS4_ILi1EEEEEES6_EEENS3_IJNS3_IJS6_S6_EEENS4_ILi4EEEEEEEEENS3_IJNS3_IJNS3_IJS6_NS4_ILi0EEEEEESD_EEENS3_IJNS3_IJSD_SD_EEES5_EEEEEEEENS_10ViewEngineIPN7cutlass10bfloat16_tEEEEEC2ERKSJ_RKSO_) ;  /* 0xffff515000007944 */ /* 0x022fea0003c3ffff */
[----:B-1----:R1:W5:Y:S01]  /*153c0*/  LDL.64 R4, [R1+0x758] ;  /* 0x0007580001047983 */ /* 0x0023620000100a00 */
[----:B------:R-:W-:-:S03]  /*153d0*/  MOV R8, 0x153f0 ;  /* 0x000153f000087802 */ /* 0x000fc60000000f00 */
[----:B-1---5:R-:W-:Y:S05]  /*153e0*/  CALL.REL.NOINC `($_ZN7cutlass13device_kernelIN5flash19enable_sm80_to_sm89INS1_16FlashAttnBwdSm80INS1_25CollectiveMainloopBwdSm80ILi2ELi2EN4cute5tupleIJNS5_1CILi128EEES8_NS7_ILi64EEEEEENS_10bfloat16_tEfNS_4arch4Sm80ELb0ELb0ELb1ELb1ELb0ELb0ELb0ELb0ELi2ELi4ELi4ELi4ELb0EEENS1_21CollectiveEpilogueBwdISA_SB_SD_Li256ELb1ELb0ELi2EEENS1_19SingleTileSchedulerILb1ELb0ELb0ELi128EEEEEEEEEvNT_6ParamsE$_ZN4cute3eso3ESOILb1ELb0EJNS_6LayoutINS_5tupleIJNS3_IJNS3_IJNS_1CILi8EEENS4_ILi1EEEEEES6_EEENS3_IJNS3_IJS6_S6_EEENS4_ILi4EEEEEEEEENS3_IJNS3_IJNS3_IJS6_NS4_ILi0EEEEEESD_EEENS3_IJNS3_IJSD_SD_EEENS4_ILi2048EEEEEEEEEEENS_10ViewEngineINS_8smem_ptrIPN7cutlass10bfloat16_tEEEEEEEC2ERKSK_RKSR_) ;  /* 0xffff50e000007944 */ /* 0x022fea0003c3ffff */
[----:B-1----:R1:W5:Y:S01]  /*153f0*/  LDL.64 R2, [R1+0x758] ;  /* 0x0007580001027983 */ /* 0x0023620000100a00 */
[----:B------:R-:W-:Y:S01]  /*15400*/  IMAD.MOV.U32 R6, RZ, RZ, R4 ;  /* 0x000000ffff067224 */ /* 0x000fe200078e0004 */
[----:B------:R-:W-:Y:S02]  /*15410*/  MOV R9, R5 ;  /* 0x0000000500097202 */ /* 0x000fe40000000f00 */
[----:B------:R-:W-:Y:S02]  /*15420*/  MOV R8, 0x15440 ;  /* 0x0001544000087802 */ /* 0x000fe40000000f00 */
[----:B-1---5:R-:W-:Y:S05]  /*15430*/  CALL.REL.NOINC `($_ZN7cutlass13device_kernelIN5flash19enable_sm80_to_sm89INS1_16FlashAttnBwdSm80INS1_25CollectiveMainloopBwdSm80ILi2ELi2EN4cute5tupleIJNS5_1CILi128EEES8_NS7_ILi64EEEEEENS_10bfloat16_tEfNS_4arch4Sm80ELb0ELb0ELb1ELb1ELb0ELb0ELb0ELb0ELi2ELi4ELi4ELi4ELb0EEENS1_21CollectiveEpilogueBwdISA_SB_SD_Li256ELb1ELb0ELi2EEENS1_19SingleTileSchedulerILb1ELb0ELb0ELi128EEEEEEEEEvNT_6ParamsE$_ZN4cute3eso3ESOILb1ELb0EJNS_6LayoutINS_5tupleIJNS3_IJNS_1CILi8EEENS4_ILi1EEEEEENS4_ILi4EEEEEENS3_IJNS3_IJS6_NS4_ILi0EEEEEES5_EEEEENS_10ViewEngineIPN7cutlass10bfloat16_tEEEEEC2ERKSD_RKSI_) ;  /* 0xffff636000007944 */ /* 0x022fea0003c3ffff */
[----:B------:R2:W5:Y:S01]  /*15440*/  LDL.64 R58, [R1+0x758] ;  /* 0x00075800013a7983 */ /* 0x0005620000100a00 */
[----:B------:R-:W-:Y:S02]  /*15450*/  MOV R9, R23 ;  /* 0x0000001700097202 */ /* 0x000fe40000000f00 */
[----:B------:R-:W-:Y:S02]  /*15460*/  MOV R8, 0x15480 ;  /* 0x0001548000087802 */ /* 0x000fe40000000f00 */
[----:B-12--5:R-:W-:Y:S05]  /*15470*/  CALL.REL.NOINC `($_ZN7cutlass13device_kernelIN5flash19enable_sm80_to_sm89INS1_16FlashAttnBwdSm80INS1_25CollectiveMainloopBwdSm80ILi2ELi2EN4cute5tupleIJNS5_1CILi128EEES8_NS7_ILi64EEEEEENS_10bfloat16_tEfNS_4arch4Sm80ELb0ELb0ELb1ELb1ELb0ELb0ELb0ELb0ELi2ELi4ELi4ELi4ELb0EEENS1_21CollectiveEpilogueBwdISA_SB_SD_Li256ELb1ELb0ELi2EEENS1_19SingleTileSchedulerILb1ELb0ELb0ELi128EEEEEEEEEvNT_6ParamsE$_ZN4cute8smem_ptrIPN7cutlass10bfloat16_tEECI1NS_12iter_adaptorIS3_S4_EEES3_) ;  /* 0xffff703000007944 */ /* 0x026fea0003c3ffff */
[----:B-1----:R1:W5:Y:S01]  /*15480*/  LDL.64 R2, [R1+0x758] ;  /* 0x0007580001027983 */ /* 0x0023620000100a00 */
[----:B------:R-:W-:-:S03]  /*15490*/  MOV R6, 0x154b0 ;  /* 0x000154b000067802 */ /* 0x000fc60000000f00 */
[----:B-1---5:R-:W-:Y:S05]  /*154a0*/  CALL.REL.NOINC `($_ZN7cutlass13device_kernelIN5flash19enable_sm80_to_sm89INS1_16FlashAttnBwdSm80INS1_25CollectiveMainloopBwdSm80ILi2ELi2EN4cute5tupleIJNS5_1CILi128EEES8_NS7_ILi64EEEEEENS_10bfloat16_tEfNS_4arch4Sm80ELb0ELb0ELb1ELb1ELb0ELb0ELb0ELb0ELi2ELi4ELi4ELi4ELb0EEENS1_21CollectiveEpilogueBwdISA_SB_SD_Li256ELb1ELb0ELi2EEENS1_19SingleTileSchedulerILb1ELb0ELb0ELi128EEEEEEEEEvNT_6ParamsE$_ZN4cute3eso3ESOILb1ELb0EJNS_6LayoutINS_5tupleIJNS3_IJNS_1CILi8EEENS4_ILi1EEEEEENS4_ILi4EEEEEENS3_IJNS3_IJS6_NS4_ILi0EEEEEENS4_ILi2048EEEEEEEENS_10ViewEngineINS_8smem_ptrIPN7cutlass10bfloat16_tEEEEEEEC2ERKSE_RKSL_) ;  /* 0xffff627000007944 */ /* 0x022fea0003c3ffff */
[----:B------:R2:W5:Y:S01]  /*154b0*/  LDL.64 R60, [R1+0x758] ;  /* 0x00075800013c7983 */ /* 0x0005620000100a00 */
[----:B-1----:R-:W-:Y:S01]  /*154c0*/  IMAD.MOV.U32 R2, RZ, RZ, R23 ;  /* 0x000000ffff027224 */ /* 0x002fe200078e0017 */
[----:B------:R-:W-:-:S02]  /*154d0*/  MOV R3, RZ ;  /* 0x000000ff00037202 */ /* 0x000fc40000000f00 */
[----:B------:R-:W-:Y:S02]  /*154e0*/  MOV R10, 0x15500 ;  /* 0x00015500000a7802 */ /* 0x000fe40000000f00 */
[----:B--2--5:R-:W-:Y:S05]  /*154f0*/  CALL.REL.NOINC `($_ZN7cutlass13device_kernelIN5flash19enable_sm80_to_sm89INS1_16FlashAttnBwdSm80INS1_25CollectiveMainloopBwdSm80ILi2ELi2EN4cute5tupleIJNS5_1CILi128EEES8_NS7_ILi64EEEEEENS_10bfloat16_tEfNS_4arch4Sm80ELb0ELb0ELb1ELb1ELb0ELb0ELb0ELb0ELi2ELi4ELi4ELi4ELb0EEENS1_21CollectiveEpilogueBwdISA_SB_SD_Li256ELb1ELb0ELi2EEENS1_19SingleTileSchedulerILb1ELb0ELb0ELi128EEEEEEEEEvNT_6ParamsE$_ZN4cute3eso3ESOILb1ELb0EJNS_10UnderscoreEiEEC2ERKS2_RKi) ;  /* 0xffff33d000007944 */ /* 0x024fea0003c3ffff */
[----:B-1----:R-:W2:Y:S01]  /*15500*/  LDL R3, [R1+0x758] ;  /* 0x0007580001037983 */ /* 0x002ea20000100800 */
[----:B------:R-:W-:Y:S01]  /*15510*/  IMAD.MOV.U32 R2, RZ, RZ, R23 ;  /* 0x000000ffff027224 */ /* 0x000fe200078e0017 */
[----:B------:R-:W-:Y:S02]  /*15520*/  MOV R6, 0x15550 ;  /* 0x0001555000067802 */ /* 0x000fe40000000f00 */
        /* <DEDUP_REMOVED lines=9> */
[----:B------:R-:W-:-:S02]  /*155c0*/  MOV R8, 0x155e0 ;  /* 0x000155e000087802 */ /* 0x000fc40000000f00 */
[----:B-1---5:R-:W-:Y:S05]  /*155d0*/  CALL.REL.NOINC `($_ZN7cutlass13device_kernelIN5flash19enable_sm80_to_sm89INS1_16FlashAttnBwdSm80INS1_25CollectiveMainloopBwdSm80ILi2ELi2EN4cute5tupleIJNS5_1CILi128EEES8_NS7_ILi64EEEEEENS_10bfloat16_tEfNS_4arch4Sm80ELb0ELb0ELb1ELb1ELb0ELb0ELb0ELb0ELi2ELi4ELi4ELi4ELb0EEENS1_21CollectiveEpilogueBwdISA_SB_SD_Li256ELb1ELb0ELi2EEENS1_19SingleTileSchedulerILb1ELb0ELb0ELi128EEEEEEEEEvNT_6ParamsE$_ZN4cute3eso3ESOILb1ELb0EJNS_6LayoutINS_5tupleIJNS3_IJNS_1CILi8EEENS4_ILi1EEEEEEEEENS3_IJNS3_IJS6_NS4_ILi0EEEEEEEEEEENS_10ViewEngineINS_8smem_ptrIPN7cutlass10bfloat16_tEEEEEEEC2ERKSC_RKSJ_) ;  /* 0xffff5ac000007944 */ /* 0x022fea0003c3ffff */
        /* <DEDUP_REMOVED lines=233> */
[----:B-1----:R-:W-:Y:S05]  /*16470*/  CALL.REL.NOINC `($_ZN7cutlass13device_kernelIN5flash19enable_sm80_to_sm89INS1_16FlashAttnBwdSm80INS1_25CollectiveMainloopBwdSm80ILi2ELi2EN4cute5tupleIJNS5_1CILi128EEES8_NS7_ILi64EEEEEENS_10bfloat16_tEfNS_4arch4Sm80ELb0ELb0ELb1ELb1ELb0ELb0ELb0ELb0ELi2ELi4ELi4ELi4ELb0EEENS1_21CollectiveEpilogueBwdISA_SB_SD_Li256ELb1ELb0ELi2EEENS1_19SingleTileSchedulerILb1ELb0ELb0ELi128EEEEEEEEEvNT_6ParamsE$_ZN4cute3eso3ESOILb1ELb0EJNS_10UnderscoreES2_iEEC2ERKS2_S5_RKi) ;  /* 0xffff241000007944 */ /* 0x002fea0003c3ffff */
        /* <DEDUP_REMOVED lines=9> */
[----:B------:R-:W-:Y:S05]  /*16510*/  CALL.REL.NOINC `($_ZN7cutlass13device_kernelIN5flash19enable_sm80_to_sm89INS1_16FlashAttnBwdSm80INS1_25CollectiveMainloopBwdSm80ILi2ELi2EN4cute5tupleIJNS5_1CILi128EEES8_NS7_ILi64EEEEEENS_10bfloat16_tEfNS_4arch4Sm80ELb0ELb0ELb1ELb1ELb0ELb0ELb0ELb0ELi2ELi4ELi4ELi4ELb0EEENS1_21CollectiveEpilogueBwdISA_SB_SD_Li256ELb1ELb0ELi2EEENS1_19SingleTileSchedulerILb1ELb0ELb0ELi128EEEEEEEEEvNT_6ParamsE$_ZN4cute3eso3ESOILb1ELb0EJNS_6LayoutINS_5tupleIJNS3_IJNS_1CILi8EEENS4_ILi1EEEEEENS4_ILi2EEEEEENS3_IJNS3_IJS6_NS4_ILi0EEEEEENS4_ILi4096EEEEEEEEiEEC2ERKSE_RKi) ;  /* 0xffff4f1000007944 */ /* 0x000fea0003c3ffff */
        /* <DEDUP_REMOVED lines=8> */
[----:B-1---5:R-:W-:Y:S05]  /*165a0*/  CALL.REL.NOINC `($_ZN7cutlass13device_kernelIN5flash19enable_sm80_to_sm89INS1_16FlashAttnBwdSm80INS1_25CollectiveMainloopBwdSm80ILi2ELi2EN4cute5tupleIJNS5_1CILi128EEES8_NS7_ILi64EEEEEENS_10bfloat16_tEfNS_4arch4Sm80ELb0ELb0ELb1ELb1ELb0ELb0ELb0ELb0ELi2ELi4ELi4ELi4ELb0EEENS1_21CollectiveEpilogueBwdISA_SB_SD_Li256ELb1ELb0ELi2EEENS1_19SingleTileSchedulerILb1ELb0ELb0ELi128EEEEEEEEEvNT_6ParamsE$_ZN4cute3eso3ESOILb1ELb0EJNS_6LayoutINS_5tupleIJNS3_IJNS_1CILi8EEENS4_ILi1EEEEEENS4_ILi2EEEEEENS3_IJNS3_IJS6_NS4_ILi0EEEEEENS4_ILi4096EEEEEEEENS_10ViewEngineINS_8smem_ptrIPN7cutlass10bfloat16_tEEEEEEEC2ERKSE_RKSL_) ;  /* 0xffff4e4000007944 */ /* 0x022fea0003c3ffff */
[----:B-1----:R1:W5:Y:S01]  /*165b0*/  LDL.64 R4, [R1+0x758] ;  /* 0x0007580001047983 */ /* 0x0023620000100a00 */
[----:B------:R-:W-:Y:S01]  /*165c0*/  IMAD.MOV.U32 R2, RZ, RZ, R23 ;  /* 0x000000ffff027224 */ /* 0x000fe200078e0017 */
[----:B------:R-:W-:Y:S02]  /*165d0*/  MOV R3, 0x1 ;  /* 0x0000000100037802 */ /* 0x000fe40000000f00 */
[----:B------:R-:W-:-:S02]  /*165e0*/  MOV R8, 0x16600 ;  /* 0x0001660000087802 */ /* 0x000fc40000000f00 */
[----:B-1---5:R-:W-:Y:S05]  /*165f0*/  CALL.REL.NOINC `($_ZN7cutlass13device_kernelIN5flash19enable_sm80_to_sm89INS1_16FlashAttnBwdSm80INS1_25CollectiveMainloopBwdSm80ILi2ELi2EN4cute5tupleIJNS5_1CILi128EEES8_NS7_ILi64EEEEEENS_10bfloat16_tEfNS_4arch4Sm80ELb0ELb0ELb1ELb1ELb0ELb0ELb0ELb0ELi2ELi4ELi4ELi4ELb0EEENS1_21CollectiveEpilogueBwdISA_SB_SD_Li256ELb1ELb0ELi2EEENS1_19SingleTileSchedulerILb1ELb0ELb0ELi128EEEEEEEEEvNT_6ParamsE$_ZN4cute3eso3ESOILb1ELb0EJNS_10UnderscoreES2_iEEC2ERKS2_S5_RKi) ;  /* 0xffff229000007944 */ /* 0x022fea0003c3ffff */
[----:B-1----:R-:W2:Y:S01]  /*16600*/  LDL R3, [R1+0x758] ;  /* 0x0007580001037983 */ /* 0x002ea20000100800 */
[----:B------:R-:W-:Y:S01]  /*16610*/  IMAD.MOV.U32 R57, RZ, RZ, R23 ;  /* 0x000000ffff397224 */ /* 0x000fe200078e0017 */
[----:B------:R-:W-:-:S02]  /*16620*/  MOV R6, 0x16650 ;  /* 0x0001665000067802 */ /* 0x000fc40000000f00 */
[----:B--2---:R-:W-:Y:S02]  /*16630*/  SHF.L.U32 R3, R3, 0x4, RZ ;  /* 0x0000000403037819 */ /* 0x004fe400000006ff */
[----:B------:R-:W-:Y:S05]  /*16640*/  CALL.REL.NOINC `($_ZN7cutlass13device_kernelIN5flash19enable_sm80_to_sm89INS1_16FlashAttnBwdSm80INS1_25CollectiveMainloopBwdSm80ILi2ELi2EN4cute5tupleIJNS5_1CILi128EEES8_NS7_ILi64EEEEEENS_10bfloat16_tEfNS_4arch4Sm80ELb0ELb0ELb1ELb1ELb0ELb0ELb0ELb0ELi2ELi4ELi4ELi4ELb0EEENS1_21CollectiveEpilogueBwdISA_SB_SD_Li256ELb1ELb0ELi2EEENS1_19SingleTileSchedulerILb1ELb0ELb0ELi128EEEEEEEEEvNT_6ParamsE$_ZN4cute3eso3ESOILb1ELb0EJNS_6LayoutINS_5tupleIJNS3_IJNS_1CILi8EEENS4_ILi1EEEEEENS4_ILi2EEEEEENS3_IJNS3_IJS6_NS4_ILi0EEEEEES5_EEEEEiEEC2ERKSD_RKi) ;  /* 0xffff4f9000007944 */ /* 0x000fea0003c3ffff */
[----:B-1----:R-:W2:Y:S01]  /*16650*/  LDL R3, [R1+0x758] ;  /* 0x0007580001037983 */ /* 0x002ea20000100800 */
[----:B------:R-:W-:Y:S02]  /*16660*/  MOV R66, R23 ;  /* 0x0000001700427202 */ /* 0x000fe40000000f00 */
[----:B------:R-:W-:Y:S01]  /*16670*/  MOV R8, 0x166b0 ;  /* 0x000166b000087802 */ /* 0x000fe20000000f00 */
[----:B--2---:R-:W-:-:S05]  /*16680*/  IMAD.WIDE R6, R3, 0x2, R50 ;  /* 0x0000000203067825 */ /* 0x004fca00078e0232 */
[----:B------:R-:W-:Y:S02]  /*16690*/  MOV R9, R7 ;  /* 0x0000000700097202 */ /* 0x000fe40000000f00 */
[----:B------:R-:W-:Y:S05]  /*166a0*/  CALL.REL.NOINC `($_ZN7cutlass13device_kernelIN5flash19enable_sm80_to_sm89INS1_16FlashAttnBwdSm80INS1_25CollectiveMainloopBwdSm80ILi2ELi2EN4cute5tupleIJNS5_1CILi128EEES8_NS7_ILi64EEEEEENS_10bfloat16_tEfNS_4arch4Sm80ELb0ELb0ELb1ELb1ELb0ELb0ELb0ELb0ELi2ELi4ELi4ELi4ELb0EEENS1_21CollectiveEpilogueBwdISA_SB_SD_Li256ELb1ELb0ELi2EEENS1_19SingleTileSchedulerILb1ELb0ELb0ELi128EEEEEEEEEvNT_6ParamsE$_ZN4cute3eso3ESOILb1ELb0EJNS_6LayoutINS_5tupleIJNS3_IJNS_1CILi8EEENS4_ILi1EEEEEENS4_ILi2EEEEEENS3_IJNS3_IJS6_NS4_ILi0EEEEEES5_EEEEENS_10ViewEngineIPN7cutlass10bfloat16_tEEEEEC2ERKSD_RKSI_) ;  /* 0xffff4ed000007944 */ /* 0x000fea0003c3ffff */
[----:B------:R2:W5:Y:S01]  /*166b0*/  LDL.64 R2, [R1+0x758] ;  /* 0x0007580001027983 */ /* 0x0005620000100a00 */
[----:B-1----:R-:W-:Y:S01]  /*166c0*/  IMAD.MOV.U32 R7, RZ, RZ, R5 ;  /* 0x000000ffff077224 */ /* 0x002fe200078e0005 */
[----:B------:R-:W-:Y:S02]  /*166d0*/  MOV R66, R23 ;  /* 0x0000001700427202 */ /* 0x000fe40000000f00 */
        /* <DEDUP_REMOVED lines=9> */
[----:B------:R-:W-:-:S02]  /*16770*/  MOV R8, 0x16790 ;  /* 0x0001679000087802 */ /* 0x000fc40000000f00 */
[----:B-1---5:R-:W-:Y:S05]  /*16780*/  CALL.REL.NOINC `($_ZN7cutlass13device_kernelIN5flash19enable_sm80_to_sm89INS1_16FlashAttnBwdSm80INS1_25CollectiveMainloopBwdSm80ILi2ELi2EN4cute5tupleIJNS5_1CILi128EEES8_NS7_ILi64EEEEEENS_10bfloat16_tEfNS_4arch4Sm80ELb0ELb0ELb1ELb1ELb0ELb0ELb0ELb0ELi2ELi4ELi4ELi4ELb0EEENS1_21CollectiveEpilogueBwdISA_SB_SD_Li256ELb1ELb0ELi2EEENS1_19SingleTileSchedulerILb1ELb0ELb0ELi128EEEEEEEEEvNT_6ParamsE$_ZN4cute3eso3ESOILb1ELb0EJNS_6LayoutINS_5tupleIJNS3_IJNS3_IJNS_1CILi8EEENS4_ILi1EEEEEES6_EEENS3_IJNS3_IJS6_S6_EEENS4_ILi2EEEEEEEEENS3_IJNS3_IJNS3_IJS6_NS4_ILi0EEEEEESD_EEENS3_IJNS3_IJSD_SD_EEES5_EEEEEEEENS_10ViewEngineIPN7cutlass10bfloat16_tEEEEEC2ERKSJ_RKSO_) ;  /* 0xffff3d0000007944 */ /* 0x022fea0003c3ffff */
[----:B-1----:R1:W5:Y:S01]  /*16790*/  LDL.64 R4, [R1+0x758] ;  /* 0x0007580001047983 */ /* 0x0023620000100a00 */
[----:B------:R-:W-:-:S02]  /*167a0*/  MOV R66, R23 ;  /* 0x0000001700427202 */ /* 0x000fc40000000f00 */
[----:B------:R-:W-:Y:S02]  /*167b0*/  MOV R8, 0x167d0 ;  /* 0x000167d000087802 */ /* 0x000fe40000000f00 */
[----:B-1---5:R-:W-:Y:S05]  /*167c0*/  CALL.REL.NOINC `($_ZN7cutlass13device_kernelIN5flash19enable_sm80_to_sm89INS1_16FlashAttnBwdSm80INS1_25CollectiveMainloopBwdSm80ILi2ELi2EN4cute5tupleIJNS5_1CILi128EEES8_NS7_ILi64EEEEEENS_10bfloat16_tEfNS_4arch4Sm80ELb0ELb0ELb1ELb1ELb0ELb0ELb0ELb0ELi2ELi4ELi4ELi4ELb0EEENS1_21CollectiveEpilogueBwdISA_SB_SD_Li256ELb1ELb0ELi2EEENS1_19SingleTileSchedulerILb1ELb0ELb0ELi128EEEEEEEEEvNT_6ParamsE$_ZN4cute3eso3ESOILb1ELb0EJNS_6LayoutINS_5tupleIJNS3_IJNS3_IJNS_1CILi8EEENS4_ILi1EEEEEES6_EEENS3_IJNS3_IJS6_S6_EEENS4_ILi2EEEEEEEEENS3_IJNS3_IJNS3_IJS6_NS4_ILi0EEEEEESD_EEENS3_IJNS3_IJSD_SD_EEENS4_ILi4096EEEEEEEEEEENS_10ViewEngineINS_8smem_ptrIPN7cutlass10bfloat16_tEEEEEEEC2ERKSK_RKSR_) ;  /* 0xffff3be000007944 */ /* 0x022fea0003c3ffff */
[----:B-1----:R1:W5:Y:S01]  /*167d0*/  LDL.64 R2, [R1+0x758] ;  /* 0x0007580001027983 */ /* 0x0023620000100a00 */
[----:B------:R-:W-:Y:S01]  /*167e0*/  IMAD.MOV.U32 R6, RZ, RZ, R4 ;  /* 0x000000ffff067224 */ /* 0x000fe200078e0004 */
[----:B------:R-:W-:Y:S01]  /*167f0*/  MOV R9, R5 ;  /* 0x0000000500097202 */ /* 0x000fe20000000f00 */
[----:B------:R-:W-:Y:S01]  /*16800*/  IMAD.MOV.U32 R66, RZ, RZ, R23 ;  /* 0x000000ffff427224 */ /* 0x000fe200078e0017 */
[----:B------:R-:W-:Y:S02]  /*16810*/  MOV R8, 0x16830 ;  /* 0x0001683000087802 */ /* 0x000fe40000000f00 */
[----:B-1---5:R-:W-:Y:S05]  /*16820*/  CALL.REL.NOINC `($_ZN7cutlass13device_kernelIN5flash19enable_sm80_to_sm89INS1_16FlashAttnBwdSm80INS1_25CollectiveMainloopBwdSm80ILi2ELi2EN4cute5tupleIJNS5_1CILi128EEES8_NS7_ILi64EEEEEENS_10bfloat16_tEfNS_4arch4Sm80ELb0ELb0ELb1ELb1ELb0ELb0ELb0ELb0ELi2ELi4ELi4ELi4ELb0EEENS1_21CollectiveEpilogueBwdISA_SB_SD_Li256ELb1ELb0ELi2EEENS1_19SingleTileSchedulerILb1ELb0ELb0ELi128EEEEEEEEEvNT_6ParamsE$_ZN4cute3eso3ESOILb1ELb0EJNS_6LayoutINS_5tupleIJNS3_IJNS_1CILi8EEENS4_ILi1EEEEEENS4_ILi2EEEEEENS3_IJNS3_IJS6_NS4_ILi0EEEEEES5_EEEEENS_10ViewEngineIPN7cutlass10bfloat16_tEEEEEC2ERKSD_RKSI_) ;  /* 0xffff4d5000007944 */ /* 0x022fea0003c3ffff */
[----:B------:R2:W5:Y:S01]  /*16830*/  LDL.64 R58, [R1+0x758] ;  /* 0x00075800013a7983 */ /* 0x0005620000100a00 */
[----:B------:R-:W-:Y:S02]  /*16840*/  MOV R9, R23 ;  /* 0x0000001700097202 */ /* 0x000fe40000000f00 */
[----:B------:R-:W-:Y:S02]  /*16850*/  MOV R8, 0x16870 ;  /* 0x0001687000087802 */ /* 0x000fe40000000f00 */
[----:B-12--5:R-:W-:Y:S05]  /*16860*/  CALL.REL.NOINC `($_ZN7cutlass13device_kernelIN5flash19enable_sm80_to_sm89INS1_16FlashAttnBwdSm80INS1_25CollectiveMainloopBwdSm80ILi2ELi2EN4cute5tupleIJNS5_1CILi128EEES8_NS7_ILi64EEEEEENS_10bfloat16_tEfNS_4arch4Sm80ELb0ELb0ELb1ELb1ELb0ELb0ELb0ELb0ELi2ELi4ELi4ELi4ELb0EEENS1_21CollectiveEpilogueBwdISA_SB_SD_Li256ELb1ELb0ELi2EEENS1_19SingleTileSchedulerILb1ELb0ELb0ELi128EEEEEEEEEvNT_6ParamsE$_ZN4cute8smem_ptrIPN7cutlass10bfloat16_tEECI1NS_12iter_adaptorIS3_S4_EEES3_) ;  /* 0xffff5c4000007944 */ /* 0x026fea0003c3ffff */
[----:B-1----:R1:W5:Y:S01]  /*16870*/  LDL.64 R2, [R1+0x758] ;  /* 0x0007580001027983 */ /* 0x0023620000100a00 */
[----:B------:R-:W-:Y:S02]  /*16880*/  MOV R66, R23 ;  /* 0x0000001700427202 */ /* 0x000fe40000000f00 */
[----:B------:R-:W-:-:S02]  /*16890*/  MOV R6, 0x168b0 ;  /* 0x000168b000067802 */ /* 0x000fc40000000f00 */
[----:B-1---5:R-:W-:Y:S05]  /*168a0*/  CALL.REL.NOINC `($_ZN7cutlass13device_kernelIN5flash19enable_sm80_to_sm89INS1_16FlashAttnBwdSm80INS1_25CollectiveMainloopBwdSm80ILi2ELi2EN4cute5tupleIJNS5_1CILi128EEES8_NS7_ILi64EEEEEENS_10bfloat16_tEfNS_4arch4Sm80ELb0ELb0ELb1ELb1ELb0ELb0ELb0ELb0ELi2ELi4ELi4ELi4ELb0EEENS1_21CollectiveEpilogueBwdISA_SB_SD_Li256ELb1ELb0ELi2EEENS1_19SingleTileSchedulerILb1ELb0ELb0ELi128EEEEEEEEEvNT_6ParamsE$_ZN4cute3eso3ESOILb1ELb0EJNS_6LayoutINS_5tupleIJNS3_IJNS_1CILi8EEENS4_ILi1EEEEEENS4_ILi2EEEEEENS3_IJNS3_IJS6_NS4_ILi0EEEEEENS4_ILi4096EEEEEEEENS_10ViewEngineINS_8smem_ptrIPN7cutlass10bfloat16_tEEEEEEEC2ERKSE_RKSL_) ;  /* 0xffff4b4000007944 */ /* 0x022fea0003c3ffff */
        /* <DEDUP_REMOVED lines=140> */
[----:B------:R-:W-:Y:S05]  /*17170*/  CALL.REL.NOINC `($_ZN7cutlass13device_kernelIN5flash19enable_sm80_to_sm89INS1_16FlashAttnBwdSm80INS1_25CollectiveMainloopBwdSm80ILi2ELi2EN4cute5tupleIJNS5_1CILi128EEES8_NS7_ILi64EEEEEENS_10bfloat16_tEfNS_4arch4Sm80ELb0ELb0ELb1ELb1ELb0ELb0ELb0ELb0ELi2ELi4ELi4ELi4ELb0EEENS1_21CollectiveEpilogueBwdISA_SB_SD_Li256ELb1ELb0ELi2EEENS1_19SingleTileSchedulerILb1ELb0ELb0ELi128EEEEEEEEEvNT_6ParamsE$_ZN4cute3eso3ESOILb1ELb0EJNS_6LayoutINS_5tupleIJNS3_IJNS_1CILi8EEENS4_ILi1EEEEEENS4_ILi4EEEEEENS3_IJNS3_IJS6_NS4_ILi0EEEEEENS4_ILi2048EEEEEEEEiEEC2ERKSE_RKi) ;  /* 0xffff45e000007944 */ /* 0x000fea0003c3ffff */
[----:B------:R-:W-:Y:S01]  /*17180*/  ULDC.64 UR4, c[0x0][0x118] ;  /* 0x0000460000047ab9 */ /* 0x000fe20000000a00 */
[----:B-1----:R-:W2:Y:S04]  /*17190*/  LDL R2, [R1+0x758] ;  /* 0x0007580001027983 */ /* 0x002ea80000100800 */
[----:B------:R-:W2:Y:S01]  /*171a0*/  LD.E.64 R4, [R52.64+0x8] ;  /* 0x0000080434047980 */ /* 0x000ea2000c101b00 */
[----:B------:R-:W-:Y:S02]  /*171b0*/  MOV R9, R23 ;  /* 0x0000001700097202 */ /* 0x000fe40000000f00 */
[----:B------:R-:W-:Y:S01]  /*171c0*/  MOV R8, 0x171f0 ;  /* 0x000171f000087802 */ /* 0x000fe20000000f00 */
[----:B--2---:R-:W-:-:S04]  /*171d0*/  IMAD.WIDE R2, R2, 0x2, R4 ;  /* 0x0000000202027825 */ /* 0x004fc800078e0204 */
[----:B------:R-:W-:Y:S05]  /*171e0*/  CALL.REL.NOINC `($_ZN7cutlass13device_kernelIN5flash19enable_sm80_to_sm89INS1_16FlashAttnBwdSm80INS1_25CollectiveMainloopBwdSm80ILi2ELi2EN4cute5tupleIJNS5_1CILi128EEES8_NS7_ILi64EEEEEENS_10bfloat16_tEfNS_4arch4Sm80ELb0ELb0ELb1ELb1ELb0ELb0ELb0ELb0ELi2ELi4ELi4ELi4ELb0EEENS1_21CollectiveEpilogueBwdISA_SB_SD_Li256ELb1ELb0ELi2EEENS1_19SingleTileSchedulerILb1ELb0ELb0ELi128EEEEEEEEEvNT_6ParamsE$_ZN4cute8smem_ptrIPN7cutlass10bfloat16_tEECI1NS_12iter_adaptorIS3_S4_EEES3_) ;  /* 0xffff52c000007944 */ /* 0x000fea0003c3ffff */
[----:B-1----:R1:W5:Y:S01]  /*171f0*/  LDL.64 R2, [R1+0x758] ;  /* 0x0007580001027983 */ /* 0x0023620000100a00 */
[----:B------:R-:W-:-:S03]  /*17200*/  MOV R6, 0x17220 ;  /* 0x0001722000067802 */ /* 0x000fc60000000f00 */
[----:B-1---5:R-:W-:Y:S05]  /*17210*/  CALL.REL.NOINC `($_ZN7cutlass13device_kernelIN5flash19enable_sm80_to_sm89INS1_16FlashAttnBwdSm80INS1_25CollectiveMainloopBwdSm80ILi2ELi2EN4cute5tupleIJNS5_1CILi128EEES8_NS7_ILi64EEEEEENS_10bfloat16_tEfNS_4arch4Sm80ELb0ELb0ELb1ELb1ELb0ELb0ELb0ELb0ELi2ELi4ELi4ELi4ELb0EEENS1_21CollectiveEpilogueBwdISA_SB_SD_Li256ELb1ELb0ELi2EEENS1_19SingleTileSchedulerILb1ELb0ELb0ELi128EEEEEEEEEvNT_6ParamsE$_ZN4cute3eso3ESOILb1ELb0EJNS_6LayoutINS_5tupleIJNS3_IJNS_1CILi8EEENS4_ILi1EEEEEENS4_ILi4EEEEEENS3_IJNS3_IJS6_NS4_ILi0EEEEEENS4_ILi2048EEEEEEEENS_10ViewEngineINS_8smem_ptrIPN7cutlass10bfloat16_tEEEEEEEC2ERKSE_RKSL_) ;  /* 0xffff450000007944 */ /* 0x022fea0003c3ffff */
[----:B-1----:R1:W5:Y:S01]  /*17220*/  LDL.64 R4, [R1+0x758] ;  /* 0x0007580001047983 */ /* 0x0023620000100a00 */
[----:B------:R-:W-:Y:S01]  /*17230*/  IMAD.MOV.U32 R2, RZ, RZ, R23 ;  /* 0x000000ffff027224 */ /* 0x000fe200078e0017 */
[----:B------:R-:W-:-:S02]  /*17240*/  MOV R3, 0x1 ;  /* 0x0000000100037802 */ /* 0x000fc40000000f00 */
[----:B------:R-:W-:Y:S02]  /*17250*/  MOV R8, 0x17270 ;  /* 0x0001727000087802 */ /* 0x000fe40000000f00 */
[----:B-1---5:R-:W-:Y:S05]  /*17260*/  CALL.REL.NOINC `($_ZN7cutlass13device_kernelIN5flash19enable_sm80_to_sm89INS1_16FlashAttnBwdSm80INS1_25CollectiveMainloopBwdSm80ILi2ELi2EN4cute5tupleIJNS5_1CILi128EEES8_NS7_ILi64EEEEEENS_10bfloat16_tEfNS_4arch4Sm80ELb0ELb0ELb1ELb1ELb0ELb0ELb0ELb0ELi2ELi4ELi4ELi4ELb0EEENS1_21CollectiveEpilogueBwdISA_SB_SD_Li256ELb1ELb0ELi2EEENS1_19SingleTileSchedulerILb1ELb0ELb0ELi128EEEEEEEEEvNT_6ParamsE$_ZN4cute3eso3ESOILb1ELb0EJNS_10UnderscoreES2_iEEC2ERKS2_S5_RKi) ;  /* 0xffff162000007944 */ /* 0x022fea0003c3ffff */
[----:B-1----:R-:W2:Y:S01]  /*17270*/  LDL R3, [R1+0x758] ;  /* 0x0007580001037983 */ /* 0x002ea20000100800 */
[----:B------:R-:W-:Y:S02]  /*17280*/  MOV R6, 0x172b0 ;  /* 0x000172b000067802 */ /* 0x000fe40000000f00 */
[----:B--2---:R-:W-:Y:S02]  /*17290*/  SHF.L.U32 R3, R3, 0x5, RZ ;  /* 0x0000000503037819 */ /* 0x004fe400000006ff */
[----:B------:R-:W-:Y:S05]  /*172a0*/  CALL.REL.NOINC `($_ZN7cutlass13device_kernelIN5flash19enable_sm80_to_sm89INS1_16FlashAttnBwdSm80INS1_25CollectiveMainloopBwdSm80ILi2ELi2EN4cute5tupleIJNS5_1CILi128EEES8_NS7_ILi64EEEEEENS_10bfloat16_tEfNS_4arch4Sm80ELb0ELb0ELb1ELb1ELb0ELb0ELb0ELb0ELi2ELi4ELi4ELi4ELb0EEENS1_21CollectiveEpilogueBwdISA_SB_SD_Li256ELb1ELb0ELi2EEENS1_19SingleTileSchedulerILb1ELb0ELb0ELi128EEEEEEEEEvNT_6ParamsE$_ZN4cute3eso3ESOILb1ELb0EJNS_6LayoutINS_5tupleIJNS3_IJNS_1CILi8EEENS4_ILi1EEEEEENS4_ILi4EEEEEENS3_IJNS3_IJS6_NS4_ILi0EEEEEES5_EEEEEiEEC2ERKSD_RKi) ;  /* 0xffff455000007944 */ /* 0x000fea0003c3ffff */
[----:B-1----:R-:W2:Y:S01]  /*172b0*/  LDL R3, [R1+0x758] ;  /* 0x0007580001037983 */ /* 0x002ea20000100800 */
[----:B------:R-:W-:Y:S01]  /*172c0*/  MOV R8, 0x17300 ;  /* 0x0001730000087802 */ /* 0x000fe20000000f00 */
[----:B--2---:R-:W-:-:S05]  /*172d0*/  IMAD.WIDE R6, R3, 0x2, R48 ;  /* 0x0000000203067825 */ /* 0x004fca00078e0230 */
[----:B------:R-:W-:Y:S02]  /*172e0*/  MOV R9, R7 ;  /* 0x0000000700097202 */ /* 0x000fe40000000f00 */
[----:B------:R-:W-:Y:S05]  /*172f0*/  CALL.REL.NOINC `($_ZN7cutlass13device_kernelIN5flash19enable_sm80_to_sm89INS1_16FlashAttnBwdSm80INS1_25CollectiveMainloopBwdSm80ILi2ELi2EN4cute5tupleIJNS5_1CILi128EEES8_NS7_ILi64EEEEEENS_10bfloat16_tEfNS_4arch4Sm80ELb0ELb0ELb1ELb1ELb0ELb0ELb0ELb0ELi2ELi4ELi4ELi4ELb0EEENS1_21CollectiveEpilogueBwdISA_SB_SD_Li256ELb1ELb0ELi2EEENS1_19SingleTileSchedulerILb1ELb0ELb0ELi128EEEEEEEEEvNT_6ParamsE$_ZN4cute3eso3ESOILb1ELb0EJNS_6LayoutINS_5tupleIJNS3_IJNS_1CILi8EEENS4_ILi1EEEEEENS4_ILi4EEEEEENS3_IJNS3_IJS6_NS4_ILi0EEEEEES5_EEEEENS_10ViewEngineIPN7cutlass10bfloat16_tEEEEEC2ERKSD_RKSI_) ;  /* 0xffff44a000007944 */ /* 0x000fea0003c3ffff */
[----:B------:R2:W5:Y:S01]  /*17300*/  LDL.64 R2, [R1+0x758] ;  /* 0x0007580001027983 */ /* 0x0005620000100a00 */
[----:B------:R-:W-:Y:S01]  /*17310*/  IMAD.MOV.U32 R6, RZ, RZ, R4 ;  /* 0x000000ffff067224 */ /* 0x000fe200078e0004 */
[----:B------:R-:W-:Y:S02]  /*17320*/  MOV R9, R5 ;  /* 0x0000000500097202 */ /* 0x000fe40000000f00 */
[----:B------:R-:W-:Y:S02]  /*17330*/  MOV R8, 0x17350 ;  /* 0x0001735000087802 */ /* 0x000fe40000000f00 */
[----:B-12--5:R-:W-:Y:S05]  /*17340*/  CALL.REL.NOINC `($_ZN7cutlass13device_kernelIN5flash19enable_sm80_to_sm89INS1_16FlashAttnBwdSm80INS1_25CollectiveMainloopBwdSm80ILi2ELi2EN4cute5tupleIJNS5_1CILi128EEES8_NS7_ILi64EEEEEENS_10bfloat16_tEfNS_4arch4Sm80ELb0ELb0ELb1ELb1ELb0ELb0ELb0ELb0ELi2ELi4ELi4ELi4ELb0EEENS1_21CollectiveEpilogueBwdISA_SB_SD_Li256ELb1ELb0ELi2EEENS1_19SingleTileSchedulerILb1ELb0ELb0ELi128EEEEEEEEEvNT_6ParamsE$_ZN4cute3eso3ESOILb1ELb0EJNS_6LayoutINS_5tupleIJNS3_IJNS_1CILi8EEENS4_ILi1EEEEEENS3_IJNS4_ILi4EEEEEEEEENS3_IJNS3_IJS6_NS4_ILi0EEEEEENS3_IJNS4_ILi2048EEEEEEEEEEENS_10ViewEngineINS_8smem_ptrIPN7cutlass10bfloat16_tEEEEEEEC2ERKSG_RKSN_) ;  /* 0xffff3fe000007944 */ /* 0x026fea0003c3ffff */
[----:B-1----:R1:W5:Y:S01]  /*17350*/  LDL.64 R6, [R1+0x758] ;  /* 0x0007580001067983 */ /* 0x0023620000100a00 */
[----:B------:R-:W-:Y:S02]  /*17360*/  MOV R5, R3 ;  /* 0x0000000300057202 */ /* 0x000fe40000000f00 */
        /* <DEDUP_REMOVED lines=10> */
[----:B------:R-:W-:-:S02]  /*17410*/  MOV R9, R5 ;  /* 0x0000000500097202 */ /* 0x000fc40000000f00 */
        /* <DEDUP_REMOVED lines=261> */
[----:B-1----:R-:W-:Y:S05]  /*18470*/  CALL.REL.NOINC `($_ZN7cutlass13device_kernelIN5flash19enable_sm80_to_sm89INS1_16FlashAttnBwdSm80INS1_25CollectiveMainloopBwdSm80ILi2ELi2EN4cute5tupleIJNS5_1CILi128EEES8_NS7_ILi64EEEEEENS_10bfloat16_tEfNS_4arch4Sm80ELb0ELb0ELb1ELb1ELb0ELb0ELb0ELb0ELi2ELi4ELi4ELi4ELb0EEENS1_21CollectiveEpilogueBwdISA_SB_SD_Li256ELb1ELb0ELi2EEENS1_19SingleTileSchedulerILb1ELb0ELb0ELi128EEEEEEEEEvNT_6ParamsE$_ZN4cute3eso3ESOILb1ELb0EJNS_10UnderscoreES2_iEEC2ERKS2_S5_RKi) ;  /* 0xffff041000007944 */ /* 0x002fea0003c3ffff */
        /* <DEDUP_REMOVED lines=9> */
[----:B------:R-:W-:Y:S05]  /*18510*/  CALL.REL.NOINC `($_ZN7cutlass13device_kernelIN5flash19enable_sm80_to_sm89INS1_16FlashAttnBwdSm80INS1_25CollectiveMainloopBwdSm80ILi2ELi2EN4cute5tupleIJNS5_1CILi128EEES8_NS7_ILi64EEEEEENS_10bfloat16_tEfNS_4arch4Sm80ELb0ELb0ELb1ELb1ELb0ELb0ELb0ELb0ELi2ELi4ELi4ELi4ELb0EEENS1_21CollectiveEpilogueBwdISA_SB_SD_Li256ELb1ELb0ELi2EEENS1_19SingleTileSchedulerILb1ELb0ELb0ELi128EEEEEEEEEvNT_6ParamsE$_ZN4cute3eso3ESOILb1ELb0EJNS_6LayoutINS_5tupleIJNS3_IJNS_1CILi2EEES5_S5_EEES5_EEENS3_IJNS3_IJNS4_ILi1EEES5_NS4_ILi4EEEEEENS4_ILi8EEEEEEEEiEEC2ERKSD_RKi) ;  /* 0xffff298000007944 */ /* 0x000fea0003c3ffff */
[----:B-1----:R-:W2:Y:S01]  /*18520*/  LDL R3, [R1+0x758] ;  /* 0x0007580001037983 */ /* 0x002ea20000100800 */
[----:B------:R-:W-:Y:S02]  /*18530*/  MOV R66, R23 ;  /* 0x0000001700427202 */ /* 0x000fe40000000f00 */
[----:B------:R-:W-:Y:S01]  /*18540*/  MOV R4, 0x18580 ;  /* 0x0001858000047802 */ /* 0x000fe20000000f00 */
[----:B--2---:R-:W-:-:S05]  /*18550*/  IMAD.WIDE R2, R3, 0x2, R16 ;  /* 0x0000000203027825 */ /* 0x004fca00078e0210 */
[----:B------:R-:W-:Y:S02]  /*18560*/  MOV R6, R2 ;  /* 0x0000000200067202 */ /* 0x000fe40000000f00 */
[----:B------:R-:W-:Y:S05]  /*18570*/  CALL.REL.NOINC `($_ZN7cutlass13device_kernelIN5flash19enable_sm80_to_sm89INS1_16FlashAttnBwdSm80INS1_25CollectiveMainloopBwdSm80ILi2ELi2EN4cute5tupleIJNS5_1CILi128EEES8_NS7_ILi64EEEEEENS_10bfloat16_tEfNS_4arch4Sm80ELb0ELb0ELb1ELb1ELb0ELb0ELb0ELb0ELi2ELi4ELi4ELi4ELb0EEENS1_21CollectiveEpilogueBwdISA_SB_SD_Li256ELb1ELb0ELi2EEENS1_19SingleTileSchedulerILb1ELb0ELb0ELi128EEEEEEEEEvNT_6ParamsE$_ZN4cute3eso3ESOILb1ELb0EJNS_6LayoutINS_5tupleIJNS3_IJNS_1CILi2EEES5_S5_EEES5_EEENS3_IJNS3_IJNS4_ILi1EEES5_NS4_ILi4EEEEEENS4_ILi8EEEEEEEENS_10ViewEngineIPN7cutlass10bfloat16_tEEEEEC2ERKSD_RKSI_) ;  /* 0xffff28d000007944 */ /* 0x000fea0003c3ffff */
[----:B------:R2:W5:Y:S01]  /*18580*/  LDL.64 R58, [R1+0x758] ;  /* 0x00075800013a7983 */ /* 0x0005620000100a00 */
[----:B-1----:R-:W-:Y:S01]  /*18590*/  IMAD.MOV.U32 R2, RZ, RZ, R23 ;  /* 0x000000ffff027224 */ /* 0x002fe200078e0017 */
[----:B------:R-:W-:Y:S02]  /*185a0*/  MOV R3, RZ ;  /* 0x000000ff00037202 */ /* 0x000fe40000000f00 */
[----:B------:R-:W-:Y:S02]  /*185b0*/  MOV R8, 0x185d0 ;  /* 0x000185d000087802 */ /* 0x000fe40000000f00 */
[----:B--2--5:R-:W-:Y:S05]  /*185c0*/  CALL.REL.NOINC `($_ZN7cutlass13device_kernelIN5flash19enable_sm80_to_sm89INS1_16FlashAttnBwdSm80INS1_25CollectiveMainloopBwdSm80ILi2ELi2EN4cute5tupleIJNS5_1CILi128EEES8_NS7_ILi64EEEEEENS_10bfloat16_tEfNS_4arch4Sm80ELb0ELb0ELb1ELb1ELb0ELb0ELb0ELb0ELi2ELi4ELi4ELi4ELb0EEENS1_21CollectiveEpilogueBwdISA_SB_SD_Li256ELb1ELb0ELi2EEENS1_19SingleTileSchedulerILb1ELb0ELb0ELi128EEEEEEEEEvNT_6ParamsE$_ZN4cute3eso3ESOILb1ELb0EJNS_10UnderscoreES2_iEEC2ERKS2_S5_RKi) ;  /* 0xffff02c000007944 */ /* 0x024fea0003c3ffff */
        /* <DEDUP_REMOVED lines=8> */
[----:B------:R-:W-:Y:S05]  /*18650*/  CALL.REL.NOINC `($_ZN7cutlass13device_kernelIN5flash19enable_sm80_to_sm89INS1_16FlashAttnBwdSm80INS1_25CollectiveMainloopBwdSm80ILi2ELi2EN4cute5tupleIJNS5_1CILi128EEES8_NS7_ILi64EEEEEENS_10bfloat16_tEfNS_4arch4Sm80ELb0ELb0ELb1ELb1ELb0ELb0ELb0ELb0ELi2ELi4ELi4ELi4ELb0EEENS1_21CollectiveEpilogueBwdISA_SB_SD_Li256ELb1ELb0ELi2EEENS1_19SingleTileSchedulerILb1ELb0ELb0ELi128EEEEEEEEEvNT_6ParamsE$_ZN4cute3eso3ESOILb1ELb0EJNS_6LayoutINS_5tupleIJNS3_IJNS_1CILi2EEES5_EEENS4_ILi8EEEEEENS3_IJNS3_IJNS4_ILi1EEES5_EEENS4_ILi4EEEEEEEEiEEC2ERKSD_RKi) ;  /* 0xffff254000007944 */ /* 0x000fea0003c3ffff */
[----:B-1----:R-:W2:Y:S01]  /*18660*/  LDL R3, [R1+0x758] ;  /* 0x0007580001037983 */ /* 0x002ea20000100800 */
[----:B------:R-:W-:Y:S01]  /*18670*/  MOV R4, 0x186b0 ;  /* 0x000186b000047802 */ /* 0x000fe20000000f00 */
[----:B--2---:R-:W-:-:S05]  /*18680*/  IMAD.WIDE R2, R3, 0x2, R14 ;  /* 0x0000000203027825 */ /* 0x004fca00078e020e */
[----:B------:R-:W-:Y:S02]  /*18690*/  MOV R6, R2 ;  /* 0x0000000200067202 */ /* 0x000fe40000000f00 */
[----:B------:R-:W-:Y:S05]  /*186a0*/  CALL.REL.NOINC `($_ZN7cutlass13device_kernelIN5flash19enable_sm80_to_sm89INS1_16FlashAttnBwdSm80INS1_25CollectiveMainloopBwdSm80ILi2ELi2EN4cute5tupleIJNS5_1CILi128EEES8_NS7_ILi64EEEEEENS_10bfloat16_tEfNS_4arch4Sm80ELb0ELb0ELb1ELb1ELb0ELb0ELb0ELb0ELi2ELi4ELi4ELi4ELb0EEENS1_21CollectiveEpilogueBwdISA_SB_SD_Li256ELb1ELb0ELi2EEENS1_19SingleTileSchedulerILb1ELb0ELb0ELi128EEEEEEEEEvNT_6ParamsE$_ZN4cute3eso3ESOILb1ELb0EJNS_6LayoutINS_5tupleIJNS3_IJNS_1CILi2EEES5_EEENS4_ILi8EEEEEENS3_IJNS3_IJNS4_ILi1EEES5_EEENS4_ILi4EEEEEEEENS_10ViewEngineIPN7cutlass10bfloat16_tEEEEEC2ERKSD_RKSI_) ;  /* 0xffff24a000007944 */ /* 0x000fea0003c3ffff */
[----:B------:R2:W5:Y:S04]  /*186b0*/  LDL.64 R60, [R1+0x758] ;  /* 0x00075800013c7983 */ /* 0x0005680000100a00 */
[----:B------:R2:W-:Y:S02]  /*186c0*/  STL [R1+0x770], RZ ;  /* 0x000770ff01007387 */ /* 0x0005e40000100800 */
.L_x_1210:
[----:B------:R-:W-:Y:S01]  /*186d0*/  IMAD.MOV.U32 R79, RZ, RZ, R23 ;  /* 0x000000ffff4f7224 */ /* 0x000fe200078e0017 */
[----:B------:R-:W-:Y:S01]  /*186e0*/  LOP3.LUT R80, R56, 0x1, RZ, 0xc0, !PT ;  /* 0x0000000138507812 */ /* 0x000fe200078ec0ff */
[----:B------:R-:W-:Y:S01]  /*186f0*/  IMAD.MOV.U32 R67, RZ, RZ, R22 ;  /* 0x000000ffff437224 */ /* 0x000fe200078e0016 */
[----:B-1----:R-:W-:Y:S02]  /*18700*/  MOV R78, 0x18720 ;  /* 0x00018720004e7802 */ /* 0x002fe40000000f00 */
[----:B-12--5:R-:W-:Y:S05]  /*18710*/  CALL.REL.NOINC `($_ZN7cutlass13device_kernelIN5flash19enable_sm80_to_sm89INS1_16FlashAttnBwdSm80INS1_25CollectiveMainloopBwdSm80ILi2ELi2EN4cute5tupleIJNS5_1CILi128EEES8_NS7_ILi64EEEEEENS_10bfloat16_tEfNS_4arch4Sm80ELb0ELb0ELb1ELb1ELb0ELb0ELb0ELb0ELi2ELi4ELi4ELi4ELb0EEENS1_21CollectiveEpilogueBwdISA_SB_SD_Li256ELb1ELb0ELi2EEENS1_19SingleTileSchedulerILb1ELb0ELb0ELi128EEEEEEEEEvNT_6ParamsE$_ZN4cute3eso3ESOILb1ELb0EJNS_10UnderscoreEiiEEC2ERKS2_RKiS7_) ;  /* 0xffff01f000007944 */ /* 0x026fea0003c3ffff */
[----:B------:R-:W-:Y:S01]  /*18720*/  MOV R66, R23 ;  /* 0x0000001700427202 */ /* 0x000fe20000000f00 */
[----:B-1----:R-:W2:Y:S01]  /*18730*/  LDL.64 R2, [R1+0x758] ;  /* 0x0007580001027983 */ /* 0x002ea20000100a00 */
[----:B------:R-:W-:Y:S01]  /*18740*/  MOV R4, 0x18780 ;  /* 0x0001878000047802 */ /* 0x000fe20000000f00 */
[----:B--2---:R-:W-:Y:S04]  /*18750*/  IMAD R3, R3, 0x2, R2 ;  /* 0x0000000203037824 */ /* 0x004fe800078e0202 */
[----:B------:R-:W-:Y:S02]  /*18760*/  IMAD.SHL.U32 R3, R3, 0x4, RZ ;  /* 0x0000000403037824 */ /* 0x000fe400078e00ff */
[----:B------:R-:W-:Y:S05]  /*18770*/  CALL.REL.NOINC `($_ZN7cutlass13device_kernelIN5flash19enable_sm80_to_sm89INS1_16FlashAttnBwdSm80INS1_25CollectiveMainloopBwdSm80ILi2ELi2EN4cute5tupleIJNS5_1CILi128EEES8_NS7_ILi64EEEEEENS_10bfloat16_tEfNS_4arch4Sm80ELb0ELb0ELb1ELb1ELb0ELb0ELb0ELb0ELi2ELi4ELi4ELi4ELb0EEENS1_21CollectiveEpilogueBwdISA_SB_SD_Li256ELb1ELb0ELi2EEENS1_19SingleTileSchedulerILb1ELb0ELb0ELi128EEEEEEEEEvNT_6ParamsE$_ZN4cute3eso3ESOILb1ELb0EJNS_6LayoutINS_5tupleIJNS3_IJNS_1CILi2EEES5_EEEEEENS3_IJNS3_IJNS4_ILi1EEES5_EEEEEEEEiEEC2ERKSB_RKi) ;  /* 0xffff21f000007944 */ /* 0x000fea0003c3ffff */
[----:B------:R-:W-:Y:S01]  /*18780*/  MOV R4, 0x187e0 ;  /* 0x000187e000047802 */ /* 0x000fe20000000f00 */
[----:B-1----:R-:W2:Y:S01]  /*18790*/  LDL R3, [R1+0x758] ;  /* 0x0007580001037983 */ /* 0x002ea20000100800 */
[----:B------:R-:W-:Y:S01]  /*187a0*/  IMAD.MOV.U32 R2, RZ, RZ, R23 ;  /* 0x000000ffff027224 */ /* 0x000fe200078e0017 */
[C---:B--2---:R-:W-:Y:S04]  /*187b0*/  LEA R8, P0, R3.reuse, R46, 0x2 ;  /* 0x0000002e03087211 */ /* 0x044fe800078010ff */
[----:B------:R-:W-:Y:S04]  /*187c0*/  LEA.HI.X.SX32 R3, R3, R47, 0x2, P0 ;  /* 0x0000002f03037211 */ /* 0x000fe800000f16ff */
[----:B------:R-:W-:Y:S05]  /*187d0*/  CALL.REL.NOINC `($_ZN7cutlass13device_kernelIN5flash19enable_sm80_to_sm89INS1_16FlashAttnBwdSm80INS1_25CollectiveMainloopBwdSm80ILi2ELi2EN4cute5tupleIJNS5_1CILi128EEES8_NS7_ILi64EEEEEENS_10bfloat16_tEfNS_4arch4Sm80ELb0ELb0ELb1ELb1ELb0ELb0ELb0ELb0ELi2ELi4ELi4ELi4ELb0EEENS1_21CollectiveEpilogueBwdISA_SB_SD_Li256ELb1ELb0ELi2EEENS1_19SingleTileSchedulerILb1ELb0ELb0ELi128EEEEEEEEEvNT_6ParamsE$_ZN4cute3eso3ESOILb1ELb0EJNS_6LayoutINS_5tupleIJNS3_IJNS_1CILi2EEES5_EEEEEENS3_IJNS3_IJNS4_ILi1EEES5_EEEEEEEENS_10ViewEngineIPfEEEEC2ERKSB_RKSE_) ;  /* 0xffff214000007944 */ /* 0x000fea0003c3ffff */
[----:B------:R-:W-:Y:S01]  /*187e0*/  MOV R3, R80 ;  /* 0x0000005000037202 */ /* 0x000fe20000000f00 */
[----:B-1----:R1:W5:Y:S01]  /*187f0*/  LDL.64 R8, [R1+0x758] ;  /* 0x0007580001087983 */ /* 0x0023620000100a00 */
[----:B------:R-:W-:Y:S01]  /*18800*/  MOV R10, 0x18830 ;  /* 0x00018830000a7802 */ /* 0x000fe20000000f00 */
[----:B------:R-:W-:Y:S02]  /*18810*/  IMAD.MOV.U32 R2, RZ, RZ, R23 ;  /* 0x000000ffff027224 */ /* 0x000fe400078e0017 */
[----:B-1---5:R-:W-:Y:S05]  /*18820*/  CALL.REL.NOINC `($_ZN7cutlass13device_kernelIN5flash19enable_sm80_to_sm89INS1_16FlashAttnBwdSm80INS1_25CollectiveMainloopBwdSm80ILi2ELi2EN4cute5tupleIJNS5_1CILi128EEES8_NS7_ILi64EEEEEENS_10bfloat16_tEfNS_4arch4Sm80ELb0ELb0ELb1ELb1ELb0ELb0ELb0ELb0ELi2ELi4ELi4ELi4ELb0EEENS1_21CollectiveEpilogueBwdISA_SB_SD_Li256ELb1ELb0ELi2EEENS1_19SingleTileSchedulerILb1ELb0ELb0ELi128EEEEEEEEEvNT_6ParamsE$_ZN4cute3eso3ESOILb1ELb0EJNS_10UnderscoreEiEEC2ERKS2_RKi) ;  /* 0xffff00a000007944 */ /* 0x022fea0003c3ffff */
[----:B------:R-:W-:Y:S01]  /*18830*/  MOV R4, 0x18880 ;  /* 0x0001888000047802 */ /* 0x000fe20000000f00 */
[----:B-1----:R-:W2:Y:S01]  /*18840*/  LDL R3, [R1+0x758] ;  /* 0x0007580001037983 */ /* 0x002ea20000100800 */
[----:B------:R-:W-:Y:S01]  /*18850*/  IMAD.MOV.U32 R66, RZ, RZ, R23 ;  /* 0x000000ffff427224 */ /* 0x000fe200078e0017 */
[----:B--2---:R-:W-:Y:S02]  /*18860*/  SHF.L.U32 R3, R3, 0x3, RZ ;  /* 0x0000000303037819 */ /* 0x004fe400000006ff */
[----:B------:R-:W-:Y:S05]  /*18870*/  CALL.REL.NOINC `($_ZN7cutlass13device_kernelIN5flash19enable_sm80_to_sm89INS1_16FlashAttnBwdSm80INS1_25CollectiveMainloopBwdSm80ILi2ELi2EN4cute5tupleIJNS5_1CILi128EEES8_NS7_ILi64EEEEEENS_10bfloat16_tEfNS_4arch4Sm80ELb0ELb0ELb1ELb1ELb0ELb0ELb0ELb0ELi2ELi4ELi4ELi4ELb0EEENS1_21CollectiveEpilogueBwdISA_SB_SD_Li256ELb1ELb0ELi2EEENS1_19SingleTileSchedulerILb1ELb0ELb0ELi128EEEEEEEEEvNT_6ParamsE$_ZN4cute3eso3ESOILb1ELb0EJNS_6LayoutINS_5tupleIJNS3_IJNS_1CILi2EEES5_S5_EEEEEENS3_IJNS3_IJNS4_ILi1EEES5_NS4_ILi4EEEEEEEEEEEiEEC2ERKSC_RKi) ;  /* 0xffff250000007944 */ /* 0x000fea0003c3ffff */
[----:B------:R-:W-:Y:S01]  /*18880*/  MOV R4, 0x188e0 ;  /* 0x000188e000047802 */ /* 0x000fe20000000f00 */
[----:B-1----:R-:W2:Y:S01]  /*18890*/  LDL R3, [R1+0x758] ;  /* 0x0007580001037983 */ /* 0x002ea20000100800 */
[----:B------:R-:W-:Y:S01]  /*188a0*/  IMAD.MOV.U32 R66, RZ, RZ, R23 ;  /* 0x000000ffff427224 */ /* 0x000fe200078e0017 */
[C---:B--2---:R-:W-:Y:S04]  /*188b0*/  LEA R6, P0, R3.reuse, R58, 0x1 ;  /* 0x0000003a03067211 */ /* 0x044fe800078008ff */
[----:B------:R-:W-:Y:S04]  /*188c0*/  LEA.HI.X.SX32 R3, R3, R59, 0x1, P0 ;  /* 0x0000003b03037211 */ /* 0x000fe800000f0eff */
[----:B------:R-:W-:Y:S05]  /*188d0*/  CALL.REL.NOINC `($_ZN7cutlass13device_kernelIN5flash19enable_sm80_to_sm89INS1_16FlashAttnBwdSm80INS1_25CollectiveMainloopBwdSm80ILi2ELi2EN4cute5tupleIJNS5_1CILi128EEES8_NS7_ILi64EEEEEENS_10bfloat16_tEfNS_4arch4Sm80ELb0ELb0ELb1ELb1ELb0ELb0ELb0ELb0ELi2ELi4ELi4ELi4ELb0EEENS1_21CollectiveEpilogueBwdISA_SB_SD_Li256ELb1ELb0ELi2EEENS1_19SingleTileSchedulerILb1ELb0ELb0ELi128EEEEEEEEEvNT_6ParamsE$_ZN4cute3eso3ESOILb1ELb0EJNS_6LayoutINS_5tupleIJNS3_IJNS_1CILi2EEES5_S5_EEEEEENS3_IJNS3_IJNS4_ILi1EEES5_NS4_ILi4EEEEEEEEEEENS_10ViewEngineIPN7cutlass10bfloat16_tEEEEEC2ERKSC_RKSH_) ;  /* 0xffff245000007944 */ /* 0x000fea0003c3ffff */
[----:B------:R-:W-:Y:S01]  /*188e0*/  MOV R3, R56 ;  /* 0x0000003800037202 */ /* 0x000fe20000000f00 */
[----:B------:R2:W5:Y:S01]  /*188f0*/  LDL.64 R12, [R1+0x758] ;  /* 0x00075800010c7983 */ /* 0x0005620000100a00 */
[----:B------:R-:W-:Y:S01]  /*18900*/  MOV R10, 0x18930 ;  /* 0x00018930000a7802 */ /* 0x000fe20000000f00 */
[----:B-1----:R-:W-:Y:S02]  /*18910*/  IMAD.MOV.U32 R2, RZ, RZ, R23 ;  /* 0x000000ffff027224 */ /* 0x002fe400078e0017 */
[----:B--2--5:R-:W-:Y:S05]  /*18920*/  CALL.REL.NOINC `($_ZN7cutlass13device_kernelIN5flash19enable_sm80_to_sm89INS1_16FlashAttnBwdSm80INS1_25CollectiveMainloopBwdSm80ILi2ELi2EN4cute5tupleIJNS5_1CILi128EEES8_NS7_ILi64EEEEEENS_10bfloat16_tEfNS_4arch4Sm80ELb0ELb0ELb1ELb1ELb0ELb0ELb0ELb0ELi2ELi4ELi4ELi4ELb0EEENS1_21CollectiveEpilogueBwdISA_SB_SD_Li256ELb1ELb0ELi2EEENS1_19SingleTileSchedulerILb1ELb0ELb0ELi128EEEEEEEEEvNT_6ParamsE$_ZN4cute3eso3ESOILb1ELb0EJNS_10UnderscoreEiEEC2ERKS2_RKi) ;  /* 0xfffeffa000007944 */ /* 0x024fea0003c3ffff */
[----:B------:R-:W-:Y:S01]  /*18930*/  MOV R4, 0x18980 ;  /* 0x0001898000047802 */ /* 0x000fe20000000f00 */
[----:B-1----:R-:W2:Y:S01]  /*18940*/  LDL R3, [R1+0x758] ;  /* 0x0007580001037983 */ /* 0x002ea20000100800 */
[----:B------:R-:W-:Y:S01]  /*18950*/  IMAD.MOV.U32 R66, RZ, RZ, R23 ;  /* 0x000000ffff427224 */ /* 0x000fe200078e0017 */
[----:B--2---:R-:W-:Y:S02]  /*18960*/  SHF.L.U32 R3, R3, 0x2, RZ ;  /* 0x0000000203037819 */ /* 0x004fe400000006ff */
[----:B------:R-:W-:Y:S05]  /*18970*/  CALL.REL.NOINC `($_ZN7cutlass13device_kernelIN5flash19enable_sm80_to_sm89INS1_16FlashAttnBwdSm80INS1_25CollectiveMainloopBwdSm80ILi2ELi2EN4cute5tupleIJNS5_1CILi128EEES8_NS7_ILi64EEEEEENS_10bfloat16_tEfNS_4arch4Sm80ELb0ELb0ELb1ELb1ELb0ELb0ELb0ELb0ELi2ELi4ELi4ELi4ELb0EEENS1_21CollectiveEpilogueBwdISA_SB_SD_Li256ELb1ELb0ELi2EEENS1_19SingleTileSchedulerILb1ELb0ELb0ELi128EEEEEEEEEvNT_6ParamsE$_ZN4cute3eso3ESOILb1ELb0EJNS_6LayoutINS_5tupleIJNS3_IJNS_1CILi2EEES5_EEEEEENS3_IJNS3_IJNS4_ILi1EEES5_EEEEEEEEiEEC2ERKSB_RKi) ;  /* 0xffff1ff000007944 */ /* 0x000fea0003c3ffff */
[----:B------:R-:W-:Y:S01]  /*18980*/  MOV R4, 0x189e0 ;  /* 0x000189e000047802 */ /* 0x000fe20000000f00 */
[----:B-1----:R-:W2:Y:S01]  /*18990*/  LDL R3, [R1+0x758] ;  /* 0x0007580001037983 */ /* 0x002ea20000100800 */
[----:B------:R-:W-:Y:S01]  /*189a0*/  IMAD.MOV.U32 R66, RZ, RZ, R23 ;  /* 0x000000ffff427224 */ /* 0x000fe200078e0017 */
[C---:B--2---:R-:W-:Y:S04]  /*189b0*/  LEA R6, P0, R3.reuse, R60, 0x1 ;  /* 0x0000003c03067211 */ /* 0x044fe800078008ff */
[----:B------:R-:W-:Y:S04]  /*189c0*/  LEA.HI.X.SX32 R3, R3, R61, 0x1, P0 ;  /* 0x0000003d03037211 */ /* 0x000fe800000f0eff */
[----:B------:R-:W-:Y:S05]  /*189d0*/  CALL.REL.NOINC `($_ZN7cutlass13device_kernelIN5flash19enable_sm80_to_sm89INS1_16FlashAttnBwdSm80INS1_25CollectiveMainloopBwdSm80ILi2ELi2EN4cute5tupleIJNS5_1CILi128EEES8_NS7_ILi64EEEEEENS_10bfloat16_tEfNS_4arch4Sm80ELb0ELb0ELb1ELb1ELb0ELb0ELb0ELb0ELi2ELi4ELi4ELi4ELb0EEENS1_21CollectiveEpilogueBwdISA_SB_SD_Li256ELb1ELb0ELi2EEENS1_19SingleTileSchedulerILb1ELb0ELb0ELi128EEEEEEEEEvNT_6ParamsE$_ZN4cute3eso3ESOILb1ELb0EJNS_6LayoutINS_5tupleIJNS3_IJNS_1CILi2EEES5_EEEEEENS3_IJNS3_IJNS4_ILi1EEES5_EEEEEEEENS_10ViewEngineIPN7cutlass10bfloat16_tEEEEEC2ERKSB_RKSG_) ;  /* 0xffff1ef000007944 */ /* 0x000fea0003c3ffff */
[----:B------:R-:W-:Y:S01]  /*189e0*/  MOV R67, R22 ;  /* 0x0000001600437202 */ /* 0x000fe20000000f00 */
[----:B------:R2:W5:Y:S01]  /*189f0*/  LDL.64 R10, [R1+0x758] ;  /* 0x00075800010a7983 */ /* 0x0005620000100a00 */
[----:B------:R-:W-:Y:S01]  /*18a00*/  MOV R78, 0x18a30 ;  /* 0x00018a30004e7802 */ /* 0x000fe20000000f00 */
[----:B------:R-:W-:Y:S02]  /*18a10*/  IMAD.MOV.U32 R79, RZ, RZ, R23 ;  /* 0x000000ffff4f7224 */ /* 0x000fe400078e0017 */
        /* <DEDUP_REMOVED lines=12> */
[----:B------:R-:W-:Y:S05]  /*18ae0*/  CALL.REL.NOINC `($_ZN7cutlass13device_kernelIN5flash19enable_sm80_to_sm89INS1_16FlashAttnBwdSm80INS1_25CollectiveMainloopBwdSm80ILi2ELi2EN4cute5tupleIJNS5_1CILi128EEES8_NS7_ILi64EEEEEENS_10bfloat16_tEfNS_4arch4Sm80ELb0ELb0ELb1ELb1ELb0ELb0ELb0ELb0ELi2ELi4ELi4ELi4ELb0EEENS1_21CollectiveEpilogueBwdISA_SB_SD_Li256ELb1ELb0ELi2EEENS1_19SingleTileSchedulerILb1ELb0ELb0ELi128EEEEEEEEEvNT_6ParamsE$_ZN4cute3eso3ESOILb1ELb0EJNS_6LayoutINS_5tupleIJNS3_IJNS_1CILi2EEES5_EEEEEENS3_IJNS3_IJNS4_ILi1EEES5_EEEEEEEENS_10ViewEngineIPKfEEEEC2ERKSB_RKSF_) ;  /* 0xffff1d9000007944 */ /* 0x000fea0003c3ffff */
[----:B------:R-:W-:Y:S01]  /*18af0*/  MOV R66, R23 ;  /* 0x0000001700427202 */ /* 0x000fe20000000f00 */
[----:B-1----:R1:W5:Y:S01]  /*18b00*/  LDL.64 R6, [R1+0x758] ;  /* 0x0007580001067983 */ /* 0x0023620000100a00 */
[----:B------:R-:W-:Y:S03]  /*18b10*/  MOV R4, 0x18b30 ;  /* 0x00018b3000047802 */ /* 0x000fe60000000f00 */
[----:B-1---5:R-:W-:Y:S05]  /*18b20*/  CALL.REL.NOINC `($_ZN7cutlass13device_kernelIN5flash19enable_sm80_to_sm89INS1_16FlashAttnBwdSm80INS1_25CollectiveMainloopBwdSm80ILi2ELi2EN4cute5tupleIJNS5_1CILi128EEES8_NS7_ILi64EEEEEENS_10bfloat16_tEfNS_4arch4Sm80ELb0ELb0ELb1ELb1ELb0ELb0ELb0ELb0ELi2ELi4ELi4ELi4ELb0EEENS1_21CollectiveEpilogueBwdISA_SB_SD_Li256ELb1ELb0ELi2EEENS1_19SingleTileSchedulerILb1ELb0ELb0ELi128EEEEEEEEEvNT_6ParamsE$_ZN4cute3eso3ESOILb1ELb0EJNS_6LayoutINS_5tupleIJNS3_IJNS_1CILi1EEENS4_ILi2EEES6_EEEEEENS3_IJNS3_IJS5_S5_S6_EEEEEEEENS_10ViewEngineIPjEEEEC2ERKSB_RKSE_) ;  /* 0xffff1bd000007944 */ /* 0x022fea0003c3ffff */
[----:B-1----:R-:W-:Y:S01]  /*18b30*/  MOV R2, R23 ;  /* 0x0000001700027202 */ /* 0x002fe20000000f00 */
[----:B------:R1:W5:Y:S01]  /*18b40*/  LDL.64 R14, [R1+0x758] ;  /* 0x00075800010e7983 */ /* 0x0003620000100a00 */
[----:B------:R-:W-:Y:S01]  /*18b50*/  MOV R4, 0x18b80 ;  /* 0x00018b8000047802 */ /* 0x000fe20000000f00 */
[----:B------:R-:W-:Y:S02]  /*18b60*/  IMAD.MOV.U32 R3, RZ, RZ, R11 ;  /* 0x000000ffff037224 */ /* 0x000fe400078e000b */
[----:B-1---5:R-:W-:Y:S05]  /*18b70*/  CALL.REL.NOINC `($_ZN7cutlass13device_kernelIN5flash19enable_sm80_to_sm89INS1_16FlashAttnBwdSm80INS1_25CollectiveMainloopBwdSm80ILi2ELi2EN4cute5tupleIJNS5_1CILi128EEES8_NS7_ILi64EEEEEENS_10bfloat16_tEfNS_4arch4Sm80ELb0ELb0ELb1ELb1ELb0ELb0ELb0ELb0ELi2ELi4ELi4ELi4ELb0EEENS1_21CollectiveEpilogueBwdISA_SB_SD_Li256ELb1ELb0ELi2EEENS1_19SingleTileSchedulerILb1ELb0ELb0ELi128EEEEEEEEEvNT_6ParamsE$_ZN4cute3eso3ESOILb1ELb0EJNS_6LayoutINS_5tupleIJNS3_IJNS_1CILi1EEENS4_ILi2EEEEEEEEENS3_IJNS3_IJS5_S5_EEEEEEEENS_10ViewEngineIPjEEEEC2ERKSB_RKSE_) ;  /* 0xffff1a7000007944 */ /* 0x022fea0003c3ffff */
[----:B-1----:R-:W-:Y:S01]  /*18b80*/  MOV R2, R23 ;  /* 0x0000001700027202 */ /* 0x002fe20000000f00 */
[----:B------:R1:W5:Y:S01]  /*18b90*/  LDL.64 R16, [R1+0x758] ;  /* 0x0007580001107983 */ /* 0x0003620000100a00 */
[----:B------:R-:W-:Y:S01]  /*18ba0*/  MOV R4, 0x18bd0 ;  /* 0x00018bd000047802 */ /* 0x000fe20000000f00 */
[----:B------:R-:W-:Y:S02]  /*18bb0*/  IMAD.MOV.U32 R3, RZ, RZ, R9 ;  /* 0x000000ffff037224 */ /* 0x000fe400078e0009 */
[----:B-1---5:R-:W-:Y:S05]  /*18bc0*/  CALL.REL.NOINC `($_ZN7cutlass13device_kernelIN5flash19enable_sm80_to_sm89INS1_16FlashAttnBwdSm80INS1_25CollectiveMainloopBwdSm80ILi2ELi2EN4cute5tupleIJNS5_1CILi128EEES8_NS7_ILi64EEEEEENS_10bfloat16_tEfNS_4arch4Sm80ELb0ELb0ELb1ELb1ELb0ELb0ELb0ELb0ELi2ELi4ELi4ELi4ELb0EEENS1_21CollectiveEpilogueBwdISA_SB_SD_Li256ELb1ELb0ELi2EEENS1_19SingleTileSchedulerILb1ELb0ELb0ELi128EEEEEEEEEvNT_6ParamsE$_ZN4cute3eso3ESOILb1ELb0EJNS_6LayoutINS_5tupleIJNS3_IJNS_1CILi2EEES5_EEEEEENS3_IJNS3_IJNS4_ILi1EEES5_EEEEEEEENS_10ViewEngineIPfEEEEC2ERKSB_RKSE_) ;  /* 0xffff1d5000007944 */ /* 0x022fea0003c3ffff */
[----:B-1----:R-:W-:Y:S01]  /*18bd0*/  MOV R2, R23 ;  /* 0x0000001700027202 */ /* 0x002fe20000000f00 */
[----:B------:R1:W5:Y:S01]  /*18be0*/  LDL.64 R62, [R1+0x758] ;  /* 0x00075800013e7983 */ /* 0x0003620000100a00 */
[----:B------:R-:W-:Y:S01]  /*18bf0*/  MOV R4, 0x18c20 ;  /* 0x00018c2000047802 */ /* 0x000fe20000000f00 */
[----:B------:R-:W-:Y:S02]  /*18c00*/  IMAD.MOV.U32 R3, RZ, RZ, R7 ;  /* 0x000000ffff037224 */ /* 0x000fe400078e0007 */
[----:B-1---5:R-:W-:Y:S05]  /*18c10*/  CALL.REL.NOINC `($_ZN7cutlass13device_kernelIN5flash19enable_sm80_to_sm89INS1_16FlashAttnBwdSm80INS1_25CollectiveMainloopBwdSm80ILi2ELi2EN4cute5tupleIJNS5_1CILi128EEES8_NS7_ILi64EEEEEENS_10bfloat16_tEfNS_4arch4Sm80ELb0ELb0ELb1ELb1ELb0ELb0ELb0ELb0ELi2ELi4ELi4ELi4ELb0EEENS1_21CollectiveEpilogueBwdISA_SB_SD_Li256ELb1ELb0ELi2EEENS1_19SingleTileSchedulerILb1ELb0ELb0ELi128EEEEEEEEEvNT_6ParamsE$_ZN4cute3eso3ESOILb1ELb0EJNS_6LayoutINS_5tupleIJNS3_IJNS_1CILi2EEES5_EEEEEENS3_IJNS3_IJNS4_ILi1EEES5_EEEEEEEENS_10ViewEngineIPKfEEEEC2ERKSB_RKSF_) ;  /* 0xffff1c6000007944 */ /* 0x022fea0003c3ffff */
        /* <DEDUP_REMOVED lines=24> */
[----:B-1----:R-:W-:Y:S05]  /*18da0*/  CALL.REL.NOINC `($_ZN7cutlass13device_kernelIN5flash19enable_sm80_to_sm89INS1_16FlashAttnBwdSm80INS1_25CollectiveMainloopBwdSm80ILi2ELi2EN4cute5tupleIJNS5_1CILi128EEES8_NS7_ILi64EEEEEENS_10bfloat16_tEfNS_4arch4Sm80ELb0ELb0ELb1ELb1ELb0ELb0ELb0ELb0ELi2ELi4ELi4ELi4ELb0EEENS1_21CollectiveEpilogueBwdISA_SB_SD_Li256ELb1ELb0ELi2EEENS1_19SingleTileSchedulerILb1ELb0ELb0ELi128EEEEEEEEEvNT_6ParamsE$_ZN4cute3eso3ESOILb1ELb0EJNS_10UnderscoreEiiEEC2ERKS2_RKiS7_) ;  /* 0xfffefb6000007944 */ /* 0x002fea0003c3ffff */
        /* <DEDUP_REMOVED lines=643> */
[----:B------:R-:W-:Y:S02]  /*1b5e0*/  MOV R3, 0x1 ;  /* 0x0000000100037802 */ /* 0x000fe40000000f00 */
        /* <DEDUP_REMOVED lines=18> */
.L_x_1211:
        /* <DEDUP_REMOVED lines=772> */
.L_x_1212:
        /* <DEDUP_REMOVED lines=222> */
[----:B------:R-:W-:Y:S05]  /*1f530*/  CALL.REL.NOINC `($_ZN7cutlass13device_kernelIN5flash19enable_sm80_to_sm89INS1_16FlashAttnBwdSm80INS1_25CollectiveMainloopBwdSm80ILi2ELi2EN4cute5tupleIJNS5_1CILi128EEES8_NS7_ILi64EEEEEENS_10bfloat16_tEfNS_4arch4Sm80ELb0ELb0ELb1ELb1ELb0ELb0ELb0ELb0ELi2ELi4ELi4ELi4ELb0EEENS1_21CollectiveEpilogueBwdISA_SB_SD_Li256ELb1ELb0ELi2EEENS1_19SingleTileSchedulerILb1ELb0ELb0ELi128EEEEEEEEEvNT_6ParamsE$_ZN4cute3eso3ESOILb1ELb0EJNS_10UnderscoreES2_iEEC2ERKS2_S5_RKi) ;  /* 0xfffe935000007944 */ /* 0x000fea0003c3ffff */
        /* <DEDUP_REMOVED lines=37> */
.L_x_1213:
        /* <DEDUP_REMOVED lines=220> */
[----:B-----5:R-:W-:Y:S05]  /*20550*/  CALL.REL.NOINC `($_ZN7cutlass13device_kernelIN5flash19enable_sm80_to_sm89INS1_16FlashAttnBwdSm80INS1_25CollectiveMainloopBwdSm80ILi2ELi2EN4cute5tupleIJNS5_1CILi128EEES8_NS7_ILi64EEEEEENS_10bfloat16_tEfNS_4arch4Sm80ELb0ELb0ELb1ELb1ELb0ELb0ELb0ELb0ELi2ELi4ELi4ELi4ELb0EEENS1_21CollectiveEpilogueBwdISA_SB_SD_Li256ELb1ELb0ELi2EEENS1_19SingleTileSchedulerILb1ELb0ELb0ELi128EEEEEEEEEvNT_6ParamsE$_ZN4cute8smem_ptrIPfECI1NS_12iter_adaptorIS1_S2_EEES1_) ;  /* 0xfffebfd000007944 */ /* 0x020fea0003c3ffff */
[----:B-1----:R1:W5:Y:S01]  /*20560*/  LDL.64 R2, [R1+0x758] ;  /* 0x0007580001027983 */ /* 0x0023620000100a00 */
[----:B------:R-:W-:-:S03]  /*20570*/  MOV R8, 0x20590 ;  /* 0x0002059000087802 */ /* 0x000fc60000000f00 */
[----:B-1---5:R-:W-:Y:S05]  /*20580*/  CALL.REL.NOINC `($_ZN7cutlass13device_kernelIN5flash19enable_sm80_to_sm89INS1_16FlashAttnBwdSm80INS1_25CollectiveMainloopBwdSm80ILi2ELi2EN4cute5tupleIJNS5_1CILi128EEES8_NS7_ILi64EEEEEENS_10bfloat16_tEfNS_4arch4Sm80ELb0ELb0ELb1ELb1ELb0ELb0ELb0ELb0ELi2ELi4ELi4ELi4ELb0EEENS1_21CollectiveEpilogueBwdISA_SB_SD_Li256ELb1ELb0ELi2EEENS1_19SingleTileSchedulerILb1ELb0ELb0ELi128EEEEEEEEEvNT_6ParamsE$_ZN4cute3eso3ESOILb1ELb0EJNS_6LayoutINS_5tupleIJNS3_IJNS_1CILi2EEES5_EEEEEENS3_IJNS3_IJNS4_ILi8EEENS4_ILi64EEEEEEEEEEENS_10ViewEngineINS_8smem_ptrIPfEEEEEEC2ERKSC_RKSH_) ;  /* 0xfffea42000007944 */ /* 0x022fea0003c3ffff */
        /* <DEDUP_REMOVED lines=9> */
[----:B--2--5:R-:W-:Y:S05]  /*20620*/  CALL.REL.NOINC `($_ZN7cutlass13device_kernelIN5flash19enable_sm80_to_sm89INS1_16FlashAttnBwdSm80INS1_25CollectiveMainloopBwdSm80ILi2ELi2EN4cute5tupleIJNS5_1CILi128EEES8_NS7_ILi64EEEEEENS_10bfloat16_tEfNS_4arch4Sm80ELb0ELb0ELb1ELb1ELb0ELb0ELb0ELb0ELi2ELi4ELi4ELi4ELb0EEENS1_21CollectiveEpilogueBwdISA_SB_SD_Li256ELb1ELb0ELi2EEENS1_19SingleTileSchedulerILb1ELb0ELb0ELi128EEEEEEEEEvNT_6ParamsE$_ZN4cute3eso3ESOILb1ELb0EJNS_10UnderscoreEiEEC2ERKS2_RKi) ;  /* 0xfffe82a000007944 */ /* 0x024fea0003c3ffff */
[----:B-1----:R-:W2:Y:S01]  /*20630*/  LDL R3, [R1+0x758] ;  /* 0x0007580001037983 */ /* 0x002ea20000100800 */
[----:B------:R-:W-:Y:S02]  /*20640*/  MOV R6, 0x20670 ;  /* 0x0002067000067802 */ /* 0x000fe40000000f00 */
[----:B--2---:R-:W-:Y:S02]  /*20650*/  SHF.L.U32 R3, R3, 0x7, RZ ;  /* 0x0000000703037819 */ /* 0x004fe400000006ff */
[----:B------:R-:W-:Y:S05]  /*20660*/  CALL.REL.NOINC `($_ZN7cutlass13device_kernelIN5flash19enable_sm80_to_sm89INS1_16FlashAttnBwdSm80INS1_25CollectiveMainloopBwdSm80ILi2ELi2EN4cute5tupleIJNS5_1CILi128EEES8_NS7_ILi64EEEEEENS_10bfloat16_tEfNS_4arch4Sm80ELb0ELb0ELb1ELb1ELb0ELb0ELb0ELb0ELi2ELi4ELi4ELi4ELb0EEENS1_21CollectiveEpilogueBwdISA_SB_SD_Li256ELb1ELb0ELi2EEENS1_19SingleTileSchedulerILb1ELb0ELb0ELi128EEEEEEEEEvNT_6ParamsE$_ZN4cute3eso3ESOILb1ELb0EJNS_6LayoutINS_5tupleIJNS3_IJNS_1CILi2EEES5_EEEEEENS3_IJNS3_IJNS4_ILi8EEENS4_ILi64EEEEEEEEEEEiEEC2ERKSC_RKi) ;  /* 0xfffea38000007944 */ /* 0x000fea0003c3ffff */
[----:B------:R-:W-:Y:S01]  /*20670*/  ULDC.64 UR4, c[0x0][0x118] ;  /* 0x0000460000047ab9 */ /* 0x000fe20000000a00 */
[----:B-1----:R-:W2:Y:S04]  /*20680*/  LDL R2, [R1+0x758] ;  /* 0x0007580001027983 */ /* 0x002ea80000100800 */
[----:B------:R-:W2:Y:S01]  /*20690*/  LD.E.64 R12, [R12.64] ;  /* 0x000000040c0c7980 */ /* 0x000ea2000c101b00 */
[----:B------:R-:W-:-:S02]  /*206a0*/  MOV R6, R23 ;  /* 0x0000001700067202 */ /* 0x000fc40000000f00 */
[----:B------:R-:W-:Y:S01]  /*206b0*/  MOV R8, 0x206e0 ;  /* 0x000206e000087802 */ /* 0x000fe20000000f00 */
[----:B--2---:R-:W-:-:S04]  /*206c0*/  IMAD.WIDE R2, R2, 0x4, R12 ;  /* 0x0000000402027825 */ /* 0x004fc800078e020c */
[----:B------:R-:W-:Y:S05]  /*206d0*/  CALL.REL.NOINC `($_ZN7cutlass13device_kernelIN5flash19enable_sm80_to_sm89INS1_16FlashAttnBwdSm80INS1_25CollectiveMainloopBwdSm80ILi2ELi2EN4cute5tupleIJNS5_1CILi128EEES8_NS7_ILi64EEEEEENS_10bfloat16_tEfNS_4arch4Sm80ELb0ELb0ELb1ELb1ELb0ELb0ELb0ELb0ELi2ELi4ELi4ELi4ELb0EEENS1_21CollectiveEpilogueBwdISA_SB_SD_Li256ELb1ELb0ELi2EEENS1_19SingleTileSchedulerILb1ELb0ELb0ELi128EEEEEEEEEvNT_6ParamsE$_ZN4cute8smem_ptrIPfECI1NS_12iter_adaptorIS1_S2_EEES1_) ;  /* 0xfffebe5000007944 */ /* 0x000fea0003c3ffff */
[----:B-1----:R1:W5:Y:S01]  /*206e0*/  LDL.64 R2, [R1+0x758] ;  /* 0x0007580001027983 */ /* 0x0023620000100a00 */
[----:B------:R-:W-:-:S03]  /*206f0*/  MOV R8, 0x20710 ;  /* 0x0002071000087802 */ /* 0x000fc60000000f00 */
[----:B-1---5:R-:W-:Y:S05]  /*20700*/  CALL.REL.NOINC `($_ZN7cutlass13device_kernelIN5flash19enable_sm80_to_sm89INS1_16FlashAttnBwdSm80INS1_25CollectiveMainloopBwdSm80ILi2ELi2EN4cute5tupleIJNS5_1CILi128EEES8_NS7_ILi64EEEEEENS_10bfloat16_tEfNS_4arch4Sm80ELb0ELb0ELb1ELb1ELb0ELb0ELb0ELb0ELi2ELi4ELi4ELi4ELb0EEENS1_21CollectiveEpilogueBwdISA_SB_SD_Li256ELb1ELb0ELi2EEENS1_19SingleTileSchedulerILb1ELb0ELb0ELi128EEEEEEEEEvNT_6ParamsE$_ZN4cute3eso3ESOILb1ELb0EJNS_6LayoutINS_5tupleIJNS3_IJNS_1CILi2EEES5_EEEEEENS3_IJNS3_IJNS4_ILi8EEENS4_ILi64EEEEEEEEEEENS_10ViewEngineINS_8smem_ptrIPfEEEEEEC2ERKSC_RKSH_) ;  /* 0xfffea2a000007944 */ /* 0x022fea0003c3ffff */
[----:B-1----:R1:W5:Y:S01]  /*20710*/  LDL.64 R2, [R1+0x758] ;  /* 0x0007580001027983 */ /* 0x0023620000100a00 */
[----:B------:R-:W-:Y:S02]  /*20720*/  MOV R9, R5 ;  /* 0x0000000500097202 */ /* 0x000fe40000000f00 */
[----:B------:R-:W-:Y:S02]  /*20730*/  MOV R6, 0x20750 ;  /* 0x0002075000067802 */ /* 0x000fe40000000f00 */
[----:B-1---5:R-:W-:Y:S05]  /*20740*/  CALL.REL.NOINC `($_ZN7cutlass13device_kernelIN5flash19enable_sm80_to_sm89INS1_16FlashAttnBwdSm80INS1_25CollectiveMainloopBwdSm80ILi2ELi2EN4cute5tupleIJNS5_1CILi128EEES8_NS7_ILi64EEEEEENS_10bfloat16_tEfNS_4arch4Sm80ELb0ELb0ELb1ELb1ELb0ELb0ELb0ELb0ELi2ELi4ELi4ELi4ELb0EEENS1_21CollectiveEpilogueBwdISA_SB_SD_Li256ELb1ELb0ELi2EEENS1_19SingleTileSchedulerILb1ELb0ELb0ELi128EEEEEEEEEvNT_6ParamsE$_ZN4cute3eso3ESOILb1ELb0EJNS_6LayoutINS_5tupleIJNS_1CILi1EEENS4_ILi4EEEEEENS3_IJNS4_ILi0EEES5_EEEEENS_10ViewEngineIPfEEEEC2ERKSA_RKSD_) ;  /* 0xfffeb22000007944 */ /* 0x022fea0003c3ffff */
[----:B------:R2:W5:Y:S01]  /*20750*/  LDL.64 R12, [R1+0x758] ;  /* 0x00075800010c7983 */ /* 0x0005620000100a00 */
[----:B-1----:R-:W-:Y:S02]  /*20760*/  MOV R9, R3 ;  /* 0x0000000300097202 */ /* 0x002fe40000000f00 */
[----:B------:R-:W-:Y:S02]  /*20770*/  MOV R6, 0x20790 ;  /* 0x0002079000067802 */ /* 0x000fe40000000f00 */
[----:B--2--5:R-:W-:Y:S05]  /*20780*/  CALL.REL.NOINC `($_ZN7cutlass13device_kernelIN5flash19enable_sm80_to_sm89INS1_16FlashAttnBwdSm80INS1_25CollectiveMainloopBwdSm80ILi2ELi2EN4cute5tupleIJNS5_1CILi128EEES8_NS7_ILi64EEEEEENS_10bfloat16_tEfNS_4arch4Sm80ELb0ELb0ELb1ELb1ELb0ELb0ELb0ELb0ELi2ELi4ELi4ELi4ELb0EEENS1_21CollectiveEpilogueBwdISA_SB_SD_Li256ELb1ELb0ELi2EEENS1_19SingleTileSchedulerILb1ELb0ELb0ELi128EEEEEEEEEvNT_6ParamsE$_ZN4cute3eso3ESOILb1ELb0EJNS_6LayoutINS_5tupleIJNS_1CILi1EEENS3_IJNS4_ILi2EEES6_EEEEEENS3_IJNS4_ILi0EEENS3_IJNS4_ILi8EEENS4_ILi64EEEEEEEEEEENS_10ViewEngineINS_8smem_ptrIPfEEEEEEC2ERKSE_RKSJ_) ;  /* 0xfffeb18000007944 */ /* 0x024fea0003c3ffff */
[----:B-1----:R1:W5:Y:S01]  /*20790*/  LDL.64 R2, [R1+0x758] ;  /* 0x0007580001027983 */ /* 0x0023620000100a00 */
[----:B------:R-:W-:Y:S02]  /*207a0*/  MOV R6, R23 ;  /* 0x0000001700067202 */ /* 0x000fe40000000f00 */
[----:B------:R-:W-:-:S02]  /*207b0*/  MOV R8, 0x207d0 ;  /* 0x000207d000087802 */ /* 0x000fc40000000f00 */
[----:B-1---5:R-:W-:Y:S05]  /*207c0*/  CALL.REL.NOINC `($_ZN7cutlass13device_kernelIN5flash19enable_sm80_to_sm89INS1_16FlashAttnBwdSm80INS1_25CollectiveMainloopBwdSm80ILi2ELi2EN4cute5tupleIJNS5_1CILi128EEES8_NS7_ILi64EEEEEENS_10bfloat16_tEfNS_4arch4Sm80ELb0ELb0ELb1ELb1ELb0ELb0ELb0ELb0ELi2ELi4ELi4ELi4ELb0EEENS1_21CollectiveEpilogueBwdISA_SB_SD_Li256ELb1ELb0ELi2EEENS1_19SingleTileSchedulerILb1ELb0ELb0ELi128EEEEEEEEEvNT_6ParamsE$_ZN4cute8smem_ptrIPfECI1NS_12iter_adaptorIS1_S2_EEES1_) ;  /* 0xfffebd6000007944 */ /* 0x022fea0003c3ffff */
[----:B-1----:R1:W5:Y:S01]  /*207d0*/  LDL.64 R2, [R1+0x758] ;  /* 0x0007580001027983 */ /* 0x0023620000100a00 */
[----:B------:R-:W-:-:S03]  /*207e0*/  MOV R8, 0x20800 ;  /* 0x0002080000087802 */ /* 0x000fc60000000f00 */
[----:B-1---5:R-:W-:Y:S05]  /*207f0*/  CALL.REL.NOINC `($_ZN7cutlass13device_kernelIN5flash19enable_sm80_to_sm89INS1_16FlashAttnBwdSm80INS1_25CollectiveMainloopBwdSm80ILi2ELi2EN4cute5tupleIJNS5_1CILi128EEES8_NS7_ILi64EEEEEENS_10bfloat16_tEfNS_4arch4Sm80ELb0ELb0ELb1ELb1ELb0ELb0ELb0ELb0ELi2ELi4ELi4ELi4ELb0EEENS1_21CollectiveEpilogueBwdISA_SB_SD_Li256ELb1ELb0ELi2EEENS1_19SingleTileSchedulerILb1ELb0ELb0ELi128EEEEEEEEEvNT_6ParamsE$_ZN4cute3eso3ESOILb1ELb0EJNS_6LayoutINS_5tupleIJNS3_IJNS_1CILi2EEES5_EEEEEENS3_IJNS3_IJNS4_ILi8EEENS4_ILi64EEEEEEEEEEENS_10ViewEngineINS_8smem_ptrIPfEEEEEEC2ERKSC_RKSH_) ;  /* 0xfffea1b000007944 */ /* 0x022fea0003c3ffff */
[----:B------:R2:W5:Y:S01]  /*20800*/  LDL.64 R10, [R1+0x758] ;  /* 0x00075800010a7983 */ /* 0x0005620000100a00 */
[----:B-1----:R-:W-:-:S03]  /*20810*/  MOV R6, 0x20830 ;  /* 0x0002083000067802 */ /* 0x002fc60000000f00 */
[----:B--2--5:R-:W-:Y:S05]  /*20820*/  CALL.REL.NOINC `($_ZN7cutlass13device_kernelIN5flash19enable_sm80_to_sm89INS1_16FlashAttnBwdSm80INS1_25CollectiveMainloopBwdSm80ILi2ELi2EN4cute5tupleIJNS5_1CILi128EEES8_NS7_ILi64EEEEEENS_10bfloat16_tEfNS_4arch4Sm80ELb0ELb0ELb1ELb1ELb0ELb0ELb0ELb0ELi2ELi4ELi4ELi4ELb0EEENS1_21CollectiveEpilogueBwdISA_SB_SD_Li256ELb1ELb0ELi2EEENS1_19SingleTileSchedulerILb1ELb0ELb0ELi128EEEEEEEEEvNT_6ParamsE$_ZN4cute3eso3ESOILb1ELb0EJNS_6LayoutINS_5tupleIJNS_1CILi4EEEEEENS3_IJNS4_ILi1EEEEEEEENS_10ViewEngineIPfEEEEC2ERKS9_RKSC_) ;  /* 0xfffeb1a000007944 */ /* 0x024fea0003c3ffff */
        /* <DEDUP_REMOVED lines=272> */
[----:B------:R-:W-:Y:S05]  /*21930*/  CALL.REL.NOINC `($_ZN7cutlass13device_kernelIN5flash19enable_sm80_to_sm89INS1_16FlashAttnBwdSm80INS1_25CollectiveMainloopBwdSm80ILi2ELi2EN4cute5tupleIJNS5_1CILi128EEES8_NS7_ILi64EEEEEENS_10bfloat16_tEfNS_4arch4Sm80ELb0ELb0ELb1ELb1ELb0ELb0ELb0ELb0ELi2ELi4ELi4ELi4ELb0EEENS1_21CollectiveEpilogueBwdISA_SB_SD_Li256ELb1ELb0ELi2EEENS1_19SingleTileSchedulerILb1ELb0ELb0ELi128EEEEEEEEEvNT_6ParamsE$_ZN4cute3eso3ESOILb1ELb0EJNS_6LayoutINS_5tupleIJNS3_IJNS_1CILi2EEES5_EEENS3_IJS5_NS4_ILi8EEEEEEEEENS3_IJNS3_IJS5_NS4_ILi4EEEEEENS3_IJNS4_ILi1EEES7_EEEEEEEENS_10ViewEngineIPfEEEEC2ERKSF_RKSI_) ;  /* 0xfffe91c000007944 */ /* 0x000fea0003c3ffff */
        /* <DEDUP_REMOVED lines=148> */
[----:B-1---5:R-:W-:Y:S05]  /*22280*/  CALL.REL.NOINC `($_ZN7cutlass13device_kernelIN5flash19enable_sm80_to_sm89INS1_16FlashAttnBwdSm80INS1_25CollectiveMainloopBwdSm80ILi2ELi2EN4cute5tupleIJNS5_1CILi128EEES8_NS7_ILi64EEEEEENS_10bfloat16_tEfNS_4arch4Sm80ELb0ELb0ELb1ELb1ELb0ELb0ELb0ELb0ELi2ELi4ELi4ELi4ELb0EEENS1_21CollectiveEpilogueBwdISA_SB_SD_Li256ELb1ELb0ELi2EEENS1_19SingleTileSchedulerILb1ELb0ELb0ELi128EEEEEEEEEvNT_6ParamsE$_ZZN5flash25CollectiveMainloopBwdSm80ILi2ELi2EN4cute5tupleIJNS1_1CILi128EEES4_NS3_ILi64EEEEEEN7cutlass10bfloat16_tEfNS7_4arch4Sm80ELb0ELb0ELb1ELb1ELb0ELb0ELb0ELb0ELi2ELi4ELi4ELi4ELb0EE3mmaINS_16FlashAttnBwdSm80ISB_NS_21CollectiveEpilogueBwdIS6_S8_SA_Li256ELb1ELb0ELi2EEENS_19SingleTileSchedulerILb1ELb0ELb0ELi128EEEE13SharedStorageENS1_6TensorINS1_11ArrayEngineIfLm32EEENS1_6LayoutINS2_IJNS2_IJNS3_ILi2EEESO_EEESO_NS3_ILi4EEEEEENS2_IJNS2_IJNS3_ILi1EEESO_EEESQ_NS3_ILi8EEEEEEEEEEEEbRKNSB_6ParamsERT0_S12_iNS2_IJiiiEEERT_ENKUlRT_iE_clINSK_INSL_IfLm64EEENSN_INS2_IJSP_SO_SU_EEESV_EEEEEEDaS17_i) ;  /* 0xfffef44000007944 */ /* 0x022fea0003c3ffff */
[----:B------:R-:W-:Y:S02]  /*22290*/  MOV R10, RZ ;  /* 0x000000ff000a7202 */ /* 0x000fe40000000f00 */
.L_x_1215:
[----:B-1----:R-:W-:-:S05]  /*222a0*/  MOV R2, 0x222c0 ;  /* 0x000222c000027802 */ /* 0x002fca0000000f00 */
[----:B--2---:R-:W-:Y:S05]  /*222b0*/  CALL.REL.NOINC `($_ZN7cutlass13device_kernelIN5flash19enable_sm80_to_sm89INS1_16FlashAttnBwdSm80INS1_25CollectiveMainloopBwdSm80ILi2ELi2EN4cute5tupleIJNS5_1CILi128EEES8_NS7_ILi64EEEEEENS_10bfloat16_tEfNS_4arch4Sm80ELb0ELb0ELb1ELb1ELb0ELb0ELb0ELb0ELi2ELi4ELi4ELi4ELb0EEENS1_21CollectiveEpilogueBwdISA_SB_SD_Li256ELb1ELb0ELi2EEENS1_19SingleTileSchedulerILb1ELb0ELb0ELi128EEEEEEEEEvNT_6ParamsE$_ZZZN5flash25CollectiveMainloopBwdSm80ILi2ELi2EN4cute5tupleIJNS1_1CILi128EEES4_NS3_ILi64EEEEEEN7cutlass10bfloat16_tEfNS7_4arch4Sm80ELb0ELb0ELb1ELb1ELb0ELb0ELb0ELb0ELi2ELi4ELi4ELi4ELb0EE3mmaINS_16FlashAttnBwdSm80ISB_NS_21CollectiveEpilogueBwdIS6_S8_SA_Li256ELb1ELb0ELi2EEENS_19SingleTileSchedulerILb1ELb0ELb0ELi128EEEE13SharedStorageENS1_6TensorINS1_11ArrayEngineIfLm32EEENS1_6LayoutINS2_IJNS2_IJNS3_ILi2EEESO_EEESO_NS3_ILi4EEEEEENS2_IJNS2_IJNS3_ILi1EEESO_EEESQ_NS3_ILi8EEEEEEEEEEEEbRKNSB_6ParamsERT0_S12_iNS2_IJiiiEEERT_ENKUliT_E_clIZSC_ISJ_SX_EbS10_S12_S12_iS13_S15_EUlRS16_iE_EEDaiS16_ENKUlvE0_clEv) ;  /* 0x0004469000007944 */ /* 0x004fea0003c00000 */
[----:B------:R1:W-:Y:S01]  /*222c0*/  STL [R1+0x770], RZ ;  /* 0x000770ff01007387 */ /* 0x0003e20000100800 */
[----:B------:R-:W-:-:S03]  /*222d0*/  MOV R5, RZ ;  /* 0x000000ff00057202 */ /* 0x000fc60000000f00 */
.L_x_1214:
[----:B------:R-:W-:Y:S01]  /*222e0*/  IMAD.MOV.U32 R3, RZ, RZ, R23 ;  /* 0x000000ffff037224 */ /* 0x000fe200078e0017 */
[----:B-1----:R-:W-:-:S02]  /*222f0*/  MOV R2, R22 ;  /* 0x0000001600027202 */ /* 0x002fc40000000f00 */
[----:B------:R-:W-:Y:S02]  /*22300*/  MOV R8, 0x22320 ;  /* 0x0002232000087802 */ /* 0x000fe40000000f00 */
[----:B-1---5:R-:W-:Y:S05]  /*22310*/  CALL.REL.NOINC `($_ZN7cutlass13device_kernelIN5flash19enable_sm80_to_sm89INS1_16FlashAttnBwdSm80INS1_25CollectiveMainloopBwdSm80ILi2ELi2EN4cute5tupleIJNS5_1CILi128EEES8_NS7_ILi64EEEEEENS_10bfloat16_tEfNS_4arch4Sm80ELb0ELb0ELb1ELb1ELb0ELb0ELb0ELb0ELi2ELi4ELi4ELi4ELb0EEENS1_21CollectiveEpilogueBwdISA_SB_SD_Li256ELb1ELb0ELi2EEENS1_19SingleTileSchedulerILb1ELb0ELb0ELi128EEEEEEEEEvNT_6ParamsE$_ZN4cute3eso3ESOILb0ELb0EJiiEEC2ERKiS4_) ;  /* 0xfffe5b4000007944 */ /* 0x022fea0003c3ffff */
        /* <DEDUP_REMOVED lines=20> */
[----:B------:R-:W-:Y:S05]  /*22460*/  CALL.REL.NOINC `($_ZN7cutlass13device_kernelIN5flash19enable_sm80_to_sm89INS1_16FlashAttnBwdSm80INS1_25CollectiveMainloopBwdSm80ILi2ELi2EN4cute5tupleIJNS5_1CILi128EEES8_NS7_ILi64EEEEEENS_10bfloat16_tEfNS_4arch4Sm80ELb0ELb0ELb1ELb1ELb0ELb0ELb0ELb0ELi2ELi4ELi4ELi4ELb0EEENS1_21CollectiveEpilogueBwdISA_SB_SD_Li256ELb1ELb0ELi2EEENS1_19SingleTileSchedulerILb1ELb0ELb0ELi128EEEEEEEEEvNT_6ParamsE$exp2f) ;  /* 0x000446c000007944 */ /* 0x000fea0003c00000 */
[----:B------:R-:W-:Y:S01]  /*22470*/  IMAD.MOV.U32 R3, RZ, RZ, R23 ;  /* 0x000000ffff037224 */ /* 0x000fe200078e0017 */
[----:B------:R-:W-:Y:S02]  /*22480*/  MOV R2, R22 ;  /* 0x0000001600027202 */ /* 0x000fe40000000f00 */
[----:B------:R-:W-:Y:S02]  /*22490*/  MOV R8, 0x224b0 ;  /* 0x000224b000087802 */ /* 0x000fe40000000f00 */
[----:B-1----:R-:W-:Y:S05]  /*224a0*/  CALL.REL.NOINC `($_ZN7cutlass13device_kernelIN5flash19enable_sm80_to_sm89INS1_16FlashAttnBwdSm80INS1_25CollectiveMainloopBwdSm80ILi2ELi2EN4cute5tupleIJNS5_1CILi128EEES8_NS7_ILi64EEEEEENS_10bfloat16_tEfNS_4arch4Sm80ELb0ELb0ELb1ELb1ELb0ELb0ELb0ELb0ELi2ELi4ELi4ELi4ELb0EEENS1_21CollectiveEpilogueBwdISA_SB_SD_Li256ELb1ELb0ELi2EEENS1_19SingleTileSchedulerILb1ELb0ELb0ELi128EEEEEEEEEvNT_6ParamsE$_ZN4cute3eso3ESOILb0ELb0EJiiEEC2ERKiS4_) ;  /* 0xfffe59b000007944 */ /* 0x002fea0003c3ffff */
        /* <DEDUP_REMOVED lines=93> */
[----:B--2---:R1:W-:Y:S04]  /*22a80*/  STL.64 [R1+0x750], R8 ;  /* 0x0007500801007387 */ /* 0x0043e80000100a00 */
[----:B-1----:R-:W-:Y:S05]  /*22a90*/  CALL.REL.NOINC `($_ZN7cutlass13device_kernelIN5flash19enable_sm80_to_sm89INS1_16FlashAttnBwdSm80INS1_25CollectiveMainloopBwdSm80ILi2ELi2EN4cute5tupleIJNS5_1CILi128EEES8_NS7_ILi64EEEEEENS_10bfloat16_tEfNS_4arch4Sm80ELb0ELb0ELb1ELb1ELb0ELb0ELb0ELb0ELi2ELi4ELi4ELi4ELb0EEENS1_21CollectiveEpilogueBwdISA_SB_SD_Li256ELb1ELb0ELi2EEENS1_19SingleTileSchedulerILb1ELb0ELb0ELi128EEEEEEEEEvNT_6ParamsE$_ZZN4cute4diceINS_5tupleIJNS1_IJiNS1_IJiNS_1CILi0EEEEEEEEENS1_IJNS_10UnderscoreENS1_IJS6_S6_EEEEEEEEES9_EEDaRKT_RKT0_ENKUlRKT_RKT0_E_clIS5_S5_EEDaSI_SL_) ;  /* 0xfffeaea000007944 */ /* 0x002fea0003c3ffff */
[----:B------:R2:W-:Y:S01]  /*22aa0*/  STL.64 [R1+0x7a0], R2 ;  /* 0x0007a00201007387 */ /* 0x0005e20000100a00 */
[----:B------:R-:W-:Y:S02]  /*22ab0*/  IADD3 R56, P0, R40, 0x50, RZ ;  /* 0x0000005028387810 */ /* 0x000fe40007f1e0ff */
[----:B------:R-:W-:-:S03]  /*22ac0*/  MOV R8, 0x22b00 ;  /* 0x00022b0000087802 */ /* 0x000fc60000000f00 */
[----:B------:R-:W-:Y:S02]  /*22ad0*/  IMAD.X R46, RZ, RZ, R39, P0 ;  /* 0x000000ffff2e7224 */ /* 0x000fe400000e0627 */
[----:B------:R-:W-:Y:S02]  /*22ae0*/  IMAD.MOV.U32 R4, RZ, RZ, R56 ;  /* 0x000000ffff047224 */ /* 0x000fe400078e0038 */
[----:B-12---:R-:W-:Y:S05]  /*22af0*/  CALL.REL.NOINC `($_ZN7cutlass13device_kernelIN5flash19enable_sm80_to_sm89INS1_16FlashAttnBwdSm80INS1_25CollectiveMainloopBwdSm80ILi2ELi2EN4cute5tupleIJNS5_1CILi128EEES8_NS7_ILi64EEEEEENS_10bfloat16_tEfNS_4arch4Sm80ELb0ELb0ELb1ELb1ELb0ELb0ELb0ELb0ELi2ELi4ELi4ELi4ELb0EEENS1_21CollectiveEpilogueBwdISA_SB_SD_Li256ELb1ELb0ELi2EEENS1_19SingleTileSchedulerILb1ELb0ELb0ELi128EEEEEEEEEvNT_6ParamsE$_ZZN4cute12filter_tupleINS_5tupleIJNS1_IJiNS1_IJiNS_1CILi0EEEEEEEEENS1_IJNS_10UnderscoreENS1_IJS6_S6_EEEEEEEEES9_ZNS_4diceIS9_S9_EEDaRKT_RKT0_EUlRKT_RKT0_E_EEDaSD_SG_OT1_ENKUlDpSJ_E_clIJNS1_IJiiS3_EEENS1_IJEEEEEEDaSQ_) ;  /* 0xfffe9c2000007944 */ /* 0x006fea0003c3ffff */
[----:B------:R-:W-:Y:S02]  /*22b00*/  MOV R70, 0x22b20 ;  /* 0x00022b2000467802 */ /* 0x000fe40000000f00 */
[----:B-12--5:R-:W-:Y:S05]  /*22b10*/  CALL.REL.NOINC `($_ZN7cutlass13device_kernelIN5flash19enable_sm80_to_sm89INS1_16FlashAttnBwdSm80INS1_25CollectiveMainloopBwdSm80ILi2ELi2EN4cute5tupleIJNS5_1CILi128EEES8_NS7_ILi64EEEEEENS_10bfloat16_tEfNS_4arch4Sm80ELb0ELb0ELb1ELb1ELb0ELb0ELb0ELb0ELi2ELi4ELi4ELi4ELb0EEENS1_21CollectiveEpilogueBwdISA_SB_SD_Li256ELb1ELb0ELi2EEENS1_19SingleTileSchedulerILb1ELb0ELb0ELi128EEEEEEEEEvNT_6ParamsE$_ZZN4cute7idx2crdINS_5tupleIJiiNS_1CILi0EEEEEENS1_IJNS1_IJNS2_ILi4EEENS2_ILi8EEEEEES5_NS2_ILi1EEEEEEEEDaRKT_RKT0_ENKUlRKT_RKT0_E_clIiS7_EEDaSI_SL_) ;  /* 0xfffeddf000007944 */ /* 0x026fea0003c3ffff */
[----:B------:R-:W-:Y:S02]  /*22b20*/  MOV R2, 0x22b40 ;  /* 0x00022b4000027802 */ /* 0x000fe40000000f00 */
[----:B-1----:R-:W-:Y:S05]  /*22b30*/  CALL.REL.NOINC `($_ZN7cutlass13device_kernelIN5flash19enable_sm80_to_sm89INS1_16FlashAttnBwdSm80INS1_25CollectiveMainloopBwdSm80ILi2ELi2EN4cute5tupleIJNS5_1CILi128EEES8_NS7_ILi64EEEEEENS_10bfloat16_tEfNS_4arch4Sm80ELb0ELb0ELb1ELb1ELb0ELb0ELb0ELb0ELi2ELi4ELi4ELi4ELb0EEENS1_21CollectiveEpilogueBwdISA_SB_SD_Li256ELb1ELb0ELi2EEENS1_19SingleTileSchedulerILb1ELb0ELb0ELi128EEEEEEEEEvNT_6ParamsE$_ZZN4cute7idx2crdINS_5tupleIJiiNS_1CILi0EEEEEENS1_IJNS1_IJNS2_ILi4EEENS2_ILi8EEEEEES5_NS2_ILi1EEEEEEEEDaRKT_RKT0_ENKUlRKT_RKT0_E_clIiS5_EEDaSI_SL_) ;  /* 0xfffedda000007944 */ /* 0x002fea0003c3ffff */
[----:B------:R1:W-:Y:S01]  /*22b40*/  STL [R1+0x7a0], R6 ;  /* 0x0007a00601007387 */ /* 0x0003e20000100800 */
[----:B------:R-:W-:Y:S02]  /*22b50*/  MOV R2, R56 ;  /* 0x0000003800027202 */ /* 0x000fe40000000f00 */
        /* <DEDUP_REMOVED lines=26> */
[----:B-1----:R-:W-:Y:S05]  /*22d00*/  CALL.REL.NOINC `($_ZN7cutlass13device_kernelIN5flash19enable_sm80_to_sm89INS1_16FlashAttnBwdSm80INS1_25CollectiveMainloopBwdSm80ILi2ELi2EN4cute5tupleIJNS5_1CILi128EEES8_NS7_ILi64EEEEEENS_10bfloat16_tEfNS_4arch4Sm80ELb0ELb0ELb1ELb1ELb0ELb0ELb0ELb0ELi2ELi4ELi4ELi4ELb0EEENS1_21CollectiveEpilogueBwdISA_SB_SD_Li256ELb1ELb0ELi2EEENS1_19SingleTileSchedulerILb1ELb0ELb0ELi128EEEEEEEEEvNT_6ParamsE$_ZN4cute3eso3ESOILb0ELb0EJiiiEEC2ERKiS4_S4_) ;  /* 0xfffe542000007944 */ /* 0x002fea0003c3ffff */
[----:B------:R2:W5:Y:S04]  /*22d10*/  LDL R5, [R1+0x760] ;  /* 0x0007600001057983 */ /* 0x0005680000100800 */
[----:B-1----:R2:W5:Y:S01]  /*22d20*/  LDL.64 R2, [R1+0x758] ;  /* 0x0007580001027983 */ /* 0x0025620000100a00 */
[----:B------:R-:W-:-:S02]  /*22d30*/  MOV R4, R23 ;  /* 0x0000001700047202 */ /* 0x000fc40000000f00 */
[----:B------:R-:W-:Y:S02]  /*22d40*/  MOV R6, 0x22d60 ;  /* 0x00022d6000067802 */ /* 0x000fe40000000f00 */
[----:B--2--5:R-:W-:Y:S05]  /*22d50*/  CALL.REL.NOINC `($_ZN7cutlass13device_kernelIN5flash19enable_sm80_to_sm89INS1_16FlashAttnBwdSm80INS1_25CollectiveMainloopBwdSm80ILi2ELi2EN4cute5tupleIJNS5_1CILi128EEES8_NS7_ILi64EEEEEENS_10bfloat16_tEfNS_4arch4Sm80ELb0ELb0ELb1ELb1ELb0ELb0ELb0ELb0ELi2ELi4ELi4ELi4ELb0EEENS1_21CollectiveEpilogueBwdISA_SB_SD_Li256ELb1ELb0ELi2EEENS1_19SingleTileSchedulerILb1ELb0ELb0ELi128EEEEEEEEEvNT_6ParamsE$_ZN4cute3eso3ESOILb1ELb0EJNS_1CILi1EEENS_5tupleIJiiiEEENS2_ILi64EEENS4_IJNS2_ILi72EEENS2_ILi144EEENS2_ILi288EEEEEENS2_ILi512EEEEEC2ERKS3_RKS5_RKS6_RKSA_RKSB_) ;  /* 0xfffe62a000007944 */ /* 0x024fea0003c3ffff */
[----:B-1----:R1:W5:Y:S04]  /*22d60*/  LDL R5, [R1+0x760] ;  /* 0x0007600001057983 */ /* 0x0023680000100800 */
[----:B------:R1:W5:Y:S01]  /*22d70*/  LDL.64 R2, [R1+0x758] ;  /* 0x0007580001027983 */ /* 0x0003620000100a00 */
[----:B------:R-:W-:Y:S02]  /*22d80*/  MOV R4, R23 ;  /* 0x0000001700047202 */ /* 0x000fe40000000f00 */
[----:B------:R-:W-:Y:S02]  /*22d90*/  MOV R6, 0x22db0 ;  /* 0x00022db000067802 */ /* 0x000fe40000000f00 */
[----:B-1---5:R-:W-:Y:S05]  /*22da0*/  CALL.REL.NOINC `($_ZN7cutlass13device_kernelIN5flash19enable_sm80_to_sm89INS1_16FlashAttnBwdSm80INS1_25CollectiveMainloopBwdSm80ILi2ELi2EN4cute5tupleIJNS5_1CILi128EEES8_NS7_ILi64EEEEEENS_10bfloat16_tEfNS_4arch4Sm80ELb0ELb0ELb1ELb1ELb0ELb0ELb0ELb0ELi2ELi4ELi4ELi4ELb0EEENS1_21CollectiveEpilogueBwdISA_SB_SD_Li256ELb1ELb0ELi2EEENS1_19SingleTileSchedulerILb1ELb0ELb0ELi128EEEEEEEEEvNT_6ParamsE$_ZN4cute5tupleIJNS0_IJNS_1CILi8EEENS0_IJNS1_ILi2EEES3_S3_EEENS1_ILi1EEES4_S5_EEENS0_IJS5_NS0_IJiiiEEENS1_ILi64EEENS0_IJNS1_ILi72EEENS1_ILi144EEENS1_ILi288EEEEEENS1_ILi512EEEEEEEEC2ERKS6_RKSE_) ;  /* 0xfffe939000007944 */ /* 0x022fea0003c3ffff */
[----:B------:R1:W5:Y:S04]  /*22db0*/  LDL R5, [R1+0x760] ;  /* 0x0007600001057983 */ /* 0x0003680000100800 */
[----:B------:R1:W5:Y:S01]  /*22dc0*/  LDL.64 R2, [R1+0x758] ;  /* 0x0007580001027983 */ /* 0x0003620000100a00 */
[----:B------:R-:W-:-:S03]  /*22dd0*/  MOV R4, 0x22df0 ;  /* 0x00022df000047802 */ /* 0x000fc60000000f00 */
[----:B-1---5:R-:W-:Y:S05]  /*22de0*/  CALL.REL.NOINC `($_ZN7cutlass13device_kernelIN5flash19enable_sm80_to_sm89INS1_16FlashAttnBwdSm80INS1_25CollectiveMainloopBwdSm80ILi2ELi2EN4cute5tupleIJNS5_1CILi128EEES8_NS7_ILi64EEEEEENS_10bfloat16_tEfNS_4arch4Sm80ELb0ELb0ELb1ELb1ELb0ELb0ELb0ELb0ELi2ELi4ELi4ELi4ELb0EEENS1_21CollectiveEpilogueBwdISA_SB_SD_Li256ELb1ELb0ELi2EEENS1_19SingleTileSchedulerILb1ELb0ELb0ELi128EEEEEEEEEvNT_6ParamsE$_ZZN4cute7flattenINS_5tupleIJNS_1CILi1EEENS1_IJiiiEEENS2_ILi64EEENS1_IJNS2_ILi72EEENS2_ILi144EEENS2_ILi288EEEEEENS2_ILi512EEEEEEEEDaRKT_ENKUlRKT_E_clIS4_EEDaSH_) ;  /* 0xfffed67000007944 */ /* 0x022fea0003c3ffff */
[----:B------:R1:W-:Y:S01]  /*22df0*/  STL.64 [R1+0x7a0], R2 ;  /* 0x0007a00201007387 */ /* 0x0003e20000100a00 */
[----:B------:R-:W-:-:S02]  /*22e00*/  MOV R6, R56 ;  /* 0x0000003800067202 */ /* 0x000fc40000000f00 */
[----:B------:R-:W-:Y:S01]  /*22e10*/  MOV R4, 0x22e40 ;  /* 0x00022e4000047802 */ /* 0x000fe20000000f00 */
[----:B------:R1:W-:Y:S04]  /*22e20*/  STL [R1+0x7a8], R5 ;  /* 0x0007a80501007387 */ /* 0x0003e80000100800 */
[----:B-1----:R-:W-:Y:S05]  /*22e30*/  CALL.REL.NOINC `($_ZN7cutlass13device_kernelIN5flash19enable_sm80_to_sm89INS1_16FlashAttnBwdSm80INS1_25CollectiveMainloopBwdSm80ILi2ELi2EN4cute5tupleIJNS5_1CILi128EEES8_NS7_ILi64EEEEEENS_10bfloat16_tEfNS_4arch4Sm80ELb0ELb0ELb1ELb1ELb0ELb0ELb0ELb0ELi2ELi4ELi4ELi4ELb0EEENS1_21CollectiveEpilogueBwdISA_SB_SD_Li256ELb1ELb0ELi2EEENS1_19SingleTileSchedulerILb1ELb0ELb0ELi128EEEEEEEEEvNT_6ParamsE$_ZZN4cute12filter_tupleINS_5tupleIJNS_1CILi1EEENS1_IJiiiEEENS2_ILi64EEENS1_IJNS2_ILi72EEENS2_ILi144EEENS2_ILi288EEEEEENS2_ILi512EEEEEEZNS_7flattenISB_EEDaRKT_EUlRKT_E_EEDaSF_OT0_ENKUlDpSI_E_clIJNS1_IJS3_EEES4_NS1_IJS5_EEES9_NS1_IJSA_EEEEEEDaSM_) ;  /* 0xfffe9f7000007944 */ /* 0x002fea0003c3ffff */
[----:B------:R-:W-:Y:S02]  /*22e40*/  MOV R4, R23 ;  /* 0x0000001700047202 */ /* 0x000fe40000000f00 */
[----:B------:R-:W-:Y:S02]  /*22e50*/  MOV R6, 0x22e70 ;  /* 0x00022e7000067802 */ /* 0x000fe40000000f00 */
        /* <DEDUP_REMOVED lines=32> */
[----:B------:R-:W-:Y:S01]  /*23060*/  IADD3 R50, P0, R40, 0x44, RZ ;  /* 0x0000004428327810 */ /* 0x000fe20007f1e0ff */
[----:B------:R-:W-:Y:S01]  /*23070*/  IMAD.MOV.U32 R5, RZ, RZ, R46 ;  /* 0x000000ffff057224 */ /* 0x000fe200078e002e */
[----:B------:R-:W-:Y:S01]  /*23080*/  MOV R6, R56 ;  /* 0x0000003800067202 */ /* 0x000fe20000000f00 */
[----:B------:R1:W-:Y:S01]  /*23090*/  STL.U8 [R1+0x794], RZ ;  /* 0x000794ff01007387 */ /* 0x0003e20000100000 */
[----:B------:R-:W-:Y:S01]  /*230a0*/  MOV R70, R50 ;  /* 0x0000003200467202 */ /* 0x000fe20000000f00 */
[----:B------:R-:W-:Y:S01]  /*230b0*/  IMAD.X R45, RZ, RZ, R39, P0 ;  /* 0x000000ffff2d7224 */ /* 0x000fe200000e0627 */
[----:B------:R-:W-:-:S03]  /*230c0*/  MOV R60, 0x23110 ;  /* 0x00023110003c7802 */ /* 0x000fc60000000f00 */
[----:B------:R-:W-:Y:S01]  /*230d0*/  IMAD.MOV.U32 R71, RZ, RZ, R45 ;  /* 0x000000ffff477224 */ /* 0x000fe200078e002d */
[----:B--2---:R1:W-:Y:S04]  /*230e0*/  STL.64 [R1+0x7a0], R2 ;  /* 0x0007a00201007387 */ /* 0x0043e80000100a00 */
[----:B---3--:R1:W-:Y:S02]  /*230f0*/  STL [R1+0x7a8], R4 ;  /* 0x0007a80401007387 */ /* 0x0083e40000100800 */
[----:B-1----:R-:W-:Y:S05]  /*23100*/  CALL.REL.NOINC `($_ZN7cutlass13device_kernelIN5flash19enable_sm80_to_sm89INS1_16FlashAttnBwdSm80INS1_25CollectiveMainloopBwdSm80ILi2ELi2EN4cute5tupleIJNS5_1CILi128EEES8_NS7_ILi64EEEEEENS_10bfloat16_tEfNS_4arch4Sm80ELb0ELb0ELb1ELb1ELb0ELb0ELb0ELb0ELi2ELi4ELi4ELi4ELb0EEENS1_21CollectiveEpilogueBwdISA_SB_SD_Li256ELb1ELb0ELi2EEENS1_19SingleTileSchedulerILb1ELb0ELb0ELi128EEEEEEEEEvNT_6ParamsE$_ZZN4cute6detail16composition_implINS_5tupleIJNS_1CILi8EEENS3_ILi2EEES5_S5_S4_S5_EEENS2_IJNS3_ILi1EEEiiiNS3_ILi72EEENS3_ILi512EEEEEENS2_IJNS2_IJS5_S5_S5_EEES5_NS3_ILi4EEEEEENS2_IJNS2_IJS7_S9_S4_EEENS3_ILi4096EEENS3_ILi16EEEEEEEEDaRKT_RKT0_RKT1_RKT2_ENKUlRKT_RKT0_E_clISB_SE_EEDaSW_SZ_) ;  /* 0xfffebd2000007944 */ /* 0x002fea0003c3ffff */
[----:B------:R-:W-:Y:S01]  /*23110*/  IMAD.MOV.U32 R4, RZ, RZ, R50 ;  /* 0x000000ffff047224 */ /* 0x000fe200078e0032 */
[----:B------:R-:W-:Y:S01]  /*23120*/  MOV R2, R56 ;  /* 0x0000003800027202 */ /* 0x000fe20000000f00 */
[----:B------:R-:W-:Y:S01]  /*23130*/  IMAD.MOV.U32 R5, RZ, RZ, R45 ;  /* 0x000000ffff057224 */ /* 0x000fe200078e002d */
[----:B------:R-:W-:Y:S02]  /*23140*/  MOV R3, R46 ;  /* 0x0000002e00037202 */ /* 0x000fe40000000f00 */
[----:B------:R-:W-:-:S02]  /*23150*/  MOV R60, 0x23170 ;  /* 0x00023170003c7802 */ /* 0x000fc40000000f00 */
        /* <DEDUP_REMOVED lines=23> */
[----:B-1----:R-:W-:Y:S01]  /*232d0*/  IMAD.MOV.U32 R2, RZ, RZ, R4 ;  /* 0x000000ffff027224 */ /* 0x002fe200078e0004 */
[----:B------:R-:W-:-:S02]  /*232e0*/  MOV R3, R5 ;  /* 0x0000000500037202 */ /* 0x000fc40000000f00 */
        /* <DEDUP_REMOVED lines=10> */
[----:B------:R-:W-:-:S03]  /*23390*/  MOV R4, 0x233b0 ;  /* 0x000233b000047802 */ /* 0x000fc60000000f00 */
        /* <DEDUP_REMOVED lines=17> */
[----:B--2--5:R-:W-:Y:S05]  /*234b0*/  CALL.REL.NOINC `($_ZN7cutlass13device_kernelIN5flash19enable_sm80_to_sm89INS1_16FlashAttnBwdSm80INS1_25CollectiveMainloopBwdSm80ILi2ELi2EN4cute5tupleIJNS5_1CILi128EEES8_NS7_ILi64EEEEEENS_10bfloat16_tEfNS_4arch4Sm80ELb0ELb0ELb1ELb1ELb0ELb0ELb0ELb0ELi2ELi4ELi4ELi4ELb0EEENS1_21CollectiveEpilogueBwdISA_SB_SD_Li256ELb1ELb0ELi2EEENS1_19SingleTileSchedulerILb1ELb0ELb0ELi128EEEEEEEEEvNT_6ParamsE$_ZN4cute3eso3ESOILb1ELb0EJNS_14ComposedLayoutINS_7SwizzleILi3ELi3ELi3EEENS_1CILi0EEENS_6LayoutINS_5tupleIJNS8_IJNS8_IJNS5_ILi4EEENS5_ILi8EEEEEENS8_IJNS5_ILi2EEENS5_ILi1EEEEEEEEENS8_IJNS8_IJSC_SC_EEENS8_IJSA_S9_EEEEEEEEENS8_IJNS8_IJNS8_IJSC_NS5_ILi64EEEEEENS8_IJNS5_ILi512EEES6_EEEEEENS8_IJNS8_IJSD_SA_EEENS8_IJNS5_ILi1024EEENS5_ILi16EEEEEEEEEEEEEEEENS_10ViewEngineINS_8smem_ptrIPN7cutlass10bfloat16_tEEEEEEEC2ERKSW_RKS13_) ;  /* 0xfffe54c000007944 */ /* 0x024fea0003c3ffff */
[----:B------:R-:W-:Y:S01]  /*234c0*/  ULDC.64 UR4, c[0x0][0x118] ;  /* 0x0000460000047ab9 */ /* 0x000fe20000000a00 */
[----:B------:R2:W5:Y:S04]  /*234d0*/  LDL.64 R60, [R1+0x758] ;  /* 0x00075800013c7983 */ /* 0x0005680000100a00 */
[----:B-1----:R2:W5:Y:S01]  /*234e0*/  LD.E R3, [R10.64+0xc] ;  /* 0x00000c040a037980 */ /* 0x002562000c101900 */
[----:B------:R-:W-:Y:S02]  /*234f0*/  MOV R2, R23 ;  /* 0x0000001700027202 */ /* 0x000fe40000000f00 */
[----:B------:R-:W-:-:S02]  /*23500*/  MOV R6, 0x23520 ;  /* 0x0002352000067802 */ /* 0x000fc40000000f00 */
        /* <DEDUP_REMOVED lines=19> */
[----:B------:R-:W-:Y:S02]  /*23640*/  MOV R4, R56 ;  /* 0x0000003800047202 */ /* 0x000fe40000000f00 */
[----:B------:R-:W-:Y:S02]  /*23650*/  MOV R8, 0x23670 ;  /* 0x0002367000087802 */ /* 0x000fe40000000f00 */
[----:B-12---:R-:W-:Y:S05]  /*23660*/  CALL.REL.NOINC `($_ZN7cutlass13device_kernelIN5flash19enable_sm80_to_sm89INS1_16FlashAttnBwdSm80INS1_25CollectiveMainloopBwdSm80ILi2ELi2EN4cute5tupleIJNS5_1CILi128EEES8_NS7_ILi64EEEEEENS_10bfloat16_tEfNS_4arch4Sm80ELb0ELb0ELb1ELb1ELb0ELb0ELb0ELb0ELi2ELi4ELi4ELi4ELb0EEENS1_21CollectiveEpilogueBwdISA_SB_SD_Li256ELb1ELb0ELi2EEENS1_19SingleTileSchedulerILb1ELb0ELb0ELi128EEEEEEEEEvNT_6ParamsE$_ZZN4cute12filter_tupleINS_5tupleIJNS1_IJiNS1_IJiNS_1CILi0EEEEEEEEENS1_IJNS_10UnderscoreENS1_IJS6_S6_EEEEEEEEES9_ZNS_4diceIS9_S9_EEDaRKT_RKT0_EUlRKT_RKT0_E_EEDaSD_SG_OT1_ENKUlDpSJ_E_clIJNS1_IJiiS3_EEENS1_IJEEEEEEDaSQ_) ;  /* 0xfffe90b000007944 */ /* 0x006fea0003c3ffff */
[----:B------:R-:W-:Y:S02]  /*23670*/  MOV R70, 0x23690 ;  /* 0x0002369000467802 */ /* 0x000fe40000000f00 */
[----:B-12--5:R-:W-:Y:S05]  /*23680*/  CALL.REL.NOINC `($_ZN7cutlass13device_kernelIN5flash19enable_sm80_to_sm89INS1_16FlashAttnBwdSm80INS1_25CollectiveMainloopBwdSm80ILi2ELi2EN4cute5tupleIJNS5_1CILi128EEES8_NS7_ILi64EEEEEENS_10bfloat16_tEfNS_4arch4Sm80ELb0ELb0ELb1ELb1ELb0ELb0ELb0ELb0ELi2ELi4ELi4ELi4ELb0EEENS1_21CollectiveEpilogueBwdISA_SB_SD_Li256ELb1ELb0ELi2EEENS1_19SingleTileSchedulerILb1ELb0ELb0ELi128EEEEEEEEEvNT_6ParamsE$_ZZN4cute7idx2crdINS_5tupleIJiiNS_1CILi0EEEEEENS1_IJNS1_IJNS2_ILi4EEENS2_ILi8EEEEEENS2_ILi2EEENS2_ILi1EEEEEEEEDaRKT_RKT0_ENKUlRKT_RKT0_E_clIiS7_EEDaSJ_SM_) ;  /* 0xfffece0000007944 */ /* 0x026fea0003c3ffff */
[----:B------:R-:W-:Y:S02]  /*23690*/  MOV R2, 0x236b0 ;  /* 0x000236b000027802 */ /* 0x000fe40000000f00 */
[----:B-1----:R-:W-:Y:S05]  /*236a0*/  CALL.REL.NOINC `($_ZN7cutlass13device_kernelIN5flash19enable_sm80_to_sm89INS1_16FlashAttnBwdSm80INS1_25CollectiveMainloopBwdSm80ILi2ELi2EN4cute5tupleIJNS5_1CILi128EEES8_NS7_ILi64EEEEEENS_10bfloat16_tEfNS_4arch4Sm80ELb0ELb0ELb1ELb1ELb0ELb0ELb0ELb0ELi2ELi4ELi4ELi4ELb0EEENS1_21CollectiveEpilogueBwdISA_SB_SD_Li256ELb1ELb0ELi2EEENS1_19SingleTileSchedulerILb1ELb0ELb0ELi128EEEEEEEEEvNT_6ParamsE$_ZZN4cute7idx2crdINS_5tupleIJiiNS_1CILi0EEEEEENS1_IJNS1_IJNS2_ILi4EEENS2_ILi8EEEEEENS2_ILi2EEENS2_ILi1EEEEEEEEDaRKT_RKT0_ENKUlRKT_RKT0_E_clIiS8_EEDaSJ_SM_) ;  /* 0xfffed20000007944 */ /* 0x002fea0003c3ffff */
[----:B------:R1:W-:Y:S01]  /*236b0*/  STL [R1+0x7a0], R6 ;  /* 0x0007a00601007387 */ /* 0x0003e20000100800 */
[----:B------:R-:W-:Y:S02]  /*236c0*/  MOV R2, R56 ;  /* 0x0000003800027202 */ /* 0x000fe40000000f00 */
[----:B------:R-:W-:-:S02]  /*236d0*/  MOV R70, 0x236f0 ;  /* 0x000236f000467802 */ /* 0x000fc40000000f00 */
        /* <DEDUP_REMOVED lines=102> */
[----:B------:R-:W-:-:S05]  /*23d40*/  LEA.HI R6, R13, R13, RZ, 0x1d ;  /* 0x0000000d0d067211 */ /* 0x000fca00078fe8ff */
        /* <DEDUP_REMOVED lines=553> */
[----:B------:R1:W-:Y:S02]  /*25fe0*/  ST.E [R8.64+0xc], R7 ;  /* 0x00000c0708007985 */ /* 0x0003e4000c101904 */
.L_x_1219:
[----:B------:R-:W-:-:S13]  /*25ff0*/  ISETP.NE.AND P0, PT, R47, 0x3, PT ;  /* 0x000000032f00780c */ /* 0x000fda0003f05270 */
[----:B-1----:R-:W-:Y:S05]  /*26000*/  @!P0 BRA `(.L_x_1216) ;  /* 0x0000205000008947 */ /* 0x002fea0003800000 */
[----:B------:R-:W-:Y:S01]  /*26010*/  IADD3 R14, R47, 0x1, RZ ;  /* 0x000000012f0e7810 */ /* 0x000fe20007ffe0ff */
[----:B------:R-:W-:Y:S01]  /*26020*/  IMAD.MOV.U32 R2, RZ, RZ, R23 ;  /* 0x000000ffff027224 */ /* 0x000fe200078e0017 */
[----:B-1----:R-:W-:-:S03]  /*26030*/  MOV R8, 0x26060 ;  /* 0x0002606000087802 */ /* 0x002fc60000000f00 */
[----:B------:R-:W-:Y:S02]  /*26040*/  IMAD.MOV.U32 R3, RZ, RZ, R14 ;  /* 0x000000ffff037224 */ /* 0x000fe400078e000e */
[----:B------:R-:W-:Y:S05]  /*26050*/  CALL.REL.NOINC `($_ZN7cutlass13device_kernelIN5flash19enable_sm80_to_sm89INS1_16FlashAttnBwdSm80INS1_25CollectiveMainloopBwdSm80ILi2ELi2EN4cute5tupleIJNS5_1CILi128EEES8_NS7_ILi64EEEEEENS_10bfloat16_tEfNS_4arch4Sm80ELb0ELb0ELb1ELb1ELb0ELb0ELb0ELb0ELi2ELi4ELi4ELi4ELb0EEENS1_21CollectiveEpilogueBwdISA_SB_SD_Li256ELb1ELb0ELi2EEENS1_19SingleTileSchedulerILb1ELb0ELb0ELi128EEEEEEEEEvNT_6ParamsE$_ZN4cute3eso3ESOILb1ELb0EJNS_10UnderscoreES2_iEEC2ERKS2_S5_RKi) ;  /* 0xfffe283000007944 */ /* 0x000fea0003c3ffff */
        /* <DEDUP_REMOVED lines=21> */
[----:B------:R-:W-:Y:S02]  /*261b0*/  MOV R3, R14 ;  /* 0x0000000e00037202 */ /* 0x000fe40000000f00 */
        /* <DEDUP_REMOVED lines=198> */
[----:B------:R-:W-:-:S02]  /*26e20*/  MOV R2, R23 ;  /* 0x0000001700027202 */ /* 0x000fc40000000f00 */
        /* <DEDUP_REMOVED lines=290> */
[----:B-1----:R-:W-:Y:S05]  /*28050*/  CALL.REL.NOINC `($_ZN7cutlass13device_kernelIN5flash19enable_sm80_to_sm89INS1_16FlashAttnBwdSm80INS1_25CollectiveMainloopBwdSm80ILi2ELi2EN4cute5tupleIJNS5_1CILi128EEES8_NS7_ILi64EEEEEENS_10bfloat16_tEfNS_4arch4Sm80ELb0ELb0ELb1ELb1ELb0ELb0ELb0ELb0ELi2ELi4ELi4ELi4ELb0EEENS1_21CollectiveEpilogueBwdISA_SB_SD_Li256ELb1ELb0ELi2EEENS1_19SingleTileSchedulerILb1ELb0ELb0ELi128EEEEEEEEEvNT_6ParamsE$_ZZN5flash25CollectiveMainloopBwdSm80ILi2ELi2EN4cute5tupleIJNS1_1CILi128EEES4_NS3_ILi64EEEEEEN7cutlass10bfloat16_tEfNS7_4arch4Sm80ELb0ELb0ELb1ELb1ELb0ELb0ELb0ELb0ELi2ELi4ELi4ELi4ELb0EE3mmaINS_16FlashAttnBwdSm80ISB_NS_21CollectiveEpilogueBwdIS6_S8_SA_Li256ELb1ELb0ELi2EEENS_19SingleTileSchedulerILb1ELb0ELb0ELi128EEEE13SharedStorageENS1_6TensorINS1_11ArrayEngineIfLm32EEENS1_6LayoutINS2_IJNS2_IJNS3_ILi2EEESO_EEESO_NS3_ILi4EEEEEENS2_IJNS2_IJNS3_ILi1EEESO_EEESQ_NS3_ILi8EEEEEEEEEEEEbRKNSB_6ParamsERT0_S12_iNS2_IJiiiEEERT_ENKUlvE_clEv) ;  /* 0x00037fd000007944 */ /* 0x002fea0003c00000 */
.L_x_1216:
[----:B------:R-:W-:Y:S01]  /*28060*/  IMAD.MOV.U32 R2, RZ, RZ, R23 ;  /* 0x000000ffff027224 */ /* 0x000fe200078e0017 */
[----:B------:R-:W-:Y:S01]  /*28070*/  MOV R3, R47 ;  /* 0x0000002f00037202 */ /* 0x000fe20000000f00 */
[----:B------:R-:W-:Y:S01]  /*28080*/  IMAD.MOV.U32 R57, RZ, RZ, RZ ;  /* 0x000000ffff397224 */ /* 0x000fe200078e00ff */
[----:B-1----:R-:W-:-:S02]  /*28090*/  MOV R8, 0x280b0 ;  /* 0x000280b000087802 */ /* 0x002fc40000000f00 */
[----:B------:R-:W-:Y:S05]  /*280a0*/  CALL.REL.NOINC `($_ZN7cutlass13device_kernelIN5flash19enable_sm80_to_sm89INS1_16FlashAttnBwdSm80INS1_25CollectiveMainloopBwdSm80ILi2ELi2EN4cute5tupleIJNS5_1CILi128EEES8_NS7_ILi64EEEEEENS_10bfloat16_tEfNS_4arch4Sm80ELb0ELb0ELb1ELb1ELb0ELb0ELb0ELb0ELi2ELi4ELi4ELi4ELb0EEENS1_21CollectiveEpilogueBwdISA_SB_SD_Li256ELb1ELb0ELi2EEENS1_19SingleTileSchedulerILb1ELb0ELb0ELi128EEEEEEEEEvNT_6ParamsE$_ZN4cute3eso3ESOILb1ELb0EJNS_10UnderscoreES2_iEEC2ERKS2_S5_RKi) ;  /* 0xfffe07e000007944 */ /* 0x000fea0003c3ffff */
        /* <DEDUP_REMOVED lines=18> */
[----:B------:R-:W-:Y:S02]  /*281d0*/  MOV R3, R47 ;  /* 0x0000002f00037202 */ /* 0x000fe40000000f00 */
        /* <DEDUP_REMOVED lines=18> */
.L_x_1217:
[----:B------:R-:W-:Y:S01]  /*28300*/  IMAD.MOV.U32 R79, RZ, RZ, R23 ;  /* 0x000000ffff4f7224 */ /* 0x000fe200078e0017 */
[----:B------:R-:W-:Y:S01]  /*28310*/  LOP3.LUT R80, R57, 0x1, RZ, 0xc0, !PT ;  /* 0x0000000139507812 */ /* 0x000fe200078ec0ff */
[----:B-1----:R-:W-:Y:S01]  /*28320*/  IMAD.MOV.U32 R67, RZ, RZ, R22 ;  /* 0x000000ffff437224 */ /* 0x002fe200078e0016 */
[----:B------:R-:W-:Y:S02]  /*28330*/  MOV R78, 0x28350 ;  /* 0x00028350004e7802 */ /* 0x000fe40000000f00 */
        /* <DEDUP_REMOVED lines=214> */
.L_x_1218:
[----:B------:R-:W2:Y:S01]  /*290a0*/  LDL.64 R2, [R24+0xa0] ;  /* 0x0000a00018027983 */ /* 0x000ea20000100a00 */
[----:B------:R-:W-:Y:S01]  /*290b0*/  ULDC.64 UR4, c[0x0][0x118] ;  /* 0x0000460000047ab9 */ /* 0x000fe20000000a00 */
[----:B-1----:R-:W-:Y:S02]  /*290c0*/  MOV R6, R23 ;  /* 0x0000001700067202 */ /* 0x002fe40000000f00 */
[----:B------:R-:W-:Y:S01]  /*290d0*/  MOV R8, 0x29100 ;  /* 0x0002910000087802 */ /* 0x000fe20000000f00 */
[----:B--2---:R-:W5:Y:S04]  /*290e0*/  LD.E.64 R2, [R2.64] ;  /* 0x0000000402027980 */ /* 0x004f68000c101b00 */
[----:B-----5:R-:W-:Y:S05]  /*290f0*/  CALL.REL.NOINC `($_ZN7cutlass13device_kernelIN5flash19enable_sm80_to_sm89INS1_16FlashAttnBwdSm80INS1_25CollectiveMainloopBwdSm80ILi2ELi2EN4cute5tupleIJNS5_1CILi128EEES8_NS7_ILi64EEEEEENS_10bfloat16_tEfNS_4arch4Sm80ELb0ELb0ELb1ELb1ELb0ELb0ELb0ELb0ELi2ELi4ELi4ELi4ELb0EEENS1_21CollectiveEpilogueBwdISA_SB_SD_Li256ELb1ELb0ELi2EEENS1_19SingleTileSchedulerILb1ELb0ELb0ELi128EEEEEEEEEvNT_6ParamsE$_ZN4cute8smem_ptrIPfECI1NS_12iter_adaptorIS1_S2_EEES1_) ;  /* 0xfffe343000007944 */ /* 0x020fea0003c3ffff */
[----:B-1----:R1:W5:Y:S01]  /*29100*/  LDL.64 R2, [R1+0x758] ;  /* 0x0007580001027983 */ /* 0x0023620000100a00 */
[----:B------:R-:W-:-:S03]  /*29110*/  MOV R8, 0x29130 ;  /* 0x0002913000087802 */ /* 0x000fc60000000f00 */
[----:B-1---5:R-:W-:Y:S05]  /*29120*/  CALL.REL.NOINC `($_ZN7cutlass13device_kernelIN5flash19enable_sm80_to_sm89INS1_16FlashAttnBwdSm80INS1_25CollectiveMainloopBwdSm80ILi2ELi2EN4cute5tupleIJNS5_1CILi128EEES8_NS7_ILi64EEEEEENS_10bfloat16_tEfNS_4arch4Sm80ELb0ELb0ELb1ELb1ELb0ELb0ELb0ELb0ELi2ELi4ELi4ELi4ELb0EEENS1_21CollectiveEpilogueBwdISA_SB_SD_Li256ELb1ELb0ELi2EEENS1_19SingleTileSchedulerILb1ELb0ELb0ELi128EEEEEEEEEvNT_6ParamsE$_ZN4cute3eso3ESOILb1ELb0EJNS_6LayoutINS_5tupleIJNS3_IJNS_1CILi2EEES5_EEEEEENS3_IJNS3_IJNS4_ILi8EEENS4_ILi64EEEEEEEEEEENS_10ViewEngineINS_8smem_ptrIPfEEEEEEC2ERKSC_RKSH_) ;  /* 0xfffe188000007944 */ /* 0x022fea0003c3ffff */
[----:B------:R2:W-:Y:S04]  /*29130*/  STL.128 [R1+0xa50], RZ ;  /* 0x000a50ff01007387 */ /* 0x0005e80000100c00 */
[----:B------:R2:W5:Y:S01]  /*29140*/  LDL.64 R12, [R24+0xa0] ;  /* 0x0000a000180c7983 */ /* 0x0005620000100a00 */
[----:B------:R-:W-:Y:S01]  /*29150*/  IADD3 R7, P0, R40, 0x300, RZ ;  /* 0x0000030028077810 */ /* 0x000fe20007f1e0ff */
[----:B-1----:R-:W-:Y:S01]  /*29160*/  IMAD.MOV.U32 R2, RZ, RZ, R23 ;  /* 0x000000ffff027224 */ /* 0x002fe200078e0017 */
[----:B------:R-:W-:-:S02]  /*29170*/  MOV R3, R43 ;  /* 0x0000002b00037202 */ /* 0x000fc40000000f00 */
[----:B------:R-:W-:Y:S01]  /*29180*/  MOV R10, 0x291b0 ;  /* 0x000291b0000a7802 */ /* 0x000fe20000000f00 */
[----:B------:R-:W-:-:S03]  /*29190*/  IMAD.X R4, RZ, RZ, R39, P0 ;  /* 0x000000ffff047224 */ /* 0x000fc600000e0627 */
        /* <DEDUP_REMOVED lines=16> */
[----:B------:R-:W-:Y:S01]  /*292a0*/  IMAD.MOV.U32 R9, RZ, RZ, R4 ;  /* 0x000000ffff097224 */ /* 0x000fe200078e0004 */
[----:B------:R-:W-:Y:S02]  /*292b0*/  MOV R16, R7 ;  /* 0x0000000700107202 */ /* 0x000fe40000000f00 */
[----:B------:R-:W-:Y:S02]  /*292c0*/  MOV R6, 0x292e0 ;  /* 0x000292e000067802 */ /* 0x000fe40000000f00 */
[----:B-1---5:R-:W-:Y:S05]  /*292d0*/  CALL.REL.NOINC `($_ZN7cutlass13device_kernelIN5flash19enable_sm80_to_sm89INS1_16FlashAttnBwdSm80INS1_25CollectiveMainloopBwdSm80ILi2ELi2EN4cute5tupleIJNS5_1CILi128EEES8_NS7_ILi64EEEEEENS_10bfloat16_tEfNS_4arch4Sm80ELb0ELb0ELb1ELb1ELb0ELb0ELb0ELb0ELi2ELi4ELi4ELi4ELb0EEENS1_21CollectiveEpilogueBwdISA_SB_SD_Li256ELb1ELb0ELi2EEENS1_19SingleTileSchedulerILb1ELb0ELb0ELi128EEEEEEEEEvNT_6ParamsE$_ZN4cute3eso3ESOILb1ELb0EJNS_6LayoutINS_5tupleIJNS_1CILi1EEENS4_ILi4EEEEEENS3_IJNS4_ILi0EEES5_EEEEENS_10ViewEngineIPfEEEEC2ERKSA_RKSD_) ;  /* 0xfffe269000007944 */ /* 0x022fea0003c3ffff */
[----:B-1----:R1:W5:Y:S01]  /*292e0*/  LDL.64 R4, [R1+0x758] ;  /* 0x0007580001047983 */ /* 0x0023620000100a00 */
[----:B------:R-:W-:Y:S02]  /*292f0*/  MOV R9, R3 ;  /* 0x0000000300097202 */ /* 0x000fe40000000f00 */
[----:B------:R-:W-:Y:S02]  /*29300*/  MOV R6, 0x29320 ;  /* 0x0002932000067802 */ /* 0x000fe40000000f00 */
[----:B-1---5:R-:W-:Y:S05]  /*29310*/  CALL.REL.NOINC `($_ZN7cutlass13device_kernelIN5flash19enable_sm80_to_sm89INS1_16FlashAttnBwdSm80INS1_25CollectiveMainloopBwdSm80ILi2ELi2EN4cute5tupleIJNS5_1CILi128EEES8_NS7_ILi64EEEEEENS_10bfloat16_tEfNS_4arch4Sm80ELb0ELb0ELb1ELb1ELb0ELb0ELb0ELb0ELi2ELi4ELi4ELi4ELb0EEENS1_21CollectiveEpilogueBwdISA_SB_SD_Li256ELb1ELb0ELi2EEENS1_19SingleTileSchedulerILb1ELb0ELb0ELi128EEEEEEEEEvNT_6ParamsE$_ZN4cute3eso3ESOILb1ELb0EJNS_6LayoutINS_5tupleIJNS_1CILi1EEENS3_IJNS4_ILi2EEES6_EEEEEENS3_IJNS4_ILi0EEENS3_IJNS4_ILi8EEENS4_ILi64EEEEEEEEEEENS_10ViewEngineINS_8smem_ptrIPfEEEEEEC2ERKSE_RKSJ_) ;  /* 0xfffe25f000007944 */ /* 0x022fea0003c3ffff */
[----:B-1----:R1:W5:Y:S01]  /*29320*/  LDL.64 R2, [R1+0x758] ;  /* 0x0007580001027983 */ /* 0x0023620000100a00 */
[----:B------:R-:W-:-:S02]  /*29330*/  MOV R6, R23 ;  /* 0x0000001700067202 */ /* 0x000fc40000000f00 */
[----:B------:R-:W-:Y:S02]  /*29340*/  MOV R8, 0x29360 ;  /* 0x0002936000087802 */ /* 0x000fe40000000f00 */
[----:B-1---5:R-:W-:Y:S05]  /*29350*/  CALL.REL.NOINC `($_ZN7cutlass13device_kernelIN5flash19enable_sm80_to_sm89INS1_16FlashAttnBwdSm80INS1_25CollectiveMainloopBwdSm80ILi2ELi2EN4cute5tupleIJNS5_1CILi128EEES8_NS7_ILi64EEEEEENS_10bfloat16_tEfNS_4arch4Sm80ELb0ELb0ELb1ELb1ELb0ELb0ELb0ELb0ELi2ELi4ELi4ELi4ELb0EEENS1_21CollectiveEpilogueBwdISA_SB_SD_Li256ELb1ELb0ELi2EEENS1_19SingleTileSchedulerILb1ELb0ELb0ELi128EEEEEEEEEvNT_6ParamsE$_ZN4cute8smem_ptrIPfECI1NS_12iter_adaptorIS1_S2_EEES1_) ;  /* 0xfffe31d000007944 */ /* 0x022fea0003c3ffff */
[----:B-1----:R1:W5:Y:S01]  /*29360*/  LDL.64 R2, [R1+0x758] ;  /* 0x0007580001027983 */ /* 0x0023620000100a00 */
[----:B------:R-:W-:-:S03]  /*29370*/  MOV R8, 0x29390 ;  /* 0x0002939000087802 */ /* 0x000fc60000000f00 */
[----:B-1---5:R-:W-:Y:S05]  /*29380*/  CALL.REL.NOINC `($_ZN7cutlass13device_kernelIN5flash19enable_sm80_to_sm89INS1_16FlashAttnBwdSm80INS1_25CollectiveMainloopBwdSm80ILi2ELi2EN4cute5tupleIJNS5_1CILi128EEES8_NS7_ILi64EEEEEENS_10bfloat16_tEfNS_4arch4Sm80ELb0ELb0ELb1ELb1ELb0ELb0ELb0ELb0ELi2ELi4ELi4ELi4ELb0EEENS1_21CollectiveEpilogueBwdISA_SB_SD_Li256ELb1ELb0ELi2EEENS1_19SingleTileSchedulerILb1ELb0ELb0ELi128EEEEEEEEEvNT_6ParamsE$_ZN4cute3eso3ESOILb1ELb0EJNS_6LayoutINS_5tupleIJNS3_IJNS_1CILi2EEES5_EEEEEENS3_IJNS3_IJNS4_ILi8EEENS4_ILi64EEEEEEEEEEENS_10ViewEngineINS_8smem_ptrIPfEEEEEEC2ERKSC_RKSH_) ;  /* 0xfffe162000007944 */ /* 0x022fea0003c3ffff */
[----:B------:R2:W5:Y:S01]  /*29390*/  LDL.64 R10, [R1+0x758] ;  /* 0x00075800010a7983 */ /* 0x0005620000100a00 */
[----:B------:R-:W-:Y:S01]  /*293a0*/  IMAD.MOV.U32 R12, RZ, RZ, R4 ;  /* 0x000000ffff0c7224 */ /* 0x000fe200078e0004 */
[----:B------:R-:W-:Y:S02]  /*293b0*/  MOV R13, R5 ;  /* 0x00000005000d7202 */ /* 0x000fe40000000f00 */
[----:B-1----:R-:W-:Y:S02]  /*293c0*/  MOV R6, 0x293e0 ;  /* 0x000293e000067802 */ /* 0x002fe40000000f00 */
[----:B--2--5:R-:W-:Y:S05]  /*293d0*/  CALL.REL.NOINC `($_ZN7cutlass13device_kernelIN5flash19enable_sm80_to_sm89INS1_16FlashAttnBwdSm80INS1_25CollectiveMainloopBwdSm80ILi2ELi2EN4cute5tupleIJNS5_1CILi128EEES8_NS7_ILi64EEEEEENS_10bfloat16_tEfNS_4arch4Sm80ELb0ELb0ELb1ELb1ELb0ELb0ELb0ELb0ELi2ELi4ELi4ELi4ELb0EEENS1_21CollectiveEpilogueBwdISA_SB_SD_Li256ELb1ELb0ELi2EEENS1_19SingleTileSchedulerILb1ELb0ELb0ELi128EEEEEEEEEvNT_6ParamsE$_ZN4cute3eso3ESOILb1ELb0EJNS_6LayoutINS_5tupleIJNS_1CILi4EEEEEENS3_IJNS4_ILi1EEEEEEEENS_10ViewEngineIPfEEEEC2ERKS9_RKSC_) ;  /* 0xfffe25f000007944 */ /* 0x024fea0003c3ffff */
        /* <DEDUP_REMOVED lines=14> */
[----:B--2---:R-:W-:Y:S05]  /*294c0*/  CALL.REL.NOINC `($_ZN7cutlass13device_kernelIN5flash19enable_sm80_to_sm89INS1_16FlashAttnBwdSm80INS1_25CollectiveMainloopBwdSm80ILi2ELi2EN4cute5tupleIJNS5_1CILi128EEES8_NS7_ILi64EEEEEENS_10bfloat16_tEfNS_4arch4Sm80ELb0ELb0ELb1ELb1ELb0ELb0ELb0ELb0ELi2ELi4ELi4ELi4ELb0EEENS1_21CollectiveEpilogueBwdISA_SB_SD_Li256ELb1ELb0ELi2EEENS1_19SingleTileSchedulerILb1ELb0ELb0ELi128EEEEEEEEEvNT_6ParamsE$_ZN4cute3eso3ESOILb1ELb0EJNS_6LayoutINS_5tupleIJNS3_IJNS_1CILi2EEES5_EEENS3_IJS5_NS4_ILi8EEEEEEEEENS3_IJNS3_IJS5_NS4_ILi4EEEEEENS3_IJNS4_ILi1EEES7_EEEEEEEENS_10ViewEngineIPfEEEEC2ERKSF_RKSI_) ;  /* 0xfffe163000007944 */ /* 0x004fea0003c3ffff */
[----:B------:R2:W5:Y:S01]  /*294d0*/  LDL.64 R12, [R1+0x758] ;  /* 0x00075800010c7983 */ /* 0x0005620000100a00 */
[----:B------:R-:W-:-:S03]  /*294e0*/  MOV R10, RZ ;  /* 0x000000ff000a7202 */ /* 0x000fc60000000f00 */
.L_x_1221:
[----:B-1----:R-:W-:-:S04]  /*294f0*/  MOV R2, 0x29510 ;  /* 0x0002951000027802 */ /* 0x002fc80000000f00 */
[----:B-12--5:R-:W-:Y:S05]  /*29500*/  CALL.REL.NOINC `($_ZN7cutlass13device_kernelIN5flash19enable_sm80_to_sm89INS1_16FlashAttnBwdSm80INS1_25CollectiveMainloopBwdSm80ILi2ELi2EN4cute5tupleIJNS5_1CILi128EEES8_NS7_ILi64EEEEEENS_10bfloat16_tEfNS_4arch4Sm80ELb0ELb0ELb1ELb1ELb0ELb0ELb0ELb0ELi2ELi4ELi4ELi4ELb0EEENS1_21CollectiveEpilogueBwdISA_SB_SD_Li256ELb1ELb0ELi2EEENS1_19SingleTileSchedulerILb1ELb0ELb0ELi128EEEEEEEEEvNT_6ParamsE$_ZZZN5flash25CollectiveMainloopBwdSm80ILi2ELi2EN4cute5tupleIJNS1_1CILi128EEES4_NS3_ILi64EEEEEEN7cutlass10bfloat16_tEfNS7_4arch4Sm80ELb0ELb0ELb1ELb1ELb0ELb0ELb0ELb0ELi2ELi4ELi4ELi4ELb0EE3mmaINS_16FlashAttnBwdSm80ISB_NS_21CollectiveEpilogueBwdIS6_S8_SA_Li256ELb1ELb0ELi2EEENS_19SingleTileSchedulerILb1ELb0ELb0ELi128EEEE13SharedStorageENS1_6TensorINS1_11ArrayEngineIfLm32EEENS1_6LayoutINS2_IJNS2_IJNS3_ILi2EEESO_EEESO_NS3_ILi4EEEEEENS2_IJNS2_IJNS3_ILi1EEESO_EEESQ_NS3_ILi8EEEEEEEEEEEEbRKNSB_6ParamsERT0_S12_iNS2_IJiiiEEERT_ENKUliT_E_clIZSC_ISJ_SX_EbS10_S12_S12_iS13_S15_EUlRS16_iE_EEDaiS16_ENKUlvE1_clEv) ;  /* 0x0003d49000007944 */ /* 0x026fea0003c00000 */
[----:B------:R1:W-:Y:S01]  /*29510*/  STL [R1+0x770], RZ ;  /* 0x000770ff01007387 */ /* 0x0003e20000100800 */
[----:B------:R-:W-:-:S03]  /*29520*/  MOV R5, RZ ;  /* 0x000000ff00057202 */ /* 0x000fc60000000f00 */
.L_x_1220:
[----:B------:R-:W-:Y:S01]  /*29530*/  IMAD.MOV.U32 R3, RZ, RZ, R23 ;  /* 0x000000ffff037224 */ /* 0x000fe200078e0017 */
[----:B-1----:R-:W-:-:S02]  /*29540*/  MOV R2, R22 ;  /* 0x0000001600027202 */ /* 0x002fc40000000f00 */
[----:B------:R-:W-:Y:S02]  /*29550*/  MOV R8, 0x29570 ;  /* 0x0002957000087802 */ /* 0x000fe40000000f00 */
[----:B-1---5:R-:W-:Y:S05]  /*29560*/  CALL.REL.NOINC `($_ZN7cutlass13device_kernelIN5flash19enable_sm80_to_sm89INS1_16FlashAttnBwdSm80INS1_25CollectiveMainloopBwdSm80ILi2ELi2EN4cute5tupleIJNS5_1CILi128EEES8_NS7_ILi64EEEEEENS_10bfloat16_tEfNS_4arch4Sm80ELb0ELb0ELb1ELb1ELb0ELb0ELb0ELb0ELi2ELi4ELi4ELi4ELb0EEENS1_21CollectiveEpilogueBwdISA_SB_SD_Li256ELb1ELb0ELi2EEENS1_19SingleTileSchedulerILb1ELb0ELb0ELi128EEEEEEEEEvNT_6ParamsE$_ZN4cute3eso3ESOILb0ELb0EJiiEEC2ERKiS4_) ;  /* 0xfffde8f000007944 */ /* 0x022fea0003c3ffff */
        /* <DEDUP_REMOVED lines=41> */
[----:B------:R-:W-:Y:S05]  /*29800*/  CALL.REL.NOINC `($_ZN7cutlass13device_kernelIN5flash19enable_sm80_to_sm89INS1_16FlashAttnBwdSm80INS1_25CollectiveMainloopBwdSm80ILi2ELi2EN4cute5tupleIJNS5_1CILi128EEES8_NS7_ILi64EEEEEENS_10bfloat16_tEfNS_4arch4Sm80ELb0ELb0ELb1ELb1ELb0ELb0ELb0ELb0ELi2ELi4ELi4ELi4ELb0EEENS1_21CollectiveEpilogueBwdISA_SB_SD_Li256ELb1ELb0ELi2EEENS1_19SingleTileSchedulerILb1ELb0ELb0ELi128EEEEEEEEEvNT_6ParamsE$_ZN4cute3eso3ESOILb0ELb0EJiiEEC2ERKiS4_) ;  /* 0xfffde65000007944 */ /* 0x000fea0003c3ffff */
        /* <DEDUP_REMOVED lines=19> */
[----:B-1----:R-:W-:Y:S05]  /*29940*/  CALL.REL.NOINC `($_ZN7cutlass13device_kernelIN5flash19enable_sm80_to_sm89INS1_16FlashAttnBwdSm80INS1_25CollectiveMainloopBwdSm80ILi2ELi2EN4cute5tupleIJNS5_1CILi128EEES8_NS7_ILi64EEEEEENS_10bfloat16_tEfNS_4arch4Sm80ELb0ELb0ELb1ELb1ELb0ELb0ELb0ELb0ELi2ELi4ELi4ELi4ELb0EEENS1_21CollectiveEpilogueBwdISA_SB_SD_Li256ELb1ELb0ELi2EEENS1_19SingleTileSchedulerILb1ELb0ELb0ELi128EEEEEEEEEvNT_6ParamsE$_ZN4cute3eso3ESOILb0ELb0EJiiEEC2ERKiS4_) ;  /* 0xfffde51000007944 */ /* 0x002fea0003c3ffff */
        /* <DEDUP_REMOVED lines=13> */
[----:B-----5:R-:W-:Y:S05]  /*29a20*/  CALL.REL.NOINC `($_ZN7cutlass13device_kernelIN5flash19enable_sm80_to_sm89INS1_16FlashAttnBwdSm80INS1_25CollectiveMainloopBwdSm80ILi2ELi2EN4cute5tupleIJNS5_1CILi128EEES8_NS7_ILi64EEEEEENS_10bfloat16_tEfNS_4arch4Sm80ELb0ELb0ELb1ELb1ELb0ELb0ELb0ELb0ELi2ELi4ELi4ELi4ELb0EEENS1_21CollectiveEpilogueBwdISA_SB_SD_Li256ELb1ELb0ELi2EEENS1_19SingleTileSchedulerILb1ELb0ELb0ELi128EEEEEEEEEvNT_6ParamsE$_ZN4cute3eso3ESOILb0ELb0EJiiEEC2ERKiS4_) ;  /* 0xfffde43000007944 */ /* 0x020fea0003c3ffff */
        /* <DEDUP_REMOVED lines=50> */
[----:B--2---:R-:W-:Y:S05]  /*29d50*/  CALL.REL.NOINC `($_ZN7cutlass13device_kernelIN5flash19enable_sm80_to_sm89INS1_16FlashAttnBwdSm80INS1_25CollectiveMainloopBwdSm80ILi2ELi2EN4cute5tupleIJNS5_1CILi128EEES8_NS7_ILi64EEEEEENS_10bfloat16_tEfNS_4arch4Sm80ELb0ELb0ELb1ELb1ELb0ELb0ELb0ELb0ELi2ELi4ELi4ELi4ELb0EEENS1_21CollectiveEpilogueBwdISA_SB_SD_Li256ELb1ELb0ELi2EEENS1_19SingleTileSchedulerILb1ELb0ELb0ELi128EEEEEEEEEvNT_6ParamsE$_ZN4cute3eso3ESOILb1ELb0EJNS_6LayoutINS_5tupleIJNS3_IJNS_1CILi1EEENS4_ILi2EEEEEES6_NS4_ILi8EEEEEENS3_IJNS3_IJS5_S5_EEES6_NS4_ILi4EEEEEEEENS_10ViewEngineIPKN7cutlass5ArrayIfLi2ELb1EEEEEEEC2ERKSD_RKSK_) ;  /* 0xfffe08e000007944 */ /* 0x004fea0003c3ffff */
[----:B------:R2:W5:Y:S01]  /*29d60*/  LDL.64 R10, [R14] ;  /* 0x000000000e0a7983 */ /* 0x0005620000100a00 */
[----:B-1----:R-:W-:Y:S01]  /*29d70*/  IMAD.MOV.U32 R8, RZ, RZ, R4 ;  /* 0x000000ffff087224 */ /* 0x002fe200078e0004 */
[----:B------:R-:W-:-:S02]  /*29d80*/  MOV R5, R3 ;  /* 0x0000000300057202 */ /* 0x000fc40000000f00 */
[----:B------:R-:W-:Y:S02]  /*29d90*/  MOV R6, 0x29db0 ;  /* 0x00029db000067802 */ /* 0x000fe40000000f00 */
[----:B--2--5:R-:W-:Y:S05]  /*29da0*/  CALL.REL.NOINC `($_ZN7cutlass13device_kernelIN5flash19enable_sm80_to_sm89INS1_16FlashAttnBwdSm80INS1_25CollectiveMainloopBwdSm80ILi2ELi2EN4cute5tupleIJNS5_1CILi128EEES8_NS7_ILi64EEEEEENS_10bfloat16_tEfNS_4arch4Sm80ELb0ELb0ELb1ELb1ELb0ELb0ELb0ELb0ELi2ELi4ELi4ELi4ELb0EEENS1_21CollectiveEpilogueBwdISA_SB_SD_Li256ELb1ELb0ELi2EEENS1_19SingleTileSchedulerILb1ELb0ELb0ELi128EEEEEEEEEvNT_6ParamsE$_ZN4cute3eso3ESOILb1ELb0EJNS_6LayoutINS_5tupleIJNS3_IJNS_1CILi1EEENS4_ILi2EEEEEES6_NS4_ILi8EEEEEENS3_IJNS3_IJS5_S5_EEES6_NS4_ILi4EEEEEEEENS_10ViewEngineIPN7cutlass5ArrayINSF_10bfloat16_tELi2ELb0EEEEEEEC2ERKSD_RKSK_) ;  /* 0xfffe08f000007944 */ /* 0x024fea0003c3ffff */
        /* <DEDUP_REMOVED lines=133> */
[----:B---3--:R-:W-:Y:S05]  /*2a600*/  CALL.REL.NOINC `($_ZN7cutlass13device_kernelIN5flash19enable_sm80_to_sm89INS1_16FlashAttnBwdSm80INS1_25CollectiveMainloopBwdSm80ILi2ELi2EN4cute5tupleIJNS5_1CILi128EEES8_NS7_ILi64EEEEEENS_10bfloat16_tEfNS_4arch4Sm80ELb0ELb0ELb1ELb1ELb0ELb0ELb0ELb0ELi2ELi4ELi4ELi4ELb0EEENS1_21CollectiveEpilogueBwdISA_SB_SD_Li256ELb1ELb0ELi2EEENS1_19SingleTileSchedulerILb1ELb0ELb0ELi128EEEEEEEEEvNT_6ParamsE$_ZN4cute3eso3ESOILb1ELb0EJNS_6LayoutINS_5tupleIJNS3_IJNS_1CILi1EEENS3_IJNS4_ILi4EEENS4_ILi2EEEEEEEEES7_S6_EEENS3_IJNS3_IJNS4_ILi0EEENS3_IJS5_NS4_ILi8EEEEEEEEES6_NS4_ILi16EEEEEEEENS_10ViewEngineIPN7cutlass10bfloat16_tEEEEEC2ERKSH_RKSM_) ;  /* 0xfffdff9000007944 */ /* 0x008fea0003c3ffff */
[----:B------:R2:W5:Y:S04]  /*2a610*/  LDL.64 R58, [R24+0xb8] ;  /* 0x0000b800183a7983 */ /* 0x0005680000100a00 */
[----:B-1----:R2:W5:Y:S01]  /*2a620*/  LDL.64 R2, [R14] ;  /* 0x000000000e027983 */ /* 0x0025620000100a00 */
[----:B------:R-:W-:-:S03]  /*2a630*/  MOV R6, 0x2a650 ;  /* 0x0002a65000067802 */ /* 0x000fc60000000f00 */
[----:B--2--5:R-:W-:Y:S05]  /*2a640*/  CALL.REL.NOINC `($_ZN7cutlass13device_kernelIN5flash19enable_sm80_to_sm89INS1_16FlashAttnBwdSm80INS1_25CollectiveMainloopBwdSm80ILi2ELi2EN4cute5tupleIJNS5_1CILi128EEES8_NS7_ILi64EEEEEENS_10bfloat16_tEfNS_4arch4Sm80ELb0ELb0ELb1ELb1ELb0ELb0ELb0ELb0ELi2ELi4ELi4ELi4ELb0EEENS1_21CollectiveEpilogueBwdISA_SB_SD_Li256ELb1ELb0ELi2EEENS1_19SingleTileSchedulerILb1ELb0ELb0ELi128EEEEEEEEEvNT_6ParamsE$_ZN4cute3eso3ESOILb1ELb0EJNS_6LayoutINS_5tupleIJNS3_IJNS_1CILi1EEENS3_IJNS4_ILi2EEES6_EEEEEES6_NS4_ILi4EEEEEENS3_IJNS3_IJNS4_ILi0EEENS3_IJS5_S9_EEEEEES6_NS4_ILi8EEEEEEEENS_10ViewEngineIPjEEEEC2ERKSG_RKSJ_) ;  /* 0xfffdff0000007944 */ /* 0x024fea0003c3ffff */
[----:B------:R-:W-:Y:S01]  /*2a650*/  ULDC.64 UR4, c[0x0][0x118] ;  /* 0x0000460000047ab9 */ /* 0x000fe20000000a00 */
[----:B------:R2:W5:Y:S04]  /*2a660*/  LDL.64 R50, [R14] ;  /* 0x000000000e327983 */ /* 0x0005680000100a00 */
[----:B-1----:R-:W3:Y:S04]  /*2a670*/  LD.E R4, [R58.64] ;  /* 0x000000043a047980 */ /* 0x002ee8000c101900 */
[----:B------:R-:W4:Y:S01]  /*2a680*/  LD.E R2, [R58.64+0x4] ;  /* 0x000004043a027980 */ /* 0x000f22000c101900 */
[----:B------:R-:W-:-:S03]  /*2a690*/  MOV R8, 0x2a6d0 ;  /* 0x0002a6d000087802 */ /* 0x000fc60000000f00 */
[----:B---3--:R2:W-:Y:S04]  /*2a6a0*/  STL [R1+0x794], R4 ;  /* 0x0007940401007387 */ /* 0x0085e80000100800 */
[----:B----4-:R2:W-:Y:S02]  /*2a6b0*/  STL [R1+0x798], R2 ;  /* 0x0007980201007387 */ /* 0x0105e40000100800 */
[----:B--2--5:R-:W-:Y:S05]  /*2a6c0*/  CALL.REL.NOINC `($_ZN7cutlass13device_kernelIN5flash19enable_sm80_to_sm89INS1_16FlashAttnBwdSm80INS1_25CollectiveMainloopBwdSm80ILi2ELi2EN4cute5tupleIJNS5_1CILi128EEES8_NS7_ILi64EEEEEENS_10bfloat16_tEfNS_4arch4Sm80ELb0ELb0ELb1ELb1ELb0ELb0ELb0ELb0ELi2ELi4ELi4ELi4ELb0EEENS1_21CollectiveEpilogueBwdISA_SB_SD_Li256ELb1ELb0ELi2EEENS1_19SingleTileSchedulerILb1ELb0ELb0ELi128EEEEEEEEEvNT_6ParamsE$_ZZN4cute6upcastILi2ENS_5tupleIJNS1_IJNS_1CILi1EEENS1_IJNS2_ILi2EEES4_S4_EEEEEES4_NS1_IJS4_S4_EEEEEENS1_IJNS1_IJNS2_ILi0EEENS1_IJS3_NS2_ILi512EEEiEEEEEENS2_ILi4096EEENS1_IJiNS2_ILi8192EEEEEEEEEEEDaRKT0_RKT1_ENKUlRKT_RKT0_E_clIS6_SC_EEDaSP_SS_) ;  /* 0xfffe584000007944 */ /* 0x024fea0003c3ffff */
[----:B------:R2:W5:Y:S01]  /*2a6d0*/  LDL R3, [R1+0x798] ;  /* 0x0007980001037983 */ /* 0x0005620000100800 */
[----:B------:R-:W-:-:S03]  /*2a6e0*/  MOV R10, 0x2a700 ;  /* 0x0002a700000a7802 */ /* 0x000fc60000000f00 */
[----:B-12--5:R-:W-:Y:S05]  /*2a6f0*/  CALL.REL.NOINC `($_ZN7cutlass13device_kernelIN5flash19enable_sm80_to_sm89INS1_16FlashAttnBwdSm80INS1_25CollectiveMainloopBwdSm80ILi2ELi2EN4cute5tupleIJNS5_1CILi128EEES8_NS7_ILi64EEEEEENS_10bfloat16_tEfNS_4arch4Sm80ELb0ELb0ELb1ELb1ELb0ELb0ELb0ELb0ELi2ELi4ELi4ELi4ELb0EEENS1_21CollectiveEpilogueBwdISA_SB_SD_Li256ELb1ELb0ELi2EEENS1_19SingleTileSchedulerILb1ELb0ELb0ELi128EEEEEEEEEvNT_6ParamsE$_ZZN4cute6upcastILi2ENS_5tupleIJNS1_IJNS_1CILi1EEENS1_IJNS2_ILi2EEES4_S4_EEEEEES4_NS1_IJS4_S4_EEEEEENS1_IJNS1_IJNS2_ILi0EEENS1_IJS3_NS2_ILi512EEEiEEEEEENS2_ILi4096EEENS1_IJiNS2_ILi8192EEEEEEEEEEEDaRKT0_RKT1_ENKUlRKT_RKT0_E_clIS7_SF_EEDaSP_SS_) ;  /* 0xfffe590000007944 */ /* 0x026fea0003c3ffff */
[----:B-----5:R2:W-:Y:S01]  /*2a700*/  STL [R1+0x750], R2 ;  /* 0x0007500201007387 */ /* 0x0205e20000100800 */
[----:B------:R-:W-:-:S03]  /*2a710*/  MOV R4, 0x2a730 ;  /* 0x0002a73000047802 */ /* 0x000fc60000000f00 */
[----:B-12---:R-:W-:Y:S05]  /*2a720*/  CALL.REL.NOINC `($_ZN7cutlass13device_kernelIN5flash19enable_sm80_to_sm89INS1_16FlashAttnBwdSm80INS1_25CollectiveMainloopBwdSm80ILi2ELi2EN4cute5tupleIJNS5_1CILi128EEES8_NS7_ILi64EEEEEENS_10bfloat16_tEfNS_4arch4Sm80ELb0ELb0ELb1ELb1ELb0ELb0ELb0ELb0ELi2ELi4ELi4ELi4ELb0EEENS1_21CollectiveEpilogueBwdISA_SB_SD_Li256ELb1ELb0ELi2EEENS1_19SingleTileSchedulerILb1ELb0ELb0ELi128EEEEEEEEEvNT_6ParamsE$_ZN4cute3eso3ESOILb0ELb0EJNS_5tupleIJNS_1CILi0EEENS2_IJNS3_ILi1EEENS3_ILi256EEEiEEEEEENS3_ILi2048EEENS2_IJiNS3_ILi4096EEEEEEEEC2ERKS8_RKS9_RKSB_) ;  /* 0xfffdc90000007944 */ /* 0x006fea0003c3ffff */
[----:B------:R2:W5:Y:S04]  /*2a730*/  LDL R5, [R14] ;  /* 0x000000000e057983 */ /* 0x0005680000100800 */
[----:B-1----:R2:W5:Y:S01]  /*2a740*/  LDL R3, [R14+0x4] ;  /* 0x000004000e037983 */ /* 0x0025620000100800 */
[----:B------:R-:W-:-:S03]  /*2a750*/  MOV R4, 0x2a770 ;  /* 0x0002a77000047802 */ /* 0x000fc60000000f00 */
[----:B--2--5:R-:W-:Y:S05]  /*2a760*/  CALL.REL.NOINC `($_ZN7cutlass13device_kernelIN5flash19enable_sm80_to_sm89INS1_16FlashAttnBwdSm80INS1_25CollectiveMainloopBwdSm80ILi2ELi2EN4cute5tupleIJNS5_1CILi128EEES8_NS7_ILi64EEEEEENS_10bfloat16_tEfNS_4arch4Sm80ELb0ELb0ELb1ELb1ELb0ELb0ELb0ELb0ELi2ELi4ELi4ELi4ELb0EEENS1_21CollectiveEpilogueBwdISA_SB_SD_Li256ELb1ELb0ELi2EEENS1_19SingleTileSchedulerILb1ELb0ELb0ELi128EEEEEEEEEvNT_6ParamsE$_ZN4cute5tupleIJNS0_IJNS0_IJNS_1CILi1EEENS0_IJS2_NS1_ILi2EEES3_EEEEEES3_NS0_IJS3_S3_EEEEEENS0_IJNS0_IJNS1_ILi0EEENS0_IJS2_NS1_ILi256EEEiEEEEEENS1_ILi2048EEENS0_IJiNS1_ILi4096EEEEEEEEEEEC2ERKS7_RKSF_) ;  /* 0xfffe138000007944 */ /* 0x024fea0003c3ffff */
[----:B------:R1:W5:Y:S04]  /*2a770*/  LDL R5, [R14] ;  /* 0x000000000e057983 */ /* 0x0003680000100800 */
[----:B------:R1:W5:Y:S01]  /*2a780*/  LDL R4, [R14+0x4] ;  /* 0x000004000e047983 */ /* 0x0003620000100800 */
[----:B------:R-:W-:-:S03]  /*2a790*/  MOV R6, 0x2a7b0 ;  /* 0x0002a7b000067802 */ /* 0x000fc60000000f00 */
[----:B-1---5:R-:W-:Y:S05]  /*2a7a0*/  CALL.REL.NOINC `($_ZN7cutlass13device_kernelIN5flash19enable_sm80_to_sm89INS1_16FlashAttnBwdSm80INS1_25CollectiveMainloopBwdSm80ILi2ELi2EN4cute5tupleIJNS5_1CILi128EEES8_NS7_ILi64EEEEEENS_10bfloat16_tEfNS_4arch4Sm80ELb0ELb0ELb1ELb1ELb0ELb0ELb0ELb0ELi2ELi4ELi4ELi4ELb0EEENS1_21CollectiveEpilogueBwdISA_SB_SD_Li256ELb1ELb0ELi2EEENS1_19SingleTileSchedulerILb1ELb0ELb0ELi128EEEEEEEEEvNT_6ParamsE$_ZZN4cute7flattenINS_5tupleIJNS1_IJNS_1CILi0EEENS1_IJNS2_ILi1EEENS2_ILi512EEEiEEEEEENS2_ILi4096EEENS1_IJiNS2_ILi8192EEEEEEEEEEEDaRKT_ENKUlRKT_E_clIS7_EEDaSH_) ;  /* 0xfffe5b9000007944 */ /* 0x022fea0003c3ffff */
[----:B------:R2:W5:Y:S01]  /*2a7b0*/  LDL R3, [R1+0x798] ;  /* 0x0007980001037983 */ /* 0x0005620000100800 */
[----:B------:R-:W-:-:S03]  /*2a7c0*/  MOV R2, 0x2a7e0 ;  /* 0x0002a7e000027802 */ /* 0x000fc60000000f00 */
[----:B-12--5:R-:W-:Y:S05]  /*2a7d0*/  CALL.REL.NOINC `($_ZN7cutlass13device_kernelIN5flash19enable_sm80_to_sm89INS1_16FlashAttnBwdSm80INS1_25CollectiveMainloopBwdSm80ILi2ELi2EN4cute5tupleIJNS5_1CILi128EEES8_NS7_ILi64EEEEEENS_10bfloat16_tEfNS_4arch4Sm80ELb0ELb0ELb1ELb1ELb0ELb0ELb0ELb0ELi2ELi4ELi4ELi4ELb0EEENS1_21CollectiveEpilogueBwdISA_SB_SD_Li256ELb1ELb0ELi2EEENS1_19SingleTileSchedulerILb1ELb0ELb0ELi128EEEEEEEEEvNT_6ParamsE$_ZZN4cute7flattenINS_5tupleIJNS1_IJNS_1CILi0EEENS1_IJNS2_ILi1EEENS2_ILi512EEEiEEEEEENS2_ILi4096EEENS1_IJiNS2_ILi8192EEEEEEEEEEEDaRKT_ENKUlRKT_E_clISA_EEDaSH_) ;  /* 0xfffe5c0000007944 */ /* 0x026fea0003c3ffff */
[----:B------:R1:W-:Y:S01]  /*2a7e0*/  STL [R14], R3 ;  /* 0x000000030e007387 */ /* 0x0003e20000100800 */
[----:B------:R-:W-:-:S03]  /*2a7f0*/  MOV R6, 0x2a810 ;  /* 0x0002a81000067802 */ /* 0x000fc60000000f00 */
[----:B-1----:R-:W-:Y:S05]  /*2a800*/  CALL.REL.NOINC `($_ZN7cutlass13device_kernelIN5flash19enable_sm80_to_sm89INS1_16FlashAttnBwdSm80INS1_25CollectiveMainloopBwdSm80ILi2ELi2EN4cute5tupleIJNS5_1CILi128EEES8_NS7_ILi64EEEEEENS_10bfloat16_tEfNS_4arch4Sm80ELb0ELb0ELb1ELb1ELb0ELb0ELb0ELb0ELi2ELi4ELi4ELi4ELb0EEENS1_21CollectiveEpilogueBwdISA_SB_SD_Li256ELb1ELb0ELi2EEENS1_19SingleTileSchedulerILb1ELb0ELb0ELi128EEEEEEEEEvNT_6ParamsE$_ZZN4cute12filter_tupleINS_5tupleIJNS1_IJNS_1CILi0EEENS1_IJNS2_ILi1EEENS2_ILi512EEEiEEEEEENS2_ILi4096EEENS1_IJiNS2_ILi8192EEEEEEEEEZNS_7flattenISB_EEDaRKT_EUlRKT_E_EEDaSF_OT0_ENKUlDpSI_E_clIJNS1_IJS3_S4_S5_iEEENS1_IJS8_EEESA_EEEDaSM_) ;  /* 0xfffe1ea000007944 */ /* 0x002fea0003c3ffff */
[----:B------:R-:W-:Y:S02]  /*2a810*/  ULDC.64 UR4, c[0x0][0x118] ;  /* 0x0000460000047ab9 */ /* 0x000fe40000000a00 */
[----:B------:R1:W5:Y:S01]  /*2a820*/  LD.E.64 R2, [R58.64+0x8] ;  /* 0x000008043a027980 */ /* 0x000362000c101b00 */
[----:B------:R-:W-:-:S02]  /*2a830*/  MOV R9, R56 ;  /* 0x0000003800097202 */ /* 0x000fc40000000f00 */
[----:B------:R-:W-:Y:S02]  /*2a840*/  MOV R8, 0x2a860 ;  /* 0x0002a86000087802 */ /* 0x000fe40000000f00 */
[----:B-1---5:R-:W-:Y:S05]  /*2a850*/  CALL.REL.NOINC `($_ZN7cutlass13device_kernelIN5flash19enable_sm80_to_sm89INS1_16FlashAttnBwdSm80INS1_25CollectiveMainloopBwdSm80ILi2ELi2EN4cute5tupleIJNS5_1CILi128EEES8_NS7_ILi64EEEEEENS_10bfloat16_tEfNS_4arch4Sm80ELb0ELb0ELb1ELb1ELb0ELb0ELb0ELb0ELi2ELi4ELi4ELi4ELb0EEENS1_21CollectiveEpilogueBwdISA_SB_SD_Li256ELb1ELb0ELi2EEENS1_19SingleTileSchedulerILb1ELb0ELb0ELi128EEEEEEEEEvNT_6ParamsE$_ZN4cute8smem_ptrIPN7cutlass10bfloat16_tEECI1NS_12iter_adaptorIS3_S4_EEES3_) ;  /* 0xfffe1c5000007944 */ /* 0x022fea0003c3ffff */
[----:B-1----:R1:W5:Y:S01]  /*2a860*/  LDL.64 R2, [R14] ;  /* 0x000000000e027983 */ /* 0x0023620000100a00 */
[----:B------:R-:W-:-:S03]  /*2a870*/  MOV R8, 0x2a890 ;  /* 0x0002a89000087802 */ /* 0x000fc60000000f00 */
[----:B-1---5:R-:W-:Y:S05]  /*2a880*/  CALL.REL.NOINC `($_ZN7cutlass13device_kernelIN5flash19enable_sm80_to_sm89INS1_16FlashAttnBwdSm80INS1_25CollectiveMainloopBwdSm80ILi2ELi2EN4cute5tupleIJNS5_1CILi128EEES8_NS7_ILi64EEEEEENS_10bfloat16_tEfNS_4arch4Sm80ELb0ELb0ELb1ELb1ELb0ELb0ELb0ELb0ELi2ELi4ELi4ELi4ELb0EEENS1_21CollectiveEpilogueBwdISA_SB_SD_Li256ELb1ELb0ELi2EEENS1_19SingleTileSchedulerILb1ELb0ELb0ELi128EEEEEEEEEvNT_6ParamsE$_ZN4cute8smem_ptrIPjECI1NS_12iter_adaptorIS1_S2_EEES1_) ;  /* 0xfffe1ce000007944 */ /* 0x022fea0003c3ffff */
[----:B------:R-:W2:Y:S01]  /*2a890*/  LDL.64 R8, [R14] ;  /* 0x000000000e087983 */ /* 0x000ea20000100a00 */
[----:B-1----:R-:W-:Y:S01]  /*2a8a0*/  MOV R3, R4 ;  /* 0x0000000400037202 */ /* 0x002fe20000000f00 */
[----:B------:R-:W-:Y:S01]  /*2a8b0*/  IMAD.MOV.U32 R2, RZ, RZ, R5 ;  /* 0x000000ffff027224 */ /* 0x000fe200078e0005 */
[----:B------:R-:W-:Y:S01]  /*2a8c0*/  MOV R4, 0x2a8f0 ;  /* 0x0002a8f000047802 */ /* 0x000fe20000000f00 */
[----:B--2---:R1:W-:Y:S04]  /*2a8d0*/  STL.64 [R1+0x750], R8 ;  /* 0x0007500801007387 */ /* 0x0043e80000100a00 */
[----:B-1----:R-:W-:Y:S05]  /*2a8e0*/  CALL.REL.NOINC `($_ZN7cutlass13device_kernelIN5flash19enable_sm80_to_sm89INS1_16FlashAttnBwdSm80INS1_25CollectiveMainloopBwdSm80ILi2ELi2EN4cute5tupleIJNS5_1CILi128EEES8_NS7_ILi64EEEEEENS_10bfloat16_tEfNS_4arch4Sm80ELb0ELb0ELb1ELb1ELb0ELb0ELb0ELb0ELi2ELi4ELi4ELi4ELb0EEENS1_21CollectiveEpilogueBwdISA_SB_SD_Li256ELb1ELb0ELi2EEENS1_19SingleTileSchedulerILb1ELb0ELb0ELi128EEEEEEEEEvNT_6ParamsE$_ZN4cute3eso3ESOILb0ELb0EJNS_6LayoutINS_5tupleIJNS3_IJNS_1CILi1EEENS3_IJS5_NS4_ILi2EEES6_EEEEEES6_NS3_IJS6_S6_EEEEEENS3_IJNS3_IJNS4_ILi0EEENS3_IJS5_NS4_ILi256EEEiEEEEEENS4_ILi2048EEENS3_IJiNS4_ILi4096EEEEEEEEEEENS_10ViewEngineINS_8smem_ptrIPjEEEEEEC2ERKSJ_RKSO_) ;  /* 0xfffdcb0000007944 */ /* 0x002fea0003c3ffff */
        /* <DEDUP_REMOVED lines=224> */
[----:B---3--:R-:W-:Y:S05]  /*2b6f0*/  CALL.REL.NOINC `($_ZN7cutlass13device_kernelIN5flash19enable_sm80_to_sm89INS1_16FlashAttnBwdSm80INS1_25CollectiveMainloopBwdSm80ILi2ELi2EN4cute5tupleIJNS5_1CILi128EEES8_NS7_ILi64EEEEEENS_10bfloat16_tEfNS_4arch4Sm80ELb0ELb0ELb1ELb1ELb0ELb0ELb0ELb0ELi2ELi4ELi4ELi4ELb0EEENS1_21CollectiveEpilogueBwdISA_SB_SD_Li256ELb1ELb0ELi2EEENS1_19SingleTileSchedulerILb1ELb0ELb0ELi128EEEEEEEEEvNT_6ParamsE$_ZN4cute3eso3ESOILb1ELb0EJNS_6LayoutINS_5tupleIJNS3_IJNS_1CILi1EEENS3_IJNS4_ILi4EEENS4_ILi2EEEEEEEEES7_S6_EEENS3_IJNS3_IJNS4_ILi0EEENS3_IJS5_NS4_ILi8EEEEEEEEES6_NS4_ILi16EEEEEEEENS_10ViewEngineIPN7cutlass10bfloat16_tEEEEEC2ERKSH_RKSM_) ;  /* 0xfffdeea000007944 */ /* 0x008fea0003c3ffff */
[----:B-1----:R1:W5:Y:S04]  /*2b700*/  LDL.64 R50, [R24+0xc0] ;  /* 0x0000c00018327983 */ /* 0x0023680000100a00 */
[----:B------:R1:W5:Y:S01]  /*2b710*/  LDL.64 R2, [R14] ;  /* 0x000000000e027983 */ /* 0x0003620000100a00 */
[----:B------:R-:W-:-:S03]  /*2b720*/  MOV R6, 0x2b740 ;  /* 0x0002b74000067802 */ /* 0x000fc60000000f00 */
[----:B-1---5:R-:W-:Y:S05]  /*2b730*/  CALL.REL.NOINC `($_ZN7cutlass13device_kernelIN5flash19enable_sm80_to_sm89INS1_16FlashAttnBwdSm80INS1_25CollectiveMainloopBwdSm80ILi2ELi2EN4cute5tupleIJNS5_1CILi128EEES8_NS7_ILi64EEEEEENS_10bfloat16_tEfNS_4arch4Sm80ELb0ELb0ELb1ELb1ELb0ELb0ELb0ELb0ELi2ELi4ELi4ELi4ELb0EEENS1_21CollectiveEpilogueBwdISA_SB_SD_Li256ELb1ELb0ELi2EEENS1_19SingleTileSchedulerILb1ELb0ELb0ELi128EEEEEEEEEvNT_6ParamsE$_ZN4cute3eso3ESOILb1ELb0EJNS_6LayoutINS_5tupleIJNS3_IJNS_1CILi1EEENS3_IJNS4_ILi2EEES6_EEEEEES6_NS4_ILi4EEEEEENS3_IJNS3_IJNS4_ILi0EEENS3_IJS5_S9_EEEEEES6_NS4_ILi8EEEEEEEENS_10ViewEngineIPjEEEEC2ERKSG_RKSJ_) ;  /* 0xfffdee1000007944 */ /* 0x022fea0003c3ffff */
        /* <DEDUP_REMOVED lines=118> */
[----:B----45:R-:W-:Y:S05]  /*2bea0*/  CALL.REL.NOINC `($_ZN7cutlass13device_kernelIN5flash19enable_sm80_to_sm89INS1_16FlashAttnBwdSm80INS1_25CollectiveMainloopBwdSm80ILi2ELi2EN4cute5tupleIJNS5_1CILi128EEES8_NS7_ILi64EEEEEENS_10bfloat16_tEfNS_4arch4Sm80ELb0ELb0ELb1ELb1ELb0ELb0ELb0ELb0ELi2ELi4ELi4ELi4ELb0EEENS1_21CollectiveEpilogueBwdISA_SB_SD_Li256ELb1ELb0ELi2EEENS1_19SingleTileSchedulerILb1ELb0ELb0ELi128EEEEEEEEEvNT_6ParamsE$_ZN4cute8smem_ptrIPN7cutlass10bfloat16_tEECI1NS_12iter_adaptorIS3_S4_EEES3_) ;  /* 0xfffe060000007944 */ /* 0x030fea0003c3ffff */
[----:B-1----:R1:W5:Y:S01]  /*2beb0*/  LDL.64 R2, [R1+0x758] ;  /* 0x0007580001027983 */ /* 0x0023620000100a00 */
[----:B------:R-:W-:-:S03]  /*2bec0*/  MOV R6, 0x2bee0 ;  /* 0x0002bee000067802 */ /* 0x000fc60000000f00 */
[----:B-1---5:R-:W-:Y:S05]  /*2bed0*/  CALL.REL.NOINC `($_ZN7cutlass13device_kernelIN5flash19enable_sm80_to_sm89INS1_16FlashAttnBwdSm80INS1_25CollectiveMainloopBwdSm80ILi2ELi2EN4cute5tupleIJNS5_1CILi128EEES8_NS7_ILi64EEEEEENS_10bfloat16_tEfNS_4arch4Sm80ELb0ELb0ELb1ELb1ELb0ELb0ELb0ELb0ELi2ELi4ELi4ELi4ELb0EEENS1_21CollectiveEpilogueBwdISA_SB_SD_Li256ELb1ELb0ELi2EEENS1_19SingleTileSchedulerILb1ELb0ELb0ELi128EEEEEEEEEvNT_6ParamsE$_ZN4cute3eso3ESOILb1ELb0EJNS_14ComposedLayoutINS_7SwizzleILi3ELi3ELi3EEENS_1CILj0EEENS_6LayoutINS_5tupleIJNS5_ILi64EEENS5_ILi128EEEEEENS8_IJNS5_ILi1EEES9_EEEEEEENS_10ViewEngineINS_8smem_ptrIPN7cutlass10bfloat16_tEEEEEEEC2ERKSF_RKSM_) ;  /* 0xfffdcbe000007944 */ /* 0x022fea0003c3ffff */
[----:B-1----:R1:W5:Y:S01]  /*2bee0*/  LDL.64 R2, [R1+0x758] ;  /* 0x0007580001027983 */ /* 0x0023620000100a00 */
[----:B------:R-:W-:-:S03]  /*2bef0*/  MOV R6, 0x2bf10 ;  /* 0x0002bf1000067802 */ /* 0x000fc60000000f00 */
[----:B-1---5:R-:W-:Y:S05]  /*2bf00*/  CALL.REL.NOINC `($_ZN7cutlass13device_kernelIN5flash19enable_sm80_to_sm89INS1_16FlashAttnBwdSm80INS1_25CollectiveMainloopBwdSm80ILi2ELi2EN4cute5tupleIJNS5_1CILi128EEES8_NS7_ILi64EEEEEENS_10bfloat16_tEfNS_4arch4Sm80ELb0ELb0ELb1ELb1ELb0ELb0ELb0ELb0ELi2ELi4ELi4ELi4ELb0EEENS1_21CollectiveEpilogueBwdISA_SB_SD_Li256ELb1ELb0ELi2EEENS1_19SingleTileSchedulerILb1ELb0ELb0ELi128EEEEEEEEEvNT_6ParamsE$_ZN4cute3eso3ESOILb1ELb0EJNS_14ComposedLayoutINS_7SwizzleILi3ELi3ELi3EEENS_1CILj0EEENS_6LayoutINS_5tupleIJNS8_IJNS8_IJNS5_ILi4EEENS5_ILi8EEEEEENS8_IJNS5_ILi2EEENS5_ILi1EEEEEEEEENS8_IJNS8_IJSC_SC_EEESB_EEEEEENS8_IJNS8_IJNS8_IJNS5_ILi128EEESD_EEENS8_IJSA_NS5_ILi0EEEEEEEEENS8_IJNS8_IJNS5_ILi64EEENS5_ILi512EEEEEENS8_IJNS5_ILi16EEENS5_ILi1024EEEEEEEEEEEEEEEENS_10ViewEngineINS_8smem_ptrIPN7cutlass10bfloat16_tEEEEEEEC2ERKSX_RKS14_) ;  /* 0xfffdcc5000007944 */ /* 0x022fea0003c3ffff */
        /* <DEDUP_REMOVED lines=23> */
[----:B------:R2:W-:Y:S01]  /*2c080*/  STL [R14], R2 ;  /* 0x000000020e007387 */ /* 0x0005e20000100800 */
[----:B------:R-:W-:Y:S02]  /*2c090*/  MOV R4, R56 ;  /* 0x0000003800047202 */ /* 0x000fe40000000f00 */
[----:B------:R-:W-:Y:S01]  /*2c0a0*/  MOV R8, 0x2c0d0 ;  /* 0x0002c0d000087802 */ /* 0x000fe20000000f00 */
[----:B------:R2:W-:Y:S04]  /*2c0b0*/  STL [R14+0x4], R3 ;  /* 0x000004030e007387 */ /* 0x0005e80000100800 */
[----:B-12---:R-:W-:Y:S05]  /*2c0c0*/  CALL.REL.NOINC `($_ZN7cutlass13device_kernelIN5flash19enable_sm80_to_sm89INS1_16FlashAttnBwdSm80INS1_25CollectiveMainloopBwdSm80ILi2ELi2EN4cute5tupleIJNS5_1CILi128EEES8_NS7_ILi64EEEEEENS_10bfloat16_tEfNS_4arch4Sm80ELb0ELb0ELb1ELb1ELb0ELb0ELb0ELb0ELi2ELi4ELi4ELi4ELb0EEENS1_21CollectiveEpilogueBwdISA_SB_SD_Li256ELb1ELb0ELi2EEENS1_19SingleTileSchedulerILb1ELb0ELb0ELi128EEEEEEEEEvNT_6ParamsE$_ZZN4cute12filter_tupleINS_5tupleIJNS1_IJiNS1_IJiNS_1CILi0EEEEEEEEENS1_IJNS_10UnderscoreENS1_IJS6_S6_EEEEEEEEES9_ZNS_4diceIS9_S9_EEDaRKT_RKT0_EUlRKT_RKT0_E_EEDaSD_SG_OT1_ENKUlDpSJ_E_clIJNS1_IJiiS3_EEENS1_IJEEEEEEDaSQ_) ;  /* 0xfffe065000007944 */ /* 0x006fea0003c3ffff */
[----:B------:R-:W-:Y:S02]  /*2c0d0*/  MOV R70, 0x2c0f0 ;  /* 0x0002c0f000467802 */ /* 0x000fe40000000f00 */
[----:B-12--5:R-:W-:Y:S05]  /*2c0e0*/  CALL.REL.NOINC `($_ZN7cutlass13device_kernelIN5flash19enable_sm80_to_sm89INS1_16FlashAttnBwdSm80INS1_25CollectiveMainloopBwdSm80ILi2ELi2EN4cute5tupleIJNS5_1CILi128EEES8_NS7_ILi64EEEEEENS_10bfloat16_tEfNS_4arch4Sm80ELb0ELb0ELb1ELb1ELb0ELb0ELb0ELb0ELi2ELi4ELi4ELi4ELb0EEENS1_21CollectiveEpilogueBwdISA_SB_SD_Li256ELb1ELb0ELi2EEENS1_19SingleTileSchedulerILb1ELb0ELb0ELi128EEEEEEEEEvNT_6ParamsE$_ZZN4cute7idx2crdINS_5tupleIJiiNS_1CILi0EEEEEENS1_IJNS1_IJNS2_ILi4EEENS2_ILi8EEEEEENS2_ILi2EEENS2_ILi1EEEEEEEEDaRKT_RKT0_ENKUlRKT_RKT0_E_clIiS7_EEDaSJ_SM_) ;  /* 0xfffe43a000007944 */ /* 0x026fea0003c3ffff */
[----:B------:R-:W-:Y:S02]  /*2c0f0*/  MOV R2, 0x2c110 ;  /* 0x0002c11000027802 */ /* 0x000fe40000000f00 */
[----:B-1----:R-:W-:Y:S05]  /*2c100*/  CALL.REL.NOINC `($_ZN7cutlass13device_kernelIN5flash19enable_sm80_to_sm89INS1_16FlashAttnBwdSm80INS1_25CollectiveMainloopBwdSm80ILi2ELi2EN4cute5tupleIJNS5_1CILi128EEES8_NS7_ILi64EEEEEENS_10bfloat16_tEfNS_4arch4Sm80ELb0ELb0ELb1ELb1ELb0ELb0ELb0ELb0ELi2ELi4ELi4ELi4ELb0EEENS1_21CollectiveEpilogueBwdISA_SB_SD_Li256ELb1ELb0ELi2EEENS1_19SingleTileSchedulerILb1ELb0ELb0ELi128EEEEEEEEEvNT_6ParamsE$_ZZN4cute7idx2crdINS_5tupleIJiiNS_1CILi0EEEEEENS1_IJNS1_IJNS2_ILi4EEENS2_ILi8EEEEEENS2_ILi2EEENS2_ILi1EEEEEEEEDaRKT_RKT0_ENKUlRKT_RKT0_E_clIiS8_EEDaSJ_SM_) ;  /* 0xfffe47a000007944 */ /* 0x002fea0003c3ffff */
[----:B------:R1:W-:Y:S01]  /*2c110*/  STL [R14], R6 ;  /* 0x000000060e007387 */ /* 0x0003e20000100800 */
[----:B------:R-:W-:Y:S02]  /*2c120*/  MOV R2, R56 ;  /* 0x0000003800027202 */ /* 0x000fe40000000f00 */
[----:B------:R-:W-:-:S02]  /*2c130*/  MOV R70, 0x2c150 ;  /* 0x0002c15000467802 */ /* 0x000fc40000000f00 */
[----:B-1----:R-:W-:Y:S05]  /*2c140*/  CALL.REL.NOINC `($_ZN7cutlass13device_kernelIN5flash19enable_sm80_to_sm89INS1_16FlashAttnBwdSm80INS1_25CollectiveMainloopBwdSm80ILi2ELi2EN4cute5tupleIJNS5_1CILi128EEES8_NS7_ILi64EEEEEENS_10bfloat16_tEfNS_4arch4Sm80ELb0ELb0ELb1ELb1ELb0ELb0ELb0ELb0ELi2ELi4ELi4ELi4ELb0EEENS1_21CollectiveEpilogueBwdISA_SB_SD_Li256ELb1ELb0ELi2EEENS1_19SingleTileSchedulerILb1ELb0ELb0ELi128EEEEEEEEEvNT_6ParamsE$_ZZN4cute9transformINS_5tupleIJiiNS_1CILi0EEEEEENS1_IJNS1_IJNS2_ILi4EEENS2_ILi8EEEEEENS2_ILi2EEENS2_ILi1EEEEEEZNS_7idx2crdIS4_SA_EEDaRKT_RKT0_EUlRKT_RKT0_E_EEDaSE_SH_OT1_ENKUlDpSK_E_clIJNS1_IJiiEEEiS3_EEEDaSR_) ;  /* 0xfffe4eb000007944 */ /* 0x002fea0003c3ffff */
[----:B------:R-:W-:Y:S02]  /*2c150*/  MOV R6, 0x2c170 ;  /* 0x0002c17000067802 */ /* 0x000fe40000000f00 */
[----:B--2--5:R-:W-:Y:S05]  /*2c160*/  CALL.REL.NOINC `($_ZN7cutlass13device_kernelIN5flash19enable_sm80_to_sm89INS1_16FlashAttnBwdSm80INS1_25CollectiveMainloopBwdSm80ILi2ELi2EN4cute5tupleIJNS5_1CILi128EEES8_NS7_ILi64EEEEEENS_10bfloat16_tEfNS_4arch4Sm80ELb0ELb0ELb1ELb1ELb0ELb0ELb0ELb0ELi2ELi4ELi4ELi4ELb0EEENS1_21CollectiveEpilogueBwdISA_SB_SD_Li256ELb1ELb0ELi2EEENS1_19SingleTileSchedulerILb1ELb0ELb0ELi128EEEEEEEEEvNT_6ParamsE$_ZZN4cute13to_mixed_bitsINS_5tupleIJNS1_IJNS_1CILi4EEENS2_ILi8EEEEEENS2_ILi2EEENS2_ILi1EEEEEENS1_IJNS1_IJNS2_ILi128EEENS2_ILi0EEEEEES4_SA_EEENS1_IJNS1_IJiiEEEiSA_EEEEEDaRKT_RKT0_RKT1_ENKUlRKT_RKT0_RKT1_E_clIS5_SB_SD_EEDaSQ_ST_SW_) ;  /* 0xfffe103000007944 */ /* 0x024fea0003c3ffff */
[----:B------:R-:W-:Y:S02]  /*2c170*/  MOV R6, 0x2c190 ;  /* 0x0002c19000067802 */ /* 0x000fe40000000f00 */
[----:B------:R-:W-:Y:S05]  /*2c180*/  CALL.REL.NOINC `($_ZN7cutlass13device_kernelIN5flash19enable_sm80_to_sm89INS1_16FlashAttnBwdSm80INS1_25CollectiveMainloopBwdSm80ILi2ELi2EN4cute5tupleIJNS5_1CILi128EEES8_NS7_ILi64EEEEEENS_10bfloat16_tEfNS_4arch4Sm80ELb0ELb0ELb1ELb1ELb0ELb0ELb0ELb0ELi2ELi4ELi4ELi4ELb0EEENS1_21CollectiveEpilogueBwdISA_SB_SD_Li256ELb1ELb0ELi2EEENS1_19SingleTileSchedulerILb1ELb0ELb0ELi128EEEEEEEEEvNT_6ParamsE$_ZZN4cute13to_mixed_bitsINS_5tupleIJNS1_IJNS_1CILi4EEENS2_ILi8EEEEEENS2_ILi2EEENS2_ILi1EEEEEENS1_IJNS1_IJNS2_ILi128EEENS2_ILi0EEEEEES4_SA_EEENS1_IJNS1_IJiiEEEiSA_EEEEEDaRKT_RKT0_RKT1_ENKUlRKT_RKT0_RKT1_E_clIS6_S4_iEEDaSQ_ST_SW_) ;  /* 0xfffe109000007944 */ /* 0x000fea0003c3ffff */
[----:B------:R-:W-:Y:S02]  /*2c190*/  MOV R5, R2 ;  /* 0x0000000200057202 */ /* 0x000fe40000000f00 */
[----:B------:R-:W-:-:S02]  /*2c1a0*/  MOV R2, 0x2c1c0 ;  /* 0x0002c1c000027802 */ /* 0x000fc40000000f00 */
[----:B------:R-:W-:Y:S05]  /*2c1b0*/  CALL.REL.NOINC `($_ZN7cutlass13device_kernelIN5flash19enable_sm80_to_sm89INS1_16FlashAttnBwdSm80INS1_25CollectiveMainloopBwdSm80ILi2ELi2EN4cute5tupleIJNS5_1CILi128EEES8_NS7_ILi64EEEEEENS_10bfloat16_tEfNS_4arch4Sm80ELb0ELb0ELb1ELb1ELb0ELb0ELb0ELb0ELi2ELi4ELi4ELi4ELb0EEENS1_21CollectiveEpilogueBwdISA_SB_SD_Li256ELb1ELb0ELi2EEENS1_19SingleTileSchedulerILb1ELb0ELb0ELi128EEEEEEEEEvNT_6ParamsE$_ZZN4cute13to_mixed_bitsINS_5tupleIJNS1_IJNS_1CILi4EEENS2_ILi8EEEEEENS2_ILi2EEENS2_ILi1EEEEEENS1_IJNS1_IJNS2_ILi128EEENS2_ILi0EEEEEES4_SA_EEENS1_IJNS1_IJiiEEEiSA_EEEEEDaRKT_RKT0_RKT1_ENKUlDpRKT_E_clIJNS_9MixedBitsILj0ELj384EEENSU_ILj0ELj8EEENS2_ILj0EEEEEEDaSR_) ;  /* 0xfffe0fa000007944 */ /* 0x000fea0003c3ffff */
        /* <DEDUP_REMOVED lines=13> */
[----:B-1----:R-:W-:Y:S05]  /*2c290*/  CALL.REL.NOINC `($_ZN7cutlass13device_kernelIN5flash19enable_sm80_to_sm89INS1_16FlashAttnBwdSm80INS1_25CollectiveMainloopBwdSm80ILi2ELi2EN4cute5tupleIJNS5_1CILi128EEES8_NS7_ILi64EEEEEENS_10bfloat16_tEfNS_4arch4Sm80ELb0ELb0ELb1ELb1ELb0ELb0ELb0ELb0ELi2ELi4ELi4ELi4ELb0EEENS1_21CollectiveEpilogueBwdISA_SB_SD_Li256ELb1ELb0ELi2EEENS1_19SingleTileSchedulerILb1ELb0ELb0ELi128EEEEEEEEEvNT_6ParamsE$_ZN4cute3eso3ESOILb1ELb0EJNS_1CILi8EEEiiEEC2ERKS3_RKiS8_) ;  /* 0xfffdd22000007944 */ /* 0x002fea0003c3ffff */
[----:B-1----:R1:W5:Y:S01]  /*2c2a0*/  LDL.64 R2, [R1+0x758] ;  /* 0x0007580001027983 */ /* 0x0023620000100a00 */
[----:B------:R-:W-:Y:S01]  /*2c2b0*/  IMAD.MOV.U32 R5, RZ, RZ, 0x48 ;  /* 0x00000048ff057424 */ /* 0x000fe200078e00ff */
[----:B------:R-:W-:Y:S01]  /*2c2c0*/  LOP3.LUT P0, RZ, R11, 0x8, RZ, 0xc0, !PT ;  /* 0x000000080bff7812 */ /* 0x000fe2000780c0ff */
[----:B------:R-:W-:Y:S01]  /*2c2d0*/  IMAD.MOV.U32 R59, RZ, RZ, R23 ;  /* 0x000000ffff3b7224 */ /* 0x000fe200078e0017 */
[----:B------:R-:W-:-:S02]  /*2c2e0*/  MOV R6, 0x2c310 ;  /* 0x0002c31000067802 */ /* 0x000fc40000000f00 */
[----:B------:R-:W-:-:S04]  /*2c2f0*/  SEL R5, R5, 0x38, !P0 ;  /* 0x0000003805057807 */ /* 0x000fc80004000000 */
[----:B-1---5:R-:W-:Y:S05]  /*2c300*/  CALL.REL.NOINC `($_ZN7cutlass13device_kernelIN5flash19enable_sm80_to_sm89INS1_16FlashAttnBwdSm80INS1_25CollectiveMainloopBwdSm80ILi2ELi2EN4cute5tupleIJNS5_1CILi128EEES8_NS7_ILi64EEEEEENS_10bfloat16_tEfNS_4arch4Sm80ELb0ELb0ELb1ELb1ELb0ELb0ELb0ELb0ELi2ELi4ELi4ELi4ELb0EEENS1_21CollectiveEpilogueBwdISA_SB_SD_Li256ELb1ELb0ELi2EEENS1_19SingleTileSchedulerILb1ELb0ELb0ELi128EEEEEEEEEvNT_6ParamsE$_ZN4cute3eso3ESOILb0ELb1EJiNS_1CILi144EEENS2_ILi288EEEEEC2ERKiRKS3_RKS4_) ;  /* 0xfffdc38000007944 */ /* 0x022fea0003c3ffff */
[----:B-1----:R-:W2:Y:S01]  /*2c310*/  LDL R4, [R1+0x758] ;  /* 0x0007580001047983 */ /* 0x002ea20000100800 */
[----:B------:R-:W-:Y:S01]  /*2c320*/  IMAD.MOV.U32 R59, RZ, RZ, R23 ;  /* 0x000000ffff3b7224 */ /* 0x000fe200078e0017 */
[----:B------:R-:W-:Y:S02]  /*2c330*/  MOV R67, R12 ;  /* 0x0000000c00437202 */ /* 0x000fe40000000f00 */
[----:B------:R-:W-:Y:S01]  /*2c340*/  MOV R6, 0x2c370 ;  /* 0x0002c37000067802 */ /* 0x000fe20000000f00 */
[----:B--2---:R1:W-:Y:S04]  /*2c350*/  STL [R1+0x790], R4 ;  /* 0x0007900401007387 */ /* 0x0043e80000100800 */
[----:B-1----:R-:W-:Y:S05]  /*2c360*/  CALL.REL.NOINC `($_ZN7cutlass13device_kernelIN5flash19enable_sm80_to_sm89INS1_16FlashAttnBwdSm80INS1_25CollectiveMainloopBwdSm80ILi2ELi2EN4cute5tupleIJNS5_1CILi128EEES8_NS7_ILi64EEEEEENS_10bfloat16_tEfNS_4arch4Sm80ELb0ELb0ELb1ELb1ELb0ELb0ELb0ELb0ELi2ELi4ELi4ELi4ELb0EEENS1_21CollectiveEpilogueBwdISA_SB_SD_Li256ELb1ELb0ELi2EEENS1_19SingleTileSchedulerILb1ELb0ELb0ELi128EEEEEEEEEvNT_6ParamsE$_ZN4cute3eso3ESOILb1ELb0EJNS_1CILi1EEENS_5tupleIJNS2_ILi8EEEiiEEENS2_ILi64EEENS4_IJiNS2_ILi144EEENS2_ILi288EEEEEENS2_ILi512EEEEEC2ERKS3_RKS6_RKS7_RKSA_RKSB_) ;  /* 0xfffdcc0000007944 */ /* 0x002fea0003c3ffff */
[----:B-1----:R1:W5:Y:S04]  /*2c370*/  LDL R5, [R1+0x760] ;  /* 0x0007600001057983 */ /* 0x0023680000100800 */
[----:B------:R1:W5:Y:S01]  /*2c380*/  LDL.64 R2, [R1+0x758] ;  /* 0x0007580001027983 */ /* 0x0003620000100a00 */
[----:B------:R-:W-:-:S02]  /*2c390*/  MOV R59, R23 ;  /* 0x00000017003b7202 */ /* 0x000fc40000000f00 */
[----:B------:R-:W-:Y:S02]  /*2c3a0*/  MOV R6, 0x2c3c0 ;  /* 0x0002c3c000067802 */ /* 0x000fe40000000f00 */
[----:B-1---5:R-:W-:Y:S05]  /*2c3b0*/  CALL.REL.NOINC `($_ZN7cutlass13device_kernelIN5flash19enable_sm80_to_sm89INS1_16FlashAttnBwdSm80INS1_25CollectiveMainloopBwdSm80ILi2ELi2EN4cute5tupleIJNS5_1CILi128EEES8_NS7_ILi64EEEEEENS_10bfloat16_tEfNS_4arch4Sm80ELb0ELb0ELb1ELb1ELb0ELb0ELb0ELb0ELi2ELi4ELi4ELi4ELb0EEENS1_21CollectiveEpilogueBwdISA_SB_SD_Li256ELb1ELb0ELi2EEENS1_19SingleTileSchedulerILb1ELb0ELb0ELi128EEEEEEEEEvNT_6ParamsE$_ZN4cute5tupleIJNS0_IJNS_1CILi8EEENS0_IJNS1_ILi2EEES3_S3_EEENS1_ILi1EEES4_S5_EEENS0_IJS5_NS0_IJS2_iiEEENS1_ILi64EEENS0_IJiNS1_ILi144EEENS1_ILi288EEEEEENS1_ILi512EEEEEEEEC2ERKS6_RKSD_) ;  /* 0xfffdfd3000007944 */ /* 0x022fea0003c3ffff */
[----:B------:R1:W5:Y:S04]  /*2c3c0*/  LDL R6, [R1+0x760] ;  /* 0x0007600001067983 */ /* 0x0003680000100800 */
[----:B------:R1:W5:Y:S01]  /*2c3d0*/  LDL.64 R2, [R1+0x758] ;  /* 0x0007580001027983 */ /* 0x0003620000100a00 */
[----:B------:R-:W-:-:S03]  /*2c3e0*/  MOV R4, 0x2c400 ;  /* 0x0002c40000047802 */ /* 0x000fc60000000f00 */
[----:B-1---5:R-:W-:Y:S05]  /*2c3f0*/  CALL.REL.NOINC `($_ZN7cutlass13device_kernelIN5flash19enable_sm80_to_sm89INS1_16FlashAttnBwdSm80INS1_25CollectiveMainloopBwdSm80ILi2ELi2EN4cute5tupleIJNS5_1CILi128EEES8_NS7_ILi64EEEEEENS_10bfloat16_tEfNS_4arch4Sm80ELb0ELb0ELb1ELb1ELb0ELb0ELb0ELb0ELi2ELi4ELi4ELi4ELb0EEENS1_21CollectiveEpilogueBwdISA_SB_SD_Li256ELb1ELb0ELi2EEENS1_19SingleTileSchedulerILb1ELb0ELb0ELi128EEEEEEEEEvNT_6ParamsE$_ZZN4cute7flattenINS_5tupleIJNS_1CILi1EEENS1_IJNS2_ILi8EEEiiEEENS2_ILi64EEENS1_IJiNS2_ILi144EEENS2_ILi288EEEEEENS2_ILi512EEEEEEEEDaRKT_ENKUlRKT_E_clIS5_EEDaSH_) ;  /* 0xfffe401000007944 */ /* 0x022fea0003c3ffff */
[----:B------:R1:W-:Y:S01]  /*2c400*/  STL [R14], R2 ;  /* 0x000000020e007387 */ /* 0x0003e20000100800 */
[----:B------:R-:W-:Y:S02]  /*2c410*/  MOV R5, R6 ;  /* 0x0000000600057202 */ /* 0x000fe40000000f00 */
[----:B------:R-:W-:Y:S01]  /*2c420*/  MOV R4, 0x2c450 ;  /* 0x0002c45000047802 */ /* 0x000fe20000000f00 */
[----:B------:R1:W-:Y:S04]  /*2c430*/  STL [R14+0x4], R3 ;  /* 0x000004030e007387 */ /* 0x0003e80000100800 */
[----:B-1----:R-:W-:Y:S05]  /*2c440*/  CALL.REL.NOINC `($_ZN7cutlass13device_kernelIN5flash19enable_sm80_to_sm89INS1_16FlashAttnBwdSm80INS1_25CollectiveMainloopBwdSm80ILi2ELi2EN4cute5tupleIJNS5_1CILi128EEES8_NS7_ILi64EEEEEENS_10bfloat16_tEfNS_4arch4Sm80ELb0ELb0ELb1ELb1ELb0ELb0ELb0ELb0ELi2ELi4ELi4ELi4ELb0EEENS1_21CollectiveEpilogueBwdISA_SB_SD_Li256ELb1ELb0ELi2EEENS1_19SingleTileSchedulerILb1ELb0ELb0ELi128EEEEEEEEEvNT_6ParamsE$_ZZN4cute7flattenINS_5tupleIJNS_1CILi1EEENS1_IJNS2_ILi8EEEiiEEENS2_ILi64EEENS1_IJiNS2_ILi144EEENS2_ILi288EEEEEENS2_ILi512EEEEEEEEDaRKT_ENKUlRKT_E_clIS9_EEDaSH_) ;  /* 0xfffe3fe000007944 */ /* 0x002fea0003c3ffff */
[----:B------:R1:W-:Y:S01]  /*2c450*/  STL [R1+0x794], R2 ;  /* 0x0007940201007387 */ /* 0x0003e20000100800 */
[----:B------:R-:W-:Y:S01]  /*2c460*/  IMAD.MOV.U32 R59, RZ, RZ, R56 ;  /* 0x000000ffff3b7224 */ /* 0x000fe200078e0038 */
[----:B------:R-:W-:-:S02]  /*2c470*/  MOV R66, R41 ;  /* 0x0000002900427202 */ /* 0x000fc40000000f00 */
[----:B------:R-:W-:Y:S02]  /*2c480*/  MOV R4, 0x2c4a0 ;  /* 0x0002c4a000047802 */ /* 0x000fe40000000f00 */
[----:B-1----:R-:W-:Y:S05]  /*2c490*/  CALL.REL.NOINC `($_ZN7cutlass13device_kernelIN5flash19enable_sm80_to_sm89INS1_16FlashAttnBwdSm80INS1_25CollectiveMainloopBwdSm80ILi2ELi2EN4cute5tupleIJNS5_1CILi128EEES8_NS7_ILi64EEEEEENS_10bfloat16_tEfNS_4arch4Sm80ELb0ELb0ELb1ELb1ELb0ELb0ELb0ELb0ELi2ELi4ELi4ELi4ELb0EEENS1_21CollectiveEpilogueBwdISA_SB_SD_Li256ELb1ELb0ELi2EEENS1_19SingleTileSchedulerILb1ELb0ELb0ELi128EEEEEEEEEvNT_6ParamsE$_ZZN4cute12filter_tupleINS_5tupleIJNS_1CILi1EEENS1_IJNS2_ILi8EEEiiEEENS2_ILi64EEENS1_IJiNS2_ILi144EEENS2_ILi288EEEEEENS2_ILi512EEEEEEZNS_7flattenISB_EEDaRKT_EUlRKT_E_EEDaSF_OT0_ENKUlDpSI_E_clIJNS1_IJS3_EEES5_NS1_IJS6_EEES9_NS1_IJSA_EEEEEEDaSM_) ;  /* 0xfffe085000007944 */ /* 0x002fea0003c3ffff */
[----:B------:R-:W-:Y:S02]  /*2c4a0*/  MOV R59, R23 ;  /* 0x00000017003b7202 */ /* 0x000fe40000000f00 */
[----:B------:R-:W-:Y:S02]  /*2c4b0*/  MOV R6, 0x2c4d0 ;  /* 0x0002c4d000067802 */ /* 0x000fe40000000f00 */
[----:B--2--5:R-:W-:Y:S05]  /*2c4c0*/  CALL.REL.NOINC `($_ZN7cutlass13device_kernelIN5flash19enable_sm80_to_sm89INS1_16FlashAttnBwdSm80INS1_25CollectiveMainloopBwdSm80ILi2ELi2EN4cute5tupleIJNS5_1CILi128EEES8_NS7_ILi64EEEEEENS_10bfloat16_tEfNS_4arch4Sm80ELb0ELb0ELb1ELb1ELb0ELb0ELb0ELb0ELi2ELi4ELi4ELi4ELb0EEENS1_21CollectiveEpilogueBwdISA_SB_SD_Li256ELb1ELb0ELi2EEENS1_19SingleTileSchedulerILb1ELb0ELb0ELi128EEEEEEEEEvNT_6ParamsE$_ZN4cute3eso3ESOILb0ELb1EJiNS_1CILi144EEENS2_ILi512EEEEEC2ERKiRKS3_RKS4_) ;  /* 0xfffdc21000007944 */ /* 0x024fea0003c3ffff */
[----:B------:R-:W2:Y:S01]  /*2c4d0*/  LDL R6, [R1+0x758] ;  /* 0x0007580001067983 */ /* 0x000ea20000100800 */
[----:B-1----:R-:W-:Y:S01]  /*2c4e0*/  IMAD.MOV.U32 R4, RZ, RZ, R44 ;  /* 0x000000ffff047224 */ /* 0x002fe200078e002c */
[----:B------:R-:W-:Y:S02]  /*2c4f0*/  MOV R59, R23 ;  /* 0x00000017003b7202 */ /* 0x000fe40000000f00 */
[----:B------:R-:W-:Y:S01]  /*2c500*/  MOV R8, 0x2c530 ;  /* 0x0002c53000087802 */ /* 0x000fe20000000f00 */
[----:B--2---:R1:W-:Y:S04]  /*2c510*/  STL [R1+0x11ec], R6 ;  /* 0x0011ec0601007387 */ /* 0x0043e80000100800 */
[----:B-1----:R-:W-:Y:S05]  /*2c520*/  CALL.REL.NOINC `($_ZN7cutlass13device_kernelIN5flash19enable_sm80_to_sm89INS1_16FlashAttnBwdSm80INS1_25CollectiveMainloopBwdSm80ILi2ELi2EN4cute5tupleIJNS5_1CILi128EEES8_NS7_ILi64EEEEEENS_10bfloat16_tEfNS_4arch4Sm80ELb0ELb0ELb1ELb1ELb0ELb0ELb0ELb0ELi2ELi4ELi4ELi4ELb0EEENS1_21CollectiveEpilogueBwdISA_SB_SD_Li256ELb1ELb0ELi2EEENS1_19SingleTileSchedulerILb1ELb0ELb0ELi128EEEEEEEEEvNT_6ParamsE$_ZN4cute3eso3ESOILb0ELb0EJiiNS_1CILi144EEENS2_ILi512EEEEEC2ERKiS7_RKS3_RKS4_) ;  /* 0xfffdbaa000007944 */ /* 0x002fea0003c3ffff */
[----:B-1----:R-:W2:Y:S01]  /*2c530*/  LDL.64 R4, [R1+0x758] ;  /* 0x0007580001047983 */ /* 0x002ea20000100a00 */
[----:B------:R-:W-:Y:S01]  /*2c540*/  IMAD.MOV.U32 R3, RZ, RZ, R16 ;  /* 0x000000ffff037224 */ /* 0x000fe200078e0010 */
[----:B------:R-:W-:Y:S01]  /*2c550*/  MOV R8, R42 ;  /* 0x0000002a00087202 */ /* 0x000fe20000000f00 */
[----:B------:R-:W-:Y:S01]  /*2c560*/  IMAD.MOV.U32 R66, RZ, RZ, R23 ;  /* 0x000000ffff427224 */ /* 0x000fe200078e0017 */
[----:B------:R-:W-:Y:S01]  /*2c570*/  MOV R6, 0x2c5a0 ;  /* 0x0002c5a000067802 */ /* 0x000fe20000000f00 */
[----:B--2---:R1:W-:Y:S04]  /*2c580*/  STL.64 [R1+0x788], R4 ;  /* 0x0007880401007387 */ /* 0x0043e80000100a00 */
[----:B-1----:R-:W-:Y:S05]  /*2c590*/  CALL.REL.NOINC `($_ZN7cutlass13device_kernelIN5flash19enable_sm80_to_sm89INS1_16FlashAttnBwdSm80INS1_25CollectiveMainloopBwdSm80ILi2ELi2EN4cute5tupleIJNS5_1CILi128EEES8_NS7_ILi64EEEEEENS_10bfloat16_tEfNS_4arch4Sm80ELb0ELb0ELb1ELb1ELb0ELb0ELb0ELb0ELi2ELi4ELi4ELi4ELb0EEENS1_21CollectiveEpilogueBwdISA_SB_SD_Li256ELb1ELb0ELi2EEENS1_19SingleTileSchedulerILb1ELb0ELb0ELi128EEEEEEEEEvNT_6ParamsE$_ZN4cute3eso3ESOILb0ELb0EJiiiNS_1CILi144EEENS2_ILi512EEEEEC2ERKiS7_S7_RKS3_RKS4_) ;  /* 0xfffdbcd000007944 */ /* 0x002fea0003c3ffff */
        /* <DEDUP_REMOVED lines=9> */
[----:B-1----:R-:W-:Y:S05]  /*2c630*/  CALL.REL.NOINC `($_ZN7cutlass13device_kernelIN5flash19enable_sm80_to_sm89INS1_16FlashAttnBwdSm80INS1_25CollectiveMainloopBwdSm80ILi2ELi2EN4cute5tupleIJNS5_1CILi128EEES8_NS7_ILi64EEEEEENS_10bfloat16_tEfNS_4arch4Sm80ELb0ELb0ELb1ELb1ELb0ELb0ELb0ELb0ELi2ELi4ELi4ELi4ELb0EEENS1_21CollectiveEpilogueBwdISA_SB_SD_Li256ELb1ELb0ELi2EEENS1_19SingleTileSchedulerILb1ELb0ELb0ELi128EEEEEEEEEvNT_6ParamsE$_ZN4cute3eso3ESOILb1ELb0EJNS_1CILi8EEEiiiNS2_ILi144EEENS2_ILi512EEEEEC2ERKS3_RKiSA_SA_RKS4_RKS5_) ;  /* 0xfffdcef000007944 */ /* 0x002fea0003c3ffff */
        /* <DEDUP_REMOVED lines=8> */
[----:B-1----:R-:W-:Y:S05]  /*2c6c0*/  CALL.REL.NOINC `($_ZN7cutlass13device_kernelIN5flash19enable_sm80_to_sm89INS1_16FlashAttnBwdSm80INS1_25CollectiveMainloopBwdSm80ILi2ELi2EN4cute5tupleIJNS5_1CILi128EEES8_NS7_ILi64EEEEEENS_10bfloat16_tEfNS_4arch4Sm80ELb0ELb0ELb1ELb1ELb0ELb0ELb0ELb0ELi2ELi4ELi4ELi4ELb0EEENS1_21CollectiveEpilogueBwdISA_SB_SD_Li256ELb1ELb0ELi2EEENS1_19SingleTileSchedulerILb1ELb0ELb0ELi128EEEEEEEEEvNT_6ParamsE$_ZN4cute3eso3ESOILb1ELb0EJNS_1CILi1EEEiiiNS2_ILi144EEENS2_ILi512EEEEEC2ERKS3_RKiSA_SA_RKS4_RKS5_) ;  /* 0xfffdc9e000007944 */ /* 0x002fea0003c3ffff */
[----:B-1----:R1:W5:Y:S04]  /*2c6d0*/  LDL R5, [R1+0x760] ;  /* 0x0007600001057983 */ /* 0x0023680000100800 */
[----:B------:R1:W5:Y:S01]  /*2c6e0*/  LDL.64 R2, [R1+0x758] ;  /* 0x0007580001027983 */ /* 0x0003620000100a00 */
[----:B------:R-:W-:-:S02]  /*2c6f0*/  MOV R58, R23 ;  /* 0x00000017003a7202 */ /* 0x000fc40000000f00 */
[----:B------:R-:W-:Y:S02]  /*2c700*/  MOV R6, 0x2c720 ;  /* 0x0002c72000067802 */ /* 0x000fe40000000f00 */
[----:B-1---5:R-:W-:Y:S05]  /*2c710*/  CALL.REL.NOINC `($_ZN7cutlass13device_kernelIN5flash19enable_sm80_to_sm89INS1_16FlashAttnBwdSm80INS1_25CollectiveMainloopBwdSm80ILi2ELi2EN4cute5tupleIJNS5_1CILi128EEES8_NS7_ILi64EEEEEENS_10bfloat16_tEfNS_4arch4Sm80ELb0ELb0ELb1ELb1ELb0ELb0ELb0ELb0ELi2ELi4ELi4ELi4ELb0EEENS1_21CollectiveEpilogueBwdISA_SB_SD_Li256ELb1ELb0ELi2EEENS1_19SingleTileSchedulerILb1ELb0ELb0ELi128EEEEEEEEEvNT_6ParamsE$_ZN4cute5tupleIJNS0_IJNS_1CILi16EEENS1_ILi2EEES3_S3_NS1_ILi4EEES3_EEENS0_IJNS1_ILi1EEEiiiNS1_ILi144EEENS1_ILi512EEEEEEEEC2ERKS5_RKS9_) ;  /* 0xfffdf6d000007944 */ /* 0x022fea0003c3ffff */
        /* <DEDUP_REMOVED lines=11> */
[----:B-1----:R-:W-:Y:S05]  /*2c7d0*/  CALL.REL.NOINC `($_ZN7cutlass13device_kernelIN5flash19enable_sm80_to_sm89INS1_16FlashAttnBwdSm80INS1_25CollectiveMainloopBwdSm80ILi2ELi2EN4cute5tupleIJNS5_1CILi128EEES8_NS7_ILi64EEEEEENS_10bfloat16_tEfNS_4arch4Sm80ELb0ELb0ELb1ELb1ELb0ELb0ELb0ELb0ELi2ELi4ELi4ELi4ELb0EEENS1_21CollectiveEpilogueBwdISA_SB_SD_Li256ELb1ELb0ELi2EEENS1_19SingleTileSchedulerILb1ELb0ELb0ELi128EEEEEEEEEvNT_6ParamsE$_ZZN4cute6detail16composition_implINS_5tupleIJNS_1CILi16EEENS3_ILi2EEES5_S5_NS3_ILi4EEES5_EEENS2_IJNS3_ILi1EEEiiiNS3_ILi144EEENS3_ILi512EEEEEENS2_IJNS2_IJS5_S5_EEES6_NS3_ILi8EEEEEENS2_IJNS2_IJNS3_ILi64EEESA_EEES4_NS3_ILi1024EEEEEEEEDaRKT_RKT0_RKT1_RKT2_ENKUlRKT_RKT0_E_clISC_SG_EEDaSX_S10_) ;  /* 0xfffe1aa000007944 */ /* 0x002fea0003c3ffff */
[----:B------:R-:W-:Y:S01]  /*2c7e0*/  IMAD.MOV.U32 R3, RZ, RZ, R17 ;  /* 0x000000ffff037224 */ /* 0x000fe200078e0011 */
[----:B------:R-:W-:Y:S01]  /*2c7f0*/  MOV R5, R46 ;  /* 0x0000002e00057202 */ /* 0x000fe20000000f00 */
[----:B------:R-:W-:Y:S01]  /*2c800*/  IMAD.MOV.U32 R2, RZ, RZ, R41 ;  /* 0x000000ffff027224 */ /* 0x000fe200078e0029 */
[----:B------:R-:W-:-:S02]  /*2c810*/  MOV R17, R56 ;  /* 0x0000003800117202 */ /* 0x000fc40000000f00 */
[----:B------:R-:W-:Y:S02]  /*2c820*/  MOV R16, 0x2c840 ;  /* 0x0002c84000107802 */ /* 0x000fe40000000f00 */
[----:B-1---5:R-:W-:Y:S05]  /*2c830*/  CALL.REL.NOINC `($_ZN7cutlass13device_kernelIN5flash19enable_sm80_to_sm89INS1_16FlashAttnBwdSm80INS1_25CollectiveMainloopBwdSm80ILi2ELi2EN4cute5tupleIJNS5_1CILi128EEES8_NS7_ILi64EEEEEENS_10bfloat16_tEfNS_4arch4Sm80ELb0ELb0ELb1ELb1ELb0ELb0ELb0ELb0ELi2ELi4ELi4ELi4ELb0EEENS1_21CollectiveEpilogueBwdISA_SB_SD_Li256ELb1ELb0ELi2EEENS1_19SingleTileSchedulerILb1ELb0ELb0ELi128EEEEEEEEEvNT_6ParamsE$_ZZN4cute6detail16composition_implINS_5tupleIJNS_1CILi16EEENS3_ILi2EEES5_S5_NS3_ILi4EEES5_EEENS2_IJNS3_ILi1EEEiiiNS3_ILi144EEENS3_ILi512EEEEEENS2_IJNS2_IJS5_S5_EEES6_NS3_ILi8EEEEEENS2_IJNS2_IJNS3_ILi64EEESA_EEES4_NS3_ILi1024EEEEEEEEDaRKT_RKT0_RKT1_RKT2_ENKUlRKT_RKT0_E_clIS6_S4_EEDaSX_S10_) ;  /* 0xfffe17c000007944 */ /* 0x022fea0003c3ffff */
[----:B-----5:R2:W-:Y:S01]  /*2c840*/  STL.64 [R1+0x770], R2 ;  /* 0x0007700201007387 */ /* 0x0205e20000100a00 */
[----:B------:R-:W-:Y:S01]  /*2c850*/  IMAD.MOV.U32 R59, RZ, RZ, R23 ;  /* 0x000000ffff3b7224 */ /* 0x000fe200078e0017 */
[----:B------:R-:W-:Y:S02]  /*2c860*/  MOV R66, R22 ;  /* 0x0000001600427202 */ /* 0x000fe40000000f00 */
[----:B------:R-:W-:Y:S02]  /*2c870*/  MOV R4, 0x2c890 ;  /* 0x0002c89000047802 */ /* 0x000fe40000000f00 */
[----:B-12---:R-:W-:Y:S05]  /*2c880*/  CALL.REL.NOINC `($_ZN7cutlass13device_kernelIN5flash19enable_sm80_to_sm89INS1_16FlashAttnBwdSm80INS1_25CollectiveMainloopBwdSm80ILi2ELi2EN4cute5tupleIJNS5_1CILi128EEES8_NS7_ILi64EEEEEENS_10bfloat16_tEfNS_4arch4Sm80ELb0ELb0ELb1ELb1ELb0ELb0ELb0ELb0ELi2ELi4ELi4ELi4ELb0EEENS1_21CollectiveEpilogueBwdISA_SB_SD_Li256ELb1ELb0ELi2EEENS1_19SingleTileSchedulerILb1ELb0ELb0ELi128EEEEEEEEEvNT_6ParamsE$_ZN4cute3eso3ESOILb0ELb0EJNS_5tupleIJiNS_1CILi512EEEEEENS2_IJiiEEENS3_ILi1024EEEEEC2ERKS5_RKS6_RKS7_) ;  /* 0xfffda9d000007944 */ /* 0x006fea0003c3ffff */
[----:B------:R2:W5:Y:S04]  /*2c890*/  LDL R5, [R1+0x760] ;  /* 0x0007600001057983 */ /* 0x0005680000100800 */
[----:B-1----:R2:W5:Y:S01]  /*2c8a0*/  LDL.64 R2, [R1+0x758] ;  /* 0x0007580001027983 */ /* 0x0025620000100a00 */
[----:B------:R-:W-:Y:S02]  /*2c8b0*/  MOV R59, R23 ;  /* 0x00000017003b7202 */ /* 0x000fe40000000f00 */
[----:B------:R-:W-:-:S02]  /*2c8c0*/  MOV R6, 0x2c8e0 ;  /* 0x0002c8e000067802 */ /* 0x000fc40000000f00 */
[----:B--2--5:R-:W-:Y:S05]  /*2c8d0*/  CALL.REL.NOINC `($_ZN7cutlass13device_kernelIN5flash19enable_sm80_to_sm89INS1_16FlashAttnBwdSm80INS1_25CollectiveMainloopBwdSm80ILi2ELi2EN4cute5tupleIJNS5_1CILi128EEES8_NS7_ILi64EEEEEENS_10bfloat16_tEfNS_4arch4Sm80ELb0ELb0ELb1ELb1ELb0ELb0ELb0ELb0ELi2ELi4ELi4ELi4ELb0EEENS1_21CollectiveEpilogueBwdISA_SB_SD_Li256ELb1ELb0ELi2EEENS1_19SingleTileSchedulerILb1ELb0ELb0ELi128EEEEEEEEEvNT_6ParamsE$_ZN4cute5tupleIJNS0_IJNS0_IJNS_1CILi2EEES2_EEES3_NS1_ILi8EEEEEENS0_IJNS0_IJiNS1_ILi512EEEEEENS0_IJiiEEENS1_ILi1024EEEEEEEEC2ERKS5_RKSA_) ;  /* 0xfffdf2d000007944 */ /* 0x024fea0003c3ffff */
[----:B------:R1:W5:Y:S04]  /*2c8e0*/  LDL R4, [R1+0x760] ;  /* 0x0007600001047983 */ /* 0x0003680000100800 */
[----:B------:R1:W5:Y:S01]  /*2c8f0*/  LDL.64 R2, [R1+0x758] ;  /* 0x0007580001027983 */ /* 0x0003620000100a00 */
[----:B------:R-:W-:Y:S01]  /*2c900*/  LOP3.LUT R6, R11, 0x180, RZ, 0xc0, !PT ;  /* 0x000001800b067812 */ /* 0x000fe200078ec0ff */
[----:B------:R-:W-:-:S02]  /*2c910*/  IMAD.MOV.U32 R59, RZ, RZ, R23 ;  /* 0x000000ffff3b7224 */ /* 0x000fc400078e0017 */
[----:B------:R-:W-:Y:S01]  /*2c920*/  IMAD.MOV.U32 R60, RZ, RZ, R15 ;  /* 0x000000ffff3c7224 */ /* 0x000fe200078e000f */
[----:B------:R-:W-:-:S04]  /*2c930*/  LEA.HI R6, R6, R45, RZ, 0x1d ;  /* 0x0000002d06067211 */ /* 0x000fc800078fe8ff */
[----:B------:R-:W-:Y:S02]  /*2c940*/  LEA.HI.SX32 R8, R13, R6, 0x1e ;  /* 0x000000060d087211 */ /* 0x000fe400078ff2ff */
[----:B------:R-:W-:-:S03]  /*2c950*/  MOV R6, 0x2c980 ;  /* 0x0002c98000067802 */ /* 0x000fc60000000f00 */
[----:B------:R1:W-:Y:S04]  /*2c960*/  STL [R1+0x11e0], R8 ;  /* 0x0011e00801007387 */ /* 0x0003e80000100800 */
[----:B-1---5:R-:W-:Y:S05]  /*2c970*/  CALL.REL.NOINC `($_ZN7cutlass13device_kernelIN5flash19enable_sm80_to_sm89INS1_16FlashAttnBwdSm80INS1_25CollectiveMainloopBwdSm80ILi2ELi2EN4cute5tupleIJNS5_1CILi128EEES8_NS7_ILi64EEEEEENS_10bfloat16_tEfNS_4arch4Sm80ELb0ELb0ELb1ELb1ELb0ELb0ELb0ELb0ELi2ELi4ELi4ELi4ELb0EEENS1_21CollectiveEpilogueBwdISA_SB_SD_Li256ELb1ELb0ELi2EEENS1_19SingleTileSchedulerILb1ELb0ELb0ELi128EEEEEEEEEvNT_6ParamsE$_ZN4cute3eso3ESOILb0ELb0EJNS_6LayoutINS_5tupleIJNS3_IJNS_1CILi2EEES5_EEES6_NS4_ILi8EEEEEENS3_IJNS3_IJiNS4_ILi512EEEEEENS3_IJiiEEENS4_ILi1024EEEEEEEEjEEC2ERKSE_RKj) ;  /* 0xfffdaca000007944 */ /* 0x022fea0003c3ffff */
[----:B------:R-:W2:Y:S04]  /*2c980*/  LDL.64 R16, [R1+0x760] ;  /* 0x0007600001107983 */ /* 0x000ea80000100a00 */
[----:B-1----:R1:W5:Y:S01]  /*2c990*/  LDL.64 R4, [R1+0x758] ;  /* 0x0007580001047983 */ /* 0x0023620000100a00 */
[----:B------:R-:W-:Y:S02]  /*2c9a0*/  MOV R9, R23 ;  /* 0x0000001700097202 */ /* 0x000fe40000000f00 */
[----:B------:R-:W-:Y:S01]  /*2c9b0*/  MOV R8, 0x2c9e0 ;  /* 0x0002c9e000087802 */ /* 0x000fe20000000f00 */
[----:B--2---:R-:W-:-:S04]  /*2c9c0*/  IMAD.WIDE.U32 R2, R17, 0x2, R48 ;  /* 0x0000000211027825 */ /* 0x004fc800078e0030 */
[----:B-1---5:R-:W-:Y:S05]  /*2c9d0*/  CALL.REL.NOINC `($_ZN7cutlass13device_kernelIN5flash19enable_sm80_to_sm89INS1_16FlashAttnBwdSm80INS1_25CollectiveMainloopBwdSm80ILi2ELi2EN4cute5tupleIJNS5_1CILi128EEES8_NS7_ILi64EEEEEENS_10bfloat16_tEfNS_4arch4Sm80ELb0ELb0ELb1ELb1ELb0ELb0ELb0ELb0ELi2ELi4ELi4ELi4ELb0EEENS1_21CollectiveEpilogueBwdISA_SB_SD_Li256ELb1ELb0ELi2EEENS1_19SingleTileSchedulerILb1ELb0ELb0ELi128EEEEEEEEEvNT_6ParamsE$_ZN4cute8smem_ptrIPN7cutlass10bfloat16_tEECI1NS_12iter_adaptorIS3_S4_EEES3_) ;  /* 0xfffdfad000007944 */ /* 0x022fea0003c3ffff */
[----:B-1----:R-:W2:Y:S01]  /*2c9e0*/  LDL.64 R2, [R1+0x758] ;  /* 0x0007580001027983 */ /* 0x002ea20000100a00 */
[----:B------:R-:W-:Y:S01]  /*2c9f0*/  IMAD.MOV.U32 R59, RZ, RZ, R23 ;  /* 0x000000ffff3b7224 */ /* 0x000fe200078e0017 */
[----:B------:R-:W-:-:S02]  /*2ca00*/  MOV R66, R22 ;  /* 0x0000001600427202 */ /* 0x000fc40000000f00 */
[----:B------:R-:W-:Y:S01]  /*2ca10*/  MOV R6, 0x2ca40 ;  /* 0x0002ca4000067802 */ /* 0x000fe20000000f00 */
[----:B--2---:R1:W-:Y:S04]  /*2ca20*/  STL.64 [R1+0x770], R2 ;  /* 0x0007700201007387 */ /* 0x0043e80000100a00 */
[----:B-1----:R-:W-:Y:S05]  /*2ca30*/  CALL.REL.NOINC `($_ZN7cutlass13device_kernelIN5flash19enable_sm80_to_sm89INS1_16FlashAttnBwdSm80INS1_25CollectiveMainloopBwdSm80ILi2ELi2EN4cute5tupleIJNS5_1CILi128EEES8_NS7_ILi64EEEEEENS_10bfloat16_tEfNS_4arch4Sm80ELb0ELb0ELb1ELb1ELb0ELb0ELb0ELb0ELi2ELi4ELi4ELi4ELb0EEENS1_21CollectiveEpilogueBwdISA_SB_SD_Li256ELb1ELb0ELi2EEENS1_19SingleTileSchedulerILb1ELb0ELb0ELi128EEEEEEEEEvNT_6ParamsE$_ZN4cute3eso3ESOILb0ELb0EJNS_6LayoutINS_5tupleIJNS3_IJNS_1CILi2EEES5_EEES6_NS4_ILi8EEEEEENS3_IJNS3_IJiNS4_ILi512EEEEEENS3_IJiiEEENS4_ILi1024EEEEEEEENS_10ViewEngineINS_8smem_ptrIPN7cutlass10bfloat16_tEEEEEEEC2ERKSE_RKSL_) ;  /* 0xfffdab5000007944 */ /* 0x002fea0003c3ffff */
[----:B-1----:R1:W5:Y:S04]  /*2ca40*/  LDL R5, [R1+0x75c] ;  /* 0x00075c0001057983 */ /* 0x0023680000100800 */
[----:B------:R1:W5:Y:S01]  /*2ca50*/  LDL R3, [R1+0x760] ;  /* 0x0007600001037983 */ /* 0x0003620000100800 */
[----:B------:R-:W-:-:S03]  /*2ca60*/  MOV R4, 0x2ca80 ;  /* 0x0002ca8000047802 */ /* 0x000fc60000000f00 */
[----:B-1---5:R-:W-:Y:S05]  /*2ca70*/  CALL.REL.NOINC `($_ZN7cutlass13device_kernelIN5flash19enable_sm80_to_sm89INS1_16FlashAttnBwdSm80INS1_25CollectiveMainloopBwdSm80ILi2ELi2EN4cute5tupleIJNS5_1CILi128EEES8_NS7_ILi64EEEEEENS_10bfloat16_tEfNS_4arch4Sm80ELb0ELb0ELb1ELb1ELb0ELb0ELb0ELb0ELi2ELi4ELi4ELi4ELb0EEENS1_21CollectiveEpilogueBwdISA_SB_SD_Li256ELb1ELb0ELi2EEENS1_19SingleTileSchedulerILb1ELb0ELb0ELi128EEEEEEEEEvNT_6ParamsE$_ZZN4cute4takeILi1ELi3ENS_5tupleIJNS1_IJiNS_1CILi512EEEEEENS1_IJiiEEENS2_ILi1024EEEEEEEEDaRKT1_ENKUlDpRKT_E_clIJS5_S6_EEEDaSE_) ;  /* 0xfffe117000007944 */ /* 0x022fea0003c3ffff */
[----:B------:R-:W-:Y:S02]  /*2ca80*/  MOV R4, 0x2caa0 ;  /* 0x0002caa000047802 */ /* 0x000fe40000000f00 */
[----:B-1---5:R-:W-:Y:S05]  /*2ca90*/  CALL.REL.NOINC `($_ZN7cutlass13device_kernelIN5flash19enable_sm80_to_sm89INS1_16FlashAttnBwdSm80INS1_25CollectiveMainloopBwdSm80ILi2ELi2EN4cute5tupleIJNS5_1CILi128EEES8_NS7_ILi64EEEEEENS_10bfloat16_tEfNS_4arch4Sm80ELb0ELb0ELb1ELb1ELb0ELb0ELb0ELb0ELi2ELi4ELi4ELi4ELb0EEENS1_21CollectiveEpilogueBwdISA_SB_SD_Li256ELb1ELb0ELi2EEENS1_19SingleTileSchedulerILb1ELb0ELb0ELi128EEEEEEEEEvNT_6ParamsE$_ZZN4cute16flatten_to_tupleINS_5tupleIJNS1_IJiiEEENS_1CILi1024EEEEEEEEDaRKT_ENKUlRKT_E_clIS2_EEDaSB_) ;  /* 0xfffe0c6000007944 */ /* 0x022fea0003c3ffff */
[----:B------:R1:W-:Y:S01]  /*2caa0*/  STL [R14], R2 ;  /* 0x000000020e007387 */ /* 0x0003e20000100800 */
[----:B------:R-:W-:Y:S02]  /*2cab0*/  MOV R59, R56 ;  /* 0x00000038003b7202 */ /* 0x000fe40000000f00 */
[----:B------:R-:W-:Y:S01]  /*2cac0*/  MOV R4, 0x2caf0 ;  /* 0x0002caf000047802 */ /* 0x000fe20000000f00 */
[----:B------:R1:W-:Y:S04]  /*2cad0*/  STL [R14+0x4], R3 ;  /* 0x000004030e007387 */ /* 0x0003e80000100800 */
[----:B-1----:R-:W-:Y:S05]  /*2cae0*/  CALL.REL.NOINC `($_ZN7cutlass13device_kernelIN5flash19enable_sm80_to_sm89INS1_16FlashAttnBwdSm80INS1_25CollectiveMainloopBwdSm80ILi2ELi2EN4cute5tupleIJNS5_1CILi128EEES8_NS7_ILi64EEEEEENS_10bfloat16_tEfNS_4arch4Sm80ELb0ELb0ELb1ELb1ELb0ELb0ELb0ELb0ELi2ELi4ELi4ELi4ELb0EEENS1_21CollectiveEpilogueBwdISA_SB_SD_Li256ELb1ELb0ELi2EEENS1_19SingleTileSchedulerILb1ELb0ELb0ELi128EEEEEEEEEvNT_6ParamsE$_ZZN4cute12filter_tupleINS_5tupleIJNS1_IJiiEEENS_1CILi1024EEEEEEZNS_16flatten_to_tupleIS5_EEDaRKT_EUlRKT_E_EEDaS9_OT0_ENKUlDpSC_E_clIJS2_NS1_IJS4_EEEEEEDaSG_) ;  /* 0xfffdfcd000007944 */ /* 0x002fea0003c3ffff */
        /* <DEDUP_REMOVED lines=25> */
[----:B-1----:R2:W5:Y:S01]  /*2cc80*/  LD.E R3, [R10.64] ;  /* 0x000000040a037980 */ /* 0x002562000c101900 */
[----:B------:R-:W-:-:S03]  /*2cc90*/  MOV R4, 0x2ccb0 ;  /* 0x0002ccb000047802 */ /* 0x000fc60000000f00 */
[----:B--2--5:R-:W-:Y:S05]  /*2cca0*/  CALL.REL.NOINC `($_ZN7cutlass13device_kernelIN5flash19enable_sm80_to_sm89INS1_16FlashAttnBwdSm80INS1_25CollectiveMainloopBwdSm80ILi2ELi2EN4cute5tupleIJNS5_1CILi128EEES8_NS7_ILi64EEEEEENS_10bfloat16_tEfNS_4arch4Sm80ELb0ELb0ELb1ELb1ELb0ELb0ELb0ELb0ELi2ELi4ELi4ELi4ELb0EEENS1_21CollectiveEpilogueBwdISA_SB_SD_Li256ELb1ELb0ELi2EEENS1_19SingleTileSchedulerILb1ELb0ELb0ELi128EEEEEEEEEvNT_6ParamsE$_ZZN4cute5sliceINS_5tupleIJNS_10UnderscoreES2_S2_iEEENS1_IJNS1_IJNS_1CILi1EEENS4_ILi0EEEEEEiNS4_ILi1024EEENS4_ILi8192EEEEEEEEDaRKT_RKT0_ENKUlRKT_RKT0_E_clIS2_iEEDaSJ_SM_) ;  /* 0xfffe110000007944 */ /* 0x024fea0003c3ffff */
[----:B------:R-:W-:Y:S02]  /*2ccb0*/  MOV R4, 0x2ccd0 ;  /* 0x0002ccd000047802 */ /* 0x000fe40000000f00 */
[----:B-1---5:R-:W-:Y:S05]  /*2ccc0*/  CALL.REL.NOINC `($_ZN7cutlass13device_kernelIN5flash19enable_sm80_to_sm89INS1_16FlashAttnBwdSm80INS1_25CollectiveMainloopBwdSm80ILi2ELi2EN4cute5tupleIJNS5_1CILi128EEES8_NS7_ILi64EEEEEENS_10bfloat16_tEfNS_4arch4Sm80ELb0ELb0ELb1ELb1ELb0ELb0ELb0ELb0ELi2ELi4ELi4ELi4ELb0EEENS1_21CollectiveEpilogueBwdISA_SB_SD_Li256ELb1ELb0ELi2EEENS1_19SingleTileSchedulerILb1ELb0ELb0ELi128EEEEEEEEEvNT_6ParamsE$_ZZN4cute12filter_tupleINS_5tupleIJNS_10UnderscoreES2_S2_iEEENS1_IJNS1_IJNS_1CILi1EEENS4_ILi0EEEEEEiNS4_ILi1024EEENS4_ILi8192EEEEEEZNS_5sliceIS3_SA_EEDaRKT_RKT0_EUlRKT_RKT0_E_EEDaSE_SH_OT1_ENKUlDpSK_E_clIJNS1_IJS7_EEENS1_IJiEEENS1_IJS8_EEENS1_IJEEEEEEDaSR_) ;  /* 0xfffdfd4000007944 */ /* 0x022fea0003c3ffff */
[----:B------:R-:W-:Y:S02]  /*2ccd0*/  MOV R4, 0x2ccf0 ;  /* 0x0002ccf000047802 */ /* 0x000fe40000000f00 */
[----:B-1---5:R-:W-:Y:S05]  /*2cce0*/  CALL.REL.NOINC `($_ZN7cutlass13device_kernelIN5flash19enable_sm80_to_sm89INS1_16FlashAttnBwdSm80INS1_25CollectiveMainloopBwdSm80ILi2ELi2EN4cute5tupleIJNS5_1CILi128EEES8_NS7_ILi64EEEEEENS_10bfloat16_tEfNS_4arch4Sm80ELb0ELb0ELb1ELb1ELb0ELb0ELb0ELb0ELi2ELi4ELi4ELi4ELb0EEENS1_21CollectiveEpilogueBwdISA_SB_SD_Li256ELb1ELb0ELi2EEENS1_19SingleTileSchedulerILb1ELb0ELb0ELi128EEEEEEEEEvNT_6ParamsE$_ZN4cute5tupleIJNS0_IJNS0_IJNS_1CILi8EEENS1_ILi1EEEEEENS1_ILi2EEES2_EEENS0_IJNS0_IJS3_NS1_ILi0EEEEEEiNS1_ILi1024EEEEEEEEC2ERKS6_RKSA_) ;  /* 0xfffdf07000007944 */ /* 0x022fea0003c3ffff */
[----:B------:R1:W5:Y:S01]  /*2ccf0*/  LDL R2, [R1+0x758] ;  /* 0x0007580001027983 */ /* 0x0003620000100800 */
[----:B------:R-:W-:Y:S02]  /*2cd00*/  SHF.L.U32 R6, R5, 0xd, RZ ;  /* 0x0000000d05067819 */ /* 0x000fe400000006ff */
[----:B------:R-:W-:-:S03]  /*2cd10*/  MOV R4, 0x2cd40 ;  /* 0x0002cd4000047802 */ /* 0x000fc60000000f00 */
[----:B------:R1:W-:Y:S04]  /*2cd20*/  STL [R1+0x11e0], R6 ;  /* 0x0011e00601007387 */ /* 0x0003e80000100800 */
[----:B-1---5:R-:W-:Y:S05]  /*2cd30*/  CALL.REL.NOINC `($_ZN7cutlass13device_kernelIN5flash19enable_sm80_to_sm89INS1_16FlashAttnBwdSm80INS1_25CollectiveMainloopBwdSm80ILi2ELi2EN4cute5tupleIJNS5_1CILi128EEES8_NS7_ILi64EEEEEENS_10bfloat16_tEfNS_4arch4Sm80ELb0ELb0ELb1ELb1ELb0ELb0ELb0ELb0ELi2ELi4ELi4ELi4ELb0EEENS1_21CollectiveEpilogueBwdISA_SB_SD_Li256ELb1ELb0ELi2EEENS1_19SingleTileSchedulerILb1ELb0ELb0ELi128EEEEEEEEEvNT_6ParamsE$_ZN4cute3eso3ESOILb0ELb0EJNS_6LayoutINS_5tupleIJNS3_IJNS_1CILi8EEENS4_ILi1EEEEEENS4_ILi2EEES5_EEENS3_IJNS3_IJS6_NS4_ILi0EEEEEEiNS4_ILi1024EEEEEEEEiEEC2ERKSE_RKi) ;  /* 0xfffdae9000007944 */ /* 0x022fea0003c3ffff */
[----:B------:R-:W-:Y:S01]  /*2cd40*/  ULDC.64 UR4, c[0x0][0x118] ;  /* 0x0000460000047ab9 */ /* 0x000fe20000000a00 */
[----:B-1----:R-:W2:Y:S04]  /*2cd50*/  LDL.64 R4, [R1+0x758] ;  /* 0x0007580001047983 */ /* 0x002ea80000100a00 */
[----:B------:R-:W2:Y:S01]  /*2cd60*/  LD.E.64 R2, [R10.64+0x8] ;  /* 0x000008040a027980 */ /* 0x000ea2000c101b00 */
[----:B------:R-:W-:Y:S02]  /*2cd70*/  MOV R9, R23 ;  /* 0x0000001700097202 */ /* 0x000fe40000000f00 */
[----:B------:R-:W-:Y:S01]  /*2cd80*/  MOV R8, 0x2cdb0 ;  /* 0x0002cdb000087802 */ /* 0x000fe20000000f00 */
[----:B--2---:R-:W-:-:S04]  /*2cd90*/  IMAD.WIDE R2, R5, 0x2, R2 ;  /* 0x0000000205027825 */ /* 0x004fc800078e0202 */
[----:B------:R-:W-:Y:S05]  /*2cda0*/  CALL.REL.NOINC `($_ZN7cutlass13device_kernelIN5flash19enable_sm80_to_sm89INS1_16FlashAttnBwdSm80INS1_25CollectiveMainloopBwdSm80ILi2ELi2EN4cute5tupleIJNS5_1CILi128EEES8_NS7_ILi64EEEEEENS_10bfloat16_tEfNS_4arch4Sm80ELb0ELb0ELb1ELb1ELb0ELb0ELb0ELb0ELi2ELi4ELi4ELi4ELb0EEENS1_21CollectiveEpilogueBwdISA_SB_SD_Li256ELb1ELb0ELi2EEENS1_19SingleTileSchedulerILb1ELb0ELb0ELi128EEEEEEEEEvNT_6ParamsE$_ZN4cute8smem_ptrIPN7cutlass10bfloat16_tEECI1NS_12iter_adaptorIS3_S4_EEES3_) ;  /* 0xfffdf70000007944 */ /* 0x000fea0003c3ffff */
[----:B-1----:R-:W2:Y:S01]  /*2cdb0*/  LDL.64 R2, [R1+0x758] ;  /* 0x0007580001027983 */ /* 0x002ea20000100a00 */
[----:B------:R-:W-:-:S02]  /*2cdc0*/  MOV R6, R4 ;  /* 0x0000000400067202 */ /* 0x000fc40000000f00 */
[----:B------:R-:W-:Y:S01]  /*2cdd0*/  MOV R4, 0x2ce00 ;  /* 0x0002ce0000047802 */ /* 0x000fe20000000f00 */
[----:B--2---:R1:W-:Y:S04]  /*2cde0*/  STL.64 [R1+0x770], R2 ;  /* 0x0007700201007387 */ /* 0x0043e80000100a00 */
[----:B-1----:R-:W-:Y:S05]  /*2cdf0*/  CALL.REL.NOINC `($_ZN7cutlass13device_kernelIN5flash19enable_sm80_to_sm89INS1_16FlashAttnBwdSm80INS1_25CollectiveMainloopBwdSm80ILi2ELi2EN4cute5tupleIJNS5_1CILi128EEES8_NS7_ILi64EEEEEENS_10bfloat16_tEfNS_4arch4Sm80ELb0ELb0ELb1ELb1ELb0ELb0ELb0ELb0ELi2ELi4ELi4ELi4ELb0EEENS1_21CollectiveEpilogueBwdISA_SB_SD_Li256ELb1ELb0ELi2EEENS1_19SingleTileSchedulerILb1ELb0ELb0ELi128EEEEEEEEEvNT_6ParamsE$_ZN4cute3eso3ESOILb0ELb0EJNS_6LayoutINS_5tupleIJNS3_IJNS_1CILi8EEENS4_ILi1EEEEEENS4_ILi2EEES5_EEENS3_IJNS3_IJS6_NS4_ILi0EEEEEEiNS4_ILi1024EEEEEEEENS_10ViewEngineINS_8smem_ptrIPN7cutlass10bfloat16_tEEEEEEEC2ERKSE_RKSL_) ;  /* 0xfffdad6000007944 */ /* 0x002fea0003c3ffff */
[----:B-1----:R-:W2:Y:S01]  /*2ce00*/  LDL.64 R2, [R24+0xe0] ;  /* 0x0000e00018027983 */ /* 0x002ea20000100a00 */
[----:B------:R-:W-:-:S03]  /*2ce10*/  ULDC.64 UR4, c[0x0][0x118] ;  /* 0x0000460000047ab9 */ /* 0x000fc60000000a00 */
[----:B------:R1:W5:Y:S04]  /*2ce20*/  LDL R41, [R1+0x758] ;  /* 0x0007580001297983 */ /* 0x0003680000100800 */
[----:B------:R1:W5:Y:S04]  /*2ce30*/  LDL.64 R54, [R1+0x760] ;  /* 0x0007600001367983 */ /* 0x0003680000100a00 */
[----:B------:R1:W5:Y:S04]  /*2ce40*/  LDL.64 R10, [R24+0xc8] ;  /* 0x0000c800180a7983 */ /* 0x0003680000100a00 */
[----:B--2---:R-:W5:Y:S01]  /*2ce50*/  LD.E.64 R2, [R2.64] ;  /* 0x0000000402027980 */ /* 0x004f62000c101b00 */
[----:B------:R-:W-:-:S03]  /*2ce60*/  MOV R6, 0x2ce80 ;  /* 0x0002ce8000067802 */ /* 0x000fc60000000f00 */
[----:B-1---5:R-:W-:Y:S05]  /*2ce70*/  CALL.REL.NOINC `($_ZN7cutlass13device_kernelIN5flash19enable_sm80_to_sm89INS1_16FlashAttnBwdSm80INS1_25CollectiveMainloopBwdSm80ILi2ELi2EN4cute5tupleIJNS5_1CILi128EEES8_NS7_ILi64EEEEEENS_10bfloat16_tEfNS_4arch4Sm80ELb0ELb0ELb1ELb1ELb0ELb0ELb0ELb0ELi2ELi4ELi4ELi4ELb0EEENS1_21CollectiveEpilogueBwdISA_SB_SD_Li256ELb1ELb0ELi2EEENS1_19SingleTileSchedulerILb1ELb0ELb0ELi128EEEEEEEEEvNT_6ParamsE$_ZN4cute3eso3ESOILb1ELb0EJNS_14ComposedLayoutINS_7SwizzleILi3ELi3ELi3EEENS_1CILi0EEENS_6LayoutINS_5tupleIJNS8_IJNS8_IJNS5_ILi4EEENS5_ILi8EEEEEENS8_IJS9_NS5_ILi1EEEEEEEEENS8_IJNS8_IJNS5_ILi2EEESF_SF_EEENS8_IJSF_SA_EEEEEEEEENS8_IJNS8_IJNS8_IJNS5_ILi128EEESC_EEENS8_IJNS5_ILi16EEES6_EEEEEENS8_IJNS8_IJNS5_ILi64EEESA_NS5_ILi512EEEEEENS8_IJNS5_ILi8192EEENS5_ILi1024EEEEEEEEEEEEEEEENS_10ViewEngineINS_8smem_ptrIPN7cutlass10bfloat16_tEEEEEEEC2ERKSY_RKS15_) ;  /* 0xfffdbbf000007944 */ /* 0x022fea0003c3ffff */
        /* <DEDUP_REMOVED lines=29> */
[----:B-12--5:R-:W-:Y:S05]  /*2d050*/  CALL.REL.NOINC `($_ZN7cutlass13device_kernelIN5flash19enable_sm80_to_sm89INS1_16FlashAttnBwdSm80INS1_25CollectiveMainloopBwdSm80ILi2ELi2EN4cute5tupleIJNS5_1CILi128EEES8_NS7_ILi64EEEEEENS_10bfloat16_tEfNS_4arch4Sm80ELb0ELb0ELb1ELb1ELb0ELb0ELb0ELb0ELi2ELi4ELi4ELi4ELb0EEENS1_21CollectiveEpilogueBwdISA_SB_SD_Li256ELb1ELb0ELi2EEENS1_19SingleTileSchedulerILb1ELb0ELb0ELi128EEEEEEEEEvNT_6ParamsE$_ZZN4cute7idx2crdINS_5tupleIJiiNS_1CILi0EEEEEENS1_IJNS1_IJNS2_ILi4EEENS2_ILi8EEEEEES5_NS2_ILi1EEEEEEEEDaRKT_RKT0_ENKUlRKT_RKT0_E_clIiS7_EEDaSI_SL_) ;  /* 0xfffe38b000007944 */ /* 0x026fea0003c3ffff */
[----:B------:R-:W-:Y:S02]  /*2d060*/  MOV R2, 0x2d080 ;  /* 0x0002d08000027802 */ /* 0x000fe40000000f00 */
[----:B-1----:R-:W-:Y:S05]  /*2d070*/  CALL.REL.NOINC `($_ZN7cutlass13device_kernelIN5flash19enable_sm80_to_sm89INS1_16FlashAttnBwdSm80INS1_25CollectiveMainloopBwdSm80ILi2ELi2EN4cute5tupleIJNS5_1CILi128EEES8_NS7_ILi64EEEEEENS_10bfloat16_tEfNS_4arch4Sm80ELb0ELb0ELb1ELb1ELb0ELb0ELb0ELb0ELi2ELi4ELi4ELi4ELb0EEENS1_21CollectiveEpilogueBwdISA_SB_SD_Li256ELb1ELb0ELi2EEENS1_19SingleTileSchedulerILb1ELb0ELb0ELi128EEEEEEEEEvNT_6ParamsE$_ZZN4cute7idx2crdINS_5tupleIJiiNS_1CILi0EEEEEENS1_IJNS1_IJNS2_ILi4EEENS2_ILi8EEEEEES5_NS2_ILi1EEEEEEEEDaRKT_RKT0_ENKUlRKT_RKT0_E_clIiS5_EEDaSI_SL_) ;  /* 0xfffe386000007944 */ /* 0x002fea0003c3ffff */
[----:B------:R1:W-:Y:S01]  /*2d080*/  STL [R14], R6 ;  /* 0x000000060e007387 */ /* 0x0003e20000100800 */
[----:B------:R-:W-:Y:S02]  /*2d090*/  MOV R2, R56 ;  /* 0x0000003800027202 */ /* 0x000fe40000000f00 */
[----:B------:R-:W-:-:S02]  /*2d0a0*/  MOV R70, 0x2d0c0 ;  /* 0x0002d0c000467802 */ /* 0x000fc40000000f00 */
[----:B-1----:R-:W-:Y:S05]  /*2d0b0*/  CALL.REL.NOINC `($_ZN7cutlass13device_kernelIN5flash19enable_sm80_to_sm89INS1_16FlashAttnBwdSm80INS1_25CollectiveMainloopBwdSm80ILi2ELi2EN4cute5tupleIJNS5_1CILi128EEES8_NS7_ILi64EEEEEENS_10bfloat16_tEfNS_4arch4Sm80ELb0ELb0ELb1ELb1ELb0ELb0ELb0ELb0ELi2ELi4ELi4ELi4ELb0EEENS1_21CollectiveEpilogueBwdISA_SB_SD_Li256ELb1ELb0ELi2EEENS1_19SingleTileSchedulerILb1ELb0ELb0ELi128EEEEEEEEEvNT_6ParamsE$_ZZN4cute9transformINS_5tupleIJiiNS_1CILi0EEEEEENS1_IJNS1_IJNS2_ILi4EEENS2_ILi8EEEEEES5_NS2_ILi1EEEEEEZNS_7idx2crdIS4_S9_EEDaRKT_RKT0_EUlRKT_RKT0_E_EEDaSD_SG_OT1_ENKUlDpSJ_E_clIJNS1_IJiiEEEiS3_EEEDaSQ_) ;  /* 0xfffe3fc000007944 */ /* 0x002fea0003c3ffff */
[----:B------:R-:W-:Y:S02]  /*2d0c0*/  MOV R6, 0x2d0e0 ;  /* 0x0002d0e000067802 */ /* 0x000fe40000000f00 */
[----:B--2--5:R-:W-:Y:S05]  /*2d0d0*/  CALL.REL.NOINC `($_ZN7cutlass13device_kernelIN5flash19enable_sm80_to_sm89INS1_16FlashAttnBwdSm80INS1_25CollectiveMainloopBwdSm80ILi2ELi2EN4cute5tupleIJNS5_1CILi128EEES8_NS7_ILi64EEEEEENS_10bfloat16_tEfNS_4arch4Sm80ELb0ELb0ELb1ELb1ELb0ELb0ELb0ELb0ELi2ELi4ELi4ELi4ELb0EEENS1_21CollectiveEpilogueBwdISA_SB_SD_Li256ELb1ELb0ELi2EEENS1_19SingleTileSchedulerILb1ELb0ELb0ELi128EEEEEEEEEvNT_6ParamsE$_ZZN4cute13to_mixed_bitsINS_5tupleIJNS1_IJNS_1CILi4EEENS2_ILi8EEEEEES3_NS2_ILi1EEEEEENS1_IJNS1_IJNS2_ILi128EEENS2_ILi0EEEEEENS2_ILi16EEES9_EEENS1_IJNS1_IJiiEEEiS9_EEEEEDaRKT_RKT0_RKT1_ENKUlRKT_RKT0_RKT1_E_clIS5_SA_SD_EEDaSQ_ST_SW_) ;  /* 0xfffe02e000007944 */ /* 0x024fea0003c3ffff */
[----:B------:R-:W-:Y:S02]  /*2d0e0*/  MOV R6, 0x2d100 ;  /* 0x0002d10000067802 */ /* 0x000fe40000000f00 */
[----:B------:R-:W-:Y:S05]  /*2d0f0*/  CALL.REL.NOINC `($_ZN7cutlass13device_kernelIN5flash19enable_sm80_to_sm89INS1_16FlashAttnBwdSm80INS1_25CollectiveMainloopBwdSm80ILi2ELi2EN4cute5tupleIJNS5_1CILi128EEES8_NS7_ILi64EEEEEENS_10bfloat16_tEfNS_4arch4Sm80ELb0ELb0ELb1ELb1ELb0ELb0ELb0ELb0ELi2ELi4ELi4ELi4ELb0EEENS1_21CollectiveEpilogueBwdISA_SB_SD_Li256ELb1ELb0ELi2EEENS1_19SingleTileSchedulerILb1ELb0ELb0ELi128EEEEEEEEEvNT_6ParamsE$_ZZN4cute13to_mixed_bitsINS_5tupleIJNS1_IJNS_1CILi4EEENS2_ILi8EEEEEES3_NS2_ILi1EEEEEENS1_IJNS1_IJNS2_ILi128EEENS2_ILi0EEEEEENS2_ILi16EEES9_EEENS1_IJNS1_IJiiEEEiS9_EEEEEDaRKT_RKT0_RKT1_ENKUlRKT_RKT0_RKT1_E_clIS3_SB_iEEDaSQ_ST_SW_) ;  /* 0xfffe027000007944 */ /* 0x000fea0003c3ffff */
[----:B------:R-:W-:Y:S02]  /*2d100*/  MOV R5, R2 ;  /* 0x0000000200057202 */ /* 0x000fe40000000f00 */
[----:B------:R-:W-:-:S02]  /*2d110*/  MOV R2, 0x2d130 ;  /* 0x0002d13000027802 */ /* 0x000fc40000000f00 */
[----:B------:R-:W-:Y:S05]  /*2d120*/  CALL.REL.NOINC `($_ZN7cutlass13device_kernelIN5flash19enable_sm80_to_sm89INS1_16FlashAttnBwdSm80INS1_25CollectiveMainloopBwdSm80ILi2ELi2EN4cute5tupleIJNS5_1CILi128EEES8_NS7_ILi64EEEEEENS_10bfloat16_tEfNS_4arch4Sm80ELb0ELb0ELb1ELb1ELb0ELb0ELb0ELb0ELi2ELi4ELi4ELi4ELb0EEENS1_21CollectiveEpilogueBwdISA_SB_SD_Li256ELb1ELb0ELi2EEENS1_19SingleTileSchedulerILb1ELb0ELb0ELi128EEEEEEEEEvNT_6ParamsE$_ZZN4cute13to_mixed_bitsINS_5tupleIJNS1_IJNS_1CILi4EEENS2_ILi8EEEEEES3_NS2_ILi1EEEEEENS1_IJNS1_IJNS2_ILi128EEENS2_ILi0EEEEEENS2_ILi16EEES9_EEENS1_IJNS1_IJiiEEEiS9_EEEEEDaRKT_RKT0_RKT1_ENKUlDpRKT_E_clIJNS_9MixedBitsILj0ELj384EEENSU_ILj0ELj48EEENS2_ILj0EEEEEEDaSR_) ;  /* 0xfffe01f000007944 */ /* 0x000fea0003c3ffff */
[----:B------:R-:W-:Y:S02]  /*2d130*/  SHF.R.S32.HI R5, RZ, 0x1f, R4 ;  /* 0x0000001fff057819 */ /* 0x000fe40000011404 */
[----:B------:R-:W-:-:S02]  /*2d140*/  LOP3.LUT R3, R3, 0x1b0, RZ, 0xc0, !PT ;  /* 0x000001b003037812 */ /* 0x000fc400078ec0ff */
[----:B------:R-:W-:Y:S02]  /*2d150*/  LEA.HI R5, R5, R4, RZ, 0x2 ;  /* 0x0000000405057211 */ /* 0x000fe400078f10ff */
[----:B------:R-:W-:Y:S02]  /*2d160*/  MOV R4, 0x2d1a0 ;  /* 0x0002d1a000047802 */ /* 0x000fe40000000f00 */
[----:B------:R-:W-:-:S05]  /*2d170*/  SHF.R.S32.HI R2, RZ, 0x2, R5 ;  /* 0x00000002ff027819 */ /* 0x000fca0000011405 */
[----:B------:R1:W-:Y:S02]  /*2d180*/  STL [R1+0x77c], R2 ;  /* 0x00077c0201007387 */ /* 0x0003e40000100800 */
[----:B-1----:R-:W-:Y:S05]  /*2d190*/  CALL.REL.NOINC `($_ZN7cutlass13device_kernelIN5flash19enable_sm80_to_sm89INS1_16FlashAttnBwdSm80INS1_25CollectiveMainloopBwdSm80ILi2ELi2EN4cute5tupleIJNS5_1CILi128EEES8_NS7_ILi64EEEEEENS_10bfloat16_tEfNS_4arch4Sm80ELb0ELb0ELb1ELb1ELb0ELb0ELb0ELb0ELi2ELi4ELi4ELi4ELb0EEENS1_21CollectiveEpilogueBwdISA_SB_SD_Li256ELb1ELb0ELi2EEENS1_19SingleTileSchedulerILb1ELb0ELb0ELi128EEEEEEEEEvNT_6ParamsE$_ZN4cute5tupleIJNS_7SwizzleILi3ELi3ELi3EEENS_9MixedBitsILj0ELj432EEENS_6LayoutINS0_IJNS0_IJNS_1CILi2EEES7_S7_EEES7_NS6_ILi8EEEEEENS0_IJNS0_IJNS6_ILi64EEES9_NS6_ILi512EEEEEENS6_ILi8192EEENS6_ILi1024EEEEEEEEEEC2ERKS2_RKS4_RKSH_) ;  /* 0xfffdf0f000007944 */ /* 0x002fea0003c3ffff */
[----:B-1----:R1:W5:Y:S01]  /*2d1a0*/  LDL R2, [R1+0x758] ;  /* 0x0007580001027983 */ /* 0x0023620000100800 */
[----:B------:R-:W-:-:S03]  /*2d1b0*/  MOV R4, 0x2d1d0 ;  /* 0x0002d1d000047802 */ /* 0x000fc60000000f00 */
[----:B-1---5:R-:W-:Y:S05]  /*2d1c0*/  CALL.REL.NOINC `($_ZN7cutlass13device_kernelIN5flash19enable_sm80_to_sm89INS1_16FlashAttnBwdSm80INS1_25CollectiveMainloopBwdSm80ILi2ELi2EN4cute5tupleIJNS5_1CILi128EEES8_NS7_ILi64EEEEEENS_10bfloat16_tEfNS_4arch4Sm80ELb0ELb0ELb1ELb1ELb0ELb0ELb0ELb0ELi2ELi4ELi4ELi4ELb0EEENS1_21CollectiveEpilogueBwdISA_SB_SD_Li256ELb1ELb0ELi2EEENS1_19SingleTileSchedulerILb1ELb0ELb0ELi128EEEEEEEEEvNT_6ParamsE$_ZN4cute3eso3ESOILb0ELb0EJNS_14ComposedLayoutINS_7SwizzleILi3ELi3ELi3EEENS_9MixedBitsILj0ELj432EEENS_6LayoutINS_5tupleIJNS8_IJNS_1CILi2EEESA_SA_EEESA_NS9_ILi8EEEEEENS8_IJNS8_IJNS9_ILi64EEESC_NS9_ILi512EEEEEENS9_ILi8192EEENS9_ILi1024EEEEEEEEEEiEEC2ERKSL_RKi) ;  /* 0xfffd9de000007944 */ /* 0x022fea0003c3ffff */
[----:B-1----:R-:W2:Y:S01]  /*2d1d0*/  LDL.64 R4, [R1+0x758] ;  /* 0x0007580001047983 */ /* 0x002ea20000100a00 */
[----:B------:R-:W-:Y:S02]  /*2d1e0*/  MOV R9, R23 ;  /* 0x0000001700097202 */ /* 0x000fe40000000f00 */
[----:B------:R-:W-:Y:S01]  /*2d1f0*/  MOV R8, 0x2d220 ;  /* 0x0002d22000087802 */ /* 0x000fe20000000f00 */
[----:B--2---:R-:W-:-:S04]  /*2d200*/  IMAD.WIDE R2, R5, 0x2, R16 ;  /* 0x0000000205027825 */ /* 0x004fc800078e0210 */
[----:B------:R-:W-:Y:S05]  /*2d210*/  CALL.REL.NOINC `($_ZN7cutlass13device_kernelIN5flash19enable_sm80_to_sm89INS1_16FlashAttnBwdSm80INS1_25CollectiveMainloopBwdSm80ILi2ELi2EN4cute5tupleIJNS5_1CILi128EEES8_NS7_ILi64EEEEEENS_10bfloat16_tEfNS_4arch4Sm80ELb0ELb0ELb1ELb1ELb0ELb0ELb0ELb0ELi2ELi4ELi4ELi4ELb0EEENS1_21CollectiveEpilogueBwdISA_SB_SD_Li256ELb1ELb0ELi2EEENS1_19SingleTileSchedulerILb1ELb0ELb0ELi128EEEEEEEEEvNT_6ParamsE$_ZN4cute8smem_ptrIPN7cutlass10bfloat16_tEECI1NS_12iter_adaptorIS3_S4_EEES3_) ;  /* 0xfffdf29000007944 */ /* 0x000fea0003c3ffff */
[----:B-1----:R-:W2:Y:S01]  /*2d220*/  LDL.64 R2, [R1+0x758] ;  /* 0x0007580001027983 */ /* 0x002ea20000100a00 */
[----:B------:R-:W-:Y:S02]  /*2d230*/  MOV R6, R4 ;  /* 0x0000000400067202 */ /* 0x000fe40000000f00 */
[----:B------:R-:W-:Y:S01]  /*2d240*/  MOV R4, 0x2d270 ;  /* 0x0002d27000047802 */ /* 0x000fe20000000f00 */
[----:B--2---:R1:W-:Y:S04]  /*2d250*/  STL.64 [R1+0x770], R2 ;  /* 0x0007700201007387 */ /* 0x0043e80000100a00 */
[----:B-1----:R-:W-:Y:S05]  /*2d260*/  CALL.REL.NOINC `($_ZN7cutlass13device_kernelIN5flash19enable_sm80_to_sm89INS1_16FlashAttnBwdSm80INS1_25CollectiveMainloopBwdSm80ILi2ELi2EN4cute5tupleIJNS5_1CILi128EEES8_NS7_ILi64EEEEEENS_10bfloat16_tEfNS_4arch4Sm80ELb0ELb0ELb1ELb1ELb0ELb0ELb0ELb0ELi2ELi4ELi4ELi4ELb0EEENS1_21CollectiveEpilogueBwdISA_SB_SD_Li256ELb1ELb0ELi2EEENS1_19SingleTileSchedulerILb1ELb0ELb0ELi128EEEEEEEEEvNT_6ParamsE$_ZN4cute3eso3ESOILb0ELb0EJNS_14ComposedLayoutINS_7SwizzleILi3ELi3ELi3EEENS_9MixedBitsILj0ELj432EEENS_6LayoutINS_5tupleIJNS8_IJNS_1CILi2EEESA_SA_EEESA_NS9_ILi8EEEEEENS8_IJNS8_IJNS9_ILi64EEESC_NS9_ILi512EEEEEENS9_ILi8192EEENS9_ILi1024EEEEEEEEEENS_10ViewEngineINS_8smem_ptrIPN7cutlass10bfloat16_tEEEEEEEC2ERKSL_RKSS_) ;  /* 0xfffd9cd000007944 */ /* 0x002fea0003c3ffff */
        /* <DEDUP_REMOVED lines=23> */
[----:B--2--5:R-:W-:Y:S05]  /*2d3e0*/  CALL.REL.NOINC `($_ZN7cutlass13device_kernelIN5flash19enable_sm80_to_sm89INS1_16FlashAttnBwdSm80INS1_25CollectiveMainloopBwdSm80ILi2ELi2EN4cute5tupleIJNS5_1CILi128EEES8_NS7_ILi64EEEEEENS_10bfloat16_tEfNS_4arch4Sm80ELb0ELb0ELb1ELb1ELb0ELb0ELb0ELb0ELi2ELi4ELi4ELi4ELb0EEENS1_21CollectiveEpilogueBwdISA_SB_SD_Li256ELb1ELb0ELi2EEENS1_19SingleTileSchedulerILb1ELb0ELb0ELi128EEEEEEEEEvNT_6ParamsE$_ZN4cute3eso3ESOILb1ELb0EJNS_6LayoutINS_5tupleIJNS3_IJNS_1CILi8EEENS4_ILi1EEEEEENS4_ILi2EEES5_EEENS3_IJNS3_IJS6_NS4_ILi0EEEEEENS4_ILi64EEES5_EEEEENS_10ViewEngineIPN7cutlass10bfloat16_tEEEEEC2ERKSE_RKSJ_) ;  /* 0xfffde2e000007944 */ /* 0x024fea0003c3ffff */
[----:B------:R2:W5:Y:S01]  /*2d3f0*/  LDL.64 R50, [R1+0x758] ;  /* 0x0007580001327983 */ /* 0x0005620000100a00 */
[----:B-1----:R-:W-:Y:S01]  /*2d400*/  IMAD.MOV.U32 R6, RZ, RZ, R46 ;  /* 0x000000ffff067224 */ /* 0x002fe200078e002e */
[----:B------:R-:W-:Y:S01]  /*2d410*/  MOV R3, R47 ;  /* 0x0000002f00037202 */ /* 0x000fe20000000f00 */
[----:B------:R-:W-:Y:S01]  /*2d420*/  IMAD.MOV.U32 R66, RZ, RZ, R23 ;  /* 0x000000ffff427224 */ /* 0x000fe200078e0017 */
[----:B------:R-:W-:Y:S02]  /*2d430*/  MOV R4, 0x2d450 ;  /* 0x0002d45000047802 */ /* 0x000fe40000000f00 */
[----:B--2--5:R-:W-:Y:S05]  /*2d440*/  CALL.REL.NOINC `($_ZN7cutlass13device_kernelIN5flash19enable_sm80_to_sm89INS1_16FlashAttnBwdSm80INS1_25CollectiveMainloopBwdSm80ILi2ELi2EN4cute5tupleIJNS5_1CILi128EEES8_NS7_ILi64EEEEEENS_10bfloat16_tEfNS_4arch4Sm80ELb0ELb0ELb1ELb1ELb0ELb0ELb0ELb0ELi2ELi4ELi4ELi4ELb0EEENS1_21CollectiveEpilogueBwdISA_SB_SD_Li256ELb1ELb0ELi2EEENS1_19SingleTileSchedulerILb1ELb0ELb0ELi128EEEEEEEEEvNT_6ParamsE$_ZN4cute3eso3ESOILb1ELb0EJNS_6LayoutINS_5tupleIJNS3_IJNS3_IJNS_1CILi4EEENS4_ILi2EEEEEENS4_ILi1EEEEEES6_NS4_ILi8EEEEEENS3_IJNS3_IJNS3_IJS8_NS4_ILi32EEEEEENS4_ILi0EEEEEENS4_ILi64EEES5_EEEEENS_10ViewEngineIPN7cutlass10bfloat16_tEEEEEC2ERKSI_RKSN_) ;  /* 0xfffdceb000007944 */ /* 0x024fea0003c3ffff */
[----:B------:R-:W-:Y:S01]  /*2d450*/  ULDC.64 UR4, c[0x0][0x118] ;  /* 0x0000460000047ab9 */ /* 0x000fe20000000a00 */
[----:B------:R2:W5:Y:S04]  /*2d460*/  LDL.64 R48, [R1+0x758] ;  /* 0x0007580001307983 */ /* 0x0005680000100a00 */
[----:B-1----:R2:W5:Y:S01]  /*2d470*/  LD.E.64 R2, [R52.64] ;  /* 0x0000000434027980 */ /* 0x002562000c101b00 */
[----:B------:R-:W-:-:S02]  /*2d480*/  MOV R9, R23 ;  /* 0x0000001700097202 */ /* 0x000fc40000000f00 */
[----:B------:R-:W-:Y:S02]  /*2d490*/  MOV R8, 0x2d4b0 ;  /* 0x0002d4b000087802 */ /* 0x000fe40000000f00 */
[----:B--2--5:R-:W-:Y:S05]  /*2d4a0*/  CALL.REL.NOINC `($_ZN7cutlass13device_kernelIN5flash19enable_sm80_to_sm89INS1_16FlashAttnBwdSm80INS1_25CollectiveMainloopBwdSm80ILi2ELi2EN4cute5tupleIJNS5_1CILi128EEES8_NS7_ILi64EEEEEENS_10bfloat16_tEfNS_4arch4Sm80ELb0ELb0ELb1ELb1ELb0ELb0ELb0ELb0ELi2ELi4ELi4ELi4ELb0EEENS1_21CollectiveEpilogueBwdISA_SB_SD_Li256ELb1ELb0ELi2EEENS1_19SingleTileSchedulerILb1ELb0ELb0ELi128EEEEEEEEEvNT_6ParamsE$_ZN4cute8smem_ptrIPN7cutlass10bfloat16_tEECI1NS_12iter_adaptorIS3_S4_EEES3_) ;  /* 0xfffdf00000007944 */ /* 0x024fea0003c3ffff */
[----:B-1----:R1:W5:Y:S01]  /*2d4b0*/  LDL.64 R2, [R1+0x758] ;  /* 0x0007580001027983 */ /* 0x0023620000100a00 */
[----:B------:R-:W-:-:S03]  /*2d4c0*/  MOV R6, 0x2d4e0 ;  /* 0x0002d4e000067802 */ /* 0x000fc60000000f00 */
[----:B-1---5:R-:W-:Y:S05]  /*2d4d0*/  CALL.REL.NOINC `($_ZN7cutlass13device_kernelIN5flash19enable_sm80_to_sm89INS1_16FlashAttnBwdSm80INS1_25CollectiveMainloopBwdSm80ILi2ELi2EN4cute5tupleIJNS5_1CILi128EEES8_NS7_ILi64EEEEEENS_10bfloat16_tEfNS_4arch4Sm80ELb0ELb0ELb1ELb1ELb0ELb0ELb0ELb0ELi2ELi4ELi4ELi4ELb0EEENS1_21CollectiveEpilogueBwdISA_SB_SD_Li256ELb1ELb0ELi2EEENS1_19SingleTileSchedulerILb1ELb0ELb0ELi128EEEEEEEEEvNT_6ParamsE$_ZN4cute3eso3ESOILb1ELb0EJNS_6LayoutINS_5tupleIJNS3_IJNS_1CILi8EEENS4_ILi1EEEEEENS4_ILi2EEEEEENS3_IJNS3_IJS6_NS4_ILi0EEEEEENS4_ILi8192EEEEEEEENS_10ViewEngineINS_8smem_ptrIPN7cutlass10bfloat16_tEEEEEEEC2ERKSE_RKSL_) ;  /* 0xfffde02000007944 */ /* 0x022fea0003c3ffff */
[----:B-1----:R1:W5:Y:S01]  /*2d4e0*/  LDL.64 R4, [R1+0x758] ;  /* 0x0007580001047983 */ /* 0x0023620000100a00 */
[----:B------:R-:W-:Y:S01]  /*2d4f0*/  IMAD.MOV.U32 R8, RZ, RZ, R50 ;  /* 0x000000ffff087224 */ /* 0x000fe200078e0032 */
[----:B------:R-:W-:Y:S02]  /*2d500*/  MOV R3, R51 ;  /* 0x0000003300037202 */ /* 0x000fe40000000f00 */
[----:B------:R-:W-:Y:S02]  /*2d510*/  MOV R6, 0x2d530 ;  /* 0x0002d53000067802 */ /* 0x000fe40000000f00 */
[----:B-1---5:R-:W-:Y:S05]  /*2d520*/  CALL.REL.NOINC `($_ZN7cutlass13device_kernelIN5flash19enable_sm80_to_sm89INS1_16FlashAttnBwdSm80INS1_25CollectiveMainloopBwdSm80ILi2ELi2EN4cute5tupleIJNS5_1CILi128EEES8_NS7_ILi64EEEEEENS_10bfloat16_tEfNS_4arch4Sm80ELb0ELb0ELb1ELb1ELb0ELb0ELb0ELb0ELi2ELi4ELi4ELi4ELb0EEENS1_21CollectiveEpilogueBwdISA_SB_SD_Li256ELb1ELb0ELi2EEENS1_19SingleTileSchedulerILb1ELb0ELb0ELi128EEEEEEEEEvNT_6ParamsE$_ZN4cute3eso3ESOILb1ELb0EJNS_6LayoutINS_5tupleIJNS3_IJNS_1CILi8EEENS4_ILi1EEEEEENS4_ILi2EEEEEENS3_IJNS3_IJS6_NS4_ILi0EEEEEENS4_ILi64EEEEEEEENS_10ViewEngineIPN7cutlass10bfloat16_tEEEEEC2ERKSE_RKSJ_) ;  /* 0xfffddf4000007944 */ /* 0x022fea0003c3ffff */
[----:B-1----:R1:W5:Y:S01]  /*2d530*/  LDL.64 R2, [R1+0x758] ;  /* 0x0007580001027983 */ /* 0x0023620000100a00 */
[----:B------:R-:W-:Y:S02]  /*2d540*/  MOV R7, R5 ;  /* 0x0000000500077202 */ /* 0x000fe40000000f00 */
[----:B------:R-:W-:Y:S02]  /*2d550*/  MOV R6, 0x2d570 ;  /* 0x0002d57000067802 */ /* 0x000fe40000000f00 */
[----:B-1---5:R-:W-:Y:S05]  /*2d560*/  CALL.REL.NOINC `($_ZN7cutlass13device_kernelIN5flash19enable_sm80_to_sm89INS1_16FlashAttnBwdSm80INS1_25CollectiveMainloopBwdSm80ILi2ELi2EN4cute5tupleIJNS5_1CILi128EEES8_NS7_ILi64EEEEEENS_10bfloat16_tEfNS_4arch4Sm80ELb0ELb0ELb1ELb1ELb0ELb0ELb0ELb0ELi2ELi4ELi4ELi4ELb0EEENS1_21CollectiveEpilogueBwdISA_SB_SD_Li256ELb1ELb0ELi2EEENS1_19SingleTileSchedulerILb1ELb0ELb0ELi128EEEEEEEEEvNT_6ParamsE$_ZN4cute3eso3ESOILb1ELb0EJNS_6LayoutINS_5tupleIJNS3_IJNS_1CILi8EEENS4_ILi1EEEEEENS3_IJNS4_ILi2EEEEEEEEENS3_IJNS3_IJS6_NS4_ILi0EEEEEENS3_IJNS4_ILi8192EEEEEEEEEEENS_10ViewEngineINS_8smem_ptrIPN7cutlass10bfloat16_tEEEEEEEC2ERKSG_RKSN_) ;  /* 0xfffddd0000007944 */ /* 0x022fea0003c3ffff */
[----:B-1----:R1:W5:Y:S01]  /*2d570*/  LDL.64 R4, [R1+0x758] ;  /* 0x0007580001047983 */ /* 0x0023620000100a00 */
[----:B------:R-:W-:Y:S02]  /*2d580*/  MOV R8, R2 ;  /* 0x0000000200087202 */ /* 0x000fe40000000f00 */
[----:B------:R-:W-:-:S02]  /*2d590*/  MOV R6, 0x2d5b0 ;  /* 0x0002d5b000067802 */ /* 0x000fc40000000f00 */
[----:B-1---5:R-:W-:Y:S05]  /*2d5a0*/  CALL.REL.NOINC `($_ZN7cutlass13device_kernelIN5flash19enable_sm80_to_sm89INS1_16FlashAttnBwdSm80INS1_25CollectiveMainloopBwdSm80ILi2ELi2EN4cute5tupleIJNS5_1CILi128EEES8_NS7_ILi64EEEEEENS_10bfloat16_tEfNS_4arch4Sm80ELb0ELb0ELb1ELb1ELb0ELb0ELb0ELb0ELi2ELi4ELi4ELi4ELb0EEENS1_21CollectiveEpilogueBwdISA_SB_SD_Li256ELb1ELb0ELi2EEENS1_19SingleTileSchedulerILb1ELb0ELb0ELi128EEEEEEEEEvNT_6ParamsE$_ZN4cute3eso3ESOILb1ELb0EJNS_6LayoutINS_5tupleIJNS3_IJNS_1CILi8EEENS4_ILi1EEEEEENS3_IJNS4_ILi2EEEEEEEEENS3_IJNS3_IJS6_NS4_ILi0EEEEEENS3_IJNS4_ILi64EEEEEEEEEEENS_10ViewEngineIPN7cutlass10bfloat16_tEEEEEC2ERKSG_RKSL_) ;  /* 0xfffddc7000007944 */ /* 0x022fea0003c3ffff */
[----:B-1----:R1:W5:Y:S01]  /*2d5b0*/  LDL.64 R2, [R1+0x758] ;  /* 0x0007580001027983 */ /* 0x0023620000100a00 */
[----:B------:R-:W-:-:S03]  /*2d5c0*/  MOV R8, 0x2d5e0 ;  /* 0x0002d5e000087802 */ /* 0x000fc60000000f00 */
[----:B-1---5:R-:W-:Y:S05]  /*2d5d0*/  CALL.REL.NOINC `($_ZN7cutlass13device_kernelIN5flash19enable_sm80_to_sm89INS1_16FlashAttnBwdSm80INS1_25CollectiveMainloopBwdSm80ILi2ELi2EN4cute5tupleIJNS5_1CILi128EEES8_NS7_ILi64EEEEEENS_10bfloat16_tEfNS_4arch4Sm80ELb0ELb0ELb1ELb1ELb0ELb0ELb0ELb0ELi2ELi4ELi4ELi4ELb0EEENS1_21CollectiveEpilogueBwdISA_SB_SD_Li256ELb1ELb0ELi2EEENS1_19SingleTileSchedulerILb1ELb0ELb0ELi128EEEEEEEEEvNT_6ParamsE$_ZN4cute3eso3ESOILb1ELb0EJNS_6LayoutINS_5tupleIJNS3_IJNS3_IJNS_1CILi8EEENS4_ILi1EEEEEES6_EEENS3_IJNS3_IJS6_S6_EEENS4_ILi2EEEEEEEEENS3_IJNS3_IJNS3_IJS6_NS4_ILi0EEEEEESD_EEENS3_IJNS3_IJSD_SD_EEENS4_ILi64EEEEEEEEEEENS_10ViewEngineIPN7cutlass10bfloat16_tEEEEEC2ERKSK_RKSP_) ;  /* 0xfffdce1000007944 */ /* 0x022fea0003c3ffff */
[----:B-1----:R1:W5:Y:S01]  /*2d5e0*/  LDL.64 R2, [R1+0x758] ;  /* 0x0007580001027983 */ /* 0x0023620000100a00 */
[----:B------:R-:W-:-:S02]  /*2d5f0*/  MOV R7, R5 ;  /* 0x0000000500077202 */ /* 0x000fc40000000f00 */
[----:B------:R-:W-:Y:S02]  /*2d600*/  MOV R6, 0x2d620 ;  /* 0x0002d62000067802 */ /* 0x000fe40000000f00 */
[----:B-1---5:R-:W-:Y:S05]  /*2d610*/  CALL.REL.NOINC `($_ZN7cutlass13device_kernelIN5flash19enable_sm80_to_sm89INS1_16FlashAttnBwdSm80INS1_25CollectiveMainloopBwdSm80ILi2ELi2EN4cute5tupleIJNS5_1CILi128EEES8_NS7_ILi64EEEEEENS_10bfloat16_tEfNS_4arch4Sm80ELb0ELb0ELb1ELb1ELb0ELb0ELb0ELb0ELi2ELi4ELi4ELi4ELb0EEENS1_21CollectiveEpilogueBwdISA_SB_SD_Li256ELb1ELb0ELi2EEENS1_19SingleTileSchedulerILb1ELb0ELb0ELi128EEEEEEEEEvNT_6ParamsE$_ZN4cute3eso3ESOILb1ELb0EJNS_6LayoutINS_5tupleIJNS3_IJNS3_IJNS_1CILi8EEENS4_ILi1EEEEEES6_EEENS3_IJNS3_IJS6_S6_EEENS4_ILi2EEEEEEEEENS3_IJNS3_IJNS3_IJS6_NS4_ILi0EEEEEESD_EEENS3_IJNS3_IJSD_SD_EEENS4_ILi8192EEEEEEEEEEENS_10ViewEngineINS_8smem_ptrIPN7cutlass10bfloat16_tEEEEEEEC2ERKSK_RKSR_) ;  /* 0xfffdce1000007944 */ /* 0x022fea0003c3ffff */
[----:B-1----:R1:W5:Y:S01]  /*2d620*/  LDL.64 R4, [R1+0x758] ;  /* 0x0007580001047983 */ /* 0x0023620000100a00 */
[----:B------:R-:W-:Y:S02]  /*2d630*/  MOV R8, R2 ;  /* 0x0000000200087202 */ /* 0x000fe40000000f00 */
[----:B------:R-:W-:Y:S02]  /*2d640*/  MOV R6, 0x2d660 ;  /* 0x0002d66000067802 */ /* 0x000fe40000000f00 */
[----:B-1---5:R-:W-:Y:S05]  /*2d650*/  CALL.REL.NOINC `($_ZN7cutlass13device_kernelIN5flash19enable_sm80_to_sm89INS1_16FlashAttnBwdSm80INS1_25CollectiveMainloopBwdSm80ILi2ELi2EN4cute5tupleIJNS5_1CILi128EEES8_NS7_ILi64EEEEEENS_10bfloat16_tEfNS_4arch4Sm80ELb0ELb0ELb1ELb1ELb0ELb0ELb0ELb0ELi2ELi4ELi4ELi4ELb0EEENS1_21CollectiveEpilogueBwdISA_SB_SD_Li256ELb1ELb0ELi2EEENS1_19SingleTileSchedulerILb1ELb0ELb0ELi128EEEEEEEEEvNT_6ParamsE$_ZN4cute3eso3ESOILb1ELb0EJNS_6LayoutINS_5tupleIJNS3_IJNS_1CILi8EEENS4_ILi1EEEEEENS4_ILi2EEEEEENS3_IJNS3_IJS6_NS4_ILi0EEEEEENS4_ILi64EEEEEEEENS_10ViewEngineIPN7cutlass10bfloat16_tEEEEEC2ERKSE_RKSJ_) ;  /* 0xfffdde1000007944 */ /* 0x022fea0003c3ffff */
[----:B------:R2:W5:Y:S01]  /*2d660*/  LDL.64 R16, [R1+0x758] ;  /* 0x0007580001107983 */ /* 0x0005620000100a00 */
[----:B-1----:R-:W-:Y:S01]  /*2d670*/  IMAD.MOV.U32 R2, RZ, RZ, R4 ;  /* 0x000000ffff027224 */ /* 0x002fe200078e0004 */
[----:B------:R-:W-:Y:S01]  /*2d680*/  MOV R3, R5 ;  /* 0x0000000500037202 */ /* 0x000fe20000000f00 */
[----:B------:R-:W-:Y:S01]  /*2d690*/  IMAD.MOV.U32 R9, RZ, RZ, R23 ;  /* 0x000000ffff097224 */ /* 0x000fe200078e0017 */
[----:B------:R-:W-:Y:S02]  /*2d6a0*/  MOV R8, 0x2d6c0 ;  /* 0x0002d6c000087802 */ /* 0x000fe40000000f00 */
[----:B--2--5:R-:W-:Y:S05]  /*2d6b0*/  CALL.REL.NOINC `($_ZN7cutlass13device_kernelIN5flash19enable_sm80_to_sm89INS1_16FlashAttnBwdSm80INS1_25CollectiveMainloopBwdSm80ILi2ELi2EN4cute5tupleIJNS5_1CILi128EEES8_NS7_ILi64EEEEEENS_10bfloat16_tEfNS_4arch4Sm80ELb0ELb0ELb1ELb1ELb0ELb0ELb0ELb0ELi2ELi4ELi4ELi4ELb0EEENS1_21CollectiveEpilogueBwdISA_SB_SD_Li256ELb1ELb0ELi2EEENS1_19SingleTileSchedulerILb1ELb0ELb0ELi128EEEEEEEEEvNT_6ParamsE$_ZN4cute8smem_ptrIPN7cutlass10bfloat16_tEECI1NS_12iter_adaptorIS3_S4_EEES3_) ;  /* 0xfffdedf000007944 */ /* 0x024fea0003c3ffff */
[----:B-1----:R1:W5:Y:S01]  /*2d6c0*/  LDL.64 R2, [R1+0x758] ;  /* 0x0007580001027983 */ /* 0x0023620000100a00 */
[----:B------:R-:W-:-:S03]  /*2d6d0*/  MOV R6, 0x2d6f0 ;  /* 0x0002d6f000067802 */ /* 0x000fc60000000f00 */
[----:B-1---5:R-:W-:Y:S05]  /*2d6e0*/  CALL.REL.NOINC `($_ZN7cutlass13device_kernelIN5flash19enable_sm80_to_sm89INS1_16FlashAttnBwdSm80INS1_25CollectiveMainloopBwdSm80ILi2ELi2EN4cute5tupleIJNS5_1CILi128EEES8_NS7_ILi64EEEEEENS_10bfloat16_tEfNS_4arch4Sm80ELb0ELb0ELb1ELb1ELb0ELb0ELb0ELb0ELi2ELi4ELi4ELi4ELb0EEENS1_21CollectiveEpilogueBwdISA_SB_SD_Li256ELb1ELb0ELi2EEENS1_19SingleTileSchedulerILb1ELb0ELb0ELi128EEEEEEEEEvNT_6ParamsE$_ZN4cute3eso3ESOILb1ELb0EJNS_6LayoutINS_5tupleIJNS3_IJNS_1CILi8EEENS4_ILi1EEEEEENS4_ILi2EEEEEENS3_IJNS3_IJS6_NS4_ILi0EEEEEENS4_ILi8192EEEEEEEENS_10ViewEngineINS_8smem_ptrIPN7cutlass10bfloat16_tEEEEEEEC2ERKSE_RKSL_) ;  /* 0xfffdde1000007944 */ /* 0x022fea0003c3ffff */
        /* <DEDUP_REMOVED lines=127> */
[----:B-1----:R-:W-:Y:S05]  /*2dee0*/  CALL.REL.NOINC `($_ZN7cutlass13device_kernelIN5flash19enable_sm80_to_sm89INS1_16FlashAttnBwdSm80INS1_25CollectiveMainloopBwdSm80ILi2ELi2EN4cute5tupleIJNS5_1CILi128EEES8_NS7_ILi64EEEEEENS_10bfloat16_tEfNS_4arch4Sm80ELb0ELb0ELb1ELb1ELb0ELb0ELb0ELb0ELi2ELi4ELi4ELi4ELb0EEENS1_21CollectiveEpilogueBwdISA_SB_SD_Li256ELb1ELb0ELi2EEENS1_19SingleTileSchedulerILb1ELb0ELb0ELi128EEEEEEEEEvNT_6ParamsE$_ZZN4cute5sliceINS_5tupleIJNS_10UnderscoreES2_NS_1CILi0EEEEEENS1_IJNS1_IJNS3_ILi1EEES4_EEEiNS3_ILi1024EEEEEEEEDaRKT_RKT0_ENKUlRKT_RKT0_E_clIS2_iEEDaSI_SL_) ;  /* 0xfffdfde000007944 */ /* 0x002fea0003c3ffff */
[----:B------:R-:W-:Y:S02]  /*2def0*/  MOV R4, 0x2df10 ;  /* 0x0002df1000047802 */ /* 0x000fe40000000f00 */
[----:B-1---5:R-:W-:Y:S05]  /*2df00*/  CALL.REL.NOINC `($_ZN7cutlass13device_kernelIN5flash19enable_sm80_to_sm89INS1_16FlashAttnBwdSm80INS1_25CollectiveMainloopBwdSm80ILi2ELi2EN4cute5tupleIJNS5_1CILi128EEES8_NS7_ILi64EEEEEENS_10bfloat16_tEfNS_4arch4Sm80ELb0ELb0ELb1ELb1ELb0ELb0ELb0ELb0ELi2ELi4ELi4ELi4ELb0EEENS1_21CollectiveEpilogueBwdISA_SB_SD_Li256ELb1ELb0ELi2EEENS1_19SingleTileSchedulerILb1ELb0ELb0ELi128EEEEEEEEEvNT_6ParamsE$_ZZN4cute12filter_tupleINS_5tupleIJNS_10UnderscoreES2_NS_1CILi0EEEEEENS1_IJNS1_IJNS3_ILi1EEES4_EEEiNS3_ILi1024EEEEEEZNS_5sliceIS5_S9_EEDaRKT_RKT0_EUlRKT_RKT0_E_EEDaSD_SG_OT1_ENKUlDpSJ_E_clIJNS1_IJS7_EEENS1_IJiEEENS1_IJEEEEEEDaSQ_) ;  /* 0xfffde9f000007944 */ /* 0x022fea0003c3ffff */
[----:B------:R-:W-:Y:S02]  /*2df10*/  MOV R66, R23 ;  /* 0x0000001700427202 */ /* 0x000fe40000000f00 */
[----:B------:R-:W-:-:S02]  /*2df20*/  MOV R6, 0x2df40 ;  /* 0x0002df4000067802 */ /* 0x000fc40000000f00 */
[----:B-1---5:R-:W-:Y:S05]  /*2df30*/  CALL.REL.NOINC `($_ZN7cutlass13device_kernelIN5flash19enable_sm80_to_sm89INS1_16FlashAttnBwdSm80INS1_25CollectiveMainloopBwdSm80ILi2ELi2EN4cute5tupleIJNS5_1CILi128EEES8_NS7_ILi64EEEEEENS_10bfloat16_tEfNS_4arch4Sm80ELb0ELb0ELb1ELb1ELb0ELb0ELb0ELb0ELi2ELi4ELi4ELi4ELb0EEENS1_21CollectiveEpilogueBwdISA_SB_SD_Li256ELb1ELb0ELi2EEENS1_19SingleTileSchedulerILb1ELb0ELb0ELi128EEEEEEEEEvNT_6ParamsE$_ZN4cute5tupleIJNS0_IJNS0_IJNS_1CILi8EEENS1_ILi1EEEEEENS1_ILi2EEEEEENS0_IJNS0_IJS3_NS1_ILi0EEEEEEiEEEEEC2ERKS6_RKS9_) ;  /* 0xfffddda000007944 */ /* 0x022fea0003c3ffff */
[----:B-1----:R1:W5:Y:S01]  /*2df40*/  LDL R3, [R1+0x758] ;  /* 0x0007580001037983 */ /* 0x0023620000100800 */
[----:B------:R-:W-:-:S02]  /*2df50*/  MOV R66, R23 ;  /* 0x0000001700427202 */ /* 0x000fc40000000f00 */
[----:B------:R-:W-:Y:S02]  /*2df60*/  MOV R6, 0x2df80 ;  /* 0x0002df8000067802 */ /* 0x000fe40000000f00 */
[----:B-1---5:R-:W-:Y:S05]  /*2df70*/  CALL.REL.NOINC `($_ZN7cutlass13device_kernelIN5flash19enable_sm80_to_sm89INS1_16FlashAttnBwdSm80INS1_25CollectiveMainloopBwdSm80ILi2ELi2EN4cute5tupleIJNS5_1CILi128EEES8_NS7_ILi64EEEEEENS_10bfloat16_tEfNS_4arch4Sm80ELb0ELb0ELb1ELb1ELb0ELb0ELb0ELb0ELi2ELi4ELi4ELi4ELb0EEENS1_21CollectiveEpilogueBwdISA_SB_SD_Li256ELb1ELb0ELi2EEENS1_19SingleTileSchedulerILb1ELb0ELb0ELi128EEEEEEEEEvNT_6ParamsE$_ZN4cute3eso3ESOILb0ELb1EJNS_6LayoutINS_5tupleIJNS3_IJNS_1CILi8EEENS4_ILi1EEEEEENS4_ILi2EEEEEENS3_IJNS3_IJS6_NS4_ILi0EEEEEEiEEEEESA_EEC2ERKSD_RKSA_) ;  /* 0xfffda64000007944 */ /* 0x022fea0003c3ffff */
[----:B------:R2:W5:Y:S01]  /*2df80*/  LDL R4, [R1+0x758] ;  /* 0x0007580001047983 */ /* 0x0005620000100800 */
[----:B------:R-:W-:Y:S01]  /*2df90*/  IMAD.MOV.U32 R9, RZ, RZ, R23 ;  /* 0x000000ffff097224 */ /* 0x000fe200078e0017 */
[----:B-1----:R-:W-:Y:S01]  /*2dfa0*/  MOV R2, R54 ;  /* 0x0000003600027202 */ /* 0x002fe20000000f00 */
[----:B------:R-:W-:Y:S01]  /*2dfb0*/  IMAD.MOV.U32 R3, RZ, RZ, R55 ;  /* 0x000000ffff037224 */ /* 0x000fe200078e0037 */
[----:B------:R-:W-:Y:S02]  /*2dfc0*/  MOV R8, 0x2dfe0 ;  /* 0x0002dfe000087802 */ /* 0x000fe40000000f00 */
[----:B--2--5:R-:W-:Y:S05]  /*2dfd0*/  CALL.REL.NOINC `($_ZN7cutlass13device_kernelIN5flash19enable_sm80_to_sm89INS1_16FlashAttnBwdSm80INS1_25CollectiveMainloopBwdSm80ILi2ELi2EN4cute5tupleIJNS5_1CILi128EEES8_NS7_ILi64EEEEEENS_10bfloat16_tEfNS_4arch4Sm80ELb0ELb0ELb1ELb1ELb0ELb0ELb0ELb0ELi2ELi4ELi4ELi4ELb0EEENS1_21CollectiveEpilogueBwdISA_SB_SD_Li256ELb1ELb0ELi2EEENS1_19SingleTileSchedulerILb1ELb0ELb0ELi128EEEEEEEEEvNT_6ParamsE$_ZN4cute8smem_ptrIPN7cutlass10bfloat16_tEECI1NS_12iter_adaptorIS3_S4_EEES3_) ;  /* 0xfffde4d000007944 */ /* 0x024fea0003c3ffff */
[----:B-1----:R-:W2:Y:S01]  /*2dfe0*/  LDL.64 R2, [R1+0x758] ;  /* 0x0007580001027983 */ /* 0x002ea20000100a00 */
[----:B------:R-:W-:Y:S01]  /*2dff0*/  IMAD.MOV.U32 R6, RZ, RZ, R4 ;  /* 0x000000ffff067224 */ /* 0x000fe200078e0004 */
[----:B------:R-:W-:Y:S01]  /*2e000*/  MOV R66, R23 ;  /* 0x0000001700427202 */ /* 0x000fe20000000f00 */
[----:B------:R-:W-:Y:S01]  /*2e010*/  IMAD.MOV.U32 R58, RZ, RZ, R22 ;  /* 0x000000ffff3a7224 */ /* 0x000fe200078e0016 */
[----:B------:R-:W-:Y:S01]  /*2e020*/  MOV R4, 0x2e050 ;  /* 0x0002e05000047802 */ /* 0x000fe20000000f00 */
[----:B--2---:R1:W-:Y:S04]  /*2e030*/  STL.64 [R1+0x770], R2 ;  /* 0x0007700201007387 */ /* 0x0043e80000100a00 */
[----:B-1----:R-:W-:Y:S05]  /*2e040*/  CALL.REL.NOINC `($_ZN7cutlass13device_kernelIN5flash19enable_sm80_to_sm89INS1_16FlashAttnBwdSm80INS1_25CollectiveMainloopBwdSm80ILi2ELi2EN4cute5tupleIJNS5_1CILi128EEES8_NS7_ILi64EEEEEENS_10bfloat16_tEfNS_4arch4Sm80ELb0ELb0ELb1ELb1ELb0ELb0ELb0ELb0ELi2ELi4ELi4ELi4ELb0EEENS1_21CollectiveEpilogueBwdISA_SB_SD_Li256ELb1ELb0ELi2EEENS1_19SingleTileSchedulerILb1ELb0ELb0ELi128EEEEEEEEEvNT_6ParamsE$_ZN4cute3eso3ESOILb0ELb0EJNS_6LayoutINS_5tupleIJNS3_IJNS_1CILi8EEENS4_ILi1EEEEEENS4_ILi2EEEEEENS3_IJNS3_IJS6_NS4_ILi0EEEEEEiEEEEENS_10ViewEngineINS_8smem_ptrIPN7cutlass10bfloat16_tEEEEEEEC2ERKSD_RKSK_) ;  /* 0xfffd994000007944 */ /* 0x002fea0003c3ffff */
[----:B-1----:R1:W5:Y:S04]  /*2e050*/  LDL R8, [R1+0x758] ;  /* 0x0007580001087983 */ /* 0x0023680000100800 */
[----:B------:R1:W5:Y:S01]  /*2e060*/  LDL.64 R12, [R1+0x760] ;  /* 0x00076000010c7983 */ /* 0x0003620000100a00 */
[----:B------:R-:W-:Y:S01]  /*2e070*/  IMAD.MOV.U32 R66, RZ, RZ, R23 ;  /* 0x000000ffff427224 */ /* 0x000fe200078e0017 */
[----:B------:R-:W-:Y:S01]  /*2e080*/  MOV R10, R48 ;  /* 0x00000030000a7202 */ /* 0x000fe20000000f00 */
[----:B------:R-:W-:Y:S01]  /*2e090*/  IMAD.MOV.U32 R11, RZ, RZ, R49 ;  /* 0x000000ffff0b7224 */ /* 0x000fe200078e0031 */
[----:B------:R-:W-:-:S02]  /*2e0a0*/  MOV R6, 0x2e0c0 ;  /* 0x0002e0c000067802 */ /* 0x000fc40000000f00 */
[----:B-1---5:R-:W-:Y:S05]  /*2e0b0*/  CALL.REL.NOINC `($_ZN7cutlass13device_kernelIN5flash19enable_sm80_to_sm89INS1_16FlashAttnBwdSm80INS1_25CollectiveMainloopBwdSm80ILi2ELi2EN4cute5tupleIJNS5_1CILi128EEES8_NS7_ILi64EEEEEENS_10bfloat16_tEfNS_4arch4Sm80ELb0ELb0ELb1ELb1ELb0ELb0ELb0ELb0ELi2ELi4ELi4ELi4ELb0EEENS1_21CollectiveEpilogueBwdISA_SB_SD_Li256ELb1ELb0ELi2EEENS1_19SingleTileSchedulerILb1ELb0ELb0ELi128EEEEEEEEEvNT_6ParamsE$_ZN4cute3eso3ESOILb1ELb0EJNS_6LayoutINS_5tupleIJNS3_IJNS3_IJNS_1CILi4EEENS4_ILi2EEEEEENS4_ILi1EEEEEES6_EEENS3_IJNS3_IJNS3_IJS8_NS4_ILi32EEEEEENS4_ILi0EEEEEENS4_ILi64EEEEEEEENS_10ViewEngineIPN7cutlass10bfloat16_tEEEEEC2ERKSH_RKSM_) ;  /* 0xfffdc1c000007944 */ /* 0x022fea0003c3ffff */
[----:B------:R2:W5:Y:S01]  /*2e0c0*/  LDL.64 R4, [R1+0x758] ;  /* 0x0007580001047983 */ /* 0x0005620000100a00 */
[----:B------:R-:W-:-:S02]  /*2e0d0*/  MOV R3, R8 ;  /* 0x0000000800037202 */ /* 0x000fc40000000f00 */
[----:B------:R-:W-:Y:S02]  /*2e0e0*/  MOV R6, 0x2e100 ;  /* 0x0002e10000067802 */ /* 0x000fe40000000f00 */
[----:B-12--5:R-:W-:Y:S05]  /*2e0f0*/  CALL.REL.NOINC `($_ZN7cutlass13device_kernelIN5flash19enable_sm80_to_sm89INS1_16FlashAttnBwdSm80INS1_25CollectiveMainloopBwdSm80ILi2ELi2EN4cute5tupleIJNS5_1CILi128EEES8_NS7_ILi64EEEEEENS_10bfloat16_tEfNS_4arch4Sm80ELb0ELb0ELb1ELb1ELb0ELb0ELb0ELb0ELi2ELi4ELi4ELi4ELb0EEENS1_21CollectiveEpilogueBwdISA_SB_SD_Li256ELb1ELb0ELi2EEENS1_19SingleTileSchedulerILb1ELb0ELb0ELi128EEEEEEEEEvNT_6ParamsE$_ZZN4cute4takeILi1ELi2ENS_5tupleIJNS1_IJNS_1CILi1EEENS2_ILi0EEEEEEiEEEEEDaRKT1_ENKUlDpRKT_E_clIJiEEEDaSD_) ;  /* 0xfffdf93000007944 */ /* 0x026fea0003c3ffff */
[----:B------:R-:W-:Y:S02]  /*2e100*/  MOV R66, R23 ;  /* 0x0000001700427202 */ /* 0x000fe40000000f00 */
[----:B------:R-:W-:Y:S02]  /*2e110*/  MOV R6, 0x2e130 ;  /* 0x0002e13000067802 */ /* 0x000fe40000000f00 */
[----:B-1---5:R-:W-:Y:S05]  /*2e120*/  CALL.REL.NOINC `($_ZN7cutlass13device_kernelIN5flash19enable_sm80_to_sm89INS1_16FlashAttnBwdSm80INS1_25CollectiveMainloopBwdSm80ILi2ELi2EN4cute5tupleIJNS5_1CILi128EEES8_NS7_ILi64EEEEEENS_10bfloat16_tEfNS_4arch4Sm80ELb0ELb0ELb1ELb1ELb0ELb0ELb0ELb0ELi2ELi4ELi4ELi4ELb0EEENS1_21CollectiveEpilogueBwdISA_SB_SD_Li256ELb1ELb0ELi2EEENS1_19SingleTileSchedulerILb1ELb0ELb0ELi128EEEEEEEEEvNT_6ParamsE$_ZN4cute3eso3ESOILb1ELb0EJNS_5tupleIJNS_1CILi1EEENS3_ILi0EEEEEENS2_IJiEEEEEC2ERKS6_RKS7_) ;  /* 0xfffdba5000007944 */ /* 0x022fea0003c3ffff */
[----:B-1----:R1:W5:Y:S01]  /*2e130*/  LDL R3, [R1+0x758] ;  /* 0x0007580001037983 */ /* 0x0023620000100800 */
[----:B------:R-:W-:Y:S02]  /*2e140*/  MOV R66, R23 ;  /* 0x0000001700427202 */ /* 0x000fe40000000f00 */
[----:B------:R-:W-:Y:S02]  /*2e150*/  MOV R6, 0x2e170 ;  /* 0x0002e17000067802 */ /* 0x000fe40000000f00 */
[----:B-1---5:R-:W-:Y:S05]  /*2e160*/  CALL.REL.NOINC `($_ZN7cutlass13device_kernelIN5flash19enable_sm80_to_sm89INS1_16FlashAttnBwdSm80INS1_25CollectiveMainloopBwdSm80ILi2ELi2EN4cute5tupleIJNS5_1CILi128EEES8_NS7_ILi64EEEEEENS_10bfloat16_tEfNS_4arch4Sm80ELb0ELb0ELb1ELb1ELb0ELb0ELb0ELb0ELi2ELi4ELi4ELi4ELb0EEENS1_21CollectiveEpilogueBwdISA_SB_SD_Li256ELb1ELb0ELi2EEENS1_19SingleTileSchedulerILb1ELb0ELb0ELi128EEEEEEEEEvNT_6ParamsE$_ZN4cute5tupleIJNS0_IJNS0_IJNS_1CILi8EEENS1_ILi1EEEEEENS0_IJNS1_ILi2EEEEEEEEENS0_IJNS0_IJS3_NS1_ILi0EEEEEENS0_IJiEEEEEEEEC2ERKS7_RKSB_) ;  /* 0xfffddb3000007944 */ /* 0x022fea0003c3ffff */
[----:B------:R2:W5:Y:S01]  /*2e170*/  LDL R8, [R1+0x758] ;  /* 0x0007580001087983 */ /* 0x0005620000100800 */
[----:B------:R-:W-:Y:S01]  /*2e180*/  IMAD.MOV.U32 R66, RZ, RZ, R23 ;  /* 0x000000ffff427224 */ /* 0x000fe200078e0017 */
[----:B------:R-:W-:Y:S02]  /*2e190*/  MOV R58, R22 ;  /* 0x00000016003a7202 */ /* 0x000fe40000000f00 */
[----:B------:R2:W-:Y:S01]  /*2e1a0*/  STL.64 [R1+0x770], R12 ;  /* 0x0007700c01007387 */ /* 0x0005e20000100a00 */
[----:B------:R-:W-:-:S03]  /*2e1b0*/  MOV R6, 0x2e1d0 ;  /* 0x0002e1d000067802 */ /* 0x000fc60000000f00 */
[----:B-12--5:R-:W-:Y:S05]  /*2e1c0*/  CALL.REL.NOINC `($_ZN7cutlass13device_kernelIN5flash19enable_sm80_to_sm89INS1_16FlashAttnBwdSm80INS1_25CollectiveMainloopBwdSm80ILi2ELi2EN4cute5tupleIJNS5_1CILi128EEES8_NS7_ILi64EEEEEENS_10bfloat16_tEfNS_4arch4Sm80ELb0ELb0ELb1ELb1ELb0ELb0ELb0ELb0ELi2ELi4ELi4ELi4ELb0EEENS1_21CollectiveEpilogueBwdISA_SB_SD_Li256ELb1ELb0ELi2EEENS1_19SingleTileSchedulerILb1ELb0ELb0ELi128EEEEEEEEEvNT_6ParamsE$_ZN4cute3eso3ESOILb0ELb0EJNS_6LayoutINS_5tupleIJNS3_IJNS_1CILi8EEENS4_ILi1EEEEEENS3_IJNS4_ILi2EEEEEEEEENS3_IJNS3_IJS6_NS4_ILi0EEEEEENS3_IJiEEEEEEEENS_10ViewEngineINS_8smem_ptrIPN7cutlass10bfloat16_tEEEEEEEC2ERKSF_RKSM_) ;  /* 0xfffd975000007944 */ /* 0x026fea0003c3ffff */
[----:B-1----:R1:W5:Y:S04]  /*2e1d0*/  LDL R8, [R1+0x758] ;  /* 0x0007580001087983 */ /* 0x0023680000100800 */
[----:B------:R1:W5:Y:S01]  /*2e1e0*/  LDL.64 R16, [R1+0x760] ;  /* 0x0007600001107983 */ /* 0x0003620000100a00 */
[----:B------:R-:W-:-:S02]  /*2e1f0*/  MOV R66, R23 ;  /* 0x0000001700427202 */ /* 0x000fc40000000f00 */
[----:B------:R-:W-:Y:S02]  /*2e200*/  MOV R6, 0x2e220 ;  /* 0x0002e22000067802 */ /* 0x000fe40000000f00 */
[----:B-1---5:R-:W-:Y:S05]  /*2e210*/  CALL.REL.NOINC `($_ZN7cutlass13device_kernelIN5flash19enable_sm80_to_sm89INS1_16FlashAttnBwdSm80INS1_25CollectiveMainloopBwdSm80ILi2ELi2EN4cute5tupleIJNS5_1CILi128EEES8_NS7_ILi64EEEEEENS_10bfloat16_tEfNS_4arch4Sm80ELb0ELb0ELb1ELb1ELb0ELb0ELb0ELb0ELi2ELi4ELi4ELi4ELb0EEENS1_21CollectiveEpilogueBwdISA_SB_SD_Li256ELb1ELb0ELi2EEENS1_19SingleTileSchedulerILb1ELb0ELb0ELi128EEEEEEEEEvNT_6ParamsE$_ZN4cute3eso3ESOILb1ELb0EJNS_6LayoutINS_5tupleIJNS3_IJNS3_IJNS_1CILi4EEENS4_ILi2EEEEEENS4_ILi1EEEEEENS3_IJS6_EEEEEENS3_IJNS3_IJNS3_IJS8_NS4_ILi32EEEEEENS4_ILi0EEEEEENS3_IJNS4_ILi64EEEEEEEEEEENS_10ViewEngineIPN7cutlass10bfloat16_tEEEEEC2ERKSJ_RKSO_) ;  /* 0xfffdc02000007944 */ /* 0x022fea0003c3ffff */
[----:B-1----:R1:W5:Y:S01]  /*2e220*/  LDL.64 R2, [R1+0x758] ;  /* 0x0007580001027983 */ /* 0x0023620000100a00 */
[----:B------:R-:W-:Y:S02]  /*2e230*/  MOV R66, R23 ;  /* 0x0000001700427202 */ /* 0x000fe40000000f00 */
[----:B------:R-:W-:Y:S02]  /*2e240*/  MOV R6, 0x2e260 ;  /* 0x0002e26000067802 */ /* 0x000fe40000000f00 */
[----:B-1---5:R-:W-:Y:S05]  /*2e250*/  CALL.REL.NOINC `($_ZN7cutlass13device_kernelIN5flash19enable_sm80_to_sm89INS1_16FlashAttnBwdSm80INS1_25CollectiveMainloopBwdSm80ILi2ELi2EN4cute5tupleIJNS5_1CILi128EEES8_NS7_ILi64EEEEEENS_10bfloat16_tEfNS_4arch4Sm80ELb0ELb0ELb1ELb1ELb0ELb0ELb0ELb0ELi2ELi4ELi4ELi4ELb0EEENS1_21CollectiveEpilogueBwdISA_SB_SD_Li256ELb1ELb0ELi2EEENS1_19SingleTileSchedulerILb1ELb0ELb0ELi128EEEEEEEEEvNT_6ParamsE$_ZN4cute3eso3ESOILb1ELb0EJNS_6LayoutINS_5tupleIJNS3_IJNS3_IJNS3_IJNS_1CILi4EEENS4_ILi2EEEEEENS4_ILi1EEEEEES8_EEENS3_IJNS3_IJNS3_IJS8_S8_EEES8_EEES6_EEEEEENS3_IJNS3_IJNS3_IJNS3_IJS8_NS4_ILi32EEEEEENS4_ILi0EEEEEESH_EEENS3_IJNS3_IJNS3_IJSH_SH_EEESH_EEENS4_ILi64EEEEEEEEEEENS_10ViewEngineIPN7cutlass10bfloat16_tEEEEEC2ERKSP_RKSU_) ;  /* 0xfffdbed000007944 */ /* 0x022fea0003c3ffff */
[----:B------:R2:W5:Y:S01]  /*2e260*/  LDL.64 R10, [R1+0x758] ;  /* 0x00075800010a7983 */ /* 0x0005620000100a00 */
[----:B-1----:R-:W-:Y:S01]  /*2e270*/  IMAD.MOV.U32 R3, RZ, RZ, R8 ;  /* 0x000000ffff037224 */ /* 0x002fe200078e0008 */
[----:B------:R-:W-:Y:S02]  /*2e280*/  MOV R66, R23 ;  /* 0x0000001700427202 */ /* 0x000fe40000000f00 */
[----:B------:R-:W-:Y:S02]  /*2e290*/  MOV R4, 0x2e2b0 ;  /* 0x0002e2b000047802 */ /* 0x000fe40000000f00 */
[----:B--2--5:R-:W-:Y:S05]  /*2e2a0*/  CALL.REL.NOINC `($_ZN7cutlass13device_kernelIN5flash19enable_sm80_to_sm89INS1_16FlashAttnBwdSm80INS1_25CollectiveMainloopBwdSm80ILi2ELi2EN4cute5tupleIJNS5_1CILi128EEES8_NS7_ILi64EEEEEENS_10bfloat16_tEfNS_4arch4Sm80ELb0ELb0ELb1ELb1ELb0ELb0ELb0ELb0ELi2ELi4ELi4ELi4ELb0EEENS1_21CollectiveEpilogueBwdISA_SB_SD_Li256ELb1ELb0ELi2EEENS1_19SingleTileSchedulerILb1ELb0ELb0ELi128EEEEEEEEEvNT_6ParamsE$_ZN4cute5tupleIJNS0_IJNS_1CILi2EEEEEENS0_IJiEEEEEC2ERKS3_RKS4_) ;  /* 0xfffddc7000007944 */ /* 0x024fea0003c3ffff */
[----:B-1----:R-:W2:Y:S01]  /*2e2b0*/  LDL R3, [R1+0x758] ;  /* 0x0007580001037983 */ /* 0x002ea20000100800 */
[----:B------:R-:W-:Y:S02]  /*2e2c0*/  MOV R2, R56 ;  /* 0x0000003800027202 */ /* 0x000fe40000000f00 */
[----:B------:R-:W-:Y:S01]  /*2e2d0*/  MOV R12, 0x2e300 ;  /* 0x0002e300000c7802 */ /* 0x000fe20000000f00 */
[----:B--2---:R1:W-:Y:S04]  /*2e2e0*/  STL [R14], R3 ;  /* 0x000000030e007387 */ /* 0x0043e80000100800 */
[----:B-1----:R-:W-:Y:S05]  /*2e2f0*/  CALL.REL.NOINC `($_ZN7cutlass13device_kernelIN5flash19enable_sm80_to_sm89INS1_16FlashAttnBwdSm80INS1_25CollectiveMainloopBwdSm80ILi2ELi2EN4cute5tupleIJNS5_1CILi128EEES8_NS7_ILi64EEEEEENS_10bfloat16_tEfNS_4arch4Sm80ELb0ELb0ELb1ELb1ELb0ELb0ELb0ELb0ELi2ELi4ELi4ELi4ELb0EEENS1_21CollectiveEpilogueBwdISA_SB_SD_Li256ELb1ELb0ELi2EEENS1_19SingleTileSchedulerILb1ELb0ELb0ELi128EEEEEEEEEvNT_6ParamsE$_ZZN4cute14logical_divideINS_5tupleIJNS1_IJNS_1CILi8EEENS2_ILi1EEEEEENS1_IJNS2_ILi2EEEEEEEEENS1_IJNS1_IJS4_NS2_ILi0EEEEEENS1_IJiEEEEEENS1_IJS5_NS_6LayoutIS4_S9_EEEEEEEDaRKNSD_IT_T0_EERKT1_ENKUlRKT_RKT0_E_clINSD_IS7_SB_EESE_EEDaSQ_ST_) ;  /* 0xfffdf26000007944 */ /* 0x002fea0003c3ffff */
[----:B------:R-:W-:Y:S02]  /*2e300*/  MOV R66, R23 ;  /* 0x0000001700427202 */ /* 0x000fe40000000f00 */
[----:B------:R-:W-:-:S02]  /*2e310*/  MOV R4, 0x2e330 ;  /* 0x0002e33000047802 */ /* 0x000fc40000000f00 */
[----:B-1---5:R-:W-:Y:S05]  /*2e320*/  CALL.REL.NOINC `($_ZN7cutlass13device_kernelIN5flash19enable_sm80_to_sm89INS1_16FlashAttnBwdSm80INS1_25CollectiveMainloopBwdSm80ILi2ELi2EN4cute5tupleIJNS5_1CILi128EEES8_NS7_ILi64EEEEEENS_10bfloat16_tEfNS_4arch4Sm80ELb0ELb0ELb1ELb1ELb0ELb0ELb0ELb0ELi2ELi4ELi4ELi4ELb0EEENS1_21CollectiveEpilogueBwdISA_SB_SD_Li256ELb1ELb0ELi2EEENS1_19SingleTileSchedulerILb1ELb0ELb0ELi128EEEEEEEEEvNT_6ParamsE$_ZN4cute3eso3ESOILb1ELb0EJNS_5tupleIJNS2_IJNS_1CILi1EEENS3_ILi0EEEEEENS2_IJS5_S5_EEEEEENS2_IJS5_iEEEEEC2ERKS8_RKS9_) ;  /* 0xfffdb38000007944 */ /* 0x022fea0003c3ffff */
[----:B-1----:R1:W5:Y:S01]  /*2e330*/  LDL R3, [R1+0x758] ;  /* 0x0007580001037983 */ /* 0x0023620000100800 */
[----:B------:R-:W-:-:S02]  /*2e340*/  MOV R66, R23 ;  /* 0x0000001700427202 */ /* 0x000fc40000000f00 */
[----:B------:R-:W-:Y:S02]  /*2e350*/  MOV R4, 0x2e370 ;  /* 0x0002e37000047802 */ /* 0x000fe40000000f00 */
[----:B-1---5:R-:W-:Y:S05]  /*2e360*/  CALL.REL.NOINC `($_ZN7cutlass13device_kernelIN5flash19enable_sm80_to_sm89INS1_16FlashAttnBwdSm80INS1_25CollectiveMainloopBwdSm80ILi2ELi2EN4cute5tupleIJNS5_1CILi128EEES8_NS7_ILi64EEEEEENS_10bfloat16_tEfNS_4arch4Sm80ELb0ELb0ELb1ELb1ELb0ELb0ELb0ELb0ELi2ELi4ELi4ELi4ELb0EEENS1_21CollectiveEpilogueBwdISA_SB_SD_Li256ELb1ELb0ELi2EEENS1_19SingleTileSchedulerILb1ELb0ELb0ELi128EEEEEEEEEvNT_6ParamsE$_ZN4cute5tupleIJNS0_IJNS0_IJNS0_IJNS_1CILi8EEENS1_ILi1EEEEEENS0_IJS3_S3_EEEEEENS0_IJS3_NS1_ILi2EEEEEEEEENS0_IJNS0_IJNS0_IJS3_NS1_ILi0EEEEEENS0_IJSA_SA_EEEEEENS0_IJSA_iEEEEEEEEC2ERKS9_RKSF_) ;  /* 0xfffdd70000007944 */ /* 0x022fea0003c3ffff */
[----:B-1----:R1:W5:Y:S01]  /*2e370*/  LDL R3, [R1+0x758] ;  /* 0x0007580001037983 */ /* 0x0023620000100800 */
[----:B------:R-:W-:Y:S02]  /*2e380*/  MOV R66, R23 ;  /* 0x0000001700427202 */ /* 0x000fe40000000f00 */
[----:B------:R-:W-:Y:S02]  /*2e390*/  MOV R4, 0x2e3b0 ;  /* 0x0002e3b000047802 */ /* 0x000fe40000000f00 */
[----:B-1---5:R-:W-:Y:S05]  /*2e3a0*/  CALL.REL.NOINC `($_ZN7cutlass13device_kernelIN5flash19enable_sm80_to_sm89INS1_16FlashAttnBwdSm80INS1_25CollectiveMainloopBwdSm80ILi2ELi2EN4cute5tupleIJNS5_1CILi128EEES8_NS7_ILi64EEEEEENS_10bfloat16_tEfNS_4arch4Sm80ELb0ELb0ELb1ELb1ELb0ELb0ELb0ELb0ELi2ELi4ELi4ELi4ELb0EEENS1_21CollectiveEpilogueBwdISA_SB_SD_Li256ELb1ELb0ELi2EEENS1_19SingleTileSchedulerILb1ELb0ELb0ELi128EEEEEEEEEvNT_6ParamsE$_ZN4cute3eso3ESOILb1ELb0EJNS_5tupleIJNS2_IJNS_1CILi1EEENS3_ILi0EEEEEENS2_IJS5_S5_EEEEEENS2_IJS5_iEEEEEC2ERKS8_RKS9_) ;  /* 0xfffdb30000007944 */ /* 0x022fea0003c3ffff */
[----:B-1----:R1:W5:Y:S01]  /*2e3b0*/  LDL R3, [R1+0x758] ;  /* 0x0007580001037983 */ /* 0x0023620000100800 */
[----:B------:R-:W-:Y:S02]  /*2e3c0*/  MOV R66, R23 ;  /* 0x0000001700427202 */ /* 0x000fe40000000f00 */
[----:B------:R-:W-:Y:S02]  /*2e3d0*/  MOV R4, 0x2e3f0 ;  /* 0x0002e3f000047802 */ /* 0x000fe40000000f00 */
[----:B-1---5:R-:W-:Y:S05]  /*2e3e0*/  CALL.REL.NOINC `($_ZN7cutlass13device_kernelIN5flash19enable_sm80_to_sm89INS1_16FlashAttnBwdSm80INS1_25CollectiveMainloopBwdSm80ILi2ELi2EN4cute5tupleIJNS5_1CILi128EEES8_NS7_ILi64EEEEEENS_10bfloat16_tEfNS_4arch4Sm80ELb0ELb0ELb1ELb1ELb0ELb0ELb0ELb0ELi2ELi4ELi4ELi4ELb0EEENS1_21CollectiveEpilogueBwdISA_SB_SD_Li256ELb1ELb0ELi2EEENS1_19SingleTileSchedulerILb1ELb0ELb0ELi128EEEEEEEEEvNT_6ParamsE$_ZN4cute3eso3ESOILb1ELb0EJNS_5tupleIJNS_1CILi0EEES4_EEEiEEC2ERKS5_RKi) ;  /* 0xfffdb6b000007944 */ /* 0x022fea0003c3ffff */
[----:B-1----:R1:W5:Y:S01]  /*2e3f0*/  LDL R3, [R1+0x758] ;  /* 0x0007580001037983 */ /* 0x0023620000100800 */
[----:B------:R-:W-:Y:S02]  /*2e400*/  MOV R66, R23 ;  /* 0x0000001700427202 */ /* 0x000fe40000000f00 */
[----:B------:R-:W-:Y:S02]  /*2e410*/  MOV R4, 0x2e430 ;  /* 0x0002e43000047802 */ /* 0x000fe40000000f00 */
[----:B-1---5:R-:W-:Y:S05]  /*2e420*/  CALL.REL.NOINC `($_ZN7cutlass13device_kernelIN5flash19enable_sm80_to_sm89INS1_16FlashAttnBwdSm80INS1_25CollectiveMainloopBwdSm80ILi2ELi2EN4cute5tupleIJNS5_1CILi128EEES8_NS7_ILi64EEEEEENS_10bfloat16_tEfNS_4arch4Sm80ELb0ELb0ELb1ELb1ELb0ELb0ELb0ELb0ELi2ELi4ELi4ELi4ELb0EEENS1_21CollectiveEpilogueBwdISA_SB_SD_Li256ELb1ELb0ELi2EEENS1_19SingleTileSchedulerILb1ELb0ELb0ELi128EEEEEEEEEvNT_6ParamsE$_ZN4cute3eso3ESOILb1ELb0EJNS_5tupleIJNS2_IJNS_1CILi1EEENS3_ILi0EEEEEES5_EEENS2_IJNS2_IJS5_S5_EEEiEEEEEC2ERKS7_RKS9_) ;  /* 0xfffdb2c000007944 */ /* 0x022fea0003c3ffff */
[----:B-1----:R1:W5:Y:S01]  /*2e430*/  LDL R3, [R1+0x758] ;  /* 0x0007580001037983 */ /* 0x0023620000100800 */
[----:B------:R-:W-:-:S02]  /*2e440*/  MOV R66, R23 ;  /* 0x0000001700427202 */ /* 0x000fc40000000f00 */
[----:B------:R-:W-:Y:S02]  /*2e450*/  MOV R4, 0x2e470 ;  /* 0x0002e47000047802 */ /* 0x000fe40000000f00 */
[----:B-1---5:R-:W-:Y:S05]  /*2e460*/  CALL.REL.NOINC `($_ZN7cutlass13device_kernelIN5flash19enable_sm80_to_sm89INS1_16FlashAttnBwdSm80INS1_25CollectiveMainloopBwdSm80ILi2ELi2EN4cute5tupleIJNS5_1CILi128EEES8_NS7_ILi64EEEEEENS_10bfloat16_tEfNS_4arch4Sm80ELb0ELb0ELb1ELb1ELb0ELb0ELb0ELb0ELi2ELi4ELi4ELi4ELb0EEENS1_21CollectiveEpilogueBwdISA_SB_SD_Li256ELb1ELb0ELi2EEENS1_19SingleTileSchedulerILb1ELb0ELb0ELi128EEEEEEEEEvNT_6ParamsE$_ZN4cute5tupleIJNS0_IJNS0_IJNS0_IJNS_1CILi8EEENS1_ILi1EEEEEES3_EEENS0_IJNS0_IJS3_S3_EEENS1_ILi2EEEEEEEEENS0_IJNS0_IJNS0_IJS3_NS1_ILi0EEEEEESA_EEENS0_IJNS0_IJSA_SA_EEEiEEEEEEEEC2ERKS9_RKSF_) ;  /* 0xfffdd64000007944 */ /* 0x022fea0003c3ffff */
[----:B------:R2:W5:Y:S01]  /*2e470*/  LDL R6, [R1+0x758] ;  /* 0x0007580001067983 */ /* 0x0005620000100800 */
[----:B------:R-:W-:Y:S01]  /*2e480*/  IMAD.MOV.U32 R66, RZ, RZ, R23 ;  /* 0x000000ffff427224 */ /* 0x000fe200078e0017 */
[----:B------:R-:W-:Y:S02]  /*2e490*/  MOV R58, R22 ;  /* 0x00000016003a7202 */ /* 0x000fe40000000f00 */
[----:B------:R2:W-:Y:S01]  /*2e4a0*/  STL.64 [R1+0x770], R16 ;  /* 0x0007701001007387 */ /* 0x0005e20000100a00 */
[----:B------:R-:W-:-:S03]  /*2e4b0*/  MOV R4, 0x2e4d0 ;  /* 0x0002e4d000047802 */ /* 0x000fc60000000f00 */
[----:B-12--5:R-:W-:Y:S05]  /*2e4c0*/  CALL.REL.NOINC `($_ZN7cutlass13device_kernelIN5flash19enable_sm80_to_sm89INS1_16FlashAttnBwdSm80INS1_25CollectiveMainloopBwdSm80ILi2ELi2EN4cute5tupleIJNS5_1CILi128EEES8_NS7_ILi64EEEEEENS_10bfloat16_tEfNS_4arch4Sm80ELb0ELb0ELb1ELb1ELb0ELb0ELb0ELb0ELi2ELi4ELi4ELi4ELb0EEENS1_21CollectiveEpilogueBwdISA_SB_SD_Li256ELb1ELb0ELi2EEENS1_19SingleTileSchedulerILb1ELb0ELb0ELi128EEEEEEEEEvNT_6ParamsE$_ZN4cute3eso3ESOILb0ELb0EJNS_6LayoutINS_5tupleIJNS3_IJNS3_IJNS_1CILi8EEENS4_ILi1EEEEEES6_EEENS3_IJNS3_IJS6_S6_EEENS4_ILi2EEEEEEEEENS3_IJNS3_IJNS3_IJS6_NS4_ILi0EEEEEESD_EEENS3_IJNS3_IJSD_SD_EEEiEEEEEEEENS_10ViewEngineINS_8smem_ptrIPN7cutlass10bfloat16_tEEEEEEEC2ERKSJ_RKSQ_) ;  /* 0xfffd8eb000007944 */ /* 0x026fea0003c3ffff */
[----:B-1----:R1:W5:Y:S04]  /*2e4d0*/  LDL R8, [R1+0x758] ;  /* 0x0007580001087983 */ /* 0x0023680000100800 */
[----:B------:R1:W5:Y:S01]  /*2e4e0*/  LDL.64 R4, [R1+0x760] ;  /* 0x0007600001047983 */ /* 0x0003620000100a00 */
[----:B------:R-:W-:-:S02]  /*2e4f0*/  MOV R66, R23 ;  /* 0x0000001700427202 */ /* 0x000fc40000000f00 */
[----:B------:R-:W-:Y:S02]  /*2e500*/  MOV R6, 0x2e520 ;  /* 0x0002e52000067802 */ /* 0x000fe40000000f00 */
[----:B-1---5:R-:W-:Y:S05]  /*2e510*/  CALL.REL.NOINC `($_ZN7cutlass13device_kernelIN5flash19enable_sm80_to_sm89INS1_16FlashAttnBwdSm80INS1_25CollectiveMainloopBwdSm80ILi2ELi2EN4cute5tupleIJNS5_1CILi128EEES8_NS7_ILi64EEEEEENS_10bfloat16_tEfNS_4arch4Sm80ELb0ELb0ELb1ELb1ELb0ELb0ELb0ELb0ELi2ELi4ELi4ELi4ELb0EEENS1_21CollectiveEpilogueBwdISA_SB_SD_Li256ELb1ELb0ELi2EEENS1_19SingleTileSchedulerILb1ELb0ELb0ELi128EEEEEEEEEvNT_6ParamsE$_ZN4cute3eso3ESOILb1ELb0EJNS_6LayoutINS_5tupleIJNS3_IJNS3_IJNS_1CILi4EEENS4_ILi2EEEEEENS4_ILi1EEEEEES6_EEENS3_IJNS3_IJNS3_IJS8_NS4_ILi32EEEEEENS4_ILi0EEEEEENS4_ILi64EEEEEEEENS_10ViewEngineIPN7cutlass10bfloat16_tEEEEEC2ERKSH_RKSM_) ;  /* 0xfffdbd6000007944 */ /* 0x022fea0003c3ffff */
[----:B------:R2:W5:Y:S01]  /*2e520*/  LDL.64 R14, [R1+0x758] ;  /* 0x00075800010e7983 */ /* 0x0005620000100a00 */
[----:B------:R-:W-:Y:S02]  /*2e530*/  MOV R3, R8 ;  /* 0x0000000800037202 */ /* 0x000fe40000000f00 */
[----:B------:R-:W-:Y:S02]  /*2e540*/  MOV R6, 0x2e560 ;  /* 0x0002e56000067802 */ /* 0x000fe40000000f00 */
[----:B-12--5:R-:W-:Y:S05]  /*2e550*/  CALL.REL.NOINC `($_ZN7cutlass13device_kernelIN5flash19enable_sm80_to_sm89INS1_16FlashAttnBwdSm80INS1_25CollectiveMainloopBwdSm80ILi2ELi2EN4cute5tupleIJNS5_1CILi128EEES8_NS7_ILi64EEEEEENS_10bfloat16_tEfNS_4arch4Sm80ELb0ELb0ELb1ELb1ELb0ELb0ELb0ELb0ELi2ELi4ELi4ELi4ELb0EEENS1_21CollectiveEpilogueBwdISA_SB_SD_Li256ELb1ELb0ELi2EEENS1_19SingleTileSchedulerILb1ELb0ELb0ELi128EEEEEEEEEvNT_6ParamsE$_ZZN4cute5sliceINS_5tupleIJNS1_IJNS_10UnderscoreENS_1CILi0EEEEEENS1_IJS4_S2_EEEEEENS1_IJNS1_IJNS1_IJNS3_ILi1EEES4_EEES4_EEENS1_IJNS1_IJS4_S4_EEEiEEEEEEEEDaRKT_RKT0_ENKUlRKT_RKT0_E_clIS6_SC_EEDaSM_SP_) ;  /* 0xfffdf70000007944 */ /* 0x026fea0003c3ffff */
[----:B------:R-:W-:Y:S02]  /*2e560*/  MOV R8, 0x2e580 ;  /* 0x0002e58000087802 */ /* 0x000fe40000000f00 */
[----:B-1----:R-:W-:Y:S05]  /*2e570*/  CALL.REL.NOINC `($_ZN7cutlass13device_kernelIN5flash19enable_sm80_to_sm89INS1_16FlashAttnBwdSm80INS1_25CollectiveMainloopBwdSm80ILi2ELi2EN4cute5tupleIJNS5_1CILi128EEES8_NS7_ILi64EEEEEENS_10bfloat16_tEfNS_4arch4Sm80ELb0ELb0ELb1ELb1ELb0ELb0ELb0ELb0ELi2ELi4ELi4ELi4ELb0EEENS1_21CollectiveEpilogueBwdISA_SB_SD_Li256ELb1ELb0ELi2EEENS1_19SingleTileSchedulerILb1ELb0ELb0ELi128EEEEEEEEEvNT_6ParamsE$_ZZN4cute12filter_tupleINS_5tupleIJNS1_IJNS_10UnderscoreENS_1CILi0EEEEEENS1_IJS4_S2_EEEEEENS1_IJNS1_IJNS1_IJNS3_ILi1EEES4_EEES4_EEENS1_IJNS1_IJS4_S4_EEEiEEEEEEZNS_5sliceIS7_SD_EEDaRKT_RKT0_EUlRKT_RKT0_E_EEDaSH_SK_OT1_ENKUlDpSN_E_clIJNS1_IJS9_EEENS1_IJiEEEEEEDaSU_) ;  /* 0xfffde0c000007944 */ /* 0x002fea0003c3ffff */
[----:B------:R-:W-:Y:S02]  /*2e580*/  MOV R66, R23 ;  /* 0x0000001700427202 */ /* 0x000fe40000000f00 */
[----:B------:R-:W-:Y:S02]  /*2e590*/  MOV R6, 0x2e5b0 ;  /* 0x0002e5b000067802 */ /* 0x000fe40000000f00 */
[----:B-1---5:R-:W-:Y:S05]  /*2e5a0*/  CALL.REL.NOINC `($_ZN7cutlass13device_kernelIN5flash19enable_sm80_to_sm89INS1_16FlashAttnBwdSm80INS1_25CollectiveMainloopBwdSm80ILi2ELi2EN4cute5tupleIJNS5_1CILi128EEES8_NS7_ILi64EEEEEENS_10bfloat16_tEfNS_4arch4Sm80ELb0ELb0ELb1ELb1ELb0ELb0ELb0ELb0ELi2ELi4ELi4ELi4ELb0EEENS1_21CollectiveEpilogueBwdISA_SB_SD_Li256ELb1ELb0ELi2EEENS1_19SingleTileSchedulerILb1ELb0ELb0ELi128EEEEEEEEEvNT_6ParamsE$_ZN4cute5tupleIJNS0_IJNS0_IJNS_1CILi8EEENS1_ILi1EEEEEENS1_ILi2EEEEEENS0_IJNS0_IJS3_NS1_ILi0EEEEEEiEEEEEC2ERKS6_RKS9_) ;  /* 0xfffdd73000007944 */ /* 0x022fea0003c3ffff */
[----:B-1----:R1:W5:Y:S01]  /*2e5b0*/  LDL R3, [R1+0x758] ;  /* 0x0007580001037983 */ /* 0x0023620000100800 */
[----:B------:R-:W-:Y:S02]  /*2e5c0*/  MOV R66, R23 ;  /* 0x0000001700427202 */ /* 0x000fe40000000f00 */
[----:B------:R-:W-:Y:S02]  /*2e5d0*/  MOV R6, 0x2e5f0 ;  /* 0x0002e5f000067802 */ /* 0x000fe40000000f00 */
[----:B-1---5:R-:W-:Y:S05]  /*2e5e0*/  CALL.REL.NOINC `($_ZN7cutlass13device_kernelIN5flash19enable_sm80_to_sm89INS1_16FlashAttnBwdSm80INS1_25CollectiveMainloopBwdSm80ILi2ELi2EN4cute5tupleIJNS5_1CILi128EEES8_NS7_ILi64EEEEEENS_10bfloat16_tEfNS_4arch4Sm80ELb0ELb0ELb1ELb1ELb0ELb0ELb0ELb0ELi2ELi4ELi4ELi4ELb0EEENS1_21CollectiveEpilogueBwdISA_SB_SD_Li256ELb1ELb0ELi2EEENS1_19SingleTileSchedulerILb1ELb0ELb0ELi128EEEEEEEEEvNT_6ParamsE$_ZN4cute3eso3ESOILb0ELb1EJNS_6LayoutINS_5tupleIJNS3_IJNS_1CILi8EEENS4_ILi1EEEEEENS4_ILi2EEEEEENS3_IJNS3_IJS6_NS4_ILi0EEEEEEiEEEEESA_EEC2ERKSD_RKSA_) ;  /* 0xfffd9fd000007944 */ /* 0x022fea0003c3ffff */
[----:B------:R2:W5:Y:S01]  /*2e5f0*/  LDL R7, [R1+0x758] ;  /* 0x0007580001077983 */ /* 0x0005620000100800 */
[----:B-1----:R-:W-:Y:S01]  /*2e600*/  IMAD.MOV.U32 R2, RZ, RZ, R4 ;  /* 0x000000ffff027224 */ /* 0x002fe200078e0004 */
[----:B------:R-:W-:Y:S01]  /*2e610*/  MOV R3, R5 ;  /* 0x0000000500037202 */ /* 0x000fe20000000f00 */
[----:B------:R-:W-:Y:S01]  /*2e620*/  IMAD.MOV.U32 R9, RZ, RZ, R23 ;  /* 0x000000ffff097224 */ /* 0x000fe200078e0017 */
[----:B------:R-:W-:-:S02]  /*2e630*/  MOV R8, 0x2e650 ;  /* 0x0002e65000087802 */ /* 0x000fc40000000f00 */
        /* <DEDUP_REMOVED lines=8> */
[----:B------:R2:W5:Y:S04]  /*2e6c0*/  LDL R16, [R1+0x758] ;  /* 0x0007580001107983 */ /* 0x0005680000100800 */
[----:B------:R2:W5:Y:S01]  /*2e6d0*/  LDL.64 R58, [R1+0x760] ;  /* 0x00076000013a7983 */ /* 0x0005620000100a00 */
[----:B------:R-:W-:Y:S01]  /*2e6e0*/  IMAD.MOV.U32 R2, RZ, RZ, R23 ;  /* 0x000000ffff027224 */ /* 0x000fe200078e0017 */
[----:B-1----:R-:W-:-:S02]  /*2e6f0*/  MOV R3, RZ ;  /* 0x000000ff00037202 */ /* 0x002fc40000000f00 */
[----:B------:R-:W-:Y:S02]  /*2e700*/  MOV R10, 0x2e720 ;  /* 0x0002e720000a7802 */ /* 0x000fe40000000f00 */
[----:B--2--5:R-:W-:Y:S05]  /*2e710*/  CALL.REL.NOINC `($_ZN7cutlass13device_kernelIN5flash19enable_sm80_to_sm89INS1_16FlashAttnBwdSm80INS1_25CollectiveMainloopBwdSm80ILi2ELi2EN4cute5tupleIJNS5_1CILi128EEES8_NS7_ILi64EEEEEENS_10bfloat16_tEfNS_4arch4Sm80ELb0ELb0ELb1ELb1ELb0ELb0ELb0ELb0ELi2ELi4ELi4ELi4ELb0EEENS1_21CollectiveEpilogueBwdISA_SB_SD_Li256ELb1ELb0ELi2EEENS1_19SingleTileSchedulerILb1ELb0ELb0ELi128EEEEEEEEEvNT_6ParamsE$_ZN4cute3eso3ESOILb1ELb0EJNS_10UnderscoreEiEEC2ERKS2_RKi) ;  /* 0xfffda1b000007944 */ /* 0x024fea0003c3ffff */
[----:B-1----:R-:W2:Y:S01]  /*2e720*/  LDL R3, [R1+0x758] ;  /* 0x0007580001037983 */ /* 0x002ea20000100800 */
[----:B------:R-:W-:Y:S02]  /*2e730*/  MOV R2, R23 ;  /* 0x0000001700027202 */ /* 0x000fe40000000f00 */
[----:B------:R-:W-:Y:S01]  /*2e740*/  MOV R6, 0x2e770 ;  /* 0x0002e77000067802 */ /* 0x000fe20000000f00 */
[----:B--2---:R-:W-:Y:S02]  /*2e750*/  IMAD R3, R16, R3, RZ ;  /* 0x0000000310037224 */ /* 0x004fe400078e02ff */
        /* <DEDUP_REMOVED lines=19> */
[----:B------:R-:W-:Y:S05]  /*2e890*/  CALL.REL.NOINC `($_ZN7cutlass13device_kernelIN5flash19enable_sm80_to_sm89INS1_16FlashAttnBwdSm80INS1_25CollectiveMainloopBwdSm80ILi2ELi2EN4cute5tupleIJNS5_1CILi128EEES8_NS7_ILi64EEEEEENS_10bfloat16_tEfNS_4arch4Sm80ELb0ELb0ELb1ELb1ELb0ELb0ELb0ELb0ELi2ELi4ELi4ELi4ELb0EEENS1_21CollectiveEpilogueBwdISA_SB_SD_Li256ELb1ELb0ELi2EEENS1_19SingleTileSchedulerILb1ELb0ELb0ELi128EEEEEEEEEvNT_6ParamsE$_ZN4cute3eso3ESOILb1ELb0EJNS_6LayoutINS_5tupleIJNS3_IJNS3_IJNS_1CILi4EEENS4_ILi2EEEEEENS4_ILi1EEEEEEEEENS3_IJNS3_IJNS3_IJS8_NS4_ILi32EEEEEENS4_ILi0EEEEEEEEEEEiEEC2ERKSG_RKi) ;  /* 0xfffdb96000007944 */ /* 0x000fea0003c3ffff */
[----:B-1----:R-:W2:Y:S01]  /*2e8a0*/  LDL R3, [R1+0x758] ;  /* 0x0007580001037983 */ /* 0x002ea20000100800 */
[----:B------:R-:W-:Y:S02]  /*2e8b0*/  MOV R66, R23 ;  /* 0x0000001700427202 */ /* 0x000fe40000000f00 */
[----:B------:R-:W-:Y:S01]  /*2e8c0*/  MOV R6, 0x2e900 ;  /* 0x0002e90000067802 */ /* 0x000fe20000000f00 */
[----:B--2---:R-:W-:-:S05]  /*2e8d0*/  IMAD.WIDE R2, R3, 0x2, R14 ;  /* 0x0000000203027825 */ /* 0x004fca00078e020e */
[----:B------:R-:W-:Y:S02]  /*2e8e0*/  MOV R8, R2 ;  /* 0x0000000200087202 */ /* 0x000fe40000000f00 */
[----:B------:R-:W-:Y:S05]  /*2e8f0*/  CALL.REL.NOINC `($_ZN7cutlass13device_kernelIN5flash19enable_sm80_to_sm89INS1_16FlashAttnBwdSm80INS1_25CollectiveMainloopBwdSm80ILi2ELi2EN4cute5tupleIJNS5_1CILi128EEES8_NS7_ILi64EEEEEENS_10bfloat16_tEfNS_4arch4Sm80ELb0ELb0ELb1ELb1ELb0ELb0ELb0ELb0ELi2ELi4ELi4ELi4ELb0EEENS1_21CollectiveEpilogueBwdISA_SB_SD_Li256ELb1ELb0ELi2EEENS1_19SingleTileSchedulerILb1ELb0ELb0ELi128EEEEEEEEEvNT_6ParamsE$_ZN4cute3eso3ESOILb1ELb0EJNS_6LayoutINS_5tupleIJNS3_IJNS3_IJNS_1CILi4EEENS4_ILi2EEEEEENS4_ILi1EEEEEEEEENS3_IJNS3_IJNS3_IJS8_NS4_ILi32EEEEEENS4_ILi0EEEEEEEEEEENS_10ViewEngineIPN7cutlass10bfloat16_tEEEEEC2ERKSG_RKSL_) ;  /* 0xfffdb8b000007944 */ /* 0x000fea0003c3ffff */
        /* <DEDUP_REMOVED lines=17> */
[----:B--2--5:R-:W-:Y:S05]  /*2ea10*/  CALL.REL.NOINC `($_ZN7cutlass13device_kernelIN5flash19enable_sm80_to_sm89INS1_16FlashAttnBwdSm80INS1_25CollectiveMainloopBwdSm80ILi2ELi2EN4cute5tupleIJNS5_1CILi128EEES8_NS7_ILi64EEEEEENS_10bfloat16_tEfNS_4arch4Sm80ELb0ELb0ELb1ELb1ELb0ELb0ELb0ELb0ELi2ELi4ELi4ELi4ELb0EEENS1_21CollectiveEpilogueBwdISA_SB_SD_Li256ELb1ELb0ELi2EEENS1_19SingleTileSchedulerILb1ELb0ELb0ELi128EEEEEEEEEvNT_6ParamsE$_ZN4cute3eso3ESOILb1ELb0EJNS_6LayoutINS_5tupleIJNS3_IJNS3_IJNS_1CILi2EEES5_EEENS4_ILi1EEEEEEEEENS3_IJNS3_IJNS3_IJS7_NS4_ILi16EEEEEENS4_ILi0EEEEEEEEEEENS_10ViewEngineIPjEEEEC2ERKSF_RKSI_) ;  /* 0xfffdb75000007944 */ /* 0x024fea0003c3ffff */
        /* <DEDUP_REMOVED lines=15> */
[----:B------:R-:W-:-:S02]  /*2eb10*/  MOV R2, R23 ;  /* 0x0000001700027202 */ /* 0x000fc40000000f00 */
        /* <DEDUP_REMOVED lines=14> */
[----:B------:R-:W-:-:S02]  /*2ec00*/  MOV R3, 0x1 ;  /* 0x0000000100037802 */ /* 0x000fc40000000f00 */
        /* <DEDUP_REMOVED lines=46> */
[----:B------:R-:W-:-:S02]  /*2eef0*/  MOV R4, 0x2ef20 ;  /* 0x0002ef2000047802 */ /* 0x000fc40000000f00 */
[----:B--2---:R-:W-:Y:S02]  /*2ef00*/  SHF.L.U32 R3, R3, 0xa, RZ ;  /* 0x0000000a03037819 */ /* 0x004fe400000006ff */
[----:B------:R-:W-:Y:S05]  /*2ef10*/  CALL.REL.NOINC `($_ZN7cutlass13device_kernelIN5flash19enable_sm80_to_sm89INS1_16FlashAttnBwdSm80INS1_25CollectiveMainloopBwdSm80ILi2ELi2EN4cute5tupleIJNS5_1CILi128EEES8_NS7_ILi64EEEEEENS_10bfloat16_tEfNS_4arch4Sm80ELb0ELb0ELb1ELb1ELb0ELb0ELb0ELb0ELi2ELi4ELi4ELi4ELb0EEENS1_21CollectiveEpilogueBwdISA_SB_SD_Li256ELb1ELb0ELi2EEENS1_19SingleTileSchedulerILb1ELb0ELb0ELi128EEEEEEEEEvNT_6ParamsE$_ZN4cute3eso3ESOILb1ELb0EJNS_6LayoutINS_5tupleIJNS3_IJNS_1CILi8EEENS4_ILi1EEEEEENS4_ILi2EEEEEENS3_IJNS3_IJS6_NS4_ILi0EEEEEENS4_ILi8192EEEEEEEEiEEC2ERKSE_RKi) ;  /* 0xfffdc62000007944 */ /* 0x000fea0003c3ffff */
[----:B------:R-:W-:Y:S01]  /*2ef20*/  ULDC.64 UR4, c[0x0][0x118] ;  /* 0x0000460000047ab9 */ /* 0x000fe20000000a00 */
[----:B-1----:R-:W2:Y:S04]  /*2ef30*/  LDL R2, [R1+0x758] ;  /* 0x0007580001027983 */ /* 0x002ea80000100800 */
[----:B------:R-:W2:Y:S01]  /*2ef40*/  LD.E.64 R4, [R52.64] ;  /* 0x0000000434047980 */ /* 0x000ea2000c101b00 */
[----:B------:R-:W-:Y:S02]  /*2ef50*/  MOV R9, R23 ;  /* 0x0000001700097202 */ /* 0x000fe40000000f00 */
[----:B------:R-:W-:Y:S01]  /*2ef60*/  MOV R8, 0x2ef90 ;  /* 0x0002ef9000087802 */ /* 0x000fe20000000f00 */
[----:B--2---:R-:W-:-:S04]  /*2ef70*/  IMAD.WIDE R2, R2, 0x2, R4 ;  /* 0x0000000202027825 */ /* 0x004fc800078e0204 */
[----:B------:R-:W-:Y:S05]  /*2ef80*/  CALL.REL.NOINC `($_ZN7cutlass13device_kernelIN5flash19enable_sm80_to_sm89INS1_16FlashAttnBwdSm80INS1_25CollectiveMainloopBwdSm80ILi2ELi2EN4cute5tupleIJNS5_1CILi128EEES8_NS7_ILi64EEEEEENS_10bfloat16_tEfNS_4arch4Sm80ELb0ELb0ELb1ELb1ELb0ELb0ELb0ELb0ELi2ELi4ELi4ELi4ELb0EEENS1_21CollectiveEpilogueBwdISA_SB_SD_Li256ELb1ELb0ELi2EEENS1_19SingleTileSchedulerILb1ELb0ELb0ELi128EEEEEEEEEvNT_6ParamsE$_ZN4cute8smem_ptrIPN7cutlass10bfloat16_tEECI1NS_12iter_adaptorIS3_S4_EEES3_) ;  /* 0xfffdd52000007944 */ /* 0x000fea0003c3ffff */
[----:B-1----:R1:W5:Y:S01]  /*2ef90*/  LDL.64 R2, [R1+0x758] ;  /* 0x0007580001027983 */ /* 0x0023620000100a00 */
[----:B------:R-:W-:-:S03]  /*2efa0*/  MOV R6, 0x2efc0 ;  /* 0x0002efc000067802 */ /* 0x000fc60000000f00 */
[----:B-1---5:R-:W-:Y:S05]  /*2efb0*/  CALL.REL.NOINC `($_ZN7cutlass13device_kernelIN5flash19enable_sm80_to_sm89INS1_16FlashAttnBwdSm80INS1_25CollectiveMainloopBwdSm80ILi2ELi2EN4cute5tupleIJNS5_1CILi128EEES8_NS7_ILi64EEEEEENS_10bfloat16_tEfNS_4arch4Sm80ELb0ELb0ELb1ELb1ELb0ELb0ELb0ELb0ELi2ELi4ELi4ELi4ELb0EEENS1_21CollectiveEpilogueBwdISA_SB_SD_Li256ELb1ELb0ELi2EEENS1_19SingleTileSchedulerILb1ELb0ELb0ELi128EEEEEEEEEvNT_6ParamsE$_ZN4cute3eso3ESOILb1ELb0EJNS_6LayoutINS_5tupleIJNS3_IJNS_1CILi8EEENS4_ILi1EEEEEENS4_ILi2EEEEEENS3_IJNS3_IJS6_NS4_ILi0EEEEEENS4_ILi8192EEEEEEEENS_10ViewEngineINS_8smem_ptrIPN7cutlass10bfloat16_tEEEEEEEC2ERKSE_RKSL_) ;  /* 0xfffdc54000007944 */ /* 0x022fea0003c3ffff */
        /* <DEDUP_REMOVED lines=8> */
[----:B------:R-:W-:Y:S05]  /*2f040*/  CALL.REL.NOINC `($_ZN7cutlass13device_kernelIN5flash19enable_sm80_to_sm89INS1_16FlashAttnBwdSm80INS1_25CollectiveMainloopBwdSm80ILi2ELi2EN4cute5tupleIJNS5_1CILi128EEES8_NS7_ILi64EEEEEENS_10bfloat16_tEfNS_4arch4Sm80ELb0ELb0ELb1ELb1ELb0ELb0ELb0ELb0ELi2ELi4ELi4ELi4ELb0EEENS1_21CollectiveEpilogueBwdISA_SB_SD_Li256ELb1ELb0ELi2EEENS1_19SingleTileSchedulerILb1ELb0ELb0ELi128EEEEEEEEEvNT_6ParamsE$_ZN4cute3eso3ESOILb1ELb0EJNS_6LayoutINS_5tupleIJNS3_IJNS_1CILi8EEENS4_ILi1EEEEEENS4_ILi2EEEEEENS3_IJNS3_IJS6_NS4_ILi0EEEEEENS4_ILi64EEEEEEEEiEEC2ERKSE_RKi) ;  /* 0xfffdc47000007944 */ /* 0x000fea0003c3ffff */
[----:B-1----:R-:W2:Y:S01]  /*2f050*/  LDL R3, [R1+0x758] ;  /* 0x0007580001037983 */ /* 0x002ea20000100800 */
[----:B------:R-:W-:Y:S01]  /*2f060*/  MOV R6, 0x2f0a0 ;  /* 0x0002f0a000067802 */ /* 0x000fe20000000f00 */
[----:B--2---:R-:W-:-:S05]  /*2f070*/  IMAD.WIDE R2, R3, 0x2, R50 ;  /* 0x0000000203027825 */ /* 0x004fca00078e0232 */
[----:B------:R-:W-:Y:S02]  /*2f080*/  MOV R8, R2 ;  /* 0x0000000200087202 */ /* 0x000fe40000000f00 */
[----:B------:R-:W-:Y:S05]  /*2f090*/  CALL.REL.NOINC `($_ZN7cutlass13device_kernelIN5flash19enable_sm80_to_sm89INS1_16FlashAttnBwdSm80INS1_25CollectiveMainloopBwdSm80ILi2ELi2EN4cute5tupleIJNS5_1CILi128EEES8_NS7_ILi64EEEEEENS_10bfloat16_tEfNS_4arch4Sm80ELb0ELb0ELb1ELb1ELb0ELb0ELb0ELb0ELi2ELi4ELi4ELi4ELb0EEENS1_21CollectiveEpilogueBwdISA_SB_SD_Li256ELb1ELb0ELi2EEENS1_19SingleTileSchedulerILb1ELb0ELb0ELi128EEEEEEEEEvNT_6ParamsE$_ZN4cute3eso3ESOILb1ELb0EJNS_6LayoutINS_5tupleIJNS3_IJNS_1CILi8EEENS4_ILi1EEEEEENS4_ILi2EEEEEENS3_IJNS3_IJS6_NS4_ILi0EEEEEENS4_ILi64EEEEEEEENS_10ViewEngineIPN7cutlass10bfloat16_tEEEEEC2ERKSE_RKSJ_) ;  /* 0xfffdc3d000007944 */ /* 0x000fea0003c3ffff */
[----:B-1----:R1:W5:Y:S01]  /*2f0a0*/  LDL.64 R2, [R1+0x758] ;  /* 0x0007580001027983 */ /* 0x0023620000100a00 */
[----:B------:R-:W-:Y:S02]  /*2f0b0*/  MOV R7, R5 ;  /* 0x0000000500077202 */ /* 0x000fe40000000f00 */
[----:B------:R-:W-:Y:S02]  /*2f0c0*/  MOV R6, 0x2f0e0 ;  /* 0x0002f0e000067802 */ /* 0x000fe40000000f00 */
[----:B-1---5:R-:W-:Y:S05]  /*2f0d0*/  CALL.REL.NOINC `($_ZN7cutlass13device_kernelIN5flash19enable_sm80_to_sm89INS1_16FlashAttnBwdSm80INS1_25CollectiveMainloopBwdSm80ILi2ELi2EN4cute5tupleIJNS5_1CILi128EEES8_NS7_ILi64EEEEEENS_10bfloat16_tEfNS_4arch4Sm80ELb0ELb0ELb1ELb1ELb0ELb0ELb0ELb0ELi2ELi4ELi4ELi4ELb0EEENS1_21CollectiveEpilogueBwdISA_SB_SD_Li256ELb1ELb0ELi2EEENS1_19SingleTileSchedulerILb1ELb0ELb0ELi128EEEEEEEEEvNT_6ParamsE$_ZN4cute3eso3ESOILb1ELb0EJNS_6LayoutINS_5tupleIJNS3_IJNS_1CILi8EEENS4_ILi1EEEEEENS3_IJNS4_ILi2EEEEEEEEENS3_IJNS3_IJS6_NS4_ILi0EEEEEENS3_IJNS4_ILi8192EEEEEEEEEEENS_10ViewEngineINS_8smem_ptrIPN7cutlass10bfloat16_tEEEEEEEC2ERKSG_RKSN_) ;  /* 0xfffdc19000007944 */ /* 0x022fea0003c3ffff */
[----:B-1----:R1:W5:Y:S01]  /*2f0e0*/  LDL.64 R4, [R1+0x758] ;  /* 0x0007580001047983 */ /* 0x0023620000100a00 */
[----:B------:R-:W-:Y:S02]  /*2f0f0*/  MOV R8, R2 ;  /* 0x0000000200087202 */ /* 0x000fe40000000f00 */
[----:B------:R-:W-:Y:S02]  /*2f100*/  MOV R6, 0x2f120 ;  /* 0x0002f12000067802 */ /* 0x000fe40000000f00 */
[----:B-1---5:R-:W-:Y:S05]  /*2f110*/  CALL.REL.NOINC `($_ZN7cutlass13device_kernelIN5flash19enable_sm80_to_sm89INS1_16FlashAttnBwdSm80INS1_25CollectiveMainloopBwdSm80ILi2ELi2EN4cute5tupleIJNS5_1CILi128EEES8_NS7_ILi64EEEEEENS_10bfloat16_tEfNS_4arch4Sm80ELb0ELb0ELb1ELb1ELb0ELb0ELb0ELb0ELi2ELi4ELi4ELi4ELb0EEENS1_21CollectiveEpilogueBwdISA_SB_SD_Li256ELb1ELb0ELi2EEENS1_19SingleTileSchedulerILb1ELb0ELb0ELi128EEEEEEEEEvNT_6ParamsE$_ZN4cute3eso3ESOILb1ELb0EJNS_6LayoutINS_5tupleIJNS3_IJNS_1CILi8EEENS4_ILi1EEEEEENS3_IJNS4_ILi2EEEEEEEEENS3_IJNS3_IJS6_NS4_ILi0EEEEEENS3_IJNS4_ILi64EEEEEEEEEEENS_10ViewEngineIPN7cutlass10bfloat16_tEEEEEC2ERKSG_RKSL_) ;  /* 0xfffdc10000007944 */ /* 0x022fea0003c3ffff */
[----:B-1----:R1:W5:Y:S01]  /*2f120*/  LDL.64 R2, [R1+0x758] ;  /* 0x0007580001027983 */ /* 0x0023620000100a00 */
[----:B------:R-:W-:-:S03]  /*2f130*/  MOV R8, 0x2f150 ;  /* 0x0002f15000087802 */ /* 0x000fc60000000f00 */
[----:B-1---5:R-:W-:Y:S05]  /*2f140*/  CALL.REL.NOINC `($_ZN7cutlass13device_kernelIN5flash19enable_sm80_to_sm89INS1_16FlashAttnBwdSm80INS1_25CollectiveMainloopBwdSm80ILi2ELi2EN4cute5tupleIJNS5_1CILi128EEES8_NS7_ILi64EEEEEENS_10bfloat16_tEfNS_4arch4Sm80ELb0ELb0ELb1ELb1ELb0ELb0ELb0ELb0ELi2ELi4ELi4ELi4ELb0EEENS1_21CollectiveEpilogueBwdISA_SB_SD_Li256ELb1ELb0ELi2EEENS1_19SingleTileSchedulerILb1ELb0ELb0ELi128EEEEEEEEEvNT_6ParamsE$_ZN4cute3eso3ESOILb1ELb0EJNS_6LayoutINS_5tupleIJNS3_IJNS3_IJNS_1CILi8EEENS4_ILi1EEEEEES6_EEENS3_IJNS3_IJS6_S6_EEENS4_ILi2EEEEEEEEENS3_IJNS3_IJNS3_IJS6_NS4_ILi0EEEEEESD_EEENS3_IJNS3_IJSD_SD_EEENS4_ILi64EEEEEEEEEEENS_10ViewEngineIPN7cutlass10bfloat16_tEEEEEC2ERKSK_RKSP_) ;  /* 0xfffdb2a000007944 */ /* 0x022fea0003c3ffff */
[----:B-1----:R1:W5:Y:S01]  /*2f150*/  LDL.64 R2, [R1+0x758] ;  /* 0x0007580001027983 */ /* 0x0023620000100a00 */
[----:B------:R-:W-:Y:S02]  /*2f160*/  MOV R7, R5 ;  /* 0x0000000500077202 */ /* 0x000fe40000000f00 */
[----:B------:R-:W-:-:S02]  /*2f170*/  MOV R6, 0x2f190 ;  /* 0x0002f19000067802 */ /* 0x000fc40000000f00 */
[----:B-1---5:R-:W-:Y:S05]  /*2f180*/  CALL.REL.NOINC `($_ZN7cutlass13device_kernelIN5flash19enable_sm80_to_sm89INS1_16FlashAttnBwdSm80INS1_25CollectiveMainloopBwdSm80ILi2ELi2EN4cute5tupleIJNS5_1CILi128EEES8_NS7_ILi64EEEEEENS_10bfloat16_tEfNS_4arch4Sm80ELb0ELb0ELb1ELb1ELb0ELb0ELb0ELb0ELi2ELi4ELi4ELi4ELb0EEENS1_21CollectiveEpilogueBwdISA_SB_SD_Li256ELb1ELb0ELi2EEENS1_19SingleTileSchedulerILb1ELb0ELb0ELi128EEEEEEEEEvNT_6ParamsE$_ZN4cute3eso3ESOILb1ELb0EJNS_6LayoutINS_5tupleIJNS3_IJNS3_IJNS_1CILi8EEENS4_ILi1EEEEEES6_EEENS3_IJNS3_IJS6_S6_EEENS4_ILi2EEEEEEEEENS3_IJNS3_IJNS3_IJS6_NS4_ILi0EEEEEESD_EEENS3_IJNS3_IJSD_SD_EEENS4_ILi8192EEEEEEEEEEENS_10ViewEngineINS_8smem_ptrIPN7cutlass10bfloat16_tEEEEEEEC2ERKSK_RKSR_) ;  /* 0xfffdb2a000007944 */ /* 0x022fea0003c3ffff */
[----:B-1----:R1:W5:Y:S01]  /*2f190*/  LDL.64 R4, [R1+0x758] ;  /* 0x0007580001047983 */ /* 0x0023620000100a00 */
[----:B------:R-:W-:-:S02]  /*2f1a0*/  MOV R8, R2 ;  /* 0x0000000200087202 */ /* 0x000fc40000000f00 */
        /* <DEDUP_REMOVED lines=140> */
[----:B------:R2:W5:Y:S01]  /*2fa70*/  LDL R5, [R1+0x758] ;  /* 0x0007580001057983 */ /* 0x0005620000100800 */
[----:B-1----:R-:W-:-:S02]  /*2fa80*/  MOV R3, R41 ;  /* 0x0000002900037202 */ /* 0x002fc40000000f00 */
[----:B------:R-:W-:Y:S02]  /*2fa90*/  MOV R4, 0x2fab0 ;  /* 0x0002fab000047802 */ /* 0x000fe40000000f00 */
[----:B--2--5:R-:W-:Y:S05]  /*2faa0*/  CALL.REL.NOINC `($_ZN7cutlass13device_kernelIN5flash19enable_sm80_to_sm89INS1_16FlashAttnBwdSm80INS1_25CollectiveMainloopBwdSm80ILi2ELi2EN4cute5tupleIJNS5_1CILi128EEES8_NS7_ILi64EEEEEENS_10bfloat16_tEfNS_4arch4Sm80ELb0ELb0ELb1ELb1ELb0ELb0ELb0ELb0ELi2ELi4ELi4ELi4ELb0EEENS1_21CollectiveEpilogueBwdISA_SB_SD_Li256ELb1ELb0ELi2EEENS1_19SingleTileSchedulerILb1ELb0ELb0ELi128EEEEEEEEEvNT_6ParamsE$_ZZN4cute5sliceINS_5tupleIJNS_10UnderscoreES2_iEEENS1_IJNS1_IJNS_1CILi1EEENS4_ILi0EEEEEEiNS4_ILi1024EEEEEEEEDaRKT_RKT0_ENKUlRKT_RKT0_E_clIS2_iEEDaSI_SL_) ;  /* 0xfffde3f000007944 */ /* 0x024fea0003c3ffff */
[----:B------:R-:W-:Y:S02]  /*2fab0*/  MOV R4, 0x2fad0 ;  /* 0x0002fad000047802 */ /* 0x000fe40000000f00 */
[----:B-1---5:R-:W-:Y:S05]  /*2fac0*/  CALL.REL.NOINC `($_ZN7cutlass13device_kernelIN5flash19enable_sm80_to_sm89INS1_16FlashAttnBwdSm80INS1_25CollectiveMainloopBwdSm80ILi2ELi2EN4cute5tupleIJNS5_1CILi128EEES8_NS7_ILi64EEEEEENS_10bfloat16_tEfNS_4arch4Sm80ELb0ELb0ELb1ELb1ELb0ELb0ELb0ELb0ELi2ELi4ELi4ELi4ELb0EEENS1_21CollectiveEpilogueBwdISA_SB_SD_Li256ELb1ELb0ELi2EEENS1_19SingleTileSchedulerILb1ELb0ELb0ELi128EEEEEEEEEvNT_6ParamsE$_ZZN4cute12filter_tupleINS_5tupleIJNS_10UnderscoreES2_iEEENS1_IJNS1_IJNS_1CILi1EEENS4_ILi0EEEEEEiNS4_ILi1024EEEEEEZNS_5sliceIS3_S9_EEDaRKT_RKT0_EUlRKT_RKT0_E_EEDaSD_SG_OT1_ENKUlDpSJ_E_clIJNS1_IJS7_EEENS1_IJiEEENS1_IJEEEEEEDaSQ_) ;  /* 0xfffdd03000007944 */ /* 0x022fea0003c3ffff */
[----:B------:R-:W-:Y:S02]  /*2fad0*/  MOV R66, R23 ;  /* 0x0000001700427202 */ /* 0x000fe40000000f00 */
[----:B------:R-:W-:Y:S02]  /*2fae0*/  MOV R6, 0x2fb00 ;  /* 0x0002fb0000067802 */ /* 0x000fe40000000f00 */
[----:B-1---5:R-:W-:Y:S05]  /*2faf0*/  CALL.REL.NOINC `($_ZN7cutlass13device_kernelIN5flash19enable_sm80_to_sm89INS1_16FlashAttnBwdSm80INS1_25CollectiveMainloopBwdSm80ILi2ELi2EN4cute5tupleIJNS5_1CILi128EEES8_NS7_ILi64EEEEEENS_10bfloat16_tEfNS_4arch4Sm80ELb0ELb0ELb1ELb1ELb0ELb0ELb0ELb0ELi2ELi4ELi4ELi4ELb0EEENS1_21CollectiveEpilogueBwdISA_SB_SD_Li256ELb1ELb0ELi2EEENS1_19SingleTileSchedulerILb1ELb0ELb0ELi128EEEEEEEEEvNT_6ParamsE$_ZN4cute5tupleIJNS0_IJNS0_IJNS_1CILi8EEENS1_ILi1EEEEEENS1_ILi2EEEEEENS0_IJNS0_IJS3_NS1_ILi0EEEEEEiEEEEEC2ERKS6_RKS9_) ;  /* 0xfffdc1e000007944 */ /* 0x022fea0003c3ffff */
[----:B------:R2:W5:Y:S01]  /*2fb00*/  LDL R6, [R1+0x758] ;  /* 0x0007580001067983 */ /* 0x0005620000100800 */
[----:B------:R-:W-:Y:S01]  /*2fb10*/  IMAD.SHL.U32 R8, R5, 0x400, RZ ;  /* 0x0000040005087824 */ /* 0x000fe200078e00ff */
[----:B-1----:R-:W-:Y:S01]  /*2fb20*/  MOV R2, R23 ;  /* 0x0000001700027202 */ /* 0x002fe20000000f00 */
[----:B------:R-:W-:Y:S01]  /*2fb30*/  IMAD.MOV.U32 R60, RZ, RZ, R22 ;  /* 0x000000ffff3c7224 */ /* 0x000fe200078e0016 */
[----:B------:R-:W-:Y:S02]  /*2fb40*/  MOV R4, 0x2fb70 ;  /* 0x0002fb7000047802 */ /* 0x000fe40000000f00 */
[----:B------:R2:W-:Y:S04]  /*2fb50*/  STL [R1+0x770], R8 ;  /* 0x0007700801007387 */ /* 0x0005e80000100800 */
[----:B--2--5:R-:W-:Y:S05]  /*2fb60*/  CALL.REL.NOINC `($_ZN7cutlass13device_kernelIN5flash19enable_sm80_to_sm89INS1_16FlashAttnBwdSm80INS1_25CollectiveMainloopBwdSm80ILi2ELi2EN4cute5tupleIJNS5_1CILi128EEES8_NS7_ILi64EEEEEENS_10bfloat16_tEfNS_4arch4Sm80ELb0ELb0ELb1ELb1ELb0ELb0ELb0ELb0ELi2ELi4ELi4ELi4ELb0EEENS1_21CollectiveEpilogueBwdISA_SB_SD_Li256ELb1ELb0ELi2EEENS1_19SingleTileSchedulerILb1ELb0ELb0ELi128EEEEEEEEEvNT_6ParamsE$_ZN4cute3eso3ESOILb0ELb0EJNS_6LayoutINS_5tupleIJNS3_IJNS_1CILi8EEENS4_ILi1EEEEEENS4_ILi2EEEEEENS3_IJNS3_IJS6_NS4_ILi0EEEEEEiEEEEEiEEC2ERKSD_RKi) ;  /* 0xfffd7e9000007944 */ /* 0x024fea0003c3ffff */
[----:B------:R-:W2:Y:S01]  /*2fb70*/  LDL.64 R4, [R1+0x758] ;  /* 0x0007580001047983 */ /* 0x000ea20000100a00 */
[----:B------:R-:W-:Y:S02]  /*2fb80*/  MOV R9, R23 ;  /* 0x0000001700097202 */ /* 0x000fe40000000f00 */
[----:B------:R-:W-:Y:S01]  /*2fb90*/  MOV R8, 0x2fbc0 ;  /* 0x0002fbc000087802 */ /* 0x000fe20000000f00 */
[----:B-12---:R-:W-:-:S04]  /*2fba0*/  IMAD.WIDE R2, R5, 0x2, R54 ;  /* 0x0000000205027825 */ /* 0x006fc800078e0236 */
[----:B------:R-:W-:Y:S05]  /*2fbb0*/  CALL.REL.NOINC `($_ZN7cutlass13device_kernelIN5flash19enable_sm80_to_sm89INS1_16FlashAttnBwdSm80INS1_25CollectiveMainloopBwdSm80ILi2ELi2EN4cute5tupleIJNS5_1CILi128EEES8_NS7_ILi64EEEEEENS_10bfloat16_tEfNS_4arch4Sm80ELb0ELb0ELb1ELb1ELb0ELb0ELb0ELb0ELi2ELi4ELi4ELi4ELb0EEENS1_21CollectiveEpilogueBwdISA_SB_SD_Li256ELb1ELb0ELi2EEENS1_19SingleTileSchedulerILb1ELb0ELb0ELi128EEEEEEEEEvNT_6ParamsE$_ZN4cute8smem_ptrIPN7cutlass10bfloat16_tEECI1NS_12iter_adaptorIS3_S4_EEES3_) ;  /* 0xfffdc8f000007944 */ /* 0x000fea0003c3ffff */
        /* <DEDUP_REMOVED lines=10> */
[----:B-1----:R-:W-:-:S02]  /*2fc60*/  MOV R3, 0x1 ;  /* 0x0000000100037802 */ /* 0x002fc40000000f00 */
[----:B------:R-:W-:Y:S02]  /*2fc70*/  MOV R8, 0x2fc90 ;  /* 0x0002fc9000087802 */ /* 0x000fe40000000f00 */
[----:B--2--5:R-:W-:Y:S05]  /*2fc80*/  CALL.REL.NOINC `($_ZN7cutlass13device_kernelIN5flash19enable_sm80_to_sm89INS1_16FlashAttnBwdSm80INS1_25CollectiveMainloopBwdSm80ILi2ELi2EN4cute5tupleIJNS5_1CILi128EEES8_NS7_ILi64EEEEEENS_10bfloat16_tEfNS_4arch4Sm80ELb0ELb0ELb1ELb1ELb0ELb0ELb0ELb0ELi2ELi4ELi4ELi4ELb0EEENS1_21CollectiveEpilogueBwdISA_SB_SD_Li256ELb1ELb0ELi2EEENS1_19SingleTileSchedulerILb1ELb0ELb0ELi128EEEEEEEEEvNT_6ParamsE$_ZN4cute3eso3ESOILb1ELb0EJNS_10UnderscoreES2_iEEC2ERKS2_S5_RKi) ;  /* 0xfffd8c0000007944 */ /* 0x024fea0003c3ffff */
[----:B-1----:R-:W2:Y:S01]  /*2fc90*/  LDL R3, [R1+0x758] ;  /* 0x0007580001037983 */ /* 0x002ea20000100800 */
[----:B------:R-:W-:Y:S01]  /*2fca0*/  IMAD.MOV.U32 R2, RZ, RZ, R23 ;  /* 0x000000ffff027224 */ /* 0x000fe200078e0017 */
[----:B------:R-:W-:Y:S02]  /*2fcb0*/  MOV R4, 0x2fce0 ;  /* 0x0002fce000047802 */ /* 0x000fe40000000f00 */
[----:B--2---:R-:W-:Y:S02]  /*2fcc0*/  SHF.L.U32 R3, R3, 0x2, RZ ;  /* 0x0000000203037819 */ /* 0x004fe400000006ff */
[----:B------:R-:W-:Y:S05]  /*2fcd0*/  CALL.REL.NOINC `($_ZN7cutlass13device_kernelIN5flash19enable_sm80_to_sm89INS1_16FlashAttnBwdSm80INS1_25CollectiveMainloopBwdSm80ILi2ELi2EN4cute5tupleIJNS5_1CILi128EEES8_NS7_ILi64EEEEEENS_10bfloat16_tEfNS_4arch4Sm80ELb0ELb0ELb1ELb1ELb0ELb0ELb0ELb0ELi2ELi4ELi4ELi4ELb0EEENS1_21CollectiveEpilogueBwdISA_SB_SD_Li256ELb1ELb0ELi2EEENS1_19SingleTileSchedulerILb1ELb0ELb0ELi128EEEEEEEEEvNT_6ParamsE$_ZN4cute3eso3ESOILb1ELb0EJNS_6LayoutINS_5tupleIJNS3_IJNS3_IJNS_1CILi4EEENS4_ILi2EEEEEENS4_ILi1EEEEEES6_EEENS3_IJNS3_IJNS3_IJS8_NS4_ILi32EEEEEENS4_ILi0EEEEEENS4_ILi64EEEEEEEEiEEC2ERKSH_RKi) ;  /* 0xfffda5e000007944 */ /* 0x000fea0003c3ffff */
[----:B-1----:R-:W2:Y:S01]  /*2fce0*/  LDL R3, [R1+0x758] ;  /* 0x0007580001037983 */ /* 0x002ea20000100800 */
[----:B------:R-:W-:Y:S02]  /*2fcf0*/  MOV R66, R23 ;  /* 0x0000001700427202 */ /* 0x000fe40000000f00 */
[----:B------:R-:W-:Y:S01]  /*2fd00*/  MOV R6, 0x2fd30 ;  /* 0x0002fd3000067802 */ /* 0x000fe20000000f00 */
[----:B--2---:R-:W-:-:S04]  /*2fd10*/  IMAD.WIDE R10, R3, 0x2, R48 ;  /* 0x00000002030a7825 */ /* 0x004fc800078e0230 */
[----:B------:R-:W-:Y:S05]  /*2fd20*/  CALL.REL.NOINC `($_ZN7cutlass13device_kernelIN5flash19enable_sm80_to_sm89INS1_16FlashAttnBwdSm80INS1_25CollectiveMainloopBwdSm80ILi2ELi2EN4cute5tupleIJNS5_1CILi128EEES8_NS7_ILi64EEEEEENS_10bfloat16_tEfNS_4arch4Sm80ELb0ELb0ELb1ELb1ELb0ELb0ELb0ELb0ELi2ELi4ELi4ELi4ELb0EEENS1_21CollectiveEpilogueBwdISA_SB_SD_Li256ELb1ELb0ELi2EEENS1_19SingleTileSchedulerILb1ELb0ELb0ELi128EEEEEEEEEvNT_6ParamsE$_ZN4cute3eso3ESOILb1ELb0EJNS_6LayoutINS_5tupleIJNS3_IJNS3_IJNS_1CILi4EEENS4_ILi2EEEEEENS4_ILi1EEEEEES6_EEENS3_IJNS3_IJNS3_IJS8_NS4_ILi32EEEEEENS4_ILi0EEEEEENS4_ILi64EEEEEEEENS_10ViewEngineIPN7cutlass10bfloat16_tEEEEEC2ERKSH_RKSM_) ;  /* 0xfffda55000007944 */ /* 0x000fea0003c3ffff */
[----:B------:R2:W5:Y:S01]  /*2fd30*/  LDL.64 R4, [R1+0x758] ;  /* 0x0007580001047983 */ /* 0x0005620000100a00 */
[----:B------:R-:W-:Y:S02]  /*2fd40*/  MOV R3, R14 ;  /* 0x0000000e00037202 */ /* 0x000fe40000000f00 */
[----:B------:R-:W-:-:S02]  /*2fd50*/  MOV R6, 0x2fd70 ;  /* 0x0002fd7000067802 */ /* 0x000fc40000000f00 */
[----:B-12--5:R-:W-:Y:S05]  /*2fd60*/  CALL.REL.NOINC `($_ZN7cutlass13device_kernelIN5flash19enable_sm80_to_sm89INS1_16FlashAttnBwdSm80INS1_25CollectiveMainloopBwdSm80ILi2ELi2EN4cute5tupleIJNS5_1CILi128EEES8_NS7_ILi64EEEEEENS_10bfloat16_tEfNS_4arch4Sm80ELb0ELb0ELb1ELb1ELb0ELb0ELb0ELb0ELi2ELi4ELi4ELi4ELb0EEENS1_21CollectiveEpilogueBwdISA_SB_SD_Li256ELb1ELb0ELi2EEENS1_19SingleTileSchedulerILb1ELb0ELb0ELi128EEEEEEEEEvNT_6ParamsE$_ZZN4cute4takeILi1ELi2ENS_5tupleIJNS1_IJNS_1CILi1EEENS2_ILi0EEEEEEiEEEEEDaRKT1_ENKUlDpRKT_E_clIJiEEEDaSD_) ;  /* 0xfffddcc000007944 */ /* 0x026fea0003c3ffff */
[----:B------:R-:W-:Y:S02]  /*2fd70*/  MOV R66, R23 ;  /* 0x0000001700427202 */ /* 0x000fe40000000f00 */
[----:B------:R-:W-:-:S02]  /*2fd80*/  MOV R6, 0x2fda0 ;  /* 0x0002fda000067802 */ /* 0x000fc40000000f00 */
[----:B-1---5:R-:W-:Y:S05]  /*2fd90*/  CALL.REL.NOINC `($_ZN7cutlass13device_kernelIN5flash19enable_sm80_to_sm89INS1_16FlashAttnBwdSm80INS1_25CollectiveMainloopBwdSm80ILi2ELi2EN4cute5tupleIJNS5_1CILi128EEES8_NS7_ILi64EEEEEENS_10bfloat16_tEfNS_4arch4Sm80ELb0ELb0ELb1ELb1ELb0ELb0ELb0ELb0ELi2ELi4ELi4ELi4ELb0EEENS1_21CollectiveEpilogueBwdISA_SB_SD_Li256ELb1ELb0ELi2EEENS1_19SingleTileSchedulerILb1ELb0ELb0ELi128EEEEEEEEEvNT_6ParamsE$_ZN4cute3eso3ESOILb1ELb0EJNS_5tupleIJNS_1CILi1EEENS3_ILi0EEEEEENS2_IJiEEEEEC2ERKS6_RKS7_) ;  /* 0xfffd9de000007944 */ /* 0x022fea0003c3ffff */
[----:B-1----:R1:W5:Y:S01]  /*2fda0*/  LDL R3, [R1+0x758] ;  /* 0x0007580001037983 */ /* 0x0023620000100800 */
[----:B------:R-:W-:-:S02]  /*2fdb0*/  MOV R66, R23 ;  /* 0x0000001700427202 */ /* 0x000fc40000000f00 */
        /* <DEDUP_REMOVED lines=22> */
[----:B------:R-:W2:Y:S01]  /*2ff20*/  LDL R4, [R1+0x758] ;  /* 0x0007580001047983 */ /* 0x000ea20000100800 */
[----:B-1----:R-:W-:Y:S02]  /*2ff30*/  MOV R2, R22 ;  /* 0x0000001600027202 */ /* 0x002fe40000000f00 */
[----:B------:R-:W-:Y:S01]  /*2ff40*/  MOV R12, 0x2ff70 ;  /* 0x0002ff70000c7802 */ /* 0x000fe20000000f00 */
[----:B--2---:R1:W-:Y:S04]  /*2ff50*/  STL [R1+0x770], R4 ;  /* 0x0007700401007387 */ /* 0x0043e80000100800 */
        /* <DEDUP_REMOVED lines=194> */
[----:B------:R-:W-:Y:S05]  /*30b80*/  CALL.REL.NOINC `($_ZN7cutlass13device_kernelIN5flash19enable_sm80_to_sm89INS1_16FlashAttnBwdSm80INS1_25CollectiveMainloopBwdSm80ILi2ELi2EN4cute5tupleIJNS5_1CILi128EEES8_NS7_ILi64EEEEEENS_10bfloat16_tEfNS_4arch4Sm80ELb0ELb0ELb1ELb1ELb0ELb0ELb0ELb0ELi2ELi4ELi4ELi4ELb0EEENS1_21CollectiveEpilogueBwdISA_SB_SD_Li256ELb1ELb0ELi2EEENS1_19SingleTileSchedulerILb1ELb0ELb0ELi128EEEEEEEEEvNT_6ParamsE$_ZN4cute3eso3ESOILb1ELb0EJNS_6LayoutINS_5tupleIJNS3_IJNS_1CILi2EEES5_S5_EEES5_EEENS3_IJNS3_IJNS4_ILi1EEES5_NS4_ILi4EEEEEENS4_ILi64EEEEEEEEiEEC2ERKSD_RKi) ;  /* 0xfffda28000007944 */ /* 0x000fea0003c3ffff */
[----:B-1----:R-:W2:Y:S01]  /*30b90*/  LDL R3, [R1+0x758] ;  /* 0x0007580001037983 */ /* 0x002ea20000100800 */
[----:B------:R-:W-:Y:S01]  /*30ba0*/  MOV R4, 0x30be0 ;  /* 0x00030be000047802 */ /* 0x000fe20000000f00 */
[----:B--2---:R-:W-:-:S05]  /*30bb0*/  IMAD.WIDE R2, R3, 0x2, R44 ;  /* 0x0000000203027825 */ /* 0x004fca00078e022c */
[----:B------:R-:W-:Y:S02]  /*30bc0*/  MOV R6, R2 ;  /* 0x0000000200067202 */ /* 0x000fe40000000f00 */
[----:B------:R-:W-:Y:S05]  /*30bd0*/  CALL.REL.NOINC `($_ZN7cutlass13device_kernelIN5flash19enable_sm80_to_sm89INS1_16FlashAttnBwdSm80INS1_25CollectiveMainloopBwdSm80ILi2ELi2EN4cute5tupleIJNS5_1CILi128EEES8_NS7_ILi64EEEEEENS_10bfloat16_tEfNS_4arch4Sm80ELb0ELb0ELb1ELb1ELb0ELb0ELb0ELb0ELi2ELi4ELi4ELi4ELb0EEENS1_21CollectiveEpilogueBwdISA_SB_SD_Li256ELb1ELb0ELi2EEENS1_19SingleTileSchedulerILb1ELb0ELb0ELi128EEEEEEEEEvNT_6ParamsE$_ZN4cute3eso3ESOILb1ELb0EJNS_6LayoutINS_5tupleIJNS3_IJNS_1CILi2EEES5_S5_EEES5_EEENS3_IJNS3_IJNS4_ILi1EEES5_NS4_ILi4EEEEEENS4_ILi64EEEEEEEENS_10ViewEngineIPN7cutlass10bfloat16_tEEEEEC2ERKSD_RKSI_) ;  /* 0xfffda1e000007944 */ /* 0x000fea0003c3ffff */
[----:B------:R2:W5:Y:S01]  /*30be0*/  LDL.64 R58, [R1+0x758] ;  /* 0x00075800013a7983 */ /* 0x0005620000100a00 */
[----:B-1----:R-:W-:Y:S01]  /*30bf0*/  IMAD.MOV.U32 R2, RZ, RZ, R23 ;  /* 0x000000ffff027224 */ /* 0x002fe200078e0017 */
[----:B------:R-:W-:Y:S02]  /*30c00*/  MOV R3, RZ ;  /* 0x000000ff00037202 */ /* 0x000fe40000000f00 */
[----:B------:R-:W-:Y:S02]  /*30c10*/  MOV R8, 0x30c30 ;  /* 0x00030c3000087802 */ /* 0x000fe40000000f00 */
[----:B--2--5:R-:W-:Y:S05]  /*30c20*/  CALL.REL.NOINC `($_ZN7cutlass13device_kernelIN5flash19enable_sm80_to_sm89INS1_16FlashAttnBwdSm80INS1_25CollectiveMainloopBwdSm80ILi2ELi2EN4cute5tupleIJNS5_1CILi128EEES8_NS7_ILi64EEEEEENS_10bfloat16_tEfNS_4arch4Sm80ELb0ELb0ELb1ELb1ELb0ELb0ELb0ELb0ELi2ELi4ELi4ELi4ELb0EEENS1_21CollectiveEpilogueBwdISA_SB_SD_Li256ELb1ELb0ELi2EEENS1_19SingleTileSchedulerILb1ELb0ELb0ELi128EEEEEEEEEvNT_6ParamsE$_ZN4cute3eso3ESOILb1ELb0EJNS_10UnderscoreES2_iEEC2ERKS2_S5_RKi) ;  /* 0xfffd7c6000007944 */ /* 0x024fea0003c3ffff */
[----:B-1----:R-:W2:Y:S01]  /*30c30*/  LDL R3, [R1+0x758] ;  /* 0x0007580001037983 */ /* 0x002ea20000100800 */
[----:B------:R-:W-:Y:S01]  /*30c40*/  IMAD.MOV.U32 R66, RZ, RZ, R23 ;  /* 0x000000ffff427224 */ /* 0x000fe200078e0017 */
[----:B------:R-:W-:Y:S02]  /*30c50*/  MOV R4, 0x30c80 ;  /* 0x00030c8000047802 */ /* 0x000fe40000000f00 */
[----:B--2---:R-:W-:Y:S02]  /*30c60*/  SHF.L.U32 R3, R3, 0x2, RZ ;  /* 0x0000000203037819 */ /* 0x004fe400000006ff */
[----:B------:R-:W-:Y:S05]  /*30c70*/  CALL.REL.NOINC `($_ZN7cutlass13device_kernelIN5flash19enable_sm80_to_sm89INS1_16FlashAttnBwdSm80INS1_25CollectiveMainloopBwdSm80ILi2ELi2EN4cute5tupleIJNS5_1CILi128EEES8_NS7_ILi64EEEEEENS_10bfloat16_tEfNS_4arch4Sm80ELb0ELb0ELb1ELb1ELb0ELb0ELb0ELb0ELi2ELi4ELi4ELi4ELb0EEENS1_21CollectiveEpilogueBwdISA_SB_SD_Li256ELb1ELb0ELi2EEENS1_19SingleTileSchedulerILb1ELb0ELb0ELi128EEEEEEEEEvNT_6ParamsE$_ZN4cute3eso3ESOILb1ELb0EJNS_6LayoutINS_5tupleIJNS3_IJNS_1CILi2EEES5_EEES6_EEENS3_IJNS3_IJNS4_ILi1EEES5_EEENS3_IJNS4_ILi32EEENS4_ILi64EEEEEEEEEEEiEEC2ERKSE_RKi) ;  /* 0xfffda07000007944 */ /* 0x000fea0003c3ffff */
[----:B-1----:R-:W2:Y:S01]  /*30c80*/  LDL R3, [R1+0x758] ;  /* 0x0007580001037983 */ /* 0x002ea20000100800 */
[----:B------:R-:W-:Y:S02]  /*30c90*/  MOV R66, R23 ;  /* 0x0000001700427202 */ /* 0x000fe40000000f00 */
[----:B------:R-:W-:Y:S01]  /*30ca0*/  MOV R4, 0x30ce0 ;  /* 0x00030ce000047802 */ /* 0x000fe20000000f00 */
[----:B--2---:R-:W-:-:S05]  /*30cb0*/  IMAD.WIDE R2, R3, 0x2, R46 ;  /* 0x0000000203027825 */ /* 0x004fca00078e022e */
[----:B------:R-:W-:Y:S02]  /*30cc0*/  MOV R6, R2 ;  /* 0x0000000200067202 */ /* 0x000fe40000000f00 */
[----:B------:R-:W-:Y:S05]  /*30cd0*/  CALL.REL.NOINC `($_ZN7cutlass13device_kernelIN5flash19enable_sm80_to_sm89INS1_16FlashAttnBwdSm80INS1_25CollectiveMainloopBwdSm80ILi2ELi2EN4cute5tupleIJNS5_1CILi128EEES8_NS7_ILi64EEEEEENS_10bfloat16_tEfNS_4arch4Sm80ELb0ELb0ELb1ELb1ELb0ELb0ELb0ELb0ELi2ELi4ELi4ELi4ELb0EEENS1_21CollectiveEpilogueBwdISA_SB_SD_Li256ELb1ELb0ELi2EEENS1_19SingleTileSchedulerILb1ELb0ELb0ELi128EEEEEEEEEvNT_6ParamsE$_ZN4cute3eso3ESOILb1ELb0EJNS_6LayoutINS_5tupleIJNS3_IJNS_1CILi2EEES5_EEES6_EEENS3_IJNS3_IJNS4_ILi1EEES5_EEENS3_IJNS4_ILi32EEENS4_ILi64EEEEEEEEEEENS_10ViewEngineIPN7cutlass10bfloat16_tEEEEEC2ERKSE_RKSJ_) ;  /* 0xfffd9fc000007944 */ /* 0x000fea0003c3ffff */
[----:B------:R2:W5:Y:S04]  /*30ce0*/  LDL.64 R60, [R1+0x758] ;  /* 0x00075800013c7983 */ /* 0x0005680000100a00 */
[----:B------:R2:W-:Y:S02]  /*30cf0*/  STL [R1+0x770], RZ ;  /* 0x000770ff01007387 */ /* 0x0005e40000100800 */
.L_x_1222:
        /* <DEDUP_REMOVED lines=228> */
[----:B------:R-:W-:Y:S05]  /*31b40*/  CALL.REL.NOINC `($_ZN7cutlass13device_kernelIN5flash19enable_sm80_to_sm89INS1_16FlashAttnBwdSm80INS1_25CollectiveMainloopBwdSm80ILi2ELi2EN4cute5tupleIJNS5_1CILi128EEES8_NS7_ILi64EEEEEENS_10bfloat16_tEfNS_4arch4Sm80ELb0ELb0ELb1ELb1ELb0ELb0ELb0ELb0ELi2ELi4ELi4ELi4ELb0EEENS1_21CollectiveEpilogueBwdISA_SB_SD_Li256ELb1ELb0ELi2EEENS1_19SingleTileSchedulerILb1ELb0ELb0ELi128EEEEEEEEEvNT_6ParamsE$_ZN4cute3eso3ESOILb1ELb0EJNS_10UnderscoreES2_iEEC2ERKS2_S5_RKi) ;  /* 0xfffd6d4000007944 */ /* 0x000fea0003c3ffff */
        /* <DEDUP_REMOVED lines=466> */
[----:B------:R-:W-:Y:S02]  /*33870*/  MOV R3, 0x1 ;  /* 0x0000000100037802 */ /* 0x000fe40000000f00 */
        /* <DEDUP_REMOVED lines=15> */
.L_x_1223:
        /* <DEDUP_REMOVED lines=711> */
.L_x_1224:
        /* <DEDUP_REMOVED lines=711> */
.L_x_1225:
        /* <DEDUP_REMOVED lines=711> */
.L_x_1226:
        /* <DEDUP_REMOVED lines=711> */
.L_x_1227:
        /* <DEDUP_REMOVED lines=711> */
.L_x_1228:
        /* <DEDUP_REMOVED lines=256> */
.L_x_1229:
        /* <DEDUP_REMOVED lines=274> */
[----:B--2--5:R-:W-:Y:S05]  /*438c0*/  CALL.REL.NOINC `($_ZN7cutlass13device_kernelIN5flash19enable_sm80_to_sm89INS1_16FlashAttnBwdSm80INS1_25CollectiveMainloopBwdSm80ILi2ELi2EN4cute5tupleIJNS5_1CILi128EEES8_NS7_ILi64EEEEEENS_10bfloat16_tEfNS_4arch4Sm80ELb0ELb0ELb1ELb1ELb0ELb0ELb0ELb0ELi2ELi4ELi4ELi4ELb0EEENS1_21CollectiveEpilogueBwdISA_SB_SD_Li256ELb1ELb0ELi2EEENS1_19SingleTileSchedulerILb1ELb0ELb0ELi128EEEEEEEEEvNT_6ParamsE$_ZZZN5flash25CollectiveMainloopBwdSm80ILi2ELi2EN4cute5tupleIJNS1_1CILi128EEES4_NS3_ILi64EEEEEEN7cutlass10bfloat16_tEfNS7_4arch4Sm80ELb0ELb0ELb1ELb1ELb0ELb0ELb0ELb0ELi2ELi4ELi4ELi4ELb0EE3mmaINS_16FlashAttnBwdSm80ISB_NS_21CollectiveEpilogueBwdIS6_S8_SA_Li256ELb1ELb0ELi2EEENS_19SingleTileSchedulerILb1ELb0ELb0ELi128EEEE13SharedStorageENS1_6TensorINS1_11ArrayEngineIfLm32EEENS1_6LayoutINS2_IJNS2_IJNS3_ILi2EEESO_EEESO_NS3_ILi4EEEEEENS2_IJNS2_IJNS3_ILi1EEESO_EEESQ_NS3_ILi8EEEEEEEEEEEEbRKNSB_6ParamsERT0_S12_iNS2_IJiiiEEERT_ENKUliT_E_clIZSC_ISJ_SX_EbS10_S12_S12_iS13_S15_EUlRS16_iE_EEDaiS16_ENKUlT_E_clIZSC_ISJ_SX_EbS10_S12_S12_iS13_S15_EUlvE0_EEDaS1B_) ;  /* 0x0001c89000007944 */ /* 0x024fea0003c00000 */
[----:B------:R-:W2:Y:S01]  /*438d0*/  LDL.64 R2, [R24+0x188] ;  /* 0x0001880018027983 */ /* 0x000ea20000100a00 */
[----:B------:R-:W-:-:S03]  /*438e0*/  ULDC.64 UR4, c[0x0][0x118] ;  /* 0x0000460000047ab9 */ /* 0x000fc60000000a00 */
[----:B------:R3:W5:Y:S04]  /*438f0*/  LDL.64 R12, [R24+0xc8] ;  /* 0x0000c800180c7983 */ /* 0x0007680000100a00 */
[----:B--2---:R-:W5:Y:S01]  /*43900*/  LD.E.64 R2, [R2.64] ;  /* 0x0000000402027980 */ /* 0x004f62000c101b00 */
[----:B-1----:R-:W-:Y:S02]  /*43910*/  MOV R9, R23 ;  /* 0x0000001700097202 */ /* 0x002fe40000000f00 */
[----:B------:R-:W-:Y:S02]  /*43920*/  MOV R8, 0x43940 ;  /* 0x0004394000087802 */ /* 0x000fe40000000f00 */
[----:B---3-5:R-:W-:Y:S05]  /*43930*/  CALL.REL.NOINC `($_ZN7cutlass13device_kernelIN5flash19enable_sm80_to_sm89INS1_16FlashAttnBwdSm80INS1_25CollectiveMainloopBwdSm80ILi2ELi2EN4cute5tupleIJNS5_1CILi128EEES8_NS7_ILi64EEEEEENS_10bfloat16_tEfNS_4arch4Sm80ELb0ELb0ELb1ELb1ELb0ELb0ELb0ELb0ELi2ELi4ELi4ELi4ELb0EEENS1_21CollectiveEpilogueBwdISA_SB_SD_Li256ELb1ELb0ELi2EEENS1_19SingleTileSchedulerILb1ELb0ELb0ELi128EEEEEEEEEvNT_6ParamsE$_ZN4cute8smem_ptrIPN7cutlass10bfloat16_tEECI1NS_12iter_adaptorIS3_S4_EEES3_) ;  /* 0xfffc8b7000007944 */ /* 0x028fea0003c3ffff */
        /* <DEDUP_REMOVED lines=84> */
[----:B------:R1:W-:Y:S01]  /*43e80*/  STL.64 [R1+0x7a0], R2 ;  /* 0x0007a00201007387 */ /* 0x0003e20000100a00 */
[----:B------:R-:W-:Y:S02]  /*43e90*/  MOV R5, R6 ;  /* 0x0000000600057202 */ /* 0x000fe40000000f00 */
[----:B------:R-:W-:Y:S02]  /*43ea0*/  MOV R4, 0x43ec0 ;  /* 0x00043ec000047802 */ /* 0x000fe40000000f00 */
        /* <DEDUP_REMOVED lines=31> */
[----:B-1----:R-:W-:Y:S05]  /*440a0*/  CALL.REL.NOINC `($_ZN7cutlass13device_kernelIN5flash19enable_sm80_to_sm89INS1_16FlashAttnBwdSm80INS1_25CollectiveMainloopBwdSm80ILi2ELi2EN4cute5tupleIJNS5_1CILi128EEES8_NS7_ILi64EEEEEENS_10bfloat16_tEfNS_4arch4Sm80ELb0ELb0ELb1ELb1ELb0ELb0ELb0ELb0ELi2ELi4ELi4ELi4ELb0EEENS1_21CollectiveEpilogueBwdISA_SB_SD_Li256ELb1ELb0ELi2EEENS1_19SingleTileSchedulerILb1ELb0ELb0ELi128EEEEEEEEEvNT_6ParamsE$_ZN4cute3eso3ESOILb1ELb0EJNS_1CILi8EEEiiiNS2_ILi144EEENS2_ILi512EEEEEC2ERKS3_RKiSA_SA_RKS4_RKS5_) ;  /* 0xfffc548000007944 */ /* 0x002fea0003c3ffff */
        /* <DEDUP_REMOVED lines=59> */
[----:B------:R-:W-:Y:S01]  /*44460*/  MOV R59, R23 ;  /* 0x00000017003b7202 */ /* 0x000fe20000000f00 */
[----:B------:R-:W-:Y:S01]  /*44470*/  IMAD.MOV.U32 R66, RZ, RZ, R22 ;  /* 0x000000ffff427224 */ /* 0x000fe200078e0016 */
        /* <DEDUP_REMOVED lines=9> */
[----:B------:R1:W-:Y:S01]  /*44510*/  STL.64 [R1+0x7a0], R2 ;  /* 0x0007a00201007387 */ /* 0x0003e20000100a00 */
[----:B------:R-:W-:-:S02]  /*44520*/  MOV R59, R56 ;  /* 0x00000038003b7202 */ /* 0x000fc40000000f00 */
[----:B------:R-:W-:Y:S02]  /*44530*/  MOV R4, 0x44550 ;  /* 0x0004455000047802 */ /* 0x000fe40000000f00 */
        /* <DEDUP_REMOVED lines=37> */
[----:B------:R-:W-:Y:S01]  /*44790*/  IMAD.SHL.U32 R8, R5, 0x2000, RZ ;  /* 0x0000200005087824 */ /* 0x000fe200078e00ff */
[----:B------:R-:W-:-:S02]  /*447a0*/  MOV R15, R41 ;  /* 0x00000029000f7202 */ /* 0x000fc40000000f00 */
[----:B------:R-:W-:Y:S02]  /*447b0*/  MOV R4, 0x447e0 ;  /* 0x000447e000047802 */ /* 0x000fe40000000f00 */
        /* <DEDUP_REMOVED lines=50> */
[----:B-12--5:R-:W-:Y:S05]  /*44ae0*/  CALL.REL.NOINC `($_ZN7cutlass13device_kernelIN5flash19enable_sm80_to_sm89INS1_16FlashAttnBwdSm80INS1_25CollectiveMainloopBwdSm80ILi2ELi2EN4cute5tupleIJNS5_1CILi128EEES8_NS7_ILi64EEEEEENS_10bfloat16_tEfNS_4arch4Sm80ELb0ELb0ELb1ELb1ELb0ELb0ELb0ELb0ELi2ELi4ELi4ELi4ELb0EEENS1_21CollectiveEpilogueBwdISA_SB_SD_Li256ELb1ELb0ELi2EEENS1_19SingleTileSchedulerILb1ELb0ELb0ELi128EEEEEEEEEvNT_6ParamsE$_ZZN4cute7idx2crdINS_5tupleIJiiNS_1CILi0EEEEEENS1_IJNS1_IJNS2_ILi4EEENS2_ILi8EEEEEES5_NS2_ILi1EEEEEEEEDaRKT_RKT0_ENKUlRKT_RKT0_E_clIiS7_EEDaSI_SL_) ;  /* 0xfffcbe2000007944 */ /* 0x026fea0003c3ffff */
[----:B------:R-:W-:Y:S02]  /*44af0*/  MOV R2, 0x44b10 ;  /* 0x00044b1000027802 */ /* 0x000fe40000000f00 */
[----:B-1----:R-:W-:Y:S05]  /*44b00*/  CALL.REL.NOINC `($_ZN7cutlass13device_kernelIN5flash19enable_sm80_to_sm89INS1_16FlashAttnBwdSm80INS1_25CollectiveMainloopBwdSm80ILi2ELi2EN4cute5tupleIJNS5_1CILi128EEES8_NS7_ILi64EEEEEENS_10bfloat16_tEfNS_4arch4Sm80ELb0ELb0ELb1ELb1ELb0ELb0ELb0ELb0ELi2ELi4ELi4ELi4ELb0EEENS1_21CollectiveEpilogueBwdISA_SB_SD_Li256ELb1ELb0ELi2EEENS1_19SingleTileSchedulerILb1ELb0ELb0ELi128EEEEEEEEEvNT_6ParamsE$_ZZN4cute7idx2crdINS_5tupleIJiiNS_1CILi0EEEEEENS1_IJNS1_IJNS2_ILi4EEENS2_ILi8EEEEEES5_NS2_ILi1EEEEEEEEDaRKT_RKT0_ENKUlRKT_RKT0_E_clIiS5_EEDaSI_SL_) ;  /* 0xfffcbdd000007944 */ /* 0x002fea0003c3ffff */
[----:B------:R1:W-:Y:S01]  /*44b10*/  STL [R1+0x7a0], R6 ;  /* 0x0007a00601007387 */ /* 0x0003e20000100800 */
        /* <DEDUP_REMOVED lines=18> */
[----:B------:R-:W-:Y:S02]  /*44c40*/  MOV R7, R43 ;  /* 0x0000002b00077202 */ /* 0x000fe40000000f00 */
[----:B------:R-:W-:Y:S02]  /*44c50*/  MOV R4, 0x44c70 ;  /* 0x00044c7000047802 */ /* 0x000fe40000000f00 */
        /* <DEDUP_REMOVED lines=948> */
.L_x_1230:
        /* <DEDUP_REMOVED lines=711> */
.L_x_1231:
        /* <DEDUP_REMOVED lines=711> */
.L_x_1232:
        /* <DEDUP_REMOVED lines=711> */
.L_x_1233:
        /* <DEDUP_REMOVED lines=711> */
.L_x_1234:
        /* <DEDUP_REMOVED lines=711> */
.L_x_1235:
        /* <DEDUP_REMOVED lines=711> */
.L_x_1236:
        /* <DEDUP_REMOVED lines=256> */
.L_x_1237:
        /* <DEDUP_REMOVED lines=251> */
[----:B------:R-:W-:Y:S05]  /*5b1f0*/  RET.REL.NODEC R6 `(_ZN7cutlass13device_kernelIN5flash19enable_sm80_to_sm89INS1_16FlashAttnBwdSm80INS1_25CollectiveMainloopBwdSm80ILi2ELi2EN4cute5tupleIJNS5_1CILi128EEES8_NS7_ILi64EEEEEENS_10bfloat16_tEfNS_4arch4Sm80ELb0ELb0ELb1ELb1ELb0ELb0ELb0ELb0ELi2ELi4ELi4ELi4ELb0EEENS1_21CollectiveEpilogueBwdISA_SB_SD_Li256ELb1ELb0ELi2EEENS1_19SingleTileSchedulerILb1ELb0ELb0ELi128EEEEEEEEEvNT_6ParamsE) ;  /* 0xfffa4e0006007950 */ /* 0x000fea0003c3ffff */
        .type           $_ZN7cutlass13device_kernelIN5flash19enable_sm80_to_sm89INS1_16FlashAttnBwdSm80INS1_25CollectiveMainloopBwdSm80ILi2ELi2EN4cute5tupleIJNS5_1CILi128EEES8_NS7_ILi64EEEEEENS_10bfloat16_tEfNS_4arch4Sm80ELb0ELb0ELb1ELb1ELb0ELb0ELb0ELb0ELi2ELi4ELi4ELi4ELb0EEENS1_21CollectiveEpilogueBwdISA_SB_SD_Li256ELb1ELb0ELi2EEENS1_19SingleTileSchedulerILb1ELb0ELb0ELi128EEEEEEEEEvNT_6ParamsE$_ZZN5flash25CollectiveMainloopBwdSm80ILi2ELi2EN4cute5tupleIJNS1_1CILi128EEES4_NS3_ILi64EEEEEEN7cutlass10bfloat16_tEfNS7_4arch4Sm80ELb0ELb0ELb1ELb1ELb0ELb0ELb0ELb0ELi2ELi4ELi4ELi4ELb0EE3mmaINS_16FlashAttnBwdSm80ISB_NS_21CollectiveEpilogueBwdIS6_S8_SA_Li256ELb1ELb0ELi2EEENS_19SingleTileSchedulerILb1ELb0ELb0ELi128EEEE13SharedStorageENS1_6TensorINS1_11ArrayEngineIfLm32EEENS1_6LayoutINS2_IJNS2_IJNS3_ILi2EEESO_EEESO_NS3_ILi4EEEEEENS2_IJNS2_IJNS3_ILi1EEESO_EEESQ_NS3_ILi8EEEEEEEEEEEEbRKNSB_6ParamsERT0_S12_iNS2_IJiiiEEERT_ENKUliiE0_clEii,@function
        .size           $_ZN7cutlass13device_kernelIN5flash19enable_sm80_to_sm89INS1_16FlashAttnBwdSm80INS1_25CollectiveMainloopBwdSm80ILi2ELi2EN4cute5tupleIJNS5_1CILi128EEES8_NS7_ILi64EEEEEENS_10bfloat16_tEfNS_4arch4Sm80ELb0ELb0ELb1ELb1ELb0ELb0ELb0ELb0ELi2ELi4ELi4ELi4ELb0EEENS1_21CollectiveEpilogueBwdISA_SB_SD_Li256ELb1ELb0ELi2EEENS1_19SingleTileSchedulerILb1ELb0ELb0ELi128EEEEEEEEEvNT_6ParamsE$_ZZN5flash25CollectiveMainloopBwdSm80ILi2ELi2EN4cute5tupleIJNS1_1CILi128EEES4_NS3_ILi64EEEEEEN7cutlass10bfloat16_tEfNS7_4arch4Sm80ELb0ELb0ELb1ELb1ELb0ELb0ELb0ELb0ELi2ELi4ELi4ELi4ELb0EE3mmaINS_16FlashAttnBwdSm80ISB_NS_21CollectiveEpilogueBwdIS6_S8_SA_Li256ELb1ELb0ELi2EEENS_19SingleTileSchedulerILb1ELb0ELb0ELi128EEEE13SharedStorageENS1_6TensorINS1_11ArrayEngineIfLm32EEENS1_6LayoutINS2_IJNS2_IJNS3_ILi2EEESO_EEESO_NS3_ILi4EEEEEENS2_IJNS2_IJNS3_ILi1EEESO_EEESQ_NS3_ILi8EEEEEEEEEEEEbRKNSB_6ParamsERT0_S12_iNS2_IJiiiEEERT_ENKUliiE0_clEii,($_ZN7cutlass13device_kernelIN5flash19enable_sm80_to_sm89INS1_16FlashAttnBwdSm80INS1_25CollectiveMainloopBwdSm80ILi2ELi2EN4cute5tupleIJNS5_1CILi128EEES8_NS7_ILi64EEEEEENS_10bfloat16_tEfNS_4arch4Sm80ELb0ELb0ELb1ELb1ELb0ELb0ELb0ELb0ELi2ELi4ELi4ELi4ELb0EEENS1_21CollectiveEpilogueBwdISA_SB_SD_Li256ELb1ELb0ELi2EEENS1_19SingleTileSchedulerILb1ELb0ELb0ELi128EEEEEEEEEvNT_6ParamsE$_ZZN5flash25CollectiveMainloopBwdSm80ILi2ELi2EN4cute5tupleIJNS1_1CILi128EEES4_NS3_ILi64EEEEEEN7cutlass10bfloat16_tEfNS7_4arch4Sm80ELb0ELb0ELb1ELb1ELb0ELb0ELb0ELb0ELi2ELi4ELi4ELi4ELb0EE3mmaINS_16FlashAttnBwdSm80ISB_NS_21CollectiveEpilogueBwdIS6_S8_SA_Li256ELb1ELb0ELi2EEENS_19SingleTileSchedulerILb1ELb0ELb0ELi128EEEE13SharedStorageENS1_6TensorINS1_11ArrayEngineIfLm32EEENS1_6LayoutINS2_IJNS2_IJNS3_ILi2EEESO_EEESO_NS3_ILi4EEEEEENS2_IJNS2_IJNS3_ILi1EEESO_EEESQ_NS3_ILi8EEEEEEEEEEEEbRKNSB_6ParamsERT0_S12_iNS2_IJiiiEEERT_ENKUliiE_clEii - $_ZN7cutlass13device_kernelIN5flash19enable_sm80_to_sm89INS1_16FlashAttnBwdSm80INS1_25CollectiveMainloopBwdSm80ILi2ELi2EN4cute5tupleIJNS5_1CILi128EEES8_NS7_ILi64EEEEEENS_10bfloat16_tEfNS_4arch4Sm80ELb0ELb0ELb1ELb1ELb0ELb0ELb0ELb0ELi2ELi4ELi4ELi4ELb0EEENS1_21CollectiveEpilogueBwdISA_SB_SD_Li256ELb1ELb0ELi2EEENS1_19SingleTileSchedulerILb1ELb0ELb0ELi128EEEEEEEEEvNT_6ParamsE$_ZZN5flash25CollectiveMainloopBwdSm80ILi2ELi2EN4cute5tupleIJNS1_1CILi128EEES4_NS3_ILi64EEEEEEN7cutlass10bfloat16_tEfNS7_4arch4Sm80ELb0ELb0ELb1ELb1ELb0ELb0ELb0ELb0ELi2ELi4ELi4ELi4ELb0EE3mmaINS_16FlashAttnBwdSm80ISB_NS_21CollectiveEpilogueBwdIS6_S8_SA_Li256ELb1ELb0ELi2EEENS_19SingleTileSchedulerILb1ELb0ELb0ELi128EEEE13SharedStorageENS1_6TensorINS1_11ArrayEngineIfLm32EEENS1_6LayoutINS2_IJNS2_IJNS3_ILi2EEESO_EEESO_NS3_ILi4EEEEEENS2_IJNS2_IJNS3_ILi1EEESO_EEESQ_NS3_ILi8EEEEEEEEEEEEbRKNSB_6ParamsERT0_S12_iNS2_IJiiiEEERT_ENKUliiE0_clEii)
$_ZN7cutlass13device_kernelIN5flash19enable_sm80_to_sm89INS1_16FlashAttnBwdSm80INS1_25CollectiveMainloopBwdSm80ILi2ELi2EN4cute5tupleIJNS5_1CILi128EEES8_NS7_ILi64EEEEEENS_10bfloat16_tEfNS_4arch4Sm80ELb0ELb0ELb1ELb1ELb0ELb0ELb0ELb0ELi2ELi4ELi4ELi4ELb0EEENS1_21CollectiveEpilogueBwdISA_SB_SD_Li256ELb1ELb0ELi2EEENS1_19SingleTileSchedulerILb1ELb0ELb0ELi128EEEEEEEEEvNT_6ParamsE$_ZZN5flash25CollectiveMainloopBwdSm80ILi2ELi2EN4cute5tupleIJNS1_1CILi128EEES4_NS3_ILi64EEEEEEN7cutlass10bfloat16_tEfNS7_4arch4Sm80ELb0ELb0ELb1ELb1ELb0ELb0ELb0ELb0ELi2ELi4ELi4ELi4ELb0EE3mmaINS_16FlashAttnBwdSm80ISB_NS_21CollectiveEpilogueBwdIS6_S8_SA_Li256ELb1ELb0ELi2EEENS_19SingleTileSchedulerILb1ELb0ELb0ELi128EEEE13SharedStorageENS1_6TensorINS1_11ArrayEngineIfLm32EEENS1_6LayoutINS2_IJNS2_IJNS3_ILi2EEESO_EEESO_NS3_ILi4EEEEEENS2_IJNS2_IJNS3_ILi1EEESO_EEESQ_NS3_ILi8EEEEEEEEEEEEbRKNSB_6ParamsERT0_S12_iNS2_IJiiiEEERT_ENKUliiE0_clEii:
        /* <DEDUP_REMOVED lines=8> */
[----:B------:R-:W-:Y:S01]  /*5b280*/  IADD3 R67, R13, 0x20, RZ ;  /* 0x000000200d437810 */ /* 0x000fe20007ffe0ff */
[----:B------:R-:W-:Y:S02]  /*5b290*/  IMAD.MOV.U32 R2, RZ, RZ, R15 ;  /* 0x000000ffff027224 */ /* 0x000fe400078e000f */
[----:B-1---5:R-:W-:Y:S05]  /*5b2a0*/  CALL.REL.NOINC `($_ZN7cutlass13device_kernelIN5flash19enable_sm80_to_sm89INS1_16FlashAttnBwdSm80INS1_25CollectiveMainloopBwdSm80ILi2ELi2EN4cute5tupleIJNS5_1CILi128EEES8_NS7_ILi64EEEEEENS_10bfloat16_tEfNS_4arch4Sm80ELb0ELb0ELb1ELb1ELb0ELb0ELb0ELb0ELi2ELi4ELi4ELi4ELb0EEENS1_21CollectiveEpilogueBwdISA_SB_SD_Li256ELb1ELb0ELi2EEENS1_19SingleTileSchedulerILb1ELb0ELb0ELi128EEEEEEEEEvNT_6ParamsE$_ZN4cute3eso3ESOILb1ELb0EJNS_10UnderscoreES2_S2_iEEC2ERKS2_S5_S5_RKi) ;  /* 0xfffad5a000007944 */ /* 0x022fea0003c3ffff */
[----:B-1----:R-:W2:Y:S01]  /*5b2b0*/  LDL R3, [R1+0x1688] ;  /* 0x0016880001037983 */ /* 0x002ea20000100800 */
[----:B------:R-:W-:Y:S02]  /*5b2c0*/  MOV R4, 0x5b2f0 ;  /* 0x0005b2f000047802 */ /* 0x000fe40000000f00 */
[----:B--2---:R-:W-:Y:S02]  /*5b2d0*/  SHF.L.U32 R3, R3, 0xd, RZ ;  /* 0x0000000d03037819 */ /* 0x004fe400000006ff */
[----:B------:R-:W-:Y:S05]  /*5b2e0*/  CALL.REL.NOINC `($_ZN7cutlass13device_kernelIN5flash19enable_sm80_to_sm89INS1_16FlashAttnBwdSm80INS1_25CollectiveMainloopBwdSm80ILi2ELi2EN4cute5tupleIJNS5_1CILi128EEES8_NS7_ILi64EEEEEENS_10bfloat16_tEfNS_4arch4Sm80ELb0ELb0ELb1ELb1ELb0ELb0ELb0ELb0ELi2ELi4ELi4ELi4ELb0EEENS1_21CollectiveEpilogueBwdISA_SB_SD_Li256ELb1ELb0ELi2EEENS1_19SingleTileSchedulerILb1ELb0ELb0ELi128EEEEEEEEEvNT_6ParamsE$_ZN4cute3eso3ESOILb1ELb0EJNS_6LayoutINS_5tupleIJNS3_IJNS_1CILi8EEENS4_ILi1EEEEEENS4_ILi4EEES6_EEENS3_IJNS3_IJS6_NS4_ILi0EEEEEENS4_ILi2048EEESA_EEEEEiEEC2ERKSE_RKi) ;  /* 0xfffb059000007944 */ /* 0x000fea0003c3ffff */
[----:B------:R-:W-:Y:S01]  /*5b2f0*/  ULDC.64 UR8, c[0x0][0x118] ;  /* 0x0000460000087ab9 */ /* 0x000fe20000000a00 */
[----:B-1----:R-:W2:Y:S04]  /*5b300*/  LDL R2, [R1+0x1688] ;  /* 0x0016880001027983 */ /* 0x002ea80000100800 */
[----:B------:R-:W2:Y:S01]  /*5b310*/  LD.E.64 R6, [R6.64] ;  /* 0x0000000806067980 */ /* 0x000ea2000c101b00 */
[----:B------:R-:W-:-:S02]  /*5b320*/  MOV R9, R15 ;  /* 0x0000000f00097202 */ /* 0x000fc40000000f00 */
[----:B------:R-:W-:Y:S01]  /*5b330*/  MOV R8, 0x5b360 ;  /* 0x0005b36000087802 */ /* 0x000fe20000000f00 */
[----:B--2---:R-:W-:-:S04]  /*5b340*/  IMAD.WIDE R2, R2, 0x2, R6 ;  /* 0x0000000202027825 */ /* 0x004fc800078e0206 */
[----:B------:R-:W-:Y:S05]  /*5b350*/  CALL.REL.NOINC `($_ZN7cutlass13device_kernelIN5flash19enable_sm80_to_sm89INS1_16FlashAttnBwdSm80INS1_25CollectiveMainloopBwdSm80ILi2ELi2EN4cute5tupleIJNS5_1CILi128EEES8_NS7_ILi64EEEEEENS_10bfloat16_tEfNS_4arch4Sm80ELb0ELb0ELb1ELb1ELb0ELb0ELb0ELb0ELi2ELi4ELi4ELi4ELb0EEENS1_21CollectiveEpilogueBwdISA_SB_SD_Li256ELb1ELb0ELi2EEENS1_19SingleTileSchedulerILb1ELb0ELb0ELi128EEEEEEEEEvNT_6ParamsE$_ZN4cute8smem_ptrIPN7cutlass10bfloat16_tEECI1NS_12iter_adaptorIS3_S4_EEES3_) ;  /* 0xfffb115000007944 */ /* 0x000fea0003c3ffff */
[----:B-1----:R1:W5:Y:S01]  /*5b360*/  LDL.64 R2, [R1+0x1688] ;  /* 0x0016880001027983 */ /* 0x0023620000100a00 */
[----:B------:R-:W-:-:S03]  /*5b370*/  MOV R6, 0x5b390 ;  /* 0x0005b39000067802 */ /* 0x000fc60000000f00 */
[----:B-1---5:R-:W-:Y:S05]  /*5b380*/  CALL.REL.NOINC `($_ZN7cutlass13device_kernelIN5flash19enable_sm80_to_sm89INS1_16FlashAttnBwdSm80INS1_25CollectiveMainloopBwdSm80ILi2ELi2EN4cute5tupleIJNS5_1CILi128EEES8_NS7_ILi64EEEEEENS_10bfloat16_tEfNS_4arch4Sm80ELb0ELb0ELb1ELb1ELb0ELb0ELb0ELb0ELi2ELi4ELi4ELi4ELb0EEENS1_21CollectiveEpilogueBwdISA_SB_SD_Li256ELb1ELb0ELi2EEENS1_19SingleTileSchedulerILb1ELb0ELb0ELi128EEEEEEEEEvNT_6ParamsE$_ZN4cute3eso3ESOILb1ELb0EJNS_6LayoutINS_5tupleIJNS3_IJNS_1CILi8EEENS4_ILi1EEEEEENS4_ILi4EEES6_EEENS3_IJNS3_IJS6_NS4_ILi0EEEEEENS4_ILi2048EEESA_EEEEENS_10ViewEngineINS_8smem_ptrIPN7cutlass10bfloat16_tEEEEEEEC2ERKSE_RKSL_) ;  /* 0xfffb04b000007944 */ /* 0x022fea0003c3ffff */
[----:B------:R-:W-:Y:S01]  /*5b390*/  ULDC.64 UR8, c[0x0][0x118] ;  /* 0x0000460000087ab9 */ /* 0x000fe20000000a00 */
[----:B------:R2:W5:Y:S04]  /*5b3a0*/  LDL.64 R86, [R1+0x1688] ;  /* 0x0016880001567983 */ /* 0x0005680000100a00 */
[----:B------:R2:W5:Y:S01]  /*5b3b0*/  LD.E.64 R10, [R82.64+0x8] ;  /* 0x00000808520a7980 */ /* 0x000562000c101b00 */
[----:B-1----:R-:W-:Y:S01]  /*5b3c0*/  IMAD.MOV.U32 R2, RZ, RZ, R15 ;  /* 0x000000ffff027224 */ /* 0x002fe200078e000f */
[----:B------:R-:W-:Y:S02]  /*5b3d0*/  MOV R3, R17 ;  /* 0x0000001100037202 */ /* 0x000fe40000000f00 */
[----:B------:R-:W-:-:S02]  /*5b3e0*/  MOV R4, 0x5b400 ;  /* 0x0005b40000047802 */ /* 0x000fc40000000f00 */
[----:B--2--5:R-:W-:Y:S05]  /*5b3f0*/  CALL.REL.NOINC `($_ZN7cutlass13device_kernelIN5flash19enable_sm80_to_sm89INS1_16FlashAttnBwdSm80INS1_25CollectiveMainloopBwdSm80ILi2ELi2EN4cute5tupleIJNS5_1CILi128EEES8_NS7_ILi64EEEEEENS_10bfloat16_tEfNS_4arch4Sm80ELb0ELb0ELb1ELb1ELb0ELb0ELb0ELb0ELi2ELi4ELi4ELi4ELb0EEENS1_21CollectiveEpilogueBwdISA_SB_SD_Li256ELb1ELb0ELi2EEENS1_19SingleTileSchedulerILb1ELb0ELb0ELi128EEEEEEEEEvNT_6ParamsE$_ZN4cute3eso3ESOILb1ELb0EJNS_10UnderscoreES2_S2_iEEC2ERKS2_S5_S5_RKi) ;  /* 0xfffad45000007944 */ /* 0x024fea0003c3ffff */
[----:B------:R-:W2:Y:S01]  /*5b400*/  LDL R8, [R1+0x1688] ;  /* 0x0016880001087983 */ /* 0x000ea20000100800 */
[----:B------:R-:W-:-:S03]  /*5b410*/  ULDC.64 UR8, c[0x0][0x118] ;  /* 0x0000460000087ab9 */ /* 0x000fc60000000a00 */
[----:B-1----:R1:W5:Y:S01]  /*5b420*/  LD.E.64 R2, [R10.64+0x8] ;  /* 0x000008080a027980 */ /* 0x002362000c101b00 */
[----:B------:R-:W-:Y:S02]  /*5b430*/  MOV R4, 0x5b460 ;  /* 0x0005b46000047802 */ /* 0x000fe40000000f00 */
[----:B--2---:R-:W-:Y:S02]  /*5b440*/  SHF.R.S32.HI R7, RZ, 0x1f, R8 ;  /* 0x0000001fff077819 */ /* 0x004fe40000011408 */
[----:B-1---5:R-:W-:Y:S05]  /*5b450*/  CALL.REL.NOINC `($_ZN7cutlass13device_kernelIN5flash19enable_sm80_to_sm89INS1_16FlashAttnBwdSm80INS1_25CollectiveMainloopBwdSm80ILi2ELi2EN4cute5tupleIJNS5_1CILi128EEES8_NS7_ILi64EEEEEENS_10bfloat16_tEfNS_4arch4Sm80ELb0ELb0ELb1ELb1ELb0ELb0ELb0ELb0ELi2ELi4ELi4ELi4ELb0EEENS1_21CollectiveEpilogueBwdISA_SB_SD_Li256ELb1ELb0ELi2EEENS1_19SingleTileSchedulerILb1ELb0ELb0ELi128EEEEEEEEEvNT_6ParamsE$_ZZN4cute5sliceINS_5tupleIJNS_10UnderscoreES2_S2_iEEENS1_IJNS1_IJNS_1CILi1EEENS4_ILi0EEEEEElS6_lEEEEEDaRKT_RKT0_ENKUlRKT_RKT0_E_clIS2_lEEDaSH_SK_) ;  /* 0xfffb29d000007944 */ /* 0x022fea0003c3ffff */
[----:B-----5:R-:W-:Y:S02]  /*5b460*/  MOV R5, R3 ;  /* 0x0000000300057202 */ /* 0x020fe40000000f00 */
[----:B------:R-:W-:Y:S02]  /*5b470*/  MOV R4, 0x5b490 ;  /* 0x0005b49000047802 */ /* 0x000fe40000000f00 */
[----:B-1----:R-:W-:Y:S05]  /*5b480*/  CALL.REL.NOINC `($_ZN7cutlass13device_kernelIN5flash19enable_sm80_to_sm89INS1_16FlashAttnBwdSm80INS1_25CollectiveMainloopBwdSm80ILi2ELi2EN4cute5tupleIJNS5_1CILi128EEES8_NS7_ILi64EEEEEENS_10bfloat16_tEfNS_4arch4Sm80ELb0ELb0ELb1ELb1ELb0ELb0ELb0ELb0ELi2ELi4ELi4ELi4ELb0EEENS1_21CollectiveEpilogueBwdISA_SB_SD_Li256ELb1ELb0ELi2EEENS1_19SingleTileSchedulerILb1ELb0ELb0ELi128EEEEEEEEEvNT_6ParamsE$_ZZN4cute12filter_tupleINS_5tupleIJNS_10UnderscoreES2_S2_iEEENS1_IJNS1_IJNS_1CILi1EEENS4_ILi0EEEEEElS6_lEEEZNS_5sliceIS3_S8_EEDaRKT_RKT0_EUlRKT_RKT0_E_EEDaSC_SF_OT1_ENKUlDpSI_E_clIJNS1_IJS7_EEENS1_IJlEEENS1_IJS6_EEENS1_IJEEEEEEDaSP_) ;  /* 0xfffb160000007944 */ /* 0x002fea0003c3ffff */
[----:B-----5:R-:W-:Y:S02]  /*5b490*/  MOV R5, R3 ;  /* 0x0000000300057202 */ /* 0x020fe40000000f00 */
[----:B------:R-:W-:Y:S02]  /*5b4a0*/  MOV R4, 0x5b4c0 ;  /* 0x0005b4c000047802 */ /* 0x000fe40000000f00 */
[----:B-1----:R-:W-:Y:S05]  /*5b4b0*/  CALL.REL.NOINC `($_ZN7cutlass13device_kernelIN5flash19enable_sm80_to_sm89INS1_16FlashAttnBwdSm80INS1_25CollectiveMainloopBwdSm80ILi2ELi2EN4cute5tupleIJNS5_1CILi128EEES8_NS7_ILi64EEEEEENS_10bfloat16_tEfNS_4arch4Sm80ELb0ELb0ELb1ELb1ELb0ELb0ELb0ELb0ELi2ELi4ELi4ELi4ELb0EEENS1_21CollectiveEpilogueBwdISA_SB_SD_Li256ELb1ELb0ELi2EEENS1_19SingleTileSchedulerILb1ELb0ELb0ELi128EEEEEEEEEvNT_6ParamsE$_ZN4cute5tupleIJNS0_IJNS0_IJNS_1CILi8EEENS1_ILi1EEEEEENS1_ILi4EEES3_EEENS0_IJNS0_IJS3_NS1_ILi0EEEEEElS7_EEEEEC2ERKS6_RKS9_) ;  /* 0xfffb08f000007944 */ /* 0x002fea0003c3ffff */
        /* <DEDUP_REMOVED lines=9> */
[----:B-1---5:R-:W-:Y:S05]  /*5b550*/  CALL.REL.NOINC `($_ZN7cutlass13device_kernelIN5flash19enable_sm80_to_sm89INS1_16FlashAttnBwdSm80INS1_25CollectiveMainloopBwdSm80ILi2ELi2EN4cute5tupleIJNS5_1CILi128EEES8_NS7_ILi64EEEEEENS_10bfloat16_tEfNS_4arch4Sm80ELb0ELb0ELb1ELb1ELb0ELb0ELb0ELb0ELi2ELi4ELi4ELi4ELb0EEENS1_21CollectiveEpilogueBwdISA_SB_SD_Li256ELb1ELb0ELi2EEENS1_19SingleTileSchedulerILb1ELb0ELb0ELi128EEEEEEEEEvNT_6ParamsE$_ZN4cute3eso3ESOILb0ELb0EJNS_6LayoutINS_5tupleIJNS3_IJNS_1CILi8EEENS4_ILi1EEEEEENS4_ILi4EEES6_EEENS3_IJNS3_IJS6_NS4_ILi0EEEEEElSA_EEEEElEEC2ERKSD_RKl) ;  /* 0xfffac78000007944 */ /* 0x022fea0003c3ffff */
[----:B------:R-:W-:Y:S01]  /*5b560*/  ULDC.64 UR8, c[0x0][0x118] ;  /* 0x0000460000087ab9 */ /* 0x000fe20000000a00 */
[----:B------:R-:W2:Y:S04]  /*5b570*/  LDL.64 R6, [R1+0x1690] ;  /* 0x0016900001067983 */ /* 0x000ea80000100a00 */
[----:B------:R-:W2:Y:S04]  /*5b580*/  LD.E.64 R10, [R10.64+0x18] ;  /* 0x000018080a0a7980 */ /* 0x000ea8000c101b00 */
[----:B-1----:R1:W5:Y:S01]  /*5b590*/  LDL.64 R2, [R1+0x1688] ;  /* 0x0016880001027983 */ /* 0x0023620000100a00 */
[----:B------:R-:W-:-:S02]  /*5b5a0*/  MOV R8, 0x5b5e0 ;  /* 0x0005b5e000087802 */ /* 0x000fc40000000f00 */
[----:B--2---:R-:W-:-:S04]  /*5b5b0*/  LEA R4, P0, R6, R10, 0x1 ;  /* 0x0000000a06047211 */ /* 0x004fc800078008ff */
[----:B------:R-:W-:-:S04]  /*5b5c0*/  LEA.HI.X R9, R6, R11, R7, 0x1, P0 ;  /* 0x0000000b06097211 */ /* 0x000fc800000f0c07 */
[----:B-1---5:R-:W-:Y:S05]  /*5b5d0*/  CALL.REL.NOINC `($_ZN7cutlass13device_kernelIN5flash19enable_sm80_to_sm89INS1_16FlashAttnBwdSm80INS1_25CollectiveMainloopBwdSm80ILi2ELi2EN4cute5tupleIJNS5_1CILi128EEES8_NS7_ILi64EEEEEENS_10bfloat16_tEfNS_4arch4Sm80ELb0ELb0ELb1ELb1ELb0ELb0ELb0ELb0ELi2ELi4ELi4ELi4ELb0EEENS1_21CollectiveEpilogueBwdISA_SB_SD_Li256ELb1ELb0ELi2EEENS1_19SingleTileSchedulerILb1ELb0ELb0ELi128EEEEEEEEEvNT_6ParamsE$_ZN4cute8gmem_ptrIPKN7cutlass10bfloat16_tEECI1NS_12iter_adaptorIS4_S5_EEES4_) ;  /* 0xfffb0dd000007944 */ /* 0x022fea0003c3ffff */
[----:B------:R-:W2:Y:S01]  /*5b5e0*/  LDL.64 R8, [R1+0x1688] ;  /* 0x0016880001087983 */ /* 0x000ea20000100a00 */
[----:B-1----:R-:W-:Y:S02]  /*5b5f0*/  MOV R5, R3 ;  /* 0x0000000300057202 */ /* 0x002fe40000000f00 */
[----:B------:R-:W-:Y:S01]  /*5b600*/  MOV R6, 0x5b630 ;  /* 0x0005b63000067802 */ /* 0x000fe20000000f00 */
[----:B--2---:R1:W-:Y:S04]  /*5b610*/  STL.64 [R1+0x1698], R8 ;  /* 0x0016980801007387 */ /* 0x0043e80000100a00 */
[----:B-1----:R-:W-:Y:S05]  /*5b620*/  CALL.REL.NOINC `($_ZN7cutlass13device_kernelIN5flash19enable_sm80_to_sm89INS1_16FlashAttnBwdSm80INS1_25CollectiveMainloopBwdSm80ILi2ELi2EN4cute5tupleIJNS5_1CILi128EEES8_NS7_ILi64EEEEEENS_10bfloat16_tEfNS_4arch4Sm80ELb0ELb0ELb1ELb1ELb0ELb0ELb0ELb0ELi2ELi4ELi4ELi4ELb0EEENS1_21CollectiveEpilogueBwdISA_SB_SD_Li256ELb1ELb0ELi2EEENS1_19SingleTileSchedulerILb1ELb0ELb0ELi128EEEEEEEEEvNT_6ParamsE$_ZN4cute3eso3ESOILb0ELb0EJNS_6LayoutINS_5tupleIJNS3_IJNS_1CILi8EEENS4_ILi1EEEEEENS4_ILi4EEES6_EEENS3_IJNS3_IJS6_NS4_ILi0EEEEEElSA_EEEEENS_10ViewEngineINS_8gmem_ptrIPKN7cutlass10bfloat16_tEEEEEEEC2ERKSD_RKSL_) ;  /* 0xfffac62000007944 */ /* 0x002fea0003c3ffff */
        /* <DEDUP_REMOVED lines=11> */
[----:B--2--5:R-:W-:Y:S05]  /*5b6e0*/  CALL.REL.NOINC `($_ZN7cutlass13device_kernelIN5flash19enable_sm80_to_sm89INS1_16FlashAttnBwdSm80INS1_25CollectiveMainloopBwdSm80ILi2ELi2EN4cute5tupleIJNS5_1CILi128EEES8_NS7_ILi64EEEEEENS_10bfloat16_tEfNS_4arch4Sm80ELb0ELb0ELb1ELb1ELb0ELb0ELb0ELb0ELi2ELi4ELi4ELi4ELb0EEENS1_21CollectiveEpilogueBwdISA_SB_SD_Li256ELb1ELb0ELi2EEENS1_19SingleTileSchedulerILb1ELb0ELb0ELi128EEEEEEEEEvNT_6ParamsE$_ZZN4cuteplIJiiEJNS_1CILi0EEES2_EEEDaRKNS_15ArithmeticTupleIJDpT_EEERKNS3_IJDpT0_EEEENKUlDpRKT_E_clIJiiEEEDaSH_) ;  /* 0xfffb5ee000007944 */ /* 0x024fea0003c3ffff */
[----:B-----5:R-:W-:Y:S01]  /*5b6f0*/  IMAD.IADD R84, R7, 0x1, -R2 ;  /* 0x0000000107547824 */ /* 0x020fe200078e0a02 */
[----:B------:R-:W-:Y:S02]  /*5b700*/  MOV R3, RZ ;  /* 0x000000ff00037202 */ /* 0x000fe40000000f00 */
[----:B------:R-:W-:Y:S02]  /*5b710*/  MOV R6, 0x5b730 ;  /* 0x0005b73000067802 */ /* 0x000fe40000000f00 */
[----:B-1----:R-:W-:Y:S05]  /*5b720*/  CALL.REL.NOINC `($_ZN7cutlass13device_kernelIN5flash19enable_sm80_to_sm89INS1_16FlashAttnBwdSm80INS1_25CollectiveMainloopBwdSm80ILi2ELi2EN4cute5tupleIJNS5_1CILi128EEES8_NS7_ILi64EEEEEENS_10bfloat16_tEfNS_4arch4Sm80ELb0ELb0ELb1ELb1ELb0ELb0ELb0ELb0ELi2ELi4ELi4ELi4ELb0EEENS1_21CollectiveEpilogueBwdISA_SB_SD_Li256ELb1ELb0ELi2EEENS1_19SingleTileSchedulerILb1ELb0ELb0ELi128EEEEEEEEEvNT_6ParamsE$_ZN4cute3eso3ESOILb1ELb0EJNS_1CILi0EEEiS3_EEC2ERKS3_RKiS6_) ;  /* 0xfffad60000007944 */ /* 0x002fea0003c3ffff */
[----:B-1----:R-:W2:Y:S01]  /*5b730*/  LDL R3, [R1+0x1688] ;  /* 0x0016880001037983 */ /* 0x002ea20000100800 */
[----:B------:R-:W-:Y:S01]  /*5b740*/  IMAD.MOV.U32 R2, RZ, RZ, R15 ;  /* 0x000000ffff027224 */ /* 0x000fe200078e000f */
[----:B------:R-:W-:Y:S02]  /*5b750*/  MOV R10, 0x5b780 ;  /* 0x0005b780000a7802 */ /* 0x000fe40000000f00 */
[----:B--2---:R-:W-:Y:S02]  /*5b760*/  SHF.L.U32 R3, R3, 0x5, RZ ;  /* 0x0000000503037819 */ /* 0x004fe400000006ff */
[----:B------:R-:W-:Y:S05]  /*5b770*/  CALL.REL.NOINC `($_ZN7cutlass13device_kernelIN5flash19enable_sm80_to_sm89INS1_16FlashAttnBwdSm80INS1_25CollectiveMainloopBwdSm80ILi2ELi2EN4cute5tupleIJNS5_1CILi128EEES8_NS7_ILi64EEEEEENS_10bfloat16_tEfNS_4arch4Sm80ELb0ELb0ELb1ELb1ELb0ELb0ELb0ELb0ELi2ELi4ELi4ELi4ELb0EEENS1_21CollectiveEpilogueBwdISA_SB_SD_Li256ELb1ELb0ELi2EEENS1_19SingleTileSchedulerILb1ELb0ELb0ELi128EEEEEEEEEvNT_6ParamsE$_ZN4cute5tupleIJiEEC2ERKi) ;  /* 0xfffb0b5000007944 */ /* 0x000fea0003c3ffff */
[----:B------:R1:W5:Y:S01]  /*5b780*/  LDL R3, [R1+0x1688] ;  /* 0x0016880001037983 */ /* 0x0003620000100800 */
        /* <DEDUP_REMOVED lines=8> */
[----:B------:R-:W-:Y:S02]  /*5b810*/  MOV R2, R15 ;  /* 0x0000000f00027202 */ /* 0x000fe40000000f00 */
[----:B------:R-:W-:Y:S02]  /*5b820*/  MOV R6, 0x5b840 ;  /* 0x0005b84000067802 */ /* 0x000fe40000000f00 */
[----:B-1---5:R-:W-:Y:S05]  /*5b830*/  CALL.REL.NOINC `($_ZN7cutlass13device_kernelIN5flash19enable_sm80_to_sm89INS1_16FlashAttnBwdSm80INS1_25CollectiveMainloopBwdSm80ILi2ELi2EN4cute5tupleIJNS5_1CILi128EEES8_NS7_ILi64EEEEEENS_10bfloat16_tEfNS_4arch4Sm80ELb0ELb0ELb1ELb1ELb0ELb0ELb0ELb0ELi2ELi4ELi4ELi4ELb0EEENS1_21CollectiveEpilogueBwdISA_SB_SD_Li256ELb1ELb0ELi2EEENS1_19SingleTileSchedulerILb1ELb0ELb0ELi128EEEEEEEEEvNT_6ParamsE$_ZN4cute3eso3ESOILb0ELb1EJiNS_1CILi0EEEEEC2ERKiRKS3_) ;  /* 0xffface0000007944 */ /* 0x022fea0003c3ffff */
[----:B-1----:R1:W5:Y:S01]  /*5b840*/  LDL R3, [R1+0x1688] ;  /* 0x0016880001037983 */ /* 0x0023620000100800 */
[----:B------:R-:W-:-:S03]  /*5b850*/  MOV R4, 0x5b870 ;  /* 0x0005b87000047802 */ /* 0x000fc60000000f00 */
[----:B-1---5:R-:W-:Y:S05]  /*5b860*/  CALL.REL.NOINC `($_ZN7cutlass13device_kernelIN5flash19enable_sm80_to_sm89INS1_16FlashAttnBwdSm80INS1_25CollectiveMainloopBwdSm80ILi2ELi2EN4cute5tupleIJNS5_1CILi128EEES8_NS7_ILi64EEEEEENS_10bfloat16_tEfNS_4arch4Sm80ELb0ELb0ELb1ELb1ELb0ELb0ELb0ELb0ELi2ELi4ELi4ELi4ELb0EEENS1_21CollectiveEpilogueBwdISA_SB_SD_Li256ELb1ELb0ELi2EEENS1_19SingleTileSchedulerILb1ELb0ELb0ELi128EEEEEEEEEvNT_6ParamsE$_ZZN4cuteplIJNS_1CILi0EEES2_EJiEEEDaRKNS_15ArithmeticTupleIJDpT_EEERKNS3_IJDpT0_EEEENKUlDpRKT_E_clIJiS2_EEEDaSH_) ;  /* 0xfffb5a1000007944 */ /* 0x022fea0003c3ffff */
[----:B------:R-:W-:Y:S02]  /*5b870*/  MOV R4, 0x5b890 ;  /* 0x0005b89000047802 */ /* 0x000fe40000000f00 */
[----:B-1---5:R-:W-:Y:S05]  /*5b880*/  CALL.REL.NOINC `($_ZN7cutlass13device_kernelIN5flash19enable_sm80_to_sm89INS1_16FlashAttnBwdSm80INS1_25CollectiveMainloopBwdSm80ILi2ELi2EN4cute5tupleIJNS5_1CILi128EEES8_NS7_ILi64EEEEEENS_10bfloat16_tEfNS_4arch4Sm80ELb0ELb0ELb1ELb1ELb0ELb0ELb0ELb0ELi2ELi4ELi4ELi4ELb0EEENS1_21CollectiveEpilogueBwdISA_SB_SD_Li256ELb1ELb0ELi2EEENS1_19SingleTileSchedulerILb1ELb0ELb0ELi128EEEEEEEEEvNT_6ParamsE$_ZZN4cuteplIJNS_1CILi0EEES2_EJiS2_EEEDaRKNS_15ArithmeticTupleIJDpT_EEERKNS3_IJDpT0_EEEENKUlDpRKT_E_clIJiS2_EEEDaSH_) ;  /* 0xfffb5a6000007944 */ /* 0x022fea0003c3ffff */
        /* <DEDUP_REMOVED lines=9> */
[----:B--23-5:R-:W-:Y:S05]  /*5b920*/  CALL.REL.NOINC `($_ZN7cutlass13device_kernelIN5flash19enable_sm80_to_sm89INS1_16FlashAttnBwdSm80INS1_25CollectiveMainloopBwdSm80ILi2ELi2EN4cute5tupleIJNS5_1CILi128EEES8_NS7_ILi64EEEEEENS_10bfloat16_tEfNS_4arch4Sm80ELb0ELb0ELb1ELb1ELb0ELb0ELb0ELb0ELi2ELi4ELi4ELi4ELb0EEENS1_21CollectiveEpilogueBwdISA_SB_SD_Li256ELb1ELb0ELi2EEENS1_19SingleTileSchedulerILb1ELb0ELb0ELi128EEEEEEEEEvNT_6ParamsE$_ZN4cute3eso3ESOILb1ELb0EJNS_10UnderscoreEiiEEC2ERKS2_RKiS7_) ;  /* 0xfffacfe000007944 */ /* 0x02cfea0003c3ffff */
[----:B------:R-:W2:Y:S01]  /*5b930*/  LDL R5, [R1+0x1688] ;  /* 0x0016880001057983 */ /* 0x000ea20000100800 */
[----:B------:R-:W-:Y:S02]  /*5b940*/  MOV R4, 0x5b9b0 ;  /* 0x0005b9b000047802 */ /* 0x000fe40000000f00 */
[----:B-12---:R-:W-:Y:S01]  /*5b950*/  SHF.R.S32.HI R2, RZ, 0x1f, R5 ;  /* 0x0000001fff027819 */ /* 0x006fe20000011405 */
[-C--:B------:R-:W-:Y:S02]  /*5b960*/  IMAD R3, R91, R5.reuse, RZ ;  /* 0x000000055b037224 */ /* 0x080fe400078e02ff */
[----:B------:R-:W-:-:S04]  /*5b970*/  IMAD.WIDE.U32 R6, R90, R5, RZ ;  /* 0x000000055a067225 */ /* 0x000fc800078e00ff */
[----:B------:R-:W-:-:S05]  /*5b980*/  IMAD R3, R90, R2, R3 ;  /* 0x000000025a037224 */ /* 0x000fca00078e0203 */
[----:B------:R-:W-:Y:S02]  /*5b990*/  IADD3 R3, R7, R3, RZ ;  /* 0x0000000307037210 */ /* 0x000fe40007ffe0ff */
[----:B------:R-:W-:Y:S05]  /*5b9a0*/  CALL.REL.NOINC `($_ZN7cutlass13device_kernelIN5flash19enable_sm80_to_sm89INS1_16FlashAttnBwdSm80INS1_25CollectiveMainloopBwdSm80ILi2ELi2EN4cute5tupleIJNS5_1CILi128EEES8_NS7_ILi64EEEEEENS_10bfloat16_tEfNS_4arch4Sm80ELb0ELb0ELb1ELb1ELb0ELb0ELb0ELb0ELi2ELi4ELi4ELi4ELb0EEENS1_21CollectiveEpilogueBwdISA_SB_SD_Li256ELb1ELb0ELi2EEENS1_19SingleTileSchedulerILb1ELb0ELb0ELi128EEEEEEEEEvNT_6ParamsE$_ZN4cute3eso3ESOILb1ELb0EJNS_6LayoutINS_5tupleIJNS3_IJNS_1CILi8EEENS4_ILi1EEEEEEEEENS3_IJNS3_IJS6_NS4_ILi0EEEEEEEEEEElEEC2ERKSC_RKl) ;  /* 0xfffaf7c000007944 */ /* 0x000fea0003c3ffff */
[----:B-1----:R-:W2:Y:S01]  /*5b9b0*/  LDL.64 R2, [R1+0x1688] ;  /* 0x0016880001027983 */ /* 0x002ea20000100a00 */
[----:B------:R-:W-:Y:S02]  /*5b9c0*/  MOV R8, 0x5ba00 ;  /* 0x0005ba0000087802 */ /* 0x000fe40000000f00 */
[----:B--2---:R-:W-:-:S04]  /*5b9d0*/  LEA R4, P1, R2, R88, 0x1 ;  /* 0x0000005802047211 */ /* 0x004fc800078208ff */
[----:B------:R-:W-:-:S04]  /*5b9e0*/  LEA.HI.X R9, R2, R89, R3, 0x1, P1 ;  /* 0x0000005902097211 */ /* 0x000fc800008f0c03 */
[----:B------:R-:W-:Y:S05]  /*5b9f0*/  CALL.REL.NOINC `($_ZN7cutlass13device_kernelIN5flash19enable_sm80_to_sm89INS1_16FlashAttnBwdSm80INS1_25CollectiveMainloopBwdSm80ILi2ELi2EN4cute5tupleIJNS5_1CILi128EEES8_NS7_ILi64EEEEEENS_10bfloat16_tEfNS_4arch4Sm80ELb0ELb0ELb1ELb1ELb0ELb0ELb0ELb0ELi2ELi4ELi4ELi4ELb0EEENS1_21CollectiveEpilogueBwdISA_SB_SD_Li256ELb1ELb0ELi2EEENS1_19SingleTileSchedulerILb1ELb0ELb0ELi128EEEEEEEEEvNT_6ParamsE$_ZN4cute8gmem_ptrIPKN7cutlass10bfloat16_tEECI1NS_12iter_adaptorIS4_S5_EEES4_) ;  /* 0xfffb09b000007944 */ /* 0x000fea0003c3ffff */
[----:B------:R2:W5:Y:S01]  /*5ba00*/  LDL.64 R2, [R1+0x1688] ;  /* 0x0016880001027983 */ /* 0x0005620000100a00 */
[----:B------:R-:W-:-:S03]  /*5ba10*/  MOV R6, 0x5ba30 ;  /* 0x0005ba3000067802 */ /* 0x000fc60000000f00 */
[----:B-12--5:R-:W-:Y:S05]  /*5ba20*/  CALL.REL.NOINC `($_ZN7cutlass13device_kernelIN5flash19enable_sm80_to_sm89INS1_16FlashAttnBwdSm80INS1_25CollectiveMainloopBwdSm80ILi2ELi2EN4cute5tupleIJNS5_1CILi128EEES8_NS7_ILi64EEEEEENS_10bfloat16_tEfNS_4arch4Sm80ELb0ELb0ELb1ELb1ELb0ELb0ELb0ELb0ELi2ELi4ELi4ELi4ELb0EEENS1_21CollectiveEpilogueBwdISA_SB_SD_Li256ELb1ELb0ELi2EEENS1_19SingleTileSchedulerILb1ELb0ELb0ELi128EEEEEEEEEvNT_6ParamsE$_ZN4cute3eso3ESOILb1ELb0EJNS_6LayoutINS_5tupleIJNS3_IJNS_1CILi8EEENS4_ILi1EEEEEEEEENS3_IJNS3_IJS6_NS4_ILi0EEEEEEEEEEENS_10ViewEngineINS_8gmem_ptrIPKN7cutlass10bfloat16_tEEEEEEEC2ERKSC_RKSK_) ;  /* 0xfffaf63000007944 */ /* 0x026fea0003c3ffff */
[----:B-1----:R1:W5:Y:S01]  /*5ba30*/  LDL.64 R4, [R1+0x1688] ;  /* 0x0016880001047983 */ /* 0x0023620000100a00 */
[----:B------:R-:W-:Y:S01]  /*5ba40*/  IMAD.MOV.U32 R79, RZ, RZ, R15 ;  /* 0x000000ffff4f7224 */ /* 0x000fe200078e000f */
[----:B------:R-:W-:Y:S02]  /*5ba50*/  MOV R80, RZ ;  /* 0x000000ff00507202 */ /* 0x000fe40000000f00 */
[----:B------:R-:W-:Y:S02]  /*5ba60*/  MOV R78, 0x5ba80 ;  /* 0x0005ba80004e7802 */ /* 0x000fe40000000f00 */
[----:B-1---5:R-:W-:Y:S05]  /*5ba70*/  CALL.REL.NOINC `($_ZN7cutlass13device_kernelIN5flash19enable_sm80_to_sm89INS1_16FlashAttnBwdSm80INS1_25CollectiveMainloopBwdSm80ILi2ELi2EN4cute5tupleIJNS5_1CILi128EEES8_NS7_ILi64EEEEEENS_10bfloat16_tEfNS_4arch4Sm80ELb0ELb0ELb1ELb1ELb0ELb0ELb0ELb0ELi2ELi4ELi4ELi4ELb0EEENS1_21CollectiveEpilogueBwdISA_SB_SD_Li256ELb1ELb0ELi2EEENS1_19SingleTileSchedulerILb1ELb0ELb0ELi128EEEEEEEEEvNT_6ParamsE$_ZN4cute3eso3ESOILb1ELb0EJNS_10UnderscoreEiiEEC2ERKS2_RKiS7_) ;  /* 0xffface9000007944 */ /* 0x022fea0003c3ffff */
[----:B-1----:R-:W2:Y:S01]  /*5ba80*/  LDL R3, [R1+0x1688] ;  /* 0x0016880001037983 */ /* 0x002ea20000100800 */
[----:B------:R-:W-:Y:S01]  /*5ba90*/  IMAD.MOV.U32 R2, RZ, RZ, R15 ;  /* 0x000000ffff027224 */ /* 0x000fe200078e000f */
[----:B------:R-:W-:Y:S02]  /*5baa0*/  MOV R6, 0x5bad0 ;  /* 0x0005bad000067802 */ /* 0x000fe40000000f00 */
[----:B--2---:R-:W-:Y:S02]  /*5bab0*/  SHF.L.U32 R3, R3, 0xb, RZ ;  /* 0x0000000b03037819 */ /* 0x004fe400000006ff */
        /* <DEDUP_REMOVED lines=10> */
[----:B-1----:R1:W5:Y:S01]  /*5bb60*/  LDL.64 R6, [R1+0x1688] ;  /* 0x0016880001067983 */ /* 0x0023620000100a00 */
[----:B------:R-:W-:Y:S02]  /*5bb70*/  MOV R9, R5 ;  /* 0x0000000500097202 */ /* 0x000fe40000000f00 */
[----:B------:R-:W-:Y:S02]  /*5bb80*/  MOV R8, 0x5bba0 ;  /* 0x0005bba000087802 */ /* 0x000fe40000000f00 */
[----:B-1---5:R-:W-:Y:S05]  /*5bb90*/  CALL.REL.NOINC `($_ZN7cutlass13device_kernelIN5flash19enable_sm80_to_sm89INS1_16FlashAttnBwdSm80INS1_25CollectiveMainloopBwdSm80ILi2ELi2EN4cute5tupleIJNS5_1CILi128EEES8_NS7_ILi64EEEEEENS_10bfloat16_tEfNS_4arch4Sm80ELb0ELb0ELb1ELb1ELb0ELb0ELb0ELb0ELi2ELi4ELi4ELi4ELb0EEENS1_21CollectiveEpilogueBwdISA_SB_SD_Li256ELb1ELb0ELi2EEENS1_19SingleTileSchedulerILb1ELb0ELb0ELi128EEEEEEEEEvNT_6ParamsE$_ZN4cute8gmem_ptrIPKN7cutlass10bfloat16_tEECI1NS_12iter_adaptorIS4_S5_EEES4_) ;  /* 0xfffb081000007944 */ /* 0x022fea0003c3ffff */
[----:B------:R2:W5:Y:S01]  /*5bba0*/  LDL.64 R2, [R1+0x1688] ;  /* 0x0016880001027983 */ /* 0x0005620000100a00 */
[----:B------:R-:W-:-:S03]  /*5bbb0*/  MOV R8, 0x5bbd0 ;  /* 0x0005bbd000087802 */ /* 0x000fc60000000f00 */
[----:B-12--5:R-:W-:Y:S05]  /*5bbc0*/  CALL.REL.NOINC `($_ZN7cutlass13device_kernelIN5flash19enable_sm80_to_sm89INS1_16FlashAttnBwdSm80INS1_25CollectiveMainloopBwdSm80ILi2ELi2EN4cute5tupleIJNS5_1CILi128EEES8_NS7_ILi64EEEEEENS_10bfloat16_tEfNS_4arch4Sm80ELb0ELb0ELb1ELb1ELb0ELb0ELb0ELb0ELi2ELi4ELi4ELi4ELb0EEENS1_21CollectiveEpilogueBwdISA_SB_SD_Li256ELb1ELb0ELi2EEENS1_19SingleTileSchedulerILb1ELb0ELb0ELi128EEEEEEEEEvNT_6ParamsE$_ZN4cute8gmem_ptrIPKN7cutlass9uint128_tEECI1NS_12iter_adaptorIS4_S5_EEES4_) ;  /* 0xfffb082000007944 */ /* 0x026fea0003c3ffff */
[----:B-1----:R1:W5:Y:S01]  /*5bbd0*/  LDL.64 R2, [R1+0x1688] ;  /* 0x0016880001027983 */ /* 0x0023620000100a00 */
[----:B------:R-:W-:-:S03]  /*5bbe0*/  MOV R8, 0x5bc00 ;  /* 0x0005bc0000087802 */ /* 0x000fc60000000f00 */
[----:B-1---5:R-:W-:Y:S05]  /*5bbf0*/  CALL.REL.NOINC `($_ZN7cutlass13device_kernelIN5flash19enable_sm80_to_sm89INS1_16FlashAttnBwdSm80INS1_25CollectiveMainloopBwdSm80ILi2ELi2EN4cute5tupleIJNS5_1CILi128EEES8_NS7_ILi64EEEEEENS_10bfloat16_tEfNS_4arch4Sm80ELb0ELb0ELb1ELb1ELb0ELb0ELb0ELb0ELi2ELi4ELi4ELi4ELb0EEENS1_21CollectiveEpilogueBwdISA_SB_SD_Li256ELb1ELb0ELi2EEENS1_19SingleTileSchedulerILb1ELb0ELb0ELi128EEEEEEEEEvNT_6ParamsE$_ZN4cute3eso3ESOILb1ELb0EJNS_6LayoutINS_5tupleIJNS3_IJNS_1CILi1EEES5_EEEEEENS3_IJNS3_IJS5_NS4_ILi0EEEEEEEEEEENS_10ViewEngineINS_8gmem_ptrIPKN7cutlass9uint128_tEEEEEEEC2ERKSB_RKSJ_) ;  /* 0xfffaeb8000007944 */ /* 0x022fea0003c3ffff */
[----:B------:R2:W5:Y:S01]  /*5bc00*/  LDL.64 R78, [R1+0x1688] ;  /* 0x00168800014e7983 */ /* 0x0005620000100a00 */
[----:B-1----:R-:W-:Y:S01]  /*5bc10*/  IMAD.MOV.U32 R2, RZ, RZ, R6 ;  /* 0x000000ffff027224 */ /* 0x002fe200078e0006 */
[----:B------:R-:W-:Y:S01]  /*5bc20*/  MOV R3, R7 ;  /* 0x0000000700037202 */ /* 0x000fe20000000f00 */
[----:B------:R-:W-:Y:S01]  /*5bc30*/  IMAD.MOV.U32 R9, RZ, RZ, R15 ;  /* 0x000000ffff097224 */ /* 0x000fe200078e000f */
[----:B------:R-:W-:-:S02]  /*5bc40*/  MOV R8, 0x5bc60 ;  /* 0x0005bc6000087802 */ /* 0x000fc40000000f00 */
[----:B--2--5:R-:W-:Y:S05]  /*5bc50*/  CALL.REL.NOINC `($_ZN7cutlass13device_kernelIN5flash19enable_sm80_to_sm89INS1_16FlashAttnBwdSm80INS1_25CollectiveMainloopBwdSm80ILi2ELi2EN4cute5tupleIJNS5_1CILi128EEES8_NS7_ILi64EEEEEENS_10bfloat16_tEfNS_4arch4Sm80ELb0ELb0ELb1ELb1ELb0ELb0ELb0ELb0ELi2ELi4ELi4ELi4ELb0EEENS1_21CollectiveEpilogueBwdISA_SB_SD_Li256ELb1ELb0ELi2EEENS1_19SingleTileSchedulerILb1ELb0ELb0ELi128EEEEEEEEEvNT_6ParamsE$_ZN4cute8smem_ptrIPN7cutlass10bfloat16_tEECI1NS_12iter_adaptorIS3_S4_EEES3_) ;  /* 0xfffb085000007944 */ /* 0x024fea0003c3ffff */
[----:B-1----:R1:W5:Y:S01]  /*5bc60*/  LDL.64 R2, [R1+0x1688] ;  /* 0x0016880001027983 */ /* 0x0023620000100a00 */
[----:B------:R-:W-:-:S02]  /*5bc70*/  MOV R4, R15 ;  /* 0x0000000f00047202 */ /* 0x000fc40000000f00 */
[----:B------:R-:W-:Y:S02]  /*5bc80*/  MOV R6, 0x5bca0 ;  /* 0x0005bca000067802 */ /* 0x000fe40000000f00 */
[----:B-1---5:R-:W-:Y:S05]  /*5bc90*/  CALL.REL.NOINC `($_ZN7cutlass13device_kernelIN5flash19enable_sm80_to_sm89INS1_16FlashAttnBwdSm80INS1_25CollectiveMainloopBwdSm80ILi2ELi2EN4cute5tupleIJNS5_1CILi128EEES8_NS7_ILi64EEEEEENS_10bfloat16_tEfNS_4arch4Sm80ELb0ELb0ELb1ELb1ELb0ELb0ELb0ELb0ELi2ELi4ELi4ELi4ELb0EEENS1_21CollectiveEpilogueBwdISA_SB_SD_Li256ELb1ELb0ELi2EEENS1_19SingleTileSchedulerILb1ELb0ELb0ELi128EEEEEEEEEvNT_6ParamsE$_ZN4cute8smem_ptrIPN7cutlass9uint128_tEECI1NS_12iter_adaptorIS3_S4_EEES3_) ;  /* 0xfffb085000007944 */ /* 0x022fea0003c3ffff */
[----:B-1----:R1:W5:Y:S01]  /*5bca0*/  LDL.64 R2, [R1+0x1688] ;  /* 0x0016880001027983 */ /* 0x0023620000100a00 */
[----:B------:R-:W-:Y:S02]  /*5bcb0*/  MOV R4, R15 ;  /* 0x0000000f00047202 */ /* 0x000fe40000000f00 */
[----:B------:R-:W-:Y:S02]  /*5bcc0*/  MOV R6, 0x5bce0 ;  /* 0x0005bce000067802 */ /* 0x000fe40000000f00 */
[----:B-1---5:R-:W-:Y:S05]  /*5bcd0*/  CALL.REL.NOINC `($_ZN7cutlass13device_kernelIN5flash19enable_sm80_to_sm89INS1_16FlashAttnBwdSm80INS1_25CollectiveMainloopBwdSm80ILi2ELi2EN4cute5tupleIJNS5_1CILi128EEES8_NS7_ILi64EEEEEENS_10bfloat16_tEfNS_4arch4Sm80ELb0ELb0ELb1ELb1ELb0ELb0ELb0ELb0ELi2ELi4ELi4ELi4ELb0EEENS1_21CollectiveEpilogueBwdISA_SB_SD_Li256ELb1ELb0ELi2EEENS1_19SingleTileSchedulerILb1ELb0ELb0ELi128EEEEEEEEEvNT_6ParamsE$_ZN4cute3eso3ESOILb1ELb0EJNS_6LayoutINS_5tupleIJNS3_IJNS_1CILi1EEES5_EEEEEENS3_IJNS3_IJS5_NS4_ILi0EEEEEEEEEEENS_10ViewEngineINS_8smem_ptrIPN7cutlass9uint128_tEEEEEEEC2ERKSB_RKSI_) ;  /* 0xfffaeae000007944 */ /* 0x022fea0003c3ffff */
[----:B-1----:R1:W5:Y:S01]  /*5bce0*/  LDL R4, [R1+0x1688] ;  /* 0x0016880001047983 */ /* 0x0023620000100800 */
[----:B------:R-:W-:-:S03]  /*5bcf0*/  MOV R2, 0x5bd10 ;  /* 0x0005bd1000027802 */ /* 0x000fc60000000f00 */
[----:B-1---5:R-:W-:Y:S05]  /*5bd00*/  CALL.REL.NOINC `($_ZN7cutlass13device_kernelIN5flash19enable_sm80_to_sm89INS1_16FlashAttnBwdSm80INS1_25CollectiveMainloopBwdSm80ILi2ELi2EN4cute5tupleIJNS5_1CILi128EEES8_NS7_ILi64EEEEEENS_10bfloat16_tEfNS_4arch4Sm80ELb0ELb0ELb1ELb1ELb0ELb0ELb0ELb0ELi2ELi4ELi4ELi4ELb0EEENS1_21CollectiveEpilogueBwdISA_SB_SD_Li256ELb1ELb0ELi2EEENS1_19SingleTileSchedulerILb1ELb0ELb0ELi128EEEEEEEEEvNT_6ParamsE$_ZN73_INTERNAL_24fd9406_37_flash_bwd_hdim64_bf16_softcap_sm80_cu_3fbc093a_291824__cvta_generic_to_sharedEPKv) ;  /* 0xfffb08a000007944 */ /* 0x022fea0003c3ffff */
        /* <DEDUP_REMOVED lines=10> */
[----:B-1----:R-:W-:Y:S05]  /*5bdb0*/  CALL.REL.NOINC `($_ZN7cutlass13device_kernelIN5flash19enable_sm80_to_sm89INS1_16FlashAttnBwdSm80INS1_25CollectiveMainloopBwdSm80ILi2ELi2EN4cute5tupleIJNS5_1CILi128EEES8_NS7_ILi64EEEEEENS_10bfloat16_tEfNS_4arch4Sm80ELb0ELb0ELb1ELb1ELb0ELb0ELb0ELb0ELi2ELi4ELi4ELi4ELb0EEENS1_21CollectiveEpilogueBwdISA_SB_SD_Li256ELb1ELb0ELi2EEENS1_19SingleTileSchedulerILb1ELb0ELb0ELi128EEEEEEEEEvNT_6ParamsE$_ZN4cute3eso3ESOILb1ELb0EJNS_1CILi0EEEiS3_EEC2ERKS3_RKiS6_) ;  /* 0xfffacf7000007944 */ /* 0x002fea0003c3ffff */
[----:B-1----:R-:W2:Y:S01]  /*5bdc0*/  LDL R3, [R1+0x1688] ;  /* 0x0016880001037983 */ /* 0x002ea20000100800 */
[----:B------:R-:W-:Y:S01]  /*5bdd0*/  IMAD.MOV.U32 R2, RZ, RZ, R15 ;  /* 0x000000ffff027224 */ /* 0x000fe200078e000f */
[----:B------:R-:W-:-:S02]  /*5bde0*/  MOV R10, 0x5be10 ;  /* 0x0005be10000a7802 */ /* 0x000fc40000000f00 */
[----:B--2---:R-:W-:Y:S02]  /*5bdf0*/  SHF.L.U32 R3, R3, 0x5, RZ ;  /* 0x0000000503037819 */ /* 0x004fe400000006ff */
[----:B------:R-:W-:Y:S05]  /*5be00*/  CALL.REL.NOINC `($_ZN7cutlass13device_kernelIN5flash19enable_sm80_to_sm89INS1_16FlashAttnBwdSm80INS1_25CollectiveMainloopBwdSm80ILi2ELi2EN4cute5tupleIJNS5_1CILi128EEES8_NS7_ILi64EEEEEENS_10bfloat16_tEfNS_4arch4Sm80ELb0ELb0ELb1ELb1ELb0ELb0ELb0ELb0ELi2ELi4ELi4ELi4ELb0EEENS1_21CollectiveEpilogueBwdISA_SB_SD_Li256ELb1ELb0ELi2EEENS1_19SingleTileSchedulerILb1ELb0ELb0ELi128EEEEEEEEEvNT_6ParamsE$_ZN4cute5tupleIJiEEC2ERKi) ;  /* 0xfffb04c000007944 */ /* 0x000fea0003c3ffff */
[----:B------:R1:W5:Y:S01]  /*5be10*/  LDL R3, [R1+0x1688] ;  /* 0x0016880001037983 */ /* 0x0003620000100800 */
        /* <DEDUP_REMOVED lines=44> */
[----:B------:R-:W-:Y:S02]  /*5c0e0*/  MOV R80, 0x1 ;  /* 0x0000000100507802 */ /* 0x000fe40000000f00 */
        /* <DEDUP_REMOVED lines=262> */
[----:B------:R-:W-:Y:S01]  /*5d150*/  MOV R3, R17 ;  /* 0x0000001100037202 */ /* 0x000fe20000000f00 */
[----:B------:R-:W-:Y:S01]  /*5d160*/  IMAD.MOV.U32 R2, RZ, RZ, R15 ;  /* 0x000000ffff027224 */ /* 0x000fe200078e000f */
[----:B------:R-:W-:-:S02]  /*5d170*/  MOV R8, 0x5d190 ;  /* 0x0005d19000087802 */ /* 0x000fc40000000f00 */
[----:B-1---5:R-:W-:Y:S05]  /*5d180*/  CALL.REL.NOINC `($_ZN7cutlass13device_kernelIN5flash19enable_sm80_to_sm89INS1_16FlashAttnBwdSm80INS1_25CollectiveMainloopBwdSm80ILi2ELi2EN4cute5tupleIJNS5_1CILi128EEES8_NS7_ILi64EEEEEENS_10bfloat16_tEfNS_4arch4Sm80ELb0ELb0ELb1ELb1ELb0ELb0ELb0ELb0ELi2ELi4ELi4ELi4ELb0EEENS1_21CollectiveEpilogueBwdISA_SB_SD_Li256ELb1ELb0ELi2EEENS1_19SingleTileSchedulerILb1ELb0ELb0ELi128EEEEEEEEEvNT_6ParamsE$_ZN4cute3eso3ESOILb1ELb0EJNS_10UnderscoreES2_iEEC2ERKS2_S5_RKi) ;  /* 0xfffab70000007944 */ /* 0x022fea0003c3ffff */
[----:B-1----:R-:W2:Y:S01]  /*5d190*/  LDL R3, [R1+0x1688] ;  /* 0x0016880001037983 */ /* 0x002ea20000100800 */
[----:B------:R-:W-:-:S02]  /*5d1a0*/  MOV R6, 0x5d1d0 ;  /* 0x0005d1d000067802 */ /* 0x000fc40000000f00 */
[----:B--2---:R-:W-:Y:S02]  /*5d1b0*/  SHF.L.U32 R3, R3, 0x7, RZ ;  /* 0x0000000703037819 */ /* 0x004fe400000006ff */
[----:B------:R-:W-:Y:S05]  /*5d1c0*/  CALL.REL.NOINC `($_ZN7cutlass13device_kernelIN5flash19enable_sm80_to_sm89INS1_16FlashAttnBwdSm80INS1_25CollectiveMainloopBwdSm80ILi2ELi2EN4cute5tupleIJNS5_1CILi128EEES8_NS7_ILi64EEEEEENS_10bfloat16_tEfNS_4arch4Sm80ELb0ELb0ELb1ELb1ELb0ELb0ELb0ELb0ELi2ELi4ELi4ELi4ELb0EEENS1_21CollectiveEpilogueBwdISA_SB_SD_Li256ELb1ELb0ELi2EEENS1_19SingleTileSchedulerILb1ELb0ELb0ELi128EEEEEEEEEvNT_6ParamsE$_ZN4cute3eso3ESOILb1ELb0EJNS_6LayoutINS_5tupleIJNS3_IJNS_1CILi4EEENS4_ILi1EEEEEES6_EEENS3_IJNS3_IJS6_NS4_ILi0EEEEEES9_EEEEEiEEC2ERKSC_RKi) ;  /* 0xfffade5000007944 */ /* 0x000fea0003c3ffff */
[----:B------:R-:W-:Y:S01]  /*5d1d0*/  ULDC.64 UR8, c[0x0][0x118] ;  /* 0x0000460000087ab9 */ /* 0x000fe20000000a00 */
[----:B-1----:R-:W2:Y:S04]  /*5d1e0*/  LDL R2, [R1+0x1688] ;  /* 0x0016880001027983 */ /* 0x002ea80000100800 */
[----:B------:R-:W2:Y:S01]  /*5d1f0*/  LD.E.64 R4, [R10.64+0x8] ;  /* 0x000008080a047980 */ /* 0x000ea2000c101b00 */
[----:B------:R-:W-:Y:S01]  /*5d200*/  MOV R8, 0x5d240 ;  /* 0x0005d24000087802 */ /* 0x000fe20000000f00 */
[----:B--2---:R-:W-:Y:S01]  /*5d210*/  IMAD.WIDE R4, R2, 0x4, R4 ;  /* 0x0000000402047825 */ /* 0x004fe200078e0204 */
[----:B------:R-:W-:-:S03]  /*5d220*/  MOV R2, R15 ;  /* 0x0000000f00027202 */ /* 0x000fc60000000f00 */
[----:B------:R-:W-:Y:S05]  /*5d230*/  CALL.REL.NOINC `($_ZN7cutlass13device_kernelIN5flash19enable_sm80_to_sm89INS1_16FlashAttnBwdSm80INS1_25CollectiveMainloopBwdSm80ILi2ELi2EN4cute5tupleIJNS5_1CILi128EEES8_NS7_ILi64EEEEEENS_10bfloat16_tEfNS_4arch4Sm80ELb0ELb0ELb1ELb1ELb0ELb0ELb0ELb0ELi2ELi4ELi4ELi4ELb0EEENS1_21CollectiveEpilogueBwdISA_SB_SD_Li256ELb1ELb0ELi2EEENS1_19SingleTileSchedulerILb1ELb0ELb0ELi128EEEEEEEEEvNT_6ParamsE$_ZN4cute8gmem_ptrIPKfECI1NS_12iter_adaptorIS2_S3_EEES2_) ;  /* 0xfffaf1f000007944 */ /* 0x000fea0003c3ffff */
[----:B-1----:R1:W5:Y:S01]  /*5d240*/  LDL.64 R2, [R1+0x1688] ;  /* 0x0016880001027983 */ /* 0x0023620000100a00 */
[----:B------:R-:W-:-:S03]  /*5d250*/  MOV R6, 0x5d270 ;  /* 0x0005d27000067802 */ /* 0x000fc60000000f00 */
[----:B-1---5:R-:W-:Y:S05]  /*5d260*/  CALL.REL.NOINC `($_ZN7cutlass13device_kernelIN5flash19enable_sm80_to_sm89INS1_16FlashAttnBwdSm80INS1_25CollectiveMainloopBwdSm80ILi2ELi2EN4cute5tupleIJNS5_1CILi128EEES8_NS7_ILi64EEEEEENS_10bfloat16_tEfNS_4arch4Sm80ELb0ELb0ELb1ELb1ELb0ELb0ELb0ELb0ELi2ELi4ELi4ELi4ELb0EEENS1_21CollectiveEpilogueBwdISA_SB_SD_Li256ELb1ELb0ELi2EEENS1_19SingleTileSchedulerILb1ELb0ELb0ELi128EEEEEEEEEvNT_6ParamsE$_ZN4cute3eso3ESOILb1ELb0EJNS_6LayoutINS_5tupleIJNS3_IJNS_1CILi4EEENS4_ILi1EEEEEES6_EEENS3_IJNS3_IJS6_NS4_ILi0EEEEEES9_EEEEENS_10ViewEngineINS_8gmem_ptrIPKfEEEEEEC2ERKSC_RKSI_) ;  /* 0xfffadd3000007944 */ /* 0x022fea0003c3ffff */
[----:B------:R-:W-:Y:S01]  /*5d270*/  ULDC.64 UR8, c[0x0][0x118] ;  /* 0x0000460000087ab9 */ /* 0x000fe20000000a00 */
[----:B-1----:R1:W5:Y:S04]  /*5d280*/  LDL.64 R4, [R1+0x1688] ;  /* 0x0016880001047983 */ /* 0x0023680000100a00 */
[----:B------:R1:W5:Y:S01]  /*5d290*/  LD.E.64 R10, [R82.64+0x40] ;  /* 0x00004008520a7980 */ /* 0x000362000c101b00 */
[----:B------:R-:W-:Y:S01]  /*5d2a0*/  IMAD.MOV.U32 R3, RZ, RZ, R16 ;  /* 0x000000ffff037224 */ /* 0x000fe200078e0010 */
[----:B------:R-:W-:-:S02]  /*5d2b0*/  MOV R2, R15 ;  /* 0x0000000f00027202 */ /* 0x000fc40000000f00 */
[----:B------:R-:W-:Y:S02]  /*5d2c0*/  MOV R8, 0x5d2e0 ;  /* 0x0005d2e000087802 */ /* 0x000fe40000000f00 */
[----:B-1---5:R-:W-:Y:S05]  /*5d2d0*/  CALL.REL.NOINC `($_ZN7cutlass13device_kernelIN5flash19enable_sm80_to_sm89INS1_16FlashAttnBwdSm80INS1_25CollectiveMainloopBwdSm80ILi2ELi2EN4cute5tupleIJNS5_1CILi128EEES8_NS7_ILi64EEEEEENS_10bfloat16_tEfNS_4arch4Sm80ELb0ELb0ELb1ELb1ELb0ELb0ELb0ELb0ELi2ELi4ELi4ELi4ELb0EEENS1_21CollectiveEpilogueBwdISA_SB_SD_Li256ELb1ELb0ELi2EEENS1_19SingleTileSchedulerILb1ELb0ELb0ELi128EEEEEEEEEvNT_6ParamsE$_ZN4cute3eso3ESOILb1ELb0EJNS_10UnderscoreES2_iEEC2ERKS2_S5_RKi) ;  /* 0xfffab5b000007944 */ /* 0x022fea0003c3ffff */
[----:B-1----:R-:W2:Y:S01]  /*5d2e0*/  LDL R3, [R1+0x1688] ;  /* 0x0016880001037983 */ /* 0x002ea20000100800 */
[----:B------:R-:W-:Y:S02]  /*5d2f0*/  MOV R6, 0x5d320 ;  /* 0x0005d32000067802 */ /* 0x000fe40000000f00 */
[----:B--2---:R-:W-:Y:S02]  /*5d300*/  SHF.L.U32 R3, R3, 0x7, RZ ;  /* 0x0000000703037819 */ /* 0x004fe400000006ff */
[----:B------:R-:W-:Y:S05]  /*5d310*/  CALL.REL.NOINC `($_ZN7cutlass13device_kernelIN5flash19enable_sm80_to_sm89INS1_16FlashAttnBwdSm80INS1_25CollectiveMainloopBwdSm80ILi2ELi2EN4cute5tupleIJNS5_1CILi128EEES8_NS7_ILi64EEEEEENS_10bfloat16_tEfNS_4arch4Sm80ELb0ELb0ELb1ELb1ELb0ELb0ELb0ELb0ELi2ELi4ELi4ELi4ELb0EEENS1_21CollectiveEpilogueBwdISA_SB_SD_Li256ELb1ELb0ELi2EEENS1_19SingleTileSchedulerILb1ELb0ELb0ELi128EEEEEEEEEvNT_6ParamsE$_ZN4cute3eso3ESOILb1ELb0EJNS_6LayoutINS_5tupleIJNS3_IJNS_1CILi4EEENS4_ILi1EEEEEES6_EEENS3_IJNS3_IJS6_NS4_ILi0EEEEEES9_EEEEEiEEC2ERKSC_RKi) ;  /* 0xfffadd0000007944 */ /* 0x000fea0003c3ffff */
[----:B------:R-:W-:Y:S01]  /*5d320*/  ULDC.64 UR8, c[0x0][0x118] ;  /* 0x0000460000087ab9 */ /* 0x000fe20000000a00 */
[----:B-1----:R-:W2:Y:S04]  /*5d330*/  LDL R2, [R1+0x1688] ;  /* 0x0016880001027983 */ /* 0x002ea80000100800 */
[----:B------:R-:W2:Y:S01]  /*5d340*/  LD.E.64 R10, [R10.64] ;  /* 0x000000080a0a7980 */ /* 0x000ea2000c101b00 */
[----:B------:R-:W-:Y:S02]  /*5d350*/  MOV R6, R15 ;  /* 0x0000000f00067202 */ /* 0x000fe40000000f00 */
[----:B------:R-:W-:Y:S01]  /*5d360*/  MOV R8, 0x5d390 ;  /* 0x0005d39000087802 */ /* 0x000fe20000000f00 */
[----:B--2---:R-:W-:-:S04]  /*5d370*/  IMAD.WIDE R2, R2, 0x4, R10 ;  /* 0x0000000402027825 */ /* 0x004fc800078e020a */
[----:B------:R-:W-:Y:S05]  /*5d380*/  CALL.REL.NOINC `($_ZN7cutlass13device_kernelIN5flash19enable_sm80_to_sm89INS1_16FlashAttnBwdSm80INS1_25CollectiveMainloopBwdSm80ILi2ELi2EN4cute5tupleIJNS5_1CILi128EEES8_NS7_ILi64EEEEEENS_10bfloat16_tEfNS_4arch4Sm80ELb0ELb0ELb1ELb1ELb0ELb0ELb0ELb0ELi2ELi4ELi4ELi4ELb0EEENS1_21CollectiveEpilogueBwdISA_SB_SD_Li256ELb1ELb0ELi2EEENS1_19SingleTileSchedulerILb1ELb0ELb0ELi128EEEEEEEEEvNT_6ParamsE$_ZN4cute8smem_ptrIPfECI1NS_12iter_adaptorIS1_S2_EEES1_) ;  /* 0xfffaf1a000007944 */ /* 0x000fea0003c3ffff */
[----:B-1----:R1:W5:Y:S01]  /*5d390*/  LDL.64 R2, [R1+0x1688] ;  /* 0x0016880001027983 */ /* 0x0023620000100a00 */
[----:B------:R-:W-:-:S03]  /*5d3a0*/  MOV R8, 0x5d3c0 ;  /* 0x0005d3c000087802 */ /* 0x000fc60000000f00 */
[----:B-1---5:R-:W-:Y:S05]  /*5d3b0*/  CALL.REL.NOINC `($_ZN7cutlass13device_kernelIN5flash19enable_sm80_to_sm89INS1_16FlashAttnBwdSm80INS1_25CollectiveMainloopBwdSm80ILi2ELi2EN4cute5tupleIJNS5_1CILi128EEES8_NS7_ILi64EEEEEENS_10bfloat16_tEfNS_4arch4Sm80ELb0ELb0ELb1ELb1ELb0ELb0ELb0ELb0ELi2ELi4ELi4ELi4ELb0EEENS1_21CollectiveEpilogueBwdISA_SB_SD_Li256ELb1ELb0ELi2EEENS1_19SingleTileSchedulerILb1ELb0ELb0ELi128EEEEEEEEEvNT_6ParamsE$_ZN4cute3eso3ESOILb1ELb0EJNS_6LayoutINS_5tupleIJNS3_IJNS_1CILi4EEENS4_ILi1EEEEEES6_EEENS3_IJNS3_IJS6_NS4_ILi0EEEEEES9_EEEEENS_10ViewEngineINS_8smem_ptrIPfEEEEEEC2ERKSC_RKSH_) ;  /* 0xfffadc2000007944 */ /* 0x022fea0003c3ffff */
[----:B------:R-:W-:Y:S01]  /*5d3c0*/  ULDC.64 UR8, c[0x0][0x118] ;  /* 0x0000460000087ab9 */ /* 0x000fe20000000a00 */
[----:B-1----:R1:W5:Y:S04]  /*5d3d0*/  LDL.64 R6, [R1+0x1688] ;  /* 0x0016880001067983 */ /* 0x0023680000100a00 */
[----:B------:R1:W5:Y:S01]  /*5d3e0*/  LD.E.64 R10, [R82.64+0x48] ;  /* 0x00004808520a7980 */ /* 0x000362000c101b00 */
[----:B------:R-:W-:-:S02]  /*5d3f0*/  MOV R3, RZ ;  /* 0x000000ff00037202 */ /* 0x000fc40000000f00 */
[----:B------:R-:W-:Y:S02]  /*5d400*/  MOV R8, 0x5d420 ;  /* 0x0005d42000087802 */ /* 0x000fe40000000f00 */
[----:B-1---5:R-:W-:Y:S05]  /*5d410*/  CALL.REL.NOINC `($_ZN7cutlass13device_kernelIN5flash19enable_sm80_to_sm89INS1_16FlashAttnBwdSm80INS1_25CollectiveMainloopBwdSm80ILi2ELi2EN4cute5tupleIJNS5_1CILi128EEES8_NS7_ILi64EEEEEENS_10bfloat16_tEfNS_4arch4Sm80ELb0ELb0ELb1ELb1ELb0ELb0ELb0ELb0ELi2ELi4ELi4ELi4ELb0EEENS1_21CollectiveEpilogueBwdISA_SB_SD_Li256ELb1ELb0ELi2EEENS1_19SingleTileSchedulerILb1ELb0ELb0ELi128EEEEEEEEEvNT_6ParamsE$_ZN4cute3eso3ESOILb1ELb0EJNS_1CILi0EEEiEEC2ERKS3_RKi) ;  /* 0xfffab8d000007944 */ /* 0x022fea0003c3ffff */
[----:B------:R-:W-:Y:S02]  /*5d420*/  ULDC.64 UR8, c[0x0][0x118] ;  /* 0x0000460000087ab9 */ /* 0x000fe40000000a00 */
[----:B-1----:R1:W5:Y:S01]  /*5d430*/  LD.E R3, [R10.64] ;  /* 0x000000080a037980 */ /* 0x002362000c101900 */
[----:B------:R-:W-:-:S03]  /*5d440*/  MOV R16, 0x5d460 ;  /* 0x0005d46000107802 */ /* 0x000fc60000000f00 */
[----:B-1---5:R-:W-:Y:S05]  /*5d450*/  CALL.REL.NOINC `($_ZN7cutlass13device_kernelIN5flash19enable_sm80_to_sm89INS1_16FlashAttnBwdSm80INS1_25CollectiveMainloopBwdSm80ILi2ELi2EN4cute5tupleIJNS5_1CILi128EEES8_NS7_ILi64EEEEEENS_10bfloat16_tEfNS_4arch4Sm80ELb0ELb0ELb1ELb1ELb0ELb0ELb0ELb0ELi2ELi4ELi4ELi4ELb0EEENS1_21CollectiveEpilogueBwdISA_SB_SD_Li256ELb1ELb0ELi2EEENS1_19SingleTileSchedulerILb1ELb0ELb0ELi128EEEEEEEEEvNT_6ParamsE$_ZZN4cuteplIJiEJNS_1CILi0EEEEEEDaRKNS_15ArithmeticTupleIJDpT_EEERKNS3_IJDpT0_EEEENKUlDpRKT_E_clIJiEEEDaSH_) ;  /* 0xfffb408000007944 */ /* 0x022fea0003c3ffff */
[----:B-----5:R-:W-:Y:S01]  /*5d460*/  ISETP.GT.AND P0, PT, R2, 0x7f, PT ;  /* 0x0000007f0200780c */ /* 0x020fe20003f04270 */
[----:B------:R-:W-:Y:S01]  /*5d470*/  IMAD.MOV.U32 R2, RZ, RZ, R14 ;  /* 0x000000ffff027224 */ /* 0x000fe200078e000e */
[----:B------:R-:W-:-:S11]  /*5d480*/  MOV R3, 0x0 ;  /* 0x0000000000037802 */ /* 0x000fd60000000f00 */
[----:B------:R-:W-:Y:S05]  /*5d490*/  @P0 RET.REL.NODEC R2 `(_ZN7cutlass13device_kernelIN5flash19enable_sm80_to_sm89INS1_16FlashAttnBwdSm80INS1_25CollectiveMainloopBwdSm80ILi2ELi2EN4cute5tupleIJNS5_1CILi128EEES8_NS7_ILi64EEEEEENS_10bfloat16_tEfNS_4arch4Sm80ELb0ELb0ELb1ELb1ELb0ELb0ELb0ELb0ELi2ELi4ELi4ELi4ELb0EEENS1_21CollectiveEpilogueBwdISA_SB_SD_Li256ELb1ELb0ELi2EEENS1_19SingleTileSchedulerILb1ELb0ELb0ELi128EEEEEEEEEvNT_6ParamsE) ;  /* 0xfffa2b6002000950 */ /* 0x000fea0003c3ffff */
[----:B------:R-:W-:Y:S02]  /*5d4a0*/  ULDC.64 UR8, c[0x0][0x118] ;  /* 0x0000460000087ab9 */ /* 0x000fe40000000a00 */
[----:B------:R-:W5:Y:S01]  /*5d4b0*/  LD.E.64 R82, [R82.64+0x50] ;  /* 0x0000500852527980 */ /* 0x000f62000c101b00 */
[----:B------:R-:W-:Y:S01]  /*5d4c0*/  IMAD.MOV.U32 R2, RZ, RZ, R13 ;  /* 0x000000ffff027224 */ /* 0x000fe200078e000d */
[----:B------:R-:W-:Y:S02]  /*5d4d0*/  MOV R3, RZ ;  /* 0x000000ff00037202 */ /* 0x000fe40000000f00 */
[----:B------:R-:W-:Y:S02]  /*5d4e0*/  MOV R10, 0x5d500 ;  /* 0x0005d500000a7802 */ /* 0x000fe40000000f00 */
[----:B-1---5:R-:W-:Y:S05]  /*5d4f0*/  CALL.REL.NOINC `($_ZN7cutlass13device_kernelIN5flash19enable_sm80_to_sm89INS1_16FlashAttnBwdSm80INS1_25CollectiveMainloopBwdSm80ILi2ELi2EN4cute5tupleIJNS5_1CILi128EEES8_NS7_ILi64EEEEEENS_10bfloat16_tEfNS_4arch4Sm80ELb0ELb0ELb1ELb1ELb0ELb0ELb0ELb0ELi2ELi4ELi4ELi4ELb0EEENS1_21CollectiveEpilogueBwdISA_SB_SD_Li256ELb1ELb0ELi2EEENS1_19SingleTileSchedulerILb1ELb0ELb0ELi128EEEEEEEEEvNT_6ParamsE$_ZN4cute3eso3ESOILb1ELb0EJNS_10UnderscoreEiEEC2ERKS2_RKi) ;  /* 0xfffab3d000007944 */ /* 0x022fea0003c3ffff */
[----:B-1----:R-:W-:Y:S02]  /*5d500*/  MOV R2, R13 ;  /* 0x0000000d00027202 */ /* 0x002fe40000000f00 */
[----:B------:R-:W-:Y:S02]  /*5d510*/  MOV R8, 0x5d530 ;  /* 0x0005d53000087802 */ /* 0x000fe40000000f00 */
[----:B------:R-:W-:Y:S05]  /*5d520*/  CALL.REL.NOINC `($_ZN7cutlass13device_kernelIN5flash19enable_sm80_to_sm89INS1_16FlashAttnBwdSm80INS1_25CollectiveMainloopBwdSm80ILi2ELi2EN4cute5tupleIJNS5_1CILi128EEES8_NS7_ILi64EEEEEENS_10bfloat16_tEfNS_4arch4Sm80ELb0ELb0ELb1ELb1ELb0ELb0ELb0ELb0ELi2ELi4ELi4ELi4ELb0EEENS1_21CollectiveEpilogueBwdISA_SB_SD_Li256ELb1ELb0ELi2EEENS1_19SingleTileSchedulerILb1ELb0ELb0ELi128EEEEEEEEEvNT_6ParamsE$_ZN4cute8gmem_ptrIPKfECI1NS_12iter_adaptorIS2_S3_EEES2_) ;  /* 0xfffaef0000007944 */ /* 0x000fea0003c3ffff */
[----:B-1----:R1:W5:Y:S01]  /*5d530*/  LDL.64 R2, [R1+0x1680] ;  /* 0x0016800001027983 */ /* 0x0023620000100a00 */
[----:B------:R-:W-:-:S03]  /*5d540*/  MOV R8, 0x5d560 ;  /* 0x0005d56000087802 */ /* 0x000fc60000000f00 */
[----:B-1---5:R-:W-:Y:S05]  /*5d550*/  CALL.REL.NOINC `($_ZN7cutlass13device_kernelIN5flash19enable_sm80_to_sm89INS1_16FlashAttnBwdSm80INS1_25CollectiveMainloopBwdSm80ILi2ELi2EN4cute5tupleIJNS5_1CILi128EEES8_NS7_ILi64EEEEEENS_10bfloat16_tEfNS_4arch4Sm80ELb0ELb0ELb1ELb1ELb0ELb0ELb0ELb0ELi2ELi4ELi4ELi4ELb0EEENS1_21CollectiveEpilogueBwdISA_SB_SD_Li256ELb1ELb0ELi2EEENS1_19SingleTileSchedulerILb1ELb0ELb0ELi128EEEEEEEEEvNT_6ParamsE$_ZN4cute3eso3ESOILb1ELb0EJNS_6LayoutINS_5tupleIJNS3_IJNS_1CILi4EEENS4_ILi1EEEEEEEEENS3_IJNS3_IJS6_NS4_ILi0EEEEEEEEEEENS_10ViewEngineINS_8gmem_ptrIPKfEEEEEEC2ERKSC_RKSI_) ;  /* 0xfffad98000007944 */ /* 0x022fea0003c3ffff */
[----:B-1----:R1:W5:Y:S01]  /*5d560*/  LDL.64 R4, [R1+0x1680] ;  /* 0x0016800001047983 */ /* 0x0023620000100a00 */
[----:B------:R-:W-:Y:S01]  /*5d570*/  IMAD.MOV.U32 R2, RZ, RZ, R13 ;  /* 0x000000ffff027224 */ /* 0x000fe200078e000d */
[----:B------:R-:W-:-:S02]  /*5d580*/  MOV R3, RZ ;  /* 0x000000ff00037202 */ /* 0x000fc40000000f00 */
[----:B------:R-:W-:Y:S02]  /*5d590*/  MOV R10, 0x5d5b0 ;  /* 0x0005d5b0000a7802 */ /* 0x000fe40000000f00 */
[----:B-1---5:R-:W-:Y:S05]  /*5d5a0*/  CALL.REL.NOINC `($_ZN7cutlass13device_kernelIN5flash19enable_sm80_to_sm89INS1_16FlashAttnBwdSm80INS1_25CollectiveMainloopBwdSm80ILi2ELi2EN4cute5tupleIJNS5_1CILi128EEES8_NS7_ILi64EEEEEENS_10bfloat16_tEfNS_4arch4Sm80ELb0ELb0ELb1ELb1ELb0ELb0ELb0ELb0ELi2ELi4ELi4ELi4ELb0EEENS1_21CollectiveEpilogueBwdISA_SB_SD_Li256ELb1ELb0ELi2EEENS1_19SingleTileSchedulerILb1ELb0ELb0ELi128EEEEEEEEEvNT_6ParamsE$_ZN4cute3eso3ESOILb1ELb0EJNS_10UnderscoreEiEEC2ERKS2_RKi) ;  /* 0xfffab32000007944 */ /* 0x022fea0003c3ffff */
[----:B-1----:R-:W-:Y:S01]  /*5d5b0*/  IMAD.MOV.U32 R2, RZ, RZ, R6 ;  /* 0x000000ffff027224 */ /* 0x002fe200078e0006 */
[----:B------:R-:W-:Y:S01]  /*5d5c0*/  MOV R3, R7 ;  /* 0x0000000700037202 */ /* 0x000fe20000000f00 */
[----:B------:R-:W-:Y:S01]  /*5d5d0*/  IMAD.MOV.U32 R6, RZ, RZ, R13 ;  /* 0x000000ffff067224 */ /* 0x000fe200078e000d */
[----:B------:R-:W-:Y:S02]  /*5d5e0*/  MOV R8, 0x5d600 ;  /* 0x0005d60000087802 */ /* 0x000fe40000000f00 */
[----:B------:R-:W-:Y:S05]  /*5d5f0*/  CALL.REL.NOINC `($_ZN7cutlass13device_kernelIN5flash19enable_sm80_to_sm89INS1_16FlashAttnBwdSm80INS1_25CollectiveMainloopBwdSm80ILi2ELi2EN4cute5tupleIJNS5_1CILi128EEES8_NS7_ILi64EEEEEENS_10bfloat16_tEfNS_4arch4Sm80ELb0ELb0ELb1ELb1ELb0ELb0ELb0ELb0ELi2ELi4ELi4ELi4ELb0EEENS1_21CollectiveEpilogueBwdISA_SB_SD_Li256ELb1ELb0ELi2EEENS1_19SingleTileSchedulerILb1ELb0ELb0ELi128EEEEEEEEEvNT_6ParamsE$_ZN4cute8smem_ptrIPfECI1NS_12iter_adaptorIS1_S2_EEES1_) ;  /* 0xfffaef3000007944 */ /* 0x000fea0003c3ffff */
[----:B-1----:R1:W5:Y:S01]  /*5d600*/  LDL.64 R2, [R1+0x1680] ;  /* 0x0016800001027983 */ /* 0x0023620000100a00 */
[----:B------:R-:W-:-:S03]  /*5d610*/  MOV R8, 0x5d630 ;  /* 0x0005d63000087802 */ /* 0x000fc60000000f00 */
[----:B-1---5:R-:W-:Y:S05]  /*5d620*/  CALL.REL.NOINC `($_ZN7cutlass13device_kernelIN5flash19enable_sm80_to_sm89INS1_16FlashAttnBwdSm80INS1_25CollectiveMainloopBwdSm80ILi2ELi2EN4cute5tupleIJNS5_1CILi128EEES8_NS7_ILi64EEEEEENS_10bfloat16_tEfNS_4arch4Sm80ELb0ELb0ELb1ELb1ELb0ELb0ELb0ELb0ELi2ELi4ELi4ELi4ELb0EEENS1_21CollectiveEpilogueBwdISA_SB_SD_Li256ELb1ELb0ELi2EEENS1_19SingleTileSchedulerILb1ELb0ELb0ELi128EEEEEEEEEvNT_6ParamsE$_ZN4cute3eso3ESOILb1ELb0EJNS_6LayoutINS_5tupleIJNS3_IJNS_1CILi4EEENS4_ILi1EEEEEEEEENS3_IJNS3_IJS6_NS4_ILi0EEEEEEEEEEENS_10ViewEngineINS_8smem_ptrIPfEEEEEEC2ERKSC_RKSH_) ;  /* 0xfffad8f000007944 */ /* 0x022fea0003c3ffff */
[----:B-1----:R1:W5:Y:S01]  /*5d630*/  LDL.64 R6, [R1+0x1680] ;  /* 0x0016800001067983 */ /* 0x0023620000100a00 */
[----:B------:R-:W-:Y:S02]  /*5d640*/  MOV R2, R15 ;  /* 0x0000000f00027202 */ /* 0x000fe40000000f00 */
[----:B------:R-:W-:Y:S02]  /*5d650*/  MOV R8, 0x5d670 ;  /* 0x0005d67000087802 */ /* 0x000fe40000000f00 */
[----:B-1---5:R-:W-:Y:S05]  /*5d660*/  CALL.REL.NOINC `($_ZN7cutlass13device_kernelIN5flash19enable_sm80_to_sm89INS1_16FlashAttnBwdSm80INS1_25CollectiveMainloopBwdSm80ILi2ELi2EN4cute5tupleIJNS5_1CILi128EEES8_NS7_ILi64EEEEEENS_10bfloat16_tEfNS_4arch4Sm80ELb0ELb0ELb1ELb1ELb0ELb0ELb0ELb0ELi2ELi4ELi4ELi4ELb0EEENS1_21CollectiveEpilogueBwdISA_SB_SD_Li256ELb1ELb0ELi2EEENS1_19SingleTileSchedulerILb1ELb0ELb0ELi128EEEEEEEEEvNT_6ParamsE$_ZN4cute8gmem_ptrIPKfECI1NS_12iter_adaptorIS2_S3_EEES2_) ;  /* 0xfffaedc000007944 */ /* 0x022fea0003c3ffff */
[----:B-1----:R1:W5:Y:S01]  /*5d670*/  LDL.64 R2, [R1+0x1688] ;  /* 0x0016880001027983 */ /* 0x0023620000100a00 */
[----:B------:R-:W-:-:S03]  /*5d680*/  MOV R8, 0x5d6a0 ;  /* 0x0005d6a000087802 */ /* 0x000fc60000000f00 */
[----:B-1---5:R-:W-:Y:S05]  /*5d690*/  CALL.REL.NOINC `($_ZN7cutlass13device_kernelIN5flash19enable_sm80_to_sm89INS1_16FlashAttnBwdSm80INS1_25CollectiveMainloopBwdSm80ILi2ELi2EN4cute5tupleIJNS5_1CILi128EEES8_NS7_ILi64EEEEEENS_10bfloat16_tEfNS_4arch4Sm80ELb0ELb0ELb1ELb1ELb0ELb0ELb0ELb0ELi2ELi4ELi4ELi4ELb0EEENS1_21CollectiveEpilogueBwdISA_SB_SD_Li256ELb1ELb0ELi2EEENS1_19SingleTileSchedulerILb1ELb0ELb0ELi128EEEEEEEEEvNT_6ParamsE$_ZN4cute8gmem_ptrIPKN7cutlass9uint128_tEECI1NS_12iter_adaptorIS4_S5_EEES4_) ;  /* 0xfffaed5000007944 */ /* 0x022fea0003c3ffff */
        /* <DEDUP_REMOVED lines=8> */
[----:B--2--5:R-:W-:Y:S05]  /*5d720*/  CALL.REL.NOINC `($_ZN7cutlass13device_kernelIN5flash19enable_sm80_to_sm89INS1_16FlashAttnBwdSm80INS1_25CollectiveMainloopBwdSm80ILi2ELi2EN4cute5tupleIJNS5_1CILi128EEES8_NS7_ILi64EEEEEENS_10bfloat16_tEfNS_4arch4Sm80ELb0ELb0ELb1ELb1ELb0ELb0ELb0ELb0ELi2ELi4ELi4ELi4ELb0EEENS1_21CollectiveEpilogueBwdISA_SB_SD_Li256ELb1ELb0ELi2EEENS1_19SingleTileSchedulerILb1ELb0ELb0ELi128EEEEEEEEEvNT_6ParamsE$_ZN4cute8smem_ptrIPfECI1NS_12iter_adaptorIS1_S2_EEES1_) ;  /* 0xfffaee0000007944 */ /* 0x024fea0003c3ffff */
        /* <DEDUP_REMOVED lines=19> */
[----:B------:R-:W-:Y:S05]  /*5d860*/  RET.REL.NODEC R14 `(_ZN7cutlass13device_kernelIN5flash19enable_sm80_to_sm89INS1_16FlashAttnBwdSm80INS1_25CollectiveMainloopBwdSm80ILi2ELi2EN4cute5tupleIJNS5_1CILi128EEES8_NS7_ILi64EEEEEENS_10bfloat16_tEfNS_4arch4Sm80ELb0ELb0ELb1ELb1ELb0ELb0ELb0ELb0ELi2ELi4ELi4ELi4ELb0EEENS1_21CollectiveEpilogueBwdISA_SB_SD_Li256ELb1ELb0ELi2EEENS1_19SingleTileSchedulerILb1ELb0ELb0ELi128EEEEEEEEEvNT_6ParamsE) ;  /* 0xfffa27900e007950 */ /* 0x000fea0003c3ffff */
        .type           $_ZN7cutlass13device_kernelIN5flash19enable_sm80_to_sm89INS1_16FlashAttnBwdSm80INS1_25CollectiveMainloopBwdSm80ILi2ELi2EN4cute5tupleIJNS5_1CILi128EEES8_NS7_ILi64EEEEEENS_10bfloat16_tEfNS_4arch4Sm80ELb0ELb0ELb1ELb1ELb0ELb0ELb0ELb0ELi2ELi4ELi4ELi4ELb0EEENS1_21CollectiveEpilogueBwdISA_SB_SD_Li256ELb1ELb0ELi2EEENS1_19SingleTileSchedulerILb1ELb0ELb0ELi128EEEEEEEEEvNT_6ParamsE$_ZZN5flash25CollectiveMainloopBwdSm80ILi2ELi2EN4cute5tupleIJNS1_1CILi128EEES4_NS3_ILi64EEEEEEN7cutlass10bfloat16_tEfNS7_4arch4Sm80ELb0ELb0ELb1ELb1ELb0ELb0ELb0ELb0ELi2ELi4ELi4ELi4ELb0EE3mmaINS_16FlashAttnBwdSm80ISB_NS_21CollectiveEpilogueBwdIS6_S8_SA_Li256ELb1ELb0ELi2EEENS_19SingleTileSchedulerILb1ELb0ELb0ELi128EEEE13SharedStorageENS1_6TensorINS1_11ArrayEngineIfLm32EEENS1_6LayoutINS2_IJNS2_IJNS3_ILi2EEESO_EEESO_NS3_ILi4EEEEEENS2_IJNS2_IJNS3_ILi1EEESO_EEESQ_NS3_ILi8EEEEEEEEEEEEbRKNSB_6ParamsERT0_S12_iNS2_IJiiiEEERT_ENKUliiE_clEii,@function
        .size           $_ZN7cutlass13device_kernelIN5flash19enable_sm80_to_sm89INS1_16FlashAttnBwdSm80INS1_25CollectiveMainloopBwdSm80ILi2ELi2EN4cute5tupleIJNS5_1CILi128EEES8_NS7_ILi64EEEEEENS_10bfloat16_tEfNS_4arch4Sm80ELb0ELb0ELb1ELb1ELb0ELb0ELb0ELb0ELi2ELi4ELi4ELi4ELb0EEENS1_21CollectiveEpilogueBwdISA_SB_SD_Li256ELb1ELb0ELi2EEENS1_19SingleTileSchedulerILb1ELb0ELb0ELi128EEEEEEEEEvNT_6ParamsE$_ZZN5flash25CollectiveMainloopBwdSm80ILi2ELi2EN4cute5tupleIJNS1_1CILi128EEES4_NS3_ILi64EEEEEEN7cutlass10bfloat16_tEfNS7_4arch4Sm80ELb0ELb0ELb1ELb1ELb0ELb0ELb0ELb0ELi2ELi4ELi4ELi4ELb0EE3mmaINS_16FlashAttnBwdSm80ISB_NS_21CollectiveEpilogueBwdIS6_S8_SA_Li256ELb1ELb0ELi2EEENS_19SingleTileSchedulerILb1ELb0ELb0ELi128EEEE13SharedStorageENS1_6TensorINS1_11ArrayEngineIfLm32EEENS1_6LayoutINS2_IJNS2_IJNS3_ILi2EEESO_EEESO_NS3_ILi4EEEEEENS2_IJNS2_IJNS3_ILi1EEESO_EEESQ_NS3_ILi8EEEEEEEEEEEEbRKNSB_6ParamsERT0_S12_iNS2_IJiiiEEERT_ENKUliiE_clEii,($_ZN7cutlass13device_kernelIN5flash19enable_sm80_to_sm89INS1_16FlashAttnBwdSm80INS1_25CollectiveMainloopBwdSm80ILi2ELi2EN4cute5tupleIJNS5_1CILi128EEES8_NS7_ILi64EEEEEENS_10bfloat16_tEfNS_4arch4Sm80ELb0ELb0ELb1ELb1ELb0ELb0ELb0ELb0ELi2ELi4ELi4ELi4ELb0EEENS1_21CollectiveEpilogueBwdISA_SB_SD_Li256ELb1ELb0ELi2EEENS1_19SingleTileSchedulerILb1ELb0ELb0ELi128EEEEEEEEEvNT_6ParamsE$_ZZN5flash25CollectiveMainloopBwdSm80ILi2ELi2EN4cute5tupleIJNS1_1CILi128EEES4_NS3_ILi64EEEEEEN7cutlass10bfloat16_tEfNS7_4arch4Sm80ELb0ELb0ELb1ELb1ELb0ELb0ELb0ELb0ELi2ELi4ELi4ELi4ELb0EE3mmaINS_16FlashAttnBwdSm80ISB_NS_21CollectiveEpilogueBwdIS6_S8_SA_Li256ELb1ELb0ELi2EEENS_19SingleTileSchedulerILb1ELb0ELb0ELi128EEEE13SharedStorageENS1_6TensorINS1_11ArrayEngineIfLm32EEENS1_6LayoutINS2_IJNS2_IJNS3_ILi2EEESO_EEESO_NS3_ILi4EEEEEENS2_IJNS2_IJNS3_ILi1EEESO_EEESQ_NS3_ILi8EEEEEEEEEEEEbRKNSB_6ParamsERT0_S12_iNS2_IJiiiEEERT_ENKUlvE0_clEv - $_ZN7cutlass13device_kernelIN5flash19enable_sm80_to_sm89INS1_16FlashAttnBwdSm80INS1_25CollectiveMainloopBwdSm80ILi2ELi2EN4cute5tupleIJNS5_1CILi128EEES8_NS7_ILi64EEEEEENS_10bfloat16_tEfNS_4arch4Sm80ELb0ELb0ELb1ELb1ELb0ELb0ELb0ELb0ELi2ELi4ELi4ELi4ELb0EEENS1_21CollectiveEpilogueBwdISA_SB_SD_Li256ELb1ELb0ELi2EEENS1_19SingleTileSchedulerILb1ELb0ELb0ELi128EEEEEEEEEvNT_6ParamsE$_ZZN5flash25CollectiveMainloopBwdSm80ILi2ELi2EN4cute5tupleIJNS1_1CILi128EEES4_NS3_ILi64EEEEEEN7cutlass10bfloat16_tEfNS7_4arch4Sm80ELb0ELb0ELb1ELb1ELb0ELb0ELb0ELb0ELi2ELi4ELi4ELi4ELb0EE3mmaINS_16FlashAttnBwdSm80ISB_NS_21CollectiveEpilogueBwdIS6_S8_SA_Li256ELb1ELb0ELi2EEENS_19SingleTileSchedulerILb1ELb0ELb0ELi128EEEE13SharedStorageENS1_6TensorINS1_11ArrayEngineIfLm32EEENS1_6LayoutINS2_IJNS2_IJNS3_ILi2EEESO_EEESO_NS3_ILi4EEEEEENS2_IJNS2_IJNS3_ILi1EEESO_EEESQ_NS3_ILi8EEEEEEEEEEEEbRKNSB_6ParamsERT0_S12_iNS2_IJiiiEEERT_ENKUliiE_clEii)
$_ZN7cutlass13device_kernelIN5flash19enable_sm80_to_sm89INS1_16FlashAttnBwdSm80INS1_25CollectiveMainloopBwdSm80ILi2ELi2EN4cute5tupleIJNS5_1CILi128EEES8_NS7_ILi64EEEEEENS_10bfloat16_tEfNS_4arch4Sm80ELb0ELb0ELb1ELb1ELb0ELb0ELb0ELb0ELi2ELi4ELi4ELi4ELb0EEENS1_21CollectiveEpilogueBwdISA_SB_SD_Li256ELb1ELb0ELi2EEENS1_19SingleTileSchedulerILb1ELb0ELb0ELi128EEEEEEEEEvNT_6ParamsE$_ZZN5flash25CollectiveMainloopBwdSm80ILi2ELi2EN4cute5tupleIJNS1_1CILi128EEES4_NS3_ILi64EEEEEEN7cutlass10bfloat16_tEfNS7_4arch4Sm80ELb0ELb0ELb1ELb1ELb0ELb0ELb0ELb0ELi2ELi4ELi4ELi4ELb0EE3mmaINS_16FlashAttnBwdSm80ISB_NS_21CollectiveEpilogueBwdIS6_S8_SA_Li256ELb1ELb0ELi2EEENS_19SingleTileSchedulerILb1ELb0ELb0ELi128EEEE13SharedStorageENS1_6TensorINS1_11ArrayEngineIfLm32EEENS1_6LayoutINS2_IJNS2_IJNS3_ILi2EEESO_EEESO_NS3_ILi4EEEEEENS2_IJNS2_IJNS3_ILi1EEESO_EEESQ_NS3_ILi8EEEEEEEEEEEEbRKNSB_6ParamsERT0_S12_iNS2_IJiiiEEERT_ENKUliiE_clEii:
        /* <DEDUP_REMOVED lines=64> */
[----:B-1----:R-:W-:Y:S01]  /*5dc70*/  IMAD.MOV.U32 R5, RZ, RZ, R3 ;  /* 0x000000ffff057224 */ /* 0x002fe200078e0003 */
[----:B------:R-:W-:Y:S02]  /*5dc80*/  MOV R81, R57 ;  /* 0x0000003900517202 */ /* 0x000fe40000000f00 */
        /* <DEDUP_REMOVED lines=551> */
        .type           $_ZN7cutlass13device_kernelIN5flash19enable_sm80_to_sm89INS1_16FlashAttnBwdSm80INS1_25CollectiveMainloopBwdSm80ILi2ELi2EN4cute5tupleIJNS5_1CILi128EEES8_NS7_ILi64EEEEEENS_10bfloat16_tEfNS_4arch4Sm80ELb0ELb0ELb1ELb1ELb0ELb0ELb0ELb0ELi2ELi4ELi4ELi4ELb0EEENS1_21CollectiveEpilogueBwdISA_SB_SD_Li256ELb1ELb0ELi2EEENS1_19SingleTileSchedulerILb1ELb0ELb0ELi128EEEEEEEEEvNT_6ParamsE$_ZZN5flash25CollectiveMainloopBwdSm80ILi2ELi2EN4cute5tupleIJNS1_1CILi128EEES4_NS3_ILi64EEEEEEN7cutlass10bfloat16_tEfNS7_4arch4Sm80ELb0ELb0ELb1ELb1ELb0ELb0ELb0ELb0ELi2ELi4ELi4ELi4ELb0EE3mmaINS_16FlashAttnBwdSm80ISB_NS_21CollectiveEpilogueBwdIS6_S8_SA_Li256ELb1ELb0ELi2EEENS_19SingleTileSchedulerILb1ELb0ELb0ELi128EEEE13SharedStorageENS1_6TensorINS1_11ArrayEngineIfLm32EEENS1_6LayoutINS2_IJNS2_IJNS3_ILi2EEESO_EEESO_NS3_ILi4EEEEEENS2_IJNS2_IJNS3_ILi1EEESO_EEESQ_NS3_ILi8EEEEEEEEEEEEbRKNSB_6ParamsERT0_S12_iNS2_IJiiiEEERT_ENKUlvE0_clEv,@function
        .size           $_ZN7cutlass13device_kernelIN5flash19enable_sm80_to_sm89INS1_16FlashAttnBwdSm80INS1_25CollectiveMainloopBwdSm80ILi2ELi2EN4cute5tupleIJNS5_1CILi128EEES8_NS7_ILi64EEEEEENS_10bfloat16_tEfNS_4arch4Sm80ELb0ELb0ELb1ELb1ELb0ELb0ELb0ELb0ELi2ELi4ELi4ELi4ELb0EEENS1_21CollectiveEpilogueBwdISA_SB_SD_Li256ELb1ELb0ELi2EEENS1_19SingleTileSchedulerILb1ELb0ELb0ELi128EEEEEEEEEvNT_6ParamsE$_ZZN5flash25CollectiveMainloopBwdSm80ILi2ELi2EN4cute5tupleIJNS1_1CILi128EEES4_NS3_ILi64EEEEEEN7cutlass10bfloat16_tEfNS7_4arch4Sm80ELb0ELb0ELb1ELb1ELb0ELb0ELb0ELb0ELi2ELi4ELi4ELi4ELb0EE3mmaINS_16FlashAttnBwdSm80ISB_NS_21CollectiveEpilogueBwdIS6_S8_SA_Li256ELb1ELb0ELi2EEENS_19SingleTileSchedulerILb1ELb0ELb0ELi128EEEE13SharedStorageENS1_6TensorINS1_11ArrayEngineIfLm32EEENS1_6LayoutINS2_IJNS2_IJNS3_ILi2EEESO_EEESO_NS3_ILi4EEEEEENS2_IJNS2_IJNS3_ILi1EEESO_EEESQ_NS3_ILi8EEEEEEEEEEEEbRKNSB_6ParamsERT0_S12_iNS2_IJiiiEEERT_ENKUlvE0_clEv,($_ZN7cutlass13device_kernelIN5flash19enable_sm80_to_sm89INS1_16FlashAttnBwdSm80INS1_25CollectiveMainloopBwdSm80ILi2ELi2EN4cute5tupleIJNS5_1CILi128EEES8_NS7_ILi64EEEEEENS_10bfloat16_tEfNS_4arch4Sm80ELb0ELb0ELb1ELb1ELb0ELb0ELb0ELb0ELi2ELi4ELi4ELi4ELb0EEENS1_21CollectiveEpilogueBwdISA_SB_SD_Li256ELb1ELb0ELi2EEENS1_19SingleTileSchedulerILb1ELb0ELb0ELi128EEEEEEEEEvNT_6ParamsE$_ZZN5flash25CollectiveMainloopBwdSm80ILi2ELi2EN4cute5tupleIJNS1_1CILi128EEES4_NS3_ILi64EEEEEEN7cutlass10bfloat16_tEfNS7_4arch4Sm80ELb0ELb0ELb1ELb1ELb0ELb0ELb0ELb0ELi2ELi4ELi4ELi4ELb0EE3mmaINS_16FlashAttnBwdSm80ISB_NS_21CollectiveEpilogueBwdIS6_S8_SA_Li256ELb1ELb0ELi2EEENS_19SingleTileSchedulerILb1ELb0ELb0ELi128EEEE13SharedStorageENS1_6TensorINS1_11ArrayEngineIfLm32EEENS1_6LayoutINS2_IJNS2_IJNS3_ILi2EEESO_EEESO_NS3_ILi4EEEEEENS2_IJNS2_IJNS3_ILi1EEESO_EEESQ_NS3_ILi8EEEEEEEEEEEEbRKNSB_6ParamsERT0_S12_iNS2_IJiiiEEERT_ENKUlvE_clEv - $_ZN7cutlass13device_kernelIN5flash19enable_sm80_to_sm89INS1_16FlashAttnBwdSm80INS1_25CollectiveMainloopBwdSm80ILi2ELi2EN4cute5tupleIJNS5_1CILi128EEES8_NS7_ILi64EEEEEENS_10bfloat16_tEfNS_4arch4Sm80ELb0ELb0ELb1ELb1ELb0ELb0ELb0ELb0ELi2ELi4ELi4ELi4ELb0EEENS1_21CollectiveEpilogueBwdISA_SB_SD_Li256ELb1ELb0ELi2EEENS1_19SingleTileSchedulerILb1ELb0ELb0ELi128EEEEEEEEEvNT_6ParamsE$_ZZN5flash25CollectiveMainloopBwdSm80ILi2ELi2EN4cute5tupleIJNS1_1CILi128EEES4_NS3_ILi64EEEEEEN7cutlass10bfloat16_tEfNS7_4arch4Sm80ELb0ELb0ELb1ELb1ELb0ELb0ELb0ELb0ELi2ELi4ELi4ELi4ELb0EE3mmaINS_16FlashAttnBwdSm80ISB_NS_21CollectiveEpilogueBwdIS6_S8_SA_Li256ELb1ELb0ELi2EEENS_19SingleTileSchedulerILb1ELb0ELb0ELi128EEEE13SharedStorageENS1_6TensorINS1_11ArrayEngineIfLm32EEENS1_6LayoutINS2_IJNS2_IJNS3_ILi2EEESO_EEESO_NS3_ILi4EEEEEENS2_IJNS2_IJNS3_ILi1EEESO_EEESQ_NS3_ILi8EEEEEEEEEEEEbRKNSB_6ParamsERT0_S12_iNS2_IJiiiEEERT_ENKUlvE0_clEv)
$_ZN7cutlass13device_kernelIN5flash19enable_sm80_to_sm89INS1_16FlashAttnBwdSm80INS1_25CollectiveMainloopBwdSm80ILi2ELi2EN4cute5tupleIJNS5_1CILi128EEES8_NS7_ILi64EEEEEENS_10bfloat16_tEfNS_4arch4Sm80ELb0ELb0ELb1ELb1ELb0ELb0ELb0ELb0ELi2ELi4ELi4ELi4ELb0EEENS1_21CollectiveEpilogueBwdISA_SB_SD_Li256ELb1ELb0ELi2EEENS1_19SingleTileSchedulerILb1ELb0ELb0ELi128EEEEEEEEEvNT_6ParamsE$_ZZN5flash25CollectiveMainloopBwdSm80ILi2ELi2EN4cute5tupleIJNS1_1CILi128EEES4_NS3_ILi64EEEEEEN7cutlass10bfloat16_tEfNS7_4arch4Sm80ELb0ELb0ELb1ELb1ELb0ELb0ELb0ELb0ELi2ELi4ELi4ELi4ELb0EE3mmaINS_16FlashAttnBwdSm80ISB_NS_21CollectiveEpilogueBwdIS6_S8_SA_Li256ELb1ELb0ELi2EEENS_19SingleTileSchedulerILb1ELb0ELb0ELi128EEEE13SharedStorageENS1_6TensorINS1_11ArrayEngineIfLm32EEENS1_6LayoutINS2_IJNS2_IJNS3_ILi2EEESO_EEESO_NS3_ILi4EEEEEENS2_IJNS2_IJNS3_ILi1EEESO_EEESQ_NS3_ILi8EEEEEEEEEEEEbRKNSB_6ParamsERT0_S12_iNS2_IJiiiEEERT_ENKUlvE0_clEv:
        /* <DEDUP_REMOVED lines=14> */
[----:B-1---5:R-:W-:Y:S05]  /*5ffe0*/  CALL.REL.NOINC `($_ZN7cutlass13device_kernelIN5flash19enable_sm80_to_sm89INS1_16FlashAttnBwdSm80INS1_25CollectiveMainloopBwdSm80ILi2ELi2EN4cute5tupleIJNS5_1CILi128EEES8_NS7_ILi64EEEEEENS_10bfloat16_tEfNS_4arch4Sm80ELb0ELb0ELb1ELb1ELb0ELb0ELb0ELb0ELi2ELi4ELi4ELi4ELb0EEENS1_21CollectiveEpilogueBwdISA_SB_SD_Li256ELb1ELb0ELi2EEENS1_19SingleTileSchedulerILb1ELb0ELb0ELi128EEEEEEEEEvNT_6ParamsE$_ZZN5flash25CollectiveMainloopBwdSm80ILi2ELi2EN4cute5tupleIJNS1_1CILi128EEES4_NS3_ILi64EEEEEEN7cutlass10bfloat16_tEfNS7_4arch4Sm80ELb0ELb0ELb1ELb1ELb0ELb0ELb0ELb0ELi2ELi4ELi4ELi4ELb0EE3mmaINS_16FlashAttnBwdSm80ISB_NS_21CollectiveEpilogueBwdIS6_S8_SA_Li256ELb1ELb0ELi2EEENS_19SingleTileSchedulerILb1ELb0ELb0ELi128EEEE13SharedStorageENS1_6TensorINS1_11ArrayEngineIfLm32EEENS1_6LayoutINS2_IJNS2_IJNS3_ILi2EEESO_EEESO_NS3_ILi4EEEEEENS2_IJNS2_IJNS3_ILi1EEESO_EEESQ_NS3_ILi8EEEEEEEEEEEEbRKNSB_6ParamsERT0_S12_iNS2_IJiiiEEERT_ENKUliiE0_clEii) ;  /* 0xffffb21000007944 */ /* 0x022fea0003c3ffff */
.L_x_1239:
[----:B------:R-:W-:Y:S05]  /*5fff0*/  BSYNC B0 ;  /* 0x0000000000007941 */ /* 0x000fea0003800000 */
.L_x_1238:
[----:B------:R-:W-:Y:S01]  /*60000*/  MOV R13, 0x0 ;  /* 0x00000000000d7802 */ /* 0x000fe20000000f00 */
[----:B------:R-:W0:Y:S03]  /*60010*/  LDGDEPBAR ;  /* 0x00000000000079af */ /* 0x000e260000000000 */
[----:B------:R-:W-:Y:S05]  /*60020*/  RET.REL.NODEC R12 `(_ZN7cutlass13device_kernelIN5flash19enable_sm80_to_sm89INS1_16FlashAttnBwdSm80INS1_25CollectiveMainloopBwdSm80ILi2ELi2EN4cute5tupleIJNS5_1CILi128EEES8_NS7_ILi64EEEEEENS_10bfloat16_tEfNS_4arch4Sm80ELb0ELb0ELb1ELb1ELb0ELb0ELb0ELb0ELi2ELi4ELi4ELi4ELb0EEENS1_21CollectiveEpilogueBwdISA_SB_SD_Li256ELb1ELb0ELi2EEENS1_19SingleTileSchedulerILb1ELb0ELb0ELi128EEEEEEEEEvNT_6ParamsE) ;  /* 0xfff9ffd00c007950 */ /* 0x000fea0003c3ffff */
        .type           $_ZN7cutlass13device_kernelIN5flash19enable_sm80_to_sm89INS1_16FlashAttnBwdSm80INS1_25CollectiveMainloopBwdSm80ILi2ELi2EN4cute5tupleIJNS5_1CILi128EEES8_NS7_ILi64EEEEEENS_10bfloat16_tEfNS_4arch4Sm80ELb0ELb0ELb1ELb1ELb0ELb0ELb0ELb0ELi2ELi4ELi4ELi4ELb0EEENS1_21CollectiveEpilogueBwdISA_SB_SD_Li256ELb1ELb0ELi2EEENS1_19SingleTileSchedulerILb1ELb0ELb0ELi128EEEEEEEEEvNT_6ParamsE$_ZZN5flash25CollectiveMainloopBwdSm80ILi2ELi2EN4cute5tupleIJNS1_1CILi128EEES4_NS3_ILi64EEEEEEN7cutlass10bfloat16_tEfNS7_4arch4Sm80ELb0ELb0ELb1ELb1ELb0ELb0ELb0ELb0ELi2ELi4ELi4ELi4ELb0EE3mmaINS_16FlashAttnBwdSm80ISB_NS_21CollectiveEpilogueBwdIS6_S8_SA_Li256ELb1ELb0ELi2EEENS_19SingleTileSchedulerILb1ELb0ELb0ELi128EEEE13SharedStorageENS1_6TensorINS1_11ArrayEngineIfLm32EEENS1_6LayoutINS2_IJNS2_IJNS3_ILi2EEESO_EEESO_NS3_ILi4EEEEEENS2_IJNS2_IJNS3_ILi1EEESO_EEESQ_NS3_ILi8EEEEEEEEEEEEbRKNSB_6ParamsERT0_S12_iNS2_IJiiiEEERT_ENKUlvE_clEv,@function
        .size           $_ZN7cutlass13device_kernelIN5flash19enable_sm80_to_sm89INS1_16FlashAttnBwdSm80INS1_25CollectiveMainloopBwdSm80ILi2ELi2EN4cute5tupleIJNS5_1CILi128EEES8_NS7_ILi64EEEEEENS_10bfloat16_tEfNS_4arch4Sm80ELb0ELb0ELb1ELb1ELb0ELb0ELb0ELb0ELi2ELi4ELi4ELi4ELb0EEENS1_21CollectiveEpilogueBwdISA_SB_SD_Li256ELb1ELb0ELi2EEENS1_19SingleTileSchedulerILb1ELb0ELb0ELi128EEEEEEEEEvNT_6ParamsE$_ZZN5flash25CollectiveMainloopBwdSm80ILi2ELi2EN4cute5tupleIJNS1_1CILi128EEES4_NS3_ILi64EEEEEEN7cutlass10bfloat16_tEfNS7_4arch4Sm80ELb0ELb0ELb1ELb1ELb0ELb0ELb0ELb0ELi2ELi4ELi4ELi4ELb0EE3mmaINS_16FlashAttnBwdSm80ISB_NS_21CollectiveEpilogueBwdIS6_S8_SA_Li256ELb1ELb0ELi2EEENS_19SingleTileSchedulerILb1ELb0ELb0ELi128EEEE13SharedStorageENS1_6TensorINS1_11ArrayEngineIfLm32EEENS1_6LayoutINS2_IJNS2_IJNS3_ILi2EEESO_EEESO_NS3_ILi4EEEEEENS2_IJNS2_IJNS3_ILi1EEESO_EEESQ_NS3_ILi8EEEEEEEEEEEEbRKNSB_6ParamsERT0_S12_iNS2_IJiiiEEERT_ENKUlvE_clEv,($_ZN7cutlass13device_kernelIN5flash19enable_sm80_to_sm89INS1_16FlashAttnBwdSm80INS1_25CollectiveMainloopBwdSm80ILi2ELi2EN4cute5tupleIJNS5_1CILi128EEES8_NS7_ILi64EEEEEENS_10bfloat16_tEfNS_4arch4Sm80ELb0ELb0ELb1ELb1ELb0ELb0ELb0ELb0ELi2ELi4ELi4ELi4ELb0EEENS1_21CollectiveEpilogueBwdISA_SB_SD_Li256ELb1ELb0ELi2EEENS1_19SingleTileSchedulerILb1ELb0ELb0ELi128EEEEEEEEEvNT_6ParamsE$_ZZZN5flash25CollectiveMainloopBwdSm80ILi2ELi2EN4cute5tupleIJNS1_1CILi128EEES4_NS3_ILi64EEEEEEN7cutlass10bfloat16_tEfNS7_4arch4Sm80ELb0ELb0ELb1ELb1ELb0ELb0ELb0ELb0ELi2ELi4ELi4ELi4ELb0EE3mmaINS_16FlashAttnBwdSm80ISB_NS_21CollectiveEpilogueBwdIS6_S8_SA_Li256ELb1ELb0ELi2EEENS_19SingleTileSchedulerILb1ELb0ELb0ELi128EEEE13SharedStorageENS1_6TensorINS1_11ArrayEngineIfLm32EEENS1_6LayoutINS2_IJNS2_IJNS3_ILi2EEESO_EEESO_NS3_ILi4EEEEEENS2_IJNS2_IJNS3_ILi1EEESO_EEESQ_NS3_ILi8EEEEEEEEEEEEbRKNSB_6ParamsERT0_S12_iNS2_IJiiiEEERT_ENKUliT_E_clIZSC_ISJ_SX_EbS10_S12_S12_iS13_S15_EUlRS16_iE_EEDaiS16_ENKUlT_E_clIZSC_ISJ_SX_EbS10_S12_S12_iS13_S15_EUlvE0_EEDaS1B_ - $_ZN7cutlass13device_kernelIN5flash19enable_sm80_to_sm89INS1_16FlashAttnBwdSm80INS1_25CollectiveMainloopBwdSm80ILi2ELi2EN4cute5tupleIJNS5_1CILi128EEES8_NS7_ILi64EEEEEENS_10bfloat16_tEfNS_4arch4Sm80ELb0ELb0ELb1ELb1ELb0ELb0ELb0ELb0ELi2ELi4ELi4ELi4ELb0EEENS1_21CollectiveEpilogueBwdISA_SB_SD_Li256ELb1ELb0ELi2EEENS1_19SingleTileSchedulerILb1ELb0ELb0ELi128EEEEEEEEEvNT_6ParamsE$_ZZN5flash25CollectiveMainloopBwdSm80ILi2ELi2EN4cute5tupleIJNS1_1CILi128EEES4_NS3_ILi64EEEEEEN7cutlass10bfloat16_tEfNS7_4arch4Sm80ELb0ELb0ELb1ELb1ELb0ELb0ELb0ELb0ELi2ELi4ELi4ELi4ELb0EE3mmaINS_16FlashAttnBwdSm80ISB_NS_21CollectiveEpilogueBwdIS6_S8_SA_Li256ELb1ELb0ELi2EEENS_19SingleTileSchedulerILb1ELb0ELb0ELi128EEEE13SharedStorageENS1_6TensorINS1_11ArrayEngineIfLm32EEENS1_6LayoutINS2_IJNS2_IJNS3_ILi2EEESO_EEESO_NS3_ILi4EEEEEENS2_IJNS2_IJNS3_ILi1EEESO_EEESQ_NS3_ILi8EEEEEEEEEEEEbRKNSB_6ParamsERT0_S12_iNS2_IJiiiEEERT_ENKUlvE_clEv)
$_ZN7cutlass13device_kernelIN5flash19enable_sm80_to_sm89INS1_16FlashAttnBwdSm80INS1_25CollectiveMainloopBwdSm80ILi2ELi2EN4cute5tupleIJNS5_1CILi128EEES8_NS7_ILi64EEEEEENS_10bfloat16_tEfNS_4arch4Sm80ELb0ELb0ELb1ELb1ELb0ELb0ELb0ELb0ELi2ELi4ELi4ELi4ELb0EEENS1_21CollectiveEpilogueBwdISA_SB_SD_Li256ELb1ELb0ELi2EEENS1_19SingleTileSchedulerILb1ELb0ELb0ELi128EEEEEEEEEvNT_6ParamsE$_ZZN5flash25CollectiveMainloopBwdSm80ILi2ELi2EN4cute5tupleIJNS1_1CILi128EEES4_NS3_ILi64EEEEEEN7cutlass10bfloat16_tEfNS7_4arch4Sm80ELb0ELb0ELb1ELb1ELb0ELb0ELb0ELb0ELi2ELi4ELi4ELi4ELb0EE3mmaINS_16FlashAttnBwdSm80ISB_NS_21CollectiveEpilogueBwdIS6_S8_SA_Li256ELb1ELb0ELi2EEENS_19SingleTileSchedulerILb1ELb0ELb0ELi128EEEE13SharedStorageENS1_6TensorINS1_11ArrayEngineIfLm32EEENS1_6LayoutINS2_IJNS2_IJNS3_ILi2EEESO_EEESO_NS3_ILi4EEEEEENS2_IJNS2_IJNS3_ILi1EEESO_EEESQ_NS3_ILi8EEEEEEEEEEEEbRKNSB_6ParamsERT0_S12_iNS2_IJiiiEEERT_ENKUlvE_clEv:
        /* <DEDUP_REMOVED lines=14> */
[----:B-1---5:R-:W-:Y:S05]  /*60110*/  CALL.REL.NOINC `($_ZN7cutlass13device_kernelIN5flash19enable_sm80_to_sm89INS1_16FlashAttnBwdSm80INS1_25CollectiveMainloopBwdSm80ILi2ELi2EN4cute5tupleIJNS5_1CILi128EEES8_NS7_ILi64EEEEEENS_10bfloat16_tEfNS_4arch4Sm80ELb0ELb0ELb1ELb1ELb0ELb0ELb0ELb0ELi2ELi4ELi4ELi4ELb0EEENS1_21CollectiveEpilogueBwdISA_SB_SD_Li256ELb1ELb0ELi2EEENS1_19SingleTileSchedulerILb1ELb0ELb0ELi128EEEEEEEEEvNT_6ParamsE$_ZZN5flash25CollectiveMainloopBwdSm80ILi2ELi2EN4cute5tupleIJNS1_1CILi128EEES4_NS3_ILi64EEEEEEN7cutlass10bfloat16_tEfNS7_4arch4Sm80ELb0ELb0ELb1ELb1ELb0ELb0ELb0ELb0ELi2ELi4ELi4ELi4ELb0EE3mmaINS_16FlashAttnBwdSm80ISB_NS_21CollectiveEpilogueBwdIS6_S8_SA_Li256ELb1ELb0ELi2EEENS_19SingleTileSchedulerILb1ELb0ELb0ELi128EEEE13SharedStorageENS1_6TensorINS1_11ArrayEngineIfLm32EEENS1_6LayoutINS2_IJNS2_IJNS3_ILi2EEESO_EEESO_NS3_ILi4EEEEEENS2_IJNS2_IJNS3_ILi1EEESO_EEESQ_NS3_ILi8EEEEEEEEEEEEbRKNSB_6ParamsERT0_S12_iNS2_IJiiiEEERT_ENKUliiE_clEii) ;  /* 0xffffd75000007944 */ /* 0x022fea0003c3ffff */
.L_x_1241:
[----:B------:R-:W-:Y:S05]  /*60120*/  BSYNC B0 ;  /* 0x0000000000007941 */ /* 0x000fea0003800000 */
.L_x_1240:
[----:B------:R-:W-:Y:S01]  /*60130*/  MOV R15, 0x0 ;  /* 0x00000000000f7802 */ /* 0x000fe20000000f00 */
[----:B------:R-:W0:Y:S03]  /*60140*/  LDGDEPBAR ;  /* 0x00000000000079af */ /* 0x000e260000000000 */
[----:B------:R-:W-:Y:S05]  /*60150*/  RET.REL.NODEC R14 `(_ZN7cutlass13device_kernelIN5flash19enable_sm80_to_sm89INS1_16FlashAttnBwdSm80INS1_25CollectiveMainloopBwdSm80ILi2ELi2EN4cute5tupleIJNS5_1CILi128EEES8_NS7_ILi64EEEEEENS_10bfloat16_tEfNS_4arch4Sm80ELb0ELb0ELb1ELb1ELb0ELb0ELb0ELb0ELi2ELi4ELi4ELi4ELb0EEENS1_21CollectiveEpilogueBwdISA_SB_SD_Li256ELb1ELb0ELi2EEENS1_19SingleTileSchedulerILb1ELb0ELb0ELi128EEEEEEEEEvNT_6ParamsE) ;  /* 0xfff9fea00e007950 */ /* 0x000fea0003c3ffff */
        .type           $_ZN7cutlass13device_kernelIN5flash19enable_sm80_to_sm89INS1_16FlashAttnBwdSm80INS1_25CollectiveMainloopBwdSm80ILi2ELi2EN4cute5tupleIJNS5_1CILi128EEES8_NS7_ILi64EEEEEENS_10bfloat16_tEfNS_4arch4Sm80ELb0ELb0ELb1ELb1ELb0ELb0ELb0ELb0ELi2ELi4ELi4ELi4ELb0EEENS1_21CollectiveEpilogueBwdISA_SB_SD_Li256ELb1ELb0ELi2EEENS1_19SingleTileSchedulerILb1ELb0ELb0ELi128EEEEEEEEEvNT_6ParamsE$_ZZZN5flash25CollectiveMainloopBwdSm80ILi2ELi2EN4cute5tupleIJNS1_1CILi128EEES4_NS3_ILi64EEEEEEN7cutlass10bfloat16_tEfNS7_4arch4Sm80ELb0ELb0ELb1ELb1ELb0ELb0ELb0ELb0ELi2ELi4ELi4ELi4ELb0EE3mmaINS_16FlashAttnBwdSm80ISB_NS_21CollectiveEpilogueBwdIS6_S8_SA_Li256ELb1ELb0ELi2EEENS_19SingleTileSchedulerILb1ELb0ELb0ELi128EEEE13SharedStorageENS1_6TensorINS1_11ArrayEngineIfLm32EEENS1_6LayoutINS2_IJNS2_IJNS3_ILi2EEESO_EEESO_NS3_ILi4EEEEEENS2_IJNS2_IJNS3_ILi1EEESO_EEESQ_NS3_ILi8EEEEEEEEEEEEbRKNSB_6ParamsERT0_S12_iNS2_IJiiiEEERT_ENKUliT_E_clIZSC_ISJ_SX_EbS10_S12_S12_iS13_S15_EUlRS16_iE_EEDaiS16_ENKUlT_E_clIZSC_ISJ_SX_EbS10_S12_S12_iS13_S15_EUlvE0_EEDaS1B_,@function
        .size           $_ZN7cutlass13device_kernelIN5flash19enable_sm80_to_sm89INS1_16FlashAttnBwdSm80INS1_25CollectiveMainloopBwdSm80ILi2ELi2EN4cute5tupleIJNS5_1CILi128EEES8_NS7_ILi64EEEEEENS_10bfloat16_tEfNS_4arch4Sm80ELb0ELb0ELb1ELb1ELb0ELb0ELb0ELb0ELi2ELi4ELi4ELi4ELb0EEENS1_21CollectiveEpilogueBwdISA_SB_SD_Li256ELb1ELb0ELi2EEENS1_19SingleTileSchedulerILb1ELb0ELb0ELi128EEEEEEEEEvNT_6ParamsE$_ZZZN5flash25CollectiveMainloopBwdSm80ILi2ELi2EN4cute5tupleIJNS1_1CILi128EEES4_NS3_ILi64EEEEEEN7cutlass10bfloat16_tEfNS7_4arch4Sm80ELb0ELb0ELb1ELb1ELb0ELb0ELb0ELb0ELi2ELi4ELi4ELi4ELb0EE3mmaINS_16FlashAttnBwdSm80ISB_NS_21CollectiveEpilogueBwdIS6_S8_SA_Li256ELb1ELb0ELi2EEENS_19SingleTileSchedulerILb1ELb0ELb0ELi128EEEE13SharedStorageENS1_6TensorINS1_11ArrayEngineIfLm32EEENS1_6LayoutINS2_IJNS2_IJNS3_ILi2EEESO_EEESO_NS3_ILi4EEEEEENS2_IJNS2_IJNS3_ILi1EEESO_EEESQ_NS3_ILi8EEEEEEEEEEEEbRKNSB_6ParamsERT0_S12_iNS2_IJiiiEEERT_ENKUliT_E_clIZSC_ISJ_SX_EbS10_S12_S12_iS13_S15_EUlRS16_iE_EEDaiS16_ENKUlT_E_clIZSC_ISJ_SX_EbS10_S12_S12_iS13_S15_EUlvE0_EEDaS1B_,($_ZN7cutlass13device_kernelIN5flash19enable_sm80_to_sm89INS1_16FlashAttnBwdSm80INS1_25CollectiveMainloopBwdSm80ILi2ELi2EN4cute5tupleIJNS5_1CILi128EEES8_NS7_ILi64EEEEEENS_10bfloat16_tEfNS_4arch4Sm80ELb0ELb0ELb1ELb1ELb0ELb0ELb0ELb0ELi2ELi4ELi4ELi4ELb0EEENS1_21CollectiveEpilogueBwdISA_SB_SD_Li256ELb1ELb0ELi2EEENS1_19SingleTileSchedulerILb1ELb0ELb0ELi128EEEEEEEEEvNT_6ParamsE$_ZZZN5flash25CollectiveMainloopBwdSm80ILi2ELi2EN4cute5tupleIJNS1_1CILi128EEES4_NS3_ILi64EEEEEEN7cutlass10bfloat16_tEfNS7_4arch4Sm80ELb0ELb0ELb1ELb1ELb0ELb0ELb0ELb0ELi2ELi4ELi4ELi4ELb0EE3mmaINS_16FlashAttnBwdSm80ISB_NS_21CollectiveEpilogueBwdIS6_S8_SA_Li256ELb1ELb0ELi2EEENS_19SingleTileSchedulerILb1ELb0ELb0ELi128EEEE13SharedStorageENS1_6TensorINS1_11ArrayEngineIfLm32EEENS1_6LayoutINS2_IJNS2_IJNS3_ILi2EEESO_EEESO_NS3_ILi4EEEEEENS2_IJNS2_IJNS3_ILi1EEESO_EEESQ_NS3_ILi8EEEEEEEEEEEEbRKNSB_6ParamsERT0_S12_iNS2_IJiiiEEERT_ENKUliT_E_clIZSC_ISJ_SX_EbS10_S12_S12_iS13_S15_EUlRS16_iE_EEDaiS16_ENKUlvE0_clEv - $_ZN7cutlass13device_kernelIN5flash19enable_sm80_to_sm89INS1_16FlashAttnBwdSm80INS1_25CollectiveMainloopBwdSm80ILi2ELi2EN4cute5tupleIJNS5_1CILi128EEES8_NS7_ILi64EEEEEENS_10bfloat16_tEfNS_4arch4Sm80ELb0ELb0ELb1ELb1ELb0ELb0ELb0ELb0ELi2ELi4ELi4ELi4ELb0EEENS1_21CollectiveEpilogueBwdISA_SB_SD_Li256ELb1ELb0ELi2EEENS1_19SingleTileSchedulerILb1ELb0ELb0ELi128EEEEEEEEEvNT_6ParamsE$_ZZZN5flash25CollectiveMainloopBwdSm80ILi2ELi2EN4cute5tupleIJNS1_1CILi128EEES4_NS3_ILi64EEEEEEN7cutlass10bfloat16_tEfNS7_4arch4Sm80ELb0ELb0ELb1ELb1ELb0ELb0ELb0ELb0ELi2ELi4ELi4ELi4ELb0EE3mmaINS_16FlashAttnBwdSm80ISB_NS_21CollectiveEpilogueBwdIS6_S8_SA_Li256ELb1ELb0ELi2EEENS_19SingleTileSchedulerILb1ELb0ELb0ELi128EEEE13SharedStorageENS1_6TensorINS1_11ArrayEngineIfLm32EEENS1_6LayoutINS2_IJNS2_IJNS3_ILi2EEESO_EEESO_NS3_ILi4EEEEEENS2_IJNS2_IJNS3_ILi1EEESO_EEESQ_NS3_ILi8EEEEEEEEEEEEbRKNSB_6ParamsERT0_S12_iNS2_IJiiiEEERT_ENKUliT_E_clIZSC_ISJ_SX_EbS10_S12_S12_iS13_S15_EUlRS16_iE_EEDaiS16_ENKUlT_E_clIZSC_ISJ_SX_EbS10_S12_S12_iS13_S15_EUlvE0_EEDaS1B_)
$_ZN7cutlass13device_kernelIN5flash19enable_sm80_to_sm89INS1_16FlashAttnBwdSm80INS1_25CollectiveMainloopBwdSm80ILi2ELi2EN4cute5tupleIJNS5_1CILi128EEES8_NS7_ILi64EEEEEENS_10bfloat16_tEfNS_4arch4Sm80ELb0ELb0ELb1ELb1ELb0ELb0ELb0ELb0ELi2ELi4ELi4ELi4ELb0EEENS1_21CollectiveEpilogueBwdISA_SB_SD_Li256ELb1ELb0ELi2EEENS1_19SingleTileSchedulerILb1ELb0ELb0ELi128EEEEEEEEEvNT_6ParamsE$_ZZZN5flash25CollectiveMainloopBwdSm80ILi2ELi2EN4cute5tupleIJNS1_1CILi128EEES4_NS3_ILi64EEEEEEN7cutlass10bfloat16_tEfNS7_4arch4Sm80ELb0ELb0ELb1ELb1ELb0ELb0ELb0ELb0ELi2ELi4ELi4ELi4ELb0EE3mmaINS_16FlashAttnBwdSm80ISB_NS_21CollectiveEpilogueBwdIS6_S8_SA_Li256ELb1ELb0ELi2EEENS_19SingleTileSchedulerILb1ELb0ELb0ELi128EEEE13SharedStorageENS1_6TensorINS1_11ArrayEngineIfLm32EEENS1_6LayoutINS2_IJNS2_IJNS3_ILi2EEESO_EEESO_NS3_ILi4EEEEEENS2_IJNS2_IJNS3_ILi1EEESO_EEESQ_NS3_ILi8EEEEEEEEEEEEbRKNSB_6ParamsERT0_S12_iNS2_IJiiiEEERT_ENKUliT_E_clIZSC_ISJ_SX_EbS10_S12_S12_iS13_S15_EUlRS16_iE_EEDaiS16_ENKUlT_E_clIZSC_ISJ_SX_EbS10_S12_S12_iS13_S15_EUlvE0_EEDaS1B_:
        /* <DEDUP_REMOVED lines=38> */
[----:B-1---5:R-:W-:Y:S05]  /*603c0*/  CALL.REL.NOINC `($_ZN7cutlass13device_kernelIN5flash19enable_sm80_to_sm89INS1_16FlashAttnBwdSm80INS1_25CollectiveMainloopBwdSm80ILi2ELi2EN4cute5tupleIJNS5_1CILi128EEES8_NS7_ILi64EEEEEENS_10bfloat16_tEfNS_4arch4Sm80ELb0ELb0ELb1ELb1ELb0ELb0ELb0ELb0ELi2ELi4ELi4ELi4ELb0EEENS1_21CollectiveEpilogueBwdISA_SB_SD_Li256ELb1ELb0ELi2EEENS1_19SingleTileSchedulerILb1ELb0ELb0ELi128EEEEEEEEEvNT_6ParamsE$_ZN4cute3eso3ESOILb1ELb0EJNS_14ComposedLayoutINS_7SwizzleILi3ELi3ELi3EEENS_1CILi0EEENS_6LayoutINS_5tupleIJNS8_IJNS8_IJNS5_ILi4EEENS5_ILi8EEEEEENS8_IJS9_NS5_ILi1EEEEEEEEENS8_IJNS8_IJNS5_ILi2EEESF_SF_EEENS8_IJSF_NS8_IJS9_SF_EEEEEEEEEEEENS8_IJNS8_IJNS8_IJSF_NS5_ILi64EEEEEENS8_IJNS5_ILi1024EEES6_EEEEEENS8_IJNS8_IJSC_NS5_ILi512EEESA_EEENS8_IJNS5_ILi4096EEENS8_IJNS5_ILi16EEENS5_ILi8192EEEEEEEEEEEEEEEEEEENS_10ViewEngineINS_8smem_ptrIPN7cutlass10bfloat16_tEEEEEEEC2ERKS10_RKS17_) ;  /* 0xfffa865000007944 */ /* 0x022fea0003c3ffff */
[----:B-1----:R1:W5:Y:S04]  /*603d0*/  LD.E R3, [R10.64+0x8] ;  /* 0x000008040a037980 */ /* 0x002368000c101900 */
[----:B------:R1:W5:Y:S01]  /*603e0*/  LDL.64 R86, [R1+0x1428] ;  /* 0x0014280001567983 */ /* 0x0003620000100a00 */
[----:B------:R-:W-:-:S02]  /*603f0*/  MOV R2, R59 ;  /* 0x0000003b00027202 */ /* 0x000fc40000000f00 */
[----:B------:R-:W-:Y:S02]  /*60400*/  MOV R6, 0x60420 ;  /* 0x0006042000067802 */ /* 0x000fe40000000f00 */
[----:B-1---5:R-:W-:Y:S05]  /*60410*/  CALL.REL.NOINC `($_ZN7cutlass13device_kernelIN5flash19enable_sm80_to_sm89INS1_16FlashAttnBwdSm80INS1_25CollectiveMainloopBwdSm80ILi2ELi2EN4cute5tupleIJNS5_1CILi128EEES8_NS7_ILi64EEEEEENS_10bfloat16_tEfNS_4arch4Sm80ELb0ELb0ELb1ELb1ELb0ELb0ELb0ELb0ELi2ELi4ELi4ELi4ELb0EEENS1_21CollectiveEpilogueBwdISA_SB_SD_Li256ELb1ELb0ELi2EEENS1_19SingleTileSchedulerILb1ELb0ELb0ELi128EEEEEEEEEvNT_6ParamsE$_ZN4cute3eso3ESOILb0ELb1EJiNS_1CILi0EEEEEC2ERKiRKS3_) ;  /* 0xfffa822000007944 */ /* 0x022fea0003c3ffff */
[----:B------:R-:W2:Y:S01]  /*60420*/  LDL R8, [R1+0x1428] ;  /* 0x0014280001087983 */ /* 0x000ea20000100800 */
[----:B-1----:R-:W-:Y:S01]  /*60430*/  IMAD.MOV.U32 R3, RZ, RZ, R59 ;  /* 0x000000ffff037224 */ /* 0x002fe200078e003b */
[----:B------:R-:W-:Y:S02]  /*60440*/  MOV R2, R12 ;  /* 0x0000000c00027202 */ /* 0x000fe40000000f00 */
        /* <DEDUP_REMOVED lines=76> */
[----:B------:R-:W-:-:S02]  /*60910*/  MOV R3, R59 ;  /* 0x0000003b00037202 */ /* 0x000fc40000000f00 */
[----:B------:R-:W-:Y:S01]  /*60920*/  MOV R6, 0x60950 ;  /* 0x0006095000067802 */ /* 0x000fe20000000f00 */
[----:B--2---:R1:W-:Y:S04]  /*60930*/  STL [R1+0x1474], R4 ;  /* 0x0014740401007387 */ /* 0x0043e80000100800 */
[----:B-1----:R-:W-:Y:S05]  /*60940*/  CALL.REL.NOINC `($_ZN7cutlass13device_kernelIN5flash19enable_sm80_to_sm89INS1_16FlashAttnBwdSm80INS1_25CollectiveMainloopBwdSm80ILi2ELi2EN4cute5tupleIJNS5_1CILi128EEES8_NS7_ILi64EEEEEENS_10bfloat16_tEfNS_4arch4Sm80ELb0ELb0ELb1ELb1ELb0ELb0ELb0ELb0ELi2ELi4ELi4ELi4ELb0EEENS1_21CollectiveEpilogueBwdISA_SB_SD_Li256ELb1ELb0ELi2EEENS1_19SingleTileSchedulerILb1ELb0ELb0ELi128EEEEEEEEEvNT_6ParamsE$_ZN4cute3eso3ESOILb0ELb0EJiiNS_1CILi72EEENS2_ILi512EEEEEC2ERKiS7_RKS3_RKS4_) ;  /* 0xfffa76f000007944 */ /* 0x002fea0003c3ffff */
        /* <DEDUP_REMOVED lines=8> */
[----:B-1----:R-:W-:Y:S05]  /*609d0*/  CALL.REL.NOINC `($_ZN7cutlass13device_kernelIN5flash19enable_sm80_to_sm89INS1_16FlashAttnBwdSm80INS1_25CollectiveMainloopBwdSm80ILi2ELi2EN4cute5tupleIJNS5_1CILi128EEES8_NS7_ILi64EEEEEENS_10bfloat16_tEfNS_4arch4Sm80ELb0ELb0ELb1ELb1ELb0ELb0ELb0ELb0ELi2ELi4ELi4ELi4ELb0EEENS1_21CollectiveEpilogueBwdISA_SB_SD_Li256ELb1ELb0ELi2EEENS1_19SingleTileSchedulerILb1ELb0ELb0ELi128EEEEEEEEEvNT_6ParamsE$_ZN4cute3eso3ESOILb0ELb0EJiiiNS_1CILi72EEENS2_ILi512EEEEEC2ERKiS7_S7_RKS3_RKS4_) ;  /* 0xfffa794000007944 */ /* 0x002fea0003c3ffff */
        /* <DEDUP_REMOVED lines=16> */
[----:B------:R-:W-:-:S03]  /*60ae0*/  MOV R88, 0x60b30 ;  /* 0x00060b3000587802 */ /* 0x000fc60000000f00 */
[----:B------:R1:W-:Y:S04]  /*60af0*/  STL.U8 [R1+0x1470], RZ ;  /* 0x001470ff01007387 */ /* 0x0003e80000100000 */
[----:B--2---:R1:W-:Y:S04]  /*60b00*/  STL.64 [R1+0x1448], R2 ;  /* 0x0014480201007387 */ /* 0x0043e80000100a00 */
[----:B---3--:R1:W-:Y:S02]  /*60b10*/  STL [R1+0x1450], R4 ;  /* 0x0014500401007387 */ /* 0x0083e40000100800 */
[----:B-1----:R-:W-:Y:S05]  /*60b20*/  CALL.REL.NOINC `($_ZN7cutlass13device_kernelIN5flash19enable_sm80_to_sm89INS1_16FlashAttnBwdSm80INS1_25CollectiveMainloopBwdSm80ILi2ELi2EN4cute5tupleIJNS5_1CILi128EEES8_NS7_ILi64EEEEEENS_10bfloat16_tEfNS_4arch4Sm80ELb0ELb0ELb1ELb1ELb0ELb0ELb0ELb0ELi2ELi4ELi4ELi4ELb0EEENS1_21CollectiveEpilogueBwdISA_SB_SD_Li256ELb1ELb0ELi2EEENS1_19SingleTileSchedulerILb1ELb0ELb0ELi128EEEEEEEEEvNT_6ParamsE$_ZZN4cute6detail16composition_implINS_5tupleIJNS_1CILi8EEENS3_ILi2EEES5_S5_S4_S5_EEENS2_IJNS3_ILi1EEEiiiNS3_ILi72EEENS3_ILi512EEEEEENS2_IJNS2_IJS5_S5_S5_EEES5_NS2_IJNS3_ILi4EEES5_EEEEEENS2_IJNS2_IJS7_S9_S4_EEENS3_ILi4096EEENS2_IJNS3_ILi16EEENS3_ILi8192EEEEEEEEEEEDaRKT_RKT0_RKT1_RKT2_ENKUlRKT_RKT0_E_clISB_SF_EEDaSZ_S12_) ;  /* 0xfffae11000007944 */ /* 0x002fea0003c3ffff */
[----:B------:R-:W-:Y:S02]  /*60b30*/  MOV R76, 0x60b50 ;  /* 0x00060b50004c7802 */ /* 0x000fe40000000f00 */
[----:B-1---5:R-:W-:Y:S05]  /*60b40*/  CALL.REL.NOINC `($_ZN7cutlass13device_kernelIN5flash19enable_sm80_to_sm89INS1_16FlashAttnBwdSm80INS1_25CollectiveMainloopBwdSm80ILi2ELi2EN4cute5tupleIJNS5_1CILi128EEES8_NS7_ILi64EEEEEENS_10bfloat16_tEfNS_4arch4Sm80ELb0ELb0ELb1ELb1ELb0ELb0ELb0ELb0ELi2ELi4ELi4ELi4ELb0EEENS1_21CollectiveEpilogueBwdISA_SB_SD_Li256ELb1ELb0ELi2EEENS1_19SingleTileSchedulerILb1ELb0ELb0ELi128EEEEEEEEEvNT_6ParamsE$_ZZN4cute6detail16composition_implINS_5tupleIJNS_1CILi8EEENS3_ILi2EEES5_S5_S4_S5_EEENS2_IJNS3_ILi1EEEiiiNS3_ILi72EEENS3_ILi512EEEEEENS2_IJNS2_IJS5_S5_S5_EEES5_NS2_IJNS3_ILi4EEES5_EEEEEENS2_IJNS2_IJS7_S9_S4_EEENS3_ILi4096EEENS2_IJNS3_ILi16EEENS3_ILi8192EEEEEEEEEEEDaRKT_RKT0_RKT1_RKT2_ENKUlRKT_RKT0_E_clISD_SJ_EEDaSZ_S12_) ;  /* 0xfffae20000007944 */ /* 0x022fea0003c3ffff */
[----:B-----5:R2:W-:Y:S01]  /*60b50*/  STL.64 [R1+0x1410], R2 ;  /* 0x0014100201007387 */ /* 0x0205e20000100a00 */
[----:B------:R-:W-:-:S03]  /*60b60*/  MOV R6, 0x60b80 ;  /* 0x00060b8000067802 */ /* 0x000fc60000000f00 */
[----:B-12---:R-:W-:Y:S05]  /*60b70*/  CALL.REL.NOINC `($_ZN7cutlass13device_kernelIN5flash19enable_sm80_to_sm89INS1_16FlashAttnBwdSm80INS1_25CollectiveMainloopBwdSm80ILi2ELi2EN4cute5tupleIJNS5_1CILi128EEES8_NS7_ILi64EEEEEENS_10bfloat16_tEfNS_4arch4Sm80ELb0ELb0ELb1ELb1ELb0ELb0ELb0ELb0ELi2ELi4ELi4ELi4ELb0EEENS1_21CollectiveEpilogueBwdISA_SB_SD_Li256ELb1ELb0ELi2EEENS1_19SingleTileSchedulerILb1ELb0ELb0ELi128EEEEEEEEEvNT_6ParamsE$_ZN4cute3eso3ESOILb0ELb0EJNS_5tupleIJNS_1CILi1EEENS3_ILi512EEEiEEENS3_ILi4096EEENS2_IJNS2_IJiiEEENS3_ILi8192EEEEEEEEC2ERKS6_RKS7_RKSA_) ;  /* 0xfffa652000007944 */ /* 0x006fea0003c3ffff */
[----:B-1----:R1:W5:Y:S04]  /*60b80*/  LDL R5, [R1+0x1430] ;  /* 0x0014300001057983 */ /* 0x0023680000100800 */
[----:B------:R1:W5:Y:S01]  /*60b90*/  LDL.64 R2, [R1+0x1428] ;  /* 0x0014280001027983 */ /* 0x0003620000100a00 */
[----:B------:R-:W-:-:S03]  /*60ba0*/  MOV R6, 0x60bc0 ;  /* 0x00060bc000067802 */ /* 0x000fc60000000f00 */
[----:B-1---5:R-:W-:Y:S05]  /*60bb0*/  CALL.REL.NOINC `($_ZN7cutlass13device_kernelIN5flash19enable_sm80_to_sm89INS1_16FlashAttnBwdSm80INS1_25CollectiveMainloopBwdSm80ILi2ELi2EN4cute5tupleIJNS5_1CILi128EEES8_NS7_ILi64EEEEEENS_10bfloat16_tEfNS_4arch4Sm80ELb0ELb0ELb1ELb1ELb0ELb0ELb0ELb0ELi2ELi4ELi4ELi4ELb0EEENS1_21CollectiveEpilogueBwdISA_SB_SD_Li256ELb1ELb0ELi2EEENS1_19SingleTileSchedulerILb1ELb0ELb0ELi128EEEEEEEEEvNT_6ParamsE$_ZN4cute5tupleIJNS0_IJNS0_IJNS_1CILi2EEES2_S2_EEES2_NS0_IJNS0_IJS2_S2_EEES2_EEEEEENS0_IJNS0_IJNS1_ILi1EEENS1_ILi512EEEiEEENS1_ILi4096EEENS0_IJNS0_IJiiEEENS1_ILi8192EEEEEEEEEEEC2ERKS6_RKSE_) ;  /* 0xfffab04000007944 */ /* 0x022fea0003c3ffff */
[----:B------:R1:W5:Y:S04]  /*60bc0*/  LDL R4, [R1+0x1430] ;  /* 0x0014300001047983 */ /* 0x0003680000100800 */
[----:B------:R1:W5:Y:S01]  /*60bd0*/  LDL.64 R2, [R1+0x1428] ;  /* 0x0014280001027983 */ /* 0x0003620000100a00 */
[----:B------:R-:W-:-:S05]  /*60be0*/  LEA.HI R6, R13, R13, RZ, 0x1d ;  /* 0x0000000d0d067211 */ /* 0x000fca00078fe8ff */
[----:B------:R-:W-:Y:S01]  /*60bf0*/  IMAD.U32 R8, R11, 0x2, R6 ;  /* 0x000000020b087824 */ /* 0x000fe200078e0006 */
[----:B------:R-:W-:-:S04]  /*60c00*/  MOV R6, 0x60c30 ;  /* 0x00060c3000067802 */ /* 0x000fc80000000f00 */
[----:B------:R1:W-:Y:S03]  /*60c10*/  STL [R1+0x1420], R8 ;  /* 0x0014200801007387 */ /* 0x0003e60000100800 */
[----:B-1---5:R-:W-:Y:S05]  /*60c20*/  CALL.REL.NOINC `($_ZN7cutlass13device_kernelIN5flash19enable_sm80_to_sm89INS1_16FlashAttnBwdSm80INS1_25CollectiveMainloopBwdSm80ILi2ELi2EN4cute5tupleIJNS5_1CILi128EEES8_NS7_ILi64EEEEEENS_10bfloat16_tEfNS_4arch4Sm80ELb0ELb0ELb1ELb1ELb0ELb0ELb0ELb0ELi2ELi4ELi4ELi4ELb0EEENS1_21CollectiveEpilogueBwdISA_SB_SD_Li256ELb1ELb0ELi2EEENS1_19SingleTileSchedulerILb1ELb0ELb0ELi128EEEEEEEEEvNT_6ParamsE$_ZN4cute3eso3ESOILb0ELb0EJNS_6LayoutINS_5tupleIJNS3_IJNS_1CILi2EEES5_S5_EEES5_NS3_IJNS3_IJS5_S5_EEES5_EEEEEENS3_IJNS3_IJNS4_ILi1EEENS4_ILi512EEEiEEENS4_ILi4096EEENS3_IJNS3_IJiiEEENS4_ILi8192EEEEEEEEEEEjEEC2ERKSI_RKj) ;  /* 0xfffa6b2000007944 */ /* 0x022fea0003c3ffff */
        /* <DEDUP_REMOVED lines=9> */
[----:B-1----:R-:W-:Y:S05]  /*60cc0*/  CALL.REL.NOINC `($_ZN7cutlass13device_kernelIN5flash19enable_sm80_to_sm89INS1_16FlashAttnBwdSm80INS1_25CollectiveMainloopBwdSm80ILi2ELi2EN4cute5tupleIJNS5_1CILi128EEES8_NS7_ILi64EEEEEENS_10bfloat16_tEfNS_4arch4Sm80ELb0ELb0ELb1ELb1ELb0ELb0ELb0ELb0ELi2ELi4ELi4ELi4ELb0EEENS1_21CollectiveEpilogueBwdISA_SB_SD_Li256ELb1ELb0ELi2EEENS1_19SingleTileSchedulerILb1ELb0ELb0ELi128EEEEEEEEEvNT_6ParamsE$_ZN4cute3eso3ESOILb0ELb0EJNS_6LayoutINS_5tupleIJNS3_IJNS_1CILi2EEES5_S5_EEES5_NS3_IJNS3_IJS5_S5_EEES5_EEEEEENS3_IJNS3_IJNS4_ILi1EEENS4_ILi512EEEiEEENS4_ILi4096EEENS3_IJNS3_IJiiEEENS4_ILi8192EEEEEEEEEEENS_10ViewEngineINS_8smem_ptrIPN7cutlass10bfloat16_tEEEEEEEC2ERKSI_RKSP_) ;  /* 0xfffa69f000007944 */ /* 0x002fea0003c3ffff */
[----:B-1----:R1:W5:Y:S04]  /*60cd0*/  LDL R5, [R1+0x142c] ;  /* 0x00142c0001057983 */ /* 0x0023680000100800 */
[----:B------:R1:W5:Y:S01]  /*60ce0*/  LDL R3, [R1+0x1430] ;  /* 0x0014300001037983 */ /* 0x0003620000100800 */
[----:B------:R-:W-:-:S03]  /*60cf0*/  MOV R4, 0x60d10 ;  /* 0x00060d1000047802 */ /* 0x000fc60000000f00 */
[----:B-1---5:R-:W-:Y:S05]  /*60d00*/  CALL.REL.NOINC `($_ZN7cutlass13device_kernelIN5flash19enable_sm80_to_sm89INS1_16FlashAttnBwdSm80INS1_25CollectiveMainloopBwdSm80ILi2ELi2EN4cute5tupleIJNS5_1CILi128EEES8_NS7_ILi64EEEEEENS_10bfloat16_tEfNS_4arch4Sm80ELb0ELb0ELb1ELb1ELb0ELb0ELb0ELb0ELi2ELi4ELi4ELi4ELb0EEENS1_21CollectiveEpilogueBwdISA_SB_SD_Li256ELb1ELb0ELi2EEENS1_19SingleTileSchedulerILb1ELb0ELb0ELi128EEEEEEEEEvNT_6ParamsE$_ZZN4cute4takeILi1ELi3ENS_5tupleIJNS1_IJNS_1CILi1EEENS2_ILi512EEEiEEENS2_ILi4096EEENS1_IJNS1_IJiiEEENS2_ILi8192EEEEEEEEEEEDaRKT1_ENKUlDpRKT_E_clIJS6_S9_EEEDaSH_) ;  /* 0xfffacd9000007944 */ /* 0x022fea0003c3ffff */
[----:B-----5:R2:W-:Y:S01]  /*60d10*/  STL.64 [R1+0x1410], R2 ;  /* 0x0014100201007387 */ /* 0x0205e20000100a00 */
[----:B------:R-:W-:-:S03]  /*60d20*/  MOV R4, 0x60d40 ;  /* 0x00060d4000047802 */ /* 0x000fc60000000f00 */
[----:B-12---:R-:W-:Y:S05]  /*60d30*/  CALL.REL.NOINC `($_ZN7cutlass13device_kernelIN5flash19enable_sm80_to_sm89INS1_16FlashAttnBwdSm80INS1_25CollectiveMainloopBwdSm80ILi2ELi2EN4cute5tupleIJNS5_1CILi128EEES8_NS7_ILi64EEEEEENS_10bfloat16_tEfNS_4arch4Sm80ELb0ELb0ELb1ELb1ELb0ELb0ELb0ELb0ELi2ELi4ELi4ELi4ELb0EEENS1_21CollectiveEpilogueBwdISA_SB_SD_Li256ELb1ELb0ELi2EEENS1_19SingleTileSchedulerILb1ELb0ELb0ELi128EEEEEEEEEvNT_6ParamsE$_ZZN4cute16flatten_to_tupleINS_5tupleIJNS_1CILi4096EEENS1_IJNS1_IJiiEEENS2_ILi8192EEEEEEEEEEEDaRKT_ENKUlRKT_E_clIS6_EEDaSD_) ;  /* 0xfffaca6000007944 */ /* 0x006fea0003c3ffff */
[----:B-----5:R2:W-:Y:S01]  /*60d40*/  STL.64 [R1+0x1428], R2 ;  /* 0x0014280201007387 */ /* 0x0205e20000100a00 */
[----:B------:R-:W-:-:S03]  /*60d50*/  MOV R4, 0x60d70 ;  /* 0x00060d7000047802 */ /* 0x000fc60000000f00 */
[----:B-12---:R-:W-:Y:S05]  /*60d60*/  CALL.REL.NOINC `($_ZN7cutlass13device_kernelIN5flash19enable_sm80_to_sm89INS1_16FlashAttnBwdSm80INS1_25CollectiveMainloopBwdSm80ILi2ELi2EN4cute5tupleIJNS5_1CILi128EEES8_NS7_ILi64EEEEEENS_10bfloat16_tEfNS_4arch4Sm80ELb0ELb0ELb1ELb1ELb0ELb0ELb0ELb0ELi2ELi4ELi4ELi4ELb0EEENS1_21CollectiveEpilogueBwdISA_SB_SD_Li256ELb1ELb0ELi2EEENS1_19SingleTileSchedulerILb1ELb0ELb0ELi128EEEEEEEEEvNT_6ParamsE$_ZZN4cute12filter_tupleINS_5tupleIJNS_1CILi4096EEENS1_IJNS1_IJiiEEENS2_ILi8192EEEEEEEEEZNS_16flatten_to_tupleIS7_EEDaRKT_EUlRKT_E_EEDaSB_OT0_ENKUlDpSE_E_clIJNS1_IJS3_EEENS1_IJiiS5_EEEEEEDaSI_) ;  /* 0xfffac11000007944 */ /* 0x006fea0003c3ffff */
        /* <DEDUP_REMOVED lines=21> */
[----:B--2--5:R-:W-:Y:S05]  /*60ec0*/  CALL.REL.NOINC `($_ZN7cutlass13device_kernelIN5flash19enable_sm80_to_sm89INS1_16FlashAttnBwdSm80INS1_25CollectiveMainloopBwdSm80ILi2ELi2EN4cute5tupleIJNS5_1CILi128EEES8_NS7_ILi64EEEEEENS_10bfloat16_tEfNS_4arch4Sm80ELb0ELb0ELb1ELb1ELb0ELb0ELb0ELb0ELi2ELi4ELi4ELi4ELb0EEENS1_21CollectiveEpilogueBwdISA_SB_SD_Li256ELb1ELb0ELi2EEENS1_19SingleTileSchedulerILb1ELb0ELb0ELi128EEEEEEEEEvNT_6ParamsE$_ZN4cute3eso3ESOILb1ELb0EJNS_14ComposedLayoutINS_7SwizzleILi3ELi3ELi3EEENS_1CILi0EEENS_6LayoutINS_5tupleIJNS8_IJNS8_IJNS5_ILi4EEENS5_ILi8EEEEEENS8_IJNS5_ILi2EEENS5_ILi1EEEEEEEEENS8_IJNS8_IJSC_SC_EEESB_EEEEEENS8_IJNS8_IJNS8_IJNS5_ILi128EEESD_EEENS8_IJSA_S6_EEEEEENS8_IJNS8_IJNS5_ILi64EEENS5_ILi512EEEEEENS8_IJNS5_ILi16EEENS5_ILi1024EEEEEEEEEEEEEEEENS_10ViewEngineINS_8smem_ptrIPN7cutlass10bfloat16_tEEEEEEEC2ERKSW_RKS13_) ;  /* 0xfffa7b0000007944 */ /* 0x024fea0003c3ffff */
[----:B-1----:R1:W5:Y:S04]  /*60ed0*/  LD.E R3, [R10.64+0xc] ;  /* 0x00000c040a037980 */ /* 0x002368000c101900 */
[----:B------:R1:W5:Y:S01]  /*60ee0*/  LDL.64 R86, [R1+0x1428] ;  /* 0x0014280001567983 */ /* 0x0003620000100a00 */
[----:B------:R-:W-:Y:S02]  /*60ef0*/  MOV R2, R59 ;  /* 0x0000003b00027202 */ /* 0x000fe40000000f00 */
        /* <DEDUP_REMOVED lines=32> */
[----:B--2--5:R-:W-:Y:S05]  /*61100*/  CALL.REL.NOINC `($_ZN7cutlass13device_kernelIN5flash19enable_sm80_to_sm89INS1_16FlashAttnBwdSm80INS1_25CollectiveMainloopBwdSm80ILi2ELi2EN4cute5tupleIJNS5_1CILi128EEES8_NS7_ILi64EEEEEENS_10bfloat16_tEfNS_4arch4Sm80ELb0ELb0ELb1ELb1ELb0ELb0ELb0ELb0ELi2ELi4ELi4ELi4ELb0EEENS1_21CollectiveEpilogueBwdISA_SB_SD_Li256ELb1ELb0ELi2EEENS1_19SingleTileSchedulerILb1ELb0ELb0ELi128EEEEEEEEEvNT_6ParamsE$_ZZN4cute13to_mixed_bitsINS_5tupleIJNS1_IJNS_1CILi4EEENS2_ILi8EEEEEENS2_ILi2EEENS2_ILi1EEEEEENS1_IJNS1_IJNS2_ILi128EEENS2_ILi0EEEEEES4_SA_EEENS1_IJNS1_IJiiEEEiSA_EEEEEDaRKT_RKT0_RKT1_ENKUlRKT_RKT0_RKT1_E_clIS5_SB_SD_EEDaSQ_ST_SW_) ;  /* 0xfffac09000007944 */ /* 0x024fea0003c3ffff */
[----:B------:R-:W-:Y:S02]  /*61110*/  MOV R6, 0x61130 ;  /* 0x0006113000067802 */ /* 0x000fe40000000f00 */
[----:B------:R-:W-:Y:S05]  /*61120*/  CALL.REL.NOINC `($_ZN7cutlass13device_kernelIN5flash19enable_sm80_to_sm89INS1_16FlashAttnBwdSm80INS1_25CollectiveMainloopBwdSm80ILi2ELi2EN4cute5tupleIJNS5_1CILi128EEES8_NS7_ILi64EEEEEENS_10bfloat16_tEfNS_4arch4Sm80ELb0ELb0ELb1ELb1ELb0ELb0ELb0ELb0ELi2ELi4ELi4ELi4ELb0EEENS1_21CollectiveEpilogueBwdISA_SB_SD_Li256ELb1ELb0ELi2EEENS1_19SingleTileSchedulerILb1ELb0ELb0ELi128EEEEEEEEEvNT_6ParamsE$_ZZN4cute13to_mixed_bitsINS_5tupleIJNS1_IJNS_1CILi4EEENS2_ILi8EEEEEENS2_ILi2EEENS2_ILi1EEEEEENS1_IJNS1_IJNS2_ILi128EEENS2_ILi0EEEEEES4_SA_EEENS1_IJNS1_IJiiEEEiSA_EEEEEDaRKT_RKT0_RKT1_ENKUlRKT_RKT0_RKT1_E_clIS6_S4_iEEDaSQ_ST_SW_) ;  /* 0xfffac0f000007944 */ /* 0x000fea0003c3ffff */
[----:B------:R-:W-:Y:S02]  /*61130*/  MOV R5, R2 ;  /* 0x0000000200057202 */ /* 0x000fe40000000f00 */
[----:B------:R-:W-:Y:S02]  /*61140*/  MOV R2, 0x61160 ;  /* 0x0006116000027802 */ /* 0x000fe40000000f00 */
[----:B------:R-:W-:Y:S05]  /*61150*/  CALL.REL.NOINC `($_ZN7cutlass13device_kernelIN5flash19enable_sm80_to_sm89INS1_16FlashAttnBwdSm80INS1_25CollectiveMainloopBwdSm80ILi2ELi2EN4cute5tupleIJNS5_1CILi128EEES8_NS7_ILi64EEEEEENS_10bfloat16_tEfNS_4arch4Sm80ELb0ELb0ELb1ELb1ELb0ELb0ELb0ELb0ELi2ELi4ELi4ELi4ELb0EEENS1_21CollectiveEpilogueBwdISA_SB_SD_Li256ELb1ELb0ELi2EEENS1_19SingleTileSchedulerILb1ELb0ELb0ELi128EEEEEEEEEvNT_6ParamsE$_ZZN4cute13to_mixed_bitsINS_5tupleIJNS1_IJNS_1CILi4EEENS2_ILi8EEEEEENS2_ILi2EEENS2_ILi1EEEEEENS1_IJNS1_IJNS2_ILi128EEENS2_ILi0EEEEEES4_SA_EEENS1_IJNS1_IJiiEEEiSA_EEEEEDaRKT_RKT0_RKT1_ENKUlDpRKT_E_clIJNS_9MixedBitsILj0ELj384EEENSU_ILj0ELj8EEENS2_ILj0EEEEEEDaSR_) ;  /* 0xfffac00000007944 */ /* 0x000fea0003c3ffff */
        /* <DEDUP_REMOVED lines=11> */
[----:B-1----:R-:W-:Y:S05]  /*61210*/  CALL.REL.NOINC `($_ZN7cutlass13device_kernelIN5flash19enable_sm80_to_sm89INS1_16FlashAttnBwdSm80INS1_25CollectiveMainloopBwdSm80ILi2ELi2EN4cute5tupleIJNS5_1CILi128EEES8_NS7_ILi64EEEEEENS_10bfloat16_tEfNS_4arch4Sm80ELb0ELb0ELb1ELb1ELb0ELb0ELb0ELb0ELi2ELi4ELi4ELi4ELb0EEENS1_21CollectiveEpilogueBwdISA_SB_SD_Li256ELb1ELb0ELi2EEENS1_19SingleTileSchedulerILb1ELb0ELb0ELi128EEEEEEEEEvNT_6ParamsE$_ZN4cute3eso3ESOILb1ELb0EJNS_1CILi8EEEiiEEC2ERKS3_RKiS8_) ;  /* 0xfffa82a000007944 */ /* 0x002fea0003c3ffff */
[----:B-1----:R1:W5:Y:S01]  /*61220*/  LDL.64 R2, [R1+0x1428] ;  /* 0x0014280001027983 */ /* 0x0023620000100a00 */
[----:B------:R-:W-:Y:S01]  /*61230*/  IMAD.MOV.U32 R5, RZ, RZ, 0x48 ;  /* 0x00000048ff057424 */ /* 0x000fe200078e00ff */
[----:B------:R-:W-:Y:S02]  /*61240*/  LOP3.LUT P0, RZ, R11, 0x8, RZ, 0xc0, !PT ;  /* 0x000000080bff7812 */ /* 0x000fe4000780c0ff */
[----:B------:R-:W-:Y:S02]  /*61250*/  MOV R6, 0x61280 ;  /* 0x0006128000067802 */ /* 0x000fe40000000f00 */
[----:B------:R-:W-:-:S04]  /*61260*/  SEL R5, R5, 0x38, !P0 ;  /* 0x0000003805057807 */ /* 0x000fc80004000000 */
[----:B-1---5:R-:W-:Y:S05]  /*61270*/  CALL.REL.NOINC `($_ZN7cutlass13device_kernelIN5flash19enable_sm80_to_sm89INS1_16FlashAttnBwdSm80INS1_25CollectiveMainloopBwdSm80ILi2ELi2EN4cute5tupleIJNS5_1CILi128EEES8_NS7_ILi64EEEEEENS_10bfloat16_tEfNS_4arch4Sm80ELb0ELb0ELb1ELb1ELb0ELb0ELb0ELb0ELi2ELi4ELi4ELi4ELb0EEENS1_21CollectiveEpilogueBwdISA_SB_SD_Li256ELb1ELb0ELi2EEENS1_19SingleTileSchedulerILb1ELb0ELb0ELi128EEEEEEEEEvNT_6ParamsE$_ZN4cute3eso3ESOILb0ELb1EJiNS_1CILi144EEENS2_ILi288EEEEEC2ERKiRKS3_RKS4_) ;  /* 0xfffa741000007944 */ /* 0x022fea0003c3ffff */
[----:B-1----:R-:W2:Y:S01]  /*61280*/  LDL R4, [R1+0x1428] ;  /* 0x0014280001047983 */ /* 0x002ea20000100800 */
[----:B------:R-:W-:-:S03]  /*61290*/  MOV R6, 0x612c0 ;  /* 0x000612c000067802 */ /* 0x000fc60000000f00 */
[----:B--2---:R1:W-:Y:S04]  /*612a0*/  STL [R1+0x1470], R4 ;  /* 0x0014700401007387 */ /* 0x0043e80000100800 */
[----:B-1----:R-:W-:Y:S05]  /*612b0*/  CALL.REL.NOINC `($_ZN7cutlass13device_kernelIN5flash19enable_sm80_to_sm89INS1_16FlashAttnBwdSm80INS1_25CollectiveMainloopBwdSm80ILi2ELi2EN4cute5tupleIJNS5_1CILi128EEES8_NS7_ILi64EEEEEENS_10bfloat16_tEfNS_4arch4Sm80ELb0ELb0ELb1ELb1ELb0ELb0ELb0ELb0ELi2ELi4ELi4ELi4ELb0EEENS1_21CollectiveEpilogueBwdISA_SB_SD_Li256ELb1ELb0ELi2EEENS1_19SingleTileSchedulerILb1ELb0ELb0ELi128EEEEEEEEEvNT_6ParamsE$_ZN4cute3eso3ESOILb1ELb0EJNS_1CILi1EEENS_5tupleIJNS2_ILi8EEEiiEEENS2_ILi64EEENS4_IJiNS2_ILi144EEENS2_ILi288EEEEEENS2_ILi512EEEEEC2ERKS3_RKS6_RKS7_RKSA_RKSB_) ;  /* 0xfffa7cb000007944 */ /* 0x002fea0003c3ffff */
[----:B-1----:R1:W5:Y:S04]  /*612c0*/  LDL R5, [R1+0x1430] ;  /* 0x0014300001057983 */ /* 0x0023680000100800 */
[----:B------:R1:W5:Y:S01]  /*612d0*/  LDL.64 R2, [R1+0x1428] ;  /* 0x0014280001027983 */ /* 0x0003620000100a00 */
[----:B------:R-:W-:-:S03]  /*612e0*/  MOV R6, 0x61300 ;  /* 0x0006130000067802 */ /* 0x000fc60000000f00 */
[----:B-1---5:R-:W-:Y:S05]  /*612f0*/  CALL.REL.NOINC `($_ZN7cutlass13device_kernelIN5flash19enable_sm80_to_sm89INS1_16FlashAttnBwdSm80INS1_25CollectiveMainloopBwdSm80ILi2ELi2EN4cute5tupleIJNS5_1CILi128EEES8_NS7_ILi64EEEEEENS_10bfloat16_tEfNS_4arch4Sm80ELb0ELb0ELb1ELb1ELb0ELb0ELb0ELb0ELi2ELi4ELi4ELi4ELb0EEENS1_21CollectiveEpilogueBwdISA_SB_SD_Li256ELb1ELb0ELi2EEENS1_19SingleTileSchedulerILb1ELb0ELb0ELi128EEEEEEEEEvNT_6ParamsE$_ZN4cute5tupleIJNS0_IJNS_1CILi8EEENS0_IJNS1_ILi2EEES3_S3_EEENS1_ILi1EEES4_S5_EEENS0_IJS5_NS0_IJS2_iiEEENS1_ILi64EEENS0_IJiNS1_ILi144EEENS1_ILi288EEEEEENS1_ILi512EEEEEEEEC2ERKS6_RKSD_) ;  /* 0xfffaadf000007944 */ /* 0x022fea0003c3ffff */
[----:B------:R1:W5:Y:S04]  /*61300*/  LDL R6, [R1+0x1430] ;  /* 0x0014300001067983 */ /* 0x0003680000100800 */
[----:B------:R1:W5:Y:S01]  /*61310*/  LDL.64 R2, [R1+0x1428] ;  /* 0x0014280001027983 */ /* 0x0003620000100a00 */
[----:B------:R-:W-:-:S03]  /*61320*/  MOV R4, 0x61340 ;  /* 0x0006134000047802 */ /* 0x000fc60000000f00 */
[----:B-1---5:R-:W-:Y:S05]  /*61330*/  CALL.REL.NOINC `($_ZN7cutlass13device_kernelIN5flash19enable_sm80_to_sm89INS1_16FlashAttnBwdSm80INS1_25CollectiveMainloopBwdSm80ILi2ELi2EN4cute5tupleIJNS5_1CILi128EEES8_NS7_ILi64EEEEEENS_10bfloat16_tEfNS_4arch4Sm80ELb0ELb0ELb1ELb1ELb0ELb0ELb0ELb0ELi2ELi4ELi4ELi4ELb0EEENS1_21CollectiveEpilogueBwdISA_SB_SD_Li256ELb1ELb0ELi2EEENS1_19SingleTileSchedulerILb1ELb0ELb0ELi128EEEEEEEEEvNT_6ParamsE$_ZZN4cute7flattenINS_5tupleIJNS_1CILi1EEENS1_IJNS2_ILi8EEEiiEEENS2_ILi64EEENS1_IJiNS2_ILi144EEENS2_ILi288EEEEEENS2_ILi512EEEEEEEEDaRKT_ENKUlRKT_E_clIS5_EEDaSH_) ;  /* 0xfffaf0d000007944 */ /* 0x022fea0003c3ffff */
[----:B------:R1:W-:Y:S01]  /*61340*/  STL.64 [R1+0x1428], R2 ;  /* 0x0014280201007387 */ /* 0x0003e20000100a00 */
[----:B------:R-:W-:-:S02]  /*61350*/  MOV R5, R6 ;  /* 0x0000000600057202 */ /* 0x000fc40000000f00 */
[----:B------:R-:W-:Y:S02]  /*61360*/  MOV R4, 0x61380 ;  /* 0x0006138000047802 */ /* 0x000fe40000000f00 */
[----:B-1----:R-:W-:Y:S05]  /*61370*/  CALL.REL.NOINC `($_ZN7cutlass13device_kernelIN5flash19enable_sm80_to_sm89INS1_16FlashAttnBwdSm80INS1_25CollectiveMainloopBwdSm80ILi2ELi2EN4cute5tupleIJNS5_1CILi128EEES8_NS7_ILi64EEEEEENS_10bfloat16_tEfNS_4arch4Sm80ELb0ELb0ELb1ELb1ELb0ELb0ELb0ELb0ELi2ELi4ELi4ELi4ELb0EEENS1_21CollectiveEpilogueBwdISA_SB_SD_Li256ELb1ELb0ELi2EEENS1_19SingleTileSchedulerILb1ELb0ELb0ELi128EEEEEEEEEvNT_6ParamsE$_ZZN4cute7flattenINS_5tupleIJNS_1CILi1EEENS1_IJNS2_ILi8EEEiiEEENS2_ILi64EEENS1_IJiNS2_ILi144EEENS2_ILi288EEEEEENS2_ILi512EEEEEEEEDaRKT_ENKUlRKT_E_clIS9_EEDaSH_) ;  /* 0xfffaf0b000007944 */ /* 0x002fea0003c3ffff */
[----:B------:R1:W-:Y:S01]  /*61380*/  STL [R1+0x1410], R2 ;  /* 0x0014100201007387 */ /* 0x0003e20000100800 */
[----:B------:R-:W-:-:S03]  /*61390*/  MOV R4, 0x613b0 ;  /* 0x000613b000047802 */ /* 0x000fc60000000f00 */
[----:B-1----:R-:W-:Y:S05]  /*613a0*/  CALL.REL.NOINC `($_ZN7cutlass13device_kernelIN5flash19enable_sm80_to_sm89INS1_16FlashAttnBwdSm80INS1_25CollectiveMainloopBwdSm80ILi2ELi2EN4cute5tupleIJNS5_1CILi128EEES8_NS7_ILi64EEEEEENS_10bfloat16_tEfNS_4arch4Sm80ELb0ELb0ELb1ELb1ELb0ELb0ELb0ELb0ELi2ELi4ELi4ELi4ELb0EEENS1_21CollectiveEpilogueBwdISA_SB_SD_Li256ELb1ELb0ELi2EEENS1_19SingleTileSchedulerILb1ELb0ELb0ELi128EEEEEEEEEvNT_6ParamsE$_ZZN4cute12filter_tupleINS_5tupleIJNS_1CILi1EEENS1_IJNS2_ILi8EEEiiEEENS2_ILi64EEENS1_IJiNS2_ILi144EEENS2_ILi288EEEEEENS2_ILi512EEEEEEZNS_7flattenISB_EEDaRKT_EUlRKT_E_EEDaSF_OT0_ENKUlDpSI_E_clIJNS1_IJS3_EEES5_NS1_IJS6_EEES9_NS1_IJSA_EEEEEEDaSM_) ;  /* 0xfffab94000007944 */ /* 0x002fea0003c3ffff */
[----:B------:R-:W-:Y:S02]  /*613b0*/  MOV R6, 0x613d0 ;  /* 0x000613d000067802 */ /* 0x000fe40000000f00 */
[----:B--2--5:R-:W-:Y:S05]  /*613c0*/  CALL.REL.NOINC `($_ZN7cutlass13device_kernelIN5flash19enable_sm80_to_sm89INS1_16FlashAttnBwdSm80INS1_25CollectiveMainloopBwdSm80ILi2ELi2EN4cute5tupleIJNS5_1CILi128EEES8_NS7_ILi64EEEEEENS_10bfloat16_tEfNS_4arch4Sm80ELb0ELb0ELb1ELb1ELb0ELb0ELb0ELb0ELi2ELi4ELi4ELi4ELb0EEENS1_21CollectiveEpilogueBwdISA_SB_SD_Li256ELb1ELb0ELi2EEENS1_19SingleTileSchedulerILb1ELb0ELb0ELi128EEEEEEEEEvNT_6ParamsE$_ZN4cute3eso3ESOILb0ELb1EJiNS_1CILi144EEENS2_ILi512EEEEEC2ERKiRKS3_RKS4_) ;  /* 0xfffa731000007944 */ /* 0x024fea0003c3ffff */
[----:B------:R-:W2:Y:S01]  /*613d0*/  LDL R6, [R1+0x1428] ;  /* 0x0014280001067983 */ /* 0x000ea20000100800 */
[----:B-1----:R-:W-:Y:S02]  /*613e0*/  MOV R4, R12 ;  /* 0x0000000c00047202 */ /* 0x002fe40000000f00 */
[----:B------:R-:W-:Y:S01]  /*613f0*/  MOV R8, 0x61420 ;  /* 0x0006142000087802 */ /* 0x000fe20000000f00 */
[----:B--2---:R1:W-:Y:S04]  /*61400*/  STL [R1+0x145c], R6 ;  /* 0x00145c0601007387 */ /* 0x0043e80000100800 */
[----:B-1----:R-:W-:Y:S05]  /*61410*/  CALL.REL.NOINC `($_ZN7cutlass13device_kernelIN5flash19enable_sm80_to_sm89INS1_16FlashAttnBwdSm80INS1_25CollectiveMainloopBwdSm80ILi2ELi2EN4cute5tupleIJNS5_1CILi128EEES8_NS7_ILi64EEEEEENS_10bfloat16_tEfNS_4arch4Sm80ELb0ELb0ELb1ELb1ELb0ELb0ELb0ELb0ELi2ELi4ELi4ELi4ELb0EEENS1_21CollectiveEpilogueBwdISA_SB_SD_Li256ELb1ELb0ELi2EEENS1_19SingleTileSchedulerILb1ELb0ELb0ELi128EEEEEEEEEvNT_6ParamsE$_ZN4cute3eso3ESOILb0ELb0EJiiNS_1CILi144EEENS2_ILi512EEEEEC2ERKiS7_RKS3_RKS4_) ;  /* 0xfffa6bb000007944 */ /* 0x002fea0003c3ffff */
[----:B-1----:R-:W2:Y:S01]  /*61420*/  LDL.64 R4, [R1+0x1428] ;  /* 0x0014280001047983 */ /* 0x002ea20000100a00 */
[----:B------:R-:W-:Y:S01]  /*61430*/  IMAD.MOV.U32 R3, RZ, RZ, R7 ;  /* 0x000000ffff037224 */ /* 0x000fe200078e0007 */
[----:B------:R-:W-:Y:S02]  /*61440*/  IADD3 R8, R57, 0xd8, RZ ;  /* 0x000000d839087810 */ /* 0x000fe40007ffe0ff */
[----:B------:R-:W-:Y:S01]  /*61450*/  MOV R6, 0x61490 ;  /* 0x0006149000067802 */ /* 0x000fe20000000f00 */
[----:B--2---:R1:W-:Y:S04]  /*61460*/  STL [R1+0x1454], R4 ;  /* 0x0014540401007387 */ /* 0x0043e80000100800 */
[----:B------:R1:W-:Y:S02]  /*61470*/  STL [R1+0x1458], R5 ;  /* 0x0014580501007387 */ /* 0x0003e40000100800 */
[----:B-1----:R-:W-:Y:S05]  /*61480*/  CALL.REL.NOINC `($_ZN7cutlass13device_kernelIN5flash19enable_sm80_to_sm89INS1_16FlashAttnBwdSm80INS1_25CollectiveMainloopBwdSm80ILi2ELi2EN4cute5tupleIJNS5_1CILi128EEES8_NS7_ILi64EEEEEENS_10bfloat16_tEfNS_4arch4Sm80ELb0ELb0ELb1ELb1ELb0ELb0ELb0ELb0ELi2ELi4ELi4ELi4ELb0EEENS1_21CollectiveEpilogueBwdISA_SB_SD_Li256ELb1ELb0ELi2EEENS1_19SingleTileSchedulerILb1ELb0ELb0ELi128EEEEEEEEEvNT_6ParamsE$_ZN4cute3eso3ESOILb0ELb0EJiiiNS_1CILi144EEENS2_ILi512EEEEEC2ERKiS7_S7_RKS3_RKS4_) ;  /* 0xfffa6de000007944 */ /* 0x002fea0003c3ffff */
[----:B-1----:R-:W2:Y:S04]  /*61490*/  LDL.64 R2, [R1+0x1410] ;  /* 0x0014100001027983 */ /* 0x002ea80000100a00 */
[----:B------:R-:W3:Y:S01]  /*614a0*/  LDL R6, [R1+0x1418] ;  /* 0x0014180001067983 */ /* 0x000ee20000100800 */
[----:B------:R-:W-:-:S03]  /*614b0*/  MOV R4, 0x614f0 ;  /* 0x000614f000047802 */ /* 0x000fc60000000f00 */
[----:B--2---:R1:W-:Y:S04]  /*614c0*/  STL.64 [R1+0x1428], R2 ;  /* 0x0014280201007387 */ /* 0x0043e80000100a00 */
[----:B---3--:R1:W-:Y:S02]  /*614d0*/  STL [R1+0x1430], R6 ;  /* 0x0014300601007387 */ /* 0x0083e40000100800 */
[----:B-1----:R-:W-:Y:S05]  /*614e0*/  CALL.REL.NOINC `($_ZN7cutlass13device_kernelIN5flash19enable_sm80_to_sm89INS1_16FlashAttnBwdSm80INS1_25CollectiveMainloopBwdSm80ILi2ELi2EN4cute5tupleIJNS5_1CILi128EEES8_NS7_ILi64EEEEEENS_10bfloat16_tEfNS_4arch4Sm80ELb0ELb0ELb1ELb1ELb0ELb0ELb0ELb0ELi2ELi4ELi4ELi4ELb0EEENS1_21CollectiveEpilogueBwdISA_SB_SD_Li256ELb1ELb0ELi2EEENS1_19SingleTileSchedulerILb1ELb0ELb0ELi128EEEEEEEEEvNT_6ParamsE$_ZN4cute3eso3ESOILb1ELb0EJNS_1CILi8EEEiiiNS2_ILi144EEENS2_ILi512EEEEEC2ERKS3_RKiSA_SA_RKS4_RKS5_) ;  /* 0xfffa804000007944 */ /* 0x002fea0003c3ffff */
[----:B-1----:R-:W2:Y:S04]  /*614f0*/  LDL.64 R2, [R1+0x1448] ;  /* 0x0014480001027983 */ /* 0x002ea80000100a00 */
[----:B------:R-:W3:Y:S01]  /*61500*/  LDL R10, [R1+0x1450] ;  /* 0x00145000010a7983 */ /* 0x000ee20000100800 */
[C---:B------:R-:W-:Y:S02]  /*61510*/  IADD3 R8, R57.reuse, 0x94, RZ ;  /* 0x0000009439087810 */ /* 0x040fe40007ffe0ff */
[----:B------:R-:W-:-:S02]  /*61520*/  IADD3 R6, R57, 0x98, RZ ;  /* 0x0000009839067810 */ /* 0x000fc40007ffe0ff */
[----:B------:R-:W-:Y:S01]  /*61530*/  MOV R4, 0x61570 ;  /* 0x0006157000047802 */ /* 0x000fe20000000f00 */
[----:B--2---:R1:W-:Y:S04]  /*61540*/  STL.64 [R1+0x1410], R2 ;  /* 0x0014100201007387 */ /* 0x0043e80000100a00 */
[----:B---3--:R1:W-:Y:S02]  /*61550*/  STL [R1+0x1418], R10 ;  /* 0x0014180a01007387 */ /* 0x0083e40000100800 */
[----:B-1----:R-:W-:Y:S05]  /*61560*/  CALL.REL.NOINC `($_ZN7cutlass13device_kernelIN5flash19enable_sm80_to_sm89INS1_16FlashAttnBwdSm80INS1_25CollectiveMainloopBwdSm80ILi2ELi2EN4cute5tupleIJNS5_1CILi128EEES8_NS7_ILi64EEEEEENS_10bfloat16_tEfNS_4arch4Sm80ELb0ELb0ELb1ELb1ELb0ELb0ELb0ELb0ELi2ELi4ELi4ELi4ELb0EEENS1_21CollectiveEpilogueBwdISA_SB_SD_Li256ELb1ELb0ELi2EEENS1_19SingleTileSchedulerILb1ELb0ELb0ELi128EEEEEEEEEvNT_6ParamsE$_ZN4cute3eso3ESOILb1ELb0EJNS_1CILi1EEEiiiNS2_ILi144EEENS2_ILi512EEEEEC2ERKS3_RKiSA_SA_RKS4_RKS5_) ;  /* 0xfffa7b4000007944 */ /* 0x002fea0003c3ffff */
[----:B-1----:R1:W5:Y:S04]  /*61570*/  LDL R5, [R1+0x1450] ;  /* 0x0014500001057983 */ /* 0x0023680000100800 */
[----:B------:R1:W5:Y:S01]  /*61580*/  LDL.64 R2, [R1+0x1448] ;  /* 0x0014480001027983 */ /* 0x0003620000100a00 */
[----:B------:R-:W-:-:S03]  /*61590*/  MOV R6, 0x615b0 ;  /* 0x000615b000067802 */ /* 0x000fc60000000f00 */
[----:B-1---5:R-:W-:Y:S05]  /*615a0*/  CALL.REL.NOINC `($_ZN7cutlass13device_kernelIN5flash19enable_sm80_to_sm89INS1_16FlashAttnBwdSm80INS1_25CollectiveMainloopBwdSm80ILi2ELi2EN4cute5tupleIJNS5_1CILi128EEES8_NS7_ILi64EEEEEENS_10bfloat16_tEfNS_4arch4Sm80ELb0ELb0ELb1ELb1ELb0ELb0ELb0ELb0ELi2ELi4ELi4ELi4ELb0EEENS1_21CollectiveEpilogueBwdISA_SB_SD_Li256ELb1ELb0ELi2EEENS1_19SingleTileSchedulerILb1ELb0ELb0ELi128EEEEEEEEEvNT_6ParamsE$_ZN4cute5tupleIJNS0_IJNS_1CILi16EEENS1_ILi2EEES3_S3_NS1_ILi4EEES3_EEENS0_IJNS1_ILi1EEEiiiNS1_ILi144EEENS1_ILi512EEEEEEEEC2ERKS5_RKS9_) ;  /* 0xfffaa84000007944 */ /* 0x022fea0003c3ffff */
        /* <DEDUP_REMOVED lines=10> */
[----:B-1----:R-:W-:Y:S05]  /*61650*/  CALL.REL.NOINC `($_ZN7cutlass13device_kernelIN5flash19enable_sm80_to_sm89INS1_16FlashAttnBwdSm80INS1_25CollectiveMainloopBwdSm80ILi2ELi2EN4cute5tupleIJNS5_1CILi128EEES8_NS7_ILi64EEEEEENS_10bfloat16_tEfNS_4arch4Sm80ELb0ELb0ELb1ELb1ELb0ELb0ELb0ELb0ELi2ELi4ELi4ELi4ELb0EEENS1_21CollectiveEpilogueBwdISA_SB_SD_Li256ELb1ELb0ELi2EEENS1_19SingleTileSchedulerILb1ELb0ELb0ELi128EEEEEEEEEvNT_6ParamsE$_ZZN4cute6detail16composition_implINS_5tupleIJNS_1CILi16EEENS3_ILi2EEES5_S5_NS3_ILi4EEES5_EEENS2_IJNS3_ILi1EEEiiiNS3_ILi144EEENS3_ILi512EEEEEENS2_IJNS2_IJS5_S5_EEES6_NS3_ILi8EEEEEENS2_IJNS2_IJNS3_ILi64EEESA_EEES4_NS3_ILi1024EEEEEEEEDaRKT_RKT0_RKT1_RKT2_ENKUlRKT_RKT0_E_clISC_SG_EEDaSX_S10_) ;  /* 0xfffacc2000007944 */ /* 0x002fea0003c3ffff */
[----:B------:R-:W-:Y:S01]  /*61660*/  IMAD.MOV.U32 R5, RZ, RZ, R16 ;  /* 0x000000ffff057224 */ /* 0x000fe200078e0010 */
[----:B------:R-:W-:Y:S01]  /*61670*/  MOV R3, R14 ;  /* 0x0000000e00037202 */ /* 0x000fe20000000f00 */
[----:B------:R-:W-:Y:S01]  /*61680*/  IMAD.MOV.U32 R2, RZ, RZ, R15 ;  /* 0x000000ffff027224 */ /* 0x000fe200078e000f */
[----:B------:R-:W-:Y:S02]  /*61690*/  MOV R16, 0x616b0 ;  /* 0x000616b000107802 */ /* 0x000fe40000000f00 */
[----:B-1---5:R-:W-:Y:S05]  /*616a0*/  CALL.REL.NOINC `($_ZN7cutlass13device_kernelIN5flash19enable_sm80_to_sm89INS1_16FlashAttnBwdSm80INS1_25CollectiveMainloopBwdSm80ILi2ELi2EN4cute5tupleIJNS5_1CILi128EEES8_NS7_ILi64EEEEEENS_10bfloat16_tEfNS_4arch4Sm80ELb0ELb0ELb1ELb1ELb0ELb0ELb0ELb0ELi2ELi4ELi4ELi4ELb0EEENS1_21CollectiveEpilogueBwdISA_SB_SD_Li256ELb1ELb0ELi2EEENS1_19SingleTileSchedulerILb1ELb0ELb0ELi128EEEEEEEEEvNT_6ParamsE$_ZZN4cute6detail16composition_implINS_5tupleIJNS_1CILi16EEENS3_ILi2EEES5_S5_NS3_ILi4EEES5_EEENS2_IJNS3_ILi1EEEiiiNS3_ILi144EEENS3_ILi512EEEEEENS2_IJNS2_IJS5_S5_EEES6_NS3_ILi8EEEEEENS2_IJNS2_IJNS3_ILi64EEESA_EEES4_NS3_ILi1024EEEEEEEEDaRKT_RKT0_RKT1_RKT2_ENKUlRKT_RKT0_E_clIS6_S4_EEDaSX_S10_) ;  /* 0xfffac95000007944 */ /* 0x022fea0003c3ffff */
[----:B-----5:R2:W-:Y:S01]  /*616b0*/  STL.64 [R1+0x1410], R2 ;  /* 0x0014100201007387 */ /* 0x0205e20000100a00 */
[----:B------:R-:W-:-:S03]  /*616c0*/  MOV R4, 0x616e0 ;  /* 0x000616e000047802 */ /* 0x000fc60000000f00 */
[----:B-12---:R-:W-:Y:S05]  /*616d0*/  CALL.REL.NOINC `($_ZN7cutlass13device_kernelIN5flash19enable_sm80_to_sm89INS1_16FlashAttnBwdSm80INS1_25CollectiveMainloopBwdSm80ILi2ELi2EN4cute5tupleIJNS5_1CILi128EEES8_NS7_ILi64EEEEEENS_10bfloat16_tEfNS_4arch4Sm80ELb0ELb0ELb1ELb1ELb0ELb0ELb0ELb0ELi2ELi4ELi4ELi4ELb0EEENS1_21CollectiveEpilogueBwdISA_SB_SD_Li256ELb1ELb0ELi2EEENS1_19SingleTileSchedulerILb1ELb0ELb0ELi128EEEEEEEEEvNT_6ParamsE$_ZN4cute3eso3ESOILb0ELb0EJNS_5tupleIJiNS_1CILi512EEEEEENS2_IJiiEEENS3_ILi1024EEEEEC2ERKS5_RKS6_RKS7_) ;  /* 0xfffa5b8000007944 */ /* 0x006fea0003c3ffff */
[----:B------:R2:W5:Y:S04]  /*616e0*/  LDL R5, [R1+0x1430] ;  /* 0x0014300001057983 */ /* 0x0005680000100800 */
[----:B-1----:R2:W5:Y:S01]  /*616f0*/  LDL.64 R2, [R1+0x1428] ;  /* 0x0014280001027983 */ /* 0x0025620000100a00 */
[----:B------:R-:W-:-:S03]  /*61700*/  MOV R6, 0x61720 ;  /* 0x0006172000067802 */ /* 0x000fc60000000f00 */
[----:B--2--5:R-:W-:Y:S05]  /*61710*/  CALL.REL.NOINC `($_ZN7cutlass13device_kernelIN5flash19enable_sm80_to_sm89INS1_16FlashAttnBwdSm80INS1_25CollectiveMainloopBwdSm80ILi2ELi2EN4cute5tupleIJNS5_1CILi128EEES8_NS7_ILi64EEEEEENS_10bfloat16_tEfNS_4arch4Sm80ELb0ELb0ELb1ELb1ELb0ELb0ELb0ELb0ELi2ELi4ELi4ELi4ELb0EEENS1_21CollectiveEpilogueBwdISA_SB_SD_Li256ELb1ELb0ELi2EEENS1_19SingleTileSchedulerILb1ELb0ELb0ELi128EEEEEEEEEvNT_6ParamsE$_ZN4cute5tupleIJNS0_IJNS0_IJNS_1CILi2EEES2_EEES3_NS1_ILi8EEEEEENS0_IJNS0_IJiNS1_ILi512EEEEEENS0_IJiiEEENS1_ILi1024EEEEEEEEC2ERKS5_RKSA_) ;  /* 0xfffaa49000007944 */ /* 0x024fea0003c3ffff */
[----:B------:R1:W5:Y:S04]  /*61720*/  LDL R4, [R1+0x1430] ;  /* 0x0014300001047983 */ /* 0x0003680000100800 */
[----:B------:R1:W5:Y:S01]  /*61730*/  LDL.64 R2, [R1+0x1428] ;  /* 0x0014280001027983 */ /* 0x0003620000100a00 */
[----:B------:R-:W-:-:S02]  /*61740*/  LOP3.LUT R11, R11, 0x180, RZ, 0xc0, !PT ;  /* 0x000001800b0b7812 */ /* 0x000fc400078ec0ff */
[----:B------:R-:W-:Y:S02]  /*61750*/  MOV R6, 0x617a0 ;  /* 0x000617a000067802 */ /* 0x000fe40000000f00 */
        /* <DEDUP_REMOVED lines=11> */
[----:B------:R-:W-:Y:S02]  /*61810*/  MOV R16, R12 ;  /* 0x0000000c00107202 */ /* 0x000fe40000000f00 */
        /* <DEDUP_REMOVED lines=10> */
[----:B------:R-:W-:-:S03]  /*618c0*/  MOV R4, 0x618e0 ;  /* 0x000618e000047802 */ /* 0x000fc60000000f00 */
        /* <DEDUP_REMOVED lines=24> */
[----:B-12--5:R-:W-:Y:S05]  /*61a50*/  CALL.REL.NOINC `($_ZN7cutlass13device_kernelIN5flash19enable_sm80_to_sm89INS1_16FlashAttnBwdSm80INS1_25CollectiveMainloopBwdSm80ILi2ELi2EN4cute5tupleIJNS5_1CILi128EEES8_NS7_ILi64EEEEEENS_10bfloat16_tEfNS_4arch4Sm80ELb0ELb0ELb1ELb1ELb0ELb0ELb0ELb0ELi2ELi4ELi4ELi4ELb0EEENS1_21CollectiveEpilogueBwdISA_SB_SD_Li256ELb1ELb0ELi2EEENS1_19SingleTileSchedulerILb1ELb0ELb0ELi128EEEEEEEEEvNT_6ParamsE$_ZN4cute3eso3ESOILb1ELb0EJNS_6LayoutINS_5tupleIJNS3_IJNS_1CILi8EEENS4_ILi1EEEEEENS4_ILi2EEENS3_IJNS4_ILi4EEES8_EEEEEENS3_IJNS3_IJS6_NS4_ILi0EEEEEES5_NS3_IJNS4_ILi32EEENS4_ILi16EEEEEEEEEEENS_10ViewEngineIPN7cutlass10bfloat16_tEEEEEC2ERKSI_RKSN_) ;  /* 0xfffa9bc000007944 */ /* 0x026fea0003c3ffff */
[----:B------:R2:W5:Y:S01]  /*61a60*/  LDL.64 R72, [R1+0x1410] ;  /* 0x0014100001487983 */ /* 0x0005620000100a00 */
[----:B-1----:R-:W-:Y:S01]  /*61a70*/  IMAD.MOV.U32 R6, RZ, RZ, R68 ;  /* 0x000000ffff067224 */ /* 0x002fe200078e0044 */
[----:B------:R-:W-:-:S02]  /*61a80*/  MOV R3, R69 ;  /* 0x0000004500037202 */ /* 0x000fc40000000f00 */
[----:B------:R-:W-:Y:S02]  /*61a90*/  MOV R4, 0x61ab0 ;  /* 0x00061ab000047802 */ /* 0x000fe40000000f00 */
[----:B--2--5:R-:W-:Y:S05]  /*61aa0*/  CALL.REL.NOINC `($_ZN7cutlass13device_kernelIN5flash19enable_sm80_to_sm89INS1_16FlashAttnBwdSm80INS1_25CollectiveMainloopBwdSm80ILi2ELi2EN4cute5tupleIJNS5_1CILi128EEES8_NS7_ILi64EEEEEENS_10bfloat16_tEfNS_4arch4Sm80ELb0ELb0ELb1ELb1ELb0ELb0ELb0ELb0ELi2ELi4ELi4ELi4ELb0EEENS1_21CollectiveEpilogueBwdISA_SB_SD_Li256ELb1ELb0ELi2EEENS1_19SingleTileSchedulerILb1ELb0ELb0ELi128EEEEEEEEEvNT_6ParamsE$_ZN4cute3eso3ESOILb1ELb0EJNS_6LayoutINS_5tupleIJNS3_IJNS3_IJNS_1CILi4EEENS4_ILi2EEEEEENS4_ILi1EEEEEES6_NS4_ILi8EEEEEENS3_IJNS3_IJNS3_IJS8_NS4_ILi32EEEEEENS4_ILi0EEEEEENS4_ILi64EEES5_EEEEENS_10ViewEngineIPN7cutlass10bfloat16_tEEEEEC2ERKSI_RKSN_) ;  /* 0xfffa885000007944 */ /* 0x024fea0003c3ffff */
[----:B------:R2:W5:Y:S04]  /*61ab0*/  LDL.64 R70, [R1+0x1410] ;  /* 0x0014100001467983 */ /* 0x0005680000100a00 */
[----:B-1----:R2:W5:Y:S01]  /*61ac0*/  LD.E.64 R2, [R76.64+0x8] ;  /* 0x000008044c027980 */ /* 0x002562000c101b00 */
[----:B------:R-:W-:Y:S02]  /*61ad0*/  MOV R9, R66 ;  /* 0x0000004200097202 */ /* 0x000fe40000000f00 */
[----:B------:R-:W-:Y:S02]  /*61ae0*/  MOV R8, 0x61b00 ;  /* 0x00061b0000087802 */ /* 0x000fe40000000f00 */
[----:B--2--5:R-:W-:Y:S05]  /*61af0*/  CALL.REL.NOINC `($_ZN7cutlass13device_kernelIN5flash19enable_sm80_to_sm89INS1_16FlashAttnBwdSm80INS1_25CollectiveMainloopBwdSm80ILi2ELi2EN4cute5tupleIJNS5_1CILi128EEES8_NS7_ILi64EEEEEENS_10bfloat16_tEfNS_4arch4Sm80ELb0ELb0ELb1ELb1ELb0ELb0ELb0ELb0ELi2ELi4ELi4ELi4ELb0EEENS1_21CollectiveEpilogueBwdISA_SB_SD_Li256ELb1ELb0ELi2EEENS1_19SingleTileSchedulerILb1ELb0ELb0ELi128EEEEEEEEEvNT_6ParamsE$_ZN4cute8smem_ptrIPN7cutlass10bfloat16_tEECI1NS_12iter_adaptorIS3_S4_EEES3_) ;  /* 0xfffaa9b000007944 */ /* 0x024fea0003c3ffff */
[----:B-1----:R1:W5:Y:S01]  /*61b00*/  LDL.64 R2, [R1+0x1410] ;  /* 0x0014100001027983 */ /* 0x0023620000100a00 */
[----:B------:R-:W-:-:S03]  /*61b10*/  MOV R6, 0x61b30 ;  /* 0x00061b3000067802 */ /* 0x000fc60000000f00 */
[----:B-1---5:R-:W-:Y:S05]  /*61b20*/  CALL.REL.NOINC `($_ZN7cutlass13device_kernelIN5flash19enable_sm80_to_sm89INS1_16FlashAttnBwdSm80INS1_25CollectiveMainloopBwdSm80ILi2ELi2EN4cute5tupleIJNS5_1CILi128EEES8_NS7_ILi64EEEEEENS_10bfloat16_tEfNS_4arch4Sm80ELb0ELb0ELb1ELb1ELb0ELb0ELb0ELb0ELi2ELi4ELi4ELi4ELb0EEENS1_21CollectiveEpilogueBwdISA_SB_SD_Li256ELb1ELb0ELi2EEENS1_19SingleTileSchedulerILb1ELb0ELb0ELi128EEEEEEEEEvNT_6ParamsE$_ZN4cute3eso3ESOILb1ELb0EJNS_6LayoutINS_5tupleIJNS3_IJNS_1CILi8EEENS4_ILi1EEEEEENS4_ILi2EEEEEENS3_IJNS3_IJS6_NS4_ILi0EEEEEENS4_ILi4096EEEEEEEENS_10ViewEngineINS_8smem_ptrIPN7cutlass10bfloat16_tEEEEEEEC2ERKSE_RKSL_) ;  /* 0xfffa98c000007944 */ /* 0x022fea0003c3ffff */
[----:B-1----:R1:W5:Y:S01]  /*61b30*/  LDL.64 R4, [R1+0x1410] ;  /* 0x0014100001047983 */ /* 0x0023620000100a00 */
[----:B------:R-:W-:Y:S01]  /*61b40*/  IMAD.MOV.U32 R6, RZ, RZ, R72 ;  /* 0x000000ffff067224 */ /* 0x000fe200078e0048 */
[----:B------:R-:W-:-:S02]  /*61b50*/  MOV R9, R73 ;  /* 0x0000004900097202 */ /* 0x000fc40000000f00 */
[----:B------:R-:W-:Y:S02]  /*61b60*/  MOV R8, 0x61b80 ;  /* 0x00061b8000087802 */ /* 0x000fe40000000f00 */
[----:B-1---5:R-:W-:Y:S05]  /*61b70*/  CALL.REL.NOINC `($_ZN7cutlass13device_kernelIN5flash19enable_sm80_to_sm89INS1_16FlashAttnBwdSm80INS1_25CollectiveMainloopBwdSm80ILi2ELi2EN4cute5tupleIJNS5_1CILi128EEES8_NS7_ILi64EEEEEENS_10bfloat16_tEfNS_4arch4Sm80ELb0ELb0ELb1ELb1ELb0ELb0ELb0ELb0ELi2ELi4ELi4ELi4ELb0EEENS1_21CollectiveEpilogueBwdISA_SB_SD_Li256ELb1ELb0ELi2EEENS1_19SingleTileSchedulerILb1ELb0ELb0ELi128EEEEEEEEEvNT_6ParamsE$_ZN4cute3eso3ESOILb1ELb0EJNS_6LayoutINS_5tupleIJNS3_IJNS_1CILi8EEENS4_ILi1EEEEEENS4_ILi2EEEEEENS3_IJNS3_IJS6_NS4_ILi0EEEEEES5_EEEEENS_10ViewEngineIPN7cutlass10bfloat16_tEEEEEC2ERKSD_RKSI_) ;  /* 0xfffa9a0000007944 */ /* 0x022fea0003c3ffff */
[----:B------:R2:W5:Y:S01]  /*61b80*/  LDL.64 R2, [R1+0x1410] ;  /* 0x0014100001027983 */ /* 0x0005620000100a00 */
[----:B-1----:R-:W-:Y:S02]  /*61b90*/  MOV R7, R5 ;  /* 0x0000000500077202 */ /* 0x002fe40000000f00 */
[----:B------:R-:W-:Y:S02]  /*61ba0*/  MOV R6, 0x61bc0 ;  /* 0x00061bc000067802 */ /* 0x000fe40000000f00 */
[----:B--2--5:R-:W-:Y:S05]  /*61bb0*/  CALL.REL.NOINC `($_ZN7cutlass13device_kernelIN5flash19enable_sm80_to_sm89INS1_16FlashAttnBwdSm80INS1_25CollectiveMainloopBwdSm80ILi2ELi2EN4cute5tupleIJNS5_1CILi128EEES8_NS7_ILi64EEEEEENS_10bfloat16_tEfNS_4arch4Sm80ELb0ELb0ELb1ELb1ELb0ELb0ELb0ELb0ELi2ELi4ELi4ELi4ELb0EEENS1_21CollectiveEpilogueBwdISA_SB_SD_Li256ELb1ELb0ELi2EEENS1_19SingleTileSchedulerILb1ELb0ELb0ELi128EEEEEEEEEvNT_6ParamsE$_ZN4cute3eso3ESOILb1ELb0EJNS_6LayoutINS_5tupleIJNS3_IJNS_1CILi8EEENS4_ILi1EEEEEENS3_IJNS4_ILi2EEEEEEEEENS3_IJNS3_IJS6_NS4_ILi0EEEEEENS3_IJNS4_ILi4096EEEEEEEEEEENS_10ViewEngineINS_8smem_ptrIPN7cutlass10bfloat16_tEEEEEEEC2ERKSG_RKSN_) ;  /* 0xfffa960000007944 */ /* 0x024fea0003c3ffff */
[----:B------:R2:W5:Y:S01]  /*61bc0*/  LDL.64 R6, [R1+0x1410] ;  /* 0x0014100001067983 */ /* 0x0005620000100a00 */
[----:B-1----:R-:W-:Y:S02]  /*61bd0*/  MOV R5, R3 ;  /* 0x0000000300057202 */ /* 0x002fe40000000f00 */
[----:B------:R-:W-:Y:S02]  /*61be0*/  MOV R4, 0x61c00 ;  /* 0x00061c0000047802 */ /* 0x000fe40000000f00 */
[----:B--2--5:R-:W-:Y:S05]  /*61bf0*/  CALL.REL.NOINC `($_ZN7cutlass13device_kernelIN5flash19enable_sm80_to_sm89INS1_16FlashAttnBwdSm80INS1_25CollectiveMainloopBwdSm80ILi2ELi2EN4cute5tupleIJNS5_1CILi128EEES8_NS7_ILi64EEEEEENS_10bfloat16_tEfNS_4arch4Sm80ELb0ELb0ELb1ELb1ELb0ELb0ELb0ELb0ELi2ELi4ELi4ELi4ELb0EEENS1_21CollectiveEpilogueBwdISA_SB_SD_Li256ELb1ELb0ELi2EEENS1_19SingleTileSchedulerILb1ELb0ELb0ELi128EEEEEEEEEvNT_6ParamsE$_ZN4cute3eso3ESOILb1ELb0EJNS_6LayoutINS_5tupleIJNS3_IJNS_1CILi8EEENS4_ILi1EEEEEENS3_IJNS4_ILi2EEEEEEEEENS3_IJNS3_IJS6_NS4_ILi0EEEEEENS3_IJS5_EEEEEEEENS_10ViewEngineIPN7cutlass10bfloat16_tEEEEEC2ERKSF_RKSK_) ;  /* 0xfffa96d000007944 */ /* 0x024fea0003c3ffff */
[----:B-1----:R1:W5:Y:S01]  /*61c00*/  LDL.64 R2, [R1+0x1410] ;  /* 0x0014100001027983 */ /* 0x0023620000100a00 */
[----:B------:R-:W-:-:S03]  /*61c10*/  MOV R8, 0x61c30 ;  /* 0x00061c3000087802 */ /* 0x000fc60000000f00 */
[----:B-1---5:R-:W-:Y:S05]  /*61c20*/  CALL.REL.NOINC `($_ZN7cutlass13device_kernelIN5flash19enable_sm80_to_sm89INS1_16FlashAttnBwdSm80INS1_25CollectiveMainloopBwdSm80ILi2ELi2EN4cute5tupleIJNS5_1CILi128EEES8_NS7_ILi64EEEEEENS_10bfloat16_tEfNS_4arch4Sm80ELb0ELb0ELb1ELb1ELb0ELb0ELb0ELb0ELi2ELi4ELi4ELi4ELb0EEENS1_21CollectiveEpilogueBwdISA_SB_SD_Li256ELb1ELb0ELi2EEENS1_19SingleTileSchedulerILb1ELb0ELb0ELi128EEEEEEEEEvNT_6ParamsE$_ZN4cute3eso3ESOILb1ELb0EJNS_6LayoutINS_5tupleIJNS3_IJNS3_IJNS_1CILi8EEENS4_ILi1EEEEEES6_EEENS3_IJNS3_IJS6_S6_EEENS4_ILi2EEEEEEEEENS3_IJNS3_IJNS3_IJS6_NS4_ILi0EEEEEESD_EEENS3_IJNS3_IJSD_SD_EEES5_EEEEEEEENS_10ViewEngineIPN7cutlass10bfloat16_tEEEEEC2ERKSJ_RKSO_) ;  /* 0xfffa886000007944 */ /* 0x022fea0003c3ffff */
[----:B-1----:R1:W5:Y:S01]  /*61c30*/  LDL.64 R4, [R1+0x1410] ;  /* 0x0014100001047983 */ /* 0x0023620000100a00 */
[----:B------:R-:W-:-:S03]  /*61c40*/  MOV R8, 0x61c60 ;  /* 0x00061c6000087802 */ /* 0x000fc60000000f00 */
[----:B-1---5:R-:W-:Y:S05]  /*61c50*/  CALL.REL.NOINC `($_ZN7cutlass13device_kernelIN5flash19enable_sm80_to_sm89INS1_16FlashAttnBwdSm80INS1_25CollectiveMainloopBwdSm80ILi2ELi2EN4cute5tupleIJNS5_1CILi128EEES8_NS7_ILi64EEEEEENS_10bfloat16_tEfNS_4arch4Sm80ELb0ELb0ELb1ELb1ELb0ELb0ELb0ELb0ELi2ELi4ELi4ELi4ELb0EEENS1_21CollectiveEpilogueBwdISA_SB_SD_Li256ELb1ELb0ELi2EEENS1_19SingleTileSchedulerILb1ELb0ELb0ELi128EEEEEEEEEvNT_6ParamsE$_ZN4cute3eso3ESOILb1ELb0EJNS_6LayoutINS_5tupleIJNS3_IJNS3_IJNS_1CILi8EEENS4_ILi1EEEEEES6_EEENS3_IJNS3_IJS6_S6_EEENS4_ILi2EEEEEEEEENS3_IJNS3_IJNS3_IJS6_NS4_ILi0EEEEEESD_EEENS3_IJNS3_IJSD_SD_EEENS4_ILi4096EEEEEEEEEEENS_10ViewEngineINS_8smem_ptrIPN7cutlass10bfloat16_tEEEEEEEC2ERKSK_RKSR_) ;  /* 0xfffa875000007944 */ /* 0x022fea0003c3ffff */
[----:B-1----:R1:W5:Y:S01]  /*61c60*/  LDL.64 R2, [R1+0x1410] ;  /* 0x0014100001027983 */ /* 0x0023620000100a00 */
[----:B------:R-:W-:Y:S01]  /*61c70*/  IMAD.MOV.U32 R6, RZ, RZ, R4 ;  /* 0x000000ffff067224 */ /* 0x000fe200078e0004 */
[----:B------:R-:W-:-:S02]  /*61c80*/  MOV R9, R5 ;  /* 0x0000000500097202 */ /* 0x000fc40000000f00 */
[----:B------:R-:W-:Y:S02]  /*61c90*/  MOV R8, 0x61cb0 ;  /* 0x00061cb000087802 */ /* 0x000fe40000000f00 */
[----:B-1---5:R-:W-:Y:S05]  /*61ca0*/  CALL.REL.NOINC `($_ZN7cutlass13device_kernelIN5flash19enable_sm80_to_sm89INS1_16FlashAttnBwdSm80INS1_25CollectiveMainloopBwdSm80ILi2ELi2EN4cute5tupleIJNS5_1CILi128EEES8_NS7_ILi64EEEEEENS_10bfloat16_tEfNS_4arch4Sm80ELb0ELb0ELb1ELb1ELb0ELb0ELb0ELb0ELi2ELi4ELi4ELi4ELb0EEENS1_21CollectiveEpilogueBwdISA_SB_SD_Li256ELb1ELb0ELi2EEENS1_19SingleTileSchedulerILb1ELb0ELb0ELi128EEEEEEEEEvNT_6ParamsE$_ZN4cute3eso3ESOILb1ELb0EJNS_6LayoutINS_5tupleIJNS3_IJNS_1CILi8EEENS4_ILi1EEEEEENS4_ILi2EEEEEENS3_IJNS3_IJS6_NS4_ILi0EEEEEES5_EEEEENS_10ViewEngineIPN7cutlass10bfloat16_tEEEEEC2ERKSD_RKSI_) ;  /* 0xfffa98d000007944 */ /* 0x022fea0003c3ffff */
[----:B------:R2:W5:Y:S01]  /*61cb0*/  LDL.64 R14, [R1+0x1410] ;  /* 0x00141000010e7983 */ /* 0x0005620000100a00 */
[----:B------:R-:W-:Y:S02]  /*61cc0*/  MOV R9, R66 ;  /* 0x0000004200097202 */ /* 0x000fe40000000f00 */
[----:B------:R-:W-:Y:S02]  /*61cd0*/  MOV R8, 0x61cf0 ;  /* 0x00061cf000087802 */ /* 0x000fe40000000f00 */
[----:B-12--5:R-:W-:Y:S05]  /*61ce0*/  CALL.REL.NOINC `($_ZN7cutlass13device_kernelIN5flash19enable_sm80_to_sm89INS1_16FlashAttnBwdSm80INS1_25CollectiveMainloopBwdSm80ILi2ELi2EN4cute5tupleIJNS5_1CILi128EEES8_NS7_ILi64EEEEEENS_10bfloat16_tEfNS_4arch4Sm80ELb0ELb0ELb1ELb1ELb0ELb0ELb0ELb0ELi2ELi4ELi4ELi4ELb0EEENS1_21CollectiveEpilogueBwdISA_SB_SD_Li256ELb1ELb0ELi2EEENS1_19SingleTileSchedulerILb1ELb0ELb0ELi128EEEEEEEEEvNT_6ParamsE$_ZN4cute8smem_ptrIPN7cutlass10bfloat16_tEECI1NS_12iter_adaptorIS3_S4_EEES3_) ;  /* 0xfffaa7c000007944 */ /* 0x026fea0003c3ffff */
[----:B-1----:R1:W5:Y:S01]  /*61cf0*/  LDL.64 R2, [R1+0x1410] ;  /* 0x0014100001027983 */ /* 0x0023620000100a00 */
[----:B------:R-:W-:-:S03]  /*61d00*/  MOV R6, 0x61d20 ;  /* 0x00061d2000067802 */ /* 0x000fc60000000f00 */
        /* <DEDUP_REMOVED lines=50> */
[----:B-1----:R-:W-:-:S03]  /*62030*/  MOV R4, 0x62050 ;  /* 0x0006205000047802 */ /* 0x002fc60000000f00 */
[----:B--2--5:R-:W-:Y:S05]  /*62040*/  CALL.REL.NOINC `($_ZN7cutlass13device_kernelIN5flash19enable_sm80_to_sm89INS1_16FlashAttnBwdSm80INS1_25CollectiveMainloopBwdSm80ILi2ELi2EN4cute5tupleIJNS5_1CILi128EEES8_NS7_ILi64EEEEEENS_10bfloat16_tEfNS_4arch4Sm80ELb0ELb0ELb1ELb1ELb0ELb0ELb0ELb0ELi2ELi4ELi4ELi4ELb0EEENS1_21CollectiveEpilogueBwdISA_SB_SD_Li256ELb1ELb0ELi2EEENS1_19SingleTileSchedulerILb1ELb0ELb0ELi128EEEEEEEEEvNT_6ParamsE$_ZN4cute3eso3ESOILb1ELb0EJNS_6LayoutINS_5tupleIJNS3_IJNS_1CILi4EEENS4_ILi1EEEEEEEEENS3_IJNS3_IJS6_NS4_ILi0EEEEEEEEEEENS_10ViewEngineIPjEEEEC2ERKSC_RKSF_) ;  /* 0xfffa8f1000007944 */ /* 0x024fea0003c3ffff */
[----:B------:R2:W5:Y:S01]  /*62050*/  LDL.64 R8, [R1+0x1410] ;  /* 0x0014100001087983 */ /* 0x0005620000100a00 */
[----:B------:R-:W-:-:S02]  /*62060*/  MOV R4, R6 ;  /* 0x0000000600047202 */ /* 0x000fc40000000f00 */
[----:B-1----:R-:W-:Y:S02]  /*62070*/  MOV R2, 0x62090 ;  /* 0x0006209000027802 */ /* 0x002fe40000000f00 */
[----:B--2--5:R-:W-:Y:S05]  /*62080*/  CALL.REL.NOINC `($_ZN7cutlass13device_kernelIN5flash19enable_sm80_to_sm89INS1_16FlashAttnBwdSm80INS1_25CollectiveMainloopBwdSm80ILi2ELi2EN4cute5tupleIJNS5_1CILi128EEES8_NS7_ILi64EEEEEENS_10bfloat16_tEfNS_4arch4Sm80ELb0ELb0ELb1ELb1ELb0ELb0ELb0ELb0ELi2ELi4ELi4ELi4ELb0EEENS1_21CollectiveEpilogueBwdISA_SB_SD_Li256ELb1ELb0ELi2EEENS1_19SingleTileSchedulerILb1ELb0ELb0ELi128EEEEEEEEEvNT_6ParamsE$_ZN73_INTERNAL_24fd9406_37_flash_bwd_hdim64_bf16_softcap_sm80_cu_3fbc093a_291824__cvta_generic_to_sharedEPKv) ;  /* 0xfffaa52000007944 */ /* 0x024fea0003c3ffff */
        /* <DEDUP_REMOVED lines=59> */
[----:B------:R-:W1:Y:S04]  /*62440*/  LDSM.16.M88.4 R4, [R4] ;  /* 0x000000000404783b */ /* 0x000e680000000200 */
[----:B-1----:R1:W-:Y:S04]  /*62450*/  ST.E [R8.64], R4 ;  /* 0x0000000408007985 */ /* 0x0023e8000c101904 */
[----:B------:R1:W-:Y:S04]  /*62460*/  ST.E [R8.64+0x4], R5 ;  /* 0x0000040508007985 */ /* 0x0003e8000c101904 */
[----:B------:R1:W-:Y:S04]  /*62470*/  ST.E [R8.64+0x8], R6 ;  /* 0x0000080608007985 */ /* 0x0003e8000c101904 */
[----:B------:R1:W-:Y:S04]  /*62480*/  ST.E [R8.64+0xc], R7 ;  /* 0x00000c0708007985 */ /* 0x0003e8000c101904 */
[----:B------:R1:W5:Y:S01]  /*62490*/  LD.E R3, [R74.64] ;  /* 0x000000044a037980 */ /* 0x000362000c101900 */
[----:B------:R-:W-:-:S03]  /*624a0*/  MOV R10, 0x624c0 ;  /* 0x000624c0000a7802 */ /* 0x000fc60000000f00 */
[----:B-1---5:R-:W-:Y:S05]  /*624b0*/  CALL.REL.NOINC `($_ZN7cutlass13device_kernelIN5flash19enable_sm80_to_sm89INS1_16FlashAttnBwdSm80INS1_25CollectiveMainloopBwdSm80ILi2ELi2EN4cute5tupleIJNS5_1CILi128EEES8_NS7_ILi64EEEEEENS_10bfloat16_tEfNS_4arch4Sm80ELb0ELb0ELb1ELb1ELb0ELb0ELb0ELb0ELi2ELi4ELi4ELi4ELb0EEENS1_21CollectiveEpilogueBwdISA_SB_SD_Li256ELb1ELb0ELi2EEENS1_19SingleTileSchedulerILb1ELb0ELb0ELi128EEEEEEEEEvNT_6ParamsE$_ZZN4cute5sliceINS_5tupleIJNS_10UnderscoreES2_NS_1CILi0EEEEEENS1_IJNS1_IJNS3_ILi1EEES4_EEEiNS3_ILi1024EEEEEEEEDaRKT_RKT0_ENKUlRKT_RKT0_E_clIS2_iEEDaSI_SL_) ;  /* 0xfffab81000007944 */ /* 0x022fea0003c3ffff */
[----:B------:R-:W-:Y:S02]  /*624c0*/  MOV R4, 0x624e0 ;  /* 0x000624e000047802 */ /* 0x000fe40000000f00 */
[----:B-1---5:R-:W-:Y:S05]  /*624d0*/  CALL.REL.NOINC `($_ZN7cutlass13device_kernelIN5flash19enable_sm80_to_sm89INS1_16FlashAttnBwdSm80INS1_25CollectiveMainloopBwdSm80ILi2ELi2EN4cute5tupleIJNS5_1CILi128EEES8_NS7_ILi64EEEEEENS_10bfloat16_tEfNS_4arch4Sm80ELb0ELb0ELb1ELb1ELb0ELb0ELb0ELb0ELi2ELi4ELi4ELi4ELb0EEENS1_21CollectiveEpilogueBwdISA_SB_SD_Li256ELb1ELb0ELi2EEENS1_19SingleTileSchedulerILb1ELb0ELb0ELi128EEEEEEEEEvNT_6ParamsE$_ZZN4cute12filter_tupleINS_5tupleIJNS_10UnderscoreES2_NS_1CILi0EEEEEENS1_IJNS1_IJNS3_ILi1EEES4_EEEiNS3_ILi1024EEEEEEZNS_5sliceIS5_S9_EEDaRKT_RKT0_EUlRKT_RKT0_E_EEDaSD_SG_OT1_ENKUlDpSJ_E_clIJNS1_IJS7_EEENS1_IJiEEENS1_IJEEEEEEDaSQ_) ;  /* 0xfffaa42000007944 */ /* 0x022fea0003c3ffff */
[----:B------:R-:W-:Y:S02]  /*624e0*/  MOV R6, 0x62500 ;  /* 0x0006250000067802 */ /* 0x000fe40000000f00 */
[----:B-1---5:R-:W-:Y:S05]  /*624f0*/  CALL.REL.NOINC `($_ZN7cutlass13device_kernelIN5flash19enable_sm80_to_sm89INS1_16FlashAttnBwdSm80INS1_25CollectiveMainloopBwdSm80ILi2ELi2EN4cute5tupleIJNS5_1CILi128EEES8_NS7_ILi64EEEEEENS_10bfloat16_tEfNS_4arch4Sm80ELb0ELb0ELb1ELb1ELb0ELb0ELb0ELb0ELi2ELi4ELi4ELi4ELb0EEENS1_21CollectiveEpilogueBwdISA_SB_SD_Li256ELb1ELb0ELi2EEENS1_19SingleTileSchedulerILb1ELb0ELb0ELi128EEEEEEEEEvNT_6ParamsE$_ZN4cute5tupleIJNS0_IJNS0_IJNS_1CILi8EEENS1_ILi1EEEEEENS1_ILi2EEEEEENS0_IJNS0_IJS3_NS1_ILi0EEEEEEiEEEEEC2ERKS6_RKS9_) ;  /* 0xfffa97e000007944 */ /* 0x022fea0003c3ffff */
[----:B-1----:R1:W5:Y:S01]  /*62500*/  LDL R3, [R1+0x1410] ;  /* 0x0014100001037983 */ /* 0x0023620000100800 */
[----:B------:R-:W-:-:S03]  /*62510*/  MOV R6, 0x62530 ;  /* 0x0006253000067802 */ /* 0x000fc60000000f00 */
[----:B-1---5:R-:W-:Y:S05]  /*62520*/  CALL.REL.NOINC `($_ZN7cutlass13device_kernelIN5flash19enable_sm80_to_sm89INS1_16FlashAttnBwdSm80INS1_25CollectiveMainloopBwdSm80ILi2ELi2EN4cute5tupleIJNS5_1CILi128EEES8_NS7_ILi64EEEEEENS_10bfloat16_tEfNS_4arch4Sm80ELb0ELb0ELb1ELb1ELb0ELb0ELb0ELb0ELi2ELi4ELi4ELi4ELb0EEENS1_21CollectiveEpilogueBwdISA_SB_SD_Li256ELb1ELb0ELi2EEENS1_19SingleTileSchedulerILb1ELb0ELb0ELi128EEEEEEEEEvNT_6ParamsE$_ZN4cute3eso3ESOILb0ELb1EJNS_6LayoutINS_5tupleIJNS3_IJNS_1CILi8EEENS4_ILi1EEEEEENS4_ILi2EEEEEENS3_IJNS3_IJS6_NS4_ILi0EEEEEEiEEEEESA_EEC2ERKSD_RKSA_) ;  /* 0xfffa609000007944 */ /* 0x022fea0003c3ffff */
[----:B------:R2:W5:Y:S04]  /*62530*/  LDL R4, [R1+0x1410] ;  /* 0x0014100001047983 */ /* 0x0005680000100800 */
[----:B-1----:R2:W5:Y:S01]  /*62540*/  LD.E.64 R2, [R74.64+0x8] ;  /* 0x000008044a027980 */ /* 0x002562000c101b00 */
[----:B------:R-:W-:-:S02]  /*62550*/  MOV R9, R66 ;  /* 0x0000004200097202 */ /* 0x000fc40000000f00 */
[----:B------:R-:W-:Y:S02]  /*62560*/  MOV R8, 0x62580 ;  /* 0x0006258000087802 */ /* 0x000fe40000000f00 */
[----:B--2--5:R-:W-:Y:S05]  /*62570*/  CALL.REL.NOINC `($_ZN7cutlass13device_kernelIN5flash19enable_sm80_to_sm89INS1_16FlashAttnBwdSm80INS1_25CollectiveMainloopBwdSm80ILi2ELi2EN4cute5tupleIJNS5_1CILi128EEES8_NS7_ILi64EEEEEENS_10bfloat16_tEfNS_4arch4Sm80ELb0ELb0ELb1ELb1ELb0ELb0ELb0ELb0ELi2ELi4ELi4ELi4ELb0EEENS1_21CollectiveEpilogueBwdISA_SB_SD_Li256ELb1ELb0ELi2EEENS1_19SingleTileSchedulerILb1ELb0ELb0ELi128EEEEEEEEEvNT_6ParamsE$_ZN4cute8smem_ptrIPN7cutlass10bfloat16_tEECI1NS_12iter_adaptorIS3_S4_EEES3_) ;  /* 0xfffa9f3000007944 */ /* 0x024fea0003c3ffff */
[----:B-1----:R-:W2:Y:S01]  /*62580*/  LDL.64 R2, [R1+0x1410] ;  /* 0x0014100001027983 */ /* 0x002ea20000100a00 */
[----:B------:R-:W-:Y:S02]  /*62590*/  MOV R6, R4 ;  /* 0x0000000400067202 */ /* 0x000fe40000000f00 */
[----:B------:R-:W-:Y:S01]  /*625a0*/  MOV R4, 0x625d0 ;  /* 0x000625d000047802 */ /* 0x000fe20000000f00 */
[----:B--2---:R1:W-:Y:S04]  /*625b0*/  STL.64 [R1+0x1448], R2 ;  /* 0x0014480201007387 */ /* 0x0043e80000100a00 */
[----:B-1----:R-:W-:Y:S05]  /*625c0*/  CALL.REL.NOINC `($_ZN7cutlass13device_kernelIN5flash19enable_sm80_to_sm89INS1_16FlashAttnBwdSm80INS1_25CollectiveMainloopBwdSm80ILi2ELi2EN4cute5tupleIJNS5_1CILi128EEES8_NS7_ILi64EEEEEENS_10bfloat16_tEfNS_4arch4Sm80ELb0ELb0ELb1ELb1ELb0ELb0ELb0ELb0ELi2ELi4ELi4ELi4ELb0EEENS1_21CollectiveEpilogueBwdISA_SB_SD_Li256ELb1ELb0ELi2EEENS1_19SingleTileSchedulerILb1ELb0ELb0ELi128EEEEEEEEEvNT_6ParamsE$_ZN4cute3eso3ESOILb0ELb0EJNS_6LayoutINS_5tupleIJNS3_IJNS_1CILi8EEENS4_ILi1EEEEEENS4_ILi2EEEEEENS3_IJNS3_IJS6_NS4_ILi0EEEEEEiEEEEENS_10ViewEngineINS_8smem_ptrIPN7cutlass10bfloat16_tEEEEEEEC2ERKSD_RKSK_) ;  /* 0xfffa53c000007944 */ /* 0x002fea0003c3ffff */
[----:B-1----:R1:W5:Y:S04]  /*625d0*/  LDL R8, [R1+0x1410] ;  /* 0x0014100001087983 */ /* 0x0023680000100800 */
[----:B------:R1:W5:Y:S01]  /*625e0*/  LDL.64 R12, [R1+0x1418] ;  /* 0x00141800010c7983 */ /* 0x0003620000100a00 */
[----:B------:R-:W-:Y:S01]  /*625f0*/  IMAD.MOV.U32 R10, RZ, RZ, R70 ;  /* 0x000000ffff0a7224 */ /* 0x000fe200078e0046 */
[----:B------:R-:W-:-:S02]  /*62600*/  MOV R11, R71 ;  /* 0x00000047000b7202 */ /* 0x000fc40000000f00 */
[----:B------:R-:W-:Y:S02]  /*62610*/  MOV R6, 0x62630 ;  /* 0x0006263000067802 */ /* 0x000fe40000000f00 */
[----:B-1---5:R-:W-:Y:S05]  /*62620*/  CALL.REL.NOINC `($_ZN7cutlass13device_kernelIN5flash19enable_sm80_to_sm89INS1_16FlashAttnBwdSm80INS1_25CollectiveMainloopBwdSm80ILi2ELi2EN4cute5tupleIJNS5_1CILi128EEES8_NS7_ILi64EEEEEENS_10bfloat16_tEfNS_4arch4Sm80ELb0ELb0ELb1ELb1ELb0ELb0ELb0ELb0ELi2ELi4ELi4ELi4ELb0EEENS1_21CollectiveEpilogueBwdISA_SB_SD_Li256ELb1ELb0ELi2EEENS1_19SingleTileSchedulerILb1ELb0ELb0ELi128EEEEEEEEEvNT_6ParamsE$_ZN4cute3eso3ESOILb1ELb0EJNS_6LayoutINS_5tupleIJNS3_IJNS3_IJNS_1CILi4EEENS4_ILi2EEEEEENS4_ILi1EEEEEES6_EEENS3_IJNS3_IJNS3_IJS8_NS4_ILi32EEEEEENS4_ILi0EEEEEENS4_ILi64EEEEEEEENS_10ViewEngineIPN7cutlass10bfloat16_tEEEEEC2ERKSH_RKSM_) ;  /* 0xfffa7c5000007944 */ /* 0x022fea0003c3ffff */
[----:B------:R2:W5:Y:S01]  /*62630*/  LDL.64 R4, [R1+0x1410] ;  /* 0x0014100001047983 */ /* 0x0005620000100a00 */
[----:B------:R-:W-:Y:S02]  /*62640*/  MOV R3, R8 ;  /* 0x0000000800037202 */ /* 0x000fe40000000f00 */
[----:B------:R-:W-:Y:S02]  /*62650*/  MOV R6, 0x62670 ;  /* 0x0006267000067802 */ /* 0x000fe40000000f00 */
[----:B-12--5:R-:W-:Y:S05]  /*62660*/  CALL.REL.NOINC `($_ZN7cutlass13device_kernelIN5flash19enable_sm80_to_sm89INS1_16FlashAttnBwdSm80INS1_25CollectiveMainloopBwdSm80ILi2ELi2EN4cute5tupleIJNS5_1CILi128EEES8_NS7_ILi64EEEEEENS_10bfloat16_tEfNS_4arch4Sm80ELb0ELb0ELb1ELb1ELb0ELb0ELb0ELb0ELi2ELi4ELi4ELi4ELb0EEENS1_21CollectiveEpilogueBwdISA_SB_SD_Li256ELb1ELb0ELi2EEENS1_19SingleTileSchedulerILb1ELb0ELb0ELi128EEEEEEEEEvNT_6ParamsE$_ZZN4cute4takeILi1ELi2ENS_5tupleIJNS1_IJNS_1CILi1EEENS2_ILi0EEEEEEiEEEEEDaRKT1_ENKUlDpRKT_E_clIJiEEEDaSD_) ;  /* 0xfffab3c000007944 */ /* 0x026fea0003c3ffff */
[----:B------:R-:W-:Y:S02]  /*62670*/  MOV R6, 0x62690 ;  /* 0x0006269000067802 */ /* 0x000fe40000000f00 */
[----:B-1---5:R-:W-:Y:S05]  /*62680*/  CALL.REL.NOINC `($_ZN7cutlass13device_kernelIN5flash19enable_sm80_to_sm89INS1_16FlashAttnBwdSm80INS1_25CollectiveMainloopBwdSm80ILi2ELi2EN4cute5tupleIJNS5_1CILi128EEES8_NS7_ILi64EEEEEENS_10bfloat16_tEfNS_4arch4Sm80ELb0ELb0ELb1ELb1ELb0ELb0ELb0ELb0ELi2ELi4ELi4ELi4ELb0EEENS1_21CollectiveEpilogueBwdISA_SB_SD_Li256ELb1ELb0ELi2EEENS1_19SingleTileSchedulerILb1ELb0ELb0ELi128EEEEEEEEEvNT_6ParamsE$_ZN4cute3eso3ESOILb1ELb0EJNS_5tupleIJNS_1CILi1EEENS3_ILi0EEEEEENS2_IJiEEEEEC2ERKS6_RKS7_) ;  /* 0xfffa74f000007944 */ /* 0x022fea0003c3ffff */
[----:B-1----:R1:W5:Y:S01]  /*62690*/  LDL R3, [R1+0x1410] ;  /* 0x0014100001037983 */ /* 0x0023620000100800 */
[----:B------:R-:W-:-:S03]  /*626a0*/  MOV R6, 0x626c0 ;  /* 0x000626c000067802 */ /* 0x000fc60000000f00 */
[----:B-1---5:R-:W-:Y:S05]  /*626b0*/  CALL.REL.NOINC `($_ZN7cutlass13device_kernelIN5flash19enable_sm80_to_sm89INS1_16FlashAttnBwdSm80INS1_25CollectiveMainloopBwdSm80ILi2ELi2EN4cute5tupleIJNS5_1CILi128EEES8_NS7_ILi64EEEEEENS_10bfloat16_tEfNS_4arch4Sm80ELb0ELb0ELb1ELb1ELb0ELb0ELb0ELb0ELi2ELi4ELi4ELi4ELb0EEENS1_21CollectiveEpilogueBwdISA_SB_SD_Li256ELb1ELb0ELi2EEENS1_19SingleTileSchedulerILb1ELb0ELb0ELi128EEEEEEEEEvNT_6ParamsE$_ZN4cute5tupleIJNS0_IJNS0_IJNS_1CILi8EEENS1_ILi1EEEEEENS0_IJNS1_ILi2EEEEEEEEENS0_IJNS0_IJS3_NS1_ILi0EEEEEENS0_IJiEEEEEEEEC2ERKS7_RKSB_) ;  /* 0xfffa95e000007944 */ /* 0x022fea0003c3ffff */
[----:B------:R2:W5:Y:S01]  /*626c0*/  LDL R8, [R1+0x1410] ;  /* 0x0014100001087983 */ /* 0x0005620000100800 */
[----:B------:R-:W-:-:S03]  /*626d0*/  MOV R6, 0x62700 ;  /* 0x0006270000067802 */ /* 0x000fc60000000f00 */
[----:B------:R2:W-:Y:S04]  /*626e0*/  STL.64 [R1+0x1448], R12 ;  /* 0x0014480c01007387 */ /* 0x0005e80000100a00 */
[----:B-12--5:R-:W-:Y:S05]  /*626f0*/  CALL.REL.NOINC `($_ZN7cutlass13device_kernelIN5flash19enable_sm80_to_sm89INS1_16FlashAttnBwdSm80INS1_25CollectiveMainloopBwdSm80ILi2ELi2EN4cute5tupleIJNS5_1CILi128EEES8_NS7_ILi64EEEEEENS_10bfloat16_tEfNS_4arch4Sm80ELb0ELb0ELb1ELb1ELb0ELb0ELb0ELb0ELi2ELi4ELi4ELi4ELb0EEENS1_21CollectiveEpilogueBwdISA_SB_SD_Li256ELb1ELb0ELi2EEENS1_19SingleTileSchedulerILb1ELb0ELb0ELi128EEEEEEEEEvNT_6ParamsE$_ZN4cute3eso3ESOILb0ELb0EJNS_6LayoutINS_5tupleIJNS3_IJNS_1CILi8EEENS4_ILi1EEEEEENS3_IJNS4_ILi2EEEEEEEEENS3_IJNS3_IJS6_NS4_ILi0EEEEEENS3_IJiEEEEEEEENS_10ViewEngineINS_8smem_ptrIPN7cutlass10bfloat16_tEEEEEEEC2ERKSF_RKSM_) ;  /* 0xfffa522000007944 */ /* 0x026fea0003c3ffff */
[----:B-1----:R1:W5:Y:S04]  /*62700*/  LDL R8, [R1+0x1410] ;  /* 0x0014100001087983 */ /* 0x0023680000100800 */
[----:B------:R1:W5:Y:S01]  /*62710*/  LDL.64 R14, [R1+0x1418] ;  /* 0x00141800010e7983 */ /* 0x0003620000100a00 */
[----:B------:R-:W-:-:S03]  /*62720*/  MOV R6, 0x62740 ;  /* 0x0006274000067802 */ /* 0x000fc60000000f00 */
[----:B-1---5:R-:W-:Y:S05]  /*62730*/  CALL.REL.NOINC `($_ZN7cutlass13device_kernelIN5flash19enable_sm80_to_sm89INS1_16FlashAttnBwdSm80INS1_25CollectiveMainloopBwdSm80ILi2ELi2EN4cute5tupleIJNS5_1CILi128EEES8_NS7_ILi64EEEEEENS_10bfloat16_tEfNS_4arch4Sm80ELb0ELb0ELb1ELb1ELb0ELb0ELb0ELb0ELi2ELi4ELi4ELi4ELb0EEENS1_21CollectiveEpilogueBwdISA_SB_SD_Li256ELb1ELb0ELi2EEENS1_19SingleTileSchedulerILb1ELb0ELb0ELi128EEEEEEEEEvNT_6ParamsE$_ZN4cute3eso3ESOILb1ELb0EJNS_6LayoutINS_5tupleIJNS3_IJNS3_IJNS_1CILi4EEENS4_ILi2EEEEEENS4_ILi1EEEEEENS3_IJS6_EEEEEENS3_IJNS3_IJNS3_IJS8_NS4_ILi32EEEEEENS4_ILi0EEEEEENS3_IJNS4_ILi64EEEEEEEEEEENS_10ViewEngineIPN7cutlass10bfloat16_tEEEEEC2ERKSJ_RKSO_) ;  /* 0xfffa7b0000007944 */ /* 0x022fea0003c3ffff */
[----:B-1----:R1:W5:Y:S01]  /*62740*/  LDL.64 R2, [R1+0x1410] ;  /* 0x0014100001027983 */ /* 0x0023620000100a00 */
[----:B------:R-:W-:-:S03]  /*62750*/  MOV R6, 0x62770 ;  /* 0x0006277000067802 */ /* 0x000fc60000000f00 */
[----:B-1---5:R-:W-:Y:S05]  /*62760*/  CALL.REL.NOINC `($_ZN7cutlass13device_kernelIN5flash19enable_sm80_to_sm89INS1_16FlashAttnBwdSm80INS1_25CollectiveMainloopBwdSm80ILi2ELi2EN4cute5tupleIJNS5_1CILi128EEES8_NS7_ILi64EEEEEENS_10bfloat16_tEfNS_4arch4Sm80ELb0ELb0ELb1ELb1ELb0ELb0ELb0ELb0ELi2ELi4ELi4ELi4ELb0EEENS1_21CollectiveEpilogueBwdISA_SB_SD_Li256ELb1ELb0ELi2EEENS1_19SingleTileSchedulerILb1ELb0ELb0ELi128EEEEEEEEEvNT_6ParamsE$_ZN4cute3eso3ESOILb1ELb0EJNS_6LayoutINS_5tupleIJNS3_IJNS3_IJNS3_IJNS_1CILi4EEENS4_ILi2EEEEEENS4_ILi1EEEEEES8_EEENS3_IJNS3_IJNS3_IJS8_S8_EEES8_EEES6_EEEEEENS3_IJNS3_IJNS3_IJNS3_IJS8_NS4_ILi32EEEEEENS4_ILi0EEEEEESH_EEENS3_IJNS3_IJNS3_IJSH_SH_EEESH_EEENS4_ILi64EEEEEEEEEEENS_10ViewEngineIPN7cutlass10bfloat16_tEEEEEC2ERKSP_RKSU_) ;  /* 0xfffa79c000007944 */ /* 0x022fea0003c3ffff */
[----:B------:R2:W5:Y:S01]  /*62770*/  LDL.64 R10, [R1+0x1410] ;  /* 0x00141000010a7983 */ /* 0x0005620000100a00 */
[----:B-1----:R-:W-:Y:S02]  /*62780*/  MOV R3, R8 ;  /* 0x0000000800037202 */ /* 0x002fe40000000f00 */
[----:B------:R-:W-:Y:S02]  /*62790*/  MOV R4, 0x627b0 ;  /* 0x000627b000047802 */ /* 0x000fe40000000f00 */
[----:B--2--5:R-:W-:Y:S05]  /*627a0*/  CALL.REL.NOINC `($_ZN7cutlass13device_kernelIN5flash19enable_sm80_to_sm89INS1_16FlashAttnBwdSm80INS1_25CollectiveMainloopBwdSm80ILi2ELi2EN4cute5tupleIJNS5_1CILi128EEES8_NS7_ILi64EEEEEENS_10bfloat16_tEfNS_4arch4Sm80ELb0ELb0ELb1ELb1ELb0ELb0ELb0ELb0ELi2ELi4ELi4ELi4ELb0EEENS1_21CollectiveEpilogueBwdISA_SB_SD_Li256ELb1ELb0ELi2EEENS1_19SingleTileSchedulerILb1ELb0ELb0ELi128EEEEEEEEEvNT_6ParamsE$_ZN4cute5tupleIJNS0_IJNS_1CILi2EEEEEENS0_IJiEEEEEC2ERKS3_RKS4_) ;  /* 0xfffa977000007944 */ /* 0x024fea0003c3ffff */
[----:B------:R-:W2:Y:S01]  /*627b0*/  LDL R4, [R1+0x1410] ;  /* 0x0014100001047983 */ /* 0x000ea20000100800 */
[----:B-1----:R-:W-:-:S02]  /*627c0*/  MOV R2, R58 ;  /* 0x0000003a00027202 */ /* 0x002fc40000000f00 */
[----:B------:R-:W-:Y:S01]  /*627d0*/  MOV R12, 0x62800 ;  /* 0x00062800000c7802 */ /* 0x000fe20000000f00 */
[----:B--2---:R1:W-:Y:S04]  /*627e0*/  STL [R1+0x1448], R4 ;  /* 0x0014480401007387 */ /* 0x0043e80000100800 */
[----:B-1----:R-:W-:Y:S05]  /*627f0*/  CALL.REL.NOINC `($_ZN7cutlass13device_kernelIN5flash19enable_sm80_to_sm89INS1_16FlashAttnBwdSm80INS1_25CollectiveMainloopBwdSm80ILi2ELi2EN4cute5tupleIJNS5_1CILi128EEES8_NS7_ILi64EEEEEENS_10bfloat16_tEfNS_4arch4Sm80ELb0ELb0ELb1ELb1ELb0ELb0ELb0ELb0ELi2ELi4ELi4ELi4ELb0EEENS1_21CollectiveEpilogueBwdISA_SB_SD_Li256ELb1ELb0ELi2EEENS1_19SingleTileSchedulerILb1ELb0ELb0ELi128EEEEEEEEEvNT_6ParamsE$_ZZN4cute14logical_divideINS_5tupleIJNS1_IJNS_1CILi8EEENS2_ILi1EEEEEENS1_IJNS2_ILi2EEEEEEEEENS1_IJNS1_IJS4_NS2_ILi0EEEEEENS1_IJiEEEEEENS1_IJS5_NS_6LayoutIS4_S9_EEEEEEEDaRKNSD_IT_T0_EERKT1_ENKUlRKT_RKT0_E_clINSD_IS7_SB_EESE_EEDaSQ_ST_) ;  /* 0xfffaad6000007944 */ /* 0x002fea0003c3ffff */
[----:B------:R-:W-:Y:S02]  /*62800*/  MOV R4, 0x62820 ;  /* 0x0006282000047802 */ /* 0x000fe40000000f00 */
[----:B-1---5:R-:W-:Y:S05]  /*62810*/  CALL.REL.NOINC `($_ZN7cutlass13device_kernelIN5flash19enable_sm80_to_sm89INS1_16FlashAttnBwdSm80INS1_25CollectiveMainloopBwdSm80ILi2ELi2EN4cute5tupleIJNS5_1CILi128EEES8_NS7_ILi64EEEEEENS_10bfloat16_tEfNS_4arch4Sm80ELb0ELb0ELb1ELb1ELb0ELb0ELb0ELb0ELi2ELi4ELi4ELi4ELb0EEENS1_21CollectiveEpilogueBwdISA_SB_SD_Li256ELb1ELb0ELi2EEENS1_19SingleTileSchedulerILb1ELb0ELb0ELi128EEEEEEEEEvNT_6ParamsE$_ZN4cute3eso3ESOILb1ELb0EJNS_5tupleIJNS2_IJNS_1CILi1EEENS3_ILi0EEEEEENS2_IJS5_S5_EEEEEENS2_IJS5_iEEEEEC2ERKS8_RKS9_) ;  /* 0xfffa6e9000007944 */ /* 0x022fea0003c3ffff */
[----:B-1----:R1:W5:Y:S01]  /*62820*/  LDL R3, [R1+0x1410] ;  /* 0x0014100001037983 */ /* 0x0023620000100800 */
[----:B------:R-:W-:-:S03]  /*62830*/  MOV R4, 0x62850 ;  /* 0x0006285000047802 */ /* 0x000fc60000000f00 */
[----:B-1---5:R-:W-:Y:S05]  /*62840*/  CALL.REL.NOINC `($_ZN7cutlass13device_kernelIN5flash19enable_sm80_to_sm89INS1_16FlashAttnBwdSm80INS1_25CollectiveMainloopBwdSm80ILi2ELi2EN4cute5tupleIJNS5_1CILi128EEES8_NS7_ILi64EEEEEENS_10bfloat16_tEfNS_4arch4Sm80ELb0ELb0ELb1ELb1ELb0ELb0ELb0ELb0ELi2ELi4ELi4ELi4ELb0EEENS1_21CollectiveEpilogueBwdISA_SB_SD_Li256ELb1ELb0ELi2EEENS1_19SingleTileSchedulerILb1ELb0ELb0ELi128EEEEEEEEEvNT_6ParamsE$_ZN4cute5tupleIJNS0_IJNS0_IJNS0_IJNS_1CILi8EEENS1_ILi1EEEEEENS0_IJS3_S3_EEEEEENS0_IJS3_NS1_ILi2EEEEEEEEENS0_IJNS0_IJNS0_IJS3_NS1_ILi0EEEEEENS0_IJSA_SA_EEEEEENS0_IJSA_iEEEEEEEEC2ERKS9_RKSF_) ;  /* 0xfffa922000007944 */ /* 0x022fea0003c3ffff */
[----:B-1----:R1:W5:Y:S01]  /*62850*/  LDL R3, [R1+0x1410] ;  /* 0x0014100001037983 */ /* 0x0023620000100800 */
[----:B------:R-:W-:-:S03]  /*62860*/  MOV R4, 0x62880 ;  /* 0x0006288000047802 */ /* 0x000fc60000000f00 */
[----:B-1---5:R-:W-:Y:S05]  /*62870*/  CALL.REL.NOINC `($_ZN7cutlass13device_kernelIN5flash19enable_sm80_to_sm89INS1_16FlashAttnBwdSm80INS1_25CollectiveMainloopBwdSm80ILi2ELi2EN4cute5tupleIJNS5_1CILi128EEES8_NS7_ILi64EEEEEENS_10bfloat16_tEfNS_4arch4Sm80ELb0ELb0ELb1ELb1ELb0ELb0ELb0ELb0ELi2ELi4ELi4ELi4ELb0EEENS1_21CollectiveEpilogueBwdISA_SB_SD_Li256ELb1ELb0ELi2EEENS1_19SingleTileSchedulerILb1ELb0ELb0ELi128EEEEEEEEEvNT_6ParamsE$_ZN4cute3eso3ESOILb1ELb0EJNS_5tupleIJNS2_IJNS_1CILi1EEENS3_ILi0EEEEEENS2_IJS5_S5_EEEEEENS2_IJS5_iEEEEEC2ERKS8_RKS9_) ;  /* 0xfffa6e3000007944 */ /* 0x022fea0003c3ffff */
[----:B-1----:R1:W5:Y:S01]  /*62880*/  LDL R3, [R1+0x1410] ;  /* 0x0014100001037983 */ /* 0x0023620000100800 */
[----:B------:R-:W-:-:S03]  /*62890*/  MOV R4, 0x628b0 ;  /* 0x000628b000047802 */ /* 0x000fc60000000f00 */
[----:B-1---5:R-:W-:Y:S05]  /*628a0*/  CALL.REL.NOINC `($_ZN7cutlass13device_kernelIN5flash19enable_sm80_to_sm89INS1_16FlashAttnBwdSm80INS1_25CollectiveMainloopBwdSm80ILi2ELi2EN4cute5tupleIJNS5_1CILi128EEES8_NS7_ILi64EEEEEENS_10bfloat16_tEfNS_4arch4Sm80ELb0ELb0ELb1ELb1ELb0ELb0ELb0ELb0ELi2ELi4ELi4ELi4ELb0EEENS1_21CollectiveEpilogueBwdISA_SB_SD_Li256ELb1ELb0ELi2EEENS1_19SingleTileSchedulerILb1ELb0ELb0ELi128EEEEEEEEEvNT_6ParamsE$_ZN4cute3eso3ESOILb1ELb0EJNS_5tupleIJNS_1CILi0EEES4_EEEiEEC2ERKS5_RKi) ;  /* 0xfffa71f000007944 */ /* 0x022fea0003c3ffff */
[----:B-1----:R1:W5:Y:S01]  /*628b0*/  LDL R3, [R1+0x1410] ;  /* 0x0014100001037983 */ /* 0x0023620000100800 */
[----:B------:R-:W-:-:S03]  /*628c0*/  MOV R4, 0x628e0 ;  /* 0x000628e000047802 */ /* 0x000fc60000000f00 */
[----:B-1---5:R-:W-:Y:S05]  /*628d0*/  CALL.REL.NOINC `($_ZN7cutlass13device_kernelIN5flash19enable_sm80_to_sm89INS1_16FlashAttnBwdSm80INS1_25CollectiveMainloopBwdSm80ILi2ELi2EN4cute5tupleIJNS5_1CILi128EEES8_NS7_ILi64EEEEEENS_10bfloat16_tEfNS_4arch4Sm80ELb0ELb0ELb1ELb1ELb0ELb0ELb0ELb0ELi2ELi4ELi4ELi4ELb0EEENS1_21CollectiveEpilogueBwdISA_SB_SD_Li256ELb1ELb0ELi2EEENS1_19SingleTileSchedulerILb1ELb0ELb0ELi128EEEEEEEEEvNT_6ParamsE$_ZN4cute3eso3ESOILb1ELb0EJNS_5tupleIJNS2_IJNS_1CILi1EEENS3_ILi0EEEEEES5_EEENS2_IJNS2_IJS5_S5_EEEiEEEEEC2ERKS7_RKS9_) ;  /* 0xfffa6e1000007944 */ /* 0x022fea0003c3ffff */
[----:B-1----:R1:W5:Y:S01]  /*628e0*/  LDL R3, [R1+0x1410] ;  /* 0x0014100001037983 */ /* 0x0023620000100800 */
[----:B------:R-:W-:-:S03]  /*628f0*/  MOV R4, 0x62910 ;  /* 0x0006291000047802 */ /* 0x000fc60000000f00 */
[----:B-1---5:R-:W-:Y:S05]  /*62900*/  CALL.REL.NOINC `($_ZN7cutlass13device_kernelIN5flash19enable_sm80_to_sm89INS1_16FlashAttnBwdSm80INS1_25CollectiveMainloopBwdSm80ILi2ELi2EN4cute5tupleIJNS5_1CILi128EEES8_NS7_ILi64EEEEEENS_10bfloat16_tEfNS_4arch4Sm80ELb0ELb0ELb1ELb1ELb0ELb0ELb0ELb0ELi2ELi4ELi4ELi4ELb0EEENS1_21CollectiveEpilogueBwdISA_SB_SD_Li256ELb1ELb0ELi2EEENS1_19SingleTileSchedulerILb1ELb0ELb0ELi128EEEEEEEEEvNT_6ParamsE$_ZN4cute5tupleIJNS0_IJNS0_IJNS0_IJNS_1CILi8EEENS1_ILi1EEEEEES3_EEENS0_IJNS0_IJS3_S3_EEENS1_ILi2EEEEEEEEENS0_IJNS0_IJNS0_IJS3_NS1_ILi0EEEEEESA_EEENS0_IJNS0_IJSA_SA_EEEiEEEEEEEEC2ERKS9_RKSF_) ;  /* 0xfffa91a000007944 */ /* 0x022fea0003c3ffff */
[----:B------:R2:W5:Y:S01]  /*62910*/  LDL R6, [R1+0x1410] ;  /* 0x0014100001067983 */ /* 0x0005620000100800 */
[----:B------:R-:W-:-:S03]  /*62920*/  MOV R4, 0x62950 ;  /* 0x0006295000047802 */ /* 0x000fc60000000f00 */
[----:B------:R2:W-:Y:S04]  /*62930*/  STL.64 [R1+0x1448], R14 ;  /* 0x0014480e01007387 */ /* 0x0005e80000100a00 */
[----:B-12--5:R-:W-:Y:S05]  /*62940*/  CALL.REL.NOINC `($_ZN7cutlass13device_kernelIN5flash19enable_sm80_to_sm89INS1_16FlashAttnBwdSm80INS1_25CollectiveMainloopBwdSm80ILi2ELi2EN4cute5tupleIJNS5_1CILi128EEES8_NS7_ILi64EEEEEENS_10bfloat16_tEfNS_4arch4Sm80ELb0ELb0ELb1ELb1ELb0ELb0ELb0ELb0ELi2ELi4ELi4ELi4ELb0EEENS1_21CollectiveEpilogueBwdISA_SB_SD_Li256ELb1ELb0ELi2EEENS1_19SingleTileSchedulerILb1ELb0ELb0ELi128EEEEEEEEEvNT_6ParamsE$_ZN4cute3eso3ESOILb0ELb0EJNS_6LayoutINS_5tupleIJNS3_IJNS3_IJNS_1CILi8EEENS4_ILi1EEEEEES6_EEENS3_IJNS3_IJS6_S6_EEENS4_ILi2EEEEEEEEENS3_IJNS3_IJNS3_IJS6_NS4_ILi0EEEEEESD_EEENS3_IJNS3_IJSD_SD_EEEiEEEEEEEENS_10ViewEngineINS_8smem_ptrIPN7cutlass10bfloat16_tEEEEEEEC2ERKSJ_RKSQ_) ;  /* 0xfffa4a3000007944 */ /* 0x026fea0003c3ffff */
[----:B-1----:R1:W5:Y:S04]  /*62950*/  LDL R8, [R1+0x1410] ;  /* 0x0014100001087983 */ /* 0x0023680000100800 */
[----:B------:R1:W5:Y:S01]  /*62960*/  LDL.64 R4, [R1+0x1418] ;  /* 0x0014180001047983 */ /* 0x0003620000100a00 */
[----:B------:R-:W-:-:S03]  /*62970*/  MOV R6, 0x62990 ;  /* 0x0006299000067802 */ /* 0x000fc60000000f00 */
[----:B-1---5:R-:W-:Y:S05]  /*62980*/  CALL.REL.NOINC `($_ZN7cutlass13device_kernelIN5flash19enable_sm80_to_sm89INS1_16FlashAttnBwdSm80INS1_25CollectiveMainloopBwdSm80ILi2ELi2EN4cute5tupleIJNS5_1CILi128EEES8_NS7_ILi64EEEEEENS_10bfloat16_tEfNS_4arch4Sm80ELb0ELb0ELb1ELb1ELb0ELb0ELb0ELb0ELi2ELi4ELi4ELi4ELb0EEENS1_21CollectiveEpilogueBwdISA_SB_SD_Li256ELb1ELb0ELi2EEENS1_19SingleTileSchedulerILb1ELb0ELb0ELi128EEEEEEEEEvNT_6ParamsE$_ZN4cute3eso3ESOILb1ELb0EJNS_6LayoutINS_5tupleIJNS3_IJNS3_IJNS_1CILi4EEENS4_ILi2EEEEEENS4_ILi1EEEEEES6_EEENS3_IJNS3_IJNS3_IJS8_NS4_ILi32EEEEEENS4_ILi0EEEEEENS4_ILi64EEEEEEEENS_10ViewEngineIPN7cutlass10bfloat16_tEEEEEC2ERKSH_RKSM_) ;  /* 0xfffa78f000007944 */ /* 0x022fea0003c3ffff */
[----:B------:R2:W5:Y:S01]  /*62990*/  LDL.64 R16, [R1+0x1410] ;  /* 0x0014100001107983 */ /* 0x0005620000100a00 */
[----:B------:R-:W-:Y:S02]  /*629a0*/  MOV R3, R8 ;  /* 0x0000000800037202 */ /* 0x000fe40000000f00 */
[----:B------:R-:W-:Y:S02]  /*629b0*/  MOV R6, 0x629d0 ;  /* 0x000629d000067802 */ /* 0x000fe40000000f00 */
[----:B-12--5:R-:W-:Y:S05]  /*629c0*/  CALL.REL.NOINC `($_ZN7cutlass13device_kernelIN5flash19enable_sm80_to_sm89INS1_16FlashAttnBwdSm80INS1_25CollectiveMainloopBwdSm80ILi2ELi2EN4cute5tupleIJNS5_1CILi128EEES8_NS7_ILi64EEEEEENS_10bfloat16_tEfNS_4arch4Sm80ELb0ELb0ELb1ELb1ELb0ELb0ELb0ELb0ELi2ELi4ELi4ELi4ELb0EEENS1_21CollectiveEpilogueBwdISA_SB_SD_Li256ELb1ELb0ELi2EEENS1_19SingleTileSchedulerILb1ELb0ELb0ELi128EEEEEEEEEvNT_6ParamsE$_ZZN4cute5sliceINS_5tupleIJNS1_IJNS_10UnderscoreENS_1CILi0EEEEEENS1_IJS4_S2_EEEEEENS1_IJNS1_IJNS1_IJNS3_ILi1EEES4_EEES4_EEENS1_IJNS1_IJS4_S4_EEEiEEEEEEEEDaRKT_RKT0_ENKUlRKT_RKT0_E_clIS6_SC_EEDaSM_SP_) ;  /* 0xfffab29000007944 */ /* 0x026fea0003c3ffff */
[----:B------:R-:W-:Y:S02]  /*629d0*/  MOV R8, 0x629f0 ;  /* 0x000629f000087802 */ /* 0x000fe40000000f00 */
[----:B-1----:R-:W-:Y:S05]  /*629e0*/  CALL.REL.NOINC `($_ZN7cutlass13device_kernelIN5flash19enable_sm80_to_sm89INS1_16FlashAttnBwdSm80INS1_25CollectiveMainloopBwdSm80ILi2ELi2EN4cute5tupleIJNS5_1CILi128EEES8_NS7_ILi64EEEEEENS_10bfloat16_tEfNS_4arch4Sm80ELb0ELb0ELb1ELb1ELb0ELb0ELb0ELb0ELi2ELi4ELi4ELi4ELb0EEENS1_21CollectiveEpilogueBwdISA_SB_SD_Li256ELb1ELb0ELi2EEENS1_19SingleTileSchedulerILb1ELb0ELb0ELi128EEEEEEEEEvNT_6ParamsE$_ZZN4cute12filter_tupleINS_5tupleIJNS1_IJNS_10UnderscoreENS_1CILi0EEEEEENS1_IJS4_S2_EEEEEENS1_IJNS1_IJNS1_IJNS3_ILi1EEES4_EEES4_EEENS1_IJNS1_IJS4_S4_EEEiEEEEEEZNS_5sliceIS7_SD_EEDaRKT_RKT0_EUlRKT_RKT0_E_EEDaSH_SK_OT1_ENKUlDpSN_E_clIJNS1_IJS9_EEENS1_IJiEEEEEEDaSU_) ;  /* 0xfffa9c5000007944 */ /* 0x002fea0003c3ffff */
[----:B------:R-:W-:Y:S02]  /*629f0*/  MOV R6, 0x62a10 ;  /* 0x00062a1000067802 */ /* 0x000fe40000000f00 */
[----:B-1---5:R-:W-:Y:S05]  /*62a00*/  CALL.REL.NOINC `($_ZN7cutlass13device_kernelIN5flash19enable_sm80_to_sm89INS1_16FlashAttnBwdSm80INS1_25CollectiveMainloopBwdSm80ILi2ELi2EN4cute5tupleIJNS5_1CILi128EEES8_NS7_ILi64EEEEEENS_10bfloat16_tEfNS_4arch4Sm80ELb0ELb0ELb1ELb1ELb0ELb0ELb0ELb0ELi2ELi4ELi4ELi4ELb0EEENS1_21CollectiveEpilogueBwdISA_SB_SD_Li256ELb1ELb0ELi2EEENS1_19SingleTileSchedulerILb1ELb0ELb0ELi128EEEEEEEEEvNT_6ParamsE$_ZN4cute5tupleIJNS0_IJNS0_IJNS_1CILi8EEENS1_ILi1EEEEEENS1_ILi2EEEEEENS0_IJNS0_IJS3_NS1_ILi0EEEEEEiEEEEEC2ERKS6_RKS9_) ;  /* 0xfffa92d000007944 */ /* 0x022fea0003c3ffff */
[----:B-1----:R1:W5:Y:S01]  /*62a10*/  LDL R3, [R1+0x1410] ;  /* 0x0014100001037983 */ /* 0x0023620000100800 */
[----:B------:R-:W-:-:S03]  /*62a20*/  MOV R6, 0x62a40 ;  /* 0x00062a4000067802 */ /* 0x000fc60000000f00 */
        /* <DEDUP_REMOVED lines=8> */
[----:B------:R-:W-:-:S02]  /*62ab0*/  MOV R6, R7 ;  /* 0x0000000700067202 */ /* 0x000fc40000000f00 */
[----:B------:R-:W-:Y:S01]  /*62ac0*/  MOV R4, 0x62af0 ;  /* 0x00062af000047802 */ /* 0x000fe20000000f00 */
[----:B--2---:R1:W-:Y:S04]  /*62ad0*/  STL.64 [R1+0x1448], R2 ;  /* 0x0014480201007387 */ /* 0x0043e80000100a00 */
[----:B-1----:R-:W-:Y:S05]  /*62ae0*/  CALL.REL.NOINC `($_ZN7cutlass13device_kernelIN5flash19enable_sm80_to_sm89INS1_16FlashAttnBwdSm80INS1_25CollectiveMainloopBwdSm80ILi2ELi2EN4cute5tupleIJNS5_1CILi128EEES8_NS7_ILi64EEEEEENS_10bfloat16_tEfNS_4arch4Sm80ELb0ELb0ELb1ELb1ELb0ELb0ELb0ELb0ELi2ELi4ELi4ELi4ELb0EEENS1_21CollectiveEpilogueBwdISA_SB_SD_Li256ELb1ELb0ELi2EEENS1_19SingleTileSchedulerILb1ELb0ELb0ELi128EEEEEEEEEvNT_6ParamsE$_ZN4cute3eso3ESOILb0ELb0EJNS_6LayoutINS_5tupleIJNS3_IJNS_1CILi8EEENS4_ILi1EEEEEENS4_ILi2EEEEEENS3_IJNS3_IJS6_NS4_ILi0EEEEEEiEEEEENS_10ViewEngineINS_8smem_ptrIPN7cutlass10bfloat16_tEEEEEEEC2ERKSD_RKSK_) ;  /* 0xfffa4ea000007944 */ /* 0x002fea0003c3ffff */
[----:B------:R2:W5:Y:S04]  /*62af0*/  LDL R14, [R1+0x1410] ;  /* 0x00141000010e7983 */ /* 0x0005680000100800 */
[----:B------:R2:W5:Y:S01]  /*62b00*/  LDL.64 R78, [R1+0x1418] ;  /* 0x00141800014e7983 */ /* 0x0005620000100a00 */
[----:B------:R-:W-:Y:S01]  /*62b10*/  IMAD.MOV.U32 R2, RZ, RZ, R66 ;  /* 0x000000ffff027224 */ /* 0x000fe200078e0042 */
[----:B-1----:R-:W-:Y:S02]  /*62b20*/  MOV R3, RZ ;  /* 0x000000ff00037202 */ /* 0x002fe40000000f00 */
[----:B------:R-:W-:Y:S02]  /*62b30*/  MOV R10, 0x62b50 ;  /* 0x00062b50000a7802 */ /* 0x000fe40000000f00 */
[----:B--2--5:R-:W-:Y:S05]  /*62b40*/  CALL.REL.NOINC `($_ZN7cutlass13device_kernelIN5flash19enable_sm80_to_sm89INS1_16FlashAttnBwdSm80INS1_25CollectiveMainloopBwdSm80ILi2ELi2EN4cute5tupleIJNS5_1CILi128EEES8_NS7_ILi64EEEEEENS_10bfloat16_tEfNS_4arch4Sm80ELb0ELb0ELb1ELb1ELb0ELb0ELb0ELb0ELi2ELi4ELi4ELi4ELb0EEENS1_21CollectiveEpilogueBwdISA_SB_SD_Li256ELb1ELb0ELi2EEENS1_19SingleTileSchedulerILb1ELb0ELb0ELi128EEEEEEEEEvNT_6ParamsE$_ZN4cute3eso3ESOILb1ELb0EJNS_10UnderscoreEiEEC2ERKS2_RKi) ;  /* 0xfffa5d8000007944 */ /* 0x024fea0003c3ffff */
        /* <DEDUP_REMOVED lines=16> */
[----:B------:R-:W-:-:S02]  /*62c50*/  MOV R3, RZ ;  /* 0x000000ff00037202 */ /* 0x000fc40000000f00 */
[----:B------:R-:W-:Y:S02]  /*62c60*/  MOV R10, 0x62c80 ;  /* 0x00062c80000a7802 */ /* 0x000fe40000000f00 */
[----:B--2--5:R-:W-:Y:S05]  /*62c70*/  CALL.REL.NOINC `($_ZN7cutlass13device_kernelIN5flash19enable_sm80_to_sm89INS1_16FlashAttnBwdSm80INS1_25CollectiveMainloopBwdSm80ILi2ELi2EN4cute5tupleIJNS5_1CILi128EEES8_NS7_ILi64EEEEEENS_10bfloat16_tEfNS_4arch4Sm80ELb0ELb0ELb1ELb1ELb0ELb0ELb0ELb0ELi2ELi4ELi4ELi4ELb0EEENS1_21CollectiveEpilogueBwdISA_SB_SD_Li256ELb1ELb0ELi2EEENS1_19SingleTileSchedulerILb1ELb0ELb0ELi128EEEEEEEEEvNT_6ParamsE$_ZN4cute3eso3ESOILb1ELb0EJNS_10UnderscoreEiEEC2ERKS2_RKi) ;  /* 0xfffa5c5000007944 */ /* 0x024fea0003c3ffff */
[----:B-1----:R-:W2:Y:S01]  /*62c80*/  LDL R3, [R1+0x1410] ;  /* 0x0014100001037983 */ /* 0x002ea20000100800 */
[----:B------:R-:W-:Y:S02]  /*62c90*/  MOV R6, 0x62cc0 ;  /* 0x00062cc000067802 */ /* 0x000fe40000000f00 */
[----:B--2---:R-:W-:Y:S02]  /*62ca0*/  SHF.L.U32 R3, R3, 0x6, RZ ;  /* 0x0000000603037819 */ /* 0x004fe400000006ff */
[----:B------:R-:W-:Y:S05]  /*62cb0*/  CALL.REL.NOINC `($_ZN7cutlass13device_kernelIN5flash19enable_sm80_to_sm89INS1_16FlashAttnBwdSm80INS1_25CollectiveMainloopBwdSm80ILi2ELi2EN4cute5tupleIJNS5_1CILi128EEES8_NS7_ILi64EEEEEENS_10bfloat16_tEfNS_4arch4Sm80ELb0ELb0ELb1ELb1ELb0ELb0ELb0ELb0ELi2ELi4ELi4ELi4ELb0EEENS1_21CollectiveEpilogueBwdISA_SB_SD_Li256ELb1ELb0ELi2EEENS1_19SingleTileSchedulerILb1ELb0ELb0ELi128EEEEEEEEEvNT_6ParamsE$_ZN4cute3eso3ESOILb1ELb0EJNS_6LayoutINS_5tupleIJNS3_IJNS3_IJNS_1CILi4EEENS4_ILi2EEEEEENS4_ILi1EEEEEEEEENS3_IJNS3_IJNS3_IJS8_NS4_ILi32EEEEEENS4_ILi0EEEEEEEEEEEiEEC2ERKSG_RKi) ;  /* 0xfffa754000007944 */ /* 0x000fea0003c3ffff */
[----:B-1----:R-:W2:Y:S01]  /*62cc0*/  LDL R3, [R1+0x1410] ;  /* 0x0014100001037983 */ /* 0x002ea20000100800 */
        /* <DEDUP_REMOVED lines=20> */
[----:B--2--5:R-:W-:Y:S05]  /*62e10*/  CALL.REL.NOINC `($_ZN7cutlass13device_kernelIN5flash19enable_sm80_to_sm89INS1_16FlashAttnBwdSm80INS1_25CollectiveMainloopBwdSm80ILi2ELi2EN4cute5tupleIJNS5_1CILi128EEES8_NS7_ILi64EEEEEENS_10bfloat16_tEfNS_4arch4Sm80ELb0ELb0ELb1ELb1ELb0ELb0ELb0ELb0ELi2ELi4ELi4ELi4ELb0EEENS1_21CollectiveEpilogueBwdISA_SB_SD_Li256ELb1ELb0ELi2EEENS1_19SingleTileSchedulerILb1ELb0ELb0ELi128EEEEEEEEEvNT_6ParamsE$_ZN4cute3eso3ESOILb1ELb0EJNS_6LayoutINS_5tupleIJNS3_IJNS3_IJNS_1CILi2EEES5_EEENS4_ILi1EEEEEEEEENS3_IJNS3_IJNS3_IJS7_NS4_ILi16EEEEEENS4_ILi0EEEEEEEEEEENS_10ViewEngineIPjEEEEC2ERKSF_RKSI_) ;  /* 0xfffa735000007944 */ /* 0x024fea0003c3ffff */
[----:B------:R2:W5:Y:S01]  /*62e20*/  LDL.64 R8, [R1+0x1410] ;  /* 0x0014100001087983 */ /* 0x0005620000100a00 */
[----:B------:R-:W-:-:S02]  /*62e30*/  MOV R4, R6 ;  /* 0x0000000600047202 */ /* 0x000fc40000000f00 */
[----:B-1----:R-:W-:Y:S02]  /*62e40*/  MOV R2, 0x62e60 ;  /* 0x00062e6000027802 */ /* 0x002fe40000000f00 */
[----:B--2--5:R-:W-:Y:S05]  /*62e50*/  CALL.REL.NOINC `($_ZN7cutlass13device_kernelIN5flash19enable_sm80_to_sm89INS1_16FlashAttnBwdSm80INS1_25CollectiveMainloopBwdSm80ILi2ELi2EN4cute5tupleIJNS5_1CILi128EEES8_NS7_ILi64EEEEEENS_10bfloat16_tEfNS_4arch4Sm80ELb0ELb0ELb1ELb1ELb0ELb0ELb0ELb0ELi2ELi4ELi4ELi4ELb0EEENS1_21CollectiveEpilogueBwdISA_SB_SD_Li256ELb1ELb0ELi2EEENS1_19SingleTileSchedulerILb1ELb0ELb0ELi128EEEEEEEEEvNT_6ParamsE$_ZN73_INTERNAL_24fd9406_37_flash_bwd_hdim64_bf16_softcap_sm80_cu_3fbc093a_291824__cvta_generic_to_sharedEPKv) ;  /* 0xfffa975000007944 */ /* 0x024fea0003c3ffff */
        /* <DEDUP_REMOVED lines=58> */
[----:B------:R-:W1:Y:S04]  /*63200*/  LDSM.16.MT88.4 R4, [R4] ;  /* 0x000000000404783b */ /* 0x000e680000004200 */
[----:B-1----:R1:W-:Y:S04]  /*63210*/  ST.E [R8.64], R4 ;  /* 0x0000000408007985 */ /* 0x0023e8000c101904 */
[----:B------:R1:W-:Y:S04]  /*63220*/  ST.E [R8.64+0x4], R5 ;  /* 0x0000040508007985 */ /* 0x0003e8000c101904 */
[----:B------:R1:W-:Y:S04]  /*63230*/  ST.E [R8.64+0x40], R6 ;  /* 0x0000400608007985 */ /* 0x0003e8000c101904 */
[----:B------:R1:W-:Y:S02]  /*63240*/  ST.E [R8.64+0x44], R7 ;  /* 0x0000440708007985 */ /* 0x0003e4000c101904 */
.L_x_1245:
[----:B------:R-:W-:-:S13]  /*63250*/  ISETP.NE.AND P0, PT, R65, 0x7, PT ;  /* 0x000000074100780c */ /* 0x000fda0003f05270 */
[----:B-1----:R-:W-:Y:S05]  /*63260*/  @!P0 BRA `(.L_x_1242) ;  /* 0x00001b6000008947 */ /* 0x002fea0003800000 */
[----:B------:R-:W-:Y:S01]  /*63270*/  IADD3 R14, R65, 0x1, RZ ;  /* 0x00000001410e7810 */ /* 0x000fe20007ffe0ff */
[----:B------:R-:W-:Y:S01]  /*63280*/  IMAD.MOV.U32 R2, RZ, RZ, R66 ;  /* 0x000000ffff027224 */ /* 0x000fe200078e0042 */
[----:B-1----:R-:W-:-:S03]  /*63290*/  MOV R8, 0x632c0 ;  /* 0x000632c000087802 */ /* 0x002fc60000000f00 */
[----:B------:R-:W-:Y:S02]  /*632a0*/  IMAD.MOV.U32 R3, RZ, RZ, R14 ;  /* 0x000000ffff037224 */ /* 0x000fe400078e000e */
[----:B------:R-:W-:Y:S05]  /*632b0*/  CALL.REL.NOINC `($_ZN7cutlass13device_kernelIN5flash19enable_sm80_to_sm89INS1_16FlashAttnBwdSm80INS1_25CollectiveMainloopBwdSm80ILi2ELi2EN4cute5tupleIJNS5_1CILi128EEES8_NS7_ILi64EEEEEENS_10bfloat16_tEfNS_4arch4Sm80ELb0ELb0ELb1ELb1ELb0ELb0ELb0ELb0ELi2ELi4ELi4ELi4ELb0EEENS1_21CollectiveEpilogueBwdISA_SB_SD_Li256ELb1ELb0ELi2EEENS1_19SingleTileSchedulerILb1ELb0ELb0ELi128EEEEEEEEEvNT_6ParamsE$_ZN4cute3eso3ESOILb1ELb0EJNS_10UnderscoreES2_iEEC2ERKS2_S5_RKi) ;  /* 0xfffa55d000007944 */ /* 0x000fea0003c3ffff */
        /* <DEDUP_REMOVED lines=16> */
[----:B------:R-:W-:Y:S05]  /*633c0*/  CALL.REL.NOINC `($_ZN7cutlass13device_kernelIN5flash19enable_sm80_to_sm89INS1_16FlashAttnBwdSm80INS1_25CollectiveMainloopBwdSm80ILi2ELi2EN4cute5tupleIJNS5_1CILi128EEES8_NS7_ILi64EEEEEENS_10bfloat16_tEfNS_4arch4Sm80ELb0ELb0ELb1ELb1ELb0ELb0ELb0ELb0ELi2ELi4ELi4ELi4ELb0EEENS1_21CollectiveEpilogueBwdISA_SB_SD_Li256ELb1ELb0ELi2EEENS1_19SingleTileSchedulerILb1ELb0ELb0ELi128EEEEEEEEEvNT_6ParamsE$_ZN4cute3eso3ESOILb1ELb0EJNS_6LayoutINS_5tupleIJNS3_IJNS_1CILi8EEENS4_ILi1EEEEEENS4_ILi2EEEEEENS3_IJNS3_IJS6_NS4_ILi0EEEEEENS4_ILi4096EEEEEEEEiEEC2ERKSE_RKi) ;  /* 0xfffa806000007944 */ /* 0x000fea0003c3ffff */
        /* <DEDUP_REMOVED lines=8> */
[----:B-1---5:R-:W-:Y:S05]  /*63450*/  CALL.REL.NOINC `($_ZN7cutlass13device_kernelIN5flash19enable_sm80_to_sm89INS1_16FlashAttnBwdSm80INS1_25CollectiveMainloopBwdSm80ILi2ELi2EN4cute5tupleIJNS5_1CILi128EEES8_NS7_ILi64EEEEEENS_10bfloat16_tEfNS_4arch4Sm80ELb0ELb0ELb1ELb1ELb0ELb0ELb0ELb0ELi2ELi4ELi4ELi4ELb0EEENS1_21CollectiveEpilogueBwdISA_SB_SD_Li256ELb1ELb0ELi2EEENS1_19SingleTileSchedulerILb1ELb0ELb0ELi128EEEEEEEEEvNT_6ParamsE$_ZN4cute3eso3ESOILb1ELb0EJNS_6LayoutINS_5tupleIJNS3_IJNS_1CILi8EEENS4_ILi1EEEEEENS4_ILi2EEEEEENS3_IJNS3_IJS6_NS4_ILi0EEEEEENS4_ILi4096EEEEEEEENS_10ViewEngineINS_8smem_ptrIPN7cutlass10bfloat16_tEEEEEEEC2ERKSE_RKSL_) ;  /* 0xfffa7f9000007944 */ /* 0x022fea0003c3ffff */
[----:B-1----:R1:W5:Y:S01]  /*63460*/  LDL.64 R4, [R1+0x1410] ;  /* 0x0014100001047983 */ /* 0x0023620000100a00 */
[----:B------:R-:W-:Y:S01]  /*63470*/  IMAD.MOV.U32 R2, RZ, RZ, R57 ;  /* 0x000000ffff027224 */ /* 0x000fe200078e0039 */
[----:B------:R-:W-:-:S02]  /*63480*/  MOV R3, R14 ;  /* 0x0000000e00037202 */ /* 0x000fc40000000f00 */
[----:B------:R-:W-:Y:S02]  /*63490*/  MOV R8, 0x634b0 ;  /* 0x000634b000087802 */ /* 0x000fe40000000f00 */
[----:B-1---5:R-:W-:Y:S05]  /*634a0*/  CALL.REL.NOINC `($_ZN7cutlass13device_kernelIN5flash19enable_sm80_to_sm89INS1_16FlashAttnBwdSm80INS1_25CollectiveMainloopBwdSm80ILi2ELi2EN4cute5tupleIJNS5_1CILi128EEES8_NS7_ILi64EEEEEENS_10bfloat16_tEfNS_4arch4Sm80ELb0ELb0ELb1ELb1ELb0ELb0ELb0ELb0ELi2ELi4ELi4ELi4ELb0EEENS1_21CollectiveEpilogueBwdISA_SB_SD_Li256ELb1ELb0ELi2EEENS1_19SingleTileSchedulerILb1ELb0ELb0ELi128EEEEEEEEEvNT_6ParamsE$_ZN4cute3eso3ESOILb1ELb0EJNS_10UnderscoreES2_iEEC2ERKS2_S5_RKi) ;  /* 0xfffa53e000007944 */ /* 0x022fea0003c3ffff */
[----:B------:R-:W2:Y:S01]  /*634b0*/  LDL R7, [R1+0x1380] ;  /* 0x0013800001077983 */ /* 0x000ea20000100800 */
[----:B------:R-:W-:Y:S02]  /*634c0*/  MOV R6, 0x63550 ;  /* 0x0006355000067802 */ /* 0x000fe40000000f00 */
[----:B-12---:R-:W-:-:S04]  /*634d0*/  SHF.R.S32.HI R2, RZ, 0x1f, R7 ;  /* 0x0000001fff027819 */ /* 0x006fc80000011407 */
[----:B------:R-:W-:-:S04]  /*634e0*/  LEA.HI R3, R2, R7, RZ, 0x2 ;  /* 0x0000000702037211 */ /* 0x000fc800078f10ff */
[C---:B------:R-:W-:Y:S01]  /*634f0*/  LOP3.LUT R2, R3.reuse, 0x7fffffc, RZ, 0xc0, !PT ;  /* 0x07fffffc03027812 */ /* 0x040fe200078ec0ff */
[----:B------:R-:W-:-:S04]  /*63500*/  IMAD.SHL.U32 R3, R3, 0x4, RZ ;  /* 0x0000000403037824 */ /* 0x000fc800078e00ff */
[----:B------:R-:W-:Y:S01]  /*63510*/  IMAD.IADD R2, R7, 0x1, -R2 ;  /* 0x0000000107027824 */ /* 0x000fe200078e0a02 */
[----:B------:R-:W-:-:S05]  /*63520*/  LOP3.LUT R3, R3, 0xfffffff0, RZ, 0xc0, !PT ;  /* 0xfffffff003037812 */ /* 0x000fca00078ec0ff */
[----:B------:R-:W-:Y:S02]  /*63530*/  IMAD R3, R2, 0x20, R3 ;  /* 0x0000002002037824 */ /* 0x000fe400078e0203 */
[----:B------:R-:W-:Y:S05]  /*63540*/  CALL.REL.NOINC `($_ZN7cutlass13device_kernelIN5flash19enable_sm80_to_sm89INS1_16FlashAttnBwdSm80INS1_25CollectiveMainloopBwdSm80ILi2ELi2EN4cute5tupleIJNS5_1CILi128EEES8_NS7_ILi64EEEEEENS_10bfloat16_tEfNS_4arch4Sm80ELb0ELb0ELb1ELb1ELb0ELb0ELb0ELb0ELi2ELi4ELi4ELi4ELb0EEENS1_21CollectiveEpilogueBwdISA_SB_SD_Li256ELb1ELb0ELi2EEENS1_19SingleTileSchedulerILb1ELb0ELb0ELi128EEEEEEEEEvNT_6ParamsE$_ZN4cute3eso3ESOILb1ELb0EJNS_6LayoutINS_5tupleIJNS3_IJNS_1CILi8EEENS4_ILi1EEEEEENS4_ILi2EEEEEENS3_IJNS3_IJS6_NS4_ILi0EEEEEES5_EEEEEiEEC2ERKSD_RKi) ;  /* 0xfffa809000007944 */ /* 0x000fea0003c3ffff */
[----:B-1----:R-:W2:Y:S01]  /*63550*/  LDL R3, [R1+0x1380] ;  /* 0x0013800001037983 */ /* 0x002ea20000100800 */
[----:B------:R-:W-:Y:S01]  /*63560*/  MOV R8, 0x635a0 ;  /* 0x000635a000087802 */ /* 0x000fe20000000f00 */
[----:B--2---:R-:W-:-:S05]  /*63570*/  IMAD.WIDE R6, R3, 0x2, R72 ;  /* 0x0000000203067825 */ /* 0x004fca00078e0248 */
[----:B------:R-:W-:Y:S02]  /*63580*/  MOV R9, R7 ;  /* 0x0000000700097202 */ /* 0x000fe40000000f00 */
[----:B------:R-:W-:Y:S05]  /*63590*/  CALL.REL.NOINC `($_ZN7cutlass13device_kernelIN5flash19enable_sm80_to_sm89INS1_16FlashAttnBwdSm80INS1_25CollectiveMainloopBwdSm80ILi2ELi2EN4cute5tupleIJNS5_1CILi128EEES8_NS7_ILi64EEEEEENS_10bfloat16_tEfNS_4arch4Sm80ELb0ELb0ELb1ELb1ELb0ELb0ELb0ELb0ELi2ELi4ELi4ELi4ELb0EEENS1_21CollectiveEpilogueBwdISA_SB_SD_Li256ELb1ELb0ELi2EEENS1_19SingleTileSchedulerILb1ELb0ELb0ELi128EEEEEEEEEvNT_6ParamsE$_ZN4cute3eso3ESOILb1ELb0EJNS_6LayoutINS_5tupleIJNS3_IJNS_1CILi8EEENS4_ILi1EEEEEENS4_ILi2EEEEEENS3_IJNS3_IJS6_NS4_ILi0EEEEEES5_EEEEENS_10ViewEngineIPN7cutlass10bfloat16_tEEEEEC2ERKSD_RKSI_) ;  /* 0xfffa7fe000007944 */ /* 0x000fea0003c3ffff */
        /* <DEDUP_REMOVED lines=149> */
[----:B------:R2:W5:Y:S04]  /*63ef0*/  LDL R5, [R1+0x1380] ;  /* 0x0013800001057983 */ /* 0x0005680000100800 */
[----:B-1----:R2:W5:Y:S01]  /*63f00*/  LD.E R3, [R74.64] ;  /* 0x000000044a037980 */ /* 0x002562000c101900 */
[----:B------:R-:W-:-:S03]  /*63f10*/  MOV R4, 0x63f30 ;  /* 0x00063f3000047802 */ /* 0x000fc60000000f00 */
[----:B--2--5:R-:W-:Y:S05]  /*63f20*/  CALL.REL.NOINC `($_ZN7cutlass13device_kernelIN5flash19enable_sm80_to_sm89INS1_16FlashAttnBwdSm80INS1_25CollectiveMainloopBwdSm80ILi2ELi2EN4cute5tupleIJNS5_1CILi128EEES8_NS7_ILi64EEEEEENS_10bfloat16_tEfNS_4arch4Sm80ELb0ELb0ELb1ELb1ELb0ELb0ELb0ELb0ELi2ELi4ELi4ELi4ELb0EEENS1_21CollectiveEpilogueBwdISA_SB_SD_Li256ELb1ELb0ELi2EEENS1_19SingleTileSchedulerILb1ELb0ELb0ELi128EEEEEEEEEvNT_6ParamsE$_ZZN4cute5sliceINS_5tupleIJNS_10UnderscoreES2_iEEENS1_IJNS1_IJNS_1CILi1EEENS4_ILi0EEEEEEiNS4_ILi1024EEEEEEEEDaRKT_RKT0_ENKUlRKT_RKT0_E_clIS2_iEEDaSI_SL_) ;  /* 0xfffa9f7000007944 */ /* 0x024fea0003c3ffff */
[----:B------:R-:W-:Y:S02]  /*63f30*/  MOV R4, 0x63f50 ;  /* 0x00063f5000047802 */ /* 0x000fe40000000f00 */
[----:B-1---5:R-:W-:Y:S05]  /*63f40*/  CALL.REL.NOINC `($_ZN7cutlass13device_kernelIN5flash19enable_sm80_to_sm89INS1_16FlashAttnBwdSm80INS1_25CollectiveMainloopBwdSm80ILi2ELi2EN4cute5tupleIJNS5_1CILi128EEES8_NS7_ILi64EEEEEENS_10bfloat16_tEfNS_4arch4Sm80ELb0ELb0ELb1ELb1ELb0ELb0ELb0ELb0ELi2ELi4ELi4ELi4ELb0EEENS1_21CollectiveEpilogueBwdISA_SB_SD_Li256ELb1ELb0ELi2EEENS1_19SingleTileSchedulerILb1ELb0ELb0ELi128EEEEEEEEEvNT_6ParamsE$_ZZN4cute12filter_tupleINS_5tupleIJNS_10UnderscoreES2_iEEENS1_IJNS1_IJNS_1CILi1EEENS4_ILi0EEEEEEiNS4_ILi1024EEEEEEZNS_5sliceIS3_S9_EEDaRKT_RKT0_EUlRKT_RKT0_E_EEDaSD_SG_OT1_ENKUlDpSJ_E_clIJNS1_IJS7_EEENS1_IJiEEENS1_IJEEEEEEDaSQ_) ;  /* 0xfffa8bb000007944 */ /* 0x022fea0003c3ffff */
[----:B------:R-:W-:Y:S02]  /*63f50*/  MOV R6, 0x63f70 ;  /* 0x00063f7000067802 */ /* 0x000fe40000000f00 */
[----:B-1---5:R-:W-:Y:S05]  /*63f60*/  CALL.REL.NOINC `($_ZN7cutlass13device_kernelIN5flash19enable_sm80_to_sm89INS1_16FlashAttnBwdSm80INS1_25CollectiveMainloopBwdSm80ILi2ELi2EN4cute5tupleIJNS5_1CILi128EEES8_NS7_ILi64EEEEEENS_10bfloat16_tEfNS_4arch4Sm80ELb0ELb0ELb1ELb1ELb0ELb0ELb0ELb0ELi2ELi4ELi4ELi4ELb0EEENS1_21CollectiveEpilogueBwdISA_SB_SD_Li256ELb1ELb0ELi2EEENS1_19SingleTileSchedulerILb1ELb0ELb0ELi128EEEEEEEEEvNT_6ParamsE$_ZN4cute5tupleIJNS0_IJNS0_IJNS_1CILi8EEENS1_ILi1EEEEEENS1_ILi2EEEEEENS0_IJNS0_IJS3_NS1_ILi0EEEEEEiEEEEEC2ERKS6_RKS9_) ;  /* 0xfffa7d7000007944 */ /* 0x022fea0003c3ffff */
[----:B------:R2:W5:Y:S01]  /*63f70*/  LDL R6, [R1+0x1410] ;  /* 0x0014100001067983 */ /* 0x0005620000100800 */
[----:B------:R-:W-:Y:S01]  /*63f80*/  IMAD.SHL.U32 R8, R5, 0x400, RZ ;  /* 0x0000040005087824 */ /* 0x000fe200078e00ff */
[----:B-1----:R-:W-:-:S02]  /*63f90*/  MOV R2, R57 ;  /* 0x0000003900027202 */ /* 0x002fc40000000f00 */
[----:B------:R-:W-:Y:S02]  /*63fa0*/  MOV R4, 0x63fd0 ;  /* 0x00063fd000047802 */ /* 0x000fe40000000f00 */
[----:B------:R2:W-:Y:S04]  /*63fb0*/  STL [R1+0x1420], R8 ;  /* 0x0014200801007387 */ /* 0x0005e80000100800 */
[----:B--2--5:R-:W-:Y:S05]  /*63fc0*/  CALL.REL.NOINC `($_ZN7cutlass13device_kernelIN5flash19enable_sm80_to_sm89INS1_16FlashAttnBwdSm80INS1_25CollectiveMainloopBwdSm80ILi2ELi2EN4cute5tupleIJNS5_1CILi128EEES8_NS7_ILi64EEEEEENS_10bfloat16_tEfNS_4arch4Sm80ELb0ELb0ELb1ELb1ELb0ELb0ELb0ELb0ELi2ELi4ELi4ELi4ELb0EEENS1_21CollectiveEpilogueBwdISA_SB_SD_Li256ELb1ELb0ELi2EEENS1_19SingleTileSchedulerILb1ELb0ELb0ELi128EEEEEEEEEvNT_6ParamsE$_ZN4cute3eso3ESOILb0ELb0EJNS_6LayoutINS_5tupleIJNS3_IJNS_1CILi8EEENS4_ILi1EEEEEENS4_ILi2EEEEEENS3_IJNS3_IJS6_NS4_ILi0EEEEEEiEEEEEiEEC2ERKSD_RKi) ;  /* 0xfffa3a3000007944 */ /* 0x024fea0003c3ffff */
[----:B-1----:R-:W2:Y:S04]  /*63fd0*/  LD.E.64 R2, [R74.64+0x8] ;  /* 0x000008044a027980 */ /* 0x002ea8000c101b00 */
[----:B------:R-:W2:Y:S01]  /*63fe0*/  LDL.64 R4, [R1+0x1380] ;  /* 0x0013800001047983 */ /* 0x000ea20000100a00 */
        /* <DEDUP_REMOVED lines=8> */
[----:B-1----:R-:W-:Y:S05]  /*64070*/  CALL.REL.NOINC `($_ZN7cutlass13device_kernelIN5flash19enable_sm80_to_sm89INS1_16FlashAttnBwdSm80INS1_25CollectiveMainloopBwdSm80ILi2ELi2EN4cute5tupleIJNS5_1CILi128EEES8_NS7_ILi64EEEEEENS_10bfloat16_tEfNS_4arch4Sm80ELb0ELb0ELb1ELb1ELb0ELb0ELb0ELb0ELi2ELi4ELi4ELi4ELb0EEENS1_21CollectiveEpilogueBwdISA_SB_SD_Li256ELb1ELb0ELi2EEENS1_19SingleTileSchedulerILb1ELb0ELb0ELi128EEEEEEEEEvNT_6ParamsE$_ZN4cute3eso3ESOILb0ELb0EJNS_6LayoutINS_5tupleIJNS3_IJNS_1CILi8EEENS4_ILi1EEEEEENS4_ILi2EEEEEENS3_IJNS3_IJS6_NS4_ILi0EEEEEEiEEEEENS_10ViewEngineINS_8smem_ptrIPN7cutlass10bfloat16_tEEEEEEEC2ERKSD_RKSK_) ;  /* 0xfffa391000007944 */ /* 0x002fea0003c3ffff */
[----:B------:R2:W5:Y:S04]  /*64080*/  LDL R15, [R1+0x1410] ;  /* 0x00141000010f7983 */ /* 0x0005680000100800 */
[----:B------:R2:W5:Y:S01]  /*64090*/  LDL.64 R12, [R1+0x1418] ;  /* 0x00141800010c7983 */ /* 0x0005620000100a00 */
[----:B-1----:R-:W-:Y:S01]  /*640a0*/  IMAD.MOV.U32 R3, RZ, RZ, R14 ;  /* 0x000000ffff037224 */ /* 0x002fe200078e000e */
[----:B------:R-:W-:Y:S02]  /*640b0*/  MOV R2, R57 ;  /* 0x0000003900027202 */ /* 0x000fe40000000f00 */
[----:B------:R-:W-:Y:S02]  /*640c0*/  MOV R8, 0x640e0 ;  /* 0x000640e000087802 */ /* 0x000fe40000000f00 */
[----:B--2--5:R-:W-:Y:S05]  /*640d0*/  CALL.REL.NOINC `($_ZN7cutlass13device_kernelIN5flash19enable_sm80_to_sm89INS1_16FlashAttnBwdSm80INS1_25CollectiveMainloopBwdSm80ILi2ELi2EN4cute5tupleIJNS5_1CILi128EEES8_NS7_ILi64EEEEEENS_10bfloat16_tEfNS_4arch4Sm80ELb0ELb0ELb1ELb1ELb0ELb0ELb0ELb0ELi2ELi4ELi4ELi4ELb0EEENS1_21CollectiveEpilogueBwdISA_SB_SD_Li256ELb1ELb0ELi2EEENS1_19SingleTileSchedulerILb1ELb0ELb0ELi128EEEEEEEEEvNT_6ParamsE$_ZN4cute3eso3ESOILb1ELb0EJNS_10UnderscoreES2_iEEC2ERKS2_S5_RKi) ;  /* 0xfffa47b000007944 */ /* 0x024fea0003c3ffff */
[----:B-1----:R-:W2:Y:S01]  /*640e0*/  LDL R3, [R1+0x1380] ;  /* 0x0013800001037983 */ /* 0x002ea20000100800 */
[----:B------:R-:W-:Y:S01]  /*640f0*/  IMAD.MOV.U32 R2, RZ, RZ, R57 ;  /* 0x000000ffff027224 */ /* 0x000fe200078e0039 */
[----:B------:R-:W-:-:S02]  /*64100*/  MOV R4, 0x64130 ;  /* 0x0006413000047802 */ /* 0x000fc40000000f00 */
[----:B--2---:R-:W-:Y:S02]  /*64110*/  SHF.L.U32 R3, R3, 0x2, RZ ;  /* 0x0000000203037819 */ /* 0x004fe400000006ff */
[----:B------:R-:W-:Y:S05]  /*64120*/  CALL.REL.NOINC `($_ZN7cutlass13device_kernelIN5flash19enable_sm80_to_sm89INS1_16FlashAttnBwdSm80INS1_25CollectiveMainloopBwdSm80ILi2ELi2EN4cute5tupleIJNS5_1CILi128EEES8_NS7_ILi64EEEEEENS_10bfloat16_tEfNS_4arch4Sm80ELb0ELb0ELb1ELb1ELb0ELb0ELb0ELb0ELi2ELi4ELi4ELi4ELb0EEENS1_21CollectiveEpilogueBwdISA_SB_SD_Li256ELb1ELb0ELi2EEENS1_19SingleTileSchedulerILb1ELb0ELb0ELi128EEEEEEEEEvNT_6ParamsE$_ZN4cute3eso3ESOILb1ELb0EJNS_6LayoutINS_5tupleIJNS3_IJNS3_IJNS_1CILi4EEENS4_ILi2EEEEEENS4_ILi1EEEEEES6_EEENS3_IJNS3_IJNS3_IJS8_NS4_ILi32EEEEEENS4_ILi0EEEEEENS4_ILi64EEEEEEEEiEEC2ERKSH_RKi) ;  /* 0xfffa619000007944 */ /* 0x000fea0003c3ffff */
[----:B-1----:R-:W2:Y:S01]  /*64130*/  LDL R3, [R1+0x1380] ;  /* 0x0013800001037983 */ /* 0x002ea20000100800 */
[----:B------:R-:W-:Y:S01]  /*64140*/  MOV R6, 0x64170 ;  /* 0x0006417000067802 */ /* 0x000fe20000000f00 */
[----:B--2---:R-:W-:-:S04]  /*64150*/  IMAD.WIDE R10, R3, 0x2, R70 ;  /* 0x00000002030a7825 */ /* 0x004fc800078e0246 */
[----:B------:R-:W-:Y:S05]  /*64160*/  CALL.REL.NOINC `($_ZN7cutlass13device_kernelIN5flash19enable_sm80_to_sm89INS1_16FlashAttnBwdSm80INS1_25CollectiveMainloopBwdSm80ILi2ELi2EN4cute5tupleIJNS5_1CILi128EEES8_NS7_ILi64EEEEEENS_10bfloat16_tEfNS_4arch4Sm80ELb0ELb0ELb1ELb1ELb0ELb0ELb0ELb0ELi2ELi4ELi4ELi4ELb0EEENS1_21CollectiveEpilogueBwdISA_SB_SD_Li256ELb1ELb0ELi2EEENS1_19SingleTileSchedulerILb1ELb0ELb0ELi128EEEEEEEEEvNT_6ParamsE$_ZN4cute3eso3ESOILb1ELb0EJNS_6LayoutINS_5tupleIJNS3_IJNS3_IJNS_1CILi4EEENS4_ILi2EEEEEENS4_ILi1EEEEEES6_EEENS3_IJNS3_IJNS3_IJS8_NS4_ILi32EEEEEENS4_ILi0EEEEEENS4_ILi64EEEEEEEENS_10ViewEngineIPN7cutlass10bfloat16_tEEEEEC2ERKSH_RKSM_) ;  /* 0xfffa611000007944 */ /* 0x000fea0003c3ffff */
        /* <DEDUP_REMOVED lines=197> */
[----:B-1----:R-:W-:Y:S05]  /*64dc0*/  CALL.REL.NOINC `($_ZN7cutlass13device_kernelIN5flash19enable_sm80_to_sm89INS1_16FlashAttnBwdSm80INS1_25CollectiveMainloopBwdSm80ILi2ELi2EN4cute5tupleIJNS5_1CILi128EEES8_NS7_ILi64EEEEEENS_10bfloat16_tEfNS_4arch4Sm80ELb0ELb0ELb1ELb1ELb0ELb0ELb0ELb0ELi2ELi4ELi4ELi4ELb0EEENS1_21CollectiveEpilogueBwdISA_SB_SD_Li256ELb1ELb0ELi2EEENS1_19SingleTileSchedulerILb1ELb0ELb0ELi128EEEEEEEEEvNT_6ParamsE$_ZZN5flash25CollectiveMainloopBwdSm80ILi2ELi2EN4cute5tupleIJNS1_1CILi128EEES4_NS3_ILi64EEEEEEN7cutlass10bfloat16_tEfNS7_4arch4Sm80ELb0ELb0ELb1ELb1ELb0ELb0ELb0ELb0ELi2ELi4ELi4ELi4ELb0EE3mmaINS_16FlashAttnBwdSm80ISB_NS_21CollectiveEpilogueBwdIS6_S8_SA_Li256ELb1ELb0ELi2EEENS_19SingleTileSchedulerILb1ELb0ELb0ELi128EEEE13SharedStorageENS1_6TensorINS1_11ArrayEngineIfLm32EEENS1_6LayoutINS2_IJNS2_IJNS3_ILi2EEESO_EEESO_NS3_ILi4EEEEEENS2_IJNS2_IJNS3_ILi1EEESO_EEESQ_NS3_ILi8EEEEEEEEEEEEbRKNSB_6ParamsERT0_S12_iNS2_IJiiiEEERT_ENKUlvE0_clEv) ;  /* 0xffffb13000007944 */ /* 0x002fea0003c3ffff */
.L_x_1242:
[----:B------:R-:W-:Y:S01]  /*64dd0*/  IMAD.MOV.U32 R2, RZ, RZ, R66 ;  /* 0x000000ffff027224 */ /* 0x000fe200078e0042 */
[----:B------:R-:W-:Y:S01]  /*64de0*/  MOV R3, R65 ;  /* 0x0000004100037202 */ /* 0x000fe20000000f00 */
[----:B------:R-:W-:Y:S01]  /*64df0*/  IMAD.MOV.U32 R81, RZ, RZ, RZ ;  /* 0x000000ffff517224 */ /* 0x000fe200078e00ff */
[----:B-1----:R-:W-:-:S02]  /*64e00*/  MOV R8, 0x64e20 ;  /* 0x00064e2000087802 */ /* 0x002fc40000000f00 */
[----:B------:R-:W-:Y:S05]  /*64e10*/  CALL.REL.NOINC `($_ZN7cutlass13device_kernelIN5flash19enable_sm80_to_sm89INS1_16FlashAttnBwdSm80INS1_25CollectiveMainloopBwdSm80ILi2ELi2EN4cute5tupleIJNS5_1CILi128EEES8_NS7_ILi64EEEEEENS_10bfloat16_tEfNS_4arch4Sm80ELb0ELb0ELb1ELb1ELb0ELb0ELb0ELb0ELi2ELi4ELi4ELi4ELb0EEENS1_21CollectiveEpilogueBwdISA_SB_SD_Li256ELb1ELb0ELi2EEENS1_19SingleTileSchedulerILb1ELb0ELb0ELi128EEEEEEEEEvNT_6ParamsE$_ZN4cute3eso3ESOILb1ELb0EJNS_10UnderscoreES2_iEEC2ERKS2_S5_RKi) ;  /* 0xfffa3a7000007944 */ /* 0x000fea0003c3ffff */
        /* <DEDUP_REMOVED lines=15> */
[----:B------:R-:W-:Y:S05]  /*64f10*/  CALL.REL.NOINC `($_ZN7cutlass13device_kernelIN5flash19enable_sm80_to_sm89INS1_16FlashAttnBwdSm80INS1_25CollectiveMainloopBwdSm80ILi2ELi2EN4cute5tupleIJNS5_1CILi128EEES8_NS7_ILi64EEEEEENS_10bfloat16_tEfNS_4arch4Sm80ELb0ELb0ELb1ELb1ELb0ELb0ELb0ELb0ELi2ELi4ELi4ELi4ELb0EEENS1_21CollectiveEpilogueBwdISA_SB_SD_Li256ELb1ELb0ELi2EEENS1_19SingleTileSchedulerILb1ELb0ELb0ELi128EEEEEEEEEvNT_6ParamsE$_ZN4cute3eso3ESOILb1ELb0EJNS_6LayoutINS_5tupleIJNS3_IJNS_1CILi2EEES5_S5_EEES5_EEENS3_IJNS3_IJNS4_ILi1EEES5_NS4_ILi4EEEEEENS4_ILi8EEEEEEEEiEEC2ERKSD_RKi) ;  /* 0xfffa5f8000007944 */ /* 0x000fea0003c3ffff */
[----:B-1----:R-:W2:Y:S01]  /*64f20*/  LDL R2, [R1+0x1410] ;  /* 0x0014100001027983 */ /* 0x002ea20000100800 */
[----:B------:R-:W-:Y:S02]  /*64f30*/  MOV R4, R62 ;  /* 0x0000003e00047202 */ /* 0x000fe40000000f00 */
[----:B------:R-:W-:-:S05]  /*64f40*/  MOV R5, R61 ;  /* 0x0000003d00057202 */ /* 0x000fca0000000f00 */
[----:B--2---:R-:W-:Y:S01]  /*64f50*/  IMAD.WIDE R2, R2, 0x2, R4 ;  /* 0x0000000202027825 */ /* 0x004fe200078e0204 */
[----:B------:R-:W-:-:S04]  /*64f60*/  MOV R4, 0x64f90 ;  /* 0x00064f9000047802 */ /* 0x000fc80000000f00 */
[----:B------:R-:W-:Y:S02]  /*64f70*/  MOV R6, R2 ;  /* 0x0000000200067202 */ /* 0x000fe40000000f00 */
[----:B------:R-:W-:Y:S05]  /*64f80*/  CALL.REL.NOINC `($_ZN7cutlass13device_kernelIN5flash19enable_sm80_to_sm89INS1_16FlashAttnBwdSm80INS1_25CollectiveMainloopBwdSm80ILi2ELi2EN4cute5tupleIJNS5_1CILi128EEES8_NS7_ILi64EEEEEENS_10bfloat16_tEfNS_4arch4Sm80ELb0ELb0ELb1ELb1ELb0ELb0ELb0ELb0ELi2ELi4ELi4ELi4ELb0EEENS1_21CollectiveEpilogueBwdISA_SB_SD_Li256ELb1ELb0ELi2EEENS1_19SingleTileSchedulerILb1ELb0ELb0ELi128EEEEEEEEEvNT_6ParamsE$_ZN4cute3eso3ESOILb1ELb0EJNS_6LayoutINS_5tupleIJNS3_IJNS_1CILi2EEES5_S5_EEES5_EEENS3_IJNS3_IJNS4_ILi1EEES5_NS4_ILi4EEEEEENS4_ILi8EEEEEEEENS_10ViewEngineIPN7cutlass10bfloat16_tEEEEEC2ERKSD_RKSI_) ;  /* 0xfffa5ec000007944 */ /* 0x000fea0003c3ffff */
[----:B------:R2:W5:Y:S01]  /*64f90*/  LDL.64 R84, [R1+0x1410] ;  /* 0x0014100001547983 */ /* 0x0005620000100a00 */
[----:B-1----:R-:W-:Y:S01]  /*64fa0*/  IMAD.MOV.U32 R2, RZ, RZ, R66 ;  /* 0x000000ffff027224 */ /* 0x002fe200078e0042 */
[----:B------:R-:W-:Y:S02]  /*64fb0*/  MOV R3, R65 ;  /* 0x0000004100037202 */ /* 0x000fe40000000f00 */
[----:B------:R-:W-:Y:S02]  /*64fc0*/  MOV R8, 0x64fe0 ;  /* 0x00064fe000087802 */ /* 0x000fe40000000f00 */
[----:B--2--5:R-:W-:Y:S05]  /*64fd0*/  CALL.REL.NOINC `($_ZN7cutlass13device_kernelIN5flash19enable_sm80_to_sm89INS1_16FlashAttnBwdSm80INS1_25CollectiveMainloopBwdSm80ILi2ELi2EN4cute5tupleIJNS5_1CILi128EEES8_NS7_ILi64EEEEEENS_10bfloat16_tEfNS_4arch4Sm80ELb0ELb0ELb1ELb1ELb0ELb0ELb0ELb0ELi2ELi4ELi4ELi4ELb0EEENS1_21CollectiveEpilogueBwdISA_SB_SD_Li256ELb1ELb0ELi2EEENS1_19SingleTileSchedulerILb1ELb0ELb0ELi128EEEEEEEEEvNT_6ParamsE$_ZN4cute3eso3ESOILb1ELb0EJNS_10UnderscoreES2_iEEC2ERKS2_S5_RKi) ;  /* 0xfffa38b000007944 */ /* 0x024fea0003c3ffff */
[----:B-1----:R-:W2:Y:S01]  /*64fe0*/  LDL R3, [R1+0x1410] ;  /* 0x0014100001037983 */ /* 0x002ea20000100800 */
[----:B------:R-:W-:Y:S02]  /*64ff0*/  MOV R4, 0x65020 ;  /* 0x0006502000047802 */ /* 0x000fe40000000f00 */
[----:B--2---:R-:W-:Y:S02]  /*65000*/  SHF.L.U32 R3, R3, 0x2, RZ ;  /* 0x0000000203037819 */ /* 0x004fe400000006ff */
[----:B------:R-:W-:Y:S05]  /*65010*/  CALL.REL.NOINC `($_ZN7cutlass13device_kernelIN5flash19enable_sm80_to_sm89INS1_16FlashAttnBwdSm80INS1_25CollectiveMainloopBwdSm80ILi2ELi2EN4cute5tupleIJNS5_1CILi128EEES8_NS7_ILi64EEEEEENS_10bfloat16_tEfNS_4arch4Sm80ELb0ELb0ELb1ELb1ELb0ELb0ELb0ELb0ELi2ELi4ELi4ELi4ELb0EEENS1_21CollectiveEpilogueBwdISA_SB_SD_Li256ELb1ELb0ELi2EEENS1_19SingleTileSchedulerILb1ELb0ELb0ELi128EEEEEEEEEvNT_6ParamsE$_ZN4cute3eso3ESOILb1ELb0EJNS_6LayoutINS_5tupleIJNS3_IJNS_1CILi2EEES5_EEES6_EEENS3_IJNS3_IJNS4_ILi1EEES5_EEENS3_IJNS4_ILi32EEENS4_ILi64EEEEEEEEEEEiEEC2ERKSE_RKi) ;  /* 0xfffa5cd000007944 */ /* 0x000fea0003c3ffff */
[----:B-1----:R-:W2:Y:S01]  /*65020*/  LDL R3, [R1+0x1410] ;  /* 0x0014100001037983 */ /* 0x002ea20000100800 */
[----:B------:R-:W-:Y:S01]  /*65030*/  MOV R4, 0x65070 ;  /* 0x0006507000047802 */ /* 0x000fe20000000f00 */
[----:B--2---:R-:W-:-:S05]  /*65040*/  IMAD.WIDE R2, R3, 0x2, R68 ;  /* 0x0000000203027825 */ /* 0x004fca00078e0244 */
[----:B------:R-:W-:Y:S02]  /*65050*/  MOV R6, R2 ;  /* 0x0000000200067202 */ /* 0x000fe40000000f00 */
[----:B------:R-:W-:Y:S05]  /*65060*/  CALL.REL.NOINC `($_ZN7cutlass13device_kernelIN5flash19enable_sm80_to_sm89INS1_16FlashAttnBwdSm80INS1_25CollectiveMainloopBwdSm80ILi2ELi2EN4cute5tupleIJNS5_1CILi128EEES8_NS7_ILi64EEEEEENS_10bfloat16_tEfNS_4arch4Sm80ELb0ELb0ELb1ELb1ELb0ELb0ELb0ELb0ELi2ELi4ELi4ELi4ELb0EEENS1_21CollectiveEpilogueBwdISA_SB_SD_Li256ELb1ELb0ELi2EEENS1_19SingleTileSchedulerILb1ELb0ELb0ELi128EEEEEEEEEvNT_6ParamsE$_ZN4cute3eso3ESOILb1ELb0EJNS_6LayoutINS_5tupleIJNS3_IJNS_1CILi2EEES5_EEES6_EEENS3_IJNS3_IJNS4_ILi1EEES5_EEENS3_IJNS4_ILi32EEENS4_ILi64EEEEEEEEEEENS_10ViewEngineIPN7cutlass10bfloat16_tEEEEEC2ERKSE_RKSJ_) ;  /* 0xfffa5c3000007944 */ /* 0x000fea0003c3ffff */
[----:B------:R2:W5:Y:S04]  /*65070*/  LDL.64 R82, [R1+0x1410] ;  /* 0x0014100001527983 */ /* 0x0005680000100a00 */
[----:B------:R2:W-:Y:S02]  /*65080*/  STL [R1+0x1448], RZ ;  /* 0x001448ff01007387 */ /* 0x0005e40000100800 */
.L_x_1243:
[----:B-1----:R-:W-:Y:S01]  /*65090*/  IMAD.MOV.U32 R79, RZ, RZ, R66 ;  /* 0x000000ffff4f7224 */ /* 0x002fe200078e0042 */
[----:B------:R-:W-:Y:S01]  /*650a0*/  LOP3.LUT R80, R81, 0x1, RZ, 0xc0, !PT ;  /* 0x0000000151507812 */ /* 0x000fe200078ec0ff */
[----:B------:R-:W-:Y:S01]  /*650b0*/  IMAD.MOV.U32 R67, RZ, RZ, R58 ;  /* 0x000000ffff437224 */ /* 0x000fe200078e003a */
[----:B------:R-:W-:Y:S02]  /*650c0*/  MOV R78, 0x650e0 ;  /* 0x000650e0004e7802 */ /* 0x000fe40000000f00 */
[----:B-12--5:R-:W-:Y:S05]  /*650d0*/  CALL.REL.NOINC `($_ZN7cutlass13device_kernelIN5flash19enable_sm80_to_sm89INS1_16FlashAttnBwdSm80INS1_25CollectiveMainloopBwdSm80ILi2ELi2EN4cute5tupleIJNS5_1CILi128EEES8_NS7_ILi64EEEEEENS_10bfloat16_tEfNS_4arch4Sm80ELb0ELb0ELb1ELb1ELb0ELb0ELb0ELb0ELi2ELi4ELi4ELi4ELb0EEENS1_21CollectiveEpilogueBwdISA_SB_SD_Li256ELb1ELb0ELi2EEENS1_19SingleTileSchedulerILb1ELb0ELb0ELi128EEEEEEEEEvNT_6ParamsE$_ZN4cute3eso3ESOILb1ELb0EJNS_10UnderscoreEiiEEC2ERKS2_RKiS7_) ;  /* 0xfffa383000007944 */ /* 0x026fea0003c3ffff */
[----:B------:R-:W-:Y:S01]  /*650e0*/  MOV R4, 0x65130 ;  /* 0x0006513000047802 */ /* 0x000fe20000000f00 */
[----:B-1----:R-:W2:Y:S02]  /*650f0*/  LDL.64 R2, [R1+0x1410] ;  /* 0x0014100001027983 */ /* 0x002ea40000100a00 */
[----:B--2---:R-:W-:Y:S05]  /*65100*/  IMAD R3, R3, 0x2, R2 ;  /* 0x0000000203037824 */ /* 0x004fea00078e0202 */
[----:B------:R-:W-:Y:S02]  /*65110*/  SHF.L.U32 R3, R3, 0x2, RZ ;  /* 0x0000000203037819 */ /* 0x000fe400000006ff */
        /* <DEDUP_REMOVED lines=13> */
[----:B-1----:R-:W2:Y:S02]  /*651f0*/  LDL R3, [R1+0x1410] ;  /* 0x0014100001037983 */ /* 0x002ea40000100800 */
[----:B--2---:R-:W-:Y:S02]  /*65200*/  SHF.L.U32 R3, R3, 0x3, RZ ;  /* 0x0000000303037819 */ /* 0x004fe400000006ff */
[----:B------:R-:W-:Y:S05]  /*65210*/  CALL.REL.NOINC `($_ZN7cutlass13device_kernelIN5flash19enable_sm80_to_sm89INS1_16FlashAttnBwdSm80INS1_25CollectiveMainloopBwdSm80ILi2ELi2EN4cute5tupleIJNS5_1CILi128EEES8_NS7_ILi64EEEEEENS_10bfloat16_tEfNS_4arch4Sm80ELb0ELb0ELb1ELb1ELb0ELb0ELb0ELb0ELi2ELi4ELi4ELi4ELb0EEENS1_21CollectiveEpilogueBwdISA_SB_SD_Li256ELb1ELb0ELi2EEENS1_19SingleTileSchedulerILb1ELb0ELb0ELi128EEEEEEEEEvNT_6ParamsE$_ZN4cute3eso3ESOILb1ELb0EJNS_6LayoutINS_5tupleIJNS3_IJNS_1CILi2EEES5_S5_EEEEEENS3_IJNS3_IJNS4_ILi1EEES5_NS4_ILi4EEEEEEEEEEEiEEC2ERKSC_RKi) ;  /* 0xfffa5b6000007944 */ /* 0x000fea0003c3ffff */
[----:B------:R-:W-:Y:S01]  /*65220*/  MOV R4, 0x65270 ;  /* 0x0006527000047802 */ /* 0x000fe20000000f00 */
[----:B-1----:R-:W2:Y:S02]  /*65230*/  LDL R3, [R1+0x1410] ;  /* 0x0014100001037983 */ /* 0x002ea40000100800 */
        /* <DEDUP_REMOVED lines=18> */
[----:B-1----:R-:W2:Y:S02]  /*65360*/  LDL R3, [R1+0x1410] ;  /* 0x0014100001037983 */ /* 0x002ea40000100800 */
        /* <DEDUP_REMOVED lines=18> */
[----:B------:R-:W-:Y:S05]  /*65490*/  CALL.REL.NOINC `($_ZN7cutlass13device_kernelIN5flash19enable_sm80_to_sm89INS1_16FlashAttnBwdSm80INS1_25CollectiveMainloopBwdSm80ILi2ELi2EN4cute5tupleIJNS5_1CILi128EEES8_NS7_ILi64EEEEEENS_10bfloat16_tEfNS_4arch4Sm80ELb0ELb0ELb1ELb1ELb0ELb0ELb0ELb0ELi2ELi4ELi4ELi4ELb0EEENS1_21CollectiveEpilogueBwdISA_SB_SD_Li256ELb1ELb0ELi2EEENS1_19SingleTileSchedulerILb1ELb0ELb0ELi128EEEEEEEEEvNT_6ParamsE$_ZN4cute3eso3ESOILb1ELb0EJNS_6LayoutINS_5tupleIJNS3_IJNS_1CILi2EEES5_EEEEEENS3_IJNS3_IJNS4_ILi1EEES5_EEEEEEEENS_10ViewEngineIPKfEEEEC2ERKSB_RKSF_) ;  /* 0xfffa53e000007944 */ /* 0x000fea0003c3ffff */
        /* <DEDUP_REMOVED lines=147> */
.L_x_1244:
[----:B-1----:R-:W-:Y:S02]  /*65dd0*/  MOV R4, 0x65df0 ;  /* 0x00065df000047802 */ /* 0x002fe40000000f00 */
[----:B------:R-:W-:Y:S05]  /*65de0*/  CALL.REL.NOINC `($_ZN7cutlass13device_kernelIN5flash19enable_sm80_to_sm89INS1_16FlashAttnBwdSm80INS1_25CollectiveMainloopBwdSm80ILi2ELi2EN4cute5tupleIJNS5_1CILi128EEES8_NS7_ILi64EEEEEENS_10bfloat16_tEfNS_4arch4Sm80ELb0ELb0ELb1ELb1ELb0ELb0ELb0ELb0ELi2ELi4ELi4ELi4ELb0EEENS1_21CollectiveEpilogueBwdISA_SB_SD_Li256ELb1ELb0ELi2EEENS1_19SingleTileSchedulerILb1ELb0ELb0ELi128EEEEEEEEEvNT_6ParamsE$_ZN4cute3eso3ESOILb1ELb0EJNS_6LayoutINS_5tupleIJNS3_IJNS_1CILi1EEENS4_ILi4EEEEEENS4_ILi2EEES6_EEENS3_IJNS3_IJNS4_ILi0EEES5_EEES6_NS4_ILi8EEEEEEEENS_10ViewEngineIPfEEEEC2ERKSE_RKSH_) ;  /* 0xfffa495000007944 */ /* 0x000fea0003c3ffff */
[----:B------:R-:W2:Y:S04]  /*65df0*/  LDL.64 R10, [R63+0x60] ;  /* 0x000060003f0a7983 */ /* 0x000ea80000100a00 */
[----:B------:R3:W5:Y:S04]  /*65e00*/  LDL.64 R4, [R63+0x58] ;  /* 0x000058003f047983 */ /* 0x0007680000100a00 */
[----:B------:R3:W5:Y:S04]  /*65e10*/  LDL.64 R6, [R1+0x1428] ;  /* 0x0014280001067983 */ /* 0x0007680000100a00 */
[----:B--2---:R3:W5:Y:S01]  /*65e20*/  LD.E R3, [R10.64] ;  /* 0x000000040a037980 */ /* 0x004762000c101900 */
[----:B-1----:R-:W-:-:S02]  /*65e30*/  MOV R2, R66 ;  /* 0x0000004200027202 */ /* 0x002fc40000000f00 */
[----:B------:R-:W-:Y:S02]  /*65e40*/  MOV R8, 0x65e60 ;  /* 0x00065e6000087802 */ /* 0x000fe40000000f00 */
[----:B---3-5:R-:W-:Y:S05]  /*65e50*/  CALL.REL.NOINC `($_ZN7cutlass13device_kernelIN5flash19enable_sm80_to_sm89INS1_16FlashAttnBwdSm80INS1_25CollectiveMainloopBwdSm80ILi2ELi2EN4cute5tupleIJNS5_1CILi128EEES8_NS7_ILi64EEEEEENS_10bfloat16_tEfNS_4arch4Sm80ELb0ELb0ELb1ELb1ELb0ELb0ELb0ELb0ELi2ELi4ELi4ELi4ELb0EEENS1_21CollectiveEpilogueBwdISA_SB_SD_Li256ELb1ELb0ELi2EEENS1_19SingleTileSchedulerILb1ELb0ELb0ELi128EEEEEEEEEvNT_6ParamsE$_ZN4cute3eso3ESOILb1ELb0EJNS_10UnderscoreES2_iEEC2ERKS2_S5_RKi) ;  /* 0xfffa2a3000007944 */ /* 0x028fea0003c3ffff */
[----:B-1----:R-:W2:Y:S01]  /*65e60*/  LDL R3, [R1+0x1410] ;  /* 0x0014100001037983 */ /* 0x002ea20000100800 */
[----:B------:R-:W-:Y:S02]  /*65e70*/  MOV R8, 0x65ea0 ;  /* 0x00065ea000087802 */ /* 0x000fe40000000f00 */
[----:B--2---:R-:W-:Y:S02]  /*65e80*/  SHF.L.U32 R3, R3, 0xd, RZ ;  /* 0x0000000d03037819 */ /* 0x004fe400000006ff */
[----:B------:R-:W-:Y:S05]  /*65e90*/  CALL.REL.NOINC `($_ZN7cutlass13device_kernelIN5flash19enable_sm80_to_sm89INS1_16FlashAttnBwdSm80INS1_25CollectiveMainloopBwdSm80ILi2ELi2EN4cute5tupleIJNS5_1CILi128EEES8_NS7_ILi64EEEEEENS_10bfloat16_tEfNS_4arch4Sm80ELb0ELb0ELb1ELb1ELb0ELb0ELb0ELb0ELi2ELi4ELi4ELi4ELb0EEENS1_21CollectiveEpilogueBwdISA_SB_SD_Li256ELb1ELb0ELi2EEENS1_19SingleTileSchedulerILb1ELb0ELb0ELi128EEEEEEEEEvNT_6ParamsE$_ZN4cute3eso3ESOILb1ELb0EJNS_6LayoutINS_5tupleIJNS3_IJNS_1CILi1EEES5_EEENS4_ILi32EEEEEENS3_IJNS3_IJNS4_ILi0EEES9_EEENS4_ILi256EEEEEEEEiEEC2ERKSD_RKi) ;  /* 0xfffa49a000007944 */ /* 0x000fea0003c3ffff */
[----:B------:R-:W2:Y:S04]  /*65ea0*/  LD.E.64 R4, [R4.64+0x8] ;  /* 0x0000080404047980 */ /* 0x000ea8000c101b00 */
[----:B------:R-:W2:Y:S01]  /*65eb0*/  LDL R10, [R1+0x1428] ;  /* 0x00142800010a7983 */ /* 0x000ea20000100800 */
[----:B------:R-:W-:Y:S01]  /*65ec0*/  MOV R8, 0x65ef0 ;  /* 0x00065ef000087802 */ /* 0x000fe20000000f00 */
[----:B--2---:R-:W-:-:S04]  /*65ed0*/  IMAD.WIDE R10, R10, 0x4, R4 ;  /* 0x000000040a0a7825 */ /* 0x004fc800078e0204 */
[----:B-1----:R-:W-:Y:S05]  /*65ee0*/  CALL.REL.NOINC `($_ZN7cutlass13device_kernelIN5flash19enable_sm80_to_sm89INS1_16FlashAttnBwdSm80INS1_25CollectiveMainloopBwdSm80ILi2ELi2EN4cute5tupleIJNS5_1CILi128EEES8_NS7_ILi64EEEEEENS_10bfloat16_tEfNS_4arch4Sm80ELb0ELb0ELb1ELb1ELb0ELb0ELb0ELb0ELi2ELi4ELi4ELi4ELb0EEENS1_21CollectiveEpilogueBwdISA_SB_SD_Li256ELb1ELb0ELi2EEENS1_19SingleTileSchedulerILb1ELb0ELb0ELi128EEEEEEEEEvNT_6ParamsE$_ZN4cute8gmem_ptrIPfECI1NS_12iter_adaptorIS1_S2_EEES1_) ;  /* 0xfffa658000007944 */ /* 0x002fea0003c3ffff */
[----:B-1----:R1:W5:Y:S01]  /*65ef0*/  LDL.64 R2, [R1+0x1428] ;  /* 0x0014280001027983 */ /* 0x0023620000100a00 */
[----:B------:R-:W-:-:S03]  /*65f00*/  MOV R4, 0x65f20 ;  /* 0x00065f2000047802 */ /* 0x000fc60000000f00 */
[----:B-1---5:R-:W-:Y:S05]  /*65f10*/  CALL.REL.NOINC `($_ZN7cutlass13device_kernelIN5flash19enable_sm80_to_sm89INS1_16FlashAttnBwdSm80INS1_25CollectiveMainloopBwdSm80ILi2ELi2EN4cute5tupleIJNS5_1CILi128EEES8_NS7_ILi64EEEEEENS_10bfloat16_tEfNS_4arch4Sm80ELb0ELb0ELb1ELb1ELb0ELb0ELb0ELb0ELi2ELi4ELi4ELi4ELb0EEENS1_21CollectiveEpilogueBwdISA_SB_SD_Li256ELb1ELb0ELi2EEENS1_19SingleTileSchedulerILb1ELb0ELb0ELi128EEEEEEEEEvNT_6ParamsE$_ZN4cute3eso3ESOILb1ELb0EJNS_6LayoutINS_5tupleIJNS3_IJNS_1CILi1EEES5_EEENS4_ILi32EEEEEENS3_IJNS3_IJNS4_ILi0EEES9_EEENS4_ILi256EEEEEEEENS_10ViewEngineINS_8gmem_ptrIPfEEEEEEC2ERKSD_RKSI_) ;  /* 0xfffa48e000007944 */ /* 0x022fea0003c3ffff */
[----:B-1----:R-:W2:Y:S04]  /*65f20*/  LDL.64 R2, [R1+0x1428] ;  /* 0x0014280001027983 */ /* 0x002ea80000100a00 */
[----:B------:R1:W5:Y:S01]  /*65f30*/  LD.E R5, [R6.64] ;  /* 0x0000000406057980 */ /* 0x000362000c101900 */
[----:B------:R-:W-:Y:S01]  /*65f40*/  MOV R10, 0x65f80 ;  /* 0x00065f80000a7802 */ /* 0x000fe20000000f00 */
[----:B--2---:R-:W-:Y:S01]  /*65f50*/  IMAD.MOV.U32 R14, RZ, RZ, R2 ;  /* 0x000000ffff0e7224 */ /* 0x004fe200078e0002 */
[----:B------:R-:W-:-:S02]  /*65f60*/  MOV R15, R3 ;  /* 0x00000003000f7202 */ /* 0x000fc40000000f00 */
[----:B-1---5:R-:W-:Y:S05]  /*65f70*/  CALL.REL.NOINC `($_ZN7cutlass13device_kernelIN5flash19enable_sm80_to_sm89INS1_16FlashAttnBwdSm80INS1_25CollectiveMainloopBwdSm80ILi2ELi2EN4cute5tupleIJNS5_1CILi128EEES8_NS7_ILi64EEEEEENS_10bfloat16_tEfNS_4arch4Sm80ELb0ELb0ELb1ELb1ELb0ELb0ELb0ELb0ELi2ELi4ELi4ELi4ELb0EEENS1_21CollectiveEpilogueBwdISA_SB_SD_Li256ELb1ELb0ELi2EEENS1_19SingleTileSchedulerILb1ELb0ELb0ELi128EEEEEEEEEvNT_6ParamsE$_ZN73_INTERNAL_24fd9406_37_flash_bwd_hdim64_bf16_softcap_sm80_cu_3fbc093a_29189atomicAddEPff) ;  /* 0xfffa666000007944 */ /* 0x022fea0003c3ffff */
[----:B------:R2:W5:Y:S01]  /*65f80*/  LD.E R5, [R6.64+0x4] ;  /* 0x0000040406057980 */ /* 0x000562000c101900 */
[----:B-1----:R-:W-:-:S02]  /*65f90*/  IADD3 R14, P0, R2, 0x400, RZ ;  /* 0x00000400020e7810 */ /* 0x002fc40007f1e0ff */
[----:B------:R-:W-:-:S03]  /*65fa0*/  MOV R10, 0x65fd0 ;  /* 0x00065fd0000a7802 */ /* 0x000fc60000000f00 */
[----:B------:R-:W-:-:S03]  /*65fb0*/  IMAD.X R15, RZ, RZ, R3, P0 ;  /* 0x000000ffff0f7224 */ /* 0x000fc600000e0603 */
[----:B--2--5:R-:W-:Y:S05]  /*65fc0*/  CALL.REL.NOINC `($_ZN7cutlass13device_kernelIN5flash19enable_sm80_to_sm89INS1_16FlashAttnBwdSm80INS1_25CollectiveMainloopBwdSm80ILi2ELi2EN4cute5tupleIJNS5_1CILi128EEES8_NS7_ILi64EEEEEENS_10bfloat16_tEfNS_4arch4Sm80ELb0ELb0ELb1ELb1ELb0ELb0ELb0ELb0ELi2ELi4ELi4ELi4ELb0EEENS1_21CollectiveEpilogueBwdISA_SB_SD_Li256ELb1ELb0ELi2EEENS1_19SingleTileSchedulerILb1ELb0ELb0ELi128EEEEEEEEEvNT_6ParamsE$_ZN73_INTERNAL_24fd9406_37_flash_bwd_hdim64_bf16_softcap_sm80_cu_3fbc093a_29189atomicAddEPff) ;  /* 0xfffa661000007944 */ /* 0x024fea0003c3ffff */
[----:B------:R2:W5:Y:S01]  /*65fd0*/  LD.E R5, [R6.64+0x8] ;  /* 0x0000080406057980 */ /* 0x000562000c101900 */
[----:B-1----:R-:W-:Y:S02]  /*65fe0*/  IADD3 R14, P0, R2, 0x800, RZ ;  /* 0x00000800020e7810 */ /* 0x002fe40007f1e0ff */
        /* <DEDUP_REMOVED lines=148> */
[----:B------:R-:W-:-:S04]  /*66930*/  MOV R65, 0x0 ;  /* 0x0000000000417802 */ /* 0x000fc80000000f00 */
[----:B------:R-:W-:Y:S05]  /*66940*/  RET.REL.NODEC R64 `(_ZN7cutlass13device_kernelIN5flash19enable_sm80_to_sm89INS1_16FlashAttnBwdSm80INS1_25CollectiveMainloopBwdSm80ILi2ELi2EN4cute5tupleIJNS5_1CILi128EEES8_NS7_ILi64EEEEEENS_10bfloat16_tEfNS_4arch4Sm80ELb0ELb0ELb1ELb1ELb0ELb0ELb0ELb0ELi2ELi4ELi4ELi4ELb0EEENS1_21CollectiveEpilogueBwdISA_SB_SD_Li256ELb1ELb0ELi2EEENS1_19SingleTileSchedulerILb1ELb0ELb0ELi128EEEEEEEEEvNT_6ParamsE) ;  /* 0xfff996b040007950 */ /* 0x000fea0003c3ffff */
        .type           $_ZN7cutlass13device_kernelIN5flash19enable_sm80_to_sm89INS1_16FlashAttnBwdSm80INS1_25CollectiveMainloopBwdSm80ILi2ELi2EN4cute5tupleIJNS5_1CILi128EEES8_NS7_ILi64EEEEEENS_10bfloat16_tEfNS_4arch4Sm80ELb0ELb0ELb1ELb1ELb0ELb0ELb0ELb0ELi2ELi4ELi4ELi4ELb0EEENS1_21CollectiveEpilogueBwdISA_SB_SD_Li256ELb1ELb0ELi2EEENS1_19SingleTileSchedulerILb1ELb0ELb0ELi128EEEEEEEEEvNT_6ParamsE$_ZZZN5flash25CollectiveMainloopBwdSm80ILi2ELi2EN4cute5tupleIJNS1_1CILi128EEES4_NS3_ILi64EEEEEEN7cutlass10bfloat16_tEfNS7_4arch4Sm80ELb0ELb0ELb1ELb1ELb0ELb0ELb0ELb0ELi2ELi4ELi4ELi4ELb0EE3mmaINS_16FlashAttnBwdSm80ISB_NS_21CollectiveEpilogueBwdIS6_S8_SA_Li256ELb1ELb0ELi2EEENS_19SingleTileSchedulerILb1ELb0ELb0ELi128EEEE13SharedStorageENS1_6TensorINS1_11ArrayEngineIfLm32EEENS1_6LayoutINS2_IJNS2_IJNS3_ILi2EEESO_EEESO_NS3_ILi4EEEEEENS2_IJNS2_IJNS3_ILi1EEESO_EEESQ_NS3_ILi8EEEEEEEEEEEEbRKNSB_6ParamsERT0_S12_iNS2_IJiiiEEERT_ENKUliT_E_clIZSC_ISJ_SX_EbS10_S12_S12_iS13_S15_EUlRS16_iE_EEDaiS16_ENKUlvE0_clEv,@function
        .size           $_ZN7cutlass13device_kernelIN5flash19enable_sm80_to_sm89INS1_16FlashAttnBwdSm80INS1_25CollectiveMainloopBwdSm80ILi2ELi2EN4cute5tupleIJNS5_1CILi128EEES8_NS7_ILi64EEEEEENS_10bfloat16_tEfNS_4arch4Sm80ELb0ELb0ELb1ELb1ELb0ELb0ELb0ELb0ELi2ELi4ELi4ELi4ELb0EEENS1_21CollectiveEpilogueBwdISA_SB_SD_Li256ELb1ELb0ELi2EEENS1_19SingleTileSchedulerILb1ELb0ELb0ELi128EEEEEEEEEvNT_6ParamsE$_ZZZN5flash25CollectiveMainloopBwdSm80ILi2ELi2EN4cute5tupleIJNS1_1CILi128EEES4_NS3_ILi64EEEEEEN7cutlass10bfloat16_tEfNS7_4arch4Sm80ELb0ELb0ELb1ELb1ELb0ELb0ELb0ELb0ELi2ELi4ELi4ELi4ELb0EE3mmaINS_16FlashAttnBwdSm80ISB_NS_21CollectiveEpilogueBwdIS6_S8_SA_Li256ELb1ELb0ELi2EEENS_19SingleTileSchedulerILb1ELb0ELb0ELi128EEEE13SharedStorageENS1_6TensorINS1_11ArrayEngineIfLm32EEENS1_6LayoutINS2_IJNS2_IJNS3_ILi2EEESO_EEESO_NS3_ILi4EEEEEENS2_IJNS2_IJNS3_ILi1EEESO_EEESQ_NS3_ILi8EEEEEEEEEEEEbRKNSB_6ParamsERT0_S12_iNS2_IJiiiEEERT_ENKUliT_E_clIZSC_ISJ_SX_EbS10_S12_S12_iS13_S15_EUlRS16_iE_EEDaiS16_ENKUlvE0_clEv,($_ZN7cutlass13device_kernelIN5flash19enable_sm80_to_sm89INS1_16FlashAttnBwdSm80INS1_25CollectiveMainloopBwdSm80ILi2ELi2EN4cute5tupleIJNS5_1CILi128EEES8_NS7_ILi64EEEEEENS_10bfloat16_tEfNS_4arch4Sm80ELb0ELb0ELb1ELb1ELb0ELb0ELb0ELb0ELi2ELi4ELi4ELi4ELb0EEENS1_21CollectiveEpilogueBwdISA_SB_SD_Li256ELb1ELb0ELi2EEENS1_19SingleTileSchedulerILb1ELb0ELb0ELi128EEEEEEEEEvNT_6ParamsE$_ZZZN5flash25CollectiveMainloopBwdSm80ILi2ELi2EN4cute5tupleIJNS1_1CILi128EEES4_NS3_ILi64EEEEEEN7cutlass10bfloat16_tEfNS7_4arch4Sm80ELb0ELb0ELb1ELb1ELb0ELb0ELb0ELb0ELi2ELi4ELi4ELi4ELb0EE3mmaINS_16FlashAttnBwdSm80ISB_NS_21CollectiveEpilogueBwdIS6_S8_SA_Li256ELb1ELb0ELi2EEENS_19SingleTileSchedulerILb1ELb0ELb0ELi128EEEE13SharedStorageENS1_6TensorINS1_11ArrayEngineIfLm32EEENS1_6LayoutINS2_IJNS2_IJNS3_ILi2EEESO_EEESO_NS3_ILi4EEEEEENS2_IJNS2_IJNS3_ILi1EEESO_EEESQ_NS3_ILi8EEEEEEEEEEEEbRKNSB_6ParamsERT0_S12_iNS2_IJiiiEEERT_ENKUliT_E_clIZSC_ISJ_SX_EbS10_S12_S12_iS13_S15_EUlRS16_iE_EEDaiS16_ENKUlvE1_clEv - $_ZN7cutlass13device_kernelIN5flash19enable_sm80_to_sm89INS1_16FlashAttnBwdSm80INS1_25CollectiveMainloopBwdSm80ILi2ELi2EN4cute5tupleIJNS5_1CILi128EEES8_NS7_ILi64EEEEEENS_10bfloat16_tEfNS_4arch4Sm80ELb0ELb0ELb1ELb1ELb0ELb0ELb0ELb0ELi2ELi4ELi4ELi4ELb0EEENS1_21CollectiveEpilogueBwdISA_SB_SD_Li256ELb1ELb0ELi2EEENS1_19SingleTileSchedulerILb1ELb0ELb0ELi128EEEEEEEEEvNT_6ParamsE$_ZZZN5flash25CollectiveMainloopBwdSm80ILi2ELi2EN4cute5tupleIJNS1_1CILi128EEES4_NS3_ILi64EEEEEEN7cutlass10bfloat16_tEfNS7_4arch4Sm80ELb0ELb0ELb1ELb1ELb0ELb0ELb0ELb0ELi2ELi4ELi4ELi4ELb0EE3mmaINS_16FlashAttnBwdSm80ISB_NS_21CollectiveEpilogueBwdIS6_S8_SA_Li256ELb1ELb0ELi2EEENS_19SingleTileSchedulerILb1ELb0ELb0ELi128EEEE13SharedStorageENS1_6TensorINS1_11ArrayEngineIfLm32EEENS1_6LayoutINS2_IJNS2_IJNS3_ILi2EEESO_EEESO_NS3_ILi4EEEEEENS2_IJNS2_IJNS3_ILi1EEESO_EEESQ_NS3_ILi8EEEEEEEEEEEEbRKNSB_6ParamsERT0_S12_iNS2_IJiiiEEERT_ENKUliT_E_clIZSC_ISJ_SX_EbS10_S12_S12_iS13_S15_EUlRS16_iE_EEDaiS16_ENKUlvE0_clEv)
$_ZN7cutlass13device_kernelIN5flash19enable_sm80_to_sm89INS1_16FlashAttnBwdSm80INS1_25CollectiveMainloopBwdSm80ILi2ELi2EN4cute5tupleIJNS5_1CILi128EEES8_NS7_ILi64EEEEEENS_10bfloat16_tEfNS_4arch4Sm80ELb0ELb0ELb1ELb1ELb0ELb0ELb0ELb0ELi2ELi4ELi4ELi4ELb0EEENS1_21CollectiveEpilogueBwdISA_SB_SD_Li256ELb1ELb0ELi2EEENS1_19SingleTileSchedulerILb1ELb0ELb0ELi128EEEEEEEEEvNT_6ParamsE$_ZZZN5flash25CollectiveMainloopBwdSm80ILi2ELi2EN4cute5tupleIJNS1_1CILi128EEES4_NS3_ILi64EEEEEEN7cutlass10bfloat16_tEfNS7_4arch4Sm80ELb0ELb0ELb1ELb1ELb0ELb0ELb0ELb0ELi2ELi4ELi4ELi4ELb0EE3mmaINS_16FlashAttnBwdSm80ISB_NS_21CollectiveEpilogueBwdIS6_S8_SA_Li256ELb1ELb0ELi2EEENS_19SingleTileSchedulerILb1ELb0ELb0ELi128EEEE13SharedStorageENS1_6TensorINS1_11ArrayEngineIfLm32EEENS1_6LayoutINS2_IJNS2_IJNS3_ILi2EEESO_EEESO_NS3_ILi4EEEEEENS2_IJNS2_IJNS3_ILi1EEESO_EEESQ_NS3_ILi8EEEEEEEEEEEEbRKNSB_6ParamsERT0_S12_iNS2_IJiiiEEERT_ENKUliT_E_clIZSC_ISJ_SX_EbS10_S12_S12_iS13_S15_EUlRS16_iE_EEDaiS16_ENKUlvE0_clEv:
[----:B------:R-:W-:-:S05]  /*66950*/  IADD3 R3, R16, -c[0x0][0x20], RZ ;  /* 0x8000080010037a10 */ /* 0x000fca0007ffe0ff */
[----:B------:R-:W-:-:S05]  /*66960*/  IMAD R3, R10, 0x4, R3 ;  /* 0x000000040a037824 */ /* 0x000fca00078e0203 */
[----:B------:R1:W5:Y:S02]  /*66970*/  LDL R4, [R3] ;  /* 0x0000000003047983 */ /* 0x0003640000100800 */
[----:B-1----:R-:W-:-:S04]  /*66980*/  MOV R3, 0x0 ;  /* 0x0000000000037802 */ /* 0x002fc80000000f00 */
[----:B------:R-:W-:Y:S05]  /*66990*/  RET.REL.NODEC R2 `(_ZN7cutlass13device_kernelIN5flash19enable_sm80_to_sm89INS1_16FlashAttnBwdSm80INS1_25CollectiveMainloopBwdSm80ILi2ELi2EN4cute5tupleIJNS5_1CILi128EEES8_NS7_ILi64EEEEEENS_10bfloat16_tEfNS_4arch4Sm80ELb0ELb0ELb1ELb1ELb0ELb0ELb0ELb0ELi2ELi4ELi4ELi4ELb0EEENS1_21CollectiveEpilogueBwdISA_SB_SD_Li256ELb1ELb0ELi2EEENS1_19SingleTileSchedulerILb1ELb0ELb0ELi128EEEEEEEEEvNT_6ParamsE) ;  /* 0xfff9966002007950 */ /* 0x000fea0003c3ffff */
        .type           $_ZN7cutlass13device_kernelIN5flash19enable_sm80_to_sm89INS1_16FlashAttnBwdSm80INS1_25CollectiveMainloopBwdSm80ILi2ELi2EN4cute5tupleIJNS5_1CILi128EEES8_NS7_ILi64EEEEEENS_10bfloat16_tEfNS_4arch4Sm80ELb0ELb0ELb1ELb1ELb0ELb0ELb0ELb0ELi2ELi4ELi4ELi4ELb0EEENS1_21CollectiveEpilogueBwdISA_SB_SD_Li256ELb1ELb0ELi2EEENS1_19SingleTileSchedulerILb1ELb0ELb0ELi128EEEEEEEEEvNT_6ParamsE$_ZZZN5flash25CollectiveMainloopBwdSm80ILi2ELi2EN4cute5tupleIJNS1_1CILi128EEES4_NS3_ILi64EEEEEEN7cutlass10bfloat16_tEfNS7_4arch4Sm80ELb0ELb0ELb1ELb1ELb0ELb0ELb0ELb0ELi2ELi4ELi4ELi4ELb0EE3mmaINS_16FlashAttnBwdSm80ISB_NS_21CollectiveEpilogueBwdIS6_S8_SA_Li256ELb1ELb0ELi2EEENS_19SingleTileSchedulerILb1ELb0ELb0ELi128EEEE13SharedStorageENS1_6TensorINS1_11ArrayEngineIfLm32EEENS1_6LayoutINS2_IJNS2_IJNS3_ILi2EEESO_EEESO_NS3_ILi4EEEEEENS2_IJNS2_IJNS3_ILi1EEESO_EEESQ_NS3_ILi8EEEEEEEEEEEEbRKNSB_6ParamsERT0_S12_iNS2_IJiiiEEERT_ENKUliT_E_clIZSC_ISJ_SX_EbS10_S12_S12_iS13_S15_EUlRS16_iE_EEDaiS16_ENKUlvE1_clEv,@function
        .size           $_ZN7cutlass13device_kernelIN5flash19enable_sm80_to_sm89INS1_16FlashAttnBwdSm80INS1_25CollectiveMainloopBwdSm80ILi2ELi2EN4cute5tupleIJNS5_1CILi128EEES8_NS7_ILi64EEEEEENS_10bfloat16_tEfNS_4arch4Sm80ELb0ELb0ELb1ELb1ELb0ELb0ELb0ELb0ELi2ELi4ELi4ELi4ELb0EEENS1_21CollectiveEpilogueBwdISA_SB_SD_Li256ELb1ELb0ELi2EEENS1_19SingleTileSchedulerILb1ELb0ELb0ELi128EEEEEEEEEvNT_6ParamsE$_ZZZN5flash25CollectiveMainloopBwdSm80ILi2ELi2EN4cute5tupleIJNS1_1CILi128EEES4_NS3_ILi64EEEEEEN7cutlass10bfloat16_tEfNS7_4arch4Sm80ELb0ELb0ELb1ELb1ELb0ELb0ELb0ELb0ELi2ELi4ELi4ELi4ELb0EE3mmaINS_16FlashAttnBwdSm80ISB_NS_21CollectiveEpilogueBwdIS6_S8_SA_Li256ELb1ELb0ELi2EEENS_19SingleTileSchedulerILb1ELb0ELb0ELi128EEEE13SharedStorageENS1_6TensorINS1_11ArrayEngineIfLm32EEENS1_6LayoutINS2_IJNS2_IJNS3_ILi2EEESO_EEESO_NS3_ILi4EEEEEENS2_IJNS2_IJNS3_ILi1EEESO_EEESQ_NS3_ILi8EEEEEEEEEEEEbRKNSB_6ParamsERT0_S12_iNS2_IJiiiEEERT_ENKUliT_E_clIZSC_ISJ_SX_EbS10_S12_S12_iS13_S15_EUlRS16_iE_EEDaiS16_ENKUlvE1_clEv,($_ZN7cutlass13device_kernelIN5flash19enable_sm80_to_sm89INS1_16FlashAttnBwdSm80INS1_25CollectiveMainloopBwdSm80ILi2ELi2EN4cute5tupleIJNS5_1CILi128EEES8_NS7_ILi64EEEEEENS_10bfloat16_tEfNS_4arch4Sm80ELb0ELb0ELb1ELb1ELb0ELb0ELb0ELb0ELi2ELi4ELi4ELi4ELb0EEENS1_21CollectiveEpilogueBwdISA_SB_SD_Li256ELb1ELb0ELi2EEENS1_19SingleTileSchedulerILb1ELb0ELb0ELi128EEEEEEEEEvNT_6ParamsE$__fAtomicAdd - $_ZN7cutlass13device_kernelIN5flash19enable_sm80_to_sm89INS1_16FlashAttnBwdSm80INS1_25CollectiveMainloopBwdSm80ILi2ELi2EN4cute5tupleIJNS5_1CILi128EEES8_NS7_ILi64EEEEEENS_10bfloat16_tEfNS_4arch4Sm80ELb0ELb0ELb1ELb1ELb0ELb0ELb0ELb0ELi2ELi4ELi4ELi4ELb0EEENS1_21CollectiveEpilogueBwdISA_SB_SD_Li256ELb1ELb0ELi2EEENS1_19SingleTileSchedulerILb1ELb0ELb0ELi128EEEEEEEEEvNT_6ParamsE$_ZZZN5flash25CollectiveMainloopBwdSm80ILi2ELi2EN4cute5tupleIJNS1_1CILi128EEES4_NS3_ILi64EEEEEEN7cutlass10bfloat16_tEfNS7_4arch4Sm80ELb0ELb0ELb1ELb1ELb0ELb0ELb0ELb0ELi2ELi4ELi4ELi4ELb0EE3mmaINS_16FlashAttnBwdSm80ISB_NS_21CollectiveEpilogueBwdIS6_S8_SA_Li256ELb1ELb0ELi2EEENS_19SingleTileSchedulerILb1ELb0ELb0ELi128EEEE13SharedStorageENS1_6TensorINS1_11ArrayEngineIfLm32EEENS1_6LayoutINS2_IJNS2_IJNS3_ILi2EEESO_EEESO_NS3_ILi4EEEEEENS2_IJNS2_IJNS3_ILi1EEESO_EEESQ_NS3_ILi8EEEEEEEEEEEEbRKNSB_6ParamsERT0_S12_iNS2_IJiiiEEERT_ENKUliT_E_clIZSC_ISJ_SX_EbS10_S12_S12_iS13_S15_EUlRS16_iE_EEDaiS16_ENKUlvE1_clEv)
$_ZN7cutlass13device_kernelIN5flash19enable_sm80_to_sm89INS1_16FlashAttnBwdSm80INS1_25CollectiveMainloopBwdSm80ILi2ELi2EN4cute5tupleIJNS5_1CILi128EEES8_NS7_ILi64EEEEEENS_10bfloat16_tEfNS_4arch4Sm80ELb0ELb0ELb1ELb1ELb0ELb0ELb0ELb0ELi2ELi4ELi4ELi4ELb0EEENS1_21CollectiveEpilogueBwdISA_SB_SD_Li256ELb1ELb0ELi2EEENS1_19SingleTileSchedulerILb1ELb0ELb0ELi128EEEEEEEEEvNT_6ParamsE$_ZZZN5flash25CollectiveMainloopBwdSm80ILi2ELi2EN4cute5tupleIJNS1_1CILi128EEES4_NS3_ILi64EEEEEEN7cutlass10bfloat16_tEfNS7_4arch4Sm80ELb0ELb0ELb1ELb1ELb0ELb0ELb0ELb0ELi2ELi4ELi4ELi4ELb0EE3mmaINS_16FlashAttnBwdSm80ISB_NS_21CollectiveEpilogueBwdIS6_S8_SA_Li256ELb1ELb0ELi2EEENS_19SingleTileSchedulerILb1ELb0ELb0ELi128EEEE13SharedStorageENS1_6TensorINS1_11ArrayEngineIfLm32EEENS1_6LayoutINS2_IJNS2_IJNS3_ILi2EEESO_EEESO_NS3_ILi4EEEEEENS2_IJNS2_IJNS3_ILi1EEESO_EEESQ_NS3_ILi8EEEEEEEEEEEEbRKNSB_6ParamsERT0_S12_iNS2_IJiiiEEERT_ENKUliT_E_clIZSC_ISJ_SX_EbS10_S12_S12_iS13_S15_EUlRS16_iE_EEDaiS16_ENKUlvE1_clEv:
[----:B------:R-:W-:-:S05]  /*669a0*/  IADD3 R3, R7, -c[0x0][0x20], RZ ;  /* 0x8000080007037a10 */ /* 0x000fca0007ffe0ff */
[----:B------:R-:W-:-:S05]  /*669b0*/  IMAD R3, R10, 0x4, R3 ;  /* 0x000000040a037824 */ /* 0x000fca00078e0203 */
[----:B------:R1:W5:Y:S02]  /*669c0*/  LDL R4, [R3] ;  /* 0x0000000003047983 */ /* 0x0003640000100800 */
[----:B-1----:R-:W-:-:S04]  /*669d0*/  MOV R3, 0x0 ;  /* 0x0000000000037802 */ /* 0x002fc80000000f00 */
[----:B------:R-:W-:Y:S05]  /*669e0*/  RET.REL.NODEC R2 `(_ZN7cutlass13device_kernelIN5flash19enable_sm80_to_sm89INS1_16FlashAttnBwdSm80INS1_25CollectiveMainloopBwdSm80ILi2ELi2EN4cute5tupleIJNS5_1CILi128EEES8_NS7_ILi64EEEEEENS_10bfloat16_tEfNS_4arch4Sm80ELb0ELb0ELb1ELb1ELb0ELb0ELb0ELb0ELi2ELi4ELi4ELi4ELb0EEENS1_21CollectiveEpilogueBwdISA_SB_SD_Li256ELb1ELb0ELi2EEENS1_19SingleTileSchedulerILb1ELb0ELb0ELi128EEEEEEEEEvNT_6ParamsE) ;  /* 0xfff9961002007950 */ /* 0x000fea0003c3ffff */
        .type           $_ZN7cutlass13device_kernelIN5flash19enable_sm80_to_sm89INS1_16FlashAttnBwdSm80INS1_25CollectiveMainloopBwdSm80ILi2ELi2EN4cute5tupleIJNS5_1CILi128EEES8_NS7_ILi64EEEEEENS_10bfloat16_tEfNS_4arch4Sm80ELb0ELb0ELb1ELb1ELb0ELb0ELb0ELb0ELi2ELi4ELi4ELi4ELb0EEENS1_21CollectiveEpilogueBwdISA_SB_SD_Li256ELb1ELb0ELi2EEENS1_19SingleTileSchedulerILb1ELb0ELb0ELi128EEEEEEEEEvNT_6ParamsE$__fAtomicAdd,@function
        .size           $_ZN7cutlass13device_kernelIN5flash19enable_sm80_to_sm89INS1_16FlashAttnBwdSm80INS1_25CollectiveMainloopBwdSm80ILi2ELi2EN4cute5tupleIJNS5_1CILi128EEES8_NS7_ILi64EEEEEENS_10bfloat16_tEfNS_4arch4Sm80ELb0ELb0ELb1ELb1ELb0ELb0ELb0ELb0ELi2ELi4ELi4ELi4ELb0EEENS1_21CollectiveEpilogueBwdISA_SB_SD_Li256ELb1ELb0ELi2EEENS1_19SingleTileSchedulerILb1ELb0ELb0ELi128EEEEEEEEEvNT_6ParamsE$__fAtomicAdd,($_ZN7cutlass13device_kernelIN5flash19enable_sm80_to_sm89INS1_16FlashAttnBwdSm80INS1_25CollectiveMainloopBwdSm80ILi2ELi2EN4cute5tupleIJNS5_1CILi128EEES8_NS7_ILi64EEEEEENS_10bfloat16_tEfNS_4arch4Sm80ELb0ELb0ELb1ELb1ELb0ELb0ELb0ELb0ELi2ELi4ELi4ELi4ELb0EEENS1_21CollectiveEpilogueBwdISA_SB_SD_Li256ELb1ELb0ELi2EEENS1_19SingleTileSchedulerILb1ELb0ELb0ELi128EEEEEEEEEvNT_6ParamsE$exp2f - $_ZN7cutlass13device_kernelIN5flash19enable_sm80_to_sm89INS1_16FlashAttnBwdSm80INS1_25CollectiveMainloopBwdSm80ILi2ELi2EN4cute5tupleIJNS5_1CILi128EEES8_NS7_ILi64EEEEEENS_10bfloat16_tEfNS_4arch4Sm80ELb0ELb0ELb1ELb1ELb0ELb0ELb0ELb0ELi2ELi4ELi4ELi4ELb0EEENS1_21CollectiveEpilogueBwdISA_SB_SD_Li256ELb1ELb0ELi2EEENS1_19SingleTileSchedulerILb1ELb0ELb0ELi128EEEEEEEEEvNT_6ParamsE$__fAtomicAdd)
$_ZN7cutlass13device_kernelIN5flash19enable_sm80_to_sm89INS1_16FlashAttnBwdSm80INS1_25CollectiveMainloopBwdSm80ILi2ELi2EN4cute5tupleIJNS5_1CILi128EEES8_NS7_ILi64EEEEEENS_10bfloat16_tEfNS_4arch4Sm80ELb0ELb0ELb1ELb1ELb0ELb0ELb0ELb0ELi2ELi4ELi4ELi4ELb0EEENS1_21CollectiveEpilogueBwdISA_SB_SD_Li256ELb1ELb0ELi2EEENS1_19SingleTileSchedulerILb1ELb0ELb0ELi128EEEEEEEEEvNT_6ParamsE$__fAtomicAdd:
[----:B------:R-:W-:Y:S02]  /*669f0*/  ULDC.64 UR8, c[0x0][0x118] ;  /* 0x0000460000087ab9 */ /* 0x000fe40000000a00 */
[----:B------:R-:W2:Y:S01]  /*66a00*/  ATOM.E.ADD.F32.FTZ.RN.STRONG.GPU P0, RZ, [R14.64], R5 ;  /* 0x000000050eff798a */ /* 0x000ea2000810e7c8 */
[----:B------:R-:W-:Y:S02]  /*66a10*/  MOV R13, 0x0 ;  /* 0x00000000000d7802 */ /* 0x000fe40000000f00 */
[----:B------:R-:W-:Y:S02]  /*66a20*/  MOV R9, R5 ;  /* 0x0000000500097202 */ /* 0x000fe40000000f00 */
[----:B--2---:R-:W-:Y:S05]  /*66a30*/  @P0 RET.REL.NODEC R12 `(_ZN7cutlass13device_kernelIN5flash19enable_sm80_to_sm89INS1_16FlashAttnBwdSm80INS1_25CollectiveMainloopBwdSm80ILi2ELi2EN4cute5tupleIJNS5_1CILi128EEES8_NS7_ILi64EEEEEENS_10bfloat16_tEfNS_4arch4Sm80ELb0ELb0ELb1ELb1ELb0ELb0ELb0ELb0ELi2ELi4ELi4ELi4ELb0EEENS1_21CollectiveEpilogueBwdISA_SB_SD_Li256ELb1ELb0ELi2EEENS1_19SingleTileSchedulerILb1ELb0ELb0ELi128EEEEEEEEEvNT_6ParamsE) ;  /* 0xfff995c00c000950 */ /* 0x004fea0003c3ffff */
[----:B------:R-:W1:Y:S02]  /*66a40*/  QSPC.E.S P0, RZ, [R14] ;  /* 0x000000000eff73aa */ /* 0x000e640000000500 */
[----:B-1----:R-:W-:Y:S05]  /*66a50*/  @!P0 BRA `(.L_x_1246) ;  /* 0x0000008000008947 */ /* 0x002fea0003800000 */
[----:B------:R-:W-:-:S05]  /*66a60*/  LOP3.LUT R8, R14, 0xffffff, RZ, 0xc0, !PT ;  /* 0x00ffffff0e087812 */ /* 0x000fca00078ec0ff */
.L_x_1247:
[----:B------:R-:W1:Y:S02]  /*66a70*/  LDS R4, [R8] ;  /* 0x0000000008047984 */ /* 0x000e640000000800 */
[----:B-1----:R-:W-:-:S06]  /*66a80*/  FADD R5, R9, R4 ;  /* 0x0000000409057221 */ /* 0x002fcc0000000000 */
[----:B------:R-:W1:Y:S02]  /*66a90*/  ATOMS.CAST.SPIN R5, [R8], R4, R5 ;  /* 0x000000040805738d */ /* 0x000e640001800005 */
[----:B-1----:R-:W-:-:S13]  /*66aa0*/  ISETP.EQ.U32.AND P0, PT, R5, 0x1, PT ;  /* 0x000000010500780c */ /* 0x002fda0003f02070 */
[----:B------:R-:W-:Y:S05]  /*66ab0*/  @!P0 BRA `(.L_x_1247) ;  /* 0xffffffb000008947 */ /* 0x000fea000383ffff */
[----:B------:R-:W-:-:S04]  /*66ac0*/  MOV R13, 0x0 ;  /* 0x00000000000d7802 */ /* 0x000fc80000000f00 */
[----:B------:R-:W-:Y:S05]  /*66ad0*/  RET.REL.NODEC R12 `(_ZN7cutlass13device_kernelIN5flash19enable_sm80_to_sm89INS1_16FlashAttnBwdSm80INS1_25CollectiveMainloopBwdSm80ILi2ELi2EN4cute5tupleIJNS5_1CILi128EEES8_NS7_ILi64EEEEEENS_10bfloat16_tEfNS_4arch4Sm80ELb0ELb0ELb1ELb1ELb0ELb0ELb0ELb0ELi2ELi4ELi4ELi4ELb0EEENS1_21CollectiveEpilogueBwdISA_SB_SD_Li256ELb1ELb0ELi2EEENS1_19SingleTileSchedulerILb1ELb0ELb0ELi128EEEEEEEEEvNT_6ParamsE) ;  /* 0xfff995200c007950 */ /* 0x000fea0003c3ffff */
.L_x_1246:
[----:B------:R-:W2:Y:S01]  /*66ae0*/  LD.E R4, [R14.64] ;  /* 0x000000080e047980 */ /* 0x000ea2000c101900 */
[----:B------:R-:W-:Y:S01]  /*66af0*/  MOV R13, 0x0 ;  /* 0x00000000000d7802 */ /* 0x000fe20000000f00 */
[----:B--2---:R-:W-:-:S05]  /*66b00*/  FADD R9, R9, R4 ;  /* 0x0000000409097221 */ /* 0x004fca0000000000 */
[----:B------:R1:W-:Y:S01]  /*66b10*/  ST.E [R14.64], R9 ;  /* 0x000000090e007985 */ /* 0x0003e2000c101908 */
[----:B------:R-:W-:Y:S05]  /*66b20*/  RET.REL.NODEC R12 `(_ZN7cutlass13device_kernelIN5flash19enable_sm80_to_sm89INS1_16FlashAttnBwdSm80INS1_25CollectiveMainloopBwdSm80ILi2ELi2EN4cute5tupleIJNS5_1CILi128EEES8_NS7_ILi64EEEEEENS_10bfloat16_tEfNS_4arch4Sm80ELb0ELb0ELb1ELb1ELb0ELb0ELb0ELb0ELi2ELi4ELi4ELi4ELb0EEENS1_21CollectiveEpilogueBwdISA_SB_SD_Li256ELb1ELb0ELi2EEENS1_19SingleTileSchedulerILb1ELb0ELb0ELi128EEEEEEEEEvNT_6ParamsE) ;  /* 0xfff994d00c007950 */ /* 0x000fea0003c3ffff */
        .type           $_ZN7cutlass13device_kernelIN5flash19enable_sm80_to_sm89INS1_16FlashAttnBwdSm80INS1_25CollectiveMainloopBwdSm80ILi2ELi2EN4cute5tupleIJNS5_1CILi128EEES8_NS7_ILi64EEEEEENS_10bfloat16_tEfNS_4arch4Sm80ELb0ELb0ELb1ELb1ELb0ELb0ELb0ELb0ELi2ELi4ELi4ELi4ELb0EEENS1_21CollectiveEpilogueBwdISA_SB_SD_Li256ELb1ELb0ELi2EEENS1_19SingleTileSchedulerILb1ELb0ELb0ELi128EEEEEEEEEvNT_6ParamsE$exp2f,@function
        .size           $_ZN7cutlass13device_kernelIN5flash19enable_sm80_to_sm89INS1_16FlashAttnBwdSm80INS1_25CollectiveMainloopBwdSm80ILi2ELi2EN4cute5tupleIJNS5_1CILi128EEES8_NS7_ILi64EEEEEENS_10bfloat16_tEfNS_4arch4Sm80ELb0ELb0ELb1ELb1ELb0ELb0ELb0ELb0ELi2ELi4ELi4ELi4ELb0EEENS1_21CollectiveEpilogueBwdISA_SB_SD_Li256ELb1ELb0ELi2EEENS1_19SingleTileSchedulerILb1ELb0ELb0ELi128EEEEEEEEEvNT_6ParamsE$exp2f,(.L_x_6860 - $_ZN7cutlass13device_kernelIN5flash19enable_sm80_to_sm89INS1_16FlashAttnBwdSm80INS1_25CollectiveMainloopBwdSm80ILi2ELi2EN4cute5tupleIJNS5_1CILi128EEES8_NS7_ILi64EEEEEENS_10bfloat16_tEfNS_4arch4Sm80ELb0ELb0ELb1ELb1ELb0ELb0ELb0ELb0ELi2ELi4ELi4ELi4ELb0EEENS1_21CollectiveEpilogueBwdISA_SB_SD_Li256ELb1ELb0ELi2EEENS1_19SingleTileSchedulerILb1ELb0ELb0ELi128EEEEEEEEEvNT_6ParamsE$exp2f)
$_ZN7cutlass13device_kernelIN5flash19enable_sm80_to_sm89INS1_16FlashAttnBwdSm80INS1_25CollectiveMainloopBwdSm80ILi2ELi2EN4cute5tupleIJNS5_1CILi128EEES8_NS7_ILi64EEEEEENS_10bfloat16_tEfNS_4arch4Sm80ELb0ELb0ELb1ELb1ELb0ELb0ELb0ELb0ELi2ELi4ELi4ELi4ELb0EEENS1_21CollectiveEpilogueBwdISA_SB_SD_Li256ELb1ELb0ELi2EEENS1_19SingleTileSchedulerILb1ELb0ELb0ELi128EEEEEEEEEvNT_6ParamsE$exp2f:
[----:B------:R-:W1:Y:S01]  /*66b30*/  MUFU.EX2 R6, R6 ;  /* 0x0000000600067308 */ /* 0x000e620000000800 */
[----:B------:R-:W-:-:S04]  /*66b40*/  MOV R3, 0x0 ;  /* 0x0000000000037802 */ /* 0x000fc80000000f00 */
[----:B------:R-:W-:Y:S05]  /*66b50*/  RET.REL.NODEC R2 `(_ZN7cutlass13device_kernelIN5flash19enable_sm80_to_sm89INS1_16FlashAttnBwdSm80INS1_25CollectiveMainloopBwdSm80ILi2ELi2EN4cute5tupleIJNS5_1CILi128EEES8_NS7_ILi64EEEEEENS_10bfloat16_tEfNS_4arch4Sm80ELb0ELb0ELb1ELb1ELb0ELb0ELb0ELb0ELi2ELi4ELi4ELi4ELb0EEENS1_21CollectiveEpilogueBwdISA_SB_SD_Li256ELb1ELb0ELi2EEENS1_19SingleTileSchedulerILb1ELb0ELb0ELi128EEEEEEEEEvNT_6ParamsE) ;  /* 0xfff994a002007950 */ /* 0x000fea0003c3ffff */
.L_x_1248:
        /* <DEDUP_REMOVED lines=10> */
.L_x_6860:


//--------------------- .text._ZN7cutlass13device_kernelIN5flash19enable_sm80_to_sm89INS1_16FlashAttnBwdSm80INS1_25CollectiveMainloopBwdSm80ILi2ELi2EN4cute5tupleIJNS5_1CILi128EEES8_NS7_ILi64EEEEEENS_10bfloat16_tEfNS_4arch4Sm80ELb0ELb0ELb1ELb1ELb1ELb0ELb0ELb0ELi2ELi4ELi4ELi4ELb0EEENS1_21CollectiveEpilogueBwdISA_SB_SD_Li256ELb1ELb0ELi2EEENS1_19SingleTileSchedulerILb1ELb0ELb0ELi128EEEEEEEEEvNT_6ParamsE --------------------------
	.section	.text._ZN7cutlass13device_kernelIN5flash19enable_sm80_to_sm89INS1_16FlashAttnBwdSm80INS1_25CollectiveMainloopBwdSm80ILi2ELi2EN4cute5tupleIJNS5_1CILi128EEES8_NS7_ILi64EEEEEENS_10bfloat16_tEfNS_4arch4Sm80ELb0ELb0ELb1ELb1ELb1ELb0ELb0ELb0ELi2ELi4ELi4ELi4ELb0EEENS1_21CollectiveEpilogueBwdISA_SB_SD_Li256ELb1ELb0ELi2EEENS1_19SingleTileSchedulerILb1ELb0ELb0ELi128EEEEEEEEEvNT_6ParamsE,"ax",@progbits
	.sectioninfo	@"SHI_REGISTERS=128"
	.align	128
.text._ZN7cutlass13device_kernelIN5flash19enable_sm80_to_sm89INS1_16FlashAttnBwdSm80INS1_25CollectiveMainloopBwdSm80ILi2ELi2EN4cute5tupleIJNS5_1CILi128EEES8_NS7_ILi64EEEEEENS_10bfloat16_tEfNS_4arch4Sm80ELb0ELb0ELb1ELb1ELb1ELb0ELb0ELb0ELi2ELi4ELi4ELi4ELb0EEENS1_21CollectiveEpilogueBwdISA_SB_SD_Li256ELb1ELb0ELi2EEENS1_19SingleTileSchedulerILb1ELb0ELb0ELi128EEEEEEEEEvNT_6ParamsE:
        .type           _ZN7cutlass13device_kernelIN5flash19enable_sm80_to_sm89INS1_16FlashAttnBwdSm80INS1_25CollectiveMainloopBwdSm80ILi2ELi2EN4cute5tupleIJNS5_1CILi128EEES8_NS7_ILi64EEEEEENS_10bfloat16_tEfNS_4arch4Sm80ELb0ELb0ELb1ELb1ELb1ELb0ELb0ELb0ELi2ELi4ELi4ELi4ELb0EEENS1_21CollectiveEpilogueBwdISA_SB_SD_Li256ELb1ELb0ELi2EEENS1_19SingleTileSchedulerILb1ELb0ELb0ELi128EEEEEEEEEvNT_6ParamsE,@function
        .size           _ZN7cutlass13device_kernelIN5flash19enable_sm80_to_sm89INS1_16FlashAttnBwdSm80INS1_25CollectiveMainloopBwdSm80ILi2ELi2EN4cute5tupleIJNS5_1CILi128EEES8_NS7_ILi64EEEEEENS_10bfloat16_tEfNS_4arch4Sm80ELb0ELb0ELb1ELb1ELb1ELb0ELb0ELb0ELi2ELi4ELi4ELi4ELb0EEENS1_21CollectiveEpilogueBwdISA_SB_SD_Li256ELb1ELb0ELi2EEENS1_19SingleTileSchedulerILb1ELb0ELb0ELi128EEEEEEEEEvNT_6ParamsE,(.L_x_7254 - _ZN7cutlass13device_kernelIN5flash19enable_sm80_to_sm89INS1_16FlashAttnBwdSm80INS1_25CollectiveMainloopBwdSm80ILi2ELi2EN4cute5tupleIJNS5_1CILi128EEES8_NS7_ILi64EEEEEENS_10bfloat16_tEfNS_4arch4Sm80ELb0ELb0ELb1ELb1ELb1ELb0ELb0ELb0ELi2ELi4ELi4ELi4ELb0EEENS1_21CollectiveEpilogueBwdISA_SB_SD_Li256ELb1ELb0ELi2EEENS1_19SingleTileSchedulerILb1ELb0ELb0ELi128EEEEEEEEEvNT_6ParamsE)
        .other          _ZN7cutlass13device_kernelIN5flash19enable_sm80_to_sm89INS1_16FlashAttnBwdSm80INS1_25CollectiveMainloopBwdSm80ILi2ELi2EN4cute5tupleIJNS5_1CILi128EEES8_NS7_ILi64EEEEEENS_10bfloat16_tEfNS_4arch4Sm80ELb0ELb0ELb1ELb1ELb1ELb0ELb0ELb0ELi2ELi4ELi4ELi4ELb0EEENS1_21CollectiveEpilogueBwdISA_SB_SD_Li256ELb1ELb0ELi2EEENS1_19SingleTileSchedulerILb1ELb0ELb0ELi128EEEEEEEEEvNT_6ParamsE,@"STO_CUDA_ENTRY STV_DEFAULT"
_ZN7cutlass13device_kernelIN5flash19enable_sm80_to_sm89INS1_16FlashAttnBwdSm80INS1_25CollectiveMainloopBwdSm80ILi2ELi2EN4cute5tupleIJNS5_1CILi128EEES8_NS7_ILi64EEEEEENS_10bfloat16_tEfNS_4arch4Sm80ELb0ELb0ELb1ELb1ELb1ELb0ELb0ELb0ELi2ELi4ELi4ELi4ELb0EEENS1_21CollectiveEpilogueBwdISA_SB_SD_Li256ELb1ELb0ELi2EEENS1_19SingleTileSchedulerILb1ELb0ELb0ELi128EEEEEEEEEvNT_6ParamsE:
        /* <DEDUP_REMOVED lines=18> */
.L_x_1250:
        /* <DEDUP_REMOVED lines=8> */
.L_x_1252:
[----:B------:R-:W-:Y:S02]  /*01a0*/  MOV R5, c[0x0][0x3a4] ;  /* 0x0000e90000057a02 */ /* 0x000fe40000000f00 */
.L_x_1251:
[----:B------:R-:W2:Y:S02]  /*01b0*/  S2R R30, SR_CTAID.X ;  /* 0x00000000001e7919 */ /* 0x000ea40000002500 */
[----:B--2---:R-:W-:-:S05]  /*01c0*/  IMAD.SHL.U32 R0, R30, 0x80, RZ ;  /* 0x000000801e007824 */ /* 0x004fca00078e00ff */
[----:B-----5:R-:W-:-:S04]  /*01d0*/  ISETP.GE.AND P0, PT, R0, R5, PT ;  /* 0x000000050000720c */ /* 0x020fc80003f06270 */
[----:B------:R-:W-:Y:S01]  /*01e0*/  SEL R38, R38, 0xffffffff, !P0 ;  /* 0xffffffff26267807 */ /* 0x000fe20004000000 */
[----:B------:R-:W-:Y:S05]  /*01f0*/  BRA `(.L_x_1253) ;  /* 0x0000012000007947 */ /* 0x000fea0003800000 */
.L_x_1249:
[----:B------:R-:W-:-:S04]  /*0200*/  ISETP.NE.U32.AND P0, PT, RZ, c[0x0][0x3c0], PT ;  /* 0x0000f000ff007a0c */ /* 0x000fc80003f05070 */
[----:B------:R-:W-:-:S13]  /*0210*/  ISETP.NE.AND.EX P0, PT, RZ, c[0x0][0x3c4], PT, P0 ;  /* 0x0000f100ff007a0c */ /* 0x000fda0003f05300 */
[----:B------:R-:W-:Y:S05]  /*0220*/  @!P0 BRA `(.L_x_1254) ;  /* 0x0000002000008947 */ /* 0x000fea0003800000 */
[----:B------:R1:W5:Y:S01]  /*0230*/  LDG.E R5, [R4.64] ;  /* 0x0000000604057981 */ /* 0x000362000c1e1900 */
[----:B------:R-:W-:Y:S05]  /*0240*/  BRA `(.L_x_1255) ;  /* 0x0000009000007947 */ /* 0x000fea0003800000 */
.L_x_1254:
        /* <DEDUP_REMOVED lines=8> */
.L_x_1256:
[----:B------:R-:W-:Y:S02]  /*02d0*/  MOV R5, c[0x0][0x3a4] ;  /* 0x0000e90000057a02 */ /* 0x000fe40000000f00 */
.L_x_1255:
[----:B------:R-:W2:Y:S02]  /*02e0*/  S2R R30, SR_CTAID.X ;  /* 0x00000000001e7919 */ /* 0x000ea40000002500 */
[----:B--2---:R-:W-:-:S05]  /*02f0*/  IMAD.SHL.U32 R0, R30, 0x80, RZ ;  /* 0x000000801e007824 */ /* 0x004fca00078e00ff */
[----:B-----5:R-:W-:-:S04]  /*0300*/  ISETP.GE.AND P0, PT, R0, R5, PT ;  /* 0x000000050000720c */ /* 0x020fc80003f06270 */
[----:B------:R-:W-:-:S04]  /*0310*/  SEL R38, R38, 0xffffffff, !P0 ;  /* 0xffffffff26267807 */ /* 0x000fc80004000000 */
.L_x_1253:
        /* <DEDUP_REMOVED lines=51> */
.L_x_1257:
[----:B-----5:R2:W-:Y:S01]  /*0650*/  STL [R1+0x10], R52 ;  /* 0x0000103401007387 */ /* 0x0205e20000100800 */
[----:B------:R-:W-:-:S04]  /*0660*/  ISETP.NE.U32.AND P0, PT, RZ, c[0x0][0x2e0], PT ;  /* 0x0000b800ff007a0c */ /* 0x000fc80003f05070 */
[----:B------:R-:W-:-:S13]  /*0670*/  ISETP.NE.AND.EX P0, PT, RZ, c[0x0][0x2e4], PT, P0 ;  /* 0x0000b900ff007a0c */ /* 0x000fda0003f05300 */
[----:B------:R-:W-:Y:S05]  /*0680*/  @!P0 BRA `(.L_x_1258) ;  /* 0x0000003000008947 */ /* 0x000fea0003800000 */
[----:B------:R-:W-:-:S05]  /*0690*/  IMAD.WIDE R4, R38, R3, c[0x0][0x2e0] ;  /* 0x0000b80026047625 */ /* 0x000fca00078e0203 */
[----:B------:R3:W5:Y:S01]  /*06a0*/  LDG.E R53, [R4.64] ;  /* 0x0000000604357981 */ /* 0x000762000c1e1900 */
[----:B------:R-:W-:Y:S05]  /*06b0*/  BRA `(.L_x_1259) ;  /* 0x0000005000007947 */ /* 0x000fea0003800000 */
.L_x_1258:
[----:B------:R-:W-:Y:S05]  /*06c0*/  @!P5 BRA `(.L_x_1259) ;  /* 0x000000400000d947 */ /* 0x000fea0003800000 */
[----:B------:R-:W-:-:S05]  /*06d0*/  IMAD.WIDE R4, R38, R3, c[0x0][0x2d0] ;  /* 0x0000b40026047625 */ /* 0x000fca00078e0203 */
[----:B------:R-:W3:Y:S04]  /*06e0*/  LDG.E R53, [R4.64] ;  /* 0x0000000604357981 */ /* 0x000ee8000c1e1900 */
[----:B------:R-:W3:Y:S02]  /*06f0*/  LDG.E R6, [R4.64+0x4] ;  /* 0x0000040604067981 */ /* 0x000ee4000c1e1900 */
[----:B---3--:R-:W-:-:S05]  /*0700*/  IADD3 R53, -R53, R6, RZ ;  /* 0x0000000635357210 */ /* 0x008fca0007ffe1ff */
.L_x_1259:
        /* <DEDUP_REMOVED lines=797> */
.L_x_1262:
[----:B---3--:R-:W-:Y:S05]  /*38e0*/  BSYNC B0 ;  /* 0x0000000000007941 */ /* 0x008fea0003800000 */
.L_x_1261:
        /* <DEDUP_REMOVED lines=314> */
.L_x_1266:
[----:B-1----:R-:W-:Y:S02]  /*4c90*/  MOV R28, 0x4cb0 ;  /* 0x00004cb0001c7802 */ /* 0x002fe40000000f00 */
[----:B------:R-:W-:Y:S05]  /*4ca0*/  CALL.REL.NOINC `($_ZN7cutlass13device_kernelIN5flash19enable_sm80_to_sm89INS1_16FlashAttnBwdSm80INS1_25CollectiveMainloopBwdSm80ILi2ELi2EN4cute5tupleIJNS5_1CILi128EEES8_NS7_ILi64EEEEEENS_10bfloat16_tEfNS_4arch4Sm80ELb0ELb0ELb1ELb1ELb1ELb0ELb0ELb0ELi2ELi4ELi4ELi4ELb0EEENS1_21CollectiveEpilogueBwdISA_SB_SD_Li256ELb1ELb0ELi2EEENS1_19SingleTileSchedulerILb1ELb0ELb0ELi128EEEEEEEEEvNT_6ParamsE$_ZZN5flash25CollectiveMainloopBwdSm80ILi2ELi2EN4cute5tupleIJNS1_1CILi128EEES4_NS3_ILi64EEEEEEN7cutlass10bfloat16_tEfNS7_4arch4Sm80ELb0ELb0ELb1ELb1ELb1ELb0ELb0ELb0ELi2ELi4ELi4ELi4ELb0EE3mmaINS_16FlashAttnBwdSm80ISB_NS_21CollectiveEpilogueBwdIS6_S8_SA_Li256ELb1ELb0ELi2EEENS_19SingleTileSchedulerILb1ELb0ELb0ELi128EEEE13SharedStorageENS1_6TensorINS1_11ArrayEngineIfLm32EEENS1_6LayoutINS2_IJNS2_IJNS3_ILi2EEESO_EEESO_NS3_ILi4EEEEEENS2_IJNS2_IJNS3_ILi1EEESO_EEESQ_NS3_ILi8EEEEEEEEEEEEbRKNSB_6ParamsERT0_S12_iNS2_IJiiiEEERT_ENKUliT_E_clIZSC_ISJ_SX_EbS10_S12_S12_iS13_S15_EUlRS16_iE_EEDaiS16_) ;  /* 0x0000dd5000007944 */ /* 0x000fea0003c00000 */
[----:B---3--:R-:W2:Y:S02]  /*4cb0*/  LDL R2, [R1+0x430] ;  /* 0x0004300001027983 */ /* 0x008ea40000100800 */
[----:B--2---:R-:W-:-:S04]  /*4cc0*/  IADD3 R2, R2, 0x1, RZ ;  /* 0x0000000102027810 */ /* 0x004fc80007ffe0ff */
[----:B------:R-:W-:Y:S01]  /*4cd0*/  ISETP.GE.AND P0, PT, R2, R37, PT ;  /* 0x000000250200720c */ /* 0x000fe20003f06270 */
[----:B------:R1:W-:-:S12]  /*4ce0*/  STL [R1+0x430], R2 ;  /* 0x0004300201007387 */ /* 0x0003d80000100800 */
[----:B------:R-:W-:Y:S05]  /*4cf0*/  @!P0 BRA `(.L_x_1266) ;  /* 0xffffff9000008947 */ /* 0x000fea000383ffff */
[----:B------:R-:W-:Y:S05]  /*4d00*/  BSYNC B1 ;  /* 0x0000000000017941 */ /* 0x000fea0003800000 */
.L_x_1265:
        /* <DEDUP_REMOVED lines=8> */
.L_x_1264:
[----:B------:R-:W-:Y:S05]  /*4d90*/  BSYNC B2 ;  /* 0x0000000000027941 */ /* 0x000fea0003800000 */
.L_x_1263:
        /* <DEDUP_REMOVED lines=41> */
.L_x_1260:
        /* <DEDUP_REMOVED lines=125> */
.L_x_1268:
        /* <DEDUP_REMOVED lines=53> */
.L_x_1270:
[----:B------:R-:W-:Y:S05]  /*5b50*/  BSYNC B0 ;  /* 0x0000000000007941 */ /* 0x000fea0003800000 */
.L_x_1269:
        /* <DEDUP_REMOVED lines=16> */
.L_x_1272:
[----:B------:R-:W-:Y:S05]  /*5c60*/  BSYNC B0 ;  /* 0x0000000000007941 */ /* 0x000fea0003800000 */
.L_x_1271:
        /* <DEDUP_REMOVED lines=16> */
.L_x_1274:
[----:B------:R-:W-:Y:S05]  /*5d70*/  BSYNC B0 ;  /* 0x0000000000007941 */ /* 0x000fea0003800000 */
.L_x_1273:
        /* <DEDUP_REMOVED lines=16> */
.L_x_1276:
[----:B------:R-:W-:Y:S05]  /*5e80*/  BSYNC B0 ;  /* 0x0000000000007941 */ /* 0x000fea0003800000 */
.L_x_1275:
        /* <DEDUP_REMOVED lines=19> */
.L_x_1278:
[----:B------:R-:W-:Y:S05]  /*5fc0*/  BSYNC B0 ;  /* 0x0000000000007941 */ /* 0x000fea0003800000 */
.L_x_1277:
        /* <DEDUP_REMOVED lines=14> */
.L_x_1280:
[----:B------:R-:W-:Y:S05]  /*60b0*/  BSYNC B0 ;  /* 0x0000000000007941 */ /* 0x000fea0003800000 */
.L_x_1279:
        /* <DEDUP_REMOVED lines=14> */
.L_x_1282:
[----:B------:R-:W-:Y:S05]  /*61a0*/  BSYNC B0 ;  /* 0x0000000000007941 */ /* 0x000fea0003800000 */
.L_x_1281:
        /* <DEDUP_REMOVED lines=14> */
.L_x_1267:
        /* <DEDUP_REMOVED lines=18> */
.L_x_1283:
        /* <DEDUP_REMOVED lines=36> */
.L_x_1285:
[----:B------:R-:W-:Y:S05]  /*65f0*/  BSYNC B0 ;  /* 0x0000000000007941 */ /* 0x000fea0003800000 */
.L_x_1284:
        /* <DEDUP_REMOVED lines=16> */
.L_x_1287:
[----:B------:R-:W-:Y:S05]  /*6700*/  BSYNC B0 ;  /* 0x0000000000007941 */ /* 0x000fea0003800000 */
.L_x_1286:
        /* <DEDUP_REMOVED lines=16> */
.L_x_1289:
[----:B------:R-:W-:Y:S05]  /*6810*/  BSYNC B0 ;  /* 0x0000000000007941 */ /* 0x000fea0003800000 */
.L_x_1288:
        /* <DEDUP_REMOVED lines=16> */
.L_x_1291:
[----:B------:R-:W-:Y:S05]  /*6920*/  BSYNC B0 ;  /* 0x0000000000007941 */ /* 0x000fea0003800000 */
.L_x_1290:
        /* <DEDUP_REMOVED lines=19> */
.L_x_1293:
[----:B------:R-:W-:Y:S05]  /*6a60*/  BSYNC B0 ;  /* 0x0000000000007941 */ /* 0x000fea0003800000 */
.L_x_1292:
        /* <DEDUP_REMOVED lines=14> */
.L_x_1295:
[----:B------:R-:W-:Y:S05]  /*6b50*/  BSYNC B0 ;  /* 0x0000000000007941 */ /* 0x000fea0003800000 */
.L_x_1294:
        /* <DEDUP_REMOVED lines=14> */
.L_x_1297:
[----:B------:R-:W-:Y:S05]  /*6c40*/  BSYNC B0 ;  /* 0x0000000000007941 */ /* 0x000fea0003800000 */
.L_x_1296:
        /* <DEDUP_REMOVED lines=13> */
        .type           $_ZN7cutlass13device_kernelIN5flash19enable_sm80_to_sm89INS1_16FlashAttnBwdSm80INS1_25CollectiveMainloopBwdSm80ILi2ELi2EN4cute5tupleIJNS5_1CILi128EEES8_NS7_ILi64EEEEEENS_10bfloat16_tEfNS_4arch4Sm80ELb0ELb0ELb1ELb1ELb1ELb0ELb0ELb0ELi2ELi4ELi4ELi4ELb0EEENS1_21CollectiveEpilogueBwdISA_SB_SD_Li256ELb1ELb0ELi2EEENS1_19SingleTileSchedulerILb1ELb0ELb0ELi128EEEEEEEEEvNT_6ParamsE$_ZN4cute12iter_adaptorIPKN7cutlass10bfloat16_tENS_8gmem_ptrIS4_EEEC2ES4_,@function
        .size           $_ZN7cutlass13device_kernelIN5flash19enable_sm80_to_sm89INS1_16FlashAttnBwdSm80INS1_25CollectiveMainloopBwdSm80ILi2ELi2EN4cute5tupleIJNS5_1CILi128EEES8_NS7_ILi64EEEEEENS_10bfloat16_tEfNS_4arch4Sm80ELb0ELb0ELb1ELb1ELb1ELb0ELb0ELb0ELi2ELi4ELi4ELi4ELb0EEENS1_21CollectiveEpilogueBwdISA_SB_SD_Li256ELb1ELb0ELi2EEENS1_19SingleTileSchedulerILb1ELb0ELb0ELi128EEEEEEEEEvNT_6ParamsE$_ZN4cute12iter_adaptorIPKN7cutlass10bfloat16_tENS_8gmem_ptrIS4_EEEC2ES4_,($_ZN7cutlass13device_kernelIN5flash19enable_sm80_to_sm89INS1_16FlashAttnBwdSm80INS1_25CollectiveMainloopBwdSm80ILi2ELi2EN4cute5tupleIJNS5_1CILi128EEES8_NS7_ILi64EEEEEENS_10bfloat16_tEfNS_4arch4Sm80ELb0ELb0ELb1ELb1ELb1ELb0ELb0ELb0ELi2ELi4ELi4ELi4ELb0EEENS1_21CollectiveEpilogueBwdISA_SB_SD_Li256ELb1ELb0ELi2EEENS1_19SingleTileSchedulerILb1ELb0ELb0ELi128EEEEEEEEEvNT_6ParamsE$_ZN4cute12iter_adaptorIPKN7cutlass9uint128_tENS_8gmem_ptrIS4_EEEC2ES4_ - $_ZN7cutlass13device_kernelIN5flash19enable_sm80_to_sm89INS1_16FlashAttnBwdSm80INS1_25CollectiveMainloopBwdSm80ILi2ELi2EN4cute5tupleIJNS5_1CILi128EEES8_NS7_ILi64EEEEEENS_10bfloat16_tEfNS_4arch4Sm80ELb0ELb0ELb1ELb1ELb1ELb0ELb0ELb0ELi2ELi4ELi4ELi4ELb0EEENS1_21CollectiveEpilogueBwdISA_SB_SD_Li256ELb1ELb0ELi2EEENS1_19SingleTileSchedulerILb1ELb0ELb0ELi128EEEEEEEEEvNT_6ParamsE$_ZN4cute12iter_adaptorIPKN7cutlass10bfloat16_tENS_8gmem_ptrIS4_EEEC2ES4_)
$_ZN7cutlass13device_kernelIN5flash19enable_sm80_to_sm89INS1_16FlashAttnBwdSm80INS1_25CollectiveMainloopBwdSm80ILi2ELi2EN4cute5tupleIJNS5_1CILi128EEES8_NS7_ILi64EEEEEENS_10bfloat16_tEfNS_4arch4Sm80ELb0ELb0ELb1ELb1ELb1ELb0ELb0ELb0ELi2ELi4ELi4ELi4ELb0EEENS1_21CollectiveEpilogueBwdISA_SB_SD_Li256ELb1ELb0ELi2EEENS1_19SingleTileSchedulerILb1ELb0ELb0ELi128EEEEEEEEEvNT_6ParamsE$_ZN4cute12iter_adaptorIPKN7cutlass10bfloat16_tENS_8gmem_ptrIS4_EEEC2ES4_:
[----:B------:R-:W-:Y:S01]  /*6d20*/  IADD3 R5, R15, -c[0x0][0x20], RZ ;  /* 0x800008000f057a10 */ /* 0x000fe20007ffe0ff */
[----:B------:R-:W-:Y:S01]  /*6d30*/  IMAD.MOV.U32 R78, RZ, RZ, R4 ;  /* 0x000000ffff4e7224 */ /* 0x000fe200078e0004 */
[----:B------:R-:W-:Y:S01]  /*6d40*/  MOV R79, R9 ;  /* 0x00000009004f7202 */ /* 0x000fe20000000f00 */
[----:B------:R-:W-:-:S04]  /*6d50*/  IMAD.MOV.U32 R11, RZ, RZ, 0x0 ;  /* 0x00000000ff0b7424 */ /* 0x000fc800078e00ff */
[----:B------:R1:W-:Y:S01]  /*6d60*/  STL.64 [R5], R78 ;  /* 0x0000004e05007387 */ /* 0x0003e20000100a00 */
[----:B------:R-:W-:Y:S05]  /*6d70*/  RET.REL.NODEC R10 `(_ZN7cutlass13device_kernelIN5flash19enable_sm80_to_sm89INS1_16FlashAttnBwdSm80INS1_25CollectiveMainloopBwdSm80ILi2ELi2EN4cute5tupleIJNS5_1CILi128EEES8_NS7_ILi64EEEEEENS_10bfloat16_tEfNS_4arch4Sm80ELb0ELb0ELb1ELb1ELb1ELb0ELb0ELb0ELi2ELi4ELi4ELi4ELb0EEENS1_21CollectiveEpilogueBwdISA_SB_SD_Li256ELb1ELb0ELi2EEENS1_19SingleTileSchedulerILb1ELb0ELb0ELi128EEEEEEEEEvNT_6ParamsE) ;  /* 0xffff92800a007950 */ /* 0x000fea0003c3ffff */
        .type           $_ZN7cutlass13device_kernelIN5flash19enable_sm80_to_sm89INS1_16FlashAttnBwdSm80INS1_25CollectiveMainloopBwdSm80ILi2ELi2EN4cute5tupleIJNS5_1CILi128EEES8_NS7_ILi64EEEEEENS_10bfloat16_tEfNS_4arch4Sm80ELb0ELb0ELb1ELb1ELb1ELb0ELb0ELb0ELi2ELi4ELi4ELi4ELb0EEENS1_21CollectiveEpilogueBwdISA_SB_SD_Li256ELb1ELb0ELi2EEENS1_19SingleTileSchedulerILb1ELb0ELb0ELi128EEEEEEEEEvNT_6ParamsE$_ZN4cute12iter_adaptorIPKN7cutlass9uint128_tENS_8gmem_ptrIS4_EEEC2ES4_,@function
        .size           $_ZN7cutlass13device_kernelIN5flash19enable_sm80_to_sm89INS1_16FlashAttnBwdSm80INS1_25CollectiveMainloopBwdSm80ILi2ELi2EN4cute5tupleIJNS5_1CILi128EEES8_NS7_ILi64EEEEEENS_10bfloat16_tEfNS_4arch4Sm80ELb0ELb0ELb1ELb1ELb1ELb0ELb0ELb0ELi2ELi4ELi4ELi4ELb0EEENS1_21CollectiveEpilogueBwdISA_SB_SD_Li256ELb1ELb0ELi2EEENS1_19SingleTileSchedulerILb1ELb0ELb0ELi128EEEEEEEEEvNT_6ParamsE$_ZN4cute12iter_adaptorIPKN7cutlass9uint128_tENS_8gmem_ptrIS4_EEEC2ES4_,($_ZN7cutlass13device_kernelIN5flash19enable_sm80_to_sm89INS1_16FlashAttnBwdSm80INS1_25CollectiveMainloopBwdSm80ILi2ELi2EN4cute5tupleIJNS5_1CILi128EEES8_NS7_ILi64EEEEEENS_10bfloat16_tEfNS_4arch4Sm80ELb0ELb0ELb1ELb1ELb1ELb0ELb0ELb0ELi2ELi4ELi4ELi4ELb0EEENS1_21CollectiveEpilogueBwdISA_SB_SD_Li256ELb1ELb0ELi2EEENS1_19SingleTileSchedulerILb1ELb0ELb0ELi128EEEEEEEEEvNT_6ParamsE$_ZN4cute12iter_adaptorIPKfNS_8gmem_ptrIS2_EEEC2ES2_ - $_ZN7cutlass13device_kernelIN5flash19enable_sm80_to_sm89INS1_16FlashAttnBwdSm80INS1_25CollectiveMainloopBwdSm80ILi2ELi2EN4cute5tupleIJNS5_1CILi128EEES8_NS7_ILi64EEEEEENS_10bfloat16_tEfNS_4arch4Sm80ELb0ELb0ELb1ELb1ELb1ELb0ELb0ELb0ELi2ELi4ELi4ELi4ELb0EEENS1_21CollectiveEpilogueBwdISA_SB_SD_Li256ELb1ELb0ELi2EEENS1_19SingleTileSchedulerILb1ELb0ELb0ELi128EEEEEEEEEvNT_6ParamsE$_ZN4cute12iter_adaptorIPKN7cutlass9uint128_tENS_8gmem_ptrIS4_EEEC2ES4_)
$_ZN7cutlass13device_kernelIN5flash19enable_sm80_to_sm89INS1_16FlashAttnBwdSm80INS1_25CollectiveMainloopBwdSm80ILi2ELi2EN4cute5tupleIJNS5_1CILi128EEES8_NS7_ILi64EEEEEENS_10bfloat16_tEfNS_4arch4Sm80ELb0ELb0ELb1ELb1ELb1ELb0ELb0ELb0ELi2ELi4ELi4ELi4ELb0EEENS1_21CollectiveEpilogueBwdISA_SB_SD_Li256ELb1ELb0ELi2EEENS1_19SingleTileSchedulerILb1ELb0ELb0ELi128EEEEEEEEEvNT_6ParamsE$_ZN4cute12iter_adaptorIPKN7cutlass9uint128_tENS_8gmem_ptrIS4_EEEC2ES4_:
[----:B------:R-:W-:Y:S02]  /*6d80*/  IADD3 R4, R15, -c[0x0][0x20], RZ ;  /* 0x800008000f047a10 */ /* 0x000fe40007ffe0ff */
[----:B------:R-:W-:-:S03]  /*6d90*/  MOV R11, 0x0 ;  /* 0x00000000000b7802 */ /* 0x000fc60000000f00 */
[----:B------:R1:W-:Y:S01]  /*6da0*/  STL.64 [R4], R2 ;  /* 0x0000000204007387 */ /* 0x0003e20000100a00 */
[----:B------:R-:W-:Y:S05]  /*6db0*/  RET.REL.NODEC R10 `(_ZN7cutlass13device_kernelIN5flash19enable_sm80_to_sm89INS1_16FlashAttnBwdSm80INS1_25CollectiveMainloopBwdSm80ILi2ELi2EN4cute5tupleIJNS5_1CILi128EEES8_NS7_ILi64EEEEEENS_10bfloat16_tEfNS_4arch4Sm80ELb0ELb0ELb1ELb1ELb1ELb0ELb0ELb0ELi2ELi4ELi4ELi4ELb0EEENS1_21CollectiveEpilogueBwdISA_SB_SD_Li256ELb1ELb0ELi2EEENS1_19SingleTileSchedulerILb1ELb0ELb0ELi128EEEEEEEEEvNT_6ParamsE) ;  /* 0xffff92400a007950 */ /* 0x000fea0003c3ffff */
        .type           $_ZN7cutlass13device_kernelIN5flash19enable_sm80_to_sm89INS1_16FlashAttnBwdSm80INS1_25CollectiveMainloopBwdSm80ILi2ELi2EN4cute5tupleIJNS5_1CILi128EEES8_NS7_ILi64EEEEEENS_10bfloat16_tEfNS_4arch4Sm80ELb0ELb0ELb1ELb1ELb1ELb0ELb0ELb0ELi2ELi4ELi4ELi4ELb0EEENS1_21CollectiveEpilogueBwdISA_SB_SD_Li256ELb1ELb0ELi2EEENS1_19SingleTileSchedulerILb1ELb0ELb0ELi128EEEEEEEEEvNT_6ParamsE$_ZN4cute12iter_adaptorIPKfNS_8gmem_ptrIS2_EEEC2ES2_,@function
        .size           $_ZN7cutlass13device_kernelIN5flash19enable_sm80_to_sm89INS1_16FlashAttnBwdSm80INS1_25CollectiveMainloopBwdSm80ILi2ELi2EN4cute5tupleIJNS5_1CILi128EEES8_NS7_ILi64EEEEEENS_10bfloat16_tEfNS_4arch4Sm80ELb0ELb0ELb1ELb1ELb1ELb0ELb0ELb0ELi2ELi4ELi4ELi4ELb0EEENS1_21CollectiveEpilogueBwdISA_SB_SD_Li256ELb1ELb0ELi2EEENS1_19SingleTileSchedulerILb1ELb0ELb0ELi128EEEEEEEEEvNT_6ParamsE$_ZN4cute12iter_adaptorIPKfNS_8gmem_ptrIS2_EEEC2ES2_,($_ZN7cutlass13device_kernelIN5flash19enable_sm80_to_sm89INS1_16FlashAttnBwdSm80INS1_25CollectiveMainloopBwdSm80ILi2ELi2EN4cute5tupleIJNS5_1CILi128EEES8_NS7_ILi64EEEEEENS_10bfloat16_tEfNS_4arch4Sm80ELb0ELb0ELb1ELb1ELb1ELb0ELb0ELb0ELi2ELi4ELi4ELi4ELb0EEENS1_21CollectiveEpilogueBwdISA_SB_SD_Li256ELb1ELb0ELi2EEENS1_19SingleTileSchedulerILb1ELb0ELb0ELi128EEEEEEEEEvNT_6ParamsE$_ZN4cute12iter_adaptorIPN7cutlass10bfloat16_tENS_8smem_ptrIS3_EEEC2ES3_ - $_ZN7cutlass13device_kernelIN5flash19enable_sm80_to_sm89INS1_16FlashAttnBwdSm80INS1_25CollectiveMainloopBwdSm80ILi2ELi2EN4cute5tupleIJNS5_1CILi128EEES8_NS7_ILi64EEEEEENS_10bfloat16_tEfNS_4arch4Sm80ELb0ELb0ELb1ELb1ELb1ELb0ELb0ELb0ELi2ELi4ELi4ELi4ELb0EEENS1_21CollectiveEpilogueBwdISA_SB_SD_Li256ELb1ELb0ELi2EEENS1_19SingleTileSchedulerILb1ELb0ELb0ELi128EEEEEEEEEvNT_6ParamsE$_ZN4cute12iter_adaptorIPKfNS_8gmem_ptrIS2_EEEC2ES2_)
$_ZN7cutlass13device_kernelIN5flash19enable_sm80_to_sm89INS1_16FlashAttnBwdSm80INS1_25CollectiveMainloopBwdSm80ILi2ELi2EN4cute5tupleIJNS5_1CILi128EEES8_NS7_ILi64EEEEEENS_10bfloat16_tEfNS_4arch4Sm80ELb0ELb0ELb1ELb1ELb1ELb0ELb0ELb0ELi2ELi4ELi4ELi4ELb0EEENS1_21CollectiveEpilogueBwdISA_SB_SD_Li256ELb1ELb0ELi2EEENS1_19SingleTileSchedulerILb1ELb0ELb0ELi128EEEEEEEEEvNT_6ParamsE$_ZN4cute12iter_adaptorIPKfNS_8gmem_ptrIS2_EEEC2ES2_:
[----:B------:R-:W-:Y:S02]  /*6dc0*/  IADD3 R2, R2, -c[0x0][0x20], RZ ;  /* 0x8000080002027a10 */ /* 0x000fe40007ffe0ff */
[----:B------:R-:W-:-:S03]  /*6dd0*/  MOV R11, 0x0 ;  /* 0x00000000000b7802 */ /* 0x000fc60000000f00 */
[----:B------:R1:W-:Y:S01]  /*6de0*/  STL.64 [R2], R4 ;  /* 0x0000000402007387 */ /* 0x0003e20000100a00 */
[----:B------:R-:W-:Y:S05]  /*6df0*/  RET.REL.NODEC R10 `(_ZN7cutlass13device_kernelIN5flash19enable_sm80_to_sm89INS1_16FlashAttnBwdSm80INS1_25CollectiveMainloopBwdSm80ILi2ELi2EN4cute5tupleIJNS5_1CILi128EEES8_NS7_ILi64EEEEEENS_10bfloat16_tEfNS_4arch4Sm80ELb0ELb0ELb1ELb1ELb1ELb0ELb0ELb0ELi2ELi4ELi4ELi4ELb0EEENS1_21CollectiveEpilogueBwdISA_SB_SD_Li256ELb1ELb0ELi2EEENS1_19SingleTileSchedulerILb1ELb0ELb0ELi128EEEEEEEEEvNT_6ParamsE) ;  /* 0xffff92000a007950 */ /* 0x000fea0003c3ffff */
        .type           $_ZN7cutlass13device_kernelIN5flash19enable_sm80_to_sm89INS1_16FlashAttnBwdSm80INS1_25CollectiveMainloopBwdSm80ILi2ELi2EN4cute5tupleIJNS5_1CILi128EEES8_NS7_ILi64EEEEEENS_10bfloat16_tEfNS_4arch4Sm80ELb0ELb0ELb1ELb1ELb1ELb0ELb0ELb0ELi2ELi4ELi4ELi4ELb0EEENS1_21CollectiveEpilogueBwdISA_SB_SD_Li256ELb1ELb0ELi2EEENS1_19SingleTileSchedulerILb1ELb0ELb0ELi128EEEEEEEEEvNT_6ParamsE$_ZN4cute12iter_adaptorIPN7cutlass10bfloat16_tENS_8smem_ptrIS3_EEEC2ES3_,@function
        .size           $_ZN7cutlass13device_kernelIN5flash19enable_sm80_to_sm89INS1_16FlashAttnBwdSm80INS1_25CollectiveMainloopBwdSm80ILi2ELi2EN4cute5tupleIJNS5_1CILi128EEES8_NS7_ILi64EEEEEENS_10bfloat16_tEfNS_4arch4Sm80ELb0ELb0ELb1ELb1ELb1ELb0ELb0ELb0ELi2ELi4ELi4ELi4ELb0EEENS1_21CollectiveEpilogueBwdISA_SB_SD_Li256ELb1ELb0ELi2EEENS1_19SingleTileSchedulerILb1ELb0ELb0ELi128EEEEEEEEEvNT_6ParamsE$_ZN4cute12iter_adaptorIPN7cutlass10bfloat16_tENS_8smem_ptrIS3_EEEC2ES3_,($_ZN7cutlass13device_kernelIN5flash19enable_sm80_to_sm89INS1_16FlashAttnBwdSm80INS1_25CollectiveMainloopBwdSm80ILi2ELi2EN4cute5tupleIJNS5_1CILi128EEES8_NS7_ILi64EEEEEENS_10bfloat16_tEfNS_4arch4Sm80ELb0ELb0ELb1ELb1ELb1ELb0ELb0ELb0ELi2ELi4ELi4ELi4ELb0EEENS1_21CollectiveEpilogueBwdISA_SB_SD_Li256ELb1ELb0ELi2EEENS1_19SingleTileSchedulerILb1ELb0ELb0ELi128EEEEEEEEEvNT_6ParamsE$_ZN4cute12iter_adaptorIPN7cutlass9uint128_tENS_8smem_ptrIS3_EEEC2ES3_ - $_ZN7cutlass13device_kernelIN5flash19enable_sm80_to_sm89INS1_16FlashAttnBwdSm80INS1_25CollectiveMainloopBwdSm80ILi2ELi2EN4cute5tupleIJNS5_1CILi128EEES8_NS7_ILi64EEEEEENS_10bfloat16_tEfNS_4arch4Sm80ELb0ELb0ELb1ELb1ELb1ELb0ELb0ELb0ELi2ELi4ELi4ELi4ELb0EEENS1_21CollectiveEpilogueBwdISA_SB_SD_Li256ELb1ELb0ELi2EEENS1_19SingleTileSchedulerILb1ELb0ELb0ELi128EEEEEEEEEvNT_6ParamsE$_ZN4cute12iter_adaptorIPN7cutlass10bfloat16_tENS_8smem_ptrIS3_EEEC2ES3_)
$_ZN7cutlass13device_kernelIN5flash19enable_sm80_to_sm89INS1_16FlashAttnBwdSm80INS1_25CollectiveMainloopBwdSm80ILi2ELi2EN4cute5tupleIJNS5_1CILi128EEES8_NS7_ILi64EEEEEENS_10bfloat16_tEfNS_4arch4Sm80ELb0ELb0ELb1ELb1ELb1ELb0ELb0ELb0ELi2ELi4ELi4ELi4ELb0EEENS1_21CollectiveEpilogueBwdISA_SB_SD_Li256ELb1ELb0ELi2EEENS1_19SingleTileSchedulerILb1ELb0ELb0ELi128EEEEEEEEEvNT_6ParamsE$_ZN4cute12iter_adaptorIPN7cutlass10bfloat16_tENS_8smem_ptrIS3_EEEC2ES3_:
[----:B------:R-:W-:Y:S02]  /*6e00*/  IADD3 R6, R9, -c[0x0][0x20], RZ ;  /* 0x8000080009067a10 */ /* 0x000fe40007ffe0ff */
[----:B------:R-:W-:-:S03]  /*6e10*/  MOV R11, 0x0 ;  /* 0x00000000000b7802 */ /* 0x000fc60000000f00 */
[----:B------:R1:W-:Y:S01]  /*6e20*/  STL.64 [R6], R2 ;  /* 0x0000000206007387 */ /* 0x0003e20000100a00 */
[----:B------:R-:W-:Y:S05]  /*6e30*/  RET.REL.NODEC R10 `(_ZN7cutlass13device_kernelIN5flash19enable_sm80_to_sm89INS1_16FlashAttnBwdSm80INS1_25CollectiveMainloopBwdSm80ILi2ELi2EN4cute5tupleIJNS5_1CILi128EEES8_NS7_ILi64EEEEEENS_10bfloat16_tEfNS_4arch4Sm80ELb0ELb0ELb1ELb1ELb1ELb0ELb0ELb0ELi2ELi4ELi4ELi4ELb0EEENS1_21CollectiveEpilogueBwdISA_SB_SD_Li256ELb1ELb0ELi2EEENS1_19SingleTileSchedulerILb1ELb0ELb0ELi128EEEEEEEEEvNT_6ParamsE) ;  /* 0xffff91c00a007950 */ /* 0x000fea0003c3ffff */
        .type           $_ZN7cutlass13device_kernelIN5flash19enable_sm80_to_sm89INS1_16FlashAttnBwdSm80INS1_25CollectiveMainloopBwdSm80ILi2ELi2EN4cute5tupleIJNS5_1CILi128EEES8_NS7_ILi64EEEEEENS_10bfloat16_tEfNS_4arch4Sm80ELb0ELb0ELb1ELb1ELb1ELb0ELb0ELb0ELi2ELi4ELi4ELi4ELb0EEENS1_21CollectiveEpilogueBwdISA_SB_SD_Li256ELb1ELb0ELi2EEENS1_19SingleTileSchedulerILb1ELb0ELb0ELi128EEEEEEEEEvNT_6ParamsE$_ZN4cute12iter_adaptorIPN7cutlass9uint128_tENS_8smem_ptrIS3_EEEC2ES3_,@function
        .size           $_ZN7cutlass13device_kernelIN5flash19enable_sm80_to_sm89INS1_16FlashAttnBwdSm80INS1_25CollectiveMainloopBwdSm80ILi2ELi2EN4cute5tupleIJNS5_1CILi128EEES8_NS7_ILi64EEEEEENS_10bfloat16_tEfNS_4arch4Sm80ELb0ELb0ELb1ELb1ELb1ELb0ELb0ELb0ELi2ELi4ELi4ELi4ELb0EEENS1_21CollectiveEpilogueBwdISA_SB_SD_Li256ELb1ELb0ELi2EEENS1_19SingleTileSchedulerILb1ELb0ELb0ELi128EEEEEEEEEvNT_6ParamsE$_ZN4cute12iter_adaptorIPN7cutlass9uint128_tENS_8smem_ptrIS3_EEEC2ES3_,($_ZN7cutlass13device_kernelIN5flash19enable_sm80_to_sm89INS1_16FlashAttnBwdSm80INS1_25CollectiveMainloopBwdSm80ILi2ELi2EN4cute5tupleIJNS5_1CILi128EEES8_NS7_ILi64EEEEEENS_10bfloat16_tEfNS_4arch4Sm80ELb0ELb0ELb1ELb1ELb1ELb0ELb0ELb0ELi2ELi4ELi4ELi4ELb0EEENS1_21CollectiveEpilogueBwdISA_SB_SD_Li256ELb1ELb0ELi2EEENS1_19SingleTileSchedulerILb1ELb0ELb0ELi128EEEEEEEEEvNT_6ParamsE$_ZN4cute12iter_adaptorIPfNS_8gmem_ptrIS1_EEEC2ES1_ - $_ZN7cutlass13device_kernelIN5flash19enable_sm80_to_sm89INS1_16FlashAttnBwdSm80INS1_25CollectiveMainloopBwdSm80ILi2ELi2EN4cute5tupleIJNS5_1CILi128EEES8_NS7_ILi64EEEEEENS_10bfloat16_tEfNS_4arch4Sm80ELb0ELb0ELb1ELb1ELb1ELb0ELb0ELb0ELi2ELi4ELi4ELi4ELb0EEENS1_21CollectiveEpilogueBwdISA_SB_SD_Li256ELb1ELb0ELi2EEENS1_19SingleTileSchedulerILb1ELb0ELb0ELi128EEEEEEEEEvNT_6ParamsE$_ZN4cute12iter_adaptorIPN7cutlass9uint128_tENS_8smem_ptrIS3_EEEC2ES3_)
$_ZN7cutlass13device_kernelIN5flash19enable_sm80_to_sm89INS1_16FlashAttnBwdSm80INS1_25CollectiveMainloopBwdSm80ILi2ELi2EN4cute5tupleIJNS5_1CILi128EEES8_NS7_ILi64EEEEEENS_10bfloat16_tEfNS_4arch4Sm80ELb0ELb0ELb1ELb1ELb1ELb0ELb0ELb0ELi2ELi4ELi4ELi4ELb0EEENS1_21CollectiveEpilogueBwdISA_SB_SD_Li256ELb1ELb0ELi2EEENS1_19SingleTileSchedulerILb1ELb0ELb0ELi128EEEEEEEEEvNT_6ParamsE$_ZN4cute12iter_adaptorIPN7cutlass9uint128_tENS_8smem_ptrIS3_EEEC2ES3_:
[----:B------:R-:W-:Y:S02]  /*6e40*/  IADD3 R4, R4, -c[0x0][0x20], RZ ;  /* 0x8000080004047a10 */ /* 0x000fe40007ffe0ff */
[----:B------:R-:W-:-:S03]  /*6e50*/  MOV R9, 0x0 ;  /* 0x0000000000097802 */ /* 0x000fc60000000f00 */
[----:B------:R1:W-:Y:S01]  /*6e60*/  STL.64 [R4], R2 ;  /* 0x0000000204007387 */ /* 0x0003e20000100a00 */
[----:B------:R-:W-:Y:S05]  /*6e70*/  RET.REL.NODEC R8 `(_ZN7cutlass13device_kernelIN5flash19enable_sm80_to_sm89INS1_16FlashAttnBwdSm80INS1_25CollectiveMainloopBwdSm80ILi2ELi2EN4cute5tupleIJNS5_1CILi128EEES8_NS7_ILi64EEEEEENS_10bfloat16_tEfNS_4arch4Sm80ELb0ELb0ELb1ELb1ELb1ELb0ELb0ELb0ELi2ELi4ELi4ELi4ELb0EEENS1_21CollectiveEpilogueBwdISA_SB_SD_Li256ELb1ELb0ELi2EEENS1_19SingleTileSchedulerILb1ELb0ELb0ELi128EEEEEEEEEvNT_6ParamsE) ;  /* 0xffff918008007950 */ /* 0x000fea0003c3ffff */
        .type           $_ZN7cutlass13device_kernelIN5flash19enable_sm80_to_sm89INS1_16FlashAttnBwdSm80INS1_25CollectiveMainloopBwdSm80ILi2ELi2EN4cute5tupleIJNS5_1CILi128EEES8_NS7_ILi64EEEEEENS_10bfloat16_tEfNS_4arch4Sm80ELb0ELb0ELb1ELb1ELb1ELb0ELb0ELb0ELi2ELi4ELi4ELi4ELb0EEENS1_21CollectiveEpilogueBwdISA_SB_SD_Li256ELb1ELb0ELi2EEENS1_19SingleTileSchedulerILb1ELb0ELb0ELi128EEEEEEEEEvNT_6ParamsE$_ZN4cute12iter_adaptorIPfNS_8gmem_ptrIS1_EEEC2ES1_,@function
        .size           $_ZN7cutlass13device_kernelIN5flash19enable_sm80_to_sm89INS1_16FlashAttnBwdSm80INS1_25CollectiveMainloopBwdSm80ILi2ELi2EN4cute5tupleIJNS5_1CILi128EEES8_NS7_ILi64EEEEEENS_10bfloat16_tEfNS_4arch4Sm80ELb0ELb0ELb1ELb1ELb1ELb0ELb0ELb0ELi2ELi4ELi4ELi4ELb0EEENS1_21CollectiveEpilogueBwdISA_SB_SD_Li256ELb1ELb0ELi2EEENS1_19SingleTileSchedulerILb1ELb0ELb0ELi128EEEEEEEEEvNT_6ParamsE$_ZN4cute12iter_adaptorIPfNS_8gmem_ptrIS1_EEEC2ES1_,($_ZN7cutlass13device_kernelIN5flash19enable_sm80_to_sm89INS1_16FlashAttnBwdSm80INS1_25CollectiveMainloopBwdSm80ILi2ELi2EN4cute5tupleIJNS5_1CILi128EEES8_NS7_ILi64EEEEEENS_10bfloat16_tEfNS_4arch4Sm80ELb0ELb0ELb1ELb1ELb1ELb0ELb0ELb0ELi2ELi4ELi4ELi4ELb0EEENS1_21CollectiveEpilogueBwdISA_SB_SD_Li256ELb1ELb0ELi2EEENS1_19SingleTileSchedulerILb1ELb0ELb0ELi128EEEEEEEEEvNT_6ParamsE$_ZN4cute12iter_adaptorIPfNS_8smem_ptrIS1_EEEC2ES1_ - $_ZN7cutlass13device_kernelIN5flash19enable_sm80_to_sm89INS1_16FlashAttnBwdSm80INS1_25CollectiveMainloopBwdSm80ILi2ELi2EN4cute5tupleIJNS5_1CILi128EEES8_NS7_ILi64EEEEEENS_10bfloat16_tEfNS_4arch4Sm80ELb0ELb0ELb1ELb1ELb1ELb0ELb0ELb0ELi2ELi4ELi4ELi4ELb0EEENS1_21CollectiveEpilogueBwdISA_SB_SD_Li256ELb1ELb0ELi2EEENS1_19SingleTileSchedulerILb1ELb0ELb0ELi128EEEEEEEEEvNT_6ParamsE$_ZN4cute12iter_adaptorIPfNS_8gmem_ptrIS1_EEEC2ES1_)
$_ZN7cutlass13device_kernelIN5flash19enable_sm80_to_sm89INS1_16FlashAttnBwdSm80INS1_25CollectiveMainloopBwdSm80ILi2ELi2EN4cute5tupleIJNS5_1CILi128EEES8_NS7_ILi64EEEEEENS_10bfloat16_tEfNS_4arch4Sm80ELb0ELb0ELb1ELb1ELb1ELb0ELb0ELb0ELi2ELi4ELi4ELi4ELb0EEENS1_21CollectiveEpilogueBwdISA_SB_SD_Li256ELb1ELb0ELi2EEENS1_19SingleTileSchedulerILb1ELb0ELb0ELi128EEEEEEEEEvNT_6ParamsE$_ZN4cute12iter_adaptorIPfNS_8gmem_ptrIS1_EEEC2ES1_:
[----:B------:R-:W-:Y:S02]  /*6e80*/  IADD3 R2, R59, -c[0x0][0x20], RZ ;  /* 0x800008003b027a10 */ /* 0x000fe40007ffe0ff */
[----:B------:R-:W-:-:S03]  /*6e90*/  MOV R5, 0x0 ;  /* 0x0000000000057802 */ /* 0x000fc60000000f00 */
[----:B------:R1:W-:Y:S01]  /*6ea0*/  STL.64 [R2], R10 ;  /* 0x0000000a02007387 */ /* 0x0003e20000100a00 */
[----:B------:R-:W-:Y:S05]  /*6eb0*/  RET.REL.NODEC R4 `(_ZN7cutlass13device_kernelIN5flash19enable_sm80_to_sm89INS1_16FlashAttnBwdSm80INS1_25CollectiveMainloopBwdSm80ILi2ELi2EN4cute5tupleIJNS5_1CILi128EEES8_NS7_ILi64EEEEEENS_10bfloat16_tEfNS_4arch4Sm80ELb0ELb0ELb1ELb1ELb1ELb0ELb0ELb0ELi2ELi4ELi4ELi4ELb0EEENS1_21CollectiveEpilogueBwdISA_SB_SD_Li256ELb1ELb0ELi2EEENS1_19SingleTileSchedulerILb1ELb0ELb0ELi128EEEEEEEEEvNT_6ParamsE) ;  /* 0xffff914004007950 */ /* 0x000fea0003c3ffff */
        .type           $_ZN7cutlass13device_kernelIN5flash19enable_sm80_to_sm89INS1_16FlashAttnBwdSm80INS1_25CollectiveMainloopBwdSm80ILi2ELi2EN4cute5tupleIJNS5_1CILi128EEES8_NS7_ILi64EEEEEENS_10bfloat16_tEfNS_4arch4Sm80ELb0ELb0ELb1ELb1ELb1ELb0ELb0ELb0ELi2ELi4ELi4ELi4ELb0EEENS1_21CollectiveEpilogueBwdISA_SB_SD_Li256ELb1ELb0ELi2EEENS1_19SingleTileSchedulerILb1ELb0ELb0ELi128EEEEEEEEEvNT_6ParamsE$_ZN4cute12iter_adaptorIPfNS_8smem_ptrIS1_EEEC2ES1_,@function
        .size           $_ZN7cutlass13device_kernelIN5flash19enable_sm80_to_sm89INS1_16FlashAttnBwdSm80INS1_25CollectiveMainloopBwdSm80ILi2ELi2EN4cute5tupleIJNS5_1CILi128EEES8_NS7_ILi64EEEEEENS_10bfloat16_tEfNS_4arch4Sm80ELb0ELb0ELb1ELb1ELb1ELb0ELb0ELb0ELi2ELi4ELi4ELi4ELb0EEENS1_21CollectiveEpilogueBwdISA_SB_SD_Li256ELb1ELb0ELi2EEENS1_19SingleTileSchedulerILb1ELb0ELb0ELi128EEEEEEEEEvNT_6ParamsE$_ZN4cute12iter_adaptorIPfNS_8smem_ptrIS1_EEEC2ES1_,($_ZN7cutlass13device_kernelIN5flash19enable_sm80_to_sm89INS1_16FlashAttnBwdSm80INS1_25CollectiveMainloopBwdSm80ILi2ELi2EN4cute5tupleIJNS5_1CILi128EEES8_NS7_ILi64EEEEEENS_10bfloat16_tEfNS_4arch4Sm80ELb0ELb0ELb1ELb1ELb1ELb0ELb0ELb0ELi2ELi4ELi4ELi4ELb0EEENS1_21CollectiveEpilogueBwdISA_SB_SD_Li256ELb1ELb0ELi2EEENS1_19SingleTileSchedulerILb1ELb0ELb0ELi128EEEEEEEEEvNT_6ParamsE$_ZN4cute12iter_adaptorIPjNS_8smem_ptrIS1_EEEC2ES1_ - $_ZN7cutlass13device_kernelIN5flash19enable_sm80_to_sm89INS1_16FlashAttnBwdSm80INS1_25CollectiveMainloopBwdSm80ILi2ELi2EN4cute5tupleIJNS5_1CILi128EEES8_NS7_ILi64EEEEEENS_10bfloat16_tEfNS_4arch4Sm80ELb0ELb0ELb1ELb1ELb1ELb0ELb0ELb0ELi2ELi4ELi4ELi4ELb0EEENS1_21CollectiveEpilogueBwdISA_SB_SD_Li256ELb1ELb0ELi2EEENS1_19SingleTileSchedulerILb1ELb0ELb0ELi128EEEEEEEEEvNT_6ParamsE$_ZN4cute12iter_adaptorIPfNS_8smem_ptrIS1_EEEC2ES1_)
$_ZN7cutlass13device_kernelIN5flash19enable_sm80_to_sm89INS1_16FlashAttnBwdSm80INS1_25CollectiveMainloopBwdSm80ILi2ELi2EN4cute5tupleIJNS5_1CILi128EEES8_NS7_ILi64EEEEEENS_10bfloat16_tEfNS_4arch4Sm80ELb0ELb0ELb1ELb1ELb1ELb0ELb0ELb0ELi2ELi4ELi4ELi4ELb0EEENS1_21CollectiveEpilogueBwdISA_SB_SD_Li256ELb1ELb0ELi2EEENS1_19SingleTileSchedulerILb1ELb0ELb0ELi128EEEEEEEEEvNT_6ParamsE$_ZN4cute12iter_adaptorIPfNS_8smem_ptrIS1_EEEC2ES1_:
[----:B------:R-:W-:Y:S02]  /*6ec0*/  IADD3 R6, R6, -c[0x0][0x20], RZ ;  /* 0x8000080006067a10 */ /* 0x000fe40007ffe0ff */
[----:B------:R-:W-:-:S03]  /*6ed0*/  MOV R11, 0x0 ;  /* 0x00000000000b7802 */ /* 0x000fc60000000f00 */
[----:B------:R1:W-:Y:S01]  /*6ee0*/  STL.64 [R6], R2 ;  /* 0x0000000206007387 */ /* 0x0003e20000100a00 */
[----:B------:R-:W-:Y:S05]  /*6ef0*/  RET.REL.NODEC R10 `(_ZN7cutlass13device_kernelIN5flash19enable_sm80_to_sm89INS1_16FlashAttnBwdSm80INS1_25CollectiveMainloopBwdSm80ILi2ELi2EN4cute5tupleIJNS5_1CILi128EEES8_NS7_ILi64EEEEEENS_10bfloat16_tEfNS_4arch4Sm80ELb0ELb0ELb1ELb1ELb1ELb0ELb0ELb0ELi2ELi4ELi4ELi4ELb0EEENS1_21CollectiveEpilogueBwdISA_SB_SD_Li256ELb1ELb0ELi2EEENS1_19SingleTileSchedulerILb1ELb0ELb0ELi128EEEEEEEEEvNT_6ParamsE) ;  /* 0xffff91000a007950 */ /* 0x000fea0003c3ffff */
        .type           $_ZN7cutlass13device_kernelIN5flash19enable_sm80_to_sm89INS1_16FlashAttnBwdSm80INS1_25CollectiveMainloopBwdSm80ILi2ELi2EN4cute5tupleIJNS5_1CILi128EEES8_NS7_ILi64EEEEEENS_10bfloat16_tEfNS_4arch4Sm80ELb0ELb0ELb1ELb1ELb1ELb0ELb0ELb0ELi2ELi4ELi4ELi4ELb0EEENS1_21CollectiveEpilogueBwdISA_SB_SD_Li256ELb1ELb0ELi2EEENS1_19SingleTileSchedulerILb1ELb0ELb0ELi128EEEEEEEEEvNT_6ParamsE$_ZN4cute12iter_adaptorIPjNS_8smem_ptrIS1_EEEC2ES1_,@function
        .size           $_ZN7cutlass13device_kernelIN5flash19enable_sm80_to_sm89INS1_16FlashAttnBwdSm80INS1_25CollectiveMainloopBwdSm80ILi2ELi2EN4cute5tupleIJNS5_1CILi128EEES8_NS7_ILi64EEEEEENS_10bfloat16_tEfNS_4arch4Sm80ELb0ELb0ELb1ELb1ELb1ELb0ELb0ELb0ELi2ELi4ELi4ELi4ELb0EEENS1_21CollectiveEpilogueBwdISA_SB_SD_Li256ELb1ELb0ELi2EEENS1_19SingleTileSchedulerILb1ELb0ELb0ELi128EEEEEEEEEvNT_6ParamsE$_ZN4cute12iter_adaptorIPjNS_8smem_ptrIS1_EEEC2ES1_,($_ZN7cutlass13device_kernelIN5flash19enable_sm80_to_sm89INS1_16FlashAttnBwdSm80INS1_25CollectiveMainloopBwdSm80ILi2ELi2EN4cute5tupleIJNS5_1CILi128EEES8_NS7_ILi64EEEEEENS_10bfloat16_tEfNS_4arch4Sm80ELb0ELb0ELb1ELb1ELb1ELb0ELb0ELb0ELi2ELi4ELi4ELi4ELb0EEENS1_21CollectiveEpilogueBwdISA_SB_SD_Li256ELb1ELb0ELi2EEENS1_19SingleTileSchedulerILb1ELb0ELb0ELi128EEEEEEEEEvNT_6ParamsE$_ZN4cute3eso3ESOILb0ELb0EJNS_14ComposedLayoutINS_7SwizzleILi3ELi3ELi3EEENS_9MixedBitsILj0ELj432EEENS_6LayoutINS_5tupleIJNS8_IJNS_1CILi2EEESA_SA_EEESA_NS9_ILi8EEEEEENS8_IJNS8_IJNS9_ILi64EEESC_NS9_ILi512EEEEEENS9_ILi8192EEENS9_ILi1024EEEEEEEEEENS_10ViewEngineINS_8smem_ptrIPN7cutlass10bfloat16_tEEEEEEEC2ERKSL_RKSS_ - $_ZN7cutlass13device_kernelIN5flash19enable_sm80_to_sm89INS1_16FlashAttnBwdSm80INS1_25CollectiveMainloopBwdSm80ILi2ELi2EN4cute5tupleIJNS5_1CILi128EEES8_NS7_ILi64EEEEEENS_10bfloat16_tEfNS_4arch4Sm80ELb0ELb0ELb1ELb1ELb1ELb0ELb0ELb0ELi2ELi4ELi4ELi4ELb0EEENS1_21CollectiveEpilogueBwdISA_SB_SD_Li256ELb1ELb0ELi2EEENS1_19SingleTileSchedulerILb1ELb0ELb0ELi128EEEEEEEEEvNT_6ParamsE$_ZN4cute12iter_adaptorIPjNS_8smem_ptrIS1_EEEC2ES1_)
$_ZN7cutlass13device_kernelIN5flash19enable_sm80_to_sm89INS1_16FlashAttnBwdSm80INS1_25CollectiveMainloopBwdSm80ILi2ELi2EN4cute5tupleIJNS5_1CILi128EEES8_NS7_ILi64EEEEEENS_10bfloat16_tEfNS_4arch4Sm80ELb0ELb0ELb1ELb1ELb1ELb0ELb0ELb0ELi2ELi4ELi4ELi4ELb0EEENS1_21CollectiveEpilogueBwdISA_SB_SD_Li256ELb1ELb0ELi2EEENS1_19SingleTileSchedulerILb1ELb0ELb0ELi128EEEEEEEEEvNT_6ParamsE$_ZN4cute12iter_adaptorIPjNS_8smem_ptrIS1_EEEC2ES1_:
[----:B------:R-:W-:Y:S02]  /*6f00*/  IADD3 R6, R56, -c[0x0][0x20], RZ ;  /* 0x8000080038067a10 */ /* 0x000fe40007ffe0ff */
[----:B------:R-:W-:-:S03]  /*6f10*/  MOV R11, 0x0 ;  /* 0x00000000000b7802 */ /* 0x000fc60000000f00 */
[----:B------:R1:W-:Y:S01]  /*6f20*/  STL.64 [R6], R2 ;  /* 0x0000000206007387 */ /* 0x0003e20000100a00 */
[----:B------:R-:W-:Y:S05]  /*6f30*/  RET.REL.NODEC R10 `(_ZN7cutlass13device_kernelIN5flash19enable_sm80_to_sm89INS1_16FlashAttnBwdSm80INS1_25CollectiveMainloopBwdSm80ILi2ELi2EN4cute5tupleIJNS5_1CILi128EEES8_NS7_ILi64EEEEEENS_10bfloat16_tEfNS_4arch4Sm80ELb0ELb0ELb1ELb1ELb1ELb0ELb0ELb0ELi2ELi4ELi4ELi4ELb0EEENS1_21CollectiveEpilogueBwdISA_SB_SD_Li256ELb1ELb0ELi2EEENS1_19SingleTileSchedulerILb1ELb0ELb0ELi128EEEEEEEEEvNT_6ParamsE) ;  /* 0xffff90c00a007950 */ /* 0x000fea0003c3ffff */
        .type           $_ZN7cutlass13device_kernelIN5flash19enable_sm80_to_sm89INS1_16FlashAttnBwdSm80INS1_25CollectiveMainloopBwdSm80ILi2ELi2EN4cute5tupleIJNS5_1CILi128EEES8_NS7_ILi64EEEEEENS_10bfloat16_tEfNS_4arch4Sm80ELb0ELb0ELb1ELb1ELb1ELb0ELb0ELb0ELi2ELi4ELi4ELi4ELb0EEENS1_21CollectiveEpilogueBwdISA_SB_SD_Li256ELb1ELb0ELi2EEENS1_19SingleTileSchedulerILb1ELb0ELb0ELi128EEEEEEEEEvNT_6ParamsE$_ZN4cute3eso3ESOILb0ELb0EJNS_14ComposedLayoutINS_7SwizzleILi3ELi3ELi3EEENS_9MixedBitsILj0ELj432EEENS_6LayoutINS_5tupleIJNS8_IJNS_1CILi2EEESA_SA_EEESA_NS9_ILi8EEEEEENS8_IJNS8_IJNS9_ILi64EEESC_NS9_ILi512EEEEEENS9_ILi8192EEENS9_ILi1024EEEEEEEEEENS_10ViewEngineINS_8smem_ptrIPN7cutlass10bfloat16_tEEEEEEEC2ERKSL_RKSS_,@function
        .size           $_ZN7cutlass13device_kernelIN5flash19enable_sm80_to_sm89INS1_16FlashAttnBwdSm80INS1_25CollectiveMainloopBwdSm80ILi2ELi2EN4cute5tupleIJNS5_1CILi128EEES8_NS7_ILi64EEEEEENS_10bfloat16_tEfNS_4arch4Sm80ELb0ELb0ELb1ELb1ELb1ELb0ELb0ELb0ELi2ELi4ELi4ELi4ELb0EEENS1_21CollectiveEpilogueBwdISA_SB_SD_Li256ELb1ELb0ELi2EEENS1_19SingleTileSchedulerILb1ELb0ELb0ELi128EEEEEEEEEvNT_6ParamsE$_ZN4cute3eso3ESOILb0ELb0EJNS_14ComposedLayoutINS_7SwizzleILi3ELi3ELi3EEENS_9MixedBitsILj0ELj432EEENS_6LayoutINS_5tupleIJNS8_IJNS_1CILi2EEESA_SA_EEESA_NS9_ILi8EEEEEENS8_IJNS8_IJNS9_ILi64EEESC_NS9_ILi512EEEEEENS9_ILi8192EEENS9_ILi1024EEEEEEEEEENS_10ViewEngineINS_8smem_ptrIPN7cutlass10bfloat16_tEEEEEEEC2ERKSL_RKSS_,($_ZN7cutlass13device_kernelIN5flash19enable_sm80_to_sm89INS1_16FlashAttnBwdSm80INS1_25CollectiveMainloopBwdSm80ILi2ELi2EN4cute5tupleIJNS5_1CILi128EEES8_NS7_ILi64EEEEEENS_10bfloat16_tEfNS_4arch4Sm80ELb0ELb0ELb1ELb1ELb1ELb0ELb0ELb0ELi2ELi4ELi4ELi4ELb0EEENS1_21CollectiveEpilogueBwdISA_SB_SD_Li256ELb1ELb0ELi2EEENS1_19SingleTileSchedulerILb1ELb0ELb0ELi128EEEEEEEEEvNT_6ParamsE$_ZN4cute3eso3ESOILb0ELb0EJNS_14ComposedLayoutINS_7SwizzleILi3ELi3ELi3EEENS_9MixedBitsILj0ELj432EEENS_6LayoutINS_5tupleIJNS8_IJNS_1CILi2EEESA_SA_EEESA_NS9_ILi8EEEEEENS8_IJNS8_IJNS9_ILi64EEESC_NS9_ILi512EEEEEENS9_ILi8192EEENS9_ILi1024EEEEEEEEEEiEEC2ERKSL_RKi - $_ZN7cutlass13device_kernelIN5flash19enable_sm80_to_sm89INS1_16FlashAttnBwdSm80INS1_25CollectiveMainloopBwdSm80ILi2ELi2EN4cute5tupleIJNS5_1CILi128EEES8_NS7_ILi64EEEEEENS_10bfloat16_tEfNS_4arch4Sm80ELb0ELb0ELb1ELb1ELb1ELb0ELb0ELb0ELi2ELi4ELi4ELi4ELb0EEENS1_21CollectiveEpilogueBwdISA_SB_SD_Li256ELb1ELb0ELi2EEENS1_19SingleTileSchedulerILb1ELb0ELb0ELi128EEEEEEEEEvNT_6ParamsE$_ZN4cute3eso3ESOILb0ELb0EJNS_14ComposedLayoutINS_7SwizzleILi3ELi3ELi3EEENS_9MixedBitsILj0ELj432EEENS_6LayoutINS_5tupleIJNS8_IJNS_1CILi2EEESA_SA_EEESA_NS9_ILi8EEEEEENS8_IJNS8_IJNS9_ILi64EEESC_NS9_ILi512EEEEEENS9_ILi8192EEENS9_ILi1024EEEEEEEEEENS_10ViewEngineINS_8smem_ptrIPN7cutlass10bfloat16_tEEEEEEEC2ERKSL_RKSS_)
$_ZN7cutlass13device_kernelIN5flash19enable_sm80_to_sm89INS1_16FlashAttnBwdSm80INS1_25CollectiveMainloopBwdSm80ILi2ELi2EN4cute5tupleIJNS5_1CILi128EEES8_NS7_ILi64EEEEEENS_10bfloat16_tEfNS_4arch4Sm80ELb0ELb0ELb1ELb1ELb1ELb0ELb0ELb0ELi2ELi4ELi4ELi4ELb0EEENS1_21CollectiveEpilogueBwdISA_SB_SD_Li256ELb1ELb0ELi2EEENS1_19SingleTileSchedulerILb1ELb0ELb0ELi128EEEEEEEEEvNT_6ParamsE$_ZN4cute3eso3ESOILb0ELb0EJNS_14ComposedLayoutINS_7SwizzleILi3ELi3ELi3EEENS_9MixedBitsILj0ELj432EEENS_6LayoutINS_5tupleIJNS8_IJNS_1CILi2EEESA_SA_EEESA_NS9_ILi8EEEEEENS8_IJNS8_IJNS9_ILi64EEESC_NS9_ILi512EEEEEENS9_ILi8192EEENS9_ILi1024EEEEEEEEEENS_10ViewEngineINS_8smem_ptrIPN7cutlass10bfloat16_tEEEEEEEC2ERKSL_RKSS_:
[----:B------:R-:W-:Y:S02]  /*6f40*/  IADD3 R3, R23, -c[0x0][0x20], RZ ;  /* 0x8000080017037a10 */ /* 0x000fe40007ffe0ff */
[----:B------:R-:W-:-:S03]  /*6f50*/  IADD3 R2, R22, -c[0x0][0x20], RZ ;  /* 0x8000080016027a10 */ /* 0x000fc60007ffe0ff */
[----:B------:R1:W-:Y:S04]  /*6f60*/  STL [R3], R6 ;  /* 0x0000000603007387 */ /* 0x0003e80000100800 */
[----:B------:R-:W2:Y:S01]  /*6f70*/  LDL.64 R8, [R2] ;  /* 0x0000000002087983 */ /* 0x000ea20000100a00 */
[----:B------:R-:W-:-:S03]  /*6f80*/  IMAD.MOV.U32 R5, RZ, RZ, 0x0 ;  /* 0x00000000ff057424 */ /* 0x000fc600078e00ff */
[----:B--2---:R1:W-:Y:S01]  /*6f90*/  STL.64 [R3+0x8], R8 ;  /* 0x0000080803007387 */ /* 0x0043e20000100a00 */
[----:B------:R-:W-:Y:S05]  /*6fa0*/  RET.REL.NODEC R4 `(_ZN7cutlass13device_kernelIN5flash19enable_sm80_to_sm89INS1_16FlashAttnBwdSm80INS1_25CollectiveMainloopBwdSm80ILi2ELi2EN4cute5tupleIJNS5_1CILi128EEES8_NS7_ILi64EEEEEENS_10bfloat16_tEfNS_4arch4Sm80ELb0ELb0ELb1ELb1ELb1ELb0ELb0ELb0ELi2ELi4ELi4ELi4ELb0EEENS1_21CollectiveEpilogueBwdISA_SB_SD_Li256ELb1ELb0ELi2EEENS1_19SingleTileSchedulerILb1ELb0ELb0ELi128EEEEEEEEEvNT_6ParamsE) ;  /* 0xffff905004007950 */ /* 0x000fea0003c3ffff */
        .type           $_ZN7cutlass13device_kernelIN5flash19enable_sm80_to_sm89INS1_16FlashAttnBwdSm80INS1_25CollectiveMainloopBwdSm80ILi2ELi2EN4cute5tupleIJNS5_1CILi128EEES8_NS7_ILi64EEEEEENS_10bfloat16_tEfNS_4arch4Sm80ELb0ELb0ELb1ELb1ELb1ELb0ELb0ELb0ELi2ELi4ELi4ELi4ELb0EEENS1_21CollectiveEpilogueBwdISA_SB_SD_Li256ELb1ELb0ELi2EEENS1_19SingleTileSchedulerILb1ELb0ELb0ELi128EEEEEEEEEvNT_6ParamsE$_ZN4cute3eso3ESOILb0ELb0EJNS_14ComposedLayoutINS_7SwizzleILi3ELi3ELi3EEENS_9MixedBitsILj0ELj432EEENS_6LayoutINS_5tupleIJNS8_IJNS_1CILi2EEESA_SA_EEESA_NS9_ILi8EEEEEENS8_IJNS8_IJNS9_ILi64EEESC_NS9_ILi512EEEEEENS9_ILi8192EEENS9_ILi1024EEEEEEEEEEiEEC2ERKSL_RKi,@function
        .size           $_ZN7cutlass13device_kernelIN5flash19enable_sm80_to_sm89INS1_16FlashAttnBwdSm80INS1_25CollectiveMainloopBwdSm80ILi2ELi2EN4cute5tupleIJNS5_1CILi128EEES8_NS7_ILi64EEEEEENS_10bfloat16_tEfNS_4arch4Sm80ELb0ELb0ELb1ELb1ELb1ELb0ELb0ELb0ELi2ELi4ELi4ELi4ELb0EEENS1_21CollectiveEpilogueBwdISA_SB_SD_Li256ELb1ELb0ELi2EEENS1_19SingleTileSchedulerILb1ELb0ELb0ELi128EEEEEEEEEvNT_6ParamsE$_ZN4cute3eso3ESOILb0ELb0EJNS_14ComposedLayoutINS_7SwizzleILi3ELi3ELi3EEENS_9MixedBitsILj0ELj432EEENS_6LayoutINS_5tupleIJNS8_IJNS_1CILi2EEESA_SA_EEESA_NS9_ILi8EEEEEENS8_IJNS8_IJNS9_ILi64EEESC_NS9_ILi512EEEEEENS9_ILi8192EEENS9_ILi1024EEEEEEEEEEiEEC2ERKSL_RKi,($_ZN7cutlass13device_kernelIN5flash19enable_sm80_to_sm89INS1_16FlashAttnBwdSm80INS1_25CollectiveMainloopBwdSm80ILi2ELi2EN4cute5tupleIJNS5_1CILi128EEES8_NS7_ILi64EEEEEENS_10bfloat16_tEfNS_4arch4Sm80ELb0ELb0ELb1ELb1ELb1ELb0ELb0ELb0ELi2ELi4ELi4ELi4ELb0EEENS1_21CollectiveEpilogueBwdISA_SB_SD_Li256ELb1ELb0ELi2EEENS1_19SingleTileSchedulerILb1ELb0ELb0ELi128EEEEEEEEEvNT_6ParamsE$_ZN4cute3eso3ESOILb0ELb0EJNS_5tupleIJNS_1CILi0EEENS2_IJNS3_ILi1EEENS3_ILi256EEEiEEEEEENS3_ILi2048EEENS2_IJiNS3_ILi4096EEEEEEEEC2ERKS8_RKS9_RKSB_ - $_ZN7cutlass13device_kernelIN5flash19enable_sm80_to_sm89INS1_16FlashAttnBwdSm80INS1_25CollectiveMainloopBwdSm80ILi2ELi2EN4cute5tupleIJNS5_1CILi128EEES8_NS7_ILi64EEEEEENS_10bfloat16_tEfNS_4arch4Sm80ELb0ELb0ELb1ELb1ELb1ELb0ELb0ELb0ELi2ELi4ELi4ELi4ELb0EEENS1_21CollectiveEpilogueBwdISA_SB_SD_Li256ELb1ELb0ELi2EEENS1_19SingleTileSchedulerILb1ELb0ELb0ELi128EEEEEEEEEvNT_6ParamsE$_ZN4cute3eso3ESOILb0ELb0EJNS_14ComposedLayoutINS_7SwizzleILi3ELi3ELi3EEENS_9MixedBitsILj0ELj432EEENS_6LayoutINS_5tupleIJNS8_IJNS_1CILi2EEESA_SA_EEESA_NS9_ILi8EEEEEENS8_IJNS8_IJNS9_ILi64EEESC_NS9_ILi512EEEEEENS9_ILi8192EEENS9_ILi1024EEEEEEEEEEiEEC2ERKSL_RKi)
$_ZN7cutlass13device_kernelIN5flash19enable_sm80_to_sm89INS1_16FlashAttnBwdSm80INS1_25CollectiveMainloopBwdSm80ILi2ELi2EN4cute5tupleIJNS5_1CILi128EEES8_NS7_ILi64EEEEEENS_10bfloat16_tEfNS_4arch4Sm80ELb0ELb0ELb1ELb1ELb1ELb0ELb0ELb0ELi2ELi4ELi4ELi4ELb0EEENS1_21CollectiveEpilogueBwdISA_SB_SD_Li256ELb1ELb0ELi2EEENS1_19SingleTileSchedulerILb1ELb0ELb0ELi128EEEEEEEEEvNT_6ParamsE$_ZN4cute3eso3ESOILb0ELb0EJNS_14ComposedLayoutINS_7SwizzleILi3ELi3ELi3EEENS_9MixedBitsILj0ELj432EEENS_6LayoutINS_5tupleIJNS8_IJNS_1CILi2EEESA_SA_EEESA_NS9_ILi8EEEEEENS8_IJNS8_IJNS9_ILi64EEESC_NS9_ILi512EEEEEENS9_ILi8192EEENS9_ILi1024EEEEEEEEEEiEEC2ERKSL_RKi:
[----:B------:R-:W-:Y:S02]  /*6fb0*/  IADD3 R5, R23, -c[0x0][0x20], RZ ;  /* 0x8000080017057a10 */ /* 0x000fe40007ffe0ff */
[----:B------:R-:W-:-:S03]  /*6fc0*/  IADD3 R3, R7, -c[0x0][0x20], RZ ;  /* 0x8000080007037a10 */ /* 0x000fc60007ffe0ff */
[----:B------:R1:W-:Y:S04]  /*6fd0*/  STL [R5], R2 ;  /* 0x0000000205007387 */ /* 0x0003e80000100800 */
[----:B------:R-:W2:Y:S01]  /*6fe0*/  LDL R6, [R3] ;  /* 0x0000000003067983 */ /* 0x000ea20000100800 */
[----:B------:R-:W-:Y:S02]  /*6ff0*/  IMAD.MOV.U32 R8, RZ, RZ, R4 ;  /* 0x000000ffff087224 */ /* 0x000fe400078e0004 */
[----:B------:R-:W-:Y:S01]  /*7000*/  IMAD.MOV.U32 R9, RZ, RZ, 0x0 ;  /* 0x00000000ff097424 */ /* 0x000fe200078e00ff */
[----:B--2---:R1:W-:Y:S03]  /*7010*/  STL [R5+0x4], R6 ;  /* 0x0000040605007387 */ /* 0x0043e60000100800 */
[----:B------:R-:W-:Y:S05]  /*7020*/  RET.REL.NODEC R8 `(_ZN7cutlass13device_kernelIN5flash19enable_sm80_to_sm89INS1_16FlashAttnBwdSm80INS1_25CollectiveMainloopBwdSm80ILi2ELi2EN4cute5tupleIJNS5_1CILi128EEES8_NS7_ILi64EEEEEENS_10bfloat16_tEfNS_4arch4Sm80ELb0ELb0ELb1ELb1ELb1ELb0ELb0ELb0ELi2ELi4ELi4ELi4ELb0EEENS1_21CollectiveEpilogueBwdISA_SB_SD_Li256ELb1ELb0ELi2EEENS1_19SingleTileSchedulerILb1ELb0ELb0ELi128EEEEEEEEEvNT_6ParamsE) ;  /* 0xffff8fd008007950 */ /* 0x000fea0003c3ffff */
        .type           $_ZN7cutlass13device_kernelIN5flash19enable_sm80_to_sm89INS1_16FlashAttnBwdSm80INS1_25CollectiveMainloopBwdSm80ILi2ELi2EN4cute5tupleIJNS5_1CILi128EEES8_NS7_ILi64EEEEEENS_10bfloat16_tEfNS_4arch4Sm80ELb0ELb0ELb1ELb1ELb1ELb0ELb0ELb0ELi2ELi4ELi4ELi4ELb0EEENS1_21CollectiveEpilogueBwdISA_SB_SD_Li256ELb1ELb0ELi2EEENS1_19SingleTileSchedulerILb1ELb0ELb0ELi128EEEEEEEEEvNT_6ParamsE$_ZN4cute3eso3ESOILb0ELb0EJNS_5tupleIJNS_1CILi0EEENS2_IJNS3_ILi1EEENS3_ILi256EEEiEEEEEENS3_ILi2048EEENS2_IJiNS3_ILi4096EEEEEEEEC2ERKS8_RKS9_RKSB_,@function
        .size           $_ZN7cutlass13device_kernelIN5flash19enable_sm80_to_sm89INS1_16FlashAttnBwdSm80INS1_25CollectiveMainloopBwdSm80ILi2ELi2EN4cute5tupleIJNS5_1CILi128EEES8_NS7_ILi64EEEEEENS_10bfloat16_tEfNS_4arch4Sm80ELb0ELb0ELb1ELb1ELb1ELb0ELb0ELb0ELi2ELi4ELi4ELi4ELb0EEENS1_21CollectiveEpilogueBwdISA_SB_SD_Li256ELb1ELb0ELi2EEENS1_19SingleTileSchedulerILb1ELb0ELb0ELi128EEEEEEEEEvNT_6ParamsE$_ZN4cute3eso3ESOILb0ELb0EJNS_5tupleIJNS_1CILi0EEENS2_IJNS3_ILi1EEENS3_ILi256EEEiEEEEEENS3_ILi2048EEENS2_IJiNS3_ILi4096EEEEEEEEC2ERKS8_RKS9_RKSB_,($_ZN7cutlass13device_kernelIN5flash19enable_sm80_to_sm89INS1_16FlashAttnBwdSm80INS1_25CollectiveMainloopBwdSm80ILi2ELi2EN4cute5tupleIJNS5_1CILi128EEES8_NS7_ILi64EEEEEENS_10bfloat16_tEfNS_4arch4Sm80ELb0ELb0ELb1ELb1ELb1ELb0ELb0ELb0ELi2ELi4ELi4ELi4ELb0EEENS1_21CollectiveEpilogueBwdISA_SB_SD_Li256ELb1ELb0ELi2EEENS1_19SingleTileSchedulerILb1ELb0ELb0ELi128EEEEEEEEEvNT_6ParamsE$_ZN4cute3eso3ESOILb0ELb0EJNS_5tupleIJNS_1CILi1EEENS3_ILi512EEEiEEENS3_ILi4096EEENS2_IJNS2_IJiiEEENS3_ILi8192EEEEEEEEC2ERKS6_RKS7_RKSA_ - $_ZN7cutlass13device_kernelIN5flash19enable_sm80_to_sm89INS1_16FlashAttnBwdSm80INS1_25CollectiveMainloopBwdSm80ILi2ELi2EN4cute5tupleIJNS5_1CILi128EEES8_NS7_ILi64EEEEEENS_10bfloat16_tEfNS_4arch4Sm80ELb0ELb0ELb1ELb1ELb1ELb0ELb0ELb0ELi2ELi4ELi4ELi4ELb0EEENS1_21CollectiveEpilogueBwdISA_SB_SD_Li256ELb1ELb0ELi2EEENS1_19SingleTileSchedulerILb1ELb0ELb0ELi128EEEEEEEEEvNT_6ParamsE$_ZN4cute3eso3ESOILb0ELb0EJNS_5tupleIJNS_1CILi0EEENS2_IJNS3_ILi1EEENS3_ILi256EEEiEEEEEENS3_ILi2048EEENS2_IJiNS3_ILi4096EEEEEEEEC2ERKS8_RKS9_RKSB_)
$_ZN7cutlass13device_kernelIN5flash19enable_sm80_to_sm89INS1_16FlashAttnBwdSm80INS1_25CollectiveMainloopBwdSm80ILi2ELi2EN4cute5tupleIJNS5_1CILi128EEES8_NS7_ILi64EEEEEENS_10bfloat16_tEfNS_4arch4Sm80ELb0ELb0ELb1ELb1ELb1ELb0ELb0ELb0ELi2ELi4ELi4ELi4ELb0EEENS1_21CollectiveEpilogueBwdISA_SB_SD_Li256ELb1ELb0ELi2EEENS1_19SingleTileSchedulerILb1ELb0ELb0ELi128EEEEEEEEEvNT_6ParamsE$_ZN4cute3eso3ESOILb0ELb0EJNS_5tupleIJNS_1CILi0EEENS2_IJNS3_ILi1EEENS3_ILi256EEEiEEEEEENS3_ILi2048EEENS2_IJiNS3_ILi4096EEEEEEEEC2ERKS8_RKS9_RKSB_:
[----:B------:R-:W-:Y:S02]  /*7030*/  IADD3 R3, R56, -c[0x0][0x20], RZ ;  /* 0x8000080038037a10 */ /* 0x000fe40007ffe0ff */
[----:B------:R-:W-:-:S03]  /*7040*/  IADD3 R2, R40, -c[0x0][0x20], RZ ;  /* 0x8000080028027a10 */ /* 0x000fc60007ffe0ff */
[----:B------:R1:W-:Y:S04]  /*7050*/  STL [R3], R33 ;  /* 0x0000002103007387 */ /* 0x0003e80000100800 */
[----:B------:R-:W2:Y:S01]  /*7060*/  LDL R2, [R2] ;  /* 0x0000000002027983 */ /* 0x000ea20000100800 */
[----:B------:R-:W-:-:S03]  /*7070*/  IMAD.MOV.U32 R5, RZ, RZ, 0x0 ;  /* 0x00000000ff057424 */ /* 0x000fc600078e00ff */
[----:B--2---:R1:W-:Y:S01]  /*7080*/  STL [R3+0x4], R2 ;  /* 0x0000040203007387 */ /* 0x0043e20000100800 */
[----:B------:R-:W-:Y:S05]  /*7090*/  RET.REL.NODEC R4 `(_ZN7cutlass13device_kernelIN5flash19enable_sm80_to_sm89INS1_16FlashAttnBwdSm80INS1_25CollectiveMainloopBwdSm80ILi2ELi2EN4cute5tupleIJNS5_1CILi128EEES8_NS7_ILi64EEEEEENS_10bfloat16_tEfNS_4arch4Sm80ELb0ELb0ELb1ELb1ELb1ELb0ELb0ELb0ELi2ELi4ELi4ELi4ELb0EEENS1_21CollectiveEpilogueBwdISA_SB_SD_Li256ELb1ELb0ELi2EEENS1_19SingleTileSchedulerILb1ELb0ELb0ELi128EEEEEEEEEvNT_6ParamsE) ;  /* 0xffff8f6004007950 */ /* 0x000fea0003c3ffff */
        .type           $_ZN7cutlass13device_kernelIN5flash19enable_sm80_to_sm89INS1_16FlashAttnBwdSm80INS1_25CollectiveMainloopBwdSm80ILi2ELi2EN4cute5tupleIJNS5_1CILi128EEES8_NS7_ILi64EEEEEENS_10bfloat16_tEfNS_4arch4Sm80ELb0ELb0ELb1ELb1ELb1ELb0ELb0ELb0ELi2ELi4ELi4ELi4ELb0EEENS1_21CollectiveEpilogueBwdISA_SB_SD_Li256ELb1ELb0ELi2EEENS1_19SingleTileSchedulerILb1ELb0ELb0ELi128EEEEEEEEEvNT_6ParamsE$_ZN4cute3eso3ESOILb0ELb0EJNS_5tupleIJNS_1CILi1EEENS3_ILi512EEEiEEENS3_ILi4096EEENS2_IJNS2_IJiiEEENS3_ILi8192EEEEEEEEC2ERKS6_RKS7_RKSA_,@function
        .size           $_ZN7cutlass13device_kernelIN5flash19enable_sm80_to_sm89INS1_16FlashAttnBwdSm80INS1_25CollectiveMainloopBwdSm80ILi2ELi2EN4cute5tupleIJNS5_1CILi128EEES8_NS7_ILi64EEEEEENS_10bfloat16_tEfNS_4arch4Sm80ELb0ELb0ELb1ELb1ELb1ELb0ELb0ELb0ELi2ELi4ELi4ELi4ELb0EEENS1_21CollectiveEpilogueBwdISA_SB_SD_Li256ELb1ELb0ELi2EEENS1_19SingleTileSchedulerILb1ELb0ELb0ELi128EEEEEEEEEvNT_6ParamsE$_ZN4cute3eso3ESOILb0ELb0EJNS_5tupleIJNS_1CILi1EEENS3_ILi512EEEiEEENS3_ILi4096EEENS2_IJNS2_IJiiEEENS3_ILi8192EEEEEEEEC2ERKS6_RKS7_RKSA_,($_ZN7cutlass13device_kernelIN5flash19enable_sm80_to_sm89INS1_16FlashAttnBwdSm80INS1_25CollectiveMainloopBwdSm80ILi2ELi2EN4cute5tupleIJNS5_1CILi128EEES8_NS7_ILi64EEEEEENS_10bfloat16_tEfNS_4arch4Sm80ELb0ELb0ELb1ELb1ELb1ELb0ELb0ELb0ELi2ELi4ELi4ELi4ELb0EEENS1_21CollectiveEpilogueBwdISA_SB_SD_Li256ELb1ELb0ELi2EEENS1_19SingleTileSchedulerILb1ELb0ELb0ELi128EEEEEEEEEvNT_6ParamsE$_ZN4cute3eso3ESOILb0ELb0EJNS_5tupleIJNS_1CILi1EEENS3_ILi512EEEiEEENS3_ILi4096EEENS2_IJiiEEEEEC2ERKS6_RKS7_RKS8_ - $_ZN7cutlass13device_kernelIN5flash19enable_sm80_to_sm89INS1_16FlashAttnBwdSm80INS1_25CollectiveMainloopBwdSm80ILi2ELi2EN4cute5tupleIJNS5_1CILi128EEES8_NS7_ILi64EEEEEENS_10bfloat16_tEfNS_4arch4Sm80ELb0ELb0ELb1ELb1ELb1ELb0ELb0ELb0ELi2ELi4ELi4ELi4ELb0EEENS1_21CollectiveEpilogueBwdISA_SB_SD_Li256ELb1ELb0ELi2EEENS1_19SingleTileSchedulerILb1ELb0ELb0ELi128EEEEEEEEEvNT_6ParamsE$_ZN4cute3eso3ESOILb0ELb0EJNS_5tupleIJNS_1CILi1EEENS3_ILi512EEEiEEENS3_ILi4096EEENS2_IJNS2_IJiiEEENS3_ILi8192EEEEEEEEC2ERKS6_RKS7_RKSA_)
$_ZN7cutlass13device_kernelIN5flash19enable_sm80_to_sm89INS1_16FlashAttnBwdSm80INS1_25CollectiveMainloopBwdSm80ILi2ELi2EN4cute5tupleIJNS5_1CILi128EEES8_NS7_ILi64EEEEEENS_10bfloat16_tEfNS_4arch4Sm80ELb0ELb0ELb1ELb1ELb1ELb0ELb0ELb0ELi2ELi4ELi4ELi4ELb0EEENS1_21CollectiveEpilogueBwdISA_SB_SD_Li256ELb1ELb0ELi2EEENS1_19SingleTileSchedulerILb1ELb0ELb0ELi128EEEEEEEEEvNT_6ParamsE$_ZN4cute3eso3ESOILb0ELb0EJNS_5tupleIJNS_1CILi1EEENS3_ILi512EEEiEEENS3_ILi4096EEENS2_IJNS2_IJiiEEENS3_ILi8192EEEEEEEEC2ERKS6_RKS7_RKSA_:
        /* <DEDUP_REMOVED lines=9> */
[----:B------:R-:W-:Y:S05]  /*7130*/  RET.REL.NODEC R8 `(_ZN7cutlass13device_kernelIN5flash19enable_sm80_to_sm89INS1_16FlashAttnBwdSm80INS1_25CollectiveMainloopBwdSm80ILi2ELi2EN4cute5tupleIJNS5_1CILi128EEES8_NS7_ILi64EEEEEENS_10bfloat16_tEfNS_4arch4Sm80ELb0ELb0ELb1ELb1ELb1ELb0ELb0ELb0ELi2ELi4ELi4ELi4ELb0EEENS1_21CollectiveEpilogueBwdISA_SB_SD_Li256ELb1ELb0ELi2EEENS1_19SingleTileSchedulerILb1ELb0ELb0ELi128EEEEEEEEEvNT_6ParamsE) ;  /* 0xffff8ec008007950 */ /* 0x000fea0003c3ffff */
        .type           $_ZN7cutlass13device_kernelIN5flash19enable_sm80_to_sm89INS1_16FlashAttnBwdSm80INS1_25CollectiveMainloopBwdSm80ILi2ELi2EN4cute5tupleIJNS5_1CILi128EEES8_NS7_ILi64EEEEEENS_10bfloat16_tEfNS_4arch4Sm80ELb0ELb0ELb1ELb1ELb1ELb0ELb0ELb0ELi2ELi4ELi4ELi4ELb0EEENS1_21CollectiveEpilogueBwdISA_SB_SD_Li256ELb1ELb0ELi2EEENS1_19SingleTileSchedulerILb1ELb0ELb0ELi128EEEEEEEEEvNT_6ParamsE$_ZN4cute3eso3ESOILb0ELb0EJNS_5tupleIJNS_1CILi1EEENS3_ILi512EEEiEEENS3_ILi4096EEENS2_IJiiEEEEEC2ERKS6_RKS7_RKS8_,@function
        .size           $_ZN7cutlass13device_kernelIN5flash19enable_sm80_to_sm89INS1_16FlashAttnBwdSm80INS1_25CollectiveMainloopBwdSm80ILi2ELi2EN4cute5tupleIJNS5_1CILi128EEES8_NS7_ILi64EEEEEENS_10bfloat16_tEfNS_4arch4Sm80ELb0ELb0ELb1ELb1ELb1ELb0ELb0ELb0ELi2ELi4ELi4ELi4ELb0EEENS1_21CollectiveEpilogueBwdISA_SB_SD_Li256ELb1ELb0ELi2EEENS1_19SingleTileSchedulerILb1ELb0ELb0ELi128EEEEEEEEEvNT_6ParamsE$_ZN4cute3eso3ESOILb0ELb0EJNS_5tupleIJNS_1CILi1EEENS3_ILi512EEEiEEENS3_ILi4096EEENS2_IJiiEEEEEC2ERKS6_RKS7_RKS8_,($_ZN7cutlass13device_kernelIN5flash19enable_sm80_to_sm89INS1_16FlashAttnBwdSm80INS1_25CollectiveMainloopBwdSm80ILi2ELi2EN4cute5tupleIJNS5_1CILi128EEES8_NS7_ILi64EEEEEENS_10bfloat16_tEfNS_4arch4Sm80ELb0ELb0ELb1ELb1ELb1ELb0ELb0ELb0ELi2ELi4ELi4ELi4ELb0EEENS1_21CollectiveEpilogueBwdISA_SB_SD_Li256ELb1ELb0ELi2EEENS1_19SingleTileSchedulerILb1ELb0ELb0ELi128EEEEEEEEEvNT_6ParamsE$_ZN4cute3eso3ESOILb0ELb0EJNS_5tupleIJNS_1CILi1EEEiEEENS3_ILi1024EEENS2_IJiiEEEEEC2ERKS5_RKS6_RKS7_ - $_ZN7cutlass13device_kernelIN5flash19enable_sm80_to_sm89INS1_16FlashAttnBwdSm80INS1_25CollectiveMainloopBwdSm80ILi2ELi2EN4cute5tupleIJNS5_1CILi128EEES8_NS7_ILi64EEEEEENS_10bfloat16_tEfNS_4arch4Sm80ELb0ELb0ELb1ELb1ELb1ELb0ELb0ELb0ELi2ELi4ELi4ELi4ELb0EEENS1_21CollectiveEpilogueBwdISA_SB_SD_Li256ELb1ELb0ELi2EEENS1_19SingleTileSchedulerILb1ELb0ELb0ELi128EEEEEEEEEvNT_6ParamsE$_ZN4cute3eso3ESOILb0ELb0EJNS_5tupleIJNS_1CILi1EEENS3_ILi512EEEiEEENS3_ILi4096EEENS2_IJiiEEEEEC2ERKS6_RKS7_RKS8_)
$_ZN7cutlass13device_kernelIN5flash19enable_sm80_to_sm89INS1_16FlashAttnBwdSm80INS1_25CollectiveMainloopBwdSm80ILi2ELi2EN4cute5tupleIJNS5_1CILi128EEES8_NS7_ILi64EEEEEENS_10bfloat16_tEfNS_4arch4Sm80ELb0ELb0ELb1ELb1ELb1ELb0ELb0ELb0ELi2ELi4ELi4ELi4ELb0EEENS1_21CollectiveEpilogueBwdISA_SB_SD_Li256ELb1ELb0ELi2EEENS1_19SingleTileSchedulerILb1ELb0ELb0ELi128EEEEEEEEEvNT_6ParamsE$_ZN4cute3eso3ESOILb0ELb0EJNS_5tupleIJNS_1CILi1EEENS3_ILi512EEEiEEENS3_ILi4096EEENS2_IJiiEEEEEC2ERKS6_RKS7_RKS8_:
        /* <DEDUP_REMOVED lines=8> */
[----:B------:R-:W-:Y:S05]  /*71c0*/  RET.REL.NODEC R4 `(_ZN7cutlass13device_kernelIN5flash19enable_sm80_to_sm89INS1_16FlashAttnBwdSm80INS1_25CollectiveMainloopBwdSm80ILi2ELi2EN4cute5tupleIJNS5_1CILi128EEES8_NS7_ILi64EEEEEENS_10bfloat16_tEfNS_4arch4Sm80ELb0ELb0ELb1ELb1ELb1ELb0ELb0ELb0ELi2ELi4ELi4ELi4ELb0EEENS1_21CollectiveEpilogueBwdISA_SB_SD_Li256ELb1ELb0ELi2EEENS1_19SingleTileSchedulerILb1ELb0ELb0ELi128EEEEEEEEEvNT_6ParamsE) ;  /* 0xffff8e3004007950 */ /* 0x000fea0003c3ffff */
        .type           $_ZN7cutlass13device_kernelIN5flash19enable_sm80_to_sm89INS1_16FlashAttnBwdSm80INS1_25CollectiveMainloopBwdSm80ILi2ELi2EN4cute5tupleIJNS5_1CILi128EEES8_NS7_ILi64EEEEEENS_10bfloat16_tEfNS_4arch4Sm80ELb0ELb0ELb1ELb1ELb1ELb0ELb0ELb0ELi2ELi4ELi4ELi4ELb0EEENS1_21CollectiveEpilogueBwdISA_SB_SD_Li256ELb1ELb0ELi2EEENS1_19SingleTileSchedulerILb1ELb0ELb0ELi128EEEEEEEEEvNT_6ParamsE$_ZN4cute3eso3ESOILb0ELb0EJNS_5tupleIJNS_1CILi1EEEiEEENS3_ILi1024EEENS2_IJiiEEEEEC2ERKS5_RKS6_RKS7_,@function
        .size           $_ZN7cutlass13device_kernelIN5flash19enable_sm80_to_sm89INS1_16FlashAttnBwdSm80INS1_25CollectiveMainloopBwdSm80ILi2ELi2EN4cute5tupleIJNS5_1CILi128EEES8_NS7_ILi64EEEEEENS_10bfloat16_tEfNS_4arch4Sm80ELb0ELb0ELb1ELb1ELb1ELb0ELb0ELb0ELi2ELi4ELi4ELi4ELb0EEENS1_21CollectiveEpilogueBwdISA_SB_SD_Li256ELb1ELb0ELi2EEENS1_19SingleTileSchedulerILb1ELb0ELb0ELi128EEEEEEEEEvNT_6ParamsE$_ZN4cute3eso3ESOILb0ELb0EJNS_5tupleIJNS_1CILi1EEEiEEENS3_ILi1024EEENS2_IJiiEEEEEC2ERKS5_RKS6_RKS7_,($_ZN7cutlass13device_kernelIN5flash19enable_sm80_to_sm89INS1_16FlashAttnBwdSm80INS1_25CollectiveMainloopBwdSm80ILi2ELi2EN4cute5tupleIJNS5_1CILi128EEES8_NS7_ILi64EEEEEENS_10bfloat16_tEfNS_4arch4Sm80ELb0ELb0ELb1ELb1ELb1ELb0ELb0ELb0ELi2ELi4ELi4ELi4ELb0EEENS1_21CollectiveEpilogueBwdISA_SB_SD_Li256ELb1ELb0ELi2EEENS1_19SingleTileSchedulerILb1ELb0ELb0ELi128EEEEEEEEEvNT_6ParamsE$_ZN4cute3eso3ESOILb0ELb0EJNS_5tupleIJiNS_1CILi512EEEEEENS2_IJiiEEENS3_ILi1024EEEEEC2ERKS5_RKS6_RKS7_ - $_ZN7cutlass13device_kernelIN5flash19enable_sm80_to_sm89INS1_16FlashAttnBwdSm80INS1_25CollectiveMainloopBwdSm80ILi2ELi2EN4cute5tupleIJNS5_1CILi128EEES8_NS7_ILi64EEEEEENS_10bfloat16_tEfNS_4arch4Sm80ELb0ELb0ELb1ELb1ELb1ELb0ELb0ELb0ELi2ELi4ELi4ELi4ELb0EEENS1_21CollectiveEpilogueBwdISA_SB_SD_Li256ELb1ELb0ELi2EEENS1_19SingleTileSchedulerILb1ELb0ELb0ELi128EEEEEEEEEvNT_6ParamsE$_ZN4cute3eso3ESOILb0ELb0EJNS_5tupleIJNS_1CILi1EEEiEEENS3_ILi1024EEENS2_IJiiEEEEEC2ERKS5_RKS6_RKS7_)
$_ZN7cutlass13device_kernelIN5flash19enable_sm80_to_sm89INS1_16FlashAttnBwdSm80INS1_25CollectiveMainloopBwdSm80ILi2ELi2EN4cute5tupleIJNS5_1CILi128EEES8_NS7_ILi64EEEEEENS_10bfloat16_tEfNS_4arch4Sm80ELb0ELb0ELb1ELb1ELb1ELb0ELb0ELb0ELi2ELi4ELi4ELi4ELb0EEENS1_21CollectiveEpilogueBwdISA_SB_SD_Li256ELb1ELb0ELi2EEENS1_19SingleTileSchedulerILb1ELb0ELb0ELi128EEEEEEEEEvNT_6ParamsE$_ZN4cute3eso3ESOILb0ELb0EJNS_5tupleIJNS_1CILi1EEEiEEENS3_ILi1024EEENS2_IJiiEEEEEC2ERKS5_RKS6_RKS7_:
        /* <DEDUP_REMOVED lines=9> */
        .type           $_ZN7cutlass13device_kernelIN5flash19enable_sm80_to_sm89INS1_16FlashAttnBwdSm80INS1_25CollectiveMainloopBwdSm80ILi2ELi2EN4cute5tupleIJNS5_1CILi128EEES8_NS7_ILi64EEEEEENS_10bfloat16_tEfNS_4arch4Sm80ELb0ELb0ELb1ELb1ELb1ELb0ELb0ELb0ELi2ELi4ELi4ELi4ELb0EEENS1_21CollectiveEpilogueBwdISA_SB_SD_Li256ELb1ELb0ELi2EEENS1_19SingleTileSchedulerILb1ELb0ELb0ELi128EEEEEEEEEvNT_6ParamsE$_ZN4cute3eso3ESOILb0ELb0EJNS_5tupleIJiNS_1CILi512EEEEEENS2_IJiiEEENS3_ILi1024EEEEEC2ERKS5_RKS6_RKS7_,@function
        .size           $_ZN7cutlass13device_kernelIN5flash19enable_sm80_to_sm89INS1_16FlashAttnBwdSm80INS1_25CollectiveMainloopBwdSm80ILi2ELi2EN4cute5tupleIJNS5_1CILi128EEES8_NS7_ILi64EEEEEENS_10bfloat16_tEfNS_4arch4Sm80ELb0ELb0ELb1ELb1ELb1ELb0ELb0ELb0ELi2ELi4ELi4ELi4ELb0EEENS1_21CollectiveEpilogueBwdISA_SB_SD_Li256ELb1ELb0ELi2EEENS1_19SingleTileSchedulerILb1ELb0ELb0ELi128EEEEEEEEEvNT_6ParamsE$_ZN4cute3eso3ESOILb0ELb0EJNS_5tupleIJiNS_1CILi512EEEEEENS2_IJiiEEENS3_ILi1024EEEEEC2ERKS5_RKS6_RKS7_,($_ZN7cutlass13device_kernelIN5flash19enable_sm80_to_sm89INS1_16FlashAttnBwdSm80INS1_25CollectiveMainloopBwdSm80ILi2ELi2EN4cute5tupleIJNS5_1CILi128EEES8_NS7_ILi64EEEEEENS_10bfloat16_tEfNS_4arch4Sm80ELb0ELb0ELb1ELb1ELb1ELb0ELb0ELb0ELi2ELi4ELi4ELi4ELb0EEENS1_21CollectiveEpilogueBwdISA_SB_SD_Li256ELb1ELb0ELi2EEENS1_19SingleTileSchedulerILb1ELb0ELb0ELi128EEEEEEEEEvNT_6ParamsE$_ZN4cute3eso3ESOILb0ELb0EJNS_5tupleIJiiEEEiNS_1CILi0EEEEEC2ERKS3_RKiRKS5_ - $_ZN7cutlass13device_kernelIN5flash19enable_sm80_to_sm89INS1_16FlashAttnBwdSm80INS1_25CollectiveMainloopBwdSm80ILi2ELi2EN4cute5tupleIJNS5_1CILi128EEES8_NS7_ILi64EEEEEENS_10bfloat16_tEfNS_4arch4Sm80ELb0ELb0ELb1ELb1ELb1ELb0ELb0ELb0ELi2ELi4ELi4ELi4ELb0EEENS1_21CollectiveEpilogueBwdISA_SB_SD_Li256ELb1ELb0ELi2EEENS1_19SingleTileSchedulerILb1ELb0ELb0ELi128EEEEEEEEEvNT_6ParamsE$_ZN4cute3eso3ESOILb0ELb0EJNS_5tupleIJiNS_1CILi512EEEEEENS2_IJiiEEENS3_ILi1024EEEEEC2ERKS5_RKS6_RKS7_)
$_ZN7cutlass13device_kernelIN5flash19enable_sm80_to_sm89INS1_16FlashAttnBwdSm80INS1_25CollectiveMainloopBwdSm80ILi2ELi2EN4cute5tupleIJNS5_1CILi128EEES8_NS7_ILi64EEEEEENS_10bfloat16_tEfNS_4arch4Sm80ELb0ELb0ELb1ELb1ELb1ELb0ELb0ELb0ELi2ELi4ELi4ELi4ELb0EEENS1_21CollectiveEpilogueBwdISA_SB_SD_Li256ELb1ELb0ELi2EEENS1_19SingleTileSchedulerILb1ELb0ELb0ELi128EEEEEEEEEvNT_6ParamsE$_ZN4cute3eso3ESOILb0ELb0EJNS_5tupleIJiNS_1CILi512EEEEEENS2_IJiiEEENS3_ILi1024EEEEEC2ERKS5_RKS6_RKS7_:
        /* <DEDUP_REMOVED lines=9> */
        .type           $_ZN7cutlass13device_kernelIN5flash19enable_sm80_to_sm89INS1_16FlashAttnBwdSm80INS1_25CollectiveMainloopBwdSm80ILi2ELi2EN4cute5tupleIJNS5_1CILi128EEES8_NS7_ILi64EEEEEENS_10bfloat16_tEfNS_4arch4Sm80ELb0ELb0ELb1ELb1ELb1ELb0ELb0ELb0ELi2ELi4ELi4ELi4ELb0EEENS1_21CollectiveEpilogueBwdISA_SB_SD_Li256ELb1ELb0ELi2EEENS1_19SingleTileSchedulerILb1ELb0ELb0ELi128EEEEEEEEEvNT_6ParamsE$_ZN4cute3eso3ESOILb0ELb0EJNS_5tupleIJiiEEEiNS_1CILi0EEEEEC2ERKS3_RKiRKS5_,@function
        .size           $_ZN7cutlass13device_kernelIN5flash19enable_sm80_to_sm89INS1_16FlashAttnBwdSm80INS1_25CollectiveMainloopBwdSm80ILi2ELi2EN4cute5tupleIJNS5_1CILi128EEES8_NS7_ILi64EEEEEENS_10bfloat16_tEfNS_4arch4Sm80ELb0ELb0ELb1ELb1ELb1ELb0ELb0ELb0ELi2ELi4ELi4ELi4ELb0EEENS1_21CollectiveEpilogueBwdISA_SB_SD_Li256ELb1ELb0ELi2EEENS1_19SingleTileSchedulerILb1ELb0ELb0ELi128EEEEEEEEEvNT_6ParamsE$_ZN4cute3eso3ESOILb0ELb0EJNS_5tupleIJiiEEEiNS_1CILi0EEEEEC2ERKS3_RKiRKS5_,($_ZN7cutlass13device_kernelIN5flash19enable_sm80_to_sm89INS1_16FlashAttnBwdSm80INS1_25CollectiveMainloopBwdSm80ILi2ELi2EN4cute5tupleIJNS5_1CILi128EEES8_NS7_ILi64EEEEEENS_10bfloat16_tEfNS_4arch4Sm80ELb0ELb0ELb1ELb1ELb1ELb0ELb0ELb0ELi2ELi4ELi4ELi4ELb0EEENS1_21CollectiveEpilogueBwdISA_SB_SD_Li256ELb1ELb0ELi2EEENS1_19SingleTileSchedulerILb1ELb0ELb0ELi128EEEEEEEEEvNT_6ParamsE$_ZN4cute3eso3ESOILb0ELb0EJNS_6LayoutINS_5tupleIJNS3_IJNS3_IJNS_1CILi8EEENS4_ILi1EEEEEES6_EEENS3_IJNS3_IJS6_S6_EEENS4_ILi2EEEEEEEEENS3_IJNS3_IJNS3_IJS6_NS4_ILi0EEEEEESD_EEENS3_IJNS3_IJSD_SD_EEEiEEEEEEEENS_10ViewEngineINS_8smem_ptrIPN7cutlass10bfloat16_tEEEEEEEC2ERKSJ_RKSQ_ - $_ZN7cutlass13device_kernelIN5flash19enable_sm80_to_sm89INS1_16FlashAttnBwdSm80INS1_25CollectiveMainloopBwdSm80ILi2ELi2EN4cute5tupleIJNS5_1CILi128EEES8_NS7_ILi64EEEEEENS_10bfloat16_tEfNS_4arch4Sm80ELb0ELb0ELb1ELb1ELb1ELb0ELb0ELb0ELi2ELi4ELi4ELi4ELb0EEENS1_21CollectiveEpilogueBwdISA_SB_SD_Li256ELb1ELb0ELi2EEENS1_19SingleTileSchedulerILb1ELb0ELb0ELi128EEEEEEEEEvNT_6ParamsE$_ZN4cute3eso3ESOILb0ELb0EJNS_5tupleIJiiEEEiNS_1CILi0EEEEEC2ERKS3_RKiRKS5_)
$_ZN7cutlass13device_kernelIN5flash19enable_sm80_to_sm89INS1_16FlashAttnBwdSm80INS1_25CollectiveMainloopBwdSm80ILi2ELi2EN4cute5tupleIJNS5_1CILi128EEES8_NS7_ILi64EEEEEENS_10bfloat16_tEfNS_4arch4Sm80ELb0ELb0ELb1ELb1ELb1ELb0ELb0ELb0ELi2ELi4ELi4ELi4ELb0EEENS1_21CollectiveEpilogueBwdISA_SB_SD_Li256ELb1ELb0ELi2EEENS1_19SingleTileSchedulerILb1ELb0ELb0ELi128EEEEEEEEEvNT_6ParamsE$_ZN4cute3eso3ESOILb0ELb0EJNS_5tupleIJiiEEEiNS_1CILi0EEEEEC2ERKS3_RKiRKS5_:
        /* <DEDUP_REMOVED lines=8> */
[----:B------:R-:W-:Y:S05]  /*7370*/  RET.REL.NODEC R76 `(_ZN7cutlass13device_kernelIN5flash19enable_sm80_to_sm89INS1_16FlashAttnBwdSm80INS1_25CollectiveMainloopBwdSm80ILi2ELi2EN4cute5tupleIJNS5_1CILi128EEES8_NS7_ILi64EEEEEENS_10bfloat16_tEfNS_4arch4Sm80ELb0ELb0ELb1ELb1ELb1ELb0ELb0ELb0ELi2ELi4ELi4ELi4ELb0EEENS1_21CollectiveEpilogueBwdISA_SB_SD_Li256ELb1ELb0ELi2EEENS1_19SingleTileSchedulerILb1ELb0ELb0ELi128EEEEEEEEEvNT_6ParamsE) ;  /* 0xffff8c804c007950 */ /* 0x000fea0003c3ffff */
        .type           $_ZN7cutlass13device_kernelIN5flash19enable_sm80_to_sm89INS1_16FlashAttnBwdSm80INS1_25CollectiveMainloopBwdSm80ILi2ELi2EN4cute5tupleIJNS5_1CILi128EEES8_NS7_ILi64EEEEEENS_10bfloat16_tEfNS_4arch4Sm80ELb0ELb0ELb1ELb1ELb1ELb0ELb0ELb0ELi2ELi4ELi4ELi4ELb0EEENS1_21CollectiveEpilogueBwdISA_SB_SD_Li256ELb1ELb0ELi2EEENS1_19SingleTileSchedulerILb1ELb0ELb0ELi128EEEEEEEEEvNT_6ParamsE$_ZN4cute3eso3ESOILb0ELb0EJNS_6LayoutINS_5tupleIJNS3_IJNS3_IJNS_1CILi8EEENS4_ILi1EEEEEES6_EEENS3_IJNS3_IJS6_S6_EEENS4_ILi2EEEEEEEEENS3_IJNS3_IJNS3_IJS6_NS4_ILi0EEEEEESD_EEENS3_IJNS3_IJSD_SD_EEEiEEEEEEEENS_10ViewEngineINS_8smem_ptrIPN7cutlass10bfloat16_tEEEEEEEC2ERKSJ_RKSQ_,@function
        .size           $_ZN7cutlass13device_kernelIN5flash19enable_sm80_to_sm89INS1_16FlashAttnBwdSm80INS1_25CollectiveMainloopBwdSm80ILi2ELi2EN4cute5tupleIJNS5_1CILi128EEES8_NS7_ILi64EEEEEENS_10bfloat16_tEfNS_4arch4Sm80ELb0ELb0ELb1ELb1ELb1ELb0ELb0ELb0ELi2ELi4ELi4ELi4ELb0EEENS1_21CollectiveEpilogueBwdISA_SB_SD_Li256ELb1ELb0ELi2EEENS1_19SingleTileSchedulerILb1ELb0ELb0ELi128EEEEEEEEEvNT_6ParamsE$_ZN4cute3eso3ESOILb0ELb0EJNS_6LayoutINS_5tupleIJNS3_IJNS3_IJNS_1CILi8EEENS4_ILi1EEEEEES6_EEENS3_IJNS3_IJS6_S6_EEENS4_ILi2EEEEEEEEENS3_IJNS3_IJNS3_IJS6_NS4_ILi0EEEEEESD_EEENS3_IJNS3_IJSD_SD_EEEiEEEEEEEENS_10ViewEngineINS_8smem_ptrIPN7cutlass10bfloat16_tEEEEEEEC2ERKSJ_RKSQ_,($_ZN7cutlass13device_kernelIN5flash19enable_sm80_to_sm89INS1_16FlashAttnBwdSm80INS1_25CollectiveMainloopBwdSm80ILi2ELi2EN4cute5tupleIJNS5_1CILi128EEES8_NS7_ILi64EEEEEENS_10bfloat16_tEfNS_4arch4Sm80ELb0ELb0ELb1ELb1ELb1ELb0ELb0ELb0ELi2ELi4ELi4ELi4ELb0EEENS1_21CollectiveEpilogueBwdISA_SB_SD_Li256ELb1ELb0ELi2EEENS1_19SingleTileSchedulerILb1ELb0ELb0ELi128EEEEEEEEEvNT_6ParamsE$_ZN4cute3eso3ESOILb0ELb0EJNS_6LayoutINS_5tupleIJNS3_IJNS_1CILi1EEENS3_IJS5_NS4_ILi2EEES6_EEEEEES6_NS3_IJS6_S6_EEEEEENS3_IJNS3_IJNS4_ILi0EEENS3_IJS5_NS4_ILi256EEEiEEEEEENS4_ILi2048EEENS3_IJiNS4_ILi4096EEEEEEEEEEENS_10ViewEngineINS_8smem_ptrIPjEEEEEEC2ERKSJ_RKSO_ - $_ZN7cutlass13device_kernelIN5flash19enable_sm80_to_sm89INS1_16FlashAttnBwdSm80INS1_25CollectiveMainloopBwdSm80ILi2ELi2EN4cute5tupleIJNS5_1CILi128EEES8_NS7_ILi64EEEEEENS_10bfloat16_tEfNS_4arch4Sm80ELb0ELb0ELb1ELb1ELb1ELb0ELb0ELb0ELi2ELi4ELi4ELi4ELb0EEENS1_21CollectiveEpilogueBwdISA_SB_SD_Li256ELb1ELb0ELi2EEENS1_19SingleTileSchedulerILb1ELb0ELb0ELi128EEEEEEEEEvNT_6ParamsE$_ZN4cute3eso3ESOILb0ELb0EJNS_6LayoutINS_5tupleIJNS3_IJNS3_IJNS_1CILi8EEENS4_ILi1EEEEEES6_EEENS3_IJNS3_IJS6_S6_EEENS4_ILi2EEEEEEEEENS3_IJNS3_IJNS3_IJS6_NS4_ILi0EEEEEESD_EEENS3_IJNS3_IJSD_SD_EEEiEEEEEEEENS_10ViewEngineINS_8smem_ptrIPN7cutlass10bfloat16_tEEEEEEEC2ERKSJ_RKSQ_)
$_ZN7cutlass13device_kernelIN5flash19enable_sm80_to_sm89INS1_16FlashAttnBwdSm80INS1_25CollectiveMainloopBwdSm80ILi2ELi2EN4cute5tupleIJNS5_1CILi128EEES8_NS7_ILi64EEEEEENS_10bfloat16_tEfNS_4arch4Sm80ELb0ELb0ELb1ELb1ELb1ELb0ELb0ELb0ELi2ELi4ELi4ELi4ELb0EEENS1_21CollectiveEpilogueBwdISA_SB_SD_Li256ELb1ELb0ELi2EEENS1_19SingleTileSchedulerILb1ELb0ELb0ELi128EEEEEEEEEvNT_6ParamsE$_ZN4cute3eso3ESOILb0ELb0EJNS_6LayoutINS_5tupleIJNS3_IJNS3_IJNS_1CILi8EEENS4_ILi1EEEEEES6_EEENS3_IJNS3_IJS6_S6_EEENS4_ILi2EEEEEEEEENS3_IJNS3_IJNS3_IJS6_NS4_ILi0EEEEEESD_EEENS3_IJNS3_IJSD_SD_EEEiEEEEEEEENS_10ViewEngineINS_8smem_ptrIPN7cutlass10bfloat16_tEEEEEEEC2ERKSJ_RKSQ_:
[----:B------:R-:W-:Y:S02]  /*7380*/  IADD3 R3, R66, -c[0x0][0x20], RZ ;  /* 0x8000080042037a10 */ /* 0x000fe40007ffe0ff */
[----:B------:R-:W-:-:S03]  /*7390*/  IADD3 R2, R58, -c[0x0][0x20], RZ ;  /* 0x800008003a027a10 */ /* 0x000fc60007ffe0ff */
[----:B------:R1:W-:Y:S04]  /*73a0*/  STL [R3], R6 ;  /* 0x0000000603007387 */ /* 0x0003e80000100800 */
[----:B------:R-:W2:Y:S01]  /*73b0*/  LDL.64 R8, [R2] ;  /* 0x0000000002087983 */ /* 0x000ea20000100a00 */
[----:B------:R-:W-:-:S03]  /*73c0*/  IMAD.MOV.U32 R5, RZ, RZ, 0x0 ;  /* 0x00000000ff057424 */ /* 0x000fc600078e00ff */
[----:B--2---:R1:W-:Y:S01]  /*73d0*/  STL.64 [R3+0x8], R8 ;  /* 0x0000080803007387 */ /* 0x0043e20000100a00 */
[----:B------:R-:W-:Y:S05]  /*73e0*/  RET.REL.NODEC R4 `(_ZN7cutlass13device_kernelIN5flash19enable_sm80_to_sm89INS1_16FlashAttnBwdSm80INS1_25CollectiveMainloopBwdSm80ILi2ELi2EN4cute5tupleIJNS5_1CILi128EEES8_NS7_ILi64EEEEEENS_10bfloat16_tEfNS_4arch4Sm80ELb0ELb0ELb1ELb1ELb1ELb0ELb0ELb0ELi2ELi4ELi4ELi4ELb0EEENS1_21CollectiveEpilogueBwdISA_SB_SD_Li256ELb1ELb0ELi2EEENS1_19SingleTileSchedulerILb1ELb0ELb0ELi128EEEEEEEEEvNT_6ParamsE) ;  /* 0xffff8c1004007950 */ /* 0x000fea0003c3ffff */
        .type           $_ZN7cutlass13device_kernelIN5flash19enable_sm80_to_sm89INS1_16FlashAttnBwdSm80INS1_25CollectiveMainloopBwdSm80ILi2ELi2EN4cute5tupleIJNS5_1CILi128EEES8_NS7_ILi64EEEEEENS_10bfloat16_tEfNS_4arch4Sm80ELb0ELb0ELb1ELb1ELb1ELb0ELb0ELb0ELi2ELi4ELi4ELi4ELb0EEENS1_21CollectiveEpilogueBwdISA_SB_SD_Li256ELb1ELb0ELi2EEENS1_19SingleTileSchedulerILb1ELb0ELb0ELi128EEEEEEEEEvNT_6ParamsE$_ZN4cute3eso3ESOILb0ELb0EJNS_6LayoutINS_5tupleIJNS3_IJNS_1CILi1EEENS3_IJS5_NS4_ILi2EEES6_EEEEEES6_NS3_IJS6_S6_EEEEEENS3_IJNS3_IJNS4_ILi0EEENS3_IJS5_NS4_ILi256EEEiEEEEEENS4_ILi2048EEENS3_IJiNS4_ILi4096EEEEEEEEEEENS_10ViewEngineINS_8smem_ptrIPjEEEEEEC2ERKSJ_RKSO_,@function
        .size           $_ZN7cutlass13device_kernelIN5flash19enable_sm80_to_sm89INS1_16FlashAttnBwdSm80INS1_25CollectiveMainloopBwdSm80ILi2ELi2EN4cute5tupleIJNS5_1CILi128EEES8_NS7_ILi64EEEEEENS_10bfloat16_tEfNS_4arch4Sm80ELb0ELb0ELb1ELb1ELb1ELb0ELb0ELb0ELi2ELi4ELi4ELi4ELb0EEENS1_21CollectiveEpilogueBwdISA_SB_SD_Li256ELb1ELb0ELi2EEENS1_19SingleTileSchedulerILb1ELb0ELb0ELi128EEEEEEEEEvNT_6ParamsE$_ZN4cute3eso3ESOILb0ELb0EJNS_6LayoutINS_5tupleIJNS3_IJNS_1CILi1EEENS3_IJS5_NS4_ILi2EEES6_EEEEEES6_NS3_IJS6_S6_EEEEEENS3_IJNS3_IJNS4_ILi0EEENS3_IJS5_NS4_ILi256EEEiEEEEEENS4_ILi2048EEENS3_IJiNS4_ILi4096EEEEEEEEEEENS_10ViewEngineINS_8smem_ptrIPjEEEEEEC2ERKSJ_RKSO_,($_ZN7cutlass13device_kernelIN5flash19enable_sm80_to_sm89INS1_16FlashAttnBwdSm80INS1_25CollectiveMainloopBwdSm80ILi2ELi2EN4cute5tupleIJNS5_1CILi128EEES8_NS7_ILi64EEEEEENS_10bfloat16_tEfNS_4arch4Sm80ELb0ELb0ELb1ELb1ELb1ELb0ELb0ELb0ELi2ELi4ELi4ELi4ELb0EEENS1_21CollectiveEpilogueBwdISA_SB_SD_Li256ELb1ELb0ELi2EEENS1_19SingleTileSchedulerILb1ELb0ELb0ELi128EEEEEEEEEvNT_6ParamsE$_ZN4cute3eso3ESOILb0ELb0EJNS_6LayoutINS_5tupleIJNS3_IJNS_1CILi2EEES5_EEENS4_ILi8EEES6_EEENS3_IJNS3_IJNS4_ILi1EEEiEEENS4_ILi1024EEENS3_IJiiEEEEEEEENS_10ViewEngineINS_8smem_ptrIPN7cutlass10bfloat16_tEEEEEEEC2ERKSE_RKSL_ - $_ZN7cutlass13device_kernelIN5flash19enable_sm80_to_sm89INS1_16FlashAttnBwdSm80INS1_25CollectiveMainloopBwdSm80ILi2ELi2EN4cute5tupleIJNS5_1CILi128EEES8_NS7_ILi64EEEEEENS_10bfloat16_tEfNS_4arch4Sm80ELb0ELb0ELb1ELb1ELb1ELb0ELb0ELb0ELi2ELi4ELi4ELi4ELb0EEENS1_21CollectiveEpilogueBwdISA_SB_SD_Li256ELb1ELb0ELi2EEENS1_19SingleTileSchedulerILb1ELb0ELb0ELi128EEEEEEEEEvNT_6ParamsE$_ZN4cute3eso3ESOILb0ELb0EJNS_6LayoutINS_5tupleIJNS3_IJNS_1CILi1EEENS3_IJS5_NS4_ILi2EEES6_EEEEEES6_NS3_IJS6_S6_EEEEEENS3_IJNS3_IJNS4_ILi0EEENS3_IJS5_NS4_ILi256EEEiEEEEEENS4_ILi2048EEENS3_IJiNS4_ILi4096EEEEEEEEEEENS_10ViewEngineINS_8smem_ptrIPjEEEEEEC2ERKSJ_RKSO_)
$_ZN7cutlass13device_kernelIN5flash19enable_sm80_to_sm89INS1_16FlashAttnBwdSm80INS1_25CollectiveMainloopBwdSm80ILi2ELi2EN4cute5tupleIJNS5_1CILi128EEES8_NS7_ILi64EEEEEENS_10bfloat16_tEfNS_4arch4Sm80ELb0ELb0ELb1ELb1ELb1ELb0ELb0ELb0ELi2ELi4ELi4ELi4ELb0EEENS1_21CollectiveEpilogueBwdISA_SB_SD_Li256ELb1ELb0ELi2EEENS1_19SingleTileSchedulerILb1ELb0ELb0ELi128EEEEEEEEEvNT_6ParamsE$_ZN4cute3eso3ESOILb0ELb0EJNS_6LayoutINS_5tupleIJNS3_IJNS_1CILi1EEENS3_IJS5_NS4_ILi2EEES6_EEEEEES6_NS3_IJS6_S6_EEEEEENS3_IJNS3_IJNS4_ILi0EEENS3_IJS5_NS4_ILi256EEEiEEEEEENS4_ILi2048EEENS3_IJiNS4_ILi4096EEEEEEEEEEENS_10ViewEngineINS_8smem_ptrIPjEEEEEEC2ERKSJ_RKSO_:
[----:B------:R-:W-:Y:S02]  /*73f0*/  IADD3 R5, R56, -c[0x0][0x20], RZ ;  /* 0x8000080038057a10 */ /* 0x000fe40007ffe0ff */
[----:B------:R-:W-:-:S03]  /*7400*/  IADD3 R6, R40, -c[0x0][0x20], RZ ;  /* 0x8000080028067a10 */ /* 0x000fc60007ffe0ff */
[----:B------:R1:W-:Y:S04]  /*7410*/  STL.64 [R5], R2 ;  /* 0x0000000205007387 */ /* 0x0003e80000100a00 */
[----:B------:R-:W2:Y:S01]  /*7420*/  LDL.64 R8, [R6] ;  /* 0x0000000006087983 */ /* 0x000ea20000100a00 */
[----:B------:R-:W-:Y:S02]  /*7430*/  IMAD.MOV.U32 R10, RZ, RZ, R4 ;  /* 0x000000ffff0a7224 */ /* 0x000fe400078e0004 */
[----:B------:R-:W-:Y:S01]  /*7440*/  IMAD.MOV.U32 R11, RZ, RZ, 0x0 ;  /* 0x00000000ff0b7424 */ /* 0x000fe200078e00ff */
[----:B--2---:R1:W-:Y:S03]  /*7450*/  STL.64 [R5+0x8], R8 ;  /* 0x0000080805007387 */ /* 0x0043e60000100a00 */
[----:B------:R-:W-:Y:S05]  /*7460*/  RET.REL.NODEC R10 `(_ZN7cutlass13device_kernelIN5flash19enable_sm80_to_sm89INS1_16FlashAttnBwdSm80INS1_25CollectiveMainloopBwdSm80ILi2ELi2EN4cute5tupleIJNS5_1CILi128EEES8_NS7_ILi64EEEEEENS_10bfloat16_tEfNS_4arch4Sm80ELb0ELb0ELb1ELb1ELb1ELb0ELb0ELb0ELi2ELi4ELi4ELi4ELb0EEENS1_21CollectiveEpilogueBwdISA_SB_SD_Li256ELb1ELb0ELi2EEENS1_19SingleTileSchedulerILb1ELb0ELb0ELi128EEEEEEEEEvNT_6ParamsE) ;  /* 0xffff8b900a007950 */ /* 0x000fea0003c3ffff */
        .type           $_ZN7cutlass13device_kernelIN5flash19enable_sm80_to_sm89INS1_16FlashAttnBwdSm80INS1_25CollectiveMainloopBwdSm80ILi2ELi2EN4cute5tupleIJNS5_1CILi128EEES8_NS7_ILi64EEEEEENS_10bfloat16_tEfNS_4arch4Sm80ELb0ELb0ELb1ELb1ELb1ELb0ELb0ELb0ELi2ELi4ELi4ELi4ELb0EEENS1_21CollectiveEpilogueBwdISA_SB_SD_Li256ELb1ELb0ELi2EEENS1_19SingleTileSchedulerILb1ELb0ELb0ELi128EEEEEEEEEvNT_6ParamsE$_ZN4cute3eso3ESOILb0ELb0EJNS_6LayoutINS_5tupleIJNS3_IJNS_1CILi2EEES5_EEENS4_ILi8EEES6_EEENS3_IJNS3_IJNS4_ILi1EEEiEEENS4_ILi1024EEENS3_IJiiEEEEEEEENS_10ViewEngineINS_8smem_ptrIPN7cutlass10bfloat16_tEEEEEEEC2ERKSE_RKSL_,@function
        .size           $_ZN7cutlass13device_kernelIN5flash19enable_sm80_to_sm89INS1_16FlashAttnBwdSm80INS1_25CollectiveMainloopBwdSm80ILi2ELi2EN4cute5tupleIJNS5_1CILi128EEES8_NS7_ILi64EEEEEENS_10bfloat16_tEfNS_4arch4Sm80ELb0ELb0ELb1ELb1ELb1ELb0ELb0ELb0ELi2ELi4ELi4ELi4ELb0EEENS1_21CollectiveEpilogueBwdISA_SB_SD_Li256ELb1ELb0ELi2EEENS1_19SingleTileSchedulerILb1ELb0ELb0ELi128EEEEEEEEEvNT_6ParamsE$_ZN4cute3eso3ESOILb0ELb0EJNS_6LayoutINS_5tupleIJNS3_IJNS_1CILi2EEES5_EEENS4_ILi8EEES6_EEENS3_IJNS3_IJNS4_ILi1EEEiEEENS4_ILi1024EEENS3_IJiiEEEEEEEENS_10ViewEngineINS_8smem_ptrIPN7cutlass10bfloat16_tEEEEEEEC2ERKSE_RKSL_,($_ZN7cutlass13device_kernelIN5flash19enable_sm80_to_sm89INS1_16FlashAttnBwdSm80INS1_25CollectiveMainloopBwdSm80ILi2ELi2EN4cute5tupleIJNS5_1CILi128EEES8_NS7_ILi64EEEEEENS_10bfloat16_tEfNS_4arch4Sm80ELb0ELb0ELb1ELb1ELb1ELb0ELb0ELb0ELi2ELi4ELi4ELi4ELb0EEENS1_21CollectiveEpilogueBwdISA_SB_SD_Li256ELb1ELb0ELi2EEENS1_19SingleTileSchedulerILb1ELb0ELb0ELi128EEEEEEEEEvNT_6ParamsE$_ZN4cute3eso3ESOILb0ELb0EJNS_6LayoutINS_5tupleIJNS3_IJNS_1CILi2EEES5_EEENS4_ILi8EEES6_EEENS3_IJNS3_IJNS4_ILi1EEEiEEENS4_ILi1024EEENS3_IJiiEEEEEEEEjEEC2ERKSE_RKj - $_ZN7cutlass13device_kernelIN5flash19enable_sm80_to_sm89INS1_16FlashAttnBwdSm80INS1_25CollectiveMainloopBwdSm80ILi2ELi2EN4cute5tupleIJNS5_1CILi128EEES8_NS7_ILi64EEEEEENS_10bfloat16_tEfNS_4arch4Sm80ELb0ELb0ELb1ELb1ELb1ELb0ELb0ELb0ELi2ELi4ELi4ELi4ELb0EEENS1_21CollectiveEpilogueBwdISA_SB_SD_Li256ELb1ELb0ELi2EEENS1_19SingleTileSchedulerILb1ELb0ELb0ELi128EEEEEEEEEvNT_6ParamsE$_ZN4cute3eso3ESOILb0ELb0EJNS_6LayoutINS_5tupleIJNS3_IJNS_1CILi2EEES5_EEENS4_ILi8EEES6_EEENS3_IJNS3_IJNS4_ILi1EEEiEEENS4_ILi1024EEENS3_IJiiEEEEEEEENS_10ViewEngineINS_8smem_ptrIPN7cutlass10bfloat16_tEEEEEEEC2ERKSE_RKSL_)
$_ZN7cutlass13device_kernelIN5flash19enable_sm80_to_sm89INS1_16FlashAttnBwdSm80INS1_25CollectiveMainloopBwdSm80ILi2ELi2EN4cute5tupleIJNS5_1CILi128EEES8_NS7_ILi64EEEEEENS_10bfloat16_tEfNS_4arch4Sm80ELb0ELb0ELb1ELb1ELb1ELb0ELb0ELb0ELi2ELi4ELi4ELi4ELb0EEENS1_21CollectiveEpilogueBwdISA_SB_SD_Li256ELb1ELb0ELi2EEENS1_19SingleTileSchedulerILb1ELb0ELb0ELi128EEEEEEEEEvNT_6ParamsE$_ZN4cute3eso3ESOILb0ELb0EJNS_6LayoutINS_5tupleIJNS3_IJNS_1CILi2EEES5_EEENS4_ILi8EEES6_EEENS3_IJNS3_IJNS4_ILi1EEEiEEENS4_ILi1024EEENS3_IJiiEEEEEEEENS_10ViewEngineINS_8smem_ptrIPN7cutlass10bfloat16_tEEEEEEEC2ERKSE_RKSL_:
[----:B------:R-:W-:Y:S02]  /*7470*/  IADD3 R3, R23, -c[0x0][0x20], RZ ;  /* 0x8000080017037a10 */ /* 0x000fe40007ffe0ff */
[----:B------:R-:W-:-:S03]  /*7480*/  IADD3 R2, R22, -c[0x0][0x20], RZ ;  /* 0x8000080016027a10 */ /* 0x000fc60007ffe0ff */
[----:B------:R1:W-:Y:S04]  /*7490*/  STL.64 [R3], R4 ;  /* 0x0000000403007387 */ /* 0x0003e80000100a00 */
[----:B------:R1:W-:Y:S04]  /*74a0*/  STL [R3+0x8], R12 ;  /* 0x0000080c03007387 */ /* 0x0003e80000100800 */
[----:B------:R-:W2:Y:S01]  /*74b0*/  LDL.64 R8, [R2] ;  /* 0x0000000002087983 */ /* 0x000ea20000100a00 */
[----:B------:R-:W-:-:S03]  /*74c0*/  IMAD.MOV.U32 R7, RZ, RZ, 0x0 ;  /* 0x00000000ff077424 */ /* 0x000fc600078e00ff */
[----:B--2---:R1:W-:Y:S01]  /*74d0*/  STL.64 [R3+0x10], R8 ;  /* 0x0000100803007387 */ /* 0x0043e20000100a00 */
[----:B------:R-:W-:Y:S05]  /*74e0*/  RET.REL.NODEC R6 `(_ZN7cutlass13device_kernelIN5flash19enable_sm80_to_sm89INS1_16FlashAttnBwdSm80INS1_25CollectiveMainloopBwdSm80ILi2ELi2EN4cute5tupleIJNS5_1CILi128EEES8_NS7_ILi64EEEEEENS_10bfloat16_tEfNS_4arch4Sm80ELb0ELb0ELb1ELb1ELb1ELb0ELb0ELb0ELi2ELi4ELi4ELi4ELb0EEENS1_21CollectiveEpilogueBwdISA_SB_SD_Li256ELb1ELb0ELi2EEENS1_19SingleTileSchedulerILb1ELb0ELb0ELi128EEEEEEEEEvNT_6ParamsE) ;  /* 0xffff8b1006007950 */ /* 0x000fea0003c3ffff */
        .type           $_ZN7cutlass13device_kernelIN5flash19enable_sm80_to_sm89INS1_16FlashAttnBwdSm80INS1_25CollectiveMainloopBwdSm80ILi2ELi2EN4cute5tupleIJNS5_1CILi128EEES8_NS7_ILi64EEEEEENS_10bfloat16_tEfNS_4arch4Sm80ELb0ELb0ELb1ELb1ELb1ELb0ELb0ELb0ELi2ELi4ELi4ELi4ELb0EEENS1_21CollectiveEpilogueBwdISA_SB_SD_Li256ELb1ELb0ELi2EEENS1_19SingleTileSchedulerILb1ELb0ELb0ELi128EEEEEEEEEvNT_6ParamsE$_ZN4cute3eso3ESOILb0ELb0EJNS_6LayoutINS_5tupleIJNS3_IJNS_1CILi2EEES5_EEENS4_ILi8EEES6_EEENS3_IJNS3_IJNS4_ILi1EEEiEEENS4_ILi1024EEENS3_IJiiEEEEEEEEjEEC2ERKSE_RKj,@function
        .size           $_ZN7cutlass13device_kernelIN5flash19enable_sm80_to_sm89INS1_16FlashAttnBwdSm80INS1_25CollectiveMainloopBwdSm80ILi2ELi2EN4cute5tupleIJNS5_1CILi128EEES8_NS7_ILi64EEEEEENS_10bfloat16_tEfNS_4arch4Sm80ELb0ELb0ELb1ELb1ELb1ELb0ELb0ELb0ELi2ELi4ELi4ELi4ELb0EEENS1_21CollectiveEpilogueBwdISA_SB_SD_Li256ELb1ELb0ELi2EEENS1_19SingleTileSchedulerILb1ELb0ELb0ELi128EEEEEEEEEvNT_6ParamsE$_ZN4cute3eso3ESOILb0ELb0EJNS_6LayoutINS_5tupleIJNS3_IJNS_1CILi2EEES5_EEENS4_ILi8EEES6_EEENS3_IJNS3_IJNS4_ILi1EEEiEEENS4_ILi1024EEENS3_IJiiEEEEEEEEjEEC2ERKSE_RKj,($_ZN7cutlass13device_kernelIN5flash19enable_sm80_to_sm89INS1_16FlashAttnBwdSm80INS1_25CollectiveMainloopBwdSm80ILi2ELi2EN4cute5tupleIJNS5_1CILi128EEES8_NS7_ILi64EEEEEENS_10bfloat16_tEfNS_4arch4Sm80ELb0ELb0ELb1ELb1ELb1ELb0ELb0ELb0ELi2ELi4ELi4ELi4ELb0EEENS1_21CollectiveEpilogueBwdISA_SB_SD_Li256ELb1ELb0ELi2EEENS1_19SingleTileSchedulerILb1ELb0ELb0ELi128EEEEEEEEEvNT_6ParamsE$_ZN4cute3eso3ESOILb0ELb0EJNS_6LayoutINS_5tupleIJNS3_IJNS_1CILi2EEES5_EEES6_NS4_ILi8EEEEEENS3_IJNS3_IJiNS4_ILi512EEEEEENS3_IJiiEEENS4_ILi1024EEEEEEEENS_10ViewEngineINS_8smem_ptrIPN7cutlass10bfloat16_tEEEEEEEC2ERKSE_RKSL_ - $_ZN7cutlass13device_kernelIN5flash19enable_sm80_to_sm89INS1_16FlashAttnBwdSm80INS1_25CollectiveMainloopBwdSm80ILi2ELi2EN4cute5tupleIJNS5_1CILi128EEES8_NS7_ILi64EEEEEENS_10bfloat16_tEfNS_4arch4Sm80ELb0ELb0ELb1ELb1ELb1ELb0ELb0ELb0ELi2ELi4ELi4ELi4ELb0EEENS1_21CollectiveEpilogueBwdISA_SB_SD_Li256ELb1ELb0ELi2EEENS1_19SingleTileSchedulerILb1ELb0ELb0ELi128EEEEEEEEEvNT_6ParamsE$_ZN4cute3eso3ESOILb0ELb0EJNS_6LayoutINS_5tupleIJNS3_IJNS_1CILi2EEES5_EEENS4_ILi8EEES6_EEENS3_IJNS3_IJNS4_ILi1EEEiEEENS4_ILi1024EEENS3_IJiiEEEEEEEEjEEC2ERKSE_RKj)
$_ZN7cutlass13device_kernelIN5flash19enable_sm80_to_sm89INS1_16FlashAttnBwdSm80INS1_25CollectiveMainloopBwdSm80ILi2ELi2EN4cute5tupleIJNS5_1CILi128EEES8_NS7_ILi64EEEEEENS_10bfloat16_tEfNS_4arch4Sm80ELb0ELb0ELb1ELb1ELb1ELb0ELb0ELb0ELi2ELi4ELi4ELi4ELb0EEENS1_21CollectiveEpilogueBwdISA_SB_SD_Li256ELb1ELb0ELi2EEENS1_19SingleTileSchedulerILb1ELb0ELb0ELi128EEEEEEEEEvNT_6ParamsE$_ZN4cute3eso3ESOILb0ELb0EJNS_6LayoutINS_5tupleIJNS3_IJNS_1CILi2EEES5_EEENS4_ILi8EEES6_EEENS3_IJNS3_IJNS4_ILi1EEEiEEENS4_ILi1024EEENS3_IJiiEEEEEEEEjEEC2ERKSE_RKj:
        /* <DEDUP_REMOVED lines=9> */
[----:B------:R-:W-:Y:S05]  /*7580*/  RET.REL.NODEC R10 `(_ZN7cutlass13device_kernelIN5flash19enable_sm80_to_sm89INS1_16FlashAttnBwdSm80INS1_25CollectiveMainloopBwdSm80ILi2ELi2EN4cute5tupleIJNS5_1CILi128EEES8_NS7_ILi64EEEEEENS_10bfloat16_tEfNS_4arch4Sm80ELb0ELb0ELb1ELb1ELb1ELb0ELb0ELb0ELi2ELi4ELi4ELi4ELb0EEENS1_21CollectiveEpilogueBwdISA_SB_SD_Li256ELb1ELb0ELi2EEENS1_19SingleTileSchedulerILb1ELb0ELb0ELi128EEEEEEEEEvNT_6ParamsE) ;  /* 0xffff8a700a007950 */ /* 0x000fea0003c3ffff */
        .type           $_ZN7cutlass13device_kernelIN5flash19enable_sm80_to_sm89INS1_16FlashAttnBwdSm80INS1_25CollectiveMainloopBwdSm80ILi2ELi2EN4cute5tupleIJNS5_1CILi128EEES8_NS7_ILi64EEEEEENS_10bfloat16_tEfNS_4arch4Sm80ELb0ELb0ELb1ELb1ELb1ELb0ELb0ELb0ELi2ELi4ELi4ELi4ELb0EEENS1_21CollectiveEpilogueBwdISA_SB_SD_Li256ELb1ELb0ELi2EEENS1_19SingleTileSchedulerILb1ELb0ELb0ELi128EEEEEEEEEvNT_6ParamsE$_ZN4cute3eso3ESOILb0ELb0EJNS_6LayoutINS_5tupleIJNS3_IJNS_1CILi2EEES5_EEES6_NS4_ILi8EEEEEENS3_IJNS3_IJiNS4_ILi512EEEEEENS3_IJiiEEENS4_ILi1024EEEEEEEENS_10ViewEngineINS_8smem_ptrIPN7cutlass10bfloat16_tEEEEEEEC2ERKSE_RKSL_,@function
        .size           $_ZN7cutlass13device_kernelIN5flash19enable_sm80_to_sm89INS1_16FlashAttnBwdSm80INS1_25CollectiveMainloopBwdSm80ILi2ELi2EN4cute5tupleIJNS5_1CILi128EEES8_NS7_ILi64EEEEEENS_10bfloat16_tEfNS_4arch4Sm80ELb0ELb0ELb1ELb1ELb1ELb0ELb0ELb0ELi2ELi4ELi4ELi4ELb0EEENS1_21CollectiveEpilogueBwdISA_SB_SD_Li256ELb1ELb0ELi2EEENS1_19SingleTileSchedulerILb1ELb0ELb0ELi128EEEEEEEEEvNT_6ParamsE$_ZN4cute3eso3ESOILb0ELb0EJNS_6LayoutINS_5tupleIJNS3_IJNS_1CILi2EEES5_EEES6_NS4_ILi8EEEEEENS3_IJNS3_IJiNS4_ILi512EEEEEENS3_IJiiEEENS4_ILi1024EEEEEEEENS_10ViewEngineINS_8smem_ptrIPN7cutlass10bfloat16_tEEEEEEEC2ERKSE_RKSL_,($_ZN7cutlass13device_kernelIN5flash19enable_sm80_to_sm89INS1_16FlashAttnBwdSm80INS1_25CollectiveMainloopBwdSm80ILi2ELi2EN4cute5tupleIJNS5_1CILi128EEES8_NS7_ILi64EEEEEENS_10bfloat16_tEfNS_4arch4Sm80ELb0ELb0ELb1ELb1ELb1ELb0ELb0ELb0ELi2ELi4ELi4ELi4ELb0EEENS1_21CollectiveEpilogueBwdISA_SB_SD_Li256ELb1ELb0ELi2EEENS1_19SingleTileSchedulerILb1ELb0ELb0ELi128EEEEEEEEEvNT_6ParamsE$_ZN4cute3eso3ESOILb0ELb0EJNS_6LayoutINS_5tupleIJNS3_IJNS_1CILi2EEES5_EEES6_NS4_ILi8EEEEEENS3_IJNS3_IJiNS4_ILi512EEEEEENS3_IJiiEEENS4_ILi1024EEEEEEEEjEEC2ERKSE_RKj - $_ZN7cutlass13device_kernelIN5flash19enable_sm80_to_sm89INS1_16FlashAttnBwdSm80INS1_25CollectiveMainloopBwdSm80ILi2ELi2EN4cute5tupleIJNS5_1CILi128EEES8_NS7_ILi64EEEEEENS_10bfloat16_tEfNS_4arch4Sm80ELb0ELb0ELb1ELb1ELb1ELb0ELb0ELb0ELi2ELi4ELi4ELi4ELb0EEENS1_21CollectiveEpilogueBwdISA_SB_SD_Li256ELb1ELb0ELi2EEENS1_19SingleTileSchedulerILb1ELb0ELb0ELi128EEEEEEEEEvNT_6ParamsE$_ZN4cute3eso3ESOILb0ELb0EJNS_6LayoutINS_5tupleIJNS3_IJNS_1CILi2EEES5_EEES6_NS4_ILi8EEEEEENS3_IJNS3_IJiNS4_ILi512EEEEEENS3_IJiiEEENS4_ILi1024EEEEEEEENS_10ViewEngineINS_8smem_ptrIPN7cutlass10bfloat16_tEEEEEEEC2ERKSE_RKSL_)
$_ZN7cutlass13device_kernelIN5flash19enable_sm80_to_sm89INS1_16FlashAttnBwdSm80INS1_25CollectiveMainloopBwdSm80ILi2ELi2EN4cute5tupleIJNS5_1CILi128EEES8_NS7_ILi64EEEEEENS_10bfloat16_tEfNS_4arch4Sm80ELb0ELb0ELb1ELb1ELb1ELb0ELb0ELb0ELi2ELi4ELi4ELi4ELb0EEENS1_21CollectiveEpilogueBwdISA_SB_SD_Li256ELb1ELb0ELi2EEENS1_19SingleTileSchedulerILb1ELb0ELb0ELi128EEEEEEEEEvNT_6ParamsE$_ZN4cute3eso3ESOILb0ELb0EJNS_6LayoutINS_5tupleIJNS3_IJNS_1CILi2EEES5_EEES6_NS4_ILi8EEEEEENS3_IJNS3_IJiNS4_ILi512EEEEEENS3_IJiiEEENS4_ILi1024EEEEEEEENS_10ViewEngineINS_8smem_ptrIPN7cutlass10bfloat16_tEEEEEEEC2ERKSE_RKSL_:
        /* <DEDUP_REMOVED lines=8> */
[----:B------:R-:W-:Y:S05]  /*7610*/  RET.REL.NODEC R10 `(_ZN7cutlass13device_kernelIN5flash19enable_sm80_to_sm89INS1_16FlashAttnBwdSm80INS1_25CollectiveMainloopBwdSm80ILi2ELi2EN4cute5tupleIJNS5_1CILi128EEES8_NS7_ILi64EEEEEENS_10bfloat16_tEfNS_4arch4Sm80ELb0ELb0ELb1ELb1ELb1ELb0ELb0ELb0ELi2ELi4ELi4ELi4ELb0EEENS1_21CollectiveEpilogueBwdISA_SB_SD_Li256ELb1ELb0ELi2EEENS1_19SingleTileSchedulerILb1ELb0ELb0ELi128EEEEEEEEEvNT_6ParamsE) ;  /* 0xffff89e00a007950 */ /* 0x000fea0003c3ffff */
        .type           $_ZN7cutlass13device_kernelIN5flash19enable_sm80_to_sm89INS1_16FlashAttnBwdSm80INS1_25CollectiveMainloopBwdSm80ILi2ELi2EN4cute5tupleIJNS5_1CILi128EEES8_NS7_ILi64EEEEEENS_10bfloat16_tEfNS_4arch4Sm80ELb0ELb0ELb1ELb1ELb1ELb0ELb0ELb0ELi2ELi4ELi4ELi4ELb0EEENS1_21CollectiveEpilogueBwdISA_SB_SD_Li256ELb1ELb0ELi2EEENS1_19SingleTileSchedulerILb1ELb0ELb0ELi128EEEEEEEEEvNT_6ParamsE$_ZN4cute3eso3ESOILb0ELb0EJNS_6LayoutINS_5tupleIJNS3_IJNS_1CILi2EEES5_EEES6_NS4_ILi8EEEEEENS3_IJNS3_IJiNS4_ILi512EEEEEENS3_IJiiEEENS4_ILi1024EEEEEEEEjEEC2ERKSE_RKj,@function
        .size           $_ZN7cutlass13device_kernelIN5flash19enable_sm80_to_sm89INS1_16FlashAttnBwdSm80INS1_25CollectiveMainloopBwdSm80ILi2ELi2EN4cute5tupleIJNS5_1CILi128EEES8_NS7_ILi64EEEEEENS_10bfloat16_tEfNS_4arch4Sm80ELb0ELb0ELb1ELb1ELb1ELb0ELb0ELb0ELi2ELi4ELi4ELi4ELb0EEENS1_21CollectiveEpilogueBwdISA_SB_SD_Li256ELb1ELb0ELi2EEENS1_19SingleTileSchedulerILb1ELb0ELb0ELi128EEEEEEEEEvNT_6ParamsE$_ZN4cute3eso3ESOILb0ELb0EJNS_6LayoutINS_5tupleIJNS3_IJNS_1CILi2EEES5_EEES6_NS4_ILi8EEEEEENS3_IJNS3_IJiNS4_ILi512EEEEEENS3_IJiiEEENS4_ILi1024EEEEEEEEjEEC2ERKSE_RKj,($_ZN7cutlass13device_kernelIN5flash19enable_sm80_to_sm89INS1_16FlashAttnBwdSm80INS1_25CollectiveMainloopBwdSm80ILi2ELi2EN4cute5tupleIJNS5_1CILi128EEES8_NS7_ILi64EEEEEENS_10bfloat16_tEfNS_4arch4Sm80ELb0ELb0ELb1ELb1ELb1ELb0ELb0ELb0ELi2ELi4ELi4ELi4ELb0EEENS1_21CollectiveEpilogueBwdISA_SB_SD_Li256ELb1ELb0ELi2EEENS1_19SingleTileSchedulerILb1ELb0ELb0ELi128EEEEEEEEEvNT_6ParamsE$_ZN4cute3eso3ESOILb0ELb0EJNS_6LayoutINS_5tupleIJNS3_IJNS_1CILi2EEES5_S5_EEES5_NS3_IJNS3_IJS5_S5_EEES5_EEEEEENS3_IJNS3_IJNS4_ILi1EEENS4_ILi512EEEiEEENS4_ILi4096EEENS3_IJNS3_IJiiEEENS4_ILi8192EEEEEEEEEEENS_10ViewEngineINS_8smem_ptrIPN7cutlass10bfloat16_tEEEEEEEC2ERKSI_RKSP_ - $_ZN7cutlass13device_kernelIN5flash19enable_sm80_to_sm89INS1_16FlashAttnBwdSm80INS1_25CollectiveMainloopBwdSm80ILi2ELi2EN4cute5tupleIJNS5_1CILi128EEES8_NS7_ILi64EEEEEENS_10bfloat16_tEfNS_4arch4Sm80ELb0ELb0ELb1ELb1ELb1ELb0ELb0ELb0ELi2ELi4ELi4ELi4ELb0EEENS1_21CollectiveEpilogueBwdISA_SB_SD_Li256ELb1ELb0ELi2EEENS1_19SingleTileSchedulerILb1ELb0ELb0ELi128EEEEEEEEEvNT_6ParamsE$_ZN4cute3eso3ESOILb0ELb0EJNS_6LayoutINS_5tupleIJNS3_IJNS_1CILi2EEES5_EEES6_NS4_ILi8EEEEEENS3_IJNS3_IJiNS4_ILi512EEEEEENS3_IJiiEEENS4_ILi1024EEEEEEEEjEEC2ERKSE_RKj)
$_ZN7cutlass13device_kernelIN5flash19enable_sm80_to_sm89INS1_16FlashAttnBwdSm80INS1_25CollectiveMainloopBwdSm80ILi2ELi2EN4cute5tupleIJNS5_1CILi128EEES8_NS7_ILi64EEEEEENS_10bfloat16_tEfNS_4arch4Sm80ELb0ELb0ELb1ELb1ELb1ELb0ELb0ELb0ELi2ELi4ELi4ELi4ELb0EEENS1_21CollectiveEpilogueBwdISA_SB_SD_Li256ELb1ELb0ELi2EEENS1_19SingleTileSchedulerILb1ELb0ELb0ELi128EEEEEEEEEvNT_6ParamsE$_ZN4cute3eso3ESOILb0ELb0EJNS_6LayoutINS_5tupleIJNS3_IJNS_1CILi2EEES5_EEES6_NS4_ILi8EEEEEENS3_IJNS3_IJiNS4_ILi512EEEEEENS3_IJiiEEENS4_ILi1024EEEEEEEEjEEC2ERKSE_RKj:
        /* <DEDUP_REMOVED lines=10> */
        .type           $_ZN7cutlass13device_kernelIN5flash19enable_sm80_to_sm89INS1_16FlashAttnBwdSm80INS1_25CollectiveMainloopBwdSm80ILi2ELi2EN4cute5tupleIJNS5_1CILi128EEES8_NS7_ILi64EEEEEENS_10bfloat16_tEfNS_4arch4Sm80ELb0ELb0ELb1ELb1ELb1ELb0ELb0ELb0ELi2ELi4ELi4ELi4ELb0EEENS1_21CollectiveEpilogueBwdISA_SB_SD_Li256ELb1ELb0ELi2EEENS1_19SingleTileSchedulerILb1ELb0ELb0ELi128EEEEEEEEEvNT_6ParamsE$_ZN4cute3eso3ESOILb0ELb0EJNS_6LayoutINS_5tupleIJNS3_IJNS_1CILi2EEES5_S5_EEES5_NS3_IJNS3_IJS5_S5_EEES5_EEEEEENS3_IJNS3_IJNS4_ILi1EEENS4_ILi512EEEiEEENS4_ILi4096EEENS3_IJNS3_IJiiEEENS4_ILi8192EEEEEEEEEEENS_10ViewEngineINS_8smem_ptrIPN7cutlass10bfloat16_tEEEEEEEC2ERKSI_RKSP_,@function
        .size           $_ZN7cutlass13device_kernelIN5flash19enable_sm80_to_sm89INS1_16FlashAttnBwdSm80INS1_25CollectiveMainloopBwdSm80ILi2ELi2EN4cute5tupleIJNS5_1CILi128EEES8_NS7_ILi64EEEEEENS_10bfloat16_tEfNS_4arch4Sm80ELb0ELb0ELb1ELb1ELb1ELb0ELb0ELb0ELi2ELi4ELi4ELi4ELb0EEENS1_21CollectiveEpilogueBwdISA_SB_SD_Li256ELb1ELb0ELi2EEENS1_19SingleTileSchedulerILb1ELb0ELb0ELi128EEEEEEEEEvNT_6ParamsE$_ZN4cute3eso3ESOILb0ELb0EJNS_6LayoutINS_5tupleIJNS3_IJNS_1CILi2EEES5_S5_EEES5_NS3_IJNS3_IJS5_S5_EEES5_EEEEEENS3_IJNS3_IJNS4_ILi1EEENS4_ILi512EEEiEEENS4_ILi4096EEENS3_IJNS3_IJiiEEENS4_ILi8192EEEEEEEEEEENS_10ViewEngineINS_8smem_ptrIPN7cutlass10bfloat16_tEEEEEEEC2ERKSI_RKSP_,($_ZN7cutlass13device_kernelIN5flash19enable_sm80_to_sm89INS1_16FlashAttnBwdSm80INS1_25CollectiveMainloopBwdSm80ILi2ELi2EN4cute5tupleIJNS5_1CILi128EEES8_NS7_ILi64EEEEEENS_10bfloat16_tEfNS_4arch4Sm80ELb0ELb0ELb1ELb1ELb1ELb0ELb0ELb0ELi2ELi4ELi4ELi4ELb0EEENS1_21CollectiveEpilogueBwdISA_SB_SD_Li256ELb1ELb0ELi2EEENS1_19SingleTileSchedulerILb1ELb0ELb0ELi128EEEEEEEEEvNT_6ParamsE$_ZN4cute3eso3ESOILb0ELb0EJNS_6LayoutINS_5tupleIJNS3_IJNS_1CILi2EEES5_S5_EEES5_NS3_IJNS3_IJS5_S5_EEES5_EEEEEENS3_IJNS3_IJNS4_ILi1EEENS4_ILi512EEEiEEENS4_ILi4096EEENS3_IJNS3_IJiiEEENS4_ILi8192EEEEEEEEEEEjEEC2ERKSI_RKj - $_ZN7cutlass13device_kernelIN5flash19enable_sm80_to_sm89INS1_16FlashAttnBwdSm80INS1_25CollectiveMainloopBwdSm80ILi2ELi2EN4cute5tupleIJNS5_1CILi128EEES8_NS7_ILi64EEEEEENS_10bfloat16_tEfNS_4arch4Sm80ELb0ELb0ELb1ELb1ELb1ELb0ELb0ELb0ELi2ELi4ELi4ELi4ELb0EEENS1_21CollectiveEpilogueBwdISA_SB_SD_Li256ELb1ELb0ELi2EEENS1_19SingleTileSchedulerILb1ELb0ELb0ELi128EEEEEEEEEvNT_6ParamsE$_ZN4cute3eso3ESOILb0ELb0EJNS_6LayoutINS_5tupleIJNS3_IJNS_1CILi2EEES5_S5_EEES5_NS3_IJNS3_IJS5_S5_EEES5_EEEEEENS3_IJNS3_IJNS4_ILi1EEENS4_ILi512EEEiEEENS4_ILi4096EEENS3_IJNS3_IJiiEEENS4_ILi8192EEEEEEEEEEENS_10ViewEngineINS_8smem_ptrIPN7cutlass10bfloat16_tEEEEEEEC2ERKSI_RKSP_)
$_ZN7cutlass13device_kernelIN5flash19enable_sm80_to_sm89INS1_16FlashAttnBwdSm80INS1_25CollectiveMainloopBwdSm80ILi2ELi2EN4cute5tupleIJNS5_1CILi128EEES8_NS7_ILi64EEEEEENS_10bfloat16_tEfNS_4arch4Sm80ELb0ELb0ELb1ELb1ELb1ELb0ELb0ELb0ELi2ELi4ELi4ELi4ELb0EEENS1_21CollectiveEpilogueBwdISA_SB_SD_Li256ELb1ELb0ELi2EEENS1_19SingleTileSchedulerILb1ELb0ELb0ELi128EEEEEEEEEvNT_6ParamsE$_ZN4cute3eso3ESOILb0ELb0EJNS_6LayoutINS_5tupleIJNS3_IJNS_1CILi2EEES5_S5_EEES5_NS3_IJNS3_IJS5_S5_EEES5_EEEEEENS3_IJNS3_IJNS4_ILi1EEENS4_ILi512EEEiEEENS4_ILi4096EEENS3_IJNS3_IJiiEEENS4_ILi8192EEEEEEEEEEENS_10ViewEngineINS_8smem_ptrIPN7cutlass10bfloat16_tEEEEEEEC2ERKSI_RKSP_:
        /* <DEDUP_REMOVED lines=9> */
        .type           $_ZN7cutlass13device_kernelIN5flash19enable_sm80_to_sm89INS1_16FlashAttnBwdSm80INS1_25CollectiveMainloopBwdSm80ILi2ELi2EN4cute5tupleIJNS5_1CILi128EEES8_NS7_ILi64EEEEEENS_10bfloat16_tEfNS_4arch4Sm80ELb0ELb0ELb1ELb1ELb1ELb0ELb0ELb0ELi2ELi4ELi4ELi4ELb0EEENS1_21CollectiveEpilogueBwdISA_SB_SD_Li256ELb1ELb0ELi2EEENS1_19SingleTileSchedulerILb1ELb0ELb0ELi128EEEEEEEEEvNT_6ParamsE$_ZN4cute3eso3ESOILb0ELb0EJNS_6LayoutINS_5tupleIJNS3_IJNS_1CILi2EEES5_S5_EEES5_NS3_IJNS3_IJS5_S5_EEES5_EEEEEENS3_IJNS3_IJNS4_ILi1EEENS4_ILi512EEEiEEENS4_ILi4096EEENS3_IJNS3_IJiiEEENS4_ILi8192EEEEEEEEEEEjEEC2ERKSI_RKj,@function
        .size           $_ZN7cutlass13device_kernelIN5flash19enable_sm80_to_sm89INS1_16FlashAttnBwdSm80INS1_25CollectiveMainloopBwdSm80ILi2ELi2EN4cute5tupleIJNS5_1CILi128EEES8_NS7_ILi64EEEEEENS_10bfloat16_tEfNS_4arch4Sm80ELb0ELb0ELb1ELb1ELb1ELb0ELb0ELb0ELi2ELi4ELi4ELi4ELb0EEENS1_21CollectiveEpilogueBwdISA_SB_SD_Li256ELb1ELb0ELi2EEENS1_19SingleTileSchedulerILb1ELb0ELb0ELi128EEEEEEEEEvNT_6ParamsE$_ZN4cute3eso3ESOILb0ELb0EJNS_6LayoutINS_5tupleIJNS3_IJNS_1CILi2EEES5_S5_EEES5_NS3_IJNS3_IJS5_S5_EEES5_EEEEEENS3_IJNS3_IJNS4_ILi1EEENS4_ILi512EEEiEEENS4_ILi4096EEENS3_IJNS3_IJiiEEENS4_ILi8192EEEEEEEEEEEjEEC2ERKSI_RKj,($_ZN7cutlass13device_kernelIN5flash19enable_sm80_to_sm89INS1_16FlashAttnBwdSm80INS1_25CollectiveMainloopBwdSm80ILi2ELi2EN4cute5tupleIJNS5_1CILi128EEES8_NS7_ILi64EEEEEENS_10bfloat16_tEfNS_4arch4Sm80ELb0ELb0ELb1ELb1ELb1ELb0ELb0ELb0ELi2ELi4ELi4ELi4ELb0EEENS1_21CollectiveEpilogueBwdISA_SB_SD_Li256ELb1ELb0ELi2EEENS1_19SingleTileSchedulerILb1ELb0ELb0ELi128EEEEEEEEEvNT_6ParamsE$_ZN4cute3eso3ESOILb0ELb0EJNS_6LayoutINS_5tupleIJNS3_IJNS_1CILi2EEES5_S5_EEES5_NS3_IJS5_S5_EEEEEENS3_IJNS3_IJNS4_ILi1EEENS4_ILi512EEEiEEENS4_ILi4096EEENS3_IJiiEEEEEEEENS_10ViewEngineINS_8smem_ptrIPN7cutlass10bfloat16_tEEEEEEEC2ERKSF_RKSM_ - $_ZN7cutlass13device_kernelIN5flash19enable_sm80_to_sm89INS1_16FlashAttnBwdSm80INS1_25CollectiveMainloopBwdSm80ILi2ELi2EN4cute5tupleIJNS5_1CILi128EEES8_NS7_ILi64EEEEEENS_10bfloat16_tEfNS_4arch4Sm80ELb0ELb0ELb1ELb1ELb1ELb0ELb0ELb0ELi2ELi4ELi4ELi4ELb0EEENS1_21CollectiveEpilogueBwdISA_SB_SD_Li256ELb1ELb0ELi2EEENS1_19SingleTileSchedulerILb1ELb0ELb0ELi128EEEEEEEEEvNT_6ParamsE$_ZN4cute3eso3ESOILb0ELb0EJNS_6LayoutINS_5tupleIJNS3_IJNS_1CILi2EEES5_S5_EEES5_NS3_IJNS3_IJS5_S5_EEES5_EEEEEENS3_IJNS3_IJNS4_ILi1EEENS4_ILi512EEEiEEENS4_ILi4096EEENS3_IJNS3_IJiiEEENS4_ILi8192EEEEEEEEEEEjEEC2ERKSI_RKj)
$_ZN7cutlass13device_kernelIN5flash19enable_sm80_to_sm89INS1_16FlashAttnBwdSm80INS1_25CollectiveMainloopBwdSm80ILi2ELi2EN4cute5tupleIJNS5_1CILi128EEES8_NS7_ILi64EEEEEENS_10bfloat16_tEfNS_4arch4Sm80ELb0ELb0ELb1ELb1ELb1ELb0ELb0ELb0ELi2ELi4ELi4ELi4ELb0EEENS1_21CollectiveEpilogueBwdISA_SB_SD_Li256ELb1ELb0ELi2EEENS1_19SingleTileSchedulerILb1ELb0ELb0ELi128EEEEEEEEEvNT_6ParamsE$_ZN4cute3eso3ESOILb0ELb0EJNS_6LayoutINS_5tupleIJNS3_IJNS_1CILi2EEES5_S5_EEES5_NS3_IJNS3_IJS5_S5_EEES5_EEEEEENS3_IJNS3_IJNS4_ILi1EEENS4_ILi512EEEiEEENS4_ILi4096EEENS3_IJNS3_IJiiEEENS4_ILi8192EEEEEEEEEEEjEEC2ERKSI_RKj:
        /* <DEDUP_REMOVED lines=10> */
        .type           $_ZN7cutlass13device_kernelIN5flash19enable_sm80_to_sm89INS1_16FlashAttnBwdSm80INS1_25CollectiveMainloopBwdSm80ILi2ELi2EN4cute5tupleIJNS5_1CILi128EEES8_NS7_ILi64EEEEEENS_10bfloat16_tEfNS_4arch4Sm80ELb0ELb0ELb1ELb1ELb1ELb0ELb0ELb0ELi2ELi4ELi4ELi4ELb0EEENS1_21CollectiveEpilogueBwdISA_SB_SD_Li256ELb1ELb0ELi2EEENS1_19SingleTileSchedulerILb1ELb0ELb0ELi128EEEEEEEEEvNT_6ParamsE$_ZN4cute3eso3ESOILb0ELb0EJNS_6LayoutINS_5tupleIJNS3_IJNS_1CILi2EEES5_S5_EEES5_NS3_IJS5_S5_EEEEEENS3_IJNS3_IJNS4_ILi1EEENS4_ILi512EEEiEEENS4_ILi4096EEENS3_IJiiEEEEEEEENS_10ViewEngineINS_8smem_ptrIPN7cutlass10bfloat16_tEEEEEEEC2ERKSF_RKSM_,@function
        .size           $_ZN7cutlass13device_kernelIN5flash19enable_sm80_to_sm89INS1_16FlashAttnBwdSm80INS1_25CollectiveMainloopBwdSm80ILi2ELi2EN4cute5tupleIJNS5_1CILi128EEES8_NS7_ILi64EEEEEENS_10bfloat16_tEfNS_4arch4Sm80ELb0ELb0ELb1ELb1ELb1ELb0ELb0ELb0ELi2ELi4ELi4ELi4ELb0EEENS1_21CollectiveEpilogueBwdISA_SB_SD_Li256ELb1ELb0ELi2EEENS1_19SingleTileSchedulerILb1ELb0ELb0ELi128EEEEEEEEEvNT_6ParamsE$_ZN4cute3eso3ESOILb0ELb0EJNS_6LayoutINS_5tupleIJNS3_IJNS_1CILi2EEES5_S5_EEES5_NS3_IJS5_S5_EEEEEENS3_IJNS3_IJNS4_ILi1EEENS4_ILi512EEEiEEENS4_ILi4096EEENS3_IJiiEEEEEEEENS_10ViewEngineINS_8smem_ptrIPN7cutlass10bfloat16_tEEEEEEEC2ERKSF_RKSM_,($_ZN7cutlass13device_kernelIN5flash19enable_sm80_to_sm89INS1_16FlashAttnBwdSm80INS1_25CollectiveMainloopBwdSm80ILi2ELi2EN4cute5tupleIJNS5_1CILi128EEES8_NS7_ILi64EEEEEENS_10bfloat16_tEfNS_4arch4Sm80ELb0ELb0ELb1ELb1ELb1ELb0ELb0ELb0ELi2ELi4ELi4ELi4ELb0EEENS1_21CollectiveEpilogueBwdISA_SB_SD_Li256ELb1ELb0ELi2EEENS1_19SingleTileSchedulerILb1ELb0ELb0ELi128EEEEEEEEEvNT_6ParamsE$_ZN4cute3eso3ESOILb0ELb0EJNS_6LayoutINS_5tupleIJNS3_IJNS_1CILi2EEES5_S5_EEES5_NS3_IJS5_S5_EEEEEENS3_IJNS3_IJNS4_ILi1EEENS4_ILi512EEEiEEENS4_ILi4096EEENS3_IJiiEEEEEEEEjEEC2ERKSF_RKj - $_ZN7cutlass13device_kernelIN5flash19enable_sm80_to_sm89INS1_16FlashAttnBwdSm80INS1_25CollectiveMainloopBwdSm80ILi2ELi2EN4cute5tupleIJNS5_1CILi128EEES8_NS7_ILi64EEEEEENS_10bfloat16_tEfNS_4arch4Sm80ELb0ELb0ELb1ELb1ELb1ELb0ELb0ELb0ELi2ELi4ELi4ELi4ELb0EEENS1_21CollectiveEpilogueBwdISA_SB_SD_Li256ELb1ELb0ELi2EEENS1_19SingleTileSchedulerILb1ELb0ELb0ELi128EEEEEEEEEvNT_6ParamsE$_ZN4cute3eso3ESOILb0ELb0EJNS_6LayoutINS_5tupleIJNS3_IJNS_1CILi2EEES5_S5_EEES5_NS3_IJS5_S5_EEEEEENS3_IJNS3_IJNS4_ILi1EEENS4_ILi512EEEiEEENS4_ILi4096EEENS3_IJiiEEEEEEEENS_10ViewEngineINS_8smem_ptrIPN7cutlass10bfloat16_tEEEEEEEC2ERKSF_RKSM_)
$_ZN7cutlass13device_kernelIN5flash19enable_sm80_to_sm89INS1_16FlashAttnBwdSm80INS1_25CollectiveMainloopBwdSm80ILi2ELi2EN4cute5tupleIJNS5_1CILi128EEES8_NS7_ILi64EEEEEENS_10bfloat16_tEfNS_4arch4Sm80ELb0ELb0ELb1ELb1ELb1ELb0ELb0ELb0ELi2ELi4ELi4ELi4ELb0EEENS1_21CollectiveEpilogueBwdISA_SB_SD_Li256ELb1ELb0ELi2EEENS1_19SingleTileSchedulerILb1ELb0ELb0ELi128EEEEEEEEEvNT_6ParamsE$_ZN4cute3eso3ESOILb0ELb0EJNS_6LayoutINS_5tupleIJNS3_IJNS_1CILi2EEES5_S5_EEES5_NS3_IJS5_S5_EEEEEENS3_IJNS3_IJNS4_ILi1EEENS4_ILi512EEEiEEENS4_ILi4096EEENS3_IJiiEEEEEEEENS_10ViewEngineINS_8smem_ptrIPN7cutlass10bfloat16_tEEEEEEEC2ERKSF_RKSM_:
        /* <DEDUP_REMOVED lines=9> */
        .type           $_ZN7cutlass13device_kernelIN5flash19enable_sm80_to_sm89INS1_16FlashAttnBwdSm80INS1_25CollectiveMainloopBwdSm80ILi2ELi2EN4cute5tupleIJNS5_1CILi128EEES8_NS7_ILi64EEEEEENS_10bfloat16_tEfNS_4arch4Sm80ELb0ELb0ELb1ELb1ELb1ELb0ELb0ELb0ELi2ELi4ELi4ELi4ELb0EEENS1_21CollectiveEpilogueBwdISA_SB_SD_Li256ELb1ELb0ELi2EEENS1_19SingleTileSchedulerILb1ELb0ELb0ELi128EEEEEEEEEvNT_6ParamsE$_ZN4cute3eso3ESOILb0ELb0EJNS_6LayoutINS_5tupleIJNS3_IJNS_1CILi2EEES5_S5_EEES5_NS3_IJS5_S5_EEEEEENS3_IJNS3_IJNS4_ILi1EEENS4_ILi512EEEiEEENS4_ILi4096EEENS3_IJiiEEEEEEEEjEEC2ERKSF_RKj,@function
        .size           $_ZN7cutlass13device_kernelIN5flash19enable_sm80_to_sm89INS1_16FlashAttnBwdSm80INS1_25CollectiveMainloopBwdSm80ILi2ELi2EN4cute5tupleIJNS5_1CILi128EEES8_NS7_ILi64EEEEEENS_10bfloat16_tEfNS_4arch4Sm80ELb0ELb0ELb1ELb1ELb1ELb0ELb0ELb0ELi2ELi4ELi4ELi4ELb0EEENS1_21CollectiveEpilogueBwdISA_SB_SD_Li256ELb1ELb0ELi2EEENS1_19SingleTileSchedulerILb1ELb0ELb0ELi128EEEEEEEEEvNT_6ParamsE$_ZN4cute3eso3ESOILb0ELb0EJNS_6LayoutINS_5tupleIJNS3_IJNS_1CILi2EEES5_S5_EEES5_NS3_IJS5_S5_EEEEEENS3_IJNS3_IJNS4_ILi1EEENS4_ILi512EEEiEEENS4_ILi4096EEENS3_IJiiEEEEEEEEjEEC2ERKSF_RKj,($_ZN7cutlass13device_kernelIN5flash19enable_sm80_to_sm89INS1_16FlashAttnBwdSm80INS1_25CollectiveMainloopBwdSm80ILi2ELi2EN4cute5tupleIJNS5_1CILi128EEES8_NS7_ILi64EEEEEENS_10bfloat16_tEfNS_4arch4Sm80ELb0ELb0ELb1ELb1ELb1ELb0ELb0ELb0ELi2ELi4ELi4ELi4ELb0EEENS1_21CollectiveEpilogueBwdISA_SB_SD_Li256ELb1ELb0ELi2EEENS1_19SingleTileSchedulerILb1ELb0ELb0ELi128EEEEEEEEEvNT_6ParamsE$_ZN4cute3eso3ESOILb0ELb0EJNS_6LayoutINS_5tupleIJNS3_IJNS_1CILi8EEENS4_ILi1EEEEEENS3_IJNS4_ILi2EEEEEEEEENS3_IJNS3_IJS6_NS4_ILi0EEEEEENS3_IJiEEEEEEEENS_10ViewEngineINS_8smem_ptrIPN7cutlass10bfloat16_tEEEEEEEC2ERKSF_RKSM_ - $_ZN7cutlass13device_kernelIN5flash19enable_sm80_to_sm89INS1_16FlashAttnBwdSm80INS1_25CollectiveMainloopBwdSm80ILi2ELi2EN4cute5tupleIJNS5_1CILi128EEES8_NS7_ILi64EEEEEENS_10bfloat16_tEfNS_4arch4Sm80ELb0ELb0ELb1ELb1ELb1ELb0ELb0ELb0ELi2ELi4ELi4ELi4ELb0EEENS1_21CollectiveEpilogueBwdISA_SB_SD_Li256ELb1ELb0ELi2EEENS1_19SingleTileSchedulerILb1ELb0ELb0ELi128EEEEEEEEEvNT_6ParamsE$_ZN4cute3eso3ESOILb0ELb0EJNS_6LayoutINS_5tupleIJNS3_IJNS_1CILi2EEES5_S5_EEES5_NS3_IJS5_S5_EEEEEENS3_IJNS3_IJNS4_ILi1EEENS4_ILi512EEEiEEENS4_ILi4096EEENS3_IJiiEEEEEEEEjEEC2ERKSF_RKj)
$_ZN7cutlass13device_kernelIN5flash19enable_sm80_to_sm89INS1_16FlashAttnBwdSm80INS1_25CollectiveMainloopBwdSm80ILi2ELi2EN4cute5tupleIJNS5_1CILi128EEES8_NS7_ILi64EEEEEENS_10bfloat16_tEfNS_4arch4Sm80ELb0ELb0ELb1ELb1ELb1ELb0ELb0ELb0ELi2ELi4ELi4ELi4ELb0EEENS1_21CollectiveEpilogueBwdISA_SB_SD_Li256ELb1ELb0ELi2EEENS1_19SingleTileSchedulerILb1ELb0ELb0ELi128EEEEEEEEEvNT_6ParamsE$_ZN4cute3eso3ESOILb0ELb0EJNS_6LayoutINS_5tupleIJNS3_IJNS_1CILi2EEES5_S5_EEES5_NS3_IJS5_S5_EEEEEENS3_IJNS3_IJNS4_ILi1EEENS4_ILi512EEEiEEENS4_ILi4096EEENS3_IJiiEEEEEEEEjEEC2ERKSF_RKj:
        /* <DEDUP_REMOVED lines=10> */
        .type           $_ZN7cutlass13device_kernelIN5flash19enable_sm80_to_sm89INS1_16FlashAttnBwdSm80INS1_25CollectiveMainloopBwdSm80ILi2ELi2EN4cute5tupleIJNS5_1CILi128EEES8_NS7_ILi64EEEEEENS_10bfloat16_tEfNS_4arch4Sm80ELb0ELb0ELb1ELb1ELb1ELb0ELb0ELb0ELi2ELi4ELi4ELi4ELb0EEENS1_21CollectiveEpilogueBwdISA_SB_SD_Li256ELb1ELb0ELi2EEENS1_19SingleTileSchedulerILb1ELb0ELb0ELi128EEEEEEEEEvNT_6ParamsE$_ZN4cute3eso3ESOILb0ELb0EJNS_6LayoutINS_5tupleIJNS3_IJNS_1CILi8EEENS4_ILi1EEEEEENS3_IJNS4_ILi2EEEEEEEEENS3_IJNS3_IJS6_NS4_ILi0EEEEEENS3_IJiEEEEEEEENS_10ViewEngineINS_8smem_ptrIPN7cutlass10bfloat16_tEEEEEEEC2ERKSF_RKSM_,@function
        .size           $_ZN7cutlass13device_kernelIN5flash19enable_sm80_to_sm89INS1_16FlashAttnBwdSm80INS1_25CollectiveMainloopBwdSm80ILi2ELi2EN4cute5tupleIJNS5_1CILi128EEES8_NS7_ILi64EEEEEENS_10bfloat16_tEfNS_4arch4Sm80ELb0ELb0ELb1ELb1ELb1ELb0ELb0ELb0ELi2ELi4ELi4ELi4ELb0EEENS1_21CollectiveEpilogueBwdISA_SB_SD_Li256ELb1ELb0ELi2EEENS1_19SingleTileSchedulerILb1ELb0ELb0ELi128EEEEEEEEEvNT_6ParamsE$_ZN4cute3eso3ESOILb0ELb0EJNS_6LayoutINS_5tupleIJNS3_IJNS_1CILi8EEENS4_ILi1EEEEEENS3_IJNS4_ILi2EEEEEEEEENS3_IJNS3_IJS6_NS4_ILi0EEEEEENS3_IJiEEEEEEEENS_10ViewEngineINS_8smem_ptrIPN7cutlass10bfloat16_tEEEEEEEC2ERKSF_RKSM_,($_ZN7cutlass13device_kernelIN5flash19enable_sm80_to_sm89INS1_16FlashAttnBwdSm80INS1_25CollectiveMainloopBwdSm80ILi2ELi2EN4cute5tupleIJNS5_1CILi128EEES8_NS7_ILi64EEEEEENS_10bfloat16_tEfNS_4arch4Sm80ELb0ELb0ELb1ELb1ELb1ELb0ELb0ELb0ELi2ELi4ELi4ELi4ELb0EEENS1_21CollectiveEpilogueBwdISA_SB_SD_Li256ELb1ELb0ELi2EEENS1_19SingleTileSchedulerILb1ELb0ELb0ELi128EEEEEEEEEvNT_6ParamsE$_ZN4cute3eso3ESOILb0ELb0EJNS_6LayoutINS_5tupleIJNS3_IJNS_1CILi8EEENS4_ILi1EEEEEENS4_ILi2EEEEEENS3_IJNS3_IJS6_NS4_ILi0EEEEEEiEEEEENS_10ViewEngineINS_8smem_ptrIPN7cutlass10bfloat16_tEEEEEEEC2ERKSD_RKSK_ - $_ZN7cutlass13device_kernelIN5flash19enable_sm80_to_sm89INS1_16FlashAttnBwdSm80INS1_25CollectiveMainloopBwdSm80ILi2ELi2EN4cute5tupleIJNS5_1CILi128EEES8_NS7_ILi64EEEEEENS_10bfloat16_tEfNS_4arch4Sm80ELb0ELb0ELb1ELb1ELb1ELb0ELb0ELb0ELi2ELi4ELi4ELi4ELb0EEENS1_21CollectiveEpilogueBwdISA_SB_SD_Li256ELb1ELb0ELi2EEENS1_19SingleTileSchedulerILb1ELb0ELb0ELi128EEEEEEEEEvNT_6ParamsE$_ZN4cute3eso3ESOILb0ELb0EJNS_6LayoutINS_5tupleIJNS3_IJNS_1CILi8EEENS4_ILi1EEEEEENS3_IJNS4_ILi2EEEEEEEEENS3_IJNS3_IJS6_NS4_ILi0EEEEEENS3_IJiEEEEEEEENS_10ViewEngineINS_8smem_ptrIPN7cutlass10bfloat16_tEEEEEEEC2ERKSF_RKSM_)
$_ZN7cutlass13device_kernelIN5flash19enable_sm80_to_sm89INS1_16FlashAttnBwdSm80INS1_25CollectiveMainloopBwdSm80ILi2ELi2EN4cute5tupleIJNS5_1CILi128EEES8_NS7_ILi64EEEEEENS_10bfloat16_tEfNS_4arch4Sm80ELb0ELb0ELb1ELb1ELb1ELb0ELb0ELb0ELi2ELi4ELi4ELi4ELb0EEENS1_21CollectiveEpilogueBwdISA_SB_SD_Li256ELb1ELb0ELi2EEENS1_19SingleTileSchedulerILb1ELb0ELb0ELi128EEEEEEEEEvNT_6ParamsE$_ZN4cute3eso3ESOILb0ELb0EJNS_6LayoutINS_5tupleIJNS3_IJNS_1CILi8EEENS4_ILi1EEEEEENS3_IJNS4_ILi2EEEEEEEEENS3_IJNS3_IJS6_NS4_ILi0EEEEEENS3_IJiEEEEEEEENS_10ViewEngineINS_8smem_ptrIPN7cutlass10bfloat16_tEEEEEEEC2ERKSF_RKSM_:
[----:B------:R-:W-:Y:S02]  /*7920*/  IADD3 R3, R66, -c[0x0][0x20], RZ ;  /* 0x8000080042037a10 */ /* 0x000fe40007ffe0ff */
[----:B------:R-:W-:-:S03]  /*7930*/  IADD3 R2, R58, -c[0x0][0x20], RZ ;  /* 0x800008003a027a10 */ /* 0x000fc60007ffe0ff */
[----:B------:R1:W-:Y:S04]  /*7940*/  STL [R3], R8 ;  /* 0x0000000803007387 */ /* 0x0003e80000100800 */
[----:B------:R-:W2:Y:S01]  /*7950*/  LDL.64 R10, [R2] ;  /* 0x00000000020a7983 */ /* 0x000ea20000100a00 */
[----:B------:R-:W-:-:S03]  /*7960*/  IMAD.MOV.U32 R7, RZ, RZ, 0x0 ;  /* 0x00000000ff077424 */ /* 0x000fc600078e00ff */
[----:B--2---:R1:W-:Y:S01]  /*7970*/  STL.64 [R3+0x8], R10 ;  /* 0x0000080a03007387 */ /* 0x0043e20000100a00 */
[----:B------:R-:W-:Y:S05]  /*7980*/  RET.REL.NODEC R6 `(_ZN7cutlass13device_kernelIN5flash19enable_sm80_to_sm89INS1_16FlashAttnBwdSm80INS1_25CollectiveMainloopBwdSm80ILi2ELi2EN4cute5tupleIJNS5_1CILi128EEES8_NS7_ILi64EEEEEENS_10bfloat16_tEfNS_4arch4Sm80ELb0ELb0ELb1ELb1ELb1ELb0ELb0ELb0ELi2ELi4ELi4ELi4ELb0EEENS1_21CollectiveEpilogueBwdISA_SB_SD_Li256ELb1ELb0ELi2EEENS1_19SingleTileSchedulerILb1ELb0ELb0ELi128EEEEEEEEEvNT_6ParamsE) ;  /* 0xffff867006007950 */ /* 0x000fea0003c3ffff */
        .type           $_ZN7cutlass13device_kernelIN5flash19enable_sm80_to_sm89INS1_16FlashAttnBwdSm80INS1_25CollectiveMainloopBwdSm80ILi2ELi2EN4cute5tupleIJNS5_1CILi128EEES8_NS7_ILi64EEEEEENS_10bfloat16_tEfNS_4arch4Sm80ELb0ELb0ELb1ELb1ELb1ELb0ELb0ELb0ELi2ELi4ELi4ELi4ELb0EEENS1_21CollectiveEpilogueBwdISA_SB_SD_Li256ELb1ELb0ELi2EEENS1_19SingleTileSchedulerILb1ELb0ELb0ELi128EEEEEEEEEvNT_6ParamsE$_ZN4cute3eso3ESOILb0ELb0EJNS_6LayoutINS_5tupleIJNS3_IJNS_1CILi8EEENS4_ILi1EEEEEENS4_ILi2EEEEEENS3_IJNS3_IJS6_NS4_ILi0EEEEEEiEEEEENS_10ViewEngineINS_8smem_ptrIPN7cutlass10bfloat16_tEEEEEEEC2ERKSD_RKSK_,@function
        .size           $_ZN7cutlass13device_kernelIN5flash19enable_sm80_to_sm89INS1_16FlashAttnBwdSm80INS1_25CollectiveMainloopBwdSm80ILi2ELi2EN4cute5tupleIJNS5_1CILi128EEES8_NS7_ILi64EEEEEENS_10bfloat16_tEfNS_4arch4Sm80ELb0ELb0ELb1ELb1ELb1ELb0ELb0ELb0ELi2ELi4ELi4ELi4ELb0EEENS1_21CollectiveEpilogueBwdISA_SB_SD_Li256ELb1ELb0ELi2EEENS1_19SingleTileSchedulerILb1ELb0ELb0ELi128EEEEEEEEEvNT_6ParamsE$_ZN4cute3eso3ESOILb0ELb0EJNS_6LayoutINS_5tupleIJNS3_IJNS_1CILi8EEENS4_ILi1EEEEEENS4_ILi2EEEEEENS3_IJNS3_IJS6_NS4_ILi0EEEEEEiEEEEENS_10ViewEngineINS_8smem_ptrIPN7cutlass10bfloat16_tEEEEEEEC2ERKSD_RKSK_,($_ZN7cutlass13device_kernelIN5flash19enable_sm80_to_sm89INS1_16FlashAttnBwdSm80INS1_25CollectiveMainloopBwdSm80ILi2ELi2EN4cute5tupleIJNS5_1CILi128EEES8_NS7_ILi64EEEEEENS_10bfloat16_tEfNS_4arch4Sm80ELb0ELb0ELb1ELb1ELb1ELb0ELb0ELb0ELi2ELi4ELi4ELi4ELb0EEENS1_21CollectiveEpilogueBwdISA_SB_SD_Li256ELb1ELb0ELi2EEENS1_19SingleTileSchedulerILb1ELb0ELb0ELi128EEEEEEEEEvNT_6ParamsE$_ZN4cute3eso3ESOILb0ELb0EJNS_6LayoutINS_5tupleIJNS3_IJNS_1CILi8EEENS4_ILi1EEEEEENS4_ILi2EEEEEENS3_IJNS3_IJS6_NS4_ILi0EEEEEEiEEEEEiEEC2ERKSD_RKi - $_ZN7cutlass13device_kernelIN5flash19enable_sm80_to_sm89INS1_16FlashAttnBwdSm80INS1_25CollectiveMainloopBwdSm80ILi2ELi2EN4cute5tupleIJNS5_1CILi128EEES8_NS7_ILi64EEEEEENS_10bfloat16_tEfNS_4arch4Sm80ELb0ELb0ELb1ELb1ELb1ELb0ELb0ELb0ELi2ELi4ELi4ELi4ELb0EEENS1_21CollectiveEpilogueBwdISA_SB_SD_Li256ELb1ELb0ELi2EEENS1_19SingleTileSchedulerILb1ELb0ELb0ELi128EEEEEEEEEvNT_6ParamsE$_ZN4cute3eso3ESOILb0ELb0EJNS_6LayoutINS_5tupleIJNS3_IJNS_1CILi8EEENS4_ILi1EEEEEENS4_ILi2EEEEEENS3_IJNS3_IJS6_NS4_ILi0EEEEEEiEEEEENS_10ViewEngineINS_8smem_ptrIPN7cutlass10bfloat16_tEEEEEEEC2ERKSD_RKSK_)
$_ZN7cutlass13device_kernelIN5flash19enable_sm80_to_sm89INS1_16FlashAttnBwdSm80INS1_25CollectiveMainloopBwdSm80ILi2ELi2EN4cute5tupleIJNS5_1CILi128EEES8_NS7_ILi64EEEEEENS_10bfloat16_tEfNS_4arch4Sm80ELb0ELb0ELb1ELb1ELb1ELb0ELb0ELb0ELi2ELi4ELi4ELi4ELb0EEENS1_21CollectiveEpilogueBwdISA_SB_SD_Li256ELb1ELb0ELi2EEENS1_19SingleTileSchedulerILb1ELb0ELb0ELi128EEEEEEEEEvNT_6ParamsE$_ZN4cute3eso3ESOILb0ELb0EJNS_6LayoutINS_5tupleIJNS3_IJNS_1CILi8EEENS4_ILi1EEEEEENS4_ILi2EEEEEENS3_IJNS3_IJS6_NS4_ILi0EEEEEEiEEEEENS_10ViewEngineINS_8smem_ptrIPN7cutlass10bfloat16_tEEEEEEEC2ERKSD_RKSK_:
[----:B------:R-:W-:Y:S02]  /*7990*/  IADD3 R3, R66, -c[0x0][0x20], RZ ;  /* 0x8000080042037a10 */ /* 0x000fe40007ffe0ff */
[----:B------:R-:W-:-:S03]  /*79a0*/  IADD3 R2, R58, -c[0x0][0x20], RZ ;  /* 0x800008003a027a10 */ /* 0x000fc60007ffe0ff */
[----:B------:R1:W-:Y:S04]  /*79b0*/  STL [R3], R6 ;  /* 0x0000000603007387 */ /* 0x0003e80000100800 */
[----:B------:R-:W2:Y:S01]  /*79c0*/  LDL.64 R8, [R2] ;  /* 0x0000000002087983 */ /* 0x000ea20000100a00 */
[----:B------:R-:W-:-:S03]  /*79d0*/  IMAD.MOV.U32 R5, RZ, RZ, 0x0 ;  /* 0x00000000ff057424 */ /* 0x000fc600078e00ff */
[----:B--2---:R1:W-:Y:S01]  /*79e0*/  STL.64 [R3+0x8], R8 ;  /* 0x0000080803007387 */ /* 0x0043e20000100a00 */
[----:B------:R-:W-:Y:S05]  /*79f0*/  RET.REL.NODEC R4 `(_ZN7cutlass13device_kernelIN5flash19enable_sm80_to_sm89INS1_16FlashAttnBwdSm80INS1_25CollectiveMainloopBwdSm80ILi2ELi2EN4cute5tupleIJNS5_1CILi128EEES8_NS7_ILi64EEEEEENS_10bfloat16_tEfNS_4arch4Sm80ELb0ELb0ELb1ELb1ELb1ELb0ELb0ELb0ELi2ELi4ELi4ELi4ELb0EEENS1_21CollectiveEpilogueBwdISA_SB_SD_Li256ELb1ELb0ELi2EEENS1_19SingleTileSchedulerILb1ELb0ELb0ELi128EEEEEEEEEvNT_6ParamsE) ;  /* 0xffff860004007950 */ /* 0x000fea0003c3ffff */
        .type           $_ZN7cutlass13device_kernelIN5flash19enable_sm80_to_sm89INS1_16FlashAttnBwdSm80INS1_25CollectiveMainloopBwdSm80ILi2ELi2EN4cute5tupleIJNS5_1CILi128EEES8_NS7_ILi64EEEEEENS_10bfloat16_tEfNS_4arch4Sm80ELb0ELb0ELb1ELb1ELb1ELb0ELb0ELb0ELi2ELi4ELi4ELi4ELb0EEENS1_21CollectiveEpilogueBwdISA_SB_SD_Li256ELb1ELb0ELi2EEENS1_19SingleTileSchedulerILb1ELb0ELb0ELi128EEEEEEEEEvNT_6ParamsE$_ZN4cute3eso3ESOILb0ELb0EJNS_6LayoutINS_5tupleIJNS3_IJNS_1CILi8EEENS4_ILi1EEEEEENS4_ILi2EEEEEENS3_IJNS3_IJS6_NS4_ILi0EEEEEEiEEEEEiEEC2ERKSD_RKi,@function
        .size           $_ZN7cutlass13device_kernelIN5flash19enable_sm80_to_sm89INS1_16FlashAttnBwdSm80INS1_25CollectiveMainloopBwdSm80ILi2ELi2EN4cute5tupleIJNS5_1CILi128EEES8_NS7_ILi64EEEEEENS_10bfloat16_tEfNS_4arch4Sm80ELb0ELb0ELb1ELb1ELb1ELb0ELb0ELb0ELi2ELi4ELi4ELi4ELb0EEENS1_21CollectiveEpilogueBwdISA_SB_SD_Li256ELb1ELb0ELi2EEENS1_19SingleTileSchedulerILb1ELb0ELb0ELi128EEEEEEEEEvNT_6ParamsE$_ZN4cute3eso3ESOILb0ELb0EJNS_6LayoutINS_5tupleIJNS3_IJNS_1CILi8EEENS4_ILi1EEEEEENS4_ILi2EEEEEENS3_IJNS3_IJS6_NS4_ILi0EEEEEEiEEEEEiEEC2ERKSD_RKi,($_ZN7cutlass13device_kernelIN5flash19enable_sm80_to_sm89INS1_16FlashAttnBwdSm80INS1_25CollectiveMainloopBwdSm80ILi2ELi2EN4cute5tupleIJNS5_1CILi128EEES8_NS7_ILi64EEEEEENS_10bfloat16_tEfNS_4arch4Sm80ELb0ELb0ELb1ELb1ELb1ELb0ELb0ELb0ELi2ELi4ELi4ELi4ELb0EEENS1_21CollectiveEpilogueBwdISA_SB_SD_Li256ELb1ELb0ELi2EEENS1_19SingleTileSchedulerILb1ELb0ELb0ELi128EEEEEEEEEvNT_6ParamsE$_ZN4cute3eso3ESOILb0ELb0EJNS_6LayoutINS_5tupleIJNS3_IJNS_1CILi8EEENS4_ILi1EEEEEENS4_ILi2EEENS3_IJS8_S8_EEEEEENS3_IJNS3_IJS6_NS4_ILi0EEEEEENS4_ILi4096EEENS3_IJiiEEEEEEEENS_10ViewEngineINS_8smem_ptrIPN7cutlass10bfloat16_tEEEEEEEC2ERKSG_RKSN_ - $_ZN7cutlass13device_kernelIN5flash19enable_sm80_to_sm89INS1_16FlashAttnBwdSm80INS1_25CollectiveMainloopBwdSm80ILi2ELi2EN4cute5tupleIJNS5_1CILi128EEES8_NS7_ILi64EEEEEENS_10bfloat16_tEfNS_4arch4Sm80ELb0ELb0ELb1ELb1ELb1ELb0ELb0ELb0ELi2ELi4ELi4ELi4ELb0EEENS1_21CollectiveEpilogueBwdISA_SB_SD_Li256ELb1ELb0ELi2EEENS1_19SingleTileSchedulerILb1ELb0ELb0ELi128EEEEEEEEEvNT_6ParamsE$_ZN4cute3eso3ESOILb0ELb0EJNS_6LayoutINS_5tupleIJNS3_IJNS_1CILi8EEENS4_ILi1EEEEEENS4_ILi2EEEEEENS3_IJNS3_IJS6_NS4_ILi0EEEEEEiEEEEEiEEC2ERKSD_RKi)
$_ZN7cutlass13device_kernelIN5flash19enable_sm80_to_sm89INS1_16FlashAttnBwdSm80INS1_25CollectiveMainloopBwdSm80ILi2ELi2EN4cute5tupleIJNS5_1CILi128EEES8_NS7_ILi64EEEEEENS_10bfloat16_tEfNS_4arch4Sm80ELb0ELb0ELb1ELb1ELb1ELb0ELb0ELb0ELi2ELi4ELi4ELi4ELb0EEENS1_21CollectiveEpilogueBwdISA_SB_SD_Li256ELb1ELb0ELi2EEENS1_19SingleTileSchedulerILb1ELb0ELb0ELi128EEEEEEEEEvNT_6ParamsE$_ZN4cute3eso3ESOILb0ELb0EJNS_6LayoutINS_5tupleIJNS3_IJNS_1CILi8EEENS4_ILi1EEEEEENS4_ILi2EEEEEENS3_IJNS3_IJS6_NS4_ILi0EEEEEEiEEEEEiEEC2ERKSD_RKi:
[----:B------:R-:W-:Y:S02]  /*7a00*/  IADD3 R3, R2, -c[0x0][0x20], RZ ;  /* 0x8000080002037a10 */ /* 0x000fe40007ffe0ff */
[----:B------:R-:W-:-:S03]  /*7a10*/  IADD3 R2, R60, -c[0x0][0x20], RZ ;  /* 0x800008003c027a10 */ /* 0x000fc60007ffe0ff */
[----:B------:R1:W-:Y:S04]  /*7a20*/  STL [R3], R6 ;  /* 0x0000000603007387 */ /* 0x0003e80000100800 */
[----:B------:R-:W2:Y:S01]  /*7a30*/  LDL R2, [R2] ;  /* 0x0000000002027983 */ /* 0x000ea20000100800 */
[----:B------:R-:W-:-:S03]  /*7a40*/  IMAD.MOV.U32 R5, RZ, RZ, 0x0 ;  /* 0x00000000ff057424 */ /* 0x000fc600078e00ff */
[----:B--2---:R1:W-:Y:S01]  /*7a50*/  STL [R3+0x4], R2 ;  /* 0x0000040203007387 */ /* 0x0043e20000100800 */
[----:B------:R-:W-:Y:S05]  /*7a60*/  RET.REL.NODEC R4 `(_ZN7cutlass13device_kernelIN5flash19enable_sm80_to_sm89INS1_16FlashAttnBwdSm80INS1_25CollectiveMainloopBwdSm80ILi2ELi2EN4cute5tupleIJNS5_1CILi128EEES8_NS7_ILi64EEEEEENS_10bfloat16_tEfNS_4arch4Sm80ELb0ELb0ELb1ELb1ELb1ELb0ELb0ELb0ELi2ELi4ELi4ELi4ELb0EEENS1_21CollectiveEpilogueBwdISA_SB_SD_Li256ELb1ELb0ELi2EEENS1_19SingleTileSchedulerILb1ELb0ELb0ELi128EEEEEEEEEvNT_6ParamsE) ;  /* 0xffff859004007950 */ /* 0x000fea0003c3ffff */
        .type           $_ZN7cutlass13device_kernelIN5flash19enable_sm80_to_sm89INS1_16FlashAttnBwdSm80INS1_25CollectiveMainloopBwdSm80ILi2ELi2EN4cute5tupleIJNS5_1CILi128EEES8_NS7_ILi64EEEEEENS_10bfloat16_tEfNS_4arch4Sm80ELb0ELb0ELb1ELb1ELb1ELb0ELb0ELb0ELi2ELi4ELi4ELi4ELb0EEENS1_21CollectiveEpilogueBwdISA_SB_SD_Li256ELb1ELb0ELi2EEENS1_19SingleTileSchedulerILb1ELb0ELb0ELi128EEEEEEEEEvNT_6ParamsE$_ZN4cute3eso3ESOILb0ELb0EJNS_6LayoutINS_5tupleIJNS3_IJNS_1CILi8EEENS4_ILi1EEEEEENS4_ILi2EEENS3_IJS8_S8_EEEEEENS3_IJNS3_IJS6_NS4_ILi0EEEEEENS4_ILi4096EEENS3_IJiiEEEEEEEENS_10ViewEngineINS_8smem_ptrIPN7cutlass10bfloat16_tEEEEEEEC2ERKSG_RKSN_,@function
        .size           $_ZN7cutlass13device_kernelIN5flash19enable_sm80_to_sm89INS1_16FlashAttnBwdSm80INS1_25CollectiveMainloopBwdSm80ILi2ELi2EN4cute5tupleIJNS5_1CILi128EEES8_NS7_ILi64EEEEEENS_10bfloat16_tEfNS_4arch4Sm80ELb0ELb0ELb1ELb1ELb1ELb0ELb0ELb0ELi2ELi4ELi4ELi4ELb0EEENS1_21CollectiveEpilogueBwdISA_SB_SD_Li256ELb1ELb0ELi2EEENS1_19SingleTileSchedulerILb1ELb0ELb0ELi128EEEEEEEEEvNT_6ParamsE$_ZN4cute3eso3ESOILb0ELb0EJNS_6LayoutINS_5tupleIJNS3_IJNS_1CILi8EEENS4_ILi1EEEEEENS4_ILi2EEENS3_IJS8_S8_EEEEEENS3_IJNS3_IJS6_NS4_ILi0EEEEEENS4_ILi4096EEENS3_IJiiEEEEEEEENS_10ViewEngineINS_8smem_ptrIPN7cutlass10bfloat16_tEEEEEEEC2ERKSG_RKSN_,($_ZN7cutlass13device_kernelIN5flash19enable_sm80_to_sm89INS1_16FlashAttnBwdSm80INS1_25CollectiveMainloopBwdSm80ILi2ELi2EN4cute5tupleIJNS5_1CILi128EEES8_NS7_ILi64EEEEEENS_10bfloat16_tEfNS_4arch4Sm80ELb0ELb0ELb1ELb1ELb1ELb0ELb0ELb0ELi2ELi4ELi4ELi4ELb0EEENS1_21CollectiveEpilogueBwdISA_SB_SD_Li256ELb1ELb0ELi2EEENS1_19SingleTileSchedulerILb1ELb0ELb0ELi128EEEEEEEEEvNT_6ParamsE$_ZN4cute3eso3ESOILb0ELb0EJNS_6LayoutINS_5tupleIJNS3_IJNS_1CILi8EEENS4_ILi1EEEEEENS4_ILi2EEENS3_IJS8_S8_EEEEEENS3_IJNS3_IJS6_NS4_ILi0EEEEEENS4_ILi4096EEENS3_IJiiEEEEEEEEiEEC2ERKSG_RKi - $_ZN7cutlass13device_kernelIN5flash19enable_sm80_to_sm89INS1_16FlashAttnBwdSm80INS1_25CollectiveMainloopBwdSm80ILi2ELi2EN4cute5tupleIJNS5_1CILi128EEES8_NS7_ILi64EEEEEENS_10bfloat16_tEfNS_4arch4Sm80ELb0ELb0ELb1ELb1ELb1ELb0ELb0ELb0ELi2ELi4ELi4ELi4ELb0EEENS1_21CollectiveEpilogueBwdISA_SB_SD_Li256ELb1ELb0ELi2EEENS1_19SingleTileSchedulerILb1ELb0ELb0ELi128EEEEEEEEEvNT_6ParamsE$_ZN4cute3eso3ESOILb0ELb0EJNS_6LayoutINS_5tupleIJNS3_IJNS_1CILi8EEENS4_ILi1EEEEEENS4_ILi2EEENS3_IJS8_S8_EEEEEENS3_IJNS3_IJS6_NS4_ILi0EEEEEENS4_ILi4096EEENS3_IJiiEEEEEEEENS_10ViewEngineINS_8smem_ptrIPN7cutlass10bfloat16_tEEEEEEEC2ERKSG_RKSN_)
$_ZN7cutlass13device_kernelIN5flash19enable_sm80_to_sm89INS1_16FlashAttnBwdSm80INS1_25CollectiveMainloopBwdSm80ILi2ELi2EN4cute5tupleIJNS5_1CILi128EEES8_NS7_ILi64EEEEEENS_10bfloat16_tEfNS_4arch4Sm80ELb0ELb0ELb1ELb1ELb1ELb0ELb0ELb0ELi2ELi4ELi4ELi4ELb0EEENS1_21CollectiveEpilogueBwdISA_SB_SD_Li256ELb1ELb0ELi2EEENS1_19SingleTileSchedulerILb1ELb0ELb0ELi128EEEEEEEEEvNT_6ParamsE$_ZN4cute3eso3ESOILb0ELb0EJNS_6LayoutINS_5tupleIJNS3_IJNS_1CILi8EEENS4_ILi1EEEEEENS4_ILi2EEENS3_IJS8_S8_EEEEEENS3_IJNS3_IJS6_NS4_ILi0EEEEEENS4_ILi4096EEENS3_IJiiEEEEEEEENS_10ViewEngineINS_8smem_ptrIPN7cutlass10bfloat16_tEEEEEEEC2ERKSG_RKSN_:
[----:B------:R-:W-:Y:S02]  /*7a70*/  IADD3 R3, R23, -c[0x0][0x20], RZ ;  /* 0x8000080017037a10 */ /* 0x000fe40007ffe0ff */
[----:B------:R-:W-:-:S03]  /*7a80*/  IADD3 R2, R22, -c[0x0][0x20], RZ ;  /* 0x8000080016027a10 */ /* 0x000fc60007ffe0ff */
[----:B------:R1:W-:Y:S04]  /*7a90*/  STL.64 [R3], R4 ;  /* 0x0000000403007387 */ /* 0x0003e80000100a00 */
[----:B------:R-:W2:Y:S01]  /*7aa0*/  LDL.64 R8, [R2] ;  /* 0x0000000002087983 */ /* 0x000ea20000100a00 */
[----:B------:R-:W-:-:S03]  /*7ab0*/  IMAD.MOV.U32 R7, RZ, RZ, 0x0 ;  /* 0x00000000ff077424 */ /* 0x000fc600078e00ff */
[----:B--2---:R1:W-:Y:S01]  /*7ac0*/  STL.64 [R3+0x8], R8 ;  /* 0x0000080803007387 */ /* 0x0043e20000100a00 */
[----:B------:R-:W-:Y:S05]  /*7ad0*/  RET.REL.NODEC R6 `(_ZN7cutlass13device_kernelIN5flash19enable_sm80_to_sm89INS1_16FlashAttnBwdSm80INS1_25CollectiveMainloopBwdSm80ILi2ELi2EN4cute5tupleIJNS5_1CILi128EEES8_NS7_ILi64EEEEEENS_10bfloat16_tEfNS_4arch4Sm80ELb0ELb0ELb1ELb1ELb1ELb0ELb0ELb0ELi2ELi4ELi4ELi4ELb0EEENS1_21CollectiveEpilogueBwdISA_SB_SD_Li256ELb1ELb0ELi2EEENS1_19SingleTileSchedulerILb1ELb0ELb0ELi128EEEEEEEEEvNT_6ParamsE) ;  /* 0xffff852006007950 */ /* 0x000fea0003c3ffff */
        .type           $_ZN7cutlass13device_kernelIN5flash19enable_sm80_to_sm89INS1_16FlashAttnBwdSm80INS1_25CollectiveMainloopBwdSm80ILi2ELi2EN4cute5tupleIJNS5_1CILi128EEES8_NS7_ILi64EEEEEENS_10bfloat16_tEfNS_4arch4Sm80ELb0ELb0ELb1ELb1ELb1ELb0ELb0ELb0ELi2ELi4ELi4ELi4ELb0EEENS1_21CollectiveEpilogueBwdISA_SB_SD_Li256ELb1ELb0ELi2EEENS1_19SingleTileSchedulerILb1ELb0ELb0ELi128EEEEEEEEEvNT_6ParamsE$_ZN4cute3eso3ESOILb0ELb0EJNS_6LayoutINS_5tupleIJNS3_IJNS_1CILi8EEENS4_ILi1EEEEEENS4_ILi2EEENS3_IJS8_S8_EEEEEENS3_IJNS3_IJS6_NS4_ILi0EEEEEENS4_ILi4096EEENS3_IJiiEEEEEEEEiEEC2ERKSG_RKi,@function
        .size           $_ZN7cutlass13device_kernelIN5flash19enable_sm80_to_sm89INS1_16FlashAttnBwdSm80INS1_25CollectiveMainloopBwdSm80ILi2ELi2EN4cute5tupleIJNS5_1CILi128EEES8_NS7_ILi64EEEEEENS_10bfloat16_tEfNS_4arch4Sm80ELb0ELb0ELb1ELb1ELb1ELb0ELb0ELb0ELi2ELi4ELi4ELi4ELb0EEENS1_21CollectiveEpilogueBwdISA_SB_SD_Li256ELb1ELb0ELi2EEENS1_19SingleTileSchedulerILb1ELb0ELb0ELi128EEEEEEEEEvNT_6ParamsE$_ZN4cute3eso3ESOILb0ELb0EJNS_6LayoutINS_5tupleIJNS3_IJNS_1CILi8EEENS4_ILi1EEEEEENS4_ILi2EEENS3_IJS8_S8_EEEEEENS3_IJNS3_IJS6_NS4_ILi0EEEEEENS4_ILi4096EEENS3_IJiiEEEEEEEEiEEC2ERKSG_RKi,($_ZN7cutlass13device_kernelIN5flash19enable_sm80_to_sm89INS1_16FlashAttnBwdSm80INS1_25CollectiveMainloopBwdSm80ILi2ELi2EN4cute5tupleIJNS5_1CILi128EEES8_NS7_ILi64EEEEEENS_10bfloat16_tEfNS_4arch4Sm80ELb0ELb0ELb1ELb1ELb1ELb0ELb0ELb0ELi2ELi4ELi4ELi4ELb0EEENS1_21CollectiveEpilogueBwdISA_SB_SD_Li256ELb1ELb0ELi2EEENS1_19SingleTileSchedulerILb1ELb0ELb0ELi128EEEEEEEEEvNT_6ParamsE$_ZN4cute3eso3ESOILb0ELb0EJNS_6LayoutINS_5tupleIJNS3_IJNS_1CILi8EEENS4_ILi1EEEEEENS4_ILi2EEES5_EEENS3_IJNS3_IJS6_NS4_ILi0EEEEEEiNS4_ILi1024EEEEEEEENS_10ViewEngineINS_8smem_ptrIPN7cutlass10bfloat16_tEEEEEEEC2ERKSE_RKSL_ - $_ZN7cutlass13device_kernelIN5flash19enable_sm80_to_sm89INS1_16FlashAttnBwdSm80INS1_25CollectiveMainloopBwdSm80ILi2ELi2EN4cute5tupleIJNS5_1CILi128EEES8_NS7_ILi64EEEEEENS_10bfloat16_tEfNS_4arch4Sm80ELb0ELb0ELb1ELb1ELb1ELb0ELb0ELb0ELi2ELi4ELi4ELi4ELb0EEENS1_21CollectiveEpilogueBwdISA_SB_SD_Li256ELb1ELb0ELi2EEENS1_19SingleTileSchedulerILb1ELb0ELb0ELi128EEEEEEEEEvNT_6ParamsE$_ZN4cute3eso3ESOILb0ELb0EJNS_6LayoutINS_5tupleIJNS3_IJNS_1CILi8EEENS4_ILi1EEEEEENS4_ILi2EEENS3_IJS8_S8_EEEEEENS3_IJNS3_IJS6_NS4_ILi0EEEEEENS4_ILi4096EEENS3_IJiiEEEEEEEEiEEC2ERKSG_RKi)
$_ZN7cutlass13device_kernelIN5flash19enable_sm80_to_sm89INS1_16FlashAttnBwdSm80INS1_25CollectiveMainloopBwdSm80ILi2ELi2EN4cute5tupleIJNS5_1CILi128EEES8_NS7_ILi64EEEEEENS_10bfloat16_tEfNS_4arch4Sm80ELb0ELb0ELb1ELb1ELb1ELb0ELb0ELb0ELi2ELi4ELi4ELi4ELb0EEENS1_21CollectiveEpilogueBwdISA_SB_SD_Li256ELb1ELb0ELi2EEENS1_19SingleTileSchedulerILb1ELb0ELb0ELi128EEEEEEEEEvNT_6ParamsE$_ZN4cute3eso3ESOILb0ELb0EJNS_6LayoutINS_5tupleIJNS3_IJNS_1CILi8EEENS4_ILi1EEEEEENS4_ILi2EEENS3_IJS8_S8_EEEEEENS3_IJNS3_IJS6_NS4_ILi0EEEEEENS4_ILi4096EEENS3_IJiiEEEEEEEEiEEC2ERKSG_RKi:
[----:B------:R-:W-:Y:S02]  /*7ae0*/  IADD3 R5, R23, -c[0x0][0x20], RZ ;  /* 0x8000080017057a10 */ /* 0x000fe40007ffe0ff */
[----:B------:R-:W-:-:S03]  /*7af0*/  IADD3 R4, R22, -c[0x0][0x20], RZ ;  /* 0x8000080016047a10 */ /* 0x000fc60007ffe0ff */
[----:B------:R1:W-:Y:S04]  /*7b00*/  STL [R5], R2 ;  /* 0x0000000205007387 */ /* 0x0003e80000100800 */
[----:B------:R1:W-:Y:S04]  /*7b10*/  STL [R5+0x4], R3 ;  /* 0x0000040305007387 */ /* 0x0003e80000100800 */
[----:B------:R-:W2:Y:S01]  /*7b20*/  LDL R4, [R4] ;  /* 0x0000000004047983 */ /* 0x000ea20000100800 */
[----:B------:R-:W-:-:S03]  /*7b30*/  IMAD.MOV.U32 R7, RZ, RZ, 0x0 ;  /* 0x00000000ff077424 */ /* 0x000fc600078e00ff */
[----:B--2---:R1:W-:Y:S01]  /*7b40*/  STL [R5+0x8], R4 ;  /* 0x0000080405007387 */ /* 0x0043e20000100800 */
[----:B------:R-:W-:Y:S05]  /*7b50*/  RET.REL.NODEC R6 `(_ZN7cutlass13device_kernelIN5flash19enable_sm80_to_sm89INS1_16FlashAttnBwdSm80INS1_25CollectiveMainloopBwdSm80ILi2ELi2EN4cute5tupleIJNS5_1CILi128EEES8_NS7_ILi64EEEEEENS_10bfloat16_tEfNS_4arch4Sm80ELb0ELb0ELb1ELb1ELb1ELb0ELb0ELb0ELi2ELi4ELi4ELi4ELb0EEENS1_21CollectiveEpilogueBwdISA_SB_SD_Li256ELb1ELb0ELi2EEENS1_19SingleTileSchedulerILb1ELb0ELb0ELi128EEEEEEEEEvNT_6ParamsE) ;  /* 0xffff84a006007950 */ /* 0x000fea0003c3ffff */
        .type           $_ZN7cutlass13device_kernelIN5flash19enable_sm80_to_sm89INS1_16FlashAttnBwdSm80INS1_25CollectiveMainloopBwdSm80ILi2ELi2EN4cute5tupleIJNS5_1CILi128EEES8_NS7_ILi64EEEEEENS_10bfloat16_tEfNS_4arch4Sm80ELb0ELb0ELb1ELb1ELb1ELb0ELb0ELb0ELi2ELi4ELi4ELi4ELb0EEENS1_21CollectiveEpilogueBwdISA_SB_SD_Li256ELb1ELb0ELi2EEENS1_19SingleTileSchedulerILb1ELb0ELb0ELi128EEEEEEEEEvNT_6ParamsE$_ZN4cute3eso3ESOILb0ELb0EJNS_6LayoutINS_5tupleIJNS3_IJNS_1CILi8EEENS4_ILi1EEEEEENS4_ILi2EEES5_EEENS3_IJNS3_IJS6_NS4_ILi0EEEEEEiNS4_ILi1024EEEEEEEENS_10ViewEngineINS_8smem_ptrIPN7cutlass10bfloat16_tEEEEEEEC2ERKSE_RKSL_,@function
        .size           $_ZN7cutlass13device_kernelIN5flash19enable_sm80_to_sm89INS1_16FlashAttnBwdSm80INS1_25CollectiveMainloopBwdSm80ILi2ELi2EN4cute5tupleIJNS5_1CILi128EEES8_NS7_ILi64EEEEEENS_10bfloat16_tEfNS_4arch4Sm80ELb0ELb0ELb1ELb1ELb1ELb0ELb0ELb0ELi2ELi4ELi4ELi4ELb0EEENS1_21CollectiveEpilogueBwdISA_SB_SD_Li256ELb1ELb0ELi2EEENS1_19SingleTileSchedulerILb1ELb0ELb0ELi128EEEEEEEEEvNT_6ParamsE$_ZN4cute3eso3ESOILb0ELb0EJNS_6LayoutINS_5tupleIJNS3_IJNS_1CILi8EEENS4_ILi1EEEEEENS4_ILi2EEES5_EEENS3_IJNS3_IJS6_NS4_ILi0EEEEEEiNS4_ILi1024EEEEEEEENS_10ViewEngineINS_8smem_ptrIPN7cutlass10bfloat16_tEEEEEEEC2ERKSE_RKSL_,($_ZN7cutlass13device_kernelIN5flash19enable_sm80_to_sm89INS1_16FlashAttnBwdSm80INS1_25CollectiveMainloopBwdSm80ILi2ELi2EN4cute5tupleIJNS5_1CILi128EEES8_NS7_ILi64EEEEEENS_10bfloat16_tEfNS_4arch4Sm80ELb0ELb0ELb1ELb1ELb1ELb0ELb0ELb0ELi2ELi4ELi4ELi4ELb0EEENS1_21CollectiveEpilogueBwdISA_SB_SD_Li256ELb1ELb0ELi2EEENS1_19SingleTileSchedulerILb1ELb0ELb0ELi128EEEEEEEEEvNT_6ParamsE$_ZN4cute3eso3ESOILb0ELb0EJNS_6LayoutINS_5tupleIJNS3_IJNS_1CILi8EEENS4_ILi1EEEEEENS4_ILi2EEES5_EEENS3_IJNS3_IJS6_NS4_ILi0EEEEEEiNS4_ILi1024EEEEEEEEiEEC2ERKSE_RKi - $_ZN7cutlass13device_kernelIN5flash19enable_sm80_to_sm89INS1_16FlashAttnBwdSm80INS1_25CollectiveMainloopBwdSm80ILi2ELi2EN4cute5tupleIJNS5_1CILi128EEES8_NS7_ILi64EEEEEENS_10bfloat16_tEfNS_4arch4Sm80ELb0ELb0ELb1ELb1ELb1ELb0ELb0ELb0ELi2ELi4ELi4ELi4ELb0EEENS1_21CollectiveEpilogueBwdISA_SB_SD_Li256ELb1ELb0ELi2EEENS1_19SingleTileSchedulerILb1ELb0ELb0ELi128EEEEEEEEEvNT_6ParamsE$_ZN4cute3eso3ESOILb0ELb0EJNS_6LayoutINS_5tupleIJNS3_IJNS_1CILi8EEENS4_ILi1EEEEEENS4_ILi2EEES5_EEENS3_IJNS3_IJS6_NS4_ILi0EEEEEEiNS4_ILi1024EEEEEEEENS_10ViewEngineINS_8smem_ptrIPN7cutlass10bfloat16_tEEEEEEEC2ERKSE_RKSL_)
$_ZN7cutlass13device_kernelIN5flash19enable_sm80_to_sm89INS1_16FlashAttnBwdSm80INS1_25CollectiveMainloopBwdSm80ILi2ELi2EN4cute5tupleIJNS5_1CILi128EEES8_NS7_ILi64EEEEEENS_10bfloat16_tEfNS_4arch4Sm80ELb0ELb0ELb1ELb1ELb1ELb0ELb0ELb0ELi2ELi4ELi4ELi4ELb0EEENS1_21CollectiveEpilogueBwdISA_SB_SD_Li256ELb1ELb0ELi2EEENS1_19SingleTileSchedulerILb1ELb0ELb0ELi128EEEEEEEEEvNT_6ParamsE$_ZN4cute3eso3ESOILb0ELb0EJNS_6LayoutINS_5tupleIJNS3_IJNS_1CILi8EEENS4_ILi1EEEEEENS4_ILi2EEES5_EEENS3_IJNS3_IJS6_NS4_ILi0EEEEEEiNS4_ILi1024EEEEEEEENS_10ViewEngineINS_8smem_ptrIPN7cutlass10bfloat16_tEEEEEEEC2ERKSE_RKSL_:
[----:B------:R-:W-:Y:S02]  /*7b60*/  IADD3 R3, R23, -c[0x0][0x20], RZ ;  /* 0x8000080017037a10 */ /* 0x000fe40007ffe0ff */
[----:B------:R-:W-:-:S03]  /*7b70*/  IADD3 R2, R22, -c[0x0][0x20], RZ ;  /* 0x8000080016027a10 */ /* 0x000fc60007ffe0ff */
[----:B------:R1:W-:Y:S04]  /*7b80*/  STL [R3], R6 ;  /* 0x0000000603007387 */ /* 0x0003e80000100800 */
[----:B------:R-:W2:Y:S01]  /*7b90*/  LDL.64 R8, [R2] ;  /* 0x0000000002087983 */ /* 0x000ea20000100a00 */
[----:B------:R-:W-:-:S03]  /*7ba0*/  IMAD.MOV.U32 R5, RZ, RZ, 0x0 ;  /* 0x00000000ff057424 */ /* 0x000fc600078e00ff */
[----:B--2---:R1:W-:Y:S01]  /*7bb0*/  STL.64 [R3+0x8], R8 ;  /* 0x0000080803007387 */ /* 0x0043e20000100a00 */
[----:B------:R-:W-:Y:S05]  /*7bc0*/  RET.REL.NODEC R4 `(_ZN7cutlass13device_kernelIN5flash19enable_sm80_to_sm89INS1_16FlashAttnBwdSm80INS1_25CollectiveMainloopBwdSm80ILi2ELi2EN4cute5tupleIJNS5_1CILi128EEES8_NS7_ILi64EEEEEENS_10bfloat16_tEfNS_4arch4Sm80ELb0ELb0ELb1ELb1ELb1ELb0ELb0ELb0ELi2ELi4ELi4ELi4ELb0EEENS1_21CollectiveEpilogueBwdISA_SB_SD_Li256ELb1ELb0ELi2EEENS1_19SingleTileSchedulerILb1ELb0ELb0ELi128EEEEEEEEEvNT_6ParamsE) ;  /* 0xffff843004007950 */ /* 0x000fea0003c3ffff */
        .type           $_ZN7cutlass13device_kernelIN5flash19enable_sm80_to_sm89INS1_16FlashAttnBwdSm80INS1_25CollectiveMainloopBwdSm80ILi2ELi2EN4cute5tupleIJNS5_1CILi128EEES8_NS7_ILi64EEEEEENS_10bfloat16_tEfNS_4arch4Sm80ELb0ELb0ELb1ELb1ELb1ELb0ELb0ELb0ELi2ELi4ELi4ELi4ELb0EEENS1_21CollectiveEpilogueBwdISA_SB_SD_Li256ELb1ELb0ELi2EEENS1_19SingleTileSchedulerILb1ELb0ELb0ELi128EEEEEEEEEvNT_6ParamsE$_ZN4cute3eso3ESOILb0ELb0EJNS_6LayoutINS_5tupleIJNS3_IJNS_1CILi8EEENS4_ILi1EEEEEENS4_ILi2EEES5_EEENS3_IJNS3_IJS6_NS4_ILi0EEEEEEiNS4_ILi1024EEEEEEEEiEEC2ERKSE_RKi,@function
        .size           $_ZN7cutlass13device_kernelIN5flash19enable_sm80_to_sm89INS1_16FlashAttnBwdSm80INS1_25CollectiveMainloopBwdSm80ILi2ELi2EN4cute5tupleIJNS5_1CILi128EEES8_NS7_ILi64EEEEEENS_10bfloat16_tEfNS_4arch4Sm80ELb0ELb0ELb1ELb1ELb1ELb0ELb0ELb0ELi2ELi4ELi4ELi4ELb0EEENS1_21CollectiveEpilogueBwdISA_SB_SD_Li256ELb1ELb0ELi2EEENS1_19SingleTileSchedulerILb1ELb0ELb0ELi128EEEEEEEEEvNT_6ParamsE$_ZN4cute3eso3ESOILb0ELb0EJNS_6LayoutINS_5tupleIJNS3_IJNS_1CILi8EEENS4_ILi1EEEEEENS4_ILi2EEES5_EEENS3_IJNS3_IJS6_NS4_ILi0EEEEEEiNS4_ILi1024EEEEEEEEiEEC2ERKSE_RKi,($_ZN7cutlass13device_kernelIN5flash19enable_sm80_to_sm89INS1_16FlashAttnBwdSm80INS1_25CollectiveMainloopBwdSm80ILi2ELi2EN4cute5tupleIJNS5_1CILi128EEES8_NS7_ILi64EEEEEENS_10bfloat16_tEfNS_4arch4Sm80ELb0ELb0ELb1ELb1ELb1ELb0ELb0ELb0ELi2ELi4ELi4ELi4ELb0EEENS1_21CollectiveEpilogueBwdISA_SB_SD_Li256ELb1ELb0ELi2EEENS1_19SingleTileSchedulerILb1ELb0ELb0ELi128EEEEEEEEEvNT_6ParamsE$_ZN4cute3eso3ESOILb0ELb0EJNS_6LayoutINS_5tupleIJNS3_IJNS_1CILi8EEENS4_ILi1EEEEEENS4_ILi4EEES6_EEENS3_IJNS3_IJS6_NS4_ILi0EEEEEElSA_EEEEENS_10ViewEngineINS_8gmem_ptrIPKN7cutlass10bfloat16_tEEEEEEEC2ERKSD_RKSL_ - $_ZN7cutlass13device_kernelIN5flash19enable_sm80_to_sm89INS1_16FlashAttnBwdSm80INS1_25CollectiveMainloopBwdSm80ILi2ELi2EN4cute5tupleIJNS5_1CILi128EEES8_NS7_ILi64EEEEEENS_10bfloat16_tEfNS_4arch4Sm80ELb0ELb0ELb1ELb1ELb1ELb0ELb0ELb0ELi2ELi4ELi4ELi4ELb0EEENS1_21CollectiveEpilogueBwdISA_SB_SD_Li256ELb1ELb0ELi2EEENS1_19SingleTileSchedulerILb1ELb0ELb0ELi128EEEEEEEEEvNT_6ParamsE$_ZN4cute3eso3ESOILb0ELb0EJNS_6LayoutINS_5tupleIJNS3_IJNS_1CILi8EEENS4_ILi1EEEEEENS4_ILi2EEES5_EEENS3_IJNS3_IJS6_NS4_ILi0EEEEEEiNS4_ILi1024EEEEEEEEiEEC2ERKSE_RKi)
$_ZN7cutlass13device_kernelIN5flash19enable_sm80_to_sm89INS1_16FlashAttnBwdSm80INS1_25CollectiveMainloopBwdSm80ILi2ELi2EN4cute5tupleIJNS5_1CILi128EEES8_NS7_ILi64EEEEEENS_10bfloat16_tEfNS_4arch4Sm80ELb0ELb0ELb1ELb1ELb1ELb0ELb0ELb0ELi2ELi4ELi4ELi4ELb0EEENS1_21CollectiveEpilogueBwdISA_SB_SD_Li256ELb1ELb0ELi2EEENS1_19SingleTileSchedulerILb1ELb0ELb0ELi128EEEEEEEEEvNT_6ParamsE$_ZN4cute3eso3ESOILb0ELb0EJNS_6LayoutINS_5tupleIJNS3_IJNS_1CILi8EEENS4_ILi1EEEEEENS4_ILi2EEES5_EEENS3_IJNS3_IJS6_NS4_ILi0EEEEEEiNS4_ILi1024EEEEEEEEiEEC2ERKSE_RKi:
        /* <DEDUP_REMOVED lines=8> */
        .type           $_ZN7cutlass13device_kernelIN5flash19enable_sm80_to_sm89INS1_16FlashAttnBwdSm80INS1_25CollectiveMainloopBwdSm80ILi2ELi2EN4cute5tupleIJNS5_1CILi128EEES8_NS7_ILi64EEEEEENS_10bfloat16_tEfNS_4arch4Sm80ELb0ELb0ELb1ELb1ELb1ELb0ELb0ELb0ELi2ELi4ELi4ELi4ELb0EEENS1_21CollectiveEpilogueBwdISA_SB_SD_Li256ELb1ELb0ELi2EEENS1_19SingleTileSchedulerILb1ELb0ELb0ELi128EEEEEEEEEvNT_6ParamsE$_ZN4cute3eso3ESOILb0ELb0EJNS_6LayoutINS_5tupleIJNS3_IJNS_1CILi8EEENS4_ILi1EEEEEENS4_ILi4EEES6_EEENS3_IJNS3_IJS6_NS4_ILi0EEEEEElSA_EEEEENS_10ViewEngineINS_8gmem_ptrIPKN7cutlass10bfloat16_tEEEEEEEC2ERKSD_RKSL_,@function
        .size           $_ZN7cutlass13device_kernelIN5flash19enable_sm80_to_sm89INS1_16FlashAttnBwdSm80INS1_25CollectiveMainloopBwdSm80ILi2ELi2EN4cute5tupleIJNS5_1CILi128EEES8_NS7_ILi64EEEEEENS_10bfloat16_tEfNS_4arch4Sm80ELb0ELb0ELb1ELb1ELb1ELb0ELb0ELb0ELi2ELi4ELi4ELi4ELb0EEENS1_21CollectiveEpilogueBwdISA_SB_SD_Li256ELb1ELb0ELi2EEENS1_19SingleTileSchedulerILb1ELb0ELb0ELi128EEEEEEEEEvNT_6ParamsE$_ZN4cute3eso3ESOILb0ELb0EJNS_6LayoutINS_5tupleIJNS3_IJNS_1CILi8EEENS4_ILi1EEEEEENS4_ILi4EEES6_EEENS3_IJNS3_IJS6_NS4_ILi0EEEEEElSA_EEEEENS_10ViewEngineINS_8gmem_ptrIPKN7cutlass10bfloat16_tEEEEEEEC2ERKSD_RKSL_,($_ZN7cutlass13device_kernelIN5flash19enable_sm80_to_sm89INS1_16FlashAttnBwdSm80INS1_25CollectiveMainloopBwdSm80ILi2ELi2EN4cute5tupleIJNS5_1CILi128EEES8_NS7_ILi64EEEEEENS_10bfloat16_tEfNS_4arch4Sm80ELb0ELb0ELb1ELb1ELb1ELb0ELb0ELb0ELi2ELi4ELi4ELi4ELb0EEENS1_21CollectiveEpilogueBwdISA_SB_SD_Li256ELb1ELb0ELi2EEENS1_19SingleTileSchedulerILb1ELb0ELb0ELi128EEEEEEEEEvNT_6ParamsE$_ZN4cute3eso3ESOILb0ELb0EJNS_6LayoutINS_5tupleIJNS3_IJNS_1CILi8EEENS4_ILi1EEEEEENS4_ILi4EEES6_EEENS3_IJNS3_IJS6_NS4_ILi0EEEEEElSA_EEEEElEEC2ERKSD_RKl - $_ZN7cutlass13device_kernelIN5flash19enable_sm80_to_sm89INS1_16FlashAttnBwdSm80INS1_25CollectiveMainloopBwdSm80ILi2ELi2EN4cute5tupleIJNS5_1CILi128EEES8_NS7_ILi64EEEEEENS_10bfloat16_tEfNS_4arch4Sm80ELb0ELb0ELb1ELb1ELb1ELb0ELb0ELb0ELi2ELi4ELi4ELi4ELb0EEENS1_21CollectiveEpilogueBwdISA_SB_SD_Li256ELb1ELb0ELi2EEENS1_19SingleTileSchedulerILb1ELb0ELb0ELi128EEEEEEEEEvNT_6ParamsE$_ZN4cute3eso3ESOILb0ELb0EJNS_6LayoutINS_5tupleIJNS3_IJNS_1CILi8EEENS4_ILi1EEEEEENS4_ILi4EEES6_EEENS3_IJNS3_IJS6_NS4_ILi0EEEEEElSA_EEEEENS_10ViewEngineINS_8gmem_ptrIPKN7cutlass10bfloat16_tEEEEEEEC2ERKSD_RKSL_)
$_ZN7cutlass13device_kernelIN5flash19enable_sm80_to_sm89INS1_16FlashAttnBwdSm80INS1_25CollectiveMainloopBwdSm80ILi2ELi2EN4cute5tupleIJNS5_1CILi128EEES8_NS7_ILi64EEEEEENS_10bfloat16_tEfNS_4arch4Sm80ELb0ELb0ELb1ELb1ELb1ELb0ELb0ELb0ELi2ELi4ELi4ELi4ELb0EEENS1_21CollectiveEpilogueBwdISA_SB_SD_Li256ELb1ELb0ELi2EEENS1_19SingleTileSchedulerILb1ELb0ELb0ELi128EEEEEEEEEvNT_6ParamsE$_ZN4cute3eso3ESOILb0ELb0EJNS_6LayoutINS_5tupleIJNS3_IJNS_1CILi8EEENS4_ILi1EEEEEENS4_ILi4EEES6_EEENS3_IJNS3_IJS6_NS4_ILi0EEEEEElSA_EEEEENS_10ViewEngineINS_8gmem_ptrIPKN7cutlass10bfloat16_tEEEEEEEC2ERKSD_RKSL_:
        /* <DEDUP_REMOVED lines=8> */
[----:B------:R-:W-:Y:S05]  /*7cd0*/  RET.REL.NODEC R6 `(_ZN7cutlass13device_kernelIN5flash19enable_sm80_to_sm89INS1_16FlashAttnBwdSm80INS1_25CollectiveMainloopBwdSm80ILi2ELi2EN4cute5tupleIJNS5_1CILi128EEES8_NS7_ILi64EEEEEENS_10bfloat16_tEfNS_4arch4Sm80ELb0ELb0ELb1ELb1ELb1ELb0ELb0ELb0ELi2ELi4ELi4ELi4ELb0EEENS1_21CollectiveEpilogueBwdISA_SB_SD_Li256ELb1ELb0ELi2EEENS1_19SingleTileSchedulerILb1ELb0ELb0ELi128EEEEEEEEEvNT_6ParamsE) ;  /* 0xffff832006007950 */ /* 0x000fea0003c3ffff */
        .type           $_ZN7cutlass13device_kernelIN5flash19enable_sm80_to_sm89INS1_16FlashAttnBwdSm80INS1_25CollectiveMainloopBwdSm80ILi2ELi2EN4cute5tupleIJNS5_1CILi128EEES8_NS7_ILi64EEEEEENS_10bfloat16_tEfNS_4arch4Sm80ELb0ELb0ELb1ELb1ELb1ELb0ELb0ELb0ELi2ELi4ELi4ELi4ELb0EEENS1_21CollectiveEpilogueBwdISA_SB_SD_Li256ELb1ELb0ELi2EEENS1_19SingleTileSchedulerILb1ELb0ELb0ELi128EEEEEEEEEvNT_6ParamsE$_ZN4cute3eso3ESOILb0ELb0EJNS_6LayoutINS_5tupleIJNS3_IJNS_1CILi8EEENS4_ILi1EEEEEENS4_ILi4EEES6_EEENS3_IJNS3_IJS6_NS4_ILi0EEEEEElSA_EEEEElEEC2ERKSD_RKl,@function
        .size           $_ZN7cutlass13device_kernelIN5flash19enable_sm80_to_sm89INS1_16FlashAttnBwdSm80INS1_25CollectiveMainloopBwdSm80ILi2ELi2EN4cute5tupleIJNS5_1CILi128EEES8_NS7_ILi64EEEEEENS_10bfloat16_tEfNS_4arch4Sm80ELb0ELb0ELb1ELb1ELb1ELb0ELb0ELb0ELi2ELi4ELi4ELi4ELb0EEENS1_21CollectiveEpilogueBwdISA_SB_SD_Li256ELb1ELb0ELi2EEENS1_19SingleTileSchedulerILb1ELb0ELb0ELi128EEEEEEEEEvNT_6ParamsE$_ZN4cute3eso3ESOILb0ELb0EJNS_6LayoutINS_5tupleIJNS3_IJNS_1CILi8EEENS4_ILi1EEEEEENS4_ILi4EEES6_EEENS3_IJNS3_IJS6_NS4_ILi0EEEEEElSA_EEEEElEEC2ERKSD_RKl,($_ZN7cutlass13device_kernelIN5flash19enable_sm80_to_sm89INS1_16FlashAttnBwdSm80INS1_25CollectiveMainloopBwdSm80ILi2ELi2EN4cute5tupleIJNS5_1CILi128EEES8_NS7_ILi64EEEEEENS_10bfloat16_tEfNS_4arch4Sm80ELb0ELb0ELb1ELb1ELb1ELb0ELb0ELb0ELi2ELi4ELi4ELi4ELb0EEENS1_21CollectiveEpilogueBwdISA_SB_SD_Li256ELb1ELb0ELi2EEENS1_19SingleTileSchedulerILb1ELb0ELb0ELi128EEEEEEEEEvNT_6ParamsE$_ZN4cute3eso3ESOILb0ELb0EJiNS_5tupleIJiNS_1CILi0EEEEEEEEC2ERKiRKS5_ - $_ZN7cutlass13device_kernelIN5flash19enable_sm80_to_sm89INS1_16FlashAttnBwdSm80INS1_25CollectiveMainloopBwdSm80ILi2ELi2EN4cute5tupleIJNS5_1CILi128EEES8_NS7_ILi64EEEEEENS_10bfloat16_tEfNS_4arch4Sm80ELb0ELb0ELb1ELb1ELb1ELb0ELb0ELb0ELi2ELi4ELi4ELi4ELb0EEENS1_21CollectiveEpilogueBwdISA_SB_SD_Li256ELb1ELb0ELi2EEENS1_19SingleTileSchedulerILb1ELb0ELb0ELi128EEEEEEEEEvNT_6ParamsE$_ZN4cute3eso3ESOILb0ELb0EJNS_6LayoutINS_5tupleIJNS3_IJNS_1CILi8EEENS4_ILi1EEEEEENS4_ILi4EEES6_EEENS3_IJNS3_IJS6_NS4_ILi0EEEEEElSA_EEEEElEEC2ERKSD_RKl)
$_ZN7cutlass13device_kernelIN5flash19enable_sm80_to_sm89INS1_16FlashAttnBwdSm80INS1_25CollectiveMainloopBwdSm80ILi2ELi2EN4cute5tupleIJNS5_1CILi128EEES8_NS7_ILi64EEEEEENS_10bfloat16_tEfNS_4arch4Sm80ELb0ELb0ELb1ELb1ELb1ELb0ELb0ELb0ELi2ELi4ELi4ELi4ELb0EEENS1_21CollectiveEpilogueBwdISA_SB_SD_Li256ELb1ELb0ELi2EEENS1_19SingleTileSchedulerILb1ELb0ELb0ELi128EEEEEEEEEvNT_6ParamsE$_ZN4cute3eso3ESOILb0ELb0EJNS_6LayoutINS_5tupleIJNS3_IJNS_1CILi8EEENS4_ILi1EEEEEENS4_ILi4EEES6_EEENS3_IJNS3_IJS6_NS4_ILi0EEEEEElSA_EEEEElEEC2ERKSD_RKl:
[----:B------:R-:W-:Y:S02]  /*7ce0*/  IADD3 R5, R15, -c[0x0][0x20], RZ ;  /* 0x800008000f057a10 */ /* 0x000fe40007ffe0ff */
[----:B------:R-:W-:-:S03]  /*7cf0*/  IADD3 R4, R81, -c[0x0][0x20], RZ ;  /* 0x8000080051047a10 */ /* 0x000fc60007ffe0ff */
[----:B------:R1:W-:Y:S04]  /*7d00*/  STL.64 [R5], R2 ;  /* 0x0000000205007387 */ /* 0x0003e80000100a00 */
[----:B------:R-:W2:Y:S01]  /*7d10*/  LDL.64 R8, [R4] ;  /* 0x0000000004087983 */ /* 0x000ea20000100a00 */
[----:B------:R-:W-:-:S03]  /*7d20*/  IMAD.MOV.U32 R7, RZ, RZ, 0x0 ;  /* 0x00000000ff077424 */ /* 0x000fc600078e00ff */
[----:B--2---:R1:W-:Y:S01]  /*7d30*/  STL.64 [R5+0x8], R8 ;  /* 0x0000080805007387 */ /* 0x0043e20000100a00 */
[----:B------:R-:W-:Y:S05]  /*7d40*/  RET.REL.NODEC R6 `(_ZN7cutlass13device_kernelIN5flash19enable_sm80_to_sm89INS1_16FlashAttnBwdSm80INS1_25CollectiveMainloopBwdSm80ILi2ELi2EN4cute5tupleIJNS5_1CILi128EEES8_NS7_ILi64EEEEEENS_10bfloat16_tEfNS_4arch4Sm80ELb0ELb0ELb1ELb1ELb1ELb0ELb0ELb0ELi2ELi4ELi4ELi4ELb0EEENS1_21CollectiveEpilogueBwdISA_SB_SD_Li256ELb1ELb0ELi2EEENS1_19SingleTileSchedulerILb1ELb0ELb0ELi128EEEEEEEEEvNT_6ParamsE) ;  /* 0xffff82b006007950 */ /* 0x000fea0003c3ffff */
        .type           $_ZN7cutlass13device_kernelIN5flash19enable_sm80_to_sm89INS1_16FlashAttnBwdSm80INS1_25CollectiveMainloopBwdSm80ILi2ELi2EN4cute5tupleIJNS5_1CILi128EEES8_NS7_ILi64EEEEEENS_10bfloat16_tEfNS_4arch4Sm80ELb0ELb0ELb1ELb1ELb1ELb0ELb0ELb0ELi2ELi4ELi4ELi4ELb0EEENS1_21CollectiveEpilogueBwdISA_SB_SD_Li256ELb1ELb0ELi2EEENS1_19SingleTileSchedulerILb1ELb0ELb0ELi128EEEEEEEEEvNT_6ParamsE$_ZN4cute3eso3ESOILb0ELb0EJiNS_5tupleIJiNS_1CILi0EEEEEEEEC2ERKiRKS5_,@function
        .size           $_ZN7cutlass13device_kernelIN5flash19enable_sm80_to_sm89INS1_16FlashAttnBwdSm80INS1_25CollectiveMainloopBwdSm80ILi2ELi2EN4cute5tupleIJNS5_1CILi128EEES8_NS7_ILi64EEEEEENS_10bfloat16_tEfNS_4arch4Sm80ELb0ELb0ELb1ELb1ELb1ELb0ELb0ELb0ELi2ELi4ELi4ELi4ELb0EEENS1_21CollectiveEpilogueBwdISA_SB_SD_Li256ELb1ELb0ELi2EEENS1_19SingleTileSchedulerILb1ELb0ELb0ELi128EEEEEEEEEvNT_6ParamsE$_ZN4cute3eso3ESOILb0ELb0EJiNS_5tupleIJiNS_1CILi0EEEEEEEEC2ERKiRKS5_,($_ZN7cutlass13device_kernelIN5flash19enable_sm80_to_sm89INS1_16FlashAttnBwdSm80INS1_25CollectiveMainloopBwdSm80ILi2ELi2EN4cute5tupleIJNS5_1CILi128EEES8_NS7_ILi64EEEEEENS_10bfloat16_tEfNS_4arch4Sm80ELb0ELb0ELb1ELb1ELb1ELb0ELb0ELb0ELi2ELi4ELi4ELi4ELb0EEENS1_21CollectiveEpilogueBwdISA_SB_SD_Li256ELb1ELb0ELi2EEENS1_19SingleTileSchedulerILb1ELb0ELb0ELi128EEEEEEEEEvNT_6ParamsE$_ZN4cute3eso3ESOILb0ELb0EJiNS_5tupleIJiiEEEEEC2ERKiRKS3_ - $_ZN7cutlass13device_kernelIN5flash19enable_sm80_to_sm89INS1_16FlashAttnBwdSm80INS1_25CollectiveMainloopBwdSm80ILi2ELi2EN4cute5tupleIJNS5_1CILi128EEES8_NS7_ILi64EEEEEENS_10bfloat16_tEfNS_4arch4Sm80ELb0ELb0ELb1ELb1ELb1ELb0ELb0ELb0ELi2ELi4ELi4ELi4ELb0EEENS1_21CollectiveEpilogueBwdISA_SB_SD_Li256ELb1ELb0ELi2EEENS1_19SingleTileSchedulerILb1ELb0ELb0ELi128EEEEEEEEEvNT_6ParamsE$_ZN4cute3eso3ESOILb0ELb0EJiNS_5tupleIJiNS_1CILi0EEEEEEEEC2ERKiRKS5_)
$_ZN7cutlass13device_kernelIN5flash19enable_sm80_to_sm89INS1_16FlashAttnBwdSm80INS1_25CollectiveMainloopBwdSm80ILi2ELi2EN4cute5tupleIJNS5_1CILi128EEES8_NS7_ILi64EEEEEENS_10bfloat16_tEfNS_4arch4Sm80ELb0ELb0ELb1ELb1ELb1ELb0ELb0ELb0ELi2ELi4ELi4ELi4ELb0EEENS1_21CollectiveEpilogueBwdISA_SB_SD_Li256ELb1ELb0ELi2EEENS1_19SingleTileSchedulerILb1ELb0ELb0ELi128EEEEEEEEEvNT_6ParamsE$_ZN4cute3eso3ESOILb0ELb0EJiNS_5tupleIJiNS_1CILi0EEEEEEEEC2ERKiRKS5_:
[----:B------:R-:W-:Y:S02]  /*7d50*/  IADD3 R3, R3, -c[0x0][0x20], RZ ;  /* 0x8000080003037a10 */ /* 0x000fe40007ffe0ff */
[----:B------:R-:W-:-:S03]  /*7d60*/  IADD3 R2, R2, -c[0x0][0x20], RZ ;  /* 0x8000080002027a10 */ /* 0x000fc60007ffe0ff */
[----:B------:R1:W-:Y:S04]  /*7d70*/  STL [R3], R6 ;  /* 0x0000000603007387 */ /* 0x0003e80000100800 */
[----:B------:R-:W2:Y:S01]  /*7d80*/  LDL R2, [R2] ;  /* 0x0000000002027983 */ /* 0x000ea20000100800 */
[----:B------:R-:W-:-:S03]  /*7d90*/  IMAD.MOV.U32 R5, RZ, RZ, 0x0 ;  /* 0x00000000ff057424 */ /* 0x000fc600078e00ff */
[----:B--2---:R1:W-:Y:S01]  /*7da0*/  STL [R3+0x4], R2 ;  /* 0x0000040203007387 */ /* 0x0043e20000100800 */
[----:B------:R-:W-:Y:S05]  /*7db0*/  RET.REL.NODEC R4 `(_ZN7cutlass13device_kernelIN5flash19enable_sm80_to_sm89INS1_16FlashAttnBwdSm80INS1_25CollectiveMainloopBwdSm80ILi2ELi2EN4cute5tupleIJNS5_1CILi128EEES8_NS7_ILi64EEEEEENS_10bfloat16_tEfNS_4arch4Sm80ELb0ELb0ELb1ELb1ELb1ELb0ELb0ELb0ELi2ELi4ELi4ELi4ELb0EEENS1_21CollectiveEpilogueBwdISA_SB_SD_Li256ELb1ELb0ELi2EEENS1_19SingleTileSchedulerILb1ELb0ELb0ELi128EEEEEEEEEvNT_6ParamsE) ;  /* 0xffff824004007950 */ /* 0x000fea0003c3ffff */
        .type           $_ZN7cutlass13device_kernelIN5flash19enable_sm80_to_sm89INS1_16FlashAttnBwdSm80INS1_25CollectiveMainloopBwdSm80ILi2ELi2EN4cute5tupleIJNS5_1CILi128EEES8_NS7_ILi64EEEEEENS_10bfloat16_tEfNS_4arch4Sm80ELb0ELb0ELb1ELb1ELb1ELb0ELb0ELb0ELi2ELi4ELi4ELi4ELb0EEENS1_21CollectiveEpilogueBwdISA_SB_SD_Li256ELb1ELb0ELi2EEENS1_19SingleTileSchedulerILb1ELb0ELb0ELi128EEEEEEEEEvNT_6ParamsE$_ZN4cute3eso3ESOILb0ELb0EJiNS_5tupleIJiiEEEEEC2ERKiRKS3_,@function
        .size           $_ZN7cutlass13device_kernelIN5flash19enable_sm80_to_sm89INS1_16FlashAttnBwdSm80INS1_25CollectiveMainloopBwdSm80ILi2ELi2EN4cute5tupleIJNS5_1CILi128EEES8_NS7_ILi64EEEEEENS_10bfloat16_tEfNS_4arch4Sm80ELb0ELb0ELb1ELb1ELb1ELb0ELb0ELb0ELi2ELi4ELi4ELi4ELb0EEENS1_21CollectiveEpilogueBwdISA_SB_SD_Li256ELb1ELb0ELi2EEENS1_19SingleTileSchedulerILb1ELb0ELb0ELi128EEEEEEEEEvNT_6ParamsE$_ZN4cute3eso3ESOILb0ELb0EJiNS_5tupleIJiiEEEEEC2ERKiRKS3_,($_ZN7cutlass13device_kernelIN5flash19enable_sm80_to_sm89INS1_16FlashAttnBwdSm80INS1_25CollectiveMainloopBwdSm80ILi2ELi2EN4cute5tupleIJNS5_1CILi128EEES8_NS7_ILi64EEEEEENS_10bfloat16_tEfNS_4arch4Sm80ELb0ELb0ELb1ELb1ELb1ELb0ELb0ELb0ELi2ELi4ELi4ELi4ELb0EEENS1_21CollectiveEpilogueBwdISA_SB_SD_Li256ELb1ELb0ELi2EEENS1_19SingleTileSchedulerILb1ELb0ELb0ELi128EEEEEEEEEvNT_6ParamsE$_ZN4cute3eso3ESOILb0ELb0EJiiEEC2ERKiS4_ - $_ZN7cutlass13device_kernelIN5flash19enable_sm80_to_sm89INS1_16FlashAttnBwdSm80INS1_25CollectiveMainloopBwdSm80ILi2ELi2EN4cute5tupleIJNS5_1CILi128EEES8_NS7_ILi64EEEEEENS_10bfloat16_tEfNS_4arch4Sm80ELb0ELb0ELb1ELb1ELb1ELb0ELb0ELb0ELi2ELi4ELi4ELi4ELb0EEENS1_21CollectiveEpilogueBwdISA_SB_SD_Li256ELb1ELb0ELi2EEENS1_19SingleTileSchedulerILb1ELb0ELb0ELi128EEEEEEEEEvNT_6ParamsE$_ZN4cute3eso3ESOILb0ELb0EJiNS_5tupleIJiiEEEEEC2ERKiRKS3_)
$_ZN7cutlass13device_kernelIN5flash19enable_sm80_to_sm89INS1_16FlashAttnBwdSm80INS1_25CollectiveMainloopBwdSm80ILi2ELi2EN4cute5tupleIJNS5_1CILi128EEES8_NS7_ILi64EEEEEENS_10bfloat16_tEfNS_4arch4Sm80ELb0ELb0ELb1ELb1ELb1ELb0ELb0ELb0ELi2ELi4ELi4ELi4ELb0EEENS1_21CollectiveEpilogueBwdISA_SB_SD_Li256ELb1ELb0ELi2EEENS1_19SingleTileSchedulerILb1ELb0ELb0ELi128EEEEEEEEEvNT_6ParamsE$_ZN4cute3eso3ESOILb0ELb0EJiNS_5tupleIJiiEEEEEC2ERKiRKS3_:
        /* <DEDUP_REMOVED lines=10> */
        .type           $_ZN7cutlass13device_kernelIN5flash19enable_sm80_to_sm89INS1_16FlashAttnBwdSm80INS1_25CollectiveMainloopBwdSm80ILi2ELi2EN4cute5tupleIJNS5_1CILi128EEES8_NS7_ILi64EEEEEENS_10bfloat16_tEfNS_4arch4Sm80ELb0ELb0ELb1ELb1ELb1ELb0ELb0ELb0ELi2ELi4ELi4ELi4ELb0EEENS1_21CollectiveEpilogueBwdISA_SB_SD_Li256ELb1ELb0ELi2EEENS1_19SingleTileSchedulerILb1ELb0ELb0ELi128EEEEEEEEEvNT_6ParamsE$_ZN4cute3eso3ESOILb0ELb0EJiiEEC2ERKiS4_,@function
        .size           $_ZN7cutlass13device_kernelIN5flash19enable_sm80_to_sm89INS1_16FlashAttnBwdSm80INS1_25CollectiveMainloopBwdSm80ILi2ELi2EN4cute5tupleIJNS5_1CILi128EEES8_NS7_ILi64EEEEEENS_10bfloat16_tEfNS_4arch4Sm80ELb0ELb0ELb1ELb1ELb1ELb0ELb0ELb0ELi2ELi4ELi4ELi4ELb0EEENS1_21CollectiveEpilogueBwdISA_SB_SD_Li256ELb1ELb0ELi2EEENS1_19SingleTileSchedulerILb1ELb0ELb0ELi128EEEEEEEEEvNT_6ParamsE$_ZN4cute3eso3ESOILb0ELb0EJiiEEC2ERKiS4_,($_ZN7cutlass13device_kernelIN5flash19enable_sm80_to_sm89INS1_16FlashAttnBwdSm80INS1_25CollectiveMainloopBwdSm80ILi2ELi2EN4cute5tupleIJNS5_1CILi128EEES8_NS7_ILi64EEEEEENS_10bfloat16_tEfNS_4arch4Sm80ELb0ELb0ELb1ELb1ELb1ELb0ELb0ELb0ELi2ELi4ELi4ELi4ELb0EEENS1_21CollectiveEpilogueBwdISA_SB_SD_Li256ELb1ELb0ELi2EEENS1_19SingleTileSchedulerILb1ELb0ELb0ELi128EEEEEEEEEvNT_6ParamsE$_ZN4cute3eso3ESOILb0ELb0EJiiNS_1CILi0EEEEEC2ERKiS6_RKS3_ - $_ZN7cutlass13device_kernelIN5flash19enable_sm80_to_sm89INS1_16FlashAttnBwdSm80INS1_25CollectiveMainloopBwdSm80ILi2ELi2EN4cute5tupleIJNS5_1CILi128EEES8_NS7_ILi64EEEEEENS_10bfloat16_tEfNS_4arch4Sm80ELb0ELb0ELb1ELb1ELb1ELb0ELb0ELb0ELi2ELi4ELi4ELi4ELb0EEENS1_21CollectiveEpilogueBwdISA_SB_SD_Li256ELb1ELb0ELi2EEENS1_19SingleTileSchedulerILb1ELb0ELb0ELi128EEEEEEEEEvNT_6ParamsE$_ZN4cute3eso3ESOILb0ELb0EJiiEEC2ERKiS4_)
$_ZN7cutlass13device_kernelIN5flash19enable_sm80_to_sm89INS1_16FlashAttnBwdSm80INS1_25CollectiveMainloopBwdSm80ILi2ELi2EN4cute5tupleIJNS5_1CILi128EEES8_NS7_ILi64EEEEEENS_10bfloat16_tEfNS_4arch4Sm80ELb0ELb0ELb1ELb1ELb1ELb0ELb0ELb0ELi2ELi4ELi4ELi4ELb0EEENS1_21CollectiveEpilogueBwdISA_SB_SD_Li256ELb1ELb0ELi2EEENS1_19SingleTileSchedulerILb1ELb0ELb0ELi128EEEEEEEEEvNT_6ParamsE$_ZN4cute3eso3ESOILb0ELb0EJiiEEC2ERKiS4_:
[----:B------:R-:W-:Y:S02]  /*7e60*/  IADD3 R3, R3, -c[0x0][0x20], RZ ;  /* 0x8000080003037a10 */ /* 0x000fe40007ffe0ff */
[----:B------:R-:W-:-:S03]  /*7e70*/  IADD3 R2, R2, -c[0x0][0x20], RZ ;  /* 0x8000080002027a10 */ /* 0x000fc60007ffe0ff */
[----:B------:R1:W-:Y:S04]  /*7e80*/  STL [R3], R10 ;  /* 0x0000000a03007387 */ /* 0x0003e80000100800 */
[----:B------:R-:W2:Y:S01]  /*7e90*/  LDL R2, [R2] ;  /* 0x0000000002027983 */ /* 0x000ea20000100800 */
[----:B------:R-:W-:-:S03]  /*7ea0*/  IMAD.MOV.U32 R9, RZ, RZ, 0x0 ;  /* 0x00000000ff097424 */ /* 0x000fc600078e00ff */
[----:B--2---:R1:W-:Y:S01]  /*7eb0*/  STL [R3+0x4], R2 ;  /* 0x0000040203007387 */ /* 0x0043e20000100800 */
[----:B------:R-:W-:Y:S05]  /*7ec0*/  RET.REL.NODEC R8 `(_ZN7cutlass13device_kernelIN5flash19enable_sm80_to_sm89INS1_16FlashAttnBwdSm80INS1_25CollectiveMainloopBwdSm80ILi2ELi2EN4cute5tupleIJNS5_1CILi128EEES8_NS7_ILi64EEEEEENS_10bfloat16_tEfNS_4arch4Sm80ELb0ELb0ELb1ELb1ELb1ELb0ELb0ELb0ELi2ELi4ELi4ELi4ELb0EEENS1_21CollectiveEpilogueBwdISA_SB_SD_Li256ELb1ELb0ELi2EEENS1_19SingleTileSchedulerILb1ELb0ELb0ELi128EEEEEEEEEvNT_6ParamsE) ;  /* 0xffff813008007950 */ /* 0x000fea0003c3ffff */
        .type           $_ZN7cutlass13device_kernelIN5flash19enable_sm80_to_sm89INS1_16FlashAttnBwdSm80INS1_25CollectiveMainloopBwdSm80ILi2ELi2EN4cute5tupleIJNS5_1CILi128EEES8_NS7_ILi64EEEEEENS_10bfloat16_tEfNS_4arch4Sm80ELb0ELb0ELb1ELb1ELb1ELb0ELb0ELb0ELi2ELi4ELi4ELi4ELb0EEENS1_21CollectiveEpilogueBwdISA_SB_SD_Li256ELb1ELb0ELi2EEENS1_19SingleTileSchedulerILb1ELb0ELb0ELi128EEEEEEEEEvNT_6ParamsE$_ZN4cute3eso3ESOILb0ELb0EJiiNS_1CILi0EEEEEC2ERKiS6_RKS3_,@function
        .size           $_ZN7cutlass13device_kernelIN5flash19enable_sm80_to_sm89INS1_16FlashAttnBwdSm80INS1_25CollectiveMainloopBwdSm80ILi2ELi2EN4cute5tupleIJNS5_1CILi128EEES8_NS7_ILi64EEEEEENS_10bfloat16_tEfNS_4arch4Sm80ELb0ELb0ELb1ELb1ELb1ELb0ELb0ELb0ELi2ELi4ELi4ELi4ELb0EEENS1_21CollectiveEpilogueBwdISA_SB_SD_Li256ELb1ELb0ELi2EEENS1_19SingleTileSchedulerILb1ELb0ELb0ELi128EEEEEEEEEvNT_6ParamsE$_ZN4cute3eso3ESOILb0ELb0EJiiNS_1CILi0EEEEEC2ERKiS6_RKS3_,($_ZN7cutlass13device_kernelIN5flash19enable_sm80_to_sm89INS1_16FlashAttnBwdSm80INS1_25CollectiveMainloopBwdSm80ILi2ELi2EN4cute5tupleIJNS5_1CILi128EEES8_NS7_ILi64EEEEEENS_10bfloat16_tEfNS_4arch4Sm80ELb0ELb0ELb1ELb1ELb1ELb0ELb0ELb0ELi2ELi4ELi4ELi4ELb0EEENS1_21CollectiveEpilogueBwdISA_SB_SD_Li256ELb1ELb0ELi2EEENS1_19SingleTileSchedulerILb1ELb0ELb0ELi128EEEEEEEEEvNT_6ParamsE$_ZN4cute3eso3ESOILb0ELb0EJiiNS_1CILi1024EEEEEC2ERKiS6_RKS3_ - $_ZN7cutlass13device_kernelIN5flash19enable_sm80_to_sm89INS1_16FlashAttnBwdSm80INS1_25CollectiveMainloopBwdSm80ILi2ELi2EN4cute5tupleIJNS5_1CILi128EEES8_NS7_ILi64EEEEEENS_10bfloat16_tEfNS_4arch4Sm80ELb0ELb0ELb1ELb1ELb1ELb0ELb0ELb0ELi2ELi4ELi4ELi4ELb0EEENS1_21CollectiveEpilogueBwdISA_SB_SD_Li256ELb1ELb0ELi2EEENS1_19SingleTileSchedulerILb1ELb0ELb0ELi128EEEEEEEEEvNT_6ParamsE$_ZN4cute3eso3ESOILb0ELb0EJiiNS_1CILi0EEEEEC2ERKiS6_RKS3_)
$_ZN7cutlass13device_kernelIN5flash19enable_sm80_to_sm89INS1_16FlashAttnBwdSm80INS1_25CollectiveMainloopBwdSm80ILi2ELi2EN4cute5tupleIJNS5_1CILi128EEES8_NS7_ILi64EEEEEENS_10bfloat16_tEfNS_4arch4Sm80ELb0ELb0ELb1ELb1ELb1ELb0ELb0ELb0ELi2ELi4ELi4ELi4ELb0EEENS1_21CollectiveEpilogueBwdISA_SB_SD_Li256ELb1ELb0ELi2EEENS1_19SingleTileSchedulerILb1ELb0ELb0ELi128EEEEEEEEEvNT_6ParamsE$_ZN4cute3eso3ESOILb0ELb0EJiiNS_1CILi0EEEEEC2ERKiS6_RKS3_:
        /* <DEDUP_REMOVED lines=8> */
        .type           $_ZN7cutlass13device_kernelIN5flash19enable_sm80_to_sm89INS1_16FlashAttnBwdSm80INS1_25CollectiveMainloopBwdSm80ILi2ELi2EN4cute5tupleIJNS5_1CILi128EEES8_NS7_ILi64EEEEEENS_10bfloat16_tEfNS_4arch4Sm80ELb0ELb0ELb1ELb1ELb1ELb0ELb0ELb0ELi2ELi4ELi4ELi4ELb0EEENS1_21CollectiveEpilogueBwdISA_SB_SD_Li256ELb1ELb0ELi2EEENS1_19SingleTileSchedulerILb1ELb0ELb0ELi128EEEEEEEEEvNT_6ParamsE$_ZN4cute3eso3ESOILb0ELb0EJiiNS_1CILi1024EEEEEC2ERKiS6_RKS3_,@function
        .size           $_ZN7cutlass13device_kernelIN5flash19enable_sm80_to_sm89INS1_16FlashAttnBwdSm80INS1_25CollectiveMainloopBwdSm80ILi2ELi2EN4cute5tupleIJNS5_1CILi128EEES8_NS7_ILi64EEEEEENS_10bfloat16_tEfNS_4arch4Sm80ELb0ELb0ELb1ELb1ELb1ELb0ELb0ELb0ELi2ELi4ELi4ELi4ELb0EEENS1_21CollectiveEpilogueBwdISA_SB_SD_Li256ELb1ELb0ELi2EEENS1_19SingleTileSchedulerILb1ELb0ELb0ELi128EEEEEEEEEvNT_6ParamsE$_ZN4cute3eso3ESOILb0ELb0EJiiNS_1CILi1024EEEEEC2ERKiS6_RKS3_,($_ZN7cutlass13device_kernelIN5flash19enable_sm80_to_sm89INS1_16FlashAttnBwdSm80INS1_25CollectiveMainloopBwdSm80ILi2ELi2EN4cute5tupleIJNS5_1CILi128EEES8_NS7_ILi64EEEEEENS_10bfloat16_tEfNS_4arch4Sm80ELb0ELb0ELb1ELb1ELb1ELb0ELb0ELb0ELi2ELi4ELi4ELi4ELb0EEENS1_21CollectiveEpilogueBwdISA_SB_SD_Li256ELb1ELb0ELi2EEENS1_19SingleTileSchedulerILb1ELb0ELb0ELi128EEEEEEEEEvNT_6ParamsE$_ZN4cute3eso3ESOILb0ELb0EJiiNS_1CILi144EEENS2_ILi512EEEEEC2ERKiS7_RKS3_RKS4_ - $_ZN7cutlass13device_kernelIN5flash19enable_sm80_to_sm89INS1_16FlashAttnBwdSm80INS1_25CollectiveMainloopBwdSm80ILi2ELi2EN4cute5tupleIJNS5_1CILi128EEES8_NS7_ILi64EEEEEENS_10bfloat16_tEfNS_4arch4Sm80ELb0ELb0ELb1ELb1ELb1ELb0ELb0ELb0ELi2ELi4ELi4ELi4ELb0EEENS1_21CollectiveEpilogueBwdISA_SB_SD_Li256ELb1ELb0ELi2EEENS1_19SingleTileSchedulerILb1ELb0ELb0ELi128EEEEEEEEEvNT_6ParamsE$_ZN4cute3eso3ESOILb0ELb0EJiiNS_1CILi1024EEEEEC2ERKiS6_RKS3_)
$_ZN7cutlass13device_kernelIN5flash19enable_sm80_to_sm89INS1_16FlashAttnBwdSm80INS1_25CollectiveMainloopBwdSm80ILi2ELi2EN4cute5tupleIJNS5_1CILi128EEES8_NS7_ILi64EEEEEENS_10bfloat16_tEfNS_4arch4Sm80ELb0ELb0ELb1ELb1ELb1ELb0ELb0ELb0ELi2ELi4ELi4ELi4ELb0EEENS1_21CollectiveEpilogueBwdISA_SB_SD_Li256ELb1ELb0ELi2EEENS1_19SingleTileSchedulerILb1ELb0ELb0ELi128EEEEEEEEEvNT_6ParamsE$_ZN4cute3eso3ESOILb0ELb0EJiiNS_1CILi1024EEEEEC2ERKiS6_RKS3_:
        /* <DEDUP_REMOVED lines=8> */
        .type           $_ZN7cutlass13device_kernelIN5flash19enable_sm80_to_sm89INS1_16FlashAttnBwdSm80INS1_25CollectiveMainloopBwdSm80ILi2ELi2EN4cute5tupleIJNS5_1CILi128EEES8_NS7_ILi64EEEEEENS_10bfloat16_tEfNS_4arch4Sm80ELb0ELb0ELb1ELb1ELb1ELb0ELb0ELb0ELi2ELi4ELi4ELi4ELb0EEENS1_21CollectiveEpilogueBwdISA_SB_SD_Li256ELb1ELb0ELi2EEENS1_19SingleTileSchedulerILb1ELb0ELb0ELi128EEEEEEEEEvNT_6ParamsE$_ZN4cute3eso3ESOILb0ELb0EJiiNS_1CILi144EEENS2_ILi512EEEEEC2ERKiS7_RKS3_RKS4_,@function
        .size           $_ZN7cutlass13device_kernelIN5flash19enable_sm80_to_sm89INS1_16FlashAttnBwdSm80INS1_25CollectiveMainloopBwdSm80ILi2ELi2EN4cute5tupleIJNS5_1CILi128EEES8_NS7_ILi64EEEEEENS_10bfloat16_tEfNS_4arch4Sm80ELb0ELb0ELb1ELb1ELb1ELb0ELb0ELb0ELi2ELi4ELi4ELi4ELb0EEENS1_21CollectiveEpilogueBwdISA_SB_SD_Li256ELb1ELb0ELi2EEENS1_19SingleTileSchedulerILb1ELb0ELb0ELi128EEEEEEEEEvNT_6ParamsE$_ZN4cute3eso3ESOILb0ELb0EJiiNS_1CILi144EEENS2_ILi512EEEEEC2ERKiS7_RKS3_RKS4_,($_ZN7cutlass13device_kernelIN5flash19enable_sm80_to_sm89INS1_16FlashAttnBwdSm80INS1_25CollectiveMainloopBwdSm80ILi2ELi2EN4cute5tupleIJNS5_1CILi128EEES8_NS7_ILi64EEEEEENS_10bfloat16_tEfNS_4arch4Sm80ELb0ELb0ELb1ELb1ELb1ELb0ELb0ELb0ELi2ELi4ELi4ELi4ELb0EEENS1_21CollectiveEpilogueBwdISA_SB_SD_Li256ELb1ELb0ELi2EEENS1_19SingleTileSchedulerILb1ELb0ELb0ELi128EEEEEEEEEvNT_6ParamsE$_ZN4cute3eso3ESOILb0ELb0EJiiNS_1CILi72EEENS2_ILi512EEEEEC2ERKiS7_RKS3_RKS4_ - $_ZN7cutlass13device_kernelIN5flash19enable_sm80_to_sm89INS1_16FlashAttnBwdSm80INS1_25CollectiveMainloopBwdSm80ILi2ELi2EN4cute5tupleIJNS5_1CILi128EEES8_NS7_ILi64EEEEEENS_10bfloat16_tEfNS_4arch4Sm80ELb0ELb0ELb1ELb1ELb1ELb0ELb0ELb0ELi2ELi4ELi4ELi4ELb0EEENS1_21CollectiveEpilogueBwdISA_SB_SD_Li256ELb1ELb0ELi2EEENS1_19SingleTileSchedulerILb1ELb0ELb0ELi128EEEEEEEEEvNT_6ParamsE$_ZN4cute3eso3ESOILb0ELb0EJiiNS_1CILi144EEENS2_ILi512EEEEEC2ERKiS7_RKS3_RKS4_)
$_ZN7cutlass13device_kernelIN5flash19enable_sm80_to_sm89INS1_16FlashAttnBwdSm80INS1_25CollectiveMainloopBwdSm80ILi2ELi2EN4cute5tupleIJNS5_1CILi128EEES8_NS7_ILi64EEEEEENS_10bfloat16_tEfNS_4arch4Sm80ELb0ELb0ELb1ELb1ELb1ELb0ELb0ELb0ELi2ELi4ELi4ELi4ELb0EEENS1_21CollectiveEpilogueBwdISA_SB_SD_Li256ELb1ELb0ELi2EEENS1_19SingleTileSchedulerILb1ELb0ELb0ELi128EEEEEEEEEvNT_6ParamsE$_ZN4cute3eso3ESOILb0ELb0EJiiNS_1CILi144EEENS2_ILi512EEEEEC2ERKiS7_RKS3_RKS4_:
[----:B------:R-:W-:Y:S02]  /*7fd0*/  IADD3 R6, R59, -c[0x0][0x20], RZ ;  /* 0x800008003b067a10 */ /* 0x000fe40007ffe0ff */
[----:B------:R-:W-:-:S03]  /*7fe0*/  IADD3 R4, R4, -c[0x0][0x20], RZ ;  /* 0x8000080004047a10 */ /* 0x000fc60007ffe0ff */
[----:B------:R1:W-:Y:S04]  /*7ff0*/  STL [R6], R3 ;  /* 0x0000000306007387 */ /* 0x0003e80000100800 */
[----:B------:R-:W2:Y:S01]  /*8000*/  LDL R5, [R4] ;  /* 0x0000000004057983 */ /* 0x000ea20000100800 */
[----:B------:R-:W-:-:S03]  /*8010*/  IMAD.MOV.U32 R9, RZ, RZ, 0x0 ;  /* 0x00000000ff097424 */ /* 0x000fc600078e00ff */
[----:B--2---:R1:W-:Y:S01]  /*8020*/  STL [R6+0x4], R5 ;  /* 0x0000040506007387 */ /* 0x0043e20000100800 */
[----:B------:R-:W-:Y:S05]  /*8030*/  RET.REL.NODEC R8 `(_ZN7cutlass13device_kernelIN5flash19enable_sm80_to_sm89INS1_16FlashAttnBwdSm80INS1_25CollectiveMainloopBwdSm80ILi2ELi2EN4cute5tupleIJNS5_1CILi128EEES8_NS7_ILi64EEEEEENS_10bfloat16_tEfNS_4arch4Sm80ELb0ELb0ELb1ELb1ELb1ELb0ELb0ELb0ELi2ELi4ELi4ELi4ELb0EEENS1_21CollectiveEpilogueBwdISA_SB_SD_Li256ELb1ELb0ELi2EEENS1_19SingleTileSchedulerILb1ELb0ELb0ELi128EEEEEEEEEvNT_6ParamsE) ;  /* 0xffff7fc008007950 */ /* 0x000fea0003c3ffff */
        .type           $_ZN7cutlass13device_kernelIN5flash19enable_sm80_to_sm89INS1_16FlashAttnBwdSm80INS1_25CollectiveMainloopBwdSm80ILi2ELi2EN4cute5tupleIJNS5_1CILi128EEES8_NS7_ILi64EEEEEENS_10bfloat16_tEfNS_4arch4Sm80ELb0ELb0ELb1ELb1ELb1ELb0ELb0ELb0ELi2ELi4ELi4ELi4ELb0EEENS1_21CollectiveEpilogueBwdISA_SB_SD_Li256ELb1ELb0ELi2EEENS1_19SingleTileSchedulerILb1ELb0ELb0ELi128EEEEEEEEEvNT_6ParamsE$_ZN4cute3eso3ESOILb0ELb0EJiiNS_1CILi72EEENS2_ILi512EEEEEC2ERKiS7_RKS3_RKS4_,@function
        .size           $_ZN7cutlass13device_kernelIN5flash19enable_sm80_to_sm89INS1_16FlashAttnBwdSm80INS1_25CollectiveMainloopBwdSm80ILi2ELi2EN4cute5tupleIJNS5_1CILi128EEES8_NS7_ILi64EEEEEENS_10bfloat16_tEfNS_4arch4Sm80ELb0ELb0ELb1ELb1ELb1ELb0ELb0ELb0ELi2ELi4ELi4ELi4ELb0EEENS1_21CollectiveEpilogueBwdISA_SB_SD_Li256ELb1ELb0ELi2EEENS1_19SingleTileSchedulerILb1ELb0ELb0ELi128EEEEEEEEEvNT_6ParamsE$_ZN4cute3eso3ESOILb0ELb0EJiiNS_1CILi72EEENS2_ILi512EEEEEC2ERKiS7_RKS3_RKS4_,($_ZN7cutlass13device_kernelIN5flash19enable_sm80_to_sm89INS1_16FlashAttnBwdSm80INS1_25CollectiveMainloopBwdSm80ILi2ELi2EN4cute5tupleIJNS5_1CILi128EEES8_NS7_ILi64EEEEEENS_10bfloat16_tEfNS_4arch4Sm80ELb0ELb0ELb1ELb1ELb1ELb0ELb0ELb0ELi2ELi4ELi4ELi4ELb0EEENS1_21CollectiveEpilogueBwdISA_SB_SD_Li256ELb1ELb0ELi2EEENS1_19SingleTileSchedulerILb1ELb0ELb0ELi128EEEEEEEEEvNT_6ParamsE$_ZN4cute3eso3ESOILb0ELb0EJiiNS_1CILi8192EEEEEC2ERKiS6_RKS3_ - $_ZN7cutlass13device_kernelIN5flash19enable_sm80_to_sm89INS1_16FlashAttnBwdSm80INS1_25CollectiveMainloopBwdSm80ILi2ELi2EN4cute5tupleIJNS5_1CILi128EEES8_NS7_ILi64EEEEEENS_10bfloat16_tEfNS_4arch4Sm80ELb0ELb0ELb1ELb1ELb1ELb0ELb0ELb0ELi2ELi4ELi4ELi4ELb0EEENS1_21CollectiveEpilogueBwdISA_SB_SD_Li256ELb1ELb0ELi2EEENS1_19SingleTileSchedulerILb1ELb0ELb0ELi128EEEEEEEEEvNT_6ParamsE$_ZN4cute3eso3ESOILb0ELb0EJiiNS_1CILi72EEENS2_ILi512EEEEEC2ERKiS7_RKS3_RKS4_)
$_ZN7cutlass13device_kernelIN5flash19enable_sm80_to_sm89INS1_16FlashAttnBwdSm80INS1_25CollectiveMainloopBwdSm80ILi2ELi2EN4cute5tupleIJNS5_1CILi128EEES8_NS7_ILi64EEEEEENS_10bfloat16_tEfNS_4arch4Sm80ELb0ELb0ELb1ELb1ELb1ELb0ELb0ELb0ELi2ELi4ELi4ELi4ELb0EEENS1_21CollectiveEpilogueBwdISA_SB_SD_Li256ELb1ELb0ELi2EEENS1_19SingleTileSchedulerILb1ELb0ELb0ELi128EEEEEEEEEvNT_6ParamsE$_ZN4cute3eso3ESOILb0ELb0EJiiNS_1CILi72EEENS2_ILi512EEEEEC2ERKiS7_RKS3_RKS4_:
        /* <DEDUP_REMOVED lines=8> */
        .type           $_ZN7cutlass13device_kernelIN5flash19enable_sm80_to_sm89INS1_16FlashAttnBwdSm80INS1_25CollectiveMainloopBwdSm80ILi2ELi2EN4cute5tupleIJNS5_1CILi128EEES8_NS7_ILi64EEEEEENS_10bfloat16_tEfNS_4arch4Sm80ELb0ELb0ELb1ELb1ELb1ELb0ELb0ELb0ELi2ELi4ELi4ELi4ELb0EEENS1_21CollectiveEpilogueBwdISA_SB_SD_Li256ELb1ELb0ELi2EEENS1_19SingleTileSchedulerILb1ELb0ELb0ELi128EEEEEEEEEvNT_6ParamsE$_ZN4cute3eso3ESOILb0ELb0EJiiNS_1CILi8192EEEEEC2ERKiS6_RKS3_,@function
        .size           $_ZN7cutlass13device_kernelIN5flash19enable_sm80_to_sm89INS1_16FlashAttnBwdSm80INS1_25CollectiveMainloopBwdSm80ILi2ELi2EN4cute5tupleIJNS5_1CILi128EEES8_NS7_ILi64EEEEEENS_10bfloat16_tEfNS_4arch4Sm80ELb0ELb0ELb1ELb1ELb1ELb0ELb0ELb0ELi2ELi4ELi4ELi4ELb0EEENS1_21CollectiveEpilogueBwdISA_SB_SD_Li256ELb1ELb0ELi2EEENS1_19SingleTileSchedulerILb1ELb0ELb0ELi128EEEEEEEEEvNT_6ParamsE$_ZN4cute3eso3ESOILb0ELb0EJiiNS_1CILi8192EEEEEC2ERKiS6_RKS3_,($_ZN7cutlass13device_kernelIN5flash19enable_sm80_to_sm89INS1_16FlashAttnBwdSm80INS1_25CollectiveMainloopBwdSm80ILi2ELi2EN4cute5tupleIJNS5_1CILi128EEES8_NS7_ILi64EEEEEENS_10bfloat16_tEfNS_4arch4Sm80ELb0ELb0ELb1ELb1ELb1ELb0ELb0ELb0ELi2ELi4ELi4ELi4ELb0EEENS1_21CollectiveEpilogueBwdISA_SB_SD_Li256ELb1ELb0ELi2EEENS1_19SingleTileSchedulerILb1ELb0ELb0ELi128EEEEEEEEEvNT_6ParamsE$_ZN4cute3eso3ESOILb0ELb0EJiiiEEC2ERKiS4_S4_ - $_ZN7cutlass13device_kernelIN5flash19enable_sm80_to_sm89INS1_16FlashAttnBwdSm80INS1_25CollectiveMainloopBwdSm80ILi2ELi2EN4cute5tupleIJNS5_1CILi128EEES8_NS7_ILi64EEEEEENS_10bfloat16_tEfNS_4arch4Sm80ELb0ELb0ELb1ELb1ELb1ELb0ELb0ELb0ELi2ELi4ELi4ELi4ELb0EEENS1_21CollectiveEpilogueBwdISA_SB_SD_Li256ELb1ELb0ELi2EEENS1_19SingleTileSchedulerILb1ELb0ELb0ELi128EEEEEEEEEvNT_6ParamsE$_ZN4cute3eso3ESOILb0ELb0EJiiNS_1CILi8192EEEEEC2ERKiS6_RKS3_)
$_ZN7cutlass13device_kernelIN5flash19enable_sm80_to_sm89INS1_16FlashAttnBwdSm80INS1_25CollectiveMainloopBwdSm80ILi2ELi2EN4cute5tupleIJNS5_1CILi128EEES8_NS7_ILi64EEEEEENS_10bfloat16_tEfNS_4arch4Sm80ELb0ELb0ELb1ELb1ELb1ELb0ELb0ELb0ELi2ELi4ELi4ELi4ELb0EEENS1_21CollectiveEpilogueBwdISA_SB_SD_Li256ELb1ELb0ELi2EEENS1_19SingleTileSchedulerILb1ELb0ELb0ELi128EEEEEEEEEvNT_6ParamsE$_ZN4cute3eso3ESOILb0ELb0EJiiNS_1CILi8192EEEEEC2ERKiS6_RKS3_:
[----:B------:R-:W-:Y:S02]  /*80c0*/  IADD3 R3, R3, -c[0x0][0x20], RZ ;  /* 0x8000080003037a10 */ /* 0x000fe40007ffe0ff */
[----:B------:R-:W-:-:S03]  /*80d0*/  IADD3 R2, R2, -c[0x0][0x20], RZ ;  /* 0x8000080002027a10 */ /* 0x000fc60007ffe0ff */
[----:B------:R1:W-:Y:S04]  /*80e0*/  STL [R3], R10 ;  /* 0x0000000a03007387 */ /* 0x0003e80000100800 */
[----:B------:R-:W2:Y:S01]  /*80f0*/  LDL R2, [R2] ;  /* 0x0000000002027983 */ /* 0x000ea20000100800 */
[----:B------:R-:W-:-:S03]  /*8100*/  IMAD.MOV.U32 R9, RZ, RZ, 0x0 ;  /* 0x00000000ff097424 */ /* 0x000fc600078e00ff */
[----:B--2---:R1:W-:Y:S01]  /*8110*/  STL [R3+0x4], R2 ;  /* 0x0000040203007387 */ /* 0x0043e20000100800 */
[----:B------:R-:W-:Y:S05]  /*8120*/  RET.REL.NODEC R8 `(_ZN7cutlass13device_kernelIN5flash19enable_sm80_to_sm89INS1_16FlashAttnBwdSm80INS1_25CollectiveMainloopBwdSm80ILi2ELi2EN4cute5tupleIJNS5_1CILi128EEES8_NS7_ILi64EEEEEENS_10bfloat16_tEfNS_4arch4Sm80ELb0ELb0ELb1ELb1ELb1ELb0ELb0ELb0ELi2ELi4ELi4ELi4ELb0EEENS1_21CollectiveEpilogueBwdISA_SB_SD_Li256ELb1ELb0ELi2EEENS1_19SingleTileSchedulerILb1ELb0ELb0ELi128EEEEEEEEEvNT_6ParamsE) ;  /* 0xffff7ed008007950 */ /* 0x000fea0003c3ffff */
        .type           $_ZN7cutlass13device_kernelIN5flash19enable_sm80_to_sm89INS1_16FlashAttnBwdSm80INS1_25CollectiveMainloopBwdSm80ILi2ELi2EN4cute5tupleIJNS5_1CILi128EEES8_NS7_ILi64EEEEEENS_10bfloat16_tEfNS_4arch4Sm80ELb0ELb0ELb1ELb1ELb1ELb0ELb0ELb0ELi2ELi4ELi4ELi4ELb0EEENS1_21CollectiveEpilogueBwdISA_SB_SD_Li256ELb1ELb0ELi2EEENS1_19SingleTileSchedulerILb1ELb0ELb0ELi128EEEEEEEEEvNT_6ParamsE$_ZN4cute3eso3ESOILb0ELb0EJiiiEEC2ERKiS4_S4_,@function
        .size           $_ZN7cutlass13device_kernelIN5flash19enable_sm80_to_sm89INS1_16FlashAttnBwdSm80INS1_25CollectiveMainloopBwdSm80ILi2ELi2EN4cute5tupleIJNS5_1CILi128EEES8_NS7_ILi64EEEEEENS_10bfloat16_tEfNS_4arch4Sm80ELb0ELb0ELb1ELb1ELb1ELb0ELb0ELb0ELi2ELi4ELi4ELi4ELb0EEENS1_21CollectiveEpilogueBwdISA_SB_SD_Li256ELb1ELb0ELi2EEENS1_19SingleTileSchedulerILb1ELb0ELb0ELi128EEEEEEEEEvNT_6ParamsE$_ZN4cute3eso3ESOILb0ELb0EJiiiEEC2ERKiS4_S4_,($_ZN7cutlass13device_kernelIN5flash19enable_sm80_to_sm89INS1_16FlashAttnBwdSm80INS1_25CollectiveMainloopBwdSm80ILi2ELi2EN4cute5tupleIJNS5_1CILi128EEES8_NS7_ILi64EEEEEENS_10bfloat16_tEfNS_4arch4Sm80ELb0ELb0ELb1ELb1ELb1ELb0ELb0ELb0ELi2ELi4ELi4ELi4ELb0EEENS1_21CollectiveEpilogueBwdISA_SB_SD_Li256ELb1ELb0ELi2EEENS1_19SingleTileSchedulerILb1ELb0ELb0ELi128EEEEEEEEEvNT_6ParamsE$_ZN4cute3eso3ESOILb0ELb0EJiiiNS_1CILi0EEEEEC2ERKiS6_S6_RKS3_ - $_ZN7cutlass13device_kernelIN5flash19enable_sm80_to_sm89INS1_16FlashAttnBwdSm80INS1_25CollectiveMainloopBwdSm80ILi2ELi2EN4cute5tupleIJNS5_1CILi128EEES8_NS7_ILi64EEEEEENS_10bfloat16_tEfNS_4arch4Sm80ELb0ELb0ELb1ELb1ELb1ELb0ELb0ELb0ELi2ELi4ELi4ELi4ELb0EEENS1_21CollectiveEpilogueBwdISA_SB_SD_Li256ELb1ELb0ELi2EEENS1_19SingleTileSchedulerILb1ELb0ELb0ELi128EEEEEEEEEvNT_6ParamsE$_ZN4cute3eso3ESOILb0ELb0EJiiiEEC2ERKiS4_S4_)
$_ZN7cutlass13device_kernelIN5flash19enable_sm80_to_sm89INS1_16FlashAttnBwdSm80INS1_25CollectiveMainloopBwdSm80ILi2ELi2EN4cute5tupleIJNS5_1CILi128EEES8_NS7_ILi64EEEEEENS_10bfloat16_tEfNS_4arch4Sm80ELb0ELb0ELb1ELb1ELb1ELb0ELb0ELb0ELi2ELi4ELi4ELi4ELb0EEENS1_21CollectiveEpilogueBwdISA_SB_SD_Li256ELb1ELb0ELi2EEENS1_19SingleTileSchedulerILb1ELb0ELb0ELi128EEEEEEEEEvNT_6ParamsE$_ZN4cute3eso3ESOILb0ELb0EJiiiEEC2ERKiS4_S4_:
        /* <DEDUP_REMOVED lines=9> */
[----:B------:R-:W-:Y:S05]  /*81c0*/  RET.REL.NODEC R4 `(_ZN7cutlass13device_kernelIN5flash19enable_sm80_to_sm89INS1_16FlashAttnBwdSm80INS1_25CollectiveMainloopBwdSm80ILi2ELi2EN4cute5tupleIJNS5_1CILi128EEES8_NS7_ILi64EEEEEENS_10bfloat16_tEfNS_4arch4Sm80ELb0ELb0ELb1ELb1ELb1ELb0ELb0ELb0ELi2ELi4ELi4ELi4ELb0EEENS1_21CollectiveEpilogueBwdISA_SB_SD_Li256ELb1ELb0ELi2EEENS1_19SingleTileSchedulerILb1ELb0ELb0ELi128EEEEEEEEEvNT_6ParamsE) ;  /* 0xffff7e3004007950 */ /* 0x000fea0003c3ffff */
        .type           $_ZN7cutlass13device_kernelIN5flash19enable_sm80_to_sm89INS1_16FlashAttnBwdSm80INS1_25CollectiveMainloopBwdSm80ILi2ELi2EN4cute5tupleIJNS5_1CILi128EEES8_NS7_ILi64EEEEEENS_10bfloat16_tEfNS_4arch4Sm80ELb0ELb0ELb1ELb1ELb1ELb0ELb0ELb0ELi2ELi4ELi4ELi4ELb0EEENS1_21CollectiveEpilogueBwdISA_SB_SD_Li256ELb1ELb0ELi2EEENS1_19SingleTileSchedulerILb1ELb0ELb0ELi128EEEEEEEEEvNT_6ParamsE$_ZN4cute3eso3ESOILb0ELb0EJiiiNS_1CILi0EEEEEC2ERKiS6_S6_RKS3_,@function
        .size           $_ZN7cutlass13device_kernelIN5flash19enable_sm80_to_sm89INS1_16FlashAttnBwdSm80INS1_25CollectiveMainloopBwdSm80ILi2ELi2EN4cute5tupleIJNS5_1CILi128EEES8_NS7_ILi64EEEEEENS_10bfloat16_tEfNS_4arch4Sm80ELb0ELb0ELb1ELb1ELb1ELb0ELb0ELb0ELi2ELi4ELi4ELi4ELb0EEENS1_21CollectiveEpilogueBwdISA_SB_SD_Li256ELb1ELb0ELi2EEENS1_19SingleTileSchedulerILb1ELb0ELb0ELi128EEEEEEEEEvNT_6ParamsE$_ZN4cute3eso3ESOILb0ELb0EJiiiNS_1CILi0EEEEEC2ERKiS6_S6_RKS3_,($_ZN7cutlass13device_kernelIN5flash19enable_sm80_to_sm89INS1_16FlashAttnBwdSm80INS1_25CollectiveMainloopBwdSm80ILi2ELi2EN4cute5tupleIJNS5_1CILi128EEES8_NS7_ILi64EEEEEENS_10bfloat16_tEfNS_4arch4Sm80ELb0ELb0ELb1ELb1ELb1ELb0ELb0ELb0ELi2ELi4ELi4ELi4ELb0EEENS1_21CollectiveEpilogueBwdISA_SB_SD_Li256ELb1ELb0ELi2EEENS1_19SingleTileSchedulerILb1ELb0ELb0ELi128EEEEEEEEEvNT_6ParamsE$_ZN4cute3eso3ESOILb0ELb0EJiiiNS_1CILi144EEENS2_ILi512EEEEEC2ERKiS7_S7_RKS3_RKS4_ - $_ZN7cutlass13device_kernelIN5flash19enable_sm80_to_sm89INS1_16FlashAttnBwdSm80INS1_25CollectiveMainloopBwdSm80ILi2ELi2EN4cute5tupleIJNS5_1CILi128EEES8_NS7_ILi64EEEEEENS_10bfloat16_tEfNS_4arch4Sm80ELb0ELb0ELb1ELb1ELb1ELb0ELb0ELb0ELi2ELi4ELi4ELi4ELb0EEENS1_21CollectiveEpilogueBwdISA_SB_SD_Li256ELb1ELb0ELi2EEENS1_19SingleTileSchedulerILb1ELb0ELb0ELi128EEEEEEEEEvNT_6ParamsE$_ZN4cute3eso3ESOILb0ELb0EJiiiNS_1CILi0EEEEEC2ERKiS6_S6_RKS3_)
$_ZN7cutlass13device_kernelIN5flash19enable_sm80_to_sm89INS1_16FlashAttnBwdSm80INS1_25CollectiveMainloopBwdSm80ILi2ELi2EN4cute5tupleIJNS5_1CILi128EEES8_NS7_ILi64EEEEEENS_10bfloat16_tEfNS_4arch4Sm80ELb0ELb0ELb1ELb1ELb1ELb0ELb0ELb0ELi2ELi4ELi4ELi4ELb0EEENS1_21CollectiveEpilogueBwdISA_SB_SD_Li256ELb1ELb0ELi2EEENS1_19SingleTileSchedulerILb1ELb0ELb0ELi128EEEEEEEEEvNT_6ParamsE$_ZN4cute3eso3ESOILb0ELb0EJiiiNS_1CILi0EEEEEC2ERKiS6_S6_RKS3_:
        /* <DEDUP_REMOVED lines=9> */
[----:B------:R-:W-:Y:S05]  /*8260*/  RET.REL.NODEC R8 `(_ZN7cutlass13device_kernelIN5flash19enable_sm80_to_sm89INS1_16FlashAttnBwdSm80INS1_25CollectiveMainloopBwdSm80ILi2ELi2EN4cute5tupleIJNS5_1CILi128EEES8_NS7_ILi64EEEEEENS_10bfloat16_tEfNS_4arch4Sm80ELb0ELb0ELb1ELb1ELb1ELb0ELb0ELb0ELi2ELi4ELi4ELi4ELb0EEENS1_21CollectiveEpilogueBwdISA_SB_SD_Li256ELb1ELb0ELi2EEENS1_19SingleTileSchedulerILb1ELb0ELb0ELi128EEEEEEEEEvNT_6ParamsE) ;  /* 0xffff7d9008007950 */ /* 0x000fea0003c3ffff */
        .type           $_ZN7cutlass13device_kernelIN5flash19enable_sm80_to_sm89INS1_16FlashAttnBwdSm80INS1_25CollectiveMainloopBwdSm80ILi2ELi2EN4cute5tupleIJNS5_1CILi128EEES8_NS7_ILi64EEEEEENS_10bfloat16_tEfNS_4arch4Sm80ELb0ELb0ELb1ELb1ELb1ELb0ELb0ELb0ELi2ELi4ELi4ELi4ELb0EEENS1_21CollectiveEpilogueBwdISA_SB_SD_Li256ELb1ELb0ELi2EEENS1_19SingleTileSchedulerILb1ELb0ELb0ELi128EEEEEEEEEvNT_6ParamsE$_ZN4cute3eso3ESOILb0ELb0EJiiiNS_1CILi144EEENS2_ILi512EEEEEC2ERKiS7_S7_RKS3_RKS4_,@function
        .size           $_ZN7cutlass13device_kernelIN5flash19enable_sm80_to_sm89INS1_16FlashAttnBwdSm80INS1_25CollectiveMainloopBwdSm80ILi2ELi2EN4cute5tupleIJNS5_1CILi128EEES8_NS7_ILi64EEEEEENS_10bfloat16_tEfNS_4arch4Sm80ELb0ELb0ELb1ELb1ELb1ELb0ELb0ELb0ELi2ELi4ELi4ELi4ELb0EEENS1_21CollectiveEpilogueBwdISA_SB_SD_Li256ELb1ELb0ELi2EEENS1_19SingleTileSchedulerILb1ELb0ELb0ELi128EEEEEEEEEvNT_6ParamsE$_ZN4cute3eso3ESOILb0ELb0EJiiiNS_1CILi144EEENS2_ILi512EEEEEC2ERKiS7_S7_RKS3_RKS4_,($_ZN7cutlass13device_kernelIN5flash19enable_sm80_to_sm89INS1_16FlashAttnBwdSm80INS1_25CollectiveMainloopBwdSm80ILi2ELi2EN4cute5tupleIJNS5_1CILi128EEES8_NS7_ILi64EEEEEENS_10bfloat16_tEfNS_4arch4Sm80ELb0ELb0ELb1ELb1ELb1ELb0ELb0ELb0ELi2ELi4ELi4ELi4ELb0EEENS1_21CollectiveEpilogueBwdISA_SB_SD_Li256ELb1ELb0ELi2EEENS1_19SingleTileSchedulerILb1ELb0ELb0ELi128EEEEEEEEEvNT_6ParamsE$_ZN4cute3eso3ESOILb0ELb0EJiiiNS_1CILi72EEENS2_ILi512EEEEEC2ERKiS7_S7_RKS3_RKS4_ - $_ZN7cutlass13device_kernelIN5flash19enable_sm80_to_sm89INS1_16FlashAttnBwdSm80INS1_25CollectiveMainloopBwdSm80ILi2ELi2EN4cute5tupleIJNS5_1CILi128EEES8_NS7_ILi64EEEEEENS_10bfloat16_tEfNS_4arch4Sm80ELb0ELb0ELb1ELb1ELb1ELb0ELb0ELb0ELi2ELi4ELi4ELi4ELb0EEENS1_21CollectiveEpilogueBwdISA_SB_SD_Li256ELb1ELb0ELi2EEENS1_19SingleTileSchedulerILb1ELb0ELb0ELi128EEEEEEEEEvNT_6ParamsE$_ZN4cute3eso3ESOILb0ELb0EJiiiNS_1CILi144EEENS2_ILi512EEEEEC2ERKiS7_S7_RKS3_RKS4_)
$_ZN7cutlass13device_kernelIN5flash19enable_sm80_to_sm89INS1_16FlashAttnBwdSm80INS1_25CollectiveMainloopBwdSm80ILi2ELi2EN4cute5tupleIJNS5_1CILi128EEES8_NS7_ILi64EEEEEENS_10bfloat16_tEfNS_4arch4Sm80ELb0ELb0ELb1ELb1ELb1ELb0ELb0ELb0ELi2ELi4ELi4ELi4ELb0EEENS1_21CollectiveEpilogueBwdISA_SB_SD_Li256ELb1ELb0ELi2EEENS1_19SingleTileSchedulerILb1ELb0ELb0ELi128EEEEEEEEEvNT_6ParamsE$_ZN4cute3eso3ESOILb0ELb0EJiiiNS_1CILi144EEENS2_ILi512EEEEEC2ERKiS7_S7_RKS3_RKS4_:
        /* <DEDUP_REMOVED lines=10> */
[----:B------:R-:W-:Y:S05]  /*8310*/  RET.REL.NODEC R72 `(_ZN7cutlass13device_kernelIN5flash19enable_sm80_to_sm89INS1_16FlashAttnBwdSm80INS1_25CollectiveMainloopBwdSm80ILi2ELi2EN4cute5tupleIJNS5_1CILi128EEES8_NS7_ILi64EEEEEENS_10bfloat16_tEfNS_4arch4Sm80ELb0ELb0ELb1ELb1ELb1ELb0ELb0ELb0ELi2ELi4ELi4ELi4ELb0EEENS1_21CollectiveEpilogueBwdISA_SB_SD_Li256ELb1ELb0ELi2EEENS1_19SingleTileSchedulerILb1ELb0ELb0ELi128EEEEEEEEEvNT_6ParamsE) ;  /* 0xffff7ce048007950 */ /* 0x000fea0003c3ffff */
        .type           $_ZN7cutlass13device_kernelIN5flash19enable_sm80_to_sm89INS1_16FlashAttnBwdSm80INS1_25CollectiveMainloopBwdSm80ILi2ELi2EN4cute5tupleIJNS5_1CILi128EEES8_NS7_ILi64EEEEEENS_10bfloat16_tEfNS_4arch4Sm80ELb0ELb0ELb1ELb1ELb1ELb0ELb0ELb0ELi2ELi4ELi4ELi4ELb0EEENS1_21CollectiveEpilogueBwdISA_SB_SD_Li256ELb1ELb0ELi2EEENS1_19SingleTileSchedulerILb1ELb0ELb0ELi128EEEEEEEEEvNT_6ParamsE$_ZN4cute3eso3ESOILb0ELb0EJiiiNS_1CILi72EEENS2_ILi512EEEEEC2ERKiS7_S7_RKS3_RKS4_,@function
        .size           $_ZN7cutlass13device_kernelIN5flash19enable_sm80_to_sm89INS1_16FlashAttnBwdSm80INS1_25CollectiveMainloopBwdSm80ILi2ELi2EN4cute5tupleIJNS5_1CILi128EEES8_NS7_ILi64EEEEEENS_10bfloat16_tEfNS_4arch4Sm80ELb0ELb0ELb1ELb1ELb1ELb0ELb0ELb0ELi2ELi4ELi4ELi4ELb0EEENS1_21CollectiveEpilogueBwdISA_SB_SD_Li256ELb1ELb0ELi2EEENS1_19SingleTileSchedulerILb1ELb0ELb0ELi128EEEEEEEEEvNT_6ParamsE$_ZN4cute3eso3ESOILb0ELb0EJiiiNS_1CILi72EEENS2_ILi512EEEEEC2ERKiS7_S7_RKS3_RKS4_,($_ZN7cutlass13device_kernelIN5flash19enable_sm80_to_sm89INS1_16FlashAttnBwdSm80INS1_25CollectiveMainloopBwdSm80ILi2ELi2EN4cute5tupleIJNS5_1CILi128EEES8_NS7_ILi64EEEEEENS_10bfloat16_tEfNS_4arch4Sm80ELb0ELb0ELb1ELb1ELb1ELb0ELb0ELb0ELi2ELi4ELi4ELi4ELb0EEENS1_21CollectiveEpilogueBwdISA_SB_SD_Li256ELb1ELb0ELi2EEENS1_19SingleTileSchedulerILb1ELb0ELb0ELi128EEEEEEEEEvNT_6ParamsE$_ZN4cute3eso3ESOILb0ELb1EJNS_5tupleIJiNS2_IJiNS_1CILi0EEEEEEEEENS2_IJNS_10UnderscoreENS2_IJS7_S7_EEEEEEEEC2ERKS6_RKS9_ - $_ZN7cutlass13device_kernelIN5flash19enable_sm80_to_sm89INS1_16FlashAttnBwdSm80INS1_25CollectiveMainloopBwdSm80ILi2ELi2EN4cute5tupleIJNS5_1CILi128EEES8_NS7_ILi64EEEEEENS_10bfloat16_tEfNS_4arch4Sm80ELb0ELb0ELb1ELb1ELb1ELb0ELb0ELb0ELi2ELi4ELi4ELi4ELb0EEENS1_21CollectiveEpilogueBwdISA_SB_SD_Li256ELb1ELb0ELi2EEENS1_19SingleTileSchedulerILb1ELb0ELb0ELi128EEEEEEEEEvNT_6ParamsE$_ZN4cute3eso3ESOILb0ELb0EJiiiNS_1CILi72EEENS2_ILi512EEEEEC2ERKiS7_S7_RKS3_RKS4_)
$_ZN7cutlass13device_kernelIN5flash19enable_sm80_to_sm89INS1_16FlashAttnBwdSm80INS1_25CollectiveMainloopBwdSm80ILi2ELi2EN4cute5tupleIJNS5_1CILi128EEES8_NS7_ILi64EEEEEENS_10bfloat16_tEfNS_4arch4Sm80ELb0ELb0ELb1ELb1ELb1ELb0ELb0ELb0ELi2ELi4ELi4ELi4ELb0EEENS1_21CollectiveEpilogueBwdISA_SB_SD_Li256ELb1ELb0ELi2EEENS1_19SingleTileSchedulerILb1ELb0ELb0ELi128EEEEEEEEEvNT_6ParamsE$_ZN4cute3eso3ESOILb0ELb0EJiiiNS_1CILi72EEENS2_ILi512EEEEEC2ERKiS7_S7_RKS3_RKS4_:
        /* <DEDUP_REMOVED lines=11> */
        .type           $_ZN7cutlass13device_kernelIN5flash19enable_sm80_to_sm89INS1_16FlashAttnBwdSm80INS1_25CollectiveMainloopBwdSm80ILi2ELi2EN4cute5tupleIJNS5_1CILi128EEES8_NS7_ILi64EEEEEENS_10bfloat16_tEfNS_4arch4Sm80ELb0ELb0ELb1ELb1ELb1ELb0ELb0ELb0ELi2ELi4ELi4ELi4ELb0EEENS1_21CollectiveEpilogueBwdISA_SB_SD_Li256ELb1ELb0ELi2EEENS1_19SingleTileSchedulerILb1ELb0ELb0ELi128EEEEEEEEEvNT_6ParamsE$_ZN4cute3eso3ESOILb0ELb1EJNS_5tupleIJiNS2_IJiNS_1CILi0EEEEEEEEENS2_IJNS_10UnderscoreENS2_IJS7_S7_EEEEEEEEC2ERKS6_RKS9_,@function
        .size           $_ZN7cutlass13device_kernelIN5flash19enable_sm80_to_sm89INS1_16FlashAttnBwdSm80INS1_25CollectiveMainloopBwdSm80ILi2ELi2EN4cute5tupleIJNS5_1CILi128EEES8_NS7_ILi64EEEEEENS_10bfloat16_tEfNS_4arch4Sm80ELb0ELb0ELb1ELb1ELb1ELb0ELb0ELb0ELi2ELi4ELi4ELi4ELb0EEENS1_21CollectiveEpilogueBwdISA_SB_SD_Li256ELb1ELb0ELi2EEENS1_19SingleTileSchedulerILb1ELb0ELb0ELi128EEEEEEEEEvNT_6ParamsE$_ZN4cute3eso3ESOILb0ELb1EJNS_5tupleIJiNS2_IJiNS_1CILi0EEEEEEEEENS2_IJNS_10UnderscoreENS2_IJS7_S7_EEEEEEEEC2ERKS6_RKS9_,($_ZN7cutlass13device_kernelIN5flash19enable_sm80_to_sm89INS1_16FlashAttnBwdSm80INS1_25CollectiveMainloopBwdSm80ILi2ELi2EN4cute5tupleIJNS5_1CILi128EEES8_NS7_ILi64EEEEEENS_10bfloat16_tEfNS_4arch4Sm80ELb0ELb0ELb1ELb1ELb1ELb0ELb0ELb0ELi2ELi4ELi4ELi4ELb0EEENS1_21CollectiveEpilogueBwdISA_SB_SD_Li256ELb1ELb0ELi2EEENS1_19SingleTileSchedulerILb1ELb0ELb0ELi128EEEEEEEEEvNT_6ParamsE$_ZN4cute3eso3ESOILb0ELb1EJNS_5tupleIJiNS2_IJiiEEEEEENS2_IJNS_10UnderscoreENS2_IJS5_S5_EEEEEEEEC2ERKS4_RKS7_ - $_ZN7cutlass13device_kernelIN5flash19enable_sm80_to_sm89INS1_16FlashAttnBwdSm80INS1_25CollectiveMainloopBwdSm80ILi2ELi2EN4cute5tupleIJNS5_1CILi128EEES8_NS7_ILi64EEEEEENS_10bfloat16_tEfNS_4arch4Sm80ELb0ELb0ELb1ELb1ELb1ELb0ELb0ELb0ELi2ELi4ELi4ELi4ELb0EEENS1_21CollectiveEpilogueBwdISA_SB_SD_Li256ELb1ELb0ELi2EEENS1_19SingleTileSchedulerILb1ELb0ELb0ELi128EEEEEEEEEvNT_6ParamsE$_ZN4cute3eso3ESOILb0ELb1EJNS_5tupleIJiNS2_IJiNS_1CILi0EEEEEEEEENS2_IJNS_10UnderscoreENS2_IJS7_S7_EEEEEEEEC2ERKS6_RKS9_)
$_ZN7cutlass13device_kernelIN5flash19enable_sm80_to_sm89INS1_16FlashAttnBwdSm80INS1_25CollectiveMainloopBwdSm80ILi2ELi2EN4cute5tupleIJNS5_1CILi128EEES8_NS7_ILi64EEEEEENS_10bfloat16_tEfNS_4arch4Sm80ELb0ELb0ELb1ELb1ELb1ELb0ELb0ELb0ELi2ELi4ELi4ELi4ELb0EEENS1_21CollectiveEpilogueBwdISA_SB_SD_Li256ELb1ELb0ELi2EEENS1_19SingleTileSchedulerILb1ELb0ELb0ELi128EEEEEEEEEvNT_6ParamsE$_ZN4cute3eso3ESOILb0ELb1EJNS_5tupleIJiNS2_IJiNS_1CILi0EEEEEEEEENS2_IJNS_10UnderscoreENS2_IJS7_S7_EEEEEEEEC2ERKS6_RKS9_:
[----:B------:R-:W-:Y:S01]  /*83d0*/  IADD3 R4, R4, -c[0x0][0x20], RZ ;  /* 0x8000080004047a10 */ /* 0x000fe20007ffe0ff */
[----:B------:R-:W-:Y:S01]  /*83e0*/  IMAD.MOV.U32 R8, RZ, RZ, R6 ;  /* 0x000000ffff087224 */ /* 0x000fe200078e0006 */
[----:B------:R-:W-:-:S03]  /*83f0*/  MOV R9, 0x0 ;  /* 0x0000000000097802 */ /* 0x000fc60000000f00 */
[----:B------:R1:W-:Y:S04]  /*8400*/  STL [R4], R2 ;  /* 0x0000000204007387 */ /* 0x0003e80000100800 */
[----:B------:R1:W-:Y:S01]  /*8410*/  STL [R4+0x4], R3 ;  /* 0x0000040304007387 */ /* 0x0003e20000100800 */
[----:B------:R-:W-:Y:S05]  /*8420*/  RET.REL.NODEC R8 `(_ZN7cutlass13device_kernelIN5flash19enable_sm80_to_sm89INS1_16FlashAttnBwdSm80INS1_25CollectiveMainloopBwdSm80ILi2ELi2EN4cute5tupleIJNS5_1CILi128EEES8_NS7_ILi64EEEEEENS_10bfloat16_tEfNS_4arch4Sm80ELb0ELb0ELb1ELb1ELb1ELb0ELb0ELb0ELi2ELi4ELi4ELi4ELb0EEENS1_21CollectiveEpilogueBwdISA_SB_SD_Li256ELb1ELb0ELi2EEENS1_19SingleTileSchedulerILb1ELb0ELb0ELi128EEEEEEEEEvNT_6ParamsE) ;  /* 0xffff7bd008007950 */ /* 0x000fea0003c3ffff */
        .type           $_ZN7cutlass13device_kernelIN5flash19enable_sm80_to_sm89INS1_16FlashAttnBwdSm80INS1_25CollectiveMainloopBwdSm80ILi2ELi2EN4cute5tupleIJNS5_1CILi128EEES8_NS7_ILi64EEEEEENS_10bfloat16_tEfNS_4arch4Sm80ELb0ELb0ELb1ELb1ELb1ELb0ELb0ELb0ELi2ELi4ELi4ELi4ELb0EEENS1_21CollectiveEpilogueBwdISA_SB_SD_Li256ELb1ELb0ELi2EEENS1_19SingleTileSchedulerILb1ELb0ELb0ELi128EEEEEEEEEvNT_6ParamsE$_ZN4cute3eso3ESOILb0ELb1EJNS_5tupleIJiNS2_IJiiEEEEEENS2_IJNS_10UnderscoreENS2_IJS5_S5_EEEEEEEEC2ERKS4_RKS7_,@function
        .size           $_ZN7cutlass13device_kernelIN5flash19enable_sm80_to_sm89INS1_16FlashAttnBwdSm80INS1_25CollectiveMainloopBwdSm80ILi2ELi2EN4cute5tupleIJNS5_1CILi128EEES8_NS7_ILi64EEEEEENS_10bfloat16_tEfNS_4arch4Sm80ELb0ELb0ELb1ELb1ELb1ELb0ELb0ELb0ELi2ELi4ELi4ELi4ELb0EEENS1_21CollectiveEpilogueBwdISA_SB_SD_Li256ELb1ELb0ELi2EEENS1_19SingleTileSchedulerILb1ELb0ELb0ELi128EEEEEEEEEvNT_6ParamsE$_ZN4cute3eso3ESOILb0ELb1EJNS_5tupleIJiNS2_IJiiEEEEEENS2_IJNS_10UnderscoreENS2_IJS5_S5_EEEEEEEEC2ERKS4_RKS7_,($_ZN7cutlass13device_kernelIN5flash19enable_sm80_to_sm89INS1_16FlashAttnBwdSm80INS1_25CollectiveMainloopBwdSm80ILi2ELi2EN4cute5tupleIJNS5_1CILi128EEES8_NS7_ILi64EEEEEENS_10bfloat16_tEfNS_4arch4Sm80ELb0ELb0ELb1ELb1ELb1ELb0ELb0ELb0ELi2ELi4ELi4ELi4ELb0EEENS1_21CollectiveEpilogueBwdISA_SB_SD_Li256ELb1ELb0ELi2EEENS1_19SingleTileSchedulerILb1ELb0ELb0ELi128EEEEEEEEEvNT_6ParamsE$_ZN4cute3eso3ESOILb0ELb1EJNS_5tupleIJiiEEEEEC2ERKS3_ - $_ZN7cutlass13device_kernelIN5flash19enable_sm80_to_sm89INS1_16FlashAttnBwdSm80INS1_25CollectiveMainloopBwdSm80ILi2ELi2EN4cute5tupleIJNS5_1CILi128EEES8_NS7_ILi64EEEEEENS_10bfloat16_tEfNS_4arch4Sm80ELb0ELb0ELb1ELb1ELb1ELb0ELb0ELb0ELi2ELi4ELi4ELi4ELb0EEENS1_21CollectiveEpilogueBwdISA_SB_SD_Li256ELb1ELb0ELi2EEENS1_19SingleTileSchedulerILb1ELb0ELb0ELi128EEEEEEEEEvNT_6ParamsE$_ZN4cute3eso3ESOILb0ELb1EJNS_5tupleIJiNS2_IJiiEEEEEENS2_IJNS_10UnderscoreENS2_IJS5_S5_EEEEEEEEC2ERKS4_RKS7_)
$_ZN7cutlass13device_kernelIN5flash19enable_sm80_to_sm89INS1_16FlashAttnBwdSm80INS1_25CollectiveMainloopBwdSm80ILi2ELi2EN4cute5tupleIJNS5_1CILi128EEES8_NS7_ILi64EEEEEENS_10bfloat16_tEfNS_4arch4Sm80ELb0ELb0ELb1ELb1ELb1ELb0ELb0ELb0ELi2ELi4ELi4ELi4ELb0EEENS1_21CollectiveEpilogueBwdISA_SB_SD_Li256ELb1ELb0ELi2EEENS1_19SingleTileSchedulerILb1ELb0ELb0ELi128EEEEEEEEEvNT_6ParamsE$_ZN4cute3eso3ESOILb0ELb1EJNS_5tupleIJiNS2_IJiiEEEEEENS2_IJNS_10UnderscoreENS2_IJS5_S5_EEEEEEEEC2ERKS4_RKS7_:
[----:B------:R-:W-:Y:S01]  /*8430*/  IADD3 R4, R15, -c[0x0][0x20], RZ ;  /* 0x800008000f047a10 */ /* 0x000fe20007ffe0ff */
[----:B------:R-:W-:Y:S01]  /*8440*/  IMAD.MOV.U32 R8, RZ, RZ, R6 ;  /* 0x000000ffff087224 */ /* 0x000fe200078e0006 */
[----:B------:R-:W-:-:S03]  /*8450*/  MOV R9, 0x0 ;  /* 0x0000000000097802 */ /* 0x000fc60000000f00 */
[----:B------:R1:W-:Y:S04]  /*8460*/  STL [R4], R2 ;  /* 0x0000000204007387 */ /* 0x0003e80000100800 */
[----:B------:R1:W-:Y:S04]  /*8470*/  STL [R4+0x4], R3 ;  /* 0x0000040304007387 */ /* 0x0003e80000100800 */
[----:B------:R1:W-:Y:S01]  /*8480*/  STL [R4+0x8], R5 ;  /* 0x0000080504007387 */ /* 0x0003e20000100800 */
[----:B------:R-:W-:Y:S05]  /*8490*/  RET.REL.NODEC R8 `(_ZN7cutlass13device_kernelIN5flash19enable_sm80_to_sm89INS1_16FlashAttnBwdSm80INS1_25CollectiveMainloopBwdSm80ILi2ELi2EN4cute5tupleIJNS5_1CILi128EEES8_NS7_ILi64EEEEEENS_10bfloat16_tEfNS_4arch4Sm80ELb0ELb0ELb1ELb1ELb1ELb0ELb0ELb0ELi2ELi4ELi4ELi4ELb0EEENS1_21CollectiveEpilogueBwdISA_SB_SD_Li256ELb1ELb0ELi2EEENS1_19SingleTileSchedulerILb1ELb0ELb0ELi128EEEEEEEEEvNT_6ParamsE) ;  /* 0xffff7b6008007950 */ /* 0x000fea0003c3ffff */
        .type           $_ZN7cutlass13device_kernelIN5flash19enable_sm80_to_sm89INS1_16FlashAttnBwdSm80INS1_25CollectiveMainloopBwdSm80ILi2ELi2EN4cute5tupleIJNS5_1CILi128EEES8_NS7_ILi64EEEEEENS_10bfloat16_tEfNS_4arch4Sm80ELb0ELb0ELb1ELb1ELb1ELb0ELb0ELb0ELi2ELi4ELi4ELi4ELb0EEENS1_21CollectiveEpilogueBwdISA_SB_SD_Li256ELb1ELb0ELi2EEENS1_19SingleTileSchedulerILb1ELb0ELb0ELi128EEEEEEEEEvNT_6ParamsE$_ZN4cute3eso3ESOILb0ELb1EJNS_5tupleIJiiEEEEEC2ERKS3_,@function
        .size           $_ZN7cutlass13device_kernelIN5flash19enable_sm80_to_sm89INS1_16FlashAttnBwdSm80INS1_25CollectiveMainloopBwdSm80ILi2ELi2EN4cute5tupleIJNS5_1CILi128EEES8_NS7_ILi64EEEEEENS_10bfloat16_tEfNS_4arch4Sm80ELb0ELb0ELb1ELb1ELb1ELb0ELb0ELb0ELi2ELi4ELi4ELi4ELb0EEENS1_21CollectiveEpilogueBwdISA_SB_SD_Li256ELb1ELb0ELi2EEENS1_19SingleTileSchedulerILb1ELb0ELb0ELi128EEEEEEEEEvNT_6ParamsE$_ZN4cute3eso3ESOILb0ELb1EJNS_5tupleIJiiEEEEEC2ERKS3_,($_ZN7cutlass13device_kernelIN5flash19enable_sm80_to_sm89INS1_16FlashAttnBwdSm80INS1_25CollectiveMainloopBwdSm80ILi2ELi2EN4cute5tupleIJNS5_1CILi128EEES8_NS7_ILi64EEEEEENS_10bfloat16_tEfNS_4arch4Sm80ELb0ELb0ELb1ELb1ELb1ELb0ELb0ELb0ELi2ELi4ELi4ELi4ELb0EEENS1_21CollectiveEpilogueBwdISA_SB_SD_Li256ELb1ELb0ELi2EEENS1_19SingleTileSchedulerILb1ELb0ELb0ELi128EEEEEEEEEvNT_6ParamsE$_ZN4cute3eso3ESOILb0ELb1EJNS_5tupleIJiiEEENS_1CILi1024EEEEEC2ERKS3_RKS5_ - $_ZN7cutlass13device_kernelIN5flash19enable_sm80_to_sm89INS1_16FlashAttnBwdSm80INS1_25CollectiveMainloopBwdSm80ILi2ELi2EN4cute5tupleIJNS5_1CILi128EEES8_NS7_ILi64EEEEEENS_10bfloat16_tEfNS_4arch4Sm80ELb0ELb0ELb1ELb1ELb1ELb0ELb0ELb0ELi2ELi4ELi4ELi4ELb0EEENS1_21CollectiveEpilogueBwdISA_SB_SD_Li256ELb1ELb0ELi2EEENS1_19SingleTileSchedulerILb1ELb0ELb0ELi128EEEEEEEEEvNT_6ParamsE$_ZN4cute3eso3ESOILb0ELb1EJNS_5tupleIJiiEEEEEC2ERKS3_)
$_ZN7cutlass13device_kernelIN5flash19enable_sm80_to_sm89INS1_16FlashAttnBwdSm80INS1_25CollectiveMainloopBwdSm80ILi2ELi2EN4cute5tupleIJNS5_1CILi128EEES8_NS7_ILi64EEEEEENS_10bfloat16_tEfNS_4arch4Sm80ELb0ELb0ELb1ELb1ELb1ELb0ELb0ELb0ELi2ELi4ELi4ELi4ELb0EEENS1_21CollectiveEpilogueBwdISA_SB_SD_Li256ELb1ELb0ELi2EEENS1_19SingleTileSchedulerILb1ELb0ELb0ELi128EEEEEEEEEvNT_6ParamsE$_ZN4cute3eso3ESOILb0ELb1EJNS_5tupleIJiiEEEEEC2ERKS3_:
[----:B------:R-:W-:Y:S01]  /*84a0*/  IADD3 R2, R2, -c[0x0][0x20], RZ ;  /* 0x8000080002027a10 */ /* 0x000fe20007ffe0ff */
[----:B------:R-:W-:Y:S01]  /*84b0*/  IMAD.MOV.U32 R8, RZ, RZ, R6 ;  /* 0x000000ffff087224 */ /* 0x000fe200078e0006 */
[----:B------:R-:W-:-:S03]  /*84c0*/  MOV R9, 0x0 ;  /* 0x0000000000097802 */ /* 0x000fc60000000f00 */
[----:B------:R1:W-:Y:S04]  /*84d0*/  STL [R2], R5 ;  /* 0x0000000502007387 */ /* 0x0003e80000100800 */
[----:B------:R1:W-:Y:S01]  /*84e0*/  STL [R2+0x4], R3 ;  /* 0x0000040302007387 */ /* 0x0003e20000100800 */
[----:B------:R-:W-:Y:S05]  /*84f0*/  RET.REL.NODEC R8 `(_ZN7cutlass13device_kernelIN5flash19enable_sm80_to_sm89INS1_16FlashAttnBwdSm80INS1_25CollectiveMainloopBwdSm80ILi2ELi2EN4cute5tupleIJNS5_1CILi128EEES8_NS7_ILi64EEEEEENS_10bfloat16_tEfNS_4arch4Sm80ELb0ELb0ELb1ELb1ELb1ELb0ELb0ELb0ELi2ELi4ELi4ELi4ELb0EEENS1_21CollectiveEpilogueBwdISA_SB_SD_Li256ELb1ELb0ELi2EEENS1_19SingleTileSchedulerILb1ELb0ELb0ELi128EEEEEEEEEvNT_6ParamsE) ;  /* 0xffff7b0008007950 */ /* 0x000fea0003c3ffff */
        .type           $_ZN7cutlass13device_kernelIN5flash19enable_sm80_to_sm89INS1_16FlashAttnBwdSm80INS1_25CollectiveMainloopBwdSm80ILi2ELi2EN4cute5tupleIJNS5_1CILi128EEES8_NS7_ILi64EEEEEENS_10bfloat16_tEfNS_4arch4Sm80ELb0ELb0ELb1ELb1ELb1ELb0ELb0ELb0ELi2ELi4ELi4ELi4ELb0EEENS1_21CollectiveEpilogueBwdISA_SB_SD_Li256ELb1ELb0ELi2EEENS1_19SingleTileSchedulerILb1ELb0ELb0ELi128EEEEEEEEEvNT_6ParamsE$_ZN4cute3eso3ESOILb0ELb1EJNS_5tupleIJiiEEENS_1CILi1024EEEEEC2ERKS3_RKS5_,@function
        .size           $_ZN7cutlass13device_kernelIN5flash19enable_sm80_to_sm89INS1_16FlashAttnBwdSm80INS1_25CollectiveMainloopBwdSm80ILi2ELi2EN4cute5tupleIJNS5_1CILi128EEES8_NS7_ILi64EEEEEENS_10bfloat16_tEfNS_4arch4Sm80ELb0ELb0ELb1ELb1ELb1ELb0ELb0ELb0ELi2ELi4ELi4ELi4ELb0EEENS1_21CollectiveEpilogueBwdISA_SB_SD_Li256ELb1ELb0ELi2EEENS1_19SingleTileSchedulerILb1ELb0ELb0ELi128EEEEEEEEEvNT_6ParamsE$_ZN4cute3eso3ESOILb0ELb1EJNS_5tupleIJiiEEENS_1CILi1024EEEEEC2ERKS3_RKS5_,($_ZN7cutlass13device_kernelIN5flash19enable_sm80_to_sm89INS1_16FlashAttnBwdSm80INS1_25CollectiveMainloopBwdSm80ILi2ELi2EN4cute5tupleIJNS5_1CILi128EEES8_NS7_ILi64EEEEEENS_10bfloat16_tEfNS_4arch4Sm80ELb0ELb0ELb1ELb1ELb1ELb0ELb0ELb0ELi2ELi4ELi4ELi4ELb0EEENS1_21CollectiveEpilogueBwdISA_SB_SD_Li256ELb1ELb0ELi2EEENS1_19SingleTileSchedulerILb1ELb0ELb0ELi128EEEEEEEEEvNT_6ParamsE$_ZN4cute3eso3ESOILb0ELb1EJNS_5tupleIJiiEEENS_1CILi8192EEEEEC2ERKS3_RKS5_ - $_ZN7cutlass13device_kernelIN5flash19enable_sm80_to_sm89INS1_16FlashAttnBwdSm80INS1_25CollectiveMainloopBwdSm80ILi2ELi2EN4cute5tupleIJNS5_1CILi128EEES8_NS7_ILi64EEEEEENS_10bfloat16_tEfNS_4arch4Sm80ELb0ELb0ELb1ELb1ELb1ELb0ELb0ELb0ELi2ELi4ELi4ELi4ELb0EEENS1_21CollectiveEpilogueBwdISA_SB_SD_Li256ELb1ELb0ELi2EEENS1_19SingleTileSchedulerILb1ELb0ELb0ELi128EEEEEEEEEvNT_6ParamsE$_ZN4cute3eso3ESOILb0ELb1EJNS_5tupleIJiiEEENS_1CILi1024EEEEEC2ERKS3_RKS5_)
$_ZN7cutlass13device_kernelIN5flash19enable_sm80_to_sm89INS1_16FlashAttnBwdSm80INS1_25CollectiveMainloopBwdSm80ILi2ELi2EN4cute5tupleIJNS5_1CILi128EEES8_NS7_ILi64EEEEEENS_10bfloat16_tEfNS_4arch4Sm80ELb0ELb0ELb1ELb1ELb1ELb0ELb0ELb0ELi2ELi4ELi4ELi4ELb0EEENS1_21CollectiveEpilogueBwdISA_SB_SD_Li256ELb1ELb0ELi2EEENS1_19SingleTileSchedulerILb1ELb0ELb0ELi128EEEEEEEEEvNT_6ParamsE$_ZN4cute3eso3ESOILb0ELb1EJNS_5tupleIJiiEEENS_1CILi1024EEEEEC2ERKS3_RKS5_:
[----:B------:R-:W-:Y:S01]  /*8500*/  IADD3 R2, R2, -c[0x0][0x20], RZ ;  /* 0x8000080002027a10 */ /* 0x000fe20007ffe0ff */
[----:B------:R-:W-:Y:S01]  /*8510*/  IMAD.MOV.U32 R8, RZ, RZ, R6 ;  /* 0x000000ffff087224 */ /* 0x000fe200078e0006 */
[----:B------:R-:W-:-:S03]  /*8520*/  MOV R9, 0x0 ;  /* 0x0000000000097802 */ /* 0x000fc60000000f00 */
[----:B------:R1:W-:Y:S04]  /*8530*/  STL [R2], R5 ;  /* 0x0000000502007387 */ /* 0x0003e80000100800 */
[----:B------:R1:W-:Y:S01]  /*8540*/  STL [R2+0x4], R3 ;  /* 0x0000040302007387 */ /* 0x0003e20000100800 */
[----:B------:R-:W-:Y:S05]  /*8550*/  RET.REL.NODEC R8 `(_ZN7cutlass13device_kernelIN5flash19enable_sm80_to_sm89INS1_16FlashAttnBwdSm80INS1_25CollectiveMainloopBwdSm80ILi2ELi2EN4cute5tupleIJNS5_1CILi128EEES8_NS7_ILi64EEEEEENS_10bfloat16_tEfNS_4arch4Sm80ELb0ELb0ELb1ELb1ELb1ELb0ELb0ELb0ELi2ELi4ELi4ELi4ELb0EEENS1_21CollectiveEpilogueBwdISA_SB_SD_Li256ELb1ELb0ELi2EEENS1_19SingleTileSchedulerILb1ELb0ELb0ELi128EEEEEEEEEvNT_6ParamsE) ;  /* 0xffff7aa008007950 */ /* 0x000fea0003c3ffff */
        .type           $_ZN7cutlass13device_kernelIN5flash19enable_sm80_to_sm89INS1_16FlashAttnBwdSm80INS1_25CollectiveMainloopBwdSm80ILi2ELi2EN4cute5tupleIJNS5_1CILi128EEES8_NS7_ILi64EEEEEENS_10bfloat16_tEfNS_4arch4Sm80ELb0ELb0ELb1ELb1ELb1ELb0ELb0ELb0ELi2ELi4ELi4ELi4ELb0EEENS1_21CollectiveEpilogueBwdISA_SB_SD_Li256ELb1ELb0ELi2EEENS1_19SingleTileSchedulerILb1ELb0ELb0ELi128EEEEEEEEEvNT_6ParamsE$_ZN4cute3eso3ESOILb0ELb1EJNS_5tupleIJiiEEENS_1CILi8192EEEEEC2ERKS3_RKS5_,@function
        .size           $_ZN7cutlass13device_kernelIN5flash19enable_sm80_to_sm89INS1_16FlashAttnBwdSm80INS1_25CollectiveMainloopBwdSm80ILi2ELi2EN4cute5tupleIJNS5_1CILi128EEES8_NS7_ILi64EEEEEENS_10bfloat16_tEfNS_4arch4Sm80ELb0ELb0ELb1ELb1ELb1ELb0ELb0ELb0ELi2ELi4ELi4ELi4ELb0EEENS1_21CollectiveEpilogueBwdISA_SB_SD_Li256ELb1ELb0ELi2EEENS1_19SingleTileSchedulerILb1ELb0ELb0ELi128EEEEEEEEEvNT_6ParamsE$_ZN4cute3eso3ESOILb0ELb1EJNS_5tupleIJiiEEENS_1CILi8192EEEEEC2ERKS3_RKS5_,($_ZN7cutlass13device_kernelIN5flash19enable_sm80_to_sm89INS1_16FlashAttnBwdSm80INS1_25CollectiveMainloopBwdSm80ILi2ELi2EN4cute5tupleIJNS5_1CILi128EEES8_NS7_ILi64EEEEEENS_10bfloat16_tEfNS_4arch4Sm80ELb0ELb0ELb1ELb1ELb1ELb0ELb0ELb0ELi2ELi4ELi4ELi4ELb0EEENS1_21CollectiveEpilogueBwdISA_SB_SD_Li256ELb1ELb0ELi2EEENS1_19SingleTileSchedulerILb1ELb0ELb0ELi128EEEEEEEEEvNT_6ParamsE$_ZN4cute3eso3ESOILb0ELb1EJNS_6LayoutINS_5tupleIJNS3_IJNS_1CILi8EEENS4_ILi1EEEEEENS4_ILi2EEEEEENS3_IJNS3_IJS6_NS4_ILi0EEEEEEiEEEEESA_EEC2ERKSD_RKSA_ - $_ZN7cutlass13device_kernelIN5flash19enable_sm80_to_sm89INS1_16FlashAttnBwdSm80INS1_25CollectiveMainloopBwdSm80ILi2ELi2EN4cute5tupleIJNS5_1CILi128EEES8_NS7_ILi64EEEEEENS_10bfloat16_tEfNS_4arch4Sm80ELb0ELb0ELb1ELb1ELb1ELb0ELb0ELb0ELi2ELi4ELi4ELi4ELb0EEENS1_21CollectiveEpilogueBwdISA_SB_SD_Li256ELb1ELb0ELi2EEENS1_19SingleTileSchedulerILb1ELb0ELb0ELi128EEEEEEEEEvNT_6ParamsE$_ZN4cute3eso3ESOILb0ELb1EJNS_5tupleIJiiEEENS_1CILi8192EEEEEC2ERKS3_RKS5_)
$_ZN7cutlass13device_kernelIN5flash19enable_sm80_to_sm89INS1_16FlashAttnBwdSm80INS1_25CollectiveMainloopBwdSm80ILi2ELi2EN4cute5tupleIJNS5_1CILi128EEES8_NS7_ILi64EEEEEENS_10bfloat16_tEfNS_4arch4Sm80ELb0ELb0ELb1ELb1ELb1ELb0ELb0ELb0ELi2ELi4ELi4ELi4ELb0EEENS1_21CollectiveEpilogueBwdISA_SB_SD_Li256ELb1ELb0ELi2EEENS1_19SingleTileSchedulerILb1ELb0ELb0ELi128EEEEEEEEEvNT_6ParamsE$_ZN4cute3eso3ESOILb0ELb1EJNS_5tupleIJiiEEENS_1CILi8192EEEEEC2ERKS3_RKS5_:
[----:B------:R-:W-:Y:S01]  /*8560*/  IADD3 R4, R65, -c[0x0][0x20], RZ ;  /* 0x8000080041047a10 */ /* 0x000fe20007ffe0ff */
[----:B------:R-:W-:Y:S01]  /*8570*/  IMAD.MOV.U32 R8, RZ, RZ, R6 ;  /* 0x000000ffff087224 */ /* 0x000fe200078e0006 */
[----:B------:R-:W-:-:S03]  /*8580*/  MOV R9, 0x0 ;  /* 0x0000000000097802 */ /* 0x000fc60000000f00 */
[----:B------:R1:W-:Y:S04]  /*8590*/  STL [R4], R2 ;  /* 0x0000000204007387 */ /* 0x0003e80000100800 */
[----:B------:R1:W-:Y:S01]  /*85a0*/  STL [R4+0x4], R3 ;  /* 0x0000040304007387 */ /* 0x0003e20000100800 */
[----:B------:R-:W-:Y:S05]  /*85b0*/  RET.REL.NODEC R8 `(_ZN7cutlass13device_kernelIN5flash19enable_sm80_to_sm89INS1_16FlashAttnBwdSm80INS1_25CollectiveMainloopBwdSm80ILi2ELi2EN4cute5tupleIJNS5_1CILi128EEES8_NS7_ILi64EEEEEENS_10bfloat16_tEfNS_4arch4Sm80ELb0ELb0ELb1ELb1ELb1ELb0ELb0ELb0ELi2ELi4ELi4ELi4ELb0EEENS1_21CollectiveEpilogueBwdISA_SB_SD_Li256ELb1ELb0ELi2EEENS1_19SingleTileSchedulerILb1ELb0ELb0ELi128EEEEEEEEEvNT_6ParamsE) ;  /* 0xffff7a4008007950 */ /* 0x000fea0003c3ffff */
        .type           $_ZN7cutlass13device_kernelIN5flash19enable_sm80_to_sm89INS1_16FlashAttnBwdSm80INS1_25CollectiveMainloopBwdSm80ILi2ELi2EN4cute5tupleIJNS5_1CILi128EEES8_NS7_ILi64EEEEEENS_10bfloat16_tEfNS_4arch4Sm80ELb0ELb0ELb1ELb1ELb1ELb0ELb0ELb0ELi2ELi4ELi4ELi4ELb0EEENS1_21CollectiveEpilogueBwdISA_SB_SD_Li256ELb1ELb0ELi2EEENS1_19SingleTileSchedulerILb1ELb0ELb0ELi128EEEEEEEEEvNT_6ParamsE$_ZN4cute3eso3ESOILb0ELb1EJNS_6LayoutINS_5tupleIJNS3_IJNS_1CILi8EEENS4_ILi1EEEEEENS4_ILi2EEEEEENS3_IJNS3_IJS6_NS4_ILi0EEEEEEiEEEEESA_EEC2ERKSD_RKSA_,@function
        .size           $_ZN7cutlass13device_kernelIN5flash19enable_sm80_to_sm89INS1_16FlashAttnBwdSm80INS1_25CollectiveMainloopBwdSm80ILi2ELi2EN4cute5tupleIJNS5_1CILi128EEES8_NS7_ILi64EEEEEENS_10bfloat16_tEfNS_4arch4Sm80ELb0ELb0ELb1ELb1ELb1ELb0ELb0ELb0ELi2ELi4ELi4ELi4ELb0EEENS1_21CollectiveEpilogueBwdISA_SB_SD_Li256ELb1ELb0ELi2EEENS1_19SingleTileSchedulerILb1ELb0ELb0ELi128EEEEEEEEEvNT_6ParamsE$_ZN4cute3eso3ESOILb0ELb1EJNS_6LayoutINS_5tupleIJNS3_IJNS_1CILi8EEENS4_ILi1EEEEEENS4_ILi2EEEEEENS3_IJNS3_IJS6_NS4_ILi0EEEEEEiEEEEESA_EEC2ERKSD_RKSA_,($_ZN7cutlass13device_kernelIN5flash19enable_sm80_to_sm89INS1_16FlashAttnBwdSm80INS1_25CollectiveMainloopBwdSm80ILi2ELi2EN4cute5tupleIJNS5_1CILi128EEES8_NS7_ILi64EEEEEENS_10bfloat16_tEfNS_4arch4Sm80ELb0ELb0ELb1ELb1ELb1ELb0ELb0ELb0ELi2ELi4ELi4ELi4ELb0EEENS1_21CollectiveEpilogueBwdISA_SB_SD_Li256ELb1ELb0ELi2EEENS1_19SingleTileSchedulerILb1ELb0ELb0ELi128EEEEEEEEEvNT_6ParamsE$_ZN4cute3eso3ESOILb0ELb1EJiEEC2ERKi - $_ZN7cutlass13device_kernelIN5flash19enable_sm80_to_sm89INS1_16FlashAttnBwdSm80INS1_25CollectiveMainloopBwdSm80ILi2ELi2EN4cute5tupleIJNS5_1CILi128EEES8_NS7_ILi64EEEEEENS_10bfloat16_tEfNS_4arch4Sm80ELb0ELb0ELb1ELb1ELb1ELb0ELb0ELb0ELi2ELi4ELi4ELi4ELb0EEENS1_21CollectiveEpilogueBwdISA_SB_SD_Li256ELb1ELb0ELi2EEENS1_19SingleTileSchedulerILb1ELb0ELb0ELi128EEEEEEEEEvNT_6ParamsE$_ZN4cute3eso3ESOILb0ELb1EJNS_6LayoutINS_5tupleIJNS3_IJNS_1CILi8EEENS4_ILi1EEEEEENS4_ILi2EEEEEENS3_IJNS3_IJS6_NS4_ILi0EEEEEEiEEEEESA_EEC2ERKSD_RKSA_)
$_ZN7cutlass13device_kernelIN5flash19enable_sm80_to_sm89INS1_16FlashAttnBwdSm80INS1_25CollectiveMainloopBwdSm80ILi2ELi2EN4cute5tupleIJNS5_1CILi128EEES8_NS7_ILi64EEEEEENS_10bfloat16_tEfNS_4arch4Sm80ELb0ELb0ELb1ELb1ELb1ELb0ELb0ELb0ELi2ELi4ELi4ELi4ELb0EEENS1_21CollectiveEpilogueBwdISA_SB_SD_Li256ELb1ELb0ELi2EEENS1_19SingleTileSchedulerILb1ELb0ELb0ELi128EEEEEEEEEvNT_6ParamsE$_ZN4cute3eso3ESOILb0ELb1EJNS_6LayoutINS_5tupleIJNS3_IJNS_1CILi8EEENS4_ILi1EEEEEENS4_ILi2EEEEEENS3_IJNS3_IJS6_NS4_ILi0EEEEEEiEEEEESA_EEC2ERKSD_RKSA_:
[----:B------:R-:W-:Y:S02]  /*85c0*/  IADD3 R2, R66, -c[0x0][0x20], RZ ;  /* 0x8000080042027a10 */ /* 0x000fe40007ffe0ff */
[----:B------:R-:W-:-:S03]  /*85d0*/  MOV R7, 0x0 ;  /* 0x0000000000077802 */ /* 0x000fc60000000f00 */
[----:B------:R1:W-:Y:S01]  /*85e0*/  STL [R2], R3 ;  /* 0x0000000302007387 */ /* 0x0003e20000100800 */
[----:B------:R-:W-:Y:S05]  /*85f0*/  RET.REL.NODEC R6 `(_ZN7cutlass13device_kernelIN5flash19enable_sm80_to_sm89INS1_16FlashAttnBwdSm80INS1_25CollectiveMainloopBwdSm80ILi2ELi2EN4cute5tupleIJNS5_1CILi128EEES8_NS7_ILi64EEEEEENS_10bfloat16_tEfNS_4arch4Sm80ELb0ELb0ELb1ELb1ELb1ELb0ELb0ELb0ELi2ELi4ELi4ELi4ELb0EEENS1_21CollectiveEpilogueBwdISA_SB_SD_Li256ELb1ELb0ELi2EEENS1_19SingleTileSchedulerILb1ELb0ELb0ELi128EEEEEEEEEvNT_6ParamsE) ;  /* 0xffff7a0006007950 */ /* 0x000fea0003c3ffff */
        .type           $_ZN7cutlass13device_kernelIN5flash19enable_sm80_to_sm89INS1_16FlashAttnBwdSm80INS1_25CollectiveMainloopBwdSm80ILi2ELi2EN4cute5tupleIJNS5_1CILi128EEES8_NS7_ILi64EEEEEENS_10bfloat16_tEfNS_4arch4Sm80ELb0ELb0ELb1ELb1ELb1ELb0ELb0ELb0ELi2ELi4ELi4ELi4ELb0EEENS1_21CollectiveEpilogueBwdISA_SB_SD_Li256ELb1ELb0ELi2EEENS1_19SingleTileSchedulerILb1ELb0ELb0ELi128EEEEEEEEEvNT_6ParamsE$_ZN4cute3eso3ESOILb0ELb1EJiEEC2ERKi,@function
        .size           $_ZN7cutlass13device_kernelIN5flash19enable_sm80_to_sm89INS1_16FlashAttnBwdSm80INS1_25CollectiveMainloopBwdSm80ILi2ELi2EN4cute5tupleIJNS5_1CILi128EEES8_NS7_ILi64EEEEEENS_10bfloat16_tEfNS_4arch4Sm80ELb0ELb0ELb1ELb1ELb1ELb0ELb0ELb0ELi2ELi4ELi4ELi4ELb0EEENS1_21CollectiveEpilogueBwdISA_SB_SD_Li256ELb1ELb0ELi2EEENS1_19SingleTileSchedulerILb1ELb0ELb0ELi128EEEEEEEEEvNT_6ParamsE$_ZN4cute3eso3ESOILb0ELb1EJiEEC2ERKi,($_ZN7cutlass13device_kernelIN5flash19enable_sm80_to_sm89INS1_16FlashAttnBwdSm80INS1_25CollectiveMainloopBwdSm80ILi2ELi2EN4cute5tupleIJNS5_1CILi128EEES8_NS7_ILi64EEEEEENS_10bfloat16_tEfNS_4arch4Sm80ELb0ELb0ELb1ELb1ELb1ELb0ELb0ELb0ELi2ELi4ELi4ELi4ELb0EEENS1_21CollectiveEpilogueBwdISA_SB_SD_Li256ELb1ELb0ELi2EEENS1_19SingleTileSchedulerILb1ELb0ELb0ELi128EEEEEEEEEvNT_6ParamsE$_ZN4cute3eso3ESOILb0ELb1EJiNS_1CILi0EEEEEC2ERKiRKS3_ - $_ZN7cutlass13device_kernelIN5flash19enable_sm80_to_sm89INS1_16FlashAttnBwdSm80INS1_25CollectiveMainloopBwdSm80ILi2ELi2EN4cute5tupleIJNS5_1CILi128EEES8_NS7_ILi64EEEEEENS_10bfloat16_tEfNS_4arch4Sm80ELb0ELb0ELb1ELb1ELb1ELb0ELb0ELb0ELi2ELi4ELi4ELi4ELb0EEENS1_21CollectiveEpilogueBwdISA_SB_SD_Li256ELb1ELb0ELi2EEENS1_19SingleTileSchedulerILb1ELb0ELb0ELi128EEEEEEEEEvNT_6ParamsE$_ZN4cute3eso3ESOILb0ELb1EJiEEC2ERKi)
$_ZN7cutlass13device_kernelIN5flash19enable_sm80_to_sm89INS1_16FlashAttnBwdSm80INS1_25CollectiveMainloopBwdSm80ILi2ELi2EN4cute5tupleIJNS5_1CILi128EEES8_NS7_ILi64EEEEEENS_10bfloat16_tEfNS_4arch4Sm80ELb0ELb0ELb1ELb1ELb1ELb0ELb0ELb0ELi2ELi4ELi4ELi4ELb0EEENS1_21CollectiveEpilogueBwdISA_SB_SD_Li256ELb1ELb0ELi2EEENS1_19SingleTileSchedulerILb1ELb0ELb0ELi128EEEEEEEEEvNT_6ParamsE$_ZN4cute3eso3ESOILb0ELb1EJiEEC2ERKi:
[----:B------:R-:W-:Y:S02]  /*8600*/  IADD3 R2, R2, -c[0x0][0x20], RZ ;  /* 0x8000080002027a10 */ /* 0x000fe40007ffe0ff */
[----:B------:R-:W-:-:S03]  /*8610*/  MOV R9, 0x0 ;  /* 0x0000000000097802 */ /* 0x000fc60000000f00 */
[----:B------:R1:W-:Y:S01]  /*8620*/  STL [R2], R3 ;  /* 0x0000000302007387 */ /* 0x0003e20000100800 */
[----:B------:R-:W-:Y:S05]  /*8630*/  RET.REL.NODEC R8 `(_ZN7cutlass13device_kernelIN5flash19enable_sm80_to_sm89INS1_16FlashAttnBwdSm80INS1_25CollectiveMainloopBwdSm80ILi2ELi2EN4cute5tupleIJNS5_1CILi128EEES8_NS7_ILi64EEEEEENS_10bfloat16_tEfNS_4arch4Sm80ELb0ELb0ELb1ELb1ELb1ELb0ELb0ELb0ELi2ELi4ELi4ELi4ELb0EEENS1_21CollectiveEpilogueBwdISA_SB_SD_Li256ELb1ELb0ELi2EEENS1_19SingleTileSchedulerILb1ELb0ELb0ELi128EEEEEEEEEvNT_6ParamsE) ;  /* 0xffff79c008007950 */ /* 0x000fea0003c3ffff */
        .type           $_ZN7cutlass13device_kernelIN5flash19enable_sm80_to_sm89INS1_16FlashAttnBwdSm80INS1_25CollectiveMainloopBwdSm80ILi2ELi2EN4cute5tupleIJNS5_1CILi128EEES8_NS7_ILi64EEEEEENS_10bfloat16_tEfNS_4arch4Sm80ELb0ELb0ELb1ELb1ELb1ELb0ELb0ELb0ELi2ELi4ELi4ELi4ELb0EEENS1_21CollectiveEpilogueBwdISA_SB_SD_Li256ELb1ELb0ELi2EEENS1_19SingleTileSchedulerILb1ELb0ELb0ELi128EEEEEEEEEvNT_6ParamsE$_ZN4cute3eso3ESOILb0ELb1EJiNS_1CILi0EEEEEC2ERKiRKS3_,@function
        .size           $_ZN7cutlass13device_kernelIN5flash19enable_sm80_to_sm89INS1_16FlashAttnBwdSm80INS1_25CollectiveMainloopBwdSm80ILi2ELi2EN4cute5tupleIJNS5_1CILi128EEES8_NS7_ILi64EEEEEENS_10bfloat16_tEfNS_4arch4Sm80ELb0ELb0ELb1ELb1ELb1ELb0ELb0ELb0ELi2ELi4ELi4ELi4ELb0EEENS1_21CollectiveEpilogueBwdISA_SB_SD_Li256ELb1ELb0ELi2EEENS1_19SingleTileSchedulerILb1ELb0ELb0ELi128EEEEEEEEEvNT_6ParamsE$_ZN4cute3eso3ESOILb0ELb1EJiNS_1CILi0EEEEEC2ERKiRKS3_,($_ZN7cutlass13device_kernelIN5flash19enable_sm80_to_sm89INS1_16FlashAttnBwdSm80INS1_25CollectiveMainloopBwdSm80ILi2ELi2EN4cute5tupleIJNS5_1CILi128EEES8_NS7_ILi64EEEEEENS_10bfloat16_tEfNS_4arch4Sm80ELb0ELb0ELb1ELb1ELb1ELb0ELb0ELb0ELi2ELi4ELi4ELi4ELb0EEENS1_21CollectiveEpilogueBwdISA_SB_SD_Li256ELb1ELb0ELi2EEENS1_19SingleTileSchedulerILb1ELb0ELb0ELi128EEEEEEEEEvNT_6ParamsE$_ZN4cute3eso3ESOILb0ELb1EJiNS_1CILi144EEENS2_ILi288EEEEEC2ERKiRKS3_RKS4_ - $_ZN7cutlass13device_kernelIN5flash19enable_sm80_to_sm89INS1_16FlashAttnBwdSm80INS1_25CollectiveMainloopBwdSm80ILi2ELi2EN4cute5tupleIJNS5_1CILi128EEES8_NS7_ILi64EEEEEENS_10bfloat16_tEfNS_4arch4Sm80ELb0ELb0ELb1ELb1ELb1ELb0ELb0ELb0ELi2ELi4ELi4ELi4ELb0EEENS1_21CollectiveEpilogueBwdISA_SB_SD_Li256ELb1ELb0ELi2EEENS1_19SingleTileSchedulerILb1ELb0ELb0ELi128EEEEEEEEEvNT_6ParamsE$_ZN4cute3eso3ESOILb0ELb1EJiNS_1CILi0EEEEEC2ERKiRKS3_)
$_ZN7cutlass13device_kernelIN5flash19enable_sm80_to_sm89INS1_16FlashAttnBwdSm80INS1_25CollectiveMainloopBwdSm80ILi2ELi2EN4cute5tupleIJNS5_1CILi128EEES8_NS7_ILi64EEEEEENS_10bfloat16_tEfNS_4arch4Sm80ELb0ELb0ELb1ELb1ELb1ELb0ELb0ELb0ELi2ELi4ELi4ELi4ELb0EEENS1_21CollectiveEpilogueBwdISA_SB_SD_Li256ELb1ELb0ELi2EEENS1_19SingleTileSchedulerILb1ELb0ELb0ELi128EEEEEEEEEvNT_6ParamsE$_ZN4cute3eso3ESOILb0ELb1EJiNS_1CILi0EEEEEC2ERKiRKS3_:
[----:B------:R-:W-:Y:S01]  /*8640*/  IADD3 R2, R2, -c[0x0][0x20], RZ ;  /* 0x8000080002027a10 */ /* 0x000fe20007ffe0ff */
[----:B------:R-:W-:Y:S01]  /*8650*/  IMAD.MOV.U32 R8, RZ, RZ, R6 ;  /* 0x000000ffff087224 */ /* 0x000fe200078e0006 */
[----:B------:R-:W-:-:S03]  /*8660*/  MOV R9, 0x0 ;  /* 0x0000000000097802 */ /* 0x000fc60000000f00 */
[----:B------:R1:W-:Y:S01]  /*8670*/  STL [R2], R3 ;  /* 0x0000000302007387 */ /* 0x0003e20000100800 */
[----:B------:R-:W-:Y:S05]  /*8680*/  RET.REL.NODEC R8 `(_ZN7cutlass13device_kernelIN5flash19enable_sm80_to_sm89INS1_16FlashAttnBwdSm80INS1_25CollectiveMainloopBwdSm80ILi2ELi2EN4cute5tupleIJNS5_1CILi128EEES8_NS7_ILi64EEEEEENS_10bfloat16_tEfNS_4arch4Sm80ELb0ELb0ELb1ELb1ELb1ELb0ELb0ELb0ELi2ELi4ELi4ELi4ELb0EEENS1_21CollectiveEpilogueBwdISA_SB_SD_Li256ELb1ELb0ELi2EEENS1_19SingleTileSchedulerILb1ELb0ELb0ELi128EEEEEEEEEvNT_6ParamsE) ;  /* 0xffff797008007950 */ /* 0x000fea0003c3ffff */
        .type           $_ZN7cutlass13device_kernelIN5flash19enable_sm80_to_sm89INS1_16FlashAttnBwdSm80INS1_25CollectiveMainloopBwdSm80ILi2ELi2EN4cute5tupleIJNS5_1CILi128EEES8_NS7_ILi64EEEEEENS_10bfloat16_tEfNS_4arch4Sm80ELb0ELb0ELb1ELb1ELb1ELb0ELb0ELb0ELi2ELi4ELi4ELi4ELb0EEENS1_21CollectiveEpilogueBwdISA_SB_SD_Li256ELb1ELb0ELi2EEENS1_19SingleTileSchedulerILb1ELb0ELb0ELi128EEEEEEEEEvNT_6ParamsE$_ZN4cute3eso3ESOILb0ELb1EJiNS_1CILi144EEENS2_ILi288EEEEEC2ERKiRKS3_RKS4_,@function
        .size           $_ZN7cutlass13device_kernelIN5flash19enable_sm80_to_sm89INS1_16FlashAttnBwdSm80INS1_25CollectiveMainloopBwdSm80ILi2ELi2EN4cute5tupleIJNS5_1CILi128EEES8_NS7_ILi64EEEEEENS_10bfloat16_tEfNS_4arch4Sm80ELb0ELb0ELb1ELb1ELb1ELb0ELb0ELb0ELi2ELi4ELi4ELi4ELb0EEENS1_21CollectiveEpilogueBwdISA_SB_SD_Li256ELb1ELb0ELi2EEENS1_19SingleTileSchedulerILb1ELb0ELb0ELi128EEEEEEEEEvNT_6ParamsE$_ZN4cute3eso3ESOILb0ELb1EJiNS_1CILi144EEENS2_ILi288EEEEEC2ERKiRKS3_RKS4_,($_ZN7cutlass13device_kernelIN5flash19enable_sm80_to_sm89INS1_16FlashAttnBwdSm80INS1_25CollectiveMainloopBwdSm80ILi2ELi2EN4cute5tupleIJNS5_1CILi128EEES8_NS7_ILi64EEEEEENS_10bfloat16_tEfNS_4arch4Sm80ELb0ELb0ELb1ELb1ELb1ELb0ELb0ELb0ELi2ELi4ELi4ELi4ELb0EEENS1_21CollectiveEpilogueBwdISA_SB_SD_Li256ELb1ELb0ELi2EEENS1_19SingleTileSchedulerILb1ELb0ELb0ELi128EEEEEEEEEvNT_6ParamsE$_ZN4cute3eso3ESOILb0ELb1EJiNS_1CILi144EEENS2_ILi512EEEEEC2ERKiRKS3_RKS4_ - $_ZN7cutlass13device_kernelIN5flash19enable_sm80_to_sm89INS1_16FlashAttnBwdSm80INS1_25CollectiveMainloopBwdSm80ILi2ELi2EN4cute5tupleIJNS5_1CILi128EEES8_NS7_ILi64EEEEEENS_10bfloat16_tEfNS_4arch4Sm80ELb0ELb0ELb1ELb1ELb1ELb0ELb0ELb0ELi2ELi4ELi4ELi4ELb0EEENS1_21CollectiveEpilogueBwdISA_SB_SD_Li256ELb1ELb0ELi2EEENS1_19SingleTileSchedulerILb1ELb0ELb0ELi128EEEEEEEEEvNT_6ParamsE$_ZN4cute3eso3ESOILb0ELb1EJiNS_1CILi144EEENS2_ILi288EEEEEC2ERKiRKS3_RKS4_)
$_ZN7cutlass13device_kernelIN5flash19enable_sm80_to_sm89INS1_16FlashAttnBwdSm80INS1_25CollectiveMainloopBwdSm80ILi2ELi2EN4cute5tupleIJNS5_1CILi128EEES8_NS7_ILi64EEEEEENS_10bfloat16_tEfNS_4arch4Sm80ELb0ELb0ELb1ELb1ELb1ELb0ELb0ELb0ELi2ELi4ELi4ELi4ELb0EEENS1_21CollectiveEpilogueBwdISA_SB_SD_Li256ELb1ELb0ELi2EEENS1_19SingleTileSchedulerILb1ELb0ELb0ELi128EEEEEEEEEvNT_6ParamsE$_ZN4cute3eso3ESOILb0ELb1EJiNS_1CILi144EEENS2_ILi288EEEEEC2ERKiRKS3_RKS4_:
[----:B------:R-:W-:Y:S01]  /*8690*/  IADD3 R4, R59, -c[0x0][0x20], RZ ;  /* 0x800008003b047a10 */ /* 0x000fe20007ffe0ff */
[----:B------:R-:W-:Y:S01]  /*86a0*/  IMAD.MOV.U32 R8, RZ, RZ, R6 ;  /* 0x000000ffff087224 */ /* 0x000fe200078e0006 */
[----:B------:R-:W-:-:S03]  /*86b0*/  MOV R9, 0x0 ;  /* 0x0000000000097802 */ /* 0x000fc60000000f00 */
[----:B------:R1:W-:Y:S01]  /*86c0*/  STL [R4], R5 ;  /* 0x0000000504007387 */ /* 0x0003e20000100800 */
[----:B------:R-:W-:Y:S05]  /*86d0*/  RET.REL.NODEC R8 `(_ZN7cutlass13device_kernelIN5flash19enable_sm80_to_sm89INS1_16FlashAttnBwdSm80INS1_25CollectiveMainloopBwdSm80ILi2ELi2EN4cute5tupleIJNS5_1CILi128EEES8_NS7_ILi64EEEEEENS_10bfloat16_tEfNS_4arch4Sm80ELb0ELb0ELb1ELb1ELb1ELb0ELb0ELb0ELi2ELi4ELi4ELi4ELb0EEENS1_21CollectiveEpilogueBwdISA_SB_SD_Li256ELb1ELb0ELi2EEENS1_19SingleTileSchedulerILb1ELb0ELb0ELi128EEEEEEEEEvNT_6ParamsE) ;  /* 0xffff792008007950 */ /* 0x000fea0003c3ffff */
        .type           $_ZN7cutlass13device_kernelIN5flash19enable_sm80_to_sm89INS1_16FlashAttnBwdSm80INS1_25CollectiveMainloopBwdSm80ILi2ELi2EN4cute5tupleIJNS5_1CILi128EEES8_NS7_ILi64EEEEEENS_10bfloat16_tEfNS_4arch4Sm80ELb0ELb0ELb1ELb1ELb1ELb0ELb0ELb0ELi2ELi4ELi4ELi4ELb0EEENS1_21CollectiveEpilogueBwdISA_SB_SD_Li256ELb1ELb0ELi2EEENS1_19SingleTileSchedulerILb1ELb0ELb0ELi128EEEEEEEEEvNT_6ParamsE$_ZN4cute3eso3ESOILb0ELb1EJiNS_1CILi144EEENS2_ILi512EEEEEC2ERKiRKS3_RKS4_,@function
        .size           $_ZN7cutlass13device_kernelIN5flash19enable_sm80_to_sm89INS1_16FlashAttnBwdSm80INS1_25CollectiveMainloopBwdSm80ILi2ELi2EN4cute5tupleIJNS5_1CILi128EEES8_NS7_ILi64EEEEEENS_10bfloat16_tEfNS_4arch4Sm80ELb0ELb0ELb1ELb1ELb1ELb0ELb0ELb0ELi2ELi4ELi4ELi4ELb0EEENS1_21CollectiveEpilogueBwdISA_SB_SD_Li256ELb1ELb0ELi2EEENS1_19SingleTileSchedulerILb1ELb0ELb0ELi128EEEEEEEEEvNT_6ParamsE$_ZN4cute3eso3ESOILb0ELb1EJiNS_1CILi144EEENS2_ILi512EEEEEC2ERKiRKS3_RKS4_,($_ZN7cutlass13device_kernelIN5flash19enable_sm80_to_sm89INS1_16FlashAttnBwdSm80INS1_25CollectiveMainloopBwdSm80ILi2ELi2EN4cute5tupleIJNS5_1CILi128EEES8_NS7_ILi64EEEEEENS_10bfloat16_tEfNS_4arch4Sm80ELb0ELb0ELb1ELb1ELb1ELb0ELb0ELb0ELi2ELi4ELi4ELi4ELb0EEENS1_21CollectiveEpilogueBwdISA_SB_SD_Li256ELb1ELb0ELi2EEENS1_19SingleTileSchedulerILb1ELb0ELb0ELi128EEEEEEEEEvNT_6ParamsE$_ZN4cute3eso3ESOILb0ELb1EJiNS_1CILi4096EEEEEC2ERKiRKS3_ - $_ZN7cutlass13device_kernelIN5flash19enable_sm80_to_sm89INS1_16FlashAttnBwdSm80INS1_25CollectiveMainloopBwdSm80ILi2ELi2EN4cute5tupleIJNS5_1CILi128EEES8_NS7_ILi64EEEEEENS_10bfloat16_tEfNS_4arch4Sm80ELb0ELb0ELb1ELb1ELb1ELb0ELb0ELb0ELi2ELi4ELi4ELi4ELb0EEENS1_21CollectiveEpilogueBwdISA_SB_SD_Li256ELb1ELb0ELi2EEENS1_19SingleTileSchedulerILb1ELb0ELb0ELi128EEEEEEEEEvNT_6ParamsE$_ZN4cute3eso3ESOILb0ELb1EJiNS_1CILi144EEENS2_ILi512EEEEEC2ERKiRKS3_RKS4_)
$_ZN7cutlass13device_kernelIN5flash19enable_sm80_to_sm89INS1_16FlashAttnBwdSm80INS1_25CollectiveMainloopBwdSm80ILi2ELi2EN4cute5tupleIJNS5_1CILi128EEES8_NS7_ILi64EEEEEENS_10bfloat16_tEfNS_4arch4Sm80ELb0ELb0ELb1ELb1ELb1ELb0ELb0ELb0ELi2ELi4ELi4ELi4ELb0EEENS1_21CollectiveEpilogueBwdISA_SB_SD_Li256ELb1ELb0ELi2EEENS1_19SingleTileSchedulerILb1ELb0ELb0ELi128EEEEEEEEEvNT_6ParamsE$_ZN4cute3eso3ESOILb0ELb1EJiNS_1CILi144EEENS2_ILi512EEEEEC2ERKiRKS3_RKS4_:
[----:B------:R-:W-:Y:S01]  /*86e0*/  IADD3 R4, R59, -c[0x0][0x20], RZ ;  /* 0x800008003b047a10 */ /* 0x000fe20007ffe0ff */
[----:B------:R-:W-:Y:S01]  /*86f0*/  IMAD.MOV.U32 R8, RZ, RZ, R6 ;  /* 0x000000ffff087224 */ /* 0x000fe200078e0006 */
[----:B------:R-:W-:-:S03]  /*8700*/  MOV R9, 0x0 ;  /* 0x0000000000097802 */ /* 0x000fc60000000f00 */
[----:B------:R1:W-:Y:S01]  /*8710*/  STL [R4], R5 ;  /* 0x0000000504007387 */ /* 0x0003e20000100800 */
[----:B------:R-:W-:Y:S05]  /*8720*/  RET.REL.NODEC R8 `(_ZN7cutlass13device_kernelIN5flash19enable_sm80_to_sm89INS1_16FlashAttnBwdSm80INS1_25CollectiveMainloopBwdSm80ILi2ELi2EN4cute5tupleIJNS5_1CILi128EEES8_NS7_ILi64EEEEEENS_10bfloat16_tEfNS_4arch4Sm80ELb0ELb0ELb1ELb1ELb1ELb0ELb0ELb0ELi2ELi4ELi4ELi4ELb0EEENS1_21CollectiveEpilogueBwdISA_SB_SD_Li256ELb1ELb0ELi2EEENS1_19SingleTileSchedulerILb1ELb0ELb0ELi128EEEEEEEEEvNT_6ParamsE) ;  /* 0xffff78d008007950 */ /* 0x000fea0003c3ffff */
        .type           $_ZN7cutlass13device_kernelIN5flash19enable_sm80_to_sm89INS1_16FlashAttnBwdSm80INS1_25CollectiveMainloopBwdSm80ILi2ELi2EN4cute5tupleIJNS5_1CILi128EEES8_NS7_ILi64EEEEEENS_10bfloat16_tEfNS_4arch4Sm80ELb0ELb0ELb1ELb1ELb1ELb0ELb0ELb0ELi2ELi4ELi4ELi4ELb0EEENS1_21CollectiveEpilogueBwdISA_SB_SD_Li256ELb1ELb0ELi2EEENS1_19SingleTileSchedulerILb1ELb0ELb0ELi128EEEEEEEEEvNT_6ParamsE$_ZN4cute3eso3ESOILb0ELb1EJiNS_1CILi4096EEEEEC2ERKiRKS3_,@function
        .size           $_ZN7cutlass13device_kernelIN5flash19enable_sm80_to_sm89INS1_16FlashAttnBwdSm80INS1_25CollectiveMainloopBwdSm80ILi2ELi2EN4cute5tupleIJNS5_1CILi128EEES8_NS7_ILi64EEEEEENS_10bfloat16_tEfNS_4arch4Sm80ELb0ELb0ELb1ELb1ELb1ELb0ELb0ELb0ELi2ELi4ELi4ELi4ELb0EEENS1_21CollectiveEpilogueBwdISA_SB_SD_Li256ELb1ELb0ELi2EEENS1_19SingleTileSchedulerILb1ELb0ELb0ELi128EEEEEEEEEvNT_6ParamsE$_ZN4cute3eso3ESOILb0ELb1EJiNS_1CILi4096EEEEEC2ERKiRKS3_,($_ZN7cutlass13device_kernelIN5flash19enable_sm80_to_sm89INS1_16FlashAttnBwdSm80INS1_25CollectiveMainloopBwdSm80ILi2ELi2EN4cute5tupleIJNS5_1CILi128EEES8_NS7_ILi64EEEEEENS_10bfloat16_tEfNS_4arch4Sm80ELb0ELb0ELb1ELb1ELb1ELb0ELb0ELb0ELi2ELi4ELi4ELi4ELb0EEENS1_21CollectiveEpilogueBwdISA_SB_SD_Li256ELb1ELb0ELi2EEENS1_19SingleTileSchedulerILb1ELb0ELb0ELi128EEEEEEEEEvNT_6ParamsE$_ZN4cute3eso3ESOILb0ELb1EJiNS_1CILi512EEEEEC2ERKiRKS3_ - $_ZN7cutlass13device_kernelIN5flash19enable_sm80_to_sm89INS1_16FlashAttnBwdSm80INS1_25CollectiveMainloopBwdSm80ILi2ELi2EN4cute5tupleIJNS5_1CILi128EEES8_NS7_ILi64EEEEEENS_10bfloat16_tEfNS_4arch4Sm80ELb0ELb0ELb1ELb1ELb1ELb0ELb0ELb0ELi2ELi4ELi4ELi4ELb0EEENS1_21CollectiveEpilogueBwdISA_SB_SD_Li256ELb1ELb0ELi2EEENS1_19SingleTileSchedulerILb1ELb0ELb0ELi128EEEEEEEEEvNT_6ParamsE$_ZN4cute3eso3ESOILb0ELb1EJiNS_1CILi4096EEEEEC2ERKiRKS3_)
$_ZN7cutlass13device_kernelIN5flash19enable_sm80_to_sm89INS1_16FlashAttnBwdSm80INS1_25CollectiveMainloopBwdSm80ILi2ELi2EN4cute5tupleIJNS5_1CILi128EEES8_NS7_ILi64EEEEEENS_10bfloat16_tEfNS_4arch4Sm80ELb0ELb0ELb1ELb1ELb1ELb0ELb0ELb0ELi2ELi4ELi4ELi4ELb0EEENS1_21CollectiveEpilogueBwdISA_SB_SD_Li256ELb1ELb0ELi2EEENS1_19SingleTileSchedulerILb1ELb0ELb0ELi128EEEEEEEEEvNT_6ParamsE$_ZN4cute3eso3ESOILb0ELb1EJiNS_1CILi4096EEEEEC2ERKiRKS3_:
[----:B------:R-:W-:Y:S02]  /*8730*/  IADD3 R9, R9, -c[0x0][0x20], RZ ;  /* 0x8000080009097a10 */ /* 0x000fe40007ffe0ff */
[----:B------:R-:W-:-:S03]  /*8740*/  MOV R5, 0x0 ;  /* 0x0000000000057802 */ /* 0x000fc60000000f00 */
[----:B------:R1:W-:Y:S01]  /*8750*/  STL [R9], R2 ;  /* 0x0000000209007387 */ /* 0x0003e20000100800 */
[----:B------:R-:W-:Y:S05]  /*8760*/  RET.REL.NODEC R4 `(_ZN7cutlass13device_kernelIN5flash19enable_sm80_to_sm89INS1_16FlashAttnBwdSm80INS1_25CollectiveMainloopBwdSm80ILi2ELi2EN4cute5tupleIJNS5_1CILi128EEES8_NS7_ILi64EEEEEENS_10bfloat16_tEfNS_4arch4Sm80ELb0ELb0ELb1ELb1ELb1ELb0ELb0ELb0ELi2ELi4ELi4ELi4ELb0EEENS1_21CollectiveEpilogueBwdISA_SB_SD_Li256ELb1ELb0ELi2EEENS1_19SingleTileSchedulerILb1ELb0ELb0ELi128EEEEEEEEEvNT_6ParamsE) ;  /* 0xffff789004007950 */ /* 0x000fea0003c3ffff */
        .type           $_ZN7cutlass13device_kernelIN5flash19enable_sm80_to_sm89INS1_16FlashAttnBwdSm80INS1_25CollectiveMainloopBwdSm80ILi2ELi2EN4cute5tupleIJNS5_1CILi128EEES8_NS7_ILi64EEEEEENS_10bfloat16_tEfNS_4arch4Sm80ELb0ELb0ELb1ELb1ELb1ELb0ELb0ELb0ELi2ELi4ELi4ELi4ELb0EEENS1_21CollectiveEpilogueBwdISA_SB_SD_Li256ELb1ELb0ELi2EEENS1_19SingleTileSchedulerILb1ELb0ELb0ELi128EEEEEEEEEvNT_6ParamsE$_ZN4cute3eso3ESOILb0ELb1EJiNS_1CILi512EEEEEC2ERKiRKS3_,@function
        .size           $_ZN7cutlass13device_kernelIN5flash19enable_sm80_to_sm89INS1_16FlashAttnBwdSm80INS1_25CollectiveMainloopBwdSm80ILi2ELi2EN4cute5tupleIJNS5_1CILi128EEES8_NS7_ILi64EEEEEENS_10bfloat16_tEfNS_4arch4Sm80ELb0ELb0ELb1ELb1ELb1ELb0ELb0ELb0ELi2ELi4ELi4ELi4ELb0EEENS1_21CollectiveEpilogueBwdISA_SB_SD_Li256ELb1ELb0ELi2EEENS1_19SingleTileSchedulerILb1ELb0ELb0ELi128EEEEEEEEEvNT_6ParamsE$_ZN4cute3eso3ESOILb0ELb1EJiNS_1CILi512EEEEEC2ERKiRKS3_,($_ZN7cutlass13device_kernelIN5flash19enable_sm80_to_sm89INS1_16FlashAttnBwdSm80INS1_25CollectiveMainloopBwdSm80ILi2ELi2EN4cute5tupleIJNS5_1CILi128EEES8_NS7_ILi64EEEEEENS_10bfloat16_tEfNS_4arch4Sm80ELb0ELb0ELb1ELb1ELb1ELb0ELb0ELb0ELi2ELi4ELi4ELi4ELb0EEENS1_21CollectiveEpilogueBwdISA_SB_SD_Li256ELb1ELb0ELi2EEENS1_19SingleTileSchedulerILb1ELb0ELb0ELi128EEEEEEEEEvNT_6ParamsE$_ZN4cute3eso3ESOILb0ELb1EJiNS_1CILi72EEENS2_ILi512EEEEEC2ERKiRKS3_RKS4_ - $_ZN7cutlass13device_kernelIN5flash19enable_sm80_to_sm89INS1_16FlashAttnBwdSm80INS1_25CollectiveMainloopBwdSm80ILi2ELi2EN4cute5tupleIJNS5_1CILi128EEES8_NS7_ILi64EEEEEENS_10bfloat16_tEfNS_4arch4Sm80ELb0ELb0ELb1ELb1ELb1ELb0ELb0ELb0ELi2ELi4ELi4ELi4ELb0EEENS1_21CollectiveEpilogueBwdISA_SB_SD_Li256ELb1ELb0ELi2EEENS1_19SingleTileSchedulerILb1ELb0ELb0ELi128EEEEEEEEEvNT_6ParamsE$_ZN4cute3eso3ESOILb0ELb1EJiNS_1CILi512EEEEEC2ERKiRKS3_)
$_ZN7cutlass13device_kernelIN5flash19enable_sm80_to_sm89INS1_16FlashAttnBwdSm80INS1_25CollectiveMainloopBwdSm80ILi2ELi2EN4cute5tupleIJNS5_1CILi128EEES8_NS7_ILi64EEEEEENS_10bfloat16_tEfNS_4arch4Sm80ELb0ELb0ELb1ELb1ELb1ELb0ELb0ELb0ELi2ELi4ELi4ELi4ELb0EEENS1_21CollectiveEpilogueBwdISA_SB_SD_Li256ELb1ELb0ELi2EEENS1_19SingleTileSchedulerILb1ELb0ELb0ELi128EEEEEEEEEvNT_6ParamsE$_ZN4cute3eso3ESOILb0ELb1EJiNS_1CILi512EEEEEC2ERKiRKS3_:
[----:B------:R-:W-:Y:S02]  /*8770*/  IADD3 R67, R67, -c[0x0][0x20], RZ ;  /* 0x8000080043437a10 */ /* 0x000fe40007ffe0ff */
[----:B------:R-:W-:-:S03]  /*8780*/  MOV R5, 0x0 ;  /* 0x0000000000057802 */ /* 0x000fc60000000f00 */
[----:B------:R1:W-:Y:S01]  /*8790*/  STL [R67], R2 ;  /* 0x0000000243007387 */ /* 0x0003e20000100800 */
[----:B------:R-:W-:Y:S05]  /*87a0*/  RET.REL.NODEC R4 `(_ZN7cutlass13device_kernelIN5flash19enable_sm80_to_sm89INS1_16FlashAttnBwdSm80INS1_25CollectiveMainloopBwdSm80ILi2ELi2EN4cute5tupleIJNS5_1CILi128EEES8_NS7_ILi64EEEEEENS_10bfloat16_tEfNS_4arch4Sm80ELb0ELb0ELb1ELb1ELb1ELb0ELb0ELb0ELi2ELi4ELi4ELi4ELb0EEENS1_21CollectiveEpilogueBwdISA_SB_SD_Li256ELb1ELb0ELi2EEENS1_19SingleTileSchedulerILb1ELb0ELb0ELi128EEEEEEEEEvNT_6ParamsE) ;  /* 0xffff785004007950 */ /* 0x000fea0003c3ffff */
        .type           $_ZN7cutlass13device_kernelIN5flash19enable_sm80_to_sm89INS1_16FlashAttnBwdSm80INS1_25CollectiveMainloopBwdSm80ILi2ELi2EN4cute5tupleIJNS5_1CILi128EEES8_NS7_ILi64EEEEEENS_10bfloat16_tEfNS_4arch4Sm80ELb0ELb0ELb1ELb1ELb1ELb0ELb0ELb0ELi2ELi4ELi4ELi4ELb0EEENS1_21CollectiveEpilogueBwdISA_SB_SD_Li256ELb1ELb0ELi2EEENS1_19SingleTileSchedulerILb1ELb0ELb0ELi128EEEEEEEEEvNT_6ParamsE$_ZN4cute3eso3ESOILb0ELb1EJiNS_1CILi72EEENS2_ILi512EEEEEC2ERKiRKS3_RKS4_,@function
        .size           $_ZN7cutlass13device_kernelIN5flash19enable_sm80_to_sm89INS1_16FlashAttnBwdSm80INS1_25CollectiveMainloopBwdSm80ILi2ELi2EN4cute5tupleIJNS5_1CILi128EEES8_NS7_ILi64EEEEEENS_10bfloat16_tEfNS_4arch4Sm80ELb0ELb0ELb1ELb1ELb1ELb0ELb0ELb0ELi2ELi4ELi4ELi4ELb0EEENS1_21CollectiveEpilogueBwdISA_SB_SD_Li256ELb1ELb0ELi2EEENS1_19SingleTileSchedulerILb1ELb0ELb0ELi128EEEEEEEEEvNT_6ParamsE$_ZN4cute3eso3ESOILb0ELb1EJiNS_1CILi72EEENS2_ILi512EEEEEC2ERKiRKS3_RKS4_,($_ZN7cutlass13device_kernelIN5flash19enable_sm80_to_sm89INS1_16FlashAttnBwdSm80INS1_25CollectiveMainloopBwdSm80ILi2ELi2EN4cute5tupleIJNS5_1CILi128EEES8_NS7_ILi64EEEEEENS_10bfloat16_tEfNS_4arch4Sm80ELb0ELb0ELb1ELb1ELb1ELb0ELb0ELb0ELi2ELi4ELi4ELi4ELb0EEENS1_21CollectiveEpilogueBwdISA_SB_SD_Li256ELb1ELb0ELi2EEENS1_19SingleTileSchedulerILb1ELb0ELb0ELi128EEEEEEEEEvNT_6ParamsE$_ZN4cute3eso3ESOILb0ELb1EJlEEC2ERKl - $_ZN7cutlass13device_kernelIN5flash19enable_sm80_to_sm89INS1_16FlashAttnBwdSm80INS1_25CollectiveMainloopBwdSm80ILi2ELi2EN4cute5tupleIJNS5_1CILi128EEES8_NS7_ILi64EEEEEENS_10bfloat16_tEfNS_4arch4Sm80ELb0ELb0ELb1ELb1ELb1ELb0ELb0ELb0ELi2ELi4ELi4ELi4ELb0EEENS1_21CollectiveEpilogueBwdISA_SB_SD_Li256ELb1ELb0ELi2EEENS1_19SingleTileSchedulerILb1ELb0ELb0ELi128EEEEEEEEEvNT_6ParamsE$_ZN4cute3eso3ESOILb0ELb1EJiNS_1CILi72EEENS2_ILi512EEEEEC2ERKiRKS3_RKS4_)
$_ZN7cutlass13device_kernelIN5flash19enable_sm80_to_sm89INS1_16FlashAttnBwdSm80INS1_25CollectiveMainloopBwdSm80ILi2ELi2EN4cute5tupleIJNS5_1CILi128EEES8_NS7_ILi64EEEEEENS_10bfloat16_tEfNS_4arch4Sm80ELb0ELb0ELb1ELb1ELb1ELb0ELb0ELb0ELi2ELi4ELi4ELi4ELb0EEENS1_21CollectiveEpilogueBwdISA_SB_SD_Li256ELb1ELb0ELi2EEENS1_19SingleTileSchedulerILb1ELb0ELb0ELi128EEEEEEEEEvNT_6ParamsE$_ZN4cute3eso3ESOILb0ELb1EJiNS_1CILi72EEENS2_ILi512EEEEEC2ERKiRKS3_RKS4_:
[----:B------:R-:W-:Y:S01]  /*87b0*/  IADD3 R4, R4, -c[0x0][0x20], RZ ;  /* 0x8000080004047a10 */ /* 0x000fe20007ffe0ff */
[----:B------:R-:W-:Y:S01]  /*87c0*/  IMAD.MOV.U32 R8, RZ, RZ, R6 ;  /* 0x000000ffff087224 */ /* 0x000fe200078e0006 */
[----:B------:R-:W-:-:S03]  /*87d0*/  MOV R9, 0x0 ;  /* 0x0000000000097802 */ /* 0x000fc60000000f00 */
[----:B------:R1:W-:Y:S01]  /*87e0*/  STL [R4], R5 ;  /* 0x0000000504007387 */ /* 0x0003e20000100800 */
[----:B------:R-:W-:Y:S05]  /*87f0*/  RET.REL.NODEC R8 `(_ZN7cutlass13device_kernelIN5flash19enable_sm80_to_sm89INS1_16FlashAttnBwdSm80INS1_25CollectiveMainloopBwdSm80ILi2ELi2EN4cute5tupleIJNS5_1CILi128EEES8_NS7_ILi64EEEEEENS_10bfloat16_tEfNS_4arch4Sm80ELb0ELb0ELb1ELb1ELb1ELb0ELb0ELb0ELi2ELi4ELi4ELi4ELb0EEENS1_21CollectiveEpilogueBwdISA_SB_SD_Li256ELb1ELb0ELi2EEENS1_19SingleTileSchedulerILb1ELb0ELb0ELi128EEEEEEEEEvNT_6ParamsE) ;  /* 0xffff780008007950 */ /* 0x000fea0003c3ffff */
        .type           $_ZN7cutlass13device_kernelIN5flash19enable_sm80_to_sm89INS1_16FlashAttnBwdSm80INS1_25CollectiveMainloopBwdSm80ILi2ELi2EN4cute5tupleIJNS5_1CILi128EEES8_NS7_ILi64EEEEEENS_10bfloat16_tEfNS_4arch4Sm80ELb0ELb0ELb1ELb1ELb1ELb0ELb0ELb0ELi2ELi4ELi4ELi4ELb0EEENS1_21CollectiveEpilogueBwdISA_SB_SD_Li256ELb1ELb0ELi2EEENS1_19SingleTileSchedulerILb1ELb0ELb0ELi128EEEEEEEEEvNT_6ParamsE$_ZN4cute3eso3ESOILb0ELb1EJlEEC2ERKl,@function
        .size           $_ZN7cutlass13device_kernelIN5flash19enable_sm80_to_sm89INS1_16FlashAttnBwdSm80INS1_25CollectiveMainloopBwdSm80ILi2ELi2EN4cute5tupleIJNS5_1CILi128EEES8_NS7_ILi64EEEEEENS_10bfloat16_tEfNS_4arch4Sm80ELb0ELb0ELb1ELb1ELb1ELb0ELb0ELb0ELi2ELi4ELi4ELi4ELb0EEENS1_21CollectiveEpilogueBwdISA_SB_SD_Li256ELb1ELb0ELi2EEENS1_19SingleTileSchedulerILb1ELb0ELb0ELi128EEEEEEEEEvNT_6ParamsE$_ZN4cute3eso3ESOILb0ELb1EJlEEC2ERKl,($_ZN7cutlass13device_kernelIN5flash19enable_sm80_to_sm89INS1_16FlashAttnBwdSm80INS1_25CollectiveMainloopBwdSm80ILi2ELi2EN4cute5tupleIJNS5_1CILi128EEES8_NS7_ILi64EEEEEENS_10bfloat16_tEfNS_4arch4Sm80ELb0ELb0ELb1ELb1ELb1ELb0ELb0ELb0ELi2ELi4ELi4ELi4ELb0EEENS1_21CollectiveEpilogueBwdISA_SB_SD_Li256ELb1ELb0ELi2EEENS1_19SingleTileSchedulerILb1ELb0ELb0ELi128EEEEEEEEEvNT_6ParamsE$_ZN4cute3eso3ESOILb1ELb0EJNS_10UnderscoreES2_S2_iEEC2ERKS2_S5_S5_RKi - $_ZN7cutlass13device_kernelIN5flash19enable_sm80_to_sm89INS1_16FlashAttnBwdSm80INS1_25CollectiveMainloopBwdSm80ILi2ELi2EN4cute5tupleIJNS5_1CILi128EEES8_NS7_ILi64EEEEEENS_10bfloat16_tEfNS_4arch4Sm80ELb0ELb0ELb1ELb1ELb1ELb0ELb0ELb0ELi2ELi4ELi4ELi4ELb0EEENS1_21CollectiveEpilogueBwdISA_SB_SD_Li256ELb1ELb0ELi2EEENS1_19SingleTileSchedulerILb1ELb0ELb0ELi128EEEEEEEEEvNT_6ParamsE$_ZN4cute3eso3ESOILb0ELb1EJlEEC2ERKl)
$_ZN7cutlass13device_kernelIN5flash19enable_sm80_to_sm89INS1_16FlashAttnBwdSm80INS1_25CollectiveMainloopBwdSm80ILi2ELi2EN4cute5tupleIJNS5_1CILi128EEES8_NS7_ILi64EEEEEENS_10bfloat16_tEfNS_4arch4Sm80ELb0ELb0ELb1ELb1ELb1ELb0ELb0ELb0ELi2ELi4ELi4ELi4ELb0EEENS1_21CollectiveEpilogueBwdISA_SB_SD_Li256ELb1ELb0ELi2EEENS1_19SingleTileSchedulerILb1ELb0ELb0ELi128EEEEEEEEEvNT_6ParamsE$_ZN4cute3eso3ESOILb0ELb1EJlEEC2ERKl:
[----:B------:R-:W-:Y:S01]  /*8800*/  IADD3 R5, R5, -c[0x0][0x20], RZ ;  /* 0x8000080005057a10 */ /* 0x000fe20007ffe0ff */
[----:B------:R-:W-:Y:S01]  /*8810*/  IMAD.MOV.U32 R78, RZ, RZ, R6 ;  /* 0x000000ffff4e7224 */ /* 0x000fe200078e0006 */
[----:B------:R-:W-:-:S03]  /*8820*/  MOV R79, 0x0 ;  /* 0x00000000004f7802 */ /* 0x000fc60000000f00 */
[----:B------:R1:W-:Y:S01]  /*8830*/  STL.64 [R5], R2 ;  /* 0x0000000205007387 */ /* 0x0003e20000100a00 */
[----:B------:R-:W-:Y:S05]  /*8840*/  RET.REL.NODEC R78 `(_ZN7cutlass13device_kernelIN5flash19enable_sm80_to_sm89INS1_16FlashAttnBwdSm80INS1_25CollectiveMainloopBwdSm80ILi2ELi2EN4cute5tupleIJNS5_1CILi128EEES8_NS7_ILi64EEEEEENS_10bfloat16_tEfNS_4arch4Sm80ELb0ELb0ELb1ELb1ELb1ELb0ELb0ELb0ELi2ELi4ELi4ELi4ELb0EEENS1_21CollectiveEpilogueBwdISA_SB_SD_Li256ELb1ELb0ELi2EEENS1_19SingleTileSchedulerILb1ELb0ELb0ELi128EEEEEEEEEvNT_6ParamsE) ;  /* 0xffff77b04e007950 */ /* 0x000fea0003c3ffff */
        .type           $_ZN7cutlass13device_kernelIN5flash19enable_sm80_to_sm89INS1_16FlashAttnBwdSm80INS1_25CollectiveMainloopBwdSm80ILi2ELi2EN4cute5tupleIJNS5_1CILi128EEES8_NS7_ILi64EEEEEENS_10bfloat16_tEfNS_4arch4Sm80ELb0ELb0ELb1ELb1ELb1ELb0ELb0ELb0ELi2ELi4ELi4ELi4ELb0EEENS1_21CollectiveEpilogueBwdISA_SB_SD_Li256ELb1ELb0ELi2EEENS1_19SingleTileSchedulerILb1ELb0ELb0ELi128EEEEEEEEEvNT_6ParamsE$_ZN4cute3eso3ESOILb1ELb0EJNS_10UnderscoreES2_S2_iEEC2ERKS2_S5_S5_RKi,@function
        .size           $_ZN7cutlass13device_kernelIN5flash19enable_sm80_to_sm89INS1_16FlashAttnBwdSm80INS1_25CollectiveMainloopBwdSm80ILi2ELi2EN4cute5tupleIJNS5_1CILi128EEES8_NS7_ILi64EEEEEENS_10bfloat16_tEfNS_4arch4Sm80ELb0ELb0ELb1ELb1ELb1ELb0ELb0ELb0ELi2ELi4ELi4ELi4ELb0EEENS1_21CollectiveEpilogueBwdISA_SB_SD_Li256ELb1ELb0ELi2EEENS1_19SingleTileSchedulerILb1ELb0ELb0ELi128EEEEEEEEEvNT_6ParamsE$_ZN4cute3eso3ESOILb1ELb0EJNS_10UnderscoreES2_S2_iEEC2ERKS2_S5_S5_RKi,($_ZN7cutlass13device_kernelIN5flash19enable_sm80_to_sm89INS1_16FlashAttnBwdSm80INS1_25CollectiveMainloopBwdSm80ILi2ELi2EN4cute5tupleIJNS5_1CILi128EEES8_NS7_ILi64EEEEEENS_10bfloat16_tEfNS_4arch4Sm80ELb0ELb0ELb1ELb1ELb1ELb0ELb0ELb0ELi2ELi4ELi4ELi4ELb0EEENS1_21CollectiveEpilogueBwdISA_SB_SD_Li256ELb1ELb0ELi2EEENS1_19SingleTileSchedulerILb1ELb0ELb0ELi128EEEEEEEEEvNT_6ParamsE$_ZN4cute3eso3ESOILb1ELb0EJNS_10UnderscoreES2_iEEC2ERKS2_S5_RKi - $_ZN7cutlass13device_kernelIN5flash19enable_sm80_to_sm89INS1_16FlashAttnBwdSm80INS1_25CollectiveMainloopBwdSm80ILi2ELi2EN4cute5tupleIJNS5_1CILi128EEES8_NS7_ILi64EEEEEENS_10bfloat16_tEfNS_4arch4Sm80ELb0ELb0ELb1ELb1ELb1ELb0ELb0ELb0ELi2ELi4ELi4ELi4ELb0EEENS1_21CollectiveEpilogueBwdISA_SB_SD_Li256ELb1ELb0ELi2EEENS1_19SingleTileSchedulerILb1ELb0ELb0ELi128EEEEEEEEEvNT_6ParamsE$_ZN4cute3eso3ESOILb1ELb0EJNS_10UnderscoreES2_S2_iEEC2ERKS2_S5_S5_RKi)
$_ZN7cutlass13device_kernelIN5flash19enable_sm80_to_sm89INS1_16FlashAttnBwdSm80INS1_25CollectiveMainloopBwdSm80ILi2ELi2EN4cute5tupleIJNS5_1CILi128EEES8_NS7_ILi64EEEEEENS_10bfloat16_tEfNS_4arch4Sm80ELb0ELb0ELb1ELb1ELb1ELb0ELb0ELb0ELi2ELi4ELi4ELi4ELb0EEENS1_21CollectiveEpilogueBwdISA_SB_SD_Li256ELb1ELb0ELi2EEENS1_19SingleTileSchedulerILb1ELb0ELb0ELi128EEEEEEEEEvNT_6ParamsE$_ZN4cute3eso3ESOILb1ELb0EJNS_10UnderscoreES2_S2_iEEC2ERKS2_S5_S5_RKi:
[----:B------:R-:W-:Y:S02]  /*8850*/  IADD3 R2, R2, -c[0x0][0x20], RZ ;  /* 0x8000080002027a10 */ /* 0x000fe40007ffe0ff */
[----:B------:R-:W-:-:S03]  /*8860*/  MOV R5, 0x0 ;  /* 0x0000000000057802 */ /* 0x000fc60000000f00 */
[----:B------:R1:W-:Y:S01]  /*8870*/  STL [R2], R3 ;  /* 0x0000000302007387 */ /* 0x0003e20000100800 */
[----:B------:R-:W-:Y:S05]  /*8880*/  RET.REL.NODEC R4 `(_ZN7cutlass13device_kernelIN5flash19enable_sm80_to_sm89INS1_16FlashAttnBwdSm80INS1_25CollectiveMainloopBwdSm80ILi2ELi2EN4cute5tupleIJNS5_1CILi128EEES8_NS7_ILi64EEEEEENS_10bfloat16_tEfNS_4arch4Sm80ELb0ELb0ELb1ELb1ELb1ELb0ELb0ELb0ELi2ELi4ELi4ELi4ELb0EEENS1_21CollectiveEpilogueBwdISA_SB_SD_Li256ELb1ELb0ELi2EEENS1_19SingleTileSchedulerILb1ELb0ELb0ELi128EEEEEEEEEvNT_6ParamsE) ;  /* 0xffff777004007950 */ /* 0x000fea0003c3ffff */
        .type           $_ZN7cutlass13device_kernelIN5flash19enable_sm80_to_sm89INS1_16FlashAttnBwdSm80INS1_25CollectiveMainloopBwdSm80ILi2ELi2EN4cute5tupleIJNS5_1CILi128EEES8_NS7_ILi64EEEEEENS_10bfloat16_tEfNS_4arch4Sm80ELb0ELb0ELb1ELb1ELb1ELb0ELb0ELb0ELi2ELi4ELi4ELi4ELb0EEENS1_21CollectiveEpilogueBwdISA_SB_SD_Li256ELb1ELb0ELi2EEENS1_19SingleTileSchedulerILb1ELb0ELb0ELi128EEEEEEEEEvNT_6ParamsE$_ZN4cute3eso3ESOILb1ELb0EJNS_10UnderscoreES2_iEEC2ERKS2_S5_RKi,@function
        .size           $_ZN7cutlass13device_kernelIN5flash19enable_sm80_to_sm89INS1_16FlashAttnBwdSm80INS1_25CollectiveMainloopBwdSm80ILi2ELi2EN4cute5tupleIJNS5_1CILi128EEES8_NS7_ILi64EEEEEENS_10bfloat16_tEfNS_4arch4Sm80ELb0ELb0ELb1ELb1ELb1ELb0ELb0ELb0ELi2ELi4ELi4ELi4ELb0EEENS1_21CollectiveEpilogueBwdISA_SB_SD_Li256ELb1ELb0ELi2EEENS1_19SingleTileSchedulerILb1ELb0ELb0ELi128EEEEEEEEEvNT_6ParamsE$_ZN4cute3eso3ESOILb1ELb0EJNS_10UnderscoreES2_iEEC2ERKS2_S5_RKi,($_ZN7cutlass13device_kernelIN5flash19enable_sm80_to_sm89INS1_16FlashAttnBwdSm80INS1_25CollectiveMainloopBwdSm80ILi2ELi2EN4cute5tupleIJNS5_1CILi128EEES8_NS7_ILi64EEEEEENS_10bfloat16_tEfNS_4arch4Sm80ELb0ELb0ELb1ELb1ELb1ELb0ELb0ELb0ELi2ELi4ELi4ELi4ELb0EEENS1_21CollectiveEpilogueBwdISA_SB_SD_Li256ELb1ELb0ELi2EEENS1_19SingleTileSchedulerILb1ELb0ELb0ELi128EEEEEEEEEvNT_6ParamsE$_ZN4cute3eso3ESOILb1ELb0EJNS_10UnderscoreEiEEC2ERKS2_RKi - $_ZN7cutlass13device_kernelIN5flash19enable_sm80_to_sm89INS1_16FlashAttnBwdSm80INS1_25CollectiveMainloopBwdSm80ILi2ELi2EN4cute5tupleIJNS5_1CILi128EEES8_NS7_ILi64EEEEEENS_10bfloat16_tEfNS_4arch4Sm80ELb0ELb0ELb1ELb1ELb1ELb0ELb0ELb0ELi2ELi4ELi4ELi4ELb0EEENS1_21CollectiveEpilogueBwdISA_SB_SD_Li256ELb1ELb0ELi2EEENS1_19SingleTileSchedulerILb1ELb0ELb0ELi128EEEEEEEEEvNT_6ParamsE$_ZN4cute3eso3ESOILb1ELb0EJNS_10UnderscoreES2_iEEC2ERKS2_S5_RKi)
$_ZN7cutlass13device_kernelIN5flash19enable_sm80_to_sm89INS1_16FlashAttnBwdSm80INS1_25CollectiveMainloopBwdSm80ILi2ELi2EN4cute5tupleIJNS5_1CILi128EEES8_NS7_ILi64EEEEEENS_10bfloat16_tEfNS_4arch4Sm80ELb0ELb0ELb1ELb1ELb1ELb0ELb0ELb0ELi2ELi4ELi4ELi4ELb0EEENS1_21CollectiveEpilogueBwdISA_SB_SD_Li256ELb1ELb0ELi2EEENS1_19SingleTileSchedulerILb1ELb0ELb0ELi128EEEEEEEEEvNT_6ParamsE$_ZN4cute3eso3ESOILb1ELb0EJNS_10UnderscoreES2_iEEC2ERKS2_S5_RKi:
[----:B------:R-:W-:Y:S02]  /*8890*/  IADD3 R2, R2, -c[0x0][0x20], RZ ;  /* 0x8000080002027a10 */ /* 0x000fe40007ffe0ff */
[----:B------:R-:W-:-:S03]  /*88a0*/  MOV R9, 0x0 ;  /* 0x0000000000097802 */ /* 0x000fc60000000f00 */
[----:B------:R1:W-:Y:S01]  /*88b0*/  STL [R2], R3 ;  /* 0x0000000302007387 */ /* 0x0003e20000100800 */
[----:B------:R-:W-:Y:S05]  /*88c0*/  RET.REL.NODEC R8 `(_ZN7cutlass13device_kernelIN5flash19enable_sm80_to_sm89INS1_16FlashAttnBwdSm80INS1_25CollectiveMainloopBwdSm80ILi2ELi2EN4cute5tupleIJNS5_1CILi128EEES8_NS7_ILi64EEEEEENS_10bfloat16_tEfNS_4arch4Sm80ELb0ELb0ELb1ELb1ELb1ELb0ELb0ELb0ELi2ELi4ELi4ELi4ELb0EEENS1_21CollectiveEpilogueBwdISA_SB_SD_Li256ELb1ELb0ELi2EEENS1_19SingleTileSchedulerILb1ELb0ELb0ELi128EEEEEEEEEvNT_6ParamsE) ;  /* 0xffff773008007950 */ /* 0x000fea0003c3ffff */
        .type           $_ZN7cutlass13device_kernelIN5flash19enable_sm80_to_sm89INS1_16FlashAttnBwdSm80INS1_25CollectiveMainloopBwdSm80ILi2ELi2EN4cute5tupleIJNS5_1CILi128EEES8_NS7_ILi64EEEEEENS_10bfloat16_tEfNS_4arch4Sm80ELb0ELb0ELb1ELb1ELb1ELb0ELb0ELb0ELi2ELi4ELi4ELi4ELb0EEENS1_21CollectiveEpilogueBwdISA_SB_SD_Li256ELb1ELb0ELi2EEENS1_19SingleTileSchedulerILb1ELb0ELb0ELi128EEEEEEEEEvNT_6ParamsE$_ZN4cute3eso3ESOILb1ELb0EJNS_10UnderscoreEiEEC2ERKS2_RKi,@function
        .size           $_ZN7cutlass13device_kernelIN5flash19enable_sm80_to_sm89INS1_16FlashAttnBwdSm80INS1_25CollectiveMainloopBwdSm80ILi2ELi2EN4cute5tupleIJNS5_1CILi128EEES8_NS7_ILi64EEEEEENS_10bfloat16_tEfNS_4arch4Sm80ELb0ELb0ELb1ELb1ELb1ELb0ELb0ELb0ELi2ELi4ELi4ELi4ELb0EEENS1_21CollectiveEpilogueBwdISA_SB_SD_Li256ELb1ELb0ELi2EEENS1_19SingleTileSchedulerILb1ELb0ELb0ELi128EEEEEEEEEvNT_6ParamsE$_ZN4cute3eso3ESOILb1ELb0EJNS_10UnderscoreEiEEC2ERKS2_RKi,($_ZN7cutlass13device_kernelIN5flash19enable_sm80_to_sm89INS1_16FlashAttnBwdSm80INS1_25CollectiveMainloopBwdSm80ILi2ELi2EN4cute5tupleIJNS5_1CILi128EEES8_NS7_ILi64EEEEEENS_10bfloat16_tEfNS_4arch4Sm80ELb0ELb0ELb1ELb1ELb1ELb0ELb0ELb0ELi2ELi4ELi4ELi4ELb0EEENS1_21CollectiveEpilogueBwdISA_SB_SD_Li256ELb1ELb0ELi2EEENS1_19SingleTileSchedulerILb1ELb0ELb0ELi128EEEEEEEEEvNT_6ParamsE$_ZN4cute3eso3ESOILb1ELb0EJNS_10UnderscoreEiiEEC2ERKS2_RKiS7_ - $_ZN7cutlass13device_kernelIN5flash19enable_sm80_to_sm89INS1_16FlashAttnBwdSm80INS1_25CollectiveMainloopBwdSm80ILi2ELi2EN4cute5tupleIJNS5_1CILi128EEES8_NS7_ILi64EEEEEENS_10bfloat16_tEfNS_4arch4Sm80ELb0ELb0ELb1ELb1ELb1ELb0ELb0ELb0ELi2ELi4ELi4ELi4ELb0EEENS1_21CollectiveEpilogueBwdISA_SB_SD_Li256ELb1ELb0ELi2EEENS1_19SingleTileSchedulerILb1ELb0ELb0ELi128EEEEEEEEEvNT_6ParamsE$_ZN4cute3eso3ESOILb1ELb0EJNS_10UnderscoreEiEEC2ERKS2_RKi)
$_ZN7cutlass13device_kernelIN5flash19enable_sm80_to_sm89INS1_16FlashAttnBwdSm80INS1_25CollectiveMainloopBwdSm80ILi2ELi2EN4cute5tupleIJNS5_1CILi128EEES8_NS7_ILi64EEEEEENS_10bfloat16_tEfNS_4arch4Sm80ELb0ELb0ELb1ELb1ELb1ELb0ELb0ELb0ELi2ELi4ELi4ELi4ELb0EEENS1_21CollectiveEpilogueBwdISA_SB_SD_Li256ELb1ELb0ELi2EEENS1_19SingleTileSchedulerILb1ELb0ELb0ELi128EEEEEEEEEvNT_6ParamsE$_ZN4cute3eso3ESOILb1ELb0EJNS_10UnderscoreEiEEC2ERKS2_RKi:
[----:B------:R-:W-:Y:S02]  /*88d0*/  IADD3 R2, R2, -c[0x0][0x20], RZ ;  /* 0x8000080002027a10 */ /* 0x000fe40007ffe0ff */
[----:B------:R-:W-:-:S03]  /*88e0*/  MOV R11, 0x0 ;  /* 0x00000000000b7802 */ /* 0x000fc60000000f00 */
[----:B------:R1:W-:Y:S01]  /*88f0*/  STL [R2], R3 ;  /* 0x0000000302007387 */ /* 0x0003e20000100800 */
[----:B------:R-:W-:Y:S05]  /*8900*/  RET.REL.NODEC R10 `(_ZN7cutlass13device_kernelIN5flash19enable_sm80_to_sm89INS1_16FlashAttnBwdSm80INS1_25CollectiveMainloopBwdSm80ILi2ELi2EN4cute5tupleIJNS5_1CILi128EEES8_NS7_ILi64EEEEEENS_10bfloat16_tEfNS_4arch4Sm80ELb0ELb0ELb1ELb1ELb1ELb0ELb0ELb0ELi2ELi4ELi4ELi4ELb0EEENS1_21CollectiveEpilogueBwdISA_SB_SD_Li256ELb1ELb0ELi2EEENS1_19SingleTileSchedulerILb1ELb0ELb0ELi128EEEEEEEEEvNT_6ParamsE) ;  /* 0xffff76f00a007950 */ /* 0x000fea0003c3ffff */
        .type           $_ZN7cutlass13device_kernelIN5flash19enable_sm80_to_sm89INS1_16FlashAttnBwdSm80INS1_25CollectiveMainloopBwdSm80ILi2ELi2EN4cute5tupleIJNS5_1CILi128EEES8_NS7_ILi64EEEEEENS_10bfloat16_tEfNS_4arch4Sm80ELb0ELb0ELb1ELb1ELb1ELb0ELb0ELb0ELi2ELi4ELi4ELi4ELb0EEENS1_21CollectiveEpilogueBwdISA_SB_SD_Li256ELb1ELb0ELi2EEENS1_19SingleTileSchedulerILb1ELb0ELb0ELi128EEEEEEEEEvNT_6ParamsE$_ZN4cute3eso3ESOILb1ELb0EJNS_10UnderscoreEiiEEC2ERKS2_RKiS7_,@function
        .size           $_ZN7cutlass13device_kernelIN5flash19enable_sm80_to_sm89INS1_16FlashAttnBwdSm80INS1_25CollectiveMainloopBwdSm80ILi2ELi2EN4cute5tupleIJNS5_1CILi128EEES8_NS7_ILi64EEEEEENS_10bfloat16_tEfNS_4arch4Sm80ELb0ELb0ELb1ELb1ELb1ELb0ELb0ELb0ELi2ELi4ELi4ELi4ELb0EEENS1_21CollectiveEpilogueBwdISA_SB_SD_Li256ELb1ELb0ELi2EEENS1_19SingleTileSchedulerILb1ELb0ELb0ELi128EEEEEEEEEvNT_6ParamsE$_ZN4cute3eso3ESOILb1ELb0EJNS_10UnderscoreEiiEEC2ERKS2_RKiS7_,($_ZN7cutlass13device_kernelIN5flash19enable_sm80_to_sm89INS1_16FlashAttnBwdSm80INS1_25CollectiveMainloopBwdSm80ILi2ELi2EN4cute5tupleIJNS5_1CILi128EEES8_NS7_ILi64EEEEEENS_10bfloat16_tEfNS_4arch4Sm80ELb0ELb0ELb1ELb1ELb1ELb0ELb0ELb0ELi2ELi4ELi4ELi4ELb0EEENS1_21CollectiveEpilogueBwdISA_SB_SD_Li256ELb1ELb0ELi2EEENS1_19SingleTileSchedulerILb1ELb0ELb0ELi128EEEEEEEEEvNT_6ParamsE$_ZN4cute3eso3ESOILb1ELb0EJNS_14ComposedLayoutINS_7SwizzleILi3ELi3ELi3EEENS_1CILi0EEENS_6LayoutINS_5tupleIJNS8_IJNS8_IJNS5_ILi4EEENS5_ILi8EEEEEENS8_IJNS5_ILi2EEENS5_ILi1EEEEEEEEENS8_IJNS8_IJSC_SC_EEENS8_IJSA_S9_EEEEEEEEENS8_IJNS8_IJNS8_IJSC_NS5_ILi64EEEEEENS8_IJNS5_ILi512EEES6_EEEEEENS8_IJNS8_IJSD_SA_EEENS8_IJNS5_ILi1024EEENS5_ILi16EEEEEEEEEEEEEEEENS_10ViewEngineINS_8smem_ptrIPN7cutlass10bfloat16_tEEEEEEEC2ERKSW_RKS13_ - $_ZN7cutlass13device_kernelIN5flash19enable_sm80_to_sm89INS1_16FlashAttnBwdSm80INS1_25CollectiveMainloopBwdSm80ILi2ELi2EN4cute5tupleIJNS5_1CILi128EEES8_NS7_ILi64EEEEEENS_10bfloat16_tEfNS_4arch4Sm80ELb0ELb0ELb1ELb1ELb1ELb0ELb0ELb0ELi2ELi4ELi4ELi4ELb0EEENS1_21CollectiveEpilogueBwdISA_SB_SD_Li256ELb1ELb0ELi2EEENS1_19SingleTileSchedulerILb1ELb0ELb0ELi128EEEEEEEEEvNT_6ParamsE$_ZN4cute3eso3ESOILb1ELb0EJNS_10UnderscoreEiiEEC2ERKS2_RKiS7_)
$_ZN7cutlass13device_kernelIN5flash19enable_sm80_to_sm89INS1_16FlashAttnBwdSm80INS1_25CollectiveMainloopBwdSm80ILi2ELi2EN4cute5tupleIJNS5_1CILi128EEES8_NS7_ILi64EEEEEENS_10bfloat16_tEfNS_4arch4Sm80ELb0ELb0ELb1ELb1ELb1ELb0ELb0ELb0ELi2ELi4ELi4ELi4ELb0EEENS1_21CollectiveEpilogueBwdISA_SB_SD_Li256ELb1ELb0ELi2EEENS1_19SingleTileSchedulerILb1ELb0ELb0ELi128EEEEEEEEEvNT_6ParamsE$_ZN4cute3eso3ESOILb1ELb0EJNS_10UnderscoreEiiEEC2ERKS2_RKiS7_:
[----:B------:R-:W-:Y:S02]  /*8910*/  IADD3 R3, R79, -c[0x0][0x20], RZ ;  /* 0x800008004f037a10 */ /* 0x000fe40007ffe0ff */
[----:B------:R-:W-:-:S03]  /*8920*/  IADD3 R2, R67, -c[0x0][0x20], RZ ;  /* 0x8000080043027a10 */ /* 0x000fc60007ffe0ff */
[----:B------:R1:W-:Y:S04]  /*8930*/  STL [R3], R80 ;  /* 0x0000005003007387 */ /* 0x0003e80000100800 */
[----:B------:R-:W2:Y:S01]  /*8940*/  LDL R2, [R2] ;  /* 0x0000000002027983 */ /* 0x000ea20000100800 */
[----:B------:R-:W-:-:S03]  /*8950*/  IMAD.MOV.U32 R79, RZ, RZ, 0x0 ;  /* 0x00000000ff4f7424 */ /* 0x000fc600078e00ff */
[----:B--2---:R1:W-:Y:S01]  /*8960*/  STL [R3+0x4], R2 ;  /* 0x0000040203007387 */ /* 0x0043e20000100800 */
[----:B------:R-:W-:Y:S05]  /*8970*/  RET.REL.NODEC R78 `(_ZN7cutlass13device_kernelIN5flash19enable_sm80_to_sm89INS1_16FlashAttnBwdSm80INS1_25CollectiveMainloopBwdSm80ILi2ELi2EN4cute5tupleIJNS5_1CILi128EEES8_NS7_ILi64EEEEEENS_10bfloat16_tEfNS_4arch4Sm80ELb0ELb0ELb1ELb1ELb1ELb0ELb0ELb0ELi2ELi4ELi4ELi4ELb0EEENS1_21CollectiveEpilogueBwdISA_SB_SD_Li256ELb1ELb0ELi2EEENS1_19SingleTileSchedulerILb1ELb0ELb0ELi128EEEEEEEEEvNT_6ParamsE) ;  /* 0xffff76804e007950 */ /* 0x000fea0003c3ffff */
        .type           $_ZN7cutlass13device_kernelIN5flash19enable_sm80_to_sm89INS1_16FlashAttnBwdSm80INS1_25CollectiveMainloopBwdSm80ILi2ELi2EN4cute5tupleIJNS5_1CILi128EEES8_NS7_ILi64EEEEEENS_10bfloat16_tEfNS_4arch4Sm80ELb0ELb0ELb1ELb1ELb1ELb0ELb0ELb0ELi2ELi4ELi4ELi4ELb0EEENS1_21CollectiveEpilogueBwdISA_SB_SD_Li256ELb1ELb0ELi2EEENS1_19SingleTileSchedulerILb1ELb0ELb0ELi128EEEEEEEEEvNT_6ParamsE$_ZN4cute3eso3ESOILb1ELb0EJNS_14ComposedLayoutINS_7SwizzleILi3ELi3ELi3EEENS_1CILi0EEENS_6LayoutINS_5tupleIJNS8_IJNS8_IJNS5_ILi4EEENS5_ILi8EEEEEENS8_IJNS5_ILi2EEENS5_ILi1EEEEEEEEENS8_IJNS8_IJSC_SC_EEENS8_IJSA_S9_EEEEEEEEENS8_IJNS8_IJNS8_IJSC_NS5_ILi64EEEEEENS8_IJNS5_ILi512EEES6_EEEEEENS8_IJNS8_IJSD_SA_EEENS8_IJNS5_ILi1024EEENS5_ILi16EEEEEEEEEEEEEEEENS_10ViewEngineINS_8smem_ptrIPN7cutlass10bfloat16_tEEEEEEEC2ERKSW_RKS13_,@function
        .size           $_ZN7cutlass13device_kernelIN5flash19enable_sm80_to_sm89INS1_16FlashAttnBwdSm80INS1_25CollectiveMainloopBwdSm80ILi2ELi2EN4cute5tupleIJNS5_1CILi128EEES8_NS7_ILi64EEEEEENS_10bfloat16_tEfNS_4arch4Sm80ELb0ELb0ELb1ELb1ELb1ELb0ELb0ELb0ELi2ELi4ELi4ELi4ELb0EEENS1_21CollectiveEpilogueBwdISA_SB_SD_Li256ELb1ELb0ELi2EEENS1_19SingleTileSchedulerILb1ELb0ELb0ELi128EEEEEEEEEvNT_6ParamsE$_ZN4cute3eso3ESOILb1ELb0EJNS_14ComposedLayoutINS_7SwizzleILi3ELi3ELi3EEENS_1CILi0EEENS_6LayoutINS_5tupleIJNS8_IJNS8_IJNS5_ILi4EEENS5_ILi8EEEEEENS8_IJNS5_ILi2EEENS5_ILi1EEEEEEEEENS8_IJNS8_IJSC_SC_EEENS8_IJSA_S9_EEEEEEEEENS8_IJNS8_IJNS8_IJSC_NS5_ILi64EEEEEENS8_IJNS5_ILi512EEES6_EEEEEENS8_IJNS8_IJSD_SA_EEENS8_IJNS5_ILi1024EEENS5_ILi16EEEEEEEEEEEEEEEENS_10ViewEngineINS_8smem_ptrIPN7cutlass10bfloat16_tEEEEEEEC2ERKSW_RKS13_,($_ZN7cutlass13device_kernelIN5flash19enable_sm80_to_sm89INS1_16FlashAttnBwdSm80INS1_25CollectiveMainloopBwdSm80ILi2ELi2EN4cute5tupleIJNS5_1CILi128EEES8_NS7_ILi64EEEEEENS_10bfloat16_tEfNS_4arch4Sm80ELb0ELb0ELb1ELb1ELb1ELb0ELb0ELb0ELi2ELi4ELi4ELi4ELb0EEENS1_21CollectiveEpilogueBwdISA_SB_SD_Li256ELb1ELb0ELi2EEENS1_19SingleTileSchedulerILb1ELb0ELb0ELi128EEEEEEEEEvNT_6ParamsE$_ZN4cute3eso3ESOILb1ELb0EJNS_14ComposedLayoutINS_7SwizzleILi3ELi3ELi3EEENS_1CILi0EEENS_6LayoutINS_5tupleIJNS8_IJNS8_IJNS5_ILi4EEENS5_ILi8EEEEEENS8_IJNS5_ILi2EEENS5_ILi1EEEEEEEEENS8_IJNS8_IJSC_SC_EEESB_EEEEEENS8_IJNS8_IJNS8_IJNS5_ILi128EEESD_EEENS8_IJSA_S6_EEEEEENS8_IJNS8_IJNS5_ILi64EEENS5_ILi512EEEEEENS8_IJNS5_ILi16EEENS5_ILi1024EEEEEEEEEEEEEEEENS_10ViewEngineINS_8smem_ptrIPN7cutlass10bfloat16_tEEEEEEEC2ERKSW_RKS13_ - $_ZN7cutlass13device_kernelIN5flash19enable_sm80_to_sm89INS1_16FlashAttnBwdSm80INS1_25CollectiveMainloopBwdSm80ILi2ELi2EN4cute5tupleIJNS5_1CILi128EEES8_NS7_ILi64EEEEEENS_10bfloat16_tEfNS_4arch4Sm80ELb0ELb0ELb1ELb1ELb1ELb0ELb0ELb0ELi2ELi4ELi4ELi4ELb0EEENS1_21CollectiveEpilogueBwdISA_SB_SD_Li256ELb1ELb0ELi2EEENS1_19SingleTileSchedulerILb1ELb0ELb0ELi128EEEEEEEEEvNT_6ParamsE$_ZN4cute3eso3ESOILb1ELb0EJNS_14ComposedLayoutINS_7SwizzleILi3ELi3ELi3EEENS_1CILi0EEENS_6LayoutINS_5tupleIJNS8_IJNS8_IJNS5_ILi4EEENS5_ILi8EEEEEENS8_IJNS5_ILi2EEENS5_ILi1EEEEEEEEENS8_IJNS8_IJSC_SC_EEENS8_IJSA_S9_EEEEEEEEENS8_IJNS8_IJNS8_IJSC_NS5_ILi64EEEEEENS8_IJNS5_ILi512EEES6_EEEEEENS8_IJNS8_IJSD_SA_EEENS8_IJNS5_ILi1024EEENS5_ILi16EEEEEEEEEEEEEEEENS_10ViewEngineINS_8smem_ptrIPN7cutlass10bfloat16_tEEEEEEEC2ERKSW_RKS13_)
$_ZN7cutlass13device_kernelIN5flash19enable_sm80_to_sm89INS1_16FlashAttnBwdSm80INS1_25CollectiveMainloopBwdSm80ILi2ELi2EN4cute5tupleIJNS5_1CILi128EEES8_NS7_ILi64EEEEEENS_10bfloat16_tEfNS_4arch4Sm80ELb0ELb0ELb1ELb1ELb1ELb0ELb0ELb0ELi2ELi4ELi4ELi4ELb0EEENS1_21CollectiveEpilogueBwdISA_SB_SD_Li256ELb1ELb0ELi2EEENS1_19SingleTileSchedulerILb1ELb0ELb0ELi128EEEEEEEEEvNT_6ParamsE$_ZN4cute3eso3ESOILb1ELb0EJNS_14ComposedLayoutINS_7SwizzleILi3ELi3ELi3EEENS_1CILi0EEENS_6LayoutINS_5tupleIJNS8_IJNS8_IJNS5_ILi4EEENS5_ILi8EEEEEENS8_IJNS5_ILi2EEENS5_ILi1EEEEEEEEENS8_IJNS8_IJSC_SC_EEENS8_IJSA_S9_EEEEEEEEENS8_IJNS8_IJNS8_IJSC_NS5_ILi64EEEEEENS8_IJNS5_ILi512EEES6_EEEEEENS8_IJNS8_IJSD_SA_EEENS8_IJNS5_ILi1024EEENS5_ILi16EEEEEEEEEEEEEEEENS_10ViewEngineINS_8smem_ptrIPN7cutlass10bfloat16_tEEEEEEEC2ERKSW_RKS13_:
[----:B------:R-:W-:Y:S01]  /*8980*/  IADD3 R4, R23, -c[0x0][0x20], RZ ;  /* 0x8000080017047a10 */ /* 0x000fe20007ffe0ff */
[----:B------:R-:W-:Y:S01]  /*8990*/  IMAD.MOV.U32 R8, RZ, RZ, R6 ;  /* 0x000000ffff087224 */ /* 0x000fe200078e0006 */
[----:B------:R-:W-:-:S03]  /*89a0*/  MOV R9, 0x0 ;  /* 0x0000000000097802 */ /* 0x000fc60000000f00 */
[----:B------:R1:W-:Y:S01]  /*89b0*/  STL.64 [R4], R2 ;  /* 0x0000000204007387 */ /* 0x0003e20000100a00 */
[----:B------:R-:W-:Y:S05]  /*89c0*/  RET.REL.NODEC R8 `(_ZN7cutlass13device_kernelIN5flash19enable_sm80_to_sm89INS1_16FlashAttnBwdSm80INS1_25CollectiveMainloopBwdSm80ILi2ELi2EN4cute5tupleIJNS5_1CILi128EEES8_NS7_ILi64EEEEEENS_10bfloat16_tEfNS_4arch4Sm80ELb0ELb0ELb1ELb1ELb1ELb0ELb0ELb0ELi2ELi4ELi4ELi4ELb0EEENS1_21CollectiveEpilogueBwdISA_SB_SD_Li256ELb1ELb0ELi2EEENS1_19SingleTileSchedulerILb1ELb0ELb0ELi128EEEEEEEEEvNT_6ParamsE) ;  /* 0xffff763008007950 */ /* 0x000fea0003c3ffff */
        .type           $_ZN7cutlass13device_kernelIN5flash19enable_sm80_to_sm89INS1_16FlashAttnBwdSm80INS1_25CollectiveMainloopBwdSm80ILi2ELi2EN4cute5tupleIJNS5_1CILi128EEES8_NS7_ILi64EEEEEENS_10bfloat16_tEfNS_4arch4Sm80ELb0ELb0ELb1ELb1ELb1ELb0ELb0ELb0ELi2ELi4ELi4ELi4ELb0EEENS1_21CollectiveEpilogueBwdISA_SB_SD_Li256ELb1ELb0ELi2EEENS1_19SingleTileSchedulerILb1ELb0ELb0ELi128EEEEEEEEEvNT_6ParamsE$_ZN4cute3eso3ESOILb1ELb0EJNS_14ComposedLayoutINS_7SwizzleILi3ELi3ELi3EEENS_1CILi0EEENS_6LayoutINS_5tupleIJNS8_IJNS8_IJNS5_ILi4EEENS5_ILi8EEEEEENS8_IJNS5_ILi2EEENS5_ILi1EEEEEEEEENS8_IJNS8_IJSC_SC_EEESB_EEEEEENS8_IJNS8_IJNS8_IJNS5_ILi128EEESD_EEENS8_IJSA_S6_EEEEEENS8_IJNS8_IJNS5_ILi64EEENS5_ILi512EEEEEENS8_IJNS5_ILi16EEENS5_ILi1024EEEEEEEEEEEEEEEENS_10ViewEngineINS_8smem_ptrIPN7cutlass10bfloat16_tEEEEEEEC2ERKSW_RKS13_,@function
        .size           $_ZN7cutlass13device_kernelIN5flash19enable_sm80_to_sm89INS1_16FlashAttnBwdSm80INS1_25CollectiveMainloopBwdSm80ILi2ELi2EN4cute5tupleIJNS5_1CILi128EEES8_NS7_ILi64EEEEEENS_10bfloat16_tEfNS_4arch4Sm80ELb0ELb0ELb1ELb1ELb1ELb0ELb0ELb0ELi2ELi4ELi4ELi4ELb0EEENS1_21CollectiveEpilogueBwdISA_SB_SD_Li256ELb1ELb0ELi2EEENS1_19SingleTileSchedulerILb1ELb0ELb0ELi128EEEEEEEEEvNT_6ParamsE$_ZN4cute3eso3ESOILb1ELb0EJNS_14ComposedLayoutINS_7SwizzleILi3ELi3ELi3EEENS_1CILi0EEENS_6LayoutINS_5tupleIJNS8_IJNS8_IJNS5_ILi4EEENS5_ILi8EEEEEENS8_IJNS5_ILi2EEENS5_ILi1EEEEEEEEENS8_IJNS8_IJSC_SC_EEESB_EEEEEENS8_IJNS8_IJNS8_IJNS5_ILi128EEESD_EEENS8_IJSA_S6_EEEEEENS8_IJNS8_IJNS5_ILi64EEENS5_ILi512EEEEEENS8_IJNS5_ILi16EEENS5_ILi1024EEEEEEEEEEEEEEEENS_10ViewEngineINS_8smem_ptrIPN7cutlass10bfloat16_tEEEEEEEC2ERKSW_RKS13_,($_ZN7cutlass13device_kernelIN5flash19enable_sm80_to_sm89INS1_16FlashAttnBwdSm80INS1_25CollectiveMainloopBwdSm80ILi2ELi2EN4cute5tupleIJNS5_1CILi128EEES8_NS7_ILi64EEEEEENS_10bfloat16_tEfNS_4arch4Sm80ELb0ELb0ELb1ELb1ELb1ELb0ELb0ELb0ELi2ELi4ELi4ELi4ELb0EEENS1_21CollectiveEpilogueBwdISA_SB_SD_Li256ELb1ELb0ELi2EEENS1_19SingleTileSchedulerILb1ELb0ELb0ELi128EEEEEEEEEvNT_6ParamsE$_ZN4cute3eso3ESOILb1ELb0EJNS_14ComposedLayoutINS_7SwizzleILi3ELi3ELi3EEENS_1CILi0EEENS_6LayoutINS_5tupleIJNS8_IJNS8_IJNS5_ILi4EEENS5_ILi8EEEEEENS8_IJS9_NS5_ILi1EEEEEEEEENS8_IJNS8_IJNS5_ILi2EEESF_SF_EEENS8_IJSF_NS8_IJS9_SF_EEEEEEEEEEEENS8_IJNS8_IJNS8_IJSF_NS5_ILi64EEEEEENS8_IJNS5_ILi1024EEES6_EEEEEENS8_IJNS8_IJSC_NS5_ILi512EEESA_EEENS8_IJNS5_ILi4096EEENS8_IJNS5_ILi16EEENS5_ILi8192EEEEEEEEEEEEEEEEEEENS_10ViewEngineINS_8smem_ptrIPN7cutlass10bfloat16_tEEEEEEEC2ERKS10_RKS17_ - $_ZN7cutlass13device_kernelIN5flash19enable_sm80_to_sm89INS1_16FlashAttnBwdSm80INS1_25CollectiveMainloopBwdSm80ILi2ELi2EN4cute5tupleIJNS5_1CILi128EEES8_NS7_ILi64EEEEEENS_10bfloat16_tEfNS_4arch4Sm80ELb0ELb0ELb1ELb1ELb1ELb0ELb0ELb0ELi2ELi4ELi4ELi4ELb0EEENS1_21CollectiveEpilogueBwdISA_SB_SD_Li256ELb1ELb0ELi2EEENS1_19SingleTileSchedulerILb1ELb0ELb0ELi128EEEEEEEEEvNT_6ParamsE$_ZN4cute3eso3ESOILb1ELb0EJNS_14ComposedLayoutINS_7SwizzleILi3ELi3ELi3EEENS_1CILi0EEENS_6LayoutINS_5tupleIJNS8_IJNS8_IJNS5_ILi4EEENS5_ILi8EEEEEENS8_IJNS5_ILi2EEENS5_ILi1EEEEEEEEENS8_IJNS8_IJSC_SC_EEESB_EEEEEENS8_IJNS8_IJNS8_IJNS5_ILi128EEESD_EEENS8_IJSA_S6_EEEEEENS8_IJNS8_IJNS5_ILi64EEENS5_ILi512EEEEEENS8_IJNS5_ILi16EEENS5_ILi1024EEEEEEEEEEEEEEEENS_10ViewEngineINS_8smem_ptrIPN7cutlass10bfloat16_tEEEEEEEC2ERKSW_RKS13_)
$_ZN7cutlass13device_kernelIN5flash19enable_sm80_to_sm89INS1_16FlashAttnBwdSm80INS1_25CollectiveMainloopBwdSm80ILi2ELi2EN4cute5tupleIJNS5_1CILi128EEES8_NS7_ILi64EEEEEENS_10bfloat16_tEfNS_4arch4Sm80ELb0ELb0ELb1ELb1ELb1ELb0ELb0ELb0ELi2ELi4ELi4ELi4ELb0EEENS1_21CollectiveEpilogueBwdISA_SB_SD_Li256ELb1ELb0ELi2EEENS1_19SingleTileSchedulerILb1ELb0ELb0ELi128EEEEEEEEEvNT_6ParamsE$_ZN4cute3eso3ESOILb1ELb0EJNS_14ComposedLayoutINS_7SwizzleILi3ELi3ELi3EEENS_1CILi0EEENS_6LayoutINS_5tupleIJNS8_IJNS8_IJNS5_ILi4EEENS5_ILi8EEEEEENS8_IJNS5_ILi2EEENS5_ILi1EEEEEEEEENS8_IJNS8_IJSC_SC_EEESB_EEEEEENS8_IJNS8_IJNS8_IJNS5_ILi128EEESD_EEENS8_IJSA_S6_EEEEEENS8_IJNS8_IJNS5_ILi64EEENS5_ILi512EEEEEENS8_IJNS5_ILi16EEENS5_ILi1024EEEEEEEEEEEEEEEENS_10ViewEngineINS_8smem_ptrIPN7cutlass10bfloat16_tEEEEEEEC2ERKSW_RKS13_:
[----:B------:R-:W-:Y:S01]  /*89d0*/  IADD3 R4, R59, -c[0x0][0x20], RZ ;  /* 0x800008003b047a10 */ /* 0x000fe20007ffe0ff */
[----:B------:R-:W-:Y:S01]  /*89e0*/  IMAD.MOV.U32 R8, RZ, RZ, R6 ;  /* 0x000000ffff087224 */ /* 0x000fe200078e0006 */
[----:B------:R-:W-:-:S03]  /*89f0*/  MOV R9, 0x0 ;  /* 0x0000000000097802 */ /* 0x000fc60000000f00 */
[----:B------:R1:W-:Y:S01]  /*8a00*/  STL.64 [R4], R2 ;  /* 0x0000000204007387 */ /* 0x0003e20000100a00 */
[----:B------:R-:W-:Y:S05]  /*8a10*/  RET.REL.NODEC R8 `(_ZN7cutlass13device_kernelIN5flash19enable_sm80_to_sm89INS1_16FlashAttnBwdSm80INS1_25CollectiveMainloopBwdSm80ILi2ELi2EN4cute5tupleIJNS5_1CILi128EEES8_NS7_ILi64EEEEEENS_10bfloat16_tEfNS_4arch4Sm80ELb0ELb0ELb1ELb1ELb1ELb0ELb0ELb0ELi2ELi4ELi4ELi4ELb0EEENS1_21CollectiveEpilogueBwdISA_SB_SD_Li256ELb1ELb0ELi2EEENS1_19SingleTileSchedulerILb1ELb0ELb0ELi128EEEEEEEEEvNT_6ParamsE) ;  /* 0xffff75e008007950 */ /* 0x000fea0003c3ffff */
        .type           $_ZN7cutlass13device_kernelIN5flash19enable_sm80_to_sm89INS1_16FlashAttnBwdSm80INS1_25CollectiveMainloopBwdSm80ILi2ELi2EN4cute5tupleIJNS5_1CILi128EEES8_NS7_ILi64EEEEEENS_10bfloat16_tEfNS_4arch4Sm80ELb0ELb0ELb1ELb1ELb1ELb0ELb0ELb0ELi2ELi4ELi4ELi4ELb0EEENS1_21CollectiveEpilogueBwdISA_SB_SD_Li256ELb1ELb0ELi2EEENS1_19SingleTileSchedulerILb1ELb0ELb0ELi128EEEEEEEEEvNT_6ParamsE$_ZN4cute3eso3ESOILb1ELb0EJNS_14ComposedLayoutINS_7SwizzleILi3ELi3ELi3EEENS_1CILi0EEENS_6LayoutINS_5tupleIJNS8_IJNS8_IJNS5_ILi4EEENS5_ILi8EEEEEENS8_IJS9_NS5_ILi1EEEEEEEEENS8_IJNS8_IJNS5_ILi2EEESF_SF_EEENS8_IJSF_NS8_IJS9_SF_EEEEEEEEEEEENS8_IJNS8_IJNS8_IJSF_NS5_ILi64EEEEEENS8_IJNS5_ILi1024EEES6_EEEEEENS8_IJNS8_IJSC_NS5_ILi512EEESA_EEENS8_IJNS5_ILi4096EEENS8_IJNS5_ILi16EEENS5_ILi8192EEEEEEEEEEEEEEEEEEENS_10ViewEngineINS_8smem_ptrIPN7cutlass10bfloat16_tEEEEEEEC2ERKS10_RKS17_,@function
        .size           $_ZN7cutlass13device_kernelIN5flash19enable_sm80_to_sm89INS1_16FlashAttnBwdSm80INS1_25CollectiveMainloopBwdSm80ILi2ELi2EN4cute5tupleIJNS5_1CILi128EEES8_NS7_ILi64EEEEEENS_10bfloat16_tEfNS_4arch4Sm80ELb0ELb0ELb1ELb1ELb1ELb0ELb0ELb0ELi2ELi4ELi4ELi4ELb0EEENS1_21CollectiveEpilogueBwdISA_SB_SD_Li256ELb1ELb0ELi2EEENS1_19SingleTileSchedulerILb1ELb0ELb0ELi128EEEEEEEEEvNT_6ParamsE$_ZN4cute3eso3ESOILb1ELb0EJNS_14ComposedLayoutINS_7SwizzleILi3ELi3ELi3EEENS_1CILi0EEENS_6LayoutINS_5tupleIJNS8_IJNS8_IJNS5_ILi4EEENS5_ILi8EEEEEENS8_IJS9_NS5_ILi1EEEEEEEEENS8_IJNS8_IJNS5_ILi2EEESF_SF_EEENS8_IJSF_NS8_IJS9_SF_EEEEEEEEEEEENS8_IJNS8_IJNS8_IJSF_NS5_ILi64EEEEEENS8_IJNS5_ILi1024EEES6_EEEEEENS8_IJNS8_IJSC_NS5_ILi512EEESA_EEENS8_IJNS5_ILi4096EEENS8_IJNS5_ILi16EEENS5_ILi8192EEEEEEEEEEEEEEEEEEENS_10ViewEngineINS_8smem_ptrIPN7cutlass10bfloat16_tEEEEEEEC2ERKS10_RKS17_,($_ZN7cutlass13device_kernelIN5flash19enable_sm80_to_sm89INS1_16FlashAttnBwdSm80INS1_25CollectiveMainloopBwdSm80ILi2ELi2EN4cute5tupleIJNS5_1CILi128EEES8_NS7_ILi64EEEEEENS_10bfloat16_tEfNS_4arch4Sm80ELb0ELb0ELb1ELb1ELb1ELb0ELb0ELb0ELi2ELi4ELi4ELi4ELb0EEENS1_21CollectiveEpilogueBwdISA_SB_SD_Li256ELb1ELb0ELi2EEENS1_19SingleTileSchedulerILb1ELb0ELb0ELi128EEEEEEEEEvNT_6ParamsE$_ZN4cute3eso3ESOILb1ELb0EJNS_14ComposedLayoutINS_7SwizzleILi3ELi3ELi3EEENS_1CILi0EEENS_6LayoutINS_5tupleIJNS8_IJNS8_IJNS5_ILi4EEENS5_ILi8EEEEEENS8_IJS9_NS5_ILi1EEEEEEEEENS8_IJNS8_IJNS5_ILi2EEESF_SF_EEENS8_IJSF_SA_EEEEEEEEENS8_IJNS8_IJNS8_IJNS5_ILi128EEESC_EEENS8_IJNS5_ILi16EEES6_EEEEEENS8_IJNS8_IJNS5_ILi64EEESA_NS5_ILi512EEEEEENS8_IJNS5_ILi8192EEENS5_ILi1024EEEEEEEEEEEEEEEENS_10ViewEngineINS_8smem_ptrIPN7cutlass10bfloat16_tEEEEEEEC2ERKSY_RKS15_ - $_ZN7cutlass13device_kernelIN5flash19enable_sm80_to_sm89INS1_16FlashAttnBwdSm80INS1_25CollectiveMainloopBwdSm80ILi2ELi2EN4cute5tupleIJNS5_1CILi128EEES8_NS7_ILi64EEEEEENS_10bfloat16_tEfNS_4arch4Sm80ELb0ELb0ELb1ELb1ELb1ELb0ELb0ELb0ELi2ELi4ELi4ELi4ELb0EEENS1_21CollectiveEpilogueBwdISA_SB_SD_Li256ELb1ELb0ELi2EEENS1_19SingleTileSchedulerILb1ELb0ELb0ELi128EEEEEEEEEvNT_6ParamsE$_ZN4cute3eso3ESOILb1ELb0EJNS_14ComposedLayoutINS_7SwizzleILi3ELi3ELi3EEENS_1CILi0EEENS_6LayoutINS_5tupleIJNS8_IJNS8_IJNS5_ILi4EEENS5_ILi8EEEEEENS8_IJS9_NS5_ILi1EEEEEEEEENS8_IJNS8_IJNS5_ILi2EEESF_SF_EEENS8_IJSF_NS8_IJS9_SF_EEEEEEEEEEEENS8_IJNS8_IJNS8_IJSF_NS5_ILi64EEEEEENS8_IJNS5_ILi1024EEES6_EEEEEENS8_IJNS8_IJSC_NS5_ILi512EEESA_EEENS8_IJNS5_ILi4096EEENS8_IJNS5_ILi16EEENS5_ILi8192EEEEEEEEEEEEEEEEEEENS_10ViewEngineINS_8smem_ptrIPN7cutlass10bfloat16_tEEEEEEEC2ERKS10_RKS17_)
$_ZN7cutlass13device_kernelIN5flash19enable_sm80_to_sm89INS1_16FlashAttnBwdSm80INS1_25CollectiveMainloopBwdSm80ILi2ELi2EN4cute5tupleIJNS5_1CILi128EEES8_NS7_ILi64EEEEEENS_10bfloat16_tEfNS_4arch4Sm80ELb0ELb0ELb1ELb1ELb1ELb0ELb0ELb0ELi2ELi4ELi4ELi4ELb0EEENS1_21CollectiveEpilogueBwdISA_SB_SD_Li256ELb1ELb0ELi2EEENS1_19SingleTileSchedulerILb1ELb0ELb0ELi128EEEEEEEEEvNT_6ParamsE$_ZN4cute3eso3ESOILb1ELb0EJNS_14ComposedLayoutINS_7SwizzleILi3ELi3ELi3EEENS_1CILi0EEENS_6LayoutINS_5tupleIJNS8_IJNS8_IJNS5_ILi4EEENS5_ILi8EEEEEENS8_IJS9_NS5_ILi1EEEEEEEEENS8_IJNS8_IJNS5_ILi2EEESF_SF_EEENS8_IJSF_NS8_IJS9_SF_EEEEEEEEEEEENS8_IJNS8_IJNS8_IJSF_NS5_ILi64EEEEEENS8_IJNS5_ILi1024EEES6_EEEEEENS8_IJNS8_IJSC_NS5_ILi512EEESA_EEENS8_IJNS5_ILi4096EEENS8_IJNS5_ILi16EEENS5_ILi8192EEEEEEEEEEEEEEEEEEENS_10ViewEngineINS_8smem_ptrIPN7cutlass10bfloat16_tEEEEEEEC2ERKS10_RKS17_:
[----:B------:R-:W-:Y:S01]  /*8a20*/  IADD3 R4, R59, -c[0x0][0x20], RZ ;  /* 0x800008003b047a10 */ /* 0x000fe20007ffe0ff */
[----:B------:R-:W-:Y:S01]  /*8a30*/  IMAD.MOV.U32 R8, RZ, RZ, R6 ;  /* 0x000000ffff087224 */ /* 0x000fe200078e0006 */
[----:B------:R-:W-:-:S03]  /*8a40*/  MOV R9, 0x0 ;  /* 0x0000000000097802 */ /* 0x000fc60000000f00 */
[----:B------:R1:W-:Y:S01]  /*8a50*/  STL.64 [R4], R2 ;  /* 0x0000000204007387 */ /* 0x0003e20000100a00 */
[----:B------:R-:W-:Y:S05]  /*8a60*/  RET.REL.NODEC R8 `(_ZN7cutlass13device_kernelIN5flash19enable_sm80_to_sm89INS1_16FlashAttnBwdSm80INS1_25CollectiveMainloopBwdSm80ILi2ELi2EN4cute5tupleIJNS5_1CILi128EEES8_NS7_ILi64EEEEEENS_10bfloat16_tEfNS_4arch4Sm80ELb0ELb0ELb1ELb1ELb1ELb0ELb0ELb0ELi2ELi4ELi4ELi4ELb0EEENS1_21CollectiveEpilogueBwdISA_SB_SD_Li256ELb1ELb0ELi2EEENS1_19SingleTileSchedulerILb1ELb0ELb0ELi128EEEEEEEEEvNT_6ParamsE) ;  /* 0xffff759008007950 */ /* 0x000fea0003c3ffff */
        .type           $_ZN7cutlass13device_kernelIN5flash19enable_sm80_to_sm89INS1_16FlashAttnBwdSm80INS1_25CollectiveMainloopBwdSm80ILi2ELi2EN4cute5tupleIJNS5_1CILi128EEES8_NS7_ILi64EEEEEENS_10bfloat16_tEfNS_4arch4Sm80ELb0ELb0ELb1ELb1ELb1ELb0ELb0ELb0ELi2ELi4ELi4ELi4ELb0EEENS1_21CollectiveEpilogueBwdISA_SB_SD_Li256ELb1ELb0ELi2EEENS1_19SingleTileSchedulerILb1ELb0ELb0ELi128EEEEEEEEEvNT_6ParamsE$_ZN4cute3eso3ESOILb1ELb0EJNS_14ComposedLayoutINS_7SwizzleILi3ELi3ELi3EEENS_1CILi0EEENS_6LayoutINS_5tupleIJNS8_IJNS8_IJNS5_ILi4EEENS5_ILi8EEEEEENS8_IJS9_NS5_ILi1EEEEEEEEENS8_IJNS8_IJNS5_ILi2EEESF_SF_EEENS8_IJSF_SA_EEEEEEEEENS8_IJNS8_IJNS8_IJNS5_ILi128EEESC_EEENS8_IJNS5_ILi16EEES6_EEEEEENS8_IJNS8_IJNS5_ILi64EEESA_NS5_ILi512EEEEEENS8_IJNS5_ILi8192EEENS5_ILi1024EEEEEEEEEEEEEEEENS_10ViewEngineINS_8smem_ptrIPN7cutlass10bfloat16_tEEEEEEEC2ERKSY_RKS15_,@function
        .size           $_ZN7cutlass13device_kernelIN5flash19enable_sm80_to_sm89INS1_16FlashAttnBwdSm80INS1_25CollectiveMainloopBwdSm80ILi2ELi2EN4cute5tupleIJNS5_1CILi128EEES8_NS7_ILi64EEEEEENS_10bfloat16_tEfNS_4arch4Sm80ELb0ELb0ELb1ELb1ELb1ELb0ELb0ELb0ELi2ELi4ELi4ELi4ELb0EEENS1_21CollectiveEpilogueBwdISA_SB_SD_Li256ELb1ELb0ELi2EEENS1_19SingleTileSchedulerILb1ELb0ELb0ELi128EEEEEEEEEvNT_6ParamsE$_ZN4cute3eso3ESOILb1ELb0EJNS_14ComposedLayoutINS_7SwizzleILi3ELi3ELi3EEENS_1CILi0EEENS_6LayoutINS_5tupleIJNS8_IJNS8_IJNS5_ILi4EEENS5_ILi8EEEEEENS8_IJS9_NS5_ILi1EEEEEEEEENS8_IJNS8_IJNS5_ILi2EEESF_SF_EEENS8_IJSF_SA_EEEEEEEEENS8_IJNS8_IJNS8_IJNS5_ILi128EEESC_EEENS8_IJNS5_ILi16EEES6_EEEEEENS8_IJNS8_IJNS5_ILi64EEESA_NS5_ILi512EEEEEENS8_IJNS5_ILi8192EEENS5_ILi1024EEEEEEEEEEEEEEEENS_10ViewEngineINS_8smem_ptrIPN7cutlass10bfloat16_tEEEEEEEC2ERKSY_RKS15_,($_ZN7cutlass13device_kernelIN5flash19enable_sm80_to_sm89INS1_16FlashAttnBwdSm80INS1_25CollectiveMainloopBwdSm80ILi2ELi2EN4cute5tupleIJNS5_1CILi128EEES8_NS7_ILi64EEEEEENS_10bfloat16_tEfNS_4arch4Sm80ELb0ELb0ELb1ELb1ELb1ELb0ELb0ELb0ELi2ELi4ELi4ELi4ELb0EEENS1_21CollectiveEpilogueBwdISA_SB_SD_Li256ELb1ELb0ELi2EEENS1_19SingleTileSchedulerILb1ELb0ELb0ELi128EEEEEEEEEvNT_6ParamsE$_ZN4cute3eso3ESOILb1ELb0EJNS_14ComposedLayoutINS_7SwizzleILi3ELi3ELi3EEENS_1CILj0EEENS_6LayoutINS_5tupleIJNS5_ILi64EEENS5_ILi128EEEEEENS8_IJNS5_ILi1EEES9_EEEEEEENS_10ViewEngineINS_8smem_ptrIPN7cutlass10bfloat16_tEEEEEEEC2ERKSF_RKSM_ - $_ZN7cutlass13device_kernelIN5flash19enable_sm80_to_sm89INS1_16FlashAttnBwdSm80INS1_25CollectiveMainloopBwdSm80ILi2ELi2EN4cute5tupleIJNS5_1CILi128EEES8_NS7_ILi64EEEEEENS_10bfloat16_tEfNS_4arch4Sm80ELb0ELb0ELb1ELb1ELb1ELb0ELb0ELb0ELi2ELi4ELi4ELi4ELb0EEENS1_21CollectiveEpilogueBwdISA_SB_SD_Li256ELb1ELb0ELi2EEENS1_19SingleTileSchedulerILb1ELb0ELb0ELi128EEEEEEEEEvNT_6ParamsE$_ZN4cute3eso3ESOILb1ELb0EJNS_14ComposedLayoutINS_7SwizzleILi3ELi3ELi3EEENS_1CILi0EEENS_6LayoutINS_5tupleIJNS8_IJNS8_IJNS5_ILi4EEENS5_ILi8EEEEEENS8_IJS9_NS5_ILi1EEEEEEEEENS8_IJNS8_IJNS5_ILi2EEESF_SF_EEENS8_IJSF_SA_EEEEEEEEENS8_IJNS8_IJNS8_IJNS5_ILi128EEESC_EEENS8_IJNS5_ILi16EEES6_EEEEEENS8_IJNS8_IJNS5_ILi64EEESA_NS5_ILi512EEEEEENS8_IJNS5_ILi8192EEENS5_ILi1024EEEEEEEEEEEEEEEENS_10ViewEngineINS_8smem_ptrIPN7cutlass10bfloat16_tEEEEEEEC2ERKSY_RKS15_)
$_ZN7cutlass13device_kernelIN5flash19enable_sm80_to_sm89INS1_16FlashAttnBwdSm80INS1_25CollectiveMainloopBwdSm80ILi2ELi2EN4cute5tupleIJNS5_1CILi128EEES8_NS7_ILi64EEEEEENS_10bfloat16_tEfNS_4arch4Sm80ELb0ELb0ELb1ELb1ELb1ELb0ELb0ELb0ELi2ELi4ELi4ELi4ELb0EEENS1_21CollectiveEpilogueBwdISA_SB_SD_Li256ELb1ELb0ELi2EEENS1_19SingleTileSchedulerILb1ELb0ELb0ELi128EEEEEEEEEvNT_6ParamsE$_ZN4cute3eso3ESOILb1ELb0EJNS_14ComposedLayoutINS_7SwizzleILi3ELi3ELi3EEENS_1CILi0EEENS_6LayoutINS_5tupleIJNS8_IJNS8_IJNS5_ILi4EEENS5_ILi8EEEEEENS8_IJS9_NS5_ILi1EEEEEEEEENS8_IJNS8_IJNS5_ILi2EEESF_SF_EEENS8_IJSF_SA_EEEEEEEEENS8_IJNS8_IJNS8_IJNS5_ILi128EEESC_EEENS8_IJNS5_ILi16EEES6_EEEEEENS8_IJNS8_IJNS5_ILi64EEESA_NS5_ILi512EEEEEENS8_IJNS5_ILi8192EEENS5_ILi1024EEEEEEEEEEEEEEEENS_10ViewEngineINS_8smem_ptrIPN7cutlass10bfloat16_tEEEEEEEC2ERKSY_RKS15_:
[----:B------:R-:W-:Y:S01]  /*8a70*/  IADD3 R4, R23, -c[0x0][0x20], RZ ;  /* 0x8000080017047a10 */ /* 0x000fe20007ffe0ff */
[----:B------:R-:W-:Y:S01]  /*8a80*/  IMAD.MOV.U32 R8, RZ, RZ, R6 ;  /* 0x000000ffff087224 */ /* 0x000fe200078e0006 */
[----:B------:R-:W-:-:S03]  /*8a90*/  MOV R9, 0x0 ;  /* 0x0000000000097802 */ /* 0x000fc60000000f00 */
[----:B------:R1:W-:Y:S01]  /*8aa0*/  STL.64 [R4], R2 ;  /* 0x0000000204007387 */ /* 0x0003e20000100a00 */
[----:B------:R-:W-:Y:S05]  /*8ab0*/  RET.REL.NODEC R8 `(_ZN7cutlass13device_kernelIN5flash19enable_sm80_to_sm89INS1_16FlashAttnBwdSm80INS1_25CollectiveMainloopBwdSm80ILi2ELi2EN4cute5tupleIJNS5_1CILi128EEES8_NS7_ILi64EEEEEENS_10bfloat16_tEfNS_4arch4Sm80ELb0ELb0ELb1ELb1ELb1ELb0ELb0ELb0ELi2ELi4ELi4ELi4ELb0EEENS1_21CollectiveEpilogueBwdISA_SB_SD_Li256ELb1ELb0ELi2EEENS1_19SingleTileSchedulerILb1ELb0ELb0ELi128EEEEEEEEEvNT_6ParamsE) ;  /* 0xffff754008007950 */ /* 0x000fea0003c3ffff */
        .type           $_ZN7cutlass13device_kernelIN5flash19enable_sm80_to_sm89INS1_16FlashAttnBwdSm80INS1_25CollectiveMainloopBwdSm80ILi2ELi2EN4cute5tupleIJNS5_1CILi128EEES8_NS7_ILi64EEEEEENS_10bfloat16_tEfNS_4arch4Sm80ELb0ELb0ELb1ELb1ELb1ELb0ELb0ELb0ELi2ELi4ELi4ELi4ELb0EEENS1_21CollectiveEpilogueBwdISA_SB_SD_Li256ELb1ELb0ELi2EEENS1_19SingleTileSchedulerILb1ELb0ELb0ELi128EEEEEEEEEvNT_6ParamsE$_ZN4cute3eso3ESOILb1ELb0EJNS_14ComposedLayoutINS_7SwizzleILi3ELi3ELi3EEENS_1CILj0EEENS_6LayoutINS_5tupleIJNS5_ILi64EEENS5_ILi128EEEEEENS8_IJNS5_ILi1EEES9_EEEEEEENS_10ViewEngineINS_8smem_ptrIPN7cutlass10bfloat16_tEEEEEEEC2ERKSF_RKSM_,@function
        .size           $_ZN7cutlass13device_kernelIN5flash19enable_sm80_to_sm89INS1_16FlashAttnBwdSm80INS1_25CollectiveMainloopBwdSm80ILi2ELi2EN4cute5tupleIJNS5_1CILi128EEES8_NS7_ILi64EEEEEENS_10bfloat16_tEfNS_4arch4Sm80ELb0ELb0ELb1ELb1ELb1ELb0ELb0ELb0ELi2ELi4ELi4ELi4ELb0EEENS1_21CollectiveEpilogueBwdISA_SB_SD_Li256ELb1ELb0ELi2EEENS1_19SingleTileSchedulerILb1ELb0ELb0ELi128EEEEEEEEEvNT_6ParamsE$_ZN4cute3eso3ESOILb1ELb0EJNS_14ComposedLayoutINS_7SwizzleILi3ELi3ELi3EEENS_1CILj0EEENS_6LayoutINS_5tupleIJNS5_ILi64EEENS5_ILi128EEEEEENS8_IJNS5_ILi1EEES9_EEEEEEENS_10ViewEngineINS_8smem_ptrIPN7cutlass10bfloat16_tEEEEEEEC2ERKSF_RKSM_,($_ZN7cutlass13device_kernelIN5flash19enable_sm80_to_sm89INS1_16FlashAttnBwdSm80INS1_25CollectiveMainloopBwdSm80ILi2ELi2EN4cute5tupleIJNS5_1CILi128EEES8_NS7_ILi64EEEEEENS_10bfloat16_tEfNS_4arch4Sm80ELb0ELb0ELb1ELb1ELb1ELb0ELb0ELb0ELi2ELi4ELi4ELi4ELb0EEENS1_21CollectiveEpilogueBwdISA_SB_SD_Li256ELb1ELb0ELi2EEENS1_19SingleTileSchedulerILb1ELb0ELb0ELi128EEEEEEEEEvNT_6ParamsE$_ZN4cute3eso3ESOILb1ELb0EJNS_14ComposedLayoutINS_7SwizzleILi3ELi3ELi3EEENS_1CILj0EEENS_6LayoutINS_5tupleIJNS8_IJNS5_ILi8EEENS5_ILi16EEEEEENS8_IJNS5_ILi64EEENS5_ILi1EEEEEEEEENS8_IJNS8_IJSC_NS5_ILi512EEEEEENS8_IJSD_NS5_ILi0EEEEEEEEEEEEENS_10ViewEngineINS_8smem_ptrIPN7cutlass10bfloat16_tEEEEEEEC2ERKSM_RKST_ - $_ZN7cutlass13device_kernelIN5flash19enable_sm80_to_sm89INS1_16FlashAttnBwdSm80INS1_25CollectiveMainloopBwdSm80ILi2ELi2EN4cute5tupleIJNS5_1CILi128EEES8_NS7_ILi64EEEEEENS_10bfloat16_tEfNS_4arch4Sm80ELb0ELb0ELb1ELb1ELb1ELb0ELb0ELb0ELi2ELi4ELi4ELi4ELb0EEENS1_21CollectiveEpilogueBwdISA_SB_SD_Li256ELb1ELb0ELi2EEENS1_19SingleTileSchedulerILb1ELb0ELb0ELi128EEEEEEEEEvNT_6ParamsE$_ZN4cute3eso3ESOILb1ELb0EJNS_14ComposedLayoutINS_7SwizzleILi3ELi3ELi3EEENS_1CILj0EEENS_6LayoutINS_5tupleIJNS5_ILi64EEENS5_ILi128EEEEEENS8_IJNS5_ILi1EEES9_EEEEEEENS_10ViewEngineINS_8smem_ptrIPN7cutlass10bfloat16_tEEEEEEEC2ERKSF_RKSM_)
$_ZN7cutlass13device_kernelIN5flash19enable_sm80_to_sm89INS1_16FlashAttnBwdSm80INS1_25CollectiveMainloopBwdSm80ILi2ELi2EN4cute5tupleIJNS5_1CILi128EEES8_NS7_ILi64EEEEEENS_10bfloat16_tEfNS_4arch4Sm80ELb0ELb0ELb1ELb1ELb1ELb0ELb0ELb0ELi2ELi4ELi4ELi4ELb0EEENS1_21CollectiveEpilogueBwdISA_SB_SD_Li256ELb1ELb0ELi2EEENS1_19SingleTileSchedulerILb1ELb0ELb0ELi128EEEEEEEEEvNT_6ParamsE$_ZN4cute3eso3ESOILb1ELb0EJNS_14ComposedLayoutINS_7SwizzleILi3ELi3ELi3EEENS_1CILj0EEENS_6LayoutINS_5tupleIJNS5_ILi64EEENS5_ILi128EEEEEENS8_IJNS5_ILi1EEES9_EEEEEEENS_10ViewEngineINS_8smem_ptrIPN7cutlass10bfloat16_tEEEEEEEC2ERKSF_RKSM_:
[----:B------:R-:W-:Y:S01]  /*8ac0*/  IADD3 R4, R23, -c[0x0][0x20], RZ ;  /* 0x8000080017047a10 */ /* 0x000fe20007ffe0ff */
[----:B------:R-:W-:Y:S01]  /*8ad0*/  IMAD.MOV.U32 R8, RZ, RZ, R6 ;  /* 0x000000ffff087224 */ /* 0x000fe200078e0006 */
[----:B------:R-:W-:-:S03]  /*8ae0*/  MOV R9, 0x0 ;  /* 0x0000000000097802 */ /* 0x000fc60000000f00 */
[----:B------:R1:W-:Y:S01]  /*8af0*/  STL.64 [R4], R2 ;  /* 0x0000000204007387 */ /* 0x0003e20000100a00 */
[----:B------:R-:W-:Y:S05]  /*8b00*/  RET.REL.NODEC R8 `(_ZN7cutlass13device_kernelIN5flash19enable_sm80_to_sm89INS1_16FlashAttnBwdSm80INS1_25CollectiveMainloopBwdSm80ILi2ELi2EN4cute5tupleIJNS5_1CILi128EEES8_NS7_ILi64EEEEEENS_10bfloat16_tEfNS_4arch4Sm80ELb0ELb0ELb1ELb1ELb1ELb0ELb0ELb0ELi2ELi4ELi4ELi4ELb0EEENS1_21CollectiveEpilogueBwdISA_SB_SD_Li256ELb1ELb0ELi2EEENS1_19SingleTileSchedulerILb1ELb0ELb0ELi128EEEEEEEEEvNT_6ParamsE) ;  /* 0xffff74f008007950 */ /* 0x000fea0003c3ffff */
        .type           $_ZN7cutlass13device_kernelIN5flash19enable_sm80_to_sm89INS1_16FlashAttnBwdSm80INS1_25CollectiveMainloopBwdSm80ILi2ELi2EN4cute5tupleIJNS5_1CILi128EEES8_NS7_ILi64EEEEEENS_10bfloat16_tEfNS_4arch4Sm80ELb0ELb0ELb1ELb1ELb1ELb0ELb0ELb0ELi2ELi4ELi4ELi4ELb0EEENS1_21CollectiveEpilogueBwdISA_SB_SD_Li256ELb1ELb0ELi2EEENS1_19SingleTileSchedulerILb1ELb0ELb0ELi128EEEEEEEEEvNT_6ParamsE$_ZN4cute3eso3ESOILb1ELb0EJNS_14ComposedLayoutINS_7SwizzleILi3ELi3ELi3EEENS_1CILj0EEENS_6LayoutINS_5tupleIJNS8_IJNS5_ILi8EEENS5_ILi16EEEEEENS8_IJNS5_ILi64EEENS5_ILi1EEEEEEEEENS8_IJNS8_IJSC_NS5_ILi512EEEEEENS8_IJSD_NS5_ILi0EEEEEEEEEEEEENS_10ViewEngineINS_8smem_ptrIPN7cutlass10bfloat16_tEEEEEEEC2ERKSM_RKST_,@function
        .size           $_ZN7cutlass13device_kernelIN5flash19enable_sm80_to_sm89INS1_16FlashAttnBwdSm80INS1_25CollectiveMainloopBwdSm80ILi2ELi2EN4cute5tupleIJNS5_1CILi128EEES8_NS7_ILi64EEEEEENS_10bfloat16_tEfNS_4arch4Sm80ELb0ELb0ELb1ELb1ELb1ELb0ELb0ELb0ELi2ELi4ELi4ELi4ELb0EEENS1_21CollectiveEpilogueBwdISA_SB_SD_Li256ELb1ELb0ELi2EEENS1_19SingleTileSchedulerILb1ELb0ELb0ELi128EEEEEEEEEvNT_6ParamsE$_ZN4cute3eso3ESOILb1ELb0EJNS_14ComposedLayoutINS_7SwizzleILi3ELi3ELi3EEENS_1CILj0EEENS_6LayoutINS_5tupleIJNS8_IJNS5_ILi8EEENS5_ILi16EEEEEENS8_IJNS5_ILi64EEENS5_ILi1EEEEEEEEENS8_IJNS8_IJSC_NS5_ILi512EEEEEENS8_IJSD_NS5_ILi0EEEEEEEEEEEEENS_10ViewEngineINS_8smem_ptrIPN7cutlass10bfloat16_tEEEEEEEC2ERKSM_RKST_,($_ZN7cutlass13device_kernelIN5flash19enable_sm80_to_sm89INS1_16FlashAttnBwdSm80INS1_25CollectiveMainloopBwdSm80ILi2ELi2EN4cute5tupleIJNS5_1CILi128EEES8_NS7_ILi64EEEEEENS_10bfloat16_tEfNS_4arch4Sm80ELb0ELb0ELb1ELb1ELb1ELb0ELb0ELb0ELi2ELi4ELi4ELi4ELb0EEENS1_21CollectiveEpilogueBwdISA_SB_SD_Li256ELb1ELb0ELi2EEENS1_19SingleTileSchedulerILb1ELb0ELb0ELi128EEEEEEEEEvNT_6ParamsE$_ZN4cute3eso3ESOILb1ELb0EJNS_14ComposedLayoutINS_7SwizzleILi3ELi3ELi3EEENS_1CILj0EEENS_6LayoutINS_5tupleIJNS8_IJNS8_IJNS5_ILi4EEENS5_ILi8EEEEEENS8_IJNS5_ILi2EEENS5_ILi1EEEEEEEEENS8_IJNS8_IJSC_SC_EEESB_EEEEEENS8_IJNS8_IJNS8_IJNS5_ILi128EEESD_EEENS8_IJSA_NS5_ILi0EEEEEEEEENS8_IJNS8_IJNS5_ILi64EEENS5_ILi512EEEEEENS8_IJNS5_ILi16EEENS5_ILi1024EEEEEEEEEEEEEEEENS_10ViewEngineINS_8smem_ptrIPN7cutlass10bfloat16_tEEEEEEEC2ERKSX_RKS14_ - $_ZN7cutlass13device_kernelIN5flash19enable_sm80_to_sm89INS1_16FlashAttnBwdSm80INS1_25CollectiveMainloopBwdSm80ILi2ELi2EN4cute5tupleIJNS5_1CILi128EEES8_NS7_ILi64EEEEEENS_10bfloat16_tEfNS_4arch4Sm80ELb0ELb0ELb1ELb1ELb1ELb0ELb0ELb0ELi2ELi4ELi4ELi4ELb0EEENS1_21CollectiveEpilogueBwdISA_SB_SD_Li256ELb1ELb0ELi2EEENS1_19SingleTileSchedulerILb1ELb0ELb0ELi128EEEEEEEEEvNT_6ParamsE$_ZN4cute3eso3ESOILb1ELb0EJNS_14ComposedLayoutINS_7SwizzleILi3ELi3ELi3EEENS_1CILj0EEENS_6LayoutINS_5tupleIJNS8_IJNS5_ILi8EEENS5_ILi16EEEEEENS8_IJNS5_ILi64EEENS5_ILi1EEEEEEEEENS8_IJNS8_IJSC_NS5_ILi512EEEEEENS8_IJSD_NS5_ILi0EEEEEEEEEEEEENS_10ViewEngineINS_8smem_ptrIPN7cutlass10bfloat16_tEEEEEEEC2ERKSM_RKST_)
$_ZN7cutlass13device_kernelIN5flash19enable_sm80_to_sm89INS1_16FlashAttnBwdSm80INS1_25CollectiveMainloopBwdSm80ILi2ELi2EN4cute5tupleIJNS5_1CILi128EEES8_NS7_ILi64EEEEEENS_10bfloat16_tEfNS_4arch4Sm80ELb0ELb0ELb1ELb1ELb1ELb0ELb0ELb0ELi2ELi4ELi4ELi4ELb0EEENS1_21CollectiveEpilogueBwdISA_SB_SD_Li256ELb1ELb0ELi2EEENS1_19SingleTileSchedulerILb1ELb0ELb0ELi128EEEEEEEEEvNT_6ParamsE$_ZN4cute3eso3ESOILb1ELb0EJNS_14ComposedLayoutINS_7SwizzleILi3ELi3ELi3EEENS_1CILj0EEENS_6LayoutINS_5tupleIJNS8_IJNS5_ILi8EEENS5_ILi16EEEEEENS8_IJNS5_ILi64EEENS5_ILi1EEEEEEEEENS8_IJNS8_IJSC_NS5_ILi512EEEEEENS8_IJSD_NS5_ILi0EEEEEEEEEEEEENS_10ViewEngineINS_8smem_ptrIPN7cutlass10bfloat16_tEEEEEEEC2ERKSM_RKST_:
[----:B------:R-:W-:Y:S01]  /*8b10*/  IADD3 R4, R23, -c[0x0][0x20], RZ ;  /* 0x8000080017047a10 */ /* 0x000fe20007ffe0ff */
[----:B------:R-:W-:Y:S01]  /*8b20*/  IMAD.MOV.U32 R8, RZ, RZ, R6 ;  /* 0x000000ffff087224 */ /* 0x000fe200078e0006 */
[----:B------:R-:W-:-:S03]  /*8b30*/  MOV R9, 0x0 ;  /* 0x0000000000097802 */ /* 0x000fc60000000f00 */
[----:B------:R1:W-:Y:S01]  /*8b40*/  STL.64 [R4], R2 ;  /* 0x0000000204007387 */ /* 0x0003e20000100a00 */
[----:B------:R-:W-:Y:S05]  /*8b50*/  RET.REL.NODEC R8 `(_ZN7cutlass13device_kernelIN5flash19enable_sm80_to_sm89INS1_16FlashAttnBwdSm80INS1_25CollectiveMainloopBwdSm80ILi2ELi2EN4cute5tupleIJNS5_1CILi128EEES8_NS7_ILi64EEEEEENS_10bfloat16_tEfNS_4arch4Sm80ELb0ELb0ELb1ELb1ELb1ELb0ELb0ELb0ELi2ELi4ELi4ELi4ELb0EEENS1_21CollectiveEpilogueBwdISA_SB_SD_Li256ELb1ELb0ELi2EEENS1_19SingleTileSchedulerILb1ELb0ELb0ELi128EEEEEEEEEvNT_6ParamsE) ;  /* 0xffff74a008007950 */ /* 0x000fea0003c3ffff */
        .type           $_ZN7cutlass13device_kernelIN5flash19enable_sm80_to_sm89INS1_16FlashAttnBwdSm80INS1_25CollectiveMainloopBwdSm80ILi2ELi2EN4cute5tupleIJNS5_1CILi128EEES8_NS7_ILi64EEEEEENS_10bfloat16_tEfNS_4arch4Sm80ELb0ELb0ELb1ELb1ELb1ELb0ELb0ELb0ELi2ELi4ELi4ELi4ELb0EEENS1_21CollectiveEpilogueBwdISA_SB_SD_Li256ELb1ELb0ELi2EEENS1_19SingleTileSchedulerILb1ELb0ELb0ELi128EEEEEEEEEvNT_6ParamsE$_ZN4cute3eso3ESOILb1ELb0EJNS_14ComposedLayoutINS_7SwizzleILi3ELi3ELi3EEENS_1CILj0EEENS_6LayoutINS_5tupleIJNS8_IJNS8_IJNS5_ILi4EEENS5_ILi8EEEEEENS8_IJNS5_ILi2EEENS5_ILi1EEEEEEEEENS8_IJNS8_IJSC_SC_EEESB_EEEEEENS8_IJNS8_IJNS8_IJNS5_ILi128EEESD_EEENS8_IJSA_NS5_ILi0EEEEEEEEENS8_IJNS8_IJNS5_ILi64EEENS5_ILi512EEEEEENS8_IJNS5_ILi16EEENS5_ILi1024EEEEEEEEEEEEEEEENS_10ViewEngineINS_8smem_ptrIPN7cutlass10bfloat16_tEEEEEEEC2ERKSX_RKS14_,@function
        .size           $_ZN7cutlass13device_kernelIN5flash19enable_sm80_to_sm89INS1_16FlashAttnBwdSm80INS1_25CollectiveMainloopBwdSm80ILi2ELi2EN4cute5tupleIJNS5_1CILi128EEES8_NS7_ILi64EEEEEENS_10bfloat16_tEfNS_4arch4Sm80ELb0ELb0ELb1ELb1ELb1ELb0ELb0ELb0ELi2ELi4ELi4ELi4ELb0EEENS1_21CollectiveEpilogueBwdISA_SB_SD_Li256ELb1ELb0ELi2EEENS1_19SingleTileSchedulerILb1ELb0ELb0ELi128EEEEEEEEEvNT_6ParamsE$_ZN4cute3eso3ESOILb1ELb0EJNS_14ComposedLayoutINS_7SwizzleILi3ELi3ELi3EEENS_1CILj0EEENS_6LayoutINS_5tupleIJNS8_IJNS8_IJNS5_ILi4EEENS5_ILi8EEEEEENS8_IJNS5_ILi2EEENS5_ILi1EEEEEEEEENS8_IJNS8_IJSC_SC_EEESB_EEEEEENS8_IJNS8_IJNS8_IJNS5_ILi128EEESD_EEENS8_IJSA_NS5_ILi0EEEEEEEEENS8_IJNS8_IJNS5_ILi64EEENS5_ILi512EEEEEENS8_IJNS5_ILi16EEENS5_ILi1024EEEEEEEEEEEEEEEENS_10ViewEngineINS_8smem_ptrIPN7cutlass10bfloat16_tEEEEEEEC2ERKSX_RKS14_,($_ZN7cutlass13device_kernelIN5flash19enable_sm80_to_sm89INS1_16FlashAttnBwdSm80INS1_25CollectiveMainloopBwdSm80ILi2ELi2EN4cute5tupleIJNS5_1CILi128EEES8_NS7_ILi64EEEEEENS_10bfloat16_tEfNS_4arch4Sm80ELb0ELb0ELb1ELb1ELb1ELb0ELb0ELb0ELi2ELi4ELi4ELi4ELb0EEENS1_21CollectiveEpilogueBwdISA_SB_SD_Li256ELb1ELb0ELi2EEENS1_19SingleTileSchedulerILb1ELb0ELb0ELi128EEEEEEEEEvNT_6ParamsE$_ZN4cute3eso3ESOILb1ELb0EJNS_14ComposedLayoutINS_7SwizzleILi3ELi3ELi3EEENS_1CILj0EEENS_6LayoutINS_5tupleIJNS8_IJNS8_IJNS5_ILi4EEENS5_ILi8EEEEEENS8_IJS9_NS5_ILi1EEEEEEEEENS8_IJNS8_IJNS5_ILi2EEESF_SF_EEENS8_IJSF_S9_EEEEEEEEENS8_IJNS8_IJNS8_IJSF_NS5_ILi64EEEEEENS8_IJNS5_ILi1024EEENS5_ILi0EEEEEEEEENS8_IJNS8_IJSC_NS5_ILi512EEESA_EEENS8_IJNS5_ILi4096EEENS5_ILi16EEEEEEEEEEEEEEEENS_10ViewEngineINS_8smem_ptrIPN7cutlass10bfloat16_tEEEEEEEC2ERKSY_RKS15_ - $_ZN7cutlass13device_kernelIN5flash19enable_sm80_to_sm89INS1_16FlashAttnBwdSm80INS1_25CollectiveMainloopBwdSm80ILi2ELi2EN4cute5tupleIJNS5_1CILi128EEES8_NS7_ILi64EEEEEENS_10bfloat16_tEfNS_4arch4Sm80ELb0ELb0ELb1ELb1ELb1ELb0ELb0ELb0ELi2ELi4ELi4ELi4ELb0EEENS1_21CollectiveEpilogueBwdISA_SB_SD_Li256ELb1ELb0ELi2EEENS1_19SingleTileSchedulerILb1ELb0ELb0ELi128EEEEEEEEEvNT_6ParamsE$_ZN4cute3eso3ESOILb1ELb0EJNS_14ComposedLayoutINS_7SwizzleILi3ELi3ELi3EEENS_1CILj0EEENS_6LayoutINS_5tupleIJNS8_IJNS8_IJNS5_ILi4EEENS5_ILi8EEEEEENS8_IJNS5_ILi2EEENS5_ILi1EEEEEEEEENS8_IJNS8_IJSC_SC_EEESB_EEEEEENS8_IJNS8_IJNS8_IJNS5_ILi128EEESD_EEENS8_IJSA_NS5_ILi0EEEEEEEEENS8_IJNS8_IJNS5_ILi64EEENS5_ILi512EEEEEENS8_IJNS5_ILi16EEENS5_ILi1024EEEEEEEEEEEEEEEENS_10ViewEngineINS_8smem_ptrIPN7cutlass10bfloat16_tEEEEEEEC2ERKSX_RKS14_)
$_ZN7cutlass13device_kernelIN5flash19enable_sm80_to_sm89INS1_16FlashAttnBwdSm80INS1_25CollectiveMainloopBwdSm80ILi2ELi2EN4cute5tupleIJNS5_1CILi128EEES8_NS7_ILi64EEEEEENS_10bfloat16_tEfNS_4arch4Sm80ELb0ELb0ELb1ELb1ELb1ELb0ELb0ELb0ELi2ELi4ELi4ELi4ELb0EEENS1_21CollectiveEpilogueBwdISA_SB_SD_Li256ELb1ELb0ELi2EEENS1_19SingleTileSchedulerILb1ELb0ELb0ELi128EEEEEEEEEvNT_6ParamsE$_ZN4cute3eso3ESOILb1ELb0EJNS_14ComposedLayoutINS_7SwizzleILi3ELi3ELi3EEENS_1CILj0EEENS_6LayoutINS_5tupleIJNS8_IJNS8_IJNS5_ILi4EEENS5_ILi8EEEEEENS8_IJNS5_ILi2EEENS5_ILi1EEEEEEEEENS8_IJNS8_IJSC_SC_EEESB_EEEEEENS8_IJNS8_IJNS8_IJNS5_ILi128EEESD_EEENS8_IJSA_NS5_ILi0EEEEEEEEENS8_IJNS8_IJNS5_ILi64EEENS5_ILi512EEEEEENS8_IJNS5_ILi16EEENS5_ILi1024EEEEEEEEEEEEEEEENS_10ViewEngineINS_8smem_ptrIPN7cutlass10bfloat16_tEEEEEEEC2ERKSX_RKS14_:
[----:B------:R-:W-:Y:S01]  /*8b60*/  IADD3 R4, R23, -c[0x0][0x20], RZ ;  /* 0x8000080017047a10 */ /* 0x000fe20007ffe0ff */
[----:B------:R-:W-:Y:S01]  /*8b70*/  IMAD.MOV.U32 R8, RZ, RZ, R6 ;  /* 0x000000ffff087224 */ /* 0x000fe200078e0006 */
[----:B------:R-:W-:-:S03]  /*8b80*/  MOV R9, 0x0 ;  /* 0x0000000000097802 */ /* 0x000fc60000000f00 */
[----:B------:R1:W-:Y:S01]  /*8b90*/  STL.64 [R4], R2 ;  /* 0x0000000204007387 */ /* 0x0003e20000100a00 */
[----:B------:R-:W-:Y:S05]  /*8ba0*/  RET.REL.NODEC R8 `(_ZN7cutlass13device_kernelIN5flash19enable_sm80_to_sm89INS1_16FlashAttnBwdSm80INS1_25CollectiveMainloopBwdSm80ILi2ELi2EN4cute5tupleIJNS5_1CILi128EEES8_NS7_ILi64EEEEEENS_10bfloat16_tEfNS_4arch4Sm80ELb0ELb0ELb1ELb1ELb1ELb0ELb0ELb0ELi2ELi4ELi4ELi4ELb0EEENS1_21CollectiveEpilogueBwdISA_SB_SD_Li256ELb1ELb0ELi2EEENS1_19SingleTileSchedulerILb1ELb0ELb0ELi128EEEEEEEEEvNT_6ParamsE) ;  /* 0xffff745008007950 */ /* 0x000fea0003c3ffff */
        .type           $_ZN7cutlass13device_kernelIN5flash19enable_sm80_to_sm89INS1_16FlashAttnBwdSm80INS1_25CollectiveMainloopBwdSm80ILi2ELi2EN4cute5tupleIJNS5_1CILi128EEES8_NS7_ILi64EEEEEENS_10bfloat16_tEfNS_4arch4Sm80ELb0ELb0ELb1ELb1ELb1ELb0ELb0ELb0ELi2ELi4ELi4ELi4ELb0EEENS1_21CollectiveEpilogueBwdISA_SB_SD_Li256ELb1ELb0ELi2EEENS1_19SingleTileSchedulerILb1ELb0ELb0ELi128EEEEEEEEEvNT_6ParamsE$_ZN4cute3eso3ESOILb1ELb0EJNS_14ComposedLayoutINS_7SwizzleILi3ELi3ELi3EEENS_1CILj0EEENS_6LayoutINS_5tupleIJNS8_IJNS8_IJNS5_ILi4EEENS5_ILi8EEEEEENS8_IJS9_NS5_ILi1EEEEEEEEENS8_IJNS8_IJNS5_ILi2EEESF_SF_EEENS8_IJSF_S9_EEEEEEEEENS8_IJNS8_IJNS8_IJSF_NS5_ILi64EEEEEENS8_IJNS5_ILi1024EEENS5_ILi0EEEEEEEEENS8_IJNS8_IJSC_NS5_ILi512EEESA_EEENS8_IJNS5_ILi4096EEENS5_ILi16EEEEEEEEEEEEEEEENS_10ViewEngineINS_8smem_ptrIPN7cutlass10bfloat16_tEEEEEEEC2ERKSY_RKS15_,@function
        .size           $_ZN7cutlass13device_kernelIN5flash19enable_sm80_to_sm89INS1_16FlashAttnBwdSm80INS1_25CollectiveMainloopBwdSm80ILi2ELi2EN4cute5tupleIJNS5_1CILi128EEES8_NS7_ILi64EEEEEENS_10bfloat16_tEfNS_4arch4Sm80ELb0ELb0ELb1ELb1ELb1ELb0ELb0ELb0ELi2ELi4ELi4ELi4ELb0EEENS1_21CollectiveEpilogueBwdISA_SB_SD_Li256ELb1ELb0ELi2EEENS1_19SingleTileSchedulerILb1ELb0ELb0ELi128EEEEEEEEEvNT_6ParamsE$_ZN4cute3eso3ESOILb1ELb0EJNS_14ComposedLayoutINS_7SwizzleILi3ELi3ELi3EEENS_1CILj0EEENS_6LayoutINS_5tupleIJNS8_IJNS8_IJNS5_ILi4EEENS5_ILi8EEEEEENS8_IJS9_NS5_ILi1EEEEEEEEENS8_IJNS8_IJNS5_ILi2EEESF_SF_EEENS8_IJSF_S9_EEEEEEEEENS8_IJNS8_IJNS8_IJSF_NS5_ILi64EEEEEENS8_IJNS5_ILi1024EEENS5_ILi0EEEEEEEEENS8_IJNS8_IJSC_NS5_ILi512EEESA_EEENS8_IJNS5_ILi4096EEENS5_ILi16EEEEEEEEEEEEEEEENS_10ViewEngineINS_8smem_ptrIPN7cutlass10bfloat16_tEEEEEEEC2ERKSY_RKS15_,($_ZN7cutlass13device_kernelIN5flash19enable_sm80_to_sm89INS1_16FlashAttnBwdSm80INS1_25CollectiveMainloopBwdSm80ILi2ELi2EN4cute5tupleIJNS5_1CILi128EEES8_NS7_ILi64EEEEEENS_10bfloat16_tEfNS_4arch4Sm80ELb0ELb0ELb1ELb1ELb1ELb0ELb0ELb0ELi2ELi4ELi4ELi4ELb0EEENS1_21CollectiveEpilogueBwdISA_SB_SD_Li256ELb1ELb0ELi2EEENS1_19SingleTileSchedulerILb1ELb0ELb0ELi128EEEEEEEEEvNT_6ParamsE$_ZN4cute3eso3ESOILb1ELb0EJNS_1CILi0EEENS2_ILi1EEENS2_ILi512EEEiEEC2ERKS3_RKS4_RKS5_RKi - $_ZN7cutlass13device_kernelIN5flash19enable_sm80_to_sm89INS1_16FlashAttnBwdSm80INS1_25CollectiveMainloopBwdSm80ILi2ELi2EN4cute5tupleIJNS5_1CILi128EEES8_NS7_ILi64EEEEEENS_10bfloat16_tEfNS_4arch4Sm80ELb0ELb0ELb1ELb1ELb1ELb0ELb0ELb0ELi2ELi4ELi4ELi4ELb0EEENS1_21CollectiveEpilogueBwdISA_SB_SD_Li256ELb1ELb0ELi2EEENS1_19SingleTileSchedulerILb1ELb0ELb0ELi128EEEEEEEEEvNT_6ParamsE$_ZN4cute3eso3ESOILb1ELb0EJNS_14ComposedLayoutINS_7SwizzleILi3ELi3ELi3EEENS_1CILj0EEENS_6LayoutINS_5tupleIJNS8_IJNS8_IJNS5_ILi4EEENS5_ILi8EEEEEENS8_IJS9_NS5_ILi1EEEEEEEEENS8_IJNS8_IJNS5_ILi2EEESF_SF_EEENS8_IJSF_S9_EEEEEEEEENS8_IJNS8_IJNS8_IJSF_NS5_ILi64EEEEEENS8_IJNS5_ILi1024EEENS5_ILi0EEEEEEEEENS8_IJNS8_IJSC_NS5_ILi512EEESA_EEENS8_IJNS5_ILi4096EEENS5_ILi16EEEEEEEEEEEEEEEENS_10ViewEngineINS_8smem_ptrIPN7cutlass10bfloat16_tEEEEEEEC2ERKSY_RKS15_)
$_ZN7cutlass13device_kernelIN5flash19enable_sm80_to_sm89INS1_16FlashAttnBwdSm80INS1_25CollectiveMainloopBwdSm80ILi2ELi2EN4cute5tupleIJNS5_1CILi128EEES8_NS7_ILi64EEEEEENS_10bfloat16_tEfNS_4arch4Sm80ELb0ELb0ELb1ELb1ELb1ELb0ELb0ELb0ELi2ELi4ELi4ELi4ELb0EEENS1_21CollectiveEpilogueBwdISA_SB_SD_Li256ELb1ELb0ELi2EEENS1_19SingleTileSchedulerILb1ELb0ELb0ELi128EEEEEEEEEvNT_6ParamsE$_ZN4cute3eso3ESOILb1ELb0EJNS_14ComposedLayoutINS_7SwizzleILi3ELi3ELi3EEENS_1CILj0EEENS_6LayoutINS_5tupleIJNS8_IJNS8_IJNS5_ILi4EEENS5_ILi8EEEEEENS8_IJS9_NS5_ILi1EEEEEEEEENS8_IJNS8_IJNS5_ILi2EEESF_SF_EEENS8_IJSF_S9_EEEEEEEEENS8_IJNS8_IJNS8_IJSF_NS5_ILi64EEEEEENS8_IJNS5_ILi1024EEENS5_ILi0EEEEEEEEENS8_IJNS8_IJSC_NS5_ILi512EEESA_EEENS8_IJNS5_ILi4096EEENS5_ILi16EEEEEEEEEEEEEEEENS_10ViewEngineINS_8smem_ptrIPN7cutlass10bfloat16_tEEEEEEEC2ERKSY_RKS15_:
[----:B------:R-:W-:Y:S01]  /*8bb0*/  IADD3 R4, R23, -c[0x0][0x20], RZ ;  /* 0x8000080017047a10 */ /* 0x000fe20007ffe0ff */
[----:B------:R-:W-:Y:S01]  /*8bc0*/  IMAD.MOV.U32 R8, RZ, RZ, R6 ;  /* 0x000000ffff087224 */ /* 0x000fe200078e0006 */
[----:B------:R-:W-:-:S03]  /*8bd0*/  MOV R9, 0x0 ;  /* 0x0000000000097802 */ /* 0x000fc60000000f00 */
[----:B------:R1:W-:Y:S01]  /*8be0*/  STL.64 [R4], R2 ;  /* 0x0000000204007387 */ /* 0x0003e20000100a00 */
[----:B------:R-:W-:Y:S05]  /*8bf0*/  RET.REL.NODEC R8 `(_ZN7cutlass13device_kernelIN5flash19enable_sm80_to_sm89INS1_16FlashAttnBwdSm80INS1_25CollectiveMainloopBwdSm80ILi2ELi2EN4cute5tupleIJNS5_1CILi128EEES8_NS7_ILi64EEEEEENS_10bfloat16_tEfNS_4arch4Sm80ELb0ELb0ELb1ELb1ELb1ELb0ELb0ELb0ELi2ELi4ELi4ELi4ELb0EEENS1_21CollectiveEpilogueBwdISA_SB_SD_Li256ELb1ELb0ELi2EEENS1_19SingleTileSchedulerILb1ELb0ELb0ELi128EEEEEEEEEvNT_6ParamsE) ;  /* 0xffff740008007950 */ /* 0x000fea0003c3ffff */
        .type           $_ZN7cutlass13device_kernelIN5flash19enable_sm80_to_sm89INS1_16FlashAttnBwdSm80INS1_25CollectiveMainloopBwdSm80ILi2ELi2EN4cute5tupleIJNS5_1CILi128EEES8_NS7_ILi64EEEEEENS_10bfloat16_tEfNS_4arch4Sm80ELb0ELb0ELb1ELb1ELb1ELb0ELb0ELb0ELi2ELi4ELi4ELi4ELb0EEENS1_21CollectiveEpilogueBwdISA_SB_SD_Li256ELb1ELb0ELi2EEENS1_19SingleTileSchedulerILb1ELb0ELb0ELi128EEEEEEEEEvNT_6ParamsE$_ZN4cute3eso3ESOILb1ELb0EJNS_1CILi0EEENS2_ILi1EEENS2_ILi512EEEiEEC2ERKS3_RKS4_RKS5_RKi,@function
        .size           $_ZN7cutlass13device_kernelIN5flash19enable_sm80_to_sm89INS1_16FlashAttnBwdSm80INS1_25CollectiveMainloopBwdSm80ILi2ELi2EN4cute5tupleIJNS5_1CILi128EEES8_NS7_ILi64EEEEEENS_10bfloat16_tEfNS_4arch4Sm80ELb0ELb0ELb1ELb1ELb1ELb0ELb0ELb0ELi2ELi4ELi4ELi4ELb0EEENS1_21CollectiveEpilogueBwdISA_SB_SD_Li256ELb1ELb0ELi2EEENS1_19SingleTileSchedulerILb1ELb0ELb0ELi128EEEEEEEEEvNT_6ParamsE$_ZN4cute3eso3ESOILb1ELb0EJNS_1CILi0EEENS2_ILi1EEENS2_ILi512EEEiEEC2ERKS3_RKS4_RKS5_RKi,($_ZN7cutlass13device_kernelIN5flash19enable_sm80_to_sm89INS1_16FlashAttnBwdSm80INS1_25CollectiveMainloopBwdSm80ILi2ELi2EN4cute5tupleIJNS5_1CILi128EEES8_NS7_ILi64EEEEEENS_10bfloat16_tEfNS_4arch4Sm80ELb0ELb0ELb1ELb1ELb1ELb0ELb0ELb0ELi2ELi4ELi4ELi4ELb0EEENS1_21CollectiveEpilogueBwdISA_SB_SD_Li256ELb1ELb0ELi2EEENS1_19SingleTileSchedulerILb1ELb0ELb0ELi128EEEEEEEEEvNT_6ParamsE$_ZN4cute3eso3ESOILb1ELb0EJNS_1CILi0EEENS2_ILi1EEENS2_ILi512EEEiNS2_ILi4096EEEiNS2_ILi8192EEEEEC2ERKS3_RKS4_RKS5_RKiRKS6_SG_RKS7_ - $_ZN7cutlass13device_kernelIN5flash19enable_sm80_to_sm89INS1_16FlashAttnBwdSm80INS1_25CollectiveMainloopBwdSm80ILi2ELi2EN4cute5tupleIJNS5_1CILi128EEES8_NS7_ILi64EEEEEENS_10bfloat16_tEfNS_4arch4Sm80ELb0ELb0ELb1ELb1ELb1ELb0ELb0ELb0ELi2ELi4ELi4ELi4ELb0EEENS1_21CollectiveEpilogueBwdISA_SB_SD_Li256ELb1ELb0ELi2EEENS1_19SingleTileSchedulerILb1ELb0ELb0ELi128EEEEEEEEEvNT_6ParamsE$_ZN4cute3eso3ESOILb1ELb0EJNS_1CILi0EEENS2_ILi1EEENS2_ILi512EEEiEEC2ERKS3_RKS4_RKS5_RKi)
$_ZN7cutlass13device_kernelIN5flash19enable_sm80_to_sm89INS1_16FlashAttnBwdSm80INS1_25CollectiveMainloopBwdSm80ILi2ELi2EN4cute5tupleIJNS5_1CILi128EEES8_NS7_ILi64EEEEEENS_10bfloat16_tEfNS_4arch4Sm80ELb0ELb0ELb1ELb1ELb1ELb0ELb0ELb0ELi2ELi4ELi4ELi4ELb0EEENS1_21CollectiveEpilogueBwdISA_SB_SD_Li256ELb1ELb0ELi2EEENS1_19SingleTileSchedulerILb1ELb0ELb0ELi128EEEEEEEEEvNT_6ParamsE$_ZN4cute3eso3ESOILb1ELb0EJNS_1CILi0EEENS2_ILi1EEENS2_ILi512EEEiEEC2ERKS3_RKS4_RKS5_RKi:
[----:B------:R-:W-:Y:S02]  /*8c00*/  IADD3 R2, R2, -c[0x0][0x20], RZ ;  /* 0x8000080002027a10 */ /* 0x000fe40007ffe0ff */
[----:B------:R-:W-:-:S03]  /*8c10*/  MOV R9, 0x0 ;  /* 0x0000000000097802 */ /* 0x000fc60000000f00 */
[----:B------:R1:W-:Y:S01]  /*8c20*/  STL [R2], R3 ;  /* 0x0000000302007387 */ /* 0x0003e20000100800 */
[----:B------:R-:W-:Y:S05]  /*8c30*/  RET.REL.NODEC R8 `(_ZN7cutlass13device_kernelIN5flash19enable_sm80_to_sm89INS1_16FlashAttnBwdSm80INS1_25CollectiveMainloopBwdSm80ILi2ELi2EN4cute5tupleIJNS5_1CILi128EEES8_NS7_ILi64EEEEEENS_10bfloat16_tEfNS_4arch4Sm80ELb0ELb0ELb1ELb1ELb1ELb0ELb0ELb0ELi2ELi4ELi4ELi4ELb0EEENS1_21CollectiveEpilogueBwdISA_SB_SD_Li256ELb1ELb0ELi2EEENS1_19SingleTileSchedulerILb1ELb0ELb0ELi128EEEEEEEEEvNT_6ParamsE) ;  /* 0xffff73c008007950 */ /* 0x000fea0003c3ffff */
        .type           $_ZN7cutlass13device_kernelIN5flash19enable_sm80_to_sm89INS1_16FlashAttnBwdSm80INS1_25CollectiveMainloopBwdSm80ILi2ELi2EN4cute5tupleIJNS5_1CILi128EEES8_NS7_ILi64EEEEEENS_10bfloat16_tEfNS_4arch4Sm80ELb0ELb0ELb1ELb1ELb1ELb0ELb0ELb0ELi2ELi4ELi4ELi4ELb0EEENS1_21CollectiveEpilogueBwdISA_SB_SD_Li256ELb1ELb0ELi2EEENS1_19SingleTileSchedulerILb1ELb0ELb0ELi128EEEEEEEEEvNT_6ParamsE$_ZN4cute3eso3ESOILb1ELb0EJNS_1CILi0EEENS2_ILi1EEENS2_ILi512EEEiNS2_ILi4096EEEiNS2_ILi8192EEEEEC2ERKS3_RKS4_RKS5_RKiRKS6_SG_RKS7_,@function
        .size           $_ZN7cutlass13device_kernelIN5flash19enable_sm80_to_sm89INS1_16FlashAttnBwdSm80INS1_25CollectiveMainloopBwdSm80ILi2ELi2EN4cute5tupleIJNS5_1CILi128EEES8_NS7_ILi64EEEEEENS_10bfloat16_tEfNS_4arch4Sm80ELb0ELb0ELb1ELb1ELb1ELb0ELb0ELb0ELi2ELi4ELi4ELi4ELb0EEENS1_21CollectiveEpilogueBwdISA_SB_SD_Li256ELb1ELb0ELi2EEENS1_19SingleTileSchedulerILb1ELb0ELb0ELi128EEEEEEEEEvNT_6ParamsE$_ZN4cute3eso3ESOILb1ELb0EJNS_1CILi0EEENS2_ILi1EEENS2_ILi512EEEiNS2_ILi4096EEEiNS2_ILi8192EEEEEC2ERKS3_RKS4_RKS5_RKiRKS6_SG_RKS7_,($_ZN7cutlass13device_kernelIN5flash19enable_sm80_to_sm89INS1_16FlashAttnBwdSm80INS1_25CollectiveMainloopBwdSm80ILi2ELi2EN4cute5tupleIJNS5_1CILi128EEES8_NS7_ILi64EEEEEENS_10bfloat16_tEfNS_4arch4Sm80ELb0ELb0ELb1ELb1ELb1ELb0ELb0ELb0ELi2ELi4ELi4ELi4ELb0EEENS1_21CollectiveEpilogueBwdISA_SB_SD_Li256ELb1ELb0ELi2EEENS1_19SingleTileSchedulerILb1ELb0ELb0ELi128EEEEEEEEEvNT_6ParamsE$_ZN4cute3eso3ESOILb1ELb0EJNS_1CILi0EEENS_5tupleIJNS2_ILi1EEENS2_ILi256EEEiEEEEEC2ERKS3_RKS7_ - $_ZN7cutlass13device_kernelIN5flash19enable_sm80_to_sm89INS1_16FlashAttnBwdSm80INS1_25CollectiveMainloopBwdSm80ILi2ELi2EN4cute5tupleIJNS5_1CILi128EEES8_NS7_ILi64EEEEEENS_10bfloat16_tEfNS_4arch4Sm80ELb0ELb0ELb1ELb1ELb1ELb0ELb0ELb0ELi2ELi4ELi4ELi4ELb0EEENS1_21CollectiveEpilogueBwdISA_SB_SD_Li256ELb1ELb0ELi2EEENS1_19SingleTileSchedulerILb1ELb0ELb0ELi128EEEEEEEEEvNT_6ParamsE$_ZN4cute3eso3ESOILb1ELb0EJNS_1CILi0EEENS2_ILi1EEENS2_ILi512EEEiNS2_ILi4096EEEiNS2_ILi8192EEEEEC2ERKS3_RKS4_RKS5_RKiRKS6_SG_RKS7_)
$_ZN7cutlass13device_kernelIN5flash19enable_sm80_to_sm89INS1_16FlashAttnBwdSm80INS1_25CollectiveMainloopBwdSm80ILi2ELi2EN4cute5tupleIJNS5_1CILi128EEES8_NS7_ILi64EEEEEENS_10bfloat16_tEfNS_4arch4Sm80ELb0ELb0ELb1ELb1ELb1ELb0ELb0ELb0ELi2ELi4ELi4ELi4ELb0EEENS1_21CollectiveEpilogueBwdISA_SB_SD_Li256ELb1ELb0ELi2EEENS1_19SingleTileSchedulerILb1ELb0ELb0ELi128EEEEEEEEEvNT_6ParamsE$_ZN4cute3eso3ESOILb1ELb0EJNS_1CILi0EEENS2_ILi1EEENS2_ILi512EEEiNS2_ILi4096EEEiNS2_ILi8192EEEEEC2ERKS3_RKS4_RKS5_RKiRKS6_SG_RKS7_:
[----:B------:R-:W-:Y:S02]  /*8c40*/  IADD3 R3, R3, -c[0x0][0x20], RZ ;  /* 0x8000080003037a10 */ /* 0x000fe40007ffe0ff */
[----:B------:R-:W-:-:S03]  /*8c50*/  IADD3 R2, R56, -c[0x0][0x20], RZ ;  /* 0x8000080038027a10 */ /* 0x000fc60007ffe0ff */
[----:B------:R1:W-:Y:S04]  /*8c60*/  STL [R3], R10 ;  /* 0x0000000a03007387 */ /* 0x0003e80000100800 */
[----:B------:R-:W2:Y:S01]  /*8c70*/  LDL R2, [R2] ;  /* 0x0000000002027983 */ /* 0x000ea20000100800 */
[----:B------:R-:W-:-:S03]  /*8c80*/  IMAD.MOV.U32 R9, RZ, RZ, 0x0 ;  /* 0x00000000ff097424 */ /* 0x000fc600078e00ff */
[----:B--2---:R1:W-:Y:S01]  /*8c90*/  STL [R3+0x4], R2 ;  /* 0x0000040203007387 */ /* 0x0043e20000100800 */
[----:B------:R-:W-:Y:S05]  /*8ca0*/  RET.REL.NODEC R8 `(_ZN7cutlass13device_kernelIN5flash19enable_sm80_to_sm89INS1_16FlashAttnBwdSm80INS1_25CollectiveMainloopBwdSm80ILi2ELi2EN4cute5tupleIJNS5_1CILi128EEES8_NS7_ILi64EEEEEENS_10bfloat16_tEfNS_4arch4Sm80ELb0ELb0ELb1ELb1ELb1ELb0ELb0ELb0ELi2ELi4ELi4ELi4ELb0EEENS1_21CollectiveEpilogueBwdISA_SB_SD_Li256ELb1ELb0ELi2EEENS1_19SingleTileSchedulerILb1ELb0ELb0ELi128EEEEEEEEEvNT_6ParamsE) ;  /* 0xffff735008007950 */ /* 0x000fea0003c3ffff */
        .type           $_ZN7cutlass13device_kernelIN5flash19enable_sm80_to_sm89INS1_16FlashAttnBwdSm80INS1_25CollectiveMainloopBwdSm80ILi2ELi2EN4cute5tupleIJNS5_1CILi128EEES8_NS7_ILi64EEEEEENS_10bfloat16_tEfNS_4arch4Sm80ELb0ELb0ELb1ELb1ELb1ELb0ELb0ELb0ELi2ELi4ELi4ELi4ELb0EEENS1_21CollectiveEpilogueBwdISA_SB_SD_Li256ELb1ELb0ELi2EEENS1_19SingleTileSchedulerILb1ELb0ELb0ELi128EEEEEEEEEvNT_6ParamsE$_ZN4cute3eso3ESOILb1ELb0EJNS_1CILi0EEENS_5tupleIJNS2_ILi1EEENS2_ILi256EEEiEEEEEC2ERKS3_RKS7_,@function
        .size           $_ZN7cutlass13device_kernelIN5flash19enable_sm80_to_sm89INS1_16FlashAttnBwdSm80INS1_25CollectiveMainloopBwdSm80ILi2ELi2EN4cute5tupleIJNS5_1CILi128EEES8_NS7_ILi64EEEEEENS_10bfloat16_tEfNS_4arch4Sm80ELb0ELb0ELb1ELb1ELb1ELb0ELb0ELb0ELi2ELi4ELi4ELi4ELb0EEENS1_21CollectiveEpilogueBwdISA_SB_SD_Li256ELb1ELb0ELi2EEENS1_19SingleTileSchedulerILb1ELb0ELb0ELi128EEEEEEEEEvNT_6ParamsE$_ZN4cute3eso3ESOILb1ELb0EJNS_1CILi0EEENS_5tupleIJNS2_ILi1EEENS2_ILi256EEEiEEEEEC2ERKS3_RKS7_,($_ZN7cutlass13device_kernelIN5flash19enable_sm80_to_sm89INS1_16FlashAttnBwdSm80INS1_25CollectiveMainloopBwdSm80ILi2ELi2EN4cute5tupleIJNS5_1CILi128EEES8_NS7_ILi64EEEEEENS_10bfloat16_tEfNS_4arch4Sm80ELb0ELb0ELb1ELb1ELb1ELb0ELb0ELb0ELi2ELi4ELi4ELi4ELb0EEENS1_21CollectiveEpilogueBwdISA_SB_SD_Li256ELb1ELb0ELi2EEENS1_19SingleTileSchedulerILb1ELb0ELb0ELi128EEEEEEEEEvNT_6ParamsE$_ZN4cute3eso3ESOILb1ELb0EJNS_1CILi0EEEiEEC2ERKS3_RKi - $_ZN7cutlass13device_kernelIN5flash19enable_sm80_to_sm89INS1_16FlashAttnBwdSm80INS1_25CollectiveMainloopBwdSm80ILi2ELi2EN4cute5tupleIJNS5_1CILi128EEES8_NS7_ILi64EEEEEENS_10bfloat16_tEfNS_4arch4Sm80ELb0ELb0ELb1ELb1ELb1ELb0ELb0ELb0ELi2ELi4ELi4ELi4ELb0EEENS1_21CollectiveEpilogueBwdISA_SB_SD_Li256ELb1ELb0ELi2EEENS1_19SingleTileSchedulerILb1ELb0ELb0ELi128EEEEEEEEEvNT_6ParamsE$_ZN4cute3eso3ESOILb1ELb0EJNS_1CILi0EEENS_5tupleIJNS2_ILi1EEENS2_ILi256EEEiEEEEEC2ERKS3_RKS7_)
$_ZN7cutlass13device_kernelIN5flash19enable_sm80_to_sm89INS1_16FlashAttnBwdSm80INS1_25CollectiveMainloopBwdSm80ILi2ELi2EN4cute5tupleIJNS5_1CILi128EEES8_NS7_ILi64EEEEEENS_10bfloat16_tEfNS_4arch4Sm80ELb0ELb0ELb1ELb1ELb1ELb0ELb0ELb0ELi2ELi4ELi4ELi4ELb0EEENS1_21CollectiveEpilogueBwdISA_SB_SD_Li256ELb1ELb0ELi2EEENS1_19SingleTileSchedulerILb1ELb0ELb0ELi128EEEEEEEEEvNT_6ParamsE$_ZN4cute3eso3ESOILb1ELb0EJNS_1CILi0EEENS_5tupleIJNS2_ILi1EEENS2_ILi256EEEiEEEEEC2ERKS3_RKS7_:
[----:B------:R-:W-:Y:S02]  /*8cb0*/  IADD3 R3, R10, -c[0x0][0x20], RZ ;  /* 0x800008000a037a10 */ /* 0x000fe40007ffe0ff */
[----:B------:R-:W-:-:S03]  /*8cc0*/  MOV R5, 0x0 ;  /* 0x0000000000057802 */ /* 0x000fc60000000f00 */
[----:B------:R1:W-:Y:S01]  /*8cd0*/  STL [R3], R2 ;  /* 0x0000000203007387 */ /* 0x0003e20000100800 */
[----:B------:R-:W-:Y:S05]  /*8ce0*/  RET.REL.NODEC R4 `(_ZN7cutlass13device_kernelIN5flash19enable_sm80_to_sm89INS1_16FlashAttnBwdSm80INS1_25CollectiveMainloopBwdSm80ILi2ELi2EN4cute5tupleIJNS5_1CILi128EEES8_NS7_ILi64EEEEEENS_10bfloat16_tEfNS_4arch4Sm80ELb0ELb0ELb1ELb1ELb1ELb0ELb0ELb0ELi2ELi4ELi4ELi4ELb0EEENS1_21CollectiveEpilogueBwdISA_SB_SD_Li256ELb1ELb0ELi2EEENS1_19SingleTileSchedulerILb1ELb0ELb0ELi128EEEEEEEEEvNT_6ParamsE) ;  /* 0xffff731004007950 */ /* 0x000fea0003c3ffff */
        .type           $_ZN7cutlass13device_kernelIN5flash19enable_sm80_to_sm89INS1_16FlashAttnBwdSm80INS1_25CollectiveMainloopBwdSm80ILi2ELi2EN4cute5tupleIJNS5_1CILi128EEES8_NS7_ILi64EEEEEENS_10bfloat16_tEfNS_4arch4Sm80ELb0ELb0ELb1ELb1ELb1ELb0ELb0ELb0ELi2ELi4ELi4ELi4ELb0EEENS1_21CollectiveEpilogueBwdISA_SB_SD_Li256ELb1ELb0ELi2EEENS1_19SingleTileSchedulerILb1ELb0ELb0ELi128EEEEEEEEEvNT_6ParamsE$_ZN4cute3eso3ESOILb1ELb0EJNS_1CILi0EEEiEEC2ERKS3_RKi,@function
        .size           $_ZN7cutlass13device_kernelIN5flash19enable_sm80_to_sm89INS1_16FlashAttnBwdSm80INS1_25CollectiveMainloopBwdSm80ILi2ELi2EN4cute5tupleIJNS5_1CILi128EEES8_NS7_ILi64EEEEEENS_10bfloat16_tEfNS_4arch4Sm80ELb0ELb0ELb1ELb1ELb1ELb0ELb0ELb0ELi2ELi4ELi4ELi4ELb0EEENS1_21CollectiveEpilogueBwdISA_SB_SD_Li256ELb1ELb0ELi2EEENS1_19SingleTileSchedulerILb1ELb0ELb0ELi128EEEEEEEEEvNT_6ParamsE$_ZN4cute3eso3ESOILb1ELb0EJNS_1CILi0EEEiEEC2ERKS3_RKi,($_ZN7cutlass13device_kernelIN5flash19enable_sm80_to_sm89INS1_16FlashAttnBwdSm80INS1_25CollectiveMainloopBwdSm80ILi2ELi2EN4cute5tupleIJNS5_1CILi128EEES8_NS7_ILi64EEEEEENS_10bfloat16_tEfNS_4arch4Sm80ELb0ELb0ELb1ELb1ELb1ELb0ELb0ELb0ELi2ELi4ELi4ELi4ELb0EEENS1_21CollectiveEpilogueBwdISA_SB_SD_Li256ELb1ELb0ELi2EEENS1_19SingleTileSchedulerILb1ELb0ELb0ELi128EEEEEEEEEvNT_6ParamsE$_ZN4cute3eso3ESOILb1ELb0EJNS_1CILi0EEEiS3_EEC2ERKS3_RKiS6_ - $_ZN7cutlass13device_kernelIN5flash19enable_sm80_to_sm89INS1_16FlashAttnBwdSm80INS1_25CollectiveMainloopBwdSm80ILi2ELi2EN4cute5tupleIJNS5_1CILi128EEES8_NS7_ILi64EEEEEENS_10bfloat16_tEfNS_4arch4Sm80ELb0ELb0ELb1ELb1ELb1ELb0ELb0ELb0ELi2ELi4ELi4ELi4ELb0EEENS1_21CollectiveEpilogueBwdISA_SB_SD_Li256ELb1ELb0ELi2EEENS1_19SingleTileSchedulerILb1ELb0ELb0ELi128EEEEEEEEEvNT_6ParamsE$_ZN4cute3eso3ESOILb1ELb0EJNS_1CILi0EEEiEEC2ERKS3_RKi)
$_ZN7cutlass13device_kernelIN5flash19enable_sm80_to_sm89INS1_16FlashAttnBwdSm80INS1_25CollectiveMainloopBwdSm80ILi2ELi2EN4cute5tupleIJNS5_1CILi128EEES8_NS7_ILi64EEEEEENS_10bfloat16_tEfNS_4arch4Sm80ELb0ELb0ELb1ELb1ELb1ELb0ELb0ELb0ELi2ELi4ELi4ELi4ELb0EEENS1_21CollectiveEpilogueBwdISA_SB_SD_Li256ELb1ELb0ELi2EEENS1_19SingleTileSchedulerILb1ELb0ELb0ELi128EEEEEEEEEvNT_6ParamsE$_ZN4cute3eso3ESOILb1ELb0EJNS_1CILi0EEEiEEC2ERKS3_RKi:
[----:B------:R-:W-:Y:S02]  /*8cf0*/  IADD3 R2, R13, -c[0x0][0x20], RZ ;  /* 0x800008000d027a10 */ /* 0x000fe40007ffe0ff */
[----:B------:R-:W-:-:S03]  /*8d00*/  MOV R9, 0x0 ;  /* 0x0000000000097802 */ /* 0x000fc60000000f00 */
[----:B------:R1:W-:Y:S01]  /*8d10*/  STL [R2], R3 ;  /* 0x0000000302007387 */ /* 0x0003e20000100800 */
[----:B------:R-:W-:Y:S05]  /*8d20*/  RET.REL.NODEC R8 `(_ZN7cutlass13device_kernelIN5flash19enable_sm80_to_sm89INS1_16FlashAttnBwdSm80INS1_25CollectiveMainloopBwdSm80ILi2ELi2EN4cute5tupleIJNS5_1CILi128EEES8_NS7_ILi64EEEEEENS_10bfloat16_tEfNS_4arch4Sm80ELb0ELb0ELb1ELb1ELb1ELb0ELb0ELb0ELi2ELi4ELi4ELi4ELb0EEENS1_21CollectiveEpilogueBwdISA_SB_SD_Li256ELb1ELb0ELi2EEENS1_19SingleTileSchedulerILb1ELb0ELb0ELi128EEEEEEEEEvNT_6ParamsE) ;  /* 0xffff72d008007950 */ /* 0x000fea0003c3ffff */
        .type           $_ZN7cutlass13device_kernelIN5flash19enable_sm80_to_sm89INS1_16FlashAttnBwdSm80INS1_25CollectiveMainloopBwdSm80ILi2ELi2EN4cute5tupleIJNS5_1CILi128EEES8_NS7_ILi64EEEEEENS_10bfloat16_tEfNS_4arch4Sm80ELb0ELb0ELb1ELb1ELb1ELb0ELb0ELb0ELi2ELi4ELi4ELi4ELb0EEENS1_21CollectiveEpilogueBwdISA_SB_SD_Li256ELb1ELb0ELi2EEENS1_19SingleTileSchedulerILb1ELb0ELb0ELi128EEEEEEEEEvNT_6ParamsE$_ZN4cute3eso3ESOILb1ELb0EJNS_1CILi0EEEiS3_EEC2ERKS3_RKiS6_,@function
        .size           $_ZN7cutlass13device_kernelIN5flash19enable_sm80_to_sm89INS1_16FlashAttnBwdSm80INS1_25CollectiveMainloopBwdSm80ILi2ELi2EN4cute5tupleIJNS5_1CILi128EEES8_NS7_ILi64EEEEEENS_10bfloat16_tEfNS_4arch4Sm80ELb0ELb0ELb1ELb1ELb1ELb0ELb0ELb0ELi2ELi4ELi4ELi4ELb0EEENS1_21CollectiveEpilogueBwdISA_SB_SD_Li256ELb1ELb0ELi2EEENS1_19SingleTileSchedulerILb1ELb0ELb0ELi128EEEEEEEEEvNT_6ParamsE$_ZN4cute3eso3ESOILb1ELb0EJNS_1CILi0EEEiS3_EEC2ERKS3_RKiS6_,($_ZN7cutlass13device_kernelIN5flash19enable_sm80_to_sm89INS1_16FlashAttnBwdSm80INS1_25CollectiveMainloopBwdSm80ILi2ELi2EN4cute5tupleIJNS5_1CILi128EEES8_NS7_ILi64EEEEEENS_10bfloat16_tEfNS_4arch4Sm80ELb0ELb0ELb1ELb1ELb1ELb0ELb0ELb0ELi2ELi4ELi4ELi4ELb0EEENS1_21CollectiveEpilogueBwdISA_SB_SD_Li256ELb1ELb0ELi2EEENS1_19SingleTileSchedulerILb1ELb0ELb0ELi128EEEEEEEEEvNT_6ParamsE$_ZN4cute3eso3ESOILb1ELb0EJNS_1CILi1024EEENS_5tupleIJiiEEEEEC2ERKS3_RKS5_ - $_ZN7cutlass13device_kernelIN5flash19enable_sm80_to_sm89INS1_16FlashAttnBwdSm80INS1_25CollectiveMainloopBwdSm80ILi2ELi2EN4cute5tupleIJNS5_1CILi128EEES8_NS7_ILi64EEEEEENS_10bfloat16_tEfNS_4arch4Sm80ELb0ELb0ELb1ELb1ELb1ELb0ELb0ELb0ELi2ELi4ELi4ELi4ELb0EEENS1_21CollectiveEpilogueBwdISA_SB_SD_Li256ELb1ELb0ELi2EEENS1_19SingleTileSchedulerILb1ELb0ELb0ELi128EEEEEEEEEvNT_6ParamsE$_ZN4cute3eso3ESOILb1ELb0EJNS_1CILi0EEEiS3_EEC2ERKS3_RKiS6_)
$_ZN7cutlass13device_kernelIN5flash19enable_sm80_to_sm89INS1_16FlashAttnBwdSm80INS1_25CollectiveMainloopBwdSm80ILi2ELi2EN4cute5tupleIJNS5_1CILi128EEES8_NS7_ILi64EEEEEENS_10bfloat16_tEfNS_4arch4Sm80ELb0ELb0ELb1ELb1ELb1ELb0ELb0ELb0ELi2ELi4ELi4ELi4ELb0EEENS1_21CollectiveEpilogueBwdISA_SB_SD_Li256ELb1ELb0ELi2EEENS1_19SingleTileSchedulerILb1ELb0ELb0ELi128EEEEEEEEEvNT_6ParamsE$_ZN4cute3eso3ESOILb1ELb0EJNS_1CILi0EEEiS3_EEC2ERKS3_RKiS6_:
[----:B------:R-:W-:Y:S02]  /*8d30*/  IADD3 R2, R15, -c[0x0][0x20], RZ ;  /* 0x800008000f027a10 */ /* 0x000fe40007ffe0ff */
[----:B------:R-:W-:-:S03]  /*8d40*/  MOV R7, 0x0 ;  /* 0x0000000000077802 */ /* 0x000fc60000000f00 */
[----:B------:R1:W-:Y:S01]  /*8d50*/  STL [R2], R3 ;  /* 0x0000000302007387 */ /* 0x0003e20000100800 */
[----:B------:R-:W-:Y:S05]  /*8d60*/  RET.REL.NODEC R6 `(_ZN7cutlass13device_kernelIN5flash19enable_sm80_to_sm89INS1_16FlashAttnBwdSm80INS1_25CollectiveMainloopBwdSm80ILi2ELi2EN4cute5tupleIJNS5_1CILi128EEES8_NS7_ILi64EEEEEENS_10bfloat16_tEfNS_4arch4Sm80ELb0ELb0ELb1ELb1ELb1ELb0ELb0ELb0ELi2ELi4ELi4ELi4ELb0EEENS1_21CollectiveEpilogueBwdISA_SB_SD_Li256ELb1ELb0ELi2EEENS1_19SingleTileSchedulerILb1ELb0ELb0ELi128EEEEEEEEEvNT_6ParamsE) ;  /* 0xffff729006007950 */ /* 0x000fea0003c3ffff */
        .type           $_ZN7cutlass13device_kernelIN5flash19enable_sm80_to_sm89INS1_16FlashAttnBwdSm80INS1_25CollectiveMainloopBwdSm80ILi2ELi2EN4cute5tupleIJNS5_1CILi128EEES8_NS7_ILi64EEEEEENS_10bfloat16_tEfNS_4arch4Sm80ELb0ELb0ELb1ELb1ELb1ELb0ELb0ELb0ELi2ELi4ELi4ELi4ELb0EEENS1_21CollectiveEpilogueBwdISA_SB_SD_Li256ELb1ELb0ELi2EEENS1_19SingleTileSchedulerILb1ELb0ELb0ELi128EEEEEEEEEvNT_6ParamsE$_ZN4cute3eso3ESOILb1ELb0EJNS_1CILi1024EEENS_5tupleIJiiEEEEEC2ERKS3_RKS5_,@function
        .size           $_ZN7cutlass13device_kernelIN5flash19enable_sm80_to_sm89INS1_16FlashAttnBwdSm80INS1_25CollectiveMainloopBwdSm80ILi2ELi2EN4cute5tupleIJNS5_1CILi128EEES8_NS7_ILi64EEEEEENS_10bfloat16_tEfNS_4arch4Sm80ELb0ELb0ELb1ELb1ELb1ELb0ELb0ELb0ELi2ELi4ELi4ELi4ELb0EEENS1_21CollectiveEpilogueBwdISA_SB_SD_Li256ELb1ELb0ELi2EEENS1_19SingleTileSchedulerILb1ELb0ELb0ELi128EEEEEEEEEvNT_6ParamsE$_ZN4cute3eso3ESOILb1ELb0EJNS_1CILi1024EEENS_5tupleIJiiEEEEEC2ERKS3_RKS5_,($_ZN7cutlass13device_kernelIN5flash19enable_sm80_to_sm89INS1_16FlashAttnBwdSm80INS1_25CollectiveMainloopBwdSm80ILi2ELi2EN4cute5tupleIJNS5_1CILi128EEES8_NS7_ILi64EEEEEENS_10bfloat16_tEfNS_4arch4Sm80ELb0ELb0ELb1ELb1ELb1ELb0ELb0ELb0ELi2ELi4ELi4ELi4ELb0EEENS1_21CollectiveEpilogueBwdISA_SB_SD_Li256ELb1ELb0ELi2EEENS1_19SingleTileSchedulerILb1ELb0ELb0ELi128EEEEEEEEEvNT_6ParamsE$_ZN4cute3eso3ESOILb1ELb0EJNS_1CILi1024EEEiiEEC2ERKS3_RKiS8_ - $_ZN7cutlass13device_kernelIN5flash19enable_sm80_to_sm89INS1_16FlashAttnBwdSm80INS1_25CollectiveMainloopBwdSm80ILi2ELi2EN4cute5tupleIJNS5_1CILi128EEES8_NS7_ILi64EEEEEENS_10bfloat16_tEfNS_4arch4Sm80ELb0ELb0ELb1ELb1ELb1ELb0ELb0ELb0ELi2ELi4ELi4ELi4ELb0EEENS1_21CollectiveEpilogueBwdISA_SB_SD_Li256ELb1ELb0ELi2EEENS1_19SingleTileSchedulerILb1ELb0ELb0ELi128EEEEEEEEEvNT_6ParamsE$_ZN4cute3eso3ESOILb1ELb0EJNS_1CILi1024EEENS_5tupleIJiiEEEEEC2ERKS3_RKS5_)
$_ZN7cutlass13device_kernelIN5flash19enable_sm80_to_sm89INS1_16FlashAttnBwdSm80INS1_25CollectiveMainloopBwdSm80ILi2ELi2EN4cute5tupleIJNS5_1CILi128EEES8_NS7_ILi64EEEEEENS_10bfloat16_tEfNS_4arch4Sm80ELb0ELb0ELb1ELb1ELb1ELb0ELb0ELb0ELi2ELi4ELi4ELi4ELb0EEENS1_21CollectiveEpilogueBwdISA_SB_SD_Li256ELb1ELb0ELi2EEENS1_19SingleTileSchedulerILb1ELb0ELb0ELi128EEEEEEEEEvNT_6ParamsE$_ZN4cute3eso3ESOILb1ELb0EJNS_1CILi1024EEENS_5tupleIJiiEEEEEC2ERKS3_RKS5_:
[----:B------:R-:W-:Y:S02]  /*8d70*/  IADD3 R2, R2, -c[0x0][0x20], RZ ;  /* 0x8000080002027a10 */ /* 0x000fe40007ffe0ff */
[----:B------:R-:W-:-:S03]  /*8d80*/  MOV R7, 0x0 ;  /* 0x0000000000077802 */ /* 0x000fc60000000f00 */
[----:B------:R1:W-:Y:S04]  /*8d90*/  STL [R2], R5 ;  /* 0x0000000502007387 */ /* 0x0003e80000100800 */
[----:B------:R1:W-:Y:S01]  /*8da0*/  STL [R2+0x4], R3 ;  /* 0x0000040302007387 */ /* 0x0003e20000100800 */
[----:B------:R-:W-:Y:S05]  /*8db0*/  RET.REL.NODEC R6 `(_ZN7cutlass13device_kernelIN5flash19enable_sm80_to_sm89INS1_16FlashAttnBwdSm80INS1_25CollectiveMainloopBwdSm80ILi2ELi2EN4cute5tupleIJNS5_1CILi128EEES8_NS7_ILi64EEEEEENS_10bfloat16_tEfNS_4arch4Sm80ELb0ELb0ELb1ELb1ELb1ELb0ELb0ELb0ELi2ELi4ELi4ELi4ELb0EEENS1_21CollectiveEpilogueBwdISA_SB_SD_Li256ELb1ELb0ELi2EEENS1_19SingleTileSchedulerILb1ELb0ELb0ELi128EEEEEEEEEvNT_6ParamsE) ;  /* 0xffff724006007950 */ /* 0x000fea0003c3ffff */
        .type           $_ZN7cutlass13device_kernelIN5flash19enable_sm80_to_sm89INS1_16FlashAttnBwdSm80INS1_25CollectiveMainloopBwdSm80ILi2ELi2EN4cute5tupleIJNS5_1CILi128EEES8_NS7_ILi64EEEEEENS_10bfloat16_tEfNS_4arch4Sm80ELb0ELb0ELb1ELb1ELb1ELb0ELb0ELb0ELi2ELi4ELi4ELi4ELb0EEENS1_21CollectiveEpilogueBwdISA_SB_SD_Li256ELb1ELb0ELi2EEENS1_19SingleTileSchedulerILb1ELb0ELb0ELi128EEEEEEEEEvNT_6ParamsE$_ZN4cute3eso3ESOILb1ELb0EJNS_1CILi1024EEEiiEEC2ERKS3_RKiS8_,@function
        .size           $_ZN7cutlass13device_kernelIN5flash19enable_sm80_to_sm89INS1_16FlashAttnBwdSm80INS1_25CollectiveMainloopBwdSm80ILi2ELi2EN4cute5tupleIJNS5_1CILi128EEES8_NS7_ILi64EEEEEENS_10bfloat16_tEfNS_4arch4Sm80ELb0ELb0ELb1ELb1ELb1ELb0ELb0ELb0ELi2ELi4ELi4ELi4ELb0EEENS1_21CollectiveEpilogueBwdISA_SB_SD_Li256ELb1ELb0ELi2EEENS1_19SingleTileSchedulerILb1ELb0ELb0ELi128EEEEEEEEEvNT_6ParamsE$_ZN4cute3eso3ESOILb1ELb0EJNS_1CILi1024EEEiiEEC2ERKS3_RKiS8_,($_ZN7cutlass13device_kernelIN5flash19enable_sm80_to_sm89INS1_16FlashAttnBwdSm80INS1_25CollectiveMainloopBwdSm80ILi2ELi2EN4cute5tupleIJNS5_1CILi128EEES8_NS7_ILi64EEEEEENS_10bfloat16_tEfNS_4arch4Sm80ELb0ELb0ELb1ELb1ELb1ELb0ELb0ELb0ELi2ELi4ELi4ELi4ELb0EEENS1_21CollectiveEpilogueBwdISA_SB_SD_Li256ELb1ELb0ELi2EEENS1_19SingleTileSchedulerILb1ELb0ELb0ELi128EEEEEEEEEvNT_6ParamsE$_ZN4cute3eso3ESOILb1ELb0EJNS_1CILi1EEENS2_ILi256EEEiEEC2ERKS3_RKS4_RKi - $_ZN7cutlass13device_kernelIN5flash19enable_sm80_to_sm89INS1_16FlashAttnBwdSm80INS1_25CollectiveMainloopBwdSm80ILi2ELi2EN4cute5tupleIJNS5_1CILi128EEES8_NS7_ILi64EEEEEENS_10bfloat16_tEfNS_4arch4Sm80ELb0ELb0ELb1ELb1ELb1ELb0ELb0ELb0ELi2ELi4ELi4ELi4ELb0EEENS1_21CollectiveEpilogueBwdISA_SB_SD_Li256ELb1ELb0ELi2EEENS1_19SingleTileSchedulerILb1ELb0ELb0ELi128EEEEEEEEEvNT_6ParamsE$_ZN4cute3eso3ESOILb1ELb0EJNS_1CILi1024EEEiiEEC2ERKS3_RKiS8_)
$_ZN7cutlass13device_kernelIN5flash19enable_sm80_to_sm89INS1_16FlashAttnBwdSm80INS1_25CollectiveMainloopBwdSm80ILi2ELi2EN4cute5tupleIJNS5_1CILi128EEES8_NS7_ILi64EEEEEENS_10bfloat16_tEfNS_4arch4Sm80ELb0ELb0ELb1ELb1ELb1ELb0ELb0ELb0ELi2ELi4ELi4ELi4ELb0EEENS1_21CollectiveEpilogueBwdISA_SB_SD_Li256ELb1ELb0ELi2EEENS1_19SingleTileSchedulerILb1ELb0ELb0ELi128EEEEEEEEEvNT_6ParamsE$_ZN4cute3eso3ESOILb1ELb0EJNS_1CILi1024EEEiiEEC2ERKS3_RKiS8_:
[----:B------:R-:W-:Y:S02]  /*8dc0*/  IADD3 R3, R3, -c[0x0][0x20], RZ ;  /* 0x8000080003037a10 */ /* 0x000fe40007ffe0ff */
[----:B------:R-:W-:-:S03]  /*8dd0*/  IADD3 R2, R2, -c[0x0][0x20], RZ ;  /* 0x8000080002027a10 */ /* 0x000fc60007ffe0ff */
[----:B------:R1:W-:Y:S04]  /*8de0*/  STL [R3], R8 ;  /* 0x0000000803007387 */ /* 0x0003e80000100800 */
[----:B------:R-:W2:Y:S01]  /*8df0*/  LDL R2, [R2] ;  /* 0x0000000002027983 */ /* 0x000ea20000100800 */
[----:B------:R-:W-:-:S03]  /*8e00*/  IMAD.MOV.U32 R7, RZ, RZ, 0x0 ;  /* 0x00000000ff077424 */ /* 0x000fc600078e00ff */
[----:B--2---:R1:W-:Y:S01]  /*8e10*/  STL [R3+0x4], R2 ;  /* 0x0000040203007387 */ /* 0x0043e20000100800 */
[----:B------:R-:W-:Y:S05]  /*8e20*/  RET.REL.NODEC R6 `(_ZN7cutlass13device_kernelIN5flash19enable_sm80_to_sm89INS1_16FlashAttnBwdSm80INS1_25CollectiveMainloopBwdSm80ILi2ELi2EN4cute5tupleIJNS5_1CILi128EEES8_NS7_ILi64EEEEEENS_10bfloat16_tEfNS_4arch4Sm80ELb0ELb0ELb1ELb1ELb1ELb0ELb0ELb0ELi2ELi4ELi4ELi4ELb0EEENS1_21CollectiveEpilogueBwdISA_SB_SD_Li256ELb1ELb0ELi2EEENS1_19SingleTileSchedulerILb1ELb0ELb0ELi128EEEEEEEEEvNT_6ParamsE) ;  /* 0xffff71d006007950 */ /* 0x000fea0003c3ffff */
        .type           $_ZN7cutlass13device_kernelIN5flash19enable_sm80_to_sm89INS1_16FlashAttnBwdSm80INS1_25CollectiveMainloopBwdSm80ILi2ELi2EN4cute5tupleIJNS5_1CILi128EEES8_NS7_ILi64EEEEEENS_10bfloat16_tEfNS_4arch4Sm80ELb0ELb0ELb1ELb1ELb1ELb0ELb0ELb0ELi2ELi4ELi4ELi4ELb0EEENS1_21CollectiveEpilogueBwdISA_SB_SD_Li256ELb1ELb0ELi2EEENS1_19SingleTileSchedulerILb1ELb0ELb0ELi128EEEEEEEEEvNT_6ParamsE$_ZN4cute3eso3ESOILb1ELb0EJNS_1CILi1EEENS2_ILi256EEEiEEC2ERKS3_RKS4_RKi,@function
        .size           $_ZN7cutlass13device_kernelIN5flash19enable_sm80_to_sm89INS1_16FlashAttnBwdSm80INS1_25CollectiveMainloopBwdSm80ILi2ELi2EN4cute5tupleIJNS5_1CILi128EEES8_NS7_ILi64EEEEEENS_10bfloat16_tEfNS_4arch4Sm80ELb0ELb0ELb1ELb1ELb1ELb0ELb0ELb0ELi2ELi4ELi4ELi4ELb0EEENS1_21CollectiveEpilogueBwdISA_SB_SD_Li256ELb1ELb0ELi2EEENS1_19SingleTileSchedulerILb1ELb0ELb0ELi128EEEEEEEEEvNT_6ParamsE$_ZN4cute3eso3ESOILb1ELb0EJNS_1CILi1EEENS2_ILi256EEEiEEC2ERKS3_RKS4_RKi,($_ZN7cutlass13device_kernelIN5flash19enable_sm80_to_sm89INS1_16FlashAttnBwdSm80INS1_25CollectiveMainloopBwdSm80ILi2ELi2EN4cute5tupleIJNS5_1CILi128EEES8_NS7_ILi64EEEEEENS_10bfloat16_tEfNS_4arch4Sm80ELb0ELb0ELb1ELb1ELb1ELb0ELb0ELb0ELi2ELi4ELi4ELi4ELb0EEENS1_21CollectiveEpilogueBwdISA_SB_SD_Li256ELb1ELb0ELi2EEENS1_19SingleTileSchedulerILb1ELb0ELb0ELi128EEEEEEEEEvNT_6ParamsE$_ZN4cute3eso3ESOILb1ELb0EJNS_1CILi1EEENS2_ILi512EEEiEEC2ERKS3_RKS4_RKi - $_ZN7cutlass13device_kernelIN5flash19enable_sm80_to_sm89INS1_16FlashAttnBwdSm80INS1_25CollectiveMainloopBwdSm80ILi2ELi2EN4cute5tupleIJNS5_1CILi128EEES8_NS7_ILi64EEEEEENS_10bfloat16_tEfNS_4arch4Sm80ELb0ELb0ELb1ELb1ELb1ELb0ELb0ELb0ELi2ELi4ELi4ELi4ELb0EEENS1_21CollectiveEpilogueBwdISA_SB_SD_Li256ELb1ELb0ELi2EEENS1_19SingleTileSchedulerILb1ELb0ELb0ELi128EEEEEEEEEvNT_6ParamsE$_ZN4cute3eso3ESOILb1ELb0EJNS_1CILi1EEENS2_ILi256EEEiEEC2ERKS3_RKS4_RKi)
$_ZN7cutlass13device_kernelIN5flash19enable_sm80_to_sm89INS1_16FlashAttnBwdSm80INS1_25CollectiveMainloopBwdSm80ILi2ELi2EN4cute5tupleIJNS5_1CILi128EEES8_NS7_ILi64EEEEEENS_10bfloat16_tEfNS_4arch4Sm80ELb0ELb0ELb1ELb1ELb1ELb0ELb0ELb0ELi2ELi4ELi4ELi4ELb0EEENS1_21CollectiveEpilogueBwdISA_SB_SD_Li256ELb1ELb0ELi2EEENS1_19SingleTileSchedulerILb1ELb0ELb0ELi128EEEEEEEEEvNT_6ParamsE$_ZN4cute3eso3ESOILb1ELb0EJNS_1CILi1EEENS2_ILi256EEEiEEC2ERKS3_RKS4_RKi:
[----:B------:R-:W-:Y:S02]  /*8e30*/  IADD3 R33, R33, -c[0x0][0x20], RZ ;  /* 0x8000080021217a10 */ /* 0x000fe40007ffe0ff */
[----:B------:R-:W-:-:S03]  /*8e40*/  MOV R5, 0x0 ;  /* 0x0000000000057802 */ /* 0x000fc60000000f00 */
[----:B------:R1:W-:Y:S01]  /*8e50*/  STL [R33], R2 ;  /* 0x0000000221007387 */ /* 0x0003e20000100800 */
[----:B------:R-:W-:Y:S05]  /*8e60*/  RET.REL.NODEC R4 `(_ZN7cutlass13device_kernelIN5flash19enable_sm80_to_sm89INS1_16FlashAttnBwdSm80INS1_25CollectiveMainloopBwdSm80ILi2ELi2EN4cute5tupleIJNS5_1CILi128EEES8_NS7_ILi64EEEEEENS_10bfloat16_tEfNS_4arch4Sm80ELb0ELb0ELb1ELb1ELb1ELb0ELb0ELb0ELi2ELi4ELi4ELi4ELb0EEENS1_21CollectiveEpilogueBwdISA_SB_SD_Li256ELb1ELb0ELi2EEENS1_19SingleTileSchedulerILb1ELb0ELb0ELi128EEEEEEEEEvNT_6ParamsE) ;  /* 0xffff719004007950 */ /* 0x000fea0003c3ffff */
        .type           $_ZN7cutlass13device_kernelIN5flash19enable_sm80_to_sm89INS1_16FlashAttnBwdSm80INS1_25CollectiveMainloopBwdSm80ILi2ELi2EN4cute5tupleIJNS5_1CILi128EEES8_NS7_ILi64EEEEEENS_10bfloat16_tEfNS_4arch4Sm80ELb0ELb0ELb1ELb1ELb1ELb0ELb0ELb0ELi2ELi4ELi4ELi4ELb0EEENS1_21CollectiveEpilogueBwdISA_SB_SD_Li256ELb1ELb0ELi2EEENS1_19SingleTileSchedulerILb1ELb0ELb0ELi128EEEEEEEEEvNT_6ParamsE$_ZN4cute3eso3ESOILb1ELb0EJNS_1CILi1EEENS2_ILi512EEEiEEC2ERKS3_RKS4_RKi,@function
        .size           $_ZN7cutlass13device_kernelIN5flash19enable_sm80_to_sm89INS1_16FlashAttnBwdSm80INS1_25CollectiveMainloopBwdSm80ILi2ELi2EN4cute5tupleIJNS5_1CILi128EEES8_NS7_ILi64EEEEEENS_10bfloat16_tEfNS_4arch4Sm80ELb0ELb0ELb1ELb1ELb1ELb0ELb0ELb0ELi2ELi4ELi4ELi4ELb0EEENS1_21CollectiveEpilogueBwdISA_SB_SD_Li256ELb1ELb0ELi2EEENS1_19SingleTileSchedulerILb1ELb0ELb0ELi128EEEEEEEEEvNT_6ParamsE$_ZN4cute3eso3ESOILb1ELb0EJNS_1CILi1EEENS2_ILi512EEEiEEC2ERKS3_RKS4_RKi,($_ZN7cutlass13device_kernelIN5flash19enable_sm80_to_sm89INS1_16FlashAttnBwdSm80INS1_25CollectiveMainloopBwdSm80ILi2ELi2EN4cute5tupleIJNS5_1CILi128EEES8_NS7_ILi64EEEEEENS_10bfloat16_tEfNS_4arch4Sm80ELb0ELb0ELb1ELb1ELb1ELb0ELb0ELb0ELi2ELi4ELi4ELi4ELb0EEENS1_21CollectiveEpilogueBwdISA_SB_SD_Li256ELb1ELb0ELi2EEENS1_19SingleTileSchedulerILb1ELb0ELb0ELi128EEEEEEEEEvNT_6ParamsE$_ZN4cute3eso3ESOILb1ELb0EJNS_1CILi1EEENS2_ILi8EEEiiNS2_ILi64EEEiNS2_ILi144EEENS2_ILi288EEENS2_ILi512EEEEEC2ERKS3_RKS4_RKiSF_RKS5_SF_RKS6_RKS7_RKS8_ - $_ZN7cutlass13device_kernelIN5flash19enable_sm80_to_sm89INS1_16FlashAttnBwdSm80INS1_25CollectiveMainloopBwdSm80ILi2ELi2EN4cute5tupleIJNS5_1CILi128EEES8_NS7_ILi64EEEEEENS_10bfloat16_tEfNS_4arch4Sm80ELb0ELb0ELb1ELb1ELb1ELb0ELb0ELb0ELi2ELi4ELi4ELi4ELb0EEENS1_21CollectiveEpilogueBwdISA_SB_SD_Li256ELb1ELb0ELi2EEENS1_19SingleTileSchedulerILb1ELb0ELb0ELi128EEEEEEEEEvNT_6ParamsE$_ZN4cute3eso3ESOILb1ELb0EJNS_1CILi1EEENS2_ILi512EEEiEEC2ERKS3_RKS4_RKi)
$_ZN7cutlass13device_kernelIN5flash19enable_sm80_to_sm89INS1_16FlashAttnBwdSm80INS1_25CollectiveMainloopBwdSm80ILi2ELi2EN4cute5tupleIJNS5_1CILi128EEES8_NS7_ILi64EEEEEENS_10bfloat16_tEfNS_4arch4Sm80ELb0ELb0ELb1ELb1ELb1ELb0ELb0ELb0ELi2ELi4ELi4ELi4ELb0EEENS1_21CollectiveEpilogueBwdISA_SB_SD_Li256ELb1ELb0ELi2EEENS1_19SingleTileSchedulerILb1ELb0ELb0ELi128EEEEEEEEEvNT_6ParamsE$_ZN4cute3eso3ESOILb1ELb0EJNS_1CILi1EEENS2_ILi512EEEiEEC2ERKS3_RKS4_RKi:
[----:B------:R-:W-:Y:S01]  /*8e70*/  IADD3 R4, R77, -c[0x0][0x20], RZ ;  /* 0x800008004d047a10 */ /* 0x000fe20007ffe0ff */
[----:B------:R-:W-:Y:S01]  /*8e80*/  IMAD.MOV.U32 R8, RZ, RZ, R2 ;  /* 0x000000ffff087224 */ /* 0x000fe200078e0002 */
[----:B------:R-:W-:-:S03]  /*8e90*/  MOV R9, 0x0 ;  /* 0x0000000000097802 */ /* 0x000fc60000000f00 */
[----:B------:R1:W-:Y:S01]  /*8ea0*/  STL [R4], R3 ;  /* 0x0000000304007387 */ /* 0x0003e20000100800 */
[----:B------:R-:W-:Y:S05]  /*8eb0*/  RET.REL.NODEC R8 `(_ZN7cutlass13device_kernelIN5flash19enable_sm80_to_sm89INS1_16FlashAttnBwdSm80INS1_25CollectiveMainloopBwdSm80ILi2ELi2EN4cute5tupleIJNS5_1CILi128EEES8_NS7_ILi64EEEEEENS_10bfloat16_tEfNS_4arch4Sm80ELb0ELb0ELb1ELb1ELb1ELb0ELb0ELb0ELi2ELi4ELi4ELi4ELb0EEENS1_21CollectiveEpilogueBwdISA_SB_SD_Li256ELb1ELb0ELi2EEENS1_19SingleTileSchedulerILb1ELb0ELb0ELi128EEEEEEEEEvNT_6ParamsE) ;  /* 0xffff714008007950 */ /* 0x000fea0003c3ffff */
        .type           $_ZN7cutlass13device_kernelIN5flash19enable_sm80_to_sm89INS1_16FlashAttnBwdSm80INS1_25CollectiveMainloopBwdSm80ILi2ELi2EN4cute5tupleIJNS5_1CILi128EEES8_NS7_ILi64EEEEEENS_10bfloat16_tEfNS_4arch4Sm80ELb0ELb0ELb1ELb1ELb1ELb0ELb0ELb0ELi2ELi4ELi4ELi4ELb0EEENS1_21CollectiveEpilogueBwdISA_SB_SD_Li256ELb1ELb0ELi2EEENS1_19SingleTileSchedulerILb1ELb0ELb0ELi128EEEEEEEEEvNT_6ParamsE$_ZN4cute3eso3ESOILb1ELb0EJNS_1CILi1EEENS2_ILi8EEEiiNS2_ILi64EEEiNS2_ILi144EEENS2_ILi288EEENS2_ILi512EEEEEC2ERKS3_RKS4_RKiSF_RKS5_SF_RKS6_RKS7_RKS8_,@function
        .size           $_ZN7cutlass13device_kernelIN5flash19enable_sm80_to_sm89INS1_16FlashAttnBwdSm80INS1_25CollectiveMainloopBwdSm80ILi2ELi2EN4cute5tupleIJNS5_1CILi128EEES8_NS7_ILi64EEEEEENS_10bfloat16_tEfNS_4arch4Sm80ELb0ELb0ELb1ELb1ELb1ELb0ELb0ELb0ELi2ELi4ELi4ELi4ELb0EEENS1_21CollectiveEpilogueBwdISA_SB_SD_Li256ELb1ELb0ELi2EEENS1_19SingleTileSchedulerILb1ELb0ELb0ELi128EEEEEEEEEvNT_6ParamsE$_ZN4cute3eso3ESOILb1ELb0EJNS_1CILi1EEENS2_ILi8EEEiiNS2_ILi64EEEiNS2_ILi144EEENS2_ILi288EEENS2_ILi512EEEEEC2ERKS3_RKS4_RKiSF_RKS5_SF_RKS6_RKS7_RKS8_,($_ZN7cutlass13device_kernelIN5flash19enable_sm80_to_sm89INS1_16FlashAttnBwdSm80INS1_25CollectiveMainloopBwdSm80ILi2ELi2EN4cute5tupleIJNS5_1CILi128EEES8_NS7_ILi64EEEEEENS_10bfloat16_tEfNS_4arch4Sm80ELb0ELb0ELb1ELb1ELb1ELb0ELb0ELb0ELi2ELi4ELi4ELi4ELb0EEENS1_21CollectiveEpilogueBwdISA_SB_SD_Li256ELb1ELb0ELi2EEENS1_19SingleTileSchedulerILb1ELb0ELb0ELi128EEEEEEEEEvNT_6ParamsE$_ZN4cute3eso3ESOILb1ELb0EJNS_1CILi1EEENS_5tupleIJNS2_ILi8EEEiiEEENS2_ILi64EEENS4_IJiNS2_ILi144EEENS2_ILi288EEEEEENS2_ILi512EEEEEC2ERKS3_RKS6_RKS7_RKSA_RKSB_ - $_ZN7cutlass13device_kernelIN5flash19enable_sm80_to_sm89INS1_16FlashAttnBwdSm80INS1_25CollectiveMainloopBwdSm80ILi2ELi2EN4cute5tupleIJNS5_1CILi128EEES8_NS7_ILi64EEEEEENS_10bfloat16_tEfNS_4arch4Sm80ELb0ELb0ELb1ELb1ELb1ELb0ELb0ELb0ELi2ELi4ELi4ELi4ELb0EEENS1_21CollectiveEpilogueBwdISA_SB_SD_Li256ELb1ELb0ELi2EEENS1_19SingleTileSchedulerILb1ELb0ELb0ELi128EEEEEEEEEvNT_6ParamsE$_ZN4cute3eso3ESOILb1ELb0EJNS_1CILi1EEENS2_ILi8EEEiiNS2_ILi64EEEiNS2_ILi144EEENS2_ILi288EEENS2_ILi512EEEEEC2ERKS3_RKS4_RKiSF_RKS5_SF_RKS6_RKS7_RKS8_)
$_ZN7cutlass13device_kernelIN5flash19enable_sm80_to_sm89INS1_16FlashAttnBwdSm80INS1_25CollectiveMainloopBwdSm80ILi2ELi2EN4cute5tupleIJNS5_1CILi128EEES8_NS7_ILi64EEEEEENS_10bfloat16_tEfNS_4arch4Sm80ELb0ELb0ELb1ELb1ELb1ELb0ELb0ELb0ELi2ELi4ELi4ELi4ELb0EEENS1_21CollectiveEpilogueBwdISA_SB_SD_Li256ELb1ELb0ELi2EEENS1_19SingleTileSchedulerILb1ELb0ELb0ELi128EEEEEEEEEvNT_6ParamsE$_ZN4cute3eso3ESOILb1ELb0EJNS_1CILi1EEENS2_ILi8EEEiiNS2_ILi64EEEiNS2_ILi144EEENS2_ILi288EEENS2_ILi512EEEEEC2ERKS3_RKS4_RKiSF_RKS5_SF_RKS6_RKS7_RKS8_:
        /* <DEDUP_REMOVED lines=11> */
        .type           $_ZN7cutlass13device_kernelIN5flash19enable_sm80_to_sm89INS1_16FlashAttnBwdSm80INS1_25CollectiveMainloopBwdSm80ILi2ELi2EN4cute5tupleIJNS5_1CILi128EEES8_NS7_ILi64EEEEEENS_10bfloat16_tEfNS_4arch4Sm80ELb0ELb0ELb1ELb1ELb1ELb0ELb0ELb0ELi2ELi4ELi4ELi4ELb0EEENS1_21CollectiveEpilogueBwdISA_SB_SD_Li256ELb1ELb0ELi2EEENS1_19SingleTileSchedulerILb1ELb0ELb0ELi128EEEEEEEEEvNT_6ParamsE$_ZN4cute3eso3ESOILb1ELb0EJNS_1CILi1EEENS_5tupleIJNS2_ILi8EEEiiEEENS2_ILi64EEENS4_IJiNS2_ILi144EEENS2_ILi288EEEEEENS2_ILi512EEEEEC2ERKS3_RKS6_RKS7_RKSA_RKSB_,@function
        .size           $_ZN7cutlass13device_kernelIN5flash19enable_sm80_to_sm89INS1_16FlashAttnBwdSm80INS1_25CollectiveMainloopBwdSm80ILi2ELi2EN4cute5tupleIJNS5_1CILi128EEES8_NS7_ILi64EEEEEENS_10bfloat16_tEfNS_4arch4Sm80ELb0ELb0ELb1ELb1ELb1ELb0ELb0ELb0ELi2ELi4ELi4ELi4ELb0EEENS1_21CollectiveEpilogueBwdISA_SB_SD_Li256ELb1ELb0ELi2EEENS1_19SingleTileSchedulerILb1ELb0ELb0ELi128EEEEEEEEEvNT_6ParamsE$_ZN4cute3eso3ESOILb1ELb0EJNS_1CILi1EEENS_5tupleIJNS2_ILi8EEEiiEEENS2_ILi64EEENS4_IJiNS2_ILi144EEENS2_ILi288EEEEEENS2_ILi512EEEEEC2ERKS3_RKS6_RKS7_RKSA_RKSB_,($_ZN7cutlass13device_kernelIN5flash19enable_sm80_to_sm89INS1_16FlashAttnBwdSm80INS1_25CollectiveMainloopBwdSm80ILi2ELi2EN4cute5tupleIJNS5_1CILi128EEES8_NS7_ILi64EEEEEENS_10bfloat16_tEfNS_4arch4Sm80ELb0ELb0ELb1ELb1ELb1ELb0ELb0ELb0ELi2ELi4ELi4ELi4ELb0EEENS1_21CollectiveEpilogueBwdISA_SB_SD_Li256ELb1ELb0ELi2EEENS1_19SingleTileSchedulerILb1ELb0ELb0ELi128EEEEEEEEEvNT_6ParamsE$_ZN4cute3eso3ESOILb1ELb0EJNS_1CILi1EEENS_5tupleIJiiiEEENS2_ILi64EEENS4_IJNS2_ILi72EEENS2_ILi144EEENS2_ILi288EEEEEENS2_ILi512EEEEEC2ERKS3_RKS5_RKS6_RKSA_RKSB_ - $_ZN7cutlass13device_kernelIN5flash19enable_sm80_to_sm89INS1_16FlashAttnBwdSm80INS1_25CollectiveMainloopBwdSm80ILi2ELi2EN4cute5tupleIJNS5_1CILi128EEES8_NS7_ILi64EEEEEENS_10bfloat16_tEfNS_4arch4Sm80ELb0ELb0ELb1ELb1ELb1ELb0ELb0ELb0ELi2ELi4ELi4ELi4ELb0EEENS1_21CollectiveEpilogueBwdISA_SB_SD_Li256ELb1ELb0ELi2EEENS1_19SingleTileSchedulerILb1ELb0ELb0ELi128EEEEEEEEEvNT_6ParamsE$_ZN4cute3eso3ESOILb1ELb0EJNS_1CILi1EEENS_5tupleIJNS2_ILi8EEEiiEEENS2_ILi64EEENS4_IJiNS2_ILi144EEENS2_ILi288EEEEEENS2_ILi512EEEEEC2ERKS3_RKS6_RKS7_RKSA_RKSB_)
$_ZN7cutlass13device_kernelIN5flash19enable_sm80_to_sm89INS1_16FlashAttnBwdSm80INS1_25CollectiveMainloopBwdSm80ILi2ELi2EN4cute5tupleIJNS5_1CILi128EEES8_NS7_ILi64EEEEEENS_10bfloat16_tEfNS_4arch4Sm80ELb0ELb0ELb1ELb1ELb1ELb0ELb0ELb0ELi2ELi4ELi4ELi4ELb0EEENS1_21CollectiveEpilogueBwdISA_SB_SD_Li256ELb1ELb0ELi2EEENS1_19SingleTileSchedulerILb1ELb0ELb0ELi128EEEEEEEEEvNT_6ParamsE$_ZN4cute3eso3ESOILb1ELb0EJNS_1CILi1EEENS_5tupleIJNS2_ILi8EEEiiEEENS2_ILi64EEENS4_IJiNS2_ILi144EEENS2_ILi288EEEEEENS2_ILi512EEEEEC2ERKS3_RKS6_RKS7_RKSA_RKSB_:
        /* <DEDUP_REMOVED lines=9> */
        .type           $_ZN7cutlass13device_kernelIN5flash19enable_sm80_to_sm89INS1_16FlashAttnBwdSm80INS1_25CollectiveMainloopBwdSm80ILi2ELi2EN4cute5tupleIJNS5_1CILi128EEES8_NS7_ILi64EEEEEENS_10bfloat16_tEfNS_4arch4Sm80ELb0ELb0ELb1ELb1ELb1ELb0ELb0ELb0ELi2ELi4ELi4ELi4ELb0EEENS1_21CollectiveEpilogueBwdISA_SB_SD_Li256ELb1ELb0ELi2EEENS1_19SingleTileSchedulerILb1ELb0ELb0ELi128EEEEEEEEEvNT_6ParamsE$_ZN4cute3eso3ESOILb1ELb0EJNS_1CILi1EEENS_5tupleIJiiiEEENS2_ILi64EEENS4_IJNS2_ILi72EEENS2_ILi144EEENS2_ILi288EEEEEENS2_ILi512EEEEEC2ERKS3_RKS5_RKS6_RKSA_RKSB_,@function
        .size           $_ZN7cutlass13device_kernelIN5flash19enable_sm80_to_sm89INS1_16FlashAttnBwdSm80INS1_25CollectiveMainloopBwdSm80ILi2ELi2EN4cute5tupleIJNS5_1CILi128EEES8_NS7_ILi64EEEEEENS_10bfloat16_tEfNS_4arch4Sm80ELb0ELb0ELb1ELb1ELb1ELb0ELb0ELb0ELi2ELi4ELi4ELi4ELb0EEENS1_21CollectiveEpilogueBwdISA_SB_SD_Li256ELb1ELb0ELi2EEENS1_19SingleTileSchedulerILb1ELb0ELb0ELi128EEEEEEEEEvNT_6ParamsE$_ZN4cute3eso3ESOILb1ELb0EJNS_1CILi1EEENS_5tupleIJiiiEEENS2_ILi64EEENS4_IJNS2_ILi72EEENS2_ILi144EEENS2_ILi288EEEEEENS2_ILi512EEEEEC2ERKS3_RKS5_RKS6_RKSA_RKSB_,($_ZN7cutlass13device_kernelIN5flash19enable_sm80_to_sm89INS1_16FlashAttnBwdSm80INS1_25CollectiveMainloopBwdSm80ILi2ELi2EN4cute5tupleIJNS5_1CILi128EEES8_NS7_ILi64EEEEEENS_10bfloat16_tEfNS_4arch4Sm80ELb0ELb0ELb1ELb1ELb1ELb0ELb0ELb0ELi2ELi4ELi4ELi4ELb0EEENS1_21CollectiveEpilogueBwdISA_SB_SD_Li256ELb1ELb0ELi2EEENS1_19SingleTileSchedulerILb1ELb0ELb0ELi128EEEEEEEEEvNT_6ParamsE$_ZN4cute3eso3ESOILb1ELb0EJNS_1CILi1EEEiEEC2ERKS3_RKi - $_ZN7cutlass13device_kernelIN5flash19enable_sm80_to_sm89INS1_16FlashAttnBwdSm80INS1_25CollectiveMainloopBwdSm80ILi2ELi2EN4cute5tupleIJNS5_1CILi128EEES8_NS7_ILi64EEEEEENS_10bfloat16_tEfNS_4arch4Sm80ELb0ELb0ELb1ELb1ELb1ELb0ELb0ELb0ELi2ELi4ELi4ELi4ELb0EEENS1_21CollectiveEpilogueBwdISA_SB_SD_Li256ELb1ELb0ELi2EEENS1_19SingleTileSchedulerILb1ELb0ELb0ELi128EEEEEEEEEvNT_6ParamsE$_ZN4cute3eso3ESOILb1ELb0EJNS_1CILi1EEENS_5tupleIJiiiEEENS2_ILi64EEENS4_IJNS2_ILi72EEENS2_ILi144EEENS2_ILi288EEEEEENS2_ILi512EEEEEC2ERKS3_RKS5_RKS6_RKSA_RKSB_)
$_ZN7cutlass13device_kernelIN5flash19enable_sm80_to_sm89INS1_16FlashAttnBwdSm80INS1_25CollectiveMainloopBwdSm80ILi2ELi2EN4cute5tupleIJNS5_1CILi128EEES8_NS7_ILi64EEEEEENS_10bfloat16_tEfNS_4arch4Sm80ELb0ELb0ELb1ELb1ELb1ELb0ELb0ELb0ELi2ELi4ELi4ELi4ELb0EEENS1_21CollectiveEpilogueBwdISA_SB_SD_Li256ELb1ELb0ELi2EEENS1_19SingleTileSchedulerILb1ELb0ELb0ELi128EEEEEEEEEvNT_6ParamsE$_ZN4cute3eso3ESOILb1ELb0EJNS_1CILi1EEENS_5tupleIJiiiEEENS2_ILi64EEENS4_IJNS2_ILi72EEENS2_ILi144EEENS2_ILi288EEEEEENS2_ILi512EEEEEC2ERKS3_RKS5_RKS6_RKSA_RKSB_:
[----:B------:R-:W-:Y:S01]  /*9000*/  IADD3 R4, R4, -c[0x0][0x20], RZ ;  /* 0x8000080004047a10 */ /* 0x000fe20007ffe0ff */
[----:B------:R-:W-:Y:S01]  /*9010*/  IMAD.MOV.U32 R8, RZ, RZ, R6 ;  /* 0x000000ffff087224 */ /* 0x000fe200078e0006 */
[----:B------:R-:W-:-:S03]  /*9020*/  MOV R9, 0x0 ;  /* 0x0000000000097802 */ /* 0x000fc60000000f00 */
[----:B------:R1:W-:Y:S04]  /*9030*/  STL [R4], R2 ;  /* 0x0000000204007387 */ /* 0x0003e80000100800 */
[----:B------:R1:W-:Y:S04]  /*9040*/  STL [R4+0x4], R3 ;  /* 0x0000040304007387 */ /* 0x0003e80000100800 */
[----:B------:R1:W-:Y:S01]  /*9050*/  STL [R4+0x8], R5 ;  /* 0x0000080504007387 */ /* 0x0003e20000100800 */
[----:B------:R-:W-:Y:S05]  /*9060*/  RET.REL.NODEC R8 `(_ZN7cutlass13device_kernelIN5flash19enable_sm80_to_sm89INS1_16FlashAttnBwdSm80INS1_25CollectiveMainloopBwdSm80ILi2ELi2EN4cute5tupleIJNS5_1CILi128EEES8_NS7_ILi64EEEEEENS_10bfloat16_tEfNS_4arch4Sm80ELb0ELb0ELb1ELb1ELb1ELb0ELb0ELb0ELi2ELi4ELi4ELi4ELb0EEENS1_21CollectiveEpilogueBwdISA_SB_SD_Li256ELb1ELb0ELi2EEENS1_19SingleTileSchedulerILb1ELb0ELb0ELi128EEEEEEEEEvNT_6ParamsE) ;  /* 0xffff6f9008007950 */ /* 0x000fea0003c3ffff */
        .type           $_ZN7cutlass13device_kernelIN5flash19enable_sm80_to_sm89INS1_16FlashAttnBwdSm80INS1_25CollectiveMainloopBwdSm80ILi2ELi2EN4cute5tupleIJNS5_1CILi128EEES8_NS7_ILi64EEEEEENS_10bfloat16_tEfNS_4arch4Sm80ELb0ELb0ELb1ELb1ELb1ELb0ELb0ELb0ELi2ELi4ELi4ELi4ELb0EEENS1_21CollectiveEpilogueBwdISA_SB_SD_Li256ELb1ELb0ELi2EEENS1_19SingleTileSchedulerILb1ELb0ELb0ELi128EEEEEEEEEvNT_6ParamsE$_ZN4cute3eso3ESOILb1ELb0EJNS_1CILi1EEEiEEC2ERKS3_RKi,@function
        .size           $_ZN7cutlass13device_kernelIN5flash19enable_sm80_to_sm89INS1_16FlashAttnBwdSm80INS1_25CollectiveMainloopBwdSm80ILi2ELi2EN4cute5tupleIJNS5_1CILi128EEES8_NS7_ILi64EEEEEENS_10bfloat16_tEfNS_4arch4Sm80ELb0ELb0ELb1ELb1ELb1ELb0ELb0ELb0ELi2ELi4ELi4ELi4ELb0EEENS1_21CollectiveEpilogueBwdISA_SB_SD_Li256ELb1ELb0ELi2EEENS1_19SingleTileSchedulerILb1ELb0ELb0ELi128EEEEEEEEEvNT_6ParamsE$_ZN4cute3eso3ESOILb1ELb0EJNS_1CILi1EEEiEEC2ERKS3_RKi,($_ZN7cutlass13device_kernelIN5flash19enable_sm80_to_sm89INS1_16FlashAttnBwdSm80INS1_25CollectiveMainloopBwdSm80ILi2ELi2EN4cute5tupleIJNS5_1CILi128EEES8_NS7_ILi64EEEEEENS_10bfloat16_tEfNS_4arch4Sm80ELb0ELb0ELb1ELb1ELb1ELb0ELb0ELb0ELi2ELi4ELi4ELi4ELb0EEENS1_21CollectiveEpilogueBwdISA_SB_SD_Li256ELb1ELb0ELi2EEENS1_19SingleTileSchedulerILb1ELb0ELb0ELi128EEEEEEEEEvNT_6ParamsE$_ZN4cute3eso3ESOILb1ELb0EJNS_1CILi1EEEiiiNS2_ILi144EEENS2_ILi512EEEEEC2ERKS3_RKiSA_SA_RKS4_RKS5_ - $_ZN7cutlass13device_kernelIN5flash19enable_sm80_to_sm89INS1_16FlashAttnBwdSm80INS1_25CollectiveMainloopBwdSm80ILi2ELi2EN4cute5tupleIJNS5_1CILi128EEES8_NS7_ILi64EEEEEENS_10bfloat16_tEfNS_4arch4Sm80ELb0ELb0ELb1ELb1ELb1ELb0ELb0ELb0ELi2ELi4ELi4ELi4ELb0EEENS1_21CollectiveEpilogueBwdISA_SB_SD_Li256ELb1ELb0ELi2EEENS1_19SingleTileSchedulerILb1ELb0ELb0ELi128EEEEEEEEEvNT_6ParamsE$_ZN4cute3eso3ESOILb1ELb0EJNS_1CILi1EEEiEEC2ERKS3_RKi)
$_ZN7cutlass13device_kernelIN5flash19enable_sm80_to_sm89INS1_16FlashAttnBwdSm80INS1_25CollectiveMainloopBwdSm80ILi2ELi2EN4cute5tupleIJNS5_1CILi128EEES8_NS7_ILi64EEEEEENS_10bfloat16_tEfNS_4arch4Sm80ELb0ELb0ELb1ELb1ELb1ELb0ELb0ELb0ELi2ELi4ELi4ELi4ELb0EEENS1_21CollectiveEpilogueBwdISA_SB_SD_Li256ELb1ELb0ELi2EEENS1_19SingleTileSchedulerILb1ELb0ELb0ELi128EEEEEEEEEvNT_6ParamsE$_ZN4cute3eso3ESOILb1ELb0EJNS_1CILi1EEEiEEC2ERKS3_RKi:
[----:B------:R-:W-:Y:S02]  /*9070*/  IADD3 R51, R51, -c[0x0][0x20], RZ ;  /* 0x8000080033337a10 */ /* 0x000fe40007ffe0ff */
[----:B------:R-:W-:-:S03]  /*9080*/  MOV R5, 0x0 ;  /* 0x0000000000057802 */ /* 0x000fc60000000f00 */
[----:B------:R1:W-:Y:S01]  /*9090*/  STL [R51], R2 ;  /* 0x0000000233007387 */ /* 0x0003e20000100800 */
[----:B------:R-:W-:Y:S05]  /*90a0*/  RET.REL.NODEC R4 `(_ZN7cutlass13device_kernelIN5flash19enable_sm80_to_sm89INS1_16FlashAttnBwdSm80INS1_25CollectiveMainloopBwdSm80ILi2ELi2EN4cute5tupleIJNS5_1CILi128EEES8_NS7_ILi64EEEEEENS_10bfloat16_tEfNS_4arch4Sm80ELb0ELb0ELb1ELb1ELb1ELb0ELb0ELb0ELi2ELi4ELi4ELi4ELb0EEENS1_21CollectiveEpilogueBwdISA_SB_SD_Li256ELb1ELb0ELi2EEENS1_19SingleTileSchedulerILb1ELb0ELb0ELi128EEEEEEEEEvNT_6ParamsE) ;  /* 0xffff6f5004007950 */ /* 0x000fea0003c3ffff */
        .type           $_ZN7cutlass13device_kernelIN5flash19enable_sm80_to_sm89INS1_16FlashAttnBwdSm80INS1_25CollectiveMainloopBwdSm80ILi2ELi2EN4cute5tupleIJNS5_1CILi128EEES8_NS7_ILi64EEEEEENS_10bfloat16_tEfNS_4arch4Sm80ELb0ELb0ELb1ELb1ELb1ELb0ELb0ELb0ELi2ELi4ELi4ELi4ELb0EEENS1_21CollectiveEpilogueBwdISA_SB_SD_Li256ELb1ELb0ELi2EEENS1_19SingleTileSchedulerILb1ELb0ELb0ELi128EEEEEEEEEvNT_6ParamsE$_ZN4cute3eso3ESOILb1ELb0EJNS_1CILi1EEEiiiNS2_ILi144EEENS2_ILi512EEEEEC2ERKS3_RKiSA_SA_RKS4_RKS5_,@function
        .size           $_ZN7cutlass13device_kernelIN5flash19enable_sm80_to_sm89INS1_16FlashAttnBwdSm80INS1_25CollectiveMainloopBwdSm80ILi2ELi2EN4cute5tupleIJNS5_1CILi128EEES8_NS7_ILi64EEEEEENS_10bfloat16_tEfNS_4arch4Sm80ELb0ELb0ELb1ELb1ELb1ELb0ELb0ELb0ELi2ELi4ELi4ELi4ELb0EEENS1_21CollectiveEpilogueBwdISA_SB_SD_Li256ELb1ELb0ELi2EEENS1_19SingleTileSchedulerILb1ELb0ELb0ELi128EEEEEEEEEvNT_6ParamsE$_ZN4cute3eso3ESOILb1ELb0EJNS_1CILi1EEEiiiNS2_ILi144EEENS2_ILi512EEEEEC2ERKS3_RKiSA_SA_RKS4_RKS5_,($_ZN7cutlass13device_kernelIN5flash19enable_sm80_to_sm89INS1_16FlashAttnBwdSm80INS1_25CollectiveMainloopBwdSm80ILi2ELi2EN4cute5tupleIJNS5_1CILi128EEES8_NS7_ILi64EEEEEENS_10bfloat16_tEfNS_4arch4Sm80ELb0ELb0ELb1ELb1ELb1ELb0ELb0ELb0ELi2ELi4ELi4ELi4ELb0EEENS1_21CollectiveEpilogueBwdISA_SB_SD_Li256ELb1ELb0ELi2EEENS1_19SingleTileSchedulerILb1ELb0ELb0ELi128EEEEEEEEEvNT_6ParamsE$_ZN4cute3eso3ESOILb1ELb0EJNS_1CILi1EEEiiiNS2_ILi64EEENS2_ILi72EEENS2_ILi144EEENS2_ILi288EEENS2_ILi512EEEEEC2ERKS3_RKiSD_SD_RKS4_RKS5_RKS6_RKS7_RKS8_ - $_ZN7cutlass13device_kernelIN5flash19enable_sm80_to_sm89INS1_16FlashAttnBwdSm80INS1_25CollectiveMainloopBwdSm80ILi2ELi2EN4cute5tupleIJNS5_1CILi128EEES8_NS7_ILi64EEEEEENS_10bfloat16_tEfNS_4arch4Sm80ELb0ELb0ELb1ELb1ELb1ELb0ELb0ELb0ELi2ELi4ELi4ELi4ELb0EEENS1_21CollectiveEpilogueBwdISA_SB_SD_Li256ELb1ELb0ELi2EEENS1_19SingleTileSchedulerILb1ELb0ELb0ELi128EEEEEEEEEvNT_6ParamsE$_ZN4cute3eso3ESOILb1ELb0EJNS_1CILi1EEEiiiNS2_ILi144EEENS2_ILi512EEEEEC2ERKS3_RKiSA_SA_RKS4_RKS5_)
$_ZN7cutlass13device_kernelIN5flash19enable_sm80_to_sm89INS1_16FlashAttnBwdSm80INS1_25CollectiveMainloopBwdSm80ILi2ELi2EN4cute5tupleIJNS5_1CILi128EEES8_NS7_ILi64EEEEEENS_10bfloat16_tEfNS_4arch4Sm80ELb0ELb0ELb1ELb1ELb1ELb0ELb0ELb0ELi2ELi4ELi4ELi4ELb0EEENS1_21CollectiveEpilogueBwdISA_SB_SD_Li256ELb1ELb0ELi2EEENS1_19SingleTileSchedulerILb1ELb0ELb0ELi128EEEEEEEEEvNT_6ParamsE$_ZN4cute3eso3ESOILb1ELb0EJNS_1CILi1EEEiiiNS2_ILi144EEENS2_ILi512EEEEEC2ERKS3_RKiSA_SA_RKS4_RKS5_:
        /* <DEDUP_REMOVED lines=11> */
        .type           $_ZN7cutlass13device_kernelIN5flash19enable_sm80_to_sm89INS1_16FlashAttnBwdSm80INS1_25CollectiveMainloopBwdSm80ILi2ELi2EN4cute5tupleIJNS5_1CILi128EEES8_NS7_ILi64EEEEEENS_10bfloat16_tEfNS_4arch4Sm80ELb0ELb0ELb1ELb1ELb1ELb0ELb0ELb0ELi2ELi4ELi4ELi4ELb0EEENS1_21CollectiveEpilogueBwdISA_SB_SD_Li256ELb1ELb0ELi2EEENS1_19SingleTileSchedulerILb1ELb0ELb0ELi128EEEEEEEEEvNT_6ParamsE$_ZN4cute3eso3ESOILb1ELb0EJNS_1CILi1EEEiiiNS2_ILi64EEENS2_ILi72EEENS2_ILi144EEENS2_ILi288EEENS2_ILi512EEEEEC2ERKS3_RKiSD_SD_RKS4_RKS5_RKS6_RKS7_RKS8_,@function
        .size           $_ZN7cutlass13device_kernelIN5flash19enable_sm80_to_sm89INS1_16FlashAttnBwdSm80INS1_25CollectiveMainloopBwdSm80ILi2ELi2EN4cute5tupleIJNS5_1CILi128EEES8_NS7_ILi64EEEEEENS_10bfloat16_tEfNS_4arch4Sm80ELb0ELb0ELb1ELb1ELb1ELb0ELb0ELb0ELi2ELi4ELi4ELi4ELb0EEENS1_21CollectiveEpilogueBwdISA_SB_SD_Li256ELb1ELb0ELi2EEENS1_19SingleTileSchedulerILb1ELb0ELb0ELi128EEEEEEEEEvNT_6ParamsE$_ZN4cute3eso3ESOILb1ELb0EJNS_1CILi1EEEiiiNS2_ILi64EEENS2_ILi72EEENS2_ILi144EEENS2_ILi288EEENS2_ILi512EEEEEC2ERKS3_RKiSD_SD_RKS4_RKS5_RKS6_RKS7_RKS8_,($_ZN7cutlass13device_kernelIN5flash19enable_sm80_to_sm89INS1_16FlashAttnBwdSm80INS1_25CollectiveMainloopBwdSm80ILi2ELi2EN4cute5tupleIJNS5_1CILi128EEES8_NS7_ILi64EEEEEENS_10bfloat16_tEfNS_4arch4Sm80ELb0ELb0ELb1ELb1ELb1ELb0ELb0ELb0ELi2ELi4ELi4ELi4ELb0EEENS1_21CollectiveEpilogueBwdISA_SB_SD_Li256ELb1ELb0ELi2EEENS1_19SingleTileSchedulerILb1ELb0ELb0ELi128EEEEEEEEEvNT_6ParamsE$_ZN4cute3eso3ESOILb1ELb0EJNS_1CILi1EEEiiiNS2_ILi72EEENS2_ILi512EEEEEC2ERKS3_RKiSA_SA_RKS4_RKS5_ - $_ZN7cutlass13device_kernelIN5flash19enable_sm80_to_sm89INS1_16FlashAttnBwdSm80INS1_25CollectiveMainloopBwdSm80ILi2ELi2EN4cute5tupleIJNS5_1CILi128EEES8_NS7_ILi64EEEEEENS_10bfloat16_tEfNS_4arch4Sm80ELb0ELb0ELb1ELb1ELb1ELb0ELb0ELb0ELi2ELi4ELi4ELi4ELb0EEENS1_21CollectiveEpilogueBwdISA_SB_SD_Li256ELb1ELb0ELi2EEENS1_19SingleTileSchedulerILb1ELb0ELb0ELi128EEEEEEEEEvNT_6ParamsE$_ZN4cute3eso3ESOILb1ELb0EJNS_1CILi1EEEiiiNS2_ILi64EEENS2_ILi72EEENS2_ILi144EEENS2_ILi288EEENS2_ILi512EEEEEC2ERKS3_RKiSD_SD_RKS4_RKS5_RKS6_RKS7_RKS8_)
$_ZN7cutlass13device_kernelIN5flash19enable_sm80_to_sm89INS1_16FlashAttnBwdSm80INS1_25CollectiveMainloopBwdSm80ILi2ELi2EN4cute5tupleIJNS5_1CILi128EEES8_NS7_ILi64EEEEEENS_10bfloat16_tEfNS_4arch4Sm80ELb0ELb0ELb1ELb1ELb1ELb0ELb0ELb0ELi2ELi4ELi4ELi4ELb0EEENS1_21CollectiveEpilogueBwdISA_SB_SD_Li256ELb1ELb0ELi2EEENS1_19SingleTileSchedulerILb1ELb0ELb0ELi128EEEEEEEEEvNT_6ParamsE$_ZN4cute3eso3ESOILb1ELb0EJNS_1CILi1EEEiiiNS2_ILi64EEENS2_ILi72EEENS2_ILi144EEENS2_ILi288EEENS2_ILi512EEEEEC2ERKS3_RKiSD_SD_RKS4_RKS5_RKS6_RKS7_RKS8_:
        /* <DEDUP_REMOVED lines=11> */
        .type           $_ZN7cutlass13device_kernelIN5flash19enable_sm80_to_sm89INS1_16FlashAttnBwdSm80INS1_25CollectiveMainloopBwdSm80ILi2ELi2EN4cute5tupleIJNS5_1CILi128EEES8_NS7_ILi64EEEEEENS_10bfloat16_tEfNS_4arch4Sm80ELb0ELb0ELb1ELb1ELb1ELb0ELb0ELb0ELi2ELi4ELi4ELi4ELb0EEENS1_21CollectiveEpilogueBwdISA_SB_SD_Li256ELb1ELb0ELi2EEENS1_19SingleTileSchedulerILb1ELb0ELb0ELi128EEEEEEEEEvNT_6ParamsE$_ZN4cute3eso3ESOILb1ELb0EJNS_1CILi1EEEiiiNS2_ILi72EEENS2_ILi512EEEEEC2ERKS3_RKiSA_SA_RKS4_RKS5_,@function
        .size           $_ZN7cutlass13device_kernelIN5flash19enable_sm80_to_sm89INS1_16FlashAttnBwdSm80INS1_25CollectiveMainloopBwdSm80ILi2ELi2EN4cute5tupleIJNS5_1CILi128EEES8_NS7_ILi64EEEEEENS_10bfloat16_tEfNS_4arch4Sm80ELb0ELb0ELb1ELb1ELb1ELb0ELb0ELb0ELi2ELi4ELi4ELi4ELb0EEENS1_21CollectiveEpilogueBwdISA_SB_SD_Li256ELb1ELb0ELi2EEENS1_19SingleTileSchedulerILb1ELb0ELb0ELi128EEEEEEEEEvNT_6ParamsE$_ZN4cute3eso3ESOILb1ELb0EJNS_1CILi1EEEiiiNS2_ILi72EEENS2_ILi512EEEEEC2ERKS3_RKiSA_SA_RKS4_RKS5_,($_ZN7cutlass13device_kernelIN5flash19enable_sm80_to_sm89INS1_16FlashAttnBwdSm80INS1_25CollectiveMainloopBwdSm80ILi2ELi2EN4cute5tupleIJNS5_1CILi128EEES8_NS7_ILi64EEEEEENS_10bfloat16_tEfNS_4arch4Sm80ELb0ELb0ELb1ELb1ELb1ELb0ELb0ELb0ELi2ELi4ELi4ELi4ELb0EEENS1_21CollectiveEpilogueBwdISA_SB_SD_Li256ELb1ELb0ELi2EEENS1_19SingleTileSchedulerILb1ELb0ELb0ELi128EEEEEEEEEvNT_6ParamsE$_ZN4cute3eso3ESOILb1ELb0EJNS_1CILi2EEEiEEC2ERKS3_RKi - $_ZN7cutlass13device_kernelIN5flash19enable_sm80_to_sm89INS1_16FlashAttnBwdSm80INS1_25CollectiveMainloopBwdSm80ILi2ELi2EN4cute5tupleIJNS5_1CILi128EEES8_NS7_ILi64EEEEEENS_10bfloat16_tEfNS_4arch4Sm80ELb0ELb0ELb1ELb1ELb1ELb0ELb0ELb0ELi2ELi4ELi4ELi4ELb0EEENS1_21CollectiveEpilogueBwdISA_SB_SD_Li256ELb1ELb0ELi2EEENS1_19SingleTileSchedulerILb1ELb0ELb0ELi128EEEEEEEEEvNT_6ParamsE$_ZN4cute3eso3ESOILb1ELb0EJNS_1CILi1EEEiiiNS2_ILi72EEENS2_ILi512EEEEEC2ERKS3_RKiSA_SA_RKS4_RKS5_)
$_ZN7cutlass13device_kernelIN5flash19enable_sm80_to_sm89INS1_16FlashAttnBwdSm80INS1_25CollectiveMainloopBwdSm80ILi2ELi2EN4cute5tupleIJNS5_1CILi128EEES8_NS7_ILi64EEEEEENS_10bfloat16_tEfNS_4arch4Sm80ELb0ELb0ELb1ELb1ELb1ELb0ELb0ELb0ELi2ELi4ELi4ELi4ELb0EEENS1_21CollectiveEpilogueBwdISA_SB_SD_Li256ELb1ELb0ELi2EEENS1_19SingleTileSchedulerILb1ELb0ELb0ELi128EEEEEEEEEvNT_6ParamsE$_ZN4cute3eso3ESOILb1ELb0EJNS_1CILi1EEEiiiNS2_ILi72EEENS2_ILi512EEEEEC2ERKS3_RKiSA_SA_RKS4_RKS5_:
        /* <DEDUP_REMOVED lines=11> */
        .type           $_ZN7cutlass13device_kernelIN5flash19enable_sm80_to_sm89INS1_16FlashAttnBwdSm80INS1_25CollectiveMainloopBwdSm80ILi2ELi2EN4cute5tupleIJNS5_1CILi128EEES8_NS7_ILi64EEEEEENS_10bfloat16_tEfNS_4arch4Sm80ELb0ELb0ELb1ELb1ELb1ELb0ELb0ELb0ELi2ELi4ELi4ELi4ELb0EEENS1_21CollectiveEpilogueBwdISA_SB_SD_Li256ELb1ELb0ELi2EEENS1_19SingleTileSchedulerILb1ELb0ELb0ELi128EEEEEEEEEvNT_6ParamsE$_ZN4cute3eso3ESOILb1ELb0EJNS_1CILi2EEEiEEC2ERKS3_RKi,@function
        .size           $_ZN7cutlass13device_kernelIN5flash19enable_sm80_to_sm89INS1_16FlashAttnBwdSm80INS1_25CollectiveMainloopBwdSm80ILi2ELi2EN4cute5tupleIJNS5_1CILi128EEES8_NS7_ILi64EEEEEENS_10bfloat16_tEfNS_4arch4Sm80ELb0ELb0ELb1ELb1ELb1ELb0ELb0ELb0ELi2ELi4ELi4ELi4ELb0EEENS1_21CollectiveEpilogueBwdISA_SB_SD_Li256ELb1ELb0ELi2EEENS1_19SingleTileSchedulerILb1ELb0ELb0ELi128EEEEEEEEEvNT_6ParamsE$_ZN4cute3eso3ESOILb1ELb0EJNS_1CILi2EEEiEEC2ERKS3_RKi,($_ZN7cutlass13device_kernelIN5flash19enable_sm80_to_sm89INS1_16FlashAttnBwdSm80INS1_25CollectiveMainloopBwdSm80ILi2ELi2EN4cute5tupleIJNS5_1CILi128EEES8_NS7_ILi64EEEEEENS_10bfloat16_tEfNS_4arch4Sm80ELb0ELb0ELb1ELb1ELb1ELb0ELb0ELb0ELi2ELi4ELi4ELi4ELb0EEENS1_21CollectiveEpilogueBwdISA_SB_SD_Li256ELb1ELb0ELi2EEENS1_19SingleTileSchedulerILb1ELb0ELb0ELi128EEEEEEEEEvNT_6ParamsE$_ZN4cute3eso3ESOILb1ELb0EJNS_1CILi4096EEENS_5tupleIJNS4_IJiiEEENS2_ILi8192EEEEEEEEC2ERKS3_RKS7_ - $_ZN7cutlass13device_kernelIN5flash19enable_sm80_to_sm89INS1_16FlashAttnBwdSm80INS1_25CollectiveMainloopBwdSm80ILi2ELi2EN4cute5tupleIJNS5_1CILi128EEES8_NS7_ILi64EEEEEENS_10bfloat16_tEfNS_4arch4Sm80ELb0ELb0ELb1ELb1ELb1ELb0ELb0ELb0ELi2ELi4ELi4ELi4ELb0EEENS1_21CollectiveEpilogueBwdISA_SB_SD_Li256ELb1ELb0ELi2EEENS1_19SingleTileSchedulerILb1ELb0ELb0ELi128EEEEEEEEEvNT_6ParamsE$_ZN4cute3eso3ESOILb1ELb0EJNS_1CILi2EEEiEEC2ERKS3_RKi)
$_ZN7cutlass13device_kernelIN5flash19enable_sm80_to_sm89INS1_16FlashAttnBwdSm80INS1_25CollectiveMainloopBwdSm80ILi2ELi2EN4cute5tupleIJNS5_1CILi128EEES8_NS7_ILi64EEEEEENS_10bfloat16_tEfNS_4arch4Sm80ELb0ELb0ELb1ELb1ELb1ELb0ELb0ELb0ELi2ELi4ELi4ELi4ELb0EEENS1_21CollectiveEpilogueBwdISA_SB_SD_Li256ELb1ELb0ELi2EEENS1_19SingleTileSchedulerILb1ELb0ELb0ELi128EEEEEEEEEvNT_6ParamsE$_ZN4cute3eso3ESOILb1ELb0EJNS_1CILi2EEEiEEC2ERKS3_RKi:
[----:B------:R-:W-:Y:S02]  /*92c0*/  IADD3 R2, R2, -c[0x0][0x20], RZ ;  /* 0x8000080002027a10 */ /* 0x000fe40007ffe0ff */
[----:B------:R-:W-:-:S03]  /*92d0*/  MOV R5, 0x0 ;  /* 0x0000000000057802 */ /* 0x000fc60000000f00 */
[----:B------:R1:W-:Y:S01]  /*92e0*/  STL [R2], R3 ;  /* 0x0000000302007387 */ /* 0x0003e20000100800 */
[----:B------:R-:W-:Y:S05]  /*92f0*/  RET.REL.NODEC R4 `(_ZN7cutlass13device_kernelIN5flash19enable_sm80_to_sm89INS1_16FlashAttnBwdSm80INS1_25CollectiveMainloopBwdSm80ILi2ELi2EN4cute5tupleIJNS5_1CILi128EEES8_NS7_ILi64EEEEEENS_10bfloat16_tEfNS_4arch4Sm80ELb0ELb0ELb1ELb1ELb1ELb0ELb0ELb0ELi2ELi4ELi4ELi4ELb0EEENS1_21CollectiveEpilogueBwdISA_SB_SD_Li256ELb1ELb0ELi2EEENS1_19SingleTileSchedulerILb1ELb0ELb0ELi128EEEEEEEEEvNT_6ParamsE) ;  /* 0xffff6d0004007950 */ /* 0x000fea0003c3ffff */
        .type           $_ZN7cutlass13device_kernelIN5flash19enable_sm80_to_sm89INS1_16FlashAttnBwdSm80INS1_25CollectiveMainloopBwdSm80ILi2ELi2EN4cute5tupleIJNS5_1CILi128EEES8_NS7_ILi64EEEEEENS_10bfloat16_tEfNS_4arch4Sm80ELb0ELb0ELb1ELb1ELb1ELb0ELb0ELb0ELi2ELi4ELi4ELi4ELb0EEENS1_21CollectiveEpilogueBwdISA_SB_SD_Li256ELb1ELb0ELi2EEENS1_19SingleTileSchedulerILb1ELb0ELb0ELi128EEEEEEEEEvNT_6ParamsE$_ZN4cute3eso3ESOILb1ELb0EJNS_1CILi4096EEENS_5tupleIJNS4_IJiiEEENS2_ILi8192EEEEEEEEC2ERKS3_RKS7_,@function
        .size           $_ZN7cutlass13device_kernelIN5flash19enable_sm80_to_sm89INS1_16FlashAttnBwdSm80INS1_25CollectiveMainloopBwdSm80ILi2ELi2EN4cute5tupleIJNS5_1CILi128EEES8_NS7_ILi64EEEEEENS_10bfloat16_tEfNS_4arch4Sm80ELb0ELb0ELb1ELb1ELb1ELb0ELb0ELb0ELi2ELi4ELi4ELi4ELb0EEENS1_21CollectiveEpilogueBwdISA_SB_SD_Li256ELb1ELb0ELi2EEENS1_19SingleTileSchedulerILb1ELb0ELb0ELi128EEEEEEEEEvNT_6ParamsE$_ZN4cute3eso3ESOILb1ELb0EJNS_1CILi4096EEENS_5tupleIJNS4_IJiiEEENS2_ILi8192EEEEEEEEC2ERKS3_RKS7_,($_ZN7cutlass13device_kernelIN5flash19enable_sm80_to_sm89INS1_16FlashAttnBwdSm80INS1_25CollectiveMainloopBwdSm80ILi2ELi2EN4cute5tupleIJNS5_1CILi128EEES8_NS7_ILi64EEEEEENS_10bfloat16_tEfNS_4arch4Sm80ELb0ELb0ELb1ELb1ELb1ELb0ELb0ELb0ELi2ELi4ELi4ELi4ELb0EEENS1_21CollectiveEpilogueBwdISA_SB_SD_Li256ELb1ELb0ELi2EEENS1_19SingleTileSchedulerILb1ELb0ELb0ELi128EEEEEEEEEvNT_6ParamsE$_ZN4cute3eso3ESOILb1ELb0EJNS_1CILi4096EEENS_5tupleIJiiEEEEEC2ERKS3_RKS5_ - $_ZN7cutlass13device_kernelIN5flash19enable_sm80_to_sm89INS1_16FlashAttnBwdSm80INS1_25CollectiveMainloopBwdSm80ILi2ELi2EN4cute5tupleIJNS5_1CILi128EEES8_NS7_ILi64EEEEEENS_10bfloat16_tEfNS_4arch4Sm80ELb0ELb0ELb1ELb1ELb1ELb0ELb0ELb0ELi2ELi4ELi4ELi4ELb0EEENS1_21CollectiveEpilogueBwdISA_SB_SD_Li256ELb1ELb0ELi2EEENS1_19SingleTileSchedulerILb1ELb0ELb0ELi128EEEEEEEEEvNT_6ParamsE$_ZN4cute3eso3ESOILb1ELb0EJNS_1CILi4096EEENS_5tupleIJNS4_IJiiEEENS2_ILi8192EEEEEEEEC2ERKS3_RKS7_)
$_ZN7cutlass13device_kernelIN5flash19enable_sm80_to_sm89INS1_16FlashAttnBwdSm80INS1_25CollectiveMainloopBwdSm80ILi2ELi2EN4cute5tupleIJNS5_1CILi128EEES8_NS7_ILi64EEEEEENS_10bfloat16_tEfNS_4arch4Sm80ELb0ELb0ELb1ELb1ELb1ELb0ELb0ELb0ELi2ELi4ELi4ELi4ELb0EEENS1_21CollectiveEpilogueBwdISA_SB_SD_Li256ELb1ELb0ELi2EEENS1_19SingleTileSchedulerILb1ELb0ELb0ELi128EEEEEEEEEvNT_6ParamsE$_ZN4cute3eso3ESOILb1ELb0EJNS_1CILi4096EEENS_5tupleIJNS4_IJiiEEENS2_ILi8192EEEEEEEEC2ERKS3_RKS7_:
[----:B------:R-:W-:Y:S01]  /*9300*/  IADD3 R2, R2, -c[0x0][0x20], RZ ;  /* 0x8000080002027a10 */ /* 0x000fe20007ffe0ff */
[----:B------:R-:W-:Y:S01]  /*9310*/  IMAD.MOV.U32 R8, RZ, RZ, R6 ;  /* 0x000000ffff087224 */ /* 0x000fe200078e0006 */
[----:B------:R-:W-:-:S03]  /*9320*/  MOV R9, 0x0 ;  /* 0x0000000000097802 */ /* 0x000fc60000000f00 */
[----:B------:R1:W-:Y:S04]  /*9330*/  STL [R2], R5 ;  /* 0x0000000502007387 */ /* 0x0003e80000100800 */
[----:B------:R1:W-:Y:S01]  /*9340*/  STL [R2+0x4], R3 ;  /* 0x0000040302007387 */ /* 0x0003e20000100800 */
[----:B------:R-:W-:Y:S05]  /*9350*/  RET.REL.NODEC R8 `(_ZN7cutlass13device_kernelIN5flash19enable_sm80_to_sm89INS1_16FlashAttnBwdSm80INS1_25CollectiveMainloopBwdSm80ILi2ELi2EN4cute5tupleIJNS5_1CILi128EEES8_NS7_ILi64EEEEEENS_10bfloat16_tEfNS_4arch4Sm80ELb0ELb0ELb1ELb1ELb1ELb0ELb0ELb0ELi2ELi4ELi4ELi4ELb0EEENS1_21CollectiveEpilogueBwdISA_SB_SD_Li256ELb1ELb0ELi2EEENS1_19SingleTileSchedulerILb1ELb0ELb0ELi128EEEEEEEEEvNT_6ParamsE) ;  /* 0xffff6ca008007950 */ /* 0x000fea0003c3ffff */
        .type           $_ZN7cutlass13device_kernelIN5flash19enable_sm80_to_sm89INS1_16FlashAttnBwdSm80INS1_25CollectiveMainloopBwdSm80ILi2ELi2EN4cute5tupleIJNS5_1CILi128EEES8_NS7_ILi64EEEEEENS_10bfloat16_tEfNS_4arch4Sm80ELb0ELb0ELb1ELb1ELb1ELb0ELb0ELb0ELi2ELi4ELi4ELi4ELb0EEENS1_21CollectiveEpilogueBwdISA_SB_SD_Li256ELb1ELb0ELi2EEENS1_19SingleTileSchedulerILb1ELb0ELb0ELi128EEEEEEEEEvNT_6ParamsE$_ZN4cute3eso3ESOILb1ELb0EJNS_1CILi4096EEENS_5tupleIJiiEEEEEC2ERKS3_RKS5_,@function
        .size           $_ZN7cutlass13device_kernelIN5flash19enable_sm80_to_sm89INS1_16FlashAttnBwdSm80INS1_25CollectiveMainloopBwdSm80ILi2ELi2EN4cute5tupleIJNS5_1CILi128EEES8_NS7_ILi64EEEEEENS_10bfloat16_tEfNS_4arch4Sm80ELb0ELb0ELb1ELb1ELb1ELb0ELb0ELb0ELi2ELi4ELi4ELi4ELb0EEENS1_21CollectiveEpilogueBwdISA_SB_SD_Li256ELb1ELb0ELi2EEENS1_19SingleTileSchedulerILb1ELb0ELb0ELi128EEEEEEEEEvNT_6ParamsE$_ZN4cute3eso3ESOILb1ELb0EJNS_1CILi4096EEENS_5tupleIJiiEEEEEC2ERKS3_RKS5_,($_ZN7cutlass13device_kernelIN5flash19enable_sm80_to_sm89INS1_16FlashAttnBwdSm80INS1_25CollectiveMainloopBwdSm80ILi2ELi2EN4cute5tupleIJNS5_1CILi128EEES8_NS7_ILi64EEEEEENS_10bfloat16_tEfNS_4arch4Sm80ELb0ELb0ELb1ELb1ELb1ELb0ELb0ELb0ELi2ELi4ELi4ELi4ELb0EEENS1_21CollectiveEpilogueBwdISA_SB_SD_Li256ELb1ELb0ELi2EEENS1_19SingleTileSchedulerILb1ELb0ELb0ELi128EEEEEEEEEvNT_6ParamsE$_ZN4cute3eso3ESOILb1ELb0EJNS_1CILi4096EEEiiEEC2ERKS3_RKiS8_ - $_ZN7cutlass13device_kernelIN5flash19enable_sm80_to_sm89INS1_16FlashAttnBwdSm80INS1_25CollectiveMainloopBwdSm80ILi2ELi2EN4cute5tupleIJNS5_1CILi128EEES8_NS7_ILi64EEEEEENS_10bfloat16_tEfNS_4arch4Sm80ELb0ELb0ELb1ELb1ELb1ELb0ELb0ELb0ELi2ELi4ELi4ELi4ELb0EEENS1_21CollectiveEpilogueBwdISA_SB_SD_Li256ELb1ELb0ELi2EEENS1_19SingleTileSchedulerILb1ELb0ELb0ELi128EEEEEEEEEvNT_6ParamsE$_ZN4cute3eso3ESOILb1ELb0EJNS_1CILi4096EEENS_5tupleIJiiEEEEEC2ERKS3_RKS5_)
$_ZN7cutlass13device_kernelIN5flash19enable_sm80_to_sm89INS1_16FlashAttnBwdSm80INS1_25CollectiveMainloopBwdSm80ILi2ELi2EN4cute5tupleIJNS5_1CILi128EEES8_NS7_ILi64EEEEEENS_10bfloat16_tEfNS_4arch4Sm80ELb0ELb0ELb1ELb1ELb1ELb0ELb0ELb0ELi2ELi4ELi4ELi4ELb0EEENS1_21CollectiveEpilogueBwdISA_SB_SD_Li256ELb1ELb0ELi2EEENS1_19SingleTileSchedulerILb1ELb0ELb0ELi128EEEEEEEEEvNT_6ParamsE$_ZN4cute3eso3ESOILb1ELb0EJNS_1CILi4096EEENS_5tupleIJiiEEEEEC2ERKS3_RKS5_:
[----:B------:R-:W-:Y:S01]  /*9360*/  IADD3 R2, R2, -c[0x0][0x20], RZ ;  /* 0x8000080002027a10 */ /* 0x000fe20007ffe0ff */
[----:B------:R-:W-:Y:S01]  /*9370*/  IMAD.MOV.U32 R8, RZ, RZ, R6 ;  /* 0x000000ffff087224 */ /* 0x000fe200078e0006 */
[----:B------:R-:W-:-:S03]  /*9380*/  MOV R9, 0x0 ;  /* 0x0000000000097802 */ /* 0x000fc60000000f00 */
[----:B------:R1:W-:Y:S04]  /*9390*/  STL [R2], R5 ;  /* 0x0000000502007387 */ /* 0x0003e80000100800 */
[----:B------:R1:W-:Y:S01]  /*93a0*/  STL [R2+0x4], R3 ;  /* 0x0000040302007387 */ /* 0x0003e20000100800 */
[----:B------:R-:W-:Y:S05]  /*93b0*/  RET.REL.NODEC R8 `(_ZN7cutlass13device_kernelIN5flash19enable_sm80_to_sm89INS1_16FlashAttnBwdSm80INS1_25CollectiveMainloopBwdSm80ILi2ELi2EN4cute5tupleIJNS5_1CILi128EEES8_NS7_ILi64EEEEEENS_10bfloat16_tEfNS_4arch4Sm80ELb0ELb0ELb1ELb1ELb1ELb0ELb0ELb0ELi2ELi4ELi4ELi4ELb0EEENS1_21CollectiveEpilogueBwdISA_SB_SD_Li256ELb1ELb0ELi2EEENS1_19SingleTileSchedulerILb1ELb0ELb0ELi128EEEEEEEEEvNT_6ParamsE) ;  /* 0xffff6c4008007950 */ /* 0x000fea0003c3ffff */
        .type           $_ZN7cutlass13device_kernelIN5flash19enable_sm80_to_sm89INS1_16FlashAttnBwdSm80INS1_25CollectiveMainloopBwdSm80ILi2ELi2EN4cute5tupleIJNS5_1CILi128EEES8_NS7_ILi64EEEEEENS_10bfloat16_tEfNS_4arch4Sm80ELb0ELb0ELb1ELb1ELb1ELb0ELb0ELb0ELi2ELi4ELi4ELi4ELb0EEENS1_21CollectiveEpilogueBwdISA_SB_SD_Li256ELb1ELb0ELi2EEENS1_19SingleTileSchedulerILb1ELb0ELb0ELi128EEEEEEEEEvNT_6ParamsE$_ZN4cute3eso3ESOILb1ELb0EJNS_1CILi4096EEEiiEEC2ERKS3_RKiS8_,@function
        .size           $_ZN7cutlass13device_kernelIN5flash19enable_sm80_to_sm89INS1_16FlashAttnBwdSm80INS1_25CollectiveMainloopBwdSm80ILi2ELi2EN4cute5tupleIJNS5_1CILi128EEES8_NS7_ILi64EEEEEENS_10bfloat16_tEfNS_4arch4Sm80ELb0ELb0ELb1ELb1ELb1ELb0ELb0ELb0ELi2ELi4ELi4ELi4ELb0EEENS1_21CollectiveEpilogueBwdISA_SB_SD_Li256ELb1ELb0ELi2EEENS1_19SingleTileSchedulerILb1ELb0ELb0ELi128EEEEEEEEEvNT_6ParamsE$_ZN4cute3eso3ESOILb1ELb0EJNS_1CILi4096EEEiiEEC2ERKS3_RKiS8_,($_ZN7cutlass13device_kernelIN5flash19enable_sm80_to_sm89INS1_16FlashAttnBwdSm80INS1_25CollectiveMainloopBwdSm80ILi2ELi2EN4cute5tupleIJNS5_1CILi128EEES8_NS7_ILi64EEEEEENS_10bfloat16_tEfNS_4arch4Sm80ELb0ELb0ELb1ELb1ELb1ELb0ELb0ELb0ELi2ELi4ELi4ELi4ELb0EEENS1_21CollectiveEpilogueBwdISA_SB_SD_Li256ELb1ELb0ELi2EEENS1_19SingleTileSchedulerILb1ELb0ELb0ELi128EEEEEEEEEvNT_6ParamsE$_ZN4cute3eso3ESOILb1ELb0EJNS_1CILi4096EEEiiNS2_ILi8192EEEEEC2ERKS3_RKiS9_RKS4_ - $_ZN7cutlass13device_kernelIN5flash19enable_sm80_to_sm89INS1_16FlashAttnBwdSm80INS1_25CollectiveMainloopBwdSm80ILi2ELi2EN4cute5tupleIJNS5_1CILi128EEES8_NS7_ILi64EEEEEENS_10bfloat16_tEfNS_4arch4Sm80ELb0ELb0ELb1ELb1ELb1ELb0ELb0ELb0ELi2ELi4ELi4ELi4ELb0EEENS1_21CollectiveEpilogueBwdISA_SB_SD_Li256ELb1ELb0ELi2EEENS1_19SingleTileSchedulerILb1ELb0ELb0ELi128EEEEEEEEEvNT_6ParamsE$_ZN4cute3eso3ESOILb1ELb0EJNS_1CILi4096EEEiiEEC2ERKS3_RKiS8_)
$_ZN7cutlass13device_kernelIN5flash19enable_sm80_to_sm89INS1_16FlashAttnBwdSm80INS1_25CollectiveMainloopBwdSm80ILi2ELi2EN4cute5tupleIJNS5_1CILi128EEES8_NS7_ILi64EEEEEENS_10bfloat16_tEfNS_4arch4Sm80ELb0ELb0ELb1ELb1ELb1ELb0ELb0ELb0ELi2ELi4ELi4ELi4ELb0EEENS1_21CollectiveEpilogueBwdISA_SB_SD_Li256ELb1ELb0ELi2EEENS1_19SingleTileSchedulerILb1ELb0ELb0ELi128EEEEEEEEEvNT_6ParamsE$_ZN4cute3eso3ESOILb1ELb0EJNS_1CILi4096EEEiiEEC2ERKS3_RKiS8_:
        /* <DEDUP_REMOVED lines=8> */
        .type           $_ZN7cutlass13device_kernelIN5flash19enable_sm80_to_sm89INS1_16FlashAttnBwdSm80INS1_25CollectiveMainloopBwdSm80ILi2ELi2EN4cute5tupleIJNS5_1CILi128EEES8_NS7_ILi64EEEEEENS_10bfloat16_tEfNS_4arch4Sm80ELb0ELb0ELb1ELb1ELb1ELb0ELb0ELb0ELi2ELi4ELi4ELi4ELb0EEENS1_21CollectiveEpilogueBwdISA_SB_SD_Li256ELb1ELb0ELi2EEENS1_19SingleTileSchedulerILb1ELb0ELb0ELi128EEEEEEEEEvNT_6ParamsE$_ZN4cute3eso3ESOILb1ELb0EJNS_1CILi4096EEEiiNS2_ILi8192EEEEEC2ERKS3_RKiS9_RKS4_,@function
        .size           $_ZN7cutlass13device_kernelIN5flash19enable_sm80_to_sm89INS1_16FlashAttnBwdSm80INS1_25CollectiveMainloopBwdSm80ILi2ELi2EN4cute5tupleIJNS5_1CILi128EEES8_NS7_ILi64EEEEEENS_10bfloat16_tEfNS_4arch4Sm80ELb0ELb0ELb1ELb1ELb1ELb0ELb0ELb0ELi2ELi4ELi4ELi4ELb0EEENS1_21CollectiveEpilogueBwdISA_SB_SD_Li256ELb1ELb0ELi2EEENS1_19SingleTileSchedulerILb1ELb0ELb0ELi128EEEEEEEEEvNT_6ParamsE$_ZN4cute3eso3ESOILb1ELb0EJNS_1CILi4096EEEiiNS2_ILi8192EEEEEC2ERKS3_RKiS9_RKS4_,($_ZN7cutlass13device_kernelIN5flash19enable_sm80_to_sm89INS1_16FlashAttnBwdSm80INS1_25CollectiveMainloopBwdSm80ILi2ELi2EN4cute5tupleIJNS5_1CILi128EEES8_NS7_ILi64EEEEEENS_10bfloat16_tEfNS_4arch4Sm80ELb0ELb0ELb1ELb1ELb1ELb0ELb0ELb0ELi2ELi4ELi4ELi4ELb0EEENS1_21CollectiveEpilogueBwdISA_SB_SD_Li256ELb1ELb0ELi2EEENS1_19SingleTileSchedulerILb1ELb0ELb0ELi128EEEEEEEEEvNT_6ParamsE$_ZN4cute3eso3ESOILb1ELb0EJNS_1CILi8EEEiiEEC2ERKS3_RKiS8_ - $_ZN7cutlass13device_kernelIN5flash19enable_sm80_to_sm89INS1_16FlashAttnBwdSm80INS1_25CollectiveMainloopBwdSm80ILi2ELi2EN4cute5tupleIJNS5_1CILi128EEES8_NS7_ILi64EEEEEENS_10bfloat16_tEfNS_4arch4Sm80ELb0ELb0ELb1ELb1ELb1ELb0ELb0ELb0ELi2ELi4ELi4ELi4ELb0EEENS1_21CollectiveEpilogueBwdISA_SB_SD_Li256ELb1ELb0ELi2EEENS1_19SingleTileSchedulerILb1ELb0ELb0ELi128EEEEEEEEEvNT_6ParamsE$_ZN4cute3eso3ESOILb1ELb0EJNS_1CILi4096EEEiiNS2_ILi8192EEEEEC2ERKS3_RKiS9_RKS4_)
$_ZN7cutlass13device_kernelIN5flash19enable_sm80_to_sm89INS1_16FlashAttnBwdSm80INS1_25CollectiveMainloopBwdSm80ILi2ELi2EN4cute5tupleIJNS5_1CILi128EEES8_NS7_ILi64EEEEEENS_10bfloat16_tEfNS_4arch4Sm80ELb0ELb0ELb1ELb1ELb1ELb0ELb0ELb0ELi2ELi4ELi4ELi4ELb0EEENS1_21CollectiveEpilogueBwdISA_SB_SD_Li256ELb1ELb0ELi2EEENS1_19SingleTileSchedulerILb1ELb0ELb0ELi128EEEEEEEEEvNT_6ParamsE$_ZN4cute3eso3ESOILb1ELb0EJNS_1CILi4096EEEiiNS2_ILi8192EEEEEC2ERKS3_RKiS9_RKS4_:
        /* <DEDUP_REMOVED lines=8> */
        .type           $_ZN7cutlass13device_kernelIN5flash19enable_sm80_to_sm89INS1_16FlashAttnBwdSm80INS1_25CollectiveMainloopBwdSm80ILi2ELi2EN4cute5tupleIJNS5_1CILi128EEES8_NS7_ILi64EEEEEENS_10bfloat16_tEfNS_4arch4Sm80ELb0ELb0ELb1ELb1ELb1ELb0ELb0ELb0ELi2ELi4ELi4ELi4ELb0EEENS1_21CollectiveEpilogueBwdISA_SB_SD_Li256ELb1ELb0ELi2EEENS1_19SingleTileSchedulerILb1ELb0ELb0ELi128EEEEEEEEEvNT_6ParamsE$_ZN4cute3eso3ESOILb1ELb0EJNS_1CILi8EEEiiEEC2ERKS3_RKiS8_,@function
        .size           $_ZN7cutlass13device_kernelIN5flash19enable_sm80_to_sm89INS1_16FlashAttnBwdSm80INS1_25CollectiveMainloopBwdSm80ILi2ELi2EN4cute5tupleIJNS5_1CILi128EEES8_NS7_ILi64EEEEEENS_10bfloat16_tEfNS_4arch4Sm80ELb0ELb0ELb1ELb1ELb1ELb0ELb0ELb0ELi2ELi4ELi4ELi4ELb0EEENS1_21CollectiveEpilogueBwdISA_SB_SD_Li256ELb1ELb0ELi2EEENS1_19SingleTileSchedulerILb1ELb0ELb0ELi128EEEEEEEEEvNT_6ParamsE$_ZN4cute3eso3ESOILb1ELb0EJNS_1CILi8EEEiiEEC2ERKS3_RKiS8_,($_ZN7cutlass13device_kernelIN5flash19enable_sm80_to_sm89INS1_16FlashAttnBwdSm80INS1_25CollectiveMainloopBwdSm80ILi2ELi2EN4cute5tupleIJNS5_1CILi128EEES8_NS7_ILi64EEEEEENS_10bfloat16_tEfNS_4arch4Sm80ELb0ELb0ELb1ELb1ELb1ELb0ELb0ELb0ELi2ELi4ELi4ELi4ELb0EEENS1_21CollectiveEpilogueBwdISA_SB_SD_Li256ELb1ELb0ELi2EEENS1_19SingleTileSchedulerILb1ELb0ELb0ELi128EEEEEEEEEvNT_6ParamsE$_ZN4cute3eso3ESOILb1ELb0EJNS_1CILi8EEEiiiNS2_ILi144EEENS2_ILi512EEEEEC2ERKS3_RKiSA_SA_RKS4_RKS5_ - $_ZN7cutlass13device_kernelIN5flash19enable_sm80_to_sm89INS1_16FlashAttnBwdSm80INS1_25CollectiveMainloopBwdSm80ILi2ELi2EN4cute5tupleIJNS5_1CILi128EEES8_NS7_ILi64EEEEEENS_10bfloat16_tEfNS_4arch4Sm80ELb0ELb0ELb1ELb1ELb1ELb0ELb0ELb0ELi2ELi4ELi4ELi4ELb0EEENS1_21CollectiveEpilogueBwdISA_SB_SD_Li256ELb1ELb0ELi2EEENS1_19SingleTileSchedulerILb1ELb0ELb0ELi128EEEEEEEEEvNT_6ParamsE$_ZN4cute3eso3ESOILb1ELb0EJNS_1CILi8EEEiiEEC2ERKS3_RKiS8_)
$_ZN7cutlass13device_kernelIN5flash19enable_sm80_to_sm89INS1_16FlashAttnBwdSm80INS1_25CollectiveMainloopBwdSm80ILi2ELi2EN4cute5tupleIJNS5_1CILi128EEES8_NS7_ILi64EEEEEENS_10bfloat16_tEfNS_4arch4Sm80ELb0ELb0ELb1ELb1ELb1ELb0ELb0ELb0ELi2ELi4ELi4ELi4ELb0EEENS1_21CollectiveEpilogueBwdISA_SB_SD_Li256ELb1ELb0ELi2EEENS1_19SingleTileSchedulerILb1ELb0ELb0ELi128EEEEEEEEEvNT_6ParamsE$_ZN4cute3eso3ESOILb1ELb0EJNS_1CILi8EEEiiEEC2ERKS3_RKiS8_:
[----:B------:R-:W-:Y:S02]  /*94c0*/  IADD3 R3, R59, -c[0x0][0x20], RZ ;  /* 0x800008003b037a10 */ /* 0x000fe40007ffe0ff */
[----:B------:R-:W-:-:S03]  /*94d0*/  IADD3 R2, R58, -c[0x0][0x20], RZ ;  /* 0x800008003a027a10 */ /* 0x000fc60007ffe0ff */
[----:B------:R1:W-:Y:S04]  /*94e0*/  STL [R3], R6 ;  /* 0x0000000603007387 */ /* 0x0003e80000100800 */
[----:B------:R-:W2:Y:S01]  /*94f0*/  LDL R2, [R2] ;  /* 0x0000000002027983 */ /* 0x000ea20000100800 */
[----:B------:R-:W-:-:S03]  /*9500*/  IMAD.MOV.U32 R5, RZ, RZ, 0x0 ;  /* 0x00000000ff057424 */ /* 0x000fc600078e00ff */
[----:B--2---:R1:W-:Y:S01]  /*9510*/  STL [R3+0x4], R2 ;  /* 0x0000040203007387 */ /* 0x0043e20000100800 */
[----:B------:R-:W-:Y:S05]  /*9520*/  RET.REL.NODEC R4 `(_ZN7cutlass13device_kernelIN5flash19enable_sm80_to_sm89INS1_16FlashAttnBwdSm80INS1_25CollectiveMainloopBwdSm80ILi2ELi2EN4cute5tupleIJNS5_1CILi128EEES8_NS7_ILi64EEEEEENS_10bfloat16_tEfNS_4arch4Sm80ELb0ELb0ELb1ELb1ELb1ELb0ELb0ELb0ELi2ELi4ELi4ELi4ELb0EEENS1_21CollectiveEpilogueBwdISA_SB_SD_Li256ELb1ELb0ELi2EEENS1_19SingleTileSchedulerILb1ELb0ELb0ELi128EEEEEEEEEvNT_6ParamsE) ;  /* 0xffff6ad004007950 */ /* 0x000fea0003c3ffff */
        .type           $_ZN7cutlass13device_kernelIN5flash19enable_sm80_to_sm89INS1_16FlashAttnBwdSm80INS1_25CollectiveMainloopBwdSm80ILi2ELi2EN4cute5tupleIJNS5_1CILi128EEES8_NS7_ILi64EEEEEENS_10bfloat16_tEfNS_4arch4Sm80ELb0ELb0ELb1ELb1ELb1ELb0ELb0ELb0ELi2ELi4ELi4ELi4ELb0EEENS1_21CollectiveEpilogueBwdISA_SB_SD_Li256ELb1ELb0ELi2EEENS1_19SingleTileSchedulerILb1ELb0ELb0ELi128EEEEEEEEEvNT_6ParamsE$_ZN4cute3eso3ESOILb1ELb0EJNS_1CILi8EEEiiiNS2_ILi144EEENS2_ILi512EEEEEC2ERKS3_RKiSA_SA_RKS4_RKS5_,@function
        .size           $_ZN7cutlass13device_kernelIN5flash19enable_sm80_to_sm89INS1_16FlashAttnBwdSm80INS1_25CollectiveMainloopBwdSm80ILi2ELi2EN4cute5tupleIJNS5_1CILi128EEES8_NS7_ILi64EEEEEENS_10bfloat16_tEfNS_4arch4Sm80ELb0ELb0ELb1ELb1ELb1ELb0ELb0ELb0ELi2ELi4ELi4ELi4ELb0EEENS1_21CollectiveEpilogueBwdISA_SB_SD_Li256ELb1ELb0ELi2EEENS1_19SingleTileSchedulerILb1ELb0ELb0ELi128EEEEEEEEEvNT_6ParamsE$_ZN4cute3eso3ESOILb1ELb0EJNS_1CILi8EEEiiiNS2_ILi144EEENS2_ILi512EEEEEC2ERKS3_RKiSA_SA_RKS4_RKS5_,($_ZN7cutlass13device_kernelIN5flash19enable_sm80_to_sm89INS1_16FlashAttnBwdSm80INS1_25CollectiveMainloopBwdSm80ILi2ELi2EN4cute5tupleIJNS5_1CILi128EEES8_NS7_ILi64EEEEEENS_10bfloat16_tEfNS_4arch4Sm80ELb0ELb0ELb1ELb1ELb1ELb0ELb0ELb0ELi2ELi4ELi4ELi4ELb0EEENS1_21CollectiveEpilogueBwdISA_SB_SD_Li256ELb1ELb0ELi2EEENS1_19SingleTileSchedulerILb1ELb0ELb0ELi128EEEEEEEEEvNT_6ParamsE$_ZN4cute3eso3ESOILb1ELb0EJNS_5tupleIJNS2_IJNS2_IJNS_1CILi8EEENS3_ILi1EEEEEENS2_IJS5_S5_EEEEEENS2_IJS5_NS3_ILi2EEEEEEEEENS2_IJNS2_IJNS2_IJS5_NS3_ILi0EEEEEENS2_IJSC_SC_EEEEEENS2_IJSC_iEEEEEEEEC2ERKSB_RKSH_ - $_ZN7cutlass13device_kernelIN5flash19enable_sm80_to_sm89INS1_16FlashAttnBwdSm80INS1_25CollectiveMainloopBwdSm80ILi2ELi2EN4cute5tupleIJNS5_1CILi128EEES8_NS7_ILi64EEEEEENS_10bfloat16_tEfNS_4arch4Sm80ELb0ELb0ELb1ELb1ELb1ELb0ELb0ELb0ELi2ELi4ELi4ELi4ELb0EEENS1_21CollectiveEpilogueBwdISA_SB_SD_Li256ELb1ELb0ELi2EEENS1_19SingleTileSchedulerILb1ELb0ELb0ELi128EEEEEEEEEvNT_6ParamsE$_ZN4cute3eso3ESOILb1ELb0EJNS_1CILi8EEEiiiNS2_ILi144EEENS2_ILi512EEEEEC2ERKS3_RKiSA_SA_RKS4_RKS5_)
$_ZN7cutlass13device_kernelIN5flash19enable_sm80_to_sm89INS1_16FlashAttnBwdSm80INS1_25CollectiveMainloopBwdSm80ILi2ELi2EN4cute5tupleIJNS5_1CILi128EEES8_NS7_ILi64EEEEEENS_10bfloat16_tEfNS_4arch4Sm80ELb0ELb0ELb1ELb1ELb1ELb0ELb0ELb0ELi2ELi4ELi4ELi4ELb0EEENS1_21CollectiveEpilogueBwdISA_SB_SD_Li256ELb1ELb0ELi2EEENS1_19SingleTileSchedulerILb1ELb0ELb0ELi128EEEEEEEEEvNT_6ParamsE$_ZN4cute3eso3ESOILb1ELb0EJNS_1CILi8EEEiiiNS2_ILi144EEENS2_ILi512EEEEEC2ERKS3_RKiSA_SA_RKS4_RKS5_:
        /* <DEDUP_REMOVED lines=9> */
[----:B------:R-:W-:Y:S05]  /*95c0*/  RET.REL.NODEC R4 `(_ZN7cutlass13device_kernelIN5flash19enable_sm80_to_sm89INS1_16FlashAttnBwdSm80INS1_25CollectiveMainloopBwdSm80ILi2ELi2EN4cute5tupleIJNS5_1CILi128EEES8_NS7_ILi64EEEEEENS_10bfloat16_tEfNS_4arch4Sm80ELb0ELb0ELb1ELb1ELb1ELb0ELb0ELb0ELi2ELi4ELi4ELi4ELb0EEENS1_21CollectiveEpilogueBwdISA_SB_SD_Li256ELb1ELb0ELi2EEENS1_19SingleTileSchedulerILb1ELb0ELb0ELi128EEEEEEEEEvNT_6ParamsE) ;  /* 0xffff6a3004007950 */ /* 0x000fea0003c3ffff */
        .type           $_ZN7cutlass13device_kernelIN5flash19enable_sm80_to_sm89INS1_16FlashAttnBwdSm80INS1_25CollectiveMainloopBwdSm80ILi2ELi2EN4cute5tupleIJNS5_1CILi128EEES8_NS7_ILi64EEEEEENS_10bfloat16_tEfNS_4arch4Sm80ELb0ELb0ELb1ELb1ELb1ELb0ELb0ELb0ELi2ELi4ELi4ELi4ELb0EEENS1_21CollectiveEpilogueBwdISA_SB_SD_Li256ELb1ELb0ELi2EEENS1_19SingleTileSchedulerILb1ELb0ELb0ELi128EEEEEEEEEvNT_6ParamsE$_ZN4cute3eso3ESOILb1ELb0EJNS_5tupleIJNS2_IJNS2_IJNS_1CILi8EEENS3_ILi1EEEEEENS2_IJS5_S5_EEEEEENS2_IJS5_NS3_ILi2EEEEEEEEENS2_IJNS2_IJNS2_IJS5_NS3_ILi0EEEEEENS2_IJSC_SC_EEEEEENS2_IJSC_iEEEEEEEEC2ERKSB_RKSH_,@function
        .size           $_ZN7cutlass13device_kernelIN5flash19enable_sm80_to_sm89INS1_16FlashAttnBwdSm80INS1_25CollectiveMainloopBwdSm80ILi2ELi2EN4cute5tupleIJNS5_1CILi128EEES8_NS7_ILi64EEEEEENS_10bfloat16_tEfNS_4arch4Sm80ELb0ELb0ELb1ELb1ELb1ELb0ELb0ELb0ELi2ELi4ELi4ELi4ELb0EEENS1_21CollectiveEpilogueBwdISA_SB_SD_Li256ELb1ELb0ELi2EEENS1_19SingleTileSchedulerILb1ELb0ELb0ELi128EEEEEEEEEvNT_6ParamsE$_ZN4cute3eso3ESOILb1ELb0EJNS_5tupleIJNS2_IJNS2_IJNS_1CILi8EEENS3_ILi1EEEEEENS2_IJS5_S5_EEEEEENS2_IJS5_NS3_ILi2EEEEEEEEENS2_IJNS2_IJNS2_IJS5_NS3_ILi0EEEEEENS2_IJSC_SC_EEEEEENS2_IJSC_iEEEEEEEEC2ERKSB_RKSH_,($_ZN7cutlass13device_kernelIN5flash19enable_sm80_to_sm89INS1_16FlashAttnBwdSm80INS1_25CollectiveMainloopBwdSm80ILi2ELi2EN4cute5tupleIJNS5_1CILi128EEES8_NS7_ILi64EEEEEENS_10bfloat16_tEfNS_4arch4Sm80ELb0ELb0ELb1ELb1ELb1ELb0ELb0ELb0ELi2ELi4ELi4ELi4ELb0EEENS1_21CollectiveEpilogueBwdISA_SB_SD_Li256ELb1ELb0ELi2EEENS1_19SingleTileSchedulerILb1ELb0ELb0ELi128EEEEEEEEEvNT_6ParamsE$_ZN4cute3eso3ESOILb1ELb0EJNS_5tupleIJNS2_IJNS2_IJNS_1CILi8EEENS3_ILi1EEEEEES5_EEENS2_IJNS2_IJS5_S5_EEENS3_ILi2EEEEEEEEENS2_IJNS2_IJNS2_IJS5_NS3_ILi0EEEEEESC_EEENS2_IJNS2_IJSC_SC_EEEiEEEEEEEEC2ERKSB_RKSH_ - $_ZN7cutlass13device_kernelIN5flash19enable_sm80_to_sm89INS1_16FlashAttnBwdSm80INS1_25CollectiveMainloopBwdSm80ILi2ELi2EN4cute5tupleIJNS5_1CILi128EEES8_NS7_ILi64EEEEEENS_10bfloat16_tEfNS_4arch4Sm80ELb0ELb0ELb1ELb1ELb1ELb0ELb0ELb0ELi2ELi4ELi4ELi4ELb0EEENS1_21CollectiveEpilogueBwdISA_SB_SD_Li256ELb1ELb0ELi2EEENS1_19SingleTileSchedulerILb1ELb0ELb0ELi128EEEEEEEEEvNT_6ParamsE$_ZN4cute3eso3ESOILb1ELb0EJNS_5tupleIJNS2_IJNS2_IJNS_1CILi8EEENS3_ILi1EEEEEENS2_IJS5_S5_EEEEEENS2_IJS5_NS3_ILi2EEEEEEEEENS2_IJNS2_IJNS2_IJS5_NS3_ILi0EEEEEENS2_IJSC_SC_EEEEEENS2_IJSC_iEEEEEEEEC2ERKSB_RKSH_)
$_ZN7cutlass13device_kernelIN5flash19enable_sm80_to_sm89INS1_16FlashAttnBwdSm80INS1_25CollectiveMainloopBwdSm80ILi2ELi2EN4cute5tupleIJNS5_1CILi128EEES8_NS7_ILi64EEEEEENS_10bfloat16_tEfNS_4arch4Sm80ELb0ELb0ELb1ELb1ELb1ELb0ELb0ELb0ELi2ELi4ELi4ELi4ELb0EEENS1_21CollectiveEpilogueBwdISA_SB_SD_Li256ELb1ELb0ELi2EEENS1_19SingleTileSchedulerILb1ELb0ELb0ELi128EEEEEEEEEvNT_6ParamsE$_ZN4cute3eso3ESOILb1ELb0EJNS_5tupleIJNS2_IJNS2_IJNS_1CILi8EEENS3_ILi1EEEEEENS2_IJS5_S5_EEEEEENS2_IJS5_NS3_ILi2EEEEEEEEENS2_IJNS2_IJNS2_IJS5_NS3_ILi0EEEEEENS2_IJSC_SC_EEEEEENS2_IJSC_iEEEEEEEEC2ERKSB_RKSH_:
[----:B------:R-:W-:Y:S02]  /*95d0*/  IADD3 R2, R66, -c[0x0][0x20], RZ ;  /* 0x8000080042027a10 */ /* 0x000fe40007ffe0ff */
[----:B------:R-:W-:-:S03]  /*95e0*/  MOV R7, 0x0 ;  /* 0x0000000000077802 */ /* 0x000fc60000000f00 */
[----:B------:R1:W-:Y:S01]  /*95f0*/  STL [R2], R3 ;  /* 0x0000000302007387 */ /* 0x0003e20000100800 */
[----:B------:R-:W-:Y:S05]  /*9600*/  RET.REL.NODEC R6 `(_ZN7cutlass13device_kernelIN5flash19enable_sm80_to_sm89INS1_16FlashAttnBwdSm80INS1_25CollectiveMainloopBwdSm80ILi2ELi2EN4cute5tupleIJNS5_1CILi128EEES8_NS7_ILi64EEEEEENS_10bfloat16_tEfNS_4arch4Sm80ELb0ELb0ELb1ELb1ELb1ELb0ELb0ELb0ELi2ELi4ELi4ELi4ELb0EEENS1_21CollectiveEpilogueBwdISA_SB_SD_Li256ELb1ELb0ELi2EEENS1_19SingleTileSchedulerILb1ELb0ELb0ELi128EEEEEEEEEvNT_6ParamsE) ;  /* 0xffff69f006007950 */ /* 0x000fea0003c3ffff */
        .type           $_ZN7cutlass13device_kernelIN5flash19enable_sm80_to_sm89INS1_16FlashAttnBwdSm80INS1_25CollectiveMainloopBwdSm80ILi2ELi2EN4cute5tupleIJNS5_1CILi128EEES8_NS7_ILi64EEEEEENS_10bfloat16_tEfNS_4arch4Sm80ELb0ELb0ELb1ELb1ELb1ELb0ELb0ELb0ELi2ELi4ELi4ELi4ELb0EEENS1_21CollectiveEpilogueBwdISA_SB_SD_Li256ELb1ELb0ELi2EEENS1_19SingleTileSchedulerILb1ELb0ELb0ELi128EEEEEEEEEvNT_6ParamsE$_ZN4cute3eso3ESOILb1ELb0EJNS_5tupleIJNS2_IJNS2_IJNS_1CILi8EEENS3_ILi1EEEEEES5_EEENS2_IJNS2_IJS5_S5_EEENS3_ILi2EEEEEEEEENS2_IJNS2_IJNS2_IJS5_NS3_ILi0EEEEEESC_EEENS2_IJNS2_IJSC_SC_EEEiEEEEEEEEC2ERKSB_RKSH_,@function
        .size           $_ZN7cutlass13device_kernelIN5flash19enable_sm80_to_sm89INS1_16FlashAttnBwdSm80INS1_25CollectiveMainloopBwdSm80ILi2ELi2EN4cute5tupleIJNS5_1CILi128EEES8_NS7_ILi64EEEEEENS_10bfloat16_tEfNS_4arch4Sm80ELb0ELb0ELb1ELb1ELb1ELb0ELb0ELb0ELi2ELi4ELi4ELi4ELb0EEENS1_21CollectiveEpilogueBwdISA_SB_SD_Li256ELb1ELb0ELi2EEENS1_19SingleTileSchedulerILb1ELb0ELb0ELi128EEEEEEEEEvNT_6ParamsE$_ZN4cute3eso3ESOILb1ELb0EJNS_5tupleIJNS2_IJNS2_IJNS_1CILi8EEENS3_ILi1EEEEEES5_EEENS2_IJNS2_IJS5_S5_EEENS3_ILi2EEEEEEEEENS2_IJNS2_IJNS2_IJS5_NS3_ILi0EEEEEESC_EEENS2_IJNS2_IJSC_SC_EEEiEEEEEEEEC2ERKSB_RKSH_,($_ZN7cutlass13device_kernelIN5flash19enable_sm80_to_sm89INS1_16FlashAttnBwdSm80INS1_25CollectiveMainloopBwdSm80ILi2ELi2EN4cute5tupleIJNS5_1CILi128EEES8_NS7_ILi64EEEEEENS_10bfloat16_tEfNS_4arch4Sm80ELb0ELb0ELb1ELb1ELb1ELb0ELb0ELb0ELi2ELi4ELi4ELi4ELb0EEENS1_21CollectiveEpilogueBwdISA_SB_SD_Li256ELb1ELb0ELi2EEENS1_19SingleTileSchedulerILb1ELb0ELb0ELi128EEEEEEEEEvNT_6ParamsE$_ZN4cute3eso3ESOILb1ELb0EJNS_5tupleIJNS2_IJNS_1CILi1EEENS2_IJS4_NS3_ILi2EEES5_EEEEEES5_NS2_IJS5_S5_EEEEEENS2_IJNS2_IJNS3_ILi0EEENS2_IJS4_NS3_ILi256EEEiEEEEEENS3_ILi2048EEENS2_IJiNS3_ILi4096EEEEEEEEEEEC2ERKS9_RKSH_ - $_ZN7cutlass13device_kernelIN5flash19enable_sm80_to_sm89INS1_16FlashAttnBwdSm80INS1_25CollectiveMainloopBwdSm80ILi2ELi2EN4cute5tupleIJNS5_1CILi128EEES8_NS7_ILi64EEEEEENS_10bfloat16_tEfNS_4arch4Sm80ELb0ELb0ELb1ELb1ELb1ELb0ELb0ELb0ELi2ELi4ELi4ELi4ELb0EEENS1_21CollectiveEpilogueBwdISA_SB_SD_Li256ELb1ELb0ELi2EEENS1_19SingleTileSchedulerILb1ELb0ELb0ELi128EEEEEEEEEvNT_6ParamsE$_ZN4cute3eso3ESOILb1ELb0EJNS_5tupleIJNS2_IJNS2_IJNS_1CILi8EEENS3_ILi1EEEEEES5_EEENS2_IJNS2_IJS5_S5_EEENS3_ILi2EEEEEEEEENS2_IJNS2_IJNS2_IJS5_NS3_ILi0EEEEEESC_EEENS2_IJNS2_IJSC_SC_EEEiEEEEEEEEC2ERKSB_RKSH_)
$_ZN7cutlass13device_kernelIN5flash19enable_sm80_to_sm89INS1_16FlashAttnBwdSm80INS1_25CollectiveMainloopBwdSm80ILi2ELi2EN4cute5tupleIJNS5_1CILi128EEES8_NS7_ILi64EEEEEENS_10bfloat16_tEfNS_4arch4Sm80ELb0ELb0ELb1ELb1ELb1ELb0ELb0ELb0ELi2ELi4ELi4ELi4ELb0EEENS1_21CollectiveEpilogueBwdISA_SB_SD_Li256ELb1ELb0ELi2EEENS1_19SingleTileSchedulerILb1ELb0ELb0ELi128EEEEEEEEEvNT_6ParamsE$_ZN4cute3eso3ESOILb1ELb0EJNS_5tupleIJNS2_IJNS2_IJNS_1CILi8EEENS3_ILi1EEEEEES5_EEENS2_IJNS2_IJS5_S5_EEENS3_ILi2EEEEEEEEENS2_IJNS2_IJNS2_IJS5_NS3_ILi0EEEEEESC_EEENS2_IJNS2_IJSC_SC_EEEiEEEEEEEEC2ERKSB_RKSH_:
[----:B------:R-:W-:Y:S02]  /*9610*/  IADD3 R2, R66, -c[0x0][0x20], RZ ;  /* 0x8000080042027a10 */ /* 0x000fe40007ffe0ff */
[----:B------:R-:W-:-:S03]  /*9620*/  MOV R7, 0x0 ;  /* 0x0000000000077802 */ /* 0x000fc60000000f00 */
[----:B------:R1:W-:Y:S01]  /*9630*/  STL [R2], R3 ;  /* 0x0000000302007387 */ /* 0x0003e20000100800 */
[----:B------:R-:W-:Y:S05]  /*9640*/  RET.REL.NODEC R6 `(_ZN7cutlass13device_kernelIN5flash19enable_sm80_to_sm89INS1_16FlashAttnBwdSm80INS1_25CollectiveMainloopBwdSm80ILi2ELi2EN4cute5tupleIJNS5_1CILi128EEES8_NS7_ILi64EEEEEENS_10bfloat16_tEfNS_4arch4Sm80ELb0ELb0ELb1ELb1ELb1ELb0ELb0ELb0ELi2ELi4ELi4ELi4ELb0EEENS1_21CollectiveEpilogueBwdISA_SB_SD_Li256ELb1ELb0ELi2EEENS1_19SingleTileSchedulerILb1ELb0ELb0ELi128EEEEEEEEEvNT_6ParamsE) ;  /* 0xffff69b006007950 */ /* 0x000fea0003c3ffff */
        .type           $_ZN7cutlass13device_kernelIN5flash19enable_sm80_to_sm89INS1_16FlashAttnBwdSm80INS1_25CollectiveMainloopBwdSm80ILi2ELi2EN4cute5tupleIJNS5_1CILi128EEES8_NS7_ILi64EEEEEENS_10bfloat16_tEfNS_4arch4Sm80ELb0ELb0ELb1ELb1ELb1ELb0ELb0ELb0ELi2ELi4ELi4ELi4ELb0EEENS1_21CollectiveEpilogueBwdISA_SB_SD_Li256ELb1ELb0ELi2EEENS1_19SingleTileSchedulerILb1ELb0ELb0ELi128EEEEEEEEEvNT_6ParamsE$_ZN4cute3eso3ESOILb1ELb0EJNS_5tupleIJNS2_IJNS_1CILi1EEENS2_IJS4_NS3_ILi2EEES5_EEEEEES5_NS2_IJS5_S5_EEEEEENS2_IJNS2_IJNS3_ILi0EEENS2_IJS4_NS3_ILi256EEEiEEEEEENS3_ILi2048EEENS2_IJiNS3_ILi4096EEEEEEEEEEEC2ERKS9_RKSH_,@function
        .size           $_ZN7cutlass13device_kernelIN5flash19enable_sm80_to_sm89INS1_16FlashAttnBwdSm80INS1_25CollectiveMainloopBwdSm80ILi2ELi2EN4cute5tupleIJNS5_1CILi128EEES8_NS7_ILi64EEEEEENS_10bfloat16_tEfNS_4arch4Sm80ELb0ELb0ELb1ELb1ELb1ELb0ELb0ELb0ELi2ELi4ELi4ELi4ELb0EEENS1_21CollectiveEpilogueBwdISA_SB_SD_Li256ELb1ELb0ELi2EEENS1_19SingleTileSchedulerILb1ELb0ELb0ELi128EEEEEEEEEvNT_6ParamsE$_ZN4cute3eso3ESOILb1ELb0EJNS_5tupleIJNS2_IJNS_1CILi1EEENS2_IJS4_NS3_ILi2EEES5_EEEEEES5_NS2_IJS5_S5_EEEEEENS2_IJNS2_IJNS3_ILi0EEENS2_IJS4_NS3_ILi256EEEiEEEEEENS3_ILi2048EEENS2_IJiNS3_ILi4096EEEEEEEEEEEC2ERKS9_RKSH_,($_ZN7cutlass13device_kernelIN5flash19enable_sm80_to_sm89INS1_16FlashAttnBwdSm80INS1_25CollectiveMainloopBwdSm80ILi2ELi2EN4cute5tupleIJNS5_1CILi128EEES8_NS7_ILi64EEEEEENS_10bfloat16_tEfNS_4arch4Sm80ELb0ELb0ELb1ELb1ELb1ELb0ELb0ELb0ELi2ELi4ELi4ELi4ELb0EEENS1_21CollectiveEpilogueBwdISA_SB_SD_Li256ELb1ELb0ELi2EEENS1_19SingleTileSchedulerILb1ELb0ELb0ELi128EEEEEEEEEvNT_6ParamsE$_ZN4cute3eso3ESOILb1ELb0EJNS_5tupleIJNS2_IJNS_1CILi1EEENS3_ILi0EEEEEENS2_IJS5_S5_EEEEEENS2_IJS5_iEEEEEC2ERKS8_RKS9_ - $_ZN7cutlass13device_kernelIN5flash19enable_sm80_to_sm89INS1_16FlashAttnBwdSm80INS1_25CollectiveMainloopBwdSm80ILi2ELi2EN4cute5tupleIJNS5_1CILi128EEES8_NS7_ILi64EEEEEENS_10bfloat16_tEfNS_4arch4Sm80ELb0ELb0ELb1ELb1ELb1ELb0ELb0ELb0ELi2ELi4ELi4ELi4ELb0EEENS1_21CollectiveEpilogueBwdISA_SB_SD_Li256ELb1ELb0ELi2EEENS1_19SingleTileSchedulerILb1ELb0ELb0ELi128EEEEEEEEEvNT_6ParamsE$_ZN4cute3eso3ESOILb1ELb0EJNS_5tupleIJNS2_IJNS_1CILi1EEENS2_IJS4_NS3_ILi2EEES5_EEEEEES5_NS2_IJS5_S5_EEEEEENS2_IJNS2_IJNS3_ILi0EEENS2_IJS4_NS3_ILi256EEEiEEEEEENS3_ILi2048EEENS2_IJiNS3_ILi4096EEEEEEEEEEEC2ERKS9_RKSH_)
$_ZN7cutlass13device_kernelIN5flash19enable_sm80_to_sm89INS1_16FlashAttnBwdSm80INS1_25CollectiveMainloopBwdSm80ILi2ELi2EN4cute5tupleIJNS5_1CILi128EEES8_NS7_ILi64EEEEEENS_10bfloat16_tEfNS_4arch4Sm80ELb0ELb0ELb1ELb1ELb1ELb0ELb0ELb0ELi2ELi4ELi4ELi4ELb0EEENS1_21CollectiveEpilogueBwdISA_SB_SD_Li256ELb1ELb0ELi2EEENS1_19SingleTileSchedulerILb1ELb0ELb0ELi128EEEEEEEEEvNT_6ParamsE$_ZN4cute3eso3ESOILb1ELb0EJNS_5tupleIJNS2_IJNS_1CILi1EEENS2_IJS4_NS3_ILi2EEES5_EEEEEES5_NS2_IJS5_S5_EEEEEENS2_IJNS2_IJNS3_ILi0EEENS2_IJS4_NS3_ILi256EEEiEEEEEENS3_ILi2048EEENS2_IJiNS3_ILi4096EEEEEEEEEEEC2ERKS9_RKSH_:
[----:B------:R-:W-:Y:S01]  /*9650*/  IADD3 R2, R56, -c[0x0][0x20], RZ ;  /* 0x8000080038027a10 */ /* 0x000fe20007ffe0ff */
[----:B------:R-:W-:Y:S01]  /*9660*/  IMAD.MOV.U32 R8, RZ, RZ, R6 ;  /* 0x000000ffff087224 */ /* 0x000fe200078e0006 */
[----:B------:R-:W-:-:S03]  /*9670*/  MOV R9, 0x0 ;  /* 0x0000000000097802 */ /* 0x000fc60000000f00 */
[----:B------:R1:W-:Y:S04]  /*9680*/  STL [R2], R5 ;  /* 0x0000000502007387 */ /* 0x0003e80000100800 */
[----:B------:R1:W-:Y:S01]  /*9690*/  STL [R2+0x4], R3 ;  /* 0x0000040302007387 */ /* 0x0003e20000100800 */
[----:B------:R-:W-:Y:S05]  /*96a0*/  RET.REL.NODEC R8 `(_ZN7cutlass13device_kernelIN5flash19enable_sm80_to_sm89INS1_16FlashAttnBwdSm80INS1_25CollectiveMainloopBwdSm80ILi2ELi2EN4cute5tupleIJNS5_1CILi128EEES8_NS7_ILi64EEEEEENS_10bfloat16_tEfNS_4arch4Sm80ELb0ELb0ELb1ELb1ELb1ELb0ELb0ELb0ELi2ELi4ELi4ELi4ELb0EEENS1_21CollectiveEpilogueBwdISA_SB_SD_Li256ELb1ELb0ELi2EEENS1_19SingleTileSchedulerILb1ELb0ELb0ELi128EEEEEEEEEvNT_6ParamsE) ;  /* 0xffff695008007950 */ /* 0x000fea0003c3ffff */
        .type           $_ZN7cutlass13device_kernelIN5flash19enable_sm80_to_sm89INS1_16FlashAttnBwdSm80INS1_25CollectiveMainloopBwdSm80ILi2ELi2EN4cute5tupleIJNS5_1CILi128EEES8_NS7_ILi64EEEEEENS_10bfloat16_tEfNS_4arch4Sm80ELb0ELb0ELb1ELb1ELb1ELb0ELb0ELb0ELi2ELi4ELi4ELi4ELb0EEENS1_21CollectiveEpilogueBwdISA_SB_SD_Li256ELb1ELb0ELi2EEENS1_19SingleTileSchedulerILb1ELb0ELb0ELi128EEEEEEEEEvNT_6ParamsE$_ZN4cute3eso3ESOILb1ELb0EJNS_5tupleIJNS2_IJNS_1CILi1EEENS3_ILi0EEEEEENS2_IJS5_S5_EEEEEENS2_IJS5_iEEEEEC2ERKS8_RKS9_,@function
        .size           $_ZN7cutlass13device_kernelIN5flash19enable_sm80_to_sm89INS1_16FlashAttnBwdSm80INS1_25CollectiveMainloopBwdSm80ILi2ELi2EN4cute5tupleIJNS5_1CILi128EEES8_NS7_ILi64EEEEEENS_10bfloat16_tEfNS_4arch4Sm80ELb0ELb0ELb1ELb1ELb1ELb0ELb0ELb0ELi2ELi4ELi4ELi4ELb0EEENS1_21CollectiveEpilogueBwdISA_SB_SD_Li256ELb1ELb0ELi2EEENS1_19SingleTileSchedulerILb1ELb0ELb0ELi128EEEEEEEEEvNT_6ParamsE$_ZN4cute3eso3ESOILb1ELb0EJNS_5tupleIJNS2_IJNS_1CILi1EEENS3_ILi0EEEEEENS2_IJS5_S5_EEEEEENS2_IJS5_iEEEEEC2ERKS8_RKS9_,($_ZN7cutlass13device_kernelIN5flash19enable_sm80_to_sm89INS1_16FlashAttnBwdSm80INS1_25CollectiveMainloopBwdSm80ILi2ELi2EN4cute5tupleIJNS5_1CILi128EEES8_NS7_ILi64EEEEEENS_10bfloat16_tEfNS_4arch4Sm80ELb0ELb0ELb1ELb1ELb1ELb0ELb0ELb0ELi2ELi4ELi4ELi4ELb0EEENS1_21CollectiveEpilogueBwdISA_SB_SD_Li256ELb1ELb0ELi2EEENS1_19SingleTileSchedulerILb1ELb0ELb0ELi128EEEEEEEEEvNT_6ParamsE$_ZN4cute3eso3ESOILb1ELb0EJNS_5tupleIJNS2_IJNS_1CILi1EEENS3_ILi0EEEEEES5_EEENS2_IJNS2_IJS5_S5_EEEiEEEEEC2ERKS7_RKS9_ - $_ZN7cutlass13device_kernelIN5flash19enable_sm80_to_sm89INS1_16FlashAttnBwdSm80INS1_25CollectiveMainloopBwdSm80ILi2ELi2EN4cute5tupleIJNS5_1CILi128EEES8_NS7_ILi64EEEEEENS_10bfloat16_tEfNS_4arch4Sm80ELb0ELb0ELb1ELb1ELb1ELb0ELb0ELb0ELi2ELi4ELi4ELi4ELb0EEENS1_21CollectiveEpilogueBwdISA_SB_SD_Li256ELb1ELb0ELi2EEENS1_19SingleTileSchedulerILb1ELb0ELb0ELi128EEEEEEEEEvNT_6ParamsE$_ZN4cute3eso3ESOILb1ELb0EJNS_5tupleIJNS2_IJNS_1CILi1EEENS3_ILi0EEEEEENS2_IJS5_S5_EEEEEENS2_IJS5_iEEEEEC2ERKS8_RKS9_)
$_ZN7cutlass13device_kernelIN5flash19enable_sm80_to_sm89INS1_16FlashAttnBwdSm80INS1_25CollectiveMainloopBwdSm80ILi2ELi2EN4cute5tupleIJNS5_1CILi128EEES8_NS7_ILi64EEEEEENS_10bfloat16_tEfNS_4arch4Sm80ELb0ELb0ELb1ELb1ELb1ELb0ELb0ELb0ELi2ELi4ELi4ELi4ELb0EEENS1_21CollectiveEpilogueBwdISA_SB_SD_Li256ELb1ELb0ELi2EEENS1_19SingleTileSchedulerILb1ELb0ELb0ELi128EEEEEEEEEvNT_6ParamsE$_ZN4cute3eso3ESOILb1ELb0EJNS_5tupleIJNS2_IJNS_1CILi1EEENS3_ILi0EEEEEENS2_IJS5_S5_EEEEEENS2_IJS5_iEEEEEC2ERKS8_RKS9_:
[----:B------:R-:W-:Y:S02]  /*96b0*/  IADD3 R2, R66, -c[0x0][0x20], RZ ;  /* 0x8000080042027a10 */ /* 0x000fe40007ffe0ff */
[----:B------:R-:W-:-:S03]  /*96c0*/  MOV R5, 0x0 ;  /* 0x0000000000057802 */ /* 0x000fc60000000f00 */
[----:B------:R1:W-:Y:S01]  /*96d0*/  STL [R2], R3 ;  /* 0x0000000302007387 */ /* 0x0003e20000100800 */
[----:B------:R-:W-:Y:S05]  /*96e0*/  RET.REL.NODEC R4 `(_ZN7cutlass13device_kernelIN5flash19enable_sm80_to_sm89INS1_16FlashAttnBwdSm80INS1_25CollectiveMainloopBwdSm80ILi2ELi2EN4cute5tupleIJNS5_1CILi128EEES8_NS7_ILi64EEEEEENS_10bfloat16_tEfNS_4arch4Sm80ELb0ELb0ELb1ELb1ELb1ELb0ELb0ELb0ELi2ELi4ELi4ELi4ELb0EEENS1_21CollectiveEpilogueBwdISA_SB_SD_Li256ELb1ELb0ELi2EEENS1_19SingleTileSchedulerILb1ELb0ELb0ELi128EEEEEEEEEvNT_6ParamsE) ;  /* 0xffff691004007950 */ /* 0x000fea0003c3ffff */
        .type           $_ZN7cutlass13device_kernelIN5flash19enable_sm80_to_sm89INS1_16FlashAttnBwdSm80INS1_25CollectiveMainloopBwdSm80ILi2ELi2EN4cute5tupleIJNS5_1CILi128EEES8_NS7_ILi64EEEEEENS_10bfloat16_tEfNS_4arch4Sm80ELb0ELb0ELb1ELb1ELb1ELb0ELb0ELb0ELi2ELi4ELi4ELi4ELb0EEENS1_21CollectiveEpilogueBwdISA_SB_SD_Li256ELb1ELb0ELi2EEENS1_19SingleTileSchedulerILb1ELb0ELb0ELi128EEEEEEEEEvNT_6ParamsE$_ZN4cute3eso3ESOILb1ELb0EJNS_5tupleIJNS2_IJNS_1CILi1EEENS3_ILi0EEEEEES5_EEENS2_IJNS2_IJS5_S5_EEEiEEEEEC2ERKS7_RKS9_,@function
        .size           $_ZN7cutlass13device_kernelIN5flash19enable_sm80_to_sm89INS1_16FlashAttnBwdSm80INS1_25CollectiveMainloopBwdSm80ILi2ELi2EN4cute5tupleIJNS5_1CILi128EEES8_NS7_ILi64EEEEEENS_10bfloat16_tEfNS_4arch4Sm80ELb0ELb0ELb1ELb1ELb1ELb0ELb0ELb0ELi2ELi4ELi4ELi4ELb0EEENS1_21CollectiveEpilogueBwdISA_SB_SD_Li256ELb1ELb0ELi2EEENS1_19SingleTileSchedulerILb1ELb0ELb0ELi128EEEEEEEEEvNT_6ParamsE$_ZN4cute3eso3ESOILb1ELb0EJNS_5tupleIJNS2_IJNS_1CILi1EEENS3_ILi0EEEEEES5_EEENS2_IJNS2_IJS5_S5_EEEiEEEEEC2ERKS7_RKS9_,($_ZN7cutlass13device_kernelIN5flash19enable_sm80_to_sm89INS1_16FlashAttnBwdSm80INS1_25CollectiveMainloopBwdSm80ILi2ELi2EN4cute5tupleIJNS5_1CILi128EEES8_NS7_ILi64EEEEEENS_10bfloat16_tEfNS_4arch4Sm80ELb0ELb0ELb1ELb1ELb1ELb0ELb0ELb0ELi2ELi4ELi4ELi4ELb0EEENS1_21CollectiveEpilogueBwdISA_SB_SD_Li256ELb1ELb0ELi2EEENS1_19SingleTileSchedulerILb1ELb0ELb0ELi128EEEEEEEEEvNT_6ParamsE$_ZN4cute3eso3ESOILb1ELb0EJNS_5tupleIJNS2_IJNS_1CILi2EEES4_EEENS3_ILi8EEES5_EEENS2_IJNS2_IJNS3_ILi1EEEiEEENS3_ILi1024EEENS2_IJiiEEEEEEEEC2ERKS7_RKSC_ - $_ZN7cutlass13device_kernelIN5flash19enable_sm80_to_sm89INS1_16FlashAttnBwdSm80INS1_25CollectiveMainloopBwdSm80ILi2ELi2EN4cute5tupleIJNS5_1CILi128EEES8_NS7_ILi64EEEEEENS_10bfloat16_tEfNS_4arch4Sm80ELb0ELb0ELb1ELb1ELb1ELb0ELb0ELb0ELi2ELi4ELi4ELi4ELb0EEENS1_21CollectiveEpilogueBwdISA_SB_SD_Li256ELb1ELb0ELi2EEENS1_19SingleTileSchedulerILb1ELb0ELb0ELi128EEEEEEEEEvNT_6ParamsE$_ZN4cute3eso3ESOILb1ELb0EJNS_5tupleIJNS2_IJNS_1CILi1EEENS3_ILi0EEEEEES5_EEENS2_IJNS2_IJS5_S5_EEEiEEEEEC2ERKS7_RKS9_)
$_ZN7cutlass13device_kernelIN5flash19enable_sm80_to_sm89INS1_16FlashAttnBwdSm80INS1_25CollectiveMainloopBwdSm80ILi2ELi2EN4cute5tupleIJNS5_1CILi128EEES8_NS7_ILi64EEEEEENS_10bfloat16_tEfNS_4arch4Sm80ELb0ELb0ELb1ELb1ELb1ELb0ELb0ELb0ELi2ELi4ELi4ELi4ELb0EEENS1_21CollectiveEpilogueBwdISA_SB_SD_Li256ELb1ELb0ELi2EEENS1_19SingleTileSchedulerILb1ELb0ELb0ELi128EEEEEEEEEvNT_6ParamsE$_ZN4cute3eso3ESOILb1ELb0EJNS_5tupleIJNS2_IJNS_1CILi1EEENS3_ILi0EEEEEES5_EEENS2_IJNS2_IJS5_S5_EEEiEEEEEC2ERKS7_RKS9_:
[----:B------:R-:W-:Y:S02]  /*96f0*/  IADD3 R2, R66, -c[0x0][0x20], RZ ;  /* 0x8000080042027a10 */ /* 0x000fe40007ffe0ff */
[----:B------:R-:W-:-:S03]  /*9700*/  MOV R5, 0x0 ;  /* 0x0000000000057802 */ /* 0x000fc60000000f00 */
[----:B------:R1:W-:Y:S01]  /*9710*/  STL [R2], R3 ;  /* 0x0000000302007387 */ /* 0x0003e20000100800 */
[----:B------:R-:W-:Y:S05]  /*9720*/  RET.REL.NODEC R4 `(_ZN7cutlass13device_kernelIN5flash19enable_sm80_to_sm89INS1_16FlashAttnBwdSm80INS1_25CollectiveMainloopBwdSm80ILi2ELi2EN4cute5tupleIJNS5_1CILi128EEES8_NS7_ILi64EEEEEENS_10bfloat16_tEfNS_4arch4Sm80ELb0ELb0ELb1ELb1ELb1ELb0ELb0ELb0ELi2ELi4ELi4ELi4ELb0EEENS1_21CollectiveEpilogueBwdISA_SB_SD_Li256ELb1ELb0ELi2EEENS1_19SingleTileSchedulerILb1ELb0ELb0ELi128EEEEEEEEEvNT_6ParamsE) ;  /* 0xffff68d004007950 */ /* 0x000fea0003c3ffff */
        .type           $_ZN7cutlass13device_kernelIN5flash19enable_sm80_to_sm89INS1_16FlashAttnBwdSm80INS1_25CollectiveMainloopBwdSm80ILi2ELi2EN4cute5tupleIJNS5_1CILi128EEES8_NS7_ILi64EEEEEENS_10bfloat16_tEfNS_4arch4Sm80ELb0ELb0ELb1ELb1ELb1ELb0ELb0ELb0ELi2ELi4ELi4ELi4ELb0EEENS1_21CollectiveEpilogueBwdISA_SB_SD_Li256ELb1ELb0ELi2EEENS1_19SingleTileSchedulerILb1ELb0ELb0ELi128EEEEEEEEEvNT_6ParamsE$_ZN4cute3eso3ESOILb1ELb0EJNS_5tupleIJNS2_IJNS_1CILi2EEES4_EEENS3_ILi8EEES5_EEENS2_IJNS2_IJNS3_ILi1EEEiEEENS3_ILi1024EEENS2_IJiiEEEEEEEEC2ERKS7_RKSC_,@function
        .size           $_ZN7cutlass13device_kernelIN5flash19enable_sm80_to_sm89INS1_16FlashAttnBwdSm80INS1_25CollectiveMainloopBwdSm80ILi2ELi2EN4cute5tupleIJNS5_1CILi128EEES8_NS7_ILi64EEEEEENS_10bfloat16_tEfNS_4arch4Sm80ELb0ELb0ELb1ELb1ELb1ELb0ELb0ELb0ELi2ELi4ELi4ELi4ELb0EEENS1_21CollectiveEpilogueBwdISA_SB_SD_Li256ELb1ELb0ELi2EEENS1_19SingleTileSchedulerILb1ELb0ELb0ELi128EEEEEEEEEvNT_6ParamsE$_ZN4cute3eso3ESOILb1ELb0EJNS_5tupleIJNS2_IJNS_1CILi2EEES4_EEENS3_ILi8EEES5_EEENS2_IJNS2_IJNS3_ILi1EEEiEEENS3_ILi1024EEENS2_IJiiEEEEEEEEC2ERKS7_RKSC_,($_ZN7cutlass13device_kernelIN5flash19enable_sm80_to_sm89INS1_16FlashAttnBwdSm80INS1_25CollectiveMainloopBwdSm80ILi2ELi2EN4cute5tupleIJNS5_1CILi128EEES8_NS7_ILi64EEEEEENS_10bfloat16_tEfNS_4arch4Sm80ELb0ELb0ELb1ELb1ELb1ELb0ELb0ELb0ELi2ELi4ELi4ELi4ELb0EEENS1_21CollectiveEpilogueBwdISA_SB_SD_Li256ELb1ELb0ELi2EEENS1_19SingleTileSchedulerILb1ELb0ELb0ELi128EEEEEEEEEvNT_6ParamsE$_ZN4cute3eso3ESOILb1ELb0EJNS_5tupleIJNS2_IJNS_1CILi2EEES4_EEES4_EEENS2_IJNS2_IJiiEEENS3_ILi8192EEEEEEEEC2ERKS6_RKS9_ - $_ZN7cutlass13device_kernelIN5flash19enable_sm80_to_sm89INS1_16FlashAttnBwdSm80INS1_25CollectiveMainloopBwdSm80ILi2ELi2EN4cute5tupleIJNS5_1CILi128EEES8_NS7_ILi64EEEEEENS_10bfloat16_tEfNS_4arch4Sm80ELb0ELb0ELb1ELb1ELb1ELb0ELb0ELb0ELi2ELi4ELi4ELi4ELb0EEENS1_21CollectiveEpilogueBwdISA_SB_SD_Li256ELb1ELb0ELi2EEENS1_19SingleTileSchedulerILb1ELb0ELb0ELi128EEEEEEEEEvNT_6ParamsE$_ZN4cute3eso3ESOILb1ELb0EJNS_5tupleIJNS2_IJNS_1CILi2EEES4_EEENS3_ILi8EEES5_EEENS2_IJNS2_IJNS3_ILi1EEEiEEENS3_ILi1024EEENS2_IJiiEEEEEEEEC2ERKS7_RKSC_)
$_ZN7cutlass13device_kernelIN5flash19enable_sm80_to_sm89INS1_16FlashAttnBwdSm80INS1_25CollectiveMainloopBwdSm80ILi2ELi2EN4cute5tupleIJNS5_1CILi128EEES8_NS7_ILi64EEEEEENS_10bfloat16_tEfNS_4arch4Sm80ELb0ELb0ELb1ELb1ELb1ELb0ELb0ELb0ELi2ELi4ELi4ELi4ELb0EEENS1_21CollectiveEpilogueBwdISA_SB_SD_Li256ELb1ELb0ELi2EEENS1_19SingleTileSchedulerILb1ELb0ELb0ELi128EEEEEEEEEvNT_6ParamsE$_ZN4cute3eso3ESOILb1ELb0EJNS_5tupleIJNS2_IJNS_1CILi2EEES4_EEENS3_ILi8EEES5_EEENS2_IJNS2_IJNS3_ILi1EEEiEEENS3_ILi1024EEENS2_IJiiEEEEEEEEC2ERKS7_RKSC_:
[----:B------:R-:W-:Y:S02]  /*9730*/  IADD3 R4, R23, -c[0x0][0x20], RZ ;  /* 0x8000080017047a10 */ /* 0x000fe40007ffe0ff */
[----:B------:R-:W-:-:S03]  /*9740*/  MOV R9, 0x0 ;  /* 0x0000000000097802 */ /* 0x000fc60000000f00 */
[----:B------:R1:W-:Y:S04]  /*9750*/  STL [R4], R2 ;  /* 0x0000000204007387 */ /* 0x0003e80000100800 */
[----:B------:R1:W-:Y:S04]  /*9760*/  STL [R4+0x4], R3 ;  /* 0x0000040304007387 */ /* 0x0003e80000100800 */
[----:B------:R1:W-:Y:S01]  /*9770*/  STL [R4+0x8], R5 ;  /* 0x0000080504007387 */ /* 0x0003e20000100800 */
[----:B------:R-:W-:Y:S05]  /*9780*/  RET.REL.NODEC R8 `(_ZN7cutlass13device_kernelIN5flash19enable_sm80_to_sm89INS1_16FlashAttnBwdSm80INS1_25CollectiveMainloopBwdSm80ILi2ELi2EN4cute5tupleIJNS5_1CILi128EEES8_NS7_ILi64EEEEEENS_10bfloat16_tEfNS_4arch4Sm80ELb0ELb0ELb1ELb1ELb1ELb0ELb0ELb0ELi2ELi4ELi4ELi4ELb0EEENS1_21CollectiveEpilogueBwdISA_SB_SD_Li256ELb1ELb0ELi2EEENS1_19SingleTileSchedulerILb1ELb0ELb0ELi128EEEEEEEEEvNT_6ParamsE) ;  /* 0xffff687008007950 */ /* 0x000fea0003c3ffff */
        .type           $_ZN7cutlass13device_kernelIN5flash19enable_sm80_to_sm89INS1_16FlashAttnBwdSm80INS1_25CollectiveMainloopBwdSm80ILi2ELi2EN4cute5tupleIJNS5_1CILi128EEES8_NS7_ILi64EEEEEENS_10bfloat16_tEfNS_4arch4Sm80ELb0ELb0ELb1ELb1ELb1ELb0ELb0ELb0ELi2ELi4ELi4ELi4ELb0EEENS1_21CollectiveEpilogueBwdISA_SB_SD_Li256ELb1ELb0ELi2EEENS1_19SingleTileSchedulerILb1ELb0ELb0ELi128EEEEEEEEEvNT_6ParamsE$_ZN4cute3eso3ESOILb1ELb0EJNS_5tupleIJNS2_IJNS_1CILi2EEES4_EEES4_EEENS2_IJNS2_IJiiEEENS3_ILi8192EEEEEEEEC2ERKS6_RKS9_,@function
        .size           $_ZN7cutlass13device_kernelIN5flash19enable_sm80_to_sm89INS1_16FlashAttnBwdSm80INS1_25CollectiveMainloopBwdSm80ILi2ELi2EN4cute5tupleIJNS5_1CILi128EEES8_NS7_ILi64EEEEEENS_10bfloat16_tEfNS_4arch4Sm80ELb0ELb0ELb1ELb1ELb1ELb0ELb0ELb0ELi2ELi4ELi4ELi4ELb0EEENS1_21CollectiveEpilogueBwdISA_SB_SD_Li256ELb1ELb0ELi2EEENS1_19SingleTileSchedulerILb1ELb0ELb0ELi128EEEEEEEEEvNT_6ParamsE$_ZN4cute3eso3ESOILb1ELb0EJNS_5tupleIJNS2_IJNS_1CILi2EEES4_EEES4_EEENS2_IJNS2_IJiiEEENS3_ILi8192EEEEEEEEC2ERKS6_RKS9_,($_ZN7cutlass13device_kernelIN5flash19enable_sm80_to_sm89INS1_16FlashAttnBwdSm80INS1_25CollectiveMainloopBwdSm80ILi2ELi2EN4cute5tupleIJNS5_1CILi128EEES8_NS7_ILi64EEEEEENS_10bfloat16_tEfNS_4arch4Sm80ELb0ELb0ELb1ELb1ELb1ELb0ELb0ELb0ELi2ELi4ELi4ELi4ELb0EEENS1_21CollectiveEpilogueBwdISA_SB_SD_Li256ELb1ELb0ELi2EEENS1_19SingleTileSchedulerILb1ELb0ELb0ELi128EEEEEEEEEvNT_6ParamsE$_ZN4cute3eso3ESOILb1ELb0EJNS_5tupleIJNS2_IJNS_1CILi2EEES4_EEES5_NS3_ILi8EEEEEENS2_IJNS2_IJiNS3_ILi512EEEEEENS2_IJiiEEENS3_ILi1024EEEEEEEEC2ERKS7_RKSC_ - $_ZN7cutlass13device_kernelIN5flash19enable_sm80_to_sm89INS1_16FlashAttnBwdSm80INS1_25CollectiveMainloopBwdSm80ILi2ELi2EN4cute5tupleIJNS5_1CILi128EEES8_NS7_ILi64EEEEEENS_10bfloat16_tEfNS_4arch4Sm80ELb0ELb0ELb1ELb1ELb1ELb0ELb0ELb0ELi2ELi4ELi4ELi4ELb0EEENS1_21CollectiveEpilogueBwdISA_SB_SD_Li256ELb1ELb0ELi2EEENS1_19SingleTileSchedulerILb1ELb0ELb0ELi128EEEEEEEEEvNT_6ParamsE$_ZN4cute3eso3ESOILb1ELb0EJNS_5tupleIJNS2_IJNS_1CILi2EEES4_EEES4_EEENS2_IJNS2_IJiiEEENS3_ILi8192EEEEEEEEC2ERKS6_RKS9_)
$_ZN7cutlass13device_kernelIN5flash19enable_sm80_to_sm89INS1_16FlashAttnBwdSm80INS1_25CollectiveMainloopBwdSm80ILi2ELi2EN4cute5tupleIJNS5_1CILi128EEES8_NS7_ILi64EEEEEENS_10bfloat16_tEfNS_4arch4Sm80ELb0ELb0ELb1ELb1ELb1ELb0ELb0ELb0ELi2ELi4ELi4ELi4ELb0EEENS1_21CollectiveEpilogueBwdISA_SB_SD_Li256ELb1ELb0ELi2EEENS1_19SingleTileSchedulerILb1ELb0ELb0ELi128EEEEEEEEEvNT_6ParamsE$_ZN4cute3eso3ESOILb1ELb0EJNS_5tupleIJNS2_IJNS_1CILi2EEES4_EEES4_EEENS2_IJNS2_IJiiEEENS3_ILi8192EEEEEEEEC2ERKS6_RKS9_:
[----:B------:R-:W-:Y:S01]  /*9790*/  IADD3 R4, R65, -c[0x0][0x20], RZ ;  /* 0x8000080041047a10 */ /* 0x000fe20007ffe0ff */
[----:B------:R-:W-:Y:S01]  /*97a0*/  IMAD.MOV.U32 R70, RZ, RZ, R6 ;  /* 0x000000ffff467224 */ /* 0x000fe200078e0006 */
[----:B------:R-:W-:-:S03]  /*97b0*/  MOV R71, 0x0 ;  /* 0x0000000000477802 */ /* 0x000fc60000000f00 */
[----:B------:R1:W-:Y:S04]  /*97c0*/  STL [R4], R2 ;  /* 0x0000000204007387 */ /* 0x0003e80000100800 */
[----:B------:R1:W-:Y:S01]  /*97d0*/  STL [R4+0x4], R3 ;  /* 0x0000040304007387 */ /* 0x0003e20000100800 */
[----:B------:R-:W-:Y:S05]  /*97e0*/  RET.REL.NODEC R70 `(_ZN7cutlass13device_kernelIN5flash19enable_sm80_to_sm89INS1_16FlashAttnBwdSm80INS1_25CollectiveMainloopBwdSm80ILi2ELi2EN4cute5tupleIJNS5_1CILi128EEES8_NS7_ILi64EEEEEENS_10bfloat16_tEfNS_4arch4Sm80ELb0ELb0ELb1ELb1ELb1ELb0ELb0ELb0ELi2ELi4ELi4ELi4ELb0EEENS1_21CollectiveEpilogueBwdISA_SB_SD_Li256ELb1ELb0ELi2EEENS1_19SingleTileSchedulerILb1ELb0ELb0ELi128EEEEEEEEEvNT_6ParamsE) ;  /* 0xffff681046007950 */ /* 0x000fea0003c3ffff */
        .type           $_ZN7cutlass13device_kernelIN5flash19enable_sm80_to_sm89INS1_16FlashAttnBwdSm80INS1_25CollectiveMainloopBwdSm80ILi2ELi2EN4cute5tupleIJNS5_1CILi128EEES8_NS7_ILi64EEEEEENS_10bfloat16_tEfNS_4arch4Sm80ELb0ELb0ELb1ELb1ELb1ELb0ELb0ELb0ELi2ELi4ELi4ELi4ELb0EEENS1_21CollectiveEpilogueBwdISA_SB_SD_Li256ELb1ELb0ELi2EEENS1_19SingleTileSchedulerILb1ELb0ELb0ELi128EEEEEEEEEvNT_6ParamsE$_ZN4cute3eso3ESOILb1ELb0EJNS_5tupleIJNS2_IJNS_1CILi2EEES4_EEES5_NS3_ILi8EEEEEENS2_IJNS2_IJiNS3_ILi512EEEEEENS2_IJiiEEENS3_ILi1024EEEEEEEEC2ERKS7_RKSC_,@function
        .size           $_ZN7cutlass13device_kernelIN5flash19enable_sm80_to_sm89INS1_16FlashAttnBwdSm80INS1_25CollectiveMainloopBwdSm80ILi2ELi2EN4cute5tupleIJNS5_1CILi128EEES8_NS7_ILi64EEEEEENS_10bfloat16_tEfNS_4arch4Sm80ELb0ELb0ELb1ELb1ELb1ELb0ELb0ELb0ELi2ELi4ELi4ELi4ELb0EEENS1_21CollectiveEpilogueBwdISA_SB_SD_Li256ELb1ELb0ELi2EEENS1_19SingleTileSchedulerILb1ELb0ELb0ELi128EEEEEEEEEvNT_6ParamsE$_ZN4cute3eso3ESOILb1ELb0EJNS_5tupleIJNS2_IJNS_1CILi2EEES4_EEES5_NS3_ILi8EEEEEENS2_IJNS2_IJiNS3_ILi512EEEEEENS2_IJiiEEENS3_ILi1024EEEEEEEEC2ERKS7_RKSC_,($_ZN7cutlass13device_kernelIN5flash19enable_sm80_to_sm89INS1_16FlashAttnBwdSm80INS1_25CollectiveMainloopBwdSm80ILi2ELi2EN4cute5tupleIJNS5_1CILi128EEES8_NS7_ILi64EEEEEENS_10bfloat16_tEfNS_4arch4Sm80ELb0ELb0ELb1ELb1ELb1ELb0ELb0ELb0ELi2ELi4ELi4ELi4ELb0EEENS1_21CollectiveEpilogueBwdISA_SB_SD_Li256ELb1ELb0ELi2EEENS1_19SingleTileSchedulerILb1ELb0ELb0ELi128EEEEEEEEEvNT_6ParamsE$_ZN4cute3eso3ESOILb1ELb0EJNS_5tupleIJNS2_IJNS_1CILi2EEES4_S4_EEES4_NS2_IJNS2_IJS4_S4_EEES4_EEEEEENS2_IJNS2_IJNS3_ILi1EEENS3_ILi512EEEiEEENS3_ILi4096EEENS2_IJNS2_IJiiEEENS3_ILi8192EEEEEEEEEEEC2ERKS8_RKSG_ - $_ZN7cutlass13device_kernelIN5flash19enable_sm80_to_sm89INS1_16FlashAttnBwdSm80INS1_25CollectiveMainloopBwdSm80ILi2ELi2EN4cute5tupleIJNS5_1CILi128EEES8_NS7_ILi64EEEEEENS_10bfloat16_tEfNS_4arch4Sm80ELb0ELb0ELb1ELb1ELb1ELb0ELb0ELb0ELi2ELi4ELi4ELi4ELb0EEENS1_21CollectiveEpilogueBwdISA_SB_SD_Li256ELb1ELb0ELi2EEENS1_19SingleTileSchedulerILb1ELb0ELb0ELi128EEEEEEEEEvNT_6ParamsE$_ZN4cute3eso3ESOILb1ELb0EJNS_5tupleIJNS2_IJNS_1CILi2EEES4_EEES5_NS3_ILi8EEEEEENS2_IJNS2_IJiNS3_ILi512EEEEEENS2_IJiiEEENS3_ILi1024EEEEEEEEC2ERKS7_RKSC_)
$_ZN7cutlass13device_kernelIN5flash19enable_sm80_to_sm89INS1_16FlashAttnBwdSm80INS1_25CollectiveMainloopBwdSm80ILi2ELi2EN4cute5tupleIJNS5_1CILi128EEES8_NS7_ILi64EEEEEENS_10bfloat16_tEfNS_4arch4Sm80ELb0ELb0ELb1ELb1ELb1ELb0ELb0ELb0ELi2ELi4ELi4ELi4ELb0EEENS1_21CollectiveEpilogueBwdISA_SB_SD_Li256ELb1ELb0ELi2EEENS1_19SingleTileSchedulerILb1ELb0ELb0ELi128EEEEEEEEEvNT_6ParamsE$_ZN4cute3eso3ESOILb1ELb0EJNS_5tupleIJNS2_IJNS_1CILi2EEES4_EEES5_NS3_ILi8EEEEEENS2_IJNS2_IJiNS3_ILi512EEEEEENS2_IJiiEEENS3_ILi1024EEEEEEEEC2ERKS7_RKSC_:
[----:B------:R-:W-:Y:S02]  /*97f0*/  IADD3 R4, R59, -c[0x0][0x20], RZ ;  /* 0x800008003b047a10 */ /* 0x000fe40007ffe0ff */
[----:B------:R-:W-:-:S03]  /*9800*/  MOV R9, 0x0 ;  /* 0x0000000000097802 */ /* 0x000fc60000000f00 */
[----:B------:R1:W-:Y:S04]  /*9810*/  STL [R4], R2 ;  /* 0x0000000204007387 */ /* 0x0003e80000100800 */
[----:B------:R1:W-:Y:S04]  /*9820*/  STL [R4+0x4], R3 ;  /* 0x0000040304007387 */ /* 0x0003e80000100800 */
[----:B------:R1:W-:Y:S01]  /*9830*/  STL [R4+0x8], R5 ;  /* 0x0000080504007387 */ /* 0x0003e20000100800 */
[----:B------:R-:W-:Y:S05]  /*9840*/  RET.REL.NODEC R8 `(_ZN7cutlass13device_kernelIN5flash19enable_sm80_to_sm89INS1_16FlashAttnBwdSm80INS1_25CollectiveMainloopBwdSm80ILi2ELi2EN4cute5tupleIJNS5_1CILi128EEES8_NS7_ILi64EEEEEENS_10bfloat16_tEfNS_4arch4Sm80ELb0ELb0ELb1ELb1ELb1ELb0ELb0ELb0ELi2ELi4ELi4ELi4ELb0EEENS1_21CollectiveEpilogueBwdISA_SB_SD_Li256ELb1ELb0ELi2EEENS1_19SingleTileSchedulerILb1ELb0ELb0ELi128EEEEEEEEEvNT_6ParamsE) ;  /* 0xffff67b008007950 */ /* 0x000fea0003c3ffff */
        .type           $_ZN7cutlass13device_kernelIN5flash19enable_sm80_to_sm89INS1_16FlashAttnBwdSm80INS1_25CollectiveMainloopBwdSm80ILi2ELi2EN4cute5tupleIJNS5_1CILi128EEES8_NS7_ILi64EEEEEENS_10bfloat16_tEfNS_4arch4Sm80ELb0ELb0ELb1ELb1ELb1ELb0ELb0ELb0ELi2ELi4ELi4ELi4ELb0EEENS1_21CollectiveEpilogueBwdISA_SB_SD_Li256ELb1ELb0ELi2EEENS1_19SingleTileSchedulerILb1ELb0ELb0ELi128EEEEEEEEEvNT_6ParamsE$_ZN4cute3eso3ESOILb1ELb0EJNS_5tupleIJNS2_IJNS_1CILi2EEES4_S4_EEES4_NS2_IJNS2_IJS4_S4_EEES4_EEEEEENS2_IJNS2_IJNS3_ILi1EEENS3_ILi512EEEiEEENS3_ILi4096EEENS2_IJNS2_IJiiEEENS3_ILi8192EEEEEEEEEEEC2ERKS8_RKSG_,@function
        .size           $_ZN7cutlass13device_kernelIN5flash19enable_sm80_to_sm89INS1_16FlashAttnBwdSm80INS1_25CollectiveMainloopBwdSm80ILi2ELi2EN4cute5tupleIJNS5_1CILi128EEES8_NS7_ILi64EEEEEENS_10bfloat16_tEfNS_4arch4Sm80ELb0ELb0ELb1ELb1ELb1ELb0ELb0ELb0ELi2ELi4ELi4ELi4ELb0EEENS1_21CollectiveEpilogueBwdISA_SB_SD_Li256ELb1ELb0ELi2EEENS1_19SingleTileSchedulerILb1ELb0ELb0ELi128EEEEEEEEEvNT_6ParamsE$_ZN4cute3eso3ESOILb1ELb0EJNS_5tupleIJNS2_IJNS_1CILi2EEES4_S4_EEES4_NS2_IJNS2_IJS4_S4_EEES4_EEEEEENS2_IJNS2_IJNS3_ILi1EEENS3_ILi512EEEiEEENS3_ILi4096EEENS2_IJNS2_IJiiEEENS3_ILi8192EEEEEEEEEEEC2ERKS8_RKSG_,($_ZN7cutlass13device_kernelIN5flash19enable_sm80_to_sm89INS1_16FlashAttnBwdSm80INS1_25CollectiveMainloopBwdSm80ILi2ELi2EN4cute5tupleIJNS5_1CILi128EEES8_NS7_ILi64EEEEEENS_10bfloat16_tEfNS_4arch4Sm80ELb0ELb0ELb1ELb1ELb1ELb0ELb0ELb0ELi2ELi4ELi4ELi4ELb0EEENS1_21CollectiveEpilogueBwdISA_SB_SD_Li256ELb1ELb0ELi2EEENS1_19SingleTileSchedulerILb1ELb0ELb0ELi128EEEEEEEEEvNT_6ParamsE$_ZN4cute3eso3ESOILb1ELb0EJNS_5tupleIJNS2_IJNS_1CILi2EEES4_S4_EEES4_NS2_IJS4_S4_EEEEEENS2_IJNS2_IJNS3_ILi1EEENS3_ILi512EEEiEEENS3_ILi4096EEENS2_IJiiEEEEEEEEC2ERKS7_RKSD_ - $_ZN7cutlass13device_kernelIN5flash19enable_sm80_to_sm89INS1_16FlashAttnBwdSm80INS1_25CollectiveMainloopBwdSm80ILi2ELi2EN4cute5tupleIJNS5_1CILi128EEES8_NS7_ILi64EEEEEENS_10bfloat16_tEfNS_4arch4Sm80ELb0ELb0ELb1ELb1ELb1ELb0ELb0ELb0ELi2ELi4ELi4ELi4ELb0EEENS1_21CollectiveEpilogueBwdISA_SB_SD_Li256ELb1ELb0ELi2EEENS1_19SingleTileSchedulerILb1ELb0ELb0ELi128EEEEEEEEEvNT_6ParamsE$_ZN4cute3eso3ESOILb1ELb0EJNS_5tupleIJNS2_IJNS_1CILi2EEES4_S4_EEES4_NS2_IJNS2_IJS4_S4_EEES4_EEEEEENS2_IJNS2_IJNS3_ILi1EEENS3_ILi512EEEiEEENS3_ILi4096EEENS2_IJNS2_IJiiEEENS3_ILi8192EEEEEEEEEEEC2ERKS8_RKSG_)
$_ZN7cutlass13device_kernelIN5flash19enable_sm80_to_sm89INS1_16FlashAttnBwdSm80INS1_25CollectiveMainloopBwdSm80ILi2ELi2EN4cute5tupleIJNS5_1CILi128EEES8_NS7_ILi64EEEEEENS_10bfloat16_tEfNS_4arch4Sm80ELb0ELb0ELb1ELb1ELb1ELb0ELb0ELb0ELi2ELi4ELi4ELi4ELb0EEENS1_21CollectiveEpilogueBwdISA_SB_SD_Li256ELb1ELb0ELi2EEENS1_19SingleTileSchedulerILb1ELb0ELb0ELi128EEEEEEEEEvNT_6ParamsE$_ZN4cute3eso3ESOILb1ELb0EJNS_5tupleIJNS2_IJNS_1CILi2EEES4_S4_EEES4_NS2_IJNS2_IJS4_S4_EEES4_EEEEEENS2_IJNS2_IJNS3_ILi1EEENS3_ILi512EEEiEEENS3_ILi4096EEENS2_IJNS2_IJiiEEENS3_ILi8192EEEEEEEEEEEC2ERKS8_RKSG_:
[----:B------:R-:W-:Y:S02]  /*9850*/  IADD3 R4, R59, -c[0x0][0x20], RZ ;  /* 0x800008003b047a10 */ /* 0x000fe40007ffe0ff */
[----:B------:R-:W-:-:S03]  /*9860*/  MOV R9, 0x0 ;  /* 0x0000000000097802 */ /* 0x000fc60000000f00 */
[----:B------:R1:W-:Y:S04]  /*9870*/  STL [R4], R2 ;  /* 0x0000000204007387 */ /* 0x0003e80000100800 */
[----:B------:R1:W-:Y:S04]  /*9880*/  STL [R4+0x4], R3 ;  /* 0x0000040304007387 */ /* 0x0003e80000100800 */
[----:B------:R1:W-:Y:S01]  /*9890*/  STL [R4+0x8], R5 ;  /* 0x0000080504007387 */ /* 0x0003e20000100800 */
[----:B------:R-:W-:Y:S05]  /*98a0*/  RET.REL.NODEC R8 `(_ZN7cutlass13device_kernelIN5flash19enable_sm80_to_sm89INS1_16FlashAttnBwdSm80INS1_25CollectiveMainloopBwdSm80ILi2ELi2EN4cute5tupleIJNS5_1CILi128EEES8_NS7_ILi64EEEEEENS_10bfloat16_tEfNS_4arch4Sm80ELb0ELb0ELb1ELb1ELb1ELb0ELb0ELb0ELi2ELi4ELi4ELi4ELb0EEENS1_21CollectiveEpilogueBwdISA_SB_SD_Li256ELb1ELb0ELi2EEENS1_19SingleTileSchedulerILb1ELb0ELb0ELi128EEEEEEEEEvNT_6ParamsE) ;  /* 0xffff675008007950 */ /* 0x000fea0003c3ffff */
        .type           $_ZN7cutlass13device_kernelIN5flash19enable_sm80_to_sm89INS1_16FlashAttnBwdSm80INS1_25CollectiveMainloopBwdSm80ILi2ELi2EN4cute5tupleIJNS5_1CILi128EEES8_NS7_ILi64EEEEEENS_10bfloat16_tEfNS_4arch4Sm80ELb0ELb0ELb1ELb1ELb1ELb0ELb0ELb0ELi2ELi4ELi4ELi4ELb0EEENS1_21CollectiveEpilogueBwdISA_SB_SD_Li256ELb1ELb0ELi2EEENS1_19SingleTileSchedulerILb1ELb0ELb0ELi128EEEEEEEEEvNT_6ParamsE$_ZN4cute3eso3ESOILb1ELb0EJNS_5tupleIJNS2_IJNS_1CILi2EEES4_S4_EEES4_NS2_IJS4_S4_EEEEEENS2_IJNS2_IJNS3_ILi1EEENS3_ILi512EEEiEEENS3_ILi4096EEENS2_IJiiEEEEEEEEC2ERKS7_RKSD_,@function
        .size           $_ZN7cutlass13device_kernelIN5flash19enable_sm80_to_sm89INS1_16FlashAttnBwdSm80INS1_25CollectiveMainloopBwdSm80ILi2ELi2EN4cute5tupleIJNS5_1CILi128EEES8_NS7_ILi64EEEEEENS_10bfloat16_tEfNS_4arch4Sm80ELb0ELb0ELb1ELb1ELb1ELb0ELb0ELb0ELi2ELi4ELi4ELi4ELb0EEENS1_21CollectiveEpilogueBwdISA_SB_SD_Li256ELb1ELb0ELi2EEENS1_19SingleTileSchedulerILb1ELb0ELb0ELi128EEEEEEEEEvNT_6ParamsE$_ZN4cute3eso3ESOILb1ELb0EJNS_5tupleIJNS2_IJNS_1CILi2EEES4_S4_EEES4_NS2_IJS4_S4_EEEEEENS2_IJNS2_IJNS3_ILi1EEENS3_ILi512EEEiEEENS3_ILi4096EEENS2_IJiiEEEEEEEEC2ERKS7_RKSD_,($_ZN7cutlass13device_kernelIN5flash19enable_sm80_to_sm89INS1_16FlashAttnBwdSm80INS1_25CollectiveMainloopBwdSm80ILi2ELi2EN4cute5tupleIJNS5_1CILi128EEES8_NS7_ILi64EEEEEENS_10bfloat16_tEfNS_4arch4Sm80ELb0ELb0ELb1ELb1ELb1ELb0ELb0ELb0ELi2ELi4ELi4ELi4ELb0EEENS1_21CollectiveEpilogueBwdISA_SB_SD_Li256ELb1ELb0ELi2EEENS1_19SingleTileSchedulerILb1ELb0ELb0ELi128EEEEEEEEEvNT_6ParamsE$_ZN4cute3eso3ESOILb1ELb0EJNS_5tupleIJNS2_IJNS_1CILi8EEENS3_ILi1EEEEEENS2_IJNS3_ILi2EEEEEEEEENS2_IJNS2_IJS5_NS3_ILi0EEEEEENS2_IJiEEEEEEEEC2ERKS9_RKSD_ - $_ZN7cutlass13device_kernelIN5flash19enable_sm80_to_sm89INS1_16FlashAttnBwdSm80INS1_25CollectiveMainloopBwdSm80ILi2ELi2EN4cute5tupleIJNS5_1CILi128EEES8_NS7_ILi64EEEEEENS_10bfloat16_tEfNS_4arch4Sm80ELb0ELb0ELb1ELb1ELb1ELb0ELb0ELb0ELi2ELi4ELi4ELi4ELb0EEENS1_21CollectiveEpilogueBwdISA_SB_SD_Li256ELb1ELb0ELi2EEENS1_19SingleTileSchedulerILb1ELb0ELb0ELi128EEEEEEEEEvNT_6ParamsE$_ZN4cute3eso3ESOILb1ELb0EJNS_5tupleIJNS2_IJNS_1CILi2EEES4_S4_EEES4_NS2_IJS4_S4_EEEEEENS2_IJNS2_IJNS3_ILi1EEENS3_ILi512EEEiEEENS3_ILi4096EEENS2_IJiiEEEEEEEEC2ERKS7_RKSD_)
$_ZN7cutlass13device_kernelIN5flash19enable_sm80_to_sm89INS1_16FlashAttnBwdSm80INS1_25CollectiveMainloopBwdSm80ILi2ELi2EN4cute5tupleIJNS5_1CILi128EEES8_NS7_ILi64EEEEEENS_10bfloat16_tEfNS_4arch4Sm80ELb0ELb0ELb1ELb1ELb1ELb0ELb0ELb0ELi2ELi4ELi4ELi4ELb0EEENS1_21CollectiveEpilogueBwdISA_SB_SD_Li256ELb1ELb0ELi2EEENS1_19SingleTileSchedulerILb1ELb0ELb0ELi128EEEEEEEEEvNT_6ParamsE$_ZN4cute3eso3ESOILb1ELb0EJNS_5tupleIJNS2_IJNS_1CILi2EEES4_S4_EEES4_NS2_IJS4_S4_EEEEEENS2_IJNS2_IJNS3_ILi1EEENS3_ILi512EEEiEEENS3_ILi4096EEENS2_IJiiEEEEEEEEC2ERKS7_RKSD_:
[----:B------:R-:W-:Y:S02]  /*98b0*/  IADD3 R4, R23, -c[0x0][0x20], RZ ;  /* 0x8000080017047a10 */ /* 0x000fe40007ffe0ff */
[----:B------:R-:W-:-:S03]  /*98c0*/  MOV R9, 0x0 ;  /* 0x0000000000097802 */ /* 0x000fc60000000f00 */
[----:B------:R1:W-:Y:S04]  /*98d0*/  STL [R4], R2 ;  /* 0x0000000204007387 */ /* 0x0003e80000100800 */
[----:B------:R1:W-:Y:S04]  /*98e0*/  STL [R4+0x4], R3 ;  /* 0x0000040304007387 */ /* 0x0003e80000100800 */
[----:B------:R1:W-:Y:S01]  /*98f0*/  STL [R4+0x8], R5 ;  /* 0x0000080504007387 */ /* 0x0003e20000100800 */
[----:B------:R-:W-:Y:S05]  /*9900*/  RET.REL.NODEC R8 `(_ZN7cutlass13device_kernelIN5flash19enable_sm80_to_sm89INS1_16FlashAttnBwdSm80INS1_25CollectiveMainloopBwdSm80ILi2ELi2EN4cute5tupleIJNS5_1CILi128EEES8_NS7_ILi64EEEEEENS_10bfloat16_tEfNS_4arch4Sm80ELb0ELb0ELb1ELb1ELb1ELb0ELb0ELb0ELi2ELi4ELi4ELi4ELb0EEENS1_21CollectiveEpilogueBwdISA_SB_SD_Li256ELb1ELb0ELi2EEENS1_19SingleTileSchedulerILb1ELb0ELb0ELi128EEEEEEEEEvNT_6ParamsE) ;  /* 0xffff66f008007950 */ /* 0x000fea0003c3ffff */
        .type           $_ZN7cutlass13device_kernelIN5flash19enable_sm80_to_sm89INS1_16FlashAttnBwdSm80INS1_25CollectiveMainloopBwdSm80ILi2ELi2EN4cute5tupleIJNS5_1CILi128EEES8_NS7_ILi64EEEEEENS_10bfloat16_tEfNS_4arch4Sm80ELb0ELb0ELb1ELb1ELb1ELb0ELb0ELb0ELi2ELi4ELi4ELi4ELb0EEENS1_21CollectiveEpilogueBwdISA_SB_SD_Li256ELb1ELb0ELi2EEENS1_19SingleTileSchedulerILb1ELb0ELb0ELi128EEEEEEEEEvNT_6ParamsE$_ZN4cute3eso3ESOILb1ELb0EJNS_5tupleIJNS2_IJNS_1CILi8EEENS3_ILi1EEEEEENS2_IJNS3_ILi2EEEEEEEEENS2_IJNS2_IJS5_NS3_ILi0EEEEEENS2_IJiEEEEEEEEC2ERKS9_RKSD_,@function
        .size           $_ZN7cutlass13device_kernelIN5flash19enable_sm80_to_sm89INS1_16FlashAttnBwdSm80INS1_25CollectiveMainloopBwdSm80ILi2ELi2EN4cute5tupleIJNS5_1CILi128EEES8_NS7_ILi64EEEEEENS_10bfloat16_tEfNS_4arch4Sm80ELb0ELb0ELb1ELb1ELb1ELb0ELb0ELb0ELi2ELi4ELi4ELi4ELb0EEENS1_21CollectiveEpilogueBwdISA_SB_SD_Li256ELb1ELb0ELi2EEENS1_19SingleTileSchedulerILb1ELb0ELb0ELi128EEEEEEEEEvNT_6ParamsE$_ZN4cute3eso3ESOILb1ELb0EJNS_5tupleIJNS2_IJNS_1CILi8EEENS3_ILi1EEEEEENS2_IJNS3_ILi2EEEEEEEEENS2_IJNS2_IJS5_NS3_ILi0EEEEEENS2_IJiEEEEEEEEC2ERKS9_RKSD_,($_ZN7cutlass13device_kernelIN5flash19enable_sm80_to_sm89INS1_16FlashAttnBwdSm80INS1_25CollectiveMainloopBwdSm80ILi2ELi2EN4cute5tupleIJNS5_1CILi128EEES8_NS7_ILi64EEEEEENS_10bfloat16_tEfNS_4arch4Sm80ELb0ELb0ELb1ELb1ELb1ELb0ELb0ELb0ELi2ELi4ELi4ELi4ELb0EEENS1_21CollectiveEpilogueBwdISA_SB_SD_Li256ELb1ELb0ELi2EEENS1_19SingleTileSchedulerILb1ELb0ELb0ELi128EEEEEEEEEvNT_6ParamsE$_ZN4cute3eso3ESOILb1ELb0EJNS_5tupleIJNS2_IJNS_1CILi8EEENS3_ILi1EEEEEENS3_ILi2EEEEEENS2_IJNS2_IJS5_NS3_ILi0EEEEEEiEEEEEC2ERKS8_RKSB_ - $_ZN7cutlass13device_kernelIN5flash19enable_sm80_to_sm89INS1_16FlashAttnBwdSm80INS1_25CollectiveMainloopBwdSm80ILi2ELi2EN4cute5tupleIJNS5_1CILi128EEES8_NS7_ILi64EEEEEENS_10bfloat16_tEfNS_4arch4Sm80ELb0ELb0ELb1ELb1ELb1ELb0ELb0ELb0ELi2ELi4ELi4ELi4ELb0EEENS1_21CollectiveEpilogueBwdISA_SB_SD_Li256ELb1ELb0ELi2EEENS1_19SingleTileSchedulerILb1ELb0ELb0ELi128EEEEEEEEEvNT_6ParamsE$_ZN4cute3eso3ESOILb1ELb0EJNS_5tupleIJNS2_IJNS_1CILi8EEENS3_ILi1EEEEEENS2_IJNS3_ILi2EEEEEEEEENS2_IJNS2_IJS5_NS3_ILi0EEEEEENS2_IJiEEEEEEEEC2ERKS9_RKSD_)
$_ZN7cutlass13device_kernelIN5flash19enable_sm80_to_sm89INS1_16FlashAttnBwdSm80INS1_25CollectiveMainloopBwdSm80ILi2ELi2EN4cute5tupleIJNS5_1CILi128EEES8_NS7_ILi64EEEEEENS_10bfloat16_tEfNS_4arch4Sm80ELb0ELb0ELb1ELb1ELb1ELb0ELb0ELb0ELi2ELi4ELi4ELi4ELb0EEENS1_21CollectiveEpilogueBwdISA_SB_SD_Li256ELb1ELb0ELi2EEENS1_19SingleTileSchedulerILb1ELb0ELb0ELi128EEEEEEEEEvNT_6ParamsE$_ZN4cute3eso3ESOILb1ELb0EJNS_5tupleIJNS2_IJNS_1CILi8EEENS3_ILi1EEEEEENS2_IJNS3_ILi2EEEEEEEEENS2_IJNS2_IJS5_NS3_ILi0EEEEEENS2_IJiEEEEEEEEC2ERKS9_RKSD_:
[----:B------:R-:W-:Y:S02]  /*9910*/  IADD3 R2, R66, -c[0x0][0x20], RZ ;  /* 0x8000080042027a10 */ /* 0x000fe40007ffe0ff */
[----:B------:R-:W-:-:S03]  /*9920*/  MOV R9, 0x0 ;  /* 0x0000000000097802 */ /* 0x000fc60000000f00 */
[----:B------:R1:W-:Y:S01]  /*9930*/  STL [R2], R3 ;  /* 0x0000000302007387 */ /* 0x0003e20000100800 */
[----:B------:R-:W-:Y:S05]  /*9940*/  RET.REL.NODEC R8 `(_ZN7cutlass13device_kernelIN5flash19enable_sm80_to_sm89INS1_16FlashAttnBwdSm80INS1_25CollectiveMainloopBwdSm80ILi2ELi2EN4cute5tupleIJNS5_1CILi128EEES8_NS7_ILi64EEEEEENS_10bfloat16_tEfNS_4arch4Sm80ELb0ELb0ELb1ELb1ELb1ELb0ELb0ELb0ELi2ELi4ELi4ELi4ELb0EEENS1_21CollectiveEpilogueBwdISA_SB_SD_Li256ELb1ELb0ELi2EEENS1_19SingleTileSchedulerILb1ELb0ELb0ELi128EEEEEEEEEvNT_6ParamsE) ;  /* 0xffff66b008007950 */ /* 0x000fea0003c3ffff */
        .type           $_ZN7cutlass13device_kernelIN5flash19enable_sm80_to_sm89INS1_16FlashAttnBwdSm80INS1_25CollectiveMainloopBwdSm80ILi2ELi2EN4cute5tupleIJNS5_1CILi128EEES8_NS7_ILi64EEEEEENS_10bfloat16_tEfNS_4arch4Sm80ELb0ELb0ELb1ELb1ELb1ELb0ELb0ELb0ELi2ELi4ELi4ELi4ELb0EEENS1_21CollectiveEpilogueBwdISA_SB_SD_Li256ELb1ELb0ELi2EEENS1_19SingleTileSchedulerILb1ELb0ELb0ELi128EEEEEEEEEvNT_6ParamsE$_ZN4cute3eso3ESOILb1ELb0EJNS_5tupleIJNS2_IJNS_1CILi8EEENS3_ILi1EEEEEENS3_ILi2EEEEEENS2_IJNS2_IJS5_NS3_ILi0EEEEEEiEEEEEC2ERKS8_RKSB_,@function
        .size           $_ZN7cutlass13device_kernelIN5flash19enable_sm80_to_sm89INS1_16FlashAttnBwdSm80INS1_25CollectiveMainloopBwdSm80ILi2ELi2EN4cute5tupleIJNS5_1CILi128EEES8_NS7_ILi64EEEEEENS_10bfloat16_tEfNS_4arch4Sm80ELb0ELb0ELb1ELb1ELb1ELb0ELb0ELb0ELi2ELi4ELi4ELi4ELb0EEENS1_21CollectiveEpilogueBwdISA_SB_SD_Li256ELb1ELb0ELi2EEENS1_19SingleTileSchedulerILb1ELb0ELb0ELi128EEEEEEEEEvNT_6ParamsE$_ZN4cute3eso3ESOILb1ELb0EJNS_5tupleIJNS2_IJNS_1CILi8EEENS3_ILi1EEEEEENS3_ILi2EEEEEENS2_IJNS2_IJS5_NS3_ILi0EEEEEEiEEEEEC2ERKS8_RKSB_,($_ZN7cutlass13device_kernelIN5flash19enable_sm80_to_sm89INS1_16FlashAttnBwdSm80INS1_25CollectiveMainloopBwdSm80ILi2ELi2EN4cute5tupleIJNS5_1CILi128EEES8_NS7_ILi64EEEEEENS_10bfloat16_tEfNS_4arch4Sm80ELb0ELb0ELb1ELb1ELb1ELb0ELb0ELb0ELi2ELi4ELi4ELi4ELb0EEENS1_21CollectiveEpilogueBwdISA_SB_SD_Li256ELb1ELb0ELi2EEENS1_19SingleTileSchedulerILb1ELb0ELb0ELi128EEEEEEEEEvNT_6ParamsE$_ZN4cute3eso3ESOILb1ELb0EJNS_5tupleIJNS2_IJNS_1CILi8EEENS3_ILi1EEEEEENS3_ILi2EEENS2_IJS7_S7_EEEEEENS2_IJNS2_IJS5_NS3_ILi0EEEEEENS3_ILi4096EEENS2_IJiiEEEEEEEEC2ERKS9_RKSE_ - $_ZN7cutlass13device_kernelIN5flash19enable_sm80_to_sm89INS1_16FlashAttnBwdSm80INS1_25CollectiveMainloopBwdSm80ILi2ELi2EN4cute5tupleIJNS5_1CILi128EEES8_NS7_ILi64EEEEEENS_10bfloat16_tEfNS_4arch4Sm80ELb0ELb0ELb1ELb1ELb1ELb0ELb0ELb0ELi2ELi4ELi4ELi4ELb0EEENS1_21CollectiveEpilogueBwdISA_SB_SD_Li256ELb1ELb0ELi2EEENS1_19SingleTileSchedulerILb1ELb0ELb0ELi128EEEEEEEEEvNT_6ParamsE$_ZN4cute3eso3ESOILb1ELb0EJNS_5tupleIJNS2_IJNS_1CILi8EEENS3_ILi1EEEEEENS3_ILi2EEEEEENS2_IJNS2_IJS5_NS3_ILi0EEEEEEiEEEEEC2ERKS8_RKSB_)
$_ZN7cutlass13device_kernelIN5flash19enable_sm80_to_sm89INS1_16FlashAttnBwdSm80INS1_25CollectiveMainloopBwdSm80ILi2ELi2EN4cute5tupleIJNS5_1CILi128EEES8_NS7_ILi64EEEEEENS_10bfloat16_tEfNS_4arch4Sm80ELb0ELb0ELb1ELb1ELb1ELb0ELb0ELb0ELi2ELi4ELi4ELi4ELb0EEENS1_21CollectiveEpilogueBwdISA_SB_SD_Li256ELb1ELb0ELi2EEENS1_19SingleTileSchedulerILb1ELb0ELb0ELi128EEEEEEEEEvNT_6ParamsE$_ZN4cute3eso3ESOILb1ELb0EJNS_5tupleIJNS2_IJNS_1CILi8EEENS3_ILi1EEEEEENS3_ILi2EEEEEENS2_IJNS2_IJS5_NS3_ILi0EEEEEEiEEEEEC2ERKS8_RKSB_:
[----:B------:R-:W-:Y:S02]  /*9950*/  IADD3 R2, R66, -c[0x0][0x20], RZ ;  /* 0x8000080042027a10 */ /* 0x000fe40007ffe0ff */
[----:B------:R-:W-:-:S03]  /*9960*/  MOV R9, 0x0 ;  /* 0x0000000000097802 */ /* 0x000fc60000000f00 */
[----:B------:R1:W-:Y:S01]  /*9970*/  STL [R2], R3 ;  /* 0x0000000302007387 */ /* 0x0003e20000100800 */
[----:B------:R-:W-:Y:S05]  /*9980*/  RET.REL.NODEC R8 `(_ZN7cutlass13device_kernelIN5flash19enable_sm80_to_sm89INS1_16FlashAttnBwdSm80INS1_25CollectiveMainloopBwdSm80ILi2ELi2EN4cute5tupleIJNS5_1CILi128EEES8_NS7_ILi64EEEEEENS_10bfloat16_tEfNS_4arch4Sm80ELb0ELb0ELb1ELb1ELb1ELb0ELb0ELb0ELi2ELi4ELi4ELi4ELb0EEENS1_21CollectiveEpilogueBwdISA_SB_SD_Li256ELb1ELb0ELi2EEENS1_19SingleTileSchedulerILb1ELb0ELb0ELi128EEEEEEEEEvNT_6ParamsE) ;  /* 0xffff667008007950 */ /* 0x000fea0003c3ffff */
        .type           $_ZN7cutlass13device_kernelIN5flash19enable_sm80_to_sm89INS1_16FlashAttnBwdSm80INS1_25CollectiveMainloopBwdSm80ILi2ELi2EN4cute5tupleIJNS5_1CILi128EEES8_NS7_ILi64EEEEEENS_10bfloat16_tEfNS_4arch4Sm80ELb0ELb0ELb1ELb1ELb1ELb0ELb0ELb0ELi2ELi4ELi4ELi4ELb0EEENS1_21CollectiveEpilogueBwdISA_SB_SD_Li256ELb1ELb0ELi2EEENS1_19SingleTileSchedulerILb1ELb0ELb0ELi128EEEEEEEEEvNT_6ParamsE$_ZN4cute3eso3ESOILb1ELb0EJNS_5tupleIJNS2_IJNS_1CILi8EEENS3_ILi1EEEEEENS3_ILi2EEENS2_IJS7_S7_EEEEEENS2_IJNS2_IJS5_NS3_ILi0EEEEEENS3_ILi4096EEENS2_IJiiEEEEEEEEC2ERKS9_RKSE_,@function
        .size           $_ZN7cutlass13device_kernelIN5flash19enable_sm80_to_sm89INS1_16FlashAttnBwdSm80INS1_25CollectiveMainloopBwdSm80ILi2ELi2EN4cute5tupleIJNS5_1CILi128EEES8_NS7_ILi64EEEEEENS_10bfloat16_tEfNS_4arch4Sm80ELb0ELb0ELb1ELb1ELb1ELb0ELb0ELb0ELi2ELi4ELi4ELi4ELb0EEENS1_21CollectiveEpilogueBwdISA_SB_SD_Li256ELb1ELb0ELi2EEENS1_19SingleTileSchedulerILb1ELb0ELb0ELi128EEEEEEEEEvNT_6ParamsE$_ZN4cute3eso3ESOILb1ELb0EJNS_5tupleIJNS2_IJNS_1CILi8EEENS3_ILi1EEEEEENS3_ILi2EEENS2_IJS7_S7_EEEEEENS2_IJNS2_IJS5_NS3_ILi0EEEEEENS3_ILi4096EEENS2_IJiiEEEEEEEEC2ERKS9_RKSE_,($_ZN7cutlass13device_kernelIN5flash19enable_sm80_to_sm89INS1_16FlashAttnBwdSm80INS1_25CollectiveMainloopBwdSm80ILi2ELi2EN4cute5tupleIJNS5_1CILi128EEES8_NS7_ILi64EEEEEENS_10bfloat16_tEfNS_4arch4Sm80ELb0ELb0ELb1ELb1ELb1ELb0ELb0ELb0ELi2ELi4ELi4ELi4ELb0EEENS1_21CollectiveEpilogueBwdISA_SB_SD_Li256ELb1ELb0ELi2EEENS1_19SingleTileSchedulerILb1ELb0ELb0ELi128EEEEEEEEEvNT_6ParamsE$_ZN4cute3eso3ESOILb1ELb0EJNS_5tupleIJNS2_IJNS_1CILi8EEENS3_ILi1EEEEEENS3_ILi2EEES4_EEENS2_IJNS2_IJS5_NS3_ILi0EEEEEEiNS3_ILi1024EEEEEEEEC2ERKS8_RKSC_ - $_ZN7cutlass13device_kernelIN5flash19enable_sm80_to_sm89INS1_16FlashAttnBwdSm80INS1_25CollectiveMainloopBwdSm80ILi2ELi2EN4cute5tupleIJNS5_1CILi128EEES8_NS7_ILi64EEEEEENS_10bfloat16_tEfNS_4arch4Sm80ELb0ELb0ELb1ELb1ELb1ELb0ELb0ELb0ELi2ELi4ELi4ELi4ELb0EEENS1_21CollectiveEpilogueBwdISA_SB_SD_Li256ELb1ELb0ELi2EEENS1_19SingleTileSchedulerILb1ELb0ELb0ELi128EEEEEEEEEvNT_6ParamsE$_ZN4cute3eso3ESOILb1ELb0EJNS_5tupleIJNS2_IJNS_1CILi8EEENS3_ILi1EEEEEENS3_ILi2EEENS2_IJS7_S7_EEEEEENS2_IJNS2_IJS5_NS3_ILi0EEEEEENS3_ILi4096EEENS2_IJiiEEEEEEEEC2ERKS9_RKSE_)
$_ZN7cutlass13device_kernelIN5flash19enable_sm80_to_sm89INS1_16FlashAttnBwdSm80INS1_25CollectiveMainloopBwdSm80ILi2ELi2EN4cute5tupleIJNS5_1CILi128EEES8_NS7_ILi64EEEEEENS_10bfloat16_tEfNS_4arch4Sm80ELb0ELb0ELb1ELb1ELb1ELb0ELb0ELb0ELi2ELi4ELi4ELi4ELb0EEENS1_21CollectiveEpilogueBwdISA_SB_SD_Li256ELb1ELb0ELi2EEENS1_19SingleTileSchedulerILb1ELb0ELb0ELi128EEEEEEEEEvNT_6ParamsE$_ZN4cute3eso3ESOILb1ELb0EJNS_5tupleIJNS2_IJNS_1CILi8EEENS3_ILi1EEEEEENS3_ILi2EEENS2_IJS7_S7_EEEEEENS2_IJNS2_IJS5_NS3_ILi0EEEEEENS3_ILi4096EEENS2_IJiiEEEEEEEEC2ERKS9_RKSE_:
[----:B------:R-:W-:Y:S01]  /*9990*/  IADD3 R3, R23, -c[0x0][0x20], RZ ;  /* 0x8000080017037a10 */ /* 0x000fe20007ffe0ff */
[----:B------:R-:W-:Y:S01]  /*99a0*/  IMAD.MOV.U32 R12, RZ, RZ, R6 ;  /* 0x000000ffff0c7224 */ /* 0x000fe200078e0006 */
[----:B------:R-:W-:-:S03]  /*99b0*/  MOV R13, 0x0 ;  /* 0x00000000000d7802 */ /* 0x000fc60000000f00 */
[----:B------:R1:W-:Y:S04]  /*99c0*/  STL [R3], R2 ;  /* 0x0000000203007387 */ /* 0x0003e80000100800 */
[----:B------:R1:W-:Y:S01]  /*99d0*/  STL [R3+0x4], R8 ;  /* 0x0000040803007387 */ /* 0x0003e20000100800 */
[----:B------:R-:W-:Y:S05]  /*99e0*/  RET.REL.NODEC R12 `(_ZN7cutlass13device_kernelIN5flash19enable_sm80_to_sm89INS1_16FlashAttnBwdSm80INS1_25CollectiveMainloopBwdSm80ILi2ELi2EN4cute5tupleIJNS5_1CILi128EEES8_NS7_ILi64EEEEEENS_10bfloat16_tEfNS_4arch4Sm80ELb0ELb0ELb1ELb1ELb1ELb0ELb0ELb0ELi2ELi4ELi4ELi4ELb0EEENS1_21CollectiveEpilogueBwdISA_SB_SD_Li256ELb1ELb0ELi2EEENS1_19SingleTileSchedulerILb1ELb0ELb0ELi128EEEEEEEEEvNT_6ParamsE) ;  /* 0xffff66100c007950 */ /* 0x000fea0003c3ffff */
        .type           $_ZN7cutlass13device_kernelIN5flash19enable_sm80_to_sm89INS1_16FlashAttnBwdSm80INS1_25CollectiveMainloopBwdSm80ILi2ELi2EN4cute5tupleIJNS5_1CILi128EEES8_NS7_ILi64EEEEEENS_10bfloat16_tEfNS_4arch4Sm80ELb0ELb0ELb1ELb1ELb1ELb0ELb0ELb0ELi2ELi4ELi4ELi4ELb0EEENS1_21CollectiveEpilogueBwdISA_SB_SD_Li256ELb1ELb0ELi2EEENS1_19SingleTileSchedulerILb1ELb0ELb0ELi128EEEEEEEEEvNT_6ParamsE$_ZN4cute3eso3ESOILb1ELb0EJNS_5tupleIJNS2_IJNS_1CILi8EEENS3_ILi1EEEEEENS3_ILi2EEES4_EEENS2_IJNS2_IJS5_NS3_ILi0EEEEEEiNS3_ILi1024EEEEEEEEC2ERKS8_RKSC_,@function
        .size           $_ZN7cutlass13device_kernelIN5flash19enable_sm80_to_sm89INS1_16FlashAttnBwdSm80INS1_25CollectiveMainloopBwdSm80ILi2ELi2EN4cute5tupleIJNS5_1CILi128EEES8_NS7_ILi64EEEEEENS_10bfloat16_tEfNS_4arch4Sm80ELb0ELb0ELb1ELb1ELb1ELb0ELb0ELb0ELi2ELi4ELi4ELi4ELb0EEENS1_21CollectiveEpilogueBwdISA_SB_SD_Li256ELb1ELb0ELi2EEENS1_19SingleTileSchedulerILb1ELb0ELb0ELi128EEEEEEEEEvNT_6ParamsE$_ZN4cute3eso3ESOILb1ELb0EJNS_5tupleIJNS2_IJNS_1CILi8EEENS3_ILi1EEEEEENS3_ILi2EEES4_EEENS2_IJNS2_IJS5_NS3_ILi0EEEEEEiNS3_ILi1024EEEEEEEEC2ERKS8_RKSC_,($_ZN7cutlass13device_kernelIN5flash19enable_sm80_to_sm89INS1_16FlashAttnBwdSm80INS1_25CollectiveMainloopBwdSm80ILi2ELi2EN4cute5tupleIJNS5_1CILi128EEES8_NS7_ILi64EEEEEENS_10bfloat16_tEfNS_4arch4Sm80ELb0ELb0ELb1ELb1ELb1ELb0ELb0ELb0ELi2ELi4ELi4ELi4ELb0EEENS1_21CollectiveEpilogueBwdISA_SB_SD_Li256ELb1ELb0ELi2EEENS1_19SingleTileSchedulerILb1ELb0ELb0ELi128EEEEEEEEEvNT_6ParamsE$_ZN4cute3eso3ESOILb1ELb0EJNS_5tupleIJNS2_IJNS_1CILi8EEENS3_ILi1EEEEEENS3_ILi4EEES5_EEENS2_IJNS2_IJS5_NS3_ILi0EEEEEElS9_EEEEEC2ERKS8_RKSB_ - $_ZN7cutlass13device_kernelIN5flash19enable_sm80_to_sm89INS1_16FlashAttnBwdSm80INS1_25CollectiveMainloopBwdSm80ILi2ELi2EN4cute5tupleIJNS5_1CILi128EEES8_NS7_ILi64EEEEEENS_10bfloat16_tEfNS_4arch4Sm80ELb0ELb0ELb1ELb1ELb1ELb0ELb0ELb0ELi2ELi4ELi4ELi4ELb0EEENS1_21CollectiveEpilogueBwdISA_SB_SD_Li256ELb1ELb0ELi2EEENS1_19SingleTileSchedulerILb1ELb0ELb0ELi128EEEEEEEEEvNT_6ParamsE$_ZN4cute3eso3ESOILb1ELb0EJNS_5tupleIJNS2_IJNS_1CILi8EEENS3_ILi1EEEEEENS3_ILi2EEES4_EEENS2_IJNS2_IJS5_NS3_ILi0EEEEEEiNS3_ILi1024EEEEEEEEC2ERKS8_RKSC_)
$_ZN7cutlass13device_kernelIN5flash19enable_sm80_to_sm89INS1_16FlashAttnBwdSm80INS1_25CollectiveMainloopBwdSm80ILi2ELi2EN4cute5tupleIJNS5_1CILi128EEES8_NS7_ILi64EEEEEENS_10bfloat16_tEfNS_4arch4Sm80ELb0ELb0ELb1ELb1ELb1ELb0ELb0ELb0ELi2ELi4ELi4ELi4ELb0EEENS1_21CollectiveEpilogueBwdISA_SB_SD_Li256ELb1ELb0ELi2EEENS1_19SingleTileSchedulerILb1ELb0ELb0ELi128EEEEEEEEEvNT_6ParamsE$_ZN4cute3eso3ESOILb1ELb0EJNS_5tupleIJNS2_IJNS_1CILi8EEENS3_ILi1EEEEEENS3_ILi2EEES4_EEENS2_IJNS2_IJS5_NS3_ILi0EEEEEEiNS3_ILi1024EEEEEEEEC2ERKS8_RKSC_:
[----:B------:R-:W-:Y:S02]  /*99f0*/  IADD3 R2, R23, -c[0x0][0x20], RZ ;  /* 0x8000080017027a10 */ /* 0x000fe40007ffe0ff */
[----:B------:R-:W-:-:S03]  /*9a00*/  MOV R9, 0x0 ;  /* 0x0000000000097802 */ /* 0x000fc60000000f00 */
[----:B------:R1:W-:Y:S01]  /*9a10*/  STL [R2], R3 ;  /* 0x0000000302007387 */ /* 0x0003e20000100800 */
[----:B------:R-:W-:Y:S05]  /*9a20*/  RET.REL.NODEC R8 `(_ZN7cutlass13device_kernelIN5flash19enable_sm80_to_sm89INS1_16FlashAttnBwdSm80INS1_25CollectiveMainloopBwdSm80ILi2ELi2EN4cute5tupleIJNS5_1CILi128EEES8_NS7_ILi64EEEEEENS_10bfloat16_tEfNS_4arch4Sm80ELb0ELb0ELb1ELb1ELb1ELb0ELb0ELb0ELi2ELi4ELi4ELi4ELb0EEENS1_21CollectiveEpilogueBwdISA_SB_SD_Li256ELb1ELb0ELi2EEENS1_19SingleTileSchedulerILb1ELb0ELb0ELi128EEEEEEEEEvNT_6ParamsE) ;  /* 0xffff65d008007950 */ /* 0x000fea0003c3ffff */
        .type           $_ZN7cutlass13device_kernelIN5flash19enable_sm80_to_sm89INS1_16FlashAttnBwdSm80INS1_25CollectiveMainloopBwdSm80ILi2ELi2EN4cute5tupleIJNS5_1CILi128EEES8_NS7_ILi64EEEEEENS_10bfloat16_tEfNS_4arch4Sm80ELb0ELb0ELb1ELb1ELb1ELb0ELb0ELb0ELi2ELi4ELi4ELi4ELb0EEENS1_21CollectiveEpilogueBwdISA_SB_SD_Li256ELb1ELb0ELi2EEENS1_19SingleTileSchedulerILb1ELb0ELb0ELi128EEEEEEEEEvNT_6ParamsE$_ZN4cute3eso3ESOILb1ELb0EJNS_5tupleIJNS2_IJNS_1CILi8EEENS3_ILi1EEEEEENS3_ILi4EEES5_EEENS2_IJNS2_IJS5_NS3_ILi0EEEEEElS9_EEEEEC2ERKS8_RKSB_,@function
        .size           $_ZN7cutlass13device_kernelIN5flash19enable_sm80_to_sm89INS1_16FlashAttnBwdSm80INS1_25CollectiveMainloopBwdSm80ILi2ELi2EN4cute5tupleIJNS5_1CILi128EEES8_NS7_ILi64EEEEEENS_10bfloat16_tEfNS_4arch4Sm80ELb0ELb0ELb1ELb1ELb1ELb0ELb0ELb0ELi2ELi4ELi4ELi4ELb0EEENS1_21CollectiveEpilogueBwdISA_SB_SD_Li256ELb1ELb0ELi2EEENS1_19SingleTileSchedulerILb1ELb0ELb0ELi128EEEEEEEEEvNT_6ParamsE$_ZN4cute3eso3ESOILb1ELb0EJNS_5tupleIJNS2_IJNS_1CILi8EEENS3_ILi1EEEEEENS3_ILi4EEES5_EEENS2_IJNS2_IJS5_NS3_ILi0EEEEEElS9_EEEEEC2ERKS8_RKSB_,($_ZN7cutlass13device_kernelIN5flash19enable_sm80_to_sm89INS1_16FlashAttnBwdSm80INS1_25CollectiveMainloopBwdSm80ILi2ELi2EN4cute5tupleIJNS5_1CILi128EEES8_NS7_ILi64EEEEEENS_10bfloat16_tEfNS_4arch4Sm80ELb0ELb0ELb1ELb1ELb1ELb0ELb0ELb0ELi2ELi4ELi4ELi4ELb0EEENS1_21CollectiveEpilogueBwdISA_SB_SD_Li256ELb1ELb0ELi2EEENS1_19SingleTileSchedulerILb1ELb0ELb0ELi128EEEEEEEEEvNT_6ParamsE$_ZN4cute3eso3ESOILb1ELb0EJNS_5tupleIJNS_1CILi0EEES4_EEEiEEC2ERKS5_RKi - $_ZN7cutlass13device_kernelIN5flash19enable_sm80_to_sm89INS1_16FlashAttnBwdSm80INS1_25CollectiveMainloopBwdSm80ILi2ELi2EN4cute5tupleIJNS5_1CILi128EEES8_NS7_ILi64EEEEEENS_10bfloat16_tEfNS_4arch4Sm80ELb0ELb0ELb1ELb1ELb1ELb0ELb0ELb0ELi2ELi4ELi4ELi4ELb0EEENS1_21CollectiveEpilogueBwdISA_SB_SD_Li256ELb1ELb0ELi2EEENS1_19SingleTileSchedulerILb1ELb0ELb0ELi128EEEEEEEEEvNT_6ParamsE$_ZN4cute3eso3ESOILb1ELb0EJNS_5tupleIJNS2_IJNS_1CILi8EEENS3_ILi1EEEEEENS3_ILi4EEES5_EEENS2_IJNS2_IJS5_NS3_ILi0EEEEEElS9_EEEEEC2ERKS8_RKSB_)
$_ZN7cutlass13device_kernelIN5flash19enable_sm80_to_sm89INS1_16FlashAttnBwdSm80INS1_25CollectiveMainloopBwdSm80ILi2ELi2EN4cute5tupleIJNS5_1CILi128EEES8_NS7_ILi64EEEEEENS_10bfloat16_tEfNS_4arch4Sm80ELb0ELb0ELb1ELb1ELb1ELb0ELb0ELb0ELi2ELi4ELi4ELi4ELb0EEENS1_21CollectiveEpilogueBwdISA_SB_SD_Li256ELb1ELb0ELi2EEENS1_19SingleTileSchedulerILb1ELb0ELb0ELi128EEEEEEEEEvNT_6ParamsE$_ZN4cute3eso3ESOILb1ELb0EJNS_5tupleIJNS2_IJNS_1CILi8EEENS3_ILi1EEEEEENS3_ILi4EEES5_EEENS2_IJNS2_IJS5_NS3_ILi0EEEEEElS9_EEEEEC2ERKS8_RKSB_:
[----:B------:R-:W-:Y:S01]  /*9a30*/  IADD3 R3, R15, -c[0x0][0x20], RZ ;  /* 0x800008000f037a10 */ /* 0x000fe20007ffe0ff */
[----:B------:R-:W-:Y:S01]  /*9a40*/  IMAD.MOV.U32 R78, RZ, RZ, R2 ;  /* 0x000000ffff4e7224 */ /* 0x000fe200078e0002 */
[----:B------:R-:W-:Y:S01]  /*9a50*/  MOV R84, R6 ;  /* 0x0000000600547202 */ /* 0x000fe20000000f00 */
[----:B------:R-:W-:Y:S01]  /*9a60*/  IMAD.MOV.U32 R79, RZ, RZ, R5 ;  /* 0x000000ffff4f7224 */ /* 0x000fe200078e0005 */
[----:B------:R-:W-:-:S04]  /*9a70*/  MOV R85, 0x0 ;  /* 0x0000000000557802 */ /* 0x000fc80000000f00 */
[----:B------:R1:W-:Y:S01]  /*9a80*/  STL.64 [R3], R78 ;  /* 0x0000004e03007387 */ /* 0x0003e20000100a00 */
[----:B------:R-:W-:Y:S05]  /*9a90*/  RET.REL.NODEC R84 `(_ZN7cutlass13device_kernelIN5flash19enable_sm80_to_sm89INS1_16FlashAttnBwdSm80INS1_25CollectiveMainloopBwdSm80ILi2ELi2EN4cute5tupleIJNS5_1CILi128EEES8_NS7_ILi64EEEEEENS_10bfloat16_tEfNS_4arch4Sm80ELb0ELb0ELb1ELb1ELb1ELb0ELb0ELb0ELi2ELi4ELi4ELi4ELb0EEENS1_21CollectiveEpilogueBwdISA_SB_SD_Li256ELb1ELb0ELi2EEENS1_19SingleTileSchedulerILb1ELb0ELb0ELi128EEEEEEEEEvNT_6ParamsE) ;  /* 0xffff656054007950 */ /* 0x000fea0003c3ffff */
        .type           $_ZN7cutlass13device_kernelIN5flash19enable_sm80_to_sm89INS1_16FlashAttnBwdSm80INS1_25CollectiveMainloopBwdSm80ILi2ELi2EN4cute5tupleIJNS5_1CILi128EEES8_NS7_ILi64EEEEEENS_10bfloat16_tEfNS_4arch4Sm80ELb0ELb0ELb1ELb1ELb1ELb0ELb0ELb0ELi2ELi4ELi4ELi4ELb0EEENS1_21CollectiveEpilogueBwdISA_SB_SD_Li256ELb1ELb0ELi2EEENS1_19SingleTileSchedulerILb1ELb0ELb0ELi128EEEEEEEEEvNT_6ParamsE$_ZN4cute3eso3ESOILb1ELb0EJNS_5tupleIJNS_1CILi0EEES4_EEEiEEC2ERKS5_RKi,@function
        .size           $_ZN7cutlass13device_kernelIN5flash19enable_sm80_to_sm89INS1_16FlashAttnBwdSm80INS1_25CollectiveMainloopBwdSm80ILi2ELi2EN4cute5tupleIJNS5_1CILi128EEES8_NS7_ILi64EEEEEENS_10bfloat16_tEfNS_4arch4Sm80ELb0ELb0ELb1ELb1ELb1ELb0ELb0ELb0ELi2ELi4ELi4ELi4ELb0EEENS1_21CollectiveEpilogueBwdISA_SB_SD_Li256ELb1ELb0ELi2EEENS1_19SingleTileSchedulerILb1ELb0ELb0ELi128EEEEEEEEEvNT_6ParamsE$_ZN4cute3eso3ESOILb1ELb0EJNS_5tupleIJNS_1CILi0EEES4_EEEiEEC2ERKS5_RKi,($_ZN7cutlass13device_kernelIN5flash19enable_sm80_to_sm89INS1_16FlashAttnBwdSm80INS1_25CollectiveMainloopBwdSm80ILi2ELi2EN4cute5tupleIJNS5_1CILi128EEES8_NS7_ILi64EEEEEENS_10bfloat16_tEfNS_4arch4Sm80ELb0ELb0ELb1ELb1ELb1ELb0ELb0ELb0ELi2ELi4ELi4ELi4ELb0EEENS1_21CollectiveEpilogueBwdISA_SB_SD_Li256ELb1ELb0ELi2EEENS1_19SingleTileSchedulerILb1ELb0ELb0ELi128EEEEEEEEEvNT_6ParamsE$_ZN4cute3eso3ESOILb1ELb0EJNS_5tupleIJNS_1CILi16EEENS3_ILi2EEES5_S5_NS3_ILi4EEES5_EEENS2_IJNS3_ILi1EEEiiiNS3_ILi144EEENS3_ILi512EEEEEEEEC2ERKS7_RKSB_ - $_ZN7cutlass13device_kernelIN5flash19enable_sm80_to_sm89INS1_16FlashAttnBwdSm80INS1_25CollectiveMainloopBwdSm80ILi2ELi2EN4cute5tupleIJNS5_1CILi128EEES8_NS7_ILi64EEEEEENS_10bfloat16_tEfNS_4arch4Sm80ELb0ELb0ELb1ELb1ELb1ELb0ELb0ELb0ELi2ELi4ELi4ELi4ELb0EEENS1_21CollectiveEpilogueBwdISA_SB_SD_Li256ELb1ELb0ELi2EEENS1_19SingleTileSchedulerILb1ELb0ELb0ELi128EEEEEEEEEvNT_6ParamsE$_ZN4cute3eso3ESOILb1ELb0EJNS_5tupleIJNS_1CILi0EEES4_EEEiEEC2ERKS5_RKi)
$_ZN7cutlass13device_kernelIN5flash19enable_sm80_to_sm89INS1_16FlashAttnBwdSm80INS1_25CollectiveMainloopBwdSm80ILi2ELi2EN4cute5tupleIJNS5_1CILi128EEES8_NS7_ILi64EEEEEENS_10bfloat16_tEfNS_4arch4Sm80ELb0ELb0ELb1ELb1ELb1ELb0ELb0ELb0ELi2ELi4ELi4ELi4ELb0EEENS1_21CollectiveEpilogueBwdISA_SB_SD_Li256ELb1ELb0ELi2EEENS1_19SingleTileSchedulerILb1ELb0ELb0ELi128EEEEEEEEEvNT_6ParamsE$_ZN4cute3eso3ESOILb1ELb0EJNS_5tupleIJNS_1CILi0EEES4_EEEiEEC2ERKS5_RKi:
[----:B------:R-:W-:Y:S02]  /*9aa0*/  IADD3 R2, R66, -c[0x0][0x20], RZ ;  /* 0x8000080042027a10 */ /* 0x000fe40007ffe0ff */
[----:B------:R-:W-:-:S03]  /*9ab0*/  MOV R5, 0x0 ;  /* 0x0000000000057802 */ /* 0x000fc60000000f00 */
[----:B------:R1:W-:Y:S01]  /*9ac0*/  STL [R2], R3 ;  /* 0x0000000302007387 */ /* 0x0003e20000100800 */
[----:B------:R-:W-:Y:S05]  /*9ad0*/  RET.REL.NODEC R4 `(_ZN7cutlass13device_kernelIN5flash19enable_sm80_to_sm89INS1_16FlashAttnBwdSm80INS1_25CollectiveMainloopBwdSm80ILi2ELi2EN4cute5tupleIJNS5_1CILi128EEES8_NS7_ILi64EEEEEENS_10bfloat16_tEfNS_4arch4Sm80ELb0ELb0ELb1ELb1ELb1ELb0ELb0ELb0ELi2ELi4ELi4ELi4ELb0EEENS1_21CollectiveEpilogueBwdISA_SB_SD_Li256ELb1ELb0ELi2EEENS1_19SingleTileSchedulerILb1ELb0ELb0ELi128EEEEEEEEEvNT_6ParamsE) ;  /* 0xffff652004007950 */ /* 0x000fea0003c3ffff */
        .type           $_ZN7cutlass13device_kernelIN5flash19enable_sm80_to_sm89INS1_16FlashAttnBwdSm80INS1_25CollectiveMainloopBwdSm80ILi2ELi2EN4cute5tupleIJNS5_1CILi128EEES8_NS7_ILi64EEEEEENS_10bfloat16_tEfNS_4arch4Sm80ELb0ELb0ELb1ELb1ELb1ELb0ELb0ELb0ELi2ELi4ELi4ELi4ELb0EEENS1_21CollectiveEpilogueBwdISA_SB_SD_Li256ELb1ELb0ELi2EEENS1_19SingleTileSchedulerILb1ELb0ELb0ELi128EEEEEEEEEvNT_6ParamsE$_ZN4cute3eso3ESOILb1ELb0EJNS_5tupleIJNS_1CILi16EEENS3_ILi2EEES5_S5_NS3_ILi4EEES5_EEENS2_IJNS3_ILi1EEEiiiNS3_ILi144EEENS3_ILi512EEEEEEEEC2ERKS7_RKSB_,@function
        .size           $_ZN7cutlass13device_kernelIN5flash19enable_sm80_to_sm89INS1_16FlashAttnBwdSm80INS1_25CollectiveMainloopBwdSm80ILi2ELi2EN4cute5tupleIJNS5_1CILi128EEES8_NS7_ILi64EEEEEENS_10bfloat16_tEfNS_4arch4Sm80ELb0ELb0ELb1ELb1ELb1ELb0ELb0ELb0ELi2ELi4ELi4ELi4ELb0EEENS1_21CollectiveEpilogueBwdISA_SB_SD_Li256ELb1ELb0ELi2EEENS1_19SingleTileSchedulerILb1ELb0ELb0ELi128EEEEEEEEEvNT_6ParamsE$_ZN4cute3eso3ESOILb1ELb0EJNS_5tupleIJNS_1CILi16EEENS3_ILi2EEES5_S5_NS3_ILi4EEES5_EEENS2_IJNS3_ILi1EEEiiiNS3_ILi144EEENS3_ILi512EEEEEEEEC2ERKS7_RKSB_,($_ZN7cutlass13device_kernelIN5flash19enable_sm80_to_sm89INS1_16FlashAttnBwdSm80INS1_25CollectiveMainloopBwdSm80ILi2ELi2EN4cute5tupleIJNS5_1CILi128EEES8_NS7_ILi64EEEEEENS_10bfloat16_tEfNS_4arch4Sm80ELb0ELb0ELb1ELb1ELb1ELb0ELb0ELb0ELi2ELi4ELi4ELi4ELb0EEENS1_21CollectiveEpilogueBwdISA_SB_SD_Li256ELb1ELb0ELi2EEENS1_19SingleTileSchedulerILb1ELb0ELb0ELi128EEEEEEEEEvNT_6ParamsE$_ZN4cute3eso3ESOILb1ELb0EJNS_5tupleIJNS_1CILi1EEENS2_IJS4_NS3_ILi2EEES5_EEEEEENS2_IJNS3_ILi0EEENS2_IJS4_NS3_ILi256EEEiEEEEEEEEC2ERKS7_RKSB_ - $_ZN7cutlass13device_kernelIN5flash19enable_sm80_to_sm89INS1_16FlashAttnBwdSm80INS1_25CollectiveMainloopBwdSm80ILi2ELi2EN4cute5tupleIJNS5_1CILi128EEES8_NS7_ILi64EEEEEENS_10bfloat16_tEfNS_4arch4Sm80ELb0ELb0ELb1ELb1ELb1ELb0ELb0ELb0ELi2ELi4ELi4ELi4ELb0EEENS1_21CollectiveEpilogueBwdISA_SB_SD_Li256ELb1ELb0ELi2EEENS1_19SingleTileSchedulerILb1ELb0ELb0ELi128EEEEEEEEEvNT_6ParamsE$_ZN4cute3eso3ESOILb1ELb0EJNS_5tupleIJNS_1CILi16EEENS3_ILi2EEES5_S5_NS3_ILi4EEES5_EEENS2_IJNS3_ILi1EEEiiiNS3_ILi144EEENS3_ILi512EEEEEEEEC2ERKS7_RKSB_)
$_ZN7cutlass13device_kernelIN5flash19enable_sm80_to_sm89INS1_16FlashAttnBwdSm80INS1_25CollectiveMainloopBwdSm80ILi2ELi2EN4cute5tupleIJNS5_1CILi128EEES8_NS7_ILi64EEEEEENS_10bfloat16_tEfNS_4arch4Sm80ELb0ELb0ELb1ELb1ELb1ELb0ELb0ELb0ELi2ELi4ELi4ELi4ELb0EEENS1_21CollectiveEpilogueBwdISA_SB_SD_Li256ELb1ELb0ELi2EEENS1_19SingleTileSchedulerILb1ELb0ELb0ELi128EEEEEEEEEvNT_6ParamsE$_ZN4cute3eso3ESOILb1ELb0EJNS_5tupleIJNS_1CILi16EEENS3_ILi2EEES5_S5_NS3_ILi4EEES5_EEENS2_IJNS3_ILi1EEEiiiNS3_ILi144EEENS3_ILi512EEEEEEEEC2ERKS7_RKSB_:
[----:B------:R-:W-:Y:S02]  /*9ae0*/  IADD3 R4, R58, -c[0x0][0x20], RZ ;  /* 0x800008003a047a10 */ /* 0x000fe40007ffe0ff */
[----:B------:R-:W-:-:S03]  /*9af0*/  MOV R9, 0x0 ;  /* 0x0000000000097802 */ /* 0x000fc60000000f00 */
[----:B------:R1:W-:Y:S04]  /*9b00*/  STL [R4], R2 ;  /* 0x0000000204007387 */ /* 0x0003e80000100800 */
[----:B------:R1:W-:Y:S04]  /*9b10*/  STL [R4+0x4], R3 ;  /* 0x0000040304007387 */ /* 0x0003e80000100800 */
[----:B------:R1:W-:Y:S01]  /*9b20*/  STL [R4+0x8], R5 ;  /* 0x0000080504007387 */ /* 0x0003e20000100800 */
[----:B------:R-:W-:Y:S05]  /*9b30*/  RET.REL.NODEC R8 `(_ZN7cutlass13device_kernelIN5flash19enable_sm80_to_sm89INS1_16FlashAttnBwdSm80INS1_25CollectiveMainloopBwdSm80ILi2ELi2EN4cute5tupleIJNS5_1CILi128EEES8_NS7_ILi64EEEEEENS_10bfloat16_tEfNS_4arch4Sm80ELb0ELb0ELb1ELb1ELb1ELb0ELb0ELb0ELi2ELi4ELi4ELi4ELb0EEENS1_21CollectiveEpilogueBwdISA_SB_SD_Li256ELb1ELb0ELi2EEENS1_19SingleTileSchedulerILb1ELb0ELb0ELi128EEEEEEEEEvNT_6ParamsE) ;  /* 0xffff64c008007950 */ /* 0x000fea0003c3ffff */
        .type           $_ZN7cutlass13device_kernelIN5flash19enable_sm80_to_sm89INS1_16FlashAttnBwdSm80INS1_25CollectiveMainloopBwdSm80ILi2ELi2EN4cute5tupleIJNS5_1CILi128EEES8_NS7_ILi64EEEEEENS_10bfloat16_tEfNS_4arch4Sm80ELb0ELb0ELb1ELb1ELb1ELb0ELb0ELb0ELi2ELi4ELi4ELi4ELb0EEENS1_21CollectiveEpilogueBwdISA_SB_SD_Li256ELb1ELb0ELi2EEENS1_19SingleTileSchedulerILb1ELb0ELb0ELi128EEEEEEEEEvNT_6ParamsE$_ZN4cute3eso3ESOILb1ELb0EJNS_5tupleIJNS_1CILi1EEENS2_IJS4_NS3_ILi2EEES5_EEEEEENS2_IJNS3_ILi0EEENS2_IJS4_NS3_ILi256EEEiEEEEEEEEC2ERKS7_RKSB_,@function
        .size           $_ZN7cutlass13device_kernelIN5flash19enable_sm80_to_sm89INS1_16FlashAttnBwdSm80INS1_25CollectiveMainloopBwdSm80ILi2ELi2EN4cute5tupleIJNS5_1CILi128EEES8_NS7_ILi64EEEEEENS_10bfloat16_tEfNS_4arch4Sm80ELb0ELb0ELb1ELb1ELb1ELb0ELb0ELb0ELi2ELi4ELi4ELi4ELb0EEENS1_21CollectiveEpilogueBwdISA_SB_SD_Li256ELb1ELb0ELi2EEENS1_19SingleTileSchedulerILb1ELb0ELb0ELi128EEEEEEEEEvNT_6ParamsE$_ZN4cute3eso3ESOILb1ELb0EJNS_5tupleIJNS_1CILi1EEENS2_IJS4_NS3_ILi2EEES5_EEEEEENS2_IJNS3_ILi0EEENS2_IJS4_NS3_ILi256EEEiEEEEEEEEC2ERKS7_RKSB_,($_ZN7cutlass13device_kernelIN5flash19enable_sm80_to_sm89INS1_16FlashAttnBwdSm80INS1_25CollectiveMainloopBwdSm80ILi2ELi2EN4cute5tupleIJNS5_1CILi128EEES8_NS7_ILi64EEEEEENS_10bfloat16_tEfNS_4arch4Sm80ELb0ELb0ELb1ELb1ELb1ELb0ELb0ELb0ELi2ELi4ELi4ELi4ELb0EEENS1_21CollectiveEpilogueBwdISA_SB_SD_Li256ELb1ELb0ELi2EEENS1_19SingleTileSchedulerILb1ELb0ELb0ELi128EEEEEEEEEvNT_6ParamsE$_ZN4cute3eso3ESOILb1ELb0EJNS_5tupleIJNS_1CILi1EEENS3_ILi0EEEEEENS2_IJiEEEEEC2ERKS6_RKS7_ - $_ZN7cutlass13device_kernelIN5flash19enable_sm80_to_sm89INS1_16FlashAttnBwdSm80INS1_25CollectiveMainloopBwdSm80ILi2ELi2EN4cute5tupleIJNS5_1CILi128EEES8_NS7_ILi64EEEEEENS_10bfloat16_tEfNS_4arch4Sm80ELb0ELb0ELb1ELb1ELb1ELb0ELb0ELb0ELi2ELi4ELi4ELi4ELb0EEENS1_21CollectiveEpilogueBwdISA_SB_SD_Li256ELb1ELb0ELi2EEENS1_19SingleTileSchedulerILb1ELb0ELb0ELi128EEEEEEEEEvNT_6ParamsE$_ZN4cute3eso3ESOILb1ELb0EJNS_5tupleIJNS_1CILi1EEENS2_IJS4_NS3_ILi2EEES5_EEEEEENS2_IJNS3_ILi0EEENS2_IJS4_NS3_ILi256EEEiEEEEEEEEC2ERKS7_RKSB_)
$_ZN7cutlass13device_kernelIN5flash19enable_sm80_to_sm89INS1_16FlashAttnBwdSm80INS1_25CollectiveMainloopBwdSm80ILi2ELi2EN4cute5tupleIJNS5_1CILi128EEES8_NS7_ILi64EEEEEENS_10bfloat16_tEfNS_4arch4Sm80ELb0ELb0ELb1ELb1ELb1ELb0ELb0ELb0ELi2ELi4ELi4ELi4ELb0EEENS1_21CollectiveEpilogueBwdISA_SB_SD_Li256ELb1ELb0ELi2EEENS1_19SingleTileSchedulerILb1ELb0ELb0ELi128EEEEEEEEEvNT_6ParamsE$_ZN4cute3eso3ESOILb1ELb0EJNS_5tupleIJNS_1CILi1EEENS2_IJS4_NS3_ILi2EEES5_EEEEEENS2_IJNS3_ILi0EEENS2_IJS4_NS3_ILi256EEEiEEEEEEEEC2ERKS7_RKSB_:
[----:B------:R-:W-:Y:S02]  /*9b40*/  IADD3 R3, R9, -c[0x0][0x20], RZ ;  /* 0x8000080009037a10 */ /* 0x000fe40007ffe0ff */
[----:B------:R-:W-:-:S03]  /*9b50*/  MOV R5, 0x0 ;  /* 0x0000000000057802 */ /* 0x000fc60000000f00 */
[----:B------:R1:W-:Y:S01]  /*9b60*/  STL [R3], R2 ;  /* 0x0000000203007387 */ /* 0x0003e20000100800 */
[----:B------:R-:W-:Y:S05]  /*9b70*/  RET.REL.NODEC R4 `(_ZN7cutlass13device_kernelIN5flash19enable_sm80_to_sm89INS1_16FlashAttnBwdSm80INS1_25CollectiveMainloopBwdSm80ILi2ELi2EN4cute5tupleIJNS5_1CILi128EEES8_NS7_ILi64EEEEEENS_10bfloat16_tEfNS_4arch4Sm80ELb0ELb0ELb1ELb1ELb1ELb0ELb0ELb0ELi2ELi4ELi4ELi4ELb0EEENS1_21CollectiveEpilogueBwdISA_SB_SD_Li256ELb1ELb0ELi2EEENS1_19SingleTileSchedulerILb1ELb0ELb0ELi128EEEEEEEEEvNT_6ParamsE) ;  /* 0xffff648004007950 */ /* 0x000fea0003c3ffff */
        .type           $_ZN7cutlass13device_kernelIN5flash19enable_sm80_to_sm89INS1_16FlashAttnBwdSm80INS1_25CollectiveMainloopBwdSm80ILi2ELi2EN4cute5tupleIJNS5_1CILi128EEES8_NS7_ILi64EEEEEENS_10bfloat16_tEfNS_4arch4Sm80ELb0ELb0ELb1ELb1ELb1ELb0ELb0ELb0ELi2ELi4ELi4ELi4ELb0EEENS1_21CollectiveEpilogueBwdISA_SB_SD_Li256ELb1ELb0ELi2EEENS1_19SingleTileSchedulerILb1ELb0ELb0ELi128EEEEEEEEEvNT_6ParamsE$_ZN4cute3eso3ESOILb1ELb0EJNS_5tupleIJNS_1CILi1EEENS3_ILi0EEEEEENS2_IJiEEEEEC2ERKS6_RKS7_,@function
        .size           $_ZN7cutlass13device_kernelIN5flash19enable_sm80_to_sm89INS1_16FlashAttnBwdSm80INS1_25CollectiveMainloopBwdSm80ILi2ELi2EN4cute5tupleIJNS5_1CILi128EEES8_NS7_ILi64EEEEEENS_10bfloat16_tEfNS_4arch4Sm80ELb0ELb0ELb1ELb1ELb1ELb0ELb0ELb0ELi2ELi4ELi4ELi4ELb0EEENS1_21CollectiveEpilogueBwdISA_SB_SD_Li256ELb1ELb0ELi2EEENS1_19SingleTileSchedulerILb1ELb0ELb0ELi128EEEEEEEEEvNT_6ParamsE$_ZN4cute3eso3ESOILb1ELb0EJNS_5tupleIJNS_1CILi1EEENS3_ILi0EEEEEENS2_IJiEEEEEC2ERKS6_RKS7_,($_ZN7cutlass13device_kernelIN5flash19enable_sm80_to_sm89INS1_16FlashAttnBwdSm80INS1_25CollectiveMainloopBwdSm80ILi2ELi2EN4cute5tupleIJNS5_1CILi128EEES8_NS7_ILi64EEEEEENS_10bfloat16_tEfNS_4arch4Sm80ELb0ELb0ELb1ELb1ELb1ELb0ELb0ELb0ELi2ELi4ELi4ELi4ELb0EEENS1_21CollectiveEpilogueBwdISA_SB_SD_Li256ELb1ELb0ELi2EEENS1_19SingleTileSchedulerILb1ELb0ELb0ELi128EEEEEEEEEvNT_6ParamsE$_ZN4cute3eso3ESOILb1ELb0EJNS_5tupleIJNS_1CILi1EEENS3_ILi0EEEEEENS3_ILi4096EEENS2_IJiiEEEEEC2ERKS6_RKS7_RKS8_ - $_ZN7cutlass13device_kernelIN5flash19enable_sm80_to_sm89INS1_16FlashAttnBwdSm80INS1_25CollectiveMainloopBwdSm80ILi2ELi2EN4cute5tupleIJNS5_1CILi128EEES8_NS7_ILi64EEEEEENS_10bfloat16_tEfNS_4arch4Sm80ELb0ELb0ELb1ELb1ELb1ELb0ELb0ELb0ELi2ELi4ELi4ELi4ELb0EEENS1_21CollectiveEpilogueBwdISA_SB_SD_Li256ELb1ELb0ELi2EEENS1_19SingleTileSchedulerILb1ELb0ELb0ELi128EEEEEEEEEvNT_6ParamsE$_ZN4cute3eso3ESOILb1ELb0EJNS_5tupleIJNS_1CILi1EEENS3_ILi0EEEEEENS2_IJiEEEEEC2ERKS6_RKS7_)
$_ZN7cutlass13device_kernelIN5flash19enable_sm80_to_sm89INS1_16FlashAttnBwdSm80INS1_25CollectiveMainloopBwdSm80ILi2ELi2EN4cute5tupleIJNS5_1CILi128EEES8_NS7_ILi64EEEEEENS_10bfloat16_tEfNS_4arch4Sm80ELb0ELb0ELb1ELb1ELb1ELb0ELb0ELb0ELi2ELi4ELi4ELi4ELb0EEENS1_21CollectiveEpilogueBwdISA_SB_SD_Li256ELb1ELb0ELi2EEENS1_19SingleTileSchedulerILb1ELb0ELb0ELi128EEEEEEEEEvNT_6ParamsE$_ZN4cute3eso3ESOILb1ELb0EJNS_5tupleIJNS_1CILi1EEENS3_ILi0EEEEEENS2_IJiEEEEEC2ERKS6_RKS7_:
[----:B------:R-:W-:Y:S02]  /*9b80*/  IADD3 R2, R66, -c[0x0][0x20], RZ ;  /* 0x8000080042027a10 */ /* 0x000fe40007ffe0ff */
[----:B------:R-:W-:-:S03]  /*9b90*/  MOV R7, 0x0 ;  /* 0x0000000000077802 */ /* 0x000fc60000000f00 */
[----:B------:R1:W-:Y:S01]  /*9ba0*/  STL [R2], R3 ;  /* 0x0000000302007387 */ /* 0x0003e20000100800 */
[----:B------:R-:W-:Y:S05]  /*9bb0*/  RET.REL.NODEC R6 `(_ZN7cutlass13device_kernelIN5flash19enable_sm80_to_sm89INS1_16FlashAttnBwdSm80INS1_25CollectiveMainloopBwdSm80ILi2ELi2EN4cute5tupleIJNS5_1CILi128EEES8_NS7_ILi64EEEEEENS_10bfloat16_tEfNS_4arch4Sm80ELb0ELb0ELb1ELb1ELb1ELb0ELb0ELb0ELi2ELi4ELi4ELi4ELb0EEENS1_21CollectiveEpilogueBwdISA_SB_SD_Li256ELb1ELb0ELi2EEENS1_19SingleTileSchedulerILb1ELb0ELb0ELi128EEEEEEEEEvNT_6ParamsE) ;  /* 0xffff644006007950 */ /* 0x000fea0003c3ffff */
        .type           $_ZN7cutlass13device_kernelIN5flash19enable_sm80_to_sm89INS1_16FlashAttnBwdSm80INS1_25CollectiveMainloopBwdSm80ILi2ELi2EN4cute5tupleIJNS5_1CILi128EEES8_NS7_ILi64EEEEEENS_10bfloat16_tEfNS_4arch4Sm80ELb0ELb0ELb1ELb1ELb1ELb0ELb0ELb0ELi2ELi4ELi4ELi4ELb0EEENS1_21CollectiveEpilogueBwdISA_SB_SD_Li256ELb1ELb0ELi2EEENS1_19SingleTileSchedulerILb1ELb0ELb0ELi128EEEEEEEEEvNT_6ParamsE$_ZN4cute3eso3ESOILb1ELb0EJNS_5tupleIJNS_1CILi1EEENS3_ILi0EEEEEENS3_ILi4096EEENS2_IJiiEEEEEC2ERKS6_RKS7_RKS8_,@function
        .size           $_ZN7cutlass13device_kernelIN5flash19enable_sm80_to_sm89INS1_16FlashAttnBwdSm80INS1_25CollectiveMainloopBwdSm80ILi2ELi2EN4cute5tupleIJNS5_1CILi128EEES8_NS7_ILi64EEEEEENS_10bfloat16_tEfNS_4arch4Sm80ELb0ELb0ELb1ELb1ELb1ELb0ELb0ELb0ELi2ELi4ELi4ELi4ELb0EEENS1_21CollectiveEpilogueBwdISA_SB_SD_Li256ELb1ELb0ELi2EEENS1_19SingleTileSchedulerILb1ELb0ELb0ELi128EEEEEEEEEvNT_6ParamsE$_ZN4cute3eso3ESOILb1ELb0EJNS_5tupleIJNS_1CILi1EEENS3_ILi0EEEEEENS3_ILi4096EEENS2_IJiiEEEEEC2ERKS6_RKS7_RKS8_,($_ZN7cutlass13device_kernelIN5flash19enable_sm80_to_sm89INS1_16FlashAttnBwdSm80INS1_25CollectiveMainloopBwdSm80ILi2ELi2EN4cute5tupleIJNS5_1CILi128EEES8_NS7_ILi64EEEEEENS_10bfloat16_tEfNS_4arch4Sm80ELb0ELb0ELb1ELb1ELb1ELb0ELb0ELb0ELi2ELi4ELi4ELi4ELb0EEENS1_21CollectiveEpilogueBwdISA_SB_SD_Li256ELb1ELb0ELi2EEENS1_19SingleTileSchedulerILb1ELb0ELb0ELi128EEEEEEEEEvNT_6ParamsE$_ZN4cute3eso3ESOILb1ELb0EJNS_5tupleIJNS_1CILi1EEENS3_ILi0EEEEEEiEEC2ERKS6_RKi - $_ZN7cutlass13device_kernelIN5flash19enable_sm80_to_sm89INS1_16FlashAttnBwdSm80INS1_25CollectiveMainloopBwdSm80ILi2ELi2EN4cute5tupleIJNS5_1CILi128EEES8_NS7_ILi64EEEEEENS_10bfloat16_tEfNS_4arch4Sm80ELb0ELb0ELb1ELb1ELb1ELb0ELb0ELb0ELi2ELi4ELi4ELi4ELb0EEENS1_21CollectiveEpilogueBwdISA_SB_SD_Li256ELb1ELb0ELi2EEENS1_19SingleTileSchedulerILb1ELb0ELb0ELi128EEEEEEEEEvNT_6ParamsE$_ZN4cute3eso3ESOILb1ELb0EJNS_5tupleIJNS_1CILi1EEENS3_ILi0EEEEEENS3_ILi4096EEENS2_IJiiEEEEEC2ERKS6_RKS7_RKS8_)
$_ZN7cutlass13device_kernelIN5flash19enable_sm80_to_sm89INS1_16FlashAttnBwdSm80INS1_25CollectiveMainloopBwdSm80ILi2ELi2EN4cute5tupleIJNS5_1CILi128EEES8_NS7_ILi64EEEEEENS_10bfloat16_tEfNS_4arch4Sm80ELb0ELb0ELb1ELb1ELb1ELb0ELb0ELb0ELi2ELi4ELi4ELi4ELb0EEENS1_21CollectiveEpilogueBwdISA_SB_SD_Li256ELb1ELb0ELi2EEENS1_19SingleTileSchedulerILb1ELb0ELb0ELi128EEEEEEEEEvNT_6ParamsE$_ZN4cute3eso3ESOILb1ELb0EJNS_5tupleIJNS_1CILi1EEENS3_ILi0EEEEEENS3_ILi4096EEENS2_IJiiEEEEEC2ERKS6_RKS7_RKS8_:
[----:B------:R-:W-:Y:S01]  /*9bc0*/  IADD3 R2, R2, -c[0x0][0x20], RZ ;  /* 0x8000080002027a10 */ /* 0x000fe20007ffe0ff */
[----:B------:R-:W-:Y:S01]  /*9bd0*/  IMAD.MOV.U32 R8, RZ, RZ, R6 ;  /* 0x000000ffff087224 */ /* 0x000fe200078e0006 */
[----:B------:R-:W-:-:S03]  /*9be0*/  MOV R9, 0x0 ;  /* 0x0000000000097802 */ /* 0x000fc60000000f00 */
[----:B------:R1:W-:Y:S04]  /*9bf0*/  STL [R2], R5 ;  /* 0x0000000502007387 */ /* 0x0003e80000100800 */
[----:B------:R1:W-:Y:S01]  /*9c00*/  STL [R2+0x4], R3 ;  /* 0x0000040302007387 */ /* 0x0003e20000100800 */
[----:B------:R-:W-:Y:S05]  /*9c10*/  RET.REL.NODEC R8 `(_ZN7cutlass13device_kernelIN5flash19enable_sm80_to_sm89INS1_16FlashAttnBwdSm80INS1_25CollectiveMainloopBwdSm80ILi2ELi2EN4cute5tupleIJNS5_1CILi128EEES8_NS7_ILi64EEEEEENS_10bfloat16_tEfNS_4arch4Sm80ELb0ELb0ELb1ELb1ELb1ELb0ELb0ELb0ELi2ELi4ELi4ELi4ELb0EEENS1_21CollectiveEpilogueBwdISA_SB_SD_Li256ELb1ELb0ELi2EEENS1_19SingleTileSchedulerILb1ELb0ELb0ELi128EEEEEEEEEvNT_6ParamsE) ;  /* 0xffff63e008007950 */ /* 0x000fea0003c3ffff */
        .type           $_ZN7cutlass13device_kernelIN5flash19enable_sm80_to_sm89INS1_16FlashAttnBwdSm80INS1_25CollectiveMainloopBwdSm80ILi2ELi2EN4cute5tupleIJNS5_1CILi128EEES8_NS7_ILi64EEEEEENS_10bfloat16_tEfNS_4arch4Sm80ELb0ELb0ELb1ELb1ELb1ELb0ELb0ELb0ELi2ELi4ELi4ELi4ELb0EEENS1_21CollectiveEpilogueBwdISA_SB_SD_Li256ELb1ELb0ELi2EEENS1_19SingleTileSchedulerILb1ELb0ELb0ELi128EEEEEEEEEvNT_6ParamsE$_ZN4cute3eso3ESOILb1ELb0EJNS_5tupleIJNS_1CILi1EEENS3_ILi0EEEEEEiEEC2ERKS6_RKi,@function
        .size           $_ZN7cutlass13device_kernelIN5flash19enable_sm80_to_sm89INS1_16FlashAttnBwdSm80INS1_25CollectiveMainloopBwdSm80ILi2ELi2EN4cute5tupleIJNS5_1CILi128EEES8_NS7_ILi64EEEEEENS_10bfloat16_tEfNS_4arch4Sm80ELb0ELb0ELb1ELb1ELb1ELb0ELb0ELb0ELi2ELi4ELi4ELi4ELb0EEENS1_21CollectiveEpilogueBwdISA_SB_SD_Li256ELb1ELb0ELi2EEENS1_19SingleTileSchedulerILb1ELb0ELb0ELi128EEEEEEEEEvNT_6ParamsE$_ZN4cute3eso3ESOILb1ELb0EJNS_5tupleIJNS_1CILi1EEENS3_ILi0EEEEEEiEEC2ERKS6_RKi,($_ZN7cutlass13device_kernelIN5flash19enable_sm80_to_sm89INS1_16FlashAttnBwdSm80INS1_25CollectiveMainloopBwdSm80ILi2ELi2EN4cute5tupleIJNS5_1CILi128EEES8_NS7_ILi64EEEEEENS_10bfloat16_tEfNS_4arch4Sm80ELb0ELb0ELb1ELb1ELb1ELb0ELb0ELb0ELi2ELi4ELi4ELi4ELb0EEENS1_21CollectiveEpilogueBwdISA_SB_SD_Li256ELb1ELb0ELi2EEENS1_19SingleTileSchedulerILb1ELb0ELb0ELi128EEEEEEEEEvNT_6ParamsE$_ZN4cute3eso3ESOILb1ELb0EJNS_5tupleIJNS_1CILi1EEENS3_ILi0EEEEEEiNS3_ILi1024EEEEEC2ERKS6_RKiRKS7_ - $_ZN7cutlass13device_kernelIN5flash19enable_sm80_to_sm89INS1_16FlashAttnBwdSm80INS1_25CollectiveMainloopBwdSm80ILi2ELi2EN4cute5tupleIJNS5_1CILi128EEES8_NS7_ILi64EEEEEENS_10bfloat16_tEfNS_4arch4Sm80ELb0ELb0ELb1ELb1ELb1ELb0ELb0ELb0ELi2ELi4ELi4ELi4ELb0EEENS1_21CollectiveEpilogueBwdISA_SB_SD_Li256ELb1ELb0ELi2EEENS1_19SingleTileSchedulerILb1ELb0ELb0ELi128EEEEEEEEEvNT_6ParamsE$_ZN4cute3eso3ESOILb1ELb0EJNS_5tupleIJNS_1CILi1EEENS3_ILi0EEEEEEiEEC2ERKS6_RKi)
$_ZN7cutlass13device_kernelIN5flash19enable_sm80_to_sm89INS1_16FlashAttnBwdSm80INS1_25CollectiveMainloopBwdSm80ILi2ELi2EN4cute5tupleIJNS5_1CILi128EEES8_NS7_ILi64EEEEEENS_10bfloat16_tEfNS_4arch4Sm80ELb0ELb0ELb1ELb1ELb1ELb0ELb0ELb0ELi2ELi4ELi4ELi4ELb0EEENS1_21CollectiveEpilogueBwdISA_SB_SD_Li256ELb1ELb0ELi2EEENS1_19SingleTileSchedulerILb1ELb0ELb0ELi128EEEEEEEEEvNT_6ParamsE$_ZN4cute3eso3ESOILb1ELb0EJNS_5tupleIJNS_1CILi1EEENS3_ILi0EEEEEEiEEC2ERKS6_RKi:
[----:B------:R-:W-:Y:S02]  /*9c20*/  IADD3 R2, R2, -c[0x0][0x20], RZ ;  /* 0x8000080002027a10 */ /* 0x000fe40007ffe0ff */
[----:B------:R-:W-:-:S03]  /*9c30*/  MOV R7, 0x0 ;  /* 0x0000000000077802 */ /* 0x000fc60000000f00 */
[----:B------:R1:W-:Y:S01]  /*9c40*/  STL [R2], R3 ;  /* 0x0000000302007387 */ /* 0x0003e20000100800 */
[----:B------:R-:W-:Y:S05]  /*9c50*/  RET.REL.NODEC R6 `(_ZN7cutlass13device_kernelIN5flash19enable_sm80_to_sm89INS1_16FlashAttnBwdSm80INS1_25CollectiveMainloopBwdSm80ILi2ELi2EN4cute5tupleIJNS5_1CILi128EEES8_NS7_ILi64EEEEEENS_10bfloat16_tEfNS_4arch4Sm80ELb0ELb0ELb1ELb1ELb1ELb0ELb0ELb0ELi2ELi4ELi4ELi4ELb0EEENS1_21CollectiveEpilogueBwdISA_SB_SD_Li256ELb1ELb0ELi2EEENS1_19SingleTileSchedulerILb1ELb0ELb0ELi128EEEEEEEEEvNT_6ParamsE) ;  /* 0xffff63a006007950 */ /* 0x000fea0003c3ffff */
        .type           $_ZN7cutlass13device_kernelIN5flash19enable_sm80_to_sm89INS1_16FlashAttnBwdSm80INS1_25CollectiveMainloopBwdSm80ILi2ELi2EN4cute5tupleIJNS5_1CILi128EEES8_NS7_ILi64EEEEEENS_10bfloat16_tEfNS_4arch4Sm80ELb0ELb0ELb1ELb1ELb1ELb0ELb0ELb0ELi2ELi4ELi4ELi4ELb0EEENS1_21CollectiveEpilogueBwdISA_SB_SD_Li256ELb1ELb0ELi2EEENS1_19SingleTileSchedulerILb1ELb0ELb0ELi128EEEEEEEEEvNT_6ParamsE$_ZN4cute3eso3ESOILb1ELb0EJNS_5tupleIJNS_1CILi1EEENS3_ILi0EEEEEEiNS3_ILi1024EEEEEC2ERKS6_RKiRKS7_,@function
        .size           $_ZN7cutlass13device_kernelIN5flash19enable_sm80_to_sm89INS1_16FlashAttnBwdSm80INS1_25CollectiveMainloopBwdSm80ILi2ELi2EN4cute5tupleIJNS5_1CILi128EEES8_NS7_ILi64EEEEEENS_10bfloat16_tEfNS_4arch4Sm80ELb0ELb0ELb1ELb1ELb1ELb0ELb0ELb0ELi2ELi4ELi4ELi4ELb0EEENS1_21CollectiveEpilogueBwdISA_SB_SD_Li256ELb1ELb0ELi2EEENS1_19SingleTileSchedulerILb1ELb0ELb0ELi128EEEEEEEEEvNT_6ParamsE$_ZN4cute3eso3ESOILb1ELb0EJNS_5tupleIJNS_1CILi1EEENS3_ILi0EEEEEEiNS3_ILi1024EEEEEC2ERKS6_RKiRKS7_,($_ZN7cutlass13device_kernelIN5flash19enable_sm80_to_sm89INS1_16FlashAttnBwdSm80INS1_25CollectiveMainloopBwdSm80ILi2ELi2EN4cute5tupleIJNS5_1CILi128EEES8_NS7_ILi64EEEEEENS_10bfloat16_tEfNS_4arch4Sm80ELb0ELb0ELb1ELb1ELb1ELb0ELb0ELb0ELi2ELi4ELi4ELi4ELb0EEENS1_21CollectiveEpilogueBwdISA_SB_SD_Li256ELb1ELb0ELi2EEENS1_19SingleTileSchedulerILb1ELb0ELb0ELi128EEEEEEEEEvNT_6ParamsE$_ZN4cute3eso3ESOILb1ELb0EJNS_5tupleIJNS_1CILi1EEENS3_ILi0EEEEEElS5_EEC2ERKS6_RKlRKS5_ - $_ZN7cutlass13device_kernelIN5flash19enable_sm80_to_sm89INS1_16FlashAttnBwdSm80INS1_25CollectiveMainloopBwdSm80ILi2ELi2EN4cute5tupleIJNS5_1CILi128EEES8_NS7_ILi64EEEEEENS_10bfloat16_tEfNS_4arch4Sm80ELb0ELb0ELb1ELb1ELb1ELb0ELb0ELb0ELi2ELi4ELi4ELi4ELb0EEENS1_21CollectiveEpilogueBwdISA_SB_SD_Li256ELb1ELb0ELi2EEENS1_19SingleTileSchedulerILb1ELb0ELb0ELi128EEEEEEEEEvNT_6ParamsE$_ZN4cute3eso3ESOILb1ELb0EJNS_5tupleIJNS_1CILi1EEENS3_ILi0EEEEEEiNS3_ILi1024EEEEEC2ERKS6_RKiRKS7_)
$_ZN7cutlass13device_kernelIN5flash19enable_sm80_to_sm89INS1_16FlashAttnBwdSm80INS1_25CollectiveMainloopBwdSm80ILi2ELi2EN4cute5tupleIJNS5_1CILi128EEES8_NS7_ILi64EEEEEENS_10bfloat16_tEfNS_4arch4Sm80ELb0ELb0ELb1ELb1ELb1ELb0ELb0ELb0ELi2ELi4ELi4ELi4ELb0EEENS1_21CollectiveEpilogueBwdISA_SB_SD_Li256ELb1ELb0ELi2EEENS1_19SingleTileSchedulerILb1ELb0ELb0ELi128EEEEEEEEEvNT_6ParamsE$_ZN4cute3eso3ESOILb1ELb0EJNS_5tupleIJNS_1CILi1EEENS3_ILi0EEEEEEiNS3_ILi1024EEEEEC2ERKS6_RKiRKS7_:
[----:B------:R-:W-:Y:S02]  /*9c60*/  IADD3 R2, R2, -c[0x0][0x20], RZ ;  /* 0x8000080002027a10 */ /* 0x000fe40007ffe0ff */
[----:B------:R-:W-:-:S03]  /*9c70*/  MOV R9, 0x0 ;  /* 0x0000000000097802 */ /* 0x000fc60000000f00 */
[----:B------:R1:W-:Y:S01]  /*9c80*/  STL [R2], R3 ;  /* 0x0000000302007387 */ /* 0x0003e20000100800 */
[----:B------:R-:W-:Y:S05]  /*9c90*/  RET.REL.NODEC R8 `(_ZN7cutlass13device_kernelIN5flash19enable_sm80_to_sm89INS1_16FlashAttnBwdSm80INS1_25CollectiveMainloopBwdSm80ILi2ELi2EN4cute5tupleIJNS5_1CILi128EEES8_NS7_ILi64EEEEEENS_10bfloat16_tEfNS_4arch4Sm80ELb0ELb0ELb1ELb1ELb1ELb0ELb0ELb0ELi2ELi4ELi4ELi4ELb0EEENS1_21CollectiveEpilogueBwdISA_SB_SD_Li256ELb1ELb0ELi2EEENS1_19SingleTileSchedulerILb1ELb0ELb0ELi128EEEEEEEEEvNT_6ParamsE) ;  /* 0xffff636008007950 */ /* 0x000fea0003c3ffff */
        .type           $_ZN7cutlass13device_kernelIN5flash19enable_sm80_to_sm89INS1_16FlashAttnBwdSm80INS1_25CollectiveMainloopBwdSm80ILi2ELi2EN4cute5tupleIJNS5_1CILi128EEES8_NS7_ILi64EEEEEENS_10bfloat16_tEfNS_4arch4Sm80ELb0ELb0ELb1ELb1ELb1ELb0ELb0ELb0ELi2ELi4ELi4ELi4ELb0EEENS1_21CollectiveEpilogueBwdISA_SB_SD_Li256ELb1ELb0ELi2EEENS1_19SingleTileSchedulerILb1ELb0ELb0ELi128EEEEEEEEEvNT_6ParamsE$_ZN4cute3eso3ESOILb1ELb0EJNS_5tupleIJNS_1CILi1EEENS3_ILi0EEEEEElS5_EEC2ERKS6_RKlRKS5_,@function
        .size           $_ZN7cutlass13device_kernelIN5flash19enable_sm80_to_sm89INS1_16FlashAttnBwdSm80INS1_25CollectiveMainloopBwdSm80ILi2ELi2EN4cute5tupleIJNS5_1CILi128EEES8_NS7_ILi64EEEEEENS_10bfloat16_tEfNS_4arch4Sm80ELb0ELb0ELb1ELb1ELb1ELb0ELb0ELb0ELi2ELi4ELi4ELi4ELb0EEENS1_21CollectiveEpilogueBwdISA_SB_SD_Li256ELb1ELb0ELi2EEENS1_19SingleTileSchedulerILb1ELb0ELb0ELi128EEEEEEEEEvNT_6ParamsE$_ZN4cute3eso3ESOILb1ELb0EJNS_5tupleIJNS_1CILi1EEENS3_ILi0EEEEEElS5_EEC2ERKS6_RKlRKS5_,($_ZN7cutlass13device_kernelIN5flash19enable_sm80_to_sm89INS1_16FlashAttnBwdSm80INS1_25CollectiveMainloopBwdSm80ILi2ELi2EN4cute5tupleIJNS5_1CILi128EEES8_NS7_ILi64EEEEEENS_10bfloat16_tEfNS_4arch4Sm80ELb0ELb0ELb1ELb1ELb1ELb0ELb0ELb0ELi2ELi4ELi4ELi4ELb0EEENS1_21CollectiveEpilogueBwdISA_SB_SD_Li256ELb1ELb0ELi2EEENS1_19SingleTileSchedulerILb1ELb0ELb0ELi128EEEEEEEEEvNT_6ParamsE$_ZN4cute3eso3ESOILb1ELb0EJNS_5tupleIJNS_1CILi1EEENS3_ILi2EEEEEENS2_IJNS3_ILi0EEEiEEEEEC2ERKS6_RKS8_ - $_ZN7cutlass13device_kernelIN5flash19enable_sm80_to_sm89INS1_16FlashAttnBwdSm80INS1_25CollectiveMainloopBwdSm80ILi2ELi2EN4cute5tupleIJNS5_1CILi128EEES8_NS7_ILi64EEEEEENS_10bfloat16_tEfNS_4arch4Sm80ELb0ELb0ELb1ELb1ELb1ELb0ELb0ELb0ELi2ELi4ELi4ELi4ELb0EEENS1_21CollectiveEpilogueBwdISA_SB_SD_Li256ELb1ELb0ELi2EEENS1_19SingleTileSchedulerILb1ELb0ELb0ELi128EEEEEEEEEvNT_6ParamsE$_ZN4cute3eso3ESOILb1ELb0EJNS_5tupleIJNS_1CILi1EEENS3_ILi0EEEEEElS5_EEC2ERKS6_RKlRKS5_)
$_ZN7cutlass13device_kernelIN5flash19enable_sm80_to_sm89INS1_16FlashAttnBwdSm80INS1_25CollectiveMainloopBwdSm80ILi2ELi2EN4cute5tupleIJNS5_1CILi128EEES8_NS7_ILi64EEEEEENS_10bfloat16_tEfNS_4arch4Sm80ELb0ELb0ELb1ELb1ELb1ELb0ELb0ELb0ELi2ELi4ELi4ELi4ELb0EEENS1_21CollectiveEpilogueBwdISA_SB_SD_Li256ELb1ELb0ELi2EEENS1_19SingleTileSchedulerILb1ELb0ELb0ELi128EEEEEEEEEvNT_6ParamsE$_ZN4cute3eso3ESOILb1ELb0EJNS_5tupleIJNS_1CILi1EEENS3_ILi0EEEEEElS5_EEC2ERKS6_RKlRKS5_:
[----:B------:R-:W-:Y:S01]  /*9ca0*/  IADD3 R3, R3, -c[0x0][0x20], RZ ;  /* 0x8000080003037a10 */ /* 0x000fe20007ffe0ff */
[----:B------:R-:W-:Y:S01]  /*9cb0*/  IMAD.MOV.U32 R78, RZ, RZ, R2 ;  /* 0x000000ffff4e7224 */ /* 0x000fe200078e0002 */
[----:B------:R-:W-:Y:S01]  /*9cc0*/  MOV R84, R6 ;  /* 0x0000000600547202 */ /* 0x000fe20000000f00 */
[----:B------:R-:W-:Y:S01]  /*9cd0*/  IMAD.MOV.U32 R79, RZ, RZ, R5 ;  /* 0x000000ffff4f7224 */ /* 0x000fe200078e0005 */
[----:B------:R-:W-:-:S04]  /*9ce0*/  MOV R85, 0x0 ;  /* 0x0000000000557802 */ /* 0x000fc80000000f00 */
[----:B------:R1:W-:Y:S01]  /*9cf0*/  STL.64 [R3], R78 ;  /* 0x0000004e03007387 */ /* 0x0003e20000100a00 */
[----:B------:R-:W-:Y:S05]  /*9d00*/  RET.REL.NODEC R84 `(_ZN7cutlass13device_kernelIN5flash19enable_sm80_to_sm89INS1_16FlashAttnBwdSm80INS1_25CollectiveMainloopBwdSm80ILi2ELi2EN4cute5tupleIJNS5_1CILi128EEES8_NS7_ILi64EEEEEENS_10bfloat16_tEfNS_4arch4Sm80ELb0ELb0ELb1ELb1ELb1ELb0ELb0ELb0ELi2ELi4ELi4ELi4ELb0EEENS1_21CollectiveEpilogueBwdISA_SB_SD_Li256ELb1ELb0ELi2EEENS1_19SingleTileSchedulerILb1ELb0ELb0ELi128EEEEEEEEEvNT_6ParamsE) ;  /* 0xffff62f054007950 */ /* 0x000fea0003c3ffff */
        .type           $_ZN7cutlass13device_kernelIN5flash19enable_sm80_to_sm89INS1_16FlashAttnBwdSm80INS1_25CollectiveMainloopBwdSm80ILi2ELi2EN4cute5tupleIJNS5_1CILi128EEES8_NS7_ILi64EEEEEENS_10bfloat16_tEfNS_4arch4Sm80ELb0ELb0ELb1ELb1ELb1ELb0ELb0ELb0ELi2ELi4ELi4ELi4ELb0EEENS1_21CollectiveEpilogueBwdISA_SB_SD_Li256ELb1ELb0ELi2EEENS1_19SingleTileSchedulerILb1ELb0ELb0ELi128EEEEEEEEEvNT_6ParamsE$_ZN4cute3eso3ESOILb1ELb0EJNS_5tupleIJNS_1CILi1EEENS3_ILi2EEEEEENS2_IJNS3_ILi0EEEiEEEEEC2ERKS6_RKS8_,@function
        .size           $_ZN7cutlass13device_kernelIN5flash19enable_sm80_to_sm89INS1_16FlashAttnBwdSm80INS1_25CollectiveMainloopBwdSm80ILi2ELi2EN4cute5tupleIJNS5_1CILi128EEES8_NS7_ILi64EEEEEENS_10bfloat16_tEfNS_4arch4Sm80ELb0ELb0ELb1ELb1ELb1ELb0ELb0ELb0ELi2ELi4ELi4ELi4ELb0EEENS1_21CollectiveEpilogueBwdISA_SB_SD_Li256ELb1ELb0ELi2EEENS1_19SingleTileSchedulerILb1ELb0ELb0ELi128EEEEEEEEEvNT_6ParamsE$_ZN4cute3eso3ESOILb1ELb0EJNS_5tupleIJNS_1CILi1EEENS3_ILi2EEEEEENS2_IJNS3_ILi0EEEiEEEEEC2ERKS6_RKS8_,($_ZN7cutlass13device_kernelIN5flash19enable_sm80_to_sm89INS1_16FlashAttnBwdSm80INS1_25CollectiveMainloopBwdSm80ILi2ELi2EN4cute5tupleIJNS5_1CILi128EEES8_NS7_ILi64EEEEEENS_10bfloat16_tEfNS_4arch4Sm80ELb0ELb0ELb1ELb1ELb1ELb0ELb0ELb0ELi2ELi4ELi4ELi4ELb0EEENS1_21CollectiveEpilogueBwdISA_SB_SD_Li256ELb1ELb0ELi2EEENS1_19SingleTileSchedulerILb1ELb0ELb0ELi128EEEEEEEEEvNT_6ParamsE$_ZN4cute3eso3ESOILb1ELb0EJNS_5tupleIJNS_1CILi1EEENS3_ILi2EEES5_EEENS2_IJS4_NS3_ILi256EEEiEEEEEC2ERKS6_RKS8_ - $_ZN7cutlass13device_kernelIN5flash19enable_sm80_to_sm89INS1_16FlashAttnBwdSm80INS1_25CollectiveMainloopBwdSm80ILi2ELi2EN4cute5tupleIJNS5_1CILi128EEES8_NS7_ILi64EEEEEENS_10bfloat16_tEfNS_4arch4Sm80ELb0ELb0ELb1ELb1ELb1ELb0ELb0ELb0ELi2ELi4ELi4ELi4ELb0EEENS1_21CollectiveEpilogueBwdISA_SB_SD_Li256ELb1ELb0ELi2EEENS1_19SingleTileSchedulerILb1ELb0ELb0ELi128EEEEEEEEEvNT_6ParamsE$_ZN4cute3eso3ESOILb1ELb0EJNS_5tupleIJNS_1CILi1EEENS3_ILi2EEEEEENS2_IJNS3_ILi0EEEiEEEEEC2ERKS6_RKS8_)
$_ZN7cutlass13device_kernelIN5flash19enable_sm80_to_sm89INS1_16FlashAttnBwdSm80INS1_25CollectiveMainloopBwdSm80ILi2ELi2EN4cute5tupleIJNS5_1CILi128EEES8_NS7_ILi64EEEEEENS_10bfloat16_tEfNS_4arch4Sm80ELb0ELb0ELb1ELb1ELb1ELb0ELb0ELb0ELi2ELi4ELi4ELi4ELb0EEENS1_21CollectiveEpilogueBwdISA_SB_SD_Li256ELb1ELb0ELi2EEENS1_19SingleTileSchedulerILb1ELb0ELb0ELi128EEEEEEEEEvNT_6ParamsE$_ZN4cute3eso3ESOILb1ELb0EJNS_5tupleIJNS_1CILi1EEENS3_ILi2EEEEEENS2_IJNS3_ILi0EEEiEEEEEC2ERKS6_RKS8_:
[----:B------:R-:W-:Y:S02]  /*9d10*/  IADD3 R3, R13, -c[0x0][0x20], RZ ;  /* 0x800008000d037a10 */ /* 0x000fe40007ffe0ff */
[----:B------:R-:W-:-:S03]  /*9d20*/  MOV R5, 0x0 ;  /* 0x0000000000057802 */ /* 0x000fc60000000f00 */
[----:B------:R1:W-:Y:S01]  /*9d30*/  STL [R3], R2 ;  /* 0x0000000203007387 */ /* 0x0003e20000100800 */
[----:B------:R-:W-:Y:S05]  /*9d40*/  RET.REL.NODEC R4 `(_ZN7cutlass13device_kernelIN5flash19enable_sm80_to_sm89INS1_16FlashAttnBwdSm80INS1_25CollectiveMainloopBwdSm80ILi2ELi2EN4cute5tupleIJNS5_1CILi128EEES8_NS7_ILi64EEEEEENS_10bfloat16_tEfNS_4arch4Sm80ELb0ELb0ELb1ELb1ELb1ELb0ELb0ELb0ELi2ELi4ELi4ELi4ELb0EEENS1_21CollectiveEpilogueBwdISA_SB_SD_Li256ELb1ELb0ELi2EEENS1_19SingleTileSchedulerILb1ELb0ELb0ELi128EEEEEEEEEvNT_6ParamsE) ;  /* 0xffff62b004007950 */ /* 0x000fea0003c3ffff */
        .type           $_ZN7cutlass13device_kernelIN5flash19enable_sm80_to_sm89INS1_16FlashAttnBwdSm80INS1_25CollectiveMainloopBwdSm80ILi2ELi2EN4cute5tupleIJNS5_1CILi128EEES8_NS7_ILi64EEEEEENS_10bfloat16_tEfNS_4arch4Sm80ELb0ELb0ELb1ELb1ELb1ELb0ELb0ELb0ELi2ELi4ELi4ELi4ELb0EEENS1_21CollectiveEpilogueBwdISA_SB_SD_Li256ELb1ELb0ELi2EEENS1_19SingleTileSchedulerILb1ELb0ELb0ELi128EEEEEEEEEvNT_6ParamsE$_ZN4cute3eso3ESOILb1ELb0EJNS_5tupleIJNS_1CILi1EEENS3_ILi2EEES5_EEENS2_IJS4_NS3_ILi256EEEiEEEEEC2ERKS6_RKS8_,@function
        .size           $_ZN7cutlass13device_kernelIN5flash19enable_sm80_to_sm89INS1_16FlashAttnBwdSm80INS1_25CollectiveMainloopBwdSm80ILi2ELi2EN4cute5tupleIJNS5_1CILi128EEES8_NS7_ILi64EEEEEENS_10bfloat16_tEfNS_4arch4Sm80ELb0ELb0ELb1ELb1ELb1ELb0ELb0ELb0ELi2ELi4ELi4ELi4ELb0EEENS1_21CollectiveEpilogueBwdISA_SB_SD_Li256ELb1ELb0ELi2EEENS1_19SingleTileSchedulerILb1ELb0ELb0ELi128EEEEEEEEEvNT_6ParamsE$_ZN4cute3eso3ESOILb1ELb0EJNS_5tupleIJNS_1CILi1EEENS3_ILi2EEES5_EEENS2_IJS4_NS3_ILi256EEEiEEEEEC2ERKS6_RKS8_,($_ZN7cutlass13device_kernelIN5flash19enable_sm80_to_sm89INS1_16FlashAttnBwdSm80INS1_25CollectiveMainloopBwdSm80ILi2ELi2EN4cute5tupleIJNS5_1CILi128EEES8_NS7_ILi64EEEEEENS_10bfloat16_tEfNS_4arch4Sm80ELb0ELb0ELb1ELb1ELb1ELb0ELb0ELb0ELi2ELi4ELi4ELi4ELb0EEENS1_21CollectiveEpilogueBwdISA_SB_SD_Li256ELb1ELb0ELi2EEENS1_19SingleTileSchedulerILb1ELb0ELb0ELi128EEEEEEEEEvNT_6ParamsE$_ZN4cute3eso3ESOILb1ELb0EJNS_5tupleIJNS_1CILi2EEEEEENS2_IJiEEEEEC2ERKS5_RKS6_ - $_ZN7cutlass13device_kernelIN5flash19enable_sm80_to_sm89INS1_16FlashAttnBwdSm80INS1_25CollectiveMainloopBwdSm80ILi2ELi2EN4cute5tupleIJNS5_1CILi128EEES8_NS7_ILi64EEEEEENS_10bfloat16_tEfNS_4arch4Sm80ELb0ELb0ELb1ELb1ELb1ELb0ELb0ELb0ELi2ELi4ELi4ELi4ELb0EEENS1_21CollectiveEpilogueBwdISA_SB_SD_Li256ELb1ELb0ELi2EEENS1_19SingleTileSchedulerILb1ELb0ELb0ELi128EEEEEEEEEvNT_6ParamsE$_ZN4cute3eso3ESOILb1ELb0EJNS_5tupleIJNS_1CILi1EEENS3_ILi2EEES5_EEENS2_IJS4_NS3_ILi256EEEiEEEEEC2ERKS6_RKS8_)
$_ZN7cutlass13device_kernelIN5flash19enable_sm80_to_sm89INS1_16FlashAttnBwdSm80INS1_25CollectiveMainloopBwdSm80ILi2ELi2EN4cute5tupleIJNS5_1CILi128EEES8_NS7_ILi64EEEEEENS_10bfloat16_tEfNS_4arch4Sm80ELb0ELb0ELb1ELb1ELb1ELb0ELb0ELb0ELi2ELi4ELi4ELi4ELb0EEENS1_21CollectiveEpilogueBwdISA_SB_SD_Li256ELb1ELb0ELi2EEENS1_19SingleTileSchedulerILb1ELb0ELb0ELi128EEEEEEEEEvNT_6ParamsE$_ZN4cute3eso3ESOILb1ELb0EJNS_5tupleIJNS_1CILi1EEENS3_ILi2EEES5_EEENS2_IJS4_NS3_ILi256EEEiEEEEEC2ERKS6_RKS8_:
[----:B------:R-:W-:Y:S02]  /*9d50*/  IADD3 R3, R11, -c[0x0][0x20], RZ ;  /* 0x800008000b037a10 */ /* 0x000fe40007ffe0ff */
[----:B------:R-:W-:-:S03]  /*9d60*/  MOV R5, 0x0 ;  /* 0x0000000000057802 */ /* 0x000fc60000000f00 */
[----:B------:R1:W-:Y:S01]  /*9d70*/  STL [R3], R2 ;  /* 0x0000000203007387 */ /* 0x0003e20000100800 */
[----:B------:R-:W-:Y:S05]  /*9d80*/  RET.REL.NODEC R4 `(_ZN7cutlass13device_kernelIN5flash19enable_sm80_to_sm89INS1_16FlashAttnBwdSm80INS1_25CollectiveMainloopBwdSm80ILi2ELi2EN4cute5tupleIJNS5_1CILi128EEES8_NS7_ILi64EEEEEENS_10bfloat16_tEfNS_4arch4Sm80ELb0ELb0ELb1ELb1ELb1ELb0ELb0ELb0ELi2ELi4ELi4ELi4ELb0EEENS1_21CollectiveEpilogueBwdISA_SB_SD_Li256ELb1ELb0ELi2EEENS1_19SingleTileSchedulerILb1ELb0ELb0ELi128EEEEEEEEEvNT_6ParamsE) ;  /* 0xffff627004007950 */ /* 0x000fea0003c3ffff */
        .type           $_ZN7cutlass13device_kernelIN5flash19enable_sm80_to_sm89INS1_16FlashAttnBwdSm80INS1_25CollectiveMainloopBwdSm80ILi2ELi2EN4cute5tupleIJNS5_1CILi128EEES8_NS7_ILi64EEEEEENS_10bfloat16_tEfNS_4arch4Sm80ELb0ELb0ELb1ELb1ELb1ELb0ELb0ELb0ELi2ELi4ELi4ELi4ELb0EEENS1_21CollectiveEpilogueBwdISA_SB_SD_Li256ELb1ELb0ELi2EEENS1_19SingleTileSchedulerILb1ELb0ELb0ELi128EEEEEEEEEvNT_6ParamsE$_ZN4cute3eso3ESOILb1ELb0EJNS_5tupleIJNS_1CILi2EEEEEENS2_IJiEEEEEC2ERKS5_RKS6_,@function
        .size           $_ZN7cutlass13device_kernelIN5flash19enable_sm80_to_sm89INS1_16FlashAttnBwdSm80INS1_25CollectiveMainloopBwdSm80ILi2ELi2EN4cute5tupleIJNS5_1CILi128EEES8_NS7_ILi64EEEEEENS_10bfloat16_tEfNS_4arch4Sm80ELb0ELb0ELb1ELb1ELb1ELb0ELb0ELb0ELi2ELi4ELi4ELi4ELb0EEENS1_21CollectiveEpilogueBwdISA_SB_SD_Li256ELb1ELb0ELi2EEENS1_19SingleTileSchedulerILb1ELb0ELb0ELi128EEEEEEEEEvNT_6ParamsE$_ZN4cute3eso3ESOILb1ELb0EJNS_5tupleIJNS_1CILi2EEEEEENS2_IJiEEEEEC2ERKS5_RKS6_,($_ZN7cutlass13device_kernelIN5flash19enable_sm80_to_sm89INS1_16FlashAttnBwdSm80INS1_25CollectiveMainloopBwdSm80ILi2ELi2EN4cute5tupleIJNS5_1CILi128EEES8_NS7_ILi64EEEEEENS_10bfloat16_tEfNS_4arch4Sm80ELb0ELb0ELb1ELb1ELb1ELb0ELb0ELb0ELi2ELi4ELi4ELi4ELb0EEENS1_21CollectiveEpilogueBwdISA_SB_SD_Li256ELb1ELb0ELi2EEENS1_19SingleTileSchedulerILb1ELb0ELb0ELi128EEEEEEEEEvNT_6ParamsE$_ZN4cute3eso3ESOILb1ELb0EJNS_5tupleIJNS_1CILi2EEEEEENS2_IJiEEENS3_ILi1EEES7_EEC2ERKS5_RKS6_RKS7_SE_ - $_ZN7cutlass13device_kernelIN5flash19enable_sm80_to_sm89INS1_16FlashAttnBwdSm80INS1_25CollectiveMainloopBwdSm80ILi2ELi2EN4cute5tupleIJNS5_1CILi128EEES8_NS7_ILi64EEEEEENS_10bfloat16_tEfNS_4arch4Sm80ELb0ELb0ELb1ELb1ELb1ELb0ELb0ELb0ELi2ELi4ELi4ELi4ELb0EEENS1_21CollectiveEpilogueBwdISA_SB_SD_Li256ELb1ELb0ELi2EEENS1_19SingleTileSchedulerILb1ELb0ELb0ELi128EEEEEEEEEvNT_6ParamsE$_ZN4cute3eso3ESOILb1ELb0EJNS_5tupleIJNS_1CILi2EEEEEENS2_IJiEEEEEC2ERKS5_RKS6_)
$_ZN7cutlass13device_kernelIN5flash19enable_sm80_to_sm89INS1_16FlashAttnBwdSm80INS1_25CollectiveMainloopBwdSm80ILi2ELi2EN4cute5tupleIJNS5_1CILi128EEES8_NS7_ILi64EEEEEENS_10bfloat16_tEfNS_4arch4Sm80ELb0ELb0ELb1ELb1ELb1ELb0ELb0ELb0ELi2ELi4ELi4ELi4ELb0EEENS1_21CollectiveEpilogueBwdISA_SB_SD_Li256ELb1ELb0ELi2EEENS1_19SingleTileSchedulerILb1ELb0ELb0ELi128EEEEEEEEEvNT_6ParamsE$_ZN4cute3eso3ESOILb1ELb0EJNS_5tupleIJNS_1CILi2EEEEEENS2_IJiEEEEEC2ERKS5_RKS6_:
[----:B------:R-:W-:Y:S02]  /*9d90*/  IADD3 R2, R66, -c[0x0][0x20], RZ ;  /* 0x8000080042027a10 */ /* 0x000fe40007ffe0ff */
[----:B------:R-:W-:-:S03]  /*9da0*/  MOV R7, 0x0 ;  /* 0x0000000000077802 */ /* 0x000fc60000000f00 */
[----:B------:R1:W-:Y:S01]  /*9db0*/  STL [R2], R3 ;  /* 0x0000000302007387 */ /* 0x0003e20000100800 */
[----:B------:R-:W-:Y:S05]  /*9dc0*/  RET.REL.NODEC R6 `(_ZN7cutlass13device_kernelIN5flash19enable_sm80_to_sm89INS1_16FlashAttnBwdSm80INS1_25CollectiveMainloopBwdSm80ILi2ELi2EN4cute5tupleIJNS5_1CILi128EEES8_NS7_ILi64EEEEEENS_10bfloat16_tEfNS_4arch4Sm80ELb0ELb0ELb1ELb1ELb1ELb0ELb0ELb0ELi2ELi4ELi4ELi4ELb0EEENS1_21CollectiveEpilogueBwdISA_SB_SD_Li256ELb1ELb0ELi2EEENS1_19SingleTileSchedulerILb1ELb0ELb0ELi128EEEEEEEEEvNT_6ParamsE) ;  /* 0xffff623006007950 */ /* 0x000fea0003c3ffff */
        .type           $_ZN7cutlass13device_kernelIN5flash19enable_sm80_to_sm89INS1_16FlashAttnBwdSm80INS1_25CollectiveMainloopBwdSm80ILi2ELi2EN4cute5tupleIJNS5_1CILi128EEES8_NS7_ILi64EEEEEENS_10bfloat16_tEfNS_4arch4Sm80ELb0ELb0ELb1ELb1ELb1ELb0ELb0ELb0ELi2ELi4ELi4ELi4ELb0EEENS1_21CollectiveEpilogueBwdISA_SB_SD_Li256ELb1ELb0ELi2EEENS1_19SingleTileSchedulerILb1ELb0ELb0ELi128EEEEEEEEEvNT_6ParamsE$_ZN4cute3eso3ESOILb1ELb0EJNS_5tupleIJNS_1CILi2EEEEEENS2_IJiEEENS3_ILi1EEES7_EEC2ERKS5_RKS6_RKS7_SE_,@function
        .size           $_ZN7cutlass13device_kernelIN5flash19enable_sm80_to_sm89INS1_16FlashAttnBwdSm80INS1_25CollectiveMainloopBwdSm80ILi2ELi2EN4cute5tupleIJNS5_1CILi128EEES8_NS7_ILi64EEEEEENS_10bfloat16_tEfNS_4arch4Sm80ELb0ELb0ELb1ELb1ELb1ELb0ELb0ELb0ELi2ELi4ELi4ELi4ELb0EEENS1_21CollectiveEpilogueBwdISA_SB_SD_Li256ELb1ELb0ELi2EEENS1_19SingleTileSchedulerILb1ELb0ELb0ELi128EEEEEEEEEvNT_6ParamsE$_ZN4cute3eso3ESOILb1ELb0EJNS_5tupleIJNS_1CILi2EEEEEENS2_IJiEEENS3_ILi1EEES7_EEC2ERKS5_RKS6_RKS7_SE_,($_ZN7cutlass13device_kernelIN5flash19enable_sm80_to_sm89INS1_16FlashAttnBwdSm80INS1_25CollectiveMainloopBwdSm80ILi2ELi2EN4cute5tupleIJNS5_1CILi128EEES8_NS7_ILi64EEEEEENS_10bfloat16_tEfNS_4arch4Sm80ELb0ELb0ELb1ELb1ELb1ELb0ELb0ELb0ELi2ELi4ELi4ELi4ELb0EEENS1_21CollectiveEpilogueBwdISA_SB_SD_Li256ELb1ELb0ELi2EEENS1_19SingleTileSchedulerILb1ELb0ELb0ELi128EEEEEEEEEvNT_6ParamsE$_ZN4cute3eso3ESOILb1ELb0EJNS_5tupleIJNS_1CILi2EEEEEENS2_IJiEEES4_NS3_ILi1EEEEEC2ERKS5_RKS6_RKS4_RKS7_ - $_ZN7cutlass13device_kernelIN5flash19enable_sm80_to_sm89INS1_16FlashAttnBwdSm80INS1_25CollectiveMainloopBwdSm80ILi2ELi2EN4cute5tupleIJNS5_1CILi128EEES8_NS7_ILi64EEEEEENS_10bfloat16_tEfNS_4arch4Sm80ELb0ELb0ELb1ELb1ELb1ELb0ELb0ELb0ELi2ELi4ELi4ELi4ELb0EEENS1_21CollectiveEpilogueBwdISA_SB_SD_Li256ELb1ELb0ELi2EEENS1_19SingleTileSchedulerILb1ELb0ELb0ELi128EEEEEEEEEvNT_6ParamsE$_ZN4cute3eso3ESOILb1ELb0EJNS_5tupleIJNS_1CILi2EEEEEENS2_IJiEEENS3_ILi1EEES7_EEC2ERKS5_RKS6_RKS7_SE_)
$_ZN7cutlass13device_kernelIN5flash19enable_sm80_to_sm89INS1_16FlashAttnBwdSm80INS1_25CollectiveMainloopBwdSm80ILi2ELi2EN4cute5tupleIJNS5_1CILi128EEES8_NS7_ILi64EEEEEENS_10bfloat16_tEfNS_4arch4Sm80ELb0ELb0ELb1ELb1ELb1ELb0ELb0ELb0ELi2ELi4ELi4ELi4ELb0EEENS1_21CollectiveEpilogueBwdISA_SB_SD_Li256ELb1ELb0ELi2EEENS1_19SingleTileSchedulerILb1ELb0ELb0ELi128EEEEEEEEEvNT_6ParamsE$_ZN4cute3eso3ESOILb1ELb0EJNS_5tupleIJNS_1CILi2EEEEEENS2_IJiEEENS3_ILi1EEES7_EEC2ERKS5_RKS6_RKS7_SE_:
[----:B------:R-:W-:Y:S01]  /*9dd0*/  IADD3 R2, R2, -c[0x0][0x20], RZ ;  /* 0x8000080002027a10 */ /* 0x000fe20007ffe0ff */
[----:B------:R-:W-:Y:S01]  /*9de0*/  IMAD.MOV.U32 R8, RZ, RZ, R4 ;  /* 0x000000ffff087224 */ /* 0x000fe200078e0004 */
[----:B------:R-:W-:-:S03]  /*9df0*/  MOV R9, 0x0 ;  /* 0x0000000000097802 */ /* 0x000fc60000000f00 */
[----:B------:R1:W-:Y:S01]  /*9e00*/  STL [R2], R3 ;  /* 0x0000000302007387 */ /* 0x0003e20000100800 */
[----:B------:R-:W-:Y:S05]  /*9e10*/  RET.REL.NODEC R8 `(_ZN7cutlass13device_kernelIN5flash19enable_sm80_to_sm89INS1_16FlashAttnBwdSm80INS1_25CollectiveMainloopBwdSm80ILi2ELi2EN4cute5tupleIJNS5_1CILi128EEES8_NS7_ILi64EEEEEENS_10bfloat16_tEfNS_4arch4Sm80ELb0ELb0ELb1ELb1ELb1ELb0ELb0ELb0ELi2ELi4ELi4ELi4ELb0EEENS1_21CollectiveEpilogueBwdISA_SB_SD_Li256ELb1ELb0ELi2EEENS1_19SingleTileSchedulerILb1ELb0ELb0ELi128EEEEEEEEEvNT_6ParamsE) ;  /* 0xffff61e008007950 */ /* 0x000fea0003c3ffff */
        .type           $_ZN7cutlass13device_kernelIN5flash19enable_sm80_to_sm89INS1_16FlashAttnBwdSm80INS1_25CollectiveMainloopBwdSm80ILi2ELi2EN4cute5tupleIJNS5_1CILi128EEES8_NS7_ILi64EEEEEENS_10bfloat16_tEfNS_4arch4Sm80ELb0ELb0ELb1ELb1ELb1ELb0ELb0ELb0ELi2ELi4ELi4ELi4ELb0EEENS1_21CollectiveEpilogueBwdISA_SB_SD_Li256ELb1ELb0ELi2EEENS1_19SingleTileSchedulerILb1ELb0ELb0ELi128EEEEEEEEEvNT_6ParamsE$_ZN4cute3eso3ESOILb1ELb0EJNS_5tupleIJNS_1CILi2EEEEEENS2_IJiEEES4_NS3_ILi1EEEEEC2ERKS5_RKS6_RKS4_RKS7_,@function
        .size           $_ZN7cutlass13device_kernelIN5flash19enable_sm80_to_sm89INS1_16FlashAttnBwdSm80INS1_25CollectiveMainloopBwdSm80ILi2ELi2EN4cute5tupleIJNS5_1CILi128EEES8_NS7_ILi64EEEEEENS_10bfloat16_tEfNS_4arch4Sm80ELb0ELb0ELb1ELb1ELb1ELb0ELb0ELb0ELi2ELi4ELi4ELi4ELb0EEENS1_21CollectiveEpilogueBwdISA_SB_SD_Li256ELb1ELb0ELi2EEENS1_19SingleTileSchedulerILb1ELb0ELb0ELi128EEEEEEEEEvNT_6ParamsE$_ZN4cute3eso3ESOILb1ELb0EJNS_5tupleIJNS_1CILi2EEEEEENS2_IJiEEES4_NS3_ILi1EEEEEC2ERKS5_RKS6_RKS4_RKS7_,($_ZN7cutlass13device_kernelIN5flash19enable_sm80_to_sm89INS1_16FlashAttnBwdSm80INS1_25CollectiveMainloopBwdSm80ILi2ELi2EN4cute5tupleIJNS5_1CILi128EEES8_NS7_ILi64EEEEEENS_10bfloat16_tEfNS_4arch4Sm80ELb0ELb0ELb1ELb1ELb1ELb0ELb0ELb0ELi2ELi4ELi4ELi4ELb0EEENS1_21CollectiveEpilogueBwdISA_SB_SD_Li256ELb1ELb0ELi2EEENS1_19SingleTileSchedulerILb1ELb0ELb0ELi128EEEEEEEEEvNT_6ParamsE$_ZN4cute3eso3ESOILb1ELb0EJNS_5tupleIJNS_1CILi2EEES4_EEENS2_IJNS3_ILi1EEEiEEEEEC2ERKS5_RKS7_ - $_ZN7cutlass13device_kernelIN5flash19enable_sm80_to_sm89INS1_16FlashAttnBwdSm80INS1_25CollectiveMainloopBwdSm80ILi2ELi2EN4cute5tupleIJNS5_1CILi128EEES8_NS7_ILi64EEEEEENS_10bfloat16_tEfNS_4arch4Sm80ELb0ELb0ELb1ELb1ELb1ELb0ELb0ELb0ELi2ELi4ELi4ELi4ELb0EEENS1_21CollectiveEpilogueBwdISA_SB_SD_Li256ELb1ELb0ELi2EEENS1_19SingleTileSchedulerILb1ELb0ELb0ELi128EEEEEEEEEvNT_6ParamsE$_ZN4cute3eso3ESOILb1ELb0EJNS_5tupleIJNS_1CILi2EEEEEENS2_IJiEEES4_NS3_ILi1EEEEEC2ERKS5_RKS6_RKS4_RKS7_)
$_ZN7cutlass13device_kernelIN5flash19enable_sm80_to_sm89INS1_16FlashAttnBwdSm80INS1_25CollectiveMainloopBwdSm80ILi2ELi2EN4cute5tupleIJNS5_1CILi128EEES8_NS7_ILi64EEEEEENS_10bfloat16_tEfNS_4arch4Sm80ELb0ELb0ELb1ELb1ELb1ELb0ELb0ELb0ELi2ELi4ELi4ELi4ELb0EEENS1_21CollectiveEpilogueBwdISA_SB_SD_Li256ELb1ELb0ELi2EEENS1_19SingleTileSchedulerILb1ELb0ELb0ELi128EEEEEEEEEvNT_6ParamsE$_ZN4cute3eso3ESOILb1ELb0EJNS_5tupleIJNS_1CILi2EEEEEENS2_IJiEEES4_NS3_ILi1EEEEEC2ERKS5_RKS6_RKS4_RKS7_:
[----:B------:R-:W-:Y:S02]  /*9e20*/  IADD3 R2, R2, -c[0x0][0x20], RZ ;  /* 0x8000080002027a10 */ /* 0x000fe40007ffe0ff */
[----:B------:R-:W-:-:S03]  /*9e30*/  MOV R5, 0x0 ;  /* 0x0000000000057802 */ /* 0x000fc60000000f00 */
[----:B------:R1:W-:Y:S01]  /*9e40*/  STL [R2], R3 ;  /* 0x0000000302007387 */ /* 0x0003e20000100800 */
[----:B------:R-:W-:Y:S05]  /*9e50*/  RET.REL.NODEC R4 `(_ZN7cutlass13device_kernelIN5flash19enable_sm80_to_sm89INS1_16FlashAttnBwdSm80INS1_25CollectiveMainloopBwdSm80ILi2ELi2EN4cute5tupleIJNS5_1CILi128EEES8_NS7_ILi64EEEEEENS_10bfloat16_tEfNS_4arch4Sm80ELb0ELb0ELb1ELb1ELb1ELb0ELb0ELb0ELi2ELi4ELi4ELi4ELb0EEENS1_21CollectiveEpilogueBwdISA_SB_SD_Li256ELb1ELb0ELi2EEENS1_19SingleTileSchedulerILb1ELb0ELb0ELi128EEEEEEEEEvNT_6ParamsE) ;  /* 0xffff61a004007950 */ /* 0x000fea0003c3ffff */
        .type           $_ZN7cutlass13device_kernelIN5flash19enable_sm80_to_sm89INS1_16FlashAttnBwdSm80INS1_25CollectiveMainloopBwdSm80ILi2ELi2EN4cute5tupleIJNS5_1CILi128EEES8_NS7_ILi64EEEEEENS_10bfloat16_tEfNS_4arch4Sm80ELb0ELb0ELb1ELb1ELb1ELb0ELb0ELb0ELi2ELi4ELi4ELi4ELb0EEENS1_21CollectiveEpilogueBwdISA_SB_SD_Li256ELb1ELb0ELi2EEENS1_19SingleTileSchedulerILb1ELb0ELb0ELi128EEEEEEEEEvNT_6ParamsE$_ZN4cute3eso3ESOILb1ELb0EJNS_5tupleIJNS_1CILi2EEES4_EEENS2_IJNS3_ILi1EEEiEEEEEC2ERKS5_RKS7_,@function
        .size           $_ZN7cutlass13device_kernelIN5flash19enable_sm80_to_sm89INS1_16FlashAttnBwdSm80INS1_25CollectiveMainloopBwdSm80ILi2ELi2EN4cute5tupleIJNS5_1CILi128EEES8_NS7_ILi64EEEEEENS_10bfloat16_tEfNS_4arch4Sm80ELb0ELb0ELb1ELb1ELb1ELb0ELb0ELb0ELi2ELi4ELi4ELi4ELb0EEENS1_21CollectiveEpilogueBwdISA_SB_SD_Li256ELb1ELb0ELi2EEENS1_19SingleTileSchedulerILb1ELb0ELb0ELi128EEEEEEEEEvNT_6ParamsE$_ZN4cute3eso3ESOILb1ELb0EJNS_5tupleIJNS_1CILi2EEES4_EEENS2_IJNS3_ILi1EEEiEEEEEC2ERKS5_RKS7_,($_ZN7cutlass13device_kernelIN5flash19enable_sm80_to_sm89INS1_16FlashAttnBwdSm80INS1_25CollectiveMainloopBwdSm80ILi2ELi2EN4cute5tupleIJNS5_1CILi128EEES8_NS7_ILi64EEEEEENS_10bfloat16_tEfNS_4arch4Sm80ELb0ELb0ELb1ELb1ELb1ELb0ELb0ELb0ELi2ELi4ELi4ELi4ELb0EEENS1_21CollectiveEpilogueBwdISA_SB_SD_Li256ELb1ELb0ELi2EEENS1_19SingleTileSchedulerILb1ELb0ELb0ELi128EEEEEEEEEvNT_6ParamsE$_ZN4cute3eso3ESOILb1ELb0EJNS_5tupleIJNS_1CILi2EEES4_EEENS2_IJiNS3_ILi4096EEEEEEEEC2ERKS5_RKS7_ - $_ZN7cutlass13device_kernelIN5flash19enable_sm80_to_sm89INS1_16FlashAttnBwdSm80INS1_25CollectiveMainloopBwdSm80ILi2ELi2EN4cute5tupleIJNS5_1CILi128EEES8_NS7_ILi64EEEEEENS_10bfloat16_tEfNS_4arch4Sm80ELb0ELb0ELb1ELb1ELb1ELb0ELb0ELb0ELi2ELi4ELi4ELi4ELb0EEENS1_21CollectiveEpilogueBwdISA_SB_SD_Li256ELb1ELb0ELi2EEENS1_19SingleTileSchedulerILb1ELb0ELb0ELi128EEEEEEEEEvNT_6ParamsE$_ZN4cute3eso3ESOILb1ELb0EJNS_5tupleIJNS_1CILi2EEES4_EEENS2_IJNS3_ILi1EEEiEEEEEC2ERKS5_RKS7_)
$_ZN7cutlass13device_kernelIN5flash19enable_sm80_to_sm89INS1_16FlashAttnBwdSm80INS1_25CollectiveMainloopBwdSm80ILi2ELi2EN4cute5tupleIJNS5_1CILi128EEES8_NS7_ILi64EEEEEENS_10bfloat16_tEfNS_4arch4Sm80ELb0ELb0ELb1ELb1ELb1ELb0ELb0ELb0ELi2ELi4ELi4ELi4ELb0EEENS1_21CollectiveEpilogueBwdISA_SB_SD_Li256ELb1ELb0ELi2EEENS1_19SingleTileSchedulerILb1ELb0ELb0ELi128EEEEEEEEEvNT_6ParamsE$_ZN4cute3eso3ESOILb1ELb0EJNS_5tupleIJNS_1CILi2EEES4_EEENS2_IJNS3_ILi1EEEiEEEEEC2ERKS5_RKS7_:
[----:B------:R-:W-:Y:S02]  /*9e60*/  IADD3 R3, R35, -c[0x0][0x20], RZ ;  /* 0x8000080023037a10 */ /* 0x000fe40007ffe0ff */
[----:B------:R-:W-:-:S03]  /*9e70*/  MOV R5, 0x0 ;  /* 0x0000000000057802 */ /* 0x000fc60000000f00 */
[----:B------:R1:W-:Y:S01]  /*9e80*/  STL [R3], R2 ;  /* 0x0000000203007387 */ /* 0x0003e20000100800 */
[----:B------:R-:W-:Y:S05]  /*9e90*/  RET.REL.NODEC R4 `(_ZN7cutlass13device_kernelIN5flash19enable_sm80_to_sm89INS1_16FlashAttnBwdSm80INS1_25CollectiveMainloopBwdSm80ILi2ELi2EN4cute5tupleIJNS5_1CILi128EEES8_NS7_ILi64EEEEEENS_10bfloat16_tEfNS_4arch4Sm80ELb0ELb0ELb1ELb1ELb1ELb0ELb0ELb0ELi2ELi4ELi4ELi4ELb0EEENS1_21CollectiveEpilogueBwdISA_SB_SD_Li256ELb1ELb0ELi2EEENS1_19SingleTileSchedulerILb1ELb0ELb0ELi128EEEEEEEEEvNT_6ParamsE) ;  /* 0xffff616004007950 */ /* 0x000fea0003c3ffff */
        .type           $_ZN7cutlass13device_kernelIN5flash19enable_sm80_to_sm89INS1_16FlashAttnBwdSm80INS1_25CollectiveMainloopBwdSm80ILi2ELi2EN4cute5tupleIJNS5_1CILi128EEES8_NS7_ILi64EEEEEENS_10bfloat16_tEfNS_4arch4Sm80ELb0ELb0ELb1ELb1ELb1ELb0ELb0ELb0ELi2ELi4ELi4ELi4ELb0EEENS1_21CollectiveEpilogueBwdISA_SB_SD_Li256ELb1ELb0ELi2EEENS1_19SingleTileSchedulerILb1ELb0ELb0ELi128EEEEEEEEEvNT_6ParamsE$_ZN4cute3eso3ESOILb1ELb0EJNS_5tupleIJNS_1CILi2EEES4_EEENS2_IJiNS3_ILi4096EEEEEEEEC2ERKS5_RKS7_,@function
        .size           $_ZN7cutlass13device_kernelIN5flash19enable_sm80_to_sm89INS1_16FlashAttnBwdSm80INS1_25CollectiveMainloopBwdSm80ILi2ELi2EN4cute5tupleIJNS5_1CILi128EEES8_NS7_ILi64EEEEEENS_10bfloat16_tEfNS_4arch4Sm80ELb0ELb0ELb1ELb1ELb1ELb0ELb0ELb0ELi2ELi4ELi4ELi4ELb0EEENS1_21CollectiveEpilogueBwdISA_SB_SD_Li256ELb1ELb0ELi2EEENS1_19SingleTileSchedulerILb1ELb0ELb0ELi128EEEEEEEEEvNT_6ParamsE$_ZN4cute3eso3ESOILb1ELb0EJNS_5tupleIJNS_1CILi2EEES4_EEENS2_IJiNS3_ILi4096EEEEEEEEC2ERKS5_RKS7_,($_ZN7cutlass13device_kernelIN5flash19enable_sm80_to_sm89INS1_16FlashAttnBwdSm80INS1_25CollectiveMainloopBwdSm80ILi2ELi2EN4cute5tupleIJNS5_1CILi128EEES8_NS7_ILi64EEEEEENS_10bfloat16_tEfNS_4arch4Sm80ELb0ELb0ELb1ELb1ELb1ELb0ELb0ELb0ELi2ELi4ELi4ELi4ELb0EEENS1_21CollectiveEpilogueBwdISA_SB_SD_Li256ELb1ELb0ELi2EEENS1_19SingleTileSchedulerILb1ELb0ELb0ELi128EEEEEEEEEvNT_6ParamsE$_ZN4cute3eso3ESOILb1ELb0EJNS_5tupleIJNS_1CILi2EEES4_EEENS2_IJiNS3_ILi512EEEEEEEEC2ERKS5_RKS7_ - $_ZN7cutlass13device_kernelIN5flash19enable_sm80_to_sm89INS1_16FlashAttnBwdSm80INS1_25CollectiveMainloopBwdSm80ILi2ELi2EN4cute5tupleIJNS5_1CILi128EEES8_NS7_ILi64EEEEEENS_10bfloat16_tEfNS_4arch4Sm80ELb0ELb0ELb1ELb1ELb1ELb0ELb0ELb0ELi2ELi4ELi4ELi4ELb0EEENS1_21CollectiveEpilogueBwdISA_SB_SD_Li256ELb1ELb0ELi2EEENS1_19SingleTileSchedulerILb1ELb0ELb0ELi128EEEEEEEEEvNT_6ParamsE$_ZN4cute3eso3ESOILb1ELb0EJNS_5tupleIJNS_1CILi2EEES4_EEENS2_IJiNS3_ILi4096EEEEEEEEC2ERKS5_RKS7_)
$_ZN7cutlass13device_kernelIN5flash19enable_sm80_to_sm89INS1_16FlashAttnBwdSm80INS1_25CollectiveMainloopBwdSm80ILi2ELi2EN4cute5tupleIJNS5_1CILi128EEES8_NS7_ILi64EEEEEENS_10bfloat16_tEfNS_4arch4Sm80ELb0ELb0ELb1ELb1ELb1ELb0ELb0ELb0ELi2ELi4ELi4ELi4ELb0EEENS1_21CollectiveEpilogueBwdISA_SB_SD_Li256ELb1ELb0ELi2EEENS1_19SingleTileSchedulerILb1ELb0ELb0ELi128EEEEEEEEEvNT_6ParamsE$_ZN4cute3eso3ESOILb1ELb0EJNS_5tupleIJNS_1CILi2EEES4_EEENS2_IJiNS3_ILi4096EEEEEEEEC2ERKS5_RKS7_:
[----:B------:R-:W-:Y:S02]  /*9ea0*/  IADD3 R3, R8, -c[0x0][0x20], RZ ;  /* 0x8000080008037a10 */ /* 0x000fe40007ffe0ff */
[----:B------:R-:W-:-:S03]  /*9eb0*/  MOV R5, 0x0 ;  /* 0x0000000000057802 */ /* 0x000fc60000000f00 */
[----:B------:R1:W-:Y:S01]  /*9ec0*/  STL [R3], R2 ;  /* 0x0000000203007387 */ /* 0x0003e20000100800 */
[----:B------:R-:W-:Y:S05]  /*9ed0*/  RET.REL.NODEC R4 `(_ZN7cutlass13device_kernelIN5flash19enable_sm80_to_sm89INS1_16FlashAttnBwdSm80INS1_25CollectiveMainloopBwdSm80ILi2ELi2EN4cute5tupleIJNS5_1CILi128EEES8_NS7_ILi64EEEEEENS_10bfloat16_tEfNS_4arch4Sm80ELb0ELb0ELb1ELb1ELb1ELb0ELb0ELb0ELi2ELi4ELi4ELi4ELb0EEENS1_21CollectiveEpilogueBwdISA_SB_SD_Li256ELb1ELb0ELi2EEENS1_19SingleTileSchedulerILb1ELb0ELb0ELi128EEEEEEEEEvNT_6ParamsE) ;  /* 0xffff612004007950 */ /* 0x000fea0003c3ffff */
        .type           $_ZN7cutlass13device_kernelIN5flash19enable_sm80_to_sm89INS1_16FlashAttnBwdSm80INS1_25CollectiveMainloopBwdSm80ILi2ELi2EN4cute5tupleIJNS5_1CILi128EEES8_NS7_ILi64EEEEEENS_10bfloat16_tEfNS_4arch4Sm80ELb0ELb0ELb1ELb1ELb1ELb0ELb0ELb0ELi2ELi4ELi4ELi4ELb0EEENS1_21CollectiveEpilogueBwdISA_SB_SD_Li256ELb1ELb0ELi2EEENS1_19SingleTileSchedulerILb1ELb0ELb0ELi128EEEEEEEEEvNT_6ParamsE$_ZN4cute3eso3ESOILb1ELb0EJNS_5tupleIJNS_1CILi2EEES4_EEENS2_IJiNS3_ILi512EEEEEEEEC2ERKS5_RKS7_,@function
        .size           $_ZN7cutlass13device_kernelIN5flash19enable_sm80_to_sm89INS1_16FlashAttnBwdSm80INS1_25CollectiveMainloopBwdSm80ILi2ELi2EN4cute5tupleIJNS5_1CILi128EEES8_NS7_ILi64EEEEEENS_10bfloat16_tEfNS_4arch4Sm80ELb0ELb0ELb1ELb1ELb1ELb0ELb0ELb0ELi2ELi4ELi4ELi4ELb0EEENS1_21CollectiveEpilogueBwdISA_SB_SD_Li256ELb1ELb0ELi2EEENS1_19SingleTileSchedulerILb1ELb0ELb0ELi128EEEEEEEEEvNT_6ParamsE$_ZN4cute3eso3ESOILb1ELb0EJNS_5tupleIJNS_1CILi2EEES4_EEENS2_IJiNS3_ILi512EEEEEEEEC2ERKS5_RKS7_,($_ZN7cutlass13device_kernelIN5flash19enable_sm80_to_sm89INS1_16FlashAttnBwdSm80INS1_25CollectiveMainloopBwdSm80ILi2ELi2EN4cute5tupleIJNS5_1CILi128EEES8_NS7_ILi64EEEEEENS_10bfloat16_tEfNS_4arch4Sm80ELb0ELb0ELb1ELb1ELb1ELb0ELb0ELb0ELi2ELi4ELi4ELi4ELb0EEENS1_21CollectiveEpilogueBwdISA_SB_SD_Li256ELb1ELb0ELi2EEENS1_19SingleTileSchedulerILb1ELb0ELb0ELi128EEEEEEEEEvNT_6ParamsE$_ZN4cute3eso3ESOILb1ELb0EJNS_5tupleIJNS_1CILi2EEES4_EEENS2_IJiiEEEEEC2ERKS5_RKS6_ - $_ZN7cutlass13device_kernelIN5flash19enable_sm80_to_sm89INS1_16FlashAttnBwdSm80INS1_25CollectiveMainloopBwdSm80ILi2ELi2EN4cute5tupleIJNS5_1CILi128EEES8_NS7_ILi64EEEEEENS_10bfloat16_tEfNS_4arch4Sm80ELb0ELb0ELb1ELb1ELb1ELb0ELb0ELb0ELi2ELi4ELi4ELi4ELb0EEENS1_21CollectiveEpilogueBwdISA_SB_SD_Li256ELb1ELb0ELi2EEENS1_19SingleTileSchedulerILb1ELb0ELb0ELi128EEEEEEEEEvNT_6ParamsE$_ZN4cute3eso3ESOILb1ELb0EJNS_5tupleIJNS_1CILi2EEES4_EEENS2_IJiNS3_ILi512EEEEEEEEC2ERKS5_RKS7_)
$_ZN7cutlass13device_kernelIN5flash19enable_sm80_to_sm89INS1_16FlashAttnBwdSm80INS1_25CollectiveMainloopBwdSm80ILi2ELi2EN4cute5tupleIJNS5_1CILi128EEES8_NS7_ILi64EEEEEENS_10bfloat16_tEfNS_4arch4Sm80ELb0ELb0ELb1ELb1ELb1ELb0ELb0ELb0ELi2ELi4ELi4ELi4ELb0EEENS1_21CollectiveEpilogueBwdISA_SB_SD_Li256ELb1ELb0ELi2EEENS1_19SingleTileSchedulerILb1ELb0ELb0ELi128EEEEEEEEEvNT_6ParamsE$_ZN4cute3eso3ESOILb1ELb0EJNS_5tupleIJNS_1CILi2EEES4_EEENS2_IJiNS3_ILi512EEEEEEEEC2ERKS5_RKS7_:
[----:B------:R-:W-:Y:S02]  /*9ee0*/  IADD3 R3, R36, -c[0x0][0x20], RZ ;  /* 0x8000080024037a10 */ /* 0x000fe40007ffe0ff */
[----:B------:R-:W-:-:S03]  /*9ef0*/  MOV R5, 0x0 ;  /* 0x0000000000057802 */ /* 0x000fc60000000f00 */
[----:B------:R1:W-:Y:S01]  /*9f00*/  STL [R3], R2 ;  /* 0x0000000203007387 */ /* 0x0003e20000100800 */
[----:B------:R-:W-:Y:S05]  /*9f10*/  RET.REL.NODEC R4 `(_ZN7cutlass13device_kernelIN5flash19enable_sm80_to_sm89INS1_16FlashAttnBwdSm80INS1_25CollectiveMainloopBwdSm80ILi2ELi2EN4cute5tupleIJNS5_1CILi128EEES8_NS7_ILi64EEEEEENS_10bfloat16_tEfNS_4arch4Sm80ELb0ELb0ELb1ELb1ELb1ELb0ELb0ELb0ELi2ELi4ELi4ELi4ELb0EEENS1_21CollectiveEpilogueBwdISA_SB_SD_Li256ELb1ELb0ELi2EEENS1_19SingleTileSchedulerILb1ELb0ELb0ELi128EEEEEEEEEvNT_6ParamsE) ;  /* 0xffff60e004007950 */ /* 0x000fea0003c3ffff */
        .type           $_ZN7cutlass13device_kernelIN5flash19enable_sm80_to_sm89INS1_16FlashAttnBwdSm80INS1_25CollectiveMainloopBwdSm80ILi2ELi2EN4cute5tupleIJNS5_1CILi128EEES8_NS7_ILi64EEEEEENS_10bfloat16_tEfNS_4arch4Sm80ELb0ELb0ELb1ELb1ELb1ELb0ELb0ELb0ELi2ELi4ELi4ELi4ELb0EEENS1_21CollectiveEpilogueBwdISA_SB_SD_Li256ELb1ELb0ELi2EEENS1_19SingleTileSchedulerILb1ELb0ELb0ELi128EEEEEEEEEvNT_6ParamsE$_ZN4cute3eso3ESOILb1ELb0EJNS_5tupleIJNS_1CILi2EEES4_EEENS2_IJiiEEEEEC2ERKS5_RKS6_,@function
        .size           $_ZN7cutlass13device_kernelIN5flash19enable_sm80_to_sm89INS1_16FlashAttnBwdSm80INS1_25CollectiveMainloopBwdSm80ILi2ELi2EN4cute5tupleIJNS5_1CILi128EEES8_NS7_ILi64EEEEEENS_10bfloat16_tEfNS_4arch4Sm80ELb0ELb0ELb1ELb1ELb1ELb0ELb0ELb0ELi2ELi4ELi4ELi4ELb0EEENS1_21CollectiveEpilogueBwdISA_SB_SD_Li256ELb1ELb0ELi2EEENS1_19SingleTileSchedulerILb1ELb0ELb0ELi128EEEEEEEEEvNT_6ParamsE$_ZN4cute3eso3ESOILb1ELb0EJNS_5tupleIJNS_1CILi2EEES4_EEENS2_IJiiEEEEEC2ERKS5_RKS6_,($_ZN7cutlass13device_kernelIN5flash19enable_sm80_to_sm89INS1_16FlashAttnBwdSm80INS1_25CollectiveMainloopBwdSm80ILi2ELi2EN4cute5tupleIJNS5_1CILi128EEES8_NS7_ILi64EEEEEENS_10bfloat16_tEfNS_4arch4Sm80ELb0ELb0ELb1ELb1ELb1ELb0ELb0ELb0ELi2ELi4ELi4ELi4ELb0EEENS1_21CollectiveEpilogueBwdISA_SB_SD_Li256ELb1ELb0ELi2EEENS1_19SingleTileSchedulerILb1ELb0ELb0ELi128EEEEEEEEEvNT_6ParamsE$_ZN4cute3eso3ESOILb1ELb0EJNS_5tupleIJNS_1CILi2EEES4_EEENS2_IJiiEEENS3_ILi1EEES7_EEC2ERKS5_RKS6_RKS7_SE_ - $_ZN7cutlass13device_kernelIN5flash19enable_sm80_to_sm89INS1_16FlashAttnBwdSm80INS1_25CollectiveMainloopBwdSm80ILi2ELi2EN4cute5tupleIJNS5_1CILi128EEES8_NS7_ILi64EEEEEENS_10bfloat16_tEfNS_4arch4Sm80ELb0ELb0ELb1ELb1ELb1ELb0ELb0ELb0ELi2ELi4ELi4ELi4ELb0EEENS1_21CollectiveEpilogueBwdISA_SB_SD_Li256ELb1ELb0ELi2EEENS1_19SingleTileSchedulerILb1ELb0ELb0ELi128EEEEEEEEEvNT_6ParamsE$_ZN4cute3eso3ESOILb1ELb0EJNS_5tupleIJNS_1CILi2EEES4_EEENS2_IJiiEEEEEC2ERKS5_RKS6_)
$_ZN7cutlass13device_kernelIN5flash19enable_sm80_to_sm89INS1_16FlashAttnBwdSm80INS1_25CollectiveMainloopBwdSm80ILi2ELi2EN4cute5tupleIJNS5_1CILi128EEES8_NS7_ILi64EEEEEENS_10bfloat16_tEfNS_4arch4Sm80ELb0ELb0ELb1ELb1ELb1ELb0ELb0ELb0ELi2ELi4ELi4ELi4ELb0EEENS1_21CollectiveEpilogueBwdISA_SB_SD_Li256ELb1ELb0ELi2EEENS1_19SingleTileSchedulerILb1ELb0ELb0ELi128EEEEEEEEEvNT_6ParamsE$_ZN4cute3eso3ESOILb1ELb0EJNS_5tupleIJNS_1CILi2EEES4_EEENS2_IJiiEEEEEC2ERKS5_RKS6_:
[----:B------:R-:W-:Y:S02]  /*9f20*/  IADD3 R3, R3, -c[0x0][0x20], RZ ;  /* 0x8000080003037a10 */ /* 0x000fe40007ffe0ff */
[----:B------:R-:W-:-:S03]  /*9f30*/  MOV R5, 0x0 ;  /* 0x0000000000057802 */ /* 0x000fc60000000f00 */
[----:B------:R1:W-:Y:S04]  /*9f40*/  STL [R3], R2 ;  /* 0x0000000203007387 */ /* 0x0003e80000100800 */
[----:B------:R1:W-:Y:S01]  /*9f50*/  STL [R3+0x4], R8 ;  /* 0x0000040803007387 */ /* 0x0003e20000100800 */
[----:B------:R-:W-:Y:S05]  /*9f60*/  RET.REL.NODEC R4 `(_ZN7cutlass13device_kernelIN5flash19enable_sm80_to_sm89INS1_16FlashAttnBwdSm80INS1_25CollectiveMainloopBwdSm80ILi2ELi2EN4cute5tupleIJNS5_1CILi128EEES8_NS7_ILi64EEEEEENS_10bfloat16_tEfNS_4arch4Sm80ELb0ELb0ELb1ELb1ELb1ELb0ELb0ELb0ELi2ELi4ELi4ELi4ELb0EEENS1_21CollectiveEpilogueBwdISA_SB_SD_Li256ELb1ELb0ELi2EEENS1_19SingleTileSchedulerILb1ELb0ELb0ELi128EEEEEEEEEvNT_6ParamsE) ;  /* 0xffff609004007950 */ /* 0x000fea0003c3ffff */
        .type           $_ZN7cutlass13device_kernelIN5flash19enable_sm80_to_sm89INS1_16FlashAttnBwdSm80INS1_25CollectiveMainloopBwdSm80ILi2ELi2EN4cute5tupleIJNS5_1CILi128EEES8_NS7_ILi64EEEEEENS_10bfloat16_tEfNS_4arch4Sm80ELb0ELb0ELb1ELb1ELb1ELb0ELb0ELb0ELi2ELi4ELi4ELi4ELb0EEENS1_21CollectiveEpilogueBwdISA_SB_SD_Li256ELb1ELb0ELi2EEENS1_19SingleTileSchedulerILb1ELb0ELb0ELi128EEEEEEEEEvNT_6ParamsE$_ZN4cute3eso3ESOILb1ELb0EJNS_5tupleIJNS_1CILi2EEES4_EEENS2_IJiiEEENS3_ILi1EEES7_EEC2ERKS5_RKS6_RKS7_SE_,@function
        .size           $_ZN7cutlass13device_kernelIN5flash19enable_sm80_to_sm89INS1_16FlashAttnBwdSm80INS1_25CollectiveMainloopBwdSm80ILi2ELi2EN4cute5tupleIJNS5_1CILi128EEES8_NS7_ILi64EEEEEENS_10bfloat16_tEfNS_4arch4Sm80ELb0ELb0ELb1ELb1ELb1ELb0ELb0ELb0ELi2ELi4ELi4ELi4ELb0EEENS1_21CollectiveEpilogueBwdISA_SB_SD_Li256ELb1ELb0ELi2EEENS1_19SingleTileSchedulerILb1ELb0ELb0ELi128EEEEEEEEEvNT_6ParamsE$_ZN4cute3eso3ESOILb1ELb0EJNS_5tupleIJNS_1CILi2EEES4_EEENS2_IJiiEEENS3_ILi1EEES7_EEC2ERKS5_RKS6_RKS7_SE_,($_ZN7cutlass13device_kernelIN5flash19enable_sm80_to_sm89INS1_16FlashAttnBwdSm80INS1_25CollectiveMainloopBwdSm80ILi2ELi2EN4cute5tupleIJNS5_1CILi128EEES8_NS7_ILi64EEEEEENS_10bfloat16_tEfNS_4arch4Sm80ELb0ELb0ELb1ELb1ELb1ELb0ELb0ELb0ELi2ELi4ELi4ELi4ELb0EEENS1_21CollectiveEpilogueBwdISA_SB_SD_Li256ELb1ELb0ELi2EEENS1_19SingleTileSchedulerILb1ELb0ELb0ELi128EEEEEEEEEvNT_6ParamsE$_ZN4cute3eso3ESOILb1ELb0EJNS_5tupleIJNS_1CILi2EEES4_S4_EEENS2_IJNS3_ILi1EEENS3_ILi512EEEiEEEEEC2ERKS5_RKS8_ - $_ZN7cutlass13device_kernelIN5flash19enable_sm80_to_sm89INS1_16FlashAttnBwdSm80INS1_25CollectiveMainloopBwdSm80ILi2ELi2EN4cute5tupleIJNS5_1CILi128EEES8_NS7_ILi64EEEEEENS_10bfloat16_tEfNS_4arch4Sm80ELb0ELb0ELb1ELb1ELb1ELb0ELb0ELb0ELi2ELi4ELi4ELi4ELb0EEENS1_21CollectiveEpilogueBwdISA_SB_SD_Li256ELb1ELb0ELi2EEENS1_19SingleTileSchedulerILb1ELb0ELb0ELi128EEEEEEEEEvNT_6ParamsE$_ZN4cute3eso3ESOILb1ELb0EJNS_5tupleIJNS_1CILi2EEES4_EEENS2_IJiiEEENS3_ILi1EEES7_EEC2ERKS5_RKS6_RKS7_SE_)
$_ZN7cutlass13device_kernelIN5flash19enable_sm80_to_sm89INS1_16FlashAttnBwdSm80INS1_25CollectiveMainloopBwdSm80ILi2ELi2EN4cute5tupleIJNS5_1CILi128EEES8_NS7_ILi64EEEEEENS_10bfloat16_tEfNS_4arch4Sm80ELb0ELb0ELb1ELb1ELb1ELb0ELb0ELb0ELi2ELi4ELi4ELi4ELb0EEENS1_21CollectiveEpilogueBwdISA_SB_SD_Li256ELb1ELb0ELi2EEENS1_19SingleTileSchedulerILb1ELb0ELb0ELi128EEEEEEEEEvNT_6ParamsE$_ZN4cute3eso3ESOILb1ELb0EJNS_5tupleIJNS_1CILi2EEES4_EEENS2_IJiiEEENS3_ILi1EEES7_EEC2ERKS5_RKS6_RKS7_SE_:
[----:B------:R-:W-:Y:S01]  /*9f70*/  IADD3 R4, R4, -c[0x0][0x20], RZ ;  /* 0x8000080004047a10 */ /* 0x000fe20007ffe0ff */
[----:B------:R-:W-:Y:S01]  /*9f80*/  IMAD.MOV.U32 R88, RZ, RZ, R6 ;  /* 0x000000ffff587224 */ /* 0x000fe200078e0006 */
[----:B------:R-:W-:-:S03]  /*9f90*/  MOV R89, 0x0 ;  /* 0x0000000000597802 */ /* 0x000fc60000000f00 */
[----:B------:R1:W-:Y:S04]  /*9fa0*/  STL [R4], R2 ;  /* 0x0000000204007387 */ /* 0x0003e80000100800 */
[----:B------:R1:W-:Y:S01]  /*9fb0*/  STL [R4+0x4], R3 ;  /* 0x0000040304007387 */ /* 0x0003e20000100800 */
[----:B------:R-:W-:Y:S05]  /*9fc0*/  RET.REL.NODEC R88 `(_ZN7cutlass13device_kernelIN5flash19enable_sm80_to_sm89INS1_16FlashAttnBwdSm80INS1_25CollectiveMainloopBwdSm80ILi2ELi2EN4cute5tupleIJNS5_1CILi128EEES8_NS7_ILi64EEEEEENS_10bfloat16_tEfNS_4arch4Sm80ELb0ELb0ELb1ELb1ELb1ELb0ELb0ELb0ELi2ELi4ELi4ELi4ELb0EEENS1_21CollectiveEpilogueBwdISA_SB_SD_Li256ELb1ELb0ELi2EEENS1_19SingleTileSchedulerILb1ELb0ELb0ELi128EEEEEEEEEvNT_6ParamsE) ;  /* 0xffff603058007950 */ /* 0x000fea0003c3ffff */
        .type           $_ZN7cutlass13device_kernelIN5flash19enable_sm80_to_sm89INS1_16FlashAttnBwdSm80INS1_25CollectiveMainloopBwdSm80ILi2ELi2EN4cute5tupleIJNS5_1CILi128EEES8_NS7_ILi64EEEEEENS_10bfloat16_tEfNS_4arch4Sm80ELb0ELb0ELb1ELb1ELb1ELb0ELb0ELb0ELi2ELi4ELi4ELi4ELb0EEENS1_21CollectiveEpilogueBwdISA_SB_SD_Li256ELb1ELb0ELi2EEENS1_19SingleTileSchedulerILb1ELb0ELb0ELi128EEEEEEEEEvNT_6ParamsE$_ZN4cute3eso3ESOILb1ELb0EJNS_5tupleIJNS_1CILi2EEES4_S4_EEENS2_IJNS3_ILi1EEENS3_ILi512EEEiEEEEEC2ERKS5_RKS8_,@function
        .size           $_ZN7cutlass13device_kernelIN5flash19enable_sm80_to_sm89INS1_16FlashAttnBwdSm80INS1_25CollectiveMainloopBwdSm80ILi2ELi2EN4cute5tupleIJNS5_1CILi128EEES8_NS7_ILi64EEEEEENS_10bfloat16_tEfNS_4arch4Sm80ELb0ELb0ELb1ELb1ELb1ELb0ELb0ELb0ELi2ELi4ELi4ELi4ELb0EEENS1_21CollectiveEpilogueBwdISA_SB_SD_Li256ELb1ELb0ELi2EEENS1_19SingleTileSchedulerILb1ELb0ELb0ELi128EEEEEEEEEvNT_6ParamsE$_ZN4cute3eso3ESOILb1ELb0EJNS_5tupleIJNS_1CILi2EEES4_S4_EEENS2_IJNS3_ILi1EEENS3_ILi512EEEiEEEEEC2ERKS5_RKS8_,($_ZN7cutlass13device_kernelIN5flash19enable_sm80_to_sm89INS1_16FlashAttnBwdSm80INS1_25CollectiveMainloopBwdSm80ILi2ELi2EN4cute5tupleIJNS5_1CILi128EEES8_NS7_ILi64EEEEEENS_10bfloat16_tEfNS_4arch4Sm80ELb0ELb0ELb1ELb1ELb1ELb0ELb0ELb0ELi2ELi4ELi4ELi4ELb0EEENS1_21CollectiveEpilogueBwdISA_SB_SD_Li256ELb1ELb0ELi2EEENS1_19SingleTileSchedulerILb1ELb0ELb0ELi128EEEEEEEEEvNT_6ParamsE$_ZN4cute3eso3ESOILb1ELb0EJNS_5tupleIJNS_1CILi8EEENS2_IJNS3_ILi2EEES5_S5_EEENS3_ILi1EEES6_S7_EEENS2_IJS7_NS2_IJS4_iiEEENS3_ILi64EEENS2_IJiNS3_ILi144EEENS3_ILi288EEEEEENS3_ILi512EEEEEEEEC2ERKS8_RKSF_ - $_ZN7cutlass13device_kernelIN5flash19enable_sm80_to_sm89INS1_16FlashAttnBwdSm80INS1_25CollectiveMainloopBwdSm80ILi2ELi2EN4cute5tupleIJNS5_1CILi128EEES8_NS7_ILi64EEEEEENS_10bfloat16_tEfNS_4arch4Sm80ELb0ELb0ELb1ELb1ELb1ELb0ELb0ELb0ELi2ELi4ELi4ELi4ELb0EEENS1_21CollectiveEpilogueBwdISA_SB_SD_Li256ELb1ELb0ELi2EEENS1_19SingleTileSchedulerILb1ELb0ELb0ELi128EEEEEEEEEvNT_6ParamsE$_ZN4cute3eso3ESOILb1ELb0EJNS_5tupleIJNS_1CILi2EEES4_S4_EEENS2_IJNS3_ILi1EEENS3_ILi512EEEiEEEEEC2ERKS5_RKS8_)
$_ZN7cutlass13device_kernelIN5flash19enable_sm80_to_sm89INS1_16FlashAttnBwdSm80INS1_25CollectiveMainloopBwdSm80ILi2ELi2EN4cute5tupleIJNS5_1CILi128EEES8_NS7_ILi64EEEEEENS_10bfloat16_tEfNS_4arch4Sm80ELb0ELb0ELb1ELb1ELb1ELb0ELb0ELb0ELi2ELi4ELi4ELi4ELb0EEENS1_21CollectiveEpilogueBwdISA_SB_SD_Li256ELb1ELb0ELi2EEENS1_19SingleTileSchedulerILb1ELb0ELb0ELi128EEEEEEEEEvNT_6ParamsE$_ZN4cute3eso3ESOILb1ELb0EJNS_5tupleIJNS_1CILi2EEES4_S4_EEENS2_IJNS3_ILi1EEENS3_ILi512EEEiEEEEEC2ERKS5_RKS8_:
[----:B------:R-:W-:Y:S02]  /*9fd0*/  IADD3 R3, R76, -c[0x0][0x20], RZ ;  /* 0x800008004c037a10 */ /* 0x000fe40007ffe0ff */
[----:B------:R-:W-:-:S03]  /*9fe0*/  MOV R5, 0x0 ;  /* 0x0000000000057802 */ /* 0x000fc60000000f00 */
[----:B------:R1:W-:Y:S01]  /*9ff0*/  STL [R3], R2 ;  /* 0x0000000203007387 */ /* 0x0003e20000100800 */
[----:B------:R-:W-:Y:S05]  /*a000*/  RET.REL.NODEC R4 `(_ZN7cutlass13device_kernelIN5flash19enable_sm80_to_sm89INS1_16FlashAttnBwdSm80INS1_25CollectiveMainloopBwdSm80ILi2ELi2EN4cute5tupleIJNS5_1CILi128EEES8_NS7_ILi64EEEEEENS_10bfloat16_tEfNS_4arch4Sm80ELb0ELb0ELb1ELb1ELb1ELb0ELb0ELb0ELi2ELi4ELi4ELi4ELb0EEENS1_21CollectiveEpilogueBwdISA_SB_SD_Li256ELb1ELb0ELi2EEENS1_19SingleTileSchedulerILb1ELb0ELb0ELi128EEEEEEEEEvNT_6ParamsE) ;  /* 0xffff5ff004007950 */ /* 0x000fea0003c3ffff */
        .type           $_ZN7cutlass13device_kernelIN5flash19enable_sm80_to_sm89INS1_16FlashAttnBwdSm80INS1_25CollectiveMainloopBwdSm80ILi2ELi2EN4cute5tupleIJNS5_1CILi128EEES8_NS7_ILi64EEEEEENS_10bfloat16_tEfNS_4arch4Sm80ELb0ELb0ELb1ELb1ELb1ELb0ELb0ELb0ELi2ELi4ELi4ELi4ELb0EEENS1_21CollectiveEpilogueBwdISA_SB_SD_Li256ELb1ELb0ELi2EEENS1_19SingleTileSchedulerILb1ELb0ELb0ELi128EEEEEEEEEvNT_6ParamsE$_ZN4cute3eso3ESOILb1ELb0EJNS_5tupleIJNS_1CILi8EEENS2_IJNS3_ILi2EEES5_S5_EEENS3_ILi1EEES6_S7_EEENS2_IJS7_NS2_IJS4_iiEEENS3_ILi64EEENS2_IJiNS3_ILi144EEENS3_ILi288EEEEEENS3_ILi512EEEEEEEEC2ERKS8_RKSF_,@function
        .size           $_ZN7cutlass13device_kernelIN5flash19enable_sm80_to_sm89INS1_16FlashAttnBwdSm80INS1_25CollectiveMainloopBwdSm80ILi2ELi2EN4cute5tupleIJNS5_1CILi128EEES8_NS7_ILi64EEEEEENS_10bfloat16_tEfNS_4arch4Sm80ELb0ELb0ELb1ELb1ELb1ELb0ELb0ELb0ELi2ELi4ELi4ELi4ELb0EEENS1_21CollectiveEpilogueBwdISA_SB_SD_Li256ELb1ELb0ELi2EEENS1_19SingleTileSchedulerILb1ELb0ELb0ELi128EEEEEEEEEvNT_6ParamsE$_ZN4cute3eso3ESOILb1ELb0EJNS_5tupleIJNS_1CILi8EEENS2_IJNS3_ILi2EEES5_S5_EEENS3_ILi1EEES6_S7_EEENS2_IJS7_NS2_IJS4_iiEEENS3_ILi64EEENS2_IJiNS3_ILi144EEENS3_ILi288EEEEEENS3_ILi512EEEEEEEEC2ERKS8_RKSF_,($_ZN7cutlass13device_kernelIN5flash19enable_sm80_to_sm89INS1_16FlashAttnBwdSm80INS1_25CollectiveMainloopBwdSm80ILi2ELi2EN4cute5tupleIJNS5_1CILi128EEES8_NS7_ILi64EEEEEENS_10bfloat16_tEfNS_4arch4Sm80ELb0ELb0ELb1ELb1ELb1ELb0ELb0ELb0ELi2ELi4ELi4ELi4ELb0EEENS1_21CollectiveEpilogueBwdISA_SB_SD_Li256ELb1ELb0ELi2EEENS1_19SingleTileSchedulerILb1ELb0ELb0ELi128EEEEEEEEEvNT_6ParamsE$_ZN4cute3eso3ESOILb1ELb0EJNS_5tupleIJNS_1CILi8EEENS2_IJNS3_ILi2EEES5_S5_EEENS3_ILi1EEES6_S7_EEENS2_IJS7_NS2_IJiiiEEENS3_ILi64EEENS2_IJNS3_ILi72EEENS3_ILi144EEENS3_ILi288EEEEEENS3_ILi512EEEEEEEEC2ERKS8_RKSG_ - $_ZN7cutlass13device_kernelIN5flash19enable_sm80_to_sm89INS1_16FlashAttnBwdSm80INS1_25CollectiveMainloopBwdSm80ILi2ELi2EN4cute5tupleIJNS5_1CILi128EEES8_NS7_ILi64EEEEEENS_10bfloat16_tEfNS_4arch4Sm80ELb0ELb0ELb1ELb1ELb1ELb0ELb0ELb0ELi2ELi4ELi4ELi4ELb0EEENS1_21CollectiveEpilogueBwdISA_SB_SD_Li256ELb1ELb0ELi2EEENS1_19SingleTileSchedulerILb1ELb0ELb0ELi128EEEEEEEEEvNT_6ParamsE$_ZN4cute3eso3ESOILb1ELb0EJNS_5tupleIJNS_1CILi8EEENS2_IJNS3_ILi2EEES5_S5_EEENS3_ILi1EEES6_S7_EEENS2_IJS7_NS2_IJS4_iiEEENS3_ILi64EEENS2_IJiNS3_ILi144EEENS3_ILi288EEEEEENS3_ILi512EEEEEEEEC2ERKS8_RKSF_)
$_ZN7cutlass13device_kernelIN5flash19enable_sm80_to_sm89INS1_16FlashAttnBwdSm80INS1_25CollectiveMainloopBwdSm80ILi2ELi2EN4cute5tupleIJNS5_1CILi128EEES8_NS7_ILi64EEEEEENS_10bfloat16_tEfNS_4arch4Sm80ELb0ELb0ELb1ELb1ELb1ELb0ELb0ELb0ELi2ELi4ELi4ELi4ELb0EEENS1_21CollectiveEpilogueBwdISA_SB_SD_Li256ELb1ELb0ELi2EEENS1_19SingleTileSchedulerILb1ELb0ELb0ELi128EEEEEEEEEvNT_6ParamsE$_ZN4cute3eso3ESOILb1ELb0EJNS_5tupleIJNS_1CILi8EEENS2_IJNS3_ILi2EEES5_S5_EEENS3_ILi1EEES6_S7_EEENS2_IJS7_NS2_IJS4_iiEEENS3_ILi64EEENS2_IJiNS3_ILi144EEENS3_ILi288EEEEEENS3_ILi512EEEEEEEEC2ERKS8_RKSF_:
[----:B------:R-:W-:Y:S02]  /*a010*/  IADD3 R4, R59, -c[0x0][0x20], RZ ;  /* 0x800008003b047a10 */ /* 0x000fe40007ffe0ff */
[----:B------:R-:W-:-:S03]  /*a020*/  MOV R9, 0x0 ;  /* 0x0000000000097802 */ /* 0x000fc60000000f00 */
[----:B------:R1:W-:Y:S04]  /*a030*/  STL [R4], R2 ;  /* 0x0000000204007387 */ /* 0x0003e80000100800 */
[----:B------:R1:W-:Y:S04]  /*a040*/  STL [R4+0x4], R3 ;  /* 0x0000040304007387 */ /* 0x0003e80000100800 */
[----:B------:R1:W-:Y:S01]  /*a050*/  STL [R4+0x8], R5 ;  /* 0x0000080504007387 */ /* 0x0003e20000100800 */
[----:B------:R-:W-:Y:S05]  /*a060*/  RET.REL.NODEC R8 `(_ZN7cutlass13device_kernelIN5flash19enable_sm80_to_sm89INS1_16FlashAttnBwdSm80INS1_25CollectiveMainloopBwdSm80ILi2ELi2EN4cute5tupleIJNS5_1CILi128EEES8_NS7_ILi64EEEEEENS_10bfloat16_tEfNS_4arch4Sm80ELb0ELb0ELb1ELb1ELb1ELb0ELb0ELb0ELi2ELi4ELi4ELi4ELb0EEENS1_21CollectiveEpilogueBwdISA_SB_SD_Li256ELb1ELb0ELi2EEENS1_19SingleTileSchedulerILb1ELb0ELb0ELi128EEEEEEEEEvNT_6ParamsE) ;  /* 0xffff5f9008007950 */ /* 0x000fea0003c3ffff */
        .type           $_ZN7cutlass13device_kernelIN5flash19enable_sm80_to_sm89INS1_16FlashAttnBwdSm80INS1_25CollectiveMainloopBwdSm80ILi2ELi2EN4cute5tupleIJNS5_1CILi128EEES8_NS7_ILi64EEEEEENS_10bfloat16_tEfNS_4arch4Sm80ELb0ELb0ELb1ELb1ELb1ELb0ELb0ELb0ELi2ELi4ELi4ELi4ELb0EEENS1_21CollectiveEpilogueBwdISA_SB_SD_Li256ELb1ELb0ELi2EEENS1_19SingleTileSchedulerILb1ELb0ELb0ELi128EEEEEEEEEvNT_6ParamsE$_ZN4cute3eso3ESOILb1ELb0EJNS_5tupleIJNS_1CILi8EEENS2_IJNS3_ILi2EEES5_S5_EEENS3_ILi1EEES6_S7_EEENS2_IJS7_NS2_IJiiiEEENS3_ILi64EEENS2_IJNS3_ILi72EEENS3_ILi144EEENS3_ILi288EEEEEENS3_ILi512EEEEEEEEC2ERKS8_RKSG_,@function
        .size           $_ZN7cutlass13device_kernelIN5flash19enable_sm80_to_sm89INS1_16FlashAttnBwdSm80INS1_25CollectiveMainloopBwdSm80ILi2ELi2EN4cute5tupleIJNS5_1CILi128EEES8_NS7_ILi64EEEEEENS_10bfloat16_tEfNS_4arch4Sm80ELb0ELb0ELb1ELb1ELb1ELb0ELb0ELb0ELi2ELi4ELi4ELi4ELb0EEENS1_21CollectiveEpilogueBwdISA_SB_SD_Li256ELb1ELb0ELi2EEENS1_19SingleTileSchedulerILb1ELb0ELb0ELi128EEEEEEEEEvNT_6ParamsE$_ZN4cute3eso3ESOILb1ELb0EJNS_5tupleIJNS_1CILi8EEENS2_IJNS3_ILi2EEES5_S5_EEENS3_ILi1EEES6_S7_EEENS2_IJS7_NS2_IJiiiEEENS3_ILi64EEENS2_IJNS3_ILi72EEENS3_ILi144EEENS3_ILi288EEEEEENS3_ILi512EEEEEEEEC2ERKS8_RKSG_,($_ZN7cutlass13device_kernelIN5flash19enable_sm80_to_sm89INS1_16FlashAttnBwdSm80INS1_25CollectiveMainloopBwdSm80ILi2ELi2EN4cute5tupleIJNS5_1CILi128EEES8_NS7_ILi64EEEEEENS_10bfloat16_tEfNS_4arch4Sm80ELb0ELb0ELb1ELb1ELb1ELb0ELb0ELb0ELi2ELi4ELi4ELi4ELb0EEENS1_21CollectiveEpilogueBwdISA_SB_SD_Li256ELb1ELb0ELi2EEENS1_19SingleTileSchedulerILb1ELb0ELb0ELi128EEEEEEEEEvNT_6ParamsE$_ZN4cute3eso3ESOILb1ELb0EJNS_5tupleIJNS_1CILi8EEENS3_ILi2EEES5_S5_S4_S5_EEENS2_IJNS3_ILi1EEEiiiNS3_ILi72EEENS3_ILi512EEEEEEEEC2ERKS6_RKSA_ - $_ZN7cutlass13device_kernelIN5flash19enable_sm80_to_sm89INS1_16FlashAttnBwdSm80INS1_25CollectiveMainloopBwdSm80ILi2ELi2EN4cute5tupleIJNS5_1CILi128EEES8_NS7_ILi64EEEEEENS_10bfloat16_tEfNS_4arch4Sm80ELb0ELb0ELb1ELb1ELb1ELb0ELb0ELb0ELi2ELi4ELi4ELi4ELb0EEENS1_21CollectiveEpilogueBwdISA_SB_SD_Li256ELb1ELb0ELi2EEENS1_19SingleTileSchedulerILb1ELb0ELb0ELi128EEEEEEEEEvNT_6ParamsE$_ZN4cute3eso3ESOILb1ELb0EJNS_5tupleIJNS_1CILi8EEENS2_IJNS3_ILi2EEES5_S5_EEENS3_ILi1EEES6_S7_EEENS2_IJS7_NS2_IJiiiEEENS3_ILi64EEENS2_IJNS3_ILi72EEENS3_ILi144EEENS3_ILi288EEEEEENS3_ILi512EEEEEEEEC2ERKS8_RKSG_)
$_ZN7cutlass13device_kernelIN5flash19enable_sm80_to_sm89INS1_16FlashAttnBwdSm80INS1_25CollectiveMainloopBwdSm80ILi2ELi2EN4cute5tupleIJNS5_1CILi128EEES8_NS7_ILi64EEEEEENS_10bfloat16_tEfNS_4arch4Sm80ELb0ELb0ELb1ELb1ELb1ELb0ELb0ELb0ELi2ELi4ELi4ELi4ELb0EEENS1_21CollectiveEpilogueBwdISA_SB_SD_Li256ELb1ELb0ELi2EEENS1_19SingleTileSchedulerILb1ELb0ELb0ELi128EEEEEEEEEvNT_6ParamsE$_ZN4cute3eso3ESOILb1ELb0EJNS_5tupleIJNS_1CILi8EEENS2_IJNS3_ILi2EEES5_S5_EEENS3_ILi1EEES6_S7_EEENS2_IJS7_NS2_IJiiiEEENS3_ILi64EEENS2_IJNS3_ILi72EEENS3_ILi144EEENS3_ILi288EEEEEENS3_ILi512EEEEEEEEC2ERKS8_RKSG_:
[----:B------:R-:W-:Y:S02]  /*a070*/  IADD3 R4, R4, -c[0x0][0x20], RZ ;  /* 0x8000080004047a10 */ /* 0x000fe40007ffe0ff */
[----:B------:R-:W-:-:S03]  /*a080*/  MOV R9, 0x0 ;  /* 0x0000000000097802 */ /* 0x000fc60000000f00 */
[----:B------:R1:W-:Y:S04]  /*a090*/  STL [R4], R2 ;  /* 0x0000000204007387 */ /* 0x0003e80000100800 */
[----:B------:R1:W-:Y:S04]  /*a0a0*/  STL [R4+0x4], R3 ;  /* 0x0000040304007387 */ /* 0x0003e80000100800 */
[----:B------:R1:W-:Y:S01]  /*a0b0*/  STL [R4+0x8], R5 ;  /* 0x0000080504007387 */ /* 0x0003e20000100800 */
[----:B------:R-:W-:Y:S05]  /*a0c0*/  RET.REL.NODEC R8 `(_ZN7cutlass13device_kernelIN5flash19enable_sm80_to_sm89INS1_16FlashAttnBwdSm80INS1_25CollectiveMainloopBwdSm80ILi2ELi2EN4cute5tupleIJNS5_1CILi128EEES8_NS7_ILi64EEEEEENS_10bfloat16_tEfNS_4arch4Sm80ELb0ELb0ELb1ELb1ELb1ELb0ELb0ELb0ELi2ELi4ELi4ELi4ELb0EEENS1_21CollectiveEpilogueBwdISA_SB_SD_Li256ELb1ELb0ELi2EEENS1_19SingleTileSchedulerILb1ELb0ELb0ELi128EEEEEEEEEvNT_6ParamsE) ;  /* 0xffff5f3008007950 */ /* 0x000fea0003c3ffff */
        .type           $_ZN7cutlass13device_kernelIN5flash19enable_sm80_to_sm89INS1_16FlashAttnBwdSm80INS1_25CollectiveMainloopBwdSm80ILi2ELi2EN4cute5tupleIJNS5_1CILi128EEES8_NS7_ILi64EEEEEENS_10bfloat16_tEfNS_4arch4Sm80ELb0ELb0ELb1ELb1ELb1ELb0ELb0ELb0ELi2ELi4ELi4ELi4ELb0EEENS1_21CollectiveEpilogueBwdISA_SB_SD_Li256ELb1ELb0ELi2EEENS1_19SingleTileSchedulerILb1ELb0ELb0ELi128EEEEEEEEEvNT_6ParamsE$_ZN4cute3eso3ESOILb1ELb0EJNS_5tupleIJNS_1CILi8EEENS3_ILi2EEES5_S5_S4_S5_EEENS2_IJNS3_ILi1EEEiiiNS3_ILi72EEENS3_ILi512EEEEEEEEC2ERKS6_RKSA_,@function
        .size           $_ZN7cutlass13device_kernelIN5flash19enable_sm80_to_sm89INS1_16FlashAttnBwdSm80INS1_25CollectiveMainloopBwdSm80ILi2ELi2EN4cute5tupleIJNS5_1CILi128EEES8_NS7_ILi64EEEEEENS_10bfloat16_tEfNS_4arch4Sm80ELb0ELb0ELb1ELb1ELb1ELb0ELb0ELb0ELi2ELi4ELi4ELi4ELb0EEENS1_21CollectiveEpilogueBwdISA_SB_SD_Li256ELb1ELb0ELi2EEENS1_19SingleTileSchedulerILb1ELb0ELb0ELi128EEEEEEEEEvNT_6ParamsE$_ZN4cute3eso3ESOILb1ELb0EJNS_5tupleIJNS_1CILi8EEENS3_ILi2EEES5_S5_S4_S5_EEENS2_IJNS3_ILi1EEEiiiNS3_ILi72EEENS3_ILi512EEEEEEEEC2ERKS6_RKSA_,($_ZN7cutlass13device_kernelIN5flash19enable_sm80_to_sm89INS1_16FlashAttnBwdSm80INS1_25CollectiveMainloopBwdSm80ILi2ELi2EN4cute5tupleIJNS5_1CILi128EEES8_NS7_ILi64EEEEEENS_10bfloat16_tEfNS_4arch4Sm80ELb0ELb0ELb1ELb1ELb1ELb0ELb0ELb0ELi2ELi4ELi4ELi4ELb0EEENS1_21CollectiveEpilogueBwdISA_SB_SD_Li256ELb1ELb0ELi2EEENS1_19SingleTileSchedulerILb1ELb0ELb0ELi128EEEEEEEEEvNT_6ParamsE$_ZN4cute3eso3ESOILb1ELb0EJNS_6LayoutINS_5tupleIJNS3_IJNS3_IJNS3_IJNS_1CILi4EEENS4_ILi2EEEEEENS4_ILi1EEEEEES8_EEENS3_IJNS3_IJNS3_IJS8_S8_EEES8_EEES6_EEEEEENS3_IJNS3_IJNS3_IJNS3_IJS8_NS4_ILi32EEEEEENS4_ILi0EEEEEESH_EEENS3_IJNS3_IJNS3_IJSH_SH_EEESH_EEENS4_ILi64EEEEEEEEEEENS_10ViewEngineIPN7cutlass10bfloat16_tEEEEEC2ERKSP_RKSU_ - $_ZN7cutlass13device_kernelIN5flash19enable_sm80_to_sm89INS1_16FlashAttnBwdSm80INS1_25CollectiveMainloopBwdSm80ILi2ELi2EN4cute5tupleIJNS5_1CILi128EEES8_NS7_ILi64EEEEEENS_10bfloat16_tEfNS_4arch4Sm80ELb0ELb0ELb1ELb1ELb1ELb0ELb0ELb0ELi2ELi4ELi4ELi4ELb0EEENS1_21CollectiveEpilogueBwdISA_SB_SD_Li256ELb1ELb0ELi2EEENS1_19SingleTileSchedulerILb1ELb0ELb0ELi128EEEEEEEEEvNT_6ParamsE$_ZN4cute3eso3ESOILb1ELb0EJNS_5tupleIJNS_1CILi8EEENS3_ILi2EEES5_S5_S4_S5_EEENS2_IJNS3_ILi1EEEiiiNS3_ILi72EEENS3_ILi512EEEEEEEEC2ERKS6_RKSA_)
$_ZN7cutlass13device_kernelIN5flash19enable_sm80_to_sm89INS1_16FlashAttnBwdSm80INS1_25CollectiveMainloopBwdSm80ILi2ELi2EN4cute5tupleIJNS5_1CILi128EEES8_NS7_ILi64EEEEEENS_10bfloat16_tEfNS_4arch4Sm80ELb0ELb0ELb1ELb1ELb1ELb0ELb0ELb0ELi2ELi4ELi4ELi4ELb0EEENS1_21CollectiveEpilogueBwdISA_SB_SD_Li256ELb1ELb0ELi2EEENS1_19SingleTileSchedulerILb1ELb0ELb0ELi128EEEEEEEEEvNT_6ParamsE$_ZN4cute3eso3ESOILb1ELb0EJNS_5tupleIJNS_1CILi8EEENS3_ILi2EEES5_S5_S4_S5_EEENS2_IJNS3_ILi1EEEiiiNS3_ILi72EEENS3_ILi512EEEEEEEEC2ERKS6_RKSA_:
[----:B------:R-:W-:Y:S02]  /*a0d0*/  IADD3 R4, R4, -c[0x0][0x20], RZ ;  /* 0x8000080004047a10 */ /* 0x000fe40007ffe0ff */
[----:B------:R-:W-:-:S03]  /*a0e0*/  MOV R9, 0x0 ;  /* 0x0000000000097802 */ /* 0x000fc60000000f00 */
[----:B------:R1:W-:Y:S04]  /*a0f0*/  STL [R4], R2 ;  /* 0x0000000204007387 */ /* 0x0003e80000100800 */
[----:B------:R1:W-:Y:S04]  /*a100*/  STL [R4+0x4], R3 ;  /* 0x0000040304007387 */ /* 0x0003e80000100800 */
[----:B------:R1:W-:Y:S01]  /*a110*/  STL [R4+0x8], R5 ;  /* 0x0000080504007387 */ /* 0x0003e20000100800 */
[----:B------:R-:W-:Y:S05]  /*a120*/  RET.REL.NODEC R8 `(_ZN7cutlass13device_kernelIN5flash19enable_sm80_to_sm89INS1_16FlashAttnBwdSm80INS1_25CollectiveMainloopBwdSm80ILi2ELi2EN4cute5tupleIJNS5_1CILi128EEES8_NS7_ILi64EEEEEENS_10bfloat16_tEfNS_4arch4Sm80ELb0ELb0ELb1ELb1ELb1ELb0ELb0ELb0ELi2ELi4ELi4ELi4ELb0EEENS1_21CollectiveEpilogueBwdISA_SB_SD_Li256ELb1ELb0ELi2EEENS1_19SingleTileSchedulerILb1ELb0ELb0ELi128EEEEEEEEEvNT_6ParamsE) ;  /* 0xffff5ed008007950 */ /* 0x000fea0003c3ffff */
        .type           $_ZN7cutlass13device_kernelIN5flash19enable_sm80_to_sm89INS1_16FlashAttnBwdSm80INS1_25CollectiveMainloopBwdSm80ILi2ELi2EN4cute5tupleIJNS5_1CILi128EEES8_NS7_ILi64EEEEEENS_10bfloat16_tEfNS_4arch4Sm80ELb0ELb0ELb1ELb1ELb1ELb0ELb0ELb0ELi2ELi4ELi4ELi4ELb0EEENS1_21CollectiveEpilogueBwdISA_SB_SD_Li256ELb1ELb0ELi2EEENS1_19SingleTileSchedulerILb1ELb0ELb0ELi128EEEEEEEEEvNT_6ParamsE$_ZN4cute3eso3ESOILb1ELb0EJNS_6LayoutINS_5tupleIJNS3_IJNS3_IJNS3_IJNS_1CILi4EEENS4_ILi2EEEEEENS4_ILi1EEEEEES8_EEENS3_IJNS3_IJNS3_IJS8_S8_EEES8_EEES6_EEEEEENS3_IJNS3_IJNS3_IJNS3_IJS8_NS4_ILi32EEEEEENS4_ILi0EEEEEESH_EEENS3_IJNS3_IJNS3_IJSH_SH_EEESH_EEENS4_ILi64EEEEEEEEEEENS_10ViewEngineIPN7cutlass10bfloat16_tEEEEEC2ERKSP_RKSU_,@function
        .size           $_ZN7cutlass13device_kernelIN5flash19enable_sm80_to_sm89INS1_16FlashAttnBwdSm80INS1_25CollectiveMainloopBwdSm80ILi2ELi2EN4cute5tupleIJNS5_1CILi128EEES8_NS7_ILi64EEEEEENS_10bfloat16_tEfNS_4arch4Sm80ELb0ELb0ELb1ELb1ELb1ELb0ELb0ELb0ELi2ELi4ELi4ELi4ELb0EEENS1_21CollectiveEpilogueBwdISA_SB_SD_Li256ELb1ELb0ELi2EEENS1_19SingleTileSchedulerILb1ELb0ELb0ELi128EEEEEEEEEvNT_6ParamsE$_ZN4cute3eso3ESOILb1ELb0EJNS_6LayoutINS_5tupleIJNS3_IJNS3_IJNS3_IJNS_1CILi4EEENS4_ILi2EEEEEENS4_ILi1EEEEEES8_EEENS3_IJNS3_IJNS3_IJS8_S8_EEES8_EEES6_EEEEEENS3_IJNS3_IJNS3_IJNS3_IJS8_NS4_ILi32EEEEEENS4_ILi0EEEEEESH_EEENS3_IJNS3_IJNS3_IJSH_SH_EEESH_EEENS4_ILi64EEEEEEEEEEENS_10ViewEngineIPN7cutlass10bfloat16_tEEEEEC2ERKSP_RKSU_,($_ZN7cutlass13device_kernelIN5flash19enable_sm80_to_sm89INS1_16FlashAttnBwdSm80INS1_25CollectiveMainloopBwdSm80ILi2ELi2EN4cute5tupleIJNS5_1CILi128EEES8_NS7_ILi64EEEEEENS_10bfloat16_tEfNS_4arch4Sm80ELb0ELb0ELb1ELb1ELb1ELb0ELb0ELb0ELi2ELi4ELi4ELi4ELb0EEENS1_21CollectiveEpilogueBwdISA_SB_SD_Li256ELb1ELb0ELi2EEENS1_19SingleTileSchedulerILb1ELb0ELb0ELi128EEEEEEEEEvNT_6ParamsE$_ZN4cute3eso3ESOILb1ELb0EJNS_6LayoutINS_5tupleIJNS3_IJNS3_IJNS_1CILi2EEES5_EEENS4_ILi1EEEEEEEEENS3_IJNS3_IJNS3_IJS7_NS4_ILi16EEEEEENS4_ILi0EEEEEEEEEEENS_10ViewEngineIPjEEEEC2ERKSF_RKSI_ - $_ZN7cutlass13device_kernelIN5flash19enable_sm80_to_sm89INS1_16FlashAttnBwdSm80INS1_25CollectiveMainloopBwdSm80ILi2ELi2EN4cute5tupleIJNS5_1CILi128EEES8_NS7_ILi64EEEEEENS_10bfloat16_tEfNS_4arch4Sm80ELb0ELb0ELb1ELb1ELb1ELb0ELb0ELb0ELi2ELi4ELi4ELi4ELb0EEENS1_21CollectiveEpilogueBwdISA_SB_SD_Li256ELb1ELb0ELi2EEENS1_19SingleTileSchedulerILb1ELb0ELb0ELi128EEEEEEEEEvNT_6ParamsE$_ZN4cute3eso3ESOILb1ELb0EJNS_6LayoutINS_5tupleIJNS3_IJNS3_IJNS3_IJNS_1CILi4EEENS4_ILi2EEEEEENS4_ILi1EEEEEES8_EEENS3_IJNS3_IJNS3_IJS8_S8_EEES8_EEES6_EEEEEENS3_IJNS3_IJNS3_IJNS3_IJS8_NS4_ILi32EEEEEENS4_ILi0EEEEEESH_EEENS3_IJNS3_IJNS3_IJSH_SH_EEESH_EEENS4_ILi64EEEEEEEEEEENS_10ViewEngineIPN7cutlass10bfloat16_tEEEEEC2ERKSP_RKSU_)
$_ZN7cutlass13device_kernelIN5flash19enable_sm80_to_sm89INS1_16FlashAttnBwdSm80INS1_25CollectiveMainloopBwdSm80ILi2ELi2EN4cute5tupleIJNS5_1CILi128EEES8_NS7_ILi64EEEEEENS_10bfloat16_tEfNS_4arch4Sm80ELb0ELb0ELb1ELb1ELb1ELb0ELb0ELb0ELi2ELi4ELi4ELi4ELb0EEENS1_21CollectiveEpilogueBwdISA_SB_SD_Li256ELb1ELb0ELi2EEENS1_19SingleTileSchedulerILb1ELb0ELb0ELi128EEEEEEEEEvNT_6ParamsE$_ZN4cute3eso3ESOILb1ELb0EJNS_6LayoutINS_5tupleIJNS3_IJNS3_IJNS3_IJNS_1CILi4EEENS4_ILi2EEEEEENS4_ILi1EEEEEES8_EEENS3_IJNS3_IJNS3_IJS8_S8_EEES8_EEES6_EEEEEENS3_IJNS3_IJNS3_IJNS3_IJS8_NS4_ILi32EEEEEENS4_ILi0EEEEEESH_EEENS3_IJNS3_IJNS3_IJSH_SH_EEESH_EEENS4_ILi64EEEEEEEEEEENS_10ViewEngineIPN7cutlass10bfloat16_tEEEEEC2ERKSP_RKSU_:
[----:B------:R-:W-:Y:S02]  /*a130*/  IADD3 R4, R66, -c[0x0][0x20], RZ ;  /* 0x8000080042047a10 */ /* 0x000fe40007ffe0ff */
[----:B------:R-:W-:-:S03]  /*a140*/  MOV R7, 0x0 ;  /* 0x0000000000077802 */ /* 0x000fc60000000f00 */
[----:B------:R1:W-:Y:S01]  /*a150*/  STL.64 [R4], R2 ;  /* 0x0000000204007387 */ /* 0x0003e20000100a00 */
[----:B------:R-:W-:Y:S05]  /*a160*/  RET.REL.NODEC R6 `(_ZN7cutlass13device_kernelIN5flash19enable_sm80_to_sm89INS1_16FlashAttnBwdSm80INS1_25CollectiveMainloopBwdSm80ILi2ELi2EN4cute5tupleIJNS5_1CILi128EEES8_NS7_ILi64EEEEEENS_10bfloat16_tEfNS_4arch4Sm80ELb0ELb0ELb1ELb1ELb1ELb0ELb0ELb0ELi2ELi4ELi4ELi4ELb0EEENS1_21CollectiveEpilogueBwdISA_SB_SD_Li256ELb1ELb0ELi2EEENS1_19SingleTileSchedulerILb1ELb0ELb0ELi128EEEEEEEEEvNT_6ParamsE) ;  /* 0xffff5e9006007950 */ /* 0x000fea0003c3ffff */
        .type           $_ZN7cutlass13device_kernelIN5flash19enable_sm80_to_sm89INS1_16FlashAttnBwdSm80INS1_25CollectiveMainloopBwdSm80ILi2ELi2EN4cute5tupleIJNS5_1CILi128EEES8_NS7_ILi64EEEEEENS_10bfloat16_tEfNS_4arch4Sm80ELb0ELb0ELb1ELb1ELb1ELb0ELb0ELb0ELi2ELi4ELi4ELi4ELb0EEENS1_21CollectiveEpilogueBwdISA_SB_SD_Li256ELb1ELb0ELi2EEENS1_19SingleTileSchedulerILb1ELb0ELb0ELi128EEEEEEEEEvNT_6ParamsE$_ZN4cute3eso3ESOILb1ELb0EJNS_6LayoutINS_5tupleIJNS3_IJNS3_IJNS_1CILi2EEES5_EEENS4_ILi1EEEEEEEEENS3_IJNS3_IJNS3_IJS7_NS4_ILi16EEEEEENS4_ILi0EEEEEEEEEEENS_10ViewEngineIPjEEEEC2ERKSF_RKSI_,@function
        .size           $_ZN7cutlass13device_kernelIN5flash19enable_sm80_to_sm89INS1_16FlashAttnBwdSm80INS1_25CollectiveMainloopBwdSm80ILi2ELi2EN4cute5tupleIJNS5_1CILi128EEES8_NS7_ILi64EEEEEENS_10bfloat16_tEfNS_4arch4Sm80ELb0ELb0ELb1ELb1ELb1ELb0ELb0ELb0ELi2ELi4ELi4ELi4ELb0EEENS1_21CollectiveEpilogueBwdISA_SB_SD_Li256ELb1ELb0ELi2EEENS1_19SingleTileSchedulerILb1ELb0ELb0ELi128EEEEEEEEEvNT_6ParamsE$_ZN4cute3eso3ESOILb1ELb0EJNS_6LayoutINS_5tupleIJNS3_IJNS3_IJNS_1CILi2EEES5_EEENS4_ILi1EEEEEEEEENS3_IJNS3_IJNS3_IJS7_NS4_ILi16EEEEEENS4_ILi0EEEEEEEEEEENS_10ViewEngineIPjEEEEC2ERKSF_RKSI_,($_ZN7cutlass13device_kernelIN5flash19enable_sm80_to_sm89INS1_16FlashAttnBwdSm80INS1_25CollectiveMainloopBwdSm80ILi2ELi2EN4cute5tupleIJNS5_1CILi128EEES8_NS7_ILi64EEEEEENS_10bfloat16_tEfNS_4arch4Sm80ELb0ELb0ELb1ELb1ELb1ELb0ELb0ELb0ELi2ELi4ELi4ELi4ELb0EEENS1_21CollectiveEpilogueBwdISA_SB_SD_Li256ELb1ELb0ELi2EEENS1_19SingleTileSchedulerILb1ELb0ELb0ELi128EEEEEEEEEvNT_6ParamsE$_ZN4cute3eso3ESOILb1ELb0EJNS_6LayoutINS_5tupleIJNS3_IJNS3_IJNS_1CILi4EEENS4_ILi2EEEEEENS4_ILi1EEEEEEEEENS3_IJNS3_IJNS3_IJS8_NS4_ILi32EEEEEENS4_ILi0EEEEEEEEEEENS_10ViewEngineIPN7cutlass10bfloat16_tEEEEEC2ERKSG_RKSL_ - $_ZN7cutlass13device_kernelIN5flash19enable_sm80_to_sm89INS1_16FlashAttnBwdSm80INS1_25CollectiveMainloopBwdSm80ILi2ELi2EN4cute5tupleIJNS5_1CILi128EEES8_NS7_ILi64EEEEEENS_10bfloat16_tEfNS_4arch4Sm80ELb0ELb0ELb1ELb1ELb1ELb0ELb0ELb0ELi2ELi4ELi4ELi4ELb0EEENS1_21CollectiveEpilogueBwdISA_SB_SD_Li256ELb1ELb0ELi2EEENS1_19SingleTileSchedulerILb1ELb0ELb0ELi128EEEEEEEEEvNT_6ParamsE$_ZN4cute3eso3ESOILb1ELb0EJNS_6LayoutINS_5tupleIJNS3_IJNS3_IJNS_1CILi2EEES5_EEENS4_ILi1EEEEEEEEENS3_IJNS3_IJNS3_IJS7_NS4_ILi16EEEEEENS4_ILi0EEEEEEEEEEENS_10ViewEngineIPjEEEEC2ERKSF_RKSI_)
$_ZN7cutlass13device_kernelIN5flash19enable_sm80_to_sm89INS1_16FlashAttnBwdSm80INS1_25CollectiveMainloopBwdSm80ILi2ELi2EN4cute5tupleIJNS5_1CILi128EEES8_NS7_ILi64EEEEEENS_10bfloat16_tEfNS_4arch4Sm80ELb0ELb0ELb1ELb1ELb1ELb0ELb0ELb0ELi2ELi4ELi4ELi4ELb0EEENS1_21CollectiveEpilogueBwdISA_SB_SD_Li256ELb1ELb0ELi2EEENS1_19SingleTileSchedulerILb1ELb0ELb0ELi128EEEEEEEEEvNT_6ParamsE$_ZN4cute3eso3ESOILb1ELb0EJNS_6LayoutINS_5tupleIJNS3_IJNS3_IJNS_1CILi2EEES5_EEENS4_ILi1EEEEEEEEENS3_IJNS3_IJNS3_IJS7_NS4_ILi16EEEEEENS4_ILi0EEEEEEEEEEENS_10ViewEngineIPjEEEEC2ERKSF_RKSI_:
[----:B------:R-:W-:Y:S02]  /*a170*/  IADD3 R2, R66, -c[0x0][0x20], RZ ;  /* 0x8000080042027a10 */ /* 0x000fe40007ffe0ff */
[----:B------:R-:W-:-:S03]  /*a180*/  MOV R5, 0x0 ;  /* 0x0000000000057802 */ /* 0x000fc60000000f00 */
[----:B------:R1:W-:Y:S01]  /*a190*/  STL.64 [R2], R12 ;  /* 0x0000000c02007387 */ /* 0x0003e20000100a00 */
[----:B------:R-:W-:Y:S05]  /*a1a0*/  RET.REL.NODEC R4 `(_ZN7cutlass13device_kernelIN5flash19enable_sm80_to_sm89INS1_16FlashAttnBwdSm80INS1_25CollectiveMainloopBwdSm80ILi2ELi2EN4cute5tupleIJNS5_1CILi128EEES8_NS7_ILi64EEEEEENS_10bfloat16_tEfNS_4arch4Sm80ELb0ELb0ELb1ELb1ELb1ELb0ELb0ELb0ELi2ELi4ELi4ELi4ELb0EEENS1_21CollectiveEpilogueBwdISA_SB_SD_Li256ELb1ELb0ELi2EEENS1_19SingleTileSchedulerILb1ELb0ELb0ELi128EEEEEEEEEvNT_6ParamsE) ;  /* 0xffff5e5004007950 */ /* 0x000fea0003c3ffff */
        .type           $_ZN7cutlass13device_kernelIN5flash19enable_sm80_to_sm89INS1_16FlashAttnBwdSm80INS1_25CollectiveMainloopBwdSm80ILi2ELi2EN4cute5tupleIJNS5_1CILi128EEES8_NS7_ILi64EEEEEENS_10bfloat16_tEfNS_4arch4Sm80ELb0ELb0ELb1ELb1ELb1ELb0ELb0ELb0ELi2ELi4ELi4ELi4ELb0EEENS1_21CollectiveEpilogueBwdISA_SB_SD_Li256ELb1ELb0ELi2EEENS1_19SingleTileSchedulerILb1ELb0ELb0ELi128EEEEEEEEEvNT_6ParamsE$_ZN4cute3eso3ESOILb1ELb0EJNS_6LayoutINS_5tupleIJNS3_IJNS3_IJNS_1CILi4EEENS4_ILi2EEEEEENS4_ILi1EEEEEEEEENS3_IJNS3_IJNS3_IJS8_NS4_ILi32EEEEEENS4_ILi0EEEEEEEEEEENS_10ViewEngineIPN7cutlass10bfloat16_tEEEEEC2ERKSG_RKSL_,@function
        .size           $_ZN7cutlass13device_kernelIN5flash19enable_sm80_to_sm89INS1_16FlashAttnBwdSm80INS1_25CollectiveMainloopBwdSm80ILi2ELi2EN4cute5tupleIJNS5_1CILi128EEES8_NS7_ILi64EEEEEENS_10bfloat16_tEfNS_4arch4Sm80ELb0ELb0ELb1ELb1ELb1ELb0ELb0ELb0ELi2ELi4ELi4ELi4ELb0EEENS1_21CollectiveEpilogueBwdISA_SB_SD_Li256ELb1ELb0ELi2EEENS1_19SingleTileSchedulerILb1ELb0ELb0ELi128EEEEEEEEEvNT_6ParamsE$_ZN4cute3eso3ESOILb1ELb0EJNS_6LayoutINS_5tupleIJNS3_IJNS3_IJNS_1CILi4EEENS4_ILi2EEEEEENS4_ILi1EEEEEEEEENS3_IJNS3_IJNS3_IJS8_NS4_ILi32EEEEEENS4_ILi0EEEEEEEEEEENS_10ViewEngineIPN7cutlass10bfloat16_tEEEEEC2ERKSG_RKSL_,($_ZN7cutlass13device_kernelIN5flash19enable_sm80_to_sm89INS1_16FlashAttnBwdSm80INS1_25CollectiveMainloopBwdSm80ILi2ELi2EN4cute5tupleIJNS5_1CILi128EEES8_NS7_ILi64EEEEEENS_10bfloat16_tEfNS_4arch4Sm80ELb0ELb0ELb1ELb1ELb1ELb0ELb0ELb0ELi2ELi4ELi4ELi4ELb0EEENS1_21CollectiveEpilogueBwdISA_SB_SD_Li256ELb1ELb0ELi2EEENS1_19SingleTileSchedulerILb1ELb0ELb0ELi128EEEEEEEEEvNT_6ParamsE$_ZN4cute3eso3ESOILb1ELb0EJNS_6LayoutINS_5tupleIJNS3_IJNS3_IJNS_1CILi4EEENS4_ILi2EEEEEENS4_ILi1EEEEEEEEENS3_IJNS3_IJNS3_IJS8_NS4_ILi32EEEEEENS4_ILi0EEEEEEEEEEEiEEC2ERKSG_RKi - $_ZN7cutlass13device_kernelIN5flash19enable_sm80_to_sm89INS1_16FlashAttnBwdSm80INS1_25CollectiveMainloopBwdSm80ILi2ELi2EN4cute5tupleIJNS5_1CILi128EEES8_NS7_ILi64EEEEEENS_10bfloat16_tEfNS_4arch4Sm80ELb0ELb0ELb1ELb1ELb1ELb0ELb0ELb0ELi2ELi4ELi4ELi4ELb0EEENS1_21CollectiveEpilogueBwdISA_SB_SD_Li256ELb1ELb0ELi2EEENS1_19SingleTileSchedulerILb1ELb0ELb0ELi128EEEEEEEEEvNT_6ParamsE$_ZN4cute3eso3ESOILb1ELb0EJNS_6LayoutINS_5tupleIJNS3_IJNS3_IJNS_1CILi4EEENS4_ILi2EEEEEENS4_ILi1EEEEEEEEENS3_IJNS3_IJNS3_IJS8_NS4_ILi32EEEEEENS4_ILi0EEEEEEEEEEENS_10ViewEngineIPN7cutlass10bfloat16_tEEEEEC2ERKSG_RKSL_)
$_ZN7cutlass13device_kernelIN5flash19enable_sm80_to_sm89INS1_16FlashAttnBwdSm80INS1_25CollectiveMainloopBwdSm80ILi2ELi2EN4cute5tupleIJNS5_1CILi128EEES8_NS7_ILi64EEEEEENS_10bfloat16_tEfNS_4arch4Sm80ELb0ELb0ELb1ELb1ELb1ELb0ELb0ELb0ELi2ELi4ELi4ELi4ELb0EEENS1_21CollectiveEpilogueBwdISA_SB_SD_Li256ELb1ELb0ELi2EEENS1_19SingleTileSchedulerILb1ELb0ELb0ELi128EEEEEEEEEvNT_6ParamsE$_ZN4cute3eso3ESOILb1ELb0EJNS_6LayoutINS_5tupleIJNS3_IJNS3_IJNS_1CILi4EEENS4_ILi2EEEEEENS4_ILi1EEEEEEEEENS3_IJNS3_IJNS3_IJS8_NS4_ILi32EEEEEENS4_ILi0EEEEEEEEEEENS_10ViewEngineIPN7cutlass10bfloat16_tEEEEEC2ERKSG_RKSL_:
[----:B------:R-:W-:Y:S01]  /*a1b0*/  IADD3 R2, R66, -c[0x0][0x20], RZ ;  /* 0x8000080042027a10 */ /* 0x000fe20007ffe0ff */
[----:B------:R-:W-:Y:S01]  /*a1c0*/  IMAD.MOV.U32 R9, RZ, RZ, R3 ;  /* 0x000000ffff097224 */ /* 0x000fe200078e0003 */
[----:B------:R-:W-:-:S04]  /*a1d0*/  MOV R7, 0x0 ;  /* 0x0000000000077802 */ /* 0x000fc80000000f00 */
[----:B------:R1:W-:Y:S01]  /*a1e0*/  STL.64 [R2], R8 ;  /* 0x0000000802007387 */ /* 0x0003e20000100a00 */
[----:B------:R-:W-:Y:S05]  /*a1f0*/  RET.REL.NODEC R6 `(_ZN7cutlass13device_kernelIN5flash19enable_sm80_to_sm89INS1_16FlashAttnBwdSm80INS1_25CollectiveMainloopBwdSm80ILi2ELi2EN4cute5tupleIJNS5_1CILi128EEES8_NS7_ILi64EEEEEENS_10bfloat16_tEfNS_4arch4Sm80ELb0ELb0ELb1ELb1ELb1ELb0ELb0ELb0ELi2ELi4ELi4ELi4ELb0EEENS1_21CollectiveEpilogueBwdISA_SB_SD_Li256ELb1ELb0ELi2EEENS1_19SingleTileSchedulerILb1ELb0ELb0ELi128EEEEEEEEEvNT_6ParamsE) ;  /* 0xffff5e0006007950 */ /* 0x000fea0003c3ffff */
        .type           $_ZN7cutlass13device_kernelIN5flash19enable_sm80_to_sm89INS1_16FlashAttnBwdSm80INS1_25CollectiveMainloopBwdSm80ILi2ELi2EN4cute5tupleIJNS5_1CILi128EEES8_NS7_ILi64EEEEEENS_10bfloat16_tEfNS_4arch4Sm80ELb0ELb0ELb1ELb1ELb1ELb0ELb0ELb0ELi2ELi4ELi4ELi4ELb0EEENS1_21CollectiveEpilogueBwdISA_SB_SD_Li256ELb1ELb0ELi2EEENS1_19SingleTileSchedulerILb1ELb0ELb0ELi128EEEEEEEEEvNT_6ParamsE$_ZN4cute3eso3ESOILb1ELb0EJNS_6LayoutINS_5tupleIJNS3_IJNS3_IJNS_1CILi4EEENS4_ILi2EEEEEENS4_ILi1EEEEEEEEENS3_IJNS3_IJNS3_IJS8_NS4_ILi32EEEEEENS4_ILi0EEEEEEEEEEEiEEC2ERKSG_RKi,@function
        .size           $_ZN7cutlass13device_kernelIN5flash19enable_sm80_to_sm89INS1_16FlashAttnBwdSm80INS1_25CollectiveMainloopBwdSm80ILi2ELi2EN4cute5tupleIJNS5_1CILi128EEES8_NS7_ILi64EEEEEENS_10bfloat16_tEfNS_4arch4Sm80ELb0ELb0ELb1ELb1ELb1ELb0ELb0ELb0ELi2ELi4ELi4ELi4ELb0EEENS1_21CollectiveEpilogueBwdISA_SB_SD_Li256ELb1ELb0ELi2EEENS1_19SingleTileSchedulerILb1ELb0ELb0ELi128EEEEEEEEEvNT_6ParamsE$_ZN4cute3eso3ESOILb1ELb0EJNS_6LayoutINS_5tupleIJNS3_IJNS3_IJNS_1CILi4EEENS4_ILi2EEEEEENS4_ILi1EEEEEEEEENS3_IJNS3_IJNS3_IJS8_NS4_ILi32EEEEEENS4_ILi0EEEEEEEEEEEiEEC2ERKSG_RKi,($_ZN7cutlass13device_kernelIN5flash19enable_sm80_to_sm89INS1_16FlashAttnBwdSm80INS1_25CollectiveMainloopBwdSm80ILi2ELi2EN4cute5tupleIJNS5_1CILi128EEES8_NS7_ILi64EEEEEENS_10bfloat16_tEfNS_4arch4Sm80ELb0ELb0ELb1ELb1ELb1ELb0ELb0ELb0ELi2ELi4ELi4ELi4ELb0EEENS1_21CollectiveEpilogueBwdISA_SB_SD_Li256ELb1ELb0ELi2EEENS1_19SingleTileSchedulerILb1ELb0ELb0ELi128EEEEEEEEEvNT_6ParamsE$_ZN4cute3eso3ESOILb1ELb0EJNS_6LayoutINS_5tupleIJNS3_IJNS3_IJNS_1CILi4EEENS4_ILi2EEEEEENS4_ILi1EEEEEENS3_IJS6_EEEEEENS3_IJNS3_IJNS3_IJS8_NS4_ILi32EEEEEENS4_ILi0EEEEEENS3_IJNS4_ILi64EEEEEEEEEEENS_10ViewEngineIPN7cutlass10bfloat16_tEEEEEC2ERKSJ_RKSO_ - $_ZN7cutlass13device_kernelIN5flash19enable_sm80_to_sm89INS1_16FlashAttnBwdSm80INS1_25CollectiveMainloopBwdSm80ILi2ELi2EN4cute5tupleIJNS5_1CILi128EEES8_NS7_ILi64EEEEEENS_10bfloat16_tEfNS_4arch4Sm80ELb0ELb0ELb1ELb1ELb1ELb0ELb0ELb0ELi2ELi4ELi4ELi4ELb0EEENS1_21CollectiveEpilogueBwdISA_SB_SD_Li256ELb1ELb0ELi2EEENS1_19SingleTileSchedulerILb1ELb0ELb0ELi128EEEEEEEEEvNT_6ParamsE$_ZN4cute3eso3ESOILb1ELb0EJNS_6LayoutINS_5tupleIJNS3_IJNS3_IJNS_1CILi4EEENS4_ILi2EEEEEENS4_ILi1EEEEEEEEENS3_IJNS3_IJNS3_IJS8_NS4_ILi32EEEEEENS4_ILi0EEEEEEEEEEEiEEC2ERKSG_RKi)
$_ZN7cutlass13device_kernelIN5flash19enable_sm80_to_sm89INS1_16FlashAttnBwdSm80INS1_25CollectiveMainloopBwdSm80ILi2ELi2EN4cute5tupleIJNS5_1CILi128EEES8_NS7_ILi64EEEEEENS_10bfloat16_tEfNS_4arch4Sm80ELb0ELb0ELb1ELb1ELb1ELb0ELb0ELb0ELi2ELi4ELi4ELi4ELb0EEENS1_21CollectiveEpilogueBwdISA_SB_SD_Li256ELb1ELb0ELi2EEENS1_19SingleTileSchedulerILb1ELb0ELb0ELi128EEEEEEEEEvNT_6ParamsE$_ZN4cute3eso3ESOILb1ELb0EJNS_6LayoutINS_5tupleIJNS3_IJNS3_IJNS_1CILi4EEENS4_ILi2EEEEEENS4_ILi1EEEEEEEEENS3_IJNS3_IJNS3_IJS8_NS4_ILi32EEEEEENS4_ILi0EEEEEEEEEEEiEEC2ERKSG_RKi:
[----:B------:R-:W-:Y:S02]  /*a200*/  IADD3 R2, R66, -c[0x0][0x20], RZ ;  /* 0x8000080042027a10 */ /* 0x000fe40007ffe0ff */
[----:B------:R-:W-:-:S03]  /*a210*/  MOV R7, 0x0 ;  /* 0x0000000000077802 */ /* 0x000fc60000000f00 */
[----:B------:R1:W-:Y:S01]  /*a220*/  STL [R2], R3 ;  /* 0x0000000302007387 */ /* 0x0003e20000100800 */
[----:B------:R-:W-:Y:S05]  /*a230*/  RET.REL.NODEC R6 `(_ZN7cutlass13device_kernelIN5flash19enable_sm80_to_sm89INS1_16FlashAttnBwdSm80INS1_25CollectiveMainloopBwdSm80ILi2ELi2EN4cute5tupleIJNS5_1CILi128EEES8_NS7_ILi64EEEEEENS_10bfloat16_tEfNS_4arch4Sm80ELb0ELb0ELb1ELb1ELb1ELb0ELb0ELb0ELi2ELi4ELi4ELi4ELb0EEENS1_21CollectiveEpilogueBwdISA_SB_SD_Li256ELb1ELb0ELi2EEENS1_19SingleTileSchedulerILb1ELb0ELb0ELi128EEEEEEEEEvNT_6ParamsE) ;  /* 0xffff5dc006007950 */ /* 0x000fea0003c3ffff */
        .type           $_ZN7cutlass13device_kernelIN5flash19enable_sm80_to_sm89INS1_16FlashAttnBwdSm80INS1_25CollectiveMainloopBwdSm80ILi2ELi2EN4cute5tupleIJNS5_1CILi128EEES8_NS7_ILi64EEEEEENS_10bfloat16_tEfNS_4arch4Sm80ELb0ELb0ELb1ELb1ELb1ELb0ELb0ELb0ELi2ELi4ELi4ELi4ELb0EEENS1_21CollectiveEpilogueBwdISA_SB_SD_Li256ELb1ELb0ELi2EEENS1_19SingleTileSchedulerILb1ELb0ELb0ELi128EEEEEEEEEvNT_6ParamsE$_ZN4cute3eso3ESOILb1ELb0EJNS_6LayoutINS_5tupleIJNS3_IJNS3_IJNS_1CILi4EEENS4_ILi2EEEEEENS4_ILi1EEEEEENS3_IJS6_EEEEEENS3_IJNS3_IJNS3_IJS8_NS4_ILi32EEEEEENS4_ILi0EEEEEENS3_IJNS4_ILi64EEEEEEEEEEENS_10ViewEngineIPN7cutlass10bfloat16_tEEEEEC2ERKSJ_RKSO_,@function
        .size           $_ZN7cutlass13device_kernelIN5flash19enable_sm80_to_sm89INS1_16FlashAttnBwdSm80INS1_25CollectiveMainloopBwdSm80ILi2ELi2EN4cute5tupleIJNS5_1CILi128EEES8_NS7_ILi64EEEEEENS_10bfloat16_tEfNS_4arch4Sm80ELb0ELb0ELb1ELb1ELb1ELb0ELb0ELb0ELi2ELi4ELi4ELi4ELb0EEENS1_21CollectiveEpilogueBwdISA_SB_SD_Li256ELb1ELb0ELi2EEENS1_19SingleTileSchedulerILb1ELb0ELb0ELi128EEEEEEEEEvNT_6ParamsE$_ZN4cute3eso3ESOILb1ELb0EJNS_6LayoutINS_5tupleIJNS3_IJNS3_IJNS_1CILi4EEENS4_ILi2EEEEEENS4_ILi1EEEEEENS3_IJS6_EEEEEENS3_IJNS3_IJNS3_IJS8_NS4_ILi32EEEEEENS4_ILi0EEEEEENS3_IJNS4_ILi64EEEEEEEEEEENS_10ViewEngineIPN7cutlass10bfloat16_tEEEEEC2ERKSJ_RKSO_,($_ZN7cutlass13device_kernelIN5flash19enable_sm80_to_sm89INS1_16FlashAttnBwdSm80INS1_25CollectiveMainloopBwdSm80ILi2ELi2EN4cute5tupleIJNS5_1CILi128EEES8_NS7_ILi64EEEEEENS_10bfloat16_tEfNS_4arch4Sm80ELb0ELb0ELb1ELb1ELb1ELb0ELb0ELb0ELi2ELi4ELi4ELi4ELb0EEENS1_21CollectiveEpilogueBwdISA_SB_SD_Li256ELb1ELb0ELi2EEENS1_19SingleTileSchedulerILb1ELb0ELb0ELi128EEEEEEEEEvNT_6ParamsE$_ZN4cute3eso3ESOILb1ELb0EJNS_6LayoutINS_5tupleIJNS3_IJNS3_IJNS_1CILi4EEENS4_ILi2EEEEEENS4_ILi1EEEEEES6_EEENS3_IJNS3_IJNS3_IJS8_NS4_ILi32EEEEEENS4_ILi0EEEEEENS4_ILi64EEEEEEEENS_10ViewEngineIPN7cutlass10bfloat16_tEEEEEC2ERKSH_RKSM_ - $_ZN7cutlass13device_kernelIN5flash19enable_sm80_to_sm89INS1_16FlashAttnBwdSm80INS1_25CollectiveMainloopBwdSm80ILi2ELi2EN4cute5tupleIJNS5_1CILi128EEES8_NS7_ILi64EEEEEENS_10bfloat16_tEfNS_4arch4Sm80ELb0ELb0ELb1ELb1ELb1ELb0ELb0ELb0ELi2ELi4ELi4ELi4ELb0EEENS1_21CollectiveEpilogueBwdISA_SB_SD_Li256ELb1ELb0ELi2EEENS1_19SingleTileSchedulerILb1ELb0ELb0ELi128EEEEEEEEEvNT_6ParamsE$_ZN4cute3eso3ESOILb1ELb0EJNS_6LayoutINS_5tupleIJNS3_IJNS3_IJNS_1CILi4EEENS4_ILi2EEEEEENS4_ILi1EEEEEENS3_IJS6_EEEEEENS3_IJNS3_IJNS3_IJS8_NS4_ILi32EEEEEENS4_ILi0EEEEEENS3_IJNS4_ILi64EEEEEEEEEEENS_10ViewEngineIPN7cutlass10bfloat16_tEEEEEC2ERKSJ_RKSO_)
$_ZN7cutlass13device_kernelIN5flash19enable_sm80_to_sm89INS1_16FlashAttnBwdSm80INS1_25CollectiveMainloopBwdSm80ILi2ELi2EN4cute5tupleIJNS5_1CILi128EEES8_NS7_ILi64EEEEEENS_10bfloat16_tEfNS_4arch4Sm80ELb0ELb0ELb1ELb1ELb1ELb0ELb0ELb0ELi2ELi4ELi4ELi4ELb0EEENS1_21CollectiveEpilogueBwdISA_SB_SD_Li256ELb1ELb0ELi2EEENS1_19SingleTileSchedulerILb1ELb0ELb0ELi128EEEEEEEEEvNT_6ParamsE$_ZN4cute3eso3ESOILb1ELb0EJNS_6LayoutINS_5tupleIJNS3_IJNS3_IJNS_1CILi4EEENS4_ILi2EEEEEENS4_ILi1EEEEEENS3_IJS6_EEEEEENS3_IJNS3_IJNS3_IJS8_NS4_ILi32EEEEEENS4_ILi0EEEEEENS3_IJNS4_ILi64EEEEEEEEEEENS_10ViewEngineIPN7cutlass10bfloat16_tEEEEEC2ERKSJ_RKSO_:
[----:B------:R-:W-:Y:S02]  /*a240*/  IADD3 R2, R66, -c[0x0][0x20], RZ ;  /* 0x8000080042027a10 */ /* 0x000fe40007ffe0ff */
[----:B------:R-:W-:-:S03]  /*a250*/  MOV R7, 0x0 ;  /* 0x0000000000077802 */ /* 0x000fc60000000f00 */
[----:B------:R1:W-:Y:S01]  /*a260*/  STL.64 [R2], R4 ;  /* 0x0000000402007387 */ /* 0x0003e20000100a00 */
[----:B------:R-:W-:Y:S05]  /*a270*/  RET.REL.NODEC R6 `(_ZN7cutlass13device_kernelIN5flash19enable_sm80_to_sm89INS1_16FlashAttnBwdSm80INS1_25CollectiveMainloopBwdSm80ILi2ELi2EN4cute5tupleIJNS5_1CILi128EEES8_NS7_ILi64EEEEEENS_10bfloat16_tEfNS_4arch4Sm80ELb0ELb0ELb1ELb1ELb1ELb0ELb0ELb0ELi2ELi4ELi4ELi4ELb0EEENS1_21CollectiveEpilogueBwdISA_SB_SD_Li256ELb1ELb0ELi2EEENS1_19SingleTileSchedulerILb1ELb0ELb0ELi128EEEEEEEEEvNT_6ParamsE) ;  /* 0xffff5d8006007950 */ /* 0x000fea0003c3ffff */
        .type           $_ZN7cutlass13device_kernelIN5flash19enable_sm80_to_sm89INS1_16FlashAttnBwdSm80INS1_25CollectiveMainloopBwdSm80ILi2ELi2EN4cute5tupleIJNS5_1CILi128EEES8_NS7_ILi64EEEEEENS_10bfloat16_tEfNS_4arch4Sm80ELb0ELb0ELb1ELb1ELb1ELb0ELb0ELb0ELi2ELi4ELi4ELi4ELb0EEENS1_21CollectiveEpilogueBwdISA_SB_SD_Li256ELb1ELb0ELi2EEENS1_19SingleTileSchedulerILb1ELb0ELb0ELi128EEEEEEEEEvNT_6ParamsE$_ZN4cute3eso3ESOILb1ELb0EJNS_6LayoutINS_5tupleIJNS3_IJNS3_IJNS_1CILi4EEENS4_ILi2EEEEEENS4_ILi1EEEEEES6_EEENS3_IJNS3_IJNS3_IJS8_NS4_ILi32EEEEEENS4_ILi0EEEEEENS4_ILi64EEEEEEEENS_10ViewEngineIPN7cutlass10bfloat16_tEEEEEC2ERKSH_RKSM_,@function
        .size           $_ZN7cutlass13device_kernelIN5flash19enable_sm80_to_sm89INS1_16FlashAttnBwdSm80INS1_25CollectiveMainloopBwdSm80ILi2ELi2EN4cute5tupleIJNS5_1CILi128EEES8_NS7_ILi64EEEEEENS_10bfloat16_tEfNS_4arch4Sm80ELb0ELb0ELb1ELb1ELb1ELb0ELb0ELb0ELi2ELi4ELi4ELi4ELb0EEENS1_21CollectiveEpilogueBwdISA_SB_SD_Li256ELb1ELb0ELi2EEENS1_19SingleTileSchedulerILb1ELb0ELb0ELi128EEEEEEEEEvNT_6ParamsE$_ZN4cute3eso3ESOILb1ELb0EJNS_6LayoutINS_5tupleIJNS3_IJNS3_IJNS_1CILi4EEENS4_ILi2EEEEEENS4_ILi1EEEEEES6_EEENS3_IJNS3_IJNS3_IJS8_NS4_ILi32EEEEEENS4_ILi0EEEEEENS4_ILi64EEEEEEEENS_10ViewEngineIPN7cutlass10bfloat16_tEEEEEC2ERKSH_RKSM_,($_ZN7cutlass13device_kernelIN5flash19enable_sm80_to_sm89INS1_16FlashAttnBwdSm80INS1_25CollectiveMainloopBwdSm80ILi2ELi2EN4cute5tupleIJNS5_1CILi128EEES8_NS7_ILi64EEEEEENS_10bfloat16_tEfNS_4arch4Sm80ELb0ELb0ELb1ELb1ELb1ELb0ELb0ELb0ELi2ELi4ELi4ELi4ELb0EEENS1_21CollectiveEpilogueBwdISA_SB_SD_Li256ELb1ELb0ELi2EEENS1_19SingleTileSchedulerILb1ELb0ELb0ELi128EEEEEEEEEvNT_6ParamsE$_ZN4cute3eso3ESOILb1ELb0EJNS_6LayoutINS_5tupleIJNS3_IJNS3_IJNS_1CILi4EEENS4_ILi2EEEEEENS4_ILi1EEEEEES6_EEENS3_IJNS3_IJNS3_IJS8_NS4_ILi32EEEEEENS4_ILi0EEEEEENS4_ILi64EEEEEEEEiEEC2ERKSH_RKi - $_ZN7cutlass13device_kernelIN5flash19enable_sm80_to_sm89INS1_16FlashAttnBwdSm80INS1_25CollectiveMainloopBwdSm80ILi2ELi2EN4cute5tupleIJNS5_1CILi128EEES8_NS7_ILi64EEEEEENS_10bfloat16_tEfNS_4arch4Sm80ELb0ELb0ELb1ELb1ELb1ELb0ELb0ELb0ELi2ELi4ELi4ELi4ELb0EEENS1_21CollectiveEpilogueBwdISA_SB_SD_Li256ELb1ELb0ELi2EEENS1_19SingleTileSchedulerILb1ELb0ELb0ELi128EEEEEEEEEvNT_6ParamsE$_ZN4cute3eso3ESOILb1ELb0EJNS_6LayoutINS_5tupleIJNS3_IJNS3_IJNS_1CILi4EEENS4_ILi2EEEEEENS4_ILi1EEEEEES6_EEENS3_IJNS3_IJNS3_IJS8_NS4_ILi32EEEEEENS4_ILi0EEEEEENS4_ILi64EEEEEEEENS_10ViewEngineIPN7cutlass10bfloat16_tEEEEEC2ERKSH_RKSM_)
$_ZN7cutlass13device_kernelIN5flash19enable_sm80_to_sm89INS1_16FlashAttnBwdSm80INS1_25CollectiveMainloopBwdSm80ILi2ELi2EN4cute5tupleIJNS5_1CILi128EEES8_NS7_ILi64EEEEEENS_10bfloat16_tEfNS_4arch4Sm80ELb0ELb0ELb1ELb1ELb1ELb0ELb0ELb0ELi2ELi4ELi4ELi4ELb0EEENS1_21CollectiveEpilogueBwdISA_SB_SD_Li256ELb1ELb0ELi2EEENS1_19SingleTileSchedulerILb1ELb0ELb0ELi128EEEEEEEEEvNT_6ParamsE$_ZN4cute3eso3ESOILb1ELb0EJNS_6LayoutINS_5tupleIJNS3_IJNS3_IJNS_1CILi4EEENS4_ILi2EEEEEENS4_ILi1EEEEEES6_EEENS3_IJNS3_IJNS3_IJS8_NS4_ILi32EEEEEENS4_ILi0EEEEEENS4_ILi64EEEEEEEENS_10ViewEngineIPN7cutlass10bfloat16_tEEEEEC2ERKSH_RKSM_:
[----:B------:R-:W-:Y:S02]  /*a280*/  IADD3 R2, R66, -c[0x0][0x20], RZ ;  /* 0x8000080042027a10 */ /* 0x000fe40007ffe0ff */
[----:B------:R-:W-:-:S03]  /*a290*/  MOV R7, 0x0 ;  /* 0x0000000000077802 */ /* 0x000fc60000000f00 */
[----:B------:R1:W-:Y:S01]  /*a2a0*/  STL.64 [R2], R10 ;  /* 0x0000000a02007387 */ /* 0x0003e20000100a00 */
[----:B------:R-:W-:Y:S05]  /*a2b0*/  RET.REL.NODEC R6 `(_ZN7cutlass13device_kernelIN5flash19enable_sm80_to_sm89INS1_16FlashAttnBwdSm80INS1_25CollectiveMainloopBwdSm80ILi2ELi2EN4cute5tupleIJNS5_1CILi128EEES8_NS7_ILi64EEEEEENS_10bfloat16_tEfNS_4arch4Sm80ELb0ELb0ELb1ELb1ELb1ELb0ELb0ELb0ELi2ELi4ELi4ELi4ELb0EEENS1_21CollectiveEpilogueBwdISA_SB_SD_Li256ELb1ELb0ELi2EEENS1_19SingleTileSchedulerILb1ELb0ELb0ELi128EEEEEEEEEvNT_6ParamsE) ;  /* 0xffff5d4006007950 */ /* 0x000fea0003c3ffff */
        .type           $_ZN7cutlass13device_kernelIN5flash19enable_sm80_to_sm89INS1_16FlashAttnBwdSm80INS1_25CollectiveMainloopBwdSm80ILi2ELi2EN4cute5tupleIJNS5_1CILi128EEES8_NS7_ILi64EEEEEENS_10bfloat16_tEfNS_4arch4Sm80ELb0ELb0ELb1ELb1ELb1ELb0ELb0ELb0ELi2ELi4ELi4ELi4ELb0EEENS1_21CollectiveEpilogueBwdISA_SB_SD_Li256ELb1ELb0ELi2EEENS1_19SingleTileSchedulerILb1ELb0ELb0ELi128EEEEEEEEEvNT_6ParamsE$_ZN4cute3eso3ESOILb1ELb0EJNS_6LayoutINS_5tupleIJNS3_IJNS3_IJNS_1CILi4EEENS4_ILi2EEEEEENS4_ILi1EEEEEES6_EEENS3_IJNS3_IJNS3_IJS8_NS4_ILi32EEEEEENS4_ILi0EEEEEENS4_ILi64EEEEEEEEiEEC2ERKSH_RKi,@function
        .size           $_ZN7cutlass13device_kernelIN5flash19enable_sm80_to_sm89INS1_16FlashAttnBwdSm80INS1_25CollectiveMainloopBwdSm80ILi2ELi2EN4cute5tupleIJNS5_1CILi128EEES8_NS7_ILi64EEEEEENS_10bfloat16_tEfNS_4arch4Sm80ELb0ELb0ELb1ELb1ELb1ELb0ELb0ELb0ELi2ELi4ELi4ELi4ELb0EEENS1_21CollectiveEpilogueBwdISA_SB_SD_Li256ELb1ELb0ELi2EEENS1_19SingleTileSchedulerILb1ELb0ELb0ELi128EEEEEEEEEvNT_6ParamsE$_ZN4cute3eso3ESOILb1ELb0EJNS_6LayoutINS_5tupleIJNS3_IJNS3_IJNS_1CILi4EEENS4_ILi2EEEEEENS4_ILi1EEEEEES6_EEENS3_IJNS3_IJNS3_IJS8_NS4_ILi32EEEEEENS4_ILi0EEEEEENS4_ILi64EEEEEEEEiEEC2ERKSH_RKi,($_ZN7cutlass13device_kernelIN5flash19enable_sm80_to_sm89INS1_16FlashAttnBwdSm80INS1_25CollectiveMainloopBwdSm80ILi2ELi2EN4cute5tupleIJNS5_1CILi128EEES8_NS7_ILi64EEEEEENS_10bfloat16_tEfNS_4arch4Sm80ELb0ELb0ELb1ELb1ELb1ELb0ELb0ELb0ELi2ELi4ELi4ELi4ELb0EEENS1_21CollectiveEpilogueBwdISA_SB_SD_Li256ELb1ELb0ELi2EEENS1_19SingleTileSchedulerILb1ELb0ELb0ELi128EEEEEEEEEvNT_6ParamsE$_ZN4cute3eso3ESOILb1ELb0EJNS_6LayoutINS_5tupleIJNS3_IJNS3_IJNS_1CILi4EEENS4_ILi2EEEEEENS4_ILi1EEEEEES6_NS4_ILi8EEEEEENS3_IJNS3_IJNS3_IJS8_NS4_ILi32EEEEEENS4_ILi0EEEEEENS4_ILi64EEES5_EEEEENS_10ViewEngineIPN7cutlass10bfloat16_tEEEEEC2ERKSI_RKSN_ - $_ZN7cutlass13device_kernelIN5flash19enable_sm80_to_sm89INS1_16FlashAttnBwdSm80INS1_25CollectiveMainloopBwdSm80ILi2ELi2EN4cute5tupleIJNS5_1CILi128EEES8_NS7_ILi64EEEEEENS_10bfloat16_tEfNS_4arch4Sm80ELb0ELb0ELb1ELb1ELb1ELb0ELb0ELb0ELi2ELi4ELi4ELi4ELb0EEENS1_21CollectiveEpilogueBwdISA_SB_SD_Li256ELb1ELb0ELi2EEENS1_19SingleTileSchedulerILb1ELb0ELb0ELi128EEEEEEEEEvNT_6ParamsE$_ZN4cute3eso3ESOILb1ELb0EJNS_6LayoutINS_5tupleIJNS3_IJNS3_IJNS_1CILi4EEENS4_ILi2EEEEEENS4_ILi1EEEEEES6_EEENS3_IJNS3_IJNS3_IJS8_NS4_ILi32EEEEEENS4_ILi0EEEEEENS4_ILi64EEEEEEEEiEEC2ERKSH_RKi)
$_ZN7cutlass13device_kernelIN5flash19enable_sm80_to_sm89INS1_16FlashAttnBwdSm80INS1_25CollectiveMainloopBwdSm80ILi2ELi2EN4cute5tupleIJNS5_1CILi128EEES8_NS7_ILi64EEEEEENS_10bfloat16_tEfNS_4arch4Sm80ELb0ELb0ELb1ELb1ELb1ELb0ELb0ELb0ELi2ELi4ELi4ELi4ELb0EEENS1_21CollectiveEpilogueBwdISA_SB_SD_Li256ELb1ELb0ELi2EEENS1_19SingleTileSchedulerILb1ELb0ELb0ELi128EEEEEEEEEvNT_6ParamsE$_ZN4cute3eso3ESOILb1ELb0EJNS_6LayoutINS_5tupleIJNS3_IJNS3_IJNS_1CILi4EEENS4_ILi2EEEEEENS4_ILi1EEEEEES6_EEENS3_IJNS3_IJNS3_IJS8_NS4_ILi32EEEEEENS4_ILi0EEEEEENS4_ILi64EEEEEEEEiEEC2ERKSH_RKi:
[----:B------:R-:W-:Y:S02]  /*a2c0*/  IADD3 R2, R2, -c[0x0][0x20], RZ ;  /* 0x8000080002027a10 */ /* 0x000fe40007ffe0ff */
[----:B------:R-:W-:-:S03]  /*a2d0*/  MOV R5, 0x0 ;  /* 0x0000000000057802 */ /* 0x000fc60000000f00 */
[----:B------:R1:W-:Y:S01]  /*a2e0*/  STL [R2], R3 ;  /* 0x0000000302007387 */ /* 0x0003e20000100800 */
[----:B------:R-:W-:Y:S05]  /*a2f0*/  RET.REL.NODEC R4 `(_ZN7cutlass13device_kernelIN5flash19enable_sm80_to_sm89INS1_16FlashAttnBwdSm80INS1_25CollectiveMainloopBwdSm80ILi2ELi2EN4cute5tupleIJNS5_1CILi128EEES8_NS7_ILi64EEEEEENS_10bfloat16_tEfNS_4arch4Sm80ELb0ELb0ELb1ELb1ELb1ELb0ELb0ELb0ELi2ELi4ELi4ELi4ELb0EEENS1_21CollectiveEpilogueBwdISA_SB_SD_Li256ELb1ELb0ELi2EEENS1_19SingleTileSchedulerILb1ELb0ELb0ELi128EEEEEEEEEvNT_6ParamsE) ;  /* 0xffff5d0004007950 */ /* 0x000fea0003c3ffff */
        .type           $_ZN7cutlass13device_kernelIN5flash19enable_sm80_to_sm89INS1_16FlashAttnBwdSm80INS1_25CollectiveMainloopBwdSm80ILi2ELi2EN4cute5tupleIJNS5_1CILi128EEES8_NS7_ILi64EEEEEENS_10bfloat16_tEfNS_4arch4Sm80ELb0ELb0ELb1ELb1ELb1ELb0ELb0ELb0ELi2ELi4ELi4ELi4ELb0EEENS1_21CollectiveEpilogueBwdISA_SB_SD_Li256ELb1ELb0ELi2EEENS1_19SingleTileSchedulerILb1ELb0ELb0ELi128EEEEEEEEEvNT_6ParamsE$_ZN4cute3eso3ESOILb1ELb0EJNS_6LayoutINS_5tupleIJNS3_IJNS3_IJNS_1CILi4EEENS4_ILi2EEEEEENS4_ILi1EEEEEES6_NS4_ILi8EEEEEENS3_IJNS3_IJNS3_IJS8_NS4_ILi32EEEEEENS4_ILi0EEEEEENS4_ILi64EEES5_EEEEENS_10ViewEngineIPN7cutlass10bfloat16_tEEEEEC2ERKSI_RKSN_,@function
        .size           $_ZN7cutlass13device_kernelIN5flash19enable_sm80_to_sm89INS1_16FlashAttnBwdSm80INS1_25CollectiveMainloopBwdSm80ILi2ELi2EN4cute5tupleIJNS5_1CILi128EEES8_NS7_ILi64EEEEEENS_10bfloat16_tEfNS_4arch4Sm80ELb0ELb0ELb1ELb1ELb1ELb0ELb0ELb0ELi2ELi4ELi4ELi4ELb0EEENS1_21CollectiveEpilogueBwdISA_SB_SD_Li256ELb1ELb0ELi2EEENS1_19SingleTileSchedulerILb1ELb0ELb0ELi128EEEEEEEEEvNT_6ParamsE$_ZN4cute3eso3ESOILb1ELb0EJNS_6LayoutINS_5tupleIJNS3_IJNS3_IJNS_1CILi4EEENS4_ILi2EEEEEENS4_ILi1EEEEEES6_NS4_ILi8EEEEEENS3_IJNS3_IJNS3_IJS8_NS4_ILi32EEEEEENS4_ILi0EEEEEENS4_ILi64EEES5_EEEEENS_10ViewEngineIPN7cutlass10bfloat16_tEEEEEC2ERKSI_RKSN_,($_ZN7cutlass13device_kernelIN5flash19enable_sm80_to_sm89INS1_16FlashAttnBwdSm80INS1_25CollectiveMainloopBwdSm80ILi2ELi2EN4cute5tupleIJNS5_1CILi128EEES8_NS7_ILi64EEEEEENS_10bfloat16_tEfNS_4arch4Sm80ELb0ELb0ELb1ELb1ELb1ELb0ELb0ELb0ELi2ELi4ELi4ELi4ELb0EEENS1_21CollectiveEpilogueBwdISA_SB_SD_Li256ELb1ELb0ELi2EEENS1_19SingleTileSchedulerILb1ELb0ELb0ELi128EEEEEEEEEvNT_6ParamsE$_ZN4cute3eso3ESOILb1ELb0EJNS_6LayoutINS_5tupleIJNS3_IJNS3_IJNS_1CILi4EEENS4_ILi8EEEEEENS3_IJS5_NS4_ILi2EEEEEEEEENS3_IJNS3_IJS8_S8_EEENS3_IJS8_S6_EEEEEEEEENS3_IJNS3_IJNS3_IJNS_11ScaledBasisIS8_JLi1EEEENSF_INS4_ILi1EEEJLi0EEEEEEENS3_IJNSF_INS4_ILi16EEEJLi0EEEENSF_IS6_JLi1EEEEEEEEEENS3_IJNS3_IJNSF_ISH_JLi1EEEENSF_IS6_JLi0EEEEEEENS3_IJNSF_INS4_ILi64EEEJLi0EEEENSF_ISK_JLi1EEEEEEEEEEEEEEENS_10ViewEngineINS_23ArithmeticTupleIteratorINS_15ArithmeticTupleIJNS4_ILi0EEES12_EEEEEEEEEC2ERKSY_RKS15_ - $_ZN7cutlass13device_kernelIN5flash19enable_sm80_to_sm89INS1_16FlashAttnBwdSm80INS1_25CollectiveMainloopBwdSm80ILi2ELi2EN4cute5tupleIJNS5_1CILi128EEES8_NS7_ILi64EEEEEENS_10bfloat16_tEfNS_4arch4Sm80ELb0ELb0ELb1ELb1ELb1ELb0ELb0ELb0ELi2ELi4ELi4ELi4ELb0EEENS1_21CollectiveEpilogueBwdISA_SB_SD_Li256ELb1ELb0ELi2EEENS1_19SingleTileSchedulerILb1ELb0ELb0ELi128EEEEEEEEEvNT_6ParamsE$_ZN4cute3eso3ESOILb1ELb0EJNS_6LayoutINS_5tupleIJNS3_IJNS3_IJNS_1CILi4EEENS4_ILi2EEEEEENS4_ILi1EEEEEES6_NS4_ILi8EEEEEENS3_IJNS3_IJNS3_IJS8_NS4_ILi32EEEEEENS4_ILi0EEEEEENS4_ILi64EEES5_EEEEENS_10ViewEngineIPN7cutlass10bfloat16_tEEEEEC2ERKSI_RKSN_)
$_ZN7cutlass13device_kernelIN5flash19enable_sm80_to_sm89INS1_16FlashAttnBwdSm80INS1_25CollectiveMainloopBwdSm80ILi2ELi2EN4cute5tupleIJNS5_1CILi128EEES8_NS7_ILi64EEEEEENS_10bfloat16_tEfNS_4arch4Sm80ELb0ELb0ELb1ELb1ELb1ELb0ELb0ELb0ELi2ELi4ELi4ELi4ELb0EEENS1_21CollectiveEpilogueBwdISA_SB_SD_Li256ELb1ELb0ELi2EEENS1_19SingleTileSchedulerILb1ELb0ELb0ELi128EEEEEEEEEvNT_6ParamsE$_ZN4cute3eso3ESOILb1ELb0EJNS_6LayoutINS_5tupleIJNS3_IJNS3_IJNS_1CILi4EEENS4_ILi2EEEEEENS4_ILi1EEEEEES6_NS4_ILi8EEEEEENS3_IJNS3_IJNS3_IJS8_NS4_ILi32EEEEEENS4_ILi0EEEEEENS4_ILi64EEES5_EEEEENS_10ViewEngineIPN7cutlass10bfloat16_tEEEEEC2ERKSI_RKSN_:
[----:B------:R-:W-:Y:S01]  /*a300*/  IADD3 R2, R66, -c[0x0][0x20], RZ ;  /* 0x8000080042027a10 */ /* 0x000fe20007ffe0ff */
[----:B------:R-:W-:Y:S01]  /*a310*/  IMAD.MOV.U32 R7, RZ, RZ, R3 ;  /* 0x000000ffff077224 */ /* 0x000fe200078e0003 */
[----:B------:R-:W-:-:S04]  /*a320*/  MOV R5, 0x0 ;  /* 0x0000000000057802 */ /* 0x000fc80000000f00 */
[----:B------:R1:W-:Y:S01]  /*a330*/  STL.64 [R2], R6 ;  /* 0x0000000602007387 */ /* 0x0003e20000100a00 */
[----:B------:R-:W-:Y:S05]  /*a340*/  RET.REL.NODEC R4 `(_ZN7cutlass13device_kernelIN5flash19enable_sm80_to_sm89INS1_16FlashAttnBwdSm80INS1_25CollectiveMainloopBwdSm80ILi2ELi2EN4cute5tupleIJNS5_1CILi128EEES8_NS7_ILi64EEEEEENS_10bfloat16_tEfNS_4arch4Sm80ELb0ELb0ELb1ELb1ELb1ELb0ELb0ELb0ELi2ELi4ELi4ELi4ELb0EEENS1_21CollectiveEpilogueBwdISA_SB_SD_Li256ELb1ELb0ELi2EEENS1_19SingleTileSchedulerILb1ELb0ELb0ELi128EEEEEEEEEvNT_6ParamsE) ;  /* 0xffff5cb004007950 */ /* 0x000fea0003c3ffff */
        .type           $_ZN7cutlass13device_kernelIN5flash19enable_sm80_to_sm89INS1_16FlashAttnBwdSm80INS1_25CollectiveMainloopBwdSm80ILi2ELi2EN4cute5tupleIJNS5_1CILi128EEES8_NS7_ILi64EEEEEENS_10bfloat16_tEfNS_4arch4Sm80ELb0ELb0ELb1ELb1ELb1ELb0ELb0ELb0ELi2ELi4ELi4ELi4ELb0EEENS1_21CollectiveEpilogueBwdISA_SB_SD_Li256ELb1ELb0ELi2EEENS1_19SingleTileSchedulerILb1ELb0ELb0ELi128EEEEEEEEEvNT_6ParamsE$_ZN4cute3eso3ESOILb1ELb0EJNS_6LayoutINS_5tupleIJNS3_IJNS3_IJNS_1CILi4EEENS4_ILi8EEEEEENS3_IJS5_NS4_ILi2EEEEEEEEENS3_IJNS3_IJS8_S8_EEENS3_IJS8_S6_EEEEEEEEENS3_IJNS3_IJNS3_IJNS_11ScaledBasisIS8_JLi1EEEENSF_INS4_ILi1EEEJLi0EEEEEEENS3_IJNSF_INS4_ILi16EEEJLi0EEEENSF_IS6_JLi1EEEEEEEEEENS3_IJNS3_IJNSF_ISH_JLi1EEEENSF_IS6_JLi0EEEEEEENS3_IJNSF_INS4_ILi64EEEJLi0EEEENSF_ISK_JLi1EEEEEEEEEEEEEEENS_10ViewEngineINS_23ArithmeticTupleIteratorINS_15ArithmeticTupleIJNS4_ILi0EEES12_EEEEEEEEEC2ERKSY_RKS15_,@function
        .size           $_ZN7cutlass13device_kernelIN5flash19enable_sm80_to_sm89INS1_16FlashAttnBwdSm80INS1_25CollectiveMainloopBwdSm80ILi2ELi2EN4cute5tupleIJNS5_1CILi128EEES8_NS7_ILi64EEEEEENS_10bfloat16_tEfNS_4arch4Sm80ELb0ELb0ELb1ELb1ELb1ELb0ELb0ELb0ELi2ELi4ELi4ELi4ELb0EEENS1_21CollectiveEpilogueBwdISA_SB_SD_Li256ELb1ELb0ELi2EEENS1_19SingleTileSchedulerILb1ELb0ELb0ELi128EEEEEEEEEvNT_6ParamsE$_ZN4cute3eso3ESOILb1ELb0EJNS_6LayoutINS_5tupleIJNS3_IJNS3_IJNS_1CILi4EEENS4_ILi8EEEEEENS3_IJS5_NS4_ILi2EEEEEEEEENS3_IJNS3_IJS8_S8_EEENS3_IJS8_S6_EEEEEEEEENS3_IJNS3_IJNS3_IJNS_11ScaledBasisIS8_JLi1EEEENSF_INS4_ILi1EEEJLi0EEEEEEENS3_IJNSF_INS4_ILi16EEEJLi0EEEENSF_IS6_JLi1EEEEEEEEEENS3_IJNS3_IJNSF_ISH_JLi1EEEENSF_IS6_JLi0EEEEEEENS3_IJNSF_INS4_ILi64EEEJLi0EEEENSF_ISK_JLi1EEEEEEEEEEEEEEENS_10ViewEngineINS_23ArithmeticTupleIteratorINS_15ArithmeticTupleIJNS4_ILi0EEES12_EEEEEEEEEC2ERKSY_RKS15_,($_ZN7cutlass13device_kernelIN5flash19enable_sm80_to_sm89INS1_16FlashAttnBwdSm80INS1_25CollectiveMainloopBwdSm80ILi2ELi2EN4cute5tupleIJNS5_1CILi128EEES8_NS7_ILi64EEEEEENS_10bfloat16_tEfNS_4arch4Sm80ELb0ELb0ELb1ELb1ELb1ELb0ELb0ELb0ELi2ELi4ELi4ELi4ELb0EEENS1_21CollectiveEpilogueBwdISA_SB_SD_Li256ELb1ELb0ELi2EEENS1_19SingleTileSchedulerILb1ELb0ELb0ELi128EEEEEEEEEvNT_6ParamsE$_ZN4cute3eso3ESOILb1ELb0EJNS_6LayoutINS_5tupleIJNS3_IJNS3_IJNS_1CILi8EEENS4_ILi1EEEEEES6_EEENS3_IJNS3_IJS6_S6_EEENS4_ILi2EEEEEEEEENS3_IJNS3_IJNS3_IJS6_NS4_ILi0EEEEEESD_EEENS3_IJNS3_IJSD_SD_EEENS4_ILi4096EEEEEEEEEEENS_10ViewEngineINS_8smem_ptrIPN7cutlass10bfloat16_tEEEEEEEC2ERKSK_RKSR_ - $_ZN7cutlass13device_kernelIN5flash19enable_sm80_to_sm89INS1_16FlashAttnBwdSm80INS1_25CollectiveMainloopBwdSm80ILi2ELi2EN4cute5tupleIJNS5_1CILi128EEES8_NS7_ILi64EEEEEENS_10bfloat16_tEfNS_4arch4Sm80ELb0ELb0ELb1ELb1ELb1ELb0ELb0ELb0ELi2ELi4ELi4ELi4ELb0EEENS1_21CollectiveEpilogueBwdISA_SB_SD_Li256ELb1ELb0ELi2EEENS1_19SingleTileSchedulerILb1ELb0ELb0ELi128EEEEEEEEEvNT_6ParamsE$_ZN4cute3eso3ESOILb1ELb0EJNS_6LayoutINS_5tupleIJNS3_IJNS3_IJNS_1CILi4EEENS4_ILi8EEEEEENS3_IJS5_NS4_ILi2EEEEEEEEENS3_IJNS3_IJS8_S8_EEENS3_IJS8_S6_EEEEEEEEENS3_IJNS3_IJNS3_IJNS_11ScaledBasisIS8_JLi1EEEENSF_INS4_ILi1EEEJLi0EEEEEEENS3_IJNSF_INS4_ILi16EEEJLi0EEEENSF_IS6_JLi1EEEEEEEEEENS3_IJNS3_IJNSF_ISH_JLi1EEEENSF_IS6_JLi0EEEEEEENS3_IJNSF_INS4_ILi64EEEJLi0EEEENSF_ISK_JLi1EEEEEEEEEEEEEEENS_10ViewEngineINS_23ArithmeticTupleIteratorINS_15ArithmeticTupleIJNS4_ILi0EEES12_EEEEEEEEEC2ERKSY_RKS15_)
$_ZN7cutlass13device_kernelIN5flash19enable_sm80_to_sm89INS1_16FlashAttnBwdSm80INS1_25CollectiveMainloopBwdSm80ILi2ELi2EN4cute5tupleIJNS5_1CILi128EEES8_NS7_ILi64EEEEEENS_10bfloat16_tEfNS_4arch4Sm80ELb0ELb0ELb1ELb1ELb1ELb0ELb0ELb0ELi2ELi4ELi4ELi4ELb0EEENS1_21CollectiveEpilogueBwdISA_SB_SD_Li256ELb1ELb0ELi2EEENS1_19SingleTileSchedulerILb1ELb0ELb0ELi128EEEEEEEEEvNT_6ParamsE$_ZN4cute3eso3ESOILb1ELb0EJNS_6LayoutINS_5tupleIJNS3_IJNS3_IJNS_1CILi4EEENS4_ILi8EEEEEENS3_IJS5_NS4_ILi2EEEEEEEEENS3_IJNS3_IJS8_S8_EEENS3_IJS8_S6_EEEEEEEEENS3_IJNS3_IJNS3_IJNS_11ScaledBasisIS8_JLi1EEEENSF_INS4_ILi1EEEJLi0EEEEEEENS3_IJNSF_INS4_ILi16EEEJLi0EEEENSF_IS6_JLi1EEEEEEEEEENS3_IJNS3_IJNSF_ISH_JLi1EEEENSF_IS6_JLi0EEEEEEENS3_IJNSF_INS4_ILi64EEEJLi0EEEENSF_ISK_JLi1EEEEEEEEEEEEEEENS_10ViewEngineINS_23ArithmeticTupleIteratorINS_15ArithmeticTupleIJNS4_ILi0EEES12_EEEEEEEEEC2ERKSY_RKS15_:
[----:B------:R-:W-:Y:S01]  /*a350*/  IADD3 R2, R17, -c[0x0][0x20], RZ ;  /* 0x8000080011027a10 */ /* 0x000fe20007ffe0ff */
[----:B------:R-:W-:Y:S01]  /*a360*/  IMAD.MOV.U32 R52, RZ, RZ, R6 ;  /* 0x000000ffff347224 */ /* 0x000fe200078e0006 */
[----:B------:R-:W-:Y:S01]  /*a370*/  PRMT R9, R45, 0x7770, RZ ;  /* 0x000077702d097816 */ /* 0x000fe200000000ff */
[----:B------:R-:W-:-:S04]  /*a380*/  IMAD.MOV.U32 R53, RZ, RZ, 0x0 ;  /* 0x00000000ff357424 */ /* 0x000fc800078e00ff */
[----:B------:R1:W-:Y:S01]  /*a390*/  STL.U8 [R2], R9 ;  /* 0x0000000902007387 */ /* 0x0003e20000100000 */
[----:B------:R-:W-:Y:S05]  /*a3a0*/  RET.REL.NODEC R52 `(_ZN7cutlass13device_kernelIN5flash19enable_sm80_to_sm89INS1_16FlashAttnBwdSm80INS1_25CollectiveMainloopBwdSm80ILi2ELi2EN4cute5tupleIJNS5_1CILi128EEES8_NS7_ILi64EEEEEENS_10bfloat16_tEfNS_4arch4Sm80ELb0ELb0ELb1ELb1ELb1ELb0ELb0ELb0ELi2ELi4ELi4ELi4ELb0EEENS1_21CollectiveEpilogueBwdISA_SB_SD_Li256ELb1ELb0ELi2EEENS1_19SingleTileSchedulerILb1ELb0ELb0ELi128EEEEEEEEEvNT_6ParamsE) ;  /* 0xffff5c5034007950 */ /* 0x000fea0003c3ffff */
        .type           $_ZN7cutlass13device_kernelIN5flash19enable_sm80_to_sm89INS1_16FlashAttnBwdSm80INS1_25CollectiveMainloopBwdSm80ILi2ELi2EN4cute5tupleIJNS5_1CILi128EEES8_NS7_ILi64EEEEEENS_10bfloat16_tEfNS_4arch4Sm80ELb0ELb0ELb1ELb1ELb1ELb0ELb0ELb0ELi2ELi4ELi4ELi4ELb0EEENS1_21CollectiveEpilogueBwdISA_SB_SD_Li256ELb1ELb0ELi2EEENS1_19SingleTileSchedulerILb1ELb0ELb0ELi128EEEEEEEEEvNT_6ParamsE$_ZN4cute3eso3ESOILb1ELb0EJNS_6LayoutINS_5tupleIJNS3_IJNS3_IJNS_1CILi8EEENS4_ILi1EEEEEES6_EEENS3_IJNS3_IJS6_S6_EEENS4_ILi2EEEEEEEEENS3_IJNS3_IJNS3_IJS6_NS4_ILi0EEEEEESD_EEENS3_IJNS3_IJSD_SD_EEENS4_ILi4096EEEEEEEEEEENS_10ViewEngineINS_8smem_ptrIPN7cutlass10bfloat16_tEEEEEEEC2ERKSK_RKSR_,@function
        .size           $_ZN7cutlass13device_kernelIN5flash19enable_sm80_to_sm89INS1_16FlashAttnBwdSm80INS1_25CollectiveMainloopBwdSm80ILi2ELi2EN4cute5tupleIJNS5_1CILi128EEES8_NS7_ILi64EEEEEENS_10bfloat16_tEfNS_4arch4Sm80ELb0ELb0ELb1ELb1ELb1ELb0ELb0ELb0ELi2ELi4ELi4ELi4ELb0EEENS1_21CollectiveEpilogueBwdISA_SB_SD_Li256ELb1ELb0ELi2EEENS1_19SingleTileSchedulerILb1ELb0ELb0ELi128EEEEEEEEEvNT_6ParamsE$_ZN4cute3eso3ESOILb1ELb0EJNS_6LayoutINS_5tupleIJNS3_IJNS3_IJNS_1CILi8EEENS4_ILi1EEEEEES6_EEENS3_IJNS3_IJS6_S6_EEENS4_ILi2EEEEEEEEENS3_IJNS3_IJNS3_IJS6_NS4_ILi0EEEEEESD_EEENS3_IJNS3_IJSD_SD_EEENS4_ILi4096EEEEEEEEEEENS_10ViewEngineINS_8smem_ptrIPN7cutlass10bfloat16_tEEEEEEEC2ERKSK_RKSR_,($_ZN7cutlass13device_kernelIN5flash19enable_sm80_to_sm89INS1_16FlashAttnBwdSm80INS1_25CollectiveMainloopBwdSm80ILi2ELi2EN4cute5tupleIJNS5_1CILi128EEES8_NS7_ILi64EEEEEENS_10bfloat16_tEfNS_4arch4Sm80ELb0ELb0ELb1ELb1ELb1ELb0ELb0ELb0ELi2ELi4ELi4ELi4ELb0EEENS1_21CollectiveEpilogueBwdISA_SB_SD_Li256ELb1ELb0ELi2EEENS1_19SingleTileSchedulerILb1ELb0ELb0ELi128EEEEEEEEEvNT_6ParamsE$_ZN4cute3eso3ESOILb1ELb0EJNS_6LayoutINS_5tupleIJNS3_IJNS3_IJNS_1CILi8EEENS4_ILi1EEEEEES6_EEENS3_IJNS3_IJS6_S6_EEENS4_ILi2EEEEEEEEENS3_IJNS3_IJNS3_IJS6_NS4_ILi0EEEEEESD_EEENS3_IJNS3_IJSD_SD_EEENS4_ILi64EEEEEEEEEEENS_10ViewEngineIPN7cutlass10bfloat16_tEEEEEC2ERKSK_RKSP_ - $_ZN7cutlass13device_kernelIN5flash19enable_sm80_to_sm89INS1_16FlashAttnBwdSm80INS1_25CollectiveMainloopBwdSm80ILi2ELi2EN4cute5tupleIJNS5_1CILi128EEES8_NS7_ILi64EEEEEENS_10bfloat16_tEfNS_4arch4Sm80ELb0ELb0ELb1ELb1ELb1ELb0ELb0ELb0ELi2ELi4ELi4ELi4ELb0EEENS1_21CollectiveEpilogueBwdISA_SB_SD_Li256ELb1ELb0ELi2EEENS1_19SingleTileSchedulerILb1ELb0ELb0ELi128EEEEEEEEEvNT_6ParamsE$_ZN4cute3eso3ESOILb1ELb0EJNS_6LayoutINS_5tupleIJNS3_IJNS3_IJNS_1CILi8EEENS4_ILi1EEEEEES6_EEENS3_IJNS3_IJS6_S6_EEENS4_ILi2EEEEEEEEENS3_IJNS3_IJNS3_IJS6_NS4_ILi0EEEEEESD_EEENS3_IJNS3_IJSD_SD_EEENS4_ILi4096EEEEEEEEEEENS_10ViewEngineINS_8smem_ptrIPN7cutlass10bfloat16_tEEEEEEEC2ERKSK_RKSR_)
$_ZN7cutlass13device_kernelIN5flash19enable_sm80_to_sm89INS1_16FlashAttnBwdSm80INS1_25CollectiveMainloopBwdSm80ILi2ELi2EN4cute5tupleIJNS5_1CILi128EEES8_NS7_ILi64EEEEEENS_10bfloat16_tEfNS_4arch4Sm80ELb0ELb0ELb1ELb1ELb1ELb0ELb0ELb0ELi2ELi4ELi4ELi4ELb0EEENS1_21CollectiveEpilogueBwdISA_SB_SD_Li256ELb1ELb0ELi2EEENS1_19SingleTileSchedulerILb1ELb0ELb0ELi128EEEEEEEEEvNT_6ParamsE$_ZN4cute3eso3ESOILb1ELb0EJNS_6LayoutINS_5tupleIJNS3_IJNS3_IJNS_1CILi8EEENS4_ILi1EEEEEES6_EEENS3_IJNS3_IJS6_S6_EEENS4_ILi2EEEEEEEEENS3_IJNS3_IJNS3_IJS6_NS4_ILi0EEEEEESD_EEENS3_IJNS3_IJSD_SD_EEENS4_ILi4096EEEEEEEEEEENS_10ViewEngineINS_8smem_ptrIPN7cutlass10bfloat16_tEEEEEEEC2ERKSK_RKSR_:
[----:B------:R-:W-:Y:S02]  /*a3b0*/  IADD3 R2, R66, -c[0x0][0x20], RZ ;  /* 0x8000080042027a10 */ /* 0x000fe40007ffe0ff */
[----:B------:R-:W-:-:S03]  /*a3c0*/  MOV R9, 0x0 ;  /* 0x0000000000097802 */ /* 0x000fc60000000f00 */
[----:B------:R1:W-:Y:S01]  /*a3d0*/  STL.64 [R2], R6 ;  /* 0x0000000602007387 */ /* 0x0003e20000100a00 */
[----:B------:R-:W-:Y:S05]  /*a3e0*/  RET.REL.NODEC R8 `(_ZN7cutlass13device_kernelIN5flash19enable_sm80_to_sm89INS1_16FlashAttnBwdSm80INS1_25CollectiveMainloopBwdSm80ILi2ELi2EN4cute5tupleIJNS5_1CILi128EEES8_NS7_ILi64EEEEEENS_10bfloat16_tEfNS_4arch4Sm80ELb0ELb0ELb1ELb1ELb1ELb0ELb0ELb0ELi2ELi4ELi4ELi4ELb0EEENS1_21CollectiveEpilogueBwdISA_SB_SD_Li256ELb1ELb0ELi2EEENS1_19SingleTileSchedulerILb1ELb0ELb0ELi128EEEEEEEEEvNT_6ParamsE) ;  /* 0xffff5c1008007950 */ /* 0x000fea0003c3ffff */
        .type           $_ZN7cutlass13device_kernelIN5flash19enable_sm80_to_sm89INS1_16FlashAttnBwdSm80INS1_25CollectiveMainloopBwdSm80ILi2ELi2EN4cute5tupleIJNS5_1CILi128EEES8_NS7_ILi64EEEEEENS_10bfloat16_tEfNS_4arch4Sm80ELb0ELb0ELb1ELb1ELb1ELb0ELb0ELb0ELi2ELi4ELi4ELi4ELb0EEENS1_21CollectiveEpilogueBwdISA_SB_SD_Li256ELb1ELb0ELi2EEENS1_19SingleTileSchedulerILb1ELb0ELb0ELi128EEEEEEEEEvNT_6ParamsE$_ZN4cute3eso3ESOILb1ELb0EJNS_6LayoutINS_5tupleIJNS3_IJNS3_IJNS_1CILi8EEENS4_ILi1EEEEEES6_EEENS3_IJNS3_IJS6_S6_EEENS4_ILi2EEEEEEEEENS3_IJNS3_IJNS3_IJS6_NS4_ILi0EEEEEESD_EEENS3_IJNS3_IJSD_SD_EEENS4_ILi64EEEEEEEEEEENS_10ViewEngineIPN7cutlass10bfloat16_tEEEEEC2ERKSK_RKSP_,@function
        .size           $_ZN7cutlass13device_kernelIN5flash19enable_sm80_to_sm89INS1_16FlashAttnBwdSm80INS1_25CollectiveMainloopBwdSm80ILi2ELi2EN4cute5tupleIJNS5_1CILi128EEES8_NS7_ILi64EEEEEENS_10bfloat16_tEfNS_4arch4Sm80ELb0ELb0ELb1ELb1ELb1ELb0ELb0ELb0ELi2ELi4ELi4ELi4ELb0EEENS1_21CollectiveEpilogueBwdISA_SB_SD_Li256ELb1ELb0ELi2EEENS1_19SingleTileSchedulerILb1ELb0ELb0ELi128EEEEEEEEEvNT_6ParamsE$_ZN4cute3eso3ESOILb1ELb0EJNS_6LayoutINS_5tupleIJNS3_IJNS3_IJNS_1CILi8EEENS4_ILi1EEEEEES6_EEENS3_IJNS3_IJS6_S6_EEENS4_ILi2EEEEEEEEENS3_IJNS3_IJNS3_IJS6_NS4_ILi0EEEEEESD_EEENS3_IJNS3_IJSD_SD_EEENS4_ILi64EEEEEEEEEEENS_10ViewEngineIPN7cutlass10bfloat16_tEEEEEC2ERKSK_RKSP_,($_ZN7cutlass13device_kernelIN5flash19enable_sm80_to_sm89INS1_16FlashAttnBwdSm80INS1_25CollectiveMainloopBwdSm80ILi2ELi2EN4cute5tupleIJNS5_1CILi128EEES8_NS7_ILi64EEEEEENS_10bfloat16_tEfNS_4arch4Sm80ELb0ELb0ELb1ELb1ELb1ELb0ELb0ELb0ELi2ELi4ELi4ELi4ELb0EEENS1_21CollectiveEpilogueBwdISA_SB_SD_Li256ELb1ELb0ELi2EEENS1_19SingleTileSchedulerILb1ELb0ELb0ELi128EEEEEEEEEvNT_6ParamsE$_ZN4cute3eso3ESOILb1ELb0EJNS_6LayoutINS_5tupleIJNS3_IJNS3_IJNS_1CILi8EEENS4_ILi1EEEEEES6_EEENS3_IJNS3_IJS6_S6_EEENS4_ILi2EEEEEEEEENS3_IJNS3_IJNS3_IJS6_NS4_ILi0EEEEEESD_EEENS3_IJNS3_IJSD_SD_EEENS4_ILi8192EEEEEEEEEEENS_10ViewEngineINS_8smem_ptrIPN7cutlass10bfloat16_tEEEEEEEC2ERKSK_RKSR_ - $_ZN7cutlass13device_kernelIN5flash19enable_sm80_to_sm89INS1_16FlashAttnBwdSm80INS1_25CollectiveMainloopBwdSm80ILi2ELi2EN4cute5tupleIJNS5_1CILi128EEES8_NS7_ILi64EEEEEENS_10bfloat16_tEfNS_4arch4Sm80ELb0ELb0ELb1ELb1ELb1ELb0ELb0ELb0ELi2ELi4ELi4ELi4ELb0EEENS1_21CollectiveEpilogueBwdISA_SB_SD_Li256ELb1ELb0ELi2EEENS1_19SingleTileSchedulerILb1ELb0ELb0ELi128EEEEEEEEEvNT_6ParamsE$_ZN4cute3eso3ESOILb1ELb0EJNS_6LayoutINS_5tupleIJNS3_IJNS3_IJNS_1CILi8EEENS4_ILi1EEEEEES6_EEENS3_IJNS3_IJS6_S6_EEENS4_ILi2EEEEEEEEENS3_IJNS3_IJNS3_IJS6_NS4_ILi0EEEEEESD_EEENS3_IJNS3_IJSD_SD_EEENS4_ILi64EEEEEEEEEEENS_10ViewEngineIPN7cutlass10bfloat16_tEEEEEC2ERKSK_RKSP_)
$_ZN7cutlass13device_kernelIN5flash19enable_sm80_to_sm89INS1_16FlashAttnBwdSm80INS1_25CollectiveMainloopBwdSm80ILi2ELi2EN4cute5tupleIJNS5_1CILi128EEES8_NS7_ILi64EEEEEENS_10bfloat16_tEfNS_4arch4Sm80ELb0ELb0ELb1ELb1ELb1ELb0ELb0ELb0ELi2ELi4ELi4ELi4ELb0EEENS1_21CollectiveEpilogueBwdISA_SB_SD_Li256ELb1ELb0ELi2EEENS1_19SingleTileSchedulerILb1ELb0ELb0ELi128EEEEEEEEEvNT_6ParamsE$_ZN4cute3eso3ESOILb1ELb0EJNS_6LayoutINS_5tupleIJNS3_IJNS3_IJNS_1CILi8EEENS4_ILi1EEEEEES6_EEENS3_IJNS3_IJS6_S6_EEENS4_ILi2EEEEEEEEENS3_IJNS3_IJNS3_IJS6_NS4_ILi0EEEEEESD_EEENS3_IJNS3_IJSD_SD_EEENS4_ILi64EEEEEEEEEEENS_10ViewEngineIPN7cutlass10bfloat16_tEEEEEC2ERKSK_RKSP_:
[----:B------:R-:W-:Y:S02]  /*a3f0*/  IADD3 R6, R23, -c[0x0][0x20], RZ ;  /* 0x8000080017067a10 */ /* 0x000fe40007ffe0ff */
[----:B------:R-:W-:-:S03]  /*a400*/  MOV R9, 0x0 ;  /* 0x0000000000097802 */ /* 0x000fc60000000f00 */
[----:B------:R1:W-:Y:S01]  /*a410*/  STL.64 [R6], R2 ;  /* 0x0000000206007387 */ /* 0x0003e20000100a00 */
[----:B------:R-:W-:Y:S05]  /*a420*/  RET.REL.NODEC R8 `(_ZN7cutlass13device_kernelIN5flash19enable_sm80_to_sm89INS1_16FlashAttnBwdSm80INS1_25CollectiveMainloopBwdSm80ILi2ELi2EN4cute5tupleIJNS5_1CILi128EEES8_NS7_ILi64EEEEEENS_10bfloat16_tEfNS_4arch4Sm80ELb0ELb0ELb1ELb1ELb1ELb0ELb0ELb0ELi2ELi4ELi4ELi4ELb0EEENS1_21CollectiveEpilogueBwdISA_SB_SD_Li256ELb1ELb0ELi2EEENS1_19SingleTileSchedulerILb1ELb0ELb0ELi128EEEEEEEEEvNT_6ParamsE) ;  /* 0xffff5bd008007950 */ /* 0x000fea0003c3ffff */
        .type           $_ZN7cutlass13device_kernelIN5flash19enable_sm80_to_sm89INS1_16FlashAttnBwdSm80INS1_25CollectiveMainloopBwdSm80ILi2ELi2EN4cute5tupleIJNS5_1CILi128EEES8_NS7_ILi64EEEEEENS_10bfloat16_tEfNS_4arch4Sm80ELb0ELb0ELb1ELb1ELb1ELb0ELb0ELb0ELi2ELi4ELi4ELi4ELb0EEENS1_21CollectiveEpilogueBwdISA_SB_SD_Li256ELb1ELb0ELi2EEENS1_19SingleTileSchedulerILb1ELb0ELb0ELi128EEEEEEEEEvNT_6ParamsE$_ZN4cute3eso3ESOILb1ELb0EJNS_6LayoutINS_5tupleIJNS3_IJNS3_IJNS_1CILi8EEENS4_ILi1EEEEEES6_EEENS3_IJNS3_IJS6_S6_EEENS4_ILi2EEEEEEEEENS3_IJNS3_IJNS3_IJS6_NS4_ILi0EEEEEESD_EEENS3_IJNS3_IJSD_SD_EEENS4_ILi8192EEEEEEEEEEENS_10ViewEngineINS_8smem_ptrIPN7cutlass10bfloat16_tEEEEEEEC2ERKSK_RKSR_,@function
        .size           $_ZN7cutlass13device_kernelIN5flash19enable_sm80_to_sm89INS1_16FlashAttnBwdSm80INS1_25CollectiveMainloopBwdSm80ILi2ELi2EN4cute5tupleIJNS5_1CILi128EEES8_NS7_ILi64EEEEEENS_10bfloat16_tEfNS_4arch4Sm80ELb0ELb0ELb1ELb1ELb1ELb0ELb0ELb0ELi2ELi4ELi4ELi4ELb0EEENS1_21CollectiveEpilogueBwdISA_SB_SD_Li256ELb1ELb0ELi2EEENS1_19SingleTileSchedulerILb1ELb0ELb0ELi128EEEEEEEEEvNT_6ParamsE$_ZN4cute3eso3ESOILb1ELb0EJNS_6LayoutINS_5tupleIJNS3_IJNS3_IJNS_1CILi8EEENS4_ILi1EEEEEES6_EEENS3_IJNS3_IJS6_S6_EEENS4_ILi2EEEEEEEEENS3_IJNS3_IJNS3_IJS6_NS4_ILi0EEEEEESD_EEENS3_IJNS3_IJSD_SD_EEENS4_ILi8192EEEEEEEEEEENS_10ViewEngineINS_8smem_ptrIPN7cutlass10bfloat16_tEEEEEEEC2ERKSK_RKSR_,($_ZN7cutlass13device_kernelIN5flash19enable_sm80_to_sm89INS1_16FlashAttnBwdSm80INS1_25CollectiveMainloopBwdSm80ILi2ELi2EN4cute5tupleIJNS5_1CILi128EEES8_NS7_ILi64EEEEEENS_10bfloat16_tEfNS_4arch4Sm80ELb0ELb0ELb1ELb1ELb1ELb0ELb0ELb0ELi2ELi4ELi4ELi4ELb0EEENS1_21CollectiveEpilogueBwdISA_SB_SD_Li256ELb1ELb0ELi2EEENS1_19SingleTileSchedulerILb1ELb0ELb0ELi128EEEEEEEEEvNT_6ParamsE$_ZN4cute3eso3ESOILb1ELb0EJNS_6LayoutINS_5tupleIJNS3_IJNS3_IJNS_1CILi8EEENS4_ILi1EEEEEES6_EEENS3_IJNS3_IJS6_S6_EEENS4_ILi2EEEEEEEEENS3_IJNS3_IJNS3_IJS6_NS4_ILi0EEEEEESD_EEENS3_IJNS3_IJSD_SD_EEES5_EEEEEEEENS_10ViewEngineIPN7cutlass10bfloat16_tEEEEEC2ERKSJ_RKSO_ - $_ZN7cutlass13device_kernelIN5flash19enable_sm80_to_sm89INS1_16FlashAttnBwdSm80INS1_25CollectiveMainloopBwdSm80ILi2ELi2EN4cute5tupleIJNS5_1CILi128EEES8_NS7_ILi64EEEEEENS_10bfloat16_tEfNS_4arch4Sm80ELb0ELb0ELb1ELb1ELb1ELb0ELb0ELb0ELi2ELi4ELi4ELi4ELb0EEENS1_21CollectiveEpilogueBwdISA_SB_SD_Li256ELb1ELb0ELi2EEENS1_19SingleTileSchedulerILb1ELb0ELb0ELi128EEEEEEEEEvNT_6ParamsE$_ZN4cute3eso3ESOILb1ELb0EJNS_6LayoutINS_5tupleIJNS3_IJNS3_IJNS_1CILi8EEENS4_ILi1EEEEEES6_EEENS3_IJNS3_IJS6_S6_EEENS4_ILi2EEEEEEEEENS3_IJNS3_IJNS3_IJS6_NS4_ILi0EEEEEESD_EEENS3_IJNS3_IJSD_SD_EEENS4_ILi8192EEEEEEEEEEENS_10ViewEngineINS_8smem_ptrIPN7cutlass10bfloat16_tEEEEEEEC2ERKSK_RKSR_)
$_ZN7cutlass13device_kernelIN5flash19enable_sm80_to_sm89INS1_16FlashAttnBwdSm80INS1_25CollectiveMainloopBwdSm80ILi2ELi2EN4cute5tupleIJNS5_1CILi128EEES8_NS7_ILi64EEEEEENS_10bfloat16_tEfNS_4arch4Sm80ELb0ELb0ELb1ELb1ELb1ELb0ELb0ELb0ELi2ELi4ELi4ELi4ELb0EEENS1_21CollectiveEpilogueBwdISA_SB_SD_Li256ELb1ELb0ELi2EEENS1_19SingleTileSchedulerILb1ELb0ELb0ELi128EEEEEEEEEvNT_6ParamsE$_ZN4cute3eso3ESOILb1ELb0EJNS_6LayoutINS_5tupleIJNS3_IJNS3_IJNS_1CILi8EEENS4_ILi1EEEEEES6_EEENS3_IJNS3_IJS6_S6_EEENS4_ILi2EEEEEEEEENS3_IJNS3_IJNS3_IJS6_NS4_ILi0EEEEEESD_EEENS3_IJNS3_IJSD_SD_EEENS4_ILi8192EEEEEEEEEEENS_10ViewEngineINS_8smem_ptrIPN7cutlass10bfloat16_tEEEEEEEC2ERKSK_RKSR_:
[----:B------:R-:W-:Y:S01]  /*a430*/  IADD3 R5, R23, -c[0x0][0x20], RZ ;  /* 0x8000080017057a10 */ /* 0x000fe20007ffe0ff */
[----:B------:R-:W-:Y:S01]  /*a440*/  IMAD.MOV.U32 R8, RZ, RZ, R4 ;  /* 0x000000ffff087224 */ /* 0x000fe200078e0004 */
[----:B------:R-:W-:Y:S01]  /*a450*/  MOV R9, R7 ;  /* 0x0000000700097202 */ /* 0x000fe20000000f00 */
[----:B------:R-:W-:-:S04]  /*a460*/  IMAD.MOV.U32 R7, RZ, RZ, 0x0 ;  /* 0x00000000ff077424 */ /* 0x000fc800078e00ff */
[----:B------:R1:W-:Y:S01]  /*a470*/  STL.64 [R5], R8 ;  /* 0x0000000805007387 */ /* 0x0003e20000100a00 */
[----:B------:R-:W-:Y:S05]  /*a480*/  RET.REL.NODEC R6 `(_ZN7cutlass13device_kernelIN5flash19enable_sm80_to_sm89INS1_16FlashAttnBwdSm80INS1_25CollectiveMainloopBwdSm80ILi2ELi2EN4cute5tupleIJNS5_1CILi128EEES8_NS7_ILi64EEEEEENS_10bfloat16_tEfNS_4arch4Sm80ELb0ELb0ELb1ELb1ELb1ELb0ELb0ELb0ELi2ELi4ELi4ELi4ELb0EEENS1_21CollectiveEpilogueBwdISA_SB_SD_Li256ELb1ELb0ELi2EEENS1_19SingleTileSchedulerILb1ELb0ELb0ELi128EEEEEEEEEvNT_6ParamsE) ;  /* 0xffff5b7006007950 */ /* 0x000fea0003c3ffff */
        .type           $_ZN7cutlass13device_kernelIN5flash19enable_sm80_to_sm89INS1_16FlashAttnBwdSm80INS1_25CollectiveMainloopBwdSm80ILi2ELi2EN4cute5tupleIJNS5_1CILi128EEES8_NS7_ILi64EEEEEENS_10bfloat16_tEfNS_4arch4Sm80ELb0ELb0ELb1ELb1ELb1ELb0ELb0ELb0ELi2ELi4ELi4ELi4ELb0EEENS1_21CollectiveEpilogueBwdISA_SB_SD_Li256ELb1ELb0ELi2EEENS1_19SingleTileSchedulerILb1ELb0ELb0ELi128EEEEEEEEEvNT_6ParamsE$_ZN4cute3eso3ESOILb1ELb0EJNS_6LayoutINS_5tupleIJNS3_IJNS3_IJNS_1CILi8EEENS4_ILi1EEEEEES6_EEENS3_IJNS3_IJS6_S6_EEENS4_ILi2EEEEEEEEENS3_IJNS3_IJNS3_IJS6_NS4_ILi0EEEEEESD_EEENS3_IJNS3_IJSD_SD_EEES5_EEEEEEEENS_10ViewEngineIPN7cutlass10bfloat16_tEEEEEC2ERKSJ_RKSO_,@function
        .size           $_ZN7cutlass13device_kernelIN5flash19enable_sm80_to_sm89INS1_16FlashAttnBwdSm80INS1_25CollectiveMainloopBwdSm80ILi2ELi2EN4cute5tupleIJNS5_1CILi128EEES8_NS7_ILi64EEEEEENS_10bfloat16_tEfNS_4arch4Sm80ELb0ELb0ELb1ELb1ELb1ELb0ELb0ELb0ELi2ELi4ELi4ELi4ELb0EEENS1_21CollectiveEpilogueBwdISA_SB_SD_Li256ELb1ELb0ELi2EEENS1_19SingleTileSchedulerILb1ELb0ELb0ELi128EEEEEEEEEvNT_6ParamsE$_ZN4cute3eso3ESOILb1ELb0EJNS_6LayoutINS_5tupleIJNS3_IJNS3_IJNS_1CILi8EEENS4_ILi1EEEEEES6_EEENS3_IJNS3_IJS6_S6_EEENS4_ILi2EEEEEEEEENS3_IJNS3_IJNS3_IJS6_NS4_ILi0EEEEEESD_EEENS3_IJNS3_IJSD_SD_EEES5_EEEEEEEENS_10ViewEngineIPN7cutlass10bfloat16_tEEEEEC2ERKSJ_RKSO_,($_ZN7cutlass13device_kernelIN5flash19enable_sm80_to_sm89INS1_16FlashAttnBwdSm80INS1_25CollectiveMainloopBwdSm80ILi2ELi2EN4cute5tupleIJNS5_1CILi128EEES8_NS7_ILi64EEEEEENS_10bfloat16_tEfNS_4arch4Sm80ELb0ELb0ELb1ELb1ELb1ELb0ELb0ELb0ELi2ELi4ELi4ELi4ELb0EEENS1_21CollectiveEpilogueBwdISA_SB_SD_Li256ELb1ELb0ELi2EEENS1_19SingleTileSchedulerILb1ELb0ELb0ELi128EEEEEEEEEvNT_6ParamsE$_ZN4cute3eso3ESOILb1ELb0EJNS_6LayoutINS_5tupleIJNS3_IJNS3_IJNS_1CILi8EEENS4_ILi1EEEEEES6_EEENS3_IJNS3_IJS6_S6_EEENS4_ILi4EEEEEEEEENS3_IJNS3_IJNS3_IJS6_NS4_ILi0EEEEEESD_EEENS3_IJNS3_IJSD_SD_EEENS4_ILi2048EEEEEEEEEEENS_10ViewEngineINS_8smem_ptrIPN7cutlass10bfloat16_tEEEEEEEC2ERKSK_RKSR_ - $_ZN7cutlass13device_kernelIN5flash19enable_sm80_to_sm89INS1_16FlashAttnBwdSm80INS1_25CollectiveMainloopBwdSm80ILi2ELi2EN4cute5tupleIJNS5_1CILi128EEES8_NS7_ILi64EEEEEENS_10bfloat16_tEfNS_4arch4Sm80ELb0ELb0ELb1ELb1ELb1ELb0ELb0ELb0ELi2ELi4ELi4ELi4ELb0EEENS1_21CollectiveEpilogueBwdISA_SB_SD_Li256ELb1ELb0ELi2EEENS1_19SingleTileSchedulerILb1ELb0ELb0ELi128EEEEEEEEEvNT_6ParamsE$_ZN4cute3eso3ESOILb1ELb0EJNS_6LayoutINS_5tupleIJNS3_IJNS3_IJNS_1CILi8EEENS4_ILi1EEEEEES6_EEENS3_IJNS3_IJS6_S6_EEENS4_ILi2EEEEEEEEENS3_IJNS3_IJNS3_IJS6_NS4_ILi0EEEEEESD_EEENS3_IJNS3_IJSD_SD_EEES5_EEEEEEEENS_10ViewEngineIPN7cutlass10bfloat16_tEEEEEC2ERKSJ_RKSO_)
$_ZN7cutlass13device_kernelIN5flash19enable_sm80_to_sm89INS1_16FlashAttnBwdSm80INS1_25CollectiveMainloopBwdSm80ILi2ELi2EN4cute5tupleIJNS5_1CILi128EEES8_NS7_ILi64EEEEEENS_10bfloat16_tEfNS_4arch4Sm80ELb0ELb0ELb1ELb1ELb1ELb0ELb0ELb0ELi2ELi4ELi4ELi4ELb0EEENS1_21CollectiveEpilogueBwdISA_SB_SD_Li256ELb1ELb0ELi2EEENS1_19SingleTileSchedulerILb1ELb0ELb0ELi128EEEEEEEEEvNT_6ParamsE$_ZN4cute3eso3ESOILb1ELb0EJNS_6LayoutINS_5tupleIJNS3_IJNS3_IJNS_1CILi8EEENS4_ILi1EEEEEES6_EEENS3_IJNS3_IJS6_S6_EEENS4_ILi2EEEEEEEEENS3_IJNS3_IJNS3_IJS6_NS4_ILi0EEEEEESD_EEENS3_IJNS3_IJSD_SD_EEES5_EEEEEEEENS_10ViewEngineIPN7cutlass10bfloat16_tEEEEEC2ERKSJ_RKSO_:
[----:B------:R-:W-:Y:S02]  /*a490*/  IADD3 R4, R66, -c[0x0][0x20], RZ ;  /* 0x8000080042047a10 */ /* 0x000fe40007ffe0ff */
[----:B------:R-:W-:-:S03]  /*a4a0*/  MOV R9, 0x0 ;  /* 0x0000000000097802 */ /* 0x000fc60000000f00 */
[----:B------:R1:W-:Y:S01]  /*a4b0*/  STL.64 [R4], R2 ;  /* 0x0000000204007387 */ /* 0x0003e20000100a00 */
[----:B------:R-:W-:Y:S05]  /*a4c0*/  RET.REL.NODEC R8 `(_ZN7cutlass13device_kernelIN5flash19enable_sm80_to_sm89INS1_16FlashAttnBwdSm80INS1_25CollectiveMainloopBwdSm80ILi2ELi2EN4cute5tupleIJNS5_1CILi128EEES8_NS7_ILi64EEEEEENS_10bfloat16_tEfNS_4arch4Sm80ELb0ELb0ELb1ELb1ELb1ELb0ELb0ELb0ELi2ELi4ELi4ELi4ELb0EEENS1_21CollectiveEpilogueBwdISA_SB_SD_Li256ELb1ELb0ELi2EEENS1_19SingleTileSchedulerILb1ELb0ELb0ELi128EEEEEEEEEvNT_6ParamsE) ;  /* 0xffff5b3008007950 */ /* 0x000fea0003c3ffff */
        .type           $_ZN7cutlass13device_kernelIN5flash19enable_sm80_to_sm89INS1_16FlashAttnBwdSm80INS1_25CollectiveMainloopBwdSm80ILi2ELi2EN4cute5tupleIJNS5_1CILi128EEES8_NS7_ILi64EEEEEENS_10bfloat16_tEfNS_4arch4Sm80ELb0ELb0ELb1ELb1ELb1ELb0ELb0ELb0ELi2ELi4ELi4ELi4ELb0EEENS1_21CollectiveEpilogueBwdISA_SB_SD_Li256ELb1ELb0ELi2EEENS1_19SingleTileSchedulerILb1ELb0ELb0ELi128EEEEEEEEEvNT_6ParamsE$_ZN4cute3eso3ESOILb1ELb0EJNS_6LayoutINS_5tupleIJNS3_IJNS3_IJNS_1CILi8EEENS4_ILi1EEEEEES6_EEENS3_IJNS3_IJS6_S6_EEENS4_ILi4EEEEEEEEENS3_IJNS3_IJNS3_IJS6_NS4_ILi0EEEEEESD_EEENS3_IJNS3_IJSD_SD_EEENS4_ILi2048EEEEEEEEEEENS_10ViewEngineINS_8smem_ptrIPN7cutlass10bfloat16_tEEEEEEEC2ERKSK_RKSR_,@function
        .size           $_ZN7cutlass13device_kernelIN5flash19enable_sm80_to_sm89INS1_16FlashAttnBwdSm80INS1_25CollectiveMainloopBwdSm80ILi2ELi2EN4cute5tupleIJNS5_1CILi128EEES8_NS7_ILi64EEEEEENS_10bfloat16_tEfNS_4arch4Sm80ELb0ELb0ELb1ELb1ELb1ELb0ELb0ELb0ELi2ELi4ELi4ELi4ELb0EEENS1_21CollectiveEpilogueBwdISA_SB_SD_Li256ELb1ELb0ELi2EEENS1_19SingleTileSchedulerILb1ELb0ELb0ELi128EEEEEEEEEvNT_6ParamsE$_ZN4cute3eso3ESOILb1ELb0EJNS_6LayoutINS_5tupleIJNS3_IJNS3_IJNS_1CILi8EEENS4_ILi1EEEEEES6_EEENS3_IJNS3_IJS6_S6_EEENS4_ILi4EEEEEEEEENS3_IJNS3_IJNS3_IJS6_NS4_ILi0EEEEEESD_EEENS3_IJNS3_IJSD_SD_EEENS4_ILi2048EEEEEEEEEEENS_10ViewEngineINS_8smem_ptrIPN7cutlass10bfloat16_tEEEEEEEC2ERKSK_RKSR_,($_ZN7cutlass13device_kernelIN5flash19enable_sm80_to_sm89INS1_16FlashAttnBwdSm80INS1_25CollectiveMainloopBwdSm80ILi2ELi2EN4cute5tupleIJNS5_1CILi128EEES8_NS7_ILi64EEEEEENS_10bfloat16_tEfNS_4arch4Sm80ELb0ELb0ELb1ELb1ELb1ELb0ELb0ELb0ELi2ELi4ELi4ELi4ELb0EEENS1_21CollectiveEpilogueBwdISA_SB_SD_Li256ELb1ELb0ELi2EEENS1_19SingleTileSchedulerILb1ELb0ELb0ELi128EEEEEEEEEvNT_6ParamsE$_ZN4cute3eso3ESOILb1ELb0EJNS_6LayoutINS_5tupleIJNS3_IJNS3_IJNS_1CILi8EEENS4_ILi1EEEEEES6_EEENS3_IJNS3_IJS6_S6_EEENS4_ILi4EEEEEEEEENS3_IJNS3_IJNS3_IJS6_NS4_ILi0EEEEEESD_EEENS3_IJNS3_IJSD_SD_EEES5_EEEEEEEENS_10ViewEngineIPN7cutlass10bfloat16_tEEEEEC2ERKSJ_RKSO_ - $_ZN7cutlass13device_kernelIN5flash19enable_sm80_to_sm89INS1_16FlashAttnBwdSm80INS1_25CollectiveMainloopBwdSm80ILi2ELi2EN4cute5tupleIJNS5_1CILi128EEES8_NS7_ILi64EEEEEENS_10bfloat16_tEfNS_4arch4Sm80ELb0ELb0ELb1ELb1ELb1ELb0ELb0ELb0ELi2ELi4ELi4ELi4ELb0EEENS1_21CollectiveEpilogueBwdISA_SB_SD_Li256ELb1ELb0ELi2EEENS1_19SingleTileSchedulerILb1ELb0ELb0ELi128EEEEEEEEEvNT_6ParamsE$_ZN4cute3eso3ESOILb1ELb0EJNS_6LayoutINS_5tupleIJNS3_IJNS3_IJNS_1CILi8EEENS4_ILi1EEEEEES6_EEENS3_IJNS3_IJS6_S6_EEENS4_ILi4EEEEEEEEENS3_IJNS3_IJNS3_IJS6_NS4_ILi0EEEEEESD_EEENS3_IJNS3_IJSD_SD_EEENS4_ILi2048EEEEEEEEEEENS_10ViewEngineINS_8smem_ptrIPN7cutlass10bfloat16_tEEEEEEEC2ERKSK_RKSR_)
$_ZN7cutlass13device_kernelIN5flash19enable_sm80_to_sm89INS1_16FlashAttnBwdSm80INS1_25CollectiveMainloopBwdSm80ILi2ELi2EN4cute5tupleIJNS5_1CILi128EEES8_NS7_ILi64EEEEEENS_10bfloat16_tEfNS_4arch4Sm80ELb0ELb0ELb1ELb1ELb1ELb0ELb0ELb0ELi2ELi4ELi4ELi4ELb0EEENS1_21CollectiveEpilogueBwdISA_SB_SD_Li256ELb1ELb0ELi2EEENS1_19SingleTileSchedulerILb1ELb0ELb0ELi128EEEEEEEEEvNT_6ParamsE$_ZN4cute3eso3ESOILb1ELb0EJNS_6LayoutINS_5tupleIJNS3_IJNS3_IJNS_1CILi8EEENS4_ILi1EEEEEES6_EEENS3_IJNS3_IJS6_S6_EEENS4_ILi4EEEEEEEEENS3_IJNS3_IJNS3_IJS6_NS4_ILi0EEEEEESD_EEENS3_IJNS3_IJSD_SD_EEENS4_ILi2048EEEEEEEEEEENS_10ViewEngineINS_8smem_ptrIPN7cutlass10bfloat16_tEEEEEEEC2ERKSK_RKSR_:
[----:B------:R-:W-:Y:S02]  /*a4d0*/  IADD3 R2, R23, -c[0x0][0x20], RZ ;  /* 0x8000080017027a10 */ /* 0x000fe40007ffe0ff */
[----:B------:R-:W-:-:S03]  /*a4e0*/  MOV R9, 0x0 ;  /* 0x0000000000097802 */ /* 0x000fc60000000f00 */
[----:B------:R1:W-:Y:S01]  /*a4f0*/  STL.64 [R2], R6 ;  /* 0x0000000602007387 */ /* 0x0003e20000100a00 */
[----:B------:R-:W-:Y:S05]  /*a500*/  RET.REL.NODEC R8 `(_ZN7cutlass13device_kernelIN5flash19enable_sm80_to_sm89INS1_16FlashAttnBwdSm80INS1_25CollectiveMainloopBwdSm80ILi2ELi2EN4cute5tupleIJNS5_1CILi128EEES8_NS7_ILi64EEEEEENS_10bfloat16_tEfNS_4arch4Sm80ELb0ELb0ELb1ELb1ELb1ELb0ELb0ELb0ELi2ELi4ELi4ELi4ELb0EEENS1_21CollectiveEpilogueBwdISA_SB_SD_Li256ELb1ELb0ELi2EEENS1_19SingleTileSchedulerILb1ELb0ELb0ELi128EEEEEEEEEvNT_6ParamsE) ;  /* 0xffff5af008007950 */ /* 0x000fea0003c3ffff */
        .type           $_ZN7cutlass13device_kernelIN5flash19enable_sm80_to_sm89INS1_16FlashAttnBwdSm80INS1_25CollectiveMainloopBwdSm80ILi2ELi2EN4cute5tupleIJNS5_1CILi128EEES8_NS7_ILi64EEEEEENS_10bfloat16_tEfNS_4arch4Sm80ELb0ELb0ELb1ELb1ELb1ELb0ELb0ELb0ELi2ELi4ELi4ELi4ELb0EEENS1_21CollectiveEpilogueBwdISA_SB_SD_Li256ELb1ELb0ELi2EEENS1_19SingleTileSchedulerILb1ELb0ELb0ELi128EEEEEEEEEvNT_6ParamsE$_ZN4cute3eso3ESOILb1ELb0EJNS_6LayoutINS_5tupleIJNS3_IJNS3_IJNS_1CILi8EEENS4_ILi1EEEEEES6_EEENS3_IJNS3_IJS6_S6_EEENS4_ILi4EEEEEEEEENS3_IJNS3_IJNS3_IJS6_NS4_ILi0EEEEEESD_EEENS3_IJNS3_IJSD_SD_EEES5_EEEEEEEENS_10ViewEngineIPN7cutlass10bfloat16_tEEEEEC2ERKSJ_RKSO_,@function
        .size           $_ZN7cutlass13device_kernelIN5flash19enable_sm80_to_sm89INS1_16FlashAttnBwdSm80INS1_25CollectiveMainloopBwdSm80ILi2ELi2EN4cute5tupleIJNS5_1CILi128EEES8_NS7_ILi64EEEEEENS_10bfloat16_tEfNS_4arch4Sm80ELb0ELb0ELb1ELb1ELb1ELb0ELb0ELb0ELi2ELi4ELi4ELi4ELb0EEENS1_21CollectiveEpilogueBwdISA_SB_SD_Li256ELb1ELb0ELi2EEENS1_19SingleTileSchedulerILb1ELb0ELb0ELi128EEEEEEEEEvNT_6ParamsE$_ZN4cute3eso3ESOILb1ELb0EJNS_6LayoutINS_5tupleIJNS3_IJNS3_IJNS_1CILi8EEENS4_ILi1EEEEEES6_EEENS3_IJNS3_IJS6_S6_EEENS4_ILi4EEEEEEEEENS3_IJNS3_IJNS3_IJS6_NS4_ILi0EEEEEESD_EEENS3_IJNS3_IJSD_SD_EEES5_EEEEEEEENS_10ViewEngineIPN7cutlass10bfloat16_tEEEEEC2ERKSJ_RKSO_,($_ZN7cutlass13device_kernelIN5flash19enable_sm80_to_sm89INS1_16FlashAttnBwdSm80INS1_25CollectiveMainloopBwdSm80ILi2ELi2EN4cute5tupleIJNS5_1CILi128EEES8_NS7_ILi64EEEEEENS_10bfloat16_tEfNS_4arch4Sm80ELb0ELb0ELb1ELb1ELb1ELb0ELb0ELb0ELi2ELi4ELi4ELi4ELb0EEENS1_21CollectiveEpilogueBwdISA_SB_SD_Li256ELb1ELb0ELi2EEENS1_19SingleTileSchedulerILb1ELb0ELb0ELi128EEEEEEEEEvNT_6ParamsE$_ZN4cute3eso3ESOILb1ELb0EJNS_6LayoutINS_5tupleIJNS3_IJNS_1CILi1EEENS3_IJNS4_ILi2EEES6_EEEEEES6_NS4_ILi4EEEEEENS3_IJNS3_IJNS4_ILi0EEENS3_IJS5_S9_EEEEEES6_NS4_ILi8EEEEEEEENS_10ViewEngineIPjEEEEC2ERKSG_RKSJ_ - $_ZN7cutlass13device_kernelIN5flash19enable_sm80_to_sm89INS1_16FlashAttnBwdSm80INS1_25CollectiveMainloopBwdSm80ILi2ELi2EN4cute5tupleIJNS5_1CILi128EEES8_NS7_ILi64EEEEEENS_10bfloat16_tEfNS_4arch4Sm80ELb0ELb0ELb1ELb1ELb1ELb0ELb0ELb0ELi2ELi4ELi4ELi4ELb0EEENS1_21CollectiveEpilogueBwdISA_SB_SD_Li256ELb1ELb0ELi2EEENS1_19SingleTileSchedulerILb1ELb0ELb0ELi128EEEEEEEEEvNT_6ParamsE$_ZN4cute3eso3ESOILb1ELb0EJNS_6LayoutINS_5tupleIJNS3_IJNS3_IJNS_1CILi8EEENS4_ILi1EEEEEES6_EEENS3_IJNS3_IJS6_S6_EEENS4_ILi4EEEEEEEEENS3_IJNS3_IJNS3_IJS6_NS4_ILi0EEEEEESD_EEENS3_IJNS3_IJSD_SD_EEES5_EEEEEEEENS_10ViewEngineIPN7cutlass10bfloat16_tEEEEEC2ERKSJ_RKSO_)
$_ZN7cutlass13device_kernelIN5flash19enable_sm80_to_sm89INS1_16FlashAttnBwdSm80INS1_25CollectiveMainloopBwdSm80ILi2ELi2EN4cute5tupleIJNS5_1CILi128EEES8_NS7_ILi64EEEEEENS_10bfloat16_tEfNS_4arch4Sm80ELb0ELb0ELb1ELb1ELb1ELb0ELb0ELb0ELi2ELi4ELi4ELi4ELb0EEENS1_21CollectiveEpilogueBwdISA_SB_SD_Li256ELb1ELb0ELi2EEENS1_19SingleTileSchedulerILb1ELb0ELb0ELi128EEEEEEEEEvNT_6ParamsE$_ZN4cute3eso3ESOILb1ELb0EJNS_6LayoutINS_5tupleIJNS3_IJNS3_IJNS_1CILi8EEENS4_ILi1EEEEEES6_EEENS3_IJNS3_IJS6_S6_EEENS4_ILi4EEEEEEEEENS3_IJNS3_IJNS3_IJS6_NS4_ILi0EEEEEESD_EEENS3_IJNS3_IJSD_SD_EEES5_EEEEEEEENS_10ViewEngineIPN7cutlass10bfloat16_tEEEEEC2ERKSJ_RKSO_:
[----:B------:R-:W-:Y:S02]  /*a510*/  IADD3 R4, R23, -c[0x0][0x20], RZ ;  /* 0x8000080017047a10 */ /* 0x000fe40007ffe0ff */
[----:B------:R-:W-:-:S03]  /*a520*/  MOV R9, 0x0 ;  /* 0x0000000000097802 */ /* 0x000fc60000000f00 */
[----:B------:R1:W-:Y:S01]  /*a530*/  STL.64 [R4], R2 ;  /* 0x0000000204007387 */ /* 0x0003e20000100a00 */
[----:B------:R-:W-:Y:S05]  /*a540*/  RET.REL.NODEC R8 `(_ZN7cutlass13device_kernelIN5flash19enable_sm80_to_sm89INS1_16FlashAttnBwdSm80INS1_25CollectiveMainloopBwdSm80ILi2ELi2EN4cute5tupleIJNS5_1CILi128EEES8_NS7_ILi64EEEEEENS_10bfloat16_tEfNS_4arch4Sm80ELb0ELb0ELb1ELb1ELb1ELb0ELb0ELb0ELi2ELi4ELi4ELi4ELb0EEENS1_21CollectiveEpilogueBwdISA_SB_SD_Li256ELb1ELb0ELi2EEENS1_19SingleTileSchedulerILb1ELb0ELb0ELi128EEEEEEEEEvNT_6ParamsE) ;  /* 0xffff5ab008007950 */ /* 0x000fea0003c3ffff */
        .type           $_ZN7cutlass13device_kernelIN5flash19enable_sm80_to_sm89INS1_16FlashAttnBwdSm80INS1_25CollectiveMainloopBwdSm80ILi2ELi2EN4cute5tupleIJNS5_1CILi128EEES8_NS7_ILi64EEEEEENS_10bfloat16_tEfNS_4arch4Sm80ELb0ELb0ELb1ELb1ELb1ELb0ELb0ELb0ELi2ELi4ELi4ELi4ELb0EEENS1_21CollectiveEpilogueBwdISA_SB_SD_Li256ELb1ELb0ELi2EEENS1_19SingleTileSchedulerILb1ELb0ELb0ELi128EEEEEEEEEvNT_6ParamsE$_ZN4cute3eso3ESOILb1ELb0EJNS_6LayoutINS_5tupleIJNS3_IJNS_1CILi1EEENS3_IJNS4_ILi2EEES6_EEEEEES6_NS4_ILi4EEEEEENS3_IJNS3_IJNS4_ILi0EEENS3_IJS5_S9_EEEEEES6_NS4_ILi8EEEEEEEENS_10ViewEngineIPjEEEEC2ERKSG_RKSJ_,@function
        .size           $_ZN7cutlass13device_kernelIN5flash19enable_sm80_to_sm89INS1_16FlashAttnBwdSm80INS1_25CollectiveMainloopBwdSm80ILi2ELi2EN4cute5tupleIJNS5_1CILi128EEES8_NS7_ILi64EEEEEENS_10bfloat16_tEfNS_4arch4Sm80ELb0ELb0ELb1ELb1ELb1ELb0ELb0ELb0ELi2ELi4ELi4ELi4ELb0EEENS1_21CollectiveEpilogueBwdISA_SB_SD_Li256ELb1ELb0ELi2EEENS1_19SingleTileSchedulerILb1ELb0ELb0ELi128EEEEEEEEEvNT_6ParamsE$_ZN4cute3eso3ESOILb1ELb0EJNS_6LayoutINS_5tupleIJNS3_IJNS_1CILi1EEENS3_IJNS4_ILi2EEES6_EEEEEES6_NS4_ILi4EEEEEENS3_IJNS3_IJNS4_ILi0EEENS3_IJS5_S9_EEEEEES6_NS4_ILi8EEEEEEEENS_10ViewEngineIPjEEEEC2ERKSG_RKSJ_,($_ZN7cutlass13device_kernelIN5flash19enable_sm80_to_sm89INS1_16FlashAttnBwdSm80INS1_25CollectiveMainloopBwdSm80ILi2ELi2EN4cute5tupleIJNS5_1CILi128EEES8_NS7_ILi64EEEEEENS_10bfloat16_tEfNS_4arch4Sm80ELb0ELb0ELb1ELb1ELb1ELb0ELb0ELb0ELi2ELi4ELi4ELi4ELb0EEENS1_21CollectiveEpilogueBwdISA_SB_SD_Li256ELb1ELb0ELi2EEENS1_19SingleTileSchedulerILb1ELb0ELb0ELi128EEEEEEEEEvNT_6ParamsE$_ZN4cute3eso3ESOILb1ELb0EJNS_6LayoutINS_5tupleIJNS3_IJNS_1CILi1EEENS3_IJNS4_ILi4EEENS4_ILi2EEEEEEEEES7_S6_EEENS3_IJNS3_IJNS4_ILi0EEENS3_IJS5_NS4_ILi8EEEEEEEEES6_NS4_ILi16EEEEEEEENS_10ViewEngineIPN7cutlass10bfloat16_tEEEEEC2ERKSH_RKSM_ - $_ZN7cutlass13device_kernelIN5flash19enable_sm80_to_sm89INS1_16FlashAttnBwdSm80INS1_25CollectiveMainloopBwdSm80ILi2ELi2EN4cute5tupleIJNS5_1CILi128EEES8_NS7_ILi64EEEEEENS_10bfloat16_tEfNS_4arch4Sm80ELb0ELb0ELb1ELb1ELb1ELb0ELb0ELb0ELi2ELi4ELi4ELi4ELb0EEENS1_21CollectiveEpilogueBwdISA_SB_SD_Li256ELb1ELb0ELi2EEENS1_19SingleTileSchedulerILb1ELb0ELb0ELi128EEEEEEEEEvNT_6ParamsE$_ZN4cute3eso3ESOILb1ELb0EJNS_6LayoutINS_5tupleIJNS3_IJNS_1CILi1EEENS3_IJNS4_ILi2EEES6_EEEEEES6_NS4_ILi4EEEEEENS3_IJNS3_IJNS4_ILi0EEENS3_IJS5_S9_EEEEEES6_NS4_ILi8EEEEEEEENS_10ViewEngineIPjEEEEC2ERKSG_RKSJ_)
$_ZN7cutlass13device_kernelIN5flash19enable_sm80_to_sm89INS1_16FlashAttnBwdSm80INS1_25CollectiveMainloopBwdSm80ILi2ELi2EN4cute5tupleIJNS5_1CILi128EEES8_NS7_ILi64EEEEEENS_10bfloat16_tEfNS_4arch4Sm80ELb0ELb0ELb1ELb1ELb1ELb0ELb0ELb0ELi2ELi4ELi4ELi4ELb0EEENS1_21CollectiveEpilogueBwdISA_SB_SD_Li256ELb1ELb0ELi2EEENS1_19SingleTileSchedulerILb1ELb0ELb0ELi128EEEEEEEEEvNT_6ParamsE$_ZN4cute3eso3ESOILb1ELb0EJNS_6LayoutINS_5tupleIJNS3_IJNS_1CILi1EEENS3_IJNS4_ILi2EEES6_EEEEEES6_NS4_ILi4EEEEEENS3_IJNS3_IJNS4_ILi0EEENS3_IJS5_S9_EEEEEES6_NS4_ILi8EEEEEEEENS_10ViewEngineIPjEEEEC2ERKSG_RKSJ_:
[----:B------:R-:W-:Y:S01]  /*a550*/  IADD3 R4, R56, -c[0x0][0x20], RZ ;  /* 0x8000080038047a10 */ /* 0x000fe20007ffe0ff */
[----:B------:R-:W-:Y:S01]  /*a560*/  IMAD.MOV.U32 R8, RZ, RZ, R6 ;  /* 0x000000ffff087224 */ /* 0x000fe200078e0006 */
[----:B------:R-:W-:-:S03]  /*a570*/  MOV R9, 0x0 ;  /* 0x0000000000097802 */ /* 0x000fc60000000f00 */
[----:B------:R1:W-:Y:S01]  /*a580*/  STL.64 [R4], R2 ;  /* 0x0000000204007387 */ /* 0x0003e20000100a00 */
[----:B------:R-:W-:Y:S05]  /*a590*/  RET.REL.NODEC R8 `(_ZN7cutlass13device_kernelIN5flash19enable_sm80_to_sm89INS1_16FlashAttnBwdSm80INS1_25CollectiveMainloopBwdSm80ILi2ELi2EN4cute5tupleIJNS5_1CILi128EEES8_NS7_ILi64EEEEEENS_10bfloat16_tEfNS_4arch4Sm80ELb0ELb0ELb1ELb1ELb1ELb0ELb0ELb0ELi2ELi4ELi4ELi4ELb0EEENS1_21CollectiveEpilogueBwdISA_SB_SD_Li256ELb1ELb0ELi2EEENS1_19SingleTileSchedulerILb1ELb0ELb0ELi128EEEEEEEEEvNT_6ParamsE) ;  /* 0xffff5a6008007950 */ /* 0x000fea0003c3ffff */
        .type           $_ZN7cutlass13device_kernelIN5flash19enable_sm80_to_sm89INS1_16FlashAttnBwdSm80INS1_25CollectiveMainloopBwdSm80ILi2ELi2EN4cute5tupleIJNS5_1CILi128EEES8_NS7_ILi64EEEEEENS_10bfloat16_tEfNS_4arch4Sm80ELb0ELb0ELb1ELb1ELb1ELb0ELb0ELb0ELi2ELi4ELi4ELi4ELb0EEENS1_21CollectiveEpilogueBwdISA_SB_SD_Li256ELb1ELb0ELi2EEENS1_19SingleTileSchedulerILb1ELb0ELb0ELi128EEEEEEEEEvNT_6ParamsE$_ZN4cute3eso3ESOILb1ELb0EJNS_6LayoutINS_5tupleIJNS3_IJNS_1CILi1EEENS3_IJNS4_ILi4EEENS4_ILi2EEEEEEEEES7_S6_EEENS3_IJNS3_IJNS4_ILi0EEENS3_IJS5_NS4_ILi8EEEEEEEEES6_NS4_ILi16EEEEEEEENS_10ViewEngineIPN7cutlass10bfloat16_tEEEEEC2ERKSH_RKSM_,@function
        .size           $_ZN7cutlass13device_kernelIN5flash19enable_sm80_to_sm89INS1_16FlashAttnBwdSm80INS1_25CollectiveMainloopBwdSm80ILi2ELi2EN4cute5tupleIJNS5_1CILi128EEES8_NS7_ILi64EEEEEENS_10bfloat16_tEfNS_4arch4Sm80ELb0ELb0ELb1ELb1ELb1ELb0ELb0ELb0ELi2ELi4ELi4ELi4ELb0EEENS1_21CollectiveEpilogueBwdISA_SB_SD_Li256ELb1ELb0ELi2EEENS1_19SingleTileSchedulerILb1ELb0ELb0ELi128EEEEEEEEEvNT_6ParamsE$_ZN4cute3eso3ESOILb1ELb0EJNS_6LayoutINS_5tupleIJNS3_IJNS_1CILi1EEENS3_IJNS4_ILi4EEENS4_ILi2EEEEEEEEES7_S6_EEENS3_IJNS3_IJNS4_ILi0EEENS3_IJS5_NS4_ILi8EEEEEEEEES6_NS4_ILi16EEEEEEEENS_10ViewEngineIPN7cutlass10bfloat16_tEEEEEC2ERKSH_RKSM_,($_ZN7cutlass13device_kernelIN5flash19enable_sm80_to_sm89INS1_16FlashAttnBwdSm80INS1_25CollectiveMainloopBwdSm80ILi2ELi2EN4cute5tupleIJNS5_1CILi128EEES8_NS7_ILi64EEEEEENS_10bfloat16_tEfNS_4arch4Sm80ELb0ELb0ELb1ELb1ELb1ELb0ELb0ELb0ELi2ELi4ELi4ELi4ELb0EEENS1_21CollectiveEpilogueBwdISA_SB_SD_Li256ELb1ELb0ELi2EEENS1_19SingleTileSchedulerILb1ELb0ELb0ELi128EEEEEEEEEvNT_6ParamsE$_ZN4cute3eso3ESOILb1ELb0EJNS_6LayoutINS_5tupleIJNS3_IJNS_1CILi1EEENS4_ILi2EEEEEEEEENS3_IJNS3_IJS5_S5_EEEEEEEENS_10ViewEngineIPjEEEEC2ERKSB_RKSE_ - $_ZN7cutlass13device_kernelIN5flash19enable_sm80_to_sm89INS1_16FlashAttnBwdSm80INS1_25CollectiveMainloopBwdSm80ILi2ELi2EN4cute5tupleIJNS5_1CILi128EEES8_NS7_ILi64EEEEEENS_10bfloat16_tEfNS_4arch4Sm80ELb0ELb0ELb1ELb1ELb1ELb0ELb0ELb0ELi2ELi4ELi4ELi4ELb0EEENS1_21CollectiveEpilogueBwdISA_SB_SD_Li256ELb1ELb0ELi2EEENS1_19SingleTileSchedulerILb1ELb0ELb0ELi128EEEEEEEEEvNT_6ParamsE$_ZN4cute3eso3ESOILb1ELb0EJNS_6LayoutINS_5tupleIJNS3_IJNS_1CILi1EEENS3_IJNS4_ILi4EEENS4_ILi2EEEEEEEEES7_S6_EEENS3_IJNS3_IJNS4_ILi0EEENS3_IJS5_NS4_ILi8EEEEEEEEES6_NS4_ILi16EEEEEEEENS_10ViewEngineIPN7cutlass10bfloat16_tEEEEEC2ERKSH_RKSM_)
$_ZN7cutlass13device_kernelIN5flash19enable_sm80_to_sm89INS1_16FlashAttnBwdSm80INS1_25CollectiveMainloopBwdSm80ILi2ELi2EN4cute5tupleIJNS5_1CILi128EEES8_NS7_ILi64EEEEEENS_10bfloat16_tEfNS_4arch4Sm80ELb0ELb0ELb1ELb1ELb1ELb0ELb0ELb0ELi2ELi4ELi4ELi4ELb0EEENS1_21CollectiveEpilogueBwdISA_SB_SD_Li256ELb1ELb0ELi2EEENS1_19SingleTileSchedulerILb1ELb0ELb0ELi128EEEEEEEEEvNT_6ParamsE$_ZN4cute3eso3ESOILb1ELb0EJNS_6LayoutINS_5tupleIJNS3_IJNS_1CILi1EEENS3_IJNS4_ILi4EEENS4_ILi2EEEEEEEEES7_S6_EEENS3_IJNS3_IJNS4_ILi0EEENS3_IJS5_NS4_ILi8EEEEEEEEES6_NS4_ILi16EEEEEEEENS_10ViewEngineIPN7cutlass10bfloat16_tEEEEEC2ERKSH_RKSM_:
[----:B------:R-:W-:Y:S01]  /*a5a0*/  IADD3 R3, R56, -c[0x0][0x20], RZ ;  /* 0x8000080038037a10 */ /* 0x000fe20007ffe0ff */
[----:B------:R-:W-:Y:S01]  /*a5b0*/  IMAD.MOV.U32 R50, RZ, RZ, R2 ;  /* 0x000000ffff327224 */ /* 0x000fe200078e0002 */
[----:B------:R-:W-:-:S04]  /*a5c0*/  MOV R5, 0x0 ;  /* 0x0000000000057802 */ /* 0x000fc80000000f00 */
[----:B------:R1:W-:Y:S01]  /*a5d0*/  STL.64 [R3], R50 ;  /* 0x0000003203007387 */ /* 0x0003e20000100a00 */
[----:B------:R-:W-:Y:S05]  /*a5e0*/  RET.REL.NODEC R4 `(_ZN7cutlass13device_kernelIN5flash19enable_sm80_to_sm89INS1_16FlashAttnBwdSm80INS1_25CollectiveMainloopBwdSm80ILi2ELi2EN4cute5tupleIJNS5_1CILi128EEES8_NS7_ILi64EEEEEENS_10bfloat16_tEfNS_4arch4Sm80ELb0ELb0ELb1ELb1ELb1ELb0ELb0ELb0ELi2ELi4ELi4ELi4ELb0EEENS1_21CollectiveEpilogueBwdISA_SB_SD_Li256ELb1ELb0ELi2EEENS1_19SingleTileSchedulerILb1ELb0ELb0ELi128EEEEEEEEEvNT_6ParamsE) ;  /* 0xffff5a1004007950 */ /* 0x000fea0003c3ffff */
        .type           $_ZN7cutlass13device_kernelIN5flash19enable_sm80_to_sm89INS1_16FlashAttnBwdSm80INS1_25CollectiveMainloopBwdSm80ILi2ELi2EN4cute5tupleIJNS5_1CILi128EEES8_NS7_ILi64EEEEEENS_10bfloat16_tEfNS_4arch4Sm80ELb0ELb0ELb1ELb1ELb1ELb0ELb0ELb0ELi2ELi4ELi4ELi4ELb0EEENS1_21CollectiveEpilogueBwdISA_SB_SD_Li256ELb1ELb0ELi2EEENS1_19SingleTileSchedulerILb1ELb0ELb0ELi128EEEEEEEEEvNT_6ParamsE$_ZN4cute3eso3ESOILb1ELb0EJNS_6LayoutINS_5tupleIJNS3_IJNS_1CILi1EEENS4_ILi2EEEEEEEEENS3_IJNS3_IJS5_S5_EEEEEEEENS_10ViewEngineIPjEEEEC2ERKSB_RKSE_,@function
        .size           $_ZN7cutlass13device_kernelIN5flash19enable_sm80_to_sm89INS1_16FlashAttnBwdSm80INS1_25CollectiveMainloopBwdSm80ILi2ELi2EN4cute5tupleIJNS5_1CILi128EEES8_NS7_ILi64EEEEEENS_10bfloat16_tEfNS_4arch4Sm80ELb0ELb0ELb1ELb1ELb1ELb0ELb0ELb0ELi2ELi4ELi4ELi4ELb0EEENS1_21CollectiveEpilogueBwdISA_SB_SD_Li256ELb1ELb0ELi2EEENS1_19SingleTileSchedulerILb1ELb0ELb0ELi128EEEEEEEEEvNT_6ParamsE$_ZN4cute3eso3ESOILb1ELb0EJNS_6LayoutINS_5tupleIJNS3_IJNS_1CILi1EEENS4_ILi2EEEEEEEEENS3_IJNS3_IJS5_S5_EEEEEEEENS_10ViewEngineIPjEEEEC2ERKSB_RKSE_,($_ZN7cutlass13device_kernelIN5flash19enable_sm80_to_sm89INS1_16FlashAttnBwdSm80INS1_25CollectiveMainloopBwdSm80ILi2ELi2EN4cute5tupleIJNS5_1CILi128EEES8_NS7_ILi64EEEEEENS_10bfloat16_tEfNS_4arch4Sm80ELb0ELb0ELb1ELb1ELb1ELb0ELb0ELb0ELi2ELi4ELi4ELi4ELb0EEENS1_21CollectiveEpilogueBwdISA_SB_SD_Li256ELb1ELb0ELi2EEENS1_19SingleTileSchedulerILb1ELb0ELb0ELi128EEEEEEEEEvNT_6ParamsE$_ZN4cute3eso3ESOILb1ELb0EJNS_6LayoutINS_5tupleIJNS3_IJNS_1CILi1EEENS4_ILi2EEEEEES6_NS4_ILi8EEEEEENS3_IJNS3_IJS5_S5_EEES6_NS4_ILi4EEEEEEEENS_10ViewEngineIPKN7cutlass5ArrayIfLi2ELb1EEEEEEEC2ERKSD_RKSK_ - $_ZN7cutlass13device_kernelIN5flash19enable_sm80_to_sm89INS1_16FlashAttnBwdSm80INS1_25CollectiveMainloopBwdSm80ILi2ELi2EN4cute5tupleIJNS5_1CILi128EEES8_NS7_ILi64EEEEEENS_10bfloat16_tEfNS_4arch4Sm80ELb0ELb0ELb1ELb1ELb1ELb0ELb0ELb0ELi2ELi4ELi4ELi4ELb0EEENS1_21CollectiveEpilogueBwdISA_SB_SD_Li256ELb1ELb0ELi2EEENS1_19SingleTileSchedulerILb1ELb0ELb0ELi128EEEEEEEEEvNT_6ParamsE$_ZN4cute3eso3ESOILb1ELb0EJNS_6LayoutINS_5tupleIJNS3_IJNS_1CILi1EEENS4_ILi2EEEEEEEEENS3_IJNS3_IJS5_S5_EEEEEEEENS_10ViewEngineIPjEEEEC2ERKSB_RKSE_)
$_ZN7cutlass13device_kernelIN5flash19enable_sm80_to_sm89INS1_16FlashAttnBwdSm80INS1_25CollectiveMainloopBwdSm80ILi2ELi2EN4cute5tupleIJNS5_1CILi128EEES8_NS7_ILi64EEEEEENS_10bfloat16_tEfNS_4arch4Sm80ELb0ELb0ELb1ELb1ELb1ELb0ELb0ELb0ELi2ELi4ELi4ELi4ELb0EEENS1_21CollectiveEpilogueBwdISA_SB_SD_Li256ELb1ELb0ELi2EEENS1_19SingleTileSchedulerILb1ELb0ELb0ELi128EEEEEEEEEvNT_6ParamsE$_ZN4cute3eso3ESOILb1ELb0EJNS_6LayoutINS_5tupleIJNS3_IJNS_1CILi1EEENS4_ILi2EEEEEEEEENS3_IJNS3_IJS5_S5_EEEEEEEENS_10ViewEngineIPjEEEEC2ERKSB_RKSE_:
[----:B------:R-:W-:Y:S01]  /*a5f0*/  IADD3 R2, R2, -c[0x0][0x20], RZ ;  /* 0x8000080002027a10 */ /* 0x000fe20007ffe0ff */
[----:B------:R-:W-:Y:S01]  /*a600*/  IMAD.MOV.U32 R11, RZ, RZ, R3 ;  /* 0x000000ffff0b7224 */ /* 0x000fe200078e0003 */
[----:B------:R-:W-:-:S04]  /*a610*/  MOV R5, 0x0 ;  /* 0x0000000000057802 */ /* 0x000fc80000000f00 */
[----:B------:R1:W-:Y:S01]  /*a620*/  STL.64 [R2], R10 ;  /* 0x0000000a02007387 */ /* 0x0003e20000100a00 */
[----:B------:R-:W-:Y:S05]  /*a630*/  RET.REL.NODEC R4 `(_ZN7cutlass13device_kernelIN5flash19enable_sm80_to_sm89INS1_16FlashAttnBwdSm80INS1_25CollectiveMainloopBwdSm80ILi2ELi2EN4cute5tupleIJNS5_1CILi128EEES8_NS7_ILi64EEEEEENS_10bfloat16_tEfNS_4arch4Sm80ELb0ELb0ELb1ELb1ELb1ELb0ELb0ELb0ELi2ELi4ELi4ELi4ELb0EEENS1_21CollectiveEpilogueBwdISA_SB_SD_Li256ELb1ELb0ELi2EEENS1_19SingleTileSchedulerILb1ELb0ELb0ELi128EEEEEEEEEvNT_6ParamsE) ;  /* 0xffff59c004007950 */ /* 0x000fea0003c3ffff */
        .type           $_ZN7cutlass13device_kernelIN5flash19enable_sm80_to_sm89INS1_16FlashAttnBwdSm80INS1_25CollectiveMainloopBwdSm80ILi2ELi2EN4cute5tupleIJNS5_1CILi128EEES8_NS7_ILi64EEEEEENS_10bfloat16_tEfNS_4arch4Sm80ELb0ELb0ELb1ELb1ELb1ELb0ELb0ELb0ELi2ELi4ELi4ELi4ELb0EEENS1_21CollectiveEpilogueBwdISA_SB_SD_Li256ELb1ELb0ELi2EEENS1_19SingleTileSchedulerILb1ELb0ELb0ELi128EEEEEEEEEvNT_6ParamsE$_ZN4cute3eso3ESOILb1ELb0EJNS_6LayoutINS_5tupleIJNS3_IJNS_1CILi1EEENS4_ILi2EEEEEES6_NS4_ILi8EEEEEENS3_IJNS3_IJS5_S5_EEES6_NS4_ILi4EEEEEEEENS_10ViewEngineIPKN7cutlass5ArrayIfLi2ELb1EEEEEEEC2ERKSD_RKSK_,@function
        .size           $_ZN7cutlass13device_kernelIN5flash19enable_sm80_to_sm89INS1_16FlashAttnBwdSm80INS1_25CollectiveMainloopBwdSm80ILi2ELi2EN4cute5tupleIJNS5_1CILi128EEES8_NS7_ILi64EEEEEENS_10bfloat16_tEfNS_4arch4Sm80ELb0ELb0ELb1ELb1ELb1ELb0ELb0ELb0ELi2ELi4ELi4ELi4ELb0EEENS1_21CollectiveEpilogueBwdISA_SB_SD_Li256ELb1ELb0ELi2EEENS1_19SingleTileSchedulerILb1ELb0ELb0ELi128EEEEEEEEEvNT_6ParamsE$_ZN4cute3eso3ESOILb1ELb0EJNS_6LayoutINS_5tupleIJNS3_IJNS_1CILi1EEENS4_ILi2EEEEEES6_NS4_ILi8EEEEEENS3_IJNS3_IJS5_S5_EEES6_NS4_ILi4EEEEEEEENS_10ViewEngineIPKN7cutlass5ArrayIfLi2ELb1EEEEEEEC2ERKSD_RKSK_,($_ZN7cutlass13device_kernelIN5flash19enable_sm80_to_sm89INS1_16FlashAttnBwdSm80INS1_25CollectiveMainloopBwdSm80ILi2ELi2EN4cute5tupleIJNS5_1CILi128EEES8_NS7_ILi64EEEEEENS_10bfloat16_tEfNS_4arch4Sm80ELb0ELb0ELb1ELb1ELb1ELb0ELb0ELb0ELi2ELi4ELi4ELi4ELb0EEENS1_21CollectiveEpilogueBwdISA_SB_SD_Li256ELb1ELb0ELi2EEENS1_19SingleTileSchedulerILb1ELb0ELb0ELi128EEEEEEEEEvNT_6ParamsE$_ZN4cute3eso3ESOILb1ELb0EJNS_6LayoutINS_5tupleIJNS3_IJNS_1CILi1EEENS4_ILi2EEEEEES6_NS4_ILi8EEEEEENS3_IJNS3_IJS5_S5_EEES6_NS4_ILi4EEEEEEEENS_10ViewEngineIPN7cutlass5ArrayINSF_10bfloat16_tELi2ELb0EEEEEEEC2ERKSD_RKSK_ - $_ZN7cutlass13device_kernelIN5flash19enable_sm80_to_sm89INS1_16FlashAttnBwdSm80INS1_25CollectiveMainloopBwdSm80ILi2ELi2EN4cute5tupleIJNS5_1CILi128EEES8_NS7_ILi64EEEEEENS_10bfloat16_tEfNS_4arch4Sm80ELb0ELb0ELb1ELb1ELb1ELb0ELb0ELb0ELi2ELi4ELi4ELi4ELb0EEENS1_21CollectiveEpilogueBwdISA_SB_SD_Li256ELb1ELb0ELi2EEENS1_19SingleTileSchedulerILb1ELb0ELb0ELi128EEEEEEEEEvNT_6ParamsE$_ZN4cute3eso3ESOILb1ELb0EJNS_6LayoutINS_5tupleIJNS3_IJNS_1CILi1EEENS4_ILi2EEEEEES6_NS4_ILi8EEEEEENS3_IJNS3_IJS5_S5_EEES6_NS4_ILi4EEEEEEEENS_10ViewEngineIPKN7cutlass5ArrayIfLi2ELb1EEEEEEEC2ERKSD_RKSK_)
$_ZN7cutlass13device_kernelIN5flash19enable_sm80_to_sm89INS1_16FlashAttnBwdSm80INS1_25CollectiveMainloopBwdSm80ILi2ELi2EN4cute5tupleIJNS5_1CILi128EEES8_NS7_ILi64EEEEEENS_10bfloat16_tEfNS_4arch4Sm80ELb0ELb0ELb1ELb1ELb1ELb0ELb0ELb0ELi2ELi4ELi4ELi4ELb0EEENS1_21CollectiveEpilogueBwdISA_SB_SD_Li256ELb1ELb0ELi2EEENS1_19SingleTileSchedulerILb1ELb0ELb0ELi128EEEEEEEEEvNT_6ParamsE$_ZN4cute3eso3ESOILb1ELb0EJNS_6LayoutINS_5tupleIJNS3_IJNS_1CILi1EEENS4_ILi2EEEEEES6_NS4_ILi8EEEEEENS3_IJNS3_IJS5_S5_EEES6_NS4_ILi4EEEEEEEENS_10ViewEngineIPKN7cutlass5ArrayIfLi2ELb1EEEEEEEC2ERKSD_RKSK_:
[----:B------:R-:W-:Y:S01]  /*a640*/  IADD3 R2, R56, -c[0x0][0x20], RZ ;  /* 0x8000080038027a10 */ /* 0x000fe20007ffe0ff */
[----:B------:R-:W-:Y:S01]  /*a650*/  IMAD.MOV.U32 R9, RZ, RZ, R5 ;  /* 0x000000ffff097224 */ /* 0x000fe200078e0005 */
[----:B------:R-:W-:Y:S01]  /*a660*/  MOV R10, R6 ;  /* 0x00000006000a7202 */ /* 0x000fe20000000f00 */
[----:B------:R-:W-:-:S03]  /*a670*/  IMAD.MOV.U32 R11, RZ, RZ, 0x0 ;  /* 0x00000000ff0b7424 */ /* 0x000fc600078e00ff */
[----:B------:R1:W-:Y:S01]  /*a680*/  STL.64 [R2], R8 ;  /* 0x0000000802007387 */ /* 0x0003e20000100a00 */
[----:B------:R-:W-:Y:S05]  /*a690*/  RET.REL.NODEC R10 `(_ZN7cutlass13device_kernelIN5flash19enable_sm80_to_sm89INS1_16FlashAttnBwdSm80INS1_25CollectiveMainloopBwdSm80ILi2ELi2EN4cute5tupleIJNS5_1CILi128EEES8_NS7_ILi64EEEEEENS_10bfloat16_tEfNS_4arch4Sm80ELb0ELb0ELb1ELb1ELb1ELb0ELb0ELb0ELi2ELi4ELi4ELi4ELb0EEENS1_21CollectiveEpilogueBwdISA_SB_SD_Li256ELb1ELb0ELi2EEENS1_19SingleTileSchedulerILb1ELb0ELb0ELi128EEEEEEEEEvNT_6ParamsE) ;  /* 0xffff59600a007950 */ /* 0x000fea0003c3ffff */
        .type           $_ZN7cutlass13device_kernelIN5flash19enable_sm80_to_sm89INS1_16FlashAttnBwdSm80INS1_25CollectiveMainloopBwdSm80ILi2ELi2EN4cute5tupleIJNS5_1CILi128EEES8_NS7_ILi64EEEEEENS_10bfloat16_tEfNS_4arch4Sm80ELb0ELb0ELb1ELb1ELb1ELb0ELb0ELb0ELi2ELi4ELi4ELi4ELb0EEENS1_21CollectiveEpilogueBwdISA_SB_SD_Li256ELb1ELb0ELi2EEENS1_19SingleTileSchedulerILb1ELb0ELb0ELi128EEEEEEEEEvNT_6ParamsE$_ZN4cute3eso3ESOILb1ELb0EJNS_6LayoutINS_5tupleIJNS3_IJNS_1CILi1EEENS4_ILi2EEEEEES6_NS4_ILi8EEEEEENS3_IJNS3_IJS5_S5_EEES6_NS4_ILi4EEEEEEEENS_10ViewEngineIPN7cutlass5ArrayINSF_10bfloat16_tELi2ELb0EEEEEEEC2ERKSD_RKSK_,@function
        .size           $_ZN7cutlass13device_kernelIN5flash19enable_sm80_to_sm89INS1_16FlashAttnBwdSm80INS1_25CollectiveMainloopBwdSm80ILi2ELi2EN4cute5tupleIJNS5_1CILi128EEES8_NS7_ILi64EEEEEENS_10bfloat16_tEfNS_4arch4Sm80ELb0ELb0ELb1ELb1ELb1ELb0ELb0ELb0ELi2ELi4ELi4ELi4ELb0EEENS1_21CollectiveEpilogueBwdISA_SB_SD_Li256ELb1ELb0ELi2EEENS1_19SingleTileSchedulerILb1ELb0ELb0ELi128EEEEEEEEEvNT_6ParamsE$_ZN4cute3eso3ESOILb1ELb0EJNS_6LayoutINS_5tupleIJNS3_IJNS_1CILi1EEENS4_ILi2EEEEEES6_NS4_ILi8EEEEEENS3_IJNS3_IJS5_S5_EEES6_NS4_ILi4EEEEEEEENS_10ViewEngineIPN7cutlass5ArrayINSF_10bfloat16_tELi2ELb0EEEEEEEC2ERKSD_RKSK_,($_ZN7cutlass13device_kernelIN5flash19enable_sm80_to_sm89INS1_16FlashAttnBwdSm80INS1_25CollectiveMainloopBwdSm80ILi2ELi2EN4cute5tupleIJNS5_1CILi128EEES8_NS7_ILi64EEEEEENS_10bfloat16_tEfNS_4arch4Sm80ELb0ELb0ELb1ELb1ELb1ELb0ELb0ELb0ELi2ELi4ELi4ELi4ELb0EEENS1_21CollectiveEpilogueBwdISA_SB_SD_Li256ELb1ELb0ELi2EEENS1_19SingleTileSchedulerILb1ELb0ELb0ELi128EEEEEEEEEvNT_6ParamsE$_ZN4cute3eso3ESOILb1ELb0EJNS_6LayoutINS_5tupleIJNS3_IJNS_1CILi1EEENS4_ILi2EEES6_EEEEEENS3_IJNS3_IJS5_S5_S6_EEEEEEEENS_10ViewEngineIPjEEEEC2ERKSB_RKSE_ - $_ZN7cutlass13device_kernelIN5flash19enable_sm80_to_sm89INS1_16FlashAttnBwdSm80INS1_25CollectiveMainloopBwdSm80ILi2ELi2EN4cute5tupleIJNS5_1CILi128EEES8_NS7_ILi64EEEEEENS_10bfloat16_tEfNS_4arch4Sm80ELb0ELb0ELb1ELb1ELb1ELb0ELb0ELb0ELi2ELi4ELi4ELi4ELb0EEENS1_21CollectiveEpilogueBwdISA_SB_SD_Li256ELb1ELb0ELi2EEENS1_19SingleTileSchedulerILb1ELb0ELb0ELi128EEEEEEEEEvNT_6ParamsE$_ZN4cute3eso3ESOILb1ELb0EJNS_6LayoutINS_5tupleIJNS3_IJNS_1CILi1EEENS4_ILi2EEEEEES6_NS4_ILi8EEEEEENS3_IJNS3_IJS5_S5_EEES6_NS4_ILi4EEEEEEEENS_10ViewEngineIPN7cutlass5ArrayINSF_10bfloat16_tELi2ELb0EEEEEEEC2ERKSD_RKSK_)
$_ZN7cutlass13device_kernelIN5flash19enable_sm80_to_sm89INS1_16FlashAttnBwdSm80INS1_25CollectiveMainloopBwdSm80ILi2ELi2EN4cute5tupleIJNS5_1CILi128EEES8_NS7_ILi64EEEEEENS_10bfloat16_tEfNS_4arch4Sm80ELb0ELb0ELb1ELb1ELb1ELb0ELb0ELb0ELi2ELi4ELi4ELi4ELb0EEENS1_21CollectiveEpilogueBwdISA_SB_SD_Li256ELb1ELb0ELi2EEENS1_19SingleTileSchedulerILb1ELb0ELb0ELi128EEEEEEEEEvNT_6ParamsE$_ZN4cute3eso3ESOILb1ELb0EJNS_6LayoutINS_5tupleIJNS3_IJNS_1CILi1EEENS4_ILi2EEEEEES6_NS4_ILi8EEEEEENS3_IJNS3_IJS5_S5_EEES6_NS4_ILi4EEEEEEEENS_10ViewEngineIPN7cutlass5ArrayINSF_10bfloat16_tELi2ELb0EEEEEEEC2ERKSD_RKSK_:
[----:B------:R-:W-:Y:S01]  /*a6a0*/  IADD3 R2, R56, -c[0x0][0x20], RZ ;  /* 0x8000080038027a10 */ /* 0x000fe20007ffe0ff */
[----:B------:R-:W-:Y:S01]  /*a6b0*/  IMAD.MOV.U32 R9, RZ, RZ, R5 ;  /* 0x000000ffff097224 */ /* 0x000fe200078e0005 */
[----:B------:R-:W-:Y:S01]  /*a6c0*/  MOV R50, R6 ;  /* 0x0000000600327202 */ /* 0x000fe20000000f00 */
[----:B------:R-:W-:-:S03]  /*a6d0*/  IMAD.MOV.U32 R51, RZ, RZ, 0x0 ;  /* 0x00000000ff337424 */ /* 0x000fc600078e00ff */
[----:B------:R1:W-:Y:S01]  /*a6e0*/  STL.64 [R2], R8 ;  /* 0x0000000802007387 */ /* 0x0003e20000100a00 */
[----:B------:R-:W-:Y:S05]  /*a6f0*/  RET.REL.NODEC R50 `(_ZN7cutlass13device_kernelIN5flash19enable_sm80_to_sm89INS1_16FlashAttnBwdSm80INS1_25CollectiveMainloopBwdSm80ILi2ELi2EN4cute5tupleIJNS5_1CILi128EEES8_NS7_ILi64EEEEEENS_10bfloat16_tEfNS_4arch4Sm80ELb0ELb0ELb1ELb1ELb1ELb0ELb0ELb0ELi2ELi4ELi4ELi4ELb0EEENS1_21CollectiveEpilogueBwdISA_SB_SD_Li256ELb1ELb0ELi2EEENS1_19SingleTileSchedulerILb1ELb0ELb0ELi128EEEEEEEEEvNT_6ParamsE) ;  /* 0xffff590032007950 */ /* 0x000fea0003c3ffff */
        .type           $_ZN7cutlass13device_kernelIN5flash19enable_sm80_to_sm89INS1_16FlashAttnBwdSm80INS1_25CollectiveMainloopBwdSm80ILi2ELi2EN4cute5tupleIJNS5_1CILi128EEES8_NS7_ILi64EEEEEENS_10bfloat16_tEfNS_4arch4Sm80ELb0ELb0ELb1ELb1ELb1ELb0ELb0ELb0ELi2ELi4ELi4ELi4ELb0EEENS1_21CollectiveEpilogueBwdISA_SB_SD_Li256ELb1ELb0ELi2EEENS1_19SingleTileSchedulerILb1ELb0ELb0ELi128EEEEEEEEEvNT_6ParamsE$_ZN4cute3eso3ESOILb1ELb0EJNS_6LayoutINS_5tupleIJNS3_IJNS_1CILi1EEENS4_ILi2EEES6_EEEEEENS3_IJNS3_IJS5_S5_S6_EEEEEEEENS_10ViewEngineIPjEEEEC2ERKSB_RKSE_,@function
        .size           $_ZN7cutlass13device_kernelIN5flash19enable_sm80_to_sm89INS1_16FlashAttnBwdSm80INS1_25CollectiveMainloopBwdSm80ILi2ELi2EN4cute5tupleIJNS5_1CILi128EEES8_NS7_ILi64EEEEEENS_10bfloat16_tEfNS_4arch4Sm80ELb0ELb0ELb1ELb1ELb1ELb0ELb0ELb0ELi2ELi4ELi4ELi4ELb0EEENS1_21CollectiveEpilogueBwdISA_SB_SD_Li256ELb1ELb0ELi2EEENS1_19SingleTileSchedulerILb1ELb0ELb0ELi128EEEEEEEEEvNT_6ParamsE$_ZN4cute3eso3ESOILb1ELb0EJNS_6LayoutINS_5tupleIJNS3_IJNS_1CILi1EEENS4_ILi2EEES6_EEEEEENS3_IJNS3_IJS5_S5_S6_EEEEEEEENS_10ViewEngineIPjEEEEC2ERKSB_RKSE_,($_ZN7cutlass13device_kernelIN5flash19enable_sm80_to_sm89INS1_16FlashAttnBwdSm80INS1_25CollectiveMainloopBwdSm80ILi2ELi2EN4cute5tupleIJNS5_1CILi128EEES8_NS7_ILi64EEEEEENS_10bfloat16_tEfNS_4arch4Sm80ELb0ELb0ELb1ELb1ELb1ELb0ELb0ELb0ELi2ELi4ELi4ELi4ELb0EEENS1_21CollectiveEpilogueBwdISA_SB_SD_Li256ELb1ELb0ELi2EEENS1_19SingleTileSchedulerILb1ELb0ELb0ELi128EEEEEEEEEvNT_6ParamsE$_ZN4cute3eso3ESOILb1ELb0EJNS_6LayoutINS_5tupleIJNS3_IJNS_1CILi1EEENS4_ILi4EEEEEENS4_ILi2EEES6_EEENS3_IJNS3_IJNS4_ILi0EEES5_EEES6_NS4_ILi8EEEEEEEENS_10ViewEngineIPfEEEEC2ERKSE_RKSH_ - $_ZN7cutlass13device_kernelIN5flash19enable_sm80_to_sm89INS1_16FlashAttnBwdSm80INS1_25CollectiveMainloopBwdSm80ILi2ELi2EN4cute5tupleIJNS5_1CILi128EEES8_NS7_ILi64EEEEEENS_10bfloat16_tEfNS_4arch4Sm80ELb0ELb0ELb1ELb1ELb1ELb0ELb0ELb0ELi2ELi4ELi4ELi4ELb0EEENS1_21CollectiveEpilogueBwdISA_SB_SD_Li256ELb1ELb0ELi2EEENS1_19SingleTileSchedulerILb1ELb0ELb0ELi128EEEEEEEEEvNT_6ParamsE$_ZN4cute3eso3ESOILb1ELb0EJNS_6LayoutINS_5tupleIJNS3_IJNS_1CILi1EEENS4_ILi2EEES6_EEEEEENS3_IJNS3_IJS5_S5_S6_EEEEEEEENS_10ViewEngineIPjEEEEC2ERKSB_RKSE_)
$_ZN7cutlass13device_kernelIN5flash19enable_sm80_to_sm89INS1_16FlashAttnBwdSm80INS1_25CollectiveMainloopBwdSm80ILi2ELi2EN4cute5tupleIJNS5_1CILi128EEES8_NS7_ILi64EEEEEENS_10bfloat16_tEfNS_4arch4Sm80ELb0ELb0ELb1ELb1ELb1ELb0ELb0ELb0ELi2ELi4ELi4ELi4ELb0EEENS1_21CollectiveEpilogueBwdISA_SB_SD_Li256ELb1ELb0ELi2EEENS1_19SingleTileSchedulerILb1ELb0ELb0ELi128EEEEEEEEEvNT_6ParamsE$_ZN4cute3eso3ESOILb1ELb0EJNS_6LayoutINS_5tupleIJNS3_IJNS_1CILi1EEENS4_ILi2EEES6_EEEEEENS3_IJNS3_IJS5_S5_S6_EEEEEEEENS_10ViewEngineIPjEEEEC2ERKSB_RKSE_:
[----:B------:R-:W-:Y:S02]  /*a700*/  IADD3 R2, R66, -c[0x0][0x20], RZ ;  /* 0x8000080042027a10 */ /* 0x000fe40007ffe0ff */
[----:B------:R-:W-:-:S03]  /*a710*/  MOV R5, 0x0 ;  /* 0x0000000000057802 */ /* 0x000fc60000000f00 */
[----:B------:R1:W-:Y:S01]  /*a720*/  STL.64 [R2], R12 ;  /* 0x0000000c02007387 */ /* 0x0003e20000100a00 */
[----:B------:R-:W-:Y:S05]  /*a730*/  RET.REL.NODEC R4 `(_ZN7cutlass13device_kernelIN5flash19enable_sm80_to_sm89INS1_16FlashAttnBwdSm80INS1_25CollectiveMainloopBwdSm80ILi2ELi2EN4cute5tupleIJNS5_1CILi128EEES8_NS7_ILi64EEEEEENS_10bfloat16_tEfNS_4arch4Sm80ELb0ELb0ELb1ELb1ELb1ELb0ELb0ELb0ELi2ELi4ELi4ELi4ELb0EEENS1_21CollectiveEpilogueBwdISA_SB_SD_Li256ELb1ELb0ELi2EEENS1_19SingleTileSchedulerILb1ELb0ELb0ELi128EEEEEEEEEvNT_6ParamsE) ;  /* 0xffff58c004007950 */ /* 0x000fea0003c3ffff */
        .type           $_ZN7cutlass13device_kernelIN5flash19enable_sm80_to_sm89INS1_16FlashAttnBwdSm80INS1_25CollectiveMainloopBwdSm80ILi2ELi2EN4cute5tupleIJNS5_1CILi128EEES8_NS7_ILi64EEEEEENS_10bfloat16_tEfNS_4arch4Sm80ELb0ELb0ELb1ELb1ELb1ELb0ELb0ELb0ELi2ELi4ELi4ELi4ELb0EEENS1_21CollectiveEpilogueBwdISA_SB_SD_Li256ELb1ELb0ELi2EEENS1_19SingleTileSchedulerILb1ELb0ELb0ELi128EEEEEEEEEvNT_6ParamsE$_ZN4cute3eso3ESOILb1ELb0EJNS_6LayoutINS_5tupleIJNS3_IJNS_1CILi1EEENS4_ILi4EEEEEENS4_ILi2EEES6_EEENS3_IJNS3_IJNS4_ILi0EEES5_EEES6_NS4_ILi8EEEEEEEENS_10ViewEngineIPfEEEEC2ERKSE_RKSH_,@function
        .size           $_ZN7cutlass13device_kernelIN5flash19enable_sm80_to_sm89INS1_16FlashAttnBwdSm80INS1_25CollectiveMainloopBwdSm80ILi2ELi2EN4cute5tupleIJNS5_1CILi128EEES8_NS7_ILi64EEEEEENS_10bfloat16_tEfNS_4arch4Sm80ELb0ELb0ELb1ELb1ELb1ELb0ELb0ELb0ELi2ELi4ELi4ELi4ELb0EEENS1_21CollectiveEpilogueBwdISA_SB_SD_Li256ELb1ELb0ELi2EEENS1_19SingleTileSchedulerILb1ELb0ELb0ELi128EEEEEEEEEvNT_6ParamsE$_ZN4cute3eso3ESOILb1ELb0EJNS_6LayoutINS_5tupleIJNS3_IJNS_1CILi1EEENS4_ILi4EEEEEENS4_ILi2EEES6_EEENS3_IJNS3_IJNS4_ILi0EEES5_EEES6_NS4_ILi8EEEEEEEENS_10ViewEngineIPfEEEEC2ERKSE_RKSH_,($_ZN7cutlass13device_kernelIN5flash19enable_sm80_to_sm89INS1_16FlashAttnBwdSm80INS1_25CollectiveMainloopBwdSm80ILi2ELi2EN4cute5tupleIJNS5_1CILi128EEES8_NS7_ILi64EEEEEENS_10bfloat16_tEfNS_4arch4Sm80ELb0ELb0ELb1ELb1ELb1ELb0ELb0ELb0ELi2ELi4ELi4ELi4ELb0EEENS1_21CollectiveEpilogueBwdISA_SB_SD_Li256ELb1ELb0ELi2EEENS1_19SingleTileSchedulerILb1ELb0ELb0ELi128EEEEEEEEEvNT_6ParamsE$_ZN4cute3eso3ESOILb1ELb0EJNS_6LayoutINS_5tupleIJNS3_IJNS_1CILi1EEES5_EEEEEENS3_IJNS3_IJS5_NS4_ILi0EEEEEEEEEEENS_10ViewEngineINS_8gmem_ptrIPKN7cutlass9uint128_tEEEEEEEC2ERKSB_RKSJ_ - $_ZN7cutlass13device_kernelIN5flash19enable_sm80_to_sm89INS1_16FlashAttnBwdSm80INS1_25CollectiveMainloopBwdSm80ILi2ELi2EN4cute5tupleIJNS5_1CILi128EEES8_NS7_ILi64EEEEEENS_10bfloat16_tEfNS_4arch4Sm80ELb0ELb0ELb1ELb1ELb1ELb0ELb0ELb0ELi2ELi4ELi4ELi4ELb0EEENS1_21CollectiveEpilogueBwdISA_SB_SD_Li256ELb1ELb0ELi2EEENS1_19SingleTileSchedulerILb1ELb0ELb0ELi128EEEEEEEEEvNT_6ParamsE$_ZN4cute3eso3ESOILb1ELb0EJNS_6LayoutINS_5tupleIJNS3_IJNS_1CILi1EEENS4_ILi4EEEEEENS4_ILi2EEES6_EEENS3_IJNS3_IJNS4_ILi0EEES5_EEES6_NS4_ILi8EEEEEEEENS_10ViewEngineIPfEEEEC2ERKSE_RKSH_)
$_ZN7cutlass13device_kernelIN5flash19enable_sm80_to_sm89INS1_16FlashAttnBwdSm80INS1_25CollectiveMainloopBwdSm80ILi2ELi2EN4cute5tupleIJNS5_1CILi128EEES8_NS7_ILi64EEEEEENS_10bfloat16_tEfNS_4arch4Sm80ELb0ELb0ELb1ELb1ELb1ELb0ELb0ELb0ELi2ELi4ELi4ELi4ELb0EEENS1_21CollectiveEpilogueBwdISA_SB_SD_Li256ELb1ELb0ELi2EEENS1_19SingleTileSchedulerILb1ELb0ELb0ELi128EEEEEEEEEvNT_6ParamsE$_ZN4cute3eso3ESOILb1ELb0EJNS_6LayoutINS_5tupleIJNS3_IJNS_1CILi1EEENS4_ILi4EEEEEENS4_ILi2EEES6_EEENS3_IJNS3_IJNS4_ILi0EEES5_EEES6_NS4_ILi8EEEEEEEENS_10ViewEngineIPfEEEEC2ERKSE_RKSH_:
[----:B------:R-:W-:Y:S02]  /*a740*/  IADD3 R2, R59, -c[0x0][0x20], RZ ;  /* 0x800008003b027a10 */ /* 0x000fe40007ffe0ff */
[----:B------:R-:W-:-:S03]  /*a750*/  MOV R5, 0x0 ;  /* 0x0000000000057802 */ /* 0x000fc60000000f00 */
[----:B------:R1:W-:Y:S01]  /*a760*/  STL.64 [R2], R54 ;  /* 0x0000003602007387 */ /* 0x0003e20000100a00 */
[----:B------:R-:W-:Y:S05]  /*a770*/  RET.REL.NODEC R4 `(_ZN7cutlass13device_kernelIN5flash19enable_sm80_to_sm89INS1_16FlashAttnBwdSm80INS1_25CollectiveMainloopBwdSm80ILi2ELi2EN4cute5tupleIJNS5_1CILi128EEES8_NS7_ILi64EEEEEENS_10bfloat16_tEfNS_4arch4Sm80ELb0ELb0ELb1ELb1ELb1ELb0ELb0ELb0ELi2ELi4ELi4ELi4ELb0EEENS1_21CollectiveEpilogueBwdISA_SB_SD_Li256ELb1ELb0ELi2EEENS1_19SingleTileSchedulerILb1ELb0ELb0ELi128EEEEEEEEEvNT_6ParamsE) ;  /* 0xffff588004007950 */ /* 0x000fea0003c3ffff */
        .type           $_ZN7cutlass13device_kernelIN5flash19enable_sm80_to_sm89INS1_16FlashAttnBwdSm80INS1_25CollectiveMainloopBwdSm80ILi2ELi2EN4cute5tupleIJNS5_1CILi128EEES8_NS7_ILi64EEEEEENS_10bfloat16_tEfNS_4arch4Sm80ELb0ELb0ELb1ELb1ELb1ELb0ELb0ELb0ELi2ELi4ELi4ELi4ELb0EEENS1_21CollectiveEpilogueBwdISA_SB_SD_Li256ELb1ELb0ELi2EEENS1_19SingleTileSchedulerILb1ELb0ELb0ELi128EEEEEEEEEvNT_6ParamsE$_ZN4cute3eso3ESOILb1ELb0EJNS_6LayoutINS_5tupleIJNS3_IJNS_1CILi1EEES5_EEEEEENS3_IJNS3_IJS5_NS4_ILi0EEEEEEEEEEENS_10ViewEngineINS_8gmem_ptrIPKN7cutlass9uint128_tEEEEEEEC2ERKSB_RKSJ_,@function
        .size           $_ZN7cutlass13device_kernelIN5flash19enable_sm80_to_sm89INS1_16FlashAttnBwdSm80INS1_25CollectiveMainloopBwdSm80ILi2ELi2EN4cute5tupleIJNS5_1CILi128EEES8_NS7_ILi64EEEEEENS_10bfloat16_tEfNS_4arch4Sm80ELb0ELb0ELb1ELb1ELb1ELb0ELb0ELb0ELi2ELi4ELi4ELi4ELb0EEENS1_21CollectiveEpilogueBwdISA_SB_SD_Li256ELb1ELb0ELi2EEENS1_19SingleTileSchedulerILb1ELb0ELb0ELi128EEEEEEEEEvNT_6ParamsE$_ZN4cute3eso3ESOILb1ELb0EJNS_6LayoutINS_5tupleIJNS3_IJNS_1CILi1EEES5_EEEEEENS3_IJNS3_IJS5_NS4_ILi0EEEEEEEEEEENS_10ViewEngineINS_8gmem_ptrIPKN7cutlass9uint128_tEEEEEEEC2ERKSB_RKSJ_,($_ZN7cutlass13device_kernelIN5flash19enable_sm80_to_sm89INS1_16FlashAttnBwdSm80INS1_25CollectiveMainloopBwdSm80ILi2ELi2EN4cute5tupleIJNS5_1CILi128EEES8_NS7_ILi64EEEEEENS_10bfloat16_tEfNS_4arch4Sm80ELb0ELb0ELb1ELb1ELb1ELb0ELb0ELb0ELi2ELi4ELi4ELi4ELb0EEENS1_21CollectiveEpilogueBwdISA_SB_SD_Li256ELb1ELb0ELi2EEENS1_19SingleTileSchedulerILb1ELb0ELb0ELi128EEEEEEEEEvNT_6ParamsE$_ZN4cute3eso3ESOILb1ELb0EJNS_6LayoutINS_5tupleIJNS3_IJNS_1CILi1EEES5_EEEEEENS3_IJNS3_IJS5_NS4_ILi0EEEEEEEEEEENS_10ViewEngineINS_8smem_ptrIPN7cutlass9uint128_tEEEEEEEC2ERKSB_RKSI_ - $_ZN7cutlass13device_kernelIN5flash19enable_sm80_to_sm89INS1_16FlashAttnBwdSm80INS1_25CollectiveMainloopBwdSm80ILi2ELi2EN4cute5tupleIJNS5_1CILi128EEES8_NS7_ILi64EEEEEENS_10bfloat16_tEfNS_4arch4Sm80ELb0ELb0ELb1ELb1ELb1ELb0ELb0ELb0ELi2ELi4ELi4ELi4ELb0EEENS1_21CollectiveEpilogueBwdISA_SB_SD_Li256ELb1ELb0ELi2EEENS1_19SingleTileSchedulerILb1ELb0ELb0ELi128EEEEEEEEEvNT_6ParamsE$_ZN4cute3eso3ESOILb1ELb0EJNS_6LayoutINS_5tupleIJNS3_IJNS_1CILi1EEES5_EEEEEENS3_IJNS3_IJS5_NS4_ILi0EEEEEEEEEEENS_10ViewEngineINS_8gmem_ptrIPKN7cutlass9uint128_tEEEEEEEC2ERKSB_RKSJ_)
$_ZN7cutlass13device_kernelIN5flash19enable_sm80_to_sm89INS1_16FlashAttnBwdSm80INS1_25CollectiveMainloopBwdSm80ILi2ELi2EN4cute5tupleIJNS5_1CILi128EEES8_NS7_ILi64EEEEEENS_10bfloat16_tEfNS_4arch4Sm80ELb0ELb0ELb1ELb1ELb1ELb0ELb0ELb0ELi2ELi4ELi4ELi4ELb0EEENS1_21CollectiveEpilogueBwdISA_SB_SD_Li256ELb1ELb0ELi2EEENS1_19SingleTileSchedulerILb1ELb0ELb0ELi128EEEEEEEEEvNT_6ParamsE$_ZN4cute3eso3ESOILb1ELb0EJNS_6LayoutINS_5tupleIJNS3_IJNS_1CILi1EEES5_EEEEEENS3_IJNS3_IJS5_NS4_ILi0EEEEEEEEEEENS_10ViewEngineINS_8gmem_ptrIPKN7cutlass9uint128_tEEEEEEEC2ERKSB_RKSJ_:
[----:B------:R-:W-:Y:S02]  /*a780*/  IADD3 R4, R15, -c[0x0][0x20], RZ ;  /* 0x800008000f047a10 */ /* 0x000fe40007ffe0ff */
[----:B------:R-:W-:-:S03]  /*a790*/  MOV R9, 0x0 ;  /* 0x0000000000097802 */ /* 0x000fc60000000f00 */
[----:B------:R1:W-:Y:S01]  /*a7a0*/  STL.64 [R4], R2 ;  /* 0x0000000204007387 */ /* 0x0003e20000100a00 */
[----:B------:R-:W-:Y:S05]  /*a7b0*/  RET.REL.NODEC R8 `(_ZN7cutlass13device_kernelIN5flash19enable_sm80_to_sm89INS1_16FlashAttnBwdSm80INS1_25CollectiveMainloopBwdSm80ILi2ELi2EN4cute5tupleIJNS5_1CILi128EEES8_NS7_ILi64EEEEEENS_10bfloat16_tEfNS_4arch4Sm80ELb0ELb0ELb1ELb1ELb1ELb0ELb0ELb0ELi2ELi4ELi4ELi4ELb0EEENS1_21CollectiveEpilogueBwdISA_SB_SD_Li256ELb1ELb0ELi2EEENS1_19SingleTileSchedulerILb1ELb0ELb0ELi128EEEEEEEEEvNT_6ParamsE) ;  /* 0xffff584008007950 */ /* 0x000fea0003c3ffff */
        .type           $_ZN7cutlass13device_kernelIN5flash19enable_sm80_to_sm89INS1_16FlashAttnBwdSm80INS1_25CollectiveMainloopBwdSm80ILi2ELi2EN4cute5tupleIJNS5_1CILi128EEES8_NS7_ILi64EEEEEENS_10bfloat16_tEfNS_4arch4Sm80ELb0ELb0ELb1ELb1ELb1ELb0ELb0ELb0ELi2ELi4ELi4ELi4ELb0EEENS1_21CollectiveEpilogueBwdISA_SB_SD_Li256ELb1ELb0ELi2EEENS1_19SingleTileSchedulerILb1ELb0ELb0ELi128EEEEEEEEEvNT_6ParamsE$_ZN4cute3eso3ESOILb1ELb0EJNS_6LayoutINS_5tupleIJNS3_IJNS_1CILi1EEES5_EEEEEENS3_IJNS3_IJS5_NS4_ILi0EEEEEEEEEEENS_10ViewEngineINS_8smem_ptrIPN7cutlass9uint128_tEEEEEEEC2ERKSB_RKSI_,@function
        .size           $_ZN7cutlass13device_kernelIN5flash19enable_sm80_to_sm89INS1_16FlashAttnBwdSm80INS1_25CollectiveMainloopBwdSm80ILi2ELi2EN4cute5tupleIJNS5_1CILi128EEES8_NS7_ILi64EEEEEENS_10bfloat16_tEfNS_4arch4Sm80ELb0ELb0ELb1ELb1ELb1ELb0ELb0ELb0ELi2ELi4ELi4ELi4ELb0EEENS1_21CollectiveEpilogueBwdISA_SB_SD_Li256ELb1ELb0ELi2EEENS1_19SingleTileSchedulerILb1ELb0ELb0ELi128EEEEEEEEEvNT_6ParamsE$_ZN4cute3eso3ESOILb1ELb0EJNS_6LayoutINS_5tupleIJNS3_IJNS_1CILi1EEES5_EEEEEENS3_IJNS3_IJS5_NS4_ILi0EEEEEEEEEEENS_10ViewEngineINS_8smem_ptrIPN7cutlass9uint128_tEEEEEEEC2ERKSB_RKSI_,($_ZN7cutlass13device_kernelIN5flash19enable_sm80_to_sm89INS1_16FlashAttnBwdSm80INS1_25CollectiveMainloopBwdSm80ILi2ELi2EN4cute5tupleIJNS5_1CILi128EEES8_NS7_ILi64EEEEEENS_10bfloat16_tEfNS_4arch4Sm80ELb0ELb0ELb1ELb1ELb1ELb0ELb0ELb0ELi2ELi4ELi4ELi4ELb0EEENS1_21CollectiveEpilogueBwdISA_SB_SD_Li256ELb1ELb0ELi2EEENS1_19SingleTileSchedulerILb1ELb0ELb0ELi128EEEEEEEEEvNT_6ParamsE$_ZN4cute3eso3ESOILb1ELb0EJNS_6LayoutINS_5tupleIJNS3_IJNS_1CILi1EEES5_EEENS4_ILi32EEEEEENS3_IJNS3_IJNS4_ILi0EEES9_EEENS4_ILi256EEEEEEEENS_10ViewEngineINS_8gmem_ptrIPfEEEEEEC2ERKSD_RKSI_ - $_ZN7cutlass13device_kernelIN5flash19enable_sm80_to_sm89INS1_16FlashAttnBwdSm80INS1_25CollectiveMainloopBwdSm80ILi2ELi2EN4cute5tupleIJNS5_1CILi128EEES8_NS7_ILi64EEEEEENS_10bfloat16_tEfNS_4arch4Sm80ELb0ELb0ELb1ELb1ELb1ELb0ELb0ELb0ELi2ELi4ELi4ELi4ELb0EEENS1_21CollectiveEpilogueBwdISA_SB_SD_Li256ELb1ELb0ELi2EEENS1_19SingleTileSchedulerILb1ELb0ELb0ELi128EEEEEEEEEvNT_6ParamsE$_ZN4cute3eso3ESOILb1ELb0EJNS_6LayoutINS_5tupleIJNS3_IJNS_1CILi1EEES5_EEEEEENS3_IJNS3_IJS5_NS4_ILi0EEEEEEEEEEENS_10ViewEngineINS_8smem_ptrIPN7cutlass9uint128_tEEEEEEEC2ERKSB_RKSI_)
$_ZN7cutlass13device_kernelIN5flash19enable_sm80_to_sm89INS1_16FlashAttnBwdSm80INS1_25CollectiveMainloopBwdSm80ILi2ELi2EN4cute5tupleIJNS5_1CILi128EEES8_NS7_ILi64EEEEEENS_10bfloat16_tEfNS_4arch4Sm80ELb0ELb0ELb1ELb1ELb1ELb0ELb0ELb0ELi2ELi4ELi4ELi4ELb0EEENS1_21CollectiveEpilogueBwdISA_SB_SD_Li256ELb1ELb0ELi2EEENS1_19SingleTileSchedulerILb1ELb0ELb0ELi128EEEEEEEEEvNT_6ParamsE$_ZN4cute3eso3ESOILb1ELb0EJNS_6LayoutINS_5tupleIJNS3_IJNS_1CILi1EEES5_EEEEEENS3_IJNS3_IJS5_NS4_ILi0EEEEEEEEEEENS_10ViewEngineINS_8smem_ptrIPN7cutlass9uint128_tEEEEEEEC2ERKSB_RKSI_:
[----:B------:R-:W-:Y:S02]  /*a7c0*/  IADD3 R4, R4, -c[0x0][0x20], RZ ;  /* 0x8000080004047a10 */ /* 0x000fe40007ffe0ff */
[----:B------:R-:W-:-:S03]  /*a7d0*/  MOV R7, 0x0 ;  /* 0x0000000000077802 */ /* 0x000fc60000000f00 */
[----:B------:R1:W-:Y:S01]  /*a7e0*/  STL.64 [R4], R2 ;  /* 0x0000000204007387 */ /* 0x0003e20000100a00 */
[----:B------:R-:W-:Y:S05]  /*a7f0*/  RET.REL.NODEC R6 `(_ZN7cutlass13device_kernelIN5flash19enable_sm80_to_sm89INS1_16FlashAttnBwdSm80INS1_25CollectiveMainloopBwdSm80ILi2ELi2EN4cute5tupleIJNS5_1CILi128EEES8_NS7_ILi64EEEEEENS_10bfloat16_tEfNS_4arch4Sm80ELb0ELb0ELb1ELb1ELb1ELb0ELb0ELb0ELi2ELi4ELi4ELi4ELb0EEENS1_21CollectiveEpilogueBwdISA_SB_SD_Li256ELb1ELb0ELi2EEENS1_19SingleTileSchedulerILb1ELb0ELb0ELi128EEEEEEEEEvNT_6ParamsE) ;  /* 0xffff580006007950 */ /* 0x000fea0003c3ffff */
        .type           $_ZN7cutlass13device_kernelIN5flash19enable_sm80_to_sm89INS1_16FlashAttnBwdSm80INS1_25CollectiveMainloopBwdSm80ILi2ELi2EN4cute5tupleIJNS5_1CILi128EEES8_NS7_ILi64EEEEEENS_10bfloat16_tEfNS_4arch4Sm80ELb0ELb0ELb1ELb1ELb1ELb0ELb0ELb0ELi2ELi4ELi4ELi4ELb0EEENS1_21CollectiveEpilogueBwdISA_SB_SD_Li256ELb1ELb0ELi2EEENS1_19SingleTileSchedulerILb1ELb0ELb0ELi128EEEEEEEEEvNT_6ParamsE$_ZN4cute3eso3ESOILb1ELb0EJNS_6LayoutINS_5tupleIJNS3_IJNS_1CILi1EEES5_EEENS4_ILi32EEEEEENS3_IJNS3_IJNS4_ILi0EEES9_EEENS4_ILi256EEEEEEEENS_10ViewEngineINS_8gmem_ptrIPfEEEEEEC2ERKSD_RKSI_,@function
        .size           $_ZN7cutlass13device_kernelIN5flash19enable_sm80_to_sm89INS1_16FlashAttnBwdSm80INS1_25CollectiveMainloopBwdSm80ILi2ELi2EN4cute5tupleIJNS5_1CILi128EEES8_NS7_ILi64EEEEEENS_10bfloat16_tEfNS_4arch4Sm80ELb0ELb0ELb1ELb1ELb1ELb0ELb0ELb0ELi2ELi4ELi4ELi4ELb0EEENS1_21CollectiveEpilogueBwdISA_SB_SD_Li256ELb1ELb0ELi2EEENS1_19SingleTileSchedulerILb1ELb0ELb0ELi128EEEEEEEEEvNT_6ParamsE$_ZN4cute3eso3ESOILb1ELb0EJNS_6LayoutINS_5tupleIJNS3_IJNS_1CILi1EEES5_EEENS4_ILi32EEEEEENS3_IJNS3_IJNS4_ILi0EEES9_EEENS4_ILi256EEEEEEEENS_10ViewEngineINS_8gmem_ptrIPfEEEEEEC2ERKSD_RKSI_,($_ZN7cutlass13device_kernelIN5flash19enable_sm80_to_sm89INS1_16FlashAttnBwdSm80INS1_25CollectiveMainloopBwdSm80ILi2ELi2EN4cute5tupleIJNS5_1CILi128EEES8_NS7_ILi64EEEEEENS_10bfloat16_tEfNS_4arch4Sm80ELb0ELb0ELb1ELb1ELb1ELb0ELb0ELb0ELi2ELi4ELi4ELi4ELb0EEENS1_21CollectiveEpilogueBwdISA_SB_SD_Li256ELb1ELb0ELi2EEENS1_19SingleTileSchedulerILb1ELb0ELb0ELi128EEEEEEEEEvNT_6ParamsE$_ZN4cute3eso3ESOILb1ELb0EJNS_6LayoutINS_5tupleIJNS3_IJNS_1CILi1EEES5_EEENS4_ILi32EEEEEENS3_IJNS3_IJNS4_ILi0EEES9_EEENS4_ILi256EEEEEEEEiEEC2ERKSD_RKi - $_ZN7cutlass13device_kernelIN5flash19enable_sm80_to_sm89INS1_16FlashAttnBwdSm80INS1_25CollectiveMainloopBwdSm80ILi2ELi2EN4cute5tupleIJNS5_1CILi128EEES8_NS7_ILi64EEEEEENS_10bfloat16_tEfNS_4arch4Sm80ELb0ELb0ELb1ELb1ELb1ELb0ELb0ELb0ELi2ELi4ELi4ELi4ELb0EEENS1_21CollectiveEpilogueBwdISA_SB_SD_Li256ELb1ELb0ELi2EEENS1_19SingleTileSchedulerILb1ELb0ELb0ELi128EEEEEEEEEvNT_6ParamsE$_ZN4cute3eso3ESOILb1ELb0EJNS_6LayoutINS_5tupleIJNS3_IJNS_1CILi1EEES5_EEENS4_ILi32EEEEEENS3_IJNS3_IJNS4_ILi0EEES9_EEENS4_ILi256EEEEEEEENS_10ViewEngineINS_8gmem_ptrIPfEEEEEEC2ERKSD_RKSI_)
$_ZN7cutlass13device_kernelIN5flash19enable_sm80_to_sm89INS1_16FlashAttnBwdSm80INS1_25CollectiveMainloopBwdSm80ILi2ELi2EN4cute5tupleIJNS5_1CILi128EEES8_NS7_ILi64EEEEEENS_10bfloat16_tEfNS_4arch4Sm80ELb0ELb0ELb1ELb1ELb1ELb0ELb0ELb0ELi2ELi4ELi4ELi4ELb0EEENS1_21CollectiveEpilogueBwdISA_SB_SD_Li256ELb1ELb0ELi2EEENS1_19SingleTileSchedulerILb1ELb0ELb0ELi128EEEEEEEEEvNT_6ParamsE$_ZN4cute3eso3ESOILb1ELb0EJNS_6LayoutINS_5tupleIJNS3_IJNS_1CILi1EEES5_EEENS4_ILi32EEEEEENS3_IJNS3_IJNS4_ILi0EEES9_EEENS4_ILi256EEEEEEEENS_10ViewEngineINS_8gmem_ptrIPfEEEEEEC2ERKSD_RKSI_:
[----:B------:R-:W-:Y:S02]  /*a800*/  IADD3 R59, R59, -c[0x0][0x20], RZ ;  /* 0x800008003b3b7a10 */ /* 0x000fe40007ffe0ff */
[----:B------:R-:W-:-:S03]  /*a810*/  MOV R5, 0x0 ;  /* 0x0000000000057802 */ /* 0x000fc60000000f00 */
[----:B------:R1:W-:Y:S01]  /*a820*/  STL.64 [R59], R2 ;  /* 0x000000023b007387 */ /* 0x0003e20000100a00 */
[----:B------:R-:W-:Y:S05]  /*a830*/  RET.REL.NODEC R4 `(_ZN7cutlass13device_kernelIN5flash19enable_sm80_to_sm89INS1_16FlashAttnBwdSm80INS1_25CollectiveMainloopBwdSm80ILi2ELi2EN4cute5tupleIJNS5_1CILi128EEES8_NS7_ILi64EEEEEENS_10bfloat16_tEfNS_4arch4Sm80ELb0ELb0ELb1ELb1ELb1ELb0ELb0ELb0ELi2ELi4ELi4ELi4ELb0EEENS1_21CollectiveEpilogueBwdISA_SB_SD_Li256ELb1ELb0ELi2EEENS1_19SingleTileSchedulerILb1ELb0ELb0ELi128EEEEEEEEEvNT_6ParamsE) ;  /* 0xffff57c004007950 */ /* 0x000fea0003c3ffff */
        .type           $_ZN7cutlass13device_kernelIN5flash19enable_sm80_to_sm89INS1_16FlashAttnBwdSm80INS1_25CollectiveMainloopBwdSm80ILi2ELi2EN4cute5tupleIJNS5_1CILi128EEES8_NS7_ILi64EEEEEENS_10bfloat16_tEfNS_4arch4Sm80ELb0ELb0ELb1ELb1ELb1ELb0ELb0ELb0ELi2ELi4ELi4ELi4ELb0EEENS1_21CollectiveEpilogueBwdISA_SB_SD_Li256ELb1ELb0ELi2EEENS1_19SingleTileSchedulerILb1ELb0ELb0ELi128EEEEEEEEEvNT_6ParamsE$_ZN4cute3eso3ESOILb1ELb0EJNS_6LayoutINS_5tupleIJNS3_IJNS_1CILi1EEES5_EEENS4_ILi32EEEEEENS3_IJNS3_IJNS4_ILi0EEES9_EEENS4_ILi256EEEEEEEEiEEC2ERKSD_RKi,@function
        .size           $_ZN7cutlass13device_kernelIN5flash19enable_sm80_to_sm89INS1_16FlashAttnBwdSm80INS1_25CollectiveMainloopBwdSm80ILi2ELi2EN4cute5tupleIJNS5_1CILi128EEES8_NS7_ILi64EEEEEENS_10bfloat16_tEfNS_4arch4Sm80ELb0ELb0ELb1ELb1ELb1ELb0ELb0ELb0ELi2ELi4ELi4ELi4ELb0EEENS1_21CollectiveEpilogueBwdISA_SB_SD_Li256ELb1ELb0ELi2EEENS1_19SingleTileSchedulerILb1ELb0ELb0ELi128EEEEEEEEEvNT_6ParamsE$_ZN4cute3eso3ESOILb1ELb0EJNS_6LayoutINS_5tupleIJNS3_IJNS_1CILi1EEES5_EEENS4_ILi32EEEEEENS3_IJNS3_IJNS4_ILi0EEES9_EEENS4_ILi256EEEEEEEEiEEC2ERKSD_RKi,($_ZN7cutlass13device_kernelIN5flash19enable_sm80_to_sm89INS1_16FlashAttnBwdSm80INS1_25CollectiveMainloopBwdSm80ILi2ELi2EN4cute5tupleIJNS5_1CILi128EEES8_NS7_ILi64EEEEEENS_10bfloat16_tEfNS_4arch4Sm80ELb0ELb0ELb1ELb1ELb1ELb0ELb0ELb0ELi2ELi4ELi4ELi4ELb0EEENS1_21CollectiveEpilogueBwdISA_SB_SD_Li256ELb1ELb0ELi2EEENS1_19SingleTileSchedulerILb1ELb0ELb0ELi128EEEEEEEEEvNT_6ParamsE$_ZN4cute3eso3ESOILb1ELb0EJNS_6LayoutINS_5tupleIJNS3_IJNS_1CILi2EEES5_EEEEEENS3_IJNS3_IJNS4_ILi1EEES5_EEEEEEEENS_10ViewEngineIPKfEEEEC2ERKSB_RKSF_ - $_ZN7cutlass13device_kernelIN5flash19enable_sm80_to_sm89INS1_16FlashAttnBwdSm80INS1_25CollectiveMainloopBwdSm80ILi2ELi2EN4cute5tupleIJNS5_1CILi128EEES8_NS7_ILi64EEEEEENS_10bfloat16_tEfNS_4arch4Sm80ELb0ELb0ELb1ELb1ELb1ELb0ELb0ELb0ELi2ELi4ELi4ELi4ELb0EEENS1_21CollectiveEpilogueBwdISA_SB_SD_Li256ELb1ELb0ELi2EEENS1_19SingleTileSchedulerILb1ELb0ELb0ELi128EEEEEEEEEvNT_6ParamsE$_ZN4cute3eso3ESOILb1ELb0EJNS_6LayoutINS_5tupleIJNS3_IJNS_1CILi1EEES5_EEENS4_ILi32EEEEEENS3_IJNS3_IJNS4_ILi0EEES9_EEENS4_ILi256EEEEEEEEiEEC2ERKSD_RKi)
$_ZN7cutlass13device_kernelIN5flash19enable_sm80_to_sm89INS1_16FlashAttnBwdSm80INS1_25CollectiveMainloopBwdSm80ILi2ELi2EN4cute5tupleIJNS5_1CILi128EEES8_NS7_ILi64EEEEEENS_10bfloat16_tEfNS_4arch4Sm80ELb0ELb0ELb1ELb1ELb1ELb0ELb0ELb0ELi2ELi4ELi4ELi4ELb0EEENS1_21CollectiveEpilogueBwdISA_SB_SD_Li256ELb1ELb0ELi2EEENS1_19SingleTileSchedulerILb1ELb0ELb0ELi128EEEEEEEEEvNT_6ParamsE$_ZN4cute3eso3ESOILb1ELb0EJNS_6LayoutINS_5tupleIJNS3_IJNS_1CILi1EEES5_EEENS4_ILi32EEEEEENS3_IJNS3_IJNS4_ILi0EEES9_EEENS4_ILi256EEEEEEEEiEEC2ERKSD_RKi:
[----:B------:R-:W-:Y:S02]  /*a840*/  IADD3 R2, R59, -c[0x0][0x20], RZ ;  /* 0x800008003b027a10 */ /* 0x000fe40007ffe0ff */
[----:B------:R-:W-:-:S03]  /*a850*/  MOV R9, 0x0 ;  /* 0x0000000000097802 */ /* 0x000fc60000000f00 */
[----:B------:R1:W-:Y:S01]  /*a860*/  STL [R2], R3 ;  /* 0x0000000302007387 */ /* 0x0003e20000100800 */
[----:B------:R-:W-:Y:S05]  /*a870*/  RET.REL.NODEC R8 `(_ZN7cutlass13device_kernelIN5flash19enable_sm80_to_sm89INS1_16FlashAttnBwdSm80INS1_25CollectiveMainloopBwdSm80ILi2ELi2EN4cute5tupleIJNS5_1CILi128EEES8_NS7_ILi64EEEEEENS_10bfloat16_tEfNS_4arch4Sm80ELb0ELb0ELb1ELb1ELb1ELb0ELb0ELb0ELi2ELi4ELi4ELi4ELb0EEENS1_21CollectiveEpilogueBwdISA_SB_SD_Li256ELb1ELb0ELi2EEENS1_19SingleTileSchedulerILb1ELb0ELb0ELi128EEEEEEEEEvNT_6ParamsE) ;  /* 0xffff578008007950 */ /* 0x000fea0003c3ffff */
        .type           $_ZN7cutlass13device_kernelIN5flash19enable_sm80_to_sm89INS1_16FlashAttnBwdSm80INS1_25CollectiveMainloopBwdSm80ILi2ELi2EN4cute5tupleIJNS5_1CILi128EEES8_NS7_ILi64EEEEEENS_10bfloat16_tEfNS_4arch4Sm80ELb0ELb0ELb1ELb1ELb1ELb0ELb0ELb0ELi2ELi4ELi4ELi4ELb0EEENS1_21CollectiveEpilogueBwdISA_SB_SD_Li256ELb1ELb0ELi2EEENS1_19SingleTileSchedulerILb1ELb0ELb0ELi128EEEEEEEEEvNT_6ParamsE$_ZN4cute3eso3ESOILb1ELb0EJNS_6LayoutINS_5tupleIJNS3_IJNS_1CILi2EEES5_EEEEEENS3_IJNS3_IJNS4_ILi1EEES5_EEEEEEEENS_10ViewEngineIPKfEEEEC2ERKSB_RKSF_,@function
        .size           $_ZN7cutlass13device_kernelIN5flash19enable_sm80_to_sm89INS1_16FlashAttnBwdSm80INS1_25CollectiveMainloopBwdSm80ILi2ELi2EN4cute5tupleIJNS5_1CILi128EEES8_NS7_ILi64EEEEEENS_10bfloat16_tEfNS_4arch4Sm80ELb0ELb0ELb1ELb1ELb1ELb0ELb0ELb0ELi2ELi4ELi4ELi4ELb0EEENS1_21CollectiveEpilogueBwdISA_SB_SD_Li256ELb1ELb0ELi2EEENS1_19SingleTileSchedulerILb1ELb0ELb0ELi128EEEEEEEEEvNT_6ParamsE$_ZN4cute3eso3ESOILb1ELb0EJNS_6LayoutINS_5tupleIJNS3_IJNS_1CILi2EEES5_EEEEEENS3_IJNS3_IJNS4_ILi1EEES5_EEEEEEEENS_10ViewEngineIPKfEEEEC2ERKSB_RKSF_,($_ZN7cutlass13device_kernelIN5flash19enable_sm80_to_sm89INS1_16FlashAttnBwdSm80INS1_25CollectiveMainloopBwdSm80ILi2ELi2EN4cute5tupleIJNS5_1CILi128EEES8_NS7_ILi64EEEEEENS_10bfloat16_tEfNS_4arch4Sm80ELb0ELb0ELb1ELb1ELb1ELb0ELb0ELb0ELi2ELi4ELi4ELi4ELb0EEENS1_21CollectiveEpilogueBwdISA_SB_SD_Li256ELb1ELb0ELi2EEENS1_19SingleTileSchedulerILb1ELb0ELb0ELi128EEEEEEEEEvNT_6ParamsE$_ZN4cute3eso3ESOILb1ELb0EJNS_6LayoutINS_5tupleIJNS3_IJNS_1CILi2EEES5_EEEEEENS3_IJNS3_IJNS4_ILi1EEES5_EEEEEEEENS_10ViewEngineIPN7cutlass10bfloat16_tEEEEEC2ERKSB_RKSG_ - $_ZN7cutlass13device_kernelIN5flash19enable_sm80_to_sm89INS1_16FlashAttnBwdSm80INS1_25CollectiveMainloopBwdSm80ILi2ELi2EN4cute5tupleIJNS5_1CILi128EEES8_NS7_ILi64EEEEEENS_10bfloat16_tEfNS_4arch4Sm80ELb0ELb0ELb1ELb1ELb1ELb0ELb0ELb0ELi2ELi4ELi4ELi4ELb0EEENS1_21CollectiveEpilogueBwdISA_SB_SD_Li256ELb1ELb0ELi2EEENS1_19SingleTileSchedulerILb1ELb0ELb0ELi128EEEEEEEEEvNT_6ParamsE$_ZN4cute3eso3ESOILb1ELb0EJNS_6LayoutINS_5tupleIJNS3_IJNS_1CILi2EEES5_EEEEEENS3_IJNS3_IJNS4_ILi1EEES5_EEEEEEEENS_10ViewEngineIPKfEEEEC2ERKSB_RKSF_)
$_ZN7cutlass13device_kernelIN5flash19enable_sm80_to_sm89INS1_16FlashAttnBwdSm80INS1_25CollectiveMainloopBwdSm80ILi2ELi2EN4cute5tupleIJNS5_1CILi128EEES8_NS7_ILi64EEEEEENS_10bfloat16_tEfNS_4arch4Sm80ELb0ELb0ELb1ELb1ELb1ELb0ELb0ELb0ELi2ELi4ELi4ELi4ELb0EEENS1_21CollectiveEpilogueBwdISA_SB_SD_Li256ELb1ELb0ELi2EEENS1_19SingleTileSchedulerILb1ELb0ELb0ELi128EEEEEEEEEvNT_6ParamsE$_ZN4cute3eso3ESOILb1ELb0EJNS_6LayoutINS_5tupleIJNS3_IJNS_1CILi2EEES5_EEEEEENS3_IJNS3_IJNS4_ILi1EEES5_EEEEEEEENS_10ViewEngineIPKfEEEEC2ERKSB_RKSF_:
[----:B------:R-:W-:Y:S01]  /*a880*/  IADD3 R2, R2, -c[0x0][0x20], RZ ;  /* 0x8000080002027a10 */ /* 0x000fe20007ffe0ff */
[----:B------:R-:W-:Y:S01]  /*a890*/  IMAD.MOV.U32 R7, RZ, RZ, R3 ;  /* 0x000000ffff077224 */ /* 0x000fe200078e0003 */
[----:B------:R-:W-:-:S04]  /*a8a0*/  MOV R5, 0x0 ;  /* 0x0000000000057802 */ /* 0x000fc80000000f00 */
[----:B------:R1:W-:Y:S01]  /*a8b0*/  STL.64 [R2], R6 ;  /* 0x0000000602007387 */ /* 0x0003e20000100a00 */
[----:B------:R-:W-:Y:S05]  /*a8c0*/  RET.REL.NODEC R4 `(_ZN7cutlass13device_kernelIN5flash19enable_sm80_to_sm89INS1_16FlashAttnBwdSm80INS1_25CollectiveMainloopBwdSm80ILi2ELi2EN4cute5tupleIJNS5_1CILi128EEES8_NS7_ILi64EEEEEENS_10bfloat16_tEfNS_4arch4Sm80ELb0ELb0ELb1ELb1ELb1ELb0ELb0ELb0ELi2ELi4ELi4ELi4ELb0EEENS1_21CollectiveEpilogueBwdISA_SB_SD_Li256ELb1ELb0ELi2EEENS1_19SingleTileSchedulerILb1ELb0ELb0ELi128EEEEEEEEEvNT_6ParamsE) ;  /* 0xffff573004007950 */ /* 0x000fea0003c3ffff */
        .type           $_ZN7cutlass13device_kernelIN5flash19enable_sm80_to_sm89INS1_16FlashAttnBwdSm80INS1_25CollectiveMainloopBwdSm80ILi2ELi2EN4cute5tupleIJNS5_1CILi128EEES8_NS7_ILi64EEEEEENS_10bfloat16_tEfNS_4arch4Sm80ELb0ELb0ELb1ELb1ELb1ELb0ELb0ELb0ELi2ELi4ELi4ELi4ELb0EEENS1_21CollectiveEpilogueBwdISA_SB_SD_Li256ELb1ELb0ELi2EEENS1_19SingleTileSchedulerILb1ELb0ELb0ELi128EEEEEEEEEvNT_6ParamsE$_ZN4cute3eso3ESOILb1ELb0EJNS_6LayoutINS_5tupleIJNS3_IJNS_1CILi2EEES5_EEEEEENS3_IJNS3_IJNS4_ILi1EEES5_EEEEEEEENS_10ViewEngineIPN7cutlass10bfloat16_tEEEEEC2ERKSB_RKSG_,@function
        .size           $_ZN7cutlass13device_kernelIN5flash19enable_sm80_to_sm89INS1_16FlashAttnBwdSm80INS1_25CollectiveMainloopBwdSm80ILi2ELi2EN4cute5tupleIJNS5_1CILi128EEES8_NS7_ILi64EEEEEENS_10bfloat16_tEfNS_4arch4Sm80ELb0ELb0ELb1ELb1ELb1ELb0ELb0ELb0ELi2ELi4ELi4ELi4ELb0EEENS1_21CollectiveEpilogueBwdISA_SB_SD_Li256ELb1ELb0ELi2EEENS1_19SingleTileSchedulerILb1ELb0ELb0ELi128EEEEEEEEEvNT_6ParamsE$_ZN4cute3eso3ESOILb1ELb0EJNS_6LayoutINS_5tupleIJNS3_IJNS_1CILi2EEES5_EEEEEENS3_IJNS3_IJNS4_ILi1EEES5_EEEEEEEENS_10ViewEngineIPN7cutlass10bfloat16_tEEEEEC2ERKSB_RKSG_,($_ZN7cutlass13device_kernelIN5flash19enable_sm80_to_sm89INS1_16FlashAttnBwdSm80INS1_25CollectiveMainloopBwdSm80ILi2ELi2EN4cute5tupleIJNS5_1CILi128EEES8_NS7_ILi64EEEEEENS_10bfloat16_tEfNS_4arch4Sm80ELb0ELb0ELb1ELb1ELb1ELb0ELb0ELb0ELi2ELi4ELi4ELi4ELb0EEENS1_21CollectiveEpilogueBwdISA_SB_SD_Li256ELb1ELb0ELi2EEENS1_19SingleTileSchedulerILb1ELb0ELb0ELi128EEEEEEEEEvNT_6ParamsE$_ZN4cute3eso3ESOILb1ELb0EJNS_6LayoutINS_5tupleIJNS3_IJNS_1CILi2EEES5_EEEEEENS3_IJNS3_IJNS4_ILi1EEES5_EEEEEEEENS_10ViewEngineIPfEEEEC2ERKSB_RKSE_ - $_ZN7cutlass13device_kernelIN5flash19enable_sm80_to_sm89INS1_16FlashAttnBwdSm80INS1_25CollectiveMainloopBwdSm80ILi2ELi2EN4cute5tupleIJNS5_1CILi128EEES8_NS7_ILi64EEEEEENS_10bfloat16_tEfNS_4arch4Sm80ELb0ELb0ELb1ELb1ELb1ELb0ELb0ELb0ELi2ELi4ELi4ELi4ELb0EEENS1_21CollectiveEpilogueBwdISA_SB_SD_Li256ELb1ELb0ELi2EEENS1_19SingleTileSchedulerILb1ELb0ELb0ELi128EEEEEEEEEvNT_6ParamsE$_ZN4cute3eso3ESOILb1ELb0EJNS_6LayoutINS_5tupleIJNS3_IJNS_1CILi2EEES5_EEEEEENS3_IJNS3_IJNS4_ILi1EEES5_EEEEEEEENS_10ViewEngineIPN7cutlass10bfloat16_tEEEEEC2ERKSB_RKSG_)
$_ZN7cutlass13device_kernelIN5flash19enable_sm80_to_sm89INS1_16FlashAttnBwdSm80INS1_25CollectiveMainloopBwdSm80ILi2ELi2EN4cute5tupleIJNS5_1CILi128EEES8_NS7_ILi64EEEEEENS_10bfloat16_tEfNS_4arch4Sm80ELb0ELb0ELb1ELb1ELb1ELb0ELb0ELb0ELi2ELi4ELi4ELi4ELb0EEENS1_21CollectiveEpilogueBwdISA_SB_SD_Li256ELb1ELb0ELi2EEENS1_19SingleTileSchedulerILb1ELb0ELb0ELi128EEEEEEEEEvNT_6ParamsE$_ZN4cute3eso3ESOILb1ELb0EJNS_6LayoutINS_5tupleIJNS3_IJNS_1CILi2EEES5_EEEEEENS3_IJNS3_IJNS4_ILi1EEES5_EEEEEEEENS_10ViewEngineIPN7cutlass10bfloat16_tEEEEEC2ERKSB_RKSG_:
[----:B------:R-:W-:Y:S01]  /*a8d0*/  IADD3 R2, R66, -c[0x0][0x20], RZ ;  /* 0x8000080042027a10 */ /* 0x000fe20007ffe0ff */
[----:B------:R-:W-:Y:S01]  /*a8e0*/  IMAD.MOV.U32 R7, RZ, RZ, R3 ;  /* 0x000000ffff077224 */ /* 0x000fe200078e0003 */
[----:B------:R-:W-:-:S04]  /*a8f0*/  MOV R5, 0x0 ;  /* 0x0000000000057802 */ /* 0x000fc80000000f00 */
[----:B------:R1:W-:Y:S01]  /*a900*/  STL.64 [R2], R6 ;  /* 0x0000000602007387 */ /* 0x0003e20000100a00 */
[----:B------:R-:W-:Y:S05]  /*a910*/  RET.REL.NODEC R4 `(_ZN7cutlass13device_kernelIN5flash19enable_sm80_to_sm89INS1_16FlashAttnBwdSm80INS1_25CollectiveMainloopBwdSm80ILi2ELi2EN4cute5tupleIJNS5_1CILi128EEES8_NS7_ILi64EEEEEENS_10bfloat16_tEfNS_4arch4Sm80ELb0ELb0ELb1ELb1ELb1ELb0ELb0ELb0ELi2ELi4ELi4ELi4ELb0EEENS1_21CollectiveEpilogueBwdISA_SB_SD_Li256ELb1ELb0ELi2EEENS1_19SingleTileSchedulerILb1ELb0ELb0ELi128EEEEEEEEEvNT_6ParamsE) ;  /* 0xffff56e004007950 */ /* 0x000fea0003c3ffff */
        .type           $_ZN7cutlass13device_kernelIN5flash19enable_sm80_to_sm89INS1_16FlashAttnBwdSm80INS1_25CollectiveMainloopBwdSm80ILi2ELi2EN4cute5tupleIJNS5_1CILi128EEES8_NS7_ILi64EEEEEENS_10bfloat16_tEfNS_4arch4Sm80ELb0ELb0ELb1ELb1ELb1ELb0ELb0ELb0ELi2ELi4ELi4ELi4ELb0EEENS1_21CollectiveEpilogueBwdISA_SB_SD_Li256ELb1ELb0ELi2EEENS1_19SingleTileSchedulerILb1ELb0ELb0ELi128EEEEEEEEEvNT_6ParamsE$_ZN4cute3eso3ESOILb1ELb0EJNS_6LayoutINS_5tupleIJNS3_IJNS_1CILi2EEES5_EEEEEENS3_IJNS3_IJNS4_ILi1EEES5_EEEEEEEENS_10ViewEngineIPfEEEEC2ERKSB_RKSE_,@function
        .size           $_ZN7cutlass13device_kernelIN5flash19enable_sm80_to_sm89INS1_16FlashAttnBwdSm80INS1_25CollectiveMainloopBwdSm80ILi2ELi2EN4cute5tupleIJNS5_1CILi128EEES8_NS7_ILi64EEEEEENS_10bfloat16_tEfNS_4arch4Sm80ELb0ELb0ELb1ELb1ELb1ELb0ELb0ELb0ELi2ELi4ELi4ELi4ELb0EEENS1_21CollectiveEpilogueBwdISA_SB_SD_Li256ELb1ELb0ELi2EEENS1_19SingleTileSchedulerILb1ELb0ELb0ELi128EEEEEEEEEvNT_6ParamsE$_ZN4cute3eso3ESOILb1ELb0EJNS_6LayoutINS_5tupleIJNS3_IJNS_1CILi2EEES5_EEEEEENS3_IJNS3_IJNS4_ILi1EEES5_EEEEEEEENS_10ViewEngineIPfEEEEC2ERKSB_RKSE_,($_ZN7cutlass13device_kernelIN5flash19enable_sm80_to_sm89INS1_16FlashAttnBwdSm80INS1_25CollectiveMainloopBwdSm80ILi2ELi2EN4cute5tupleIJNS5_1CILi128EEES8_NS7_ILi64EEEEEENS_10bfloat16_tEfNS_4arch4Sm80ELb0ELb0ELb1ELb1ELb1ELb0ELb0ELb0ELi2ELi4ELi4ELi4ELb0EEENS1_21CollectiveEpilogueBwdISA_SB_SD_Li256ELb1ELb0ELi2EEENS1_19SingleTileSchedulerILb1ELb0ELb0ELi128EEEEEEEEEvNT_6ParamsE$_ZN4cute3eso3ESOILb1ELb0EJNS_6LayoutINS_5tupleIJNS3_IJNS_1CILi2EEES5_EEEEEENS3_IJNS3_IJNS4_ILi1EEES5_EEEEEEEEiEEC2ERKSB_RKi - $_ZN7cutlass13device_kernelIN5flash19enable_sm80_to_sm89INS1_16FlashAttnBwdSm80INS1_25CollectiveMainloopBwdSm80ILi2ELi2EN4cute5tupleIJNS5_1CILi128EEES8_NS7_ILi64EEEEEENS_10bfloat16_tEfNS_4arch4Sm80ELb0ELb0ELb1ELb1ELb1ELb0ELb0ELb0ELi2ELi4ELi4ELi4ELb0EEENS1_21CollectiveEpilogueBwdISA_SB_SD_Li256ELb1ELb0ELi2EEENS1_19SingleTileSchedulerILb1ELb0ELb0ELi128EEEEEEEEEvNT_6ParamsE$_ZN4cute3eso3ESOILb1ELb0EJNS_6LayoutINS_5tupleIJNS3_IJNS_1CILi2EEES5_EEEEEENS3_IJNS3_IJNS4_ILi1EEES5_EEEEEEEENS_10ViewEngineIPfEEEEC2ERKSB_RKSE_)
$_ZN7cutlass13device_kernelIN5flash19enable_sm80_to_sm89INS1_16FlashAttnBwdSm80INS1_25CollectiveMainloopBwdSm80ILi2ELi2EN4cute5tupleIJNS5_1CILi128EEES8_NS7_ILi64EEEEEENS_10bfloat16_tEfNS_4arch4Sm80ELb0ELb0ELb1ELb1ELb1ELb0ELb0ELb0ELi2ELi4ELi4ELi4ELb0EEENS1_21CollectiveEpilogueBwdISA_SB_SD_Li256ELb1ELb0ELi2EEENS1_19SingleTileSchedulerILb1ELb0ELb0ELi128EEEEEEEEEvNT_6ParamsE$_ZN4cute3eso3ESOILb1ELb0EJNS_6LayoutINS_5tupleIJNS3_IJNS_1CILi2EEES5_EEEEEENS3_IJNS3_IJNS4_ILi1EEES5_EEEEEEEENS_10ViewEngineIPfEEEEC2ERKSB_RKSE_:
[----:B------:R-:W-:Y:S01]  /*a920*/  IADD3 R2, R2, -c[0x0][0x20], RZ ;  /* 0x8000080002027a10 */ /* 0x000fe20007ffe0ff */
[----:B------:R-:W-:Y:S01]  /*a930*/  IMAD.MOV.U32 R9, RZ, RZ, R3 ;  /* 0x000000ffff097224 */ /* 0x000fe200078e0003 */
[----:B------:R-:W-:-:S04]  /*a940*/  MOV R5, 0x0 ;  /* 0x0000000000057802 */ /* 0x000fc80000000f00 */
[----:B------:R1:W-:Y:S01]  /*a950*/  STL.64 [R2], R8 ;  /* 0x0000000802007387 */ /* 0x0003e20000100a00 */
[----:B------:R-:W-:Y:S05]  /*a960*/  RET.REL.NODEC R4 `(_ZN7cutlass13device_kernelIN5flash19enable_sm80_to_sm89INS1_16FlashAttnBwdSm80INS1_25CollectiveMainloopBwdSm80ILi2ELi2EN4cute5tupleIJNS5_1CILi128EEES8_NS7_ILi64EEEEEENS_10bfloat16_tEfNS_4arch4Sm80ELb0ELb0ELb1ELb1ELb1ELb0ELb0ELb0ELi2ELi4ELi4ELi4ELb0EEENS1_21CollectiveEpilogueBwdISA_SB_SD_Li256ELb1ELb0ELi2EEENS1_19SingleTileSchedulerILb1ELb0ELb0ELi128EEEEEEEEEvNT_6ParamsE) ;  /* 0xffff569004007950 */ /* 0x000fea0003c3ffff */
        .type           $_ZN7cutlass13device_kernelIN5flash19enable_sm80_to_sm89INS1_16FlashAttnBwdSm80INS1_25CollectiveMainloopBwdSm80ILi2ELi2EN4cute5tupleIJNS5_1CILi128EEES8_NS7_ILi64EEEEEENS_10bfloat16_tEfNS_4arch4Sm80ELb0ELb0ELb1ELb1ELb1ELb0ELb0ELb0ELi2ELi4ELi4ELi4ELb0EEENS1_21CollectiveEpilogueBwdISA_SB_SD_Li256ELb1ELb0ELi2EEENS1_19SingleTileSchedulerILb1ELb0ELb0ELi128EEEEEEEEEvNT_6ParamsE$_ZN4cute3eso3ESOILb1ELb0EJNS_6LayoutINS_5tupleIJNS3_IJNS_1CILi2EEES5_EEEEEENS3_IJNS3_IJNS4_ILi1EEES5_EEEEEEEEiEEC2ERKSB_RKi,@function
        .size           $_ZN7cutlass13device_kernelIN5flash19enable_sm80_to_sm89INS1_16FlashAttnBwdSm80INS1_25CollectiveMainloopBwdSm80ILi2ELi2EN4cute5tupleIJNS5_1CILi128EEES8_NS7_ILi64EEEEEENS_10bfloat16_tEfNS_4arch4Sm80ELb0ELb0ELb1ELb1ELb1ELb0ELb0ELb0ELi2ELi4ELi4ELi4ELb0EEENS1_21CollectiveEpilogueBwdISA_SB_SD_Li256ELb1ELb0ELi2EEENS1_19SingleTileSchedulerILb1ELb0ELb0ELi128EEEEEEEEEvNT_6ParamsE$_ZN4cute3eso3ESOILb1ELb0EJNS_6LayoutINS_5tupleIJNS3_IJNS_1CILi2EEES5_EEEEEENS3_IJNS3_IJNS4_ILi1EEES5_EEEEEEEEiEEC2ERKSB_RKi,($_ZN7cutlass13device_kernelIN5flash19enable_sm80_to_sm89INS1_16FlashAttnBwdSm80INS1_25CollectiveMainloopBwdSm80ILi2ELi2EN4cute5tupleIJNS5_1CILi128EEES8_NS7_ILi64EEEEEENS_10bfloat16_tEfNS_4arch4Sm80ELb0ELb0ELb1ELb1ELb1ELb0ELb0ELb0ELi2ELi4ELi4ELi4ELb0EEENS1_21CollectiveEpilogueBwdISA_SB_SD_Li256ELb1ELb0ELi2EEENS1_19SingleTileSchedulerILb1ELb0ELb0ELi128EEEEEEEEEvNT_6ParamsE$_ZN4cute3eso3ESOILb1ELb0EJNS_6LayoutINS_5tupleIJNS3_IJNS_1CILi2EEES5_EEEEEENS3_IJNS3_IJNS4_ILi8EEENS4_ILi64EEEEEEEEEEENS_10ViewEngineINS_8smem_ptrIPfEEEEEEC2ERKSC_RKSH_ - $_ZN7cutlass13device_kernelIN5flash19enable_sm80_to_sm89INS1_16FlashAttnBwdSm80INS1_25CollectiveMainloopBwdSm80ILi2ELi2EN4cute5tupleIJNS5_1CILi128EEES8_NS7_ILi64EEEEEENS_10bfloat16_tEfNS_4arch4Sm80ELb0ELb0ELb1ELb1ELb1ELb0ELb0ELb0ELi2ELi4ELi4ELi4ELb0EEENS1_21CollectiveEpilogueBwdISA_SB_SD_Li256ELb1ELb0ELi2EEENS1_19SingleTileSchedulerILb1ELb0ELb0ELi128EEEEEEEEEvNT_6ParamsE$_ZN4cute3eso3ESOILb1ELb0EJNS_6LayoutINS_5tupleIJNS3_IJNS_1CILi2EEES5_EEEEEENS3_IJNS3_IJNS4_ILi1EEES5_EEEEEEEEiEEC2ERKSB_RKi)
$_ZN7cutlass13device_kernelIN5flash19enable_sm80_to_sm89INS1_16FlashAttnBwdSm80INS1_25CollectiveMainloopBwdSm80ILi2ELi2EN4cute5tupleIJNS5_1CILi128EEES8_NS7_ILi64EEEEEENS_10bfloat16_tEfNS_4arch4Sm80ELb0ELb0ELb1ELb1ELb1ELb0ELb0ELb0ELi2ELi4ELi4ELi4ELb0EEENS1_21CollectiveEpilogueBwdISA_SB_SD_Li256ELb1ELb0ELi2EEENS1_19SingleTileSchedulerILb1ELb0ELb0ELi128EEEEEEEEEvNT_6ParamsE$_ZN4cute3eso3ESOILb1ELb0EJNS_6LayoutINS_5tupleIJNS3_IJNS_1CILi2EEES5_EEEEEENS3_IJNS3_IJNS4_ILi1EEES5_EEEEEEEEiEEC2ERKSB_RKi:
[----:B------:R-:W-:Y:S02]  /*a970*/  IADD3 R2, R66, -c[0x0][0x20], RZ ;  /* 0x8000080042027a10 */ /* 0x000fe40007ffe0ff */
[----:B------:R-:W-:-:S03]  /*a980*/  MOV R5, 0x0 ;  /* 0x0000000000057802 */ /* 0x000fc60000000f00 */
[----:B------:R1:W-:Y:S01]  /*a990*/  STL [R2], R3 ;  /* 0x0000000302007387 */ /* 0x0003e20000100800 */
[----:B------:R-:W-:Y:S05]  /*a9a0*/  RET.REL.NODEC R4 `(_ZN7cutlass13device_kernelIN5flash19enable_sm80_to_sm89INS1_16FlashAttnBwdSm80INS1_25CollectiveMainloopBwdSm80ILi2ELi2EN4cute5tupleIJNS5_1CILi128EEES8_NS7_ILi64EEEEEENS_10bfloat16_tEfNS_4arch4Sm80ELb0ELb0ELb1ELb1ELb1ELb0ELb0ELb0ELi2ELi4ELi4ELi4ELb0EEENS1_21CollectiveEpilogueBwdISA_SB_SD_Li256ELb1ELb0ELi2EEENS1_19SingleTileSchedulerILb1ELb0ELb0ELi128EEEEEEEEEvNT_6ParamsE) ;  /* 0xffff565004007950 */ /* 0x000fea0003c3ffff */
        .type           $_ZN7cutlass13device_kernelIN5flash19enable_sm80_to_sm89INS1_16FlashAttnBwdSm80INS1_25CollectiveMainloopBwdSm80ILi2ELi2EN4cute5tupleIJNS5_1CILi128EEES8_NS7_ILi64EEEEEENS_10bfloat16_tEfNS_4arch4Sm80ELb0ELb0ELb1ELb1ELb1ELb0ELb0ELb0ELi2ELi4ELi4ELi4ELb0EEENS1_21CollectiveEpilogueBwdISA_SB_SD_Li256ELb1ELb0ELi2EEENS1_19SingleTileSchedulerILb1ELb0ELb0ELi128EEEEEEEEEvNT_6ParamsE$_ZN4cute3eso3ESOILb1ELb0EJNS_6LayoutINS_5tupleIJNS3_IJNS_1CILi2EEES5_EEEEEENS3_IJNS3_IJNS4_ILi8EEENS4_ILi64EEEEEEEEEEENS_10ViewEngineINS_8smem_ptrIPfEEEEEEC2ERKSC_RKSH_,@function
        .size           $_ZN7cutlass13device_kernelIN5flash19enable_sm80_to_sm89INS1_16FlashAttnBwdSm80INS1_25CollectiveMainloopBwdSm80ILi2ELi2EN4cute5tupleIJNS5_1CILi128EEES8_NS7_ILi64EEEEEENS_10bfloat16_tEfNS_4arch4Sm80ELb0ELb0ELb1ELb1ELb1ELb0ELb0ELb0ELi2ELi4ELi4ELi4ELb0EEENS1_21CollectiveEpilogueBwdISA_SB_SD_Li256ELb1ELb0ELi2EEENS1_19SingleTileSchedulerILb1ELb0ELb0ELi128EEEEEEEEEvNT_6ParamsE$_ZN4cute3eso3ESOILb1ELb0EJNS_6LayoutINS_5tupleIJNS3_IJNS_1CILi2EEES5_EEEEEENS3_IJNS3_IJNS4_ILi8EEENS4_ILi64EEEEEEEEEEENS_10ViewEngineINS_8smem_ptrIPfEEEEEEC2ERKSC_RKSH_,($_ZN7cutlass13device_kernelIN5flash19enable_sm80_to_sm89INS1_16FlashAttnBwdSm80INS1_25CollectiveMainloopBwdSm80ILi2ELi2EN4cute5tupleIJNS5_1CILi128EEES8_NS7_ILi64EEEEEENS_10bfloat16_tEfNS_4arch4Sm80ELb0ELb0ELb1ELb1ELb1ELb0ELb0ELb0ELi2ELi4ELi4ELi4ELb0EEENS1_21CollectiveEpilogueBwdISA_SB_SD_Li256ELb1ELb0ELi2EEENS1_19SingleTileSchedulerILb1ELb0ELb0ELi128EEEEEEEEEvNT_6ParamsE$_ZN4cute3eso3ESOILb1ELb0EJNS_6LayoutINS_5tupleIJNS3_IJNS_1CILi2EEES5_EEEEEENS3_IJNS3_IJNS4_ILi8EEENS4_ILi64EEEEEEEEEEEiEEC2ERKSC_RKi - $_ZN7cutlass13device_kernelIN5flash19enable_sm80_to_sm89INS1_16FlashAttnBwdSm80INS1_25CollectiveMainloopBwdSm80ILi2ELi2EN4cute5tupleIJNS5_1CILi128EEES8_NS7_ILi64EEEEEENS_10bfloat16_tEfNS_4arch4Sm80ELb0ELb0ELb1ELb1ELb1ELb0ELb0ELb0ELi2ELi4ELi4ELi4ELb0EEENS1_21CollectiveEpilogueBwdISA_SB_SD_Li256ELb1ELb0ELi2EEENS1_19SingleTileSchedulerILb1ELb0ELb0ELi128EEEEEEEEEvNT_6ParamsE$_ZN4cute3eso3ESOILb1ELb0EJNS_6LayoutINS_5tupleIJNS3_IJNS_1CILi2EEES5_EEEEEENS3_IJNS3_IJNS4_ILi8EEENS4_ILi64EEEEEEEEEEENS_10ViewEngineINS_8smem_ptrIPfEEEEEEC2ERKSC_RKSH_)
$_ZN7cutlass13device_kernelIN5flash19enable_sm80_to_sm89INS1_16FlashAttnBwdSm80INS1_25CollectiveMainloopBwdSm80ILi2ELi2EN4cute5tupleIJNS5_1CILi128EEES8_NS7_ILi64EEEEEENS_10bfloat16_tEfNS_4arch4Sm80ELb0ELb0ELb1ELb1ELb1ELb0ELb0ELb0ELi2ELi4ELi4ELi4ELb0EEENS1_21CollectiveEpilogueBwdISA_SB_SD_Li256ELb1ELb0ELi2EEENS1_19SingleTileSchedulerILb1ELb0ELb0ELi128EEEEEEEEEvNT_6ParamsE$_ZN4cute3eso3ESOILb1ELb0EJNS_6LayoutINS_5tupleIJNS3_IJNS_1CILi2EEES5_EEEEEENS3_IJNS3_IJNS4_ILi8EEENS4_ILi64EEEEEEEEEEENS_10ViewEngineINS_8smem_ptrIPfEEEEEEC2ERKSC_RKSH_:
[----:B------:R-:W-:Y:S02]  /*a9b0*/  IADD3 R6, R23, -c[0x0][0x20], RZ ;  /* 0x8000080017067a10 */ /* 0x000fe40007ffe0ff */
[----:B------:R-:W-:-:S03]  /*a9c0*/  MOV R9, 0x0 ;  /* 0x0000000000097802 */ /* 0x000fc60000000f00 */
[----:B------:R1:W-:Y:S01]  /*a9d0*/  STL.64 [R6], R2 ;  /* 0x0000000206007387 */ /* 0x0003e20000100a00 */
[----:B------:R-:W-:Y:S05]  /*a9e0*/  RET.REL.NODEC R8 `(_ZN7cutlass13device_kernelIN5flash19enable_sm80_to_sm89INS1_16FlashAttnBwdSm80INS1_25CollectiveMainloopBwdSm80ILi2ELi2EN4cute5tupleIJNS5_1CILi128EEES8_NS7_ILi64EEEEEENS_10bfloat16_tEfNS_4arch4Sm80ELb0ELb0ELb1ELb1ELb1ELb0ELb0ELb0ELi2ELi4ELi4ELi4ELb0EEENS1_21CollectiveEpilogueBwdISA_SB_SD_Li256ELb1ELb0ELi2EEENS1_19SingleTileSchedulerILb1ELb0ELb0ELi128EEEEEEEEEvNT_6ParamsE) ;  /* 0xffff561008007950 */ /* 0x000fea0003c3ffff */
        .type           $_ZN7cutlass13device_kernelIN5flash19enable_sm80_to_sm89INS1_16FlashAttnBwdSm80INS1_25CollectiveMainloopBwdSm80ILi2ELi2EN4cute5tupleIJNS5_1CILi128EEES8_NS7_ILi64EEEEEENS_10bfloat16_tEfNS_4arch4Sm80ELb0ELb0ELb1ELb1ELb1ELb0ELb0ELb0ELi2ELi4ELi4ELi4ELb0EEENS1_21CollectiveEpilogueBwdISA_SB_SD_Li256ELb1ELb0ELi2EEENS1_19SingleTileSchedulerILb1ELb0ELb0ELi128EEEEEEEEEvNT_6ParamsE$_ZN4cute3eso3ESOILb1ELb0EJNS_6LayoutINS_5tupleIJNS3_IJNS_1CILi2EEES5_EEEEEENS3_IJNS3_IJNS4_ILi8EEENS4_ILi64EEEEEEEEEEEiEEC2ERKSC_RKi,@function
        .size           $_ZN7cutlass13device_kernelIN5flash19enable_sm80_to_sm89INS1_16FlashAttnBwdSm80INS1_25CollectiveMainloopBwdSm80ILi2ELi2EN4cute5tupleIJNS5_1CILi128EEES8_NS7_ILi64EEEEEENS_10bfloat16_tEfNS_4arch4Sm80ELb0ELb0ELb1ELb1ELb1ELb0ELb0ELb0ELi2ELi4ELi4ELi4ELb0EEENS1_21CollectiveEpilogueBwdISA_SB_SD_Li256ELb1ELb0ELi2EEENS1_19SingleTileSchedulerILb1ELb0ELb0ELi128EEEEEEEEEvNT_6ParamsE$_ZN4cute3eso3ESOILb1ELb0EJNS_6LayoutINS_5tupleIJNS3_IJNS_1CILi2EEES5_EEEEEENS3_IJNS3_IJNS4_ILi8EEENS4_ILi64EEEEEEEEEEEiEEC2ERKSC_RKi,($_ZN7cutlass13device_kernelIN5flash19enable_sm80_to_sm89INS1_16FlashAttnBwdSm80INS1_25CollectiveMainloopBwdSm80ILi2ELi2EN4cute5tupleIJNS5_1CILi128EEES8_NS7_ILi64EEEEEENS_10bfloat16_tEfNS_4arch4Sm80ELb0ELb0ELb1ELb1ELb1ELb0ELb0ELb0ELi2ELi4ELi4ELi4ELb0EEENS1_21CollectiveEpilogueBwdISA_SB_SD_Li256ELb1ELb0ELi2EEENS1_19SingleTileSchedulerILb1ELb0ELb0ELi128EEEEEEEEEvNT_6ParamsE$_ZN4cute3eso3ESOILb1ELb0EJNS_6LayoutINS_5tupleIJNS3_IJNS_1CILi2EEES5_EEENS3_IJS5_NS4_ILi8EEEEEEEEENS3_IJNS3_IJNS_11ScaledBasisIS7_JLi0EEEENSA_INS4_ILi64EEEJLi0EEEEEEENS3_IJNSA_INS4_ILi1EEEJLi1EEEENSA_INS4_ILi16EEEJLi1EEEEEEEEEEEENS_10ViewEngineINS_23ArithmeticTupleIteratorINS_15ArithmeticTupleIJNS4_ILi0EEESP_EEEEEEEEEC2ERKSL_RKSS_ - $_ZN7cutlass13device_kernelIN5flash19enable_sm80_to_sm89INS1_16FlashAttnBwdSm80INS1_25CollectiveMainloopBwdSm80ILi2ELi2EN4cute5tupleIJNS5_1CILi128EEES8_NS7_ILi64EEEEEENS_10bfloat16_tEfNS_4arch4Sm80ELb0ELb0ELb1ELb1ELb1ELb0ELb0ELb0ELi2ELi4ELi4ELi4ELb0EEENS1_21CollectiveEpilogueBwdISA_SB_SD_Li256ELb1ELb0ELi2EEENS1_19SingleTileSchedulerILb1ELb0ELb0ELi128EEEEEEEEEvNT_6ParamsE$_ZN4cute3eso3ESOILb1ELb0EJNS_6LayoutINS_5tupleIJNS3_IJNS_1CILi2EEES5_EEEEEENS3_IJNS3_IJNS4_ILi8EEENS4_ILi64EEEEEEEEEEEiEEC2ERKSC_RKi)
$_ZN7cutlass13device_kernelIN5flash19enable_sm80_to_sm89INS1_16FlashAttnBwdSm80INS1_25CollectiveMainloopBwdSm80ILi2ELi2EN4cute5tupleIJNS5_1CILi128EEES8_NS7_ILi64EEEEEENS_10bfloat16_tEfNS_4arch4Sm80ELb0ELb0ELb1ELb1ELb1ELb0ELb0ELb0ELi2ELi4ELi4ELi4ELb0EEENS1_21CollectiveEpilogueBwdISA_SB_SD_Li256ELb1ELb0ELi2EEENS1_19SingleTileSchedulerILb1ELb0ELb0ELi128EEEEEEEEEvNT_6ParamsE$_ZN4cute3eso3ESOILb1ELb0EJNS_6LayoutINS_5tupleIJNS3_IJNS_1CILi2EEES5_EEEEEENS3_IJNS3_IJNS4_ILi8EEENS4_ILi64EEEEEEEEEEEiEEC2ERKSC_RKi:
[----:B------:R-:W-:Y:S01]  /*a9f0*/  IADD3 R2, R23, -c[0x0][0x20], RZ ;  /* 0x8000080017027a10 */ /* 0x000fe20007ffe0ff */
[----:B------:R-:W-:Y:S01]  /*aa00*/  IMAD.MOV.U32 R8, RZ, RZ, R6 ;  /* 0x000000ffff087224 */ /* 0x000fe200078e0006 */
[----:B------:R-:W-:-:S03]  /*aa10*/  MOV R9, 0x0 ;  /* 0x0000000000097802 */ /* 0x000fc60000000f00 */
[----:B------:R1:W-:Y:S01]  /*aa20*/  STL [R2], R3 ;  /* 0x0000000302007387 */ /* 0x0003e20000100800 */
[----:B------:R-:W-:Y:S05]  /*aa30*/  RET.REL.NODEC R8 `(_ZN7cutlass13device_kernelIN5flash19enable_sm80_to_sm89INS1_16FlashAttnBwdSm80INS1_25CollectiveMainloopBwdSm80ILi2ELi2EN4cute5tupleIJNS5_1CILi128EEES8_NS7_ILi64EEEEEENS_10bfloat16_tEfNS_4arch4Sm80ELb0ELb0ELb1ELb1ELb1ELb0ELb0ELb0ELi2ELi4ELi4ELi4ELb0EEENS1_21CollectiveEpilogueBwdISA_SB_SD_Li256ELb1ELb0ELi2EEENS1_19SingleTileSchedulerILb1ELb0ELb0ELi128EEEEEEEEEvNT_6ParamsE) ;  /* 0xffff55c008007950 */ /* 0x000fea0003c3ffff */
        .type           $_ZN7cutlass13device_kernelIN5flash19enable_sm80_to_sm89INS1_16FlashAttnBwdSm80INS1_25CollectiveMainloopBwdSm80ILi2ELi2EN4cute5tupleIJNS5_1CILi128EEES8_NS7_ILi64EEEEEENS_10bfloat16_tEfNS_4arch4Sm80ELb0ELb0ELb1ELb1ELb1ELb0ELb0ELb0ELi2ELi4ELi4ELi4ELb0EEENS1_21CollectiveEpilogueBwdISA_SB_SD_Li256ELb1ELb0ELi2EEENS1_19SingleTileSchedulerILb1ELb0ELb0ELi128EEEEEEEEEvNT_6ParamsE$_ZN4cute3eso3ESOILb1ELb0EJNS_6LayoutINS_5tupleIJNS3_IJNS_1CILi2EEES5_EEENS3_IJS5_NS4_ILi8EEEEEEEEENS3_IJNS3_IJNS_11ScaledBasisIS7_JLi0EEEENSA_INS4_ILi64EEEJLi0EEEEEEENS3_IJNSA_INS4_ILi1EEEJLi1EEEENSA_INS4_ILi16EEEJLi1EEEEEEEEEEEENS_10ViewEngineINS_23ArithmeticTupleIteratorINS_15ArithmeticTupleIJNS4_ILi0EEESP_EEEEEEEEEC2ERKSL_RKSS_,@function
        .size           $_ZN7cutlass13device_kernelIN5flash19enable_sm80_to_sm89INS1_16FlashAttnBwdSm80INS1_25CollectiveMainloopBwdSm80ILi2ELi2EN4cute5tupleIJNS5_1CILi128EEES8_NS7_ILi64EEEEEENS_10bfloat16_tEfNS_4arch4Sm80ELb0ELb0ELb1ELb1ELb1ELb0ELb0ELb0ELi2ELi4ELi4ELi4ELb0EEENS1_21CollectiveEpilogueBwdISA_SB_SD_Li256ELb1ELb0ELi2EEENS1_19SingleTileSchedulerILb1ELb0ELb0ELi128EEEEEEEEEvNT_6ParamsE$_ZN4cute3eso3ESOILb1ELb0EJNS_6LayoutINS_5tupleIJNS3_IJNS_1CILi2EEES5_EEENS3_IJS5_NS4_ILi8EEEEEEEEENS3_IJNS3_IJNS_11ScaledBasisIS7_JLi0EEEENSA_INS4_ILi64EEEJLi0EEEEEEENS3_IJNSA_INS4_ILi1EEEJLi1EEEENSA_INS4_ILi16EEEJLi1EEEEEEEEEEEENS_10ViewEngineINS_23ArithmeticTupleIteratorINS_15ArithmeticTupleIJNS4_ILi0EEESP_EEEEEEEEEC2ERKSL_RKSS_,($_ZN7cutlass13device_kernelIN5flash19enable_sm80_to_sm89INS1_16FlashAttnBwdSm80INS1_25CollectiveMainloopBwdSm80ILi2ELi2EN4cute5tupleIJNS5_1CILi128EEES8_NS7_ILi64EEEEEENS_10bfloat16_tEfNS_4arch4Sm80ELb0ELb0ELb1ELb1ELb1ELb0ELb0ELb0ELi2ELi4ELi4ELi4ELb0EEENS1_21CollectiveEpilogueBwdISA_SB_SD_Li256ELb1ELb0ELi2EEENS1_19SingleTileSchedulerILb1ELb0ELb0ELi128EEEEEEEEEvNT_6ParamsE$_ZN4cute3eso3ESOILb1ELb0EJNS_6LayoutINS_5tupleIJNS3_IJNS_1CILi2EEES5_EEENS3_IJS5_NS4_ILi8EEEEEEEEENS3_IJNS3_IJNS_11ScaledBasisIS7_JLi0EEEENSA_INS4_ILi64EEEJLi0EEEEEEENS3_IJNSA_INS4_ILi1EEEJLi1EEEENSA_INS4_ILi16EEEJLi1EEEEEEEEEEEENS_10ViewEngineINS_23ArithmeticTupleIteratorINS_15ArithmeticTupleIJiiEEEEEEEEEC2ERKSL_RKSR_ - $_ZN7cutlass13device_kernelIN5flash19enable_sm80_to_sm89INS1_16FlashAttnBwdSm80INS1_25CollectiveMainloopBwdSm80ILi2ELi2EN4cute5tupleIJNS5_1CILi128EEES8_NS7_ILi64EEEEEENS_10bfloat16_tEfNS_4arch4Sm80ELb0ELb0ELb1ELb1ELb1ELb0ELb0ELb0ELi2ELi4ELi4ELi4ELb0EEENS1_21CollectiveEpilogueBwdISA_SB_SD_Li256ELb1ELb0ELi2EEENS1_19SingleTileSchedulerILb1ELb0ELb0ELi128EEEEEEEEEvNT_6ParamsE$_ZN4cute3eso3ESOILb1ELb0EJNS_6LayoutINS_5tupleIJNS3_IJNS_1CILi2EEES5_EEENS3_IJS5_NS4_ILi8EEEEEEEEENS3_IJNS3_IJNS_11ScaledBasisIS7_JLi0EEEENSA_INS4_ILi64EEEJLi0EEEEEEENS3_IJNSA_INS4_ILi1EEEJLi1EEEENSA_INS4_ILi16EEEJLi1EEEEEEEEEEEENS_10ViewEngineINS_23ArithmeticTupleIteratorINS_15ArithmeticTupleIJNS4_ILi0EEESP_EEEEEEEEEC2ERKSL_RKSS_)
$_ZN7cutlass13device_kernelIN5flash19enable_sm80_to_sm89INS1_16FlashAttnBwdSm80INS1_25CollectiveMainloopBwdSm80ILi2ELi2EN4cute5tupleIJNS5_1CILi128EEES8_NS7_ILi64EEEEEENS_10bfloat16_tEfNS_4arch4Sm80ELb0ELb0ELb1ELb1ELb1ELb0ELb0ELb0ELi2ELi4ELi4ELi4ELb0EEENS1_21CollectiveEpilogueBwdISA_SB_SD_Li256ELb1ELb0ELi2EEENS1_19SingleTileSchedulerILb1ELb0ELb0ELi128EEEEEEEEEvNT_6ParamsE$_ZN4cute3eso3ESOILb1ELb0EJNS_6LayoutINS_5tupleIJNS3_IJNS_1CILi2EEES5_EEENS3_IJS5_NS4_ILi8EEEEEEEEENS3_IJNS3_IJNS_11ScaledBasisIS7_JLi0EEEENSA_INS4_ILi64EEEJLi0EEEEEEENS3_IJNSA_INS4_ILi1EEEJLi1EEEENSA_INS4_ILi16EEEJLi1EEEEEEEEEEEENS_10ViewEngineINS_23ArithmeticTupleIteratorINS_15ArithmeticTupleIJNS4_ILi0EEESP_EEEEEEEEEC2ERKSL_RKSS_:
[----:B------:R-:W-:Y:S01]  /*aa40*/  IADD3 R17, R17, -c[0x0][0x20], RZ ;  /* 0x8000080011117a10 */ /* 0x000fe20007ffe0ff */
[----:B------:R-:W-:Y:S01]  /*aa50*/  IMAD.MOV.U32 R4, RZ, RZ, R2 ;  /* 0x000000ffff047224 */ /* 0x000fe200078e0002 */
[----:B------:R-:W-:Y:S01]  /*aa60*/  PRMT R3, RZ, 0x7610, R3 ;  /* 0x00007610ff037816 */ /* 0x000fe20000000003 */
[----:B------:R-:W-:-:S04]  /*aa70*/  IMAD.MOV.U32 R5, RZ, RZ, 0x0 ;  /* 0x00000000ff057424 */ /* 0x000fc800078e00ff */
[----:B------:R1:W-:Y:S01]  /*aa80*/  STL.U8 [R17], R3 ;  /* 0x0000000311007387 */ /* 0x0003e20000100000 */
[----:B------:R-:W-:Y:S05]  /*aa90*/  RET.REL.NODEC R4 `(_ZN7cutlass13device_kernelIN5flash19enable_sm80_to_sm89INS1_16FlashAttnBwdSm80INS1_25CollectiveMainloopBwdSm80ILi2ELi2EN4cute5tupleIJNS5_1CILi128EEES8_NS7_ILi64EEEEEENS_10bfloat16_tEfNS_4arch4Sm80ELb0ELb0ELb1ELb1ELb1ELb0ELb0ELb0ELi2ELi4ELi4ELi4ELb0EEENS1_21CollectiveEpilogueBwdISA_SB_SD_Li256ELb1ELb0ELi2EEENS1_19SingleTileSchedulerILb1ELb0ELb0ELi128EEEEEEEEEvNT_6ParamsE) ;  /* 0xffff556004007950 */ /* 0x000fea0003c3ffff */
        .type           $_ZN7cutlass13device_kernelIN5flash19enable_sm80_to_sm89INS1_16FlashAttnBwdSm80INS1_25CollectiveMainloopBwdSm80ILi2ELi2EN4cute5tupleIJNS5_1CILi128EEES8_NS7_ILi64EEEEEENS_10bfloat16_tEfNS_4arch4Sm80ELb0ELb0ELb1ELb1ELb1ELb0ELb0ELb0ELi2ELi4ELi4ELi4ELb0EEENS1_21CollectiveEpilogueBwdISA_SB_SD_Li256ELb1ELb0ELi2EEENS1_19SingleTileSchedulerILb1ELb0ELb0ELi128EEEEEEEEEvNT_6ParamsE$_ZN4cute3eso3ESOILb1ELb0EJNS_6LayoutINS_5tupleIJNS3_IJNS_1CILi2EEES5_EEENS3_IJS5_NS4_ILi8EEEEEEEEENS3_IJNS3_IJNS_11ScaledBasisIS7_JLi0EEEENSA_INS4_ILi64EEEJLi0EEEEEEENS3_IJNSA_INS4_ILi1EEEJLi1EEEENSA_INS4_ILi16EEEJLi1EEEEEEEEEEEENS_10ViewEngineINS_23ArithmeticTupleIteratorINS_15ArithmeticTupleIJiiEEEEEEEEEC2ERKSL_RKSR_,@function
        .size           $_ZN7cutlass13device_kernelIN5flash19enable_sm80_to_sm89INS1_16FlashAttnBwdSm80INS1_25CollectiveMainloopBwdSm80ILi2ELi2EN4cute5tupleIJNS5_1CILi128EEES8_NS7_ILi64EEEEEENS_10bfloat16_tEfNS_4arch4Sm80ELb0ELb0ELb1ELb1ELb1ELb0ELb0ELb0ELi2ELi4ELi4ELi4ELb0EEENS1_21CollectiveEpilogueBwdISA_SB_SD_Li256ELb1ELb0ELi2EEENS1_19SingleTileSchedulerILb1ELb0ELb0ELi128EEEEEEEEEvNT_6ParamsE$_ZN4cute3eso3ESOILb1ELb0EJNS_6LayoutINS_5tupleIJNS3_IJNS_1CILi2EEES5_EEENS3_IJS5_NS4_ILi8EEEEEEEEENS3_IJNS3_IJNS_11ScaledBasisIS7_JLi0EEEENSA_INS4_ILi64EEEJLi0EEEEEEENS3_IJNSA_INS4_ILi1EEEJLi1EEEENSA_INS4_ILi16EEEJLi1EEEEEEEEEEEENS_10ViewEngineINS_23ArithmeticTupleIteratorINS_15ArithmeticTupleIJiiEEEEEEEEEC2ERKSL_RKSR_,($_ZN7cutlass13device_kernelIN5flash19enable_sm80_to_sm89INS1_16FlashAttnBwdSm80INS1_25CollectiveMainloopBwdSm80ILi2ELi2EN4cute5tupleIJNS5_1CILi128EEES8_NS7_ILi64EEEEEENS_10bfloat16_tEfNS_4arch4Sm80ELb0ELb0ELb1ELb1ELb1ELb0ELb0ELb0ELi2ELi4ELi4ELi4ELb0EEENS1_21CollectiveEpilogueBwdISA_SB_SD_Li256ELb1ELb0ELi2EEENS1_19SingleTileSchedulerILb1ELb0ELb0ELi128EEEEEEEEEvNT_6ParamsE$_ZN4cute3eso3ESOILb1ELb0EJNS_6LayoutINS_5tupleIJNS3_IJNS_1CILi2EEES5_EEENS3_IJS5_NS4_ILi8EEEEEEEEENS3_IJNS3_IJS5_NS4_ILi4EEEEEENS3_IJNS4_ILi1EEES7_EEEEEEEENS_10ViewEngineIPfEEEEC2ERKSF_RKSI_ - $_ZN7cutlass13device_kernelIN5flash19enable_sm80_to_sm89INS1_16FlashAttnBwdSm80INS1_25CollectiveMainloopBwdSm80ILi2ELi2EN4cute5tupleIJNS5_1CILi128EEES8_NS7_ILi64EEEEEENS_10bfloat16_tEfNS_4arch4Sm80ELb0ELb0ELb1ELb1ELb1ELb0ELb0ELb0ELi2ELi4ELi4ELi4ELb0EEENS1_21CollectiveEpilogueBwdISA_SB_SD_Li256ELb1ELb0ELi2EEENS1_19SingleTileSchedulerILb1ELb0ELb0ELi128EEEEEEEEEvNT_6ParamsE$_ZN4cute3eso3ESOILb1ELb0EJNS_6LayoutINS_5tupleIJNS3_IJNS_1CILi2EEES5_EEENS3_IJS5_NS4_ILi8EEEEEEEEENS3_IJNS3_IJNS_11ScaledBasisIS7_JLi0EEEENSA_INS4_ILi64EEEJLi0EEEEEEENS3_IJNSA_INS4_ILi1EEEJLi1EEEENSA_INS4_ILi16EEEJLi1EEEEEEEEEEEENS_10ViewEngineINS_23ArithmeticTupleIteratorINS_15ArithmeticTupleIJiiEEEEEEEEEC2ERKSL_RKSR_)
$_ZN7cutlass13device_kernelIN5flash19enable_sm80_to_sm89INS1_16FlashAttnBwdSm80INS1_25CollectiveMainloopBwdSm80ILi2ELi2EN4cute5tupleIJNS5_1CILi128EEES8_NS7_ILi64EEEEEENS_10bfloat16_tEfNS_4arch4Sm80ELb0ELb0ELb1ELb1ELb1ELb0ELb0ELb0ELi2ELi4ELi4ELi4ELb0EEENS1_21CollectiveEpilogueBwdISA_SB_SD_Li256ELb1ELb0ELi2EEENS1_19SingleTileSchedulerILb1ELb0ELb0ELi128EEEEEEEEEvNT_6ParamsE$_ZN4cute3eso3ESOILb1ELb0EJNS_6LayoutINS_5tupleIJNS3_IJNS_1CILi2EEES5_EEENS3_IJS5_NS4_ILi8EEEEEEEEENS3_IJNS3_IJNS_11ScaledBasisIS7_JLi0EEEENSA_INS4_ILi64EEEJLi0EEEEEEENS3_IJNSA_INS4_ILi1EEEJLi1EEEENSA_INS4_ILi16EEEJLi1EEEEEEEEEEEENS_10ViewEngineINS_23ArithmeticTupleIteratorINS_15ArithmeticTupleIJiiEEEEEEEEEC2ERKSL_RKSR_:
[----:B------:R-:W-:Y:S01]  /*aaa0*/  IADD3 R4, R15, -c[0x0][0x20], RZ ;  /* 0x800008000f047a10 */ /* 0x000fe20007ffe0ff */
[----:B------:R-:W-:Y:S01]  /*aab0*/  IMAD.MOV.U32 R8, RZ, RZ, R6 ;  /* 0x000000ffff087224 */ /* 0x000fe200078e0006 */
[----:B------:R-:W-:-:S03]  /*aac0*/  MOV R9, 0x0 ;  /* 0x0000000000097802 */ /* 0x000fc60000000f00 */
[----:B------:R1:W-:Y:S04]  /*aad0*/  STL [R4], R2 ;  /* 0x0000000204007387 */ /* 0x0003e80000100800 */
[----:B------:R1:W-:Y:S01]  /*aae0*/  STL [R4+0x4], R3 ;  /* 0x0000040304007387 */ /* 0x0003e20000100800 */
[----:B------:R-:W-:Y:S05]  /*aaf0*/  RET.REL.NODEC R8 `(_ZN7cutlass13device_kernelIN5flash19enable_sm80_to_sm89INS1_16FlashAttnBwdSm80INS1_25CollectiveMainloopBwdSm80ILi2ELi2EN4cute5tupleIJNS5_1CILi128EEES8_NS7_ILi64EEEEEENS_10bfloat16_tEfNS_4arch4Sm80ELb0ELb0ELb1ELb1ELb1ELb0ELb0ELb0ELi2ELi4ELi4ELi4ELb0EEENS1_21CollectiveEpilogueBwdISA_SB_SD_Li256ELb1ELb0ELi2EEENS1_19SingleTileSchedulerILb1ELb0ELb0ELi128EEEEEEEEEvNT_6ParamsE) ;  /* 0xffff550008007950 */ /* 0x000fea0003c3ffff */
        .type           $_ZN7cutlass13device_kernelIN5flash19enable_sm80_to_sm89INS1_16FlashAttnBwdSm80INS1_25CollectiveMainloopBwdSm80ILi2ELi2EN4cute5tupleIJNS5_1CILi128EEES8_NS7_ILi64EEEEEENS_10bfloat16_tEfNS_4arch4Sm80ELb0ELb0ELb1ELb1ELb1ELb0ELb0ELb0ELi2ELi4ELi4ELi4ELb0EEENS1_21CollectiveEpilogueBwdISA_SB_SD_Li256ELb1ELb0ELi2EEENS1_19SingleTileSchedulerILb1ELb0ELb0ELi128EEEEEEEEEvNT_6ParamsE$_ZN4cute3eso3ESOILb1ELb0EJNS_6LayoutINS_5tupleIJNS3_IJNS_1CILi2EEES5_EEENS3_IJS5_NS4_ILi8EEEEEEEEENS3_IJNS3_IJS5_NS4_ILi4EEEEEENS3_IJNS4_ILi1EEES7_EEEEEEEENS_10ViewEngineIPfEEEEC2ERKSF_RKSI_,@function
        .size           $_ZN7cutlass13device_kernelIN5flash19enable_sm80_to_sm89INS1_16FlashAttnBwdSm80INS1_25CollectiveMainloopBwdSm80ILi2ELi2EN4cute5tupleIJNS5_1CILi128EEES8_NS7_ILi64EEEEEENS_10bfloat16_tEfNS_4arch4Sm80ELb0ELb0ELb1ELb1ELb1ELb0ELb0ELb0ELi2ELi4ELi4ELi4ELb0EEENS1_21CollectiveEpilogueBwdISA_SB_SD_Li256ELb1ELb0ELi2EEENS1_19SingleTileSchedulerILb1ELb0ELb0ELi128EEEEEEEEEvNT_6ParamsE$_ZN4cute3eso3ESOILb1ELb0EJNS_6LayoutINS_5tupleIJNS3_IJNS_1CILi2EEES5_EEENS3_IJS5_NS4_ILi8EEEEEEEEENS3_IJNS3_IJS5_NS4_ILi4EEEEEENS3_IJNS4_ILi1EEES7_EEEEEEEENS_10ViewEngineIPfEEEEC2ERKSF_RKSI_,($_ZN7cutlass13device_kernelIN5flash19enable_sm80_to_sm89INS1_16FlashAttnBwdSm80INS1_25CollectiveMainloopBwdSm80ILi2ELi2EN4cute5tupleIJNS5_1CILi128EEES8_NS7_ILi64EEEEEENS_10bfloat16_tEfNS_4arch4Sm80ELb0ELb0ELb1ELb1ELb1ELb0ELb0ELb0ELi2ELi4ELi4ELi4ELb0EEENS1_21CollectiveEpilogueBwdISA_SB_SD_Li256ELb1ELb0ELi2EEENS1_19SingleTileSchedulerILb1ELb0ELb0ELi128EEEEEEEEEvNT_6ParamsE$_ZN4cute3eso3ESOILb1ELb0EJNS_6LayoutINS_5tupleIJNS3_IJNS_1CILi2EEES5_EEENS4_ILi8EEEEEENS3_IJNS3_IJNS4_ILi1EEES5_EEENS4_ILi4EEEEEEEENS_10ViewEngineIPN7cutlass10bfloat16_tEEEEEC2ERKSD_RKSI_ - $_ZN7cutlass13device_kernelIN5flash19enable_sm80_to_sm89INS1_16FlashAttnBwdSm80INS1_25CollectiveMainloopBwdSm80ILi2ELi2EN4cute5tupleIJNS5_1CILi128EEES8_NS7_ILi64EEEEEENS_10bfloat16_tEfNS_4arch4Sm80ELb0ELb0ELb1ELb1ELb1ELb0ELb0ELb0ELi2ELi4ELi4ELi4ELb0EEENS1_21CollectiveEpilogueBwdISA_SB_SD_Li256ELb1ELb0ELi2EEENS1_19SingleTileSchedulerILb1ELb0ELb0ELi128EEEEEEEEEvNT_6ParamsE$_ZN4cute3eso3ESOILb1ELb0EJNS_6LayoutINS_5tupleIJNS3_IJNS_1CILi2EEES5_EEENS3_IJS5_NS4_ILi8EEEEEEEEENS3_IJNS3_IJS5_NS4_ILi4EEEEEENS3_IJNS4_ILi1EEES7_EEEEEEEENS_10ViewEngineIPfEEEEC2ERKSF_RKSI_)
$_ZN7cutlass13device_kernelIN5flash19enable_sm80_to_sm89INS1_16FlashAttnBwdSm80INS1_25CollectiveMainloopBwdSm80ILi2ELi2EN4cute5tupleIJNS5_1CILi128EEES8_NS7_ILi64EEEEEENS_10bfloat16_tEfNS_4arch4Sm80ELb0ELb0ELb1ELb1ELb1ELb0ELb0ELb0ELi2ELi4ELi4ELi4ELb0EEENS1_21CollectiveEpilogueBwdISA_SB_SD_Li256ELb1ELb0ELi2EEENS1_19SingleTileSchedulerILb1ELb0ELb0ELi128EEEEEEEEEvNT_6ParamsE$_ZN4cute3eso3ESOILb1ELb0EJNS_6LayoutINS_5tupleIJNS3_IJNS_1CILi2EEES5_EEENS3_IJS5_NS4_ILi8EEEEEEEEENS3_IJNS3_IJS5_NS4_ILi4EEEEEENS3_IJNS4_ILi1EEES7_EEEEEEEENS_10ViewEngineIPfEEEEC2ERKSF_RKSI_:
[----:B------:R-:W-:Y:S01]  /*ab00*/  IADD3 R4, R15, -c[0x0][0x20], RZ ;  /* 0x800008000f047a10 */ /* 0x000fe20007ffe0ff */
[----:B------:R-:W-:Y:S01]  /*ab10*/  IMAD.MOV.U32 R8, RZ, RZ, R6 ;  /* 0x000000ffff087224 */ /* 0x000fe200078e0006 */
[----:B------:R-:W-:-:S03]  /*ab20*/  MOV R9, 0x0 ;  /* 0x0000000000097802 */ /* 0x000fc60000000f00 */
[----:B------:R1:W-:Y:S01]  /*ab30*/  STL.64 [R4], R50 ;  /* 0x0000003204007387 */ /* 0x0003e20000100a00 */
[----:B------:R-:W-:Y:S05]  /*ab40*/  RET.REL.NODEC R8 `(_ZN7cutlass13device_kernelIN5flash19enable_sm80_to_sm89INS1_16FlashAttnBwdSm80INS1_25CollectiveMainloopBwdSm80ILi2ELi2EN4cute5tupleIJNS5_1CILi128EEES8_NS7_ILi64EEEEEENS_10bfloat16_tEfNS_4arch4Sm80ELb0ELb0ELb1ELb1ELb1ELb0ELb0ELb0ELi2ELi4ELi4ELi4ELb0EEENS1_21CollectiveEpilogueBwdISA_SB_SD_Li256ELb1ELb0ELi2EEENS1_19SingleTileSchedulerILb1ELb0ELb0ELi128EEEEEEEEEvNT_6ParamsE) ;  /* 0xffff54b008007950 */ /* 0x000fea0003c3ffff */
        .type           $_ZN7cutlass13device_kernelIN5flash19enable_sm80_to_sm89INS1_16FlashAttnBwdSm80INS1_25CollectiveMainloopBwdSm80ILi2ELi2EN4cute5tupleIJNS5_1CILi128EEES8_NS7_ILi64EEEEEENS_10bfloat16_tEfNS_4arch4Sm80ELb0ELb0ELb1ELb1ELb1ELb0ELb0ELb0ELi2ELi4ELi4ELi4ELb0EEENS1_21CollectiveEpilogueBwdISA_SB_SD_Li256ELb1ELb0ELi2EEENS1_19SingleTileSchedulerILb1ELb0ELb0ELi128EEEEEEEEEvNT_6ParamsE$_ZN4cute3eso3ESOILb1ELb0EJNS_6LayoutINS_5tupleIJNS3_IJNS_1CILi2EEES5_EEENS4_ILi8EEEEEENS3_IJNS3_IJNS4_ILi1EEES5_EEENS4_ILi4EEEEEEEENS_10ViewEngineIPN7cutlass10bfloat16_tEEEEEC2ERKSD_RKSI_,@function
        .size           $_ZN7cutlass13device_kernelIN5flash19enable_sm80_to_sm89INS1_16FlashAttnBwdSm80INS1_25CollectiveMainloopBwdSm80ILi2ELi2EN4cute5tupleIJNS5_1CILi128EEES8_NS7_ILi64EEEEEENS_10bfloat16_tEfNS_4arch4Sm80ELb0ELb0ELb1ELb1ELb1ELb0ELb0ELb0ELi2ELi4ELi4ELi4ELb0EEENS1_21CollectiveEpilogueBwdISA_SB_SD_Li256ELb1ELb0ELi2EEENS1_19SingleTileSchedulerILb1ELb0ELb0ELi128EEEEEEEEEvNT_6ParamsE$_ZN4cute3eso3ESOILb1ELb0EJNS_6LayoutINS_5tupleIJNS3_IJNS_1CILi2EEES5_EEENS4_ILi8EEEEEENS3_IJNS3_IJNS4_ILi1EEES5_EEENS4_ILi4EEEEEEEENS_10ViewEngineIPN7cutlass10bfloat16_tEEEEEC2ERKSD_RKSI_,($_ZN7cutlass13device_kernelIN5flash19enable_sm80_to_sm89INS1_16FlashAttnBwdSm80INS1_25CollectiveMainloopBwdSm80ILi2ELi2EN4cute5tupleIJNS5_1CILi128EEES8_NS7_ILi64EEEEEENS_10bfloat16_tEfNS_4arch4Sm80ELb0ELb0ELb1ELb1ELb1ELb0ELb0ELb0ELi2ELi4ELi4ELi4ELb0EEENS1_21CollectiveEpilogueBwdISA_SB_SD_Li256ELb1ELb0ELi2EEENS1_19SingleTileSchedulerILb1ELb0ELb0ELi128EEEEEEEEEvNT_6ParamsE$_ZN4cute3eso3ESOILb1ELb0EJNS_6LayoutINS_5tupleIJNS3_IJNS_1CILi2EEES5_EEENS4_ILi8EEEEEENS3_IJNS3_IJNS4_ILi1EEES5_EEENS4_ILi4EEEEEEEEiEEC2ERKSD_RKi - $_ZN7cutlass13device_kernelIN5flash19enable_sm80_to_sm89INS1_16FlashAttnBwdSm80INS1_25CollectiveMainloopBwdSm80ILi2ELi2EN4cute5tupleIJNS5_1CILi128EEES8_NS7_ILi64EEEEEENS_10bfloat16_tEfNS_4arch4Sm80ELb0ELb0ELb1ELb1ELb1ELb0ELb0ELb0ELi2ELi4ELi4ELi4ELb0EEENS1_21CollectiveEpilogueBwdISA_SB_SD_Li256ELb1ELb0ELi2EEENS1_19SingleTileSchedulerILb1ELb0ELb0ELi128EEEEEEEEEvNT_6ParamsE$_ZN4cute3eso3ESOILb1ELb0EJNS_6LayoutINS_5tupleIJNS3_IJNS_1CILi2EEES5_EEENS4_ILi8EEEEEENS3_IJNS3_IJNS4_ILi1EEES5_EEENS4_ILi4EEEEEEEENS_10ViewEngineIPN7cutlass10bfloat16_tEEEEEC2ERKSD_RKSI_)
$_ZN7cutlass13device_kernelIN5flash19enable_sm80_to_sm89INS1_16FlashAttnBwdSm80INS1_25CollectiveMainloopBwdSm80ILi2ELi2EN4cute5tupleIJNS5_1CILi128EEES8_NS7_ILi64EEEEEENS_10bfloat16_tEfNS_4arch4Sm80ELb0ELb0ELb1ELb1ELb1ELb0ELb0ELb0ELi2ELi4ELi4ELi4ELb0EEENS1_21CollectiveEpilogueBwdISA_SB_SD_Li256ELb1ELb0ELi2EEENS1_19SingleTileSchedulerILb1ELb0ELb0ELi128EEEEEEEEEvNT_6ParamsE$_ZN4cute3eso3ESOILb1ELb0EJNS_6LayoutINS_5tupleIJNS3_IJNS_1CILi2EEES5_EEENS4_ILi8EEEEEENS3_IJNS3_IJNS4_ILi1EEES5_EEENS4_ILi4EEEEEEEENS_10ViewEngineIPN7cutlass10bfloat16_tEEEEEC2ERKSD_RKSI_:
[----:B------:R-:W-:Y:S01]  /*ab50*/  IADD3 R2, R23, -c[0x0][0x20], RZ ;  /* 0x8000080017027a10 */ /* 0x000fe20007ffe0ff */
[----:B------:R-:W-:Y:S01]  /*ab60*/  IMAD.MOV.U32 R7, RZ, RZ, R3 ;  /* 0x000000ffff077224 */ /* 0x000fe200078e0003 */
[----:B------:R-:W-:-:S04]  /*ab70*/  MOV R5, 0x0 ;  /* 0x0000000000057802 */ /* 0x000fc80000000f00 */
[----:B------:R1:W-:Y:S01]  /*ab80*/  STL.64 [R2], R6 ;  /* 0x0000000602007387 */ /* 0x0003e20000100a00 */
[----:B------:R-:W-:Y:S05]  /*ab90*/  RET.REL.NODEC R4 `(_ZN7cutlass13device_kernelIN5flash19enable_sm80_to_sm89INS1_16FlashAttnBwdSm80INS1_25CollectiveMainloopBwdSm80ILi2ELi2EN4cute5tupleIJNS5_1CILi128EEES8_NS7_ILi64EEEEEENS_10bfloat16_tEfNS_4arch4Sm80ELb0ELb0ELb1ELb1ELb1ELb0ELb0ELb0ELi2ELi4ELi4ELi4ELb0EEENS1_21CollectiveEpilogueBwdISA_SB_SD_Li256ELb1ELb0ELi2EEENS1_19SingleTileSchedulerILb1ELb0ELb0ELi128EEEEEEEEEvNT_6ParamsE) ;  /* 0xffff546004007950 */ /* 0x000fea0003c3ffff */
        .type           $_ZN7cutlass13device_kernelIN5flash19enable_sm80_to_sm89INS1_16FlashAttnBwdSm80INS1_25CollectiveMainloopBwdSm80ILi2ELi2EN4cute5tupleIJNS5_1CILi128EEES8_NS7_ILi64EEEEEENS_10bfloat16_tEfNS_4arch4Sm80ELb0ELb0ELb1ELb1ELb1ELb0ELb0ELb0ELi2ELi4ELi4ELi4ELb0EEENS1_21CollectiveEpilogueBwdISA_SB_SD_Li256ELb1ELb0ELi2EEENS1_19SingleTileSchedulerILb1ELb0ELb0ELi128EEEEEEEEEvNT_6ParamsE$_ZN4cute3eso3ESOILb1ELb0EJNS_6LayoutINS_5tupleIJNS3_IJNS_1CILi2EEES5_EEENS4_ILi8EEEEEENS3_IJNS3_IJNS4_ILi1EEES5_EEENS4_ILi4EEEEEEEEiEEC2ERKSD_RKi,@function
        .size           $_ZN7cutlass13device_kernelIN5flash19enable_sm80_to_sm89INS1_16FlashAttnBwdSm80INS1_25CollectiveMainloopBwdSm80ILi2ELi2EN4cute5tupleIJNS5_1CILi128EEES8_NS7_ILi64EEEEEENS_10bfloat16_tEfNS_4arch4Sm80ELb0ELb0ELb1ELb1ELb1ELb0ELb0ELb0ELi2ELi4ELi4ELi4ELb0EEENS1_21CollectiveEpilogueBwdISA_SB_SD_Li256ELb1ELb0ELi2EEENS1_19SingleTileSchedulerILb1ELb0ELb0ELi128EEEEEEEEEvNT_6ParamsE$_ZN4cute3eso3ESOILb1ELb0EJNS_6LayoutINS_5tupleIJNS3_IJNS_1CILi2EEES5_EEENS4_ILi8EEEEEENS3_IJNS3_IJNS4_ILi1EEES5_EEENS4_ILi4EEEEEEEEiEEC2ERKSD_RKi,($_ZN7cutlass13device_kernelIN5flash19enable_sm80_to_sm89INS1_16FlashAttnBwdSm80INS1_25CollectiveMainloopBwdSm80ILi2ELi2EN4cute5tupleIJNS5_1CILi128EEES8_NS7_ILi64EEEEEENS_10bfloat16_tEfNS_4arch4Sm80ELb0ELb0ELb1ELb1ELb1ELb0ELb0ELb0ELi2ELi4ELi4ELi4ELb0EEENS1_21CollectiveEpilogueBwdISA_SB_SD_Li256ELb1ELb0ELi2EEENS1_19SingleTileSchedulerILb1ELb0ELb0ELi128EEEEEEEEEvNT_6ParamsE$_ZN4cute3eso3ESOILb1ELb0EJNS_6LayoutINS_5tupleIJNS3_IJNS_1CILi2EEES5_EEES5_NS4_ILi8EEEEEENS3_IJNS3_IJNS_11ScaledBasisINS4_ILi1EEEJLi1EEEENS9_IS7_JLi0EEEEEEENS9_INS4_ILi64EEEJLi0EEEENS9_INS4_ILi16EEEJLi1EEEEEEEEENS_10ViewEngineINS_23ArithmeticTupleIteratorINS_15ArithmeticTupleIJiiEEEEEEEEEC2ERKSJ_RKSP_ - $_ZN7cutlass13device_kernelIN5flash19enable_sm80_to_sm89INS1_16FlashAttnBwdSm80INS1_25CollectiveMainloopBwdSm80ILi2ELi2EN4cute5tupleIJNS5_1CILi128EEES8_NS7_ILi64EEEEEENS_10bfloat16_tEfNS_4arch4Sm80ELb0ELb0ELb1ELb1ELb1ELb0ELb0ELb0ELi2ELi4ELi4ELi4ELb0EEENS1_21CollectiveEpilogueBwdISA_SB_SD_Li256ELb1ELb0ELi2EEENS1_19SingleTileSchedulerILb1ELb0ELb0ELi128EEEEEEEEEvNT_6ParamsE$_ZN4cute3eso3ESOILb1ELb0EJNS_6LayoutINS_5tupleIJNS3_IJNS_1CILi2EEES5_EEENS4_ILi8EEEEEENS3_IJNS3_IJNS4_ILi1EEES5_EEENS4_ILi4EEEEEEEEiEEC2ERKSD_RKi)
$_ZN7cutlass13device_kernelIN5flash19enable_sm80_to_sm89INS1_16FlashAttnBwdSm80INS1_25CollectiveMainloopBwdSm80ILi2ELi2EN4cute5tupleIJNS5_1CILi128EEES8_NS7_ILi64EEEEEENS_10bfloat16_tEfNS_4arch4Sm80ELb0ELb0ELb1ELb1ELb1ELb0ELb0ELb0ELi2ELi4ELi4ELi4ELb0EEENS1_21CollectiveEpilogueBwdISA_SB_SD_Li256ELb1ELb0ELi2EEENS1_19SingleTileSchedulerILb1ELb0ELb0ELi128EEEEEEEEEvNT_6ParamsE$_ZN4cute3eso3ESOILb1ELb0EJNS_6LayoutINS_5tupleIJNS3_IJNS_1CILi2EEES5_EEENS4_ILi8EEEEEENS3_IJNS3_IJNS4_ILi1EEES5_EEENS4_ILi4EEEEEEEEiEEC2ERKSD_RKi:
[----:B------:R-:W-:Y:S02]  /*aba0*/  IADD3 R2, R23, -c[0x0][0x20], RZ ;  /* 0x8000080017027a10 */ /* 0x000fe40007ffe0ff */
[----:B------:R-:W-:-:S03]  /*abb0*/  MOV R5, 0x0 ;  /* 0x0000000000057802 */ /* 0x000fc60000000f00 */
[----:B------:R1:W-:Y:S01]  /*abc0*/  STL [R2], R3 ;  /* 0x0000000302007387 */ /* 0x0003e20000100800 */
[----:B------:R-:W-:Y:S05]  /*abd0*/  RET.REL.NODEC R4 `(_ZN7cutlass13device_kernelIN5flash19enable_sm80_to_sm89INS1_16FlashAttnBwdSm80INS1_25CollectiveMainloopBwdSm80ILi2ELi2EN4cute5tupleIJNS5_1CILi128EEES8_NS7_ILi64EEEEEENS_10bfloat16_tEfNS_4arch4Sm80ELb0ELb0ELb1ELb1ELb1ELb0ELb0ELb0ELi2ELi4ELi4ELi4ELb0EEENS1_21CollectiveEpilogueBwdISA_SB_SD_Li256ELb1ELb0ELi2EEENS1_19SingleTileSchedulerILb1ELb0ELb0ELi128EEEEEEEEEvNT_6ParamsE) ;  /* 0xffff542004007950 */ /* 0x000fea0003c3ffff */
        .type           $_ZN7cutlass13device_kernelIN5flash19enable_sm80_to_sm89INS1_16FlashAttnBwdSm80INS1_25CollectiveMainloopBwdSm80ILi2ELi2EN4cute5tupleIJNS5_1CILi128EEES8_NS7_ILi64EEEEEENS_10bfloat16_tEfNS_4arch4Sm80ELb0ELb0ELb1ELb1ELb1ELb0ELb0ELb0ELi2ELi4ELi4ELi4ELb0EEENS1_21CollectiveEpilogueBwdISA_SB_SD_Li256ELb1ELb0ELi2EEENS1_19SingleTileSchedulerILb1ELb0ELb0ELi128EEEEEEEEEvNT_6ParamsE$_ZN4cute3eso3ESOILb1ELb0EJNS_6LayoutINS_5tupleIJNS3_IJNS_1CILi2EEES5_EEES5_NS4_ILi8EEEEEENS3_IJNS3_IJNS_11ScaledBasisINS4_ILi1EEEJLi1EEEENS9_IS7_JLi0EEEEEEENS9_INS4_ILi64EEEJLi0EEEENS9_INS4_ILi16EEEJLi1EEEEEEEEENS_10ViewEngineINS_23ArithmeticTupleIteratorINS_15ArithmeticTupleIJiiEEEEEEEEEC2ERKSJ_RKSP_,@function
        .size           $_ZN7cutlass13device_kernelIN5flash19enable_sm80_to_sm89INS1_16FlashAttnBwdSm80INS1_25CollectiveMainloopBwdSm80ILi2ELi2EN4cute5tupleIJNS5_1CILi128EEES8_NS7_ILi64EEEEEENS_10bfloat16_tEfNS_4arch4Sm80ELb0ELb0ELb1ELb1ELb1ELb0ELb0ELb0ELi2ELi4ELi4ELi4ELb0EEENS1_21CollectiveEpilogueBwdISA_SB_SD_Li256ELb1ELb0ELi2EEENS1_19SingleTileSchedulerILb1ELb0ELb0ELi128EEEEEEEEEvNT_6ParamsE$_ZN4cute3eso3ESOILb1ELb0EJNS_6LayoutINS_5tupleIJNS3_IJNS_1CILi2EEES5_EEES5_NS4_ILi8EEEEEENS3_IJNS3_IJNS_11ScaledBasisINS4_ILi1EEEJLi1EEEENS9_IS7_JLi0EEEEEEENS9_INS4_ILi64EEEJLi0EEEENS9_INS4_ILi16EEEJLi1EEEEEEEEENS_10ViewEngineINS_23ArithmeticTupleIteratorINS_15ArithmeticTupleIJiiEEEEEEEEEC2ERKSJ_RKSP_,($_ZN7cutlass13device_kernelIN5flash19enable_sm80_to_sm89INS1_16FlashAttnBwdSm80INS1_25CollectiveMainloopBwdSm80ILi2ELi2EN4cute5tupleIJNS5_1CILi128EEES8_NS7_ILi64EEEEEENS_10bfloat16_tEfNS_4arch4Sm80ELb0ELb0ELb1ELb1ELb1ELb0ELb0ELb0ELi2ELi4ELi4ELi4ELb0EEENS1_21CollectiveEpilogueBwdISA_SB_SD_Li256ELb1ELb0ELi2EEENS1_19SingleTileSchedulerILb1ELb0ELb0ELi128EEEEEEEEEvNT_6ParamsE$_ZN4cute3eso3ESOILb1ELb0EJNS_6LayoutINS_5tupleIJNS3_IJNS_1CILi2EEES5_EEES5_NS4_ILi8EEEEEENS3_IJNS3_IJNS_11ScaledBasisINS4_ILi1EEEJLi1EEEENS9_IS7_JLi0EEEEEEENS9_INS4_ILi64EEEJLi0EEEENS9_INS4_ILi16EEEJLi1EEEEEEEEENS_15ArithmeticTupleIJiiEEEEEC2ERKSJ_RKSL_ - $_ZN7cutlass13device_kernelIN5flash19enable_sm80_to_sm89INS1_16FlashAttnBwdSm80INS1_25CollectiveMainloopBwdSm80ILi2ELi2EN4cute5tupleIJNS5_1CILi128EEES8_NS7_ILi64EEEEEENS_10bfloat16_tEfNS_4arch4Sm80ELb0ELb0ELb1ELb1ELb1ELb0ELb0ELb0ELi2ELi4ELi4ELi4ELb0EEENS1_21CollectiveEpilogueBwdISA_SB_SD_Li256ELb1ELb0ELi2EEENS1_19SingleTileSchedulerILb1ELb0ELb0ELi128EEEEEEEEEvNT_6ParamsE$_ZN4cute3eso3ESOILb1ELb0EJNS_6LayoutINS_5tupleIJNS3_IJNS_1CILi2EEES5_EEES5_NS4_ILi8EEEEEENS3_IJNS3_IJNS_11ScaledBasisINS4_ILi1EEEJLi1EEEENS9_IS7_JLi0EEEEEEENS9_INS4_ILi64EEEJLi0EEEENS9_INS4_ILi16EEEJLi1EEEEEEEEENS_10ViewEngineINS_23ArithmeticTupleIteratorINS_15ArithmeticTupleIJiiEEEEEEEEEC2ERKSJ_RKSP_)
$_ZN7cutlass13device_kernelIN5flash19enable_sm80_to_sm89INS1_16FlashAttnBwdSm80INS1_25CollectiveMainloopBwdSm80ILi2ELi2EN4cute5tupleIJNS5_1CILi128EEES8_NS7_ILi64EEEEEENS_10bfloat16_tEfNS_4arch4Sm80ELb0ELb0ELb1ELb1ELb1ELb0ELb0ELb0ELi2ELi4ELi4ELi4ELb0EEENS1_21CollectiveEpilogueBwdISA_SB_SD_Li256ELb1ELb0ELi2EEENS1_19SingleTileSchedulerILb1ELb0ELb0ELi128EEEEEEEEEvNT_6ParamsE$_ZN4cute3eso3ESOILb1ELb0EJNS_6LayoutINS_5tupleIJNS3_IJNS_1CILi2EEES5_EEES5_NS4_ILi8EEEEEENS3_IJNS3_IJNS_11ScaledBasisINS4_ILi1EEEJLi1EEEENS9_IS7_JLi0EEEEEEENS9_INS4_ILi64EEEJLi0EEEENS9_INS4_ILi16EEEJLi1EEEEEEEEENS_10ViewEngineINS_23ArithmeticTupleIteratorINS_15ArithmeticTupleIJiiEEEEEEEEEC2ERKSJ_RKSP_:
[----:B------:R-:W-:Y:S01]  /*abe0*/  IADD3 R4, R15, -c[0x0][0x20], RZ ;  /* 0x800008000f047a10 */ /* 0x000fe20007ffe0ff */
[----:B------:R-:W-:Y:S01]  /*abf0*/  IMAD.MOV.U32 R8, RZ, RZ, R6 ;  /* 0x000000ffff087224 */ /* 0x000fe200078e0006 */
[----:B------:R-:W-:-:S03]  /*ac00*/  MOV R9, 0x0 ;  /* 0x0000000000097802 */ /* 0x000fc60000000f00 */
[----:B------:R1:W-:Y:S04]  /*ac10*/  STL [R4], R2 ;  /* 0x0000000204007387 */ /* 0x0003e80000100800 */
[----:B------:R1:W-:Y:S01]  /*ac20*/  STL [R4+0x4], R3 ;  /* 0x0000040304007387 */ /* 0x0003e20000100800 */
[----:B------:R-:W-:Y:S05]  /*ac30*/  RET.REL.NODEC R8 `(_ZN7cutlass13device_kernelIN5flash19enable_sm80_to_sm89INS1_16FlashAttnBwdSm80INS1_25CollectiveMainloopBwdSm80ILi2ELi2EN4cute5tupleIJNS5_1CILi128EEES8_NS7_ILi64EEEEEENS_10bfloat16_tEfNS_4arch4Sm80ELb0ELb0ELb1ELb1ELb1ELb0ELb0ELb0ELi2ELi4ELi4ELi4ELb0EEENS1_21CollectiveEpilogueBwdISA_SB_SD_Li256ELb1ELb0ELi2EEENS1_19SingleTileSchedulerILb1ELb0ELb0ELi128EEEEEEEEEvNT_6ParamsE) ;  /* 0xffff53c008007950 */ /* 0x000fea0003c3ffff */
        .type           $_ZN7cutlass13device_kernelIN5flash19enable_sm80_to_sm89INS1_16FlashAttnBwdSm80INS1_25CollectiveMainloopBwdSm80ILi2ELi2EN4cute5tupleIJNS5_1CILi128EEES8_NS7_ILi64EEEEEENS_10bfloat16_tEfNS_4arch4Sm80ELb0ELb0ELb1ELb1ELb1ELb0ELb0ELb0ELi2ELi4ELi4ELi4ELb0EEENS1_21CollectiveEpilogueBwdISA_SB_SD_Li256ELb1ELb0ELi2EEENS1_19SingleTileSchedulerILb1ELb0ELb0ELi128EEEEEEEEEvNT_6ParamsE$_ZN4cute3eso3ESOILb1ELb0EJNS_6LayoutINS_5tupleIJNS3_IJNS_1CILi2EEES5_EEES5_NS4_ILi8EEEEEENS3_IJNS3_IJNS_11ScaledBasisINS4_ILi1EEEJLi1EEEENS9_IS7_JLi0EEEEEEENS9_INS4_ILi64EEEJLi0EEEENS9_INS4_ILi16EEEJLi1EEEEEEEEENS_15ArithmeticTupleIJiiEEEEEC2ERKSJ_RKSL_,@function
        .size           $_ZN7cutlass13device_kernelIN5flash19enable_sm80_to_sm89INS1_16FlashAttnBwdSm80INS1_25CollectiveMainloopBwdSm80ILi2ELi2EN4cute5tupleIJNS5_1CILi128EEES8_NS7_ILi64EEEEEENS_10bfloat16_tEfNS_4arch4Sm80ELb0ELb0ELb1ELb1ELb1ELb0ELb0ELb0ELi2ELi4ELi4ELi4ELb0EEENS1_21CollectiveEpilogueBwdISA_SB_SD_Li256ELb1ELb0ELi2EEENS1_19SingleTileSchedulerILb1ELb0ELb0ELi128EEEEEEEEEvNT_6ParamsE$_ZN4cute3eso3ESOILb1ELb0EJNS_6LayoutINS_5tupleIJNS3_IJNS_1CILi2EEES5_EEES5_NS4_ILi8EEEEEENS3_IJNS3_IJNS_11ScaledBasisINS4_ILi1EEEJLi1EEEENS9_IS7_JLi0EEEEEEENS9_INS4_ILi64EEEJLi0EEEENS9_INS4_ILi16EEEJLi1EEEEEEEEENS_15ArithmeticTupleIJiiEEEEEC2ERKSJ_RKSL_,($_ZN7cutlass13device_kernelIN5flash19enable_sm80_to_sm89INS1_16FlashAttnBwdSm80INS1_25CollectiveMainloopBwdSm80ILi2ELi2EN4cute5tupleIJNS5_1CILi128EEES8_NS7_ILi64EEEEEENS_10bfloat16_tEfNS_4arch4Sm80ELb0ELb0ELb1ELb1ELb1ELb0ELb0ELb0ELi2ELi4ELi4ELi4ELb0EEENS1_21CollectiveEpilogueBwdISA_SB_SD_Li256ELb1ELb0ELi2EEENS1_19SingleTileSchedulerILb1ELb0ELb0ELi128EEEEEEEEEvNT_6ParamsE$_ZN4cute3eso3ESOILb1ELb0EJNS_6LayoutINS_5tupleIJNS3_IJNS_1CILi2EEES5_EEES6_EEENS3_IJNS3_IJNS4_ILi1EEES5_EEENS3_IJNS4_ILi32EEENS4_ILi64EEEEEEEEEEENS_10ViewEngineIPN7cutlass10bfloat16_tEEEEEC2ERKSE_RKSJ_ - $_ZN7cutlass13device_kernelIN5flash19enable_sm80_to_sm89INS1_16FlashAttnBwdSm80INS1_25CollectiveMainloopBwdSm80ILi2ELi2EN4cute5tupleIJNS5_1CILi128EEES8_NS7_ILi64EEEEEENS_10bfloat16_tEfNS_4arch4Sm80ELb0ELb0ELb1ELb1ELb1ELb0ELb0ELb0ELi2ELi4ELi4ELi4ELb0EEENS1_21CollectiveEpilogueBwdISA_SB_SD_Li256ELb1ELb0ELi2EEENS1_19SingleTileSchedulerILb1ELb0ELb0ELi128EEEEEEEEEvNT_6ParamsE$_ZN4cute3eso3ESOILb1ELb0EJNS_6LayoutINS_5tupleIJNS3_IJNS_1CILi2EEES5_EEES5_NS4_ILi8EEEEEENS3_IJNS3_IJNS_11ScaledBasisINS4_ILi1EEEJLi1EEEENS9_IS7_JLi0EEEEEEENS9_INS4_ILi64EEEJLi0EEEENS9_INS4_ILi16EEEJLi1EEEEEEEEENS_15ArithmeticTupleIJiiEEEEEC2ERKSJ_RKSL_)
$_ZN7cutlass13device_kernelIN5flash19enable_sm80_to_sm89INS1_16FlashAttnBwdSm80INS1_25CollectiveMainloopBwdSm80ILi2ELi2EN4cute5tupleIJNS5_1CILi128EEES8_NS7_ILi64EEEEEENS_10bfloat16_tEfNS_4arch4Sm80ELb0ELb0ELb1ELb1ELb1ELb0ELb0ELb0ELi2ELi4ELi4ELi4ELb0EEENS1_21CollectiveEpilogueBwdISA_SB_SD_Li256ELb1ELb0ELi2EEENS1_19SingleTileSchedulerILb1ELb0ELb0ELi128EEEEEEEEEvNT_6ParamsE$_ZN4cute3eso3ESOILb1ELb0EJNS_6LayoutINS_5tupleIJNS3_IJNS_1CILi2EEES5_EEES5_NS4_ILi8EEEEEENS3_IJNS3_IJNS_11ScaledBasisINS4_ILi1EEEJLi1EEEENS9_IS7_JLi0EEEEEEENS9_INS4_ILi64EEEJLi0EEEENS9_INS4_ILi16EEEJLi1EEEEEEEEENS_15ArithmeticTupleIJiiEEEEEC2ERKSJ_RKSL_:
[----:B------:R-:W-:Y:S01]  /*ac40*/  IADD3 R4, R15, -c[0x0][0x20], RZ ;  /* 0x800008000f047a10 */ /* 0x000fe20007ffe0ff */
[----:B------:R-:W-:Y:S01]  /*ac50*/  IMAD.MOV.U32 R8, RZ, RZ, R6 ;  /* 0x000000ffff087224 */ /* 0x000fe200078e0006 */
[----:B------:R-:W-:-:S03]  /*ac60*/  MOV R9, 0x0 ;  /* 0x0000000000097802 */ /* 0x000fc60000000f00 */
[----:B------:R1:W-:Y:S04]  /*ac70*/  STL [R4], R2 ;  /* 0x0000000204007387 */ /* 0x0003e80000100800 */
[----:B------:R1:W-:Y:S01]  /*ac80*/  STL [R4+0x4], R3 ;  /* 0x0000040304007387 */ /* 0x0003e20000100800 */
[----:B------:R-:W-:Y:S05]  /*ac90*/  RET.REL.NODEC R8 `(_ZN7cutlass13device_kernelIN5flash19enable_sm80_to_sm89INS1_16FlashAttnBwdSm80INS1_25CollectiveMainloopBwdSm80ILi2ELi2EN4cute5tupleIJNS5_1CILi128EEES8_NS7_ILi64EEEEEENS_10bfloat16_tEfNS_4arch4Sm80ELb0ELb0ELb1ELb1ELb1ELb0ELb0ELb0ELi2ELi4ELi4ELi4ELb0EEENS1_21CollectiveEpilogueBwdISA_SB_SD_Li256ELb1ELb0ELi2EEENS1_19SingleTileSchedulerILb1ELb0ELb0ELi128EEEEEEEEEvNT_6ParamsE) ;  /* 0xffff536008007950 */ /* 0x000fea0003c3ffff */
        .type           $_ZN7cutlass13device_kernelIN5flash19enable_sm80_to_sm89INS1_16FlashAttnBwdSm80INS1_25CollectiveMainloopBwdSm80ILi2ELi2EN4cute5tupleIJNS5_1CILi128EEES8_NS7_ILi64EEEEEENS_10bfloat16_tEfNS_4arch4Sm80ELb0ELb0ELb1ELb1ELb1ELb0ELb0ELb0ELi2ELi4ELi4ELi4ELb0EEENS1_21CollectiveEpilogueBwdISA_SB_SD_Li256ELb1ELb0ELi2EEENS1_19SingleTileSchedulerILb1ELb0ELb0ELi128EEEEEEEEEvNT_6ParamsE$_ZN4cute3eso3ESOILb1ELb0EJNS_6LayoutINS_5tupleIJNS3_IJNS_1CILi2EEES5_EEES6_EEENS3_IJNS3_IJNS4_ILi1EEES5_EEENS3_IJNS4_ILi32EEENS4_ILi64EEEEEEEEEEENS_10ViewEngineIPN7cutlass10bfloat16_tEEEEEC2ERKSE_RKSJ_,@function
        .size           $_ZN7cutlass13device_kernelIN5flash19enable_sm80_to_sm89INS1_16FlashAttnBwdSm80INS1_25CollectiveMainloopBwdSm80ILi2ELi2EN4cute5tupleIJNS5_1CILi128EEES8_NS7_ILi64EEEEEENS_10bfloat16_tEfNS_4arch4Sm80ELb0ELb0ELb1ELb1ELb1ELb0ELb0ELb0ELi2ELi4ELi4ELi4ELb0EEENS1_21CollectiveEpilogueBwdISA_SB_SD_Li256ELb1ELb0ELi2EEENS1_19SingleTileSchedulerILb1ELb0ELb0ELi128EEEEEEEEEvNT_6ParamsE$_ZN4cute3eso3ESOILb1ELb0EJNS_6LayoutINS_5tupleIJNS3_IJNS_1CILi2EEES5_EEES6_EEENS3_IJNS3_IJNS4_ILi1EEES5_EEENS3_IJNS4_ILi32EEENS4_ILi64EEEEEEEEEEENS_10ViewEngineIPN7cutlass10bfloat16_tEEEEEC2ERKSE_RKSJ_,($_ZN7cutlass13device_kernelIN5flash19enable_sm80_to_sm89INS1_16FlashAttnBwdSm80INS1_25CollectiveMainloopBwdSm80ILi2ELi2EN4cute5tupleIJNS5_1CILi128EEES8_NS7_ILi64EEEEEENS_10bfloat16_tEfNS_4arch4Sm80ELb0ELb0ELb1ELb1ELb1ELb0ELb0ELb0ELi2ELi4ELi4ELi4ELb0EEENS1_21CollectiveEpilogueBwdISA_SB_SD_Li256ELb1ELb0ELi2EEENS1_19SingleTileSchedulerILb1ELb0ELb0ELi128EEEEEEEEEvNT_6ParamsE$_ZN4cute3eso3ESOILb1ELb0EJNS_6LayoutINS_5tupleIJNS3_IJNS_1CILi2EEES5_EEES6_EEENS3_IJNS3_IJNS4_ILi1EEES5_EEENS3_IJNS4_ILi32EEENS4_ILi64EEEEEEEEEEEiEEC2ERKSE_RKi - $_ZN7cutlass13device_kernelIN5flash19enable_sm80_to_sm89INS1_16FlashAttnBwdSm80INS1_25CollectiveMainloopBwdSm80ILi2ELi2EN4cute5tupleIJNS5_1CILi128EEES8_NS7_ILi64EEEEEENS_10bfloat16_tEfNS_4arch4Sm80ELb0ELb0ELb1ELb1ELb1ELb0ELb0ELb0ELi2ELi4ELi4ELi4ELb0EEENS1_21CollectiveEpilogueBwdISA_SB_SD_Li256ELb1ELb0ELi2EEENS1_19SingleTileSchedulerILb1ELb0ELb0ELi128EEEEEEEEEvNT_6ParamsE$_ZN4cute3eso3ESOILb1ELb0EJNS_6LayoutINS_5tupleIJNS3_IJNS_1CILi2EEES5_EEES6_EEENS3_IJNS3_IJNS4_ILi1EEES5_EEENS3_IJNS4_ILi32EEENS4_ILi64EEEEEEEEEEENS_10ViewEngineIPN7cutlass10bfloat16_tEEEEEC2ERKSE_RKSJ_)
$_ZN7cutlass13device_kernelIN5flash19enable_sm80_to_sm89INS1_16FlashAttnBwdSm80INS1_25CollectiveMainloopBwdSm80ILi2ELi2EN4cute5tupleIJNS5_1CILi128EEES8_NS7_ILi64EEEEEENS_10bfloat16_tEfNS_4arch4Sm80ELb0ELb0ELb1ELb1ELb1ELb0ELb0ELb0ELi2ELi4ELi4ELi4ELb0EEENS1_21CollectiveEpilogueBwdISA_SB_SD_Li256ELb1ELb0ELi2EEENS1_19SingleTileSchedulerILb1ELb0ELb0ELi128EEEEEEEEEvNT_6ParamsE$_ZN4cute3eso3ESOILb1ELb0EJNS_6LayoutINS_5tupleIJNS3_IJNS_1CILi2EEES5_EEES6_EEENS3_IJNS3_IJNS4_ILi1EEES5_EEENS3_IJNS4_ILi32EEENS4_ILi64EEEEEEEEEEENS_10ViewEngineIPN7cutlass10bfloat16_tEEEEEC2ERKSE_RKSJ_:
[----:B------:R-:W-:Y:S01]  /*aca0*/  IADD3 R2, R66, -c[0x0][0x20], RZ ;  /* 0x8000080042027a10 */ /* 0x000fe20007ffe0ff */
[----:B------:R-:W-:Y:S01]  /*acb0*/  IMAD.MOV.U32 R7, RZ, RZ, R3 ;  /* 0x000000ffff077224 */ /* 0x000fe200078e0003 */
[----:B------:R-:W-:-:S04]  /*acc0*/  MOV R5, 0x0 ;  /* 0x0000000000057802 */ /* 0x000fc80000000f00 */
[----:B------:R1:W-:Y:S01]  /*acd0*/  STL.64 [R2], R6 ;  /* 0x0000000602007387 */ /* 0x0003e20000100a00 */
[----:B------:R-:W-:Y:S05]  /*ace0*/  RET.REL.NODEC R4 `(_ZN7cutlass13device_kernelIN5flash19enable_sm80_to_sm89INS1_16FlashAttnBwdSm80INS1_25CollectiveMainloopBwdSm80ILi2ELi2EN4cute5tupleIJNS5_1CILi128EEES8_NS7_ILi64EEEEEENS_10bfloat16_tEfNS_4arch4Sm80ELb0ELb0ELb1ELb1ELb1ELb0ELb0ELb0ELi2ELi4ELi4ELi4ELb0EEENS1_21CollectiveEpilogueBwdISA_SB_SD_Li256ELb1ELb0ELi2EEENS1_19SingleTileSchedulerILb1ELb0ELb0ELi128EEEEEEEEEvNT_6ParamsE) ;  /* 0xffff531004007950 */ /* 0x000fea0003c3ffff */
        .type           $_ZN7cutlass13device_kernelIN5flash19enable_sm80_to_sm89INS1_16FlashAttnBwdSm80INS1_25CollectiveMainloopBwdSm80ILi2ELi2EN4cute5tupleIJNS5_1CILi128EEES8_NS7_ILi64EEEEEENS_10bfloat16_tEfNS_4arch4Sm80ELb0ELb0ELb1ELb1ELb1ELb0ELb0ELb0ELi2ELi4ELi4ELi4ELb0EEENS1_21CollectiveEpilogueBwdISA_SB_SD_Li256ELb1ELb0ELi2EEENS1_19SingleTileSchedulerILb1ELb0ELb0ELi128EEEEEEEEEvNT_6ParamsE$_ZN4cute3eso3ESOILb1ELb0EJNS_6LayoutINS_5tupleIJNS3_IJNS_1CILi2EEES5_EEES6_EEENS3_IJNS3_IJNS4_ILi1EEES5_EEENS3_IJNS4_ILi32EEENS4_ILi64EEEEEEEEEEEiEEC2ERKSE_RKi,@function
        .size           $_ZN7cutlass13device_kernelIN5flash19enable_sm80_to_sm89INS1_16FlashAttnBwdSm80INS1_25CollectiveMainloopBwdSm80ILi2ELi2EN4cute5tupleIJNS5_1CILi128EEES8_NS7_ILi64EEEEEENS_10bfloat16_tEfNS_4arch4Sm80ELb0ELb0ELb1ELb1ELb1ELb0ELb0ELb0ELi2ELi4ELi4ELi4ELb0EEENS1_21CollectiveEpilogueBwdISA_SB_SD_Li256ELb1ELb0ELi2EEENS1_19SingleTileSchedulerILb1ELb0ELb0ELi128EEEEEEEEEvNT_6ParamsE$_ZN4cute3eso3ESOILb1ELb0EJNS_6LayoutINS_5tupleIJNS3_IJNS_1CILi2EEES5_EEES6_EEENS3_IJNS3_IJNS4_ILi1EEES5_EEENS3_IJNS4_ILi32EEENS4_ILi64EEEEEEEEEEEiEEC2ERKSE_RKi,($_ZN7cutlass13device_kernelIN5flash19enable_sm80_to_sm89INS1_16FlashAttnBwdSm80INS1_25CollectiveMainloopBwdSm80ILi2ELi2EN4cute5tupleIJNS5_1CILi128EEES8_NS7_ILi64EEEEEENS_10bfloat16_tEfNS_4arch4Sm80ELb0ELb0ELb1ELb1ELb1ELb0ELb0ELb0ELi2ELi4ELi4ELi4ELb0EEENS1_21CollectiveEpilogueBwdISA_SB_SD_Li256ELb1ELb0ELi2EEENS1_19SingleTileSchedulerILb1ELb0ELb0ELi128EEEEEEEEEvNT_6ParamsE$_ZN4cute3eso3ESOILb1ELb0EJNS_6LayoutINS_5tupleIJNS3_IJNS_1CILi2EEES5_S5_EEEEEENS3_IJNS3_IJNS4_ILi1EEES5_NS4_ILi4EEEEEEEEEEENS_10ViewEngineIPN7cutlass10bfloat16_tEEEEEC2ERKSC_RKSH_ - $_ZN7cutlass13device_kernelIN5flash19enable_sm80_to_sm89INS1_16FlashAttnBwdSm80INS1_25CollectiveMainloopBwdSm80ILi2ELi2EN4cute5tupleIJNS5_1CILi128EEES8_NS7_ILi64EEEEEENS_10bfloat16_tEfNS_4arch4Sm80ELb0ELb0ELb1ELb1ELb1ELb0ELb0ELb0ELi2ELi4ELi4ELi4ELb0EEENS1_21CollectiveEpilogueBwdISA_SB_SD_Li256ELb1ELb0ELi2EEENS1_19SingleTileSchedulerILb1ELb0ELb0ELi128EEEEEEEEEvNT_6ParamsE$_ZN4cute3eso3ESOILb1ELb0EJNS_6LayoutINS_5tupleIJNS3_IJNS_1CILi2EEES5_EEES6_EEENS3_IJNS3_IJNS4_ILi1EEES5_EEENS3_IJNS4_ILi32EEENS4_ILi64EEEEEEEEEEEiEEC2ERKSE_RKi)
$_ZN7cutlass13device_kernelIN5flash19enable_sm80_to_sm89INS1_16FlashAttnBwdSm80INS1_25CollectiveMainloopBwdSm80ILi2ELi2EN4cute5tupleIJNS5_1CILi128EEES8_NS7_ILi64EEEEEENS_10bfloat16_tEfNS_4arch4Sm80ELb0ELb0ELb1ELb1ELb1ELb0ELb0ELb0ELi2ELi4ELi4ELi4ELb0EEENS1_21CollectiveEpilogueBwdISA_SB_SD_Li256ELb1ELb0ELi2EEENS1_19SingleTileSchedulerILb1ELb0ELb0ELi128EEEEEEEEEvNT_6ParamsE$_ZN4cute3eso3ESOILb1ELb0EJNS_6LayoutINS_5tupleIJNS3_IJNS_1CILi2EEES5_EEES6_EEENS3_IJNS3_IJNS4_ILi1EEES5_EEENS3_IJNS4_ILi32EEENS4_ILi64EEEEEEEEEEEiEEC2ERKSE_RKi:
[----:B------:R-:W-:Y:S02]  /*acf0*/  IADD3 R2, R66, -c[0x0][0x20], RZ ;  /* 0x8000080042027a10 */ /* 0x000fe40007ffe0ff */
[----:B------:R-:W-:-:S03]  /*ad00*/  MOV R5, 0x0 ;  /* 0x0000000000057802 */ /* 0x000fc60000000f00 */
[----:B------:R1:W-:Y:S01]  /*ad10*/  STL [R2], R3 ;  /* 0x0000000302007387 */ /* 0x0003e20000100800 */
[----:B------:R-:W-:Y:S05]  /*ad20*/  RET.REL.NODEC R4 `(_ZN7cutlass13device_kernelIN5flash19enable_sm80_to_sm89INS1_16FlashAttnBwdSm80INS1_25CollectiveMainloopBwdSm80ILi2ELi2EN4cute5tupleIJNS5_1CILi128EEES8_NS7_ILi64EEEEEENS_10bfloat16_tEfNS_4arch4Sm80ELb0ELb0ELb1ELb1ELb1ELb0ELb0ELb0ELi2ELi4ELi4ELi4ELb0EEENS1_21CollectiveEpilogueBwdISA_SB_SD_Li256ELb1ELb0ELi2EEENS1_19SingleTileSchedulerILb1ELb0ELb0ELi128EEEEEEEEEvNT_6ParamsE) ;  /* 0xffff52d004007950 */ /* 0x000fea0003c3ffff */
        .type           $_ZN7cutlass13device_kernelIN5flash19enable_sm80_to_sm89INS1_16FlashAttnBwdSm80INS1_25CollectiveMainloopBwdSm80ILi2ELi2EN4cute5tupleIJNS5_1CILi128EEES8_NS7_ILi64EEEEEENS_10bfloat16_tEfNS_4arch4Sm80ELb0ELb0ELb1ELb1ELb1ELb0ELb0ELb0ELi2ELi4ELi4ELi4ELb0EEENS1_21CollectiveEpilogueBwdISA_SB_SD_Li256ELb1ELb0ELi2EEENS1_19SingleTileSchedulerILb1ELb0ELb0ELi128EEEEEEEEEvNT_6ParamsE$_ZN4cute3eso3ESOILb1ELb0EJNS_6LayoutINS_5tupleIJNS3_IJNS_1CILi2EEES5_S5_EEEEEENS3_IJNS3_IJNS4_ILi1EEES5_NS4_ILi4EEEEEEEEEEENS_10ViewEngineIPN7cutlass10bfloat16_tEEEEEC2ERKSC_RKSH_,@function
        .size           $_ZN7cutlass13device_kernelIN5flash19enable_sm80_to_sm89INS1_16FlashAttnBwdSm80INS1_25CollectiveMainloopBwdSm80ILi2ELi2EN4cute5tupleIJNS5_1CILi128EEES8_NS7_ILi64EEEEEENS_10bfloat16_tEfNS_4arch4Sm80ELb0ELb0ELb1ELb1ELb1ELb0ELb0ELb0ELi2ELi4ELi4ELi4ELb0EEENS1_21CollectiveEpilogueBwdISA_SB_SD_Li256ELb1ELb0ELi2EEENS1_19SingleTileSchedulerILb1ELb0ELb0ELi128EEEEEEEEEvNT_6ParamsE$_ZN4cute3eso3ESOILb1ELb0EJNS_6LayoutINS_5tupleIJNS3_IJNS_1CILi2EEES5_S5_EEEEEENS3_IJNS3_IJNS4_ILi1EEES5_NS4_ILi4EEEEEEEEEEENS_10ViewEngineIPN7cutlass10bfloat16_tEEEEEC2ERKSC_RKSH_,($_ZN7cutlass13device_kernelIN5flash19enable_sm80_to_sm89INS1_16FlashAttnBwdSm80INS1_25CollectiveMainloopBwdSm80ILi2ELi2EN4cute5tupleIJNS5_1CILi128EEES8_NS7_ILi64EEEEEENS_10bfloat16_tEfNS_4arch4Sm80ELb0ELb0ELb1ELb1ELb1ELb0ELb0ELb0ELi2ELi4ELi4ELi4ELb0EEENS1_21CollectiveEpilogueBwdISA_SB_SD_Li256ELb1ELb0ELi2EEENS1_19SingleTileSchedulerILb1ELb0ELb0ELi128EEEEEEEEEvNT_6ParamsE$_ZN4cute3eso3ESOILb1ELb0EJNS_6LayoutINS_5tupleIJNS3_IJNS_1CILi2EEES5_S5_EEEEEENS3_IJNS3_IJNS4_ILi1EEES5_NS4_ILi4EEEEEEEEEEEiEEC2ERKSC_RKi - $_ZN7cutlass13device_kernelIN5flash19enable_sm80_to_sm89INS1_16FlashAttnBwdSm80INS1_25CollectiveMainloopBwdSm80ILi2ELi2EN4cute5tupleIJNS5_1CILi128EEES8_NS7_ILi64EEEEEENS_10bfloat16_tEfNS_4arch4Sm80ELb0ELb0ELb1ELb1ELb1ELb0ELb0ELb0ELi2ELi4ELi4ELi4ELb0EEENS1_21CollectiveEpilogueBwdISA_SB_SD_Li256ELb1ELb0ELi2EEENS1_19SingleTileSchedulerILb1ELb0ELb0ELi128EEEEEEEEEvNT_6ParamsE$_ZN4cute3eso3ESOILb1ELb0EJNS_6LayoutINS_5tupleIJNS3_IJNS_1CILi2EEES5_S5_EEEEEENS3_IJNS3_IJNS4_ILi1EEES5_NS4_ILi4EEEEEEEEEEENS_10ViewEngineIPN7cutlass10bfloat16_tEEEEEC2ERKSC_RKSH_)
$_ZN7cutlass13device_kernelIN5flash19enable_sm80_to_sm89INS1_16FlashAttnBwdSm80INS1_25CollectiveMainloopBwdSm80ILi2ELi2EN4cute5tupleIJNS5_1CILi128EEES8_NS7_ILi64EEEEEENS_10bfloat16_tEfNS_4arch4Sm80ELb0ELb0ELb1ELb1ELb1ELb0ELb0ELb0ELi2ELi4ELi4ELi4ELb0EEENS1_21CollectiveEpilogueBwdISA_SB_SD_Li256ELb1ELb0ELi2EEENS1_19SingleTileSchedulerILb1ELb0ELb0ELi128EEEEEEEEEvNT_6ParamsE$_ZN4cute3eso3ESOILb1ELb0EJNS_6LayoutINS_5tupleIJNS3_IJNS_1CILi2EEES5_S5_EEEEEENS3_IJNS3_IJNS4_ILi1EEES5_NS4_ILi4EEEEEEEEEEENS_10ViewEngineIPN7cutlass10bfloat16_tEEEEEC2ERKSC_RKSH_:
[----:B------:R-:W-:Y:S01]  /*ad30*/  IADD3 R2, R66, -c[0x0][0x20], RZ ;  /* 0x8000080042027a10 */ /* 0x000fe20007ffe0ff */
[----:B------:R-:W-:Y:S01]  /*ad40*/  IMAD.MOV.U32 R7, RZ, RZ, R3 ;  /* 0x000000ffff077224 */ /* 0x000fe200078e0003 */
[----:B------:R-:W-:-:S04]  /*ad50*/  MOV R5, 0x0 ;  /* 0x0000000000057802 */ /* 0x000fc80000000f00 */
[----:B------:R1:W-:Y:S01]  /*ad60*/  STL.64 [R2], R6 ;  /* 0x0000000602007387 */ /* 0x0003e20000100a00 */
[----:B------:R-:W-:Y:S05]  /*ad70*/  RET.REL.NODEC R4 `(_ZN7cutlass13device_kernelIN5flash19enable_sm80_to_sm89INS1_16FlashAttnBwdSm80INS1_25CollectiveMainloopBwdSm80ILi2ELi2EN4cute5tupleIJNS5_1CILi128EEES8_NS7_ILi64EEEEEENS_10bfloat16_tEfNS_4arch4Sm80ELb0ELb0ELb1ELb1ELb1ELb0ELb0ELb0ELi2ELi4ELi4ELi4ELb0EEENS1_21CollectiveEpilogueBwdISA_SB_SD_Li256ELb1ELb0ELi2EEENS1_19SingleTileSchedulerILb1ELb0ELb0ELi128EEEEEEEEEvNT_6ParamsE) ;  /* 0xffff528004007950 */ /* 0x000fea0003c3ffff */
        .type           $_ZN7cutlass13device_kernelIN5flash19enable_sm80_to_sm89INS1_16FlashAttnBwdSm80INS1_25CollectiveMainloopBwdSm80ILi2ELi2EN4cute5tupleIJNS5_1CILi128EEES8_NS7_ILi64EEEEEENS_10bfloat16_tEfNS_4arch4Sm80ELb0ELb0ELb1ELb1ELb1ELb0ELb0ELb0ELi2ELi4ELi4ELi4ELb0EEENS1_21CollectiveEpilogueBwdISA_SB_SD_Li256ELb1ELb0ELi2EEENS1_19SingleTileSchedulerILb1ELb0ELb0ELi128EEEEEEEEEvNT_6ParamsE$_ZN4cute3eso3ESOILb1ELb0EJNS_6LayoutINS_5tupleIJNS3_IJNS_1CILi2EEES5_S5_EEEEEENS3_IJNS3_IJNS4_ILi1EEES5_NS4_ILi4EEEEEEEEEEEiEEC2ERKSC_RKi,@function
        .size           $_ZN7cutlass13device_kernelIN5flash19enable_sm80_to_sm89INS1_16FlashAttnBwdSm80INS1_25CollectiveMainloopBwdSm80ILi2ELi2EN4cute5tupleIJNS5_1CILi128EEES8_NS7_ILi64EEEEEENS_10bfloat16_tEfNS_4arch4Sm80ELb0ELb0ELb1ELb1ELb1ELb0ELb0ELb0ELi2ELi4ELi4ELi4ELb0EEENS1_21CollectiveEpilogueBwdISA_SB_SD_Li256ELb1ELb0ELi2EEENS1_19SingleTileSchedulerILb1ELb0ELb0ELi128EEEEEEEEEvNT_6ParamsE$_ZN4cute3eso3ESOILb1ELb0EJNS_6LayoutINS_5tupleIJNS3_IJNS_1CILi2EEES5_S5_EEEEEENS3_IJNS3_IJNS4_ILi1EEES5_NS4_ILi4EEEEEEEEEEEiEEC2ERKSC_RKi,($_ZN7cutlass13device_kernelIN5flash19enable_sm80_to_sm89INS1_16FlashAttnBwdSm80INS1_25CollectiveMainloopBwdSm80ILi2ELi2EN4cute5tupleIJNS5_1CILi128EEES8_NS7_ILi64EEEEEENS_10bfloat16_tEfNS_4arch4Sm80ELb0ELb0ELb1ELb1ELb1ELb0ELb0ELb0ELi2ELi4ELi4ELi4ELb0EEENS1_21CollectiveEpilogueBwdISA_SB_SD_Li256ELb1ELb0ELi2EEENS1_19SingleTileSchedulerILb1ELb0ELb0ELi128EEEEEEEEEvNT_6ParamsE$_ZN4cute3eso3ESOILb1ELb0EJNS_6LayoutINS_5tupleIJNS3_IJNS_1CILi2EEES5_S5_EEES5_EEENS3_IJNS3_IJNS4_ILi1EEES5_NS4_ILi4EEEEEENS4_ILi64EEEEEEEENS_10ViewEngineIPN7cutlass10bfloat16_tEEEEEC2ERKSD_RKSI_ - $_ZN7cutlass13device_kernelIN5flash19enable_sm80_to_sm89INS1_16FlashAttnBwdSm80INS1_25CollectiveMainloopBwdSm80ILi2ELi2EN4cute5tupleIJNS5_1CILi128EEES8_NS7_ILi64EEEEEENS_10bfloat16_tEfNS_4arch4Sm80ELb0ELb0ELb1ELb1ELb1ELb0ELb0ELb0ELi2ELi4ELi4ELi4ELb0EEENS1_21CollectiveEpilogueBwdISA_SB_SD_Li256ELb1ELb0ELi2EEENS1_19SingleTileSchedulerILb1ELb0ELb0ELi128EEEEEEEEEvNT_6ParamsE$_ZN4cute3eso3ESOILb1ELb0EJNS_6LayoutINS_5tupleIJNS3_IJNS_1CILi2EEES5_S5_EEEEEENS3_IJNS3_IJNS4_ILi1EEES5_NS4_ILi4EEEEEEEEEEEiEEC2ERKSC_RKi)
$_ZN7cutlass13device_kernelIN5flash19enable_sm80_to_sm89INS1_16FlashAttnBwdSm80INS1_25CollectiveMainloopBwdSm80ILi2ELi2EN4cute5tupleIJNS5_1CILi128EEES8_NS7_ILi64EEEEEENS_10bfloat16_tEfNS_4arch4Sm80ELb0ELb0ELb1ELb1ELb1ELb0ELb0ELb0ELi2ELi4ELi4ELi4ELb0EEENS1_21CollectiveEpilogueBwdISA_SB_SD_Li256ELb1ELb0ELi2EEENS1_19SingleTileSchedulerILb1ELb0ELb0ELi128EEEEEEEEEvNT_6ParamsE$_ZN4cute3eso3ESOILb1ELb0EJNS_6LayoutINS_5tupleIJNS3_IJNS_1CILi2EEES5_S5_EEEEEENS3_IJNS3_IJNS4_ILi1EEES5_NS4_ILi4EEEEEEEEEEEiEEC2ERKSC_RKi:
[----:B------:R-:W-:Y:S02]  /*ad80*/  IADD3 R2, R66, -c[0x0][0x20], RZ ;  /* 0x8000080042027a10 */ /* 0x000fe40007ffe0ff */
[----:B------:R-:W-:-:S03]  /*ad90*/  MOV R5, 0x0 ;  /* 0x0000000000057802 */ /* 0x000fc60000000f00 */
[----:B------:R1:W-:Y:S01]  /*ada0*/  STL [R2], R3 ;  /* 0x0000000302007387 */ /* 0x0003e20000100800 */
[----:B------:R-:W-:Y:S05]  /*adb0*/  RET.REL.NODEC R4 `(_ZN7cutlass13device_kernelIN5flash19enable_sm80_to_sm89INS1_16FlashAttnBwdSm80INS1_25CollectiveMainloopBwdSm80ILi2ELi2EN4cute5tupleIJNS5_1CILi128EEES8_NS7_ILi64EEEEEENS_10bfloat16_tEfNS_4arch4Sm80ELb0ELb0ELb1ELb1ELb1ELb0ELb0ELb0ELi2ELi4ELi4ELi4ELb0EEENS1_21CollectiveEpilogueBwdISA_SB_SD_Li256ELb1ELb0ELi2EEENS1_19SingleTileSchedulerILb1ELb0ELb0ELi128EEEEEEEEEvNT_6ParamsE) ;  /* 0xffff524004007950 */ /* 0x000fea0003c3ffff */
        .type           $_ZN7cutlass13device_kernelIN5flash19enable_sm80_to_sm89INS1_16FlashAttnBwdSm80INS1_25CollectiveMainloopBwdSm80ILi2ELi2EN4cute5tupleIJNS5_1CILi128EEES8_NS7_ILi64EEEEEENS_10bfloat16_tEfNS_4arch4Sm80ELb0ELb0ELb1ELb1ELb1ELb0ELb0ELb0ELi2ELi4ELi4ELi4ELb0EEENS1_21CollectiveEpilogueBwdISA_SB_SD_Li256ELb1ELb0ELi2EEENS1_19SingleTileSchedulerILb1ELb0ELb0ELi128EEEEEEEEEvNT_6ParamsE$_ZN4cute3eso3ESOILb1ELb0EJNS_6LayoutINS_5tupleIJNS3_IJNS_1CILi2EEES5_S5_EEES5_EEENS3_IJNS3_IJNS4_ILi1EEES5_NS4_ILi4EEEEEENS4_ILi64EEEEEEEENS_10ViewEngineIPN7cutlass10bfloat16_tEEEEEC2ERKSD_RKSI_,@function
        .size           $_ZN7cutlass13device_kernelIN5flash19enable_sm80_to_sm89INS1_16FlashAttnBwdSm80INS1_25CollectiveMainloopBwdSm80ILi2ELi2EN4cute5tupleIJNS5_1CILi128EEES8_NS7_ILi64EEEEEENS_10bfloat16_tEfNS_4arch4Sm80ELb0ELb0ELb1ELb1ELb1ELb0ELb0ELb0ELi2ELi4ELi4ELi4ELb0EEENS1_21CollectiveEpilogueBwdISA_SB_SD_Li256ELb1ELb0ELi2EEENS1_19SingleTileSchedulerILb1ELb0ELb0ELi128EEEEEEEEEvNT_6ParamsE$_ZN4cute3eso3ESOILb1ELb0EJNS_6LayoutINS_5tupleIJNS3_IJNS_1CILi2EEES5_S5_EEES5_EEENS3_IJNS3_IJNS4_ILi1EEES5_NS4_ILi4EEEEEENS4_ILi64EEEEEEEENS_10ViewEngineIPN7cutlass10bfloat16_tEEEEEC2ERKSD_RKSI_,($_ZN7cutlass13device_kernelIN5flash19enable_sm80_to_sm89INS1_16FlashAttnBwdSm80INS1_25CollectiveMainloopBwdSm80ILi2ELi2EN4cute5tupleIJNS5_1CILi128EEES8_NS7_ILi64EEEEEENS_10bfloat16_tEfNS_4arch4Sm80ELb0ELb0ELb1ELb1ELb1ELb0ELb0ELb0ELi2ELi4ELi4ELi4ELb0EEENS1_21CollectiveEpilogueBwdISA_SB_SD_Li256ELb1ELb0ELi2EEENS1_19SingleTileSchedulerILb1ELb0ELb0ELi128EEEEEEEEEvNT_6ParamsE$_ZN4cute3eso3ESOILb1ELb0EJNS_6LayoutINS_5tupleIJNS3_IJNS_1CILi2EEES5_S5_EEES5_EEENS3_IJNS3_IJNS4_ILi1EEES5_NS4_ILi4EEEEEENS4_ILi64EEEEEEEEiEEC2ERKSD_RKi - $_ZN7cutlass13device_kernelIN5flash19enable_sm80_to_sm89INS1_16FlashAttnBwdSm80INS1_25CollectiveMainloopBwdSm80ILi2ELi2EN4cute5tupleIJNS5_1CILi128EEES8_NS7_ILi64EEEEEENS_10bfloat16_tEfNS_4arch4Sm80ELb0ELb0ELb1ELb1ELb1ELb0ELb0ELb0ELi2ELi4ELi4ELi4ELb0EEENS1_21CollectiveEpilogueBwdISA_SB_SD_Li256ELb1ELb0ELi2EEENS1_19SingleTileSchedulerILb1ELb0ELb0ELi128EEEEEEEEEvNT_6ParamsE$_ZN4cute3eso3ESOILb1ELb0EJNS_6LayoutINS_5tupleIJNS3_IJNS_1CILi2EEES5_S5_EEES5_EEENS3_IJNS3_IJNS4_ILi1EEES5_NS4_ILi4EEEEEENS4_ILi64EEEEEEEENS_10ViewEngineIPN7cutlass10bfloat16_tEEEEEC2ERKSD_RKSI_)
$_ZN7cutlass13device_kernelIN5flash19enable_sm80_to_sm89INS1_16FlashAttnBwdSm80INS1_25CollectiveMainloopBwdSm80ILi2ELi2EN4cute5tupleIJNS5_1CILi128EEES8_NS7_ILi64EEEEEENS_10bfloat16_tEfNS_4arch4Sm80ELb0ELb0ELb1ELb1ELb1ELb0ELb0ELb0ELi2ELi4ELi4ELi4ELb0EEENS1_21CollectiveEpilogueBwdISA_SB_SD_Li256ELb1ELb0ELi2EEENS1_19SingleTileSchedulerILb1ELb0ELb0ELi128EEEEEEEEEvNT_6ParamsE$_ZN4cute3eso3ESOILb1ELb0EJNS_6LayoutINS_5tupleIJNS3_IJNS_1CILi2EEES5_S5_EEES5_EEENS3_IJNS3_IJNS4_ILi1EEES5_NS4_ILi4EEEEEENS4_ILi64EEEEEEEENS_10ViewEngineIPN7cutlass10bfloat16_tEEEEEC2ERKSD_RKSI_:
[----:B------:R-:W-:Y:S01]  /*adc0*/  IADD3 R2, R23, -c[0x0][0x20], RZ ;  /* 0x8000080017027a10 */ /* 0x000fe20007ffe0ff */
[----:B------:R-:W-:Y:S01]  /*add0*/  IMAD.MOV.U32 R7, RZ, RZ, R3 ;  /* 0x000000ffff077224 */ /* 0x000fe200078e0003 */
[----:B------:R-:W-:-:S04]  /*ade0*/  MOV R5, 0x0 ;  /* 0x0000000000057802 */ /* 0x000fc80000000f00 */
[----:B------:R1:W-:Y:S01]  /*adf0*/  STL.64 [R2], R6 ;  /* 0x0000000602007387 */ /* 0x0003e20000100a00 */
[----:B------:R-:W-:Y:S05]  /*ae00*/  RET.REL.NODEC R4 `(_ZN7cutlass13device_kernelIN5flash19enable_sm80_to_sm89INS1_16FlashAttnBwdSm80INS1_25CollectiveMainloopBwdSm80ILi2ELi2EN4cute5tupleIJNS5_1CILi128EEES8_NS7_ILi64EEEEEENS_10bfloat16_tEfNS_4arch4Sm80ELb0ELb0ELb1ELb1ELb1ELb0ELb0ELb0ELi2ELi4ELi4ELi4ELb0EEENS1_21CollectiveEpilogueBwdISA_SB_SD_Li256ELb1ELb0ELi2EEENS1_19SingleTileSchedulerILb1ELb0ELb0ELi128EEEEEEEEEvNT_6ParamsE) ;  /* 0xffff51f004007950 */ /* 0x000fea0003c3ffff */
        .type           $_ZN7cutlass13device_kernelIN5flash19enable_sm80_to_sm89INS1_16FlashAttnBwdSm80INS1_25CollectiveMainloopBwdSm80ILi2ELi2EN4cute5tupleIJNS5_1CILi128EEES8_NS7_ILi64EEEEEENS_10bfloat16_tEfNS_4arch4Sm80ELb0ELb0ELb1ELb1ELb1ELb0ELb0ELb0ELi2ELi4ELi4ELi4ELb0EEENS1_21CollectiveEpilogueBwdISA_SB_SD_Li256ELb1ELb0ELi2EEENS1_19SingleTileSchedulerILb1ELb0ELb0ELi128EEEEEEEEEvNT_6ParamsE$_ZN4cute3eso3ESOILb1ELb0EJNS_6LayoutINS_5tupleIJNS3_IJNS_1CILi2EEES5_S5_EEES5_EEENS3_IJNS3_IJNS4_ILi1EEES5_NS4_ILi4EEEEEENS4_ILi64EEEEEEEEiEEC2ERKSD_RKi,@function
        .size           $_ZN7cutlass13device_kernelIN5flash19enable_sm80_to_sm89INS1_16FlashAttnBwdSm80INS1_25CollectiveMainloopBwdSm80ILi2ELi2EN4cute5tupleIJNS5_1CILi128EEES8_NS7_ILi64EEEEEENS_10bfloat16_tEfNS_4arch4Sm80ELb0ELb0ELb1ELb1ELb1ELb0ELb0ELb0ELi2ELi4ELi4ELi4ELb0EEENS1_21CollectiveEpilogueBwdISA_SB_SD_Li256ELb1ELb0ELi2EEENS1_19SingleTileSchedulerILb1ELb0ELb0ELi128EEEEEEEEEvNT_6ParamsE$_ZN4cute3eso3ESOILb1ELb0EJNS_6LayoutINS_5tupleIJNS3_IJNS_1CILi2EEES5_S5_EEES5_EEENS3_IJNS3_IJNS4_ILi1EEES5_NS4_ILi4EEEEEENS4_ILi64EEEEEEEEiEEC2ERKSD_RKi,($_ZN7cutlass13device_kernelIN5flash19enable_sm80_to_sm89INS1_16FlashAttnBwdSm80INS1_25CollectiveMainloopBwdSm80ILi2ELi2EN4cute5tupleIJNS5_1CILi128EEES8_NS7_ILi64EEEEEENS_10bfloat16_tEfNS_4arch4Sm80ELb0ELb0ELb1ELb1ELb1ELb0ELb0ELb0ELi2ELi4ELi4ELi4ELb0EEENS1_21CollectiveEpilogueBwdISA_SB_SD_Li256ELb1ELb0ELi2EEENS1_19SingleTileSchedulerILb1ELb0ELb0ELi128EEEEEEEEEvNT_6ParamsE$_ZN4cute3eso3ESOILb1ELb0EJNS_6LayoutINS_5tupleIJNS3_IJNS_1CILi2EEES5_S5_EEES5_EEENS3_IJNS3_IJNS4_ILi1EEES5_NS4_ILi4EEEEEENS4_ILi8EEEEEEEENS_10ViewEngineIPN7cutlass10bfloat16_tEEEEEC2ERKSD_RKSI_ - $_ZN7cutlass13device_kernelIN5flash19enable_sm80_to_sm89INS1_16FlashAttnBwdSm80INS1_25CollectiveMainloopBwdSm80ILi2ELi2EN4cute5tupleIJNS5_1CILi128EEES8_NS7_ILi64EEEEEENS_10bfloat16_tEfNS_4arch4Sm80ELb0ELb0ELb1ELb1ELb1ELb0ELb0ELb0ELi2ELi4ELi4ELi4ELb0EEENS1_21CollectiveEpilogueBwdISA_SB_SD_Li256ELb1ELb0ELi2EEENS1_19SingleTileSchedulerILb1ELb0ELb0ELi128EEEEEEEEEvNT_6ParamsE$_ZN4cute3eso3ESOILb1ELb0EJNS_6LayoutINS_5tupleIJNS3_IJNS_1CILi2EEES5_S5_EEES5_EEENS3_IJNS3_IJNS4_ILi1EEES5_NS4_ILi4EEEEEENS4_ILi64EEEEEEEEiEEC2ERKSD_RKi)
$_ZN7cutlass13device_kernelIN5flash19enable_sm80_to_sm89INS1_16FlashAttnBwdSm80INS1_25CollectiveMainloopBwdSm80ILi2ELi2EN4cute5tupleIJNS5_1CILi128EEES8_NS7_ILi64EEEEEENS_10bfloat16_tEfNS_4arch4Sm80ELb0ELb0ELb1ELb1ELb1ELb0ELb0ELb0ELi2ELi4ELi4ELi4ELb0EEENS1_21CollectiveEpilogueBwdISA_SB_SD_Li256ELb1ELb0ELi2EEENS1_19SingleTileSchedulerILb1ELb0ELb0ELi128EEEEEEEEEvNT_6ParamsE$_ZN4cute3eso3ESOILb1ELb0EJNS_6LayoutINS_5tupleIJNS3_IJNS_1CILi2EEES5_S5_EEES5_EEENS3_IJNS3_IJNS4_ILi1EEES5_NS4_ILi4EEEEEENS4_ILi64EEEEEEEEiEEC2ERKSD_RKi:
[----:B------:R-:W-:Y:S02]  /*ae10*/  IADD3 R2, R23, -c[0x0][0x20], RZ ;  /* 0x8000080017027a10 */ /* 0x000fe40007ffe0ff */
[----:B------:R-:W-:-:S03]  /*ae20*/  MOV R5, 0x0 ;  /* 0x0000000000057802 */ /* 0x000fc60000000f00 */
[----:B------:R1:W-:Y:S01]  /*ae30*/  STL [R2], R3 ;  /* 0x0000000302007387 */ /* 0x0003e20000100800 */
[----:B------:R-:W-:Y:S05]  /*ae40*/  RET.REL.NODEC R4 `(_ZN7cutlass13device_kernelIN5flash19enable_sm80_to_sm89INS1_16FlashAttnBwdSm80INS1_25CollectiveMainloopBwdSm80ILi2ELi2EN4cute5tupleIJNS5_1CILi128EEES8_NS7_ILi64EEEEEENS_10bfloat16_tEfNS_4arch4Sm80ELb0ELb0ELb1ELb1ELb1ELb0ELb0ELb0ELi2ELi4ELi4ELi4ELb0EEENS1_21CollectiveEpilogueBwdISA_SB_SD_Li256ELb1ELb0ELi2EEENS1_19SingleTileSchedulerILb1ELb0ELb0ELi128EEEEEEEEEvNT_6ParamsE) ;  /* 0xffff51b004007950 */ /* 0x000fea0003c3ffff */
        .type           $_ZN7cutlass13device_kernelIN5flash19enable_sm80_to_sm89INS1_16FlashAttnBwdSm80INS1_25CollectiveMainloopBwdSm80ILi2ELi2EN4cute5tupleIJNS5_1CILi128EEES8_NS7_ILi64EEEEEENS_10bfloat16_tEfNS_4arch4Sm80ELb0ELb0ELb1ELb1ELb1ELb0ELb0ELb0ELi2ELi4ELi4ELi4ELb0EEENS1_21CollectiveEpilogueBwdISA_SB_SD_Li256ELb1ELb0ELi2EEENS1_19SingleTileSchedulerILb1ELb0ELb0ELi128EEEEEEEEEvNT_6ParamsE$_ZN4cute3eso3ESOILb1ELb0EJNS_6LayoutINS_5tupleIJNS3_IJNS_1CILi2EEES5_S5_EEES5_EEENS3_IJNS3_IJNS4_ILi1EEES5_NS4_ILi4EEEEEENS4_ILi8EEEEEEEENS_10ViewEngineIPN7cutlass10bfloat16_tEEEEEC2ERKSD_RKSI_,@function
        .size           $_ZN7cutlass13device_kernelIN5flash19enable_sm80_to_sm89INS1_16FlashAttnBwdSm80INS1_25CollectiveMainloopBwdSm80ILi2ELi2EN4cute5tupleIJNS5_1CILi128EEES8_NS7_ILi64EEEEEENS_10bfloat16_tEfNS_4arch4Sm80ELb0ELb0ELb1ELb1ELb1ELb0ELb0ELb0ELi2ELi4ELi4ELi4ELb0EEENS1_21CollectiveEpilogueBwdISA_SB_SD_Li256ELb1ELb0ELi2EEENS1_19SingleTileSchedulerILb1ELb0ELb0ELi128EEEEEEEEEvNT_6ParamsE$_ZN4cute3eso3ESOILb1ELb0EJNS_6LayoutINS_5tupleIJNS3_IJNS_1CILi2EEES5_S5_EEES5_EEENS3_IJNS3_IJNS4_ILi1EEES5_NS4_ILi4EEEEEENS4_ILi8EEEEEEEENS_10ViewEngineIPN7cutlass10bfloat16_tEEEEEC2ERKSD_RKSI_,($_ZN7cutlass13device_kernelIN5flash19enable_sm80_to_sm89INS1_16FlashAttnBwdSm80INS1_25CollectiveMainloopBwdSm80ILi2ELi2EN4cute5tupleIJNS5_1CILi128EEES8_NS7_ILi64EEEEEENS_10bfloat16_tEfNS_4arch4Sm80ELb0ELb0ELb1ELb1ELb1ELb0ELb0ELb0ELi2ELi4ELi4ELi4ELb0EEENS1_21CollectiveEpilogueBwdISA_SB_SD_Li256ELb1ELb0ELi2EEENS1_19SingleTileSchedulerILb1ELb0ELb0ELi128EEEEEEEEEvNT_6ParamsE$_ZN4cute3eso3ESOILb1ELb0EJNS_6LayoutINS_5tupleIJNS3_IJNS_1CILi2EEES5_S5_EEES5_EEENS3_IJNS3_IJNS4_ILi1EEES5_NS4_ILi4EEEEEENS4_ILi8EEEEEEEEiEEC2ERKSD_RKi - $_ZN7cutlass13device_kernelIN5flash19enable_sm80_to_sm89INS1_16FlashAttnBwdSm80INS1_25CollectiveMainloopBwdSm80ILi2ELi2EN4cute5tupleIJNS5_1CILi128EEES8_NS7_ILi64EEEEEENS_10bfloat16_tEfNS_4arch4Sm80ELb0ELb0ELb1ELb1ELb1ELb0ELb0ELb0ELi2ELi4ELi4ELi4ELb0EEENS1_21CollectiveEpilogueBwdISA_SB_SD_Li256ELb1ELb0ELi2EEENS1_19SingleTileSchedulerILb1ELb0ELb0ELi128EEEEEEEEEvNT_6ParamsE$_ZN4cute3eso3ESOILb1ELb0EJNS_6LayoutINS_5tupleIJNS3_IJNS_1CILi2EEES5_S5_EEES5_EEENS3_IJNS3_IJNS4_ILi1EEES5_NS4_ILi4EEEEEENS4_ILi8EEEEEEEENS_10ViewEngineIPN7cutlass10bfloat16_tEEEEEC2ERKSD_RKSI_)
$_ZN7cutlass13device_kernelIN5flash19enable_sm80_to_sm89INS1_16FlashAttnBwdSm80INS1_25CollectiveMainloopBwdSm80ILi2ELi2EN4cute5tupleIJNS5_1CILi128EEES8_NS7_ILi64EEEEEENS_10bfloat16_tEfNS_4arch4Sm80ELb0ELb0ELb1ELb1ELb1ELb0ELb0ELb0ELi2ELi4ELi4ELi4ELb0EEENS1_21CollectiveEpilogueBwdISA_SB_SD_Li256ELb1ELb0ELi2EEENS1_19SingleTileSchedulerILb1ELb0ELb0ELi128EEEEEEEEEvNT_6ParamsE$_ZN4cute3eso3ESOILb1ELb0EJNS_6LayoutINS_5tupleIJNS3_IJNS_1CILi2EEES5_S5_EEES5_EEENS3_IJNS3_IJNS4_ILi1EEES5_NS4_ILi4EEEEEENS4_ILi8EEEEEEEENS_10ViewEngineIPN7cutlass10bfloat16_tEEEEEC2ERKSD_RKSI_:
[----:B------:R-:W-:Y:S01]  /*ae50*/  IADD3 R2, R66, -c[0x0][0x20], RZ ;  /* 0x8000080042027a10 */ /* 0x000fe20007ffe0ff */
[----:B------:R-:W-:Y:S01]  /*ae60*/  IMAD.MOV.U32 R7, RZ, RZ, R3 ;  /* 0x000000ffff077224 */ /* 0x000fe200078e0003 */
[----:B------:R-:W-:-:S04]  /*ae70*/  MOV R5, 0x0 ;  /* 0x0000000000057802 */ /* 0x000fc80000000f00 */
[----:B------:R1:W-:Y:S01]  /*ae80*/  STL.64 [R2], R6 ;  /* 0x0000000602007387 */ /* 0x0003e20000100a00 */
[----:B------:R-:W-:Y:S05]  /*ae90*/  RET.REL.NODEC R4 `(_ZN7cutlass13device_kernelIN5flash19enable_sm80_to_sm89INS1_16FlashAttnBwdSm80INS1_25CollectiveMainloopBwdSm80ILi2ELi2EN4cute5tupleIJNS5_1CILi128EEES8_NS7_ILi64EEEEEENS_10bfloat16_tEfNS_4arch4Sm80ELb0ELb0ELb1ELb1ELb1ELb0ELb0ELb0ELi2ELi4ELi4ELi4ELb0EEENS1_21CollectiveEpilogueBwdISA_SB_SD_Li256ELb1ELb0ELi2EEENS1_19SingleTileSchedulerILb1ELb0ELb0ELi128EEEEEEEEEvNT_6ParamsE) ;  /* 0xffff516004007950 */ /* 0x000fea0003c3ffff */
        .type           $_ZN7cutlass13device_kernelIN5flash19enable_sm80_to_sm89INS1_16FlashAttnBwdSm80INS1_25CollectiveMainloopBwdSm80ILi2ELi2EN4cute5tupleIJNS5_1CILi128EEES8_NS7_ILi64EEEEEENS_10bfloat16_tEfNS_4arch4Sm80ELb0ELb0ELb1ELb1ELb1ELb0ELb0ELb0ELi2ELi4ELi4ELi4ELb0EEENS1_21CollectiveEpilogueBwdISA_SB_SD_Li256ELb1ELb0ELi2EEENS1_19SingleTileSchedulerILb1ELb0ELb0ELi128EEEEEEEEEvNT_6ParamsE$_ZN4cute3eso3ESOILb1ELb0EJNS_6LayoutINS_5tupleIJNS3_IJNS_1CILi2EEES5_S5_EEES5_EEENS3_IJNS3_IJNS4_ILi1EEES5_NS4_ILi4EEEEEENS4_ILi8EEEEEEEEiEEC2ERKSD_RKi,@function
        .size           $_ZN7cutlass13device_kernelIN5flash19enable_sm80_to_sm89INS1_16FlashAttnBwdSm80INS1_25CollectiveMainloopBwdSm80ILi2ELi2EN4cute5tupleIJNS5_1CILi128EEES8_NS7_ILi64EEEEEENS_10bfloat16_tEfNS_4arch4Sm80ELb0ELb0ELb1ELb1ELb1ELb0ELb0ELb0ELi2ELi4ELi4ELi4ELb0EEENS1_21CollectiveEpilogueBwdISA_SB_SD_Li256ELb1ELb0ELi2EEENS1_19SingleTileSchedulerILb1ELb0ELb0ELi128EEEEEEEEEvNT_6ParamsE$_ZN4cute3eso3ESOILb1ELb0EJNS_6LayoutINS_5tupleIJNS3_IJNS_1CILi2EEES5_S5_EEES5_EEENS3_IJNS3_IJNS4_ILi1EEES5_NS4_ILi4EEEEEENS4_ILi8EEEEEEEEiEEC2ERKSD_RKi,($_ZN7cutlass13device_kernelIN5flash19enable_sm80_to_sm89INS1_16FlashAttnBwdSm80INS1_25CollectiveMainloopBwdSm80ILi2ELi2EN4cute5tupleIJNS5_1CILi128EEES8_NS7_ILi64EEEEEENS_10bfloat16_tEfNS_4arch4Sm80ELb0ELb0ELb1ELb1ELb1ELb0ELb0ELb0ELi2ELi4ELi4ELi4ELb0EEENS1_21CollectiveEpilogueBwdISA_SB_SD_Li256ELb1ELb0ELi2EEENS1_19SingleTileSchedulerILb1ELb0ELb0ELi128EEEEEEEEEvNT_6ParamsE$_ZN4cute3eso3ESOILb1ELb0EJNS_6LayoutINS_5tupleIJNS3_IJNS_1CILi4EEENS4_ILi1EEEEEEEEENS3_IJNS3_IJS6_NS4_ILi0EEEEEEEEEEENS_10ViewEngineINS_8gmem_ptrIPKfEEEEEEC2ERKSC_RKSI_ - $_ZN7cutlass13device_kernelIN5flash19enable_sm80_to_sm89INS1_16FlashAttnBwdSm80INS1_25CollectiveMainloopBwdSm80ILi2ELi2EN4cute5tupleIJNS5_1CILi128EEES8_NS7_ILi64EEEEEENS_10bfloat16_tEfNS_4arch4Sm80ELb0ELb0ELb1ELb1ELb1ELb0ELb0ELb0ELi2ELi4ELi4ELi4ELb0EEENS1_21CollectiveEpilogueBwdISA_SB_SD_Li256ELb1ELb0ELi2EEENS1_19SingleTileSchedulerILb1ELb0ELb0ELi128EEEEEEEEEvNT_6ParamsE$_ZN4cute3eso3ESOILb1ELb0EJNS_6LayoutINS_5tupleIJNS3_IJNS_1CILi2EEES5_S5_EEES5_EEENS3_IJNS3_IJNS4_ILi1EEES5_NS4_ILi4EEEEEENS4_ILi8EEEEEEEEiEEC2ERKSD_RKi)
$_ZN7cutlass13device_kernelIN5flash19enable_sm80_to_sm89INS1_16FlashAttnBwdSm80INS1_25CollectiveMainloopBwdSm80ILi2ELi2EN4cute5tupleIJNS5_1CILi128EEES8_NS7_ILi64EEEEEENS_10bfloat16_tEfNS_4arch4Sm80ELb0ELb0ELb1ELb1ELb1ELb0ELb0ELb0ELi2ELi4ELi4ELi4ELb0EEENS1_21CollectiveEpilogueBwdISA_SB_SD_Li256ELb1ELb0ELi2EEENS1_19SingleTileSchedulerILb1ELb0ELb0ELi128EEEEEEEEEvNT_6ParamsE$_ZN4cute3eso3ESOILb1ELb0EJNS_6LayoutINS_5tupleIJNS3_IJNS_1CILi2EEES5_S5_EEES5_EEENS3_IJNS3_IJNS4_ILi1EEES5_NS4_ILi4EEEEEENS4_ILi8EEEEEEEEiEEC2ERKSD_RKi:
[----:B------:R-:W-:Y:S02]  /*aea0*/  IADD3 R2, R66, -c[0x0][0x20], RZ ;  /* 0x8000080042027a10 */ /* 0x000fe40007ffe0ff */
[----:B------:R-:W-:-:S03]  /*aeb0*/  MOV R5, 0x0 ;  /* 0x0000000000057802 */ /* 0x000fc60000000f00 */
[----:B------:R1:W-:Y:S01]  /*aec0*/  STL [R2], R3 ;  /* 0x0000000302007387 */ /* 0x0003e20000100800 */
[----:B------:R-:W-:Y:S05]  /*aed0*/  RET.REL.NODEC R4 `(_ZN7cutlass13device_kernelIN5flash19enable_sm80_to_sm89INS1_16FlashAttnBwdSm80INS1_25CollectiveMainloopBwdSm80ILi2ELi2EN4cute5tupleIJNS5_1CILi128EEES8_NS7_ILi64EEEEEENS_10bfloat16_tEfNS_4arch4Sm80ELb0ELb0ELb1ELb1ELb1ELb0ELb0ELb0ELi2ELi4ELi4ELi4ELb0EEENS1_21CollectiveEpilogueBwdISA_SB_SD_Li256ELb1ELb0ELi2EEENS1_19SingleTileSchedulerILb1ELb0ELb0ELi128EEEEEEEEEvNT_6ParamsE) ;  /* 0xffff512004007950 */ /* 0x000fea0003c3ffff */
        .type           $_ZN7cutlass13device_kernelIN5flash19enable_sm80_to_sm89INS1_16FlashAttnBwdSm80INS1_25CollectiveMainloopBwdSm80ILi2ELi2EN4cute5tupleIJNS5_1CILi128EEES8_NS7_ILi64EEEEEENS_10bfloat16_tEfNS_4arch4Sm80ELb0ELb0ELb1ELb1ELb1ELb0ELb0ELb0ELi2ELi4ELi4ELi4ELb0EEENS1_21CollectiveEpilogueBwdISA_SB_SD_Li256ELb1ELb0ELi2EEENS1_19SingleTileSchedulerILb1ELb0ELb0ELi128EEEEEEEEEvNT_6ParamsE$_ZN4cute3eso3ESOILb1ELb0EJNS_6LayoutINS_5tupleIJNS3_IJNS_1CILi4EEENS4_ILi1EEEEEEEEENS3_IJNS3_IJS6_NS4_ILi0EEEEEEEEEEENS_10ViewEngineINS_8gmem_ptrIPKfEEEEEEC2ERKSC_RKSI_,@function
        .size           $_ZN7cutlass13device_kernelIN5flash19enable_sm80_to_sm89INS1_16FlashAttnBwdSm80INS1_25CollectiveMainloopBwdSm80ILi2ELi2EN4cute5tupleIJNS5_1CILi128EEES8_NS7_ILi64EEEEEENS_10bfloat16_tEfNS_4arch4Sm80ELb0ELb0ELb1ELb1ELb1ELb0ELb0ELb0ELi2ELi4ELi4ELi4ELb0EEENS1_21CollectiveEpilogueBwdISA_SB_SD_Li256ELb1ELb0ELi2EEENS1_19SingleTileSchedulerILb1ELb0ELb0ELi128EEEEEEEEEvNT_6ParamsE$_ZN4cute3eso3ESOILb1ELb0EJNS_6LayoutINS_5tupleIJNS3_IJNS_1CILi4EEENS4_ILi1EEEEEEEEENS3_IJNS3_IJS6_NS4_ILi0EEEEEEEEEEENS_10ViewEngineINS_8gmem_ptrIPKfEEEEEEC2ERKSC_RKSI_,($_ZN7cutlass13device_kernelIN5flash19enable_sm80_to_sm89INS1_16FlashAttnBwdSm80INS1_25CollectiveMainloopBwdSm80ILi2ELi2EN4cute5tupleIJNS5_1CILi128EEES8_NS7_ILi64EEEEEENS_10bfloat16_tEfNS_4arch4Sm80ELb0ELb0ELb1ELb1ELb1ELb0ELb0ELb0ELi2ELi4ELi4ELi4ELb0EEENS1_21CollectiveEpilogueBwdISA_SB_SD_Li256ELb1ELb0ELi2EEENS1_19SingleTileSchedulerILb1ELb0ELb0ELi128EEEEEEEEEvNT_6ParamsE$_ZN4cute3eso3ESOILb1ELb0EJNS_6LayoutINS_5tupleIJNS3_IJNS_1CILi4EEENS4_ILi1EEEEEEEEENS3_IJNS3_IJS6_NS4_ILi0EEEEEEEEEEENS_10ViewEngineINS_8smem_ptrIPfEEEEEEC2ERKSC_RKSH_ - $_ZN7cutlass13device_kernelIN5flash19enable_sm80_to_sm89INS1_16FlashAttnBwdSm80INS1_25CollectiveMainloopBwdSm80ILi2ELi2EN4cute5tupleIJNS5_1CILi128EEES8_NS7_ILi64EEEEEENS_10bfloat16_tEfNS_4arch4Sm80ELb0ELb0ELb1ELb1ELb1ELb0ELb0ELb0ELi2ELi4ELi4ELi4ELb0EEENS1_21CollectiveEpilogueBwdISA_SB_SD_Li256ELb1ELb0ELi2EEENS1_19SingleTileSchedulerILb1ELb0ELb0ELi128EEEEEEEEEvNT_6ParamsE$_ZN4cute3eso3ESOILb1ELb0EJNS_6LayoutINS_5tupleIJNS3_IJNS_1CILi4EEENS4_ILi1EEEEEEEEENS3_IJNS3_IJS6_NS4_ILi0EEEEEEEEEEENS_10ViewEngineINS_8gmem_ptrIPKfEEEEEEC2ERKSC_RKSI_)
$_ZN7cutlass13device_kernelIN5flash19enable_sm80_to_sm89INS1_16FlashAttnBwdSm80INS1_25CollectiveMainloopBwdSm80ILi2ELi2EN4cute5tupleIJNS5_1CILi128EEES8_NS7_ILi64EEEEEENS_10bfloat16_tEfNS_4arch4Sm80ELb0ELb0ELb1ELb1ELb1ELb0ELb0ELb0ELi2ELi4ELi4ELi4ELb0EEENS1_21CollectiveEpilogueBwdISA_SB_SD_Li256ELb1ELb0ELi2EEENS1_19SingleTileSchedulerILb1ELb0ELb0ELi128EEEEEEEEEvNT_6ParamsE$_ZN4cute3eso3ESOILb1ELb0EJNS_6LayoutINS_5tupleIJNS3_IJNS_1CILi4EEENS4_ILi1EEEEEEEEENS3_IJNS3_IJS6_NS4_ILi0EEEEEEEEEEENS_10ViewEngineINS_8gmem_ptrIPKfEEEEEEC2ERKSC_RKSI_:
[----:B------:R-:W-:Y:S02]  /*aee0*/  IADD3 R4, R13, -c[0x0][0x20], RZ ;  /* 0x800008000d047a10 */ /* 0x000fe40007ffe0ff */
[----:B------:R-:W-:-:S03]  /*aef0*/  MOV R9, 0x0 ;  /* 0x0000000000097802 */ /* 0x000fc60000000f00 */
[----:B------:R1:W-:Y:S01]  /*af00*/  STL.64 [R4], R2 ;  /* 0x0000000204007387 */ /* 0x0003e20000100a00 */
[----:B------:R-:W-:Y:S05]  /*af10*/  RET.REL.NODEC R8 `(_ZN7cutlass13device_kernelIN5flash19enable_sm80_to_sm89INS1_16FlashAttnBwdSm80INS1_25CollectiveMainloopBwdSm80ILi2ELi2EN4cute5tupleIJNS5_1CILi128EEES8_NS7_ILi64EEEEEENS_10bfloat16_tEfNS_4arch4Sm80ELb0ELb0ELb1ELb1ELb1ELb0ELb0ELb0ELi2ELi4ELi4ELi4ELb0EEENS1_21CollectiveEpilogueBwdISA_SB_SD_Li256ELb1ELb0ELi2EEENS1_19SingleTileSchedulerILb1ELb0ELb0ELi128EEEEEEEEEvNT_6ParamsE) ;  /* 0xffff50e008007950 */ /* 0x000fea0003c3ffff */
        .type           $_ZN7cutlass13device_kernelIN5flash19enable_sm80_to_sm89INS1_16FlashAttnBwdSm80INS1_25CollectiveMainloopBwdSm80ILi2ELi2EN4cute5tupleIJNS5_1CILi128EEES8_NS7_ILi64EEEEEENS_10bfloat16_tEfNS_4arch4Sm80ELb0ELb0ELb1ELb1ELb1ELb0ELb0ELb0ELi2ELi4ELi4ELi4ELb0EEENS1_21CollectiveEpilogueBwdISA_SB_SD_Li256ELb1ELb0ELi2EEENS1_19SingleTileSchedulerILb1ELb0ELb0ELi128EEEEEEEEEvNT_6ParamsE$_ZN4cute3eso3ESOILb1ELb0EJNS_6LayoutINS_5tupleIJNS3_IJNS_1CILi4EEENS4_ILi1EEEEEEEEENS3_IJNS3_IJS6_NS4_ILi0EEEEEEEEEEENS_10ViewEngineINS_8smem_ptrIPfEEEEEEC2ERKSC_RKSH_,@function
        .size           $_ZN7cutlass13device_kernelIN5flash19enable_sm80_to_sm89INS1_16FlashAttnBwdSm80INS1_25CollectiveMainloopBwdSm80ILi2ELi2EN4cute5tupleIJNS5_1CILi128EEES8_NS7_ILi64EEEEEENS_10bfloat16_tEfNS_4arch4Sm80ELb0ELb0ELb1ELb1ELb1ELb0ELb0ELb0ELi2ELi4ELi4ELi4ELb0EEENS1_21CollectiveEpilogueBwdISA_SB_SD_Li256ELb1ELb0ELi2EEENS1_19SingleTileSchedulerILb1ELb0ELb0ELi128EEEEEEEEEvNT_6ParamsE$_ZN4cute3eso3ESOILb1ELb0EJNS_6LayoutINS_5tupleIJNS3_IJNS_1CILi4EEENS4_ILi1EEEEEEEEENS3_IJNS3_IJS6_NS4_ILi0EEEEEEEEEEENS_10ViewEngineINS_8smem_ptrIPfEEEEEEC2ERKSC_RKSH_,($_ZN7cutlass13device_kernelIN5flash19enable_sm80_to_sm89INS1_16FlashAttnBwdSm80INS1_25CollectiveMainloopBwdSm80ILi2ELi2EN4cute5tupleIJNS5_1CILi128EEES8_NS7_ILi64EEEEEENS_10bfloat16_tEfNS_4arch4Sm80ELb0ELb0ELb1ELb1ELb1ELb0ELb0ELb0ELi2ELi4ELi4ELi4ELb0EEENS1_21CollectiveEpilogueBwdISA_SB_SD_Li256ELb1ELb0ELi2EEENS1_19SingleTileSchedulerILb1ELb0ELb0ELi128EEEEEEEEEvNT_6ParamsE$_ZN4cute3eso3ESOILb1ELb0EJNS_6LayoutINS_5tupleIJNS3_IJNS_1CILi4EEENS4_ILi1EEEEEEEEENS3_IJNS3_IJS6_NS4_ILi0EEEEEEEEEEENS_10ViewEngineIPjEEEEC2ERKSC_RKSF_ - $_ZN7cutlass13device_kernelIN5flash19enable_sm80_to_sm89INS1_16FlashAttnBwdSm80INS1_25CollectiveMainloopBwdSm80ILi2ELi2EN4cute5tupleIJNS5_1CILi128EEES8_NS7_ILi64EEEEEENS_10bfloat16_tEfNS_4arch4Sm80ELb0ELb0ELb1ELb1ELb1ELb0ELb0ELb0ELi2ELi4ELi4ELi4ELb0EEENS1_21CollectiveEpilogueBwdISA_SB_SD_Li256ELb1ELb0ELi2EEENS1_19SingleTileSchedulerILb1ELb0ELb0ELi128EEEEEEEEEvNT_6ParamsE$_ZN4cute3eso3ESOILb1ELb0EJNS_6LayoutINS_5tupleIJNS3_IJNS_1CILi4EEENS4_ILi1EEEEEEEEENS3_IJNS3_IJS6_NS4_ILi0EEEEEEEEEEENS_10ViewEngineINS_8smem_ptrIPfEEEEEEC2ERKSC_RKSH_)
$_ZN7cutlass13device_kernelIN5flash19enable_sm80_to_sm89INS1_16FlashAttnBwdSm80INS1_25CollectiveMainloopBwdSm80ILi2ELi2EN4cute5tupleIJNS5_1CILi128EEES8_NS7_ILi64EEEEEENS_10bfloat16_tEfNS_4arch4Sm80ELb0ELb0ELb1ELb1ELb1ELb0ELb0ELb0ELi2ELi4ELi4ELi4ELb0EEENS1_21CollectiveEpilogueBwdISA_SB_SD_Li256ELb1ELb0ELi2EEENS1_19SingleTileSchedulerILb1ELb0ELb0ELi128EEEEEEEEEvNT_6ParamsE$_ZN4cute3eso3ESOILb1ELb0EJNS_6LayoutINS_5tupleIJNS3_IJNS_1CILi4EEENS4_ILi1EEEEEEEEENS3_IJNS3_IJS6_NS4_ILi0EEEEEEEEEEENS_10ViewEngineINS_8smem_ptrIPfEEEEEEC2ERKSC_RKSH_:
[----:B------:R-:W-:Y:S02]  /*af20*/  IADD3 R6, R13, -c[0x0][0x20], RZ ;  /* 0x800008000d067a10 */ /* 0x000fe40007ffe0ff */
[----:B------:R-:W-:-:S03]  /*af30*/  MOV R9, 0x0 ;  /* 0x0000000000097802 */ /* 0x000fc60000000f00 */
[----:B------:R1:W-:Y:S01]  /*af40*/  STL.64 [R6], R2 ;  /* 0x0000000206007387 */ /* 0x0003e20000100a00 */
[----:B------:R-:W-:Y:S05]  /*af50*/  RET.REL.NODEC R8 `(_ZN7cutlass13device_kernelIN5flash19enable_sm80_to_sm89INS1_16FlashAttnBwdSm80INS1_25CollectiveMainloopBwdSm80ILi2ELi2EN4cute5tupleIJNS5_1CILi128EEES8_NS7_ILi64EEEEEENS_10bfloat16_tEfNS_4arch4Sm80ELb0ELb0ELb1ELb1ELb1ELb0ELb0ELb0ELi2ELi4ELi4ELi4ELb0EEENS1_21CollectiveEpilogueBwdISA_SB_SD_Li256ELb1ELb0ELi2EEENS1_19SingleTileSchedulerILb1ELb0ELb0ELi128EEEEEEEEEvNT_6ParamsE) ;  /* 0xffff50a008007950 */ /* 0x000fea0003c3ffff */
        .type           $_ZN7cutlass13device_kernelIN5flash19enable_sm80_to_sm89INS1_16FlashAttnBwdSm80INS1_25CollectiveMainloopBwdSm80ILi2ELi2EN4cute5tupleIJNS5_1CILi128EEES8_NS7_ILi64EEEEEENS_10bfloat16_tEfNS_4arch4Sm80ELb0ELb0ELb1ELb1ELb1ELb0ELb0ELb0ELi2ELi4ELi4ELi4ELb0EEENS1_21CollectiveEpilogueBwdISA_SB_SD_Li256ELb1ELb0ELi2EEENS1_19SingleTileSchedulerILb1ELb0ELb0ELi128EEEEEEEEEvNT_6ParamsE$_ZN4cute3eso3ESOILb1ELb0EJNS_6LayoutINS_5tupleIJNS3_IJNS_1CILi4EEENS4_ILi1EEEEEEEEENS3_IJNS3_IJS6_NS4_ILi0EEEEEEEEEEENS_10ViewEngineIPjEEEEC2ERKSC_RKSF_,@function
        .size           $_ZN7cutlass13device_kernelIN5flash19enable_sm80_to_sm89INS1_16FlashAttnBwdSm80INS1_25CollectiveMainloopBwdSm80ILi2ELi2EN4cute5tupleIJNS5_1CILi128EEES8_NS7_ILi64EEEEEENS_10bfloat16_tEfNS_4arch4Sm80ELb0ELb0ELb1ELb1ELb1ELb0ELb0ELb0ELi2ELi4ELi4ELi4ELb0EEENS1_21CollectiveEpilogueBwdISA_SB_SD_Li256ELb1ELb0ELi2EEENS1_19SingleTileSchedulerILb1ELb0ELb0ELi128EEEEEEEEEvNT_6ParamsE$_ZN4cute3eso3ESOILb1ELb0EJNS_6LayoutINS_5tupleIJNS3_IJNS_1CILi4EEENS4_ILi1EEEEEEEEENS3_IJNS3_IJS6_NS4_ILi0EEEEEEEEEEENS_10ViewEngineIPjEEEEC2ERKSC_RKSF_,($_ZN7cutlass13device_kernelIN5flash19enable_sm80_to_sm89INS1_16FlashAttnBwdSm80INS1_25CollectiveMainloopBwdSm80ILi2ELi2EN4cute5tupleIJNS5_1CILi128EEES8_NS7_ILi64EEEEEENS_10bfloat16_tEfNS_4arch4Sm80ELb0ELb0ELb1ELb1ELb1ELb0ELb0ELb0ELi2ELi4ELi4ELi4ELb0EEENS1_21CollectiveEpilogueBwdISA_SB_SD_Li256ELb1ELb0ELi2EEENS1_19SingleTileSchedulerILb1ELb0ELb0ELi128EEEEEEEEEvNT_6ParamsE$_ZN4cute3eso3ESOILb1ELb0EJNS_6LayoutINS_5tupleIJNS3_IJNS_1CILi4EEENS4_ILi1EEEEEES6_EEENS3_IJNS3_IJS6_NS4_ILi0EEEEEES9_EEEEENS_10ViewEngineINS_8gmem_ptrIPKfEEEEEEC2ERKSC_RKSI_ - $_ZN7cutlass13device_kernelIN5flash19enable_sm80_to_sm89INS1_16FlashAttnBwdSm80INS1_25CollectiveMainloopBwdSm80ILi2ELi2EN4cute5tupleIJNS5_1CILi128EEES8_NS7_ILi64EEEEEENS_10bfloat16_tEfNS_4arch4Sm80ELb0ELb0ELb1ELb1ELb1ELb0ELb0ELb0ELi2ELi4ELi4ELi4ELb0EEENS1_21CollectiveEpilogueBwdISA_SB_SD_Li256ELb1ELb0ELi2EEENS1_19SingleTileSchedulerILb1ELb0ELb0ELi128EEEEEEEEEvNT_6ParamsE$_ZN4cute3eso3ESOILb1ELb0EJNS_6LayoutINS_5tupleIJNS3_IJNS_1CILi4EEENS4_ILi1EEEEEEEEENS3_IJNS3_IJS6_NS4_ILi0EEEEEEEEEEENS_10ViewEngineIPjEEEEC2ERKSC_RKSF_)
$_ZN7cutlass13device_kernelIN5flash19enable_sm80_to_sm89INS1_16FlashAttnBwdSm80INS1_25CollectiveMainloopBwdSm80ILi2ELi2EN4cute5tupleIJNS5_1CILi128EEES8_NS7_ILi64EEEEEENS_10bfloat16_tEfNS_4arch4Sm80ELb0ELb0ELb1ELb1ELb1ELb0ELb0ELb0ELi2ELi4ELi4ELi4ELb0EEENS1_21CollectiveEpilogueBwdISA_SB_SD_Li256ELb1ELb0ELi2EEENS1_19SingleTileSchedulerILb1ELb0ELb0ELi128EEEEEEEEEvNT_6ParamsE$_ZN4cute3eso3ESOILb1ELb0EJNS_6LayoutINS_5tupleIJNS3_IJNS_1CILi4EEENS4_ILi1EEEEEEEEENS3_IJNS3_IJS6_NS4_ILi0EEEEEEEEEEENS_10ViewEngineIPjEEEEC2ERKSC_RKSF_:
[----:B------:R-:W-:Y:S02]  /*af60*/  IADD3 R2, R66, -c[0x0][0x20], RZ ;  /* 0x8000080042027a10 */ /* 0x000fe40007ffe0ff */
[----:B------:R-:W-:-:S03]  /*af70*/  MOV R5, 0x0 ;  /* 0x0000000000057802 */ /* 0x000fc60000000f00 */
[----:B------:R1:W-:Y:S01]  /*af80*/  STL.64 [R2], R12 ;  /* 0x0000000c02007387 */ /* 0x0003e20000100a00 */
[----:B------:R-:W-:Y:S05]  /*af90*/  RET.REL.NODEC R4 `(_ZN7cutlass13device_kernelIN5flash19enable_sm80_to_sm89INS1_16FlashAttnBwdSm80INS1_25CollectiveMainloopBwdSm80ILi2ELi2EN4cute5tupleIJNS5_1CILi128EEES8_NS7_ILi64EEEEEENS_10bfloat16_tEfNS_4arch4Sm80ELb0ELb0ELb1ELb1ELb1ELb0ELb0ELb0ELi2ELi4ELi4ELi4ELb0EEENS1_21CollectiveEpilogueBwdISA_SB_SD_Li256ELb1ELb0ELi2EEENS1_19SingleTileSchedulerILb1ELb0ELb0ELi128EEEEEEEEEvNT_6ParamsE) ;  /* 0xffff506004007950 */ /* 0x000fea0003c3ffff */
        .type           $_ZN7cutlass13device_kernelIN5flash19enable_sm80_to_sm89INS1_16FlashAttnBwdSm80INS1_25CollectiveMainloopBwdSm80ILi2ELi2EN4cute5tupleIJNS5_1CILi128EEES8_NS7_ILi64EEEEEENS_10bfloat16_tEfNS_4arch4Sm80ELb0ELb0ELb1ELb1ELb1ELb0ELb0ELb0ELi2ELi4ELi4ELi4ELb0EEENS1_21CollectiveEpilogueBwdISA_SB_SD_Li256ELb1ELb0ELi2EEENS1_19SingleTileSchedulerILb1ELb0ELb0ELi128EEEEEEEEEvNT_6ParamsE$_ZN4cute3eso3ESOILb1ELb0EJNS_6LayoutINS_5tupleIJNS3_IJNS_1CILi4EEENS4_ILi1EEEEEES6_EEENS3_IJNS3_IJS6_NS4_ILi0EEEEEES9_EEEEENS_10ViewEngineINS_8gmem_ptrIPKfEEEEEEC2ERKSC_RKSI_,@function
        .size           $_ZN7cutlass13device_kernelIN5flash19enable_sm80_to_sm89INS1_16FlashAttnBwdSm80INS1_25CollectiveMainloopBwdSm80ILi2ELi2EN4cute5tupleIJNS5_1CILi128EEES8_NS7_ILi64EEEEEENS_10bfloat16_tEfNS_4arch4Sm80ELb0ELb0ELb1ELb1ELb1ELb0ELb0ELb0ELi2ELi4ELi4ELi4ELb0EEENS1_21CollectiveEpilogueBwdISA_SB_SD_Li256ELb1ELb0ELi2EEENS1_19SingleTileSchedulerILb1ELb0ELb0ELi128EEEEEEEEEvNT_6ParamsE$_ZN4cute3eso3ESOILb1ELb0EJNS_6LayoutINS_5tupleIJNS3_IJNS_1CILi4EEENS4_ILi1EEEEEES6_EEENS3_IJNS3_IJS6_NS4_ILi0EEEEEES9_EEEEENS_10ViewEngineINS_8gmem_ptrIPKfEEEEEEC2ERKSC_RKSI_,($_ZN7cutlass13device_kernelIN5flash19enable_sm80_to_sm89INS1_16FlashAttnBwdSm80INS1_25CollectiveMainloopBwdSm80ILi2ELi2EN4cute5tupleIJNS5_1CILi128EEES8_NS7_ILi64EEEEEENS_10bfloat16_tEfNS_4arch4Sm80ELb0ELb0ELb1ELb1ELb1ELb0ELb0ELb0ELi2ELi4ELi4ELi4ELb0EEENS1_21CollectiveEpilogueBwdISA_SB_SD_Li256ELb1ELb0ELi2EEENS1_19SingleTileSchedulerILb1ELb0ELb0ELi128EEEEEEEEEvNT_6ParamsE$_ZN4cute3eso3ESOILb1ELb0EJNS_6LayoutINS_5tupleIJNS3_IJNS_1CILi4EEENS4_ILi1EEEEEES6_EEENS3_IJNS3_IJS6_NS4_ILi0EEEEEES9_EEEEENS_10ViewEngineINS_8smem_ptrIPfEEEEEEC2ERKSC_RKSH_ - $_ZN7cutlass13device_kernelIN5flash19enable_sm80_to_sm89INS1_16FlashAttnBwdSm80INS1_25CollectiveMainloopBwdSm80ILi2ELi2EN4cute5tupleIJNS5_1CILi128EEES8_NS7_ILi64EEEEEENS_10bfloat16_tEfNS_4arch4Sm80ELb0ELb0ELb1ELb1ELb1ELb0ELb0ELb0ELi2ELi4ELi4ELi4ELb0EEENS1_21CollectiveEpilogueBwdISA_SB_SD_Li256ELb1ELb0ELi2EEENS1_19SingleTileSchedulerILb1ELb0ELb0ELi128EEEEEEEEEvNT_6ParamsE$_ZN4cute3eso3ESOILb1ELb0EJNS_6LayoutINS_5tupleIJNS3_IJNS_1CILi4EEENS4_ILi1EEEEEES6_EEENS3_IJNS3_IJS6_NS4_ILi0EEEEEES9_EEEEENS_10ViewEngineINS_8gmem_ptrIPKfEEEEEEC2ERKSC_RKSI_)
$_ZN7cutlass13device_kernelIN5flash19enable_sm80_to_sm89INS1_16FlashAttnBwdSm80INS1_25CollectiveMainloopBwdSm80ILi2ELi2EN4cute5tupleIJNS5_1CILi128EEES8_NS7_ILi64EEEEEENS_10bfloat16_tEfNS_4arch4Sm80ELb0ELb0ELb1ELb1ELb1ELb0ELb0ELb0ELi2ELi4ELi4ELi4ELb0EEENS1_21CollectiveEpilogueBwdISA_SB_SD_Li256ELb1ELb0ELi2EEENS1_19SingleTileSchedulerILb1ELb0ELb0ELi128EEEEEEEEEvNT_6ParamsE$_ZN4cute3eso3ESOILb1ELb0EJNS_6LayoutINS_5tupleIJNS3_IJNS_1CILi4EEENS4_ILi1EEEEEES6_EEENS3_IJNS3_IJS6_NS4_ILi0EEEEEES9_EEEEENS_10ViewEngineINS_8gmem_ptrIPKfEEEEEEC2ERKSC_RKSI_:
[----:B------:R-:W-:Y:S02]  /*afa0*/  IADD3 R4, R15, -c[0x0][0x20], RZ ;  /* 0x800008000f047a10 */ /* 0x000fe40007ffe0ff */
[----:B------:R-:W-:-:S03]  /*afb0*/  MOV R7, 0x0 ;  /* 0x0000000000077802 */ /* 0x000fc60000000f00 */
[----:B------:R1:W-:Y:S01]  /*afc0*/  STL.64 [R4], R2 ;  /* 0x0000000204007387 */ /* 0x0003e20000100a00 */
[----:B------:R-:W-:Y:S05]  /*afd0*/  RET.REL.NODEC R6 `(_ZN7cutlass13device_kernelIN5flash19enable_sm80_to_sm89INS1_16FlashAttnBwdSm80INS1_25CollectiveMainloopBwdSm80ILi2ELi2EN4cute5tupleIJNS5_1CILi128EEES8_NS7_ILi64EEEEEENS_10bfloat16_tEfNS_4arch4Sm80ELb0ELb0ELb1ELb1ELb1ELb0ELb0ELb0ELi2ELi4ELi4ELi4ELb0EEENS1_21CollectiveEpilogueBwdISA_SB_SD_Li256ELb1ELb0ELi2EEENS1_19SingleTileSchedulerILb1ELb0ELb0ELi128EEEEEEEEEvNT_6ParamsE) ;  /* 0xffff502006007950 */ /* 0x000fea0003c3ffff */
        .type           $_ZN7cutlass13device_kernelIN5flash19enable_sm80_to_sm89INS1_16FlashAttnBwdSm80INS1_25CollectiveMainloopBwdSm80ILi2ELi2EN4cute5tupleIJNS5_1CILi128EEES8_NS7_ILi64EEEEEENS_10bfloat16_tEfNS_4arch4Sm80ELb0ELb0ELb1ELb1ELb1ELb0ELb0ELb0ELi2ELi4ELi4ELi4ELb0EEENS1_21CollectiveEpilogueBwdISA_SB_SD_Li256ELb1ELb0ELi2EEENS1_19SingleTileSchedulerILb1ELb0ELb0ELi128EEEEEEEEEvNT_6ParamsE$_ZN4cute3eso3ESOILb1ELb0EJNS_6LayoutINS_5tupleIJNS3_IJNS_1CILi4EEENS4_ILi1EEEEEES6_EEENS3_IJNS3_IJS6_NS4_ILi0EEEEEES9_EEEEENS_10ViewEngineINS_8smem_ptrIPfEEEEEEC2ERKSC_RKSH_,@function
        .size           $_ZN7cutlass13device_kernelIN5flash19enable_sm80_to_sm89INS1_16FlashAttnBwdSm80INS1_25CollectiveMainloopBwdSm80ILi2ELi2EN4cute5tupleIJNS5_1CILi128EEES8_NS7_ILi64EEEEEENS_10bfloat16_tEfNS_4arch4Sm80ELb0ELb0ELb1ELb1ELb1ELb0ELb0ELb0ELi2ELi4ELi4ELi4ELb0EEENS1_21CollectiveEpilogueBwdISA_SB_SD_Li256ELb1ELb0ELi2EEENS1_19SingleTileSchedulerILb1ELb0ELb0ELi128EEEEEEEEEvNT_6ParamsE$_ZN4cute3eso3ESOILb1ELb0EJNS_6LayoutINS_5tupleIJNS3_IJNS_1CILi4EEENS4_ILi1EEEEEES6_EEENS3_IJNS3_IJS6_NS4_ILi0EEEEEES9_EEEEENS_10ViewEngineINS_8smem_ptrIPfEEEEEEC2ERKSC_RKSH_,($_ZN7cutlass13device_kernelIN5flash19enable_sm80_to_sm89INS1_16FlashAttnBwdSm80INS1_25CollectiveMainloopBwdSm80ILi2ELi2EN4cute5tupleIJNS5_1CILi128EEES8_NS7_ILi64EEEEEENS_10bfloat16_tEfNS_4arch4Sm80ELb0ELb0ELb1ELb1ELb1ELb0ELb0ELb0ELi2ELi4ELi4ELi4ELb0EEENS1_21CollectiveEpilogueBwdISA_SB_SD_Li256ELb1ELb0ELi2EEENS1_19SingleTileSchedulerILb1ELb0ELb0ELi128EEEEEEEEEvNT_6ParamsE$_ZN4cute3eso3ESOILb1ELb0EJNS_6LayoutINS_5tupleIJNS3_IJNS_1CILi4EEENS4_ILi1EEEEEES6_EEENS3_IJNS3_IJS6_NS4_ILi0EEEEEES9_EEEEEiEEC2ERKSC_RKi - $_ZN7cutlass13device_kernelIN5flash19enable_sm80_to_sm89INS1_16FlashAttnBwdSm80INS1_25CollectiveMainloopBwdSm80ILi2ELi2EN4cute5tupleIJNS5_1CILi128EEES8_NS7_ILi64EEEEEENS_10bfloat16_tEfNS_4arch4Sm80ELb0ELb0ELb1ELb1ELb1ELb0ELb0ELb0ELi2ELi4ELi4ELi4ELb0EEENS1_21CollectiveEpilogueBwdISA_SB_SD_Li256ELb1ELb0ELi2EEENS1_19SingleTileSchedulerILb1ELb0ELb0ELi128EEEEEEEEEvNT_6ParamsE$_ZN4cute3eso3ESOILb1ELb0EJNS_6LayoutINS_5tupleIJNS3_IJNS_1CILi4EEENS4_ILi1EEEEEES6_EEENS3_IJNS3_IJS6_NS4_ILi0EEEEEES9_EEEEENS_10ViewEngineINS_8smem_ptrIPfEEEEEEC2ERKSC_RKSH_)
$_ZN7cutlass13device_kernelIN5flash19enable_sm80_to_sm89INS1_16FlashAttnBwdSm80INS1_25CollectiveMainloopBwdSm80ILi2ELi2EN4cute5tupleIJNS5_1CILi128EEES8_NS7_ILi64EEEEEENS_10bfloat16_tEfNS_4arch4Sm80ELb0ELb0ELb1ELb1ELb1ELb0ELb0ELb0ELi2ELi4ELi4ELi4ELb0EEENS1_21CollectiveEpilogueBwdISA_SB_SD_Li256ELb1ELb0ELi2EEENS1_19SingleTileSchedulerILb1ELb0ELb0ELi128EEEEEEEEEvNT_6ParamsE$_ZN4cute3eso3ESOILb1ELb0EJNS_6LayoutINS_5tupleIJNS3_IJNS_1CILi4EEENS4_ILi1EEEEEES6_EEENS3_IJNS3_IJS6_NS4_ILi0EEEEEES9_EEEEENS_10ViewEngineINS_8smem_ptrIPfEEEEEEC2ERKSC_RKSH_:
[----:B------:R-:W-:Y:S02]  /*afe0*/  IADD3 R6, R15, -c[0x0][0x20], RZ ;  /* 0x800008000f067a10 */ /* 0x000fe40007ffe0ff */
[----:B------:R-:W-:-:S03]  /*aff0*/  MOV R9, 0x0 ;  /* 0x0000000000097802 */ /* 0x000fc60000000f00 */
[----:B------:R1:W-:Y:S01]  /*b000*/  STL.64 [R6], R2 ;  /* 0x0000000206007387 */ /* 0x0003e20000100a00 */
[----:B------:R-:W-:Y:S05]  /*b010*/  RET.REL.NODEC R8 `(_ZN7cutlass13device_kernelIN5flash19enable_sm80_to_sm89INS1_16FlashAttnBwdSm80INS1_25CollectiveMainloopBwdSm80ILi2ELi2EN4cute5tupleIJNS5_1CILi128EEES8_NS7_ILi64EEEEEENS_10bfloat16_tEfNS_4arch4Sm80ELb0ELb0ELb1ELb1ELb1ELb0ELb0ELb0ELi2ELi4ELi4ELi4ELb0EEENS1_21CollectiveEpilogueBwdISA_SB_SD_Li256ELb1ELb0ELi2EEENS1_19SingleTileSchedulerILb1ELb0ELb0ELi128EEEEEEEEEvNT_6ParamsE) ;  /* 0xffff4fe008007950 */ /* 0x000fea0003c3ffff */
        .type           $_ZN7cutlass13device_kernelIN5flash19enable_sm80_to_sm89INS1_16FlashAttnBwdSm80INS1_25CollectiveMainloopBwdSm80ILi2ELi2EN4cute5tupleIJNS5_1CILi128EEES8_NS7_ILi64EEEEEENS_10bfloat16_tEfNS_4arch4Sm80ELb0ELb0ELb1ELb1ELb1ELb0ELb0ELb0ELi2ELi4ELi4ELi4ELb0EEENS1_21CollectiveEpilogueBwdISA_SB_SD_Li256ELb1ELb0ELi2EEENS1_19SingleTileSchedulerILb1ELb0ELb0ELi128EEEEEEEEEvNT_6ParamsE$_ZN4cute3eso3ESOILb1ELb0EJNS_6LayoutINS_5tupleIJNS3_IJNS_1CILi4EEENS4_ILi1EEEEEES6_EEENS3_IJNS3_IJS6_NS4_ILi0EEEEEES9_EEEEEiEEC2ERKSC_RKi,@function
        .size           $_ZN7cutlass13device_kernelIN5flash19enable_sm80_to_sm89INS1_16FlashAttnBwdSm80INS1_25CollectiveMainloopBwdSm80ILi2ELi2EN4cute5tupleIJNS5_1CILi128EEES8_NS7_ILi64EEEEEENS_10bfloat16_tEfNS_4arch4Sm80ELb0ELb0ELb1ELb1ELb1ELb0ELb0ELb0ELi2ELi4ELi4ELi4ELb0EEENS1_21CollectiveEpilogueBwdISA_SB_SD_Li256ELb1ELb0ELi2EEENS1_19SingleTileSchedulerILb1ELb0ELb0ELi128EEEEEEEEEvNT_6ParamsE$_ZN4cute3eso3ESOILb1ELb0EJNS_6LayoutINS_5tupleIJNS3_IJNS_1CILi4EEENS4_ILi1EEEEEES6_EEENS3_IJNS3_IJS6_NS4_ILi0EEEEEES9_EEEEEiEEC2ERKSC_RKi,($_ZN7cutlass13device_kernelIN5flash19enable_sm80_to_sm89INS1_16FlashAttnBwdSm80INS1_25CollectiveMainloopBwdSm80ILi2ELi2EN4cute5tupleIJNS5_1CILi128EEES8_NS7_ILi64EEEEEENS_10bfloat16_tEfNS_4arch4Sm80ELb0ELb0ELb1ELb1ELb1ELb0ELb0ELb0ELi2ELi4ELi4ELi4ELb0EEENS1_21CollectiveEpilogueBwdISA_SB_SD_Li256ELb1ELb0ELi2EEENS1_19SingleTileSchedulerILb1ELb0ELb0ELi128EEEEEEEEEvNT_6ParamsE$_ZN4cute3eso3ESOILb1ELb0EJNS_6LayoutINS_5tupleIJNS3_IJNS_1CILi8EEENS4_ILi1EEEEEEEEENS3_IJNS3_IJS6_NS4_ILi0EEEEEEEEEEENS_10ViewEngineINS_8gmem_ptrIPKN7cutlass10bfloat16_tEEEEEEEC2ERKSC_RKSK_ - $_ZN7cutlass13device_kernelIN5flash19enable_sm80_to_sm89INS1_16FlashAttnBwdSm80INS1_25CollectiveMainloopBwdSm80ILi2ELi2EN4cute5tupleIJNS5_1CILi128EEES8_NS7_ILi64EEEEEENS_10bfloat16_tEfNS_4arch4Sm80ELb0ELb0ELb1ELb1ELb1ELb0ELb0ELb0ELi2ELi4ELi4ELi4ELb0EEENS1_21CollectiveEpilogueBwdISA_SB_SD_Li256ELb1ELb0ELi2EEENS1_19SingleTileSchedulerILb1ELb0ELb0ELi128EEEEEEEEEvNT_6ParamsE$_ZN4cute3eso3ESOILb1ELb0EJNS_6LayoutINS_5tupleIJNS3_IJNS_1CILi4EEENS4_ILi1EEEEEES6_EEENS3_IJNS3_IJS6_NS4_ILi0EEEEEES9_EEEEEiEEC2ERKSC_RKi)
$_ZN7cutlass13device_kernelIN5flash19enable_sm80_to_sm89INS1_16FlashAttnBwdSm80INS1_25CollectiveMainloopBwdSm80ILi2ELi2EN4cute5tupleIJNS5_1CILi128EEES8_NS7_ILi64EEEEEENS_10bfloat16_tEfNS_4arch4Sm80ELb0ELb0ELb1ELb1ELb1ELb0ELb0ELb0ELi2ELi4ELi4ELi4ELb0EEENS1_21CollectiveEpilogueBwdISA_SB_SD_Li256ELb1ELb0ELi2EEENS1_19SingleTileSchedulerILb1ELb0ELb0ELi128EEEEEEEEEvNT_6ParamsE$_ZN4cute3eso3ESOILb1ELb0EJNS_6LayoutINS_5tupleIJNS3_IJNS_1CILi4EEENS4_ILi1EEEEEES6_EEENS3_IJNS3_IJS6_NS4_ILi0EEEEEES9_EEEEEiEEC2ERKSC_RKi:
[----:B------:R-:W-:Y:S02]  /*b020*/  IADD3 R2, R15, -c[0x0][0x20], RZ ;  /* 0x800008000f027a10 */ /* 0x000fe40007ffe0ff */
[----:B------:R-:W-:-:S03]  /*b030*/  MOV R7, 0x0 ;  /* 0x0000000000077802 */ /* 0x000fc60000000f00 */
[----:B------:R1:W-:Y:S01]  /*b040*/  STL [R2], R3 ;  /* 0x0000000302007387 */ /* 0x0003e20000100800 */
[----:B------:R-:W-:Y:S05]  /*b050*/  RET.REL.NODEC R6 `(_ZN7cutlass13device_kernelIN5flash19enable_sm80_to_sm89INS1_16FlashAttnBwdSm80INS1_25CollectiveMainloopBwdSm80ILi2ELi2EN4cute5tupleIJNS5_1CILi128EEES8_NS7_ILi64EEEEEENS_10bfloat16_tEfNS_4arch4Sm80ELb0ELb0ELb1ELb1ELb1ELb0ELb0ELb0ELi2ELi4ELi4ELi4ELb0EEENS1_21CollectiveEpilogueBwdISA_SB_SD_Li256ELb1ELb0ELi2EEENS1_19SingleTileSchedulerILb1ELb0ELb0ELi128EEEEEEEEEvNT_6ParamsE) ;  /* 0xffff4fa006007950 */ /* 0x000fea0003c3ffff */
        .type           $_ZN7cutlass13device_kernelIN5flash19enable_sm80_to_sm89INS1_16FlashAttnBwdSm80INS1_25CollectiveMainloopBwdSm80ILi2ELi2EN4cute5tupleIJNS5_1CILi128EEES8_NS7_ILi64EEEEEENS_10bfloat16_tEfNS_4arch4Sm80ELb0ELb0ELb1ELb1ELb1ELb0ELb0ELb0ELi2ELi4ELi4ELi4ELb0EEENS1_21CollectiveEpilogueBwdISA_SB_SD_Li256ELb1ELb0ELi2EEENS1_19SingleTileSchedulerILb1ELb0ELb0ELi128EEEEEEEEEvNT_6ParamsE$_ZN4cute3eso3ESOILb1ELb0EJNS_6LayoutINS_5tupleIJNS3_IJNS_1CILi8EEENS4_ILi1EEEEEEEEENS3_IJNS3_IJS6_NS4_ILi0EEEEEEEEEEENS_10ViewEngineINS_8gmem_ptrIPKN7cutlass10bfloat16_tEEEEEEEC2ERKSC_RKSK_,@function
        .size           $_ZN7cutlass13device_kernelIN5flash19enable_sm80_to_sm89INS1_16FlashAttnBwdSm80INS1_25CollectiveMainloopBwdSm80ILi2ELi2EN4cute5tupleIJNS5_1CILi128EEES8_NS7_ILi64EEEEEENS_10bfloat16_tEfNS_4arch4Sm80ELb0ELb0ELb1ELb1ELb1ELb0ELb0ELb0ELi2ELi4ELi4ELi4ELb0EEENS1_21CollectiveEpilogueBwdISA_SB_SD_Li256ELb1ELb0ELi2EEENS1_19SingleTileSchedulerILb1ELb0ELb0ELi128EEEEEEEEEvNT_6ParamsE$_ZN4cute3eso3ESOILb1ELb0EJNS_6LayoutINS_5tupleIJNS3_IJNS_1CILi8EEENS4_ILi1EEEEEEEEENS3_IJNS3_IJS6_NS4_ILi0EEEEEEEEEEENS_10ViewEngineINS_8gmem_ptrIPKN7cutlass10bfloat16_tEEEEEEEC2ERKSC_RKSK_,($_ZN7cutlass13device_kernelIN5flash19enable_sm80_to_sm89INS1_16FlashAttnBwdSm80INS1_25CollectiveMainloopBwdSm80ILi2ELi2EN4cute5tupleIJNS5_1CILi128EEES8_NS7_ILi64EEEEEENS_10bfloat16_tEfNS_4arch4Sm80ELb0ELb0ELb1ELb1ELb1ELb0ELb0ELb0ELi2ELi4ELi4ELi4ELb0EEENS1_21CollectiveEpilogueBwdISA_SB_SD_Li256ELb1ELb0ELi2EEENS1_19SingleTileSchedulerILb1ELb0ELb0ELi128EEEEEEEEEvNT_6ParamsE$_ZN4cute3eso3ESOILb1ELb0EJNS_6LayoutINS_5tupleIJNS3_IJNS_1CILi8EEENS4_ILi1EEEEEEEEENS3_IJNS3_IJS6_NS4_ILi0EEEEEEEEEEENS_10ViewEngineINS_8smem_ptrIPN7cutlass10bfloat16_tEEEEEEEC2ERKSC_RKSJ_ - $_ZN7cutlass13device_kernelIN5flash19enable_sm80_to_sm89INS1_16FlashAttnBwdSm80INS1_25CollectiveMainloopBwdSm80ILi2ELi2EN4cute5tupleIJNS5_1CILi128EEES8_NS7_ILi64EEEEEENS_10bfloat16_tEfNS_4arch4Sm80ELb0ELb0ELb1ELb1ELb1ELb0ELb0ELb0ELi2ELi4ELi4ELi4ELb0EEENS1_21CollectiveEpilogueBwdISA_SB_SD_Li256ELb1ELb0ELi2EEENS1_19SingleTileSchedulerILb1ELb0ELb0ELi128EEEEEEEEEvNT_6ParamsE$_ZN4cute3eso3ESOILb1ELb0EJNS_6LayoutINS_5tupleIJNS3_IJNS_1CILi8EEENS4_ILi1EEEEEEEEENS3_IJNS3_IJS6_NS4_ILi0EEEEEEEEEEENS_10ViewEngineINS_8gmem_ptrIPKN7cutlass10bfloat16_tEEEEEEEC2ERKSC_RKSK_)
$_ZN7cutlass13device_kernelIN5flash19enable_sm80_to_sm89INS1_16FlashAttnBwdSm80INS1_25CollectiveMainloopBwdSm80ILi2ELi2EN4cute5tupleIJNS5_1CILi128EEES8_NS7_ILi64EEEEEENS_10bfloat16_tEfNS_4arch4Sm80ELb0ELb0ELb1ELb1ELb1ELb0ELb0ELb0ELi2ELi4ELi4ELi4ELb0EEENS1_21CollectiveEpilogueBwdISA_SB_SD_Li256ELb1ELb0ELi2EEENS1_19SingleTileSchedulerILb1ELb0ELb0ELi128EEEEEEEEEvNT_6ParamsE$_ZN4cute3eso3ESOILb1ELb0EJNS_6LayoutINS_5tupleIJNS3_IJNS_1CILi8EEENS4_ILi1EEEEEEEEENS3_IJNS3_IJS6_NS4_ILi0EEEEEEEEEEENS_10ViewEngineINS_8gmem_ptrIPKN7cutlass10bfloat16_tEEEEEEEC2ERKSC_RKSK_:
[----:B------:R-:W-:Y:S02]  /*b060*/  IADD3 R4, R15, -c[0x0][0x20], RZ ;  /* 0x800008000f047a10 */ /* 0x000fe40007ffe0ff */
[----:B------:R-:W-:-:S03]  /*b070*/  MOV R7, 0x0 ;  /* 0x0000000000077802 */ /* 0x000fc60000000f00 */
[----:B------:R1:W-:Y:S01]  /*b080*/  STL.64 [R4], R2 ;  /* 0x0000000204007387 */ /* 0x0003e20000100a00 */
[----:B------:R-:W-:Y:S05]  /*b090*/  RET.REL.NODEC R6 `(_ZN7cutlass13device_kernelIN5flash19enable_sm80_to_sm89INS1_16FlashAttnBwdSm80INS1_25CollectiveMainloopBwdSm80ILi2ELi2EN4cute5tupleIJNS5_1CILi128EEES8_NS7_ILi64EEEEEENS_10bfloat16_tEfNS_4arch4Sm80ELb0ELb0ELb1ELb1ELb1ELb0ELb0ELb0ELi2ELi4ELi4ELi4ELb0EEENS1_21CollectiveEpilogueBwdISA_SB_SD_Li256ELb1ELb0ELi2EEENS1_19SingleTileSchedulerILb1ELb0ELb0ELi128EEEEEEEEEvNT_6ParamsE) ;  /* 0xffff4f6006007950 */ /* 0x000fea0003c3ffff */
        .type           $_ZN7cutlass13device_kernelIN5flash19enable_sm80_to_sm89INS1_16FlashAttnBwdSm80INS1_25CollectiveMainloopBwdSm80ILi2ELi2EN4cute5tupleIJNS5_1CILi128EEES8_NS7_ILi64EEEEEENS_10bfloat16_tEfNS_4arch4Sm80ELb0ELb0ELb1ELb1ELb1ELb0ELb0ELb0ELi2ELi4ELi4ELi4ELb0EEENS1_21CollectiveEpilogueBwdISA_SB_SD_Li256ELb1ELb0ELi2EEENS1_19SingleTileSchedulerILb1ELb0ELb0ELi128EEEEEEEEEvNT_6ParamsE$_ZN4cute3eso3ESOILb1ELb0EJNS_6LayoutINS_5tupleIJNS3_IJNS_1CILi8EEENS4_ILi1EEEEEEEEENS3_IJNS3_IJS6_NS4_ILi0EEEEEEEEEEENS_10ViewEngineINS_8smem_ptrIPN7cutlass10bfloat16_tEEEEEEEC2ERKSC_RKSJ_,@function
        .size           $_ZN7cutlass13device_kernelIN5flash19enable_sm80_to_sm89INS1_16FlashAttnBwdSm80INS1_25CollectiveMainloopBwdSm80ILi2ELi2EN4cute5tupleIJNS5_1CILi128EEES8_NS7_ILi64EEEEEENS_10bfloat16_tEfNS_4arch4Sm80ELb0ELb0ELb1ELb1ELb1ELb0ELb0ELb0ELi2ELi4ELi4ELi4ELb0EEENS1_21CollectiveEpilogueBwdISA_SB_SD_Li256ELb1ELb0ELi2EEENS1_19SingleTileSchedulerILb1ELb0ELb0ELi128EEEEEEEEEvNT_6ParamsE$_ZN4cute3eso3ESOILb1ELb0EJNS_6LayoutINS_5tupleIJNS3_IJNS_1CILi8EEENS4_ILi1EEEEEEEEENS3_IJNS3_IJS6_NS4_ILi0EEEEEEEEEEENS_10ViewEngineINS_8smem_ptrIPN7cutlass10bfloat16_tEEEEEEEC2ERKSC_RKSJ_,($_ZN7cutlass13device_kernelIN5flash19enable_sm80_to_sm89INS1_16FlashAttnBwdSm80INS1_25CollectiveMainloopBwdSm80ILi2ELi2EN4cute5tupleIJNS5_1CILi128EEES8_NS7_ILi64EEEEEENS_10bfloat16_tEfNS_4arch4Sm80ELb0ELb0ELb1ELb1ELb1ELb0ELb0ELb0ELi2ELi4ELi4ELi4ELb0EEENS1_21CollectiveEpilogueBwdISA_SB_SD_Li256ELb1ELb0ELi2EEENS1_19SingleTileSchedulerILb1ELb0ELb0ELi128EEEEEEEEEvNT_6ParamsE$_ZN4cute3eso3ESOILb1ELb0EJNS_6LayoutINS_5tupleIJNS3_IJNS_1CILi8EEENS4_ILi1EEEEEEEEENS3_IJNS3_IJS6_NS4_ILi0EEEEEEEEEEENS_10ViewEngineIPN7cutlass10bfloat16_tEEEEEC2ERKSC_RKSH_ - $_ZN7cutlass13device_kernelIN5flash19enable_sm80_to_sm89INS1_16FlashAttnBwdSm80INS1_25CollectiveMainloopBwdSm80ILi2ELi2EN4cute5tupleIJNS5_1CILi128EEES8_NS7_ILi64EEEEEENS_10bfloat16_tEfNS_4arch4Sm80ELb0ELb0ELb1ELb1ELb1ELb0ELb0ELb0ELi2ELi4ELi4ELi4ELb0EEENS1_21CollectiveEpilogueBwdISA_SB_SD_Li256ELb1ELb0ELi2EEENS1_19SingleTileSchedulerILb1ELb0ELb0ELi128EEEEEEEEEvNT_6ParamsE$_ZN4cute3eso3ESOILb1ELb0EJNS_6LayoutINS_5tupleIJNS3_IJNS_1CILi8EEENS4_ILi1EEEEEEEEENS3_IJNS3_IJS6_NS4_ILi0EEEEEEEEEEENS_10ViewEngineINS_8smem_ptrIPN7cutlass10bfloat16_tEEEEEEEC2ERKSC_RKSJ_)
$_ZN7cutlass13device_kernelIN5flash19enable_sm80_to_sm89INS1_16FlashAttnBwdSm80INS1_25CollectiveMainloopBwdSm80ILi2ELi2EN4cute5tupleIJNS5_1CILi128EEES8_NS7_ILi64EEEEEENS_10bfloat16_tEfNS_4arch4Sm80ELb0ELb0ELb1ELb1ELb1ELb0ELb0ELb0ELi2ELi4ELi4ELi4ELb0EEENS1_21CollectiveEpilogueBwdISA_SB_SD_Li256ELb1ELb0ELi2EEENS1_19SingleTileSchedulerILb1ELb0ELb0ELi128EEEEEEEEEvNT_6ParamsE$_ZN4cute3eso3ESOILb1ELb0EJNS_6LayoutINS_5tupleIJNS3_IJNS_1CILi8EEENS4_ILi1EEEEEEEEENS3_IJNS3_IJS6_NS4_ILi0EEEEEEEEEEENS_10ViewEngineINS_8smem_ptrIPN7cutlass10bfloat16_tEEEEEEEC2ERKSC_RKSJ_:
[----:B------:R-:W-:Y:S02]  /*b0a0*/  IADD3 R6, R6, -c[0x0][0x20], RZ ;  /* 0x8000080006067a10 */ /* 0x000fe40007ffe0ff */
[----:B------:R-:W-:-:S03]  /*b0b0*/  MOV R9, 0x0 ;  /* 0x0000000000097802 */ /* 0x000fc60000000f00 */
[----:B------:R1:W-:Y:S01]  /*b0c0*/  STL.64 [R6], R2 ;  /* 0x0000000206007387 */ /* 0x0003e20000100a00 */
[----:B------:R-:W-:Y:S05]  /*b0d0*/  RET.REL.NODEC R8 `(_ZN7cutlass13device_kernelIN5flash19enable_sm80_to_sm89INS1_16FlashAttnBwdSm80INS1_25CollectiveMainloopBwdSm80ILi2ELi2EN4cute5tupleIJNS5_1CILi128EEES8_NS7_ILi64EEEEEENS_10bfloat16_tEfNS_4arch4Sm80ELb0ELb0ELb1ELb1ELb1ELb0ELb0ELb0ELi2ELi4ELi4ELi4ELb0EEENS1_21CollectiveEpilogueBwdISA_SB_SD_Li256ELb1ELb0ELi2EEENS1_19SingleTileSchedulerILb1ELb0ELb0ELi128EEEEEEEEEvNT_6ParamsE) ;  /* 0xffff4f2008007950 */ /* 0x000fea0003c3ffff */
        .type           $_ZN7cutlass13device_kernelIN5flash19enable_sm80_to_sm89INS1_16FlashAttnBwdSm80INS1_25CollectiveMainloopBwdSm80ILi2ELi2EN4cute5tupleIJNS5_1CILi128EEES8_NS7_ILi64EEEEEENS_10bfloat16_tEfNS_4arch4Sm80ELb0ELb0ELb1ELb1ELb1ELb0ELb0ELb0ELi2ELi4ELi4ELi4ELb0EEENS1_21CollectiveEpilogueBwdISA_SB_SD_Li256ELb1ELb0ELi2EEENS1_19SingleTileSchedulerILb1ELb0ELb0ELi128EEEEEEEEEvNT_6ParamsE$_ZN4cute3eso3ESOILb1ELb0EJNS_6LayoutINS_5tupleIJNS3_IJNS_1CILi8EEENS4_ILi1EEEEEEEEENS3_IJNS3_IJS6_NS4_ILi0EEEEEEEEEEENS_10ViewEngineIPN7cutlass10bfloat16_tEEEEEC2ERKSC_RKSH_,@function
        .size           $_ZN7cutlass13device_kernelIN5flash19enable_sm80_to_sm89INS1_16FlashAttnBwdSm80INS1_25CollectiveMainloopBwdSm80ILi2ELi2EN4cute5tupleIJNS5_1CILi128EEES8_NS7_ILi64EEEEEENS_10bfloat16_tEfNS_4arch4Sm80ELb0ELb0ELb1ELb1ELb1ELb0ELb0ELb0ELi2ELi4ELi4ELi4ELb0EEENS1_21CollectiveEpilogueBwdISA_SB_SD_Li256ELb1ELb0ELi2EEENS1_19SingleTileSchedulerILb1ELb0ELb0ELi128EEEEEEEEEvNT_6ParamsE$_ZN4cute3eso3ESOILb1ELb0EJNS_6LayoutINS_5tupleIJNS3_IJNS_1CILi8EEENS4_ILi1EEEEEEEEENS3_IJNS3_IJS6_NS4_ILi0EEEEEEEEEEENS_10ViewEngineIPN7cutlass10bfloat16_tEEEEEC2ERKSC_RKSH_,($_ZN7cutlass13device_kernelIN5flash19enable_sm80_to_sm89INS1_16FlashAttnBwdSm80INS1_25CollectiveMainloopBwdSm80ILi2ELi2EN4cute5tupleIJNS5_1CILi128EEES8_NS7_ILi64EEEEEENS_10bfloat16_tEfNS_4arch4Sm80ELb0ELb0ELb1ELb1ELb1ELb0ELb0ELb0ELi2ELi4ELi4ELi4ELb0EEENS1_21CollectiveEpilogueBwdISA_SB_SD_Li256ELb1ELb0ELi2EEENS1_19SingleTileSchedulerILb1ELb0ELb0ELi128EEEEEEEEEvNT_6ParamsE$_ZN4cute3eso3ESOILb1ELb0EJNS_6LayoutINS_5tupleIJNS3_IJNS_1CILi8EEENS4_ILi1EEEEEEEEENS3_IJNS3_IJS6_NS4_ILi0EEEEEEEEEEEiEEC2ERKSC_RKi - $_ZN7cutlass13device_kernelIN5flash19enable_sm80_to_sm89INS1_16FlashAttnBwdSm80INS1_25CollectiveMainloopBwdSm80ILi2ELi2EN4cute5tupleIJNS5_1CILi128EEES8_NS7_ILi64EEEEEENS_10bfloat16_tEfNS_4arch4Sm80ELb0ELb0ELb1ELb1ELb1ELb0ELb0ELb0ELi2ELi4ELi4ELi4ELb0EEENS1_21CollectiveEpilogueBwdISA_SB_SD_Li256ELb1ELb0ELi2EEENS1_19SingleTileSchedulerILb1ELb0ELb0ELi128EEEEEEEEEvNT_6ParamsE$_ZN4cute3eso3ESOILb1ELb0EJNS_6LayoutINS_5tupleIJNS3_IJNS_1CILi8EEENS4_ILi1EEEEEEEEENS3_IJNS3_IJS6_NS4_ILi0EEEEEEEEEEENS_10ViewEngineIPN7cutlass10bfloat16_tEEEEEC2ERKSC_RKSH_)
$_ZN7cutlass13device_kernelIN5flash19enable_sm80_to_sm89INS1_16FlashAttnBwdSm80INS1_25CollectiveMainloopBwdSm80ILi2ELi2EN4cute5tupleIJNS5_1CILi128EEES8_NS7_ILi64EEEEEENS_10bfloat16_tEfNS_4arch4Sm80ELb0ELb0ELb1ELb1ELb1ELb0ELb0ELb0ELi2ELi4ELi4ELi4ELb0EEENS1_21CollectiveEpilogueBwdISA_SB_SD_Li256ELb1ELb0ELi2EEENS1_19SingleTileSchedulerILb1ELb0ELb0ELi128EEEEEEEEEvNT_6ParamsE$_ZN4cute3eso3ESOILb1ELb0EJNS_6LayoutINS_5tupleIJNS3_IJNS_1CILi8EEENS4_ILi1EEEEEEEEENS3_IJNS3_IJS6_NS4_ILi0EEEEEEEEEEENS_10ViewEngineIPN7cutlass10bfloat16_tEEEEEC2ERKSC_RKSH_:
[----:B------:R-:W-:Y:S01]  /*b0e0*/  IADD3 R2, R66, -c[0x0][0x20], RZ ;  /* 0x8000080042027a10 */ /* 0x000fe20007ffe0ff */
[----:B------:R-:W-:Y:S01]  /*b0f0*/  IMAD.MOV.U32 R9, RZ, RZ, R3 ;  /* 0x000000ffff097224 */ /* 0x000fe200078e0003 */
[----:B------:R-:W-:-:S04]  /*b100*/  MOV R7, 0x0 ;  /* 0x0000000000077802 */ /* 0x000fc80000000f00 */
[----:B------:R1:W-:Y:S01]  /*b110*/  STL.64 [R2], R8 ;  /* 0x0000000802007387 */ /* 0x0003e20000100a00 */
[----:B------:R-:W-:Y:S05]  /*b120*/  RET.REL.NODEC R6 `(_ZN7cutlass13device_kernelIN5flash19enable_sm80_to_sm89INS1_16FlashAttnBwdSm80INS1_25CollectiveMainloopBwdSm80ILi2ELi2EN4cute5tupleIJNS5_1CILi128EEES8_NS7_ILi64EEEEEENS_10bfloat16_tEfNS_4arch4Sm80ELb0ELb0ELb1ELb1ELb1ELb0ELb0ELb0ELi2ELi4ELi4ELi4ELb0EEENS1_21CollectiveEpilogueBwdISA_SB_SD_Li256ELb1ELb0ELi2EEENS1_19SingleTileSchedulerILb1ELb0ELb0ELi128EEEEEEEEEvNT_6ParamsE) ;  /* 0xffff4ed006007950 */ /* 0x000fea0003c3ffff */
        .type           $_ZN7cutlass13device_kernelIN5flash19enable_sm80_to_sm89INS1_16FlashAttnBwdSm80INS1_25CollectiveMainloopBwdSm80ILi2ELi2EN4cute5tupleIJNS5_1CILi128EEES8_NS7_ILi64EEEEEENS_10bfloat16_tEfNS_4arch4Sm80ELb0ELb0ELb1ELb1ELb1ELb0ELb0ELb0ELi2ELi4ELi4ELi4ELb0EEENS1_21CollectiveEpilogueBwdISA_SB_SD_Li256ELb1ELb0ELi2EEENS1_19SingleTileSchedulerILb1ELb0ELb0ELi128EEEEEEEEEvNT_6ParamsE$_ZN4cute3eso3ESOILb1ELb0EJNS_6LayoutINS_5tupleIJNS3_IJNS_1CILi8EEENS4_ILi1EEEEEEEEENS3_IJNS3_IJS6_NS4_ILi0EEEEEEEEEEEiEEC2ERKSC_RKi,@function
        .size           $_ZN7cutlass13device_kernelIN5flash19enable_sm80_to_sm89INS1_16FlashAttnBwdSm80INS1_25CollectiveMainloopBwdSm80ILi2ELi2EN4cute5tupleIJNS5_1CILi128EEES8_NS7_ILi64EEEEEENS_10bfloat16_tEfNS_4arch4Sm80ELb0ELb0ELb1ELb1ELb1ELb0ELb0ELb0ELi2ELi4ELi4ELi4ELb0EEENS1_21CollectiveEpilogueBwdISA_SB_SD_Li256ELb1ELb0ELi2EEENS1_19SingleTileSchedulerILb1ELb0ELb0ELi128EEEEEEEEEvNT_6ParamsE$_ZN4cute3eso3ESOILb1ELb0EJNS_6LayoutINS_5tupleIJNS3_IJNS_1CILi8EEENS4_ILi1EEEEEEEEENS3_IJNS3_IJS6_NS4_ILi0EEEEEEEEEEEiEEC2ERKSC_RKi,($_ZN7cutlass13device_kernelIN5flash19enable_sm80_to_sm89INS1_16FlashAttnBwdSm80INS1_25CollectiveMainloopBwdSm80ILi2ELi2EN4cute5tupleIJNS5_1CILi128EEES8_NS7_ILi64EEEEEENS_10bfloat16_tEfNS_4arch4Sm80ELb0ELb0ELb1ELb1ELb1ELb0ELb0ELb0ELi2ELi4ELi4ELi4ELb0EEENS1_21CollectiveEpilogueBwdISA_SB_SD_Li256ELb1ELb0ELi2EEENS1_19SingleTileSchedulerILb1ELb0ELb0ELi128EEEEEEEEEvNT_6ParamsE$_ZN4cute3eso3ESOILb1ELb0EJNS_6LayoutINS_5tupleIJNS3_IJNS_1CILi8EEENS4_ILi1EEEEEEEEENS3_IJNS3_IJS6_NS4_ILi0EEEEEEEEEEElEEC2ERKSC_RKl - $_ZN7cutlass13device_kernelIN5flash19enable_sm80_to_sm89INS1_16FlashAttnBwdSm80INS1_25CollectiveMainloopBwdSm80ILi2ELi2EN4cute5tupleIJNS5_1CILi128EEES8_NS7_ILi64EEEEEENS_10bfloat16_tEfNS_4arch4Sm80ELb0ELb0ELb1ELb1ELb1ELb0ELb0ELb0ELi2ELi4ELi4ELi4ELb0EEENS1_21CollectiveEpilogueBwdISA_SB_SD_Li256ELb1ELb0ELi2EEENS1_19SingleTileSchedulerILb1ELb0ELb0ELi128EEEEEEEEEvNT_6ParamsE$_ZN4cute3eso3ESOILb1ELb0EJNS_6LayoutINS_5tupleIJNS3_IJNS_1CILi8EEENS4_ILi1EEEEEEEEENS3_IJNS3_IJS6_NS4_ILi0EEEEEEEEEEEiEEC2ERKSC_RKi)
$_ZN7cutlass13device_kernelIN5flash19enable_sm80_to_sm89INS1_16FlashAttnBwdSm80INS1_25CollectiveMainloopBwdSm80ILi2ELi2EN4cute5tupleIJNS5_1CILi128EEES8_NS7_ILi64EEEEEENS_10bfloat16_tEfNS_4arch4Sm80ELb0ELb0ELb1ELb1ELb1ELb0ELb0ELb0ELi2ELi4ELi4ELi4ELb0EEENS1_21CollectiveEpilogueBwdISA_SB_SD_Li256ELb1ELb0ELi2EEENS1_19SingleTileSchedulerILb1ELb0ELb0ELi128EEEEEEEEEvNT_6ParamsE$_ZN4cute3eso3ESOILb1ELb0EJNS_6LayoutINS_5tupleIJNS3_IJNS_1CILi8EEENS4_ILi1EEEEEEEEENS3_IJNS3_IJS6_NS4_ILi0EEEEEEEEEEEiEEC2ERKSC_RKi:
[----:B------:R-:W-:Y:S02]  /*b130*/  IADD3 R2, R2, -c[0x0][0x20], RZ ;  /* 0x8000080002027a10 */ /* 0x000fe40007ffe0ff */
[----:B------:R-:W-:-:S03]  /*b140*/  MOV R7, 0x0 ;  /* 0x0000000000077802 */ /* 0x000fc60000000f00 */
[----:B------:R1:W-:Y:S01]  /*b150*/  STL [R2], R3 ;  /* 0x0000000302007387 */ /* 0x0003e20000100800 */
[----:B------:R-:W-:Y:S05]  /*b160*/  RET.REL.NODEC R6 `(_ZN7cutlass13device_kernelIN5flash19enable_sm80_to_sm89INS1_16FlashAttnBwdSm80INS1_25CollectiveMainloopBwdSm80ILi2ELi2EN4cute5tupleIJNS5_1CILi128EEES8_NS7_ILi64EEEEEENS_10bfloat16_tEfNS_4arch4Sm80ELb0ELb0ELb1ELb1ELb1ELb0ELb0ELb0ELi2ELi4ELi4ELi4ELb0EEENS1_21CollectiveEpilogueBwdISA_SB_SD_Li256ELb1ELb0ELi2EEENS1_19SingleTileSchedulerILb1ELb0ELb0ELi128EEEEEEEEEvNT_6ParamsE) ;  /* 0xffff4e9006007950 */ /* 0x000fea0003c3ffff */
        .type           $_ZN7cutlass13device_kernelIN5flash19enable_sm80_to_sm89INS1_16FlashAttnBwdSm80INS1_25CollectiveMainloopBwdSm80ILi2ELi2EN4cute5tupleIJNS5_1CILi128EEES8_NS7_ILi64EEEEEENS_10bfloat16_tEfNS_4arch4Sm80ELb0ELb0ELb1ELb1ELb1ELb0ELb0ELb0ELi2ELi4ELi4ELi4ELb0EEENS1_21CollectiveEpilogueBwdISA_SB_SD_Li256ELb1ELb0ELi2EEENS1_19SingleTileSchedulerILb1ELb0ELb0ELi128EEEEEEEEEvNT_6ParamsE$_ZN4cute3eso3ESOILb1ELb0EJNS_6LayoutINS_5tupleIJNS3_IJNS_1CILi8EEENS4_ILi1EEEEEEEEENS3_IJNS3_IJS6_NS4_ILi0EEEEEEEEEEElEEC2ERKSC_RKl,@function
        .size           $_ZN7cutlass13device_kernelIN5flash19enable_sm80_to_sm89INS1_16FlashAttnBwdSm80INS1_25CollectiveMainloopBwdSm80ILi2ELi2EN4cute5tupleIJNS5_1CILi128EEES8_NS7_ILi64EEEEEENS_10bfloat16_tEfNS_4arch4Sm80ELb0ELb0ELb1ELb1ELb1ELb0ELb0ELb0ELi2ELi4ELi4ELi4ELb0EEENS1_21CollectiveEpilogueBwdISA_SB_SD_Li256ELb1ELb0ELi2EEENS1_19SingleTileSchedulerILb1ELb0ELb0ELi128EEEEEEEEEvNT_6ParamsE$_ZN4cute3eso3ESOILb1ELb0EJNS_6LayoutINS_5tupleIJNS3_IJNS_1CILi8EEENS4_ILi1EEEEEEEEENS3_IJNS3_IJS6_NS4_ILi0EEEEEEEEEEElEEC2ERKSC_RKl,($_ZN7cutlass13device_kernelIN5flash19enable_sm80_to_sm89INS1_16FlashAttnBwdSm80INS1_25CollectiveMainloopBwdSm80ILi2ELi2EN4cute5tupleIJNS5_1CILi128EEES8_NS7_ILi64EEEEEENS_10bfloat16_tEfNS_4arch4Sm80ELb0ELb0ELb1ELb1ELb1ELb0ELb0ELb0ELi2ELi4ELi4ELi4ELb0EEENS1_21CollectiveEpilogueBwdISA_SB_SD_Li256ELb1ELb0ELi2EEENS1_19SingleTileSchedulerILb1ELb0ELb0ELi128EEEEEEEEEvNT_6ParamsE$_ZN4cute3eso3ESOILb1ELb0EJNS_6LayoutINS_5tupleIJNS3_IJNS_1CILi8EEENS4_ILi1EEEEEENS3_IJNS4_ILi2EEEEEEEEENS3_IJNS3_IJS6_NS4_ILi0EEEEEENS3_IJNS4_ILi4096EEEEEEEEEEENS_10ViewEngineINS_8smem_ptrIPN7cutlass10bfloat16_tEEEEEEEC2ERKSG_RKSN_ - $_ZN7cutlass13device_kernelIN5flash19enable_sm80_to_sm89INS1_16FlashAttnBwdSm80INS1_25CollectiveMainloopBwdSm80ILi2ELi2EN4cute5tupleIJNS5_1CILi128EEES8_NS7_ILi64EEEEEENS_10bfloat16_tEfNS_4arch4Sm80ELb0ELb0ELb1ELb1ELb1ELb0ELb0ELb0ELi2ELi4ELi4ELi4ELb0EEENS1_21CollectiveEpilogueBwdISA_SB_SD_Li256ELb1ELb0ELi2EEENS1_19SingleTileSchedulerILb1ELb0ELb0ELi128EEEEEEEEEvNT_6ParamsE$_ZN4cute3eso3ESOILb1ELb0EJNS_6LayoutINS_5tupleIJNS3_IJNS_1CILi8EEENS4_ILi1EEEEEEEEENS3_IJNS3_IJS6_NS4_ILi0EEEEEEEEEEElEEC2ERKSC_RKl)
$_ZN7cutlass13device_kernelIN5flash19enable_sm80_to_sm89INS1_16FlashAttnBwdSm80INS1_25CollectiveMainloopBwdSm80ILi2ELi2EN4cute5tupleIJNS5_1CILi128EEES8_NS7_ILi64EEEEEENS_10bfloat16_tEfNS_4arch4Sm80ELb0ELb0ELb1ELb1ELb1ELb0ELb0ELb0ELi2ELi4ELi4ELi4ELb0EEENS1_21CollectiveEpilogueBwdISA_SB_SD_Li256ELb1ELb0ELi2EEENS1_19SingleTileSchedulerILb1ELb0ELb0ELi128EEEEEEEEEvNT_6ParamsE$_ZN4cute3eso3ESOILb1ELb0EJNS_6LayoutINS_5tupleIJNS3_IJNS_1CILi8EEENS4_ILi1EEEEEEEEENS3_IJNS3_IJS6_NS4_ILi0EEEEEEEEEEElEEC2ERKSC_RKl:
[----:B------:R-:W-:Y:S01]  /*b170*/  IADD3 R2, R15, -c[0x0][0x20], RZ ;  /* 0x800008000f027a10 */ /* 0x000fe20007ffe0ff */
[----:B------:R-:W-:Y:S01]  /*b180*/  IMAD.MOV.U32 R7, RZ, RZ, R3 ;  /* 0x000000ffff077224 */ /* 0x000fe200078e0003 */
[----:B------:R-:W-:-:S04]  /*b190*/  MOV R5, 0x0 ;  /* 0x0000000000057802 */ /* 0x000fc80000000f00 */
[----:B------:R1:W-:Y:S01]  /*b1a0*/  STL.64 [R2], R6 ;  /* 0x0000000602007387 */ /* 0x0003e20000100a00 */
[----:B------:R-:W-:Y:S05]  /*b1b0*/  RET.REL.NODEC R4 `(_ZN7cutlass13device_kernelIN5flash19enable_sm80_to_sm89INS1_16FlashAttnBwdSm80INS1_25CollectiveMainloopBwdSm80ILi2ELi2EN4cute5tupleIJNS5_1CILi128EEES8_NS7_ILi64EEEEEENS_10bfloat16_tEfNS_4arch4Sm80ELb0ELb0ELb1ELb1ELb1ELb0ELb0ELb0ELi2ELi4ELi4ELi4ELb0EEENS1_21CollectiveEpilogueBwdISA_SB_SD_Li256ELb1ELb0ELi2EEENS1_19SingleTileSchedulerILb1ELb0ELb0ELi128EEEEEEEEEvNT_6ParamsE) ;  /* 0xffff4e4004007950 */ /* 0x000fea0003c3ffff */
        .type           $_ZN7cutlass13device_kernelIN5flash19enable_sm80_to_sm89INS1_16FlashAttnBwdSm80INS1_25CollectiveMainloopBwdSm80ILi2ELi2EN4cute5tupleIJNS5_1CILi128EEES8_NS7_ILi64EEEEEENS_10bfloat16_tEfNS_4arch4Sm80ELb0ELb0ELb1ELb1ELb1ELb0ELb0ELb0ELi2ELi4ELi4ELi4ELb0EEENS1_21CollectiveEpilogueBwdISA_SB_SD_Li256ELb1ELb0ELi2EEENS1_19SingleTileSchedulerILb1ELb0ELb0ELi128EEEEEEEEEvNT_6ParamsE$_ZN4cute3eso3ESOILb1ELb0EJNS_6LayoutINS_5tupleIJNS3_IJNS_1CILi8EEENS4_ILi1EEEEEENS3_IJNS4_ILi2EEEEEEEEENS3_IJNS3_IJS6_NS4_ILi0EEEEEENS3_IJNS4_ILi4096EEEEEEEEEEENS_10ViewEngineINS_8smem_ptrIPN7cutlass10bfloat16_tEEEEEEEC2ERKSG_RKSN_,@function
        .size           $_ZN7cutlass13device_kernelIN5flash19enable_sm80_to_sm89INS1_16FlashAttnBwdSm80INS1_25CollectiveMainloopBwdSm80ILi2ELi2EN4cute5tupleIJNS5_1CILi128EEES8_NS7_ILi64EEEEEENS_10bfloat16_tEfNS_4arch4Sm80ELb0ELb0ELb1ELb1ELb1ELb0ELb0ELb0ELi2ELi4ELi4ELi4ELb0EEENS1_21CollectiveEpilogueBwdISA_SB_SD_Li256ELb1ELb0ELi2EEENS1_19SingleTileSchedulerILb1ELb0ELb0ELi128EEEEEEEEEvNT_6ParamsE$_ZN4cute3eso3ESOILb1ELb0EJNS_6LayoutINS_5tupleIJNS3_IJNS_1CILi8EEENS4_ILi1EEEEEENS3_IJNS4_ILi2EEEEEEEEENS3_IJNS3_IJS6_NS4_ILi0EEEEEENS3_IJNS4_ILi4096EEEEEEEEEEENS_10ViewEngineINS_8smem_ptrIPN7cutlass10bfloat16_tEEEEEEEC2ERKSG_RKSN_,($_ZN7cutlass13device_kernelIN5flash19enable_sm80_to_sm89INS1_16FlashAttnBwdSm80INS1_25CollectiveMainloopBwdSm80ILi2ELi2EN4cute5tupleIJNS5_1CILi128EEES8_NS7_ILi64EEEEEENS_10bfloat16_tEfNS_4arch4Sm80ELb0ELb0ELb1ELb1ELb1ELb0ELb0ELb0ELi2ELi4ELi4ELi4ELb0EEENS1_21CollectiveEpilogueBwdISA_SB_SD_Li256ELb1ELb0ELi2EEENS1_19SingleTileSchedulerILb1ELb0ELb0ELi128EEEEEEEEEvNT_6ParamsE$_ZN4cute3eso3ESOILb1ELb0EJNS_6LayoutINS_5tupleIJNS3_IJNS_1CILi8EEENS4_ILi1EEEEEENS3_IJNS4_ILi2EEEEEEEEENS3_IJNS3_IJS6_NS4_ILi0EEEEEENS3_IJNS4_ILi64EEEEEEEEEEENS_10ViewEngineIPN7cutlass10bfloat16_tEEEEEC2ERKSG_RKSL_ - $_ZN7cutlass13device_kernelIN5flash19enable_sm80_to_sm89INS1_16FlashAttnBwdSm80INS1_25CollectiveMainloopBwdSm80ILi2ELi2EN4cute5tupleIJNS5_1CILi128EEES8_NS7_ILi64EEEEEENS_10bfloat16_tEfNS_4arch4Sm80ELb0ELb0ELb1ELb1ELb1ELb0ELb0ELb0ELi2ELi4ELi4ELi4ELb0EEENS1_21CollectiveEpilogueBwdISA_SB_SD_Li256ELb1ELb0ELi2EEENS1_19SingleTileSchedulerILb1ELb0ELb0ELi128EEEEEEEEEvNT_6ParamsE$_ZN4cute3eso3ESOILb1ELb0EJNS_6LayoutINS_5tupleIJNS3_IJNS_1CILi8EEENS4_ILi1EEEEEENS3_IJNS4_ILi2EEEEEEEEENS3_IJNS3_IJS6_NS4_ILi0EEEEEENS3_IJNS4_ILi4096EEEEEEEEEEENS_10ViewEngineINS_8smem_ptrIPN7cutlass10bfloat16_tEEEEEEEC2ERKSG_RKSN_)
$_ZN7cutlass13device_kernelIN5flash19enable_sm80_to_sm89INS1_16FlashAttnBwdSm80INS1_25CollectiveMainloopBwdSm80ILi2ELi2EN4cute5tupleIJNS5_1CILi128EEES8_NS7_ILi64EEEEEENS_10bfloat16_tEfNS_4arch4Sm80ELb0ELb0ELb1ELb1ELb1ELb0ELb0ELb0ELi2ELi4ELi4ELi4ELb0EEENS1_21CollectiveEpilogueBwdISA_SB_SD_Li256ELb1ELb0ELi2EEENS1_19SingleTileSchedulerILb1ELb0ELb0ELi128EEEEEEEEEvNT_6ParamsE$_ZN4cute3eso3ESOILb1ELb0EJNS_6LayoutINS_5tupleIJNS3_IJNS_1CILi8EEENS4_ILi1EEEEEENS3_IJNS4_ILi2EEEEEEEEENS3_IJNS3_IJS6_NS4_ILi0EEEEEENS3_IJNS4_ILi4096EEEEEEEEEEENS_10ViewEngineINS_8smem_ptrIPN7cutlass10bfloat16_tEEEEEEEC2ERKSG_RKSN_:
[----:B------:R-:W-:Y:S01]  /*b1c0*/  IADD3 R5, R66, -c[0x0][0x20], RZ ;  /* 0x8000080042057a10 */ /* 0x000fe20007ffe0ff */
[----:B------:R-:W-:Y:S01]  /*b1d0*/  IMAD.MOV.U32 R8, RZ, RZ, R4 ;  /* 0x000000ffff087224 */ /* 0x000fe200078e0004 */
[----:B------:R-:W-:Y:S01]  /*b1e0*/  MOV R9, R7 ;  /* 0x0000000700097202 */ /* 0x000fe20000000f00 */
[----:B------:R-:W-:-:S04]  /*b1f0*/  IMAD.MOV.U32 R7, RZ, RZ, 0x0 ;  /* 0x00000000ff077424 */ /* 0x000fc800078e00ff */
[----:B------:R1:W-:Y:S01]  /*b200*/  STL.64 [R5], R8 ;  /* 0x0000000805007387 */ /* 0x0003e20000100a00 */
[----:B------:R-:W-:Y:S05]  /*b210*/  RET.REL.NODEC R6 `(_ZN7cutlass13device_kernelIN5flash19enable_sm80_to_sm89INS1_16FlashAttnBwdSm80INS1_25CollectiveMainloopBwdSm80ILi2ELi2EN4cute5tupleIJNS5_1CILi128EEES8_NS7_ILi64EEEEEENS_10bfloat16_tEfNS_4arch4Sm80ELb0ELb0ELb1ELb1ELb1ELb0ELb0ELb0ELi2ELi4ELi4ELi4ELb0EEENS1_21CollectiveEpilogueBwdISA_SB_SD_Li256ELb1ELb0ELi2EEENS1_19SingleTileSchedulerILb1ELb0ELb0ELi128EEEEEEEEEvNT_6ParamsE) ;  /* 0xffff4de006007950 */ /* 0x000fea0003c3ffff */
        .type           $_ZN7cutlass13device_kernelIN5flash19enable_sm80_to_sm89INS1_16FlashAttnBwdSm80INS1_25CollectiveMainloopBwdSm80ILi2ELi2EN4cute5tupleIJNS5_1CILi128EEES8_NS7_ILi64EEEEEENS_10bfloat16_tEfNS_4arch4Sm80ELb0ELb0ELb1ELb1ELb1ELb0ELb0ELb0ELi2ELi4ELi4ELi4ELb0EEENS1_21CollectiveEpilogueBwdISA_SB_SD_Li256ELb1ELb0ELi2EEENS1_19SingleTileSchedulerILb1ELb0ELb0ELi128EEEEEEEEEvNT_6ParamsE$_ZN4cute3eso3ESOILb1ELb0EJNS_6LayoutINS_5tupleIJNS3_IJNS_1CILi8EEENS4_ILi1EEEEEENS3_IJNS4_ILi2EEEEEEEEENS3_IJNS3_IJS6_NS4_ILi0EEEEEENS3_IJNS4_ILi64EEEEEEEEEEENS_10ViewEngineIPN7cutlass10bfloat16_tEEEEEC2ERKSG_RKSL_,@function
        .size           $_ZN7cutlass13device_kernelIN5flash19enable_sm80_to_sm89INS1_16FlashAttnBwdSm80INS1_25CollectiveMainloopBwdSm80ILi2ELi2EN4cute5tupleIJNS5_1CILi128EEES8_NS7_ILi64EEEEEENS_10bfloat16_tEfNS_4arch4Sm80ELb0ELb0ELb1ELb1ELb1ELb0ELb0ELb0ELi2ELi4ELi4ELi4ELb0EEENS1_21CollectiveEpilogueBwdISA_SB_SD_Li256ELb1ELb0ELi2EEENS1_19SingleTileSchedulerILb1ELb0ELb0ELi128EEEEEEEEEvNT_6ParamsE$_ZN4cute3eso3ESOILb1ELb0EJNS_6LayoutINS_5tupleIJNS3_IJNS_1CILi8EEENS4_ILi1EEEEEENS3_IJNS4_ILi2EEEEEEEEENS3_IJNS3_IJS6_NS4_ILi0EEEEEENS3_IJNS4_ILi64EEEEEEEEEEENS_10ViewEngineIPN7cutlass10bfloat16_tEEEEEC2ERKSG_RKSL_,($_ZN7cutlass13device_kernelIN5flash19enable_sm80_to_sm89INS1_16FlashAttnBwdSm80INS1_25CollectiveMainloopBwdSm80ILi2ELi2EN4cute5tupleIJNS5_1CILi128EEES8_NS7_ILi64EEEEEENS_10bfloat16_tEfNS_4arch4Sm80ELb0ELb0ELb1ELb1ELb1ELb0ELb0ELb0ELi2ELi4ELi4ELi4ELb0EEENS1_21CollectiveEpilogueBwdISA_SB_SD_Li256ELb1ELb0ELi2EEENS1_19SingleTileSchedulerILb1ELb0ELb0ELi128EEEEEEEEEvNT_6ParamsE$_ZN4cute3eso3ESOILb1ELb0EJNS_6LayoutINS_5tupleIJNS3_IJNS_1CILi8EEENS4_ILi1EEEEEENS3_IJNS4_ILi2EEEEEEEEENS3_IJNS3_IJS6_NS4_ILi0EEEEEENS3_IJNS4_ILi8192EEEEEEEEEEENS_10ViewEngineINS_8smem_ptrIPN7cutlass10bfloat16_tEEEEEEEC2ERKSG_RKSN_ - $_ZN7cutlass13device_kernelIN5flash19enable_sm80_to_sm89INS1_16FlashAttnBwdSm80INS1_25CollectiveMainloopBwdSm80ILi2ELi2EN4cute5tupleIJNS5_1CILi128EEES8_NS7_ILi64EEEEEENS_10bfloat16_tEfNS_4arch4Sm80ELb0ELb0ELb1ELb1ELb1ELb0ELb0ELb0ELi2ELi4ELi4ELi4ELb0EEENS1_21CollectiveEpilogueBwdISA_SB_SD_Li256ELb1ELb0ELi2EEENS1_19SingleTileSchedulerILb1ELb0ELb0ELi128EEEEEEEEEvNT_6ParamsE$_ZN4cute3eso3ESOILb1ELb0EJNS_6LayoutINS_5tupleIJNS3_IJNS_1CILi8EEENS4_ILi1EEEEEENS3_IJNS4_ILi2EEEEEEEEENS3_IJNS3_IJS6_NS4_ILi0EEEEEENS3_IJNS4_ILi64EEEEEEEEEEENS_10ViewEngineIPN7cutlass10bfloat16_tEEEEEC2ERKSG_RKSL_)
$_ZN7cutlass13device_kernelIN5flash19enable_sm80_to_sm89INS1_16FlashAttnBwdSm80INS1_25CollectiveMainloopBwdSm80ILi2ELi2EN4cute5tupleIJNS5_1CILi128EEES8_NS7_ILi64EEEEEENS_10bfloat16_tEfNS_4arch4Sm80ELb0ELb0ELb1ELb1ELb1ELb0ELb0ELb0ELi2ELi4ELi4ELi4ELb0EEENS1_21CollectiveEpilogueBwdISA_SB_SD_Li256ELb1ELb0ELi2EEENS1_19SingleTileSchedulerILb1ELb0ELb0ELi128EEEEEEEEEvNT_6ParamsE$_ZN4cute3eso3ESOILb1ELb0EJNS_6LayoutINS_5tupleIJNS3_IJNS_1CILi8EEENS4_ILi1EEEEEENS3_IJNS4_ILi2EEEEEEEEENS3_IJNS3_IJS6_NS4_ILi0EEEEEENS3_IJNS4_ILi64EEEEEEEEEEENS_10ViewEngineIPN7cutlass10bfloat16_tEEEEEC2ERKSG_RKSL_:
[----:B------:R-:W-:Y:S01]  /*b220*/  IADD3 R2, R23, -c[0x0][0x20], RZ ;  /* 0x8000080017027a10 */ /* 0x000fe20007ffe0ff */
[----:B------:R-:W-:Y:S01]  /*b230*/  IMAD.MOV.U32 R9, RZ, RZ, R3 ;  /* 0x000000ffff097224 */ /* 0x000fe200078e0003 */
[----:B------:R-:W-:-:S04]  /*b240*/  MOV R7, 0x0 ;  /* 0x0000000000077802 */ /* 0x000fc80000000f00 */
[----:B------:R1:W-:Y:S01]  /*b250*/  STL.64 [R2], R8 ;  /* 0x0000000802007387 */ /* 0x0003e20000100a00 */
[----:B------:R-:W-:Y:S05]  /*b260*/  RET.REL.NODEC R6 `(_ZN7cutlass13device_kernelIN5flash19enable_sm80_to_sm89INS1_16FlashAttnBwdSm80INS1_25CollectiveMainloopBwdSm80ILi2ELi2EN4cute5tupleIJNS5_1CILi128EEES8_NS7_ILi64EEEEEENS_10bfloat16_tEfNS_4arch4Sm80ELb0ELb0ELb1ELb1ELb1ELb0ELb0ELb0ELi2ELi4ELi4ELi4ELb0EEENS1_21CollectiveEpilogueBwdISA_SB_SD_Li256ELb1ELb0ELi2EEENS1_19SingleTileSchedulerILb1ELb0ELb0ELi128EEEEEEEEEvNT_6ParamsE) ;  /* 0xffff4d9006007950 */ /* 0x000fea0003c3ffff */
        .type           $_ZN7cutlass13device_kernelIN5flash19enable_sm80_to_sm89INS1_16FlashAttnBwdSm80INS1_25CollectiveMainloopBwdSm80ILi2ELi2EN4cute5tupleIJNS5_1CILi128EEES8_NS7_ILi64EEEEEENS_10bfloat16_tEfNS_4arch4Sm80ELb0ELb0ELb1ELb1ELb1ELb0ELb0ELb0ELi2ELi4ELi4ELi4ELb0EEENS1_21CollectiveEpilogueBwdISA_SB_SD_Li256ELb1ELb0ELi2EEENS1_19SingleTileSchedulerILb1ELb0ELb0ELi128EEEEEEEEEvNT_6ParamsE$_ZN4cute3eso3ESOILb1ELb0EJNS_6LayoutINS_5tupleIJNS3_IJNS_1CILi8EEENS4_ILi1EEEEEENS3_IJNS4_ILi2EEEEEEEEENS3_IJNS3_IJS6_NS4_ILi0EEEEEENS3_IJNS4_ILi8192EEEEEEEEEEENS_10ViewEngineINS_8smem_ptrIPN7cutlass10bfloat16_tEEEEEEEC2ERKSG_RKSN_,@function
        .size           $_ZN7cutlass13device_kernelIN5flash19enable_sm80_to_sm89INS1_16FlashAttnBwdSm80INS1_25CollectiveMainloopBwdSm80ILi2ELi2EN4cute5tupleIJNS5_1CILi128EEES8_NS7_ILi64EEEEEENS_10bfloat16_tEfNS_4arch4Sm80ELb0ELb0ELb1ELb1ELb1ELb0ELb0ELb0ELi2ELi4ELi4ELi4ELb0EEENS1_21CollectiveEpilogueBwdISA_SB_SD_Li256ELb1ELb0ELi2EEENS1_19SingleTileSchedulerILb1ELb0ELb0ELi128EEEEEEEEEvNT_6ParamsE$_ZN4cute3eso3ESOILb1ELb0EJNS_6LayoutINS_5tupleIJNS3_IJNS_1CILi8EEENS4_ILi1EEEEEENS3_IJNS4_ILi2EEEEEEEEENS3_IJNS3_IJS6_NS4_ILi0EEEEEENS3_IJNS4_ILi8192EEEEEEEEEEENS_10ViewEngineINS_8smem_ptrIPN7cutlass10bfloat16_tEEEEEEEC2ERKSG_RKSN_,($_ZN7cutlass13device_kernelIN5flash19enable_sm80_to_sm89INS1_16FlashAttnBwdSm80INS1_25CollectiveMainloopBwdSm80ILi2ELi2EN4cute5tupleIJNS5_1CILi128EEES8_NS7_ILi64EEEEEENS_10bfloat16_tEfNS_4arch4Sm80ELb0ELb0ELb1ELb1ELb1ELb0ELb0ELb0ELi2ELi4ELi4ELi4ELb0EEENS1_21CollectiveEpilogueBwdISA_SB_SD_Li256ELb1ELb0ELi2EEENS1_19SingleTileSchedulerILb1ELb0ELb0ELi128EEEEEEEEEvNT_6ParamsE$_ZN4cute3eso3ESOILb1ELb0EJNS_6LayoutINS_5tupleIJNS3_IJNS_1CILi8EEENS4_ILi1EEEEEENS3_IJNS4_ILi2EEEEEEEEENS3_IJNS3_IJS6_NS4_ILi0EEEEEENS3_IJS5_EEEEEEEENS_10ViewEngineIPN7cutlass10bfloat16_tEEEEEC2ERKSF_RKSK_ - $_ZN7cutlass13device_kernelIN5flash19enable_sm80_to_sm89INS1_16FlashAttnBwdSm80INS1_25CollectiveMainloopBwdSm80ILi2ELi2EN4cute5tupleIJNS5_1CILi128EEES8_NS7_ILi64EEEEEENS_10bfloat16_tEfNS_4arch4Sm80ELb0ELb0ELb1ELb1ELb1ELb0ELb0ELb0ELi2ELi4ELi4ELi4ELb0EEENS1_21CollectiveEpilogueBwdISA_SB_SD_Li256ELb1ELb0ELi2EEENS1_19SingleTileSchedulerILb1ELb0ELb0ELi128EEEEEEEEEvNT_6ParamsE$_ZN4cute3eso3ESOILb1ELb0EJNS_6LayoutINS_5tupleIJNS3_IJNS_1CILi8EEENS4_ILi1EEEEEENS3_IJNS4_ILi2EEEEEEEEENS3_IJNS3_IJS6_NS4_ILi0EEEEEENS3_IJNS4_ILi8192EEEEEEEEEEENS_10ViewEngineINS_8smem_ptrIPN7cutlass10bfloat16_tEEEEEEEC2ERKSG_RKSN_)
$_ZN7cutlass13device_kernelIN5flash19enable_sm80_to_sm89INS1_16FlashAttnBwdSm80INS1_25CollectiveMainloopBwdSm80ILi2ELi2EN4cute5tupleIJNS5_1CILi128EEES8_NS7_ILi64EEEEEENS_10bfloat16_tEfNS_4arch4Sm80ELb0ELb0ELb1ELb1ELb1ELb0ELb0ELb0ELi2ELi4ELi4ELi4ELb0EEENS1_21CollectiveEpilogueBwdISA_SB_SD_Li256ELb1ELb0ELi2EEENS1_19SingleTileSchedulerILb1ELb0ELb0ELi128EEEEEEEEEvNT_6ParamsE$_ZN4cute3eso3ESOILb1ELb0EJNS_6LayoutINS_5tupleIJNS3_IJNS_1CILi8EEENS4_ILi1EEEEEENS3_IJNS4_ILi2EEEEEEEEENS3_IJNS3_IJS6_NS4_ILi0EEEEEENS3_IJNS4_ILi8192EEEEEEEEEEENS_10ViewEngineINS_8smem_ptrIPN7cutlass10bfloat16_tEEEEEEEC2ERKSG_RKSN_:
[----:B------:R-:W-:Y:S01]  /*b270*/  IADD3 R5, R23, -c[0x0][0x20], RZ ;  /* 0x8000080017057a10 */ /* 0x000fe20007ffe0ff */
[----:B------:R-:W-:Y:S01]  /*b280*/  IMAD.MOV.U32 R8, RZ, RZ, R4 ;  /* 0x000000ffff087224 */ /* 0x000fe200078e0004 */
[----:B------:R-:W-:Y:S01]  /*b290*/  MOV R9, R7 ;  /* 0x0000000700097202 */ /* 0x000fe20000000f00 */
[----:B------:R-:W-:-:S04]  /*b2a0*/  IMAD.MOV.U32 R7, RZ, RZ, 0x0 ;  /* 0x00000000ff077424 */ /* 0x000fc800078e00ff */
[----:B------:R1:W-:Y:S01]  /*b2b0*/  STL.64 [R5], R8 ;  /* 0x0000000805007387 */ /* 0x0003e20000100a00 */
[----:B------:R-:W-:Y:S05]  /*b2c0*/  RET.REL.NODEC R6 `(_ZN7cutlass13device_kernelIN5flash19enable_sm80_to_sm89INS1_16FlashAttnBwdSm80INS1_25CollectiveMainloopBwdSm80ILi2ELi2EN4cute5tupleIJNS5_1CILi128EEES8_NS7_ILi64EEEEEENS_10bfloat16_tEfNS_4arch4Sm80ELb0ELb0ELb1ELb1ELb1ELb0ELb0ELb0ELi2ELi4ELi4ELi4ELb0EEENS1_21CollectiveEpilogueBwdISA_SB_SD_Li256ELb1ELb0ELi2EEENS1_19SingleTileSchedulerILb1ELb0ELb0ELi128EEEEEEEEEvNT_6ParamsE) ;  /* 0xffff4d3006007950 */ /* 0x000fea0003c3ffff */
        .type           $_ZN7cutlass13device_kernelIN5flash19enable_sm80_to_sm89INS1_16FlashAttnBwdSm80INS1_25CollectiveMainloopBwdSm80ILi2ELi2EN4cute5tupleIJNS5_1CILi128EEES8_NS7_ILi64EEEEEENS_10bfloat16_tEfNS_4arch4Sm80ELb0ELb0ELb1ELb1ELb1ELb0ELb0ELb0ELi2ELi4ELi4ELi4ELb0EEENS1_21CollectiveEpilogueBwdISA_SB_SD_Li256ELb1ELb0ELi2EEENS1_19SingleTileSchedulerILb1ELb0ELb0ELi128EEEEEEEEEvNT_6ParamsE$_ZN4cute3eso3ESOILb1ELb0EJNS_6LayoutINS_5tupleIJNS3_IJNS_1CILi8EEENS4_ILi1EEEEEENS3_IJNS4_ILi2EEEEEEEEENS3_IJNS3_IJS6_NS4_ILi0EEEEEENS3_IJS5_EEEEEEEENS_10ViewEngineIPN7cutlass10bfloat16_tEEEEEC2ERKSF_RKSK_,@function
        .size           $_ZN7cutlass13device_kernelIN5flash19enable_sm80_to_sm89INS1_16FlashAttnBwdSm80INS1_25CollectiveMainloopBwdSm80ILi2ELi2EN4cute5tupleIJNS5_1CILi128EEES8_NS7_ILi64EEEEEENS_10bfloat16_tEfNS_4arch4Sm80ELb0ELb0ELb1ELb1ELb1ELb0ELb0ELb0ELi2ELi4ELi4ELi4ELb0EEENS1_21CollectiveEpilogueBwdISA_SB_SD_Li256ELb1ELb0ELi2EEENS1_19SingleTileSchedulerILb1ELb0ELb0ELi128EEEEEEEEEvNT_6ParamsE$_ZN4cute3eso3ESOILb1ELb0EJNS_6LayoutINS_5tupleIJNS3_IJNS_1CILi8EEENS4_ILi1EEEEEENS3_IJNS4_ILi2EEEEEEEEENS3_IJNS3_IJS6_NS4_ILi0EEEEEENS3_IJS5_EEEEEEEENS_10ViewEngineIPN7cutlass10bfloat16_tEEEEEC2ERKSF_RKSK_,($_ZN7cutlass13device_kernelIN5flash19enable_sm80_to_sm89INS1_16FlashAttnBwdSm80INS1_25CollectiveMainloopBwdSm80ILi2ELi2EN4cute5tupleIJNS5_1CILi128EEES8_NS7_ILi64EEEEEENS_10bfloat16_tEfNS_4arch4Sm80ELb0ELb0ELb1ELb1ELb1ELb0ELb0ELb0ELi2ELi4ELi4ELi4ELb0EEENS1_21CollectiveEpilogueBwdISA_SB_SD_Li256ELb1ELb0ELi2EEENS1_19SingleTileSchedulerILb1ELb0ELb0ELi128EEEEEEEEEvNT_6ParamsE$_ZN4cute3eso3ESOILb1ELb0EJNS_6LayoutINS_5tupleIJNS3_IJNS_1CILi8EEENS4_ILi1EEEEEENS3_IJNS4_ILi4EEEEEEEEENS3_IJNS3_IJS6_NS4_ILi0EEEEEENS3_IJNS4_ILi2048EEEEEEEEEEENS_10ViewEngineINS_8smem_ptrIPN7cutlass10bfloat16_tEEEEEEEC2ERKSG_RKSN_ - $_ZN7cutlass13device_kernelIN5flash19enable_sm80_to_sm89INS1_16FlashAttnBwdSm80INS1_25CollectiveMainloopBwdSm80ILi2ELi2EN4cute5tupleIJNS5_1CILi128EEES8_NS7_ILi64EEEEEENS_10bfloat16_tEfNS_4arch4Sm80ELb0ELb0ELb1ELb1ELb1ELb0ELb0ELb0ELi2ELi4ELi4ELi4ELb0EEENS1_21CollectiveEpilogueBwdISA_SB_SD_Li256ELb1ELb0ELi2EEENS1_19SingleTileSchedulerILb1ELb0ELb0ELi128EEEEEEEEEvNT_6ParamsE$_ZN4cute3eso3ESOILb1ELb0EJNS_6LayoutINS_5tupleIJNS3_IJNS_1CILi8EEENS4_ILi1EEEEEENS3_IJNS4_ILi2EEEEEEEEENS3_IJNS3_IJS6_NS4_ILi0EEEEEENS3_IJS5_EEEEEEEENS_10ViewEngineIPN7cutlass10bfloat16_tEEEEEC2ERKSF_RKSK_)
$_ZN7cutlass13device_kernelIN5flash19enable_sm80_to_sm89INS1_16FlashAttnBwdSm80INS1_25CollectiveMainloopBwdSm80ILi2ELi2EN4cute5tupleIJNS5_1CILi128EEES8_NS7_ILi64EEEEEENS_10bfloat16_tEfNS_4arch4Sm80ELb0ELb0ELb1ELb1ELb1ELb0ELb0ELb0ELi2ELi4ELi4ELi4ELb0EEENS1_21CollectiveEpilogueBwdISA_SB_SD_Li256ELb1ELb0ELi2EEENS1_19SingleTileSchedulerILb1ELb0ELb0ELi128EEEEEEEEEvNT_6ParamsE$_ZN4cute3eso3ESOILb1ELb0EJNS_6LayoutINS_5tupleIJNS3_IJNS_1CILi8EEENS4_ILi1EEEEEENS3_IJNS4_ILi2EEEEEEEEENS3_IJNS3_IJS6_NS4_ILi0EEEEEENS3_IJS5_EEEEEEEENS_10ViewEngineIPN7cutlass10bfloat16_tEEEEEC2ERKSF_RKSK_:
[----:B------:R-:W-:Y:S01]  /*b2d0*/  IADD3 R3, R66, -c[0x0][0x20], RZ ;  /* 0x8000080042037a10 */ /* 0x000fe20007ffe0ff */
[----:B------:R-:W-:Y:S01]  /*b2e0*/  IMAD.MOV.U32 R8, RZ, RZ, R2 ;  /* 0x000000ffff087224 */ /* 0x000fe200078e0002 */
[----:B------:R-:W-:Y:S01]  /*b2f0*/  MOV R9, R5 ;  /* 0x0000000500097202 */ /* 0x000fe20000000f00 */
[----:B------:R-:W-:-:S04]  /*b300*/  IMAD.MOV.U32 R5, RZ, RZ, 0x0 ;  /* 0x00000000ff057424 */ /* 0x000fc800078e00ff */
[----:B------:R1:W-:Y:S01]  /*b310*/  STL.64 [R3], R8 ;  /* 0x0000000803007387 */ /* 0x0003e20000100a00 */
[----:B------:R-:W-:Y:S05]  /*b320*/  RET.REL.NODEC R4 `(_ZN7cutlass13device_kernelIN5flash19enable_sm80_to_sm89INS1_16FlashAttnBwdSm80INS1_25CollectiveMainloopBwdSm80ILi2ELi2EN4cute5tupleIJNS5_1CILi128EEES8_NS7_ILi64EEEEEENS_10bfloat16_tEfNS_4arch4Sm80ELb0ELb0ELb1ELb1ELb1ELb0ELb0ELb0ELi2ELi4ELi4ELi4ELb0EEENS1_21CollectiveEpilogueBwdISA_SB_SD_Li256ELb1ELb0ELi2EEENS1_19SingleTileSchedulerILb1ELb0ELb0ELi128EEEEEEEEEvNT_6ParamsE) ;  /* 0xffff4cd004007950 */ /* 0x000fea0003c3ffff */
        .type           $_ZN7cutlass13device_kernelIN5flash19enable_sm80_to_sm89INS1_16FlashAttnBwdSm80INS1_25CollectiveMainloopBwdSm80ILi2ELi2EN4cute5tupleIJNS5_1CILi128EEES8_NS7_ILi64EEEEEENS_10bfloat16_tEfNS_4arch4Sm80ELb0ELb0ELb1ELb1ELb1ELb0ELb0ELb0ELi2ELi4ELi4ELi4ELb0EEENS1_21CollectiveEpilogueBwdISA_SB_SD_Li256ELb1ELb0ELi2EEENS1_19SingleTileSchedulerILb1ELb0ELb0ELi128EEEEEEEEEvNT_6ParamsE$_ZN4cute3eso3ESOILb1ELb0EJNS_6LayoutINS_5tupleIJNS3_IJNS_1CILi8EEENS4_ILi1EEEEEENS3_IJNS4_ILi4EEEEEEEEENS3_IJNS3_IJS6_NS4_ILi0EEEEEENS3_IJNS4_ILi2048EEEEEEEEEEENS_10ViewEngineINS_8smem_ptrIPN7cutlass10bfloat16_tEEEEEEEC2ERKSG_RKSN_,@function
        .size           $_ZN7cutlass13device_kernelIN5flash19enable_sm80_to_sm89INS1_16FlashAttnBwdSm80INS1_25CollectiveMainloopBwdSm80ILi2ELi2EN4cute5tupleIJNS5_1CILi128EEES8_NS7_ILi64EEEEEENS_10bfloat16_tEfNS_4arch4Sm80ELb0ELb0ELb1ELb1ELb1ELb0ELb0ELb0ELi2ELi4ELi4ELi4ELb0EEENS1_21CollectiveEpilogueBwdISA_SB_SD_Li256ELb1ELb0ELi2EEENS1_19SingleTileSchedulerILb1ELb0ELb0ELi128EEEEEEEEEvNT_6ParamsE$_ZN4cute3eso3ESOILb1ELb0EJNS_6LayoutINS_5tupleIJNS3_IJNS_1CILi8EEENS4_ILi1EEEEEENS3_IJNS4_ILi4EEEEEEEEENS3_IJNS3_IJS6_NS4_ILi0EEEEEENS3_IJNS4_ILi2048EEEEEEEEEEENS_10ViewEngineINS_8smem_ptrIPN7cutlass10bfloat16_tEEEEEEEC2ERKSG_RKSN_,($_ZN7cutlass13device_kernelIN5flash19enable_sm80_to_sm89INS1_16FlashAttnBwdSm80INS1_25CollectiveMainloopBwdSm80ILi2ELi2EN4cute5tupleIJNS5_1CILi128EEES8_NS7_ILi64EEEEEENS_10bfloat16_tEfNS_4arch4Sm80ELb0ELb0ELb1ELb1ELb1ELb0ELb0ELb0ELi2ELi4ELi4ELi4ELb0EEENS1_21CollectiveEpilogueBwdISA_SB_SD_Li256ELb1ELb0ELi2EEENS1_19SingleTileSchedulerILb1ELb0ELb0ELi128EEEEEEEEEvNT_6ParamsE$_ZN4cute3eso3ESOILb1ELb0EJNS_6LayoutINS_5tupleIJNS3_IJNS_1CILi8EEENS4_ILi1EEEEEENS3_IJNS4_ILi4EEEEEEEEENS3_IJNS3_IJS6_NS4_ILi0EEEEEENS3_IJS5_EEEEEEEENS_10ViewEngineIPN7cutlass10bfloat16_tEEEEEC2ERKSF_RKSK_ - $_ZN7cutlass13device_kernelIN5flash19enable_sm80_to_sm89INS1_16FlashAttnBwdSm80INS1_25CollectiveMainloopBwdSm80ILi2ELi2EN4cute5tupleIJNS5_1CILi128EEES8_NS7_ILi64EEEEEENS_10bfloat16_tEfNS_4arch4Sm80ELb0ELb0ELb1ELb1ELb1ELb0ELb0ELb0ELi2ELi4ELi4ELi4ELb0EEENS1_21CollectiveEpilogueBwdISA_SB_SD_Li256ELb1ELb0ELi2EEENS1_19SingleTileSchedulerILb1ELb0ELb0ELi128EEEEEEEEEvNT_6ParamsE$_ZN4cute3eso3ESOILb1ELb0EJNS_6LayoutINS_5tupleIJNS3_IJNS_1CILi8EEENS4_ILi1EEEEEENS3_IJNS4_ILi4EEEEEEEEENS3_IJNS3_IJS6_NS4_ILi0EEEEEENS3_IJNS4_ILi2048EEEEEEEEEEENS_10ViewEngineINS_8smem_ptrIPN7cutlass10bfloat16_tEEEEEEEC2ERKSG_RKSN_)
$_ZN7cutlass13device_kernelIN5flash19enable_sm80_to_sm89INS1_16FlashAttnBwdSm80INS1_25CollectiveMainloopBwdSm80ILi2ELi2EN4cute5tupleIJNS5_1CILi128EEES8_NS7_ILi64EEEEEENS_10bfloat16_tEfNS_4arch4Sm80ELb0ELb0ELb1ELb1ELb1ELb0ELb0ELb0ELi2ELi4ELi4ELi4ELb0EEENS1_21CollectiveEpilogueBwdISA_SB_SD_Li256ELb1ELb0ELi2EEENS1_19SingleTileSchedulerILb1ELb0ELb0ELi128EEEEEEEEEvNT_6ParamsE$_ZN4cute3eso3ESOILb1ELb0EJNS_6LayoutINS_5tupleIJNS3_IJNS_1CILi8EEENS4_ILi1EEEEEENS3_IJNS4_ILi4EEEEEEEEENS3_IJNS3_IJS6_NS4_ILi0EEEEEENS3_IJNS4_ILi2048EEEEEEEEEEENS_10ViewEngineINS_8smem_ptrIPN7cutlass10bfloat16_tEEEEEEEC2ERKSG_RKSN_:
[----:B------:R-:W-:Y:S01]  /*b330*/  IADD3 R7, R23, -c[0x0][0x20], RZ ;  /* 0x8000080017077a10 */ /* 0x000fe20007ffe0ff */
[----:B------:R-:W-:Y:S01]  /*b340*/  IMAD.MOV.U32 R10, RZ, RZ, R6 ;  /* 0x000000ffff0a7224 */ /* 0x000fe200078e0006 */
[----:B------:R-:W-:Y:S01]  /*b350*/  MOV R11, R9 ;  /* 0x00000009000b7202 */ /* 0x000fe20000000f00 */
[----:B------:R-:W-:-:S04]  /*b360*/  IMAD.MOV.U32 R9, RZ, RZ, 0x0 ;  /* 0x00000000ff097424 */ /* 0x000fc800078e00ff */
[----:B------:R1:W-:Y:S01]  /*b370*/  STL.64 [R7], R10 ;  /* 0x0000000a07007387 */ /* 0x0003e20000100a00 */
[----:B------:R-:W-:Y:S05]  /*b380*/  RET.REL.NODEC R8 `(_ZN7cutlass13device_kernelIN5flash19enable_sm80_to_sm89INS1_16FlashAttnBwdSm80INS1_25CollectiveMainloopBwdSm80ILi2ELi2EN4cute5tupleIJNS5_1CILi128EEES8_NS7_ILi64EEEEEENS_10bfloat16_tEfNS_4arch4Sm80ELb0ELb0ELb1ELb1ELb1ELb0ELb0ELb0ELi2ELi4ELi4ELi4ELb0EEENS1_21CollectiveEpilogueBwdISA_SB_SD_Li256ELb1ELb0ELi2EEENS1_19SingleTileSchedulerILb1ELb0ELb0ELi128EEEEEEEEEvNT_6ParamsE) ;  /* 0xffff4c7008007950 */ /* 0x000fea0003c3ffff */
        .type           $_ZN7cutlass13device_kernelIN5flash19enable_sm80_to_sm89INS1_16FlashAttnBwdSm80INS1_25CollectiveMainloopBwdSm80ILi2ELi2EN4cute5tupleIJNS5_1CILi128EEES8_NS7_ILi64EEEEEENS_10bfloat16_tEfNS_4arch4Sm80ELb0ELb0ELb1ELb1ELb1ELb0ELb0ELb0ELi2ELi4ELi4ELi4ELb0EEENS1_21CollectiveEpilogueBwdISA_SB_SD_Li256ELb1ELb0ELi2EEENS1_19SingleTileSchedulerILb1ELb0ELb0ELi128EEEEEEEEEvNT_6ParamsE$_ZN4cute3eso3ESOILb1ELb0EJNS_6LayoutINS_5tupleIJNS3_IJNS_1CILi8EEENS4_ILi1EEEEEENS3_IJNS4_ILi4EEEEEEEEENS3_IJNS3_IJS6_NS4_ILi0EEEEEENS3_IJS5_EEEEEEEENS_10ViewEngineIPN7cutlass10bfloat16_tEEEEEC2ERKSF_RKSK_,@function
        .size           $_ZN7cutlass13device_kernelIN5flash19enable_sm80_to_sm89INS1_16FlashAttnBwdSm80INS1_25CollectiveMainloopBwdSm80ILi2ELi2EN4cute5tupleIJNS5_1CILi128EEES8_NS7_ILi64EEEEEENS_10bfloat16_tEfNS_4arch4Sm80ELb0ELb0ELb1ELb1ELb1ELb0ELb0ELb0ELi2ELi4ELi4ELi4ELb0EEENS1_21CollectiveEpilogueBwdISA_SB_SD_Li256ELb1ELb0ELi2EEENS1_19SingleTileSchedulerILb1ELb0ELb0ELi128EEEEEEEEEvNT_6ParamsE$_ZN4cute3eso3ESOILb1ELb0EJNS_6LayoutINS_5tupleIJNS3_IJNS_1CILi8EEENS4_ILi1EEEEEENS3_IJNS4_ILi4EEEEEEEEENS3_IJNS3_IJS6_NS4_ILi0EEEEEENS3_IJS5_EEEEEEEENS_10ViewEngineIPN7cutlass10bfloat16_tEEEEEC2ERKSF_RKSK_,($_ZN7cutlass13device_kernelIN5flash19enable_sm80_to_sm89INS1_16FlashAttnBwdSm80INS1_25CollectiveMainloopBwdSm80ILi2ELi2EN4cute5tupleIJNS5_1CILi128EEES8_NS7_ILi64EEEEEENS_10bfloat16_tEfNS_4arch4Sm80ELb0ELb0ELb1ELb1ELb1ELb0ELb0ELb0ELi2ELi4ELi4ELi4ELb0EEENS1_21CollectiveEpilogueBwdISA_SB_SD_Li256ELb1ELb0ELi2EEENS1_19SingleTileSchedulerILb1ELb0ELb0ELi128EEEEEEEEEvNT_6ParamsE$_ZN4cute3eso3ESOILb1ELb0EJNS_6LayoutINS_5tupleIJNS3_IJNS_1CILi8EEENS4_ILi1EEEEEENS4_ILi2EEEEEENS3_IJNS3_IJS6_NS4_ILi0EEEEEENS4_ILi4096EEEEEEEENS_10ViewEngineINS_8smem_ptrIPN7cutlass10bfloat16_tEEEEEEEC2ERKSE_RKSL_ - $_ZN7cutlass13device_kernelIN5flash19enable_sm80_to_sm89INS1_16FlashAttnBwdSm80INS1_25CollectiveMainloopBwdSm80ILi2ELi2EN4cute5tupleIJNS5_1CILi128EEES8_NS7_ILi64EEEEEENS_10bfloat16_tEfNS_4arch4Sm80ELb0ELb0ELb1ELb1ELb1ELb0ELb0ELb0ELi2ELi4ELi4ELi4ELb0EEENS1_21CollectiveEpilogueBwdISA_SB_SD_Li256ELb1ELb0ELi2EEENS1_19SingleTileSchedulerILb1ELb0ELb0ELi128EEEEEEEEEvNT_6ParamsE$_ZN4cute3eso3ESOILb1ELb0EJNS_6LayoutINS_5tupleIJNS3_IJNS_1CILi8EEENS4_ILi1EEEEEENS3_IJNS4_ILi4EEEEEEEEENS3_IJNS3_IJS6_NS4_ILi0EEEEEENS3_IJS5_EEEEEEEENS_10ViewEngineIPN7cutlass10bfloat16_tEEEEEC2ERKSF_RKSK_)
$_ZN7cutlass13device_kernelIN5flash19enable_sm80_to_sm89INS1_16FlashAttnBwdSm80INS1_25CollectiveMainloopBwdSm80ILi2ELi2EN4cute5tupleIJNS5_1CILi128EEES8_NS7_ILi64EEEEEENS_10bfloat16_tEfNS_4arch4Sm80ELb0ELb0ELb1ELb1ELb1ELb0ELb0ELb0ELi2ELi4ELi4ELi4ELb0EEENS1_21CollectiveEpilogueBwdISA_SB_SD_Li256ELb1ELb0ELi2EEENS1_19SingleTileSchedulerILb1ELb0ELb0ELi128EEEEEEEEEvNT_6ParamsE$_ZN4cute3eso3ESOILb1ELb0EJNS_6LayoutINS_5tupleIJNS3_IJNS_1CILi8EEENS4_ILi1EEEEEENS3_IJNS4_ILi4EEEEEEEEENS3_IJNS3_IJS6_NS4_ILi0EEEEEENS3_IJS5_EEEEEEEENS_10ViewEngineIPN7cutlass10bfloat16_tEEEEEC2ERKSF_RKSK_:
[----:B------:R-:W-:Y:S01]  /*b390*/  IADD3 R3, R23, -c[0x0][0x20], RZ ;  /* 0x8000080017037a10 */ /* 0x000fe20007ffe0ff */
[----:B------:R-:W-:Y:S01]  /*b3a0*/  IMAD.MOV.U32 R8, RZ, RZ, R2 ;  /* 0x000000ffff087224 */ /* 0x000fe200078e0002 */
[----:B------:R-:W-:Y:S01]  /*b3b0*/  MOV R9, R5 ;  /* 0x0000000500097202 */ /* 0x000fe20000000f00 */
[----:B------:R-:W-:-:S04]  /*b3c0*/  IMAD.MOV.U32 R5, RZ, RZ, 0x0 ;  /* 0x00000000ff057424 */ /* 0x000fc800078e00ff */
[----:B------:R1:W-:Y:S01]  /*b3d0*/  STL.64 [R3], R8 ;  /* 0x0000000803007387 */ /* 0x0003e20000100a00 */
[----:B------:R-:W-:Y:S05]  /*b3e0*/  RET.REL.NODEC R4 `(_ZN7cutlass13device_kernelIN5flash19enable_sm80_to_sm89INS1_16FlashAttnBwdSm80INS1_25CollectiveMainloopBwdSm80ILi2ELi2EN4cute5tupleIJNS5_1CILi128EEES8_NS7_ILi64EEEEEENS_10bfloat16_tEfNS_4arch4Sm80ELb0ELb0ELb1ELb1ELb1ELb0ELb0ELb0ELi2ELi4ELi4ELi4ELb0EEENS1_21CollectiveEpilogueBwdISA_SB_SD_Li256ELb1ELb0ELi2EEENS1_19SingleTileSchedulerILb1ELb0ELb0ELi128EEEEEEEEEvNT_6ParamsE) ;  /* 0xffff4c1004007950 */ /* 0x000fea0003c3ffff */
        .type           $_ZN7cutlass13device_kernelIN5flash19enable_sm80_to_sm89INS1_16FlashAttnBwdSm80INS1_25CollectiveMainloopBwdSm80ILi2ELi2EN4cute5tupleIJNS5_1CILi128EEES8_NS7_ILi64EEEEEENS_10bfloat16_tEfNS_4arch4Sm80ELb0ELb0ELb1ELb1ELb1ELb0ELb0ELb0ELi2ELi4ELi4ELi4ELb0EEENS1_21CollectiveEpilogueBwdISA_SB_SD_Li256ELb1ELb0ELi2EEENS1_19SingleTileSchedulerILb1ELb0ELb0ELi128EEEEEEEEEvNT_6ParamsE$_ZN4cute3eso3ESOILb1ELb0EJNS_6LayoutINS_5tupleIJNS3_IJNS_1CILi8EEENS4_ILi1EEEEEENS4_ILi2EEEEEENS3_IJNS3_IJS6_NS4_ILi0EEEEEENS4_ILi4096EEEEEEEENS_10ViewEngineINS_8smem_ptrIPN7cutlass10bfloat16_tEEEEEEEC2ERKSE_RKSL_,@function
        .size           $_ZN7cutlass13device_kernelIN5flash19enable_sm80_to_sm89INS1_16FlashAttnBwdSm80INS1_25CollectiveMainloopBwdSm80ILi2ELi2EN4cute5tupleIJNS5_1CILi128EEES8_NS7_ILi64EEEEEENS_10bfloat16_tEfNS_4arch4Sm80ELb0ELb0ELb1ELb1ELb1ELb0ELb0ELb0ELi2ELi4ELi4ELi4ELb0EEENS1_21CollectiveEpilogueBwdISA_SB_SD_Li256ELb1ELb0ELi2EEENS1_19SingleTileSchedulerILb1ELb0ELb0ELi128EEEEEEEEEvNT_6ParamsE$_ZN4cute3eso3ESOILb1ELb0EJNS_6LayoutINS_5tupleIJNS3_IJNS_1CILi8EEENS4_ILi1EEEEEENS4_ILi2EEEEEENS3_IJNS3_IJS6_NS4_ILi0EEEEEENS4_ILi4096EEEEEEEENS_10ViewEngineINS_8smem_ptrIPN7cutlass10bfloat16_tEEEEEEEC2ERKSE_RKSL_,($_ZN7cutlass13device_kernelIN5flash19enable_sm80_to_sm89INS1_16FlashAttnBwdSm80INS1_25CollectiveMainloopBwdSm80ILi2ELi2EN4cute5tupleIJNS5_1CILi128EEES8_NS7_ILi64EEEEEENS_10bfloat16_tEfNS_4arch4Sm80ELb0ELb0ELb1ELb1ELb1ELb0ELb0ELb0ELi2ELi4ELi4ELi4ELb0EEENS1_21CollectiveEpilogueBwdISA_SB_SD_Li256ELb1ELb0ELi2EEENS1_19SingleTileSchedulerILb1ELb0ELb0ELi128EEEEEEEEEvNT_6ParamsE$_ZN4cute3eso3ESOILb1ELb0EJNS_6LayoutINS_5tupleIJNS3_IJNS_1CILi8EEENS4_ILi1EEEEEENS4_ILi2EEEEEENS3_IJNS3_IJS6_NS4_ILi0EEEEEENS4_ILi4096EEEEEEEEiEEC2ERKSE_RKi - $_ZN7cutlass13device_kernelIN5flash19enable_sm80_to_sm89INS1_16FlashAttnBwdSm80INS1_25CollectiveMainloopBwdSm80ILi2ELi2EN4cute5tupleIJNS5_1CILi128EEES8_NS7_ILi64EEEEEENS_10bfloat16_tEfNS_4arch4Sm80ELb0ELb0ELb1ELb1ELb1ELb0ELb0ELb0ELi2ELi4ELi4ELi4ELb0EEENS1_21CollectiveEpilogueBwdISA_SB_SD_Li256ELb1ELb0ELi2EEENS1_19SingleTileSchedulerILb1ELb0ELb0ELi128EEEEEEEEEvNT_6ParamsE$_ZN4cute3eso3ESOILb1ELb0EJNS_6LayoutINS_5tupleIJNS3_IJNS_1CILi8EEENS4_ILi1EEEEEENS4_ILi2EEEEEENS3_IJNS3_IJS6_NS4_ILi0EEEEEENS4_ILi4096EEEEEEEENS_10ViewEngineINS_8smem_ptrIPN7cutlass10bfloat16_tEEEEEEEC2ERKSE_RKSL_)
$_ZN7cutlass13device_kernelIN5flash19enable_sm80_to_sm89INS1_16FlashAttnBwdSm80INS1_25CollectiveMainloopBwdSm80ILi2ELi2EN4cute5tupleIJNS5_1CILi128EEES8_NS7_ILi64EEEEEENS_10bfloat16_tEfNS_4arch4Sm80ELb0ELb0ELb1ELb1ELb1ELb0ELb0ELb0ELi2ELi4ELi4ELi4ELb0EEENS1_21CollectiveEpilogueBwdISA_SB_SD_Li256ELb1ELb0ELi2EEENS1_19SingleTileSchedulerILb1ELb0ELb0ELi128EEEEEEEEEvNT_6ParamsE$_ZN4cute3eso3ESOILb1ELb0EJNS_6LayoutINS_5tupleIJNS3_IJNS_1CILi8EEENS4_ILi1EEEEEENS4_ILi2EEEEEENS3_IJNS3_IJS6_NS4_ILi0EEEEEENS4_ILi4096EEEEEEEENS_10ViewEngineINS_8smem_ptrIPN7cutlass10bfloat16_tEEEEEEEC2ERKSE_RKSL_:
[----:B------:R-:W-:Y:S02]  /*b3f0*/  IADD3 R4, R66, -c[0x0][0x20], RZ ;  /* 0x8000080042047a10 */ /* 0x000fe40007ffe0ff */
[----:B------:R-:W-:-:S03]  /*b400*/  MOV R7, 0x0 ;  /* 0x0000000000077802 */ /* 0x000fc60000000f00 */
[----:B------:R1:W-:Y:S01]  /*b410*/  STL.64 [R4], R2 ;  /* 0x0000000204007387 */ /* 0x0003e20000100a00 */
[----:B------:R-:W-:Y:S05]  /*b420*/  RET.REL.NODEC R6 `(_ZN7cutlass13device_kernelIN5flash19enable_sm80_to_sm89INS1_16FlashAttnBwdSm80INS1_25CollectiveMainloopBwdSm80ILi2ELi2EN4cute5tupleIJNS5_1CILi128EEES8_NS7_ILi64EEEEEENS_10bfloat16_tEfNS_4arch4Sm80ELb0ELb0ELb1ELb1ELb1ELb0ELb0ELb0ELi2ELi4ELi4ELi4ELb0EEENS1_21CollectiveEpilogueBwdISA_SB_SD_Li256ELb1ELb0ELi2EEENS1_19SingleTileSchedulerILb1ELb0ELb0ELi128EEEEEEEEEvNT_6ParamsE) ;  /* 0xffff4bd006007950 */ /* 0x000fea0003c3ffff */
        .type           $_ZN7cutlass13device_kernelIN5flash19enable_sm80_to_sm89INS1_16FlashAttnBwdSm80INS1_25CollectiveMainloopBwdSm80ILi2ELi2EN4cute5tupleIJNS5_1CILi128EEES8_NS7_ILi64EEEEEENS_10bfloat16_tEfNS_4arch4Sm80ELb0ELb0ELb1ELb1ELb1ELb0ELb0ELb0ELi2ELi4ELi4ELi4ELb0EEENS1_21CollectiveEpilogueBwdISA_SB_SD_Li256ELb1ELb0ELi2EEENS1_19SingleTileSchedulerILb1ELb0ELb0ELi128EEEEEEEEEvNT_6ParamsE$_ZN4cute3eso3ESOILb1ELb0EJNS_6LayoutINS_5tupleIJNS3_IJNS_1CILi8EEENS4_ILi1EEEEEENS4_ILi2EEEEEENS3_IJNS3_IJS6_NS4_ILi0EEEEEENS4_ILi4096EEEEEEEEiEEC2ERKSE_RKi,@function
        .size           $_ZN7cutlass13device_kernelIN5flash19enable_sm80_to_sm89INS1_16FlashAttnBwdSm80INS1_25CollectiveMainloopBwdSm80ILi2ELi2EN4cute5tupleIJNS5_1CILi128EEES8_NS7_ILi64EEEEEENS_10bfloat16_tEfNS_4arch4Sm80ELb0ELb0ELb1ELb1ELb1ELb0ELb0ELb0ELi2ELi4ELi4ELi4ELb0EEENS1_21CollectiveEpilogueBwdISA_SB_SD_Li256ELb1ELb0ELi2EEENS1_19SingleTileSchedulerILb1ELb0ELb0ELi128EEEEEEEEEvNT_6ParamsE$_ZN4cute3eso3ESOILb1ELb0EJNS_6LayoutINS_5tupleIJNS3_IJNS_1CILi8EEENS4_ILi1EEEEEENS4_ILi2EEEEEENS3_IJNS3_IJS6_NS4_ILi0EEEEEENS4_ILi4096EEEEEEEEiEEC2ERKSE_RKi,($_ZN7cutlass13device_kernelIN5flash19enable_sm80_to_sm89INS1_16FlashAttnBwdSm80INS1_25CollectiveMainloopBwdSm80ILi2ELi2EN4cute5tupleIJNS5_1CILi128EEES8_NS7_ILi64EEEEEENS_10bfloat16_tEfNS_4arch4Sm80ELb0ELb0ELb1ELb1ELb1ELb0ELb0ELb0ELi2ELi4ELi4ELi4ELb0EEENS1_21CollectiveEpilogueBwdISA_SB_SD_Li256ELb1ELb0ELi2EEENS1_19SingleTileSchedulerILb1ELb0ELb0ELi128EEEEEEEEEvNT_6ParamsE$_ZN4cute3eso3ESOILb1ELb0EJNS_6LayoutINS_5tupleIJNS3_IJNS_1CILi8EEENS4_ILi1EEEEEENS4_ILi2EEEEEENS3_IJNS3_IJS6_NS4_ILi0EEEEEENS4_ILi64EEEEEEEENS_10ViewEngineIPN7cutlass10bfloat16_tEEEEEC2ERKSE_RKSJ_ - $_ZN7cutlass13device_kernelIN5flash19enable_sm80_to_sm89INS1_16FlashAttnBwdSm80INS1_25CollectiveMainloopBwdSm80ILi2ELi2EN4cute5tupleIJNS5_1CILi128EEES8_NS7_ILi64EEEEEENS_10bfloat16_tEfNS_4arch4Sm80ELb0ELb0ELb1ELb1ELb1ELb0ELb0ELb0ELi2ELi4ELi4ELi4ELb0EEENS1_21CollectiveEpilogueBwdISA_SB_SD_Li256ELb1ELb0ELi2EEENS1_19SingleTileSchedulerILb1ELb0ELb0ELi128EEEEEEEEEvNT_6ParamsE$_ZN4cute3eso3ESOILb1ELb0EJNS_6LayoutINS_5tupleIJNS3_IJNS_1CILi8EEENS4_ILi1EEEEEENS4_ILi2EEEEEENS3_IJNS3_IJS6_NS4_ILi0EEEEEENS4_ILi4096EEEEEEEEiEEC2ERKSE_RKi)
$_ZN7cutlass13device_kernelIN5flash19enable_sm80_to_sm89INS1_16FlashAttnBwdSm80INS1_25CollectiveMainloopBwdSm80ILi2ELi2EN4cute5tupleIJNS5_1CILi128EEES8_NS7_ILi64EEEEEENS_10bfloat16_tEfNS_4arch4Sm80ELb0ELb0ELb1ELb1ELb1ELb0ELb0ELb0ELi2ELi4ELi4ELi4ELb0EEENS1_21CollectiveEpilogueBwdISA_SB_SD_Li256ELb1ELb0ELi2EEENS1_19SingleTileSchedulerILb1ELb0ELb0ELi128EEEEEEEEEvNT_6ParamsE$_ZN4cute3eso3ESOILb1ELb0EJNS_6LayoutINS_5tupleIJNS3_IJNS_1CILi8EEENS4_ILi1EEEEEENS4_ILi2EEEEEENS3_IJNS3_IJS6_NS4_ILi0EEEEEENS4_ILi4096EEEEEEEEiEEC2ERKSE_RKi:
[----:B------:R-:W-:Y:S02]  /*b430*/  IADD3 R2, R66, -c[0x0][0x20], RZ ;  /* 0x8000080042027a10 */ /* 0x000fe40007ffe0ff */
[----:B------:R-:W-:-:S03]  /*b440*/  MOV R5, 0x0 ;  /* 0x0000000000057802 */ /* 0x000fc60000000f00 */
[----:B------:R1:W-:Y:S01]  /*b450*/  STL [R2], R3 ;  /* 0x0000000302007387 */ /* 0x0003e20000100800 */
[----:B------:R-:W-:Y:S05]  /*b460*/  RET.REL.NODEC R4 `(_ZN7cutlass13device_kernelIN5flash19enable_sm80_to_sm89INS1_16FlashAttnBwdSm80INS1_25CollectiveMainloopBwdSm80ILi2ELi2EN4cute5tupleIJNS5_1CILi128EEES8_NS7_ILi64EEEEEENS_10bfloat16_tEfNS_4arch4Sm80ELb0ELb0ELb1ELb1ELb1ELb0ELb0ELb0ELi2ELi4ELi4ELi4ELb0EEENS1_21CollectiveEpilogueBwdISA_SB_SD_Li256ELb1ELb0ELi2EEENS1_19SingleTileSchedulerILb1ELb0ELb0ELi128EEEEEEEEEvNT_6ParamsE) ;  /* 0xffff4b9004007950 */ /* 0x000fea0003c3ffff */
        .type           $_ZN7cutlass13device_kernelIN5flash19enable_sm80_to_sm89INS1_16FlashAttnBwdSm80INS1_25CollectiveMainloopBwdSm80ILi2ELi2EN4cute5tupleIJNS5_1CILi128EEES8_NS7_ILi64EEEEEENS_10bfloat16_tEfNS_4arch4Sm80ELb0ELb0ELb1ELb1ELb1ELb0ELb0ELb0ELi2ELi4ELi4ELi4ELb0EEENS1_21CollectiveEpilogueBwdISA_SB_SD_Li256ELb1ELb0ELi2EEENS1_19SingleTileSchedulerILb1ELb0ELb0ELi128EEEEEEEEEvNT_6ParamsE$_ZN4cute3eso3ESOILb1ELb0EJNS_6LayoutINS_5tupleIJNS3_IJNS_1CILi8EEENS4_ILi1EEEEEENS4_ILi2EEEEEENS3_IJNS3_IJS6_NS4_ILi0EEEEEENS4_ILi64EEEEEEEENS_10ViewEngineIPN7cutlass10bfloat16_tEEEEEC2ERKSE_RKSJ_,@function
        .size           $_ZN7cutlass13device_kernelIN5flash19enable_sm80_to_sm89INS1_16FlashAttnBwdSm80INS1_25CollectiveMainloopBwdSm80ILi2ELi2EN4cute5tupleIJNS5_1CILi128EEES8_NS7_ILi64EEEEEENS_10bfloat16_tEfNS_4arch4Sm80ELb0ELb0ELb1ELb1ELb1ELb0ELb0ELb0ELi2ELi4ELi4ELi4ELb0EEENS1_21CollectiveEpilogueBwdISA_SB_SD_Li256ELb1ELb0ELi2EEENS1_19SingleTileSchedulerILb1ELb0ELb0ELi128EEEEEEEEEvNT_6ParamsE$_ZN4cute3eso3ESOILb1ELb0EJNS_6LayoutINS_5tupleIJNS3_IJNS_1CILi8EEENS4_ILi1EEEEEENS4_ILi2EEEEEENS3_IJNS3_IJS6_NS4_ILi0EEEEEENS4_ILi64EEEEEEEENS_10ViewEngineIPN7cutlass10bfloat16_tEEEEEC2ERKSE_RKSJ_,($_ZN7cutlass13device_kernelIN5flash19enable_sm80_to_sm89INS1_16FlashAttnBwdSm80INS1_25CollectiveMainloopBwdSm80ILi2ELi2EN4cute5tupleIJNS5_1CILi128EEES8_NS7_ILi64EEEEEENS_10bfloat16_tEfNS_4arch4Sm80ELb0ELb0ELb1ELb1ELb1ELb0ELb0ELb0ELi2ELi4ELi4ELi4ELb0EEENS1_21CollectiveEpilogueBwdISA_SB_SD_Li256ELb1ELb0ELi2EEENS1_19SingleTileSchedulerILb1ELb0ELb0ELi128EEEEEEEEEvNT_6ParamsE$_ZN4cute3eso3ESOILb1ELb0EJNS_6LayoutINS_5tupleIJNS3_IJNS_1CILi8EEENS4_ILi1EEEEEENS4_ILi2EEEEEENS3_IJNS3_IJS6_NS4_ILi0EEEEEENS4_ILi64EEEEEEEEiEEC2ERKSE_RKi - $_ZN7cutlass13device_kernelIN5flash19enable_sm80_to_sm89INS1_16FlashAttnBwdSm80INS1_25CollectiveMainloopBwdSm80ILi2ELi2EN4cute5tupleIJNS5_1CILi128EEES8_NS7_ILi64EEEEEENS_10bfloat16_tEfNS_4arch4Sm80ELb0ELb0ELb1ELb1ELb1ELb0ELb0ELb0ELi2ELi4ELi4ELi4ELb0EEENS1_21CollectiveEpilogueBwdISA_SB_SD_Li256ELb1ELb0ELi2EEENS1_19SingleTileSchedulerILb1ELb0ELb0ELi128EEEEEEEEEvNT_6ParamsE$_ZN4cute3eso3ESOILb1ELb0EJNS_6LayoutINS_5tupleIJNS3_IJNS_1CILi8EEENS4_ILi1EEEEEENS4_ILi2EEEEEENS3_IJNS3_IJS6_NS4_ILi0EEEEEENS4_ILi64EEEEEEEENS_10ViewEngineIPN7cutlass10bfloat16_tEEEEEC2ERKSE_RKSJ_)
$_ZN7cutlass13device_kernelIN5flash19enable_sm80_to_sm89INS1_16FlashAttnBwdSm80INS1_25CollectiveMainloopBwdSm80ILi2ELi2EN4cute5tupleIJNS5_1CILi128EEES8_NS7_ILi64EEEEEENS_10bfloat16_tEfNS_4arch4Sm80ELb0ELb0ELb1ELb1ELb1ELb0ELb0ELb0ELi2ELi4ELi4ELi4ELb0EEENS1_21CollectiveEpilogueBwdISA_SB_SD_Li256ELb1ELb0ELi2EEENS1_19SingleTileSchedulerILb1ELb0ELb0ELi128EEEEEEEEEvNT_6ParamsE$_ZN4cute3eso3ESOILb1ELb0EJNS_6LayoutINS_5tupleIJNS3_IJNS_1CILi8EEENS4_ILi1EEEEEENS4_ILi2EEEEEENS3_IJNS3_IJS6_NS4_ILi0EEEEEENS4_ILi64EEEEEEEENS_10ViewEngineIPN7cutlass10bfloat16_tEEEEEC2ERKSE_RKSJ_:
[----:B------:R-:W-:Y:S01]  /*b470*/  IADD3 R2, R23, -c[0x0][0x20], RZ ;  /* 0x8000080017027a10 */ /* 0x000fe20007ffe0ff */
[----:B------:R-:W-:Y:S01]  /*b480*/  IMAD.MOV.U32 R9, RZ, RZ, R3 ;  /* 0x000000ffff097224 */ /* 0x000fe200078e0003 */
[----:B------:R-:W-:-:S04]  /*b490*/  MOV R7, 0x0 ;  /* 0x0000000000077802 */ /* 0x000fc80000000f00 */
[----:B------:R1:W-:Y:S01]  /*b4a0*/  STL.64 [R2], R8 ;  /* 0x0000000802007387 */ /* 0x0003e20000100a00 */
[----:B------:R-:W-:Y:S05]  /*b4b0*/  RET.REL.NODEC R6 `(_ZN7cutlass13device_kernelIN5flash19enable_sm80_to_sm89INS1_16FlashAttnBwdSm80INS1_25CollectiveMainloopBwdSm80ILi2ELi2EN4cute5tupleIJNS5_1CILi128EEES8_NS7_ILi64EEEEEENS_10bfloat16_tEfNS_4arch4Sm80ELb0ELb0ELb1ELb1ELb1ELb0ELb0ELb0ELi2ELi4ELi4ELi4ELb0EEENS1_21CollectiveEpilogueBwdISA_SB_SD_Li256ELb1ELb0ELi2EEENS1_19SingleTileSchedulerILb1ELb0ELb0ELi128EEEEEEEEEvNT_6ParamsE) ;  /* 0xffff4b4006007950 */ /* 0x000fea0003c3ffff */
        .type           $_ZN7cutlass13device_kernelIN5flash19enable_sm80_to_sm89INS1_16FlashAttnBwdSm80INS1_25CollectiveMainloopBwdSm80ILi2ELi2EN4cute5tupleIJNS5_1CILi128EEES8_NS7_ILi64EEEEEENS_10bfloat16_tEfNS_4arch4Sm80ELb0ELb0ELb1ELb1ELb1ELb0ELb0ELb0ELi2ELi4ELi4ELi4ELb0EEENS1_21CollectiveEpilogueBwdISA_SB_SD_Li256ELb1ELb0ELi2EEENS1_19SingleTileSchedulerILb1ELb0ELb0ELi128EEEEEEEEEvNT_6ParamsE$_ZN4cute3eso3ESOILb1ELb0EJNS_6LayoutINS_5tupleIJNS3_IJNS_1CILi8EEENS4_ILi1EEEEEENS4_ILi2EEEEEENS3_IJNS3_IJS6_NS4_ILi0EEEEEENS4_ILi64EEEEEEEEiEEC2ERKSE_RKi,@function
        .size           $_ZN7cutlass13device_kernelIN5flash19enable_sm80_to_sm89INS1_16FlashAttnBwdSm80INS1_25CollectiveMainloopBwdSm80ILi2ELi2EN4cute5tupleIJNS5_1CILi128EEES8_NS7_ILi64EEEEEENS_10bfloat16_tEfNS_4arch4Sm80ELb0ELb0ELb1ELb1ELb1ELb0ELb0ELb0ELi2ELi4ELi4ELi4ELb0EEENS1_21CollectiveEpilogueBwdISA_SB_SD_Li256ELb1ELb0ELi2EEENS1_19SingleTileSchedulerILb1ELb0ELb0ELi128EEEEEEEEEvNT_6ParamsE$_ZN4cute3eso3ESOILb1ELb0EJNS_6LayoutINS_5tupleIJNS3_IJNS_1CILi8EEENS4_ILi1EEEEEENS4_ILi2EEEEEENS3_IJNS3_IJS6_NS4_ILi0EEEEEENS4_ILi64EEEEEEEEiEEC2ERKSE_RKi,($_ZN7cutlass13device_kernelIN5flash19enable_sm80_to_sm89INS1_16FlashAttnBwdSm80INS1_25CollectiveMainloopBwdSm80ILi2ELi2EN4cute5tupleIJNS5_1CILi128EEES8_NS7_ILi64EEEEEENS_10bfloat16_tEfNS_4arch4Sm80ELb0ELb0ELb1ELb1ELb1ELb0ELb0ELb0ELi2ELi4ELi4ELi4ELb0EEENS1_21CollectiveEpilogueBwdISA_SB_SD_Li256ELb1ELb0ELi2EEENS1_19SingleTileSchedulerILb1ELb0ELb0ELi128EEEEEEEEEvNT_6ParamsE$_ZN4cute3eso3ESOILb1ELb0EJNS_6LayoutINS_5tupleIJNS3_IJNS_1CILi8EEENS4_ILi1EEEEEENS4_ILi2EEEEEENS3_IJNS3_IJS6_NS4_ILi0EEEEEENS4_ILi8192EEEEEEEENS_10ViewEngineINS_8smem_ptrIPN7cutlass10bfloat16_tEEEEEEEC2ERKSE_RKSL_ - $_ZN7cutlass13device_kernelIN5flash19enable_sm80_to_sm89INS1_16FlashAttnBwdSm80INS1_25CollectiveMainloopBwdSm80ILi2ELi2EN4cute5tupleIJNS5_1CILi128EEES8_NS7_ILi64EEEEEENS_10bfloat16_tEfNS_4arch4Sm80ELb0ELb0ELb1ELb1ELb1ELb0ELb0ELb0ELi2ELi4ELi4ELi4ELb0EEENS1_21CollectiveEpilogueBwdISA_SB_SD_Li256ELb1ELb0ELi2EEENS1_19SingleTileSchedulerILb1ELb0ELb0ELi128EEEEEEEEEvNT_6ParamsE$_ZN4cute3eso3ESOILb1ELb0EJNS_6LayoutINS_5tupleIJNS3_IJNS_1CILi8EEENS4_ILi1EEEEEENS4_ILi2EEEEEENS3_IJNS3_IJS6_NS4_ILi0EEEEEENS4_ILi64EEEEEEEEiEEC2ERKSE_RKi)
$_ZN7cutlass13device_kernelIN5flash19enable_sm80_to_sm89INS1_16FlashAttnBwdSm80INS1_25CollectiveMainloopBwdSm80ILi2ELi2EN4cute5tupleIJNS5_1CILi128EEES8_NS7_ILi64EEEEEENS_10bfloat16_tEfNS_4arch4Sm80ELb0ELb0ELb1ELb1ELb1ELb0ELb0ELb0ELi2ELi4ELi4ELi4ELb0EEENS1_21CollectiveEpilogueBwdISA_SB_SD_Li256ELb1ELb0ELi2EEENS1_19SingleTileSchedulerILb1ELb0ELb0ELi128EEEEEEEEEvNT_6ParamsE$_ZN4cute3eso3ESOILb1ELb0EJNS_6LayoutINS_5tupleIJNS3_IJNS_1CILi8EEENS4_ILi1EEEEEENS4_ILi2EEEEEENS3_IJNS3_IJS6_NS4_ILi0EEEEEENS4_ILi64EEEEEEEEiEEC2ERKSE_RKi:
[----:B------:R-:W-:Y:S02]  /*b4c0*/  IADD3 R2, R23, -c[0x0][0x20], RZ ;  /* 0x8000080017027a10 */ /* 0x000fe40007ffe0ff */
[----:B------:R-:W-:-:S03]  /*b4d0*/  MOV R7, 0x0 ;  /* 0x0000000000077802 */ /* 0x000fc60000000f00 */
[----:B------:R1:W-:Y:S01]  /*b4e0*/  STL [R2], R3 ;  /* 0x0000000302007387 */ /* 0x0003e20000100800 */
[----:B------:R-:W-:Y:S05]  /*b4f0*/  RET.REL.NODEC R6 `(_ZN7cutlass13device_kernelIN5flash19enable_sm80_to_sm89INS1_16FlashAttnBwdSm80INS1_25CollectiveMainloopBwdSm80ILi2ELi2EN4cute5tupleIJNS5_1CILi128EEES8_NS7_ILi64EEEEEENS_10bfloat16_tEfNS_4arch4Sm80ELb0ELb0ELb1ELb1ELb1ELb0ELb0ELb0ELi2ELi4ELi4ELi4ELb0EEENS1_21CollectiveEpilogueBwdISA_SB_SD_Li256ELb1ELb0ELi2EEENS1_19SingleTileSchedulerILb1ELb0ELb0ELi128EEEEEEEEEvNT_6ParamsE) ;  /* 0xffff4b0006007950 */ /* 0x000fea0003c3ffff */
        .type           $_ZN7cutlass13device_kernelIN5flash19enable_sm80_to_sm89INS1_16FlashAttnBwdSm80INS1_25CollectiveMainloopBwdSm80ILi2ELi2EN4cute5tupleIJNS5_1CILi128EEES8_NS7_ILi64EEEEEENS_10bfloat16_tEfNS_4arch4Sm80ELb0ELb0ELb1ELb1ELb1ELb0ELb0ELb0ELi2ELi4ELi4ELi4ELb0EEENS1_21CollectiveEpilogueBwdISA_SB_SD_Li256ELb1ELb0ELi2EEENS1_19SingleTileSchedulerILb1ELb0ELb0ELi128EEEEEEEEEvNT_6ParamsE$_ZN4cute3eso3ESOILb1ELb0EJNS_6LayoutINS_5tupleIJNS3_IJNS_1CILi8EEENS4_ILi1EEEEEENS4_ILi2EEEEEENS3_IJNS3_IJS6_NS4_ILi0EEEEEENS4_ILi8192EEEEEEEENS_10ViewEngineINS_8smem_ptrIPN7cutlass10bfloat16_tEEEEEEEC2ERKSE_RKSL_,@function
        .size           $_ZN7cutlass13device_kernelIN5flash19enable_sm80_to_sm89INS1_16FlashAttnBwdSm80INS1_25CollectiveMainloopBwdSm80ILi2ELi2EN4cute5tupleIJNS5_1CILi128EEES8_NS7_ILi64EEEEEENS_10bfloat16_tEfNS_4arch4Sm80ELb0ELb0ELb1ELb1ELb1ELb0ELb0ELb0ELi2ELi4ELi4ELi4ELb0EEENS1_21CollectiveEpilogueBwdISA_SB_SD_Li256ELb1ELb0ELi2EEENS1_19SingleTileSchedulerILb1ELb0ELb0ELi128EEEEEEEEEvNT_6ParamsE$_ZN4cute3eso3ESOILb1ELb0EJNS_6LayoutINS_5tupleIJNS3_IJNS_1CILi8EEENS4_ILi1EEEEEENS4_ILi2EEEEEENS3_IJNS3_IJS6_NS4_ILi0EEEEEENS4_ILi8192EEEEEEEENS_10ViewEngineINS_8smem_ptrIPN7cutlass10bfloat16_tEEEEEEEC2ERKSE_RKSL_,($_ZN7cutlass13device_kernelIN5flash19enable_sm80_to_sm89INS1_16FlashAttnBwdSm80INS1_25CollectiveMainloopBwdSm80ILi2ELi2EN4cute5tupleIJNS5_1CILi128EEES8_NS7_ILi64EEEEEENS_10bfloat16_tEfNS_4arch4Sm80ELb0ELb0ELb1ELb1ELb1ELb0ELb0ELb0ELi2ELi4ELi4ELi4ELb0EEENS1_21CollectiveEpilogueBwdISA_SB_SD_Li256ELb1ELb0ELi2EEENS1_19SingleTileSchedulerILb1ELb0ELb0ELi128EEEEEEEEEvNT_6ParamsE$_ZN4cute3eso3ESOILb1ELb0EJNS_6LayoutINS_5tupleIJNS3_IJNS_1CILi8EEENS4_ILi1EEEEEENS4_ILi2EEEEEENS3_IJNS3_IJS6_NS4_ILi0EEEEEENS4_ILi8192EEEEEEEEiEEC2ERKSE_RKi - $_ZN7cutlass13device_kernelIN5flash19enable_sm80_to_sm89INS1_16FlashAttnBwdSm80INS1_25CollectiveMainloopBwdSm80ILi2ELi2EN4cute5tupleIJNS5_1CILi128EEES8_NS7_ILi64EEEEEENS_10bfloat16_tEfNS_4arch4Sm80ELb0ELb0ELb1ELb1ELb1ELb0ELb0ELb0ELi2ELi4ELi4ELi4ELb0EEENS1_21CollectiveEpilogueBwdISA_SB_SD_Li256ELb1ELb0ELi2EEENS1_19SingleTileSchedulerILb1ELb0ELb0ELi128EEEEEEEEEvNT_6ParamsE$_ZN4cute3eso3ESOILb1ELb0EJNS_6LayoutINS_5tupleIJNS3_IJNS_1CILi8EEENS4_ILi1EEEEEENS4_ILi2EEEEEENS3_IJNS3_IJS6_NS4_ILi0EEEEEENS4_ILi8192EEEEEEEENS_10ViewEngineINS_8smem_ptrIPN7cutlass10bfloat16_tEEEEEEEC2ERKSE_RKSL_)
$_ZN7cutlass13device_kernelIN5flash19enable_sm80_to_sm89INS1_16FlashAttnBwdSm80INS1_25CollectiveMainloopBwdSm80ILi2ELi2EN4cute5tupleIJNS5_1CILi128EEES8_NS7_ILi64EEEEEENS_10bfloat16_tEfNS_4arch4Sm80ELb0ELb0ELb1ELb1ELb1ELb0ELb0ELb0ELi2ELi4ELi4ELi4ELb0EEENS1_21CollectiveEpilogueBwdISA_SB_SD_Li256ELb1ELb0ELi2EEENS1_19SingleTileSchedulerILb1ELb0ELb0ELi128EEEEEEEEEvNT_6ParamsE$_ZN4cute3eso3ESOILb1ELb0EJNS_6LayoutINS_5tupleIJNS3_IJNS_1CILi8EEENS4_ILi1EEEEEENS4_ILi2EEEEEENS3_IJNS3_IJS6_NS4_ILi0EEEEEENS4_ILi8192EEEEEEEENS_10ViewEngineINS_8smem_ptrIPN7cutlass10bfloat16_tEEEEEEEC2ERKSE_RKSL_:
[----:B------:R-:W-:Y:S02]  /*b500*/  IADD3 R4, R23, -c[0x0][0x20], RZ ;  /* 0x8000080017047a10 */ /* 0x000fe40007ffe0ff */
[----:B------:R-:W-:-:S03]  /*b510*/  MOV R7, 0x0 ;  /* 0x0000000000077802 */ /* 0x000fc60000000f00 */
[----:B------:R1:W-:Y:S01]  /*b520*/  STL.64 [R4], R2 ;  /* 0x0000000204007387 */ /* 0x0003e20000100a00 */
[----:B------:R-:W-:Y:S05]  /*b530*/  RET.REL.NODEC R6 `(_ZN7cutlass13device_kernelIN5flash19enable_sm80_to_sm89INS1_16FlashAttnBwdSm80INS1_25CollectiveMainloopBwdSm80ILi2ELi2EN4cute5tupleIJNS5_1CILi128EEES8_NS7_ILi64EEEEEENS_10bfloat16_tEfNS_4arch4Sm80ELb0ELb0ELb1ELb1ELb1ELb0ELb0ELb0ELi2ELi4ELi4ELi4ELb0EEENS1_21CollectiveEpilogueBwdISA_SB_SD_Li256ELb1ELb0ELi2EEENS1_19SingleTileSchedulerILb1ELb0ELb0ELi128EEEEEEEEEvNT_6ParamsE) ;  /* 0xffff4ac006007950 */ /* 0x000fea0003c3ffff */
        .type           $_ZN7cutlass13device_kernelIN5flash19enable_sm80_to_sm89INS1_16FlashAttnBwdSm80INS1_25CollectiveMainloopBwdSm80ILi2ELi2EN4cute5tupleIJNS5_1CILi128EEES8_NS7_ILi64EEEEEENS_10bfloat16_tEfNS_4arch4Sm80ELb0ELb0ELb1ELb1ELb1ELb0ELb0ELb0ELi2ELi4ELi4ELi4ELb0EEENS1_21CollectiveEpilogueBwdISA_SB_SD_Li256ELb1ELb0ELi2EEENS1_19SingleTileSchedulerILb1ELb0ELb0ELi128EEEEEEEEEvNT_6ParamsE$_ZN4cute3eso3ESOILb1ELb0EJNS_6LayoutINS_5tupleIJNS3_IJNS_1CILi8EEENS4_ILi1EEEEEENS4_ILi2EEEEEENS3_IJNS3_IJS6_NS4_ILi0EEEEEENS4_ILi8192EEEEEEEEiEEC2ERKSE_RKi,@function
        .size           $_ZN7cutlass13device_kernelIN5flash19enable_sm80_to_sm89INS1_16FlashAttnBwdSm80INS1_25CollectiveMainloopBwdSm80ILi2ELi2EN4cute5tupleIJNS5_1CILi128EEES8_NS7_ILi64EEEEEENS_10bfloat16_tEfNS_4arch4Sm80ELb0ELb0ELb1ELb1ELb1ELb0ELb0ELb0ELi2ELi4ELi4ELi4ELb0EEENS1_21CollectiveEpilogueBwdISA_SB_SD_Li256ELb1ELb0ELi2EEENS1_19SingleTileSchedulerILb1ELb0ELb0ELi128EEEEEEEEEvNT_6ParamsE$_ZN4cute3eso3ESOILb1ELb0EJNS_6LayoutINS_5tupleIJNS3_IJNS_1CILi8EEENS4_ILi1EEEEEENS4_ILi2EEEEEENS3_IJNS3_IJS6_NS4_ILi0EEEEEENS4_ILi8192EEEEEEEEiEEC2ERKSE_RKi,($_ZN7cutlass13device_kernelIN5flash19enable_sm80_to_sm89INS1_16FlashAttnBwdSm80INS1_25CollectiveMainloopBwdSm80ILi2ELi2EN4cute5tupleIJNS5_1CILi128EEES8_NS7_ILi64EEEEEENS_10bfloat16_tEfNS_4arch4Sm80ELb0ELb0ELb1ELb1ELb1ELb0ELb0ELb0ELi2ELi4ELi4ELi4ELb0EEENS1_21CollectiveEpilogueBwdISA_SB_SD_Li256ELb1ELb0ELi2EEENS1_19SingleTileSchedulerILb1ELb0ELb0ELi128EEEEEEEEEvNT_6ParamsE$_ZN4cute3eso3ESOILb1ELb0EJNS_6LayoutINS_5tupleIJNS3_IJNS_1CILi8EEENS4_ILi1EEEEEENS4_ILi2EEEEEENS3_IJNS3_IJS6_NS4_ILi0EEEEEES5_EEEEENS_10ViewEngineIPN7cutlass10bfloat16_tEEEEEC2ERKSD_RKSI_ - $_ZN7cutlass13device_kernelIN5flash19enable_sm80_to_sm89INS1_16FlashAttnBwdSm80INS1_25CollectiveMainloopBwdSm80ILi2ELi2EN4cute5tupleIJNS5_1CILi128EEES8_NS7_ILi64EEEEEENS_10bfloat16_tEfNS_4arch4Sm80ELb0ELb0ELb1ELb1ELb1ELb0ELb0ELb0ELi2ELi4ELi4ELi4ELb0EEENS1_21CollectiveEpilogueBwdISA_SB_SD_Li256ELb1ELb0ELi2EEENS1_19SingleTileSchedulerILb1ELb0ELb0ELi128EEEEEEEEEvNT_6ParamsE$_ZN4cute3eso3ESOILb1ELb0EJNS_6LayoutINS_5tupleIJNS3_IJNS_1CILi8EEENS4_ILi1EEEEEENS4_ILi2EEEEEENS3_IJNS3_IJS6_NS4_ILi0EEEEEENS4_ILi8192EEEEEEEEiEEC2ERKSE_RKi)
$_ZN7cutlass13device_kernelIN5flash19enable_sm80_to_sm89INS1_16FlashAttnBwdSm80INS1_25CollectiveMainloopBwdSm80ILi2ELi2EN4cute5tupleIJNS5_1CILi128EEES8_NS7_ILi64EEEEEENS_10bfloat16_tEfNS_4arch4Sm80ELb0ELb0ELb1ELb1ELb1ELb0ELb0ELb0ELi2ELi4ELi4ELi4ELb0EEENS1_21CollectiveEpilogueBwdISA_SB_SD_Li256ELb1ELb0ELi2EEENS1_19SingleTileSchedulerILb1ELb0ELb0ELi128EEEEEEEEEvNT_6ParamsE$_ZN4cute3eso3ESOILb1ELb0EJNS_6LayoutINS_5tupleIJNS3_IJNS_1CILi8EEENS4_ILi1EEEEEENS4_ILi2EEEEEENS3_IJNS3_IJS6_NS4_ILi0EEEEEENS4_ILi8192EEEEEEEEiEEC2ERKSE_RKi:
[----:B------:R-:W-:Y:S02]  /*b540*/  IADD3 R2, R23, -c[0x0][0x20], RZ ;  /* 0x8000080017027a10 */ /* 0x000fe40007ffe0ff */
[----:B------:R-:W-:-:S03]  /*b550*/  MOV R5, 0x0 ;  /* 0x0000000000057802 */ /* 0x000fc60000000f00 */
[----:B------:R1:W-:Y:S01]  /*b560*/  STL [R2], R3 ;  /* 0x0000000302007387 */ /* 0x0003e20000100800 */
[----:B------:R-:W-:Y:S05]  /*b570*/  RET.REL.NODEC R4 `(_ZN7cutlass13device_kernelIN5flash19enable_sm80_to_sm89INS1_16FlashAttnBwdSm80INS1_25CollectiveMainloopBwdSm80ILi2ELi2EN4cute5tupleIJNS5_1CILi128EEES8_NS7_ILi64EEEEEENS_10bfloat16_tEfNS_4arch4Sm80ELb0ELb0ELb1ELb1ELb1ELb0ELb0ELb0ELi2ELi4ELi4ELi4ELb0EEENS1_21CollectiveEpilogueBwdISA_SB_SD_Li256ELb1ELb0ELi2EEENS1_19SingleTileSchedulerILb1ELb0ELb0ELi128EEEEEEEEEvNT_6ParamsE) ;  /* 0xffff4a8004007950 */ /* 0x000fea0003c3ffff */
        .type           $_ZN7cutlass13device_kernelIN5flash19enable_sm80_to_sm89INS1_16FlashAttnBwdSm80INS1_25CollectiveMainloopBwdSm80ILi2ELi2EN4cute5tupleIJNS5_1CILi128EEES8_NS7_ILi64EEEEEENS_10bfloat16_tEfNS_4arch4Sm80ELb0ELb0ELb1ELb1ELb1ELb0ELb0ELb0ELi2ELi4ELi4ELi4ELb0EEENS1_21CollectiveEpilogueBwdISA_SB_SD_Li256ELb1ELb0ELi2EEENS1_19SingleTileSchedulerILb1ELb0ELb0ELi128EEEEEEEEEvNT_6ParamsE$_ZN4cute3eso3ESOILb1ELb0EJNS_6LayoutINS_5tupleIJNS3_IJNS_1CILi8EEENS4_ILi1EEEEEENS4_ILi2EEEEEENS3_IJNS3_IJS6_NS4_ILi0EEEEEES5_EEEEENS_10ViewEngineIPN7cutlass10bfloat16_tEEEEEC2ERKSD_RKSI_,@function
        .size           $_ZN7cutlass13device_kernelIN5flash19enable_sm80_to_sm89INS1_16FlashAttnBwdSm80INS1_25CollectiveMainloopBwdSm80ILi2ELi2EN4cute5tupleIJNS5_1CILi128EEES8_NS7_ILi64EEEEEENS_10bfloat16_tEfNS_4arch4Sm80ELb0ELb0ELb1ELb1ELb1ELb0ELb0ELb0ELi2ELi4ELi4ELi4ELb0EEENS1_21CollectiveEpilogueBwdISA_SB_SD_Li256ELb1ELb0ELi2EEENS1_19SingleTileSchedulerILb1ELb0ELb0ELi128EEEEEEEEEvNT_6ParamsE$_ZN4cute3eso3ESOILb1ELb0EJNS_6LayoutINS_5tupleIJNS3_IJNS_1CILi8EEENS4_ILi1EEEEEENS4_ILi2EEEEEENS3_IJNS3_IJS6_NS4_ILi0EEEEEES5_EEEEENS_10ViewEngineIPN7cutlass10bfloat16_tEEEEEC2ERKSD_RKSI_,($_ZN7cutlass13device_kernelIN5flash19enable_sm80_to_sm89INS1_16FlashAttnBwdSm80INS1_25CollectiveMainloopBwdSm80ILi2ELi2EN4cute5tupleIJNS5_1CILi128EEES8_NS7_ILi64EEEEEENS_10bfloat16_tEfNS_4arch4Sm80ELb0ELb0ELb1ELb1ELb1ELb0ELb0ELb0ELi2ELi4ELi4ELi4ELb0EEENS1_21CollectiveEpilogueBwdISA_SB_SD_Li256ELb1ELb0ELi2EEENS1_19SingleTileSchedulerILb1ELb0ELb0ELi128EEEEEEEEEvNT_6ParamsE$_ZN4cute3eso3ESOILb1ELb0EJNS_6LayoutINS_5tupleIJNS3_IJNS_1CILi8EEENS4_ILi1EEEEEENS4_ILi2EEEEEENS3_IJNS3_IJS6_NS4_ILi0EEEEEES5_EEEEEiEEC2ERKSD_RKi - $_ZN7cutlass13device_kernelIN5flash19enable_sm80_to_sm89INS1_16FlashAttnBwdSm80INS1_25CollectiveMainloopBwdSm80ILi2ELi2EN4cute5tupleIJNS5_1CILi128EEES8_NS7_ILi64EEEEEENS_10bfloat16_tEfNS_4arch4Sm80ELb0ELb0ELb1ELb1ELb1ELb0ELb0ELb0ELi2ELi4ELi4ELi4ELb0EEENS1_21CollectiveEpilogueBwdISA_SB_SD_Li256ELb1ELb0ELi2EEENS1_19SingleTileSchedulerILb1ELb0ELb0ELi128EEEEEEEEEvNT_6ParamsE$_ZN4cute3eso3ESOILb1ELb0EJNS_6LayoutINS_5tupleIJNS3_IJNS_1CILi8EEENS4_ILi1EEEEEENS4_ILi2EEEEEENS3_IJNS3_IJS6_NS4_ILi0EEEEEES5_EEEEENS_10ViewEngineIPN7cutlass10bfloat16_tEEEEEC2ERKSD_RKSI_)
$_ZN7cutlass13device_kernelIN5flash19enable_sm80_to_sm89INS1_16FlashAttnBwdSm80INS1_25CollectiveMainloopBwdSm80ILi2ELi2EN4cute5tupleIJNS5_1CILi128EEES8_NS7_ILi64EEEEEENS_10bfloat16_tEfNS_4arch4Sm80ELb0ELb0ELb1ELb1ELb1ELb0ELb0ELb0ELi2ELi4ELi4ELi4ELb0EEENS1_21CollectiveEpilogueBwdISA_SB_SD_Li256ELb1ELb0ELi2EEENS1_19SingleTileSchedulerILb1ELb0ELb0ELi128EEEEEEEEEvNT_6ParamsE$_ZN4cute3eso3ESOILb1ELb0EJNS_6LayoutINS_5tupleIJNS3_IJNS_1CILi8EEENS4_ILi1EEEEEENS4_ILi2EEEEEENS3_IJNS3_IJS6_NS4_ILi0EEEEEES5_EEEEENS_10ViewEngineIPN7cutlass10bfloat16_tEEEEEC2ERKSD_RKSI_:
[----:B------:R-:W-:Y:S01]  /*b580*/  IADD3 R7, R66, -c[0x0][0x20], RZ ;  /* 0x8000080042077a10 */ /* 0x000fe20007ffe0ff */
[----:B------:R-:W-:Y:S01]  /*b590*/  IMAD.MOV.U32 R10, RZ, RZ, R6 ;  /* 0x000000ffff0a7224 */ /* 0x000fe200078e0006 */
[----:B------:R-:W-:Y:S01]  /*b5a0*/  MOV R11, R9 ;  /* 0x00000009000b7202 */ /* 0x000fe20000000f00 */
[----:B------:R-:W-:-:S04]  /*b5b0*/  IMAD.MOV.U32 R9, RZ, RZ, 0x0 ;  /* 0x00000000ff097424 */ /* 0x000fc800078e00ff */
[----:B------:R1:W-:Y:S01]  /*b5c0*/  STL.64 [R7], R10 ;  /* 0x0000000a07007387 */ /* 0x0003e20000100a00 */
[----:B------:R-:W-:Y:S05]  /*b5d0*/  RET.REL.NODEC R8 `(_ZN7cutlass13device_kernelIN5flash19enable_sm80_to_sm89INS1_16FlashAttnBwdSm80INS1_25CollectiveMainloopBwdSm80ILi2ELi2EN4cute5tupleIJNS5_1CILi128EEES8_NS7_ILi64EEEEEENS_10bfloat16_tEfNS_4arch4Sm80ELb0ELb0ELb1ELb1ELb1ELb0ELb0ELb0ELi2ELi4ELi4ELi4ELb0EEENS1_21CollectiveEpilogueBwdISA_SB_SD_Li256ELb1ELb0ELi2EEENS1_19SingleTileSchedulerILb1ELb0ELb0ELi128EEEEEEEEEvNT_6ParamsE) ;  /* 0xffff4a2008007950 */ /* 0x000fea0003c3ffff */
        .type           $_ZN7cutlass13device_kernelIN5flash19enable_sm80_to_sm89INS1_16FlashAttnBwdSm80INS1_25CollectiveMainloopBwdSm80ILi2ELi2EN4cute5tupleIJNS5_1CILi128EEES8_NS7_ILi64EEEEEENS_10bfloat16_tEfNS_4arch4Sm80ELb0ELb0ELb1ELb1ELb1ELb0ELb0ELb0ELi2ELi4ELi4ELi4ELb0EEENS1_21CollectiveEpilogueBwdISA_SB_SD_Li256ELb1ELb0ELi2EEENS1_19SingleTileSchedulerILb1ELb0ELb0ELi128EEEEEEEEEvNT_6ParamsE$_ZN4cute3eso3ESOILb1ELb0EJNS_6LayoutINS_5tupleIJNS3_IJNS_1CILi8EEENS4_ILi1EEEEEENS4_ILi2EEEEEENS3_IJNS3_IJS6_NS4_ILi0EEEEEES5_EEEEEiEEC2ERKSD_RKi,@function
        .size           $_ZN7cutlass13device_kernelIN5flash19enable_sm80_to_sm89INS1_16FlashAttnBwdSm80INS1_25CollectiveMainloopBwdSm80ILi2ELi2EN4cute5tupleIJNS5_1CILi128EEES8_NS7_ILi64EEEEEENS_10bfloat16_tEfNS_4arch4Sm80ELb0ELb0ELb1ELb1ELb1ELb0ELb0ELb0ELi2ELi4ELi4ELi4ELb0EEENS1_21CollectiveEpilogueBwdISA_SB_SD_Li256ELb1ELb0ELi2EEENS1_19SingleTileSchedulerILb1ELb0ELb0ELi128EEEEEEEEEvNT_6ParamsE$_ZN4cute3eso3ESOILb1ELb0EJNS_6LayoutINS_5tupleIJNS3_IJNS_1CILi8EEENS4_ILi1EEEEEENS4_ILi2EEEEEENS3_IJNS3_IJS6_NS4_ILi0EEEEEES5_EEEEEiEEC2ERKSD_RKi,($_ZN7cutlass13device_kernelIN5flash19enable_sm80_to_sm89INS1_16FlashAttnBwdSm80INS1_25CollectiveMainloopBwdSm80ILi2ELi2EN4cute5tupleIJNS5_1CILi128EEES8_NS7_ILi64EEEEEENS_10bfloat16_tEfNS_4arch4Sm80ELb0ELb0ELb1ELb1ELb1ELb0ELb0ELb0ELi2ELi4ELi4ELi4ELb0EEENS1_21CollectiveEpilogueBwdISA_SB_SD_Li256ELb1ELb0ELi2EEENS1_19SingleTileSchedulerILb1ELb0ELb0ELi128EEEEEEEEEvNT_6ParamsE$_ZN4cute3eso3ESOILb1ELb0EJNS_6LayoutINS_5tupleIJNS3_IJNS_1CILi8EEENS4_ILi1EEEEEENS4_ILi2EEENS3_IJNS4_ILi4EEES8_EEEEEENS3_IJNS3_IJS6_NS4_ILi0EEEEEES5_NS3_IJNS4_ILi32EEENS4_ILi16EEEEEEEEEEENS_10ViewEngineIPN7cutlass10bfloat16_tEEEEEC2ERKSI_RKSN_ - $_ZN7cutlass13device_kernelIN5flash19enable_sm80_to_sm89INS1_16FlashAttnBwdSm80INS1_25CollectiveMainloopBwdSm80ILi2ELi2EN4cute5tupleIJNS5_1CILi128EEES8_NS7_ILi64EEEEEENS_10bfloat16_tEfNS_4arch4Sm80ELb0ELb0ELb1ELb1ELb1ELb0ELb0ELb0ELi2ELi4ELi4ELi4ELb0EEENS1_21CollectiveEpilogueBwdISA_SB_SD_Li256ELb1ELb0ELi2EEENS1_19SingleTileSchedulerILb1ELb0ELb0ELi128EEEEEEEEEvNT_6ParamsE$_ZN4cute3eso3ESOILb1ELb0EJNS_6LayoutINS_5tupleIJNS3_IJNS_1CILi8EEENS4_ILi1EEEEEENS4_ILi2EEEEEENS3_IJNS3_IJS6_NS4_ILi0EEEEEES5_EEEEEiEEC2ERKSD_RKi)
$_ZN7cutlass13device_kernelIN5flash19enable_sm80_to_sm89INS1_16FlashAttnBwdSm80INS1_25CollectiveMainloopBwdSm80ILi2ELi2EN4cute5tupleIJNS5_1CILi128EEES8_NS7_ILi64EEEEEENS_10bfloat16_tEfNS_4arch4Sm80ELb0ELb0ELb1ELb1ELb1ELb0ELb0ELb0ELi2ELi4ELi4ELi4ELb0EEENS1_21CollectiveEpilogueBwdISA_SB_SD_Li256ELb1ELb0ELi2EEENS1_19SingleTileSchedulerILb1ELb0ELb0ELi128EEEEEEEEEvNT_6ParamsE$_ZN4cute3eso3ESOILb1ELb0EJNS_6LayoutINS_5tupleIJNS3_IJNS_1CILi8EEENS4_ILi1EEEEEENS4_ILi2EEEEEENS3_IJNS3_IJS6_NS4_ILi0EEEEEES5_EEEEEiEEC2ERKSD_RKi:
[----:B------:R-:W-:Y:S02]  /*b5e0*/  IADD3 R2, R57, -c[0x0][0x20], RZ ;  /* 0x8000080039027a10 */ /* 0x000fe40007ffe0ff */
[----:B------:R-:W-:-:S03]  /*b5f0*/  MOV R7, 0x0 ;  /* 0x0000000000077802 */ /* 0x000fc60000000f00 */
[----:B------:R1:W-:Y:S01]  /*b600*/  STL [R2], R3 ;  /* 0x0000000302007387 */ /* 0x0003e20000100800 */
[----:B------:R-:W-:Y:S05]  /*b610*/  RET.REL.NODEC R6 `(_ZN7cutlass13device_kernelIN5flash19enable_sm80_to_sm89INS1_16FlashAttnBwdSm80INS1_25CollectiveMainloopBwdSm80ILi2ELi2EN4cute5tupleIJNS5_1CILi128EEES8_NS7_ILi64EEEEEENS_10bfloat16_tEfNS_4arch4Sm80ELb0ELb0ELb1ELb1ELb1ELb0ELb0ELb0ELi2ELi4ELi4ELi4ELb0EEENS1_21CollectiveEpilogueBwdISA_SB_SD_Li256ELb1ELb0ELi2EEENS1_19SingleTileSchedulerILb1ELb0ELb0ELi128EEEEEEEEEvNT_6ParamsE) ;  /* 0xffff49e006007950 */ /* 0x000fea0003c3ffff */
        .type           $_ZN7cutlass13device_kernelIN5flash19enable_sm80_to_sm89INS1_16FlashAttnBwdSm80INS1_25CollectiveMainloopBwdSm80ILi2ELi2EN4cute5tupleIJNS5_1CILi128EEES8_NS7_ILi64EEEEEENS_10bfloat16_tEfNS_4arch4Sm80ELb0ELb0ELb1ELb1ELb1ELb0ELb0ELb0ELi2ELi4ELi4ELi4ELb0EEENS1_21CollectiveEpilogueBwdISA_SB_SD_Li256ELb1ELb0ELi2EEENS1_19SingleTileSchedulerILb1ELb0ELb0ELi128EEEEEEEEEvNT_6ParamsE$_ZN4cute3eso3ESOILb1ELb0EJNS_6LayoutINS_5tupleIJNS3_IJNS_1CILi8EEENS4_ILi1EEEEEENS4_ILi2EEENS3_IJNS4_ILi4EEES8_EEEEEENS3_IJNS3_IJS6_NS4_ILi0EEEEEES5_NS3_IJNS4_ILi32EEENS4_ILi16EEEEEEEEEEENS_10ViewEngineIPN7cutlass10bfloat16_tEEEEEC2ERKSI_RKSN_,@function
        .size           $_ZN7cutlass13device_kernelIN5flash19enable_sm80_to_sm89INS1_16FlashAttnBwdSm80INS1_25CollectiveMainloopBwdSm80ILi2ELi2EN4cute5tupleIJNS5_1CILi128EEES8_NS7_ILi64EEEEEENS_10bfloat16_tEfNS_4arch4Sm80ELb0ELb0ELb1ELb1ELb1ELb0ELb0ELb0ELi2ELi4ELi4ELi4ELb0EEENS1_21CollectiveEpilogueBwdISA_SB_SD_Li256ELb1ELb0ELi2EEENS1_19SingleTileSchedulerILb1ELb0ELb0ELi128EEEEEEEEEvNT_6ParamsE$_ZN4cute3eso3ESOILb1ELb0EJNS_6LayoutINS_5tupleIJNS3_IJNS_1CILi8EEENS4_ILi1EEEEEENS4_ILi2EEENS3_IJNS4_ILi4EEES8_EEEEEENS3_IJNS3_IJS6_NS4_ILi0EEEEEES5_NS3_IJNS4_ILi32EEENS4_ILi16EEEEEEEEEEENS_10ViewEngineIPN7cutlass10bfloat16_tEEEEEC2ERKSI_RKSN_,($_ZN7cutlass13device_kernelIN5flash19enable_sm80_to_sm89INS1_16FlashAttnBwdSm80INS1_25CollectiveMainloopBwdSm80ILi2ELi2EN4cute5tupleIJNS5_1CILi128EEES8_NS7_ILi64EEEEEENS_10bfloat16_tEfNS_4arch4Sm80ELb0ELb0ELb1ELb1ELb1ELb0ELb0ELb0ELi2ELi4ELi4ELi4ELb0EEENS1_21CollectiveEpilogueBwdISA_SB_SD_Li256ELb1ELb0ELi2EEENS1_19SingleTileSchedulerILb1ELb0ELb0ELi128EEEEEEEEEvNT_6ParamsE$_ZN4cute3eso3ESOILb1ELb0EJNS_6LayoutINS_5tupleIJNS3_IJNS_1CILi8EEENS4_ILi1EEEEEENS4_ILi2EEENS4_ILi4EEEEEENS3_IJNS3_IJS6_NS4_ILi0EEEEEES5_NS4_ILi16EEEEEEEENS_10ViewEngineIPN7cutlass10bfloat16_tEEEEEC2ERKSF_RKSK_ - $_ZN7cutlass13device_kernelIN5flash19enable_sm80_to_sm89INS1_16FlashAttnBwdSm80INS1_25CollectiveMainloopBwdSm80ILi2ELi2EN4cute5tupleIJNS5_1CILi128EEES8_NS7_ILi64EEEEEENS_10bfloat16_tEfNS_4arch4Sm80ELb0ELb0ELb1ELb1ELb1ELb0ELb0ELb0ELi2ELi4ELi4ELi4ELb0EEENS1_21CollectiveEpilogueBwdISA_SB_SD_Li256ELb1ELb0ELi2EEENS1_19SingleTileSchedulerILb1ELb0ELb0ELi128EEEEEEEEEvNT_6ParamsE$_ZN4cute3eso3ESOILb1ELb0EJNS_6LayoutINS_5tupleIJNS3_IJNS_1CILi8EEENS4_ILi1EEEEEENS4_ILi2EEENS3_IJNS4_ILi4EEES8_EEEEEENS3_IJNS3_IJS6_NS4_ILi0EEEEEES5_NS3_IJNS4_ILi32EEENS4_ILi16EEEEEEEEEEENS_10ViewEngineIPN7cutlass10bfloat16_tEEEEEC2ERKSI_RKSN_)
$_ZN7cutlass13device_kernelIN5flash19enable_sm80_to_sm89INS1_16FlashAttnBwdSm80INS1_25CollectiveMainloopBwdSm80ILi2ELi2EN4cute5tupleIJNS5_1CILi128EEES8_NS7_ILi64EEEEEENS_10bfloat16_tEfNS_4arch4Sm80ELb0ELb0ELb1ELb1ELb1ELb0ELb0ELb0ELi2ELi4ELi4ELi4ELb0EEENS1_21CollectiveEpilogueBwdISA_SB_SD_Li256ELb1ELb0ELi2EEENS1_19SingleTileSchedulerILb1ELb0ELb0ELi128EEEEEEEEEvNT_6ParamsE$_ZN4cute3eso3ESOILb1ELb0EJNS_6LayoutINS_5tupleIJNS3_IJNS_1CILi8EEENS4_ILi1EEEEEENS4_ILi2EEENS3_IJNS4_ILi4EEES8_EEEEEENS3_IJNS3_IJS6_NS4_ILi0EEEEEES5_NS3_IJNS4_ILi32EEENS4_ILi16EEEEEEEEEEENS_10ViewEngineIPN7cutlass10bfloat16_tEEEEEC2ERKSI_RKSN_:
[----:B------:R-:W-:Y:S01]  /*b620*/  IADD3 R2, R66, -c[0x0][0x20], RZ ;  /* 0x8000080042027a10 */ /* 0x000fe20007ffe0ff */
[----:B------:R-:W-:Y:S01]  /*b630*/  IMAD.MOV.U32 R6, RZ, RZ, R62 ;  /* 0x000000ffff067224 */ /* 0x000fe200078e003e */
[----:B------:R-:W-:Y:S01]  /*b640*/  MOV R7, R61 ;  /* 0x0000003d00077202 */ /* 0x000fe20000000f00 */
[----:B------:R-:W-:-:S04]  /*b650*/  IMAD.MOV.U32 R5, RZ, RZ, 0x0 ;  /* 0x00000000ff057424 */ /* 0x000fc800078e00ff */
[----:B------:R1:W-:Y:S01]  /*b660*/  STL.64 [R2], R6 ;  /* 0x0000000602007387 */ /* 0x0003e20000100a00 */
[----:B------:R-:W-:Y:S05]  /*b670*/  RET.REL.NODEC R4 `(_ZN7cutlass13device_kernelIN5flash19enable_sm80_to_sm89INS1_16FlashAttnBwdSm80INS1_25CollectiveMainloopBwdSm80ILi2ELi2EN4cute5tupleIJNS5_1CILi128EEES8_NS7_ILi64EEEEEENS_10bfloat16_tEfNS_4arch4Sm80ELb0ELb0ELb1ELb1ELb1ELb0ELb0ELb0ELi2ELi4ELi4ELi4ELb0EEENS1_21CollectiveEpilogueBwdISA_SB_SD_Li256ELb1ELb0ELi2EEENS1_19SingleTileSchedulerILb1ELb0ELb0ELi128EEEEEEEEEvNT_6ParamsE) ;  /* 0xffff498004007950 */ /* 0x000fea0003c3ffff */
        .type           $_ZN7cutlass13device_kernelIN5flash19enable_sm80_to_sm89INS1_16FlashAttnBwdSm80INS1_25CollectiveMainloopBwdSm80ILi2ELi2EN4cute5tupleIJNS5_1CILi128EEES8_NS7_ILi64EEEEEENS_10bfloat16_tEfNS_4arch4Sm80ELb0ELb0ELb1ELb1ELb1ELb0ELb0ELb0ELi2ELi4ELi4ELi4ELb0EEENS1_21CollectiveEpilogueBwdISA_SB_SD_Li256ELb1ELb0ELi2EEENS1_19SingleTileSchedulerILb1ELb0ELb0ELi128EEEEEEEEEvNT_6ParamsE$_ZN4cute3eso3ESOILb1ELb0EJNS_6LayoutINS_5tupleIJNS3_IJNS_1CILi8EEENS4_ILi1EEEEEENS4_ILi2EEENS4_ILi4EEEEEENS3_IJNS3_IJS6_NS4_ILi0EEEEEES5_NS4_ILi16EEEEEEEENS_10ViewEngineIPN7cutlass10bfloat16_tEEEEEC2ERKSF_RKSK_,@function
        .size           $_ZN7cutlass13device_kernelIN5flash19enable_sm80_to_sm89INS1_16FlashAttnBwdSm80INS1_25CollectiveMainloopBwdSm80ILi2ELi2EN4cute5tupleIJNS5_1CILi128EEES8_NS7_ILi64EEEEEENS_10bfloat16_tEfNS_4arch4Sm80ELb0ELb0ELb1ELb1ELb1ELb0ELb0ELb0ELi2ELi4ELi4ELi4ELb0EEENS1_21CollectiveEpilogueBwdISA_SB_SD_Li256ELb1ELb0ELi2EEENS1_19SingleTileSchedulerILb1ELb0ELb0ELi128EEEEEEEEEvNT_6ParamsE$_ZN4cute3eso3ESOILb1ELb0EJNS_6LayoutINS_5tupleIJNS3_IJNS_1CILi8EEENS4_ILi1EEEEEENS4_ILi2EEENS4_ILi4EEEEEENS3_IJNS3_IJS6_NS4_ILi0EEEEEES5_NS4_ILi16EEEEEEEENS_10ViewEngineIPN7cutlass10bfloat16_tEEEEEC2ERKSF_RKSK_,($_ZN7cutlass13device_kernelIN5flash19enable_sm80_to_sm89INS1_16FlashAttnBwdSm80INS1_25CollectiveMainloopBwdSm80ILi2ELi2EN4cute5tupleIJNS5_1CILi128EEES8_NS7_ILi64EEEEEENS_10bfloat16_tEfNS_4arch4Sm80ELb0ELb0ELb1ELb1ELb1ELb0ELb0ELb0ELi2ELi4ELi4ELi4ELb0EEENS1_21CollectiveEpilogueBwdISA_SB_SD_Li256ELb1ELb0ELi2EEENS1_19SingleTileSchedulerILb1ELb0ELb0ELi128EEEEEEEEEvNT_6ParamsE$_ZN4cute3eso3ESOILb1ELb0EJNS_6LayoutINS_5tupleIJNS3_IJNS_1CILi8EEENS4_ILi1EEEEEENS4_ILi2EEES5_EEENS3_IJNS3_IJS6_NS4_ILi0EEEEEENS4_ILi64EEES5_EEEEENS_10ViewEngineIPN7cutlass10bfloat16_tEEEEEC2ERKSE_RKSJ_ - $_ZN7cutlass13device_kernelIN5flash19enable_sm80_to_sm89INS1_16FlashAttnBwdSm80INS1_25CollectiveMainloopBwdSm80ILi2ELi2EN4cute5tupleIJNS5_1CILi128EEES8_NS7_ILi64EEEEEENS_10bfloat16_tEfNS_4arch4Sm80ELb0ELb0ELb1ELb1ELb1ELb0ELb0ELb0ELi2ELi4ELi4ELi4ELb0EEENS1_21CollectiveEpilogueBwdISA_SB_SD_Li256ELb1ELb0ELi2EEENS1_19SingleTileSchedulerILb1ELb0ELb0ELi128EEEEEEEEEvNT_6ParamsE$_ZN4cute3eso3ESOILb1ELb0EJNS_6LayoutINS_5tupleIJNS3_IJNS_1CILi8EEENS4_ILi1EEEEEENS4_ILi2EEENS4_ILi4EEEEEENS3_IJNS3_IJS6_NS4_ILi0EEEEEES5_NS4_ILi16EEEEEEEENS_10ViewEngineIPN7cutlass10bfloat16_tEEEEEC2ERKSF_RKSK_)
$_ZN7cutlass13device_kernelIN5flash19enable_sm80_to_sm89INS1_16FlashAttnBwdSm80INS1_25CollectiveMainloopBwdSm80ILi2ELi2EN4cute5tupleIJNS5_1CILi128EEES8_NS7_ILi64EEEEEENS_10bfloat16_tEfNS_4arch4Sm80ELb0ELb0ELb1ELb1ELb1ELb0ELb0ELb0ELi2ELi4ELi4ELi4ELb0EEENS1_21CollectiveEpilogueBwdISA_SB_SD_Li256ELb1ELb0ELi2EEENS1_19SingleTileSchedulerILb1ELb0ELb0ELi128EEEEEEEEEvNT_6ParamsE$_ZN4cute3eso3ESOILb1ELb0EJNS_6LayoutINS_5tupleIJNS3_IJNS_1CILi8EEENS4_ILi1EEEEEENS4_ILi2EEENS4_ILi4EEEEEENS3_IJNS3_IJS6_NS4_ILi0EEEEEES5_NS4_ILi16EEEEEEEENS_10ViewEngineIPN7cutlass10bfloat16_tEEEEEC2ERKSF_RKSK_:
[----:B------:R-:W-:Y:S01]  /*b680*/  IADD3 R2, R23, -c[0x0][0x20], RZ ;  /* 0x8000080017027a10 */ /* 0x000fe20007ffe0ff */
[----:B------:R-:W-:Y:S01]  /*b690*/  IMAD.MOV.U32 R7, RZ, RZ, R3 ;  /* 0x000000ffff077224 */ /* 0x000fe200078e0003 */
[----:B------:R-:W-:-:S04]  /*b6a0*/  MOV R5, 0x0 ;  /* 0x0000000000057802 */ /* 0x000fc80000000f00 */
[----:B------:R1:W-:Y:S01]  /*b6b0*/  STL.64 [R2], R6 ;  /* 0x0000000602007387 */ /* 0x0003e20000100a00 */
[----:B------:R-:W-:Y:S05]  /*b6c0*/  RET.REL.NODEC R4 `(_ZN7cutlass13device_kernelIN5flash19enable_sm80_to_sm89INS1_16FlashAttnBwdSm80INS1_25CollectiveMainloopBwdSm80ILi2ELi2EN4cute5tupleIJNS5_1CILi128EEES8_NS7_ILi64EEEEEENS_10bfloat16_tEfNS_4arch4Sm80ELb0ELb0ELb1ELb1ELb1ELb0ELb0ELb0ELi2ELi4ELi4ELi4ELb0EEENS1_21CollectiveEpilogueBwdISA_SB_SD_Li256ELb1ELb0ELi2EEENS1_19SingleTileSchedulerILb1ELb0ELb0ELi128EEEEEEEEEvNT_6ParamsE) ;  /* 0xffff493004007950 */ /* 0x000fea0003c3ffff */
        .type           $_ZN7cutlass13device_kernelIN5flash19enable_sm80_to_sm89INS1_16FlashAttnBwdSm80INS1_25CollectiveMainloopBwdSm80ILi2ELi2EN4cute5tupleIJNS5_1CILi128EEES8_NS7_ILi64EEEEEENS_10bfloat16_tEfNS_4arch4Sm80ELb0ELb0ELb1ELb1ELb1ELb0ELb0ELb0ELi2ELi4ELi4ELi4ELb0EEENS1_21CollectiveEpilogueBwdISA_SB_SD_Li256ELb1ELb0ELi2EEENS1_19SingleTileSchedulerILb1ELb0ELb0ELi128EEEEEEEEEvNT_6ParamsE$_ZN4cute3eso3ESOILb1ELb0EJNS_6LayoutINS_5tupleIJNS3_IJNS_1CILi8EEENS4_ILi1EEEEEENS4_ILi2EEES5_EEENS3_IJNS3_IJS6_NS4_ILi0EEEEEENS4_ILi64EEES5_EEEEENS_10ViewEngineIPN7cutlass10bfloat16_tEEEEEC2ERKSE_RKSJ_,@function
        .size           $_ZN7cutlass13device_kernelIN5flash19enable_sm80_to_sm89INS1_16FlashAttnBwdSm80INS1_25CollectiveMainloopBwdSm80ILi2ELi2EN4cute5tupleIJNS5_1CILi128EEES8_NS7_ILi64EEEEEENS_10bfloat16_tEfNS_4arch4Sm80ELb0ELb0ELb1ELb1ELb1ELb0ELb0ELb0ELi2ELi4ELi4ELi4ELb0EEENS1_21CollectiveEpilogueBwdISA_SB_SD_Li256ELb1ELb0ELi2EEENS1_19SingleTileSchedulerILb1ELb0ELb0ELi128EEEEEEEEEvNT_6ParamsE$_ZN4cute3eso3ESOILb1ELb0EJNS_6LayoutINS_5tupleIJNS3_IJNS_1CILi8EEENS4_ILi1EEEEEENS4_ILi2EEES5_EEENS3_IJNS3_IJS6_NS4_ILi0EEEEEENS4_ILi64EEES5_EEEEENS_10ViewEngineIPN7cutlass10bfloat16_tEEEEEC2ERKSE_RKSJ_,($_ZN7cutlass13device_kernelIN5flash19enable_sm80_to_sm89INS1_16FlashAttnBwdSm80INS1_25CollectiveMainloopBwdSm80ILi2ELi2EN4cute5tupleIJNS5_1CILi128EEES8_NS7_ILi64EEEEEENS_10bfloat16_tEfNS_4arch4Sm80ELb0ELb0ELb1ELb1ELb1ELb0ELb0ELb0ELi2ELi4ELi4ELi4ELb0EEENS1_21CollectiveEpilogueBwdISA_SB_SD_Li256ELb1ELb0ELi2EEENS1_19SingleTileSchedulerILb1ELb0ELb0ELi128EEEEEEEEEvNT_6ParamsE$_ZN4cute3eso3ESOILb1ELb0EJNS_6LayoutINS_5tupleIJNS3_IJNS_1CILi8EEENS4_ILi1EEEEEENS4_ILi4EEEEEENS3_IJNS3_IJS6_NS4_ILi0EEEEEENS4_ILi2048EEEEEEEENS_10ViewEngineINS_8smem_ptrIPN7cutlass10bfloat16_tEEEEEEEC2ERKSE_RKSL_ - $_ZN7cutlass13device_kernelIN5flash19enable_sm80_to_sm89INS1_16FlashAttnBwdSm80INS1_25CollectiveMainloopBwdSm80ILi2ELi2EN4cute5tupleIJNS5_1CILi128EEES8_NS7_ILi64EEEEEENS_10bfloat16_tEfNS_4arch4Sm80ELb0ELb0ELb1ELb1ELb1ELb0ELb0ELb0ELi2ELi4ELi4ELi4ELb0EEENS1_21CollectiveEpilogueBwdISA_SB_SD_Li256ELb1ELb0ELi2EEENS1_19SingleTileSchedulerILb1ELb0ELb0ELi128EEEEEEEEEvNT_6ParamsE$_ZN4cute3eso3ESOILb1ELb0EJNS_6LayoutINS_5tupleIJNS3_IJNS_1CILi8EEENS4_ILi1EEEEEENS4_ILi2EEES5_EEENS3_IJNS3_IJS6_NS4_ILi0EEEEEENS4_ILi64EEES5_EEEEENS_10ViewEngineIPN7cutlass10bfloat16_tEEEEEC2ERKSE_RKSJ_)
$_ZN7cutlass13device_kernelIN5flash19enable_sm80_to_sm89INS1_16FlashAttnBwdSm80INS1_25CollectiveMainloopBwdSm80ILi2ELi2EN4cute5tupleIJNS5_1CILi128EEES8_NS7_ILi64EEEEEENS_10bfloat16_tEfNS_4arch4Sm80ELb0ELb0ELb1ELb1ELb1ELb0ELb0ELb0ELi2ELi4ELi4ELi4ELb0EEENS1_21CollectiveEpilogueBwdISA_SB_SD_Li256ELb1ELb0ELi2EEENS1_19SingleTileSchedulerILb1ELb0ELb0ELi128EEEEEEEEEvNT_6ParamsE$_ZN4cute3eso3ESOILb1ELb0EJNS_6LayoutINS_5tupleIJNS3_IJNS_1CILi8EEENS4_ILi1EEEEEENS4_ILi2EEES5_EEENS3_IJNS3_IJS6_NS4_ILi0EEEEEENS4_ILi64EEES5_EEEEENS_10ViewEngineIPN7cutlass10bfloat16_tEEEEEC2ERKSE_RKSJ_:
[----:B------:R-:W-:Y:S01]  /*b6d0*/  IADD3 R2, R23, -c[0x0][0x20], RZ ;  /* 0x8000080017027a10 */ /* 0x000fe20007ffe0ff */
[----:B------:R-:W-:Y:S01]  /*b6e0*/  IMAD.MOV.U32 R7, RZ, RZ, R3 ;  /* 0x000000ffff077224 */ /* 0x000fe200078e0003 */
[----:B------:R-:W-:-:S04]  /*b6f0*/  MOV R5, 0x0 ;  /* 0x0000000000057802 */ /* 0x000fc80000000f00 */
[----:B------:R1:W-:Y:S01]  /*b700*/  STL.64 [R2], R6 ;  /* 0x0000000602007387 */ /* 0x0003e20000100a00 */
[----:B------:R-:W-:Y:S05]  /*b710*/  RET.REL.NODEC R4 `(_ZN7cutlass13device_kernelIN5flash19enable_sm80_to_sm89INS1_16FlashAttnBwdSm80INS1_25CollectiveMainloopBwdSm80ILi2ELi2EN4cute5tupleIJNS5_1CILi128EEES8_NS7_ILi64EEEEEENS_10bfloat16_tEfNS_4arch4Sm80ELb0ELb0ELb1ELb1ELb1ELb0ELb0ELb0ELi2ELi4ELi4ELi4ELb0EEENS1_21CollectiveEpilogueBwdISA_SB_SD_Li256ELb1ELb0ELi2EEENS1_19SingleTileSchedulerILb1ELb0ELb0ELi128EEEEEEEEEvNT_6ParamsE) ;  /* 0xffff48e004007950 */ /* 0x000fea0003c3ffff */
        .type           $_ZN7cutlass13device_kernelIN5flash19enable_sm80_to_sm89INS1_16FlashAttnBwdSm80INS1_25CollectiveMainloopBwdSm80ILi2ELi2EN4cute5tupleIJNS5_1CILi128EEES8_NS7_ILi64EEEEEENS_10bfloat16_tEfNS_4arch4Sm80ELb0ELb0ELb1ELb1ELb1ELb0ELb0ELb0ELi2ELi4ELi4ELi4ELb0EEENS1_21CollectiveEpilogueBwdISA_SB_SD_Li256ELb1ELb0ELi2EEENS1_19SingleTileSchedulerILb1ELb0ELb0ELi128EEEEEEEEEvNT_6ParamsE$_ZN4cute3eso3ESOILb1ELb0EJNS_6LayoutINS_5tupleIJNS3_IJNS_1CILi8EEENS4_ILi1EEEEEENS4_ILi4EEEEEENS3_IJNS3_IJS6_NS4_ILi0EEEEEENS4_ILi2048EEEEEEEENS_10ViewEngineINS_8smem_ptrIPN7cutlass10bfloat16_tEEEEEEEC2ERKSE_RKSL_,@function
        .size           $_ZN7cutlass13device_kernelIN5flash19enable_sm80_to_sm89INS1_16FlashAttnBwdSm80INS1_25CollectiveMainloopBwdSm80ILi2ELi2EN4cute5tupleIJNS5_1CILi128EEES8_NS7_ILi64EEEEEENS_10bfloat16_tEfNS_4arch4Sm80ELb0ELb0ELb1ELb1ELb1ELb0ELb0ELb0ELi2ELi4ELi4ELi4ELb0EEENS1_21CollectiveEpilogueBwdISA_SB_SD_Li256ELb1ELb0ELi2EEENS1_19SingleTileSchedulerILb1ELb0ELb0ELi128EEEEEEEEEvNT_6ParamsE$_ZN4cute3eso3ESOILb1ELb0EJNS_6LayoutINS_5tupleIJNS3_IJNS_1CILi8EEENS4_ILi1EEEEEENS4_ILi4EEEEEENS3_IJNS3_IJS6_NS4_ILi0EEEEEENS4_ILi2048EEEEEEEENS_10ViewEngineINS_8smem_ptrIPN7cutlass10bfloat16_tEEEEEEEC2ERKSE_RKSL_,($_ZN7cutlass13device_kernelIN5flash19enable_sm80_to_sm89INS1_16FlashAttnBwdSm80INS1_25CollectiveMainloopBwdSm80ILi2ELi2EN4cute5tupleIJNS5_1CILi128EEES8_NS7_ILi64EEEEEENS_10bfloat16_tEfNS_4arch4Sm80ELb0ELb0ELb1ELb1ELb1ELb0ELb0ELb0ELi2ELi4ELi4ELi4ELb0EEENS1_21CollectiveEpilogueBwdISA_SB_SD_Li256ELb1ELb0ELi2EEENS1_19SingleTileSchedulerILb1ELb0ELb0ELi128EEEEEEEEEvNT_6ParamsE$_ZN4cute3eso3ESOILb1ELb0EJNS_6LayoutINS_5tupleIJNS3_IJNS_1CILi8EEENS4_ILi1EEEEEENS4_ILi4EEEEEENS3_IJNS3_IJS6_NS4_ILi0EEEEEENS4_ILi2048EEEEEEEEiEEC2ERKSE_RKi - $_ZN7cutlass13device_kernelIN5flash19enable_sm80_to_sm89INS1_16FlashAttnBwdSm80INS1_25CollectiveMainloopBwdSm80ILi2ELi2EN4cute5tupleIJNS5_1CILi128EEES8_NS7_ILi64EEEEEENS_10bfloat16_tEfNS_4arch4Sm80ELb0ELb0ELb1ELb1ELb1ELb0ELb0ELb0ELi2ELi4ELi4ELi4ELb0EEENS1_21CollectiveEpilogueBwdISA_SB_SD_Li256ELb1ELb0ELi2EEENS1_19SingleTileSchedulerILb1ELb0ELb0ELi128EEEEEEEEEvNT_6ParamsE$_ZN4cute3eso3ESOILb1ELb0EJNS_6LayoutINS_5tupleIJNS3_IJNS_1CILi8EEENS4_ILi1EEEEEENS4_ILi4EEEEEENS3_IJNS3_IJS6_NS4_ILi0EEEEEENS4_ILi2048EEEEEEEENS_10ViewEngineINS_8smem_ptrIPN7cutlass10bfloat16_tEEEEEEEC2ERKSE_RKSL_)
$_ZN7cutlass13device_kernelIN5flash19enable_sm80_to_sm89INS1_16FlashAttnBwdSm80INS1_25CollectiveMainloopBwdSm80ILi2ELi2EN4cute5tupleIJNS5_1CILi128EEES8_NS7_ILi64EEEEEENS_10bfloat16_tEfNS_4arch4Sm80ELb0ELb0ELb1ELb1ELb1ELb0ELb0ELb0ELi2ELi4ELi4ELi4ELb0EEENS1_21CollectiveEpilogueBwdISA_SB_SD_Li256ELb1ELb0ELi2EEENS1_19SingleTileSchedulerILb1ELb0ELb0ELi128EEEEEEEEEvNT_6ParamsE$_ZN4cute3eso3ESOILb1ELb0EJNS_6LayoutINS_5tupleIJNS3_IJNS_1CILi8EEENS4_ILi1EEEEEENS4_ILi4EEEEEENS3_IJNS3_IJS6_NS4_ILi0EEEEEENS4_ILi2048EEEEEEEENS_10ViewEngineINS_8smem_ptrIPN7cutlass10bfloat16_tEEEEEEEC2ERKSE_RKSL_:
[----:B------:R-:W-:Y:S02]  /*b720*/  IADD3 R4, R23, -c[0x0][0x20], RZ ;  /* 0x8000080017047a10 */ /* 0x000fe40007ffe0ff */
[----:B------:R-:W-:-:S03]  /*b730*/  MOV R7, 0x0 ;  /* 0x0000000000077802 */ /* 0x000fc60000000f00 */
[----:B------:R1:W-:Y:S01]  /*b740*/  STL.64 [R4], R2 ;  /* 0x0000000204007387 */ /* 0x0003e20000100a00 */
[----:B------:R-:W-:Y:S05]  /*b750*/  RET.REL.NODEC R6 `(_ZN7cutlass13device_kernelIN5flash19enable_sm80_to_sm89INS1_16FlashAttnBwdSm80INS1_25CollectiveMainloopBwdSm80ILi2ELi2EN4cute5tupleIJNS5_1CILi128EEES8_NS7_ILi64EEEEEENS_10bfloat16_tEfNS_4arch4Sm80ELb0ELb0ELb1ELb1ELb1ELb0ELb0ELb0ELi2ELi4ELi4ELi4ELb0EEENS1_21CollectiveEpilogueBwdISA_SB_SD_Li256ELb1ELb0ELi2EEENS1_19SingleTileSchedulerILb1ELb0ELb0ELi128EEEEEEEEEvNT_6ParamsE) ;  /* 0xffff48a006007950 */ /* 0x000fea0003c3ffff */
        .type           $_ZN7cutlass13device_kernelIN5flash19enable_sm80_to_sm89INS1_16FlashAttnBwdSm80INS1_25CollectiveMainloopBwdSm80ILi2ELi2EN4cute5tupleIJNS5_1CILi128EEES8_NS7_ILi64EEEEEENS_10bfloat16_tEfNS_4arch4Sm80ELb0ELb0ELb1ELb1ELb1ELb0ELb0ELb0ELi2ELi4ELi4ELi4ELb0EEENS1_21CollectiveEpilogueBwdISA_SB_SD_Li256ELb1ELb0ELi2EEENS1_19SingleTileSchedulerILb1ELb0ELb0ELi128EEEEEEEEEvNT_6ParamsE$_ZN4cute3eso3ESOILb1ELb0EJNS_6LayoutINS_5tupleIJNS3_IJNS_1CILi8EEENS4_ILi1EEEEEENS4_ILi4EEEEEENS3_IJNS3_IJS6_NS4_ILi0EEEEEENS4_ILi2048EEEEEEEEiEEC2ERKSE_RKi,@function
        .size           $_ZN7cutlass13device_kernelIN5flash19enable_sm80_to_sm89INS1_16FlashAttnBwdSm80INS1_25CollectiveMainloopBwdSm80ILi2ELi2EN4cute5tupleIJNS5_1CILi128EEES8_NS7_ILi64EEEEEENS_10bfloat16_tEfNS_4arch4Sm80ELb0ELb0ELb1ELb1ELb1ELb0ELb0ELb0ELi2ELi4ELi4ELi4ELb0EEENS1_21CollectiveEpilogueBwdISA_SB_SD_Li256ELb1ELb0ELi2EEENS1_19SingleTileSchedulerILb1ELb0ELb0ELi128EEEEEEEEEvNT_6ParamsE$_ZN4cute3eso3ESOILb1ELb0EJNS_6LayoutINS_5tupleIJNS3_IJNS_1CILi8EEENS4_ILi1EEEEEENS4_ILi4EEEEEENS3_IJNS3_IJS6_NS4_ILi0EEEEEENS4_ILi2048EEEEEEEEiEEC2ERKSE_RKi,($_ZN7cutlass13device_kernelIN5flash19enable_sm80_to_sm89INS1_16FlashAttnBwdSm80INS1_25CollectiveMainloopBwdSm80ILi2ELi2EN4cute5tupleIJNS5_1CILi128EEES8_NS7_ILi64EEEEEENS_10bfloat16_tEfNS_4arch4Sm80ELb0ELb0ELb1ELb1ELb1ELb0ELb0ELb0ELi2ELi4ELi4ELi4ELb0EEENS1_21CollectiveEpilogueBwdISA_SB_SD_Li256ELb1ELb0ELi2EEENS1_19SingleTileSchedulerILb1ELb0ELb0ELi128EEEEEEEEEvNT_6ParamsE$_ZN4cute3eso3ESOILb1ELb0EJNS_6LayoutINS_5tupleIJNS3_IJNS_1CILi8EEENS4_ILi1EEEEEENS4_ILi4EEEEEENS3_IJNS3_IJS6_NS4_ILi0EEEEEES5_EEEEENS_10ViewEngineIPN7cutlass10bfloat16_tEEEEEC2ERKSD_RKSI_ - $_ZN7cutlass13device_kernelIN5flash19enable_sm80_to_sm89INS1_16FlashAttnBwdSm80INS1_25CollectiveMainloopBwdSm80ILi2ELi2EN4cute5tupleIJNS5_1CILi128EEES8_NS7_ILi64EEEEEENS_10bfloat16_tEfNS_4arch4Sm80ELb0ELb0ELb1ELb1ELb1ELb0ELb0ELb0ELi2ELi4ELi4ELi4ELb0EEENS1_21CollectiveEpilogueBwdISA_SB_SD_Li256ELb1ELb0ELi2EEENS1_19SingleTileSchedulerILb1ELb0ELb0ELi128EEEEEEEEEvNT_6ParamsE$_ZN4cute3eso3ESOILb1ELb0EJNS_6LayoutINS_5tupleIJNS3_IJNS_1CILi8EEENS4_ILi1EEEEEENS4_ILi4EEEEEENS3_IJNS3_IJS6_NS4_ILi0EEEEEENS4_ILi2048EEEEEEEEiEEC2ERKSE_RKi)
$_ZN7cutlass13device_kernelIN5flash19enable_sm80_to_sm89INS1_16FlashAttnBwdSm80INS1_25CollectiveMainloopBwdSm80ILi2ELi2EN4cute5tupleIJNS5_1CILi128EEES8_NS7_ILi64EEEEEENS_10bfloat16_tEfNS_4arch4Sm80ELb0ELb0ELb1ELb1ELb1ELb0ELb0ELb0ELi2ELi4ELi4ELi4ELb0EEENS1_21CollectiveEpilogueBwdISA_SB_SD_Li256ELb1ELb0ELi2EEENS1_19SingleTileSchedulerILb1ELb0ELb0ELi128EEEEEEEEEvNT_6ParamsE$_ZN4cute3eso3ESOILb1ELb0EJNS_6LayoutINS_5tupleIJNS3_IJNS_1CILi8EEENS4_ILi1EEEEEENS4_ILi4EEEEEENS3_IJNS3_IJS6_NS4_ILi0EEEEEENS4_ILi2048EEEEEEEEiEEC2ERKSE_RKi:
[----:B------:R-:W-:Y:S02]  /*b760*/  IADD3 R2, R23, -c[0x0][0x20], RZ ;  /* 0x8000080017027a10 */ /* 0x000fe40007ffe0ff */
[----:B------:R-:W-:-:S03]  /*b770*/  MOV R5, 0x0 ;  /* 0x0000000000057802 */ /* 0x000fc60000000f00 */
[----:B------:R1:W-:Y:S01]  /*b780*/  STL [R2], R3 ;  /* 0x0000000302007387 */ /* 0x0003e20000100800 */
[----:B------:R-:W-:Y:S05]  /*b790*/  RET.REL.NODEC R4 `(_ZN7cutlass13device_kernelIN5flash19enable_sm80_to_sm89INS1_16FlashAttnBwdSm80INS1_25CollectiveMainloopBwdSm80ILi2ELi2EN4cute5tupleIJNS5_1CILi128EEES8_NS7_ILi64EEEEEENS_10bfloat16_tEfNS_4arch4Sm80ELb0ELb0ELb1ELb1ELb1ELb0ELb0ELb0ELi2ELi4ELi4ELi4ELb0EEENS1_21CollectiveEpilogueBwdISA_SB_SD_Li256ELb1ELb0ELi2EEENS1_19SingleTileSchedulerILb1ELb0ELb0ELi128EEEEEEEEEvNT_6ParamsE) ;  /* 0xffff486004007950 */ /* 0x000fea0003c3ffff */
        .type           $_ZN7cutlass13device_kernelIN5flash19enable_sm80_to_sm89INS1_16FlashAttnBwdSm80INS1_25CollectiveMainloopBwdSm80ILi2ELi2EN4cute5tupleIJNS5_1CILi128EEES8_NS7_ILi64EEEEEENS_10bfloat16_tEfNS_4arch4Sm80ELb0ELb0ELb1ELb1ELb1ELb0ELb0ELb0ELi2ELi4ELi4ELi4ELb0EEENS1_21CollectiveEpilogueBwdISA_SB_SD_Li256ELb1ELb0ELi2EEENS1_19SingleTileSchedulerILb1ELb0ELb0ELi128EEEEEEEEEvNT_6ParamsE$_ZN4cute3eso3ESOILb1ELb0EJNS_6LayoutINS_5tupleIJNS3_IJNS_1CILi8EEENS4_ILi1EEEEEENS4_ILi4EEEEEENS3_IJNS3_IJS6_NS4_ILi0EEEEEES5_EEEEENS_10ViewEngineIPN7cutlass10bfloat16_tEEEEEC2ERKSD_RKSI_,@function
        .size           $_ZN7cutlass13device_kernelIN5flash19enable_sm80_to_sm89INS1_16FlashAttnBwdSm80INS1_25CollectiveMainloopBwdSm80ILi2ELi2EN4cute5tupleIJNS5_1CILi128EEES8_NS7_ILi64EEEEEENS_10bfloat16_tEfNS_4arch4Sm80ELb0ELb0ELb1ELb1ELb1ELb0ELb0ELb0ELi2ELi4ELi4ELi4ELb0EEENS1_21CollectiveEpilogueBwdISA_SB_SD_Li256ELb1ELb0ELi2EEENS1_19SingleTileSchedulerILb1ELb0ELb0ELi128EEEEEEEEEvNT_6ParamsE$_ZN4cute3eso3ESOILb1ELb0EJNS_6LayoutINS_5tupleIJNS3_IJNS_1CILi8EEENS4_ILi1EEEEEENS4_ILi4EEEEEENS3_IJNS3_IJS6_NS4_ILi0EEEEEES5_EEEEENS_10ViewEngineIPN7cutlass10bfloat16_tEEEEEC2ERKSD_RKSI_,($_ZN7cutlass13device_kernelIN5flash19enable_sm80_to_sm89INS1_16FlashAttnBwdSm80INS1_25CollectiveMainloopBwdSm80ILi2ELi2EN4cute5tupleIJNS5_1CILi128EEES8_NS7_ILi64EEEEEENS_10bfloat16_tEfNS_4arch4Sm80ELb0ELb0ELb1ELb1ELb1ELb0ELb0ELb0ELi2ELi4ELi4ELi4ELb0EEENS1_21CollectiveEpilogueBwdISA_SB_SD_Li256ELb1ELb0ELi2EEENS1_19SingleTileSchedulerILb1ELb0ELb0ELi128EEEEEEEEEvNT_6ParamsE$_ZN4cute3eso3ESOILb1ELb0EJNS_6LayoutINS_5tupleIJNS3_IJNS_1CILi8EEENS4_ILi1EEEEEENS4_ILi4EEEEEENS3_IJNS3_IJS6_NS4_ILi0EEEEEES5_EEEEEiEEC2ERKSD_RKi - $_ZN7cutlass13device_kernelIN5flash19enable_sm80_to_sm89INS1_16FlashAttnBwdSm80INS1_25CollectiveMainloopBwdSm80ILi2ELi2EN4cute5tupleIJNS5_1CILi128EEES8_NS7_ILi64EEEEEENS_10bfloat16_tEfNS_4arch4Sm80ELb0ELb0ELb1ELb1ELb1ELb0ELb0ELb0ELi2ELi4ELi4ELi4ELb0EEENS1_21CollectiveEpilogueBwdISA_SB_SD_Li256ELb1ELb0ELi2EEENS1_19SingleTileSchedulerILb1ELb0ELb0ELi128EEEEEEEEEvNT_6ParamsE$_ZN4cute3eso3ESOILb1ELb0EJNS_6LayoutINS_5tupleIJNS3_IJNS_1CILi8EEENS4_ILi1EEEEEENS4_ILi4EEEEEENS3_IJNS3_IJS6_NS4_ILi0EEEEEES5_EEEEENS_10ViewEngineIPN7cutlass10bfloat16_tEEEEEC2ERKSD_RKSI_)
$_ZN7cutlass13device_kernelIN5flash19enable_sm80_to_sm89INS1_16FlashAttnBwdSm80INS1_25CollectiveMainloopBwdSm80ILi2ELi2EN4cute5tupleIJNS5_1CILi128EEES8_NS7_ILi64EEEEEENS_10bfloat16_tEfNS_4arch4Sm80ELb0ELb0ELb1ELb1ELb1ELb0ELb0ELb0ELi2ELi4ELi4ELi4ELb0EEENS1_21CollectiveEpilogueBwdISA_SB_SD_Li256ELb1ELb0ELi2EEENS1_19SingleTileSchedulerILb1ELb0ELb0ELi128EEEEEEEEEvNT_6ParamsE$_ZN4cute3eso3ESOILb1ELb0EJNS_6LayoutINS_5tupleIJNS3_IJNS_1CILi8EEENS4_ILi1EEEEEENS4_ILi4EEEEEENS3_IJNS3_IJS6_NS4_ILi0EEEEEES5_EEEEENS_10ViewEngineIPN7cutlass10bfloat16_tEEEEEC2ERKSD_RKSI_:
[----:B------:R-:W-:Y:S01]  /*b7a0*/  IADD3 R7, R23, -c[0x0][0x20], RZ ;  /* 0x8000080017077a10 */ /* 0x000fe20007ffe0ff */
[----:B------:R-:W-:Y:S01]  /*b7b0*/  IMAD.MOV.U32 R10, RZ, RZ, R6 ;  /* 0x000000ffff0a7224 */ /* 0x000fe200078e0006 */
[----:B------:R-:W-:Y:S01]  /*b7c0*/  MOV R11, R9 ;  /* 0x00000009000b7202 */ /* 0x000fe20000000f00 */
[----:B------:R-:W-:-:S04]  /*b7d0*/  IMAD.MOV.U32 R9, RZ, RZ, 0x0 ;  /* 0x00000000ff097424 */ /* 0x000fc800078e00ff */
[----:B------:R1:W-:Y:S01]  /*b7e0*/  STL.64 [R7], R10 ;  /* 0x0000000a07007387 */ /* 0x0003e20000100a00 */
[----:B------:R-:W-:Y:S05]  /*b7f0*/  RET.REL.NODEC R8 `(_ZN7cutlass13device_kernelIN5flash19enable_sm80_to_sm89INS1_16FlashAttnBwdSm80INS1_25CollectiveMainloopBwdSm80ILi2ELi2EN4cute5tupleIJNS5_1CILi128EEES8_NS7_ILi64EEEEEENS_10bfloat16_tEfNS_4arch4Sm80ELb0ELb0ELb1ELb1ELb1ELb0ELb0ELb0ELi2ELi4ELi4ELi4ELb0EEENS1_21CollectiveEpilogueBwdISA_SB_SD_Li256ELb1ELb0ELi2EEENS1_19SingleTileSchedulerILb1ELb0ELb0ELi128EEEEEEEEEvNT_6ParamsE) ;  /* 0xffff480008007950 */ /* 0x000fea0003c3ffff */
        .type           $_ZN7cutlass13device_kernelIN5flash19enable_sm80_to_sm89INS1_16FlashAttnBwdSm80INS1_25CollectiveMainloopBwdSm80ILi2ELi2EN4cute5tupleIJNS5_1CILi128EEES8_NS7_ILi64EEEEEENS_10bfloat16_tEfNS_4arch4Sm80ELb0ELb0ELb1ELb1ELb1ELb0ELb0ELb0ELi2ELi4ELi4ELi4ELb0EEENS1_21CollectiveEpilogueBwdISA_SB_SD_Li256ELb1ELb0ELi2EEENS1_19SingleTileSchedulerILb1ELb0ELb0ELi128EEEEEEEEEvNT_6ParamsE$_ZN4cute3eso3ESOILb1ELb0EJNS_6LayoutINS_5tupleIJNS3_IJNS_1CILi8EEENS4_ILi1EEEEEENS4_ILi4EEEEEENS3_IJNS3_IJS6_NS4_ILi0EEEEEES5_EEEEEiEEC2ERKSD_RKi,@function
        .size           $_ZN7cutlass13device_kernelIN5flash19enable_sm80_to_sm89INS1_16FlashAttnBwdSm80INS1_25CollectiveMainloopBwdSm80ILi2ELi2EN4cute5tupleIJNS5_1CILi128EEES8_NS7_ILi64EEEEEENS_10bfloat16_tEfNS_4arch4Sm80ELb0ELb0ELb1ELb1ELb1ELb0ELb0ELb0ELi2ELi4ELi4ELi4ELb0EEENS1_21CollectiveEpilogueBwdISA_SB_SD_Li256ELb1ELb0ELi2EEENS1_19SingleTileSchedulerILb1ELb0ELb0ELi128EEEEEEEEEvNT_6ParamsE$_ZN4cute3eso3ESOILb1ELb0EJNS_6LayoutINS_5tupleIJNS3_IJNS_1CILi8EEENS4_ILi1EEEEEENS4_ILi4EEEEEENS3_IJNS3_IJS6_NS4_ILi0EEEEEES5_EEEEEiEEC2ERKSD_RKi,($_ZN7cutlass13device_kernelIN5flash19enable_sm80_to_sm89INS1_16FlashAttnBwdSm80INS1_25CollectiveMainloopBwdSm80ILi2ELi2EN4cute5tupleIJNS5_1CILi128EEES8_NS7_ILi64EEEEEENS_10bfloat16_tEfNS_4arch4Sm80ELb0ELb0ELb1ELb1ELb1ELb0ELb0ELb0ELi2ELi4ELi4ELi4ELb0EEENS1_21CollectiveEpilogueBwdISA_SB_SD_Li256ELb1ELb0ELi2EEENS1_19SingleTileSchedulerILb1ELb0ELb0ELi128EEEEEEEEEvNT_6ParamsE$_ZN4cute3eso3ESOILb1ELb0EJNS_6LayoutINS_5tupleIJNS3_IJNS_1CILi8EEENS4_ILi1EEEEEENS4_ILi4EEES6_EEENS3_IJNS3_IJS6_NS4_ILi0EEEEEENS4_ILi2048EEESA_EEEEENS_10ViewEngineINS_8smem_ptrIPN7cutlass10bfloat16_tEEEEEEEC2ERKSE_RKSL_ - $_ZN7cutlass13device_kernelIN5flash19enable_sm80_to_sm89INS1_16FlashAttnBwdSm80INS1_25CollectiveMainloopBwdSm80ILi2ELi2EN4cute5tupleIJNS5_1CILi128EEES8_NS7_ILi64EEEEEENS_10bfloat16_tEfNS_4arch4Sm80ELb0ELb0ELb1ELb1ELb1ELb0ELb0ELb0ELi2ELi4ELi4ELi4ELb0EEENS1_21CollectiveEpilogueBwdISA_SB_SD_Li256ELb1ELb0ELi2EEENS1_19SingleTileSchedulerILb1ELb0ELb0ELi128EEEEEEEEEvNT_6ParamsE$_ZN4cute3eso3ESOILb1ELb0EJNS_6LayoutINS_5tupleIJNS3_IJNS_1CILi8EEENS4_ILi1EEEEEENS4_ILi4EEEEEENS3_IJNS3_IJS6_NS4_ILi0EEEEEES5_EEEEEiEEC2ERKSD_RKi)
$_ZN7cutlass13device_kernelIN5flash19enable_sm80_to_sm89INS1_16FlashAttnBwdSm80INS1_25CollectiveMainloopBwdSm80ILi2ELi2EN4cute5tupleIJNS5_1CILi128EEES8_NS7_ILi64EEEEEENS_10bfloat16_tEfNS_4arch4Sm80ELb0ELb0ELb1ELb1ELb1ELb0ELb0ELb0ELi2ELi4ELi4ELi4ELb0EEENS1_21CollectiveEpilogueBwdISA_SB_SD_Li256ELb1ELb0ELi2EEENS1_19SingleTileSchedulerILb1ELb0ELb0ELi128EEEEEEEEEvNT_6ParamsE$_ZN4cute3eso3ESOILb1ELb0EJNS_6LayoutINS_5tupleIJNS3_IJNS_1CILi8EEENS4_ILi1EEEEEENS4_ILi4EEEEEENS3_IJNS3_IJS6_NS4_ILi0EEEEEES5_EEEEEiEEC2ERKSD_RKi:
[----:B------:R-:W-:Y:S02]  /*b800*/  IADD3 R2, R23, -c[0x0][0x20], RZ ;  /* 0x8000080017027a10 */ /* 0x000fe40007ffe0ff */
[----:B------:R-:W-:-:S03]  /*b810*/  MOV R7, 0x0 ;  /* 0x0000000000077802 */ /* 0x000fc60000000f00 */
[----:B------:R1:W-:Y:S01]  /*b820*/  STL [R2], R3 ;  /* 0x0000000302007387 */ /* 0x0003e20000100800 */
[----:B------:R-:W-:Y:S05]  /*b830*/  RET.REL.NODEC R6 `(_ZN7cutlass13device_kernelIN5flash19enable_sm80_to_sm89INS1_16FlashAttnBwdSm80INS1_25CollectiveMainloopBwdSm80ILi2ELi2EN4cute5tupleIJNS5_1CILi128EEES8_NS7_ILi64EEEEEENS_10bfloat16_tEfNS_4arch4Sm80ELb0ELb0ELb1ELb1ELb1ELb0ELb0ELb0ELi2ELi4ELi4ELi4ELb0EEENS1_21CollectiveEpilogueBwdISA_SB_SD_Li256ELb1ELb0ELi2EEENS1_19SingleTileSchedulerILb1ELb0ELb0ELi128EEEEEEEEEvNT_6ParamsE) ;  /* 0xffff47c006007950 */ /* 0x000fea0003c3ffff */
        .type           $_ZN7cutlass13device_kernelIN5flash19enable_sm80_to_sm89INS1_16FlashAttnBwdSm80INS1_25CollectiveMainloopBwdSm80ILi2ELi2EN4cute5tupleIJNS5_1CILi128EEES8_NS7_ILi64EEEEEENS_10bfloat16_tEfNS_4arch4Sm80ELb0ELb0ELb1ELb1ELb1ELb0ELb0ELb0ELi2ELi4ELi4ELi4ELb0EEENS1_21CollectiveEpilogueBwdISA_SB_SD_Li256ELb1ELb0ELi2EEENS1_19SingleTileSchedulerILb1ELb0ELb0ELi128EEEEEEEEEvNT_6ParamsE$_ZN4cute3eso3ESOILb1ELb0EJNS_6LayoutINS_5tupleIJNS3_IJNS_1CILi8EEENS4_ILi1EEEEEENS4_ILi4EEES6_EEENS3_IJNS3_IJS6_NS4_ILi0EEEEEENS4_ILi2048EEESA_EEEEENS_10ViewEngineINS_8smem_ptrIPN7cutlass10bfloat16_tEEEEEEEC2ERKSE_RKSL_,@function
        .size           $_ZN7cutlass13device_kernelIN5flash19enable_sm80_to_sm89INS1_16FlashAttnBwdSm80INS1_25CollectiveMainloopBwdSm80ILi2ELi2EN4cute5tupleIJNS5_1CILi128EEES8_NS7_ILi64EEEEEENS_10bfloat16_tEfNS_4arch4Sm80ELb0ELb0ELb1ELb1ELb1ELb0ELb0ELb0ELi2ELi4ELi4ELi4ELb0EEENS1_21CollectiveEpilogueBwdISA_SB_SD_Li256ELb1ELb0ELi2EEENS1_19SingleTileSchedulerILb1ELb0ELb0ELi128EEEEEEEEEvNT_6ParamsE$_ZN4cute3eso3ESOILb1ELb0EJNS_6LayoutINS_5tupleIJNS3_IJNS_1CILi8EEENS4_ILi1EEEEEENS4_ILi4EEES6_EEENS3_IJNS3_IJS6_NS4_ILi0EEEEEENS4_ILi2048EEESA_EEEEENS_10ViewEngineINS_8smem_ptrIPN7cutlass10bfloat16_tEEEEEEEC2ERKSE_RKSL_,($_ZN7cutlass13device_kernelIN5flash19enable_sm80_to_sm89INS1_16FlashAttnBwdSm80INS1_25CollectiveMainloopBwdSm80ILi2ELi2EN4cute5tupleIJNS5_1CILi128EEES8_NS7_ILi64EEEEEENS_10bfloat16_tEfNS_4arch4Sm80ELb0ELb0ELb1ELb1ELb1ELb0ELb0ELb0ELi2ELi4ELi4ELi4ELb0EEENS1_21CollectiveEpilogueBwdISA_SB_SD_Li256ELb1ELb0ELi2EEENS1_19SingleTileSchedulerILb1ELb0ELb0ELi128EEEEEEEEEvNT_6ParamsE$_ZN4cute3eso3ESOILb1ELb0EJNS_6LayoutINS_5tupleIJNS3_IJNS_1CILi8EEENS4_ILi1EEEEEENS4_ILi4EEES6_EEENS3_IJNS3_IJS6_NS4_ILi0EEEEEENS4_ILi2048EEESA_EEEEEiEEC2ERKSE_RKi - $_ZN7cutlass13device_kernelIN5flash19enable_sm80_to_sm89INS1_16FlashAttnBwdSm80INS1_25CollectiveMainloopBwdSm80ILi2ELi2EN4cute5tupleIJNS5_1CILi128EEES8_NS7_ILi64EEEEEENS_10bfloat16_tEfNS_4arch4Sm80ELb0ELb0ELb1ELb1ELb1ELb0ELb0ELb0ELi2ELi4ELi4ELi4ELb0EEENS1_21CollectiveEpilogueBwdISA_SB_SD_Li256ELb1ELb0ELi2EEENS1_19SingleTileSchedulerILb1ELb0ELb0ELi128EEEEEEEEEvNT_6ParamsE$_ZN4cute3eso3ESOILb1ELb0EJNS_6LayoutINS_5tupleIJNS3_IJNS_1CILi8EEENS4_ILi1EEEEEENS4_ILi4EEES6_EEENS3_IJNS3_IJS6_NS4_ILi0EEEEEENS4_ILi2048EEESA_EEEEENS_10ViewEngineINS_8smem_ptrIPN7cutlass10bfloat16_tEEEEEEEC2ERKSE_RKSL_)
$_ZN7cutlass13device_kernelIN5flash19enable_sm80_to_sm89INS1_16FlashAttnBwdSm80INS1_25CollectiveMainloopBwdSm80ILi2ELi2EN4cute5tupleIJNS5_1CILi128EEES8_NS7_ILi64EEEEEENS_10bfloat16_tEfNS_4arch4Sm80ELb0ELb0ELb1ELb1ELb1ELb0ELb0ELb0ELi2ELi4ELi4ELi4ELb0EEENS1_21CollectiveEpilogueBwdISA_SB_SD_Li256ELb1ELb0ELi2EEENS1_19SingleTileSchedulerILb1ELb0ELb0ELi128EEEEEEEEEvNT_6ParamsE$_ZN4cute3eso3ESOILb1ELb0EJNS_6LayoutINS_5tupleIJNS3_IJNS_1CILi8EEENS4_ILi1EEEEEENS4_ILi4EEES6_EEENS3_IJNS3_IJS6_NS4_ILi0EEEEEENS4_ILi2048EEESA_EEEEENS_10ViewEngineINS_8smem_ptrIPN7cutlass10bfloat16_tEEEEEEEC2ERKSE_RKSL_:
[----:B------:R-:W-:Y:S02]  /*b840*/  IADD3 R4, R15, -c[0x0][0x20], RZ ;  /* 0x800008000f047a10 */ /* 0x000fe40007ffe0ff */
[----:B------:R-:W-:-:S03]  /*b850*/  MOV R7, 0x0 ;  /* 0x0000000000077802 */ /* 0x000fc60000000f00 */
[----:B------:R1:W-:Y:S01]  /*b860*/  STL.64 [R4], R2 ;  /* 0x0000000204007387 */ /* 0x0003e20000100a00 */
[----:B------:R-:W-:Y:S05]  /*b870*/  RET.REL.NODEC R6 `(_ZN7cutlass13device_kernelIN5flash19enable_sm80_to_sm89INS1_16FlashAttnBwdSm80INS1_25CollectiveMainloopBwdSm80ILi2ELi2EN4cute5tupleIJNS5_1CILi128EEES8_NS7_ILi64EEEEEENS_10bfloat16_tEfNS_4arch4Sm80ELb0ELb0ELb1ELb1ELb1ELb0ELb0ELb0ELi2ELi4ELi4ELi4ELb0EEENS1_21CollectiveEpilogueBwdISA_SB_SD_Li256ELb1ELb0ELi2EEENS1_19SingleTileSchedulerILb1ELb0ELb0ELi128EEEEEEEEEvNT_6ParamsE) ;  /* 0xffff478006007950 */ /* 0x000fea0003c3ffff */
        .type           $_ZN7cutlass13device_kernelIN5flash19enable_sm80_to_sm89INS1_16FlashAttnBwdSm80INS1_25CollectiveMainloopBwdSm80ILi2ELi2EN4cute5tupleIJNS5_1CILi128EEES8_NS7_ILi64EEEEEENS_10bfloat16_tEfNS_4arch4Sm80ELb0ELb0ELb1ELb1ELb1ELb0ELb0ELb0ELi2ELi4ELi4ELi4ELb0EEENS1_21CollectiveEpilogueBwdISA_SB_SD_Li256ELb1ELb0ELi2EEENS1_19SingleTileSchedulerILb1ELb0ELb0ELi128EEEEEEEEEvNT_6ParamsE$_ZN4cute3eso3ESOILb1ELb0EJNS_6LayoutINS_5tupleIJNS3_IJNS_1CILi8EEENS4_ILi1EEEEEENS4_ILi4EEES6_EEENS3_IJNS3_IJS6_NS4_ILi0EEEEEENS4_ILi2048EEESA_EEEEEiEEC2ERKSE_RKi,@function
        .size           $_ZN7cutlass13device_kernelIN5flash19enable_sm80_to_sm89INS1_16FlashAttnBwdSm80INS1_25CollectiveMainloopBwdSm80ILi2ELi2EN4cute5tupleIJNS5_1CILi128EEES8_NS7_ILi64EEEEEENS_10bfloat16_tEfNS_4arch4Sm80ELb0ELb0ELb1ELb1ELb1ELb0ELb0ELb0ELi2ELi4ELi4ELi4ELb0EEENS1_21CollectiveEpilogueBwdISA_SB_SD_Li256ELb1ELb0ELi2EEENS1_19SingleTileSchedulerILb1ELb0ELb0ELi128EEEEEEEEEvNT_6ParamsE$_ZN4cute3eso3ESOILb1ELb0EJNS_6LayoutINS_5tupleIJNS3_IJNS_1CILi8EEENS4_ILi1EEEEEENS4_ILi4EEES6_EEENS3_IJNS3_IJS6_NS4_ILi0EEEEEENS4_ILi2048EEESA_EEEEEiEEC2ERKSE_RKi,($_ZN7cutlass13device_kernelIN5flash19enable_sm80_to_sm89INS1_16FlashAttnBwdSm80INS1_25CollectiveMainloopBwdSm80ILi2ELi2EN4cute5tupleIJNS5_1CILi128EEES8_NS7_ILi64EEEEEENS_10bfloat16_tEfNS_4arch4Sm80ELb0ELb0ELb1ELb1ELb1ELb0ELb0ELb0ELi2ELi4ELi4ELi4ELb0EEENS1_21CollectiveEpilogueBwdISA_SB_SD_Li256ELb1ELb0ELi2EEENS1_19SingleTileSchedulerILb1ELb0ELb0ELi128EEEEEEEEEvNT_6ParamsE$_ZN4cute3eso3ESOILb1ELb0EJNS_6LayoutINS_5tupleIJNS3_IJNS_1CILi8EEENS4_ILi1EEEEEENS4_ILi4EEES8_EEENS3_IJNS3_IJS6_NS4_ILi0EEEEEES5_NS4_ILi32EEEEEEEENS_10ViewEngineIPN7cutlass10bfloat16_tEEEEEC2ERKSE_RKSJ_ - $_ZN7cutlass13device_kernelIN5flash19enable_sm80_to_sm89INS1_16FlashAttnBwdSm80INS1_25CollectiveMainloopBwdSm80ILi2ELi2EN4cute5tupleIJNS5_1CILi128EEES8_NS7_ILi64EEEEEENS_10bfloat16_tEfNS_4arch4Sm80ELb0ELb0ELb1ELb1ELb1ELb0ELb0ELb0ELi2ELi4ELi4ELi4ELb0EEENS1_21CollectiveEpilogueBwdISA_SB_SD_Li256ELb1ELb0ELi2EEENS1_19SingleTileSchedulerILb1ELb0ELb0ELi128EEEEEEEEEvNT_6ParamsE$_ZN4cute3eso3ESOILb1ELb0EJNS_6LayoutINS_5tupleIJNS3_IJNS_1CILi8EEENS4_ILi1EEEEEENS4_ILi4EEES6_EEENS3_IJNS3_IJS6_NS4_ILi0EEEEEENS4_ILi2048EEESA_EEEEEiEEC2ERKSE_RKi)
$_ZN7cutlass13device_kernelIN5flash19enable_sm80_to_sm89INS1_16FlashAttnBwdSm80INS1_25CollectiveMainloopBwdSm80ILi2ELi2EN4cute5tupleIJNS5_1CILi128EEES8_NS7_ILi64EEEEEENS_10bfloat16_tEfNS_4arch4Sm80ELb0ELb0ELb1ELb1ELb1ELb0ELb0ELb0ELi2ELi4ELi4ELi4ELb0EEENS1_21CollectiveEpilogueBwdISA_SB_SD_Li256ELb1ELb0ELi2EEENS1_19SingleTileSchedulerILb1ELb0ELb0ELi128EEEEEEEEEvNT_6ParamsE$_ZN4cute3eso3ESOILb1ELb0EJNS_6LayoutINS_5tupleIJNS3_IJNS_1CILi8EEENS4_ILi1EEEEEENS4_ILi4EEES6_EEENS3_IJNS3_IJS6_NS4_ILi0EEEEEENS4_ILi2048EEESA_EEEEEiEEC2ERKSE_RKi:
[----:B------:R-:W-:Y:S02]  /*b880*/  IADD3 R2, R15, -c[0x0][0x20], RZ ;  /* 0x800008000f027a10 */ /* 0x000fe40007ffe0ff */
[----:B------:R-:W-:-:S03]  /*b890*/  MOV R5, 0x0 ;  /* 0x0000000000057802 */ /* 0x000fc60000000f00 */
[----:B------:R1:W-:Y:S01]  /*b8a0*/  STL [R2], R3 ;  /* 0x0000000302007387 */ /* 0x0003e20000100800 */
[----:B------:R-:W-:Y:S05]  /*b8b0*/  RET.REL.NODEC R4 `(_ZN7cutlass13device_kernelIN5flash19enable_sm80_to_sm89INS1_16FlashAttnBwdSm80INS1_25CollectiveMainloopBwdSm80ILi2ELi2EN4cute5tupleIJNS5_1CILi128EEES8_NS7_ILi64EEEEEENS_10bfloat16_tEfNS_4arch4Sm80ELb0ELb0ELb1ELb1ELb1ELb0ELb0ELb0ELi2ELi4ELi4ELi4ELb0EEENS1_21CollectiveEpilogueBwdISA_SB_SD_Li256ELb1ELb0ELi2EEENS1_19SingleTileSchedulerILb1ELb0ELb0ELi128EEEEEEEEEvNT_6ParamsE) ;  /* 0xffff474004007950 */ /* 0x000fea0003c3ffff */
        .type           $_ZN7cutlass13device_kernelIN5flash19enable_sm80_to_sm89INS1_16FlashAttnBwdSm80INS1_25CollectiveMainloopBwdSm80ILi2ELi2EN4cute5tupleIJNS5_1CILi128EEES8_NS7_ILi64EEEEEENS_10bfloat16_tEfNS_4arch4Sm80ELb0ELb0ELb1ELb1ELb1ELb0ELb0ELb0ELi2ELi4ELi4ELi4ELb0EEENS1_21CollectiveEpilogueBwdISA_SB_SD_Li256ELb1ELb0ELi2EEENS1_19SingleTileSchedulerILb1ELb0ELb0ELi128EEEEEEEEEvNT_6ParamsE$_ZN4cute3eso3ESOILb1ELb0EJNS_6LayoutINS_5tupleIJNS3_IJNS_1CILi8EEENS4_ILi1EEEEEENS4_ILi4EEES8_EEENS3_IJNS3_IJS6_NS4_ILi0EEEEEES5_NS4_ILi32EEEEEEEENS_10ViewEngineIPN7cutlass10bfloat16_tEEEEEC2ERKSE_RKSJ_,@function
        .size           $_ZN7cutlass13device_kernelIN5flash19enable_sm80_to_sm89INS1_16FlashAttnBwdSm80INS1_25CollectiveMainloopBwdSm80ILi2ELi2EN4cute5tupleIJNS5_1CILi128EEES8_NS7_ILi64EEEEEENS_10bfloat16_tEfNS_4arch4Sm80ELb0ELb0ELb1ELb1ELb1ELb0ELb0ELb0ELi2ELi4ELi4ELi4ELb0EEENS1_21CollectiveEpilogueBwdISA_SB_SD_Li256ELb1ELb0ELi2EEENS1_19SingleTileSchedulerILb1ELb0ELb0ELi128EEEEEEEEEvNT_6ParamsE$_ZN4cute3eso3ESOILb1ELb0EJNS_6LayoutINS_5tupleIJNS3_IJNS_1CILi8EEENS4_ILi1EEEEEENS4_ILi4EEES8_EEENS3_IJNS3_IJS6_NS4_ILi0EEEEEES5_NS4_ILi32EEEEEEEENS_10ViewEngineIPN7cutlass10bfloat16_tEEEEEC2ERKSE_RKSJ_,($_ZN7cutlass13device_kernelIN5flash19enable_sm80_to_sm89INS1_16FlashAttnBwdSm80INS1_25CollectiveMainloopBwdSm80ILi2ELi2EN4cute5tupleIJNS5_1CILi128EEES8_NS7_ILi64EEEEEENS_10bfloat16_tEfNS_4arch4Sm80ELb0ELb0ELb1ELb1ELb1ELb0ELb0ELb0ELi2ELi4ELi4ELi4ELb0EEENS1_21CollectiveEpilogueBwdISA_SB_SD_Li256ELb1ELb0ELi2EEENS1_19SingleTileSchedulerILb1ELb0ELb0ELi128EEEEEEEEEvNT_6ParamsE$_ZN4cute3eso3ESOILb1ELb0EJNS_6LayoutINS_5tupleIJNS_1CILi1EEENS3_IJNS4_ILi2EEES6_EEEEEENS3_IJNS4_ILi0EEENS3_IJNS4_ILi8EEENS4_ILi64EEEEEEEEEEENS_10ViewEngineINS_8smem_ptrIPfEEEEEEC2ERKSE_RKSJ_ - $_ZN7cutlass13device_kernelIN5flash19enable_sm80_to_sm89INS1_16FlashAttnBwdSm80INS1_25CollectiveMainloopBwdSm80ILi2ELi2EN4cute5tupleIJNS5_1CILi128EEES8_NS7_ILi64EEEEEENS_10bfloat16_tEfNS_4arch4Sm80ELb0ELb0ELb1ELb1ELb1ELb0ELb0ELb0ELi2ELi4ELi4ELi4ELb0EEENS1_21CollectiveEpilogueBwdISA_SB_SD_Li256ELb1ELb0ELi2EEENS1_19SingleTileSchedulerILb1ELb0ELb0ELi128EEEEEEEEEvNT_6ParamsE$_ZN4cute3eso3ESOILb1ELb0EJNS_6LayoutINS_5tupleIJNS3_IJNS_1CILi8EEENS4_ILi1EEEEEENS4_ILi4EEES8_EEENS3_IJNS3_IJS6_NS4_ILi0EEEEEES5_NS4_ILi32EEEEEEEENS_10ViewEngineIPN7cutlass10bfloat16_tEEEEEC2ERKSE_RKSJ_)
$_ZN7cutlass13device_kernelIN5flash19enable_sm80_to_sm89INS1_16FlashAttnBwdSm80INS1_25CollectiveMainloopBwdSm80ILi2ELi2EN4cute5tupleIJNS5_1CILi128EEES8_NS7_ILi64EEEEEENS_10bfloat16_tEfNS_4arch4Sm80ELb0ELb0ELb1ELb1ELb1ELb0ELb0ELb0ELi2ELi4ELi4ELi4ELb0EEENS1_21CollectiveEpilogueBwdISA_SB_SD_Li256ELb1ELb0ELi2EEENS1_19SingleTileSchedulerILb1ELb0ELb0ELi128EEEEEEEEEvNT_6ParamsE$_ZN4cute3eso3ESOILb1ELb0EJNS_6LayoutINS_5tupleIJNS3_IJNS_1CILi8EEENS4_ILi1EEEEEENS4_ILi4EEES8_EEENS3_IJNS3_IJS6_NS4_ILi0EEEEEES5_NS4_ILi32EEEEEEEENS_10ViewEngineIPN7cutlass10bfloat16_tEEEEEC2ERKSE_RKSJ_:
[----:B------:R-:W-:Y:S01]  /*b8c0*/  IADD3 R2, R23, -c[0x0][0x20], RZ ;  /* 0x8000080017027a10 */ /* 0x000fe20007ffe0ff */
[----:B------:R-:W-:Y:S01]  /*b8d0*/  IMAD.MOV.U32 R7, RZ, RZ, R3 ;  /* 0x000000ffff077224 */ /* 0x000fe200078e0003 */
[----:B------:R-:W-:-:S04]  /*b8e0*/  MOV R5, 0x0 ;  /* 0x0000000000057802 */ /* 0x000fc80000000f00 */
[----:B------:R1:W-:Y:S01]  /*b8f0*/  STL.64 [R2], R6 ;  /* 0x0000000602007387 */ /* 0x0003e20000100a00 */
[----:B------:R-:W-:Y:S05]  /*b900*/  RET.REL.NODEC R4 `(_ZN7cutlass13device_kernelIN5flash19enable_sm80_to_sm89INS1_16FlashAttnBwdSm80INS1_25CollectiveMainloopBwdSm80ILi2ELi2EN4cute5tupleIJNS5_1CILi128EEES8_NS7_ILi64EEEEEENS_10bfloat16_tEfNS_4arch4Sm80ELb0ELb0ELb1ELb1ELb1ELb0ELb0ELb0ELi2ELi4ELi4ELi4ELb0EEENS1_21CollectiveEpilogueBwdISA_SB_SD_Li256ELb1ELb0ELi2EEENS1_19SingleTileSchedulerILb1ELb0ELb0ELi128EEEEEEEEEvNT_6ParamsE) ;  /* 0xffff46f004007950 */ /* 0x000fea0003c3ffff */
        .type           $_ZN7cutlass13device_kernelIN5flash19enable_sm80_to_sm89INS1_16FlashAttnBwdSm80INS1_25CollectiveMainloopBwdSm80ILi2ELi2EN4cute5tupleIJNS5_1CILi128EEES8_NS7_ILi64EEEEEENS_10bfloat16_tEfNS_4arch4Sm80ELb0ELb0ELb1ELb1ELb1ELb0ELb0ELb0ELi2ELi4ELi4ELi4ELb0EEENS1_21CollectiveEpilogueBwdISA_SB_SD_Li256ELb1ELb0ELi2EEENS1_19SingleTileSchedulerILb1ELb0ELb0ELi128EEEEEEEEEvNT_6ParamsE$_ZN4cute3eso3ESOILb1ELb0EJNS_6LayoutINS_5tupleIJNS_1CILi1EEENS3_IJNS4_ILi2EEES6_EEEEEENS3_IJNS4_ILi0EEENS3_IJNS4_ILi8EEENS4_ILi64EEEEEEEEEEENS_10ViewEngineINS_8smem_ptrIPfEEEEEEC2ERKSE_RKSJ_,@function
        .size           $_ZN7cutlass13device_kernelIN5flash19enable_sm80_to_sm89INS1_16FlashAttnBwdSm80INS1_25CollectiveMainloopBwdSm80ILi2ELi2EN4cute5tupleIJNS5_1CILi128EEES8_NS7_ILi64EEEEEENS_10bfloat16_tEfNS_4arch4Sm80ELb0ELb0ELb1ELb1ELb1ELb0ELb0ELb0ELi2ELi4ELi4ELi4ELb0EEENS1_21CollectiveEpilogueBwdISA_SB_SD_Li256ELb1ELb0ELi2EEENS1_19SingleTileSchedulerILb1ELb0ELb0ELi128EEEEEEEEEvNT_6ParamsE$_ZN4cute3eso3ESOILb1ELb0EJNS_6LayoutINS_5tupleIJNS_1CILi1EEENS3_IJNS4_ILi2EEES6_EEEEEENS3_IJNS4_ILi0EEENS3_IJNS4_ILi8EEENS4_ILi64EEEEEEEEEEENS_10ViewEngineINS_8smem_ptrIPfEEEEEEC2ERKSE_RKSJ_,($_ZN7cutlass13device_kernelIN5flash19enable_sm80_to_sm89INS1_16FlashAttnBwdSm80INS1_25CollectiveMainloopBwdSm80ILi2ELi2EN4cute5tupleIJNS5_1CILi128EEES8_NS7_ILi64EEEEEENS_10bfloat16_tEfNS_4arch4Sm80ELb0ELb0ELb1ELb1ELb1ELb0ELb0ELb0ELi2ELi4ELi4ELi4ELb0EEENS1_21CollectiveEpilogueBwdISA_SB_SD_Li256ELb1ELb0ELi2EEENS1_19SingleTileSchedulerILb1ELb0ELb0ELi128EEEEEEEEEvNT_6ParamsE$_ZN4cute3eso3ESOILb1ELb0EJNS_6LayoutINS_5tupleIJNS_1CILi1EEENS4_ILi4EEEEEENS3_IJNS4_ILi0EEES5_EEEEENS_10ViewEngineIPfEEEEC2ERKSA_RKSD_ - $_ZN7cutlass13device_kernelIN5flash19enable_sm80_to_sm89INS1_16FlashAttnBwdSm80INS1_25CollectiveMainloopBwdSm80ILi2ELi2EN4cute5tupleIJNS5_1CILi128EEES8_NS7_ILi64EEEEEENS_10bfloat16_tEfNS_4arch4Sm80ELb0ELb0ELb1ELb1ELb1ELb0ELb0ELb0ELi2ELi4ELi4ELi4ELb0EEENS1_21CollectiveEpilogueBwdISA_SB_SD_Li256ELb1ELb0ELi2EEENS1_19SingleTileSchedulerILb1ELb0ELb0ELi128EEEEEEEEEvNT_6ParamsE$_ZN4cute3eso3ESOILb1ELb0EJNS_6LayoutINS_5tupleIJNS_1CILi1EEENS3_IJNS4_ILi2EEES6_EEEEEENS3_IJNS4_ILi0EEENS3_IJNS4_ILi8EEENS4_ILi64EEEEEEEEEEENS_10ViewEngineINS_8smem_ptrIPfEEEEEEC2ERKSE_RKSJ_)
$_ZN7cutlass13device_kernelIN5flash19enable_sm80_to_sm89INS1_16FlashAttnBwdSm80INS1_25CollectiveMainloopBwdSm80ILi2ELi2EN4cute5tupleIJNS5_1CILi128EEES8_NS7_ILi64EEEEEENS_10bfloat16_tEfNS_4arch4Sm80ELb0ELb0ELb1ELb1ELb1ELb0ELb0ELb0ELi2ELi4ELi4ELi4ELb0EEENS1_21CollectiveEpilogueBwdISA_SB_SD_Li256ELb1ELb0ELi2EEENS1_19SingleTileSchedulerILb1ELb0ELb0ELi128EEEEEEEEEvNT_6ParamsE$_ZN4cute3eso3ESOILb1ELb0EJNS_6LayoutINS_5tupleIJNS_1CILi1EEENS3_IJNS4_ILi2EEES6_EEEEEENS3_IJNS4_ILi0EEENS3_IJNS4_ILi8EEENS4_ILi64EEEEEEEEEEENS_10ViewEngineINS_8smem_ptrIPfEEEEEEC2ERKSE_RKSJ_:
[----:B------:R-:W-:Y:S01]  /*b910*/  IADD3 R3, R23, -c[0x0][0x20], RZ ;  /* 0x8000080017037a10 */ /* 0x000fe20007ffe0ff */
[----:B------:R-:W-:Y:S01]  /*b920*/  IMAD.MOV.U32 R8, RZ, RZ, R2 ;  /* 0x000000ffff087224 */ /* 0x000fe200078e0002 */
[----:B------:R-:W-:Y:S01]  /*b930*/  MOV R10, R6 ;  /* 0x00000006000a7202 */ /* 0x000fe20000000f00 */
[----:B------:R-:W-:-:S03]  /*b940*/  IMAD.MOV.U32 R11, RZ, RZ, 0x0 ;  /* 0x00000000ff0b7424 */ /* 0x000fc600078e00ff */
[----:B------:R1:W-:Y:S01]  /*b950*/  STL.64 [R3], R8 ;  /* 0x0000000803007387 */ /* 0x0003e20000100a00 */
[----:B------:R-:W-:Y:S05]  /*b960*/  RET.REL.NODEC R10 `(_ZN7cutlass13device_kernelIN5flash19enable_sm80_to_sm89INS1_16FlashAttnBwdSm80INS1_25CollectiveMainloopBwdSm80ILi2ELi2EN4cute5tupleIJNS5_1CILi128EEES8_NS7_ILi64EEEEEENS_10bfloat16_tEfNS_4arch4Sm80ELb0ELb0ELb1ELb1ELb1ELb0ELb0ELb0ELi2ELi4ELi4ELi4ELb0EEENS1_21CollectiveEpilogueBwdISA_SB_SD_Li256ELb1ELb0ELi2EEENS1_19SingleTileSchedulerILb1ELb0ELb0ELi128EEEEEEEEEvNT_6ParamsE) ;  /* 0xffff46900a007950 */ /* 0x000fea0003c3ffff */
        .type           $_ZN7cutlass13device_kernelIN5flash19enable_sm80_to_sm89INS1_16FlashAttnBwdSm80INS1_25CollectiveMainloopBwdSm80ILi2ELi2EN4cute5tupleIJNS5_1CILi128EEES8_NS7_ILi64EEEEEENS_10bfloat16_tEfNS_4arch4Sm80ELb0ELb0ELb1ELb1ELb1ELb0ELb0ELb0ELi2ELi4ELi4ELi4ELb0EEENS1_21CollectiveEpilogueBwdISA_SB_SD_Li256ELb1ELb0ELi2EEENS1_19SingleTileSchedulerILb1ELb0ELb0ELi128EEEEEEEEEvNT_6ParamsE$_ZN4cute3eso3ESOILb1ELb0EJNS_6LayoutINS_5tupleIJNS_1CILi1EEENS4_ILi4EEEEEENS3_IJNS4_ILi0EEES5_EEEEENS_10ViewEngineIPfEEEEC2ERKSA_RKSD_,@function
        .size           $_ZN7cutlass13device_kernelIN5flash19enable_sm80_to_sm89INS1_16FlashAttnBwdSm80INS1_25CollectiveMainloopBwdSm80ILi2ELi2EN4cute5tupleIJNS5_1CILi128EEES8_NS7_ILi64EEEEEENS_10bfloat16_tEfNS_4arch4Sm80ELb0ELb0ELb1ELb1ELb1ELb0ELb0ELb0ELi2ELi4ELi4ELi4ELb0EEENS1_21CollectiveEpilogueBwdISA_SB_SD_Li256ELb1ELb0ELi2EEENS1_19SingleTileSchedulerILb1ELb0ELb0ELi128EEEEEEEEEvNT_6ParamsE$_ZN4cute3eso3ESOILb1ELb0EJNS_6LayoutINS_5tupleIJNS_1CILi1EEENS4_ILi4EEEEEENS3_IJNS4_ILi0EEES5_EEEEENS_10ViewEngineIPfEEEEC2ERKSA_RKSD_,($_ZN7cutlass13device_kernelIN5flash19enable_sm80_to_sm89INS1_16FlashAttnBwdSm80INS1_25CollectiveMainloopBwdSm80ILi2ELi2EN4cute5tupleIJNS5_1CILi128EEES8_NS7_ILi64EEEEEENS_10bfloat16_tEfNS_4arch4Sm80ELb0ELb0ELb1ELb1ELb1ELb0ELb0ELb0ELi2ELi4ELi4ELi4ELb0EEENS1_21CollectiveEpilogueBwdISA_SB_SD_Li256ELb1ELb0ELi2EEENS1_19SingleTileSchedulerILb1ELb0ELb0ELi128EEEEEEEEEvNT_6ParamsE$_ZN4cute3eso3ESOILb1ELb0EJNS_6LayoutINS_5tupleIJNS_1CILi4EEEEEENS3_IJNS4_ILi1EEEEEEEENS_10ViewEngineIPfEEEEC2ERKS9_RKSC_ - $_ZN7cutlass13device_kernelIN5flash19enable_sm80_to_sm89INS1_16FlashAttnBwdSm80INS1_25CollectiveMainloopBwdSm80ILi2ELi2EN4cute5tupleIJNS5_1CILi128EEES8_NS7_ILi64EEEEEENS_10bfloat16_tEfNS_4arch4Sm80ELb0ELb0ELb1ELb1ELb1ELb0ELb0ELb0ELi2ELi4ELi4ELi4ELb0EEENS1_21CollectiveEpilogueBwdISA_SB_SD_Li256ELb1ELb0ELi2EEENS1_19SingleTileSchedulerILb1ELb0ELb0ELi128EEEEEEEEEvNT_6ParamsE$_ZN4cute3eso3ESOILb1ELb0EJNS_6LayoutINS_5tupleIJNS_1CILi1EEENS4_ILi4EEEEEENS3_IJNS4_ILi0EEES5_EEEEENS_10ViewEngineIPfEEEEC2ERKSA_RKSD_)
$_ZN7cutlass13device_kernelIN5flash19enable_sm80_to_sm89INS1_16FlashAttnBwdSm80INS1_25CollectiveMainloopBwdSm80ILi2ELi2EN4cute5tupleIJNS5_1CILi128EEES8_NS7_ILi64EEEEEENS_10bfloat16_tEfNS_4arch4Sm80ELb0ELb0ELb1ELb1ELb1ELb0ELb0ELb0ELi2ELi4ELi4ELi4ELb0EEENS1_21CollectiveEpilogueBwdISA_SB_SD_Li256ELb1ELb0ELi2EEENS1_19SingleTileSchedulerILb1ELb0ELb0ELi128EEEEEEEEEvNT_6ParamsE$_ZN4cute3eso3ESOILb1ELb0EJNS_6LayoutINS_5tupleIJNS_1CILi1EEENS4_ILi4EEEEEENS3_IJNS4_ILi0EEES5_EEEEENS_10ViewEngineIPfEEEEC2ERKSA_RKSD_:
[----:B------:R-:W-:Y:S01]  /*b970*/  IADD3 R5, R23, -c[0x0][0x20], RZ ;  /* 0x8000080017057a10 */ /* 0x000fe20007ffe0ff */
[----:B------:R-:W-:Y:S01]  /*b980*/  IMAD.MOV.U32 R8, RZ, RZ, R16 ;  /* 0x000000ffff087224 */ /* 0x000fe200078e0010 */
[----:B------:R-:W-:Y:S01]  /*b990*/  MOV R10, R6 ;  /* 0x00000006000a7202 */ /* 0x000fe20000000f00 */
[----:B------:R-:W-:-:S03]  /*b9a0*/  IMAD.MOV.U32 R11, RZ, RZ, 0x0 ;  /* 0x00000000ff0b7424 */ /* 0x000fc600078e00ff */
[----:B------:R1:W-:Y:S01]  /*b9b0*/  STL.64 [R5], R8 ;  /* 0x0000000805007387 */ /* 0x0003e20000100a00 */
[----:B------:R-:W-:Y:S05]  /*b9c0*/  RET.REL.NODEC R10 `(_ZN7cutlass13device_kernelIN5flash19enable_sm80_to_sm89INS1_16FlashAttnBwdSm80INS1_25CollectiveMainloopBwdSm80ILi2ELi2EN4cute5tupleIJNS5_1CILi128EEES8_NS7_ILi64EEEEEENS_10bfloat16_tEfNS_4arch4Sm80ELb0ELb0ELb1ELb1ELb1ELb0ELb0ELb0ELi2ELi4ELi4ELi4ELb0EEENS1_21CollectiveEpilogueBwdISA_SB_SD_Li256ELb1ELb0ELi2EEENS1_19SingleTileSchedulerILb1ELb0ELb0ELi128EEEEEEEEEvNT_6ParamsE) ;  /* 0xffff46300a007950 */ /* 0x000fea0003c3ffff */
        .type           $_ZN7cutlass13device_kernelIN5flash19enable_sm80_to_sm89INS1_16FlashAttnBwdSm80INS1_25CollectiveMainloopBwdSm80ILi2ELi2EN4cute5tupleIJNS5_1CILi128EEES8_NS7_ILi64EEEEEENS_10bfloat16_tEfNS_4arch4Sm80ELb0ELb0ELb1ELb1ELb1ELb0ELb0ELb0ELi2ELi4ELi4ELi4ELb0EEENS1_21CollectiveEpilogueBwdISA_SB_SD_Li256ELb1ELb0ELi2EEENS1_19SingleTileSchedulerILb1ELb0ELb0ELi128EEEEEEEEEvNT_6ParamsE$_ZN4cute3eso3ESOILb1ELb0EJNS_6LayoutINS_5tupleIJNS_1CILi4EEEEEENS3_IJNS4_ILi1EEEEEEEENS_10ViewEngineIPfEEEEC2ERKS9_RKSC_,@function
        .size           $_ZN7cutlass13device_kernelIN5flash19enable_sm80_to_sm89INS1_16FlashAttnBwdSm80INS1_25CollectiveMainloopBwdSm80ILi2ELi2EN4cute5tupleIJNS5_1CILi128EEES8_NS7_ILi64EEEEEENS_10bfloat16_tEfNS_4arch4Sm80ELb0ELb0ELb1ELb1ELb1ELb0ELb0ELb0ELi2ELi4ELi4ELi4ELb0EEENS1_21CollectiveEpilogueBwdISA_SB_SD_Li256ELb1ELb0ELi2EEENS1_19SingleTileSchedulerILb1ELb0ELb0ELi128EEEEEEEEEvNT_6ParamsE$_ZN4cute3eso3ESOILb1ELb0EJNS_6LayoutINS_5tupleIJNS_1CILi4EEEEEENS3_IJNS4_ILi1EEEEEEEENS_10ViewEngineIPfEEEEC2ERKS9_RKSC_,($_ZN7cutlass13device_kernelIN5flash19enable_sm80_to_sm89INS1_16FlashAttnBwdSm80INS1_25CollectiveMainloopBwdSm80ILi2ELi2EN4cute5tupleIJNS5_1CILi128EEES8_NS7_ILi64EEEEEENS_10bfloat16_tEfNS_4arch4Sm80ELb0ELb0ELb1ELb1ELb1ELb0ELb0ELb0ELi2ELi4ELi4ELi4ELb0EEENS1_21CollectiveEpilogueBwdISA_SB_SD_Li256ELb1ELb0ELi2EEENS1_19SingleTileSchedulerILb1ELb0ELb0ELi128EEEEEEEEEvNT_6ParamsE$_ZN4cute3eso3ESOILb1ELb0EJNS_7SwizzleILi3ELi3ELi3EEENS_9MixedBitsILj0ELj432EEENS_6LayoutINS_5tupleIJNS7_IJNS_1CILi2EEES9_S9_EEES9_NS8_ILi8EEEEEENS7_IJNS7_IJNS8_ILi64EEESB_NS8_ILi512EEEEEENS8_ILi8192EEENS8_ILi1024EEEEEEEEEEC2ERKS3_RKS5_RKSJ_ - $_ZN7cutlass13device_kernelIN5flash19enable_sm80_to_sm89INS1_16FlashAttnBwdSm80INS1_25CollectiveMainloopBwdSm80ILi2ELi2EN4cute5tupleIJNS5_1CILi128EEES8_NS7_ILi64EEEEEENS_10bfloat16_tEfNS_4arch4Sm80ELb0ELb0ELb1ELb1ELb1ELb0ELb0ELb0ELi2ELi4ELi4ELi4ELb0EEENS1_21CollectiveEpilogueBwdISA_SB_SD_Li256ELb1ELb0ELi2EEENS1_19SingleTileSchedulerILb1ELb0ELb0ELi128EEEEEEEEEvNT_6ParamsE$_ZN4cute3eso3ESOILb1ELb0EJNS_6LayoutINS_5tupleIJNS_1CILi4EEEEEENS3_IJNS4_ILi1EEEEEEEENS_10ViewEngineIPfEEEEC2ERKS9_RKSC_)
$_ZN7cutlass13device_kernelIN5flash19enable_sm80_to_sm89INS1_16FlashAttnBwdSm80INS1_25CollectiveMainloopBwdSm80ILi2ELi2EN4cute5tupleIJNS5_1CILi128EEES8_NS7_ILi64EEEEEENS_10bfloat16_tEfNS_4arch4Sm80ELb0ELb0ELb1ELb1ELb1ELb0ELb0ELb0ELi2ELi4ELi4ELi4ELb0EEENS1_21CollectiveEpilogueBwdISA_SB_SD_Li256ELb1ELb0ELi2EEENS1_19SingleTileSchedulerILb1ELb0ELb0ELi128EEEEEEEEEvNT_6ParamsE$_ZN4cute3eso3ESOILb1ELb0EJNS_6LayoutINS_5tupleIJNS_1CILi4EEEEEENS3_IJNS4_ILi1EEEEEEEENS_10ViewEngineIPfEEEEC2ERKS9_RKSC_:
[----:B------:R-:W-:Y:S01]  /*b9d0*/  IADD3 R2, R23, -c[0x0][0x20], RZ ;  /* 0x8000080017027a10 */ /* 0x000fe20007ffe0ff */
[----:B------:R-:W-:Y:S01]  /*b9e0*/  IMAD.MOV.U32 R8, RZ, RZ, R6 ;  /* 0x000000ffff087224 */ /* 0x000fe200078e0006 */
[----:B------:R-:W-:-:S03]  /*b9f0*/  MOV R9, 0x0 ;  /* 0x0000000000097802 */ /* 0x000fc60000000f00 */
[----:B------:R1:W-:Y:S01]  /*ba00*/  STL.64 [R2], R12 ;  /* 0x0000000c02007387 */ /* 0x0003e20000100a00 */
[----:B------:R-:W-:Y:S05]  /*ba10*/  RET.REL.NODEC R8 `(_ZN7cutlass13device_kernelIN5flash19enable_sm80_to_sm89INS1_16FlashAttnBwdSm80INS1_25CollectiveMainloopBwdSm80ILi2ELi2EN4cute5tupleIJNS5_1CILi128EEES8_NS7_ILi64EEEEEENS_10bfloat16_tEfNS_4arch4Sm80ELb0ELb0ELb1ELb1ELb1ELb0ELb0ELb0ELi2ELi4ELi4ELi4ELb0EEENS1_21CollectiveEpilogueBwdISA_SB_SD_Li256ELb1ELb0ELi2EEENS1_19SingleTileSchedulerILb1ELb0ELb0ELi128EEEEEEEEEvNT_6ParamsE) ;  /* 0xffff45e008007950 */ /* 0x000fea0003c3ffff */
        .type           $_ZN7cutlass13device_kernelIN5flash19enable_sm80_to_sm89INS1_16FlashAttnBwdSm80INS1_25CollectiveMainloopBwdSm80ILi2ELi2EN4cute5tupleIJNS5_1CILi128EEES8_NS7_ILi64EEEEEENS_10bfloat16_tEfNS_4arch4Sm80ELb0ELb0ELb1ELb1ELb1ELb0ELb0ELb0ELi2ELi4ELi4ELi4ELb0EEENS1_21CollectiveEpilogueBwdISA_SB_SD_Li256ELb1ELb0ELi2EEENS1_19SingleTileSchedulerILb1ELb0ELb0ELi128EEEEEEEEEvNT_6ParamsE$_ZN4cute3eso3ESOILb1ELb0EJNS_7SwizzleILi3ELi3ELi3EEENS_9MixedBitsILj0ELj432EEENS_6LayoutINS_5tupleIJNS7_IJNS_1CILi2EEES9_S9_EEES9_NS8_ILi8EEEEEENS7_IJNS7_IJNS8_ILi64EEESB_NS8_ILi512EEEEEENS8_ILi8192EEENS8_ILi1024EEEEEEEEEEC2ERKS3_RKS5_RKSJ_,@function
        .size           $_ZN7cutlass13device_kernelIN5flash19enable_sm80_to_sm89INS1_16FlashAttnBwdSm80INS1_25CollectiveMainloopBwdSm80ILi2ELi2EN4cute5tupleIJNS5_1CILi128EEES8_NS7_ILi64EEEEEENS_10bfloat16_tEfNS_4arch4Sm80ELb0ELb0ELb1ELb1ELb1ELb0ELb0ELb0ELi2ELi4ELi4ELi4ELb0EEENS1_21CollectiveEpilogueBwdISA_SB_SD_Li256ELb1ELb0ELi2EEENS1_19SingleTileSchedulerILb1ELb0ELb0ELi128EEEEEEEEEvNT_6ParamsE$_ZN4cute3eso3ESOILb1ELb0EJNS_7SwizzleILi3ELi3ELi3EEENS_9MixedBitsILj0ELj432EEENS_6LayoutINS_5tupleIJNS7_IJNS_1CILi2EEES9_S9_EEES9_NS8_ILi8EEEEEENS7_IJNS7_IJNS8_ILi64EEESB_NS8_ILi512EEEEEENS8_ILi8192EEENS8_ILi1024EEEEEEEEEEC2ERKS3_RKS5_RKSJ_,($_ZN7cutlass13device_kernelIN5flash19enable_sm80_to_sm89INS1_16FlashAttnBwdSm80INS1_25CollectiveMainloopBwdSm80ILi2ELi2EN4cute5tupleIJNS5_1CILi128EEES8_NS7_ILi64EEEEEENS_10bfloat16_tEfNS_4arch4Sm80ELb0ELb0ELb1ELb1ELb1ELb0ELb0ELb0ELi2ELi4ELi4ELi4ELb0EEENS1_21CollectiveEpilogueBwdISA_SB_SD_Li256ELb1ELb0ELi2EEENS1_19SingleTileSchedulerILb1ELb0ELb0ELi128EEEEEEEEEvNT_6ParamsE$_ZN4cute5tupleIJNS0_IJNS0_IJNS0_IJNS_1CILi8EEENS1_ILi1EEEEEENS0_IJS3_S3_EEEEEENS0_IJS3_NS1_ILi2EEEEEEEEENS0_IJNS0_IJNS0_IJS3_NS1_ILi0EEEEEENS0_IJSA_SA_EEEEEENS0_IJSA_iEEEEEEEEC2ERKS9_RKSF_ - $_ZN7cutlass13device_kernelIN5flash19enable_sm80_to_sm89INS1_16FlashAttnBwdSm80INS1_25CollectiveMainloopBwdSm80ILi2ELi2EN4cute5tupleIJNS5_1CILi128EEES8_NS7_ILi64EEEEEENS_10bfloat16_tEfNS_4arch4Sm80ELb0ELb0ELb1ELb1ELb1ELb0ELb0ELb0ELi2ELi4ELi4ELi4ELb0EEENS1_21CollectiveEpilogueBwdISA_SB_SD_Li256ELb1ELb0ELi2EEENS1_19SingleTileSchedulerILb1ELb0ELb0ELi128EEEEEEEEEvNT_6ParamsE$_ZN4cute3eso3ESOILb1ELb0EJNS_7SwizzleILi3ELi3ELi3EEENS_9MixedBitsILj0ELj432EEENS_6LayoutINS_5tupleIJNS7_IJNS_1CILi2EEES9_S9_EEES9_NS8_ILi8EEEEEENS7_IJNS7_IJNS8_ILi64EEESB_NS8_ILi512EEEEEENS8_ILi8192EEENS8_ILi1024EEEEEEEEEEC2ERKS3_RKS5_RKSJ_)
$_ZN7cutlass13device_kernelIN5flash19enable_sm80_to_sm89INS1_16FlashAttnBwdSm80INS1_25CollectiveMainloopBwdSm80ILi2ELi2EN4cute5tupleIJNS5_1CILi128EEES8_NS7_ILi64EEEEEENS_10bfloat16_tEfNS_4arch4Sm80ELb0ELb0ELb1ELb1ELb1ELb0ELb0ELb0ELi2ELi4ELi4ELi4ELb0EEENS1_21CollectiveEpilogueBwdISA_SB_SD_Li256ELb1ELb0ELi2EEENS1_19SingleTileSchedulerILb1ELb0ELb0ELi128EEEEEEEEEvNT_6ParamsE$_ZN4cute3eso3ESOILb1ELb0EJNS_7SwizzleILi3ELi3ELi3EEENS_9MixedBitsILj0ELj432EEENS_6LayoutINS_5tupleIJNS7_IJNS_1CILi2EEES9_S9_EEES9_NS8_ILi8EEEEEENS7_IJNS7_IJNS8_ILi64EEESB_NS8_ILi512EEEEEENS8_ILi8192EEENS8_ILi1024EEEEEEEEEEC2ERKS3_RKS5_RKSJ_:
[----:B------:R-:W-:Y:S01]  /*ba20*/  IADD3 R2, R23, -c[0x0][0x20], RZ ;  /* 0x8000080017027a10 */ /* 0x000fe20007ffe0ff */
[----:B------:R-:W-:Y:S01]  /*ba30*/  IMAD.MOV.U32 R8, RZ, RZ, R6 ;  /* 0x000000ffff087224 */ /* 0x000fe200078e0006 */
[----:B------:R-:W-:-:S03]  /*ba40*/  MOV R9, 0x0 ;  /* 0x0000000000097802 */ /* 0x000fc60000000f00 */
[----:B------:R1:W-:Y:S01]  /*ba50*/  STL [R2], R3 ;  /* 0x0000000302007387 */ /* 0x0003e20000100800 */
[----:B------:R-:W-:Y:S05]  /*ba60*/  RET.REL.NODEC R8 `(_ZN7cutlass13device_kernelIN5flash19enable_sm80_to_sm89INS1_16FlashAttnBwdSm80INS1_25CollectiveMainloopBwdSm80ILi2ELi2EN4cute5tupleIJNS5_1CILi128EEES8_NS7_ILi64EEEEEENS_10bfloat16_tEfNS_4arch4Sm80ELb0ELb0ELb1ELb1ELb1ELb0ELb0ELb0ELi2ELi4ELi4ELi4ELb0EEENS1_21CollectiveEpilogueBwdISA_SB_SD_Li256ELb1ELb0ELi2EEENS1_19SingleTileSchedulerILb1ELb0ELb0ELi128EEEEEEEEEvNT_6ParamsE) ;  /* 0xffff459008007950 */ /* 0x000fea0003c3ffff */
        .type           $_ZN7cutlass13device_kernelIN5flash19enable_sm80_to_sm89INS1_16FlashAttnBwdSm80INS1_25CollectiveMainloopBwdSm80ILi2ELi2EN4cute5tupleIJNS5_1CILi128EEES8_NS7_ILi64EEEEEENS_10bfloat16_tEfNS_4arch4Sm80ELb0ELb0ELb1ELb1ELb1ELb0ELb0ELb0ELi2ELi4ELi4ELi4ELb0EEENS1_21CollectiveEpilogueBwdISA_SB_SD_Li256ELb1ELb0ELi2EEENS1_19SingleTileSchedulerILb1ELb0ELb0ELi128EEEEEEEEEvNT_6ParamsE$_ZN4cute5tupleIJNS0_IJNS0_IJNS0_IJNS_1CILi8EEENS1_ILi1EEEEEENS0_IJS3_S3_EEEEEENS0_IJS3_NS1_ILi2EEEEEEEEENS0_IJNS0_IJNS0_IJS3_NS1_ILi0EEEEEENS0_IJSA_SA_EEEEEENS0_IJSA_iEEEEEEEEC2ERKS9_RKSF_,@function
        .size           $_ZN7cutlass13device_kernelIN5flash19enable_sm80_to_sm89INS1_16FlashAttnBwdSm80INS1_25CollectiveMainloopBwdSm80ILi2ELi2EN4cute5tupleIJNS5_1CILi128EEES8_NS7_ILi64EEEEEENS_10bfloat16_tEfNS_4arch4Sm80ELb0ELb0ELb1ELb1ELb1ELb0ELb0ELb0ELi2ELi4ELi4ELi4ELb0EEENS1_21CollectiveEpilogueBwdISA_SB_SD_Li256ELb1ELb0ELi2EEENS1_19SingleTileSchedulerILb1ELb0ELb0ELi128EEEEEEEEEvNT_6ParamsE$_ZN4cute5tupleIJNS0_IJNS0_IJNS0_IJNS_1CILi8EEENS1_ILi1EEEEEENS0_IJS3_S3_EEEEEENS0_IJS3_NS1_ILi2EEEEEEEEENS0_IJNS0_IJNS0_IJS3_NS1_ILi0EEEEEENS0_IJSA_SA_EEEEEENS0_IJSA_iEEEEEEEEC2ERKS9_RKSF_,($_ZN7cutlass13device_kernelIN5flash19enable_sm80_to_sm89INS1_16FlashAttnBwdSm80INS1_25CollectiveMainloopBwdSm80ILi2ELi2EN4cute5tupleIJNS5_1CILi128EEES8_NS7_ILi64EEEEEENS_10bfloat16_tEfNS_4arch4Sm80ELb0ELb0ELb1ELb1ELb1ELb0ELb0ELb0ELi2ELi4ELi4ELi4ELb0EEENS1_21CollectiveEpilogueBwdISA_SB_SD_Li256ELb1ELb0ELi2EEENS1_19SingleTileSchedulerILb1ELb0ELb0ELi128EEEEEEEEEvNT_6ParamsE$_ZN4cute5tupleIJNS0_IJNS0_IJNS0_IJNS_1CILi8EEENS1_ILi1EEEEEES3_EEENS0_IJNS0_IJS3_S3_EEENS1_ILi2EEEEEEEEENS0_IJNS0_IJNS0_IJS3_NS1_ILi0EEEEEESA_EEENS0_IJNS0_IJSA_SA_EEEiEEEEEEEEC2ERKS9_RKSF_ - $_ZN7cutlass13device_kernelIN5flash19enable_sm80_to_sm89INS1_16FlashAttnBwdSm80INS1_25CollectiveMainloopBwdSm80ILi2ELi2EN4cute5tupleIJNS5_1CILi128EEES8_NS7_ILi64EEEEEENS_10bfloat16_tEfNS_4arch4Sm80ELb0ELb0ELb1ELb1ELb1ELb0ELb0ELb0ELi2ELi4ELi4ELi4ELb0EEENS1_21CollectiveEpilogueBwdISA_SB_SD_Li256ELb1ELb0ELi2EEENS1_19SingleTileSchedulerILb1ELb0ELb0ELi128EEEEEEEEEvNT_6ParamsE$_ZN4cute5tupleIJNS0_IJNS0_IJNS0_IJNS_1CILi8EEENS1_ILi1EEEEEENS0_IJS3_S3_EEEEEENS0_IJS3_NS1_ILi2EEEEEEEEENS0_IJNS0_IJNS0_IJS3_NS1_ILi0EEEEEENS0_IJSA_SA_EEEEEENS0_IJSA_iEEEEEEEEC2ERKS9_RKSF_)
$_ZN7cutlass13device_kernelIN5flash19enable_sm80_to_sm89INS1_16FlashAttnBwdSm80INS1_25CollectiveMainloopBwdSm80ILi2ELi2EN4cute5tupleIJNS5_1CILi128EEES8_NS7_ILi64EEEEEENS_10bfloat16_tEfNS_4arch4Sm80ELb0ELb0ELb1ELb1ELb1ELb0ELb0ELb0ELi2ELi4ELi4ELi4ELb0EEENS1_21CollectiveEpilogueBwdISA_SB_SD_Li256ELb1ELb0ELi2EEENS1_19SingleTileSchedulerILb1ELb0ELb0ELi128EEEEEEEEEvNT_6ParamsE$_ZN4cute5tupleIJNS0_IJNS0_IJNS0_IJNS_1CILi8EEENS1_ILi1EEEEEENS0_IJS3_S3_EEEEEENS0_IJS3_NS1_ILi2EEEEEEEEENS0_IJNS0_IJNS0_IJS3_NS1_ILi0EEEEEENS0_IJSA_SA_EEEEEENS0_IJSA_iEEEEEEEEC2ERKS9_RKSF_:
[----:B------:R-:W-:Y:S02]  /*ba70*/  MOV R6, 0xba90 ;  /* 0x0000ba9000067802 */ /* 0x000fe40000000f00 */
[----:B------:R-:W-:Y:S05]  /*ba80*/  CALL.REL.NOINC `($_ZN7cutlass13device_kernelIN5flash19enable_sm80_to_sm89INS1_16FlashAttnBwdSm80INS1_25CollectiveMainloopBwdSm80ILi2ELi2EN4cute5tupleIJNS5_1CILi128EEES8_NS7_ILi64EEEEEENS_10bfloat16_tEfNS_4arch4Sm80ELb0ELb0ELb1ELb1ELb1ELb0ELb0ELb0ELi2ELi4ELi4ELi4ELb0EEENS1_21CollectiveEpilogueBwdISA_SB_SD_Li256ELb1ELb0ELi2EEENS1_19SingleTileSchedulerILb1ELb0ELb0ELi128EEEEEEEEEvNT_6ParamsE$_ZN4cute3eso3ESOILb1ELb0EJNS_5tupleIJNS2_IJNS2_IJNS_1CILi8EEENS3_ILi1EEEEEENS2_IJS5_S5_EEEEEENS2_IJS5_NS3_ILi2EEEEEEEEENS2_IJNS2_IJNS2_IJS5_NS3_ILi0EEEEEENS2_IJSC_SC_EEEEEENS2_IJSC_iEEEEEEEEC2ERKSB_RKSH_) ;  /* 0xffffdb4000007944 */ /* 0x000fea0003c3ffff */
[----:B------:R-:W-:-:S04]  /*ba90*/  MOV R5, 0x0 ;  /* 0x0000000000057802 */ /* 0x000fc80000000f00 */
[----:B------:R-:W-:Y:S05]  /*baa0*/  RET.REL.NODEC R4 `(_ZN7cutlass13device_kernelIN5flash19enable_sm80_to_sm89INS1_16FlashAttnBwdSm80INS1_25CollectiveMainloopBwdSm80ILi2ELi2EN4cute5tupleIJNS5_1CILi128EEES8_NS7_ILi64EEEEEENS_10bfloat16_tEfNS_4arch4Sm80ELb0ELb0ELb1ELb1ELb1ELb0ELb0ELb0ELi2ELi4ELi4ELi4ELb0EEENS1_21CollectiveEpilogueBwdISA_SB_SD_Li256ELb1ELb0ELi2EEENS1_19SingleTileSchedulerILb1ELb0ELb0ELi128EEEEEEEEEvNT_6ParamsE) ;  /* 0xffff455004007950 */ /* 0x000fea0003c3ffff */
        .type           $_ZN7cutlass13device_kernelIN5flash19enable_sm80_to_sm89INS1_16FlashAttnBwdSm80INS1_25CollectiveMainloopBwdSm80ILi2ELi2EN4cute5tupleIJNS5_1CILi128EEES8_NS7_ILi64EEEEEENS_10bfloat16_tEfNS_4arch4Sm80ELb0ELb0ELb1ELb1ELb1ELb0ELb0ELb0ELi2ELi4ELi4ELi4ELb0EEENS1_21CollectiveEpilogueBwdISA_SB_SD_Li256ELb1ELb0ELi2EEENS1_19SingleTileSchedulerILb1ELb0ELb0ELi128EEEEEEEEEvNT_6ParamsE$_ZN4cute5tupleIJNS0_IJNS0_IJNS0_IJNS_1CILi8EEENS1_ILi1EEEEEES3_EEENS0_IJNS0_IJS3_S3_EEENS1_ILi2EEEEEEEEENS0_IJNS0_IJNS0_IJS3_NS1_ILi0EEEEEESA_EEENS0_IJNS0_IJSA_SA_EEEiEEEEEEEEC2ERKS9_RKSF_,@function
        .size           $_ZN7cutlass13device_kernelIN5flash19enable_sm80_to_sm89INS1_16FlashAttnBwdSm80INS1_25CollectiveMainloopBwdSm80ILi2ELi2EN4cute5tupleIJNS5_1CILi128EEES8_NS7_ILi64EEEEEENS_10bfloat16_tEfNS_4arch4Sm80ELb0ELb0ELb1ELb1ELb1ELb0ELb0ELb0ELi2ELi4ELi4ELi4ELb0EEENS1_21CollectiveEpilogueBwdISA_SB_SD_Li256ELb1ELb0ELi2EEENS1_19SingleTileSchedulerILb1ELb0ELb0ELi128EEEEEEEEEvNT_6ParamsE$_ZN4cute5tupleIJNS0_IJNS0_IJNS0_IJNS_1CILi8EEENS1_ILi1EEEEEES3_EEENS0_IJNS0_IJS3_S3_EEENS1_ILi2EEEEEEEEENS0_IJNS0_IJNS0_IJS3_NS1_ILi0EEEEEESA_EEENS0_IJNS0_IJSA_SA_EEEiEEEEEEEEC2ERKS9_RKSF_,($_ZN7cutlass13device_kernelIN5flash19enable_sm80_to_sm89INS1_16FlashAttnBwdSm80INS1_25CollectiveMainloopBwdSm80ILi2ELi2EN4cute5tupleIJNS5_1CILi128EEES8_NS7_ILi64EEEEEENS_10bfloat16_tEfNS_4arch4Sm80ELb0ELb0ELb1ELb1ELb1ELb0ELb0ELb0ELi2ELi4ELi4ELi4ELb0EEENS1_21CollectiveEpilogueBwdISA_SB_SD_Li256ELb1ELb0ELi2EEENS1_19SingleTileSchedulerILb1ELb0ELb0ELi128EEEEEEEEEvNT_6ParamsE$_ZN4cute5tupleIJNS0_IJNS0_IJNS_1CILi1EEENS0_IJS2_NS1_ILi2EEES3_EEEEEES3_NS0_IJS3_S3_EEEEEENS0_IJNS0_IJNS1_ILi0EEENS0_IJS2_NS1_ILi256EEEiEEEEEENS1_ILi2048EEENS0_IJiNS1_ILi4096EEEEEEEEEEEC2ERKS7_RKSF_ - $_ZN7cutlass13device_kernelIN5flash19enable_sm80_to_sm89INS1_16FlashAttnBwdSm80INS1_25CollectiveMainloopBwdSm80ILi2ELi2EN4cute5tupleIJNS5_1CILi128EEES8_NS7_ILi64EEEEEENS_10bfloat16_tEfNS_4arch4Sm80ELb0ELb0ELb1ELb1ELb1ELb0ELb0ELb0ELi2ELi4ELi4ELi4ELb0EEENS1_21CollectiveEpilogueBwdISA_SB_SD_Li256ELb1ELb0ELi2EEENS1_19SingleTileSchedulerILb1ELb0ELb0ELi128EEEEEEEEEvNT_6ParamsE$_ZN4cute5tupleIJNS0_IJNS0_IJNS0_IJNS_1CILi8EEENS1_ILi1EEEEEES3_EEENS0_IJNS0_IJS3_S3_EEENS1_ILi2EEEEEEEEENS0_IJNS0_IJNS0_IJS3_NS1_ILi0EEEEEESA_EEENS0_IJNS0_IJSA_SA_EEEiEEEEEEEEC2ERKS9_RKSF_)
$_ZN7cutlass13device_kernelIN5flash19enable_sm80_to_sm89INS1_16FlashAttnBwdSm80INS1_25CollectiveMainloopBwdSm80ILi2ELi2EN4cute5tupleIJNS5_1CILi128EEES8_NS7_ILi64EEEEEENS_10bfloat16_tEfNS_4arch4Sm80ELb0ELb0ELb1ELb1ELb1ELb0ELb0ELb0ELi2ELi4ELi4ELi4ELb0EEENS1_21CollectiveEpilogueBwdISA_SB_SD_Li256ELb1ELb0ELi2EEENS1_19SingleTileSchedulerILb1ELb0ELb0ELi128EEEEEEEEEvNT_6ParamsE$_ZN4cute5tupleIJNS0_IJNS0_IJNS0_IJNS_1CILi8EEENS1_ILi1EEEEEES3_EEENS0_IJNS0_IJS3_S3_EEENS1_ILi2EEEEEEEEENS0_IJNS0_IJNS0_IJS3_NS1_ILi0EEEEEESA_EEENS0_IJNS0_IJSA_SA_EEEiEEEEEEEEC2ERKS9_RKSF_:
[----:B------:R-:W-:Y:S02]  /*bab0*/  MOV R6, 0xbad0 ;  /* 0x0000bad000067802 */ /* 0x000fe40000000f00 */
[----:B------:R-:W-:Y:S05]  /*bac0*/  CALL.REL.NOINC `($_ZN7cutlass13device_kernelIN5flash19enable_sm80_to_sm89INS1_16FlashAttnBwdSm80INS1_25CollectiveMainloopBwdSm80ILi2ELi2EN4cute5tupleIJNS5_1CILi128EEES8_NS7_ILi64EEEEEENS_10bfloat16_tEfNS_4arch4Sm80ELb0ELb0ELb1ELb1ELb1ELb0ELb0ELb0ELi2ELi4ELi4ELi4ELb0EEENS1_21CollectiveEpilogueBwdISA_SB_SD_Li256ELb1ELb0ELi2EEENS1_19SingleTileSchedulerILb1ELb0ELb0ELi128EEEEEEEEEvNT_6ParamsE$_ZN4cute3eso3ESOILb1ELb0EJNS_5tupleIJNS2_IJNS2_IJNS_1CILi8EEENS3_ILi1EEEEEES5_EEENS2_IJNS2_IJS5_S5_EEENS3_ILi2EEEEEEEEENS2_IJNS2_IJNS2_IJS5_NS3_ILi0EEEEEESC_EEENS2_IJNS2_IJSC_SC_EEEiEEEEEEEEC2ERKSB_RKSH_) ;  /* 0xffffdb4000007944 */ /* 0x000fea0003c3ffff */
[----:B------:R-:W-:-:S04]  /*bad0*/  MOV R5, 0x0 ;  /* 0x0000000000057802 */ /* 0x000fc80000000f00 */
[----:B------:R-:W-:Y:S05]  /*bae0*/  RET.REL.NODEC R4 `(_ZN7cutlass13device_kernelIN5flash19enable_sm80_to_sm89INS1_16FlashAttnBwdSm80INS1_25CollectiveMainloopBwdSm80ILi2ELi2EN4cute5tupleIJNS5_1CILi128EEES8_NS7_ILi64EEEEEENS_10bfloat16_tEfNS_4arch4Sm80ELb0ELb0ELb1ELb1ELb1ELb0ELb0ELb0ELi2ELi4ELi4ELi4ELb0EEENS1_21CollectiveEpilogueBwdISA_SB_SD_Li256ELb1ELb0ELi2EEENS1_19SingleTileSchedulerILb1ELb0ELb0ELi128EEEEEEEEEvNT_6ParamsE) ;  /* 0xffff451004007950 */ /* 0x000fea0003c3ffff */
        .type           $_ZN7cutlass13device_kernelIN5flash19enable_sm80_to_sm89INS1_16FlashAttnBwdSm80INS1_25CollectiveMainloopBwdSm80ILi2ELi2EN4cute5tupleIJNS5_1CILi128EEES8_NS7_ILi64EEEEEENS_10bfloat16_tEfNS_4arch4Sm80ELb0ELb0ELb1ELb1ELb1ELb0ELb0ELb0ELi2ELi4ELi4ELi4ELb0EEENS1_21CollectiveEpilogueBwdISA_SB_SD_Li256ELb1ELb0ELi2EEENS1_19SingleTileSchedulerILb1ELb0ELb0ELi128EEEEEEEEEvNT_6ParamsE$_ZN4cute5tupleIJNS0_IJNS0_IJNS_1CILi1EEENS0_IJS2_NS1_ILi2EEES3_EEEEEES3_NS0_IJS3_S3_EEEEEENS0_IJNS0_IJNS1_ILi0EEENS0_IJS2_NS1_ILi256EEEiEEEEEENS1_ILi2048EEENS0_IJiNS1_ILi4096EEEEEEEEEEEC2ERKS7_RKSF_,@function
        .size           $_ZN7cutlass13device_kernelIN5flash19enable_sm80_to_sm89INS1_16FlashAttnBwdSm80INS1_25CollectiveMainloopBwdSm80ILi2ELi2EN4cute5tupleIJNS5_1CILi128EEES8_NS7_ILi64EEEEEENS_10bfloat16_tEfNS_4arch4Sm80ELb0ELb0ELb1ELb1ELb1ELb0ELb0ELb0ELi2ELi4ELi4ELi4ELb0EEENS1_21CollectiveEpilogueBwdISA_SB_SD_Li256ELb1ELb0ELi2EEENS1_19SingleTileSchedulerILb1ELb0ELb0ELi128EEEEEEEEEvNT_6ParamsE$_ZN4cute5tupleIJNS0_IJNS0_IJNS_1CILi1EEENS0_IJS2_NS1_ILi2EEES3_EEEEEES3_NS0_IJS3_S3_EEEEEENS0_IJNS0_IJNS1_ILi0EEENS0_IJS2_NS1_ILi256EEEiEEEEEENS1_ILi2048EEENS0_IJiNS1_ILi4096EEEEEEEEEEEC2ERKS7_RKSF_,($_ZN7cutlass13device_kernelIN5flash19enable_sm80_to_sm89INS1_16FlashAttnBwdSm80INS1_25CollectiveMainloopBwdSm80ILi2ELi2EN4cute5tupleIJNS5_1CILi128EEES8_NS7_ILi64EEEEEENS_10bfloat16_tEfNS_4arch4Sm80ELb0ELb0ELb1ELb1ELb1ELb0ELb0ELb0ELi2ELi4ELi4ELi4ELb0EEENS1_21CollectiveEpilogueBwdISA_SB_SD_Li256ELb1ELb0ELi2EEENS1_19SingleTileSchedulerILb1ELb0ELb0ELi128EEEEEEEEEvNT_6ParamsE$_ZN4cute5tupleIJNS0_IJNS0_IJNS_1CILi2EEES2_EEENS1_ILi8EEES3_EEENS0_IJNS0_IJNS1_ILi1EEEiEEENS1_ILi1024EEENS0_IJiiEEEEEEEEC2ERKS5_RKSA_ - $_ZN7cutlass13device_kernelIN5flash19enable_sm80_to_sm89INS1_16FlashAttnBwdSm80INS1_25CollectiveMainloopBwdSm80ILi2ELi2EN4cute5tupleIJNS5_1CILi128EEES8_NS7_ILi64EEEEEENS_10bfloat16_tEfNS_4arch4Sm80ELb0ELb0ELb1ELb1ELb1ELb0ELb0ELb0ELi2ELi4ELi4ELi4ELb0EEENS1_21CollectiveEpilogueBwdISA_SB_SD_Li256ELb1ELb0ELi2EEENS1_19SingleTileSchedulerILb1ELb0ELb0ELi128EEEEEEEEEvNT_6ParamsE$_ZN4cute5tupleIJNS0_IJNS0_IJNS_1CILi1EEENS0_IJS2_NS1_ILi2EEES3_EEEEEES3_NS0_IJS3_S3_EEEEEENS0_IJNS0_IJNS1_ILi0EEENS0_IJS2_NS1_ILi256EEEiEEEEEENS1_ILi2048EEENS0_IJiNS1_ILi4096EEEEEEEEEEEC2ERKS7_RKSF_)
$_ZN7cutlass13device_kernelIN5flash19enable_sm80_to_sm89INS1_16FlashAttnBwdSm80INS1_25CollectiveMainloopBwdSm80ILi2ELi2EN4cute5tupleIJNS5_1CILi128EEES8_NS7_ILi64EEEEEENS_10bfloat16_tEfNS_4arch4Sm80ELb0ELb0ELb1ELb1ELb1ELb0ELb0ELb0ELi2ELi4ELi4ELi4ELb0EEENS1_21CollectiveEpilogueBwdISA_SB_SD_Li256ELb1ELb0ELi2EEENS1_19SingleTileSchedulerILb1ELb0ELb0ELi128EEEEEEEEEvNT_6ParamsE$_ZN4cute5tupleIJNS0_IJNS0_IJNS_1CILi1EEENS0_IJS2_NS1_ILi2EEES3_EEEEEES3_NS0_IJS3_S3_EEEEEENS0_IJNS0_IJNS1_ILi0EEENS0_IJS2_NS1_ILi256EEEiEEEEEENS1_ILi2048EEENS0_IJiNS1_ILi4096EEEEEEEEEEEC2ERKS7_RKSF_:
[----:B------:R-:W-:Y:S02]  /*baf0*/  MOV R6, 0xbb10 ;  /* 0x0000bb1000067802 */ /* 0x000fe40000000f00 */
[----:B------:R-:W-:Y:S05]  /*bb00*/  CALL.REL.NOINC `($_ZN7cutlass13device_kernelIN5flash19enable_sm80_to_sm89INS1_16FlashAttnBwdSm80INS1_25CollectiveMainloopBwdSm80ILi2ELi2EN4cute5tupleIJNS5_1CILi128EEES8_NS7_ILi64EEEEEENS_10bfloat16_tEfNS_4arch4Sm80ELb0ELb0ELb1ELb1ELb1ELb0ELb0ELb0ELi2ELi4ELi4ELi4ELb0EEENS1_21CollectiveEpilogueBwdISA_SB_SD_Li256ELb1ELb0ELi2EEENS1_19SingleTileSchedulerILb1ELb0ELb0ELi128EEEEEEEEEvNT_6ParamsE$_ZN4cute3eso3ESOILb1ELb0EJNS_5tupleIJNS2_IJNS_1CILi1EEENS2_IJS4_NS3_ILi2EEES5_EEEEEES5_NS2_IJS5_S5_EEEEEENS2_IJNS2_IJNS3_ILi0EEENS2_IJS4_NS3_ILi256EEEiEEEEEENS3_ILi2048EEENS2_IJiNS3_ILi4096EEEEEEEEEEEC2ERKS9_RKSH_) ;  /* 0xffffdb4000007944 */ /* 0x000fea0003c3ffff */
[----:B-1----:R-:W-:-:S04]  /*bb10*/  MOV R5, 0x0 ;  /* 0x0000000000057802 */ /* 0x002fc80000000f00 */
[----:B------:R-:W-:Y:S05]  /*bb20*/  RET.REL.NODEC R4 `(_ZN7cutlass13device_kernelIN5flash19enable_sm80_to_sm89INS1_16FlashAttnBwdSm80INS1_25CollectiveMainloopBwdSm80ILi2ELi2EN4cute5tupleIJNS5_1CILi128EEES8_NS7_ILi64EEEEEENS_10bfloat16_tEfNS_4arch4Sm80ELb0ELb0ELb1ELb1ELb1ELb0ELb0ELb0ELi2ELi4ELi4ELi4ELb0EEENS1_21CollectiveEpilogueBwdISA_SB_SD_Li256ELb1ELb0ELi2EEENS1_19SingleTileSchedulerILb1ELb0ELb0ELi128EEEEEEEEEvNT_6ParamsE) ;  /* 0xffff44d004007950 */ /* 0x000fea0003c3ffff */
        .type           $_ZN7cutlass13device_kernelIN5flash19enable_sm80_to_sm89INS1_16FlashAttnBwdSm80INS1_25CollectiveMainloopBwdSm80ILi2ELi2EN4cute5tupleIJNS5_1CILi128EEES8_NS7_ILi64EEEEEENS_10bfloat16_tEfNS_4arch4Sm80ELb0ELb0ELb1ELb1ELb1ELb0ELb0ELb0ELi2ELi4ELi4ELi4ELb0EEENS1_21CollectiveEpilogueBwdISA_SB_SD_Li256ELb1ELb0ELi2EEENS1_19SingleTileSchedulerILb1ELb0ELb0ELi128EEEEEEEEEvNT_6ParamsE$_ZN4cute5tupleIJNS0_IJNS0_IJNS_1CILi2EEES2_EEENS1_ILi8EEES3_EEENS0_IJNS0_IJNS1_ILi1EEEiEEENS1_ILi1024EEENS0_IJiiEEEEEEEEC2ERKS5_RKSA_,@function
        .size           $_ZN7cutlass13device_kernelIN5flash19enable_sm80_to_sm89INS1_16FlashAttnBwdSm80INS1_25CollectiveMainloopBwdSm80ILi2ELi2EN4cute5tupleIJNS5_1CILi128EEES8_NS7_ILi64EEEEEENS_10bfloat16_tEfNS_4arch4Sm80ELb0ELb0ELb1ELb1ELb1ELb0ELb0ELb0ELi2ELi4ELi4ELi4ELb0EEENS1_21CollectiveEpilogueBwdISA_SB_SD_Li256ELb1ELb0ELi2EEENS1_19SingleTileSchedulerILb1ELb0ELb0ELi128EEEEEEEEEvNT_6ParamsE$_ZN4cute5tupleIJNS0_IJNS0_IJNS_1CILi2EEES2_EEENS1_ILi8EEES3_EEENS0_IJNS0_IJNS1_ILi1EEEiEEENS1_ILi1024EEENS0_IJiiEEEEEEEEC2ERKS5_RKSA_,($_ZN7cutlass13device_kernelIN5flash19enable_sm80_to_sm89INS1_16FlashAttnBwdSm80INS1_25CollectiveMainloopBwdSm80ILi2ELi2EN4cute5tupleIJNS5_1CILi128EEES8_NS7_ILi64EEEEEENS_10bfloat16_tEfNS_4arch4Sm80ELb0ELb0ELb1ELb1ELb1ELb0ELb0ELb0ELi2ELi4ELi4ELi4ELb0EEENS1_21CollectiveEpilogueBwdISA_SB_SD_Li256ELb1ELb0ELi2EEENS1_19SingleTileSchedulerILb1ELb0ELb0ELi128EEEEEEEEEvNT_6ParamsE$_ZN4cute5tupleIJNS0_IJNS0_IJNS_1CILi2EEES2_EEES2_EEENS0_IJNS0_IJiiEEENS1_ILi8192EEEEEEEEC2ERKS4_RKS7_ - $_ZN7cutlass13device_kernelIN5flash19enable_sm80_to_sm89INS1_16FlashAttnBwdSm80INS1_25CollectiveMainloopBwdSm80ILi2ELi2EN4cute5tupleIJNS5_1CILi128EEES8_NS7_ILi64EEEEEENS_10bfloat16_tEfNS_4arch4Sm80ELb0ELb0ELb1ELb1ELb1ELb0ELb0ELb0ELi2ELi4ELi4ELi4ELb0EEENS1_21CollectiveEpilogueBwdISA_SB_SD_Li256ELb1ELb0ELi2EEENS1_19SingleTileSchedulerILb1ELb0ELb0ELi128EEEEEEEEEvNT_6ParamsE$_ZN4cute5tupleIJNS0_IJNS0_IJNS_1CILi2EEES2_EEENS1_ILi8EEES3_EEENS0_IJNS0_IJNS1_ILi1EEEiEEENS1_ILi1024EEENS0_IJiiEEEEEEEEC2ERKS5_RKSA_)
$_ZN7cutlass13device_kernelIN5flash19enable_sm80_to_sm89INS1_16FlashAttnBwdSm80INS1_25CollectiveMainloopBwdSm80ILi2ELi2EN4cute5tupleIJNS5_1CILi128EEES8_NS7_ILi64EEEEEENS_10bfloat16_tEfNS_4arch4Sm80ELb0ELb0ELb1ELb1ELb1ELb0ELb0ELb0ELi2ELi4ELi4ELi4ELb0EEENS1_21CollectiveEpilogueBwdISA_SB_SD_Li256ELb1ELb0ELi2EEENS1_19SingleTileSchedulerILb1ELb0ELb0ELi128EEEEEEEEEvNT_6ParamsE$_ZN4cute5tupleIJNS0_IJNS0_IJNS_1CILi2EEES2_EEENS1_ILi8EEES3_EEENS0_IJNS0_IJNS1_ILi1EEEiEEENS1_ILi1024EEENS0_IJiiEEEEEEEEC2ERKS5_RKSA_:
[----:B------:R-:W-:Y:S02]  /*bb30*/  MOV R8, 0xbb50 ;  /* 0x0000bb5000087802 */ /* 0x000fe40000000f00 */
[----:B------:R-:W-:Y:S05]  /*bb40*/  CALL.REL.NOINC `($_ZN7cutlass13device_kernelIN5flash19enable_sm80_to_sm89INS1_16FlashAttnBwdSm80INS1_25CollectiveMainloopBwdSm80ILi2ELi2EN4cute5tupleIJNS5_1CILi128EEES8_NS7_ILi64EEEEEENS_10bfloat16_tEfNS_4arch4Sm80ELb0ELb0ELb1ELb1ELb1ELb0ELb0ELb0ELi2ELi4ELi4ELi4ELb0EEENS1_21CollectiveEpilogueBwdISA_SB_SD_Li256ELb1ELb0ELi2EEENS1_19SingleTileSchedulerILb1ELb0ELb0ELi128EEEEEEEEEvNT_6ParamsE$_ZN4cute3eso3ESOILb1ELb0EJNS_5tupleIJNS2_IJNS_1CILi2EEES4_EEENS3_ILi8EEES5_EEENS2_IJNS2_IJNS3_ILi1EEEiEEENS3_ILi1024EEENS2_IJiiEEEEEEEEC2ERKS7_RKSC_) ;  /* 0xffffdbe000007944 */ /* 0x000fea0003c3ffff */
[----:B------:R-:W-:-:S04]  /*bb50*/  MOV R7, 0x0 ;  /* 0x0000000000077802 */ /* 0x000fc80000000f00 */
[----:B------:R-:W-:Y:S05]  /*bb60*/  RET.REL.NODEC R6 `(_ZN7cutlass13device_kernelIN5flash19enable_sm80_to_sm89INS1_16FlashAttnBwdSm80INS1_25CollectiveMainloopBwdSm80ILi2ELi2EN4cute5tupleIJNS5_1CILi128EEES8_NS7_ILi64EEEEEENS_10bfloat16_tEfNS_4arch4Sm80ELb0ELb0ELb1ELb1ELb1ELb0ELb0ELb0ELi2ELi4ELi4ELi4ELb0EEENS1_21CollectiveEpilogueBwdISA_SB_SD_Li256ELb1ELb0ELi2EEENS1_19SingleTileSchedulerILb1ELb0ELb0ELi128EEEEEEEEEvNT_6ParamsE) ;  /* 0xffff449006007950 */ /* 0x000fea0003c3ffff */
        .type           $_ZN7cutlass13device_kernelIN5flash19enable_sm80_to_sm89INS1_16FlashAttnBwdSm80INS1_25CollectiveMainloopBwdSm80ILi2ELi2EN4cute5tupleIJNS5_1CILi128EEES8_NS7_ILi64EEEEEENS_10bfloat16_tEfNS_4arch4Sm80ELb0ELb0ELb1ELb1ELb1ELb0ELb0ELb0ELi2ELi4ELi4ELi4ELb0EEENS1_21CollectiveEpilogueBwdISA_SB_SD_Li256ELb1ELb0ELi2EEENS1_19SingleTileSchedulerILb1ELb0ELb0ELi128EEEEEEEEEvNT_6ParamsE$_ZN4cute5tupleIJNS0_IJNS0_IJNS_1CILi2EEES2_EEES2_EEENS0_IJNS0_IJiiEEENS1_ILi8192EEEEEEEEC2ERKS4_RKS7_,@function
        .size           $_ZN7cutlass13device_kernelIN5flash19enable_sm80_to_sm89INS1_16FlashAttnBwdSm80INS1_25CollectiveMainloopBwdSm80ILi2ELi2EN4cute5tupleIJNS5_1CILi128EEES8_NS7_ILi64EEEEEENS_10bfloat16_tEfNS_4arch4Sm80ELb0ELb0ELb1ELb1ELb1ELb0ELb0ELb0ELi2ELi4ELi4ELi4ELb0EEENS1_21CollectiveEpilogueBwdISA_SB_SD_Li256ELb1ELb0ELi2EEENS1_19SingleTileSchedulerILb1ELb0ELb0ELi128EEEEEEEEEvNT_6ParamsE$_ZN4cute5tupleIJNS0_IJNS0_IJNS_1CILi2EEES2_EEES2_EEENS0_IJNS0_IJiiEEENS1_ILi8192EEEEEEEEC2ERKS4_RKS7_,($_ZN7cutlass13device_kernelIN5flash19enable_sm80_to_sm89INS1_16FlashAttnBwdSm80INS1_25CollectiveMainloopBwdSm80ILi2ELi2EN4cute5tupleIJNS5_1CILi128EEES8_NS7_ILi64EEEEEENS_10bfloat16_tEfNS_4arch4Sm80ELb0ELb0ELb1ELb1ELb1ELb0ELb0ELb0ELi2ELi4ELi4ELi4ELb0EEENS1_21CollectiveEpilogueBwdISA_SB_SD_Li256ELb1ELb0ELi2EEENS1_19SingleTileSchedulerILb1ELb0ELb0ELi128EEEEEEEEEvNT_6ParamsE$_ZN4cute5tupleIJNS0_IJNS0_IJNS_1CILi2EEES2_EEES3_NS1_ILi8EEEEEENS0_IJNS0_IJiNS1_ILi512EEEEEENS0_IJiiEEENS1_ILi1024EEEEEEEEC2ERKS5_RKSA_ - $_ZN7cutlass13device_kernelIN5flash19enable_sm80_to_sm89INS1_16FlashAttnBwdSm80INS1_25CollectiveMainloopBwdSm80ILi2ELi2EN4cute5tupleIJNS5_1CILi128EEES8_NS7_ILi64EEEEEENS_10bfloat16_tEfNS_4arch4Sm80ELb0ELb0ELb1ELb1ELb1ELb0ELb0ELb0ELi2ELi4ELi4ELi4ELb0EEENS1_21CollectiveEpilogueBwdISA_SB_SD_Li256ELb1ELb0ELi2EEENS1_19SingleTileSchedulerILb1ELb0ELb0ELi128EEEEEEEEEvNT_6ParamsE$_ZN4cute5tupleIJNS0_IJNS0_IJNS_1CILi2EEES2_EEES2_EEENS0_IJNS0_IJiiEEENS1_ILi8192EEEEEEEEC2ERKS4_RKS7_)
$_ZN7cutlass13device_kernelIN5flash19enable_sm80_to_sm89INS1_16FlashAttnBwdSm80INS1_25CollectiveMainloopBwdSm80ILi2ELi2EN4cute5tupleIJNS5_1CILi128EEES8_NS7_ILi64EEEEEENS_10bfloat16_tEfNS_4arch4Sm80ELb0ELb0ELb1ELb1ELb1ELb0ELb0ELb0ELi2ELi4ELi4ELi4ELb0EEENS1_21CollectiveEpilogueBwdISA_SB_SD_Li256ELb1ELb0ELi2EEENS1_19SingleTileSchedulerILb1ELb0ELb0ELi128EEEEEEEEEvNT_6ParamsE$_ZN4cute5tupleIJNS0_IJNS0_IJNS_1CILi2EEES2_EEES2_EEENS0_IJNS0_IJiiEEENS1_ILi8192EEEEEEEEC2ERKS4_RKS7_:
[----:B------:R-:W-:Y:S02]  /*bb70*/  MOV R6, 0xbb90 ;  /* 0x0000bb9000067802 */ /* 0x000fe40000000f00 */
[----:B------:R-:W-:Y:S05]  /*bb80*/  CALL.REL.NOINC `($_ZN7cutlass13device_kernelIN5flash19enable_sm80_to_sm89INS1_16FlashAttnBwdSm80INS1_25CollectiveMainloopBwdSm80ILi2ELi2EN4cute5tupleIJNS5_1CILi128EEES8_NS7_ILi64EEEEEENS_10bfloat16_tEfNS_4arch4Sm80ELb0ELb0ELb1ELb1ELb1ELb0ELb0ELb0ELi2ELi4ELi4ELi4ELb0EEENS1_21CollectiveEpilogueBwdISA_SB_SD_Li256ELb1ELb0ELi2EEENS1_19SingleTileSchedulerILb1ELb0ELb0ELi128EEEEEEEEEvNT_6ParamsE$_ZN4cute3eso3ESOILb1ELb0EJNS_5tupleIJNS2_IJNS_1CILi2EEES4_EEES4_EEENS2_IJNS2_IJiiEEENS3_ILi8192EEEEEEEEC2ERKS6_RKS9_) ;  /* 0xffffdc0000007944 */ /* 0x000fea0003c3ffff */
[----:B------:R-:W-:-:S04]  /*bb90*/  MOV R9, 0x0 ;  /* 0x0000000000097802 */ /* 0x000fc80000000f00 */
[----:B------:R-:W-:Y:S05]  /*bba0*/  RET.REL.NODEC R8 `(_ZN7cutlass13device_kernelIN5flash19enable_sm80_to_sm89INS1_16FlashAttnBwdSm80INS1_25CollectiveMainloopBwdSm80ILi2ELi2EN4cute5tupleIJNS5_1CILi128EEES8_NS7_ILi64EEEEEENS_10bfloat16_tEfNS_4arch4Sm80ELb0ELb0ELb1ELb1ELb1ELb0ELb0ELb0ELi2ELi4ELi4ELi4ELb0EEENS1_21CollectiveEpilogueBwdISA_SB_SD_Li256ELb1ELb0ELi2EEENS1_19SingleTileSchedulerILb1ELb0ELb0ELi128EEEEEEEEEvNT_6ParamsE) ;  /* 0xffff445008007950 */ /* 0x000fea0003c3ffff */
        .type           $_ZN7cutlass13device_kernelIN5flash19enable_sm80_to_sm89INS1_16FlashAttnBwdSm80INS1_25CollectiveMainloopBwdSm80ILi2ELi2EN4cute5tupleIJNS5_1CILi128EEES8_NS7_ILi64EEEEEENS_10bfloat16_tEfNS_4arch4Sm80ELb0ELb0ELb1ELb1ELb1ELb0ELb0ELb0ELi2ELi4ELi4ELi4ELb0EEENS1_21CollectiveEpilogueBwdISA_SB_SD_Li256ELb1ELb0ELi2EEENS1_19SingleTileSchedulerILb1ELb0ELb0ELi128EEEEEEEEEvNT_6ParamsE$_ZN4cute5tupleIJNS0_IJNS0_IJNS_1CILi2EEES2_EEES3_NS1_ILi8EEEEEENS0_IJNS0_IJiNS1_ILi512EEEEEENS0_IJiiEEENS1_ILi1024EEEEEEEEC2ERKS5_RKSA_,@function
        .size           $_ZN7cutlass13device_kernelIN5flash19enable_sm80_to_sm89INS1_16FlashAttnBwdSm80INS1_25CollectiveMainloopBwdSm80ILi2ELi2EN4cute5tupleIJNS5_1CILi128EEES8_NS7_ILi64EEEEEENS_10bfloat16_tEfNS_4arch4Sm80ELb0ELb0ELb1ELb1ELb1ELb0ELb0ELb0ELi2ELi4ELi4ELi4ELb0EEENS1_21CollectiveEpilogueBwdISA_SB_SD_Li256ELb1ELb0ELi2EEENS1_19SingleTileSchedulerILb1ELb0ELb0ELi128EEEEEEEEEvNT_6ParamsE$_ZN4cute5tupleIJNS0_IJNS0_IJNS_1CILi2EEES2_EEES3_NS1_ILi8EEEEEENS0_IJNS0_IJiNS1_ILi512EEEEEENS0_IJiiEEENS1_ILi1024EEEEEEEEC2ERKS5_RKSA_,($_ZN7cutlass13device_kernelIN5flash19enable_sm80_to_sm89INS1_16FlashAttnBwdSm80INS1_25CollectiveMainloopBwdSm80ILi2ELi2EN4cute5tupleIJNS5_1CILi128EEES8_NS7_ILi64EEEEEENS_10bfloat16_tEfNS_4arch4Sm80ELb0ELb0ELb1ELb1ELb1ELb0ELb0ELb0ELi2ELi4ELi4ELi4ELb0EEENS1_21CollectiveEpilogueBwdISA_SB_SD_Li256ELb1ELb0ELi2EEENS1_19SingleTileSchedulerILb1ELb0ELb0ELi128EEEEEEEEEvNT_6ParamsE$_ZN4cute5tupleIJNS0_IJNS0_IJNS_1CILi2EEES2_S2_EEES2_NS0_IJNS0_IJS2_S2_EEES2_EEEEEENS0_IJNS0_IJNS1_ILi1EEENS1_ILi512EEEiEEENS1_ILi4096EEENS0_IJNS0_IJiiEEENS1_ILi8192EEEEEEEEEEEC2ERKS6_RKSE_ - $_ZN7cutlass13device_kernelIN5flash19enable_sm80_to_sm89INS1_16FlashAttnBwdSm80INS1_25CollectiveMainloopBwdSm80ILi2ELi2EN4cute5tupleIJNS5_1CILi128EEES8_NS7_ILi64EEEEEENS_10bfloat16_tEfNS_4arch4Sm80ELb0ELb0ELb1ELb1ELb1ELb0ELb0ELb0ELi2ELi4ELi4ELi4ELb0EEENS1_21CollectiveEpilogueBwdISA_SB_SD_Li256ELb1ELb0ELi2EEENS1_19SingleTileSchedulerILb1ELb0ELb0ELi128EEEEEEEEEvNT_6ParamsE$_ZN4cute5tupleIJNS0_IJNS0_IJNS_1CILi2EEES2_EEES3_NS1_ILi8EEEEEENS0_IJNS0_IJiNS1_ILi512EEEEEENS0_IJiiEEENS1_ILi1024EEEEEEEEC2ERKS5_RKSA_)
$_ZN7cutlass13device_kernelIN5flash19enable_sm80_to_sm89INS1_16FlashAttnBwdSm80INS1_25CollectiveMainloopBwdSm80ILi2ELi2EN4cute5tupleIJNS5_1CILi128EEES8_NS7_ILi64EEEEEENS_10bfloat16_tEfNS_4arch4Sm80ELb0ELb0ELb1ELb1ELb1ELb0ELb0ELb0ELi2ELi4ELi4ELi4ELb0EEENS1_21CollectiveEpilogueBwdISA_SB_SD_Li256ELb1ELb0ELi2EEENS1_19SingleTileSchedulerILb1ELb0ELb0ELi128EEEEEEEEEvNT_6ParamsE$_ZN4cute5tupleIJNS0_IJNS0_IJNS_1CILi2EEES2_EEES3_NS1_ILi8EEEEEENS0_IJNS0_IJiNS1_ILi512EEEEEENS0_IJiiEEENS1_ILi1024EEEEEEEEC2ERKS5_RKSA_:
[----:B------:R-:W-:Y:S02]  /*bbb0*/  MOV R8, 0xbbd0 ;  /* 0x0000bbd000087802 */ /* 0x000fe40000000f00 */
[----:B------:R-:W-:Y:S05]  /*bbc0*/  CALL.REL.NOINC `($_ZN7cutlass13device_kernelIN5flash19enable_sm80_to_sm89INS1_16FlashAttnBwdSm80INS1_25CollectiveMainloopBwdSm80ILi2ELi2EN4cute5tupleIJNS5_1CILi128EEES8_NS7_ILi64EEEEEENS_10bfloat16_tEfNS_4arch4Sm80ELb0ELb0ELb1ELb1ELb1ELb0ELb0ELb0ELi2ELi4ELi4ELi4ELb0EEENS1_21CollectiveEpilogueBwdISA_SB_SD_Li256ELb1ELb0ELi2EEENS1_19SingleTileSchedulerILb1ELb0ELb0ELi128EEEEEEEEEvNT_6ParamsE$_ZN4cute3eso3ESOILb1ELb0EJNS_5tupleIJNS2_IJNS_1CILi2EEES4_EEES5_NS3_ILi8EEEEEENS2_IJNS2_IJiNS3_ILi512EEEEEENS2_IJiiEEENS3_ILi1024EEEEEEEEC2ERKS7_RKSC_) ;  /* 0xffffdc2000007944 */ /* 0x000fea0003c3ffff */
[----:B-1----:R-:W-:Y:S02]  /*bbd0*/  MOV R2, R6 ;  /* 0x0000000600027202 */ /* 0x002fe40000000f00 */
[----:B------:R-:W-:-:S04]  /*bbe0*/  MOV R3, 0x0 ;  /* 0x0000000000037802 */ /* 0x000fc80000000f00 */
[----:B------:R-:W-:Y:S05]  /*bbf0*/  RET.REL.NODEC R2 `(_ZN7cutlass13device_kernelIN5flash19enable_sm80_to_sm89INS1_16FlashAttnBwdSm80INS1_25CollectiveMainloopBwdSm80ILi2ELi2EN4cute5tupleIJNS5_1CILi128EEES8_NS7_ILi64EEEEEENS_10bfloat16_tEfNS_4arch4Sm80ELb0ELb0ELb1ELb1ELb1ELb0ELb0ELb0ELi2ELi4ELi4ELi4ELb0EEENS1_21CollectiveEpilogueBwdISA_SB_SD_Li256ELb1ELb0ELi2EEENS1_19SingleTileSchedulerILb1ELb0ELb0ELi128EEEEEEEEEvNT_6ParamsE) ;  /* 0xffff440002007950 */ /* 0x000fea0003c3ffff */
        .type           $_ZN7cutlass13device_kernelIN5flash19enable_sm80_to_sm89INS1_16FlashAttnBwdSm80INS1_25CollectiveMainloopBwdSm80ILi2ELi2EN4cute5tupleIJNS5_1CILi128EEES8_NS7_ILi64EEEEEENS_10bfloat16_tEfNS_4arch4Sm80ELb0ELb0ELb1ELb1ELb1ELb0ELb0ELb0ELi2ELi4ELi4ELi4ELb0EEENS1_21CollectiveEpilogueBwdISA_SB_SD_Li256ELb1ELb0ELi2EEENS1_19SingleTileSchedulerILb1ELb0ELb0ELi128EEEEEEEEEvNT_6ParamsE$_ZN4cute5tupleIJNS0_IJNS0_IJNS_1CILi2EEES2_S2_EEES2_NS0_IJNS0_IJS2_S2_EEES2_EEEEEENS0_IJNS0_IJNS1_ILi1EEENS1_ILi512EEEiEEENS1_ILi4096EEENS0_IJNS0_IJiiEEENS1_ILi8192EEEEEEEEEEEC2ERKS6_RKSE_,@function
        .size           $_ZN7cutlass13device_kernelIN5flash19enable_sm80_to_sm89INS1_16FlashAttnBwdSm80INS1_25CollectiveMainloopBwdSm80ILi2ELi2EN4cute5tupleIJNS5_1CILi128EEES8_NS7_ILi64EEEEEENS_10bfloat16_tEfNS_4arch4Sm80ELb0ELb0ELb1ELb1ELb1ELb0ELb0ELb0ELi2ELi4ELi4ELi4ELb0EEENS1_21CollectiveEpilogueBwdISA_SB_SD_Li256ELb1ELb0ELi2EEENS1_19SingleTileSchedulerILb1ELb0ELb0ELi128EEEEEEEEEvNT_6ParamsE$_ZN4cute5tupleIJNS0_IJNS0_IJNS_1CILi2EEES2_S2_EEES2_NS0_IJNS0_IJS2_S2_EEES2_EEEEEENS0_IJNS0_IJNS1_ILi1EEENS1_ILi512EEEiEEENS1_ILi4096EEENS0_IJNS0_IJiiEEENS1_ILi8192EEEEEEEEEEEC2ERKS6_RKSE_,($_ZN7cutlass13device_kernelIN5flash19enable_sm80_to_sm89INS1_16FlashAttnBwdSm80INS1_25CollectiveMainloopBwdSm80ILi2ELi2EN4cute5tupleIJNS5_1CILi128EEES8_NS7_ILi64EEEEEENS_10bfloat16_tEfNS_4arch4Sm80ELb0ELb0ELb1ELb1ELb1ELb0ELb0ELb0ELi2ELi4ELi4ELi4ELb0EEENS1_21CollectiveEpilogueBwdISA_SB_SD_Li256ELb1ELb0ELi2EEENS1_19SingleTileSchedulerILb1ELb0ELb0ELi128EEEEEEEEEvNT_6ParamsE$_ZN4cute5tupleIJNS0_IJNS0_IJNS_1CILi2EEES2_S2_EEES2_NS0_IJS2_S2_EEEEEENS0_IJNS0_IJNS1_ILi1EEENS1_ILi512EEEiEEENS1_ILi4096EEENS0_IJiiEEEEEEEEC2ERKS5_RKSB_ - $_ZN7cutlass13device_kernelIN5flash19enable_sm80_to_sm89INS1_16FlashAttnBwdSm80INS1_25CollectiveMainloopBwdSm80ILi2ELi2EN4cute5tupleIJNS5_1CILi128EEES8_NS7_ILi64EEEEEENS_10bfloat16_tEfNS_4arch4Sm80ELb0ELb0ELb1ELb1ELb1ELb0ELb0ELb0ELi2ELi4ELi4ELi4ELb0EEENS1_21CollectiveEpilogueBwdISA_SB_SD_Li256ELb1ELb0ELi2EEENS1_19SingleTileSchedulerILb1ELb0ELb0ELi128EEEEEEEEEvNT_6ParamsE$_ZN4cute5tupleIJNS0_IJNS0_IJNS_1CILi2EEES2_S2_EEES2_NS0_IJNS0_IJS2_S2_EEES2_EEEEEENS0_IJNS0_IJNS1_ILi1EEENS1_ILi512EEEiEEENS1_ILi4096EEENS0_IJNS0_IJiiEEENS1_ILi8192EEEEEEEEEEEC2ERKS6_RKSE_)
$_ZN7cutlass13device_kernelIN5flash19enable_sm80_to_sm89INS1_16FlashAttnBwdSm80INS1_25CollectiveMainloopBwdSm80ILi2ELi2EN4cute5tupleIJNS5_1CILi128EEES8_NS7_ILi64EEEEEENS_10bfloat16_tEfNS_4arch4Sm80ELb0ELb0ELb1ELb1ELb1ELb0ELb0ELb0ELi2ELi4ELi4ELi4ELb0EEENS1_21CollectiveEpilogueBwdISA_SB_SD_Li256ELb1ELb0ELi2EEENS1_19SingleTileSchedulerILb1ELb0ELb0ELi128EEEEEEEEEvNT_6ParamsE$_ZN4cute5tupleIJNS0_IJNS0_IJNS_1CILi2EEES2_S2_EEES2_NS0_IJNS0_IJS2_S2_EEES2_EEEEEENS0_IJNS0_IJNS1_ILi1EEENS1_ILi512EEEiEEENS1_ILi4096EEENS0_IJNS0_IJiiEEENS1_ILi8192EEEEEEEEEEEC2ERKS6_RKSE_:
[----:B------:R-:W-:Y:S02]  /*bc00*/  MOV R8, 0xbc20 ;  /* 0x0000bc2000087802 */ /* 0x000fe40000000f00 */
[----:B------:R-:W-:Y:S05]  /*bc10*/  CALL.REL.NOINC `($_ZN7cutlass13device_kernelIN5flash19enable_sm80_to_sm89INS1_16FlashAttnBwdSm80INS1_25CollectiveMainloopBwdSm80ILi2ELi2EN4cute5tupleIJNS5_1CILi128EEES8_NS7_ILi64EEEEEENS_10bfloat16_tEfNS_4arch4Sm80ELb0ELb0ELb1ELb1ELb1ELb0ELb0ELb0ELi2ELi4ELi4ELi4ELb0EEENS1_21CollectiveEpilogueBwdISA_SB_SD_Li256ELb1ELb0ELi2EEENS1_19SingleTileSchedulerILb1ELb0ELb0ELi128EEEEEEEEEvNT_6ParamsE$_ZN4cute3eso3ESOILb1ELb0EJNS_5tupleIJNS2_IJNS_1CILi2EEES4_S4_EEES4_NS2_IJNS2_IJS4_S4_EEES4_EEEEEENS2_IJNS2_IJNS3_ILi1EEENS3_ILi512EEEiEEENS3_ILi4096EEENS2_IJNS2_IJiiEEENS3_ILi8192EEEEEEEEEEEC2ERKS8_RKSG_) ;  /* 0xffffdc3000007944 */ /* 0x000fea0003c3ffff */
[----:B-1----:R-:W-:Y:S02]  /*bc20*/  MOV R2, R6 ;  /* 0x0000000600027202 */ /* 0x002fe40000000f00 */
[----:B------:R-:W-:-:S04]  /*bc30*/  MOV R3, 0x0 ;  /* 0x0000000000037802 */ /* 0x000fc80000000f00 */
[----:B------:R-:W-:Y:S05]  /*bc40*/  RET.REL.NODEC R2 `(_ZN7cutlass13device_kernelIN5flash19enable_sm80_to_sm89INS1_16FlashAttnBwdSm80INS1_25CollectiveMainloopBwdSm80ILi2ELi2EN4cute5tupleIJNS5_1CILi128EEES8_NS7_ILi64EEEEEENS_10bfloat16_tEfNS_4arch4Sm80ELb0ELb0ELb1ELb1ELb1ELb0ELb0ELb0ELi2ELi4ELi4ELi4ELb0EEENS1_21CollectiveEpilogueBwdISA_SB_SD_Li256ELb1ELb0ELi2EEENS1_19SingleTileSchedulerILb1ELb0ELb0ELi128EEEEEEEEEvNT_6ParamsE) ;  /* 0xffff43b002007950 */ /* 0x000fea0003c3ffff */
        .type           $_ZN7cutlass13device_kernelIN5flash19enable_sm80_to_sm89INS1_16FlashAttnBwdSm80INS1_25CollectiveMainloopBwdSm80ILi2ELi2EN4cute5tupleIJNS5_1CILi128EEES8_NS7_ILi64EEEEEENS_10bfloat16_tEfNS_4arch4Sm80ELb0ELb0ELb1ELb1ELb1ELb0ELb0ELb0ELi2ELi4ELi4ELi4ELb0EEENS1_21CollectiveEpilogueBwdISA_SB_SD_Li256ELb1ELb0ELi2EEENS1_19SingleTileSchedulerILb1ELb0ELb0ELi128EEEEEEEEEvNT_6ParamsE$_ZN4cute5tupleIJNS0_IJNS0_IJNS_1CILi2EEES2_S2_EEES2_NS0_IJS2_S2_EEEEEENS0_IJNS0_IJNS1_ILi1EEENS1_ILi512EEEiEEENS1_ILi4096EEENS0_IJiiEEEEEEEEC2ERKS5_RKSB_,@function
        .size           $_ZN7cutlass13device_kernelIN5flash19enable_sm80_to_sm89INS1_16FlashAttnBwdSm80INS1_25CollectiveMainloopBwdSm80ILi2ELi2EN4cute5tupleIJNS5_1CILi128EEES8_NS7_ILi64EEEEEENS_10bfloat16_tEfNS_4arch4Sm80ELb0ELb0ELb1ELb1ELb1ELb0ELb0ELb0ELi2ELi4ELi4ELi4ELb0EEENS1_21CollectiveEpilogueBwdISA_SB_SD_Li256ELb1ELb0ELi2EEENS1_19SingleTileSchedulerILb1ELb0ELb0ELi128EEEEEEEEEvNT_6ParamsE$_ZN4cute5tupleIJNS0_IJNS0_IJNS_1CILi2EEES2_S2_EEES2_NS0_IJS2_S2_EEEEEENS0_IJNS0_IJNS1_ILi1EEENS1_ILi512EEEiEEENS1_ILi4096EEENS0_IJiiEEEEEEEEC2ERKS5_RKSB_,($_ZN7cutlass13device_kernelIN5flash19enable_sm80_to_sm89INS1_16FlashAttnBwdSm80INS1_25CollectiveMainloopBwdSm80ILi2ELi2EN4cute5tupleIJNS5_1CILi128EEES8_NS7_ILi64EEEEEENS_10bfloat16_tEfNS_4arch4Sm80ELb0ELb0ELb1ELb1ELb1ELb0ELb0ELb0ELi2ELi4ELi4ELi4ELb0EEENS1_21CollectiveEpilogueBwdISA_SB_SD_Li256ELb1ELb0ELi2EEENS1_19SingleTileSchedulerILb1ELb0ELb0ELi128EEEEEEEEEvNT_6ParamsE$_ZN4cute5tupleIJNS0_IJNS0_IJNS_1CILi8EEENS1_ILi1EEEEEENS0_IJNS1_ILi2EEEEEEEEENS0_IJNS0_IJS3_NS1_ILi0EEEEEENS0_IJiEEEEEEEEC2ERKS7_RKSB_ - $_ZN7cutlass13device_kernelIN5flash19enable_sm80_to_sm89INS1_16FlashAttnBwdSm80INS1_25CollectiveMainloopBwdSm80ILi2ELi2EN4cute5tupleIJNS5_1CILi128EEES8_NS7_ILi64EEEEEENS_10bfloat16_tEfNS_4arch4Sm80ELb0ELb0ELb1ELb1ELb1ELb0ELb0ELb0ELi2ELi4ELi4ELi4ELb0EEENS1_21CollectiveEpilogueBwdISA_SB_SD_Li256ELb1ELb0ELi2EEENS1_19SingleTileSchedulerILb1ELb0ELb0ELi128EEEEEEEEEvNT_6ParamsE$_ZN4cute5tupleIJNS0_IJNS0_IJNS_1CILi2EEES2_S2_EEES2_NS0_IJS2_S2_EEEEEENS0_IJNS0_IJNS1_ILi1EEENS1_ILi512EEEiEEENS1_ILi4096EEENS0_IJiiEEEEEEEEC2ERKS5_RKSB_)
$_ZN7cutlass13device_kernelIN5flash19enable_sm80_to_sm89INS1_16FlashAttnBwdSm80INS1_25CollectiveMainloopBwdSm80ILi2ELi2EN4cute5tupleIJNS5_1CILi128EEES8_NS7_ILi64EEEEEENS_10bfloat16_tEfNS_4arch4Sm80ELb0ELb0ELb1ELb1ELb1ELb0ELb0ELb0ELi2ELi4ELi4ELi4ELb0EEENS1_21CollectiveEpilogueBwdISA_SB_SD_Li256ELb1ELb0ELi2EEENS1_19SingleTileSchedulerILb1ELb0ELb0ELi128EEEEEEEEEvNT_6ParamsE$_ZN4cute5tupleIJNS0_IJNS0_IJNS_1CILi2EEES2_S2_EEES2_NS0_IJS2_S2_EEEEEENS0_IJNS0_IJNS1_ILi1EEENS1_ILi512EEEiEEENS1_ILi4096EEENS0_IJiiEEEEEEEEC2ERKS5_RKSB_:
[----:B------:R-:W-:Y:S02]  /*bc50*/  MOV R8, 0xbc70 ;  /* 0x0000bc7000087802 */ /* 0x000fe40000000f00 */
[----:B------:R-:W-:Y:S05]  /*bc60*/  CALL.REL.NOINC `($_ZN7cutlass13device_kernelIN5flash19enable_sm80_to_sm89INS1_16FlashAttnBwdSm80INS1_25CollectiveMainloopBwdSm80ILi2ELi2EN4cute5tupleIJNS5_1CILi128EEES8_NS7_ILi64EEEEEENS_10bfloat16_tEfNS_4arch4Sm80ELb0ELb0ELb1ELb1ELb1ELb0ELb0ELb0ELi2ELi4ELi4ELi4ELb0EEENS1_21CollectiveEpilogueBwdISA_SB_SD_Li256ELb1ELb0ELi2EEENS1_19SingleTileSchedulerILb1ELb0ELb0ELi128EEEEEEEEEvNT_6ParamsE$_ZN4cute3eso3ESOILb1ELb0EJNS_5tupleIJNS2_IJNS_1CILi2EEES4_S4_EEES4_NS2_IJS4_S4_EEEEEENS2_IJNS2_IJNS3_ILi1EEENS3_ILi512EEEiEEENS3_ILi4096EEENS2_IJiiEEEEEEEEC2ERKS7_RKSD_) ;  /* 0xffffdc4000007944 */ /* 0x000fea0003c3ffff */
[----:B-1----:R-:W-:Y:S02]  /*bc70*/  MOV R2, R6 ;  /* 0x0000000600027202 */ /* 0x002fe40000000f00 */
[----:B------:R-:W-:-:S04]  /*bc80*/  MOV R3, 0x0 ;  /* 0x0000000000037802 */ /* 0x000fc80000000f00 */
[----:B------:R-:W-:Y:S05]  /*bc90*/  RET.REL.NODEC R2 `(_ZN7cutlass13device_kernelIN5flash19enable_sm80_to_sm89INS1_16FlashAttnBwdSm80INS1_25CollectiveMainloopBwdSm80ILi2ELi2EN4cute5tupleIJNS5_1CILi128EEES8_NS7_ILi64EEEEEENS_10bfloat16_tEfNS_4arch4Sm80ELb0ELb0ELb1ELb1ELb1ELb0ELb0ELb0ELi2ELi4ELi4ELi4ELb0EEENS1_21CollectiveEpilogueBwdISA_SB_SD_Li256ELb1ELb0ELi2EEENS1_19SingleTileSchedulerILb1ELb0ELb0ELi128EEEEEEEEEvNT_6ParamsE) ;  /* 0xffff436002007950 */ /* 0x000fea0003c3ffff */
        .type           $_ZN7cutlass13device_kernelIN5flash19enable_sm80_to_sm89INS1_16FlashAttnBwdSm80INS1_25CollectiveMainloopBwdSm80ILi2ELi2EN4cute5tupleIJNS5_1CILi128EEES8_NS7_ILi64EEEEEENS_10bfloat16_tEfNS_4arch4Sm80ELb0ELb0ELb1ELb1ELb1ELb0ELb0ELb0ELi2ELi4ELi4ELi4ELb0EEENS1_21CollectiveEpilogueBwdISA_SB_SD_Li256ELb1ELb0ELi2EEENS1_19SingleTileSchedulerILb1ELb0ELb0ELi128EEEEEEEEEvNT_6ParamsE$_ZN4cute5tupleIJNS0_IJNS0_IJNS_1CILi8EEENS1_ILi1EEEEEENS0_IJNS1_ILi2EEEEEEEEENS0_IJNS0_IJS3_NS1_ILi0EEEEEENS0_IJiEEEEEEEEC2ERKS7_RKSB_,@function
        .size           $_ZN7cutlass13device_kernelIN5flash19enable_sm80_to_sm89INS1_16FlashAttnBwdSm80INS1_25CollectiveMainloopBwdSm80ILi2ELi2EN4cute5tupleIJNS5_1CILi128EEES8_NS7_ILi64EEEEEENS_10bfloat16_tEfNS_4arch4Sm80ELb0ELb0ELb1ELb1ELb1ELb0ELb0ELb0ELi2ELi4ELi4ELi4ELb0EEENS1_21CollectiveEpilogueBwdISA_SB_SD_Li256ELb1ELb0ELi2EEENS1_19SingleTileSchedulerILb1ELb0ELb0ELi128EEEEEEEEEvNT_6ParamsE$_ZN4cute5tupleIJNS0_IJNS0_IJNS_1CILi8EEENS1_ILi1EEEEEENS0_IJNS1_ILi2EEEEEEEEENS0_IJNS0_IJS3_NS1_ILi0EEEEEENS0_IJiEEEEEEEEC2ERKS7_RKSB_,($_ZN7cutlass13device_kernelIN5flash19enable_sm80_to_sm89INS1_16FlashAttnBwdSm80INS1_25CollectiveMainloopBwdSm80ILi2ELi2EN4cute5tupleIJNS5_1CILi128EEES8_NS7_ILi64EEEEEENS_10bfloat16_tEfNS_4arch4Sm80ELb0ELb0ELb1ELb1ELb1ELb0ELb0ELb0ELi2ELi4ELi4ELi4ELb0EEENS1_21CollectiveEpilogueBwdISA_SB_SD_Li256ELb1ELb0ELi2EEENS1_19SingleTileSchedulerILb1ELb0ELb0ELi128EEEEEEEEEvNT_6ParamsE$_ZN4cute5tupleIJNS0_IJNS0_IJNS_1CILi8EEENS1_ILi1EEEEEENS1_ILi2EEEEEENS0_IJNS0_IJS3_NS1_ILi0EEEEEEiEEEEEC2ERKS6_RKS9_ - $_ZN7cutlass13device_kernelIN5flash19enable_sm80_to_sm89INS1_16FlashAttnBwdSm80INS1_25CollectiveMainloopBwdSm80ILi2ELi2EN4cute5tupleIJNS5_1CILi128EEES8_NS7_ILi64EEEEEENS_10bfloat16_tEfNS_4arch4Sm80ELb0ELb0ELb1ELb1ELb1ELb0ELb0ELb0ELi2ELi4ELi4ELi4ELb0EEENS1_21CollectiveEpilogueBwdISA_SB_SD_Li256ELb1ELb0ELi2EEENS1_19SingleTileSchedulerILb1ELb0ELb0ELi128EEEEEEEEEvNT_6ParamsE$_ZN4cute5tupleIJNS0_IJNS0_IJNS_1CILi8EEENS1_ILi1EEEEEENS0_IJNS1_ILi2EEEEEEEEENS0_IJNS0_IJS3_NS1_ILi0EEEEEENS0_IJiEEEEEEEEC2ERKS7_RKSB_)
$_ZN7cutlass13device_kernelIN5flash19enable_sm80_to_sm89INS1_16FlashAttnBwdSm80INS1_25CollectiveMainloopBwdSm80ILi2ELi2EN4cute5tupleIJNS5_1CILi128EEES8_NS7_ILi64EEEEEENS_10bfloat16_tEfNS_4arch4Sm80ELb0ELb0ELb1ELb1ELb1ELb0ELb0ELb0ELi2ELi4ELi4ELi4ELb0EEENS1_21CollectiveEpilogueBwdISA_SB_SD_Li256ELb1ELb0ELi2EEENS1_19SingleTileSchedulerILb1ELb0ELb0ELi128EEEEEEEEEvNT_6ParamsE$_ZN4cute5tupleIJNS0_IJNS0_IJNS_1CILi8EEENS1_ILi1EEEEEENS0_IJNS1_ILi2EEEEEEEEENS0_IJNS0_IJS3_NS1_ILi0EEEEEENS0_IJiEEEEEEEEC2ERKS7_RKSB_:
[----:B------:R-:W-:Y:S02]  /*bca0*/  MOV R8, 0xbcc0 ;  /* 0x0000bcc000087802 */ /* 0x000fe40000000f00 */
[----:B------:R-:W-:Y:S05]  /*bcb0*/  CALL.REL.NOINC `($_ZN7cutlass13device_kernelIN5flash19enable_sm80_to_sm89INS1_16FlashAttnBwdSm80INS1_25CollectiveMainloopBwdSm80ILi2ELi2EN4cute5tupleIJNS5_1CILi128EEES8_NS7_ILi64EEEEEENS_10bfloat16_tEfNS_4arch4Sm80ELb0ELb0ELb1ELb1ELb1ELb0ELb0ELb0ELi2ELi4ELi4ELi4ELb0EEENS1_21CollectiveEpilogueBwdISA_SB_SD_Li256ELb1ELb0ELi2EEENS1_19SingleTileSchedulerILb1ELb0ELb0ELi128EEEEEEEEEvNT_6ParamsE$_ZN4cute3eso3ESOILb1ELb0EJNS_5tupleIJNS2_IJNS_1CILi8EEENS3_ILi1EEEEEENS2_IJNS3_ILi2EEEEEEEEENS2_IJNS2_IJS5_NS3_ILi0EEEEEENS2_IJiEEEEEEEEC2ERKS9_RKSD_) ;  /* 0xffffdc5000007944 */ /* 0x000fea0003c3ffff */
[----:B------:R-:W-:-:S04]  /*bcc0*/  MOV R7, 0x0 ;  /* 0x0000000000077802 */ /* 0x000fc80000000f00 */
[----:B------:R-:W-:Y:S05]  /*bcd0*/  RET.REL.NODEC R6 `(_ZN7cutlass13device_kernelIN5flash19enable_sm80_to_sm89INS1_16FlashAttnBwdSm80INS1_25CollectiveMainloopBwdSm80ILi2ELi2EN4cute5tupleIJNS5_1CILi128EEES8_NS7_ILi64EEEEEENS_10bfloat16_tEfNS_4arch4Sm80ELb0ELb0ELb1ELb1ELb1ELb0ELb0ELb0ELi2ELi4ELi4ELi4ELb0EEENS1_21CollectiveEpilogueBwdISA_SB_SD_Li256ELb1ELb0ELi2EEENS1_19SingleTileSchedulerILb1ELb0ELb0ELi128EEEEEEEEEvNT_6ParamsE) ;  /* 0xffff432006007950 */ /* 0x000fea0003c3ffff */
        .type           $_ZN7cutlass13device_kernelIN5flash19enable_sm80_to_sm89INS1_16FlashAttnBwdSm80INS1_25CollectiveMainloopBwdSm80ILi2ELi2EN4cute5tupleIJNS5_1CILi128EEES8_NS7_ILi64EEEEEENS_10bfloat16_tEfNS_4arch4Sm80ELb0ELb0ELb1ELb1ELb1ELb0ELb0ELb0ELi2ELi4ELi4ELi4ELb0EEENS1_21CollectiveEpilogueBwdISA_SB_SD_Li256ELb1ELb0ELi2EEENS1_19SingleTileSchedulerILb1ELb0ELb0ELi128EEEEEEEEEvNT_6ParamsE$_ZN4cute5tupleIJNS0_IJNS0_IJNS_1CILi8EEENS1_ILi1EEEEEENS1_ILi2EEEEEENS0_IJNS0_IJS3_NS1_ILi0EEEEEEiEEEEEC2ERKS6_RKS9_,@function
        .size           $_ZN7cutlass13device_kernelIN5flash19enable_sm80_to_sm89INS1_16FlashAttnBwdSm80INS1_25CollectiveMainloopBwdSm80ILi2ELi2EN4cute5tupleIJNS5_1CILi128EEES8_NS7_ILi64EEEEEENS_10bfloat16_tEfNS_4arch4Sm80ELb0ELb0ELb1ELb1ELb1ELb0ELb0ELb0ELi2ELi4ELi4ELi4ELb0EEENS1_21CollectiveEpilogueBwdISA_SB_SD_Li256ELb1ELb0ELi2EEENS1_19SingleTileSchedulerILb1ELb0ELb0ELi128EEEEEEEEEvNT_6ParamsE$_ZN4cute5tupleIJNS0_IJNS0_IJNS_1CILi8EEENS1_ILi1EEEEEENS1_ILi2EEEEEENS0_IJNS0_IJS3_NS1_ILi0EEEEEEiEEEEEC2ERKS6_RKS9_,($_ZN7cutlass13device_kernelIN5flash19enable_sm80_to_sm89INS1_16FlashAttnBwdSm80INS1_25CollectiveMainloopBwdSm80ILi2ELi2EN4cute5tupleIJNS5_1CILi128EEES8_NS7_ILi64EEEEEENS_10bfloat16_tEfNS_4arch4Sm80ELb0ELb0ELb1ELb1ELb1ELb0ELb0ELb0ELi2ELi4ELi4ELi4ELb0EEENS1_21CollectiveEpilogueBwdISA_SB_SD_Li256ELb1ELb0ELi2EEENS1_19SingleTileSchedulerILb1ELb0ELb0ELi128EEEEEEEEEvNT_6ParamsE$_ZN4cute5tupleIJNS0_IJNS0_IJNS_1CILi8EEENS1_ILi1EEEEEENS1_ILi2EEENS0_IJS5_S5_EEEEEENS0_IJNS0_IJS3_NS1_ILi0EEEEEENS1_ILi4096EEENS0_IJiiEEEEEEEEC2ERKS7_RKSC_ - $_ZN7cutlass13device_kernelIN5flash19enable_sm80_to_sm89INS1_16FlashAttnBwdSm80INS1_25CollectiveMainloopBwdSm80ILi2ELi2EN4cute5tupleIJNS5_1CILi128EEES8_NS7_ILi64EEEEEENS_10bfloat16_tEfNS_4arch4Sm80ELb0ELb0ELb1ELb1ELb1ELb0ELb0ELb0ELi2ELi4ELi4ELi4ELb0EEENS1_21CollectiveEpilogueBwdISA_SB_SD_Li256ELb1ELb0ELi2EEENS1_19SingleTileSchedulerILb1ELb0ELb0ELi128EEEEEEEEEvNT_6ParamsE$_ZN4cute5tupleIJNS0_IJNS0_IJNS_1CILi8EEENS1_ILi1EEEEEENS1_ILi2EEEEEENS0_IJNS0_IJS3_NS1_ILi0EEEEEEiEEEEEC2ERKS6_RKS9_)
$_ZN7cutlass13device_kernelIN5flash19enable_sm80_to_sm89INS1_16FlashAttnBwdSm80INS1_25CollectiveMainloopBwdSm80ILi2ELi2EN4cute5tupleIJNS5_1CILi128EEES8_NS7_ILi64EEEEEENS_10bfloat16_tEfNS_4arch4Sm80ELb0ELb0ELb1ELb1ELb1ELb0ELb0ELb0ELi2ELi4ELi4ELi4ELb0EEENS1_21CollectiveEpilogueBwdISA_SB_SD_Li256ELb1ELb0ELi2EEENS1_19SingleTileSchedulerILb1ELb0ELb0ELi128EEEEEEEEEvNT_6ParamsE$_ZN4cute5tupleIJNS0_IJNS0_IJNS_1CILi8EEENS1_ILi1EEEEEENS1_ILi2EEEEEENS0_IJNS0_IJS3_NS1_ILi0EEEEEEiEEEEEC2ERKS6_RKS9_:
[----:B------:R-:W-:Y:S02]  /*bce0*/  MOV R8, 0xbd00 ;  /* 0x0000bd0000087802 */ /* 0x000fe40000000f00 */
[----:B------:R-:W-:Y:S05]  /*bcf0*/  CALL.REL.NOINC `($_ZN7cutlass13device_kernelIN5flash19enable_sm80_to_sm89INS1_16FlashAttnBwdSm80INS1_25CollectiveMainloopBwdSm80ILi2ELi2EN4cute5tupleIJNS5_1CILi128EEES8_NS7_ILi64EEEEEENS_10bfloat16_tEfNS_4arch4Sm80ELb0ELb0ELb1ELb1ELb1ELb0ELb0ELb0ELi2ELi4ELi4ELi4ELb0EEENS1_21CollectiveEpilogueBwdISA_SB_SD_Li256ELb1ELb0ELi2EEENS1_19SingleTileSchedulerILb1ELb0ELb0ELi128EEEEEEEEEvNT_6ParamsE$_ZN4cute3eso3ESOILb1ELb0EJNS_5tupleIJNS2_IJNS_1CILi8EEENS3_ILi1EEEEEENS3_ILi2EEEEEENS2_IJNS2_IJS5_NS3_ILi0EEEEEEiEEEEEC2ERKS8_RKSB_) ;  /* 0xffffdc5000007944 */ /* 0x000fea0003c3ffff */
[----:B------:R-:W-:-:S04]  /*bd00*/  MOV R7, 0x0 ;  /* 0x0000000000077802 */ /* 0x000fc80000000f00 */
[----:B------:R-:W-:Y:S05]  /*bd10*/  RET.REL.NODEC R6 `(_ZN7cutlass13device_kernelIN5flash19enable_sm80_to_sm89INS1_16FlashAttnBwdSm80INS1_25CollectiveMainloopBwdSm80ILi2ELi2EN4cute5tupleIJNS5_1CILi128EEES8_NS7_ILi64EEEEEENS_10bfloat16_tEfNS_4arch4Sm80ELb0ELb0ELb1ELb1ELb1ELb0ELb0ELb0ELi2ELi4ELi4ELi4ELb0EEENS1_21CollectiveEpilogueBwdISA_SB_SD_Li256ELb1ELb0ELi2EEENS1_19SingleTileSchedulerILb1ELb0ELb0ELi128EEEEEEEEEvNT_6ParamsE) ;  /* 0xffff42e006007950 */ /* 0x000fea0003c3ffff */
        .type           $_ZN7cutlass13device_kernelIN5flash19enable_sm80_to_sm89INS1_16FlashAttnBwdSm80INS1_25CollectiveMainloopBwdSm80ILi2ELi2EN4cute5tupleIJNS5_1CILi128EEES8_NS7_ILi64EEEEEENS_10bfloat16_tEfNS_4arch4Sm80ELb0ELb0ELb1ELb1ELb1ELb0ELb0ELb0ELi2ELi4ELi4ELi4ELb0EEENS1_21CollectiveEpilogueBwdISA_SB_SD_Li256ELb1ELb0ELi2EEENS1_19SingleTileSchedulerILb1ELb0ELb0ELi128EEEEEEEEEvNT_6ParamsE$_ZN4cute5tupleIJNS0_IJNS0_IJNS_1CILi8EEENS1_ILi1EEEEEENS1_ILi2EEENS0_IJS5_S5_EEEEEENS0_IJNS0_IJS3_NS1_ILi0EEEEEENS1_ILi4096EEENS0_IJiiEEEEEEEEC2ERKS7_RKSC_,@function
        .size           $_ZN7cutlass13device_kernelIN5flash19enable_sm80_to_sm89INS1_16FlashAttnBwdSm80INS1_25CollectiveMainloopBwdSm80ILi2ELi2EN4cute5tupleIJNS5_1CILi128EEES8_NS7_ILi64EEEEEENS_10bfloat16_tEfNS_4arch4Sm80ELb0ELb0ELb1ELb1ELb1ELb0ELb0ELb0ELi2ELi4ELi4ELi4ELb0EEENS1_21CollectiveEpilogueBwdISA_SB_SD_Li256ELb1ELb0ELi2EEENS1_19SingleTileSchedulerILb1ELb0ELb0ELi128EEEEEEEEEvNT_6ParamsE$_ZN4cute5tupleIJNS0_IJNS0_IJNS_1CILi8EEENS1_ILi1EEEEEENS1_ILi2EEENS0_IJS5_S5_EEEEEENS0_IJNS0_IJS3_NS1_ILi0EEEEEENS1_ILi4096EEENS0_IJiiEEEEEEEEC2ERKS7_RKSC_,($_ZN7cutlass13device_kernelIN5flash19enable_sm80_to_sm89INS1_16FlashAttnBwdSm80INS1_25CollectiveMainloopBwdSm80ILi2ELi2EN4cute5tupleIJNS5_1CILi128EEES8_NS7_ILi64EEEEEENS_10bfloat16_tEfNS_4arch4Sm80ELb0ELb0ELb1ELb1ELb1ELb0ELb0ELb0ELi2ELi4ELi4ELi4ELb0EEENS1_21CollectiveEpilogueBwdISA_SB_SD_Li256ELb1ELb0ELi2EEENS1_19SingleTileSchedulerILb1ELb0ELb0ELi128EEEEEEEEEvNT_6ParamsE$_ZN4cute5tupleIJNS0_IJNS0_IJNS_1CILi8EEENS1_ILi1EEEEEENS1_ILi2EEES2_EEENS0_IJNS0_IJS3_NS1_ILi0EEEEEEiNS1_ILi1024EEEEEEEEC2ERKS6_RKSA_ - $_ZN7cutlass13device_kernelIN5flash19enable_sm80_to_sm89INS1_16FlashAttnBwdSm80INS1_25CollectiveMainloopBwdSm80ILi2ELi2EN4cute5tupleIJNS5_1CILi128EEES8_NS7_ILi64EEEEEENS_10bfloat16_tEfNS_4arch4Sm80ELb0ELb0ELb1ELb1ELb1ELb0ELb0ELb0ELi2ELi4ELi4ELi4ELb0EEENS1_21CollectiveEpilogueBwdISA_SB_SD_Li256ELb1ELb0ELi2EEENS1_19SingleTileSchedulerILb1ELb0ELb0ELi128EEEEEEEEEvNT_6ParamsE$_ZN4cute5tupleIJNS0_IJNS0_IJNS_1CILi8EEENS1_ILi1EEEEEENS1_ILi2EEENS0_IJS5_S5_EEEEEENS0_IJNS0_IJS3_NS1_ILi0EEEEEENS1_ILi4096EEENS0_IJiiEEEEEEEEC2ERKS7_RKSC_)
$_ZN7cutlass13device_kernelIN5flash19enable_sm80_to_sm89INS1_16FlashAttnBwdSm80INS1_25CollectiveMainloopBwdSm80ILi2ELi2EN4cute5tupleIJNS5_1CILi128EEES8_NS7_ILi64EEEEEENS_10bfloat16_tEfNS_4arch4Sm80ELb0ELb0ELb1ELb1ELb1ELb0ELb0ELb0ELi2ELi4ELi4ELi4ELb0EEENS1_21CollectiveEpilogueBwdISA_SB_SD_Li256ELb1ELb0ELi2EEENS1_19SingleTileSchedulerILb1ELb0ELb0ELi128EEEEEEEEEvNT_6ParamsE$_ZN4cute5tupleIJNS0_IJNS0_IJNS_1CILi8EEENS1_ILi1EEEEEENS1_ILi2EEENS0_IJS5_S5_EEEEEENS0_IJNS0_IJS3_NS1_ILi0EEEEEENS1_ILi4096EEENS0_IJiiEEEEEEEEC2ERKS7_RKSC_:
[----:B------:R-:W-:Y:S02]  /*bd20*/  MOV R6, 0xbd40 ;  /* 0x0000bd4000067802 */ /* 0x000fe40000000f00 */
[----:B------:R-:W-:Y:S05]  /*bd30*/  CALL.REL.NOINC `($_ZN7cutlass13device_kernelIN5flash19enable_sm80_to_sm89INS1_16FlashAttnBwdSm80INS1_25CollectiveMainloopBwdSm80ILi2ELi2EN4cute5tupleIJNS5_1CILi128EEES8_NS7_ILi64EEEEEENS_10bfloat16_tEfNS_4arch4Sm80ELb0ELb0ELb1ELb1ELb1ELb0ELb0ELb0ELi2ELi4ELi4ELi4ELb0EEENS1_21CollectiveEpilogueBwdISA_SB_SD_Li256ELb1ELb0ELi2EEENS1_19SingleTileSchedulerILb1ELb0ELb0ELi128EEEEEEEEEvNT_6ParamsE$_ZN4cute3eso3ESOILb1ELb0EJNS_5tupleIJNS2_IJNS_1CILi8EEENS3_ILi1EEEEEENS3_ILi2EEENS2_IJS7_S7_EEEEEENS2_IJNS2_IJS5_NS3_ILi0EEEEEENS3_ILi4096EEENS2_IJiiEEEEEEEEC2ERKS9_RKSE_) ;  /* 0xffffdc5000007944 */ /* 0x000fea0003c3ffff */
[----:B------:R-:W-:-:S04]  /*bd40*/  MOV R5, 0x0 ;  /* 0x0000000000057802 */ /* 0x000fc80000000f00 */
[----:B------:R-:W-:Y:S05]  /*bd50*/  RET.REL.NODEC R4 `(_ZN7cutlass13device_kernelIN5flash19enable_sm80_to_sm89INS1_16FlashAttnBwdSm80INS1_25CollectiveMainloopBwdSm80ILi2ELi2EN4cute5tupleIJNS5_1CILi128EEES8_NS7_ILi64EEEEEENS_10bfloat16_tEfNS_4arch4Sm80ELb0ELb0ELb1ELb1ELb1ELb0ELb0ELb0ELi2ELi4ELi4ELi4ELb0EEENS1_21CollectiveEpilogueBwdISA_SB_SD_Li256ELb1ELb0ELi2EEENS1_19SingleTileSchedulerILb1ELb0ELb0ELi128EEEEEEEEEvNT_6ParamsE) ;  /* 0xffff42a004007950 */ /* 0x000fea0003c3ffff */
        .type           $_ZN7cutlass13device_kernelIN5flash19enable_sm80_to_sm89INS1_16FlashAttnBwdSm80INS1_25CollectiveMainloopBwdSm80ILi2ELi2EN4cute5tupleIJNS5_1CILi128EEES8_NS7_ILi64EEEEEENS_10bfloat16_tEfNS_4arch4Sm80ELb0ELb0ELb1ELb1ELb1ELb0ELb0ELb0ELi2ELi4ELi4ELi4ELb0EEENS1_21CollectiveEpilogueBwdISA_SB_SD_Li256ELb1ELb0ELi2EEENS1_19SingleTileSchedulerILb1ELb0ELb0ELi128EEEEEEEEEvNT_6ParamsE$_ZN4cute5tupleIJNS0_IJNS0_IJNS_1CILi8EEENS1_ILi1EEEEEENS1_ILi2EEES2_EEENS0_IJNS0_IJS3_NS1_ILi0EEEEEEiNS1_ILi1024EEEEEEEEC2ERKS6_RKSA_,@function
        .size           $_ZN7cutlass13device_kernelIN5flash19enable_sm80_to_sm89INS1_16FlashAttnBwdSm80INS1_25CollectiveMainloopBwdSm80ILi2ELi2EN4cute5tupleIJNS5_1CILi128EEES8_NS7_ILi64EEEEEENS_10bfloat16_tEfNS_4arch4Sm80ELb0ELb0ELb1ELb1ELb1ELb0ELb0ELb0ELi2ELi4ELi4ELi4ELb0EEENS1_21CollectiveEpilogueBwdISA_SB_SD_Li256ELb1ELb0ELi2EEENS1_19SingleTileSchedulerILb1ELb0ELb0ELi128EEEEEEEEEvNT_6ParamsE$_ZN4cute5tupleIJNS0_IJNS0_IJNS_1CILi8EEENS1_ILi1EEEEEENS1_ILi2EEES2_EEENS0_IJNS0_IJS3_NS1_ILi0EEEEEEiNS1_ILi1024EEEEEEEEC2ERKS6_RKSA_,($_ZN7cutlass13device_kernelIN5flash19enable_sm80_to_sm89INS1_16FlashAttnBwdSm80INS1_25CollectiveMainloopBwdSm80ILi2ELi2EN4cute5tupleIJNS5_1CILi128EEES8_NS7_ILi64EEEEEENS_10bfloat16_tEfNS_4arch4Sm80ELb0ELb0ELb1ELb1ELb1ELb0ELb0ELb0ELi2ELi4ELi4ELi4ELb0EEENS1_21CollectiveEpilogueBwdISA_SB_SD_Li256ELb1ELb0ELi2EEENS1_19SingleTileSchedulerILb1ELb0ELb0ELi128EEEEEEEEEvNT_6ParamsE$_ZN4cute5tupleIJNS0_IJNS0_IJNS_1CILi8EEENS1_ILi1EEEEEENS1_ILi4EEES3_EEENS0_IJNS0_IJS3_NS1_ILi0EEEEEElS7_EEEEEC2ERKS6_RKS9_ - $_ZN7cutlass13device_kernelIN5flash19enable_sm80_to_sm89INS1_16FlashAttnBwdSm80INS1_25CollectiveMainloopBwdSm80ILi2ELi2EN4cute5tupleIJNS5_1CILi128EEES8_NS7_ILi64EEEEEENS_10bfloat16_tEfNS_4arch4Sm80ELb0ELb0ELb1ELb1ELb1ELb0ELb0ELb0ELi2ELi4ELi4ELi4ELb0EEENS1_21CollectiveEpilogueBwdISA_SB_SD_Li256ELb1ELb0ELi2EEENS1_19SingleTileSchedulerILb1ELb0ELb0ELi128EEEEEEEEEvNT_6ParamsE$_ZN4cute5tupleIJNS0_IJNS0_IJNS_1CILi8EEENS1_ILi1EEEEEENS1_ILi2EEES2_EEENS0_IJNS0_IJS3_NS1_ILi0EEEEEEiNS1_ILi1024EEEEEEEEC2ERKS6_RKSA_)
$_ZN7cutlass13device_kernelIN5flash19enable_sm80_to_sm89INS1_16FlashAttnBwdSm80INS1_25CollectiveMainloopBwdSm80ILi2ELi2EN4cute5tupleIJNS5_1CILi128EEES8_NS7_ILi64EEEEEENS_10bfloat16_tEfNS_4arch4Sm80ELb0ELb0ELb1ELb1ELb1ELb0ELb0ELb0ELi2ELi4ELi4ELi4ELb0EEENS1_21CollectiveEpilogueBwdISA_SB_SD_Li256ELb1ELb0ELi2EEENS1_19SingleTileSchedulerILb1ELb0ELb0ELi128EEEEEEEEEvNT_6ParamsE$_ZN4cute5tupleIJNS0_IJNS0_IJNS_1CILi8EEENS1_ILi1EEEEEENS1_ILi2EEES2_EEENS0_IJNS0_IJS3_NS1_ILi0EEEEEEiNS1_ILi1024EEEEEEEEC2ERKS6_RKSA_:
[----:B------:R-:W-:Y:S02]  /*bd60*/  MOV R8, 0xbd80 ;  /* 0x0000bd8000087802 */ /* 0x000fe40000000f00 */
[----:B------:R-:W-:Y:S05]  /*bd70*/  CALL.REL.NOINC `($_ZN7cutlass13device_kernelIN5flash19enable_sm80_to_sm89INS1_16FlashAttnBwdSm80INS1_25CollectiveMainloopBwdSm80ILi2ELi2EN4cute5tupleIJNS5_1CILi128EEES8_NS7_ILi64EEEEEENS_10bfloat16_tEfNS_4arch4Sm80ELb0ELb0ELb1ELb1ELb1ELb0ELb0ELb0ELi2ELi4ELi4ELi4ELb0EEENS1_21CollectiveEpilogueBwdISA_SB_SD_Li256ELb1ELb0ELi2EEENS1_19SingleTileSchedulerILb1ELb0ELb0ELi128EEEEEEEEEvNT_6ParamsE$_ZN4cute3eso3ESOILb1ELb0EJNS_5tupleIJNS2_IJNS_1CILi8EEENS3_ILi1EEEEEENS3_ILi2EEES4_EEENS2_IJNS2_IJS5_NS3_ILi0EEEEEEiNS3_ILi1024EEEEEEEEC2ERKS8_RKSC_) ;  /* 0xffffdc7000007944 */ /* 0x000fea0003c3ffff */
[----:B-1----:R-:W-:Y:S02]  /*bd80*/  MOV R2, R4 ;  /* 0x0000000400027202 */ /* 0x002fe40000000f00 */
[----:B------:R-:W-:-:S04]  /*bd90*/  MOV R3, 0x0 ;  /* 0x0000000000037802 */ /* 0x000fc80000000f00 */
[----:B------:R-:W-:Y:S05]  /*bda0*/  RET.REL.NODEC R2 `(_ZN7cutlass13device_kernelIN5flash19enable_sm80_to_sm89INS1_16FlashAttnBwdSm80INS1_25CollectiveMainloopBwdSm80ILi2ELi2EN4cute5tupleIJNS5_1CILi128EEES8_NS7_ILi64EEEEEENS_10bfloat16_tEfNS_4arch4Sm80ELb0ELb0ELb1ELb1ELb1ELb0ELb0ELb0ELi2ELi4ELi4ELi4ELb0EEENS1_21CollectiveEpilogueBwdISA_SB_SD_Li256ELb1ELb0ELi2EEENS1_19SingleTileSchedulerILb1ELb0ELb0ELi128EEEEEEEEEvNT_6ParamsE) ;  /* 0xffff425002007950 */ /* 0x000fea0003c3ffff */
        .type           $_ZN7cutlass13device_kernelIN5flash19enable_sm80_to_sm89INS1_16FlashAttnBwdSm80INS1_25CollectiveMainloopBwdSm80ILi2ELi2EN4cute5tupleIJNS5_1CILi128EEES8_NS7_ILi64EEEEEENS_10bfloat16_tEfNS_4arch4Sm80ELb0ELb0ELb1ELb1ELb1ELb0ELb0ELb0ELi2ELi4ELi4ELi4ELb0EEENS1_21CollectiveEpilogueBwdISA_SB_SD_Li256ELb1ELb0ELi2EEENS1_19SingleTileSchedulerILb1ELb0ELb0ELi128EEEEEEEEEvNT_6ParamsE$_ZN4cute5tupleIJNS0_IJNS0_IJNS_1CILi8EEENS1_ILi1EEEEEENS1_ILi4EEES3_EEENS0_IJNS0_IJS3_NS1_ILi0EEEEEElS7_EEEEEC2ERKS6_RKS9_,@function
        .size           $_ZN7cutlass13device_kernelIN5flash19enable_sm80_to_sm89INS1_16FlashAttnBwdSm80INS1_25CollectiveMainloopBwdSm80ILi2ELi2EN4cute5tupleIJNS5_1CILi128EEES8_NS7_ILi64EEEEEENS_10bfloat16_tEfNS_4arch4Sm80ELb0ELb0ELb1ELb1ELb1ELb0ELb0ELb0ELi2ELi4ELi4ELi4ELb0EEENS1_21CollectiveEpilogueBwdISA_SB_SD_Li256ELb1ELb0ELi2EEENS1_19SingleTileSchedulerILb1ELb0ELb0ELi128EEEEEEEEEvNT_6ParamsE$_ZN4cute5tupleIJNS0_IJNS0_IJNS_1CILi8EEENS1_ILi1EEEEEENS1_ILi4EEES3_EEENS0_IJNS0_IJS3_NS1_ILi0EEEEEElS7_EEEEEC2ERKS6_RKS9_,($_ZN7cutlass13device_kernelIN5flash19enable_sm80_to_sm89INS1_16FlashAttnBwdSm80INS1_25CollectiveMainloopBwdSm80ILi2ELi2EN4cute5tupleIJNS5_1CILi128EEES8_NS7_ILi64EEEEEENS_10bfloat16_tEfNS_4arch4Sm80ELb0ELb0ELb1ELb1ELb1ELb0ELb0ELb0ELi2ELi4ELi4ELi4ELb0EEENS1_21CollectiveEpilogueBwdISA_SB_SD_Li256ELb1ELb0ELi2EEENS1_19SingleTileSchedulerILb1ELb0ELb0ELi128EEEEEEEEEvNT_6ParamsE$_ZN4cute5tupleIJNS0_IJNS_1CILi16EEENS1_ILi2EEES3_S3_NS1_ILi4EEES3_EEENS0_IJNS1_ILi1EEEiiiNS1_ILi144EEENS1_ILi512EEEEEEEEC2ERKS5_RKS9_ - $_ZN7cutlass13device_kernelIN5flash19enable_sm80_to_sm89INS1_16FlashAttnBwdSm80INS1_25CollectiveMainloopBwdSm80ILi2ELi2EN4cute5tupleIJNS5_1CILi128EEES8_NS7_ILi64EEEEEENS_10bfloat16_tEfNS_4arch4Sm80ELb0ELb0ELb1ELb1ELb1ELb0ELb0ELb0ELi2ELi4ELi4ELi4ELb0EEENS1_21CollectiveEpilogueBwdISA_SB_SD_Li256ELb1ELb0ELi2EEENS1_19SingleTileSchedulerILb1ELb0ELb0ELi128EEEEEEEEEvNT_6ParamsE$_ZN4cute5tupleIJNS0_IJNS0_IJNS_1CILi8EEENS1_ILi1EEEEEENS1_ILi4EEES3_EEENS0_IJNS0_IJS3_NS1_ILi0EEEEEElS7_EEEEEC2ERKS6_RKS9_)
$_ZN7cutlass13device_kernelIN5flash19enable_sm80_to_sm89INS1_16FlashAttnBwdSm80INS1_25CollectiveMainloopBwdSm80ILi2ELi2EN4cute5tupleIJNS5_1CILi128EEES8_NS7_ILi64EEEEEENS_10bfloat16_tEfNS_4arch4Sm80ELb0ELb0ELb1ELb1ELb1ELb0ELb0ELb0ELi2ELi4ELi4ELi4ELb0EEENS1_21CollectiveEpilogueBwdISA_SB_SD_Li256ELb1ELb0ELi2EEENS1_19SingleTileSchedulerILb1ELb0ELb0ELi128EEEEEEEEEvNT_6ParamsE$_ZN4cute5tupleIJNS0_IJNS0_IJNS_1CILi8EEENS1_ILi1EEEEEENS1_ILi4EEES3_EEENS0_IJNS0_IJS3_NS1_ILi0EEEEEElS7_EEEEEC2ERKS6_RKS9_:
[----:B------:R-:W-:Y:S02]  /*bdb0*/  MOV R6, 0xbdd0 ;  /* 0x0000bdd000067802 */ /* 0x000fe40000000f00 */
[----:B------:R-:W-:Y:S05]  /*bdc0*/  CALL.REL.NOINC `($_ZN7cutlass13device_kernelIN5flash19enable_sm80_to_sm89INS1_16FlashAttnBwdSm80INS1_25CollectiveMainloopBwdSm80ILi2ELi2EN4cute5tupleIJNS5_1CILi128EEES8_NS7_ILi64EEEEEENS_10bfloat16_tEfNS_4arch4Sm80ELb0ELb0ELb1ELb1ELb1ELb0ELb0ELb0ELi2ELi4ELi4ELi4ELb0EEENS1_21CollectiveEpilogueBwdISA_SB_SD_Li256ELb1ELb0ELi2EEENS1_19SingleTileSchedulerILb1ELb0ELb0ELi128EEEEEEEEEvNT_6ParamsE$_ZN4cute3eso3ESOILb1ELb0EJNS_5tupleIJNS2_IJNS_1CILi8EEENS3_ILi1EEEEEENS3_ILi4EEES5_EEENS2_IJNS2_IJS5_NS3_ILi0EEEEEElS9_EEEEEC2ERKS8_RKSB_) ;  /* 0xffffdc6000007944 */ /* 0x000fea0003c3ffff */
[----:B------:R-:W-:-:S04]  /*bdd0*/  MOV R5, 0x0 ;  /* 0x0000000000057802 */ /* 0x000fc80000000f00 */
[----:B------:R-:W-:Y:S05]  /*bde0*/  RET.REL.NODEC R4 `(_ZN7cutlass13device_kernelIN5flash19enable_sm80_to_sm89INS1_16FlashAttnBwdSm80INS1_25CollectiveMainloopBwdSm80ILi2ELi2EN4cute5tupleIJNS5_1CILi128EEES8_NS7_ILi64EEEEEENS_10bfloat16_tEfNS_4arch4Sm80ELb0ELb0ELb1ELb1ELb1ELb0ELb0ELb0ELi2ELi4ELi4ELi4ELb0EEENS1_21CollectiveEpilogueBwdISA_SB_SD_Li256ELb1ELb0ELi2EEENS1_19SingleTileSchedulerILb1ELb0ELb0ELi128EEEEEEEEEvNT_6ParamsE) ;  /* 0xffff421004007950 */ /* 0x000fea0003c3ffff */
        .type           $_ZN7cutlass13device_kernelIN5flash19enable_sm80_to_sm89INS1_16FlashAttnBwdSm80INS1_25CollectiveMainloopBwdSm80ILi2ELi2EN4cute5tupleIJNS5_1CILi128EEES8_NS7_ILi64EEEEEENS_10bfloat16_tEfNS_4arch4Sm80ELb0ELb0ELb1ELb1ELb1ELb0ELb0ELb0ELi2ELi4ELi4ELi4ELb0EEENS1_21CollectiveEpilogueBwdISA_SB_SD_Li256ELb1ELb0ELi2EEENS1_19SingleTileSchedulerILb1ELb0ELb0ELi128EEEEEEEEEvNT_6ParamsE$_ZN4cute5tupleIJNS0_IJNS_1CILi16EEENS1_ILi2EEES3_S3_NS1_ILi4EEES3_EEENS0_IJNS1_ILi1EEEiiiNS1_ILi144EEENS1_ILi512EEEEEEEEC2ERKS5_RKS9_,@function
        .size           $_ZN7cutlass13device_kernelIN5flash19enable_sm80_to_sm89INS1_16FlashAttnBwdSm80INS1_25CollectiveMainloopBwdSm80ILi2ELi2EN4cute5tupleIJNS5_1CILi128EEES8_NS7_ILi64EEEEEENS_10bfloat16_tEfNS_4arch4Sm80ELb0ELb0ELb1ELb1ELb1ELb0ELb0ELb0ELi2ELi4ELi4ELi4ELb0EEENS1_21CollectiveEpilogueBwdISA_SB_SD_Li256ELb1ELb0ELi2EEENS1_19SingleTileSchedulerILb1ELb0ELb0ELi128EEEEEEEEEvNT_6ParamsE$_ZN4cute5tupleIJNS0_IJNS_1CILi16EEENS1_ILi2EEES3_S3_NS1_ILi4EEES3_EEENS0_IJNS1_ILi1EEEiiiNS1_ILi144EEENS1_ILi512EEEEEEEEC2ERKS5_RKS9_,($_ZN7cutlass13device_kernelIN5flash19enable_sm80_to_sm89INS1_16FlashAttnBwdSm80INS1_25CollectiveMainloopBwdSm80ILi2ELi2EN4cute5tupleIJNS5_1CILi128EEES8_NS7_ILi64EEEEEENS_10bfloat16_tEfNS_4arch4Sm80ELb0ELb0ELb1ELb1ELb1ELb0ELb0ELb0ELi2ELi4ELi4ELi4ELb0EEENS1_21CollectiveEpilogueBwdISA_SB_SD_Li256ELb1ELb0ELi2EEENS1_19SingleTileSchedulerILb1ELb0ELb0ELi128EEEEEEEEEvNT_6ParamsE$_ZN4cute5tupleIJNS0_IJNS_1CILi1EEENS0_IJS2_NS1_ILi2EEES3_EEEEEENS0_IJNS1_ILi0EEENS0_IJS2_NS1_ILi256EEEiEEEEEEEEC2ERKS5_RKS9_ - $_ZN7cutlass13device_kernelIN5flash19enable_sm80_to_sm89INS1_16FlashAttnBwdSm80INS1_25CollectiveMainloopBwdSm80ILi2ELi2EN4cute5tupleIJNS5_1CILi128EEES8_NS7_ILi64EEEEEENS_10bfloat16_tEfNS_4arch4Sm80ELb0ELb0ELb1ELb1ELb1ELb0ELb0ELb0ELi2ELi4ELi4ELi4ELb0EEENS1_21CollectiveEpilogueBwdISA_SB_SD_Li256ELb1ELb0ELi2EEENS1_19SingleTileSchedulerILb1ELb0ELb0ELi128EEEEEEEEEvNT_6ParamsE$_ZN4cute5tupleIJNS0_IJNS_1CILi16EEENS1_ILi2EEES3_S3_NS1_ILi4EEES3_EEENS0_IJNS1_ILi1EEEiiiNS1_ILi144EEENS1_ILi512EEEEEEEEC2ERKS5_RKS9_)
$_ZN7cutlass13device_kernelIN5flash19enable_sm80_to_sm89INS1_16FlashAttnBwdSm80INS1_25CollectiveMainloopBwdSm80ILi2ELi2EN4cute5tupleIJNS5_1CILi128EEES8_NS7_ILi64EEEEEENS_10bfloat16_tEfNS_4arch4Sm80ELb0ELb0ELb1ELb1ELb1ELb0ELb0ELb0ELi2ELi4ELi4ELi4ELb0EEENS1_21CollectiveEpilogueBwdISA_SB_SD_Li256ELb1ELb0ELi2EEENS1_19SingleTileSchedulerILb1ELb0ELb0ELi128EEEEEEEEEvNT_6ParamsE$_ZN4cute5tupleIJNS0_IJNS_1CILi16EEENS1_ILi2EEES3_S3_NS1_ILi4EEES3_EEENS0_IJNS1_ILi1EEEiiiNS1_ILi144EEENS1_ILi512EEEEEEEEC2ERKS5_RKS9_:
[----:B------:R-:W-:Y:S02]  /*bdf0*/  MOV R8, 0xbe10 ;  /* 0x0000be1000087802 */ /* 0x000fe40000000f00 */
[----:B------:R-:W-:Y:S05]  /*be00*/  CALL.REL.NOINC `($_ZN7cutlass13device_kernelIN5flash19enable_sm80_to_sm89INS1_16FlashAttnBwdSm80INS1_25CollectiveMainloopBwdSm80ILi2ELi2EN4cute5tupleIJNS5_1CILi128EEES8_NS7_ILi64EEEEEENS_10bfloat16_tEfNS_4arch4Sm80ELb0ELb0ELb1ELb1ELb1ELb0ELb0ELb0ELi2ELi4ELi4ELi4ELb0EEENS1_21CollectiveEpilogueBwdISA_SB_SD_Li256ELb1ELb0ELi2EEENS1_19SingleTileSchedulerILb1ELb0ELb0ELi128EEEEEEEEEvNT_6ParamsE$_ZN4cute3eso3ESOILb1ELb0EJNS_5tupleIJNS_1CILi16EEENS3_ILi2EEES5_S5_NS3_ILi4EEES5_EEENS2_IJNS3_ILi1EEEiiiNS3_ILi144EEENS3_ILi512EEEEEEEEC2ERKS7_RKSB_) ;  /* 0xffffdcd000007944 */ /* 0x000fea0003c3ffff */
[----:B-1----:R-:W-:Y:S02]  /*be10*/  MOV R2, R6 ;  /* 0x0000000600027202 */ /* 0x002fe40000000f00 */
[----:B------:R-:W-:-:S04]  /*be20*/  MOV R3, 0x0 ;  /* 0x0000000000037802 */ /* 0x000fc80000000f00 */
[----:B------:R-:W-:Y:S05]  /*be30*/  RET.REL.NODEC R2 `(_ZN7cutlass13device_kernelIN5flash19enable_sm80_to_sm89INS1_16FlashAttnBwdSm80INS1_25CollectiveMainloopBwdSm80ILi2ELi2EN4cute5tupleIJNS5_1CILi128EEES8_NS7_ILi64EEEEEENS_10bfloat16_tEfNS_4arch4Sm80ELb0ELb0ELb1ELb1ELb1ELb0ELb0ELb0ELi2ELi4ELi4ELi4ELb0EEENS1_21CollectiveEpilogueBwdISA_SB_SD_Li256ELb1ELb0ELi2EEENS1_19SingleTileSchedulerILb1ELb0ELb0ELi128EEEEEEEEEvNT_6ParamsE) ;  /* 0xffff41c002007950 */ /* 0x000fea0003c3ffff */
        .type           $_ZN7cutlass13device_kernelIN5flash19enable_sm80_to_sm89INS1_16FlashAttnBwdSm80INS1_25CollectiveMainloopBwdSm80ILi2ELi2EN4cute5tupleIJNS5_1CILi128EEES8_NS7_ILi64EEEEEENS_10bfloat16_tEfNS_4arch4Sm80ELb0ELb0ELb1ELb1ELb1ELb0ELb0ELb0ELi2ELi4ELi4ELi4ELb0EEENS1_21CollectiveEpilogueBwdISA_SB_SD_Li256ELb1ELb0ELi2EEENS1_19SingleTileSchedulerILb1ELb0ELb0ELi128EEEEEEEEEvNT_6ParamsE$_ZN4cute5tupleIJNS0_IJNS_1CILi1EEENS0_IJS2_NS1_ILi2EEES3_EEEEEENS0_IJNS1_ILi0EEENS0_IJS2_NS1_ILi256EEEiEEEEEEEEC2ERKS5_RKS9_,@function
        .size           $_ZN7cutlass13device_kernelIN5flash19enable_sm80_to_sm89INS1_16FlashAttnBwdSm80INS1_25CollectiveMainloopBwdSm80ILi2ELi2EN4cute5tupleIJNS5_1CILi128EEES8_NS7_ILi64EEEEEENS_10bfloat16_tEfNS_4arch4Sm80ELb0ELb0ELb1ELb1ELb1ELb0ELb0ELb0ELi2ELi4ELi4ELi4ELb0EEENS1_21CollectiveEpilogueBwdISA_SB_SD_Li256ELb1ELb0ELi2EEENS1_19SingleTileSchedulerILb1ELb0ELb0ELi128EEEEEEEEEvNT_6ParamsE$_ZN4cute5tupleIJNS0_IJNS_1CILi1EEENS0_IJS2_NS1_ILi2EEES3_EEEEEENS0_IJNS1_ILi0EEENS0_IJS2_NS1_ILi256EEEiEEEEEEEEC2ERKS5_RKS9_,($_ZN7cutlass13device_kernelIN5flash19enable_sm80_to_sm89INS1_16FlashAttnBwdSm80INS1_25CollectiveMainloopBwdSm80ILi2ELi2EN4cute5tupleIJNS5_1CILi128EEES8_NS7_ILi64EEEEEENS_10bfloat16_tEfNS_4arch4Sm80ELb0ELb0ELb1ELb1ELb1ELb0ELb0ELb0ELi2ELi4ELi4ELi4ELb0EEENS1_21CollectiveEpilogueBwdISA_SB_SD_Li256ELb1ELb0ELi2EEENS1_19SingleTileSchedulerILb1ELb0ELb0ELi128EEEEEEEEEvNT_6ParamsE$_ZN4cute5tupleIJNS0_IJNS_1CILi1EEENS1_ILi2EEEEEENS0_IJNS1_ILi0EEEiEEEEEC2ERKS4_RKS6_ - $_ZN7cutlass13device_kernelIN5flash19enable_sm80_to_sm89INS1_16FlashAttnBwdSm80INS1_25CollectiveMainloopBwdSm80ILi2ELi2EN4cute5tupleIJNS5_1CILi128EEES8_NS7_ILi64EEEEEENS_10bfloat16_tEfNS_4arch4Sm80ELb0ELb0ELb1ELb1ELb1ELb0ELb0ELb0ELi2ELi4ELi4ELi4ELb0EEENS1_21CollectiveEpilogueBwdISA_SB_SD_Li256ELb1ELb0ELi2EEENS1_19SingleTileSchedulerILb1ELb0ELb0ELi128EEEEEEEEEvNT_6ParamsE$_ZN4cute5tupleIJNS0_IJNS_1CILi1EEENS0_IJS2_NS1_ILi2EEES3_EEEEEENS0_IJNS1_ILi0EEENS0_IJS2_NS1_ILi256EEEiEEEEEEEEC2ERKS5_RKS9_)
$_ZN7cutlass13device_kernelIN5flash19enable_sm80_to_sm89INS1_16FlashAttnBwdSm80INS1_25CollectiveMainloopBwdSm80ILi2ELi2EN4cute5tupleIJNS5_1CILi128EEES8_NS7_ILi64EEEEEENS_10bfloat16_tEfNS_4arch4Sm80ELb0ELb0ELb1ELb1ELb1ELb0ELb0ELb0ELi2ELi4ELi4ELi4ELb0EEENS1_21CollectiveEpilogueBwdISA_SB_SD_Li256ELb1ELb0ELi2EEENS1_19SingleTileSchedulerILb1ELb0ELb0ELi128EEEEEEEEEvNT_6ParamsE$_ZN4cute5tupleIJNS0_IJNS_1CILi1EEENS0_IJS2_NS1_ILi2EEES3_EEEEEENS0_IJNS1_ILi0EEENS0_IJS2_NS1_ILi256EEEiEEEEEEEEC2ERKS5_RKS9_:
[----:B------:R-:W-:Y:S02]  /*be40*/  MOV R4, 0xbe60 ;  /* 0x0000be6000047802 */ /* 0x000fe40000000f00 */
[----:B------:R-:W-:Y:S05]  /*be50*/  CALL.REL.NOINC `($_ZN7cutlass13device_kernelIN5flash19enable_sm80_to_sm89INS1_16FlashAttnBwdSm80INS1_25CollectiveMainloopBwdSm80ILi2ELi2EN4cute5tupleIJNS5_1CILi128EEES8_NS7_ILi64EEEEEENS_10bfloat16_tEfNS_4arch4Sm80ELb0ELb0ELb1ELb1ELb1ELb0ELb0ELb0ELi2ELi4ELi4ELi4ELb0EEENS1_21CollectiveEpilogueBwdISA_SB_SD_Li256ELb1ELb0ELi2EEENS1_19SingleTileSchedulerILb1ELb0ELb0ELi128EEEEEEEEEvNT_6ParamsE$_ZN4cute3eso3ESOILb1ELb0EJNS_5tupleIJNS_1CILi1EEENS2_IJS4_NS3_ILi2EEES5_EEEEEENS2_IJNS3_ILi0EEENS2_IJS4_NS3_ILi256EEEiEEEEEEEEC2ERKS7_RKSB_) ;  /* 0xffffdce000007944 */ /* 0x000fea0003c3ffff */
[----:B-1----:R-:W-:Y:S02]  /*be60*/  MOV R2, R6 ;  /* 0x0000000600027202 */ /* 0x002fe40000000f00 */
[----:B------:R-:W-:-:S04]  /*be70*/  MOV R3, 0x0 ;  /* 0x0000000000037802 */ /* 0x000fc80000000f00 */
[----:B------:R-:W-:Y:S05]  /*be80*/  RET.REL.NODEC R2 `(_ZN7cutlass13device_kernelIN5flash19enable_sm80_to_sm89INS1_16FlashAttnBwdSm80INS1_25CollectiveMainloopBwdSm80ILi2ELi2EN4cute5tupleIJNS5_1CILi128EEES8_NS7_ILi64EEEEEENS_10bfloat16_tEfNS_4arch4Sm80ELb0ELb0ELb1ELb1ELb1ELb0ELb0ELb0ELi2ELi4ELi4ELi4ELb0EEENS1_21CollectiveEpilogueBwdISA_SB_SD_Li256ELb1ELb0ELi2EEENS1_19SingleTileSchedulerILb1ELb0ELb0ELi128EEEEEEEEEvNT_6ParamsE) ;  /* 0xffff417002007950 */ /* 0x000fea0003c3ffff */
        .type           $_ZN7cutlass13device_kernelIN5flash19enable_sm80_to_sm89INS1_16FlashAttnBwdSm80INS1_25CollectiveMainloopBwdSm80ILi2ELi2EN4cute5tupleIJNS5_1CILi128EEES8_NS7_ILi64EEEEEENS_10bfloat16_tEfNS_4arch4Sm80ELb0ELb0ELb1ELb1ELb1ELb0ELb0ELb0ELi2ELi4ELi4ELi4ELb0EEENS1_21CollectiveEpilogueBwdISA_SB_SD_Li256ELb1ELb0ELi2EEENS1_19SingleTileSchedulerILb1ELb0ELb0ELi128EEEEEEEEEvNT_6ParamsE$_ZN4cute5tupleIJNS0_IJNS_1CILi1EEENS1_ILi2EEEEEENS0_IJNS1_ILi0EEEiEEEEEC2ERKS4_RKS6_,@function
        .size           $_ZN7cutlass13device_kernelIN5flash19enable_sm80_to_sm89INS1_16FlashAttnBwdSm80INS1_25CollectiveMainloopBwdSm80ILi2ELi2EN4cute5tupleIJNS5_1CILi128EEES8_NS7_ILi64EEEEEENS_10bfloat16_tEfNS_4arch4Sm80ELb0ELb0ELb1ELb1ELb1ELb0ELb0ELb0ELi2ELi4ELi4ELi4ELb0EEENS1_21CollectiveEpilogueBwdISA_SB_SD_Li256ELb1ELb0ELi2EEENS1_19SingleTileSchedulerILb1ELb0ELb0ELi128EEEEEEEEEvNT_6ParamsE$_ZN4cute5tupleIJNS0_IJNS_1CILi1EEENS1_ILi2EEEEEENS0_IJNS1_ILi0EEEiEEEEEC2ERKS4_RKS6_,($_ZN7cutlass13device_kernelIN5flash19enable_sm80_to_sm89INS1_16FlashAttnBwdSm80INS1_25CollectiveMainloopBwdSm80ILi2ELi2EN4cute5tupleIJNS5_1CILi128EEES8_NS7_ILi64EEEEEENS_10bfloat16_tEfNS_4arch4Sm80ELb0ELb0ELb1ELb1ELb1ELb0ELb0ELb0ELi2ELi4ELi4ELi4ELb0EEENS1_21CollectiveEpilogueBwdISA_SB_SD_Li256ELb1ELb0ELi2EEENS1_19SingleTileSchedulerILb1ELb0ELb0ELi128EEEEEEEEEvNT_6ParamsE$_ZN4cute5tupleIJNS0_IJNS_1CILi1EEENS1_ILi2EEES3_EEENS0_IJS2_NS1_ILi256EEEiEEEEEC2ERKS4_RKS6_ - $_ZN7cutlass13device_kernelIN5flash19enable_sm80_to_sm89INS1_16FlashAttnBwdSm80INS1_25CollectiveMainloopBwdSm80ILi2ELi2EN4cute5tupleIJNS5_1CILi128EEES8_NS7_ILi64EEEEEENS_10bfloat16_tEfNS_4arch4Sm80ELb0ELb0ELb1ELb1ELb1ELb0ELb0ELb0ELi2ELi4ELi4ELi4ELb0EEENS1_21CollectiveEpilogueBwdISA_SB_SD_Li256ELb1ELb0ELi2EEENS1_19SingleTileSchedulerILb1ELb0ELb0ELi128EEEEEEEEEvNT_6ParamsE$_ZN4cute5tupleIJNS0_IJNS_1CILi1EEENS1_ILi2EEEEEENS0_IJNS1_ILi0EEEiEEEEEC2ERKS4_RKS6_)
$_ZN7cutlass13device_kernelIN5flash19enable_sm80_to_sm89INS1_16FlashAttnBwdSm80INS1_25CollectiveMainloopBwdSm80ILi2ELi2EN4cute5tupleIJNS5_1CILi128EEES8_NS7_ILi64EEEEEENS_10bfloat16_tEfNS_4arch4Sm80ELb0ELb0ELb1ELb1ELb1ELb0ELb0ELb0ELi2ELi4ELi4ELi4ELb0EEENS1_21CollectiveEpilogueBwdISA_SB_SD_Li256ELb1ELb0ELi2EEENS1_19SingleTileSchedulerILb1ELb0ELb0ELi128EEEEEEEEEvNT_6ParamsE$_ZN4cute5tupleIJNS0_IJNS_1CILi1EEENS1_ILi2EEEEEENS0_IJNS1_ILi0EEEiEEEEEC2ERKS4_RKS6_:
[----:B------:R-:W-:Y:S02]  /*be90*/  MOV R4, 0xbeb0 ;  /* 0x0000beb000047802 */ /* 0x000fe40000000f00 */
[----:B------:R-:W-:Y:S05]  /*bea0*/  CALL.REL.NOINC `($_ZN7cutlass13device_kernelIN5flash19enable_sm80_to_sm89INS1_16FlashAttnBwdSm80INS1_25CollectiveMainloopBwdSm80ILi2ELi2EN4cute5tupleIJNS5_1CILi128EEES8_NS7_ILi64EEEEEENS_10bfloat16_tEfNS_4arch4Sm80ELb0ELb0ELb1ELb1ELb1ELb0ELb0ELb0ELi2ELi4ELi4ELi4ELb0EEENS1_21CollectiveEpilogueBwdISA_SB_SD_Li256ELb1ELb0ELi2EEENS1_19SingleTileSchedulerILb1ELb0ELb0ELi128EEEEEEEEEvNT_6ParamsE$_ZN4cute3eso3ESOILb1ELb0EJNS_5tupleIJNS_1CILi1EEENS3_ILi2EEEEEENS2_IJNS3_ILi0EEEiEEEEEC2ERKS6_RKS8_) ;  /* 0xffffde6000007944 */ /* 0x000fea0003c3ffff */
[----:B------:R-:W-:-:S04]  /*beb0*/  MOV R7, 0x0 ;  /* 0x0000000000077802 */ /* 0x000fc80000000f00 */
[----:B------:R-:W-:Y:S05]  /*bec0*/  RET.REL.NODEC R6 `(_ZN7cutlass13device_kernelIN5flash19enable_sm80_to_sm89INS1_16FlashAttnBwdSm80INS1_25CollectiveMainloopBwdSm80ILi2ELi2EN4cute5tupleIJNS5_1CILi128EEES8_NS7_ILi64EEEEEENS_10bfloat16_tEfNS_4arch4Sm80ELb0ELb0ELb1ELb1ELb1ELb0ELb0ELb0ELi2ELi4ELi4ELi4ELb0EEENS1_21CollectiveEpilogueBwdISA_SB_SD_Li256ELb1ELb0ELi2EEENS1_19SingleTileSchedulerILb1ELb0ELb0ELi128EEEEEEEEEvNT_6ParamsE) ;  /* 0xffff413006007950 */ /* 0x000fea0003c3ffff */
        .type           $_ZN7cutlass13device_kernelIN5flash19enable_sm80_to_sm89INS1_16FlashAttnBwdSm80INS1_25CollectiveMainloopBwdSm80ILi2ELi2EN4cute5tupleIJNS5_1CILi128EEES8_NS7_ILi64EEEEEENS_10bfloat16_tEfNS_4arch4Sm80ELb0ELb0ELb1ELb1ELb1ELb0ELb0ELb0ELi2ELi4ELi4ELi4ELb0EEENS1_21CollectiveEpilogueBwdISA_SB_SD_Li256ELb1ELb0ELi2EEENS1_19SingleTileSchedulerILb1ELb0ELb0ELi128EEEEEEEEEvNT_6ParamsE$_ZN4cute5tupleIJNS0_IJNS_1CILi1EEENS1_ILi2EEES3_EEENS0_IJS2_NS1_ILi256EEEiEEEEEC2ERKS4_RKS6_,@function
        .size           $_ZN7cutlass13device_kernelIN5flash19enable_sm80_to_sm89INS1_16FlashAttnBwdSm80INS1_25CollectiveMainloopBwdSm80ILi2ELi2EN4cute5tupleIJNS5_1CILi128EEES8_NS7_ILi64EEEEEENS_10bfloat16_tEfNS_4arch4Sm80ELb0ELb0ELb1ELb1ELb1ELb0ELb0ELb0ELi2ELi4ELi4ELi4ELb0EEENS1_21CollectiveEpilogueBwdISA_SB_SD_Li256ELb1ELb0ELi2EEENS1_19SingleTileSchedulerILb1ELb0ELb0ELi128EEEEEEEEEvNT_6ParamsE$_ZN4cute5tupleIJNS0_IJNS_1CILi1EEENS1_ILi2EEES3_EEENS0_IJS2_NS1_ILi256EEEiEEEEEC2ERKS4_RKS6_,($_ZN7cutlass13device_kernelIN5flash19enable_sm80_to_sm89INS1_16FlashAttnBwdSm80INS1_25CollectiveMainloopBwdSm80ILi2ELi2EN4cute5tupleIJNS5_1CILi128EEES8_NS7_ILi64EEEEEENS_10bfloat16_tEfNS_4arch4Sm80ELb0ELb0ELb1ELb1ELb1ELb0ELb0ELb0ELi2ELi4ELi4ELi4ELb0EEENS1_21CollectiveEpilogueBwdISA_SB_SD_Li256ELb1ELb0ELi2EEENS1_19SingleTileSchedulerILb1ELb0ELb0ELi128EEEEEEEEEvNT_6ParamsE$_ZN4cute5tupleIJNS0_IJNS_1CILi2EEEEEENS0_IJiEEEEEC2ERKS3_RKS4_ - $_ZN7cutlass13device_kernelIN5flash19enable_sm80_to_sm89INS1_16FlashAttnBwdSm80INS1_25CollectiveMainloopBwdSm80ILi2ELi2EN4cute5tupleIJNS5_1CILi128EEES8_NS7_ILi64EEEEEENS_10bfloat16_tEfNS_4arch4Sm80ELb0ELb0ELb1ELb1ELb1ELb0ELb0ELb0ELi2ELi4ELi4ELi4ELb0EEENS1_21CollectiveEpilogueBwdISA_SB_SD_Li256ELb1ELb0ELi2EEENS1_19SingleTileSchedulerILb1ELb0ELb0ELi128EEEEEEEEEvNT_6ParamsE$_ZN4cute5tupleIJNS0_IJNS_1CILi1EEENS1_ILi2EEES3_EEENS0_IJS2_NS1_ILi256EEEiEEEEEC2ERKS4_RKS6_)
$_ZN7cutlass13device_kernelIN5flash19enable_sm80_to_sm89INS1_16FlashAttnBwdSm80INS1_25CollectiveMainloopBwdSm80ILi2ELi2EN4cute5tupleIJNS5_1CILi128EEES8_NS7_ILi64EEEEEENS_10bfloat16_tEfNS_4arch4Sm80ELb0ELb0ELb1ELb1ELb1ELb0ELb0ELb0ELi2ELi4ELi4ELi4ELb0EEENS1_21CollectiveEpilogueBwdISA_SB_SD_Li256ELb1ELb0ELi2EEENS1_19SingleTileSchedulerILb1ELb0ELb0ELi128EEEEEEEEEvNT_6ParamsE$_ZN4cute5tupleIJNS0_IJNS_1CILi1EEENS1_ILi2EEES3_EEENS0_IJS2_NS1_ILi256EEEiEEEEEC2ERKS4_RKS6_:
[----:B------:R-:W-:Y:S02]  /*bed0*/  MOV R4, 0xbef0 ;  /* 0x0000bef000047802 */ /* 0x000fe40000000f00 */
[----:B------:R-:W-:Y:S05]  /*bee0*/  CALL.REL.NOINC `($_ZN7cutlass13device_kernelIN5flash19enable_sm80_to_sm89INS1_16FlashAttnBwdSm80INS1_25CollectiveMainloopBwdSm80ILi2ELi2EN4cute5tupleIJNS5_1CILi128EEES8_NS7_ILi64EEEEEENS_10bfloat16_tEfNS_4arch4Sm80ELb0ELb0ELb1ELb1ELb1ELb0ELb0ELb0ELi2ELi4ELi4ELi4ELb0EEENS1_21CollectiveEpilogueBwdISA_SB_SD_Li256ELb1ELb0ELi2EEENS1_19SingleTileSchedulerILb1ELb0ELb0ELi128EEEEEEEEEvNT_6ParamsE$_ZN4cute3eso3ESOILb1ELb0EJNS_5tupleIJNS_1CILi1EEENS3_ILi2EEES5_EEENS2_IJS4_NS3_ILi256EEEiEEEEEC2ERKS6_RKS8_) ;  /* 0xffffde6000007944 */ /* 0x000fea0003c3ffff */
[----:B-1----:R-:W-:Y:S02]  /*bef0*/  MOV R2, R6 ;  /* 0x0000000600027202 */ /* 0x002fe40000000f00 */
[----:B------:R-:W-:-:S04]  /*bf00*/  MOV R3, 0x0 ;  /* 0x0000000000037802 */ /* 0x000fc80000000f00 */
[----:B------:R-:W-:Y:S05]  /*bf10*/  RET.REL.NODEC R2 `(_ZN7cutlass13device_kernelIN5flash19enable_sm80_to_sm89INS1_16FlashAttnBwdSm80INS1_25CollectiveMainloopBwdSm80ILi2ELi2EN4cute5tupleIJNS5_1CILi128EEES8_NS7_ILi64EEEEEENS_10bfloat16_tEfNS_4arch4Sm80ELb0ELb0ELb1ELb1ELb1ELb0ELb0ELb0ELi2ELi4ELi4ELi4ELb0EEENS1_21CollectiveEpilogueBwdISA_SB_SD_Li256ELb1ELb0ELi2EEENS1_19SingleTileSchedulerILb1ELb0ELb0ELi128EEEEEEEEEvNT_6ParamsE) ;  /* 0xffff40e002007950 */ /* 0x000fea0003c3ffff */
        .type           $_ZN7cutlass13device_kernelIN5flash19enable_sm80_to_sm89INS1_16FlashAttnBwdSm80INS1_25CollectiveMainloopBwdSm80ILi2ELi2EN4cute5tupleIJNS5_1CILi128EEES8_NS7_ILi64EEEEEENS_10bfloat16_tEfNS_4arch4Sm80ELb0ELb0ELb1ELb1ELb1ELb0ELb0ELb0ELi2ELi4ELi4ELi4ELb0EEENS1_21CollectiveEpilogueBwdISA_SB_SD_Li256ELb1ELb0ELi2EEENS1_19SingleTileSchedulerILb1ELb0ELb0ELi128EEEEEEEEEvNT_6ParamsE$_ZN4cute5tupleIJNS0_IJNS_1CILi2EEEEEENS0_IJiEEEEEC2ERKS3_RKS4_,@function
        .size           $_ZN7cutlass13device_kernelIN5flash19enable_sm80_to_sm89INS1_16FlashAttnBwdSm80INS1_25CollectiveMainloopBwdSm80ILi2ELi2EN4cute5tupleIJNS5_1CILi128EEES8_NS7_ILi64EEEEEENS_10bfloat16_tEfNS_4arch4Sm80ELb0ELb0ELb1ELb1ELb1ELb0ELb0ELb0ELi2ELi4ELi4ELi4ELb0EEENS1_21CollectiveEpilogueBwdISA_SB_SD_Li256ELb1ELb0ELi2EEENS1_19SingleTileSchedulerILb1ELb0ELb0ELi128EEEEEEEEEvNT_6ParamsE$_ZN4cute5tupleIJNS0_IJNS_1CILi2EEEEEENS0_IJiEEEEEC2ERKS3_RKS4_,($_ZN7cutlass13device_kernelIN5flash19enable_sm80_to_sm89INS1_16FlashAttnBwdSm80INS1_25CollectiveMainloopBwdSm80ILi2ELi2EN4cute5tupleIJNS5_1CILi128EEES8_NS7_ILi64EEEEEENS_10bfloat16_tEfNS_4arch4Sm80ELb0ELb0ELb1ELb1ELb1ELb0ELb0ELb0ELi2ELi4ELi4ELi4ELb0EEENS1_21CollectiveEpilogueBwdISA_SB_SD_Li256ELb1ELb0ELi2EEENS1_19SingleTileSchedulerILb1ELb0ELb0ELi128EEEEEEEEEvNT_6ParamsE$_ZN4cute5tupleIJNS0_IJNS_1CILi2EEES2_EEENS0_IJNS1_ILi1EEEiEEEEEC2ERKS3_RKS5_ - $_ZN7cutlass13device_kernelIN5flash19enable_sm80_to_sm89INS1_16FlashAttnBwdSm80INS1_25CollectiveMainloopBwdSm80ILi2ELi2EN4cute5tupleIJNS5_1CILi128EEES8_NS7_ILi64EEEEEENS_10bfloat16_tEfNS_4arch4Sm80ELb0ELb0ELb1ELb1ELb1ELb0ELb0ELb0ELi2ELi4ELi4ELi4ELb0EEENS1_21CollectiveEpilogueBwdISA_SB_SD_Li256ELb1ELb0ELi2EEENS1_19SingleTileSchedulerILb1ELb0ELb0ELi128EEEEEEEEEvNT_6ParamsE$_ZN4cute5tupleIJNS0_IJNS_1CILi2EEEEEENS0_IJiEEEEEC2ERKS3_RKS4_)
$_ZN7cutlass13device_kernelIN5flash19enable_sm80_to_sm89INS1_16FlashAttnBwdSm80INS1_25CollectiveMainloopBwdSm80ILi2ELi2EN4cute5tupleIJNS5_1CILi128EEES8_NS7_ILi64EEEEEENS_10bfloat16_tEfNS_4arch4Sm80ELb0ELb0ELb1ELb1ELb1ELb0ELb0ELb0ELi2ELi4ELi4ELi4ELb0EEENS1_21CollectiveEpilogueBwdISA_SB_SD_Li256ELb1ELb0ELi2EEENS1_19SingleTileSchedulerILb1ELb0ELb0ELi128EEEEEEEEEvNT_6ParamsE$_ZN4cute5tupleIJNS0_IJNS_1CILi2EEEEEENS0_IJiEEEEEC2ERKS3_RKS4_:
[----:B------:R-:W-:Y:S02]  /*bf20*/  MOV R6, 0xbf40 ;  /* 0x0000bf4000067802 */ /* 0x000fe40000000f00 */
[----:B------:R-:W-:Y:S05]  /*bf30*/  CALL.REL.NOINC `($_ZN7cutlass13device_kernelIN5flash19enable_sm80_to_sm89INS1_16FlashAttnBwdSm80INS1_25CollectiveMainloopBwdSm80ILi2ELi2EN4cute5tupleIJNS5_1CILi128EEES8_NS7_ILi64EEEEEENS_10bfloat16_tEfNS_4arch4Sm80ELb0ELb0ELb1ELb1ELb1ELb0ELb0ELb0ELi2ELi4ELi4ELi4ELb0EEENS1_21CollectiveEpilogueBwdISA_SB_SD_Li256ELb1ELb0ELi2EEENS1_19SingleTileSchedulerILb1ELb0ELb0ELi128EEEEEEEEEvNT_6ParamsE$_ZN4cute3eso3ESOILb1ELb0EJNS_5tupleIJNS_1CILi2EEEEEENS2_IJiEEEEEC2ERKS5_RKS6_) ;  /* 0xffffde5000007944 */ /* 0x000fea0003c3ffff */
[----:B------:R-:W-:-:S04]  /*bf40*/  MOV R5, 0x0 ;  /* 0x0000000000057802 */ /* 0x000fc80000000f00 */
[----:B------:R-:W-:Y:S05]  /*bf50*/  RET.REL.NODEC R4 `(_ZN7cutlass13device_kernelIN5flash19enable_sm80_to_sm89INS1_16FlashAttnBwdSm80INS1_25CollectiveMainloopBwdSm80ILi2ELi2EN4cute5tupleIJNS5_1CILi128EEES8_NS7_ILi64EEEEEENS_10bfloat16_tEfNS_4arch4Sm80ELb0ELb0ELb1ELb1ELb1ELb0ELb0ELb0ELi2ELi4ELi4ELi4ELb0EEENS1_21CollectiveEpilogueBwdISA_SB_SD_Li256ELb1ELb0ELi2EEENS1_19SingleTileSchedulerILb1ELb0ELb0ELi128EEEEEEEEEvNT_6ParamsE) ;  /* 0xffff40a004007950 */ /* 0x000fea0003c3ffff */
        .type           $_ZN7cutlass13device_kernelIN5flash19enable_sm80_to_sm89INS1_16FlashAttnBwdSm80INS1_25CollectiveMainloopBwdSm80ILi2ELi2EN4cute5tupleIJNS5_1CILi128EEES8_NS7_ILi64EEEEEENS_10bfloat16_tEfNS_4arch4Sm80ELb0ELb0ELb1ELb1ELb1ELb0ELb0ELb0ELi2ELi4ELi4ELi4ELb0EEENS1_21CollectiveEpilogueBwdISA_SB_SD_Li256ELb1ELb0ELi2EEENS1_19SingleTileSchedulerILb1ELb0ELb0ELi128EEEEEEEEEvNT_6ParamsE$_ZN4cute5tupleIJNS0_IJNS_1CILi2EEES2_EEENS0_IJNS1_ILi1EEEiEEEEEC2ERKS3_RKS5_,@function
        .size           $_ZN7cutlass13device_kernelIN5flash19enable_sm80_to_sm89INS1_16FlashAttnBwdSm80INS1_25CollectiveMainloopBwdSm80ILi2ELi2EN4cute5tupleIJNS5_1CILi128EEES8_NS7_ILi64EEEEEENS_10bfloat16_tEfNS_4arch4Sm80ELb0ELb0ELb1ELb1ELb1ELb0ELb0ELb0ELi2ELi4ELi4ELi4ELb0EEENS1_21CollectiveEpilogueBwdISA_SB_SD_Li256ELb1ELb0ELi2EEENS1_19SingleTileSchedulerILb1ELb0ELb0ELi128EEEEEEEEEvNT_6ParamsE$_ZN4cute5tupleIJNS0_IJNS_1CILi2EEES2_EEENS0_IJNS1_ILi1EEEiEEEEEC2ERKS3_RKS5_,($_ZN7cutlass13device_kernelIN5flash19enable_sm80_to_sm89INS1_16FlashAttnBwdSm80INS1_25CollectiveMainloopBwdSm80ILi2ELi2EN4cute5tupleIJNS5_1CILi128EEES8_NS7_ILi64EEEEEENS_10bfloat16_tEfNS_4arch4Sm80ELb0ELb0ELb1ELb1ELb1ELb0ELb0ELb0ELi2ELi4ELi4ELi4ELb0EEENS1_21CollectiveEpilogueBwdISA_SB_SD_Li256ELb1ELb0ELi2EEENS1_19SingleTileSchedulerILb1ELb0ELb0ELi128EEEEEEEEEvNT_6ParamsE$_ZN4cute5tupleIJNS0_IJNS_1CILi2EEES2_EEENS0_IJiNS1_ILi4096EEEEEEEEC2ERKS3_RKS5_ - $_ZN7cutlass13device_kernelIN5flash19enable_sm80_to_sm89INS1_16FlashAttnBwdSm80INS1_25CollectiveMainloopBwdSm80ILi2ELi2EN4cute5tupleIJNS5_1CILi128EEES8_NS7_ILi64EEEEEENS_10bfloat16_tEfNS_4arch4Sm80ELb0ELb0ELb1ELb1ELb1ELb0ELb0ELb0ELi2ELi4ELi4ELi4ELb0EEENS1_21CollectiveEpilogueBwdISA_SB_SD_Li256ELb1ELb0ELi2EEENS1_19SingleTileSchedulerILb1ELb0ELb0ELi128EEEEEEEEEvNT_6ParamsE$_ZN4cute5tupleIJNS0_IJNS_1CILi2EEES2_EEENS0_IJNS1_ILi1EEEiEEEEEC2ERKS3_RKS5_)
$_ZN7cutlass13device_kernelIN5flash19enable_sm80_to_sm89INS1_16FlashAttnBwdSm80INS1_25CollectiveMainloopBwdSm80ILi2ELi2EN4cute5tupleIJNS5_1CILi128EEES8_NS7_ILi64EEEEEENS_10bfloat16_tEfNS_4arch4Sm80ELb0ELb0ELb1ELb1ELb1ELb0ELb0ELb0ELi2ELi4ELi4ELi4ELb0EEENS1_21CollectiveEpilogueBwdISA_SB_SD_Li256ELb1ELb0ELi2EEENS1_19SingleTileSchedulerILb1ELb0ELb0ELi128EEEEEEEEEvNT_6ParamsE$_ZN4cute5tupleIJNS0_IJNS_1CILi2EEES2_EEENS0_IJNS1_ILi1EEEiEEEEEC2ERKS3_RKS5_:
[----:B------:R-:W-:Y:S02]  /*bf60*/  MOV R4, 0xbf80 ;  /* 0x0000bf8000047802 */ /* 0x000fe40000000f00 */
[----:B------:R-:W-:Y:S05]  /*bf70*/  CALL.REL.NOINC `($_ZN7cutlass13device_kernelIN5flash19enable_sm80_to_sm89INS1_16FlashAttnBwdSm80INS1_25CollectiveMainloopBwdSm80ILi2ELi2EN4cute5tupleIJNS5_1CILi128EEES8_NS7_ILi64EEEEEENS_10bfloat16_tEfNS_4arch4Sm80ELb0ELb0ELb1ELb1ELb1ELb0ELb0ELb0ELi2ELi4ELi4ELi4ELb0EEENS1_21CollectiveEpilogueBwdISA_SB_SD_Li256ELb1ELb0ELi2EEENS1_19SingleTileSchedulerILb1ELb0ELb0ELi128EEEEEEEEEvNT_6ParamsE$_ZN4cute3eso3ESOILb1ELb0EJNS_5tupleIJNS_1CILi2EEES4_EEENS2_IJNS3_ILi1EEEiEEEEEC2ERKS5_RKS7_) ;  /* 0xffffdee000007944 */ /* 0x000fea0003c3ffff */
[----:B-1----:R-:W-:Y:S02]  /*bf80*/  MOV R2, R6 ;  /* 0x0000000600027202 */ /* 0x002fe40000000f00 */
[----:B------:R-:W-:-:S04]  /*bf90*/  MOV R3, 0x0 ;  /* 0x0000000000037802 */ /* 0x000fc80000000f00 */
[----:B------:R-:W-:Y:S05]  /*bfa0*/  RET.REL.NODEC R2 `(_ZN7cutlass13device_kernelIN5flash19enable_sm80_to_sm89INS1_16FlashAttnBwdSm80INS1_25CollectiveMainloopBwdSm80ILi2ELi2EN4cute5tupleIJNS5_1CILi128EEES8_NS7_ILi64EEEEEENS_10bfloat16_tEfNS_4arch4Sm80ELb0ELb0ELb1ELb1ELb1ELb0ELb0ELb0ELi2ELi4ELi4ELi4ELb0EEENS1_21CollectiveEpilogueBwdISA_SB_SD_Li256ELb1ELb0ELi2EEENS1_19SingleTileSchedulerILb1ELb0ELb0ELi128EEEEEEEEEvNT_6ParamsE) ;  /* 0xffff405002007950 */ /* 0x000fea0003c3ffff */
        .type           $_ZN7cutlass13device_kernelIN5flash19enable_sm80_to_sm89INS1_16FlashAttnBwdSm80INS1_25CollectiveMainloopBwdSm80ILi2ELi2EN4cute5tupleIJNS5_1CILi128EEES8_NS7_ILi64EEEEEENS_10bfloat16_tEfNS_4arch4Sm80ELb0ELb0ELb1ELb1ELb1ELb0ELb0ELb0ELi2ELi4ELi4ELi4ELb0EEENS1_21CollectiveEpilogueBwdISA_SB_SD_Li256ELb1ELb0ELi2EEENS1_19SingleTileSchedulerILb1ELb0ELb0ELi128EEEEEEEEEvNT_6ParamsE$_ZN4cute5tupleIJNS0_IJNS_1CILi2EEES2_EEENS0_IJiNS1_ILi4096EEEEEEEEC2ERKS3_RKS5_,@function
        .size           $_ZN7cutlass13device_kernelIN5flash19enable_sm80_to_sm89INS1_16FlashAttnBwdSm80INS1_25CollectiveMainloopBwdSm80ILi2ELi2EN4cute5tupleIJNS5_1CILi128EEES8_NS7_ILi64EEEEEENS_10bfloat16_tEfNS_4arch4Sm80ELb0ELb0ELb1ELb1ELb1ELb0ELb0ELb0ELi2ELi4ELi4ELi4ELb0EEENS1_21CollectiveEpilogueBwdISA_SB_SD_Li256ELb1ELb0ELi2EEENS1_19SingleTileSchedulerILb1ELb0ELb0ELi128EEEEEEEEEvNT_6ParamsE$_ZN4cute5tupleIJNS0_IJNS_1CILi2EEES2_EEENS0_IJiNS1_ILi4096EEEEEEEEC2ERKS3_RKS5_,($_ZN7cutlass13device_kernelIN5flash19enable_sm80_to_sm89INS1_16FlashAttnBwdSm80INS1_25CollectiveMainloopBwdSm80ILi2ELi2EN4cute5tupleIJNS5_1CILi128EEES8_NS7_ILi64EEEEEENS_10bfloat16_tEfNS_4arch4Sm80ELb0ELb0ELb1ELb1ELb1ELb0ELb0ELb0ELi2ELi4ELi4ELi4ELb0EEENS1_21CollectiveEpilogueBwdISA_SB_SD_Li256ELb1ELb0ELi2EEENS1_19SingleTileSchedulerILb1ELb0ELb0ELi128EEEEEEEEEvNT_6ParamsE$_ZN4cute5tupleIJNS0_IJNS_1CILi2EEES2_EEENS0_IJiNS1_ILi512EEEEEEEEC2ERKS3_RKS5_ - $_ZN7cutlass13device_kernelIN5flash19enable_sm80_to_sm89INS1_16FlashAttnBwdSm80INS1_25CollectiveMainloopBwdSm80ILi2ELi2EN4cute5tupleIJNS5_1CILi128EEES8_NS7_ILi64EEEEEENS_10bfloat16_tEfNS_4arch4Sm80ELb0ELb0ELb1ELb1ELb1ELb0ELb0ELb0ELi2ELi4ELi4ELi4ELb0EEENS1_21CollectiveEpilogueBwdISA_SB_SD_Li256ELb1ELb0ELi2EEENS1_19SingleTileSchedulerILb1ELb0ELb0ELi128EEEEEEEEEvNT_6ParamsE$_ZN4cute5tupleIJNS0_IJNS_1CILi2EEES2_EEENS0_IJiNS1_ILi4096EEEEEEEEC2ERKS3_RKS5_)
$_ZN7cutlass13device_kernelIN5flash19enable_sm80_to_sm89INS1_16FlashAttnBwdSm80INS1_25CollectiveMainloopBwdSm80ILi2ELi2EN4cute5tupleIJNS5_1CILi128EEES8_NS7_ILi64EEEEEENS_10bfloat16_tEfNS_4arch4Sm80ELb0ELb0ELb1ELb1ELb1ELb0ELb0ELb0ELi2ELi4ELi4ELi4ELb0EEENS1_21CollectiveEpilogueBwdISA_SB_SD_Li256ELb1ELb0ELi2EEENS1_19SingleTileSchedulerILb1ELb0ELb0ELi128EEEEEEEEEvNT_6ParamsE$_ZN4cute5tupleIJNS0_IJNS_1CILi2EEES2_EEENS0_IJiNS1_ILi4096EEEEEEEEC2ERKS3_RKS5_:
[----:B------:R-:W-:Y:S02]  /*bfb0*/  MOV R4, 0xbfd0 ;  /* 0x0000bfd000047802 */ /* 0x000fe40000000f00 */
[----:B------:R-:W-:Y:S05]  /*bfc0*/  CALL.REL.NOINC `($_ZN7cutlass13device_kernelIN5flash19enable_sm80_to_sm89INS1_16FlashAttnBwdSm80INS1_25CollectiveMainloopBwdSm80ILi2ELi2EN4cute5tupleIJNS5_1CILi128EEES8_NS7_ILi64EEEEEENS_10bfloat16_tEfNS_4arch4Sm80ELb0ELb0ELb1ELb1ELb1ELb0ELb0ELb0ELi2ELi4ELi4ELi4ELb0EEENS1_21CollectiveEpilogueBwdISA_SB_SD_Li256ELb1ELb0ELi2EEENS1_19SingleTileSchedulerILb1ELb0ELb0ELi128EEEEEEEEEvNT_6ParamsE$_ZN4cute3eso3ESOILb1ELb0EJNS_5tupleIJNS_1CILi2EEES4_EEENS2_IJiNS3_ILi4096EEEEEEEEC2ERKS5_RKS7_) ;  /* 0xffffded000007944 */ /* 0x000fea0003c3ffff */
[----:B-1----:R-:W-:Y:S02]  /*bfd0*/  MOV R2, R6 ;  /* 0x0000000600027202 */ /* 0x002fe40000000f00 */
[----:B------:R-:W-:-:S04]  /*bfe0*/  MOV R3, 0x0 ;  /* 0x0000000000037802 */ /* 0x000fc80000000f00 */
[----:B------:R-:W-:Y:S05]  /*bff0*/  RET.REL.NODEC R2 `(_ZN7cutlass13device_kernelIN5flash19enable_sm80_to_sm89INS1_16FlashAttnBwdSm80INS1_25CollectiveMainloopBwdSm80ILi2ELi2EN4cute5tupleIJNS5_1CILi128EEES8_NS7_ILi64EEEEEENS_10bfloat16_tEfNS_4arch4Sm80ELb0ELb0ELb1ELb1ELb1ELb0ELb0ELb0ELi2ELi4ELi4ELi4ELb0EEENS1_21CollectiveEpilogueBwdISA_SB_SD_Li256ELb1ELb0ELi2EEENS1_19SingleTileSchedulerILb1ELb0ELb0ELi128EEEEEEEEEvNT_6ParamsE) ;  /* 0xffff400002007950 */ /* 0x000fea0003c3ffff */
        .type           $_ZN7cutlass13device_kernelIN5flash19enable_sm80_to_sm89INS1_16FlashAttnBwdSm80INS1_25CollectiveMainloopBwdSm80ILi2ELi2EN4cute5tupleIJNS5_1CILi128EEES8_NS7_ILi64EEEEEENS_10bfloat16_tEfNS_4arch4Sm80ELb0ELb0ELb1ELb1ELb1ELb0ELb0ELb0ELi2ELi4ELi4ELi4ELb0EEENS1_21CollectiveEpilogueBwdISA_SB_SD_Li256ELb1ELb0ELi2EEENS1_19SingleTileSchedulerILb1ELb0ELb0ELi128EEEEEEEEEvNT_6ParamsE$_ZN4cute5tupleIJNS0_IJNS_1CILi2EEES2_EEENS0_IJiNS1_ILi512EEEEEEEEC2ERKS3_RKS5_,@function
        .size           $_ZN7cutlass13device_kernelIN5flash19enable_sm80_to_sm89INS1_16FlashAttnBwdSm80INS1_25CollectiveMainloopBwdSm80ILi2ELi2EN4cute5tupleIJNS5_1CILi128EEES8_NS7_ILi64EEEEEENS_10bfloat16_tEfNS_4arch4Sm80ELb0ELb0ELb1ELb1ELb1ELb0ELb0ELb0ELi2ELi4ELi4ELi4ELb0EEENS1_21CollectiveEpilogueBwdISA_SB_SD_Li256ELb1ELb0ELi2EEENS1_19SingleTileSchedulerILb1ELb0ELb0ELi128EEEEEEEEEvNT_6ParamsE$_ZN4cute5tupleIJNS0_IJNS_1CILi2EEES2_EEENS0_IJiNS1_ILi512EEEEEEEEC2ERKS3_RKS5_,($_ZN7cutlass13device_kernelIN5flash19enable_sm80_to_sm89INS1_16FlashAttnBwdSm80INS1_25CollectiveMainloopBwdSm80ILi2ELi2EN4cute5tupleIJNS5_1CILi128EEES8_NS7_ILi64EEEEEENS_10bfloat16_tEfNS_4arch4Sm80ELb0ELb0ELb1ELb1ELb1ELb0ELb0ELb0ELi2ELi4ELi4ELi4ELb0EEENS1_21CollectiveEpilogueBwdISA_SB_SD_Li256ELb1ELb0ELi2EEENS1_19SingleTileSchedulerILb1ELb0ELb0ELi128EEEEEEEEEvNT_6ParamsE$_ZN4cute5tupleIJNS0_IJNS_1CILi2EEES2_EEENS0_IJiiEEEEEC2ERKS3_RKS4_ - $_ZN7cutlass13device_kernelIN5flash19enable_sm80_to_sm89INS1_16FlashAttnBwdSm80INS1_25CollectiveMainloopBwdSm80ILi2ELi2EN4cute5tupleIJNS5_1CILi128EEES8_NS7_ILi64EEEEEENS_10bfloat16_tEfNS_4arch4Sm80ELb0ELb0ELb1ELb1ELb1ELb0ELb0ELb0ELi2ELi4ELi4ELi4ELb0EEENS1_21CollectiveEpilogueBwdISA_SB_SD_Li256ELb1ELb0ELi2EEENS1_19SingleTileSchedulerILb1ELb0ELb0ELi128EEEEEEEEEvNT_6ParamsE$_ZN4cute5tupleIJNS0_IJNS_1CILi2EEES2_EEENS0_IJiNS1_ILi512EEEEEEEEC2ERKS3_RKS5_)
$_ZN7cutlass13device_kernelIN5flash19enable_sm80_to_sm89INS1_16FlashAttnBwdSm80INS1_25CollectiveMainloopBwdSm80ILi2ELi2EN4cute5tupleIJNS5_1CILi128EEES8_NS7_ILi64EEEEEENS_10bfloat16_tEfNS_4arch4Sm80ELb0ELb0ELb1ELb1ELb1ELb0ELb0ELb0ELi2ELi4ELi4ELi4ELb0EEENS1_21CollectiveEpilogueBwdISA_SB_SD_Li256ELb1ELb0ELi2EEENS1_19SingleTileSchedulerILb1ELb0ELb0ELi128EEEEEEEEEvNT_6ParamsE$_ZN4cute5tupleIJNS0_IJNS_1CILi2EEES2_EEENS0_IJiNS1_ILi512EEEEEEEEC2ERKS3_RKS5_:
[----:B------:R-:W-:Y:S02]  /*c000*/  MOV R4, 0xc020 ;  /* 0x0000c02000047802 */ /* 0x000fe40000000f00 */
[----:B------:R-:W-:Y:S05]  /*c010*/  CALL.REL.NOINC `($_ZN7cutlass13device_kernelIN5flash19enable_sm80_to_sm89INS1_16FlashAttnBwdSm80INS1_25CollectiveMainloopBwdSm80ILi2ELi2EN4cute5tupleIJNS5_1CILi128EEES8_NS7_ILi64EEEEEENS_10bfloat16_tEfNS_4arch4Sm80ELb0ELb0ELb1ELb1ELb1ELb0ELb0ELb0ELi2ELi4ELi4ELi4ELb0EEENS1_21CollectiveEpilogueBwdISA_SB_SD_Li256ELb1ELb0ELi2EEENS1_19SingleTileSchedulerILb1ELb0ELb0ELi128EEEEEEEEEvNT_6ParamsE$_ZN4cute3eso3ESOILb1ELb0EJNS_5tupleIJNS_1CILi2EEES4_EEENS2_IJiNS3_ILi512EEEEEEEEC2ERKS5_RKS7_) ;  /* 0xffffdec000007944 */ /* 0x000fea0003c3ffff */
[----:B-1----:R-:W-:Y:S02]  /*c020*/  MOV R2, R6 ;  /* 0x0000000600027202 */ /* 0x002fe40000000f00 */
[----:B------:R-:W-:-:S04]  /*c030*/  MOV R3, 0x0 ;  /* 0x0000000000037802 */ /* 0x000fc80000000f00 */
[----:B------:R-:W-:Y:S05]  /*c040*/  RET.REL.NODEC R2 `(_ZN7cutlass13device_kernelIN5flash19enable_sm80_to_sm89INS1_16FlashAttnBwdSm80INS1_25CollectiveMainloopBwdSm80ILi2ELi2EN4cute5tupleIJNS5_1CILi128EEES8_NS7_ILi64EEEEEENS_10bfloat16_tEfNS_4arch4Sm80ELb0ELb0ELb1ELb1ELb1ELb0ELb0ELb0ELi2ELi4ELi4ELi4ELb0EEENS1_21CollectiveEpilogueBwdISA_SB_SD_Li256ELb1ELb0ELi2EEENS1_19SingleTileSchedulerILb1ELb0ELb0ELi128EEEEEEEEEvNT_6ParamsE) ;  /* 0xffff3fb002007950 */ /* 0x000fea0003c3ffff */
        .type           $_ZN7cutlass13device_kernelIN5flash19enable_sm80_to_sm89INS1_16FlashAttnBwdSm80INS1_25CollectiveMainloopBwdSm80ILi2ELi2EN4cute5tupleIJNS5_1CILi128EEES8_NS7_ILi64EEEEEENS_10bfloat16_tEfNS_4arch4Sm80ELb0ELb0ELb1ELb1ELb1ELb0ELb0ELb0ELi2ELi4ELi4ELi4ELb0EEENS1_21CollectiveEpilogueBwdISA_SB_SD_Li256ELb1ELb0ELi2EEENS1_19SingleTileSchedulerILb1ELb0ELb0ELi128EEEEEEEEEvNT_6ParamsE$_ZN4cute5tupleIJNS0_IJNS_1CILi2EEES2_EEENS0_IJiiEEEEEC2ERKS3_RKS4_,@function
        .size           $_ZN7cutlass13device_kernelIN5flash19enable_sm80_to_sm89INS1_16FlashAttnBwdSm80INS1_25CollectiveMainloopBwdSm80ILi2ELi2EN4cute5tupleIJNS5_1CILi128EEES8_NS7_ILi64EEEEEENS_10bfloat16_tEfNS_4arch4Sm80ELb0ELb0ELb1ELb1ELb1ELb0ELb0ELb0ELi2ELi4ELi4ELi4ELb0EEENS1_21CollectiveEpilogueBwdISA_SB_SD_Li256ELb1ELb0ELi2EEENS1_19SingleTileSchedulerILb1ELb0ELb0ELi128EEEEEEEEEvNT_6ParamsE$_ZN4cute5tupleIJNS0_IJNS_1CILi2EEES2_EEENS0_IJiiEEEEEC2ERKS3_RKS4_,($_ZN7cutlass13device_kernelIN5flash19enable_sm80_to_sm89INS1_16FlashAttnBwdSm80INS1_25CollectiveMainloopBwdSm80ILi2ELi2EN4cute5tupleIJNS5_1CILi128EEES8_NS7_ILi64EEEEEENS_10bfloat16_tEfNS_4arch4Sm80ELb0ELb0ELb1ELb1ELb1ELb0ELb0ELb0ELi2ELi4ELi4ELi4ELb0EEENS1_21CollectiveEpilogueBwdISA_SB_SD_Li256ELb1ELb0ELi2EEENS1_19SingleTileSchedulerILb1ELb0ELb0ELi128EEEEEEEEEvNT_6ParamsE$_ZN4cute5tupleIJNS0_IJNS_1CILi2EEES2_S2_EEENS0_IJNS1_ILi1EEENS1_ILi512EEEiEEEEEC2ERKS3_RKS6_ - $_ZN7cutlass13device_kernelIN5flash19enable_sm80_to_sm89INS1_16FlashAttnBwdSm80INS1_25CollectiveMainloopBwdSm80ILi2ELi2EN4cute5tupleIJNS5_1CILi128EEES8_NS7_ILi64EEEEEENS_10bfloat16_tEfNS_4arch4Sm80ELb0ELb0ELb1ELb1ELb1ELb0ELb0ELb0ELi2ELi4ELi4ELi4ELb0EEENS1_21CollectiveEpilogueBwdISA_SB_SD_Li256ELb1ELb0ELi2EEENS1_19SingleTileSchedulerILb1ELb0ELb0ELi128EEEEEEEEEvNT_6ParamsE$_ZN4cute5tupleIJNS0_IJNS_1CILi2EEES2_EEENS0_IJiiEEEEEC2ERKS3_RKS4_)
$_ZN7cutlass13device_kernelIN5flash19enable_sm80_to_sm89INS1_16FlashAttnBwdSm80INS1_25CollectiveMainloopBwdSm80ILi2ELi2EN4cute5tupleIJNS5_1CILi128EEES8_NS7_ILi64EEEEEENS_10bfloat16_tEfNS_4arch4Sm80ELb0ELb0ELb1ELb1ELb1ELb0ELb0ELb0ELi2ELi4ELi4ELi4ELb0EEENS1_21CollectiveEpilogueBwdISA_SB_SD_Li256ELb1ELb0ELi2EEENS1_19SingleTileSchedulerILb1ELb0ELb0ELi128EEEEEEEEEvNT_6ParamsE$_ZN4cute5tupleIJNS0_IJNS_1CILi2EEES2_EEENS0_IJiiEEEEEC2ERKS3_RKS4_:
[----:B------:R-:W-:Y:S02]  /*c050*/  MOV R4, 0xc070 ;  /* 0x0000c07000047802 */ /* 0x000fe40000000f00 */
[----:B------:R-:W-:Y:S05]  /*c060*/  CALL.REL.NOINC `($_ZN7cutlass13device_kernelIN5flash19enable_sm80_to_sm89INS1_16FlashAttnBwdSm80INS1_25CollectiveMainloopBwdSm80ILi2ELi2EN4cute5tupleIJNS5_1CILi128EEES8_NS7_ILi64EEEEEENS_10bfloat16_tEfNS_4arch4Sm80ELb0ELb0ELb1ELb1ELb1ELb0ELb0ELb0ELi2ELi4ELi4ELi4ELb0EEENS1_21CollectiveEpilogueBwdISA_SB_SD_Li256ELb1ELb0ELi2EEENS1_19SingleTileSchedulerILb1ELb0ELb0ELi128EEEEEEEEEvNT_6ParamsE$_ZN4cute3eso3ESOILb1ELb0EJNS_5tupleIJNS_1CILi2EEES4_EEENS2_IJiiEEEEEC2ERKS5_RKS6_) ;  /* 0xffffdeb000007944 */ /* 0x000fea0003c3ffff */
[----:B-1----:R-:W-:Y:S02]  /*c070*/  MOV R2, R6 ;  /* 0x0000000600027202 */ /* 0x002fe40000000f00 */
[----:B------:R-:W-:-:S04]  /*c080*/  MOV R3, 0x0 ;  /* 0x0000000000037802 */ /* 0x000fc80000000f00 */
[----:B------:R-:W-:Y:S05]  /*c090*/  RET.REL.NODEC R2 `(_ZN7cutlass13device_kernelIN5flash19enable_sm80_to_sm89INS1_16FlashAttnBwdSm80INS1_25CollectiveMainloopBwdSm80ILi2ELi2EN4cute5tupleIJNS5_1CILi128EEES8_NS7_ILi64EEEEEENS_10bfloat16_tEfNS_4arch4Sm80ELb0ELb0ELb1ELb1ELb1ELb0ELb0ELb0ELi2ELi4ELi4ELi4ELb0EEENS1_21CollectiveEpilogueBwdISA_SB_SD_Li256ELb1ELb0ELi2EEENS1_19SingleTileSchedulerILb1ELb0ELb0ELi128EEEEEEEEEvNT_6ParamsE) ;  /* 0xffff3f6002007950 */ /* 0x000fea0003c3ffff */
        .type           $_ZN7cutlass13device_kernelIN5flash19enable_sm80_to_sm89INS1_16FlashAttnBwdSm80INS1_25CollectiveMainloopBwdSm80ILi2ELi2EN4cute5tupleIJNS5_1CILi128EEES8_NS7_ILi64EEEEEENS_10bfloat16_tEfNS_4arch4Sm80ELb0ELb0ELb1ELb1ELb1ELb0ELb0ELb0ELi2ELi4ELi4ELi4ELb0EEENS1_21CollectiveEpilogueBwdISA_SB_SD_Li256ELb1ELb0ELi2EEENS1_19SingleTileSchedulerILb1ELb0ELb0ELi128EEEEEEEEEvNT_6ParamsE$_ZN4cute5tupleIJNS0_IJNS_1CILi2EEES2_S2_EEENS0_IJNS1_ILi1EEENS1_ILi512EEEiEEEEEC2ERKS3_RKS6_,@function
        .size           $_ZN7cutlass13device_kernelIN5flash19enable_sm80_to_sm89INS1_16FlashAttnBwdSm80INS1_25CollectiveMainloopBwdSm80ILi2ELi2EN4cute5tupleIJNS5_1CILi128EEES8_NS7_ILi64EEEEEENS_10bfloat16_tEfNS_4arch4Sm80ELb0ELb0ELb1ELb1ELb1ELb0ELb0ELb0ELi2ELi4ELi4ELi4ELb0EEENS1_21CollectiveEpilogueBwdISA_SB_SD_Li256ELb1ELb0ELi2EEENS1_19SingleTileSchedulerILb1ELb0ELb0ELi128EEEEEEEEEvNT_6ParamsE$_ZN4cute5tupleIJNS0_IJNS_1CILi2EEES2_S2_EEENS0_IJNS1_ILi1EEENS1_ILi512EEEiEEEEEC2ERKS3_RKS6_,($_ZN7cutlass13device_kernelIN5flash19enable_sm80_to_sm89INS1_16FlashAttnBwdSm80INS1_25CollectiveMainloopBwdSm80ILi2ELi2EN4cute5tupleIJNS5_1CILi128EEES8_NS7_ILi64EEEEEENS_10bfloat16_tEfNS_4arch4Sm80ELb0ELb0ELb1ELb1ELb1ELb0ELb0ELb0ELi2ELi4ELi4ELi4ELb0EEENS1_21CollectiveEpilogueBwdISA_SB_SD_Li256ELb1ELb0ELi2EEENS1_19SingleTileSchedulerILb1ELb0ELb0ELi128EEEEEEEEEvNT_6ParamsE$_ZN4cute5tupleIJNS0_IJNS_1CILi8EEENS0_IJNS1_ILi2EEES3_S3_EEENS1_ILi1EEES4_S5_EEENS0_IJS5_NS0_IJS2_iiEEENS1_ILi64EEENS0_IJiNS1_ILi144EEENS1_ILi288EEEEEENS1_ILi512EEEEEEEEC2ERKS6_RKSD_ - $_ZN7cutlass13device_kernelIN5flash19enable_sm80_to_sm89INS1_16FlashAttnBwdSm80INS1_25CollectiveMainloopBwdSm80ILi2ELi2EN4cute5tupleIJNS5_1CILi128EEES8_NS7_ILi64EEEEEENS_10bfloat16_tEfNS_4arch4Sm80ELb0ELb0ELb1ELb1ELb1ELb0ELb0ELb0ELi2ELi4ELi4ELi4ELb0EEENS1_21CollectiveEpilogueBwdISA_SB_SD_Li256ELb1ELb0ELi2EEENS1_19SingleTileSchedulerILb1ELb0ELb0ELi128EEEEEEEEEvNT_6ParamsE$_ZN4cute5tupleIJNS0_IJNS_1CILi2EEES2_S2_EEENS0_IJNS1_ILi1EEENS1_ILi512EEEiEEEEEC2ERKS3_RKS6_)
$_ZN7cutlass13device_kernelIN5flash19enable_sm80_to_sm89INS1_16FlashAttnBwdSm80INS1_25CollectiveMainloopBwdSm80ILi2ELi2EN4cute5tupleIJNS5_1CILi128EEES8_NS7_ILi64EEEEEENS_10bfloat16_tEfNS_4arch4Sm80ELb0ELb0ELb1ELb1ELb1ELb0ELb0ELb0ELi2ELi4ELi4ELi4ELb0EEENS1_21CollectiveEpilogueBwdISA_SB_SD_Li256ELb1ELb0ELi2EEENS1_19SingleTileSchedulerILb1ELb0ELb0ELi128EEEEEEEEEvNT_6ParamsE$_ZN4cute5tupleIJNS0_IJNS_1CILi2EEES2_S2_EEENS0_IJNS1_ILi1EEENS1_ILi512EEEiEEEEEC2ERKS3_RKS6_:
[----:B------:R-:W-:Y:S02]  /*c0a0*/  MOV R4, 0xc0c0 ;  /* 0x0000c0c000047802 */ /* 0x000fe40000000f00 */
[----:B------:R-:W-:Y:S05]  /*c0b0*/  CALL.REL.NOINC `($_ZN7cutlass13device_kernelIN5flash19enable_sm80_to_sm89INS1_16FlashAttnBwdSm80INS1_25CollectiveMainloopBwdSm80ILi2ELi2EN4cute5tupleIJNS5_1CILi128EEES8_NS7_ILi64EEEEEENS_10bfloat16_tEfNS_4arch4Sm80ELb0ELb0ELb1ELb1ELb1ELb0ELb0ELb0ELi2ELi4ELi4ELi4ELb0EEENS1_21CollectiveEpilogueBwdISA_SB_SD_Li256ELb1ELb0ELi2EEENS1_19SingleTileSchedulerILb1ELb0ELb0ELi128EEEEEEEEEvNT_6ParamsE$_ZN4cute3eso3ESOILb1ELb0EJNS_5tupleIJNS_1CILi2EEES4_S4_EEENS2_IJNS3_ILi1EEENS3_ILi512EEEiEEEEEC2ERKS5_RKS8_) ;  /* 0xffffdf1000007944 */ /* 0x000fea0003c3ffff */
[----:B-1----:R-:W-:Y:S02]  /*c0c0*/  MOV R2, R6 ;  /* 0x0000000600027202 */ /* 0x002fe40000000f00 */
[----:B------:R-:W-:-:S04]  /*c0d0*/  MOV R3, 0x0 ;  /* 0x0000000000037802 */ /* 0x000fc80000000f00 */
[----:B------:R-:W-:Y:S05]  /*c0e0*/  RET.REL.NODEC R2 `(_ZN7cutlass13device_kernelIN5flash19enable_sm80_to_sm89INS1_16FlashAttnBwdSm80INS1_25CollectiveMainloopBwdSm80ILi2ELi2EN4cute5tupleIJNS5_1CILi128EEES8_NS7_ILi64EEEEEENS_10bfloat16_tEfNS_4arch4Sm80ELb0ELb0ELb1ELb1ELb1ELb0ELb0ELb0ELi2ELi4ELi4ELi4ELb0EEENS1_21CollectiveEpilogueBwdISA_SB_SD_Li256ELb1ELb0ELi2EEENS1_19SingleTileSchedulerILb1ELb0ELb0ELi128EEEEEEEEEvNT_6ParamsE) ;  /* 0xffff3f1002007950 */ /* 0x000fea0003c3ffff */
        .type           $_ZN7cutlass13device_kernelIN5flash19enable_sm80_to_sm89INS1_16FlashAttnBwdSm80INS1_25CollectiveMainloopBwdSm80ILi2ELi2EN4cute5tupleIJNS5_1CILi128EEES8_NS7_ILi64EEEEEENS_10bfloat16_tEfNS_4arch4Sm80ELb0ELb0ELb1ELb1ELb1ELb0ELb0ELb0ELi2ELi4ELi4ELi4ELb0EEENS1_21CollectiveEpilogueBwdISA_SB_SD_Li256ELb1ELb0ELi2EEENS1_19SingleTileSchedulerILb1ELb0ELb0ELi128EEEEEEEEEvNT_6ParamsE$_ZN4cute5tupleIJNS0_IJNS_1CILi8EEENS0_IJNS1_ILi2EEES3_S3_EEENS1_ILi1EEES4_S5_EEENS0_IJS5_NS0_IJS2_iiEEENS1_ILi64EEENS0_IJiNS1_ILi144EEENS1_ILi288EEEEEENS1_ILi512EEEEEEEEC2ERKS6_RKSD_,@function
        .size           $_ZN7cutlass13device_kernelIN5flash19enable_sm80_to_sm89INS1_16FlashAttnBwdSm80INS1_25CollectiveMainloopBwdSm80ILi2ELi2EN4cute5tupleIJNS5_1CILi128EEES8_NS7_ILi64EEEEEENS_10bfloat16_tEfNS_4arch4Sm80ELb0ELb0ELb1ELb1ELb1ELb0ELb0ELb0ELi2ELi4ELi4ELi4ELb0EEENS1_21CollectiveEpilogueBwdISA_SB_SD_Li256ELb1ELb0ELi2EEENS1_19SingleTileSchedulerILb1ELb0ELb0ELi128EEEEEEEEEvNT_6ParamsE$_ZN4cute5tupleIJNS0_IJNS_1CILi8EEENS0_IJNS1_ILi2EEES3_S3_EEENS1_ILi1EEES4_S5_EEENS0_IJS5_NS0_IJS2_iiEEENS1_ILi64EEENS0_IJiNS1_ILi144EEENS1_ILi288EEEEEENS1_ILi512EEEEEEEEC2ERKS6_RKSD_,($_ZN7cutlass13device_kernelIN5flash19enable_sm80_to_sm89INS1_16FlashAttnBwdSm80INS1_25CollectiveMainloopBwdSm80ILi2ELi2EN4cute5tupleIJNS5_1CILi128EEES8_NS7_ILi64EEEEEENS_10bfloat16_tEfNS_4arch4Sm80ELb0ELb0ELb1ELb1ELb1ELb0ELb0ELb0ELi2ELi4ELi4ELi4ELb0EEENS1_21CollectiveEpilogueBwdISA_SB_SD_Li256ELb1ELb0ELi2EEENS1_19SingleTileSchedulerILb1ELb0ELb0ELi128EEEEEEEEEvNT_6ParamsE$_ZN4cute5tupleIJNS0_IJNS_1CILi8EEENS0_IJNS1_ILi2EEES3_S3_EEENS1_ILi1EEES4_S5_EEENS0_IJS5_NS0_IJiiiEEENS1_ILi64EEENS0_IJNS1_ILi72EEENS1_ILi144EEENS1_ILi288EEEEEENS1_ILi512EEEEEEEEC2ERKS6_RKSE_ - $_ZN7cutlass13device_kernelIN5flash19enable_sm80_to_sm89INS1_16FlashAttnBwdSm80INS1_25CollectiveMainloopBwdSm80ILi2ELi2EN4cute5tupleIJNS5_1CILi128EEES8_NS7_ILi64EEEEEENS_10bfloat16_tEfNS_4arch4Sm80ELb0ELb0ELb1ELb1ELb1ELb0ELb0ELb0ELi2ELi4ELi4ELi4ELb0EEENS1_21CollectiveEpilogueBwdISA_SB_SD_Li256ELb1ELb0ELi2EEENS1_19SingleTileSchedulerILb1ELb0ELb0ELi128EEEEEEEEEvNT_6ParamsE$_ZN4cute5tupleIJNS0_IJNS_1CILi8EEENS0_IJNS1_ILi2EEES3_S3_EEENS1_ILi1EEES4_S5_EEENS0_IJS5_NS0_IJS2_iiEEENS1_ILi64EEENS0_IJiNS1_ILi144EEENS1_ILi288EEEEEENS1_ILi512EEEEEEEEC2ERKS6_RKSD_)
$_ZN7cutlass13device_kernelIN5flash19enable_sm80_to_sm89INS1_16FlashAttnBwdSm80INS1_25CollectiveMainloopBwdSm80ILi2ELi2EN4cute5tupleIJNS5_1CILi128EEES8_NS7_ILi64EEEEEENS_10bfloat16_tEfNS_4arch4Sm80ELb0ELb0ELb1ELb1ELb1ELb0ELb0ELb0ELi2ELi4ELi4ELi4ELb0EEENS1_21CollectiveEpilogueBwdISA_SB_SD_Li256ELb1ELb0ELi2EEENS1_19SingleTileSchedulerILb1ELb0ELb0ELi128EEEEEEEEEvNT_6ParamsE$_ZN4cute5tupleIJNS0_IJNS_1CILi8EEENS0_IJNS1_ILi2EEES3_S3_EEENS1_ILi1EEES4_S5_EEENS0_IJS5_NS0_IJS2_iiEEENS1_ILi64EEENS0_IJiNS1_ILi144EEENS1_ILi288EEEEEENS1_ILi512EEEEEEEEC2ERKS6_RKSD_:
[----:B------:R-:W-:Y:S02]  /*c0f0*/  MOV R8, 0xc110 ;  /* 0x0000c11000087802 */ /* 0x000fe40000000f00 */
[----:B------:R-:W-:Y:S05]  /*c100*/  CALL.REL.NOINC `($_ZN7cutlass13device_kernelIN5flash19enable_sm80_to_sm89INS1_16FlashAttnBwdSm80INS1_25CollectiveMainloopBwdSm80ILi2ELi2EN4cute5tupleIJNS5_1CILi128EEES8_NS7_ILi64EEEEEENS_10bfloat16_tEfNS_4arch4Sm80ELb0ELb0ELb1ELb1ELb1ELb0ELb0ELb0ELi2ELi4ELi4ELi4ELb0EEENS1_21CollectiveEpilogueBwdISA_SB_SD_Li256ELb1ELb0ELi2EEENS1_19SingleTileSchedulerILb1ELb0ELb0ELi128EEEEEEEEEvNT_6ParamsE$_ZN4cute3eso3ESOILb1ELb0EJNS_5tupleIJNS_1CILi8EEENS2_IJNS3_ILi2EEES5_S5_EEENS3_ILi1EEES6_S7_EEENS2_IJS7_NS2_IJS4_iiEEENS3_ILi64EEENS2_IJiNS3_ILi144EEENS3_ILi288EEEEEENS3_ILi512EEEEEEEEC2ERKS8_RKSF_) ;  /* 0xffffdf0000007944 */ /* 0x000fea0003c3ffff */
[----:B-1----:R-:W-:Y:S02]  /*c110*/  MOV R2, R6 ;  /* 0x0000000600027202 */ /* 0x002fe40000000f00 */
[----:B------:R-:W-:-:S04]  /*c120*/  MOV R3, 0x0 ;  /* 0x0000000000037802 */ /* 0x000fc80000000f00 */
[----:B------:R-:W-:Y:S05]  /*c130*/  RET.REL.NODEC R2 `(_ZN7cutlass13device_kernelIN5flash19enable_sm80_to_sm89INS1_16FlashAttnBwdSm80INS1_25CollectiveMainloopBwdSm80ILi2ELi2EN4cute5tupleIJNS5_1CILi128EEES8_NS7_ILi64EEEEEENS_10bfloat16_tEfNS_4arch4Sm80ELb0ELb0ELb1ELb1ELb1ELb0ELb0ELb0ELi2ELi4ELi4ELi4ELb0EEENS1_21CollectiveEpilogueBwdISA_SB_SD_Li256ELb1ELb0ELi2EEENS1_19SingleTileSchedulerILb1ELb0ELb0ELi128EEEEEEEEEvNT_6ParamsE) ;  /* 0xffff3ec002007950 */ /* 0x000fea0003c3ffff */
        .type           $_ZN7cutlass13device_kernelIN5flash19enable_sm80_to_sm89INS1_16FlashAttnBwdSm80INS1_25CollectiveMainloopBwdSm80ILi2ELi2EN4cute5tupleIJNS5_1CILi128EEES8_NS7_ILi64EEEEEENS_10bfloat16_tEfNS_4arch4Sm80ELb0ELb0ELb1ELb1ELb1ELb0ELb0ELb0ELi2ELi4ELi4ELi4ELb0EEENS1_21CollectiveEpilogueBwdISA_SB_SD_Li256ELb1ELb0ELi2EEENS1_19SingleTileSchedulerILb1ELb0ELb0ELi128EEEEEEEEEvNT_6ParamsE$_ZN4cute5tupleIJNS0_IJNS_1CILi8EEENS0_IJNS1_ILi2EEES3_S3_EEENS1_ILi1EEES4_S5_EEENS0_IJS5_NS0_IJiiiEEENS1_ILi64EEENS0_IJNS1_ILi72EEENS1_ILi144EEENS1_ILi288EEEEEENS1_ILi512EEEEEEEEC2ERKS6_RKSE_,@function
        .size           $_ZN7cutlass13device_kernelIN5flash19enable_sm80_to_sm89INS1_16FlashAttnBwdSm80INS1_25CollectiveMainloopBwdSm80ILi2ELi2EN4cute5tupleIJNS5_1CILi128EEES8_NS7_ILi64EEEEEENS_10bfloat16_tEfNS_4arch4Sm80ELb0ELb0ELb1ELb1ELb1ELb0ELb0ELb0ELi2ELi4ELi4ELi4ELb0EEENS1_21CollectiveEpilogueBwdISA_SB_SD_Li256ELb1ELb0ELi2EEENS1_19SingleTileSchedulerILb1ELb0ELb0ELi128EEEEEEEEEvNT_6ParamsE$_ZN4cute5tupleIJNS0_IJNS_1CILi8EEENS0_IJNS1_ILi2EEES3_S3_EEENS1_ILi1EEES4_S5_EEENS0_IJS5_NS0_IJiiiEEENS1_ILi64EEENS0_IJNS1_ILi72EEENS1_ILi144EEENS1_ILi288EEEEEENS1_ILi512EEEEEEEEC2ERKS6_RKSE_,($_ZN7cutlass13device_kernelIN5flash19enable_sm80_to_sm89INS1_16FlashAttnBwdSm80INS1_25CollectiveMainloopBwdSm80ILi2ELi2EN4cute5tupleIJNS5_1CILi128EEES8_NS7_ILi64EEEEEENS_10bfloat16_tEfNS_4arch4Sm80ELb0ELb0ELb1ELb1ELb1ELb0ELb0ELb0ELi2ELi4ELi4ELi4ELb0EEENS1_21CollectiveEpilogueBwdISA_SB_SD_Li256ELb1ELb0ELi2EEENS1_19SingleTileSchedulerILb1ELb0ELb0ELi128EEEEEEEEEvNT_6ParamsE$_ZN4cute5tupleIJNS0_IJNS_1CILi8EEENS1_ILi2EEES3_S3_S2_S3_EEENS0_IJNS1_ILi1EEEiiiNS1_ILi72EEENS1_ILi512EEEEEEEEC2ERKS4_RKS8_ - $_ZN7cutlass13device_kernelIN5flash19enable_sm80_to_sm89INS1_16FlashAttnBwdSm80INS1_25CollectiveMainloopBwdSm80ILi2ELi2EN4cute5tupleIJNS5_1CILi128EEES8_NS7_ILi64EEEEEENS_10bfloat16_tEfNS_4arch4Sm80ELb0ELb0ELb1ELb1ELb1ELb0ELb0ELb0ELi2ELi4ELi4ELi4ELb0EEENS1_21CollectiveEpilogueBwdISA_SB_SD_Li256ELb1ELb0ELi2EEENS1_19SingleTileSchedulerILb1ELb0ELb0ELi128EEEEEEEEEvNT_6ParamsE$_ZN4cute5tupleIJNS0_IJNS_1CILi8EEENS0_IJNS1_ILi2EEES3_S3_EEENS1_ILi1EEES4_S5_EEENS0_IJS5_NS0_IJiiiEEENS1_ILi64EEENS0_IJNS1_ILi72EEENS1_ILi144EEENS1_ILi288EEEEEENS1_ILi512EEEEEEEEC2ERKS6_RKSE_)
$_ZN7cutlass13device_kernelIN5flash19enable_sm80_to_sm89INS1_16FlashAttnBwdSm80INS1_25CollectiveMainloopBwdSm80ILi2ELi2EN4cute5tupleIJNS5_1CILi128EEES8_NS7_ILi64EEEEEENS_10bfloat16_tEfNS_4arch4Sm80ELb0ELb0ELb1ELb1ELb1ELb0ELb0ELb0ELi2ELi4ELi4ELi4ELb0EEENS1_21CollectiveEpilogueBwdISA_SB_SD_Li256ELb1ELb0ELi2EEENS1_19SingleTileSchedulerILb1ELb0ELb0ELi128EEEEEEEEEvNT_6ParamsE$_ZN4cute5tupleIJNS0_IJNS_1CILi8EEENS0_IJNS1_ILi2EEES3_S3_EEENS1_ILi1EEES4_S5_EEENS0_IJS5_NS0_IJiiiEEENS1_ILi64EEENS0_IJNS1_ILi72EEENS1_ILi144EEENS1_ILi288EEEEEENS1_ILi512EEEEEEEEC2ERKS6_RKSE_:
[----:B------:R-:W-:Y:S02]  /*c140*/  MOV R8, 0xc160 ;  /* 0x0000c16000087802 */ /* 0x000fe40000000f00 */
[----:B------:R-:W-:Y:S05]  /*c150*/  CALL.REL.NOINC `($_ZN7cutlass13device_kernelIN5flash19enable_sm80_to_sm89INS1_16FlashAttnBwdSm80INS1_25CollectiveMainloopBwdSm80ILi2ELi2EN4cute5tupleIJNS5_1CILi128EEES8_NS7_ILi64EEEEEENS_10bfloat16_tEfNS_4arch4Sm80ELb0ELb0ELb1ELb1ELb1ELb0ELb0ELb0ELi2ELi4ELi4ELi4ELb0EEENS1_21CollectiveEpilogueBwdISA_SB_SD_Li256ELb1ELb0ELi2EEENS1_19SingleTileSchedulerILb1ELb0ELb0ELi128EEEEEEEEEvNT_6ParamsE$_ZN4cute3eso3ESOILb1ELb0EJNS_5tupleIJNS_1CILi8EEENS2_IJNS3_ILi2EEES5_S5_EEENS3_ILi1EEES6_S7_EEENS2_IJS7_NS2_IJiiiEEENS3_ILi64EEENS2_IJNS3_ILi72EEENS3_ILi144EEENS3_ILi288EEEEEENS3_ILi512EEEEEEEEC2ERKS8_RKSG_) ;  /* 0xffffdf1000007944 */ /* 0x000fea0003c3ffff */
[----:B-1----:R-:W-:Y:S02]  /*c160*/  MOV R2, R6 ;  /* 0x0000000600027202 */ /* 0x002fe40000000f00 */
[----:B------:R-:W-:-:S04]  /*c170*/  MOV R3, 0x0 ;  /* 0x0000000000037802 */ /* 0x000fc80000000f00 */
[----:B------:R-:W-:Y:S05]  /*c180*/  RET.REL.NODEC R2 `(_ZN7cutlass13device_kernelIN5flash19enable_sm80_to_sm89INS1_16FlashAttnBwdSm80INS1_25CollectiveMainloopBwdSm80ILi2ELi2EN4cute5tupleIJNS5_1CILi128EEES8_NS7_ILi64EEEEEENS_10bfloat16_tEfNS_4arch4Sm80ELb0ELb0ELb1ELb1ELb1ELb0ELb0ELb0ELi2ELi4ELi4ELi4ELb0EEENS1_21CollectiveEpilogueBwdISA_SB_SD_Li256ELb1ELb0ELi2EEENS1_19SingleTileSchedulerILb1ELb0ELb0ELi128EEEEEEEEEvNT_6ParamsE) ;  /* 0xffff3e7002007950 */ /* 0x000fea0003c3ffff */
        .type           $_ZN7cutlass13device_kernelIN5flash19enable_sm80_to_sm89INS1_16FlashAttnBwdSm80INS1_25CollectiveMainloopBwdSm80ILi2ELi2EN4cute5tupleIJNS5_1CILi128EEES8_NS7_ILi64EEEEEENS_10bfloat16_tEfNS_4arch4Sm80ELb0ELb0ELb1ELb1ELb1ELb0ELb0ELb0ELi2ELi4ELi4ELi4ELb0EEENS1_21CollectiveEpilogueBwdISA_SB_SD_Li256ELb1ELb0ELi2EEENS1_19SingleTileSchedulerILb1ELb0ELb0ELi128EEEEEEEEEvNT_6ParamsE$_ZN4cute5tupleIJNS0_IJNS_1CILi8EEENS1_ILi2EEES3_S3_S2_S3_EEENS0_IJNS1_ILi1EEEiiiNS1_ILi72EEENS1_ILi512EEEEEEEEC2ERKS4_RKS8_,@function
        .size           $_ZN7cutlass13device_kernelIN5flash19enable_sm80_to_sm89INS1_16FlashAttnBwdSm80INS1_25CollectiveMainloopBwdSm80ILi2ELi2EN4cute5tupleIJNS5_1CILi128EEES8_NS7_ILi64EEEEEENS_10bfloat16_tEfNS_4arch4Sm80ELb0ELb0ELb1ELb1ELb1ELb0ELb0ELb0ELi2ELi4ELi4ELi4ELb0EEENS1_21CollectiveEpilogueBwdISA_SB_SD_Li256ELb1ELb0ELi2EEENS1_19SingleTileSchedulerILb1ELb0ELb0ELi128EEEEEEEEEvNT_6ParamsE$_ZN4cute5tupleIJNS0_IJNS_1CILi8EEENS1_ILi2EEES3_S3_S2_S3_EEENS0_IJNS1_ILi1EEEiiiNS1_ILi72EEENS1_ILi512EEEEEEEEC2ERKS4_RKS8_,($_ZN7cutlass13device_kernelIN5flash19enable_sm80_to_sm89INS1_16FlashAttnBwdSm80INS1_25CollectiveMainloopBwdSm80ILi2ELi2EN4cute5tupleIJNS5_1CILi128EEES8_NS7_ILi64EEEEEENS_10bfloat16_tEfNS_4arch4Sm80ELb0ELb0ELb1ELb1ELb1ELb0ELb0ELb0ELi2ELi4ELi4ELi4ELb0EEENS1_21CollectiveEpilogueBwdISA_SB_SD_Li256ELb1ELb0ELi2EEENS1_19SingleTileSchedulerILb1ELb0ELb0ELi128EEEEEEEEEvNT_6ParamsE$_ZN4cute5tupleIJNS_1CILi0EEEiEEC2ERKS2_RKi - $_ZN7cutlass13device_kernelIN5flash19enable_sm80_to_sm89INS1_16FlashAttnBwdSm80INS1_25CollectiveMainloopBwdSm80ILi2ELi2EN4cute5tupleIJNS5_1CILi128EEES8_NS7_ILi64EEEEEENS_10bfloat16_tEfNS_4arch4Sm80ELb0ELb0ELb1ELb1ELb1ELb0ELb0ELb0ELi2ELi4ELi4ELi4ELb0EEENS1_21CollectiveEpilogueBwdISA_SB_SD_Li256ELb1ELb0ELi2EEENS1_19SingleTileSchedulerILb1ELb0ELb0ELi128EEEEEEEEEvNT_6ParamsE$_ZN4cute5tupleIJNS0_IJNS_1CILi8EEENS1_ILi2EEES3_S3_S2_S3_EEENS0_IJNS1_ILi1EEEiiiNS1_ILi72EEENS1_ILi512EEEEEEEEC2ERKS4_RKS8_)
$_ZN7cutlass13device_kernelIN5flash19enable_sm80_to_sm89INS1_16FlashAttnBwdSm80INS1_25CollectiveMainloopBwdSm80ILi2ELi2EN4cute5tupleIJNS5_1CILi128EEES8_NS7_ILi64EEEEEENS_10bfloat16_tEfNS_4arch4Sm80ELb0ELb0ELb1ELb1ELb1ELb0ELb0ELb0ELi2ELi4ELi4ELi4ELb0EEENS1_21CollectiveEpilogueBwdISA_SB_SD_Li256ELb1ELb0ELi2EEENS1_19SingleTileSchedulerILb1ELb0ELb0ELi128EEEEEEEEEvNT_6ParamsE$_ZN4cute5tupleIJNS0_IJNS_1CILi8EEENS1_ILi2EEES3_S3_S2_S3_EEENS0_IJNS1_ILi1EEEiiiNS1_ILi72EEENS1_ILi512EEEEEEEEC2ERKS4_RKS8_:
[----:B------:R-:W-:Y:S02]  /*c190*/  MOV R8, 0xc1b0 ;  /* 0x0000c1b000087802 */ /* 0x000fe40000000f00 */
[----:B------:R-:W-:Y:S05]  /*c1a0*/  CALL.REL.NOINC `($_ZN7cutlass13device_kernelIN5flash19enable_sm80_to_sm89INS1_16FlashAttnBwdSm80INS1_25CollectiveMainloopBwdSm80ILi2ELi2EN4cute5tupleIJNS5_1CILi128EEES8_NS7_ILi64EEEEEENS_10bfloat16_tEfNS_4arch4Sm80ELb0ELb0ELb1ELb1ELb1ELb0ELb0ELb0ELi2ELi4ELi4ELi4ELb0EEENS1_21CollectiveEpilogueBwdISA_SB_SD_Li256ELb1ELb0ELi2EEENS1_19SingleTileSchedulerILb1ELb0ELb0ELi128EEEEEEEEEvNT_6ParamsE$_ZN4cute3eso3ESOILb1ELb0EJNS_5tupleIJNS_1CILi8EEENS3_ILi2EEES5_S5_S4_S5_EEENS2_IJNS3_ILi1EEEiiiNS3_ILi72EEENS3_ILi512EEEEEEEEC2ERKS6_RKSA_) ;  /* 0xffffdf2000007944 */ /* 0x000fea0003c3ffff */
[----:B-1----:R-:W-:Y:S02]  /*c1b0*/  MOV R2, R6 ;  /* 0x0000000600027202 */ /* 0x002fe40000000f00 */
[----:B------:R-:W-:-:S04]  /*c1c0*/  MOV R3, 0x0 ;  /* 0x0000000000037802 */ /* 0x000fc80000000f00 */
[----:B------:R-:W-:Y:S05]  /*c1d0*/  RET.REL.NODEC R2 `(_ZN7cutlass13device_kernelIN5flash19enable_sm80_to_sm89INS1_16FlashAttnBwdSm80INS1_25CollectiveMainloopBwdSm80ILi2ELi2EN4cute5tupleIJNS5_1CILi128EEES8_NS7_ILi64EEEEEENS_10bfloat16_tEfNS_4arch4Sm80ELb0ELb0ELb1ELb1ELb1ELb0ELb0ELb0ELi2ELi4ELi4ELi4ELb0EEENS1_21CollectiveEpilogueBwdISA_SB_SD_Li256ELb1ELb0ELi2EEENS1_19SingleTileSchedulerILb1ELb0ELb0ELi128EEEEEEEEEvNT_6ParamsE) ;  /* 0xffff3e2002007950 */ /* 0x000fea0003c3ffff */
        .type           $_ZN7cutlass13device_kernelIN5flash19enable_sm80_to_sm89INS1_16FlashAttnBwdSm80INS1_25CollectiveMainloopBwdSm80ILi2ELi2EN4cute5tupleIJNS5_1CILi128EEES8_NS7_ILi64EEEEEENS_10bfloat16_tEfNS_4arch4Sm80ELb0ELb0ELb1ELb1ELb1ELb0ELb0ELb0ELi2ELi4ELi4ELi4ELb0EEENS1_21CollectiveEpilogueBwdISA_SB_SD_Li256ELb1ELb0ELi2EEENS1_19SingleTileSchedulerILb1ELb0ELb0ELi128EEEEEEEEEvNT_6ParamsE$_ZN4cute5tupleIJNS_1CILi0EEEiEEC2ERKS2_RKi,@function
        .size           $_ZN7cutlass13device_kernelIN5flash19enable_sm80_to_sm89INS1_16FlashAttnBwdSm80INS1_25CollectiveMainloopBwdSm80ILi2ELi2EN4cute5tupleIJNS5_1CILi128EEES8_NS7_ILi64EEEEEENS_10bfloat16_tEfNS_4arch4Sm80ELb0ELb0ELb1ELb1ELb1ELb0ELb0ELb0ELi2ELi4ELi4ELi4ELb0EEENS1_21CollectiveEpilogueBwdISA_SB_SD_Li256ELb1ELb0ELi2EEENS1_19SingleTileSchedulerILb1ELb0ELb0ELi128EEEEEEEEEvNT_6ParamsE$_ZN4cute5tupleIJNS_1CILi0EEEiEEC2ERKS2_RKi,($_ZN7cutlass13device_kernelIN5flash19enable_sm80_to_sm89INS1_16FlashAttnBwdSm80INS1_25CollectiveMainloopBwdSm80ILi2ELi2EN4cute5tupleIJNS5_1CILi128EEES8_NS7_ILi64EEEEEENS_10bfloat16_tEfNS_4arch4Sm80ELb0ELb0ELb1ELb1ELb1ELb0ELb0ELb0ELi2ELi4ELi4ELi4ELb0EEENS1_21CollectiveEpilogueBwdISA_SB_SD_Li256ELb1ELb0ELi2EEENS1_19SingleTileSchedulerILb1ELb0ELb0ELi128EEEEEEEEEvNT_6ParamsE$_ZN4cute5tupleIJNS_1CILi2EEEiEEC2ERKS2_RKi - $_ZN7cutlass13device_kernelIN5flash19enable_sm80_to_sm89INS1_16FlashAttnBwdSm80INS1_25CollectiveMainloopBwdSm80ILi2ELi2EN4cute5tupleIJNS5_1CILi128EEES8_NS7_ILi64EEEEEENS_10bfloat16_tEfNS_4arch4Sm80ELb0ELb0ELb1ELb1ELb1ELb0ELb0ELb0ELi2ELi4ELi4ELi4ELb0EEENS1_21CollectiveEpilogueBwdISA_SB_SD_Li256ELb1ELb0ELi2EEENS1_19SingleTileSchedulerILb1ELb0ELb0ELi128EEEEEEEEEvNT_6ParamsE$_ZN4cute5tupleIJNS_1CILi0EEEiEEC2ERKS2_RKi)
$_ZN7cutlass13device_kernelIN5flash19enable_sm80_to_sm89INS1_16FlashAttnBwdSm80INS1_25CollectiveMainloopBwdSm80ILi2ELi2EN4cute5tupleIJNS5_1CILi128EEES8_NS7_ILi64EEEEEENS_10bfloat16_tEfNS_4arch4Sm80ELb0ELb0ELb1ELb1ELb1ELb0ELb0ELb0ELi2ELi4ELi4ELi4ELb0EEENS1_21CollectiveEpilogueBwdISA_SB_SD_Li256ELb1ELb0ELi2EEENS1_19SingleTileSchedulerILb1ELb0ELb0ELi128EEEEEEEEEvNT_6ParamsE$_ZN4cute5tupleIJNS_1CILi0EEEiEEC2ERKS2_RKi:
[----:B------:R-:W-:Y:S02]  /*c1e0*/  MOV R13, R11 ;  /* 0x0000000b000d7202 */ /* 0x000fe40000000f00 */
[----:B------:R-:W-:Y:S02]  /*c1f0*/  MOV R8, 0xc210 ;  /* 0x0000c21000087802 */ /* 0x000fe40000000f00 */
[----:B------:R-:W-:Y:S05]  /*c200*/  CALL.REL.NOINC `($_ZN7cutlass13device_kernelIN5flash19enable_sm80_to_sm89INS1_16FlashAttnBwdSm80INS1_25CollectiveMainloopBwdSm80ILi2ELi2EN4cute5tupleIJNS5_1CILi128EEES8_NS7_ILi64EEEEEENS_10bfloat16_tEfNS_4arch4Sm80ELb0ELb0ELb1ELb1ELb1ELb0ELb0ELb0ELi2ELi4ELi4ELi4ELb0EEENS1_21CollectiveEpilogueBwdISA_SB_SD_Li256ELb1ELb0ELi2EEENS1_19SingleTileSchedulerILb1ELb0ELb0ELi128EEEEEEEEEvNT_6ParamsE$_ZN4cute3eso3ESOILb1ELb0EJNS_1CILi0EEEiEEC2ERKS3_RKi) ;  /* 0xffffcae000007944 */ /* 0x000fea0003c3ffff */
[----:B-1----:R-:W-:Y:S02]  /*c210*/  MOV R2, R6 ;  /* 0x0000000600027202 */ /* 0x002fe40000000f00 */
[----:B------:R-:W-:-:S04]  /*c220*/  MOV R3, 0x0 ;  /* 0x0000000000037802 */ /* 0x000fc80000000f00 */
[----:B------:R-:W-:Y:S05]  /*c230*/  RET.REL.NODEC R2 `(_ZN7cutlass13device_kernelIN5flash19enable_sm80_to_sm89INS1_16FlashAttnBwdSm80INS1_25CollectiveMainloopBwdSm80ILi2ELi2EN4cute5tupleIJNS5_1CILi128EEES8_NS7_ILi64EEEEEENS_10bfloat16_tEfNS_4arch4Sm80ELb0ELb0ELb1ELb1ELb1ELb0ELb0ELb0ELi2ELi4ELi4ELi4ELb0EEENS1_21CollectiveEpilogueBwdISA_SB_SD_Li256ELb1ELb0ELi2EEENS1_19SingleTileSchedulerILb1ELb0ELb0ELi128EEEEEEEEEvNT_6ParamsE) ;  /* 0xffff3dc002007950 */ /* 0x000fea0003c3ffff */
        .type           $_ZN7cutlass13device_kernelIN5flash19enable_sm80_to_sm89INS1_16FlashAttnBwdSm80INS1_25CollectiveMainloopBwdSm80ILi2ELi2EN4cute5tupleIJNS5_1CILi128EEES8_NS7_ILi64EEEEEENS_10bfloat16_tEfNS_4arch4Sm80ELb0ELb0ELb1ELb1ELb1ELb0ELb0ELb0ELi2ELi4ELi4ELi4ELb0EEENS1_21CollectiveEpilogueBwdISA_SB_SD_Li256ELb1ELb0ELi2EEENS1_19SingleTileSchedulerILb1ELb0ELb0ELi128EEEEEEEEEvNT_6ParamsE$_ZN4cute5tupleIJNS_1CILi2EEEiEEC2ERKS2_RKi,@function
        .size           $_ZN7cutlass13device_kernelIN5flash19enable_sm80_to_sm89INS1_16FlashAttnBwdSm80INS1_25CollectiveMainloopBwdSm80ILi2ELi2EN4cute5tupleIJNS5_1CILi128EEES8_NS7_ILi64EEEEEENS_10bfloat16_tEfNS_4arch4Sm80ELb0ELb0ELb1ELb1ELb1ELb0ELb0ELb0ELi2ELi4ELi4ELi4ELb0EEENS1_21CollectiveEpilogueBwdISA_SB_SD_Li256ELb1ELb0ELi2EEENS1_19SingleTileSchedulerILb1ELb0ELb0ELi128EEEEEEEEEvNT_6ParamsE$_ZN4cute5tupleIJNS_1CILi2EEEiEEC2ERKS2_RKi,($_ZN7cutlass13device_kernelIN5flash19enable_sm80_to_sm89INS1_16FlashAttnBwdSm80INS1_25CollectiveMainloopBwdSm80ILi2ELi2EN4cute5tupleIJNS5_1CILi128EEES8_NS7_ILi64EEEEEENS_10bfloat16_tEfNS_4arch4Sm80ELb0ELb0ELb1ELb1ELb1ELb0ELb0ELb0ELi2ELi4ELi4ELi4ELb0EEENS1_21CollectiveEpilogueBwdISA_SB_SD_Li256ELb1ELb0ELi2EEENS1_19SingleTileSchedulerILb1ELb0ELb0ELi128EEEEEEEEEvNT_6ParamsE$_ZN4cute5tupleIJNS_7SwizzleILi3ELi3ELi3EEENS_9MixedBitsILj0ELj432EEENS_6LayoutINS0_IJNS0_IJNS_1CILi2EEES7_S7_EEES7_NS6_ILi8EEEEEENS0_IJNS0_IJNS6_ILi64EEES9_NS6_ILi512EEEEEENS6_ILi8192EEENS6_ILi1024EEEEEEEEEEC2ERKS2_RKS4_RKSH_ - $_ZN7cutlass13device_kernelIN5flash19enable_sm80_to_sm89INS1_16FlashAttnBwdSm80INS1_25CollectiveMainloopBwdSm80ILi2ELi2EN4cute5tupleIJNS5_1CILi128EEES8_NS7_ILi64EEEEEENS_10bfloat16_tEfNS_4arch4Sm80ELb0ELb0ELb1ELb1ELb1ELb0ELb0ELb0ELi2ELi4ELi4ELi4ELb0EEENS1_21CollectiveEpilogueBwdISA_SB_SD_Li256ELb1ELb0ELi2EEENS1_19SingleTileSchedulerILb1ELb0ELb0ELi128EEEEEEEEEvNT_6ParamsE$_ZN4cute5tupleIJNS_1CILi2EEEiEEC2ERKS2_RKi)
$_ZN7cutlass13device_kernelIN5flash19enable_sm80_to_sm89INS1_16FlashAttnBwdSm80INS1_25CollectiveMainloopBwdSm80ILi2ELi2EN4cute5tupleIJNS5_1CILi128EEES8_NS7_ILi64EEEEEENS_10bfloat16_tEfNS_4arch4Sm80ELb0ELb0ELb1ELb1ELb1ELb0ELb0ELb0ELi2ELi4ELi4ELi4ELb0EEENS1_21CollectiveEpilogueBwdISA_SB_SD_Li256ELb1ELb0ELi2EEENS1_19SingleTileSchedulerILb1ELb0ELb0ELi128EEEEEEEEEvNT_6ParamsE$_ZN4cute5tupleIJNS_1CILi2EEEiEEC2ERKS2_RKi:
[----:B------:R-:W-:Y:S02]  /*c240*/  MOV R4, 0xc260 ;  /* 0x0000c26000047802 */ /* 0x000fe40000000f00 */
[----:B------:R-:W-:Y:S05]  /*c250*/  CALL.REL.NOINC `($_ZN7cutlass13device_kernelIN5flash19enable_sm80_to_sm89INS1_16FlashAttnBwdSm80INS1_25CollectiveMainloopBwdSm80ILi2ELi2EN4cute5tupleIJNS5_1CILi128EEES8_NS7_ILi64EEEEEENS_10bfloat16_tEfNS_4arch4Sm80ELb0ELb0ELb1ELb1ELb1ELb0ELb0ELb0ELi2ELi4ELi4ELi4ELb0EEENS1_21CollectiveEpilogueBwdISA_SB_SD_Li256ELb1ELb0ELi2EEENS1_19SingleTileSchedulerILb1ELb0ELb0ELi128EEEEEEEEEvNT_6ParamsE$_ZN4cute3eso3ESOILb1ELb0EJNS_1CILi2EEEiEEC2ERKS3_RKi) ;  /* 0xffffd06000007944 */ /* 0x000fea0003c3ffff */
[----:B-1----:R-:W-:Y:S02]  /*c260*/  MOV R2, R6 ;  /* 0x0000000600027202 */ /* 0x002fe40000000f00 */
[----:B------:R-:W-:-:S04]  /*c270*/  MOV R3, 0x0 ;  /* 0x0000000000037802 */ /* 0x000fc80000000f00 */
[----:B------:R-:W-:Y:S05]  /*c280*/  RET.REL.NODEC R2 `(_ZN7cutlass13device_kernelIN5flash19enable_sm80_to_sm89INS1_16FlashAttnBwdSm80INS1_25CollectiveMainloopBwdSm80ILi2ELi2EN4cute5tupleIJNS5_1CILi128EEES8_NS7_ILi64EEEEEENS_10bfloat16_tEfNS_4arch4Sm80ELb0ELb0ELb1ELb1ELb1ELb0ELb0ELb0ELi2ELi4ELi4ELi4ELb0EEENS1_21CollectiveEpilogueBwdISA_SB_SD_Li256ELb1ELb0ELi2EEENS1_19SingleTileSchedulerILb1ELb0ELb0ELi128EEEEEEEEEvNT_6ParamsE) ;  /* 0xffff3d7002007950 */ /* 0x000fea0003c3ffff */
        .type           $_ZN7cutlass13device_kernelIN5flash19enable_sm80_to_sm89INS1_16FlashAttnBwdSm80INS1_25CollectiveMainloopBwdSm80ILi2ELi2EN4cute5tupleIJNS5_1CILi128EEES8_NS7_ILi64EEEEEENS_10bfloat16_tEfNS_4arch4Sm80ELb0ELb0ELb1ELb1ELb1ELb0ELb0ELb0ELi2ELi4ELi4ELi4ELb0EEENS1_21CollectiveEpilogueBwdISA_SB_SD_Li256ELb1ELb0ELi2EEENS1_19SingleTileSchedulerILb1ELb0ELb0ELi128EEEEEEEEEvNT_6ParamsE$_ZN4cute5tupleIJNS_7SwizzleILi3ELi3ELi3EEENS_9MixedBitsILj0ELj432EEENS_6LayoutINS0_IJNS0_IJNS_1CILi2EEES7_S7_EEES7_NS6_ILi8EEEEEENS0_IJNS0_IJNS6_ILi64EEES9_NS6_ILi512EEEEEENS6_ILi8192EEENS6_ILi1024EEEEEEEEEEC2ERKS2_RKS4_RKSH_,@function
        .size           $_ZN7cutlass13device_kernelIN5flash19enable_sm80_to_sm89INS1_16FlashAttnBwdSm80INS1_25CollectiveMainloopBwdSm80ILi2ELi2EN4cute5tupleIJNS5_1CILi128EEES8_NS7_ILi64EEEEEENS_10bfloat16_tEfNS_4arch4Sm80ELb0ELb0ELb1ELb1ELb1ELb0ELb0ELb0ELi2ELi4ELi4ELi4ELb0EEENS1_21CollectiveEpilogueBwdISA_SB_SD_Li256ELb1ELb0ELi2EEENS1_19SingleTileSchedulerILb1ELb0ELb0ELi128EEEEEEEEEvNT_6ParamsE$_ZN4cute5tupleIJNS_7SwizzleILi3ELi3ELi3EEENS_9MixedBitsILj0ELj432EEENS_6LayoutINS0_IJNS0_IJNS_1CILi2EEES7_S7_EEES7_NS6_ILi8EEEEEENS0_IJNS0_IJNS6_ILi64EEES9_NS6_ILi512EEEEEENS6_ILi8192EEENS6_ILi1024EEEEEEEEEEC2ERKS2_RKS4_RKSH_,($_ZN7cutlass13device_kernelIN5flash19enable_sm80_to_sm89INS1_16FlashAttnBwdSm80INS1_25CollectiveMainloopBwdSm80ILi2ELi2EN4cute5tupleIJNS5_1CILi128EEES8_NS7_ILi64EEEEEENS_10bfloat16_tEfNS_4arch4Sm80ELb0ELb0ELb1ELb1ELb1ELb0ELb0ELb0ELi2ELi4ELi4ELi4ELb0EEENS1_21CollectiveEpilogueBwdISA_SB_SD_Li256ELb1ELb0ELi2EEENS1_19SingleTileSchedulerILb1ELb0ELb0ELi128EEEEEEEEEvNT_6ParamsE$_ZN4cute5tupleIJiEEC2ERKi - $_ZN7cutlass13device_kernelIN5flash19enable_sm80_to_sm89INS1_16FlashAttnBwdSm80INS1_25CollectiveMainloopBwdSm80ILi2ELi2EN4cute5tupleIJNS5_1CILi128EEES8_NS7_ILi64EEEEEENS_10bfloat16_tEfNS_4arch4Sm80ELb0ELb0ELb1ELb1ELb1ELb0ELb0ELb0ELi2ELi4ELi4ELi4ELb0EEENS1_21CollectiveEpilogueBwdISA_SB_SD_Li256ELb1ELb0ELi2EEENS1_19SingleTileSchedulerILb1ELb0ELb0ELi128EEEEEEEEEvNT_6ParamsE$_ZN4cute5tupleIJNS_7SwizzleILi3ELi3ELi3EEENS_9MixedBitsILj0ELj432EEENS_6LayoutINS0_IJNS0_IJNS_1CILi2EEES7_S7_EEES7_NS6_ILi8EEEEEENS0_IJNS0_IJNS6_ILi64EEES9_NS6_ILi512EEEEEENS6_ILi8192EEENS6_ILi1024EEEEEEEEEEC2ERKS2_RKS4_RKSH_)
$_ZN7cutlass13device_kernelIN5flash19enable_sm80_to_sm89INS1_16FlashAttnBwdSm80INS1_25CollectiveMainloopBwdSm80ILi2ELi2EN4cute5tupleIJNS5_1CILi128EEES8_NS7_ILi64EEEEEENS_10bfloat16_tEfNS_4arch4Sm80ELb0ELb0ELb1ELb1ELb1ELb0ELb0ELb0ELi2ELi4ELi4ELi4ELb0EEENS1_21CollectiveEpilogueBwdISA_SB_SD_Li256ELb1ELb0ELi2EEENS1_19SingleTileSchedulerILb1ELb0ELb0ELi128EEEEEEEEEvNT_6ParamsE$_ZN4cute5tupleIJNS_7SwizzleILi3ELi3ELi3EEENS_9MixedBitsILj0ELj432EEENS_6LayoutINS0_IJNS0_IJNS_1CILi2EEES7_S7_EEES7_NS6_ILi8EEEEEENS0_IJNS0_IJNS6_ILi64EEES9_NS6_ILi512EEEEEENS6_ILi8192EEENS6_ILi1024EEEEEEEEEEC2ERKS2_RKS4_RKSH_:
[----:B------:R-:W-:Y:S02]  /*c290*/  MOV R6, 0xc2b0 ;  /* 0x0000c2b000067802 */ /* 0x000fe40000000f00 */
[----:B------:R-:W-:Y:S05]  /*c2a0*/  CALL.REL.NOINC `($_ZN7cutlass13device_kernelIN5flash19enable_sm80_to_sm89INS1_16FlashAttnBwdSm80INS1_25CollectiveMainloopBwdSm80ILi2ELi2EN4cute5tupleIJNS5_1CILi128EEES8_NS7_ILi64EEEEEENS_10bfloat16_tEfNS_4arch4Sm80ELb0ELb0ELb1ELb1ELb1ELb0ELb0ELb0ELi2ELi4ELi4ELi4ELb0EEENS1_21CollectiveEpilogueBwdISA_SB_SD_Li256ELb1ELb0ELi2EEENS1_19SingleTileSchedulerILb1ELb0ELb0ELi128EEEEEEEEEvNT_6ParamsE$_ZN4cute3eso3ESOILb1ELb0EJNS_7SwizzleILi3ELi3ELi3EEENS_9MixedBitsILj0ELj432EEENS_6LayoutINS_5tupleIJNS7_IJNS_1CILi2EEES9_S9_EEES9_NS8_ILi8EEEEEENS7_IJNS7_IJNS8_ILi64EEESB_NS8_ILi512EEEEEENS8_ILi8192EEENS8_ILi1024EEEEEEEEEEC2ERKS3_RKS5_RKSJ_) ;  /* 0xfffff77000007944 */ /* 0x000fea0003c3ffff */
[----:B------:R-:W-:-:S04]  /*c2b0*/  MOV R5, 0x0 ;  /* 0x0000000000057802 */ /* 0x000fc80000000f00 */
[----:B------:R-:W-:Y:S05]  /*c2c0*/  RET.REL.NODEC R4 `(_ZN7cutlass13device_kernelIN5flash19enable_sm80_to_sm89INS1_16FlashAttnBwdSm80INS1_25CollectiveMainloopBwdSm80ILi2ELi2EN4cute5tupleIJNS5_1CILi128EEES8_NS7_ILi64EEEEEENS_10bfloat16_tEfNS_4arch4Sm80ELb0ELb0ELb1ELb1ELb1ELb0ELb0ELb0ELi2ELi4ELi4ELi4ELb0EEENS1_21CollectiveEpilogueBwdISA_SB_SD_Li256ELb1ELb0ELi2EEENS1_19SingleTileSchedulerILb1ELb0ELb0ELi128EEEEEEEEEvNT_6ParamsE) ;  /* 0xffff3d3004007950 */ /* 0x000fea0003c3ffff */
        .type           $_ZN7cutlass13device_kernelIN5flash19enable_sm80_to_sm89INS1_16FlashAttnBwdSm80INS1_25CollectiveMainloopBwdSm80ILi2ELi2EN4cute5tupleIJNS5_1CILi128EEES8_NS7_ILi64EEEEEENS_10bfloat16_tEfNS_4arch4Sm80ELb0ELb0ELb1ELb1ELb1ELb0ELb0ELb0ELi2ELi4ELi4ELi4ELb0EEENS1_21CollectiveEpilogueBwdISA_SB_SD_Li256ELb1ELb0ELi2EEENS1_19SingleTileSchedulerILb1ELb0ELb0ELi128EEEEEEEEEvNT_6ParamsE$_ZN4cute5tupleIJiEEC2ERKi,@function
        .size           $_ZN7cutlass13device_kernelIN5flash19enable_sm80_to_sm89INS1_16FlashAttnBwdSm80INS1_25CollectiveMainloopBwdSm80ILi2ELi2EN4cute5tupleIJNS5_1CILi128EEES8_NS7_ILi64EEEEEENS_10bfloat16_tEfNS_4arch4Sm80ELb0ELb0ELb1ELb1ELb1ELb0ELb0ELb0ELi2ELi4ELi4ELi4ELb0EEENS1_21CollectiveEpilogueBwdISA_SB_SD_Li256ELb1ELb0ELi2EEENS1_19SingleTileSchedulerILb1ELb0ELb0ELi128EEEEEEEEEvNT_6ParamsE$_ZN4cute5tupleIJiEEC2ERKi,($_ZN7cutlass13device_kernelIN5flash19enable_sm80_to_sm89INS1_16FlashAttnBwdSm80INS1_25CollectiveMainloopBwdSm80ILi2ELi2EN4cute5tupleIJNS5_1CILi128EEES8_NS7_ILi64EEEEEENS_10bfloat16_tEfNS_4arch4Sm80ELb0ELb0ELb1ELb1ELb1ELb0ELb0ELb0ELi2ELi4ELi4ELi4ELb0EEENS1_21CollectiveEpilogueBwdISA_SB_SD_Li256ELb1ELb0ELi2EEENS1_19SingleTileSchedulerILb1ELb0ELb0ELi128EEEEEEEEEvNT_6ParamsE$_ZN4cute5tupleIJiNS_1CILi0EEEEEC2ERKiRKS2_ - $_ZN7cutlass13device_kernelIN5flash19enable_sm80_to_sm89INS1_16FlashAttnBwdSm80INS1_25CollectiveMainloopBwdSm80ILi2ELi2EN4cute5tupleIJNS5_1CILi128EEES8_NS7_ILi64EEEEEENS_10bfloat16_tEfNS_4arch4Sm80ELb0ELb0ELb1ELb1ELb1ELb0ELb0ELb0ELi2ELi4ELi4ELi4ELb0EEENS1_21CollectiveEpilogueBwdISA_SB_SD_Li256ELb1ELb0ELi2EEENS1_19SingleTileSchedulerILb1ELb0ELb0ELi128EEEEEEEEEvNT_6ParamsE$_ZN4cute5tupleIJiEEC2ERKi)
$_ZN7cutlass13device_kernelIN5flash19enable_sm80_to_sm89INS1_16FlashAttnBwdSm80INS1_25CollectiveMainloopBwdSm80ILi2ELi2EN4cute5tupleIJNS5_1CILi128EEES8_NS7_ILi64EEEEEENS_10bfloat16_tEfNS_4arch4Sm80ELb0ELb0ELb1ELb1ELb1ELb0ELb0ELb0ELi2ELi4ELi4ELi4ELb0EEENS1_21CollectiveEpilogueBwdISA_SB_SD_Li256ELb1ELb0ELi2EEENS1_19SingleTileSchedulerILb1ELb0ELb0ELi128EEEEEEEEEvNT_6ParamsE$_ZN4cute5tupleIJiEEC2ERKi:
[----:B------:R-:W-:Y:S02]  /*c2d0*/  MOV R8, 0xc2f0 ;  /* 0x0000c2f000087802 */ /* 0x000fe40000000f00 */
[----:B------:R-:W-:Y:S05]  /*c2e0*/  CALL.REL.NOINC `($_ZN7cutlass13device_kernelIN5flash19enable_sm80_to_sm89INS1_16FlashAttnBwdSm80INS1_25CollectiveMainloopBwdSm80ILi2ELi2EN4cute5tupleIJNS5_1CILi128EEES8_NS7_ILi64EEEEEENS_10bfloat16_tEfNS_4arch4Sm80ELb0ELb0ELb1ELb1ELb1ELb0ELb0ELb0ELi2ELi4ELi4ELi4ELb0EEENS1_21CollectiveEpilogueBwdISA_SB_SD_Li256ELb1ELb0ELi2EEENS1_19SingleTileSchedulerILb1ELb0ELb0ELi128EEEEEEEEEvNT_6ParamsE$_ZN4cute3eso3ESOILb0ELb1EJiEEC2ERKi) ;  /* 0xffffc31000007944 */ /* 0x000fea0003c3ffff */
[----:B-1----:R-:W-:Y:S02]  /*c2f0*/  MOV R2, R10 ;  /* 0x0000000a00027202 */ /* 0x002fe40000000f00 */
[----:B------:R-:W-:-:S04]  /*c300*/  MOV R3, 0x0 ;  /* 0x0000000000037802 */ /* 0x000fc80000000f00 */
[----:B------:R-:W-:Y:S05]  /*c310*/  RET.REL.NODEC R2 `(_ZN7cutlass13device_kernelIN5flash19enable_sm80_to_sm89INS1_16FlashAttnBwdSm80INS1_25CollectiveMainloopBwdSm80ILi2ELi2EN4cute5tupleIJNS5_1CILi128EEES8_NS7_ILi64EEEEEENS_10bfloat16_tEfNS_4arch4Sm80ELb0ELb0ELb1ELb1ELb1ELb0ELb0ELb0ELi2ELi4ELi4ELi4ELb0EEENS1_21CollectiveEpilogueBwdISA_SB_SD_Li256ELb1ELb0ELi2EEENS1_19SingleTileSchedulerILb1ELb0ELb0ELi128EEEEEEEEEvNT_6ParamsE) ;  /* 0xffff3ce002007950 */ /* 0x000fea0003c3ffff */
        .type           $_ZN7cutlass13device_kernelIN5flash19enable_sm80_to_sm89INS1_16FlashAttnBwdSm80INS1_25CollectiveMainloopBwdSm80ILi2ELi2EN4cute5tupleIJNS5_1CILi128EEES8_NS7_ILi64EEEEEENS_10bfloat16_tEfNS_4arch4Sm80ELb0ELb0ELb1ELb1ELb1ELb0ELb0ELb0ELi2ELi4ELi4ELi4ELb0EEENS1_21CollectiveEpilogueBwdISA_SB_SD_Li256ELb1ELb0ELi2EEENS1_19SingleTileSchedulerILb1ELb0ELb0ELi128EEEEEEEEEvNT_6ParamsE$_ZN4cute5tupleIJiNS_1CILi0EEEEEC2ERKiRKS2_,@function
        .size           $_ZN7cutlass13device_kernelIN5flash19enable_sm80_to_sm89INS1_16FlashAttnBwdSm80INS1_25CollectiveMainloopBwdSm80ILi2ELi2EN4cute5tupleIJNS5_1CILi128EEES8_NS7_ILi64EEEEEENS_10bfloat16_tEfNS_4arch4Sm80ELb0ELb0ELb1ELb1ELb1ELb0ELb0ELb0ELi2ELi4ELi4ELi4ELb0EEENS1_21CollectiveEpilogueBwdISA_SB_SD_Li256ELb1ELb0ELi2EEENS1_19SingleTileSchedulerILb1ELb0ELb0ELi128EEEEEEEEEvNT_6ParamsE$_ZN4cute5tupleIJiNS_1CILi0EEEEEC2ERKiRKS2_,($_ZN7cutlass13device_kernelIN5flash19enable_sm80_to_sm89INS1_16FlashAttnBwdSm80INS1_25CollectiveMainloopBwdSm80ILi2ELi2EN4cute5tupleIJNS5_1CILi128EEES8_NS7_ILi64EEEEEENS_10bfloat16_tEfNS_4arch4Sm80ELb0ELb0ELb1ELb1ELb1ELb0ELb0ELb0ELi2ELi4ELi4ELi4ELb0EEENS1_21CollectiveEpilogueBwdISA_SB_SD_Li256ELb1ELb0ELi2EEENS1_19SingleTileSchedulerILb1ELb0ELb0ELi128EEEEEEEEEvNT_6ParamsE$_ZN4cute5tupleIJiiEEC2ERKiS3_ - $_ZN7cutlass13device_kernelIN5flash19enable_sm80_to_sm89INS1_16FlashAttnBwdSm80INS1_25CollectiveMainloopBwdSm80ILi2ELi2EN4cute5tupleIJNS5_1CILi128EEES8_NS7_ILi64EEEEEENS_10bfloat16_tEfNS_4arch4Sm80ELb0ELb0ELb1ELb1ELb1ELb0ELb0ELb0ELi2ELi4ELi4ELi4ELb0EEENS1_21CollectiveEpilogueBwdISA_SB_SD_Li256ELb1ELb0ELi2EEENS1_19SingleTileSchedulerILb1ELb0ELb0ELi128EEEEEEEEEvNT_6ParamsE$_ZN4cute5tupleIJiNS_1CILi0EEEEEC2ERKiRKS2_)
$_ZN7cutlass13device_kernelIN5flash19enable_sm80_to_sm89INS1_16FlashAttnBwdSm80INS1_25CollectiveMainloopBwdSm80ILi2ELi2EN4cute5tupleIJNS5_1CILi128EEES8_NS7_ILi64EEEEEENS_10bfloat16_tEfNS_4arch4Sm80ELb0ELb0ELb1ELb1ELb1ELb0ELb0ELb0ELi2ELi4ELi4ELi4ELb0EEENS1_21CollectiveEpilogueBwdISA_SB_SD_Li256ELb1ELb0ELi2EEENS1_19SingleTileSchedulerILb1ELb0ELb0ELi128EEEEEEEEEvNT_6ParamsE$_ZN4cute5tupleIJiNS_1CILi0EEEEEC2ERKiRKS2_:
[----:B------:R-:W-:Y:S02]  /*c320*/  MOV R6, 0xc340 ;  /* 0x0000c34000067802 */ /* 0x000fe40000000f00 */
[----:B------:R-:W-:Y:S05]  /*c330*/  CALL.REL.NOINC `($_ZN7cutlass13device_kernelIN5flash19enable_sm80_to_sm89INS1_16FlashAttnBwdSm80INS1_25CollectiveMainloopBwdSm80ILi2ELi2EN4cute5tupleIJNS5_1CILi128EEES8_NS7_ILi64EEEEEENS_10bfloat16_tEfNS_4arch4Sm80ELb0ELb0ELb1ELb1ELb1ELb0ELb0ELb0ELi2ELi4ELi4ELi4ELb0EEENS1_21CollectiveEpilogueBwdISA_SB_SD_Li256ELb1ELb0ELi2EEENS1_19SingleTileSchedulerILb1ELb0ELb0ELi128EEEEEEEEEvNT_6ParamsE$_ZN4cute3eso3ESOILb0ELb1EJiNS_1CILi0EEEEEC2ERKiRKS3_) ;  /* 0xffffc30000007944 */ /* 0x000fea0003c3ffff */
[----:B------:R-:W-:-:S04]  /*c340*/  MOV R11, 0x0 ;  /* 0x00000000000b7802 */ /* 0x000fc80000000f00 */
[----:B------:R-:W-:Y:S05]  /*c350*/  RET.REL.NODEC R10 `(_ZN7cutlass13device_kernelIN5flash19enable_sm80_to_sm89INS1_16FlashAttnBwdSm80INS1_25CollectiveMainloopBwdSm80ILi2ELi2EN4cute5tupleIJNS5_1CILi128EEES8_NS7_ILi64EEEEEENS_10bfloat16_tEfNS_4arch4Sm80ELb0ELb0ELb1ELb1ELb1ELb0ELb0ELb0ELi2ELi4ELi4ELi4ELb0EEENS1_21CollectiveEpilogueBwdISA_SB_SD_Li256ELb1ELb0ELi2EEENS1_19SingleTileSchedulerILb1ELb0ELb0ELi128EEEEEEEEEvNT_6ParamsE) ;  /* 0xffff3ca00a007950 */ /* 0x000fea0003c3ffff */
        .type           $_ZN7cutlass13device_kernelIN5flash19enable_sm80_to_sm89INS1_16FlashAttnBwdSm80INS1_25CollectiveMainloopBwdSm80ILi2ELi2EN4cute5tupleIJNS5_1CILi128EEES8_NS7_ILi64EEEEEENS_10bfloat16_tEfNS_4arch4Sm80ELb0ELb0ELb1ELb1ELb1ELb0ELb0ELb0ELi2ELi4ELi4ELi4ELb0EEENS1_21CollectiveEpilogueBwdISA_SB_SD_Li256ELb1ELb0ELi2EEENS1_19SingleTileSchedulerILb1ELb0ELb0ELi128EEEEEEEEEvNT_6ParamsE$_ZN4cute5tupleIJiiEEC2ERKiS3_,@function
        .size           $_ZN7cutlass13device_kernelIN5flash19enable_sm80_to_sm89INS1_16FlashAttnBwdSm80INS1_25CollectiveMainloopBwdSm80ILi2ELi2EN4cute5tupleIJNS5_1CILi128EEES8_NS7_ILi64EEEEEENS_10bfloat16_tEfNS_4arch4Sm80ELb0ELb0ELb1ELb1ELb1ELb0ELb0ELb0ELi2ELi4ELi4ELi4ELb0EEENS1_21CollectiveEpilogueBwdISA_SB_SD_Li256ELb1ELb0ELi2EEENS1_19SingleTileSchedulerILb1ELb0ELb0ELi128EEEEEEEEEvNT_6ParamsE$_ZN4cute5tupleIJiiEEC2ERKiS3_,($_ZN7cutlass13device_kernelIN5flash19enable_sm80_to_sm89INS1_16FlashAttnBwdSm80INS1_25CollectiveMainloopBwdSm80ILi2ELi2EN4cute5tupleIJNS5_1CILi128EEES8_NS7_ILi64EEEEEENS_10bfloat16_tEfNS_4arch4Sm80ELb0ELb0ELb1ELb1ELb1ELb0ELb0ELb0ELi2ELi4ELi4ELi4ELb0EEENS1_21CollectiveEpilogueBwdISA_SB_SD_Li256ELb1ELb0ELi2EEENS1_19SingleTileSchedulerILb1ELb0ELb0ELi128EEEEEEEEEvNT_6ParamsE$_ZN4cute8gmem_ptrIPKN7cutlass10bfloat16_tEECI1NS_12iter_adaptorIS4_S5_EEES4_ - $_ZN7cutlass13device_kernelIN5flash19enable_sm80_to_sm89INS1_16FlashAttnBwdSm80INS1_25CollectiveMainloopBwdSm80ILi2ELi2EN4cute5tupleIJNS5_1CILi128EEES8_NS7_ILi64EEEEEENS_10bfloat16_tEfNS_4arch4Sm80ELb0ELb0ELb1ELb1ELb1ELb0ELb0ELb0ELi2ELi4ELi4ELi4ELb0EEENS1_21CollectiveEpilogueBwdISA_SB_SD_Li256ELb1ELb0ELi2EEENS1_19SingleTileSchedulerILb1ELb0ELb0ELi128EEEEEEEEEvNT_6ParamsE$_ZN4cute5tupleIJiiEEC2ERKiS3_)
$_ZN7cutlass13device_kernelIN5flash19enable_sm80_to_sm89INS1_16FlashAttnBwdSm80INS1_25CollectiveMainloopBwdSm80ILi2ELi2EN4cute5tupleIJNS5_1CILi128EEES8_NS7_ILi64EEEEEENS_10bfloat16_tEfNS_4arch4Sm80ELb0ELb0ELb1ELb1ELb1ELb0ELb0ELb0ELi2ELi4ELi4ELi4ELb0EEENS1_21CollectiveEpilogueBwdISA_SB_SD_Li256ELb1ELb0ELi2EEENS1_19SingleTileSchedulerILb1ELb0ELb0ELi128EEEEEEEEEvNT_6ParamsE$_ZN4cute5tupleIJiiEEC2ERKiS3_:
[----:B------:R-:W-:Y:S02]  /*c360*/  MOV R8, 0xc380 ;  /* 0x0000c38000087802 */ /* 0x000fe40000000f00 */
[----:B------:R-:W-:Y:S05]  /*c370*/  CALL.REL.NOINC `($_ZN7cutlass13device_kernelIN5flash19enable_sm80_to_sm89INS1_16FlashAttnBwdSm80INS1_25CollectiveMainloopBwdSm80ILi2ELi2EN4cute5tupleIJNS5_1CILi128EEES8_NS7_ILi64EEEEEENS_10bfloat16_tEfNS_4arch4Sm80ELb0ELb0ELb1ELb1ELb1ELb0ELb0ELb0ELi2ELi4ELi4ELi4ELb0EEENS1_21CollectiveEpilogueBwdISA_SB_SD_Li256ELb1ELb0ELi2EEENS1_19SingleTileSchedulerILb1ELb0ELb0ELi128EEEEEEEEEvNT_6ParamsE$_ZN4cute3eso3ESOILb0ELb0EJiiEEC2ERKiS4_) ;  /* 0xffffbae000007944 */ /* 0x000fea0003c3ffff */
[----:B-1----:R-:W-:Y:S02]  /*c380*/  MOV R2, R6 ;  /* 0x0000000600027202 */ /* 0x002fe40000000f00 */
[----:B------:R-:W-:-:S04]  /*c390*/  MOV R3, 0x0 ;  /* 0x0000000000037802 */ /* 0x000fc80000000f00 */
[----:B------:R-:W-:Y:S05]  /*c3a0*/  RET.REL.NODEC R2 `(_ZN7cutlass13device_kernelIN5flash19enable_sm80_to_sm89INS1_16FlashAttnBwdSm80INS1_25CollectiveMainloopBwdSm80ILi2ELi2EN4cute5tupleIJNS5_1CILi128EEES8_NS7_ILi64EEEEEENS_10bfloat16_tEfNS_4arch4Sm80ELb0ELb0ELb1ELb1ELb1ELb0ELb0ELb0ELi2ELi4ELi4ELi4ELb0EEENS1_21CollectiveEpilogueBwdISA_SB_SD_Li256ELb1ELb0ELi2EEENS1_19SingleTileSchedulerILb1ELb0ELb0ELi128EEEEEEEEEvNT_6ParamsE) ;  /* 0xffff3c5002007950 */ /* 0x000fea0003c3ffff */
        .type           $_ZN7cutlass13device_kernelIN5flash19enable_sm80_to_sm89INS1_16FlashAttnBwdSm80INS1_25CollectiveMainloopBwdSm80ILi2ELi2EN4cute5tupleIJNS5_1CILi128EEES8_NS7_ILi64EEEEEENS_10bfloat16_tEfNS_4arch4Sm80ELb0ELb0ELb1ELb1ELb1ELb0ELb0ELb0ELi2ELi4ELi4ELi4ELb0EEENS1_21CollectiveEpilogueBwdISA_SB_SD_Li256ELb1ELb0ELi2EEENS1_19SingleTileSchedulerILb1ELb0ELb0ELi128EEEEEEEEEvNT_6ParamsE$_ZN4cute8gmem_ptrIPKN7cutlass10bfloat16_tEECI1NS_12iter_adaptorIS4_S5_EEES4_,@function
        .size           $_ZN7cutlass13device_kernelIN5flash19enable_sm80_to_sm89INS1_16FlashAttnBwdSm80INS1_25CollectiveMainloopBwdSm80ILi2ELi2EN4cute5tupleIJNS5_1CILi128EEES8_NS7_ILi64EEEEEENS_10bfloat16_tEfNS_4arch4Sm80ELb0ELb0ELb1ELb1ELb1ELb0ELb0ELb0ELi2ELi4ELi4ELi4ELb0EEENS1_21CollectiveEpilogueBwdISA_SB_SD_Li256ELb1ELb0ELi2EEENS1_19SingleTileSchedulerILb1ELb0ELb0ELi128EEEEEEEEEvNT_6ParamsE$_ZN4cute8gmem_ptrIPKN7cutlass10bfloat16_tEECI1NS_12iter_adaptorIS4_S5_EEES4_,($_ZN7cutlass13device_kernelIN5flash19enable_sm80_to_sm89INS1_16FlashAttnBwdSm80INS1_25CollectiveMainloopBwdSm80ILi2ELi2EN4cute5tupleIJNS5_1CILi128EEES8_NS7_ILi64EEEEEENS_10bfloat16_tEfNS_4arch4Sm80ELb0ELb0ELb1ELb1ELb1ELb0ELb0ELb0ELi2ELi4ELi4ELi4ELb0EEENS1_21CollectiveEpilogueBwdISA_SB_SD_Li256ELb1ELb0ELi2EEENS1_19SingleTileSchedulerILb1ELb0ELb0ELi128EEEEEEEEEvNT_6ParamsE$_ZN4cute8gmem_ptrIPKN7cutlass9uint128_tEECI1NS_12iter_adaptorIS4_S5_EEES4_ - $_ZN7cutlass13device_kernelIN5flash19enable_sm80_to_sm89INS1_16FlashAttnBwdSm80INS1_25CollectiveMainloopBwdSm80ILi2ELi2EN4cute5tupleIJNS5_1CILi128EEES8_NS7_ILi64EEEEEENS_10bfloat16_tEfNS_4arch4Sm80ELb0ELb0ELb1ELb1ELb1ELb0ELb0ELb0ELi2ELi4ELi4ELi4ELb0EEENS1_21CollectiveEpilogueBwdISA_SB_SD_Li256ELb1ELb0ELi2EEENS1_19SingleTileSchedulerILb1ELb0ELb0ELi128EEEEEEEEEvNT_6ParamsE$_ZN4cute8gmem_ptrIPKN7cutlass10bfloat16_tEECI1NS_12iter_adaptorIS4_S5_EEES4_)
$_ZN7cutlass13device_kernelIN5flash19enable_sm80_to_sm89INS1_16FlashAttnBwdSm80INS1_25CollectiveMainloopBwdSm80ILi2ELi2EN4cute5tupleIJNS5_1CILi128EEES8_NS7_ILi64EEEEEENS_10bfloat16_tEfNS_4arch4Sm80ELb0ELb0ELb1ELb1ELb1ELb0ELb0ELb0ELi2ELi4ELi4ELi4ELb0EEENS1_21CollectiveEpilogueBwdISA_SB_SD_Li256ELb1ELb0ELi2EEENS1_19SingleTileSchedulerILb1ELb0ELb0ELi128EEEEEEEEEvNT_6ParamsE$_ZN4cute8gmem_ptrIPKN7cutlass10bfloat16_tEECI1NS_12iter_adaptorIS4_S5_EEES4_:
[----:B------:R-:W-:Y:S02]  /*c3b0*/  MOV R10, 0xc3d0 ;  /* 0x0000c3d0000a7802 */ /* 0x000fe40000000f00 */
[----:B------:R-:W-:Y:S05]  /*c3c0*/  CALL.REL.NOINC `($_ZN7cutlass13device_kernelIN5flash19enable_sm80_to_sm89INS1_16FlashAttnBwdSm80INS1_25CollectiveMainloopBwdSm80ILi2ELi2EN4cute5tupleIJNS5_1CILi128EEES8_NS7_ILi64EEEEEENS_10bfloat16_tEfNS_4arch4Sm80ELb0ELb0ELb1ELb1ELb1ELb0ELb0ELb0ELi2ELi4ELi4ELi4ELb0EEENS1_21CollectiveEpilogueBwdISA_SB_SD_Li256ELb1ELb0ELi2EEENS1_19SingleTileSchedulerILb1ELb0ELb0ELi128EEEEEEEEEvNT_6ParamsE$_ZN4cute12iter_adaptorIPKN7cutlass10bfloat16_tENS_8gmem_ptrIS4_EEEC2ES4_) ;  /* 0xffffa95000007944 */ /* 0x000fea0003c3ffff */
[----:B------:R-:W-:-:S04]  /*c3d0*/  MOV R9, 0x0 ;  /* 0x0000000000097802 */ /* 0x000fc80000000f00 */
[----:B------:R-:W-:Y:S05]  /*c3e0*/  RET.REL.NODEC R8 `(_ZN7cutlass13device_kernelIN5flash19enable_sm80_to_sm89INS1_16FlashAttnBwdSm80INS1_25CollectiveMainloopBwdSm80ILi2ELi2EN4cute5tupleIJNS5_1CILi128EEES8_NS7_ILi64EEEEEENS_10bfloat16_tEfNS_4arch4Sm80ELb0ELb0ELb1ELb1ELb1ELb0ELb0ELb0ELi2ELi4ELi4ELi4ELb0EEENS1_21CollectiveEpilogueBwdISA_SB_SD_Li256ELb1ELb0ELi2EEENS1_19SingleTileSchedulerILb1ELb0ELb0ELi128EEEEEEEEEvNT_6ParamsE) ;  /* 0xffff3c1008007950 */ /* 0x000fea0003c3ffff */
        .type           $_ZN7cutlass13device_kernelIN5flash19enable_sm80_to_sm89INS1_16FlashAttnBwdSm80INS1_25CollectiveMainloopBwdSm80ILi2ELi2EN4cute5tupleIJNS5_1CILi128EEES8_NS7_ILi64EEEEEENS_10bfloat16_tEfNS_4arch4Sm80ELb0ELb0ELb1ELb1ELb1ELb0ELb0ELb0ELi2ELi4ELi4ELi4ELb0EEENS1_21CollectiveEpilogueBwdISA_SB_SD_Li256ELb1ELb0ELi2EEENS1_19SingleTileSchedulerILb1ELb0ELb0ELi128EEEEEEEEEvNT_6ParamsE$_ZN4cute8gmem_ptrIPKN7cutlass9uint128_tEECI1NS_12iter_adaptorIS4_S5_EEES4_,@function
        .size           $_ZN7cutlass13device_kernelIN5flash19enable_sm80_to_sm89INS1_16FlashAttnBwdSm80INS1_25CollectiveMainloopBwdSm80ILi2ELi2EN4cute5tupleIJNS5_1CILi128EEES8_NS7_ILi64EEEEEENS_10bfloat16_tEfNS_4arch4Sm80ELb0ELb0ELb1ELb1ELb1ELb0ELb0ELb0ELi2ELi4ELi4ELi4ELb0EEENS1_21CollectiveEpilogueBwdISA_SB_SD_Li256ELb1ELb0ELi2EEENS1_19SingleTileSchedulerILb1ELb0ELb0ELi128EEEEEEEEEvNT_6ParamsE$_ZN4cute8gmem_ptrIPKN7cutlass9uint128_tEECI1NS_12iter_adaptorIS4_S5_EEES4_,($_ZN7cutlass13device_kernelIN5flash19enable_sm80_to_sm89INS1_16FlashAttnBwdSm80INS1_25CollectiveMainloopBwdSm80ILi2ELi2EN4cute5tupleIJNS5_1CILi128EEES8_NS7_ILi64EEEEEENS_10bfloat16_tEfNS_4arch4Sm80ELb0ELb0ELb1ELb1ELb1ELb0ELb0ELb0ELi2ELi4ELi4ELi4ELb0EEENS1_21CollectiveEpilogueBwdISA_SB_SD_Li256ELb1ELb0ELi2EEENS1_19SingleTileSchedulerILb1ELb0ELb0ELi128EEEEEEEEEvNT_6ParamsE$_ZN4cute8gmem_ptrIPKfECI1NS_12iter_adaptorIS2_S3_EEES2_ - $_ZN7cutlass13device_kernelIN5flash19enable_sm80_to_sm89INS1_16FlashAttnBwdSm80INS1_25CollectiveMainloopBwdSm80ILi2ELi2EN4cute5tupleIJNS5_1CILi128EEES8_NS7_ILi64EEEEEENS_10bfloat16_tEfNS_4arch4Sm80ELb0ELb0ELb1ELb1ELb1ELb0ELb0ELb0ELi2ELi4ELi4ELi4ELb0EEENS1_21CollectiveEpilogueBwdISA_SB_SD_Li256ELb1ELb0ELi2EEENS1_19SingleTileSchedulerILb1ELb0ELb0ELi128EEEEEEEEEvNT_6ParamsE$_ZN4cute8gmem_ptrIPKN7cutlass9uint128_tEECI1NS_12iter_adaptorIS4_S5_EEES4_)
$_ZN7cutlass13device_kernelIN5flash19enable_sm80_to_sm89INS1_16FlashAttnBwdSm80INS1_25CollectiveMainloopBwdSm80ILi2ELi2EN4cute5tupleIJNS5_1CILi128EEES8_NS7_ILi64EEEEEENS_10bfloat16_tEfNS_4arch4Sm80ELb0ELb0ELb1ELb1ELb1ELb0ELb0ELb0ELi2ELi4ELi4ELi4ELb0EEENS1_21CollectiveEpilogueBwdISA_SB_SD_Li256ELb1ELb0ELi2EEENS1_19SingleTileSchedulerILb1ELb0ELb0ELi128EEEEEEEEEvNT_6ParamsE$_ZN4cute8gmem_ptrIPKN7cutlass9uint128_tEECI1NS_12iter_adaptorIS4_S5_EEES4_:
[----:B------:R-:W-:Y:S02]  /*c3f0*/  MOV R10, 0xc410 ;  /* 0x0000c410000a7802 */ /* 0x000fe40000000f00 */
[----:B------:R-:W-:Y:S05]  /*c400*/  CALL.REL.NOINC `($_ZN7cutlass13device_kernelIN5flash19enable_sm80_to_sm89INS1_16FlashAttnBwdSm80INS1_25CollectiveMainloopBwdSm80ILi2ELi2EN4cute5tupleIJNS5_1CILi128EEES8_NS7_ILi64EEEEEENS_10bfloat16_tEfNS_4arch4Sm80ELb0ELb0ELb1ELb1ELb1ELb0ELb0ELb0ELi2ELi4ELi4ELi4ELb0EEENS1_21CollectiveEpilogueBwdISA_SB_SD_Li256ELb1ELb0ELi2EEENS1_19SingleTileSchedulerILb1ELb0ELb0ELi128EEEEEEEEEvNT_6ParamsE$_ZN4cute12iter_adaptorIPKN7cutlass9uint128_tENS_8gmem_ptrIS4_EEEC2ES4_) ;  /* 0xffffa97000007944 */ /* 0x000fea0003c3ffff */
[----:B------:R-:W-:-:S04]  /*c410*/  MOV R9, 0x0 ;  /* 0x0000000000097802 */ /* 0x000fc80000000f00 */
[----:B------:R-:W-:Y:S05]  /*c420*/  RET.REL.NODEC R8 `(_ZN7cutlass13device_kernelIN5flash19enable_sm80_to_sm89INS1_16FlashAttnBwdSm80INS1_25CollectiveMainloopBwdSm80ILi2ELi2EN4cute5tupleIJNS5_1CILi128EEES8_NS7_ILi64EEEEEENS_10bfloat16_tEfNS_4arch4Sm80ELb0ELb0ELb1ELb1ELb1ELb0ELb0ELb0ELi2ELi4ELi4ELi4ELb0EEENS1_21CollectiveEpilogueBwdISA_SB_SD_Li256ELb1ELb0ELi2EEENS1_19SingleTileSchedulerILb1ELb0ELb0ELi128EEEEEEEEEvNT_6ParamsE) ;  /* 0xffff3bd008007950 */ /* 0x000fea0003c3ffff */
        .type           $_ZN7cutlass13device_kernelIN5flash19enable_sm80_to_sm89INS1_16FlashAttnBwdSm80INS1_25CollectiveMainloopBwdSm80ILi2ELi2EN4cute5tupleIJNS5_1CILi128EEES8_NS7_ILi64EEEEEENS_10bfloat16_tEfNS_4arch4Sm80ELb0ELb0ELb1ELb1ELb1ELb0ELb0ELb0ELi2ELi4ELi4ELi4ELb0EEENS1_21CollectiveEpilogueBwdISA_SB_SD_Li256ELb1ELb0ELi2EEENS1_19SingleTileSchedulerILb1ELb0ELb0ELi128EEEEEEEEEvNT_6ParamsE$_ZN4cute8gmem_ptrIPKfECI1NS_12iter_adaptorIS2_S3_EEES2_,@function
        .size           $_ZN7cutlass13device_kernelIN5flash19enable_sm80_to_sm89INS1_16FlashAttnBwdSm80INS1_25CollectiveMainloopBwdSm80ILi2ELi2EN4cute5tupleIJNS5_1CILi128EEES8_NS7_ILi64EEEEEENS_10bfloat16_tEfNS_4arch4Sm80ELb0ELb0ELb1ELb1ELb1ELb0ELb0ELb0ELi2ELi4ELi4ELi4ELb0EEENS1_21CollectiveEpilogueBwdISA_SB_SD_Li256ELb1ELb0ELi2EEENS1_19SingleTileSchedulerILb1ELb0ELb0ELi128EEEEEEEEEvNT_6ParamsE$_ZN4cute8gmem_ptrIPKfECI1NS_12iter_adaptorIS2_S3_EEES2_,($_ZN7cutlass13device_kernelIN5flash19enable_sm80_to_sm89INS1_16FlashAttnBwdSm80INS1_25CollectiveMainloopBwdSm80ILi2ELi2EN4cute5tupleIJNS5_1CILi128EEES8_NS7_ILi64EEEEEENS_10bfloat16_tEfNS_4arch4Sm80ELb0ELb0ELb1ELb1ELb1ELb0ELb0ELb0ELi2ELi4ELi4ELi4ELb0EEENS1_21CollectiveEpilogueBwdISA_SB_SD_Li256ELb1ELb0ELi2EEENS1_19SingleTileSchedulerILb1ELb0ELb0ELi128EEEEEEEEEvNT_6ParamsE$_ZN4cute8gmem_ptrIPfECI1NS_12iter_adaptorIS1_S2_EEES1_ - $_ZN7cutlass13device_kernelIN5flash19enable_sm80_to_sm89INS1_16FlashAttnBwdSm80INS1_25CollectiveMainloopBwdSm80ILi2ELi2EN4cute5tupleIJNS5_1CILi128EEES8_NS7_ILi64EEEEEENS_10bfloat16_tEfNS_4arch4Sm80ELb0ELb0ELb1ELb1ELb1ELb0ELb0ELb0ELi2ELi4ELi4ELi4ELb0EEENS1_21CollectiveEpilogueBwdISA_SB_SD_Li256ELb1ELb0ELi2EEENS1_19SingleTileSchedulerILb1ELb0ELb0ELi128EEEEEEEEEvNT_6ParamsE$_ZN4cute8gmem_ptrIPKfECI1NS_12iter_adaptorIS2_S3_EEES2_)
$_ZN7cutlass13device_kernelIN5flash19enable_sm80_to_sm89INS1_16FlashAttnBwdSm80INS1_25CollectiveMainloopBwdSm80ILi2ELi2EN4cute5tupleIJNS5_1CILi128EEES8_NS7_ILi64EEEEEENS_10bfloat16_tEfNS_4arch4Sm80ELb0ELb0ELb1ELb1ELb1ELb0ELb0ELb0ELi2ELi4ELi4ELi4ELb0EEENS1_21CollectiveEpilogueBwdISA_SB_SD_Li256ELb1ELb0ELi2EEENS1_19SingleTileSchedulerILb1ELb0ELb0ELi128EEEEEEEEEvNT_6ParamsE$_ZN4cute8gmem_ptrIPKfECI1NS_12iter_adaptorIS2_S3_EEES2_:
[----:B------:R-:W-:Y:S02]  /*c430*/  MOV R10, 0xc450 ;  /* 0x0000c450000a7802 */ /* 0x000fe40000000f00 */
[----:B------:R-:W-:Y:S05]  /*c440*/  CALL.REL.NOINC `($_ZN7cutlass13device_kernelIN5flash19enable_sm80_to_sm89INS1_16FlashAttnBwdSm80INS1_25CollectiveMainloopBwdSm80ILi2ELi2EN4cute5tupleIJNS5_1CILi128EEES8_NS7_ILi64EEEEEENS_10bfloat16_tEfNS_4arch4Sm80ELb0ELb0ELb1ELb1ELb1ELb0ELb0ELb0ELi2ELi4ELi4ELi4ELb0EEENS1_21CollectiveEpilogueBwdISA_SB_SD_Li256ELb1ELb0ELi2EEENS1_19SingleTileSchedulerILb1ELb0ELb0ELi128EEEEEEEEEvNT_6ParamsE$_ZN4cute12iter_adaptorIPKfNS_8gmem_ptrIS2_EEEC2ES2_) ;  /* 0xffffa97000007944 */ /* 0x000fea0003c3ffff */
[----:B------:R-:W-:-:S04]  /*c450*/  MOV R9, 0x0 ;  /* 0x0000000000097802 */ /* 0x000fc80000000f00 */
[----:B------:R-:W-:Y:S05]  /*c460*/  RET.REL.NODEC R8 `(_ZN7cutlass13device_kernelIN5flash19enable_sm80_to_sm89INS1_16FlashAttnBwdSm80INS1_25CollectiveMainloopBwdSm80ILi2ELi2EN4cute5tupleIJNS5_1CILi128EEES8_NS7_ILi64EEEEEENS_10bfloat16_tEfNS_4arch4Sm80ELb0ELb0ELb1ELb1ELb1ELb0ELb0ELb0ELi2ELi4ELi4ELi4ELb0EEENS1_21CollectiveEpilogueBwdISA_SB_SD_Li256ELb1ELb0ELi2EEENS1_19SingleTileSchedulerILb1ELb0ELb0ELi128EEEEEEEEEvNT_6ParamsE) ;  /* 0xffff3b9008007950 */ /* 0x000fea0003c3ffff */
        .type           $_ZN7cutlass13device_kernelIN5flash19enable_sm80_to_sm89INS1_16FlashAttnBwdSm80INS1_25CollectiveMainloopBwdSm80ILi2ELi2EN4cute5tupleIJNS5_1CILi128EEES8_NS7_ILi64EEEEEENS_10bfloat16_tEfNS_4arch4Sm80ELb0ELb0ELb1ELb1ELb1ELb0ELb0ELb0ELi2ELi4ELi4ELi4ELb0EEENS1_21CollectiveEpilogueBwdISA_SB_SD_Li256ELb1ELb0ELi2EEENS1_19SingleTileSchedulerILb1ELb0ELb0ELi128EEEEEEEEEvNT_6ParamsE$_ZN4cute8gmem_ptrIPfECI1NS_12iter_adaptorIS1_S2_EEES1_,@function
        .size           $_ZN7cutlass13device_kernelIN5flash19enable_sm80_to_sm89INS1_16FlashAttnBwdSm80INS1_25CollectiveMainloopBwdSm80ILi2ELi2EN4cute5tupleIJNS5_1CILi128EEES8_NS7_ILi64EEEEEENS_10bfloat16_tEfNS_4arch4Sm80ELb0ELb0ELb1ELb1ELb1ELb0ELb0ELb0ELi2ELi4ELi4ELi4ELb0EEENS1_21CollectiveEpilogueBwdISA_SB_SD_Li256ELb1ELb0ELi2EEENS1_19SingleTileSchedulerILb1ELb0ELb0ELi128EEEEEEEEEvNT_6ParamsE$_ZN4cute8gmem_ptrIPfECI1NS_12iter_adaptorIS1_S2_EEES1_,($_ZN7cutlass13device_kernelIN5flash19enable_sm80_to_sm89INS1_16FlashAttnBwdSm80INS1_25CollectiveMainloopBwdSm80ILi2ELi2EN4cute5tupleIJNS5_1CILi128EEES8_NS7_ILi64EEEEEENS_10bfloat16_tEfNS_4arch4Sm80ELb0ELb0ELb1ELb1ELb1ELb0ELb0ELb0ELi2ELi4ELi4ELi4ELb0EEENS1_21CollectiveEpilogueBwdISA_SB_SD_Li256ELb1ELb0ELi2EEENS1_19SingleTileSchedulerILb1ELb0ELb0ELi128EEEEEEEEEvNT_6ParamsE$_ZN4cute8smem_ptrIPN7cutlass10bfloat16_tEECI1NS_12iter_adaptorIS3_S4_EEES3_ - $_ZN7cutlass13device_kernelIN5flash19enable_sm80_to_sm89INS1_16FlashAttnBwdSm80INS1_25CollectiveMainloopBwdSm80ILi2ELi2EN4cute5tupleIJNS5_1CILi128EEES8_NS7_ILi64EEEEEENS_10bfloat16_tEfNS_4arch4Sm80ELb0ELb0ELb1ELb1ELb1ELb0ELb0ELb0ELi2ELi4ELi4ELi4ELb0EEENS1_21CollectiveEpilogueBwdISA_SB_SD_Li256ELb1ELb0ELi2EEENS1_19SingleTileSchedulerILb1ELb0ELb0ELi128EEEEEEEEEvNT_6ParamsE$_ZN4cute8gmem_ptrIPfECI1NS_12iter_adaptorIS1_S2_EEES1_)
$_ZN7cutlass13device_kernelIN5flash19enable_sm80_to_sm89INS1_16FlashAttnBwdSm80INS1_25CollectiveMainloopBwdSm80ILi2ELi2EN4cute5tupleIJNS5_1CILi128EEES8_NS7_ILi64EEEEEENS_10bfloat16_tEfNS_4arch4Sm80ELb0ELb0ELb1ELb1ELb1ELb0ELb0ELb0ELi2ELi4ELi4ELi4ELb0EEENS1_21CollectiveEpilogueBwdISA_SB_SD_Li256ELb1ELb0ELi2EEENS1_19SingleTileSchedulerILb1ELb0ELb0ELi128EEEEEEEEEvNT_6ParamsE$_ZN4cute8gmem_ptrIPfECI1NS_12iter_adaptorIS1_S2_EEES1_:
[----:B------:R-:W-:Y:S02]  /*c470*/  MOV R4, 0xc490 ;  /* 0x0000c49000047802 */ /* 0x000fe40000000f00 */
[----:B------:R-:W-:Y:S05]  /*c480*/  CALL.REL.NOINC `($_ZN7cutlass13device_kernelIN5flash19enable_sm80_to_sm89INS1_16FlashAttnBwdSm80INS1_25CollectiveMainloopBwdSm80ILi2ELi2EN4cute5tupleIJNS5_1CILi128EEES8_NS7_ILi64EEEEEENS_10bfloat16_tEfNS_4arch4Sm80ELb0ELb0ELb1ELb1ELb1ELb0ELb0ELb0ELi2ELi4ELi4ELi4ELb0EEENS1_21CollectiveEpilogueBwdISA_SB_SD_Li256ELb1ELb0ELi2EEENS1_19SingleTileSchedulerILb1ELb0ELb0ELi128EEEEEEEEEvNT_6ParamsE$_ZN4cute12iter_adaptorIPfNS_8gmem_ptrIS1_EEEC2ES1_) ;  /* 0xffffa9f000007944 */ /* 0x000fea0003c3ffff */
[----:B------:R-:W-:-:S04]  /*c490*/  MOV R9, 0x0 ;  /* 0x0000000000097802 */ /* 0x000fc80000000f00 */
[----:B------:R-:W-:Y:S05]  /*c4a0*/  RET.REL.NODEC R8 `(_ZN7cutlass13device_kernelIN5flash19enable_sm80_to_sm89INS1_16FlashAttnBwdSm80INS1_25CollectiveMainloopBwdSm80ILi2ELi2EN4cute5tupleIJNS5_1CILi128EEES8_NS7_ILi64EEEEEENS_10bfloat16_tEfNS_4arch4Sm80ELb0ELb0ELb1ELb1ELb1ELb0ELb0ELb0ELi2ELi4ELi4ELi4ELb0EEENS1_21CollectiveEpilogueBwdISA_SB_SD_Li256ELb1ELb0ELi2EEENS1_19SingleTileSchedulerILb1ELb0ELb0ELi128EEEEEEEEEvNT_6ParamsE) ;  /* 0xffff3b5008007950 */ /* 0x000fea0003c3ffff */
        .type           $_ZN7cutlass13device_kernelIN5flash19enable_sm80_to_sm89INS1_16FlashAttnBwdSm80INS1_25CollectiveMainloopBwdSm80ILi2ELi2EN4cute5tupleIJNS5_1CILi128EEES8_NS7_ILi64EEEEEENS_10bfloat16_tEfNS_4arch4Sm80ELb0ELb0ELb1ELb1ELb1ELb0ELb0ELb0ELi2ELi4ELi4ELi4ELb0EEENS1_21CollectiveEpilogueBwdISA_SB_SD_Li256ELb1ELb0ELi2EEENS1_19SingleTileSchedulerILb1ELb0ELb0ELi128EEEEEEEEEvNT_6ParamsE$_ZN4cute8smem_ptrIPN7cutlass10bfloat16_tEECI1NS_12iter_adaptorIS3_S4_EEES3_,@function
        .size           $_ZN7cutlass13device_kernelIN5flash19enable_sm80_to_sm89INS1_16FlashAttnBwdSm80INS1_25CollectiveMainloopBwdSm80ILi2ELi2EN4cute5tupleIJNS5_1CILi128EEES8_NS7_ILi64EEEEEENS_10bfloat16_tEfNS_4arch4Sm80ELb0ELb0ELb1ELb1ELb1ELb0ELb0ELb0ELi2ELi4ELi4ELi4ELb0EEENS1_21CollectiveEpilogueBwdISA_SB_SD_Li256ELb1ELb0ELi2EEENS1_19SingleTileSchedulerILb1ELb0ELb0ELi128EEEEEEEEEvNT_6ParamsE$_ZN4cute8smem_ptrIPN7cutlass10bfloat16_tEECI1NS_12iter_adaptorIS3_S4_EEES3_,($_ZN7cutlass13device_kernelIN5flash19enable_sm80_to_sm89INS1_16FlashAttnBwdSm80INS1_25CollectiveMainloopBwdSm80ILi2ELi2EN4cute5tupleIJNS5_1CILi128EEES8_NS7_ILi64EEEEEENS_10bfloat16_tEfNS_4arch4Sm80ELb0ELb0ELb1ELb1ELb1ELb0ELb0ELb0ELi2ELi4ELi4ELi4ELb0EEENS1_21CollectiveEpilogueBwdISA_SB_SD_Li256ELb1ELb0ELi2EEENS1_19SingleTileSchedulerILb1ELb0ELb0ELi128EEEEEEEEEvNT_6ParamsE$_ZN4cute8smem_ptrIPN7cutlass9uint128_tEECI1NS_12iter_adaptorIS3_S4_EEES3_ - $_ZN7cutlass13device_kernelIN5flash19enable_sm80_to_sm89INS1_16FlashAttnBwdSm80INS1_25CollectiveMainloopBwdSm80ILi2ELi2EN4cute5tupleIJNS5_1CILi128EEES8_NS7_ILi64EEEEEENS_10bfloat16_tEfNS_4arch4Sm80ELb0ELb0ELb1ELb1ELb1ELb0ELb0ELb0ELi2ELi4ELi4ELi4ELb0EEENS1_21CollectiveEpilogueBwdISA_SB_SD_Li256ELb1ELb0ELi2EEENS1_19SingleTileSchedulerILb1ELb0ELb0ELi128EEEEEEEEEvNT_6ParamsE$_ZN4cute8smem_ptrIPN7cutlass10bfloat16_tEECI1NS_12iter_adaptorIS3_S4_EEES3_)
$_ZN7cutlass13device_kernelIN5flash19enable_sm80_to_sm89INS1_16FlashAttnBwdSm80INS1_25CollectiveMainloopBwdSm80ILi2ELi2EN4cute5tupleIJNS5_1CILi128EEES8_NS7_ILi64EEEEEENS_10bfloat16_tEfNS_4arch4Sm80ELb0ELb0ELb1ELb1ELb1ELb0ELb0ELb0ELi2ELi4ELi4ELi4ELb0EEENS1_21CollectiveEpilogueBwdISA_SB_SD_Li256ELb1ELb0ELi2EEENS1_19SingleTileSchedulerILb1ELb0ELb0ELi128EEEEEEEEEvNT_6ParamsE$_ZN4cute8smem_ptrIPN7cutlass10bfloat16_tEECI1NS_12iter_adaptorIS3_S4_EEES3_:
[----:B------:R-:W-:Y:S02]  /*c4b0*/  MOV R10, 0xc4d0 ;  /* 0x0000c4d0000a7802 */ /* 0x000fe40000000f00 */
[----:B------:R-:W-:Y:S05]  /*c4c0*/  CALL.REL.NOINC `($_ZN7cutlass13device_kernelIN5flash19enable_sm80_to_sm89INS1_16FlashAttnBwdSm80INS1_25CollectiveMainloopBwdSm80ILi2ELi2EN4cute5tupleIJNS5_1CILi128EEES8_NS7_ILi64EEEEEENS_10bfloat16_tEfNS_4arch4Sm80ELb0ELb0ELb1ELb1ELb1ELb0ELb0ELb0ELi2ELi4ELi4ELi4ELb0EEENS1_21CollectiveEpilogueBwdISA_SB_SD_Li256ELb1ELb0ELi2EEENS1_19SingleTileSchedulerILb1ELb0ELb0ELi128EEEEEEEEEvNT_6ParamsE$_ZN4cute12iter_adaptorIPN7cutlass10bfloat16_tENS_8smem_ptrIS3_EEEC2ES3_) ;  /* 0xffffa93000007944 */ /* 0x000fea0003c3ffff */
[----:B------:R-:W-:-:S04]  /*c4d0*/  MOV R9, 0x0 ;  /* 0x0000000000097802 */ /* 0x000fc80000000f00 */
[----:B------:R-:W-:Y:S05]  /*c4e0*/  RET.REL.NODEC R8 `(_ZN7cutlass13device_kernelIN5flash19enable_sm80_to_sm89INS1_16FlashAttnBwdSm80INS1_25CollectiveMainloopBwdSm80ILi2ELi2EN4cute5tupleIJNS5_1CILi128EEES8_NS7_ILi64EEEEEENS_10bfloat16_tEfNS_4arch4Sm80ELb0ELb0ELb1ELb1ELb1ELb0ELb0ELb0ELi2ELi4ELi4ELi4ELb0EEENS1_21CollectiveEpilogueBwdISA_SB_SD_Li256ELb1ELb0ELi2EEENS1_19SingleTileSchedulerILb1ELb0ELb0ELi128EEEEEEEEEvNT_6ParamsE) ;  /* 0xffff3b1008007950 */ /* 0x000fea0003c3ffff */
        .type           $_ZN7cutlass13device_kernelIN5flash19enable_sm80_to_sm89INS1_16FlashAttnBwdSm80INS1_25CollectiveMainloopBwdSm80ILi2ELi2EN4cute5tupleIJNS5_1CILi128EEES8_NS7_ILi64EEEEEENS_10bfloat16_tEfNS_4arch4Sm80ELb0ELb0ELb1ELb1ELb1ELb0ELb0ELb0ELi2ELi4ELi4ELi4ELb0EEENS1_21CollectiveEpilogueBwdISA_SB_SD_Li256ELb1ELb0ELi2EEENS1_19SingleTileSchedulerILb1ELb0ELb0ELi128EEEEEEEEEvNT_6ParamsE$_ZN4cute8smem_ptrIPN7cutlass9uint128_tEECI1NS_12iter_adaptorIS3_S4_EEES3_,@function
        .size           $_ZN7cutlass13device_kernelIN5flash19enable_sm80_to_sm89INS1_16FlashAttnBwdSm80INS1_25CollectiveMainloopBwdSm80ILi2ELi2EN4cute5tupleIJNS5_1CILi128EEES8_NS7_ILi64EEEEEENS_10bfloat16_tEfNS_4arch4Sm80ELb0ELb0ELb1ELb1ELb1ELb0ELb0ELb0ELi2ELi4ELi4ELi4ELb0EEENS1_21CollectiveEpilogueBwdISA_SB_SD_Li256ELb1ELb0ELi2EEENS1_19SingleTileSchedulerILb1ELb0ELb0ELi128EEEEEEEEEvNT_6ParamsE$_ZN4cute8smem_ptrIPN7cutlass9uint128_tEECI1NS_12iter_adaptorIS3_S4_EEES3_,($_ZN7cutlass13device_kernelIN5flash19enable_sm80_to_sm89INS1_16FlashAttnBwdSm80INS1_25CollectiveMainloopBwdSm80ILi2ELi2EN4cute5tupleIJNS5_1CILi128EEES8_NS7_ILi64EEEEEENS_10bfloat16_tEfNS_4arch4Sm80ELb0ELb0ELb1ELb1ELb1ELb0ELb0ELb0ELi2ELi4ELi4ELi4ELb0EEENS1_21CollectiveEpilogueBwdISA_SB_SD_Li256ELb1ELb0ELi2EEENS1_19SingleTileSchedulerILb1ELb0ELb0ELi128EEEEEEEEEvNT_6ParamsE$_ZN4cute8smem_ptrIPfECI1NS_12iter_adaptorIS1_S2_EEES1_ - $_ZN7cutlass13device_kernelIN5flash19enable_sm80_to_sm89INS1_16FlashAttnBwdSm80INS1_25CollectiveMainloopBwdSm80ILi2ELi2EN4cute5tupleIJNS5_1CILi128EEES8_NS7_ILi64EEEEEENS_10bfloat16_tEfNS_4arch4Sm80ELb0ELb0ELb1ELb1ELb1ELb0ELb0ELb0ELi2ELi4ELi4ELi4ELb0EEENS1_21CollectiveEpilogueBwdISA_SB_SD_Li256ELb1ELb0ELi2EEENS1_19SingleTileSchedulerILb1ELb0ELb0ELi128EEEEEEEEEvNT_6ParamsE$_ZN4cute8smem_ptrIPN7cutlass9uint128_tEECI1NS_12iter_adaptorIS3_S4_EEES3_)
$_ZN7cutlass13device_kernelIN5flash19enable_sm80_to_sm89INS1_16FlashAttnBwdSm80INS1_25CollectiveMainloopBwdSm80ILi2ELi2EN4cute5tupleIJNS5_1CILi128EEES8_NS7_ILi64EEEEEENS_10bfloat16_tEfNS_4arch4Sm80ELb0ELb0ELb1ELb1ELb1ELb0ELb0ELb0ELi2ELi4ELi4ELi4ELb0EEENS1_21CollectiveEpilogueBwdISA_SB_SD_Li256ELb1ELb0ELi2EEENS1_19SingleTileSchedulerILb1ELb0ELb0ELi128EEEEEEEEEvNT_6ParamsE$_ZN4cute8smem_ptrIPN7cutlass9uint128_tEECI1NS_12iter_adaptorIS3_S4_EEES3_:
[----:B------:R-:W-:Y:S02]  /*c4f0*/  MOV R8, 0xc510 ;  /* 0x0000c51000087802 */ /* 0x000fe40000000f00 */
[----:B------:R-:W-:Y:S05]  /*c500*/  CALL.REL.NOINC `($_ZN7cutlass13device_kernelIN5flash19enable_sm80_to_sm89INS1_16FlashAttnBwdSm80INS1_25CollectiveMainloopBwdSm80ILi2ELi2EN4cute5tupleIJNS5_1CILi128EEES8_NS7_ILi64EEEEEENS_10bfloat16_tEfNS_4arch4Sm80ELb0ELb0ELb1ELb1ELb1ELb0ELb0ELb0ELi2ELi4ELi4ELi4ELb0EEENS1_21CollectiveEpilogueBwdISA_SB_SD_Li256ELb1ELb0ELi2EEENS1_19SingleTileSchedulerILb1ELb0ELb0ELi128EEEEEEEEEvNT_6ParamsE$_ZN4cute12iter_adaptorIPN7cutlass9uint128_tENS_8smem_ptrIS3_EEEC2ES3_) ;  /* 0xffffa93000007944 */ /* 0x000fea0003c3ffff */
[----:B------:R-:W-:-:S04]  /*c510*/  MOV R7, 0x0 ;  /* 0x0000000000077802 */ /* 0x000fc80000000f00 */
[----:B------:R-:W-:Y:S05]  /*c520*/  RET.REL.NODEC R6 `(_ZN7cutlass13device_kernelIN5flash19enable_sm80_to_sm89INS1_16FlashAttnBwdSm80INS1_25CollectiveMainloopBwdSm80ILi2ELi2EN4cute5tupleIJNS5_1CILi128EEES8_NS7_ILi64EEEEEENS_10bfloat16_tEfNS_4arch4Sm80ELb0ELb0ELb1ELb1ELb1ELb0ELb0ELb0ELi2ELi4ELi4ELi4ELb0EEENS1_21CollectiveEpilogueBwdISA_SB_SD_Li256ELb1ELb0ELi2EEENS1_19SingleTileSchedulerILb1ELb0ELb0ELi128EEEEEEEEEvNT_6ParamsE) ;  /* 0xffff3ad006007950 */ /* 0x000fea0003c3ffff */
        .type           $_ZN7cutlass13device_kernelIN5flash19enable_sm80_to_sm89INS1_16FlashAttnBwdSm80INS1_25CollectiveMainloopBwdSm80ILi2ELi2EN4cute5tupleIJNS5_1CILi128EEES8_NS7_ILi64EEEEEENS_10bfloat16_tEfNS_4arch4Sm80ELb0ELb0ELb1ELb1ELb1ELb0ELb0ELb0ELi2ELi4ELi4ELi4ELb0EEENS1_21CollectiveEpilogueBwdISA_SB_SD_Li256ELb1ELb0ELi2EEENS1_19SingleTileSchedulerILb1ELb0ELb0ELi128EEEEEEEEEvNT_6ParamsE$_ZN4cute8smem_ptrIPfECI1NS_12iter_adaptorIS1_S2_EEES1_,@function
        .size           $_ZN7cutlass13device_kernelIN5flash19enable_sm80_to_sm89INS1_16FlashAttnBwdSm80INS1_25CollectiveMainloopBwdSm80ILi2ELi2EN4cute5tupleIJNS5_1CILi128EEES8_NS7_ILi64EEEEEENS_10bfloat16_tEfNS_4arch4Sm80ELb0ELb0ELb1ELb1ELb1ELb0ELb0ELb0ELi2ELi4ELi4ELi4ELb0EEENS1_21CollectiveEpilogueBwdISA_SB_SD_Li256ELb1ELb0ELi2EEENS1_19SingleTileSchedulerILb1ELb0ELb0ELi128EEEEEEEEEvNT_6ParamsE$_ZN4cute8smem_ptrIPfECI1NS_12iter_adaptorIS1_S2_EEES1_,($_ZN7cutlass13device_kernelIN5flash19enable_sm80_to_sm89INS1_16FlashAttnBwdSm80INS1_25CollectiveMainloopBwdSm80ILi2ELi2EN4cute5tupleIJNS5_1CILi128EEES8_NS7_ILi64EEEEEENS_10bfloat16_tEfNS_4arch4Sm80ELb0ELb0ELb1ELb1ELb1ELb0ELb0ELb0ELi2ELi4ELi4ELi4ELb0EEENS1_21CollectiveEpilogueBwdISA_SB_SD_Li256ELb1ELb0ELi2EEENS1_19SingleTileSchedulerILb1ELb0ELb0ELi128EEEEEEEEEvNT_6ParamsE$_ZN4cute8smem_ptrIPjECI1NS_12iter_adaptorIS1_S2_EEES1_ - $_ZN7cutlass13device_kernelIN5flash19enable_sm80_to_sm89INS1_16FlashAttnBwdSm80INS1_25CollectiveMainloopBwdSm80ILi2ELi2EN4cute5tupleIJNS5_1CILi128EEES8_NS7_ILi64EEEEEENS_10bfloat16_tEfNS_4arch4Sm80ELb0ELb0ELb1ELb1ELb1ELb0ELb0ELb0ELi2ELi4ELi4ELi4ELb0EEENS1_21CollectiveEpilogueBwdISA_SB_SD_Li256ELb1ELb0ELi2EEENS1_19SingleTileSchedulerILb1ELb0ELb0ELi128EEEEEEEEEvNT_6ParamsE$_ZN4cute8smem_ptrIPfECI1NS_12iter_adaptorIS1_S2_EEES1_)
$_ZN7cutlass13device_kernelIN5flash19enable_sm80_to_sm89INS1_16FlashAttnBwdSm80INS1_25CollectiveMainloopBwdSm80ILi2ELi2EN4cute5tupleIJNS5_1CILi128EEES8_NS7_ILi64EEEEEENS_10bfloat16_tEfNS_4arch4Sm80ELb0ELb0ELb1ELb1ELb1ELb0ELb0ELb0ELi2ELi4ELi4ELi4ELb0EEENS1_21CollectiveEpilogueBwdISA_SB_SD_Li256ELb1ELb0ELi2EEENS1_19SingleTileSchedulerILb1ELb0ELb0ELi128EEEEEEEEEvNT_6ParamsE$_ZN4cute8smem_ptrIPfECI1NS_12iter_adaptorIS1_S2_EEES1_:
[----:B------:R-:W-:Y:S02]  /*c530*/  MOV R10, 0xc550 ;  /* 0x0000c550000a7802 */ /* 0x000fe40000000f00 */
[----:B------:R-:W-:Y:S05]  /*c540*/  CALL.REL.NOINC `($_ZN7cutlass13device_kernelIN5flash19enable_sm80_to_sm89INS1_16FlashAttnBwdSm80INS1_25CollectiveMainloopBwdSm80ILi2ELi2EN4cute5tupleIJNS5_1CILi128EEES8_NS7_ILi64EEEEEENS_10bfloat16_tEfNS_4arch4Sm80ELb0ELb0ELb1ELb1ELb1ELb0ELb0ELb0ELi2ELi4ELi4ELi4ELb0EEENS1_21CollectiveEpilogueBwdISA_SB_SD_Li256ELb1ELb0ELi2EEENS1_19SingleTileSchedulerILb1ELb0ELb0ELi128EEEEEEEEEvNT_6ParamsE$_ZN4cute12iter_adaptorIPfNS_8smem_ptrIS1_EEEC2ES1_) ;  /* 0xffffa97000007944 */ /* 0x000fea0003c3ffff */
[----:B------:R-:W-:-:S04]  /*c550*/  MOV R9, 0x0 ;  /* 0x0000000000097802 */ /* 0x000fc80000000f00 */
[----:B------:R-:W-:Y:S05]  /*c560*/  RET.REL.NODEC R8 `(_ZN7cutlass13device_kernelIN5flash19enable_sm80_to_sm89INS1_16FlashAttnBwdSm80INS1_25CollectiveMainloopBwdSm80ILi2ELi2EN4cute5tupleIJNS5_1CILi128EEES8_NS7_ILi64EEEEEENS_10bfloat16_tEfNS_4arch4Sm80ELb0ELb0ELb1ELb1ELb1ELb0ELb0ELb0ELi2ELi4ELi4ELi4ELb0EEENS1_21CollectiveEpilogueBwdISA_SB_SD_Li256ELb1ELb0ELi2EEENS1_19SingleTileSchedulerILb1ELb0ELb0ELi128EEEEEEEEEvNT_6ParamsE) ;  /* 0xffff3a9008007950 */ /* 0x000fea0003c3ffff */
        .type           $_ZN7cutlass13device_kernelIN5flash19enable_sm80_to_sm89INS1_16FlashAttnBwdSm80INS1_25CollectiveMainloopBwdSm80ILi2ELi2EN4cute5tupleIJNS5_1CILi128EEES8_NS7_ILi64EEEEEENS_10bfloat16_tEfNS_4arch4Sm80ELb0ELb0ELb1ELb1ELb1ELb0ELb0ELb0ELi2ELi4ELi4ELi4ELb0EEENS1_21CollectiveEpilogueBwdISA_SB_SD_Li256ELb1ELb0ELi2EEENS1_19SingleTileSchedulerILb1ELb0ELb0ELi128EEEEEEEEEvNT_6ParamsE$_ZN4cute8smem_ptrIPjECI1NS_12iter_adaptorIS1_S2_EEES1_,@function
        .size           $_ZN7cutlass13device_kernelIN5flash19enable_sm80_to_sm89INS1_16FlashAttnBwdSm80INS1_25CollectiveMainloopBwdSm80ILi2ELi2EN4cute5tupleIJNS5_1CILi128EEES8_NS7_ILi64EEEEEENS_10bfloat16_tEfNS_4arch4Sm80ELb0ELb0ELb1ELb1ELb1ELb0ELb0ELb0ELi2ELi4ELi4ELi4ELb0EEENS1_21CollectiveEpilogueBwdISA_SB_SD_Li256ELb1ELb0ELi2EEENS1_19SingleTileSchedulerILb1ELb0ELb0ELi128EEEEEEEEEvNT_6ParamsE$_ZN4cute8smem_ptrIPjECI1NS_12iter_adaptorIS1_S2_EEES1_,($_ZN7cutlass13device_kernelIN5flash19enable_sm80_to_sm89INS1_16FlashAttnBwdSm80INS1_25CollectiveMainloopBwdSm80ILi2ELi2EN4cute5tupleIJNS5_1CILi128EEES8_NS7_ILi64EEEEEENS_10bfloat16_tEfNS_4arch4Sm80ELb0ELb0ELb1ELb1ELb1ELb0ELb0ELb0ELi2ELi4ELi4ELi4ELb0EEENS1_21CollectiveEpilogueBwdISA_SB_SD_Li256ELb1ELb0ELi2EEENS1_19SingleTileSchedulerILb1ELb0ELb0ELi128EEEEEEEEEvNT_6ParamsE$_ZN73_INTERNAL_24fd9406_37_flash_bwd_hdim64_bf16_softcap_sm80_cu_3fbc093a_291824__cvta_generic_to_sharedEPKv - $_ZN7cutlass13device_kernelIN5flash19enable_sm80_to_sm89INS1_16FlashAttnBwdSm80INS1_25CollectiveMainloopBwdSm80ILi2ELi2EN4cute5tupleIJNS5_1CILi128EEES8_NS7_ILi64EEEEEENS_10bfloat16_tEfNS_4arch4Sm80ELb0ELb0ELb1ELb1ELb1ELb0ELb0ELb0ELi2ELi4ELi4ELi4ELb0EEENS1_21CollectiveEpilogueBwdISA_SB_SD_Li256ELb1ELb0ELi2EEENS1_19SingleTileSchedulerILb1ELb0ELb0ELi128EEEEEEEEEvNT_6ParamsE$_ZN4cute8smem_ptrIPjECI1NS_12iter_adaptorIS1_S2_EEES1_)
$_ZN7cutlass13device_kernelIN5flash19enable_sm80_to_sm89INS1_16FlashAttnBwdSm80INS1_25CollectiveMainloopBwdSm80ILi2ELi2EN4cute5tupleIJNS5_1CILi128EEES8_NS7_ILi64EEEEEENS_10bfloat16_tEfNS_4arch4Sm80ELb0ELb0ELb1ELb1ELb1ELb0ELb0ELb0ELi2ELi4ELi4ELi4ELb0EEENS1_21CollectiveEpilogueBwdISA_SB_SD_Li256ELb1ELb0ELi2EEENS1_19SingleTileSchedulerILb1ELb0ELb0ELi128EEEEEEEEEvNT_6ParamsE$_ZN4cute8smem_ptrIPjECI1NS_12iter_adaptorIS1_S2_EEES1_:
[----:B------:R-:W-:Y:S02]  /*c570*/  MOV R10, 0xc590 ;  /* 0x0000c590000a7802 */ /* 0x000fe40000000f00 */
[----:B------:R-:W-:Y:S05]  /*c580*/  CALL.REL.NOINC `($_ZN7cutlass13device_kernelIN5flash19enable_sm80_to_sm89INS1_16FlashAttnBwdSm80INS1_25CollectiveMainloopBwdSm80ILi2ELi2EN4cute5tupleIJNS5_1CILi128EEES8_NS7_ILi64EEEEEENS_10bfloat16_tEfNS_4arch4Sm80ELb0ELb0ELb1ELb1ELb1ELb0ELb0ELb0ELi2ELi4ELi4ELi4ELb0EEENS1_21CollectiveEpilogueBwdISA_SB_SD_Li256ELb1ELb0ELi2EEENS1_19SingleTileSchedulerILb1ELb0ELb0ELi128EEEEEEEEEvNT_6ParamsE$_ZN4cute12iter_adaptorIPjNS_8smem_ptrIS1_EEEC2ES1_) ;  /* 0xffffa97000007944 */ /* 0x000fea0003c3ffff */
[----:B------:R-:W-:-:S04]  /*c590*/  MOV R9, 0x0 ;  /* 0x0000000000097802 */ /* 0x000fc80000000f00 */
[----:B------:R-:W-:Y:S05]  /*c5a0*/  RET.REL.NODEC R8 `(_ZN7cutlass13device_kernelIN5flash19enable_sm80_to_sm89INS1_16FlashAttnBwdSm80INS1_25CollectiveMainloopBwdSm80ILi2ELi2EN4cute5tupleIJNS5_1CILi128EEES8_NS7_ILi64EEEEEENS_10bfloat16_tEfNS_4arch4Sm80ELb0ELb0ELb1ELb1ELb1ELb0ELb0ELb0ELi2ELi4ELi4ELi4ELb0EEENS1_21CollectiveEpilogueBwdISA_SB_SD_Li256ELb1ELb0ELi2EEENS1_19SingleTileSchedulerILb1ELb0ELb0ELi128EEEEEEEEEvNT_6ParamsE) ;  /* 0xffff3a5008007950 */ /* 0x000fea0003c3ffff */
        .type           $_ZN7cutlass13device_kernelIN5flash19enable_sm80_to_sm89INS1_16FlashAttnBwdSm80INS1_25CollectiveMainloopBwdSm80ILi2ELi2EN4cute5tupleIJNS5_1CILi128EEES8_NS7_ILi64EEEEEENS_10bfloat16_tEfNS_4arch4Sm80ELb0ELb0ELb1ELb1ELb1ELb0ELb0ELb0ELi2ELi4ELi4ELi4ELb0EEENS1_21CollectiveEpilogueBwdISA_SB_SD_Li256ELb1ELb0ELi2EEENS1_19SingleTileSchedulerILb1ELb0ELb0ELi128EEEEEEEEEvNT_6ParamsE$_ZN73_INTERNAL_24fd9406_37_flash_bwd_hdim64_bf16_softcap_sm80_cu_3fbc093a_291824__cvta_generic_to_sharedEPKv,@function
        .size           $_ZN7cutlass13device_kernelIN5flash19enable_sm80_to_sm89INS1_16FlashAttnBwdSm80INS1_25CollectiveMainloopBwdSm80ILi2ELi2EN4cute5tupleIJNS5_1CILi128EEES8_NS7_ILi64EEEEEENS_10bfloat16_tEfNS_4arch4Sm80ELb0ELb0ELb1ELb1ELb1ELb0ELb0ELb0ELi2ELi4ELi4ELi4ELb0EEENS1_21CollectiveEpilogueBwdISA_SB_SD_Li256ELb1ELb0ELi2EEENS1_19SingleTileSchedulerILb1ELb0ELb0ELi128EEEEEEEEEvNT_6ParamsE$_ZN73_INTERNAL_24fd9406_37_flash_bwd_hdim64_bf16_softcap_sm80_cu_3fbc093a_291824__cvta_generic_to_sharedEPKv,($_ZN7cutlass13device_kernelIN5flash19enable_sm80_to_sm89INS1_16FlashAttnBwdSm80INS1_25CollectiveMainloopBwdSm80ILi2ELi2EN4cute5tupleIJNS5_1CILi128EEES8_NS7_ILi64EEEEEENS_10bfloat16_tEfNS_4arch4Sm80ELb0ELb0ELb1ELb1ELb1ELb0ELb0ELb0ELi2ELi4ELi4ELi4ELb0EEENS1_21CollectiveEpilogueBwdISA_SB_SD_Li256ELb1ELb0ELi2EEENS1_19SingleTileSchedulerILb1ELb0ELb0ELi128EEEEEEEEEvNT_6ParamsE$_ZN73_INTERNAL_24fd9406_37_flash_bwd_hdim64_bf16_softcap_sm80_cu_3fbc093a_29189atomicAddEPff - $_ZN7cutlass13device_kernelIN5flash19enable_sm80_to_sm89INS1_16FlashAttnBwdSm80INS1_25CollectiveMainloopBwdSm80ILi2ELi2EN4cute5tupleIJNS5_1CILi128EEES8_NS7_ILi64EEEEEENS_10bfloat16_tEfNS_4arch4Sm80ELb0ELb0ELb1ELb1ELb1ELb0ELb0ELb0ELi2ELi4ELi4ELi4ELb0EEENS1_21CollectiveEpilogueBwdISA_SB_SD_Li256ELb1ELb0ELi2EEENS1_19SingleTileSchedulerILb1ELb0ELb0ELi128EEEEEEEEEvNT_6ParamsE$_ZN73_INTERNAL_24fd9406_37_flash_bwd_hdim64_bf16_softcap_sm80_cu_3fbc093a_291824__cvta_generic_to_sharedEPKv)
$_ZN7cutlass13device_kernelIN5flash19enable_sm80_to_sm89INS1_16FlashAttnBwdSm80INS1_25CollectiveMainloopBwdSm80ILi2ELi2EN4cute5tupleIJNS5_1CILi128EEES8_NS7_ILi64EEEEEENS_10bfloat16_tEfNS_4arch4Sm80ELb0ELb0ELb1ELb1ELb1ELb0ELb0ELb0ELi2ELi4ELi4ELi4ELb0EEENS1_21CollectiveEpilogueBwdISA_SB_SD_Li256ELb1ELb0ELi2EEENS1_19SingleTileSchedulerILb1ELb0ELb0ELi128EEEEEEEEEvNT_6ParamsE$_ZN73_INTERNAL_24fd9406_37_flash_bwd_hdim64_bf16_softcap_sm80_cu_3fbc093a_291824__cvta_generic_to_sharedEPKv:
[----:B------:R-:W-:Y:S02]  /*c5b0*/  MOV R3, 0x0 ;  /* 0x0000000000037802 */ /* 0x000fe40000000f00 */
[----:B------:R-:W-:Y:S02]  /*c5c0*/  IADD3 R4, R4, -c[0x0][0x18], RZ ;  /* 0x8000060004047a10 */ /* 0x000fe40007ffe0ff */
[----:B------:R-:W-:Y:S05]  /*c5d0*/  RET.REL.NODEC R2 `(_ZN7cutlass13device_kernelIN5flash19enable_sm80_to_sm89INS1_16FlashAttnBwdSm80INS1_25CollectiveMainloopBwdSm80ILi2ELi2EN4cute5tupleIJNS5_1CILi128EEES8_NS7_ILi64EEEEEENS_10bfloat16_tEfNS_4arch4Sm80ELb0ELb0ELb1ELb1ELb1ELb0ELb0ELb0ELi2ELi4ELi4ELi4ELb0EEENS1_21CollectiveEpilogueBwdISA_SB_SD_Li256ELb1ELb0ELi2EEENS1_19SingleTileSchedulerILb1ELb0ELb0ELi128EEEEEEEEEvNT_6ParamsE) ;  /* 0xffff3a2002007950 */ /* 0x000fea0003c3ffff */
        .type           $_ZN7cutlass13device_kernelIN5flash19enable_sm80_to_sm89INS1_16FlashAttnBwdSm80INS1_25CollectiveMainloopBwdSm80ILi2ELi2EN4cute5tupleIJNS5_1CILi128EEES8_NS7_ILi64EEEEEENS_10bfloat16_tEfNS_4arch4Sm80ELb0ELb0ELb1ELb1ELb1ELb0ELb0ELb0ELi2ELi4ELi4ELi4ELb0EEENS1_21CollectiveEpilogueBwdISA_SB_SD_Li256ELb1ELb0ELi2EEENS1_19SingleTileSchedulerILb1ELb0ELb0ELi128EEEEEEEEEvNT_6ParamsE$_ZN73_INTERNAL_24fd9406_37_flash_bwd_hdim64_bf16_softcap_sm80_cu_3fbc093a_29189atomicAddEPff,@function
        .size           $_ZN7cutlass13device_kernelIN5flash19enable_sm80_to_sm89INS1_16FlashAttnBwdSm80INS1_25CollectiveMainloopBwdSm80ILi2ELi2EN4cute5tupleIJNS5_1CILi128EEES8_NS7_ILi64EEEEEENS_10bfloat16_tEfNS_4arch4Sm80ELb0ELb0ELb1ELb1ELb1ELb0ELb0ELb0ELi2ELi4ELi4ELi4ELb0EEENS1_21CollectiveEpilogueBwdISA_SB_SD_Li256ELb1ELb0ELi2EEENS1_19SingleTileSchedulerILb1ELb0ELb0ELi128EEEEEEEEEvNT_6ParamsE$_ZN73_INTERNAL_24fd9406_37_flash_bwd_hdim64_bf16_softcap_sm80_cu_3fbc093a_29189atomicAddEPff,($_ZN7cutlass13device_kernelIN5flash19enable_sm80_to_sm89INS1_16FlashAttnBwdSm80INS1_25CollectiveMainloopBwdSm80ILi2ELi2EN4cute5tupleIJNS5_1CILi128EEES8_NS7_ILi64EEEEEENS_10bfloat16_tEfNS_4arch4Sm80ELb0ELb0ELb1ELb1ELb1ELb0ELb0ELb0ELi2ELi4ELi4ELi4ELb0EEENS1_21CollectiveEpilogueBwdISA_SB_SD_Li256ELb1ELb0ELi2EEENS1_19SingleTileSchedulerILb1ELb0ELb0ELi128EEEEEEEEEvNT_6ParamsE$_ZZN4cute12filter_tupleINS_5tupleIJNS1_IJNS_10UnderscoreENS_1CILi0EEEEEENS1_IJS4_S2_EEEEEENS1_IJNS1_IJNS1_IJNS3_ILi1EEES4_EEES4_EEENS1_IJNS1_IJS4_S4_EEEiEEEEEEZNS_5sliceIS7_SD_EEDaRKT_RKT0_EUlRKT_RKT0_E_EEDaSH_SK_OT1_ENKUlDpSN_E_clIJNS1_IJS9_EEENS1_IJiEEEEEEDaSU_ - $_ZN7cutlass13device_kernelIN5flash19enable_sm80_to_sm89INS1_16FlashAttnBwdSm80INS1_25CollectiveMainloopBwdSm80ILi2ELi2EN4cute5tupleIJNS5_1CILi128EEES8_NS7_ILi64EEEEEENS_10bfloat16_tEfNS_4arch4Sm80ELb0ELb0ELb1ELb1ELb1ELb0ELb0ELb0ELi2ELi4ELi4ELi4ELb0EEENS1_21CollectiveEpilogueBwdISA_SB_SD_Li256ELb1ELb0ELi2EEENS1_19SingleTileSchedulerILb1ELb0ELb0ELi128EEEEEEEEEvNT_6ParamsE$_ZN73_INTERNAL_24fd9406_37_flash_bwd_hdim64_bf16_softcap_sm80_cu_3fbc093a_29189atomicAddEPff)
$_ZN7cutlass13device_kernelIN5flash19enable_sm80_to_sm89INS1_16FlashAttnBwdSm80INS1_25CollectiveMainloopBwdSm80ILi2ELi2EN4cute5tupleIJNS5_1CILi128EEES8_NS7_ILi64EEEEEENS_10bfloat16_tEfNS_4arch4Sm80ELb0ELb0ELb1ELb1ELb1ELb0ELb0ELb0ELi2ELi4ELi4ELi4ELb0EEENS1_21CollectiveEpilogueBwdISA_SB_SD_Li256ELb1ELb0ELi2EEENS1_19SingleTileSchedulerILb1ELb0ELb0ELi128EEEEEEEEEvNT_6ParamsE$_ZN73_INTERNAL_24fd9406_37_flash_bwd_hdim64_bf16_softcap_sm80_cu_3fbc093a_29189atomicAddEPff:
[----:B------:R-:W-:Y:S01]  /*c5e0*/  BSSY B0, `(.L_x_1298) ;  /* 0x0000003000007945 */ /* 0x000fe20003800000 */
[----:B------:R-:W-:Y:S02]  /*c5f0*/  MOV R12, 0xc610 ;  /* 0x0000c610000c7802 */ /* 0x000fe40000000f00 */
[----:B------:R-:W-:Y:S05]  /*c600*/  CALL.REL.NOINC `($_ZN7cutlass13device_kernelIN5flash19enable_sm80_to_sm89INS1_16FlashAttnBwdSm80INS1_25CollectiveMainloopBwdSm80ILi2ELi2EN4cute5tupleIJNS5_1CILi128EEES8_NS7_ILi64EEEEEENS_10bfloat16_tEfNS_4arch4Sm80ELb0ELb0ELb1ELb1ELb1ELb0ELb0ELb0ELi2ELi4ELi4ELi4ELb0EEENS1_21CollectiveEpilogueBwdISA_SB_SD_Li256ELb1ELb0ELi2EEENS1_19SingleTileSchedulerILb1ELb0ELb0ELi128EEEEEEEEEvNT_6ParamsE$__fAtomicAdd) ;  /* 0x0005a3e000007944 */ /* 0x000fea0003c00000 */
[----:B------:R-:W-:Y:S05]  /*c610*/  BSYNC B0 ;  /* 0x0000000000007941 */ /* 0x000fea0003800000 */
.L_x_1298:
[----:B------:R-:W-:-:S04]  /*c620*/  MOV R11, 0x0 ;  /* 0x00000000000b7802 */ /* 0x000fc80000000f00 */
[----:B------:R-:W-:Y:S05]  /*c630*/  RET.REL.NODEC R10 `(_ZN7cutlass13device_kernelIN5flash19enable_sm80_to_sm89INS1_16FlashAttnBwdSm80INS1_25CollectiveMainloopBwdSm80ILi2ELi2EN4cute5tupleIJNS5_1CILi128EEES8_NS7_ILi64EEEEEENS_10bfloat16_tEfNS_4arch4Sm80ELb0ELb0ELb1ELb1ELb1ELb0ELb0ELb0ELi2ELi4ELi4ELi4ELb0EEENS1_21CollectiveEpilogueBwdISA_SB_SD_Li256ELb1ELb0ELi2EEENS1_19SingleTileSchedulerILb1ELb0ELb0ELi128EEEEEEEEEvNT_6ParamsE) ;  /* 0xffff39c00a007950 */ /* 0x000fea0003c3ffff */
        .type           $_ZN7cutlass13device_kernelIN5flash19enable_sm80_to_sm89INS1_16FlashAttnBwdSm80INS1_25CollectiveMainloopBwdSm80ILi2ELi2EN4cute5tupleIJNS5_1CILi128EEES8_NS7_ILi64EEEEEENS_10bfloat16_tEfNS_4arch4Sm80ELb0ELb0ELb1ELb1ELb1ELb0ELb0ELb0ELi2ELi4ELi4ELi4ELb0EEENS1_21CollectiveEpilogueBwdISA_SB_SD_Li256ELb1ELb0ELi2EEENS1_19SingleTileSchedulerILb1ELb0ELb0ELi128EEEEEEEEEvNT_6ParamsE$_ZZN4cute12filter_tupleINS_5tupleIJNS1_IJNS_10UnderscoreENS_1CILi0EEEEEENS1_IJS4_S2_EEEEEENS1_IJNS1_IJNS1_IJNS3_ILi1EEES4_EEES4_EEENS1_IJNS1_IJS4_S4_EEEiEEEEEEZNS_5sliceIS7_SD_EEDaRKT_RKT0_EUlRKT_RKT0_E_EEDaSH_SK_OT1_ENKUlDpSN_E_clIJNS1_IJS9_EEENS1_IJiEEEEEEDaSU_,@function
        .size           $_ZN7cutlass13device_kernelIN5flash19enable_sm80_to_sm89INS1_16FlashAttnBwdSm80INS1_25CollectiveMainloopBwdSm80ILi2ELi2EN4cute5tupleIJNS5_1CILi128EEES8_NS7_ILi64EEEEEENS_10bfloat16_tEfNS_4arch4Sm80ELb0ELb0ELb1ELb1ELb1ELb0ELb0ELb0ELi2ELi4ELi4ELi4ELb0EEENS1_21CollectiveEpilogueBwdISA_SB_SD_Li256ELb1ELb0ELi2EEENS1_19SingleTileSchedulerILb1ELb0ELb0ELi128EEEEEEEEEvNT_6ParamsE$_ZZN4cute12filter_tupleINS_5tupleIJNS1_IJNS_10UnderscoreENS_1CILi0EEEEEENS1_IJS4_S2_EEEEEENS1_IJNS1_IJNS1_IJNS3_ILi1EEES4_EEES4_EEENS1_IJNS1_IJS4_S4_EEEiEEEEEEZNS_5sliceIS7_SD_EEDaRKT_RKT0_EUlRKT_RKT0_E_EEDaSH_SK_OT1_ENKUlDpSN_E_clIJNS1_IJS9_EEENS1_IJiEEEEEEDaSU_,($_ZN7cutlass13device_kernelIN5flash19enable_sm80_to_sm89INS1_16FlashAttnBwdSm80INS1_25CollectiveMainloopBwdSm80ILi2ELi2EN4cute5tupleIJNS5_1CILi128EEES8_NS7_ILi64EEEEEENS_10bfloat16_tEfNS_4arch4Sm80ELb0ELb0ELb1ELb1ELb1ELb0ELb0ELb0ELi2ELi4ELi4ELi4ELb0EEENS1_21CollectiveEpilogueBwdISA_SB_SD_Li256ELb1ELb0ELi2EEENS1_19SingleTileSchedulerILb1ELb0ELb0ELi128EEEEEEEEEvNT_6ParamsE$_ZZN4cute12filter_tupleINS_5tupleIJNS1_IJNS_1CILi0EEENS1_IJNS2_ILi1EEENS2_ILi512EEEiEEEEEENS2_ILi4096EEENS1_IJiNS2_ILi8192EEEEEEEEEZNS_7flattenISB_EEDaRKT_EUlRKT_E_EEDaSF_OT0_ENKUlDpSI_E_clIJNS1_IJS3_S4_S5_iEEENS1_IJS8_EEESA_EEEDaSM_ - $_ZN7cutlass13device_kernelIN5flash19enable_sm80_to_sm89INS1_16FlashAttnBwdSm80INS1_25CollectiveMainloopBwdSm80ILi2ELi2EN4cute5tupleIJNS5_1CILi128EEES8_NS7_ILi64EEEEEENS_10bfloat16_tEfNS_4arch4Sm80ELb0ELb0ELb1ELb1ELb1ELb0ELb0ELb0ELi2ELi4ELi4ELi4ELb0EEENS1_21CollectiveEpilogueBwdISA_SB_SD_Li256ELb1ELb0ELi2EEENS1_19SingleTileSchedulerILb1ELb0ELb0ELi128EEEEEEEEEvNT_6ParamsE$_ZZN4cute12filter_tupleINS_5tupleIJNS1_IJNS_10UnderscoreENS_1CILi0EEEEEENS1_IJS4_S2_EEEEEENS1_IJNS1_IJNS1_IJNS3_ILi1EEES4_EEES4_EEENS1_IJNS1_IJS4_S4_EEEiEEEEEEZNS_5sliceIS7_SD_EEDaRKT_RKT0_EUlRKT_RKT0_E_EEDaSH_SK_OT1_ENKUlDpSN_E_clIJNS1_IJS9_EEENS1_IJiEEEEEEDaSU_)
$_ZN7cutlass13device_kernelIN5flash19enable_sm80_to_sm89INS1_16FlashAttnBwdSm80INS1_25CollectiveMainloopBwdSm80ILi2ELi2EN4cute5tupleIJNS5_1CILi128EEES8_NS7_ILi64EEEEEENS_10bfloat16_tEfNS_4arch4Sm80ELb0ELb0ELb1ELb1ELb1ELb0ELb0ELb0ELi2ELi4ELi4ELi4ELb0EEENS1_21CollectiveEpilogueBwdISA_SB_SD_Li256ELb1ELb0ELi2EEENS1_19SingleTileSchedulerILb1ELb0ELb0ELi128EEEEEEEEEvNT_6ParamsE$_ZZN4cute12filter_tupleINS_5tupleIJNS1_IJNS_10UnderscoreENS_1CILi0EEEEEENS1_IJS4_S2_EEEEEENS1_IJNS1_IJNS1_IJNS3_ILi1EEES4_EEES4_EEENS1_IJNS1_IJS4_S4_EEEiEEEEEEZNS_5sliceIS7_SD_EEDaRKT_RKT0_EUlRKT_RKT0_E_EEDaSH_SK_OT1_ENKUlDpSN_E_clIJNS1_IJS9_EEENS1_IJiEEEEEEDaSU_:
[----:B------:R-:W-:Y:S02]  /*c640*/  IADD3 R2, R1, 0x1680, RZ ;  /* 0x0000168001027810 */ /* 0x000fe40007ffe0ff */
[----:B------:R-:W-:Y:S02]  /*c650*/  MOV R6, 0xc680 ;  /* 0x0000c68000067802 */ /* 0x000fe40000000f00 */
[----:B------:R-:W-:Y:S02]  /*c660*/  IADD3 R2, R2, c[0x0][0x20], RZ ;  /* 0x0000080002027a10 */ /* 0x000fe40007ffe0ff */
[----:B------:R-:W-:Y:S05]  /*c670*/  CALL.REL.NOINC `($_ZN7cutlass13device_kernelIN5flash19enable_sm80_to_sm89INS1_16FlashAttnBwdSm80INS1_25CollectiveMainloopBwdSm80ILi2ELi2EN4cute5tupleIJNS5_1CILi128EEES8_NS7_ILi64EEEEEENS_10bfloat16_tEfNS_4arch4Sm80ELb0ELb0ELb1ELb1ELb1ELb0ELb0ELb0ELi2ELi4ELi4ELi4ELb0EEENS1_21CollectiveEpilogueBwdISA_SB_SD_Li256ELb1ELb0ELi2EEENS1_19SingleTileSchedulerILb1ELb0ELb0ELi128EEEEEEEEEvNT_6ParamsE$_ZN4cute3eso3ESOILb1ELb0EJNS_5tupleIJNS_1CILi1EEENS3_ILi0EEEEEEiEEC2ERKS6_RKi) ;  /* 0xffffd5a000007944 */ /* 0x000fea0003c3ffff */
[----:B-1----:R1:W5:Y:S01]  /*c680*/  LDL R3, [R1+0x1680] ;  /* 0x0016800001037983 */ /* 0x0023620000100800 */
[----:B------:R-:W-:-:S04]  /*c690*/  MOV R9, 0x0 ;  /* 0x0000000000097802 */ /* 0x000fc80000000f00 */
[----:B------:R-:W-:Y:S05]  /*c6a0*/  RET.REL.NODEC R8 `(_ZN7cutlass13device_kernelIN5flash19enable_sm80_to_sm89INS1_16FlashAttnBwdSm80INS1_25CollectiveMainloopBwdSm80ILi2ELi2EN4cute5tupleIJNS5_1CILi128EEES8_NS7_ILi64EEEEEENS_10bfloat16_tEfNS_4arch4Sm80ELb0ELb0ELb1ELb1ELb1ELb0ELb0ELb0ELi2ELi4ELi4ELi4ELb0EEENS1_21CollectiveEpilogueBwdISA_SB_SD_Li256ELb1ELb0ELi2EEENS1_19SingleTileSchedulerILb1ELb0ELb0ELi128EEEEEEEEEvNT_6ParamsE) ;  /* 0xffff395008007950 */ /* 0x000fea0003c3ffff */
        .type           $_ZN7cutlass13device_kernelIN5flash19enable_sm80_to_sm89INS1_16FlashAttnBwdSm80INS1_25CollectiveMainloopBwdSm80ILi2ELi2EN4cute5tupleIJNS5_1CILi128EEES8_NS7_ILi64EEEEEENS_10bfloat16_tEfNS_4arch4Sm80ELb0ELb0ELb1ELb1ELb1ELb0ELb0ELb0ELi2ELi4ELi4ELi4ELb0EEENS1_21CollectiveEpilogueBwdISA_SB_SD_Li256ELb1ELb0ELi2EEENS1_19SingleTileSchedulerILb1ELb0ELb0ELi128EEEEEEEEEvNT_6ParamsE$_ZZN4cute12filter_tupleINS_5tupleIJNS1_IJNS_1CILi0EEENS1_IJNS2_ILi1EEENS2_ILi512EEEiEEEEEENS2_ILi4096EEENS1_IJiNS2_ILi8192EEEEEEEEEZNS_7flattenISB_EEDaRKT_EUlRKT_E_EEDaSF_OT0_ENKUlDpSI_E_clIJNS1_IJS3_S4_S5_iEEENS1_IJS8_EEESA_EEEDaSM_,@function
        .size           $_ZN7cutlass13device_kernelIN5flash19enable_sm80_to_sm89INS1_16FlashAttnBwdSm80INS1_25CollectiveMainloopBwdSm80ILi2ELi2EN4cute5tupleIJNS5_1CILi128EEES8_NS7_ILi64EEEEEENS_10bfloat16_tEfNS_4arch4Sm80ELb0ELb0ELb1ELb1ELb1ELb0ELb0ELb0ELi2ELi4ELi4ELi4ELb0EEENS1_21CollectiveEpilogueBwdISA_SB_SD_Li256ELb1ELb0ELi2EEENS1_19SingleTileSchedulerILb1ELb0ELb0ELi128EEEEEEEEEvNT_6ParamsE$_ZZN4cute12filter_tupleINS_5tupleIJNS1_IJNS_1CILi0EEENS1_IJNS2_ILi1EEENS2_ILi512EEEiEEEEEENS2_ILi4096EEENS1_IJiNS2_ILi8192EEEEEEEEEZNS_7flattenISB_EEDaRKT_EUlRKT_E_EEDaSF_OT0_ENKUlDpSI_E_clIJNS1_IJS3_S4_S5_iEEENS1_IJS8_EEESA_EEEDaSM_,($_ZN7cutlass13device_kernelIN5flash19enable_sm80_to_sm89INS1_16FlashAttnBwdSm80INS1_25CollectiveMainloopBwdSm80ILi2ELi2EN4cute5tupleIJNS5_1CILi128EEES8_NS7_ILi64EEEEEENS_10bfloat16_tEfNS_4arch4Sm80ELb0ELb0ELb1ELb1ELb1ELb0ELb0ELb0ELi2ELi4ELi4ELi4ELb0EEENS1_21CollectiveEpilogueBwdISA_SB_SD_Li256ELb1ELb0ELi2EEENS1_19SingleTileSchedulerILb1ELb0ELb0ELi128EEEEEEEEEvNT_6ParamsE$_ZZN4cute12filter_tupleINS_5tupleIJNS1_IJiNS1_IJiNS_1CILi0EEEEEEEEENS1_IJNS_10UnderscoreENS1_IJS6_S6_EEEEEEEEES9_ZNS_4diceIS9_S9_EEDaRKT_RKT0_EUlRKT_RKT0_E_EEDaSD_SG_OT1_ENKUlDpSJ_E_clIJNS1_IJiiS3_EEENS1_IJEEEEEEDaSQ_ - $_ZN7cutlass13device_kernelIN5flash19enable_sm80_to_sm89INS1_16FlashAttnBwdSm80INS1_25CollectiveMainloopBwdSm80ILi2ELi2EN4cute5tupleIJNS5_1CILi128EEES8_NS7_ILi64EEEEEENS_10bfloat16_tEfNS_4arch4Sm80ELb0ELb0ELb1ELb1ELb1ELb0ELb0ELb0ELi2ELi4ELi4ELi4ELb0EEENS1_21CollectiveEpilogueBwdISA_SB_SD_Li256ELb1ELb0ELi2EEENS1_19SingleTileSchedulerILb1ELb0ELb0ELi128EEEEEEEEEvNT_6ParamsE$_ZZN4cute12filter_tupleINS_5tupleIJNS1_IJNS_1CILi0EEENS1_IJNS2_ILi1EEENS2_ILi512EEEiEEEEEENS2_ILi4096EEENS1_IJiNS2_ILi8192EEEEEEEEEZNS_7flattenISB_EEDaRKT_EUlRKT_E_EEDaSF_OT0_ENKUlDpSI_E_clIJNS1_IJS3_S4_S5_iEEENS1_IJS8_EEESA_EEEDaSM_)
$_ZN7cutlass13device_kernelIN5flash19enable_sm80_to_sm89INS1_16FlashAttnBwdSm80INS1_25CollectiveMainloopBwdSm80ILi2ELi2EN4cute5tupleIJNS5_1CILi128EEES8_NS7_ILi64EEEEEENS_10bfloat16_tEfNS_4arch4Sm80ELb0ELb0ELb1ELb1ELb1ELb0ELb0ELb0ELi2ELi4ELi4ELi4ELb0EEENS1_21CollectiveEpilogueBwdISA_SB_SD_Li256ELb1ELb0ELi2EEENS1_19SingleTileSchedulerILb1ELb0ELb0ELi128EEEEEEEEEvNT_6ParamsE$_ZZN4cute12filter_tupleINS_5tupleIJNS1_IJNS_1CILi0EEENS1_IJNS2_ILi1EEENS2_ILi512EEEiEEEEEENS2_ILi4096EEENS1_IJiNS2_ILi8192EEEEEEEEEZNS_7flattenISB_EEDaRKT_EUlRKT_E_EEDaSF_OT0_ENKUlDpSI_E_clIJNS1_IJS3_S4_S5_iEEENS1_IJS8_EEESA_EEEDaSM_:
[----:B------:R-:W-:Y:S02]  /*c6b0*/  IADD3 R3, R1, 0x1380, RZ ;  /* 0x0000138001037810 */ /* 0x000fe40007ffe0ff */
[----:B------:R-:W-:Y:S02]  /*c6c0*/  MOV R8, 0xc6f0 ;  /* 0x0000c6f000087802 */ /* 0x000fe40000000f00 */
[----:B------:R-:W-:Y:S02]  /*c6d0*/  IADD3 R3, R3, c[0x0][0x20], RZ ;  /* 0x0000080003037a10 */ /* 0x000fe40007ffe0ff */
[----:B------:R-:W-:Y:S05]  /*c6e0*/  CALL.REL.NOINC `($_ZN7cutlass13device_kernelIN5flash19enable_sm80_to_sm89INS1_16FlashAttnBwdSm80INS1_25CollectiveMainloopBwdSm80ILi2ELi2EN4cute5tupleIJNS5_1CILi128EEES8_NS7_ILi64EEEEEENS_10bfloat16_tEfNS_4arch4Sm80ELb0ELb0ELb1ELb1ELb1ELb0ELb0ELb0ELi2ELi4ELi4ELi4ELb0EEENS1_21CollectiveEpilogueBwdISA_SB_SD_Li256ELb1ELb0ELi2EEENS1_19SingleTileSchedulerILb1ELb0ELb0ELi128EEEEEEEEEvNT_6ParamsE$_ZN4cute3eso3ESOILb1ELb0EJNS_1CILi0EEENS2_ILi1EEENS2_ILi512EEEiNS2_ILi4096EEEiNS2_ILi8192EEEEEC2ERKS3_RKS4_RKS5_RKiRKS6_SG_RKS7_) ;  /* 0xffffc55000007944 */ /* 0x000fea0003c3ffff */
[----:B-1----:R-:W-:Y:S02]  /*c6f0*/  MOV R2, R6 ;  /* 0x0000000600027202 */ /* 0x002fe40000000f00 */
[----:B------:R-:W-:-:S04]  /*c700*/  MOV R3, 0x0 ;  /* 0x0000000000037802 */ /* 0x000fc80000000f00 */
[----:B------:R-:W-:Y:S05]  /*c710*/  RET.REL.NODEC R2 `(_ZN7cutlass13device_kernelIN5flash19enable_sm80_to_sm89INS1_16FlashAttnBwdSm80INS1_25CollectiveMainloopBwdSm80ILi2ELi2EN4cute5tupleIJNS5_1CILi128EEES8_NS7_ILi64EEEEEENS_10bfloat16_tEfNS_4arch4Sm80ELb0ELb0ELb1ELb1ELb1ELb0ELb0ELb0ELi2ELi4ELi4ELi4ELb0EEENS1_21CollectiveEpilogueBwdISA_SB_SD_Li256ELb1ELb0ELi2EEENS1_19SingleTileSchedulerILb1ELb0ELb0ELi128EEEEEEEEEvNT_6ParamsE) ;  /* 0xffff38e002007950 */ /* 0x000fea0003c3ffff */
        .type           $_ZN7cutlass13device_kernelIN5flash19enable_sm80_to_sm89INS1_16FlashAttnBwdSm80INS1_25CollectiveMainloopBwdSm80ILi2ELi2EN4cute5tupleIJNS5_1CILi128EEES8_NS7_ILi64EEEEEENS_10bfloat16_tEfNS_4arch4Sm80ELb0ELb0ELb1ELb1ELb1ELb0ELb0ELb0ELi2ELi4ELi4ELi4ELb0EEENS1_21CollectiveEpilogueBwdISA_SB_SD_Li256ELb1ELb0ELi2EEENS1_19SingleTileSchedulerILb1ELb0ELb0ELi128EEEEEEEEEvNT_6ParamsE$_ZZN4cute12filter_tupleINS_5tupleIJNS1_IJiNS1_IJiNS_1CILi0EEEEEEEEENS1_IJNS_10UnderscoreENS1_IJS6_S6_EEEEEEEEES9_ZNS_4diceIS9_S9_EEDaRKT_RKT0_EUlRKT_RKT0_E_EEDaSD_SG_OT1_ENKUlDpSJ_E_clIJNS1_IJiiS3_EEENS1_IJEEEEEEDaSQ_,@function
        .size           $_ZN7cutlass13device_kernelIN5flash19enable_sm80_to_sm89INS1_16FlashAttnBwdSm80INS1_25CollectiveMainloopBwdSm80ILi2ELi2EN4cute5tupleIJNS5_1CILi128EEES8_NS7_ILi64EEEEEENS_10bfloat16_tEfNS_4arch4Sm80ELb0ELb0ELb1ELb1ELb1ELb0ELb0ELb0ELi2ELi4ELi4ELi4ELb0EEENS1_21CollectiveEpilogueBwdISA_SB_SD_Li256ELb1ELb0ELi2EEENS1_19SingleTileSchedulerILb1ELb0ELb0ELi128EEEEEEEEEvNT_6ParamsE$_ZZN4cute12filter_tupleINS_5tupleIJNS1_IJiNS1_IJiNS_1CILi0EEEEEEEEENS1_IJNS_10UnderscoreENS1_IJS6_S6_EEEEEEEEES9_ZNS_4diceIS9_S9_EEDaRKT_RKT0_EUlRKT_RKT0_E_EEDaSD_SG_OT1_ENKUlDpSJ_E_clIJNS1_IJiiS3_EEENS1_IJEEEEEEDaSQ_,($_ZN7cutlass13device_kernelIN5flash19enable_sm80_to_sm89INS1_16FlashAttnBwdSm80INS1_25CollectiveMainloopBwdSm80ILi2ELi2EN4cute5tupleIJNS5_1CILi128EEES8_NS7_ILi64EEEEEENS_10bfloat16_tEfNS_4arch4Sm80ELb0ELb0ELb1ELb1ELb1ELb0ELb0ELb0ELi2ELi4ELi4ELi4ELb0EEENS1_21CollectiveEpilogueBwdISA_SB_SD_Li256ELb1ELb0ELi2EEENS1_19SingleTileSchedulerILb1ELb0ELb0ELi128EEEEEEEEEvNT_6ParamsE$_ZZN4cute12filter_tupleINS_5tupleIJNS1_IJiiEEENS_1CILi1024EEEEEEZNS_16flatten_to_tupleIS5_EEDaRKT_EUlRKT_E_EEDaS9_OT0_ENKUlDpSC_E_clIJS2_NS1_IJS4_EEEEEEDaSG_ - $_ZN7cutlass13device_kernelIN5flash19enable_sm80_to_sm89INS1_16FlashAttnBwdSm80INS1_25CollectiveMainloopBwdSm80ILi2ELi2EN4cute5tupleIJNS5_1CILi128EEES8_NS7_ILi64EEEEEENS_10bfloat16_tEfNS_4arch4Sm80ELb0ELb0ELb1ELb1ELb1ELb0ELb0ELb0ELi2ELi4ELi4ELi4ELb0EEENS1_21CollectiveEpilogueBwdISA_SB_SD_Li256ELb1ELb0ELi2EEENS1_19SingleTileSchedulerILb1ELb0ELb0ELi128EEEEEEEEEvNT_6ParamsE$_ZZN4cute12filter_tupleINS_5tupleIJNS1_IJiNS1_IJiNS_1CILi0EEEEEEEEENS1_IJNS_10UnderscoreENS1_IJS6_S6_EEEEEEEEES9_ZNS_4diceIS9_S9_EEDaRKT_RKT0_EUlRKT_RKT0_E_EEDaSD_SG_OT1_ENKUlDpSJ_E_clIJNS1_IJiiS3_EEENS1_IJEEEEEEDaSQ_)
$_ZN7cutlass13device_kernelIN5flash19enable_sm80_to_sm89INS1_16FlashAttnBwdSm80INS1_25CollectiveMainloopBwdSm80ILi2ELi2EN4cute5tupleIJNS5_1CILi128EEES8_NS7_ILi64EEEEEENS_10bfloat16_tEfNS_4arch4Sm80ELb0ELb0ELb1ELb1ELb1ELb0ELb0ELb0ELi2ELi4ELi4ELi4ELb0EEENS1_21CollectiveEpilogueBwdISA_SB_SD_Li256ELb1ELb0ELi2EEENS1_19SingleTileSchedulerILb1ELb0ELb0ELi128EEEEEEEEEvNT_6ParamsE$_ZZN4cute12filter_tupleINS_5tupleIJNS1_IJiNS1_IJiNS_1CILi0EEEEEEEEENS1_IJNS_10UnderscoreENS1_IJS6_S6_EEEEEEEEES9_ZNS_4diceIS9_S9_EEDaRKT_RKT0_EUlRKT_RKT0_E_EEDaSD_SG_OT1_ENKUlDpSJ_E_clIJNS1_IJiiS3_EEENS1_IJEEEEEEDaSQ_:
[----:B------:R-:W-:-:S06]  /*c720*/  IADD3 R11, R4, -c[0x0][0x20], RZ ;  /* 0x80000800040b7a10 */ /* 0x000fcc0007ffe0ff */
[----:B------:R-:W5:Y:S01]  /*c730*/  LDL R11, [R11] ;  /* 0x000000000b0b7983 */ /* 0x000f620000100800 */
[----:B------:R-:W-:Y:S02]  /*c740*/  IADD3 R6, R1, 0x1680, RZ ;  /* 0x0000168001067810 */ /* 0x000fe40007ffe0ff */
[----:B------:R-:W-:Y:S02]  /*c750*/  IADD3 R5, R4, 0x4, RZ ;  /* 0x0000000404057810 */ /* 0x000fe40007ffe0ff */
[----:B------:R-:W-:Y:S02]  /*c760*/  IADD3 R6, R6, c[0x0][0x20], RZ ;  /* 0x0000080006067a10 */ /* 0x000fe40007ffe0ff */
[----:B------:R-:W-:Y:S02]  /*c770*/  MOV R10, 0xc790 ;  /* 0x0000c790000a7802 */ /* 0x000fe40000000f00 */
[----:B-----5:R-:W-:Y:S05]  /*c780*/  CALL.REL.NOINC `($_ZN7cutlass13device_kernelIN5flash19enable_sm80_to_sm89INS1_16FlashAttnBwdSm80INS1_25CollectiveMainloopBwdSm80ILi2ELi2EN4cute5tupleIJNS5_1CILi128EEES8_NS7_ILi64EEEEEENS_10bfloat16_tEfNS_4arch4Sm80ELb0ELb0ELb1ELb1ELb1ELb0ELb0ELb0ELi2ELi4ELi4ELi4ELb0EEENS1_21CollectiveEpilogueBwdISA_SB_SD_Li256ELb1ELb0ELi2EEENS1_19SingleTileSchedulerILb1ELb0ELb0ELi128EEEEEEEEEvNT_6ParamsE$_ZN4cute3eso3ESOILb0ELb0EJiiNS_1CILi0EEEEEC2ERKiS6_RKS3_) ;  /* 0xffffb74000007944 */ /* 0x020fea0003c3ffff */
[----:B------:R2:W5:Y:S01]  /*c790*/  LDL.64 R4, [R1+0x1680] ;  /* 0x0016800001047983 */ /* 0x0005620000100a00 */
[----:B------:R-:W-:-:S04]  /*c7a0*/  MOV R9, 0x0 ;  /* 0x0000000000097802 */ /* 0x000fc80000000f00 */
[----:B------:R-:W-:Y:S05]  /*c7b0*/  RET.REL.NODEC R8 `(_ZN7cutlass13device_kernelIN5flash19enable_sm80_to_sm89INS1_16FlashAttnBwdSm80INS1_25CollectiveMainloopBwdSm80ILi2ELi2EN4cute5tupleIJNS5_1CILi128EEES8_NS7_ILi64EEEEEENS_10bfloat16_tEfNS_4arch4Sm80ELb0ELb0ELb1ELb1ELb1ELb0ELb0ELb0ELi2ELi4ELi4ELi4ELb0EEENS1_21CollectiveEpilogueBwdISA_SB_SD_Li256ELb1ELb0ELi2EEENS1_19SingleTileSchedulerILb1ELb0ELb0ELi128EEEEEEEEEvNT_6ParamsE) ;  /* 0xffff384008007950 */ /* 0x000fea0003c3ffff */
        .type           $_ZN7cutlass13device_kernelIN5flash19enable_sm80_to_sm89INS1_16FlashAttnBwdSm80INS1_25CollectiveMainloopBwdSm80ILi2ELi2EN4cute5tupleIJNS5_1CILi128EEES8_NS7_ILi64EEEEEENS_10bfloat16_tEfNS_4arch4Sm80ELb0ELb0ELb1ELb1ELb1ELb0ELb0ELb0ELi2ELi4ELi4ELi4ELb0EEENS1_21CollectiveEpilogueBwdISA_SB_SD_Li256ELb1ELb0ELi2EEENS1_19SingleTileSchedulerILb1ELb0ELb0ELi128EEEEEEEEEvNT_6ParamsE$_ZZN4cute12filter_tupleINS_5tupleIJNS1_IJiiEEENS_1CILi1024EEEEEEZNS_16flatten_to_tupleIS5_EEDaRKT_EUlRKT_E_EEDaS9_OT0_ENKUlDpSC_E_clIJS2_NS1_IJS4_EEEEEEDaSG_,@function
        .size           $_ZN7cutlass13device_kernelIN5flash19enable_sm80_to_sm89INS1_16FlashAttnBwdSm80INS1_25CollectiveMainloopBwdSm80ILi2ELi2EN4cute5tupleIJNS5_1CILi128EEES8_NS7_ILi64EEEEEENS_10bfloat16_tEfNS_4arch4Sm80ELb0ELb0ELb1ELb1ELb1ELb0ELb0ELb0ELi2ELi4ELi4ELi4ELb0EEENS1_21CollectiveEpilogueBwdISA_SB_SD_Li256ELb1ELb0ELi2EEENS1_19SingleTileSchedulerILb1ELb0ELb0ELi128EEEEEEEEEvNT_6ParamsE$_ZZN4cute12filter_tupleINS_5tupleIJNS1_IJiiEEENS_1CILi1024EEEEEEZNS_16flatten_to_tupleIS5_EEDaRKT_EUlRKT_E_EEDaS9_OT0_ENKUlDpSC_E_clIJS2_NS1_IJS4_EEEEEEDaSG_,($_ZN7cutlass13device_kernelIN5flash19enable_sm80_to_sm89INS1_16FlashAttnBwdSm80INS1_25CollectiveMainloopBwdSm80ILi2ELi2EN4cute5tupleIJNS5_1CILi128EEES8_NS7_ILi64EEEEEENS_10bfloat16_tEfNS_4arch4Sm80ELb0ELb0ELb1ELb1ELb1ELb0ELb0ELb0ELi2ELi4ELi4ELi4ELb0EEENS1_21CollectiveEpilogueBwdISA_SB_SD_Li256ELb1ELb0ELi2EEENS1_19SingleTileSchedulerILb1ELb0ELb0ELi128EEEEEEEEEvNT_6ParamsE$_ZZN4cute12filter_tupleINS_5tupleIJNS1_IJiiEEENS_1CILi8192EEEEEEZNS_16flatten_to_tupleIS5_EEDaRKT_EUlRKT_E_EEDaS9_OT0_ENKUlDpSC_E_clIJS2_NS1_IJS4_EEEEEEDaSG_ - $_ZN7cutlass13device_kernelIN5flash19enable_sm80_to_sm89INS1_16FlashAttnBwdSm80INS1_25CollectiveMainloopBwdSm80ILi2ELi2EN4cute5tupleIJNS5_1CILi128EEES8_NS7_ILi64EEEEEENS_10bfloat16_tEfNS_4arch4Sm80ELb0ELb0ELb1ELb1ELb1ELb0ELb0ELb0ELi2ELi4ELi4ELi4ELb0EEENS1_21CollectiveEpilogueBwdISA_SB_SD_Li256ELb1ELb0ELi2EEENS1_19SingleTileSchedulerILb1ELb0ELb0ELi128EEEEEEEEEvNT_6ParamsE$_ZZN4cute12filter_tupleINS_5tupleIJNS1_IJiiEEENS_1CILi1024EEEEEEZNS_16flatten_to_tupleIS5_EEDaRKT_EUlRKT_E_EEDaS9_OT0_ENKUlDpSC_E_clIJS2_NS1_IJS4_EEEEEEDaSG_)
$_ZN7cutlass13device_kernelIN5flash19enable_sm80_to_sm89INS1_16FlashAttnBwdSm80INS1_25CollectiveMainloopBwdSm80ILi2ELi2EN4cute5tupleIJNS5_1CILi128EEES8_NS7_ILi64EEEEEENS_10bfloat16_tEfNS_4arch4Sm80ELb0ELb0ELb1ELb1ELb1ELb0ELb0ELb0ELi2ELi4ELi4ELi4ELb0EEENS1_21CollectiveEpilogueBwdISA_SB_SD_Li256ELb1ELb0ELi2EEENS1_19SingleTileSchedulerILb1ELb0ELb0ELi128EEEEEEEEEvNT_6ParamsE$_ZZN4cute12filter_tupleINS_5tupleIJNS1_IJiiEEENS_1CILi1024EEEEEEZNS_16flatten_to_tupleIS5_EEDaRKT_EUlRKT_E_EEDaS9_OT0_ENKUlDpSC_E_clIJS2_NS1_IJS4_EEEEEEDaSG_:
[----:B------:R-:W-:-:S06]  /*c7c0*/  IADD3 R8, R59, -c[0x0][0x20], RZ ;  /* 0x800008003b087a10 */ /* 0x000fcc0007ffe0ff */
[----:B------:R-:W5:Y:S01]  /*c7d0*/  LDL R8, [R8] ;  /* 0x0000000008087983 */ /* 0x000f620000100800 */
[----:B------:R-:W-:Y:S02]  /*c7e0*/  IADD3 R3, R1, 0x1680, RZ ;  /* 0x0000168001037810 */ /* 0x000fe40007ffe0ff */
[----:B------:R-:W-:Y:S02]  /*c7f0*/  IADD3 R2, R59, 0x4, RZ ;  /* 0x000000043b027810 */ /* 0x000fe40007ffe0ff */
[----:B------:R-:W-:Y:S02]  /*c800*/  IADD3 R3, R3, c[0x0][0x20], RZ ;  /* 0x0000080003037a10 */ /* 0x000fe40007ffe0ff */
[----:B------:R-:W-:Y:S02]  /*c810*/  MOV R6, 0xc830 ;  /* 0x0000c83000067802 */ /* 0x000fe40000000f00 */
[----:B-----5:R-:W-:Y:S05]  /*c820*/  CALL.REL.NOINC `($_ZN7cutlass13device_kernelIN5flash19enable_sm80_to_sm89INS1_16FlashAttnBwdSm80INS1_25CollectiveMainloopBwdSm80ILi2ELi2EN4cute5tupleIJNS5_1CILi128EEES8_NS7_ILi64EEEEEENS_10bfloat16_tEfNS_4arch4Sm80ELb0ELb0ELb1ELb1ELb1ELb0ELb0ELb0ELi2ELi4ELi4ELi4ELb0EEENS1_21CollectiveEpilogueBwdISA_SB_SD_Li256ELb1ELb0ELi2EEENS1_19SingleTileSchedulerILb1ELb0ELb0ELi128EEEEEEEEEvNT_6ParamsE$_ZN4cute3eso3ESOILb0ELb0EJiiNS_1CILi1024EEEEEC2ERKiS6_RKS3_) ;  /* 0xffffb72000007944 */ /* 0x020fea0003c3ffff */
[----:B------:R-:W-:-:S04]  /*c830*/  MOV R5, 0x0 ;  /* 0x0000000000057802 */ /* 0x000fc80000000f00 */
[----:B------:R-:W-:Y:S05]  /*c840*/  RET.REL.NODEC R4 `(_ZN7cutlass13device_kernelIN5flash19enable_sm80_to_sm89INS1_16FlashAttnBwdSm80INS1_25CollectiveMainloopBwdSm80ILi2ELi2EN4cute5tupleIJNS5_1CILi128EEES8_NS7_ILi64EEEEEENS_10bfloat16_tEfNS_4arch4Sm80ELb0ELb0ELb1ELb1ELb1ELb0ELb0ELb0ELi2ELi4ELi4ELi4ELb0EEENS1_21CollectiveEpilogueBwdISA_SB_SD_Li256ELb1ELb0ELi2EEENS1_19SingleTileSchedulerILb1ELb0ELb0ELi128EEEEEEEEEvNT_6ParamsE) ;  /* 0xffff37b004007950 */ /* 0x000fea0003c3ffff */
        .type           $_ZN7cutlass13device_kernelIN5flash19enable_sm80_to_sm89INS1_16FlashAttnBwdSm80INS1_25CollectiveMainloopBwdSm80ILi2ELi2EN4cute5tupleIJNS5_1CILi128EEES8_NS7_ILi64EEEEEENS_10bfloat16_tEfNS_4arch4Sm80ELb0ELb0ELb1ELb1ELb1ELb0ELb0ELb0ELi2ELi4ELi4ELi4ELb0EEENS1_21CollectiveEpilogueBwdISA_SB_SD_Li256ELb1ELb0ELi2EEENS1_19SingleTileSchedulerILb1ELb0ELb0ELi128EEEEEEEEEvNT_6ParamsE$_ZZN4cute12filter_tupleINS_5tupleIJNS1_IJiiEEENS_1CILi8192EEEEEEZNS_16flatten_to_tupleIS5_EEDaRKT_EUlRKT_E_EEDaS9_OT0_ENKUlDpSC_E_clIJS2_NS1_IJS4_EEEEEEDaSG_,@function
        .size           $_ZN7cutlass13device_kernelIN5flash19enable_sm80_to_sm89INS1_16FlashAttnBwdSm80INS1_25CollectiveMainloopBwdSm80ILi2ELi2EN4cute5tupleIJNS5_1CILi128EEES8_NS7_ILi64EEEEEENS_10bfloat16_tEfNS_4arch4Sm80ELb0ELb0ELb1ELb1ELb1ELb0ELb0ELb0ELi2ELi4ELi4ELi4ELb0EEENS1_21CollectiveEpilogueBwdISA_SB_SD_Li256ELb1ELb0ELi2EEENS1_19SingleTileSchedulerILb1ELb0ELb0ELi128EEEEEEEEEvNT_6ParamsE$_ZZN4cute12filter_tupleINS_5tupleIJNS1_IJiiEEENS_1CILi8192EEEEEEZNS_16flatten_to_tupleIS5_EEDaRKT_EUlRKT_E_EEDaS9_OT0_ENKUlDpSC_E_clIJS2_NS1_IJS4_EEEEEEDaSG_,($_ZN7cutlass13device_kernelIN5flash19enable_sm80_to_sm89INS1_16FlashAttnBwdSm80INS1_25CollectiveMainloopBwdSm80ILi2ELi2EN4cute5tupleIJNS5_1CILi128EEES8_NS7_ILi64EEEEEENS_10bfloat16_tEfNS_4arch4Sm80ELb0ELb0ELb1ELb1ELb1ELb0ELb0ELb0ELi2ELi4ELi4ELi4ELb0EEENS1_21CollectiveEpilogueBwdISA_SB_SD_Li256ELb1ELb0ELi2EEENS1_19SingleTileSchedulerILb1ELb0ELb0ELi128EEEEEEEEEvNT_6ParamsE$_ZZN4cute12filter_tupleINS_5tupleIJNS_10UnderscoreES2_NS_1CILi0EEEEEENS1_IJNS1_IJNS3_ILi1EEES4_EEEiNS3_ILi1024EEEEEEZNS_5sliceIS5_S9_EEDaRKT_RKT0_EUlRKT_RKT0_E_EEDaSD_SG_OT1_ENKUlDpSJ_E_clIJNS1_IJS7_EEENS1_IJiEEENS1_IJEEEEEEDaSQ_ - $_ZN7cutlass13device_kernelIN5flash19enable_sm80_to_sm89INS1_16FlashAttnBwdSm80INS1_25CollectiveMainloopBwdSm80ILi2ELi2EN4cute5tupleIJNS5_1CILi128EEES8_NS7_ILi64EEEEEENS_10bfloat16_tEfNS_4arch4Sm80ELb0ELb0ELb1ELb1ELb1ELb0ELb0ELb0ELi2ELi4ELi4ELi4ELb0EEENS1_21CollectiveEpilogueBwdISA_SB_SD_Li256ELb1ELb0ELi2EEENS1_19SingleTileSchedulerILb1ELb0ELb0ELi128EEEEEEEEEvNT_6ParamsE$_ZZN4cute12filter_tupleINS_5tupleIJNS1_IJiiEEENS_1CILi8192EEEEEEZNS_16flatten_to_tupleIS5_EEDaRKT_EUlRKT_E_EEDaS9_OT0_ENKUlDpSC_E_clIJS2_NS1_IJS4_EEEEEEDaSG_)
$_ZN7cutlass13device_kernelIN5flash19enable_sm80_to_sm89INS1_16FlashAttnBwdSm80INS1_25CollectiveMainloopBwdSm80ILi2ELi2EN4cute5tupleIJNS5_1CILi128EEES8_NS7_ILi64EEEEEENS_10bfloat16_tEfNS_4arch4Sm80ELb0ELb0ELb1ELb1ELb1ELb0ELb0ELb0ELi2ELi4ELi4ELi4ELb0EEENS1_21CollectiveEpilogueBwdISA_SB_SD_Li256ELb1ELb0ELi2EEENS1_19SingleTileSchedulerILb1ELb0ELb0ELi128EEEEEEEEEvNT_6ParamsE$_ZZN4cute12filter_tupleINS_5tupleIJNS1_IJiiEEENS_1CILi8192EEEEEEZNS_16flatten_to_tupleIS5_EEDaRKT_EUlRKT_E_EEDaS9_OT0_ENKUlDpSC_E_clIJS2_NS1_IJS4_EEEEEEDaSG_:
[----:B------:R-:W-:-:S06]  /*c850*/  IADD3 R10, R5, -c[0x0][0x20], RZ ;  /* 0x80000800050a7a10 */ /* 0x000fcc0007ffe0ff */
[----:B------:R-:W5:Y:S01]  /*c860*/  LDL R10, [R10] ;  /* 0x000000000a0a7983 */ /* 0x000f620000100800 */
[----:B------:R-:W-:Y:S02]  /*c870*/  IADD3 R3, R1, 0x1688, RZ ;  /* 0x0000168801037810 */ /* 0x000fe40007ffe0ff */
[----:B------:R-:W-:Y:S02]  /*c880*/  IADD3 R2, R5, 0x4, RZ ;  /* 0x0000000405027810 */ /* 0x000fe40007ffe0ff */
[----:B------:R-:W-:Y:S02]  /*c890*/  IADD3 R3, R3, c[0x0][0x20], RZ ;  /* 0x0000080003037a10 */ /* 0x000fe40007ffe0ff */
[----:B------:R-:W-:Y:S02]  /*c8a0*/  MOV R8, 0xc8c0 ;  /* 0x0000c8c000087802 */ /* 0x000fe40000000f00 */
[----:B-----5:R-:W-:Y:S05]  /*c8b0*/  CALL.REL.NOINC `($_ZN7cutlass13device_kernelIN5flash19enable_sm80_to_sm89INS1_16FlashAttnBwdSm80INS1_25CollectiveMainloopBwdSm80ILi2ELi2EN4cute5tupleIJNS5_1CILi128EEES8_NS7_ILi64EEEEEENS_10bfloat16_tEfNS_4arch4Sm80ELb0ELb0ELb1ELb1ELb1ELb0ELb0ELb0ELi2ELi4ELi4ELi4ELb0EEENS1_21CollectiveEpilogueBwdISA_SB_SD_Li256ELb1ELb0ELi2EEENS1_19SingleTileSchedulerILb1ELb0ELb0ELi128EEEEEEEEEvNT_6ParamsE$_ZN4cute3eso3ESOILb0ELb0EJiiNS_1CILi8192EEEEEC2ERKiS6_RKS3_) ;  /* 0xffffb80000007944 */ /* 0x020fea0003c3ffff */
[----:B-1----:R1:W5:Y:S01]  /*c8c0*/  LDL.64 R2, [R1+0x1688] ;  /* 0x0016880001027983 */ /* 0x0023620000100a00 */
[----:B------:R-:W-:Y:S02]  /*c8d0*/  MOV R8, R6 ;  /* 0x0000000600087202 */ /* 0x000fe40000000f00 */
[----:B------:R-:W-:-:S04]  /*c8e0*/  MOV R9, 0x0 ;  /* 0x0000000000097802 */ /* 0x000fc80000000f00 */
[----:B------:R-:W-:Y:S05]  /*c8f0*/  RET.REL.NODEC R8 `(_ZN7cutlass13device_kernelIN5flash19enable_sm80_to_sm89INS1_16FlashAttnBwdSm80INS1_25CollectiveMainloopBwdSm80ILi2ELi2EN4cute5tupleIJNS5_1CILi128EEES8_NS7_ILi64EEEEEENS_10bfloat16_tEfNS_4arch4Sm80ELb0ELb0ELb1ELb1ELb1ELb0ELb0ELb0ELi2ELi4ELi4ELi4ELb0EEENS1_21CollectiveEpilogueBwdISA_SB_SD_Li256ELb1ELb0ELi2EEENS1_19SingleTileSchedulerILb1ELb0ELb0ELi128EEEEEEEEEvNT_6ParamsE) ;  /* 0xffff370008007950 */ /* 0x000fea0003c3ffff */
        .type           $_ZN7cutlass13device_kernelIN5flash19enable_sm80_to_sm89INS1_16FlashAttnBwdSm80INS1_25CollectiveMainloopBwdSm80ILi2ELi2EN4cute5tupleIJNS5_1CILi128EEES8_NS7_ILi64EEEEEENS_10bfloat16_tEfNS_4arch4Sm80ELb0ELb0ELb1ELb1ELb1ELb0ELb0ELb0ELi2ELi4ELi4ELi4ELb0EEENS1_21CollectiveEpilogueBwdISA_SB_SD_Li256ELb1ELb0ELi2EEENS1_19SingleTileSchedulerILb1ELb0ELb0ELi128EEEEEEEEEvNT_6ParamsE$_ZZN4cute12filter_tupleINS_5tupleIJNS_10UnderscoreES2_NS_1CILi0EEEEEENS1_IJNS1_IJNS3_ILi1EEES4_EEEiNS3_ILi1024EEEEEEZNS_5sliceIS5_S9_EEDaRKT_RKT0_EUlRKT_RKT0_E_EEDaSD_SG_OT1_ENKUlDpSJ_E_clIJNS1_IJS7_EEENS1_IJiEEENS1_IJEEEEEEDaSQ_,@function
        .size           $_ZN7cutlass13device_kernelIN5flash19enable_sm80_to_sm89INS1_16FlashAttnBwdSm80INS1_25CollectiveMainloopBwdSm80ILi2ELi2EN4cute5tupleIJNS5_1CILi128EEES8_NS7_ILi64EEEEEENS_10bfloat16_tEfNS_4arch4Sm80ELb0ELb0ELb1ELb1ELb1ELb0ELb0ELb0ELi2ELi4ELi4ELi4ELb0EEENS1_21CollectiveEpilogueBwdISA_SB_SD_Li256ELb1ELb0ELi2EEENS1_19SingleTileSchedulerILb1ELb0ELb0ELi128EEEEEEEEEvNT_6ParamsE$_ZZN4cute12filter_tupleINS_5tupleIJNS_10UnderscoreES2_NS_1CILi0EEEEEENS1_IJNS1_IJNS3_ILi1EEES4_EEEiNS3_ILi1024EEEEEEZNS_5sliceIS5_S9_EEDaRKT_RKT0_EUlRKT_RKT0_E_EEDaSD_SG_OT1_ENKUlDpSJ_E_clIJNS1_IJS7_EEENS1_IJiEEENS1_IJEEEEEEDaSQ_,($_ZN7cutlass13device_kernelIN5flash19enable_sm80_to_sm89INS1_16FlashAttnBwdSm80INS1_25CollectiveMainloopBwdSm80ILi2ELi2EN4cute5tupleIJNS5_1CILi128EEES8_NS7_ILi64EEEEEENS_10bfloat16_tEfNS_4arch4Sm80ELb0ELb0ELb1ELb1ELb1ELb0ELb0ELb0ELi2ELi4ELi4ELi4ELb0EEENS1_21CollectiveEpilogueBwdISA_SB_SD_Li256ELb1ELb0ELi2EEENS1_19SingleTileSchedulerILb1ELb0ELb0ELi128EEEEEEEEEvNT_6ParamsE$_ZZN4cute12filter_tupleINS_5tupleIJNS_10UnderscoreES2_S2_iEEENS1_IJNS1_IJNS_1CILi1EEENS4_ILi0EEEEEENS4_ILi4096EEENS1_IJiiEEENS1_IJS6_NS4_ILi8192EEEEEEEEEZNS_5sliceIS3_SC_EEDaRKT_RKT0_EUlRKT_RKT0_E_EEDaSG_SJ_OT1_ENKUlDpSM_E_clIJNS1_IJS7_EEENS1_IJS8_EEENS1_IJS9_EEENS1_IJEEEEEEDaST_ - $_ZN7cutlass13device_kernelIN5flash19enable_sm80_to_sm89INS1_16FlashAttnBwdSm80INS1_25CollectiveMainloopBwdSm80ILi2ELi2EN4cute5tupleIJNS5_1CILi128EEES8_NS7_ILi64EEEEEENS_10bfloat16_tEfNS_4arch4Sm80ELb0ELb0ELb1ELb1ELb1ELb0ELb0ELb0ELi2ELi4ELi4ELi4ELb0EEENS1_21CollectiveEpilogueBwdISA_SB_SD_Li256ELb1ELb0ELi2EEENS1_19SingleTileSchedulerILb1ELb0ELb0ELi128EEEEEEEEEvNT_6ParamsE$_ZZN4cute12filter_tupleINS_5tupleIJNS_10UnderscoreES2_NS_1CILi0EEEEEENS1_IJNS1_IJNS3_ILi1EEES4_EEEiNS3_ILi1024EEEEEEZNS_5sliceIS5_S9_EEDaRKT_RKT0_EUlRKT_RKT0_E_EEDaSD_SG_OT1_ENKUlDpSJ_E_clIJNS1_IJS7_EEENS1_IJiEEENS1_IJEEEEEEDaSQ_)
$_ZN7cutlass13device_kernelIN5flash19enable_sm80_to_sm89INS1_16FlashAttnBwdSm80INS1_25CollectiveMainloopBwdSm80ILi2ELi2EN4cute5tupleIJNS5_1CILi128EEES8_NS7_ILi64EEEEEENS_10bfloat16_tEfNS_4arch4Sm80ELb0ELb0ELb1ELb1ELb1ELb0ELb0ELb0ELi2ELi4ELi4ELi4ELb0EEENS1_21CollectiveEpilogueBwdISA_SB_SD_Li256ELb1ELb0ELi2EEENS1_19SingleTileSchedulerILb1ELb0ELb0ELi128EEEEEEEEEvNT_6ParamsE$_ZZN4cute12filter_tupleINS_5tupleIJNS_10UnderscoreES2_NS_1CILi0EEEEEENS1_IJNS1_IJNS3_ILi1EEES4_EEEiNS3_ILi1024EEEEEEZNS_5sliceIS5_S9_EEDaRKT_RKT0_EUlRKT_RKT0_E_EEDaSD_SG_OT1_ENKUlDpSJ_E_clIJNS1_IJS7_EEENS1_IJiEEENS1_IJEEEEEEDaSQ_:
[----:B------:R-:W-:Y:S02]  /*c900*/  IADD3 R2, R1, 0x1680, RZ ;  /* 0x0000168001027810 */ /* 0x000fe40007ffe0ff */
[----:B------:R-:W-:Y:S02]  /*c910*/  MOV R6, 0xc940 ;  /* 0x0000c94000067802 */ /* 0x000fe40000000f00 */
[----:B------:R-:W-:Y:S02]  /*c920*/  IADD3 R2, R2, c[0x0][0x20], RZ ;  /* 0x0000080002027a10 */ /* 0x000fe40007ffe0ff */
[----:B------:R-:W-:Y:S05]  /*c930*/  CALL.REL.NOINC `($_ZN7cutlass13device_kernelIN5flash19enable_sm80_to_sm89INS1_16FlashAttnBwdSm80INS1_25CollectiveMainloopBwdSm80ILi2ELi2EN4cute5tupleIJNS5_1CILi128EEES8_NS7_ILi64EEEEEENS_10bfloat16_tEfNS_4arch4Sm80ELb0ELb0ELb1ELb1ELb1ELb0ELb0ELb0ELi2ELi4ELi4ELi4ELb0EEENS1_21CollectiveEpilogueBwdISA_SB_SD_Li256ELb1ELb0ELi2EEENS1_19SingleTileSchedulerILb1ELb0ELb0ELi128EEEEEEEEEvNT_6ParamsE$_ZN4cute3eso3ESOILb1ELb0EJNS_5tupleIJNS_1CILi1EEENS3_ILi0EEEEEEiEEC2ERKS6_RKi) ;  /* 0xffffd2e000007944 */ /* 0x000fea0003c3ffff */
[----:B-1----:R1:W5:Y:S01]  /*c940*/  LDL R3, [R1+0x1680] ;  /* 0x0016800001037983 */ /* 0x0023620000100800 */
[----:B------:R-:W-:-:S04]  /*c950*/  MOV R5, 0x0 ;  /* 0x0000000000057802 */ /* 0x000fc80000000f00 */
[----:B------:R-:W-:Y:S05]  /*c960*/  RET.REL.NODEC R4 `(_ZN7cutlass13device_kernelIN5flash19enable_sm80_to_sm89INS1_16FlashAttnBwdSm80INS1_25CollectiveMainloopBwdSm80ILi2ELi2EN4cute5tupleIJNS5_1CILi128EEES8_NS7_ILi64EEEEEENS_10bfloat16_tEfNS_4arch4Sm80ELb0ELb0ELb1ELb1ELb1ELb0ELb0ELb0ELi2ELi4ELi4ELi4ELb0EEENS1_21CollectiveEpilogueBwdISA_SB_SD_Li256ELb1ELb0ELi2EEENS1_19SingleTileSchedulerILb1ELb0ELb0ELi128EEEEEEEEEvNT_6ParamsE) ;  /* 0xffff369004007950 */ /* 0x000fea0003c3ffff */
        .type           $_ZN7cutlass13device_kernelIN5flash19enable_sm80_to_sm89INS1_16FlashAttnBwdSm80INS1_25CollectiveMainloopBwdSm80ILi2ELi2EN4cute5tupleIJNS5_1CILi128EEES8_NS7_ILi64EEEEEENS_10bfloat16_tEfNS_4arch4Sm80ELb0ELb0ELb1ELb1ELb1ELb0ELb0ELb0ELi2ELi4ELi4ELi4ELb0EEENS1_21CollectiveEpilogueBwdISA_SB_SD_Li256ELb1ELb0ELi2EEENS1_19SingleTileSchedulerILb1ELb0ELb0ELi128EEEEEEEEEvNT_6ParamsE$_ZZN4cute12filter_tupleINS_5tupleIJNS_10UnderscoreES2_S2_iEEENS1_IJNS1_IJNS_1CILi1EEENS4_ILi0EEEEEENS4_ILi4096EEENS1_IJiiEEENS1_IJS6_NS4_ILi8192EEEEEEEEEZNS_5sliceIS3_SC_EEDaRKT_RKT0_EUlRKT_RKT0_E_EEDaSG_SJ_OT1_ENKUlDpSM_E_clIJNS1_IJS7_EEENS1_IJS8_EEENS1_IJS9_EEENS1_IJEEEEEEDaST_,@function
        .size           $_ZN7cutlass13device_kernelIN5flash19enable_sm80_to_sm89INS1_16FlashAttnBwdSm80INS1_25CollectiveMainloopBwdSm80ILi2ELi2EN4cute5tupleIJNS5_1CILi128EEES8_NS7_ILi64EEEEEENS_10bfloat16_tEfNS_4arch4Sm80ELb0ELb0ELb1ELb1ELb1ELb0ELb0ELb0ELi2ELi4ELi4ELi4ELb0EEENS1_21CollectiveEpilogueBwdISA_SB_SD_Li256ELb1ELb0ELi2EEENS1_19SingleTileSchedulerILb1ELb0ELb0ELi128EEEEEEEEEvNT_6ParamsE$_ZZN4cute12filter_tupleINS_5tupleIJNS_10UnderscoreES2_S2_iEEENS1_IJNS1_IJNS_1CILi1EEENS4_ILi0EEEEEENS4_ILi4096EEENS1_IJiiEEENS1_IJS6_NS4_ILi8192EEEEEEEEEZNS_5sliceIS3_SC_EEDaRKT_RKT0_EUlRKT_RKT0_E_EEDaSG_SJ_OT1_ENKUlDpSM_E_clIJNS1_IJS7_EEENS1_IJS8_EEENS1_IJS9_EEENS1_IJEEEEEEDaST_,($_ZN7cutlass13device_kernelIN5flash19enable_sm80_to_sm89INS1_16FlashAttnBwdSm80INS1_25CollectiveMainloopBwdSm80ILi2ELi2EN4cute5tupleIJNS5_1CILi128EEES8_NS7_ILi64EEEEEENS_10bfloat16_tEfNS_4arch4Sm80ELb0ELb0ELb1ELb1ELb1ELb0ELb0ELb0ELi2ELi4ELi4ELi4ELb0EEENS1_21CollectiveEpilogueBwdISA_SB_SD_Li256ELb1ELb0ELi2EEENS1_19SingleTileSchedulerILb1ELb0ELb0ELi128EEEEEEEEEvNT_6ParamsE$_ZZN4cute12filter_tupleINS_5tupleIJNS_10UnderscoreES2_S2_iEEENS1_IJNS1_IJNS_1CILi1EEENS4_ILi0EEEEEEiNS4_ILi1024EEENS4_ILi8192EEEEEEZNS_5sliceIS3_SA_EEDaRKT_RKT0_EUlRKT_RKT0_E_EEDaSE_SH_OT1_ENKUlDpSK_E_clIJNS1_IJS7_EEENS1_IJiEEENS1_IJS8_EEENS1_IJEEEEEEDaSR_ - $_ZN7cutlass13device_kernelIN5flash19enable_sm80_to_sm89INS1_16FlashAttnBwdSm80INS1_25CollectiveMainloopBwdSm80ILi2ELi2EN4cute5tupleIJNS5_1CILi128EEES8_NS7_ILi64EEEEEENS_10bfloat16_tEfNS_4arch4Sm80ELb0ELb0ELb1ELb1ELb1ELb0ELb0ELb0ELi2ELi4ELi4ELi4ELb0EEENS1_21CollectiveEpilogueBwdISA_SB_SD_Li256ELb1ELb0ELi2EEENS1_19SingleTileSchedulerILb1ELb0ELb0ELi128EEEEEEEEEvNT_6ParamsE$_ZZN4cute12filter_tupleINS_5tupleIJNS_10UnderscoreES2_S2_iEEENS1_IJNS1_IJNS_1CILi1EEENS4_ILi0EEEEEENS4_ILi4096EEENS1_IJiiEEENS1_IJS6_NS4_ILi8192EEEEEEEEEZNS_5sliceIS3_SC_EEDaRKT_RKT0_EUlRKT_RKT0_E_EEDaSG_SJ_OT1_ENKUlDpSM_E_clIJNS1_IJS7_EEENS1_IJS8_EEENS1_IJS9_EEENS1_IJEEEEEEDaST_)
$_ZN7cutlass13device_kernelIN5flash19enable_sm80_to_sm89INS1_16FlashAttnBwdSm80INS1_25CollectiveMainloopBwdSm80ILi2ELi2EN4cute5tupleIJNS5_1CILi128EEES8_NS7_ILi64EEEEEENS_10bfloat16_tEfNS_4arch4Sm80ELb0ELb0ELb1ELb1ELb1ELb0ELb0ELb0ELi2ELi4ELi4ELi4ELb0EEENS1_21CollectiveEpilogueBwdISA_SB_SD_Li256ELb1ELb0ELi2EEENS1_19SingleTileSchedulerILb1ELb0ELb0ELi128EEEEEEEEEvNT_6ParamsE$_ZZN4cute12filter_tupleINS_5tupleIJNS_10UnderscoreES2_S2_iEEENS1_IJNS1_IJNS_1CILi1EEENS4_ILi0EEEEEENS4_ILi4096EEENS1_IJiiEEENS1_IJS6_NS4_ILi8192EEEEEEEEEZNS_5sliceIS3_SC_EEDaRKT_RKT0_EUlRKT_RKT0_E_EEDaSG_SJ_OT1_ENKUlDpSM_E_clIJNS1_IJS7_EEENS1_IJS8_EEENS1_IJS9_EEENS1_IJEEEEEEDaST_:
[----:B------:R-:W-:-:S05]  /*c970*/  IADD3 R8, R5, -c[0x0][0x20], RZ ;  /* 0x8000080005087a10 */ /* 0x000fca0007ffe0ff */
[----:B------:R1:W5:Y:S04]  /*c980*/  LDL R5, [R8] ;  /* 0x0000000008057983 */ /* 0x0003680000100800 */
[----:B------:R1:W5:Y:S01]  /*c990*/  LDL R3, [R8+0x4] ;  /* 0x0000040008037983 */ /* 0x0003620000100800 */
[----:B------:R-:W-:Y:S02]  /*c9a0*/  IADD3 R2, R1, 0x1380, RZ ;  /* 0x0000138001027810 */ /* 0x000fe40007ffe0ff */
[----:B------:R-:W-:Y:S02]  /*c9b0*/  MOV R6, 0xc9e0 ;  /* 0x0000c9e000067802 */ /* 0x000fe40000000f00 */
[----:B------:R-:W-:Y:S02]  /*c9c0*/  IADD3 R2, R2, c[0x0][0x20], RZ ;  /* 0x0000080002027a10 */ /* 0x000fe40007ffe0ff */
[----:B-1---5:R-:W-:Y:S05]  /*c9d0*/  CALL.REL.NOINC `($_ZN7cutlass13device_kernelIN5flash19enable_sm80_to_sm89INS1_16FlashAttnBwdSm80INS1_25CollectiveMainloopBwdSm80ILi2ELi2EN4cute5tupleIJNS5_1CILi128EEES8_NS7_ILi64EEEEEENS_10bfloat16_tEfNS_4arch4Sm80ELb0ELb0ELb1ELb1ELb1ELb0ELb0ELb0ELi2ELi4ELi4ELi4ELb0EEENS1_21CollectiveEpilogueBwdISA_SB_SD_Li256ELb1ELb0ELi2EEENS1_19SingleTileSchedulerILb1ELb0ELb0ELi128EEEEEEEEEvNT_6ParamsE$_ZN4cute3eso3ESOILb1ELb0EJNS_5tupleIJNS_1CILi1EEENS3_ILi0EEEEEENS3_ILi4096EEENS2_IJiiEEEEEC2ERKS6_RKS7_RKS8_) ;  /* 0xffffd1e000007944 */ /* 0x022fea0003c3ffff */
[----:B-1----:R1:W5:Y:S01]  /*c9e0*/  LDL.64 R2, [R1+0x1380] ;  /* 0x0013800001027983 */ /* 0x0023620000100a00 */
[----:B------:R-:W-:-:S04]  /*c9f0*/  MOV R5, 0x0 ;  /* 0x0000000000057802 */ /* 0x000fc80000000f00 */
[----:B------:R-:W-:Y:S05]  /*ca00*/  RET.REL.NODEC R4 `(_ZN7cutlass13device_kernelIN5flash19enable_sm80_to_sm89INS1_16FlashAttnBwdSm80INS1_25CollectiveMainloopBwdSm80ILi2ELi2EN4cute5tupleIJNS5_1CILi128EEES8_NS7_ILi64EEEEEENS_10bfloat16_tEfNS_4arch4Sm80ELb0ELb0ELb1ELb1ELb1ELb0ELb0ELb0ELi2ELi4ELi4ELi4ELb0EEENS1_21CollectiveEpilogueBwdISA_SB_SD_Li256ELb1ELb0ELi2EEENS1_19SingleTileSchedulerILb1ELb0ELb0ELi128EEEEEEEEEvNT_6ParamsE) ;  /* 0xffff35f004007950 */ /* 0x000fea0003c3ffff */
        .type           $_ZN7cutlass13device_kernelIN5flash19enable_sm80_to_sm89INS1_16FlashAttnBwdSm80INS1_25CollectiveMainloopBwdSm80ILi2ELi2EN4cute5tupleIJNS5_1CILi128EEES8_NS7_ILi64EEEEEENS_10bfloat16_tEfNS_4arch4Sm80ELb0ELb0ELb1ELb1ELb1ELb0ELb0ELb0ELi2ELi4ELi4ELi4ELb0EEENS1_21CollectiveEpilogueBwdISA_SB_SD_Li256ELb1ELb0ELi2EEENS1_19SingleTileSchedulerILb1ELb0ELb0ELi128EEEEEEEEEvNT_6ParamsE$_ZZN4cute12filter_tupleINS_5tupleIJNS_10UnderscoreES2_S2_iEEENS1_IJNS1_IJNS_1CILi1EEENS4_ILi0EEEEEEiNS4_ILi1024EEENS4_ILi8192EEEEEEZNS_5sliceIS3_SA_EEDaRKT_RKT0_EUlRKT_RKT0_E_EEDaSE_SH_OT1_ENKUlDpSK_E_clIJNS1_IJS7_EEENS1_IJiEEENS1_IJS8_EEENS1_IJEEEEEEDaSR_,@function
        .size           $_ZN7cutlass13device_kernelIN5flash19enable_sm80_to_sm89INS1_16FlashAttnBwdSm80INS1_25CollectiveMainloopBwdSm80ILi2ELi2EN4cute5tupleIJNS5_1CILi128EEES8_NS7_ILi64EEEEEENS_10bfloat16_tEfNS_4arch4Sm80ELb0ELb0ELb1ELb1ELb1ELb0ELb0ELb0ELi2ELi4ELi4ELi4ELb0EEENS1_21CollectiveEpilogueBwdISA_SB_SD_Li256ELb1ELb0ELi2EEENS1_19SingleTileSchedulerILb1ELb0ELb0ELi128EEEEEEEEEvNT_6ParamsE$_ZZN4cute12filter_tupleINS_5tupleIJNS_10UnderscoreES2_S2_iEEENS1_IJNS1_IJNS_1CILi1EEENS4_ILi0EEEEEEiNS4_ILi1024EEENS4_ILi8192EEEEEEZNS_5sliceIS3_SA_EEDaRKT_RKT0_EUlRKT_RKT0_E_EEDaSE_SH_OT1_ENKUlDpSK_E_clIJNS1_IJS7_EEENS1_IJiEEENS1_IJS8_EEENS1_IJEEEEEEDaSR_,($_ZN7cutlass13device_kernelIN5flash19enable_sm80_to_sm89INS1_16FlashAttnBwdSm80INS1_25CollectiveMainloopBwdSm80ILi2ELi2EN4cute5tupleIJNS5_1CILi128EEES8_NS7_ILi64EEEEEENS_10bfloat16_tEfNS_4arch4Sm80ELb0ELb0ELb1ELb1ELb1ELb0ELb0ELb0ELi2ELi4ELi4ELi4ELb0EEENS1_21CollectiveEpilogueBwdISA_SB_SD_Li256ELb1ELb0ELi2EEENS1_19SingleTileSchedulerILb1ELb0ELb0ELi128EEEEEEEEEvNT_6ParamsE$_ZZN4cute12filter_tupleINS_5tupleIJNS_10UnderscoreES2_S2_iEEENS1_IJNS1_IJNS_1CILi1EEENS4_ILi0EEEEEElS6_lEEEZNS_5sliceIS3_S8_EEDaRKT_RKT0_EUlRKT_RKT0_E_EEDaSC_SF_OT1_ENKUlDpSI_E_clIJNS1_IJS7_EEENS1_IJlEEENS1_IJS6_EEENS1_IJEEEEEEDaSP_ - $_ZN7cutlass13device_kernelIN5flash19enable_sm80_to_sm89INS1_16FlashAttnBwdSm80INS1_25CollectiveMainloopBwdSm80ILi2ELi2EN4cute5tupleIJNS5_1CILi128EEES8_NS7_ILi64EEEEEENS_10bfloat16_tEfNS_4arch4Sm80ELb0ELb0ELb1ELb1ELb1ELb0ELb0ELb0ELi2ELi4ELi4ELi4ELb0EEENS1_21CollectiveEpilogueBwdISA_SB_SD_Li256ELb1ELb0ELi2EEENS1_19SingleTileSchedulerILb1ELb0ELb0ELi128EEEEEEEEEvNT_6ParamsE$_ZZN4cute12filter_tupleINS_5tupleIJNS_10UnderscoreES2_S2_iEEENS1_IJNS1_IJNS_1CILi1EEENS4_ILi0EEEEEEiNS4_ILi1024EEENS4_ILi8192EEEEEEZNS_5sliceIS3_SA_EEDaRKT_RKT0_EUlRKT_RKT0_E_EEDaSE_SH_OT1_ENKUlDpSK_E_clIJNS1_IJS7_EEENS1_IJiEEENS1_IJS8_EEENS1_IJEEEEEEDaSR_)
$_ZN7cutlass13device_kernelIN5flash19enable_sm80_to_sm89INS1_16FlashAttnBwdSm80INS1_25CollectiveMainloopBwdSm80ILi2ELi2EN4cute5tupleIJNS5_1CILi128EEES8_NS7_ILi64EEEEEENS_10bfloat16_tEfNS_4arch4Sm80ELb0ELb0ELb1ELb1ELb1ELb0ELb0ELb0ELi2ELi4ELi4ELi4ELb0EEENS1_21CollectiveEpilogueBwdISA_SB_SD_Li256ELb1ELb0ELi2EEENS1_19SingleTileSchedulerILb1ELb0ELb0ELi128EEEEEEEEEvNT_6ParamsE$_ZZN4cute12filter_tupleINS_5tupleIJNS_10UnderscoreES2_S2_iEEENS1_IJNS1_IJNS_1CILi1EEENS4_ILi0EEEEEEiNS4_ILi1024EEENS4_ILi8192EEEEEEZNS_5sliceIS3_SA_EEDaRKT_RKT0_EUlRKT_RKT0_E_EEDaSE_SH_OT1_ENKUlDpSK_E_clIJNS1_IJS7_EEENS1_IJiEEENS1_IJS8_EEENS1_IJEEEEEEDaSR_:
[----:B------:R-:W-:Y:S02]  /*ca10*/  IADD3 R2, R1, 0x1380, RZ ;  /* 0x0000138001027810 */ /* 0x000fe40007ffe0ff */
[----:B------:R-:W-:Y:S02]  /*ca20*/  MOV R8, 0xca50 ;  /* 0x0000ca5000087802 */ /* 0x000fe40000000f00 */
[----:B------:R-:W-:Y:S02]  /*ca30*/  IADD3 R2, R2, c[0x0][0x20], RZ ;  /* 0x0000080002027a10 */ /* 0x000fe40007ffe0ff */
[----:B------:R-:W-:Y:S05]  /*ca40*/  CALL.REL.NOINC `($_ZN7cutlass13device_kernelIN5flash19enable_sm80_to_sm89INS1_16FlashAttnBwdSm80INS1_25CollectiveMainloopBwdSm80ILi2ELi2EN4cute5tupleIJNS5_1CILi128EEES8_NS7_ILi64EEEEEENS_10bfloat16_tEfNS_4arch4Sm80ELb0ELb0ELb1ELb1ELb1ELb0ELb0ELb0ELi2ELi4ELi4ELi4ELb0EEENS1_21CollectiveEpilogueBwdISA_SB_SD_Li256ELb1ELb0ELi2EEENS1_19SingleTileSchedulerILb1ELb0ELb0ELi128EEEEEEEEEvNT_6ParamsE$_ZN4cute3eso3ESOILb1ELb0EJNS_5tupleIJNS_1CILi1EEENS3_ILi0EEEEEEiNS3_ILi1024EEEEEC2ERKS6_RKiRKS7_) ;  /* 0xffffd21000007944 */ /* 0x000fea0003c3ffff */
[----:B-1----:R1:W5:Y:S01]  /*ca50*/  LDL R3, [R1+0x1380] ;  /* 0x0013800001037983 */ /* 0x0023620000100800 */
[----:B------:R-:W-:Y:S02]  /*ca60*/  MOV R8, R4 ;  /* 0x0000000400087202 */ /* 0x000fe40000000f00 */
[----:B------:R-:W-:-:S04]  /*ca70*/  MOV R9, 0x0 ;  /* 0x0000000000097802 */ /* 0x000fc80000000f00 */
[----:B------:R-:W-:Y:S05]  /*ca80*/  RET.REL.NODEC R8 `(_ZN7cutlass13device_kernelIN5flash19enable_sm80_to_sm89INS1_16FlashAttnBwdSm80INS1_25CollectiveMainloopBwdSm80ILi2ELi2EN4cute5tupleIJNS5_1CILi128EEES8_NS7_ILi64EEEEEENS_10bfloat16_tEfNS_4arch4Sm80ELb0ELb0ELb1ELb1ELb1ELb0ELb0ELb0ELi2ELi4ELi4ELi4ELb0EEENS1_21CollectiveEpilogueBwdISA_SB_SD_Li256ELb1ELb0ELi2EEENS1_19SingleTileSchedulerILb1ELb0ELb0ELi128EEEEEEEEEvNT_6ParamsE) ;  /* 0xffff357008007950 */ /* 0x000fea0003c3ffff */
        .type           $_ZN7cutlass13device_kernelIN5flash19enable_sm80_to_sm89INS1_16FlashAttnBwdSm80INS1_25CollectiveMainloopBwdSm80ILi2ELi2EN4cute5tupleIJNS5_1CILi128EEES8_NS7_ILi64EEEEEENS_10bfloat16_tEfNS_4arch4Sm80ELb0ELb0ELb1ELb1ELb1ELb0ELb0ELb0ELi2ELi4ELi4ELi4ELb0EEENS1_21CollectiveEpilogueBwdISA_SB_SD_Li256ELb1ELb0ELi2EEENS1_19SingleTileSchedulerILb1ELb0ELb0ELi128EEEEEEEEEvNT_6ParamsE$_ZZN4cute12filter_tupleINS_5tupleIJNS_10UnderscoreES2_S2_iEEENS1_IJNS1_IJNS_1CILi1EEENS4_ILi0EEEEEElS6_lEEEZNS_5sliceIS3_S8_EEDaRKT_RKT0_EUlRKT_RKT0_E_EEDaSC_SF_OT1_ENKUlDpSI_E_clIJNS1_IJS7_EEENS1_IJlEEENS1_IJS6_EEENS1_IJEEEEEEDaSP_,@function
        .size           $_ZN7cutlass13device_kernelIN5flash19enable_sm80_to_sm89INS1_16FlashAttnBwdSm80INS1_25CollectiveMainloopBwdSm80ILi2ELi2EN4cute5tupleIJNS5_1CILi128EEES8_NS7_ILi64EEEEEENS_10bfloat16_tEfNS_4arch4Sm80ELb0ELb0ELb1ELb1ELb1ELb0ELb0ELb0ELi2ELi4ELi4ELi4ELb0EEENS1_21CollectiveEpilogueBwdISA_SB_SD_Li256ELb1ELb0ELi2EEENS1_19SingleTileSchedulerILb1ELb0ELb0ELi128EEEEEEEEEvNT_6ParamsE$_ZZN4cute12filter_tupleINS_5tupleIJNS_10UnderscoreES2_S2_iEEENS1_IJNS1_IJNS_1CILi1EEENS4_ILi0EEEEEElS6_lEEEZNS_5sliceIS3_S8_EEDaRKT_RKT0_EUlRKT_RKT0_E_EEDaSC_SF_OT1_ENKUlDpSI_E_clIJNS1_IJS7_EEENS1_IJlEEENS1_IJS6_EEENS1_IJEEEEEEDaSP_,($_ZN7cutlass13device_kernelIN5flash19enable_sm80_to_sm89INS1_16FlashAttnBwdSm80INS1_25CollectiveMainloopBwdSm80ILi2ELi2EN4cute5tupleIJNS5_1CILi128EEES8_NS7_ILi64EEEEEENS_10bfloat16_tEfNS_4arch4Sm80ELb0ELb0ELb1ELb1ELb1ELb0ELb0ELb0ELi2ELi4ELi4ELi4ELb0EEENS1_21CollectiveEpilogueBwdISA_SB_SD_Li256ELb1ELb0ELi2EEENS1_19SingleTileSchedulerILb1ELb0ELb0ELi128EEEEEEEEEvNT_6ParamsE$_ZZN4cute12filter_tupleINS_5tupleIJNS_10UnderscoreES2_iEEENS1_IJNS1_IJNS_1CILi1EEENS4_ILi0EEEEEEiNS4_ILi1024EEEEEEZNS_5sliceIS3_S9_EEDaRKT_RKT0_EUlRKT_RKT0_E_EEDaSD_SG_OT1_ENKUlDpSJ_E_clIJNS1_IJS7_EEENS1_IJiEEENS1_IJEEEEEEDaSQ_ - $_ZN7cutlass13device_kernelIN5flash19enable_sm80_to_sm89INS1_16FlashAttnBwdSm80INS1_25CollectiveMainloopBwdSm80ILi2ELi2EN4cute5tupleIJNS5_1CILi128EEES8_NS7_ILi64EEEEEENS_10bfloat16_tEfNS_4arch4Sm80ELb0ELb0ELb1ELb1ELb1ELb0ELb0ELb0ELi2ELi4ELi4ELi4ELb0EEENS1_21CollectiveEpilogueBwdISA_SB_SD_Li256ELb1ELb0ELi2EEENS1_19SingleTileSchedulerILb1ELb0ELb0ELi128EEEEEEEEEvNT_6ParamsE$_ZZN4cute12filter_tupleINS_5tupleIJNS_10UnderscoreES2_S2_iEEENS1_IJNS1_IJNS_1CILi1EEENS4_ILi0EEEEEElS6_lEEEZNS_5sliceIS3_S8_EEDaRKT_RKT0_EUlRKT_RKT0_E_EEDaSC_SF_OT1_ENKUlDpSI_E_clIJNS1_IJS7_EEENS1_IJlEEENS1_IJS6_EEENS1_IJEEEEEEDaSP_)
$_ZN7cutlass13device_kernelIN5flash19enable_sm80_to_sm89INS1_16FlashAttnBwdSm80INS1_25CollectiveMainloopBwdSm80ILi2ELi2EN4cute5tupleIJNS5_1CILi128EEES8_NS7_ILi64EEEEEENS_10bfloat16_tEfNS_4arch4Sm80ELb0ELb0ELb1ELb1ELb1ELb0ELb0ELb0ELi2ELi4ELi4ELi4ELb0EEENS1_21CollectiveEpilogueBwdISA_SB_SD_Li256ELb1ELb0ELi2EEENS1_19SingleTileSchedulerILb1ELb0ELb0ELi128EEEEEEEEEvNT_6ParamsE$_ZZN4cute12filter_tupleINS_5tupleIJNS_10UnderscoreES2_S2_iEEENS1_IJNS1_IJNS_1CILi1EEENS4_ILi0EEEEEElS6_lEEEZNS_5sliceIS3_S8_EEDaRKT_RKT0_EUlRKT_RKT0_E_EEDaSC_SF_OT1_ENKUlDpSI_E_clIJNS1_IJS7_EEENS1_IJlEEENS1_IJS6_EEENS1_IJEEEEEEDaSP_:
[----:B------:R-:W-:Y:S02]  /*ca90*/  IADD3 R3, R1, 0x16a8, RZ ;  /* 0x000016a801037810 */ /* 0x000fe40007ffe0ff */
[----:B------:R-:W-:Y:S02]  /*caa0*/  MOV R6, 0xcad0 ;  /* 0x0000cad000067802 */ /* 0x000fe40000000f00 */
[----:B------:R-:W-:Y:S02]  /*cab0*/  IADD3 R3, R3, c[0x0][0x20], RZ ;  /* 0x0000080003037a10 */ /* 0x000fe40007ffe0ff */
[----:B------:R-:W-:Y:S05]  /*cac0*/  CALL.REL.NOINC `($_ZN7cutlass13device_kernelIN5flash19enable_sm80_to_sm89INS1_16FlashAttnBwdSm80INS1_25CollectiveMainloopBwdSm80ILi2ELi2EN4cute5tupleIJNS5_1CILi128EEES8_NS7_ILi64EEEEEENS_10bfloat16_tEfNS_4arch4Sm80ELb0ELb0ELb1ELb1ELb1ELb0ELb0ELb0ELi2ELi4ELi4ELi4ELb0EEENS1_21CollectiveEpilogueBwdISA_SB_SD_Li256ELb1ELb0ELi2EEENS1_19SingleTileSchedulerILb1ELb0ELb0ELi128EEEEEEEEEvNT_6ParamsE$_ZN4cute3eso3ESOILb1ELb0EJNS_5tupleIJNS_1CILi1EEENS3_ILi0EEEEEElS5_EEC2ERKS6_RKlRKS5_) ;  /* 0xffffd1d000007944 */ /* 0x000fea0003c3ffff */
[----:B-1----:R1:W5:Y:S01]  /*cad0*/  LDL.64 R2, [R1+0x16a8] ;  /* 0x0016a80001027983 */ /* 0x0023620000100a00 */
[----:B------:R-:W-:-:S04]  /*cae0*/  MOV R5, 0x0 ;  /* 0x0000000000057802 */ /* 0x000fc80000000f00 */
[----:B------:R-:W-:Y:S05]  /*caf0*/  RET.REL.NODEC R4 `(_ZN7cutlass13device_kernelIN5flash19enable_sm80_to_sm89INS1_16FlashAttnBwdSm80INS1_25CollectiveMainloopBwdSm80ILi2ELi2EN4cute5tupleIJNS5_1CILi128EEES8_NS7_ILi64EEEEEENS_10bfloat16_tEfNS_4arch4Sm80ELb0ELb0ELb1ELb1ELb1ELb0ELb0ELb0ELi2ELi4ELi4ELi4ELb0EEENS1_21CollectiveEpilogueBwdISA_SB_SD_Li256ELb1ELb0ELi2EEENS1_19SingleTileSchedulerILb1ELb0ELb0ELi128EEEEEEEEEvNT_6ParamsE) ;  /* 0xffff350004007950 */ /* 0x000fea0003c3ffff */
        .type           $_ZN7cutlass13device_kernelIN5flash19enable_sm80_to_sm89INS1_16FlashAttnBwdSm80INS1_25CollectiveMainloopBwdSm80ILi2ELi2EN4cute5tupleIJNS5_1CILi128EEES8_NS7_ILi64EEEEEENS_10bfloat16_tEfNS_4arch4Sm80ELb0ELb0ELb1ELb1ELb1ELb0ELb0ELb0ELi2ELi4ELi4ELi4ELb0EEENS1_21CollectiveEpilogueBwdISA_SB_SD_Li256ELb1ELb0ELi2EEENS1_19SingleTileSchedulerILb1ELb0ELb0ELi128EEEEEEEEEvNT_6ParamsE$_ZZN4cute12filter_tupleINS_5tupleIJNS_10UnderscoreES2_iEEENS1_IJNS1_IJNS_1CILi1EEENS4_ILi0EEEEEEiNS4_ILi1024EEEEEEZNS_5sliceIS3_S9_EEDaRKT_RKT0_EUlRKT_RKT0_E_EEDaSD_SG_OT1_ENKUlDpSJ_E_clIJNS1_IJS7_EEENS1_IJiEEENS1_IJEEEEEEDaSQ_,@function
        .size           $_ZN7cutlass13device_kernelIN5flash19enable_sm80_to_sm89INS1_16FlashAttnBwdSm80INS1_25CollectiveMainloopBwdSm80ILi2ELi2EN4cute5tupleIJNS5_1CILi128EEES8_NS7_ILi64EEEEEENS_10bfloat16_tEfNS_4arch4Sm80ELb0ELb0ELb1ELb1ELb1ELb0ELb0ELb0ELi2ELi4ELi4ELi4ELb0EEENS1_21CollectiveEpilogueBwdISA_SB_SD_Li256ELb1ELb0ELi2EEENS1_19SingleTileSchedulerILb1ELb0ELb0ELi128EEEEEEEEEvNT_6ParamsE$_ZZN4cute12filter_tupleINS_5tupleIJNS_10UnderscoreES2_iEEENS1_IJNS1_IJNS_1CILi1EEENS4_ILi0EEEEEEiNS4_ILi1024EEEEEEZNS_5sliceIS3_S9_EEDaRKT_RKT0_EUlRKT_RKT0_E_EEDaSD_SG_OT1_ENKUlDpSJ_E_clIJNS1_IJS7_EEENS1_IJiEEENS1_IJEEEEEEDaSQ_,($_ZN7cutlass13device_kernelIN5flash19enable_sm80_to_sm89INS1_16FlashAttnBwdSm80INS1_25CollectiveMainloopBwdSm80ILi2ELi2EN4cute5tupleIJNS5_1CILi128EEES8_NS7_ILi64EEEEEENS_10bfloat16_tEfNS_4arch4Sm80ELb0ELb0ELb1ELb1ELb1ELb0ELb0ELb0ELi2ELi4ELi4ELi4ELb0EEENS1_21CollectiveEpilogueBwdISA_SB_SD_Li256ELb1ELb0ELi2EEENS1_19SingleTileSchedulerILb1ELb0ELb0ELi128EEEEEEEEEvNT_6ParamsE$_ZZN4cute12filter_tupleINS_5tupleIJNS_1CILi0EEENS1_IJNS2_ILi1EEENS2_ILi512EEEiEEEEEEZNS_16flatten_to_tupleIS7_EEDaRKT_EUlRKT_E_EEDaSB_OT0_ENKUlDpSE_E_clIJNS1_IJS3_EEES6_EEEDaSI_ - $_ZN7cutlass13device_kernelIN5flash19enable_sm80_to_sm89INS1_16FlashAttnBwdSm80INS1_25CollectiveMainloopBwdSm80ILi2ELi2EN4cute5tupleIJNS5_1CILi128EEES8_NS7_ILi64EEEEEENS_10bfloat16_tEfNS_4arch4Sm80ELb0ELb0ELb1ELb1ELb1ELb0ELb0ELb0ELi2ELi4ELi4ELi4ELb0EEENS1_21CollectiveEpilogueBwdISA_SB_SD_Li256ELb1ELb0ELi2EEENS1_19SingleTileSchedulerILb1ELb0ELb0ELi128EEEEEEEEEvNT_6ParamsE$_ZZN4cute12filter_tupleINS_5tupleIJNS_10UnderscoreES2_iEEENS1_IJNS1_IJNS_1CILi1EEENS4_ILi0EEEEEEiNS4_ILi1024EEEEEEZNS_5sliceIS3_S9_EEDaRKT_RKT0_EUlRKT_RKT0_E_EEDaSD_SG_OT1_ENKUlDpSJ_E_clIJNS1_IJS7_EEENS1_IJiEEENS1_IJEEEEEEDaSQ_)
$_ZN7cutlass13device_kernelIN5flash19enable_sm80_to_sm89INS1_16FlashAttnBwdSm80INS1_25CollectiveMainloopBwdSm80ILi2ELi2EN4cute5tupleIJNS5_1CILi128EEES8_NS7_ILi64EEEEEENS_10bfloat16_tEfNS_4arch4Sm80ELb0ELb0ELb1ELb1ELb1ELb0ELb0ELb0ELi2ELi4ELi4ELi4ELb0EEENS1_21CollectiveEpilogueBwdISA_SB_SD_Li256ELb1ELb0ELi2EEENS1_19SingleTileSchedulerILb1ELb0ELb0ELi128EEEEEEEEEvNT_6ParamsE$_ZZN4cute12filter_tupleINS_5tupleIJNS_10UnderscoreES2_iEEENS1_IJNS1_IJNS_1CILi1EEENS4_ILi0EEEEEEiNS4_ILi1024EEEEEEZNS_5sliceIS3_S9_EEDaRKT_RKT0_EUlRKT_RKT0_E_EEDaSD_SG_OT1_ENKUlDpSJ_E_clIJNS1_IJS7_EEENS1_IJiEEENS1_IJEEEEEEDaSQ_:
[----:B------:R-:W-:Y:S02]  /*cb00*/  IADD3 R2, R1, 0x1680, RZ ;  /* 0x0000168001027810 */ /* 0x000fe40007ffe0ff */
[----:B------:R-:W-:Y:S02]  /*cb10*/  MOV R6, 0xcb40 ;  /* 0x0000cb4000067802 */ /* 0x000fe40000000f00 */
[----:B------:R-:W-:Y:S02]  /*cb20*/  IADD3 R2, R2, c[0x0][0x20], RZ ;  /* 0x0000080002027a10 */ /* 0x000fe40007ffe0ff */
[----:B------:R-:W-:Y:S05]  /*cb30*/  CALL.REL.NOINC `($_ZN7cutlass13device_kernelIN5flash19enable_sm80_to_sm89INS1_16FlashAttnBwdSm80INS1_25CollectiveMainloopBwdSm80ILi2ELi2EN4cute5tupleIJNS5_1CILi128EEES8_NS7_ILi64EEEEEENS_10bfloat16_tEfNS_4arch4Sm80ELb0ELb0ELb1ELb1ELb1ELb0ELb0ELb0ELi2ELi4ELi4ELi4ELb0EEENS1_21CollectiveEpilogueBwdISA_SB_SD_Li256ELb1ELb0ELi2EEENS1_19SingleTileSchedulerILb1ELb0ELb0ELi128EEEEEEEEEvNT_6ParamsE$_ZN4cute3eso3ESOILb1ELb0EJNS_5tupleIJNS_1CILi1EEENS3_ILi0EEEEEEiEEC2ERKS6_RKi) ;  /* 0xffffd0e000007944 */ /* 0x000fea0003c3ffff */
[----:B-1----:R1:W5:Y:S01]  /*cb40*/  LDL R3, [R1+0x1680] ;  /* 0x0016800001037983 */ /* 0x0023620000100800 */
[----:B------:R-:W-:Y:S02]  /*cb50*/  MOV R6, R4 ;  /* 0x0000000400067202 */ /* 0x000fe40000000f00 */
[----:B------:R-:W-:-:S04]  /*cb60*/  MOV R7, 0x0 ;  /* 0x0000000000077802 */ /* 0x000fc80000000f00 */
[----:B------:R-:W-:Y:S05]  /*cb70*/  RET.REL.NODEC R6 `(_ZN7cutlass13device_kernelIN5flash19enable_sm80_to_sm89INS1_16FlashAttnBwdSm80INS1_25CollectiveMainloopBwdSm80ILi2ELi2EN4cute5tupleIJNS5_1CILi128EEES8_NS7_ILi64EEEEEENS_10bfloat16_tEfNS_4arch4Sm80ELb0ELb0ELb1ELb1ELb1ELb0ELb0ELb0ELi2ELi4ELi4ELi4ELb0EEENS1_21CollectiveEpilogueBwdISA_SB_SD_Li256ELb1ELb0ELi2EEENS1_19SingleTileSchedulerILb1ELb0ELb0ELi128EEEEEEEEEvNT_6ParamsE) ;  /* 0xffff348006007950 */ /* 0x000fea0003c3ffff */
        .type           $_ZN7cutlass13device_kernelIN5flash19enable_sm80_to_sm89INS1_16FlashAttnBwdSm80INS1_25CollectiveMainloopBwdSm80ILi2ELi2EN4cute5tupleIJNS5_1CILi128EEES8_NS7_ILi64EEEEEENS_10bfloat16_tEfNS_4arch4Sm80ELb0ELb0ELb1ELb1ELb1ELb0ELb0ELb0ELi2ELi4ELi4ELi4ELb0EEENS1_21CollectiveEpilogueBwdISA_SB_SD_Li256ELb1ELb0ELi2EEENS1_19SingleTileSchedulerILb1ELb0ELb0ELi128EEEEEEEEEvNT_6ParamsE$_ZZN4cute12filter_tupleINS_5tupleIJNS_1CILi0EEENS1_IJNS2_ILi1EEENS2_ILi512EEEiEEEEEEZNS_16flatten_to_tupleIS7_EEDaRKT_EUlRKT_E_EEDaSB_OT0_ENKUlDpSE_E_clIJNS1_IJS3_EEES6_EEEDaSI_,@function
        .size           $_ZN7cutlass13device_kernelIN5flash19enable_sm80_to_sm89INS1_16FlashAttnBwdSm80INS1_25CollectiveMainloopBwdSm80ILi2ELi2EN4cute5tupleIJNS5_1CILi128EEES8_NS7_ILi64EEEEEENS_10bfloat16_tEfNS_4arch4Sm80ELb0ELb0ELb1ELb1ELb1ELb0ELb0ELb0ELi2ELi4ELi4ELi4ELb0EEENS1_21CollectiveEpilogueBwdISA_SB_SD_Li256ELb1ELb0ELi2EEENS1_19SingleTileSchedulerILb1ELb0ELb0ELi128EEEEEEEEEvNT_6ParamsE$_ZZN4cute12filter_tupleINS_5tupleIJNS_1CILi0EEENS1_IJNS2_ILi1EEENS2_ILi512EEEiEEEEEEZNS_16flatten_to_tupleIS7_EEDaRKT_EUlRKT_E_EEDaSB_OT0_ENKUlDpSE_E_clIJNS1_IJS3_EEES6_EEEDaSI_,($_ZN7cutlass13device_kernelIN5flash19enable_sm80_to_sm89INS1_16FlashAttnBwdSm80INS1_25CollectiveMainloopBwdSm80ILi2ELi2EN4cute5tupleIJNS5_1CILi128EEES8_NS7_ILi64EEEEEENS_10bfloat16_tEfNS_4arch4Sm80ELb0ELb0ELb1ELb1ELb1ELb0ELb0ELb0ELi2ELi4ELi4ELi4ELb0EEENS1_21CollectiveEpilogueBwdISA_SB_SD_Li256ELb1ELb0ELi2EEENS1_19SingleTileSchedulerILb1ELb0ELb0ELi128EEEEEEEEEvNT_6ParamsE$_ZZN4cute12filter_tupleINS_5tupleIJNS_1CILi0EEENS_10UnderscoreEEEENS1_IJNS1_IJS3_S3_EEEiEEEZNS_6detail10lift_sliceIS5_S7_EEDaRKT_RKT0_EUlRKT_RKT0_E_EEDaSC_SF_OT1_ENKUlDpSI_E_clIJNS1_IJEEENS1_IJiEEEEEEDaSP_ - $_ZN7cutlass13device_kernelIN5flash19enable_sm80_to_sm89INS1_16FlashAttnBwdSm80INS1_25CollectiveMainloopBwdSm80ILi2ELi2EN4cute5tupleIJNS5_1CILi128EEES8_NS7_ILi64EEEEEENS_10bfloat16_tEfNS_4arch4Sm80ELb0ELb0ELb1ELb1ELb1ELb0ELb0ELb0ELi2ELi4ELi4ELi4ELb0EEENS1_21CollectiveEpilogueBwdISA_SB_SD_Li256ELb1ELb0ELi2EEENS1_19SingleTileSchedulerILb1ELb0ELb0ELi128EEEEEEEEEvNT_6ParamsE$_ZZN4cute12filter_tupleINS_5tupleIJNS_1CILi0EEENS1_IJNS2_ILi1EEENS2_ILi512EEEiEEEEEEZNS_16flatten_to_tupleIS7_EEDaRKT_EUlRKT_E_EEDaSB_OT0_ENKUlDpSE_E_clIJNS1_IJS3_EEES6_EEEDaSI_)
$_ZN7cutlass13device_kernelIN5flash19enable_sm80_to_sm89INS1_16FlashAttnBwdSm80INS1_25CollectiveMainloopBwdSm80ILi2ELi2EN4cute5tupleIJNS5_1CILi128EEES8_NS7_ILi64EEEEEENS_10bfloat16_tEfNS_4arch4Sm80ELb0ELb0ELb1ELb1ELb1ELb0ELb0ELb0ELi2ELi4ELi4ELi4ELb0EEENS1_21CollectiveEpilogueBwdISA_SB_SD_Li256ELb1ELb0ELi2EEENS1_19SingleTileSchedulerILb1ELb0ELb0ELi128EEEEEEEEEvNT_6ParamsE$_ZZN4cute12filter_tupleINS_5tupleIJNS_1CILi0EEENS1_IJNS2_ILi1EEENS2_ILi512EEEiEEEEEEZNS_16flatten_to_tupleIS7_EEDaRKT_EUlRKT_E_EEDaSB_OT0_ENKUlDpSE_E_clIJNS1_IJS3_EEES6_EEEDaSI_:
[----:B------:R-:W-:Y:S02]  /*cb80*/  IADD3 R2, R1, 0x1380, RZ ;  /* 0x0000138001027810 */ /* 0x000fe40007ffe0ff */
[----:B------:R-:W-:Y:S02]  /*cb90*/  MOV R8, 0xcbc0 ;  /* 0x0000cbc000087802 */ /* 0x000fe40000000f00 */
[----:B------:R-:W-:Y:S02]  /*cba0*/  IADD3 R2, R2, c[0x0][0x20], RZ ;  /* 0x0000080002027a10 */ /* 0x000fe40007ffe0ff */
[----:B------:R-:W-:Y:S05]  /*cbb0*/  CALL.REL.NOINC `($_ZN7cutlass13device_kernelIN5flash19enable_sm80_to_sm89INS1_16FlashAttnBwdSm80INS1_25CollectiveMainloopBwdSm80ILi2ELi2EN4cute5tupleIJNS5_1CILi128EEES8_NS7_ILi64EEEEEENS_10bfloat16_tEfNS_4arch4Sm80ELb0ELb0ELb1ELb1ELb1ELb0ELb0ELb0ELi2ELi4ELi4ELi4ELb0EEENS1_21CollectiveEpilogueBwdISA_SB_SD_Li256ELb1ELb0ELi2EEENS1_19SingleTileSchedulerILb1ELb0ELb0ELi128EEEEEEEEEvNT_6ParamsE$_ZN4cute3eso3ESOILb1ELb0EJNS_1CILi0EEENS2_ILi1EEENS2_ILi512EEEiEEC2ERKS3_RKS4_RKS5_RKi) ;  /* 0xffffc04000007944 */ /* 0x000fea0003c3ffff */
[----:B-1----:R1:W5:Y:S01]  /*cbc0*/  LDL R2, [R1+0x1380] ;  /* 0x0013800001027983 */ /* 0x0023620000100800 */
[----:B------:R-:W-:-:S04]  /*cbd0*/  MOV R11, 0x0 ;  /* 0x00000000000b7802 */ /* 0x000fc80000000f00 */
[----:B------:R-:W-:Y:S05]  /*cbe0*/  RET.REL.NODEC R10 `(_ZN7cutlass13device_kernelIN5flash19enable_sm80_to_sm89INS1_16FlashAttnBwdSm80INS1_25CollectiveMainloopBwdSm80ILi2ELi2EN4cute5tupleIJNS5_1CILi128EEES8_NS7_ILi64EEEEEENS_10bfloat16_tEfNS_4arch4Sm80ELb0ELb0ELb1ELb1ELb1ELb0ELb0ELb0ELi2ELi4ELi4ELi4ELb0EEENS1_21CollectiveEpilogueBwdISA_SB_SD_Li256ELb1ELb0ELi2EEENS1_19SingleTileSchedulerILb1ELb0ELb0ELi128EEEEEEEEEvNT_6ParamsE) ;  /* 0xffff34100a007950 */ /* 0x000fea0003c3ffff */
        .type           $_ZN7cutlass13device_kernelIN5flash19enable_sm80_to_sm89INS1_16FlashAttnBwdSm80INS1_25CollectiveMainloopBwdSm80ILi2ELi2EN4cute5tupleIJNS5_1CILi128EEES8_NS7_ILi64EEEEEENS_10bfloat16_tEfNS_4arch4Sm80ELb0ELb0ELb1ELb1ELb1ELb0ELb0ELb0ELi2ELi4ELi4ELi4ELb0EEENS1_21CollectiveEpilogueBwdISA_SB_SD_Li256ELb1ELb0ELi2EEENS1_19SingleTileSchedulerILb1ELb0ELb0ELi128EEEEEEEEEvNT_6ParamsE$_ZZN4cute12filter_tupleINS_5tupleIJNS_1CILi0EEENS_10UnderscoreEEEENS1_IJNS1_IJS3_S3_EEEiEEEZNS_6detail10lift_sliceIS5_S7_EEDaRKT_RKT0_EUlRKT_RKT0_E_EEDaSC_SF_OT1_ENKUlDpSI_E_clIJNS1_IJEEENS1_IJiEEEEEEDaSP_,@function
        .size           $_ZN7cutlass13device_kernelIN5flash19enable_sm80_to_sm89INS1_16FlashAttnBwdSm80INS1_25CollectiveMainloopBwdSm80ILi2ELi2EN4cute5tupleIJNS5_1CILi128EEES8_NS7_ILi64EEEEEENS_10bfloat16_tEfNS_4arch4Sm80ELb0ELb0ELb1ELb1ELb1ELb0ELb0ELb0ELi2ELi4ELi4ELi4ELb0EEENS1_21CollectiveEpilogueBwdISA_SB_SD_Li256ELb1ELb0ELi2EEENS1_19SingleTileSchedulerILb1ELb0ELb0ELi128EEEEEEEEEvNT_6ParamsE$_ZZN4cute12filter_tupleINS_5tupleIJNS_1CILi0EEENS_10UnderscoreEEEENS1_IJNS1_IJS3_S3_EEEiEEEZNS_6detail10lift_sliceIS5_S7_EEDaRKT_RKT0_EUlRKT_RKT0_E_EEDaSC_SF_OT1_ENKUlDpSI_E_clIJNS1_IJEEENS1_IJiEEEEEEDaSP_,($_ZN7cutlass13device_kernelIN5flash19enable_sm80_to_sm89INS1_16FlashAttnBwdSm80INS1_25CollectiveMainloopBwdSm80ILi2ELi2EN4cute5tupleIJNS5_1CILi128EEES8_NS7_ILi64EEEEEENS_10bfloat16_tEfNS_4arch4Sm80ELb0ELb0ELb1ELb1ELb1ELb0ELb0ELb0ELi2ELi4ELi4ELi4ELb0EEENS1_21CollectiveEpilogueBwdISA_SB_SD_Li256ELb1ELb0ELi2EEENS1_19SingleTileSchedulerILb1ELb0ELb0ELi128EEEEEEEEEvNT_6ParamsE$_ZZN4cute12filter_tupleINS_5tupleIJNS_1CILi1024EEENS1_IJiiEEEEEEZNS_16flatten_to_tupleIS5_EEDaRKT_EUlRKT_E_EEDaS9_OT0_ENKUlDpSC_E_clIJNS1_IJS3_EEES4_EEEDaSG_ - $_ZN7cutlass13device_kernelIN5flash19enable_sm80_to_sm89INS1_16FlashAttnBwdSm80INS1_25CollectiveMainloopBwdSm80ILi2ELi2EN4cute5tupleIJNS5_1CILi128EEES8_NS7_ILi64EEEEEENS_10bfloat16_tEfNS_4arch4Sm80ELb0ELb0ELb1ELb1ELb1ELb0ELb0ELb0ELi2ELi4ELi4ELi4ELb0EEENS1_21CollectiveEpilogueBwdISA_SB_SD_Li256ELb1ELb0ELi2EEENS1_19SingleTileSchedulerILb1ELb0ELb0ELi128EEEEEEEEEvNT_6ParamsE$_ZZN4cute12filter_tupleINS_5tupleIJNS_1CILi0EEENS_10UnderscoreEEEENS1_IJNS1_IJS3_S3_EEEiEEEZNS_6detail10lift_sliceIS5_S7_EEDaRKT_RKT0_EUlRKT_RKT0_E_EEDaSC_SF_OT1_ENKUlDpSI_E_clIJNS1_IJEEENS1_IJiEEEEEEDaSP_)
$_ZN7cutlass13device_kernelIN5flash19enable_sm80_to_sm89INS1_16FlashAttnBwdSm80INS1_25CollectiveMainloopBwdSm80ILi2ELi2EN4cute5tupleIJNS5_1CILi128EEES8_NS7_ILi64EEEEEENS_10bfloat16_tEfNS_4arch4Sm80ELb0ELb0ELb1ELb1ELb1ELb0ELb0ELb0ELi2ELi4ELi4ELi4ELb0EEENS1_21CollectiveEpilogueBwdISA_SB_SD_Li256ELb1ELb0ELi2EEENS1_19SingleTileSchedulerILb1ELb0ELb0ELi128EEEEEEEEEvNT_6ParamsE$_ZZN4cute12filter_tupleINS_5tupleIJNS_1CILi0EEENS_10UnderscoreEEEENS1_IJNS1_IJS3_S3_EEEiEEEZNS_6detail10lift_sliceIS5_S7_EEDaRKT_RKT0_EUlRKT_RKT0_E_EEDaSC_SF_OT1_ENKUlDpSI_E_clIJNS1_IJEEENS1_IJiEEEEEEDaSP_:
[----:B------:R-:W-:Y:S02]  /*cbf0*/  IADD3 R2, R1, 0x1680, RZ ;  /* 0x0000168001027810 */ /* 0x000fe40007ffe0ff */
[----:B------:R-:W-:Y:S02]  /*cc00*/  MOV R8, 0xcc30 ;  /* 0x0000cc3000087802 */ /* 0x000fe40000000f00 */
[----:B------:R-:W-:Y:S02]  /*cc10*/  IADD3 R2, R2, c[0x0][0x20], RZ ;  /* 0x0000080002027a10 */ /* 0x000fe40007ffe0ff */
[----:B------:R-:W-:Y:S05]  /*cc20*/  CALL.REL.NOINC `($_ZN7cutlass13device_kernelIN5flash19enable_sm80_to_sm89INS1_16FlashAttnBwdSm80INS1_25CollectiveMainloopBwdSm80ILi2ELi2EN4cute5tupleIJNS5_1CILi128EEES8_NS7_ILi64EEEEEENS_10bfloat16_tEfNS_4arch4Sm80ELb0ELb0ELb1ELb1ELb1ELb0ELb0ELb0ELi2ELi4ELi4ELi4ELb0EEENS1_21CollectiveEpilogueBwdISA_SB_SD_Li256ELb1ELb0ELi2EEENS1_19SingleTileSchedulerILb1ELb0ELb0ELi128EEEEEEEEEvNT_6ParamsE$_ZN4cute3eso3ESOILb0ELb1EJiEEC2ERKi) ;  /* 0xffffb9d000007944 */ /* 0x000fea0003c3ffff */
[----:B-1----:R1:W5:Y:S01]  /*cc30*/  LDL R2, [R1+0x1680] ;  /* 0x0016800001027983 */ /* 0x0023620000100800 */
[----:B------:R-:W-:-:S04]  /*cc40*/  MOV R11, 0x0 ;  /* 0x00000000000b7802 */ /* 0x000fc80000000f00 */
[----:B------:R-:W-:Y:S05]  /*cc50*/  RET.REL.NODEC R10 `(_ZN7cutlass13device_kernelIN5flash19enable_sm80_to_sm89INS1_16FlashAttnBwdSm80INS1_25CollectiveMainloopBwdSm80ILi2ELi2EN4cute5tupleIJNS5_1CILi128EEES8_NS7_ILi64EEEEEENS_10bfloat16_tEfNS_4arch4Sm80ELb0ELb0ELb1ELb1ELb1ELb0ELb0ELb0ELi2ELi4ELi4ELi4ELb0EEENS1_21CollectiveEpilogueBwdISA_SB_SD_Li256ELb1ELb0ELi2EEENS1_19SingleTileSchedulerILb1ELb0ELb0ELi128EEEEEEEEEvNT_6ParamsE) ;  /* 0xffff33a00a007950 */ /* 0x000fea0003c3ffff */
        .type           $_ZN7cutlass13device_kernelIN5flash19enable_sm80_to_sm89INS1_16FlashAttnBwdSm80INS1_25CollectiveMainloopBwdSm80ILi2ELi2EN4cute5tupleIJNS5_1CILi128EEES8_NS7_ILi64EEEEEENS_10bfloat16_tEfNS_4arch4Sm80ELb0ELb0ELb1ELb1ELb1ELb0ELb0ELb0ELi2ELi4ELi4ELi4ELb0EEENS1_21CollectiveEpilogueBwdISA_SB_SD_Li256ELb1ELb0ELi2EEENS1_19SingleTileSchedulerILb1ELb0ELb0ELi128EEEEEEEEEvNT_6ParamsE$_ZZN4cute12filter_tupleINS_5tupleIJNS_1CILi1024EEENS1_IJiiEEEEEEZNS_16flatten_to_tupleIS5_EEDaRKT_EUlRKT_E_EEDaS9_OT0_ENKUlDpSC_E_clIJNS1_IJS3_EEES4_EEEDaSG_,@function
        .size           $_ZN7cutlass13device_kernelIN5flash19enable_sm80_to_sm89INS1_16FlashAttnBwdSm80INS1_25CollectiveMainloopBwdSm80ILi2ELi2EN4cute5tupleIJNS5_1CILi128EEES8_NS7_ILi64EEEEEENS_10bfloat16_tEfNS_4arch4Sm80ELb0ELb0ELb1ELb1ELb1ELb0ELb0ELb0ELi2ELi4ELi4ELi4ELb0EEENS1_21CollectiveEpilogueBwdISA_SB_SD_Li256ELb1ELb0ELi2EEENS1_19SingleTileSchedulerILb1ELb0ELb0ELi128EEEEEEEEEvNT_6ParamsE$_ZZN4cute12filter_tupleINS_5tupleIJNS_1CILi1024EEENS1_IJiiEEEEEEZNS_16flatten_to_tupleIS5_EEDaRKT_EUlRKT_E_EEDaS9_OT0_ENKUlDpSC_E_clIJNS1_IJS3_EEES4_EEEDaSG_,($_ZN7cutlass13device_kernelIN5flash19enable_sm80_to_sm89INS1_16FlashAttnBwdSm80INS1_25CollectiveMainloopBwdSm80ILi2ELi2EN4cute5tupleIJNS5_1CILi128EEES8_NS7_ILi64EEEEEENS_10bfloat16_tEfNS_4arch4Sm80ELb0ELb0ELb1ELb1ELb1ELb0ELb0ELb0ELi2ELi4ELi4ELi4ELb0EEENS1_21CollectiveEpilogueBwdISA_SB_SD_Li256ELb1ELb0ELi2EEENS1_19SingleTileSchedulerILb1ELb0ELb0ELi128EEEEEEEEEvNT_6ParamsE$_ZZN4cute12filter_tupleINS_5tupleIJNS_1CILi1EEENS1_IJNS2_ILi8EEEiiEEENS2_ILi64EEENS1_IJiNS2_ILi144EEENS2_ILi288EEEEEENS2_ILi512EEEEEEZNS_7flattenISB_EEDaRKT_EUlRKT_E_EEDaSF_OT0_ENKUlDpSI_E_clIJNS1_IJS3_EEES5_NS1_IJS6_EEES9_NS1_IJSA_EEEEEEDaSM_ - $_ZN7cutlass13device_kernelIN5flash19enable_sm80_to_sm89INS1_16FlashAttnBwdSm80INS1_25CollectiveMainloopBwdSm80ILi2ELi2EN4cute5tupleIJNS5_1CILi128EEES8_NS7_ILi64EEEEEENS_10bfloat16_tEfNS_4arch4Sm80ELb0ELb0ELb1ELb1ELb1ELb0ELb0ELb0ELi2ELi4ELi4ELi4ELb0EEENS1_21CollectiveEpilogueBwdISA_SB_SD_Li256ELb1ELb0ELi2EEENS1_19SingleTileSchedulerILb1ELb0ELb0ELi128EEEEEEEEEvNT_6ParamsE$_ZZN4cute12filter_tupleINS_5tupleIJNS_1CILi1024EEENS1_IJiiEEEEEEZNS_16flatten_to_tupleIS5_EEDaRKT_EUlRKT_E_EEDaS9_OT0_ENKUlDpSC_E_clIJNS1_IJS3_EEES4_EEEDaSG_)
$_ZN7cutlass13device_kernelIN5flash19enable_sm80_to_sm89INS1_16FlashAttnBwdSm80INS1_25CollectiveMainloopBwdSm80ILi2ELi2EN4cute5tupleIJNS5_1CILi128EEES8_NS7_ILi64EEEEEENS_10bfloat16_tEfNS_4arch4Sm80ELb0ELb0ELb1ELb1ELb1ELb0ELb0ELb0ELi2ELi4ELi4ELi4ELb0EEENS1_21CollectiveEpilogueBwdISA_SB_SD_Li256ELb1ELb0ELi2EEENS1_19SingleTileSchedulerILb1ELb0ELb0ELi128EEEEEEEEEvNT_6ParamsE$_ZZN4cute12filter_tupleINS_5tupleIJNS_1CILi1024EEENS1_IJiiEEEEEEZNS_16flatten_to_tupleIS5_EEDaRKT_EUlRKT_E_EEDaS9_OT0_ENKUlDpSC_E_clIJNS1_IJS3_EEES4_EEEDaSG_:
[----:B------:R-:W-:-:S06]  /*cc60*/  IADD3 R8, R5, -c[0x0][0x20], RZ ;  /* 0x8000080005087a10 */ /* 0x000fcc0007ffe0ff */
[----:B------:R-:W5:Y:S01]  /*cc70*/  LDL R8, [R8] ;  /* 0x0000000008087983 */ /* 0x000f620000100800 */
[----:B------:R-:W-:Y:S02]  /*cc80*/  IADD3 R3, R1, 0x1380, RZ ;  /* 0x0000138001037810 */ /* 0x000fe40007ffe0ff */
[----:B------:R-:W-:Y:S02]  /*cc90*/  IADD3 R2, R5, 0x4, RZ ;  /* 0x0000000405027810 */ /* 0x000fe40007ffe0ff */
[----:B------:R-:W-:Y:S02]  /*cca0*/  IADD3 R3, R3, c[0x0][0x20], RZ ;  /* 0x0000080003037a10 */ /* 0x000fe40007ffe0ff */
[----:B------:R-:W-:Y:S02]  /*ccb0*/  MOV R6, 0xccd0 ;  /* 0x0000ccd000067802 */ /* 0x000fe40000000f00 */
[----:B-----5:R-:W-:Y:S05]  /*ccc0*/  CALL.REL.NOINC `($_ZN7cutlass13device_kernelIN5flash19enable_sm80_to_sm89INS1_16FlashAttnBwdSm80INS1_25CollectiveMainloopBwdSm80ILi2ELi2EN4cute5tupleIJNS5_1CILi128EEES8_NS7_ILi64EEEEEENS_10bfloat16_tEfNS_4arch4Sm80ELb0ELb0ELb1ELb1ELb1ELb0ELb0ELb0ELi2ELi4ELi4ELi4ELb0EEENS1_21CollectiveEpilogueBwdISA_SB_SD_Li256ELb1ELb0ELi2EEENS1_19SingleTileSchedulerILb1ELb0ELb0ELi128EEEEEEEEEvNT_6ParamsE$_ZN4cute3eso3ESOILb1ELb0EJNS_1CILi1024EEEiiEEC2ERKS3_RKiS8_) ;  /* 0xffffc0f000007944 */ /* 0x020fea0003c3ffff */
[----:B------:R-:W-:-:S04]  /*ccd0*/  MOV R5, 0x0 ;  /* 0x0000000000057802 */ /* 0x000fc80000000f00 */
[----:B------:R-:W-:Y:S05]  /*cce0*/  RET.REL.NODEC R4 `(_ZN7cutlass13device_kernelIN5flash19enable_sm80_to_sm89INS1_16FlashAttnBwdSm80INS1_25CollectiveMainloopBwdSm80ILi2ELi2EN4cute5tupleIJNS5_1CILi128EEES8_NS7_ILi64EEEEEENS_10bfloat16_tEfNS_4arch4Sm80ELb0ELb0ELb1ELb1ELb1ELb0ELb0ELb0ELi2ELi4ELi4ELi4ELb0EEENS1_21CollectiveEpilogueBwdISA_SB_SD_Li256ELb1ELb0ELi2EEENS1_19SingleTileSchedulerILb1ELb0ELb0ELi128EEEEEEEEEvNT_6ParamsE) ;  /* 0xffff331004007950 */ /* 0x000fea0003c3ffff */
        .type           $_ZN7cutlass13device_kernelIN5flash19enable_sm80_to_sm89INS1_16FlashAttnBwdSm80INS1_25CollectiveMainloopBwdSm80ILi2ELi2EN4cute5tupleIJNS5_1CILi128EEES8_NS7_ILi64EEEEEENS_10bfloat16_tEfNS_4arch4Sm80ELb0ELb0ELb1ELb1ELb1ELb0ELb0ELb0ELi2ELi4ELi4ELi4ELb0EEENS1_21CollectiveEpilogueBwdISA_SB_SD_Li256ELb1ELb0ELi2EEENS1_19SingleTileSchedulerILb1ELb0ELb0ELi128EEEEEEEEEvNT_6ParamsE$_ZZN4cute12filter_tupleINS_5tupleIJNS_1CILi1EEENS1_IJNS2_ILi8EEEiiEEENS2_ILi64EEENS1_IJiNS2_ILi144EEENS2_ILi288EEEEEENS2_ILi512EEEEEEZNS_7flattenISB_EEDaRKT_EUlRKT_E_EEDaSF_OT0_ENKUlDpSI_E_clIJNS1_IJS3_EEES5_NS1_IJS6_EEES9_NS1_IJSA_EEEEEEDaSM_,@function
        .size           $_ZN7cutlass13device_kernelIN5flash19enable_sm80_to_sm89INS1_16FlashAttnBwdSm80INS1_25CollectiveMainloopBwdSm80ILi2ELi2EN4cute5tupleIJNS5_1CILi128EEES8_NS7_ILi64EEEEEENS_10bfloat16_tEfNS_4arch4Sm80ELb0ELb0ELb1ELb1ELb1ELb0ELb0ELb0ELi2ELi4ELi4ELi4ELb0EEENS1_21CollectiveEpilogueBwdISA_SB_SD_Li256ELb1ELb0ELi2EEENS1_19SingleTileSchedulerILb1ELb0ELb0ELi128EEEEEEEEEvNT_6ParamsE$_ZZN4cute12filter_tupleINS_5tupleIJNS_1CILi1EEENS1_IJNS2_ILi8EEEiiEEENS2_ILi64EEENS1_IJiNS2_ILi144EEENS2_ILi288EEEEEENS2_ILi512EEEEEEZNS_7flattenISB_EEDaRKT_EUlRKT_E_EEDaSF_OT0_ENKUlDpSI_E_clIJNS1_IJS3_EEES5_NS1_IJS6_EEES9_NS1_IJSA_EEEEEEDaSM_,($_ZN7cutlass13device_kernelIN5flash19enable_sm80_to_sm89INS1_16FlashAttnBwdSm80INS1_25CollectiveMainloopBwdSm80ILi2ELi2EN4cute5tupleIJNS5_1CILi128EEES8_NS7_ILi64EEEEEENS_10bfloat16_tEfNS_4arch4Sm80ELb0ELb0ELb1ELb1ELb1ELb0ELb0ELb0ELi2ELi4ELi4ELi4ELb0EEENS1_21CollectiveEpilogueBwdISA_SB_SD_Li256ELb1ELb0ELi2EEENS1_19SingleTileSchedulerILb1ELb0ELb0ELi128EEEEEEEEEvNT_6ParamsE$_ZZN4cute12filter_tupleINS_5tupleIJNS_1CILi1EEENS1_IJiiiEEENS2_ILi64EEENS1_IJNS2_ILi72EEENS2_ILi144EEENS2_ILi288EEEEEENS2_ILi512EEEEEEZNS_7flattenISB_EEDaRKT_EUlRKT_E_EEDaSF_OT0_ENKUlDpSI_E_clIJNS1_IJS3_EEES4_NS1_IJS5_EEES9_NS1_IJSA_EEEEEEDaSM_ - $_ZN7cutlass13device_kernelIN5flash19enable_sm80_to_sm89INS1_16FlashAttnBwdSm80INS1_25CollectiveMainloopBwdSm80ILi2ELi2EN4cute5tupleIJNS5_1CILi128EEES8_NS7_ILi64EEEEEENS_10bfloat16_tEfNS_4arch4Sm80ELb0ELb0ELb1ELb1ELb1ELb0ELb0ELb0ELi2ELi4ELi4ELi4ELb0EEENS1_21CollectiveEpilogueBwdISA_SB_SD_Li256ELb1ELb0ELi2EEENS1_19SingleTileSchedulerILb1ELb0ELb0ELi128EEEEEEEEEvNT_6ParamsE$_ZZN4cute12filter_tupleINS_5tupleIJNS_1CILi1EEENS1_IJNS2_ILi8EEEiiEEENS2_ILi64EEENS1_IJiNS2_ILi144EEENS2_ILi288EEEEEENS2_ILi512EEEEEEZNS_7flattenISB_EEDaRKT_EUlRKT_E_EEDaSF_OT0_ENKUlDpSI_E_clIJNS1_IJS3_EEES5_NS1_IJS6_EEES9_NS1_IJSA_EEEEEEDaSM_)
$_ZN7cutlass13device_kernelIN5flash19enable_sm80_to_sm89INS1_16FlashAttnBwdSm80INS1_25CollectiveMainloopBwdSm80ILi2ELi2EN4cute5tupleIJNS5_1CILi128EEES8_NS7_ILi64EEEEEENS_10bfloat16_tEfNS_4arch4Sm80ELb0ELb0ELb1ELb1ELb1ELb0ELb0ELb0ELi2ELi4ELi4ELi4ELb0EEENS1_21CollectiveEpilogueBwdISA_SB_SD_Li256ELb1ELb0ELi2EEENS1_19SingleTileSchedulerILb1ELb0ELb0ELi128EEEEEEEEEvNT_6ParamsE$_ZZN4cute12filter_tupleINS_5tupleIJNS_1CILi1EEENS1_IJNS2_ILi8EEEiiEEENS2_ILi64EEENS1_IJiNS2_ILi144EEENS2_ILi288EEEEEENS2_ILi512EEEEEEZNS_7flattenISB_EEDaRKT_EUlRKT_E_EEDaSF_OT0_ENKUlDpSI_E_clIJNS1_IJS3_EEES5_NS1_IJS6_EEES9_NS1_IJSA_EEEEEEDaSM_:
[----:B------:R-:W-:-:S06]  /*ccf0*/  IADD3 R8, R59, -c[0x0][0x20], RZ ;  /* 0x800008003b087a10 */ /* 0x000fcc0007ffe0ff */
[----:B------:R-:W5:Y:S01]  /*cd00*/  LDL R8, [R8] ;  /* 0x0000000008087983 */ /* 0x000f620000100800 */
[----:B------:R-:W-:Y:S02]  /*cd10*/  IADD3 R3, R1, 0x1680, RZ ;  /* 0x0000168001037810 */ /* 0x000fe40007ffe0ff */
[----:B------:R-:W-:Y:S02]  /*cd20*/  IADD3 R2, R59, 0x4, RZ ;  /* 0x000000043b027810 */ /* 0x000fe40007ffe0ff */
[----:B------:R-:W-:Y:S02]  /*cd30*/  IADD3 R3, R3, c[0x0][0x20], RZ ;  /* 0x0000080003037a10 */ /* 0x000fe40007ffe0ff */
[----:B------:R-:W-:Y:S02]  /*cd40*/  MOV R6, 0xcd60 ;  /* 0x0000cd6000067802 */ /* 0x000fe40000000f00 */
[----:B-----5:R-:W-:Y:S05]  /*cd50*/  CALL.REL.NOINC `($_ZN7cutlass13device_kernelIN5flash19enable_sm80_to_sm89INS1_16FlashAttnBwdSm80INS1_25CollectiveMainloopBwdSm80ILi2ELi2EN4cute5tupleIJNS5_1CILi128EEES8_NS7_ILi64EEEEEENS_10bfloat16_tEfNS_4arch4Sm80ELb0ELb0ELb1ELb1ELb1ELb0ELb0ELb0ELi2ELi4ELi4ELi4ELb0EEENS1_21CollectiveEpilogueBwdISA_SB_SD_Li256ELb1ELb0ELi2EEENS1_19SingleTileSchedulerILb1ELb0ELb0ELi128EEEEEEEEEvNT_6ParamsE$_ZN4cute3eso3ESOILb1ELb0EJNS_1CILi1EEENS2_ILi8EEEiiNS2_ILi64EEEiNS2_ILi144EEENS2_ILi288EEENS2_ILi512EEEEEC2ERKS3_RKS4_RKiSF_RKS5_SF_RKS6_RKS7_RKS8_) ;  /* 0xffffc16000007944 */ /* 0x020fea0003c3ffff */
[----:B------:R2:W5:Y:S04]  /*cd60*/  LDL R5, [R1+0x1688] ;  /* 0x0016880001057983 */ /* 0x0005680000100800 */
[----:B-1----:R2:W5:Y:S01]  /*cd70*/  LDL.64 R2, [R1+0x1680] ;  /* 0x0016800001027983 */ /* 0x0025620000100a00 */
[----:B------:R-:W-:-:S02]  /*cd80*/  MOV R8, R4 ;  /* 0x0000000400087202 */ /* 0x000fc40000000f00 */
[----:B------:R-:W-:-:S04]  /*cd90*/  MOV R9, 0x0 ;  /* 0x0000000000097802 */ /* 0x000fc80000000f00 */
[----:B------:R-:W-:Y:S05]  /*cda0*/  RET.REL.NODEC R8 `(_ZN7cutlass13device_kernelIN5flash19enable_sm80_to_sm89INS1_16FlashAttnBwdSm80INS1_25CollectiveMainloopBwdSm80ILi2ELi2EN4cute5tupleIJNS5_1CILi128EEES8_NS7_ILi64EEEEEENS_10bfloat16_tEfNS_4arch4Sm80ELb0ELb0ELb1ELb1ELb1ELb0ELb0ELb0ELi2ELi4ELi4ELi4ELb0EEENS1_21CollectiveEpilogueBwdISA_SB_SD_Li256ELb1ELb0ELi2EEENS1_19SingleTileSchedulerILb1ELb0ELb0ELi128EEEEEEEEEvNT_6ParamsE) ;  /* 0xffff325008007950 */ /* 0x000fea0003c3ffff */
        .type           $_ZN7cutlass13device_kernelIN5flash19enable_sm80_to_sm89INS1_16FlashAttnBwdSm80INS1_25CollectiveMainloopBwdSm80ILi2ELi2EN4cute5tupleIJNS5_1CILi128EEES8_NS7_ILi64EEEEEENS_10bfloat16_tEfNS_4arch4Sm80ELb0ELb0ELb1ELb1ELb1ELb0ELb0ELb0ELi2ELi4ELi4ELi4ELb0EEENS1_21CollectiveEpilogueBwdISA_SB_SD_Li256ELb1ELb0ELi2EEENS1_19SingleTileSchedulerILb1ELb0ELb0ELi128EEEEEEEEEvNT_6ParamsE$_ZZN4cute12filter_tupleINS_5tupleIJNS_1CILi1EEENS1_IJiiiEEENS2_ILi64EEENS1_IJNS2_ILi72EEENS2_ILi144EEENS2_ILi288EEEEEENS2_ILi512EEEEEEZNS_7flattenISB_EEDaRKT_EUlRKT_E_EEDaSF_OT0_ENKUlDpSI_E_clIJNS1_IJS3_EEES4_NS1_IJS5_EEES9_NS1_IJSA_EEEEEEDaSM_,@function
        .size           $_ZN7cutlass13device_kernelIN5flash19enable_sm80_to_sm89INS1_16FlashAttnBwdSm80INS1_25CollectiveMainloopBwdSm80ILi2ELi2EN4cute5tupleIJNS5_1CILi128EEES8_NS7_ILi64EEEEEENS_10bfloat16_tEfNS_4arch4Sm80ELb0ELb0ELb1ELb1ELb1ELb0ELb0ELb0ELi2ELi4ELi4ELi4ELb0EEENS1_21CollectiveEpilogueBwdISA_SB_SD_Li256ELb1ELb0ELi2EEENS1_19SingleTileSchedulerILb1ELb0ELb0ELi128EEEEEEEEEvNT_6ParamsE$_ZZN4cute12filter_tupleINS_5tupleIJNS_1CILi1EEENS1_IJiiiEEENS2_ILi64EEENS1_IJNS2_ILi72EEENS2_ILi144EEENS2_ILi288EEEEEENS2_ILi512EEEEEEZNS_7flattenISB_EEDaRKT_EUlRKT_E_EEDaSF_OT0_ENKUlDpSI_E_clIJNS1_IJS3_EEES4_NS1_IJS5_EEES9_NS1_IJSA_EEEEEEDaSM_,($_ZN7cutlass13device_kernelIN5flash19enable_sm80_to_sm89INS1_16FlashAttnBwdSm80INS1_25CollectiveMainloopBwdSm80ILi2ELi2EN4cute5tupleIJNS5_1CILi128EEES8_NS7_ILi64EEEEEENS_10bfloat16_tEfNS_4arch4Sm80ELb0ELb0ELb1ELb1ELb1ELb0ELb0ELb0ELi2ELi4ELi4ELi4ELb0EEENS1_21CollectiveEpilogueBwdISA_SB_SD_Li256ELb1ELb0ELi2EEENS1_19SingleTileSchedulerILb1ELb0ELb0ELi128EEEEEEEEEvNT_6ParamsE$_ZZN4cute12filter_tupleINS_5tupleIJNS_1CILi4096EEENS1_IJNS1_IJiiEEENS2_ILi8192EEEEEEEEEZNS_16flatten_to_tupleIS7_EEDaRKT_EUlRKT_E_EEDaSB_OT0_ENKUlDpSE_E_clIJNS1_IJS3_EEENS1_IJiiS5_EEEEEEDaSI_ - $_ZN7cutlass13device_kernelIN5flash19enable_sm80_to_sm89INS1_16FlashAttnBwdSm80INS1_25CollectiveMainloopBwdSm80ILi2ELi2EN4cute5tupleIJNS5_1CILi128EEES8_NS7_ILi64EEEEEENS_10bfloat16_tEfNS_4arch4Sm80ELb0ELb0ELb1ELb1ELb1ELb0ELb0ELb0ELi2ELi4ELi4ELi4ELb0EEENS1_21CollectiveEpilogueBwdISA_SB_SD_Li256ELb1ELb0ELi2EEENS1_19SingleTileSchedulerILb1ELb0ELb0ELi128EEEEEEEEEvNT_6ParamsE$_ZZN4cute12filter_tupleINS_5tupleIJNS_1CILi1EEENS1_IJiiiEEENS2_ILi64EEENS1_IJNS2_ILi72EEENS2_ILi144EEENS2_ILi288EEEEEENS2_ILi512EEEEEEZNS_7flattenISB_EEDaRKT_EUlRKT_E_EEDaSF_OT0_ENKUlDpSI_E_clIJNS1_IJS3_EEES4_NS1_IJS5_EEES9_NS1_IJSA_EEEEEEDaSM_)
$_ZN7cutlass13device_kernelIN5flash19enable_sm80_to_sm89INS1_16FlashAttnBwdSm80INS1_25CollectiveMainloopBwdSm80ILi2ELi2EN4cute5tupleIJNS5_1CILi128EEES8_NS7_ILi64EEEEEENS_10bfloat16_tEfNS_4arch4Sm80ELb0ELb0ELb1ELb1ELb1ELb0ELb0ELb0ELi2ELi4ELi4ELi4ELb0EEENS1_21CollectiveEpilogueBwdISA_SB_SD_Li256ELb1ELb0ELi2EEENS1_19SingleTileSchedulerILb1ELb0ELb0ELi128EEEEEEEEEvNT_6ParamsE$_ZZN4cute12filter_tupleINS_5tupleIJNS_1CILi1EEENS1_IJiiiEEENS2_ILi64EEENS1_IJNS2_ILi72EEENS2_ILi144EEENS2_ILi288EEEEEENS2_ILi512EEEEEEZNS_7flattenISB_EEDaRKT_EUlRKT_E_EEDaSF_OT0_ENKUlDpSI_E_clIJNS1_IJS3_EEES4_NS1_IJS5_EEES9_NS1_IJSA_EEEEEEDaSM_:
[----:B------:R-:W-:-:S06]  /*cdb0*/  IADD3 R8, R6, -c[0x0][0x20], RZ ;  /* 0x8000080006087a10 */ /* 0x000fcc0007ffe0ff */
[----:B------:R-:W5:Y:S01]  /*cdc0*/  LDL R8, [R8] ;  /* 0x0000000008087983 */ /* 0x000f620000100800 */
[----:B------:R-:W-:Y:S02]  /*cdd0*/  IADD3 R3, R1, 0x1680, RZ ;  /* 0x0000168001037810 */ /* 0x000fe40007ffe0ff */
[C---:B------:R-:W-:Y:S02]  /*cde0*/  IADD3 R2, R6.reuse, 0x4, RZ ;  /* 0x0000000406027810 */ /* 0x040fe40007ffe0ff */
[----:B------:R-:W-:Y:S02]  /*cdf0*/  IADD3 R5, R6, 0x8, RZ ;  /* 0x0000000806057810 */ /* 0x000fe40007ffe0ff */
[----:B------:R-:W-:Y:S02]  /*ce00*/  IADD3 R3, R3, c[0x0][0x20], RZ ;  /* 0x0000080003037a10 */ /* 0x000fe40007ffe0ff */
[----:B------:R-:W-:Y:S02]  /*ce10*/  MOV R6, 0xce30 ;  /* 0x0000ce3000067802 */ /* 0x000fe40000000f00 */
[----:B-----5:R-:W-:Y:S05]  /*ce20*/  CALL.REL.NOINC `($_ZN7cutlass13device_kernelIN5flash19enable_sm80_to_sm89INS1_16FlashAttnBwdSm80INS1_25CollectiveMainloopBwdSm80ILi2ELi2EN4cute5tupleIJNS5_1CILi128EEES8_NS7_ILi64EEEEEENS_10bfloat16_tEfNS_4arch4Sm80ELb0ELb0ELb1ELb1ELb1ELb0ELb0ELb0ELi2ELi4ELi4ELi4ELb0EEENS1_21CollectiveEpilogueBwdISA_SB_SD_Li256ELb1ELb0ELi2EEENS1_19SingleTileSchedulerILb1ELb0ELb0ELi128EEEEEEEEEvNT_6ParamsE$_ZN4cute3eso3ESOILb1ELb0EJNS_1CILi1EEEiiiNS2_ILi64EEENS2_ILi72EEENS2_ILi144EEENS2_ILi288EEENS2_ILi512EEEEEC2ERKS3_RKiSD_SD_RKS4_RKS5_RKS6_RKS7_RKS8_) ;  /* 0xffffc33000007944 */ /* 0x020fea0003c3ffff */
[----:B------:R2:W5:Y:S04]  /*ce30*/  LDL R5, [R1+0x1688] ;  /* 0x0016880001057983 */ /* 0x0005680000100800 */
[----:B-1----:R2:W5:Y:S01]  /*ce40*/  LDL.64 R2, [R1+0x1680] ;  /* 0x0016800001027983 */ /* 0x0025620000100a00 */
[----:B------:R-:W-:-:S02]  /*ce50*/  MOV R8, R4 ;  /* 0x0000000400087202 */ /* 0x000fc40000000f00 */
[----:B------:R-:W-:-:S04]  /*ce60*/  MOV R9, 0x0 ;  /* 0x0000000000097802 */ /* 0x000fc80000000f00 */
[----:B------:R-:W-:Y:S05]  /*ce70*/  RET.REL.NODEC R8 `(_ZN7cutlass13device_kernelIN5flash19enable_sm80_to_sm89INS1_16FlashAttnBwdSm80INS1_25CollectiveMainloopBwdSm80ILi2ELi2EN4cute5tupleIJNS5_1CILi128EEES8_NS7_ILi64EEEEEENS_10bfloat16_tEfNS_4arch4Sm80ELb0ELb0ELb1ELb1ELb1ELb0ELb0ELb0ELi2ELi4ELi4ELi4ELb0EEENS1_21CollectiveEpilogueBwdISA_SB_SD_Li256ELb1ELb0ELi2EEENS1_19SingleTileSchedulerILb1ELb0ELb0ELi128EEEEEEEEEvNT_6ParamsE) ;  /* 0xffff318008007950 */ /* 0x000fea0003c3ffff */
        .type           $_ZN7cutlass13device_kernelIN5flash19enable_sm80_to_sm89INS1_16FlashAttnBwdSm80INS1_25CollectiveMainloopBwdSm80ILi2ELi2EN4cute5tupleIJNS5_1CILi128EEES8_NS7_ILi64EEEEEENS_10bfloat16_tEfNS_4arch4Sm80ELb0ELb0ELb1ELb1ELb1ELb0ELb0ELb0ELi2ELi4ELi4ELi4ELb0EEENS1_21CollectiveEpilogueBwdISA_SB_SD_Li256ELb1ELb0ELi2EEENS1_19SingleTileSchedulerILb1ELb0ELb0ELi128EEEEEEEEEvNT_6ParamsE$_ZZN4cute12filter_tupleINS_5tupleIJNS_1CILi4096EEENS1_IJNS1_IJiiEEENS2_ILi8192EEEEEEEEEZNS_16flatten_to_tupleIS7_EEDaRKT_EUlRKT_E_EEDaSB_OT0_ENKUlDpSE_E_clIJNS1_IJS3_EEENS1_IJiiS5_EEEEEEDaSI_,@function
        .size           $_ZN7cutlass13device_kernelIN5flash19enable_sm80_to_sm89INS1_16FlashAttnBwdSm80INS1_25CollectiveMainloopBwdSm80ILi2ELi2EN4cute5tupleIJNS5_1CILi128EEES8_NS7_ILi64EEEEEENS_10bfloat16_tEfNS_4arch4Sm80ELb0ELb0ELb1ELb1ELb1ELb0ELb0ELb0ELi2ELi4ELi4ELi4ELb0EEENS1_21CollectiveEpilogueBwdISA_SB_SD_Li256ELb1ELb0ELi2EEENS1_19SingleTileSchedulerILb1ELb0ELb0ELi128EEEEEEEEEvNT_6ParamsE$_ZZN4cute12filter_tupleINS_5tupleIJNS_1CILi4096EEENS1_IJNS1_IJiiEEENS2_ILi8192EEEEEEEEEZNS_16flatten_to_tupleIS7_EEDaRKT_EUlRKT_E_EEDaSB_OT0_ENKUlDpSE_E_clIJNS1_IJS3_EEENS1_IJiiS5_EEEEEEDaSI_,($_ZN7cutlass13device_kernelIN5flash19enable_sm80_to_sm89INS1_16FlashAttnBwdSm80INS1_25CollectiveMainloopBwdSm80ILi2ELi2EN4cute5tupleIJNS5_1CILi128EEES8_NS7_ILi64EEEEEENS_10bfloat16_tEfNS_4arch4Sm80ELb0ELb0ELb1ELb1ELb1ELb0ELb0ELb0ELi2ELi4ELi4ELi4ELb0EEENS1_21CollectiveEpilogueBwdISA_SB_SD_Li256ELb1ELb0ELi2EEENS1_19SingleTileSchedulerILb1ELb0ELb0ELi128EEEEEEEEEvNT_6ParamsE$_ZZN4cute12filter_tupleINS_5tupleIJNS_1CILi4096EEENS1_IJiiEEEEEEZNS_16flatten_to_tupleIS5_EEDaRKT_EUlRKT_E_EEDaS9_OT0_ENKUlDpSC_E_clIJNS1_IJS3_EEES4_EEEDaSG_ - $_ZN7cutlass13device_kernelIN5flash19enable_sm80_to_sm89INS1_16FlashAttnBwdSm80INS1_25CollectiveMainloopBwdSm80ILi2ELi2EN4cute5tupleIJNS5_1CILi128EEES8_NS7_ILi64EEEEEENS_10bfloat16_tEfNS_4arch4Sm80ELb0ELb0ELb1ELb1ELb1ELb0ELb0ELb0ELi2ELi4ELi4ELi4ELb0EEENS1_21CollectiveEpilogueBwdISA_SB_SD_Li256ELb1ELb0ELi2EEENS1_19SingleTileSchedulerILb1ELb0ELb0ELi128EEEEEEEEEvNT_6ParamsE$_ZZN4cute12filter_tupleINS_5tupleIJNS_1CILi4096EEENS1_IJNS1_IJiiEEENS2_ILi8192EEEEEEEEEZNS_16flatten_to_tupleIS7_EEDaRKT_EUlRKT_E_EEDaSB_OT0_ENKUlDpSE_E_clIJNS1_IJS3_EEENS1_IJiiS5_EEEEEEDaSI_)
$_ZN7cutlass13device_kernelIN5flash19enable_sm80_to_sm89INS1_16FlashAttnBwdSm80INS1_25CollectiveMainloopBwdSm80ILi2ELi2EN4cute5tupleIJNS5_1CILi128EEES8_NS7_ILi64EEEEEENS_10bfloat16_tEfNS_4arch4Sm80ELb0ELb0ELb1ELb1ELb1ELb0ELb0ELb0ELi2ELi4ELi4ELi4ELb0EEENS1_21CollectiveEpilogueBwdISA_SB_SD_Li256ELb1ELb0ELi2EEENS1_19SingleTileSchedulerILb1ELb0ELb0ELi128EEEEEEEEEvNT_6ParamsE$_ZZN4cute12filter_tupleINS_5tupleIJNS_1CILi4096EEENS1_IJNS1_IJiiEEENS2_ILi8192EEEEEEEEEZNS_16flatten_to_tupleIS7_EEDaRKT_EUlRKT_E_EEDaSB_OT0_ENKUlDpSE_E_clIJNS1_IJS3_EEENS1_IJiiS5_EEEEEEDaSI_:
[----:B------:R-:W-:-:S06]  /*ce80*/  IADD3 R8, R59, -c[0x0][0x20], RZ ;  /* 0x800008003b087a10 */ /* 0x000fcc0007ffe0ff */
[----:B------:R-:W5:Y:S01]  /*ce90*/  LDL R8, [R8] ;  /* 0x0000000008087983 */ /* 0x000f620000100800 */
[----:B------:R-:W-:Y:S02]  /*cea0*/  IADD3 R3, R1, 0x1680, RZ ;  /* 0x0000168001037810 */ /* 0x000fe40007ffe0ff */
[----:B------:R-:W-:Y:S02]  /*ceb0*/  IADD3 R2, R59, 0x4, RZ ;  /* 0x000000043b027810 */ /* 0x000fe40007ffe0ff */
[----:B------:R-:W-:Y:S02]  /*cec0*/  IADD3 R3, R3, c[0x0][0x20], RZ ;  /* 0x0000080003037a10 */ /* 0x000fe40007ffe0ff */
[----:B------:R-:W-:Y:S02]  /*ced0*/  MOV R6, 0xcef0 ;  /* 0x0000cef000067802 */ /* 0x000fe40000000f00 */
[----:B-----5:R-:W-:Y:S05]  /*cee0*/  CALL.REL.NOINC `($_ZN7cutlass13device_kernelIN5flash19enable_sm80_to_sm89INS1_16FlashAttnBwdSm80INS1_25CollectiveMainloopBwdSm80ILi2ELi2EN4cute5tupleIJNS5_1CILi128EEES8_NS7_ILi64EEEEEENS_10bfloat16_tEfNS_4arch4Sm80ELb0ELb0ELb1ELb1ELb1ELb0ELb0ELb0ELi2ELi4ELi4ELi4ELb0EEENS1_21CollectiveEpilogueBwdISA_SB_SD_Li256ELb1ELb0ELi2EEENS1_19SingleTileSchedulerILb1ELb0ELb0ELi128EEEEEEEEEvNT_6ParamsE$_ZN4cute3eso3ESOILb1ELb0EJNS_1CILi4096EEEiiNS2_ILi8192EEEEEC2ERKS3_RKiS9_RKS4_) ;  /* 0xffffc55000007944 */ /* 0x020fea0003c3ffff */
[----:B------:R-:W-:-:S04]  /*cef0*/  MOV R5, 0x0 ;  /* 0x0000000000057802 */ /* 0x000fc80000000f00 */
[----:B------:R-:W-:Y:S05]  /*cf00*/  RET.REL.NODEC R4 `(_ZN7cutlass13device_kernelIN5flash19enable_sm80_to_sm89INS1_16FlashAttnBwdSm80INS1_25CollectiveMainloopBwdSm80ILi2ELi2EN4cute5tupleIJNS5_1CILi128EEES8_NS7_ILi64EEEEEENS_10bfloat16_tEfNS_4arch4Sm80ELb0ELb0ELb1ELb1ELb1ELb0ELb0ELb0ELi2ELi4ELi4ELi4ELb0EEENS1_21CollectiveEpilogueBwdISA_SB_SD_Li256ELb1ELb0ELi2EEENS1_19SingleTileSchedulerILb1ELb0ELb0ELi128EEEEEEEEEvNT_6ParamsE) ;  /* 0xffff30f004007950 */ /* 0x000fea0003c3ffff */
        .type           $_ZN7cutlass13device_kernelIN5flash19enable_sm80_to_sm89INS1_16FlashAttnBwdSm80INS1_25CollectiveMainloopBwdSm80ILi2ELi2EN4cute5tupleIJNS5_1CILi128EEES8_NS7_ILi64EEEEEENS_10bfloat16_tEfNS_4arch4Sm80ELb0ELb0ELb1ELb1ELb1ELb0ELb0ELb0ELi2ELi4ELi4ELi4ELb0EEENS1_21CollectiveEpilogueBwdISA_SB_SD_Li256ELb1ELb0ELi2EEENS1_19SingleTileSchedulerILb1ELb0ELb0ELi128EEEEEEEEEvNT_6ParamsE$_ZZN4cute12filter_tupleINS_5tupleIJNS_1CILi4096EEENS1_IJiiEEEEEEZNS_16flatten_to_tupleIS5_EEDaRKT_EUlRKT_E_EEDaS9_OT0_ENKUlDpSC_E_clIJNS1_IJS3_EEES4_EEEDaSG_,@function
        .size           $_ZN7cutlass13device_kernelIN5flash19enable_sm80_to_sm89INS1_16FlashAttnBwdSm80INS1_25CollectiveMainloopBwdSm80ILi2ELi2EN4cute5tupleIJNS5_1CILi128EEES8_NS7_ILi64EEEEEENS_10bfloat16_tEfNS_4arch4Sm80ELb0ELb0ELb1ELb1ELb1ELb0ELb0ELb0ELi2ELi4ELi4ELi4ELb0EEENS1_21CollectiveEpilogueBwdISA_SB_SD_Li256ELb1ELb0ELi2EEENS1_19SingleTileSchedulerILb1ELb0ELb0ELi128EEEEEEEEEvNT_6ParamsE$_ZZN4cute12filter_tupleINS_5tupleIJNS_1CILi4096EEENS1_IJiiEEEEEEZNS_16flatten_to_tupleIS5_EEDaRKT_EUlRKT_E_EEDaS9_OT0_ENKUlDpSC_E_clIJNS1_IJS3_EEES4_EEEDaSG_,($_ZN7cutlass13device_kernelIN5flash19enable_sm80_to_sm89INS1_16FlashAttnBwdSm80INS1_25CollectiveMainloopBwdSm80ILi2ELi2EN4cute5tupleIJNS5_1CILi128EEES8_NS7_ILi64EEEEEENS_10bfloat16_tEfNS_4arch4Sm80ELb0ELb0ELb1ELb1ELb1ELb0ELb0ELb0ELi2ELi4ELi4ELi4ELb0EEENS1_21CollectiveEpilogueBwdISA_SB_SD_Li256ELb1ELb0ELi2EEENS1_19SingleTileSchedulerILb1ELb0ELb0ELi128EEEEEEEEEvNT_6ParamsE$_ZZN4cute12filter_tupleINS_5tupleIJiNS1_IJiNS_1CILi0EEEEEEEEES5_ZNS_6detail9lift_diceIS5_S5_EEDaRKT_RKT0_EUlRKT_RKT0_E_EEDaSA_SD_OT1_ENKUlDpSG_E_clIJNS1_IJiEEES4_EEEDaSN_ - $_ZN7cutlass13device_kernelIN5flash19enable_sm80_to_sm89INS1_16FlashAttnBwdSm80INS1_25CollectiveMainloopBwdSm80ILi2ELi2EN4cute5tupleIJNS5_1CILi128EEES8_NS7_ILi64EEEEEENS_10bfloat16_tEfNS_4arch4Sm80ELb0ELb0ELb1ELb1ELb1ELb0ELb0ELb0ELi2ELi4ELi4ELi4ELb0EEENS1_21CollectiveEpilogueBwdISA_SB_SD_Li256ELb1ELb0ELi2EEENS1_19SingleTileSchedulerILb1ELb0ELb0ELi128EEEEEEEEEvNT_6ParamsE$_ZZN4cute12filter_tupleINS_5tupleIJNS_1CILi4096EEENS1_IJiiEEEEEEZNS_16flatten_to_tupleIS5_EEDaRKT_EUlRKT_E_EEDaS9_OT0_ENKUlDpSC_E_clIJNS1_IJS3_EEES4_EEEDaSG_)
$_ZN7cutlass13device_kernelIN5flash19enable_sm80_to_sm89INS1_16FlashAttnBwdSm80INS1_25CollectiveMainloopBwdSm80ILi2ELi2EN4cute5tupleIJNS5_1CILi128EEES8_NS7_ILi64EEEEEENS_10bfloat16_tEfNS_4arch4Sm80ELb0ELb0ELb1ELb1ELb1ELb0ELb0ELb0ELi2ELi4ELi4ELi4ELb0EEENS1_21CollectiveEpilogueBwdISA_SB_SD_Li256ELb1ELb0ELi2EEENS1_19SingleTileSchedulerILb1ELb0ELb0ELi128EEEEEEEEEvNT_6ParamsE$_ZZN4cute12filter_tupleINS_5tupleIJNS_1CILi4096EEENS1_IJiiEEEEEEZNS_16flatten_to_tupleIS5_EEDaRKT_EUlRKT_E_EEDaS9_OT0_ENKUlDpSC_E_clIJNS1_IJS3_EEES4_EEEDaSG_:
[----:B------:R-:W-:-:S06]  /*cf10*/  IADD3 R8, R56, -c[0x0][0x20], RZ ;  /* 0x8000080038087a10 */ /* 0x000fcc0007ffe0ff */
[----:B------:R-:W5:Y:S01]  /*cf20*/  LDL R8, [R8] ;  /* 0x0000000008087983 */ /* 0x000f620000100800 */
[----:B------:R-:W-:Y:S02]  /*cf30*/  IADD3 R3, R1, 0x1380, RZ ;  /* 0x0000138001037810 */ /* 0x000fe40007ffe0ff */
[----:B------:R-:W-:Y:S02]  /*cf40*/  IADD3 R2, R56, 0x4, RZ ;  /* 0x0000000438027810 */ /* 0x000fe40007ffe0ff */
[----:B------:R-:W-:Y:S02]  /*cf50*/  IADD3 R3, R3, c[0x0][0x20], RZ ;  /* 0x0000080003037a10 */ /* 0x000fe40007ffe0ff */
[----:B------:R-:W-:Y:S02]  /*cf60*/  MOV R6, 0xcf80 ;  /* 0x0000cf8000067802 */ /* 0x000fe40000000f00 */
[----:B-----5:R-:W-:Y:S05]  /*cf70*/  CALL.REL.NOINC `($_ZN7cutlass13device_kernelIN5flash19enable_sm80_to_sm89INS1_16FlashAttnBwdSm80INS1_25CollectiveMainloopBwdSm80ILi2ELi2EN4cute5tupleIJNS5_1CILi128EEES8_NS7_ILi64EEEEEENS_10bfloat16_tEfNS_4arch4Sm80ELb0ELb0ELb1ELb1ELb1ELb0ELb0ELb0ELi2ELi4ELi4ELi4ELb0EEENS1_21CollectiveEpilogueBwdISA_SB_SD_Li256ELb1ELb0ELi2EEENS1_19SingleTileSchedulerILb1ELb0ELb0ELi128EEEEEEEEEvNT_6ParamsE$_ZN4cute3eso3ESOILb1ELb0EJNS_1CILi4096EEEiiEEC2ERKS3_RKiS8_) ;  /* 0xffffc44000007944 */ /* 0x020fea0003c3ffff */
[----:B------:R-:W-:-:S04]  /*cf80*/  MOV R5, 0x0 ;  /* 0x0000000000057802 */ /* 0x000fc80000000f00 */
[----:B------:R-:W-:Y:S05]  /*cf90*/  RET.REL.NODEC R4 `(_ZN7cutlass13device_kernelIN5flash19enable_sm80_to_sm89INS1_16FlashAttnBwdSm80INS1_25CollectiveMainloopBwdSm80ILi2ELi2EN4cute5tupleIJNS5_1CILi128EEES8_NS7_ILi64EEEEEENS_10bfloat16_tEfNS_4arch4Sm80ELb0ELb0ELb1ELb1ELb1ELb0ELb0ELb0ELi2ELi4ELi4ELi4ELb0EEENS1_21CollectiveEpilogueBwdISA_SB_SD_Li256ELb1ELb0ELi2EEENS1_19SingleTileSchedulerILb1ELb0ELb0ELi128EEEEEEEEEvNT_6ParamsE) ;  /* 0xffff306004007950 */ /* 0x000fea0003c3ffff */
        .type           $_ZN7cutlass13device_kernelIN5flash19enable_sm80_to_sm89INS1_16FlashAttnBwdSm80INS1_25CollectiveMainloopBwdSm80ILi2ELi2EN4cute5tupleIJNS5_1CILi128EEES8_NS7_ILi64EEEEEENS_10bfloat16_tEfNS_4arch4Sm80ELb0ELb0ELb1ELb1ELb1ELb0ELb0ELb0ELi2ELi4ELi4ELi4ELb0EEENS1_21CollectiveEpilogueBwdISA_SB_SD_Li256ELb1ELb0ELi2EEENS1_19SingleTileSchedulerILb1ELb0ELb0ELi128EEEEEEEEEvNT_6ParamsE$_ZZN4cute12filter_tupleINS_5tupleIJiNS1_IJiNS_1CILi0EEEEEEEEES5_ZNS_6detail9lift_diceIS5_S5_EEDaRKT_RKT0_EUlRKT_RKT0_E_EEDaSA_SD_OT1_ENKUlDpSG_E_clIJNS1_IJiEEES4_EEEDaSN_,@function
        .size           $_ZN7cutlass13device_kernelIN5flash19enable_sm80_to_sm89INS1_16FlashAttnBwdSm80INS1_25CollectiveMainloopBwdSm80ILi2ELi2EN4cute5tupleIJNS5_1CILi128EEES8_NS7_ILi64EEEEEENS_10bfloat16_tEfNS_4arch4Sm80ELb0ELb0ELb1ELb1ELb1ELb0ELb0ELb0ELi2ELi4ELi4ELi4ELb0EEENS1_21CollectiveEpilogueBwdISA_SB_SD_Li256ELb1ELb0ELi2EEENS1_19SingleTileSchedulerILb1ELb0ELb0ELi128EEEEEEEEEvNT_6ParamsE$_ZZN4cute12filter_tupleINS_5tupleIJiNS1_IJiNS_1CILi0EEEEEEEEES5_ZNS_6detail9lift_diceIS5_S5_EEDaRKT_RKT0_EUlRKT_RKT0_E_EEDaSA_SD_OT1_ENKUlDpSG_E_clIJNS1_IJiEEES4_EEEDaSN_,($_ZN7cutlass13device_kernelIN5flash19enable_sm80_to_sm89INS1_16FlashAttnBwdSm80INS1_25CollectiveMainloopBwdSm80ILi2ELi2EN4cute5tupleIJNS5_1CILi128EEES8_NS7_ILi64EEEEEENS_10bfloat16_tEfNS_4arch4Sm80ELb0ELb0ELb1ELb1ELb1ELb0ELb0ELb0ELi2ELi4ELi4ELi4ELb0EEENS1_21CollectiveEpilogueBwdISA_SB_SD_Li256ELb1ELb0ELi2EEENS1_19SingleTileSchedulerILb1ELb0ELb0ELi128EEEEEEEEEvNT_6ParamsE$_ZZN4cute12filter_tupleINS_5tupleIJiNS_1CILi0EEEEEES4_ZNS_6detail9lift_diceIS4_S4_EEDaRKT_RKT0_EUlRKT_RKT0_E_EEDaS9_SC_OT1_ENKUlDpSF_E_clIJNS1_IJiEEENS1_IJS3_EEEEEEDaSM_ - $_ZN7cutlass13device_kernelIN5flash19enable_sm80_to_sm89INS1_16FlashAttnBwdSm80INS1_25CollectiveMainloopBwdSm80ILi2ELi2EN4cute5tupleIJNS5_1CILi128EEES8_NS7_ILi64EEEEEENS_10bfloat16_tEfNS_4arch4Sm80ELb0ELb0ELb1ELb1ELb1ELb0ELb0ELb0ELi2ELi4ELi4ELi4ELb0EEENS1_21CollectiveEpilogueBwdISA_SB_SD_Li256ELb1ELb0ELi2EEENS1_19SingleTileSchedulerILb1ELb0ELb0ELi128EEEEEEEEEvNT_6ParamsE$_ZZN4cute12filter_tupleINS_5tupleIJiNS1_IJiNS_1CILi0EEEEEEEEES5_ZNS_6detail9lift_diceIS5_S5_EEDaRKT_RKT0_EUlRKT_RKT0_E_EEDaSA_SD_OT1_ENKUlDpSG_E_clIJNS1_IJiEEES4_EEEDaSN_)
$_ZN7cutlass13device_kernelIN5flash19enable_sm80_to_sm89INS1_16FlashAttnBwdSm80INS1_25CollectiveMainloopBwdSm80ILi2ELi2EN4cute5tupleIJNS5_1CILi128EEES8_NS7_ILi64EEEEEENS_10bfloat16_tEfNS_4arch4Sm80ELb0ELb0ELb1ELb1ELb1ELb0ELb0ELb0ELi2ELi4ELi4ELi4ELb0EEENS1_21CollectiveEpilogueBwdISA_SB_SD_Li256ELb1ELb0ELi2EEENS1_19SingleTileSchedulerILb1ELb0ELb0ELi128EEEEEEEEEvNT_6ParamsE$_ZZN4cute12filter_tupleINS_5tupleIJiNS1_IJiNS_1CILi0EEEEEEEEES5_ZNS_6detail9lift_diceIS5_S5_EEDaRKT_RKT0_EUlRKT_RKT0_E_EEDaSA_SD_OT1_ENKUlDpSG_E_clIJNS1_IJiEEES4_EEEDaSN_:
[----:B------:R-:W-:Y:S02]  /*cfa0*/  IADD3 R6, R1, 0x1684, RZ ;  /* 0x0000168401067810 */ /* 0x000fe40007ffe0ff */
[----:B------:R-:W-:Y:S02]  /*cfb0*/  MOV R10, 0xcfe0 ;  /* 0x0000cfe0000a7802 */ /* 0x000fe40000000f00 */
[----:B------:R-:W-:Y:S02]  /*cfc0*/  IADD3 R6, R6, c[0x0][0x20], RZ ;  /* 0x0000080006067a10 */ /* 0x000fe40007ffe0ff */
[----:B------:R-:W-:Y:S05]  /*cfd0*/  CALL.REL.NOINC `($_ZN7cutlass13device_kernelIN5flash19enable_sm80_to_sm89INS1_16FlashAttnBwdSm80INS1_25CollectiveMainloopBwdSm80ILi2ELi2EN4cute5tupleIJNS5_1CILi128EEES8_NS7_ILi64EEEEEENS_10bfloat16_tEfNS_4arch4Sm80ELb0ELb0ELb1ELb1ELb1ELb0ELb0ELb0ELi2ELi4ELi4ELi4ELb0EEENS1_21CollectiveEpilogueBwdISA_SB_SD_Li256ELb1ELb0ELi2EEENS1_19SingleTileSchedulerILb1ELb0ELb0ELi128EEEEEEEEEvNT_6ParamsE$_ZN4cute3eso3ESOILb0ELb0EJiiNS_1CILi0EEEEEC2ERKiS6_RKS3_) ;  /* 0xffffaef000007944 */ /* 0x000fea0003c3ffff */
[----:B-1----:R1:W5:Y:S04]  /*cfe0*/  LDL R3, [R1+0x1688] ;  /* 0x0016880001037983 */ /* 0x0023680000100800 */
[----:B------:R1:W5:Y:S01]  /*cff0*/  LDL R5, [R1+0x1684] ;  /* 0x0016840001057983 */ /* 0x0003620000100800 */
[----:B------:R-:W-:Y:S02]  /*d000*/  MOV R8, R2 ;  /* 0x0000000200087202 */ /* 0x000fe40000000f00 */
[----:B------:R-:W-:-:S04]  /*d010*/  MOV R9, 0x0 ;  /* 0x0000000000097802 */ /* 0x000fc80000000f00 */
[----:B------:R-:W-:Y:S05]  /*d020*/  RET.REL.NODEC R8 `(_ZN7cutlass13device_kernelIN5flash19enable_sm80_to_sm89INS1_16FlashAttnBwdSm80INS1_25CollectiveMainloopBwdSm80ILi2ELi2EN4cute5tupleIJNS5_1CILi128EEES8_NS7_ILi64EEEEEENS_10bfloat16_tEfNS_4arch4Sm80ELb0ELb0ELb1ELb1ELb1ELb0ELb0ELb0ELi2ELi4ELi4ELi4ELb0EEENS1_21CollectiveEpilogueBwdISA_SB_SD_Li256ELb1ELb0ELi2EEENS1_19SingleTileSchedulerILb1ELb0ELb0ELi128EEEEEEEEEvNT_6ParamsE) ;  /* 0xffff2fd008007950 */ /* 0x000fea0003c3ffff */
        .type           $_ZN7cutlass13device_kernelIN5flash19enable_sm80_to_sm89INS1_16FlashAttnBwdSm80INS1_25CollectiveMainloopBwdSm80ILi2ELi2EN4cute5tupleIJNS5_1CILi128EEES8_NS7_ILi64EEEEEENS_10bfloat16_tEfNS_4arch4Sm80ELb0ELb0ELb1ELb1ELb1ELb0ELb0ELb0ELi2ELi4ELi4ELi4ELb0EEENS1_21CollectiveEpilogueBwdISA_SB_SD_Li256ELb1ELb0ELi2EEENS1_19SingleTileSchedulerILb1ELb0ELb0ELi128EEEEEEEEEvNT_6ParamsE$_ZZN4cute12filter_tupleINS_5tupleIJiNS_1CILi0EEEEEES4_ZNS_6detail9lift_diceIS4_S4_EEDaRKT_RKT0_EUlRKT_RKT0_E_EEDaS9_SC_OT1_ENKUlDpSF_E_clIJNS1_IJiEEENS1_IJS3_EEEEEEDaSM_,@function
        .size           $_ZN7cutlass13device_kernelIN5flash19enable_sm80_to_sm89INS1_16FlashAttnBwdSm80INS1_25CollectiveMainloopBwdSm80ILi2ELi2EN4cute5tupleIJNS5_1CILi128EEES8_NS7_ILi64EEEEEENS_10bfloat16_tEfNS_4arch4Sm80ELb0ELb0ELb1ELb1ELb1ELb0ELb0ELb0ELi2ELi4ELi4ELi4ELb0EEENS1_21CollectiveEpilogueBwdISA_SB_SD_Li256ELb1ELb0ELi2EEENS1_19SingleTileSchedulerILb1ELb0ELb0ELi128EEEEEEEEEvNT_6ParamsE$_ZZN4cute12filter_tupleINS_5tupleIJiNS_1CILi0EEEEEES4_ZNS_6detail9lift_diceIS4_S4_EEDaRKT_RKT0_EUlRKT_RKT0_E_EEDaS9_SC_OT1_ENKUlDpSF_E_clIJNS1_IJiEEENS1_IJS3_EEEEEEDaSM_,($_ZN7cutlass13device_kernelIN5flash19enable_sm80_to_sm89INS1_16FlashAttnBwdSm80INS1_25CollectiveMainloopBwdSm80ILi2ELi2EN4cute5tupleIJNS5_1CILi128EEES8_NS7_ILi64EEEEEENS_10bfloat16_tEfNS_4arch4Sm80ELb0ELb0ELb1ELb1ELb1ELb0ELb0ELb0ELi2ELi4ELi4ELi4ELb0EEENS1_21CollectiveEpilogueBwdISA_SB_SD_Li256ELb1ELb0ELi2EEENS1_19SingleTileSchedulerILb1ELb0ELb0ELi128EEEEEEEEEvNT_6ParamsE$_ZZN4cute13to_mixed_bitsINS_5tupleIJNS1_IJNS_1CILi4EEENS2_ILi8EEEEEENS2_ILi2EEENS2_ILi1EEEEEENS1_IJNS1_IJNS2_ILi0EEENS2_ILi64EEEEEES9_S9_EEENS1_IJNS1_IJiiEEEiS9_EEEEEDaRKT_RKT0_RKT1_ENKUlDpRKT_E_clIJNS_9MixedBitsILj0ELj448EEENS2_ILj0EEESW_EEEDaSR_ - $_ZN7cutlass13device_kernelIN5flash19enable_sm80_to_sm89INS1_16FlashAttnBwdSm80INS1_25CollectiveMainloopBwdSm80ILi2ELi2EN4cute5tupleIJNS5_1CILi128EEES8_NS7_ILi64EEEEEENS_10bfloat16_tEfNS_4arch4Sm80ELb0ELb0ELb1ELb1ELb1ELb0ELb0ELb0ELi2ELi4ELi4ELi4ELb0EEENS1_21CollectiveEpilogueBwdISA_SB_SD_Li256ELb1ELb0ELi2EEENS1_19SingleTileSchedulerILb1ELb0ELb0ELi128EEEEEEEEEvNT_6ParamsE$_ZZN4cute12filter_tupleINS_5tupleIJiNS_1CILi0EEEEEES4_ZNS_6detail9lift_diceIS4_S4_EEDaRKT_RKT0_EUlRKT_RKT0_E_EEDaS9_SC_OT1_ENKUlDpSF_E_clIJNS1_IJiEEENS1_IJS3_EEEEEEDaSM_)
$_ZN7cutlass13device_kernelIN5flash19enable_sm80_to_sm89INS1_16FlashAttnBwdSm80INS1_25CollectiveMainloopBwdSm80ILi2ELi2EN4cute5tupleIJNS5_1CILi128EEES8_NS7_ILi64EEEEEENS_10bfloat16_tEfNS_4arch4Sm80ELb0ELb0ELb1ELb1ELb1ELb0ELb0ELb0ELi2ELi4ELi4ELi4ELb0EEENS1_21CollectiveEpilogueBwdISA_SB_SD_Li256ELb1ELb0ELi2EEENS1_19SingleTileSchedulerILb1ELb0ELb0ELi128EEEEEEEEEvNT_6ParamsE$_ZZN4cute12filter_tupleINS_5tupleIJiNS_1CILi0EEEEEES4_ZNS_6detail9lift_diceIS4_S4_EEDaRKT_RKT0_EUlRKT_RKT0_E_EEDaS9_SC_OT1_ENKUlDpSF_E_clIJNS1_IJiEEENS1_IJS3_EEEEEEDaSM_:
[----:B------:R-:W-:Y:S02]  /*d030*/  IADD3 R2, R1, 0x1684, RZ ;  /* 0x0000168401027810 */ /* 0x000fe40007ffe0ff */
[----:B------:R-:W-:Y:S02]  /*d040*/  MOV R6, 0xd070 ;  /* 0x0000d07000067802 */ /* 0x000fe40000000f00 */
[----:B------:R-:W-:Y:S02]  /*d050*/  IADD3 R2, R2, c[0x0][0x20], RZ ;  /* 0x0000080002027a10 */ /* 0x000fe40007ffe0ff */
[----:B------:R-:W-:Y:S05]  /*d060*/  CALL.REL.NOINC `($_ZN7cutlass13device_kernelIN5flash19enable_sm80_to_sm89INS1_16FlashAttnBwdSm80INS1_25CollectiveMainloopBwdSm80ILi2ELi2EN4cute5tupleIJNS5_1CILi128EEES8_NS7_ILi64EEEEEENS_10bfloat16_tEfNS_4arch4Sm80ELb0ELb0ELb1ELb1ELb1ELb0ELb0ELb0ELi2ELi4ELi4ELi4ELb0EEENS1_21CollectiveEpilogueBwdISA_SB_SD_Li256ELb1ELb0ELi2EEENS1_19SingleTileSchedulerILb1ELb0ELb0ELi128EEEEEEEEEvNT_6ParamsE$_ZN4cute3eso3ESOILb0ELb1EJiNS_1CILi0EEEEEC2ERKiRKS3_) ;  /* 0xffffb5d000007944 */ /* 0x000fea0003c3ffff */
[----:B-1----:R1:W5:Y:S01]  /*d070*/  LDL R2, [R1+0x1684] ;  /* 0x0016840001027983 */ /* 0x0023620000100800 */
[----:B------:R-:W-:Y:S02]  /*d080*/  MOV R8, R70 ;  /* 0x0000004600087202 */ /* 0x000fe40000000f00 */
[----:B------:R-:W-:-:S04]  /*d090*/  MOV R9, 0x0 ;  /* 0x0000000000097802 */ /* 0x000fc80000000f00 */
[----:B------:R-:W-:Y:S05]  /*d0a0*/  RET.REL.NODEC R8 `(_ZN7cutlass13device_kernelIN5flash19enable_sm80_to_sm89INS1_16FlashAttnBwdSm80INS1_25CollectiveMainloopBwdSm80ILi2ELi2EN4cute5tupleIJNS5_1CILi128EEES8_NS7_ILi64EEEEEENS_10bfloat16_tEfNS_4arch4Sm80ELb0ELb0ELb1ELb1ELb1ELb0ELb0ELb0ELi2ELi4ELi4ELi4ELb0EEENS1_21CollectiveEpilogueBwdISA_SB_SD_Li256ELb1ELb0ELi2EEENS1_19SingleTileSchedulerILb1ELb0ELb0ELi128EEEEEEEEEvNT_6ParamsE) ;  /* 0xffff2f5008007950 */ /* 0x000fea0003c3ffff */
        .type           $_ZN7cutlass13device_kernelIN5flash19enable_sm80_to_sm89INS1_16FlashAttnBwdSm80INS1_25CollectiveMainloopBwdSm80ILi2ELi2EN4cute5tupleIJNS5_1CILi128EEES8_NS7_ILi64EEEEEENS_10bfloat16_tEfNS_4arch4Sm80ELb0ELb0ELb1ELb1ELb1ELb0ELb0ELb0ELi2ELi4ELi4ELi4ELb0EEENS1_21CollectiveEpilogueBwdISA_SB_SD_Li256ELb1ELb0ELi2EEENS1_19SingleTileSchedulerILb1ELb0ELb0ELi128EEEEEEEEEvNT_6ParamsE$_ZZN4cute13to_mixed_bitsINS_5tupleIJNS1_IJNS_1CILi4EEENS2_ILi8EEEEEENS2_ILi2EEENS2_ILi1EEEEEENS1_IJNS1_IJNS2_ILi0EEENS2_ILi64EEEEEES9_S9_EEENS1_IJNS1_IJiiEEEiS9_EEEEEDaRKT_RKT0_RKT1_ENKUlDpRKT_E_clIJNS_9MixedBitsILj0ELj448EEENS2_ILj0EEESW_EEEDaSR_,@function
        .size           $_ZN7cutlass13device_kernelIN5flash19enable_sm80_to_sm89INS1_16FlashAttnBwdSm80INS1_25CollectiveMainloopBwdSm80ILi2ELi2EN4cute5tupleIJNS5_1CILi128EEES8_NS7_ILi64EEEEEENS_10bfloat16_tEfNS_4arch4Sm80ELb0ELb0ELb1ELb1ELb1ELb0ELb0ELb0ELi2ELi4ELi4ELi4ELb0EEENS1_21CollectiveEpilogueBwdISA_SB_SD_Li256ELb1ELb0ELi2EEENS1_19SingleTileSchedulerILb1ELb0ELb0ELi128EEEEEEEEEvNT_6ParamsE$_ZZN4cute13to_mixed_bitsINS_5tupleIJNS1_IJNS_1CILi4EEENS2_ILi8EEEEEENS2_ILi2EEENS2_ILi1EEEEEENS1_IJNS1_IJNS2_ILi0EEENS2_ILi64EEEEEES9_S9_EEENS1_IJNS1_IJiiEEEiS9_EEEEEDaRKT_RKT0_RKT1_ENKUlDpRKT_E_clIJNS_9MixedBitsILj0ELj448EEENS2_ILj0EEESW_EEEDaSR_,($_ZN7cutlass13device_kernelIN5flash19enable_sm80_to_sm89INS1_16FlashAttnBwdSm80INS1_25CollectiveMainloopBwdSm80ILi2ELi2EN4cute5tupleIJNS5_1CILi128EEES8_NS7_ILi64EEEEEENS_10bfloat16_tEfNS_4arch4Sm80ELb0ELb0ELb1ELb1ELb1ELb0ELb0ELb0ELi2ELi4ELi4ELi4ELb0EEENS1_21CollectiveEpilogueBwdISA_SB_SD_Li256ELb1ELb0ELi2EEENS1_19SingleTileSchedulerILb1ELb0ELb0ELi128EEEEEEEEEvNT_6ParamsE$_ZZN4cute13to_mixed_bitsINS_5tupleIJNS1_IJNS_1CILi4EEENS2_ILi8EEEEEENS2_ILi2EEENS2_ILi1EEEEEENS1_IJNS1_IJNS2_ILi0EEENS2_ILi64EEEEEES9_S9_EEENS1_IJNS1_IJiiEEEiS9_EEEEEDaRKT_RKT0_RKT1_ENKUlRKT_RKT0_RKT1_E_clIS5_SB_SD_EEDaSQ_ST_SW_ - $_ZN7cutlass13device_kernelIN5flash19enable_sm80_to_sm89INS1_16FlashAttnBwdSm80INS1_25CollectiveMainloopBwdSm80ILi2ELi2EN4cute5tupleIJNS5_1CILi128EEES8_NS7_ILi64EEEEEENS_10bfloat16_tEfNS_4arch4Sm80ELb0ELb0ELb1ELb1ELb1ELb0ELb0ELb0ELi2ELi4ELi4ELi4ELb0EEENS1_21CollectiveEpilogueBwdISA_SB_SD_Li256ELb1ELb0ELi2EEENS1_19SingleTileSchedulerILb1ELb0ELb0ELi128EEEEEEEEEvNT_6ParamsE$_ZZN4cute13to_mixed_bitsINS_5tupleIJNS1_IJNS_1CILi4EEENS2_ILi8EEEEEENS2_ILi2EEENS2_ILi1EEEEEENS1_IJNS1_IJNS2_ILi0EEENS2_ILi64EEEEEES9_S9_EEENS1_IJNS1_IJiiEEEiS9_EEEEEDaRKT_RKT0_RKT1_ENKUlDpRKT_E_clIJNS_9MixedBitsILj0ELj448EEENS2_ILj0EEESW_EEEDaSR_)
$_ZN7cutlass13device_kernelIN5flash19enable_sm80_to_sm89INS1_16FlashAttnBwdSm80INS1_25CollectiveMainloopBwdSm80ILi2ELi2EN4cute5tupleIJNS5_1CILi128EEES8_NS7_ILi64EEEEEENS_10bfloat16_tEfNS_4arch4Sm80ELb0ELb0ELb1ELb1ELb1ELb0ELb0ELb0ELi2ELi4ELi4ELi4ELb0EEENS1_21CollectiveEpilogueBwdISA_SB_SD_Li256ELb1ELb0ELi2EEENS1_19SingleTileSchedulerILb1ELb0ELb0ELi128EEEEEEEEEvNT_6ParamsE$_ZZN4cute13to_mixed_bitsINS_5tupleIJNS1_IJNS_1CILi4EEENS2_ILi8EEEEEENS2_ILi2EEENS2_ILi1EEEEEENS1_IJNS1_IJNS2_ILi0EEENS2_ILi64EEEEEES9_S9_EEENS1_IJNS1_IJiiEEEiS9_EEEEEDaRKT_RKT0_RKT1_ENKUlDpRKT_E_clIJNS_9MixedBitsILj0ELj448EEENS2_ILj0EEESW_EEEDaSR_:
[----:B------:R-:W-:Y:S02]  /*d0b0*/  MOV R3, 0x0 ;  /* 0x0000000000037802 */ /* 0x000fe40000000f00 */
[----:B------:R-:W-:Y:S02]  /*d0c0*/  LOP3.LUT R13, R13, 0x1c0, RZ, 0xc0, !PT ;  /* 0x000001c00d0d7812 */ /* 0x000fe400078ec0ff */
[----:B------:R-:W-:Y:S05]  /*d0d0*/  RET.REL.NODEC R2 `(_ZN7cutlass13device_kernelIN5flash19enable_sm80_to_sm89INS1_16FlashAttnBwdSm80INS1_25CollectiveMainloopBwdSm80ILi2ELi2EN4cute5tupleIJNS5_1CILi128EEES8_NS7_ILi64EEEEEENS_10bfloat16_tEfNS_4arch4Sm80ELb0ELb0ELb1ELb1ELb1ELb0ELb0ELb0ELi2ELi4ELi4ELi4ELb0EEENS1_21CollectiveEpilogueBwdISA_SB_SD_Li256ELb1ELb0ELi2EEENS1_19SingleTileSchedulerILb1ELb0ELb0ELi128EEEEEEEEEvNT_6ParamsE) ;  /* 0xffff2f2002007950 */ /* 0x000fea0003c3ffff */
        .type           $_ZN7cutlass13device_kernelIN5flash19enable_sm80_to_sm89INS1_16FlashAttnBwdSm80INS1_25CollectiveMainloopBwdSm80ILi2ELi2EN4cute5tupleIJNS5_1CILi128EEES8_NS7_ILi64EEEEEENS_10bfloat16_tEfNS_4arch4Sm80ELb0ELb0ELb1ELb1ELb1ELb0ELb0ELb0ELi2ELi4ELi4ELi4ELb0EEENS1_21CollectiveEpilogueBwdISA_SB_SD_Li256ELb1ELb0ELi2EEENS1_19SingleTileSchedulerILb1ELb0ELb0ELi128EEEEEEEEEvNT_6ParamsE$_ZZN4cute13to_mixed_bitsINS_5tupleIJNS1_IJNS_1CILi4EEENS2_ILi8EEEEEENS2_ILi2EEENS2_ILi1EEEEEENS1_IJNS1_IJNS2_ILi0EEENS2_ILi64EEEEEES9_S9_EEENS1_IJNS1_IJiiEEEiS9_EEEEEDaRKT_RKT0_RKT1_ENKUlRKT_RKT0_RKT1_E_clIS5_SB_SD_EEDaSQ_ST_SW_,@function
        .size           $_ZN7cutlass13device_kernelIN5flash19enable_sm80_to_sm89INS1_16FlashAttnBwdSm80INS1_25CollectiveMainloopBwdSm80ILi2ELi2EN4cute5tupleIJNS5_1CILi128EEES8_NS7_ILi64EEEEEENS_10bfloat16_tEfNS_4arch4Sm80ELb0ELb0ELb1ELb1ELb1ELb0ELb0ELb0ELi2ELi4ELi4ELi4ELb0EEENS1_21CollectiveEpilogueBwdISA_SB_SD_Li256ELb1ELb0ELi2EEENS1_19SingleTileSchedulerILb1ELb0ELb0ELi128EEEEEEEEEvNT_6ParamsE$_ZZN4cute13to_mixed_bitsINS_5tupleIJNS1_IJNS_1CILi4EEENS2_ILi8EEEEEENS2_ILi2EEENS2_ILi1EEEEEENS1_IJNS1_IJNS2_ILi0EEENS2_ILi64EEEEEES9_S9_EEENS1_IJNS1_IJiiEEEiS9_EEEEEDaRKT_RKT0_RKT1_ENKUlRKT_RKT0_RKT1_E_clIS5_SB_SD_EEDaSQ_ST_SW_,($_ZN7cutlass13device_kernelIN5flash19enable_sm80_to_sm89INS1_16FlashAttnBwdSm80INS1_25CollectiveMainloopBwdSm80ILi2ELi2EN4cute5tupleIJNS5_1CILi128EEES8_NS7_ILi64EEEEEENS_10bfloat16_tEfNS_4arch4Sm80ELb0ELb0ELb1ELb1ELb1ELb0ELb0ELb0ELi2ELi4ELi4ELi4ELb0EEENS1_21CollectiveEpilogueBwdISA_SB_SD_Li256ELb1ELb0ELi2EEENS1_19SingleTileSchedulerILb1ELb0ELb0ELi128EEEEEEEEEvNT_6ParamsE$_ZZN4cute13to_mixed_bitsINS_5tupleIJNS1_IJNS_1CILi4EEENS2_ILi8EEEEEENS2_ILi2EEENS2_ILi1EEEEEENS1_IJNS1_IJNS2_ILi128EEENS2_ILi0EEEEEES4_SA_EEENS1_IJNS1_IJiiEEEiSA_EEEEEDaRKT_RKT0_RKT1_ENKUlDpRKT_E_clIJNS_9MixedBitsILj0ELj384EEENSU_ILj0ELj8EEENS2_ILj0EEEEEEDaSR_ - $_ZN7cutlass13device_kernelIN5flash19enable_sm80_to_sm89INS1_16FlashAttnBwdSm80INS1_25CollectiveMainloopBwdSm80ILi2ELi2EN4cute5tupleIJNS5_1CILi128EEES8_NS7_ILi64EEEEEENS_10bfloat16_tEfNS_4arch4Sm80ELb0ELb0ELb1ELb1ELb1ELb0ELb0ELb0ELi2ELi4ELi4ELi4ELb0EEENS1_21CollectiveEpilogueBwdISA_SB_SD_Li256ELb1ELb0ELi2EEENS1_19SingleTileSchedulerILb1ELb0ELb0ELi128EEEEEEEEEvNT_6ParamsE$_ZZN4cute13to_mixed_bitsINS_5tupleIJNS1_IJNS_1CILi4EEENS2_ILi8EEEEEENS2_ILi2EEENS2_ILi1EEEEEENS1_IJNS1_IJNS2_ILi0EEENS2_ILi64EEEEEES9_S9_EEENS1_IJNS1_IJiiEEEiS9_EEEEEDaRKT_RKT0_RKT1_ENKUlRKT_RKT0_RKT1_E_clIS5_SB_SD_EEDaSQ_ST_SW_)
$_ZN7cutlass13device_kernelIN5flash19enable_sm80_to_sm89INS1_16FlashAttnBwdSm80INS1_25CollectiveMainloopBwdSm80ILi2ELi2EN4cute5tupleIJNS5_1CILi128EEES8_NS7_ILi64EEEEEENS_10bfloat16_tEfNS_4arch4Sm80ELb0ELb0ELb1ELb1ELb1ELb0ELb0ELb0ELi2ELi4ELi4ELi4ELb0EEENS1_21CollectiveEpilogueBwdISA_SB_SD_Li256ELb1ELb0ELi2EEENS1_19SingleTileSchedulerILb1ELb0ELb0ELi128EEEEEEEEEvNT_6ParamsE$_ZZN4cute13to_mixed_bitsINS_5tupleIJNS1_IJNS_1CILi4EEENS2_ILi8EEEEEENS2_ILi2EEENS2_ILi1EEEEEENS1_IJNS1_IJNS2_ILi0EEENS2_ILi64EEEEEES9_S9_EEENS1_IJNS1_IJiiEEEiS9_EEEEEDaRKT_RKT0_RKT1_ENKUlRKT_RKT0_RKT1_E_clIS5_SB_SD_EEDaSQ_ST_SW_:
[----:B------:R-:W-:Y:S02]  /*d0e0*/  MOV R2, 0xd100 ;  /* 0x0000d10000027802 */ /* 0x000fe40000000f00 */
[----:B------:R-:W-:Y:S05]  /*d0f0*/  CALL.REL.NOINC `($_ZN7cutlass13device_kernelIN5flash19enable_sm80_to_sm89INS1_16FlashAttnBwdSm80INS1_25CollectiveMainloopBwdSm80ILi2ELi2EN4cute5tupleIJNS5_1CILi128EEES8_NS7_ILi64EEEEEENS_10bfloat16_tEfNS_4arch4Sm80ELb0ELb0ELb1ELb1ELb1ELb0ELb0ELb0ELi2ELi4ELi4ELi4ELb0EEENS1_21CollectiveEpilogueBwdISA_SB_SD_Li256ELb1ELb0ELi2EEENS1_19SingleTileSchedulerILb1ELb0ELb0ELi128EEEEEEEEEvNT_6ParamsE$_ZZN4cute13to_mixed_bitsINS_5tupleIJNS_1CILi4EEENS2_ILi8EEEEEENS1_IJNS2_ILi0EEENS2_ILi64EEEEEENS1_IJiiEEEEEDaRKT_RKT0_RKT1_ENKUlRKT_RKT0_RKT1_E_clIS4_S7_iEEDaSL_SO_SR_) ;  /* 0x0000038000007944 */ /* 0x000fea0003c00000 */
[----:B------:R-:W-:Y:S02]  /*d100*/  MOV R2, 0xd120 ;  /* 0x0000d12000027802 */ /* 0x000fe40000000f00 */
[----:B------:R-:W-:Y:S05]  /*d110*/  CALL.REL.NOINC `($_ZN7cutlass13device_kernelIN5flash19enable_sm80_to_sm89INS1_16FlashAttnBwdSm80INS1_25CollectiveMainloopBwdSm80ILi2ELi2EN4cute5tupleIJNS5_1CILi128EEES8_NS7_ILi64EEEEEENS_10bfloat16_tEfNS_4arch4Sm80ELb0ELb0ELb1ELb1ELb1ELb0ELb0ELb0ELi2ELi4ELi4ELi4ELb0EEENS1_21CollectiveEpilogueBwdISA_SB_SD_Li256ELb1ELb0ELi2EEENS1_19SingleTileSchedulerILb1ELb0ELb0ELi128EEEEEEEEEvNT_6ParamsE$_ZZN4cute13to_mixed_bitsINS_5tupleIJNS_1CILi4EEENS2_ILi8EEEEEENS1_IJNS2_ILi0EEENS2_ILi64EEEEEENS1_IJiiEEEEEDaRKT_RKT0_RKT1_ENKUlDpRKT_E_clIJNS2_ILj0EEENS_9MixedBitsILj0ELj448EEEEEEDaSM_) ;  /* 0x0000032000007944 */ /* 0x000fea0003c00000 */
[----:B------:R-:W-:Y:S02]  /*d120*/  MOV R13, R3 ;  /* 0x00000003000d7202 */ /* 0x000fe40000000f00 */
[----:B------:R-:W-:Y:S02]  /*d130*/  MOV R2, R6 ;  /* 0x0000000600027202 */ /* 0x000fe40000000f00 */
[----:B------:R-:W-:-:S04]  /*d140*/  MOV R3, 0x0 ;  /* 0x0000000000037802 */ /* 0x000fc80000000f00 */
[----:B------:R-:W-:Y:S05]  /*d150*/  RET.REL.NODEC R2 `(_ZN7cutlass13device_kernelIN5flash19enable_sm80_to_sm89INS1_16FlashAttnBwdSm80INS1_25CollectiveMainloopBwdSm80ILi2ELi2EN4cute5tupleIJNS5_1CILi128EEES8_NS7_ILi64EEEEEENS_10bfloat16_tEfNS_4arch4Sm80ELb0ELb0ELb1ELb1ELb1ELb0ELb0ELb0ELi2ELi4ELi4ELi4ELb0EEENS1_21CollectiveEpilogueBwdISA_SB_SD_Li256ELb1ELb0ELi2EEENS1_19SingleTileSchedulerILb1ELb0ELb0ELi128EEEEEEEEEvNT_6ParamsE) ;  /* 0xffff2ea002007950 */ /* 0x000fea0003c3ffff */
        .type           $_ZN7cutlass13device_kernelIN5flash19enable_sm80_to_sm89INS1_16FlashAttnBwdSm80INS1_25CollectiveMainloopBwdSm80ILi2ELi2EN4cute5tupleIJNS5_1CILi128EEES8_NS7_ILi64EEEEEENS_10bfloat16_tEfNS_4arch4Sm80ELb0ELb0ELb1ELb1ELb1ELb0ELb0ELb0ELi2ELi4ELi4ELi4ELb0EEENS1_21CollectiveEpilogueBwdISA_SB_SD_Li256ELb1ELb0ELi2EEENS1_19SingleTileSchedulerILb1ELb0ELb0ELi128EEEEEEEEEvNT_6ParamsE$_ZZN4cute13to_mixed_bitsINS_5tupleIJNS1_IJNS_1CILi4EEENS2_ILi8EEEEEENS2_ILi2EEENS2_ILi1EEEEEENS1_IJNS1_IJNS2_ILi128EEENS2_ILi0EEEEEES4_SA_EEENS1_IJNS1_IJiiEEEiSA_EEEEEDaRKT_RKT0_RKT1_ENKUlDpRKT_E_clIJNS_9MixedBitsILj0ELj384EEENSU_ILj0ELj8EEENS2_ILj0EEEEEEDaSR_,@function
        .size           $_ZN7cutlass13device_kernelIN5flash19enable_sm80_to_sm89INS1_16FlashAttnBwdSm80INS1_25CollectiveMainloopBwdSm80ILi2ELi2EN4cute5tupleIJNS5_1CILi128EEES8_NS7_ILi64EEEEEENS_10bfloat16_tEfNS_4arch4Sm80ELb0ELb0ELb1ELb1ELb1ELb0ELb0ELb0ELi2ELi4ELi4ELi4ELb0EEENS1_21CollectiveEpilogueBwdISA_SB_SD_Li256ELb1ELb0ELi2EEENS1_19SingleTileSchedulerILb1ELb0ELb0ELi128EEEEEEEEEvNT_6ParamsE$_ZZN4cute13to_mixed_bitsINS_5tupleIJNS1_IJNS_1CILi4EEENS2_ILi8EEEEEENS2_ILi2EEENS2_ILi1EEEEEENS1_IJNS1_IJNS2_ILi128EEENS2_ILi0EEEEEES4_SA_EEENS1_IJNS1_IJiiEEEiSA_EEEEEDaRKT_RKT0_RKT1_ENKUlDpRKT_E_clIJNS_9MixedBitsILj0ELj384EEENSU_ILj0ELj8EEENS2_ILj0EEEEEEDaSR_,($_ZN7cutlass13device_kernelIN5flash19enable_sm80_to_sm89INS1_16FlashAttnBwdSm80INS1_25CollectiveMainloopBwdSm80ILi2ELi2EN4cute5tupleIJNS5_1CILi128EEES8_NS7_ILi64EEEEEENS_10bfloat16_tEfNS_4arch4Sm80ELb0ELb0ELb1ELb1ELb1ELb0ELb0ELb0ELi2ELi4ELi4ELi4ELb0EEENS1_21CollectiveEpilogueBwdISA_SB_SD_Li256ELb1ELb0ELi2EEENS1_19SingleTileSchedulerILb1ELb0ELb0ELi128EEEEEEEEEvNT_6ParamsE$_ZZN4cute13to_mixed_bitsINS_5tupleIJNS1_IJNS_1CILi4EEENS2_ILi8EEEEEENS2_ILi2EEENS2_ILi1EEEEEENS1_IJNS1_IJNS2_ILi128EEENS2_ILi0EEEEEES4_SA_EEENS1_IJNS1_IJiiEEEiSA_EEEEEDaRKT_RKT0_RKT1_ENKUlRKT_RKT0_RKT1_E_clIS5_SB_SD_EEDaSQ_ST_SW_ - $_ZN7cutlass13device_kernelIN5flash19enable_sm80_to_sm89INS1_16FlashAttnBwdSm80INS1_25CollectiveMainloopBwdSm80ILi2ELi2EN4cute5tupleIJNS5_1CILi128EEES8_NS7_ILi64EEEEEENS_10bfloat16_tEfNS_4arch4Sm80ELb0ELb0ELb1ELb1ELb1ELb0ELb0ELb0ELi2ELi4ELi4ELi4ELb0EEENS1_21CollectiveEpilogueBwdISA_SB_SD_Li256ELb1ELb0ELi2EEENS1_19SingleTileSchedulerILb1ELb0ELb0ELi128EEEEEEEEEvNT_6ParamsE$_ZZN4cute13to_mixed_bitsINS_5tupleIJNS1_IJNS_1CILi4EEENS2_ILi8EEEEEENS2_ILi2EEENS2_ILi1EEEEEENS1_IJNS1_IJNS2_ILi128EEENS2_ILi0EEEEEES4_SA_EEENS1_IJNS1_IJiiEEEiSA_EEEEEDaRKT_RKT0_RKT1_ENKUlDpRKT_E_clIJNS_9MixedBitsILj0ELj384EEENSU_ILj0ELj8EEENS2_ILj0EEEEEEDaSR_)
$_ZN7cutlass13device_kernelIN5flash19enable_sm80_to_sm89INS1_16FlashAttnBwdSm80INS1_25CollectiveMainloopBwdSm80ILi2ELi2EN4cute5tupleIJNS5_1CILi128EEES8_NS7_ILi64EEEEEENS_10bfloat16_tEfNS_4arch4Sm80ELb0ELb0ELb1ELb1ELb1ELb0ELb0ELb0ELi2ELi4ELi4ELi4ELb0EEENS1_21CollectiveEpilogueBwdISA_SB_SD_Li256ELb1ELb0ELi2EEENS1_19SingleTileSchedulerILb1ELb0ELb0ELi128EEEEEEEEEvNT_6ParamsE$_ZZN4cute13to_mixed_bitsINS_5tupleIJNS1_IJNS_1CILi4EEENS2_ILi8EEEEEENS2_ILi2EEENS2_ILi1EEEEEENS1_IJNS1_IJNS2_ILi128EEENS2_ILi0EEEEEES4_SA_EEENS1_IJNS1_IJiiEEEiSA_EEEEEDaRKT_RKT0_RKT1_ENKUlDpRKT_E_clIJNS_9MixedBitsILj0ELj384EEENSU_ILj0ELj8EEENS2_ILj0EEEEEEDaSR_:
[----:B------:R-:W-:-:S04]  /*d160*/  LOP3.LUT R6, R5, 0x8, RZ, 0xc0, !PT ;  /* 0x0000000805067812 */ /* 0x000fc800078ec0ff */
[----:B------:R-:W-:Y:S01]  /*d170*/  LOP3.LUT R11, R6, 0x188, R3, 0x78, !PT ;  /* 0x00000188060b7812 */ /* 0x000fe200078e7803 */
[----:B------:R-:W-:-:S04]  /*d180*/  IMAD.MOV.U32 R3, RZ, RZ, 0x0 ;  /* 0x00000000ff037424 */ /* 0x000fc800078e00ff */
[----:B------:R-:W-:Y:S05]  /*d190*/  RET.REL.NODEC R2 `(_ZN7cutlass13device_kernelIN5flash19enable_sm80_to_sm89INS1_16FlashAttnBwdSm80INS1_25CollectiveMainloopBwdSm80ILi2ELi2EN4cute5tupleIJNS5_1CILi128EEES8_NS7_ILi64EEEEEENS_10bfloat16_tEfNS_4arch4Sm80ELb0ELb0ELb1ELb1ELb1ELb0ELb0ELb0ELi2ELi4ELi4ELi4ELb0EEENS1_21CollectiveEpilogueBwdISA_SB_SD_Li256ELb1ELb0ELi2EEENS1_19SingleTileSchedulerILb1ELb0ELb0ELi128EEEEEEEEEvNT_6ParamsE) ;  /* 0xffff2e6002007950 */ /* 0x000fea0003c3ffff */
        .type           $_ZN7cutlass13device_kernelIN5flash19enable_sm80_to_sm89INS1_16FlashAttnBwdSm80INS1_25CollectiveMainloopBwdSm80ILi2ELi2EN4cute5tupleIJNS5_1CILi128EEES8_NS7_ILi64EEEEEENS_10bfloat16_tEfNS_4arch4Sm80ELb0ELb0ELb1ELb1ELb1ELb0ELb0ELb0ELi2ELi4ELi4ELi4ELb0EEENS1_21CollectiveEpilogueBwdISA_SB_SD_Li256ELb1ELb0ELi2EEENS1_19SingleTileSchedulerILb1ELb0ELb0ELi128EEEEEEEEEvNT_6ParamsE$_ZZN4cute13to_mixed_bitsINS_5tupleIJNS1_IJNS_1CILi4EEENS2_ILi8EEEEEENS2_ILi2EEENS2_ILi1EEEEEENS1_IJNS1_IJNS2_ILi128EEENS2_ILi0EEEEEES4_SA_EEENS1_IJNS1_IJiiEEEiSA_EEEEEDaRKT_RKT0_RKT1_ENKUlRKT_RKT0_RKT1_E_clIS5_SB_SD_EEDaSQ_ST_SW_,@function
        .size           $_ZN7cutlass13device_kernelIN5flash19enable_sm80_to_sm89INS1_16FlashAttnBwdSm80INS1_25CollectiveMainloopBwdSm80ILi2ELi2EN4cute5tupleIJNS5_1CILi128EEES8_NS7_ILi64EEEEEENS_10bfloat16_tEfNS_4arch4Sm80ELb0ELb0ELb1ELb1ELb1ELb0ELb0ELb0ELi2ELi4ELi4ELi4ELb0EEENS1_21CollectiveEpilogueBwdISA_SB_SD_Li256ELb1ELb0ELi2EEENS1_19SingleTileSchedulerILb1ELb0ELb0ELi128EEEEEEEEEvNT_6ParamsE$_ZZN4cute13to_mixed_bitsINS_5tupleIJNS1_IJNS_1CILi4EEENS2_ILi8EEEEEENS2_ILi2EEENS2_ILi1EEEEEENS1_IJNS1_IJNS2_ILi128EEENS2_ILi0EEEEEES4_SA_EEENS1_IJNS1_IJiiEEEiSA_EEEEEDaRKT_RKT0_RKT1_ENKUlRKT_RKT0_RKT1_E_clIS5_SB_SD_EEDaSQ_ST_SW_,($_ZN7cutlass13device_kernelIN5flash19enable_sm80_to_sm89INS1_16FlashAttnBwdSm80INS1_25CollectiveMainloopBwdSm80ILi2ELi2EN4cute5tupleIJNS5_1CILi128EEES8_NS7_ILi64EEEEEENS_10bfloat16_tEfNS_4arch4Sm80ELb0ELb0ELb1ELb1ELb1ELb0ELb0ELb0ELi2ELi4ELi4ELi4ELb0EEENS1_21CollectiveEpilogueBwdISA_SB_SD_Li256ELb1ELb0ELi2EEENS1_19SingleTileSchedulerILb1ELb0ELb0ELi128EEEEEEEEEvNT_6ParamsE$_ZZN4cute13to_mixed_bitsINS_5tupleIJNS1_IJNS_1CILi4EEENS2_ILi8EEEEEENS2_ILi2EEENS2_ILi1EEEEEENS1_IJNS1_IJNS2_ILi128EEENS2_ILi0EEEEEES4_SA_EEENS1_IJNS1_IJiiEEEiSA_EEEEEDaRKT_RKT0_RKT1_ENKUlRKT_RKT0_RKT1_E_clIS6_S4_iEEDaSQ_ST_SW_ - $_ZN7cutlass13device_kernelIN5flash19enable_sm80_to_sm89INS1_16FlashAttnBwdSm80INS1_25CollectiveMainloopBwdSm80ILi2ELi2EN4cute5tupleIJNS5_1CILi128EEES8_NS7_ILi64EEEEEENS_10bfloat16_tEfNS_4arch4Sm80ELb0ELb0ELb1ELb1ELb1ELb0ELb0ELb0ELi2ELi4ELi4ELi4ELb0EEENS1_21CollectiveEpilogueBwdISA_SB_SD_Li256ELb1ELb0ELi2EEENS1_19SingleTileSchedulerILb1ELb0ELb0ELi128EEEEEEEEEvNT_6ParamsE$_ZZN4cute13to_mixed_bitsINS_5tupleIJNS1_IJNS_1CILi4EEENS2_ILi8EEEEEENS2_ILi2EEENS2_ILi1EEEEEENS1_IJNS1_IJNS2_ILi128EEENS2_ILi0EEEEEES4_SA_EEENS1_IJNS1_IJiiEEEiSA_EEEEEDaRKT_RKT0_RKT1_ENKUlRKT_RKT0_RKT1_E_clIS5_SB_SD_EEDaSQ_ST_SW_)
$_ZN7cutlass13device_kernelIN5flash19enable_sm80_to_sm89INS1_16FlashAttnBwdSm80INS1_25CollectiveMainloopBwdSm80ILi2ELi2EN4cute5tupleIJNS5_1CILi128EEES8_NS7_ILi64EEEEEENS_10bfloat16_tEfNS_4arch4Sm80ELb0ELb0ELb1ELb1ELb1ELb0ELb0ELb0ELi2ELi4ELi4ELi4ELb0EEENS1_21CollectiveEpilogueBwdISA_SB_SD_Li256ELb1ELb0ELi2EEENS1_19SingleTileSchedulerILb1ELb0ELb0ELi128EEEEEEEEEvNT_6ParamsE$_ZZN4cute13to_mixed_bitsINS_5tupleIJNS1_IJNS_1CILi4EEENS2_ILi8EEEEEENS2_ILi2EEENS2_ILi1EEEEEENS1_IJNS1_IJNS2_ILi128EEENS2_ILi0EEEEEES4_SA_EEENS1_IJNS1_IJiiEEEiSA_EEEEEDaRKT_RKT0_RKT1_ENKUlRKT_RKT0_RKT1_E_clIS5_SB_SD_EEDaSQ_ST_SW_:
[----:B------:R-:W-:Y:S02]  /*d1a0*/  MOV R3, R2 ;  /* 0x0000000200037202 */ /* 0x000fe40000000f00 */
[----:B------:R-:W-:Y:S02]  /*d1b0*/  MOV R2, 0xd1d0 ;  /* 0x0000d1d000027802 */ /* 0x000fe40000000f00 */
[----:B------:R-:W-:Y:S05]  /*d1c0*/  CALL.REL.NOINC `($_ZN7cutlass13device_kernelIN5flash19enable_sm80_to_sm89INS1_16FlashAttnBwdSm80INS1_25CollectiveMainloopBwdSm80ILi2ELi2EN4cute5tupleIJNS5_1CILi128EEES8_NS7_ILi64EEEEEENS_10bfloat16_tEfNS_4arch4Sm80ELb0ELb0ELb1ELb1ELb1ELb0ELb0ELb0ELi2ELi4ELi4ELi4ELb0EEENS1_21CollectiveEpilogueBwdISA_SB_SD_Li256ELb1ELb0ELi2EEENS1_19SingleTileSchedulerILb1ELb0ELb0ELi128EEEEEEEEEvNT_6ParamsE$_ZZN4cute13to_mixed_bitsINS_5tupleIJNS_1CILi4EEENS2_ILi8EEEEEENS1_IJNS2_ILi128EEENS2_ILi0EEEEEENS1_IJiiEEEEEDaRKT_RKT0_RKT1_ENKUlRKT_RKT0_RKT1_E_clIS3_S6_iEEDaSL_SO_SR_) ;  /* 0x0000034000007944 */ /* 0x000fea0003c00000 */
[----:B------:R-:W-:Y:S02]  /*d1d0*/  MOV R2, 0xd1f0 ;  /* 0x0000d1f000027802 */ /* 0x000fe40000000f00 */
[----:B------:R-:W-:Y:S05]  /*d1e0*/  CALL.REL.NOINC `($_ZN7cutlass13device_kernelIN5flash19enable_sm80_to_sm89INS1_16FlashAttnBwdSm80INS1_25CollectiveMainloopBwdSm80ILi2ELi2EN4cute5tupleIJNS5_1CILi128EEES8_NS7_ILi64EEEEEENS_10bfloat16_tEfNS_4arch4Sm80ELb0ELb0ELb1ELb1ELb1ELb0ELb0ELb0ELi2ELi4ELi4ELi4ELb0EEENS1_21CollectiveEpilogueBwdISA_SB_SD_Li256ELb1ELb0ELi2EEENS1_19SingleTileSchedulerILb1ELb0ELb0ELi128EEEEEEEEEvNT_6ParamsE$_ZZN4cute13to_mixed_bitsINS_5tupleIJNS_1CILi4EEENS2_ILi8EEEEEENS1_IJNS2_ILi128EEENS2_ILi0EEEEEENS1_IJiiEEEEEDaRKT_RKT0_RKT1_ENKUlDpRKT_E_clIJNS_9MixedBitsILj0ELj384EEENS2_ILj0EEEEEEDaSM_) ;  /* 0x000002e000007944 */ /* 0x000fea0003c00000 */
[----:B------:R-:W-:Y:S02]  /*d1f0*/  MOV R8, R6 ;  /* 0x0000000600087202 */ /* 0x000fe40000000f00 */
[----:B------:R-:W-:-:S04]  /*d200*/  MOV R9, 0x0 ;  /* 0x0000000000097802 */ /* 0x000fc80000000f00 */
[----:B------:R-:W-:Y:S05]  /*d210*/  RET.REL.NODEC R8 `(_ZN7cutlass13device_kernelIN5flash19enable_sm80_to_sm89INS1_16FlashAttnBwdSm80INS1_25CollectiveMainloopBwdSm80ILi2ELi2EN4cute5tupleIJNS5_1CILi128EEES8_NS7_ILi64EEEEEENS_10bfloat16_tEfNS_4arch4Sm80ELb0ELb0ELb1ELb1ELb1ELb0ELb0ELb0ELi2ELi4ELi4ELi4ELb0EEENS1_21CollectiveEpilogueBwdISA_SB_SD_Li256ELb1ELb0ELi2EEENS1_19SingleTileSchedulerILb1ELb0ELb0ELi128EEEEEEEEEvNT_6ParamsE) ;  /* 0xffff2de008007950 */ /* 0x000fea0003c3ffff */
        .type           $_ZN7cutlass13device_kernelIN5flash19enable_sm80_to_sm89INS1_16FlashAttnBwdSm80INS1_25CollectiveMainloopBwdSm80ILi2ELi2EN4cute5tupleIJNS5_1CILi128EEES8_NS7_ILi64EEEEEENS_10bfloat16_tEfNS_4arch4Sm80ELb0ELb0ELb1ELb1ELb1ELb0ELb0ELb0ELi2ELi4ELi4ELi4ELb0EEENS1_21CollectiveEpilogueBwdISA_SB_SD_Li256ELb1ELb0ELi2EEENS1_19SingleTileSchedulerILb1ELb0ELb0ELi128EEEEEEEEEvNT_6ParamsE$_ZZN4cute13to_mixed_bitsINS_5tupleIJNS1_IJNS_1CILi4EEENS2_ILi8EEEEEENS2_ILi2EEENS2_ILi1EEEEEENS1_IJNS1_IJNS2_ILi128EEENS2_ILi0EEEEEES4_SA_EEENS1_IJNS1_IJiiEEEiSA_EEEEEDaRKT_RKT0_RKT1_ENKUlRKT_RKT0_RKT1_E_clIS6_S4_iEEDaSQ_ST_SW_,@function
        .size           $_ZN7cutlass13device_kernelIN5flash19enable_sm80_to_sm89INS1_16FlashAttnBwdSm80INS1_25CollectiveMainloopBwdSm80ILi2ELi2EN4cute5tupleIJNS5_1CILi128EEES8_NS7_ILi64EEEEEENS_10bfloat16_tEfNS_4arch4Sm80ELb0ELb0ELb1ELb1ELb1ELb0ELb0ELb0ELi2ELi4ELi4ELi4ELb0EEENS1_21CollectiveEpilogueBwdISA_SB_SD_Li256ELb1ELb0ELi2EEENS1_19SingleTileSchedulerILb1ELb0ELb0ELi128EEEEEEEEEvNT_6ParamsE$_ZZN4cute13to_mixed_bitsINS_5tupleIJNS1_IJNS_1CILi4EEENS2_ILi8EEEEEENS2_ILi2EEENS2_ILi1EEEEEENS1_IJNS1_IJNS2_ILi128EEENS2_ILi0EEEEEES4_SA_EEENS1_IJNS1_IJiiEEEiSA_EEEEEDaRKT_RKT0_RKT1_ENKUlRKT_RKT0_RKT1_E_clIS6_S4_iEEDaSQ_ST_SW_,($_ZN7cutlass13device_kernelIN5flash19enable_sm80_to_sm89INS1_16FlashAttnBwdSm80INS1_25CollectiveMainloopBwdSm80ILi2ELi2EN4cute5tupleIJNS5_1CILi128EEES8_NS7_ILi64EEEEEENS_10bfloat16_tEfNS_4arch4Sm80ELb0ELb0ELb1ELb1ELb1ELb0ELb0ELb0ELi2ELi4ELi4ELi4ELb0EEENS1_21CollectiveEpilogueBwdISA_SB_SD_Li256ELb1ELb0ELi2EEENS1_19SingleTileSchedulerILb1ELb0ELb0ELi128EEEEEEEEEvNT_6ParamsE$_ZZN4cute13to_mixed_bitsINS_5tupleIJNS1_IJNS_1CILi4EEENS2_ILi8EEEEEES3_NS2_ILi1EEEEEENS1_IJNS1_IJNS2_ILi0EEENS2_ILi64EEEEEES8_S8_EEENS1_IJNS1_IJiiEEEiS8_EEEEEDaRKT_RKT0_RKT1_ENKUlDpRKT_E_clIJNS_9MixedBitsILj0ELj448EEENS2_ILj0EEESV_EEEDaSQ_ - $_ZN7cutlass13device_kernelIN5flash19enable_sm80_to_sm89INS1_16FlashAttnBwdSm80INS1_25CollectiveMainloopBwdSm80ILi2ELi2EN4cute5tupleIJNS5_1CILi128EEES8_NS7_ILi64EEEEEENS_10bfloat16_tEfNS_4arch4Sm80ELb0ELb0ELb1ELb1ELb1ELb0ELb0ELb0ELi2ELi4ELi4ELi4ELb0EEENS1_21CollectiveEpilogueBwdISA_SB_SD_Li256ELb1ELb0ELi2EEENS1_19SingleTileSchedulerILb1ELb0ELb0ELi128EEEEEEEEEvNT_6ParamsE$_ZZN4cute13to_mixed_bitsINS_5tupleIJNS1_IJNS_1CILi4EEENS2_ILi8EEEEEENS2_ILi2EEENS2_ILi1EEEEEENS1_IJNS1_IJNS2_ILi128EEENS2_ILi0EEEEEES4_SA_EEENS1_IJNS1_IJiiEEEiSA_EEEEEDaRKT_RKT0_RKT1_ENKUlRKT_RKT0_RKT1_E_clIS6_S4_iEEDaSQ_ST_SW_)
$_ZN7cutlass13device_kernelIN5flash19enable_sm80_to_sm89INS1_16FlashAttnBwdSm80INS1_25CollectiveMainloopBwdSm80ILi2ELi2EN4cute5tupleIJNS5_1CILi128EEES8_NS7_ILi64EEEEEENS_10bfloat16_tEfNS_4arch4Sm80ELb0ELb0ELb1ELb1ELb1ELb0ELb0ELb0ELi2ELi4ELi4ELi4ELb0EEENS1_21CollectiveEpilogueBwdISA_SB_SD_Li256ELb1ELb0ELi2EEENS1_19SingleTileSchedulerILb1ELb0ELb0ELi128EEEEEEEEEvNT_6ParamsE$_ZZN4cute13to_mixed_bitsINS_5tupleIJNS1_IJNS_1CILi4EEENS2_ILi8EEEEEENS2_ILi2EEENS2_ILi1EEEEEENS1_IJNS1_IJNS2_ILi128EEENS2_ILi0EEEEEES4_SA_EEENS1_IJNS1_IJiiEEEiSA_EEEEEDaRKT_RKT0_RKT1_ENKUlRKT_RKT0_RKT1_E_clIS6_S4_iEEDaSQ_ST_SW_:
[----:B------:R-:W-:Y:S01]  /*d220*/  MOV R8, R6 ;  /* 0x0000000600087202 */ /* 0x000fe20000000f00 */
[----:B------:R-:W-:Y:S02]  /*d230*/  IMAD.MOV.U32 R9, RZ, RZ, 0x0 ;  /* 0x00000000ff097424 */ /* 0x000fe400078e00ff */
[----:B------:R-:W-:-:S05]  /*d240*/  IMAD.SHL.U32 R2, R31, 0x8, RZ ;  /* 0x000000081f027824 */ /* 0x000fca00078e00ff */
[----:B------:R-:W-:Y:S01]  /*d250*/  LOP3.LUT R2, R2, 0x8, RZ, 0xc0, !PT ;  /* 0x0000000802027812 */ /* 0x000fe200078ec0ff */
[----:B------:R-:W-:Y:S06]  /*d260*/  RET.REL.NODEC R8 `(_ZN7cutlass13device_kernelIN5flash19enable_sm80_to_sm89INS1_16FlashAttnBwdSm80INS1_25CollectiveMainloopBwdSm80ILi2ELi2EN4cute5tupleIJNS5_1CILi128EEES8_NS7_ILi64EEEEEENS_10bfloat16_tEfNS_4arch4Sm80ELb0ELb0ELb1ELb1ELb1ELb0ELb0ELb0ELi2ELi4ELi4ELi4ELb0EEENS1_21CollectiveEpilogueBwdISA_SB_SD_Li256ELb1ELb0ELi2EEENS1_19SingleTileSchedulerILb1ELb0ELb0ELi128EEEEEEEEEvNT_6ParamsE) ;  /* 0xffff2d9008007950 */ /* 0x000fec0003c3ffff */
        .type           $_ZN7cutlass13device_kernelIN5flash19enable_sm80_to_sm89INS1_16FlashAttnBwdSm80INS1_25CollectiveMainloopBwdSm80ILi2ELi2EN4cute5tupleIJNS5_1CILi128EEES8_NS7_ILi64EEEEEENS_10bfloat16_tEfNS_4arch4Sm80ELb0ELb0ELb1ELb1ELb1ELb0ELb0ELb0ELi2ELi4ELi4ELi4ELb0EEENS1_21CollectiveEpilogueBwdISA_SB_SD_Li256ELb1ELb0ELi2EEENS1_19SingleTileSchedulerILb1ELb0ELb0ELi128EEEEEEEEEvNT_6ParamsE$_ZZN4cute13to_mixed_bitsINS_5tupleIJNS1_IJNS_1CILi4EEENS2_ILi8EEEEEES3_NS2_ILi1EEEEEENS1_IJNS1_IJNS2_ILi0EEENS2_ILi64EEEEEES8_S8_EEENS1_IJNS1_IJiiEEEiS8_EEEEEDaRKT_RKT0_RKT1_ENKUlDpRKT_E_clIJNS_9MixedBitsILj0ELj448EEENS2_ILj0EEESV_EEEDaSQ_,@function
        .size           $_ZN7cutlass13device_kernelIN5flash19enable_sm80_to_sm89INS1_16FlashAttnBwdSm80INS1_25CollectiveMainloopBwdSm80ILi2ELi2EN4cute5tupleIJNS5_1CILi128EEES8_NS7_ILi64EEEEEENS_10bfloat16_tEfNS_4arch4Sm80ELb0ELb0ELb1ELb1ELb1ELb0ELb0ELb0ELi2ELi4ELi4ELi4ELb0EEENS1_21CollectiveEpilogueBwdISA_SB_SD_Li256ELb1ELb0ELi2EEENS1_19SingleTileSchedulerILb1ELb0ELb0ELi128EEEEEEEEEvNT_6ParamsE$_ZZN4cute13to_mixed_bitsINS_5tupleIJNS1_IJNS_1CILi4EEENS2_ILi8EEEEEES3_NS2_ILi1EEEEEENS1_IJNS1_IJNS2_ILi0EEENS2_ILi64EEEEEES8_S8_EEENS1_IJNS1_IJiiEEEiS8_EEEEEDaRKT_RKT0_RKT1_ENKUlDpRKT_E_clIJNS_9MixedBitsILj0ELj448EEENS2_ILj0EEESV_EEEDaSQ_,($_ZN7cutlass13device_kernelIN5flash19enable_sm80_to_sm89INS1_16FlashAttnBwdSm80INS1_25CollectiveMainloopBwdSm80ILi2ELi2EN4cute5tupleIJNS5_1CILi128EEES8_NS7_ILi64EEEEEENS_10bfloat16_tEfNS_4arch4Sm80ELb0ELb0ELb1ELb1ELb1ELb0ELb0ELb0ELi2ELi4ELi4ELi4ELb0EEENS1_21CollectiveEpilogueBwdISA_SB_SD_Li256ELb1ELb0ELi2EEENS1_19SingleTileSchedulerILb1ELb0ELb0ELi128EEEEEEEEEvNT_6ParamsE$_ZZN4cute13to_mixed_bitsINS_5tupleIJNS1_IJNS_1CILi4EEENS2_ILi8EEEEEES3_NS2_ILi1EEEEEENS1_IJNS1_IJNS2_ILi0EEENS2_ILi64EEEEEES8_S8_EEENS1_IJNS1_IJiiEEEiS8_EEEEEDaRKT_RKT0_RKT1_ENKUlRKT_RKT0_RKT1_E_clIS5_SA_SC_EEDaSP_SS_SV_ - $_ZN7cutlass13device_kernelIN5flash19enable_sm80_to_sm89INS1_16FlashAttnBwdSm80INS1_25CollectiveMainloopBwdSm80ILi2ELi2EN4cute5tupleIJNS5_1CILi128EEES8_NS7_ILi64EEEEEENS_10bfloat16_tEfNS_4arch4Sm80ELb0ELb0ELb1ELb1ELb1ELb0ELb0ELb0ELi2ELi4ELi4ELi4ELb0EEENS1_21CollectiveEpilogueBwdISA_SB_SD_Li256ELb1ELb0ELi2EEENS1_19SingleTileSchedulerILb1ELb0ELb0ELi128EEEEEEEEEvNT_6ParamsE$_ZZN4cute13to_mixed_bitsINS_5tupleIJNS1_IJNS_1CILi4EEENS2_ILi8EEEEEES3_NS2_ILi1EEEEEENS1_IJNS1_IJNS2_ILi0EEENS2_ILi64EEEEEES8_S8_EEENS1_IJNS1_IJiiEEEiS8_EEEEEDaRKT_RKT0_RKT1_ENKUlDpRKT_E_clIJNS_9MixedBitsILj0ELj448EEENS2_ILj0EEESV_EEEDaSQ_)
$_ZN7cutlass13device_kernelIN5flash19enable_sm80_to_sm89INS1_16FlashAttnBwdSm80INS1_25CollectiveMainloopBwdSm80ILi2ELi2EN4cute5tupleIJNS5_1CILi128EEES8_NS7_ILi64EEEEEENS_10bfloat16_tEfNS_4arch4Sm80ELb0ELb0ELb1ELb1ELb1ELb0ELb0ELb0ELi2ELi4ELi4ELi4ELb0EEENS1_21CollectiveEpilogueBwdISA_SB_SD_Li256ELb1ELb0ELi2EEENS1_19SingleTileSchedulerILb1ELb0ELb0ELi128EEEEEEEEEvNT_6ParamsE$_ZZN4cute13to_mixed_bitsINS_5tupleIJNS1_IJNS_1CILi4EEENS2_ILi8EEEEEES3_NS2_ILi1EEEEEENS1_IJNS1_IJNS2_ILi0EEENS2_ILi64EEEEEES8_S8_EEENS1_IJNS1_IJiiEEEiS8_EEEEEDaRKT_RKT0_RKT1_ENKUlDpRKT_E_clIJNS_9MixedBitsILj0ELj448EEENS2_ILj0EEESV_EEEDaSQ_:
[----:B------:R-:W-:Y:S02]  /*d270*/  MOV R3, 0x0 ;  /* 0x0000000000037802 */ /* 0x000fe40000000f00 */
[----:B------:R-:W-:Y:S02]  /*d280*/  LOP3.LUT R13, R13, 0x1c0, RZ, 0xc0, !PT ;  /* 0x000001c00d0d7812 */ /* 0x000fe400078ec0ff */
[----:B------:R-:W-:Y:S05]  /*d290*/  RET.REL.NODEC R2 `(_ZN7cutlass13device_kernelIN5flash19enable_sm80_to_sm89INS1_16FlashAttnBwdSm80INS1_25CollectiveMainloopBwdSm80ILi2ELi2EN4cute5tupleIJNS5_1CILi128EEES8_NS7_ILi64EEEEEENS_10bfloat16_tEfNS_4arch4Sm80ELb0ELb0ELb1ELb1ELb1ELb0ELb0ELb0ELi2ELi4ELi4ELi4ELb0EEENS1_21CollectiveEpilogueBwdISA_SB_SD_Li256ELb1ELb0ELi2EEENS1_19SingleTileSchedulerILb1ELb0ELb0ELi128EEEEEEEEEvNT_6ParamsE) ;  /* 0xffff2d6002007950 */ /* 0x000fea0003c3ffff */
        .type           $_ZN7cutlass13device_kernelIN5flash19enable_sm80_to_sm89INS1_16FlashAttnBwdSm80INS1_25CollectiveMainloopBwdSm80ILi2ELi2EN4cute5tupleIJNS5_1CILi128EEES8_NS7_ILi64EEEEEENS_10bfloat16_tEfNS_4arch4Sm80ELb0ELb0ELb1ELb1ELb1ELb0ELb0ELb0ELi2ELi4ELi4ELi4ELb0EEENS1_21CollectiveEpilogueBwdISA_SB_SD_Li256ELb1ELb0ELi2EEENS1_19SingleTileSchedulerILb1ELb0ELb0ELi128EEEEEEEEEvNT_6ParamsE$_ZZN4cute13to_mixed_bitsINS_5tupleIJNS1_IJNS_1CILi4EEENS2_ILi8EEEEEES3_NS2_ILi1EEEEEENS1_IJNS1_IJNS2_ILi0EEENS2_ILi64EEEEEES8_S8_EEENS1_IJNS1_IJiiEEEiS8_EEEEEDaRKT_RKT0_RKT1_ENKUlRKT_RKT0_RKT1_E_clIS5_SA_SC_EEDaSP_SS_SV_,@function
        .size           $_ZN7cutlass13device_kernelIN5flash19enable_sm80_to_sm89INS1_16FlashAttnBwdSm80INS1_25CollectiveMainloopBwdSm80ILi2ELi2EN4cute5tupleIJNS5_1CILi128EEES8_NS7_ILi64EEEEEENS_10bfloat16_tEfNS_4arch4Sm80ELb0ELb0ELb1ELb1ELb1ELb0ELb0ELb0ELi2ELi4ELi4ELi4ELb0EEENS1_21CollectiveEpilogueBwdISA_SB_SD_Li256ELb1ELb0ELi2EEENS1_19SingleTileSchedulerILb1ELb0ELb0ELi128EEEEEEEEEvNT_6ParamsE$_ZZN4cute13to_mixed_bitsINS_5tupleIJNS1_IJNS_1CILi4EEENS2_ILi8EEEEEES3_NS2_ILi1EEEEEENS1_IJNS1_IJNS2_ILi0EEENS2_ILi64EEEEEES8_S8_EEENS1_IJNS1_IJiiEEEiS8_EEEEEDaRKT_RKT0_RKT1_ENKUlRKT_RKT0_RKT1_E_clIS5_SA_SC_EEDaSP_SS_SV_,($_ZN7cutlass13device_kernelIN5flash19enable_sm80_to_sm89INS1_16FlashAttnBwdSm80INS1_25CollectiveMainloopBwdSm80ILi2ELi2EN4cute5tupleIJNS5_1CILi128EEES8_NS7_ILi64EEEEEENS_10bfloat16_tEfNS_4arch4Sm80ELb0ELb0ELb1ELb1ELb1ELb0ELb0ELb0ELi2ELi4ELi4ELi4ELb0EEENS1_21CollectiveEpilogueBwdISA_SB_SD_Li256ELb1ELb0ELi2EEENS1_19SingleTileSchedulerILb1ELb0ELb0ELi128EEEEEEEEEvNT_6ParamsE$_ZZN4cute13to_mixed_bitsINS_5tupleIJNS1_IJNS_1CILi4EEENS2_ILi8EEEEEES3_NS2_ILi1EEEEEENS1_IJNS1_IJNS2_ILi128EEENS2_ILi0EEEEEENS2_ILi16EEES9_EEENS1_IJNS1_IJiiEEEiS9_EEEEEDaRKT_RKT0_RKT1_ENKUlDpRKT_E_clIJNS_9MixedBitsILj0ELj384EEENSU_ILj0ELj48EEENS2_ILj0EEEEEEDaSR_ - $_ZN7cutlass13device_kernelIN5flash19enable_sm80_to_sm89INS1_16FlashAttnBwdSm80INS1_25CollectiveMainloopBwdSm80ILi2ELi2EN4cute5tupleIJNS5_1CILi128EEES8_NS7_ILi64EEEEEENS_10bfloat16_tEfNS_4arch4Sm80ELb0ELb0ELb1ELb1ELb1ELb0ELb0ELb0ELi2ELi4ELi4ELi4ELb0EEENS1_21CollectiveEpilogueBwdISA_SB_SD_Li256ELb1ELb0ELi2EEENS1_19SingleTileSchedulerILb1ELb0ELb0ELi128EEEEEEEEEvNT_6ParamsE$_ZZN4cute13to_mixed_bitsINS_5tupleIJNS1_IJNS_1CILi4EEENS2_ILi8EEEEEES3_NS2_ILi1EEEEEENS1_IJNS1_IJNS2_ILi0EEENS2_ILi64EEEEEES8_S8_EEENS1_IJNS1_IJiiEEEiS8_EEEEEDaRKT_RKT0_RKT1_ENKUlRKT_RKT0_RKT1_E_clIS5_SA_SC_EEDaSP_SS_SV_)
$_ZN7cutlass13device_kernelIN5flash19enable_sm80_to_sm89INS1_16FlashAttnBwdSm80INS1_25CollectiveMainloopBwdSm80ILi2ELi2EN4cute5tupleIJNS5_1CILi128EEES8_NS7_ILi64EEEEEENS_10bfloat16_tEfNS_4arch4Sm80ELb0ELb0ELb1ELb1ELb1ELb0ELb0ELb0ELi2ELi4ELi4ELi4ELb0EEENS1_21CollectiveEpilogueBwdISA_SB_SD_Li256ELb1ELb0ELi2EEENS1_19SingleTileSchedulerILb1ELb0ELb0ELi128EEEEEEEEEvNT_6ParamsE$_ZZN4cute13to_mixed_bitsINS_5tupleIJNS1_IJNS_1CILi4EEENS2_ILi8EEEEEES3_NS2_ILi1EEEEEENS1_IJNS1_IJNS2_ILi0EEENS2_ILi64EEEEEES8_S8_EEENS1_IJNS1_IJiiEEEiS8_EEEEEDaRKT_RKT0_RKT1_ENKUlRKT_RKT0_RKT1_E_clIS5_SA_SC_EEDaSP_SS_SV_:
        /* <DEDUP_REMOVED lines=8> */
        .type           $_ZN7cutlass13device_kernelIN5flash19enable_sm80_to_sm89INS1_16FlashAttnBwdSm80INS1_25CollectiveMainloopBwdSm80ILi2ELi2EN4cute5tupleIJNS5_1CILi128EEES8_NS7_ILi64EEEEEENS_10bfloat16_tEfNS_4arch4Sm80ELb0ELb0ELb1ELb1ELb1ELb0ELb0ELb0ELi2ELi4ELi4ELi4ELb0EEENS1_21CollectiveEpilogueBwdISA_SB_SD_Li256ELb1ELb0ELi2EEENS1_19SingleTileSchedulerILb1ELb0ELb0ELi128EEEEEEEEEvNT_6ParamsE$_ZZN4cute13to_mixed_bitsINS_5tupleIJNS1_IJNS_1CILi4EEENS2_ILi8EEEEEES3_NS2_ILi1EEEEEENS1_IJNS1_IJNS2_ILi128EEENS2_ILi0EEEEEENS2_ILi16EEES9_EEENS1_IJNS1_IJiiEEEiS9_EEEEEDaRKT_RKT0_RKT1_ENKUlDpRKT_E_clIJNS_9MixedBitsILj0ELj384EEENSU_ILj0ELj48EEENS2_ILj0EEEEEEDaSR_,@function
        .size           $_ZN7cutlass13device_kernelIN5flash19enable_sm80_to_sm89INS1_16FlashAttnBwdSm80INS1_25CollectiveMainloopBwdSm80ILi2ELi2EN4cute5tupleIJNS5_1CILi128EEES8_NS7_ILi64EEEEEENS_10bfloat16_tEfNS_4arch4Sm80ELb0ELb0ELb1ELb1ELb1ELb0ELb0ELb0ELi2ELi4ELi4ELi4ELb0EEENS1_21CollectiveEpilogueBwdISA_SB_SD_Li256ELb1ELb0ELi2EEENS1_19SingleTileSchedulerILb1ELb0ELb0ELi128EEEEEEEEEvNT_6ParamsE$_ZZN4cute13to_mixed_bitsINS_5tupleIJNS1_IJNS_1CILi4EEENS2_ILi8EEEEEES3_NS2_ILi1EEEEEENS1_IJNS1_IJNS2_ILi128EEENS2_ILi0EEEEEENS2_ILi16EEES9_EEENS1_IJNS1_IJiiEEEiS9_EEEEEDaRKT_RKT0_RKT1_ENKUlDpRKT_E_clIJNS_9MixedBitsILj0ELj384EEENSU_ILj0ELj48EEENS2_ILj0EEEEEEDaSR_,($_ZN7cutlass13device_kernelIN5flash19enable_sm80_to_sm89INS1_16FlashAttnBwdSm80INS1_25CollectiveMainloopBwdSm80ILi2ELi2EN4cute5tupleIJNS5_1CILi128EEES8_NS7_ILi64EEEEEENS_10bfloat16_tEfNS_4arch4Sm80ELb0ELb0ELb1ELb1ELb1ELb0ELb0ELb0ELi2ELi4ELi4ELi4ELb0EEENS1_21CollectiveEpilogueBwdISA_SB_SD_Li256ELb1ELb0ELi2EEENS1_19SingleTileSchedulerILb1ELb0ELb0ELi128EEEEEEEEEvNT_6ParamsE$_ZZN4cute13to_mixed_bitsINS_5tupleIJNS1_IJNS_1CILi4EEENS2_ILi8EEEEEES3_NS2_ILi1EEEEEENS1_IJNS1_IJNS2_ILi128EEENS2_ILi0EEEEEENS2_ILi16EEES9_EEENS1_IJNS1_IJiiEEEiS9_EEEEEDaRKT_RKT0_RKT1_ENKUlRKT_RKT0_RKT1_E_clIS3_SB_iEEDaSQ_ST_SW_ - $_ZN7cutlass13device_kernelIN5flash19enable_sm80_to_sm89INS1_16FlashAttnBwdSm80INS1_25CollectiveMainloopBwdSm80ILi2ELi2EN4cute5tupleIJNS5_1CILi128EEES8_NS7_ILi64EEEEEENS_10bfloat16_tEfNS_4arch4Sm80ELb0ELb0ELb1ELb1ELb1ELb0ELb0ELb0ELi2ELi4ELi4ELi4ELb0EEENS1_21CollectiveEpilogueBwdISA_SB_SD_Li256ELb1ELb0ELi2EEENS1_19SingleTileSchedulerILb1ELb0ELb0ELi128EEEEEEEEEvNT_6ParamsE$_ZZN4cute13to_mixed_bitsINS_5tupleIJNS1_IJNS_1CILi4EEENS2_ILi8EEEEEES3_NS2_ILi1EEEEEENS1_IJNS1_IJNS2_ILi128EEENS2_ILi0EEEEEENS2_ILi16EEES9_EEENS1_IJNS1_IJiiEEEiS9_EEEEEDaRKT_RKT0_RKT1_ENKUlDpRKT_E_clIJNS_9MixedBitsILj0ELj384EEENSU_ILj0ELj48EEENS2_ILj0EEEEEEDaSR_)
$_ZN7cutlass13device_kernelIN5flash19enable_sm80_to_sm89INS1_16FlashAttnBwdSm80INS1_25CollectiveMainloopBwdSm80ILi2ELi2EN4cute5tupleIJNS5_1CILi128EEES8_NS7_ILi64EEEEEENS_10bfloat16_tEfNS_4arch4Sm80ELb0ELb0ELb1ELb1ELb1ELb0ELb0ELb0ELi2ELi4ELi4ELi4ELb0EEENS1_21CollectiveEpilogueBwdISA_SB_SD_Li256ELb1ELb0ELi2EEENS1_19SingleTileSchedulerILb1ELb0ELb0ELi128EEEEEEEEEvNT_6ParamsE$_ZZN4cute13to_mixed_bitsINS_5tupleIJNS1_IJNS_1CILi4EEENS2_ILi8EEEEEES3_NS2_ILi1EEEEEENS1_IJNS1_IJNS2_ILi128EEENS2_ILi0EEEEEENS2_ILi16EEES9_EEENS1_IJNS1_IJiiEEEiS9_EEEEEDaRKT_RKT0_RKT1_ENKUlDpRKT_E_clIJNS_9MixedBitsILj0ELj384EEENSU_ILj0ELj48EEENS2_ILj0EEEEEEDaSR_:
[----:B------:R-:W-:Y:S01]  /*d320*/  IMAD.MOV.U32 R8, RZ, RZ, R2 ;  /* 0x000000ffff087224 */ /* 0x000fe200078e0002 */
[----:B------:R-:W-:Y:S01]  /*d330*/  LOP3.LUT R6, R5, 0x30, RZ, 0xc0, !PT ;  /* 0x0000003005067812 */ /* 0x000fe200078ec0ff */
[----:B------:R-:W-:-:S03]  /*d340*/  IMAD.MOV.U32 R9, RZ, RZ, 0x0 ;  /* 0x00000000ff097424 */ /* 0x000fc600078e00ff */
[----:B------:R-:W-:Y:S01]  /*d350*/  LOP3.LUT R3, R6, 0x1b0, R3, 0x78, !PT ;  /* 0x000001b006037812 */ /* 0x000fe200078e7803 */
[----:B------:R-:W-:Y:S06]  /*d360*/  RET.REL.NODEC R8 `(_ZN7cutlass13device_kernelIN5flash19enable_sm80_to_sm89INS1_16FlashAttnBwdSm80INS1_25CollectiveMainloopBwdSm80ILi2ELi2EN4cute5tupleIJNS5_1CILi128EEES8_NS7_ILi64EEEEEENS_10bfloat16_tEfNS_4arch4Sm80ELb0ELb0ELb1ELb1ELb1ELb0ELb0ELb0ELi2ELi4ELi4ELi4ELb0EEENS1_21CollectiveEpilogueBwdISA_SB_SD_Li256ELb1ELb0ELi2EEENS1_19SingleTileSchedulerILb1ELb0ELb0ELi128EEEEEEEEEvNT_6ParamsE) ;  /* 0xffff2c9008007950 */ /* 0x000fec0003c3ffff */
        .type           $_ZN7cutlass13device_kernelIN5flash19enable_sm80_to_sm89INS1_16FlashAttnBwdSm80INS1_25CollectiveMainloopBwdSm80ILi2ELi2EN4cute5tupleIJNS5_1CILi128EEES8_NS7_ILi64EEEEEENS_10bfloat16_tEfNS_4arch4Sm80ELb0ELb0ELb1ELb1ELb1ELb0ELb0ELb0ELi2ELi4ELi4ELi4ELb0EEENS1_21CollectiveEpilogueBwdISA_SB_SD_Li256ELb1ELb0ELi2EEENS1_19SingleTileSchedulerILb1ELb0ELb0ELi128EEEEEEEEEvNT_6ParamsE$_ZZN4cute13to_mixed_bitsINS_5tupleIJNS1_IJNS_1CILi4EEENS2_ILi8EEEEEES3_NS2_ILi1EEEEEENS1_IJNS1_IJNS2_ILi128EEENS2_ILi0EEEEEENS2_ILi16EEES9_EEENS1_IJNS1_IJiiEEEiS9_EEEEEDaRKT_RKT0_RKT1_ENKUlRKT_RKT0_RKT1_E_clIS3_SB_iEEDaSQ_ST_SW_,@function
        .size           $_ZN7cutlass13device_kernelIN5flash19enable_sm80_to_sm89INS1_16FlashAttnBwdSm80INS1_25CollectiveMainloopBwdSm80ILi2ELi2EN4cute5tupleIJNS5_1CILi128EEES8_NS7_ILi64EEEEEENS_10bfloat16_tEfNS_4arch4Sm80ELb0ELb0ELb1ELb1ELb1ELb0ELb0ELb0ELi2ELi4ELi4ELi4ELb0EEENS1_21CollectiveEpilogueBwdISA_SB_SD_Li256ELb1ELb0ELi2EEENS1_19SingleTileSchedulerILb1ELb0ELb0ELi128EEEEEEEEEvNT_6ParamsE$_ZZN4cute13to_mixed_bitsINS_5tupleIJNS1_IJNS_1CILi4EEENS2_ILi8EEEEEES3_NS2_ILi1EEEEEENS1_IJNS1_IJNS2_ILi128EEENS2_ILi0EEEEEENS2_ILi16EEES9_EEENS1_IJNS1_IJiiEEEiS9_EEEEEDaRKT_RKT0_RKT1_ENKUlRKT_RKT0_RKT1_E_clIS3_SB_iEEDaSQ_ST_SW_,($_ZN7cutlass13device_kernelIN5flash19enable_sm80_to_sm89INS1_16FlashAttnBwdSm80INS1_25CollectiveMainloopBwdSm80ILi2ELi2EN4cute5tupleIJNS5_1CILi128EEES8_NS7_ILi64EEEEEENS_10bfloat16_tEfNS_4arch4Sm80ELb0ELb0ELb1ELb1ELb1ELb0ELb0ELb0ELi2ELi4ELi4ELi4ELb0EEENS1_21CollectiveEpilogueBwdISA_SB_SD_Li256ELb1ELb0ELi2EEENS1_19SingleTileSchedulerILb1ELb0ELb0ELi128EEEEEEEEEvNT_6ParamsE$_ZZN4cute13to_mixed_bitsINS_5tupleIJNS1_IJNS_1CILi4EEENS2_ILi8EEEEEES3_NS2_ILi1EEEEEENS1_IJNS1_IJNS2_ILi128EEENS2_ILi0EEEEEENS2_ILi16EEES9_EEENS1_IJNS1_IJiiEEEiS9_EEEEEDaRKT_RKT0_RKT1_ENKUlRKT_RKT0_RKT1_E_clIS5_SA_SD_EEDaSQ_ST_SW_ - $_ZN7cutlass13device_kernelIN5flash19enable_sm80_to_sm89INS1_16FlashAttnBwdSm80INS1_25CollectiveMainloopBwdSm80ILi2ELi2EN4cute5tupleIJNS5_1CILi128EEES8_NS7_ILi64EEEEEENS_10bfloat16_tEfNS_4arch4Sm80ELb0ELb0ELb1ELb1ELb1ELb0ELb0ELb0ELi2ELi4ELi4ELi4ELb0EEENS1_21CollectiveEpilogueBwdISA_SB_SD_Li256ELb1ELb0ELi2EEENS1_19SingleTileSchedulerILb1ELb0ELb0ELi128EEEEEEEEEvNT_6ParamsE$_ZZN4cute13to_mixed_bitsINS_5tupleIJNS1_IJNS_1CILi4EEENS2_ILi8EEEEEES3_NS2_ILi1EEEEEENS1_IJNS1_IJNS2_ILi128EEENS2_ILi0EEEEEENS2_ILi16EEES9_EEENS1_IJNS1_IJiiEEEiS9_EEEEEDaRKT_RKT0_RKT1_ENKUlRKT_RKT0_RKT1_E_clIS3_SB_iEEDaSQ_ST_SW_)
$_ZN7cutlass13device_kernelIN5flash19enable_sm80_to_sm89INS1_16FlashAttnBwdSm80INS1_25CollectiveMainloopBwdSm80ILi2ELi2EN4cute5tupleIJNS5_1CILi128EEES8_NS7_ILi64EEEEEENS_10bfloat16_tEfNS_4arch4Sm80ELb0ELb0ELb1ELb1ELb1ELb0ELb0ELb0ELi2ELi4ELi4ELi4ELb0EEENS1_21CollectiveEpilogueBwdISA_SB_SD_Li256ELb1ELb0ELi2EEENS1_19SingleTileSchedulerILb1ELb0ELb0ELi128EEEEEEEEEvNT_6ParamsE$_ZZN4cute13to_mixed_bitsINS_5tupleIJNS1_IJNS_1CILi4EEENS2_ILi8EEEEEES3_NS2_ILi1EEEEEENS1_IJNS1_IJNS2_ILi128EEENS2_ILi0EEEEEENS2_ILi16EEES9_EEENS1_IJNS1_IJiiEEEiS9_EEEEEDaRKT_RKT0_RKT1_ENKUlRKT_RKT0_RKT1_E_clIS3_SB_iEEDaSQ_ST_SW_:
[----:B------:R-:W-:Y:S01]  /*d370*/  MOV R8, R6 ;  /* 0x0000000600087202 */ /* 0x000fe20000000f00 */
[----:B------:R-:W-:Y:S02]  /*d380*/  IMAD.MOV.U32 R9, RZ, RZ, 0x0 ;  /* 0x00000000ff097424 */ /* 0x000fe400078e00ff */
[----:B------:R-:W-:-:S05]  /*d390*/  IMAD.SHL.U32 R2, R29, 0x10, RZ ;  /* 0x000000101d027824 */ /* 0x000fca00078e00ff */
[----:B------:R-:W-:Y:S01]  /*d3a0*/  LOP3.LUT R2, R2, 0x30, RZ, 0xc0, !PT ;  /* 0x0000003002027812 */ /* 0x000fe200078ec0ff */
[----:B------:R-:W-:Y:S06]  /*d3b0*/  RET.REL.NODEC R8 `(_ZN7cutlass13device_kernelIN5flash19enable_sm80_to_sm89INS1_16FlashAttnBwdSm80INS1_25CollectiveMainloopBwdSm80ILi2ELi2EN4cute5tupleIJNS5_1CILi128EEES8_NS7_ILi64EEEEEENS_10bfloat16_tEfNS_4arch4Sm80ELb0ELb0ELb1ELb1ELb1ELb0ELb0ELb0ELi2ELi4ELi4ELi4ELb0EEENS1_21CollectiveEpilogueBwdISA_SB_SD_Li256ELb1ELb0ELi2EEENS1_19SingleTileSchedulerILb1ELb0ELb0ELi128EEEEEEEEEvNT_6ParamsE) ;  /* 0xffff2c4008007950 */ /* 0x000fec0003c3ffff */
        .type           $_ZN7cutlass13device_kernelIN5flash19enable_sm80_to_sm89INS1_16FlashAttnBwdSm80INS1_25CollectiveMainloopBwdSm80ILi2ELi2EN4cute5tupleIJNS5_1CILi128EEES8_NS7_ILi64EEEEEENS_10bfloat16_tEfNS_4arch4Sm80ELb0ELb0ELb1ELb1ELb1ELb0ELb0ELb0ELi2ELi4ELi4ELi4ELb0EEENS1_21CollectiveEpilogueBwdISA_SB_SD_Li256ELb1ELb0ELi2EEENS1_19SingleTileSchedulerILb1ELb0ELb0ELi128EEEEEEEEEvNT_6ParamsE$_ZZN4cute13to_mixed_bitsINS_5tupleIJNS1_IJNS_1CILi4EEENS2_ILi8EEEEEES3_NS2_ILi1EEEEEENS1_IJNS1_IJNS2_ILi128EEENS2_ILi0EEEEEENS2_ILi16EEES9_EEENS1_IJNS1_IJiiEEEiS9_EEEEEDaRKT_RKT0_RKT1_ENKUlRKT_RKT0_RKT1_E_clIS5_SA_SD_EEDaSQ_ST_SW_,@function
        .size           $_ZN7cutlass13device_kernelIN5flash19enable_sm80_to_sm89INS1_16FlashAttnBwdSm80INS1_25CollectiveMainloopBwdSm80ILi2ELi2EN4cute5tupleIJNS5_1CILi128EEES8_NS7_ILi64EEEEEENS_10bfloat16_tEfNS_4arch4Sm80ELb0ELb0ELb1ELb1ELb1ELb0ELb0ELb0ELi2ELi4ELi4ELi4ELb0EEENS1_21CollectiveEpilogueBwdISA_SB_SD_Li256ELb1ELb0ELi2EEENS1_19SingleTileSchedulerILb1ELb0ELb0ELi128EEEEEEEEEvNT_6ParamsE$_ZZN4cute13to_mixed_bitsINS_5tupleIJNS1_IJNS_1CILi4EEENS2_ILi8EEEEEES3_NS2_ILi1EEEEEENS1_IJNS1_IJNS2_ILi128EEENS2_ILi0EEEEEENS2_ILi16EEES9_EEENS1_IJNS1_IJiiEEEiS9_EEEEEDaRKT_RKT0_RKT1_ENKUlRKT_RKT0_RKT1_E_clIS5_SA_SD_EEDaSQ_ST_SW_,($_ZN7cutlass13device_kernelIN5flash19enable_sm80_to_sm89INS1_16FlashAttnBwdSm80INS1_25CollectiveMainloopBwdSm80ILi2ELi2EN4cute5tupleIJNS5_1CILi128EEES8_NS7_ILi64EEEEEENS_10bfloat16_tEfNS_4arch4Sm80ELb0ELb0ELb1ELb1ELb1ELb0ELb0ELb0ELi2ELi4ELi4ELi4ELb0EEENS1_21CollectiveEpilogueBwdISA_SB_SD_Li256ELb1ELb0ELi2EEENS1_19SingleTileSchedulerILb1ELb0ELb0ELi128EEEEEEEEEvNT_6ParamsE$_ZZN4cute13to_mixed_bitsINS_5tupleIJNS_1CILi4EEENS2_ILi8EEEEEENS1_IJNS2_ILi0EEENS2_ILi64EEEEEENS1_IJiiEEEEEDaRKT_RKT0_RKT1_ENKUlDpRKT_E_clIJNS2_ILj0EEENS_9MixedBitsILj0ELj448EEEEEEDaSM_ - $_ZN7cutlass13device_kernelIN5flash19enable_sm80_to_sm89INS1_16FlashAttnBwdSm80INS1_25CollectiveMainloopBwdSm80ILi2ELi2EN4cute5tupleIJNS5_1CILi128EEES8_NS7_ILi64EEEEEENS_10bfloat16_tEfNS_4arch4Sm80ELb0ELb0ELb1ELb1ELb1ELb0ELb0ELb0ELi2ELi4ELi4ELi4ELb0EEENS1_21CollectiveEpilogueBwdISA_SB_SD_Li256ELb1ELb0ELi2EEENS1_19SingleTileSchedulerILb1ELb0ELb0ELi128EEEEEEEEEvNT_6ParamsE$_ZZN4cute13to_mixed_bitsINS_5tupleIJNS1_IJNS_1CILi4EEENS2_ILi8EEEEEES3_NS2_ILi1EEEEEENS1_IJNS1_IJNS2_ILi128EEENS2_ILi0EEEEEENS2_ILi16EEES9_EEENS1_IJNS1_IJiiEEEiS9_EEEEEDaRKT_RKT0_RKT1_ENKUlRKT_RKT0_RKT1_E_clIS5_SA_SD_EEDaSQ_ST_SW_)
$_ZN7cutlass13device_kernelIN5flash19enable_sm80_to_sm89INS1_16FlashAttnBwdSm80INS1_25CollectiveMainloopBwdSm80ILi2ELi2EN4cute5tupleIJNS5_1CILi128EEES8_NS7_ILi64EEEEEENS_10bfloat16_tEfNS_4arch4Sm80ELb0ELb0ELb1ELb1ELb1ELb0ELb0ELb0ELi2ELi4ELi4ELi4ELb0EEENS1_21CollectiveEpilogueBwdISA_SB_SD_Li256ELb1ELb0ELi2EEENS1_19SingleTileSchedulerILb1ELb0ELb0ELi128EEEEEEEEEvNT_6ParamsE$_ZZN4cute13to_mixed_bitsINS_5tupleIJNS1_IJNS_1CILi4EEENS2_ILi8EEEEEES3_NS2_ILi1EEEEEENS1_IJNS1_IJNS2_ILi128EEENS2_ILi0EEEEEENS2_ILi16EEES9_EEENS1_IJNS1_IJiiEEEiS9_EEEEEDaRKT_RKT0_RKT1_ENKUlRKT_RKT0_RKT1_E_clIS5_SA_SD_EEDaSQ_ST_SW_:
        /* <DEDUP_REMOVED lines=8> */
        .type           $_ZN7cutlass13device_kernelIN5flash19enable_sm80_to_sm89INS1_16FlashAttnBwdSm80INS1_25CollectiveMainloopBwdSm80ILi2ELi2EN4cute5tupleIJNS5_1CILi128EEES8_NS7_ILi64EEEEEENS_10bfloat16_tEfNS_4arch4Sm80ELb0ELb0ELb1ELb1ELb1ELb0ELb0ELb0ELi2ELi4ELi4ELi4ELb0EEENS1_21CollectiveEpilogueBwdISA_SB_SD_Li256ELb1ELb0ELi2EEENS1_19SingleTileSchedulerILb1ELb0ELb0ELi128EEEEEEEEEvNT_6ParamsE$_ZZN4cute13to_mixed_bitsINS_5tupleIJNS_1CILi4EEENS2_ILi8EEEEEENS1_IJNS2_ILi0EEENS2_ILi64EEEEEENS1_IJiiEEEEEDaRKT_RKT0_RKT1_ENKUlDpRKT_E_clIJNS2_ILj0EEENS_9MixedBitsILj0ELj448EEEEEEDaSM_,@function
        .size           $_ZN7cutlass13device_kernelIN5flash19enable_sm80_to_sm89INS1_16FlashAttnBwdSm80INS1_25CollectiveMainloopBwdSm80ILi2ELi2EN4cute5tupleIJNS5_1CILi128EEES8_NS7_ILi64EEEEEENS_10bfloat16_tEfNS_4arch4Sm80ELb0ELb0ELb1ELb1ELb1ELb0ELb0ELb0ELi2ELi4ELi4ELi4ELb0EEENS1_21CollectiveEpilogueBwdISA_SB_SD_Li256ELb1ELb0ELi2EEENS1_19SingleTileSchedulerILb1ELb0ELb0ELi128EEEEEEEEEvNT_6ParamsE$_ZZN4cute13to_mixed_bitsINS_5tupleIJNS_1CILi4EEENS2_ILi8EEEEEENS1_IJNS2_ILi0EEENS2_ILi64EEEEEENS1_IJiiEEEEEDaRKT_RKT0_RKT1_ENKUlDpRKT_E_clIJNS2_ILj0EEENS_9MixedBitsILj0ELj448EEEEEEDaSM_,($_ZN7cutlass13device_kernelIN5flash19enable_sm80_to_sm89INS1_16FlashAttnBwdSm80INS1_25CollectiveMainloopBwdSm80ILi2ELi2EN4cute5tupleIJNS5_1CILi128EEES8_NS7_ILi64EEEEEENS_10bfloat16_tEfNS_4arch4Sm80ELb0ELb0ELb1ELb1ELb1ELb0ELb0ELb0ELi2ELi4ELi4ELi4ELb0EEENS1_21CollectiveEpilogueBwdISA_SB_SD_Li256ELb1ELb0ELi2EEENS1_19SingleTileSchedulerILb1ELb0ELb0ELi128EEEEEEEEEvNT_6ParamsE$_ZZN4cute13to_mixed_bitsINS_5tupleIJNS_1CILi4EEENS2_ILi8EEEEEENS1_IJNS2_ILi0EEENS2_ILi64EEEEEENS1_IJiiEEEEEDaRKT_RKT0_RKT1_ENKUlRKT_RKT0_RKT1_E_clIS4_S7_iEEDaSL_SO_SR_ - $_ZN7cutlass13device_kernelIN5flash19enable_sm80_to_sm89INS1_16FlashAttnBwdSm80INS1_25CollectiveMainloopBwdSm80ILi2ELi2EN4cute5tupleIJNS5_1CILi128EEES8_NS7_ILi64EEEEEENS_10bfloat16_tEfNS_4arch4Sm80ELb0ELb0ELb1ELb1ELb1ELb0ELb0ELb0ELi2ELi4ELi4ELi4ELb0EEENS1_21CollectiveEpilogueBwdISA_SB_SD_Li256ELb1ELb0ELi2EEENS1_19SingleTileSchedulerILb1ELb0ELb0ELi128EEEEEEEEEvNT_6ParamsE$_ZZN4cute13to_mixed_bitsINS_5tupleIJNS_1CILi4EEENS2_ILi8EEEEEENS1_IJNS2_ILi0EEENS2_ILi64EEEEEENS1_IJiiEEEEEDaRKT_RKT0_RKT1_ENKUlDpRKT_E_clIJNS2_ILj0EEENS_9MixedBitsILj0ELj448EEEEEEDaSM_)
$_ZN7cutlass13device_kernelIN5flash19enable_sm80_to_sm89INS1_16FlashAttnBwdSm80INS1_25CollectiveMainloopBwdSm80ILi2ELi2EN4cute5tupleIJNS5_1CILi128EEES8_NS7_ILi64EEEEEENS_10bfloat16_tEfNS_4arch4Sm80ELb0ELb0ELb1ELb1ELb1ELb0ELb0ELb0ELi2ELi4ELi4ELi4ELb0EEENS1_21CollectiveEpilogueBwdISA_SB_SD_Li256ELb1ELb0ELi2EEENS1_19SingleTileSchedulerILb1ELb0ELb0ELi128EEEEEEEEEvNT_6ParamsE$_ZZN4cute13to_mixed_bitsINS_5tupleIJNS_1CILi4EEENS2_ILi8EEEEEENS1_IJNS2_ILi0EEENS2_ILi64EEEEEENS1_IJiiEEEEEDaRKT_RKT0_RKT1_ENKUlDpRKT_E_clIJNS2_ILj0EEENS_9MixedBitsILj0ELj448EEEEEEDaSM_:
[----:B------:R-:W-:Y:S01]  /*d440*/  IMAD.MOV.U32 R8, RZ, RZ, R2 ;  /* 0x000000ffff087224 */ /* 0x000fe200078e0002 */
[----:B------:R-:W-:Y:S02]  /*d450*/  MOV R9, 0x0 ;  /* 0x0000000000097802 */ /* 0x000fe40000000f00 */
[----:B------:R-:W-:Y:S02]  /*d460*/  LOP3.LUT R3, R3, 0x1c0, RZ, 0xc0, !PT ;  /* 0x000001c003037812 */ /* 0x000fe400078ec0ff */
[----:B------:R-:W-:Y:S05]  /*d470*/  RET.REL.NODEC R8 `(_ZN7cutlass13device_kernelIN5flash19enable_sm80_to_sm89INS1_16FlashAttnBwdSm80INS1_25CollectiveMainloopBwdSm80ILi2ELi2EN4cute5tupleIJNS5_1CILi128EEES8_NS7_ILi64EEEEEENS_10bfloat16_tEfNS_4arch4Sm80ELb0ELb0ELb1ELb1ELb1ELb0ELb0ELb0ELi2ELi4ELi4ELi4ELb0EEENS1_21CollectiveEpilogueBwdISA_SB_SD_Li256ELb1ELb0ELi2EEENS1_19SingleTileSchedulerILb1ELb0ELb0ELi128EEEEEEEEEvNT_6ParamsE) ;  /* 0xffff2b8008007950 */ /* 0x000fea0003c3ffff */
        .type           $_ZN7cutlass13device_kernelIN5flash19enable_sm80_to_sm89INS1_16FlashAttnBwdSm80INS1_25CollectiveMainloopBwdSm80ILi2ELi2EN4cute5tupleIJNS5_1CILi128EEES8_NS7_ILi64EEEEEENS_10bfloat16_tEfNS_4arch4Sm80ELb0ELb0ELb1ELb1ELb1ELb0ELb0ELb0ELi2ELi4ELi4ELi4ELb0EEENS1_21CollectiveEpilogueBwdISA_SB_SD_Li256ELb1ELb0ELi2EEENS1_19SingleTileSchedulerILb1ELb0ELb0ELi128EEEEEEEEEvNT_6ParamsE$_ZZN4cute13to_mixed_bitsINS_5tupleIJNS_1CILi4EEENS2_ILi8EEEEEENS1_IJNS2_ILi0EEENS2_ILi64EEEEEENS1_IJiiEEEEEDaRKT_RKT0_RKT1_ENKUlRKT_RKT0_RKT1_E_clIS4_S7_iEEDaSL_SO_SR_,@function
        .size           $_ZN7cutlass13device_kernelIN5flash19enable_sm80_to_sm89INS1_16FlashAttnBwdSm80INS1_25CollectiveMainloopBwdSm80ILi2ELi2EN4cute5tupleIJNS5_1CILi128EEES8_NS7_ILi64EEEEEENS_10bfloat16_tEfNS_4arch4Sm80ELb0ELb0ELb1ELb1ELb1ELb0ELb0ELb0ELi2ELi4ELi4ELi4ELb0EEENS1_21CollectiveEpilogueBwdISA_SB_SD_Li256ELb1ELb0ELi2EEENS1_19SingleTileSchedulerILb1ELb0ELb0ELi128EEEEEEEEEvNT_6ParamsE$_ZZN4cute13to_mixed_bitsINS_5tupleIJNS_1CILi4EEENS2_ILi8EEEEEENS1_IJNS2_ILi0EEENS2_ILi64EEEEEENS1_IJiiEEEEEDaRKT_RKT0_RKT1_ENKUlRKT_RKT0_RKT1_E_clIS4_S7_iEEDaSL_SO_SR_,($_ZN7cutlass13device_kernelIN5flash19enable_sm80_to_sm89INS1_16FlashAttnBwdSm80INS1_25CollectiveMainloopBwdSm80ILi2ELi2EN4cute5tupleIJNS5_1CILi128EEES8_NS7_ILi64EEEEEENS_10bfloat16_tEfNS_4arch4Sm80ELb0ELb0ELb1ELb1ELb1ELb0ELb0ELb0ELi2ELi4ELi4ELi4ELb0EEENS1_21CollectiveEpilogueBwdISA_SB_SD_Li256ELb1ELb0ELi2EEENS1_19SingleTileSchedulerILb1ELb0ELb0ELi128EEEEEEEEEvNT_6ParamsE$_ZZN4cute13to_mixed_bitsINS_5tupleIJNS_1CILi4EEENS2_ILi8EEEEEENS1_IJNS2_ILi128EEENS2_ILi0EEEEEENS1_IJiiEEEEEDaRKT_RKT0_RKT1_ENKUlDpRKT_E_clIJNS_9MixedBitsILj0ELj384EEENS2_ILj0EEEEEEDaSM_ - $_ZN7cutlass13device_kernelIN5flash19enable_sm80_to_sm89INS1_16FlashAttnBwdSm80INS1_25CollectiveMainloopBwdSm80ILi2ELi2EN4cute5tupleIJNS5_1CILi128EEES8_NS7_ILi64EEEEEENS_10bfloat16_tEfNS_4arch4Sm80ELb0ELb0ELb1ELb1ELb1ELb0ELb0ELb0ELi2ELi4ELi4ELi4ELb0EEENS1_21CollectiveEpilogueBwdISA_SB_SD_Li256ELb1ELb0ELi2EEENS1_19SingleTileSchedulerILb1ELb0ELb0ELi128EEEEEEEEEvNT_6ParamsE$_ZZN4cute13to_mixed_bitsINS_5tupleIJNS_1CILi4EEENS2_ILi8EEEEEENS1_IJNS2_ILi0EEENS2_ILi64EEEEEENS1_IJiiEEEEEDaRKT_RKT0_RKT1_ENKUlRKT_RKT0_RKT1_E_clIS4_S7_iEEDaSL_SO_SR_)
$_ZN7cutlass13device_kernelIN5flash19enable_sm80_to_sm89INS1_16FlashAttnBwdSm80INS1_25CollectiveMainloopBwdSm80ILi2ELi2EN4cute5tupleIJNS5_1CILi128EEES8_NS7_ILi64EEEEEENS_10bfloat16_tEfNS_4arch4Sm80ELb0ELb0ELb1ELb1ELb1ELb0ELb0ELb0ELi2ELi4ELi4ELi4ELb0EEENS1_21CollectiveEpilogueBwdISA_SB_SD_Li256ELb1ELb0ELi2EEENS1_19SingleTileSchedulerILb1ELb0ELb0ELi128EEEEEEEEEvNT_6ParamsE$_ZZN4cute13to_mixed_bitsINS_5tupleIJNS_1CILi4EEENS2_ILi8EEEEEENS1_IJNS2_ILi0EEENS2_ILi64EEEEEENS1_IJiiEEEEEDaRKT_RKT0_RKT1_ENKUlRKT_RKT0_RKT1_E_clIS4_S7_iEEDaSL_SO_SR_:
[----:B------:R-:W-:Y:S01]  /*d480*/  MOV R8, R2 ;  /* 0x0000000200087202 */ /* 0x000fe20000000f00 */
[----:B------:R-:W-:Y:S02]  /*d490*/  IMAD.MOV.U32 R9, RZ, RZ, 0x0 ;  /* 0x00000000ff097424 */ /* 0x000fe400078e00ff */
[----:B------:R-:W-:-:S05]  /*d4a0*/  IMAD.SHL.U32 R3, R3, 0x40, RZ ;  /* 0x0000004003037824 */ /* 0x000fca00078e00ff */
[----:B------:R-:W-:Y:S01]  /*d4b0*/  LOP3.LUT R3, R3, 0x1c0, RZ, 0xc0, !PT ;  /* 0x000001c003037812 */ /* 0x000fe200078ec0ff */
[----:B------:R-:W-:Y:S06]  /*d4c0*/  RET.REL.NODEC R8 `(_ZN7cutlass13device_kernelIN5flash19enable_sm80_to_sm89INS1_16FlashAttnBwdSm80INS1_25CollectiveMainloopBwdSm80ILi2ELi2EN4cute5tupleIJNS5_1CILi128EEES8_NS7_ILi64EEEEEENS_10bfloat16_tEfNS_4arch4Sm80ELb0ELb0ELb1ELb1ELb1ELb0ELb0ELb0ELi2ELi4ELi4ELi4ELb0EEENS1_21CollectiveEpilogueBwdISA_SB_SD_Li256ELb1ELb0ELi2EEENS1_19SingleTileSchedulerILb1ELb0ELb0ELi128EEEEEEEEEvNT_6ParamsE) ;  /* 0xffff2b3008007950 */ /* 0x000fec0003c3ffff */
        .type           $_ZN7cutlass13device_kernelIN5flash19enable_sm80_to_sm89INS1_16FlashAttnBwdSm80INS1_25CollectiveMainloopBwdSm80ILi2ELi2EN4cute5tupleIJNS5_1CILi128EEES8_NS7_ILi64EEEEEENS_10bfloat16_tEfNS_4arch4Sm80ELb0ELb0ELb1ELb1ELb1ELb0ELb0ELb0ELi2ELi4ELi4ELi4ELb0EEENS1_21CollectiveEpilogueBwdISA_SB_SD_Li256ELb1ELb0ELi2EEENS1_19SingleTileSchedulerILb1ELb0ELb0ELi128EEEEEEEEEvNT_6ParamsE$_ZZN4cute13to_mixed_bitsINS_5tupleIJNS_1CILi4EEENS2_ILi8EEEEEENS1_IJNS2_ILi128EEENS2_ILi0EEEEEENS1_IJiiEEEEEDaRKT_RKT0_RKT1_ENKUlDpRKT_E_clIJNS_9MixedBitsILj0ELj384EEENS2_ILj0EEEEEEDaSM_,@function
        .size           $_ZN7cutlass13device_kernelIN5flash19enable_sm80_to_sm89INS1_16FlashAttnBwdSm80INS1_25CollectiveMainloopBwdSm80ILi2ELi2EN4cute5tupleIJNS5_1CILi128EEES8_NS7_ILi64EEEEEENS_10bfloat16_tEfNS_4arch4Sm80ELb0ELb0ELb1ELb1ELb1ELb0ELb0ELb0ELi2ELi4ELi4ELi4ELb0EEENS1_21CollectiveEpilogueBwdISA_SB_SD_Li256ELb1ELb0ELi2EEENS1_19SingleTileSchedulerILb1ELb0ELb0ELi128EEEEEEEEEvNT_6ParamsE$_ZZN4cute13to_mixed_bitsINS_5tupleIJNS_1CILi4EEENS2_ILi8EEEEEENS1_IJNS2_ILi128EEENS2_ILi0EEEEEENS1_IJiiEEEEEDaRKT_RKT0_RKT1_ENKUlDpRKT_E_clIJNS_9MixedBitsILj0ELj384EEENS2_ILj0EEEEEEDaSM_,($_ZN7cutlass13device_kernelIN5flash19enable_sm80_to_sm89INS1_16FlashAttnBwdSm80INS1_25CollectiveMainloopBwdSm80ILi2ELi2EN4cute5tupleIJNS5_1CILi128EEES8_NS7_ILi64EEEEEENS_10bfloat16_tEfNS_4arch4Sm80ELb0ELb0ELb1ELb1ELb1ELb0ELb0ELb0ELi2ELi4ELi4ELi4ELb0EEENS1_21CollectiveEpilogueBwdISA_SB_SD_Li256ELb1ELb0ELi2EEENS1_19SingleTileSchedulerILb1ELb0ELb0ELi128EEEEEEEEEvNT_6ParamsE$_ZZN4cute13to_mixed_bitsINS_5tupleIJNS_1CILi4EEENS2_ILi8EEEEEENS1_IJNS2_ILi128EEENS2_ILi0EEEEEENS1_IJiiEEEEEDaRKT_RKT0_RKT1_ENKUlRKT_RKT0_RKT1_E_clIS3_S6_iEEDaSL_SO_SR_ - $_ZN7cutlass13device_kernelIN5flash19enable_sm80_to_sm89INS1_16FlashAttnBwdSm80INS1_25CollectiveMainloopBwdSm80ILi2ELi2EN4cute5tupleIJNS5_1CILi128EEES8_NS7_ILi64EEEEEENS_10bfloat16_tEfNS_4arch4Sm80ELb0ELb0ELb1ELb1ELb1ELb0ELb0ELb0ELi2ELi4ELi4ELi4ELb0EEENS1_21CollectiveEpilogueBwdISA_SB_SD_Li256ELb1ELb0ELi2EEENS1_19SingleTileSchedulerILb1ELb0ELb0ELi128EEEEEEEEEvNT_6ParamsE$_ZZN4cute13to_mixed_bitsINS_5tupleIJNS_1CILi4EEENS2_ILi8EEEEEENS1_IJNS2_ILi128EEENS2_ILi0EEEEEENS1_IJiiEEEEEDaRKT_RKT0_RKT1_ENKUlDpRKT_E_clIJNS_9MixedBitsILj0ELj384EEENS2_ILj0EEEEEEDaSM_)
$_ZN7cutlass13device_kernelIN5flash19enable_sm80_to_sm89INS1_16FlashAttnBwdSm80INS1_25CollectiveMainloopBwdSm80ILi2ELi2EN4cute5tupleIJNS5_1CILi128EEES8_NS7_ILi64EEEEEENS_10bfloat16_tEfNS_4arch4Sm80ELb0ELb0ELb1ELb1ELb1ELb0ELb0ELb0ELi2ELi4ELi4ELi4ELb0EEENS1_21CollectiveEpilogueBwdISA_SB_SD_Li256ELb1ELb0ELi2EEENS1_19SingleTileSchedulerILb1ELb0ELb0ELi128EEEEEEEEEvNT_6ParamsE$_ZZN4cute13to_mixed_bitsINS_5tupleIJNS_1CILi4EEENS2_ILi8EEEEEENS1_IJNS2_ILi128EEENS2_ILi0EEEEEENS1_IJiiEEEEEDaRKT_RKT0_RKT1_ENKUlDpRKT_E_clIJNS_9MixedBitsILj0ELj384EEENS2_ILj0EEEEEEDaSM_:
[----:B------:R-:W-:Y:S01]  /*d4d0*/  IMAD.MOV.U32 R8, RZ, RZ, R2 ;  /* 0x000000ffff087224 */ /* 0x000fe200078e0002 */
[----:B------:R-:W-:Y:S02]  /*d4e0*/  MOV R9, 0x0 ;  /* 0x0000000000097802 */ /* 0x000fe40000000f00 */
[----:B------:R-:W-:Y:S02]  /*d4f0*/  LOP3.LUT R3, R3, 0x180, RZ, 0xc0, !PT ;  /* 0x0000018003037812 */ /* 0x000fe400078ec0ff */
[----:B------:R-:W-:Y:S05]  /*d500*/  RET.REL.NODEC R8 `(_ZN7cutlass13device_kernelIN5flash19enable_sm80_to_sm89INS1_16FlashAttnBwdSm80INS1_25CollectiveMainloopBwdSm80ILi2ELi2EN4cute5tupleIJNS5_1CILi128EEES8_NS7_ILi64EEEEEENS_10bfloat16_tEfNS_4arch4Sm80ELb0ELb0ELb1ELb1ELb1ELb0ELb0ELb0ELi2ELi4ELi4ELi4ELb0EEENS1_21CollectiveEpilogueBwdISA_SB_SD_Li256ELb1ELb0ELi2EEENS1_19SingleTileSchedulerILb1ELb0ELb0ELi128EEEEEEEEEvNT_6ParamsE) ;  /* 0xffff2af008007950 */ /* 0x000fea0003c3ffff */
        .type           $_ZN7cutlass13device_kernelIN5flash19enable_sm80_to_sm89INS1_16FlashAttnBwdSm80INS1_25CollectiveMainloopBwdSm80ILi2ELi2EN4cute5tupleIJNS5_1CILi128EEES8_NS7_ILi64EEEEEENS_10bfloat16_tEfNS_4arch4Sm80ELb0ELb0ELb1ELb1ELb1ELb0ELb0ELb0ELi2ELi4ELi4ELi4ELb0EEENS1_21CollectiveEpilogueBwdISA_SB_SD_Li256ELb1ELb0ELi2EEENS1_19SingleTileSchedulerILb1ELb0ELb0ELi128EEEEEEEEEvNT_6ParamsE$_ZZN4cute13to_mixed_bitsINS_5tupleIJNS_1CILi4EEENS2_ILi8EEEEEENS1_IJNS2_ILi128EEENS2_ILi0EEEEEENS1_IJiiEEEEEDaRKT_RKT0_RKT1_ENKUlRKT_RKT0_RKT1_E_clIS3_S6_iEEDaSL_SO_SR_,@function
        .size           $_ZN7cutlass13device_kernelIN5flash19enable_sm80_to_sm89INS1_16FlashAttnBwdSm80INS1_25CollectiveMainloopBwdSm80ILi2ELi2EN4cute5tupleIJNS5_1CILi128EEES8_NS7_ILi64EEEEEENS_10bfloat16_tEfNS_4arch4Sm80ELb0ELb0ELb1ELb1ELb1ELb0ELb0ELb0ELi2ELi4ELi4ELi4ELb0EEENS1_21CollectiveEpilogueBwdISA_SB_SD_Li256ELb1ELb0ELi2EEENS1_19SingleTileSchedulerILb1ELb0ELb0ELi128EEEEEEEEEvNT_6ParamsE$_ZZN4cute13to_mixed_bitsINS_5tupleIJNS_1CILi4EEENS2_ILi8EEEEEENS1_IJNS2_ILi128EEENS2_ILi0EEEEEENS1_IJiiEEEEEDaRKT_RKT0_RKT1_ENKUlRKT_RKT0_RKT1_E_clIS3_S6_iEEDaSL_SO_SR_,($_ZN7cutlass13device_kernelIN5flash19enable_sm80_to_sm89INS1_16FlashAttnBwdSm80INS1_25CollectiveMainloopBwdSm80ILi2ELi2EN4cute5tupleIJNS5_1CILi128EEES8_NS7_ILi64EEEEEENS_10bfloat16_tEfNS_4arch4Sm80ELb0ELb0ELb1ELb1ELb1ELb0ELb0ELb0ELi2ELi4ELi4ELi4ELb0EEENS1_21CollectiveEpilogueBwdISA_SB_SD_Li256ELb1ELb0ELi2EEENS1_19SingleTileSchedulerILb1ELb0ELb0ELi128EEEEEEEEEvNT_6ParamsE$_ZZN4cute14logical_divideINS_5tupleIJNS1_IJNS_1CILi8EEENS2_ILi1EEEEEENS1_IJNS2_ILi2EEEEEEEEENS1_IJNS1_IJS4_NS2_ILi0EEEEEENS1_IJiEEEEEENS1_IJS5_NS_6LayoutIS4_S9_EEEEEEEDaRKNSD_IT_T0_EERKT1_ENKUlRKT_RKT0_E_clINSD_IS7_SB_EESE_EEDaSQ_ST_ - $_ZN7cutlass13device_kernelIN5flash19enable_sm80_to_sm89INS1_16FlashAttnBwdSm80INS1_25CollectiveMainloopBwdSm80ILi2ELi2EN4cute5tupleIJNS5_1CILi128EEES8_NS7_ILi64EEEEEENS_10bfloat16_tEfNS_4arch4Sm80ELb0ELb0ELb1ELb1ELb1ELb0ELb0ELb0ELi2ELi4ELi4ELi4ELb0EEENS1_21CollectiveEpilogueBwdISA_SB_SD_Li256ELb1ELb0ELi2EEENS1_19SingleTileSchedulerILb1ELb0ELb0ELi128EEEEEEEEEvNT_6ParamsE$_ZZN4cute13to_mixed_bitsINS_5tupleIJNS_1CILi4EEENS2_ILi8EEEEEENS1_IJNS2_ILi128EEENS2_ILi0EEEEEENS1_IJiiEEEEEDaRKT_RKT0_RKT1_ENKUlRKT_RKT0_RKT1_E_clIS3_S6_iEEDaSL_SO_SR_)
$_ZN7cutlass13device_kernelIN5flash19enable_sm80_to_sm89INS1_16FlashAttnBwdSm80INS1_25CollectiveMainloopBwdSm80ILi2ELi2EN4cute5tupleIJNS5_1CILi128EEES8_NS7_ILi64EEEEEENS_10bfloat16_tEfNS_4arch4Sm80ELb0ELb0ELb1ELb1ELb1ELb0ELb0ELb0ELi2ELi4ELi4ELi4ELb0EEENS1_21CollectiveEpilogueBwdISA_SB_SD_Li256ELb1ELb0ELi2EEENS1_19SingleTileSchedulerILb1ELb0ELb0ELi128EEEEEEEEEvNT_6ParamsE$_ZZN4cute13to_mixed_bitsINS_5tupleIJNS_1CILi4EEENS2_ILi8EEEEEENS1_IJNS2_ILi128EEENS2_ILi0EEEEEENS1_IJiiEEEEEDaRKT_RKT0_RKT1_ENKUlRKT_RKT0_RKT1_E_clIS3_S6_iEEDaSL_SO_SR_:
[----:B------:R-:W-:Y:S01]  /*d510*/  MOV R8, R2 ;  /* 0x0000000200087202 */ /* 0x000fe20000000f00 */
[----:B------:R-:W-:Y:S02]  /*d520*/  IMAD.MOV.U32 R9, RZ, RZ, 0x0 ;  /* 0x00000000ff097424 */ /* 0x000fe400078e00ff */
[----:B------:R-:W-:-:S05]  /*d530*/  IMAD.SHL.U32 R3, R3, 0x80, RZ ;  /* 0x0000008003037824 */ /* 0x000fca00078e00ff */
[----:B------:R-:W-:Y:S01]  /*d540*/  LOP3.LUT R3, R3, 0x180, RZ, 0xc0, !PT ;  /* 0x0000018003037812 */ /* 0x000fe200078ec0ff */
[----:B------:R-:W-:Y:S06]  /*d550*/  RET.REL.NODEC R8 `(_ZN7cutlass13device_kernelIN5flash19enable_sm80_to_sm89INS1_16FlashAttnBwdSm80INS1_25CollectiveMainloopBwdSm80ILi2ELi2EN4cute5tupleIJNS5_1CILi128EEES8_NS7_ILi64EEEEEENS_10bfloat16_tEfNS_4arch4Sm80ELb0ELb0ELb1ELb1ELb1ELb0ELb0ELb0ELi2ELi4ELi4ELi4ELb0EEENS1_21CollectiveEpilogueBwdISA_SB_SD_Li256ELb1ELb0ELi2EEENS1_19SingleTileSchedulerILb1ELb0ELb0ELi128EEEEEEEEEvNT_6ParamsE) ;  /* 0xffff2aa008007950 */ /* 0x000fec0003c3ffff */
        .type           $_ZN7cutlass13device_kernelIN5flash19enable_sm80_to_sm89INS1_16FlashAttnBwdSm80INS1_25CollectiveMainloopBwdSm80ILi2ELi2EN4cute5tupleIJNS5_1CILi128EEES8_NS7_ILi64EEEEEENS_10bfloat16_tEfNS_4arch4Sm80ELb0ELb0ELb1ELb1ELb1ELb0ELb0ELb0ELi2ELi4ELi4ELi4ELb0EEENS1_21CollectiveEpilogueBwdISA_SB_SD_Li256ELb1ELb0ELi2EEENS1_19SingleTileSchedulerILb1ELb0ELb0ELi128EEEEEEEEEvNT_6ParamsE$_ZZN4cute14logical_divideINS_5tupleIJNS1_IJNS_1CILi8EEENS2_ILi1EEEEEENS1_IJNS2_ILi2EEEEEEEEENS1_IJNS1_IJS4_NS2_ILi0EEEEEENS1_IJiEEEEEENS1_IJS5_NS_6LayoutIS4_S9_EEEEEEEDaRKNSD_IT_T0_EERKT1_ENKUlRKT_RKT0_E_clINSD_IS7_SB_EESE_EEDaSQ_ST_,@function
        .size           $_ZN7cutlass13device_kernelIN5flash19enable_sm80_to_sm89INS1_16FlashAttnBwdSm80INS1_25CollectiveMainloopBwdSm80ILi2ELi2EN4cute5tupleIJNS5_1CILi128EEES8_NS7_ILi64EEEEEENS_10bfloat16_tEfNS_4arch4Sm80ELb0ELb0ELb1ELb1ELb1ELb0ELb0ELb0ELi2ELi4ELi4ELi4ELb0EEENS1_21CollectiveEpilogueBwdISA_SB_SD_Li256ELb1ELb0ELi2EEENS1_19SingleTileSchedulerILb1ELb0ELb0ELi128EEEEEEEEEvNT_6ParamsE$_ZZN4cute14logical_divideINS_5tupleIJNS1_IJNS_1CILi8EEENS2_ILi1EEEEEENS1_IJNS2_ILi2EEEEEEEEENS1_IJNS1_IJS4_NS2_ILi0EEEEEENS1_IJiEEEEEENS1_IJS5_NS_6LayoutIS4_S9_EEEEEEEDaRKNSD_IT_T0_EERKT1_ENKUlRKT_RKT0_E_clINSD_IS7_SB_EESE_EEDaSQ_ST_,($_ZN7cutlass13device_kernelIN5flash19enable_sm80_to_sm89INS1_16FlashAttnBwdSm80INS1_25CollectiveMainloopBwdSm80ILi2ELi2EN4cute5tupleIJNS5_1CILi128EEES8_NS7_ILi64EEEEEENS_10bfloat16_tEfNS_4arch4Sm80ELb0ELb0ELb1ELb1ELb1ELb0ELb0ELb0ELi2ELi4ELi4ELi4ELb0EEENS1_21CollectiveEpilogueBwdISA_SB_SD_Li256ELb1ELb0ELi2EEENS1_19SingleTileSchedulerILb1ELb0ELb0ELi128EEEEEEEEEvNT_6ParamsE$_ZZN4cute14transform_leafINS_15ArithmeticTupleIJiiEEENS_8identityEEEDaRKT_OT0_ENKUlRKT_E_clIiEEDaSB_ - $_ZN7cutlass13device_kernelIN5flash19enable_sm80_to_sm89INS1_16FlashAttnBwdSm80INS1_25CollectiveMainloopBwdSm80ILi2ELi2EN4cute5tupleIJNS5_1CILi128EEES8_NS7_ILi64EEEEEENS_10bfloat16_tEfNS_4arch4Sm80ELb0ELb0ELb1ELb1ELb1ELb0ELb0ELb0ELi2ELi4ELi4ELi4ELb0EEENS1_21CollectiveEpilogueBwdISA_SB_SD_Li256ELb1ELb0ELi2EEENS1_19SingleTileSchedulerILb1ELb0ELb0ELi128EEEEEEEEEvNT_6ParamsE$_ZZN4cute14logical_divideINS_5tupleIJNS1_IJNS_1CILi8EEENS2_ILi1EEEEEENS1_IJNS2_ILi2EEEEEEEEENS1_IJNS1_IJS4_NS2_ILi0EEEEEENS1_IJiEEEEEENS1_IJS5_NS_6LayoutIS4_S9_EEEEEEEDaRKNSD_IT_T0_EERKT1_ENKUlRKT_RKT0_E_clINSD_IS7_SB_EESE_EEDaSQ_ST_)
$_ZN7cutlass13device_kernelIN5flash19enable_sm80_to_sm89INS1_16FlashAttnBwdSm80INS1_25CollectiveMainloopBwdSm80ILi2ELi2EN4cute5tupleIJNS5_1CILi128EEES8_NS7_ILi64EEEEEENS_10bfloat16_tEfNS_4arch4Sm80ELb0ELb0ELb1ELb1ELb1ELb0ELb0ELb0ELi2ELi4ELi4ELi4ELb0EEENS1_21CollectiveEpilogueBwdISA_SB_SD_Li256ELb1ELb0ELi2EEENS1_19SingleTileSchedulerILb1ELb0ELb0ELi128EEEEEEEEEvNT_6ParamsE$_ZZN4cute14logical_divideINS_5tupleIJNS1_IJNS_1CILi8EEENS2_ILi1EEEEEENS1_IJNS2_ILi2EEEEEEEEENS1_IJNS1_IJS4_NS2_ILi0EEEEEENS1_IJiEEEEEENS1_IJS5_NS_6LayoutIS4_S9_EEEEEEEDaRKNSD_IT_T0_EERKT1_ENKUlRKT_RKT0_E_clINSD_IS7_SB_EESE_EEDaSQ_ST_:
[----:B------:R-:W-:-:S05]  /*d560*/  IADD3 R7, R2, -c[0x0][0x20], RZ ;  /* 0x8000080002077a10 */ /* 0x000fca0007ffe0ff */
[----:B------:R1:W5:Y:S01]  /*d570*/  LDL R3, [R7] ;  /* 0x0000000007037983 */ /* 0x0003620000100800 */
[----:B------:R-:W-:Y:S02]  /*d580*/  IADD3 R13, R1, 0x1680, RZ ;  /* 0x00001680010d7810 */ /* 0x000fe40007ffe0ff */
[----:B------:R-:W-:Y:S02]  /*d590*/  MOV R6, 0xd5d0 ;  /* 0x0000d5d000067802 */ /* 0x000fe40000000f00 */
[----:B------:R-:W-:-:S04]  /*d5a0*/  IADD3 R13, R13, c[0x0][0x20], RZ ;  /* 0x000008000d0d7a10 */ /* 0x000fc80007ffe0ff */
[----:B------:R-:W-:Y:S02]  /*d5b0*/  IADD3 R2, R13, 0x4, RZ ;  /* 0x000000040d027810 */ /* 0x000fe40007ffe0ff */
[----:B-1---5:R-:W-:Y:S05]  /*d5c0*/  CALL.REL.NOINC `($_ZN7cutlass13device_kernelIN5flash19enable_sm80_to_sm89INS1_16FlashAttnBwdSm80INS1_25CollectiveMainloopBwdSm80ILi2ELi2EN4cute5tupleIJNS5_1CILi128EEES8_NS7_ILi64EEEEEENS_10bfloat16_tEfNS_4arch4Sm80ELb0ELb0ELb1ELb1ELb1ELb0ELb0ELb0ELi2ELi4ELi4ELi4ELb0EEENS1_21CollectiveEpilogueBwdISA_SB_SD_Li256ELb1ELb0ELi2EEENS1_19SingleTileSchedulerILb1ELb0ELb0ELi128EEEEEEEEEvNT_6ParamsE$_ZN4cute5tupleIJNS_1CILi2EEEiEEC2ERKS2_RKi) ;  /* 0xffffec7000007944 */ /* 0x022fea0003c3ffff */
[----:B------:R1:W5:Y:S01]  /*d5d0*/  LDL R3, [R7] ;  /* 0x0000000007037983 */ /* 0x0003620000100800 */
[----:B------:R-:W-:Y:S02]  /*d5e0*/  MOV R2, R13 ;  /* 0x0000000d00027202 */ /* 0x000fe40000000f00 */
[----:B------:R-:W-:Y:S02]  /*d5f0*/  MOV R6, 0xd610 ;  /* 0x0000d61000067802 */ /* 0x000fe40000000f00 */
[----:B-1---5:R-:W-:Y:S05]  /*d600*/  CALL.REL.NOINC `($_ZN7cutlass13device_kernelIN5flash19enable_sm80_to_sm89INS1_16FlashAttnBwdSm80INS1_25CollectiveMainloopBwdSm80ILi2ELi2EN4cute5tupleIJNS5_1CILi128EEES8_NS7_ILi64EEEEEENS_10bfloat16_tEfNS_4arch4Sm80ELb0ELb0ELb1ELb1ELb1ELb0ELb0ELb0ELi2ELi4ELi4ELi4ELb0EEENS1_21CollectiveEpilogueBwdISA_SB_SD_Li256ELb1ELb0ELi2EEENS1_19SingleTileSchedulerILb1ELb0ELb0ELi128EEEEEEEEEvNT_6ParamsE$_ZN4cute5tupleIJNS_1CILi2EEEiEEC2ERKS2_RKi) ;  /* 0xffffec3000007944 */ /* 0x022fea0003c3ffff */
[----:B------:R1:W5:Y:S01]  /*d610*/  LDL R3, [R1+0x1680] ;  /* 0x0016800001037983 */ /* 0x0003620000100800 */
[----:B------:R-:W-:-:S03]  /*d620*/  MOV R8, 0xd640 ;  /* 0x0000d64000087802 */ /* 0x000fc60000000f00 */
[----:B-1---5:R-:W-:Y:S05]  /*d630*/  CALL.REL.NOINC `($_ZN7cutlass13device_kernelIN5flash19enable_sm80_to_sm89INS1_16FlashAttnBwdSm80INS1_25CollectiveMainloopBwdSm80ILi2ELi2EN4cute5tupleIJNS5_1CILi128EEES8_NS7_ILi64EEEEEENS_10bfloat16_tEfNS_4arch4Sm80ELb0ELb0ELb1ELb1ELb1ELb0ELb0ELb0ELi2ELi4ELi4ELi4ELb0EEENS1_21CollectiveEpilogueBwdISA_SB_SD_Li256ELb1ELb0ELi2EEENS1_19SingleTileSchedulerILb1ELb0ELb0ELi128EEEEEEEEEvNT_6ParamsE$_ZZN4cute6detail16composition_implINS_1CILi2EEEiNS_5tupleIJNS2_ILi1EEES3_EEENS4_IJNS2_ILi0EEES5_EEEEEDaRKT_RKT0_RKT1_RKT2_ENKUlRKT_RKT0_E_clIS3_S5_EEDaSN_SQ_) ;  /* 0x0000095000007944 */ /* 0x022fea0003c00000 */
[----:B------:R-:W-:Y:S02]  /*d640*/  MOV R8, 0xd660 ;  /* 0x0000d66000087802 */ /* 0x000fe40000000f00 */
[----:B-1---5:R-:W-:Y:S05]  /*d650*/  CALL.REL.NOINC `($_ZN7cutlass13device_kernelIN5flash19enable_sm80_to_sm89INS1_16FlashAttnBwdSm80INS1_25CollectiveMainloopBwdSm80ILi2ELi2EN4cute5tupleIJNS5_1CILi128EEES8_NS7_ILi64EEEEEENS_10bfloat16_tEfNS_4arch4Sm80ELb0ELb0ELb1ELb1ELb1ELb0ELb0ELb0ELi2ELi4ELi4ELi4ELb0EEENS1_21CollectiveEpilogueBwdISA_SB_SD_Li256ELb1ELb0ELi2EEENS1_19SingleTileSchedulerILb1ELb0ELb0ELi128EEEEEEEEEvNT_6ParamsE$_ZN4cute3eso3ESOILb1ELb0EJNS_1CILi0EEEiEEC2ERKS3_RKi) ;  /* 0xffffb69000007944 */ /* 0x022fea0003c3ffff */
[----:B-1----:R1:W5:Y:S01]  /*d660*/  LDL R2, [R1+0x1680] ;  /* 0x0016800001027983 */ /* 0x0023620000100800 */
[----:B------:R-:W-:-:S03]  /*d670*/  MOV R6, 0xd690 ;  /* 0x0000d69000067802 */ /* 0x000fc60000000f00 */
[----:B-1---5:R-:W-:Y:S05]  /*d680*/  CALL.REL.NOINC `($_ZN7cutlass13device_kernelIN5flash19enable_sm80_to_sm89INS1_16FlashAttnBwdSm80INS1_25CollectiveMainloopBwdSm80ILi2ELi2EN4cute5tupleIJNS5_1CILi128EEES8_NS7_ILi64EEEEEENS_10bfloat16_tEfNS_4arch4Sm80ELb0ELb0ELb1ELb1ELb1ELb0ELb0ELb0ELi2ELi4ELi4ELi4ELb0EEENS1_21CollectiveEpilogueBwdISA_SB_SD_Li256ELb1ELb0ELi2EEENS1_19SingleTileSchedulerILb1ELb0ELb0ELi128EEEEEEEEEvNT_6ParamsE$_ZN4cute5tupleIJNS0_IJNS_1CILi1EEENS1_ILi2EEEEEENS0_IJNS1_ILi0EEEiEEEEEC2ERKS4_RKS6_) ;  /* 0xffffe80000007944 */ /* 0x022fea0003c3ffff */
[----:B-1----:R1:W5:Y:S01]  /*d690*/  LDL R3, [R1+0x1680] ;  /* 0x0016800001037983 */ /* 0x0023620000100800 */
[----:B------:R-:W-:-:S04]  /*d6a0*/  MOV R13, 0x0 ;  /* 0x00000000000d7802 */ /* 0x000fc80000000f00 */
[----:B------:R-:W-:Y:S05]  /*d6b0*/  RET.REL.NODEC R12 `(_ZN7cutlass13device_kernelIN5flash19enable_sm80_to_sm89INS1_16FlashAttnBwdSm80INS1_25CollectiveMainloopBwdSm80ILi2ELi2EN4cute5tupleIJNS5_1CILi128EEES8_NS7_ILi64EEEEEENS_10bfloat16_tEfNS_4arch4Sm80ELb0ELb0ELb1ELb1ELb1ELb0ELb0ELb0ELi2ELi4ELi4ELi4ELb0EEENS1_21CollectiveEpilogueBwdISA_SB_SD_Li256ELb1ELb0ELi2EEENS1_19SingleTileSchedulerILb1ELb0ELb0ELi128EEEEEEEEEvNT_6ParamsE) ;  /* 0xffff29400c007950 */ /* 0x000fea0003c3ffff */
        .type           $_ZN7cutlass13device_kernelIN5flash19enable_sm80_to_sm89INS1_16FlashAttnBwdSm80INS1_25CollectiveMainloopBwdSm80ILi2ELi2EN4cute5tupleIJNS5_1CILi128EEES8_NS7_ILi64EEEEEENS_10bfloat16_tEfNS_4arch4Sm80ELb0ELb0ELb1ELb1ELb1ELb0ELb0ELb0ELi2ELi4ELi4ELi4ELb0EEENS1_21CollectiveEpilogueBwdISA_SB_SD_Li256ELb1ELb0ELi2EEENS1_19SingleTileSchedulerILb1ELb0ELb0ELi128EEEEEEEEEvNT_6ParamsE$_ZZN4cute14transform_leafINS_15ArithmeticTupleIJiiEEENS_8identityEEEDaRKT_OT0_ENKUlRKT_E_clIiEEDaSB_,@function
        .size           $_ZN7cutlass13device_kernelIN5flash19enable_sm80_to_sm89INS1_16FlashAttnBwdSm80INS1_25CollectiveMainloopBwdSm80ILi2ELi2EN4cute5tupleIJNS5_1CILi128EEES8_NS7_ILi64EEEEEENS_10bfloat16_tEfNS_4arch4Sm80ELb0ELb0ELb1ELb1ELb1ELb0ELb0ELb0ELi2ELi4ELi4ELi4ELb0EEENS1_21CollectiveEpilogueBwdISA_SB_SD_Li256ELb1ELb0ELi2EEENS1_19SingleTileSchedulerILb1ELb0ELb0ELi128EEEEEEEEEvNT_6ParamsE$_ZZN4cute14transform_leafINS_15ArithmeticTupleIJiiEEENS_8identityEEEDaRKT_OT0_ENKUlRKT_E_clIiEEDaSB_,($_ZN7cutlass13device_kernelIN5flash19enable_sm80_to_sm89INS1_16FlashAttnBwdSm80INS1_25CollectiveMainloopBwdSm80ILi2ELi2EN4cute5tupleIJNS5_1CILi128EEES8_NS7_ILi64EEEEEENS_10bfloat16_tEfNS_4arch4Sm80ELb0ELb0ELb1ELb1ELb1ELb0ELb0ELb0ELi2ELi4ELi4ELi4ELb0EEENS1_21CollectiveEpilogueBwdISA_SB_SD_Li256ELb1ELb0ELi2EEENS1_19SingleTileSchedulerILb1ELb0ELb0ELi128EEEEEEEEEvNT_6ParamsE$_ZZN4cute16flatten_to_tupleINS_5tupleIJNS1_IJiiEEENS_1CILi1024EEEEEEEEDaRKT_ENKUlRKT_E_clIS2_EEDaSB_ - $_ZN7cutlass13device_kernelIN5flash19enable_sm80_to_sm89INS1_16FlashAttnBwdSm80INS1_25CollectiveMainloopBwdSm80ILi2ELi2EN4cute5tupleIJNS5_1CILi128EEES8_NS7_ILi64EEEEEENS_10bfloat16_tEfNS_4arch4Sm80ELb0ELb0ELb1ELb1ELb1ELb0ELb0ELb0ELi2ELi4ELi4ELi4ELb0EEENS1_21CollectiveEpilogueBwdISA_SB_SD_Li256ELb1ELb0ELi2EEENS1_19SingleTileSchedulerILb1ELb0ELb0ELi128EEEEEEEEEvNT_6ParamsE$_ZZN4cute14transform_leafINS_15ArithmeticTupleIJiiEEENS_8identityEEEDaRKT_OT0_ENKUlRKT_E_clIiEEDaSB_)
$_ZN7cutlass13device_kernelIN5flash19enable_sm80_to_sm89INS1_16FlashAttnBwdSm80INS1_25CollectiveMainloopBwdSm80ILi2ELi2EN4cute5tupleIJNS5_1CILi128EEES8_NS7_ILi64EEEEEENS_10bfloat16_tEfNS_4arch4Sm80ELb0ELb0ELb1ELb1ELb1ELb0ELb0ELb0ELi2ELi4ELi4ELi4ELb0EEENS1_21CollectiveEpilogueBwdISA_SB_SD_Li256ELb1ELb0ELi2EEENS1_19SingleTileSchedulerILb1ELb0ELb0ELi128EEEEEEEEEvNT_6ParamsE$_ZZN4cute14transform_leafINS_15ArithmeticTupleIJiiEEENS_8identityEEEDaRKT_OT0_ENKUlRKT_E_clIiEEDaSB_:
[----:B------:R-:W-:Y:S02]  /*d6c0*/  MOV R76, R2 ;  /* 0x00000002004c7202 */ /* 0x000fe40000000f00 */
[----:B------:R-:W-:Y:S02]  /*d6d0*/  MOV R77, 0x0 ;  /* 0x00000000004d7802 */ /* 0x000fe40000000f00 */
[----:B------:R-:W-:Y:S02]  /*d6e0*/  MOV R8, R6 ;  /* 0x0000000600087202 */ /* 0x000fe40000000f00 */
[----:B------:R-:W-:Y:S05]  /*d6f0*/  RET.REL.NODEC R76 `(_ZN7cutlass13device_kernelIN5flash19enable_sm80_to_sm89INS1_16FlashAttnBwdSm80INS1_25CollectiveMainloopBwdSm80ILi2ELi2EN4cute5tupleIJNS5_1CILi128EEES8_NS7_ILi64EEEEEENS_10bfloat16_tEfNS_4arch4Sm80ELb0ELb0ELb1ELb1ELb1ELb0ELb0ELb0ELi2ELi4ELi4ELi4ELb0EEENS1_21CollectiveEpilogueBwdISA_SB_SD_Li256ELb1ELb0ELi2EEENS1_19SingleTileSchedulerILb1ELb0ELb0ELi128EEEEEEEEEvNT_6ParamsE) ;  /* 0xffff29004c007950 */ /* 0x000fea0003c3ffff */
        .type           $_ZN7cutlass13device_kernelIN5flash19enable_sm80_to_sm89INS1_16FlashAttnBwdSm80INS1_25CollectiveMainloopBwdSm80ILi2ELi2EN4cute5tupleIJNS5_1CILi128EEES8_NS7_ILi64EEEEEENS_10bfloat16_tEfNS_4arch4Sm80ELb0ELb0ELb1ELb1ELb1ELb0ELb0ELb0ELi2ELi4ELi4ELi4ELb0EEENS1_21CollectiveEpilogueBwdISA_SB_SD_Li256ELb1ELb0ELi2EEENS1_19SingleTileSchedulerILb1ELb0ELb0ELi128EEEEEEEEEvNT_6ParamsE$_ZZN4cute16flatten_to_tupleINS_5tupleIJNS1_IJiiEEENS_1CILi1024EEEEEEEEDaRKT_ENKUlRKT_E_clIS2_EEDaSB_,@function
        .size           $_ZN7cutlass13device_kernelIN5flash19enable_sm80_to_sm89INS1_16FlashAttnBwdSm80INS1_25CollectiveMainloopBwdSm80ILi2ELi2EN4cute5tupleIJNS5_1CILi128EEES8_NS7_ILi64EEEEEENS_10bfloat16_tEfNS_4arch4Sm80ELb0ELb0ELb1ELb1ELb1ELb0ELb0ELb0ELi2ELi4ELi4ELi4ELb0EEENS1_21CollectiveEpilogueBwdISA_SB_SD_Li256ELb1ELb0ELi2EEENS1_19SingleTileSchedulerILb1ELb0ELb0ELi128EEEEEEEEEvNT_6ParamsE$_ZZN4cute16flatten_to_tupleINS_5tupleIJNS1_IJiiEEENS_1CILi1024EEEEEEEEDaRKT_ENKUlRKT_E_clIS2_EEDaSB_,($_ZN7cutlass13device_kernelIN5flash19enable_sm80_to_sm89INS1_16FlashAttnBwdSm80INS1_25CollectiveMainloopBwdSm80ILi2ELi2EN4cute5tupleIJNS5_1CILi128EEES8_NS7_ILi64EEEEEENS_10bfloat16_tEfNS_4arch4Sm80ELb0ELb0ELb1ELb1ELb1ELb0ELb0ELb0ELi2ELi4ELi4ELi4ELb0EEENS1_21CollectiveEpilogueBwdISA_SB_SD_Li256ELb1ELb0ELi2EEENS1_19SingleTileSchedulerILb1ELb0ELb0ELi128EEEEEEEEEvNT_6ParamsE$_ZZN4cute16flatten_to_tupleINS_5tupleIJNS1_IJiiEEENS_1CILi8192EEEEEEEEDaRKT_ENKUlRKT_E_clIS2_EEDaSB_ - $_ZN7cutlass13device_kernelIN5flash19enable_sm80_to_sm89INS1_16FlashAttnBwdSm80INS1_25CollectiveMainloopBwdSm80ILi2ELi2EN4cute5tupleIJNS5_1CILi128EEES8_NS7_ILi64EEEEEENS_10bfloat16_tEfNS_4arch4Sm80ELb0ELb0ELb1ELb1ELb1ELb0ELb0ELb0ELi2ELi4ELi4ELi4ELb0EEENS1_21CollectiveEpilogueBwdISA_SB_SD_Li256ELb1ELb0ELi2EEENS1_19SingleTileSchedulerILb1ELb0ELb0ELi128EEEEEEEEEvNT_6ParamsE$_ZZN4cute16flatten_to_tupleINS_5tupleIJNS1_IJiiEEENS_1CILi1024EEEEEEEEDaRKT_ENKUlRKT_E_clIS2_EEDaSB_)
$_ZN7cutlass13device_kernelIN5flash19enable_sm80_to_sm89INS1_16FlashAttnBwdSm80INS1_25CollectiveMainloopBwdSm80ILi2ELi2EN4cute5tupleIJNS5_1CILi128EEES8_NS7_ILi64EEEEEENS_10bfloat16_tEfNS_4arch4Sm80ELb0ELb0ELb1ELb1ELb1ELb0ELb0ELb0ELi2ELi4ELi4ELi4ELb0EEENS1_21CollectiveEpilogueBwdISA_SB_SD_Li256ELb1ELb0ELi2EEENS1_19SingleTileSchedulerILb1ELb0ELb0ELi128EEEEEEEEEvNT_6ParamsE$_ZZN4cute16flatten_to_tupleINS_5tupleIJNS1_IJiiEEENS_1CILi1024EEEEEEEEDaRKT_ENKUlRKT_E_clIS2_EEDaSB_:
[----:B------:R-:W-:-:S04]  /*d700*/  MOV R5, 0x0 ;  /* 0x0000000000057802 */ /* 0x000fc80000000f00 */
[----:B------:R-:W-:Y:S05]  /*d710*/  RET.REL.NODEC R4 `(_ZN7cutlass13device_kernelIN5flash19enable_sm80_to_sm89INS1_16FlashAttnBwdSm80INS1_25CollectiveMainloopBwdSm80ILi2ELi2EN4cute5tupleIJNS5_1CILi128EEES8_NS7_ILi64EEEEEENS_10bfloat16_tEfNS_4arch4Sm80ELb0ELb0ELb1ELb1ELb1ELb0ELb0ELb0ELi2ELi4ELi4ELi4ELb0EEENS1_21CollectiveEpilogueBwdISA_SB_SD_Li256ELb1ELb0ELi2EEENS1_19SingleTileSchedulerILb1ELb0ELb0ELi128EEEEEEEEEvNT_6ParamsE) ;  /* 0xffff28e004007950 */ /* 0x000fea0003c3ffff */
        .type           $_ZN7cutlass13device_kernelIN5flash19enable_sm80_to_sm89INS1_16FlashAttnBwdSm80INS1_25CollectiveMainloopBwdSm80ILi2ELi2EN4cute5tupleIJNS5_1CILi128EEES8_NS7_ILi64EEEEEENS_10bfloat16_tEfNS_4arch4Sm80ELb0ELb0ELb1ELb1ELb1ELb0ELb0ELb0ELi2ELi4ELi4ELi4ELb0EEENS1_21CollectiveEpilogueBwdISA_SB_SD_Li256ELb1ELb0ELi2EEENS1_19SingleTileSchedulerILb1ELb0ELb0ELi128EEEEEEEEEvNT_6ParamsE$_ZZN4cute16flatten_to_tupleINS_5tupleIJNS1_IJiiEEENS_1CILi8192EEEEEEEEDaRKT_ENKUlRKT_E_clIS2_EEDaSB_,@function
        .size           $_ZN7cutlass13device_kernelIN5flash19enable_sm80_to_sm89INS1_16FlashAttnBwdSm80INS1_25CollectiveMainloopBwdSm80ILi2ELi2EN4cute5tupleIJNS5_1CILi128EEES8_NS7_ILi64EEEEEENS_10bfloat16_tEfNS_4arch4Sm80ELb0ELb0ELb1ELb1ELb1ELb0ELb0ELb0ELi2ELi4ELi4ELi4ELb0EEENS1_21CollectiveEpilogueBwdISA_SB_SD_Li256ELb1ELb0ELi2EEENS1_19SingleTileSchedulerILb1ELb0ELb0ELi128EEEEEEEEEvNT_6ParamsE$_ZZN4cute16flatten_to_tupleINS_5tupleIJNS1_IJiiEEENS_1CILi8192EEEEEEEEDaRKT_ENKUlRKT_E_clIS2_EEDaSB_,($_ZN7cutlass13device_kernelIN5flash19enable_sm80_to_sm89INS1_16FlashAttnBwdSm80INS1_25CollectiveMainloopBwdSm80ILi2ELi2EN4cute5tupleIJNS5_1CILi128EEES8_NS7_ILi64EEEEEENS_10bfloat16_tEfNS_4arch4Sm80ELb0ELb0ELb1ELb1ELb1ELb0ELb0ELb0ELi2ELi4ELi4ELi4ELb0EEENS1_21CollectiveEpilogueBwdISA_SB_SD_Li256ELb1ELb0ELi2EEENS1_19SingleTileSchedulerILb1ELb0ELb0ELi128EEEEEEEEEvNT_6ParamsE$_ZZN4cute16flatten_to_tupleINS_5tupleIJNS_1CILi0EEENS1_IJNS2_ILi1EEENS2_ILi512EEEiEEEEEEEEDaRKT_ENKUlRKT_E_clIS6_EEDaSD_ - $_ZN7cutlass13device_kernelIN5flash19enable_sm80_to_sm89INS1_16FlashAttnBwdSm80INS1_25CollectiveMainloopBwdSm80ILi2ELi2EN4cute5tupleIJNS5_1CILi128EEES8_NS7_ILi64EEEEEENS_10bfloat16_tEfNS_4arch4Sm80ELb0ELb0ELb1ELb1ELb1ELb0ELb0ELb0ELi2ELi4ELi4ELi4ELb0EEENS1_21CollectiveEpilogueBwdISA_SB_SD_Li256ELb1ELb0ELi2EEENS1_19SingleTileSchedulerILb1ELb0ELb0ELi128EEEEEEEEEvNT_6ParamsE$_ZZN4cute16flatten_to_tupleINS_5tupleIJNS1_IJiiEEENS_1CILi8192EEEEEEEEDaRKT_ENKUlRKT_E_clIS2_EEDaSB_)
$_ZN7cutlass13device_kernelIN5flash19enable_sm80_to_sm89INS1_16FlashAttnBwdSm80INS1_25CollectiveMainloopBwdSm80ILi2ELi2EN4cute5tupleIJNS5_1CILi128EEES8_NS7_ILi64EEEEEENS_10bfloat16_tEfNS_4arch4Sm80ELb0ELb0ELb1ELb1ELb1ELb0ELb0ELb0ELi2ELi4ELi4ELi4ELb0EEENS1_21CollectiveEpilogueBwdISA_SB_SD_Li256ELb1ELb0ELi2EEENS1_19SingleTileSchedulerILb1ELb0ELb0ELi128EEEEEEEEEvNT_6ParamsE$_ZZN4cute16flatten_to_tupleINS_5tupleIJNS1_IJiiEEENS_1CILi8192EEEEEEEEDaRKT_ENKUlRKT_E_clIS2_EEDaSB_:
[----:B------:R-:W-:Y:S02]  /*d720*/  MOV R8, R6 ;  /* 0x0000000600087202 */ /* 0x000fe40000000f00 */
[----:B------:R-:W-:-:S04]  /*d730*/  MOV R9, 0x0 ;  /* 0x0000000000097802 */ /* 0x000fc80000000f00 */
[----:B------:R-:W-:Y:S05]  /*d740*/  RET.REL.NODEC R8 `(_ZN7cutlass13device_kernelIN5flash19enable_sm80_to_sm89INS1_16FlashAttnBwdSm80INS1_25CollectiveMainloopBwdSm80ILi2ELi2EN4cute5tupleIJNS5_1CILi128EEES8_NS7_ILi64EEEEEENS_10bfloat16_tEfNS_4arch4Sm80ELb0ELb0ELb1ELb1ELb1ELb0ELb0ELb0ELi2ELi4ELi4ELi4ELb0EEENS1_21CollectiveEpilogueBwdISA_SB_SD_Li256ELb1ELb0ELi2EEENS1_19SingleTileSchedulerILb1ELb0ELb0ELi128EEEEEEEEEvNT_6ParamsE) ;  /* 0xffff28b008007950 */ /* 0x000fea0003c3ffff */
        .type           $_ZN7cutlass13device_kernelIN5flash19enable_sm80_to_sm89INS1_16FlashAttnBwdSm80INS1_25CollectiveMainloopBwdSm80ILi2ELi2EN4cute5tupleIJNS5_1CILi128EEES8_NS7_ILi64EEEEEENS_10bfloat16_tEfNS_4arch4Sm80ELb0ELb0ELb1ELb1ELb1ELb0ELb0ELb0ELi2ELi4ELi4ELi4ELb0EEENS1_21CollectiveEpilogueBwdISA_SB_SD_Li256ELb1ELb0ELi2EEENS1_19SingleTileSchedulerILb1ELb0ELb0ELi128EEEEEEEEEvNT_6ParamsE$_ZZN4cute16flatten_to_tupleINS_5tupleIJNS_1CILi0EEENS1_IJNS2_ILi1EEENS2_ILi512EEEiEEEEEEEEDaRKT_ENKUlRKT_E_clIS6_EEDaSD_,@function
        .size           $_ZN7cutlass13device_kernelIN5flash19enable_sm80_to_sm89INS1_16FlashAttnBwdSm80INS1_25CollectiveMainloopBwdSm80ILi2ELi2EN4cute5tupleIJNS5_1CILi128EEES8_NS7_ILi64EEEEEENS_10bfloat16_tEfNS_4arch4Sm80ELb0ELb0ELb1ELb1ELb1ELb0ELb0ELb0ELi2ELi4ELi4ELi4ELb0EEENS1_21CollectiveEpilogueBwdISA_SB_SD_Li256ELb1ELb0ELi2EEENS1_19SingleTileSchedulerILb1ELb0ELb0ELi128EEEEEEEEEvNT_6ParamsE$_ZZN4cute16flatten_to_tupleINS_5tupleIJNS_1CILi0EEENS1_IJNS2_ILi1EEENS2_ILi512EEEiEEEEEEEEDaRKT_ENKUlRKT_E_clIS6_EEDaSD_,($_ZN7cutlass13device_kernelIN5flash19enable_sm80_to_sm89INS1_16FlashAttnBwdSm80INS1_25CollectiveMainloopBwdSm80ILi2ELi2EN4cute5tupleIJNS5_1CILi128EEES8_NS7_ILi64EEEEEENS_10bfloat16_tEfNS_4arch4Sm80ELb0ELb0ELb1ELb1ELb1ELb0ELb0ELb0ELi2ELi4ELi4ELi4ELb0EEENS1_21CollectiveEpilogueBwdISA_SB_SD_Li256ELb1ELb0ELi2EEENS1_19SingleTileSchedulerILb1ELb0ELb0ELi128EEEEEEEEEvNT_6ParamsE$_ZZN4cute16flatten_to_tupleINS_5tupleIJNS_1CILi1024EEENS1_IJiiEEEEEEEEDaRKT_ENKUlRKT_E_clIS4_EEDaSB_ - $_ZN7cutlass13device_kernelIN5flash19enable_sm80_to_sm89INS1_16FlashAttnBwdSm80INS1_25CollectiveMainloopBwdSm80ILi2ELi2EN4cute5tupleIJNS5_1CILi128EEES8_NS7_ILi64EEEEEENS_10bfloat16_tEfNS_4arch4Sm80ELb0ELb0ELb1ELb1ELb1ELb0ELb0ELb0ELi2ELi4ELi4ELi4ELb0EEENS1_21CollectiveEpilogueBwdISA_SB_SD_Li256ELb1ELb0ELi2EEENS1_19SingleTileSchedulerILb1ELb0ELb0ELi128EEEEEEEEEvNT_6ParamsE$_ZZN4cute16flatten_to_tupleINS_5tupleIJNS_1CILi0EEENS1_IJNS2_ILi1EEENS2_ILi512EEEiEEEEEEEEDaRKT_ENKUlRKT_E_clIS6_EEDaSD_)
$_ZN7cutlass13device_kernelIN5flash19enable_sm80_to_sm89INS1_16FlashAttnBwdSm80INS1_25CollectiveMainloopBwdSm80ILi2ELi2EN4cute5tupleIJNS5_1CILi128EEES8_NS7_ILi64EEEEEENS_10bfloat16_tEfNS_4arch4Sm80ELb0ELb0ELb1ELb1ELb1ELb0ELb0ELb0ELi2ELi4ELi4ELi4ELb0EEENS1_21CollectiveEpilogueBwdISA_SB_SD_Li256ELb1ELb0ELi2EEENS1_19SingleTileSchedulerILb1ELb0ELb0ELi128EEEEEEEEEvNT_6ParamsE$_ZZN4cute16flatten_to_tupleINS_5tupleIJNS_1CILi0EEENS1_IJNS2_ILi1EEENS2_ILi512EEEiEEEEEEEEDaRKT_ENKUlRKT_E_clIS6_EEDaSD_:
[----:B------:R-:W-:Y:S02]  /*d750*/  MOV R8, R2 ;  /* 0x0000000200087202 */ /* 0x000fe40000000f00 */
[----:B------:R-:W-:-:S04]  /*d760*/  MOV R9, 0x0 ;  /* 0x0000000000097802 */ /* 0x000fc80000000f00 */
[----:B------:R-:W-:Y:S05]  /*d770*/  RET.REL.NODEC R8 `(_ZN7cutlass13device_kernelIN5flash19enable_sm80_to_sm89INS1_16FlashAttnBwdSm80INS1_25CollectiveMainloopBwdSm80ILi2ELi2EN4cute5tupleIJNS5_1CILi128EEES8_NS7_ILi64EEEEEENS_10bfloat16_tEfNS_4arch4Sm80ELb0ELb0ELb1ELb1ELb1ELb0ELb0ELb0ELi2ELi4ELi4ELi4ELb0EEENS1_21CollectiveEpilogueBwdISA_SB_SD_Li256ELb1ELb0ELi2EEENS1_19SingleTileSchedulerILb1ELb0ELb0ELi128EEEEEEEEEvNT_6ParamsE) ;  /* 0xffff288008007950 */ /* 0x000fea0003c3ffff */
        .type           $_ZN7cutlass13device_kernelIN5flash19enable_sm80_to_sm89INS1_16FlashAttnBwdSm80INS1_25CollectiveMainloopBwdSm80ILi2ELi2EN4cute5tupleIJNS5_1CILi128EEES8_NS7_ILi64EEEEEENS_10bfloat16_tEfNS_4arch4Sm80ELb0ELb0ELb1ELb1ELb1ELb0ELb0ELb0ELi2ELi4ELi4ELi4ELb0EEENS1_21CollectiveEpilogueBwdISA_SB_SD_Li256ELb1ELb0ELi2EEENS1_19SingleTileSchedulerILb1ELb0ELb0ELi128EEEEEEEEEvNT_6ParamsE$_ZZN4cute16flatten_to_tupleINS_5tupleIJNS_1CILi1024EEENS1_IJiiEEEEEEEEDaRKT_ENKUlRKT_E_clIS4_EEDaSB_,@function
        .size           $_ZN7cutlass13device_kernelIN5flash19enable_sm80_to_sm89INS1_16FlashAttnBwdSm80INS1_25CollectiveMainloopBwdSm80ILi2ELi2EN4cute5tupleIJNS5_1CILi128EEES8_NS7_ILi64EEEEEENS_10bfloat16_tEfNS_4arch4Sm80ELb0ELb0ELb1ELb1ELb1ELb0ELb0ELb0ELi2ELi4ELi4ELi4ELb0EEENS1_21CollectiveEpilogueBwdISA_SB_SD_Li256ELb1ELb0ELi2EEENS1_19SingleTileSchedulerILb1ELb0ELb0ELi128EEEEEEEEEvNT_6ParamsE$_ZZN4cute16flatten_to_tupleINS_5tupleIJNS_1CILi1024EEENS1_IJiiEEEEEEEEDaRKT_ENKUlRKT_E_clIS4_EEDaSB_,($_ZN7cutlass13device_kernelIN5flash19enable_sm80_to_sm89INS1_16FlashAttnBwdSm80INS1_25CollectiveMainloopBwdSm80ILi2ELi2EN4cute5tupleIJNS5_1CILi128EEES8_NS7_ILi64EEEEEENS_10bfloat16_tEfNS_4arch4Sm80ELb0ELb0ELb1ELb1ELb1ELb0ELb0ELb0ELi2ELi4ELi4ELi4ELb0EEENS1_21CollectiveEpilogueBwdISA_SB_SD_Li256ELb1ELb0ELi2EEENS1_19SingleTileSchedulerILb1ELb0ELb0ELi128EEEEEEEEEvNT_6ParamsE$_ZZN4cute16flatten_to_tupleINS_5tupleIJNS_1CILi4096EEENS1_IJNS1_IJiiEEENS2_ILi8192EEEEEEEEEEEDaRKT_ENKUlRKT_E_clIS6_EEDaSD_ - $_ZN7cutlass13device_kernelIN5flash19enable_sm80_to_sm89INS1_16FlashAttnBwdSm80INS1_25CollectiveMainloopBwdSm80ILi2ELi2EN4cute5tupleIJNS5_1CILi128EEES8_NS7_ILi64EEEEEENS_10bfloat16_tEfNS_4arch4Sm80ELb0ELb0ELb1ELb1ELb1ELb0ELb0ELb0ELi2ELi4ELi4ELi4ELb0EEENS1_21CollectiveEpilogueBwdISA_SB_SD_Li256ELb1ELb0ELi2EEENS1_19SingleTileSchedulerILb1ELb0ELb0ELi128EEEEEEEEEvNT_6ParamsE$_ZZN4cute16flatten_to_tupleINS_5tupleIJNS_1CILi1024EEENS1_IJiiEEEEEEEEDaRKT_ENKUlRKT_E_clIS4_EEDaSB_)
$_ZN7cutlass13device_kernelIN5flash19enable_sm80_to_sm89INS1_16FlashAttnBwdSm80INS1_25CollectiveMainloopBwdSm80ILi2ELi2EN4cute5tupleIJNS5_1CILi128EEES8_NS7_ILi64EEEEEENS_10bfloat16_tEfNS_4arch4Sm80ELb0ELb0ELb1ELb1ELb1ELb0ELb0ELb0ELi2ELi4ELi4ELi4ELb0EEENS1_21CollectiveEpilogueBwdISA_SB_SD_Li256ELb1ELb0ELi2EEENS1_19SingleTileSchedulerILb1ELb0ELb0ELi128EEEEEEEEEvNT_6ParamsE$_ZZN4cute16flatten_to_tupleINS_5tupleIJNS_1CILi1024EEENS1_IJiiEEEEEEEEDaRKT_ENKUlRKT_E_clIS4_EEDaSB_:
[----:B------:R-:W-:-:S04]  /*d780*/  MOV R5, 0x0 ;  /* 0x0000000000057802 */ /* 0x000fc80000000f00 */
[----:B------:R-:W-:Y:S05]  /*d790*/  RET.REL.NODEC R4 `(_ZN7cutlass13device_kernelIN5flash19enable_sm80_to_sm89INS1_16FlashAttnBwdSm80INS1_25CollectiveMainloopBwdSm80ILi2ELi2EN4cute5tupleIJNS5_1CILi128EEES8_NS7_ILi64EEEEEENS_10bfloat16_tEfNS_4arch4Sm80ELb0ELb0ELb1ELb1ELb1ELb0ELb0ELb0ELi2ELi4ELi4ELi4ELb0EEENS1_21CollectiveEpilogueBwdISA_SB_SD_Li256ELb1ELb0ELi2EEENS1_19SingleTileSchedulerILb1ELb0ELb0ELi128EEEEEEEEEvNT_6ParamsE) ;  /* 0xffff286004007950 */ /* 0x000fea0003c3ffff */
        .type           $_ZN7cutlass13device_kernelIN5flash19enable_sm80_to_sm89INS1_16FlashAttnBwdSm80INS1_25CollectiveMainloopBwdSm80ILi2ELi2EN4cute5tupleIJNS5_1CILi128EEES8_NS7_ILi64EEEEEENS_10bfloat16_tEfNS_4arch4Sm80ELb0ELb0ELb1ELb1ELb1ELb0ELb0ELb0ELi2ELi4ELi4ELi4ELb0EEENS1_21CollectiveEpilogueBwdISA_SB_SD_Li256ELb1ELb0ELi2EEENS1_19SingleTileSchedulerILb1ELb0ELb0ELi128EEEEEEEEEvNT_6ParamsE$_ZZN4cute16flatten_to_tupleINS_5tupleIJNS_1CILi4096EEENS1_IJNS1_IJiiEEENS2_ILi8192EEEEEEEEEEEDaRKT_ENKUlRKT_E_clIS6_EEDaSD_,@function
        .size           $_ZN7cutlass13device_kernelIN5flash19enable_sm80_to_sm89INS1_16FlashAttnBwdSm80INS1_25CollectiveMainloopBwdSm80ILi2ELi2EN4cute5tupleIJNS5_1CILi128EEES8_NS7_ILi64EEEEEENS_10bfloat16_tEfNS_4arch4Sm80ELb0ELb0ELb1ELb1ELb1ELb0ELb0ELb0ELi2ELi4ELi4ELi4ELb0EEENS1_21CollectiveEpilogueBwdISA_SB_SD_Li256ELb1ELb0ELi2EEENS1_19SingleTileSchedulerILb1ELb0ELb0ELi128EEEEEEEEEvNT_6ParamsE$_ZZN4cute16flatten_to_tupleINS_5tupleIJNS_1CILi4096EEENS1_IJNS1_IJiiEEENS2_ILi8192EEEEEEEEEEEDaRKT_ENKUlRKT_E_clIS6_EEDaSD_,($_ZN7cutlass13device_kernelIN5flash19enable_sm80_to_sm89INS1_16FlashAttnBwdSm80INS1_25CollectiveMainloopBwdSm80ILi2ELi2EN4cute5tupleIJNS5_1CILi128EEES8_NS7_ILi64EEEEEENS_10bfloat16_tEfNS_4arch4Sm80ELb0ELb0ELb1ELb1ELb1ELb0ELb0ELb0ELi2ELi4ELi4ELi4ELb0EEENS1_21CollectiveEpilogueBwdISA_SB_SD_Li256ELb1ELb0ELi2EEENS1_19SingleTileSchedulerILb1ELb0ELb0ELi128EEEEEEEEEvNT_6ParamsE$_ZZN4cute16flatten_to_tupleINS_5tupleIJNS_1CILi4096EEENS1_IJiiEEEEEEEEDaRKT_ENKUlRKT_E_clIS4_EEDaSB_ - $_ZN7cutlass13device_kernelIN5flash19enable_sm80_to_sm89INS1_16FlashAttnBwdSm80INS1_25CollectiveMainloopBwdSm80ILi2ELi2EN4cute5tupleIJNS5_1CILi128EEES8_NS7_ILi64EEEEEENS_10bfloat16_tEfNS_4arch4Sm80ELb0ELb0ELb1ELb1ELb1ELb0ELb0ELb0ELi2ELi4ELi4ELi4ELb0EEENS1_21CollectiveEpilogueBwdISA_SB_SD_Li256ELb1ELb0ELi2EEENS1_19SingleTileSchedulerILb1ELb0ELb0ELi128EEEEEEEEEvNT_6ParamsE$_ZZN4cute16flatten_to_tupleINS_5tupleIJNS_1CILi4096EEENS1_IJNS1_IJiiEEENS2_ILi8192EEEEEEEEEEEDaRKT_ENKUlRKT_E_clIS6_EEDaSD_)
$_ZN7cutlass13device_kernelIN5flash19enable_sm80_to_sm89INS1_16FlashAttnBwdSm80INS1_25CollectiveMainloopBwdSm80ILi2ELi2EN4cute5tupleIJNS5_1CILi128EEES8_NS7_ILi64EEEEEENS_10bfloat16_tEfNS_4arch4Sm80ELb0ELb0ELb1ELb1ELb1ELb0ELb0ELb0ELi2ELi4ELi4ELi4ELb0EEENS1_21CollectiveEpilogueBwdISA_SB_SD_Li256ELb1ELb0ELi2EEENS1_19SingleTileSchedulerILb1ELb0ELb0ELi128EEEEEEEEEvNT_6ParamsE$_ZZN4cute16flatten_to_tupleINS_5tupleIJNS_1CILi4096EEENS1_IJNS1_IJiiEEENS2_ILi8192EEEEEEEEEEEDaRKT_ENKUlRKT_E_clIS6_EEDaSD_:
[----:B------:R-:W-:-:S05]  /*d7a0*/  IADD3 R8, R66, -c[0x0][0x20], RZ ;  /* 0x8000080042087a10 */ /* 0x000fca0007ffe0ff */
[----:B------:R1:W5:Y:S04]  /*d7b0*/  LDL R2, [R8] ;  /* 0x0000000008027983 */ /* 0x0003680000100800 */
[----:B------:R1:W5:Y:S01]  /*d7c0*/  LDL R3, [R8+0x4] ;  /* 0x0000040008037983 */ /* 0x0003620000100800 */
[----:B------:R-:W-:Y:S02]  /*d7d0*/  IADD3 R5, R1, 0x1680, RZ ;  /* 0x0000168001057810 */ /* 0x000fe40007ffe0ff */
[----:B------:R-:W-:Y:S02]  /*d7e0*/  MOV R6, 0xd810 ;  /* 0x0000d81000067802 */ /* 0x000fe40000000f00 */
[----:B------:R-:W-:Y:S02]  /*d7f0*/  IADD3 R5, R5, c[0x0][0x20], RZ ;  /* 0x0000080005057a10 */ /* 0x000fe40007ffe0ff */
[----:B-1---5:R-:W-:Y:S05]  /*d800*/  CALL.REL.NOINC `($_ZN7cutlass13device_kernelIN5flash19enable_sm80_to_sm89INS1_16FlashAttnBwdSm80INS1_25CollectiveMainloopBwdSm80ILi2ELi2EN4cute5tupleIJNS5_1CILi128EEES8_NS7_ILi64EEEEEENS_10bfloat16_tEfNS_4arch4Sm80ELb0ELb0ELb1ELb1ELb1ELb0ELb0ELb0ELi2ELi4ELi4ELi4ELb0EEENS1_21CollectiveEpilogueBwdISA_SB_SD_Li256ELb1ELb0ELi2EEENS1_19SingleTileSchedulerILb1ELb0ELb0ELi128EEEEEEEEEvNT_6ParamsE$_ZZN4cute16flatten_to_tupleINS_5tupleIJNS1_IJiiEEENS_1CILi8192EEEEEEEEDaRKT_ENKUlRKT_E_clIS2_EEDaSB_) ;  /* 0xffffff1000007944 */ /* 0x022fea0003c3ffff */
[----:B------:R1:W-:Y:S01]  /*d810*/  STL.64 [R1+0x1680], R2 ;  /* 0x0016800201007387 */ /* 0x0003e20000100a00 */
[----:B------:R-:W-:-:S03]  /*d820*/  MOV R6, 0xd840 ;  /* 0x0000d84000067802 */ /* 0x000fc60000000f00 */
[----:B-1----:R-:W-:Y:S05]  /*d830*/  CALL.REL.NOINC `($_ZN7cutlass13device_kernelIN5flash19enable_sm80_to_sm89INS1_16FlashAttnBwdSm80INS1_25CollectiveMainloopBwdSm80ILi2ELi2EN4cute5tupleIJNS5_1CILi128EEES8_NS7_ILi64EEEEEENS_10bfloat16_tEfNS_4arch4Sm80ELb0ELb0ELb1ELb1ELb1ELb0ELb0ELb0ELi2ELi4ELi4ELi4ELb0EEENS1_21CollectiveEpilogueBwdISA_SB_SD_Li256ELb1ELb0ELi2EEENS1_19SingleTileSchedulerILb1ELb0ELb0ELi128EEEEEEEEEvNT_6ParamsE$_ZZN4cute12filter_tupleINS_5tupleIJNS1_IJiiEEENS_1CILi8192EEEEEEZNS_16flatten_to_tupleIS5_EEDaRKT_EUlRKT_E_EEDaS9_OT0_ENKUlDpSC_E_clIJS2_NS1_IJS4_EEEEEEDaSG_) ;  /* 0xfffff01000007944 */ /* 0x002fea0003c3ffff */
[----:B------:R-:W-:-:S04]  /*d840*/  MOV R5, 0x0 ;  /* 0x0000000000057802 */ /* 0x000fc80000000f00 */
[----:B------:R-:W-:Y:S05]  /*d850*/  RET.REL.NODEC R4 `(_ZN7cutlass13device_kernelIN5flash19enable_sm80_to_sm89INS1_16FlashAttnBwdSm80INS1_25CollectiveMainloopBwdSm80ILi2ELi2EN4cute5tupleIJNS5_1CILi128EEES8_NS7_ILi64EEEEEENS_10bfloat16_tEfNS_4arch4Sm80ELb0ELb0ELb1ELb1ELb1ELb0ELb0ELb0ELi2ELi4ELi4ELi4ELb0EEENS1_21CollectiveEpilogueBwdISA_SB_SD_Li256ELb1ELb0ELi2EEENS1_19SingleTileSchedulerILb1ELb0ELb0ELi128EEEEEEEEEvNT_6ParamsE) ;  /* 0xffff27a004007950 */ /* 0x000fea0003c3ffff */
        .type           $_ZN7cutlass13device_kernelIN5flash19enable_sm80_to_sm89INS1_16FlashAttnBwdSm80INS1_25CollectiveMainloopBwdSm80ILi2ELi2EN4cute5tupleIJNS5_1CILi128EEES8_NS7_ILi64EEEEEENS_10bfloat16_tEfNS_4arch4Sm80ELb0ELb0ELb1ELb1ELb1ELb0ELb0ELb0ELi2ELi4ELi4ELi4ELb0EEENS1_21CollectiveEpilogueBwdISA_SB_SD_Li256ELb1ELb0ELi2EEENS1_19SingleTileSchedulerILb1ELb0ELb0ELi128EEEEEEEEEvNT_6ParamsE$_ZZN4cute16flatten_to_tupleINS_5tupleIJNS_1CILi4096EEENS1_IJiiEEEEEEEEDaRKT_ENKUlRKT_E_clIS4_EEDaSB_,@function
        .size           $_ZN7cutlass13device_kernelIN5flash19enable_sm80_to_sm89INS1_16FlashAttnBwdSm80INS1_25CollectiveMainloopBwdSm80ILi2ELi2EN4cute5tupleIJNS5_1CILi128EEES8_NS7_ILi64EEEEEENS_10bfloat16_tEfNS_4arch4Sm80ELb0ELb0ELb1ELb1ELb1ELb0ELb0ELb0ELi2ELi4ELi4ELi4ELb0EEENS1_21CollectiveEpilogueBwdISA_SB_SD_Li256ELb1ELb0ELi2EEENS1_19SingleTileSchedulerILb1ELb0ELb0ELi128EEEEEEEEEvNT_6ParamsE$_ZZN4cute16flatten_to_tupleINS_5tupleIJNS_1CILi4096EEENS1_IJiiEEEEEEEEDaRKT_ENKUlRKT_E_clIS4_EEDaSB_,($_ZN7cutlass13device_kernelIN5flash19enable_sm80_to_sm89INS1_16FlashAttnBwdSm80INS1_25CollectiveMainloopBwdSm80ILi2ELi2EN4cute5tupleIJNS5_1CILi128EEES8_NS7_ILi64EEEEEENS_10bfloat16_tEfNS_4arch4Sm80ELb0ELb0ELb1ELb1ELb1ELb0ELb0ELb0ELi2ELi4ELi4ELi4ELb0EEENS1_21CollectiveEpilogueBwdISA_SB_SD_Li256ELb1ELb0ELi2EEENS1_19SingleTileSchedulerILb1ELb0ELb0ELi128EEEEEEEEEvNT_6ParamsE$_ZZN4cute19as_arithmetic_tupleINS_15ArithmeticTupleIJiiEEEEEDaRKT_ENKUlDpRKT_E_clIJiiEEEDaS9_ - $_ZN7cutlass13device_kernelIN5flash19enable_sm80_to_sm89INS1_16FlashAttnBwdSm80INS1_25CollectiveMainloopBwdSm80ILi2ELi2EN4cute5tupleIJNS5_1CILi128EEES8_NS7_ILi64EEEEEENS_10bfloat16_tEfNS_4arch4Sm80ELb0ELb0ELb1ELb1ELb1ELb0ELb0ELb0ELi2ELi4ELi4ELi4ELb0EEENS1_21CollectiveEpilogueBwdISA_SB_SD_Li256ELb1ELb0ELi2EEENS1_19SingleTileSchedulerILb1ELb0ELb0ELi128EEEEEEEEEvNT_6ParamsE$_ZZN4cute16flatten_to_tupleINS_5tupleIJNS_1CILi4096EEENS1_IJiiEEEEEEEEDaRKT_ENKUlRKT_E_clIS4_EEDaSB_)
$_ZN7cutlass13device_kernelIN5flash19enable_sm80_to_sm89INS1_16FlashAttnBwdSm80INS1_25CollectiveMainloopBwdSm80ILi2ELi2EN4cute5tupleIJNS5_1CILi128EEES8_NS7_ILi64EEEEEENS_10bfloat16_tEfNS_4arch4Sm80ELb0ELb0ELb1ELb1ELb1ELb0ELb0ELb0ELi2ELi4ELi4ELi4ELb0EEENS1_21CollectiveEpilogueBwdISA_SB_SD_Li256ELb1ELb0ELi2EEENS1_19SingleTileSchedulerILb1ELb0ELb0ELi128EEEEEEEEEvNT_6ParamsE$_ZZN4cute16flatten_to_tupleINS_5tupleIJNS_1CILi4096EEENS1_IJiiEEEEEEEEDaRKT_ENKUlRKT_E_clIS4_EEDaSB_:
[----:B------:R-:W-:-:S04]  /*d860*/  MOV R5, 0x0 ;  /* 0x0000000000057802 */ /* 0x000fc80000000f00 */
[----:B------:R-:W-:Y:S05]  /*d870*/  RET.REL.NODEC R4 `(_ZN7cutlass13device_kernelIN5flash19enable_sm80_to_sm89INS1_16FlashAttnBwdSm80INS1_25CollectiveMainloopBwdSm80ILi2ELi2EN4cute5tupleIJNS5_1CILi128EEES8_NS7_ILi64EEEEEENS_10bfloat16_tEfNS_4arch4Sm80ELb0ELb0ELb1ELb1ELb1ELb0ELb0ELb0ELi2ELi4ELi4ELi4ELb0EEENS1_21CollectiveEpilogueBwdISA_SB_SD_Li256ELb1ELb0ELi2EEENS1_19SingleTileSchedulerILb1ELb0ELb0ELi128EEEEEEEEEvNT_6ParamsE) ;  /* 0xffff278004007950 */ /* 0x000fea0003c3ffff */
        .type           $_ZN7cutlass13device_kernelIN5flash19enable_sm80_to_sm89INS1_16FlashAttnBwdSm80INS1_25CollectiveMainloopBwdSm80ILi2ELi2EN4cute5tupleIJNS5_1CILi128EEES8_NS7_ILi64EEEEEENS_10bfloat16_tEfNS_4arch4Sm80ELb0ELb0ELb1ELb1ELb1ELb0ELb0ELb0ELi2ELi4ELi4ELi4ELb0EEENS1_21CollectiveEpilogueBwdISA_SB_SD_Li256ELb1ELb0ELi2EEENS1_19SingleTileSchedulerILb1ELb0ELb0ELi128EEEEEEEEEvNT_6ParamsE$_ZZN4cute19as_arithmetic_tupleINS_15ArithmeticTupleIJiiEEEEEDaRKT_ENKUlDpRKT_E_clIJiiEEEDaS9_,@function
        .size           $_ZN7cutlass13device_kernelIN5flash19enable_sm80_to_sm89INS1_16FlashAttnBwdSm80INS1_25CollectiveMainloopBwdSm80ILi2ELi2EN4cute5tupleIJNS5_1CILi128EEES8_NS7_ILi64EEEEEENS_10bfloat16_tEfNS_4arch4Sm80ELb0ELb0ELb1ELb1ELb1ELb0ELb0ELb0ELi2ELi4ELi4ELi4ELb0EEENS1_21CollectiveEpilogueBwdISA_SB_SD_Li256ELb1ELb0ELi2EEENS1_19SingleTileSchedulerILb1ELb0ELb0ELi128EEEEEEEEEvNT_6ParamsE$_ZZN4cute19as_arithmetic_tupleINS_15ArithmeticTupleIJiiEEEEEDaRKT_ENKUlDpRKT_E_clIJiiEEEDaS9_,($_ZN7cutlass13device_kernelIN5flash19enable_sm80_to_sm89INS1_16FlashAttnBwdSm80INS1_25CollectiveMainloopBwdSm80ILi2ELi2EN4cute5tupleIJNS5_1CILi128EEES8_NS7_ILi64EEEEEENS_10bfloat16_tEfNS_4arch4Sm80ELb0ELb0ELb1ELb1ELb1ELb0ELb0ELb0ELi2ELi4ELi4ELi4ELb0EEENS1_21CollectiveEpilogueBwdISA_SB_SD_Li256ELb1ELb0ELi2EEENS1_19SingleTileSchedulerILb1ELb0ELb0ELi128EEEEEEEEEvNT_6ParamsE$_ZZN4cute19as_arithmetic_tupleINS_15ArithmeticTupleIJiiEEEEEDaRKT_ENKUlRKT_E_clIiEEDaS8_ - $_ZN7cutlass13device_kernelIN5flash19enable_sm80_to_sm89INS1_16FlashAttnBwdSm80INS1_25CollectiveMainloopBwdSm80ILi2ELi2EN4cute5tupleIJNS5_1CILi128EEES8_NS7_ILi64EEEEEENS_10bfloat16_tEfNS_4arch4Sm80ELb0ELb0ELb1ELb1ELb1ELb0ELb0ELb0ELi2ELi4ELi4ELi4ELb0EEENS1_21CollectiveEpilogueBwdISA_SB_SD_Li256ELb1ELb0ELi2EEENS1_19SingleTileSchedulerILb1ELb0ELb0ELi128EEEEEEEEEvNT_6ParamsE$_ZZN4cute19as_arithmetic_tupleINS_15ArithmeticTupleIJiiEEEEEDaRKT_ENKUlDpRKT_E_clIJiiEEEDaS9_)
$_ZN7cutlass13device_kernelIN5flash19enable_sm80_to_sm89INS1_16FlashAttnBwdSm80INS1_25CollectiveMainloopBwdSm80ILi2ELi2EN4cute5tupleIJNS5_1CILi128EEES8_NS7_ILi64EEEEEENS_10bfloat16_tEfNS_4arch4Sm80ELb0ELb0ELb1ELb1ELb1ELb0ELb0ELb0ELi2ELi4ELi4ELi4ELb0EEENS1_21CollectiveEpilogueBwdISA_SB_SD_Li256ELb1ELb0ELi2EEENS1_19SingleTileSchedulerILb1ELb0ELb0ELi128EEEEEEEEEvNT_6ParamsE$_ZZN4cute19as_arithmetic_tupleINS_15ArithmeticTupleIJiiEEEEEDaRKT_ENKUlDpRKT_E_clIJiiEEEDaS9_:
[----:B------:R-:W-:Y:S01]  /*d880*/  IADD3 R3, R1, 0x1688, RZ ;  /* 0x0000168801037810 */ /* 0x000fe20007ffe0ff */
[----:B------:R-:W-:Y:S01]  /*d890*/  IMAD.MOV.U32 R2, RZ, RZ, R11 ;  /* 0x000000ffff027224 */ /* 0x000fe200078e000b */
[----:B------:R-:W-:Y:S02]  /*d8a0*/  MOV R6, 0xd8d0 ;  /* 0x0000d8d000067802 */ /* 0x000fe40000000f00 */
[----:B------:R-:W-:Y:S02]  /*d8b0*/  IADD3 R3, R3, c[0x0][0x20], RZ ;  /* 0x0000080003037a10 */ /* 0x000fe40007ffe0ff */
[----:B------:R-:W-:Y:S05]  /*d8c0*/  CALL.REL.NOINC `($_ZN7cutlass13device_kernelIN5flash19enable_sm80_to_sm89INS1_16FlashAttnBwdSm80INS1_25CollectiveMainloopBwdSm80ILi2ELi2EN4cute5tupleIJNS5_1CILi128EEES8_NS7_ILi64EEEEEENS_10bfloat16_tEfNS_4arch4Sm80ELb0ELb0ELb1ELb1ELb1ELb0ELb0ELb0ELi2ELi4ELi4ELi4ELb0EEENS1_21CollectiveEpilogueBwdISA_SB_SD_Li256ELb1ELb0ELi2EEENS1_19SingleTileSchedulerILb1ELb0ELb0ELi128EEEEEEEEEvNT_6ParamsE$_ZN4cute5tupleIJiiEEC2ERKiS3_) ;  /* 0xffffea9000007944 */ /* 0x000fea0003c3ffff */
[----:B------:R1:W5:Y:S01]  /*d8d0*/  LDL.64 R2, [R1+0x1688] ;  /* 0x0016880001027983 */ /* 0x0003620000100a00 */
[----:B------:R-:W-:-:S04]  /*d8e0*/  MOV R77, 0x0 ;  /* 0x00000000004d7802 */ /* 0x000fc80000000f00 */
[----:B------:R-:W-:Y:S05]  /*d8f0*/  RET.REL.NODEC R76 `(_ZN7cutlass13device_kernelIN5flash19enable_sm80_to_sm89INS1_16FlashAttnBwdSm80INS1_25CollectiveMainloopBwdSm80ILi2ELi2EN4cute5tupleIJNS5_1CILi128EEES8_NS7_ILi64EEEEEENS_10bfloat16_tEfNS_4arch4Sm80ELb0ELb0ELb1ELb1ELb1ELb0ELb0ELb0ELi2ELi4ELi4ELi4ELb0EEENS1_21CollectiveEpilogueBwdISA_SB_SD_Li256ELb1ELb0ELi2EEENS1_19SingleTileSchedulerILb1ELb0ELb0ELi128EEEEEEEEEvNT_6ParamsE) ;  /* 0xffff27004c007950 */ /* 0x000fea0003c3ffff */
        .type           $_ZN7cutlass13device_kernelIN5flash19enable_sm80_to_sm89INS1_16FlashAttnBwdSm80INS1_25CollectiveMainloopBwdSm80ILi2ELi2EN4cute5tupleIJNS5_1CILi128EEES8_NS7_ILi64EEEEEENS_10bfloat16_tEfNS_4arch4Sm80ELb0ELb0ELb1ELb1ELb1ELb0ELb0ELb0ELi2ELi4ELi4ELi4ELb0EEENS1_21CollectiveEpilogueBwdISA_SB_SD_Li256ELb1ELb0ELi2EEENS1_19SingleTileSchedulerILb1ELb0ELb0ELi128EEEEEEEEEvNT_6ParamsE$_ZZN4cute19as_arithmetic_tupleINS_15ArithmeticTupleIJiiEEEEEDaRKT_ENKUlRKT_E_clIiEEDaS8_,@function
        .size           $_ZN7cutlass13device_kernelIN5flash19enable_sm80_to_sm89INS1_16FlashAttnBwdSm80INS1_25CollectiveMainloopBwdSm80ILi2ELi2EN4cute5tupleIJNS5_1CILi128EEES8_NS7_ILi64EEEEEENS_10bfloat16_tEfNS_4arch4Sm80ELb0ELb0ELb1ELb1ELb1ELb0ELb0ELb0ELi2ELi4ELi4ELi4ELb0EEENS1_21CollectiveEpilogueBwdISA_SB_SD_Li256ELb1ELb0ELi2EEENS1_19SingleTileSchedulerILb1ELb0ELb0ELi128EEEEEEEEEvNT_6ParamsE$_ZZN4cute19as_arithmetic_tupleINS_15ArithmeticTupleIJiiEEEEEDaRKT_ENKUlRKT_E_clIiEEDaS8_,($_ZN7cutlass13device_kernelIN5flash19enable_sm80_to_sm89INS1_16FlashAttnBwdSm80INS1_25CollectiveMainloopBwdSm80ILi2ELi2EN4cute5tupleIJNS5_1CILi128EEES8_NS7_ILi64EEEEEENS_10bfloat16_tEfNS_4arch4Sm80ELb0ELb0ELb1ELb1ELb1ELb0ELb0ELb0ELi2ELi4ELi4ELi4ELb0EEENS1_21CollectiveEpilogueBwdISA_SB_SD_Li256ELb1ELb0ELi2EEENS1_19SingleTileSchedulerILb1ELb0ELb0ELi128EEEEEEEEEvNT_6ParamsE$_ZZN4cute4diceINS_5tupleIJNS1_IJiNS1_IJiNS_1CILi0EEEEEEEEENS1_IJNS_10UnderscoreENS1_IJS6_S6_EEEEEEEEES9_EEDaRKT_RKT0_ENKUlRKT_RKT0_E_clIS5_S5_EEDaSI_SL_ - $_ZN7cutlass13device_kernelIN5flash19enable_sm80_to_sm89INS1_16FlashAttnBwdSm80INS1_25CollectiveMainloopBwdSm80ILi2ELi2EN4cute5tupleIJNS5_1CILi128EEES8_NS7_ILi64EEEEEENS_10bfloat16_tEfNS_4arch4Sm80ELb0ELb0ELb1ELb1ELb1ELb0ELb0ELb0ELi2ELi4ELi4ELi4ELb0EEENS1_21CollectiveEpilogueBwdISA_SB_SD_Li256ELb1ELb0ELi2EEENS1_19SingleTileSchedulerILb1ELb0ELb0ELi128EEEEEEEEEvNT_6ParamsE$_ZZN4cute19as_arithmetic_tupleINS_15ArithmeticTupleIJiiEEEEEDaRKT_ENKUlRKT_E_clIiEEDaS8_)
$_ZN7cutlass13device_kernelIN5flash19enable_sm80_to_sm89INS1_16FlashAttnBwdSm80INS1_25CollectiveMainloopBwdSm80ILi2ELi2EN4cute5tupleIJNS5_1CILi128EEES8_NS7_ILi64EEEEEENS_10bfloat16_tEfNS_4arch4Sm80ELb0ELb0ELb1ELb1ELb1ELb0ELb0ELb0ELi2ELi4ELi4ELi4ELb0EEENS1_21CollectiveEpilogueBwdISA_SB_SD_Li256ELb1ELb0ELi2EEENS1_19SingleTileSchedulerILb1ELb0ELb0ELi128EEEEEEEEEvNT_6ParamsE$_ZZN4cute19as_arithmetic_tupleINS_15ArithmeticTupleIJiiEEEEEDaRKT_ENKUlRKT_E_clIiEEDaS8_:
[----:B------:R-:W-:Y:S02]  /*d900*/  MOV R6, R8 ;  /* 0x0000000800067202 */ /* 0x000fe40000000f00 */
[----:B------:R-:W-:Y:S02]  /*d910*/  MOV R8, R2 ;  /* 0x0000000200087202 */ /* 0x000fe40000000f00 */
[----:B------:R-:W-:-:S04]  /*d920*/  MOV R9, 0x0 ;  /* 0x0000000000097802 */ /* 0x000fc80000000f00 */
[----:B------:R-:W-:Y:S05]  /*d930*/  RET.REL.NODEC R8 `(_ZN7cutlass13device_kernelIN5flash19enable_sm80_to_sm89INS1_16FlashAttnBwdSm80INS1_25CollectiveMainloopBwdSm80ILi2ELi2EN4cute5tupleIJNS5_1CILi128EEES8_NS7_ILi64EEEEEENS_10bfloat16_tEfNS_4arch4Sm80ELb0ELb0ELb1ELb1ELb1ELb0ELb0ELb0ELi2ELi4ELi4ELi4ELb0EEENS1_21CollectiveEpilogueBwdISA_SB_SD_Li256ELb1ELb0ELi2EEENS1_19SingleTileSchedulerILb1ELb0ELb0ELi128EEEEEEEEEvNT_6ParamsE) ;  /* 0xffff26c008007950 */ /* 0x000fea0003c3ffff */
        .type           $_ZN7cutlass13device_kernelIN5flash19enable_sm80_to_sm89INS1_16FlashAttnBwdSm80INS1_25CollectiveMainloopBwdSm80ILi2ELi2EN4cute5tupleIJNS5_1CILi128EEES8_NS7_ILi64EEEEEENS_10bfloat16_tEfNS_4arch4Sm80ELb0ELb0ELb1ELb1ELb1ELb0ELb0ELb0ELi2ELi4ELi4ELi4ELb0EEENS1_21CollectiveEpilogueBwdISA_SB_SD_Li256ELb1ELb0ELi2EEENS1_19SingleTileSchedulerILb1ELb0ELb0ELi128EEEEEEEEEvNT_6ParamsE$_ZZN4cute4diceINS_5tupleIJNS1_IJiNS1_IJiNS_1CILi0EEEEEEEEENS1_IJNS_10UnderscoreENS1_IJS6_S6_EEEEEEEEES9_EEDaRKT_RKT0_ENKUlRKT_RKT0_E_clIS5_S5_EEDaSI_SL_,@function
        .size           $_ZN7cutlass13device_kernelIN5flash19enable_sm80_to_sm89INS1_16FlashAttnBwdSm80INS1_25CollectiveMainloopBwdSm80ILi2ELi2EN4cute5tupleIJNS5_1CILi128EEES8_NS7_ILi64EEEEEENS_10bfloat16_tEfNS_4arch4Sm80ELb0ELb0ELb1ELb1ELb1ELb0ELb0ELb0ELi2ELi4ELi4ELi4ELb0EEENS1_21CollectiveEpilogueBwdISA_SB_SD_Li256ELb1ELb0ELi2EEENS1_19SingleTileSchedulerILb1ELb0ELb0ELi128EEEEEEEEEvNT_6ParamsE$_ZZN4cute4diceINS_5tupleIJNS1_IJiNS1_IJiNS_1CILi0EEEEEEEEENS1_IJNS_10UnderscoreENS1_IJS6_S6_EEEEEEEEES9_EEDaRKT_RKT0_ENKUlRKT_RKT0_E_clIS5_S5_EEDaSI_SL_,($_ZN7cutlass13device_kernelIN5flash19enable_sm80_to_sm89INS1_16FlashAttnBwdSm80INS1_25CollectiveMainloopBwdSm80ILi2ELi2EN4cute5tupleIJNS5_1CILi128EEES8_NS7_ILi64EEEEEENS_10bfloat16_tEfNS_4arch4Sm80ELb0ELb0ELb1ELb1ELb1ELb0ELb0ELb0ELi2ELi4ELi4ELi4ELb0EEENS1_21CollectiveEpilogueBwdISA_SB_SD_Li256ELb1ELb0ELi2EEENS1_19SingleTileSchedulerILb1ELb0ELb0ELi128EEEEEEEEEvNT_6ParamsE$_ZZN4cute4takeILi1ELi2ENS_5tupleIJNS1_IJNS_1CILi1EEENS2_ILi0EEEEEEiEEEEEDaRKT1_ENKUlDpRKT_E_clIJiEEEDaSD_ - $_ZN7cutlass13device_kernelIN5flash19enable_sm80_to_sm89INS1_16FlashAttnBwdSm80INS1_25CollectiveMainloopBwdSm80ILi2ELi2EN4cute5tupleIJNS5_1CILi128EEES8_NS7_ILi64EEEEEENS_10bfloat16_tEfNS_4arch4Sm80ELb0ELb0ELb1ELb1ELb1ELb0ELb0ELb0ELi2ELi4ELi4ELi4ELb0EEENS1_21CollectiveEpilogueBwdISA_SB_SD_Li256ELb1ELb0ELi2EEENS1_19SingleTileSchedulerILb1ELb0ELb0ELi128EEEEEEEEEvNT_6ParamsE$_ZZN4cute4diceINS_5tupleIJNS1_IJiNS1_IJiNS_1CILi0EEEEEEEEENS1_IJNS_10UnderscoreENS1_IJS6_S6_EEEEEEEEES9_EEDaRKT_RKT0_ENKUlRKT_RKT0_E_clIS5_S5_EEDaSI_SL_)
$_ZN7cutlass13device_kernelIN5flash19enable_sm80_to_sm89INS1_16FlashAttnBwdSm80INS1_25CollectiveMainloopBwdSm80ILi2ELi2EN4cute5tupleIJNS5_1CILi128EEES8_NS7_ILi64EEEEEENS_10bfloat16_tEfNS_4arch4Sm80ELb0ELb0ELb1ELb1ELb1ELb0ELb0ELb0ELi2ELi4ELi4ELi4ELb0EEENS1_21CollectiveEpilogueBwdISA_SB_SD_Li256ELb1ELb0ELi2EEENS1_19SingleTileSchedulerILb1ELb0ELb0ELi128EEEEEEEEEvNT_6ParamsE$_ZZN4cute4diceINS_5tupleIJNS1_IJiNS1_IJiNS_1CILi0EEEEEEEEENS1_IJNS_10UnderscoreENS1_IJS6_S6_EEEEEEEEES9_EEDaRKT_RKT0_ENKUlRKT_RKT0_E_clIS5_S5_EEDaSI_SL_:
[----:B------:R-:W-:-:S05]  /*d940*/  IADD3 R6, R2, -c[0x0][0x20], RZ ;  /* 0x8000080002067a10 */ /* 0x000fca0007ffe0ff */
[----:B------:R1:W5:Y:S01]  /*d950*/  LDL R3, [R6] ;  /* 0x0000000006037983 */ /* 0x0003620000100800 */
[----:B------:R-:W-:Y:S02]  /*d960*/  IADD3 R5, R1, 0x1680, RZ ;  /* 0x0000168001057810 */ /* 0x000fe40007ffe0ff */
[----:B------:R-:W-:Y:S02]  /*d970*/  MOV R10, 0xd9a0 ;  /* 0x0000d9a0000a7802 */ /* 0x000fe40000000f00 */
[----:B------:R-:W-:Y:S02]  /*d980*/  IADD3 R5, R5, c[0x0][0x20], RZ ;  /* 0x0000080005057a10 */ /* 0x000fe40007ffe0ff */
[----:B-1---5:R-:W-:Y:S05]  /*d990*/  CALL.REL.NOINC `($_ZN7cutlass13device_kernelIN5flash19enable_sm80_to_sm89INS1_16FlashAttnBwdSm80INS1_25CollectiveMainloopBwdSm80ILi2ELi2EN4cute5tupleIJNS5_1CILi128EEES8_NS7_ILi64EEEEEENS_10bfloat16_tEfNS_4arch4Sm80ELb0ELb0ELb1ELb1ELb1ELb0ELb0ELb0ELi2ELi4ELi4ELi4ELb0EEENS1_21CollectiveEpilogueBwdISA_SB_SD_Li256ELb1ELb0ELi2EEENS1_19SingleTileSchedulerILb1ELb0ELb0ELi128EEEEEEEEEvNT_6ParamsE$_ZZN4cute6detail9lift_diceINS_5tupleIJiNS2_IJiNS_1CILi0EEEEEEEEES6_EEDaRKT_RKT0_ENKUlRKT_RKT0_E_clIiiEEDaSF_SI_) ;  /* 0x0000247000007944 */ /* 0x022fea0003c00000 */
[----:B------:R1:W5:Y:S01]  /*d9a0*/  LDL R3, [R6+0x4] ;  /* 0x0000040006037983 */ /* 0x0003620000100800 */
[----:B------:R-:W-:-:S03]  /*d9b0*/  MOV R10, 0xd9d0 ;  /* 0x0000d9d0000a7802 */ /* 0x000fc60000000f00 */
[----:B-12--5:R-:W-:Y:S05]  /*d9c0*/  CALL.REL.NOINC `($_ZN7cutlass13device_kernelIN5flash19enable_sm80_to_sm89INS1_16FlashAttnBwdSm80INS1_25CollectiveMainloopBwdSm80ILi2ELi2EN4cute5tupleIJNS5_1CILi128EEES8_NS7_ILi64EEEEEENS_10bfloat16_tEfNS_4arch4Sm80ELb0ELb0ELb1ELb1ELb1ELb0ELb0ELb0ELi2ELi4ELi4ELi4ELb0EEENS1_21CollectiveEpilogueBwdISA_SB_SD_Li256ELb1ELb0ELi2EEENS1_19SingleTileSchedulerILb1ELb0ELb0ELi128EEEEEEEEEvNT_6ParamsE$_ZZN4cute6detail9lift_diceINS_5tupleIJiNS2_IJiNS_1CILi0EEEEEEEEES6_EEDaRKT_RKT0_ENKUlRKT_RKT0_E_clIS5_S5_EEDaSF_SI_) ;  /* 0x000023c000007944 */ /* 0x026fea0003c00000 */
[----:B------:R2:W-:Y:S01]  /*d9d0*/  STL [R1+0x1680], R6 ;  /* 0x0016800601007387 */ /* 0x0005e20000100800 */
[----:B------:R-:W-:-:S03]  /*d9e0*/  MOV R2, 0xda00 ;  /* 0x0000da0000027802 */ /* 0x000fc60000000f00 */
[----:B-12---:R-:W-:Y:S05]  /*d9f0*/  CALL.REL.NOINC `($_ZN7cutlass13device_kernelIN5flash19enable_sm80_to_sm89INS1_16FlashAttnBwdSm80INS1_25CollectiveMainloopBwdSm80ILi2ELi2EN4cute5tupleIJNS5_1CILi128EEES8_NS7_ILi64EEEEEENS_10bfloat16_tEfNS_4arch4Sm80ELb0ELb0ELb1ELb1ELb1ELb0ELb0ELb0ELi2ELi4ELi4ELi4ELb0EEENS1_21CollectiveEpilogueBwdISA_SB_SD_Li256ELb1ELb0ELi2EEENS1_19SingleTileSchedulerILb1ELb0ELb0ELi128EEEEEEEEEvNT_6ParamsE$_ZZN4cute12filter_tupleINS_5tupleIJiNS1_IJiNS_1CILi0EEEEEEEEES5_ZNS_6detail9lift_diceIS5_S5_EEDaRKT_RKT0_EUlRKT_RKT0_E_EEDaSA_SD_OT1_ENKUlDpSG_E_clIJNS1_IJiEEES4_EEEDaSN_) ;  /* 0xfffff5a000007944 */ /* 0x006fea0003c3ffff */
[----:B-----5:R-:W-:Y:S02]  /*da00*/  MOV R2, R5 ;  /* 0x0000000500027202 */ /* 0x020fe40000000f00 */
[----:B------:R-:W-:-:S04]  /*da10*/  MOV R5, 0x0 ;  /* 0x0000000000057802 */ /* 0x000fc80000000f00 */
[----:B------:R-:W-:Y:S05]  /*da20*/  RET.REL.NODEC R4 `(_ZN7cutlass13device_kernelIN5flash19enable_sm80_to_sm89INS1_16FlashAttnBwdSm80INS1_25CollectiveMainloopBwdSm80ILi2ELi2EN4cute5tupleIJNS5_1CILi128EEES8_NS7_ILi64EEEEEENS_10bfloat16_tEfNS_4arch4Sm80ELb0ELb0ELb1ELb1ELb1ELb0ELb0ELb0ELi2ELi4ELi4ELi4ELb0EEENS1_21CollectiveEpilogueBwdISA_SB_SD_Li256ELb1ELb0ELi2EEENS1_19SingleTileSchedulerILb1ELb0ELb0ELi128EEEEEEEEEvNT_6ParamsE) ;  /* 0xffff25d004007950 */ /* 0x000fea0003c3ffff */
        .type           $_ZN7cutlass13device_kernelIN5flash19enable_sm80_to_sm89INS1_16FlashAttnBwdSm80INS1_25CollectiveMainloopBwdSm80ILi2ELi2EN4cute5tupleIJNS5_1CILi128EEES8_NS7_ILi64EEEEEENS_10bfloat16_tEfNS_4arch4Sm80ELb0ELb0ELb1ELb1ELb1ELb0ELb0ELb0ELi2ELi4ELi4ELi4ELb0EEENS1_21CollectiveEpilogueBwdISA_SB_SD_Li256ELb1ELb0ELi2EEENS1_19SingleTileSchedulerILb1ELb0ELb0ELi128EEEEEEEEEvNT_6ParamsE$_ZZN4cute4takeILi1ELi2ENS_5tupleIJNS1_IJNS_1CILi1EEENS2_ILi0EEEEEEiEEEEEDaRKT1_ENKUlDpRKT_E_clIJiEEEDaSD_,@function
        .size           $_ZN7cutlass13device_kernelIN5flash19enable_sm80_to_sm89INS1_16FlashAttnBwdSm80INS1_25CollectiveMainloopBwdSm80ILi2ELi2EN4cute5tupleIJNS5_1CILi128EEES8_NS7_ILi64EEEEEENS_10bfloat16_tEfNS_4arch4Sm80ELb0ELb0ELb1ELb1ELb1ELb0ELb0ELb0ELi2ELi4ELi4ELi4ELb0EEENS1_21CollectiveEpilogueBwdISA_SB_SD_Li256ELb1ELb0ELi2EEENS1_19SingleTileSchedulerILb1ELb0ELb0ELi128EEEEEEEEEvNT_6ParamsE$_ZZN4cute4takeILi1ELi2ENS_5tupleIJNS1_IJNS_1CILi1EEENS2_ILi0EEEEEEiEEEEEDaRKT1_ENKUlDpRKT_E_clIJiEEEDaSD_,($_ZN7cutlass13device_kernelIN5flash19enable_sm80_to_sm89INS1_16FlashAttnBwdSm80INS1_25CollectiveMainloopBwdSm80ILi2ELi2EN4cute5tupleIJNS5_1CILi128EEES8_NS7_ILi64EEEEEENS_10bfloat16_tEfNS_4arch4Sm80ELb0ELb0ELb1ELb1ELb1ELb0ELb0ELb0ELi2ELi4ELi4ELi4ELb0EEENS1_21CollectiveEpilogueBwdISA_SB_SD_Li256ELb1ELb0ELi2EEENS1_19SingleTileSchedulerILb1ELb0ELb0ELi128EEEEEEEEEvNT_6ParamsE$_ZZN4cute4takeILi1ELi3ENS_5tupleIJNS1_IJNS_1CILi1EEENS2_ILi512EEEiEEENS2_ILi4096EEENS1_IJNS1_IJiiEEENS2_ILi8192EEEEEEEEEEEDaRKT1_ENKUlDpRKT_E_clIJS6_S9_EEEDaSH_ - $_ZN7cutlass13device_kernelIN5flash19enable_sm80_to_sm89INS1_16FlashAttnBwdSm80INS1_25CollectiveMainloopBwdSm80ILi2ELi2EN4cute5tupleIJNS5_1CILi128EEES8_NS7_ILi64EEEEEENS_10bfloat16_tEfNS_4arch4Sm80ELb0ELb0ELb1ELb1ELb1ELb0ELb0ELb0ELi2ELi4ELi4ELi4ELb0EEENS1_21CollectiveEpilogueBwdISA_SB_SD_Li256ELb1ELb0ELi2EEENS1_19SingleTileSchedulerILb1ELb0ELb0ELi128EEEEEEEEEvNT_6ParamsE$_ZZN4cute4takeILi1ELi2ENS_5tupleIJNS1_IJNS_1CILi1EEENS2_ILi0EEEEEEiEEEEEDaRKT1_ENKUlDpRKT_E_clIJiEEEDaSD_)
$_ZN7cutlass13device_kernelIN5flash19enable_sm80_to_sm89INS1_16FlashAttnBwdSm80INS1_25CollectiveMainloopBwdSm80ILi2ELi2EN4cute5tupleIJNS5_1CILi128EEES8_NS7_ILi64EEEEEENS_10bfloat16_tEfNS_4arch4Sm80ELb0ELb0ELb1ELb1ELb1ELb0ELb0ELb0ELi2ELi4ELi4ELi4ELb0EEENS1_21CollectiveEpilogueBwdISA_SB_SD_Li256ELb1ELb0ELi2EEENS1_19SingleTileSchedulerILb1ELb0ELb0ELi128EEEEEEEEEvNT_6ParamsE$_ZZN4cute4takeILi1ELi2ENS_5tupleIJNS1_IJNS_1CILi1EEENS2_ILi0EEEEEEiEEEEEDaRKT1_ENKUlDpRKT_E_clIJiEEEDaSD_:
[----:B------:R-:W-:Y:S02]  /*da30*/  IADD3 R2, R1, 0x1680, RZ ;  /* 0x0000168001027810 */ /* 0x000fe40007ffe0ff */
[----:B------:R-:W-:Y:S02]  /*da40*/  MOV R8, 0xda70 ;  /* 0x0000da7000087802 */ /* 0x000fe40000000f00 */
[----:B------:R-:W-:Y:S02]  /*da50*/  IADD3 R2, R2, c[0x0][0x20], RZ ;  /* 0x0000080002027a10 */ /* 0x000fe40007ffe0ff */
[----:B------:R-:W-:Y:S05]  /*da60*/  CALL.REL.NOINC `($_ZN7cutlass13device_kernelIN5flash19enable_sm80_to_sm89INS1_16FlashAttnBwdSm80INS1_25CollectiveMainloopBwdSm80ILi2ELi2EN4cute5tupleIJNS5_1CILi128EEES8_NS7_ILi64EEEEEENS_10bfloat16_tEfNS_4arch4Sm80ELb0ELb0ELb1ELb1ELb1ELb0ELb0ELb0ELi2ELi4ELi4ELi4ELb0EEENS1_21CollectiveEpilogueBwdISA_SB_SD_Li256ELb1ELb0ELi2EEENS1_19SingleTileSchedulerILb1ELb0ELb0ELi128EEEEEEEEEvNT_6ParamsE$_ZN4cute3eso3ESOILb0ELb1EJiEEC2ERKi) ;  /* 0xffffab9000007944 */ /* 0x000fea0003c3ffff */
[----:B-1----:R1:W5:Y:S01]  /*da70*/  LDL R3, [R1+0x1680] ;  /* 0x0016800001037983 */ /* 0x0023620000100800 */
[----:B------:R-:W-:-:S04]  /*da80*/  MOV R7, 0x0 ;  /* 0x0000000000077802 */ /* 0x000fc80000000f00 */
[----:B------:R-:W-:Y:S05]  /*da90*/  RET.REL.NODEC R6 `(_ZN7cutlass13device_kernelIN5flash19enable_sm80_to_sm89INS1_16FlashAttnBwdSm80INS1_25CollectiveMainloopBwdSm80ILi2ELi2EN4cute5tupleIJNS5_1CILi128EEES8_NS7_ILi64EEEEEENS_10bfloat16_tEfNS_4arch4Sm80ELb0ELb0ELb1ELb1ELb1ELb0ELb0ELb0ELi2ELi4ELi4ELi4ELb0EEENS1_21CollectiveEpilogueBwdISA_SB_SD_Li256ELb1ELb0ELi2EEENS1_19SingleTileSchedulerILb1ELb0ELb0ELi128EEEEEEEEEvNT_6ParamsE) ;  /* 0xffff256006007950 */ /* 0x000fea0003c3ffff */
        .type           $_ZN7cutlass13device_kernelIN5flash19enable_sm80_to_sm89INS1_16FlashAttnBwdSm80INS1_25CollectiveMainloopBwdSm80ILi2ELi2EN4cute5tupleIJNS5_1CILi128EEES8_NS7_ILi64EEEEEENS_10bfloat16_tEfNS_4arch4Sm80ELb0ELb0ELb1ELb1ELb1ELb0ELb0ELb0ELi2ELi4ELi4ELi4ELb0EEENS1_21CollectiveEpilogueBwdISA_SB_SD_Li256ELb1ELb0ELi2EEENS1_19SingleTileSchedulerILb1ELb0ELb0ELi128EEEEEEEEEvNT_6ParamsE$_ZZN4cute4takeILi1ELi3ENS_5tupleIJNS1_IJNS_1CILi1EEENS2_ILi512EEEiEEENS2_ILi4096EEENS1_IJNS1_IJiiEEENS2_ILi8192EEEEEEEEEEEDaRKT1_ENKUlDpRKT_E_clIJS6_S9_EEEDaSH_,@function
        .size           $_ZN7cutlass13device_kernelIN5flash19enable_sm80_to_sm89INS1_16FlashAttnBwdSm80INS1_25CollectiveMainloopBwdSm80ILi2ELi2EN4cute5tupleIJNS5_1CILi128EEES8_NS7_ILi64EEEEEENS_10bfloat16_tEfNS_4arch4Sm80ELb0ELb0ELb1ELb1ELb1ELb0ELb0ELb0ELi2ELi4ELi4ELi4ELb0EEENS1_21CollectiveEpilogueBwdISA_SB_SD_Li256ELb1ELb0ELi2EEENS1_19SingleTileSchedulerILb1ELb0ELb0ELi128EEEEEEEEEvNT_6ParamsE$_ZZN4cute4takeILi1ELi3ENS_5tupleIJNS1_IJNS_1CILi1EEENS2_ILi512EEEiEEENS2_ILi4096EEENS1_IJNS1_IJiiEEENS2_ILi8192EEEEEEEEEEEDaRKT1_ENKUlDpRKT_E_clIJS6_S9_EEEDaSH_,($_ZN7cutlass13device_kernelIN5flash19enable_sm80_to_sm89INS1_16FlashAttnBwdSm80INS1_25CollectiveMainloopBwdSm80ILi2ELi2EN4cute5tupleIJNS5_1CILi128EEES8_NS7_ILi64EEEEEENS_10bfloat16_tEfNS_4arch4Sm80ELb0ELb0ELb1ELb1ELb1ELb0ELb0ELb0ELi2ELi4ELi4ELi4ELb0EEENS1_21CollectiveEpilogueBwdISA_SB_SD_Li256ELb1ELb0ELi2EEENS1_19SingleTileSchedulerILb1ELb0ELb0ELi128EEEEEEEEEvNT_6ParamsE$_ZZN4cute4takeILi1ELi3ENS_5tupleIJNS1_IJNS_1CILi1EEENS2_ILi512EEEiEEENS2_ILi4096EEENS1_IJiiEEEEEEEEDaRKT1_ENKUlDpRKT_E_clIJS6_S7_EEEDaSF_ - $_ZN7cutlass13device_kernelIN5flash19enable_sm80_to_sm89INS1_16FlashAttnBwdSm80INS1_25CollectiveMainloopBwdSm80ILi2ELi2EN4cute5tupleIJNS5_1CILi128EEES8_NS7_ILi64EEEEEENS_10bfloat16_tEfNS_4arch4Sm80ELb0ELb0ELb1ELb1ELb1ELb0ELb0ELb0ELi2ELi4ELi4ELi4ELb0EEENS1_21CollectiveEpilogueBwdISA_SB_SD_Li256ELb1ELb0ELi2EEENS1_19SingleTileSchedulerILb1ELb0ELb0ELi128EEEEEEEEEvNT_6ParamsE$_ZZN4cute4takeILi1ELi3ENS_5tupleIJNS1_IJNS_1CILi1EEENS2_ILi512EEEiEEENS2_ILi4096EEENS1_IJNS1_IJiiEEENS2_ILi8192EEEEEEEEEEEDaRKT1_ENKUlDpRKT_E_clIJS6_S9_EEEDaSH_)
$_ZN7cutlass13device_kernelIN5flash19enable_sm80_to_sm89INS1_16FlashAttnBwdSm80INS1_25CollectiveMainloopBwdSm80ILi2ELi2EN4cute5tupleIJNS5_1CILi128EEES8_NS7_ILi64EEEEEENS_10bfloat16_tEfNS_4arch4Sm80ELb0ELb0ELb1ELb1ELb1ELb0ELb0ELb0ELi2ELi4ELi4ELi4ELb0EEENS1_21CollectiveEpilogueBwdISA_SB_SD_Li256ELb1ELb0ELi2EEENS1_19SingleTileSchedulerILb1ELb0ELb0ELi128EEEEEEEEEvNT_6ParamsE$_ZZN4cute4takeILi1ELi3ENS_5tupleIJNS1_IJNS_1CILi1EEENS2_ILi512EEEiEEENS2_ILi4096EEENS1_IJNS1_IJiiEEENS2_ILi8192EEEEEEEEEEEDaRKT1_ENKUlDpRKT_E_clIJS6_S9_EEEDaSH_:
[----:B------:R-:W-:Y:S02]  /*daa0*/  IADD3 R2, R1, 0x1680, RZ ;  /* 0x0000168001027810 */ /* 0x000fe40007ffe0ff */
[----:B------:R-:W-:Y:S02]  /*dab0*/  MOV R6, 0xdae0 ;  /* 0x0000dae000067802 */ /* 0x000fe40000000f00 */
[----:B------:R-:W-:Y:S02]  /*dac0*/  IADD3 R2, R2, c[0x0][0x20], RZ ;  /* 0x0000080002027a10 */ /* 0x000fe40007ffe0ff */
[----:B------:R-:W-:Y:S05]  /*dad0*/  CALL.REL.NOINC `($_ZN7cutlass13device_kernelIN5flash19enable_sm80_to_sm89INS1_16FlashAttnBwdSm80INS1_25CollectiveMainloopBwdSm80ILi2ELi2EN4cute5tupleIJNS5_1CILi128EEES8_NS7_ILi64EEEEEENS_10bfloat16_tEfNS_4arch4Sm80ELb0ELb0ELb1ELb1ELb1ELb0ELb0ELb0ELi2ELi4ELi4ELi4ELb0EEENS1_21CollectiveEpilogueBwdISA_SB_SD_Li256ELb1ELb0ELi2EEENS1_19SingleTileSchedulerILb1ELb0ELb0ELi128EEEEEEEEEvNT_6ParamsE$_ZN4cute3eso3ESOILb1ELb0EJNS_1CILi4096EEENS_5tupleIJNS4_IJiiEEENS2_ILi8192EEEEEEEEC2ERKS3_RKS7_) ;  /* 0xffffb82000007944 */ /* 0x000fea0003c3ffff */
[----:B-1----:R1:W5:Y:S01]  /*dae0*/  LDL.64 R2, [R1+0x1680] ;  /* 0x0016800001027983 */ /* 0x0023620000100a00 */
[----:B------:R-:W-:-:S04]  /*daf0*/  MOV R5, 0x0 ;  /* 0x0000000000057802 */ /* 0x000fc80000000f00 */
[----:B------:R-:W-:Y:S05]  /*db00*/  RET.REL.NODEC R4 `(_ZN7cutlass13device_kernelIN5flash19enable_sm80_to_sm89INS1_16FlashAttnBwdSm80INS1_25CollectiveMainloopBwdSm80ILi2ELi2EN4cute5tupleIJNS5_1CILi128EEES8_NS7_ILi64EEEEEENS_10bfloat16_tEfNS_4arch4Sm80ELb0ELb0ELb1ELb1ELb1ELb0ELb0ELb0ELi2ELi4ELi4ELi4ELb0EEENS1_21CollectiveEpilogueBwdISA_SB_SD_Li256ELb1ELb0ELi2EEENS1_19SingleTileSchedulerILb1ELb0ELb0ELi128EEEEEEEEEvNT_6ParamsE) ;  /* 0xffff24f004007950 */ /* 0x000fea0003c3ffff */
        .type           $_ZN7cutlass13device_kernelIN5flash19enable_sm80_to_sm89INS1_16FlashAttnBwdSm80INS1_25CollectiveMainloopBwdSm80ILi2ELi2EN4cute5tupleIJNS5_1CILi128EEES8_NS7_ILi64EEEEEENS_10bfloat16_tEfNS_4arch4Sm80ELb0ELb0ELb1ELb1ELb1ELb0ELb0ELb0ELi2ELi4ELi4ELi4ELb0EEENS1_21CollectiveEpilogueBwdISA_SB_SD_Li256ELb1ELb0ELi2EEENS1_19SingleTileSchedulerILb1ELb0ELb0ELi128EEEEEEEEEvNT_6ParamsE$_ZZN4cute4takeILi1ELi3ENS_5tupleIJNS1_IJNS_1CILi1EEENS2_ILi512EEEiEEENS2_ILi4096EEENS1_IJiiEEEEEEEEDaRKT1_ENKUlDpRKT_E_clIJS6_S7_EEEDaSF_,@function
        .size           $_ZN7cutlass13device_kernelIN5flash19enable_sm80_to_sm89INS1_16FlashAttnBwdSm80INS1_25CollectiveMainloopBwdSm80ILi2ELi2EN4cute5tupleIJNS5_1CILi128EEES8_NS7_ILi64EEEEEENS_10bfloat16_tEfNS_4arch4Sm80ELb0ELb0ELb1ELb1ELb1ELb0ELb0ELb0ELi2ELi4ELi4ELi4ELb0EEENS1_21CollectiveEpilogueBwdISA_SB_SD_Li256ELb1ELb0ELi2EEENS1_19SingleTileSchedulerILb1ELb0ELb0ELi128EEEEEEEEEvNT_6ParamsE$_ZZN4cute4takeILi1ELi3ENS_5tupleIJNS1_IJNS_1CILi1EEENS2_ILi512EEEiEEENS2_ILi4096EEENS1_IJiiEEEEEEEEDaRKT1_ENKUlDpRKT_E_clIJS6_S7_EEEDaSF_,($_ZN7cutlass13device_kernelIN5flash19enable_sm80_to_sm89INS1_16FlashAttnBwdSm80INS1_25CollectiveMainloopBwdSm80ILi2ELi2EN4cute5tupleIJNS5_1CILi128EEES8_NS7_ILi64EEEEEENS_10bfloat16_tEfNS_4arch4Sm80ELb0ELb0ELb1ELb1ELb1ELb0ELb0ELb0ELi2ELi4ELi4ELi4ELb0EEENS1_21CollectiveEpilogueBwdISA_SB_SD_Li256ELb1ELb0ELi2EEENS1_19SingleTileSchedulerILb1ELb0ELb0ELi128EEEEEEEEEvNT_6ParamsE$_ZZN4cute4takeILi1ELi3ENS_5tupleIJNS1_IJNS_1CILi1EEEiEEENS2_ILi1024EEENS1_IJiiEEEEEEEEDaRKT1_ENKUlDpRKT_E_clIJS5_S6_EEEDaSE_ - $_ZN7cutlass13device_kernelIN5flash19enable_sm80_to_sm89INS1_16FlashAttnBwdSm80INS1_25CollectiveMainloopBwdSm80ILi2ELi2EN4cute5tupleIJNS5_1CILi128EEES8_NS7_ILi64EEEEEENS_10bfloat16_tEfNS_4arch4Sm80ELb0ELb0ELb1ELb1ELb1ELb0ELb0ELb0ELi2ELi4ELi4ELi4ELb0EEENS1_21CollectiveEpilogueBwdISA_SB_SD_Li256ELb1ELb0ELi2EEENS1_19SingleTileSchedulerILb1ELb0ELb0ELi128EEEEEEEEEvNT_6ParamsE$_ZZN4cute4takeILi1ELi3ENS_5tupleIJNS1_IJNS_1CILi1EEENS2_ILi512EEEiEEENS2_ILi4096EEENS1_IJiiEEEEEEEEDaRKT1_ENKUlDpRKT_E_clIJS6_S7_EEEDaSF_)
$_ZN7cutlass13device_kernelIN5flash19enable_sm80_to_sm89INS1_16FlashAttnBwdSm80INS1_25CollectiveMainloopBwdSm80ILi2ELi2EN4cute5tupleIJNS5_1CILi128EEES8_NS7_ILi64EEEEEENS_10bfloat16_tEfNS_4arch4Sm80ELb0ELb0ELb1ELb1ELb1ELb0ELb0ELb0ELi2ELi4ELi4ELi4ELb0EEENS1_21CollectiveEpilogueBwdISA_SB_SD_Li256ELb1ELb0ELi2EEENS1_19SingleTileSchedulerILb1ELb0ELb0ELi128EEEEEEEEEvNT_6ParamsE$_ZZN4cute4takeILi1ELi3ENS_5tupleIJNS1_IJNS_1CILi1EEENS2_ILi512EEEiEEENS2_ILi4096EEENS1_IJiiEEEEEEEEDaRKT1_ENKUlDpRKT_E_clIJS6_S7_EEEDaSF_:
[----:B------:R-:W-:Y:S02]  /*db10*/  IADD3 R2, R1, 0x1380, RZ ;  /* 0x0000138001027810 */ /* 0x000fe40007ffe0ff */
[----:B------:R-:W-:Y:S02]  /*db20*/  MOV R6, 0xdb50 ;  /* 0x0000db5000067802 */ /* 0x000fe40000000f00 */
[----:B------:R-:W-:Y:S02]  /*db30*/  IADD3 R2, R2, c[0x0][0x20], RZ ;  /* 0x0000080002027a10 */ /* 0x000fe40007ffe0ff */
[----:B------:R-:W-:Y:S05]  /*db40*/  CALL.REL.NOINC `($_ZN7cutlass13device_kernelIN5flash19enable_sm80_to_sm89INS1_16FlashAttnBwdSm80INS1_25CollectiveMainloopBwdSm80ILi2ELi2EN4cute5tupleIJNS5_1CILi128EEES8_NS7_ILi64EEEEEENS_10bfloat16_tEfNS_4arch4Sm80ELb0ELb0ELb1ELb1ELb1ELb0ELb0ELb0ELi2ELi4ELi4ELi4ELb0EEENS1_21CollectiveEpilogueBwdISA_SB_SD_Li256ELb1ELb0ELi2EEENS1_19SingleTileSchedulerILb1ELb0ELb0ELi128EEEEEEEEEvNT_6ParamsE$_ZN4cute3eso3ESOILb1ELb0EJNS_1CILi4096EEENS_5tupleIJiiEEEEEC2ERKS3_RKS5_) ;  /* 0xffffb81000007944 */ /* 0x000fea0003c3ffff */
[----:B-1----:R1:W5:Y:S01]  /*db50*/  LDL.64 R2, [R1+0x1380] ;  /* 0x0013800001027983 */ /* 0x0023620000100a00 */
[----:B------:R-:W-:-:S04]  /*db60*/  MOV R5, 0x0 ;  /* 0x0000000000057802 */ /* 0x000fc80000000f00 */
[----:B------:R-:W-:Y:S05]  /*db70*/  RET.REL.NODEC R4 `(_ZN7cutlass13device_kernelIN5flash19enable_sm80_to_sm89INS1_16FlashAttnBwdSm80INS1_25CollectiveMainloopBwdSm80ILi2ELi2EN4cute5tupleIJNS5_1CILi128EEES8_NS7_ILi64EEEEEENS_10bfloat16_tEfNS_4arch4Sm80ELb0ELb0ELb1ELb1ELb1ELb0ELb0ELb0ELi2ELi4ELi4ELi4ELb0EEENS1_21CollectiveEpilogueBwdISA_SB_SD_Li256ELb1ELb0ELi2EEENS1_19SingleTileSchedulerILb1ELb0ELb0ELi128EEEEEEEEEvNT_6ParamsE) ;  /* 0xffff248004007950 */ /* 0x000fea0003c3ffff */
        .type           $_ZN7cutlass13device_kernelIN5flash19enable_sm80_to_sm89INS1_16FlashAttnBwdSm80INS1_25CollectiveMainloopBwdSm80ILi2ELi2EN4cute5tupleIJNS5_1CILi128EEES8_NS7_ILi64EEEEEENS_10bfloat16_tEfNS_4arch4Sm80ELb0ELb0ELb1ELb1ELb1ELb0ELb0ELb0ELi2ELi4ELi4ELi4ELb0EEENS1_21CollectiveEpilogueBwdISA_SB_SD_Li256ELb1ELb0ELi2EEENS1_19SingleTileSchedulerILb1ELb0ELb0ELi128EEEEEEEEEvNT_6ParamsE$_ZZN4cute4takeILi1ELi3ENS_5tupleIJNS1_IJNS_1CILi1EEEiEEENS2_ILi1024EEENS1_IJiiEEEEEEEEDaRKT1_ENKUlDpRKT_E_clIJS5_S6_EEEDaSE_,@function
        .size           $_ZN7cutlass13device_kernelIN5flash19enable_sm80_to_sm89INS1_16FlashAttnBwdSm80INS1_25CollectiveMainloopBwdSm80ILi2ELi2EN4cute5tupleIJNS5_1CILi128EEES8_NS7_ILi64EEEEEENS_10bfloat16_tEfNS_4arch4Sm80ELb0ELb0ELb1ELb1ELb1ELb0ELb0ELb0ELi2ELi4ELi4ELi4ELb0EEENS1_21CollectiveEpilogueBwdISA_SB_SD_Li256ELb1ELb0ELi2EEENS1_19SingleTileSchedulerILb1ELb0ELb0ELi128EEEEEEEEEvNT_6ParamsE$_ZZN4cute4takeILi1ELi3ENS_5tupleIJNS1_IJNS_1CILi1EEEiEEENS2_ILi1024EEENS1_IJiiEEEEEEEEDaRKT1_ENKUlDpRKT_E_clIJS5_S6_EEEDaSE_,($_ZN7cutlass13device_kernelIN5flash19enable_sm80_to_sm89INS1_16FlashAttnBwdSm80INS1_25CollectiveMainloopBwdSm80ILi2ELi2EN4cute5tupleIJNS5_1CILi128EEES8_NS7_ILi64EEEEEENS_10bfloat16_tEfNS_4arch4Sm80ELb0ELb0ELb1ELb1ELb1ELb0ELb0ELb0ELi2ELi4ELi4ELi4ELb0EEENS1_21CollectiveEpilogueBwdISA_SB_SD_Li256ELb1ELb0ELi2EEENS1_19SingleTileSchedulerILb1ELb0ELb0ELi128EEEEEEEEEvNT_6ParamsE$_ZZN4cute4takeILi1ELi3ENS_5tupleIJNS1_IJiNS_1CILi512EEEEEENS1_IJiiEEENS2_ILi1024EEEEEEEEDaRKT1_ENKUlDpRKT_E_clIJS5_S6_EEEDaSE_ - $_ZN7cutlass13device_kernelIN5flash19enable_sm80_to_sm89INS1_16FlashAttnBwdSm80INS1_25CollectiveMainloopBwdSm80ILi2ELi2EN4cute5tupleIJNS5_1CILi128EEES8_NS7_ILi64EEEEEENS_10bfloat16_tEfNS_4arch4Sm80ELb0ELb0ELb1ELb1ELb1ELb0ELb0ELb0ELi2ELi4ELi4ELi4ELb0EEENS1_21CollectiveEpilogueBwdISA_SB_SD_Li256ELb1ELb0ELi2EEENS1_19SingleTileSchedulerILb1ELb0ELb0ELi128EEEEEEEEEvNT_6ParamsE$_ZZN4cute4takeILi1ELi3ENS_5tupleIJNS1_IJNS_1CILi1EEEiEEENS2_ILi1024EEENS1_IJiiEEEEEEEEDaRKT1_ENKUlDpRKT_E_clIJS5_S6_EEEDaSE_)
$_ZN7cutlass13device_kernelIN5flash19enable_sm80_to_sm89INS1_16FlashAttnBwdSm80INS1_25CollectiveMainloopBwdSm80ILi2ELi2EN4cute5tupleIJNS5_1CILi128EEES8_NS7_ILi64EEEEEENS_10bfloat16_tEfNS_4arch4Sm80ELb0ELb0ELb1ELb1ELb1ELb0ELb0ELb0ELi2ELi4ELi4ELi4ELb0EEENS1_21CollectiveEpilogueBwdISA_SB_SD_Li256ELb1ELb0ELi2EEENS1_19SingleTileSchedulerILb1ELb0ELb0ELi128EEEEEEEEEvNT_6ParamsE$_ZZN4cute4takeILi1ELi3ENS_5tupleIJNS1_IJNS_1CILi1EEEiEEENS2_ILi1024EEENS1_IJiiEEEEEEEEDaRKT1_ENKUlDpRKT_E_clIJS5_S6_EEEDaSE_:
[----:B------:R-:W-:Y:S02]  /*db80*/  IADD3 R2, R1, 0x1380, RZ ;  /* 0x0000138001027810 */ /* 0x000fe40007ffe0ff */
[----:B------:R-:W-:Y:S02]  /*db90*/  MOV R6, 0xdbc0 ;  /* 0x0000dbc000067802 */ /* 0x000fe40000000f00 */
[----:B------:R-:W-:Y:S02]  /*dba0*/  IADD3 R2, R2, c[0x0][0x20], RZ ;  /* 0x0000080002027a10 */ /* 0x000fe40007ffe0ff */
[----:B------:R-:W-:Y:S05]  /*dbb0*/  CALL.REL.NOINC `($_ZN7cutlass13device_kernelIN5flash19enable_sm80_to_sm89INS1_16FlashAttnBwdSm80INS1_25CollectiveMainloopBwdSm80ILi2ELi2EN4cute5tupleIJNS5_1CILi128EEES8_NS7_ILi64EEEEEENS_10bfloat16_tEfNS_4arch4Sm80ELb0ELb0ELb1ELb1ELb1ELb0ELb0ELb0ELi2ELi4ELi4ELi4ELb0EEENS1_21CollectiveEpilogueBwdISA_SB_SD_Li256ELb1ELb0ELi2EEENS1_19SingleTileSchedulerILb1ELb0ELb0ELi128EEEEEEEEEvNT_6ParamsE$_ZN4cute3eso3ESOILb1ELb0EJNS_1CILi1024EEENS_5tupleIJiiEEEEEC2ERKS3_RKS5_) ;  /* 0xffffb1b000007944 */ /* 0x000fea0003c3ffff */
[----:B-1----:R1:W5:Y:S01]  /*dbc0*/  LDL.64 R2, [R1+0x1380] ;  /* 0x0013800001027983 */ /* 0x0023620000100a00 */
[----:B------:R-:W-:-:S04]  /*dbd0*/  MOV R5, 0x0 ;  /* 0x0000000000057802 */ /* 0x000fc80000000f00 */
[----:B------:R-:W-:Y:S05]  /*dbe0*/  RET.REL.NODEC R4 `(_ZN7cutlass13device_kernelIN5flash19enable_sm80_to_sm89INS1_16FlashAttnBwdSm80INS1_25CollectiveMainloopBwdSm80ILi2ELi2EN4cute5tupleIJNS5_1CILi128EEES8_NS7_ILi64EEEEEENS_10bfloat16_tEfNS_4arch4Sm80ELb0ELb0ELb1ELb1ELb1ELb0ELb0ELb0ELi2ELi4ELi4ELi4ELb0EEENS1_21CollectiveEpilogueBwdISA_SB_SD_Li256ELb1ELb0ELi2EEENS1_19SingleTileSchedulerILb1ELb0ELb0ELi128EEEEEEEEEvNT_6ParamsE) ;  /* 0xffff241004007950 */ /* 0x000fea0003c3ffff */
        .type           $_ZN7cutlass13device_kernelIN5flash19enable_sm80_to_sm89INS1_16FlashAttnBwdSm80INS1_25CollectiveMainloopBwdSm80ILi2ELi2EN4cute5tupleIJNS5_1CILi128EEES8_NS7_ILi64EEEEEENS_10bfloat16_tEfNS_4arch4Sm80ELb0ELb0ELb1ELb1ELb1ELb0ELb0ELb0ELi2ELi4ELi4ELi4ELb0EEENS1_21CollectiveEpilogueBwdISA_SB_SD_Li256ELb1ELb0ELi2EEENS1_19SingleTileSchedulerILb1ELb0ELb0ELi128EEEEEEEEEvNT_6ParamsE$_ZZN4cute4takeILi1ELi3ENS_5tupleIJNS1_IJiNS_1CILi512EEEEEENS1_IJiiEEENS2_ILi1024EEEEEEEEDaRKT1_ENKUlDpRKT_E_clIJS5_S6_EEEDaSE_,@function
        .size           $_ZN7cutlass13device_kernelIN5flash19enable_sm80_to_sm89INS1_16FlashAttnBwdSm80INS1_25CollectiveMainloopBwdSm80ILi2ELi2EN4cute5tupleIJNS5_1CILi128EEES8_NS7_ILi64EEEEEENS_10bfloat16_tEfNS_4arch4Sm80ELb0ELb0ELb1ELb1ELb1ELb0ELb0ELb0ELi2ELi4ELi4ELi4ELb0EEENS1_21CollectiveEpilogueBwdISA_SB_SD_Li256ELb1ELb0ELi2EEENS1_19SingleTileSchedulerILb1ELb0ELb0ELi128EEEEEEEEEvNT_6ParamsE$_ZZN4cute4takeILi1ELi3ENS_5tupleIJNS1_IJiNS_1CILi512EEEEEENS1_IJiiEEENS2_ILi1024EEEEEEEEDaRKT1_ENKUlDpRKT_E_clIJS5_S6_EEEDaSE_,($_ZN7cutlass13device_kernelIN5flash19enable_sm80_to_sm89INS1_16FlashAttnBwdSm80INS1_25CollectiveMainloopBwdSm80ILi2ELi2EN4cute5tupleIJNS5_1CILi128EEES8_NS7_ILi64EEEEEENS_10bfloat16_tEfNS_4arch4Sm80ELb0ELb0ELb1ELb1ELb1ELb0ELb0ELb0ELi2ELi4ELi4ELi4ELb0EEENS1_21CollectiveEpilogueBwdISA_SB_SD_Li256ELb1ELb0ELi2EEENS1_19SingleTileSchedulerILb1ELb0ELb0ELi128EEEEEEEEEvNT_6ParamsE$_ZZN4cute5sliceINS_5tupleIJNS1_IJNS_10UnderscoreENS_1CILi0EEEEEENS1_IJS4_S2_EEEEEENS1_IJNS1_IJNS1_IJNS3_ILi1EEES4_EEES4_EEENS1_IJNS1_IJS4_S4_EEEiEEEEEEEEDaRKT_RKT0_ENKUlRKT_RKT0_E_clIS6_SC_EEDaSM_SP_ - $_ZN7cutlass13device_kernelIN5flash19enable_sm80_to_sm89INS1_16FlashAttnBwdSm80INS1_25CollectiveMainloopBwdSm80ILi2ELi2EN4cute5tupleIJNS5_1CILi128EEES8_NS7_ILi64EEEEEENS_10bfloat16_tEfNS_4arch4Sm80ELb0ELb0ELb1ELb1ELb1ELb0ELb0ELb0ELi2ELi4ELi4ELi4ELb0EEENS1_21CollectiveEpilogueBwdISA_SB_SD_Li256ELb1ELb0ELi2EEENS1_19SingleTileSchedulerILb1ELb0ELb0ELi128EEEEEEEEEvNT_6ParamsE$_ZZN4cute4takeILi1ELi3ENS_5tupleIJNS1_IJiNS_1CILi512EEEEEENS1_IJiiEEENS2_ILi1024EEEEEEEEDaRKT1_ENKUlDpRKT_E_clIJS5_S6_EEEDaSE_)
$_ZN7cutlass13device_kernelIN5flash19enable_sm80_to_sm89INS1_16FlashAttnBwdSm80INS1_25CollectiveMainloopBwdSm80ILi2ELi2EN4cute5tupleIJNS5_1CILi128EEES8_NS7_ILi64EEEEEENS_10bfloat16_tEfNS_4arch4Sm80ELb0ELb0ELb1ELb1ELb1ELb0ELb0ELb0ELi2ELi4ELi4ELi4ELb0EEENS1_21CollectiveEpilogueBwdISA_SB_SD_Li256ELb1ELb0ELi2EEENS1_19SingleTileSchedulerILb1ELb0ELb0ELi128EEEEEEEEEvNT_6ParamsE$_ZZN4cute4takeILi1ELi3ENS_5tupleIJNS1_IJiNS_1CILi512EEEEEENS1_IJiiEEENS2_ILi1024EEEEEEEEDaRKT1_ENKUlDpRKT_E_clIJS5_S6_EEEDaSE_:
[----:B------:R-:W-:Y:S02]  /*dbf0*/  IADD3 R2, R1, 0x1680, RZ ;  /* 0x0000168001027810 */ /* 0x000fe40007ffe0ff */
[----:B------:R-:W-:Y:S02]  /*dc00*/  MOV R6, 0xdc30 ;  /* 0x0000dc3000067802 */ /* 0x000fe40000000f00 */
[----:B------:R-:W-:Y:S02]  /*dc10*/  IADD3 R2, R2, c[0x0][0x20], RZ ;  /* 0x0000080002027a10 */ /* 0x000fe40007ffe0ff */
[----:B------:R-:W-:Y:S05]  /*dc20*/  CALL.REL.NOINC `($_ZN7cutlass13device_kernelIN5flash19enable_sm80_to_sm89INS1_16FlashAttnBwdSm80INS1_25CollectiveMainloopBwdSm80ILi2ELi2EN4cute5tupleIJNS5_1CILi128EEES8_NS7_ILi64EEEEEENS_10bfloat16_tEfNS_4arch4Sm80ELb0ELb0ELb1ELb1ELb1ELb0ELb0ELb0ELi2ELi4ELi4ELi4ELb0EEENS1_21CollectiveEpilogueBwdISA_SB_SD_Li256ELb1ELb0ELi2EEENS1_19SingleTileSchedulerILb1ELb0ELb0ELi128EEEEEEEEEvNT_6ParamsE$_ZN4cute3eso3ESOILb0ELb1EJNS_5tupleIJiiEEENS_1CILi1024EEEEEC2ERKS3_RKS5_) ;  /* 0xffffa8d000007944 */ /* 0x000fea0003c3ffff */
[----:B-1----:R1:W5:Y:S01]  /*dc30*/  LDL.64 R2, [R1+0x1680] ;  /* 0x0016800001027983 */ /* 0x0023620000100a00 */
[----:B------:R-:W-:-:S04]  /*dc40*/  MOV R5, 0x0 ;  /* 0x0000000000057802 */ /* 0x000fc80000000f00 */
[----:B------:R-:W-:Y:S05]  /*dc50*/  RET.REL.NODEC R4 `(_ZN7cutlass13device_kernelIN5flash19enable_sm80_to_sm89INS1_16FlashAttnBwdSm80INS1_25CollectiveMainloopBwdSm80ILi2ELi2EN4cute5tupleIJNS5_1CILi128EEES8_NS7_ILi64EEEEEENS_10bfloat16_tEfNS_4arch4Sm80ELb0ELb0ELb1ELb1ELb1ELb0ELb0ELb0ELi2ELi4ELi4ELi4ELb0EEENS1_21CollectiveEpilogueBwdISA_SB_SD_Li256ELb1ELb0ELi2EEENS1_19SingleTileSchedulerILb1ELb0ELb0ELi128EEEEEEEEEvNT_6ParamsE) ;  /* 0xffff23a004007950 */ /* 0x000fea0003c3ffff */
        .type           $_ZN7cutlass13device_kernelIN5flash19enable_sm80_to_sm89INS1_16FlashAttnBwdSm80INS1_25CollectiveMainloopBwdSm80ILi2ELi2EN4cute5tupleIJNS5_1CILi128EEES8_NS7_ILi64EEEEEENS_10bfloat16_tEfNS_4arch4Sm80ELb0ELb0ELb1ELb1ELb1ELb0ELb0ELb0ELi2ELi4ELi4ELi4ELb0EEENS1_21CollectiveEpilogueBwdISA_SB_SD_Li256ELb1ELb0ELi2EEENS1_19SingleTileSchedulerILb1ELb0ELb0ELi128EEEEEEEEEvNT_6ParamsE$_ZZN4cute5sliceINS_5tupleIJNS1_IJNS_10UnderscoreENS_1CILi0EEEEEENS1_IJS4_S2_EEEEEENS1_IJNS1_IJNS1_IJNS3_ILi1EEES4_EEES4_EEENS1_IJNS1_IJS4_S4_EEEiEEEEEEEEDaRKT_RKT0_ENKUlRKT_RKT0_E_clIS6_SC_EEDaSM_SP_,@function
        .size           $_ZN7cutlass13device_kernelIN5flash19enable_sm80_to_sm89INS1_16FlashAttnBwdSm80INS1_25CollectiveMainloopBwdSm80ILi2ELi2EN4cute5tupleIJNS5_1CILi128EEES8_NS7_ILi64EEEEEENS_10bfloat16_tEfNS_4arch4Sm80ELb0ELb0ELb1ELb1ELb1ELb0ELb0ELb0ELi2ELi4ELi4ELi4ELb0EEENS1_21CollectiveEpilogueBwdISA_SB_SD_Li256ELb1ELb0ELi2EEENS1_19SingleTileSchedulerILb1ELb0ELb0ELi128EEEEEEEEEvNT_6ParamsE$_ZZN4cute5sliceINS_5tupleIJNS1_IJNS_10UnderscoreENS_1CILi0EEEEEENS1_IJS4_S2_EEEEEENS1_IJNS1_IJNS1_IJNS3_ILi1EEES4_EEES4_EEENS1_IJNS1_IJS4_S4_EEEiEEEEEEEEDaRKT_RKT0_ENKUlRKT_RKT0_E_clIS6_SC_EEDaSM_SP_,($_ZN7cutlass13device_kernelIN5flash19enable_sm80_to_sm89INS1_16FlashAttnBwdSm80INS1_25CollectiveMainloopBwdSm80ILi2ELi2EN4cute5tupleIJNS5_1CILi128EEES8_NS7_ILi64EEEEEENS_10bfloat16_tEfNS_4arch4Sm80ELb0ELb0ELb1ELb1ELb1ELb0ELb0ELb0ELi2ELi4ELi4ELi4ELb0EEENS1_21CollectiveEpilogueBwdISA_SB_SD_Li256ELb1ELb0ELi2EEENS1_19SingleTileSchedulerILb1ELb0ELb0ELi128EEEEEEEEEvNT_6ParamsE$_ZZN4cute5sliceINS_5tupleIJNS_10UnderscoreES2_NS_1CILi0EEEEEENS1_IJNS1_IJNS3_ILi1EEES4_EEEiNS3_ILi1024EEEEEEEEDaRKT_RKT0_ENKUlRKT_RKT0_E_clIS2_iEEDaSI_SL_ - $_ZN7cutlass13device_kernelIN5flash19enable_sm80_to_sm89INS1_16FlashAttnBwdSm80INS1_25CollectiveMainloopBwdSm80ILi2ELi2EN4cute5tupleIJNS5_1CILi128EEES8_NS7_ILi64EEEEEENS_10bfloat16_tEfNS_4arch4Sm80ELb0ELb0ELb1ELb1ELb1ELb0ELb0ELb0ELi2ELi4ELi4ELi4ELb0EEENS1_21CollectiveEpilogueBwdISA_SB_SD_Li256ELb1ELb0ELi2EEENS1_19SingleTileSchedulerILb1ELb0ELb0ELi128EEEEEEEEEvNT_6ParamsE$_ZZN4cute5sliceINS_5tupleIJNS1_IJNS_10UnderscoreENS_1CILi0EEEEEENS1_IJS4_S2_EEEEEENS1_IJNS1_IJNS1_IJNS3_ILi1EEES4_EEES4_EEENS1_IJNS1_IJS4_S4_EEEiEEEEEEEEDaRKT_RKT0_ENKUlRKT_RKT0_E_clIS6_SC_EEDaSM_SP_)
$_ZN7cutlass13device_kernelIN5flash19enable_sm80_to_sm89INS1_16FlashAttnBwdSm80INS1_25CollectiveMainloopBwdSm80ILi2ELi2EN4cute5tupleIJNS5_1CILi128EEES8_NS7_ILi64EEEEEENS_10bfloat16_tEfNS_4arch4Sm80ELb0ELb0ELb1ELb1ELb1ELb0ELb0ELb0ELi2ELi4ELi4ELi4ELb0EEENS1_21CollectiveEpilogueBwdISA_SB_SD_Li256ELb1ELb0ELi2EEENS1_19SingleTileSchedulerILb1ELb0ELb0ELi128EEEEEEEEEvNT_6ParamsE$_ZZN4cute5sliceINS_5tupleIJNS1_IJNS_10UnderscoreENS_1CILi0EEEEEENS1_IJS4_S2_EEEEEENS1_IJNS1_IJNS1_IJNS3_ILi1EEES4_EEES4_EEENS1_IJNS1_IJS4_S4_EEEiEEEEEEEEDaRKT_RKT0_ENKUlRKT_RKT0_E_clIS6_SC_EEDaSM_SP_:
[----:B------:R-:W-:Y:S02]  /*dc60*/  MOV R10, 0xdc80 ;  /* 0x0000dc80000a7802 */ /* 0x000fe40000000f00 */
[----:B------:R-:W-:Y:S05]  /*dc70*/  CALL.REL.NOINC `($_ZN7cutlass13device_kernelIN5flash19enable_sm80_to_sm89INS1_16FlashAttnBwdSm80INS1_25CollectiveMainloopBwdSm80ILi2ELi2EN4cute5tupleIJNS5_1CILi128EEES8_NS7_ILi64EEEEEENS_10bfloat16_tEfNS_4arch4Sm80ELb0ELb0ELb1ELb1ELb1ELb0ELb0ELb0ELi2ELi4ELi4ELi4ELb0EEENS1_21CollectiveEpilogueBwdISA_SB_SD_Li256ELb1ELb0ELi2EEENS1_19SingleTileSchedulerILb1ELb0ELb0ELi128EEEEEEEEEvNT_6ParamsE$_ZZN4cute6detail10lift_sliceINS_5tupleIJNS_1CILi0EEENS_10UnderscoreEEEENS2_IJNS2_IJS4_S4_EEEiEEEEEDaRKT_RKT0_ENKUlRKT_RKT0_E_clIS5_iEEDaSH_SK_) ;  /* 0x000002a000007944 */ /* 0x000fea0003c00000 */
[----:B------:R-:W-:Y:S02]  /*dc80*/  MOV R10, 0xdca0 ;  /* 0x0000dca0000a7802 */ /* 0x000fe40000000f00 */
[----:B-1---5:R-:W-:Y:S05]  /*dc90*/  CALL.REL.NOINC `($_ZN7cutlass13device_kernelIN5flash19enable_sm80_to_sm89INS1_16FlashAttnBwdSm80INS1_25CollectiveMainloopBwdSm80ILi2ELi2EN4cute5tupleIJNS5_1CILi128EEES8_NS7_ILi64EEEEEENS_10bfloat16_tEfNS_4arch4Sm80ELb0ELb0ELb1ELb1ELb1ELb0ELb0ELb0ELi2ELi4ELi4ELi4ELb0EEENS1_21CollectiveEpilogueBwdISA_SB_SD_Li256ELb1ELb0ELi2EEENS1_19SingleTileSchedulerILb1ELb0ELb0ELi128EEEEEEEEEvNT_6ParamsE$_ZZN4cute12filter_tupleINS_5tupleIJNS_1CILi0EEENS_10UnderscoreEEEENS1_IJNS1_IJS3_S3_EEEiEEEZNS_6detail10lift_sliceIS5_S7_EEDaRKT_RKT0_EUlRKT_RKT0_E_EEDaSC_SF_OT1_ENKUlDpSI_E_clIJNS1_IJEEENS1_IJiEEEEEEDaSP_) ;  /* 0xffffef5000007944 */ /* 0x022fea0003c3ffff */
[----:B------:R-:W-:Y:S02]  /*dca0*/  MOV R7, 0x0 ;  /* 0x0000000000077802 */ /* 0x000fe40000000f00 */
[----:B-----5:R-:W-:Y:S02]  /*dcb0*/  MOV R3, R2 ;  /* 0x0000000200037202 */ /* 0x020fe40000000f00 */
[----:B------:R-:W-:Y:S05]  /*dcc0*/  RET.REL.NODEC R6 `(_ZN7cutlass13device_kernelIN5flash19enable_sm80_to_sm89INS1_16FlashAttnBwdSm80INS1_25CollectiveMainloopBwdSm80ILi2ELi2EN4cute5tupleIJNS5_1CILi128EEES8_NS7_ILi64EEEEEENS_10bfloat16_tEfNS_4arch4Sm80ELb0ELb0ELb1ELb1ELb1ELb0ELb0ELb0ELi2ELi4ELi4ELi4ELb0EEENS1_21CollectiveEpilogueBwdISA_SB_SD_Li256ELb1ELb0ELi2EEENS1_19SingleTileSchedulerILb1ELb0ELb0ELi128EEEEEEEEEvNT_6ParamsE) ;  /* 0xffff233006007950 */ /* 0x000fea0003c3ffff */
        .type           $_ZN7cutlass13device_kernelIN5flash19enable_sm80_to_sm89INS1_16FlashAttnBwdSm80INS1_25CollectiveMainloopBwdSm80ILi2ELi2EN4cute5tupleIJNS5_1CILi128EEES8_NS7_ILi64EEEEEENS_10bfloat16_tEfNS_4arch4Sm80ELb0ELb0ELb1ELb1ELb1ELb0ELb0ELb0ELi2ELi4ELi4ELi4ELb0EEENS1_21CollectiveEpilogueBwdISA_SB_SD_Li256ELb1ELb0ELi2EEENS1_19SingleTileSchedulerILb1ELb0ELb0ELi128EEEEEEEEEvNT_6ParamsE$_ZZN4cute5sliceINS_5tupleIJNS_10UnderscoreES2_NS_1CILi0EEEEEENS1_IJNS1_IJNS3_ILi1EEES4_EEEiNS3_ILi1024EEEEEEEEDaRKT_RKT0_ENKUlRKT_RKT0_E_clIS2_iEEDaSI_SL_,@function
        .size           $_ZN7cutlass13device_kernelIN5flash19enable_sm80_to_sm89INS1_16FlashAttnBwdSm80INS1_25CollectiveMainloopBwdSm80ILi2ELi2EN4cute5tupleIJNS5_1CILi128EEES8_NS7_ILi64EEEEEENS_10bfloat16_tEfNS_4arch4Sm80ELb0ELb0ELb1ELb1ELb1ELb0ELb0ELb0ELi2ELi4ELi4ELi4ELb0EEENS1_21CollectiveEpilogueBwdISA_SB_SD_Li256ELb1ELb0ELi2EEENS1_19SingleTileSchedulerILb1ELb0ELb0ELi128EEEEEEEEEvNT_6ParamsE$_ZZN4cute5sliceINS_5tupleIJNS_10UnderscoreES2_NS_1CILi0EEEEEENS1_IJNS1_IJNS3_ILi1EEES4_EEEiNS3_ILi1024EEEEEEEEDaRKT_RKT0_ENKUlRKT_RKT0_E_clIS2_iEEDaSI_SL_,($_ZN7cutlass13device_kernelIN5flash19enable_sm80_to_sm89INS1_16FlashAttnBwdSm80INS1_25CollectiveMainloopBwdSm80ILi2ELi2EN4cute5tupleIJNS5_1CILi128EEES8_NS7_ILi64EEEEEENS_10bfloat16_tEfNS_4arch4Sm80ELb0ELb0ELb1ELb1ELb1ELb0ELb0ELb0ELi2ELi4ELi4ELi4ELb0EEENS1_21CollectiveEpilogueBwdISA_SB_SD_Li256ELb1ELb0ELi2EEENS1_19SingleTileSchedulerILb1ELb0ELb0ELi128EEEEEEEEEvNT_6ParamsE$_ZZN4cute5sliceINS_5tupleIJNS_10UnderscoreES2_S2_iEEENS1_IJNS1_IJNS_1CILi1EEENS4_ILi0EEEEEENS4_ILi4096EEENS1_IJiiEEENS1_IJS6_NS4_ILi8192EEEEEEEEEEEDaRKT_RKT0_ENKUlRKT_RKT0_E_clIS2_S9_EEDaSL_SO_ - $_ZN7cutlass13device_kernelIN5flash19enable_sm80_to_sm89INS1_16FlashAttnBwdSm80INS1_25CollectiveMainloopBwdSm80ILi2ELi2EN4cute5tupleIJNS5_1CILi128EEES8_NS7_ILi64EEEEEENS_10bfloat16_tEfNS_4arch4Sm80ELb0ELb0ELb1ELb1ELb1ELb0ELb0ELb0ELi2ELi4ELi4ELi4ELb0EEENS1_21CollectiveEpilogueBwdISA_SB_SD_Li256ELb1ELb0ELi2EEENS1_19SingleTileSchedulerILb1ELb0ELb0ELi128EEEEEEEEEvNT_6ParamsE$_ZZN4cute5sliceINS_5tupleIJNS_10UnderscoreES2_NS_1CILi0EEEEEENS1_IJNS1_IJNS3_ILi1EEES4_EEEiNS3_ILi1024EEEEEEEEDaRKT_RKT0_ENKUlRKT_RKT0_E_clIS2_iEEDaSI_SL_)
$_ZN7cutlass13device_kernelIN5flash19enable_sm80_to_sm89INS1_16FlashAttnBwdSm80INS1_25CollectiveMainloopBwdSm80ILi2ELi2EN4cute5tupleIJNS5_1CILi128EEES8_NS7_ILi64EEEEEENS_10bfloat16_tEfNS_4arch4Sm80ELb0ELb0ELb1ELb1ELb1ELb0ELb0ELb0ELi2ELi4ELi4ELi4ELb0EEENS1_21CollectiveEpilogueBwdISA_SB_SD_Li256ELb1ELb0ELi2EEENS1_19SingleTileSchedulerILb1ELb0ELb0ELi128EEEEEEEEEvNT_6ParamsE$_ZZN4cute5sliceINS_5tupleIJNS_10UnderscoreES2_NS_1CILi0EEEEEENS1_IJNS1_IJNS3_ILi1EEES4_EEEiNS3_ILi1024EEEEEEEEDaRKT_RKT0_ENKUlRKT_RKT0_E_clIS2_iEEDaSI_SL_:
[----:B------:R-:W-:Y:S02]  /*dcd0*/  IADD3 R2, R1, 0x1680, RZ ;  /* 0x0000168001027810 */ /* 0x000fe40007ffe0ff */
[----:B------:R-:W-:Y:S02]  /*dce0*/  MOV R8, 0xdd10 ;  /* 0x0000dd1000087802 */ /* 0x000fe40000000f00 */
[----:B------:R-:W-:Y:S02]  /*dcf0*/  IADD3 R2, R2, c[0x0][0x20], RZ ;  /* 0x0000080002027a10 */ /* 0x000fe40007ffe0ff */
[----:B------:R-:W-:Y:S05]  /*dd00*/  CALL.REL.NOINC `($_ZN7cutlass13device_kernelIN5flash19enable_sm80_to_sm89INS1_16FlashAttnBwdSm80INS1_25CollectiveMainloopBwdSm80ILi2ELi2EN4cute5tupleIJNS5_1CILi128EEES8_NS7_ILi64EEEEEENS_10bfloat16_tEfNS_4arch4Sm80ELb0ELb0ELb1ELb1ELb1ELb0ELb0ELb0ELi2ELi4ELi4ELi4ELb0EEENS1_21CollectiveEpilogueBwdISA_SB_SD_Li256ELb1ELb0ELi2EEENS1_19SingleTileSchedulerILb1ELb0ELb0ELi128EEEEEEEEEvNT_6ParamsE$_ZN4cute3eso3ESOILb0ELb1EJiEEC2ERKi) ;  /* 0xffffa8f000007944 */ /* 0x000fea0003c3ffff */
[----:B-1----:R1:W5:Y:S01]  /*dd10*/  LDL R3, [R1+0x1680] ;  /* 0x0016800001037983 */ /* 0x0023620000100800 */
[----:B------:R-:W-:-:S04]  /*dd20*/  MOV R11, 0x0 ;  /* 0x00000000000b7802 */ /* 0x000fc80000000f00 */
[----:B------:R-:W-:Y:S05]  /*dd30*/  RET.REL.NODEC R10 `(_ZN7cutlass13device_kernelIN5flash19enable_sm80_to_sm89INS1_16FlashAttnBwdSm80INS1_25CollectiveMainloopBwdSm80ILi2ELi2EN4cute5tupleIJNS5_1CILi128EEES8_NS7_ILi64EEEEEENS_10bfloat16_tEfNS_4arch4Sm80ELb0ELb0ELb1ELb1ELb1ELb0ELb0ELb0ELi2ELi4ELi4ELi4ELb0EEENS1_21CollectiveEpilogueBwdISA_SB_SD_Li256ELb1ELb0ELi2EEENS1_19SingleTileSchedulerILb1ELb0ELb0ELi128EEEEEEEEEvNT_6ParamsE) ;  /* 0xffff22c00a007950 */ /* 0x000fea0003c3ffff */
        .type           $_ZN7cutlass13device_kernelIN5flash19enable_sm80_to_sm89INS1_16FlashAttnBwdSm80INS1_25CollectiveMainloopBwdSm80ILi2ELi2EN4cute5tupleIJNS5_1CILi128EEES8_NS7_ILi64EEEEEENS_10bfloat16_tEfNS_4arch4Sm80ELb0ELb0ELb1ELb1ELb1ELb0ELb0ELb0ELi2ELi4ELi4ELi4ELb0EEENS1_21CollectiveEpilogueBwdISA_SB_SD_Li256ELb1ELb0ELi2EEENS1_19SingleTileSchedulerILb1ELb0ELb0ELi128EEEEEEEEEvNT_6ParamsE$_ZZN4cute5sliceINS_5tupleIJNS_10UnderscoreES2_S2_iEEENS1_IJNS1_IJNS_1CILi1EEENS4_ILi0EEEEEENS4_ILi4096EEENS1_IJiiEEENS1_IJS6_NS4_ILi8192EEEEEEEEEEEDaRKT_RKT0_ENKUlRKT_RKT0_E_clIS2_S9_EEDaSL_SO_,@function
        .size           $_ZN7cutlass13device_kernelIN5flash19enable_sm80_to_sm89INS1_16FlashAttnBwdSm80INS1_25CollectiveMainloopBwdSm80ILi2ELi2EN4cute5tupleIJNS5_1CILi128EEES8_NS7_ILi64EEEEEENS_10bfloat16_tEfNS_4arch4Sm80ELb0ELb0ELb1ELb1ELb1ELb0ELb0ELb0ELi2ELi4ELi4ELi4ELb0EEENS1_21CollectiveEpilogueBwdISA_SB_SD_Li256ELb1ELb0ELi2EEENS1_19SingleTileSchedulerILb1ELb0ELb0ELi128EEEEEEEEEvNT_6ParamsE$_ZZN4cute5sliceINS_5tupleIJNS_10UnderscoreES2_S2_iEEENS1_IJNS1_IJNS_1CILi1EEENS4_ILi0EEEEEENS4_ILi4096EEENS1_IJiiEEENS1_IJS6_NS4_ILi8192EEEEEEEEEEEDaRKT_RKT0_ENKUlRKT_RKT0_E_clIS2_S9_EEDaSL_SO_,($_ZN7cutlass13device_kernelIN5flash19enable_sm80_to_sm89INS1_16FlashAttnBwdSm80INS1_25CollectiveMainloopBwdSm80ILi2ELi2EN4cute5tupleIJNS5_1CILi128EEES8_NS7_ILi64EEEEEENS_10bfloat16_tEfNS_4arch4Sm80ELb0ELb0ELb1ELb1ELb1ELb0ELb0ELb0ELi2ELi4ELi4ELi4ELb0EEENS1_21CollectiveEpilogueBwdISA_SB_SD_Li256ELb1ELb0ELi2EEENS1_19SingleTileSchedulerILb1ELb0ELb0ELi128EEEEEEEEEvNT_6ParamsE$_ZZN4cute5sliceINS_5tupleIJNS_10UnderscoreES2_S2_iEEENS1_IJNS1_IJNS_1CILi1EEENS4_ILi0EEEEEEiNS4_ILi1024EEENS4_ILi8192EEEEEEEEDaRKT_RKT0_ENKUlRKT_RKT0_E_clIS2_iEEDaSJ_SM_ - $_ZN7cutlass13device_kernelIN5flash19enable_sm80_to_sm89INS1_16FlashAttnBwdSm80INS1_25CollectiveMainloopBwdSm80ILi2ELi2EN4cute5tupleIJNS5_1CILi128EEES8_NS7_ILi64EEEEEENS_10bfloat16_tEfNS_4arch4Sm80ELb0ELb0ELb1ELb1ELb1ELb0ELb0ELb0ELi2ELi4ELi4ELi4ELb0EEENS1_21CollectiveEpilogueBwdISA_SB_SD_Li256ELb1ELb0ELi2EEENS1_19SingleTileSchedulerILb1ELb0ELb0ELi128EEEEEEEEEvNT_6ParamsE$_ZZN4cute5sliceINS_5tupleIJNS_10UnderscoreES2_S2_iEEENS1_IJNS1_IJNS_1CILi1EEENS4_ILi0EEEEEENS4_ILi4096EEENS1_IJiiEEENS1_IJS6_NS4_ILi8192EEEEEEEEEEEDaRKT_RKT0_ENKUlRKT_RKT0_E_clIS2_S9_EEDaSL_SO_)
$_ZN7cutlass13device_kernelIN5flash19enable_sm80_to_sm89INS1_16FlashAttnBwdSm80INS1_25CollectiveMainloopBwdSm80ILi2ELi2EN4cute5tupleIJNS5_1CILi128EEES8_NS7_ILi64EEEEEENS_10bfloat16_tEfNS_4arch4Sm80ELb0ELb0ELb1ELb1ELb1ELb0ELb0ELb0ELi2ELi4ELi4ELi4ELb0EEENS1_21CollectiveEpilogueBwdISA_SB_SD_Li256ELb1ELb0ELi2EEENS1_19SingleTileSchedulerILb1ELb0ELb0ELi128EEEEEEEEEvNT_6ParamsE$_ZZN4cute5sliceINS_5tupleIJNS_10UnderscoreES2_S2_iEEENS1_IJNS1_IJNS_1CILi1EEENS4_ILi0EEEEEENS4_ILi4096EEENS1_IJiiEEENS1_IJS6_NS4_ILi8192EEEEEEEEEEEDaRKT_RKT0_ENKUlRKT_RKT0_E_clIS2_S9_EEDaSL_SO_:
[----:B------:R-:W-:Y:S02]  /*dd40*/  IADD3 R2, R1, 0x1380, RZ ;  /* 0x0000138001027810 */ /* 0x000fe40007ffe0ff */
[----:B------:R-:W-:Y:S02]  /*dd50*/  MOV R6, 0xdd80 ;  /* 0x0000dd8000067802 */ /* 0x000fe40000000f00 */
[----:B------:R-:W-:Y:S02]  /*dd60*/  IADD3 R2, R2, c[0x0][0x20], RZ ;  /* 0x0000080002027a10 */ /* 0x000fe40007ffe0ff */
[----:B------:R-:W-:Y:S05]  /*dd70*/  CALL.REL.NOINC `($_ZN7cutlass13device_kernelIN5flash19enable_sm80_to_sm89INS1_16FlashAttnBwdSm80INS1_25CollectiveMainloopBwdSm80ILi2ELi2EN4cute5tupleIJNS5_1CILi128EEES8_NS7_ILi64EEEEEENS_10bfloat16_tEfNS_4arch4Sm80ELb0ELb0ELb1ELb1ELb1ELb0ELb0ELb0ELi2ELi4ELi4ELi4ELb0EEENS1_21CollectiveEpilogueBwdISA_SB_SD_Li256ELb1ELb0ELi2EEENS1_19SingleTileSchedulerILb1ELb0ELb0ELi128EEEEEEEEEvNT_6ParamsE$_ZN4cute3eso3ESOILb0ELb1EJNS_5tupleIJiiEEEEEC2ERKS3_) ;  /* 0xffffa72000007944 */ /* 0x000fea0003c3ffff */
[----:B-1----:R1:W5:Y:S01]  /*dd80*/  LDL.64 R2, [R1+0x1380] ;  /* 0x0013800001027983 */ /* 0x0023620000100a00 */
[----:B------:R-:W-:-:S04]  /*dd90*/  MOV R5, 0x0 ;  /* 0x0000000000057802 */ /* 0x000fc80000000f00 */
[----:B------:R-:W-:Y:S05]  /*dda0*/  RET.REL.NODEC R4 `(_ZN7cutlass13device_kernelIN5flash19enable_sm80_to_sm89INS1_16FlashAttnBwdSm80INS1_25CollectiveMainloopBwdSm80ILi2ELi2EN4cute5tupleIJNS5_1CILi128EEES8_NS7_ILi64EEEEEENS_10bfloat16_tEfNS_4arch4Sm80ELb0ELb0ELb1ELb1ELb1ELb0ELb0ELb0ELi2ELi4ELi4ELi4ELb0EEENS1_21CollectiveEpilogueBwdISA_SB_SD_Li256ELb1ELb0ELi2EEENS1_19SingleTileSchedulerILb1ELb0ELb0ELi128EEEEEEEEEvNT_6ParamsE) ;  /* 0xffff225004007950 */ /* 0x000fea0003c3ffff */
        .type           $_ZN7cutlass13device_kernelIN5flash19enable_sm80_to_sm89INS1_16FlashAttnBwdSm80INS1_25CollectiveMainloopBwdSm80ILi2ELi2EN4cute5tupleIJNS5_1CILi128EEES8_NS7_ILi64EEEEEENS_10bfloat16_tEfNS_4arch4Sm80ELb0ELb0ELb1ELb1ELb1ELb0ELb0ELb0ELi2ELi4ELi4ELi4ELb0EEENS1_21CollectiveEpilogueBwdISA_SB_SD_Li256ELb1ELb0ELi2EEENS1_19SingleTileSchedulerILb1ELb0ELb0ELi128EEEEEEEEEvNT_6ParamsE$_ZZN4cute5sliceINS_5tupleIJNS_10UnderscoreES2_S2_iEEENS1_IJNS1_IJNS_1CILi1EEENS4_ILi0EEEEEEiNS4_ILi1024EEENS4_ILi8192EEEEEEEEDaRKT_RKT0_ENKUlRKT_RKT0_E_clIS2_iEEDaSJ_SM_,@function
        .size           $_ZN7cutlass13device_kernelIN5flash19enable_sm80_to_sm89INS1_16FlashAttnBwdSm80INS1_25CollectiveMainloopBwdSm80ILi2ELi2EN4cute5tupleIJNS5_1CILi128EEES8_NS7_ILi64EEEEEENS_10bfloat16_tEfNS_4arch4Sm80ELb0ELb0ELb1ELb1ELb1ELb0ELb0ELb0ELi2ELi4ELi4ELi4ELb0EEENS1_21CollectiveEpilogueBwdISA_SB_SD_Li256ELb1ELb0ELi2EEENS1_19SingleTileSchedulerILb1ELb0ELb0ELi128EEEEEEEEEvNT_6ParamsE$_ZZN4cute5sliceINS_5tupleIJNS_10UnderscoreES2_S2_iEEENS1_IJNS1_IJNS_1CILi1EEENS4_ILi0EEEEEEiNS4_ILi1024EEENS4_ILi8192EEEEEEEEDaRKT_RKT0_ENKUlRKT_RKT0_E_clIS2_iEEDaSJ_SM_,($_ZN7cutlass13device_kernelIN5flash19enable_sm80_to_sm89INS1_16FlashAttnBwdSm80INS1_25CollectiveMainloopBwdSm80ILi2ELi2EN4cute5tupleIJNS5_1CILi128EEES8_NS7_ILi64EEEEEENS_10bfloat16_tEfNS_4arch4Sm80ELb0ELb0ELb1ELb1ELb1ELb0ELb0ELb0ELi2ELi4ELi4ELi4ELb0EEENS1_21CollectiveEpilogueBwdISA_SB_SD_Li256ELb1ELb0ELi2EEENS1_19SingleTileSchedulerILb1ELb0ELb0ELi128EEEEEEEEEvNT_6ParamsE$_ZZN4cute5sliceINS_5tupleIJNS_10UnderscoreES2_S2_iEEENS1_IJNS1_IJNS_1CILi1EEENS4_ILi0EEEEEElS6_lEEEEEDaRKT_RKT0_ENKUlRKT_RKT0_E_clIS2_lEEDaSH_SK_ - $_ZN7cutlass13device_kernelIN5flash19enable_sm80_to_sm89INS1_16FlashAttnBwdSm80INS1_25CollectiveMainloopBwdSm80ILi2ELi2EN4cute5tupleIJNS5_1CILi128EEES8_NS7_ILi64EEEEEENS_10bfloat16_tEfNS_4arch4Sm80ELb0ELb0ELb1ELb1ELb1ELb0ELb0ELb0ELi2ELi4ELi4ELi4ELb0EEENS1_21CollectiveEpilogueBwdISA_SB_SD_Li256ELb1ELb0ELi2EEENS1_19SingleTileSchedulerILb1ELb0ELb0ELi128EEEEEEEEEvNT_6ParamsE$_ZZN4cute5sliceINS_5tupleIJNS_10UnderscoreES2_S2_iEEENS1_IJNS1_IJNS_1CILi1EEENS4_ILi0EEEEEEiNS4_ILi1024EEENS4_ILi8192EEEEEEEEDaRKT_RKT0_ENKUlRKT_RKT0_E_clIS2_iEEDaSJ_SM_)
$_ZN7cutlass13device_kernelIN5flash19enable_sm80_to_sm89INS1_16FlashAttnBwdSm80INS1_25CollectiveMainloopBwdSm80ILi2ELi2EN4cute5tupleIJNS5_1CILi128EEES8_NS7_ILi64EEEEEENS_10bfloat16_tEfNS_4arch4Sm80ELb0ELb0ELb1ELb1ELb1ELb0ELb0ELb0ELi2ELi4ELi4ELi4ELb0EEENS1_21CollectiveEpilogueBwdISA_SB_SD_Li256ELb1ELb0ELi2EEENS1_19SingleTileSchedulerILb1ELb0ELb0ELi128EEEEEEEEEvNT_6ParamsE$_ZZN4cute5sliceINS_5tupleIJNS_10UnderscoreES2_S2_iEEENS1_IJNS1_IJNS_1CILi1EEENS4_ILi0EEEEEEiNS4_ILi1024EEENS4_ILi8192EEEEEEEEDaRKT_RKT0_ENKUlRKT_RKT0_E_clIS2_iEEDaSJ_SM_:
[----:B------:R-:W-:Y:S02]  /*ddb0*/  IADD3 R2, R1, 0x1380, RZ ;  /* 0x0000138001027810 */ /* 0x000fe40007ffe0ff */
[----:B------:R-:W-:Y:S02]  /*ddc0*/  MOV R8, 0xddf0 ;  /* 0x0000ddf000087802 */ /* 0x000fe40000000f00 */
[----:B------:R-:W-:Y:S02]  /*ddd0*/  IADD3 R2, R2, c[0x0][0x20], RZ ;  /* 0x0000080002027a10 */ /* 0x000fe40007ffe0ff */
[----:B------:R-:W-:Y:S05]  /*dde0*/  CALL.REL.NOINC `($_ZN7cutlass13device_kernelIN5flash19enable_sm80_to_sm89INS1_16FlashAttnBwdSm80INS1_25CollectiveMainloopBwdSm80ILi2ELi2EN4cute5tupleIJNS5_1CILi128EEES8_NS7_ILi64EEEEEENS_10bfloat16_tEfNS_4arch4Sm80ELb0ELb0ELb1ELb1ELb1ELb0ELb0ELb0ELi2ELi4ELi4ELi4ELb0EEENS1_21CollectiveEpilogueBwdISA_SB_SD_Li256ELb1ELb0ELi2EEENS1_19SingleTileSchedulerILb1ELb0ELb0ELi128EEEEEEEEEvNT_6ParamsE$_ZN4cute3eso3ESOILb0ELb1EJiEEC2ERKi) ;  /* 0xffffa81000007944 */ /* 0x000fea0003c3ffff */
[----:B-1----:R1:W5:Y:S01]  /*ddf0*/  LDL R3, [R1+0x1380] ;  /* 0x0013800001037983 */ /* 0x0023620000100800 */
[----:B------:R-:W-:Y:S02]  /*de00*/  MOV R8, R4 ;  /* 0x0000000400087202 */ /* 0x000fe40000000f00 */
[----:B------:R-:W-:-:S04]  /*de10*/  MOV R9, 0x0 ;  /* 0x0000000000097802 */ /* 0x000fc80000000f00 */
[----:B------:R-:W-:Y:S05]  /*de20*/  RET.REL.NODEC R8 `(_ZN7cutlass13device_kernelIN5flash19enable_sm80_to_sm89INS1_16FlashAttnBwdSm80INS1_25CollectiveMainloopBwdSm80ILi2ELi2EN4cute5tupleIJNS5_1CILi128EEES8_NS7_ILi64EEEEEENS_10bfloat16_tEfNS_4arch4Sm80ELb0ELb0ELb1ELb1ELb1ELb0ELb0ELb0ELi2ELi4ELi4ELi4ELb0EEENS1_21CollectiveEpilogueBwdISA_SB_SD_Li256ELb1ELb0ELi2EEENS1_19SingleTileSchedulerILb1ELb0ELb0ELi128EEEEEEEEEvNT_6ParamsE) ;  /* 0xffff21d008007950 */ /* 0x000fea0003c3ffff */
        .type           $_ZN7cutlass13device_kernelIN5flash19enable_sm80_to_sm89INS1_16FlashAttnBwdSm80INS1_25CollectiveMainloopBwdSm80ILi2ELi2EN4cute5tupleIJNS5_1CILi128EEES8_NS7_ILi64EEEEEENS_10bfloat16_tEfNS_4arch4Sm80ELb0ELb0ELb1ELb1ELb1ELb0ELb0ELb0ELi2ELi4ELi4ELi4ELb0EEENS1_21CollectiveEpilogueBwdISA_SB_SD_Li256ELb1ELb0ELi2EEENS1_19SingleTileSchedulerILb1ELb0ELb0ELi128EEEEEEEEEvNT_6ParamsE$_ZZN4cute5sliceINS_5tupleIJNS_10UnderscoreES2_S2_iEEENS1_IJNS1_IJNS_1CILi1EEENS4_ILi0EEEEEElS6_lEEEEEDaRKT_RKT0_ENKUlRKT_RKT0_E_clIS2_lEEDaSH_SK_,@function
        .size           $_ZN7cutlass13device_kernelIN5flash19enable_sm80_to_sm89INS1_16FlashAttnBwdSm80INS1_25CollectiveMainloopBwdSm80ILi2ELi2EN4cute5tupleIJNS5_1CILi128EEES8_NS7_ILi64EEEEEENS_10bfloat16_tEfNS_4arch4Sm80ELb0ELb0ELb1ELb1ELb1ELb0ELb0ELb0ELi2ELi4ELi4ELi4ELb0EEENS1_21CollectiveEpilogueBwdISA_SB_SD_Li256ELb1ELb0ELi2EEENS1_19SingleTileSchedulerILb1ELb0ELb0ELi128EEEEEEEEEvNT_6ParamsE$_ZZN4cute5sliceINS_5tupleIJNS_10UnderscoreES2_S2_iEEENS1_IJNS1_IJNS_1CILi1EEENS4_ILi0EEEEEElS6_lEEEEEDaRKT_RKT0_ENKUlRKT_RKT0_E_clIS2_lEEDaSH_SK_,($_ZN7cutlass13device_kernelIN5flash19enable_sm80_to_sm89INS1_16FlashAttnBwdSm80INS1_25CollectiveMainloopBwdSm80ILi2ELi2EN4cute5tupleIJNS5_1CILi128EEES8_NS7_ILi64EEEEEENS_10bfloat16_tEfNS_4arch4Sm80ELb0ELb0ELb1ELb1ELb1ELb0ELb0ELb0ELi2ELi4ELi4ELi4ELb0EEENS1_21CollectiveEpilogueBwdISA_SB_SD_Li256ELb1ELb0ELi2EEENS1_19SingleTileSchedulerILb1ELb0ELb0ELi128EEEEEEEEEvNT_6ParamsE$_ZZN4cute5sliceINS_5tupleIJNS_10UnderscoreES2_iEEENS1_IJNS1_IJNS_1CILi1EEENS4_ILi0EEEEEEiNS4_ILi1024EEEEEEEEDaRKT_RKT0_ENKUlRKT_RKT0_E_clIS2_iEEDaSI_SL_ - $_ZN7cutlass13device_kernelIN5flash19enable_sm80_to_sm89INS1_16FlashAttnBwdSm80INS1_25CollectiveMainloopBwdSm80ILi2ELi2EN4cute5tupleIJNS5_1CILi128EEES8_NS7_ILi64EEEEEENS_10bfloat16_tEfNS_4arch4Sm80ELb0ELb0ELb1ELb1ELb1ELb0ELb0ELb0ELi2ELi4ELi4ELi4ELb0EEENS1_21CollectiveEpilogueBwdISA_SB_SD_Li256ELb1ELb0ELi2EEENS1_19SingleTileSchedulerILb1ELb0ELb0ELi128EEEEEEEEEvNT_6ParamsE$_ZZN4cute5sliceINS_5tupleIJNS_10UnderscoreES2_S2_iEEENS1_IJNS1_IJNS_1CILi1EEENS4_ILi0EEEEEElS6_lEEEEEDaRKT_RKT0_ENKUlRKT_RKT0_E_clIS2_lEEDaSH_SK_)
$_ZN7cutlass13device_kernelIN5flash19enable_sm80_to_sm89INS1_16FlashAttnBwdSm80INS1_25CollectiveMainloopBwdSm80ILi2ELi2EN4cute5tupleIJNS5_1CILi128EEES8_NS7_ILi64EEEEEENS_10bfloat16_tEfNS_4arch4Sm80ELb0ELb0ELb1ELb1ELb1ELb0ELb0ELb0ELi2ELi4ELi4ELi4ELb0EEENS1_21CollectiveEpilogueBwdISA_SB_SD_Li256ELb1ELb0ELi2EEENS1_19SingleTileSchedulerILb1ELb0ELb0ELi128EEEEEEEEEvNT_6ParamsE$_ZZN4cute5sliceINS_5tupleIJNS_10UnderscoreES2_S2_iEEENS1_IJNS1_IJNS_1CILi1EEENS4_ILi0EEEEEElS6_lEEEEEDaRKT_RKT0_ENKUlRKT_RKT0_E_clIS2_lEEDaSH_SK_:
[----:B------:R-:W-:Y:S02]  /*de30*/  IADD3 R5, R1, 0x16a8, RZ ;  /* 0x000016a801057810 */ /* 0x000fe40007ffe0ff */
[----:B------:R-:W-:Y:S02]  /*de40*/  MOV R6, 0xde70 ;  /* 0x0000de7000067802 */ /* 0x000fe40000000f00 */
[----:B------:R-:W-:Y:S02]  /*de50*/  IADD3 R5, R5, c[0x0][0x20], RZ ;  /* 0x0000080005057a10 */ /* 0x000fe40007ffe0ff */
[----:B------:R-:W-:Y:S05]  /*de60*/  CALL.REL.NOINC `($_ZN7cutlass13device_kernelIN5flash19enable_sm80_to_sm89INS1_16FlashAttnBwdSm80INS1_25CollectiveMainloopBwdSm80ILi2ELi2EN4cute5tupleIJNS5_1CILi128EEES8_NS7_ILi64EEEEEENS_10bfloat16_tEfNS_4arch4Sm80ELb0ELb0ELb1ELb1ELb1ELb0ELb0ELb0ELi2ELi4ELi4ELi4ELb0EEENS1_21CollectiveEpilogueBwdISA_SB_SD_Li256ELb1ELb0ELi2EEENS1_19SingleTileSchedulerILb1ELb0ELb0ELi128EEEEEEEEEvNT_6ParamsE$_ZN4cute3eso3ESOILb0ELb1EJlEEC2ERKl) ;  /* 0xffffa99000007944 */ /* 0x000fea0003c3ffff */
[----:B-1----:R1:W5:Y:S01]  /*de70*/  LDL.64 R2, [R1+0x16a8] ;  /* 0x0016a80001027983 */ /* 0x0023620000100a00 */
[----:B------:R-:W-:-:S04]  /*de80*/  MOV R5, 0x0 ;  /* 0x0000000000057802 */ /* 0x000fc80000000f00 */
[----:B------:R-:W-:Y:S05]  /*de90*/  RET.REL.NODEC R4 `(_ZN7cutlass13device_kernelIN5flash19enable_sm80_to_sm89INS1_16FlashAttnBwdSm80INS1_25CollectiveMainloopBwdSm80ILi2ELi2EN4cute5tupleIJNS5_1CILi128EEES8_NS7_ILi64EEEEEENS_10bfloat16_tEfNS_4arch4Sm80ELb0ELb0ELb1ELb1ELb1ELb0ELb0ELb0ELi2ELi4ELi4ELi4ELb0EEENS1_21CollectiveEpilogueBwdISA_SB_SD_Li256ELb1ELb0ELi2EEENS1_19SingleTileSchedulerILb1ELb0ELb0ELi128EEEEEEEEEvNT_6ParamsE) ;  /* 0xffff216004007950 */ /* 0x000fea0003c3ffff */
        .type           $_ZN7cutlass13device_kernelIN5flash19enable_sm80_to_sm89INS1_16FlashAttnBwdSm80INS1_25CollectiveMainloopBwdSm80ILi2ELi2EN4cute5tupleIJNS5_1CILi128EEES8_NS7_ILi64EEEEEENS_10bfloat16_tEfNS_4arch4Sm80ELb0ELb0ELb1ELb1ELb1ELb0ELb0ELb0ELi2ELi4ELi4ELi4ELb0EEENS1_21CollectiveEpilogueBwdISA_SB_SD_Li256ELb1ELb0ELi2EEENS1_19SingleTileSchedulerILb1ELb0ELb0ELi128EEEEEEEEEvNT_6ParamsE$_ZZN4cute5sliceINS_5tupleIJNS_10UnderscoreES2_iEEENS1_IJNS1_IJNS_1CILi1EEENS4_ILi0EEEEEEiNS4_ILi1024EEEEEEEEDaRKT_RKT0_ENKUlRKT_RKT0_E_clIS2_iEEDaSI_SL_,@function
        .size           $_ZN7cutlass13device_kernelIN5flash19enable_sm80_to_sm89INS1_16FlashAttnBwdSm80INS1_25CollectiveMainloopBwdSm80ILi2ELi2EN4cute5tupleIJNS5_1CILi128EEES8_NS7_ILi64EEEEEENS_10bfloat16_tEfNS_4arch4Sm80ELb0ELb0ELb1ELb1ELb1ELb0ELb0ELb0ELi2ELi4ELi4ELi4ELb0EEENS1_21CollectiveEpilogueBwdISA_SB_SD_Li256ELb1ELb0ELi2EEENS1_19SingleTileSchedulerILb1ELb0ELb0ELi128EEEEEEEEEvNT_6ParamsE$_ZZN4cute5sliceINS_5tupleIJNS_10UnderscoreES2_iEEENS1_IJNS1_IJNS_1CILi1EEENS4_ILi0EEEEEEiNS4_ILi1024EEEEEEEEDaRKT_RKT0_ENKUlRKT_RKT0_E_clIS2_iEEDaSI_SL_,($_ZN7cutlass13device_kernelIN5flash19enable_sm80_to_sm89INS1_16FlashAttnBwdSm80INS1_25CollectiveMainloopBwdSm80ILi2ELi2EN4cute5tupleIJNS5_1CILi128EEES8_NS7_ILi64EEEEEENS_10bfloat16_tEfNS_4arch4Sm80ELb0ELb0ELb1ELb1ELb1ELb0ELb0ELb0ELi2ELi4ELi4ELi4ELb0EEENS1_21CollectiveEpilogueBwdISA_SB_SD_Li256ELb1ELb0ELi2EEENS1_19SingleTileSchedulerILb1ELb0ELb0ELi128EEEEEEEEEvNT_6ParamsE$_ZZN4cute6detail10lift_sliceINS_5tupleIJNS_1CILi0EEENS_10UnderscoreEEEENS2_IJNS2_IJS4_S4_EEEiEEEEEDaRKT_RKT0_ENKUlRKT_RKT0_E_clIS5_iEEDaSH_SK_ - $_ZN7cutlass13device_kernelIN5flash19enable_sm80_to_sm89INS1_16FlashAttnBwdSm80INS1_25CollectiveMainloopBwdSm80ILi2ELi2EN4cute5tupleIJNS5_1CILi128EEES8_NS7_ILi64EEEEEENS_10bfloat16_tEfNS_4arch4Sm80ELb0ELb0ELb1ELb1ELb1ELb0ELb0ELb0ELi2ELi4ELi4ELi4ELb0EEENS1_21CollectiveEpilogueBwdISA_SB_SD_Li256ELb1ELb0ELi2EEENS1_19SingleTileSchedulerILb1ELb0ELb0ELi128EEEEEEEEEvNT_6ParamsE$_ZZN4cute5sliceINS_5tupleIJNS_10UnderscoreES2_iEEENS1_IJNS1_IJNS_1CILi1EEENS4_ILi0EEEEEEiNS4_ILi1024EEEEEEEEDaRKT_RKT0_ENKUlRKT_RKT0_E_clIS2_iEEDaSI_SL_)
$_ZN7cutlass13device_kernelIN5flash19enable_sm80_to_sm89INS1_16FlashAttnBwdSm80INS1_25CollectiveMainloopBwdSm80ILi2ELi2EN4cute5tupleIJNS5_1CILi128EEES8_NS7_ILi64EEEEEENS_10bfloat16_tEfNS_4arch4Sm80ELb0ELb0ELb1ELb1ELb1ELb0ELb0ELb0ELi2ELi4ELi4ELi4ELb0EEENS1_21CollectiveEpilogueBwdISA_SB_SD_Li256ELb1ELb0ELi2EEENS1_19SingleTileSchedulerILb1ELb0ELb0ELi128EEEEEEEEEvNT_6ParamsE$_ZZN4cute5sliceINS_5tupleIJNS_10UnderscoreES2_iEEENS1_IJNS1_IJNS_1CILi1EEENS4_ILi0EEEEEEiNS4_ILi1024EEEEEEEEDaRKT_RKT0_ENKUlRKT_RKT0_E_clIS2_iEEDaSI_SL_:
        /* <DEDUP_REMOVED lines=8> */
        .type           $_ZN7cutlass13device_kernelIN5flash19enable_sm80_to_sm89INS1_16FlashAttnBwdSm80INS1_25CollectiveMainloopBwdSm80ILi2ELi2EN4cute5tupleIJNS5_1CILi128EEES8_NS7_ILi64EEEEEENS_10bfloat16_tEfNS_4arch4Sm80ELb0ELb0ELb1ELb1ELb1ELb0ELb0ELb0ELi2ELi4ELi4ELi4ELb0EEENS1_21CollectiveEpilogueBwdISA_SB_SD_Li256ELb1ELb0ELi2EEENS1_19SingleTileSchedulerILb1ELb0ELb0ELi128EEEEEEEEEvNT_6ParamsE$_ZZN4cute6detail10lift_sliceINS_5tupleIJNS_1CILi0EEENS_10UnderscoreEEEENS2_IJNS2_IJS4_S4_EEEiEEEEEDaRKT_RKT0_ENKUlRKT_RKT0_E_clIS5_iEEDaSH_SK_,@function
        .size           $_ZN7cutlass13device_kernelIN5flash19enable_sm80_to_sm89INS1_16FlashAttnBwdSm80INS1_25CollectiveMainloopBwdSm80ILi2ELi2EN4cute5tupleIJNS5_1CILi128EEES8_NS7_ILi64EEEEEENS_10bfloat16_tEfNS_4arch4Sm80ELb0ELb0ELb1ELb1ELb1ELb0ELb0ELb0ELi2ELi4ELi4ELi4ELb0EEENS1_21CollectiveEpilogueBwdISA_SB_SD_Li256ELb1ELb0ELi2EEENS1_19SingleTileSchedulerILb1ELb0ELb0ELi128EEEEEEEEEvNT_6ParamsE$_ZZN4cute6detail10lift_sliceINS_5tupleIJNS_1CILi0EEENS_10UnderscoreEEEENS2_IJNS2_IJS4_S4_EEEiEEEEEDaRKT_RKT0_ENKUlRKT_RKT0_E_clIS5_iEEDaSH_SK_,($_ZN7cutlass13device_kernelIN5flash19enable_sm80_to_sm89INS1_16FlashAttnBwdSm80INS1_25CollectiveMainloopBwdSm80ILi2ELi2EN4cute5tupleIJNS5_1CILi128EEES8_NS7_ILi64EEEEEENS_10bfloat16_tEfNS_4arch4Sm80ELb0ELb0ELb1ELb1ELb1ELb0ELb0ELb0ELi2ELi4ELi4ELi4ELb0EEENS1_21CollectiveEpilogueBwdISA_SB_SD_Li256ELb1ELb0ELi2EEENS1_19SingleTileSchedulerILb1ELb0ELb0ELi128EEEEEEEEEvNT_6ParamsE$_ZZN4cute6detail16composition_implINS_1CILi2EEEiNS_5tupleIJNS2_ILi1EEES3_EEENS4_IJNS2_ILi0EEES5_EEEEEDaRKT_RKT0_RKT1_RKT2_ENKUlRKT_RKT0_E_clIS3_S5_EEDaSN_SQ_ - $_ZN7cutlass13device_kernelIN5flash19enable_sm80_to_sm89INS1_16FlashAttnBwdSm80INS1_25CollectiveMainloopBwdSm80ILi2ELi2EN4cute5tupleIJNS5_1CILi128EEES8_NS7_ILi64EEEEEENS_10bfloat16_tEfNS_4arch4Sm80ELb0ELb0ELb1ELb1ELb1ELb0ELb0ELb0ELi2ELi4ELi4ELi4ELb0EEENS1_21CollectiveEpilogueBwdISA_SB_SD_Li256ELb1ELb0ELi2EEENS1_19SingleTileSchedulerILb1ELb0ELb0ELi128EEEEEEEEEvNT_6ParamsE$_ZZN4cute6detail10lift_sliceINS_5tupleIJNS_1CILi0EEENS_10UnderscoreEEEENS2_IJNS2_IJS4_S4_EEEiEEEEEDaRKT_RKT0_ENKUlRKT_RKT0_E_clIS5_iEEDaSH_SK_)
$_ZN7cutlass13device_kernelIN5flash19enable_sm80_to_sm89INS1_16FlashAttnBwdSm80INS1_25CollectiveMainloopBwdSm80ILi2ELi2EN4cute5tupleIJNS5_1CILi128EEES8_NS7_ILi64EEEEEENS_10bfloat16_tEfNS_4arch4Sm80ELb0ELb0ELb1ELb1ELb1ELb0ELb0ELb0ELi2ELi4ELi4ELi4ELb0EEENS1_21CollectiveEpilogueBwdISA_SB_SD_Li256ELb1ELb0ELi2EEENS1_19SingleTileSchedulerILb1ELb0ELb0ELi128EEEEEEEEEvNT_6ParamsE$_ZZN4cute6detail10lift_sliceINS_5tupleIJNS_1CILi0EEENS_10UnderscoreEEEENS2_IJNS2_IJS4_S4_EEEiEEEEEDaRKT_RKT0_ENKUlRKT_RKT0_E_clIS5_iEEDaSH_SK_:
[----:B------:R-:W-:Y:S02]  /*df20*/  IADD3 R2, R1, 0x1680, RZ ;  /* 0x0000168001027810 */ /* 0x000fe40007ffe0ff */
[----:B------:R-:W-:Y:S02]  /*df30*/  MOV R8, 0xdf60 ;  /* 0x0000df6000087802 */ /* 0x000fe40000000f00 */
[----:B------:R-:W-:Y:S02]  /*df40*/  IADD3 R2, R2, c[0x0][0x20], RZ ;  /* 0x0000080002027a10 */ /* 0x000fe40007ffe0ff */
[----:B------:R-:W-:Y:S05]  /*df50*/  CALL.REL.NOINC `($_ZN7cutlass13device_kernelIN5flash19enable_sm80_to_sm89INS1_16FlashAttnBwdSm80INS1_25CollectiveMainloopBwdSm80ILi2ELi2EN4cute5tupleIJNS5_1CILi128EEES8_NS7_ILi64EEEEEENS_10bfloat16_tEfNS_4arch4Sm80ELb0ELb0ELb1ELb1ELb1ELb0ELb0ELb0ELi2ELi4ELi4ELi4ELb0EEENS1_21CollectiveEpilogueBwdISA_SB_SD_Li256ELb1ELb0ELi2EEENS1_19SingleTileSchedulerILb1ELb0ELb0ELi128EEEEEEEEEvNT_6ParamsE$_ZN4cute3eso3ESOILb0ELb1EJiEEC2ERKi) ;  /* 0xffffa6a000007944 */ /* 0x000fea0003c3ffff */
[----:B-1----:R1:W5:Y:S01]  /*df60*/  LDL R3, [R1+0x1680] ;  /* 0x0016800001037983 */ /* 0x0023620000100800 */
[----:B------:R-:W-:-:S04]  /*df70*/  MOV R11, 0x0 ;  /* 0x00000000000b7802 */ /* 0x000fc80000000f00 */
[----:B------:R-:W-:Y:S05]  /*df80*/  RET.REL.NODEC R10 `(_ZN7cutlass13device_kernelIN5flash19enable_sm80_to_sm89INS1_16FlashAttnBwdSm80INS1_25CollectiveMainloopBwdSm80ILi2ELi2EN4cute5tupleIJNS5_1CILi128EEES8_NS7_ILi64EEEEEENS_10bfloat16_tEfNS_4arch4Sm80ELb0ELb0ELb1ELb1ELb1ELb0ELb0ELb0ELi2ELi4ELi4ELi4ELb0EEENS1_21CollectiveEpilogueBwdISA_SB_SD_Li256ELb1ELb0ELi2EEENS1_19SingleTileSchedulerILb1ELb0ELb0ELi128EEEEEEEEEvNT_6ParamsE) ;  /* 0xffff20700a007950 */ /* 0x000fea0003c3ffff */
        .type           $_ZN7cutlass13device_kernelIN5flash19enable_sm80_to_sm89INS1_16FlashAttnBwdSm80INS1_25CollectiveMainloopBwdSm80ILi2ELi2EN4cute5tupleIJNS5_1CILi128EEES8_NS7_ILi64EEEEEENS_10bfloat16_tEfNS_4arch4Sm80ELb0ELb0ELb1ELb1ELb1ELb0ELb0ELb0ELi2ELi4ELi4ELi4ELb0EEENS1_21CollectiveEpilogueBwdISA_SB_SD_Li256ELb1ELb0ELi2EEENS1_19SingleTileSchedulerILb1ELb0ELb0ELi128EEEEEEEEEvNT_6ParamsE$_ZZN4cute6detail16composition_implINS_1CILi2EEEiNS_5tupleIJNS2_ILi1EEES3_EEENS4_IJNS2_ILi0EEES5_EEEEEDaRKT_RKT0_RKT1_RKT2_ENKUlRKT_RKT0_E_clIS3_S5_EEDaSN_SQ_,@function
        .size           $_ZN7cutlass13device_kernelIN5flash19enable_sm80_to_sm89INS1_16FlashAttnBwdSm80INS1_25CollectiveMainloopBwdSm80ILi2ELi2EN4cute5tupleIJNS5_1CILi128EEES8_NS7_ILi64EEEEEENS_10bfloat16_tEfNS_4arch4Sm80ELb0ELb0ELb1ELb1ELb1ELb0ELb0ELb0ELi2ELi4ELi4ELi4ELb0EEENS1_21CollectiveEpilogueBwdISA_SB_SD_Li256ELb1ELb0ELi2EEENS1_19SingleTileSchedulerILb1ELb0ELb0ELi128EEEEEEEEEvNT_6ParamsE$_ZZN4cute6detail16composition_implINS_1CILi2EEEiNS_5tupleIJNS2_ILi1EEES3_EEENS4_IJNS2_ILi0EEES5_EEEEEDaRKT_RKT0_RKT1_RKT2_ENKUlRKT_RKT0_E_clIS3_S5_EEDaSN_SQ_,($_ZN7cutlass13device_kernelIN5flash19enable_sm80_to_sm89INS1_16FlashAttnBwdSm80INS1_25CollectiveMainloopBwdSm80ILi2ELi2EN4cute5tupleIJNS5_1CILi128EEES8_NS7_ILi64EEEEEENS_10bfloat16_tEfNS_4arch4Sm80ELb0ELb0ELb1ELb1ELb1ELb0ELb0ELb0ELi2ELi4ELi4ELi4ELb0EEENS1_21CollectiveEpilogueBwdISA_SB_SD_Li256ELb1ELb0ELi2EEENS1_19SingleTileSchedulerILb1ELb0ELb0ELi128EEEEEEEEEvNT_6ParamsE$_ZZN4cute6detail16composition_implINS_5tupleIJNS_1CILi16EEENS3_ILi2EEES5_S5_NS3_ILi4EEES5_EEENS2_IJNS3_ILi1EEEiiiNS3_ILi144EEENS3_ILi512EEEEEENS2_IJNS2_IJS5_S5_EEES6_NS3_ILi8EEEEEENS2_IJNS2_IJNS3_ILi64EEESA_EEES4_NS3_ILi1024EEEEEEEEDaRKT_RKT0_RKT1_RKT2_ENKUlRKT_RKT0_E_clIS6_S4_EEDaSX_S10_ - $_ZN7cutlass13device_kernelIN5flash19enable_sm80_to_sm89INS1_16FlashAttnBwdSm80INS1_25CollectiveMainloopBwdSm80ILi2ELi2EN4cute5tupleIJNS5_1CILi128EEES8_NS7_ILi64EEEEEENS_10bfloat16_tEfNS_4arch4Sm80ELb0ELb0ELb1ELb1ELb1ELb0ELb0ELb0ELi2ELi4ELi4ELi4ELb0EEENS1_21CollectiveEpilogueBwdISA_SB_SD_Li256ELb1ELb0ELi2EEENS1_19SingleTileSchedulerILb1ELb0ELb0ELi128EEEEEEEEEvNT_6ParamsE$_ZZN4cute6detail16composition_implINS_1CILi2EEEiNS_5tupleIJNS2_ILi1EEES3_EEENS4_IJNS2_ILi0EEES5_EEEEEDaRKT_RKT0_RKT1_RKT2_ENKUlRKT_RKT0_E_clIS3_S5_EEDaSN_SQ_)
$_ZN7cutlass13device_kernelIN5flash19enable_sm80_to_sm89INS1_16FlashAttnBwdSm80INS1_25CollectiveMainloopBwdSm80ILi2ELi2EN4cute5tupleIJNS5_1CILi128EEES8_NS7_ILi64EEEEEENS_10bfloat16_tEfNS_4arch4Sm80ELb0ELb0ELb1ELb1ELb1ELb0ELb0ELb0ELi2ELi4ELi4ELi4ELb0EEENS1_21CollectiveEpilogueBwdISA_SB_SD_Li256ELb1ELb0ELi2EEENS1_19SingleTileSchedulerILb1ELb0ELb0ELi128EEEEEEEEEvNT_6ParamsE$_ZZN4cute6detail16composition_implINS_1CILi2EEEiNS_5tupleIJNS2_ILi1EEES3_EEENS4_IJNS2_ILi0EEES5_EEEEEDaRKT_RKT0_RKT1_RKT2_ENKUlRKT_RKT0_E_clIS3_S5_EEDaSN_SQ_:
[----:B------:R-:W-:Y:S02]  /*df90*/  IADD3 R2, R1, 0x1688, RZ ;  /* 0x0000168801027810 */ /* 0x000fe40007ffe0ff */
[----:B------:R-:W-:Y:S02]  /*dfa0*/  MOV R6, 0xdfd0 ;  /* 0x0000dfd000067802 */ /* 0x000fe40000000f00 */
[----:B------:R-:W-:Y:S02]  /*dfb0*/  IADD3 R2, R2, c[0x0][0x20], RZ ;  /* 0x0000080002027a10 */ /* 0x000fe40007ffe0ff */
[----:B------:R-:W-:Y:S05]  /*dfc0*/  CALL.REL.NOINC `($_ZN7cutlass13device_kernelIN5flash19enable_sm80_to_sm89INS1_16FlashAttnBwdSm80INS1_25CollectiveMainloopBwdSm80ILi2ELi2EN4cute5tupleIJNS5_1CILi128EEES8_NS7_ILi64EEEEEENS_10bfloat16_tEfNS_4arch4Sm80ELb0ELb0ELb1ELb1ELb1ELb0ELb0ELb0ELi2ELi4ELi4ELi4ELb0EEENS1_21CollectiveEpilogueBwdISA_SB_SD_Li256ELb1ELb0ELi2EEENS1_19SingleTileSchedulerILb1ELb0ELb0ELi128EEEEEEEEEvNT_6ParamsE$_ZN4cute5tupleIJNS_1CILi2EEEiEEC2ERKS2_RKi) ;  /* 0xffffe27000007944 */ /* 0x000fea0003c3ffff */
[----:B------:R1:W5:Y:S01]  /*dfd0*/  LDL R3, [R1+0x1688] ;  /* 0x0016880001037983 */ /* 0x0003620000100800 */
[----:B------:R-:W-:-:S04]  /*dfe0*/  MOV R9, 0x0 ;  /* 0x0000000000097802 */ /* 0x000fc80000000f00 */
[----:B------:R-:W-:Y:S05]  /*dff0*/  RET.REL.NODEC R8 `(_ZN7cutlass13device_kernelIN5flash19enable_sm80_to_sm89INS1_16FlashAttnBwdSm80INS1_25CollectiveMainloopBwdSm80ILi2ELi2EN4cute5tupleIJNS5_1CILi128EEES8_NS7_ILi64EEEEEENS_10bfloat16_tEfNS_4arch4Sm80ELb0ELb0ELb1ELb1ELb1ELb0ELb0ELb0ELi2ELi4ELi4ELi4ELb0EEENS1_21CollectiveEpilogueBwdISA_SB_SD_Li256ELb1ELb0ELi2EEENS1_19SingleTileSchedulerILb1ELb0ELb0ELi128EEEEEEEEEvNT_6ParamsE) ;  /* 0xffff200008007950 */ /* 0x000fea0003c3ffff */
        .type           $_ZN7cutlass13device_kernelIN5flash19enable_sm80_to_sm89INS1_16FlashAttnBwdSm80INS1_25CollectiveMainloopBwdSm80ILi2ELi2EN4cute5tupleIJNS5_1CILi128EEES8_NS7_ILi64EEEEEENS_10bfloat16_tEfNS_4arch4Sm80ELb0ELb0ELb1ELb1ELb1ELb0ELb0ELb0ELi2ELi4ELi4ELi4ELb0EEENS1_21CollectiveEpilogueBwdISA_SB_SD_Li256ELb1ELb0ELi2EEENS1_19SingleTileSchedulerILb1ELb0ELb0ELi128EEEEEEEEEvNT_6ParamsE$_ZZN4cute6detail16composition_implINS_5tupleIJNS_1CILi16EEENS3_ILi2EEES5_S5_NS3_ILi4EEES5_EEENS2_IJNS3_ILi1EEEiiiNS3_ILi144EEENS3_ILi512EEEEEENS2_IJNS2_IJS5_S5_EEES6_NS3_ILi8EEEEEENS2_IJNS2_IJNS3_ILi64EEESA_EEES4_NS3_ILi1024EEEEEEEEDaRKT_RKT0_RKT1_RKT2_ENKUlRKT_RKT0_E_clIS6_S4_EEDaSX_S10_,@function
        .size           $_ZN7cutlass13device_kernelIN5flash19enable_sm80_to_sm89INS1_16FlashAttnBwdSm80INS1_25CollectiveMainloopBwdSm80ILi2ELi2EN4cute5tupleIJNS5_1CILi128EEES8_NS7_ILi64EEEEEENS_10bfloat16_tEfNS_4arch4Sm80ELb0ELb0ELb1ELb1ELb1ELb0ELb0ELb0ELi2ELi4ELi4ELi4ELb0EEENS1_21CollectiveEpilogueBwdISA_SB_SD_Li256ELb1ELb0ELi2EEENS1_19SingleTileSchedulerILb1ELb0ELb0ELi128EEEEEEEEEvNT_6ParamsE$_ZZN4cute6detail16composition_implINS_5tupleIJNS_1CILi16EEENS3_ILi2EEES5_S5_NS3_ILi4EEES5_EEENS2_IJNS3_ILi1EEEiiiNS3_ILi144EEENS3_ILi512EEEEEENS2_IJNS2_IJS5_S5_EEES6_NS3_ILi8EEEEEENS2_IJNS2_IJNS3_ILi64EEESA_EEES4_NS3_ILi1024EEEEEEEEDaRKT_RKT0_RKT1_RKT2_ENKUlRKT_RKT0_E_clIS6_S4_EEDaSX_S10_,($_ZN7cutlass13device_kernelIN5flash19enable_sm80_to_sm89INS1_16FlashAttnBwdSm80INS1_25CollectiveMainloopBwdSm80ILi2ELi2EN4cute5tupleIJNS5_1CILi128EEES8_NS7_ILi64EEEEEENS_10bfloat16_tEfNS_4arch4Sm80ELb0ELb0ELb1ELb1ELb1ELb0ELb0ELb0ELi2ELi4ELi4ELi4ELb0EEENS1_21CollectiveEpilogueBwdISA_SB_SD_Li256ELb1ELb0ELi2EEENS1_19SingleTileSchedulerILb1ELb0ELb0ELi128EEEEEEEEEvNT_6ParamsE$_ZZN4cute6detail16composition_implINS_5tupleIJNS_1CILi16EEENS3_ILi2EEES5_S5_NS3_ILi4EEES5_EEENS2_IJNS3_ILi1EEEiiiNS3_ILi144EEENS3_ILi512EEEEEENS2_IJNS2_IJS5_S5_EEES6_NS3_ILi8EEEEEENS2_IJNS2_IJNS3_ILi64EEESA_EEES4_NS3_ILi1024EEEEEEEEDaRKT_RKT0_RKT1_RKT2_ENKUlRKT_RKT0_E_clISC_SG_EEDaSX_S10_ - $_ZN7cutlass13device_kernelIN5flash19enable_sm80_to_sm89INS1_16FlashAttnBwdSm80INS1_25CollectiveMainloopBwdSm80ILi2ELi2EN4cute5tupleIJNS5_1CILi128EEES8_NS7_ILi64EEEEEENS_10bfloat16_tEfNS_4arch4Sm80ELb0ELb0ELb1ELb1ELb1ELb0ELb0ELb0ELi2ELi4ELi4ELi4ELb0EEENS1_21CollectiveEpilogueBwdISA_SB_SD_Li256ELb1ELb0ELi2EEENS1_19SingleTileSchedulerILb1ELb0ELb0ELi128EEEEEEEEEvNT_6ParamsE$_ZZN4cute6detail16composition_implINS_5tupleIJNS_1CILi16EEENS3_ILi2EEES5_S5_NS3_ILi4EEES5_EEENS2_IJNS3_ILi1EEEiiiNS3_ILi144EEENS3_ILi512EEEEEENS2_IJNS2_IJS5_S5_EEES6_NS3_ILi8EEEEEENS2_IJNS2_IJNS3_ILi64EEESA_EEES4_NS3_ILi1024EEEEEEEEDaRKT_RKT0_RKT1_RKT2_ENKUlRKT_RKT0_E_clIS6_S4_EEDaSX_S10_)
$_ZN7cutlass13device_kernelIN5flash19enable_sm80_to_sm89INS1_16FlashAttnBwdSm80INS1_25CollectiveMainloopBwdSm80ILi2ELi2EN4cute5tupleIJNS5_1CILi128EEES8_NS7_ILi64EEEEEENS_10bfloat16_tEfNS_4arch4Sm80ELb0ELb0ELb1ELb1ELb1ELb0ELb0ELb0ELi2ELi4ELi4ELi4ELb0EEENS1_21CollectiveEpilogueBwdISA_SB_SD_Li256ELb1ELb0ELi2EEENS1_19SingleTileSchedulerILb1ELb0ELb0ELi128EEEEEEEEEvNT_6ParamsE$_ZZN4cute6detail16composition_implINS_5tupleIJNS_1CILi16EEENS3_ILi2EEES5_S5_NS3_ILi4EEES5_EEENS2_IJNS3_ILi1EEEiiiNS3_ILi144EEENS3_ILi512EEEEEENS2_IJNS2_IJS5_S5_EEES6_NS3_ILi8EEEEEENS2_IJNS2_IJNS3_ILi64EEESA_EEES4_NS3_ILi1024EEEEEEEEDaRKT_RKT0_RKT1_RKT2_ENKUlRKT_RKT0_E_clIS6_S4_EEDaSX_S10_:
        /* <DEDUP_REMOVED lines=14> */
[----:B-1---5:R-:W-:Y:S05]  /*e0e0*/  CALL.REL.NOINC `($_ZN7cutlass13device_kernelIN5flash19enable_sm80_to_sm89INS1_16FlashAttnBwdSm80INS1_25CollectiveMainloopBwdSm80ILi2ELi2EN4cute5tupleIJNS5_1CILi128EEES8_NS7_ILi64EEEEEENS_10bfloat16_tEfNS_4arch4Sm80ELb0ELb0ELb1ELb1ELb1ELb0ELb0ELb0ELi2ELi4ELi4ELi4ELb0EEENS1_21CollectiveEpilogueBwdISA_SB_SD_Li256ELb1ELb0ELi2EEENS1_19SingleTileSchedulerILb1ELb0ELb0ELi128EEEEEEEEEvNT_6ParamsE$_ZZN4cute6detail16composition_implINS_5tupleIJNS_1CILi16EEENS3_ILi2EEES5_S5_NS3_ILi4EEES5_EEENS2_IJNS3_ILi1EEEiiiNS3_ILi144EEENS3_ILi512EEEEEES6_S4_EEDaRKT_RKT0_RKT1_RKT2_ENKUlRKT_T0_E_clINS2_IJNS2_IJEEESU_S6_S8_EEENS_17integral_constantIiLi1EEEEEDaSQ_SR_) ;  /* 0x0000055000007944 */ /* 0x022fea0003c00000 */
[----:B-----5:R2:W-:Y:S04]  /*e0f0*/  STL [R1+0x16a8], R2 ;  /* 0x0016a80201007387 */ /* 0x0205e80000100800 */
[----:B------:R2:W-:Y:S04]  /*e100*/  STL.64 [R1+0x16a0], R74 ;  /* 0x0016a04a01007387 */ /* 0x0005e80000100a00 */
[----:B------:R-:W5:Y:S01]  /*e110*/  LDL R6, [R6+0x4] ;  /* 0x0000040006067983 */ /* 0x000f620000100800 */
[----:B------:R-:W-:Y:S02]  /*e120*/  IADD3 R3, R67, 0x28, RZ ;  /* 0x0000002843037810 */ /* 0x000fe40007ffe0ff */
[----:B------:R-:W-:-:S02]  /*e130*/  MOV R72, 0xe150 ;  /* 0x0000e15000487802 */ /* 0x000fc40000000f00 */
[----:B-12--5:R-:W-:Y:S05]  /*e140*/  CALL.REL.NOINC `($_ZN7cutlass13device_kernelIN5flash19enable_sm80_to_sm89INS1_16FlashAttnBwdSm80INS1_25CollectiveMainloopBwdSm80ILi2ELi2EN4cute5tupleIJNS5_1CILi128EEES8_NS7_ILi64EEEEEENS_10bfloat16_tEfNS_4arch4Sm80ELb0ELb0ELb1ELb1ELb1ELb0ELb0ELb0ELi2ELi4ELi4ELi4ELb0EEENS1_21CollectiveEpilogueBwdISA_SB_SD_Li256ELb1ELb0ELi2EEENS1_19SingleTileSchedulerILb1ELb0ELb0ELi128EEEEEEEEEvNT_6ParamsE$_ZZN4cute6detail16composition_implINS_5tupleIJNS_1CILi16EEENS3_ILi2EEES5_S5_NS3_ILi4EEES5_EEENS2_IJNS3_ILi1EEEiiiNS3_ILi144EEENS3_ILi512EEEEEES6_S4_EEDaRKT_RKT0_RKT1_RKT2_ENKUlRKT_T0_E_clINS2_IJNS2_IJS5_EEENS2_IJiEEES5_S8_EEENS_17integral_constantIiLi2EEEEEDaSQ_SR_) ;  /* 0x000005c000007944 */ /* 0x026fea0003c00000 */
[----:B------:R-:W2:Y:S01]  /*e150*/  LDL.64 R72, [R1+0x16a0] ;  /* 0x0016a00001487983 */ /* 0x000ea20000100a00 */
[----:B------:R-:W-:-:S02]  /*e160*/  IADD3 R5, R67, 0x18, RZ ;  /* 0x0000001843057810 */ /* 0x000fc40007ffe0ff */
[----:B------:R-:W-:Y:S01]  /*e170*/  MOV R8, 0xe1b0 ;  /* 0x0000e1b000087802 */ /* 0x000fe20000000f00 */
[----:B-----5:R3:W-:Y:S04]  /*e180*/  STL.64 [R1+0x1698], R2 ;  /* 0x0016980201007387 */ /* 0x0207e80000100a00 */
[----:B--2---:R3:W-:Y:S02]  /*e190*/  STL.64 [R1+0x1690], R72 ;  /* 0x0016904801007387 */ /* 0x0047e40000100a00 */
[----:B-1-3--:R-:W-:Y:S05]  /*e1a0*/  CALL.REL.NOINC `($_ZN7cutlass13device_kernelIN5flash19enable_sm80_to_sm89INS1_16FlashAttnBwdSm80INS1_25CollectiveMainloopBwdSm80ILi2ELi2EN4cute5tupleIJNS5_1CILi128EEES8_NS7_ILi64EEEEEENS_10bfloat16_tEfNS_4arch4Sm80ELb0ELb0ELb1ELb1ELb1ELb0ELb0ELb0ELi2ELi4ELi4ELi4ELb0EEENS1_21CollectiveEpilogueBwdISA_SB_SD_Li256ELb1ELb0ELi2EEENS1_19SingleTileSchedulerILb1ELb0ELb0ELi128EEEEEEEEEvNT_6ParamsE$_ZZN4cute6detail16composition_implINS_5tupleIJNS_1CILi16EEENS3_ILi2EEES5_S5_NS3_ILi4EEES5_EEENS2_IJNS3_ILi1EEEiiiNS3_ILi144EEENS3_ILi512EEEEEES6_S4_EEDaRKT_RKT0_RKT1_RKT2_ENKUlRKT_T0_E_clINS2_IJNS2_IJS5_S5_EEENS2_IJiiEEES8_S8_EEENS_17integral_constantIiLi3EEEEEDaSQ_SR_) ;  /* 0x0000065000007944 */ /* 0x00afea0003c00000 */
[----:B------:R-:W2:Y:S01]  /*e1b0*/  LDL.64 R72, [R1+0x1690] ;  /* 0x0016900001487983 */ /* 0x000ea20000100a00 */
[----:B------:R-:W-:Y:S02]  /*e1c0*/  IADD3 R5, R67, 0x8, RZ ;  /* 0x0000000843057810 */ /* 0x000fe40007ffe0ff */
[----:B------:R-:W-:Y:S01]  /*e1d0*/  MOV R8, 0xe210 ;  /* 0x0000e21000087802 */ /* 0x000fe20000000f00 */
[----:B-----5:R3:W-:Y:S04]  /*e1e0*/  STL.64 [R1+0x1688], R2 ;  /* 0x0016880201007387 */ /* 0x0207e80000100a00 */
[----:B--2---:R3:W-:Y:S02]  /*e1f0*/  STL.64 [R1+0x1680], R72 ;  /* 0x0016804801007387 */ /* 0x0047e40000100a00 */
[----:B-1-3--:R-:W-:Y:S05]  /*e200*/  CALL.REL.NOINC `($_ZN7cutlass13device_kernelIN5flash19enable_sm80_to_sm89INS1_16FlashAttnBwdSm80INS1_25CollectiveMainloopBwdSm80ILi2ELi2EN4cute5tupleIJNS5_1CILi128EEES8_NS7_ILi64EEEEEENS_10bfloat16_tEfNS_4arch4Sm80ELb0ELb0ELb1ELb1ELb1ELb0ELb0ELb0ELi2ELi4ELi4ELi4ELb0EEENS1_21CollectiveEpilogueBwdISA_SB_SD_Li256ELb1ELb0ELi2EEENS1_19SingleTileSchedulerILb1ELb0ELb0ELi128EEEEEEEEEvNT_6ParamsE$_ZZN4cute6detail16composition_implINS_5tupleIJNS_1CILi16EEENS3_ILi2EEES5_S5_NS3_ILi4EEES5_EEENS2_IJNS3_ILi1EEEiiiNS3_ILi144EEENS3_ILi512EEEEEES6_S4_EEDaRKT_RKT0_RKT1_RKT2_ENKUlRKT_T0_E_clINS2_IJNS2_IJS5_S5_EEENS2_IJiiEEES8_S8_EEENS_17integral_constantIiLi4EEEEEDaSQ_SR_) ;  /* 0x0000069000007944 */ /* 0x00afea0003c00000 */
[----:B-----5:R-:W-:Y:S01]  /*e210*/  IMAD.MOV.U32 R8, RZ, RZ, R3 ;  /* 0x000000ffff087224 */ /* 0x020fe200078e0003 */
[----:B------:R-:W-:-:S02]  /*e220*/  MOV R3, R17 ;  /* 0x0000001100037202 */ /* 0x000fc40000000f00 */
[----:B------:R-:W-:Y:S02]  /*e230*/  MOV R6, 0xe250 ;  /* 0x0000e25000067802 */ /* 0x000fe40000000f00 */
[----:B-1----:R-:W-:Y:S05]  /*e240*/  CALL.REL.NOINC `($_ZN7cutlass13device_kernelIN5flash19enable_sm80_to_sm89INS1_16FlashAttnBwdSm80INS1_25CollectiveMainloopBwdSm80ILi2ELi2EN4cute5tupleIJNS5_1CILi128EEES8_NS7_ILi64EEEEEENS_10bfloat16_tEfNS_4arch4Sm80ELb0ELb0ELb1ELb1ELb1ELb0ELb0ELb0ELi2ELi4ELi4ELi4ELb0EEENS1_21CollectiveEpilogueBwdISA_SB_SD_Li256ELb1ELb0ELi2EEENS1_19SingleTileSchedulerILb1ELb0ELb0ELi128EEEEEEEEEvNT_6ParamsE$_ZN4cute5tupleIJNS0_IJNS_1CILi2EEES2_EEENS0_IJiiEEEEEC2ERKS3_RKS4_) ;  /* 0xffffde0000007944 */ /* 0x002fea0003c3ffff */
[----:B------:R1:W5:Y:S01]  /*e250*/  LDL.64 R2, [R1+0x16c0] ;  /* 0x0016c00001027983 */ /* 0x0003620000100a00 */
[----:B------:R-:W-:-:S04]  /*e260*/  MOV R17, 0x0 ;  /* 0x0000000000117802 */ /* 0x000fc80000000f00 */
[----:B------:R-:W-:Y:S05]  /*e270*/  RET.REL.NODEC R16 `(_ZN7cutlass13device_kernelIN5flash19enable_sm80_to_sm89INS1_16FlashAttnBwdSm80INS1_25CollectiveMainloopBwdSm80ILi2ELi2EN4cute5tupleIJNS5_1CILi128EEES8_NS7_ILi64EEEEEENS_10bfloat16_tEfNS_4arch4Sm80ELb0ELb0ELb1ELb1ELb1ELb0ELb0ELb0ELi2ELi4ELi4ELi4ELb0EEENS1_21CollectiveEpilogueBwdISA_SB_SD_Li256ELb1ELb0ELi2EEENS1_19SingleTileSchedulerILb1ELb0ELb0ELi128EEEEEEEEEvNT_6ParamsE) ;  /* 0xffff1d8010007950 */ /* 0x000fea0003c3ffff */
        .type           $_ZN7cutlass13device_kernelIN5flash19enable_sm80_to_sm89INS1_16FlashAttnBwdSm80INS1_25CollectiveMainloopBwdSm80ILi2ELi2EN4cute5tupleIJNS5_1CILi128EEES8_NS7_ILi64EEEEEENS_10bfloat16_tEfNS_4arch4Sm80ELb0ELb0ELb1ELb1ELb1ELb0ELb0ELb0ELi2ELi4ELi4ELi4ELb0EEENS1_21CollectiveEpilogueBwdISA_SB_SD_Li256ELb1ELb0ELi2EEENS1_19SingleTileSchedulerILb1ELb0ELb0ELi128EEEEEEEEEvNT_6ParamsE$_ZZN4cute6detail16composition_implINS_5tupleIJNS_1CILi16EEENS3_ILi2EEES5_S5_NS3_ILi4EEES5_EEENS2_IJNS3_ILi1EEEiiiNS3_ILi144EEENS3_ILi512EEEEEENS2_IJNS2_IJS5_S5_EEES6_NS3_ILi8EEEEEENS2_IJNS2_IJNS3_ILi64EEESA_EEES4_NS3_ILi1024EEEEEEEEDaRKT_RKT0_RKT1_RKT2_ENKUlRKT_RKT0_E_clISC_SG_EEDaSX_S10_,@function
        .size           $_ZN7cutlass13device_kernelIN5flash19enable_sm80_to_sm89INS1_16FlashAttnBwdSm80INS1_25CollectiveMainloopBwdSm80ILi2ELi2EN4cute5tupleIJNS5_1CILi128EEES8_NS7_ILi64EEEEEENS_10bfloat16_tEfNS_4arch4Sm80ELb0ELb0ELb1ELb1ELb1ELb0ELb0ELb0ELi2ELi4ELi4ELi4ELb0EEENS1_21CollectiveEpilogueBwdISA_SB_SD_Li256ELb1ELb0ELi2EEENS1_19SingleTileSchedulerILb1ELb0ELb0ELi128EEEEEEEEEvNT_6ParamsE$_ZZN4cute6detail16composition_implINS_5tupleIJNS_1CILi16EEENS3_ILi2EEES5_S5_NS3_ILi4EEES5_EEENS2_IJNS3_ILi1EEEiiiNS3_ILi144EEENS3_ILi512EEEEEENS2_IJNS2_IJS5_S5_EEES6_NS3_ILi8EEEEEENS2_IJNS2_IJNS3_ILi64EEESA_EEES4_NS3_ILi1024EEEEEEEEDaRKT_RKT0_RKT1_RKT2_ENKUlRKT_RKT0_E_clISC_SG_EEDaSX_S10_,($_ZN7cutlass13device_kernelIN5flash19enable_sm80_to_sm89INS1_16FlashAttnBwdSm80INS1_25CollectiveMainloopBwdSm80ILi2ELi2EN4cute5tupleIJNS5_1CILi128EEES8_NS7_ILi64EEEEEENS_10bfloat16_tEfNS_4arch4Sm80ELb0ELb0ELb1ELb1ELb1ELb0ELb0ELb0ELi2ELi4ELi4ELi4ELb0EEENS1_21CollectiveEpilogueBwdISA_SB_SD_Li256ELb1ELb0ELi2EEENS1_19SingleTileSchedulerILb1ELb0ELb0ELi128EEEEEEEEEvNT_6ParamsE$_ZZN4cute6detail16composition_implINS_5tupleIJNS_1CILi16EEENS3_ILi2EEES5_S5_NS3_ILi4EEES5_EEENS2_IJNS3_ILi1EEEiiiNS3_ILi144EEENS3_ILi512EEEEEENS2_IJS5_S5_EEENS2_IJNS3_ILi64EEESA_EEEEEDaRKT_RKT0_RKT1_RKT2_ENKUlRKT_RKT0_E_clIS5_SD_EEDaST_SW_ - $_ZN7cutlass13device_kernelIN5flash19enable_sm80_to_sm89INS1_16FlashAttnBwdSm80INS1_25CollectiveMainloopBwdSm80ILi2ELi2EN4cute5tupleIJNS5_1CILi128EEES8_NS7_ILi64EEEEEENS_10bfloat16_tEfNS_4arch4Sm80ELb0ELb0ELb1ELb1ELb1ELb0ELb0ELb0ELi2ELi4ELi4ELi4ELb0EEENS1_21CollectiveEpilogueBwdISA_SB_SD_Li256ELb1ELb0ELi2EEENS1_19SingleTileSchedulerILb1ELb0ELb0ELi128EEEEEEEEEvNT_6ParamsE$_ZZN4cute6detail16composition_implINS_5tupleIJNS_1CILi16EEENS3_ILi2EEES5_S5_NS3_ILi4EEES5_EEENS2_IJNS3_ILi1EEEiiiNS3_ILi144EEENS3_ILi512EEEEEENS2_IJNS2_IJS5_S5_EEES6_NS3_ILi8EEEEEENS2_IJNS2_IJNS3_ILi64EEESA_EEES4_NS3_ILi1024EEEEEEEEDaRKT_RKT0_RKT1_RKT2_ENKUlRKT_RKT0_E_clISC_SG_EEDaSX_S10_)
$_ZN7cutlass13device_kernelIN5flash19enable_sm80_to_sm89INS1_16FlashAttnBwdSm80INS1_25CollectiveMainloopBwdSm80ILi2ELi2EN4cute5tupleIJNS5_1CILi128EEES8_NS7_ILi64EEEEEENS_10bfloat16_tEfNS_4arch4Sm80ELb0ELb0ELb1ELb1ELb1ELb0ELb0ELb0ELi2ELi4ELi4ELi4ELb0EEENS1_21CollectiveEpilogueBwdISA_SB_SD_Li256ELb1ELb0ELi2EEENS1_19SingleTileSchedulerILb1ELb0ELb0ELi128EEEEEEEEEvNT_6ParamsE$_ZZN4cute6detail16composition_implINS_5tupleIJNS_1CILi16EEENS3_ILi2EEES5_S5_NS3_ILi4EEES5_EEENS2_IJNS3_ILi1EEEiiiNS3_ILi144EEENS3_ILi512EEEEEENS2_IJNS2_IJS5_S5_EEES6_NS3_ILi8EEEEEENS2_IJNS2_IJNS3_ILi64EEESA_EEES4_NS3_ILi1024EEEEEEEEDaRKT_RKT0_RKT1_RKT2_ENKUlRKT_RKT0_E_clISC_SG_EEDaSX_S10_:
[----:B------:R-:W-:Y:S02]  /*e280*/  IADD3 R36, R1, 0x1680, RZ ;  /* 0x0000168001247810 */ /* 0x000fe40007ffe0ff */
[----:B------:R-:W-:Y:S02]  /*e290*/  MOV R72, 0xe2d0 ;  /* 0x0000e2d000487802 */ /* 0x000fe40000000f00 */
[----:B------:R-:W-:-:S04]  /*e2a0*/  IADD3 R36, R36, c[0x0][0x20], RZ ;  /* 0x0000080024247a10 */ /* 0x000fc80007ffe0ff */
[----:B------:R-:W-:Y:S02]  /*e2b0*/  IADD3 R67, R36, 0x4, RZ ;  /* 0x0000000424437810 */ /* 0x000fe40007ffe0ff */
[----:B------:R-:W-:Y:S05]  /*e2c0*/  CALL.REL.NOINC `($_ZN7cutlass13device_kernelIN5flash19enable_sm80_to_sm89INS1_16FlashAttnBwdSm80INS1_25CollectiveMainloopBwdSm80ILi2ELi2EN4cute5tupleIJNS5_1CILi128EEES8_NS7_ILi64EEEEEENS_10bfloat16_tEfNS_4arch4Sm80ELb0ELb0ELb1ELb1ELb1ELb0ELb0ELb0ELi2ELi4ELi4ELi4ELb0EEENS1_21CollectiveEpilogueBwdISA_SB_SD_Li256ELb1ELb0ELi2EEENS1_19SingleTileSchedulerILb1ELb0ELb0ELi128EEEEEEEEEvNT_6ParamsE$_ZZN4cute6detail16composition_implINS_5tupleIJNS_1CILi16EEENS3_ILi2EEES5_S5_NS3_ILi4EEES5_EEENS2_IJNS3_ILi1EEEiiiNS3_ILi144EEENS3_ILi512EEEEEENS2_IJS5_S5_EEENS2_IJNS3_ILi64EEESA_EEEEEDaRKT_RKT0_RKT1_RKT2_ENKUlRKT_RKT0_E_clIS5_SD_EEDaST_SW_) ;  /* 0x0000009000007944 */ /* 0x000fea0003c00000 */
[----:B------:R-:W-:Y:S02]  /*e2d0*/  MOV R4, 0xe2f0 ;  /* 0x0000e2f000047802 */ /* 0x000fe40000000f00 */
[----:B-1---5:R-:W-:Y:S05]  /*e2e0*/  CALL.REL.NOINC `($_ZN7cutlass13device_kernelIN5flash19enable_sm80_to_sm89INS1_16FlashAttnBwdSm80INS1_25CollectiveMainloopBwdSm80ILi2ELi2EN4cute5tupleIJNS5_1CILi128EEES8_NS7_ILi64EEEEEENS_10bfloat16_tEfNS_4arch4Sm80ELb0ELb0ELb1ELb1ELb1ELb0ELb0ELb0ELi2ELi4ELi4ELi4ELb0EEENS1_21CollectiveEpilogueBwdISA_SB_SD_Li256ELb1ELb0ELi2EEENS1_19SingleTileSchedulerILb1ELb0ELb0ELi128EEEEEEEEEvNT_6ParamsE$_ZN4cute3eso3ESOILb0ELb1EJiNS_1CILi512EEEEEC2ERKiRKS3_) ;  /* 0xffffa48000007944 */ /* 0x022fea0003c3ffff */
[----:B-1----:R1:W5:Y:S01]  /*e2f0*/  LDL R2, [R1+0x1684] ;  /* 0x0016840001027983 */ /* 0x0023620000100800 */
[----:B------:R-:W-:-:S03]  /*e300*/  MOV R6, 0xe320 ;  /* 0x0000e32000067802 */ /* 0x000fc60000000f00 */
[----:B-1---5:R-:W-:Y:S05]  /*e310*/  CALL.REL.NOINC `($_ZN7cutlass13device_kernelIN5flash19enable_sm80_to_sm89INS1_16FlashAttnBwdSm80INS1_25CollectiveMainloopBwdSm80ILi2ELi2EN4cute5tupleIJNS5_1CILi128EEES8_NS7_ILi64EEEEEENS_10bfloat16_tEfNS_4arch4Sm80ELb0ELb0ELb1ELb1ELb1ELb0ELb0ELb0ELi2ELi4ELi4ELi4ELb0EEENS1_21CollectiveEpilogueBwdISA_SB_SD_Li256ELb1ELb0ELi2EEENS1_19SingleTileSchedulerILb1ELb0ELb0ELi128EEEEEEEEEvNT_6ParamsE$_ZN4cute5tupleIJNS0_IJNS_1CILi2EEES2_EEENS0_IJiNS1_ILi512EEEEEEEEC2ERKS3_RKS5_) ;  /* 0xffffdce000007944 */ /* 0x022fea0003c3ffff */
[----:B------:R1:W5:Y:S01]  /*e320*/  LDL R36, [R1+0x1680] ;  /* 0x0016800001247983 */ /* 0x0003620000100800 */
[----:B------:R-:W-:Y:S02]  /*e330*/  MOV R2, R10 ;  /* 0x0000000a00027202 */ /* 0x000fe40000000f00 */
[----:B------:R-:W-:-:S04]  /*e340*/  MOV R3, 0x0 ;  /* 0x0000000000037802 */ /* 0x000fc80000000f00 */
[----:B------:R-:W-:Y:S05]  /*e350*/  RET.REL.NODEC R2 `(_ZN7cutlass13device_kernelIN5flash19enable_sm80_to_sm89INS1_16FlashAttnBwdSm80INS1_25CollectiveMainloopBwdSm80ILi2ELi2EN4cute5tupleIJNS5_1CILi128EEES8_NS7_ILi64EEEEEENS_10bfloat16_tEfNS_4arch4Sm80ELb0ELb0ELb1ELb1ELb1ELb0ELb0ELb0ELi2ELi4ELi4ELi4ELb0EEENS1_21CollectiveEpilogueBwdISA_SB_SD_Li256ELb1ELb0ELi2EEENS1_19SingleTileSchedulerILb1ELb0ELb0ELi128EEEEEEEEEvNT_6ParamsE) ;  /* 0xffff1ca002007950 */ /* 0x000fea0003c3ffff */
        .type           $_ZN7cutlass13device_kernelIN5flash19enable_sm80_to_sm89INS1_16FlashAttnBwdSm80INS1_25CollectiveMainloopBwdSm80ILi2ELi2EN4cute5tupleIJNS5_1CILi128EEES8_NS7_ILi64EEEEEENS_10bfloat16_tEfNS_4arch4Sm80ELb0ELb0ELb1ELb1ELb1ELb0ELb0ELb0ELi2ELi4ELi4ELi4ELb0EEENS1_21CollectiveEpilogueBwdISA_SB_SD_Li256ELb1ELb0ELi2EEENS1_19SingleTileSchedulerILb1ELb0ELb0ELi128EEEEEEEEEvNT_6ParamsE$_ZZN4cute6detail16composition_implINS_5tupleIJNS_1CILi16EEENS3_ILi2EEES5_S5_NS3_ILi4EEES5_EEENS2_IJNS3_ILi1EEEiiiNS3_ILi144EEENS3_ILi512EEEEEENS2_IJS5_S5_EEENS2_IJNS3_ILi64EEESA_EEEEEDaRKT_RKT0_RKT1_RKT2_ENKUlRKT_RKT0_E_clIS5_SD_EEDaST_SW_,@function
        .size           $_ZN7cutlass13device_kernelIN5flash19enable_sm80_to_sm89INS1_16FlashAttnBwdSm80INS1_25CollectiveMainloopBwdSm80ILi2ELi2EN4cute5tupleIJNS5_1CILi128EEES8_NS7_ILi64EEEEEENS_10bfloat16_tEfNS_4arch4Sm80ELb0ELb0ELb1ELb1ELb1ELb0ELb0ELb0ELi2ELi4ELi4ELi4ELb0EEENS1_21CollectiveEpilogueBwdISA_SB_SD_Li256ELb1ELb0ELi2EEENS1_19SingleTileSchedulerILb1ELb0ELb0ELi128EEEEEEEEEvNT_6ParamsE$_ZZN4cute6detail16composition_implINS_5tupleIJNS_1CILi16EEENS3_ILi2EEES5_S5_NS3_ILi4EEES5_EEENS2_IJNS3_ILi1EEEiiiNS3_ILi144EEENS3_ILi512EEEEEENS2_IJS5_S5_EEENS2_IJNS3_ILi64EEESA_EEEEEDaRKT_RKT0_RKT1_RKT2_ENKUlRKT_RKT0_E_clIS5_SD_EEDaST_SW_,($_ZN7cutlass13device_kernelIN5flash19enable_sm80_to_sm89INS1_16FlashAttnBwdSm80INS1_25CollectiveMainloopBwdSm80ILi2ELi2EN4cute5tupleIJNS5_1CILi128EEES8_NS7_ILi64EEEEEENS_10bfloat16_tEfNS_4arch4Sm80ELb0ELb0ELb1ELb1ELb1ELb0ELb0ELb0ELi2ELi4ELi4ELi4ELb0EEENS1_21CollectiveEpilogueBwdISA_SB_SD_Li256ELb1ELb0ELi2EEENS1_19SingleTileSchedulerILb1ELb0ELb0ELi128EEEEEEEEEvNT_6ParamsE$_ZZN4cute6detail16composition_implINS_5tupleIJNS_1CILi16EEENS3_ILi2EEES5_S5_NS3_ILi4EEES5_EEENS2_IJNS3_ILi1EEEiiiNS3_ILi144EEENS3_ILi512EEEEEES5_NS3_ILi64EEEEEDaRKT_RKT0_RKT1_RKT2_ENKUlRKT_T0_E_clINS2_IJNS2_IJEEESV_S5_S8_EEENS_17integral_constantIiLi3EEEEEDaSR_SS_ - $_ZN7cutlass13device_kernelIN5flash19enable_sm80_to_sm89INS1_16FlashAttnBwdSm80INS1_25CollectiveMainloopBwdSm80ILi2ELi2EN4cute5tupleIJNS5_1CILi128EEES8_NS7_ILi64EEEEEENS_10bfloat16_tEfNS_4arch4Sm80ELb0ELb0ELb1ELb1ELb1ELb0ELb0ELb0ELi2ELi4ELi4ELi4ELb0EEENS1_21CollectiveEpilogueBwdISA_SB_SD_Li256ELb1ELb0ELi2EEENS1_19SingleTileSchedulerILb1ELb0ELb0ELi128EEEEEEEEEvNT_6ParamsE$_ZZN4cute6detail16composition_implINS_5tupleIJNS_1CILi16EEENS3_ILi2EEES5_S5_NS3_ILi4EEES5_EEENS2_IJNS3_ILi1EEEiiiNS3_ILi144EEENS3_ILi512EEEEEENS2_IJS5_S5_EEENS2_IJNS3_ILi64EEESA_EEEEEDaRKT_RKT0_RKT1_RKT2_ENKUlRKT_RKT0_E_clIS5_SD_EEDaST_SW_)
$_ZN7cutlass13device_kernelIN5flash19enable_sm80_to_sm89INS1_16FlashAttnBwdSm80INS1_25CollectiveMainloopBwdSm80ILi2ELi2EN4cute5tupleIJNS5_1CILi128EEES8_NS7_ILi64EEEEEENS_10bfloat16_tEfNS_4arch4Sm80ELb0ELb0ELb1ELb1ELb1ELb0ELb0ELb0ELi2ELi4ELi4ELi4ELb0EEENS1_21CollectiveEpilogueBwdISA_SB_SD_Li256ELb1ELb0ELi2EEENS1_19SingleTileSchedulerILb1ELb0ELb0ELi128EEEEEEEEEvNT_6ParamsE$_ZZN4cute6detail16composition_implINS_5tupleIJNS_1CILi16EEENS3_ILi2EEES5_S5_NS3_ILi4EEES5_EEENS2_IJNS3_ILi1EEEiiiNS3_ILi144EEENS3_ILi512EEEEEENS2_IJS5_S5_EEENS2_IJNS3_ILi64EEESA_EEEEEDaRKT_RKT0_RKT1_RKT2_ENKUlRKT_RKT0_E_clIS5_SD_EEDaST_SW_:
        /* <DEDUP_REMOVED lines=13> */
[----:B-1---5:R-:W-:Y:S05]  /*e430*/  CALL.REL.NOINC `($_ZN7cutlass13device_kernelIN5flash19enable_sm80_to_sm89INS1_16FlashAttnBwdSm80INS1_25CollectiveMainloopBwdSm80ILi2ELi2EN4cute5tupleIJNS5_1CILi128EEES8_NS7_ILi64EEEEEENS_10bfloat16_tEfNS_4arch4Sm80ELb0ELb0ELb1ELb1ELb1ELb0ELb0ELb0ELi2ELi4ELi4ELi4ELb0EEENS1_21CollectiveEpilogueBwdISA_SB_SD_Li256ELb1ELb0ELi2EEENS1_19SingleTileSchedulerILb1ELb0ELb0ELi128EEEEEEEEEvNT_6ParamsE$_ZZN4cute6detail16composition_implINS_5tupleIJNS_1CILi16EEENS3_ILi2EEES5_S5_NS3_ILi4EEES5_EEENS2_IJNS3_ILi1EEEiiiNS3_ILi144EEENS3_ILi512EEEEEES5_NS3_ILi64EEEEEDaRKT_RKT0_RKT1_RKT2_ENKUlRKT_T0_E_clINS2_IJNS2_IJEEESV_S5_S8_EEENS_17integral_constantIiLi3EEEEEDaSR_SS_) ;  /* 0x000000b000007944 */ /* 0x022fea0003c00000 */
[----:B-----5:R2:W-:Y:S01]  /*e440*/  STL [R1+0x1690], R2 ;  /* 0x0016900201007387 */ /* 0x0205e20000100800 */
[----:B------:R-:W-:Y:S02]  /*e450*/  IADD3 R5, R5, 0x8, RZ ;  /* 0x0000000805057810 */ /* 0x000fe40007ffe0ff */
[----:B------:R-:W-:Y:S01]  /*e460*/  MOV R74, 0xe490 ;  /* 0x0000e490004a7802 */ /* 0x000fe20000000f00 */
[----:B------:R2:W-:Y:S04]  /*e470*/  STL.64 [R1+0x1688], R76 ;  /* 0x0016884c01007387 */ /* 0x0005e80000100a00 */
[----:B-12---:R-:W-:Y:S05]  /*e480*/  CALL.REL.NOINC `($_ZN7cutlass13device_kernelIN5flash19enable_sm80_to_sm89INS1_16FlashAttnBwdSm80INS1_25CollectiveMainloopBwdSm80ILi2ELi2EN4cute5tupleIJNS5_1CILi128EEES8_NS7_ILi64EEEEEENS_10bfloat16_tEfNS_4arch4Sm80ELb0ELb0ELb1ELb1ELb1ELb0ELb0ELb0ELi2ELi4ELi4ELi4ELb0EEENS1_21CollectiveEpilogueBwdISA_SB_SD_Li256ELb1ELb0ELi2EEENS1_19SingleTileSchedulerILb1ELb0ELb0ELi128EEEEEEEEEvNT_6ParamsE$_ZZN4cute6detail16composition_implINS_5tupleIJNS_1CILi16EEENS3_ILi2EEES5_S5_NS3_ILi4EEES5_EEENS2_IJNS3_ILi1EEEiiiNS3_ILi144EEENS3_ILi512EEEEEES5_NS3_ILi64EEEEEDaRKT_RKT0_RKT1_RKT2_ENKUlRKT_T0_E_clINS2_IJNS2_IJS5_EEENS2_IJiEEES8_S8_EEENS_17integral_constantIiLi4EEEEEDaSR_SS_) ;  /* 0x0000012000007944 */ /* 0x006fea0003c00000 */
[----:B------:R-:W-:Y:S02]  /*e490*/  MOV R2, R6 ;  /* 0x0000000600027202 */ /* 0x000fe40000000f00 */
[----:B------:R-:W-:Y:S02]  /*e4a0*/  MOV R6, 0xe4c0 ;  /* 0x0000e4c000067802 */ /* 0x000fe40000000f00 */
[----:B-1---5:R-:W-:Y:S05]  /*e4b0*/  CALL.REL.NOINC `($_ZN7cutlass13device_kernelIN5flash19enable_sm80_to_sm89INS1_16FlashAttnBwdSm80INS1_25CollectiveMainloopBwdSm80ILi2ELi2EN4cute5tupleIJNS5_1CILi128EEES8_NS7_ILi64EEEEEENS_10bfloat16_tEfNS_4arch4Sm80ELb0ELb0ELb1ELb1ELb1ELb0ELb0ELb0ELi2ELi4ELi4ELi4ELb0EEENS1_21CollectiveEpilogueBwdISA_SB_SD_Li256ELb1ELb0ELi2EEENS1_19SingleTileSchedulerILb1ELb0ELb0ELi128EEEEEEEEEvNT_6ParamsE$_ZN4cute5tupleIJNS_1CILi2EEEiEEC2ERKS2_RKi) ;  /* 0xffffdd8000007944 */ /* 0x022fea0003c3ffff */
[----:B------:R1:W5:Y:S01]  /*e4c0*/  LDL R2, [R1+0x16a8] ;  /* 0x0016a80001027983 */ /* 0x0003620000100800 */
[----:B------:R-:W-:-:S04]  /*e4d0*/  MOV R73, 0x0 ;  /* 0x0000000000497802 */ /* 0x000fc80000000f00 */
[----:B------:R-:W-:Y:S05]  /*e4e0*/  RET.REL.NODEC R72 `(_ZN7cutlass13device_kernelIN5flash19enable_sm80_to_sm89INS1_16FlashAttnBwdSm80INS1_25CollectiveMainloopBwdSm80ILi2ELi2EN4cute5tupleIJNS5_1CILi128EEES8_NS7_ILi64EEEEEENS_10bfloat16_tEfNS_4arch4Sm80ELb0ELb0ELb1ELb1ELb1ELb0ELb0ELb0ELi2ELi4ELi4ELi4ELb0EEENS1_21CollectiveEpilogueBwdISA_SB_SD_Li256ELb1ELb0ELi2EEENS1_19SingleTileSchedulerILb1ELb0ELb0ELi128EEEEEEEEEvNT_6ParamsE) ;  /* 0xffff1b1048007950 */ /* 0x000fea0003c3ffff */
        .type           $_ZN7cutlass13device_kernelIN5flash19enable_sm80_to_sm89INS1_16FlashAttnBwdSm80INS1_25CollectiveMainloopBwdSm80ILi2ELi2EN4cute5tupleIJNS5_1CILi128EEES8_NS7_ILi64EEEEEENS_10bfloat16_tEfNS_4arch4Sm80ELb0ELb0ELb1ELb1ELb1ELb0ELb0ELb0ELi2ELi4ELi4ELi4ELb0EEENS1_21CollectiveEpilogueBwdISA_SB_SD_Li256ELb1ELb0ELi2EEENS1_19SingleTileSchedulerILb1ELb0ELb0ELi128EEEEEEEEEvNT_6ParamsE$_ZZN4cute6detail16composition_implINS_5tupleIJNS_1CILi16EEENS3_ILi2EEES5_S5_NS3_ILi4EEES5_EEENS2_IJNS3_ILi1EEEiiiNS3_ILi144EEENS3_ILi512EEEEEES5_NS3_ILi64EEEEEDaRKT_RKT0_RKT1_RKT2_ENKUlRKT_T0_E_clINS2_IJNS2_IJEEESV_S5_S8_EEENS_17integral_constantIiLi3EEEEEDaSR_SS_,@function
        .size           $_ZN7cutlass13device_kernelIN5flash19enable_sm80_to_sm89INS1_16FlashAttnBwdSm80INS1_25CollectiveMainloopBwdSm80ILi2ELi2EN4cute5tupleIJNS5_1CILi128EEES8_NS7_ILi64EEEEEENS_10bfloat16_tEfNS_4arch4Sm80ELb0ELb0ELb1ELb1ELb1ELb0ELb0ELb0ELi2ELi4ELi4ELi4ELb0EEENS1_21CollectiveEpilogueBwdISA_SB_SD_Li256ELb1ELb0ELi2EEENS1_19SingleTileSchedulerILb1ELb0ELb0ELi128EEEEEEEEEvNT_6ParamsE$_ZZN4cute6detail16composition_implINS_5tupleIJNS_1CILi16EEENS3_ILi2EEES5_S5_NS3_ILi4EEES5_EEENS2_IJNS3_ILi1EEEiiiNS3_ILi144EEENS3_ILi512EEEEEES5_NS3_ILi64EEEEEDaRKT_RKT0_RKT1_RKT2_ENKUlRKT_T0_E_clINS2_IJNS2_IJEEESV_S5_S8_EEENS_17integral_constantIiLi3EEEEEDaSR_SS_,($_ZN7cutlass13device_kernelIN5flash19enable_sm80_to_sm89INS1_16FlashAttnBwdSm80INS1_25CollectiveMainloopBwdSm80ILi2ELi2EN4cute5tupleIJNS5_1CILi128EEES8_NS7_ILi64EEEEEENS_10bfloat16_tEfNS_4arch4Sm80ELb0ELb0ELb1ELb1ELb1ELb0ELb0ELb0ELi2ELi4ELi4ELi4ELb0EEENS1_21CollectiveEpilogueBwdISA_SB_SD_Li256ELb1ELb0ELi2EEENS1_19SingleTileSchedulerILb1ELb0ELb0ELi128EEEEEEEEEvNT_6ParamsE$_ZZN4cute6detail16composition_implINS_5tupleIJNS_1CILi16EEENS3_ILi2EEES5_S5_NS3_ILi4EEES5_EEENS2_IJNS3_ILi1EEEiiiNS3_ILi144EEENS3_ILi512EEEEEES5_NS3_ILi64EEEEEDaRKT_RKT0_RKT1_RKT2_ENKUlRKT_T0_E_clINS2_IJNS2_IJS5_EEENS2_IJiEEES8_S8_EEENS_17integral_constantIiLi4EEEEEDaSR_SS_ - $_ZN7cutlass13device_kernelIN5flash19enable_sm80_to_sm89INS1_16FlashAttnBwdSm80INS1_25CollectiveMainloopBwdSm80ILi2ELi2EN4cute5tupleIJNS5_1CILi128EEES8_NS7_ILi64EEEEEENS_10bfloat16_tEfNS_4arch4Sm80ELb0ELb0ELb1ELb1ELb1ELb0ELb0ELb0ELi2ELi4ELi4ELi4ELb0EEENS1_21CollectiveEpilogueBwdISA_SB_SD_Li256ELb1ELb0ELi2EEENS1_19SingleTileSchedulerILb1ELb0ELb0ELi128EEEEEEEEEvNT_6ParamsE$_ZZN4cute6detail16composition_implINS_5tupleIJNS_1CILi16EEENS3_ILi2EEES5_S5_NS3_ILi4EEES5_EEENS2_IJNS3_ILi1EEEiiiNS3_ILi144EEENS3_ILi512EEEEEES5_NS3_ILi64EEEEEDaRKT_RKT0_RKT1_RKT2_ENKUlRKT_T0_E_clINS2_IJNS2_IJEEESV_S5_S8_EEENS_17integral_constantIiLi3EEEEEDaSR_SS_)
$_ZN7cutlass13device_kernelIN5flash19enable_sm80_to_sm89INS1_16FlashAttnBwdSm80INS1_25CollectiveMainloopBwdSm80ILi2ELi2EN4cute5tupleIJNS5_1CILi128EEES8_NS7_ILi64EEEEEENS_10bfloat16_tEfNS_4arch4Sm80ELb0ELb0ELb1ELb1ELb1ELb0ELb0ELb0ELi2ELi4ELi4ELi4ELb0EEENS1_21CollectiveEpilogueBwdISA_SB_SD_Li256ELb1ELb0ELi2EEENS1_19SingleTileSchedulerILb1ELb0ELb0ELi128EEEEEEEEEvNT_6ParamsE$_ZZN4cute6detail16composition_implINS_5tupleIJNS_1CILi16EEENS3_ILi2EEES5_S5_NS3_ILi4EEES5_EEENS2_IJNS3_ILi1EEEiiiNS3_ILi144EEENS3_ILi512EEEEEES5_NS3_ILi64EEEEEDaRKT_RKT0_RKT1_RKT2_ENKUlRKT_T0_E_clINS2_IJNS2_IJEEESV_S5_S8_EEENS_17integral_constantIiLi3EEEEEDaSR_SS_:
[----:B------:R-:W-:Y:S02]  /*e4f0*/  IADD3 R4, R1, 0x16b0, RZ ;  /* 0x000016b001047810 */ /* 0x000fe40007ffe0ff */
[----:B------:R-:W-:Y:S02]  /*e500*/  MOV R8, 0xe540 ;  /* 0x0000e54000087802 */ /* 0x000fe40000000f00 */
[----:B------:R-:W-:-:S04]  /*e510*/  IADD3 R4, R4, c[0x0][0x20], RZ ;  /* 0x0000080004047a10 */ /* 0x000fc80007ffe0ff */
[----:B------:R-:W-:Y:S02]  /*e520*/  IADD3 R2, R4, 0x4, RZ ;  /* 0x0000000404027810 */ /* 0x000fe40007ffe0ff */
[----:B------:R-:W-:Y:S05]  /*e530*/  CALL.REL.NOINC `($_ZN7cutlass13device_kernelIN5flash19enable_sm80_to_sm89INS1_16FlashAttnBwdSm80INS1_25CollectiveMainloopBwdSm80ILi2ELi2EN4cute5tupleIJNS5_1CILi128EEES8_NS7_ILi64EEEEEENS_10bfloat16_tEfNS_4arch4Sm80ELb0ELb0ELb1ELb1ELb1ELb0ELb0ELb0ELi2ELi4ELi4ELi4ELb0EEENS1_21CollectiveEpilogueBwdISA_SB_SD_Li256ELb1ELb0ELi2EEENS1_19SingleTileSchedulerILb1ELb0ELb0ELi128EEEEEEEEEvNT_6ParamsE$_ZN4cute3eso3ESOILb0ELb1EJiEEC2ERKi) ;  /* 0xffffa0c000007944 */ /* 0x000fea0003c3ffff */
[----:B-1----:R1:W5:Y:S01]  /*e540*/  LDL R3, [R1+0x16b4] ;  /* 0x0016b40001037983 */ /* 0x0023620000100800 */
[----:B------:R-:W-:Y:S02]  /*e550*/  MOV R2, R4 ;  /* 0x0000000400027202 */ /* 0x000fe40000000f00 */
[----:B------:R-:W-:Y:S02]  /*e560*/  MOV R4, 0xe580 ;  /* 0x0000e58000047802 */ /* 0x000fe40000000f00 */
[----:B-1---5:R-:W-:Y:S05]  /*e570*/  CALL.REL.NOINC `($_ZN7cutlass13device_kernelIN5flash19enable_sm80_to_sm89INS1_16FlashAttnBwdSm80INS1_25CollectiveMainloopBwdSm80ILi2ELi2EN4cute5tupleIJNS5_1CILi128EEES8_NS7_ILi64EEEEEENS_10bfloat16_tEfNS_4arch4Sm80ELb0ELb0ELb1ELb1ELb1ELb0ELb0ELb0ELi2ELi4ELi4ELi4ELb0EEENS1_21CollectiveEpilogueBwdISA_SB_SD_Li256ELb1ELb0ELi2EEENS1_19SingleTileSchedulerILb1ELb0ELb0ELi128EEEEEEEEEvNT_6ParamsE$_ZN4cute3eso3ESOILb1ELb0EJNS_5tupleIJNS_1CILi2EEEEEENS2_IJiEEENS3_ILi1EEES7_EEC2ERKS5_RKS6_RKS7_SE_) ;  /* 0xffffb85000007944 */ /* 0x022fea0003c3ffff */
[----:B-1----:R1:W5:Y:S01]  /*e580*/  LDL R2, [R1+0x16b0] ;  /* 0x0016b00001027983 */ /* 0x0023620000100800 */
[----:B------:R-:W-:-:S04]  /*e590*/  MOV R75, 0x0 ;  /* 0x00000000004b7802 */ /* 0x000fc80000000f00 */
[----:B------:R-:W-:Y:S05]  /*e5a0*/  RET.REL.NODEC R74 `(_ZN7cutlass13device_kernelIN5flash19enable_sm80_to_sm89INS1_16FlashAttnBwdSm80INS1_25CollectiveMainloopBwdSm80ILi2ELi2EN4cute5tupleIJNS5_1CILi128EEES8_NS7_ILi64EEEEEENS_10bfloat16_tEfNS_4arch4Sm80ELb0ELb0ELb1ELb1ELb1ELb0ELb0ELb0ELi2ELi4ELi4ELi4ELb0EEENS1_21CollectiveEpilogueBwdISA_SB_SD_Li256ELb1ELb0ELi2EEENS1_19SingleTileSchedulerILb1ELb0ELb0ELi128EEEEEEEEEvNT_6ParamsE) ;  /* 0xffff1a504a007950 */ /* 0x000fea0003c3ffff */
        .type           $_ZN7cutlass13device_kernelIN5flash19enable_sm80_to_sm89INS1_16FlashAttnBwdSm80INS1_25CollectiveMainloopBwdSm80ILi2ELi2EN4cute5tupleIJNS5_1CILi128EEES8_NS7_ILi64EEEEEENS_10bfloat16_tEfNS_4arch4Sm80ELb0ELb0ELb1ELb1ELb1ELb0ELb0ELb0ELi2ELi4ELi4ELi4ELb0EEENS1_21CollectiveEpilogueBwdISA_SB_SD_Li256ELb1ELb0ELi2EEENS1_19SingleTileSchedulerILb1ELb0ELb0ELi128EEEEEEEEEvNT_6ParamsE$_ZZN4cute6detail16composition_implINS_5tupleIJNS_1CILi16EEENS3_ILi2EEES5_S5_NS3_ILi4EEES5_EEENS2_IJNS3_ILi1EEEiiiNS3_ILi144EEENS3_ILi512EEEEEES5_NS3_ILi64EEEEEDaRKT_RKT0_RKT1_RKT2_ENKUlRKT_T0_E_clINS2_IJNS2_IJS5_EEENS2_IJiEEES8_S8_EEENS_17integral_constantIiLi4EEEEEDaSR_SS_,@function
        .size           $_ZN7cutlass13device_kernelIN5flash19enable_sm80_to_sm89INS1_16FlashAttnBwdSm80INS1_25CollectiveMainloopBwdSm80ILi2ELi2EN4cute5tupleIJNS5_1CILi128EEES8_NS7_ILi64EEEEEENS_10bfloat16_tEfNS_4arch4Sm80ELb0ELb0ELb1ELb1ELb1ELb0ELb0ELb0ELi2ELi4ELi4ELi4ELb0EEENS1_21CollectiveEpilogueBwdISA_SB_SD_Li256ELb1ELb0ELi2EEENS1_19SingleTileSchedulerILb1ELb0ELb0ELi128EEEEEEEEEvNT_6ParamsE$_ZZN4cute6detail16composition_implINS_5tupleIJNS_1CILi16EEENS3_ILi2EEES5_S5_NS3_ILi4EEES5_EEENS2_IJNS3_ILi1EEEiiiNS3_ILi144EEENS3_ILi512EEEEEES5_NS3_ILi64EEEEEDaRKT_RKT0_RKT1_RKT2_ENKUlRKT_T0_E_clINS2_IJNS2_IJS5_EEENS2_IJiEEES8_S8_EEENS_17integral_constantIiLi4EEEEEDaSR_SS_,($_ZN7cutlass13device_kernelIN5flash19enable_sm80_to_sm89INS1_16FlashAttnBwdSm80INS1_25CollectiveMainloopBwdSm80ILi2ELi2EN4cute5tupleIJNS5_1CILi128EEES8_NS7_ILi64EEEEEENS_10bfloat16_tEfNS_4arch4Sm80ELb0ELb0ELb1ELb1ELb1ELb0ELb0ELb0ELi2ELi4ELi4ELi4ELb0EEENS1_21CollectiveEpilogueBwdISA_SB_SD_Li256ELb1ELb0ELi2EEENS1_19SingleTileSchedulerILb1ELb0ELb0ELi128EEEEEEEEEvNT_6ParamsE$_ZZN4cute6detail16composition_implINS_5tupleIJNS_1CILi16EEENS3_ILi2EEES5_S5_NS3_ILi4EEES5_EEENS2_IJNS3_ILi1EEEiiiNS3_ILi144EEENS3_ILi512EEEEEES6_S4_EEDaRKT_RKT0_RKT1_RKT2_ENKUlRKT_T0_E_clINS2_IJNS2_IJEEESU_S6_S8_EEENS_17integral_constantIiLi1EEEEEDaSQ_SR_ - $_ZN7cutlass13device_kernelIN5flash19enable_sm80_to_sm89INS1_16FlashAttnBwdSm80INS1_25CollectiveMainloopBwdSm80ILi2ELi2EN4cute5tupleIJNS5_1CILi128EEES8_NS7_ILi64EEEEEENS_10bfloat16_tEfNS_4arch4Sm80ELb0ELb0ELb1ELb1ELb1ELb0ELb0ELb0ELi2ELi4ELi4ELi4ELb0EEENS1_21CollectiveEpilogueBwdISA_SB_SD_Li256ELb1ELb0ELi2EEENS1_19SingleTileSchedulerILb1ELb0ELb0ELi128EEEEEEEEEvNT_6ParamsE$_ZZN4cute6detail16composition_implINS_5tupleIJNS_1CILi16EEENS3_ILi2EEES5_S5_NS3_ILi4EEES5_EEENS2_IJNS3_ILi1EEEiiiNS3_ILi144EEENS3_ILi512EEEEEES5_NS3_ILi64EEEEEDaRKT_RKT0_RKT1_RKT2_ENKUlRKT_T0_E_clINS2_IJNS2_IJS5_EEENS2_IJiEEES8_S8_EEENS_17integral_constantIiLi4EEEEEDaSR_SS_)
$_ZN7cutlass13device_kernelIN5flash19enable_sm80_to_sm89INS1_16FlashAttnBwdSm80INS1_25CollectiveMainloopBwdSm80ILi2ELi2EN4cute5tupleIJNS5_1CILi128EEES8_NS7_ILi64EEEEEENS_10bfloat16_tEfNS_4arch4Sm80ELb0ELb0ELb1ELb1ELb1ELb0ELb0ELb0ELi2ELi4ELi4ELi4ELb0EEENS1_21CollectiveEpilogueBwdISA_SB_SD_Li256ELb1ELb0ELi2EEENS1_19SingleTileSchedulerILb1ELb0ELb0ELi128EEEEEEEEEvNT_6ParamsE$_ZZN4cute6detail16composition_implINS_5tupleIJNS_1CILi16EEENS3_ILi2EEES5_S5_NS3_ILi4EEES5_EEENS2_IJNS3_ILi1EEEiiiNS3_ILi144EEENS3_ILi512EEEEEES5_NS3_ILi64EEEEEDaRKT_RKT0_RKT1_RKT2_ENKUlRKT_T0_E_clINS2_IJNS2_IJS5_EEENS2_IJiEEES8_S8_EEENS_17integral_constantIiLi4EEEEEDaSR_SS_:
[----:B------:R-:W-:-:S05]  /*e5b0*/  IADD3 R5, R5, -c[0x0][0x20], RZ ;  /* 0x8000080005057a10 */ /* 0x000fca0007ffe0ff */
[----:B------:R1:W5:Y:S01]  /*e5c0*/  LDL R3, [R5] ;  /* 0x0000000005037983 */ /* 0x0003620000100800 */
[----:B------:R-:W-:Y:S02]  /*e5d0*/  IADD3 R2, R1, 0x16b0, RZ ;  /* 0x000016b001027810 */ /* 0x000fe40007ffe0ff */
[----:B------:R-:W-:Y:S02]  /*e5e0*/  MOV R4, 0xe610 ;  /* 0x0000e61000047802 */ /* 0x000fe40000000f00 */
[----:B------:R-:W-:Y:S02]  /*e5f0*/  IADD3 R2, R2, c[0x0][0x20], RZ ;  /* 0x0000080002027a10 */ /* 0x000fe40007ffe0ff */
[----:B-1---5:R-:W-:Y:S05]  /*e600*/  CALL.REL.NOINC `($_ZN7cutlass13device_kernelIN5flash19enable_sm80_to_sm89INS1_16FlashAttnBwdSm80INS1_25CollectiveMainloopBwdSm80ILi2ELi2EN4cute5tupleIJNS5_1CILi128EEES8_NS7_ILi64EEEEEENS_10bfloat16_tEfNS_4arch4Sm80ELb0ELb0ELb1ELb1ELb1ELb0ELb0ELb0ELi2ELi4ELi4ELi4ELb0EEENS1_21CollectiveEpilogueBwdISA_SB_SD_Li256ELb1ELb0ELi2EEENS1_19SingleTileSchedulerILb1ELb0ELb0ELi128EEEEEEEEEvNT_6ParamsE$_ZN4cute3eso3ESOILb1ELb0EJNS_5tupleIJNS_1CILi2EEEEEENS2_IJiEEENS3_ILi1EEES7_EEC2ERKS5_RKS6_RKS7_SE_) ;  /* 0xffffb7c000007944 */ /* 0x022fea0003c3ffff */
[----:B-1----:R1:W5:Y:S01]  /*e610*/  LDL R3, [R1+0x16b0] ;  /* 0x0016b00001037983 */ /* 0x0023620000100800 */
[----:B------:R-:W-:-:S04]  /*e620*/  MOV R75, 0x0 ;  /* 0x00000000004b7802 */ /* 0x000fc80000000f00 */
[----:B------:R-:W-:Y:S05]  /*e630*/  RET.REL.NODEC R74 `(_ZN7cutlass13device_kernelIN5flash19enable_sm80_to_sm89INS1_16FlashAttnBwdSm80INS1_25CollectiveMainloopBwdSm80ILi2ELi2EN4cute5tupleIJNS5_1CILi128EEES8_NS7_ILi64EEEEEENS_10bfloat16_tEfNS_4arch4Sm80ELb0ELb0ELb1ELb1ELb1ELb0ELb0ELb0ELi2ELi4ELi4ELi4ELb0EEENS1_21CollectiveEpilogueBwdISA_SB_SD_Li256ELb1ELb0ELi2EEENS1_19SingleTileSchedulerILb1ELb0ELb0ELi128EEEEEEEEEvNT_6ParamsE) ;  /* 0xffff19c04a007950 */ /* 0x000fea0003c3ffff */
        .type           $_ZN7cutlass13device_kernelIN5flash19enable_sm80_to_sm89INS1_16FlashAttnBwdSm80INS1_25CollectiveMainloopBwdSm80ILi2ELi2EN4cute5tupleIJNS5_1CILi128EEES8_NS7_ILi64EEEEEENS_10bfloat16_tEfNS_4arch4Sm80ELb0ELb0ELb1ELb1ELb1ELb0ELb0ELb0ELi2ELi4ELi4ELi4ELb0EEENS1_21CollectiveEpilogueBwdISA_SB_SD_Li256ELb1ELb0ELi2EEENS1_19SingleTileSchedulerILb1ELb0ELb0ELi128EEEEEEEEEvNT_6ParamsE$_ZZN4cute6detail16composition_implINS_5tupleIJNS_1CILi16EEENS3_ILi2EEES5_S5_NS3_ILi4EEES5_EEENS2_IJNS3_ILi1EEEiiiNS3_ILi144EEENS3_ILi512EEEEEES6_S4_EEDaRKT_RKT0_RKT1_RKT2_ENKUlRKT_T0_E_clINS2_IJNS2_IJEEESU_S6_S8_EEENS_17integral_constantIiLi1EEEEEDaSQ_SR_,@function
        .size           $_ZN7cutlass13device_kernelIN5flash19enable_sm80_to_sm89INS1_16FlashAttnBwdSm80INS1_25CollectiveMainloopBwdSm80ILi2ELi2EN4cute5tupleIJNS5_1CILi128EEES8_NS7_ILi64EEEEEENS_10bfloat16_tEfNS_4arch4Sm80ELb0ELb0ELb1ELb1ELb1ELb0ELb0ELb0ELi2ELi4ELi4ELi4ELb0EEENS1_21CollectiveEpilogueBwdISA_SB_SD_Li256ELb1ELb0ELi2EEENS1_19SingleTileSchedulerILb1ELb0ELb0ELi128EEEEEEEEEvNT_6ParamsE$_ZZN4cute6detail16composition_implINS_5tupleIJNS_1CILi16EEENS3_ILi2EEES5_S5_NS3_ILi4EEES5_EEENS2_IJNS3_ILi1EEEiiiNS3_ILi144EEENS3_ILi512EEEEEES6_S4_EEDaRKT_RKT0_RKT1_RKT2_ENKUlRKT_T0_E_clINS2_IJNS2_IJEEESU_S6_S8_EEENS_17integral_constantIiLi1EEEEEDaSQ_SR_,($_ZN7cutlass13device_kernelIN5flash19enable_sm80_to_sm89INS1_16FlashAttnBwdSm80INS1_25CollectiveMainloopBwdSm80ILi2ELi2EN4cute5tupleIJNS5_1CILi128EEES8_NS7_ILi64EEEEEENS_10bfloat16_tEfNS_4arch4Sm80ELb0ELb0ELb1ELb1ELb1ELb0ELb0ELb0ELi2ELi4ELi4ELi4ELb0EEENS1_21CollectiveEpilogueBwdISA_SB_SD_Li256ELb1ELb0ELi2EEENS1_19SingleTileSchedulerILb1ELb0ELb0ELi128EEEEEEEEEvNT_6ParamsE$_ZZN4cute6detail16composition_implINS_5tupleIJNS_1CILi16EEENS3_ILi2EEES5_S5_NS3_ILi4EEES5_EEENS2_IJNS3_ILi1EEEiiiNS3_ILi144EEENS3_ILi512EEEEEES6_S4_EEDaRKT_RKT0_RKT1_RKT2_ENKUlRKT_T0_E_clINS2_IJNS2_IJS5_EEENS2_IJiEEES5_S8_EEENS_17integral_constantIiLi2EEEEEDaSQ_SR_ - $_ZN7cutlass13device_kernelIN5flash19enable_sm80_to_sm89INS1_16FlashAttnBwdSm80INS1_25CollectiveMainloopBwdSm80ILi2ELi2EN4cute5tupleIJNS5_1CILi128EEES8_NS7_ILi64EEEEEENS_10bfloat16_tEfNS_4arch4Sm80ELb0ELb0ELb1ELb1ELb1ELb0ELb0ELb0ELi2ELi4ELi4ELi4ELb0EEENS1_21CollectiveEpilogueBwdISA_SB_SD_Li256ELb1ELb0ELi2EEENS1_19SingleTileSchedulerILb1ELb0ELb0ELi128EEEEEEEEEvNT_6ParamsE$_ZZN4cute6detail16composition_implINS_5tupleIJNS_1CILi16EEENS3_ILi2EEES5_S5_NS3_ILi4EEES5_EEENS2_IJNS3_ILi1EEEiiiNS3_ILi144EEENS3_ILi512EEEEEES6_S4_EEDaRKT_RKT0_RKT1_RKT2_ENKUlRKT_T0_E_clINS2_IJNS2_IJEEESU_S6_S8_EEENS_17integral_constantIiLi1EEEEEDaSQ_SR_)
$_ZN7cutlass13device_kernelIN5flash19enable_sm80_to_sm89INS1_16FlashAttnBwdSm80INS1_25CollectiveMainloopBwdSm80ILi2ELi2EN4cute5tupleIJNS5_1CILi128EEES8_NS7_ILi64EEEEEENS_10bfloat16_tEfNS_4arch4Sm80ELb0ELb0ELb1ELb1ELb1ELb0ELb0ELb0ELi2ELi4ELi4ELi4ELb0EEENS1_21CollectiveEpilogueBwdISA_SB_SD_Li256ELb1ELb0ELi2EEENS1_19SingleTileSchedulerILb1ELb0ELb0ELi128EEEEEEEEEvNT_6ParamsE$_ZZN4cute6detail16composition_implINS_5tupleIJNS_1CILi16EEENS3_ILi2EEES5_S5_NS3_ILi4EEES5_EEENS2_IJNS3_ILi1EEEiiiNS3_ILi144EEENS3_ILi512EEEEEES6_S4_EEDaRKT_RKT0_RKT1_RKT2_ENKUlRKT_T0_E_clINS2_IJNS2_IJEEESU_S6_S8_EEENS_17integral_constantIiLi1EEEEEDaSQ_SR_:
        /* <DEDUP_REMOVED lines=8> */
[----:B-1---5:R-:W-:Y:S05]  /*e6c0*/  CALL.REL.NOINC `($_ZN7cutlass13device_kernelIN5flash19enable_sm80_to_sm89INS1_16FlashAttnBwdSm80INS1_25CollectiveMainloopBwdSm80ILi2ELi2EN4cute5tupleIJNS5_1CILi128EEES8_NS7_ILi64EEEEEENS_10bfloat16_tEfNS_4arch4Sm80ELb0ELb0ELb1ELb1ELb1ELb0ELb0ELb0ELi2ELi4ELi4ELi4ELb0EEENS1_21CollectiveEpilogueBwdISA_SB_SD_Li256ELb1ELb0ELi2EEENS1_19SingleTileSchedulerILb1ELb0ELb0ELi128EEEEEEEEEvNT_6ParamsE$_ZN4cute3eso3ESOILb1ELb0EJNS_5tupleIJNS_1CILi2EEEEEENS2_IJiEEES4_NS3_ILi1EEEEEC2ERKS5_RKS6_RKS4_RKS7_) ;  /* 0xffffb75000007944 */ /* 0x022fea0003c3ffff */
[----:B-1----:R1:W5:Y:S01]  /*e6d0*/  LDL R2, [R1+0x16c8] ;  /* 0x0016c80001027983 */ /* 0x0023620000100800 */
[----:B------:R-:W-:Y:S02]  /*e6e0*/  MOV R4, R10 ;  /* 0x0000000a00047202 */ /* 0x000fe40000000f00 */
[----:B------:R-:W-:-:S04]  /*e6f0*/  MOV R5, 0x0 ;  /* 0x0000000000057802 */ /* 0x000fc80000000f00 */
[----:B------:R-:W-:Y:S05]  /*e700*/  RET.REL.NODEC R4 `(_ZN7cutlass13device_kernelIN5flash19enable_sm80_to_sm89INS1_16FlashAttnBwdSm80INS1_25CollectiveMainloopBwdSm80ILi2ELi2EN4cute5tupleIJNS5_1CILi128EEES8_NS7_ILi64EEEEEENS_10bfloat16_tEfNS_4arch4Sm80ELb0ELb0ELb1ELb1ELb1ELb0ELb0ELb0ELi2ELi4ELi4ELi4ELb0EEENS1_21CollectiveEpilogueBwdISA_SB_SD_Li256ELb1ELb0ELi2EEENS1_19SingleTileSchedulerILb1ELb0ELb0ELi128EEEEEEEEEvNT_6ParamsE) ;  /* 0xffff18f004007950 */ /* 0x000fea0003c3ffff */
        .type           $_ZN7cutlass13device_kernelIN5flash19enable_sm80_to_sm89INS1_16FlashAttnBwdSm80INS1_25CollectiveMainloopBwdSm80ILi2ELi2EN4cute5tupleIJNS5_1CILi128EEES8_NS7_ILi64EEEEEENS_10bfloat16_tEfNS_4arch4Sm80ELb0ELb0ELb1ELb1ELb1ELb0ELb0ELb0ELi2ELi4ELi4ELi4ELb0EEENS1_21CollectiveEpilogueBwdISA_SB_SD_Li256ELb1ELb0ELi2EEENS1_19SingleTileSchedulerILb1ELb0ELb0ELi128EEEEEEEEEvNT_6ParamsE$_ZZN4cute6detail16composition_implINS_5tupleIJNS_1CILi16EEENS3_ILi2EEES5_S5_NS3_ILi4EEES5_EEENS2_IJNS3_ILi1EEEiiiNS3_ILi144EEENS3_ILi512EEEEEES6_S4_EEDaRKT_RKT0_RKT1_RKT2_ENKUlRKT_T0_E_clINS2_IJNS2_IJS5_EEENS2_IJiEEES5_S8_EEENS_17integral_constantIiLi2EEEEEDaSQ_SR_,@function
        .size           $_ZN7cutlass13device_kernelIN5flash19enable_sm80_to_sm89INS1_16FlashAttnBwdSm80INS1_25CollectiveMainloopBwdSm80ILi2ELi2EN4cute5tupleIJNS5_1CILi128EEES8_NS7_ILi64EEEEEENS_10bfloat16_tEfNS_4arch4Sm80ELb0ELb0ELb1ELb1ELb1ELb0ELb0ELb0ELi2ELi4ELi4ELi4ELb0EEENS1_21CollectiveEpilogueBwdISA_SB_SD_Li256ELb1ELb0ELi2EEENS1_19SingleTileSchedulerILb1ELb0ELb0ELi128EEEEEEEEEvNT_6ParamsE$_ZZN4cute6detail16composition_implINS_5tupleIJNS_1CILi16EEENS3_ILi2EEES5_S5_NS3_ILi4EEES5_EEENS2_IJNS3_ILi1EEEiiiNS3_ILi144EEENS3_ILi512EEEEEES6_S4_EEDaRKT_RKT0_RKT1_RKT2_ENKUlRKT_T0_E_clINS2_IJNS2_IJS5_EEENS2_IJiEEES5_S8_EEENS_17integral_constantIiLi2EEEEEDaSQ_SR_,($_ZN7cutlass13device_kernelIN5flash19enable_sm80_to_sm89INS1_16FlashAttnBwdSm80INS1_25CollectiveMainloopBwdSm80ILi2ELi2EN4cute5tupleIJNS5_1CILi128EEES8_NS7_ILi64EEEEEENS_10bfloat16_tEfNS_4arch4Sm80ELb0ELb0ELb1ELb1ELb1ELb0ELb0ELb0ELi2ELi4ELi4ELi4ELb0EEENS1_21CollectiveEpilogueBwdISA_SB_SD_Li256ELb1ELb0ELi2EEENS1_19SingleTileSchedulerILb1ELb0ELb0ELi128EEEEEEEEEvNT_6ParamsE$_ZZN4cute6detail16composition_implINS_5tupleIJNS_1CILi16EEENS3_ILi2EEES5_S5_NS3_ILi4EEES5_EEENS2_IJNS3_ILi1EEEiiiNS3_ILi144EEENS3_ILi512EEEEEES6_S4_EEDaRKT_RKT0_RKT1_RKT2_ENKUlRKT_T0_E_clINS2_IJNS2_IJS5_S5_EEENS2_IJiiEEES8_S8_EEENS_17integral_constantIiLi3EEEEEDaSQ_SR_ - $_ZN7cutlass13device_kernelIN5flash19enable_sm80_to_sm89INS1_16FlashAttnBwdSm80INS1_25CollectiveMainloopBwdSm80ILi2ELi2EN4cute5tupleIJNS5_1CILi128EEES8_NS7_ILi64EEEEEENS_10bfloat16_tEfNS_4arch4Sm80ELb0ELb0ELb1ELb1ELb1ELb0ELb0ELb0ELi2ELi4ELi4ELi4ELb0EEENS1_21CollectiveEpilogueBwdISA_SB_SD_Li256ELb1ELb0ELi2EEENS1_19SingleTileSchedulerILb1ELb0ELb0ELi128EEEEEEEEEvNT_6ParamsE$_ZZN4cute6detail16composition_implINS_5tupleIJNS_1CILi16EEENS3_ILi2EEES5_S5_NS3_ILi4EEES5_EEENS2_IJNS3_ILi1EEEiiiNS3_ILi144EEENS3_ILi512EEEEEES6_S4_EEDaRKT_RKT0_RKT1_RKT2_ENKUlRKT_T0_E_clINS2_IJNS2_IJS5_EEENS2_IJiEEES5_S8_EEENS_17integral_constantIiLi2EEEEEDaSQ_SR_)
$_ZN7cutlass13device_kernelIN5flash19enable_sm80_to_sm89INS1_16FlashAttnBwdSm80INS1_25CollectiveMainloopBwdSm80ILi2ELi2EN4cute5tupleIJNS5_1CILi128EEES8_NS7_ILi64EEEEEENS_10bfloat16_tEfNS_4arch4Sm80ELb0ELb0ELb1ELb1ELb1ELb0ELb0ELb0ELi2ELi4ELi4ELi4ELb0EEENS1_21CollectiveEpilogueBwdISA_SB_SD_Li256ELb1ELb0ELi2EEENS1_19SingleTileSchedulerILb1ELb0ELb0ELi128EEEEEEEEEvNT_6ParamsE$_ZZN4cute6detail16composition_implINS_5tupleIJNS_1CILi16EEENS3_ILi2EEES5_S5_NS3_ILi4EEES5_EEENS2_IJNS3_ILi1EEEiiiNS3_ILi144EEENS3_ILi512EEEEEES6_S4_EEDaRKT_RKT0_RKT1_RKT2_ENKUlRKT_T0_E_clINS2_IJNS2_IJS5_EEENS2_IJiEEES5_S8_EEENS_17integral_constantIiLi2EEEEEDaSQ_SR_:
        /* <DEDUP_REMOVED lines=8> */
[----:B-1---5:R-:W-:Y:S05]  /*e790*/  CALL.REL.NOINC `($_ZN7cutlass13device_kernelIN5flash19enable_sm80_to_sm89INS1_16FlashAttnBwdSm80INS1_25CollectiveMainloopBwdSm80ILi2ELi2EN4cute5tupleIJNS5_1CILi128EEES8_NS7_ILi64EEEEEENS_10bfloat16_tEfNS_4arch4Sm80ELb0ELb0ELb1ELb1ELb1ELb0ELb0ELb0ELi2ELi4ELi4ELi4ELb0EEENS1_21CollectiveEpilogueBwdISA_SB_SD_Li256ELb1ELb0ELi2EEENS1_19SingleTileSchedulerILb1ELb0ELb0ELi128EEEEEEEEEvNT_6ParamsE$_ZN4cute3eso3ESOILb0ELb0EJiiEEC2ERKiS4_) ;  /* 0xffff96c000007944 */ /* 0x022fea0003c3ffff */
[----:B-1----:R1:W5:Y:S01]  /*e7a0*/  LDL.64 R2, [R1+0x16c8] ;  /* 0x0016c80001027983 */ /* 0x0023620000100a00 */
[----:B------:R-:W-:-:S03]  /*e7b0*/  MOV R6, 0xe7d0 ;  /* 0x0000e7d000067802 */ /* 0x000fc60000000f00 */
[----:B-1---5:R-:W-:Y:S05]  /*e7c0*/  CALL.REL.NOINC `($_ZN7cutlass13device_kernelIN5flash19enable_sm80_to_sm89INS1_16FlashAttnBwdSm80INS1_25CollectiveMainloopBwdSm80ILi2ELi2EN4cute5tupleIJNS5_1CILi128EEES8_NS7_ILi64EEEEEENS_10bfloat16_tEfNS_4arch4Sm80ELb0ELb0ELb1ELb1ELb1ELb0ELb0ELb0ELi2ELi4ELi4ELi4ELb0EEENS1_21CollectiveEpilogueBwdISA_SB_SD_Li256ELb1ELb0ELi2EEENS1_19SingleTileSchedulerILb1ELb0ELb0ELi128EEEEEEEEEvNT_6ParamsE$_ZN4cute3eso3ESOILb1ELb0EJNS_5tupleIJNS_1CILi2EEES4_EEENS2_IJiiEEENS3_ILi1EEES7_EEC2ERKS5_RKS6_RKS7_SE_) ;  /* 0xffffb7a000007944 */ /* 0x022fea0003c3ffff */
[----:B-1----:R1:W5:Y:S01]  /*e7d0*/  LDL.64 R2, [R1+0x16c8] ;  /* 0x0016c80001027983 */ /* 0x0023620000100a00 */
[----:B------:R-:W-:-:S04]  /*e7e0*/  MOV R73, 0x0 ;  /* 0x0000000000497802 */ /* 0x000fc80000000f00 */
[----:B------:R-:W-:Y:S05]  /*e7f0*/  RET.REL.NODEC R72 `(_ZN7cutlass13device_kernelIN5flash19enable_sm80_to_sm89INS1_16FlashAttnBwdSm80INS1_25CollectiveMainloopBwdSm80ILi2ELi2EN4cute5tupleIJNS5_1CILi128EEES8_NS7_ILi64EEEEEENS_10bfloat16_tEfNS_4arch4Sm80ELb0ELb0ELb1ELb1ELb1ELb0ELb0ELb0ELi2ELi4ELi4ELi4ELb0EEENS1_21CollectiveEpilogueBwdISA_SB_SD_Li256ELb1ELb0ELi2EEENS1_19SingleTileSchedulerILb1ELb0ELb0ELi128EEEEEEEEEvNT_6ParamsE) ;  /* 0xffff180048007950 */ /* 0x000fea0003c3ffff */
        .type           $_ZN7cutlass13device_kernelIN5flash19enable_sm80_to_sm89INS1_16FlashAttnBwdSm80INS1_25CollectiveMainloopBwdSm80ILi2ELi2EN4cute5tupleIJNS5_1CILi128EEES8_NS7_ILi64EEEEEENS_10bfloat16_tEfNS_4arch4Sm80ELb0ELb0ELb1ELb1ELb1ELb0ELb0ELb0ELi2ELi4ELi4ELi4ELb0EEENS1_21CollectiveEpilogueBwdISA_SB_SD_Li256ELb1ELb0ELi2EEENS1_19SingleTileSchedulerILb1ELb0ELb0ELi128EEEEEEEEEvNT_6ParamsE$_ZZN4cute6detail16composition_implINS_5tupleIJNS_1CILi16EEENS3_ILi2EEES5_S5_NS3_ILi4EEES5_EEENS2_IJNS3_ILi1EEEiiiNS3_ILi144EEENS3_ILi512EEEEEES6_S4_EEDaRKT_RKT0_RKT1_RKT2_ENKUlRKT_T0_E_clINS2_IJNS2_IJS5_S5_EEENS2_IJiiEEES8_S8_EEENS_17integral_constantIiLi3EEEEEDaSQ_SR_,@function
        .size           $_ZN7cutlass13device_kernelIN5flash19enable_sm80_to_sm89INS1_16FlashAttnBwdSm80INS1_25CollectiveMainloopBwdSm80ILi2ELi2EN4cute5tupleIJNS5_1CILi128EEES8_NS7_ILi64EEEEEENS_10bfloat16_tEfNS_4arch4Sm80ELb0ELb0ELb1ELb1ELb1ELb0ELb0ELb0ELi2ELi4ELi4ELi4ELb0EEENS1_21CollectiveEpilogueBwdISA_SB_SD_Li256ELb1ELb0ELi2EEENS1_19SingleTileSchedulerILb1ELb0ELb0ELi128EEEEEEEEEvNT_6ParamsE$_ZZN4cute6detail16composition_implINS_5tupleIJNS_1CILi16EEENS3_ILi2EEES5_S5_NS3_ILi4EEES5_EEENS2_IJNS3_ILi1EEEiiiNS3_ILi144EEENS3_ILi512EEEEEES6_S4_EEDaRKT_RKT0_RKT1_RKT2_ENKUlRKT_T0_E_clINS2_IJNS2_IJS5_S5_EEENS2_IJiiEEES8_S8_EEENS_17integral_constantIiLi3EEEEEDaSQ_SR_,($_ZN7cutlass13device_kernelIN5flash19enable_sm80_to_sm89INS1_16FlashAttnBwdSm80INS1_25CollectiveMainloopBwdSm80ILi2ELi2EN4cute5tupleIJNS5_1CILi128EEES8_NS7_ILi64EEEEEENS_10bfloat16_tEfNS_4arch4Sm80ELb0ELb0ELb1ELb1ELb1ELb0ELb0ELb0ELi2ELi4ELi4ELi4ELb0EEENS1_21CollectiveEpilogueBwdISA_SB_SD_Li256ELb1ELb0ELi2EEENS1_19SingleTileSchedulerILb1ELb0ELb0ELi128EEEEEEEEEvNT_6ParamsE$_ZZN4cute6detail16composition_implINS_5tupleIJNS_1CILi16EEENS3_ILi2EEES5_S5_NS3_ILi4EEES5_EEENS2_IJNS3_ILi1EEEiiiNS3_ILi144EEENS3_ILi512EEEEEES6_S4_EEDaRKT_RKT0_RKT1_RKT2_ENKUlRKT_T0_E_clINS2_IJNS2_IJS5_S5_EEENS2_IJiiEEES8_S8_EEENS_17integral_constantIiLi4EEEEEDaSQ_SR_ - $_ZN7cutlass13device_kernelIN5flash19enable_sm80_to_sm89INS1_16FlashAttnBwdSm80INS1_25CollectiveMainloopBwdSm80ILi2ELi2EN4cute5tupleIJNS5_1CILi128EEES8_NS7_ILi64EEEEEENS_10bfloat16_tEfNS_4arch4Sm80ELb0ELb0ELb1ELb1ELb1ELb0ELb0ELb0ELi2ELi4ELi4ELi4ELb0EEENS1_21CollectiveEpilogueBwdISA_SB_SD_Li256ELb1ELb0ELi2EEENS1_19SingleTileSchedulerILb1ELb0ELb0ELi128EEEEEEEEEvNT_6ParamsE$_ZZN4cute6detail16composition_implINS_5tupleIJNS_1CILi16EEENS3_ILi2EEES5_S5_NS3_ILi4EEES5_EEENS2_IJNS3_ILi1EEEiiiNS3_ILi144EEENS3_ILi512EEEEEES6_S4_EEDaRKT_RKT0_RKT1_RKT2_ENKUlRKT_T0_E_clINS2_IJNS2_IJS5_S5_EEENS2_IJiiEEES8_S8_EEENS_17integral_constantIiLi3EEEEEDaSQ_SR_)
$_ZN7cutlass13device_kernelIN5flash19enable_sm80_to_sm89INS1_16FlashAttnBwdSm80INS1_25CollectiveMainloopBwdSm80ILi2ELi2EN4cute5tupleIJNS5_1CILi128EEES8_NS7_ILi64EEEEEENS_10bfloat16_tEfNS_4arch4Sm80ELb0ELb0ELb1ELb1ELb1ELb0ELb0ELb0ELi2ELi4ELi4ELi4ELb0EEENS1_21CollectiveEpilogueBwdISA_SB_SD_Li256ELb1ELb0ELi2EEENS1_19SingleTileSchedulerILb1ELb0ELb0ELi128EEEEEEEEEvNT_6ParamsE$_ZZN4cute6detail16composition_implINS_5tupleIJNS_1CILi16EEENS3_ILi2EEES5_S5_NS3_ILi4EEES5_EEENS2_IJNS3_ILi1EEEiiiNS3_ILi144EEENS3_ILi512EEEEEES6_S4_EEDaRKT_RKT0_RKT1_RKT2_ENKUlRKT_T0_E_clINS2_IJNS2_IJS5_S5_EEENS2_IJiiEEES8_S8_EEENS_17integral_constantIiLi3EEEEEDaSQ_SR_:
[----:B------:R-:W-:-:S05]  /*e800*/  IADD3 R5, R5, -c[0x0][0x20], RZ ;  /* 0x8000080005057a10 */ /* 0x000fca0007ffe0ff */
[----:B------:R1:W5:Y:S04]  /*e810*/  LDL R2, [R5] ;  /* 0x0000000005027983 */ /* 0x0003680000100800 */
[----:B------:R1:W5:Y:S01]  /*e820*/  LDL R3, [R5+0x4] ;  /* 0x0000040005037983 */ /* 0x0003620000100800 */
[----:B------:R-:W-:Y:S02]  /*e830*/  IADD3 R4, R1, 0x16c8, RZ ;  /* 0x000016c801047810 */ /* 0x000fe40007ffe0ff */
[----:B------:R-:W-:Y:S02]  /*e840*/  MOV R6, 0xe870 ;  /* 0x0000e87000067802 */ /* 0x000fe40000000f00 */
[----:B------:R-:W-:Y:S02]  /*e850*/  IADD3 R4, R4, c[0x0][0x20], RZ ;  /* 0x0000080004047a10 */ /* 0x000fe40007ffe0ff */
[----:B-1---5:R-:W-:Y:S05]  /*e860*/  CALL.REL.NOINC `($_ZN7cutlass13device_kernelIN5flash19enable_sm80_to_sm89INS1_16FlashAttnBwdSm80INS1_25CollectiveMainloopBwdSm80ILi2ELi2EN4cute5tupleIJNS5_1CILi128EEES8_NS7_ILi64EEEEEENS_10bfloat16_tEfNS_4arch4Sm80ELb0ELb0ELb1ELb1ELb1ELb0ELb0ELb0ELi2ELi4ELi4ELi4ELb0EEENS1_21CollectiveEpilogueBwdISA_SB_SD_Li256ELb1ELb0ELi2EEENS1_19SingleTileSchedulerILb1ELb0ELb0ELi128EEEEEEEEEvNT_6ParamsE$_ZN4cute3eso3ESOILb1ELb0EJNS_5tupleIJNS_1CILi2EEES4_EEENS2_IJiiEEENS3_ILi1EEES7_EEC2ERKS5_RKS6_RKS7_SE_) ;  /* 0xffffb70000007944 */ /* 0x022fea0003c3ffff */
[----:B-1----:R1:W5:Y:S01]  /*e870*/  LDL.64 R2, [R1+0x16c8] ;  /* 0x0016c80001027983 */ /* 0x0023620000100a00 */
[----:B------:R-:W-:-:S04]  /*e880*/  MOV R9, 0x0 ;  /* 0x0000000000097802 */ /* 0x000fc80000000f00 */
[----:B------:R-:W-:Y:S05]  /*e890*/  RET.REL.NODEC R8 `(_ZN7cutlass13device_kernelIN5flash19enable_sm80_to_sm89INS1_16FlashAttnBwdSm80INS1_25CollectiveMainloopBwdSm80ILi2ELi2EN4cute5tupleIJNS5_1CILi128EEES8_NS7_ILi64EEEEEENS_10bfloat16_tEfNS_4arch4Sm80ELb0ELb0ELb1ELb1ELb1ELb0ELb0ELb0ELi2ELi4ELi4ELi4ELb0EEENS1_21CollectiveEpilogueBwdISA_SB_SD_Li256ELb1ELb0ELi2EEENS1_19SingleTileSchedulerILb1ELb0ELb0ELi128EEEEEEEEEvNT_6ParamsE) ;  /* 0xffff176008007950 */ /* 0x000fea0003c3ffff */
        .type           $_ZN7cutlass13device_kernelIN5flash19enable_sm80_to_sm89INS1_16FlashAttnBwdSm80INS1_25CollectiveMainloopBwdSm80ILi2ELi2EN4cute5tupleIJNS5_1CILi128EEES8_NS7_ILi64EEEEEENS_10bfloat16_tEfNS_4arch4Sm80ELb0ELb0ELb1ELb1ELb1ELb0ELb0ELb0ELi2ELi4ELi4ELi4ELb0EEENS1_21CollectiveEpilogueBwdISA_SB_SD_Li256ELb1ELb0ELi2EEENS1_19SingleTileSchedulerILb1ELb0ELb0ELi128EEEEEEEEEvNT_6ParamsE$_ZZN4cute6detail16composition_implINS_5tupleIJNS_1CILi16EEENS3_ILi2EEES5_S5_NS3_ILi4EEES5_EEENS2_IJNS3_ILi1EEEiiiNS3_ILi144EEENS3_ILi512EEEEEES6_S4_EEDaRKT_RKT0_RKT1_RKT2_ENKUlRKT_T0_E_clINS2_IJNS2_IJS5_S5_EEENS2_IJiiEEES8_S8_EEENS_17integral_constantIiLi4EEEEEDaSQ_SR_,@function
        .size           $_ZN7cutlass13device_kernelIN5flash19enable_sm80_to_sm89INS1_16FlashAttnBwdSm80INS1_25CollectiveMainloopBwdSm80ILi2ELi2EN4cute5tupleIJNS5_1CILi128EEES8_NS7_ILi64EEEEEENS_10bfloat16_tEfNS_4arch4Sm80ELb0ELb0ELb1ELb1ELb1ELb0ELb0ELb0ELi2ELi4ELi4ELi4ELb0EEENS1_21CollectiveEpilogueBwdISA_SB_SD_Li256ELb1ELb0ELi2EEENS1_19SingleTileSchedulerILb1ELb0ELb0ELi128EEEEEEEEEvNT_6ParamsE$_ZZN4cute6detail16composition_implINS_5tupleIJNS_1CILi16EEENS3_ILi2EEES5_S5_NS3_ILi4EEES5_EEENS2_IJNS3_ILi1EEEiiiNS3_ILi144EEENS3_ILi512EEEEEES6_S4_EEDaRKT_RKT0_RKT1_RKT2_ENKUlRKT_T0_E_clINS2_IJNS2_IJS5_S5_EEENS2_IJiiEEES8_S8_EEENS_17integral_constantIiLi4EEEEEDaSQ_SR_,($_ZN7cutlass13device_kernelIN5flash19enable_sm80_to_sm89INS1_16FlashAttnBwdSm80INS1_25CollectiveMainloopBwdSm80ILi2ELi2EN4cute5tupleIJNS5_1CILi128EEES8_NS7_ILi64EEEEEENS_10bfloat16_tEfNS_4arch4Sm80ELb0ELb0ELb1ELb1ELb1ELb0ELb0ELb0ELi2ELi4ELi4ELi4ELb0EEENS1_21CollectiveEpilogueBwdISA_SB_SD_Li256ELb1ELb0ELi2EEENS1_19SingleTileSchedulerILb1ELb0ELb0ELi128EEEEEEEEEvNT_6ParamsE$_ZZN4cute6detail16composition_implINS_5tupleIJNS_1CILi8EEENS3_ILi2EEES5_S5_S4_S5_EEENS2_IJNS3_ILi1EEEiiiNS3_ILi72EEENS3_ILi512EEEEEENS2_IJNS2_IJS5_S5_EEES4_NS3_ILi4EEEEEENS2_IJNS2_IJS7_S4_EEENS3_ILi1024EEENS3_ILi16EEEEEEEEDaRKT_RKT0_RKT1_RKT2_ENKUlRKT_RKT0_E_clISB_SE_EEDaSW_SZ_ - $_ZN7cutlass13device_kernelIN5flash19enable_sm80_to_sm89INS1_16FlashAttnBwdSm80INS1_25CollectiveMainloopBwdSm80ILi2ELi2EN4cute5tupleIJNS5_1CILi128EEES8_NS7_ILi64EEEEEENS_10bfloat16_tEfNS_4arch4Sm80ELb0ELb0ELb1ELb1ELb1ELb0ELb0ELb0ELi2ELi4ELi4ELi4ELb0EEENS1_21CollectiveEpilogueBwdISA_SB_SD_Li256ELb1ELb0ELi2EEENS1_19SingleTileSchedulerILb1ELb0ELb0ELi128EEEEEEEEEvNT_6ParamsE$_ZZN4cute6detail16composition_implINS_5tupleIJNS_1CILi16EEENS3_ILi2EEES5_S5_NS3_ILi4EEES5_EEENS2_IJNS3_ILi1EEEiiiNS3_ILi144EEENS3_ILi512EEEEEES6_S4_EEDaRKT_RKT0_RKT1_RKT2_ENKUlRKT_T0_E_clINS2_IJNS2_IJS5_S5_EEENS2_IJiiEEES8_S8_EEENS_17integral_constantIiLi4EEEEEDaSQ_SR_)
$_ZN7cutlass13device_kernelIN5flash19enable_sm80_to_sm89INS1_16FlashAttnBwdSm80INS1_25CollectiveMainloopBwdSm80ILi2ELi2EN4cute5tupleIJNS5_1CILi128EEES8_NS7_ILi64EEEEEENS_10bfloat16_tEfNS_4arch4Sm80ELb0ELb0ELb1ELb1ELb1ELb0ELb0ELb0ELi2ELi4ELi4ELi4ELb0EEENS1_21CollectiveEpilogueBwdISA_SB_SD_Li256ELb1ELb0ELi2EEENS1_19SingleTileSchedulerILb1ELb0ELb0ELi128EEEEEEEEEvNT_6ParamsE$_ZZN4cute6detail16composition_implINS_5tupleIJNS_1CILi16EEENS3_ILi2EEES5_S5_NS3_ILi4EEES5_EEENS2_IJNS3_ILi1EEEiiiNS3_ILi144EEENS3_ILi512EEEEEES6_S4_EEDaRKT_RKT0_RKT1_RKT2_ENKUlRKT_T0_E_clINS2_IJNS2_IJS5_S5_EEENS2_IJiiEEES8_S8_EEENS_17integral_constantIiLi4EEEEEDaSQ_SR_:
        /* <DEDUP_REMOVED lines=10> */
        .type           $_ZN7cutlass13device_kernelIN5flash19enable_sm80_to_sm89INS1_16FlashAttnBwdSm80INS1_25CollectiveMainloopBwdSm80ILi2ELi2EN4cute5tupleIJNS5_1CILi128EEES8_NS7_ILi64EEEEEENS_10bfloat16_tEfNS_4arch4Sm80ELb0ELb0ELb1ELb1ELb1ELb0ELb0ELb0ELi2ELi4ELi4ELi4ELb0EEENS1_21CollectiveEpilogueBwdISA_SB_SD_Li256ELb1ELb0ELi2EEENS1_19SingleTileSchedulerILb1ELb0ELb0ELi128EEEEEEEEEvNT_6ParamsE$_ZZN4cute6detail16composition_implINS_5tupleIJNS_1CILi8EEENS3_ILi2EEES5_S5_S4_S5_EEENS2_IJNS3_ILi1EEEiiiNS3_ILi72EEENS3_ILi512EEEEEENS2_IJNS2_IJS5_S5_EEES4_NS3_ILi4EEEEEENS2_IJNS2_IJS7_S4_EEENS3_ILi1024EEENS3_ILi16EEEEEEEEDaRKT_RKT0_RKT1_RKT2_ENKUlRKT_RKT0_E_clISB_SE_EEDaSW_SZ_,@function
        .size           $_ZN7cutlass13device_kernelIN5flash19enable_sm80_to_sm89INS1_16FlashAttnBwdSm80INS1_25CollectiveMainloopBwdSm80ILi2ELi2EN4cute5tupleIJNS5_1CILi128EEES8_NS7_ILi64EEEEEENS_10bfloat16_tEfNS_4arch4Sm80ELb0ELb0ELb1ELb1ELb1ELb0ELb0ELb0ELi2ELi4ELi4ELi4ELb0EEENS1_21CollectiveEpilogueBwdISA_SB_SD_Li256ELb1ELb0ELi2EEENS1_19SingleTileSchedulerILb1ELb0ELb0ELi128EEEEEEEEEvNT_6ParamsE$_ZZN4cute6detail16composition_implINS_5tupleIJNS_1CILi8EEENS3_ILi2EEES5_S5_S4_S5_EEENS2_IJNS3_ILi1EEEiiiNS3_ILi72EEENS3_ILi512EEEEEENS2_IJNS2_IJS5_S5_EEES4_NS3_ILi4EEEEEENS2_IJNS2_IJS7_S4_EEENS3_ILi1024EEENS3_ILi16EEEEEEEEDaRKT_RKT0_RKT1_RKT2_ENKUlRKT_RKT0_E_clISB_SE_EEDaSW_SZ_,($_ZN7cutlass13device_kernelIN5flash19enable_sm80_to_sm89INS1_16FlashAttnBwdSm80INS1_25CollectiveMainloopBwdSm80ILi2ELi2EN4cute5tupleIJNS5_1CILi128EEES8_NS7_ILi64EEEEEENS_10bfloat16_tEfNS_4arch4Sm80ELb0ELb0ELb1ELb1ELb1ELb0ELb0ELb0ELi2ELi4ELi4ELi4ELb0EEENS1_21CollectiveEpilogueBwdISA_SB_SD_Li256ELb1ELb0ELi2EEENS1_19SingleTileSchedulerILb1ELb0ELb0ELi128EEEEEEEEEvNT_6ParamsE$_ZZN4cute6detail16composition_implINS_5tupleIJNS_1CILi8EEENS3_ILi2EEES5_S5_S4_S5_EEENS2_IJNS3_ILi1EEEiiiNS3_ILi72EEENS3_ILi512EEEEEENS2_IJNS2_IJS5_S5_EEES4_NS3_ILi4EEEEEENS2_IJNS2_IJS7_S4_EEENS3_ILi1024EEENS3_ILi16EEEEEEEEDaRKT_RKT0_RKT1_RKT2_ENKUlRKT_RKT0_E_clISC_SG_EEDaSW_SZ_ - $_ZN7cutlass13device_kernelIN5flash19enable_sm80_to_sm89INS1_16FlashAttnBwdSm80INS1_25CollectiveMainloopBwdSm80ILi2ELi2EN4cute5tupleIJNS5_1CILi128EEES8_NS7_ILi64EEEEEENS_10bfloat16_tEfNS_4arch4Sm80ELb0ELb0ELb1ELb1ELb1ELb0ELb0ELb0ELi2ELi4ELi4ELi4ELb0EEENS1_21CollectiveEpilogueBwdISA_SB_SD_Li256ELb1ELb0ELi2EEENS1_19SingleTileSchedulerILb1ELb0ELb0ELi128EEEEEEEEEvNT_6ParamsE$_ZZN4cute6detail16composition_implINS_5tupleIJNS_1CILi8EEENS3_ILi2EEES5_S5_S4_S5_EEENS2_IJNS3_ILi1EEEiiiNS3_ILi72EEENS3_ILi512EEEEEENS2_IJNS2_IJS5_S5_EEES4_NS3_ILi4EEEEEENS2_IJNS2_IJS7_S4_EEENS3_ILi1024EEENS3_ILi16EEEEEEEEDaRKT_RKT0_RKT1_RKT2_ENKUlRKT_RKT0_E_clISB_SE_EEDaSW_SZ_)
$_ZN7cutlass13device_kernelIN5flash19enable_sm80_to_sm89INS1_16FlashAttnBwdSm80INS1_25CollectiveMainloopBwdSm80ILi2ELi2EN4cute5tupleIJNS5_1CILi128EEES8_NS7_ILi64EEEEEENS_10bfloat16_tEfNS_4arch4Sm80ELb0ELb0ELb1ELb1ELb1ELb0ELb0ELb0ELi2ELi4ELi4ELi4ELb0EEENS1_21CollectiveEpilogueBwdISA_SB_SD_Li256ELb1ELb0ELi2EEENS1_19SingleTileSchedulerILb1ELb0ELb0ELi128EEEEEEEEEvNT_6ParamsE$_ZZN4cute6detail16composition_implINS_5tupleIJNS_1CILi8EEENS3_ILi2EEES5_S5_S4_S5_EEENS2_IJNS3_ILi1EEEiiiNS3_ILi72EEENS3_ILi512EEEEEENS2_IJNS2_IJS5_S5_EEES4_NS3_ILi4EEEEEENS2_IJNS2_IJS7_S4_EEENS3_ILi1024EEENS3_ILi16EEEEEEEEDaRKT_RKT0_RKT1_RKT2_ENKUlRKT_RKT0_E_clISB_SE_EEDaSW_SZ_:
[----:B------:R-:W-:Y:S02]  /*e940*/  IADD3 R35, R1, 0x1380, RZ ;  /* 0x0000138001237810 */ /* 0x000fe40007ffe0ff */
[----:B------:R-:W-:Y:S02]  /*e950*/  MOV R62, 0xe990 ;  /* 0x0000e990003e7802 */ /* 0x000fe40000000f00 */
[----:B------:R-:W-:-:S04]  /*e960*/  IADD3 R35, R35, c[0x0][0x20], RZ ;  /* 0x0000080023237a10 */ /* 0x000fc80007ffe0ff */
[----:B------:R-:W-:Y:S02]  /*e970*/  IADD3 R51, R35, 0x4, RZ ;  /* 0x0000000423337810 */ /* 0x000fe40007ffe0ff */
[----:B------:R-:W-:Y:S05]  /*e980*/  CALL.REL.NOINC `($_ZN7cutlass13device_kernelIN5flash19enable_sm80_to_sm89INS1_16FlashAttnBwdSm80INS1_25CollectiveMainloopBwdSm80ILi2ELi2EN4cute5tupleIJNS5_1CILi128EEES8_NS7_ILi64EEEEEENS_10bfloat16_tEfNS_4arch4Sm80ELb0ELb0ELb1ELb1ELb1ELb0ELb0ELb0ELi2ELi4ELi4ELi4ELb0EEENS1_21CollectiveEpilogueBwdISA_SB_SD_Li256ELb1ELb0ELi2EEENS1_19SingleTileSchedulerILb1ELb0ELb0ELi128EEEEEEEEEvNT_6ParamsE$_ZZN4cute6detail16composition_implINS_5tupleIJNS_1CILi8EEENS3_ILi2EEES5_S5_S4_S5_EEENS2_IJNS3_ILi1EEEiiiNS3_ILi72EEENS3_ILi512EEEEEENS2_IJS5_S5_EEENS2_IJS7_S4_EEEEEDaRKT_RKT0_RKT1_RKT2_ENKUlRKT_RKT0_E_clIS5_S4_EEDaSR_SU_) ;  /* 0x000009f000007944 */ /* 0x000fea0003c00000 */
[----:B------:R-:W-:Y:S02]  /*e990*/  MOV R4, 0xe9b0 ;  /* 0x0000e9b000047802 */ /* 0x000fe40000000f00 */
[----:B-1---5:R-:W-:Y:S05]  /*e9a0*/  CALL.REL.NOINC `($_ZN7cutlass13device_kernelIN5flash19enable_sm80_to_sm89INS1_16FlashAttnBwdSm80INS1_25CollectiveMainloopBwdSm80ILi2ELi2EN4cute5tupleIJNS5_1CILi128EEES8_NS7_ILi64EEEEEENS_10bfloat16_tEfNS_4arch4Sm80ELb0ELb0ELb1ELb1ELb1ELb0ELb0ELb0ELi2ELi4ELi4ELi4ELb0EEENS1_21CollectiveEpilogueBwdISA_SB_SD_Li256ELb1ELb0ELi2EEENS1_19SingleTileSchedulerILb1ELb0ELb0ELi128EEEEEEEEEvNT_6ParamsE$_ZN4cute3eso3ESOILb1ELb0EJNS_1CILi1EEEiEEC2ERKS3_RKi) ;  /* 0xffffa6c000007944 */ /* 0x022fea0003c3ffff */
[----:B-1----:R1:W5:Y:S01]  /*e9b0*/  LDL R2, [R1+0x1384] ;  /* 0x0013840001027983 */ /* 0x0023620000100800 */
[----:B------:R-:W-:-:S03]  /*e9c0*/  MOV R6, 0xe9e0 ;  /* 0x0000e9e000067802 */ /* 0x000fc60000000f00 */
[----:B-1---5:R-:W-:Y:S05]  /*e9d0*/  CALL.REL.NOINC `($_ZN7cutlass13device_kernelIN5flash19enable_sm80_to_sm89INS1_16FlashAttnBwdSm80INS1_25CollectiveMainloopBwdSm80ILi2ELi2EN4cute5tupleIJNS5_1CILi128EEES8_NS7_ILi64EEEEEENS_10bfloat16_tEfNS_4arch4Sm80ELb0ELb0ELb1ELb1ELb1ELb0ELb0ELb0ELi2ELi4ELi4ELi4ELb0EEENS1_21CollectiveEpilogueBwdISA_SB_SD_Li256ELb1ELb0ELi2EEENS1_19SingleTileSchedulerILb1ELb0ELb0ELi128EEEEEEEEEvNT_6ParamsE$_ZN4cute5tupleIJNS0_IJNS_1CILi2EEES2_EEENS0_IJNS1_ILi1EEEiEEEEEC2ERKS3_RKS5_) ;  /* 0xffffd58000007944 */ /* 0x022fea0003c3ffff */
[----:B------:R1:W5:Y:S01]  /*e9e0*/  LDL R35, [R1+0x1380] ;  /* 0x0013800001237983 */ /* 0x0003620000100800 */
[----:B------:R-:W-:Y:S02]  /*e9f0*/  MOV R2, R10 ;  /* 0x0000000a00027202 */ /* 0x000fe40000000f00 */
[----:B------:R-:W-:-:S04]  /*ea00*/  MOV R3, 0x0 ;  /* 0x0000000000037802 */ /* 0x000fc80000000f00 */
[----:B------:R-:W-:Y:S05]  /*ea10*/  RET.REL.NODEC R2 `(_ZN7cutlass13device_kernelIN5flash19enable_sm80_to_sm89INS1_16FlashAttnBwdSm80INS1_25CollectiveMainloopBwdSm80ILi2ELi2EN4cute5tupleIJNS5_1CILi128EEES8_NS7_ILi64EEEEEENS_10bfloat16_tEfNS_4arch4Sm80ELb0ELb0ELb1ELb1ELb1ELb0ELb0ELb0ELi2ELi4ELi4ELi4ELb0EEENS1_21CollectiveEpilogueBwdISA_SB_SD_Li256ELb1ELb0ELi2EEENS1_19SingleTileSchedulerILb1ELb0ELb0ELi128EEEEEEEEEvNT_6ParamsE) ;  /* 0xffff15e002007950 */ /* 0x000fea0003c3ffff */
        .type           $_ZN7cutlass13device_kernelIN5flash19enable_sm80_to_sm89INS1_16FlashAttnBwdSm80INS1_25CollectiveMainloopBwdSm80ILi2ELi2EN4cute5tupleIJNS5_1CILi128EEES8_NS7_ILi64EEEEEENS_10bfloat16_tEfNS_4arch4Sm80ELb0ELb0ELb1ELb1ELb1ELb0ELb0ELb0ELi2ELi4ELi4ELi4ELb0EEENS1_21CollectiveEpilogueBwdISA_SB_SD_Li256ELb1ELb0ELi2EEENS1_19SingleTileSchedulerILb1ELb0ELb0ELi128EEEEEEEEEvNT_6ParamsE$_ZZN4cute6detail16composition_implINS_5tupleIJNS_1CILi8EEENS3_ILi2EEES5_S5_S4_S5_EEENS2_IJNS3_ILi1EEEiiiNS3_ILi72EEENS3_ILi512EEEEEENS2_IJNS2_IJS5_S5_EEES4_NS3_ILi4EEEEEENS2_IJNS2_IJS7_S4_EEENS3_ILi1024EEENS3_ILi16EEEEEEEEDaRKT_RKT0_RKT1_RKT2_ENKUlRKT_RKT0_E_clISC_SG_EEDaSW_SZ_,@function
        .size           $_ZN7cutlass13device_kernelIN5flash19enable_sm80_to_sm89INS1_16FlashAttnBwdSm80INS1_25CollectiveMainloopBwdSm80ILi2ELi2EN4cute5tupleIJNS5_1CILi128EEES8_NS7_ILi64EEEEEENS_10bfloat16_tEfNS_4arch4Sm80ELb0ELb0ELb1ELb1ELb1ELb0ELb0ELb0ELi2ELi4ELi4ELi4ELb0EEENS1_21CollectiveEpilogueBwdISA_SB_SD_Li256ELb1ELb0ELi2EEENS1_19SingleTileSchedulerILb1ELb0ELb0ELi128EEEEEEEEEvNT_6ParamsE$_ZZN4cute6detail16composition_implINS_5tupleIJNS_1CILi8EEENS3_ILi2EEES5_S5_S4_S5_EEENS2_IJNS3_ILi1EEEiiiNS3_ILi72EEENS3_ILi512EEEEEENS2_IJNS2_IJS5_S5_EEES4_NS3_ILi4EEEEEENS2_IJNS2_IJS7_S4_EEENS3_ILi1024EEENS3_ILi16EEEEEEEEDaRKT_RKT0_RKT1_RKT2_ENKUlRKT_RKT0_E_clISC_SG_EEDaSW_SZ_,($_ZN7cutlass13device_kernelIN5flash19enable_sm80_to_sm89INS1_16FlashAttnBwdSm80INS1_25CollectiveMainloopBwdSm80ILi2ELi2EN4cute5tupleIJNS5_1CILi128EEES8_NS7_ILi64EEEEEENS_10bfloat16_tEfNS_4arch4Sm80ELb0ELb0ELb1ELb1ELb1ELb0ELb0ELb0ELi2ELi4ELi4ELi4ELb0EEENS1_21CollectiveEpilogueBwdISA_SB_SD_Li256ELb1ELb0ELi2EEENS1_19SingleTileSchedulerILb1ELb0ELb0ELi128EEEEEEEEEvNT_6ParamsE$_ZZN4cute6detail16composition_implINS_5tupleIJNS_1CILi8EEENS3_ILi2EEES5_S5_S4_S5_EEENS2_IJNS3_ILi1EEEiiiNS3_ILi72EEENS3_ILi512EEEEEENS2_IJNS2_IJS5_S5_S5_EEES5_NS2_IJNS3_ILi4EEES5_EEEEEENS2_IJNS2_IJS7_S9_S4_EEENS3_ILi4096EEENS2_IJNS3_ILi16EEENS3_ILi8192EEEEEEEEEEEDaRKT_RKT0_RKT1_RKT2_ENKUlRKT_RKT0_E_clISB_SF_EEDaSZ_S12_ - $_ZN7cutlass13device_kernelIN5flash19enable_sm80_to_sm89INS1_16FlashAttnBwdSm80INS1_25CollectiveMainloopBwdSm80ILi2ELi2EN4cute5tupleIJNS5_1CILi128EEES8_NS7_ILi64EEEEEENS_10bfloat16_tEfNS_4arch4Sm80ELb0ELb0ELb1ELb1ELb1ELb0ELb0ELb0ELi2ELi4ELi4ELi4ELb0EEENS1_21CollectiveEpilogueBwdISA_SB_SD_Li256ELb1ELb0ELi2EEENS1_19SingleTileSchedulerILb1ELb0ELb0ELi128EEEEEEEEEvNT_6ParamsE$_ZZN4cute6detail16composition_implINS_5tupleIJNS_1CILi8EEENS3_ILi2EEES5_S5_S4_S5_EEENS2_IJNS3_ILi1EEEiiiNS3_ILi72EEENS3_ILi512EEEEEENS2_IJNS2_IJS5_S5_EEES4_NS3_ILi4EEEEEENS2_IJNS2_IJS7_S4_EEENS3_ILi1024EEENS3_ILi16EEEEEEEEDaRKT_RKT0_RKT1_RKT2_ENKUlRKT_RKT0_E_clISC_SG_EEDaSW_SZ_)
$_ZN7cutlass13device_kernelIN5flash19enable_sm80_to_sm89INS1_16FlashAttnBwdSm80INS1_25CollectiveMainloopBwdSm80ILi2ELi2EN4cute5tupleIJNS5_1CILi128EEES8_NS7_ILi64EEEEEENS_10bfloat16_tEfNS_4arch4Sm80ELb0ELb0ELb1ELb1ELb1ELb0ELb0ELb0ELi2ELi4ELi4ELi4ELb0EEENS1_21CollectiveEpilogueBwdISA_SB_SD_Li256ELb1ELb0ELi2EEENS1_19SingleTileSchedulerILb1ELb0ELb0ELi128EEEEEEEEEvNT_6ParamsE$_ZZN4cute6detail16composition_implINS_5tupleIJNS_1CILi8EEENS3_ILi2EEES5_S5_S4_S5_EEENS2_IJNS3_ILi1EEEiiiNS3_ILi72EEENS3_ILi512EEEEEENS2_IJNS2_IJS5_S5_EEES4_NS3_ILi4EEEEEENS2_IJNS2_IJS7_S4_EEENS3_ILi1024EEENS3_ILi16EEEEEEEEDaRKT_RKT0_RKT1_RKT2_ENKUlRKT_RKT0_E_clISC_SG_EEDaSW_SZ_:
        /* <DEDUP_REMOVED lines=14> */
[----:B-1---5:R-:W-:Y:S05]  /*eb00*/  CALL.REL.NOINC `($_ZN7cutlass13device_kernelIN5flash19enable_sm80_to_sm89INS1_16FlashAttnBwdSm80INS1_25CollectiveMainloopBwdSm80ILi2ELi2EN4cute5tupleIJNS5_1CILi128EEES8_NS7_ILi64EEEEEENS_10bfloat16_tEfNS_4arch4Sm80ELb0ELb0ELb1ELb1ELb1ELb0ELb0ELb0ELi2ELi4ELi4ELi4ELb0EEENS1_21CollectiveEpilogueBwdISA_SB_SD_Li256ELb1ELb0ELi2EEENS1_19SingleTileSchedulerILb1ELb0ELb0ELi128EEEEEEEEEvNT_6ParamsE$_ZZN4cute6detail16composition_implINS_5tupleIJNS_1CILi8EEENS3_ILi2EEES5_S5_S4_S5_EEENS2_IJNS3_ILi1EEEiiiNS3_ILi72EEENS3_ILi512EEEEEENS3_ILi4EEENS3_ILi16EEEEEDaRKT_RKT0_RKT1_RKT2_ENKUlRKT_T0_E_clINS2_IJNS2_IJEEESV_SB_S7_EEENS_17integral_constantIiLi2EEEEEDaSR_SS_) ;  /* 0x00000d6000007944 */ /* 0x022fea0003c00000 */
[----:B-----5:R2:W-:Y:S04]  /*eb10*/  STL [R1+0x1398], R2 ;  /* 0x0013980201007387 */ /* 0x0205e80000100800 */
[----:B------:R2:W-:Y:S04]  /*eb20*/  STL.64 [R1+0x1390], R62 ;  /* 0x0013903e01007387 */ /* 0x0005e80000100a00 */
[----:B------:R2:W5:Y:S01]  /*eb30*/  LDL R6, [R50+0x8] ;  /* 0x0000080032067983 */ /* 0x0005620000100800 */
[----:B------:R-:W-:Y:S02]  /*eb40*/  IADD3 R10, R45, 0x18, RZ ;  /* 0x000000182d0a7810 */ /* 0x000fe40007ffe0ff */
[----:B------:R-:W-:-:S02]  /*eb50*/  MOV R70, 0xeb70 ;  /* 0x0000eb7000467802 */ /* 0x000fc40000000f00 */
[----:B-12--5:R-:W-:Y:S05]  /*eb60*/  CALL.REL.NOINC `($_ZN7cutlass13device_kernelIN5flash19enable_sm80_to_sm89INS1_16FlashAttnBwdSm80INS1_25CollectiveMainloopBwdSm80ILi2ELi2EN4cute5tupleIJNS5_1CILi128EEES8_NS7_ILi64EEEEEENS_10bfloat16_tEfNS_4arch4Sm80ELb0ELb0ELb1ELb1ELb1ELb0ELb0ELb0ELi2ELi4ELi4ELi4ELb0EEENS1_21CollectiveEpilogueBwdISA_SB_SD_Li256ELb1ELb0ELi2EEENS1_19SingleTileSchedulerILb1ELb0ELb0ELi128EEEEEEEEEvNT_6ParamsE$_ZZN4cute6detail16composition_implINS_5tupleIJNS_1CILi8EEENS3_ILi2EEES5_S5_S4_S5_EEENS2_IJNS3_ILi1EEEiiiNS3_ILi72EEENS3_ILi512EEEEEENS3_ILi4EEENS3_ILi16EEEEEDaRKT_RKT0_RKT1_RKT2_ENKUlRKT_T0_E_clINS2_IJNS2_IJS5_EEENS2_IJiEEES5_S7_EEENS_17integral_constantIiLi3EEEEEDaSR_SS_) ;  /* 0x00000dd000007944 */ /* 0x026fea0003c00000 */
[----:B------:R-:W2:Y:S01]  /*eb70*/  LDL.64 R50, [R1+0x1390] ;  /* 0x0013900001327983 */ /* 0x000ea20000100a00 */
[----:B------:R-:W-:-:S02]  /*eb80*/  IADD3 R5, R45, 0x8, RZ ;  /* 0x000000082d057810 */ /* 0x000fc40007ffe0ff */
[----:B------:R-:W-:Y:S01]  /*eb90*/  MOV R8, 0xebd0 ;  /* 0x0000ebd000087802 */ /* 0x000fe20000000f00 */
[----:B-----5:R3:W-:Y:S04]  /*eba0*/  STL.64 [R1+0x1388], R2 ;  /* 0x0013880201007387 */ /* 0x0207e80000100a00 */
[----:B--2---:R3:W-:Y:S02]  /*ebb0*/  STL.64 [R1+0x1380], R50 ;  /* 0x0013803201007387 */ /* 0x0047e40000100a00 */
[----:B-1-3--:R-:W-:Y:S05]  /*ebc0*/  CALL.REL.NOINC `($_ZN7cutlass13device_kernelIN5flash19enable_sm80_to_sm89INS1_16FlashAttnBwdSm80INS1_25CollectiveMainloopBwdSm80ILi2ELi2EN4cute5tupleIJNS5_1CILi128EEES8_NS7_ILi64EEEEEENS_10bfloat16_tEfNS_4arch4Sm80ELb0ELb0ELb1ELb1ELb1ELb0ELb0ELb0ELi2ELi4ELi4ELi4ELb0EEENS1_21CollectiveEpilogueBwdISA_SB_SD_Li256ELb1ELb0ELi2EEENS1_19SingleTileSchedulerILb1ELb0ELb0ELi128EEEEEEEEEvNT_6ParamsE$_ZZN4cute6detail16composition_implINS_5tupleIJNS_1CILi8EEENS3_ILi2EEES5_S5_S4_S5_EEENS2_IJNS3_ILi1EEEiiiNS3_ILi72EEENS3_ILi512EEEEEENS3_ILi4EEENS3_ILi16EEEEEDaRKT_RKT0_RKT1_RKT2_ENKUlRKT_T0_E_clINS2_IJNS2_IJS5_S5_EEENS2_IJiiEEES7_S7_EEENS_17integral_constantIiLi4EEEEEDaSR_SS_) ;  /* 0x00000e7000007944 */ /* 0x00afea0003c00000 */
[----:B-----5:R-:W-:Y:S01]  /*ebd0*/  IMAD.MOV.U32 R8, RZ, RZ, R3 ;  /* 0x000000ffff087224 */ /* 0x020fe200078e0003 */
[----:B------:R-:W-:Y:S02]  /*ebe0*/  MOV R3, R7 ;  /* 0x0000000700037202 */ /* 0x000fe40000000f00 */
[----:B------:R-:W-:Y:S02]  /*ebf0*/  MOV R6, 0xec10 ;  /* 0x0000ec1000067802 */ /* 0x000fe40000000f00 */
[----:B-1----:R-:W-:Y:S05]  /*ec00*/  CALL.REL.NOINC `($_ZN7cutlass13device_kernelIN5flash19enable_sm80_to_sm89INS1_16FlashAttnBwdSm80INS1_25CollectiveMainloopBwdSm80ILi2ELi2EN4cute5tupleIJNS5_1CILi128EEES8_NS7_ILi64EEEEEENS_10bfloat16_tEfNS_4arch4Sm80ELb0ELb0ELb1ELb1ELb1ELb0ELb0ELb0ELi2ELi4ELi4ELi4ELb0EEENS1_21CollectiveEpilogueBwdISA_SB_SD_Li256ELb1ELb0ELi2EEENS1_19SingleTileSchedulerILb1ELb0ELb0ELi128EEEEEEEEEvNT_6ParamsE$_ZN4cute5tupleIJNS0_IJNS_1CILi2EEES2_EEENS0_IJiiEEEEEC2ERKS3_RKS4_) ;  /* 0xffffd44000007944 */ /* 0x002fea0003c3ffff */
[----:B------:R1:W5:Y:S01]  /*ec10*/  LDL.64 R2, [R1+0x13b0] ;  /* 0x0013b00001027983 */ /* 0x0003620000100a00 */
[----:B------:R-:W-:-:S04]  /*ec20*/  MOV R45, 0x0 ;  /* 0x00000000002d7802 */ /* 0x000fc80000000f00 */
[----:B------:R-:W-:Y:S05]  /*ec30*/  RET.REL.NODEC R44 `(_ZN7cutlass13device_kernelIN5flash19enable_sm80_to_sm89INS1_16FlashAttnBwdSm80INS1_25CollectiveMainloopBwdSm80ILi2ELi2EN4cute5tupleIJNS5_1CILi128EEES8_NS7_ILi64EEEEEENS_10bfloat16_tEfNS_4arch4Sm80ELb0ELb0ELb1ELb1ELb1ELb0ELb0ELb0ELi2ELi4ELi4ELi4ELb0EEENS1_21CollectiveEpilogueBwdISA_SB_SD_Li256ELb1ELb0ELi2EEENS1_19SingleTileSchedulerILb1ELb0ELb0ELi128EEEEEEEEEvNT_6ParamsE) ;  /* 0xffff13c02c007950 */ /* 0x000fea0003c3ffff */
        .type           $_ZN7cutlass13device_kernelIN5flash19enable_sm80_to_sm89INS1_16FlashAttnBwdSm80INS1_25CollectiveMainloopBwdSm80ILi2ELi2EN4cute5tupleIJNS5_1CILi128EEES8_NS7_ILi64EEEEEENS_10bfloat16_tEfNS_4arch4Sm80ELb0ELb0ELb1ELb1ELb1ELb0ELb0ELb0ELi2ELi4ELi4ELi4ELb0EEENS1_21CollectiveEpilogueBwdISA_SB_SD_Li256ELb1ELb0ELi2EEENS1_19SingleTileSchedulerILb1ELb0ELb0ELi128EEEEEEEEEvNT_6ParamsE$_ZZN4cute6detail16composition_implINS_5tupleIJNS_1CILi8EEENS3_ILi2EEES5_S5_S4_S5_EEENS2_IJNS3_ILi1EEEiiiNS3_ILi72EEENS3_ILi512EEEEEENS2_IJNS2_IJS5_S5_S5_EEES5_NS2_IJNS3_ILi4EEES5_EEEEEENS2_IJNS2_IJS7_S9_S4_EEENS3_ILi4096EEENS2_IJNS3_ILi16EEENS3_ILi8192EEEEEEEEEEEDaRKT_RKT0_RKT1_RKT2_ENKUlRKT_RKT0_E_clISB_SF_EEDaSZ_S12_,@function
        .size           $_ZN7cutlass13device_kernelIN5flash19enable_sm80_to_sm89INS1_16FlashAttnBwdSm80INS1_25CollectiveMainloopBwdSm80ILi2ELi2EN4cute5tupleIJNS5_1CILi128EEES8_NS7_ILi64EEEEEENS_10bfloat16_tEfNS_4arch4Sm80ELb0ELb0ELb1ELb1ELb1ELb0ELb0ELb0ELi2ELi4ELi4ELi4ELb0EEENS1_21CollectiveEpilogueBwdISA_SB_SD_Li256ELb1ELb0ELi2EEENS1_19SingleTileSchedulerILb1ELb0ELb0ELi128EEEEEEEEEvNT_6ParamsE$_ZZN4cute6detail16composition_implINS_5tupleIJNS_1CILi8EEENS3_ILi2EEES5_S5_S4_S5_EEENS2_IJNS3_ILi1EEEiiiNS3_ILi72EEENS3_ILi512EEEEEENS2_IJNS2_IJS5_S5_S5_EEES5_NS2_IJNS3_ILi4EEES5_EEEEEENS2_IJNS2_IJS7_S9_S4_EEENS3_ILi4096EEENS2_IJNS3_ILi16EEENS3_ILi8192EEEEEEEEEEEDaRKT_RKT0_RKT1_RKT2_ENKUlRKT_RKT0_E_clISB_SF_EEDaSZ_S12_,($_ZN7cutlass13device_kernelIN5flash19enable_sm80_to_sm89INS1_16FlashAttnBwdSm80INS1_25CollectiveMainloopBwdSm80ILi2ELi2EN4cute5tupleIJNS5_1CILi128EEES8_NS7_ILi64EEEEEENS_10bfloat16_tEfNS_4arch4Sm80ELb0ELb0ELb1ELb1ELb1ELb0ELb0ELb0ELi2ELi4ELi4ELi4ELb0EEENS1_21CollectiveEpilogueBwdISA_SB_SD_Li256ELb1ELb0ELi2EEENS1_19SingleTileSchedulerILb1ELb0ELb0ELi128EEEEEEEEEvNT_6ParamsE$_ZZN4cute6detail16composition_implINS_5tupleIJNS_1CILi8EEENS3_ILi2EEES5_S5_S4_S5_EEENS2_IJNS3_ILi1EEEiiiNS3_ILi72EEENS3_ILi512EEEEEENS2_IJNS2_IJS5_S5_S5_EEES5_NS2_IJNS3_ILi4EEES5_EEEEEENS2_IJNS2_IJS7_S9_S4_EEENS3_ILi4096EEENS2_IJNS3_ILi16EEENS3_ILi8192EEEEEEEEEEEDaRKT_RKT0_RKT1_RKT2_ENKUlRKT_RKT0_E_clISD_SJ_EEDaSZ_S12_ - $_ZN7cutlass13device_kernelIN5flash19enable_sm80_to_sm89INS1_16FlashAttnBwdSm80INS1_25CollectiveMainloopBwdSm80ILi2ELi2EN4cute5tupleIJNS5_1CILi128EEES8_NS7_ILi64EEEEEENS_10bfloat16_tEfNS_4arch4Sm80ELb0ELb0ELb1ELb1ELb1ELb0ELb0ELb0ELi2ELi4ELi4ELi4ELb0EEENS1_21CollectiveEpilogueBwdISA_SB_SD_Li256ELb1ELb0ELi2EEENS1_19SingleTileSchedulerILb1ELb0ELb0ELi128EEEEEEEEEvNT_6ParamsE$_ZZN4cute6detail16composition_implINS_5tupleIJNS_1CILi8EEENS3_ILi2EEES5_S5_S4_S5_EEENS2_IJNS3_ILi1EEEiiiNS3_ILi72EEENS3_ILi512EEEEEENS2_IJNS2_IJS5_S5_S5_EEES5_NS2_IJNS3_ILi4EEES5_EEEEEENS2_IJNS2_IJS7_S9_S4_EEENS3_ILi4096EEENS2_IJNS3_ILi16EEENS3_ILi8192EEEEEEEEEEEDaRKT_RKT0_RKT1_RKT2_ENKUlRKT_RKT0_E_clISB_SF_EEDaSZ_S12_)
$_ZN7cutlass13device_kernelIN5flash19enable_sm80_to_sm89INS1_16FlashAttnBwdSm80INS1_25CollectiveMainloopBwdSm80ILi2ELi2EN4cute5tupleIJNS5_1CILi128EEES8_NS7_ILi64EEEEEENS_10bfloat16_tEfNS_4arch4Sm80ELb0ELb0ELb1ELb1ELb1ELb0ELb0ELb0ELi2ELi4ELi4ELi4ELb0EEENS1_21CollectiveEpilogueBwdISA_SB_SD_Li256ELb1ELb0ELi2EEENS1_19SingleTileSchedulerILb1ELb0ELb0ELi128EEEEEEEEEvNT_6ParamsE$_ZZN4cute6detail16composition_implINS_5tupleIJNS_1CILi8EEENS3_ILi2EEES5_S5_S4_S5_EEENS2_IJNS3_ILi1EEEiiiNS3_ILi72EEENS3_ILi512EEEEEENS2_IJNS2_IJS5_S5_S5_EEES5_NS2_IJNS3_ILi4EEES5_EEEEEENS2_IJNS2_IJS7_S9_S4_EEENS3_ILi4096EEENS2_IJNS3_ILi16EEENS3_ILi8192EEEEEEEEEEEDaRKT_RKT0_RKT1_RKT2_ENKUlRKT_RKT0_E_clISB_SF_EEDaSZ_S12_:
[----:B------:R-:W-:Y:S01]  /*ec40*/  IADD3 R76, R1, 0x1680, RZ ;  /* 0x00001680014c7810 */ /* 0x000fe20007ffe0ff */
[----:B------:R-:W-:Y:S01]  /*ec50*/  IMAD.MOV.U32 R70, RZ, RZ, R67 ;  /* 0x000000ffff467224 */ /* 0x000fe200078e0043 */
[----:B------:R-:W-:Y:S01]  /*ec60*/  MOV R10, 0xecc0 ;  /* 0x0000ecc0000a7802 */ /* 0x000fe20000000f00 */
[----:B------:R-:W-:Y:S01]  /*ec70*/  IMAD.MOV.U32 R4, RZ, RZ, R58 ;  /* 0x000000ffff047224 */ /* 0x000fe200078e003a */
[----:B------:R-:W-:Y:S01]  /*ec80*/  IADD3 R76, R76, c[0x0][0x20], RZ ;  /* 0x000008004c4c7a10 */ /* 0x000fe20007ffe0ff */
[----:B------:R-:W-:-:S03]  /*ec90*/  IMAD.MOV.U32 R5, RZ, RZ, R65 ;  /* 0x000000ffff057224 */ /* 0x000fc600078e0041 */
[----:B------:R-:W-:Y:S02]  /*eca0*/  IADD3 R77, R76, 0x4, RZ ;  /* 0x000000044c4d7810 */ /* 0x000fe40007ffe0ff */
[----:B------:R-:W-:Y:S05]  /*ecb0*/  CALL.REL.NOINC `($_ZN7cutlass13device_kernelIN5flash19enable_sm80_to_sm89INS1_16FlashAttnBwdSm80INS1_25CollectiveMainloopBwdSm80ILi2ELi2EN4cute5tupleIJNS5_1CILi128EEES8_NS7_ILi64EEEEEENS_10bfloat16_tEfNS_4arch4Sm80ELb0ELb0ELb1ELb1ELb1ELb0ELb0ELb0ELi2ELi4ELi4ELi4ELb0EEENS1_21CollectiveEpilogueBwdISA_SB_SD_Li256ELb1ELb0ELi2EEENS1_19SingleTileSchedulerILb1ELb0ELb0ELi128EEEEEEEEEvNT_6ParamsE$_ZZN4cute6detail16composition_implINS_5tupleIJNS_1CILi8EEENS3_ILi2EEES5_S5_S4_S5_EEENS2_IJNS3_ILi1EEEiiiNS3_ILi72EEENS3_ILi512EEEEEENS2_IJS5_S5_S5_EEENS2_IJS7_S9_S4_EEEEEDaRKT_RKT0_RKT1_RKT2_ENKUlRKT_RKT0_E_clIS5_S4_EEDaSR_SU_) ;  /* 0x0000093000007944 */ /* 0x000fea0003c00000 */
[----:B-----5:R-:W-:Y:S02]  /*ecc0*/  MOV R3, R2 ;  /* 0x0000000200037202 */ /* 0x020fe40000000f00 */
[----:B------:R-:W-:Y:S02]  /*ecd0*/  MOV R2, 0xecf0 ;  /* 0x0000ecf000027802 */ /* 0x000fe40000000f00 */
[----:B-1----:R-:W-:Y:S05]  /*ece0*/  CALL.REL.NOINC `($_ZN7cutlass13device_kernelIN5flash19enable_sm80_to_sm89INS1_16FlashAttnBwdSm80INS1_25CollectiveMainloopBwdSm80ILi2ELi2EN4cute5tupleIJNS5_1CILi128EEES8_NS7_ILi64EEEEEENS_10bfloat16_tEfNS_4arch4Sm80ELb0ELb0ELb1ELb1ELb1ELb0ELb0ELb0ELi2ELi4ELi4ELi4ELb0EEENS1_21CollectiveEpilogueBwdISA_SB_SD_Li256ELb1ELb0ELi2EEENS1_19SingleTileSchedulerILb1ELb0ELb0ELi128EEEEEEEEEvNT_6ParamsE$_ZN4cute3eso3ESOILb1ELb0EJNS_1CILi1EEENS2_ILi512EEEiEEC2ERKS3_RKS4_RKi) ;  /* 0xffffa18000007944 */ /* 0x002fea0003c3ffff */
[----:B------:R2:W5:Y:S01]  /*ecf0*/  LDL R2, [R1+0x1684] ;  /* 0x0016840001027983 */ /* 0x0005620000100800 */
[----:B------:R-:W-:-:S03]  /*ed00*/  MOV R6, 0xed20 ;  /* 0x0000ed2000067802 */ /* 0x000fc60000000f00 */
[----:B-12--5:R-:W-:Y:S05]  /*ed10*/  CALL.REL.NOINC `($_ZN7cutlass13device_kernelIN5flash19enable_sm80_to_sm89INS1_16FlashAttnBwdSm80INS1_25CollectiveMainloopBwdSm80ILi2ELi2EN4cute5tupleIJNS5_1CILi128EEES8_NS7_ILi64EEEEEENS_10bfloat16_tEfNS_4arch4Sm80ELb0ELb0ELb1ELb1ELb1ELb0ELb0ELb0ELi2ELi4ELi4ELi4ELb0EEENS1_21CollectiveEpilogueBwdISA_SB_SD_Li256ELb1ELb0ELi2EEENS1_19SingleTileSchedulerILb1ELb0ELb0ELi128EEEEEEEEEvNT_6ParamsE$_ZN4cute5tupleIJNS0_IJNS_1CILi2EEES2_S2_EEENS0_IJNS1_ILi1EEENS1_ILi512EEEiEEEEEC2ERKS3_RKS6_) ;  /* 0xffffd38000007944 */ /* 0x026fea0003c3ffff */
[----:B------:R1:W5:Y:S01]  /*ed20*/  LDL R77, [R1+0x1680] ;  /* 0x00168000014d7983 */ /* 0x0003620000100800 */
[----:B------:R-:W-:-:S04]  /*ed30*/  MOV R89, 0x0 ;  /* 0x0000000000597802 */ /* 0x000fc80000000f00 */
[----:B------:R-:W-:Y:S05]  /*ed40*/  RET.REL.NODEC R88 `(_ZN7cutlass13device_kernelIN5flash19enable_sm80_to_sm89INS1_16FlashAttnBwdSm80INS1_25CollectiveMainloopBwdSm80ILi2ELi2EN4cute5tupleIJNS5_1CILi128EEES8_NS7_ILi64EEEEEENS_10bfloat16_tEfNS_4arch4Sm80ELb0ELb0ELb1ELb1ELb1ELb0ELb0ELb0ELi2ELi4ELi4ELi4ELb0EEENS1_21CollectiveEpilogueBwdISA_SB_SD_Li256ELb1ELb0ELi2EEENS1_19SingleTileSchedulerILb1ELb0ELb0ELi128EEEEEEEEEvNT_6ParamsE) ;  /* 0xffff12b058007950 */ /* 0x000fea0003c3ffff */
        .type           $_ZN7cutlass13device_kernelIN5flash19enable_sm80_to_sm89INS1_16FlashAttnBwdSm80INS1_25CollectiveMainloopBwdSm80ILi2ELi2EN4cute5tupleIJNS5_1CILi128EEES8_NS7_ILi64EEEEEENS_10bfloat16_tEfNS_4arch4Sm80ELb0ELb0ELb1ELb1ELb1ELb0ELb0ELb0ELi2ELi4ELi4ELi4ELb0EEENS1_21CollectiveEpilogueBwdISA_SB_SD_Li256ELb1ELb0ELi2EEENS1_19SingleTileSchedulerILb1ELb0ELb0ELi128EEEEEEEEEvNT_6ParamsE$_ZZN4cute6detail16composition_implINS_5tupleIJNS_1CILi8EEENS3_ILi2EEES5_S5_S4_S5_EEENS2_IJNS3_ILi1EEEiiiNS3_ILi72EEENS3_ILi512EEEEEENS2_IJNS2_IJS5_S5_S5_EEES5_NS2_IJNS3_ILi4EEES5_EEEEEENS2_IJNS2_IJS7_S9_S4_EEENS3_ILi4096EEENS2_IJNS3_ILi16EEENS3_ILi8192EEEEEEEEEEEDaRKT_RKT0_RKT1_RKT2_ENKUlRKT_RKT0_E_clISD_SJ_EEDaSZ_S12_,@function
        .size           $_ZN7cutlass13device_kernelIN5flash19enable_sm80_to_sm89INS1_16FlashAttnBwdSm80INS1_25CollectiveMainloopBwdSm80ILi2ELi2EN4cute5tupleIJNS5_1CILi128EEES8_NS7_ILi64EEEEEENS_10bfloat16_tEfNS_4arch4Sm80ELb0ELb0ELb1ELb1ELb1ELb0ELb0ELb0ELi2ELi4ELi4ELi4ELb0EEENS1_21CollectiveEpilogueBwdISA_SB_SD_Li256ELb1ELb0ELi2EEENS1_19SingleTileSchedulerILb1ELb0ELb0ELi128EEEEEEEEEvNT_6ParamsE$_ZZN4cute6detail16composition_implINS_5tupleIJNS_1CILi8EEENS3_ILi2EEES5_S5_S4_S5_EEENS2_IJNS3_ILi1EEEiiiNS3_ILi72EEENS3_ILi512EEEEEENS2_IJNS2_IJS5_S5_S5_EEES5_NS2_IJNS3_ILi4EEES5_EEEEEENS2_IJNS2_IJS7_S9_S4_EEENS3_ILi4096EEENS2_IJNS3_ILi16EEENS3_ILi8192EEEEEEEEEEEDaRKT_RKT0_RKT1_RKT2_ENKUlRKT_RKT0_E_clISD_SJ_EEDaSZ_S12_,($_ZN7cutlass13device_kernelIN5flash19enable_sm80_to_sm89INS1_16FlashAttnBwdSm80INS1_25CollectiveMainloopBwdSm80ILi2ELi2EN4cute5tupleIJNS5_1CILi128EEES8_NS7_ILi64EEEEEENS_10bfloat16_tEfNS_4arch4Sm80ELb0ELb0ELb1ELb1ELb1ELb0ELb0ELb0ELi2ELi4ELi4ELi4ELb0EEENS1_21CollectiveEpilogueBwdISA_SB_SD_Li256ELb1ELb0ELi2EEENS1_19SingleTileSchedulerILb1ELb0ELb0ELi128EEEEEEEEEvNT_6ParamsE$_ZZN4cute6detail16composition_implINS_5tupleIJNS_1CILi8EEENS3_ILi2EEES5_S5_S4_S5_EEENS2_IJNS3_ILi1EEEiiiNS3_ILi72EEENS3_ILi512EEEEEENS2_IJNS2_IJS5_S5_S5_EEES5_NS3_ILi4EEEEEENS2_IJNS2_IJS7_S9_S4_EEENS3_ILi4096EEENS3_ILi16EEEEEEEEDaRKT_RKT0_RKT1_RKT2_ENKUlRKT_RKT0_E_clISB_SE_EEDaSW_SZ_ - $_ZN7cutlass13device_kernelIN5flash19enable_sm80_to_sm89INS1_16FlashAttnBwdSm80INS1_25CollectiveMainloopBwdSm80ILi2ELi2EN4cute5tupleIJNS5_1CILi128EEES8_NS7_ILi64EEEEEENS_10bfloat16_tEfNS_4arch4Sm80ELb0ELb0ELb1ELb1ELb1ELb0ELb0ELb0ELi2ELi4ELi4ELi4ELb0EEENS1_21CollectiveEpilogueBwdISA_SB_SD_Li256ELb1ELb0ELi2EEENS1_19SingleTileSchedulerILb1ELb0ELb0ELi128EEEEEEEEEvNT_6ParamsE$_ZZN4cute6detail16composition_implINS_5tupleIJNS_1CILi8EEENS3_ILi2EEES5_S5_S4_S5_EEENS2_IJNS3_ILi1EEEiiiNS3_ILi72EEENS3_ILi512EEEEEENS2_IJNS2_IJS5_S5_S5_EEES5_NS2_IJNS3_ILi4EEES5_EEEEEENS2_IJNS2_IJS7_S9_S4_EEENS3_ILi4096EEENS2_IJNS3_ILi16EEENS3_ILi8192EEEEEEEEEEEDaRKT_RKT0_RKT1_RKT2_ENKUlRKT_RKT0_E_clISD_SJ_EEDaSZ_S12_)
$_ZN7cutlass13device_kernelIN5flash19enable_sm80_to_sm89INS1_16FlashAttnBwdSm80INS1_25CollectiveMainloopBwdSm80ILi2ELi2EN4cute5tupleIJNS5_1CILi128EEES8_NS7_ILi64EEEEEENS_10bfloat16_tEfNS_4arch4Sm80ELb0ELb0ELb1ELb1ELb1ELb0ELb0ELb0ELi2ELi4ELi4ELi4ELb0EEENS1_21CollectiveEpilogueBwdISA_SB_SD_Li256ELb1ELb0ELi2EEENS1_19SingleTileSchedulerILb1ELb0ELb0ELi128EEEEEEEEEvNT_6ParamsE$_ZZN4cute6detail16composition_implINS_5tupleIJNS_1CILi8EEENS3_ILi2EEES5_S5_S4_S5_EEENS2_IJNS3_ILi1EEEiiiNS3_ILi72EEENS3_ILi512EEEEEENS2_IJNS2_IJS5_S5_S5_EEES5_NS2_IJNS3_ILi4EEES5_EEEEEENS2_IJNS2_IJS7_S9_S4_EEENS3_ILi4096EEENS2_IJNS3_ILi16EEENS3_ILi8192EEEEEEEEEEEDaRKT_RKT0_RKT1_RKT2_ENKUlRKT_RKT0_E_clISD_SJ_EEDaSZ_S12_:
[----:B------:R-:W-:Y:S01]  /*ed50*/  IADD3 R2, R1, 0x1680, RZ ;  /* 0x0000168001027810 */ /* 0x000fe20007ffe0ff */
[----:B------:R-:W-:Y:S01]  /*ed60*/  IMAD.MOV.U32 R3, RZ, RZ, R65 ;  /* 0x000000ffff037224 */ /* 0x000fe200078e0041 */
[----:B------:R-:W-:Y:S02]  /*ed70*/  MOV R90, 0xeda0 ;  /* 0x0000eda0005a7802 */ /* 0x000fe40000000f00 */
[----:B------:R-:W-:Y:S02]  /*ed80*/  IADD3 R65, R2, c[0x0][0x20], RZ ;  /* 0x0000080002417a10 */ /* 0x000fe40007ffe0ff */
[----:B------:R-:W-:Y:S05]  /*ed90*/  CALL.REL.NOINC `($_ZN7cutlass13device_kernelIN5flash19enable_sm80_to_sm89INS1_16FlashAttnBwdSm80INS1_25CollectiveMainloopBwdSm80ILi2ELi2EN4cute5tupleIJNS5_1CILi128EEES8_NS7_ILi64EEEEEENS_10bfloat16_tEfNS_4arch4Sm80ELb0ELb0ELb1ELb1ELb1ELb0ELb0ELb0ELi2ELi4ELi4ELi4ELb0EEENS1_21CollectiveEpilogueBwdISA_SB_SD_Li256ELb1ELb0ELi2EEENS1_19SingleTileSchedulerILb1ELb0ELb0ELi128EEEEEEEEEvNT_6ParamsE$_ZZN4cute6detail16composition_implINS_5tupleIJNS_1CILi8EEENS3_ILi2EEES5_S5_S4_S5_EEENS2_IJNS3_ILi1EEEiiiNS3_ILi72EEENS3_ILi512EEEEEENS2_IJNS3_ILi4EEES5_EEENS2_IJNS3_ILi16EEENS3_ILi8192EEEEEEEEDaRKT_RKT0_RKT1_RKT2_ENKUlRKT_RKT0_E_clISB_SD_EEDaSU_SX_) ;  /* 0x000003b000007944 */ /* 0x000fea0003c00000 */
[----:B------:R-:W-:Y:S02]  /*eda0*/  MOV R6, 0xedc0 ;  /* 0x0000edc000067802 */ /* 0x000fe40000000f00 */
[----:B-1---5:R-:W-:Y:S05]  /*edb0*/  CALL.REL.NOINC `($_ZN7cutlass13device_kernelIN5flash19enable_sm80_to_sm89INS1_16FlashAttnBwdSm80INS1_25CollectiveMainloopBwdSm80ILi2ELi2EN4cute5tupleIJNS5_1CILi128EEES8_NS7_ILi64EEEEEENS_10bfloat16_tEfNS_4arch4Sm80ELb0ELb0ELb1ELb1ELb1ELb0ELb0ELb0ELi2ELi4ELi4ELi4ELb0EEENS1_21CollectiveEpilogueBwdISA_SB_SD_Li256ELb1ELb0ELi2EEENS1_19SingleTileSchedulerILb1ELb0ELb0ELi128EEEEEEEEEvNT_6ParamsE$_ZN4cute3eso3ESOILb0ELb1EJNS_5tupleIJiiEEENS_1CILi8192EEEEEC2ERKS3_RKS5_) ;  /* 0xffff97a000007944 */ /* 0x022fea0003c3ffff */
[----:B-1----:R1:W5:Y:S01]  /*edc0*/  LDL.64 R2, [R1+0x1680] ;  /* 0x0016800001027983 */ /* 0x0023620000100a00 */
[----:B------:R-:W-:-:S03]  /*edd0*/  MOV R8, 0xedf0 ;  /* 0x0000edf000087802 */ /* 0x000fc60000000f00 */
[----:B-1---5:R-:W-:Y:S05]  /*ede0*/  CALL.REL.NOINC `($_ZN7cutlass13device_kernelIN5flash19enable_sm80_to_sm89INS1_16FlashAttnBwdSm80INS1_25CollectiveMainloopBwdSm80ILi2ELi2EN4cute5tupleIJNS5_1CILi128EEES8_NS7_ILi64EEEEEENS_10bfloat16_tEfNS_4arch4Sm80ELb0ELb0ELb1ELb1ELb1ELb0ELb0ELb0ELi2ELi4ELi4ELi4ELb0EEENS1_21CollectiveEpilogueBwdISA_SB_SD_Li256ELb1ELb0ELi2EEENS1_19SingleTileSchedulerILb1ELb0ELb0ELi128EEEEEEEEEvNT_6ParamsE$_ZN4cute5tupleIJNS0_IJNS0_IJNS_1CILi2EEES2_EEES2_EEENS0_IJNS0_IJiiEEENS1_ILi8192EEEEEEEEC2ERKS4_RKS7_) ;  /* 0xffffcd8000007944 */ /* 0x022fea0003c3ffff */
[----:B-1----:R1:W5:Y:S01]  /*edf0*/  LDL.64 R2, [R1+0x1680] ;  /* 0x0016800001027983 */ /* 0x0023620000100a00 */
[----:B------:R-:W-:Y:S02]  /*ee00*/  MOV R4, R76 ;  /* 0x0000004c00047202 */ /* 0x000fe40000000f00 */
[----:B------:R-:W-:-:S04]  /*ee10*/  MOV R5, 0x0 ;  /* 0x0000000000057802 */ /* 0x000fc80000000f00 */
[----:B------:R-:W-:Y:S05]  /*ee20*/  RET.REL.NODEC R4 `(_ZN7cutlass13device_kernelIN5flash19enable_sm80_to_sm89INS1_16FlashAttnBwdSm80INS1_25CollectiveMainloopBwdSm80ILi2ELi2EN4cute5tupleIJNS5_1CILi128EEES8_NS7_ILi64EEEEEENS_10bfloat16_tEfNS_4arch4Sm80ELb0ELb0ELb1ELb1ELb1ELb0ELb0ELb0ELi2ELi4ELi4ELi4ELb0EEENS1_21CollectiveEpilogueBwdISA_SB_SD_Li256ELb1ELb0ELi2EEENS1_19SingleTileSchedulerILb1ELb0ELb0ELi128EEEEEEEEEvNT_6ParamsE) ;  /* 0xffff11d004007950 */ /* 0x000fea0003c3ffff */
        .type           $_ZN7cutlass13device_kernelIN5flash19enable_sm80_to_sm89INS1_16FlashAttnBwdSm80INS1_25CollectiveMainloopBwdSm80ILi2ELi2EN4cute5tupleIJNS5_1CILi128EEES8_NS7_ILi64EEEEEENS_10bfloat16_tEfNS_4arch4Sm80ELb0ELb0ELb1ELb1ELb1ELb0ELb0ELb0ELi2ELi4ELi4ELi4ELb0EEENS1_21CollectiveEpilogueBwdISA_SB_SD_Li256ELb1ELb0ELi2EEENS1_19SingleTileSchedulerILb1ELb0ELb0ELi128EEEEEEEEEvNT_6ParamsE$_ZZN4cute6detail16composition_implINS_5tupleIJNS_1CILi8EEENS3_ILi2EEES5_S5_S4_S5_EEENS2_IJNS3_ILi1EEEiiiNS3_ILi72EEENS3_ILi512EEEEEENS2_IJNS2_IJS5_S5_S5_EEES5_NS3_ILi4EEEEEENS2_IJNS2_IJS7_S9_S4_EEENS3_ILi4096EEENS3_ILi16EEEEEEEEDaRKT_RKT0_RKT1_RKT2_ENKUlRKT_RKT0_E_clISB_SE_EEDaSW_SZ_,@function
        .size           $_ZN7cutlass13device_kernelIN5flash19enable_sm80_to_sm89INS1_16FlashAttnBwdSm80INS1_25CollectiveMainloopBwdSm80ILi2ELi2EN4cute5tupleIJNS5_1CILi128EEES8_NS7_ILi64EEEEEENS_10bfloat16_tEfNS_4arch4Sm80ELb0ELb0ELb1ELb1ELb1ELb0ELb0ELb0ELi2ELi4ELi4ELi4ELb0EEENS1_21CollectiveEpilogueBwdISA_SB_SD_Li256ELb1ELb0ELi2EEENS1_19SingleTileSchedulerILb1ELb0ELb0ELi128EEEEEEEEEvNT_6ParamsE$_ZZN4cute6detail16composition_implINS_5tupleIJNS_1CILi8EEENS3_ILi2EEES5_S5_S4_S5_EEENS2_IJNS3_ILi1EEEiiiNS3_ILi72EEENS3_ILi512EEEEEENS2_IJNS2_IJS5_S5_S5_EEES5_NS3_ILi4EEEEEENS2_IJNS2_IJS7_S9_S4_EEENS3_ILi4096EEENS3_ILi16EEEEEEEEDaRKT_RKT0_RKT1_RKT2_ENKUlRKT_RKT0_E_clISB_SE_EEDaSW_SZ_,($_ZN7cutlass13device_kernelIN5flash19enable_sm80_to_sm89INS1_16FlashAttnBwdSm80INS1_25CollectiveMainloopBwdSm80ILi2ELi2EN4cute5tupleIJNS5_1CILi128EEES8_NS7_ILi64EEEEEENS_10bfloat16_tEfNS_4arch4Sm80ELb0ELb0ELb1ELb1ELb1ELb0ELb0ELb0ELi2ELi4ELi4ELi4ELb0EEENS1_21CollectiveEpilogueBwdISA_SB_SD_Li256ELb1ELb0ELi2EEENS1_19SingleTileSchedulerILb1ELb0ELb0ELi128EEEEEEEEEvNT_6ParamsE$_ZZN4cute6detail16composition_implINS_5tupleIJNS_1CILi8EEENS3_ILi2EEES5_S5_S4_S5_EEENS2_IJNS3_ILi1EEEiiiNS3_ILi72EEENS3_ILi512EEEEEENS2_IJNS2_IJS5_S5_S5_EEES5_NS3_ILi4EEEEEENS2_IJNS2_IJS7_S9_S4_EEENS3_ILi4096EEENS3_ILi16EEEEEEEEDaRKT_RKT0_RKT1_RKT2_ENKUlRKT_RKT0_E_clISC_SG_EEDaSW_SZ_ - $_ZN7cutlass13device_kernelIN5flash19enable_sm80_to_sm89INS1_16FlashAttnBwdSm80INS1_25CollectiveMainloopBwdSm80ILi2ELi2EN4cute5tupleIJNS5_1CILi128EEES8_NS7_ILi64EEEEEENS_10bfloat16_tEfNS_4arch4Sm80ELb0ELb0ELb1ELb1ELb1ELb0ELb0ELb0ELi2ELi4ELi4ELi4ELb0EEENS1_21CollectiveEpilogueBwdISA_SB_SD_Li256ELb1ELb0ELi2EEENS1_19SingleTileSchedulerILb1ELb0ELb0ELi128EEEEEEEEEvNT_6ParamsE$_ZZN4cute6detail16composition_implINS_5tupleIJNS_1CILi8EEENS3_ILi2EEES5_S5_S4_S5_EEENS2_IJNS3_ILi1EEEiiiNS3_ILi72EEENS3_ILi512EEEEEENS2_IJNS2_IJS5_S5_S5_EEES5_NS3_ILi4EEEEEENS2_IJNS2_IJS7_S9_S4_EEENS3_ILi4096EEENS3_ILi16EEEEEEEEDaRKT_RKT0_RKT1_RKT2_ENKUlRKT_RKT0_E_clISB_SE_EEDaSW_SZ_)
$_ZN7cutlass13device_kernelIN5flash19enable_sm80_to_sm89INS1_16FlashAttnBwdSm80INS1_25CollectiveMainloopBwdSm80ILi2ELi2EN4cute5tupleIJNS5_1CILi128EEES8_NS7_ILi64EEEEEENS_10bfloat16_tEfNS_4arch4Sm80ELb0ELb0ELb1ELb1ELb1ELb0ELb0ELb0ELi2ELi4ELi4ELi4ELb0EEENS1_21CollectiveEpilogueBwdISA_SB_SD_Li256ELb1ELb0ELi2EEENS1_19SingleTileSchedulerILb1ELb0ELb0ELi128EEEEEEEEEvNT_6ParamsE$_ZZN4cute6detail16composition_implINS_5tupleIJNS_1CILi8EEENS3_ILi2EEES5_S5_S4_S5_EEENS2_IJNS3_ILi1EEEiiiNS3_ILi72EEENS3_ILi512EEEEEENS2_IJNS2_IJS5_S5_S5_EEES5_NS3_ILi4EEEEEENS2_IJNS2_IJS7_S9_S4_EEENS3_ILi4096EEENS3_ILi16EEEEEEEEDaRKT_RKT0_RKT1_RKT2_ENKUlRKT_RKT0_E_clISB_SE_EEDaSW_SZ_:
[----:B------:R-:W-:Y:S01]  /*ee30*/  IADD3 R34, R1, 0x1380, RZ ;  /* 0x0000138001227810 */ /* 0x000fe20007ffe0ff */
[----:B------:R-:W-:Y:S01]  /*ee40*/  IMAD.MOV.U32 R4, RZ, RZ, R6 ;  /* 0x000000ffff047224 */ /* 0x000fe200078e0006 */
[----:B------:R-:W-:Y:S02]  /*ee50*/  MOV R10, 0xee90 ;  /* 0x0000ee90000a7802 */ /* 0x000fe40000000f00 */
[----:B------:R-:W-:-:S04]  /*ee60*/  IADD3 R34, R34, c[0x0][0x20], RZ ;  /* 0x0000080022227a10 */ /* 0x000fc80007ffe0ff */
[----:B------:R-:W-:Y:S02]  /*ee70*/  IADD3 R61, R34, 0x4, RZ ;  /* 0x00000004223d7810 */ /* 0x000fe40007ffe0ff */
[----:B------:R-:W-:Y:S05]  /*ee80*/  CALL.REL.NOINC `($_ZN7cutlass13device_kernelIN5flash19enable_sm80_to_sm89INS1_16FlashAttnBwdSm80INS1_25CollectiveMainloopBwdSm80ILi2ELi2EN4cute5tupleIJNS5_1CILi128EEES8_NS7_ILi64EEEEEENS_10bfloat16_tEfNS_4arch4Sm80ELb0ELb0ELb1ELb1ELb1ELb0ELb0ELb0ELi2ELi4ELi4ELi4ELb0EEENS1_21CollectiveEpilogueBwdISA_SB_SD_Li256ELb1ELb0ELi2EEENS1_19SingleTileSchedulerILb1ELb0ELb0ELi128EEEEEEEEEvNT_6ParamsE$_ZZN4cute6detail16composition_implINS_5tupleIJNS_1CILi8EEENS3_ILi2EEES5_S5_S4_S5_EEENS2_IJNS3_ILi1EEEiiiNS3_ILi72EEENS3_ILi512EEEEEENS2_IJS5_S5_S5_EEENS2_IJS7_S9_S4_EEEEEDaRKT_RKT0_RKT1_RKT2_ENKUlRKT_RKT0_E_clIS5_S4_EEDaSR_SU_) ;  /* 0x0000076000007944 */ /* 0x000fea0003c00000 */
[----:B-----5:R-:W-:Y:S01]  /*ee90*/  MOV R3, R2 ;  /* 0x0000000200037202 */ /* 0x020fe20000000f00 */
[----:B------:R-:W-:Y:S01]  /*eea0*/  IMAD.MOV.U32 R77, RZ, RZ, R61 ;  /* 0x000000ffff4d7224 */ /* 0x000fe200078e003d */
[----:B------:R-:W-:Y:S02]  /*eeb0*/  MOV R2, 0xeed0 ;  /* 0x0000eed000027802 */ /* 0x000fe40000000f00 */
[----:B-1----:R-:W-:Y:S05]  /*eec0*/  CALL.REL.NOINC `($_ZN7cutlass13device_kernelIN5flash19enable_sm80_to_sm89INS1_16FlashAttnBwdSm80INS1_25CollectiveMainloopBwdSm80ILi2ELi2EN4cute5tupleIJNS5_1CILi128EEES8_NS7_ILi64EEEEEENS_10bfloat16_tEfNS_4arch4Sm80ELb0ELb0ELb1ELb1ELb1ELb0ELb0ELb0ELi2ELi4ELi4ELi4ELb0EEENS1_21CollectiveEpilogueBwdISA_SB_SD_Li256ELb1ELb0ELi2EEENS1_19SingleTileSchedulerILb1ELb0ELb0ELi128EEEEEEEEEvNT_6ParamsE$_ZN4cute3eso3ESOILb1ELb0EJNS_1CILi1EEENS2_ILi512EEEiEEC2ERKS3_RKS4_RKi) ;  /* 0xffff9fa000007944 */ /* 0x002fea0003c3ffff */
[----:B------:R2:W5:Y:S01]  /*eed0*/  LDL R2, [R1+0x1384] ;  /* 0x0013840001027983 */ /* 0x0005620000100800 */
[----:B------:R-:W-:Y:S02]  /*eee0*/  MOV R76, R34 ;  /* 0x00000022004c7202 */ /* 0x000fe40000000f00 */
[----:B------:R-:W-:Y:S02]  /*eef0*/  MOV R6, 0xef10 ;  /* 0x0000ef1000067802 */ /* 0x000fe40000000f00 */
[----:B-12--5:R-:W-:Y:S05]  /*ef00*/  CALL.REL.NOINC `($_ZN7cutlass13device_kernelIN5flash19enable_sm80_to_sm89INS1_16FlashAttnBwdSm80INS1_25CollectiveMainloopBwdSm80ILi2ELi2EN4cute5tupleIJNS5_1CILi128EEES8_NS7_ILi64EEEEEENS_10bfloat16_tEfNS_4arch4Sm80ELb0ELb0ELb1ELb1ELb1ELb0ELb0ELb0ELi2ELi4ELi4ELi4ELb0EEENS1_21CollectiveEpilogueBwdISA_SB_SD_Li256ELb1ELb0ELi2EEENS1_19SingleTileSchedulerILb1ELb0ELb0ELi128EEEEEEEEEvNT_6ParamsE$_ZN4cute5tupleIJNS0_IJNS_1CILi2EEES2_S2_EEENS0_IJNS1_ILi1EEENS1_ILi512EEEiEEEEEC2ERKS3_RKS6_) ;  /* 0xffffd19000007944 */ /* 0x026fea0003c3ffff */
[----:B------:R1:W5:Y:S01]  /*ef10*/  LDL R34, [R1+0x1380] ;  /* 0x0013800001227983 */ /* 0x0003620000100800 */
[----:B------:R-:W-:-:S04]  /*ef20*/  MOV R61, 0x0 ;  /* 0x00000000003d7802 */ /* 0x000fc80000000f00 */
[----:B------:R-:W-:Y:S05]  /*ef30*/  RET.REL.NODEC R60 `(_ZN7cutlass13device_kernelIN5flash19enable_sm80_to_sm89INS1_16FlashAttnBwdSm80INS1_25CollectiveMainloopBwdSm80ILi2ELi2EN4cute5tupleIJNS5_1CILi128EEES8_NS7_ILi64EEEEEENS_10bfloat16_tEfNS_4arch4Sm80ELb0ELb0ELb1ELb1ELb1ELb0ELb0ELb0ELi2ELi4ELi4ELi4ELb0EEENS1_21CollectiveEpilogueBwdISA_SB_SD_Li256ELb1ELb0ELi2EEENS1_19SingleTileSchedulerILb1ELb0ELb0ELi128EEEEEEEEEvNT_6ParamsE) ;  /* 0xffff10c03c007950 */ /* 0x000fea0003c3ffff */
        .type           $_ZN7cutlass13device_kernelIN5flash19enable_sm80_to_sm89INS1_16FlashAttnBwdSm80INS1_25CollectiveMainloopBwdSm80ILi2ELi2EN4cute5tupleIJNS5_1CILi128EEES8_NS7_ILi64EEEEEENS_10bfloat16_tEfNS_4arch4Sm80ELb0ELb0ELb1ELb1ELb1ELb0ELb0ELb0ELi2ELi4ELi4ELi4ELb0EEENS1_21CollectiveEpilogueBwdISA_SB_SD_Li256ELb1ELb0ELi2EEENS1_19SingleTileSchedulerILb1ELb0ELb0ELi128EEEEEEEEEvNT_6ParamsE$_ZZN4cute6detail16composition_implINS_5tupleIJNS_1CILi8EEENS3_ILi2EEES5_S5_S4_S5_EEENS2_IJNS3_ILi1EEEiiiNS3_ILi72EEENS3_ILi512EEEEEENS2_IJNS2_IJS5_S5_S5_EEES5_NS3_ILi4EEEEEENS2_IJNS2_IJS7_S9_S4_EEENS3_ILi4096EEENS3_ILi16EEEEEEEEDaRKT_RKT0_RKT1_RKT2_ENKUlRKT_RKT0_E_clISC_SG_EEDaSW_SZ_,@function
        .size           $_ZN7cutlass13device_kernelIN5flash19enable_sm80_to_sm89INS1_16FlashAttnBwdSm80INS1_25CollectiveMainloopBwdSm80ILi2ELi2EN4cute5tupleIJNS5_1CILi128EEES8_NS7_ILi64EEEEEENS_10bfloat16_tEfNS_4arch4Sm80ELb0ELb0ELb1ELb1ELb1ELb0ELb0ELb0ELi2ELi4ELi4ELi4ELb0EEENS1_21CollectiveEpilogueBwdISA_SB_SD_Li256ELb1ELb0ELi2EEENS1_19SingleTileSchedulerILb1ELb0ELb0ELi128EEEEEEEEEvNT_6ParamsE$_ZZN4cute6detail16composition_implINS_5tupleIJNS_1CILi8EEENS3_ILi2EEES5_S5_S4_S5_EEENS2_IJNS3_ILi1EEEiiiNS3_ILi72EEENS3_ILi512EEEEEENS2_IJNS2_IJS5_S5_S5_EEES5_NS3_ILi4EEEEEENS2_IJNS2_IJS7_S9_S4_EEENS3_ILi4096EEENS3_ILi16EEEEEEEEDaRKT_RKT0_RKT1_RKT2_ENKUlRKT_RKT0_E_clISC_SG_EEDaSW_SZ_,($_ZN7cutlass13device_kernelIN5flash19enable_sm80_to_sm89INS1_16FlashAttnBwdSm80INS1_25CollectiveMainloopBwdSm80ILi2ELi2EN4cute5tupleIJNS5_1CILi128EEES8_NS7_ILi64EEEEEENS_10bfloat16_tEfNS_4arch4Sm80ELb0ELb0ELb1ELb1ELb1ELb0ELb0ELb0ELi2ELi4ELi4ELi4ELb0EEENS1_21CollectiveEpilogueBwdISA_SB_SD_Li256ELb1ELb0ELi2EEENS1_19SingleTileSchedulerILb1ELb0ELb0ELi128EEEEEEEEEvNT_6ParamsE$_ZZN4cute6detail16composition_implINS_5tupleIJNS_1CILi8EEENS3_ILi2EEES5_S5_S4_S5_EEENS2_IJNS3_ILi1EEEiiiNS3_ILi72EEENS3_ILi512EEEEEENS2_IJNS3_ILi4EEES5_EEENS2_IJNS3_ILi16EEENS3_ILi8192EEEEEEEEDaRKT_RKT0_RKT1_RKT2_ENKUlRKT_RKT0_E_clISB_SD_EEDaSU_SX_ - $_ZN7cutlass13device_kernelIN5flash19enable_sm80_to_sm89INS1_16FlashAttnBwdSm80INS1_25CollectiveMainloopBwdSm80ILi2ELi2EN4cute5tupleIJNS5_1CILi128EEES8_NS7_ILi64EEEEEENS_10bfloat16_tEfNS_4arch4Sm80ELb0ELb0ELb1ELb1ELb1ELb0ELb0ELb0ELi2ELi4ELi4ELi4ELb0EEENS1_21CollectiveEpilogueBwdISA_SB_SD_Li256ELb1ELb0ELi2EEENS1_19SingleTileSchedulerILb1ELb0ELb0ELi128EEEEEEEEEvNT_6ParamsE$_ZZN4cute6detail16composition_implINS_5tupleIJNS_1CILi8EEENS3_ILi2EEES5_S5_S4_S5_EEENS2_IJNS3_ILi1EEEiiiNS3_ILi72EEENS3_ILi512EEEEEENS2_IJNS2_IJS5_S5_S5_EEES5_NS3_ILi4EEEEEENS2_IJNS2_IJS7_S9_S4_EEENS3_ILi4096EEENS3_ILi16EEEEEEEEDaRKT_RKT0_RKT1_RKT2_ENKUlRKT_RKT0_E_clISC_SG_EEDaSW_SZ_)
$_ZN7cutlass13device_kernelIN5flash19enable_sm80_to_sm89INS1_16FlashAttnBwdSm80INS1_25CollectiveMainloopBwdSm80ILi2ELi2EN4cute5tupleIJNS5_1CILi128EEES8_NS7_ILi64EEEEEENS_10bfloat16_tEfNS_4arch4Sm80ELb0ELb0ELb1ELb1ELb1ELb0ELb0ELb0ELi2ELi4ELi4ELi4ELb0EEENS1_21CollectiveEpilogueBwdISA_SB_SD_Li256ELb1ELb0ELi2EEENS1_19SingleTileSchedulerILb1ELb0ELb0ELi128EEEEEEEEEvNT_6ParamsE$_ZZN4cute6detail16composition_implINS_5tupleIJNS_1CILi8EEENS3_ILi2EEES5_S5_S4_S5_EEENS2_IJNS3_ILi1EEEiiiNS3_ILi72EEENS3_ILi512EEEEEENS2_IJNS2_IJS5_S5_S5_EEES5_NS3_ILi4EEEEEENS2_IJNS2_IJS7_S9_S4_EEENS3_ILi4096EEENS3_ILi16EEEEEEEEDaRKT_RKT0_RKT1_RKT2_ENKUlRKT_RKT0_E_clISC_SG_EEDaSW_SZ_:
        /* <DEDUP_REMOVED lines=33> */
        .type           $_ZN7cutlass13device_kernelIN5flash19enable_sm80_to_sm89INS1_16FlashAttnBwdSm80INS1_25CollectiveMainloopBwdSm80ILi2ELi2EN4cute5tupleIJNS5_1CILi128EEES8_NS7_ILi64EEEEEENS_10bfloat16_tEfNS_4arch4Sm80ELb0ELb0ELb1ELb1ELb1ELb0ELb0ELb0ELi2ELi4ELi4ELi4ELb0EEENS1_21CollectiveEpilogueBwdISA_SB_SD_Li256ELb1ELb0ELi2EEENS1_19SingleTileSchedulerILb1ELb0ELb0ELi128EEEEEEEEEvNT_6ParamsE$_ZZN4cute6detail16composition_implINS_5tupleIJNS_1CILi8EEENS3_ILi2EEES5_S5_S4_S5_EEENS2_IJNS3_ILi1EEEiiiNS3_ILi72EEENS3_ILi512EEEEEENS2_IJNS3_ILi4EEES5_EEENS2_IJNS3_ILi16EEENS3_ILi8192EEEEEEEEDaRKT_RKT0_RKT1_RKT2_ENKUlRKT_RKT0_E_clISB_SD_EEDaSU_SX_,@function
        .size           $_ZN7cutlass13device_kernelIN5flash19enable_sm80_to_sm89INS1_16FlashAttnBwdSm80INS1_25CollectiveMainloopBwdSm80ILi2ELi2EN4cute5tupleIJNS5_1CILi128EEES8_NS7_ILi64EEEEEENS_10bfloat16_tEfNS_4arch4Sm80ELb0ELb0ELb1ELb1ELb1ELb0ELb0ELb0ELi2ELi4ELi4ELi4ELb0EEENS1_21CollectiveEpilogueBwdISA_SB_SD_Li256ELb1ELb0ELi2EEENS1_19SingleTileSchedulerILb1ELb0ELb0ELi128EEEEEEEEEvNT_6ParamsE$_ZZN4cute6detail16composition_implINS_5tupleIJNS_1CILi8EEENS3_ILi2EEES5_S5_S4_S5_EEENS2_IJNS3_ILi1EEEiiiNS3_ILi72EEENS3_ILi512EEEEEENS2_IJNS3_ILi4EEES5_EEENS2_IJNS3_ILi16EEENS3_ILi8192EEEEEEEEDaRKT_RKT0_RKT1_RKT2_ENKUlRKT_RKT0_E_clISB_SD_EEDaSU_SX_,($_ZN7cutlass13device_kernelIN5flash19enable_sm80_to_sm89INS1_16FlashAttnBwdSm80INS1_25CollectiveMainloopBwdSm80ILi2ELi2EN4cute5tupleIJNS5_1CILi128EEES8_NS7_ILi64EEEEEENS_10bfloat16_tEfNS_4arch4Sm80ELb0ELb0ELb1ELb1ELb1ELb0ELb0ELb0ELi2ELi4ELi4ELi4ELb0EEENS1_21CollectiveEpilogueBwdISA_SB_SD_Li256ELb1ELb0ELi2EEENS1_19SingleTileSchedulerILb1ELb0ELb0ELi128EEEEEEEEEvNT_6ParamsE$_ZZN4cute6detail16composition_implINS_5tupleIJNS_1CILi8EEENS3_ILi2EEES5_S5_S4_S5_EEENS2_IJNS3_ILi1EEEiiiNS3_ILi72EEENS3_ILi512EEEEEENS2_IJS5_S5_EEENS2_IJS7_S4_EEEEEDaRKT_RKT0_RKT1_RKT2_ENKUlRKT_RKT0_E_clIS5_S4_EEDaSR_SU_ - $_ZN7cutlass13device_kernelIN5flash19enable_sm80_to_sm89INS1_16FlashAttnBwdSm80INS1_25CollectiveMainloopBwdSm80ILi2ELi2EN4cute5tupleIJNS5_1CILi128EEES8_NS7_ILi64EEEEEENS_10bfloat16_tEfNS_4arch4Sm80ELb0ELb0ELb1ELb1ELb1ELb0ELb0ELb0ELi2ELi4ELi4ELi4ELb0EEENS1_21CollectiveEpilogueBwdISA_SB_SD_Li256ELb1ELb0ELi2EEENS1_19SingleTileSchedulerILb1ELb0ELb0ELi128EEEEEEEEEvNT_6ParamsE$_ZZN4cute6detail16composition_implINS_5tupleIJNS_1CILi8EEENS3_ILi2EEES5_S5_S4_S5_EEENS2_IJNS3_ILi1EEEiiiNS3_ILi72EEENS3_ILi512EEEEEENS2_IJNS3_ILi4EEES5_EEENS2_IJNS3_ILi16EEENS3_ILi8192EEEEEEEEDaRKT_RKT0_RKT1_RKT2_ENKUlRKT_RKT0_E_clISB_SD_EEDaSU_SX_)
$_ZN7cutlass13device_kernelIN5flash19enable_sm80_to_sm89INS1_16FlashAttnBwdSm80INS1_25CollectiveMainloopBwdSm80ILi2ELi2EN4cute5tupleIJNS5_1CILi128EEES8_NS7_ILi64EEEEEENS_10bfloat16_tEfNS_4arch4Sm80ELb0ELb0ELb1ELb1ELb1ELb0ELb0ELb0ELi2ELi4ELi4ELi4ELb0EEENS1_21CollectiveEpilogueBwdISA_SB_SD_Li256ELb1ELb0ELi2EEENS1_19SingleTileSchedulerILb1ELb0ELb0ELi128EEEEEEEEEvNT_6ParamsE$_ZZN4cute6detail16composition_implINS_5tupleIJNS_1CILi8EEENS3_ILi2EEES5_S5_S4_S5_EEENS2_IJNS3_ILi1EEEiiiNS3_ILi72EEENS3_ILi512EEEEEENS2_IJNS3_ILi4EEES5_EEENS2_IJNS3_ILi16EEENS3_ILi8192EEEEEEEEDaRKT_RKT0_RKT1_RKT2_ENKUlRKT_RKT0_E_clISB_SD_EEDaSU_SX_:
        /* <DEDUP_REMOVED lines=35> */
        .type           $_ZN7cutlass13device_kernelIN5flash19enable_sm80_to_sm89INS1_16FlashAttnBwdSm80INS1_25CollectiveMainloopBwdSm80ILi2ELi2EN4cute5tupleIJNS5_1CILi128EEES8_NS7_ILi64EEEEEENS_10bfloat16_tEfNS_4arch4Sm80ELb0ELb0ELb1ELb1ELb1ELb0ELb0ELb0ELi2ELi4ELi4ELi4ELb0EEENS1_21CollectiveEpilogueBwdISA_SB_SD_Li256ELb1ELb0ELi2EEENS1_19SingleTileSchedulerILb1ELb0ELb0ELi128EEEEEEEEEvNT_6ParamsE$_ZZN4cute6detail16composition_implINS_5tupleIJNS_1CILi8EEENS3_ILi2EEES5_S5_S4_S5_EEENS2_IJNS3_ILi1EEEiiiNS3_ILi72EEENS3_ILi512EEEEEENS2_IJS5_S5_EEENS2_IJS7_S4_EEEEEDaRKT_RKT0_RKT1_RKT2_ENKUlRKT_RKT0_E_clIS5_S4_EEDaSR_SU_,@function
        .size           $_ZN7cutlass13device_kernelIN5flash19enable_sm80_to_sm89INS1_16FlashAttnBwdSm80INS1_25CollectiveMainloopBwdSm80ILi2ELi2EN4cute5tupleIJNS5_1CILi128EEES8_NS7_ILi64EEEEEENS_10bfloat16_tEfNS_4arch4Sm80ELb0ELb0ELb1ELb1ELb1ELb0ELb0ELb0ELi2ELi4ELi4ELi4ELb0EEENS1_21CollectiveEpilogueBwdISA_SB_SD_Li256ELb1ELb0ELi2EEENS1_19SingleTileSchedulerILb1ELb0ELb0ELi128EEEEEEEEEvNT_6ParamsE$_ZZN4cute6detail16composition_implINS_5tupleIJNS_1CILi8EEENS3_ILi2EEES5_S5_S4_S5_EEENS2_IJNS3_ILi1EEEiiiNS3_ILi72EEENS3_ILi512EEEEEENS2_IJS5_S5_EEENS2_IJS7_S4_EEEEEDaRKT_RKT0_RKT1_RKT2_ENKUlRKT_RKT0_E_clIS5_S4_EEDaSR_SU_,($_ZN7cutlass13device_kernelIN5flash19enable_sm80_to_sm89INS1_16FlashAttnBwdSm80INS1_25CollectiveMainloopBwdSm80ILi2ELi2EN4cute5tupleIJNS5_1CILi128EEES8_NS7_ILi64EEEEEENS_10bfloat16_tEfNS_4arch4Sm80ELb0ELb0ELb1ELb1ELb1ELb0ELb0ELb0ELi2ELi4ELi4ELi4ELb0EEENS1_21CollectiveEpilogueBwdISA_SB_SD_Li256ELb1ELb0ELi2EEENS1_19SingleTileSchedulerILb1ELb0ELb0ELi128EEEEEEEEEvNT_6ParamsE$_ZZN4cute6detail16composition_implINS_5tupleIJNS_1CILi8EEENS3_ILi2EEES5_S5_S4_S5_EEENS2_IJNS3_ILi1EEEiiiNS3_ILi72EEENS3_ILi512EEEEEENS2_IJS5_S5_S5_EEENS2_IJS7_S9_S4_EEEEEDaRKT_RKT0_RKT1_RKT2_ENKUlRKT_RKT0_E_clIS5_S4_EEDaSR_SU_ - $_ZN7cutlass13device_kernelIN5flash19enable_sm80_to_sm89INS1_16FlashAttnBwdSm80INS1_25CollectiveMainloopBwdSm80ILi2ELi2EN4cute5tupleIJNS5_1CILi128EEES8_NS7_ILi64EEEEEENS_10bfloat16_tEfNS_4arch4Sm80ELb0ELb0ELb1ELb1ELb1ELb0ELb0ELb0ELi2ELi4ELi4ELi4ELb0EEENS1_21CollectiveEpilogueBwdISA_SB_SD_Li256ELb1ELb0ELi2EEENS1_19SingleTileSchedulerILb1ELb0ELb0ELi128EEEEEEEEEvNT_6ParamsE$_ZZN4cute6detail16composition_implINS_5tupleIJNS_1CILi8EEENS3_ILi2EEES5_S5_S4_S5_EEENS2_IJNS3_ILi1EEEiiiNS3_ILi72EEENS3_ILi512EEEEEENS2_IJS5_S5_EEENS2_IJS7_S4_EEEEEDaRKT_RKT0_RKT1_RKT2_ENKUlRKT_RKT0_E_clIS5_S4_EEDaSR_SU_)
$_ZN7cutlass13device_kernelIN5flash19enable_sm80_to_sm89INS1_16FlashAttnBwdSm80INS1_25CollectiveMainloopBwdSm80ILi2ELi2EN4cute5tupleIJNS5_1CILi128EEES8_NS7_ILi64EEEEEENS_10bfloat16_tEfNS_4arch4Sm80ELb0ELb0ELb1ELb1ELb1ELb0ELb0ELb0ELi2ELi4ELi4ELi4ELb0EEENS1_21CollectiveEpilogueBwdISA_SB_SD_Li256ELb1ELb0ELi2EEENS1_19SingleTileSchedulerILb1ELb0ELb0ELi128EEEEEEEEEvNT_6ParamsE$_ZZN4cute6detail16composition_implINS_5tupleIJNS_1CILi8EEENS3_ILi2EEES5_S5_S4_S5_EEENS2_IJNS3_ILi1EEEiiiNS3_ILi72EEENS3_ILi512EEEEEENS2_IJS5_S5_EEENS2_IJS7_S4_EEEEEDaRKT_RKT0_RKT1_RKT2_ENKUlRKT_RKT0_E_clIS5_S4_EEDaSR_SU_:
        /* <DEDUP_REMOVED lines=15> */
[----:B-1---5:R-:W-:Y:S05]  /*f470*/  CALL.REL.NOINC `($_ZN7cutlass13device_kernelIN5flash19enable_sm80_to_sm89INS1_16FlashAttnBwdSm80INS1_25CollectiveMainloopBwdSm80ILi2ELi2EN4cute5tupleIJNS5_1CILi128EEES8_NS7_ILi64EEEEEENS_10bfloat16_tEfNS_4arch4Sm80ELb0ELb0ELb1ELb1ELb1ELb0ELb0ELb0ELi2ELi4ELi4ELi4ELb0EEENS1_21CollectiveEpilogueBwdISA_SB_SD_Li256ELb1ELb0ELi2EEENS1_19SingleTileSchedulerILb1ELb0ELb0ELi128EEEEEEEEEvNT_6ParamsE$_ZZN4cute6detail16composition_implINS_5tupleIJNS_1CILi8EEENS3_ILi2EEES5_S5_S4_S5_EEENS2_IJNS3_ILi1EEEiiiNS3_ILi72EEENS3_ILi512EEEEEES5_S4_EEDaRKT_RKT0_RKT1_RKT2_ENKUlRKT_T0_E_clINS2_IJNS2_IJEEEST_S5_S7_EEENS_17integral_constantIiLi1EEEEEDaSP_SQ_) ;  /* 0x0000066000007944 */ /* 0x022fea0003c00000 */
[----:B-----5:R2:W-:Y:S01]  /*f480*/  STL [R1+0x13b0], R2 ;  /* 0x0013b00201007387 */ /* 0x0205e20000100800 */
[----:B------:R-:W-:Y:S02]  /*f490*/  IADD3 R3, R5, 0x28, RZ ;  /* 0x0000002805037810 */ /* 0x000fe40007ffe0ff */
[----:B------:R-:W-:Y:S01]  /*f4a0*/  MOV R6, 0xf4d0 ;  /* 0x0000f4d000067802 */ /* 0x000fe20000000f00 */
[----:B------:R2:W-:Y:S04]  /*f4b0*/  STL.64 [R1+0x13a8], R70 ;  /* 0x0013a84601007387 */ /* 0x0005e80000100a00 */
[----:B-12---:R-:W-:Y:S05]  /*f4c0*/  CALL.REL.NOINC `($_ZN7cutlass13device_kernelIN5flash19enable_sm80_to_sm89INS1_16FlashAttnBwdSm80INS1_25CollectiveMainloopBwdSm80ILi2ELi2EN4cute5tupleIJNS5_1CILi128EEES8_NS7_ILi64EEEEEENS_10bfloat16_tEfNS_4arch4Sm80ELb0ELb0ELb1ELb1ELb1ELb0ELb0ELb0ELi2ELi4ELi4ELi4ELb0EEENS1_21CollectiveEpilogueBwdISA_SB_SD_Li256ELb1ELb0ELi2EEENS1_19SingleTileSchedulerILb1ELb0ELb0ELi128EEEEEEEEEvNT_6ParamsE$_ZZN4cute6detail16composition_implINS_5tupleIJNS_1CILi8EEENS3_ILi2EEES5_S5_S4_S5_EEENS2_IJNS3_ILi1EEEiiiNS3_ILi72EEENS3_ILi512EEEEEES5_S4_EEDaRKT_RKT0_RKT1_RKT2_ENKUlRKT_T0_E_clINS2_IJNS2_IJS5_EEENS2_IJiEEES7_S7_EEENS_17integral_constantIiLi2EEEEEDaSP_SQ_) ;  /* 0x000006e000007944 */ /* 0x006fea0003c00000 */
[----:B------:R-:W2:Y:S01]  /*f4d0*/  LDL.64 R8, [R1+0x13a8] ;  /* 0x0013a80001087983 */ /* 0x000ea20000100a00 */
[----:B------:R-:W-:Y:S02]  /*f4e0*/  IADD3 R3, R5, 0x18, RZ ;  /* 0x0000001805037810 */ /* 0x000fe40007ffe0ff */
[----:B------:R-:W-:Y:S01]  /*f4f0*/  MOV R6, 0xf530 ;  /* 0x0000f53000067802 */ /* 0x000fe20000000f00 */
[----:B-----5:R3:W-:Y:S04]  /*f500*/  STL [R1+0x13a0], R2 ;  /* 0x0013a00201007387 */ /* 0x0207e80000100800 */
[----:B--2---:R3:W-:Y:S02]  /*f510*/  STL.64 [R1+0x1398], R8 ;  /* 0x0013980801007387 */ /* 0x0047e40000100a00 */
[----:B-1-3--:R-:W-:Y:S05]  /*f520*/  CALL.REL.NOINC `($_ZN7cutlass13device_kernelIN5flash19enable_sm80_to_sm89INS1_16FlashAttnBwdSm80INS1_25CollectiveMainloopBwdSm80ILi2ELi2EN4cute5tupleIJNS5_1CILi128EEES8_NS7_ILi64EEEEEENS_10bfloat16_tEfNS_4arch4Sm80ELb0ELb0ELb1ELb1ELb1ELb0ELb0ELb0ELi2ELi4ELi4ELi4ELb0EEENS1_21CollectiveEpilogueBwdISA_SB_SD_Li256ELb1ELb0ELi2EEENS1_19SingleTileSchedulerILb1ELb0ELb0ELi128EEEEEEEEEvNT_6ParamsE$_ZZN4cute6detail16composition_implINS_5tupleIJNS_1CILi8EEENS3_ILi2EEES5_S5_S4_S5_EEENS2_IJNS3_ILi1EEEiiiNS3_ILi72EEENS3_ILi512EEEEEES5_S4_EEDaRKT_RKT0_RKT1_RKT2_ENKUlRKT_T0_E_clINS2_IJNS2_IJS5_EEENS2_IJiEEES7_S7_EEENS_17integral_constantIiLi3EEEEEDaSP_SQ_) ;  /* 0x0000072000007944 */ /* 0x00afea0003c00000 */
[----:B------:R-:W2:Y:S01]  /*f530*/  LDL.64 R8, [R1+0x1398] ;  /* 0x0013980001087983 */ /* 0x000ea20000100a00 */
[----:B------:R-:W-:-:S02]  /*f540*/  IADD3 R3, R5, 0x8, RZ ;  /* 0x0000000805037810 */ /* 0x000fc40007ffe0ff */
[----:B------:R-:W-:Y:S01]  /*f550*/  MOV R6, 0xf590 ;  /* 0x0000f59000067802 */ /* 0x000fe20000000f00 */
[----:B-----5:R3:W-:Y:S04]  /*f560*/  STL [R1+0x1390], R2 ;  /* 0x0013900201007387 */ /* 0x0207e80000100800 */
[----:B--2---:R3:W-:Y:S02]  /*f570*/  STL.64 [R1+0x1388], R8 ;  /* 0x0013880801007387 */ /* 0x0047e40000100a00 */
[----:B-1-3--:R-:W-:Y:S05]  /*f580*/  CALL.REL.NOINC `($_ZN7cutlass13device_kernelIN5flash19enable_sm80_to_sm89INS1_16FlashAttnBwdSm80INS1_25CollectiveMainloopBwdSm80ILi2ELi2EN4cute5tupleIJNS5_1CILi128EEES8_NS7_ILi64EEEEEENS_10bfloat16_tEfNS_4arch4Sm80ELb0ELb0ELb1ELb1ELb1ELb0ELb0ELb0ELi2ELi4ELi4ELi4ELb0EEENS1_21CollectiveEpilogueBwdISA_SB_SD_Li256ELb1ELb0ELi2EEENS1_19SingleTileSchedulerILb1ELb0ELb0ELi128EEEEEEEEEvNT_6ParamsE$_ZZN4cute6detail16composition_implINS_5tupleIJNS_1CILi8EEENS3_ILi2EEES5_S5_S4_S5_EEENS2_IJNS3_ILi1EEEiiiNS3_ILi72EEENS3_ILi512EEEEEES5_S4_EEDaRKT_RKT0_RKT1_RKT2_ENKUlRKT_T0_E_clINS2_IJNS2_IJS5_EEENS2_IJiEEES7_S7_EEENS_17integral_constantIiLi4EEEEEDaSP_SQ_) ;  /* 0x0000076000007944 */ /* 0x00afea0003c00000 */
[----:B------:R-:W-:Y:S02]  /*f590*/  MOV R2, R57 ;  /* 0x0000003900027202 */ /* 0x000fe40000000f00 */
[----:B------:R-:W-:Y:S02]  /*f5a0*/  MOV R6, 0xf5c0 ;  /* 0x0000f5c000067802 */ /* 0x000fe40000000f00 */
[----:B-1---5:R-:W-:Y:S05]  /*f5b0*/  CALL.REL.NOINC `($_ZN7cutlass13device_kernelIN5flash19enable_sm80_to_sm89INS1_16FlashAttnBwdSm80INS1_25CollectiveMainloopBwdSm80ILi2ELi2EN4cute5tupleIJNS5_1CILi128EEES8_NS7_ILi64EEEEEENS_10bfloat16_tEfNS_4arch4Sm80ELb0ELb0ELb1ELb1ELb1ELb0ELb0ELb0ELi2ELi4ELi4ELi4ELb0EEENS1_21CollectiveEpilogueBwdISA_SB_SD_Li256ELb1ELb0ELi2EEENS1_19SingleTileSchedulerILb1ELb0ELb0ELi128EEEEEEEEEvNT_6ParamsE$_ZN4cute5tupleIJNS_1CILi2EEEiEEC2ERKS2_RKi) ;  /* 0xffffcc8000007944 */ /* 0x022fea0003c3ffff */
[----:B------:R1:W5:Y:S01]  /*f5c0*/  LDL R2, [R1+0x13c8] ;  /* 0x0013c80001027983 */ /* 0x0003620000100800 */
[----:B------:R-:W-:-:S04]  /*f5d0*/  MOV R63, 0x0 ;  /* 0x00000000003f7802 */ /* 0x000fc80000000f00 */
[----:B------:R-:W-:Y:S05]  /*f5e0*/  RET.REL.NODEC R62 `(_ZN7cutlass13device_kernelIN5flash19enable_sm80_to_sm89INS1_16FlashAttnBwdSm80INS1_25CollectiveMainloopBwdSm80ILi2ELi2EN4cute5tupleIJNS5_1CILi128EEES8_NS7_ILi64EEEEEENS_10bfloat16_tEfNS_4arch4Sm80ELb0ELb0ELb1ELb1ELb1ELb0ELb0ELb0ELi2ELi4ELi4ELi4ELb0EEENS1_21CollectiveEpilogueBwdISA_SB_SD_Li256ELb1ELb0ELi2EEENS1_19SingleTileSchedulerILb1ELb0ELb0ELi128EEEEEEEEEvNT_6ParamsE) ;  /* 0xffff0a103e007950 */ /* 0x000fea0003c3ffff */
        .type           $_ZN7cutlass13device_kernelIN5flash19enable_sm80_to_sm89INS1_16FlashAttnBwdSm80INS1_25CollectiveMainloopBwdSm80ILi2ELi2EN4cute5tupleIJNS5_1CILi128EEES8_NS7_ILi64EEEEEENS_10bfloat16_tEfNS_4arch4Sm80ELb0ELb0ELb1ELb1ELb1ELb0ELb0ELb0ELi2ELi4ELi4ELi4ELb0EEENS1_21CollectiveEpilogueBwdISA_SB_SD_Li256ELb1ELb0ELi2EEENS1_19SingleTileSchedulerILb1ELb0ELb0ELi128EEEEEEEEEvNT_6ParamsE$_ZZN4cute6detail16composition_implINS_5tupleIJNS_1CILi8EEENS3_ILi2EEES5_S5_S4_S5_EEENS2_IJNS3_ILi1EEEiiiNS3_ILi72EEENS3_ILi512EEEEEENS2_IJS5_S5_S5_EEENS2_IJS7_S9_S4_EEEEEDaRKT_RKT0_RKT1_RKT2_ENKUlRKT_RKT0_E_clIS5_S4_EEDaSR_SU_,@function
        .size           $_ZN7cutlass13device_kernelIN5flash19enable_sm80_to_sm89INS1_16FlashAttnBwdSm80INS1_25CollectiveMainloopBwdSm80ILi2ELi2EN4cute5tupleIJNS5_1CILi128EEES8_NS7_ILi64EEEEEENS_10bfloat16_tEfNS_4arch4Sm80ELb0ELb0ELb1ELb1ELb1ELb0ELb0ELb0ELi2ELi4ELi4ELi4ELb0EEENS1_21CollectiveEpilogueBwdISA_SB_SD_Li256ELb1ELb0ELi2EEENS1_19SingleTileSchedulerILb1ELb0ELb0ELi128EEEEEEEEEvNT_6ParamsE$_ZZN4cute6detail16composition_implINS_5tupleIJNS_1CILi8EEENS3_ILi2EEES5_S5_S4_S5_EEENS2_IJNS3_ILi1EEEiiiNS3_ILi72EEENS3_ILi512EEEEEENS2_IJS5_S5_S5_EEENS2_IJS7_S9_S4_EEEEEDaRKT_RKT0_RKT1_RKT2_ENKUlRKT_RKT0_E_clIS5_S4_EEDaSR_SU_,($_ZN7cutlass13device_kernelIN5flash19enable_sm80_to_sm89INS1_16FlashAttnBwdSm80INS1_25CollectiveMainloopBwdSm80ILi2ELi2EN4cute5tupleIJNS5_1CILi128EEES8_NS7_ILi64EEEEEENS_10bfloat16_tEfNS_4arch4Sm80ELb0ELb0ELb1ELb1ELb1ELb0ELb0ELb0ELi2ELi4ELi4ELi4ELb0EEENS1_21CollectiveEpilogueBwdISA_SB_SD_Li256ELb1ELb0ELi2EEENS1_19SingleTileSchedulerILb1ELb0ELb0ELi128EEEEEEEEEvNT_6ParamsE$_ZZN4cute6detail16composition_implINS_5tupleIJNS_1CILi8EEENS3_ILi2EEES5_S5_S4_S5_EEENS2_IJNS3_ILi1EEEiiiNS3_ILi72EEENS3_ILi512EEEEEENS3_ILi4EEENS3_ILi16EEEEEDaRKT_RKT0_RKT1_RKT2_ENKUlRKT_T0_E_clINS2_IJNS2_IJEEESV_SB_S7_EEENS_17integral_constantIiLi2EEEEEDaSR_SS_ - $_ZN7cutlass13device_kernelIN5flash19enable_sm80_to_sm89INS1_16FlashAttnBwdSm80INS1_25CollectiveMainloopBwdSm80ILi2ELi2EN4cute5tupleIJNS5_1CILi128EEES8_NS7_ILi64EEEEEENS_10bfloat16_tEfNS_4arch4Sm80ELb0ELb0ELb1ELb1ELb1ELb0ELb0ELb0ELi2ELi4ELi4ELi4ELb0EEENS1_21CollectiveEpilogueBwdISA_SB_SD_Li256ELb1ELb0ELi2EEENS1_19SingleTileSchedulerILb1ELb0ELb0ELi128EEEEEEEEEvNT_6ParamsE$_ZZN4cute6detail16composition_implINS_5tupleIJNS_1CILi8EEENS3_ILi2EEES5_S5_S4_S5_EEENS2_IJNS3_ILi1EEEiiiNS3_ILi72EEENS3_ILi512EEEEEENS2_IJS5_S5_S5_EEENS2_IJS7_S9_S4_EEEEEDaRKT_RKT0_RKT1_RKT2_ENKUlRKT_RKT0_E_clIS5_S4_EEDaSR_SU_)
$_ZN7cutlass13device_kernelIN5flash19enable_sm80_to_sm89INS1_16FlashAttnBwdSm80INS1_25CollectiveMainloopBwdSm80ILi2ELi2EN4cute5tupleIJNS5_1CILi128EEES8_NS7_ILi64EEEEEENS_10bfloat16_tEfNS_4arch4Sm80ELb0ELb0ELb1ELb1ELb1ELb0ELb0ELb0ELi2ELi4ELi4ELi4ELb0EEENS1_21CollectiveEpilogueBwdISA_SB_SD_Li256ELb1ELb0ELi2EEENS1_19SingleTileSchedulerILb1ELb0ELb0ELi128EEEEEEEEEvNT_6ParamsE$_ZZN4cute6detail16composition_implINS_5tupleIJNS_1CILi8EEENS3_ILi2EEES5_S5_S4_S5_EEENS2_IJNS3_ILi1EEEiiiNS3_ILi72EEENS3_ILi512EEEEEENS2_IJS5_S5_S5_EEENS2_IJS7_S9_S4_EEEEEDaRKT_RKT0_RKT1_RKT2_ENKUlRKT_RKT0_E_clIS5_S4_EEDaSR_SU_:
        /* <DEDUP_REMOVED lines=37> */
[----:B------:R-:W-:Y:S02]  /*f840*/  MOV R4, R10 ;  /* 0x0000000a00047202 */ /* 0x000fe40000000f00 */
[----:B------:R-:W-:-:S04]  /*f850*/  MOV R5, 0x0 ;  /* 0x0000000000057802 */ /* 0x000fc80000000f00 */
[----:B------:R-:W-:Y:S05]  /*f860*/  RET.REL.NODEC R4 `(_ZN7cutlass13device_kernelIN5flash19enable_sm80_to_sm89INS1_16FlashAttnBwdSm80INS1_25CollectiveMainloopBwdSm80ILi2ELi2EN4cute5tupleIJNS5_1CILi128EEES8_NS7_ILi64EEEEEENS_10bfloat16_tEfNS_4arch4Sm80ELb0ELb0ELb1ELb1ELb1ELb0ELb0ELb0ELi2ELi4ELi4ELi4ELb0EEENS1_21CollectiveEpilogueBwdISA_SB_SD_Li256ELb1ELb0ELi2EEENS1_19SingleTileSchedulerILb1ELb0ELb0ELi128EEEEEEEEEvNT_6ParamsE) ;  /* 0xffff079004007950 */ /* 0x000fea0003c3ffff */
        .type           $_ZN7cutlass13device_kernelIN5flash19enable_sm80_to_sm89INS1_16FlashAttnBwdSm80INS1_25CollectiveMainloopBwdSm80ILi2ELi2EN4cute5tupleIJNS5_1CILi128EEES8_NS7_ILi64EEEEEENS_10bfloat16_tEfNS_4arch4Sm80ELb0ELb0ELb1ELb1ELb1ELb0ELb0ELb0ELi2ELi4ELi4ELi4ELb0EEENS1_21CollectiveEpilogueBwdISA_SB_SD_Li256ELb1ELb0ELi2EEENS1_19SingleTileSchedulerILb1ELb0ELb0ELi128EEEEEEEEEvNT_6ParamsE$_ZZN4cute6detail16composition_implINS_5tupleIJNS_1CILi8EEENS3_ILi2EEES5_S5_S4_S5_EEENS2_IJNS3_ILi1EEEiiiNS3_ILi72EEENS3_ILi512EEEEEENS3_ILi4EEENS3_ILi16EEEEEDaRKT_RKT0_RKT1_RKT2_ENKUlRKT_T0_E_clINS2_IJNS2_IJEEESV_SB_S7_EEENS_17integral_constantIiLi2EEEEEDaSR_SS_,@function
        .size           $_ZN7cutlass13device_kernelIN5flash19enable_sm80_to_sm89INS1_16FlashAttnBwdSm80INS1_25CollectiveMainloopBwdSm80ILi2ELi2EN4cute5tupleIJNS5_1CILi128EEES8_NS7_ILi64EEEEEENS_10bfloat16_tEfNS_4arch4Sm80ELb0ELb0ELb1ELb1ELb1ELb0ELb0ELb0ELi2ELi4ELi4ELi4ELb0EEENS1_21CollectiveEpilogueBwdISA_SB_SD_Li256ELb1ELb0ELi2EEENS1_19SingleTileSchedulerILb1ELb0ELb0ELi128EEEEEEEEEvNT_6ParamsE$_ZZN4cute6detail16composition_implINS_5tupleIJNS_1CILi8EEENS3_ILi2EEES5_S5_S4_S5_EEENS2_IJNS3_ILi1EEEiiiNS3_ILi72EEENS3_ILi512EEEEEENS3_ILi4EEENS3_ILi16EEEEEDaRKT_RKT0_RKT1_RKT2_ENKUlRKT_T0_E_clINS2_IJNS2_IJEEESV_SB_S7_EEENS_17integral_constantIiLi2EEEEEDaSR_SS_,($_ZN7cutlass13device_kernelIN5flash19enable_sm80_to_sm89INS1_16FlashAttnBwdSm80INS1_25CollectiveMainloopBwdSm80ILi2ELi2EN4cute5tupleIJNS5_1CILi128EEES8_NS7_ILi64EEEEEENS_10bfloat16_tEfNS_4arch4Sm80ELb0ELb0ELb1ELb1ELb1ELb0ELb0ELb0ELi2ELi4ELi4ELi4ELb0EEENS1_21CollectiveEpilogueBwdISA_SB_SD_Li256ELb1ELb0ELi2EEENS1_19SingleTileSchedulerILb1ELb0ELb0ELi128EEEEEEEEEvNT_6ParamsE$_ZZN4cute6detail16composition_implINS_5tupleIJNS_1CILi8EEENS3_ILi2EEES5_S5_S4_S5_EEENS2_IJNS3_ILi1EEEiiiNS3_ILi72EEENS3_ILi512EEEEEENS3_ILi4EEENS3_ILi16EEEEEDaRKT_RKT0_RKT1_RKT2_ENKUlRKT_T0_E_clINS2_IJNS2_IJS5_EEENS2_IJiEEES5_S7_EEENS_17integral_constantIiLi3EEEEEDaSR_SS_ - $_ZN7cutlass13device_kernelIN5flash19enable_sm80_to_sm89INS1_16FlashAttnBwdSm80INS1_25CollectiveMainloopBwdSm80ILi2ELi2EN4cute5tupleIJNS5_1CILi128EEES8_NS7_ILi64EEEEEENS_10bfloat16_tEfNS_4arch4Sm80ELb0ELb0ELb1ELb1ELb1ELb0ELb0ELb0ELi2ELi4ELi4ELi4ELb0EEENS1_21CollectiveEpilogueBwdISA_SB_SD_Li256ELb1ELb0ELi2EEENS1_19SingleTileSchedulerILb1ELb0ELb0ELi128EEEEEEEEEvNT_6ParamsE$_ZZN4cute6detail16composition_implINS_5tupleIJNS_1CILi8EEENS3_ILi2EEES5_S5_S4_S5_EEENS2_IJNS3_ILi1EEEiiiNS3_ILi72EEENS3_ILi512EEEEEENS3_ILi4EEENS3_ILi16EEEEEDaRKT_RKT0_RKT1_RKT2_ENKUlRKT_T0_E_clINS2_IJNS2_IJEEESV_SB_S7_EEENS_17integral_constantIiLi2EEEEEDaSR_SS_)
$_ZN7cutlass13device_kernelIN5flash19enable_sm80_to_sm89INS1_16FlashAttnBwdSm80INS1_25CollectiveMainloopBwdSm80ILi2ELi2EN4cute5tupleIJNS5_1CILi128EEES8_NS7_ILi64EEEEEENS_10bfloat16_tEfNS_4arch4Sm80ELb0ELb0ELb1ELb1ELb1ELb0ELb0ELb0ELi2ELi4ELi4ELi4ELb0EEENS1_21CollectiveEpilogueBwdISA_SB_SD_Li256ELb1ELb0ELi2EEENS1_19SingleTileSchedulerILb1ELb0ELb0ELi128EEEEEEEEEvNT_6ParamsE$_ZZN4cute6detail16composition_implINS_5tupleIJNS_1CILi8EEENS3_ILi2EEES5_S5_S4_S5_EEENS2_IJNS3_ILi1EEEiiiNS3_ILi72EEENS3_ILi512EEEEEENS3_ILi4EEENS3_ILi16EEEEEDaRKT_RKT0_RKT1_RKT2_ENKUlRKT_T0_E_clINS2_IJNS2_IJEEESV_SB_S7_EEENS_17integral_constantIiLi2EEEEEDaSR_SS_:
        /* <DEDUP_REMOVED lines=13> */
        .type           $_ZN7cutlass13device_kernelIN5flash19enable_sm80_to_sm89INS1_16FlashAttnBwdSm80INS1_25CollectiveMainloopBwdSm80ILi2ELi2EN4cute5tupleIJNS5_1CILi128EEES8_NS7_ILi64EEEEEENS_10bfloat16_tEfNS_4arch4Sm80ELb0ELb0ELb1ELb1ELb1ELb0ELb0ELb0ELi2ELi4ELi4ELi4ELb0EEENS1_21CollectiveEpilogueBwdISA_SB_SD_Li256ELb1ELb0ELi2EEENS1_19SingleTileSchedulerILb1ELb0ELb0ELi128EEEEEEEEEvNT_6ParamsE$_ZZN4cute6detail16composition_implINS_5tupleIJNS_1CILi8EEENS3_ILi2EEES5_S5_S4_S5_EEENS2_IJNS3_ILi1EEEiiiNS3_ILi72EEENS3_ILi512EEEEEENS3_ILi4EEENS3_ILi16EEEEEDaRKT_RKT0_RKT1_RKT2_ENKUlRKT_T0_E_clINS2_IJNS2_IJS5_EEENS2_IJiEEES5_S7_EEENS_17integral_constantIiLi3EEEEEDaSR_SS_,@function
        .size           $_ZN7cutlass13device_kernelIN5flash19enable_sm80_to_sm89INS1_16FlashAttnBwdSm80INS1_25CollectiveMainloopBwdSm80ILi2ELi2EN4cute5tupleIJNS5_1CILi128EEES8_NS7_ILi64EEEEEENS_10bfloat16_tEfNS_4arch4Sm80ELb0ELb0ELb1ELb1ELb1ELb0ELb0ELb0ELi2ELi4ELi4ELi4ELb0EEENS1_21CollectiveEpilogueBwdISA_SB_SD_Li256ELb1ELb0ELi2EEENS1_19SingleTileSchedulerILb1ELb0ELb0ELi128EEEEEEEEEvNT_6ParamsE$_ZZN4cute6detail16composition_implINS_5tupleIJNS_1CILi8EEENS3_ILi2EEES5_S5_S4_S5_EEENS2_IJNS3_ILi1EEEiiiNS3_ILi72EEENS3_ILi512EEEEEENS3_ILi4EEENS3_ILi16EEEEEDaRKT_RKT0_RKT1_RKT2_ENKUlRKT_T0_E_clINS2_IJNS2_IJS5_EEENS2_IJiEEES5_S7_EEENS_17integral_constantIiLi3EEEEEDaSR_SS_,($_ZN7cutlass13device_kernelIN5flash19enable_sm80_to_sm89INS1_16FlashAttnBwdSm80INS1_25CollectiveMainloopBwdSm80ILi2ELi2EN4cute5tupleIJNS5_1CILi128EEES8_NS7_ILi64EEEEEENS_10bfloat16_tEfNS_4arch4Sm80ELb0ELb0ELb1ELb1ELb1ELb0ELb0ELb0ELi2ELi4ELi4ELi4ELb0EEENS1_21CollectiveEpilogueBwdISA_SB_SD_Li256ELb1ELb0ELi2EEENS1_19SingleTileSchedulerILb1ELb0ELb0ELi128EEEEEEEEEvNT_6ParamsE$_ZZN4cute6detail16composition_implINS_5tupleIJNS_1CILi8EEENS3_ILi2EEES5_S5_S4_S5_EEENS2_IJNS3_ILi1EEEiiiNS3_ILi72EEENS3_ILi512EEEEEENS3_ILi4EEENS3_ILi16EEEEEDaRKT_RKT0_RKT1_RKT2_ENKUlRKT_T0_E_clINS2_IJNS2_IJS5_S5_EEENS2_IJiiEEES7_S7_EEENS_17integral_constantIiLi4EEEEEDaSR_SS_ - $_ZN7cutlass13device_kernelIN5flash19enable_sm80_to_sm89INS1_16FlashAttnBwdSm80INS1_25CollectiveMainloopBwdSm80ILi2ELi2EN4cute5tupleIJNS5_1CILi128EEES8_NS7_ILi64EEEEEENS_10bfloat16_tEfNS_4arch4Sm80ELb0ELb0ELb1ELb1ELb1ELb0ELb0ELb0ELi2ELi4ELi4ELi4ELb0EEENS1_21CollectiveEpilogueBwdISA_SB_SD_Li256ELb1ELb0ELi2EEENS1_19SingleTileSchedulerILb1ELb0ELb0ELi128EEEEEEEEEvNT_6ParamsE$_ZZN4cute6detail16composition_implINS_5tupleIJNS_1CILi8EEENS3_ILi2EEES5_S5_S4_S5_EEENS2_IJNS3_ILi1EEEiiiNS3_ILi72EEENS3_ILi512EEEEEENS3_ILi4EEENS3_ILi16EEEEEDaRKT_RKT0_RKT1_RKT2_ENKUlRKT_T0_E_clINS2_IJNS2_IJS5_EEENS2_IJiEEES5_S7_EEENS_17integral_constantIiLi3EEEEEDaSR_SS_)
$_ZN7cutlass13device_kernelIN5flash19enable_sm80_to_sm89INS1_16FlashAttnBwdSm80INS1_25CollectiveMainloopBwdSm80ILi2ELi2EN4cute5tupleIJNS5_1CILi128EEES8_NS7_ILi64EEEEEENS_10bfloat16_tEfNS_4arch4Sm80ELb0ELb0ELb1ELb1ELb1ELb0ELb0ELb0ELi2ELi4ELi4ELi4ELb0EEENS1_21CollectiveEpilogueBwdISA_SB_SD_Li256ELb1ELb0ELi2EEENS1_19SingleTileSchedulerILb1ELb0ELb0ELi128EEEEEEEEEvNT_6ParamsE$_ZZN4cute6detail16composition_implINS_5tupleIJNS_1CILi8EEENS3_ILi2EEES5_S5_S4_S5_EEENS2_IJNS3_ILi1EEEiiiNS3_ILi72EEENS3_ILi512EEEEEENS3_ILi4EEENS3_ILi16EEEEEDaRKT_RKT0_RKT1_RKT2_ENKUlRKT_T0_E_clINS2_IJNS2_IJS5_EEENS2_IJiEEES5_S7_EEENS_17integral_constantIiLi3EEEEEDaSR_SS_:
        /* <DEDUP_REMOVED lines=13> */
[----:B------:R-:W-:Y:S02]  /*fa10*/  MOV R4, R70 ;  /* 0x0000004600047202 */ /* 0x000fe40000000f00 */
[----:B------:R-:W-:-:S04]  /*fa20*/  MOV R5, 0x0 ;  /* 0x0000000000057802 */ /* 0x000fc80000000f00 */
[----:B------:R-:W-:Y:S05]  /*fa30*/  RET.REL.NODEC R4 `(_ZN7cutlass13device_kernelIN5flash19enable_sm80_to_sm89INS1_16FlashAttnBwdSm80INS1_25CollectiveMainloopBwdSm80ILi2ELi2EN4cute5tupleIJNS5_1CILi128EEES8_NS7_ILi64EEEEEENS_10bfloat16_tEfNS_4arch4Sm80ELb0ELb0ELb1ELb1ELb1ELb0ELb0ELb0ELi2ELi4ELi4ELi4ELb0EEENS1_21CollectiveEpilogueBwdISA_SB_SD_Li256ELb1ELb0ELi2EEENS1_19SingleTileSchedulerILb1ELb0ELb0ELi128EEEEEEEEEvNT_6ParamsE) ;  /* 0xffff05c004007950 */ /* 0x000fea0003c3ffff */
        .type           $_ZN7cutlass13device_kernelIN5flash19enable_sm80_to_sm89INS1_16FlashAttnBwdSm80INS1_25CollectiveMainloopBwdSm80ILi2ELi2EN4cute5tupleIJNS5_1CILi128EEES8_NS7_ILi64EEEEEENS_10bfloat16_tEfNS_4arch4Sm80ELb0ELb0ELb1ELb1ELb1ELb0ELb0ELb0ELi2ELi4ELi4ELi4ELb0EEENS1_21CollectiveEpilogueBwdISA_SB_SD_Li256ELb1ELb0ELi2EEENS1_19SingleTileSchedulerILb1ELb0ELb0ELi128EEEEEEEEEvNT_6ParamsE$_ZZN4cute6detail16composition_implINS_5tupleIJNS_1CILi8EEENS3_ILi2EEES5_S5_S4_S5_EEENS2_IJNS3_ILi1EEEiiiNS3_ILi72EEENS3_ILi512EEEEEENS3_ILi4EEENS3_ILi16EEEEEDaRKT_RKT0_RKT1_RKT2_ENKUlRKT_T0_E_clINS2_IJNS2_IJS5_S5_EEENS2_IJiiEEES7_S7_EEENS_17integral_constantIiLi4EEEEEDaSR_SS_,@function
        .size           $_ZN7cutlass13device_kernelIN5flash19enable_sm80_to_sm89INS1_16FlashAttnBwdSm80INS1_25CollectiveMainloopBwdSm80ILi2ELi2EN4cute5tupleIJNS5_1CILi128EEES8_NS7_ILi64EEEEEENS_10bfloat16_tEfNS_4arch4Sm80ELb0ELb0ELb1ELb1ELb1ELb0ELb0ELb0ELi2ELi4ELi4ELi4ELb0EEENS1_21CollectiveEpilogueBwdISA_SB_SD_Li256ELb1ELb0ELi2EEENS1_19SingleTileSchedulerILb1ELb0ELb0ELi128EEEEEEEEEvNT_6ParamsE$_ZZN4cute6detail16composition_implINS_5tupleIJNS_1CILi8EEENS3_ILi2EEES5_S5_S4_S5_EEENS2_IJNS3_ILi1EEEiiiNS3_ILi72EEENS3_ILi512EEEEEENS3_ILi4EEENS3_ILi16EEEEEDaRKT_RKT0_RKT1_RKT2_ENKUlRKT_T0_E_clINS2_IJNS2_IJS5_S5_EEENS2_IJiiEEES7_S7_EEENS_17integral_constantIiLi4EEEEEDaSR_SS_,($_ZN7cutlass13device_kernelIN5flash19enable_sm80_to_sm89INS1_16FlashAttnBwdSm80INS1_25CollectiveMainloopBwdSm80ILi2ELi2EN4cute5tupleIJNS5_1CILi128EEES8_NS7_ILi64EEEEEENS_10bfloat16_tEfNS_4arch4Sm80ELb0ELb0ELb1ELb1ELb1ELb0ELb0ELb0ELi2ELi4ELi4ELi4ELb0EEENS1_21CollectiveEpilogueBwdISA_SB_SD_Li256ELb1ELb0ELi2EEENS1_19SingleTileSchedulerILb1ELb0ELb0ELi128EEEEEEEEEvNT_6ParamsE$_ZZN4cute6detail16composition_implINS_5tupleIJNS_1CILi8EEENS3_ILi2EEES5_S5_S4_S5_EEENS2_IJNS3_ILi1EEEiiiNS3_ILi72EEENS3_ILi512EEEEEES5_S4_EEDaRKT_RKT0_RKT1_RKT2_ENKUlRKT_T0_E_clINS2_IJNS2_IJEEEST_S5_S7_EEENS_17integral_constantIiLi1EEEEEDaSP_SQ_ - $_ZN7cutlass13device_kernelIN5flash19enable_sm80_to_sm89INS1_16FlashAttnBwdSm80INS1_25CollectiveMainloopBwdSm80ILi2ELi2EN4cute5tupleIJNS5_1CILi128EEES8_NS7_ILi64EEEEEENS_10bfloat16_tEfNS_4arch4Sm80ELb0ELb0ELb1ELb1ELb1ELb0ELb0ELb0ELi2ELi4ELi4ELi4ELb0EEENS1_21CollectiveEpilogueBwdISA_SB_SD_Li256ELb1ELb0ELi2EEENS1_19SingleTileSchedulerILb1ELb0ELb0ELi128EEEEEEEEEvNT_6ParamsE$_ZZN4cute6detail16composition_implINS_5tupleIJNS_1CILi8EEENS3_ILi2EEES5_S5_S4_S5_EEENS2_IJNS3_ILi1EEEiiiNS3_ILi72EEENS3_ILi512EEEEEENS3_ILi4EEENS3_ILi16EEEEEDaRKT_RKT0_RKT1_RKT2_ENKUlRKT_T0_E_clINS2_IJNS2_IJS5_S5_EEENS2_IJiiEEES7_S7_EEENS_17integral_constantIiLi4EEEEEDaSR_SS_)
$_ZN7cutlass13device_kernelIN5flash19enable_sm80_to_sm89INS1_16FlashAttnBwdSm80INS1_25CollectiveMainloopBwdSm80ILi2ELi2EN4cute5tupleIJNS5_1CILi128EEES8_NS7_ILi64EEEEEENS_10bfloat16_tEfNS_4arch4Sm80ELb0ELb0ELb1ELb1ELb1ELb0ELb0ELb0ELi2ELi4ELi4ELi4ELb0EEENS1_21CollectiveEpilogueBwdISA_SB_SD_Li256ELb1ELb0ELi2EEENS1_19SingleTileSchedulerILb1ELb0ELb0ELi128EEEEEEEEEvNT_6ParamsE$_ZZN4cute6detail16composition_implINS_5tupleIJNS_1CILi8EEENS3_ILi2EEES5_S5_S4_S5_EEENS2_IJNS3_ILi1EEEiiiNS3_ILi72EEENS3_ILi512EEEEEENS3_ILi4EEENS3_ILi16EEEEEDaRKT_RKT0_RKT1_RKT2_ENKUlRKT_T0_E_clINS2_IJNS2_IJS5_S5_EEENS2_IJiiEEES7_S7_EEENS_17integral_constantIiLi4EEEEEDaSR_SS_:
        /* <DEDUP_REMOVED lines=10> */
        .type           $_ZN7cutlass13device_kernelIN5flash19enable_sm80_to_sm89INS1_16FlashAttnBwdSm80INS1_25CollectiveMainloopBwdSm80ILi2ELi2EN4cute5tupleIJNS5_1CILi128EEES8_NS7_ILi64EEEEEENS_10bfloat16_tEfNS_4arch4Sm80ELb0ELb0ELb1ELb1ELb1ELb0ELb0ELb0ELi2ELi4ELi4ELi4ELb0EEENS1_21CollectiveEpilogueBwdISA_SB_SD_Li256ELb1ELb0ELi2EEENS1_19SingleTileSchedulerILb1ELb0ELb0ELi128EEEEEEEEEvNT_6ParamsE$_ZZN4cute6detail16composition_implINS_5tupleIJNS_1CILi8EEENS3_ILi2EEES5_S5_S4_S5_EEENS2_IJNS3_ILi1EEEiiiNS3_ILi72EEENS3_ILi512EEEEEES5_S4_EEDaRKT_RKT0_RKT1_RKT2_ENKUlRKT_T0_E_clINS2_IJNS2_IJEEEST_S5_S7_EEENS_17integral_constantIiLi1EEEEEDaSP_SQ_,@function
        .size           $_ZN7cutlass13device_kernelIN5flash19enable_sm80_to_sm89INS1_16FlashAttnBwdSm80INS1_25CollectiveMainloopBwdSm80ILi2ELi2EN4cute5tupleIJNS5_1CILi128EEES8_NS7_ILi64EEEEEENS_10bfloat16_tEfNS_4arch4Sm80ELb0ELb0ELb1ELb1ELb1ELb0ELb0ELb0ELi2ELi4ELi4ELi4ELb0EEENS1_21CollectiveEpilogueBwdISA_SB_SD_Li256ELb1ELb0ELi2EEENS1_19SingleTileSchedulerILb1ELb0ELb0ELi128EEEEEEEEEvNT_6ParamsE$_ZZN4cute6detail16composition_implINS_5tupleIJNS_1CILi8EEENS3_ILi2EEES5_S5_S4_S5_EEENS2_IJNS3_ILi1EEEiiiNS3_ILi72EEENS3_ILi512EEEEEES5_S4_EEDaRKT_RKT0_RKT1_RKT2_ENKUlRKT_T0_E_clINS2_IJNS2_IJEEEST_S5_S7_EEENS_17integral_constantIiLi1EEEEEDaSP_SQ_,($_ZN7cutlass13device_kernelIN5flash19enable_sm80_to_sm89INS1_16FlashAttnBwdSm80INS1_25CollectiveMainloopBwdSm80ILi2ELi2EN4cute5tupleIJNS5_1CILi128EEES8_NS7_ILi64EEEEEENS_10bfloat16_tEfNS_4arch4Sm80ELb0ELb0ELb1ELb1ELb1ELb0ELb0ELb0ELi2ELi4ELi4ELi4ELb0EEENS1_21CollectiveEpilogueBwdISA_SB_SD_Li256ELb1ELb0ELi2EEENS1_19SingleTileSchedulerILb1ELb0ELb0ELi128EEEEEEEEEvNT_6ParamsE$_ZZN4cute6detail16composition_implINS_5tupleIJNS_1CILi8EEENS3_ILi2EEES5_S5_S4_S5_EEENS2_IJNS3_ILi1EEEiiiNS3_ILi72EEENS3_ILi512EEEEEES5_S4_EEDaRKT_RKT0_RKT1_RKT2_ENKUlRKT_T0_E_clINS2_IJNS2_IJS5_EEENS2_IJiEEES7_S7_EEENS_17integral_constantIiLi2EEEEEDaSP_SQ_ - $_ZN7cutlass13device_kernelIN5flash19enable_sm80_to_sm89INS1_16FlashAttnBwdSm80INS1_25CollectiveMainloopBwdSm80ILi2ELi2EN4cute5tupleIJNS5_1CILi128EEES8_NS7_ILi64EEEEEENS_10bfloat16_tEfNS_4arch4Sm80ELb0ELb0ELb1ELb1ELb1ELb0ELb0ELb0ELi2ELi4ELi4ELi4ELb0EEENS1_21CollectiveEpilogueBwdISA_SB_SD_Li256ELb1ELb0ELi2EEENS1_19SingleTileSchedulerILb1ELb0ELb0ELi128EEEEEEEEEvNT_6ParamsE$_ZZN4cute6detail16composition_implINS_5tupleIJNS_1CILi8EEENS3_ILi2EEES5_S5_S4_S5_EEENS2_IJNS3_ILi1EEEiiiNS3_ILi72EEENS3_ILi512EEEEEES5_S4_EEDaRKT_RKT0_RKT1_RKT2_ENKUlRKT_T0_E_clINS2_IJNS2_IJEEEST_S5_S7_EEENS_17integral_constantIiLi1EEEEEDaSP_SQ_)
$_ZN7cutlass13device_kernelIN5flash19enable_sm80_to_sm89INS1_16FlashAttnBwdSm80INS1_25CollectiveMainloopBwdSm80ILi2ELi2EN4cute5tupleIJNS5_1CILi128EEES8_NS7_ILi64EEEEEENS_10bfloat16_tEfNS_4arch4Sm80ELb0ELb0ELb1ELb1ELb1ELb0ELb0ELb0ELi2ELi4ELi4ELi4ELb0EEENS1_21CollectiveEpilogueBwdISA_SB_SD_Li256ELb1ELb0ELi2EEENS1_19SingleTileSchedulerILb1ELb0ELb0ELi128EEEEEEEEEvNT_6ParamsE$_ZZN4cute6detail16composition_implINS_5tupleIJNS_1CILi8EEENS3_ILi2EEES5_S5_S4_S5_EEENS2_IJNS3_ILi1EEEiiiNS3_ILi72EEENS3_ILi512EEEEEES5_S4_EEDaRKT_RKT0_RKT1_RKT2_ENKUlRKT_T0_E_clINS2_IJNS2_IJEEEST_S5_S7_EEENS_17integral_constantIiLi1EEEEEDaSP_SQ_:
        /* <DEDUP_REMOVED lines=10> */
[----:B------:R-:W-:Y:S02]  /*fb80*/  MOV R8, R6 ;  /* 0x0000000600087202 */ /* 0x000fe40000000f00 */
[----:B------:R-:W-:-:S04]  /*fb90*/  MOV R9, 0x0 ;  /* 0x0000000000097802 */ /* 0x000fc80000000f00 */
[----:B------:R-:W-:Y:S05]  /*fba0*/  RET.REL.NODEC R8 `(_ZN7cutlass13device_kernelIN5flash19enable_sm80_to_sm89INS1_16FlashAttnBwdSm80INS1_25CollectiveMainloopBwdSm80ILi2ELi2EN4cute5tupleIJNS5_1CILi128EEES8_NS7_ILi64EEEEEENS_10bfloat16_tEfNS_4arch4Sm80ELb0ELb0ELb1ELb1ELb1ELb0ELb0ELb0ELi2ELi4ELi4ELi4ELb0EEENS1_21CollectiveEpilogueBwdISA_SB_SD_Li256ELb1ELb0ELi2EEENS1_19SingleTileSchedulerILb1ELb0ELb0ELi128EEEEEEEEEvNT_6ParamsE) ;  /* 0xffff045008007950 */ /* 0x000fea0003c3ffff */
        .type           $_ZN7cutlass13device_kernelIN5flash19enable_sm80_to_sm89INS1_16FlashAttnBwdSm80INS1_25CollectiveMainloopBwdSm80ILi2ELi2EN4cute5tupleIJNS5_1CILi128EEES8_NS7_ILi64EEEEEENS_10bfloat16_tEfNS_4arch4Sm80ELb0ELb0ELb1ELb1ELb1ELb0ELb0ELb0ELi2ELi4ELi4ELi4ELb0EEENS1_21CollectiveEpilogueBwdISA_SB_SD_Li256ELb1ELb0ELi2EEENS1_19SingleTileSchedulerILb1ELb0ELb0ELi128EEEEEEEEEvNT_6ParamsE$_ZZN4cute6detail16composition_implINS_5tupleIJNS_1CILi8EEENS3_ILi2EEES5_S5_S4_S5_EEENS2_IJNS3_ILi1EEEiiiNS3_ILi72EEENS3_ILi512EEEEEES5_S4_EEDaRKT_RKT0_RKT1_RKT2_ENKUlRKT_T0_E_clINS2_IJNS2_IJS5_EEENS2_IJiEEES7_S7_EEENS_17integral_constantIiLi2EEEEEDaSP_SQ_,@function
        .size           $_ZN7cutlass13device_kernelIN5flash19enable_sm80_to_sm89INS1_16FlashAttnBwdSm80INS1_25CollectiveMainloopBwdSm80ILi2ELi2EN4cute5tupleIJNS5_1CILi128EEES8_NS7_ILi64EEEEEENS_10bfloat16_tEfNS_4arch4Sm80ELb0ELb0ELb1ELb1ELb1ELb0ELb0ELb0ELi2ELi4ELi4ELi4ELb0EEENS1_21CollectiveEpilogueBwdISA_SB_SD_Li256ELb1ELb0ELi2EEENS1_19SingleTileSchedulerILb1ELb0ELb0ELi128EEEEEEEEEvNT_6ParamsE$_ZZN4cute6detail16composition_implINS_5tupleIJNS_1CILi8EEENS3_ILi2EEES5_S5_S4_S5_EEENS2_IJNS3_ILi1EEEiiiNS3_ILi72EEENS3_ILi512EEEEEES5_S4_EEDaRKT_RKT0_RKT1_RKT2_ENKUlRKT_T0_E_clINS2_IJNS2_IJS5_EEENS2_IJiEEES7_S7_EEENS_17integral_constantIiLi2EEEEEDaSP_SQ_,($_ZN7cutlass13device_kernelIN5flash19enable_sm80_to_sm89INS1_16FlashAttnBwdSm80INS1_25CollectiveMainloopBwdSm80ILi2ELi2EN4cute5tupleIJNS5_1CILi128EEES8_NS7_ILi64EEEEEENS_10bfloat16_tEfNS_4arch4Sm80ELb0ELb0ELb1ELb1ELb1ELb0ELb0ELb0ELi2ELi4ELi4ELi4ELb0EEENS1_21CollectiveEpilogueBwdISA_SB_SD_Li256ELb1ELb0ELi2EEENS1_19SingleTileSchedulerILb1ELb0ELb0ELi128EEEEEEEEEvNT_6ParamsE$_ZZN4cute6detail16composition_implINS_5tupleIJNS_1CILi8EEENS3_ILi2EEES5_S5_S4_S5_EEENS2_IJNS3_ILi1EEEiiiNS3_ILi72EEENS3_ILi512EEEEEES5_S4_EEDaRKT_RKT0_RKT1_RKT2_ENKUlRKT_T0_E_clINS2_IJNS2_IJS5_EEENS2_IJiEEES7_S7_EEENS_17integral_constantIiLi3EEEEEDaSP_SQ_ - $_ZN7cutlass13device_kernelIN5flash19enable_sm80_to_sm89INS1_16FlashAttnBwdSm80INS1_25CollectiveMainloopBwdSm80ILi2ELi2EN4cute5tupleIJNS5_1CILi128EEES8_NS7_ILi64EEEEEENS_10bfloat16_tEfNS_4arch4Sm80ELb0ELb0ELb1ELb1ELb1ELb0ELb0ELb0ELi2ELi4ELi4ELi4ELb0EEENS1_21CollectiveEpilogueBwdISA_SB_SD_Li256ELb1ELb0ELi2EEENS1_19SingleTileSchedulerILb1ELb0ELb0ELi128EEEEEEEEEvNT_6ParamsE$_ZZN4cute6detail16composition_implINS_5tupleIJNS_1CILi8EEENS3_ILi2EEES5_S5_S4_S5_EEENS2_IJNS3_ILi1EEEiiiNS3_ILi72EEENS3_ILi512EEEEEES5_S4_EEDaRKT_RKT0_RKT1_RKT2_ENKUlRKT_T0_E_clINS2_IJNS2_IJS5_EEENS2_IJiEEES7_S7_EEENS_17integral_constantIiLi2EEEEEDaSP_SQ_)
$_ZN7cutlass13device_kernelIN5flash19enable_sm80_to_sm89INS1_16FlashAttnBwdSm80INS1_25CollectiveMainloopBwdSm80ILi2ELi2EN4cute5tupleIJNS5_1CILi128EEES8_NS7_ILi64EEEEEENS_10bfloat16_tEfNS_4arch4Sm80ELb0ELb0ELb1ELb1ELb1ELb0ELb0ELb0ELi2ELi4ELi4ELi4ELb0EEENS1_21CollectiveEpilogueBwdISA_SB_SD_Li256ELb1ELb0ELi2EEENS1_19SingleTileSchedulerILb1ELb0ELb0ELi128EEEEEEEEEvNT_6ParamsE$_ZZN4cute6detail16composition_implINS_5tupleIJNS_1CILi8EEENS3_ILi2EEES5_S5_S4_S5_EEENS2_IJNS3_ILi1EEEiiiNS3_ILi72EEENS3_ILi512EEEEEES5_S4_EEDaRKT_RKT0_RKT1_RKT2_ENKUlRKT_T0_E_clINS2_IJNS2_IJS5_EEENS2_IJiEEES7_S7_EEENS_17integral_constantIiLi2EEEEEDaSP_SQ_:
[----:B------:R-:W-:-:S06]  /*fbb0*/  IADD3 R3, R3, -c[0x0][0x20], RZ ;  /* 0x8000080003037a10 */ /* 0x000fcc0007ffe0ff */
[----:B------:R-:W5:Y:S01]  /*fbc0*/  LDL R3, [R3] ;  /* 0x0000000003037983 */ /* 0x000f620000100800 */
[----:B------:R-:W-:Y:S02]  /*fbd0*/  IADD3 R2, R1, 0x16d0, RZ ;  /* 0x000016d001027810 */ /* 0x000fe40007ffe0ff */
[----:B------:R-:W-:Y:S02]  /*fbe0*/  MOV R4, 0xfc10 ;  /* 0x0000fc1000047802 */ /* 0x000fe40000000f00 */
[----:B------:R-:W-:Y:S02]  /*fbf0*/  IADD3 R2, R2, c[0x0][0x20], RZ ;  /* 0x0000080002027a10 */ /* 0x000fe40007ffe0ff */
[----:B-----5:R-:W-:Y:S05]  /*fc00*/  CALL.REL.NOINC `($_ZN7cutlass13device_kernelIN5flash19enable_sm80_to_sm89INS1_16FlashAttnBwdSm80INS1_25CollectiveMainloopBwdSm80ILi2ELi2EN4cute5tupleIJNS5_1CILi128EEES8_NS7_ILi64EEEEEENS_10bfloat16_tEfNS_4arch4Sm80ELb0ELb0ELb1ELb1ELb1ELb0ELb0ELb0ELi2ELi4ELi4ELi4ELb0EEENS1_21CollectiveEpilogueBwdISA_SB_SD_Li256ELb1ELb0ELi2EEENS1_19SingleTileSchedulerILb1ELb0ELb0ELi128EEEEEEEEEvNT_6ParamsE$_ZN4cute3eso3ESOILb1ELb0EJNS_5tupleIJNS_1CILi2EEEEEENS2_IJiEEENS3_ILi1EEES7_EEC2ERKS5_RKS6_RKS7_SE_) ;  /* 0xffffa1c000007944 */ /* 0x020fea0003c3ffff */
[----:B-1----:R1:W5:Y:S01]  /*fc10*/  LDL R2, [R1+0x16d0] ;  /* 0x0016d00001027983 */ /* 0x0023620000100800 */
[----:B------:R-:W-:Y:S02]  /*fc20*/  MOV R8, R6 ;  /* 0x0000000600087202 */ /* 0x000fe40000000f00 */
[----:B------:R-:W-:-:S04]  /*fc30*/  MOV R9, 0x0 ;  /* 0x0000000000097802 */ /* 0x000fc80000000f00 */
[----:B------:R-:W-:Y:S05]  /*fc40*/  RET.REL.NODEC R8 `(_ZN7cutlass13device_kernelIN5flash19enable_sm80_to_sm89INS1_16FlashAttnBwdSm80INS1_25CollectiveMainloopBwdSm80ILi2ELi2EN4cute5tupleIJNS5_1CILi128EEES8_NS7_ILi64EEEEEENS_10bfloat16_tEfNS_4arch4Sm80ELb0ELb0ELb1ELb1ELb1ELb0ELb0ELb0ELi2ELi4ELi4ELi4ELb0EEENS1_21CollectiveEpilogueBwdISA_SB_SD_Li256ELb1ELb0ELi2EEENS1_19SingleTileSchedulerILb1ELb0ELb0ELi128EEEEEEEEEvNT_6ParamsE) ;  /* 0xffff03b008007950 */ /* 0x000fea0003c3ffff */
        .type           $_ZN7cutlass13device_kernelIN5flash19enable_sm80_to_sm89INS1_16FlashAttnBwdSm80INS1_25CollectiveMainloopBwdSm80ILi2ELi2EN4cute5tupleIJNS5_1CILi128EEES8_NS7_ILi64EEEEEENS_10bfloat16_tEfNS_4arch4Sm80ELb0ELb0ELb1ELb1ELb1ELb0ELb0ELb0ELi2ELi4ELi4ELi4ELb0EEENS1_21CollectiveEpilogueBwdISA_SB_SD_Li256ELb1ELb0ELi2EEENS1_19SingleTileSchedulerILb1ELb0ELb0ELi128EEEEEEEEEvNT_6ParamsE$_ZZN4cute6detail16composition_implINS_5tupleIJNS_1CILi8EEENS3_ILi2EEES5_S5_S4_S5_EEENS2_IJNS3_ILi1EEEiiiNS3_ILi72EEENS3_ILi512EEEEEES5_S4_EEDaRKT_RKT0_RKT1_RKT2_ENKUlRKT_T0_E_clINS2_IJNS2_IJS5_EEENS2_IJiEEES7_S7_EEENS_17integral_constantIiLi3EEEEEDaSP_SQ_,@function
        .size           $_ZN7cutlass13device_kernelIN5flash19enable_sm80_to_sm89INS1_16FlashAttnBwdSm80INS1_25CollectiveMainloopBwdSm80ILi2ELi2EN4cute5tupleIJNS5_1CILi128EEES8_NS7_ILi64EEEEEENS_10bfloat16_tEfNS_4arch4Sm80ELb0ELb0ELb1ELb1ELb1ELb0ELb0ELb0ELi2ELi4ELi4ELi4ELb0EEENS1_21CollectiveEpilogueBwdISA_SB_SD_Li256ELb1ELb0ELi2EEENS1_19SingleTileSchedulerILb1ELb0ELb0ELi128EEEEEEEEEvNT_6ParamsE$_ZZN4cute6detail16composition_implINS_5tupleIJNS_1CILi8EEENS3_ILi2EEES5_S5_S4_S5_EEENS2_IJNS3_ILi1EEEiiiNS3_ILi72EEENS3_ILi512EEEEEES5_S4_EEDaRKT_RKT0_RKT1_RKT2_ENKUlRKT_T0_E_clINS2_IJNS2_IJS5_EEENS2_IJiEEES7_S7_EEENS_17integral_constantIiLi3EEEEEDaSP_SQ_,($_ZN7cutlass13device_kernelIN5flash19enable_sm80_to_sm89INS1_16FlashAttnBwdSm80INS1_25CollectiveMainloopBwdSm80ILi2ELi2EN4cute5tupleIJNS5_1CILi128EEES8_NS7_ILi64EEEEEENS_10bfloat16_tEfNS_4arch4Sm80ELb0ELb0ELb1ELb1ELb1ELb0ELb0ELb0ELi2ELi4ELi4ELi4ELb0EEENS1_21CollectiveEpilogueBwdISA_SB_SD_Li256ELb1ELb0ELi2EEENS1_19SingleTileSchedulerILb1ELb0ELb0ELi128EEEEEEEEEvNT_6ParamsE$_ZZN4cute6detail16composition_implINS_5tupleIJNS_1CILi8EEENS3_ILi2EEES5_S5_S4_S5_EEENS2_IJNS3_ILi1EEEiiiNS3_ILi72EEENS3_ILi512EEEEEES5_S4_EEDaRKT_RKT0_RKT1_RKT2_ENKUlRKT_T0_E_clINS2_IJNS2_IJS5_EEENS2_IJiEEES7_S7_EEENS_17integral_constantIiLi4EEEEEDaSP_SQ_ - $_ZN7cutlass13device_kernelIN5flash19enable_sm80_to_sm89INS1_16FlashAttnBwdSm80INS1_25CollectiveMainloopBwdSm80ILi2ELi2EN4cute5tupleIJNS5_1CILi128EEES8_NS7_ILi64EEEEEENS_10bfloat16_tEfNS_4arch4Sm80ELb0ELb0ELb1ELb1ELb1ELb0ELb0ELb0ELi2ELi4ELi4ELi4ELb0EEENS1_21CollectiveEpilogueBwdISA_SB_SD_Li256ELb1ELb0ELi2EEENS1_19SingleTileSchedulerILb1ELb0ELb0ELi128EEEEEEEEEvNT_6ParamsE$_ZZN4cute6detail16composition_implINS_5tupleIJNS_1CILi8EEENS3_ILi2EEES5_S5_S4_S5_EEENS2_IJNS3_ILi1EEEiiiNS3_ILi72EEENS3_ILi512EEEEEES5_S4_EEDaRKT_RKT0_RKT1_RKT2_ENKUlRKT_T0_E_clINS2_IJNS2_IJS5_EEENS2_IJiEEES7_S7_EEENS_17integral_constantIiLi3EEEEEDaSP_SQ_)
$_ZN7cutlass13device_kernelIN5flash19enable_sm80_to_sm89INS1_16FlashAttnBwdSm80INS1_25CollectiveMainloopBwdSm80ILi2ELi2EN4cute5tupleIJNS5_1CILi128EEES8_NS7_ILi64EEEEEENS_10bfloat16_tEfNS_4arch4Sm80ELb0ELb0ELb1ELb1ELb1ELb0ELb0ELb0ELi2ELi4ELi4ELi4ELb0EEENS1_21CollectiveEpilogueBwdISA_SB_SD_Li256ELb1ELb0ELi2EEENS1_19SingleTileSchedulerILb1ELb0ELb0ELi128EEEEEEEEEvNT_6ParamsE$_ZZN4cute6detail16composition_implINS_5tupleIJNS_1CILi8EEENS3_ILi2EEES5_S5_S4_S5_EEENS2_IJNS3_ILi1EEEiiiNS3_ILi72EEENS3_ILi512EEEEEES5_S4_EEDaRKT_RKT0_RKT1_RKT2_ENKUlRKT_T0_E_clINS2_IJNS2_IJS5_EEENS2_IJiEEES7_S7_EEENS_17integral_constantIiLi3EEEEEDaSP_SQ_:
        /* <DEDUP_REMOVED lines=10> */
        .type           $_ZN7cutlass13device_kernelIN5flash19enable_sm80_to_sm89INS1_16FlashAttnBwdSm80INS1_25CollectiveMainloopBwdSm80ILi2ELi2EN4cute5tupleIJNS5_1CILi128EEES8_NS7_ILi64EEEEEENS_10bfloat16_tEfNS_4arch4Sm80ELb0ELb0ELb1ELb1ELb1ELb0ELb0ELb0ELi2ELi4ELi4ELi4ELb0EEENS1_21CollectiveEpilogueBwdISA_SB_SD_Li256ELb1ELb0ELi2EEENS1_19SingleTileSchedulerILb1ELb0ELb0ELi128EEEEEEEEEvNT_6ParamsE$_ZZN4cute6detail16composition_implINS_5tupleIJNS_1CILi8EEENS3_ILi2EEES5_S5_S4_S5_EEENS2_IJNS3_ILi1EEEiiiNS3_ILi72EEENS3_ILi512EEEEEES5_S4_EEDaRKT_RKT0_RKT1_RKT2_ENKUlRKT_T0_E_clINS2_IJNS2_IJS5_EEENS2_IJiEEES7_S7_EEENS_17integral_constantIiLi4EEEEEDaSP_SQ_,@function
        .size           $_ZN7cutlass13device_kernelIN5flash19enable_sm80_to_sm89INS1_16FlashAttnBwdSm80INS1_25CollectiveMainloopBwdSm80ILi2ELi2EN4cute5tupleIJNS5_1CILi128EEES8_NS7_ILi64EEEEEENS_10bfloat16_tEfNS_4arch4Sm80ELb0ELb0ELb1ELb1ELb1ELb0ELb0ELb0ELi2ELi4ELi4ELi4ELb0EEENS1_21CollectiveEpilogueBwdISA_SB_SD_Li256ELb1ELb0ELi2EEENS1_19SingleTileSchedulerILb1ELb0ELb0ELi128EEEEEEEEEvNT_6ParamsE$_ZZN4cute6detail16composition_implINS_5tupleIJNS_1CILi8EEENS3_ILi2EEES5_S5_S4_S5_EEENS2_IJNS3_ILi1EEEiiiNS3_ILi72EEENS3_ILi512EEEEEES5_S4_EEDaRKT_RKT0_RKT1_RKT2_ENKUlRKT_T0_E_clINS2_IJNS2_IJS5_EEENS2_IJiEEES7_S7_EEENS_17integral_constantIiLi4EEEEEDaSP_SQ_,($_ZN7cutlass13device_kernelIN5flash19enable_sm80_to_sm89INS1_16FlashAttnBwdSm80INS1_25CollectiveMainloopBwdSm80ILi2ELi2EN4cute5tupleIJNS5_1CILi128EEES8_NS7_ILi64EEEEEENS_10bfloat16_tEfNS_4arch4Sm80ELb0ELb0ELb1ELb1ELb1ELb0ELb0ELb0ELi2ELi4ELi4ELi4ELb0EEENS1_21CollectiveEpilogueBwdISA_SB_SD_Li256ELb1ELb0ELi2EEENS1_19SingleTileSchedulerILb1ELb0ELb0ELi128EEEEEEEEEvNT_6ParamsE$_ZZN4cute6detail9lift_diceINS_5tupleIJiNS2_IJiNS_1CILi0EEEEEEEEES6_EEDaRKT_RKT0_ENKUlRKT_RKT0_E_clIS5_S5_EEDaSF_SI_ - $_ZN7cutlass13device_kernelIN5flash19enable_sm80_to_sm89INS1_16FlashAttnBwdSm80INS1_25CollectiveMainloopBwdSm80ILi2ELi2EN4cute5tupleIJNS5_1CILi128EEES8_NS7_ILi64EEEEEENS_10bfloat16_tEfNS_4arch4Sm80ELb0ELb0ELb1ELb1ELb1ELb0ELb0ELb0ELi2ELi4ELi4ELi4ELb0EEENS1_21CollectiveEpilogueBwdISA_SB_SD_Li256ELb1ELb0ELi2EEENS1_19SingleTileSchedulerILb1ELb0ELb0ELi128EEEEEEEEEvNT_6ParamsE$_ZZN4cute6detail16composition_implINS_5tupleIJNS_1CILi8EEENS3_ILi2EEES5_S5_S4_S5_EEENS2_IJNS3_ILi1EEEiiiNS3_ILi72EEENS3_ILi512EEEEEES5_S4_EEDaRKT_RKT0_RKT1_RKT2_ENKUlRKT_T0_E_clINS2_IJNS2_IJS5_EEENS2_IJiEEES7_S7_EEENS_17integral_constantIiLi4EEEEEDaSP_SQ_)
$_ZN7cutlass13device_kernelIN5flash19enable_sm80_to_sm89INS1_16FlashAttnBwdSm80INS1_25CollectiveMainloopBwdSm80ILi2ELi2EN4cute5tupleIJNS5_1CILi128EEES8_NS7_ILi64EEEEEENS_10bfloat16_tEfNS_4arch4Sm80ELb0ELb0ELb1ELb1ELb1ELb0ELb0ELb0ELi2ELi4ELi4ELi4ELb0EEENS1_21CollectiveEpilogueBwdISA_SB_SD_Li256ELb1ELb0ELi2EEENS1_19SingleTileSchedulerILb1ELb0ELb0ELi128EEEEEEEEEvNT_6ParamsE$_ZZN4cute6detail16composition_implINS_5tupleIJNS_1CILi8EEENS3_ILi2EEES5_S5_S4_S5_EEENS2_IJNS3_ILi1EEEiiiNS3_ILi72EEENS3_ILi512EEEEEES5_S4_EEDaRKT_RKT0_RKT1_RKT2_ENKUlRKT_T0_E_clINS2_IJNS2_IJS5_EEENS2_IJiEEES7_S7_EEENS_17integral_constantIiLi4EEEEEDaSP_SQ_:
        /* <DEDUP_REMOVED lines=10> */
        .type           $_ZN7cutlass13device_kernelIN5flash19enable_sm80_to_sm89INS1_16FlashAttnBwdSm80INS1_25CollectiveMainloopBwdSm80ILi2ELi2EN4cute5tupleIJNS5_1CILi128EEES8_NS7_ILi64EEEEEENS_10bfloat16_tEfNS_4arch4Sm80ELb0ELb0ELb1ELb1ELb1ELb0ELb0ELb0ELi2ELi4ELi4ELi4ELb0EEENS1_21CollectiveEpilogueBwdISA_SB_SD_Li256ELb1ELb0ELi2EEENS1_19SingleTileSchedulerILb1ELb0ELb0ELi128EEEEEEEEEvNT_6ParamsE$_ZZN4cute6detail9lift_diceINS_5tupleIJiNS2_IJiNS_1CILi0EEEEEEEEES6_EEDaRKT_RKT0_ENKUlRKT_RKT0_E_clIS5_S5_EEDaSF_SI_,@function
        .size           $_ZN7cutlass13device_kernelIN5flash19enable_sm80_to_sm89INS1_16FlashAttnBwdSm80INS1_25CollectiveMainloopBwdSm80ILi2ELi2EN4cute5tupleIJNS5_1CILi128EEES8_NS7_ILi64EEEEEENS_10bfloat16_tEfNS_4arch4Sm80ELb0ELb0ELb1ELb1ELb1ELb0ELb0ELb0ELi2ELi4ELi4ELi4ELb0EEENS1_21CollectiveEpilogueBwdISA_SB_SD_Li256ELb1ELb0ELi2EEENS1_19SingleTileSchedulerILb1ELb0ELb0ELi128EEEEEEEEEvNT_6ParamsE$_ZZN4cute6detail9lift_diceINS_5tupleIJiNS2_IJiNS_1CILi0EEEEEEEEES6_EEDaRKT_RKT0_ENKUlRKT_RKT0_E_clIS5_S5_EEDaSF_SI_,($_ZN7cutlass13device_kernelIN5flash19enable_sm80_to_sm89INS1_16FlashAttnBwdSm80INS1_25CollectiveMainloopBwdSm80ILi2ELi2EN4cute5tupleIJNS5_1CILi128EEES8_NS7_ILi64EEEEEENS_10bfloat16_tEfNS_4arch4Sm80ELb0ELb0ELb1ELb1ELb1ELb0ELb0ELb0ELi2ELi4ELi4ELi4ELb0EEENS1_21CollectiveEpilogueBwdISA_SB_SD_Li256ELb1ELb0ELi2EEENS1_19SingleTileSchedulerILb1ELb0ELb0ELi128EEEEEEEEEvNT_6ParamsE$_ZZN4cute6detail9lift_diceINS_5tupleIJiNS2_IJiNS_1CILi0EEEEEEEEES6_EEDaRKT_RKT0_ENKUlRKT_RKT0_E_clIiiEEDaSF_SI_ - $_ZN7cutlass13device_kernelIN5flash19enable_sm80_to_sm89INS1_16FlashAttnBwdSm80INS1_25CollectiveMainloopBwdSm80ILi2ELi2EN4cute5tupleIJNS5_1CILi128EEES8_NS7_ILi64EEEEEENS_10bfloat16_tEfNS_4arch4Sm80ELb0ELb0ELb1ELb1ELb1ELb0ELb0ELb0ELi2ELi4ELi4ELi4ELb0EEENS1_21CollectiveEpilogueBwdISA_SB_SD_Li256ELb1ELb0ELi2EEENS1_19SingleTileSchedulerILb1ELb0ELb0ELi128EEEEEEEEEvNT_6ParamsE$_ZZN4cute6detail9lift_diceINS_5tupleIJiNS2_IJiNS_1CILi0EEEEEEEEES6_EEDaRKT_RKT0_ENKUlRKT_RKT0_E_clIS5_S5_EEDaSF_SI_)
$_ZN7cutlass13device_kernelIN5flash19enable_sm80_to_sm89INS1_16FlashAttnBwdSm80INS1_25CollectiveMainloopBwdSm80ILi2ELi2EN4cute5tupleIJNS5_1CILi128EEES8_NS7_ILi64EEEEEENS_10bfloat16_tEfNS_4arch4Sm80ELb0ELb0ELb1ELb1ELb1ELb0ELb0ELb0ELi2ELi4ELi4ELi4ELb0EEENS1_21CollectiveEpilogueBwdISA_SB_SD_Li256ELb1ELb0ELi2EEENS1_19SingleTileSchedulerILb1ELb0ELb0ELi128EEEEEEEEEvNT_6ParamsE$_ZZN4cute6detail9lift_diceINS_5tupleIJiNS2_IJiNS_1CILi0EEEEEEEEES6_EEDaRKT_RKT0_ENKUlRKT_RKT0_E_clIS5_S5_EEDaSF_SI_:
[----:B------:R-:W-:Y:S02]  /*fd90*/  MOV R6, 0xfdb0 ;  /* 0x0000fdb000067802 */ /* 0x000fe40000000f00 */
[----:B------:R-:W-:Y:S05]  /*fda0*/  CALL.REL.NOINC `($_ZN7cutlass13device_kernelIN5flash19enable_sm80_to_sm89INS1_16FlashAttnBwdSm80INS1_25CollectiveMainloopBwdSm80ILi2ELi2EN4cute5tupleIJNS5_1CILi128EEES8_NS7_ILi64EEEEEENS_10bfloat16_tEfNS_4arch4Sm80ELb0ELb0ELb1ELb1ELb1ELb0ELb0ELb0ELi2ELi4ELi4ELi4ELb0EEENS1_21CollectiveEpilogueBwdISA_SB_SD_Li256ELb1ELb0ELi2EEENS1_19SingleTileSchedulerILb1ELb0ELb0ELi128EEEEEEEEEvNT_6ParamsE$_ZZN4cute6detail9lift_diceINS_5tupleIJiNS_1CILi0EEEEEES5_EEDaRKT_RKT0_ENKUlRKT_RKT0_E_clIiiEEDaSE_SH_) ;  /* 0x000000e000007944 */ /* 0x000fea0003c00000 */
[----:B------:R-:W-:Y:S02]  /*fdb0*/  MOV R70, 0xfdd0 ;  /* 0x0000fdd000467802 */ /* 0x000fe40000000f00 */
[----:B-1---5:R-:W-:Y:S05]  /*fdc0*/  CALL.REL.NOINC `($_ZN7cutlass13device_kernelIN5flash19enable_sm80_to_sm89INS1_16FlashAttnBwdSm80INS1_25CollectiveMainloopBwdSm80ILi2ELi2EN4cute5tupleIJNS5_1CILi128EEES8_NS7_ILi64EEEEEENS_10bfloat16_tEfNS_4arch4Sm80ELb0ELb0ELb1ELb1ELb1ELb0ELb0ELb0ELi2ELi4ELi4ELi4ELb0EEENS1_21CollectiveEpilogueBwdISA_SB_SD_Li256ELb1ELb0ELi2EEENS1_19SingleTileSchedulerILb1ELb0ELb0ELi128EEEEEEEEEvNT_6ParamsE$_ZZN4cute12filter_tupleINS_5tupleIJiNS_1CILi0EEEEEES4_ZNS_6detail9lift_diceIS4_S4_EEDaRKT_RKT0_EUlRKT_RKT0_E_EEDaS9_SC_OT1_ENKUlDpSF_E_clIJNS1_IJiEEENS1_IJS3_EEEEEEDaSM_) ;  /* 0xffffd26000007944 */ /* 0x022fea0003c3ffff */
[----:B-----5:R-:W-:Y:S02]  /*fdd0*/  MOV R6, R2 ;  /* 0x0000000200067202 */ /* 0x020fe40000000f00 */
[----:B------:R-:W-:Y:S02]  /*fde0*/  MOV R2, R10 ;  /* 0x0000000a00027202 */ /* 0x000fe40000000f00 */
[----:B------:R-:W-:-:S04]  /*fdf0*/  MOV R3, 0x0 ;  /* 0x0000000000037802 */ /* 0x000fc80000000f00 */
[----:B------:R-:W-:Y:S05]  /*fe00*/  RET.REL.NODEC R2 `(_ZN7cutlass13device_kernelIN5flash19enable_sm80_to_sm89INS1_16FlashAttnBwdSm80INS1_25CollectiveMainloopBwdSm80ILi2ELi2EN4cute5tupleIJNS5_1CILi128EEES8_NS7_ILi64EEEEEENS_10bfloat16_tEfNS_4arch4Sm80ELb0ELb0ELb1ELb1ELb1ELb0ELb0ELb0ELi2ELi4ELi4ELi4ELb0EEENS1_21CollectiveEpilogueBwdISA_SB_SD_Li256ELb1ELb0ELi2EEENS1_19SingleTileSchedulerILb1ELb0ELb0ELi128EEEEEEEEEvNT_6ParamsE) ;  /* 0xffff01f002007950 */ /* 0x000fea0003c3ffff */
        .type           $_ZN7cutlass13device_kernelIN5flash19enable_sm80_to_sm89INS1_16FlashAttnBwdSm80INS1_25CollectiveMainloopBwdSm80ILi2ELi2EN4cute5tupleIJNS5_1CILi128EEES8_NS7_ILi64EEEEEENS_10bfloat16_tEfNS_4arch4Sm80ELb0ELb0ELb1ELb1ELb1ELb0ELb0ELb0ELi2ELi4ELi4ELi4ELb0EEENS1_21CollectiveEpilogueBwdISA_SB_SD_Li256ELb1ELb0ELi2EEENS1_19SingleTileSchedulerILb1ELb0ELb0ELi128EEEEEEEEEvNT_6ParamsE$_ZZN4cute6detail9lift_diceINS_5tupleIJiNS2_IJiNS_1CILi0EEEEEEEEES6_EEDaRKT_RKT0_ENKUlRKT_RKT0_E_clIiiEEDaSF_SI_,@function
        .size           $_ZN7cutlass13device_kernelIN5flash19enable_sm80_to_sm89INS1_16FlashAttnBwdSm80INS1_25CollectiveMainloopBwdSm80ILi2ELi2EN4cute5tupleIJNS5_1CILi128EEES8_NS7_ILi64EEEEEENS_10bfloat16_tEfNS_4arch4Sm80ELb0ELb0ELb1ELb1ELb1ELb0ELb0ELb0ELi2ELi4ELi4ELi4ELb0EEENS1_21CollectiveEpilogueBwdISA_SB_SD_Li256ELb1ELb0ELi2EEENS1_19SingleTileSchedulerILb1ELb0ELb0ELi128EEEEEEEEEvNT_6ParamsE$_ZZN4cute6detail9lift_diceINS_5tupleIJiNS2_IJiNS_1CILi0EEEEEEEEES6_EEDaRKT_RKT0_ENKUlRKT_RKT0_E_clIiiEEDaSF_SI_,($_ZN7cutlass13device_kernelIN5flash19enable_sm80_to_sm89INS1_16FlashAttnBwdSm80INS1_25CollectiveMainloopBwdSm80ILi2ELi2EN4cute5tupleIJNS5_1CILi128EEES8_NS7_ILi64EEEEEENS_10bfloat16_tEfNS_4arch4Sm80ELb0ELb0ELb1ELb1ELb1ELb0ELb0ELb0ELi2ELi4ELi4ELi4ELb0EEENS1_21CollectiveEpilogueBwdISA_SB_SD_Li256ELb1ELb0ELi2EEENS1_19SingleTileSchedulerILb1ELb0ELb0ELi128EEEEEEEEEvNT_6ParamsE$_ZZN4cute6detail9lift_diceINS_5tupleIJiNS_1CILi0EEEEEES5_EEDaRKT_RKT0_ENKUlRKT_RKT0_E_clIiiEEDaSE_SH_ - $_ZN7cutlass13device_kernelIN5flash19enable_sm80_to_sm89INS1_16FlashAttnBwdSm80INS1_25CollectiveMainloopBwdSm80ILi2ELi2EN4cute5tupleIJNS5_1CILi128EEES8_NS7_ILi64EEEEEENS_10bfloat16_tEfNS_4arch4Sm80ELb0ELb0ELb1ELb1ELb1ELb0ELb0ELb0ELi2ELi4ELi4ELi4ELb0EEENS1_21CollectiveEpilogueBwdISA_SB_SD_Li256ELb1ELb0ELi2EEENS1_19SingleTileSchedulerILb1ELb0ELb0ELi128EEEEEEEEEvNT_6ParamsE$_ZZN4cute6detail9lift_diceINS_5tupleIJiNS2_IJiNS_1CILi0EEEEEEEEES6_EEDaRKT_RKT0_ENKUlRKT_RKT0_E_clIiiEEDaSF_SI_)
$_ZN7cutlass13device_kernelIN5flash19enable_sm80_to_sm89INS1_16FlashAttnBwdSm80INS1_25CollectiveMainloopBwdSm80ILi2ELi2EN4cute5tupleIJNS5_1CILi128EEES8_NS7_ILi64EEEEEENS_10bfloat16_tEfNS_4arch4Sm80ELb0ELb0ELb1ELb1ELb1ELb0ELb0ELb0ELi2ELi4ELi4ELi4ELb0EEENS1_21CollectiveEpilogueBwdISA_SB_SD_Li256ELb1ELb0ELi2EEENS1_19SingleTileSchedulerILb1ELb0ELb0ELi128EEEEEEEEEvNT_6ParamsE$_ZZN4cute6detail9lift_diceINS_5tupleIJiNS2_IJiNS_1CILi0EEEEEEEEES6_EEDaRKT_RKT0_ENKUlRKT_RKT0_E_clIiiEEDaSF_SI_:
[----:B------:R-:W-:Y:S02]  /*fe10*/  IADD3 R2, R1, 0x1684, RZ ;  /* 0x0000168401027810 */ /* 0x000fe40007ffe0ff */
[----:B------:R-:W-:Y:S02]  /*fe20*/  MOV R8, 0xfe50 ;  /* 0x0000fe5000087802 */ /* 0x000fe40000000f00 */
[----:B------:R-:W-:Y:S02]  /*fe30*/  IADD3 R2, R2, c[0x0][0x20], RZ ;  /* 0x0000080002027a10 */ /* 0x000fe40007ffe0ff */
[----:B------:R-:W-:Y:S05]  /*fe40*/  CALL.REL.NOINC `($_ZN7cutlass13device_kernelIN5flash19enable_sm80_to_sm89INS1_16FlashAttnBwdSm80INS1_25CollectiveMainloopBwdSm80ILi2ELi2EN4cute5tupleIJNS5_1CILi128EEES8_NS7_ILi64EEEEEENS_10bfloat16_tEfNS_4arch4Sm80ELb0ELb0ELb1ELb1ELb1ELb0ELb0ELb0ELi2ELi4ELi4ELi4ELb0EEENS1_21CollectiveEpilogueBwdISA_SB_SD_Li256ELb1ELb0ELi2EEENS1_19SingleTileSchedulerILb1ELb0ELb0ELi128EEEEEEEEEvNT_6ParamsE$_ZN4cute3eso3ESOILb0ELb1EJiEEC2ERKi) ;  /* 0xffff87b000007944 */ /* 0x000fea0003c3ffff */
[----:B------:R2:W5:Y:S01]  /*fe50*/  LDL R11, [R1+0x1684] ;  /* 0x00168400010b7983 */ /* 0x0005620000100800 */
[----:B-1----:R-:W-:Y:S02]  /*fe60*/  MOV R2, R10 ;  /* 0x0000000a00027202 */ /* 0x002fe40000000f00 */
[----:B------:R-:W-:-:S04]  /*fe70*/  MOV R3, 0x0 ;  /* 0x0000000000037802 */ /* 0x000fc80000000f00 */
[----:B------:R-:W-:Y:S05]  /*fe80*/  RET.REL.NODEC R2 `(_ZN7cutlass13device_kernelIN5flash19enable_sm80_to_sm89INS1_16FlashAttnBwdSm80INS1_25CollectiveMainloopBwdSm80ILi2ELi2EN4cute5tupleIJNS5_1CILi128EEES8_NS7_ILi64EEEEEENS_10bfloat16_tEfNS_4arch4Sm80ELb0ELb0ELb1ELb1ELb1ELb0ELb0ELb0ELi2ELi4ELi4ELi4ELb0EEENS1_21CollectiveEpilogueBwdISA_SB_SD_Li256ELb1ELb0ELi2EEENS1_19SingleTileSchedulerILb1ELb0ELb0ELi128EEEEEEEEEvNT_6ParamsE) ;  /* 0xffff017002007950 */ /* 0x000fea0003c3ffff */
        .type           $_ZN7cutlass13device_kernelIN5flash19enable_sm80_to_sm89INS1_16FlashAttnBwdSm80INS1_25CollectiveMainloopBwdSm80ILi2ELi2EN4cute5tupleIJNS5_1CILi128EEES8_NS7_ILi64EEEEEENS_10bfloat16_tEfNS_4arch4Sm80ELb0ELb0ELb1ELb1ELb1ELb0ELb0ELb0ELi2ELi4ELi4ELi4ELb0EEENS1_21CollectiveEpilogueBwdISA_SB_SD_Li256ELb1ELb0ELi2EEENS1_19SingleTileSchedulerILb1ELb0ELb0ELi128EEEEEEEEEvNT_6ParamsE$_ZZN4cute6detail9lift_diceINS_5tupleIJiNS_1CILi0EEEEEES5_EEDaRKT_RKT0_ENKUlRKT_RKT0_E_clIiiEEDaSE_SH_,@function
        .size           $_ZN7cutlass13device_kernelIN5flash19enable_sm80_to_sm89INS1_16FlashAttnBwdSm80INS1_25CollectiveMainloopBwdSm80ILi2ELi2EN4cute5tupleIJNS5_1CILi128EEES8_NS7_ILi64EEEEEENS_10bfloat16_tEfNS_4arch4Sm80ELb0ELb0ELb1ELb1ELb1ELb0ELb0ELb0ELi2ELi4ELi4ELi4ELb0EEENS1_21CollectiveEpilogueBwdISA_SB_SD_Li256ELb1ELb0ELi2EEENS1_19SingleTileSchedulerILb1ELb0ELb0ELi128EEEEEEEEEvNT_6ParamsE$_ZZN4cute6detail9lift_diceINS_5tupleIJiNS_1CILi0EEEEEES5_EEDaRKT_RKT0_ENKUlRKT_RKT0_E_clIiiEEDaSE_SH_,($_ZN7cutlass13device_kernelIN5flash19enable_sm80_to_sm89INS1_16FlashAttnBwdSm80INS1_25CollectiveMainloopBwdSm80ILi2ELi2EN4cute5tupleIJNS5_1CILi128EEES8_NS7_ILi64EEEEEENS_10bfloat16_tEfNS_4arch4Sm80ELb0ELb0ELb1ELb1ELb1ELb0ELb0ELb0ELi2ELi4ELi4ELi4ELb0EEENS1_21CollectiveEpilogueBwdISA_SB_SD_Li256ELb1ELb0ELi2EEENS1_19SingleTileSchedulerILb1ELb0ELb0ELi128EEEEEEEEEvNT_6ParamsE$_ZZN4cute6upcastILi2ENS_5tupleIJNS1_IJNS_1CILi1EEENS1_IJNS2_ILi2EEES4_S4_EEEEEES4_NS1_IJS4_S4_EEEEEENS1_IJNS1_IJNS2_ILi0EEENS1_IJS3_NS2_ILi512EEEiEEEEEENS2_ILi4096EEENS1_IJiNS2_ILi8192EEEEEEEEEEEDaRKT0_RKT1_ENKUlRKT_RKT0_E_clIS6_SC_EEDaSP_SS_ - $_ZN7cutlass13device_kernelIN5flash19enable_sm80_to_sm89INS1_16FlashAttnBwdSm80INS1_25CollectiveMainloopBwdSm80ILi2ELi2EN4cute5tupleIJNS5_1CILi128EEES8_NS7_ILi64EEEEEENS_10bfloat16_tEfNS_4arch4Sm80ELb0ELb0ELb1ELb1ELb1ELb0ELb0ELb0ELi2ELi4ELi4ELi4ELb0EEENS1_21CollectiveEpilogueBwdISA_SB_SD_Li256ELb1ELb0ELi2EEENS1_19SingleTileSchedulerILb1ELb0ELb0ELi128EEEEEEEEEvNT_6ParamsE$_ZZN4cute6detail9lift_diceINS_5tupleIJiNS_1CILi0EEEEEES5_EEDaRKT_RKT0_ENKUlRKT_RKT0_E_clIiiEEDaSE_SH_)
$_ZN7cutlass13device_kernelIN5flash19enable_sm80_to_sm89INS1_16FlashAttnBwdSm80INS1_25CollectiveMainloopBwdSm80ILi2ELi2EN4cute5tupleIJNS5_1CILi128EEES8_NS7_ILi64EEEEEENS_10bfloat16_tEfNS_4arch4Sm80ELb0ELb0ELb1ELb1ELb1ELb0ELb0ELb0ELi2ELi4ELi4ELi4ELb0EEENS1_21CollectiveEpilogueBwdISA_SB_SD_Li256ELb1ELb0ELi2EEENS1_19SingleTileSchedulerILb1ELb0ELb0ELi128EEEEEEEEEvNT_6ParamsE$_ZZN4cute6detail9lift_diceINS_5tupleIJiNS_1CILi0EEEEEES5_EEDaRKT_RKT0_ENKUlRKT_RKT0_E_clIiiEEDaSE_SH_:
        /* <DEDUP_REMOVED lines=8> */
        .type           $_ZN7cutlass13device_kernelIN5flash19enable_sm80_to_sm89INS1_16FlashAttnBwdSm80INS1_25CollectiveMainloopBwdSm80ILi2ELi2EN4cute5tupleIJNS5_1CILi128EEES8_NS7_ILi64EEEEEENS_10bfloat16_tEfNS_4arch4Sm80ELb0ELb0ELb1ELb1ELb1ELb0ELb0ELb0ELi2ELi4ELi4ELi4ELb0EEENS1_21CollectiveEpilogueBwdISA_SB_SD_Li256ELb1ELb0ELi2EEENS1_19SingleTileSchedulerILb1ELb0ELb0ELi128EEEEEEEEEvNT_6ParamsE$_ZZN4cute6upcastILi2ENS_5tupleIJNS1_IJNS_1CILi1EEENS1_IJNS2_ILi2EEES4_S4_EEEEEES4_NS1_IJS4_S4_EEEEEENS1_IJNS1_IJNS2_ILi0EEENS1_IJS3_NS2_ILi512EEEiEEEEEENS2_ILi4096EEENS1_IJiNS2_ILi8192EEEEEEEEEEEDaRKT0_RKT1_ENKUlRKT_RKT0_E_clIS6_SC_EEDaSP_SS_,@function
        .size           $_ZN7cutlass13device_kernelIN5flash19enable_sm80_to_sm89INS1_16FlashAttnBwdSm80INS1_25CollectiveMainloopBwdSm80ILi2ELi2EN4cute5tupleIJNS5_1CILi128EEES8_NS7_ILi64EEEEEENS_10bfloat16_tEfNS_4arch4Sm80ELb0ELb0ELb1ELb1ELb1ELb0ELb0ELb0ELi2ELi4ELi4ELi4ELb0EEENS1_21CollectiveEpilogueBwdISA_SB_SD_Li256ELb1ELb0ELi2EEENS1_19SingleTileSchedulerILb1ELb0ELb0ELi128EEEEEEEEEvNT_6ParamsE$_ZZN4cute6upcastILi2ENS_5tupleIJNS1_IJNS_1CILi1EEENS1_IJNS2_ILi2EEES4_S4_EEEEEES4_NS1_IJS4_S4_EEEEEENS1_IJNS1_IJNS2_ILi0EEENS1_IJS3_NS2_ILi512EEEiEEEEEENS2_ILi4096EEENS1_IJiNS2_ILi8192EEEEEEEEEEEDaRKT0_RKT1_ENKUlRKT_RKT0_E_clIS6_SC_EEDaSP_SS_,($_ZN7cutlass13device_kernelIN5flash19enable_sm80_to_sm89INS1_16FlashAttnBwdSm80INS1_25CollectiveMainloopBwdSm80ILi2ELi2EN4cute5tupleIJNS5_1CILi128EEES8_NS7_ILi64EEEEEENS_10bfloat16_tEfNS_4arch4Sm80ELb0ELb0ELb1ELb1ELb1ELb0ELb0ELb0ELi2ELi4ELi4ELi4ELb0EEENS1_21CollectiveEpilogueBwdISA_SB_SD_Li256ELb1ELb0ELi2EEENS1_19SingleTileSchedulerILb1ELb0ELb0ELi128EEEEEEEEEvNT_6ParamsE$_ZZN4cute6upcastILi2ENS_5tupleIJNS1_IJNS_1CILi1EEENS1_IJNS2_ILi2EEES4_S4_EEEEEES4_NS1_IJS4_S4_EEEEEENS1_IJNS1_IJNS2_ILi0EEENS1_IJS3_NS2_ILi512EEEiEEEEEENS2_ILi4096EEENS1_IJiNS2_ILi8192EEEEEEEEEEEDaRKT0_RKT1_ENKUlRKT_RKT0_E_clIS7_SF_EEDaSP_SS_ - $_ZN7cutlass13device_kernelIN5flash19enable_sm80_to_sm89INS1_16FlashAttnBwdSm80INS1_25CollectiveMainloopBwdSm80ILi2ELi2EN4cute5tupleIJNS5_1CILi128EEES8_NS7_ILi64EEEEEENS_10bfloat16_tEfNS_4arch4Sm80ELb0ELb0ELb1ELb1ELb1ELb0ELb0ELb0ELi2ELi4ELi4ELi4ELb0EEENS1_21CollectiveEpilogueBwdISA_SB_SD_Li256ELb1ELb0ELi2EEENS1_19SingleTileSchedulerILb1ELb0ELb0ELi128EEEEEEEEEvNT_6ParamsE$_ZZN4cute6upcastILi2ENS_5tupleIJNS1_IJNS_1CILi1EEENS1_IJNS2_ILi2EEES4_S4_EEEEEES4_NS1_IJS4_S4_EEEEEENS1_IJNS1_IJNS2_ILi0EEENS1_IJS3_NS2_ILi512EEEiEEEEEENS2_ILi4096EEENS1_IJiNS2_ILi8192EEEEEEEEEEEDaRKT0_RKT1_ENKUlRKT_RKT0_E_clIS6_SC_EEDaSP_SS_)
$_ZN7cutlass13device_kernelIN5flash19enable_sm80_to_sm89INS1_16FlashAttnBwdSm80INS1_25CollectiveMainloopBwdSm80ILi2ELi2EN4cute5tupleIJNS5_1CILi128EEES8_NS7_ILi64EEEEEENS_10bfloat16_tEfNS_4arch4Sm80ELb0ELb0ELb1ELb1ELb1ELb0ELb0ELb0ELi2ELi4ELi4ELi4ELb0EEENS1_21CollectiveEpilogueBwdISA_SB_SD_Li256ELb1ELb0ELi2EEENS1_19SingleTileSchedulerILb1ELb0ELb0ELi128EEEEEEEEEvNT_6ParamsE$_ZZN4cute6upcastILi2ENS_5tupleIJNS1_IJNS_1CILi1EEENS1_IJNS2_ILi2EEES4_S4_EEEEEES4_NS1_IJS4_S4_EEEEEENS1_IJNS1_IJNS2_ILi0EEENS1_IJS3_NS2_ILi512EEEiEEEEEENS2_ILi4096EEENS1_IJiNS2_ILi8192EEEEEEEEEEEDaRKT0_RKT1_ENKUlRKT_RKT0_E_clIS6_SC_EEDaSP_SS_:
[----:B------:R-:W-:-:S06]  /*ff10*/  IADD3 R3, R41, -c[0x0][0x20], RZ ;  /* 0x8000080029037a10 */ /* 0x000fcc0007ffe0ff */
[----:B------:R-:W5:Y:S01]  /*ff20*/  LDL R3, [R3] ;  /* 0x0000000003037983 */ /* 0x000f620000100800 */
[----:B------:R-:W-:Y:S02]  /*ff30*/  IADD3 R9, R1, 0x1380, RZ ;  /* 0x0000138001097810 */ /* 0x000fe40007ffe0ff */
[----:B------:R-:W-:Y:S02]  /*ff40*/  MOV R54, 0xff80 ;  /* 0x0000ff8000367802 */ /* 0x000fe40000000f00 */
[----:B------:R-:W-:-:S04]  /*ff50*/  IADD3 R9, R9, c[0x0][0x20], RZ ;  /* 0x0000080009097a10 */ /* 0x000fc80007ffe0ff */
[----:B------:R-:W-:Y:S02]  /*ff60*/  IADD3 R10, R9, 0x4, RZ ;  /* 0x00000004090a7810 */ /* 0x000fe40007ffe0ff */
[----:B-----5:R-:W-:Y:S05]  /*ff70*/  CALL.REL.NOINC `($_ZN7cutlass13device_kernelIN5flash19enable_sm80_to_sm89INS1_16FlashAttnBwdSm80INS1_25CollectiveMainloopBwdSm80ILi2ELi2EN4cute5tupleIJNS5_1CILi128EEES8_NS7_ILi64EEEEEENS_10bfloat16_tEfNS_4arch4Sm80ELb0ELb0ELb1ELb1ELb1ELb0ELb0ELb0ELi2ELi4ELi4ELi4ELb0EEENS1_21CollectiveEpilogueBwdISA_SB_SD_Li256ELb1ELb0ELi2EEENS1_19SingleTileSchedulerILb1ELb0ELb0ELi128EEEEEEEEEvNT_6ParamsE$_ZZN4cute6upcastILi2ENS_5tupleIJNS_1CILi1EEENS1_IJNS2_ILi2EEES4_S4_EEEEEENS1_IJNS2_ILi0EEENS1_IJS3_NS2_ILi512EEEiEEEEEEEEDaRKT0_RKT1_ENKUlRKT_RKT0_E_clIS5_S9_EEDaSJ_SM_) ;  /* 0x0000015000007944 */ /* 0x020fea0003c00000 */
[----:B------:R-:W-:Y:S02]  /*ff80*/  MOV R4, 0xffa0 ;  /* 0x0000ffa000047802 */ /* 0x000fe40000000f00 */
[----:B-1---5:R-:W-:Y:S05]  /*ff90*/  CALL.REL.NOINC `($_ZN7cutlass13device_kernelIN5flash19enable_sm80_to_sm89INS1_16FlashAttnBwdSm80INS1_25CollectiveMainloopBwdSm80ILi2ELi2EN4cute5tupleIJNS5_1CILi128EEES8_NS7_ILi64EEEEEENS_10bfloat16_tEfNS_4arch4Sm80ELb0ELb0ELb1ELb1ELb1ELb0ELb0ELb0ELi2ELi4ELi4ELi4ELb0EEENS1_21CollectiveEpilogueBwdISA_SB_SD_Li256ELb1ELb0ELi2EEENS1_19SingleTileSchedulerILb1ELb0ELb0ELi128EEEEEEEEEvNT_6ParamsE$_ZN4cute3eso3ESOILb1ELb0EJNS_1CILi0EEENS_5tupleIJNS2_ILi1EEENS2_ILi256EEEiEEEEEC2ERKS3_RKS7_) ;  /* 0xffff8d1000007944 */ /* 0x022fea0003c3ffff */
[----:B-1----:R1:W5:Y:S01]  /*ffa0*/  LDL R2, [R1+0x1384] ;  /* 0x0013840001027983 */ /* 0x0023620000100800 */
[----:B------:R-:W-:-:S03]  /*ffb0*/  MOV R6, 0xffd0 ;  /* 0x0000ffd000067802 */ /* 0x000fc60000000f00 */
[----:B-1---5:R-:W-:Y:S05]  /*ffc0*/  CALL.REL.NOINC `($_ZN7cutlass13device_kernelIN5flash19enable_sm80_to_sm89INS1_16FlashAttnBwdSm80INS1_25CollectiveMainloopBwdSm80ILi2ELi2EN4cute5tupleIJNS5_1CILi128EEES8_NS7_ILi64EEEEEENS_10bfloat16_tEfNS_4arch4Sm80ELb0ELb0ELb1ELb1ELb1ELb0ELb0ELb0ELi2ELi4ELi4ELi4ELb0EEENS1_21CollectiveEpilogueBwdISA_SB_SD_Li256ELb1ELb0ELi2EEENS1_19SingleTileSchedulerILb1ELb0ELb0ELi128EEEEEEEEEvNT_6ParamsE$_ZN4cute5tupleIJNS0_IJNS_1CILi1EEENS0_IJS2_NS1_ILi2EEES3_EEEEEENS0_IJNS1_ILi0EEENS0_IJS2_NS1_ILi256EEEiEEEEEEEEC2ERKS5_RKS9_) ;  /* 0xffffbe7000007944 */ /* 0x022fea0003c3ffff */
[----:B------:R1:W5:Y:S01]  /*ffd0*/  LDL R33, [R1+0x1380] ;  /* 0x0013800001217983 */ /* 0x0003620000100800 */
[----:B------:R-:W-:-:S04]  /*ffe0*/  MOV R9, 0x0 ;  /* 0x0000000000097802 */ /* 0x000fc80000000f00 */
[----:B------:R-:W-:Y:S05]  /*fff0*/  RET.REL.NODEC R8 `(_ZN7cutlass13device_kernelIN5flash19enable_sm80_to_sm89INS1_16FlashAttnBwdSm80INS1_25CollectiveMainloopBwdSm80ILi2ELi2EN4cute5tupleIJNS5_1CILi128EEES8_NS7_ILi64EEEEEENS_10bfloat16_tEfNS_4arch4Sm80ELb0ELb0ELb1ELb1ELb1ELb0ELb0ELb0ELi2ELi4ELi4ELi4ELb0EEENS1_21CollectiveEpilogueBwdISA_SB_SD_Li256ELb1ELb0ELi2EEENS1_19SingleTileSchedulerILb1ELb0ELb0ELi128EEEEEEEEEvNT_6ParamsE) ;  /* 0xffff000008007950 */ /* 0x000fea0003c3ffff */
        .type           $_ZN7cutlass13device_kernelIN5flash19enable_sm80_to_sm89INS1_16FlashAttnBwdSm80INS1_25CollectiveMainloopBwdSm80ILi2ELi2EN4cute5tupleIJNS5_1CILi128EEES8_NS7_ILi64EEEEEENS_10bfloat16_tEfNS_4arch4Sm80ELb0ELb0ELb1ELb1ELb1ELb0ELb0ELb0ELi2ELi4ELi4ELi4ELb0EEENS1_21CollectiveEpilogueBwdISA_SB_SD_Li256ELb1ELb0ELi2EEENS1_19SingleTileSchedulerILb1ELb0ELb0ELi128EEEEEEEEEvNT_6ParamsE$_ZZN4cute6upcastILi2ENS_5tupleIJNS1_IJNS_1CILi1EEENS1_IJNS2_ILi2EEES4_S4_EEEEEES4_NS1_IJS4_S4_EEEEEENS1_IJNS1_IJNS2_ILi0EEENS1_IJS3_NS2_ILi512EEEiEEEEEENS2_ILi4096EEENS1_IJiNS2_ILi8192EEEEEEEEEEEDaRKT0_RKT1_ENKUlRKT_RKT0_E_clIS7_SF_EEDaSP_SS_,@function
        .size           $_ZN7cutlass13device_kernelIN5flash19enable_sm80_to_sm89INS1_16FlashAttnBwdSm80INS1_25CollectiveMainloopBwdSm80ILi2ELi2EN4cute5tupleIJNS5_1CILi128EEES8_NS7_ILi64EEEEEENS_10bfloat16_tEfNS_4arch4Sm80ELb0ELb0ELb1ELb1ELb1ELb0ELb0ELb0ELi2ELi4ELi4ELi4ELb0EEENS1_21CollectiveEpilogueBwdISA_SB_SD_Li256ELb1ELb0ELi2EEENS1_19SingleTileSchedulerILb1ELb0ELb0ELi128EEEEEEEEEvNT_6ParamsE$_ZZN4cute6upcastILi2ENS_5tupleIJNS1_IJNS_1CILi1EEENS1_IJNS2_ILi2EEES4_S4_EEEEEES4_NS1_IJS4_S4_EEEEEENS1_IJNS1_IJNS2_ILi0EEENS1_IJS3_NS2_ILi512EEEiEEEEEENS2_ILi4096EEENS1_IJiNS2_ILi8192EEEEEEEEEEEDaRKT0_RKT1_ENKUlRKT_RKT0_E_clIS7_SF_EEDaSP_SS_,($_ZN7cutlass13device_kernelIN5flash19enable_sm80_to_sm89INS1_16FlashAttnBwdSm80INS1_25CollectiveMainloopBwdSm80ILi2ELi2EN4cute5tupleIJNS5_1CILi128EEES8_NS7_ILi64EEEEEENS_10bfloat16_tEfNS_4arch4Sm80ELb0ELb0ELb1ELb1ELb1ELb0ELb0ELb0ELi2ELi4ELi4ELi4ELb0EEENS1_21CollectiveEpilogueBwdISA_SB_SD_Li256ELb1ELb0ELi2EEENS1_19SingleTileSchedulerILb1ELb0ELb0ELi128EEEEEEEEEvNT_6ParamsE$_ZZN4cute6upcastILi2ENS_5tupleIJNS_1CILi1EEENS1_IJNS2_ILi2EEES4_S4_EEEEEENS1_IJNS2_ILi0EEENS1_IJS3_NS2_ILi512EEEiEEEEEEEEDaRKT0_RKT1_ENKUlRKT_RKT0_E_clIS5_S9_EEDaSJ_SM_ - $_ZN7cutlass13device_kernelIN5flash19enable_sm80_to_sm89INS1_16FlashAttnBwdSm80INS1_25CollectiveMainloopBwdSm80ILi2ELi2EN4cute5tupleIJNS5_1CILi128EEES8_NS7_ILi64EEEEEENS_10bfloat16_tEfNS_4arch4Sm80ELb0ELb0ELb1ELb1ELb1ELb0ELb0ELb0ELi2ELi4ELi4ELi4ELb0EEENS1_21CollectiveEpilogueBwdISA_SB_SD_Li256ELb1ELb0ELi2EEENS1_19SingleTileSchedulerILb1ELb0ELb0ELi128EEEEEEEEEvNT_6ParamsE$_ZZN4cute6upcastILi2ENS_5tupleIJNS1_IJNS_1CILi1EEENS1_IJNS2_ILi2EEES4_S4_EEEEEES4_NS1_IJS4_S4_EEEEEENS1_IJNS1_IJNS2_ILi0EEENS1_IJS3_NS2_ILi512EEEiEEEEEENS2_ILi4096EEENS1_IJiNS2_ILi8192EEEEEEEEEEEDaRKT0_RKT1_ENKUlRKT_RKT0_E_clIS7_SF_EEDaSP_SS_)
$_ZN7cutlass13device_kernelIN5flash19enable_sm80_to_sm89INS1_16FlashAttnBwdSm80INS1_25CollectiveMainloopBwdSm80ILi2ELi2EN4cute5tupleIJNS5_1CILi128EEES8_NS7_ILi64EEEEEENS_10bfloat16_tEfNS_4arch4Sm80ELb0ELb0ELb1ELb1ELb1ELb0ELb0ELb0ELi2ELi4ELi4ELi4ELb0EEENS1_21CollectiveEpilogueBwdISA_SB_SD_Li256ELb1ELb0ELi2EEENS1_19SingleTileSchedulerILb1ELb0ELb0ELi128EEEEEEEEEvNT_6ParamsE$_ZZN4cute6upcastILi2ENS_5tupleIJNS1_IJNS_1CILi1EEENS1_IJNS2_ILi2EEES4_S4_EEEEEES4_NS1_IJS4_S4_EEEEEENS1_IJNS1_IJNS2_ILi0EEENS1_IJS3_NS2_ILi512EEEiEEEEEENS2_ILi4096EEENS1_IJiNS2_ILi8192EEEEEEEEEEEDaRKT0_RKT1_ENKUlRKT_RKT0_E_clIS7_SF_EEDaSP_SS_:
[----:B------:R-:W-:Y:S02]  /*10000*/  IADD3 R8, R1, 0x1380, RZ ;  /* 0x0000138001087810 */ /* 0x000fe40007ffe0ff */
[----:B------:R-:W-:Y:S02]  /*10010*/  MOV R52, 0x10050 ;  /* 0x0001005000347802 */ /* 0x000fe40000000f00 */
[----:B------:R-:W-:-:S04]  /*10020*/  IADD3 R8, R8, c[0x0][0x20], RZ ;  /* 0x0000080008087a10 */ /* 0x000fc80007ffe0ff */
[----:B------:R-:W-:Y:S02]  /*10030*/  IADD3 R9, R8, 0x4, RZ ;  /* 0x0000000408097810 */ /* 0x000fe40007ffe0ff */
[----:B------:R-:W-:Y:S05]  /*10040*/  CALL.REL.NOINC `($_ZN7cutlass13device_kernelIN5flash19enable_sm80_to_sm89INS1_16FlashAttnBwdSm80INS1_25CollectiveMainloopBwdSm80ILi2ELi2EN4cute5tupleIJNS5_1CILi128EEES8_NS7_ILi64EEEEEENS_10bfloat16_tEfNS_4arch4Sm80ELb0ELb0ELb1ELb1ELb1ELb0ELb0ELb0ELi2ELi4ELi4ELi4ELb0EEENS1_21CollectiveEpilogueBwdISA_SB_SD_Li256ELb1ELb0ELi2EEENS1_19SingleTileSchedulerILb1ELb0ELb0ELi128EEEEEEEEEvNT_6ParamsE$_ZZN4cute6upcastILi2ENS_5tupleIJNS_1CILi2EEES3_EEENS1_IJiNS2_ILi8192EEEEEEEEDaRKT0_RKT1_ENKUlRKT_RKT0_E_clIS3_iEEDaSF_SI_) ;  /* 0x0000015000007944 */ /* 0x000fea0003c00000 */
[----:B------:R-:W-:Y:S02]  /*10050*/  MOV R4, 0x10070 ;  /* 0x0001007000047802 */ /* 0x000fe40000000f00 */
[----:B-1---5:R-:W-:Y:S05]  /*10060*/  CALL.REL.NOINC `($_ZN7cutlass13device_kernelIN5flash19enable_sm80_to_sm89INS1_16FlashAttnBwdSm80INS1_25CollectiveMainloopBwdSm80ILi2ELi2EN4cute5tupleIJNS5_1CILi128EEES8_NS7_ILi64EEEEEENS_10bfloat16_tEfNS_4arch4Sm80ELb0ELb0ELb1ELb1ELb1ELb0ELb0ELb0ELi2ELi4ELi4ELi4ELb0EEENS1_21CollectiveEpilogueBwdISA_SB_SD_Li256ELb1ELb0ELi2EEENS1_19SingleTileSchedulerILb1ELb0ELb0ELi128EEEEEEEEEvNT_6ParamsE$_ZN4cute3eso3ESOILb0ELb1EJiNS_1CILi4096EEEEEC2ERKiRKS3_) ;  /* 0xffff86c000007944 */ /* 0x022fea0003c3ffff */
[----:B-1----:R1:W5:Y:S01]  /*10070*/  LDL R2, [R1+0x1384] ;  /* 0x0013840001027983 */ /* 0x0023620000100800 */
[----:B------:R-:W-:-:S03]  /*10080*/  MOV R6, 0x100a0 ;  /* 0x000100a000067802 */ /* 0x000fc60000000f00 */
[----:B-1---5:R-:W-:Y:S05]  /*10090*/  CALL.REL.NOINC `($_ZN7cutlass13device_kernelIN5flash19enable_sm80_to_sm89INS1_16FlashAttnBwdSm80INS1_25CollectiveMainloopBwdSm80ILi2ELi2EN4cute5tupleIJNS5_1CILi128EEES8_NS7_ILi64EEEEEENS_10bfloat16_tEfNS_4arch4Sm80ELb0ELb0ELb1ELb1ELb1ELb0ELb0ELb0ELi2ELi4ELi4ELi4ELb0EEENS1_21CollectiveEpilogueBwdISA_SB_SD_Li256ELb1ELb0ELi2EEENS1_19SingleTileSchedulerILb1ELb0ELb0ELi128EEEEEEEEEvNT_6ParamsE$_ZN4cute5tupleIJNS0_IJNS_1CILi2EEES2_EEENS0_IJiNS1_ILi4096EEEEEEEEC2ERKS3_RKS5_) ;  /* 0xffffbf1000007944 */ /* 0x022fea0003c3ffff */
[----:B------:R1:W5:Y:S01]  /*100a0*/  LDL R2, [R1+0x1380] ;  /* 0x0013800001027983 */ /* 0x0003620000100800 */
[----:B------:R-:W-:-:S04]  /*100b0*/  MOV R11, 0x0 ;  /* 0x00000000000b7802 */ /* 0x000fc80000000f00 */
[----:B------:R-:W-:Y:S05]  /*100c0*/  RET.REL.NODEC R10 `(_ZN7cutlass13device_kernelIN5flash19enable_sm80_to_sm89INS1_16FlashAttnBwdSm80INS1_25CollectiveMainloopBwdSm80ILi2ELi2EN4cute5tupleIJNS5_1CILi128EEES8_NS7_ILi64EEEEEENS_10bfloat16_tEfNS_4arch4Sm80ELb0ELb0ELb1ELb1ELb1ELb0ELb0ELb0ELi2ELi4ELi4ELi4ELb0EEENS1_21CollectiveEpilogueBwdISA_SB_SD_Li256ELb1ELb0ELi2EEENS1_19SingleTileSchedulerILb1ELb0ELb0ELi128EEEEEEEEEvNT_6ParamsE) ;  /* 0xfffeff300a007950 */ /* 0x000fea0003c3ffff */
        .type           $_ZN7cutlass13device_kernelIN5flash19enable_sm80_to_sm89INS1_16FlashAttnBwdSm80INS1_25CollectiveMainloopBwdSm80ILi2ELi2EN4cute5tupleIJNS5_1CILi128EEES8_NS7_ILi64EEEEEENS_10bfloat16_tEfNS_4arch4Sm80ELb0ELb0ELb1ELb1ELb1ELb0ELb0ELb0ELi2ELi4ELi4ELi4ELb0EEENS1_21CollectiveEpilogueBwdISA_SB_SD_Li256ELb1ELb0ELi2EEENS1_19SingleTileSchedulerILb1ELb0ELb0ELi128EEEEEEEEEvNT_6ParamsE$_ZZN4cute6upcastILi2ENS_5tupleIJNS_1CILi1EEENS1_IJNS2_ILi2EEES4_S4_EEEEEENS1_IJNS2_ILi0EEENS1_IJS3_NS2_ILi512EEEiEEEEEEEEDaRKT0_RKT1_ENKUlRKT_RKT0_E_clIS5_S9_EEDaSJ_SM_,@function
        .size           $_ZN7cutlass13device_kernelIN5flash19enable_sm80_to_sm89INS1_16FlashAttnBwdSm80INS1_25CollectiveMainloopBwdSm80ILi2ELi2EN4cute5tupleIJNS5_1CILi128EEES8_NS7_ILi64EEEEEENS_10bfloat16_tEfNS_4arch4Sm80ELb0ELb0ELb1ELb1ELb1ELb0ELb0ELb0ELi2ELi4ELi4ELi4ELb0EEENS1_21CollectiveEpilogueBwdISA_SB_SD_Li256ELb1ELb0ELi2EEENS1_19SingleTileSchedulerILb1ELb0ELb0ELi128EEEEEEEEEvNT_6ParamsE$_ZZN4cute6upcastILi2ENS_5tupleIJNS_1CILi1EEENS1_IJNS2_ILi2EEES4_S4_EEEEEENS1_IJNS2_ILi0EEENS1_IJS3_NS2_ILi512EEEiEEEEEEEEDaRKT0_RKT1_ENKUlRKT_RKT0_E_clIS5_S9_EEDaSJ_SM_,($_ZN7cutlass13device_kernelIN5flash19enable_sm80_to_sm89INS1_16FlashAttnBwdSm80INS1_25CollectiveMainloopBwdSm80ILi2ELi2EN4cute5tupleIJNS5_1CILi128EEES8_NS7_ILi64EEEEEENS_10bfloat16_tEfNS_4arch4Sm80ELb0ELb0ELb1ELb1ELb1ELb0ELb0ELb0ELi2ELi4ELi4ELi4ELb0EEENS1_21CollectiveEpilogueBwdISA_SB_SD_Li256ELb1ELb0ELi2EEENS1_19SingleTileSchedulerILb1ELb0ELb0ELi128EEEEEEEEEvNT_6ParamsE$_ZZN4cute6upcastILi2ENS_5tupleIJNS_1CILi2EEES3_EEENS1_IJiNS2_ILi8192EEEEEEEEDaRKT0_RKT1_ENKUlRKT_RKT0_E_clIS3_iEEDaSF_SI_ - $_ZN7cutlass13device_kernelIN5flash19enable_sm80_to_sm89INS1_16FlashAttnBwdSm80INS1_25CollectiveMainloopBwdSm80ILi2ELi2EN4cute5tupleIJNS5_1CILi128EEES8_NS7_ILi64EEEEEENS_10bfloat16_tEfNS_4arch4Sm80ELb0ELb0ELb1ELb1ELb1ELb0ELb0ELb0ELi2ELi4ELi4ELi4ELb0EEENS1_21CollectiveEpilogueBwdISA_SB_SD_Li256ELb1ELb0ELi2EEENS1_19SingleTileSchedulerILb1ELb0ELb0ELi128EEEEEEEEEvNT_6ParamsE$_ZZN4cute6upcastILi2ENS_5tupleIJNS_1CILi1EEENS1_IJNS2_ILi2EEES4_S4_EEEEEENS1_IJNS2_ILi0EEENS1_IJS3_NS2_ILi512EEEiEEEEEEEEDaRKT0_RKT1_ENKUlRKT_RKT0_E_clIS5_S9_EEDaSJ_SM_)
$_ZN7cutlass13device_kernelIN5flash19enable_sm80_to_sm89INS1_16FlashAttnBwdSm80INS1_25CollectiveMainloopBwdSm80ILi2ELi2EN4cute5tupleIJNS5_1CILi128EEES8_NS7_ILi64EEEEEENS_10bfloat16_tEfNS_4arch4Sm80ELb0ELb0ELb1ELb1ELb1ELb0ELb0ELb0ELi2ELi4ELi4ELi4ELb0EEENS1_21CollectiveEpilogueBwdISA_SB_SD_Li256ELb1ELb0ELi2EEENS1_19SingleTileSchedulerILb1ELb0ELb0ELi128EEEEEEEEEvNT_6ParamsE$_ZZN4cute6upcastILi2ENS_5tupleIJNS_1CILi1EEENS1_IJNS2_ILi2EEES4_S4_EEEEEENS1_IJNS2_ILi0EEENS1_IJS3_NS2_ILi512EEEiEEEEEEEEDaRKT0_RKT1_ENKUlRKT_RKT0_E_clIS5_S9_EEDaSJ_SM_:
[----:B------:R-:W-:Y:S02]  /*100d0*/  IADD3 R11, R1, 0x1388, RZ ;  /* 0x00001388010b7810 */ /* 0x000fe40007ffe0ff */
[----:B------:R-:W-:Y:S02]  /*100e0*/  MOV R52, 0x10120 ;  /* 0x0001012000347802 */ /* 0x000fe40000000f00 */
[----:B------:R-:W-:-:S04]  /*100f0*/  IADD3 R11, R11, c[0x0][0x20], RZ ;  /* 0x000008000b0b7a10 */ /* 0x000fc80007ffe0ff */
[----:B------:R-:W-:Y:S02]  /*10100*/  IADD3 R33, R11, 0x4, RZ ;  /* 0x000000040b217810 */ /* 0x000fe40007ffe0ff */
[----:B------:R-:W-:Y:S05]  /*10110*/  CALL.REL.NOINC `($_ZN7cutlass13device_kernelIN5flash19enable_sm80_to_sm89INS1_16FlashAttnBwdSm80INS1_25CollectiveMainloopBwdSm80ILi2ELi2EN4cute5tupleIJNS5_1CILi128EEES8_NS7_ILi64EEEEEENS_10bfloat16_tEfNS_4arch4Sm80ELb0ELb0ELb1ELb1ELb1ELb0ELb0ELb0ELi2ELi4ELi4ELi4ELb0EEENS1_21CollectiveEpilogueBwdISA_SB_SD_Li256ELb1ELb0ELi2EEENS1_19SingleTileSchedulerILb1ELb0ELb0ELi128EEEEEEEEEvNT_6ParamsE$_ZZN4cute6upcastILi2ENS_5tupleIJNS_1CILi2EEES3_S3_EEENS1_IJNS2_ILi1EEENS2_ILi512EEEiEEEEEDaRKT0_RKT1_ENKUlRKT_RKT0_E_clIS3_iEEDaSG_SJ_) ;  /* 0x0000011000007944 */ /* 0x000fea0003c00000 */
[----:B------:R-:W-:Y:S02]  /*10120*/  MOV R4, 0x10140 ;  /* 0x0001014000047802 */ /* 0x000fe40000000f00 */
[----:B-1---5:R-:W-:Y:S05]  /*10130*/  CALL.REL.NOINC `($_ZN7cutlass13device_kernelIN5flash19enable_sm80_to_sm89INS1_16FlashAttnBwdSm80INS1_25CollectiveMainloopBwdSm80ILi2ELi2EN4cute5tupleIJNS5_1CILi128EEES8_NS7_ILi64EEEEEENS_10bfloat16_tEfNS_4arch4Sm80ELb0ELb0ELb1ELb1ELb1ELb0ELb0ELb0ELi2ELi4ELi4ELi4ELb0EEENS1_21CollectiveEpilogueBwdISA_SB_SD_Li256ELb1ELb0ELi2EEENS1_19SingleTileSchedulerILb1ELb0ELb0ELi128EEEEEEEEEvNT_6ParamsE$_ZN4cute3eso3ESOILb1ELb0EJNS_1CILi1EEENS2_ILi256EEEiEEC2ERKS3_RKS4_RKi) ;  /* 0xffff8cf000007944 */ /* 0x022fea0003c3ffff */
[----:B-1----:R1:W5:Y:S01]  /*10140*/  LDL R2, [R1+0x138c] ;  /* 0x00138c0001027983 */ /* 0x0023620000100800 */
[----:B------:R-:W-:-:S03]  /*10150*/  MOV R6, 0x10170 ;  /* 0x0001017000067802 */ /* 0x000fc60000000f00 */
[----:B-1---5:R-:W-:Y:S05]  /*10160*/  CALL.REL.NOINC `($_ZN7cutlass13device_kernelIN5flash19enable_sm80_to_sm89INS1_16FlashAttnBwdSm80INS1_25CollectiveMainloopBwdSm80ILi2ELi2EN4cute5tupleIJNS5_1CILi128EEES8_NS7_ILi64EEEEEENS_10bfloat16_tEfNS_4arch4Sm80ELb0ELb0ELb1ELb1ELb1ELb0ELb0ELb0ELi2ELi4ELi4ELi4ELb0EEENS1_21CollectiveEpilogueBwdISA_SB_SD_Li256ELb1ELb0ELi2EEENS1_19SingleTileSchedulerILb1ELb0ELb0ELi128EEEEEEEEEvNT_6ParamsE$_ZN4cute5tupleIJNS0_IJNS_1CILi1EEENS1_ILi2EEES3_EEENS0_IJS2_NS1_ILi256EEEiEEEEEC2ERKS4_RKS6_) ;  /* 0xffffbd6000007944 */ /* 0x022fea0003c3ffff */
[----:B------:R1:W5:Y:S01]  /*10170*/  LDL R2, [R1+0x1388] ;  /* 0x0013880001027983 */ /* 0x0003620000100800 */
[----:B------:R-:W-:-:S04]  /*10180*/  MOV R55, 0x0 ;  /* 0x0000000000377802 */ /* 0x000fc80000000f00 */
[----:B------:R-:W-:Y:S05]  /*10190*/  RET.REL.NODEC R54 `(_ZN7cutlass13device_kernelIN5flash19enable_sm80_to_sm89INS1_16FlashAttnBwdSm80INS1_25CollectiveMainloopBwdSm80ILi2ELi2EN4cute5tupleIJNS5_1CILi128EEES8_NS7_ILi64EEEEEENS_10bfloat16_tEfNS_4arch4Sm80ELb0ELb0ELb1ELb1ELb1ELb0ELb0ELb0ELi2ELi4ELi4ELi4ELb0EEENS1_21CollectiveEpilogueBwdISA_SB_SD_Li256ELb1ELb0ELi2EEENS1_19SingleTileSchedulerILb1ELb0ELb0ELi128EEEEEEEEEvNT_6ParamsE) ;  /* 0xfffefe6036007950 */ /* 0x000fea0003c3ffff */
        .type           $_ZN7cutlass13device_kernelIN5flash19enable_sm80_to_sm89INS1_16FlashAttnBwdSm80INS1_25CollectiveMainloopBwdSm80ILi2ELi2EN4cute5tupleIJNS5_1CILi128EEES8_NS7_ILi64EEEEEENS_10bfloat16_tEfNS_4arch4Sm80ELb0ELb0ELb1ELb1ELb1ELb0ELb0ELb0ELi2ELi4ELi4ELi4ELb0EEENS1_21CollectiveEpilogueBwdISA_SB_SD_Li256ELb1ELb0ELi2EEENS1_19SingleTileSchedulerILb1ELb0ELb0ELi128EEEEEEEEEvNT_6ParamsE$_ZZN4cute6upcastILi2ENS_5tupleIJNS_1CILi2EEES3_EEENS1_IJiNS2_ILi8192EEEEEEEEDaRKT0_RKT1_ENKUlRKT_RKT0_E_clIS3_iEEDaSF_SI_,@function
        .size           $_ZN7cutlass13device_kernelIN5flash19enable_sm80_to_sm89INS1_16FlashAttnBwdSm80INS1_25CollectiveMainloopBwdSm80ILi2ELi2EN4cute5tupleIJNS5_1CILi128EEES8_NS7_ILi64EEEEEENS_10bfloat16_tEfNS_4arch4Sm80ELb0ELb0ELb1ELb1ELb1ELb0ELb0ELb0ELi2ELi4ELi4ELi4ELb0EEENS1_21CollectiveEpilogueBwdISA_SB_SD_Li256ELb1ELb0ELi2EEENS1_19SingleTileSchedulerILb1ELb0ELb0ELi128EEEEEEEEEvNT_6ParamsE$_ZZN4cute6upcastILi2ENS_5tupleIJNS_1CILi2EEES3_EEENS1_IJiNS2_ILi8192EEEEEEEEDaRKT0_RKT1_ENKUlRKT_RKT0_E_clIS3_iEEDaSF_SI_,($_ZN7cutlass13device_kernelIN5flash19enable_sm80_to_sm89INS1_16FlashAttnBwdSm80INS1_25CollectiveMainloopBwdSm80ILi2ELi2EN4cute5tupleIJNS5_1CILi128EEES8_NS7_ILi64EEEEEENS_10bfloat16_tEfNS_4arch4Sm80ELb0ELb0ELb1ELb1ELb1ELb0ELb0ELb0ELi2ELi4ELi4ELi4ELb0EEENS1_21CollectiveEpilogueBwdISA_SB_SD_Li256ELb1ELb0ELi2EEENS1_19SingleTileSchedulerILb1ELb0ELb0ELi128EEEEEEEEEvNT_6ParamsE$_ZZN4cute6upcastILi2ENS_5tupleIJNS_1CILi2EEES3_S3_EEENS1_IJNS2_ILi1EEENS2_ILi512EEEiEEEEEDaRKT0_RKT1_ENKUlRKT_RKT0_E_clIS3_iEEDaSG_SJ_ - $_ZN7cutlass13device_kernelIN5flash19enable_sm80_to_sm89INS1_16FlashAttnBwdSm80INS1_25CollectiveMainloopBwdSm80ILi2ELi2EN4cute5tupleIJNS5_1CILi128EEES8_NS7_ILi64EEEEEENS_10bfloat16_tEfNS_4arch4Sm80ELb0ELb0ELb1ELb1ELb1ELb0ELb0ELb0ELi2ELi4ELi4ELi4ELb0EEENS1_21CollectiveEpilogueBwdISA_SB_SD_Li256ELb1ELb0ELi2EEENS1_19SingleTileSchedulerILb1ELb0ELb0ELi128EEEEEEEEEvNT_6ParamsE$_ZZN4cute6upcastILi2ENS_5tupleIJNS_1CILi2EEES3_EEENS1_IJiNS2_ILi8192EEEEEEEEDaRKT0_RKT1_ENKUlRKT_RKT0_E_clIS3_iEEDaSF_SI_)
$_ZN7cutlass13device_kernelIN5flash19enable_sm80_to_sm89INS1_16FlashAttnBwdSm80INS1_25CollectiveMainloopBwdSm80ILi2ELi2EN4cute5tupleIJNS5_1CILi128EEES8_NS7_ILi64EEEEEENS_10bfloat16_tEfNS_4arch4Sm80ELb0ELb0ELb1ELb1ELb1ELb0ELb0ELb0ELi2ELi4ELi4ELi4ELb0EEENS1_21CollectiveEpilogueBwdISA_SB_SD_Li256ELb1ELb0ELi2EEENS1_19SingleTileSchedulerILb1ELb0ELb0ELi128EEEEEEEEEvNT_6ParamsE$_ZZN4cute6upcastILi2ENS_5tupleIJNS_1CILi2EEES3_EEENS1_IJiNS2_ILi8192EEEEEEEEDaRKT0_RKT1_ENKUlRKT_RKT0_E_clIS3_iEEDaSF_SI_:
[----:B------:R-:W-:Y:S02]  /*101a0*/  LEA.HI R3, R3, R3, RZ, 0x1 ;  /* 0x0000000303037211 */ /* 0x000fe400078f08ff */
[----:B------:R-:W-:Y:S02]  /*101b0*/  IADD3 R2, R1, 0x1388, RZ ;  /* 0x0000138801027810 */ /* 0x000fe40007ffe0ff */
[----:B------:R-:W-:Y:S02]  /*101c0*/  SHF.R.S32.HI R3, RZ, 0x1, R3 ;  /* 0x00000001ff037819 */ /* 0x000fe40000011403 */
[----:B------:R-:W-:Y:S02]  /*101d0*/  IADD3 R2, R2, c[0x0][0x20], RZ ;  /* 0x0000080002027a10 */ /* 0x000fe40007ffe0ff */
[----:B------:R-:W-:Y:S02]  /*101e0*/  MOV R6, 0x10200 ;  /* 0x0001020000067802 */ /* 0x000fe40000000f00 */
[----:B------:R-:W-:Y:S05]  /*101f0*/  CALL.REL.NOINC `($_ZN7cutlass13device_kernelIN5flash19enable_sm80_to_sm89INS1_16FlashAttnBwdSm80INS1_25CollectiveMainloopBwdSm80ILi2ELi2EN4cute5tupleIJNS5_1CILi128EEES8_NS7_ILi64EEEEEENS_10bfloat16_tEfNS_4arch4Sm80ELb0ELb0ELb1ELb1ELb1ELb0ELb0ELb0ELi2ELi4ELi4ELi4ELb0EEENS1_21CollectiveEpilogueBwdISA_SB_SD_Li256ELb1ELb0ELi2EEENS1_19SingleTileSchedulerILb1ELb0ELb0ELi128EEEEEEEEEvNT_6ParamsE$_ZN4cute5tupleIJNS_1CILi2EEEiEEC2ERKS2_RKi) ;  /* 0xffffc04000007944 */ /* 0x000fea0003c3ffff */
[----:B------:R1:W5:Y:S01]  /*10200*/  LDL R2, [R1+0x1388] ;  /* 0x0013880001027983 */ /* 0x0003620000100800 */
[----:B------:R-:W-:-:S04]  /*10210*/  MOV R53, 0x0 ;  /* 0x0000000000357802 */ /* 0x000fc80000000f00 */
[----:B------:R-:W-:Y:S05]  /*10220*/  RET.REL.NODEC R52 `(_ZN7cutlass13device_kernelIN5flash19enable_sm80_to_sm89INS1_16FlashAttnBwdSm80INS1_25CollectiveMainloopBwdSm80ILi2ELi2EN4cute5tupleIJNS5_1CILi128EEES8_NS7_ILi64EEEEEENS_10bfloat16_tEfNS_4arch4Sm80ELb0ELb0ELb1ELb1ELb1ELb0ELb0ELb0ELi2ELi4ELi4ELi4ELb0EEENS1_21CollectiveEpilogueBwdISA_SB_SD_Li256ELb1ELb0ELi2EEENS1_19SingleTileSchedulerILb1ELb0ELb0ELi128EEEEEEEEEvNT_6ParamsE) ;  /* 0xfffefdd034007950 */ /* 0x000fea0003c3ffff */
        .type           $_ZN7cutlass13device_kernelIN5flash19enable_sm80_to_sm89INS1_16FlashAttnBwdSm80INS1_25CollectiveMainloopBwdSm80ILi2ELi2EN4cute5tupleIJNS5_1CILi128EEES8_NS7_ILi64EEEEEENS_10bfloat16_tEfNS_4arch4Sm80ELb0ELb0ELb1ELb1ELb1ELb0ELb0ELb0ELi2ELi4ELi4ELi4ELb0EEENS1_21CollectiveEpilogueBwdISA_SB_SD_Li256ELb1ELb0ELi2EEENS1_19SingleTileSchedulerILb1ELb0ELb0ELi128EEEEEEEEEvNT_6ParamsE$_ZZN4cute6upcastILi2ENS_5tupleIJNS_1CILi2EEES3_S3_EEENS1_IJNS2_ILi1EEENS2_ILi512EEEiEEEEEDaRKT0_RKT1_ENKUlRKT_RKT0_E_clIS3_iEEDaSG_SJ_,@function
        .size           $_ZN7cutlass13device_kernelIN5flash19enable_sm80_to_sm89INS1_16FlashAttnBwdSm80INS1_25CollectiveMainloopBwdSm80ILi2ELi2EN4cute5tupleIJNS5_1CILi128EEES8_NS7_ILi64EEEEEENS_10bfloat16_tEfNS_4arch4Sm80ELb0ELb0ELb1ELb1ELb1ELb0ELb0ELb0ELi2ELi4ELi4ELi4ELb0EEENS1_21CollectiveEpilogueBwdISA_SB_SD_Li256ELb1ELb0ELi2EEENS1_19SingleTileSchedulerILb1ELb0ELb0ELi128EEEEEEEEEvNT_6ParamsE$_ZZN4cute6upcastILi2ENS_5tupleIJNS_1CILi2EEES3_S3_EEENS1_IJNS2_ILi1EEENS2_ILi512EEEiEEEEEDaRKT0_RKT1_ENKUlRKT_RKT0_E_clIS3_iEEDaSG_SJ_,($_ZN7cutlass13device_kernelIN5flash19enable_sm80_to_sm89INS1_16FlashAttnBwdSm80INS1_25CollectiveMainloopBwdSm80ILi2ELi2EN4cute5tupleIJNS5_1CILi128EEES8_NS7_ILi64EEEEEENS_10bfloat16_tEfNS_4arch4Sm80ELb0ELb0ELb1ELb1ELb1ELb0ELb0ELb0ELi2ELi4ELi4ELi4ELb0EEENS1_21CollectiveEpilogueBwdISA_SB_SD_Li256ELb1ELb0ELi2EEENS1_19SingleTileSchedulerILb1ELb0ELb0ELi128EEEEEEEEEvNT_6ParamsE$_ZZN4cute7crd2crdINS_5tupleIJiiiNS_1CILi0EEEEEENS1_IJNS2_ILi32EEENS2_ILi4EEENS2_ILi2EEENS2_ILi1EEEEEENS1_IJS8_S8_S8_S8_EEEEEDaRKT_RKT0_RKT1_ENKUlRKT_RKT0_RKT1_E_clIiS5_S8_EEDaSM_SP_SS_ - $_ZN7cutlass13device_kernelIN5flash19enable_sm80_to_sm89INS1_16FlashAttnBwdSm80INS1_25CollectiveMainloopBwdSm80ILi2ELi2EN4cute5tupleIJNS5_1CILi128EEES8_NS7_ILi64EEEEEENS_10bfloat16_tEfNS_4arch4Sm80ELb0ELb0ELb1ELb1ELb1ELb0ELb0ELb0ELi2ELi4ELi4ELi4ELb0EEENS1_21CollectiveEpilogueBwdISA_SB_SD_Li256ELb1ELb0ELi2EEENS1_19SingleTileSchedulerILb1ELb0ELb0ELi128EEEEEEEEEvNT_6ParamsE$_ZZN4cute6upcastILi2ENS_5tupleIJNS_1CILi2EEES3_S3_EEENS1_IJNS2_ILi1EEENS2_ILi512EEEiEEEEEDaRKT0_RKT1_ENKUlRKT_RKT0_E_clIS3_iEEDaSG_SJ_)
$_ZN7cutlass13device_kernelIN5flash19enable_sm80_to_sm89INS1_16FlashAttnBwdSm80INS1_25CollectiveMainloopBwdSm80ILi2ELi2EN4cute5tupleIJNS5_1CILi128EEES8_NS7_ILi64EEEEEENS_10bfloat16_tEfNS_4arch4Sm80ELb0ELb0ELb1ELb1ELb1ELb0ELb0ELb0ELi2ELi4ELi4ELi4ELb0EEENS1_21CollectiveEpilogueBwdISA_SB_SD_Li256ELb1ELb0ELi2EEENS1_19SingleTileSchedulerILb1ELb0ELb0ELi128EEEEEEEEEvNT_6ParamsE$_ZZN4cute6upcastILi2ENS_5tupleIJNS_1CILi2EEES3_S3_EEENS1_IJNS2_ILi1EEENS2_ILi512EEEiEEEEEDaRKT0_RKT1_ENKUlRKT_RKT0_E_clIS3_iEEDaSG_SJ_:
        /* <DEDUP_REMOVED lines=9> */
        .type           $_ZN7cutlass13device_kernelIN5flash19enable_sm80_to_sm89INS1_16FlashAttnBwdSm80INS1_25CollectiveMainloopBwdSm80ILi2ELi2EN4cute5tupleIJNS5_1CILi128EEES8_NS7_ILi64EEEEEENS_10bfloat16_tEfNS_4arch4Sm80ELb0ELb0ELb1ELb1ELb1ELb0ELb0ELb0ELi2ELi4ELi4ELi4ELb0EEENS1_21CollectiveEpilogueBwdISA_SB_SD_Li256ELb1ELb0ELi2EEENS1_19SingleTileSchedulerILb1ELb0ELb0ELi128EEEEEEEEEvNT_6ParamsE$_ZZN4cute7crd2crdINS_5tupleIJiiiNS_1CILi0EEEEEENS1_IJNS2_ILi32EEENS2_ILi4EEENS2_ILi2EEENS2_ILi1EEEEEENS1_IJS8_S8_S8_S8_EEEEEDaRKT_RKT0_RKT1_ENKUlRKT_RKT0_RKT1_E_clIiS5_S8_EEDaSM_SP_SS_,@function
        .size           $_ZN7cutlass13device_kernelIN5flash19enable_sm80_to_sm89INS1_16FlashAttnBwdSm80INS1_25CollectiveMainloopBwdSm80ILi2ELi2EN4cute5tupleIJNS5_1CILi128EEES8_NS7_ILi64EEEEEENS_10bfloat16_tEfNS_4arch4Sm80ELb0ELb0ELb1ELb1ELb1ELb0ELb0ELb0ELi2ELi4ELi4ELi4ELb0EEENS1_21CollectiveEpilogueBwdISA_SB_SD_Li256ELb1ELb0ELi2EEENS1_19SingleTileSchedulerILb1ELb0ELb0ELi128EEEEEEEEEvNT_6ParamsE$_ZZN4cute7crd2crdINS_5tupleIJiiiNS_1CILi0EEEEEENS1_IJNS2_ILi32EEENS2_ILi4EEENS2_ILi2EEENS2_ILi1EEEEEENS1_IJS8_S8_S8_S8_EEEEEDaRKT_RKT0_RKT1_ENKUlRKT_RKT0_RKT1_E_clIiS5_S8_EEDaSM_SP_SS_,($_ZN7cutlass13device_kernelIN5flash19enable_sm80_to_sm89INS1_16FlashAttnBwdSm80INS1_25CollectiveMainloopBwdSm80ILi2ELi2EN4cute5tupleIJNS5_1CILi128EEES8_NS7_ILi64EEEEEENS_10bfloat16_tEfNS_4arch4Sm80ELb0ELb0ELb1ELb1ELb1ELb0ELb0ELb0ELi2ELi4ELi4ELi4ELb0EEENS1_21CollectiveEpilogueBwdISA_SB_SD_Li256ELb1ELb0ELi2EEENS1_19SingleTileSchedulerILb1ELb0ELb0ELi128EEEEEEEEEvNT_6ParamsE$_ZZN4cute7crd2crdINS_5tupleIJiiiNS_1CILi0EEEEEENS1_IJNS2_ILi32EEENS2_ILi4EEENS2_ILi2EEENS2_ILi1EEEEEENS1_IJS8_S8_S8_S8_EEEEEDaRKT_RKT0_RKT1_ENKUlRKT_RKT0_RKT1_E_clIiS6_S8_EEDaSM_SP_SS_ - $_ZN7cutlass13device_kernelIN5flash19enable_sm80_to_sm89INS1_16FlashAttnBwdSm80INS1_25CollectiveMainloopBwdSm80ILi2ELi2EN4cute5tupleIJNS5_1CILi128EEES8_NS7_ILi64EEEEEENS_10bfloat16_tEfNS_4arch4Sm80ELb0ELb0ELb1ELb1ELb1ELb0ELb0ELb0ELi2ELi4ELi4ELi4ELb0EEENS1_21CollectiveEpilogueBwdISA_SB_SD_Li256ELb1ELb0ELi2EEENS1_19SingleTileSchedulerILb1ELb0ELb0ELi128EEEEEEEEEvNT_6ParamsE$_ZZN4cute7crd2crdINS_5tupleIJiiiNS_1CILi0EEEEEENS1_IJNS2_ILi32EEENS2_ILi4EEENS2_ILi2EEENS2_ILi1EEEEEENS1_IJS8_S8_S8_S8_EEEEEDaRKT_RKT0_RKT1_ENKUlRKT_RKT0_RKT1_E_clIiS5_S8_EEDaSM_SP_SS_)
$_ZN7cutlass13device_kernelIN5flash19enable_sm80_to_sm89INS1_16FlashAttnBwdSm80INS1_25CollectiveMainloopBwdSm80ILi2ELi2EN4cute5tupleIJNS5_1CILi128EEES8_NS7_ILi64EEEEEENS_10bfloat16_tEfNS_4arch4Sm80ELb0ELb0ELb1ELb1ELb1ELb0ELb0ELb0ELi2ELi4ELi4ELi4ELb0EEENS1_21CollectiveEpilogueBwdISA_SB_SD_Li256ELb1ELb0ELi2EEENS1_19SingleTileSchedulerILb1ELb0ELb0ELi128EEEEEEEEEvNT_6ParamsE$_ZZN4cute7crd2crdINS_5tupleIJiiiNS_1CILi0EEEEEENS1_IJNS2_ILi32EEENS2_ILi4EEENS2_ILi2EEENS2_ILi1EEEEEENS1_IJS8_S8_S8_S8_EEEEEDaRKT_RKT0_RKT1_ENKUlRKT_RKT0_RKT1_E_clIiS5_S8_EEDaSM_SP_SS_:
[----:B------:R-:W-:Y:S02]  /*102c0*/  MOV R8, R6 ;  /* 0x0000000600087202 */ /* 0x000fe40000000f00 */
[----:B------:R-:W-:-:S04]  /*102d0*/  MOV R9, 0x0 ;  /* 0x0000000000097802 */ /* 0x000fc80000000f00 */
[----:B------:R-:W-:Y:S05]  /*102e0*/  RET.REL.NODEC R8 `(_ZN7cutlass13device_kernelIN5flash19enable_sm80_to_sm89INS1_16FlashAttnBwdSm80INS1_25CollectiveMainloopBwdSm80ILi2ELi2EN4cute5tupleIJNS5_1CILi128EEES8_NS7_ILi64EEEEEENS_10bfloat16_tEfNS_4arch4Sm80ELb0ELb0ELb1ELb1ELb1ELb0ELb0ELb0ELi2ELi4ELi4ELi4ELb0EEENS1_21CollectiveEpilogueBwdISA_SB_SD_Li256ELb1ELb0ELi2EEENS1_19SingleTileSchedulerILb1ELb0ELb0ELi128EEEEEEEEEvNT_6ParamsE) ;  /* 0xfffefd1008007950 */ /* 0x000fea0003c3ffff */
        .type           $_ZN7cutlass13device_kernelIN5flash19enable_sm80_to_sm89INS1_16FlashAttnBwdSm80INS1_25CollectiveMainloopBwdSm80ILi2ELi2EN4cute5tupleIJNS5_1CILi128EEES8_NS7_ILi64EEEEEENS_10bfloat16_tEfNS_4arch4Sm80ELb0ELb0ELb1ELb1ELb1ELb0ELb0ELb0ELi2ELi4ELi4ELi4ELb0EEENS1_21CollectiveEpilogueBwdISA_SB_SD_Li256ELb1ELb0ELi2EEENS1_19SingleTileSchedulerILb1ELb0ELb0ELi128EEEEEEEEEvNT_6ParamsE$_ZZN4cute7crd2crdINS_5tupleIJiiiNS_1CILi0EEEEEENS1_IJNS2_ILi32EEENS2_ILi4EEENS2_ILi2EEENS2_ILi1EEEEEENS1_IJS8_S8_S8_S8_EEEEEDaRKT_RKT0_RKT1_ENKUlRKT_RKT0_RKT1_E_clIiS6_S8_EEDaSM_SP_SS_,@function
        .size           $_ZN7cutlass13device_kernelIN5flash19enable_sm80_to_sm89INS1_16FlashAttnBwdSm80INS1_25CollectiveMainloopBwdSm80ILi2ELi2EN4cute5tupleIJNS5_1CILi128EEES8_NS7_ILi64EEEEEENS_10bfloat16_tEfNS_4arch4Sm80ELb0ELb0ELb1ELb1ELb1ELb0ELb0ELb0ELi2ELi4ELi4ELi4ELb0EEENS1_21CollectiveEpilogueBwdISA_SB_SD_Li256ELb1ELb0ELi2EEENS1_19SingleTileSchedulerILb1ELb0ELb0ELi128EEEEEEEEEvNT_6ParamsE$_ZZN4cute7crd2crdINS_5tupleIJiiiNS_1CILi0EEEEEENS1_IJNS2_ILi32EEENS2_ILi4EEENS2_ILi2EEENS2_ILi1EEEEEENS1_IJS8_S8_S8_S8_EEEEEDaRKT_RKT0_RKT1_ENKUlRKT_RKT0_RKT1_E_clIiS6_S8_EEDaSM_SP_SS_,($_ZN7cutlass13device_kernelIN5flash19enable_sm80_to_sm89INS1_16FlashAttnBwdSm80INS1_25CollectiveMainloopBwdSm80ILi2ELi2EN4cute5tupleIJNS5_1CILi128EEES8_NS7_ILi64EEEEEENS_10bfloat16_tEfNS_4arch4Sm80ELb0ELb0ELb1ELb1ELb1ELb0ELb0ELb0ELi2ELi4ELi4ELi4ELb0EEENS1_21CollectiveEpilogueBwdISA_SB_SD_Li256ELb1ELb0ELi2EEENS1_19SingleTileSchedulerILb1ELb0ELb0ELi128EEEEEEEEEvNT_6ParamsE$_ZZN4cute7crd2crdINS_5tupleIJiiiNS_1CILi0EEEEEENS1_IJNS2_ILi32EEENS2_ILi4EEENS2_ILi2EEENS2_ILi1EEEEEENS1_IJS8_S8_S8_S8_EEEEEDaRKT_RKT0_RKT1_ENKUlRKT_RKT0_RKT1_E_clIiS7_S8_EEDaSM_SP_SS_ - $_ZN7cutlass13device_kernelIN5flash19enable_sm80_to_sm89INS1_16FlashAttnBwdSm80INS1_25CollectiveMainloopBwdSm80ILi2ELi2EN4cute5tupleIJNS5_1CILi128EEES8_NS7_ILi64EEEEEENS_10bfloat16_tEfNS_4arch4Sm80ELb0ELb0ELb1ELb1ELb1ELb0ELb0ELb0ELi2ELi4ELi4ELi4ELb0EEENS1_21CollectiveEpilogueBwdISA_SB_SD_Li256ELb1ELb0ELi2EEENS1_19SingleTileSchedulerILb1ELb0ELb0ELi128EEEEEEEEEvNT_6ParamsE$_ZZN4cute7crd2crdINS_5tupleIJiiiNS_1CILi0EEEEEENS1_IJNS2_ILi32EEENS2_ILi4EEENS2_ILi2EEENS2_ILi1EEEEEENS1_IJS8_S8_S8_S8_EEEEEDaRKT_RKT0_RKT1_ENKUlRKT_RKT0_RKT1_E_clIiS6_S8_EEDaSM_SP_SS_)
$_ZN7cutlass13device_kernelIN5flash19enable_sm80_to_sm89INS1_16FlashAttnBwdSm80INS1_25CollectiveMainloopBwdSm80ILi2ELi2EN4cute5tupleIJNS5_1CILi128EEES8_NS7_ILi64EEEEEENS_10bfloat16_tEfNS_4arch4Sm80ELb0ELb0ELb1ELb1ELb1ELb0ELb0ELb0ELi2ELi4ELi4ELi4ELb0EEENS1_21CollectiveEpilogueBwdISA_SB_SD_Li256ELb1ELb0ELi2EEENS1_19SingleTileSchedulerILb1ELb0ELb0ELi128EEEEEEEEEvNT_6ParamsE$_ZZN4cute7crd2crdINS_5tupleIJiiiNS_1CILi0EEEEEENS1_IJNS2_ILi32EEENS2_ILi4EEENS2_ILi2EEENS2_ILi1EEEEEENS1_IJS8_S8_S8_S8_EEEEEDaRKT_RKT0_RKT1_ENKUlRKT_RKT0_RKT1_E_clIiS6_S8_EEDaSM_SP_SS_:
[----:B------:R-:W-:Y:S02]  /*102f0*/  MOV R8, R2 ;  /* 0x0000000200087202 */ /* 0x000fe40000000f00 */
[----:B------:R-:W-:-:S04]  /*10300*/  MOV R9, 0x0 ;  /* 0x0000000000097802 */ /* 0x000fc80000000f00 */
[----:B------:R-:W-:Y:S05]  /*10310*/  RET.REL.NODEC R8 `(_ZN7cutlass13device_kernelIN5flash19enable_sm80_to_sm89INS1_16FlashAttnBwdSm80INS1_25CollectiveMainloopBwdSm80ILi2ELi2EN4cute5tupleIJNS5_1CILi128EEES8_NS7_ILi64EEEEEENS_10bfloat16_tEfNS_4arch4Sm80ELb0ELb0ELb1ELb1ELb1ELb0ELb0ELb0ELi2ELi4ELi4ELi4ELb0EEENS1_21CollectiveEpilogueBwdISA_SB_SD_Li256ELb1ELb0ELi2EEENS1_19SingleTileSchedulerILb1ELb0ELb0ELi128EEEEEEEEEvNT_6ParamsE) ;  /* 0xfffefce008007950 */ /* 0x000fea0003c3ffff */
        .type           $_ZN7cutlass13device_kernelIN5flash19enable_sm80_to_sm89INS1_16FlashAttnBwdSm80INS1_25CollectiveMainloopBwdSm80ILi2ELi2EN4cute5tupleIJNS5_1CILi128EEES8_NS7_ILi64EEEEEENS_10bfloat16_tEfNS_4arch4Sm80ELb0ELb0ELb1ELb1ELb1ELb0ELb0ELb0ELi2ELi4ELi4ELi4ELb0EEENS1_21CollectiveEpilogueBwdISA_SB_SD_Li256ELb1ELb0ELi2EEENS1_19SingleTileSchedulerILb1ELb0ELb0ELi128EEEEEEEEEvNT_6ParamsE$_ZZN4cute7crd2crdINS_5tupleIJiiiNS_1CILi0EEEEEENS1_IJNS2_ILi32EEENS2_ILi4EEENS2_ILi2EEENS2_ILi1EEEEEENS1_IJS8_S8_S8_S8_EEEEEDaRKT_RKT0_RKT1_ENKUlRKT_RKT0_RKT1_E_clIiS7_S8_EEDaSM_SP_SS_,@function
        .size           $_ZN7cutlass13device_kernelIN5flash19enable_sm80_to_sm89INS1_16FlashAttnBwdSm80INS1_25CollectiveMainloopBwdSm80ILi2ELi2EN4cute5tupleIJNS5_1CILi128EEES8_NS7_ILi64EEEEEENS_10bfloat16_tEfNS_4arch4Sm80ELb0ELb0ELb1ELb1ELb1ELb0ELb0ELb0ELi2ELi4ELi4ELi4ELb0EEENS1_21CollectiveEpilogueBwdISA_SB_SD_Li256ELb1ELb0ELi2EEENS1_19SingleTileSchedulerILb1ELb0ELb0ELi128EEEEEEEEEvNT_6ParamsE$_ZZN4cute7crd2crdINS_5tupleIJiiiNS_1CILi0EEEEEENS1_IJNS2_ILi32EEENS2_ILi4EEENS2_ILi2EEENS2_ILi1EEEEEENS1_IJS8_S8_S8_S8_EEEEEDaRKT_RKT0_RKT1_ENKUlRKT_RKT0_RKT1_E_clIiS7_S8_EEDaSM_SP_SS_,($_ZN7cutlass13device_kernelIN5flash19enable_sm80_to_sm89INS1_16FlashAttnBwdSm80INS1_25CollectiveMainloopBwdSm80ILi2ELi2EN4cute5tupleIJNS5_1CILi128EEES8_NS7_ILi64EEEEEENS_10bfloat16_tEfNS_4arch4Sm80ELb0ELb0ELb1ELb1ELb1ELb0ELb0ELb0ELi2ELi4ELi4ELi4ELb0EEENS1_21CollectiveEpilogueBwdISA_SB_SD_Li256ELb1ELb0ELi2EEENS1_19SingleTileSchedulerILb1ELb0ELb0ELi128EEEEEEEEEvNT_6ParamsE$_ZZN4cute7flattenINS_5tupleIJNS1_IJNS_1CILi0EEENS1_IJNS2_ILi1EEENS2_ILi512EEEiEEEEEENS2_ILi4096EEENS1_IJiNS2_ILi8192EEEEEEEEEEEDaRKT_ENKUlRKT_E_clIS7_EEDaSH_ - $_ZN7cutlass13device_kernelIN5flash19enable_sm80_to_sm89INS1_16FlashAttnBwdSm80INS1_25CollectiveMainloopBwdSm80ILi2ELi2EN4cute5tupleIJNS5_1CILi128EEES8_NS7_ILi64EEEEEENS_10bfloat16_tEfNS_4arch4Sm80ELb0ELb0ELb1ELb1ELb1ELb0ELb0ELb0ELi2ELi4ELi4ELi4ELb0EEENS1_21CollectiveEpilogueBwdISA_SB_SD_Li256ELb1ELb0ELi2EEENS1_19SingleTileSchedulerILb1ELb0ELb0ELi128EEEEEEEEEvNT_6ParamsE$_ZZN4cute7crd2crdINS_5tupleIJiiiNS_1CILi0EEEEEENS1_IJNS2_ILi32EEENS2_ILi4EEENS2_ILi2EEENS2_ILi1EEEEEENS1_IJS8_S8_S8_S8_EEEEEDaRKT_RKT0_RKT1_ENKUlRKT_RKT0_RKT1_E_clIiS7_S8_EEDaSM_SP_SS_)
$_ZN7cutlass13device_kernelIN5flash19enable_sm80_to_sm89INS1_16FlashAttnBwdSm80INS1_25CollectiveMainloopBwdSm80ILi2ELi2EN4cute5tupleIJNS5_1CILi128EEES8_NS7_ILi64EEEEEENS_10bfloat16_tEfNS_4arch4Sm80ELb0ELb0ELb1ELb1ELb1ELb0ELb0ELb0ELi2ELi4ELi4ELi4ELb0EEENS1_21CollectiveEpilogueBwdISA_SB_SD_Li256ELb1ELb0ELi2EEENS1_19SingleTileSchedulerILb1ELb0ELb0ELi128EEEEEEEEEvNT_6ParamsE$_ZZN4cute7crd2crdINS_5tupleIJiiiNS_1CILi0EEEEEENS1_IJNS2_ILi32EEENS2_ILi4EEENS2_ILi2EEENS2_ILi1EEEEEENS1_IJS8_S8_S8_S8_EEEEEDaRKT_RKT0_RKT1_ENKUlRKT_RKT0_RKT1_E_clIiS7_S8_EEDaSM_SP_SS_:
[----:B------:R-:W-:-:S04]  /*10320*/  MOV R3, 0x0 ;  /* 0x0000000000037802 */ /* 0x000fc80000000f00 */
[----:B------:R-:W-:Y:S05]  /*10330*/  RET.REL.NODEC R2 `(_ZN7cutlass13device_kernelIN5flash19enable_sm80_to_sm89INS1_16FlashAttnBwdSm80INS1_25CollectiveMainloopBwdSm80ILi2ELi2EN4cute5tupleIJNS5_1CILi128EEES8_NS7_ILi64EEEEEENS_10bfloat16_tEfNS_4arch4Sm80ELb0ELb0ELb1ELb1ELb1ELb0ELb0ELb0ELi2ELi4ELi4ELi4ELb0EEENS1_21CollectiveEpilogueBwdISA_SB_SD_Li256ELb1ELb0ELi2EEENS1_19SingleTileSchedulerILb1ELb0ELb0ELi128EEEEEEEEEvNT_6ParamsE) ;  /* 0xfffefcc002007950 */ /* 0x000fea0003c3ffff */
        .type           $_ZN7cutlass13device_kernelIN5flash19enable_sm80_to_sm89INS1_16FlashAttnBwdSm80INS1_25CollectiveMainloopBwdSm80ILi2ELi2EN4cute5tupleIJNS5_1CILi128EEES8_NS7_ILi64EEEEEENS_10bfloat16_tEfNS_4arch4Sm80ELb0ELb0ELb1ELb1ELb1ELb0ELb0ELb0ELi2ELi4ELi4ELi4ELb0EEENS1_21CollectiveEpilogueBwdISA_SB_SD_Li256ELb1ELb0ELi2EEENS1_19SingleTileSchedulerILb1ELb0ELb0ELi128EEEEEEEEEvNT_6ParamsE$_ZZN4cute7flattenINS_5tupleIJNS1_IJNS_1CILi0EEENS1_IJNS2_ILi1EEENS2_ILi512EEEiEEEEEENS2_ILi4096EEENS1_IJiNS2_ILi8192EEEEEEEEEEEDaRKT_ENKUlRKT_E_clIS7_EEDaSH_,@function
        .size           $_ZN7cutlass13device_kernelIN5flash19enable_sm80_to_sm89INS1_16FlashAttnBwdSm80INS1_25CollectiveMainloopBwdSm80ILi2ELi2EN4cute5tupleIJNS5_1CILi128EEES8_NS7_ILi64EEEEEENS_10bfloat16_tEfNS_4arch4Sm80ELb0ELb0ELb1ELb1ELb1ELb0ELb0ELb0ELi2ELi4ELi4ELi4ELb0EEENS1_21CollectiveEpilogueBwdISA_SB_SD_Li256ELb1ELb0ELi2EEENS1_19SingleTileSchedulerILb1ELb0ELb0ELi128EEEEEEEEEvNT_6ParamsE$_ZZN4cute7flattenINS_5tupleIJNS1_IJNS_1CILi0EEENS1_IJNS2_ILi1EEENS2_ILi512EEEiEEEEEENS2_ILi4096EEENS1_IJiNS2_ILi8192EEEEEEEEEEEDaRKT_ENKUlRKT_E_clIS7_EEDaSH_,($_ZN7cutlass13device_kernelIN5flash19enable_sm80_to_sm89INS1_16FlashAttnBwdSm80INS1_25CollectiveMainloopBwdSm80ILi2ELi2EN4cute5tupleIJNS5_1CILi128EEES8_NS7_ILi64EEEEEENS_10bfloat16_tEfNS_4arch4Sm80ELb0ELb0ELb1ELb1ELb1ELb0ELb0ELb0ELi2ELi4ELi4ELi4ELb0EEENS1_21CollectiveEpilogueBwdISA_SB_SD_Li256ELb1ELb0ELi2EEENS1_19SingleTileSchedulerILb1ELb0ELb0ELi128EEEEEEEEEvNT_6ParamsE$_ZZN4cute7flattenINS_5tupleIJNS1_IJNS_1CILi0EEENS1_IJNS2_ILi1EEENS2_ILi512EEEiEEEEEENS2_ILi4096EEENS1_IJiNS2_ILi8192EEEEEEEEEEEDaRKT_ENKUlRKT_E_clISA_EEDaSH_ - $_ZN7cutlass13device_kernelIN5flash19enable_sm80_to_sm89INS1_16FlashAttnBwdSm80INS1_25CollectiveMainloopBwdSm80ILi2ELi2EN4cute5tupleIJNS5_1CILi128EEES8_NS7_ILi64EEEEEENS_10bfloat16_tEfNS_4arch4Sm80ELb0ELb0ELb1ELb1ELb1ELb0ELb0ELb0ELi2ELi4ELi4ELi4ELb0EEENS1_21CollectiveEpilogueBwdISA_SB_SD_Li256ELb1ELb0ELi2EEENS1_19SingleTileSchedulerILb1ELb0ELb0ELi128EEEEEEEEEvNT_6ParamsE$_ZZN4cute7flattenINS_5tupleIJNS1_IJNS_1CILi0EEENS1_IJNS2_ILi1EEENS2_ILi512EEEiEEEEEENS2_ILi4096EEENS1_IJiNS2_ILi8192EEEEEEEEEEEDaRKT_ENKUlRKT_E_clIS7_EEDaSH_)
$_ZN7cutlass13device_kernelIN5flash19enable_sm80_to_sm89INS1_16FlashAttnBwdSm80INS1_25CollectiveMainloopBwdSm80ILi2ELi2EN4cute5tupleIJNS5_1CILi128EEES8_NS7_ILi64EEEEEENS_10bfloat16_tEfNS_4arch4Sm80ELb0ELb0ELb1ELb1ELb1ELb0ELb0ELb0ELi2ELi4ELi4ELi4ELb0EEENS1_21CollectiveEpilogueBwdISA_SB_SD_Li256ELb1ELb0ELi2EEENS1_19SingleTileSchedulerILb1ELb0ELb0ELi128EEEEEEEEEvNT_6ParamsE$_ZZN4cute7flattenINS_5tupleIJNS1_IJNS_1CILi0EEENS1_IJNS2_ILi1EEENS2_ILi512EEEiEEEEEENS2_ILi4096EEENS1_IJiNS2_ILi8192EEEEEEEEEEEDaRKT_ENKUlRKT_E_clIS7_EEDaSH_:
[----:B------:R-:W-:-:S06]  /*10340*/  IADD3 R3, R41, -c[0x0][0x20], RZ ;  /* 0x8000080029037a10 */ /* 0x000fcc0007ffe0ff */
[----:B------:R-:W5:Y:S01]  /*10350*/  LDL R3, [R3] ;  /* 0x0000000003037983 */ /* 0x000f620000100800 */
[----:B------:R-:W-:-:S03]  /*10360*/  MOV R2, 0x10380 ;  /* 0x0001038000027802 */ /* 0x000fc60000000f00 */
[----:B-----5:R-:W-:Y:S05]  /*10370*/  CALL.REL.NOINC `($_ZN7cutlass13device_kernelIN5flash19enable_sm80_to_sm89INS1_16FlashAttnBwdSm80INS1_25CollectiveMainloopBwdSm80ILi2ELi2EN4cute5tupleIJNS5_1CILi128EEES8_NS7_ILi64EEEEEENS_10bfloat16_tEfNS_4arch4Sm80ELb0ELb0ELb1ELb1ELb1ELb0ELb0ELb0ELi2ELi4ELi4ELi4ELb0EEENS1_21CollectiveEpilogueBwdISA_SB_SD_Li256ELb1ELb0ELi2EEENS1_19SingleTileSchedulerILb1ELb0ELb0ELi128EEEEEEEEEvNT_6ParamsE$_ZZN4cute16flatten_to_tupleINS_5tupleIJNS_1CILi0EEENS1_IJNS2_ILi1EEENS2_ILi512EEEiEEEEEEEEDaRKT_ENKUlRKT_E_clIS6_EEDaSD_) ;  /* 0xffffd3d000007944 */ /* 0x020fea0003c3ffff */
[----:B------:R-:W-:Y:S02]  /*10380*/  MOV R10, 0x103a0 ;  /* 0x000103a0000a7802 */ /* 0x000fe40000000f00 */
[----:B------:R-:W-:Y:S05]  /*10390*/  CALL.REL.NOINC `($_ZN7cutlass13device_kernelIN5flash19enable_sm80_to_sm89INS1_16FlashAttnBwdSm80INS1_25CollectiveMainloopBwdSm80ILi2ELi2EN4cute5tupleIJNS5_1CILi128EEES8_NS7_ILi64EEEEEENS_10bfloat16_tEfNS_4arch4Sm80ELb0ELb0ELb1ELb1ELb1ELb0ELb0ELb0ELi2ELi4ELi4ELi4ELb0EEENS1_21CollectiveEpilogueBwdISA_SB_SD_Li256ELb1ELb0ELi2EEENS1_19SingleTileSchedulerILb1ELb0ELb0ELi128EEEEEEEEEvNT_6ParamsE$_ZZN4cute12filter_tupleINS_5tupleIJNS_1CILi0EEENS1_IJNS2_ILi1EEENS2_ILi512EEEiEEEEEEZNS_16flatten_to_tupleIS7_EEDaRKT_EUlRKT_E_EEDaSB_OT0_ENKUlDpSE_E_clIJNS1_IJS3_EEES6_EEEDaSI_) ;  /* 0xffffc7e000007944 */ /* 0x000fea0003c3ffff */
[----:B-----5:R-:W-:Y:S02]  /*103a0*/  MOV R10, R2 ;  /* 0x00000002000a7202 */ /* 0x020fe40000000f00 */
[----:B------:R-:W-:Y:S02]  /*103b0*/  MOV R2, R6 ;  /* 0x0000000600027202 */ /* 0x000fe40000000f00 */
[----:B------:R-:W-:-:S04]  /*103c0*/  MOV R3, 0x0 ;  /* 0x0000000000037802 */ /* 0x000fc80000000f00 */
[----:B------:R-:W-:Y:S05]  /*103d0*/  RET.REL.NODEC R2 `(_ZN7cutlass13device_kernelIN5flash19enable_sm80_to_sm89INS1_16FlashAttnBwdSm80INS1_25CollectiveMainloopBwdSm80ILi2ELi2EN4cute5tupleIJNS5_1CILi128EEES8_NS7_ILi64EEEEEENS_10bfloat16_tEfNS_4arch4Sm80ELb0ELb0ELb1ELb1ELb1ELb0ELb0ELb0ELi2ELi4ELi4ELi4ELb0EEENS1_21CollectiveEpilogueBwdISA_SB_SD_Li256ELb1ELb0ELi2EEENS1_19SingleTileSchedulerILb1ELb0ELb0ELi128EEEEEEEEEvNT_6ParamsE) ;  /* 0xfffefc2002007950 */ /* 0x000fea0003c3ffff */
        .type           $_ZN7cutlass13device_kernelIN5flash19enable_sm80_to_sm89INS1_16FlashAttnBwdSm80INS1_25CollectiveMainloopBwdSm80ILi2ELi2EN4cute5tupleIJNS5_1CILi128EEES8_NS7_ILi64EEEEEENS_10bfloat16_tEfNS_4arch4Sm80ELb0ELb0ELb1ELb1ELb1ELb0ELb0ELb0ELi2ELi4ELi4ELi4ELb0EEENS1_21CollectiveEpilogueBwdISA_SB_SD_Li256ELb1ELb0ELi2EEENS1_19SingleTileSchedulerILb1ELb0ELb0ELi128EEEEEEEEEvNT_6ParamsE$_ZZN4cute7flattenINS_5tupleIJNS1_IJNS_1CILi0EEENS1_IJNS2_ILi1EEENS2_ILi512EEEiEEEEEENS2_ILi4096EEENS1_IJiNS2_ILi8192EEEEEEEEEEEDaRKT_ENKUlRKT_E_clISA_EEDaSH_,@function
        .size           $_ZN7cutlass13device_kernelIN5flash19enable_sm80_to_sm89INS1_16FlashAttnBwdSm80INS1_25CollectiveMainloopBwdSm80ILi2ELi2EN4cute5tupleIJNS5_1CILi128EEES8_NS7_ILi64EEEEEENS_10bfloat16_tEfNS_4arch4Sm80ELb0ELb0ELb1ELb1ELb1ELb0ELb0ELb0ELi2ELi4ELi4ELi4ELb0EEENS1_21CollectiveEpilogueBwdISA_SB_SD_Li256ELb1ELb0ELi2EEENS1_19SingleTileSchedulerILb1ELb0ELb0ELi128EEEEEEEEEvNT_6ParamsE$_ZZN4cute7flattenINS_5tupleIJNS1_IJNS_1CILi0EEENS1_IJNS2_ILi1EEENS2_ILi512EEEiEEEEEENS2_ILi4096EEENS1_IJiNS2_ILi8192EEEEEEEEEEEDaRKT_ENKUlRKT_E_clISA_EEDaSH_,($_ZN7cutlass13device_kernelIN5flash19enable_sm80_to_sm89INS1_16FlashAttnBwdSm80INS1_25CollectiveMainloopBwdSm80ILi2ELi2EN4cute5tupleIJNS5_1CILi128EEES8_NS7_ILi64EEEEEENS_10bfloat16_tEfNS_4arch4Sm80ELb0ELb0ELb1ELb1ELb1ELb0ELb0ELb0ELi2ELi4ELi4ELi4ELb0EEENS1_21CollectiveEpilogueBwdISA_SB_SD_Li256ELb1ELb0ELi2EEENS1_19SingleTileSchedulerILb1ELb0ELb0ELi128EEEEEEEEEvNT_6ParamsE$_ZZN4cute7flattenINS_5tupleIJNS_1CILi1EEENS1_IJNS2_ILi8EEEiiEEENS2_ILi64EEENS1_IJiNS2_ILi144EEENS2_ILi288EEEEEENS2_ILi512EEEEEEEEDaRKT_ENKUlRKT_E_clIS5_EEDaSH_ - $_ZN7cutlass13device_kernelIN5flash19enable_sm80_to_sm89INS1_16FlashAttnBwdSm80INS1_25CollectiveMainloopBwdSm80ILi2ELi2EN4cute5tupleIJNS5_1CILi128EEES8_NS7_ILi64EEEEEENS_10bfloat16_tEfNS_4arch4Sm80ELb0ELb0ELb1ELb1ELb1ELb0ELb0ELb0ELi2ELi4ELi4ELi4ELb0EEENS1_21CollectiveEpilogueBwdISA_SB_SD_Li256ELb1ELb0ELi2EEENS1_19SingleTileSchedulerILb1ELb0ELb0ELi128EEEEEEEEEvNT_6ParamsE$_ZZN4cute7flattenINS_5tupleIJNS1_IJNS_1CILi0EEENS1_IJNS2_ILi1EEENS2_ILi512EEEiEEEEEENS2_ILi4096EEENS1_IJiNS2_ILi8192EEEEEEEEEEEDaRKT_ENKUlRKT_E_clISA_EEDaSH_)
$_ZN7cutlass13device_kernelIN5flash19enable_sm80_to_sm89INS1_16FlashAttnBwdSm80INS1_25CollectiveMainloopBwdSm80ILi2ELi2EN4cute5tupleIJNS5_1CILi128EEES8_NS7_ILi64EEEEEENS_10bfloat16_tEfNS_4arch4Sm80ELb0ELb0ELb1ELb1ELb1ELb0ELb0ELb0ELi2ELi4ELi4ELi4ELb0EEENS1_21CollectiveEpilogueBwdISA_SB_SD_Li256ELb1ELb0ELi2EEENS1_19SingleTileSchedulerILb1ELb0ELb0ELi128EEEEEEEEEvNT_6ParamsE$_ZZN4cute7flattenINS_5tupleIJNS1_IJNS_1CILi0EEENS1_IJNS2_ILi1EEENS2_ILi512EEEiEEEEEENS2_ILi4096EEENS1_IJiNS2_ILi8192EEEEEEEEEEEDaRKT_ENKUlRKT_E_clISA_EEDaSH_:
[----:B------:R-:W-:Y:S02]  /*103e0*/  MOV R8, R2 ;  /* 0x0000000200087202 */ /* 0x000fe40000000f00 */
[----:B------:R-:W-:-:S04]  /*103f0*/  MOV R9, 0x0 ;  /* 0x0000000000097802 */ /* 0x000fc80000000f00 */
[----:B------:R-:W-:Y:S05]  /*10400*/  RET.REL.NODEC R8 `(_ZN7cutlass13device_kernelIN5flash19enable_sm80_to_sm89INS1_16FlashAttnBwdSm80INS1_25CollectiveMainloopBwdSm80ILi2ELi2EN4cute5tupleIJNS5_1CILi128EEES8_NS7_ILi64EEEEEENS_10bfloat16_tEfNS_4arch4Sm80ELb0ELb0ELb1ELb1ELb1ELb0ELb0ELb0ELi2ELi4ELi4ELi4ELb0EEENS1_21CollectiveEpilogueBwdISA_SB_SD_Li256ELb1ELb0ELi2EEENS1_19SingleTileSchedulerILb1ELb0ELb0ELi128EEEEEEEEEvNT_6ParamsE) ;  /* 0xfffefbf008007950 */ /* 0x000fea0003c3ffff */
        .type           $_ZN7cutlass13device_kernelIN5flash19enable_sm80_to_sm89INS1_16FlashAttnBwdSm80INS1_25CollectiveMainloopBwdSm80ILi2ELi2EN4cute5tupleIJNS5_1CILi128EEES8_NS7_ILi64EEEEEENS_10bfloat16_tEfNS_4arch4Sm80ELb0ELb0ELb1ELb1ELb1ELb0ELb0ELb0ELi2ELi4ELi4ELi4ELb0EEENS1_21CollectiveEpilogueBwdISA_SB_SD_Li256ELb1ELb0ELi2EEENS1_19SingleTileSchedulerILb1ELb0ELb0ELi128EEEEEEEEEvNT_6ParamsE$_ZZN4cute7flattenINS_5tupleIJNS_1CILi1EEENS1_IJNS2_ILi8EEEiiEEENS2_ILi64EEENS1_IJiNS2_ILi144EEENS2_ILi288EEEEEENS2_ILi512EEEEEEEEDaRKT_ENKUlRKT_E_clIS5_EEDaSH_,@function
        .size           $_ZN7cutlass13device_kernelIN5flash19enable_sm80_to_sm89INS1_16FlashAttnBwdSm80INS1_25CollectiveMainloopBwdSm80ILi2ELi2EN4cute5tupleIJNS5_1CILi128EEES8_NS7_ILi64EEEEEENS_10bfloat16_tEfNS_4arch4Sm80ELb0ELb0ELb1ELb1ELb1ELb0ELb0ELb0ELi2ELi4ELi4ELi4ELb0EEENS1_21CollectiveEpilogueBwdISA_SB_SD_Li256ELb1ELb0ELi2EEENS1_19SingleTileSchedulerILb1ELb0ELb0ELi128EEEEEEEEEvNT_6ParamsE$_ZZN4cute7flattenINS_5tupleIJNS_1CILi1EEENS1_IJNS2_ILi8EEEiiEEENS2_ILi64EEENS1_IJiNS2_ILi144EEENS2_ILi288EEEEEENS2_ILi512EEEEEEEEDaRKT_ENKUlRKT_E_clIS5_EEDaSH_,($_ZN7cutlass13device_kernelIN5flash19enable_sm80_to_sm89INS1_16FlashAttnBwdSm80INS1_25CollectiveMainloopBwdSm80ILi2ELi2EN4cute5tupleIJNS5_1CILi128EEES8_NS7_ILi64EEEEEENS_10bfloat16_tEfNS_4arch4Sm80ELb0ELb0ELb1ELb1ELb1ELb0ELb0ELb0ELi2ELi4ELi4ELi4ELb0EEENS1_21CollectiveEpilogueBwdISA_SB_SD_Li256ELb1ELb0ELi2EEENS1_19SingleTileSchedulerILb1ELb0ELb0ELi128EEEEEEEEEvNT_6ParamsE$_ZZN4cute7flattenINS_5tupleIJNS_1CILi1EEENS1_IJNS2_ILi8EEEiiEEENS2_ILi64EEENS1_IJiNS2_ILi144EEENS2_ILi288EEEEEENS2_ILi512EEEEEEEEDaRKT_ENKUlRKT_E_clIS9_EEDaSH_ - $_ZN7cutlass13device_kernelIN5flash19enable_sm80_to_sm89INS1_16FlashAttnBwdSm80INS1_25CollectiveMainloopBwdSm80ILi2ELi2EN4cute5tupleIJNS5_1CILi128EEES8_NS7_ILi64EEEEEENS_10bfloat16_tEfNS_4arch4Sm80ELb0ELb0ELb1ELb1ELb1ELb0ELb0ELb0ELi2ELi4ELi4ELi4ELb0EEENS1_21CollectiveEpilogueBwdISA_SB_SD_Li256ELb1ELb0ELi2EEENS1_19SingleTileSchedulerILb1ELb0ELb0ELi128EEEEEEEEEvNT_6ParamsE$_ZZN4cute7flattenINS_5tupleIJNS_1CILi1EEENS1_IJNS2_ILi8EEEiiEEENS2_ILi64EEENS1_IJiNS2_ILi144EEENS2_ILi288EEEEEENS2_ILi512EEEEEEEEDaRKT_ENKUlRKT_E_clIS5_EEDaSH_)
$_ZN7cutlass13device_kernelIN5flash19enable_sm80_to_sm89INS1_16FlashAttnBwdSm80INS1_25CollectiveMainloopBwdSm80ILi2ELi2EN4cute5tupleIJNS5_1CILi128EEES8_NS7_ILi64EEEEEENS_10bfloat16_tEfNS_4arch4Sm80ELb0ELb0ELb1ELb1ELb1ELb0ELb0ELb0ELi2ELi4ELi4ELi4ELb0EEENS1_21CollectiveEpilogueBwdISA_SB_SD_Li256ELb1ELb0ELi2EEENS1_19SingleTileSchedulerILb1ELb0ELb0ELi128EEEEEEEEEvNT_6ParamsE$_ZZN4cute7flattenINS_5tupleIJNS_1CILi1EEENS1_IJNS2_ILi8EEEiiEEENS2_ILi64EEENS1_IJiNS2_ILi144EEENS2_ILi288EEEEEENS2_ILi512EEEEEEEEDaRKT_ENKUlRKT_E_clIS5_EEDaSH_:
[----:B------:R-:W-:-:S04]  /*10410*/  MOV R5, 0x0 ;  /* 0x0000000000057802 */ /* 0x000fc80000000f00 */
[----:B------:R-:W-:Y:S05]  /*10420*/  RET.REL.NODEC R4 `(_ZN7cutlass13device_kernelIN5flash19enable_sm80_to_sm89INS1_16FlashAttnBwdSm80INS1_25CollectiveMainloopBwdSm80ILi2ELi2EN4cute5tupleIJNS5_1CILi128EEES8_NS7_ILi64EEEEEENS_10bfloat16_tEfNS_4arch4Sm80ELb0ELb0ELb1ELb1ELb1ELb0ELb0ELb0ELi2ELi4ELi4ELi4ELb0EEENS1_21CollectiveEpilogueBwdISA_SB_SD_Li256ELb1ELb0ELi2EEENS1_19SingleTileSchedulerILb1ELb0ELb0ELi128EEEEEEEEEvNT_6ParamsE) ;  /* 0xfffefbd004007950 */ /* 0x000fea0003c3ffff */
        .type           $_ZN7cutlass13device_kernelIN5flash19enable_sm80_to_sm89INS1_16FlashAttnBwdSm80INS1_25CollectiveMainloopBwdSm80ILi2ELi2EN4cute5tupleIJNS5_1CILi128EEES8_NS7_ILi64EEEEEENS_10bfloat16_tEfNS_4arch4Sm80ELb0ELb0ELb1ELb1ELb1ELb0ELb0ELb0ELi2ELi4ELi4ELi4ELb0EEENS1_21CollectiveEpilogueBwdISA_SB_SD_Li256ELb1ELb0ELi2EEENS1_19SingleTileSchedulerILb1ELb0ELb0ELi128EEEEEEEEEvNT_6ParamsE$_ZZN4cute7flattenINS_5tupleIJNS_1CILi1EEENS1_IJNS2_ILi8EEEiiEEENS2_ILi64EEENS1_IJiNS2_ILi144EEENS2_ILi288EEEEEENS2_ILi512EEEEEEEEDaRKT_ENKUlRKT_E_clIS9_EEDaSH_,@function
        .size           $_ZN7cutlass13device_kernelIN5flash19enable_sm80_to_sm89INS1_16FlashAttnBwdSm80INS1_25CollectiveMainloopBwdSm80ILi2ELi2EN4cute5tupleIJNS5_1CILi128EEES8_NS7_ILi64EEEEEENS_10bfloat16_tEfNS_4arch4Sm80ELb0ELb0ELb1ELb1ELb1ELb0ELb0ELb0ELi2ELi4ELi4ELi4ELb0EEENS1_21CollectiveEpilogueBwdISA_SB_SD_Li256ELb1ELb0ELi2EEENS1_19SingleTileSchedulerILb1ELb0ELb0ELi128EEEEEEEEEvNT_6ParamsE$_ZZN4cute7flattenINS_5tupleIJNS_1CILi1EEENS1_IJNS2_ILi8EEEiiEEENS2_ILi64EEENS1_IJiNS2_ILi144EEENS2_ILi288EEEEEENS2_ILi512EEEEEEEEDaRKT_ENKUlRKT_E_clIS9_EEDaSH_,($_ZN7cutlass13device_kernelIN5flash19enable_sm80_to_sm89INS1_16FlashAttnBwdSm80INS1_25CollectiveMainloopBwdSm80ILi2ELi2EN4cute5tupleIJNS5_1CILi128EEES8_NS7_ILi64EEEEEENS_10bfloat16_tEfNS_4arch4Sm80ELb0ELb0ELb1ELb1ELb1ELb0ELb0ELb0ELi2ELi4ELi4ELi4ELb0EEENS1_21CollectiveEpilogueBwdISA_SB_SD_Li256ELb1ELb0ELi2EEENS1_19SingleTileSchedulerILb1ELb0ELb0ELi128EEEEEEEEEvNT_6ParamsE$_ZZN4cute7flattenINS_5tupleIJNS_1CILi1EEENS1_IJiiiEEENS2_ILi64EEENS1_IJNS2_ILi72EEENS2_ILi144EEENS2_ILi288EEEEEENS2_ILi512EEEEEEEEDaRKT_ENKUlRKT_E_clIS4_EEDaSH_ - $_ZN7cutlass13device_kernelIN5flash19enable_sm80_to_sm89INS1_16FlashAttnBwdSm80INS1_25CollectiveMainloopBwdSm80ILi2ELi2EN4cute5tupleIJNS5_1CILi128EEES8_NS7_ILi64EEEEEENS_10bfloat16_tEfNS_4arch4Sm80ELb0ELb0ELb1ELb1ELb1ELb0ELb0ELb0ELi2ELi4ELi4ELi4ELb0EEENS1_21CollectiveEpilogueBwdISA_SB_SD_Li256ELb1ELb0ELi2EEENS1_19SingleTileSchedulerILb1ELb0ELb0ELi128EEEEEEEEEvNT_6ParamsE$_ZZN4cute7flattenINS_5tupleIJNS_1CILi1EEENS1_IJNS2_ILi8EEEiiEEENS2_ILi64EEENS1_IJiNS2_ILi144EEENS2_ILi288EEEEEENS2_ILi512EEEEEEEEDaRKT_ENKUlRKT_E_clIS9_EEDaSH_)
$_ZN7cutlass13device_kernelIN5flash19enable_sm80_to_sm89INS1_16FlashAttnBwdSm80INS1_25CollectiveMainloopBwdSm80ILi2ELi2EN4cute5tupleIJNS5_1CILi128EEES8_NS7_ILi64EEEEEENS_10bfloat16_tEfNS_4arch4Sm80ELb0ELb0ELb1ELb1ELb1ELb0ELb0ELb0ELi2ELi4ELi4ELi4ELb0EEENS1_21CollectiveEpilogueBwdISA_SB_SD_Li256ELb1ELb0ELi2EEENS1_19SingleTileSchedulerILb1ELb0ELb0ELi128EEEEEEEEEvNT_6ParamsE$_ZZN4cute7flattenINS_5tupleIJNS_1CILi1EEENS1_IJNS2_ILi8EEEiiEEENS2_ILi64EEENS1_IJiNS2_ILi144EEENS2_ILi288EEEEEENS2_ILi512EEEEEEEEDaRKT_ENKUlRKT_E_clIS9_EEDaSH_:
[----:B------:R-:W-:Y:S02]  /*10430*/  MOV R2, R5 ;  /* 0x0000000500027202 */ /* 0x000fe40000000f00 */
[----:B------:R-:W-:-:S04]  /*10440*/  MOV R5, 0x0 ;  /* 0x0000000000057802 */ /* 0x000fc80000000f00 */
[----:B------:R-:W-:Y:S05]  /*10450*/  RET.REL.NODEC R4 `(_ZN7cutlass13device_kernelIN5flash19enable_sm80_to_sm89INS1_16FlashAttnBwdSm80INS1_25CollectiveMainloopBwdSm80ILi2ELi2EN4cute5tupleIJNS5_1CILi128EEES8_NS7_ILi64EEEEEENS_10bfloat16_tEfNS_4arch4Sm80ELb0ELb0ELb1ELb1ELb1ELb0ELb0ELb0ELi2ELi4ELi4ELi4ELb0EEENS1_21CollectiveEpilogueBwdISA_SB_SD_Li256ELb1ELb0ELi2EEENS1_19SingleTileSchedulerILb1ELb0ELb0ELi128EEEEEEEEEvNT_6ParamsE) ;  /* 0xfffefba004007950 */ /* 0x000fea0003c3ffff */
        .type           $_ZN7cutlass13device_kernelIN5flash19enable_sm80_to_sm89INS1_16FlashAttnBwdSm80INS1_25CollectiveMainloopBwdSm80ILi2ELi2EN4cute5tupleIJNS5_1CILi128EEES8_NS7_ILi64EEEEEENS_10bfloat16_tEfNS_4arch4Sm80ELb0ELb0ELb1ELb1ELb1ELb0ELb0ELb0ELi2ELi4ELi4ELi4ELb0EEENS1_21CollectiveEpilogueBwdISA_SB_SD_Li256ELb1ELb0ELi2EEENS1_19SingleTileSchedulerILb1ELb0ELb0ELi128EEEEEEEEEvNT_6ParamsE$_ZZN4cute7flattenINS_5tupleIJNS_1CILi1EEENS1_IJiiiEEENS2_ILi64EEENS1_IJNS2_ILi72EEENS2_ILi144EEENS2_ILi288EEEEEENS2_ILi512EEEEEEEEDaRKT_ENKUlRKT_E_clIS4_EEDaSH_,@function
        .size           $_ZN7cutlass13device_kernelIN5flash19enable_sm80_to_sm89INS1_16FlashAttnBwdSm80INS1_25CollectiveMainloopBwdSm80ILi2ELi2EN4cute5tupleIJNS5_1CILi128EEES8_NS7_ILi64EEEEEENS_10bfloat16_tEfNS_4arch4Sm80ELb0ELb0ELb1ELb1ELb1ELb0ELb0ELb0ELi2ELi4ELi4ELi4ELb0EEENS1_21CollectiveEpilogueBwdISA_SB_SD_Li256ELb1ELb0ELi2EEENS1_19SingleTileSchedulerILb1ELb0ELb0ELi128EEEEEEEEEvNT_6ParamsE$_ZZN4cute7flattenINS_5tupleIJNS_1CILi1EEENS1_IJiiiEEENS2_ILi64EEENS1_IJNS2_ILi72EEENS2_ILi144EEENS2_ILi288EEEEEENS2_ILi512EEEEEEEEDaRKT_ENKUlRKT_E_clIS4_EEDaSH_,($_ZN7cutlass13device_kernelIN5flash19enable_sm80_to_sm89INS1_16FlashAttnBwdSm80INS1_25CollectiveMainloopBwdSm80ILi2ELi2EN4cute5tupleIJNS5_1CILi128EEES8_NS7_ILi64EEEEEENS_10bfloat16_tEfNS_4arch4Sm80ELb0ELb0ELb1ELb1ELb1ELb0ELb0ELb0ELi2ELi4ELi4ELi4ELb0EEENS1_21CollectiveEpilogueBwdISA_SB_SD_Li256ELb1ELb0ELi2EEENS1_19SingleTileSchedulerILb1ELb0ELb0ELi128EEEEEEEEEvNT_6ParamsE$_ZZN4cute7idx2crdINS_5tupleIJiiNS_1CILi0EEEEEENS1_IJNS1_IJNS2_ILi4EEENS2_ILi8EEEEEENS2_ILi2EEENS2_ILi1EEEEEEEEDaRKT_RKT0_ENKUlRKT_RKT0_E_clIiS7_EEDaSJ_SM_ - $_ZN7cutlass13device_kernelIN5flash19enable_sm80_to_sm89INS1_16FlashAttnBwdSm80INS1_25CollectiveMainloopBwdSm80ILi2ELi2EN4cute5tupleIJNS5_1CILi128EEES8_NS7_ILi64EEEEEENS_10bfloat16_tEfNS_4arch4Sm80ELb0ELb0ELb1ELb1ELb1ELb0ELb0ELb0ELi2ELi4ELi4ELi4ELb0EEENS1_21CollectiveEpilogueBwdISA_SB_SD_Li256ELb1ELb0ELi2EEENS1_19SingleTileSchedulerILb1ELb0ELb0ELi128EEEEEEEEEvNT_6ParamsE$_ZZN4cute7flattenINS_5tupleIJNS_1CILi1EEENS1_IJiiiEEENS2_ILi64EEENS1_IJNS2_ILi72EEENS2_ILi144EEENS2_ILi288EEEEEENS2_ILi512EEEEEEEEDaRKT_ENKUlRKT_E_clIS4_EEDaSH_)
$_ZN7cutlass13device_kernelIN5flash19enable_sm80_to_sm89INS1_16FlashAttnBwdSm80INS1_25CollectiveMainloopBwdSm80ILi2ELi2EN4cute5tupleIJNS5_1CILi128EEES8_NS7_ILi64EEEEEENS_10bfloat16_tEfNS_4arch4Sm80ELb0ELb0ELb1ELb1ELb1ELb0ELb0ELb0ELi2ELi4ELi4ELi4ELb0EEENS1_21CollectiveEpilogueBwdISA_SB_SD_Li256ELb1ELb0ELi2EEENS1_19SingleTileSchedulerILb1ELb0ELb0ELi128EEEEEEEEEvNT_6ParamsE$_ZZN4cute7flattenINS_5tupleIJNS_1CILi1EEENS1_IJiiiEEENS2_ILi64EEENS1_IJNS2_ILi72EEENS2_ILi144EEENS2_ILi288EEEEEENS2_ILi512EEEEEEEEDaRKT_ENKUlRKT_E_clIS4_EEDaSH_:
[----:B------:R-:W-:Y:S02]  /*10460*/  MOV R8, R4 ;  /* 0x0000000400087202 */ /* 0x000fe40000000f00 */
[----:B------:R-:W-:-:S04]  /*10470*/  MOV R9, 0x0 ;  /* 0x0000000000097802 */ /* 0x000fc80000000f00 */
[----:B------:R-:W-:Y:S05]  /*10480*/  RET.REL.NODEC R8 `(_ZN7cutlass13device_kernelIN5flash19enable_sm80_to_sm89INS1_16FlashAttnBwdSm80INS1_25CollectiveMainloopBwdSm80ILi2ELi2EN4cute5tupleIJNS5_1CILi128EEES8_NS7_ILi64EEEEEENS_10bfloat16_tEfNS_4arch4Sm80ELb0ELb0ELb1ELb1ELb1ELb0ELb0ELb0ELi2ELi4ELi4ELi4ELb0EEENS1_21CollectiveEpilogueBwdISA_SB_SD_Li256ELb1ELb0ELi2EEENS1_19SingleTileSchedulerILb1ELb0ELb0ELi128EEEEEEEEEvNT_6ParamsE) ;  /* 0xfffefb7008007950 */ /* 0x000fea0003c3ffff */
        .type           $_ZN7cutlass13device_kernelIN5flash19enable_sm80_to_sm89INS1_16FlashAttnBwdSm80INS1_25CollectiveMainloopBwdSm80ILi2ELi2EN4cute5tupleIJNS5_1CILi128EEES8_NS7_ILi64EEEEEENS_10bfloat16_tEfNS_4arch4Sm80ELb0ELb0ELb1ELb1ELb1ELb0ELb0ELb0ELi2ELi4ELi4ELi4ELb0EEENS1_21CollectiveEpilogueBwdISA_SB_SD_Li256ELb1ELb0ELi2EEENS1_19SingleTileSchedulerILb1ELb0ELb0ELi128EEEEEEEEEvNT_6ParamsE$_ZZN4cute7idx2crdINS_5tupleIJiiNS_1CILi0EEEEEENS1_IJNS1_IJNS2_ILi4EEENS2_ILi8EEEEEENS2_ILi2EEENS2_ILi1EEEEEEEEDaRKT_RKT0_ENKUlRKT_RKT0_E_clIiS7_EEDaSJ_SM_,@function
        .size           $_ZN7cutlass13device_kernelIN5flash19enable_sm80_to_sm89INS1_16FlashAttnBwdSm80INS1_25CollectiveMainloopBwdSm80ILi2ELi2EN4cute5tupleIJNS5_1CILi128EEES8_NS7_ILi64EEEEEENS_10bfloat16_tEfNS_4arch4Sm80ELb0ELb0ELb1ELb1ELb1ELb0ELb0ELb0ELi2ELi4ELi4ELi4ELb0EEENS1_21CollectiveEpilogueBwdISA_SB_SD_Li256ELb1ELb0ELi2EEENS1_19SingleTileSchedulerILb1ELb0ELb0ELi128EEEEEEEEEvNT_6ParamsE$_ZZN4cute7idx2crdINS_5tupleIJiiNS_1CILi0EEEEEENS1_IJNS1_IJNS2_ILi4EEENS2_ILi8EEEEEENS2_ILi2EEENS2_ILi1EEEEEEEEDaRKT_RKT0_ENKUlRKT_RKT0_E_clIiS7_EEDaSJ_SM_,($_ZN7cutlass13device_kernelIN5flash19enable_sm80_to_sm89INS1_16FlashAttnBwdSm80INS1_25CollectiveMainloopBwdSm80ILi2ELi2EN4cute5tupleIJNS5_1CILi128EEES8_NS7_ILi64EEEEEENS_10bfloat16_tEfNS_4arch4Sm80ELb0ELb0ELb1ELb1ELb1ELb0ELb0ELb0ELi2ELi4ELi4ELi4ELb0EEENS1_21CollectiveEpilogueBwdISA_SB_SD_Li256ELb1ELb0ELi2EEENS1_19SingleTileSchedulerILb1ELb0ELb0ELi128EEEEEEEEEvNT_6ParamsE$_ZZN4cute7idx2crdINS_5tupleIJiiNS_1CILi0EEEEEENS1_IJNS1_IJNS2_ILi4EEENS2_ILi8EEEEEENS2_ILi2EEENS2_ILi1EEEEEEEEDaRKT_RKT0_ENKUlRKT_RKT0_E_clIiS8_EEDaSJ_SM_ - $_ZN7cutlass13device_kernelIN5flash19enable_sm80_to_sm89INS1_16FlashAttnBwdSm80INS1_25CollectiveMainloopBwdSm80ILi2ELi2EN4cute5tupleIJNS5_1CILi128EEES8_NS7_ILi64EEEEEENS_10bfloat16_tEfNS_4arch4Sm80ELb0ELb0ELb1ELb1ELb1ELb0ELb0ELb0ELi2ELi4ELi4ELi4ELb0EEENS1_21CollectiveEpilogueBwdISA_SB_SD_Li256ELb1ELb0ELi2EEENS1_19SingleTileSchedulerILb1ELb0ELb0ELi128EEEEEEEEEvNT_6ParamsE$_ZZN4cute7idx2crdINS_5tupleIJiiNS_1CILi0EEEEEENS1_IJNS1_IJNS2_ILi4EEENS2_ILi8EEEEEENS2_ILi2EEENS2_ILi1EEEEEEEEDaRKT_RKT0_ENKUlRKT_RKT0_E_clIiS7_EEDaSJ_SM_)
$_ZN7cutlass13device_kernelIN5flash19enable_sm80_to_sm89INS1_16FlashAttnBwdSm80INS1_25CollectiveMainloopBwdSm80ILi2ELi2EN4cute5tupleIJNS5_1CILi128EEES8_NS7_ILi64EEEEEENS_10bfloat16_tEfNS_4arch4Sm80ELb0ELb0ELb1ELb1ELb1ELb0ELb0ELb0ELi2ELi4ELi4ELi4ELb0EEENS1_21CollectiveEpilogueBwdISA_SB_SD_Li256ELb1ELb0ELi2EEENS1_19SingleTileSchedulerILb1ELb0ELb0ELi128EEEEEEEEEvNT_6ParamsE$_ZZN4cute7idx2crdINS_5tupleIJiiNS_1CILi0EEEEEENS1_IJNS1_IJNS2_ILi4EEENS2_ILi8EEEEEENS2_ILi2EEENS2_ILi1EEEEEEEEDaRKT_RKT0_ENKUlRKT_RKT0_E_clIiS7_EEDaSJ_SM_:
        /* <DEDUP_REMOVED lines=10> */
[----:B------:R-:W-:Y:S05]  /*10530*/  CALL.REL.NOINC `($_ZN7cutlass13device_kernelIN5flash19enable_sm80_to_sm89INS1_16FlashAttnBwdSm80INS1_25CollectiveMainloopBwdSm80ILi2ELi2EN4cute5tupleIJNS5_1CILi128EEES8_NS7_ILi64EEEEEENS_10bfloat16_tEfNS_4arch4Sm80ELb0ELb0ELb1ELb1ELb1ELb0ELb0ELb0ELi2ELi4ELi4ELi4ELb0EEENS1_21CollectiveEpilogueBwdISA_SB_SD_Li256ELb1ELb0ELi2EEENS1_19SingleTileSchedulerILb1ELb0ELb0ELi128EEEEEEEEEvNT_6ParamsE$_ZN4cute5tupleIJiEEC2ERKi) ;  /* 0xffffbd9000007944 */ /* 0x000fea0003c3ffff */
[----:B------:R1:W5:Y:S01]  /*10540*/  LDL R71, [R1+0x1680] ;  /* 0x0016800001477983 */ /* 0x0003620000100800 */
[----:B------:R-:W-:Y:S01]  /*10550*/  IMAD.MOV.U32 R3, RZ, RZ, R13 ;  /* 0x000000ffff037224 */ /* 0x000fe200078e000d */
[----:B------:R-:W-:-:S02]  /*10560*/  MOV R2, R11 ;  /* 0x0000000b00027202 */ /* 0x000fc40000000f00 */
[----:B------:R-:W-:Y:S02]  /*10570*/  MOV R10, 0x10590 ;  /* 0x00010590000a7802 */ /* 0x000fe40000000f00 */
[----:B-1---5:R-:W-:Y:S05]  /*10580*/  CALL.REL.NOINC `($_ZN7cutlass13device_kernelIN5flash19enable_sm80_to_sm89INS1_16FlashAttnBwdSm80INS1_25CollectiveMainloopBwdSm80ILi2ELi2EN4cute5tupleIJNS5_1CILi128EEES8_NS7_ILi64EEEEEENS_10bfloat16_tEfNS_4arch4Sm80ELb0ELb0ELb1ELb1ELb1ELb0ELb0ELb0ELi2ELi4ELi4ELi4ELb0EEENS1_21CollectiveEpilogueBwdISA_SB_SD_Li256ELb1ELb0ELi2EEENS1_19SingleTileSchedulerILb1ELb0ELb0ELi128EEEEEEEEEvNT_6ParamsE$_ZN4cute5tupleIJiEEC2ERKi) ;  /* 0xffffbd4000007944 */ /* 0x022fea0003c3ffff */
[----:B------:R1:W5:Y:S01]  /*10590*/  LDL R13, [R1+0x1680] ;  /* 0x00168000010d7983 */ /* 0x0003620000100800 */
[----:B------:R-:W-:Y:S01]  /*105a0*/  IMAD.MOV.U32 R3, RZ, RZ, R71 ;  /* 0x000000ffff037224 */ /* 0x000fe200078e0047 */
[----:B------:R-:W-:Y:S02]  /*105b0*/  MOV R2, R6 ;  /* 0x0000000600027202 */ /* 0x000fe40000000f00 */
[----:B------:R-:W-:Y:S02]  /*105c0*/  MOV R10, 0x105e0 ;  /* 0x000105e0000a7802 */ /* 0x000fe40000000f00 */
[----:B-1---5:R-:W-:Y:S05]  /*105d0*/  CALL.REL.NOINC `($_ZN7cutlass13device_kernelIN5flash19enable_sm80_to_sm89INS1_16FlashAttnBwdSm80INS1_25CollectiveMainloopBwdSm80ILi2ELi2EN4cute5tupleIJNS5_1CILi128EEES8_NS7_ILi64EEEEEENS_10bfloat16_tEfNS_4arch4Sm80ELb0ELb0ELb1ELb1ELb1ELb0ELb0ELb0ELi2ELi4ELi4ELi4ELb0EEENS1_21CollectiveEpilogueBwdISA_SB_SD_Li256ELb1ELb0ELi2EEENS1_19SingleTileSchedulerILb1ELb0ELb0ELi128EEEEEEEEEvNT_6ParamsE$_ZN4cute5tupleIJiEEC2ERKi) ;  /* 0xffffbcf000007944 */ /* 0x022fea0003c3ffff */
[----:B------:R1:W5:Y:S01]  /*105e0*/  LDL R3, [R1+0x1684] ;  /* 0x0016840001037983 */ /* 0x0003620000100800 */
[----:B------:R-:W-:Y:S02]  /*105f0*/  MOV R2, R11 ;  /* 0x0000000b00027202 */ /* 0x000fe40000000f00 */
[----:B------:R-:W-:Y:S02]  /*10600*/  MOV R10, 0x10620 ;  /* 0x00010620000a7802 */ /* 0x000fe40000000f00 */
[----:B-1---5:R-:W-:Y:S05]  /*10610*/  CALL.REL.NOINC `($_ZN7cutlass13device_kernelIN5flash19enable_sm80_to_sm89INS1_16FlashAttnBwdSm80INS1_25CollectiveMainloopBwdSm80ILi2ELi2EN4cute5tupleIJNS5_1CILi128EEES8_NS7_ILi64EEEEEENS_10bfloat16_tEfNS_4arch4Sm80ELb0ELb0ELb1ELb1ELb1ELb0ELb0ELb0ELi2ELi4ELi4ELi4ELb0EEENS1_21CollectiveEpilogueBwdISA_SB_SD_Li256ELb1ELb0ELi2EEENS1_19SingleTileSchedulerILb1ELb0ELb0ELi128EEEEEEEEEvNT_6ParamsE$_ZN4cute5tupleIJiEEC2ERKi) ;  /* 0xffffbcb000007944 */ /* 0x022fea0003c3ffff */
[----:B------:R1:W5:Y:S01]  /*10620*/  LDL R71, [R1+0x1680] ;  /* 0x0016800001477983 */ /* 0x0003620000100800 */
[----:B------:R-:W-:Y:S01]  /*10630*/  IMAD.MOV.U32 R2, RZ, RZ, R6 ;  /* 0x000000ffff027224 */ /* 0x000fe200078e0006 */
[----:B------:R-:W-:Y:S02]  /*10640*/  MOV R3, R13 ;  /* 0x0000000d00037202 */ /* 0x000fe40000000f00 */
[----:B------:R-:W-:-:S02]  /*10650*/  MOV R10, 0x10670 ;  /* 0x00010670000a7802 */ /* 0x000fc40000000f00 */
[----:B-1---5:R-:W-:Y:S05]  /*10660*/  CALL.REL.NOINC `($_ZN7cutlass13device_kernelIN5flash19enable_sm80_to_sm89INS1_16FlashAttnBwdSm80INS1_25CollectiveMainloopBwdSm80ILi2ELi2EN4cute5tupleIJNS5_1CILi128EEES8_NS7_ILi64EEEEEENS_10bfloat16_tEfNS_4arch4Sm80ELb0ELb0ELb1ELb1ELb1ELb0ELb0ELb0ELi2ELi4ELi4ELi4ELb0EEENS1_21CollectiveEpilogueBwdISA_SB_SD_Li256ELb1ELb0ELi2EEENS1_19SingleTileSchedulerILb1ELb0ELb0ELi128EEEEEEEEEvNT_6ParamsE$_ZN4cute5tupleIJiEEC2ERKi) ;  /* 0xffffbc6000007944 */ /* 0x022fea0003c3ffff */
[----:B------:R1:W5:Y:S01]  /*10670*/  LDL R3, [R1+0x1684] ;  /* 0x0016840001037983 */ /* 0x0003620000100800 */
[----:B------:R-:W-:-:S03]  /*10680*/  MOV R6, 0x106a0 ;  /* 0x000106a000067802 */ /* 0x000fc60000000f00 */
[----:B-1---5:R-:W-:Y:S05]  /*10690*/  CALL.REL.NOINC `($_ZN7cutlass13device_kernelIN5flash19enable_sm80_to_sm89INS1_16FlashAttnBwdSm80INS1_25CollectiveMainloopBwdSm80ILi2ELi2EN4cute5tupleIJNS5_1CILi128EEES8_NS7_ILi64EEEEEENS_10bfloat16_tEfNS_4arch4Sm80ELb0ELb0ELb1ELb1ELb1ELb0ELb0ELb0ELi2ELi4ELi4ELi4ELb0EEENS1_21CollectiveEpilogueBwdISA_SB_SD_Li256ELb1ELb0ELi2EEENS1_19SingleTileSchedulerILb1ELb0ELb0ELi128EEEEEEEEEvNT_6ParamsE$_ZN4cute5tupleIJNS_1CILi0EEEiEEC2ERKS2_RKi) ;  /* 0xffffbb4000007944 */ /* 0x022fea0003c3ffff */
[----:B------:R1:W5:Y:S01]  /*106a0*/  LDL R72, [R1+0x1680] ;  /* 0x0016800001487983 */ /* 0x0003620000100800 */
[----:B------:R-:W-:Y:S01]  /*106b0*/  IMAD.MOV.U32 R3, RZ, RZ, R71 ;  /* 0x000000ffff037224 */ /* 0x000fe200078e0047 */
[----:B------:R-:W-:-:S02]  /*106c0*/  MOV R2, R11 ;  /* 0x0000000b00027202 */ /* 0x000fc40000000f00 */
[----:B------:R-:W-:Y:S02]  /*106d0*/  MOV R6, 0x106f0 ;  /* 0x000106f000067802 */ /* 0x000fe40000000f00 */
[----:B-1---5:R-:W-:Y:S05]  /*106e0*/  CALL.REL.NOINC `($_ZN7cutlass13device_kernelIN5flash19enable_sm80_to_sm89INS1_16FlashAttnBwdSm80INS1_25CollectiveMainloopBwdSm80ILi2ELi2EN4cute5tupleIJNS5_1CILi128EEES8_NS7_ILi64EEEEEENS_10bfloat16_tEfNS_4arch4Sm80ELb0ELb0ELb1ELb1ELb1ELb0ELb0ELb0ELi2ELi4ELi4ELi4ELb0EEENS1_21CollectiveEpilogueBwdISA_SB_SD_Li256ELb1ELb0ELi2EEENS1_19SingleTileSchedulerILb1ELb0ELb0ELi128EEEEEEEEEvNT_6ParamsE$_ZN4cute3eso3ESOILb0ELb1EJiNS_1CILi0EEEEEC2ERKiRKS3_) ;  /* 0xffff7f5000007944 */ /* 0x022fea0003c3ffff */
[----:B------:R2:W5:Y:S01]  /*106f0*/  LDL R10, [R1+0x1680] ;  /* 0x00168000010a7983 */ /* 0x0005620000100800 */
[----:B------:R-:W-:-:S03]  /*10700*/  MOV R76, 0x10730 ;  /* 0x00010730004c7802 */ /* 0x000fc60000000f00 */
[----:B------:R2:W-:Y:S04]  /*10710*/  STL [R1+0x1680], R72 ;  /* 0x0016804801007387 */ /* 0x0005e80000100800 */
[----:B-12--5:R-:W-:Y:S05]  /*10720*/  CALL.REL.NOINC `($_ZN7cutlass13device_kernelIN5flash19enable_sm80_to_sm89INS1_16FlashAttnBwdSm80INS1_25CollectiveMainloopBwdSm80ILi2ELi2EN4cute5tupleIJNS5_1CILi128EEES8_NS7_ILi64EEEEEENS_10bfloat16_tEfNS_4arch4Sm80ELb0ELb0ELb1ELb1ELb1ELb0ELb0ELb0ELi2ELi4ELi4ELi4ELb0EEENS1_21CollectiveEpilogueBwdISA_SB_SD_Li256ELb1ELb0ELi2EEENS1_19SingleTileSchedulerILb1ELb0ELb0ELi128EEEEEEEEEvNT_6ParamsE$_ZZN4cuteplIJiEJNS_1CILi0EEEiEEEDaRKNS_15ArithmeticTupleIJDpT_EEERKNS3_IJDpT0_EEEENKUlDpRKT_E_clIJiiEEEDaSH_) ;  /* 0x00000e2000007944 */ /* 0x026fea0003c00000 */
[----:B-----5:R-:W-:Y:S02]  /*10730*/  MOV R8, R2 ;  /* 0x0000000200087202 */ /* 0x020fe40000000f00 */
[----:B------:R-:W-:Y:S02]  /*10740*/  MOV R2, 0x10760 ;  /* 0x0001076000027802 */ /* 0x000fe40000000f00 */
[----:B-1----:R-:W-:Y:S05]  /*10750*/  CALL.REL.NOINC `($_ZN7cutlass13device_kernelIN5flash19enable_sm80_to_sm89INS1_16FlashAttnBwdSm80INS1_25CollectiveMainloopBwdSm80ILi2ELi2EN4cute5tupleIJNS5_1CILi128EEES8_NS7_ILi64EEEEEENS_10bfloat16_tEfNS_4arch4Sm80ELb0ELb0ELb1ELb1ELb1ELb0ELb0ELb0ELi2ELi4ELi4ELi4ELb0EEENS1_21CollectiveEpilogueBwdISA_SB_SD_Li256ELb1ELb0ELi2EEENS1_19SingleTileSchedulerILb1ELb0ELb0ELi128EEEEEEEEEvNT_6ParamsE$_ZZN4cute19as_arithmetic_tupleINS_15ArithmeticTupleIJiiEEEEEDaRKT_ENKUlRKT_E_clIiEEDaS8_) ;  /* 0xffffd1a000007944 */ /* 0x002fea0003c3ffff */
[----:B------:R-:W-:Y:S01]  /*10760*/  IMAD.MOV.U32 R8, RZ, RZ, R3 ;  /* 0x000000ffff087224 */ /* 0x000fe200078e0003 */
[----:B------:R-:W-:Y:S02]  /*10770*/  MOV R10, R6 ;  /* 0x00000006000a7202 */ /* 0x000fe40000000f00 */
[----:B------:R-:W-:Y:S02]  /*10780*/  MOV R2, 0x107a0 ;  /* 0x000107a000027802 */ /* 0x000fe40000000f00 */
[----:B------:R-:W-:Y:S05]  /*10790*/  CALL.REL.NOINC `($_ZN7cutlass13device_kernelIN5flash19enable_sm80_to_sm89INS1_16FlashAttnBwdSm80INS1_25CollectiveMainloopBwdSm80ILi2ELi2EN4cute5tupleIJNS5_1CILi128EEES8_NS7_ILi64EEEEEENS_10bfloat16_tEfNS_4arch4Sm80ELb0ELb0ELb1ELb1ELb1ELb0ELb0ELb0ELi2ELi4ELi4ELi4ELb0EEENS1_21CollectiveEpilogueBwdISA_SB_SD_Li256ELb1ELb0ELi2EEENS1_19SingleTileSchedulerILb1ELb0ELb0ELi128EEEEEEEEEvNT_6ParamsE$_ZZN4cute19as_arithmetic_tupleINS_15ArithmeticTupleIJiiEEEEEDaRKT_ENKUlRKT_E_clIiEEDaS8_) ;  /* 0xffffd16000007944 */ /* 0x000fea0003c3ffff */
[----:B------:R1:W-:Y:S01]  /*107a0*/  STL [R1+0x1680], R6 ;  /* 0x0016800601007387 */ /* 0x0003e20000100800 */
[----:B------:R-:W-:-:S03]  /*107b0*/  MOV R76, 0x107d0 ;  /* 0x000107d0004c7802 */ /* 0x000fc60000000f00 */
[----:B-1----:R-:W-:Y:S05]  /*107c0*/  CALL.REL.NOINC `($_ZN7cutlass13device_kernelIN5flash19enable_sm80_to_sm89INS1_16FlashAttnBwdSm80INS1_25CollectiveMainloopBwdSm80ILi2ELi2EN4cute5tupleIJNS5_1CILi128EEES8_NS7_ILi64EEEEEENS_10bfloat16_tEfNS_4arch4Sm80ELb0ELb0ELb1ELb1ELb1ELb0ELb0ELb0ELi2ELi4ELi4ELi4ELb0EEENS1_21CollectiveEpilogueBwdISA_SB_SD_Li256ELb1ELb0ELi2EEENS1_19SingleTileSchedulerILb1ELb0ELb0ELi128EEEEEEEEEvNT_6ParamsE$_ZZN4cute19as_arithmetic_tupleINS_15ArithmeticTupleIJiiEEEEEDaRKT_ENKUlDpRKT_E_clIJiiEEEDaS9_) ;  /* 0xffffd0b000007944 */ /* 0x002fea0003c3ffff */
[----:B-----5:R-:W-:Y:S02]  /*107d0*/  MOV R6, R2 ;  /* 0x0000000200067202 */ /* 0x020fe40000000f00 */
[----:B------:R-:W-:Y:S02]  /*107e0*/  MOV R2, 0x10800 ;  /* 0x0001080000027802 */ /* 0x000fe40000000f00 */
[----:B-1----:R-:W-:Y:S05]  /*107f0*/  CALL.REL.NOINC `($_ZN7cutlass13device_kernelIN5flash19enable_sm80_to_sm89INS1_16FlashAttnBwdSm80INS1_25CollectiveMainloopBwdSm80ILi2ELi2EN4cute5tupleIJNS5_1CILi128EEES8_NS7_ILi64EEEEEENS_10bfloat16_tEfNS_4arch4Sm80ELb0ELb0ELb1ELb1ELb1ELb0ELb0ELb0ELi2ELi4ELi4ELi4ELb0EEENS1_21CollectiveEpilogueBwdISA_SB_SD_Li256ELb1ELb0ELi2EEENS1_19SingleTileSchedulerILb1ELb0ELb0ELi128EEEEEEEEEvNT_6ParamsE$_ZZN4cute14transform_leafINS_15ArithmeticTupleIJiiEEENS_8identityEEEDaRKT_OT0_ENKUlRKT_E_clIiEEDaSB_) ;  /* 0xffffcec000007944 */ /* 0x002fea0003c3ffff */
[----:B------:R-:W-:Y:S01]  /*10800*/  IMAD.MOV.U32 R6, RZ, RZ, R3 ;  /* 0x000000ffff067224 */ /* 0x000fe200078e0003 */
[----:B------:R-:W-:Y:S02]  /*10810*/  MOV R10, R8 ;  /* 0x00000008000a7202 */ /* 0x000fe40000000f00 */
[----:B------:R-:W-:-:S02]  /*10820*/  MOV R2, 0x10840 ;  /* 0x0001084000027802 */ /* 0x000fc40000000f00 */
[----:B------:R-:W-:Y:S05]  /*10830*/  CALL.REL.NOINC `($_ZN7cutlass13device_kernelIN5flash19enable_sm80_to_sm89INS1_16FlashAttnBwdSm80INS1_25CollectiveMainloopBwdSm80ILi2ELi2EN4cute5tupleIJNS5_1CILi128EEES8_NS7_ILi64EEEEEENS_10bfloat16_tEfNS_4arch4Sm80ELb0ELb0ELb1ELb1ELb1ELb0ELb0ELb0ELi2ELi4ELi4ELi4ELb0EEENS1_21CollectiveEpilogueBwdISA_SB_SD_Li256ELb1ELb0ELi2EEENS1_19SingleTileSchedulerILb1ELb0ELb0ELi128EEEEEEEEEvNT_6ParamsE$_ZZN4cute14transform_leafINS_15ArithmeticTupleIJiiEEENS_8identityEEEDaRKT_OT0_ENKUlRKT_E_clIiEEDaSB_) ;  /* 0xffffce8000007944 */ /* 0x000fea0003c3ffff */
[----:B------:R1:W-:Y:S01]  /*10840*/  STL [R1+0x1680], R8 ;  /* 0x0016800801007387 */ /* 0x0003e20000100800 */
[----:B------:R-:W-:-:S03]  /*10850*/  MOV R6, 0x10870 ;  /* 0x0001087000067802 */ /* 0x000fc60000000f00 */
[----:B-1----:R-:W-:Y:S05]  /*10860*/  CALL.REL.NOINC `($_ZN7cutlass13device_kernelIN5flash19enable_sm80_to_sm89INS1_16FlashAttnBwdSm80INS1_25CollectiveMainloopBwdSm80ILi2ELi2EN4cute5tupleIJNS5_1CILi128EEES8_NS7_ILi64EEEEEENS_10bfloat16_tEfNS_4arch4Sm80ELb0ELb0ELb1ELb1ELb1ELb0ELb0ELb0ELi2ELi4ELi4ELi4ELb0EEENS1_21CollectiveEpilogueBwdISA_SB_SD_Li256ELb1ELb0ELi2EEENS1_19SingleTileSchedulerILb1ELb0ELb0ELi128EEEEEEEEEvNT_6ParamsE$_ZZN4cute9transformINS_15ArithmeticTupleIJiiEEEZNS_14transform_leafIS2_NS_8identityEEEDaRKT_OT0_EUlRKT_E_EEDaS7_S9_ENKUlDpSC_E_clIJiiEEEDaSE_) ;  /* 0x0000067000007944 */ /* 0x002fea0003c00000 */
[----:B------:R-:W-:Y:S02]  /*10870*/  MOV R71, 0x0 ;  /* 0x0000000000477802 */ /* 0x000fe40000000f00 */
[----:B-----5:R-:W-:-:S02]  /*10880*/  MOV R10, R2 ;  /* 0x00000002000a7202 */ /* 0x020fc40000000f00 */
[----:B------:R-:W-:Y:S01]  /*10890*/  MOV R8, R3 ;  /* 0x0000000300087202 */ /* 0x000fe20000000f00 */
[----:B------:R-:W-:Y:S06]  /*108a0*/  RET.REL.NODEC R70 `(_ZN7cutlass13device_kernelIN5flash19enable_sm80_to_sm89INS1_16FlashAttnBwdSm80INS1_25CollectiveMainloopBwdSm80ILi2ELi2EN4cute5tupleIJNS5_1CILi128EEES8_NS7_ILi64EEEEEENS_10bfloat16_tEfNS_4arch4Sm80ELb0ELb0ELb1ELb1ELb1ELb0ELb0ELb0ELi2ELi4ELi4ELi4ELb0EEENS1_21CollectiveEpilogueBwdISA_SB_SD_Li256ELb1ELb0ELi2EEENS1_19SingleTileSchedulerILb1ELb0ELb0ELi128EEEEEEEEEvNT_6ParamsE) ;  /* 0xfffef75046007950 */ /* 0x000fec0003c3ffff */
        .type           $_ZN7cutlass13device_kernelIN5flash19enable_sm80_to_sm89INS1_16FlashAttnBwdSm80INS1_25CollectiveMainloopBwdSm80ILi2ELi2EN4cute5tupleIJNS5_1CILi128EEES8_NS7_ILi64EEEEEENS_10bfloat16_tEfNS_4arch4Sm80ELb0ELb0ELb1ELb1ELb1ELb0ELb0ELb0ELi2ELi4ELi4ELi4ELb0EEENS1_21CollectiveEpilogueBwdISA_SB_SD_Li256ELb1ELb0ELi2EEENS1_19SingleTileSchedulerILb1ELb0ELb0ELi128EEEEEEEEEvNT_6ParamsE$_ZZN4cute7idx2crdINS_5tupleIJiiNS_1CILi0EEEEEENS1_IJNS1_IJNS2_ILi4EEENS2_ILi8EEEEEENS2_ILi2EEENS2_ILi1EEEEEEEEDaRKT_RKT0_ENKUlRKT_RKT0_E_clIiS8_EEDaSJ_SM_,@function
        .size           $_ZN7cutlass13device_kernelIN5flash19enable_sm80_to_sm89INS1_16FlashAttnBwdSm80INS1_25CollectiveMainloopBwdSm80ILi2ELi2EN4cute5tupleIJNS5_1CILi128EEES8_NS7_ILi64EEEEEENS_10bfloat16_tEfNS_4arch4Sm80ELb0ELb0ELb1ELb1ELb1ELb0ELb0ELb0ELi2ELi4ELi4ELi4ELb0EEENS1_21CollectiveEpilogueBwdISA_SB_SD_Li256ELb1ELb0ELi2EEENS1_19SingleTileSchedulerILb1ELb0ELb0ELi128EEEEEEEEEvNT_6ParamsE$_ZZN4cute7idx2crdINS_5tupleIJiiNS_1CILi0EEEEEENS1_IJNS1_IJNS2_ILi4EEENS2_ILi8EEEEEENS2_ILi2EEENS2_ILi1EEEEEEEEDaRKT_RKT0_ENKUlRKT_RKT0_E_clIiS8_EEDaSJ_SM_,($_ZN7cutlass13device_kernelIN5flash19enable_sm80_to_sm89INS1_16FlashAttnBwdSm80INS1_25CollectiveMainloopBwdSm80ILi2ELi2EN4cute5tupleIJNS5_1CILi128EEES8_NS7_ILi64EEEEEENS_10bfloat16_tEfNS_4arch4Sm80ELb0ELb0ELb1ELb1ELb1ELb0ELb0ELb0ELi2ELi4ELi4ELi4ELb0EEENS1_21CollectiveEpilogueBwdISA_SB_SD_Li256ELb1ELb0ELi2EEENS1_19SingleTileSchedulerILb1ELb0ELb0ELi128EEEEEEEEEvNT_6ParamsE$_ZZN4cute7idx2crdINS_5tupleIJiiNS_1CILi0EEEEEENS1_IJNS1_IJNS2_ILi4EEENS2_ILi8EEEEEES5_NS2_ILi1EEEEEEEEDaRKT_RKT0_ENKUlRKT_RKT0_E_clIiS5_EEDaSI_SL_ - $_ZN7cutlass13device_kernelIN5flash19enable_sm80_to_sm89INS1_16FlashAttnBwdSm80INS1_25CollectiveMainloopBwdSm80ILi2ELi2EN4cute5tupleIJNS5_1CILi128EEES8_NS7_ILi64EEEEEENS_10bfloat16_tEfNS_4arch4Sm80ELb0ELb0ELb1ELb1ELb1ELb0ELb0ELb0ELi2ELi4ELi4ELi4ELb0EEENS1_21CollectiveEpilogueBwdISA_SB_SD_Li256ELb1ELb0ELi2EEENS1_19SingleTileSchedulerILb1ELb0ELb0ELi128EEEEEEEEEvNT_6ParamsE$_ZZN4cute7idx2crdINS_5tupleIJiiNS_1CILi0EEEEEENS1_IJNS1_IJNS2_ILi4EEENS2_ILi8EEEEEENS2_ILi2EEENS2_ILi1EEEEEEEEDaRKT_RKT0_ENKUlRKT_RKT0_E_clIiS8_EEDaSJ_SM_)
$_ZN7cutlass13device_kernelIN5flash19enable_sm80_to_sm89INS1_16FlashAttnBwdSm80INS1_25CollectiveMainloopBwdSm80ILi2ELi2EN4cute5tupleIJNS5_1CILi128EEES8_NS7_ILi64EEEEEENS_10bfloat16_tEfNS_4arch4Sm80ELb0ELb0ELb1ELb1ELb1ELb0ELb0ELb0ELi2ELi4ELi4ELi4ELb0EEENS1_21CollectiveEpilogueBwdISA_SB_SD_Li256ELb1ELb0ELi2EEENS1_19SingleTileSchedulerILb1ELb0ELb0ELi128EEEEEEEEEvNT_6ParamsE$_ZZN4cute7idx2crdINS_5tupleIJiiNS_1CILi0EEEEEENS1_IJNS1_IJNS2_ILi4EEENS2_ILi8EEEEEENS2_ILi2EEENS2_ILi1EEEEEEEEDaRKT_RKT0_ENKUlRKT_RKT0_E_clIiS8_EEDaSJ_SM_:
[----:B------:R-:W-:Y:S02]  /*108b0*/  MOV R3, 0x0 ;  /* 0x0000000000037802 */ /* 0x000fe40000000f00 */
[----:B------:R-:W-:Y:S02]  /*108c0*/  MOV R6, R5 ;  /* 0x0000000500067202 */ /* 0x000fe40000000f00 */
[----:B------:R-:W-:Y:S05]  /*108d0*/  RET.REL.NODEC R2 `(_ZN7cutlass13device_kernelIN5flash19enable_sm80_to_sm89INS1_16FlashAttnBwdSm80INS1_25CollectiveMainloopBwdSm80ILi2ELi2EN4cute5tupleIJNS5_1CILi128EEES8_NS7_ILi64EEEEEENS_10bfloat16_tEfNS_4arch4Sm80ELb0ELb0ELb1ELb1ELb1ELb0ELb0ELb0ELi2ELi4ELi4ELi4ELb0EEENS1_21CollectiveEpilogueBwdISA_SB_SD_Li256ELb1ELb0ELi2EEENS1_19SingleTileSchedulerILb1ELb0ELb0ELi128EEEEEEEEEvNT_6ParamsE) ;  /* 0xfffef72002007950 */ /* 0x000fea0003c3ffff */
        .type           $_ZN7cutlass13device_kernelIN5flash19enable_sm80_to_sm89INS1_16FlashAttnBwdSm80INS1_25CollectiveMainloopBwdSm80ILi2ELi2EN4cute5tupleIJNS5_1CILi128EEES8_NS7_ILi64EEEEEENS_10bfloat16_tEfNS_4arch4Sm80ELb0ELb0ELb1ELb1ELb1ELb0ELb0ELb0ELi2ELi4ELi4ELi4ELb0EEENS1_21CollectiveEpilogueBwdISA_SB_SD_Li256ELb1ELb0ELi2EEENS1_19SingleTileSchedulerILb1ELb0ELb0ELi128EEEEEEEEEvNT_6ParamsE$_ZZN4cute7idx2crdINS_5tupleIJiiNS_1CILi0EEEEEENS1_IJNS1_IJNS2_ILi4EEENS2_ILi8EEEEEES5_NS2_ILi1EEEEEEEEDaRKT_RKT0_ENKUlRKT_RKT0_E_clIiS5_EEDaSI_SL_,@function
        .size           $_ZN7cutlass13device_kernelIN5flash19enable_sm80_to_sm89INS1_16FlashAttnBwdSm80INS1_25CollectiveMainloopBwdSm80ILi2ELi2EN4cute5tupleIJNS5_1CILi128EEES8_NS7_ILi64EEEEEENS_10bfloat16_tEfNS_4arch4Sm80ELb0ELb0ELb1ELb1ELb1ELb0ELb0ELb0ELi2ELi4ELi4ELi4ELb0EEENS1_21CollectiveEpilogueBwdISA_SB_SD_Li256ELb1ELb0ELi2EEENS1_19SingleTileSchedulerILb1ELb0ELb0ELi128EEEEEEEEEvNT_6ParamsE$_ZZN4cute7idx2crdINS_5tupleIJiiNS_1CILi0EEEEEENS1_IJNS1_IJNS2_ILi4EEENS2_ILi8EEEEEES5_NS2_ILi1EEEEEEEEDaRKT_RKT0_ENKUlRKT_RKT0_E_clIiS5_EEDaSI_SL_,($_ZN7cutlass13device_kernelIN5flash19enable_sm80_to_sm89INS1_16FlashAttnBwdSm80INS1_25CollectiveMainloopBwdSm80ILi2ELi2EN4cute5tupleIJNS5_1CILi128EEES8_NS7_ILi64EEEEEENS_10bfloat16_tEfNS_4arch4Sm80ELb0ELb0ELb1ELb1ELb1ELb0ELb0ELb0ELi2ELi4ELi4ELi4ELb0EEENS1_21CollectiveEpilogueBwdISA_SB_SD_Li256ELb1ELb0ELi2EEENS1_19SingleTileSchedulerILb1ELb0ELb0ELi128EEEEEEEEEvNT_6ParamsE$_ZZN4cute7idx2crdINS_5tupleIJiiNS_1CILi0EEEEEENS1_IJNS1_IJNS2_ILi4EEENS2_ILi8EEEEEES5_NS2_ILi1EEEEEEEEDaRKT_RKT0_ENKUlRKT_RKT0_E_clIiS7_EEDaSI_SL_ - $_ZN7cutlass13device_kernelIN5flash19enable_sm80_to_sm89INS1_16FlashAttnBwdSm80INS1_25CollectiveMainloopBwdSm80ILi2ELi2EN4cute5tupleIJNS5_1CILi128EEES8_NS7_ILi64EEEEEENS_10bfloat16_tEfNS_4arch4Sm80ELb0ELb0ELb1ELb1ELb1ELb0ELb0ELb0ELi2ELi4ELi4ELi4ELb0EEENS1_21CollectiveEpilogueBwdISA_SB_SD_Li256ELb1ELb0ELi2EEENS1_19SingleTileSchedulerILb1ELb0ELb0ELi128EEEEEEEEEvNT_6ParamsE$_ZZN4cute7idx2crdINS_5tupleIJiiNS_1CILi0EEEEEENS1_IJNS1_IJNS2_ILi4EEENS2_ILi8EEEEEES5_NS2_ILi1EEEEEEEEDaRKT_RKT0_ENKUlRKT_RKT0_E_clIiS5_EEDaSI_SL_)
$_ZN7cutlass13device_kernelIN5flash19enable_sm80_to_sm89INS1_16FlashAttnBwdSm80INS1_25CollectiveMainloopBwdSm80ILi2ELi2EN4cute5tupleIJNS5_1CILi128EEES8_NS7_ILi64EEEEEENS_10bfloat16_tEfNS_4arch4Sm80ELb0ELb0ELb1ELb1ELb1ELb0ELb0ELb0ELi2ELi4ELi4ELi4ELb0EEENS1_21CollectiveEpilogueBwdISA_SB_SD_Li256ELb1ELb0ELi2EEENS1_19SingleTileSchedulerILb1ELb0ELb0ELi128EEEEEEEEEvNT_6ParamsE$_ZZN4cute7idx2crdINS_5tupleIJiiNS_1CILi0EEEEEENS1_IJNS1_IJNS2_ILi4EEENS2_ILi8EEEEEES5_NS2_ILi1EEEEEEEEDaRKT_RKT0_ENKUlRKT_RKT0_E_clIiS5_EEDaSI_SL_:
[----:B------:R-:W-:Y:S02]  /*108e0*/  MOV R3, 0x0 ;  /* 0x0000000000037802 */ /* 0x000fe40000000f00 */
[----:B------:R-:W-:Y:S02]  /*108f0*/  MOV R6, R5 ;  /* 0x0000000500067202 */ /* 0x000fe40000000f00 */
[----:B------:R-:W-:Y:S05]  /*10900*/  RET.REL.NODEC R2 `(_ZN7cutlass13device_kernelIN5flash19enable_sm80_to_sm89INS1_16FlashAttnBwdSm80INS1_25CollectiveMainloopBwdSm80ILi2ELi2EN4cute5tupleIJNS5_1CILi128EEES8_NS7_ILi64EEEEEENS_10bfloat16_tEfNS_4arch4Sm80ELb0ELb0ELb1ELb1ELb1ELb0ELb0ELb0ELi2ELi4ELi4ELi4ELb0EEENS1_21CollectiveEpilogueBwdISA_SB_SD_Li256ELb1ELb0ELi2EEENS1_19SingleTileSchedulerILb1ELb0ELb0ELi128EEEEEEEEEvNT_6ParamsE) ;  /* 0xfffef6f002007950 */ /* 0x000fea0003c3ffff */
        .type           $_ZN7cutlass13device_kernelIN5flash19enable_sm80_to_sm89INS1_16FlashAttnBwdSm80INS1_25CollectiveMainloopBwdSm80ILi2ELi2EN4cute5tupleIJNS5_1CILi128EEES8_NS7_ILi64EEEEEENS_10bfloat16_tEfNS_4arch4Sm80ELb0ELb0ELb1ELb1ELb1ELb0ELb0ELb0ELi2ELi4ELi4ELi4ELb0EEENS1_21CollectiveEpilogueBwdISA_SB_SD_Li256ELb1ELb0ELi2EEENS1_19SingleTileSchedulerILb1ELb0ELb0ELi128EEEEEEEEEvNT_6ParamsE$_ZZN4cute7idx2crdINS_5tupleIJiiNS_1CILi0EEEEEENS1_IJNS1_IJNS2_ILi4EEENS2_ILi8EEEEEES5_NS2_ILi1EEEEEEEEDaRKT_RKT0_ENKUlRKT_RKT0_E_clIiS7_EEDaSI_SL_,@function
        .size           $_ZN7cutlass13device_kernelIN5flash19enable_sm80_to_sm89INS1_16FlashAttnBwdSm80INS1_25CollectiveMainloopBwdSm80ILi2ELi2EN4cute5tupleIJNS5_1CILi128EEES8_NS7_ILi64EEEEEENS_10bfloat16_tEfNS_4arch4Sm80ELb0ELb0ELb1ELb1ELb1ELb0ELb0ELb0ELi2ELi4ELi4ELi4ELb0EEENS1_21CollectiveEpilogueBwdISA_SB_SD_Li256ELb1ELb0ELi2EEENS1_19SingleTileSchedulerILb1ELb0ELb0ELi128EEEEEEEEEvNT_6ParamsE$_ZZN4cute7idx2crdINS_5tupleIJiiNS_1CILi0EEEEEENS1_IJNS1_IJNS2_ILi4EEENS2_ILi8EEEEEES5_NS2_ILi1EEEEEEEEDaRKT_RKT0_ENKUlRKT_RKT0_E_clIiS7_EEDaSI_SL_,($_ZN7cutlass13device_kernelIN5flash19enable_sm80_to_sm89INS1_16FlashAttnBwdSm80INS1_25CollectiveMainloopBwdSm80ILi2ELi2EN4cute5tupleIJNS5_1CILi128EEES8_NS7_ILi64EEEEEENS_10bfloat16_tEfNS_4arch4Sm80ELb0ELb0ELb1ELb1ELb1ELb0ELb0ELb0ELi2ELi4ELi4ELi4ELb0EEENS1_21CollectiveEpilogueBwdISA_SB_SD_Li256ELb1ELb0ELi2EEENS1_19SingleTileSchedulerILb1ELb0ELb0ELi128EEEEEEEEEvNT_6ParamsE$_ZZN4cute7idx2crdIiNS_5tupleIJNS_1CILi32EEENS2_ILi4EEENS2_ILi2EEENS2_ILi1EEEEEENS1_IJS6_S3_NS2_ILi128EEENS2_ILi0EEEEEEEEDaRKT_RKT0_RKT1_ENKUlRKT_RKT0_E_clIS3_S6_EEDaSM_SP_ - $_ZN7cutlass13device_kernelIN5flash19enable_sm80_to_sm89INS1_16FlashAttnBwdSm80INS1_25CollectiveMainloopBwdSm80ILi2ELi2EN4cute5tupleIJNS5_1CILi128EEES8_NS7_ILi64EEEEEENS_10bfloat16_tEfNS_4arch4Sm80ELb0ELb0ELb1ELb1ELb1ELb0ELb0ELb0ELi2ELi4ELi4ELi4ELb0EEENS1_21CollectiveEpilogueBwdISA_SB_SD_Li256ELb1ELb0ELi2EEENS1_19SingleTileSchedulerILb1ELb0ELb0ELi128EEEEEEEEEvNT_6ParamsE$_ZZN4cute7idx2crdINS_5tupleIJiiNS_1CILi0EEEEEENS1_IJNS1_IJNS2_ILi4EEENS2_ILi8EEEEEES5_NS2_ILi1EEEEEEEEDaRKT_RKT0_ENKUlRKT_RKT0_E_clIiS7_EEDaSI_SL_)
$_ZN7cutlass13device_kernelIN5flash19enable_sm80_to_sm89INS1_16FlashAttnBwdSm80INS1_25CollectiveMainloopBwdSm80ILi2ELi2EN4cute5tupleIJNS5_1CILi128EEES8_NS7_ILi64EEEEEENS_10bfloat16_tEfNS_4arch4Sm80ELb0ELb0ELb1ELb1ELb1ELb0ELb0ELb0ELi2ELi4ELi4ELi4ELb0EEENS1_21CollectiveEpilogueBwdISA_SB_SD_Li256ELb1ELb0ELi2EEENS1_19SingleTileSchedulerILb1ELb0ELb0ELi128EEEEEEEEEvNT_6ParamsE$_ZZN4cute7idx2crdINS_5tupleIJiiNS_1CILi0EEEEEENS1_IJNS1_IJNS2_ILi4EEENS2_ILi8EEEEEES5_NS2_ILi1EEEEEEEEDaRKT_RKT0_ENKUlRKT_RKT0_E_clIiS7_EEDaSI_SL_:
        /* <DEDUP_REMOVED lines=62> */
[----:B-----5:R-:W-:Y:S01]  /*10cf0*/  IMAD.MOV.U32 R10, RZ, RZ, R2 ;  /* 0x000000ffff0a7224 */ /* 0x020fe200078e0002 */
[----:B------:R-:W-:Y:S01]  /*10d00*/  MOV R2, R70 ;  /* 0x0000004600027202 */ /* 0x000fe20000000f00 */
[----:B------:R-:W-:Y:S01]  /*10d10*/  IMAD.MOV.U32 R8, RZ, RZ, R3 ;  /* 0x000000ffff087224 */ /* 0x000fe200078e0003 */
[----:B------:R-:W-:-:S04]  /*10d20*/  MOV R3, 0x0 ;  /* 0x0000000000037802 */ /* 0x000fc80000000f00 */
[----:B------:R-:W-:Y:S05]  /*10d30*/  RET.REL.NODEC R2 `(_ZN7cutlass13device_kernelIN5flash19enable_sm80_to_sm89INS1_16FlashAttnBwdSm80INS1_25CollectiveMainloopBwdSm80ILi2ELi2EN4cute5tupleIJNS5_1CILi128EEES8_NS7_ILi64EEEEEENS_10bfloat16_tEfNS_4arch4Sm80ELb0ELb0ELb1ELb1ELb1ELb0ELb0ELb0ELi2ELi4ELi4ELi4ELb0EEENS1_21CollectiveEpilogueBwdISA_SB_SD_Li256ELb1ELb0ELi2EEENS1_19SingleTileSchedulerILb1ELb0ELb0ELi128EEEEEEEEEvNT_6ParamsE) ;  /* 0xfffef2c002007950 */ /* 0x000fea0003c3ffff */
        .type           $_ZN7cutlass13device_kernelIN5flash19enable_sm80_to_sm89INS1_16FlashAttnBwdSm80INS1_25CollectiveMainloopBwdSm80ILi2ELi2EN4cute5tupleIJNS5_1CILi128EEES8_NS7_ILi64EEEEEENS_10bfloat16_tEfNS_4arch4Sm80ELb0ELb0ELb1ELb1ELb1ELb0ELb0ELb0ELi2ELi4ELi4ELi4ELb0EEENS1_21CollectiveEpilogueBwdISA_SB_SD_Li256ELb1ELb0ELi2EEENS1_19SingleTileSchedulerILb1ELb0ELb0ELi128EEEEEEEEEvNT_6ParamsE$_ZZN4cute7idx2crdIiNS_5tupleIJNS_1CILi32EEENS2_ILi4EEENS2_ILi2EEENS2_ILi1EEEEEENS1_IJS6_S3_NS2_ILi128EEENS2_ILi0EEEEEEEEDaRKT_RKT0_RKT1_ENKUlRKT_RKT0_E_clIS3_S6_EEDaSM_SP_,@function
        .size           $_ZN7cutlass13device_kernelIN5flash19enable_sm80_to_sm89INS1_16FlashAttnBwdSm80INS1_25CollectiveMainloopBwdSm80ILi2ELi2EN4cute5tupleIJNS5_1CILi128EEES8_NS7_ILi64EEEEEENS_10bfloat16_tEfNS_4arch4Sm80ELb0ELb0ELb1ELb1ELb1ELb0ELb0ELb0ELi2ELi4ELi4ELi4ELb0EEENS1_21CollectiveEpilogueBwdISA_SB_SD_Li256ELb1ELb0ELi2EEENS1_19SingleTileSchedulerILb1ELb0ELb0ELi128EEEEEEEEEvNT_6ParamsE$_ZZN4cute7idx2crdIiNS_5tupleIJNS_1CILi32EEENS2_ILi4EEENS2_ILi2EEENS2_ILi1EEEEEENS1_IJS6_S3_NS2_ILi128EEENS2_ILi0EEEEEEEEDaRKT_RKT0_RKT1_ENKUlRKT_RKT0_E_clIS3_S6_EEDaSM_SP_,($_ZN7cutlass13device_kernelIN5flash19enable_sm80_to_sm89INS1_16FlashAttnBwdSm80INS1_25CollectiveMainloopBwdSm80ILi2ELi2EN4cute5tupleIJNS5_1CILi128EEES8_NS7_ILi64EEEEEENS_10bfloat16_tEfNS_4arch4Sm80ELb0ELb0ELb1ELb1ELb1ELb0ELb0ELb0ELi2ELi4ELi4ELi4ELb0EEENS1_21CollectiveEpilogueBwdISA_SB_SD_Li256ELb1ELb0ELi2EEENS1_19SingleTileSchedulerILb1ELb0ELb0ELi128EEEEEEEEEvNT_6ParamsE$_ZZN4cute7idx2crdIiNS_5tupleIJNS_1CILi32EEENS2_ILi4EEENS2_ILi2EEENS2_ILi1EEEEEENS1_IJS6_S3_NS2_ILi128EEENS2_ILi0EEEEEEEEDaRKT_RKT0_RKT1_ENKUlRKT_RKT0_E_clIS4_S3_EEDaSM_SP_ - $_ZN7cutlass13device_kernelIN5flash19enable_sm80_to_sm89INS1_16FlashAttnBwdSm80INS1_25CollectiveMainloopBwdSm80ILi2ELi2EN4cute5tupleIJNS5_1CILi128EEES8_NS7_ILi64EEEEEENS_10bfloat16_tEfNS_4arch4Sm80ELb0ELb0ELb1ELb1ELb1ELb0ELb0ELb0ELi2ELi4ELi4ELi4ELb0EEENS1_21CollectiveEpilogueBwdISA_SB_SD_Li256ELb1ELb0ELi2EEENS1_19SingleTileSchedulerILb1ELb0ELb0ELi128EEEEEEEEEvNT_6ParamsE$_ZZN4cute7idx2crdIiNS_5tupleIJNS_1CILi32EEENS2_ILi4EEENS2_ILi2EEENS2_ILi1EEEEEENS1_IJS6_S3_NS2_ILi128EEENS2_ILi0EEEEEEEEDaRKT_RKT0_RKT1_ENKUlRKT_RKT0_E_clIS3_S6_EEDaSM_SP_)
$_ZN7cutlass13device_kernelIN5flash19enable_sm80_to_sm89INS1_16FlashAttnBwdSm80INS1_25CollectiveMainloopBwdSm80ILi2ELi2EN4cute5tupleIJNS5_1CILi128EEES8_NS7_ILi64EEEEEENS_10bfloat16_tEfNS_4arch4Sm80ELb0ELb0ELb1ELb1ELb1ELb0ELb0ELb0ELi2ELi4ELi4ELi4ELb0EEENS1_21CollectiveEpilogueBwdISA_SB_SD_Li256ELb1ELb0ELi2EEENS1_19SingleTileSchedulerILb1ELb0ELb0ELi128EEEEEEEEEvNT_6ParamsE$_ZZN4cute7idx2crdIiNS_5tupleIJNS_1CILi32EEENS2_ILi4EEENS2_ILi2EEENS2_ILi1EEEEEENS1_IJS6_S3_NS2_ILi128EEENS2_ILi0EEEEEEEEDaRKT_RKT0_RKT1_ENKUlRKT_RKT0_E_clIS3_S6_EEDaSM_SP_:
[----:B------:R-:W-:Y:S01]  /*10d40*/  SHF.R.S32.HI R3, RZ, 0x1f, R2 ;  /* 0x0000001fff037819 */ /* 0x000fe20000011402 */
[----:B------:R-:W-:Y:S02]  /*10d50*/  IMAD.MOV.U32 R8, RZ, RZ, R6 ;  /* 0x000000ffff087224 */ /* 0x000fe400078e0006 */
[----:B------:R-:W-:Y:S01]  /*10d60*/  IMAD.MOV.U32 R9, RZ, RZ, 0x0 ;  /* 0x00000000ff097424 */ /* 0x000fe200078e00ff */
[----:B------:R-:W-:-:S04]  /*10d70*/  LEA.HI R3, R3, R2, RZ, 0x5 ;  /* 0x0000000203037211 */ /* 0x000fc800078f28ff */
[----:B------:R-:W-:-:S05]  /*10d80*/  LOP3.LUT R3, R3, 0xffffffe0, RZ, 0xc0, !PT ;  /* 0xffffffe003037812 */ /* 0x000fca00078ec0ff */
[----:B------:R-:W-:Y:S01]  /*10d90*/  IMAD.IADD R10, R2, 0x1, -R3 ;  /* 0x00000001020a7824 */ /* 0x000fe200078e0a03 */
[----:B------:R-:W-:Y:S06]  /*10da0*/  RET.REL.NODEC R8 `(_ZN7cutlass13device_kernelIN5flash19enable_sm80_to_sm89INS1_16FlashAttnBwdSm80INS1_25CollectiveMainloopBwdSm80ILi2ELi2EN4cute5tupleIJNS5_1CILi128EEES8_NS7_ILi64EEEEEENS_10bfloat16_tEfNS_4arch4Sm80ELb0ELb0ELb1ELb1ELb1ELb0ELb0ELb0ELi2ELi4ELi4ELi4ELb0EEENS1_21CollectiveEpilogueBwdISA_SB_SD_Li256ELb1ELb0ELi2EEENS1_19SingleTileSchedulerILb1ELb0ELb0ELi128EEEEEEEEEvNT_6ParamsE) ;  /* 0xfffef25008007950 */ /* 0x000fec0003c3ffff */
        .type           $_ZN7cutlass13device_kernelIN5flash19enable_sm80_to_sm89INS1_16FlashAttnBwdSm80INS1_25CollectiveMainloopBwdSm80ILi2ELi2EN4cute5tupleIJNS5_1CILi128EEES8_NS7_ILi64EEEEEENS_10bfloat16_tEfNS_4arch4Sm80ELb0ELb0ELb1ELb1ELb1ELb0ELb0ELb0ELi2ELi4ELi4ELi4ELb0EEENS1_21CollectiveEpilogueBwdISA_SB_SD_Li256ELb1ELb0ELi2EEENS1_19SingleTileSchedulerILb1ELb0ELb0ELi128EEEEEEEEEvNT_6ParamsE$_ZZN4cute7idx2crdIiNS_5tupleIJNS_1CILi32EEENS2_ILi4EEENS2_ILi2EEENS2_ILi1EEEEEENS1_IJS6_S3_NS2_ILi128EEENS2_ILi0EEEEEEEEDaRKT_RKT0_RKT1_ENKUlRKT_RKT0_E_clIS4_S3_EEDaSM_SP_,@function
        .size           $_ZN7cutlass13device_kernelIN5flash19enable_sm80_to_sm89INS1_16FlashAttnBwdSm80INS1_25CollectiveMainloopBwdSm80ILi2ELi2EN4cute5tupleIJNS5_1CILi128EEES8_NS7_ILi64EEEEEENS_10bfloat16_tEfNS_4arch4Sm80ELb0ELb0ELb1ELb1ELb1ELb0ELb0ELb0ELi2ELi4ELi4ELi4ELb0EEENS1_21CollectiveEpilogueBwdISA_SB_SD_Li256ELb1ELb0ELi2EEENS1_19SingleTileSchedulerILb1ELb0ELb0ELi128EEEEEEEEEvNT_6ParamsE$_ZZN4cute7idx2crdIiNS_5tupleIJNS_1CILi32EEENS2_ILi4EEENS2_ILi2EEENS2_ILi1EEEEEENS1_IJS6_S3_NS2_ILi128EEENS2_ILi0EEEEEEEEDaRKT_RKT0_RKT1_ENKUlRKT_RKT0_E_clIS4_S3_EEDaSM_SP_,($_ZN7cutlass13device_kernelIN5flash19enable_sm80_to_sm89INS1_16FlashAttnBwdSm80INS1_25CollectiveMainloopBwdSm80ILi2ELi2EN4cute5tupleIJNS5_1CILi128EEES8_NS7_ILi64EEEEEENS_10bfloat16_tEfNS_4arch4Sm80ELb0ELb0ELb1ELb1ELb1ELb0ELb0ELb0ELi2ELi4ELi4ELi4ELb0EEENS1_21CollectiveEpilogueBwdISA_SB_SD_Li256ELb1ELb0ELi2EEENS1_19SingleTileSchedulerILb1ELb0ELb0ELi128EEEEEEEEEvNT_6ParamsE$_ZZN4cute7idx2crdIiNS_5tupleIJNS_1CILi32EEENS2_ILi4EEENS2_ILi2EEENS2_ILi1EEEEEENS1_IJS6_S3_NS2_ILi128EEENS2_ILi0EEEEEEEEDaRKT_RKT0_RKT1_ENKUlRKT_RKT0_E_clIS5_S8_EEDaSM_SP_ - $_ZN7cutlass13device_kernelIN5flash19enable_sm80_to_sm89INS1_16FlashAttnBwdSm80INS1_25CollectiveMainloopBwdSm80ILi2ELi2EN4cute5tupleIJNS5_1CILi128EEES8_NS7_ILi64EEEEEENS_10bfloat16_tEfNS_4arch4Sm80ELb0ELb0ELb1ELb1ELb1ELb0ELb0ELb0ELi2ELi4ELi4ELi4ELb0EEENS1_21CollectiveEpilogueBwdISA_SB_SD_Li256ELb1ELb0ELi2EEENS1_19SingleTileSchedulerILb1ELb0ELb0ELi128EEEEEEEEEvNT_6ParamsE$_ZZN4cute7idx2crdIiNS_5tupleIJNS_1CILi32EEENS2_ILi4EEENS2_ILi2EEENS2_ILi1EEEEEENS1_IJS6_S3_NS2_ILi128EEENS2_ILi0EEEEEEEEDaRKT_RKT0_RKT1_ENKUlRKT_RKT0_E_clIS4_S3_EEDaSM_SP_)
$_ZN7cutlass13device_kernelIN5flash19enable_sm80_to_sm89INS1_16FlashAttnBwdSm80INS1_25CollectiveMainloopBwdSm80ILi2ELi2EN4cute5tupleIJNS5_1CILi128EEES8_NS7_ILi64EEEEEENS_10bfloat16_tEfNS_4arch4Sm80ELb0ELb0ELb1ELb1ELb1ELb0ELb0ELb0ELi2ELi4ELi4ELi4ELb0EEENS1_21CollectiveEpilogueBwdISA_SB_SD_Li256ELb1ELb0ELi2EEENS1_19SingleTileSchedulerILb1ELb0ELb0ELi128EEEEEEEEEvNT_6ParamsE$_ZZN4cute7idx2crdIiNS_5tupleIJNS_1CILi32EEENS2_ILi4EEENS2_ILi2EEENS2_ILi1EEEEEENS1_IJS6_S3_NS2_ILi128EEENS2_ILi0EEEEEEEEDaRKT_RKT0_RKT1_ENKUlRKT_RKT0_E_clIS4_S3_EEDaSM_SP_:
        /* <DEDUP_REMOVED lines=9> */
[----:B------:R-:W-:Y:S06]  /*10e40*/  RET.REL.NODEC R50 `(_ZN7cutlass13device_kernelIN5flash19enable_sm80_to_sm89INS1_16FlashAttnBwdSm80INS1_25CollectiveMainloopBwdSm80ILi2ELi2EN4cute5tupleIJNS5_1CILi128EEES8_NS7_ILi64EEEEEENS_10bfloat16_tEfNS_4arch4Sm80ELb0ELb0ELb1ELb1ELb1ELb0ELb0ELb0ELi2ELi4ELi4ELi4ELb0EEENS1_21CollectiveEpilogueBwdISA_SB_SD_Li256ELb1ELb0ELi2EEENS1_19SingleTileSchedulerILb1ELb0ELb0ELi128EEEEEEEEEvNT_6ParamsE) ;  /* 0xfffef1b032007950 */ /* 0x000fec0003c3ffff */
        .type           $_ZN7cutlass13device_kernelIN5flash19enable_sm80_to_sm89INS1_16FlashAttnBwdSm80INS1_25CollectiveMainloopBwdSm80ILi2ELi2EN4cute5tupleIJNS5_1CILi128EEES8_NS7_ILi64EEEEEENS_10bfloat16_tEfNS_4arch4Sm80ELb0ELb0ELb1ELb1ELb1ELb0ELb0ELb0ELi2ELi4ELi4ELi4ELb0EEENS1_21CollectiveEpilogueBwdISA_SB_SD_Li256ELb1ELb0ELi2EEENS1_19SingleTileSchedulerILb1ELb0ELb0ELi128EEEEEEEEEvNT_6ParamsE$_ZZN4cute7idx2crdIiNS_5tupleIJNS_1CILi32EEENS2_ILi4EEENS2_ILi2EEENS2_ILi1EEEEEENS1_IJS6_S3_NS2_ILi128EEENS2_ILi0EEEEEEEEDaRKT_RKT0_RKT1_ENKUlRKT_RKT0_E_clIS5_S8_EEDaSM_SP_,@function
        .size           $_ZN7cutlass13device_kernelIN5flash19enable_sm80_to_sm89INS1_16FlashAttnBwdSm80INS1_25CollectiveMainloopBwdSm80ILi2ELi2EN4cute5tupleIJNS5_1CILi128EEES8_NS7_ILi64EEEEEENS_10bfloat16_tEfNS_4arch4Sm80ELb0ELb0ELb1ELb1ELb1ELb0ELb0ELb0ELi2ELi4ELi4ELi4ELb0EEENS1_21CollectiveEpilogueBwdISA_SB_SD_Li256ELb1ELb0ELi2EEENS1_19SingleTileSchedulerILb1ELb0ELb0ELi128EEEEEEEEEvNT_6ParamsE$_ZZN4cute7idx2crdIiNS_5tupleIJNS_1CILi32EEENS2_ILi4EEENS2_ILi2EEENS2_ILi1EEEEEENS1_IJS6_S3_NS2_ILi128EEENS2_ILi0EEEEEEEEDaRKT_RKT0_RKT1_ENKUlRKT_RKT0_E_clIS5_S8_EEDaSM_SP_,($_ZN7cutlass13device_kernelIN5flash19enable_sm80_to_sm89INS1_16FlashAttnBwdSm80INS1_25CollectiveMainloopBwdSm80ILi2ELi2EN4cute5tupleIJNS5_1CILi128EEES8_NS7_ILi64EEEEEENS_10bfloat16_tEfNS_4arch4Sm80ELb0ELb0ELb1ELb1ELb1ELb0ELb0ELb0ELi2ELi4ELi4ELi4ELb0EEENS1_21CollectiveEpilogueBwdISA_SB_SD_Li256ELb1ELb0ELi2EEENS1_19SingleTileSchedulerILb1ELb0ELb0ELi128EEEEEEEEEvNT_6ParamsE$_ZZN4cute9transformINS_15ArithmeticTupleIJiiEEEZNS_14transform_leafIS2_NS_8identityEEEDaRKT_OT0_EUlRKT_E_EEDaS7_S9_ENKUlDpSC_E_clIJiiEEEDaSE_ - $_ZN7cutlass13device_kernelIN5flash19enable_sm80_to_sm89INS1_16FlashAttnBwdSm80INS1_25CollectiveMainloopBwdSm80ILi2ELi2EN4cute5tupleIJNS5_1CILi128EEES8_NS7_ILi64EEEEEENS_10bfloat16_tEfNS_4arch4Sm80ELb0ELb0ELb1ELb1ELb1ELb0ELb0ELb0ELi2ELi4ELi4ELi4ELb0EEENS1_21CollectiveEpilogueBwdISA_SB_SD_Li256ELb1ELb0ELi2EEENS1_19SingleTileSchedulerILb1ELb0ELb0ELi128EEEEEEEEEvNT_6ParamsE$_ZZN4cute7idx2crdIiNS_5tupleIJNS_1CILi32EEENS2_ILi4EEENS2_ILi2EEENS2_ILi1EEEEEENS1_IJS6_S3_NS2_ILi128EEENS2_ILi0EEEEEEEEDaRKT_RKT0_RKT1_ENKUlRKT_RKT0_E_clIS5_S8_EEDaSM_SP_)
$_ZN7cutlass13device_kernelIN5flash19enable_sm80_to_sm89INS1_16FlashAttnBwdSm80INS1_25CollectiveMainloopBwdSm80ILi2ELi2EN4cute5tupleIJNS5_1CILi128EEES8_NS7_ILi64EEEEEENS_10bfloat16_tEfNS_4arch4Sm80ELb0ELb0ELb1ELb1ELb1ELb0ELb0ELb0ELi2ELi4ELi4ELi4ELb0EEENS1_21CollectiveEpilogueBwdISA_SB_SD_Li256ELb1ELb0ELi2EEENS1_19SingleTileSchedulerILb1ELb0ELb0ELi128EEEEEEEEEvNT_6ParamsE$_ZZN4cute7idx2crdIiNS_5tupleIJNS_1CILi32EEENS2_ILi4EEENS2_ILi2EEENS2_ILi1EEEEEENS1_IJS6_S3_NS2_ILi128EEENS2_ILi0EEEEEEEEDaRKT_RKT0_RKT1_ENKUlRKT_RKT0_E_clIS5_S8_EEDaSM_SP_:
        /* <DEDUP_REMOVED lines=8> */
[----:B------:R-:W-:Y:S06]  /*10ed0*/  RET.REL.NODEC R8 `(_ZN7cutlass13device_kernelIN5flash19enable_sm80_to_sm89INS1_16FlashAttnBwdSm80INS1_25CollectiveMainloopBwdSm80ILi2ELi2EN4cute5tupleIJNS5_1CILi128EEES8_NS7_ILi64EEEEEENS_10bfloat16_tEfNS_4arch4Sm80ELb0ELb0ELb1ELb1ELb1ELb0ELb0ELb0ELi2ELi4ELi4ELi4ELb0EEENS1_21CollectiveEpilogueBwdISA_SB_SD_Li256ELb1ELb0ELi2EEENS1_19SingleTileSchedulerILb1ELb0ELb0ELi128EEEEEEEEEvNT_6ParamsE) ;  /* 0xfffef12008007950 */ /* 0x000fec0003c3ffff */
        .type           $_ZN7cutlass13device_kernelIN5flash19enable_sm80_to_sm89INS1_16FlashAttnBwdSm80INS1_25CollectiveMainloopBwdSm80ILi2ELi2EN4cute5tupleIJNS5_1CILi128EEES8_NS7_ILi64EEEEEENS_10bfloat16_tEfNS_4arch4Sm80ELb0ELb0ELb1ELb1ELb1ELb0ELb0ELb0ELi2ELi4ELi4ELi4ELb0EEENS1_21CollectiveEpilogueBwdISA_SB_SD_Li256ELb1ELb0ELi2EEENS1_19SingleTileSchedulerILb1ELb0ELb0ELi128EEEEEEEEEvNT_6ParamsE$_ZZN4cute9transformINS_15ArithmeticTupleIJiiEEEZNS_14transform_leafIS2_NS_8identityEEEDaRKT_OT0_EUlRKT_E_EEDaS7_S9_ENKUlDpSC_E_clIJiiEEEDaSE_,@function
        .size           $_ZN7cutlass13device_kernelIN5flash19enable_sm80_to_sm89INS1_16FlashAttnBwdSm80INS1_25CollectiveMainloopBwdSm80ILi2ELi2EN4cute5tupleIJNS5_1CILi128EEES8_NS7_ILi64EEEEEENS_10bfloat16_tEfNS_4arch4Sm80ELb0ELb0ELb1ELb1ELb1ELb0ELb0ELb0ELi2ELi4ELi4ELi4ELb0EEENS1_21CollectiveEpilogueBwdISA_SB_SD_Li256ELb1ELb0ELi2EEENS1_19SingleTileSchedulerILb1ELb0ELb0ELi128EEEEEEEEEvNT_6ParamsE$_ZZN4cute9transformINS_15ArithmeticTupleIJiiEEEZNS_14transform_leafIS2_NS_8identityEEEDaRKT_OT0_EUlRKT_E_EEDaS7_S9_ENKUlDpSC_E_clIJiiEEEDaSE_,($_ZN7cutlass13device_kernelIN5flash19enable_sm80_to_sm89INS1_16FlashAttnBwdSm80INS1_25CollectiveMainloopBwdSm80ILi2ELi2EN4cute5tupleIJNS5_1CILi128EEES8_NS7_ILi64EEEEEENS_10bfloat16_tEfNS_4arch4Sm80ELb0ELb0ELb1ELb1ELb1ELb0ELb0ELb0ELi2ELi4ELi4ELi4ELb0EEENS1_21CollectiveEpilogueBwdISA_SB_SD_Li256ELb1ELb0ELi2EEENS1_19SingleTileSchedulerILb1ELb0ELb0ELi128EEEEEEEEEvNT_6ParamsE$_ZZN4cute9transformINS_5tupleIJNS_1CILi32EEENS2_ILi4EEENS2_ILi2EEENS2_ILi1EEEEEENS1_IJS6_S3_NS2_ILi128EEENS2_ILi0EEEEEEZNS_7idx2crdIiS7_SA_EEDaRKT_RKT0_RKT1_EUlRKT_RKT0_E_EEDaSE_SH_OSI_ENKUlDpSN_E_clIJiiiS9_EEEDaST_ - $_ZN7cutlass13device_kernelIN5flash19enable_sm80_to_sm89INS1_16FlashAttnBwdSm80INS1_25CollectiveMainloopBwdSm80ILi2ELi2EN4cute5tupleIJNS5_1CILi128EEES8_NS7_ILi64EEEEEENS_10bfloat16_tEfNS_4arch4Sm80ELb0ELb0ELb1ELb1ELb1ELb0ELb0ELb0ELi2ELi4ELi4ELi4ELb0EEENS1_21CollectiveEpilogueBwdISA_SB_SD_Li256ELb1ELb0ELi2EEENS1_19SingleTileSchedulerILb1ELb0ELb0ELi128EEEEEEEEEvNT_6ParamsE$_ZZN4cute9transformINS_15ArithmeticTupleIJiiEEEZNS_14transform_leafIS2_NS_8identityEEEDaRKT_OT0_EUlRKT_E_EEDaS7_S9_ENKUlDpSC_E_clIJiiEEEDaSE_)
$_ZN7cutlass13device_kernelIN5flash19enable_sm80_to_sm89INS1_16FlashAttnBwdSm80INS1_25CollectiveMainloopBwdSm80ILi2ELi2EN4cute5tupleIJNS5_1CILi128EEES8_NS7_ILi64EEEEEENS_10bfloat16_tEfNS_4arch4Sm80ELb0ELb0ELb1ELb1ELb1ELb0ELb0ELb0ELi2ELi4ELi4ELi4ELb0EEENS1_21CollectiveEpilogueBwdISA_SB_SD_Li256ELb1ELb0ELi2EEENS1_19SingleTileSchedulerILb1ELb0ELb0ELi128EEEEEEEEEvNT_6ParamsE$_ZZN4cute9transformINS_15ArithmeticTupleIJiiEEEZNS_14transform_leafIS2_NS_8identityEEEDaRKT_OT0_EUlRKT_E_EEDaS7_S9_ENKUlDpSC_E_clIJiiEEEDaSE_:
[----:B------:R-:W-:Y:S01]  /*10ee0*/  IADD3 R3, R1, 0x1688, RZ ;  /* 0x0000168801037810 */ /* 0x000fe20007ffe0ff */
[----:B------:R-:W-:Y:S01]  /*10ef0*/  IMAD.MOV.U32 R2, RZ, RZ, R11 ;  /* 0x000000ffff027224 */ /* 0x000fe200078e000b */
[----:B------:R-:W-:Y:S02]  /*10f00*/  MOV R8, 0x10f30 ;  /* 0x00010f3000087802 */ /* 0x000fe40000000f00 */
[----:B------:R-:W-:Y:S02]  /*10f10*/  IADD3 R3, R3, c[0x0][0x20], RZ ;  /* 0x0000080003037a10 */ /* 0x000fe40007ffe0ff */
[----:B------:R-:W-:Y:S05]  /*10f20*/  CALL.REL.NOINC `($_ZN7cutlass13device_kernelIN5flash19enable_sm80_to_sm89INS1_16FlashAttnBwdSm80INS1_25CollectiveMainloopBwdSm80ILi2ELi2EN4cute5tupleIJNS5_1CILi128EEES8_NS7_ILi64EEEEEENS_10bfloat16_tEfNS_4arch4Sm80ELb0ELb0ELb1ELb1ELb1ELb0ELb0ELb0ELi2ELi4ELi4ELi4ELb0EEENS1_21CollectiveEpilogueBwdISA_SB_SD_Li256ELb1ELb0ELi2EEENS1_19SingleTileSchedulerILb1ELb0ELb0ELi128EEEEEEEEEvNT_6ParamsE$_ZN4cute3eso3ESOILb0ELb0EJiiEEC2ERKiS4_) ;  /* 0xffff6f3000007944 */ /* 0x000fea0003c3ffff */
[----:B-1----:R1:W5:Y:S01]  /*10f30*/  LDL.64 R2, [R1+0x1688] ;  /* 0x0016880001027983 */ /* 0x0023620000100a00 */
[----:B------:R-:W-:Y:S02]  /*10f40*/  MOV R8, R6 ;  /* 0x0000000600087202 */ /* 0x000fe40000000f00 */
[----:B------:R-:W-:-:S04]  /*10f50*/  MOV R9, 0x0 ;  /* 0x0000000000097802 */ /* 0x000fc80000000f00 */
[----:B------:R-:W-:Y:S05]  /*10f60*/  RET.REL.NODEC R8 `(_ZN7cutlass13device_kernelIN5flash19enable_sm80_to_sm89INS1_16FlashAttnBwdSm80INS1_25CollectiveMainloopBwdSm80ILi2ELi2EN4cute5tupleIJNS5_1CILi128EEES8_NS7_ILi64EEEEEENS_10bfloat16_tEfNS_4arch4Sm80ELb0ELb0ELb1ELb1ELb1ELb0ELb0ELb0ELi2ELi4ELi4ELi4ELb0EEENS1_21CollectiveEpilogueBwdISA_SB_SD_Li256ELb1ELb0ELi2EEENS1_19SingleTileSchedulerILb1ELb0ELb0ELi128EEEEEEEEEvNT_6ParamsE) ;  /* 0xfffef09008007950 */ /* 0x000fea0003c3ffff */
        .type           $_ZN7cutlass13device_kernelIN5flash19enable_sm80_to_sm89INS1_16FlashAttnBwdSm80INS1_25CollectiveMainloopBwdSm80ILi2ELi2EN4cute5tupleIJNS5_1CILi128EEES8_NS7_ILi64EEEEEENS_10bfloat16_tEfNS_4arch4Sm80ELb0ELb0ELb1ELb1ELb1ELb0ELb0ELb0ELi2ELi4ELi4ELi4ELb0EEENS1_21CollectiveEpilogueBwdISA_SB_SD_Li256ELb1ELb0ELi2EEENS1_19SingleTileSchedulerILb1ELb0ELb0ELi128EEEEEEEEEvNT_6ParamsE$_ZZN4cute9transformINS_5tupleIJNS_1CILi32EEENS2_ILi4EEENS2_ILi2EEENS2_ILi1EEEEEENS1_IJS6_S3_NS2_ILi128EEENS2_ILi0EEEEEEZNS_7idx2crdIiS7_SA_EEDaRKT_RKT0_RKT1_EUlRKT_RKT0_E_EEDaSE_SH_OSI_ENKUlDpSN_E_clIJiiiS9_EEEDaST_,@function
        .size           $_ZN7cutlass13device_kernelIN5flash19enable_sm80_to_sm89INS1_16FlashAttnBwdSm80INS1_25CollectiveMainloopBwdSm80ILi2ELi2EN4cute5tupleIJNS5_1CILi128EEES8_NS7_ILi64EEEEEENS_10bfloat16_tEfNS_4arch4Sm80ELb0ELb0ELb1ELb1ELb1ELb0ELb0ELb0ELi2ELi4ELi4ELi4ELb0EEENS1_21CollectiveEpilogueBwdISA_SB_SD_Li256ELb1ELb0ELi2EEENS1_19SingleTileSchedulerILb1ELb0ELb0ELi128EEEEEEEEEvNT_6ParamsE$_ZZN4cute9transformINS_5tupleIJNS_1CILi32EEENS2_ILi4EEENS2_ILi2EEENS2_ILi1EEEEEENS1_IJS6_S3_NS2_ILi128EEENS2_ILi0EEEEEEZNS_7idx2crdIiS7_SA_EEDaRKT_RKT0_RKT1_EUlRKT_RKT0_E_EEDaSE_SH_OSI_ENKUlDpSN_E_clIJiiiS9_EEEDaST_,($_ZN7cutlass13device_kernelIN5flash19enable_sm80_to_sm89INS1_16FlashAttnBwdSm80INS1_25CollectiveMainloopBwdSm80ILi2ELi2EN4cute5tupleIJNS5_1CILi128EEES8_NS7_ILi64EEEEEENS_10bfloat16_tEfNS_4arch4Sm80ELb0ELb0ELb1ELb1ELb1ELb0ELb0ELb0ELi2ELi4ELi4ELi4ELb0EEENS1_21CollectiveEpilogueBwdISA_SB_SD_Li256ELb1ELb0ELi2EEENS1_19SingleTileSchedulerILb1ELb0ELb0ELi128EEEEEEEEEvNT_6ParamsE$_ZZN4cute9transformINS_5tupleIJiiNS_1CILi0EEEEEENS1_IJNS1_IJNS2_ILi4EEENS2_ILi8EEEEEENS2_ILi2EEENS2_ILi1EEEEEEZNS_7idx2crdIS4_SA_EEDaRKT_RKT0_EUlRKT_RKT0_E_EEDaSE_SH_OT1_ENKUlDpSK_E_clIJNS1_IJiiEEEiS3_EEEDaSR_ - $_ZN7cutlass13device_kernelIN5flash19enable_sm80_to_sm89INS1_16FlashAttnBwdSm80INS1_25CollectiveMainloopBwdSm80ILi2ELi2EN4cute5tupleIJNS5_1CILi128EEES8_NS7_ILi64EEEEEENS_10bfloat16_tEfNS_4arch4Sm80ELb0ELb0ELb1ELb1ELb1ELb0ELb0ELb0ELi2ELi4ELi4ELi4ELb0EEENS1_21CollectiveEpilogueBwdISA_SB_SD_Li256ELb1ELb0ELi2EEENS1_19SingleTileSchedulerILb1ELb0ELb0ELi128EEEEEEEEEvNT_6ParamsE$_ZZN4cute9transformINS_5tupleIJNS_1CILi32EEENS2_ILi4EEENS2_ILi2EEENS2_ILi1EEEEEENS1_IJS6_S3_NS2_ILi128EEENS2_ILi0EEEEEEZNS_7idx2crdIiS7_SA_EEDaRKT_RKT0_RKT1_EUlRKT_RKT0_E_EEDaSE_SH_OSI_ENKUlDpSN_E_clIJiiiS9_EEEDaST_)
$_ZN7cutlass13device_kernelIN5flash19enable_sm80_to_sm89INS1_16FlashAttnBwdSm80INS1_25CollectiveMainloopBwdSm80ILi2ELi2EN4cute5tupleIJNS5_1CILi128EEES8_NS7_ILi64EEEEEENS_10bfloat16_tEfNS_4arch4Sm80ELb0ELb0ELb1ELb1ELb1ELb0ELb0ELb0ELi2ELi4ELi4ELi4ELb0EEENS1_21CollectiveEpilogueBwdISA_SB_SD_Li256ELb1ELb0ELi2EEENS1_19SingleTileSchedulerILb1ELb0ELb0ELi128EEEEEEEEEvNT_6ParamsE$_ZZN4cute9transformINS_5tupleIJNS_1CILi32EEENS2_ILi4EEENS2_ILi2EEENS2_ILi1EEEEEENS1_IJS6_S3_NS2_ILi128EEENS2_ILi0EEEEEEZNS_7idx2crdIiS7_SA_EEDaRKT_RKT0_RKT1_EUlRKT_RKT0_E_EEDaSE_SH_OSI_ENKUlDpSN_E_clIJiiiS9_EEEDaST_:
[----:B------:R-:W-:Y:S02]  /*10f70*/  IADD3 R3, R1, 0x13b8, RZ ;  /* 0x000013b801037810 */ /* 0x000fe40007ffe0ff */
[----:B------:R-:W-:Y:S02]  /*10f80*/  MOV R8, 0x10fb0 ;  /* 0x00010fb000087802 */ /* 0x000fe40000000f00 */
[----:B------:R-:W-:Y:S02]  /*10f90*/  IADD3 R3, R3, c[0x0][0x20], RZ ;  /* 0x0000080003037a10 */ /* 0x000fe40007ffe0ff */
[----:B------:R-:W-:Y:S05]  /*10fa0*/  CALL.REL.NOINC `($_ZN7cutlass13device_kernelIN5flash19enable_sm80_to_sm89INS1_16FlashAttnBwdSm80INS1_25CollectiveMainloopBwdSm80ILi2ELi2EN4cute5tupleIJNS5_1CILi128EEES8_NS7_ILi64EEEEEENS_10bfloat16_tEfNS_4arch4Sm80ELb0ELb0ELb1ELb1ELb1ELb0ELb0ELb0ELi2ELi4ELi4ELi4ELb0EEENS1_21CollectiveEpilogueBwdISA_SB_SD_Li256ELb1ELb0ELi2EEENS1_19SingleTileSchedulerILb1ELb0ELb0ELi128EEEEEEEEEvNT_6ParamsE$_ZN4cute3eso3ESOILb0ELb0EJiiiNS_1CILi0EEEEEC2ERKiS6_S6_RKS3_) ;  /* 0xffff722000007944 */ /* 0x000fea0003c3ffff */
[----:B------:R2:W5:Y:S04]  /*10fb0*/  LDL R5, [R1+0x13c0] ;  /* 0x0013c00001057983 */ /* 0x0005680000100800 */
[----:B-1----:R2:W5:Y:S01]  /*10fc0*/  LDL.64 R2, [R1+0x13b8] ;  /* 0x0013b80001027983 */ /* 0x0025620000100a00 */
[----:B------:R-:W-:Y:S02]  /*10fd0*/  MOV R8, R6 ;  /* 0x0000000600087202 */ /* 0x000fe40000000f00 */
[----:B------:R-:W-:-:S04]  /*10fe0*/  MOV R9, 0x0 ;  /* 0x0000000000097802 */ /* 0x000fc80000000f00 */
[----:B------:R-:W-:Y:S05]  /*10ff0*/  RET.REL.NODEC R8 `(_ZN7cutlass13device_kernelIN5flash19enable_sm80_to_sm89INS1_16FlashAttnBwdSm80INS1_25CollectiveMainloopBwdSm80ILi2ELi2EN4cute5tupleIJNS5_1CILi128EEES8_NS7_ILi64EEEEEENS_10bfloat16_tEfNS_4arch4Sm80ELb0ELb0ELb1ELb1ELb1ELb0ELb0ELb0ELi2ELi4ELi4ELi4ELb0EEENS1_21CollectiveEpilogueBwdISA_SB_SD_Li256ELb1ELb0ELi2EEENS1_19SingleTileSchedulerILb1ELb0ELb0ELi128EEEEEEEEEvNT_6ParamsE) ;  /* 0xfffef00008007950 */ /* 0x000fea0003c3ffff */
        .type           $_ZN7cutlass13device_kernelIN5flash19enable_sm80_to_sm89INS1_16FlashAttnBwdSm80INS1_25CollectiveMainloopBwdSm80ILi2ELi2EN4cute5tupleIJNS5_1CILi128EEES8_NS7_ILi64EEEEEENS_10bfloat16_tEfNS_4arch4Sm80ELb0ELb0ELb1ELb1ELb1ELb0ELb0ELb0ELi2ELi4ELi4ELi4ELb0EEENS1_21CollectiveEpilogueBwdISA_SB_SD_Li256ELb1ELb0ELi2EEENS1_19SingleTileSchedulerILb1ELb0ELb0ELi128EEEEEEEEEvNT_6ParamsE$_ZZN4cute9transformINS_5tupleIJiiNS_1CILi0EEEEEENS1_IJNS1_IJNS2_ILi4EEENS2_ILi8EEEEEENS2_ILi2EEENS2_ILi1EEEEEEZNS_7idx2crdIS4_SA_EEDaRKT_RKT0_EUlRKT_RKT0_E_EEDaSE_SH_OT1_ENKUlDpSK_E_clIJNS1_IJiiEEEiS3_EEEDaSR_,@function
        .size           $_ZN7cutlass13device_kernelIN5flash19enable_sm80_to_sm89INS1_16FlashAttnBwdSm80INS1_25CollectiveMainloopBwdSm80ILi2ELi2EN4cute5tupleIJNS5_1CILi128EEES8_NS7_ILi64EEEEEENS_10bfloat16_tEfNS_4arch4Sm80ELb0ELb0ELb1ELb1ELb1ELb0ELb0ELb0ELi2ELi4ELi4ELi4ELb0EEENS1_21CollectiveEpilogueBwdISA_SB_SD_Li256ELb1ELb0ELi2EEENS1_19SingleTileSchedulerILb1ELb0ELb0ELi128EEEEEEEEEvNT_6ParamsE$_ZZN4cute9transformINS_5tupleIJiiNS_1CILi0EEEEEENS1_IJNS1_IJNS2_ILi4EEENS2_ILi8EEEEEENS2_ILi2EEENS2_ILi1EEEEEEZNS_7idx2crdIS4_SA_EEDaRKT_RKT0_EUlRKT_RKT0_E_EEDaSE_SH_OT1_ENKUlDpSK_E_clIJNS1_IJiiEEEiS3_EEEDaSR_,($_ZN7cutlass13device_kernelIN5flash19enable_sm80_to_sm89INS1_16FlashAttnBwdSm80INS1_25CollectiveMainloopBwdSm80ILi2ELi2EN4cute5tupleIJNS5_1CILi128EEES8_NS7_ILi64EEEEEENS_10bfloat16_tEfNS_4arch4Sm80ELb0ELb0ELb1ELb1ELb1ELb0ELb0ELb0ELi2ELi4ELi4ELi4ELb0EEENS1_21CollectiveEpilogueBwdISA_SB_SD_Li256ELb1ELb0ELi2EEENS1_19SingleTileSchedulerILb1ELb0ELb0ELi128EEEEEEEEEvNT_6ParamsE$_ZZN4cute9transformINS_5tupleIJiiNS_1CILi0EEEEEENS1_IJNS1_IJNS2_ILi4EEENS2_ILi8EEEEEES5_NS2_ILi1EEEEEEZNS_7idx2crdIS4_S9_EEDaRKT_RKT0_EUlRKT_RKT0_E_EEDaSD_SG_OT1_ENKUlDpSJ_E_clIJNS1_IJiiEEEiS3_EEEDaSQ_ - $_ZN7cutlass13device_kernelIN5flash19enable_sm80_to_sm89INS1_16FlashAttnBwdSm80INS1_25CollectiveMainloopBwdSm80ILi2ELi2EN4cute5tupleIJNS5_1CILi128EEES8_NS7_ILi64EEEEEENS_10bfloat16_tEfNS_4arch4Sm80ELb0ELb0ELb1ELb1ELb1ELb0ELb0ELb0ELi2ELi4ELi4ELi4ELb0EEENS1_21CollectiveEpilogueBwdISA_SB_SD_Li256ELb1ELb0ELi2EEENS1_19SingleTileSchedulerILb1ELb0ELb0ELi128EEEEEEEEEvNT_6ParamsE$_ZZN4cute9transformINS_5tupleIJiiNS_1CILi0EEEEEENS1_IJNS1_IJNS2_ILi4EEENS2_ILi8EEEEEENS2_ILi2EEENS2_ILi1EEEEEEZNS_7idx2crdIS4_SA_EEDaRKT_RKT0_EUlRKT_RKT0_E_EEDaSE_SH_OT1_ENKUlDpSK_E_clIJNS1_IJiiEEEiS3_EEEDaSR_)
$_ZN7cutlass13device_kernelIN5flash19enable_sm80_to_sm89INS1_16FlashAttnBwdSm80INS1_25CollectiveMainloopBwdSm80ILi2ELi2EN4cute5tupleIJNS5_1CILi128EEES8_NS7_ILi64EEEEEENS_10bfloat16_tEfNS_4arch4Sm80ELb0ELb0ELb1ELb1ELb1ELb0ELb0ELb0ELi2ELi4ELi4ELi4ELb0EEENS1_21CollectiveEpilogueBwdISA_SB_SD_Li256ELb1ELb0ELi2EEENS1_19SingleTileSchedulerILb1ELb0ELb0ELi128EEEEEEEEEvNT_6ParamsE$_ZZN4cute9transformINS_5tupleIJiiNS_1CILi0EEEEEENS1_IJNS1_IJNS2_ILi4EEENS2_ILi8EEEEEENS2_ILi2EEENS2_ILi1EEEEEEZNS_7idx2crdIS4_SA_EEDaRKT_RKT0_EUlRKT_RKT0_E_EEDaSE_SH_OT1_ENKUlDpSK_E_clIJNS1_IJiiEEEiS3_EEEDaSR_:
[----:B------:R-:W-:Y:S02]  /*11000*/  IADD3 R3, R1, 0x1680, RZ ;  /* 0x0000168001037810 */ /* 0x000fe40007ffe0ff */
[----:B------:R-:W-:Y:S02]  /*11010*/  MOV R6, 0x11040 ;  /* 0x0001104000067802 */ /* 0x000fe40000000f00 */
[----:B------:R-:W-:Y:S02]  /*11020*/  IADD3 R3, R3, c[0x0][0x20], RZ ;  /* 0x0000080003037a10 */ /* 0x000fe40007ffe0ff */
[----:B------:R-:W-:Y:S05]  /*11030*/  CALL.REL.NOINC `($_ZN7cutlass13device_kernelIN5flash19enable_sm80_to_sm89INS1_16FlashAttnBwdSm80INS1_25CollectiveMainloopBwdSm80ILi2ELi2EN4cute5tupleIJNS5_1CILi128EEES8_NS7_ILi64EEEEEENS_10bfloat16_tEfNS_4arch4Sm80ELb0ELb0ELb1ELb1ELb1ELb0ELb0ELb0ELi2ELi4ELi4ELi4ELb0EEENS1_21CollectiveEpilogueBwdISA_SB_SD_Li256ELb1ELb0ELi2EEENS1_19SingleTileSchedulerILb1ELb0ELb0ELi128EEEEEEEEEvNT_6ParamsE$_ZN4cute3eso3ESOILb0ELb0EJNS_5tupleIJiiEEEiNS_1CILi0EEEEEC2ERKS3_RKiRKS5_) ;  /* 0xffff62b000007944 */ /* 0x000fea0003c3ffff */
[----:B------:R2:W5:Y:S04]  /*11040*/  LDL R31, [R1+0x1688] ;  /* 0x00168800011f7983 */ /* 0x0005680000100800 */
[----:B-1----:R2:W5:Y:S01]  /*11050*/  LDL.64 R2, [R1+0x1680] ;  /* 0x0016800001027983 */ /* 0x0025620000100a00 */
[----:B------:R-:W-:-:S04]  /*11060*/  MOV R71, 0x0 ;  /* 0x0000000000477802 */ /* 0x000fc80000000f00 */
[----:B------:R-:W-:Y:S05]  /*11070*/  RET.REL.NODEC R70 `(_ZN7cutlass13device_kernelIN5flash19enable_sm80_to_sm89INS1_16FlashAttnBwdSm80INS1_25CollectiveMainloopBwdSm80ILi2ELi2EN4cute5tupleIJNS5_1CILi128EEES8_NS7_ILi64EEEEEENS_10bfloat16_tEfNS_4arch4Sm80ELb0ELb0ELb1ELb1ELb1ELb0ELb0ELb0ELi2ELi4ELi4ELi4ELb0EEENS1_21CollectiveEpilogueBwdISA_SB_SD_Li256ELb1ELb0ELi2EEENS1_19SingleTileSchedulerILb1ELb0ELb0ELi128EEEEEEEEEvNT_6ParamsE) ;  /* 0xfffeef8046007950 */ /* 0x000fea0003c3ffff */
        .type           $_ZN7cutlass13device_kernelIN5flash19enable_sm80_to_sm89INS1_16FlashAttnBwdSm80INS1_25CollectiveMainloopBwdSm80ILi2ELi2EN4cute5tupleIJNS5_1CILi128EEES8_NS7_ILi64EEEEEENS_10bfloat16_tEfNS_4arch4Sm80ELb0ELb0ELb1ELb1ELb1ELb0ELb0ELb0ELi2ELi4ELi4ELi4ELb0EEENS1_21CollectiveEpilogueBwdISA_SB_SD_Li256ELb1ELb0ELi2EEENS1_19SingleTileSchedulerILb1ELb0ELb0ELi128EEEEEEEEEvNT_6ParamsE$_ZZN4cute9transformINS_5tupleIJiiNS_1CILi0EEEEEENS1_IJNS1_IJNS2_ILi4EEENS2_ILi8EEEEEES5_NS2_ILi1EEEEEEZNS_7idx2crdIS4_S9_EEDaRKT_RKT0_EUlRKT_RKT0_E_EEDaSD_SG_OT1_ENKUlDpSJ_E_clIJNS1_IJiiEEEiS3_EEEDaSQ_,@function
        .size           $_ZN7cutlass13device_kernelIN5flash19enable_sm80_to_sm89INS1_16FlashAttnBwdSm80INS1_25CollectiveMainloopBwdSm80ILi2ELi2EN4cute5tupleIJNS5_1CILi128EEES8_NS7_ILi64EEEEEENS_10bfloat16_tEfNS_4arch4Sm80ELb0ELb0ELb1ELb1ELb1ELb0ELb0ELb0ELi2ELi4ELi4ELi4ELb0EEENS1_21CollectiveEpilogueBwdISA_SB_SD_Li256ELb1ELb0ELi2EEENS1_19SingleTileSchedulerILb1ELb0ELb0ELi128EEEEEEEEEvNT_6ParamsE$_ZZN4cute9transformINS_5tupleIJiiNS_1CILi0EEEEEENS1_IJNS1_IJNS2_ILi4EEENS2_ILi8EEEEEES5_NS2_ILi1EEEEEEZNS_7idx2crdIS4_S9_EEDaRKT_RKT0_EUlRKT_RKT0_E_EEDaSD_SG_OT1_ENKUlDpSJ_E_clIJNS1_IJiiEEEiS3_EEEDaSQ_,($_ZN7cutlass13device_kernelIN5flash19enable_sm80_to_sm89INS1_16FlashAttnBwdSm80INS1_25CollectiveMainloopBwdSm80ILi2ELi2EN4cute5tupleIJNS5_1CILi128EEES8_NS7_ILi64EEEEEENS_10bfloat16_tEfNS_4arch4Sm80ELb0ELb0ELb1ELb1ELb1ELb0ELb0ELb0ELi2ELi4ELi4ELi4ELb0EEENS1_21CollectiveEpilogueBwdISA_SB_SD_Li256ELb1ELb0ELi2EEENS1_19SingleTileSchedulerILb1ELb0ELb0ELi128EEEEEEEEEvNT_6ParamsE$_ZZN4cute9transformINS_5tupleIJiiiNS_1CILi0EEEEEENS1_IJNS2_ILi32EEENS2_ILi4EEENS2_ILi2EEENS2_ILi1EEEEEENS1_IJS8_S8_S8_S8_EEEZNS_7crd2crdIS4_S9_SA_EEDaRKT_RKT0_RKT1_EUlRKT_RKT0_RKT1_E_EEDaSE_SH_SK_OT2_ENKUlDpSN_E_clIJiiiS3_EEEDaSX_ - $_ZN7cutlass13device_kernelIN5flash19enable_sm80_to_sm89INS1_16FlashAttnBwdSm80INS1_25CollectiveMainloopBwdSm80ILi2ELi2EN4cute5tupleIJNS5_1CILi128EEES8_NS7_ILi64EEEEEENS_10bfloat16_tEfNS_4arch4Sm80ELb0ELb0ELb1ELb1ELb1ELb0ELb0ELb0ELi2ELi4ELi4ELi4ELb0EEENS1_21CollectiveEpilogueBwdISA_SB_SD_Li256ELb1ELb0ELi2EEENS1_19SingleTileSchedulerILb1ELb0ELb0ELi128EEEEEEEEEvNT_6ParamsE$_ZZN4cute9transformINS_5tupleIJiiNS_1CILi0EEEEEENS1_IJNS1_IJNS2_ILi4EEENS2_ILi8EEEEEES5_NS2_ILi1EEEEEEZNS_7idx2crdIS4_S9_EEDaRKT_RKT0_EUlRKT_RKT0_E_EEDaSD_SG_OT1_ENKUlDpSJ_E_clIJNS1_IJiiEEEiS3_EEEDaSQ_)
$_ZN7cutlass13device_kernelIN5flash19enable_sm80_to_sm89INS1_16FlashAttnBwdSm80INS1_25CollectiveMainloopBwdSm80ILi2ELi2EN4cute5tupleIJNS5_1CILi128EEES8_NS7_ILi64EEEEEENS_10bfloat16_tEfNS_4arch4Sm80ELb0ELb0ELb1ELb1ELb1ELb0ELb0ELb0ELi2ELi4ELi4ELi4ELb0EEENS1_21CollectiveEpilogueBwdISA_SB_SD_Li256ELb1ELb0ELi2EEENS1_19SingleTileSchedulerILb1ELb0ELb0ELi128EEEEEEEEEvNT_6ParamsE$_ZZN4cute9transformINS_5tupleIJiiNS_1CILi0EEEEEENS1_IJNS1_IJNS2_ILi4EEENS2_ILi8EEEEEES5_NS2_ILi1EEEEEEZNS_7idx2crdIS4_S9_EEDaRKT_RKT0_EUlRKT_RKT0_E_EEDaSD_SG_OT1_ENKUlDpSJ_E_clIJNS1_IJiiEEEiS3_EEEDaSQ_:
[----:B------:R-:W-:Y:S02]  /*11080*/  IADD3 R3, R1, 0x1680, RZ ;  /* 0x0000168001037810 */ /* 0x000fe40007ffe0ff */
[----:B------:R-:W-:Y:S02]  /*11090*/  MOV R6, 0x110c0 ;  /* 0x000110c000067802 */ /* 0x000fe40000000f00 */
[----:B------:R-:W-:Y:S02]  /*110a0*/  IADD3 R3, R3, c[0x0][0x20], RZ ;  /* 0x0000080003037a10 */ /* 0x000fe40007ffe0ff */
[----:B------:R-:W-:Y:S05]  /*110b0*/  CALL.REL.NOINC `($_ZN7cutlass13device_kernelIN5flash19enable_sm80_to_sm89INS1_16FlashAttnBwdSm80INS1_25CollectiveMainloopBwdSm80ILi2ELi2EN4cute5tupleIJNS5_1CILi128EEES8_NS7_ILi64EEEEEENS_10bfloat16_tEfNS_4arch4Sm80ELb0ELb0ELb1ELb1ELb1ELb0ELb0ELb0ELi2ELi4ELi4ELi4ELb0EEENS1_21CollectiveEpilogueBwdISA_SB_SD_Li256ELb1ELb0ELi2EEENS1_19SingleTileSchedulerILb1ELb0ELb0ELi128EEEEEEEEEvNT_6ParamsE$_ZN4cute3eso3ESOILb0ELb0EJNS_5tupleIJiiEEEiNS_1CILi0EEEEEC2ERKS3_RKiRKS5_) ;  /* 0xffff623000007944 */ /* 0x000fea0003c3ffff */
[----:B------:R2:W5:Y:S04]  /*110c0*/  LDL R29, [R1+0x1688] ;  /* 0x00168800011d7983 */ /* 0x0005680000100800 */
[----:B-1----:R2:W5:Y:S01]  /*110d0*/  LDL.64 R2, [R1+0x1680] ;  /* 0x0016800001027983 */ /* 0x0025620000100a00 */
[----:B------:R-:W-:Y:S02]  /*110e0*/  MOV R8, R70 ;  /* 0x0000004600087202 */ /* 0x000fe40000000f00 */
[----:B------:R-:W-:-:S04]  /*110f0*/  MOV R9, 0x0 ;  /* 0x0000000000097802 */ /* 0x000fc80000000f00 */
[----:B------:R-:W-:Y:S05]  /*11100*/  RET.REL.NODEC R8 `(_ZN7cutlass13device_kernelIN5flash19enable_sm80_to_sm89INS1_16FlashAttnBwdSm80INS1_25CollectiveMainloopBwdSm80ILi2ELi2EN4cute5tupleIJNS5_1CILi128EEES8_NS7_ILi64EEEEEENS_10bfloat16_tEfNS_4arch4Sm80ELb0ELb0ELb1ELb1ELb1ELb0ELb0ELb0ELi2ELi4ELi4ELi4ELb0EEENS1_21CollectiveEpilogueBwdISA_SB_SD_Li256ELb1ELb0ELi2EEENS1_19SingleTileSchedulerILb1ELb0ELb0ELi128EEEEEEEEEvNT_6ParamsE) ;  /* 0xfffeeef008007950 */ /* 0x000fea0003c3ffff */
        .type           $_ZN7cutlass13device_kernelIN5flash19enable_sm80_to_sm89INS1_16FlashAttnBwdSm80INS1_25CollectiveMainloopBwdSm80ILi2ELi2EN4cute5tupleIJNS5_1CILi128EEES8_NS7_ILi64EEEEEENS_10bfloat16_tEfNS_4arch4Sm80ELb0ELb0ELb1ELb1ELb1ELb0ELb0ELb0ELi2ELi4ELi4ELi4ELb0EEENS1_21CollectiveEpilogueBwdISA_SB_SD_Li256ELb1ELb0ELi2EEENS1_19SingleTileSchedulerILb1ELb0ELb0ELi128EEEEEEEEEvNT_6ParamsE$_ZZN4cute9transformINS_5tupleIJiiiNS_1CILi0EEEEEENS1_IJNS2_ILi32EEENS2_ILi4EEENS2_ILi2EEENS2_ILi1EEEEEENS1_IJS8_S8_S8_S8_EEEZNS_7crd2crdIS4_S9_SA_EEDaRKT_RKT0_RKT1_EUlRKT_RKT0_RKT1_E_EEDaSE_SH_SK_OT2_ENKUlDpSN_E_clIJiiiS3_EEEDaSX_,@function
        .size           $_ZN7cutlass13device_kernelIN5flash19enable_sm80_to_sm89INS1_16FlashAttnBwdSm80INS1_25CollectiveMainloopBwdSm80ILi2ELi2EN4cute5tupleIJNS5_1CILi128EEES8_NS7_ILi64EEEEEENS_10bfloat16_tEfNS_4arch4Sm80ELb0ELb0ELb1ELb1ELb1ELb0ELb0ELb0ELi2ELi4ELi4ELi4ELb0EEENS1_21CollectiveEpilogueBwdISA_SB_SD_Li256ELb1ELb0ELi2EEENS1_19SingleTileSchedulerILb1ELb0ELb0ELi128EEEEEEEEEvNT_6ParamsE$_ZZN4cute9transformINS_5tupleIJiiiNS_1CILi0EEEEEENS1_IJNS2_ILi32EEENS2_ILi4EEENS2_ILi2EEENS2_ILi1EEEEEENS1_IJS8_S8_S8_S8_EEEZNS_7crd2crdIS4_S9_SA_EEDaRKT_RKT0_RKT1_EUlRKT_RKT0_RKT1_E_EEDaSE_SH_SK_OT2_ENKUlDpSN_E_clIJiiiS3_EEEDaSX_,($_ZN7cutlass13device_kernelIN5flash19enable_sm80_to_sm89INS1_16FlashAttnBwdSm80INS1_25CollectiveMainloopBwdSm80ILi2ELi2EN4cute5tupleIJNS5_1CILi128EEES8_NS7_ILi64EEEEEENS_10bfloat16_tEfNS_4arch4Sm80ELb0ELb0ELb1ELb1ELb1ELb0ELb0ELb0ELi2ELi4ELi4ELi4ELb0EEENS1_21CollectiveEpilogueBwdISA_SB_SD_Li256ELb1ELb0ELi2EEENS1_19SingleTileSchedulerILb1ELb0ELb0ELi128EEEEEEEEEvNT_6ParamsE$_ZZN4cuteplIJNS_1CILi0EEEEJS2_iEEEDaRKNS_15ArithmeticTupleIJDpT_EEERKNS3_IJDpT0_EEEENKUlDpRKT_E_clIJS2_iEEEDaSH_ - $_ZN7cutlass13device_kernelIN5flash19enable_sm80_to_sm89INS1_16FlashAttnBwdSm80INS1_25CollectiveMainloopBwdSm80ILi2ELi2EN4cute5tupleIJNS5_1CILi128EEES8_NS7_ILi64EEEEEENS_10bfloat16_tEfNS_4arch4Sm80ELb0ELb0ELb1ELb1ELb1ELb0ELb0ELb0ELi2ELi4ELi4ELi4ELb0EEENS1_21CollectiveEpilogueBwdISA_SB_SD_Li256ELb1ELb0ELi2EEENS1_19SingleTileSchedulerILb1ELb0ELb0ELi128EEEEEEEEEvNT_6ParamsE$_ZZN4cute9transformINS_5tupleIJiiiNS_1CILi0EEEEEENS1_IJNS2_ILi32EEENS2_ILi4EEENS2_ILi2EEENS2_ILi1EEEEEENS1_IJS8_S8_S8_S8_EEEZNS_7crd2crdIS4_S9_SA_EEDaRKT_RKT0_RKT1_EUlRKT_RKT0_RKT1_E_EEDaSE_SH_SK_OT2_ENKUlDpSN_E_clIJiiiS3_EEEDaSX_)
$_ZN7cutlass13device_kernelIN5flash19enable_sm80_to_sm89INS1_16FlashAttnBwdSm80INS1_25CollectiveMainloopBwdSm80ILi2ELi2EN4cute5tupleIJNS5_1CILi128EEES8_NS7_ILi64EEEEEENS_10bfloat16_tEfNS_4arch4Sm80ELb0ELb0ELb1ELb1ELb1ELb0ELb0ELb0ELi2ELi4ELi4ELi4ELb0EEENS1_21CollectiveEpilogueBwdISA_SB_SD_Li256ELb1ELb0ELi2EEENS1_19SingleTileSchedulerILb1ELb0ELb0ELi128EEEEEEEEEvNT_6ParamsE$_ZZN4cute9transformINS_5tupleIJiiiNS_1CILi0EEEEEENS1_IJNS2_ILi32EEENS2_ILi4EEENS2_ILi2EEENS2_ILi1EEEEEENS1_IJS8_S8_S8_S8_EEEZNS_7crd2crdIS4_S9_SA_EEDaRKT_RKT0_RKT1_EUlRKT_RKT0_RKT1_E_EEDaSE_SH_SK_OT2_ENKUlDpSN_E_clIJiiiS3_EEEDaSX_:
        /* <DEDUP_REMOVED lines=9> */
        .type           $_ZN7cutlass13device_kernelIN5flash19enable_sm80_to_sm89INS1_16FlashAttnBwdSm80INS1_25CollectiveMainloopBwdSm80ILi2ELi2EN4cute5tupleIJNS5_1CILi128EEES8_NS7_ILi64EEEEEENS_10bfloat16_tEfNS_4arch4Sm80ELb0ELb0ELb1ELb1ELb1ELb0ELb0ELb0ELi2ELi4ELi4ELi4ELb0EEENS1_21CollectiveEpilogueBwdISA_SB_SD_Li256ELb1ELb0ELi2EEENS1_19SingleTileSchedulerILb1ELb0ELb0ELi128EEEEEEEEEvNT_6ParamsE$_ZZN4cuteplIJNS_1CILi0EEEEJS2_iEEEDaRKNS_15ArithmeticTupleIJDpT_EEERKNS3_IJDpT0_EEEENKUlDpRKT_E_clIJS2_iEEEDaSH_,@function
        .size           $_ZN7cutlass13device_kernelIN5flash19enable_sm80_to_sm89INS1_16FlashAttnBwdSm80INS1_25CollectiveMainloopBwdSm80ILi2ELi2EN4cute5tupleIJNS5_1CILi128EEES8_NS7_ILi64EEEEEENS_10bfloat16_tEfNS_4arch4Sm80ELb0ELb0ELb1ELb1ELb1ELb0ELb0ELb0ELi2ELi4ELi4ELi4ELb0EEENS1_21CollectiveEpilogueBwdISA_SB_SD_Li256ELb1ELb0ELi2EEENS1_19SingleTileSchedulerILb1ELb0ELb0ELi128EEEEEEEEEvNT_6ParamsE$_ZZN4cuteplIJNS_1CILi0EEEEJS2_iEEEDaRKNS_15ArithmeticTupleIJDpT_EEERKNS3_IJDpT0_EEEENKUlDpRKT_E_clIJS2_iEEEDaSH_,($_ZN7cutlass13device_kernelIN5flash19enable_sm80_to_sm89INS1_16FlashAttnBwdSm80INS1_25CollectiveMainloopBwdSm80ILi2ELi2EN4cute5tupleIJNS5_1CILi128EEES8_NS7_ILi64EEEEEENS_10bfloat16_tEfNS_4arch4Sm80ELb0ELb0ELb1ELb1ELb1ELb0ELb0ELb0ELi2ELi4ELi4ELi4ELb0EEENS1_21CollectiveEpilogueBwdISA_SB_SD_Li256ELb1ELb0ELi2EEENS1_19SingleTileSchedulerILb1ELb0ELb0ELi128EEEEEEEEEvNT_6ParamsE$_ZZN4cuteplIJNS_1CILi0EEES2_EJS2_iEEEDaRKNS_15ArithmeticTupleIJDpT_EEERKNS3_IJDpT0_EEEENKUlDpRKT_E_clIJS2_iEEEDaSH_ - $_ZN7cutlass13device_kernelIN5flash19enable_sm80_to_sm89INS1_16FlashAttnBwdSm80INS1_25CollectiveMainloopBwdSm80ILi2ELi2EN4cute5tupleIJNS5_1CILi128EEES8_NS7_ILi64EEEEEENS_10bfloat16_tEfNS_4arch4Sm80ELb0ELb0ELb1ELb1ELb1ELb0ELb0ELb0ELi2ELi4ELi4ELi4ELb0EEENS1_21CollectiveEpilogueBwdISA_SB_SD_Li256ELb1ELb0ELi2EEENS1_19SingleTileSchedulerILb1ELb0ELb0ELi128EEEEEEEEEvNT_6ParamsE$_ZZN4cuteplIJNS_1CILi0EEEEJS2_iEEEDaRKNS_15ArithmeticTupleIJDpT_EEERKNS3_IJDpT0_EEEENKUlDpRKT_E_clIJS2_iEEEDaSH_)
$_ZN7cutlass13device_kernelIN5flash19enable_sm80_to_sm89INS1_16FlashAttnBwdSm80INS1_25CollectiveMainloopBwdSm80ILi2ELi2EN4cute5tupleIJNS5_1CILi128EEES8_NS7_ILi64EEEEEENS_10bfloat16_tEfNS_4arch4Sm80ELb0ELb0ELb1ELb1ELb1ELb0ELb0ELb0ELi2ELi4ELi4ELi4ELb0EEENS1_21CollectiveEpilogueBwdISA_SB_SD_Li256ELb1ELb0ELi2EEENS1_19SingleTileSchedulerILb1ELb0ELb0ELi128EEEEEEEEEvNT_6ParamsE$_ZZN4cuteplIJNS_1CILi0EEEEJS2_iEEEDaRKNS_15ArithmeticTupleIJDpT_EEERKNS3_IJDpT0_EEEENKUlDpRKT_E_clIJS2_iEEEDaSH_:
[----:B------:R-:W-:Y:S02]  /*111a0*/  IADD3 R11, R1, 0x13b8, RZ ;  /* 0x000013b8010b7810 */ /* 0x000fe40007ffe0ff */
[----:B------:R-:W-:Y:S02]  /*111b0*/  MOV R6, 0x111e0 ;  /* 0x000111e000067802 */ /* 0x000fe40000000f00 */
[----:B------:R-:W-:Y:S02]  /*111c0*/  IADD3 R11, R11, c[0x0][0x20], RZ ;  /* 0x000008000b0b7a10 */ /* 0x000fe40007ffe0ff */
[----:B------:R-:W-:Y:S05]  /*111d0*/  CALL.REL.NOINC `($_ZN7cutlass13device_kernelIN5flash19enable_sm80_to_sm89INS1_16FlashAttnBwdSm80INS1_25CollectiveMainloopBwdSm80ILi2ELi2EN4cute5tupleIJNS5_1CILi128EEES8_NS7_ILi64EEEEEENS_10bfloat16_tEfNS_4arch4Sm80ELb0ELb0ELb1ELb1ELb1ELb0ELb0ELb0ELi2ELi4ELi4ELi4ELb0EEENS1_21CollectiveEpilogueBwdISA_SB_SD_Li256ELb1ELb0ELi2EEENS1_19SingleTileSchedulerILb1ELb0ELb0ELi128EEEEEEEEEvNT_6ParamsE$_ZN4cute5tupleIJNS_1CILi0EEEiEEC2ERKS2_RKi) ;  /* 0xffffb00000007944 */ /* 0x000fea0003c3ffff */
[----:B------:R1:W5:Y:S01]  /*111e0*/  LDL R3, [R1+0x13b8] ;  /* 0x0013b80001037983 */ /* 0x0003620000100800 */
[----:B------:R-:W-:-:S04]  /*111f0*/  MOV R11, 0x0 ;  /* 0x00000000000b7802 */ /* 0x000fc80000000f00 */
[----:B------:R-:W-:Y:S05]  /*11200*/  RET.REL.NODEC R10 `(_ZN7cutlass13device_kernelIN5flash19enable_sm80_to_sm89INS1_16FlashAttnBwdSm80INS1_25CollectiveMainloopBwdSm80ILi2ELi2EN4cute5tupleIJNS5_1CILi128EEES8_NS7_ILi64EEEEEENS_10bfloat16_tEfNS_4arch4Sm80ELb0ELb0ELb1ELb1ELb1ELb0ELb0ELb0ELi2ELi4ELi4ELi4ELb0EEENS1_21CollectiveEpilogueBwdISA_SB_SD_Li256ELb1ELb0ELi2EEENS1_19SingleTileSchedulerILb1ELb0ELb0ELi128EEEEEEEEEvNT_6ParamsE) ;  /* 0xfffeedf00a007950 */ /* 0x000fea0003c3ffff */
        .type           $_ZN7cutlass13device_kernelIN5flash19enable_sm80_to_sm89INS1_16FlashAttnBwdSm80INS1_25CollectiveMainloopBwdSm80ILi2ELi2EN4cute5tupleIJNS5_1CILi128EEES8_NS7_ILi64EEEEEENS_10bfloat16_tEfNS_4arch4Sm80ELb0ELb0ELb1ELb1ELb1ELb0ELb0ELb0ELi2ELi4ELi4ELi4ELb0EEENS1_21CollectiveEpilogueBwdISA_SB_SD_Li256ELb1ELb0ELi2EEENS1_19SingleTileSchedulerILb1ELb0ELb0ELi128EEEEEEEEEvNT_6ParamsE$_ZZN4cuteplIJNS_1CILi0EEES2_EJS2_iEEEDaRKNS_15ArithmeticTupleIJDpT_EEERKNS3_IJDpT0_EEEENKUlDpRKT_E_clIJS2_iEEEDaSH_,@function
        .size           $_ZN7cutlass13device_kernelIN5flash19enable_sm80_to_sm89INS1_16FlashAttnBwdSm80INS1_25CollectiveMainloopBwdSm80ILi2ELi2EN4cute5tupleIJNS5_1CILi128EEES8_NS7_ILi64EEEEEENS_10bfloat16_tEfNS_4arch4Sm80ELb0ELb0ELb1ELb1ELb1ELb0ELb0ELb0ELi2ELi4ELi4ELi4ELb0EEENS1_21CollectiveEpilogueBwdISA_SB_SD_Li256ELb1ELb0ELi2EEENS1_19SingleTileSchedulerILb1ELb0ELb0ELi128EEEEEEEEEvNT_6ParamsE$_ZZN4cuteplIJNS_1CILi0EEES2_EJS2_iEEEDaRKNS_15ArithmeticTupleIJDpT_EEERKNS3_IJDpT0_EEEENKUlDpRKT_E_clIJS2_iEEEDaSH_,($_ZN7cutlass13device_kernelIN5flash19enable_sm80_to_sm89INS1_16FlashAttnBwdSm80INS1_25CollectiveMainloopBwdSm80ILi2ELi2EN4cute5tupleIJNS5_1CILi128EEES8_NS7_ILi64EEEEEENS_10bfloat16_tEfNS_4arch4Sm80ELb0ELb0ELb1ELb1ELb1ELb0ELb0ELb0ELi2ELi4ELi4ELi4ELb0EEENS1_21CollectiveEpilogueBwdISA_SB_SD_Li256ELb1ELb0ELi2EEENS1_19SingleTileSchedulerILb1ELb0ELb0ELi128EEEEEEEEEvNT_6ParamsE$_ZZN4cuteplIJNS_1CILi0EEES2_EJiEEEDaRKNS_15ArithmeticTupleIJDpT_EEERKNS3_IJDpT0_EEEENKUlDpRKT_E_clIJiS2_EEEDaSH_ - $_ZN7cutlass13device_kernelIN5flash19enable_sm80_to_sm89INS1_16FlashAttnBwdSm80INS1_25CollectiveMainloopBwdSm80ILi2ELi2EN4cute5tupleIJNS5_1CILi128EEES8_NS7_ILi64EEEEEENS_10bfloat16_tEfNS_4arch4Sm80ELb0ELb0ELb1ELb1ELb1ELb0ELb0ELb0ELi2ELi4ELi4ELi4ELb0EEENS1_21CollectiveEpilogueBwdISA_SB_SD_Li256ELb1ELb0ELi2EEENS1_19SingleTileSchedulerILb1ELb0ELb0ELi128EEEEEEEEEvNT_6ParamsE$_ZZN4cuteplIJNS_1CILi0EEES2_EJS2_iEEEDaRKNS_15ArithmeticTupleIJDpT_EEERKNS3_IJDpT0_EEEENKUlDpRKT_E_clIJS2_iEEEDaSH_)
$_ZN7cutlass13device_kernelIN5flash19enable_sm80_to_sm89INS1_16FlashAttnBwdSm80INS1_25CollectiveMainloopBwdSm80ILi2ELi2EN4cute5tupleIJNS5_1CILi128EEES8_NS7_ILi64EEEEEENS_10bfloat16_tEfNS_4arch4Sm80ELb0ELb0ELb1ELb1ELb1ELb0ELb0ELb0ELi2ELi4ELi4ELi4ELb0EEENS1_21CollectiveEpilogueBwdISA_SB_SD_Li256ELb1ELb0ELi2EEENS1_19SingleTileSchedulerILb1ELb0ELb0ELi128EEEEEEEEEvNT_6ParamsE$_ZZN4cuteplIJNS_1CILi0EEES2_EJS2_iEEEDaRKNS_15ArithmeticTupleIJDpT_EEERKNS3_IJDpT0_EEEENKUlDpRKT_E_clIJS2_iEEEDaSH_:
[----:B------:R-:W-:Y:S02]  /*11210*/  IADD3 R11, R1, 0x13b8, RZ ;  /* 0x000013b8010b7810 */ /* 0x000fe40007ffe0ff */
[----:B------:R-:W-:Y:S02]  /*11220*/  MOV R6, 0x11250 ;  /* 0x0001125000067802 */ /* 0x000fe40000000f00 */
[----:B------:R-:W-:Y:S02]  /*11230*/  IADD3 R11, R11, c[0x0][0x20], RZ ;  /* 0x000008000b0b7a10 */ /* 0x000fe40007ffe0ff */
[----:B------:R-:W-:Y:S05]  /*11240*/  CALL.REL.NOINC `($_ZN7cutlass13device_kernelIN5flash19enable_sm80_to_sm89INS1_16FlashAttnBwdSm80INS1_25CollectiveMainloopBwdSm80ILi2ELi2EN4cute5tupleIJNS5_1CILi128EEES8_NS7_ILi64EEEEEENS_10bfloat16_tEfNS_4arch4Sm80ELb0ELb0ELb1ELb1ELb1ELb0ELb0ELb0ELi2ELi4ELi4ELi4ELb0EEENS1_21CollectiveEpilogueBwdISA_SB_SD_Li256ELb1ELb0ELi2EEENS1_19SingleTileSchedulerILb1ELb0ELb0ELi128EEEEEEEEEvNT_6ParamsE$_ZN4cute5tupleIJNS_1CILi0EEEiEEC2ERKS2_RKi) ;  /* 0xffffaf9000007944 */ /* 0x000fea0003c3ffff */
[----:B------:R1:W5:Y:S01]  /*11250*/  LDL R2, [R1+0x13b8] ;  /* 0x0013b80001027983 */ /* 0x0003620000100800 */
[----:B------:R-:W-:-:S04]  /*11260*/  MOV R11, 0x0 ;  /* 0x00000000000b7802 */ /* 0x000fc80000000f00 */
[----:B------:R-:W-:Y:S05]  /*11270*/  RET.REL.NODEC R10 `(_ZN7cutlass13device_kernelIN5flash19enable_sm80_to_sm89INS1_16FlashAttnBwdSm80INS1_25CollectiveMainloopBwdSm80ILi2ELi2EN4cute5tupleIJNS5_1CILi128EEES8_NS7_ILi64EEEEEENS_10bfloat16_tEfNS_4arch4Sm80ELb0ELb0ELb1ELb1ELb1ELb0ELb0ELb0ELi2ELi4ELi4ELi4ELb0EEENS1_21CollectiveEpilogueBwdISA_SB_SD_Li256ELb1ELb0ELi2EEENS1_19SingleTileSchedulerILb1ELb0ELb0ELi128EEEEEEEEEvNT_6ParamsE) ;  /* 0xfffeed800a007950 */ /* 0x000fea0003c3ffff */
        .type           $_ZN7cutlass13device_kernelIN5flash19enable_sm80_to_sm89INS1_16FlashAttnBwdSm80INS1_25CollectiveMainloopBwdSm80ILi2ELi2EN4cute5tupleIJNS5_1CILi128EEES8_NS7_ILi64EEEEEENS_10bfloat16_tEfNS_4arch4Sm80ELb0ELb0ELb1ELb1ELb1ELb0ELb0ELb0ELi2ELi4ELi4ELi4ELb0EEENS1_21CollectiveEpilogueBwdISA_SB_SD_Li256ELb1ELb0ELi2EEENS1_19SingleTileSchedulerILb1ELb0ELb0ELi128EEEEEEEEEvNT_6ParamsE$_ZZN4cuteplIJNS_1CILi0EEES2_EJiEEEDaRKNS_15ArithmeticTupleIJDpT_EEERKNS3_IJDpT0_EEEENKUlDpRKT_E_clIJiS2_EEEDaSH_,@function
        .size           $_ZN7cutlass13device_kernelIN5flash19enable_sm80_to_sm89INS1_16FlashAttnBwdSm80INS1_25CollectiveMainloopBwdSm80ILi2ELi2EN4cute5tupleIJNS5_1CILi128EEES8_NS7_ILi64EEEEEENS_10bfloat16_tEfNS_4arch4Sm80ELb0ELb0ELb1ELb1ELb1ELb0ELb0ELb0ELi2ELi4ELi4ELi4ELb0EEENS1_21CollectiveEpilogueBwdISA_SB_SD_Li256ELb1ELb0ELi2EEENS1_19SingleTileSchedulerILb1ELb0ELb0ELi128EEEEEEEEEvNT_6ParamsE$_ZZN4cuteplIJNS_1CILi0EEES2_EJiEEEDaRKNS_15ArithmeticTupleIJDpT_EEERKNS3_IJDpT0_EEEENKUlDpRKT_E_clIJiS2_EEEDaSH_,($_ZN7cutlass13device_kernelIN5flash19enable_sm80_to_sm89INS1_16FlashAttnBwdSm80INS1_25CollectiveMainloopBwdSm80ILi2ELi2EN4cute5tupleIJNS5_1CILi128EEES8_NS7_ILi64EEEEEENS_10bfloat16_tEfNS_4arch4Sm80ELb0ELb0ELb1ELb1ELb1ELb0ELb0ELb0ELi2ELi4ELi4ELi4ELb0EEENS1_21CollectiveEpilogueBwdISA_SB_SD_Li256ELb1ELb0ELi2EEENS1_19SingleTileSchedulerILb1ELb0ELb0ELi128EEEEEEEEEvNT_6ParamsE$_ZZN4cuteplIJNS_1CILi0EEES2_EJiS2_EEEDaRKNS_15ArithmeticTupleIJDpT_EEERKNS3_IJDpT0_EEEENKUlDpRKT_E_clIJiS2_EEEDaSH_ - $_ZN7cutlass13device_kernelIN5flash19enable_sm80_to_sm89INS1_16FlashAttnBwdSm80INS1_25CollectiveMainloopBwdSm80ILi2ELi2EN4cute5tupleIJNS5_1CILi128EEES8_NS7_ILi64EEEEEENS_10bfloat16_tEfNS_4arch4Sm80ELb0ELb0ELb1ELb1ELb1ELb0ELb0ELb0ELi2ELi4ELi4ELi4ELb0EEENS1_21CollectiveEpilogueBwdISA_SB_SD_Li256ELb1ELb0ELi2EEENS1_19SingleTileSchedulerILb1ELb0ELb0ELi128EEEEEEEEEvNT_6ParamsE$_ZZN4cuteplIJNS_1CILi0EEES2_EJiEEEDaRKNS_15ArithmeticTupleIJDpT_EEERKNS3_IJDpT0_EEEENKUlDpRKT_E_clIJiS2_EEEDaSH_)
$_ZN7cutlass13device_kernelIN5flash19enable_sm80_to_sm89INS1_16FlashAttnBwdSm80INS1_25CollectiveMainloopBwdSm80ILi2ELi2EN4cute5tupleIJNS5_1CILi128EEES8_NS7_ILi64EEEEEENS_10bfloat16_tEfNS_4arch4Sm80ELb0ELb0ELb1ELb1ELb1ELb0ELb0ELb0ELi2ELi4ELi4ELi4ELb0EEENS1_21CollectiveEpilogueBwdISA_SB_SD_Li256ELb1ELb0ELi2EEENS1_19SingleTileSchedulerILb1ELb0ELb0ELi128EEEEEEEEEvNT_6ParamsE$_ZZN4cuteplIJNS_1CILi0EEES2_EJiEEEDaRKNS_15ArithmeticTupleIJDpT_EEERKNS3_IJDpT0_EEEENKUlDpRKT_E_clIJiS2_EEEDaSH_:
[----:B------:R-:W-:Y:S02]  /*11280*/  IADD3 R2, R1, 0x16a8, RZ ;  /* 0x000016a801027810 */ /* 0x000fe40007ffe0ff */
[----:B------:R-:W-:Y:S02]  /*11290*/  MOV R10, 0x112c0 ;  /* 0x000112c0000a7802 */ /* 0x000fe40000000f00 */
[----:B------:R-:W-:Y:S02]  /*112a0*/  IADD3 R2, R2, c[0x0][0x20], RZ ;  /* 0x0000080002027a10 */ /* 0x000fe40007ffe0ff */
[----:B------:R-:W-:Y:S05]  /*112b0*/  CALL.REL.NOINC `($_ZN7cutlass13device_kernelIN5flash19enable_sm80_to_sm89INS1_16FlashAttnBwdSm80INS1_25CollectiveMainloopBwdSm80ILi2ELi2EN4cute5tupleIJNS5_1CILi128EEES8_NS7_ILi64EEEEEENS_10bfloat16_tEfNS_4arch4Sm80ELb0ELb0ELb1ELb1ELb1ELb0ELb0ELb0ELi2ELi4ELi4ELi4ELb0EEENS1_21CollectiveEpilogueBwdISA_SB_SD_Li256ELb1ELb0ELi2EEENS1_19SingleTileSchedulerILb1ELb0ELb0ELi128EEEEEEEEEvNT_6ParamsE$_ZN4cute5tupleIJiNS_1CILi0EEEEEC2ERKiRKS2_) ;  /* 0xffffb06000007944 */ /* 0x000fea0003c3ffff */
[----:B-1----:R1:W5:Y:S01]  /*112c0*/  LDL R3, [R1+0x16a8] ;  /* 0x0016a80001037983 */ /* 0x0023620000100800 */
[----:B------:R-:W-:-:S04]  /*112d0*/  MOV R5, 0x0 ;  /* 0x0000000000057802 */ /* 0x000fc80000000f00 */
[----:B------:R-:W-:Y:S05]  /*112e0*/  RET.REL.NODEC R4 `(_ZN7cutlass13device_kernelIN5flash19enable_sm80_to_sm89INS1_16FlashAttnBwdSm80INS1_25CollectiveMainloopBwdSm80ILi2ELi2EN4cute5tupleIJNS5_1CILi128EEES8_NS7_ILi64EEEEEENS_10bfloat16_tEfNS_4arch4Sm80ELb0ELb0ELb1ELb1ELb1ELb0ELb0ELb0ELi2ELi4ELi4ELi4ELb0EEENS1_21CollectiveEpilogueBwdISA_SB_SD_Li256ELb1ELb0ELi2EEENS1_19SingleTileSchedulerILb1ELb0ELb0ELi128EEEEEEEEEvNT_6ParamsE) ;  /* 0xfffeed1004007950 */ /* 0x000fea0003c3ffff */
        .type           $_ZN7cutlass13device_kernelIN5flash19enable_sm80_to_sm89INS1_16FlashAttnBwdSm80INS1_25CollectiveMainloopBwdSm80ILi2ELi2EN4cute5tupleIJNS5_1CILi128EEES8_NS7_ILi64EEEEEENS_10bfloat16_tEfNS_4arch4Sm80ELb0ELb0ELb1ELb1ELb1ELb0ELb0ELb0ELi2ELi4ELi4ELi4ELb0EEENS1_21CollectiveEpilogueBwdISA_SB_SD_Li256ELb1ELb0ELi2EEENS1_19SingleTileSchedulerILb1ELb0ELb0ELi128EEEEEEEEEvNT_6ParamsE$_ZZN4cuteplIJNS_1CILi0EEES2_EJiS2_EEEDaRKNS_15ArithmeticTupleIJDpT_EEERKNS3_IJDpT0_EEEENKUlDpRKT_E_clIJiS2_EEEDaSH_,@function
        .size           $_ZN7cutlass13device_kernelIN5flash19enable_sm80_to_sm89INS1_16FlashAttnBwdSm80INS1_25CollectiveMainloopBwdSm80ILi2ELi2EN4cute5tupleIJNS5_1CILi128EEES8_NS7_ILi64EEEEEENS_10bfloat16_tEfNS_4arch4Sm80ELb0ELb0ELb1ELb1ELb1ELb0ELb0ELb0ELi2ELi4ELi4ELi4ELb0EEENS1_21CollectiveEpilogueBwdISA_SB_SD_Li256ELb1ELb0ELi2EEENS1_19SingleTileSchedulerILb1ELb0ELb0ELi128EEEEEEEEEvNT_6ParamsE$_ZZN4cuteplIJNS_1CILi0EEES2_EJiS2_EEEDaRKNS_15ArithmeticTupleIJDpT_EEERKNS3_IJDpT0_EEEENKUlDpRKT_E_clIJiS2_EEEDaSH_,($_ZN7cutlass13device_kernelIN5flash19enable_sm80_to_sm89INS1_16FlashAttnBwdSm80INS1_25CollectiveMainloopBwdSm80ILi2ELi2EN4cute5tupleIJNS5_1CILi128EEES8_NS7_ILi64EEEEEENS_10bfloat16_tEfNS_4arch4Sm80ELb0ELb0ELb1ELb1ELb1ELb0ELb0ELb0ELi2ELi4ELi4ELi4ELb0EEENS1_21CollectiveEpilogueBwdISA_SB_SD_Li256ELb1ELb0ELi2EEENS1_19SingleTileSchedulerILb1ELb0ELb0ELi128EEEEEEEEEvNT_6ParamsE$_ZZN4cuteplIJNS_1CILi0EEES2_EJiiEEEDaRKNS_15ArithmeticTupleIJDpT_EEERKNS3_IJDpT0_EEEENKUlDpRKT_E_clIJiiEEEDaSH_ - $_ZN7cutlass13device_kernelIN5flash19enable_sm80_to_sm89INS1_16FlashAttnBwdSm80INS1_25CollectiveMainloopBwdSm80ILi2ELi2EN4cute5tupleIJNS5_1CILi128EEES8_NS7_ILi64EEEEEENS_10bfloat16_tEfNS_4arch4Sm80ELb0ELb0ELb1ELb1ELb1ELb0ELb0ELb0ELi2ELi4ELi4ELi4ELb0EEENS1_21CollectiveEpilogueBwdISA_SB_SD_Li256ELb1ELb0ELi2EEENS1_19SingleTileSchedulerILb1ELb0ELb0ELi128EEEEEEEEEvNT_6ParamsE$_ZZN4cuteplIJNS_1CILi0EEES2_EJiS2_EEEDaRKNS_15ArithmeticTupleIJDpT_EEERKNS3_IJDpT0_EEEENKUlDpRKT_E_clIJiS2_EEEDaSH_)
$_ZN7cutlass13device_kernelIN5flash19enable_sm80_to_sm89INS1_16FlashAttnBwdSm80INS1_25CollectiveMainloopBwdSm80ILi2ELi2EN4cute5tupleIJNS5_1CILi128EEES8_NS7_ILi64EEEEEENS_10bfloat16_tEfNS_4arch4Sm80ELb0ELb0ELb1ELb1ELb1ELb0ELb0ELb0ELi2ELi4ELi4ELi4ELb0EEENS1_21CollectiveEpilogueBwdISA_SB_SD_Li256ELb1ELb0ELi2EEENS1_19SingleTileSchedulerILb1ELb0ELb0ELi128EEEEEEEEEvNT_6ParamsE$_ZZN4cuteplIJNS_1CILi0EEES2_EJiS2_EEEDaRKNS_15ArithmeticTupleIJDpT_EEERKNS3_IJDpT0_EEEENKUlDpRKT_E_clIJiS2_EEEDaSH_:
[----:B------:R-:W-:Y:S02]  /*112f0*/  IADD3 R2, R1, 0x16a8, RZ ;  /* 0x000016a801027810 */ /* 0x000fe40007ffe0ff */
[----:B------:R-:W-:Y:S02]  /*11300*/  MOV R10, 0x11330 ;  /* 0x00011330000a7802 */ /* 0x000fe40000000f00 */
[----:B------:R-:W-:Y:S02]  /*11310*/  IADD3 R2, R2, c[0x0][0x20], RZ ;  /* 0x0000080002027a10 */ /* 0x000fe40007ffe0ff */
[----:B------:R-:W-:Y:S05]  /*11320*/  CALL.REL.NOINC `($_ZN7cutlass13device_kernelIN5flash19enable_sm80_to_sm89INS1_16FlashAttnBwdSm80INS1_25CollectiveMainloopBwdSm80ILi2ELi2EN4cute5tupleIJNS5_1CILi128EEES8_NS7_ILi64EEEEEENS_10bfloat16_tEfNS_4arch4Sm80ELb0ELb0ELb1ELb1ELb1ELb0ELb0ELb0ELi2ELi4ELi4ELi4ELb0EEENS1_21CollectiveEpilogueBwdISA_SB_SD_Li256ELb1ELb0ELi2EEENS1_19SingleTileSchedulerILb1ELb0ELb0ELi128EEEEEEEEEvNT_6ParamsE$_ZN4cute5tupleIJiNS_1CILi0EEEEEC2ERKiRKS2_) ;  /* 0xffffaff000007944 */ /* 0x000fea0003c3ffff */
[----:B------:R2:W5:Y:S01]  /*11330*/  LDL R27, [R1+0x16a8] ;  /* 0x0016a800011b7983 */ /* 0x0005620000100800 */
[----:B------:R-:W-:-:S04]  /*11340*/  MOV R5, 0x0 ;  /* 0x0000000000057802 */ /* 0x000fc80000000f00 */
[----:B------:R-:W-:Y:S05]  /*11350*/  RET.REL.NODEC R4 `(_ZN7cutlass13device_kernelIN5flash19enable_sm80_to_sm89INS1_16FlashAttnBwdSm80INS1_25CollectiveMainloopBwdSm80ILi2ELi2EN4cute5tupleIJNS5_1CILi128EEES8_NS7_ILi64EEEEEENS_10bfloat16_tEfNS_4arch4Sm80ELb0ELb0ELb1ELb1ELb1ELb0ELb0ELb0ELi2ELi4ELi4ELi4ELb0EEENS1_21CollectiveEpilogueBwdISA_SB_SD_Li256ELb1ELb0ELi2EEENS1_19SingleTileSchedulerILb1ELb0ELb0ELi128EEEEEEEEEvNT_6ParamsE) ;  /* 0xfffeeca004007950 */ /* 0x000fea0003c3ffff */
        .type           $_ZN7cutlass13device_kernelIN5flash19enable_sm80_to_sm89INS1_16FlashAttnBwdSm80INS1_25CollectiveMainloopBwdSm80ILi2ELi2EN4cute5tupleIJNS5_1CILi128EEES8_NS7_ILi64EEEEEENS_10bfloat16_tEfNS_4arch4Sm80ELb0ELb0ELb1ELb1ELb1ELb0ELb0ELb0ELi2ELi4ELi4ELi4ELb0EEENS1_21CollectiveEpilogueBwdISA_SB_SD_Li256ELb1ELb0ELi2EEENS1_19SingleTileSchedulerILb1ELb0ELb0ELi128EEEEEEEEEvNT_6ParamsE$_ZZN4cuteplIJNS_1CILi0EEES2_EJiiEEEDaRKNS_15ArithmeticTupleIJDpT_EEERKNS3_IJDpT0_EEEENKUlDpRKT_E_clIJiiEEEDaSH_,@function
        .size           $_ZN7cutlass13device_kernelIN5flash19enable_sm80_to_sm89INS1_16FlashAttnBwdSm80INS1_25CollectiveMainloopBwdSm80ILi2ELi2EN4cute5tupleIJNS5_1CILi128EEES8_NS7_ILi64EEEEEENS_10bfloat16_tEfNS_4arch4Sm80ELb0ELb0ELb1ELb1ELb1ELb0ELb0ELb0ELi2ELi4ELi4ELi4ELb0EEENS1_21CollectiveEpilogueBwdISA_SB_SD_Li256ELb1ELb0ELi2EEENS1_19SingleTileSchedulerILb1ELb0ELb0ELi128EEEEEEEEEvNT_6ParamsE$_ZZN4cuteplIJNS_1CILi0EEES2_EJiiEEEDaRKNS_15ArithmeticTupleIJDpT_EEERKNS3_IJDpT0_EEEENKUlDpRKT_E_clIJiiEEEDaSH_,($_ZN7cutlass13device_kernelIN5flash19enable_sm80_to_sm89INS1_16FlashAttnBwdSm80INS1_25CollectiveMainloopBwdSm80ILi2ELi2EN4cute5tupleIJNS5_1CILi128EEES8_NS7_ILi64EEEEEENS_10bfloat16_tEfNS_4arch4Sm80ELb0ELb0ELb1ELb1ELb1ELb0ELb0ELb0ELi2ELi4ELi4ELi4ELb0EEENS1_21CollectiveEpilogueBwdISA_SB_SD_Li256ELb1ELb0ELi2EEENS1_19SingleTileSchedulerILb1ELb0ELb0ELi128EEEEEEEEEvNT_6ParamsE$_ZZN4cuteplIJNS_1CILi0EEEiEJS2_iEEEDaRKNS_15ArithmeticTupleIJDpT_EEERKNS3_IJDpT0_EEEENKUlDpRKT_E_clIJS2_iEEEDaSH_ - $_ZN7cutlass13device_kernelIN5flash19enable_sm80_to_sm89INS1_16FlashAttnBwdSm80INS1_25CollectiveMainloopBwdSm80ILi2ELi2EN4cute5tupleIJNS5_1CILi128EEES8_NS7_ILi64EEEEEENS_10bfloat16_tEfNS_4arch4Sm80ELb0ELb0ELb1ELb1ELb1ELb0ELb0ELb0ELi2ELi4ELi4ELi4ELb0EEENS1_21CollectiveEpilogueBwdISA_SB_SD_Li256ELb1ELb0ELi2EEENS1_19SingleTileSchedulerILb1ELb0ELb0ELi128EEEEEEEEEvNT_6ParamsE$_ZZN4cuteplIJNS_1CILi0EEES2_EJiiEEEDaRKNS_15ArithmeticTupleIJDpT_EEERKNS3_IJDpT0_EEEENKUlDpRKT_E_clIJiiEEEDaSH_)
$_ZN7cutlass13device_kernelIN5flash19enable_sm80_to_sm89INS1_16FlashAttnBwdSm80INS1_25CollectiveMainloopBwdSm80ILi2ELi2EN4cute5tupleIJNS5_1CILi128EEES8_NS7_ILi64EEEEEENS_10bfloat16_tEfNS_4arch4Sm80ELb0ELb0ELb1ELb1ELb1ELb0ELb0ELb0ELi2ELi4ELi4ELi4ELb0EEENS1_21CollectiveEpilogueBwdISA_SB_SD_Li256ELb1ELb0ELi2EEENS1_19SingleTileSchedulerILb1ELb0ELb0ELi128EEEEEEEEEvNT_6ParamsE$_ZZN4cuteplIJNS_1CILi0EEES2_EJiiEEEDaRKNS_15ArithmeticTupleIJDpT_EEERKNS3_IJDpT0_EEEENKUlDpRKT_E_clIJiiEEEDaSH_:
        /* <DEDUP_REMOVED lines=8> */
        .type           $_ZN7cutlass13device_kernelIN5flash19enable_sm80_to_sm89INS1_16FlashAttnBwdSm80INS1_25CollectiveMainloopBwdSm80ILi2ELi2EN4cute5tupleIJNS5_1CILi128EEES8_NS7_ILi64EEEEEENS_10bfloat16_tEfNS_4arch4Sm80ELb0ELb0ELb1ELb1ELb1ELb0ELb0ELb0ELi2ELi4ELi4ELi4ELb0EEENS1_21CollectiveEpilogueBwdISA_SB_SD_Li256ELb1ELb0ELi2EEENS1_19SingleTileSchedulerILb1ELb0ELb0ELi128EEEEEEEEEvNT_6ParamsE$_ZZN4cuteplIJNS_1CILi0EEEiEJS2_iEEEDaRKNS_15ArithmeticTupleIJDpT_EEERKNS3_IJDpT0_EEEENKUlDpRKT_E_clIJS2_iEEEDaSH_,@function
        .size           $_ZN7cutlass13device_kernelIN5flash19enable_sm80_to_sm89INS1_16FlashAttnBwdSm80INS1_25CollectiveMainloopBwdSm80ILi2ELi2EN4cute5tupleIJNS5_1CILi128EEES8_NS7_ILi64EEEEEENS_10bfloat16_tEfNS_4arch4Sm80ELb0ELb0ELb1ELb1ELb1ELb0ELb0ELb0ELi2ELi4ELi4ELi4ELb0EEENS1_21CollectiveEpilogueBwdISA_SB_SD_Li256ELb1ELb0ELi2EEENS1_19SingleTileSchedulerILb1ELb0ELb0ELi128EEEEEEEEEvNT_6ParamsE$_ZZN4cuteplIJNS_1CILi0EEEiEJS2_iEEEDaRKNS_15ArithmeticTupleIJDpT_EEERKNS3_IJDpT0_EEEENKUlDpRKT_E_clIJS2_iEEEDaSH_,($_ZN7cutlass13device_kernelIN5flash19enable_sm80_to_sm89INS1_16FlashAttnBwdSm80INS1_25CollectiveMainloopBwdSm80ILi2ELi2EN4cute5tupleIJNS5_1CILi128EEES8_NS7_ILi64EEEEEENS_10bfloat16_tEfNS_4arch4Sm80ELb0ELb0ELb1ELb1ELb1ELb0ELb0ELb0ELi2ELi4ELi4ELi4ELb0EEENS1_21CollectiveEpilogueBwdISA_SB_SD_Li256ELb1ELb0ELi2EEENS1_19SingleTileSchedulerILb1ELb0ELb0ELi128EEEEEEEEEvNT_6ParamsE$_ZZN4cuteplIJNS_1CILi0EEEiEJiEEEDaRKNS_15ArithmeticTupleIJDpT_EEERKNS3_IJDpT0_EEEENKUlDpRKT_E_clIJiiEEEDaSH_ - $_ZN7cutlass13device_kernelIN5flash19enable_sm80_to_sm89INS1_16FlashAttnBwdSm80INS1_25CollectiveMainloopBwdSm80ILi2ELi2EN4cute5tupleIJNS5_1CILi128EEES8_NS7_ILi64EEEEEENS_10bfloat16_tEfNS_4arch4Sm80ELb0ELb0ELb1ELb1ELb1ELb0ELb0ELb0ELi2ELi4ELi4ELi4ELb0EEENS1_21CollectiveEpilogueBwdISA_SB_SD_Li256ELb1ELb0ELi2EEENS1_19SingleTileSchedulerILb1ELb0ELb0ELi128EEEEEEEEEvNT_6ParamsE$_ZZN4cuteplIJNS_1CILi0EEEiEJS2_iEEEDaRKNS_15ArithmeticTupleIJDpT_EEERKNS3_IJDpT0_EEEENKUlDpRKT_E_clIJS2_iEEEDaSH_)
$_ZN7cutlass13device_kernelIN5flash19enable_sm80_to_sm89INS1_16FlashAttnBwdSm80INS1_25CollectiveMainloopBwdSm80ILi2ELi2EN4cute5tupleIJNS5_1CILi128EEES8_NS7_ILi64EEEEEENS_10bfloat16_tEfNS_4arch4Sm80ELb0ELb0ELb1ELb1ELb1ELb0ELb0ELb0ELi2ELi4ELi4ELi4ELb0EEENS1_21CollectiveEpilogueBwdISA_SB_SD_Li256ELb1ELb0ELi2EEENS1_19SingleTileSchedulerILb1ELb0ELb0ELi128EEEEEEEEEvNT_6ParamsE$_ZZN4cuteplIJNS_1CILi0EEEiEJS2_iEEEDaRKNS_15ArithmeticTupleIJDpT_EEERKNS3_IJDpT0_EEEENKUlDpRKT_E_clIJS2_iEEEDaSH_:
[----:B------:R-:W-:Y:S02]  /*113e0*/  IADD3 R11, R1, 0x13b8, RZ ;  /* 0x000013b8010b7810 */ /* 0x000fe40007ffe0ff */
[----:B------:R-:W-:Y:S02]  /*113f0*/  MOV R6, 0x11420 ;  /* 0x0001142000067802 */ /* 0x000fe40000000f00 */
[----:B------:R-:W-:Y:S02]  /*11400*/  IADD3 R11, R11, c[0x0][0x20], RZ ;  /* 0x000008000b0b7a10 */ /* 0x000fe40007ffe0ff */
[----:B------:R-:W-:Y:S05]  /*11410*/  CALL.REL.NOINC `($_ZN7cutlass13device_kernelIN5flash19enable_sm80_to_sm89INS1_16FlashAttnBwdSm80INS1_25CollectiveMainloopBwdSm80ILi2ELi2EN4cute5tupleIJNS5_1CILi128EEES8_NS7_ILi64EEEEEENS_10bfloat16_tEfNS_4arch4Sm80ELb0ELb0ELb1ELb1ELb1ELb0ELb0ELb0ELi2ELi4ELi4ELi4ELb0EEENS1_21CollectiveEpilogueBwdISA_SB_SD_Li256ELb1ELb0ELi2EEENS1_19SingleTileSchedulerILb1ELb0ELb0ELi128EEEEEEEEEvNT_6ParamsE$_ZN4cute5tupleIJNS_1CILi0EEEiEEC2ERKS2_RKi) ;  /* 0xffffadc000007944 */ /* 0x000fea0003c3ffff */
[----:B------:R1:W5:Y:S01]  /*11420*/  LDL R3, [R1+0x13b8] ;  /* 0x0013b80001037983 */ /* 0x0003620000100800 */
[----:B------:R-:W-:-:S04]  /*11430*/  MOV R11, 0x0 ;  /* 0x00000000000b7802 */ /* 0x000fc80000000f00 */
[----:B------:R-:W-:Y:S05]  /*11440*/  RET.REL.NODEC R10 `(_ZN7cutlass13device_kernelIN5flash19enable_sm80_to_sm89INS1_16FlashAttnBwdSm80INS1_25CollectiveMainloopBwdSm80ILi2ELi2EN4cute5tupleIJNS5_1CILi128EEES8_NS7_ILi64EEEEEENS_10bfloat16_tEfNS_4arch4Sm80ELb0ELb0ELb1ELb1ELb1ELb0ELb0ELb0ELi2ELi4ELi4ELi4ELb0EEENS1_21CollectiveEpilogueBwdISA_SB_SD_Li256ELb1ELb0ELi2EEENS1_19SingleTileSchedulerILb1ELb0ELb0ELi128EEEEEEEEEvNT_6ParamsE) ;  /* 0xfffeebb00a007950 */ /* 0x000fea0003c3ffff */
        .type           $_ZN7cutlass13device_kernelIN5flash19enable_sm80_to_sm89INS1_16FlashAttnBwdSm80INS1_25CollectiveMainloopBwdSm80ILi2ELi2EN4cute5tupleIJNS5_1CILi128EEES8_NS7_ILi64EEEEEENS_10bfloat16_tEfNS_4arch4Sm80ELb0ELb0ELb1ELb1ELb1ELb0ELb0ELb0ELi2ELi4ELi4ELi4ELb0EEENS1_21CollectiveEpilogueBwdISA_SB_SD_Li256ELb1ELb0ELi2EEENS1_19SingleTileSchedulerILb1ELb0ELb0ELi128EEEEEEEEEvNT_6ParamsE$_ZZN4cuteplIJNS_1CILi0EEEiEJiEEEDaRKNS_15ArithmeticTupleIJDpT_EEERKNS3_IJDpT0_EEEENKUlDpRKT_E_clIJiiEEEDaSH_,@function
        .size           $_ZN7cutlass13device_kernelIN5flash19enable_sm80_to_sm89INS1_16FlashAttnBwdSm80INS1_25CollectiveMainloopBwdSm80ILi2ELi2EN4cute5tupleIJNS5_1CILi128EEES8_NS7_ILi64EEEEEENS_10bfloat16_tEfNS_4arch4Sm80ELb0ELb0ELb1ELb1ELb1ELb0ELb0ELb0ELi2ELi4ELi4ELi4ELb0EEENS1_21CollectiveEpilogueBwdISA_SB_SD_Li256ELb1ELb0ELi2EEENS1_19SingleTileSchedulerILb1ELb0ELb0ELi128EEEEEEEEEvNT_6ParamsE$_ZZN4cuteplIJNS_1CILi0EEEiEJiEEEDaRKNS_15ArithmeticTupleIJDpT_EEERKNS3_IJDpT0_EEEENKUlDpRKT_E_clIJiiEEEDaSH_,($_ZN7cutlass13device_kernelIN5flash19enable_sm80_to_sm89INS1_16FlashAttnBwdSm80INS1_25CollectiveMainloopBwdSm80ILi2ELi2EN4cute5tupleIJNS5_1CILi128EEES8_NS7_ILi64EEEEEENS_10bfloat16_tEfNS_4arch4Sm80ELb0ELb0ELb1ELb1ELb1ELb0ELb0ELb0ELi2ELi4ELi4ELi4ELb0EEENS1_21CollectiveEpilogueBwdISA_SB_SD_Li256ELb1ELb0ELi2EEENS1_19SingleTileSchedulerILb1ELb0ELb0ELi128EEEEEEEEEvNT_6ParamsE$_ZZN4cuteplIJiEJNS_1CILi0EEEEEEDaRKNS_15ArithmeticTupleIJDpT_EEERKNS3_IJDpT0_EEEENKUlDpRKT_E_clIJiEEEDaSH_ - $_ZN7cutlass13device_kernelIN5flash19enable_sm80_to_sm89INS1_16FlashAttnBwdSm80INS1_25CollectiveMainloopBwdSm80ILi2ELi2EN4cute5tupleIJNS5_1CILi128EEES8_NS7_ILi64EEEEEENS_10bfloat16_tEfNS_4arch4Sm80ELb0ELb0ELb1ELb1ELb1ELb0ELb0ELb0ELi2ELi4ELi4ELi4ELb0EEENS1_21CollectiveEpilogueBwdISA_SB_SD_Li256ELb1ELb0ELi2EEENS1_19SingleTileSchedulerILb1ELb0ELb0ELi128EEEEEEEEEvNT_6ParamsE$_ZZN4cuteplIJNS_1CILi0EEEiEJiEEEDaRKNS_15ArithmeticTupleIJDpT_EEERKNS3_IJDpT0_EEEENKUlDpRKT_E_clIJiiEEEDaSH_)
$_ZN7cutlass13device_kernelIN5flash19enable_sm80_to_sm89INS1_16FlashAttnBwdSm80INS1_25CollectiveMainloopBwdSm80ILi2ELi2EN4cute5tupleIJNS5_1CILi128EEES8_NS7_ILi64EEEEEENS_10bfloat16_tEfNS_4arch4Sm80ELb0ELb0ELb1ELb1ELb1ELb0ELb0ELb0ELi2ELi4ELi4ELi4ELb0EEENS1_21CollectiveEpilogueBwdISA_SB_SD_Li256ELb1ELb0ELi2EEENS1_19SingleTileSchedulerILb1ELb0ELb0ELi128EEEEEEEEEvNT_6ParamsE$_ZZN4cuteplIJNS_1CILi0EEEiEJiEEEDaRKNS_15ArithmeticTupleIJDpT_EEERKNS3_IJDpT0_EEEENKUlDpRKT_E_clIJiiEEEDaSH_:
[----:B------:R-:W-:Y:S01]  /*11450*/  IADD3 R3, R1, 0x13b8, RZ ;  /* 0x000013b801037810 */ /* 0x000fe20007ffe0ff */
[----:B------:R-:W-:Y:S01]  /*11460*/  IMAD.MOV.U32 R2, RZ, RZ, R15 ;  /* 0x000000ffff027224 */ /* 0x000fe200078e000f */
[----:B------:R-:W-:Y:S02]  /*11470*/  MOV R6, 0x114a0 ;  /* 0x000114a000067802 */ /* 0x000fe40000000f00 */
[----:B------:R-:W-:Y:S02]  /*11480*/  IADD3 R3, R3, c[0x0][0x20], RZ ;  /* 0x0000080003037a10 */ /* 0x000fe40007ffe0ff */
[----:B------:R-:W-:Y:S05]  /*11490*/  CALL.REL.NOINC `($_ZN7cutlass13device_kernelIN5flash19enable_sm80_to_sm89INS1_16FlashAttnBwdSm80INS1_25CollectiveMainloopBwdSm80ILi2ELi2EN4cute5tupleIJNS5_1CILi128EEES8_NS7_ILi64EEEEEENS_10bfloat16_tEfNS_4arch4Sm80ELb0ELb0ELb1ELb1ELb1ELb0ELb0ELb0ELi2ELi4ELi4ELi4ELb0EEENS1_21CollectiveEpilogueBwdISA_SB_SD_Li256ELb1ELb0ELi2EEENS1_19SingleTileSchedulerILb1ELb0ELb0ELi128EEEEEEEEEvNT_6ParamsE$_ZN4cute5tupleIJiiEEC2ERKiS3_) ;  /* 0xffffaec000007944 */ /* 0x000fea0003c3ffff */
[----:B------:R1:W5:Y:S01]  /*114a0*/  LDL.64 R18, [R1+0x13b8] ;  /* 0x0013b80001127983 */ /* 0x0003620000100a00 */
[----:B------:R-:W-:Y:S02]  /*114b0*/  MOV R2, R4 ;  /* 0x0000000400027202 */ /* 0x000fe40000000f00 */
[----:B------:R-:W-:-:S04]  /*114c0*/  MOV R3, 0x0 ;  /* 0x0000000000037802 */ /* 0x000fc80000000f00 */
[----:B------:R-:W-:Y:S05]  /*114d0*/  RET.REL.NODEC R2 `(_ZN7cutlass13device_kernelIN5flash19enable_sm80_to_sm89INS1_16FlashAttnBwdSm80INS1_25CollectiveMainloopBwdSm80ILi2ELi2EN4cute5tupleIJNS5_1CILi128EEES8_NS7_ILi64EEEEEENS_10bfloat16_tEfNS_4arch4Sm80ELb0ELb0ELb1ELb1ELb1ELb0ELb0ELb0ELi2ELi4ELi4ELi4ELb0EEENS1_21CollectiveEpilogueBwdISA_SB_SD_Li256ELb1ELb0ELi2EEENS1_19SingleTileSchedulerILb1ELb0ELb0ELi128EEEEEEEEEvNT_6ParamsE) ;  /* 0xfffeeb2002007950 */ /* 0x000fea0003c3ffff */
        .type           $_ZN7cutlass13device_kernelIN5flash19enable_sm80_to_sm89INS1_16FlashAttnBwdSm80INS1_25CollectiveMainloopBwdSm80ILi2ELi2EN4cute5tupleIJNS5_1CILi128EEES8_NS7_ILi64EEEEEENS_10bfloat16_tEfNS_4arch4Sm80ELb0ELb0ELb1ELb1ELb1ELb0ELb0ELb0ELi2ELi4ELi4ELi4ELb0EEENS1_21CollectiveEpilogueBwdISA_SB_SD_Li256ELb1ELb0ELi2EEENS1_19SingleTileSchedulerILb1ELb0ELb0ELi128EEEEEEEEEvNT_6ParamsE$_ZZN4cuteplIJiEJNS_1CILi0EEEEEEDaRKNS_15ArithmeticTupleIJDpT_EEERKNS3_IJDpT0_EEEENKUlDpRKT_E_clIJiEEEDaSH_,@function
        .size           $_ZN7cutlass13device_kernelIN5flash19enable_sm80_to_sm89INS1_16FlashAttnBwdSm80INS1_25CollectiveMainloopBwdSm80ILi2ELi2EN4cute5tupleIJNS5_1CILi128EEES8_NS7_ILi64EEEEEENS_10bfloat16_tEfNS_4arch4Sm80ELb0ELb0ELb1ELb1ELb1ELb0ELb0ELb0ELi2ELi4ELi4ELi4ELb0EEENS1_21CollectiveEpilogueBwdISA_SB_SD_Li256ELb1ELb0ELi2EEENS1_19SingleTileSchedulerILb1ELb0ELb0ELi128EEEEEEEEEvNT_6ParamsE$_ZZN4cuteplIJiEJNS_1CILi0EEEEEEDaRKNS_15ArithmeticTupleIJDpT_EEERKNS3_IJDpT0_EEEENKUlDpRKT_E_clIJiEEEDaSH_,($_ZN7cutlass13device_kernelIN5flash19enable_sm80_to_sm89INS1_16FlashAttnBwdSm80INS1_25CollectiveMainloopBwdSm80ILi2ELi2EN4cute5tupleIJNS5_1CILi128EEES8_NS7_ILi64EEEEEENS_10bfloat16_tEfNS_4arch4Sm80ELb0ELb0ELb1ELb1ELb1ELb0ELb0ELb0ELi2ELi4ELi4ELi4ELb0EEENS1_21CollectiveEpilogueBwdISA_SB_SD_Li256ELb1ELb0ELi2EEENS1_19SingleTileSchedulerILb1ELb0ELb0ELi128EEEEEEEEEvNT_6ParamsE$_ZZN4cuteplIJiEJNS_1CILi0EEEiEEEDaRKNS_15ArithmeticTupleIJDpT_EEERKNS3_IJDpT0_EEEENKUlDpRKT_E_clIJiiEEEDaSH_ - $_ZN7cutlass13device_kernelIN5flash19enable_sm80_to_sm89INS1_16FlashAttnBwdSm80INS1_25CollectiveMainloopBwdSm80ILi2ELi2EN4cute5tupleIJNS5_1CILi128EEES8_NS7_ILi64EEEEEENS_10bfloat16_tEfNS_4arch4Sm80ELb0ELb0ELb1ELb1ELb1ELb0ELb0ELb0ELi2ELi4ELi4ELi4ELb0EEENS1_21CollectiveEpilogueBwdISA_SB_SD_Li256ELb1ELb0ELi2EEENS1_19SingleTileSchedulerILb1ELb0ELb0ELi128EEEEEEEEEvNT_6ParamsE$_ZZN4cuteplIJiEJNS_1CILi0EEEEEEDaRKNS_15ArithmeticTupleIJDpT_EEERKNS3_IJDpT0_EEEENKUlDpRKT_E_clIJiEEEDaSH_)
$_ZN7cutlass13device_kernelIN5flash19enable_sm80_to_sm89INS1_16FlashAttnBwdSm80INS1_25CollectiveMainloopBwdSm80ILi2ELi2EN4cute5tupleIJNS5_1CILi128EEES8_NS7_ILi64EEEEEENS_10bfloat16_tEfNS_4arch4Sm80ELb0ELb0ELb1ELb1ELb1ELb0ELb0ELb0ELi2ELi4ELi4ELi4ELb0EEENS1_21CollectiveEpilogueBwdISA_SB_SD_Li256ELb1ELb0ELi2EEENS1_19SingleTileSchedulerILb1ELb0ELb0ELi128EEEEEEEEEvNT_6ParamsE$_ZZN4cuteplIJiEJNS_1CILi0EEEEEEDaRKNS_15ArithmeticTupleIJDpT_EEERKNS3_IJDpT0_EEEENKUlDpRKT_E_clIJiEEEDaSH_:
[----:B------:R-:W-:Y:S02]  /*114e0*/  IADD3 R2, R1, 0x16a8, RZ ;  /* 0x000016a801027810 */ /* 0x000fe40007ffe0ff */
[----:B------:R-:W-:Y:S02]  /*114f0*/  MOV R10, 0x11520 ;  /* 0x00011520000a7802 */ /* 0x000fe40000000f00 */
[----:B------:R-:W-:Y:S02]  /*11500*/  IADD3 R2, R2, c[0x0][0x20], RZ ;  /* 0x0000080002027a10 */ /* 0x000fe40007ffe0ff */
[----:B------:R-:W-:Y:S05]  /*11510*/  CALL.REL.NOINC `($_ZN7cutlass13device_kernelIN5flash19enable_sm80_to_sm89INS1_16FlashAttnBwdSm80INS1_25CollectiveMainloopBwdSm80ILi2ELi2EN4cute5tupleIJNS5_1CILi128EEES8_NS7_ILi64EEEEEENS_10bfloat16_tEfNS_4arch4Sm80ELb0ELb0ELb1ELb1ELb1ELb0ELb0ELb0ELi2ELi4ELi4ELi4ELb0EEENS1_21CollectiveEpilogueBwdISA_SB_SD_Li256ELb1ELb0ELi2EEENS1_19SingleTileSchedulerILb1ELb0ELb0ELi128EEEEEEEEEvNT_6ParamsE$_ZN4cute5tupleIJiEEC2ERKi) ;  /* 0xffffadb000007944 */ /* 0x000fea0003c3ffff */
[----:B------:R1:W5:Y:S01]  /*11520*/  LDL R2, [R1+0x16a8] ;  /* 0x0016a80001027983 */ /* 0x0003620000100800 */
[----:B------:R-:W-:-:S04]  /*11530*/  MOV R17, 0x0 ;  /* 0x0000000000117802 */ /* 0x000fc80000000f00 */
[----:B------:R-:W-:Y:S05]  /*11540*/  RET.REL.NODEC R16 `(_ZN7cutlass13device_kernelIN5flash19enable_sm80_to_sm89INS1_16FlashAttnBwdSm80INS1_25CollectiveMainloopBwdSm80ILi2ELi2EN4cute5tupleIJNS5_1CILi128EEES8_NS7_ILi64EEEEEENS_10bfloat16_tEfNS_4arch4Sm80ELb0ELb0ELb1ELb1ELb1ELb0ELb0ELb0ELi2ELi4ELi4ELi4ELb0EEENS1_21CollectiveEpilogueBwdISA_SB_SD_Li256ELb1ELb0ELi2EEENS1_19SingleTileSchedulerILb1ELb0ELb0ELi128EEEEEEEEEvNT_6ParamsE) ;  /* 0xfffeeab010007950 */ /* 0x000fea0003c3ffff */
        .type           $_ZN7cutlass13device_kernelIN5flash19enable_sm80_to_sm89INS1_16FlashAttnBwdSm80INS1_25CollectiveMainloopBwdSm80ILi2ELi2EN4cute5tupleIJNS5_1CILi128EEES8_NS7_ILi64EEEEEENS_10bfloat16_tEfNS_4arch4Sm80ELb0ELb0ELb1ELb1ELb1ELb0ELb0ELb0ELi2ELi4ELi4ELi4ELb0EEENS1_21CollectiveEpilogueBwdISA_SB_SD_Li256ELb1ELb0ELi2EEENS1_19SingleTileSchedulerILb1ELb0ELb0ELi128EEEEEEEEEvNT_6ParamsE$_ZZN4cuteplIJiEJNS_1CILi0EEEiEEEDaRKNS_15ArithmeticTupleIJDpT_EEERKNS3_IJDpT0_EEEENKUlDpRKT_E_clIJiiEEEDaSH_,@function
        .size           $_ZN7cutlass13device_kernelIN5flash19enable_sm80_to_sm89INS1_16FlashAttnBwdSm80INS1_25CollectiveMainloopBwdSm80ILi2ELi2EN4cute5tupleIJNS5_1CILi128EEES8_NS7_ILi64EEEEEENS_10bfloat16_tEfNS_4arch4Sm80ELb0ELb0ELb1ELb1ELb1ELb0ELb0ELb0ELi2ELi4ELi4ELi4ELb0EEENS1_21CollectiveEpilogueBwdISA_SB_SD_Li256ELb1ELb0ELi2EEENS1_19SingleTileSchedulerILb1ELb0ELb0ELi128EEEEEEEEEvNT_6ParamsE$_ZZN4cuteplIJiEJNS_1CILi0EEEiEEEDaRKNS_15ArithmeticTupleIJDpT_EEERKNS3_IJDpT0_EEEENKUlDpRKT_E_clIJiiEEEDaSH_,($_ZN7cutlass13device_kernelIN5flash19enable_sm80_to_sm89INS1_16FlashAttnBwdSm80INS1_25CollectiveMainloopBwdSm80ILi2ELi2EN4cute5tupleIJNS5_1CILi128EEES8_NS7_ILi64EEEEEENS_10bfloat16_tEfNS_4arch4Sm80ELb0ELb0ELb1ELb1ELb1ELb0ELb0ELb0ELi2ELi4ELi4ELi4ELb0EEENS1_21CollectiveEpilogueBwdISA_SB_SD_Li256ELb1ELb0ELi2EEENS1_19SingleTileSchedulerILb1ELb0ELb0ELi128EEEEEEEEEvNT_6ParamsE$_ZZN4cuteplIJiiEJNS_1CILi0EEES2_EEEDaRKNS_15ArithmeticTupleIJDpT_EEERKNS3_IJDpT0_EEEENKUlDpRKT_E_clIJiiEEEDaSH_ - $_ZN7cutlass13device_kernelIN5flash19enable_sm80_to_sm89INS1_16FlashAttnBwdSm80INS1_25CollectiveMainloopBwdSm80ILi2ELi2EN4cute5tupleIJNS5_1CILi128EEES8_NS7_ILi64EEEEEENS_10bfloat16_tEfNS_4arch4Sm80ELb0ELb0ELb1ELb1ELb1ELb0ELb0ELb0ELi2ELi4ELi4ELi4ELb0EEENS1_21CollectiveEpilogueBwdISA_SB_SD_Li256ELb1ELb0ELi2EEENS1_19SingleTileSchedulerILb1ELb0ELb0ELi128EEEEEEEEEvNT_6ParamsE$_ZZN4cuteplIJiEJNS_1CILi0EEEiEEEDaRKNS_15ArithmeticTupleIJDpT_EEERKNS3_IJDpT0_EEEENKUlDpRKT_E_clIJiiEEEDaSH_)
$_ZN7cutlass13device_kernelIN5flash19enable_sm80_to_sm89INS1_16FlashAttnBwdSm80INS1_25CollectiveMainloopBwdSm80ILi2ELi2EN4cute5tupleIJNS5_1CILi128EEES8_NS7_ILi64EEEEEENS_10bfloat16_tEfNS_4arch4Sm80ELb0ELb0ELb1ELb1ELb1ELb0ELb0ELb0ELi2ELi4ELi4ELi4ELb0EEENS1_21CollectiveEpilogueBwdISA_SB_SD_Li256ELb1ELb0ELi2EEENS1_19SingleTileSchedulerILb1ELb0ELb0ELi128EEEEEEEEEvNT_6ParamsE$_ZZN4cuteplIJiEJNS_1CILi0EEEiEEEDaRKNS_15ArithmeticTupleIJDpT_EEERKNS3_IJDpT0_EEEENKUlDpRKT_E_clIJiiEEEDaSH_:
        /* <DEDUP_REMOVED lines=8> */
        .type           $_ZN7cutlass13device_kernelIN5flash19enable_sm80_to_sm89INS1_16FlashAttnBwdSm80INS1_25CollectiveMainloopBwdSm80ILi2ELi2EN4cute5tupleIJNS5_1CILi128EEES8_NS7_ILi64EEEEEENS_10bfloat16_tEfNS_4arch4Sm80ELb0ELb0ELb1ELb1ELb1ELb0ELb0ELb0ELi2ELi4ELi4ELi4ELb0EEENS1_21CollectiveEpilogueBwdISA_SB_SD_Li256ELb1ELb0ELi2EEENS1_19SingleTileSchedulerILb1ELb0ELb0ELi128EEEEEEEEEvNT_6ParamsE$_ZZN4cuteplIJiiEJNS_1CILi0EEES2_EEEDaRKNS_15ArithmeticTupleIJDpT_EEERKNS3_IJDpT0_EEEENKUlDpRKT_E_clIJiiEEEDaSH_,@function
        .size           $_ZN7cutlass13device_kernelIN5flash19enable_sm80_to_sm89INS1_16FlashAttnBwdSm80INS1_25CollectiveMainloopBwdSm80ILi2ELi2EN4cute5tupleIJNS5_1CILi128EEES8_NS7_ILi64EEEEEENS_10bfloat16_tEfNS_4arch4Sm80ELb0ELb0ELb1ELb1ELb1ELb0ELb0ELb0ELi2ELi4ELi4ELi4ELb0EEENS1_21CollectiveEpilogueBwdISA_SB_SD_Li256ELb1ELb0ELi2EEENS1_19SingleTileSchedulerILb1ELb0ELb0ELi128EEEEEEEEEvNT_6ParamsE$_ZZN4cuteplIJiiEJNS_1CILi0EEES2_EEEDaRKNS_15ArithmeticTupleIJDpT_EEERKNS3_IJDpT0_EEEENKUlDpRKT_E_clIJiiEEEDaSH_,($_ZN7cutlass13device_kernelIN5flash19enable_sm80_to_sm89INS1_16FlashAttnBwdSm80INS1_25CollectiveMainloopBwdSm80ILi2ELi2EN4cute5tupleIJNS5_1CILi128EEES8_NS7_ILi64EEEEEENS_10bfloat16_tEfNS_4arch4Sm80ELb0ELb0ELb1ELb1ELb1ELb0ELb0ELb0ELi2ELi4ELi4ELi4ELb0EEENS1_21CollectiveEpilogueBwdISA_SB_SD_Li256ELb1ELb0ELi2EEENS1_19SingleTileSchedulerILb1ELb0ELb0ELi128EEEEEEEEEvNT_6ParamsE$_ZZN4cuteplIJiiEJiiEEEDaRKNS_15ArithmeticTupleIJDpT_EEERKNS1_IJDpT0_EEEENKUlDpRKT_E_clIJiiEEEDaSF_ - $_ZN7cutlass13device_kernelIN5flash19enable_sm80_to_sm89INS1_16FlashAttnBwdSm80INS1_25CollectiveMainloopBwdSm80ILi2ELi2EN4cute5tupleIJNS5_1CILi128EEES8_NS7_ILi64EEEEEENS_10bfloat16_tEfNS_4arch4Sm80ELb0ELb0ELb1ELb1ELb1ELb0ELb0ELb0ELi2ELi4ELi4ELi4ELb0EEENS1_21CollectiveEpilogueBwdISA_SB_SD_Li256ELb1ELb0ELi2EEENS1_19SingleTileSchedulerILb1ELb0ELb0ELi128EEEEEEEEEvNT_6ParamsE$_ZZN4cuteplIJiiEJNS_1CILi0EEES2_EEEDaRKNS_15ArithmeticTupleIJDpT_EEERKNS3_IJDpT0_EEEENKUlDpRKT_E_clIJiiEEEDaSH_)
$_ZN7cutlass13device_kernelIN5flash19enable_sm80_to_sm89INS1_16FlashAttnBwdSm80INS1_25CollectiveMainloopBwdSm80ILi2ELi2EN4cute5tupleIJNS5_1CILi128EEES8_NS7_ILi64EEEEEENS_10bfloat16_tEfNS_4arch4Sm80ELb0ELb0ELb1ELb1ELb1ELb0ELb0ELb0ELi2ELi4ELi4ELi4ELb0EEENS1_21CollectiveEpilogueBwdISA_SB_SD_Li256ELb1ELb0ELi2EEENS1_19SingleTileSchedulerILb1ELb0ELb0ELi128EEEEEEEEEvNT_6ParamsE$_ZZN4cuteplIJiiEJNS_1CILi0EEES2_EEEDaRKNS_15ArithmeticTupleIJDpT_EEERKNS3_IJDpT0_EEEENKUlDpRKT_E_clIJiiEEEDaSH_:
        /* <DEDUP_REMOVED lines=8> */
        .type           $_ZN7cutlass13device_kernelIN5flash19enable_sm80_to_sm89INS1_16FlashAttnBwdSm80INS1_25CollectiveMainloopBwdSm80ILi2ELi2EN4cute5tupleIJNS5_1CILi128EEES8_NS7_ILi64EEEEEENS_10bfloat16_tEfNS_4arch4Sm80ELb0ELb0ELb1ELb1ELb1ELb0ELb0ELb0ELi2ELi4ELi4ELi4ELb0EEENS1_21CollectiveEpilogueBwdISA_SB_SD_Li256ELb1ELb0ELi2EEENS1_19SingleTileSchedulerILb1ELb0ELb0ELi128EEEEEEEEEvNT_6ParamsE$_ZZN4cuteplIJiiEJiiEEEDaRKNS_15ArithmeticTupleIJDpT_EEERKNS1_IJDpT0_EEEENKUlDpRKT_E_clIJiiEEEDaSF_,@function
        .size           $_ZN7cutlass13device_kernelIN5flash19enable_sm80_to_sm89INS1_16FlashAttnBwdSm80INS1_25CollectiveMainloopBwdSm80ILi2ELi2EN4cute5tupleIJNS5_1CILi128EEES8_NS7_ILi64EEEEEENS_10bfloat16_tEfNS_4arch4Sm80ELb0ELb0ELb1ELb1ELb1ELb0ELb0ELb0ELi2ELi4ELi4ELi4ELb0EEENS1_21CollectiveEpilogueBwdISA_SB_SD_Li256ELb1ELb0ELi2EEENS1_19SingleTileSchedulerILb1ELb0ELb0ELi128EEEEEEEEEvNT_6ParamsE$_ZZN4cuteplIJiiEJiiEEEDaRKNS_15ArithmeticTupleIJDpT_EEERKNS1_IJDpT0_EEEENKUlDpRKT_E_clIJiiEEEDaSF_,($_ZN7cutlass13device_kernelIN5flash19enable_sm80_to_sm89INS1_16FlashAttnBwdSm80INS1_25CollectiveMainloopBwdSm80ILi2ELi2EN4cute5tupleIJNS5_1CILi128EEES8_NS7_ILi64EEEEEENS_10bfloat16_tEfNS_4arch4Sm80ELb0ELb0ELb1ELb1ELb1ELb0ELb0ELb0ELi2ELi4ELi4ELi4ELb0EEENS1_21CollectiveEpilogueBwdISA_SB_SD_Li256ELb1ELb0ELi2EEENS1_19SingleTileSchedulerILb1ELb0ELb0ELi128EEEEEEEEEvNT_6ParamsE$_ZZN5flash25CollectiveMainloopBwdSm80ILi2ELi2EN4cute5tupleIJNS1_1CILi128EEES4_NS3_ILi64EEEEEEN7cutlass10bfloat16_tEfNS7_4arch4Sm80ELb0ELb0ELb1ELb1ELb1ELb0ELb0ELb0ELi2ELi4ELi4ELi4ELb0EE3mmaINS_16FlashAttnBwdSm80ISB_NS_21CollectiveEpilogueBwdIS6_S8_SA_Li256ELb1ELb0ELi2EEENS_19SingleTileSchedulerILb1ELb0ELb0ELi128EEEE13SharedStorageENS1_6TensorINS1_11ArrayEngineIfLm32EEENS1_6LayoutINS2_IJNS2_IJNS3_ILi2EEESO_EEESO_NS3_ILi4EEEEEENS2_IJNS2_IJNS3_ILi1EEESO_EEESQ_NS3_ILi8EEEEEEEEEEEEbRKNSB_6ParamsERT0_S12_iNS2_IJiiiEEERT_ENKUlRT_iE_clINSK_INSL_IfLm64EEENSN_INS2_IJSP_SO_SU_EEESV_EEEEEEDaS17_i - $_ZN7cutlass13device_kernelIN5flash19enable_sm80_to_sm89INS1_16FlashAttnBwdSm80INS1_25CollectiveMainloopBwdSm80ILi2ELi2EN4cute5tupleIJNS5_1CILi128EEES8_NS7_ILi64EEEEEENS_10bfloat16_tEfNS_4arch4Sm80ELb0ELb0ELb1ELb1ELb1ELb0ELb0ELb0ELi2ELi4ELi4ELi4ELb0EEENS1_21CollectiveEpilogueBwdISA_SB_SD_Li256ELb1ELb0ELi2EEENS1_19SingleTileSchedulerILb1ELb0ELb0ELi128EEEEEEEEEvNT_6ParamsE$_ZZN4cuteplIJiiEJiiEEEDaRKNS_15ArithmeticTupleIJDpT_EEERKNS1_IJDpT0_EEEENKUlDpRKT_E_clIJiiEEEDaSF_)
$_ZN7cutlass13device_kernelIN5flash19enable_sm80_to_sm89INS1_16FlashAttnBwdSm80INS1_25CollectiveMainloopBwdSm80ILi2ELi2EN4cute5tupleIJNS5_1CILi128EEES8_NS7_ILi64EEEEEENS_10bfloat16_tEfNS_4arch4Sm80ELb0ELb0ELb1ELb1ELb1ELb0ELb0ELb0ELi2ELi4ELi4ELi4ELb0EEENS1_21CollectiveEpilogueBwdISA_SB_SD_Li256ELb1ELb0ELi2EEENS1_19SingleTileSchedulerILb1ELb0ELb0ELi128EEEEEEEEEvNT_6ParamsE$_ZZN4cuteplIJiiEJiiEEEDaRKNS_15ArithmeticTupleIJDpT_EEERKNS1_IJDpT0_EEEENKUlDpRKT_E_clIJiiEEEDaSF_:
        /* <DEDUP_REMOVED lines=8> */
        .type           $_ZN7cutlass13device_kernelIN5flash19enable_sm80_to_sm89INS1_16FlashAttnBwdSm80INS1_25CollectiveMainloopBwdSm80ILi2ELi2EN4cute5tupleIJNS5_1CILi128EEES8_NS7_ILi64EEEEEENS_10bfloat16_tEfNS_4arch4Sm80ELb0ELb0ELb1ELb1ELb1ELb0ELb0ELb0ELi2ELi4ELi4ELi4ELb0EEENS1_21CollectiveEpilogueBwdISA_SB_SD_Li256ELb1ELb0ELi2EEENS1_19SingleTileSchedulerILb1ELb0ELb0ELi128EEEEEEEEEvNT_6ParamsE$_ZZN5flash25CollectiveMainloopBwdSm80ILi2ELi2EN4cute5tupleIJNS1_1CILi128EEES4_NS3_ILi64EEEEEEN7cutlass10bfloat16_tEfNS7_4arch4Sm80ELb0ELb0ELb1ELb1ELb1ELb0ELb0ELb0ELi2ELi4ELi4ELi4ELb0EE3mmaINS_16FlashAttnBwdSm80ISB_NS_21CollectiveEpilogueBwdIS6_S8_SA_Li256ELb1ELb0ELi2EEENS_19SingleTileSchedulerILb1ELb0ELb0ELi128EEEE13SharedStorageENS1_6TensorINS1_11ArrayEngineIfLm32EEENS1_6LayoutINS2_IJNS2_IJNS3_ILi2EEESO_EEESO_NS3_ILi4EEEEEENS2_IJNS2_IJNS3_ILi1EEESO_EEESQ_NS3_ILi8EEEEEEEEEEEEbRKNSB_6ParamsERT0_S12_iNS2_IJiiiEEERT_ENKUlRT_iE_clINSK_INSL_IfLm64EEENSN_INS2_IJSP_SO_SU_EEESV_EEEEEEDaS17_i,@function
        .size           $_ZN7cutlass13device_kernelIN5flash19enable_sm80_to_sm89INS1_16FlashAttnBwdSm80INS1_25CollectiveMainloopBwdSm80ILi2ELi2EN4cute5tupleIJNS5_1CILi128EEES8_NS7_ILi64EEEEEENS_10bfloat16_tEfNS_4arch4Sm80ELb0ELb0ELb1ELb1ELb1ELb0ELb0ELb0ELi2ELi4ELi4ELi4ELb0EEENS1_21CollectiveEpilogueBwdISA_SB_SD_Li256ELb1ELb0ELi2EEENS1_19SingleTileSchedulerILb1ELb0ELb0ELi128EEEEEEEEEvNT_6ParamsE$_ZZN5flash25CollectiveMainloopBwdSm80ILi2ELi2EN4cute5tupleIJNS1_1CILi128EEES4_NS3_ILi64EEEEEEN7cutlass10bfloat16_tEfNS7_4arch4Sm80ELb0ELb0ELb1ELb1ELb1ELb0ELb0ELb0ELi2ELi4ELi4ELi4ELb0EE3mmaINS_16FlashAttnBwdSm80ISB_NS_21CollectiveEpilogueBwdIS6_S8_SA_Li256ELb1ELb0ELi2EEENS_19SingleTileSchedulerILb1ELb0ELb0ELi128EEEE13SharedStorageENS1_6TensorINS1_11ArrayEngineIfLm32EEENS1_6LayoutINS2_IJNS2_IJNS3_ILi2EEESO_EEESO_NS3_ILi4EEEEEENS2_IJNS2_IJNS3_ILi1EEESO_EEESQ_NS3_ILi8EEEEEEEEEEEEbRKNSB_6ParamsERT0_S12_iNS2_IJiiiEEERT_ENKUlRT_iE_clINSK_INSL_IfLm64EEENSN_INS2_IJSP_SO_SU_EEESV_EEEEEEDaS17_i,($_ZN7cutlass13device_kernelIN5flash19enable_sm80_to_sm89INS1_16FlashAttnBwdSm80INS1_25CollectiveMainloopBwdSm80ILi2ELi2EN4cute5tupleIJNS5_1CILi128EEES8_NS7_ILi64EEEEEENS_10bfloat16_tEfNS_4arch4Sm80ELb0ELb0ELb1ELb1ELb1ELb0ELb0ELb0ELi2ELi4ELi4ELi4ELb0EEENS1_21CollectiveEpilogueBwdISA_SB_SD_Li256ELb1ELb0ELi2EEENS1_19SingleTileSchedulerILb1ELb0ELb0ELi128EEEEEEEEEvNT_6ParamsE$_ZZN5flash25CollectiveMainloopBwdSm80ILi2ELi2EN4cute5tupleIJNS1_1CILi128EEES4_NS3_ILi64EEEEEEN7cutlass10bfloat16_tEfNS7_4arch4Sm80ELb0ELb0ELb1ELb1ELb1ELb0ELb0ELb0ELi2ELi4ELi4ELi4ELb0EE3mmaINS_16FlashAttnBwdSm80ISB_NS_21CollectiveEpilogueBwdIS6_S8_SA_Li256ELb1ELb0ELi2EEENS_19SingleTileSchedulerILb1ELb0ELb0ELi128EEEE13SharedStorageENS1_6TensorINS1_11ArrayEngineIfLm32EEENS1_6LayoutINS2_IJNS2_IJNS3_ILi2EEESO_EEESO_NS3_ILi4EEEEEENS2_IJNS2_IJNS3_ILi1EEESO_EEESQ_NS3_ILi8EEEEEEEEEEEEbRKNSB_6ParamsERT0_S12_iNS2_IJiiiEEERT_ENKUliT_E_clIZSC_ISJ_SX_EbS10_S12_S12_iS13_S15_EUlRS16_iE_EEDaiS16_ - $_ZN7cutlass13device_kernelIN5flash19enable_sm80_to_sm89INS1_16FlashAttnBwdSm80INS1_25CollectiveMainloopBwdSm80ILi2ELi2EN4cute5tupleIJNS5_1CILi128EEES8_NS7_ILi64EEEEEENS_10bfloat16_tEfNS_4arch4Sm80ELb0ELb0ELb1ELb1ELb1ELb0ELb0ELb0ELi2ELi4ELi4ELi4ELb0EEENS1_21CollectiveEpilogueBwdISA_SB_SD_Li256ELb1ELb0ELi2EEENS1_19SingleTileSchedulerILb1ELb0ELb0ELi128EEEEEEEEEvNT_6ParamsE$_ZZN5flash25CollectiveMainloopBwdSm80ILi2ELi2EN4cute5tupleIJNS1_1CILi128EEES4_NS3_ILi64EEEEEEN7cutlass10bfloat16_tEfNS7_4arch4Sm80ELb0ELb0ELb1ELb1ELb1ELb0ELb0ELb0ELi2ELi4ELi4ELi4ELb0EE3mmaINS_16FlashAttnBwdSm80ISB_NS_21CollectiveEpilogueBwdIS6_S8_SA_Li256ELb1ELb0ELi2EEENS_19SingleTileSchedulerILb1ELb0ELb0ELi128EEEE13SharedStorageENS1_6TensorINS1_11ArrayEngineIfLm32EEENS1_6LayoutINS2_IJNS2_IJNS3_ILi2EEESO_EEESO_NS3_ILi4EEEEEENS2_IJNS2_IJNS3_ILi1EEESO_EEESQ_NS3_ILi8EEEEEEEEEEEEbRKNSB_6ParamsERT0_S12_iNS2_IJiiiEEERT_ENKUlRT_iE_clINSK_INSL_IfLm64EEENSN_INS2_IJSP_SO_SU_EEESV_EEEEEEDaS17_i)
$_ZN7cutlass13device_kernelIN5flash19enable_sm80_to_sm89INS1_16FlashAttnBwdSm80INS1_25CollectiveMainloopBwdSm80ILi2ELi2EN4cute5tupleIJNS5_1CILi128EEES8_NS7_ILi64EEEEEENS_10bfloat16_tEfNS_4arch4Sm80ELb0ELb0ELb1ELb1ELb1ELb0ELb0ELb0ELi2ELi4ELi4ELi4ELb0EEENS1_21CollectiveEpilogueBwdISA_SB_SD_Li256ELb1ELb0ELi2EEENS1_19SingleTileSchedulerILb1ELb0ELb0ELi128EEEEEEEEEvNT_6ParamsE$_ZZN5flash25CollectiveMainloopBwdSm80ILi2ELi2EN4cute5tupleIJNS1_1CILi128EEES4_NS3_ILi64EEEEEEN7cutlass10bfloat16_tEfNS7_4arch4Sm80ELb0ELb0ELb1ELb1ELb1ELb0ELb0ELb0ELi2ELi4ELi4ELi4ELb0EE3mmaINS_16FlashAttnBwdSm80ISB_NS_21CollectiveEpilogueBwdIS6_S8_SA_Li256ELb1ELb0ELi2EEENS_19SingleTileSchedulerILb1ELb0ELb0ELi128EEEE13SharedStorageENS1_6TensorINS1_11ArrayEngineIfLm32EEENS1_6LayoutINS2_IJNS2_IJNS3_ILi2EEESO_EEESO_NS3_ILi4EEEEEENS2_IJNS2_IJNS3_ILi1EEESO_EEESQ_NS3_ILi8EEEEEEEEEEEEbRKNSB_6ParamsERT0_S12_iNS2_IJiiiEEERT_ENKUlRT_iE_clINSK_INSL_IfLm64EEENSN_INS2_IJSP_SO_SU_EEESV_EEEEEEDaS17_i:
        /* <DEDUP_REMOVED lines=12> */
[----:B-1---5:R-:W-:Y:S05]  /*11790*/  CALL.REL.NOINC `($_ZN7cutlass13device_kernelIN5flash19enable_sm80_to_sm89INS1_16FlashAttnBwdSm80INS1_25CollectiveMainloopBwdSm80ILi2ELi2EN4cute5tupleIJNS5_1CILi128EEES8_NS7_ILi64EEEEEENS_10bfloat16_tEfNS_4arch4Sm80ELb0ELb0ELb1ELb1ELb1ELb0ELb0ELb0ELi2ELi4ELi4ELi4ELb0EEENS1_21CollectiveEpilogueBwdISA_SB_SD_Li256ELb1ELb0ELi2EEENS1_19SingleTileSchedulerILb1ELb0ELb0ELi128EEEEEEEEEvNT_6ParamsE$_ZZN4cute7idx2crdIiNS_5tupleIJNS_1CILi32EEENS2_ILi4EEENS2_ILi2EEENS2_ILi1EEEEEENS1_IJS6_S3_NS2_ILi128EEENS2_ILi0EEEEEEEEDaRKT_RKT0_RKT1_ENKUlRKT_RKT0_E_clIS3_S6_EEDaSM_SP_) ;  /* 0xfffff5a000007944 */ /* 0x022fea0003c3ffff */
[----:B------:R-:W-:Y:S02]  /*117a0*/  MOV R6, 0x117c0 ;  /* 0x000117c000067802 */ /* 0x000fe40000000f00 */
[----:B------:R-:W-:Y:S05]  /*117b0*/  CALL.REL.NOINC `($_ZN7cutlass13device_kernelIN5flash19enable_sm80_to_sm89INS1_16FlashAttnBwdSm80INS1_25CollectiveMainloopBwdSm80ILi2ELi2EN4cute5tupleIJNS5_1CILi128EEES8_NS7_ILi64EEEEEENS_10bfloat16_tEfNS_4arch4Sm80ELb0ELb0ELb1ELb1ELb1ELb0ELb0ELb0ELi2ELi4ELi4ELi4ELb0EEENS1_21CollectiveEpilogueBwdISA_SB_SD_Li256ELb1ELb0ELi2EEENS1_19SingleTileSchedulerILb1ELb0ELb0ELi128EEEEEEEEEvNT_6ParamsE$_ZZN4cute7idx2crdIiNS_5tupleIJNS_1CILi32EEENS2_ILi4EEENS2_ILi2EEENS2_ILi1EEEEEENS1_IJS6_S3_NS2_ILi128EEENS2_ILi0EEEEEEEEDaRKT_RKT0_RKT1_ENKUlRKT_RKT0_E_clIS4_S3_EEDaSM_SP_) ;  /* 0xfffff5f000007944 */ /* 0x000fea0003c3ffff */
[----:B------:R1:W-:Y:S01]  /*117c0*/  STL [R1+0x1388], R8 ;  /* 0x0013880801007387 */ /* 0x0003e20000100800 */
[----:B------:R-:W-:-:S03]  /*117d0*/  MOV R6, 0x117f0 ;  /* 0x000117f000067802 */ /* 0x000fc60000000f00 */
[----:B-1----:R-:W-:Y:S05]  /*117e0*/  CALL.REL.NOINC `($_ZN7cutlass13device_kernelIN5flash19enable_sm80_to_sm89INS1_16FlashAttnBwdSm80INS1_25CollectiveMainloopBwdSm80ILi2ELi2EN4cute5tupleIJNS5_1CILi128EEES8_NS7_ILi64EEEEEENS_10bfloat16_tEfNS_4arch4Sm80ELb0ELb0ELb1ELb1ELb1ELb0ELb0ELb0ELi2ELi4ELi4ELi4ELb0EEENS1_21CollectiveEpilogueBwdISA_SB_SD_Li256ELb1ELb0ELi2EEENS1_19SingleTileSchedulerILb1ELb0ELb0ELi128EEEEEEEEEvNT_6ParamsE$_ZZN4cute7idx2crdIiNS_5tupleIJNS_1CILi32EEENS2_ILi4EEENS2_ILi2EEENS2_ILi1EEEEEENS1_IJS6_S3_NS2_ILi128EEENS2_ILi0EEEEEEEEDaRKT_RKT0_RKT1_ENKUlRKT_RKT0_E_clIS5_S8_EEDaSM_SP_) ;  /* 0xfffff66000007944 */ /* 0x002fea0003c3ffff */
[----:B------:R1:W-:Y:S01]  /*117f0*/  STL [R1+0x1394], R2 ;  /* 0x0013940201007387 */ /* 0x0003e20000100800 */
[----:B------:R-:W-:-:S03]  /*11800*/  MOV R6, 0x11820 ;  /* 0x0001182000067802 */ /* 0x000fc60000000f00 */
[----:B-1----:R-:W-:Y:S05]  /*11810*/  CALL.REL.NOINC `($_ZN7cutlass13device_kernelIN5flash19enable_sm80_to_sm89INS1_16FlashAttnBwdSm80INS1_25CollectiveMainloopBwdSm80ILi2ELi2EN4cute5tupleIJNS5_1CILi128EEES8_NS7_ILi64EEEEEENS_10bfloat16_tEfNS_4arch4Sm80ELb0ELb0ELb1ELb1ELb1ELb0ELb0ELb0ELi2ELi4ELi4ELi4ELb0EEENS1_21CollectiveEpilogueBwdISA_SB_SD_Li256ELb1ELb0ELi2EEENS1_19SingleTileSchedulerILb1ELb0ELb0ELi128EEEEEEEEEvNT_6ParamsE$_ZZN4cute9transformINS_5tupleIJNS_1CILi32EEENS2_ILi4EEENS2_ILi2EEENS2_ILi1EEEEEENS1_IJS6_S3_NS2_ILi128EEENS2_ILi0EEEEEEZNS_7idx2crdIiS7_SA_EEDaRKT_RKT0_RKT1_EUlRKT_RKT0_E_EEDaSE_SH_OSI_ENKUlDpSN_E_clIJiiiS9_EEEDaST_) ;  /* 0xfffff75000007944 */ /* 0x002fea0003c3ffff */
[----:B------:R-:W-:Y:S02]  /*11820*/  MOV R6, 0x11840 ;  /* 0x0001184000067802 */ /* 0x000fe40000000f00 */
[----:B--2--5:R-:W-:Y:S05]  /*11830*/  CALL.REL.NOINC `($_ZN7cutlass13device_kernelIN5flash19enable_sm80_to_sm89INS1_16FlashAttnBwdSm80INS1_25CollectiveMainloopBwdSm80ILi2ELi2EN4cute5tupleIJNS5_1CILi128EEES8_NS7_ILi64EEEEEENS_10bfloat16_tEfNS_4arch4Sm80ELb0ELb0ELb1ELb1ELb1ELb0ELb0ELb0ELi2ELi4ELi4ELi4ELb0EEENS1_21CollectiveEpilogueBwdISA_SB_SD_Li256ELb1ELb0ELi2EEENS1_19SingleTileSchedulerILb1ELb0ELb0ELi128EEEEEEEEEvNT_6ParamsE$_ZZN4cute7crd2crdINS_5tupleIJiiiNS_1CILi0EEEEEENS1_IJNS2_ILi32EEENS2_ILi4EEENS2_ILi2EEENS2_ILi1EEEEEENS1_IJS8_S8_S8_S8_EEEEEDaRKT_RKT0_RKT1_ENKUlRKT_RKT0_RKT1_E_clIiS5_S8_EEDaSM_SP_SS_) ;  /* 0xffffea8000007944 */ /* 0x024fea0003c3ffff */
[----:B------:R-:W-:Y:S02]  /*11840*/  MOV R10, R2 ;  /* 0x00000002000a7202 */ /* 0x000fe40000000f00 */
[----:B------:R-:W-:Y:S02]  /*11850*/  MOV R2, 0x11870 ;  /* 0x0001187000027802 */ /* 0x000fe40000000f00 */
[----:B------:R-:W-:Y:S05]  /*11860*/  CALL.REL.NOINC `($_ZN7cutlass13device_kernelIN5flash19enable_sm80_to_sm89INS1_16FlashAttnBwdSm80INS1_25CollectiveMainloopBwdSm80ILi2ELi2EN4cute5tupleIJNS5_1CILi128EEES8_NS7_ILi64EEEEEENS_10bfloat16_tEfNS_4arch4Sm80ELb0ELb0ELb1ELb1ELb1ELb0ELb0ELb0ELi2ELi4ELi4ELi4ELb0EEENS1_21CollectiveEpilogueBwdISA_SB_SD_Li256ELb1ELb0ELi2EEENS1_19SingleTileSchedulerILb1ELb0ELb0ELi128EEEEEEEEEvNT_6ParamsE$_ZZN4cute7crd2crdINS_5tupleIJiiiNS_1CILi0EEEEEENS1_IJNS2_ILi32EEENS2_ILi4EEENS2_ILi2EEENS2_ILi1EEEEEENS1_IJS8_S8_S8_S8_EEEEEDaRKT_RKT0_RKT1_ENKUlRKT_RKT0_RKT1_E_clIiS6_S8_EEDaSM_SP_SS_) ;  /* 0xffffea8000007944 */ /* 0x000fea0003c3ffff */
[----:B------:R1:W-:Y:S01]  /*11870*/  STL [R1+0x1388], R3 ;  /* 0x0013880301007387 */ /* 0x0003e20000100800 */
[----:B------:R-:W-:-:S03]  /*11880*/  MOV R2, 0x118a0 ;  /* 0x000118a000027802 */ /* 0x000fc60000000f00 */
[----:B-1----:R-:W-:Y:S05]  /*11890*/  CALL.REL.NOINC `($_ZN7cutlass13device_kernelIN5flash19enable_sm80_to_sm89INS1_16FlashAttnBwdSm80INS1_25CollectiveMainloopBwdSm80ILi2ELi2EN4cute5tupleIJNS5_1CILi128EEES8_NS7_ILi64EEEEEENS_10bfloat16_tEfNS_4arch4Sm80ELb0ELb0ELb1ELb1ELb1ELb0ELb0ELb0ELi2ELi4ELi4ELi4ELb0EEENS1_21CollectiveEpilogueBwdISA_SB_SD_Li256ELb1ELb0ELi2EEENS1_19SingleTileSchedulerILb1ELb0ELb0ELi128EEEEEEEEEvNT_6ParamsE$_ZZN4cute7crd2crdINS_5tupleIJiiiNS_1CILi0EEEEEENS1_IJNS2_ILi32EEENS2_ILi4EEENS2_ILi2EEENS2_ILi1EEEEEENS1_IJS8_S8_S8_S8_EEEEEDaRKT_RKT0_RKT1_ENKUlRKT_RKT0_RKT1_E_clIiS7_S8_EEDaSM_SP_SS_) ;  /* 0xffffea8000007944 */ /* 0x002fea0003c3ffff */
[----:B------:R1:W-:Y:S01]  /*118a0*/  STL [R1+0x1394], R5 ;  /* 0x0013940501007387 */ /* 0x0003e20000100800 */
[----:B------:R-:W-:-:S03]  /*118b0*/  MOV R6, 0x118d0 ;  /* 0x000118d000067802 */ /* 0x000fc60000000f00 */
[----:B-1----:R-:W-:Y:S05]  /*118c0*/  CALL.REL.NOINC `($_ZN7cutlass13device_kernelIN5flash19enable_sm80_to_sm89INS1_16FlashAttnBwdSm80INS1_25CollectiveMainloopBwdSm80ILi2ELi2EN4cute5tupleIJNS5_1CILi128EEES8_NS7_ILi64EEEEEENS_10bfloat16_tEfNS_4arch4Sm80ELb0ELb0ELb1ELb1ELb1ELb0ELb0ELb0ELi2ELi4ELi4ELi4ELb0EEENS1_21CollectiveEpilogueBwdISA_SB_SD_Li256ELb1ELb0ELi2EEENS1_19SingleTileSchedulerILb1ELb0ELb0ELi128EEEEEEEEEvNT_6ParamsE$_ZZN4cute9transformINS_5tupleIJiiiNS_1CILi0EEEEEENS1_IJNS2_ILi32EEENS2_ILi4EEENS2_ILi2EEENS2_ILi1EEEEEENS1_IJS8_S8_S8_S8_EEEZNS_7crd2crdIS4_S9_SA_EEDaRKT_RKT0_RKT1_EUlRKT_RKT0_RKT1_E_EEDaSE_SH_SK_OT2_ENKUlDpSN_E_clIJiiiS3_EEEDaSX_) ;  /* 0xfffff84000007944 */ /* 0x002fea0003c3ffff */
[----:B-----5:R1:W-:Y:S01]  /*118d0*/  STL [R1+0x13a8], R8 ;  /* 0x0013a80801007387 */ /* 0x0203e20000100800 */
[----:B------:R-:W-:Y:S01]  /*118e0*/  IADD3 R17, R7, 0x30, RZ ;  /* 0x0000003007117810 */ /* 0x000fe20007ffe0ff */
[----:B------:R-:W-:Y:S01]  /*118f0*/  IMAD.MOV.U32 R5, RZ, RZ, R2 ;  /* 0x000000ffff057224 */ /* 0x000fe200078e0002 */
[----:B------:R-:W-:Y:S01]  /*11900*/  MOV R6, 0x11950 ;  /* 0x0001195000067802 */ /* 0x000fe20000000f00 */
[----:B------:R1:W-:Y:S01]  /*11910*/  STL.U8 [R1+0x139c], RZ ;  /* 0x00139cff01007387 */ /* 0x0003e20000100000 */
[----:B------:R-:W-:-:S03]  /*11920*/  IMAD.MOV.U32 R45, RZ, RZ, RZ ;  /* 0x000000ffff2d7224 */ /* 0x000fc600078e00ff */
[----:B------:R1:W-:Y:S04]  /*11930*/  STL.64 [R1+0x13a0], R2 ;  /* 0x0013a00201007387 */ /* 0x0003e80000100a00 */
[----:B-12---:R-:W-:Y:S05]  /*11940*/  CALL.REL.NOINC `($_ZN7cutlass13device_kernelIN5flash19enable_sm80_to_sm89INS1_16FlashAttnBwdSm80INS1_25CollectiveMainloopBwdSm80ILi2ELi2EN4cute5tupleIJNS5_1CILi128EEES8_NS7_ILi64EEEEEENS_10bfloat16_tEfNS_4arch4Sm80ELb0ELb0ELb1ELb1ELb1ELb0ELb0ELb0ELi2ELi4ELi4ELi4ELb0EEENS1_21CollectiveEpilogueBwdISA_SB_SD_Li256ELb1ELb0ELi2EEENS1_19SingleTileSchedulerILb1ELb0ELb0ELi128EEEEEEEEEvNT_6ParamsE$_ZN4cute3eso3ESOILb1ELb0EJNS_6LayoutINS_5tupleIJNS3_IJNS3_IJNS_1CILi4EEENS4_ILi8EEEEEENS3_IJS5_NS4_ILi2EEEEEEEEENS3_IJNS3_IJS8_S8_EEENS3_IJS8_S6_EEEEEEEEENS3_IJNS3_IJNS3_IJNS_11ScaledBasisIS8_JLi1EEEENSF_INS4_ILi1EEEJLi0EEEEEEENS3_IJNSF_INS4_ILi16EEEJLi0EEEENSF_IS6_JLi1EEEEEEEEEENS3_IJNS3_IJNSF_ISH_JLi1EEEENSF_IS6_JLi0EEEEEEENS3_IJNSF_INS4_ILi64EEEJLi0EEEENSF_ISK_JLi1EEEEEEEEEEEEEEENS_10ViewEngineINS_23ArithmeticTupleIteratorINS_15ArithmeticTupleIJNS4_ILi0EEES12_EEEEEEEEEC2ERKSY_RKS15_) ;  /* 0xffff8a0000007944 */ /* 0x006fea0003c3ffff */
[----:B------:R-:W-:Y:S01]  /*11950*/  IMAD.MOV.U32 R10, RZ, RZ, R3 ;  /* 0x000000ffff0a7224 */ /* 0x000fe200078e0003 */
[----:B-1----:R-:W-:Y:S01]  /*11960*/  IADD3 R2, R7, 0x28, RZ ;  /* 0x0000002807027810 */ /* 0x002fe20007ffe0ff */
[----:B------:R-:W-:Y:S01]  /*11970*/  IMAD.MOV.U32 R3, RZ, RZ, R15 ;  /* 0x000000ffff037224 */ /* 0x000fe200078e000f */
[----:B------:R-:W-:Y:S02]  /*11980*/  MOV R8, 0x119a0 ;  /* 0x000119a000087802 */ /* 0x000fe40000000f00 */
[----:B------:R-:W-:Y:S05]  /*11990*/  CALL.REL.NOINC `($_ZN7cutlass13device_kernelIN5flash19enable_sm80_to_sm89INS1_16FlashAttnBwdSm80INS1_25CollectiveMainloopBwdSm80ILi2ELi2EN4cute5tupleIJNS5_1CILi128EEES8_NS7_ILi64EEEEEENS_10bfloat16_tEfNS_4arch4Sm80ELb0ELb0ELb1ELb1ELb1ELb0ELb0ELb0ELi2ELi4ELi4ELi4ELb0EEENS1_21CollectiveEpilogueBwdISA_SB_SD_Li256ELb1ELb0ELi2EEENS1_19SingleTileSchedulerILb1ELb0ELb0ELi128EEEEEEEEEvNT_6ParamsE$_ZN4cute3eso3ESOILb0ELb0EJiiEEC2ERKiS4_) ;  /* 0xffff64c000007944 */ /* 0x000fea0003c3ffff */
[----:B-1----:R-:W2:Y:S01]  /*119a0*/  LDL.64 R2, [R1+0x1388] ;  /* 0x0013880001027983 */ /* 0x002ea20000100a00 */
[----:B------:R-:W-:-:S03]  /*119b0*/  MOV R6, 0x119f0 ;  /* 0x000119f000067802 */ /* 0x000fc60000000f00 */
[----:B--2---:R1:W-:Y:S04]  /*119c0*/  STL [R1+0x1394], R2 ;  /* 0x0013940201007387 */ /* 0x0043e80000100800 */
[----:B------:R1:W-:Y:S02]  /*119d0*/  STL [R1+0x1398], R3 ;  /* 0x0013980301007387 */ /* 0x0003e40000100800 */
[----:B-1----:R-:W-:Y:S05]  /*119e0*/  CALL.REL.NOINC `($_ZN7cutlass13device_kernelIN5flash19enable_sm80_to_sm89INS1_16FlashAttnBwdSm80INS1_25CollectiveMainloopBwdSm80ILi2ELi2EN4cute5tupleIJNS5_1CILi128EEES8_NS7_ILi64EEEEEENS_10bfloat16_tEfNS_4arch4Sm80ELb0ELb0ELb1ELb1ELb1ELb0ELb0ELb0ELi2ELi4ELi4ELi4ELb0EEENS1_21CollectiveEpilogueBwdISA_SB_SD_Li256ELb1ELb0ELi2EEENS1_19SingleTileSchedulerILb1ELb0ELb0ELi128EEEEEEEEEvNT_6ParamsE$_ZN4cute3eso3ESOILb0ELb0EJiNS_5tupleIJiiEEEEEC2ERKiRKS3_) ;  /* 0xffff63d000007944 */ /* 0x002fea0003c3ffff */
[----:B-1----:R1:W5:Y:S04]  /*119f0*/  LDL R5, [R1+0x1390] ;  /* 0x0013900001057983 */ /* 0x0023680000100800 */
[----:B------:R1:W5:Y:S01]  /*11a00*/  LDL.64 R2, [R1+0x1388] ;  /* 0x0013880001027983 */ /* 0x0003620000100a00 */
[----:B------:R-:W-:-:S03]  /*11a10*/  MOV R6, 0x11a30 ;  /* 0x00011a3000067802 */ /* 0x000fc60000000f00 */
[----:B-1---5:R-:W-:Y:S05]  /*11a20*/  CALL.REL.NOINC `($_ZN7cutlass13device_kernelIN5flash19enable_sm80_to_sm89INS1_16FlashAttnBwdSm80INS1_25CollectiveMainloopBwdSm80ILi2ELi2EN4cute5tupleIJNS5_1CILi128EEES8_NS7_ILi64EEEEEENS_10bfloat16_tEfNS_4arch4Sm80ELb0ELb0ELb1ELb1ELb1ELb0ELb0ELb0ELi2ELi4ELi4ELi4ELb0EEENS1_21CollectiveEpilogueBwdISA_SB_SD_Li256ELb1ELb0ELi2EEENS1_19SingleTileSchedulerILb1ELb0ELb0ELi128EEEEEEEEEvNT_6ParamsE$_ZN4cute3eso3ESOILb0ELb1EJNS_5tupleIJiNS2_IJiiEEEEEENS2_IJNS_10UnderscoreENS2_IJS5_S5_EEEEEEEEC2ERKS4_RKS7_) ;  /* 0xffff6a0000007944 */ /* 0x022fea0003c3ffff */
        /* <DEDUP_REMOVED lines=10> */
[----:B-1---5:R-:W-:Y:S05]  /*11ad0*/  CALL.REL.NOINC `($_ZN7cutlass13device_kernelIN5flash19enable_sm80_to_sm89INS1_16FlashAttnBwdSm80INS1_25CollectiveMainloopBwdSm80ILi2ELi2EN4cute5tupleIJNS5_1CILi128EEES8_NS7_ILi64EEEEEENS_10bfloat16_tEfNS_4arch4Sm80ELb0ELb0ELb1ELb1ELb1ELb0ELb0ELb0ELi2ELi4ELi4ELi4ELb0EEENS1_21CollectiveEpilogueBwdISA_SB_SD_Li256ELb1ELb0ELi2EEENS1_19SingleTileSchedulerILb1ELb0ELb0ELi128EEEEEEEEEvNT_6ParamsE$_ZN4cute5tupleIJiEEC2ERKi) ;  /* 0xffffa7f000007944 */ /* 0x022fea0003c3ffff */
[----:B------:R1:W5:Y:S01]  /*11ae0*/  LDL R6, [R1+0x1388] ;  /* 0x0013880001067983 */ /* 0x0003620000100800 */
[----:B------:R-:W-:Y:S01]  /*11af0*/  IMAD.MOV.U32 R3, RZ, RZ, R4 ;  /* 0x000000ffff037224 */ /* 0x000fe200078e0004 */
[----:B------:R-:W-:Y:S02]  /*11b00*/  MOV R2, R15 ;  /* 0x0000000f00027202 */ /* 0x000fe40000000f00 */
        /* <DEDUP_REMOVED lines=9> */
[----:B------:R-:W-:-:S02]  /*11ba0*/  MOV R6, 0x11bc0 ;  /* 0x00011bc000067802 */ /* 0x000fc40000000f00 */
[----:B-1---5:R-:W-:Y:S05]  /*11bb0*/  CALL.REL.NOINC `($_ZN7cutlass13device_kernelIN5flash19enable_sm80_to_sm89INS1_16FlashAttnBwdSm80INS1_25CollectiveMainloopBwdSm80ILi2ELi2EN4cute5tupleIJNS5_1CILi128EEES8_NS7_ILi64EEEEEENS_10bfloat16_tEfNS_4arch4Sm80ELb0ELb0ELb1ELb1ELb1ELb0ELb0ELb0ELi2ELi4ELi4ELi4ELb0EEENS1_21CollectiveEpilogueBwdISA_SB_SD_Li256ELb1ELb0ELi2EEENS1_19SingleTileSchedulerILb1ELb0ELb0ELi128EEEEEEEEEvNT_6ParamsE$_ZN4cute5tupleIJNS_1CILi0EEEiEEC2ERKS2_RKi) ;  /* 0xffffa62000007944 */ /* 0x022fea0003c3ffff */
[----:B------:R1:W5:Y:S01]  /*11bc0*/  LDL R52, [R1+0x1388] ;  /* 0x0013880001347983 */ /* 0x0003620000100800 */
[----:B------:R-:W-:Y:S01]  /*11bd0*/  IMAD.MOV.U32 R3, RZ, RZ, R4 ;  /* 0x000000ffff037224 */ /* 0x000fe200078e0004 */
[----:B------:R-:W-:-:S02]  /*11be0*/  MOV R2, R7 ;  /* 0x0000000700027202 */ /* 0x000fc40000000f00 */
[----:B------:R-:W-:Y:S02]  /*11bf0*/  MOV R10, 0x11c10 ;  /* 0x00011c10000a7802 */ /* 0x000fe40000000f00 */
[----:B-1---5:R-:W-:Y:S05]  /*11c00*/  CALL.REL.NOINC `($_ZN7cutlass13device_kernelIN5flash19enable_sm80_to_sm89INS1_16FlashAttnBwdSm80INS1_25CollectiveMainloopBwdSm80ILi2ELi2EN4cute5tupleIJNS5_1CILi128EEES8_NS7_ILi64EEEEEENS_10bfloat16_tEfNS_4arch4Sm80ELb0ELb0ELb1ELb1ELb1ELb0ELb0ELb0ELi2ELi4ELi4ELi4ELb0EEENS1_21CollectiveEpilogueBwdISA_SB_SD_Li256ELb1ELb0ELi2EEENS1_19SingleTileSchedulerILb1ELb0ELb0ELi128EEEEEEEEEvNT_6ParamsE$_ZN4cute5tupleIJiEEC2ERKi) ;  /* 0xffffa6c000007944 */ /* 0x022fea0003c3ffff */
[----:B------:R1:W5:Y:S01]  /*11c10*/  LDL R3, [R1+0x1380] ;  /* 0x0013800001037983 */ /* 0x0003620000100800 */
[----:B------:R-:W-:Y:S02]  /*11c20*/  MOV R2, R15 ;  /* 0x0000000f00027202 */ /* 0x000fe40000000f00 */
[----:B------:R-:W-:Y:S02]  /*11c30*/  MOV R10, 0x11c50 ;  /* 0x00011c50000a7802 */ /* 0x000fe40000000f00 */
[----:B-1---5:R-:W-:Y:S05]  /*11c40*/  CALL.REL.NOINC `($_ZN7cutlass13device_kernelIN5flash19enable_sm80_to_sm89INS1_16FlashAttnBwdSm80INS1_25CollectiveMainloopBwdSm80ILi2ELi2EN4cute5tupleIJNS5_1CILi128EEES8_NS7_ILi64EEEEEENS_10bfloat16_tEfNS_4arch4Sm80ELb0ELb0ELb1ELb1ELb1ELb0ELb0ELb0ELi2ELi4ELi4ELi4ELb0EEENS1_21CollectiveEpilogueBwdISA_SB_SD_Li256ELb1ELb0ELi2EEENS1_19SingleTileSchedulerILb1ELb0ELb0ELi128EEEEEEEEEvNT_6ParamsE$_ZN4cute5tupleIJiEEC2ERKi) ;  /* 0xffffa68000007944 */ /* 0x022fea0003c3ffff */
[----:B------:R1:W5:Y:S01]  /*11c50*/  LDL R3, [R1+0x1388] ;  /* 0x0013880001037983 */ /* 0x0003620000100800 */
[----:B------:R-:W-:Y:S02]  /*11c60*/  MOV R2, R15 ;  /* 0x0000000f00027202 */ /* 0x000fe40000000f00 */
[----:B------:R-:W-:Y:S02]  /*11c70*/  MOV R6, 0x11c90 ;  /* 0x00011c9000067802 */ /* 0x000fe40000000f00 */
[----:B-1---5:R-:W-:Y:S05]  /*11c80*/  CALL.REL.NOINC `($_ZN7cutlass13device_kernelIN5flash19enable_sm80_to_sm89INS1_16FlashAttnBwdSm80INS1_25CollectiveMainloopBwdSm80ILi2ELi2EN4cute5tupleIJNS5_1CILi128EEES8_NS7_ILi64EEEEEENS_10bfloat16_tEfNS_4arch4Sm80ELb0ELb0ELb1ELb1ELb1ELb0ELb0ELb0ELi2ELi4ELi4ELi4ELb0EEENS1_21CollectiveEpilogueBwdISA_SB_SD_Li256ELb1ELb0ELi2EEENS1_19SingleTileSchedulerILb1ELb0ELb0ELi128EEEEEEEEEvNT_6ParamsE$_ZN4cute3eso3ESOILb0ELb1EJiNS_1CILi0EEEEEC2ERKiRKS3_) ;  /* 0xffff69b000007944 */ /* 0x022fea0003c3ffff */
[----:B------:R2:W5:Y:S01]  /*11c90*/  LDL R10, [R1+0x1388] ;  /* 0x00138800010a7983 */ /* 0x0005620000100800 */
[----:B------:R-:W-:-:S03]  /*11ca0*/  MOV R4, 0x11cd0 ;  /* 0x00011cd000047802 */ /* 0x000fc60000000f00 */
[----:B------:R2:W-:Y:S04]  /*11cb0*/  STL [R1+0x1388], R52 ;  /* 0x0013883401007387 */ /* 0x0005e80000100800 */
[----:B-12--5:R-:W-:Y:S05]  /*11cc0*/  CALL.REL.NOINC `($_ZN7cutlass13device_kernelIN5flash19enable_sm80_to_sm89INS1_16FlashAttnBwdSm80INS1_25CollectiveMainloopBwdSm80ILi2ELi2EN4cute5tupleIJNS5_1CILi128EEES8_NS7_ILi64EEEEEENS_10bfloat16_tEfNS_4arch4Sm80ELb0ELb0ELb1ELb1ELb1ELb0ELb0ELb0ELi2ELi4ELi4ELi4ELb0EEENS1_21CollectiveEpilogueBwdISA_SB_SD_Li256ELb1ELb0ELi2EEENS1_19SingleTileSchedulerILb1ELb0ELb0ELi128EEEEEEEEEvNT_6ParamsE$_ZZN4cuteplIJNS_1CILi0EEEiEJiEEEDaRKNS_15ArithmeticTupleIJDpT_EEERKNS3_IJDpT0_EEEENKUlDpRKT_E_clIJiiEEEDaSH_) ;  /* 0xfffff78000007944 */ /* 0x026fea0003c3ffff */
[----:B------:R-:W-:Y:S01]  /*11cd0*/  IMAD.SHL.U32 R3, R5, 0x10, RZ ;  /* 0x0000001005037824 */ /* 0x000fe200078e00ff */
[----:B------:R-:W-:Y:S02]  /*11ce0*/  MOV R2, R15 ;  /* 0x0000000f00027202 */ /* 0x000fe40000000f00 */
[----:B------:R-:W-:Y:S02]  /*11cf0*/  MOV R10, 0x11d10 ;  /* 0x00011d10000a7802 */ /* 0x000fe40000000f00 */
[----:B-1---5:R-:W-:Y:S05]  /*11d00*/  CALL.REL.NOINC `($_ZN7cutlass13device_kernelIN5flash19enable_sm80_to_sm89INS1_16FlashAttnBwdSm80INS1_25CollectiveMainloopBwdSm80ILi2ELi2EN4cute5tupleIJNS5_1CILi128EEES8_NS7_ILi64EEEEEENS_10bfloat16_tEfNS_4arch4Sm80ELb0ELb0ELb1ELb1ELb1ELb0ELb0ELb0ELi2ELi4ELi4ELi4ELb0EEENS1_21CollectiveEpilogueBwdISA_SB_SD_Li256ELb1ELb0ELi2EEENS1_19SingleTileSchedulerILb1ELb0ELb0ELi128EEEEEEEEEvNT_6ParamsE$_ZN4cute5tupleIJiEEC2ERKi) ;  /* 0xffffa5c000007944 */ /* 0x022fea0003c3ffff */
[----:B------:R1:W5:Y:S01]  /*11d10*/  LDL R4, [R1+0x1388] ;  /* 0x0013880001047983 */ /* 0x0003620000100800 */
[----:B------:R-:W-:Y:S01]  /*11d20*/  IMAD.SHL.U32 R3, R50, 0x8, RZ ;  /* 0x0000000832037824 */ /* 0x000fe200078e00ff */
        /* <DEDUP_REMOVED lines=20> */
[----:B-1---5:R-:W-:Y:S05]  /*11e70*/  CALL.REL.NOINC `($_ZN7cutlass13device_kernelIN5flash19enable_sm80_to_sm89INS1_16FlashAttnBwdSm80INS1_25CollectiveMainloopBwdSm80ILi2ELi2EN4cute5tupleIJNS5_1CILi128EEES8_NS7_ILi64EEEEEENS_10bfloat16_tEfNS_4arch4Sm80ELb0ELb0ELb1ELb1ELb1ELb0ELb0ELb0ELi2ELi4ELi4ELi4ELb0EEENS1_21CollectiveEpilogueBwdISA_SB_SD_Li256ELb1ELb0ELi2EEENS1_19SingleTileSchedulerILb1ELb0ELb0ELi128EEEEEEEEEvNT_6ParamsE$_ZN4cute5tupleIJNS_1CILi0EEEiEEC2ERKS2_RKi) ;  /* 0xffffa36000007944 */ /* 0x022fea0003c3ffff */
[----:B------:R1:W5:Y:S01]  /*11e80*/  LDL R50, [R1+0x1388] ;  /* 0x0013880001327983 */ /* 0x0003620000100800 */
[----:B------:R-:W-:Y:S01]  /*11e90*/  IMAD.MOV.U32 R3, RZ, RZ, R4 ;  /* 0x000000ffff037224 */ /* 0x000fe200078e0004 */
[----:B------:R-:W-:Y:S02]  /*11ea0*/  MOV R2, R15 ;  /* 0x0000000f00027202 */ /* 0x000fe40000000f00 */
[----:B------:R-:W-:-:S02]  /*11eb0*/  MOV R6, 0x11ed0 ;  /* 0x00011ed000067802 */ /* 0x000fc40000000f00 */
[----:B-1---5:R-:W-:Y:S05]  /*11ec0*/  CALL.REL.NOINC `($_ZN7cutlass13device_kernelIN5flash19enable_sm80_to_sm89INS1_16FlashAttnBwdSm80INS1_25CollectiveMainloopBwdSm80ILi2ELi2EN4cute5tupleIJNS5_1CILi128EEES8_NS7_ILi64EEEEEENS_10bfloat16_tEfNS_4arch4Sm80ELb0ELb0ELb1ELb1ELb1ELb0ELb0ELb0ELi2ELi4ELi4ELi4ELb0EEENS1_21CollectiveEpilogueBwdISA_SB_SD_Li256ELb1ELb0ELi2EEENS1_19SingleTileSchedulerILb1ELb0ELb0ELi128EEEEEEEEEvNT_6ParamsE$_ZN4cute3eso3ESOILb0ELb1EJiNS_1CILi0EEEEEC2ERKiRKS3_) ;  /* 0xffff677000007944 */ /* 0x022fea0003c3ffff */
[----:B------:R2:W5:Y:S01]  /*11ed0*/  LDL R10, [R1+0x1388] ;  /* 0x00138800010a7983 */ /* 0x0005620000100800 */
[----:B------:R-:W-:-:S02]  /*11ee0*/  MOV R11, R15 ;  /* 0x0000000f000b7202 */ /* 0x000fc40000000f00 */
[----:B------:R-:W-:Y:S01]  /*11ef0*/  MOV R76, 0x11f20 ;  /* 0x00011f20004c7802 */ /* 0x000fe20000000f00 */
[----:B------:R2:W-:Y:S04]  /*11f00*/  STL [R1+0x1388], R50 ;  /* 0x0013883201007387 */ /* 0x0005e80000100800 */
[----:B-12--5:R-:W-:Y:S05]  /*11f10*/  CALL.REL.NOINC `($_ZN7cutlass13device_kernelIN5flash19enable_sm80_to_sm89INS1_16FlashAttnBwdSm80INS1_25CollectiveMainloopBwdSm80ILi2ELi2EN4cute5tupleIJNS5_1CILi128EEES8_NS7_ILi64EEEEEENS_10bfloat16_tEfNS_4arch4Sm80ELb0ELb0ELb1ELb1ELb1ELb0ELb0ELb0ELi2ELi4ELi4ELi4ELb0EEENS1_21CollectiveEpilogueBwdISA_SB_SD_Li256ELb1ELb0ELi2EEENS1_19SingleTileSchedulerILb1ELb0ELb0ELi128EEEEEEEEEvNT_6ParamsE$_ZZN4cuteplIJiEJNS_1CILi0EEEiEEEDaRKNS_15ArithmeticTupleIJDpT_EEERKNS3_IJDpT0_EEEENKUlDpRKT_E_clIJiiEEEDaSH_) ;  /* 0xfffff63000007944 */ /* 0x026fea0003c3ffff */
[----:B-----5:R-:W-:Y:S01]  /*11f20*/  IMAD.IADD R6, R3, 0x1, R19 ;  /* 0x0000000103067824 */ /* 0x020fe200078e0213 */
[----:B------:R-:W-:Y:S02]  /*11f30*/  IADD3 R10, R18, R2, RZ ;  /* 0x00000002120a7210 */ /* 0x000fe40007ffe0ff */
[----:B------:R-:W-:Y:S02]  /*11f40*/  MOV R4, 0x11f70 ;  /* 0x00011f7000047802 */ /* 0x000fe40000000f00 */
[----:B------:R2:W-:Y:S04]  /*11f50*/  STL [R1+0x1388], R6 ;  /* 0x0013880601007387 */ /* 0x0005e80000100800 */
[----:B-12---:R-:W-:Y:S05]  /*11f60*/  CALL.REL.NOINC `($_ZN7cutlass13device_kernelIN5flash19enable_sm80_to_sm89INS1_16FlashAttnBwdSm80INS1_25CollectiveMainloopBwdSm80ILi2ELi2EN4cute5tupleIJNS5_1CILi128EEES8_NS7_ILi64EEEEEENS_10bfloat16_tEfNS_4arch4Sm80ELb0ELb0ELb1ELb1ELb1ELb0ELb0ELb0ELi2ELi4ELi4ELi4ELb0EEENS1_21CollectiveEpilogueBwdISA_SB_SD_Li256ELb1ELb0ELi2EEENS1_19SingleTileSchedulerILb1ELb0ELb0ELi128EEEEEEEEEvNT_6ParamsE$_ZZN4cuteplIJiiEJiiEEEDaRKNS_15ArithmeticTupleIJDpT_EEERKNS1_IJDpT0_EEEENKUlDpRKT_E_clIJiiEEEDaSF_) ;  /* 0xfffff6e000007944 */ /* 0x006fea0003c3ffff */
[----:B-----5:R2:W-:Y:S01]  /*11f70*/  STL [R1+0x1388], R11 ;  /* 0x0013880b01007387 */ /* 0x0205e20000100800 */
[----:B------:R-:W-:-:S03]  /*11f80*/  MOV R4, 0x11fa0 ;  /* 0x00011fa000047802 */ /* 0x000fc60000000f00 */
[----:B-12---:R-:W-:Y:S05]  /*11f90*/  CALL.REL.NOINC `($_ZN7cutlass13device_kernelIN5flash19enable_sm80_to_sm89INS1_16FlashAttnBwdSm80INS1_25CollectiveMainloopBwdSm80ILi2ELi2EN4cute5tupleIJNS5_1CILi128EEES8_NS7_ILi64EEEEEENS_10bfloat16_tEfNS_4arch4Sm80ELb0ELb0ELb1ELb1ELb1ELb0ELb0ELb0ELi2ELi4ELi4ELi4ELb0EEENS1_21CollectiveEpilogueBwdISA_SB_SD_Li256ELb1ELb0ELi2EEENS1_19SingleTileSchedulerILb1ELb0ELb0ELi128EEEEEEEEEvNT_6ParamsE$_ZZN4cuteplIJiiEJNS_1CILi0EEES2_EEEDaRKNS_15ArithmeticTupleIJDpT_EEERKNS3_IJDpT0_EEEENKUlDpRKT_E_clIJiiEEEDaSH_) ;  /* 0xfffff63000007944 */ /* 0x006fea0003c3ffff */
[----:B------:R-:W-:Y:S02]  /*11fa0*/  MOV R6, 0x11fc0 ;  /* 0x00011fc000067802 */ /* 0x000fe40000000f00 */
[----:B-1---5:R-:W-:Y:S05]  /*11fb0*/  CALL.REL.NOINC `($_ZN7cutlass13device_kernelIN5flash19enable_sm80_to_sm89INS1_16FlashAttnBwdSm80INS1_25CollectiveMainloopBwdSm80ILi2ELi2EN4cute5tupleIJNS5_1CILi128EEES8_NS7_ILi64EEEEEENS_10bfloat16_tEfNS_4arch4Sm80ELb0ELb0ELb1ELb1ELb1ELb0ELb0ELb0ELi2ELi4ELi4ELi4ELb0EEENS1_21CollectiveEpilogueBwdISA_SB_SD_Li256ELb1ELb0ELi2EEENS1_19SingleTileSchedulerILb1ELb0ELb0ELi128EEEEEEEEEvNT_6ParamsE$_ZN4cute3eso3ESOILb1ELb0EJNS_6LayoutINS_5tupleIJNS3_IJNS_1CILi2EEES5_EEES5_NS4_ILi8EEEEEENS3_IJNS3_IJNS_11ScaledBasisINS4_ILi1EEEJLi1EEEENS9_IS7_JLi0EEEEEEENS9_INS4_ILi64EEEJLi0EEEENS9_INS4_ILi16EEEJLi1EEEEEEEEENS_15ArithmeticTupleIJiiEEEEEC2ERKSJ_RKSL_) ;  /* 0xffff8c8000007944 */ /* 0x022fea0003c3ffff */
[----:B------:R-:W2:Y:S01]  /*11fc0*/  LDL.64 R10, [R1+0x1388] ;  /* 0x00138800010a7983 */ /* 0x000ea20000100a00 */
[----:B-1----:R-:W-:-:S03]  /*11fd0*/  MOV R4, 0x12000 ;  /* 0x0001200000047802 */ /* 0x002fc60000000f00 */
[----:B--2---:R1:W-:Y:S04]  /*11fe0*/  STL [R1+0x1388], R11 ;  /* 0x0013880b01007387 */ /* 0x0043e80000100800 */
[----:B-1----:R-:W-:Y:S05]  /*11ff0*/  CALL.REL.NOINC `($_ZN7cutlass13device_kernelIN5flash19enable_sm80_to_sm89INS1_16FlashAttnBwdSm80INS1_25CollectiveMainloopBwdSm80ILi2ELi2EN4cute5tupleIJNS5_1CILi128EEES8_NS7_ILi64EEEEEENS_10bfloat16_tEfNS_4arch4Sm80ELb0ELb0ELb1ELb1ELb1ELb0ELb0ELb0ELi2ELi4ELi4ELi4ELb0EEENS1_21CollectiveEpilogueBwdISA_SB_SD_Li256ELb1ELb0ELi2EEENS1_19SingleTileSchedulerILb1ELb0ELb0ELi128EEEEEEEEEvNT_6ParamsE$_ZZN4cuteplIJNS_1CILi0EEES2_EJiiEEEDaRKNS_15ArithmeticTupleIJDpT_EEERKNS3_IJDpT0_EEEENKUlDpRKT_E_clIJiiEEEDaSH_) ;  /* 0xfffff36000007944 */ /* 0x002fea0003c3ffff */
[----:B------:R-:W-:Y:S02]  /*12000*/  MOV R6, 0x12020 ;  /* 0x0001202000067802 */ /* 0x000fe40000000f00 */
[----:B-1---5:R-:W-:Y:S05]  /*12010*/  CALL.REL.NOINC `($_ZN7cutlass13device_kernelIN5flash19enable_sm80_to_sm89INS1_16FlashAttnBwdSm80INS1_25CollectiveMainloopBwdSm80ILi2ELi2EN4cute5tupleIJNS5_1CILi128EEES8_NS7_ILi64EEEEEENS_10bfloat16_tEfNS_4arch4Sm80ELb0ELb0ELb1ELb1ELb1ELb0ELb0ELb0ELi2ELi4ELi4ELi4ELb0EEENS1_21CollectiveEpilogueBwdISA_SB_SD_Li256ELb1ELb0ELi2EEENS1_19SingleTileSchedulerILb1ELb0ELb0ELi128EEEEEEEEEvNT_6ParamsE$_ZN4cute3eso3ESOILb1ELb0EJNS_6LayoutINS_5tupleIJNS3_IJNS_1CILi2EEES5_EEES5_NS4_ILi8EEEEEENS3_IJNS3_IJNS_11ScaledBasisINS4_ILi1EEEJLi1EEEENS9_IS7_JLi0EEEEEEENS9_INS4_ILi64EEEJLi0EEEENS9_INS4_ILi16EEEJLi1EEEEEEEEENS_10ViewEngineINS_23ArithmeticTupleIteratorINS_15ArithmeticTupleIJiiEEEEEEEEEC2ERKSJ_RKSP_) ;  /* 0xffff8bc000007944 */ /* 0x022fea0003c3ffff */
[----:B-1----:R1:W5:Y:S01]  /*12020*/  LDL.64 R2, [R1+0x1388] ;  /* 0x0013880001027983 */ /* 0x0023620000100a00 */
[----:B------:R-:W-:Y:S01]  /*12030*/  IMAD.MOV.U32 R50, RZ, RZ, R46 ;  /* 0x000000ffff327224 */ /* 0x000fe200078e002e */
[----:B------:R-:W-:Y:S02]  /*12040*/  MOV R51, R43 ;  /* 0x0000002b00337202 */ /* 0x000fe40000000f00 */
[----:B------:R-:W-:Y:S02]  /*12050*/  MOV R6, 0x12070 ;  /* 0x0001207000067802 */ /* 0x000fe40000000f00 */
[----:B-1---5:R-:W-:Y:S05]  /*12060*/  CALL.REL.NOINC `($_ZN7cutlass13device_kernelIN5flash19enable_sm80_to_sm89INS1_16FlashAttnBwdSm80INS1_25CollectiveMainloopBwdSm80ILi2ELi2EN4cute5tupleIJNS5_1CILi128EEES8_NS7_ILi64EEEEEENS_10bfloat16_tEfNS_4arch4Sm80ELb0ELb0ELb1ELb1ELb1ELb0ELb0ELb0ELi2ELi4ELi4ELi4ELb0EEENS1_21CollectiveEpilogueBwdISA_SB_SD_Li256ELb1ELb0ELi2EEENS1_19SingleTileSchedulerILb1ELb0ELb0ELi128EEEEEEEEEvNT_6ParamsE$_ZN4cute3eso3ESOILb1ELb0EJNS_6LayoutINS_5tupleIJNS3_IJNS_1CILi2EEES5_EEENS3_IJS5_NS4_ILi8EEEEEEEEENS3_IJNS3_IJS5_NS4_ILi4EEEEEENS3_IJNS4_ILi1EEES7_EEEEEEEENS_10ViewEngineIPfEEEEC2ERKSF_RKSI_) ;  /* 0xffff8a9000007944 */ /* 0x022fea0003c3ffff */
[----:B-1----:R1:W5:Y:S01]  /*12070*/  LDL.64 R50, [R1+0x1388] ;  /* 0x0013880001327983 */ /* 0x0023620000100a00 */
[----:B------:R-:W-:-:S03]  /*12080*/  MOV R6, 0x120a0 ;  /* 0x000120a000067802 */ /* 0x000fc60000000f00 */
[----:B-1---5:R-:W-:Y:S05]  /*12090*/  CALL.REL.NOINC `($_ZN7cutlass13device_kernelIN5flash19enable_sm80_to_sm89INS1_16FlashAttnBwdSm80INS1_25CollectiveMainloopBwdSm80ILi2ELi2EN4cute5tupleIJNS5_1CILi128EEES8_NS7_ILi64EEEEEENS_10bfloat16_tEfNS_4arch4Sm80ELb0ELb0ELb1ELb1ELb1ELb0ELb0ELb0ELi2ELi4ELi4ELi4ELb0EEENS1_21CollectiveEpilogueBwdISA_SB_SD_Li256ELb1ELb0ELi2EEENS1_19SingleTileSchedulerILb1ELb0ELb0ELi128EEEEEEEEEvNT_6ParamsE$_ZN4cute3eso3ESOILb1ELb0EJNS_6LayoutINS_5tupleIJNS3_IJNS_1CILi2EEES5_EEENS3_IJS5_NS4_ILi8EEEEEEEEENS3_IJNS3_IJNS_11ScaledBasisIS7_JLi0EEEENSA_INS4_ILi64EEEJLi0EEEEEEENS3_IJNSA_INS4_ILi1EEEJLi1EEEENSA_INS4_ILi16EEEJLi1EEEEEEEEEEEENS_10ViewEngineINS_23ArithmeticTupleIteratorINS_15ArithmeticTupleIJiiEEEEEEEEEC2ERKSL_RKSR_) ;  /* 0xffff8a0000007944 */ /* 0x022fea0003c3ffff */
[----:B------:R2:W5:Y:S01]  /*120a0*/  LDL.64 R10, [R1+0x1388] ;  /* 0x00138800010a7983 */ /* 0x0005620000100a00 */
[----:B------:R-:W-:-:S03]  /*120b0*/  MOV R6, 0x120d0 ;  /* 0x000120d000067802 */ /* 0x000fc60000000f00 */
[----:B-12--5:R-:W-:Y:S05]  /*120c0*/  CALL.REL.NOINC `($_ZN7cutlass13device_kernelIN5flash19enable_sm80_to_sm89INS1_16FlashAttnBwdSm80INS1_25CollectiveMainloopBwdSm80ILi2ELi2EN4cute5tupleIJNS5_1CILi128EEES8_NS7_ILi64EEEEEENS_10bfloat16_tEfNS_4arch4Sm80ELb0ELb0ELb1ELb1ELb1ELb0ELb0ELb0ELi2ELi4ELi4ELi4ELb0EEENS1_21CollectiveEpilogueBwdISA_SB_SD_Li256ELb1ELb0ELi2EEENS1_19SingleTileSchedulerILb1ELb0ELb0ELi128EEEEEEEEEvNT_6ParamsE$_ZN4cute3eso3ESOILb1ELb0EJNS_6LayoutINS_5tupleIJNS3_IJNS3_IJNS_1CILi4EEENS4_ILi8EEEEEENS3_IJS5_NS4_ILi2EEEEEEEEENS3_IJNS3_IJS8_S8_EEENS3_IJS8_S6_EEEEEEEEENS3_IJNS3_IJNS3_IJNS_11ScaledBasisIS8_JLi1EEEENSF_INS4_ILi1EEEJLi0EEEEEEENS3_IJNSF_INS4_ILi16EEEJLi0EEEENSF_IS6_JLi1EEEEEEEEEENS3_IJNS3_IJNSF_ISH_JLi1EEEENSF_IS6_JLi0EEEEEEENS3_IJNSF_INS4_ILi64EEEJLi0EEEENSF_ISK_JLi1EEEEEEEEEEEEEEENS_10ViewEngineINS_23ArithmeticTupleIteratorINS_15ArithmeticTupleIJNS4_ILi0EEES12_EEEEEEEEEC2ERKSY_RKS15_) ;  /* 0xffff828000007944 */ /* 0x026fea0003c3ffff */
[----:B-1----:R-:W-:Y:S02]  /*120d0*/  MOV R2, 0x120f0 ;  /* 0x000120f000027802 */ /* 0x002fe40000000f00 */
[----:B------:R-:W-:Y:S05]  /*120e0*/  CALL.REL.NOINC `($_ZN7cutlass13device_kernelIN5flash19enable_sm80_to_sm89INS1_16FlashAttnBwdSm80INS1_25CollectiveMainloopBwdSm80ILi2ELi2EN4cute5tupleIJNS5_1CILi128EEES8_NS7_ILi64EEEEEENS_10bfloat16_tEfNS_4arch4Sm80ELb0ELb0ELb1ELb1ELb1ELb0ELb0ELb0ELi2ELi4ELi4ELi4ELb0EEENS1_21CollectiveEpilogueBwdISA_SB_SD_Li256ELb1ELb0ELi2EEENS1_19SingleTileSchedulerILb1ELb0ELb0ELi128EEEEEEEEEvNT_6ParamsE$_ZN4cute3eso3ESOILb1ELb0EJNS_6LayoutINS_5tupleIJNS3_IJNS_1CILi2EEES5_EEENS3_IJS5_NS4_ILi8EEEEEEEEENS3_IJNS3_IJNS_11ScaledBasisIS7_JLi0EEEENSA_INS4_ILi64EEEJLi0EEEEEEENS3_IJNSA_INS4_ILi1EEEJLi1EEEENSA_INS4_ILi16EEEJLi1EEEEEEEEEEEENS_10ViewEngineINS_23ArithmeticTupleIteratorINS_15ArithmeticTupleIJNS4_ILi0EEESP_EEEEEEEEEC2ERKSL_RKSS_) ;  /* 0xffff895000007944 */ /* 0x000fea0003c3ffff */
[----:B------:R2:W-:Y:S01]  /*120f0*/  STL [R1+0x1388], R11 ;  /* 0x0013880b01007387 */ /* 0x0005e20000100800 */
[----:B------:R-:W-:-:S03]  /*12100*/  MOV R4, 0x12120 ;  /* 0x0001212000047802 */ /* 0x000fc60000000f00 */
[----:B-12---:R-:W-:Y:S05]  /*12110*/  CALL.REL.NOINC `($_ZN7cutlass13device_kernelIN5flash19enable_sm80_to_sm89INS1_16FlashAttnBwdSm80INS1_25CollectiveMainloopBwdSm80ILi2ELi2EN4cute5tupleIJNS5_1CILi128EEES8_NS7_ILi64EEEEEENS_10bfloat16_tEfNS_4arch4Sm80ELb0ELb0ELb1ELb1ELb1ELb0ELb0ELb0ELi2ELi4ELi4ELi4ELb0EEENS1_21CollectiveEpilogueBwdISA_SB_SD_Li256ELb1ELb0ELi2EEENS1_19SingleTileSchedulerILb1ELb0ELb0ELi128EEEEEEEEEvNT_6ParamsE$_ZZN4cuteplIJiiEJNS_1CILi0EEES2_EEEDaRKNS_15ArithmeticTupleIJDpT_EEERKNS3_IJDpT0_EEEENKUlDpRKT_E_clIJiiEEEDaSH_) ;  /* 0xfffff4b000007944 */ /* 0x006fea0003c3ffff */
[----:B------:R-:W2:Y:S04]  /*12120*/  LD.E R49, [R48.64+0x8] ;  /* 0x0000080430317980 */ /* 0x000ea8000c101900 */
[----:B------:R3:W-:Y:S01]  /*12130*/  STL [R1+0x13ac], RZ ;  /* 0x0013acff01007387 */ /* 0x0007e20000100800 */
[----:B--2---:R-:W-:-:S05]  /*12140*/  IMAD R12, R12, -0x80, R49 ;  /* 0xffffff800c0c7824 */ /* 0x004fca00078e0231 */
[----:B---3-5:R-:W-:Y:S02]  /*12150*/  IADD3 R5, R12, -R3, RZ ;  /* 0x800000030c057210 */ /* 0x028fe40007ffe0ff */
.L_x_1301:
[C---:B--2---:R-:W-:Y:S01]  /*12160*/  IADD3 R4, R47.reuse, 0x1, RZ ;  /* 0x000000012f047810 */ /* 0x044fe20007ffe0ff */
[----:B------:R-:W-:Y:S01]  /*12170*/  IMAD.MOV.U32 R3, RZ, RZ, R47 ;  /* 0x000000ffff037224 */ /* 0x000fe200078e002f */
[----:B------:R-:W-:Y:S01]  /*12180*/  ISETP.GE.U32.AND P0, PT, R47, 0xf, PT ;  /* 0x0000000f2f00780c */ /* 0x000fe20003f06070 */
[----:B------:R-:W-:Y:S01]  /*12190*/  IMAD.MOV.U32 R13, RZ, RZ, R15 ;  /* 0x000000ffff0d7224 */ /* 0x000fe200078e000f */
[----:B-1----:R-:W-:Y:S01]  /*121a0*/  MOV R8, 0x121d0 ;  /* 0x000121d000087802 */ /* 0x002fe20000000f00 */
[----:B------:R-:W-:-:S05]  /*121b0*/  IMAD.MOV.U32 R47, RZ, RZ, R4 ;  /* 0x000000ffff2f7224 */ /* 0x000fca00078e0004 */
[----:B-1----:R-:W-:Y:S05]  /*121c0*/  CALL.REL.NOINC `($_ZN7cutlass13device_kernelIN5flash19enable_sm80_to_sm89INS1_16FlashAttnBwdSm80INS1_25CollectiveMainloopBwdSm80ILi2ELi2EN4cute5tupleIJNS5_1CILi128EEES8_NS7_ILi64EEEEEENS_10bfloat16_tEfNS_4arch4Sm80ELb0ELb0ELb1ELb1ELb1ELb0ELb0ELb0ELi2ELi4ELi4ELi4ELb0EEENS1_21CollectiveEpilogueBwdISA_SB_SD_Li256ELb1ELb0ELi2EEENS1_19SingleTileSchedulerILb1ELb0ELb0ELi128EEEEEEEEEvNT_6ParamsE$_ZN4cute3eso3ESOILb1ELb0EJNS_1CILi0EEEiEEC2ERKS3_RKi) ;  /* 0xffff6b2000007944 */ /* 0x002fea0003c3ffff */
[----:B------:R-:W2:Y:S01]  /*121d0*/  LDL R6, [R1+0x1388] ;  /* 0x0013880001067983 */ /* 0x000ea20000100800 */
[----:B-1----:R-:W-:Y:S01]  /*121e0*/  IMAD.MOV.U32 R2, RZ, RZ, R15 ;  /* 0x000000ffff027224 */ /* 0x002fe200078e000f */
[----:B------:R-:W-:Y:S02]  /*121f0*/  MOV R10, 0x12240 ;  /* 0x00012240000a7802 */ /* 0x000fe40000000f00 */
[----:B--2---:R-:W-:-:S04]  /*12200*/  LEA.HI R11, R6, R6, RZ, 0x1 ;  /* 0x00000006060b7211 */ /* 0x004fc800078f08ff */
[----:B------:R-:W-:-:S05]  /*12210*/  LOP3.LUT R3, R11, 0xfffffffe, RZ, 0xc0, !PT ;  /* 0xfffffffe0b037812 */ /* 0x000fca00078ec0ff */
[----:B------:R-:W-:Y:S02]  /*12220*/  IMAD.IADD R3, R6, 0x1, -R3 ;  /* 0x0000000106037824 */ /* 0x000fe400078e0a03 */
[----:B------:R-:W-:Y:S05]  /*12230*/  CALL.REL.NOINC `($_ZN7cutlass13device_kernelIN5flash19enable_sm80_to_sm89INS1_16FlashAttnBwdSm80INS1_25CollectiveMainloopBwdSm80ILi2ELi2EN4cute5tupleIJNS5_1CILi128EEES8_NS7_ILi64EEEEEENS_10bfloat16_tEfNS_4arch4Sm80ELb0ELb0ELb1ELb1ELb1ELb0ELb0ELb0ELi2ELi4ELi4ELi4ELb0EEENS1_21CollectiveEpilogueBwdISA_SB_SD_Li256ELb1ELb0ELi2EEENS1_19SingleTileSchedulerILb1ELb0ELb0ELi128EEEEEEEEEvNT_6ParamsE$_ZN4cute5tupleIJiEEC2ERKi) ;  /* 0xffffa09000007944 */ /* 0x000fea0003c3ffff */
[----:B------:R1:W5:Y:S01]  /*12240*/  LDL R6, [R1+0x1388] ;  /* 0x0013880001067983 */ /* 0x0003620000100800 */
[----:B------:R-:W-:Y:S01]  /*12250*/  IMAD.SHL.U32 R3, R11, 0x8, RZ ;  /* 0x000000080b037824 */ /* 0x000fe200078e00ff */
[----:B------:R-:W-:Y:S01]  /*12260*/  MOV R10, 0x122a0 ;  /* 0x000122a0000a7802 */ /* 0x000fe20000000f00 */
[----:B------:R-:W-:-:S03]  /*12270*/  IMAD.MOV.U32 R2, RZ, RZ, R15 ;  /* 0x000000ffff027224 */ /* 0x000fc600078e000f */
[----:B------:R-:W-:Y:S02]  /*12280*/  LOP3.LUT R3, R3, 0xfffffff0, RZ, 0xc0, !PT ;  /* 0xfffffff003037812 */ /* 0x000fe400078ec0ff */
        /* <DEDUP_REMOVED lines=18> */
[----:B-1---5:R-:W-:Y:S05]  /*123b0*/  CALL.REL.NOINC `($_ZN7cutlass13device_kernelIN5flash19enable_sm80_to_sm89INS1_16FlashAttnBwdSm80INS1_25CollectiveMainloopBwdSm80ILi2ELi2EN4cute5tupleIJNS5_1CILi128EEES8_NS7_ILi64EEEEEENS_10bfloat16_tEfNS_4arch4Sm80ELb0ELb0ELb1ELb1ELb1ELb0ELb0ELb0ELi2ELi4ELi4ELi4ELb0EEENS1_21CollectiveEpilogueBwdISA_SB_SD_Li256ELb1ELb0ELi2EEENS1_19SingleTileSchedulerILb1ELb0ELb0ELi128EEEEEEEEEvNT_6ParamsE$_ZN4cute5tupleIJNS_1CILi0EEEiEEC2ERKS2_RKi) ;  /* 0xffff9e2000007944 */ /* 0x022fea0003c3ffff */
[----:B------:R-:W2:Y:S01]  /*123c0*/  LDL R3, [R1+0x1388] ;  /* 0x0013880001037983 */ /* 0x000ea20000100800 */
[----:B------:R-:W-:Y:S02]  /*123d0*/  MOV R10, 0x12400 ;  /* 0x00012400000a7802 */ /* 0x000fe40000000f00 */
[----:B--2---:R-:W-:Y:S02]  /*123e0*/  IADD3 R3, R12, R3, RZ ;  /* 0x000000030c037210 */ /* 0x004fe40007ffe0ff */
[----:B------:R-:W-:Y:S05]  /*123f0*/  CALL.REL.NOINC `($_ZN7cutlass13device_kernelIN5flash19enable_sm80_to_sm89INS1_16FlashAttnBwdSm80INS1_25CollectiveMainloopBwdSm80ILi2ELi2EN4cute5tupleIJNS5_1CILi128EEES8_NS7_ILi64EEEEEENS_10bfloat16_tEfNS_4arch4Sm80ELb0ELb0ELb1ELb1ELb1ELb0ELb0ELb0ELi2ELi4ELi4ELi4ELb0EEENS1_21CollectiveEpilogueBwdISA_SB_SD_Li256ELb1ELb0ELi2EEENS1_19SingleTileSchedulerILb1ELb0ELb0ELi128EEEEEEEEEvNT_6ParamsE$_ZZN4cuteplIJNS_1CILi0EEEiEJS2_iEEEDaRKNS_15ArithmeticTupleIJDpT_EEERKNS3_IJDpT0_EEEENKUlDpRKT_E_clIJS2_iEEEDaSH_) ;  /* 0xffffefe000007944 */ /* 0x000fea0003c3ffff */
[----:B------:R-:W-:Y:S02]  /*12400*/  MOV R10, 0x12420 ;  /* 0x00012420000a7802 */ /* 0x000fe40000000f00 */
[----:B-1---5:R-:W-:Y:S05]  /*12410*/  CALL.REL.NOINC `($_ZN7cutlass13device_kernelIN5flash19enable_sm80_to_sm89INS1_16FlashAttnBwdSm80INS1_25CollectiveMainloopBwdSm80ILi2ELi2EN4cute5tupleIJNS5_1CILi128EEES8_NS7_ILi64EEEEEENS_10bfloat16_tEfNS_4arch4Sm80ELb0ELb0ELb1ELb1ELb1ELb0ELb0ELb0ELi2ELi4ELi4ELi4ELb0EEENS1_21CollectiveEpilogueBwdISA_SB_SD_Li256ELb1ELb0ELi2EEENS1_19SingleTileSchedulerILb1ELb0ELb0ELi128EEEEEEEEEvNT_6ParamsE$_ZZN4cuteplIJNS_1CILi0EEEEJS2_iEEEDaRKNS_15ArithmeticTupleIJDpT_EEERKNS3_IJDpT0_EEEENKUlDpRKT_E_clIJS2_iEEEDaSH_) ;  /* 0xffffed8000007944 */ /* 0x022fea0003c3ffff */
[----:B------:R-:W-:Y:S02]  /*12420*/  MOV R10, 0x12440 ;  /* 0x00012440000a7802 */ /* 0x000fe40000000f00 */
[----:B-1---5:R-:W-:Y:S05]  /*12430*/  CALL.REL.NOINC `($_ZN7cutlass13device_kernelIN5flash19enable_sm80_to_sm89INS1_16FlashAttnBwdSm80INS1_25CollectiveMainloopBwdSm80ILi2ELi2EN4cute5tupleIJNS5_1CILi128EEES8_NS7_ILi64EEEEEENS_10bfloat16_tEfNS_4arch4Sm80ELb0ELb0ELb1ELb1ELb1ELb0ELb0ELb0ELi2ELi4ELi4ELi4ELb0EEENS1_21CollectiveEpilogueBwdISA_SB_SD_Li256ELb1ELb0ELi2EEENS1_19SingleTileSchedulerILb1ELb0ELb0ELi128EEEEEEEEEvNT_6ParamsE$_ZZN4cuteplIJNS_1CILi0EEES2_EJS2_iEEEDaRKNS_15ArithmeticTupleIJDpT_EEERKNS3_IJDpT0_EEEENKUlDpRKT_E_clIJS2_iEEEDaSH_) ;  /* 0xffffedd000007944 */ /* 0x022fea0003c3ffff */
[----:B-----5:R-:W-:Y:S01]  /*12440*/  ISETP.GE.AND P1, PT, R2, R5, PT ;  /* 0x000000050200720c */ /* 0x020fe20003f26270 */
[----:B------:R-:W-:-:S12]  /*12450*/  BSSY B0, `(.L_x_1299) ;  /* 0x0000056000007945 */ /* 0x000fd80003800000 */
[----:B------:R-:W-:Y:S05]  /*12460*/  @!P1 BRA `(.L_x_1300) ;  /* 0x0000054000009947 */ /* 0x000fea0003800000 */
[----:B------:R-:W-:Y:S01]  /*12470*/  IMAD.MOV.U32 R3, RZ, RZ, R15 ;  /* 0x000000ffff037224 */ /* 0x000fe200078e000f */
[----:B------:R-:W-:Y:S01]  /*12480*/  MOV R10, RZ ;  /* 0x000000ff000a7202 */ /* 0x000fe20000000f00 */
[----:B------:R-:W-:Y:S01]  /*12490*/  IMAD.MOV.U32 R2, RZ, RZ, R14 ;  /* 0x000000ffff027224 */ /* 0x000fe200078e000e */
[----:B------:R-:W-:Y:S02]  /*124a0*/  MOV R8, 0x124c0 ;  /* 0x000124c000087802 */ /* 0x000fe40000000f00 */
[----:B-1----:R-:W-:Y:S05]  /*124b0*/  CALL.REL.NOINC `($_ZN7cutlass13device_kernelIN5flash19enable_sm80_to_sm89INS1_16FlashAttnBwdSm80INS1_25CollectiveMainloopBwdSm80ILi2ELi2EN4cute5tupleIJNS5_1CILi128EEES8_NS7_ILi64EEEEEENS_10bfloat16_tEfNS_4arch4Sm80ELb0ELb0ELb1ELb1ELb1ELb0ELb0ELb0ELi2ELi4ELi4ELi4ELb0EEENS1_21CollectiveEpilogueBwdISA_SB_SD_Li256ELb1ELb0ELi2EEENS1_19SingleTileSchedulerILb1ELb0ELb0ELi128EEEEEEEEEvNT_6ParamsE$_ZN4cute3eso3ESOILb0ELb0EJiiEEC2ERKiS4_) ;  /* 0xffff59a000007944 */ /* 0x002fea0003c3ffff */
        /* <DEDUP_REMOVED lines=79> */
.L_x_1300:
[----:B------:R-:W-:Y:S05]  /*129b0*/  BSYNC B0 ;  /* 0x0000000000007941 */ /* 0x000fea0003800000 */
.L_x_1299:
[----:B------:R2:W-:Y:S01]  /*129c0*/  STL [R1+0x13ac], R4 ;  /* 0x0013ac0401007387 */ /* 0x0005e20000100800 */
[----:B------:R-:W-:Y:S05]  /*129d0*/  @!P0 BRA `(.L_x_1301) ;  /* 0xfffff78000008947 */ /* 0x000fea000383ffff */
[----:B------:R-:W-:-:S04]  /*129e0*/  MOV R45, 0x0 ;  /* 0x00000000002d7802 */ /* 0x000fc80000000f00 */
[----:B------:R-:W-:Y:S05]  /*129f0*/  RET.REL.NODEC R44 `(_ZN7cutlass13device_kernelIN5flash19enable_sm80_to_sm89INS1_16FlashAttnBwdSm80INS1_25CollectiveMainloopBwdSm80ILi2ELi2EN4cute5tupleIJNS5_1CILi128EEES8_NS7_ILi64EEEEEENS_10bfloat16_tEfNS_4arch4Sm80ELb0ELb0ELb1ELb1ELb1ELb0ELb0ELb0ELi2ELi4ELi4ELi4ELb0EEENS1_21CollectiveEpilogueBwdISA_SB_SD_Li256ELb1ELb0ELi2EEENS1_19SingleTileSchedulerILb1ELb0ELb0ELi128EEEEEEEEEvNT_6ParamsE) ;  /* 0xfffed6002c007950 */ /* 0x000fea0003c3ffff */
        .type           $_ZN7cutlass13device_kernelIN5flash19enable_sm80_to_sm89INS1_16FlashAttnBwdSm80INS1_25CollectiveMainloopBwdSm80ILi2ELi2EN4cute5tupleIJNS5_1CILi128EEES8_NS7_ILi64EEEEEENS_10bfloat16_tEfNS_4arch4Sm80ELb0ELb0ELb1ELb1ELb1ELb0ELb0ELb0ELi2ELi4ELi4ELi4ELb0EEENS1_21CollectiveEpilogueBwdISA_SB_SD_Li256ELb1ELb0ELi2EEENS1_19SingleTileSchedulerILb1ELb0ELb0ELi128EEEEEEEEEvNT_6ParamsE$_ZZN5flash25CollectiveMainloopBwdSm80ILi2ELi2EN4cute5tupleIJNS1_1CILi128EEES4_NS3_ILi64EEEEEEN7cutlass10bfloat16_tEfNS7_4arch4Sm80ELb0ELb0ELb1ELb1ELb1ELb0ELb0ELb0ELi2ELi4ELi4ELi4ELb0EE3mmaINS_16FlashAttnBwdSm80ISB_NS_21CollectiveEpilogueBwdIS6_S8_SA_Li256ELb1ELb0ELi2EEENS_19SingleTileSchedulerILb1ELb0ELb0ELi128EEEE13SharedStorageENS1_6TensorINS1_11ArrayEngineIfLm32EEENS1_6LayoutINS2_IJNS2_IJNS3_ILi2EEESO_EEESO_NS3_ILi4EEEEEENS2_IJNS2_IJNS3_ILi1EEESO_EEESQ_NS3_ILi8EEEEEEEEEEEEbRKNSB_6ParamsERT0_S12_iNS2_IJiiiEEERT_ENKUliT_E_clIZSC_ISJ_SX_EbS10_S12_S12_iS13_S15_EUlRS16_iE_EEDaiS16_,@function
        .size           $_ZN7cutlass13device_kernelIN5flash19enable_sm80_to_sm89INS1_16FlashAttnBwdSm80INS1_25CollectiveMainloopBwdSm80ILi2ELi2EN4cute5tupleIJNS5_1CILi128EEES8_NS7_ILi64EEEEEENS_10bfloat16_tEfNS_4arch4Sm80ELb0ELb0ELb1ELb1ELb1ELb0ELb0ELb0ELi2ELi4ELi4ELi4ELb0EEENS1_21CollectiveEpilogueBwdISA_SB_SD_Li256ELb1ELb0ELi2EEENS1_19SingleTileSchedulerILb1ELb0ELb0ELi128EEEEEEEEEvNT_6ParamsE$_ZZN5flash25CollectiveMainloopBwdSm80ILi2ELi2EN4cute5tupleIJNS1_1CILi128EEES4_NS3_ILi64EEEEEEN7cutlass10bfloat16_tEfNS7_4arch4Sm80ELb0ELb0ELb1ELb1ELb1ELb0ELb0ELb0ELi2ELi4ELi4ELi4ELb0EE3mmaINS_16FlashAttnBwdSm80ISB_NS_21CollectiveEpilogueBwdIS6_S8_SA_Li256ELb1ELb0ELi2EEENS_19SingleTileSchedulerILb1ELb0ELb0ELi128EEEE13SharedStorageENS1_6TensorINS1_11ArrayEngineIfLm32EEENS1_6LayoutINS2_IJNS2_IJNS3_ILi2EEESO_EEESO_NS3_ILi4EEEEEENS2_IJNS2_IJNS3_ILi1EEESO_EEESQ_NS3_ILi8EEEEEEEEEEEEbRKNSB_6ParamsERT0_S12_iNS2_IJiiiEEERT_ENKUliT_E_clIZSC_ISJ_SX_EbS10_S12_S12_iS13_S15_EUlRS16_iE_EEDaiS16_,($_ZN7cutlass13device_kernelIN5flash19enable_sm80_to_sm89INS1_16FlashAttnBwdSm80INS1_25CollectiveMainloopBwdSm80ILi2ELi2EN4cute5tupleIJNS5_1CILi128EEES8_NS7_ILi64EEEEEENS_10bfloat16_tEfNS_4arch4Sm80ELb0ELb0ELb1ELb1ELb1ELb0ELb0ELb0ELi2ELi4ELi4ELi4ELb0EEENS1_21CollectiveEpilogueBwdISA_SB_SD_Li256ELb1ELb0ELi2EEENS1_19SingleTileSchedulerILb1ELb0ELb0ELi128EEEEEEEEEvNT_6ParamsE$_ZZN5flash25CollectiveMainloopBwdSm80ILi2ELi2EN4cute5tupleIJNS1_1CILi128EEES4_NS3_ILi64EEEEEEN7cutlass10bfloat16_tEfNS7_4arch4Sm80ELb0ELb0ELb1ELb1ELb1ELb0ELb0ELb0ELi2ELi4ELi4ELi4ELb0EE3mmaINS_16FlashAttnBwdSm80ISB_NS_21CollectiveEpilogueBwdIS6_S8_SA_Li256ELb1ELb0ELi2EEENS_19SingleTileSchedulerILb1ELb0ELb0ELi128EEEE13SharedStorageENS1_6TensorINS1_11ArrayEngineIfLm32EEENS1_6LayoutINS2_IJNS2_IJNS3_ILi2EEESO_EEESO_NS3_ILi4EEEEEENS2_IJNS2_IJNS3_ILi1EEESO_EEESQ_NS3_ILi8EEEEEEEEEEEEbRKNSB_6ParamsERT0_S12_iNS2_IJiiiEEERT_ENKUliiE0_clEii - $_ZN7cutlass13device_kernelIN5flash19enable_sm80_to_sm89INS1_16FlashAttnBwdSm80INS1_25CollectiveMainloopBwdSm80ILi2ELi2EN4cute5tupleIJNS5_1CILi128EEES8_NS7_ILi64EEEEEENS_10bfloat16_tEfNS_4arch4Sm80ELb0ELb0ELb1ELb1ELb1ELb0ELb0ELb0ELi2ELi4ELi4ELi4ELb0EEENS1_21CollectiveEpilogueBwdISA_SB_SD_Li256ELb1ELb0ELi2EEENS1_19SingleTileSchedulerILb1ELb0ELb0ELi128EEEEEEEEEvNT_6ParamsE$_ZZN5flash25CollectiveMainloopBwdSm80ILi2ELi2EN4cute5tupleIJNS1_1CILi128EEES4_NS3_ILi64EEEEEEN7cutlass10bfloat16_tEfNS7_4arch4Sm80ELb0ELb0ELb1ELb1ELb1ELb0ELb0ELb0ELi2ELi4ELi4ELi4ELb0EE3mmaINS_16FlashAttnBwdSm80ISB_NS_21CollectiveEpilogueBwdIS6_S8_SA_Li256ELb1ELb0ELi2EEENS_19SingleTileSchedulerILb1ELb0ELb0ELi128EEEE13SharedStorageENS1_6TensorINS1_11ArrayEngineIfLm32EEENS1_6LayoutINS2_IJNS2_IJNS3_ILi2EEESO_EEESO_NS3_ILi4EEEEEENS2_IJNS2_IJNS3_ILi1EEESO_EEESQ_NS3_ILi8EEEEEEEEEEEEbRKNSB_6ParamsERT0_S12_iNS2_IJiiiEEERT_ENKUliT_E_clIZSC_ISJ_SX_EbS10_S12_S12_iS13_S15_EUlRS16_iE_EEDaiS16_)
$_ZN7cutlass13device_kernelIN5flash19enable_sm80_to_sm89INS1_16FlashAttnBwdSm80INS1_25CollectiveMainloopBwdSm80ILi2ELi2EN4cute5tupleIJNS5_1CILi128EEES8_NS7_ILi64EEEEEENS_10bfloat16_tEfNS_4arch4Sm80ELb0ELb0ELb1ELb1ELb1ELb0ELb0ELb0ELi2ELi4ELi4ELi4ELb0EEENS1_21CollectiveEpilogueBwdISA_SB_SD_Li256ELb1ELb0ELi2EEENS1_19SingleTileSchedulerILb1ELb0ELb0ELi128EEEEEEEEEvNT_6ParamsE$_ZZN5flash25CollectiveMainloopBwdSm80ILi2ELi2EN4cute5tupleIJNS1_1CILi128EEES4_NS3_ILi64EEEEEEN7cutlass10bfloat16_tEfNS7_4arch4Sm80ELb0ELb0ELb1ELb1ELb1ELb0ELb0ELb0ELi2ELi4ELi4ELi4ELb0EE3mmaINS_16FlashAttnBwdSm80ISB_NS_21CollectiveEpilogueBwdIS6_S8_SA_Li256ELb1ELb0ELi2EEENS_19SingleTileSchedulerILb1ELb0ELb0ELi128EEEE13SharedStorageENS1_6TensorINS1_11ArrayEngineIfLm32EEENS1_6LayoutINS2_IJNS2_IJNS3_ILi2EEESO_EEESO_NS3_ILi4EEEEEENS2_IJNS2_IJNS3_ILi1EEESO_EEESQ_NS3_ILi8EEEEEEEEEEEEbRKNSB_6ParamsERT0_S12_iNS2_IJiiiEEERT_ENKUliT_E_clIZSC_ISJ_SX_EbS10_S12_S12_iS13_S15_EUlRS16_iE_EEDaiS16_:
        /* <DEDUP_REMOVED lines=49> */
[----:B-1---5:R-:W-:Y:S05]  /*12d10*/  CALL.REL.NOINC `($_ZN7cutlass13device_kernelIN5flash19enable_sm80_to_sm89INS1_16FlashAttnBwdSm80INS1_25CollectiveMainloopBwdSm80ILi2ELi2EN4cute5tupleIJNS5_1CILi128EEES8_NS7_ILi64EEEEEENS_10bfloat16_tEfNS_4arch4Sm80ELb0ELb0ELb1ELb1ELb1ELb0ELb0ELb0ELi2ELi4ELi4ELi4ELb0EEENS1_21CollectiveEpilogueBwdISA_SB_SD_Li256ELb1ELb0ELi2EEENS1_19SingleTileSchedulerILb1ELb0ELb0ELi128EEEEEEEEEvNT_6ParamsE$_ZN4cute8smem_ptrIPN7cutlass10bfloat16_tEECI1NS_12iter_adaptorIS3_S4_EEES3_) ;  /* 0xffff979000007944 */ /* 0x022fea0003c3ffff */
[----:B-1----:R1:W5:Y:S01]  /*12d20*/  LDL.64 R2, [R1+0x758] ;  /* 0x0007580001027983 */ /* 0x0023620000100a00 */
[----:B------:R-:W-:-:S03]  /*12d30*/  MOV R6, 0x12d50 ;  /* 0x00012d5000067802 */ /* 0x000fc60000000f00 */
[----:B-1---5:R-:W-:Y:S05]  /*12d40*/  CALL.REL.NOINC `($_ZN7cutlass13device_kernelIN5flash19enable_sm80_to_sm89INS1_16FlashAttnBwdSm80INS1_25CollectiveMainloopBwdSm80ILi2ELi2EN4cute5tupleIJNS5_1CILi128EEES8_NS7_ILi64EEEEEENS_10bfloat16_tEfNS_4arch4Sm80ELb0ELb0ELb1ELb1ELb1ELb0ELb0ELb0ELi2ELi4ELi4ELi4ELb0EEENS1_21CollectiveEpilogueBwdISA_SB_SD_Li256ELb1ELb0ELi2EEENS1_19SingleTileSchedulerILb1ELb0ELb0ELi128EEEEEEEEEvNT_6ParamsE$_ZN4cute3eso3ESOILb1ELb0EJNS_14ComposedLayoutINS_7SwizzleILi3ELi3ELi3EEENS_1CILj0EEENS_6LayoutINS_5tupleIJNS8_IJNS5_ILi8EEENS5_ILi16EEEEEENS8_IJNS5_ILi64EEENS5_ILi1EEEEEEEEENS8_IJNS8_IJSC_NS5_ILi512EEEEEENS8_IJSD_NS5_ILi0EEEEEEEEEEEEENS_10ViewEngineINS_8smem_ptrIPN7cutlass10bfloat16_tEEEEEEEC2ERKSM_RKST_) ;  /* 0xffff5dc000007944 */ /* 0x022fea0003c3ffff */
[----:B-1----:R1:W5:Y:S01]  /*12d50*/  LDL.64 R2, [R1+0x758] ;  /* 0x0007580001027983 */ /* 0x0023620000100a00 */
[----:B------:R-:W-:-:S03]  /*12d60*/  MOV R6, 0x12d80 ;  /* 0x00012d8000067802 */ /* 0x000fc60000000f00 */
[----:B-1---5:R-:W-:Y:S05]  /*12d70*/  CALL.REL.NOINC `($_ZN7cutlass13device_kernelIN5flash19enable_sm80_to_sm89INS1_16FlashAttnBwdSm80INS1_25CollectiveMainloopBwdSm80ILi2ELi2EN4cute5tupleIJNS5_1CILi128EEES8_NS7_ILi64EEEEEENS_10bfloat16_tEfNS_4arch4Sm80ELb0ELb0ELb1ELb1ELb1ELb0ELb0ELb0ELi2ELi4ELi4ELi4ELb0EEENS1_21CollectiveEpilogueBwdISA_SB_SD_Li256ELb1ELb0ELi2EEENS1_19SingleTileSchedulerILb1ELb0ELb0ELi128EEEEEEEEEvNT_6ParamsE$_ZN4cute3eso3ESOILb1ELb0EJNS_14ComposedLayoutINS_7SwizzleILi3ELi3ELi3EEENS_1CILj0EEENS_6LayoutINS_5tupleIJNS8_IJNS8_IJNS5_ILi4EEENS5_ILi8EEEEEENS8_IJS9_NS5_ILi1EEEEEEEEENS8_IJNS8_IJNS5_ILi2EEESF_SF_EEENS8_IJSF_S9_EEEEEEEEENS8_IJNS8_IJNS8_IJSF_NS5_ILi64EEEEEENS8_IJNS5_ILi1024EEENS5_ILi0EEEEEEEEENS8_IJNS8_IJSC_NS5_ILi512EEESA_EEENS8_IJNS5_ILi4096EEENS5_ILi16EEEEEEEEEEEEEEEENS_10ViewEngineINS_8smem_ptrIPN7cutlass10bfloat16_tEEEEEEEC2ERKSY_RKS15_) ;  /* 0xffff5e3000007944 */ /* 0x022fea0003c3ffff */
[----:B------:R-:W-:Y:S01]  /*12d80*/  ULDC.64 UR4, c[0x0][0x118] ;  /* 0x0000460000047ab9 */ /* 0x000fe20000000a00 */
[----:B------:R2:W5:Y:S04]  /*12d90*/  LDL.64 R56, [R1+0x758] ;  /* 0x0007580001387983 */ /* 0x0005680000100a00 */
[----:B-1----:R2:W5:Y:S01]  /*12da0*/  LD.E R3, [R54.64+0x8] ;  /* 0x0000080436037980 */ /* 0x002562000c101900 */
[----:B------:R-:W-:-:S02]  /*12db0*/  MOV R2, R23 ;  /* 0x0000001700027202 */ /* 0x000fc40000000f00 */
[----:B------:R-:W-:Y:S02]  /*12dc0*/  MOV R6, 0x12de0 ;  /* 0x00012de000067802 */ /* 0x000fe40000000f00 */
[----:B--2--5:R-:W-:Y:S05]  /*12dd0*/  CALL.REL.NOINC `($_ZN7cutlass13device_kernelIN5flash19enable_sm80_to_sm89INS1_16FlashAttnBwdSm80INS1_25CollectiveMainloopBwdSm80ILi2ELi2EN4cute5tupleIJNS5_1CILi128EEES8_NS7_ILi64EEEEEENS_10bfloat16_tEfNS_4arch4Sm80ELb0ELb0ELb1ELb1ELb1ELb0ELb0ELb0ELi2ELi4ELi4ELi4ELb0EEENS1_21CollectiveEpilogueBwdISA_SB_SD_Li256ELb1ELb0ELi2EEENS1_19SingleTileSchedulerILb1ELb0ELb0ELi128EEEEEEEEEvNT_6ParamsE$_ZN4cute3eso3ESOILb0ELb1EJiNS_1CILi0EEEEEC2ERKiRKS3_) ;  /* 0xffff586000007944 */ /* 0x024fea0003c3ffff */
[----:B------:R-:W2:Y:S01]  /*12de0*/  LDL R8, [R1+0x758] ;  /* 0x0007580001087983 */ /* 0x000ea20000100800 */
[----:B------:R-:W-:Y:S01]  /*12df0*/  ULDC.64 UR4, c[0x0][0x118] ;  /* 0x0000460000047ab9 */ /* 0x000fe20000000a00 */
[----:B-1----:R-:W-:Y:S01]  /*12e00*/  IMAD.MOV.U32 R3, RZ, RZ, R23 ;  /* 0x000000ffff037224 */ /* 0x002fe200078e0017 */
[----:B------:R-:W-:Y:S01]  /*12e10*/  MOV R2, R49 ;  /* 0x0000003100027202 */ /* 0x000fe20000000f00 */
[----:B--2---:R1:W-:Y:S04]  /*12e20*/  STL [R1+0x11e8], R8 ;  /* 0x0011e80801007387 */ /* 0x0043e80000100800 */
[----:B------:R1:W5:Y:S01]  /*12e30*/  LD.E R6, [R54.64+0x4] ;  /* 0x0000040436067980 */ /* 0x000362000c101900 */
[----:B------:R-:W-:-:S03]  /*12e40*/  MOV R4, 0x12e60 ;  /* 0x00012e6000047802 */ /* 0x000fc60000000f00 */
[----:B-1---5:R-:W-:Y:S05]  /*12e50*/  CALL.REL.NOINC `($_ZN7cutlass13device_kernelIN5flash19enable_sm80_to_sm89INS1_16FlashAttnBwdSm80INS1_25CollectiveMainloopBwdSm80ILi2ELi2EN4cute5tupleIJNS5_1CILi128EEES8_NS7_ILi64EEEEEENS_10bfloat16_tEfNS_4arch4Sm80ELb0ELb0ELb1ELb1ELb1ELb0ELb0ELb0ELi2ELi4ELi4ELi4ELb0EEENS1_21CollectiveEpilogueBwdISA_SB_SD_Li256ELb1ELb0ELi2EEENS1_19SingleTileSchedulerILb1ELb0ELb0ELi128EEEEEEEEEvNT_6ParamsE$_ZN4cute3eso3ESOILb0ELb0EJiNS_5tupleIJiNS_1CILi0EEEEEEEEC2ERKiRKS5_) ;  /* 0xffff4ef000007944 */ /* 0x022fea0003c3ffff */
[----:B-1----:R1:W5:Y:S01]  /*12e60*/  LDL.64 R2, [R1+0x758] ;  /* 0x0007580001027983 */ /* 0x0023620000100a00 */
[----:B------:R-:W-:-:S02]  /*12e70*/  MOV R4, R23 ;  /* 0x0000001700047202 */ /* 0x000fc40000000f00 */
[----:B------:R-:W-:Y:S02]  /*12e80*/  MOV R6, 0x12ea0 ;  /* 0x00012ea000067802 */ /* 0x000fe40000000f00 */
[----:B-1---5:R-:W-:Y:S05]  /*12e90*/  CALL.REL.NOINC `($_ZN7cutlass13device_kernelIN5flash19enable_sm80_to_sm89INS1_16FlashAttnBwdSm80INS1_25CollectiveMainloopBwdSm80ILi2ELi2EN4cute5tupleIJNS5_1CILi128EEES8_NS7_ILi64EEEEEENS_10bfloat16_tEfNS_4arch4Sm80ELb0ELb0ELb1ELb1ELb1ELb0ELb0ELb0ELi2ELi4ELi4ELi4ELb0EEENS1_21CollectiveEpilogueBwdISA_SB_SD_Li256ELb1ELb0ELi2EEENS1_19SingleTileSchedulerILb1ELb0ELb0ELi128EEEEEEEEEvNT_6ParamsE$_ZN4cute3eso3ESOILb0ELb1EJNS_5tupleIJiNS2_IJiNS_1CILi0EEEEEEEEENS2_IJNS_10UnderscoreENS2_IJS7_S7_EEEEEEEEC2ERKS6_RKS9_) ;  /* 0xffff553000007944 */ /* 0x022fea0003c3ffff */
[----:B------:R-:W2:Y:S01]  /*12ea0*/  LDL.64 R8, [R1+0x758] ;  /* 0x0007580001087983 */ /* 0x000ea20000100a00 */
[----:B-1----:R-:W-:Y:S02]  /*12eb0*/  MOV R2, R52 ;  /* 0x0000003400027202 */ /* 0x002fe40000000f00 */
[----:B------:R-:W-:Y:S01]  /*12ec0*/  MOV R4, 0x12f00 ;  /* 0x00012f0000047802 */ /* 0x000fe20000000f00 */
[----:B--2---:R1:W-:Y:S04]  /*12ed0*/  STL [R1+0x11ec], R8 ;  /* 0x0011ec0801007387 */ /* 0x0043e80000100800 */
[----:B------:R1:W-:Y:S02]  /*12ee0*/  STL [R1+0x11f0], R9 ;  /* 0x0011f00901007387 */ /* 0x0003e40000100800 */
[----:B-1----:R-:W-:Y:S05]  /*12ef0*/  CALL.REL.NOINC `($_ZN7cutlass13device_kernelIN5flash19enable_sm80_to_sm89INS1_16FlashAttnBwdSm80INS1_25CollectiveMainloopBwdSm80ILi2ELi2EN4cute5tupleIJNS5_1CILi128EEES8_NS7_ILi64EEEEEENS_10bfloat16_tEfNS_4arch4Sm80ELb0ELb0ELb1ELb1ELb1ELb0ELb0ELb0ELi2ELi4ELi4ELi4ELb0EEENS1_21CollectiveEpilogueBwdISA_SB_SD_Li256ELb1ELb0ELi2EEENS1_19SingleTileSchedulerILb1ELb0ELb0ELi128EEEEEEEEEvNT_6ParamsE$_ZZN4cute4diceINS_5tupleIJNS1_IJiNS1_IJiNS_1CILi0EEEEEEEEENS1_IJNS_10UnderscoreENS1_IJS6_S6_EEEEEEEEES9_EEDaRKT_RKT0_ENKUlRKT_RKT0_E_clIS5_S5_EEDaSI_SL_) ;  /* 0xffffaa4000007944 */ /* 0x002fea0003c3ffff */
[----:B------:R2:W-:Y:S01]  /*12f00*/  STL.64 [R1+0x758], R2 ;  /* 0x0007580201007387 */ /* 0x0005e20000100a00 */
[----:B------:R-:W-:Y:S02]  /*12f10*/  MOV R4, R23 ;  /* 0x0000001700047202 */ /* 0x000fe40000000f00 */
[----:B------:R-:W-:-:S02]  /*12f20*/  MOV R8, 0x12f40 ;  /* 0x00012f4000087802 */ /* 0x000fc40000000f00 */
[----:B-12---:R-:W-:Y:S05]  /*12f30*/  CALL.REL.NOINC `($_ZN7cutlass13device_kernelIN5flash19enable_sm80_to_sm89INS1_16FlashAttnBwdSm80INS1_25CollectiveMainloopBwdSm80ILi2ELi2EN4cute5tupleIJNS5_1CILi128EEES8_NS7_ILi64EEEEEENS_10bfloat16_tEfNS_4arch4Sm80ELb0ELb0ELb1ELb1ELb1ELb0ELb0ELb0ELi2ELi4ELi4ELi4ELb0EEENS1_21CollectiveEpilogueBwdISA_SB_SD_Li256ELb1ELb0ELi2EEENS1_19SingleTileSchedulerILb1ELb0ELb0ELi128EEEEEEEEEvNT_6ParamsE$_ZZN4cute12filter_tupleINS_5tupleIJNS1_IJiNS1_IJiNS_1CILi0EEEEEEEEENS1_IJNS_10UnderscoreENS1_IJS6_S6_EEEEEEEEES9_ZNS_4diceIS9_S9_EEDaRKT_RKT0_EUlRKT_RKT0_E_EEDaSD_SG_OT1_ENKUlDpSJ_E_clIJNS1_IJiiS3_EEENS1_IJEEEEEEDaSQ_) ;  /* 0xffff97e000007944 */ /* 0x006fea0003c3ffff */
[----:B------:R-:W-:Y:S02]  /*12f40*/  MOV R70, 0x12f60 ;  /* 0x00012f6000467802 */ /* 0x000fe40000000f00 */
[----:B-12--5:R-:W-:Y:S05]  /*12f50*/  CALL.REL.NOINC `($_ZN7cutlass13device_kernelIN5flash19enable_sm80_to_sm89INS1_16FlashAttnBwdSm80INS1_25CollectiveMainloopBwdSm80ILi2ELi2EN4cute5tupleIJNS5_1CILi128EEES8_NS7_ILi64EEEEEENS_10bfloat16_tEfNS_4arch4Sm80ELb0ELb0ELb1ELb1ELb1ELb0ELb0ELb0ELi2ELi4ELi4ELi4ELb0EEENS1_21CollectiveEpilogueBwdISA_SB_SD_Li256ELb1ELb0ELi2EEENS1_19SingleTileSchedulerILb1ELb0ELb0ELi128EEEEEEEEEvNT_6ParamsE$_ZZN4cute7idx2crdINS_5tupleIJiiNS_1CILi0EEEEEENS1_IJNS1_IJNS2_ILi4EEENS2_ILi8EEEEEES5_NS2_ILi1EEEEEEEEDaRKT_RKT0_ENKUlRKT_RKT0_E_clIiS7_EEDaSI_SL_) ;  /* 0xffffd9b000007944 */ /* 0x026fea0003c3ffff */
[----:B------:R-:W-:Y:S02]  /*12f60*/  MOV R2, 0x12f80 ;  /* 0x00012f8000027802 */ /* 0x000fe40000000f00 */
[----:B-1----:R-:W-:Y:S05]  /*12f70*/  CALL.REL.NOINC `($_ZN7cutlass13device_kernelIN5flash19enable_sm80_to_sm89INS1_16FlashAttnBwdSm80INS1_25CollectiveMainloopBwdSm80ILi2ELi2EN4cute5tupleIJNS5_1CILi128EEES8_NS7_ILi64EEEEEENS_10bfloat16_tEfNS_4arch4Sm80ELb0ELb0ELb1ELb1ELb1ELb0ELb0ELb0ELi2ELi4ELi4ELi4ELb0EEENS1_21CollectiveEpilogueBwdISA_SB_SD_Li256ELb1ELb0ELi2EEENS1_19SingleTileSchedulerILb1ELb0ELb0ELi128EEEEEEEEEvNT_6ParamsE$_ZZN4cute7idx2crdINS_5tupleIJiiNS_1CILi0EEEEEENS1_IJNS1_IJNS2_ILi4EEENS2_ILi8EEEEEES5_NS2_ILi1EEEEEEEEDaRKT_RKT0_ENKUlRKT_RKT0_E_clIiS5_EEDaSI_SL_) ;  /* 0xffffd96000007944 */ /* 0x002fea0003c3ffff */
[----:B------:R1:W-:Y:S01]  /*12f80*/  STL [R1+0x758], R6 ;  /* 0x0007580601007387 */ /* 0x0003e20000100800 */
[----:B------:R-:W-:-:S02]  /*12f90*/  MOV R2, R23 ;  /* 0x0000001700027202 */ /* 0x000fc40000000f00 */
[----:B------:R-:W-:Y:S02]  /*12fa0*/  MOV R70, 0x12fc0 ;  /* 0x00012fc000467802 */ /* 0x000fe40000000f00 */
[----:B-1----:R-:W-:Y:S05]  /*12fb0*/  CALL.REL.NOINC `($_ZN7cutlass13device_kernelIN5flash19enable_sm80_to_sm89INS1_16FlashAttnBwdSm80INS1_25CollectiveMainloopBwdSm80ILi2ELi2EN4cute5tupleIJNS5_1CILi128EEES8_NS7_ILi64EEEEEENS_10bfloat16_tEfNS_4arch4Sm80ELb0ELb0ELb1ELb1ELb1ELb0ELb0ELb0ELi2ELi4ELi4ELi4ELb0EEENS1_21CollectiveEpilogueBwdISA_SB_SD_Li256ELb1ELb0ELi2EEENS1_19SingleTileSchedulerILb1ELb0ELb0ELi128EEEEEEEEEvNT_6ParamsE$_ZZN4cute9transformINS_5tupleIJiiNS_1CILi0EEEEEENS1_IJNS1_IJNS2_ILi4EEENS2_ILi8EEEEEES5_NS2_ILi1EEEEEEZNS_7idx2crdIS4_S9_EEDaRKT_RKT0_EUlRKT_RKT0_E_EEDaSD_SG_OT1_ENKUlDpSJ_E_clIJNS1_IJiiEEEiS3_EEEDaSQ_) ;  /* 0xffffe0c000007944 */ /* 0x002fea0003c3ffff */
[----:B------:R-:W-:Y:S02]  /*12fc0*/  MOV R6, 0x12fe0 ;  /* 0x00012fe000067802 */ /* 0x000fe40000000f00 */
[----:B--2--5:R-:W-:Y:S05]  /*12fd0*/  CALL.REL.NOINC `($_ZN7cutlass13device_kernelIN5flash19enable_sm80_to_sm89INS1_16FlashAttnBwdSm80INS1_25CollectiveMainloopBwdSm80ILi2ELi2EN4cute5tupleIJNS5_1CILi128EEES8_NS7_ILi64EEEEEENS_10bfloat16_tEfNS_4arch4Sm80ELb0ELb0ELb1ELb1ELb1ELb0ELb0ELb0ELi2ELi4ELi4ELi4ELb0EEENS1_21CollectiveEpilogueBwdISA_SB_SD_Li256ELb1ELb0ELi2EEENS1_19SingleTileSchedulerILb1ELb0ELb0ELi128EEEEEEEEEvNT_6ParamsE$_ZZN4cute13to_mixed_bitsINS_5tupleIJNS1_IJNS_1CILi4EEENS2_ILi8EEEEEES3_NS2_ILi1EEEEEENS1_IJNS1_IJNS2_ILi0EEENS2_ILi64EEEEEES8_S8_EEENS1_IJNS1_IJiiEEEiS8_EEEEEDaRKT_RKT0_RKT1_ENKUlRKT_RKT0_RKT1_E_clIS5_SA_SC_EEDaSP_SS_SV_) ;  /* 0xffffa2c000007944 */ /* 0x024fea0003c3ffff */
[----:B------:R-:W-:Y:S02]  /*12fe0*/  MOV R2, 0x13000 ;  /* 0x0001300000027802 */ /* 0x000fe40000000f00 */
[----:B------:R-:W-:Y:S05]  /*12ff0*/  CALL.REL.NOINC `($_ZN7cutlass13device_kernelIN5flash19enable_sm80_to_sm89INS1_16FlashAttnBwdSm80INS1_25CollectiveMainloopBwdSm80ILi2ELi2EN4cute5tupleIJNS5_1CILi128EEES8_NS7_ILi64EEEEEENS_10bfloat16_tEfNS_4arch4Sm80ELb0ELb0ELb1ELb1ELb1ELb0ELb0ELb0ELi2ELi4ELi4ELi4ELb0EEENS1_21CollectiveEpilogueBwdISA_SB_SD_Li256ELb1ELb0ELi2EEENS1_19SingleTileSchedulerILb1ELb0ELb0ELi128EEEEEEEEEvNT_6ParamsE$_ZZN4cute13to_mixed_bitsINS_5tupleIJNS1_IJNS_1CILi4EEENS2_ILi8EEEEEES3_NS2_ILi1EEEEEENS1_IJNS1_IJNS2_ILi0EEENS2_ILi64EEEEEES8_S8_EEENS1_IJNS1_IJiiEEEiS8_EEEEEDaRKT_RKT0_RKT1_ENKUlDpRKT_E_clIJNS_9MixedBitsILj0ELj448EEENS2_ILj0EEESV_EEEDaSQ_) ;  /* 0xffffa27000007944 */ /* 0x000fea0003c3ffff */
        /* <DEDUP_REMOVED lines=21> */
[----:B-1----:R-:W-:Y:S05]  /*13150*/  CALL.REL.NOINC `($_ZN7cutlass13device_kernelIN5flash19enable_sm80_to_sm89INS1_16FlashAttnBwdSm80INS1_25CollectiveMainloopBwdSm80ILi2ELi2EN4cute5tupleIJNS5_1CILi128EEES8_NS7_ILi64EEEEEENS_10bfloat16_tEfNS_4arch4Sm80ELb0ELb0ELb1ELb1ELb1ELb0ELb0ELb0ELi2ELi4ELi4ELi4ELb0EEENS1_21CollectiveEpilogueBwdISA_SB_SD_Li256ELb1ELb0ELi2EEENS1_19SingleTileSchedulerILb1ELb0ELb0ELi128EEEEEEEEEvNT_6ParamsE$_ZN4cute3eso3ESOILb0ELb0EJiiiEEC2ERKiS4_S4_) ;  /* 0xffff4fd000007944 */ /* 0x002fea0003c3ffff */
[----:B------:R2:W5:Y:S04]  /*13160*/  LDL R5, [R1+0x760] ;  /* 0x0007600001057983 */ /* 0x0005680000100800 */
[----:B-1----:R2:W5:Y:S01]  /*13170*/  LDL.64 R2, [R1+0x758] ;  /* 0x0007580001027983 */ /* 0x0025620000100a00 */
[----:B------:R-:W-:Y:S02]  /*13180*/  MOV R4, R23 ;  /* 0x0000001700047202 */ /* 0x000fe40000000f00 */
[----:B------:R-:W-:Y:S02]  /*13190*/  MOV R6, 0x131b0 ;  /* 0x000131b000067802 */ /* 0x000fe40000000f00 */
[----:B--2--5:R-:W-:Y:S05]  /*131a0*/  CALL.REL.NOINC `($_ZN7cutlass13device_kernelIN5flash19enable_sm80_to_sm89INS1_16FlashAttnBwdSm80INS1_25CollectiveMainloopBwdSm80ILi2ELi2EN4cute5tupleIJNS5_1CILi128EEES8_NS7_ILi64EEEEEENS_10bfloat16_tEfNS_4arch4Sm80ELb0ELb0ELb1ELb1ELb1ELb0ELb0ELb0ELi2ELi4ELi4ELi4ELb0EEENS1_21CollectiveEpilogueBwdISA_SB_SD_Li256ELb1ELb0ELi2EEENS1_19SingleTileSchedulerILb1ELb0ELb0ELi128EEEEEEEEEvNT_6ParamsE$_ZN4cute3eso3ESOILb1ELb0EJNS_1CILi1EEENS_5tupleIJiiiEEENS2_ILi64EEENS4_IJNS2_ILi72EEENS2_ILi144EEENS2_ILi288EEEEEENS2_ILi512EEEEEC2ERKS3_RKS5_RKS6_RKSA_RKSB_) ;  /* 0xffff5e5000007944 */ /* 0x024fea0003c3ffff */
[----:B-1----:R1:W5:Y:S04]  /*131b0*/  LDL R5, [R1+0x760] ;  /* 0x0007600001057983 */ /* 0x0023680000100800 */
[----:B------:R1:W5:Y:S01]  /*131c0*/  LDL.64 R2, [R1+0x758] ;  /* 0x0007580001027983 */ /* 0x0003620000100a00 */
[----:B------:R-:W-:-:S02]  /*131d0*/  MOV R4, R23 ;  /* 0x0000001700047202 */ /* 0x000fc40000000f00 */
[----:B------:R-:W-:Y:S02]  /*131e0*/  MOV R6, 0x13200 ;  /* 0x0001320000067802 */ /* 0x000fe40000000f00 */
[----:B-1---5:R-:W-:Y:S05]  /*131f0*/  CALL.REL.NOINC `($_ZN7cutlass13device_kernelIN5flash19enable_sm80_to_sm89INS1_16FlashAttnBwdSm80INS1_25CollectiveMainloopBwdSm80ILi2ELi2EN4cute5tupleIJNS5_1CILi128EEES8_NS7_ILi64EEEEEENS_10bfloat16_tEfNS_4arch4Sm80ELb0ELb0ELb1ELb1ELb1ELb0ELb0ELb0ELi2ELi4ELi4ELi4ELb0EEENS1_21CollectiveEpilogueBwdISA_SB_SD_Li256ELb1ELb0ELi2EEENS1_19SingleTileSchedulerILb1ELb0ELb0ELi128EEEEEEEEEvNT_6ParamsE$_ZN4cute5tupleIJNS0_IJNS_1CILi8EEENS0_IJNS1_ILi2EEES3_S3_EEENS1_ILi1EEES4_S5_EEENS0_IJS5_NS0_IJiiiEEENS1_ILi64EEENS0_IJNS1_ILi72EEENS1_ILi144EEENS1_ILi288EEEEEENS1_ILi512EEEEEEEEC2ERKS6_RKSE_) ;  /* 0xffff8f4000007944 */ /* 0x022fea0003c3ffff */
[----:B------:R1:W5:Y:S04]  /*13200*/  LDL R5, [R1+0x760] ;  /* 0x0007600001057983 */ /* 0x0003680000100800 */
[----:B------:R1:W5:Y:S01]  /*13210*/  LDL.64 R2, [R1+0x758] ;  /* 0x0007580001027983 */ /* 0x0003620000100a00 */
[----:B------:R-:W-:-:S03]  /*13220*/  MOV R4, 0x13240 ;  /* 0x0001324000047802 */ /* 0x000fc60000000f00 */
[----:B-1---5:R-:W-:Y:S05]  /*13230*/  CALL.REL.NOINC `($_ZN7cutlass13device_kernelIN5flash19enable_sm80_to_sm89INS1_16FlashAttnBwdSm80INS1_25CollectiveMainloopBwdSm80ILi2ELi2EN4cute5tupleIJNS5_1CILi128EEES8_NS7_ILi64EEEEEENS_10bfloat16_tEfNS_4arch4Sm80ELb0ELb0ELb1ELb1ELb1ELb0ELb0ELb0ELi2ELi4ELi4ELi4ELb0EEENS1_21CollectiveEpilogueBwdISA_SB_SD_Li256ELb1ELb0ELi2EEENS1_19SingleTileSchedulerILb1ELb0ELb0ELi128EEEEEEEEEvNT_6ParamsE$_ZZN4cute7flattenINS_5tupleIJNS_1CILi1EEENS1_IJiiiEEENS2_ILi64EEENS1_IJNS2_ILi72EEENS2_ILi144EEENS2_ILi288EEEEEENS2_ILi512EEEEEEEEDaRKT_ENKUlRKT_E_clIS4_EEDaSH_) ;  /* 0xffffd22000007944 */ /* 0x022fea0003c3ffff */
[----:B------:R1:W-:Y:S01]  /*13240*/  STL.64 [R1+0x758], R2 ;  /* 0x0007580201007387 */ /* 0x0003e20000100a00 */
[----:B------:R-:W-:Y:S02]  /*13250*/  MOV R6, R23 ;  /* 0x0000001700067202 */ /* 0x000fe40000000f00 */
[----:B------:R-:W-:Y:S01]  /*13260*/  MOV R4, 0x13290 ;  /* 0x0001329000047802 */ /* 0x000fe20000000f00 */
[----:B------:R1:W-:Y:S04]  /*13270*/  STL [R1+0x760], R5 ;  /* 0x0007600501007387 */ /* 0x0003e80000100800 */
[----:B-1----:R-:W-:Y:S05]  /*13280*/  CALL.REL.NOINC `($_ZN7cutlass13device_kernelIN5flash19enable_sm80_to_sm89INS1_16FlashAttnBwdSm80INS1_25CollectiveMainloopBwdSm80ILi2ELi2EN4cute5tupleIJNS5_1CILi128EEES8_NS7_ILi64EEEEEENS_10bfloat16_tEfNS_4arch4Sm80ELb0ELb0ELb1ELb1ELb1ELb0ELb0ELb0ELi2ELi4ELi4ELi4ELb0EEENS1_21CollectiveEpilogueBwdISA_SB_SD_Li256ELb1ELb0ELi2EEENS1_19SingleTileSchedulerILb1ELb0ELb0ELi128EEEEEEEEEvNT_6ParamsE$_ZZN4cute12filter_tupleINS_5tupleIJNS_1CILi1EEENS1_IJiiiEEENS2_ILi64EEENS1_IJNS2_ILi72EEENS2_ILi144EEENS2_ILi288EEEEEENS2_ILi512EEEEEEZNS_7flattenISB_EEDaRKT_EUlRKT_E_EEDaSF_OT0_ENKUlDpSI_E_clIJNS1_IJS3_EEES4_NS1_IJS5_EEES9_NS1_IJSA_EEEEEEDaSM_) ;  /* 0xffff9b2000007944 */ /* 0x002fea0003c3ffff */
[----:B------:R-:W-:Y:S02]  /*13290*/  MOV R4, R23 ;  /* 0x0000001700047202 */ /* 0x000fe40000000f00 */
[----:B------:R-:W-:-:S02]  /*132a0*/  MOV R6, 0x132c0 ;  /* 0x000132c000067802 */ /* 0x000fc40000000f00 */
[----:B--2--5:R-:W-:Y:S05]  /*132b0*/  CALL.REL.NOINC `($_ZN7cutlass13device_kernelIN5flash19enable_sm80_to_sm89INS1_16FlashAttnBwdSm80INS1_25CollectiveMainloopBwdSm80ILi2ELi2EN4cute5tupleIJNS5_1CILi128EEES8_NS7_ILi64EEEEEENS_10bfloat16_tEfNS_4arch4Sm80ELb0ELb0ELb1ELb1ELb1ELb0ELb0ELb0ELi2ELi4ELi4ELi4ELb0EEENS1_21CollectiveEpilogueBwdISA_SB_SD_Li256ELb1ELb0ELi2EEENS1_19SingleTileSchedulerILb1ELb0ELb0ELi128EEEEEEEEEvNT_6ParamsE$_ZN4cute3eso3ESOILb0ELb1EJiNS_1CILi72EEENS2_ILi512EEEEEC2ERKiRKS3_RKS4_) ;  /* 0xffff54f000007944 */ /* 0x024fea0003c3ffff */
[----:B-1----:R-:W2:Y:S01]  /*132c0*/  LDL R4, [R1+0x758] ;  /* 0x0007580001047983 */ /* 0x002ea20000100800 */
[----:B------:R-:W-:Y:S01]  /*132d0*/  IMAD.MOV.U32 R5, RZ, RZ, R3 ;  /* 0x000000ffff057224 */ /* 0x000fe200078e0003 */
[----:B------:R-:W-:Y:S01]  /*132e0*/  MOV R3, R23 ;  /* 0x0000001700037202 */ /* 0x000fe20000000f00 */
[----:B------:R-:W-:Y:S01]  /*132f0*/  IMAD.MOV.U32 R72, RZ, RZ, R51 ;  /* 0x000000ffff487224 */ /* 0x000fe200078e0033 */
[----:B------:R-:W-:Y:S01]  /*13300*/  MOV R6, 0x13330 ;  /* 0x0001333000067802 */ /* 0x000fe20000000f00 */
[----:B--2---:R1:W-:Y:S04]  /*13310*/  STL [R1+0x790], R4 ;  /* 0x0007900401007387 */ /* 0x0043e80000100800 */
[----:B-1----:R-:W-:Y:S05]  /*13320*/  CALL.REL.NOINC `($_ZN7cutlass13device_kernelIN5flash19enable_sm80_to_sm89INS1_16FlashAttnBwdSm80INS1_25CollectiveMainloopBwdSm80ILi2ELi2EN4cute5tupleIJNS5_1CILi128EEES8_NS7_ILi64EEEEEENS_10bfloat16_tEfNS_4arch4Sm80ELb0ELb0ELb1ELb1ELb1ELb0ELb0ELb0ELi2ELi4ELi4ELi4ELb0EEENS1_21CollectiveEpilogueBwdISA_SB_SD_Li256ELb1ELb0ELi2EEENS1_19SingleTileSchedulerILb1ELb0ELb0ELi128EEEEEEEEEvNT_6ParamsE$_ZN4cute3eso3ESOILb0ELb0EJiiNS_1CILi72EEENS2_ILi512EEEEEC2ERKiS7_RKS3_RKS4_) ;  /* 0xffff4d1000007944 */ /* 0x002fea0003c3ffff */
        /* <DEDUP_REMOVED lines=8> */
[----:B-1----:R-:W-:Y:S05]  /*133b0*/  CALL.REL.NOINC `($_ZN7cutlass13device_kernelIN5flash19enable_sm80_to_sm89INS1_16FlashAttnBwdSm80INS1_25CollectiveMainloopBwdSm80ILi2ELi2EN4cute5tupleIJNS5_1CILi128EEES8_NS7_ILi64EEEEEENS_10bfloat16_tEfNS_4arch4Sm80ELb0ELb0ELb1ELb1ELb1ELb0ELb0ELb0ELi2ELi4ELi4ELi4ELb0EEENS1_21CollectiveEpilogueBwdISA_SB_SD_Li256ELb1ELb0ELi2EEENS1_19SingleTileSchedulerILb1ELb0ELb0ELi128EEEEEEEEEvNT_6ParamsE$_ZN4cute3eso3ESOILb0ELb0EJiiiNS_1CILi72EEENS2_ILi512EEEEEC2ERKiS7_S7_RKS3_RKS4_) ;  /* 0xffff4f6000007944 */ /* 0x002fea0003c3ffff */
        /* <DEDUP_REMOVED lines=10> */
[----:B-1----:R-:W-:Y:S05]  /*13460*/  CALL.REL.NOINC `($_ZN7cutlass13device_kernelIN5flash19enable_sm80_to_sm89INS1_16FlashAttnBwdSm80INS1_25CollectiveMainloopBwdSm80ILi2ELi2EN4cute5tupleIJNS5_1CILi128EEES8_NS7_ILi64EEEEEENS_10bfloat16_tEfNS_4arch4Sm80ELb0ELb0ELb1ELb1ELb1ELb0ELb0ELb0ELi2ELi4ELi4ELi4ELb0EEENS1_21CollectiveEpilogueBwdISA_SB_SD_Li256ELb1ELb0ELi2EEENS1_19SingleTileSchedulerILb1ELb0ELb0ELi128EEEEEEEEEvNT_6ParamsE$_ZN4cute3eso3ESOILb1ELb0EJNS_1CILi1EEEiiiNS2_ILi72EEENS2_ILi512EEEEEC2ERKS3_RKiSA_SA_RKS4_RKS5_) ;  /* 0xffff5da000007944 */ /* 0x002fea0003c3ffff */
[----:B-1----:R1:W5:Y:S04]  /*13470*/  LDL R5, [R1+0x778] ;  /* 0x0007780001057983 */ /* 0x0023680000100800 */
[----:B------:R1:W5:Y:S01]  /*13480*/  LDL.64 R2, [R1+0x770] ;  /* 0x0007700001027983 */ /* 0x0003620000100a00 */
[----:B------:R-:W-:-:S02]  /*13490*/  MOV R4, R22 ;  /* 0x0000001600047202 */ /* 0x000fc40000000f00 */
[----:B------:R-:W-:Y:S02]  /*134a0*/  MOV R6, 0x134c0 ;  /* 0x000134c000067802 */ /* 0x000fe40000000f00 */
[----:B-1---5:R-:W-:Y:S05]  /*134b0*/  CALL.REL.NOINC `($_ZN7cutlass13device_kernelIN5flash19enable_sm80_to_sm89INS1_16FlashAttnBwdSm80INS1_25CollectiveMainloopBwdSm80ILi2ELi2EN4cute5tupleIJNS5_1CILi128EEES8_NS7_ILi64EEEEEENS_10bfloat16_tEfNS_4arch4Sm80ELb0ELb0ELb1ELb1ELb1ELb0ELb0ELb0ELi2ELi4ELi4ELi4ELb0EEENS1_21CollectiveEpilogueBwdISA_SB_SD_Li256ELb1ELb0ELi2EEENS1_19SingleTileSchedulerILb1ELb0ELb0ELi128EEEEEEEEEvNT_6ParamsE$_ZN4cute5tupleIJNS0_IJNS_1CILi8EEENS1_ILi2EEES3_S3_S2_S3_EEENS0_IJNS1_ILi1EEEiiiNS1_ILi72EEENS1_ILi512EEEEEEEEC2ERKS4_RKS8_) ;  /* 0xffff8cd000007944 */ /* 0x022fea0003c3ffff */
        /* <DEDUP_REMOVED lines=11> */
[----:B-1----:R-:W-:Y:S05]  /*13570*/  CALL.REL.NOINC `($_ZN7cutlass13device_kernelIN5flash19enable_sm80_to_sm89INS1_16FlashAttnBwdSm80INS1_25CollectiveMainloopBwdSm80ILi2ELi2EN4cute5tupleIJNS5_1CILi128EEES8_NS7_ILi64EEEEEENS_10bfloat16_tEfNS_4arch4Sm80ELb0ELb0ELb1ELb1ELb1ELb0ELb0ELb0ELi2ELi4ELi4ELi4ELb0EEENS1_21CollectiveEpilogueBwdISA_SB_SD_Li256ELb1ELb0ELi2EEENS1_19SingleTileSchedulerILb1ELb0ELb0ELi128EEEEEEEEEvNT_6ParamsE$_ZZN4cute6detail16composition_implINS_5tupleIJNS_1CILi8EEENS3_ILi2EEES5_S5_S4_S5_EEENS2_IJNS3_ILi1EEEiiiNS3_ILi72EEENS3_ILi512EEEEEENS2_IJNS2_IJS5_S5_S5_EEES5_NS3_ILi4EEEEEENS2_IJNS2_IJS7_S9_S4_EEENS3_ILi4096EEENS3_ILi16EEEEEEEEDaRKT_RKT0_RKT1_RKT2_ENKUlRKT_RKT0_E_clISB_SE_EEDaSW_SZ_) ;  /* 0xffffb8b000007944 */ /* 0x002fea0003c3ffff */
[----:B------:R-:W-:Y:S01]  /*13580*/  IMAD.MOV.U32 R4, RZ, RZ, R45 ;  /* 0x000000ffff047224 */ /* 0x000fe200078e002d */
[----:B------:R-:W-:Y:S01]  /*13590*/  MOV R2, R12 ;  /* 0x0000000c00027202 */ /* 0x000fe20000000f00 */
[----:B------:R-:W-:Y:S01]  /*135a0*/  IMAD.MOV.U32 R5, RZ, RZ, R44 ;  /* 0x000000ffff057224 */ /* 0x000fe200078e002c */
[----:B------:R-:W-:Y:S02]  /*135b0*/  MOV R3, R7 ;  /* 0x0000000700037202 */ /* 0x000fe40000000f00 */
[----:B------:R-:W-:Y:S02]  /*135c0*/  MOV R60, 0x135e0 ;  /* 0x000135e0003c7802 */ /* 0x000fe40000000f00 */
[----:B-1---5:R-:W-:Y:S05]  /*135d0*/  CALL.REL.NOINC `($_ZN7cutlass13device_kernelIN5flash19enable_sm80_to_sm89INS1_16FlashAttnBwdSm80INS1_25CollectiveMainloopBwdSm80ILi2ELi2EN4cute5tupleIJNS5_1CILi128EEES8_NS7_ILi64EEEEEENS_10bfloat16_tEfNS_4arch4Sm80ELb0ELb0ELb1ELb1ELb1ELb0ELb0ELb0ELi2ELi4ELi4ELi4ELb0EEENS1_21CollectiveEpilogueBwdISA_SB_SD_Li256ELb1ELb0ELi2EEENS1_19SingleTileSchedulerILb1ELb0ELb0ELi128EEEEEEEEEvNT_6ParamsE$_ZZN4cute6detail16composition_implINS_5tupleIJNS_1CILi8EEENS3_ILi2EEES5_S5_S4_S5_EEENS2_IJNS3_ILi1EEEiiiNS3_ILi72EEENS3_ILi512EEEEEENS2_IJNS2_IJS5_S5_S5_EEES5_NS3_ILi4EEEEEENS2_IJNS2_IJS7_S9_S4_EEENS3_ILi4096EEENS3_ILi16EEEEEEEEDaRKT_RKT0_RKT1_RKT2_ENKUlRKT_RKT0_E_clISC_SG_EEDaSW_SZ_) ;  /* 0xffffb96000007944 */ /* 0x022fea0003c3ffff */
[----:B-----5:R2:W-:Y:S01]  /*135e0*/  STL.64 [R1+0x770], R2 ;  /* 0x0007700201007387 */ /* 0x0205e20000100a00 */
[----:B------:R-:W-:-:S03]  /*135f0*/  MOV R4, 0x13610 ;  /* 0x0001361000047802 */ /* 0x000fc60000000f00 */
[----:B-12---:R-:W-:Y:S05]  /*13600*/  CALL.REL.NOINC `($_ZN7cutlass13device_kernelIN5flash19enable_sm80_to_sm89INS1_16FlashAttnBwdSm80INS1_25CollectiveMainloopBwdSm80ILi2ELi2EN4cute5tupleIJNS5_1CILi128EEES8_NS7_ILi64EEEEEENS_10bfloat16_tEfNS_4arch4Sm80ELb0ELb0ELb1ELb1ELb1ELb0ELb0ELb0ELi2ELi4ELi4ELi4ELb0EEENS1_21CollectiveEpilogueBwdISA_SB_SD_Li256ELb1ELb0ELi2EEENS1_19SingleTileSchedulerILb1ELb0ELb0ELi128EEEEEEEEEvNT_6ParamsE$_ZN4cute3eso3ESOILb0ELb0EJNS_5tupleIJNS_1CILi1EEENS3_ILi512EEEiEEENS3_ILi4096EEENS2_IJiiEEEEEC2ERKS6_RKS7_RKS8_) ;  /* 0xffff3b3000007944 */ /* 0x006fea0003c3ffff */
[----:B------:R2:W5:Y:S04]  /*13610*/  LDL R5, [R1+0x760] ;  /* 0x0007600001057983 */ /* 0x0005680000100800 */
[----:B-1----:R2:W5:Y:S01]  /*13620*/  LDL.64 R2, [R1+0x758] ;  /* 0x0007580001027983 */ /* 0x0025620000100a00 */
[----:B------:R-:W-:-:S03]  /*13630*/  MOV R6, 0x13650 ;  /* 0x0001365000067802 */ /* 0x000fc60000000f00 */
[----:B--2--5:R-:W-:Y:S05]  /*13640*/  CALL.REL.NOINC `($_ZN7cutlass13device_kernelIN5flash19enable_sm80_to_sm89INS1_16FlashAttnBwdSm80INS1_25CollectiveMainloopBwdSm80ILi2ELi2EN4cute5tupleIJNS5_1CILi128EEES8_NS7_ILi64EEEEEENS_10bfloat16_tEfNS_4arch4Sm80ELb0ELb0ELb1ELb1ELb1ELb0ELb0ELb0ELi2ELi4ELi4ELi4ELb0EEENS1_21CollectiveEpilogueBwdISA_SB_SD_Li256ELb1ELb0ELi2EEENS1_19SingleTileSchedulerILb1ELb0ELb0ELi128EEEEEEEEEvNT_6ParamsE$_ZN4cute5tupleIJNS0_IJNS0_IJNS_1CILi2EEES2_S2_EEES2_NS0_IJS2_S2_EEEEEENS0_IJNS0_IJNS1_ILi1EEENS1_ILi512EEEiEEENS1_ILi4096EEENS0_IJiiEEEEEEEEC2ERKS5_RKSB_) ;  /* 0xffff860000007944 */ /* 0x024fea0003c3ffff */
[----:B------:R1:W5:Y:S04]  /*13650*/  LDL R4, [R1+0x760] ;  /* 0x0007600001047983 */ /* 0x0003680000100800 */
[----:B------:R1:W5:Y:S01]  /*13660*/  LDL.64 R2, [R1+0x758] ;  /* 0x0007580001027983 */ /* 0x0003620000100a00 */
[----:B------:R-:W-:Y:S01]  /*13670*/  LEA.HI R6, R13, R13, RZ, 0x1d ;  /* 0x0000000d0d067211 */ /* 0x000fe200078fe8ff */
[----:B------:R-:W-:-:S04]  /*13680*/  IMAD.MOV.U32 R5, RZ, RZ, R48 ;  /* 0x000000ffff057224 */ /* 0x000fc800078e0030 */
[----:B------:R-:W-:Y:S01]  /*13690*/  IMAD.U32 R8, R11, 0x2, R6 ;  /* 0x000000020b087824 */ /* 0x000fe200078e0006 */
[----:B------:R-:W-:-:S04]  /*136a0*/  MOV R6, 0x136d0 ;  /* 0x000136d000067802 */ /* 0x000fc80000000f00 */
[----:B------:R1:W-:Y:S03]  /*136b0*/  STL [R1+0x11e4], R8 ;  /* 0x0011e40801007387 */ /* 0x0003e60000100800 */
[----:B-1---5:R-:W-:Y:S05]  /*136c0*/  CALL.REL.NOINC `($_ZN7cutlass13device_kernelIN5flash19enable_sm80_to_sm89INS1_16FlashAttnBwdSm80INS1_25CollectiveMainloopBwdSm80ILi2ELi2EN4cute5tupleIJNS5_1CILi128EEES8_NS7_ILi64EEEEEENS_10bfloat16_tEfNS_4arch4Sm80ELb0ELb0ELb1ELb1ELb1ELb0ELb0ELb0ELi2ELi4ELi4ELi4ELb0EEENS1_21CollectiveEpilogueBwdISA_SB_SD_Li256ELb1ELb0ELi2EEENS1_19SingleTileSchedulerILb1ELb0ELb0ELi128EEEEEEEEEvNT_6ParamsE$_ZN4cute3eso3ESOILb0ELb0EJNS_6LayoutINS_5tupleIJNS3_IJNS_1CILi2EEES5_S5_EEES5_NS3_IJS5_S5_EEEEEENS3_IJNS3_IJNS4_ILi1EEENS4_ILi512EEEiEEENS4_ILi4096EEENS3_IJiiEEEEEEEEjEEC2ERKSF_RKj) ;  /* 0xffff41b000007944 */ /* 0x022fea0003c3ffff */
[----:B------:R-:W2:Y:S04]  /*136d0*/  LDL.64 R58, [R1+0x760] ;  /* 0x00076000013a7983 */ /* 0x000ea80000100a00 */
[----:B-1----:R1:W5:Y:S01]  /*136e0*/  LDL.64 R4, [R1+0x758] ;  /* 0x0007580001047983 */ /* 0x0023620000100a00 */
[----:B------:R-:W-:Y:S02]  /*136f0*/  MOV R9, R23 ;  /* 0x0000001700097202 */ /* 0x000fe40000000f00 */
[----:B------:R-:W-:Y:S01]  /*13700*/  MOV R8, 0x13730 ;  /* 0x0001373000087802 */ /* 0x000fe20000000f00 */
[----:B--2---:R-:W-:-:S04]  /*13710*/  IMAD.WIDE.U32 R2, R59, 0x2, R56 ;  /* 0x000000023b027825 */ /* 0x004fc800078e0038 */
[----:B-1---5:R-:W-:Y:S05]  /*13720*/  CALL.REL.NOINC `($_ZN7cutlass13device_kernelIN5flash19enable_sm80_to_sm89INS1_16FlashAttnBwdSm80INS1_25CollectiveMainloopBwdSm80ILi2ELi2EN4cute5tupleIJNS5_1CILi128EEES8_NS7_ILi64EEEEEENS_10bfloat16_tEfNS_4arch4Sm80ELb0ELb0ELb1ELb1ELb1ELb0ELb0ELb0ELi2ELi4ELi4ELi4ELb0EEENS1_21CollectiveEpilogueBwdISA_SB_SD_Li256ELb1ELb0ELi2EEENS1_19SingleTileSchedulerILb1ELb0ELb0ELi128EEEEEEEEEvNT_6ParamsE$_ZN4cute8smem_ptrIPN7cutlass10bfloat16_tEECI1NS_12iter_adaptorIS3_S4_EEES3_) ;  /* 0xffff8d8000007944 */ /* 0x022fea0003c3ffff */
[----:B------:R-:W2:Y:S01]  /*13730*/  LDL.64 R8, [R1+0x758] ;  /* 0x0007580001087983 */ /* 0x000ea20000100a00 */
[----:B------:R-:W-:Y:S01]  /*13740*/  IMAD.MOV.U32 R60, RZ, RZ, R58 ;  /* 0x000000ffff3c7224 */ /* 0x000fe200078e003a */
[----:B-1----:R-:W-:Y:S01]  /*13750*/  MOV R2, R4 ;  /* 0x0000000400027202 */ /* 0x002fe20000000f00 */
[----:B------:R-:W-:Y:S01]  /*13760*/  IMAD.MOV.U32 R3, RZ, RZ, R5 ;  /* 0x000000ffff037224 */ /* 0x000fe200078e0005 */
[----:B------:R-:W-:Y:S01]  /*13770*/  MOV R6, 0x137a0 ;  /* 0x000137a000067802 */ /* 0x000fe20000000f00 */
[----:B--2---:R1:W-:Y:S04]  /*13780*/  STL.64 [R1+0x770], R8 ;  /* 0x0007700801007387 */ /* 0x0043e80000100a00 */
[----:B-1----:R-:W-:Y:S05]  /*13790*/  CALL.REL.NOINC `($_ZN7cutlass13device_kernelIN5flash19enable_sm80_to_sm89INS1_16FlashAttnBwdSm80INS1_25CollectiveMainloopBwdSm80ILi2ELi2EN4cute5tupleIJNS5_1CILi128EEES8_NS7_ILi64EEEEEENS_10bfloat16_tEfNS_4arch4Sm80ELb0ELb0ELb1ELb1ELb1ELb0ELb0ELb0ELi2ELi4ELi4ELi4ELb0EEENS1_21CollectiveEpilogueBwdISA_SB_SD_Li256ELb1ELb0ELi2EEENS1_19SingleTileSchedulerILb1ELb0ELb0ELi128EEEEEEEEEvNT_6ParamsE$_ZN4cute3eso3ESOILb0ELb0EJNS_6LayoutINS_5tupleIJNS3_IJNS_1CILi2EEES5_S5_EEES5_NS3_IJS5_S5_EEEEEENS3_IJNS3_IJNS4_ILi1EEENS4_ILi512EEEiEEENS4_ILi4096EEENS3_IJiiEEEEEEEENS_10ViewEngineINS_8smem_ptrIPN7cutlass10bfloat16_tEEEEEEEC2ERKSF_RKSM_) ;  /* 0xffff405000007944 */ /* 0x002fea0003c3ffff */
[----:B-1----:R1:W5:Y:S04]  /*137a0*/  LDL R5, [R1+0x75c] ;  /* 0x00075c0001057983 */ /* 0x0023680000100800 */
[----:B------:R1:W5:Y:S01]  /*137b0*/  LDL R3, [R1+0x760] ;  /* 0x0007600001037983 */ /* 0x0003620000100800 */
[----:B------:R-:W-:-:S03]  /*137c0*/  MOV R4, 0x137e0 ;  /* 0x000137e000047802 */ /* 0x000fc60000000f00 */
[----:B-1---5:R-:W-:Y:S05]  /*137d0*/  CALL.REL.NOINC `($_ZN7cutlass13device_kernelIN5flash19enable_sm80_to_sm89INS1_16FlashAttnBwdSm80INS1_25CollectiveMainloopBwdSm80ILi2ELi2EN4cute5tupleIJNS5_1CILi128EEES8_NS7_ILi64EEEEEENS_10bfloat16_tEfNS_4arch4Sm80ELb0ELb0ELb1ELb1ELb1ELb0ELb0ELb0ELi2ELi4ELi4ELi4ELb0EEENS1_21CollectiveEpilogueBwdISA_SB_SD_Li256ELb1ELb0ELi2EEENS1_19SingleTileSchedulerILb1ELb0ELb0ELi128EEEEEEEEEvNT_6ParamsE$_ZZN4cute4takeILi1ELi3ENS_5tupleIJNS1_IJNS_1CILi1EEENS2_ILi512EEEiEEENS2_ILi4096EEENS1_IJiiEEEEEEEEDaRKT1_ENKUlDpRKT_E_clIJS6_S7_EEEDaSF_) ;  /* 0xffffa33000007944 */ /* 0x022fea0003c3ffff */
[----:B------:R-:W-:Y:S02]  /*137e0*/  MOV R4, 0x13800 ;  /* 0x0001380000047802 */ /* 0x000fe40000000f00 */
[----:B-1---5:R-:W-:Y:S05]  /*137f0*/  CALL.REL.NOINC `($_ZN7cutlass13device_kernelIN5flash19enable_sm80_to_sm89INS1_16FlashAttnBwdSm80INS1_25CollectiveMainloopBwdSm80ILi2ELi2EN4cute5tupleIJNS5_1CILi128EEES8_NS7_ILi64EEEEEENS_10bfloat16_tEfNS_4arch4Sm80ELb0ELb0ELb1ELb1ELb1ELb0ELb0ELb0ELi2ELi4ELi4ELi4ELb0EEENS1_21CollectiveEpilogueBwdISA_SB_SD_Li256ELb1ELb0ELi2EEENS1_19SingleTileSchedulerILb1ELb0ELb0ELi128EEEEEEEEEvNT_6ParamsE$_ZZN4cute16flatten_to_tupleINS_5tupleIJNS_1CILi4096EEENS1_IJiiEEEEEEEEDaRKT_ENKUlRKT_E_clIS4_EEDaSB_) ;  /* 0xffffa06000007944 */ /* 0x022fea0003c3ffff */
[----:B------:R1:W-:Y:S01]  /*13800*/  STL.64 [R1+0x758], R2 ;  /* 0x0007580201007387 */ /* 0x0003e20000100a00 */
[----:B------:R-:W-:-:S02]  /*13810*/  MOV R56, R23 ;  /* 0x0000001700387202 */ /* 0x000fc40000000f00 */
[----:B------:R-:W-:Y:S02]  /*13820*/  MOV R4, 0x13840 ;  /* 0x0001384000047802 */ /* 0x000fe40000000f00 */
[----:B-1----:R-:W-:Y:S05]  /*13830*/  CALL.REL.NOINC `($_ZN7cutlass13device_kernelIN5flash19enable_sm80_to_sm89INS1_16FlashAttnBwdSm80INS1_25CollectiveMainloopBwdSm80ILi2ELi2EN4cute5tupleIJNS5_1CILi128EEES8_NS7_ILi64EEEEEENS_10bfloat16_tEfNS_4arch4Sm80ELb0ELb0ELb1ELb1ELb1ELb0ELb0ELb0ELi2ELi4ELi4ELi4ELb0EEENS1_21CollectiveEpilogueBwdISA_SB_SD_Li256ELb1ELb0ELi2EEENS1_19SingleTileSchedulerILb1ELb0ELb0ELi128EEEEEEEEEvNT_6ParamsE$_ZZN4cute12filter_tupleINS_5tupleIJNS_1CILi4096EEENS1_IJiiEEEEEEZNS_16flatten_to_tupleIS5_EEDaRKT_EUlRKT_E_EEDaS9_OT0_ENKUlDpSC_E_clIJNS1_IJS3_EEES4_EEEDaSG_) ;  /* 0xffff96d000007944 */ /* 0x002fea0003c3ffff */
        /* <DEDUP_REMOVED lines=14> */
[----:B--2--5:R-:W-:Y:S05]  /*13920*/  CALL.REL.NOINC `($_ZN7cutlass13device_kernelIN5flash19enable_sm80_to_sm89INS1_16FlashAttnBwdSm80INS1_25CollectiveMainloopBwdSm80ILi2ELi2EN4cute5tupleIJNS5_1CILi128EEES8_NS7_ILi64EEEEEENS_10bfloat16_tEfNS_4arch4Sm80ELb0ELb0ELb1ELb1ELb1ELb0ELb0ELb0ELi2ELi4ELi4ELi4ELb0EEENS1_21CollectiveEpilogueBwdISA_SB_SD_Li256ELb1ELb0ELi2EEENS1_19SingleTileSchedulerILb1ELb0ELb0ELi128EEEEEEEEEvNT_6ParamsE$_ZN4cute3eso3ESOILb1ELb0EJNS_14ComposedLayoutINS_7SwizzleILi3ELi3ELi3EEENS_1CILi0EEENS_6LayoutINS_5tupleIJNS8_IJNS8_IJNS5_ILi4EEENS5_ILi8EEEEEENS8_IJNS5_ILi2EEENS5_ILi1EEEEEEEEENS8_IJNS8_IJSC_SC_EEENS8_IJSA_S9_EEEEEEEEENS8_IJNS8_IJNS8_IJSC_NS5_ILi64EEEEEENS8_IJNS5_ILi512EEES6_EEEEEENS8_IJNS8_IJSD_SA_EEENS8_IJNS5_ILi1024EEENS5_ILi16EEEEEEEEEEEEEEEENS_10ViewEngineINS_8smem_ptrIPN7cutlass10bfloat16_tEEEEEEEC2ERKSW_RKS13_) ;  /* 0xffff505000007944 */ /* 0x024fea0003c3ffff */
        /* <DEDUP_REMOVED lines=29> */
[----:B-12--5:R-:W-:Y:S05]  /*13b00*/  CALL.REL.NOINC `($_ZN7cutlass13device_kernelIN5flash19enable_sm80_to_sm89INS1_16FlashAttnBwdSm80INS1_25CollectiveMainloopBwdSm80ILi2ELi2EN4cute5tupleIJNS5_1CILi128EEES8_NS7_ILi64EEEEEENS_10bfloat16_tEfNS_4arch4Sm80ELb0ELb0ELb1ELb1ELb1ELb0ELb0ELb0ELi2ELi4ELi4ELi4ELb0EEENS1_21CollectiveEpilogueBwdISA_SB_SD_Li256ELb1ELb0ELi2EEENS1_19SingleTileSchedulerILb1ELb0ELb0ELi128EEEEEEEEEvNT_6ParamsE$_ZZN4cute7idx2crdINS_5tupleIJiiNS_1CILi0EEEEEENS1_IJNS1_IJNS2_ILi4EEENS2_ILi8EEEEEENS2_ILi2EEENS2_ILi1EEEEEEEEDaRKT_RKT0_ENKUlRKT_RKT0_E_clIiS7_EEDaSJ_SM_) ;  /* 0xffffc98000007944 */ /* 0x026fea0003c3ffff */
[----:B------:R-:W-:Y:S02]  /*13b10*/  MOV R2, 0x13b30 ;  /* 0x00013b3000027802 */ /* 0x000fe40000000f00 */
[----:B-1----:R-:W-:Y:S05]  /*13b20*/  CALL.REL.NOINC `($_ZN7cutlass13device_kernelIN5flash19enable_sm80_to_sm89INS1_16FlashAttnBwdSm80INS1_25CollectiveMainloopBwdSm80ILi2ELi2EN4cute5tupleIJNS5_1CILi128EEES8_NS7_ILi64EEEEEENS_10bfloat16_tEfNS_4arch4Sm80ELb0ELb0ELb1ELb1ELb1ELb0ELb0ELb0ELi2ELi4ELi4ELi4ELb0EEENS1_21CollectiveEpilogueBwdISA_SB_SD_Li256ELb1ELb0ELi2EEENS1_19SingleTileSchedulerILb1ELb0ELb0ELi128EEEEEEEEEvNT_6ParamsE$_ZZN4cute7idx2crdINS_5tupleIJiiNS_1CILi0EEEEEENS1_IJNS1_IJNS2_ILi4EEENS2_ILi8EEEEEENS2_ILi2EEENS2_ILi1EEEEEEEEDaRKT_RKT0_ENKUlRKT_RKT0_E_clIiS8_EEDaSJ_SM_) ;  /* 0xffffcd8000007944 */ /* 0x002fea0003c3ffff */
[----:B------:R1:W-:Y:S01]  /*13b30*/  STL [R1+0x758], R6 ;  /* 0x0007580601007387 */ /* 0x0003e20000100800 */
[----:B------:R-:W-:-:S02]  /*13b40*/  MOV R2, R23 ;  /* 0x0000001700027202 */ /* 0x000fc40000000f00 */
[----:B------:R-:W-:Y:S02]  /*13b50*/  MOV R70, 0x13b70 ;  /* 0x00013b7000467802 */ /* 0x000fe40000000f00 */
[----:B-1----:R-:W-:Y:S05]  /*13b60*/  CALL.REL.NOINC `($_ZN7cutlass13device_kernelIN5flash19enable_sm80_to_sm89INS1_16FlashAttnBwdSm80INS1_25CollectiveMainloopBwdSm80ILi2ELi2EN4cute5tupleIJNS5_1CILi128EEES8_NS7_ILi64EEEEEENS_10bfloat16_tEfNS_4arch4Sm80ELb0ELb0ELb1ELb1ELb1ELb0ELb0ELb0ELi2ELi4ELi4ELi4ELb0EEENS1_21CollectiveEpilogueBwdISA_SB_SD_Li256ELb1ELb0ELi2EEENS1_19SingleTileSchedulerILb1ELb0ELb0ELi128EEEEEEEEEvNT_6ParamsE$_ZZN4cute9transformINS_5tupleIJiiNS_1CILi0EEEEEENS1_IJNS1_IJNS2_ILi4EEENS2_ILi8EEEEEENS2_ILi2EEENS2_ILi1EEEEEEZNS_7idx2crdIS4_SA_EEDaRKT_RKT0_EUlRKT_RKT0_E_EEDaSE_SH_OT1_ENKUlDpSK_E_clIJNS1_IJiiEEEiS3_EEEDaSR_) ;  /* 0xffffd49000007944 */ /* 0x002fea0003c3ffff */
[----:B------:R-:W-:Y:S02]  /*13b70*/  MOV R6, 0x13b90 ;  /* 0x00013b9000067802 */ /* 0x000fe40000000f00 */
[----:B--2--5:R-:W-:Y:S05]  /*13b80*/  CALL.REL.NOINC `($_ZN7cutlass13device_kernelIN5flash19enable_sm80_to_sm89INS1_16FlashAttnBwdSm80INS1_25CollectiveMainloopBwdSm80ILi2ELi2EN4cute5tupleIJNS5_1CILi128EEES8_NS7_ILi64EEEEEENS_10bfloat16_tEfNS_4arch4Sm80ELb0ELb0ELb1ELb1ELb1ELb0ELb0ELb0ELi2ELi4ELi4ELi4ELb0EEENS1_21CollectiveEpilogueBwdISA_SB_SD_Li256ELb1ELb0ELi2EEENS1_19SingleTileSchedulerILb1ELb0ELb0ELi128EEEEEEEEEvNT_6ParamsE$_ZZN4cute13to_mixed_bitsINS_5tupleIJNS1_IJNS_1CILi4EEENS2_ILi8EEEEEENS2_ILi2EEENS2_ILi1EEEEEENS1_IJNS1_IJNS2_ILi0EEENS2_ILi64EEEEEES9_S9_EEENS1_IJNS1_IJiiEEEiS9_EEEEEDaRKT_RKT0_RKT1_ENKUlRKT_RKT0_RKT1_E_clIS5_SB_SD_EEDaSQ_ST_SW_) ;  /* 0xffff955000007944 */ /* 0x024fea0003c3ffff */
[----:B------:R-:W-:Y:S02]  /*13b90*/  MOV R2, 0x13bb0 ;  /* 0x00013bb000027802 */ /* 0x000fe40000000f00 */
[----:B------:R-:W-:Y:S05]  /*13ba0*/  CALL.REL.NOINC `($_ZN7cutlass13device_kernelIN5flash19enable_sm80_to_sm89INS1_16FlashAttnBwdSm80INS1_25CollectiveMainloopBwdSm80ILi2ELi2EN4cute5tupleIJNS5_1CILi128EEES8_NS7_ILi64EEEEEENS_10bfloat16_tEfNS_4arch4Sm80ELb0ELb0ELb1ELb1ELb1ELb0ELb0ELb0ELi2ELi4ELi4ELi4ELb0EEENS1_21CollectiveEpilogueBwdISA_SB_SD_Li256ELb1ELb0ELi2EEENS1_19SingleTileSchedulerILb1ELb0ELb0ELi128EEEEEEEEEvNT_6ParamsE$_ZZN4cute13to_mixed_bitsINS_5tupleIJNS1_IJNS_1CILi4EEENS2_ILi8EEEEEENS2_ILi2EEENS2_ILi1EEEEEENS1_IJNS1_IJNS2_ILi0EEENS2_ILi64EEEEEES9_S9_EEENS1_IJNS1_IJiiEEEiS9_EEEEEDaRKT_RKT0_RKT1_ENKUlDpRKT_E_clIJNS_9MixedBitsILj0ELj448EEENS2_ILj0EEESW_EEEDaSR_) ;  /* 0xffff950000007944 */ /* 0x000fea0003c3ffff */
        /* <DEDUP_REMOVED lines=52> */
[----:B------:R-:W-:Y:S01]  /*13ef0*/  IMAD.MOV.U32 R8, RZ, RZ, R2 ;  /* 0x000000ffff087224 */ /* 0x000fe200078e0002 */
[----:B------:R-:W-:Y:S01]  /*13f00*/  MOV R2, R22 ;  /* 0x0000001600027202 */ /* 0x000fe20000000f00 */
[----:B------:R-:W-:Y:S01]  /*13f10*/  IMAD.MOV.U32 R10, RZ, RZ, R50 ;  /* 0x000000ffff0a7224 */ /* 0x000fe200078e0032 */
[----:B------:R-:W-:-:S02]  /*13f20*/  MOV R9, R42 ;  /* 0x0000002a00097202 */ /* 0x000fc40000000f00 */
[----:B------:R-:W-:Y:S01]  /*13f30*/  MOV R6, 0x13f60 ;  /* 0x00013f6000067802 */ /* 0x000fe20000000f00 */
[----:B--2---:R1:W-:Y:S04]  /*13f40*/  STL.64 [R1+0x788], R4 ;  /* 0x0007880401007387 */ /* 0x0043e80000100a00 */
[----:B-1----:R-:W-:Y:S05]  /*13f50*/  CALL.REL.NOINC `($_ZN7cutlass13device_kernelIN5flash19enable_sm80_to_sm89INS1_16FlashAttnBwdSm80INS1_25CollectiveMainloopBwdSm80ILi2ELi2EN4cute5tupleIJNS5_1CILi128EEES8_NS7_ILi64EEEEEENS_10bfloat16_tEfNS_4arch4Sm80ELb0ELb0ELb1ELb1ELb1ELb0ELb0ELb0ELi2ELi4ELi4ELi4ELb0EEENS1_21CollectiveEpilogueBwdISA_SB_SD_Li256ELb1ELb0ELi2EEENS1_19SingleTileSchedulerILb1ELb0ELb0ELi128EEEEEEEEEvNT_6ParamsE$_ZN4cute3eso3ESOILb0ELb0EJiiiNS_1CILi72EEENS2_ILi512EEEEEC2ERKiS7_S7_RKS3_RKS4_) ;  /* 0xffff43c000007944 */ /* 0x002fea0003c3ffff */
        /* <DEDUP_REMOVED lines=23> */
[----:B-1----:R-:W-:Y:S05]  /*140d0*/  CALL.REL.NOINC `($_ZN7cutlass13device_kernelIN5flash19enable_sm80_to_sm89INS1_16FlashAttnBwdSm80INS1_25CollectiveMainloopBwdSm80ILi2ELi2EN4cute5tupleIJNS5_1CILi128EEES8_NS7_ILi64EEEEEENS_10bfloat16_tEfNS_4arch4Sm80ELb0ELb0ELb1ELb1ELb1ELb0ELb0ELb0ELi2ELi4ELi4ELi4ELb0EEENS1_21CollectiveEpilogueBwdISA_SB_SD_Li256ELb1ELb0ELi2EEENS1_19SingleTileSchedulerILb1ELb0ELb0ELi128EEEEEEEEEvNT_6ParamsE$_ZZN4cute6detail16composition_implINS_5tupleIJNS_1CILi8EEENS3_ILi2EEES5_S5_S4_S5_EEENS2_IJNS3_ILi1EEEiiiNS3_ILi72EEENS3_ILi512EEEEEENS2_IJNS2_IJS5_S5_EEES4_NS3_ILi4EEEEEENS2_IJNS2_IJS7_S4_EEENS3_ILi1024EEENS3_ILi16EEEEEEEEDaRKT_RKT0_RKT1_RKT2_ENKUlRKT_RKT0_E_clISB_SE_EEDaSW_SZ_) ;  /* 0xffffa86000007944 */ /* 0x002fea0003c3ffff */
[----:B------:R-:W-:Y:S01]  /*140e0*/  IMAD.MOV.U32 R2, RZ, RZ, R45 ;  /* 0x000000ffff027224 */ /* 0x000fe200078e002d */
[----:B------:R-:W-:Y:S01]  /*140f0*/  MOV R45, R44 ;  /* 0x0000002c002d7202 */ /* 0x000fe20000000f00 */
[----:B------:R-:W-:Y:S01]  /*14100*/  IMAD.MOV.U32 R4, RZ, RZ, R12 ;  /* 0x000000ffff047224 */ /* 0x000fe200078e000c */
[----:B------:R-:W-:Y:S02]  /*14110*/  MOV R44, 0x14130 ;  /* 0x00014130002c7802 */ /* 0x000fe40000000f00 */
[----:B-1---5:R-:W-:Y:S05]  /*14120*/  CALL.REL.NOINC `($_ZN7cutlass13device_kernelIN5flash19enable_sm80_to_sm89INS1_16FlashAttnBwdSm80INS1_25CollectiveMainloopBwdSm80ILi2ELi2EN4cute5tupleIJNS5_1CILi128EEES8_NS7_ILi64EEEEEENS_10bfloat16_tEfNS_4arch4Sm80ELb0ELb0ELb1ELb1ELb1ELb0ELb0ELb0ELi2ELi4ELi4ELi4ELb0EEENS1_21CollectiveEpilogueBwdISA_SB_SD_Li256ELb1ELb0ELi2EEENS1_19SingleTileSchedulerILb1ELb0ELb0ELi128EEEEEEEEEvNT_6ParamsE$_ZZN4cute6detail16composition_implINS_5tupleIJNS_1CILi8EEENS3_ILi2EEES5_S5_S4_S5_EEENS2_IJNS3_ILi1EEEiiiNS3_ILi72EEENS3_ILi512EEEEEENS2_IJNS2_IJS5_S5_EEES4_NS3_ILi4EEEEEENS2_IJNS2_IJS7_S4_EEENS3_ILi1024EEENS3_ILi16EEEEEEEEDaRKT_RKT0_RKT1_RKT2_ENKUlRKT_RKT0_E_clISC_SG_EEDaSW_SZ_) ;  /* 0xffffa8f000007944 */ /* 0x022fea0003c3ffff */
[----:B-----5:R2:W-:Y:S01]  /*14130*/  STL.64 [R1+0x770], R2 ;  /* 0x0007700201007387 */ /* 0x0205e20000100a00 */
[----:B------:R-:W-:-:S03]  /*14140*/  MOV R4, 0x14160 ;  /* 0x0001416000047802 */ /* 0x000fc60000000f00 */
[----:B-12---:R-:W-:Y:S05]  /*14150*/  CALL.REL.NOINC `($_ZN7cutlass13device_kernelIN5flash19enable_sm80_to_sm89INS1_16FlashAttnBwdSm80INS1_25CollectiveMainloopBwdSm80ILi2ELi2EN4cute5tupleIJNS5_1CILi128EEES8_NS7_ILi64EEEEEENS_10bfloat16_tEfNS_4arch4Sm80ELb0ELb0ELb1ELb1ELb1ELb0ELb0ELb0ELi2ELi4ELi4ELi4ELb0EEENS1_21CollectiveEpilogueBwdISA_SB_SD_Li256ELb1ELb0ELi2EEENS1_19SingleTileSchedulerILb1ELb0ELb0ELi128EEEEEEEEEvNT_6ParamsE$_ZN4cute3eso3ESOILb0ELb0EJNS_5tupleIJNS_1CILi1EEEiEEENS3_ILi1024EEENS2_IJiiEEEEEC2ERKS5_RKS6_RKS7_) ;  /* 0xffff307000007944 */ /* 0x006fea0003c3ffff */
[----:B------:R2:W5:Y:S04]  /*14160*/  LDL R5, [R1+0x760] ;  /* 0x0007600001057983 */ /* 0x0005680000100800 */
[----:B-1----:R2:W5:Y:S01]  /*14170*/  LDL.64 R2, [R1+0x758] ;  /* 0x0007580001027983 */ /* 0x0025620000100a00 */
[----:B------:R-:W-:-:S03]  /*14180*/  MOV R6, 0x141a0 ;  /* 0x000141a000067802 */ /* 0x000fc60000000f00 */
[----:B--2--5:R-:W-:Y:S05]  /*14190*/  CALL.REL.NOINC `($_ZN7cutlass13device_kernelIN5flash19enable_sm80_to_sm89INS1_16FlashAttnBwdSm80INS1_25CollectiveMainloopBwdSm80ILi2ELi2EN4cute5tupleIJNS5_1CILi128EEES8_NS7_ILi64EEEEEENS_10bfloat16_tEfNS_4arch4Sm80ELb0ELb0ELb1ELb1ELb1ELb0ELb0ELb0ELi2ELi4ELi4ELi4ELb0EEENS1_21CollectiveEpilogueBwdISA_SB_SD_Li256ELb1ELb0ELi2EEENS1_19SingleTileSchedulerILb1ELb0ELb0ELi128EEEEEEEEEvNT_6ParamsE$_ZN4cute5tupleIJNS0_IJNS0_IJNS_1CILi2EEES2_EEENS1_ILi8EEES3_EEENS0_IJNS0_IJNS1_ILi1EEEiEEENS1_ILi1024EEENS0_IJiiEEEEEEEEC2ERKS5_RKSA_) ;  /* 0xffff799000007944 */ /* 0x024fea0003c3ffff */
[----:B-1----:R1:W5:Y:S04]  /*141a0*/  LDL R4, [R1+0x760] ;  /* 0x0007600001047983 */ /* 0x0023680000100800 */
[----:B------:R1:W5:Y:S01]  /*141b0*/  LDL.64 R2, [R1+0x758] ;  /* 0x0007580001027983 */ /* 0x0003620000100a00 */
[----:B------:R-:W-:Y:S01]  /*141c0*/  LEA.HI R6, R13, R13, RZ, 0x1d ;  /* 0x0000000d0d067211 */ /* 0x000fe200078fe8ff */
[----:B------:R-:W-:-:S04]  /*141d0*/  IMAD.MOV.U32 R12, RZ, RZ, R48 ;  /* 0x000000ffff0c7224 */ /* 0x000fc800078e0030 */
[----:B------:R-:W-:Y:S01]  /*141e0*/  IMAD.U32 R8, R11, 0x2, R6 ;  /* 0x000000020b087824 */ /* 0x000fe200078e0006 */
[----:B------:R-:W-:-:S04]  /*141f0*/  MOV R6, 0x14220 ;  /* 0x0001422000067802 */ /* 0x000fc80000000f00 */
[----:B------:R1:W-:Y:S03]  /*14200*/  STL [R1+0x11e4], R8 ;  /* 0x0011e40801007387 */ /* 0x0003e60000100800 */
[----:B-1---5:R-:W-:Y:S05]  /*14210*/  CALL.REL.NOINC `($_ZN7cutlass13device_kernelIN5flash19enable_sm80_to_sm89INS1_16FlashAttnBwdSm80INS1_25CollectiveMainloopBwdSm80ILi2ELi2EN4cute5tupleIJNS5_1CILi128EEES8_NS7_ILi64EEEEEENS_10bfloat16_tEfNS_4arch4Sm80ELb0ELb0ELb1ELb1ELb1ELb0ELb0ELb0ELi2ELi4ELi4ELi4ELb0EEENS1_21CollectiveEpilogueBwdISA_SB_SD_Li256ELb1ELb0ELi2EEENS1_19SingleTileSchedulerILb1ELb0ELb0ELi128EEEEEEEEEvNT_6ParamsE$_ZN4cute3eso3ESOILb0ELb0EJNS_6LayoutINS_5tupleIJNS3_IJNS_1CILi2EEES5_EEENS4_ILi8EEES6_EEENS3_IJNS3_IJNS4_ILi1EEEiEEENS4_ILi1024EEENS3_IJiiEEEEEEEEjEEC2ERKSE_RKj) ;  /* 0xffff32d000007944 */ /* 0x022fea0003c3ffff */
[----:B------:R-:W2:Y:S04]  /*14220*/  LDL.64 R12, [R1+0x760] ;  /* 0x00076000010c7983 */ /* 0x000ea80000100a00 */
[----:B-1----:R1:W5:Y:S01]  /*14230*/  LDL.64 R4, [R1+0x758] ;  /* 0x0007580001047983 */ /* 0x0023620000100a00 */
[----:B------:R-:W-:Y:S02]  /*14240*/  MOV R9, R23 ;  /* 0x0000001700097202 */ /* 0x000fe40000000f00 */
[----:B------:R-:W-:Y:S01]  /*14250*/  MOV R8, 0x14280 ;  /* 0x0001428000087802 */ /* 0x000fe20000000f00 */
[----:B--2---:R-:W-:-:S04]  /*14260*/  IMAD.WIDE.U32 R2, R13, 0x2, R58 ;  /* 0x000000020d027825 */ /* 0x004fc800078e003a */
[----:B-1---5:R-:W-:Y:S05]  /*14270*/  CALL.REL.NOINC `($_ZN7cutlass13device_kernelIN5flash19enable_sm80_to_sm89INS1_16FlashAttnBwdSm80INS1_25CollectiveMainloopBwdSm80ILi2ELi2EN4cute5tupleIJNS5_1CILi128EEES8_NS7_ILi64EEEEEENS_10bfloat16_tEfNS_4arch4Sm80ELb0ELb0ELb1ELb1ELb1ELb0ELb0ELb0ELi2ELi4ELi4ELi4ELb0EEENS1_21CollectiveEpilogueBwdISA_SB_SD_Li256ELb1ELb0ELi2EEENS1_19SingleTileSchedulerILb1ELb0ELb0ELi128EEEEEEEEEvNT_6ParamsE$_ZN4cute8smem_ptrIPN7cutlass10bfloat16_tEECI1NS_12iter_adaptorIS3_S4_EEES3_) ;  /* 0xffff823000007944 */ /* 0x022fea0003c3ffff */
[----:B-1----:R-:W2:Y:S01]  /*14280*/  LDL.64 R2, [R1+0x758] ;  /* 0x0007580001027983 */ /* 0x002ea20000100a00 */
[----:B------:R-:W-:-:S03]  /*14290*/  MOV R6, 0x142c0 ;  /* 0x000142c000067802 */ /* 0x000fc60000000f00 */
[----:B--2---:R1:W-:Y:S04]  /*142a0*/  STL.64 [R1+0x770], R2 ;  /* 0x0007700201007387 */ /* 0x0043e80000100a00 */
[----:B-1----:R-:W-:Y:S05]  /*142b0*/  CALL.REL.NOINC `($_ZN7cutlass13device_kernelIN5flash19enable_sm80_to_sm89INS1_16FlashAttnBwdSm80INS1_25CollectiveMainloopBwdSm80ILi2ELi2EN4cute5tupleIJNS5_1CILi128EEES8_NS7_ILi64EEEEEENS_10bfloat16_tEfNS_4arch4Sm80ELb0ELb0ELb1ELb1ELb1ELb0ELb0ELb0ELi2ELi4ELi4ELi4ELb0EEENS1_21CollectiveEpilogueBwdISA_SB_SD_Li256ELb1ELb0ELi2EEENS1_19SingleTileSchedulerILb1ELb0ELb0ELi128EEEEEEEEEvNT_6ParamsE$_ZN4cute3eso3ESOILb0ELb0EJNS_6LayoutINS_5tupleIJNS3_IJNS_1CILi2EEES5_EEENS4_ILi8EEES6_EEENS3_IJNS3_IJNS4_ILi1EEEiEEENS4_ILi1024EEENS3_IJiiEEEEEEEENS_10ViewEngineINS_8smem_ptrIPN7cutlass10bfloat16_tEEEEEEEC2ERKSE_RKSL_) ;  /* 0xffff31b000007944 */ /* 0x002fea0003c3ffff */
[----:B-1----:R1:W5:Y:S04]  /*142c0*/  LDL R5, [R1+0x75c] ;  /* 0x00075c0001057983 */ /* 0x0023680000100800 */
[----:B------:R1:W5:Y:S01]  /*142d0*/  LDL R3, [R1+0x760] ;  /* 0x0007600001037983 */ /* 0x0003620000100800 */
[----:B------:R-:W-:-:S03]  /*142e0*/  MOV R4, 0x14300 ;  /* 0x0001430000047802 */ /* 0x000fc60000000f00 */
[----:B-1---5:R-:W-:Y:S05]  /*142f0*/  CALL.REL.NOINC `($_ZN7cutlass13device_kernelIN5flash19enable_sm80_to_sm89INS1_16FlashAttnBwdSm80INS1_25CollectiveMainloopBwdSm80ILi2ELi2EN4cute5tupleIJNS5_1CILi128EEES8_NS7_ILi64EEEEEENS_10bfloat16_tEfNS_4arch4Sm80ELb0ELb0ELb1ELb1ELb1ELb0ELb0ELb0ELi2ELi4ELi4ELi4ELb0EEENS1_21CollectiveEpilogueBwdISA_SB_SD_Li256ELb1ELb0ELi2EEENS1_19SingleTileSchedulerILb1ELb0ELb0ELi128EEEEEEEEEvNT_6ParamsE$_ZZN4cute4takeILi1ELi3ENS_5tupleIJNS1_IJNS_1CILi1EEEiEEENS2_ILi1024EEENS1_IJiiEEEEEEEEDaRKT1_ENKUlDpRKT_E_clIJS5_S6_EEEDaSE_) ;  /* 0xffff988000007944 */ /* 0x022fea0003c3ffff */
[----:B------:R-:W-:Y:S02]  /*14300*/  MOV R4, 0x14320 ;  /* 0x0001432000047802 */ /* 0x000fe40000000f00 */
[----:B-1---5:R-:W-:Y:S05]  /*14310*/  CALL.REL.NOINC `($_ZN7cutlass13device_kernelIN5flash19enable_sm80_to_sm89INS1_16FlashAttnBwdSm80INS1_25CollectiveMainloopBwdSm80ILi2ELi2EN4cute5tupleIJNS5_1CILi128EEES8_NS7_ILi64EEEEEENS_10bfloat16_tEfNS_4arch4Sm80ELb0ELb0ELb1ELb1ELb1ELb0ELb0ELb0ELi2ELi4ELi4ELi4ELb0EEENS1_21CollectiveEpilogueBwdISA_SB_SD_Li256ELb1ELb0ELi2EEENS1_19SingleTileSchedulerILb1ELb0ELb0ELi128EEEEEEEEEvNT_6ParamsE$_ZZN4cute16flatten_to_tupleINS_5tupleIJNS_1CILi1024EEENS1_IJiiEEEEEEEEDaRKT_ENKUlRKT_E_clIS4_EEDaSB_) ;  /* 0xffff946000007944 */ /* 0x022fea0003c3ffff */
[----:B------:R1:W-:Y:S01]  /*14320*/  STL.64 [R1+0x758], R2 ;  /* 0x0007580201007387 */ /* 0x0003e20000100a00 */
[----:B------:R-:W-:Y:S02]  /*14330*/  MOV R5, R23 ;  /* 0x0000001700057202 */ /* 0x000fe40000000f00 */
[----:B------:R-:W-:Y:S02]  /*14340*/  MOV R4, 0x14360 ;  /* 0x0001436000047802 */ /* 0x000fe40000000f00 */
[----:B-1----:R-:W-:Y:S05]  /*14350*/  CALL.REL.NOINC `($_ZN7cutlass13device_kernelIN5flash19enable_sm80_to_sm89INS1_16FlashAttnBwdSm80INS1_25CollectiveMainloopBwdSm80ILi2ELi2EN4cute5tupleIJNS5_1CILi128EEES8_NS7_ILi64EEEEEENS_10bfloat16_tEfNS_4arch4Sm80ELb0ELb0ELb1ELb1ELb1ELb0ELb0ELb0ELi2ELi4ELi4ELi4ELb0EEENS1_21CollectiveEpilogueBwdISA_SB_SD_Li256ELb1ELb0ELi2EEENS1_19SingleTileSchedulerILb1ELb0ELb0ELi128EEEEEEEEEvNT_6ParamsE$_ZZN4cute12filter_tupleINS_5tupleIJNS_1CILi1024EEENS1_IJiiEEEEEEZNS_16flatten_to_tupleIS5_EEDaRKT_EUlRKT_E_EEDaS9_OT0_ENKUlDpSC_E_clIJNS1_IJS3_EEES4_EEEDaSG_) ;  /* 0xffff890000007944 */ /* 0x002fea0003c3ffff */
        /* <DEDUP_REMOVED lines=22> */
[----:B--2--5:R-:W-:Y:S05]  /*144c0*/  CALL.REL.NOINC `($_ZN7cutlass13device_kernelIN5flash19enable_sm80_to_sm89INS1_16FlashAttnBwdSm80INS1_25CollectiveMainloopBwdSm80ILi2ELi2EN4cute5tupleIJNS5_1CILi128EEES8_NS7_ILi64EEEEEENS_10bfloat16_tEfNS_4arch4Sm80ELb0ELb0ELb1ELb1ELb1ELb0ELb0ELb0ELi2ELi4ELi4ELi4ELb0EEENS1_21CollectiveEpilogueBwdISA_SB_SD_Li256ELb1ELb0ELi2EEENS1_19SingleTileSchedulerILb1ELb0ELb0ELi128EEEEEEEEEvNT_6ParamsE$_ZN4cute3eso3ESOILb1ELb0EJNS_10UnderscoreES2_S2_iEEC2ERKS2_S5_S5_RKi) ;  /* 0xffff438000007944 */ /* 0x024fea0003c3ffff */
[----:B------:R-:W-:Y:S01]  /*144d0*/  ULDC.64 UR4, c[0x0][0x118] ;  /* 0x0000460000047ab9 */ /* 0x000fe20000000a00 */
[----:B------:R2:W5:Y:S04]  /*144e0*/  LDL R7, [R1+0x758] ;  /* 0x0007580001077983 */ /* 0x0005680000100800 */
[----:B------:R2:W5:Y:S04]  /*144f0*/  LD.E R5, [R10.64] ;  /* 0x000000040a057980 */ /* 0x000568000c101900 */
[----:B-1----:R2:W5:Y:S01]  /*14500*/  LD.E R3, [R10.64+0x4] ;  /* 0x000004040a037980 */ /* 0x002562000c101900 */
[----:B------:R-:W-:-:S03]  /*14510*/  MOV R4, 0x14530 ;  /* 0x0001453000047802 */ /* 0x000fc60000000f00 */
[----:B--2--5:R-:W-:Y:S05]  /*14520*/  CALL.REL.NOINC `($_ZN7cutlass13device_kernelIN5flash19enable_sm80_to_sm89INS1_16FlashAttnBwdSm80INS1_25CollectiveMainloopBwdSm80ILi2ELi2EN4cute5tupleIJNS5_1CILi128EEES8_NS7_ILi64EEEEEENS_10bfloat16_tEfNS_4arch4Sm80ELb0ELb0ELb1ELb1ELb1ELb0ELb0ELb0ELi2ELi4ELi4ELi4ELb0EEENS1_21CollectiveEpilogueBwdISA_SB_SD_Li256ELb1ELb0ELi2EEENS1_19SingleTileSchedulerILb1ELb0ELb0ELi128EEEEEEEEEvNT_6ParamsE$_ZZN4cute5sliceINS_5tupleIJNS_10UnderscoreES2_S2_iEEENS1_IJNS1_IJNS_1CILi1EEENS4_ILi0EEEEEENS4_ILi4096EEENS1_IJiiEEENS1_IJS6_NS4_ILi8192EEEEEEEEEEEDaRKT_RKT0_ENKUlRKT_RKT0_E_clIS2_S9_EEDaSL_SO_) ;  /* 0xffff981000007944 */ /* 0x024fea0003c3ffff */
[----:B-----5:R2:W-:Y:S01]  /*14530*/  STL.64 [R1+0x758], R2 ;  /* 0x0007580201007387 */ /* 0x0205e20000100a00 */
[----:B------:R-:W-:-:S02]  /*14540*/  MOV R5, R23 ;  /* 0x0000001700057202 */ /* 0x000fc40000000f00 */
[----:B------:R-:W-:Y:S02]  /*14550*/  MOV R4, 0x14570 ;  /* 0x0001457000047802 */ /* 0x000fe40000000f00 */
[----:B-12---:R-:W-:Y:S05]  /*14560*/  CALL.REL.NOINC `($_ZN7cutlass13device_kernelIN5flash19enable_sm80_to_sm89INS1_16FlashAttnBwdSm80INS1_25CollectiveMainloopBwdSm80ILi2ELi2EN4cute5tupleIJNS5_1CILi128EEES8_NS7_ILi64EEEEEENS_10bfloat16_tEfNS_4arch4Sm80ELb0ELb0ELb1ELb1ELb1ELb0ELb0ELb0ELi2ELi4ELi4ELi4ELb0EEENS1_21CollectiveEpilogueBwdISA_SB_SD_Li256ELb1ELb0ELi2EEENS1_19SingleTileSchedulerILb1ELb0ELb0ELi128EEEEEEEEEvNT_6ParamsE$_ZZN4cute12filter_tupleINS_5tupleIJNS_10UnderscoreES2_S2_iEEENS1_IJNS1_IJNS_1CILi1EEENS4_ILi0EEEEEENS4_ILi4096EEENS1_IJiiEEENS1_IJS6_NS4_ILi8192EEEEEEEEEZNS_5sliceIS3_SC_EEDaRKT_RKT0_EUlRKT_RKT0_E_EEDaSG_SJ_OT1_ENKUlDpSM_E_clIJNS1_IJS7_EEENS1_IJS8_EEENS1_IJS9_EEENS1_IJEEEEEEDaST_) ;  /* 0xffff840000007944 */ /* 0x006fea0003c3ffff */
[----:B-----5:R-:W-:Y:S02]  /*14570*/  MOV R8, R3 ;  /* 0x0000000300087202 */ /* 0x020fe40000000f00 */
[----:B------:R-:W-:Y:S02]  /*14580*/  MOV R4, 0x145a0 ;  /* 0x000145a000047802 */ /* 0x000fe40000000f00 */
[----:B-1----:R-:W-:Y:S05]  /*14590*/  CALL.REL.NOINC `($_ZN7cutlass13device_kernelIN5flash19enable_sm80_to_sm89INS1_16FlashAttnBwdSm80INS1_25CollectiveMainloopBwdSm80ILi2ELi2EN4cute5tupleIJNS5_1CILi128EEES8_NS7_ILi64EEEEEENS_10bfloat16_tEfNS_4arch4Sm80ELb0ELb0ELb1ELb1ELb1ELb0ELb0ELb0ELi2ELi4ELi4ELi4ELb0EEENS1_21CollectiveEpilogueBwdISA_SB_SD_Li256ELb1ELb0ELi2EEENS1_19SingleTileSchedulerILb1ELb0ELb0ELi128EEEEEEEEEvNT_6ParamsE$_ZN4cute5tupleIJNS0_IJNS0_IJNS_1CILi8EEENS1_ILi1EEEEEENS1_ILi2EEENS0_IJS5_S5_EEEEEENS0_IJNS0_IJS3_NS1_ILi0EEEEEENS1_ILi4096EEENS0_IJiiEEEEEEEEC2ERKS7_RKSC_) ;  /* 0xffff778000007944 */ /* 0x002fea0003c3ffff */
[----:B-1----:R1:W5:Y:S01]  /*145a0*/  LDL.64 R2, [R1+0x758] ;  /* 0x0007580001027983 */ /* 0x0023620000100a00 */
[----:B------:R-:W-:Y:S02]  /*145b0*/  SHF.L.U32 R4, R7, 0xd, RZ ;  /* 0x0000000d07047819 */ /* 0x000fe400000006ff */
[----:B------:R-:W-:-:S03]  /*145c0*/  MOV R6, 0x145f0 ;  /* 0x000145f000067802 */ /* 0x000fc60000000f00 */
[----:B------:R1:W-:Y:S04]  /*145d0*/  STL [R1+0x770], R4 ;  /* 0x0007700401007387 */ /* 0x0003e80000100800 */
[----:B-1---5:R-:W-:Y:S05]  /*145e0*/  CALL.REL.NOINC `($_ZN7cutlass13device_kernelIN5flash19enable_sm80_to_sm89INS1_16FlashAttnBwdSm80INS1_25CollectiveMainloopBwdSm80ILi2ELi2EN4cute5tupleIJNS5_1CILi128EEES8_NS7_ILi64EEEEEENS_10bfloat16_tEfNS_4arch4Sm80ELb0ELb0ELb1ELb1ELb1ELb0ELb0ELb0ELi2ELi4ELi4ELi4ELb0EEENS1_21CollectiveEpilogueBwdISA_SB_SD_Li256ELb1ELb0ELi2EEENS1_19SingleTileSchedulerILb1ELb0ELb0ELi128EEEEEEEEEvNT_6ParamsE$_ZN4cute3eso3ESOILb0ELb0EJNS_6LayoutINS_5tupleIJNS3_IJNS_1CILi8EEENS4_ILi1EEEEEENS4_ILi2EEENS3_IJS8_S8_EEEEEENS3_IJNS3_IJS6_NS4_ILi0EEEEEENS4_ILi4096EEENS3_IJiiEEEEEEEEiEEC2ERKSG_RKi) ;  /* 0xffff34f000007944 */ /* 0x022fea0003c3ffff */
[----:B------:R-:W-:Y:S01]  /*145f0*/  ULDC.64 UR4, c[0x0][0x118] ;  /* 0x0000460000047ab9 */ /* 0x000fe20000000a00 */
[----:B-1----:R-:W2:Y:S04]  /*14600*/  LDL R2, [R1+0x760] ;  /* 0x0007600001027983 */ /* 0x002ea80000100800 */
[----:B------:R-:W2:Y:S04]  /*14610*/  LD.E.64 R10, [R10.64+0x8] ;  /* 0x000008040a0a7980 */ /* 0x000ea8000c101b00 */
[----:B------:R1:W5:Y:S01]  /*14620*/  LDL.64 R4, [R1+0x758] ;  /* 0x0007580001047983 */ /* 0x0003620000100a00 */
[----:B------:R-:W-:-:S02]  /*14630*/  MOV R9, R23 ;  /* 0x0000001700097202 */ /* 0x000fc40000000f00 */
[----:B------:R-:W-:Y:S01]  /*14640*/  MOV R8, 0x14670 ;  /* 0x0001467000087802 */ /* 0x000fe20000000f00 */
[----:B--2---:R-:W-:-:S04]  /*14650*/  IMAD.WIDE R2, R2, 0x2, R10 ;  /* 0x0000000202027825 */ /* 0x004fc800078e020a */
[----:B-1---5:R-:W-:Y:S05]  /*14660*/  CALL.REL.NOINC `($_ZN7cutlass13device_kernelIN5flash19enable_sm80_to_sm89INS1_16FlashAttnBwdSm80INS1_25CollectiveMainloopBwdSm80ILi2ELi2EN4cute5tupleIJNS5_1CILi128EEES8_NS7_ILi64EEEEEENS_10bfloat16_tEfNS_4arch4Sm80ELb0ELb0ELb1ELb1ELb1ELb0ELb0ELb0ELi2ELi4ELi4ELi4ELb0EEENS1_21CollectiveEpilogueBwdISA_SB_SD_Li256ELb1ELb0ELi2EEENS1_19SingleTileSchedulerILb1ELb0ELb0ELi128EEEEEEEEEvNT_6ParamsE$_ZN4cute8smem_ptrIPN7cutlass10bfloat16_tEECI1NS_12iter_adaptorIS3_S4_EEES3_) ;  /* 0xffff7e4000007944 */ /* 0x022fea0003c3ffff */
[----:B-1----:R-:W2:Y:S01]  /*14670*/  LDL.64 R2, [R1+0x758] ;  /* 0x0007580001027983 */ /* 0x002ea20000100a00 */
[----:B------:R-:W-:-:S03]  /*14680*/  MOV R6, 0x146b0 ;  /* 0x000146b000067802 */ /* 0x000fc60000000f00 */
[----:B--2---:R1:W-:Y:S04]  /*14690*/  STL.64 [R1+0x770], R2 ;  /* 0x0007700201007387 */ /* 0x0043e80000100a00 */
[----:B-1----:R-:W-:Y:S05]  /*146a0*/  CALL.REL.NOINC `($_ZN7cutlass13device_kernelIN5flash19enable_sm80_to_sm89INS1_16FlashAttnBwdSm80INS1_25CollectiveMainloopBwdSm80ILi2ELi2EN4cute5tupleIJNS5_1CILi128EEES8_NS7_ILi64EEEEEENS_10bfloat16_tEfNS_4arch4Sm80ELb0ELb0ELb1ELb1ELb1ELb0ELb0ELb0ELi2ELi4ELi4ELi4ELb0EEENS1_21CollectiveEpilogueBwdISA_SB_SD_Li256ELb1ELb0ELi2EEENS1_19SingleTileSchedulerILb1ELb0ELb0ELi128EEEEEEEEEvNT_6ParamsE$_ZN4cute3eso3ESOILb0ELb0EJNS_6LayoutINS_5tupleIJNS3_IJNS_1CILi8EEENS4_ILi1EEEEEENS4_ILi2EEENS3_IJS8_S8_EEEEEENS3_IJNS3_IJS6_NS4_ILi0EEEEEENS4_ILi4096EEENS3_IJiiEEEEEEEENS_10ViewEngineINS_8smem_ptrIPN7cutlass10bfloat16_tEEEEEEEC2ERKSG_RKSN_) ;  /* 0xffff33c000007944 */ /* 0x002fea0003c3ffff */
[----:B------:R2:W5:Y:S04]  /*146b0*/  LDL.64 R54, [R1+0x760] ;  /* 0x0007600001367983 */ /* 0x0005680000100a00 */
[----:B------:R2:W5:Y:S04]  /*146c0*/  LDL.64 R52, [R24+0x30] ;  /* 0x0000300018347983 */ /* 0x0005680000100a00 */
[----:B------:R2:W5:Y:S01]  /*146d0*/  LDL.64 R44, [R1+0x758] ;  /* 0x00075800012c7983 */ /* 0x0005620000100a00 */
[----:B------:R-:W-:Y:S01]  /*146e0*/  IMAD.MOV.U32 R6, RZ, RZ, R16 ;  /* 0x000000ffff067224 */ /* 0x000fe200078e0010 */
[----:B-1----:R-:W-:-:S02]  /*146f0*/  MOV R3, R17 ;  /* 0x0000001100037202 */ /* 0x002fc40000000f00 */
[----:B------:R-:W-:Y:S02]  /*14700*/  MOV R4, 0x14720 ;  /* 0x0001472000047802 */ /* 0x000fe40000000f00 */
[----:B--2--5:R-:W-:Y:S05]  /*14710*/  CALL.REL.NOINC `($_ZN7cutlass13device_kernelIN5flash19enable_sm80_to_sm89INS1_16FlashAttnBwdSm80INS1_25CollectiveMainloopBwdSm80ILi2ELi2EN4cute5tupleIJNS5_1CILi128EEES8_NS7_ILi64EEEEEENS_10bfloat16_tEfNS_4arch4Sm80ELb0ELb0ELb1ELb1ELb1ELb0ELb0ELb0ELi2ELi4ELi4ELi4ELb0EEENS1_21CollectiveEpilogueBwdISA_SB_SD_Li256ELb1ELb0ELi2EEENS1_19SingleTileSchedulerILb1ELb0ELb0ELi128EEEEEEEEEvNT_6ParamsE$_ZN4cute3eso3ESOILb1ELb0EJNS_6LayoutINS_5tupleIJNS3_IJNS_1CILi8EEENS4_ILi1EEEEEENS4_ILi2EEENS4_ILi4EEEEEENS3_IJNS3_IJS6_NS4_ILi0EEEEEES5_NS4_ILi16EEEEEEEENS_10ViewEngineIPN7cutlass10bfloat16_tEEEEEC2ERKSF_RKSK_) ;  /* 0xffff6f6000007944 */ /* 0x024fea0003c3ffff */
[----:B------:R2:W5:Y:S01]  /*14720*/  LDL.64 R50, [R1+0x758] ;  /* 0x0007580001327983 */ /* 0x0005620000100a00 */
[----:B-1----:R-:W-:Y:S01]  /*14730*/  IMAD.MOV.U32 R6, RZ, RZ, R14 ;  /* 0x000000ffff067224 */ /* 0x002fe200078e000e */
[----:B------:R-:W-:Y:S02]  /*14740*/  MOV R3, R15 ;  /* 0x0000000f00037202 */ /* 0x000fe40000000f00 */
[----:B------:R-:W-:Y:S02]  /*14750*/  MOV R4, 0x14770 ;  /* 0x0001477000047802 */ /* 0x000fe40000000f00 */
[----:B--2--5:R-:W-:Y:S05]  /*14760*/  CALL.REL.NOINC `($_ZN7cutlass13device_kernelIN5flash19enable_sm80_to_sm89INS1_16FlashAttnBwdSm80INS1_25CollectiveMainloopBwdSm80ILi2ELi2EN4cute5tupleIJNS5_1CILi128EEES8_NS7_ILi64EEEEEENS_10bfloat16_tEfNS_4arch4Sm80ELb0ELb0ELb1ELb1ELb1ELb0ELb0ELb0ELi2ELi4ELi4ELi4ELb0EEENS1_21CollectiveEpilogueBwdISA_SB_SD_Li256ELb1ELb0ELi2EEENS1_19SingleTileSchedulerILb1ELb0ELb0ELi128EEEEEEEEEvNT_6ParamsE$_ZN4cute3eso3ESOILb1ELb0EJNS_6LayoutINS_5tupleIJNS3_IJNS_1CILi8EEENS4_ILi1EEEEEENS4_ILi4EEES8_EEENS3_IJNS3_IJS6_NS4_ILi0EEEEEES5_NS4_ILi32EEEEEEEENS_10ViewEngineIPN7cutlass10bfloat16_tEEEEEC2ERKSE_RKSJ_) ;  /* 0xffff715000007944 */ /* 0x024fea0003c3ffff */
[----:B------:R2:W5:Y:S01]  /*14770*/  LDL.64 R48, [R1+0x758] ;  /* 0x0007580001307983 */ /* 0x0005620000100a00 */
[----:B------:R-:W-:Y:S01]  /*14780*/  IMAD.MOV.U32 R9, RZ, RZ, R23 ;  /* 0x000000ffff097224 */ /* 0x000fe200078e0017 */
[----:B-1----:R-:W-:Y:S01]  /*14790*/  MOV R2, R54 ;  /* 0x0000003600027202 */ /* 0x002fe20000000f00 */
[----:B------:R-:W-:Y:S01]  /*147a0*/  IMAD.MOV.U32 R3, RZ, RZ, R55 ;  /* 0x000000ffff037224 */ /* 0x000fe200078e0037 */
[----:B------:R-:W-:Y:S02]  /*147b0*/  MOV R8, 0x147d0 ;  /* 0x000147d000087802 */ /* 0x000fe40000000f00 */
[----:B--2--5:R-:W-:Y:S05]  /*147c0*/  CALL.REL.NOINC `($_ZN7cutlass13device_kernelIN5flash19enable_sm80_to_sm89INS1_16FlashAttnBwdSm80INS1_25CollectiveMainloopBwdSm80ILi2ELi2EN4cute5tupleIJNS5_1CILi128EEES8_NS7_ILi64EEEEEENS_10bfloat16_tEfNS_4arch4Sm80ELb0ELb0ELb1ELb1ELb1ELb0ELb0ELb0ELi2ELi4ELi4ELi4ELb0EEENS1_21CollectiveEpilogueBwdISA_SB_SD_Li256ELb1ELb0ELi2EEENS1_19SingleTileSchedulerILb1ELb0ELb0ELi128EEEEEEEEEvNT_6ParamsE$_ZN4cute8smem_ptrIPN7cutlass10bfloat16_tEECI1NS_12iter_adaptorIS3_S4_EEES3_) ;  /* 0xffff7ce000007944 */ /* 0x024fea0003c3ffff */
[----:B-1----:R1:W5:Y:S01]  /*147d0*/  LDL.64 R2, [R1+0x758] ;  /* 0x0007580001027983 */ /* 0x0023620000100a00 */
[----:B------:R-:W-:Y:S02]  /*147e0*/  MOV R66, R23 ;  /* 0x0000001700427202 */ /* 0x000fe40000000f00 */
[----:B------:R-:W-:-:S02]  /*147f0*/  MOV R6, 0x14810 ;  /* 0x0001481000067802 */ /* 0x000fc40000000f00 */
[----:B-1---5:R-:W-:Y:S05]  /*14800*/  CALL.REL.NOINC `($_ZN7cutlass13device_kernelIN5flash19enable_sm80_to_sm89INS1_16FlashAttnBwdSm80INS1_25CollectiveMainloopBwdSm80ILi2ELi2EN4cute5tupleIJNS5_1CILi128EEES8_NS7_ILi64EEEEEENS_10bfloat16_tEfNS_4arch4Sm80ELb0ELb0ELb1ELb1ELb1ELb0ELb0ELb0ELi2ELi4ELi4ELi4ELb0EEENS1_21CollectiveEpilogueBwdISA_SB_SD_Li256ELb1ELb0ELi2EEENS1_19SingleTileSchedulerILb1ELb0ELb0ELi128EEEEEEEEEvNT_6ParamsE$_ZN4cute3eso3ESOILb1ELb0EJNS_6LayoutINS_5tupleIJNS3_IJNS_1CILi8EEENS4_ILi1EEEEEENS4_ILi2EEEEEENS3_IJNS3_IJS6_NS4_ILi0EEEEEENS4_ILi4096EEEEEEEENS_10ViewEngineINS_8smem_ptrIPN7cutlass10bfloat16_tEEEEEEEC2ERKSE_RKSL_) ;  /* 0xffff6be000007944 */ /* 0x022fea0003c3ffff */
[----:B-1----:R1:W5:Y:S01]  /*14810*/  LDL.64 R4, [R1+0x758] ;  /* 0x0007580001047983 */ /* 0x0023620000100a00 */
[----:B------:R-:W-:Y:S01]  /*14820*/  IMAD.MOV.U32 R66, RZ, RZ, R23 ;  /* 0x000000ffff427224 */ /* 0x000fe200078e0017 */
[----:B------:R-:W-:Y:S01]  /*14830*/  MOV R6, R50 ;  /* 0x0000003200067202 */ /* 0x000fe20000000f00 */
[----:B------:R-:W-:Y:S01]  /*14840*/  IMAD.MOV.U32 R9, RZ, RZ, R51 ;  /* 0x000000ffff097224 */ /* 0x000fe200078e0033 */
[----:B------:R-:W-:-:S02]  /*14850*/  MOV R8, 0x14870 ;  /* 0x0001487000087802 */ /* 0x000fc40000000f00 */
[----:B-1---5:R-:W-:Y:S05]  /*14860*/  CALL.REL.NOINC `($_ZN7cutlass13device_kernelIN5flash19enable_sm80_to_sm89INS1_16FlashAttnBwdSm80INS1_25CollectiveMainloopBwdSm80ILi2ELi2EN4cute5tupleIJNS5_1CILi128EEES8_NS7_ILi64EEEEEENS_10bfloat16_tEfNS_4arch4Sm80ELb0ELb0ELb1ELb1ELb1ELb0ELb0ELb0ELi2ELi4ELi4ELi4ELb0EEENS1_21CollectiveEpilogueBwdISA_SB_SD_Li256ELb1ELb0ELi2EEENS1_19SingleTileSchedulerILb1ELb0ELb0ELi128EEEEEEEEEvNT_6ParamsE$_ZN4cute3eso3ESOILb1ELb0EJNS_6LayoutINS_5tupleIJNS3_IJNS_1CILi8EEENS4_ILi1EEEEEENS4_ILi2EEEEEENS3_IJNS3_IJS6_NS4_ILi0EEEEEES5_EEEEENS_10ViewEngineIPN7cutlass10bfloat16_tEEEEEC2ERKSD_RKSI_) ;  /* 0xffff6d1000007944 */ /* 0x022fea0003c3ffff */
[----:B------:R2:W5:Y:S01]  /*14870*/  LDL.64 R2, [R1+0x758] ;  /* 0x0007580001027983 */ /* 0x0005620000100a00 */
[----:B-1----:R-:W-:Y:S01]  /*14880*/  IMAD.MOV.U32 R7, RZ, RZ, R5 ;  /* 0x000000ffff077224 */ /* 0x002fe200078e0005 */
[----:B------:R-:W-:-:S02]  /*14890*/  MOV R66, R23 ;  /* 0x0000001700427202 */ /* 0x000fc40000000f00 */
[----:B------:R-:W-:Y:S02]  /*148a0*/  MOV R6, 0x148c0 ;  /* 0x000148c000067802 */ /* 0x000fe40000000f00 */
[----:B--2--5:R-:W-:Y:S05]  /*148b0*/  CALL.REL.NOINC `($_ZN7cutlass13device_kernelIN5flash19enable_sm80_to_sm89INS1_16FlashAttnBwdSm80INS1_25CollectiveMainloopBwdSm80ILi2ELi2EN4cute5tupleIJNS5_1CILi128EEES8_NS7_ILi64EEEEEENS_10bfloat16_tEfNS_4arch4Sm80ELb0ELb0ELb1ELb1ELb1ELb0ELb0ELb0ELi2ELi4ELi4ELi4ELb0EEENS1_21CollectiveEpilogueBwdISA_SB_SD_Li256ELb1ELb0ELi2EEENS1_19SingleTileSchedulerILb1ELb0ELb0ELi128EEEEEEEEEvNT_6ParamsE$_ZN4cute3eso3ESOILb1ELb0EJNS_6LayoutINS_5tupleIJNS3_IJNS_1CILi8EEENS4_ILi1EEEEEENS3_IJNS4_ILi2EEEEEEEEENS3_IJNS3_IJS6_NS4_ILi0EEEEEENS3_IJNS4_ILi4096EEEEEEEEEEENS_10ViewEngineINS_8smem_ptrIPN7cutlass10bfloat16_tEEEEEEEC2ERKSG_RKSN_) ;  /* 0xffff690000007944 */ /* 0x024fea0003c3ffff */
[----:B------:R2:W5:Y:S01]  /*148c0*/  LDL.64 R6, [R1+0x758] ;  /* 0x0007580001067983 */ /* 0x0005620000100a00 */
[----:B-1----:R-:W-:Y:S01]  /*148d0*/  IMAD.MOV.U32 R5, RZ, RZ, R3 ;  /* 0x000000ffff057224 */ /* 0x002fe200078e0003 */
[----:B------:R-:W-:Y:S02]  /*148e0*/  MOV R66, R23 ;  /* 0x0000001700427202 */ /* 0x000fe40000000f00 */
[----:B------:R-:W-:Y:S02]  /*148f0*/  MOV R4, 0x14910 ;  /* 0x0001491000047802 */ /* 0x000fe40000000f00 */
[----:B--2--5:R-:W-:Y:S05]  /*14900*/  CALL.REL.NOINC `($_ZN7cutlass13device_kernelIN5flash19enable_sm80_to_sm89INS1_16FlashAttnBwdSm80INS1_25CollectiveMainloopBwdSm80ILi2ELi2EN4cute5tupleIJNS5_1CILi128EEES8_NS7_ILi64EEEEEENS_10bfloat16_tEfNS_4arch4Sm80ELb0ELb0ELb1ELb1ELb1ELb0ELb0ELb0ELi2ELi4ELi4ELi4ELb0EEENS1_21CollectiveEpilogueBwdISA_SB_SD_Li256ELb1ELb0ELi2EEENS1_19SingleTileSchedulerILb1ELb0ELb0ELi128EEEEEEEEEvNT_6ParamsE$_ZN4cute3eso3ESOILb1ELb0EJNS_6LayoutINS_5tupleIJNS3_IJNS_1CILi8EEENS4_ILi1EEEEEENS3_IJNS4_ILi2EEEEEEEEENS3_IJNS3_IJS6_NS4_ILi0EEEEEENS3_IJS5_EEEEEEEENS_10ViewEngineIPN7cutlass10bfloat16_tEEEEEC2ERKSF_RKSK_) ;  /* 0xffff69c000007944 */ /* 0x024fea0003c3ffff */
[----:B-1----:R1:W5:Y:S01]  /*14910*/  LDL.64 R2, [R1+0x758] ;  /* 0x0007580001027983 */ /* 0x0023620000100a00 */
[----:B------:R-:W-:Y:S02]  /*14920*/  MOV R66, R23 ;  /* 0x0000001700427202 */ /* 0x000fe40000000f00 */
[----:B------:R-:W-:Y:S02]  /*14930*/  MOV R8, 0x14950 ;  /* 0x0001495000087802 */ /* 0x000fe40000000f00 */
[----:B-1---5:R-:W-:Y:S05]  /*14940*/  CALL.REL.NOINC `($_ZN7cutlass13device_kernelIN5flash19enable_sm80_to_sm89INS1_16FlashAttnBwdSm80INS1_25CollectiveMainloopBwdSm80ILi2ELi2EN4cute5tupleIJNS5_1CILi128EEES8_NS7_ILi64EEEEEENS_10bfloat16_tEfNS_4arch4Sm80ELb0ELb0ELb1ELb1ELb1ELb0ELb0ELb0ELi2ELi4ELi4ELi4ELb0EEENS1_21CollectiveEpilogueBwdISA_SB_SD_Li256ELb1ELb0ELi2EEENS1_19SingleTileSchedulerILb1ELb0ELb0ELi128EEEEEEEEEvNT_6ParamsE$_ZN4cute3eso3ESOILb1ELb0EJNS_6LayoutINS_5tupleIJNS3_IJNS3_IJNS_1CILi8EEENS4_ILi1EEEEEES6_EEENS3_IJNS3_IJS6_S6_EEENS4_ILi2EEEEEEEEENS3_IJNS3_IJNS3_IJS6_NS4_ILi0EEEEEESD_EEENS3_IJNS3_IJSD_SD_EEES5_EEEEEEEENS_10ViewEngineIPN7cutlass10bfloat16_tEEEEEC2ERKSJ_RKSO_) ;  /* 0xffff5b4000007944 */ /* 0x022fea0003c3ffff */
[----:B-1----:R1:W5:Y:S01]  /*14950*/  LDL.64 R4, [R1+0x758] ;  /* 0x0007580001047983 */ /* 0x0023620000100a00 */
[----:B------:R-:W-:Y:S02]  /*14960*/  MOV R66, R23 ;  /* 0x0000001700427202 */ /* 0x000fe40000000f00 */
[----:B------:R-:W-:-:S02]  /*14970*/  MOV R8, 0x14990 ;  /* 0x0001499000087802 */ /* 0x000fc40000000f00 */
[----:B-1---5:R-:W-:Y:S05]  /*14980*/  CALL.REL.NOINC `($_ZN7cutlass13device_kernelIN5flash19enable_sm80_to_sm89INS1_16FlashAttnBwdSm80INS1_25CollectiveMainloopBwdSm80ILi2ELi2EN4cute5tupleIJNS5_1CILi128EEES8_NS7_ILi64EEEEEENS_10bfloat16_tEfNS_4arch4Sm80ELb0ELb0ELb1ELb1ELb1ELb0ELb0ELb0ELi2ELi4ELi4ELi4ELb0EEENS1_21CollectiveEpilogueBwdISA_SB_SD_Li256ELb1ELb0ELi2EEENS1_19SingleTileSchedulerILb1ELb0ELb0ELi128EEEEEEEEEvNT_6ParamsE$_ZN4cute3eso3ESOILb1ELb0EJNS_6LayoutINS_5tupleIJNS3_IJNS3_IJNS_1CILi8EEENS4_ILi1EEEEEES6_EEENS3_IJNS3_IJS6_S6_EEENS4_ILi2EEEEEEEEENS3_IJNS3_IJNS3_IJS6_NS4_ILi0EEEEEESD_EEENS3_IJNS3_IJSD_SD_EEENS4_ILi4096EEEEEEEEEEENS_10ViewEngineINS_8smem_ptrIPN7cutlass10bfloat16_tEEEEEEEC2ERKSK_RKSR_) ;  /* 0xffff5a2000007944 */ /* 0x022fea0003c3ffff */
[----:B-1----:R1:W5:Y:S01]  /*14990*/  LDL.64 R2, [R1+0x758] ;  /* 0x0007580001027983 */ /* 0x0023620000100a00 */
[----:B------:R-:W-:Y:S01]  /*149a0*/  IMAD.MOV.U32 R6, RZ, RZ, R4 ;  /* 0x000000ffff067224 */ /* 0x000fe200078e0004 */
[----:B------:R-:W-:Y:S01]  /*149b0*/  MOV R9, R5 ;  /* 0x0000000500097202 */ /* 0x000fe20000000f00 */
[----:B------:R-:W-:Y:S01]  /*149c0*/  IMAD.MOV.U32 R66, RZ, RZ, R23 ;  /* 0x000000ffff427224 */ /* 0x000fe200078e0017 */
[----:B------:R-:W-:-:S02]  /*149d0*/  MOV R8, 0x149f0 ;  /* 0x000149f000087802 */ /* 0x000fc40000000f00 */
[----:B-1---5:R-:W-:Y:S05]  /*149e0*/  CALL.REL.NOINC `($_ZN7cutlass13device_kernelIN5flash19enable_sm80_to_sm89INS1_16FlashAttnBwdSm80INS1_25CollectiveMainloopBwdSm80ILi2ELi2EN4cute5tupleIJNS5_1CILi128EEES8_NS7_ILi64EEEEEENS_10bfloat16_tEfNS_4arch4Sm80ELb0ELb0ELb1ELb1ELb1ELb0ELb0ELb0ELi2ELi4ELi4ELi4ELb0EEENS1_21CollectiveEpilogueBwdISA_SB_SD_Li256ELb1ELb0ELi2EEENS1_19SingleTileSchedulerILb1ELb0ELb0ELi128EEEEEEEEEvNT_6ParamsE$_ZN4cute3eso3ESOILb1ELb0EJNS_6LayoutINS_5tupleIJNS3_IJNS_1CILi8EEENS4_ILi1EEEEEENS4_ILi2EEEEEENS3_IJNS3_IJS6_NS4_ILi0EEEEEES5_EEEEENS_10ViewEngineIPN7cutlass10bfloat16_tEEEEEC2ERKSD_RKSI_) ;  /* 0xffff6b9000007944 */ /* 0x022fea0003c3ffff */
[----:B------:R2:W5:Y:S01]  /*149f0*/  LDL.64 R58, [R1+0x758] ;  /* 0x00075800013a7983 */ /* 0x0005620000100a00 */
[----:B------:R-:W-:-:S02]  /*14a00*/  MOV R9, R23 ;  /* 0x0000001700097202 */ /* 0x000fc40000000f00 */
[----:B------:R-:W-:Y:S02]  /*14a10*/  MOV R8, 0x14a30 ;  /* 0x00014a3000087802 */ /* 0x000fe40000000f00 */
[----:B-12--5:R-:W-:Y:S05]  /*14a20*/  CALL.REL.NOINC `($_ZN7cutlass13device_kernelIN5flash19enable_sm80_to_sm89INS1_16FlashAttnBwdSm80INS1_25CollectiveMainloopBwdSm80ILi2ELi2EN4cute5tupleIJNS5_1CILi128EEES8_NS7_ILi64EEEEEENS_10bfloat16_tEfNS_4arch4Sm80ELb0ELb0ELb1ELb1ELb1ELb0ELb0ELb0ELi2ELi4ELi4ELi4ELb0EEENS1_21CollectiveEpilogueBwdISA_SB_SD_Li256ELb1ELb0ELi2EEENS1_19SingleTileSchedulerILb1ELb0ELb0ELi128EEEEEEEEEvNT_6ParamsE$_ZN4cute8smem_ptrIPN7cutlass10bfloat16_tEECI1NS_12iter_adaptorIS3_S4_EEES3_) ;  /* 0xffff7a8000007944 */ /* 0x026fea0003c3ffff */
[----:B-1----:R1:W5:Y:S01]  /*14a30*/  LDL.64 R2, [R1+0x758] ;  /* 0x0007580001027983 */ /* 0x0023620000100a00 */
[----:B------:R-:W-:Y:S02]  /*14a40*/  MOV R66, R23 ;  /* 0x0000001700427202 */ /* 0x000fe40000000f00 */
[----:B------:R-:W-:Y:S02]  /*14a50*/  MOV R6, 0x14a70 ;  /* 0x00014a7000067802 */ /* 0x000fe40000000f00 */
[----:B-1---5:R-:W-:Y:S05]  /*14a60*/  CALL.REL.NOINC `($_ZN7cutlass13device_kernelIN5flash19enable_sm80_to_sm89INS1_16FlashAttnBwdSm80INS1_25CollectiveMainloopBwdSm80ILi2ELi2EN4cute5tupleIJNS5_1CILi128EEES8_NS7_ILi64EEEEEENS_10bfloat16_tEfNS_4arch4Sm80ELb0ELb0ELb1ELb1ELb1ELb0ELb0ELb0ELi2ELi4ELi4ELi4ELb0EEENS1_21CollectiveEpilogueBwdISA_SB_SD_Li256ELb1ELb0ELi2EEENS1_19SingleTileSchedulerILb1ELb0ELb0ELi128EEEEEEEEEvNT_6ParamsE$_ZN4cute3eso3ESOILb1ELb0EJNS_6LayoutINS_5tupleIJNS3_IJNS_1CILi8EEENS4_ILi1EEEEEENS4_ILi2EEEEEENS3_IJNS3_IJS6_NS4_ILi0EEEEEENS4_ILi4096EEEEEEEENS_10ViewEngineINS_8smem_ptrIPN7cutlass10bfloat16_tEEEEEEEC2ERKSE_RKSL_) ;  /* 0xffff698000007944 */ /* 0x022fea0003c3ffff */
[----:B------:R2:W5:Y:S01]  /*14a70*/  LDL.64 R60, [R1+0x758] ;  /* 0x00075800013c7983 */ /* 0x0005620000100a00 */
[----:B-1----:R-:W-:Y:S01]  /*14a80*/  IMAD.MOV.U32 R2, RZ, RZ, R23 ;  /* 0x000000ffff027224 */ /* 0x002fe200078e0017 */
[----:B------:R-:W-:Y:S02]  /*14a90*/  MOV R3, RZ ;  /* 0x000000ff00037202 */ /* 0x000fe40000000f00 */
[----:B------:R-:W-:Y:S02]  /*14aa0*/  MOV R10, 0x14ac0 ;  /* 0x00014ac0000a7802 */ /* 0x000fe40000000f00 */
[----:B--2--5:R-:W-:Y:S05]  /*14ab0*/  CALL.REL.NOINC `($_ZN7cutlass13device_kernelIN5flash19enable_sm80_to_sm89INS1_16FlashAttnBwdSm80INS1_25CollectiveMainloopBwdSm80ILi2ELi2EN4cute5tupleIJNS5_1CILi128EEES8_NS7_ILi64EEEEEENS_10bfloat16_tEfNS_4arch4Sm80ELb0ELb0ELb1ELb1ELb1ELb0ELb0ELb0ELi2ELi4ELi4ELi4ELb0EEENS1_21CollectiveEpilogueBwdISA_SB_SD_Li256ELb1ELb0ELi2EEENS1_19SingleTileSchedulerILb1ELb0ELb0ELi128EEEEEEEEEvNT_6ParamsE$_ZN4cute3eso3ESOILb1ELb0EJNS_10UnderscoreEiEEC2ERKS2_RKi) ;  /* 0xffff3e1000007944 */ /* 0x024fea0003c3ffff */
[----:B-1----:R-:W2:Y:S01]  /*14ac0*/  LDL R3, [R1+0x758] ;  /* 0x0007580001037983 */ /* 0x002ea20000100800 */
[----:B------:R-:W-:Y:S01]  /*14ad0*/  IMAD.MOV.U32 R2, RZ, RZ, R23 ;  /* 0x000000ffff027224 */ /* 0x000fe200078e0017 */
[----:B------:R-:W-:Y:S02]  /*14ae0*/  MOV R6, 0x14b10 ;  /* 0x00014b1000067802 */ /* 0x000fe40000000f00 */
[----:B--2---:R-:W-:-:S02]  /*14af0*/  SHF.L.U32 R3, R3, 0xc, RZ ;  /* 0x0000000c03037819 */ /* 0x004fc400000006ff */
[----:B------:R-:W-:Y:S05]  /*14b00*/  CALL.REL.NOINC `($_ZN7cutlass13device_kernelIN5flash19enable_sm80_to_sm89INS1_16FlashAttnBwdSm80INS1_25CollectiveMainloopBwdSm80ILi2ELi2EN4cute5tupleIJNS5_1CILi128EEES8_NS7_ILi64EEEEEENS_10bfloat16_tEfNS_4arch4Sm80ELb0ELb0ELb1ELb1ELb1ELb0ELb0ELb0ELi2ELi4ELi4ELi4ELb0EEENS1_21CollectiveEpilogueBwdISA_SB_SD_Li256ELb1ELb0ELi2EEENS1_19SingleTileSchedulerILb1ELb0ELb0ELi128EEEEEEEEEvNT_6ParamsE$_ZN4cute3eso3ESOILb1ELb0EJNS_6LayoutINS_5tupleIJNS3_IJNS_1CILi8EEENS4_ILi1EEEEEEEEENS3_IJNS3_IJS6_NS4_ILi0EEEEEEEEEEEiEEC2ERKSC_RKi) ;  /* 0xffff662000007944 */ /* 0x000fea0003c3ffff */
[----:B-1----:R-:W2:Y:S01]  /*14b10*/  LDL R3, [R1+0x758] ;  /* 0x0007580001037983 */ /* 0x002ea20000100800 */
[----:B------:R-:W-:-:S02]  /*14b20*/  MOV R9, R23 ;  /* 0x0000001700097202 */ /* 0x000fc40000000f00 */
[----:B------:R-:W-:Y:S01]  /*14b30*/  MOV R8, 0x14b60 ;  /* 0x00014b6000087802 */ /* 0x000fe20000000f00 */
[----:B--2---:R-:W-:-:S04]  /*14b40*/  IMAD.WIDE R2, R3, 0x2, R60 ;  /* 0x0000000203027825 */ /* 0x004fc800078e023c */
[----:B------:R-:W-:Y:S05]  /*14b50*/  CALL.REL.NOINC `($_ZN7cutlass13device_kernelIN5flash19enable_sm80_to_sm89INS1_16FlashAttnBwdSm80INS1_25CollectiveMainloopBwdSm80ILi2ELi2EN4cute5tupleIJNS5_1CILi128EEES8_NS7_ILi64EEEEEENS_10bfloat16_tEfNS_4arch4Sm80ELb0ELb0ELb1ELb1ELb1ELb0ELb0ELb0ELi2ELi4ELi4ELi4ELb0EEENS1_21CollectiveEpilogueBwdISA_SB_SD_Li256ELb1ELb0ELi2EEENS1_19SingleTileSchedulerILb1ELb0ELb0ELi128EEEEEEEEEvNT_6ParamsE$_ZN4cute8smem_ptrIPN7cutlass10bfloat16_tEECI1NS_12iter_adaptorIS3_S4_EEES3_) ;  /* 0xffff795000007944 */ /* 0x000fea0003c3ffff */
[----:B-1----:R1:W5:Y:S01]  /*14b60*/  LDL.64 R2, [R1+0x758] ;  /* 0x0007580001027983 */ /* 0x0023620000100a00 */
[----:B------:R-:W-:Y:S02]  /*14b70*/  MOV R6, R23 ;  /* 0x0000001700067202 */ /* 0x000fe40000000f00 */
[----:B------:R-:W-:Y:S02]  /*14b80*/  MOV R8, 0x14ba0 ;  /* 0x00014ba000087802 */ /* 0x000fe40000000f00 */
[----:B-1---5:R-:W-:Y:S05]  /*14b90*/  CALL.REL.NOINC `($_ZN7cutlass13device_kernelIN5flash19enable_sm80_to_sm89INS1_16FlashAttnBwdSm80INS1_25CollectiveMainloopBwdSm80ILi2ELi2EN4cute5tupleIJNS5_1CILi128EEES8_NS7_ILi64EEEEEENS_10bfloat16_tEfNS_4arch4Sm80ELb0ELb0ELb1ELb1ELb1ELb0ELb0ELb0ELi2ELi4ELi4ELi4ELb0EEENS1_21CollectiveEpilogueBwdISA_SB_SD_Li256ELb1ELb0ELi2EEENS1_19SingleTileSchedulerILb1ELb0ELb0ELi128EEEEEEEEEvNT_6ParamsE$_ZN4cute3eso3ESOILb1ELb0EJNS_6LayoutINS_5tupleIJNS3_IJNS_1CILi8EEENS4_ILi1EEEEEEEEENS3_IJNS3_IJS6_NS4_ILi0EEEEEEEEEEENS_10ViewEngineINS_8smem_ptrIPN7cutlass10bfloat16_tEEEEEEEC2ERKSC_RKSJ_) ;  /* 0xffff650000007944 */ /* 0x022fea0003c3ffff */
[----:B------:R2:W5:Y:S01]  /*14ba0*/  LDL.64 R4, [R1+0x758] ;  /* 0x0007580001047983 */ /* 0x0005620000100a00 */
[----:B-1----:R-:W-:Y:S01]  /*14bb0*/  IMAD.MOV.U32 R2, RZ, RZ, R23 ;  /* 0x000000ffff027224 */ /* 0x002fe200078e0017 */
[----:B------:R-:W-:Y:S02]  /*14bc0*/  MOV R3, RZ ;  /* 0x000000ff00037202 */ /* 0x000fe40000000f00 */
[----:B------:R-:W-:Y:S02]  /*14bd0*/  MOV R10, 0x14bf0 ;  /* 0x00014bf0000a7802 */ /* 0x000fe40000000f00 */
[----:B--2--5:R-:W-:Y:S05]  /*14be0*/  CALL.REL.NOINC `($_ZN7cutlass13device_kernelIN5flash19enable_sm80_to_sm89INS1_16FlashAttnBwdSm80INS1_25CollectiveMainloopBwdSm80ILi2ELi2EN4cute5tupleIJNS5_1CILi128EEES8_NS7_ILi64EEEEEENS_10bfloat16_tEfNS_4arch4Sm80ELb0ELb0ELb1ELb1ELb1ELb0ELb0ELb0ELi2ELi4ELi4ELi4ELb0EEENS1_21CollectiveEpilogueBwdISA_SB_SD_Li256ELb1ELb0ELi2EEENS1_19SingleTileSchedulerILb1ELb0ELb0ELi128EEEEEEEEEvNT_6ParamsE$_ZN4cute3eso3ESOILb1ELb0EJNS_10UnderscoreEiEEC2ERKS2_RKi) ;  /* 0xffff3ce000007944 */ /* 0x024fea0003c3ffff */
[----:B-1----:R-:W2:Y:S01]  /*14bf0*/  LDL R3, [R1+0x758] ;  /* 0x0007580001037983 */ /* 0x002ea20000100800 */
[----:B------:R-:W-:Y:S01]  /*14c00*/  IMAD.MOV.U32 R2, RZ, RZ, R23 ;  /* 0x000000ffff027224 */ /* 0x000fe200078e0017 */
[----:B------:R-:W-:-:S02]  /*14c10*/  MOV R6, 0x14c40 ;  /* 0x00014c4000067802 */ /* 0x000fc40000000f00 */
[----:B--2---:R-:W-:Y:S02]  /*14c20*/  SHF.L.U32 R3, R3, 0x3, RZ ;  /* 0x0000000303037819 */ /* 0x004fe400000006ff */
[----:B------:R-:W-:Y:S05]  /*14c30*/  CALL.REL.NOINC `($_ZN7cutlass13device_kernelIN5flash19enable_sm80_to_sm89INS1_16FlashAttnBwdSm80INS1_25CollectiveMainloopBwdSm80ILi2ELi2EN4cute5tupleIJNS5_1CILi128EEES8_NS7_ILi64EEEEEENS_10bfloat16_tEfNS_4arch4Sm80ELb0ELb0ELb1ELb1ELb1ELb0ELb0ELb0ELi2ELi4ELi4ELi4ELb0EEENS1_21CollectiveEpilogueBwdISA_SB_SD_Li256ELb1ELb0ELi2EEENS1_19SingleTileSchedulerILb1ELb0ELb0ELi128EEEEEEEEEvNT_6ParamsE$_ZN4cute3eso3ESOILb1ELb0EJNS_6LayoutINS_5tupleIJNS3_IJNS_1CILi8EEENS4_ILi1EEEEEEEEENS3_IJNS3_IJS6_NS4_ILi0EEEEEEEEEEEiEEC2ERKSC_RKi) ;  /* 0xffff64f000007944 */ /* 0x000fea0003c3ffff */
[----:B-1----:R-:W2:Y:S01]  /*14c40*/  LDL R3, [R1+0x758] ;  /* 0x0007580001037983 */ /* 0x002ea20000100800 */
[----:B------:R-:W-:Y:S02]  /*14c50*/  MOV R66, R23 ;  /* 0x0000001700427202 */ /* 0x000fe40000000f00 */
[----:B------:R-:W-:Y:S01]  /*14c60*/  MOV R6, 0x14ca0 ;  /* 0x00014ca000067802 */ /* 0x000fe20000000f00 */
[----:B--2---:R-:W-:-:S05]  /*14c70*/  IMAD.WIDE R2, R3, 0x2, R58 ;  /* 0x0000000203027825 */ /* 0x004fca00078e023a */
[----:B------:R-:W-:Y:S02]  /*14c80*/  MOV R8, R2 ;  /* 0x0000000200087202 */ /* 0x000fe40000000f00 */
[----:B------:R-:W-:Y:S05]  /*14c90*/  CALL.REL.NOINC `($_ZN7cutlass13device_kernelIN5flash19enable_sm80_to_sm89INS1_16FlashAttnBwdSm80INS1_25CollectiveMainloopBwdSm80ILi2ELi2EN4cute5tupleIJNS5_1CILi128EEES8_NS7_ILi64EEEEEENS_10bfloat16_tEfNS_4arch4Sm80ELb0ELb0ELb1ELb1ELb1ELb0ELb0ELb0ELi2ELi4ELi4ELi4ELb0EEENS1_21CollectiveEpilogueBwdISA_SB_SD_Li256ELb1ELb0ELi2EEENS1_19SingleTileSchedulerILb1ELb0ELb0ELi128EEEEEEEEEvNT_6ParamsE$_ZN4cute3eso3ESOILb1ELb0EJNS_6LayoutINS_5tupleIJNS3_IJNS_1CILi8EEENS4_ILi1EEEEEEEEENS3_IJNS3_IJS6_NS4_ILi0EEEEEEEEEEENS_10ViewEngineIPN7cutlass10bfloat16_tEEEEEC2ERKSC_RKSH_) ;  /* 0xffff644000007944 */ /* 0x000fea0003c3ffff */
[----:B------:R2:W5:Y:S01]  /*14ca0*/  LDL.64 R12, [R1+0x758] ;  /* 0x00075800010c7983 */ /* 0x0005620000100a00 */
[----:B-1----:R-:W-:Y:S01]  /*14cb0*/  IMAD.MOV.U32 R2, RZ, RZ, R4 ;  /* 0x000000ffff027224 */ /* 0x002fe200078e0004 */
[----:B------:R-:W-:Y:S01]  /*14cc0*/  MOV R3, R5 ;  /* 0x0000000500037202 */ /* 0x000fe20000000f00 */
[----:B------:R-:W-:Y:S01]  /*14cd0*/  IMAD.MOV.U32 R9, RZ, RZ, R23 ;  /* 0x000000ffff097224 */ /* 0x000fe200078e0017 */
[----:B------:R-:W-:Y:S02]  /*14ce0*/  MOV R8, 0x14d00 ;  /* 0x00014d0000087802 */ /* 0x000fe40000000f00 */
[----:B--2--5:R-:W-:Y:S05]  /*14cf0*/  CALL.REL.NOINC `($_ZN7cutlass13device_kernelIN5flash19enable_sm80_to_sm89INS1_16FlashAttnBwdSm80INS1_25CollectiveMainloopBwdSm80ILi2ELi2EN4cute5tupleIJNS5_1CILi128EEES8_NS7_ILi64EEEEEENS_10bfloat16_tEfNS_4arch4Sm80ELb0ELb0ELb1ELb1ELb1ELb0ELb0ELb0ELi2ELi4ELi4ELi4ELb0EEENS1_21CollectiveEpilogueBwdISA_SB_SD_Li256ELb1ELb0ELi2EEENS1_19SingleTileSchedulerILb1ELb0ELb0ELi128EEEEEEEEEvNT_6ParamsE$_ZN4cute8smem_ptrIPN7cutlass10bfloat16_tEECI1NS_12iter_adaptorIS3_S4_EEES3_) ;  /* 0xffff77b000007944 */ /* 0x024fea0003c3ffff */
[----:B-1----:R1:W5:Y:S01]  /*14d00*/  LDL.64 R2, [R1+0x758] ;  /* 0x0007580001027983 */ /* 0x0023620000100a00 */
[----:B------:R-:W-:Y:S02]  /*14d10*/  MOV R4, R23 ;  /* 0x0000001700047202 */ /* 0x000fe40000000f00 */
[----:B------:R-:W-:Y:S02]  /*14d20*/  MOV R6, 0x14d40 ;  /* 0x00014d4000067802 */ /* 0x000fe40000000f00 */
[----:B-1---5:R-:W-:Y:S05]  /*14d30*/  CALL.REL.NOINC `($_ZN7cutlass13device_kernelIN5flash19enable_sm80_to_sm89INS1_16FlashAttnBwdSm80INS1_25CollectiveMainloopBwdSm80ILi2ELi2EN4cute5tupleIJNS5_1CILi128EEES8_NS7_ILi64EEEEEENS_10bfloat16_tEfNS_4arch4Sm80ELb0ELb0ELb1ELb1ELb1ELb0ELb0ELb0ELi2ELi4ELi4ELi4ELb0EEENS1_21CollectiveEpilogueBwdISA_SB_SD_Li256ELb1ELb0ELi2EEENS1_19SingleTileSchedulerILb1ELb0ELb0ELi128EEEEEEEEEvNT_6ParamsE$_ZN4cute8smem_ptrIPN7cutlass9uint128_tEECI1NS_12iter_adaptorIS3_S4_EEES3_) ;  /* 0xffff77b000007944 */ /* 0x022fea0003c3ffff */
[----:B-1----:R1:W5:Y:S01]  /*14d40*/  LDL.64 R2, [R1+0x758] ;  /* 0x0007580001027983 */ /* 0x0023620000100a00 */
[----:B------:R-:W-:Y:S02]  /*14d50*/  MOV R4, R23 ;  /* 0x0000001700047202 */ /* 0x000fe40000000f00 */
[----:B------:R-:W-:-:S02]  /*14d60*/  MOV R6, 0x14d80 ;  /* 0x00014d8000067802 */ /* 0x000fc40000000f00 */
[----:B-1---5:R-:W-:Y:S05]  /*14d70*/  CALL.REL.NOINC `($_ZN7cutlass13device_kernelIN5flash19enable_sm80_to_sm89INS1_16FlashAttnBwdSm80INS1_25CollectiveMainloopBwdSm80ILi2ELi2EN4cute5tupleIJNS5_1CILi128EEES8_NS7_ILi64EEEEEENS_10bfloat16_tEfNS_4arch4Sm80ELb0ELb0ELb1ELb1ELb1ELb0ELb0ELb0ELi2ELi4ELi4ELi4ELb0EEENS1_21CollectiveEpilogueBwdISA_SB_SD_Li256ELb1ELb0ELi2EEENS1_19SingleTileSchedulerILb1ELb0ELb0ELi128EEEEEEEEEvNT_6ParamsE$_ZN4cute3eso3ESOILb1ELb0EJNS_6LayoutINS_5tupleIJNS3_IJNS_1CILi1EEES5_EEEEEENS3_IJNS3_IJS5_NS4_ILi0EEEEEEEEEEENS_10ViewEngineINS_8smem_ptrIPN7cutlass9uint128_tEEEEEEEC2ERKSB_RKSI_) ;  /* 0xffff5a4000007944 */ /* 0x022fea0003c3ffff */
[----:B------:R2:W5:Y:S01]  /*14d80*/  LDL R6, [R1+0x758] ;  /* 0x0007580001067983 */ /* 0x0005620000100800 */
[----:B------:R-:W-:-:S02]  /*14d90*/  MOV R66, R23 ;  /* 0x0000001700427202 */ /* 0x000fc40000000f00 */
[----:B-1----:R-:W-:Y:S02]  /*14da0*/  MOV R4, 0x14dc0 ;  /* 0x00014dc000047802 */ /* 0x002fe40000000f00 */
[----:B--2--5:R-:W-:Y:S05]  /*14db0*/  CALL.REL.NOINC `($_ZN7cutlass13device_kernelIN5flash19enable_sm80_to_sm89INS1_16FlashAttnBwdSm80INS1_25CollectiveMainloopBwdSm80ILi2ELi2EN4cute5tupleIJNS5_1CILi128EEES8_NS7_ILi64EEEEEENS_10bfloat16_tEfNS_4arch4Sm80ELb0ELb0ELb1ELb1ELb1ELb0ELb0ELb0ELi2ELi4ELi4ELi4ELb0EEENS1_21CollectiveEpilogueBwdISA_SB_SD_Li256ELb1ELb0ELi2EEENS1_19SingleTileSchedulerILb1ELb0ELb0ELi128EEEEEEEEEvNT_6ParamsE$_ZN4cute3eso3ESOILb1ELb0EJNS_6LayoutINS_5tupleIJNS3_IJNS_1CILi4EEENS4_ILi1EEEEEEEEENS3_IJNS3_IJS6_NS4_ILi0EEEEEEEEEEENS_10ViewEngineIPjEEEEC2ERKSC_RKSF_) ;  /* 0xffff61a000007944 */ /* 0x024fea0003c3ffff */
[----:B------:R2:W5:Y:S01]  /*14dc0*/  LDL.64 R8, [R1+0x758] ;  /* 0x0007580001087983 */ /* 0x0005620000100a00 */
[----:B------:R-:W-:Y:S02]  /*14dd0*/  MOV R4, R6 ;  /* 0x0000000600047202 */ /* 0x000fe40000000f00 */
[----:B-1----:R-:W-:Y:S02]  /*14de0*/  MOV R2, 0x14e00 ;  /* 0x00014e0000027802 */ /* 0x002fe40000000f00 */
[----:B--2--5:R-:W-:Y:S05]  /*14df0*/  CALL.REL.NOINC `($_ZN7cutlass13device_kernelIN5flash19enable_sm80_to_sm89INS1_16FlashAttnBwdSm80INS1_25CollectiveMainloopBwdSm80ILi2ELi2EN4cute5tupleIJNS5_1CILi128EEES8_NS7_ILi64EEEEEENS_10bfloat16_tEfNS_4arch4Sm80ELb0ELb0ELb1ELb1ELb1ELb0ELb0ELb0ELi2ELi4ELi4ELi4ELb0EEENS1_21CollectiveEpilogueBwdISA_SB_SD_Li256ELb1ELb0ELi2EEENS1_19SingleTileSchedulerILb1ELb0ELb0ELi128EEEEEEEEEvNT_6ParamsE$_ZN73_INTERNAL_24fd9406_37_flash_bwd_hdim64_bf16_softcap_sm80_cu_3fbc093a_291824__cvta_generic_to_sharedEPKv) ;  /* 0xffff77b000007944 */ /* 0x024fea0003c3ffff */
        /* <DEDUP_REMOVED lines=9> */
[----:B-1----:R-:W-:Y:S05]  /*14e90*/  CALL.REL.NOINC `($_ZN7cutlass13device_kernelIN5flash19enable_sm80_to_sm89INS1_16FlashAttnBwdSm80INS1_25CollectiveMainloopBwdSm80ILi2ELi2EN4cute5tupleIJNS5_1CILi128EEES8_NS7_ILi64EEEEEENS_10bfloat16_tEfNS_4arch4Sm80ELb0ELb0ELb1ELb1ELb1ELb0ELb0ELb0ELi2ELi4ELi4ELi4ELb0EEENS1_21CollectiveEpilogueBwdISA_SB_SD_Li256ELb1ELb0ELi2EEENS1_19SingleTileSchedulerILb1ELb0ELb0ELi128EEEEEEEEEvNT_6ParamsE$_ZN4cute3eso3ESOILb1ELb0EJNS_10UnderscoreEiEEC2ERKS2_RKi) ;  /* 0xffff3a3000007944 */ /* 0x002fea0003c3ffff */
        /* <DEDUP_REMOVED lines=16> */
[----:B------:R-:W-:Y:S02]  /*14fa0*/  MOV R3, 0x1 ;  /* 0x0000000100037802 */ /* 0x000fe40000000f00 */
[----:B------:R-:W-:-:S02]  /*14fb0*/  MOV R10, 0x14fd0 ;  /* 0x00014fd0000a7802 */ /* 0x000fc40000000f00 */
        /* <DEDUP_REMOVED lines=43> */
[----:B-1---5:R-:W-:Y:S05]  /*15270*/  CALL.REL.NOINC `($_ZN7cutlass13device_kernelIN5flash19enable_sm80_to_sm89INS1_16FlashAttnBwdSm80INS1_25CollectiveMainloopBwdSm80ILi2ELi2EN4cute5tupleIJNS5_1CILi128EEES8_NS7_ILi64EEEEEENS_10bfloat16_tEfNS_4arch4Sm80ELb0ELb0ELb1ELb1ELb1ELb0ELb0ELb0ELi2ELi4ELi4ELi4ELb0EEENS1_21CollectiveEpilogueBwdISA_SB_SD_Li256ELb1ELb0ELi2EEENS1_19SingleTileSchedulerILb1ELb0ELb0ELi128EEEEEEEEEvNT_6ParamsE$_ZN4cute8smem_ptrIPN7cutlass10bfloat16_tEECI1NS_12iter_adaptorIS3_S4_EEES3_) ;  /* 0xffff723000007944 */ /* 0x022fea0003c3ffff */
[----:B-1----:R1:W5:Y:S01]  /*15280*/  LDL.64 R2, [R1+0x758] ;  /* 0x0007580001027983 */ /* 0x0023620000100a00 */
[----:B------:R-:W-:-:S03]  /*15290*/  MOV R6, 0x152b0 ;  /* 0x000152b000067802 */ /* 0x000fc60000000f00 */
[----:B-1---5:R-:W-:Y:S05]  /*152a0*/  CALL.REL.NOINC `($_ZN7cutlass13device_kernelIN5flash19enable_sm80_to_sm89INS1_16FlashAttnBwdSm80INS1_25CollectiveMainloopBwdSm80ILi2ELi2EN4cute5tupleIJNS5_1CILi128EEES8_NS7_ILi64EEEEEENS_10bfloat16_tEfNS_4arch4Sm80ELb0ELb0ELb1ELb1ELb1ELb0ELb0ELb0ELi2ELi4ELi4ELi4ELb0EEENS1_21CollectiveEpilogueBwdISA_SB_SD_Li256ELb1ELb0ELi2EEENS1_19SingleTileSchedulerILb1ELb0ELb0ELi128EEEEEEEEEvNT_6ParamsE$_ZN4cute3eso3ESOILb1ELb0EJNS_6LayoutINS_5tupleIJNS3_IJNS_1CILi8EEENS4_ILi1EEEEEENS4_ILi4EEEEEENS3_IJNS3_IJS6_NS4_ILi0EEEEEENS4_ILi2048EEEEEEEENS_10ViewEngineINS_8smem_ptrIPN7cutlass10bfloat16_tEEEEEEEC2ERKSE_RKSL_) ;  /* 0xffff647000007944 */ /* 0x022fea0003c3ffff */
[----:B-1----:R1:W5:Y:S01]  /*152b0*/  LDL.64 R2, [R1+0x758] ;  /* 0x0007580001027983 */ /* 0x0023620000100a00 */
[----:B------:R-:W-:Y:S01]  /*152c0*/  IMAD.MOV.U32 R6, RZ, RZ, R48 ;  /* 0x000000ffff067224 */ /* 0x000fe200078e0030 */
[----:B------:R-:W-:Y:S02]  /*152d0*/  MOV R9, R49 ;  /* 0x0000003100097202 */ /* 0x000fe40000000f00 */
[----:B------:R-:W-:Y:S02]  /*152e0*/  MOV R8, 0x15300 ;  /* 0x0001530000087802 */ /* 0x000fe40000000f00 */
[----:B-1---5:R-:W-:Y:S05]  /*152f0*/  CALL.REL.NOINC `($_ZN7cutlass13device_kernelIN5flash19enable_sm80_to_sm89INS1_16FlashAttnBwdSm80INS1_25CollectiveMainloopBwdSm80ILi2ELi2EN4cute5tupleIJNS5_1CILi128EEES8_NS7_ILi64EEEEEENS_10bfloat16_tEfNS_4arch4Sm80ELb0ELb0ELb1ELb1ELb1ELb0ELb0ELb0ELi2ELi4ELi4ELi4ELb0EEENS1_21CollectiveEpilogueBwdISA_SB_SD_Li256ELb1ELb0ELi2EEENS1_19SingleTileSchedulerILb1ELb0ELb0ELi128EEEEEEEEEvNT_6ParamsE$_ZN4cute3eso3ESOILb1ELb0EJNS_6LayoutINS_5tupleIJNS3_IJNS_1CILi8EEENS4_ILi1EEEEEENS4_ILi4EEEEEENS3_IJNS3_IJS6_NS4_ILi0EEEEEES5_EEEEENS_10ViewEngineIPN7cutlass10bfloat16_tEEEEEC2ERKSD_RKSI_) ;  /* 0xffff64a000007944 */ /* 0x022fea0003c3ffff */
[----:B------:R2:W5:Y:S01]  /*15300*/  LDL.64 R4, [R1+0x758] ;  /* 0x0007580001047983 */ /* 0x0005620000100a00 */
[----:B------:R-:W-:Y:S01]  /*15310*/  IMAD.MOV.U32 R6, RZ, RZ, R2 ;  /* 0x000000ffff067224 */ /* 0x000fe200078e0002 */
[----:B------:R-:W-:Y:S02]  /*15320*/  MOV R9, R3 ;  /* 0x0000000300097202 */ /* 0x000fe40000000f00 */
[----:B------:R-:W-:Y:S02]  /*15330*/  MOV R8, 0x15350 ;  /* 0x0001535000087802 */ /* 0x000fe40000000f00 */
[----:B-12--5:R-:W-:Y:S05]  /*15340*/  CALL.REL.NOINC `($_ZN7cutlass13device_kernelIN5flash19enable_sm80_to_sm89INS1_16FlashAttnBwdSm80INS1_25CollectiveMainloopBwdSm80ILi2ELi2EN4cute5tupleIJNS5_1CILi128EEES8_NS7_ILi64EEEEEENS_10bfloat16_tEfNS_4arch4Sm80ELb0ELb0ELb1ELb1ELb1ELb0ELb0ELb0ELi2ELi4ELi4ELi4ELb0EEENS1_21CollectiveEpilogueBwdISA_SB_SD_Li256ELb1ELb0ELi2EEENS1_19SingleTileSchedulerILb1ELb0ELb0ELi128EEEEEEEEEvNT_6ParamsE$_ZN4cute3eso3ESOILb1ELb0EJNS_6LayoutINS_5tupleIJNS3_IJNS_1CILi8EEENS4_ILi1EEEEEENS3_IJNS4_ILi4EEEEEEEEENS3_IJNS3_IJS6_NS4_ILi0EEEEEENS3_IJNS4_ILi2048EEEEEEEEEEENS_10ViewEngineINS_8smem_ptrIPN7cutlass10bfloat16_tEEEEEEEC2ERKSG_RKSN_) ;  /* 0xffff5fe000007944 */ /* 0x026fea0003c3ffff */
[----:B-1----:R1:W5:Y:S01]  /*15350*/  LDL.64 R6, [R1+0x758] ;  /* 0x0007580001067983 */ /* 0x0023620000100a00 */
[----:B------:R-:W-:-:S02]  /*15360*/  MOV R2, R4 ;  /* 0x0000000400027202 */ /* 0x000fc40000000f00 */
[----:B------:R-:W-:Y:S02]  /*15370*/  MOV R4, 0x15390 ;  /* 0x0001539000047802 */ /* 0x000fe40000000f00 */
[----:B-1---5:R-:W-:Y:S05]  /*15380*/  CALL.REL.NOINC `($_ZN7cutlass13device_kernelIN5flash19enable_sm80_to_sm89INS1_16FlashAttnBwdSm80INS1_25CollectiveMainloopBwdSm80ILi2ELi2EN4cute5tupleIJNS5_1CILi128EEES8_NS7_ILi64EEEEEENS_10bfloat16_tEfNS_4arch4Sm80ELb0ELb0ELb1ELb1ELb1ELb0ELb0ELb0ELi2ELi4ELi4ELi4ELb0EEENS1_21CollectiveEpilogueBwdISA_SB_SD_Li256ELb1ELb0ELi2EEENS1_19SingleTileSchedulerILb1ELb0ELb0ELi128EEEEEEEEEvNT_6ParamsE$_ZN4cute3eso3ESOILb1ELb0EJNS_6LayoutINS_5tupleIJNS3_IJNS_1CILi8EEENS4_ILi1EEEEEENS3_IJNS4_ILi4EEEEEEEEENS3_IJNS3_IJS6_NS4_ILi0EEEEEENS3_IJS5_EEEEEEEENS_10ViewEngineIPN7cutlass10bfloat16_tEEEEEC2ERKSF_RKSK_) ;  /* 0xffff600000007944 */ /* 0x022fea0003c3ffff */
[----:B-1----:R1:W5:Y:S01]  /*15390*/  LDL.64 R2, [R1+0x758] ;  /* 0x0007580001027983 */ /* 0x0023620000100a00 */
[----:B------:R-:W-:-:S03]  /*153a0*/  MOV R8, 0x153c0 ;  /* 0x000153c000087802 */ /* 0x000fc60000000f00 */
[----:B-1---5:R-:W-:Y:S05]  /*153b0*/  CALL.REL.NOINC `($_ZN7cutlass13device_kernelIN5flash19enable_sm80_to_sm89INS1_16FlashAttnBwdSm80INS1_25CollectiveMainloopBwdSm80ILi2ELi2EN4cute5tupleIJNS5_1CILi128EEES8_NS7_ILi64EEEEEENS_10bfloat16_tEfNS_4arch4Sm80ELb0ELb0ELb1ELb1ELb1ELb0ELb0ELb0ELi2ELi4ELi4ELi4ELb0EEENS1_21CollectiveEpilogueBwdISA_SB_SD_Li256ELb1ELb0ELi2EEENS1_19SingleTileSchedulerILb1ELb0ELb0ELi128EEEEEEEEEvNT_6ParamsE$_ZN4cute3eso3ESOILb1ELb0EJNS_6LayoutINS_5tupleIJNS3_IJNS3_IJNS_1CILi8EEENS4_ILi1EEEEEES6_EEENS3_IJNS3_IJS6_S6_EEENS4_ILi4EEEEEEEEENS3_IJNS3_IJNS3_IJS6_NS4_ILi0EEEEEESD_EEENS3_IJNS3_IJSD_SD_EEES5_EEEEEEEENS_10ViewEngineIPN7cutlass10bfloat16_tEEEEEC2ERKSJ_RKSO_) ;  /* 0xffff515000007944 */ /* 0x022fea0003c3ffff */
[----:B-1----:R1:W5:Y:S01]  /*153c0*/  LDL.64 R4, [R1+0x758] ;  /* 0x0007580001047983 */ /* 0x0023620000100a00 */
[----:B------:R-:W-:-:S03]  /*153d0*/  MOV R8, 0x153f0 ;  /* 0x000153f000087802 */ /* 0x000fc60000000f00 */
[----:B-1---5:R-:W-:Y:S05]  /*153e0*/  CALL.REL.NOINC `($_ZN7cutlass13device_kernelIN5flash19enable_sm80_to_sm89INS1_16FlashAttnBwdSm80INS1_25CollectiveMainloopBwdSm80ILi2ELi2EN4cute5tupleIJNS5_1CILi128EEES8_NS7_ILi64EEEEEENS_10bfloat16_tEfNS_4arch4Sm80ELb0ELb0ELb1ELb1ELb1ELb0ELb0ELb0ELi2ELi4ELi4ELi4ELb0EEENS1_21CollectiveEpilogueBwdISA_SB_SD_Li256ELb1ELb0ELi2EEENS1_19SingleTileSchedulerILb1ELb0ELb0ELi128EEEEEEEEEvNT_6ParamsE$_ZN4cute3eso3ESOILb1ELb0EJNS_6LayoutINS_5tupleIJNS3_IJNS3_IJNS_1CILi8EEENS4_ILi1EEEEEES6_EEENS3_IJNS3_IJS6_S6_EEENS4_ILi4EEEEEEEEENS3_IJNS3_IJNS3_IJS6_NS4_ILi0EEEEEESD_EEENS3_IJNS3_IJSD_SD_EEENS4_ILi2048EEEEEEEEEEENS_10ViewEngineINS_8smem_ptrIPN7cutlass10bfloat16_tEEEEEEEC2ERKSK_RKSR_) ;  /* 0xffff50e000007944 */ /* 0x022fea0003c3ffff */
[----:B-1----:R1:W5:Y:S01]  /*153f0*/  LDL.64 R2, [R1+0x758] ;  /* 0x0007580001027983 */ /* 0x0023620000100a00 */
[----:B------:R-:W-:Y:S01]  /*15400*/  IMAD.MOV.U32 R6, RZ, RZ, R4 ;  /* 0x000000ffff067224 */ /* 0x000fe200078e0004 */
[----:B------:R-:W-:Y:S02]  /*15410*/  MOV R9, R5 ;  /* 0x0000000500097202 */ /* 0x000fe40000000f00 */
[----:B------:R-:W-:Y:S02]  /*15420*/  MOV R8, 0x15440 ;  /* 0x0001544000087802 */ /* 0x000fe40000000f00 */
[----:B-1---5:R-:W-:Y:S05]  /*15430*/  CALL.REL.NOINC `($_ZN7cutlass13device_kernelIN5flash19enable_sm80_to_sm89INS1_16FlashAttnBwdSm80INS1_25CollectiveMainloopBwdSm80ILi2ELi2EN4cute5tupleIJNS5_1CILi128EEES8_NS7_ILi64EEEEEENS_10bfloat16_tEfNS_4arch4Sm80ELb0ELb0ELb1ELb1ELb1ELb0ELb0ELb0ELi2ELi4ELi4ELi4ELb0EEENS1_21CollectiveEpilogueBwdISA_SB_SD_Li256ELb1ELb0ELi2EEENS1_19SingleTileSchedulerILb1ELb0ELb0ELi128EEEEEEEEEvNT_6ParamsE$_ZN4cute3eso3ESOILb1ELb0EJNS_6LayoutINS_5tupleIJNS3_IJNS_1CILi8EEENS4_ILi1EEEEEENS4_ILi4EEEEEENS3_IJNS3_IJS6_NS4_ILi0EEEEEES5_EEEEENS_10ViewEngineIPN7cutlass10bfloat16_tEEEEEC2ERKSD_RKSI_) ;  /* 0xffff636000007944 */ /* 0x022fea0003c3ffff */
[----:B------:R2:W5:Y:S01]  /*15440*/  LDL.64 R58, [R1+0x758] ;  /* 0x00075800013a7983 */ /* 0x0005620000100a00 */
[----:B------:R-:W-:Y:S02]  /*15450*/  MOV R9, R23 ;  /* 0x0000001700097202 */ /* 0x000fe40000000f00 */
[----:B------:R-:W-:Y:S02]  /*15460*/  MOV R8, 0x15480 ;  /* 0x0001548000087802 */ /* 0x000fe40000000f00 */
[----:B-12--5:R-:W-:Y:S05]  /*15470*/  CALL.REL.NOINC `($_ZN7cutlass13device_kernelIN5flash19enable_sm80_to_sm89INS1_16FlashAttnBwdSm80INS1_25CollectiveMainloopBwdSm80ILi2ELi2EN4cute5tupleIJNS5_1CILi128EEES8_NS7_ILi64EEEEEENS_10bfloat16_tEfNS_4arch4Sm80ELb0ELb0ELb1ELb1ELb1ELb0ELb0ELb0ELi2ELi4ELi4ELi4ELb0EEENS1_21CollectiveEpilogueBwdISA_SB_SD_Li256ELb1ELb0ELi2EEENS1_19SingleTileSchedulerILb1ELb0ELb0ELi128EEEEEEEEEvNT_6ParamsE$_ZN4cute8smem_ptrIPN7cutlass10bfloat16_tEECI1NS_12iter_adaptorIS3_S4_EEES3_) ;  /* 0xffff703000007944 */ /* 0x026fea0003c3ffff */
[----:B-1----:R1:W5:Y:S01]  /*15480*/  LDL.64 R2, [R1+0x758] ;  /* 0x0007580001027983 */ /* 0x0023620000100a00 */
[----:B------:R-:W-:-:S03]  /*15490*/  MOV R6, 0x154b0 ;  /* 0x000154b000067802 */ /* 0x000fc60000000f00 */
[----:B-1---5:R-:W-:Y:S05]  /*154a0*/  CALL.REL.NOINC `($_ZN7cutlass13device_kernelIN5flash19enable_sm80_to_sm89INS1_16FlashAttnBwdSm80INS1_25CollectiveMainloopBwdSm80ILi2ELi2EN4cute5tupleIJNS5_1CILi128EEES8_NS7_ILi64EEEEEENS_10bfloat16_tEfNS_4arch4Sm80ELb0ELb0ELb1ELb1ELb1ELb0ELb0ELb0ELi2ELi4ELi4ELi4ELb0EEENS1_21CollectiveEpilogueBwdISA_SB_SD_Li256ELb1ELb0ELi2EEENS1_19SingleTileSchedulerILb1ELb0ELb0ELi128EEEEEEEEEvNT_6ParamsE$_ZN4cute3eso3ESOILb1ELb0EJNS_6LayoutINS_5tupleIJNS3_IJNS_1CILi8EEENS4_ILi1EEEEEENS4_ILi4EEEEEENS3_IJNS3_IJS6_NS4_ILi0EEEEEENS4_ILi2048EEEEEEEENS_10ViewEngineINS_8smem_ptrIPN7cutlass10bfloat16_tEEEEEEEC2ERKSE_RKSL_) ;  /* 0xffff627000007944 */ /* 0x022fea0003c3ffff */
[----:B------:R2:W5:Y:S01]  /*154b0*/  LDL.64 R60, [R1+0x758] ;  /* 0x00075800013c7983 */ /* 0x0005620000100a00 */
[----:B-1----:R-:W-:Y:S01]  /*154c0*/  IMAD.MOV.U32 R2, RZ, RZ, R23 ;  /* 0x000000ffff027224 */ /* 0x002fe200078e0017 */
[----:B------:R-:W-:-:S02]  /*154d0*/  MOV R3, RZ ;  /* 0x000000ff00037202 */ /* 0x000fc40000000f00 */
[----:B------:R-:W-:Y:S02]  /*154e0*/  MOV R10, 0x15500 ;  /* 0x00015500000a7802 */ /* 0x000fe40000000f00 */
[----:B--2--5:R-:W-:Y:S05]  /*154f0*/  CALL.REL.NOINC `($_ZN7cutlass13device_kernelIN5flash19enable_sm80_to_sm89INS1_16FlashAttnBwdSm80INS1_25CollectiveMainloopBwdSm80ILi2ELi2EN4cute5tupleIJNS5_1CILi128EEES8_NS7_ILi64EEEEEENS_10bfloat16_tEfNS_4arch4Sm80ELb0ELb0ELb1ELb1ELb1ELb0ELb0ELb0ELi2ELi4ELi4ELi4ELb0EEENS1_21CollectiveEpilogueBwdISA_SB_SD_Li256ELb1ELb0ELi2EEENS1_19SingleTileSchedulerILb1ELb0ELb0ELi128EEEEEEEEEvNT_6ParamsE$_ZN4cute3eso3ESOILb1ELb0EJNS_10UnderscoreEiEEC2ERKS2_RKi) ;  /* 0xffff33d000007944 */ /* 0x024fea0003c3ffff */
[----:B-1----:R-:W2:Y:S01]  /*15500*/  LDL R3, [R1+0x758] ;  /* 0x0007580001037983 */ /* 0x002ea20000100800 */
[----:B------:R-:W-:Y:S01]  /*15510*/  IMAD.MOV.U32 R2, RZ, RZ, R23 ;  /* 0x000000ffff027224 */ /* 0x000fe200078e0017 */
[----:B------:R-:W-:Y:S02]  /*15520*/  MOV R6, 0x15550 ;  /* 0x0001555000067802 */ /* 0x000fe40000000f00 */
        /* <DEDUP_REMOVED lines=9> */
[----:B------:R-:W-:-:S02]  /*155c0*/  MOV R8, 0x155e0 ;  /* 0x000155e000087802 */ /* 0x000fc40000000f00 */
[----:B-1---5:R-:W-:Y:S05]  /*155d0*/  CALL.REL.NOINC `($_ZN7cutlass13device_kernelIN5flash19enable_sm80_to_sm89INS1_16FlashAttnBwdSm80INS1_25CollectiveMainloopBwdSm80ILi2ELi2EN4cute5tupleIJNS5_1CILi128EEES8_NS7_ILi64EEEEEENS_10bfloat16_tEfNS_4arch4Sm80ELb0ELb0ELb1ELb1ELb1ELb0ELb0ELb0ELi2ELi4ELi4ELi4ELb0EEENS1_21CollectiveEpilogueBwdISA_SB_SD_Li256ELb1ELb0ELi2EEENS1_19SingleTileSchedulerILb1ELb0ELb0ELi128EEEEEEEEEvNT_6ParamsE$_ZN4cute3eso3ESOILb1ELb0EJNS_6LayoutINS_5tupleIJNS3_IJNS_1CILi8EEENS4_ILi1EEEEEEEEENS3_IJNS3_IJS6_NS4_ILi0EEEEEEEEEEENS_10ViewEngineINS_8smem_ptrIPN7cutlass10bfloat16_tEEEEEEEC2ERKSC_RKSJ_) ;  /* 0xffff5ac000007944 */ /* 0x022fea0003c3ffff */
        /* <DEDUP_REMOVED lines=233> */
[----:B-1----:R-:W-:Y:S05]  /*16470*/  CALL.REL.NOINC `($_ZN7cutlass13device_kernelIN5flash19enable_sm80_to_sm89INS1_16FlashAttnBwdSm80INS1_25CollectiveMainloopBwdSm80ILi2ELi2EN4cute5tupleIJNS5_1CILi128EEES8_NS7_ILi64EEEEEENS_10bfloat16_tEfNS_4arch4Sm80ELb0ELb0ELb1ELb1ELb1ELb0ELb0ELb0ELi2ELi4ELi4ELi4ELb0EEENS1_21CollectiveEpilogueBwdISA_SB_SD_Li256ELb1ELb0ELi2EEENS1_19SingleTileSchedulerILb1ELb0ELb0ELi128EEEEEEEEEvNT_6ParamsE$_ZN4cute3eso3ESOILb1ELb0EJNS_10UnderscoreES2_iEEC2ERKS2_S5_RKi) ;  /* 0xffff241000007944 */ /* 0x002fea0003c3ffff */
        /* <DEDUP_REMOVED lines=9> */
[----:B------:R-:W-:Y:S05]  /*16510*/  CALL.REL.NOINC `($_ZN7cutlass13device_kernelIN5flash19enable_sm80_to_sm89INS1_16FlashAttnBwdSm80INS1_25CollectiveMainloopBwdSm80ILi2ELi2EN4cute5tupleIJNS5_1CILi128EEES8_NS7_ILi64EEEEEENS_10bfloat16_tEfNS_4arch4Sm80ELb0ELb0ELb1ELb1ELb1ELb0ELb0ELb0ELi2ELi4ELi4ELi4ELb0EEENS1_21CollectiveEpilogueBwdISA_SB_SD_Li256ELb1ELb0ELi2EEENS1_19SingleTileSchedulerILb1ELb0ELb0ELi128EEEEEEEEEvNT_6ParamsE$_ZN4cute3eso3ESOILb1ELb0EJNS_6LayoutINS_5tupleIJNS3_IJNS_1CILi8EEENS4_ILi1EEEEEENS4_ILi2EEEEEENS3_IJNS3_IJS6_NS4_ILi0EEEEEENS4_ILi4096EEEEEEEEiEEC2ERKSE_RKi) ;  /* 0xffff4f1000007944 */ /* 0x000fea0003c3ffff */
        /* <DEDUP_REMOVED lines=8> */
[----:B-1---5:R-:W-:Y:S05]  /*165a0*/  CALL.REL.NOINC `($_ZN7cutlass13device_kernelIN5flash19enable_sm80_to_sm89INS1_16FlashAttnBwdSm80INS1_25CollectiveMainloopBwdSm80ILi2ELi2EN4cute5tupleIJNS5_1CILi128EEES8_NS7_ILi64EEEEEENS_10bfloat16_tEfNS_4arch4Sm80ELb0ELb0ELb1ELb1ELb1ELb0ELb0ELb0ELi2ELi4ELi4ELi4ELb0EEENS1_21CollectiveEpilogueBwdISA_SB_SD_Li256ELb1ELb0ELi2EEENS1_19SingleTileSchedulerILb1ELb0ELb0ELi128EEEEEEEEEvNT_6ParamsE$_ZN4cute3eso3ESOILb1ELb0EJNS_6LayoutINS_5tupleIJNS3_IJNS_1CILi8EEENS4_ILi1EEEEEENS4_ILi2EEEEEENS3_IJNS3_IJS6_NS4_ILi0EEEEEENS4_ILi4096EEEEEEEENS_10ViewEngineINS_8smem_ptrIPN7cutlass10bfloat16_tEEEEEEEC2ERKSE_RKSL_) ;  /* 0xffff4e4000007944 */ /* 0x022fea0003c3ffff */
[----:B-1----:R1:W5:Y:S01]  /*165b0*/  LDL.64 R4, [R1+0x758] ;  /* 0x0007580001047983 */ /* 0x0023620000100a00 */
[----:B------:R-:W-:Y:S01]  /*165c0*/  IMAD.MOV.U32 R2, RZ, RZ, R23 ;  /* 0x000000ffff027224 */ /* 0x000fe200078e0017 */
[----:B------:R-:W-:Y:S02]  /*165d0*/  MOV R3, 0x1 ;  /* 0x0000000100037802 */ /* 0x000fe40000000f00 */
[----:B------:R-:W-:-:S02]  /*165e0*/  MOV R8, 0x16600 ;  /* 0x0001660000087802 */ /* 0x000fc40000000f00 */
[----:B-1---5:R-:W-:Y:S05]  /*165f0*/  CALL.REL.NOINC `($_ZN7cutlass13device_kernelIN5flash19enable_sm80_to_sm89INS1_16FlashAttnBwdSm80INS1_25CollectiveMainloopBwdSm80ILi2ELi2EN4cute5tupleIJNS5_1CILi128EEES8_NS7_ILi64EEEEEENS_10bfloat16_tEfNS_4arch4Sm80ELb0ELb0ELb1ELb1ELb1ELb0ELb0ELb0ELi2ELi4ELi4ELi4ELb0EEENS1_21CollectiveEpilogueBwdISA_SB_SD_Li256ELb1ELb0ELi2EEENS1_19SingleTileSchedulerILb1ELb0ELb0ELi128EEEEEEEEEvNT_6ParamsE$_ZN4cute3eso3ESOILb1ELb0EJNS_10UnderscoreES2_iEEC2ERKS2_S5_RKi) ;  /* 0xffff229000007944 */ /* 0x022fea0003c3ffff */
[----:B-1----:R-:W2:Y:S01]  /*16600*/  LDL R3, [R1+0x758] ;  /* 0x0007580001037983 */ /* 0x002ea20000100800 */
[----:B------:R-:W-:Y:S01]  /*16610*/  IMAD.MOV.U32 R57, RZ, RZ, R23 ;  /* 0x000000ffff397224 */ /* 0x000fe200078e0017 */
[----:B------:R-:W-:-:S02]  /*16620*/  MOV R6, 0x16650 ;  /* 0x0001665000067802 */ /* 0x000fc40000000f00 */
[----:B--2---:R-:W-:Y:S02]  /*16630*/  SHF.L.U32 R3, R3, 0x4, RZ ;  /* 0x0000000403037819 */ /* 0x004fe400000006ff */
[----:B------:R-:W-:Y:S05]  /*16640*/  CALL.REL.NOINC `($_ZN7cutlass13device_kernelIN5flash19enable_sm80_to_sm89INS1_16FlashAttnBwdSm80INS1_25CollectiveMainloopBwdSm80ILi2ELi2EN4cute5tupleIJNS5_1CILi128EEES8_NS7_ILi64EEEEEENS_10bfloat16_tEfNS_4arch4Sm80ELb0ELb0ELb1ELb1ELb1ELb0ELb0ELb0ELi2ELi4ELi4ELi4ELb0EEENS1_21CollectiveEpilogueBwdISA_SB_SD_Li256ELb1ELb0ELi2EEENS1_19SingleTileSchedulerILb1ELb0ELb0ELi128EEEEEEEEEvNT_6ParamsE$_ZN4cute3eso3ESOILb1ELb0EJNS_6LayoutINS_5tupleIJNS3_IJNS_1CILi8EEENS4_ILi1EEEEEENS4_ILi2EEEEEENS3_IJNS3_IJS6_NS4_ILi0EEEEEES5_EEEEEiEEC2ERKSD_RKi) ;  /* 0xffff4f9000007944 */ /* 0x000fea0003c3ffff */
[----:B-1----:R-:W2:Y:S01]  /*16650*/  LDL R3, [R1+0x758] ;  /* 0x0007580001037983 */ /* 0x002ea20000100800 */
[----:B------:R-:W-:Y:S02]  /*16660*/  MOV R66, R23 ;  /* 0x0000001700427202 */ /* 0x000fe40000000f00 */
[----:B------:R-:W-:Y:S01]  /*16670*/  MOV R8, 0x166b0 ;  /* 0x000166b000087802 */ /* 0x000fe20000000f00 */
[----:B--2---:R-:W-:-:S05]  /*16680*/  IMAD.WIDE R6, R3, 0x2, R50 ;  /* 0x0000000203067825 */ /* 0x004fca00078e0232 */
[----:B------:R-:W-:Y:S02]  /*16690*/  MOV R9, R7 ;  /* 0x0000000700097202 */ /* 0x000fe40000000f00 */
[----:B------:R-:W-:Y:S05]  /*166a0*/  CALL.REL.NOINC `($_ZN7cutlass13device_kernelIN5flash19enable_sm80_to_sm89INS1_16FlashAttnBwdSm80INS1_25CollectiveMainloopBwdSm80ILi2ELi2EN4cute5tupleIJNS5_1CILi128EEES8_NS7_ILi64EEEEEENS_10bfloat16_tEfNS_4arch4Sm80ELb0ELb0ELb1ELb1ELb1ELb0ELb0ELb0ELi2ELi4ELi4ELi4ELb0EEENS1_21CollectiveEpilogueBwdISA_SB_SD_Li256ELb1ELb0ELi2EEENS1_19SingleTileSchedulerILb1ELb0ELb0ELi128EEEEEEEEEvNT_6ParamsE$_ZN4cute3eso3ESOILb1ELb0EJNS_6LayoutINS_5tupleIJNS3_IJNS_1CILi8EEENS4_ILi1EEEEEENS4_ILi2EEEEEENS3_IJNS3_IJS6_NS4_ILi0EEEEEES5_EEEEENS_10ViewEngineIPN7cutlass10bfloat16_tEEEEEC2ERKSD_RKSI_) ;  /* 0xffff4ed000007944 */ /* 0x000fea0003c3ffff */
[----:B------:R2:W5:Y:S01]  /*166b0*/  LDL.64 R2, [R1+0x758] ;  /* 0x0007580001027983 */ /* 0x0005620000100a00 */
[----:B-1----:R-:W-:Y:S01]  /*166c0*/  IMAD.MOV.U32 R7, RZ, RZ, R5 ;  /* 0x000000ffff077224 */ /* 0x002fe200078e0005 */
[----:B------:R-:W-:Y:S02]  /*166d0*/  MOV R66, R23 ;  /* 0x0000001700427202 */ /* 0x000fe40000000f00 */
        /* <DEDUP_REMOVED lines=9> */
[----:B------:R-:W-:-:S02]  /*16770*/  MOV R8, 0x16790 ;  /* 0x0001679000087802 */ /* 0x000fc40000000f00 */
[----:B-1---5:R-:W-:Y:S05]  /*16780*/  CALL.REL.NOINC `($_ZN7cutlass13device_kernelIN5flash19enable_sm80_to_sm89INS1_16FlashAttnBwdSm80INS1_25CollectiveMainloopBwdSm80ILi2ELi2EN4cute5tupleIJNS5_1CILi128EEES8_NS7_ILi64EEEEEENS_10bfloat16_tEfNS_4arch4Sm80ELb0ELb0ELb1ELb1ELb1ELb0ELb0ELb0ELi2ELi4ELi4ELi4ELb0EEENS1_21CollectiveEpilogueBwdISA_SB_SD_Li256ELb1ELb0ELi2EEENS1_19SingleTileSchedulerILb1ELb0ELb0ELi128EEEEEEEEEvNT_6ParamsE$_ZN4cute3eso3ESOILb1ELb0EJNS_6LayoutINS_5tupleIJNS3_IJNS3_IJNS_1CILi8EEENS4_ILi1EEEEEES6_EEENS3_IJNS3_IJS6_S6_EEENS4_ILi2EEEEEEEEENS3_IJNS3_IJNS3_IJS6_NS4_ILi0EEEEEESD_EEENS3_IJNS3_IJSD_SD_EEES5_EEEEEEEENS_10ViewEngineIPN7cutlass10bfloat16_tEEEEEC2ERKSJ_RKSO_) ;  /* 0xffff3d0000007944 */ /* 0x022fea0003c3ffff */
[----:B-1----:R1:W5:Y:S01]  /*16790*/  LDL.64 R4, [R1+0x758] ;  /* 0x0007580001047983 */ /* 0x0023620000100a00 */
[----:B------:R-:W-:-:S02]  /*167a0*/  MOV R66, R23 ;  /* 0x0000001700427202 */ /* 0x000fc40000000f00 */
[----:B------:R-:W-:Y:S02]  /*167b0*/  MOV R8, 0x167d0 ;  /* 0x000167d000087802 */ /* 0x000fe40000000f00 */
[----:B-1---5:R-:W-:Y:S05]  /*167c0*/  CALL.REL.NOINC `($_ZN7cutlass13device_kernelIN5flash19enable_sm80_to_sm89INS1_16FlashAttnBwdSm80INS1_25CollectiveMainloopBwdSm80ILi2ELi2EN4cute5tupleIJNS5_1CILi128EEES8_NS7_ILi64EEEEEENS_10bfloat16_tEfNS_4arch4Sm80ELb0ELb0ELb1ELb1ELb1ELb0ELb0ELb0ELi2ELi4ELi4ELi4ELb0EEENS1_21CollectiveEpilogueBwdISA_SB_SD_Li256ELb1ELb0ELi2EEENS1_19SingleTileSchedulerILb1ELb0ELb0ELi128EEEEEEEEEvNT_6ParamsE$_ZN4cute3eso3ESOILb1ELb0EJNS_6LayoutINS_5tupleIJNS3_IJNS3_IJNS_1CILi8EEENS4_ILi1EEEEEES6_EEENS3_IJNS3_IJS6_S6_EEENS4_ILi2EEEEEEEEENS3_IJNS3_IJNS3_IJS6_NS4_ILi0EEEEEESD_EEENS3_IJNS3_IJSD_SD_EEENS4_ILi4096EEEEEEEEEEENS_10ViewEngineINS_8smem_ptrIPN7cutlass10bfloat16_tEEEEEEEC2ERKSK_RKSR_) ;  /* 0xffff3be000007944 */ /* 0x022fea0003c3ffff */
[----:B-1----:R1:W5:Y:S01]  /*167d0*/  LDL.64 R2, [R1+0x758] ;  /* 0x0007580001027983 */ /* 0x0023620000100a00 */
[----:B------:R-:W-:Y:S01]  /*167e0*/  IMAD.MOV.U32 R6, RZ, RZ, R4 ;  /* 0x000000ffff067224 */ /* 0x000fe200078e0004 */
[----:B------:R-:W-:Y:S01]  /*167f0*/  MOV R9, R5 ;  /* 0x0000000500097202 */ /* 0x000fe20000000f00 */
[----:B------:R-:W-:Y:S01]  /*16800*/  IMAD.MOV.U32 R66, RZ, RZ, R23 ;  /* 0x000000ffff427224 */ /* 0x000fe200078e0017 */
[----:B------:R-:W-:Y:S02]  /*16810*/  MOV R8, 0x16830 ;  /* 0x0001683000087802 */ /* 0x000fe40000000f00 */
[----:B-1---5:R-:W-:Y:S05]  /*16820*/  CALL.REL.NOINC `($_ZN7cutlass13device_kernelIN5flash19enable_sm80_to_sm89INS1_16FlashAttnBwdSm80INS1_25CollectiveMainloopBwdSm80ILi2ELi2EN4cute5tupleIJNS5_1CILi128EEES8_NS7_ILi64EEEEEENS_10bfloat16_tEfNS_4arch4Sm80ELb0ELb0ELb1ELb1ELb1ELb0ELb0ELb0ELi2ELi4ELi4ELi4ELb0EEENS1_21CollectiveEpilogueBwdISA_SB_SD_Li256ELb1ELb0ELi2EEENS1_19SingleTileSchedulerILb1ELb0ELb0ELi128EEEEEEEEEvNT_6ParamsE$_ZN4cute3eso3ESOILb1ELb0EJNS_6LayoutINS_5tupleIJNS3_IJNS_1CILi8EEENS4_ILi1EEEEEENS4_ILi2EEEEEENS3_IJNS3_IJS6_NS4_ILi0EEEEEES5_EEEEENS_10ViewEngineIPN7cutlass10bfloat16_tEEEEEC2ERKSD_RKSI_) ;  /* 0xffff4d5000007944 */ /* 0x022fea0003c3ffff */
[----:B------:R2:W5:Y:S01]  /*16830*/  LDL.64 R58, [R1+0x758] ;  /* 0x00075800013a7983 */ /* 0x0005620000100a00 */
[----:B------:R-:W-:Y:S02]  /*16840*/  MOV R9, R23 ;  /* 0x0000001700097202 */ /* 0x000fe40000000f00 */
[----:B------:R-:W-:Y:S02]  /*16850*/  MOV R8, 0x16870 ;  /* 0x0001687000087802 */ /* 0x000fe40000000f00 */
[----:B-12--5:R-:W-:Y:S05]  /*16860*/  CALL.REL.NOINC `($_ZN7cutlass13device_kernelIN5flash19enable_sm80_to_sm89INS1_16FlashAttnBwdSm80INS1_25CollectiveMainloopBwdSm80ILi2ELi2EN4cute5tupleIJNS5_1CILi128EEES8_NS7_ILi64EEEEEENS_10bfloat16_tEfNS_4arch4Sm80ELb0ELb0ELb1ELb1ELb1ELb0ELb0ELb0ELi2ELi4ELi4ELi4ELb0EEENS1_21CollectiveEpilogueBwdISA_SB_SD_Li256ELb1ELb0ELi2EEENS1_19SingleTileSchedulerILb1ELb0ELb0ELi128EEEEEEEEEvNT_6ParamsE$_ZN4cute8smem_ptrIPN7cutlass10bfloat16_tEECI1NS_12iter_adaptorIS3_S4_EEES3_) ;  /* 0xffff5c4000007944 */ /* 0x026fea0003c3ffff */
[----:B-1----:R1:W5:Y:S01]  /*16870*/  LDL.64 R2, [R1+0x758] ;  /* 0x0007580001027983 */ /* 0x0023620000100a00 */
[----:B------:R-:W-:Y:S02]  /*16880*/  MOV R66, R23 ;  /* 0x0000001700427202 */ /* 0x000fe40000000f00 */
[----:B------:R-:W-:-:S02]  /*16890*/  MOV R6, 0x168b0 ;  /* 0x000168b000067802 */ /* 0x000fc40000000f00 */
[----:B-1---5:R-:W-:Y:S05]  /*168a0*/  CALL.REL.NOINC `($_ZN7cutlass13device_kernelIN5flash19enable_sm80_to_sm89INS1_16FlashAttnBwdSm80INS1_25CollectiveMainloopBwdSm80ILi2ELi2EN4cute5tupleIJNS5_1CILi128EEES8_NS7_ILi64EEEEEENS_10bfloat16_tEfNS_4arch4Sm80ELb0ELb0ELb1ELb1ELb1ELb0ELb0ELb0ELi2ELi4ELi4ELi4ELb0EEENS1_21CollectiveEpilogueBwdISA_SB_SD_Li256ELb1ELb0ELi2EEENS1_19SingleTileSchedulerILb1ELb0ELb0ELi128EEEEEEEEEvNT_6ParamsE$_ZN4cute3eso3ESOILb1ELb0EJNS_6LayoutINS_5tupleIJNS3_IJNS_1CILi8EEENS4_ILi1EEEEEENS4_ILi2EEEEEENS3_IJNS3_IJS6_NS4_ILi0EEEEEENS4_ILi4096EEEEEEEENS_10ViewEngineINS_8smem_ptrIPN7cutlass10bfloat16_tEEEEEEEC2ERKSE_RKSL_) ;  /* 0xffff4b4000007944 */ /* 0x022fea0003c3ffff */
        /* <DEDUP_REMOVED lines=140> */
[----:B------:R-:W-:Y:S05]  /*17170*/  CALL.REL.NOINC `($_ZN7cutlass13device_kernelIN5flash19enable_sm80_to_sm89INS1_16FlashAttnBwdSm80INS1_25CollectiveMainloopBwdSm80ILi2ELi2EN4cute5tupleIJNS5_1CILi128EEES8_NS7_ILi64EEEEEENS_10bfloat16_tEfNS_4arch4Sm80ELb0ELb0ELb1ELb1ELb1ELb0ELb0ELb0ELi2ELi4ELi4ELi4ELb0EEENS1_21CollectiveEpilogueBwdISA_SB_SD_Li256ELb1ELb0ELi2EEENS1_19SingleTileSchedulerILb1ELb0ELb0ELi128EEEEEEEEEvNT_6ParamsE$_ZN4cute3eso3ESOILb1ELb0EJNS_6LayoutINS_5tupleIJNS3_IJNS_1CILi8EEENS4_ILi1EEEEEENS4_ILi4EEEEEENS3_IJNS3_IJS6_NS4_ILi0EEEEEENS4_ILi2048EEEEEEEEiEEC2ERKSE_RKi) ;  /* 0xffff45e000007944 */ /* 0x000fea0003c3ffff */
[----:B------:R-:W-:Y:S01]  /*17180*/  ULDC.64 UR4, c[0x0][0x118] ;  /* 0x0000460000047ab9 */ /* 0x000fe20000000a00 */
[----:B-1----:R-:W2:Y:S04]  /*17190*/  LDL R2, [R1+0x758] ;  /* 0x0007580001027983 */ /* 0x002ea80000100800 */
[----:B------:R-:W2:Y:S01]  /*171a0*/  LD.E.64 R4, [R52.64+0x8] ;  /* 0x0000080434047980 */ /* 0x000ea2000c101b00 */
[----:B------:R-:W-:Y:S02]  /*171b0*/  MOV R9, R23 ;  /* 0x0000001700097202 */ /* 0x000fe40000000f00 */
[----:B------:R-:W-:Y:S01]  /*171c0*/  MOV R8, 0x171f0 ;  /* 0x000171f000087802 */ /* 0x000fe20000000f00 */
[----:B--2---:R-:W-:-:S04]  /*171d0*/  IMAD.WIDE R2, R2, 0x2, R4 ;  /* 0x0000000202027825 */ /* 0x004fc800078e0204 */
[----:B------:R-:W-:Y:S05]  /*171e0*/  CALL.REL.NOINC `($_ZN7cutlass13device_kernelIN5flash19enable_sm80_to_sm89INS1_16FlashAttnBwdSm80INS1_25CollectiveMainloopBwdSm80ILi2ELi2EN4cute5tupleIJNS5_1CILi128EEES8_NS7_ILi64EEEEEENS_10bfloat16_tEfNS_4arch4Sm80ELb0ELb0ELb1ELb1ELb1ELb0ELb0ELb0ELi2ELi4ELi4ELi4ELb0EEENS1_21CollectiveEpilogueBwdISA_SB_SD_Li256ELb1ELb0ELi2EEENS1_19SingleTileSchedulerILb1ELb0ELb0ELi128EEEEEEEEEvNT_6ParamsE$_ZN4cute8smem_ptrIPN7cutlass10bfloat16_tEECI1NS_12iter_adaptorIS3_S4_EEES3_) ;  /* 0xffff52c000007944 */ /* 0x000fea0003c3ffff */
[----:B-1----:R1:W5:Y:S01]  /*171f0*/  LDL.64 R2, [R1+0x758] ;  /* 0x0007580001027983 */ /* 0x0023620000100a00 */
[----:B------:R-:W-:-:S03]  /*17200*/  MOV R6, 0x17220 ;  /* 0x0001722000067802 */ /* 0x000fc60000000f00 */
[----:B-1---5:R-:W-:Y:S05]  /*17210*/  CALL.REL.NOINC `($_ZN7cutlass13device_kernelIN5flash19enable_sm80_to_sm89INS1_16FlashAttnBwdSm80INS1_25CollectiveMainloopBwdSm80ILi2ELi2EN4cute5tupleIJNS5_1CILi128EEES8_NS7_ILi64EEEEEENS_10bfloat16_tEfNS_4arch4Sm80ELb0ELb0ELb1ELb1ELb1ELb0ELb0ELb0ELi2ELi4ELi4ELi4ELb0EEENS1_21CollectiveEpilogueBwdISA_SB_SD_Li256ELb1ELb0ELi2EEENS1_19SingleTileSchedulerILb1ELb0ELb0ELi128EEEEEEEEEvNT_6ParamsE$_ZN4cute3eso3ESOILb1ELb0EJNS_6LayoutINS_5tupleIJNS3_IJNS_1CILi8EEENS4_ILi1EEEEEENS4_ILi4EEEEEENS3_IJNS3_IJS6_NS4_ILi0EEEEEENS4_ILi2048EEEEEEEENS_10ViewEngineINS_8smem_ptrIPN7cutlass10bfloat16_tEEEEEEEC2ERKSE_RKSL_) ;  /* 0xffff450000007944 */ /* 0x022fea0003c3ffff */
[----:B-1----:R1:W5:Y:S01]  /*17220*/  LDL.64 R4, [R1+0x758] ;  /* 0x0007580001047983 */ /* 0x0023620000100a00 */
[----:B------:R-:W-:Y:S01]  /*17230*/  IMAD.MOV.U32 R2, RZ, RZ, R23 ;  /* 0x000000ffff027224 */ /* 0x000fe200078e0017 */
[----:B------:R-:W-:-:S02]  /*17240*/  MOV R3, 0x1 ;  /* 0x0000000100037802 */ /* 0x000fc40000000f00 */
[----:B------:R-:W-:Y:S02]  /*17250*/  MOV R8, 0x17270 ;  /* 0x0001727000087802 */ /* 0x000fe40000000f00 */
[----:B-1---5:R-:W-:Y:S05]  /*17260*/  CALL.REL.NOINC `($_ZN7cutlass13device_kernelIN5flash19enable_sm80_to_sm89INS1_16FlashAttnBwdSm80INS1_25CollectiveMainloopBwdSm80ILi2ELi2EN4cute5tupleIJNS5_1CILi128EEES8_NS7_ILi64EEEEEENS_10bfloat16_tEfNS_4arch4Sm80ELb0ELb0ELb1ELb1ELb1ELb0ELb0ELb0ELi2ELi4ELi4ELi4ELb0EEENS1_21CollectiveEpilogueBwdISA_SB_SD_Li256ELb1ELb0ELi2EEENS1_19SingleTileSchedulerILb1ELb0ELb0ELi128EEEEEEEEEvNT_6ParamsE$_ZN4cute3eso3ESOILb1ELb0EJNS_10UnderscoreES2_iEEC2ERKS2_S5_RKi) ;  /* 0xffff162000007944 */ /* 0x022fea0003c3ffff */
[----:B-1----:R-:W2:Y:S01]  /*17270*/  LDL R3, [R1+0x758] ;  /* 0x0007580001037983 */ /* 0x002ea20000100800 */
[----:B------:R-:W-:Y:S02]  /*17280*/  MOV R6, 0x172b0 ;  /* 0x000172b000067802 */ /* 0x000fe40000000f00 */
[----:B--2---:R-:W-:Y:S02]  /*17290*/  SHF.L.U32 R3, R3, 0x5, RZ ;  /* 0x0000000503037819 */ /* 0x004fe400000006ff */
[----:B------:R-:W-:Y:S05]  /*172a0*/  CALL.REL.NOINC `($_ZN7cutlass13device_kernelIN5flash19enable_sm80_to_sm89INS1_16FlashAttnBwdSm80INS1_25CollectiveMainloopBwdSm80ILi2ELi2EN4cute5tupleIJNS5_1CILi128EEES8_NS7_ILi64EEEEEENS_10bfloat16_tEfNS_4arch4Sm80ELb0ELb0ELb1ELb1ELb1ELb0ELb0ELb0ELi2ELi4ELi4ELi4ELb0EEENS1_21CollectiveEpilogueBwdISA_SB_SD_Li256ELb1ELb0ELi2EEENS1_19SingleTileSchedulerILb1ELb0ELb0ELi128EEEEEEEEEvNT_6ParamsE$_ZN4cute3eso3ESOILb1ELb0EJNS_6LayoutINS_5tupleIJNS3_IJNS_1CILi8EEENS4_ILi1EEEEEENS4_ILi4EEEEEENS3_IJNS3_IJS6_NS4_ILi0EEEEEES5_EEEEEiEEC2ERKSD_RKi) ;  /* 0xffff455000007944 */ /* 0x000fea0003c3ffff */
[----:B-1----:R-:W2:Y:S01]  /*172b0*/  LDL R3, [R1+0x758] ;  /* 0x0007580001037983 */ /* 0x002ea20000100800 */
[----:B------:R-:W-:Y:S01]  /*172c0*/  MOV R8, 0x17300 ;  /* 0x0001730000087802 */ /* 0x000fe20000000f00 */
[----:B--2---:R-:W-:-:S05]  /*172d0*/  IMAD.WIDE R6, R3, 0x2, R48 ;  /* 0x0000000203067825 */ /* 0x004fca00078e0230 */
[----:B------:R-:W-:Y:S02]  /*172e0*/  MOV R9, R7 ;  /* 0x0000000700097202 */ /* 0x000fe40000000f00 */
[----:B------:R-:W-:Y:S05]  /*172f0*/  CALL.REL.NOINC `($_ZN7cutlass13device_kernelIN5flash19enable_sm80_to_sm89INS1_16FlashAttnBwdSm80INS1_25CollectiveMainloopBwdSm80ILi2ELi2EN4cute5tupleIJNS5_1CILi128EEES8_NS7_ILi64EEEEEENS_10bfloat16_tEfNS_4arch4Sm80ELb0ELb0ELb1ELb1ELb1ELb0ELb0ELb0ELi2ELi4ELi4ELi4ELb0EEENS1_21CollectiveEpilogueBwdISA_SB_SD_Li256ELb1ELb0ELi2EEENS1_19SingleTileSchedulerILb1ELb0ELb0ELi128EEEEEEEEEvNT_6ParamsE$_ZN4cute3eso3ESOILb1ELb0EJNS_6LayoutINS_5tupleIJNS3_IJNS_1CILi8EEENS4_ILi1EEEEEENS4_ILi4EEEEEENS3_IJNS3_IJS6_NS4_ILi0EEEEEES5_EEEEENS_10ViewEngineIPN7cutlass10bfloat16_tEEEEEC2ERKSD_RKSI_) ;  /* 0xffff44a000007944 */ /* 0x000fea0003c3ffff */
[----:B------:R2:W5:Y:S01]  /*17300*/  LDL.64 R2, [R1+0x758] ;  /* 0x0007580001027983 */ /* 0x0005620000100a00 */
[----:B------:R-:W-:Y:S01]  /*17310*/  IMAD.MOV.U32 R6, RZ, RZ, R4 ;  /* 0x000000ffff067224 */ /* 0x000fe200078e0004 */
[----:B------:R-:W-:Y:S02]  /*17320*/  MOV R9, R5 ;  /* 0x0000000500097202 */ /* 0x000fe40000000f00 */
[----:B------:R-:W-:Y:S02]  /*17330*/  MOV R8, 0x17350 ;  /* 0x0001735000087802 */ /* 0x000fe40000000f00 */
[----:B-12--5:R-:W-:Y:S05]  /*17340*/  CALL.REL.NOINC `($_ZN7cutlass13device_kernelIN5flash19enable_sm80_to_sm89INS1_16FlashAttnBwdSm80INS1_25CollectiveMainloopBwdSm80ILi2ELi2EN4cute5tupleIJNS5_1CILi128EEES8_NS7_ILi64EEEEEENS_10bfloat16_tEfNS_4arch4Sm80ELb0ELb0ELb1ELb1ELb1ELb0ELb0ELb0ELi2ELi4ELi4ELi4ELb0EEENS1_21CollectiveEpilogueBwdISA_SB_SD_Li256ELb1ELb0ELi2EEENS1_19SingleTileSchedulerILb1ELb0ELb0ELi128EEEEEEEEEvNT_6ParamsE$_ZN4cute3eso3ESOILb1ELb0EJNS_6LayoutINS_5tupleIJNS3_IJNS_1CILi8EEENS4_ILi1EEEEEENS3_IJNS4_ILi4EEEEEEEEENS3_IJNS3_IJS6_NS4_ILi0EEEEEENS3_IJNS4_ILi2048EEEEEEEEEEENS_10ViewEngineINS_8smem_ptrIPN7cutlass10bfloat16_tEEEEEEEC2ERKSG_RKSN_) ;  /* 0xffff3fe000007944 */ /* 0x026fea0003c3ffff */
[----:B-1----:R1:W5:Y:S01]  /*17350*/  LDL.64 R6, [R1+0x758] ;  /* 0x0007580001067983 */ /* 0x0023620000100a00 */
[----:B------:R-:W-:Y:S02]  /*17360*/  MOV R5, R3 ;  /* 0x0000000300057202 */ /* 0x000fe40000000f00 */
        /* <DEDUP_REMOVED lines=10> */
[----:B------:R-:W-:-:S02]  /*17410*/  MOV R9, R5 ;  /* 0x0000000500097202 */ /* 0x000fc40000000f00 */
        /* <DEDUP_REMOVED lines=261> */
[----:B-1----:R-:W-:Y:S05]  /*18470*/  CALL.REL.NOINC `($_ZN7cutlass13device_kernelIN5flash19enable_sm80_to_sm89INS1_16FlashAttnBwdSm80INS1_25CollectiveMainloopBwdSm80ILi2ELi2EN4cute5tupleIJNS5_1CILi128EEES8_NS7_ILi64EEEEEENS_10bfloat16_tEfNS_4arch4Sm80ELb0ELb0ELb1ELb1ELb1ELb0ELb0ELb0ELi2ELi4ELi4ELi4ELb0EEENS1_21CollectiveEpilogueBwdISA_SB_SD_Li256ELb1ELb0ELi2EEENS1_19SingleTileSchedulerILb1ELb0ELb0ELi128EEEEEEEEEvNT_6ParamsE$_ZN4cute3eso3ESOILb1ELb0EJNS_10UnderscoreES2_iEEC2ERKS2_S5_RKi) ;  /* 0xffff041000007944 */ /* 0x002fea0003c3ffff */
        /* <DEDUP_REMOVED lines=9> */
[----:B------:R-:W-:Y:S05]  /*18510*/  CALL.REL.NOINC `($_ZN7cutlass13device_kernelIN5flash19enable_sm80_to_sm89INS1_16FlashAttnBwdSm80INS1_25CollectiveMainloopBwdSm80ILi2ELi2EN4cute5tupleIJNS5_1CILi128EEES8_NS7_ILi64EEEEEENS_10bfloat16_tEfNS_4arch4Sm80ELb0ELb0ELb1ELb1ELb1ELb0ELb0ELb0ELi2ELi4ELi4ELi4ELb0EEENS1_21CollectiveEpilogueBwdISA_SB_SD_Li256ELb1ELb0ELi2EEENS1_19SingleTileSchedulerILb1ELb0ELb0ELi128EEEEEEEEEvNT_6ParamsE$_ZN4cute3eso3ESOILb1ELb0EJNS_6LayoutINS_5tupleIJNS3_IJNS_1CILi2EEES5_S5_EEES5_EEENS3_IJNS3_IJNS4_ILi1EEES5_NS4_ILi4EEEEEENS4_ILi8EEEEEEEEiEEC2ERKSD_RKi) ;  /* 0xffff298000007944 */ /* 0x000fea0003c3ffff */
[----:B-1----:R-:W2:Y:S01]  /*18520*/  LDL R3, [R1+0x758] ;  /* 0x0007580001037983 */ /* 0x002ea20000100800 */
[----:B------:R-:W-:Y:S02]  /*18530*/  MOV R66, R23 ;  /* 0x0000001700427202 */ /* 0x000fe40000000f00 */
[----:B------:R-:W-:Y:S01]  /*18540*/  MOV R4, 0x18580 ;  /* 0x0001858000047802 */ /* 0x000fe20000000f00 */
[----:B--2---:R-:W-:-:S05]  /*18550*/  IMAD.WIDE R2, R3, 0x2, R16 ;  /* 0x0000000203027825 */ /* 0x004fca00078e0210 */
[----:B------:R-:W-:Y:S02]  /*18560*/  MOV R6, R2 ;  /* 0x0000000200067202 */ /* 0x000fe40000000f00 */
[----:B------:R-:W-:Y:S05]  /*18570*/  CALL.REL.NOINC `($_ZN7cutlass13device_kernelIN5flash19enable_sm80_to_sm89INS1_16FlashAttnBwdSm80INS1_25CollectiveMainloopBwdSm80ILi2ELi2EN4cute5tupleIJNS5_1CILi128EEES8_NS7_ILi64EEEEEENS_10bfloat16_tEfNS_4arch4Sm80ELb0ELb0ELb1ELb1ELb1ELb0ELb0ELb0ELi2ELi4ELi4ELi4ELb0EEENS1_21CollectiveEpilogueBwdISA_SB_SD_Li256ELb1ELb0ELi2EEENS1_19SingleTileSchedulerILb1ELb0ELb0ELi128EEEEEEEEEvNT_6ParamsE$_ZN4cute3eso3ESOILb1ELb0EJNS_6LayoutINS_5tupleIJNS3_IJNS_1CILi2EEES5_S5_EEES5_EEENS3_IJNS3_IJNS4_ILi1EEES5_NS4_ILi4EEEEEENS4_ILi8EEEEEEEENS_10ViewEngineIPN7cutlass10bfloat16_tEEEEEC2ERKSD_RKSI_) ;  /* 0xffff28d000007944 */ /* 0x000fea0003c3ffff */
[----:B------:R2:W5:Y:S01]  /*18580*/  LDL.64 R58, [R1+0x758] ;  /* 0x00075800013a7983 */ /* 0x0005620000100a00 */
[----:B-1----:R-:W-:Y:S01]  /*18590*/  IMAD.MOV.U32 R2, RZ, RZ, R23 ;  /* 0x000000ffff027224 */ /* 0x002fe200078e0017 */
[----:B------:R-:W-:Y:S02]  /*185a0*/  MOV R3, RZ ;  /* 0x000000ff00037202 */ /* 0x000fe40000000f00 */
[----:B------:R-:W-:Y:S02]  /*185b0*/  MOV R8, 0x185d0 ;  /* 0x000185d000087802 */ /* 0x000fe40000000f00 */
[----:B--2--5:R-:W-:Y:S05]  /*185c0*/  CALL.REL.NOINC `($_ZN7cutlass13device_kernelIN5flash19enable_sm80_to_sm89INS1_16FlashAttnBwdSm80INS1_25CollectiveMainloopBwdSm80ILi2ELi2EN4cute5tupleIJNS5_1CILi128EEES8_NS7_ILi64EEEEEENS_10bfloat16_tEfNS_4arch4Sm80ELb0ELb0ELb1ELb1ELb1ELb0ELb0ELb0ELi2ELi4ELi4ELi4ELb0EEENS1_21CollectiveEpilogueBwdISA_SB_SD_Li256ELb1ELb0ELi2EEENS1_19SingleTileSchedulerILb1ELb0ELb0ELi128EEEEEEEEEvNT_6ParamsE$_ZN4cute3eso3ESOILb1ELb0EJNS_10UnderscoreES2_iEEC2ERKS2_S5_RKi) ;  /* 0xffff02c000007944 */ /* 0x024fea0003c3ffff */
        /* <DEDUP_REMOVED lines=8> */
[----:B------:R-:W-:Y:S05]  /*18650*/  CALL.REL.NOINC `($_ZN7cutlass13device_kernelIN5flash19enable_sm80_to_sm89INS1_16FlashAttnBwdSm80INS1_25CollectiveMainloopBwdSm80ILi2ELi2EN4cute5tupleIJNS5_1CILi128EEES8_NS7_ILi64EEEEEENS_10bfloat16_tEfNS_4arch4Sm80ELb0ELb0ELb1ELb1ELb1ELb0ELb0ELb0ELi2ELi4ELi4ELi4ELb0EEENS1_21CollectiveEpilogueBwdISA_SB_SD_Li256ELb1ELb0ELi2EEENS1_19SingleTileSchedulerILb1ELb0ELb0ELi128EEEEEEEEEvNT_6ParamsE$_ZN4cute3eso3ESOILb1ELb0EJNS_6LayoutINS_5tupleIJNS3_IJNS_1CILi2EEES5_EEENS4_ILi8EEEEEENS3_IJNS3_IJNS4_ILi1EEES5_EEENS4_ILi4EEEEEEEEiEEC2ERKSD_RKi) ;  /* 0xffff254000007944 */ /* 0x000fea0003c3ffff */
[----:B-1----:R-:W2:Y:S01]  /*18660*/  LDL R3, [R1+0x758] ;  /* 0x0007580001037983 */ /* 0x002ea20000100800 */
[----:B------:R-:W-:Y:S01]  /*18670*/  MOV R4, 0x186b0 ;  /* 0x000186b000047802 */ /* 0x000fe20000000f00 */
[----:B--2---:R-:W-:-:S05]  /*18680*/  IMAD.WIDE R2, R3, 0x2, R14 ;  /* 0x0000000203027825 */ /* 0x004fca00078e020e */
[----:B------:R-:W-:Y:S02]  /*18690*/  MOV R6, R2 ;  /* 0x0000000200067202 */ /* 0x000fe40000000f00 */
[----:B------:R-:W-:Y:S05]  /*186a0*/  CALL.REL.NOINC `($_ZN7cutlass13device_kernelIN5flash19enable_sm80_to_sm89INS1_16FlashAttnBwdSm80INS1_25CollectiveMainloopBwdSm80ILi2ELi2EN4cute5tupleIJNS5_1CILi128EEES8_NS7_ILi64EEEEEENS_10bfloat16_tEfNS_4arch4Sm80ELb0ELb0ELb1ELb1ELb1ELb0ELb0ELb0ELi2ELi4ELi4ELi4ELb0EEENS1_21CollectiveEpilogueBwdISA_SB_SD_Li256ELb1ELb0ELi2EEENS1_19SingleTileSchedulerILb1ELb0ELb0ELi128EEEEEEEEEvNT_6ParamsE$_ZN4cute3eso3ESOILb1ELb0EJNS_6LayoutINS_5tupleIJNS3_IJNS_1CILi2EEES5_EEENS4_ILi8EEEEEENS3_IJNS3_IJNS4_ILi1EEES5_EEENS4_ILi4EEEEEEEENS_10ViewEngineIPN7cutlass10bfloat16_tEEEEEC2ERKSD_RKSI_) ;  /* 0xffff24a000007944 */ /* 0x000fea0003c3ffff */
[----:B------:R2:W5:Y:S04]  /*186b0*/  LDL.64 R60, [R1+0x758] ;  /* 0x00075800013c7983 */ /* 0x0005680000100a00 */
[----:B------:R2:W-:Y:S02]  /*186c0*/  STL [R1+0x770], RZ ;  /* 0x000770ff01007387 */ /* 0x0005e40000100800 */
.L_x_1302:
[----:B------:R-:W-:Y:S01]  /*186d0*/  IMAD.MOV.U32 R79, RZ, RZ, R23 ;  /* 0x000000ffff4f7224 */ /* 0x000fe200078e0017 */
[----:B------:R-:W-:Y:S01]  /*186e0*/  LOP3.LUT R80, R56, 0x1, RZ, 0xc0, !PT ;  /* 0x0000000138507812 */ /* 0x000fe200078ec0ff */
[----:B------:R-:W-:Y:S01]  /*186f0*/  IMAD.MOV.U32 R67, RZ, RZ, R22 ;  /* 0x000000ffff437224 */ /* 0x000fe200078e0016 */
[----:B-1----:R-:W-:Y:S02]  /*18700*/  MOV R78, 0x18720 ;  /* 0x00018720004e7802 */ /* 0x002fe40000000f00 */
[----:B-12--5:R-:W-:Y:S05]  /*18710*/  CALL.REL.NOINC `($_ZN7cutlass13device_kernelIN5flash19enable_sm80_to_sm89INS1_16FlashAttnBwdSm80INS1_25CollectiveMainloopBwdSm80ILi2ELi2EN4cute5tupleIJNS5_1CILi128EEES8_NS7_ILi64EEEEEENS_10bfloat16_tEfNS_4arch4Sm80ELb0ELb0ELb1ELb1ELb1ELb0ELb0ELb0ELi2ELi4ELi4ELi4ELb0EEENS1_21CollectiveEpilogueBwdISA_SB_SD_Li256ELb1ELb0ELi2EEENS1_19SingleTileSchedulerILb1ELb0ELb0ELi128EEEEEEEEEvNT_6ParamsE$_ZN4cute3eso3ESOILb1ELb0EJNS_10UnderscoreEiiEEC2ERKS2_RKiS7_) ;  /* 0xffff01f000007944 */ /* 0x026fea0003c3ffff */
[----:B------:R-:W-:Y:S01]  /*18720*/  MOV R66, R23 ;  /* 0x0000001700427202 */ /* 0x000fe20000000f00 */
[----:B-1----:R-:W2:Y:S01]  /*18730*/  LDL.64 R2, [R1+0x758] ;  /* 0x0007580001027983 */ /* 0x002ea20000100a00 */
[----:B------:R-:W-:Y:S01]  /*18740*/  MOV R4, 0x18780 ;  /* 0x0001878000047802 */ /* 0x000fe20000000f00 */
[----:B--2---:R-:W-:Y:S04]  /*18750*/  IMAD R3, R3, 0x2, R2 ;  /* 0x0000000203037824 */ /* 0x004fe800078e0202 */
[----:B------:R-:W-:Y:S02]  /*18760*/  IMAD.SHL.U32 R3, R3, 0x4, RZ ;  /* 0x0000000403037824 */ /* 0x000fe400078e00ff */
[----:B------:R-:W-:Y:S05]  /*18770*/  CALL.REL.NOINC `($_ZN7cutlass13device_kernelIN5flash19enable_sm80_to_sm89INS1_16FlashAttnBwdSm80INS1_25CollectiveMainloopBwdSm80ILi2ELi2EN4cute5tupleIJNS5_1CILi128EEES8_NS7_ILi64EEEEEENS_10bfloat16_tEfNS_4arch4Sm80ELb0ELb0ELb1ELb1ELb1ELb0ELb0ELb0ELi2ELi4ELi4ELi4ELb0EEENS1_21CollectiveEpilogueBwdISA_SB_SD_Li256ELb1ELb0ELi2EEENS1_19SingleTileSchedulerILb1ELb0ELb0ELi128EEEEEEEEEvNT_6ParamsE$_ZN4cute3eso3ESOILb1ELb0EJNS_6LayoutINS_5tupleIJNS3_IJNS_1CILi2EEES5_EEEEEENS3_IJNS3_IJNS4_ILi1EEES5_EEEEEEEEiEEC2ERKSB_RKi) ;  /* 0xffff21f000007944 */ /* 0x000fea0003c3ffff */
[----:B------:R-:W-:Y:S01]  /*18780*/  MOV R4, 0x187e0 ;  /* 0x000187e000047802 */ /* 0x000fe20000000f00 */
[----:B-1----:R-:W2:Y:S01]  /*18790*/  LDL R3, [R1+0x758] ;  /* 0x0007580001037983 */ /* 0x002ea20000100800 */
[----:B------:R-:W-:Y:S01]  /*187a0*/  IMAD.MOV.U32 R2, RZ, RZ, R23 ;  /* 0x000000ffff027224 */ /* 0x000fe200078e0017 */
[C---:B--2---:R-:W-:Y:S04]  /*187b0*/  LEA R8, P0, R3.reuse, R46, 0x2 ;  /* 0x0000002e03087211 */ /* 0x044fe800078010ff */
[----:B------:R-:W-:Y:S04]  /*187c0*/  LEA.HI.X.SX32 R3, R3, R47, 0x2, P0 ;  /* 0x0000002f03037211 */ /* 0x000fe800000f16ff */
[----:B------:R-:W-:Y:S05]  /*187d0*/  CALL.REL.NOINC `($_ZN7cutlass13device_kernelIN5flash19enable_sm80_to_sm89INS1_16FlashAttnBwdSm80INS1_25CollectiveMainloopBwdSm80ILi2ELi2EN4cute5tupleIJNS5_1CILi128EEES8_NS7_ILi64EEEEEENS_10bfloat16_tEfNS_4arch4Sm80ELb0ELb0ELb1ELb1ELb1ELb0ELb0ELb0ELi2ELi4ELi4ELi4ELb0EEENS1_21CollectiveEpilogueBwdISA_SB_SD_Li256ELb1ELb0ELi2EEENS1_19SingleTileSchedulerILb1ELb0ELb0ELi128EEEEEEEEEvNT_6ParamsE$_ZN4cute3eso3ESOILb1ELb0EJNS_6LayoutINS_5tupleIJNS3_IJNS_1CILi2EEES5_EEEEEENS3_IJNS3_IJNS4_ILi1EEES5_EEEEEEEENS_10ViewEngineIPfEEEEC2ERKSB_RKSE_) ;  /* 0xffff214000007944 */ /* 0x000fea0003c3ffff */
[----:B------:R-:W-:Y:S01]  /*187e0*/  MOV R3, R80 ;  /* 0x0000005000037202 */ /* 0x000fe20000000f00 */
[----:B-1----:R1:W5:Y:S01]  /*187f0*/  LDL.64 R8, [R1+0x758] ;  /* 0x0007580001087983 */ /* 0x0023620000100a00 */
[----:B------:R-:W-:Y:S01]  /*18800*/  MOV R10, 0x18830 ;  /* 0x00018830000a7802 */ /* 0x000fe20000000f00 */
[----:B------:R-:W-:Y:S02]  /*18810*/  IMAD.MOV.U32 R2, RZ, RZ, R23 ;  /* 0x000000ffff027224 */ /* 0x000fe400078e0017 */
[----:B-1---5:R-:W-:Y:S05]  /*18820*/  CALL.REL.NOINC `($_ZN7cutlass13device_kernelIN5flash19enable_sm80_to_sm89INS1_16FlashAttnBwdSm80INS1_25CollectiveMainloopBwdSm80ILi2ELi2EN4cute5tupleIJNS5_1CILi128EEES8_NS7_ILi64EEEEEENS_10bfloat16_tEfNS_4arch4Sm80ELb0ELb0ELb1ELb1ELb1ELb0ELb0ELb0ELi2ELi4ELi4ELi4ELb0EEENS1_21CollectiveEpilogueBwdISA_SB_SD_Li256ELb1ELb0ELi2EEENS1_19SingleTileSchedulerILb1ELb0ELb0ELi128EEEEEEEEEvNT_6ParamsE$_ZN4cute3eso3ESOILb1ELb0EJNS_10UnderscoreEiEEC2ERKS2_RKi) ;  /* 0xffff00a000007944 */ /* 0x022fea0003c3ffff */
[----:B------:R-:W-:Y:S01]  /*18830*/  MOV R4, 0x18880 ;  /* 0x0001888000047802 */ /* 0x000fe20000000f00 */
[----:B-1----:R-:W2:Y:S01]  /*18840*/  LDL R3, [R1+0x758] ;  /* 0x0007580001037983 */ /* 0x002ea20000100800 */
[----:B------:R-:W-:Y:S01]  /*18850*/  IMAD.MOV.U32 R66, RZ, RZ, R23 ;  /* 0x000000ffff427224 */ /* 0x000fe200078e0017 */
[----:B--2---:R-:W-:Y:S02]  /*18860*/  SHF.L.U32 R3, R3, 0x3, RZ ;  /* 0x0000000303037819 */ /* 0x004fe400000006ff */
[----:B------:R-:W-:Y:S05]  /*18870*/  CALL.REL.NOINC `($_ZN7cutlass13device_kernelIN5flash19enable_sm80_to_sm89INS1_16FlashAttnBwdSm80INS1_25CollectiveMainloopBwdSm80ILi2ELi2EN4cute5tupleIJNS5_1CILi128EEES8_NS7_ILi64EEEEEENS_10bfloat16_tEfNS_4arch4Sm80ELb0ELb0ELb1ELb1ELb1ELb0ELb0ELb0ELi2ELi4ELi4ELi4ELb0EEENS1_21CollectiveEpilogueBwdISA_SB_SD_Li256ELb1ELb0ELi2EEENS1_19SingleTileSchedulerILb1ELb0ELb0ELi128EEEEEEEEEvNT_6ParamsE$_ZN4cute3eso3ESOILb1ELb0EJNS_6LayoutINS_5tupleIJNS3_IJNS_1CILi2EEES5_S5_EEEEEENS3_IJNS3_IJNS4_ILi1EEES5_NS4_ILi4EEEEEEEEEEEiEEC2ERKSC_RKi) ;  /* 0xffff250000007944 */ /* 0x000fea0003c3ffff */
[----:B------:R-:W-:Y:S01]  /*18880*/  MOV R4, 0x188e0 ;  /* 0x000188e000047802 */ /* 0x000fe20000000f00 */
[----:B-1----:R-:W2:Y:S01]  /*18890*/  LDL R3, [R1+0x758] ;  /* 0x0007580001037983 */ /* 0x002ea20000100800 */
[----:B------:R-:W-:Y:S01]  /*188a0*/  IMAD.MOV.U32 R66, RZ, RZ, R23 ;  /* 0x000000ffff427224 */ /* 0x000fe200078e0017 */
[C---:B--2---:R-:W-:Y:S04]  /*188b0*/  LEA R6, P0, R3.reuse, R58, 0x1 ;  /* 0x0000003a03067211 */ /* 0x044fe800078008ff */
[----:B------:R-:W-:Y:S04]  /*188c0*/  LEA.HI.X.SX32 R3, R3, R59, 0x1, P0 ;  /* 0x0000003b03037211 */ /* 0x000fe800000f0eff */
[----:B------:R-:W-:Y:S05]  /*188d0*/  CALL.REL.NOINC `($_ZN7cutlass13device_kernelIN5flash19enable_sm80_to_sm89INS1_16FlashAttnBwdSm80INS1_25CollectiveMainloopBwdSm80ILi2ELi2EN4cute5tupleIJNS5_1CILi128EEES8_NS7_ILi64EEEEEENS_10bfloat16_tEfNS_4arch4Sm80ELb0ELb0ELb1ELb1ELb1ELb0ELb0ELb0ELi2ELi4ELi4ELi4ELb0EEENS1_21CollectiveEpilogueBwdISA_SB_SD_Li256ELb1ELb0ELi2EEENS1_19SingleTileSchedulerILb1ELb0ELb0ELi128EEEEEEEEEvNT_6ParamsE$_ZN4cute3eso3ESOILb1ELb0EJNS_6LayoutINS_5tupleIJNS3_IJNS_1CILi2EEES5_S5_EEEEEENS3_IJNS3_IJNS4_ILi1EEES5_NS4_ILi4EEEEEEEEEEENS_10ViewEngineIPN7cutlass10bfloat16_tEEEEEC2ERKSC_RKSH_) ;  /* 0xffff245000007944 */ /* 0x000fea0003c3ffff */
[----:B------:R-:W-:Y:S01]  /*188e0*/  MOV R3, R56 ;  /* 0x0000003800037202 */ /* 0x000fe20000000f00 */
[----:B------:R2:W5:Y:S01]  /*188f0*/  LDL.64 R12, [R1+0x758] ;  /* 0x00075800010c7983 */ /* 0x0005620000100a00 */
[----:B------:R-:W-:Y:S01]  /*18900*/  MOV R10, 0x18930 ;  /* 0x00018930000a7802 */ /* 0x000fe20000000f00 */
[----:B-1----:R-:W-:Y:S02]  /*18910*/  IMAD.MOV.U32 R2, RZ, RZ, R23 ;  /* 0x000000ffff027224 */ /* 0x002fe400078e0017 */
[----:B--2--5:R-:W-:Y:S05]  /*18920*/  CALL.REL.NOINC `($_ZN7cutlass13device_kernelIN5flash19enable_sm80_to_sm89INS1_16FlashAttnBwdSm80INS1_25CollectiveMainloopBwdSm80ILi2ELi2EN4cute5tupleIJNS5_1CILi128EEES8_NS7_ILi64EEEEEENS_10bfloat16_tEfNS_4arch4Sm80ELb0ELb0ELb1ELb1ELb1ELb0ELb0ELb0ELi2ELi4ELi4ELi4ELb0EEENS1_21CollectiveEpilogueBwdISA_SB_SD_Li256ELb1ELb0ELi2EEENS1_19SingleTileSchedulerILb1ELb0ELb0ELi128EEEEEEEEEvNT_6ParamsE$_ZN4cute3eso3ESOILb1ELb0EJNS_10UnderscoreEiEEC2ERKS2_RKi) ;  /* 0xfffeffa000007944 */ /* 0x024fea0003c3ffff */
[----:B------:R-:W-:Y:S01]  /*18930*/  MOV R4, 0x18980 ;  /* 0x0001898000047802 */ /* 0x000fe20000000f00 */
[----:B-1----:R-:W2:Y:S01]  /*18940*/  LDL R3, [R1+0x758] ;  /* 0x0007580001037983 */ /* 0x002ea20000100800 */
[----:B------:R-:W-:Y:S01]  /*18950*/  IMAD.MOV.U32 R66, RZ, RZ, R23 ;  /* 0x000000ffff427224 */ /* 0x000fe200078e0017 */
[----:B--2---:R-:W-:Y:S02]  /*18960*/  SHF.L.U32 R3, R3, 0x2, RZ ;  /* 0x0000000203037819 */ /* 0x004fe400000006ff */
[----:B------:R-:W-:Y:S05]  /*18970*/  CALL.REL.NOINC `($_ZN7cutlass13device_kernelIN5flash19enable_sm80_to_sm89INS1_16FlashAttnBwdSm80INS1_25CollectiveMainloopBwdSm80ILi2ELi2EN4cute5tupleIJNS5_1CILi128EEES8_NS7_ILi64EEEEEENS_10bfloat16_tEfNS_4arch4Sm80ELb0ELb0ELb1ELb1ELb1ELb0ELb0ELb0ELi2ELi4ELi4ELi4ELb0EEENS1_21CollectiveEpilogueBwdISA_SB_SD_Li256ELb1ELb0ELi2EEENS1_19SingleTileSchedulerILb1ELb0ELb0ELi128EEEEEEEEEvNT_6ParamsE$_ZN4cute3eso3ESOILb1ELb0EJNS_6LayoutINS_5tupleIJNS3_IJNS_1CILi2EEES5_EEEEEENS3_IJNS3_IJNS4_ILi1EEES5_EEEEEEEEiEEC2ERKSB_RKi) ;  /* 0xffff1ff000007944 */ /* 0x000fea0003c3ffff */
[----:B------:R-:W-:Y:S01]  /*18980*/  MOV R4, 0x189e0 ;  /* 0x000189e000047802 */ /* 0x000fe20000000f00 */
[----:B-1----:R-:W2:Y:S01]  /*18990*/  LDL R3, [R1+0x758] ;  /* 0x0007580001037983 */ /* 0x002ea20000100800 */
[----:B------:R-:W-:Y:S01]  /*189a0*/  IMAD.MOV.U32 R66, RZ, RZ, R23 ;  /* 0x000000ffff427224 */ /* 0x000fe200078e0017 */
[C---:B--2---:R-:W-:Y:S04]  /*189b0*/  LEA R6, P0, R3.reuse, R60, 0x1 ;  /* 0x0000003c03067211 */ /* 0x044fe800078008ff */
[----:B------:R-:W-:Y:S04]  /*189c0*/  LEA.HI.X.SX32 R3, R3, R61, 0x1, P0 ;  /* 0x0000003d03037211 */ /* 0x000fe800000f0eff */
[----:B------:R-:W-:Y:S05]  /*189d0*/  CALL.REL.NOINC `($_ZN7cutlass13device_kernelIN5flash19enable_sm80_to_sm89INS1_16FlashAttnBwdSm80INS1_25CollectiveMainloopBwdSm80ILi2ELi2EN4cute5tupleIJNS5_1CILi128EEES8_NS7_ILi64EEEEEENS_10bfloat16_tEfNS_4arch4Sm80ELb0ELb0ELb1ELb1ELb1ELb0ELb0ELb0ELi2ELi4ELi4ELi4ELb0EEENS1_21CollectiveEpilogueBwdISA_SB_SD_Li256ELb1ELb0ELi2EEENS1_19SingleTileSchedulerILb1ELb0ELb0ELi128EEEEEEEEEvNT_6ParamsE$_ZN4cute3eso3ESOILb1ELb0EJNS_6LayoutINS_5tupleIJNS3_IJNS_1CILi2EEES5_EEEEEENS3_IJNS3_IJNS4_ILi1EEES5_EEEEEEEENS_10ViewEngineIPN7cutlass10bfloat16_tEEEEEC2ERKSB_RKSG_) ;  /* 0xffff1ef000007944 */ /* 0x000fea0003c3ffff */
[----:B------:R-:W-:Y:S01]  /*189e0*/  MOV R67, R22 ;  /* 0x0000001600437202 */ /* 0x000fe20000000f00 */
[----:B------:R2:W5:Y:S01]  /*189f0*/  LDL.64 R10, [R1+0x758] ;  /* 0x00075800010a7983 */ /* 0x0005620000100a00 */
[----:B------:R-:W-:Y:S01]  /*18a00*/  MOV R78, 0x18a30 ;  /* 0x00018a30004e7802 */ /* 0x000fe20000000f00 */
[----:B------:R-:W-:Y:S02]  /*18a10*/  IMAD.MOV.U32 R79, RZ, RZ, R23 ;  /* 0x000000ffff4f7224 */ /* 0x000fe400078e0017 */
        /* <DEDUP_REMOVED lines=12> */
[----:B------:R-:W-:Y:S05]  /*18ae0*/  CALL.REL.NOINC `($_ZN7cutlass13device_kernelIN5flash19enable_sm80_to_sm89INS1_16FlashAttnBwdSm80INS1_25CollectiveMainloopBwdSm80ILi2ELi2EN4cute5tupleIJNS5_1CILi128EEES8_NS7_ILi64EEEEEENS_10bfloat16_tEfNS_4arch4Sm80ELb0ELb0ELb1ELb1ELb1ELb0ELb0ELb0ELi2ELi4ELi4ELi4ELb0EEENS1_21CollectiveEpilogueBwdISA_SB_SD_Li256ELb1ELb0ELi2EEENS1_19SingleTileSchedulerILb1ELb0ELb0ELi128EEEEEEEEEvNT_6ParamsE$_ZN4cute3eso3ESOILb1ELb0EJNS_6LayoutINS_5tupleIJNS3_IJNS_1CILi2EEES5_EEEEEENS3_IJNS3_IJNS4_ILi1EEES5_EEEEEEEENS_10ViewEngineIPKfEEEEC2ERKSB_RKSF_) ;  /* 0xffff1d9000007944 */ /* 0x000fea0003c3ffff */
[----:B------:R-:W-:Y:S01]  /*18af0*/  MOV R66, R23 ;  /* 0x0000001700427202 */ /* 0x000fe20000000f00 */
[----:B-1----:R1:W5:Y:S01]  /*18b00*/  LDL.64 R6, [R1+0x758] ;  /* 0x0007580001067983 */ /* 0x0023620000100a00 */
[----:B------:R-:W-:Y:S03]  /*18b10*/  MOV R4, 0x18b30 ;  /* 0x00018b3000047802 */ /* 0x000fe60000000f00 */
[----:B-1---5:R-:W-:Y:S05]  /*18b20*/  CALL.REL.NOINC `($_ZN7cutlass13device_kernelIN5flash19enable_sm80_to_sm89INS1_16FlashAttnBwdSm80INS1_25CollectiveMainloopBwdSm80ILi2ELi2EN4cute5tupleIJNS5_1CILi128EEES8_NS7_ILi64EEEEEENS_10bfloat16_tEfNS_4arch4Sm80ELb0ELb0ELb1ELb1ELb1ELb0ELb0ELb0ELi2ELi4ELi4ELi4ELb0EEENS1_21CollectiveEpilogueBwdISA_SB_SD_Li256ELb1ELb0ELi2EEENS1_19SingleTileSchedulerILb1ELb0ELb0ELi128EEEEEEEEEvNT_6ParamsE$_ZN4cute3eso3ESOILb1ELb0EJNS_6LayoutINS_5tupleIJNS3_IJNS_1CILi1EEENS4_ILi2EEES6_EEEEEENS3_IJNS3_IJS5_S5_S6_EEEEEEEENS_10ViewEngineIPjEEEEC2ERKSB_RKSE_) ;  /* 0xffff1bd000007944 */ /* 0x022fea0003c3ffff */
[----:B-1----:R-:W-:Y:S01]  /*18b30*/  MOV R2, R23 ;  /* 0x0000001700027202 */ /* 0x002fe20000000f00 */
[----:B------:R1:W5:Y:S01]  /*18b40*/  LDL.64 R14, [R1+0x758] ;  /* 0x00075800010e7983 */ /* 0x0003620000100a00 */
[----:B------:R-:W-:Y:S01]  /*18b50*/  MOV R4, 0x18b80 ;  /* 0x00018b8000047802 */ /* 0x000fe20000000f00 */
[----:B------:R-:W-:Y:S02]  /*18b60*/  IMAD.MOV.U32 R3, RZ, RZ, R11 ;  /* 0x000000ffff037224 */ /* 0x000fe400078e000b */
[----:B-1---5:R-:W-:Y:S05]  /*18b70*/  CALL.REL.NOINC `($_ZN7cutlass13device_kernelIN5flash19enable_sm80_to_sm89INS1_16FlashAttnBwdSm80INS1_25CollectiveMainloopBwdSm80ILi2ELi2EN4cute5tupleIJNS5_1CILi128EEES8_NS7_ILi64EEEEEENS_10bfloat16_tEfNS_4arch4Sm80ELb0ELb0ELb1ELb1ELb1ELb0ELb0ELb0ELi2ELi4ELi4ELi4ELb0EEENS1_21CollectiveEpilogueBwdISA_SB_SD_Li256ELb1ELb0ELi2EEENS1_19SingleTileSchedulerILb1ELb0ELb0ELi128EEEEEEEEEvNT_6ParamsE$_ZN4cute3eso3ESOILb1ELb0EJNS_6LayoutINS_5tupleIJNS3_IJNS_1CILi1EEENS4_ILi2EEEEEEEEENS3_IJNS3_IJS5_S5_EEEEEEEENS_10ViewEngineIPjEEEEC2ERKSB_RKSE_) ;  /* 0xffff1a7000007944 */ /* 0x022fea0003c3ffff */
[----:B-1----:R-:W-:Y:S01]  /*18b80*/  MOV R2, R23 ;  /* 0x0000001700027202 */ /* 0x002fe20000000f00 */
[----:B------:R1:W5:Y:S01]  /*18b90*/  LDL.64 R16, [R1+0x758] ;  /* 0x0007580001107983 */ /* 0x0003620000100a00 */
[----:B------:R-:W-:Y:S01]  /*18ba0*/  MOV R4, 0x18bd0 ;  /* 0x00018bd000047802 */ /* 0x000fe20000000f00 */
[----:B------:R-:W-:Y:S02]  /*18bb0*/  IMAD.MOV.U32 R3, RZ, RZ, R9 ;  /* 0x000000ffff037224 */ /* 0x000fe400078e0009 */
[----:B-1---5:R-:W-:Y:S05]  /*18bc0*/  CALL.REL.NOINC `($_ZN7cutlass13device_kernelIN5flash19enable_sm80_to_sm89INS1_16FlashAttnBwdSm80INS1_25CollectiveMainloopBwdSm80ILi2ELi2EN4cute5tupleIJNS5_1CILi128EEES8_NS7_ILi64EEEEEENS_10bfloat16_tEfNS_4arch4Sm80ELb0ELb0ELb1ELb1ELb1ELb0ELb0ELb0ELi2ELi4ELi4ELi4ELb0EEENS1_21CollectiveEpilogueBwdISA_SB_SD_Li256ELb1ELb0ELi2EEENS1_19SingleTileSchedulerILb1ELb0ELb0ELi128EEEEEEEEEvNT_6ParamsE$_ZN4cute3eso3ESOILb1ELb0EJNS_6LayoutINS_5tupleIJNS3_IJNS_1CILi2EEES5_EEEEEENS3_IJNS3_IJNS4_ILi1EEES5_EEEEEEEENS_10ViewEngineIPfEEEEC2ERKSB_RKSE_) ;  /* 0xffff1d5000007944 */ /* 0x022fea0003c3ffff */
[----:B-1----:R-:W-:Y:S01]  /*18bd0*/  MOV R2, R23 ;  /* 0x0000001700027202 */ /* 0x002fe20000000f00 */
[----:B------:R1:W5:Y:S01]  /*18be0*/  LDL.64 R62, [R1+0x758] ;  /* 0x00075800013e7983 */ /* 0x0003620000100a00 */
[----:B------:R-:W-:Y:S01]  /*18bf0*/  MOV R4, 0x18c20 ;  /* 0x00018c2000047802 */ /* 0x000fe20000000f00 */
[----:B------:R-:W-:Y:S02]  /*18c00*/  IMAD.MOV.U32 R3, RZ, RZ, R7 ;  /* 0x000000ffff037224 */ /* 0x000fe400078e0007 */
[----:B-1---5:R-:W-:Y:S05]  /*18c10*/  CALL.REL.NOINC `($_ZN7cutlass13device_kernelIN5flash19enable_sm80_to_sm89INS1_16FlashAttnBwdSm80INS1_25CollectiveMainloopBwdSm80ILi2ELi2EN4cute5tupleIJNS5_1CILi128EEES8_NS7_ILi64EEEEEENS_10bfloat16_tEfNS_4arch4Sm80ELb0ELb0ELb1ELb1ELb1ELb0ELb0ELb0ELi2ELi4ELi4ELi4ELb0EEENS1_21CollectiveEpilogueBwdISA_SB_SD_Li256ELb1ELb0ELi2EEENS1_19SingleTileSchedulerILb1ELb0ELb0ELi128EEEEEEEEEvNT_6ParamsE$_ZN4cute3eso3ESOILb1ELb0EJNS_6LayoutINS_5tupleIJNS3_IJNS_1CILi2EEES5_EEEEEENS3_IJNS3_IJNS4_ILi1EEES5_EEEEEEEENS_10ViewEngineIPKfEEEEC2ERKSB_RKSF_) ;  /* 0xffff1c6000007944 */ /* 0x022fea0003c3ffff */
        /* <DEDUP_REMOVED lines=24> */
[----:B-1----:R-:W-:Y:S05]  /*18da0*/  CALL.REL.NOINC `($_ZN7cutlass13device_kernelIN5flash19enable_sm80_to_sm89INS1_16FlashAttnBwdSm80INS1_25CollectiveMainloopBwdSm80ILi2ELi2EN4cute5tupleIJNS5_1CILi128EEES8_NS7_ILi64EEEEEENS_10bfloat16_tEfNS_4arch4Sm80ELb0ELb0ELb1ELb1ELb1ELb0ELb0ELb0ELi2ELi4ELi4ELi4ELb0EEENS1_21CollectiveEpilogueBwdISA_SB_SD_Li256ELb1ELb0ELi2EEENS1_19SingleTileSchedulerILb1ELb0ELb0ELi128EEEEEEEEEvNT_6ParamsE$_ZN4cute3eso3ESOILb1ELb0EJNS_10UnderscoreEiiEEC2ERKS2_RKiS7_) ;  /* 0xfffefb6000007944 */ /* 0x002fea0003c3ffff */
        /* <DEDUP_REMOVED lines=643> */
[----:B------:R-:W-:Y:S02]  /*1b5e0*/  MOV R3, 0x1 ;  /* 0x0000000100037802 */ /* 0x000fe40000000f00 */
        /* <DEDUP_REMOVED lines=18> */
.L_x_1303:
        /* <DEDUP_REMOVED lines=772> */
.L_x_1304:
        /* <DEDUP_REMOVED lines=222> */
[----:B------:R-:W-:Y:S05]  /*1f530*/  CALL.REL.NOINC `($_ZN7cutlass13device_kernelIN5flash19enable_sm80_to_sm89INS1_16FlashAttnBwdSm80INS1_25CollectiveMainloopBwdSm80ILi2ELi2EN4cute5tupleIJNS5_1CILi128EEES8_NS7_ILi64EEEEEENS_10bfloat16_tEfNS_4arch4Sm80ELb0ELb0ELb1ELb1ELb1ELb0ELb0ELb0ELi2ELi4ELi4ELi4ELb0EEENS1_21CollectiveEpilogueBwdISA_SB_SD_Li256ELb1ELb0ELi2EEENS1_19SingleTileSchedulerILb1ELb0ELb0ELi128EEEEEEEEEvNT_6ParamsE$_ZN4cute3eso3ESOILb1ELb0EJNS_10UnderscoreES2_iEEC2ERKS2_S5_RKi) ;  /* 0xfffe935000007944 */ /* 0x000fea0003c3ffff */
        /* <DEDUP_REMOVED lines=37> */
.L_x_1305:
        /* <DEDUP_REMOVED lines=220> */
[----:B-----5:R-:W-:Y:S05]  /*20550*/  CALL.REL.NOINC `($_ZN7cutlass13device_kernelIN5flash19enable_sm80_to_sm89INS1_16FlashAttnBwdSm80INS1_25CollectiveMainloopBwdSm80ILi2ELi2EN4cute5tupleIJNS5_1CILi128EEES8_NS7_ILi64EEEEEENS_10bfloat16_tEfNS_4arch4Sm80ELb0ELb0ELb1ELb1ELb1ELb0ELb0ELb0ELi2ELi4ELi4ELi4ELb0EEENS1_21CollectiveEpilogueBwdISA_SB_SD_Li256ELb1ELb0ELi2EEENS1_19SingleTileSchedulerILb1ELb0ELb0ELi128EEEEEEEEEvNT_6ParamsE$_ZN4cute8smem_ptrIPfECI1NS_12iter_adaptorIS1_S2_EEES1_) ;  /* 0xfffebfd000007944 */ /* 0x020fea0003c3ffff */
[----:B-1----:R1:W5:Y:S01]  /*20560*/  LDL.64 R2, [R1+0x758] ;  /* 0x0007580001027983 */ /* 0x0023620000100a00 */
[----:B------:R-:W-:-:S03]  /*20570*/  MOV R8, 0x20590 ;  /* 0x0002059000087802 */ /* 0x000fc60000000f00 */
[----:B-1---5:R-:W-:Y:S05]  /*20580*/  CALL.REL.NOINC `($_ZN7cutlass13device_kernelIN5flash19enable_sm80_to_sm89INS1_16FlashAttnBwdSm80INS1_25CollectiveMainloopBwdSm80ILi2ELi2EN4cute5tupleIJNS5_1CILi128EEES8_NS7_ILi64EEEEEENS_10bfloat16_tEfNS_4arch4Sm80ELb0ELb0ELb1ELb1ELb1ELb0ELb0ELb0ELi2ELi4ELi4ELi4ELb0EEENS1_21CollectiveEpilogueBwdISA_SB_SD_Li256ELb1ELb0ELi2EEENS1_19SingleTileSchedulerILb1ELb0ELb0ELi128EEEEEEEEEvNT_6ParamsE$_ZN4cute3eso3ESOILb1ELb0EJNS_6LayoutINS_5tupleIJNS3_IJNS_1CILi2EEES5_EEEEEENS3_IJNS3_IJNS4_ILi8EEENS4_ILi64EEEEEEEEEEENS_10ViewEngineINS_8smem_ptrIPfEEEEEEC2ERKSC_RKSH_) ;  /* 0xfffea42000007944 */ /* 0x022fea0003c3ffff */
        /* <DEDUP_REMOVED lines=9> */
[----:B--2--5:R-:W-:Y:S05]  /*20620*/  CALL.REL.NOINC `($_ZN7cutlass13device_kernelIN5flash19enable_sm80_to_sm89INS1_16FlashAttnBwdSm80INS1_25CollectiveMainloopBwdSm80ILi2ELi2EN4cute5tupleIJNS5_1CILi128EEES8_NS7_ILi64EEEEEENS_10bfloat16_tEfNS_4arch4Sm80ELb0ELb0ELb1ELb1ELb1ELb0ELb0ELb0ELi2ELi4ELi4ELi4ELb0EEENS1_21CollectiveEpilogueBwdISA_SB_SD_Li256ELb1ELb0ELi2EEENS1_19SingleTileSchedulerILb1ELb0ELb0ELi128EEEEEEEEEvNT_6ParamsE$_ZN4cute3eso3ESOILb1ELb0EJNS_10UnderscoreEiEEC2ERKS2_RKi) ;  /* 0xfffe82a000007944 */ /* 0x024fea0003c3ffff */
[----:B-1----:R-:W2:Y:S01]  /*20630*/  LDL R3, [R1+0x758] ;  /* 0x0007580001037983 */ /* 0x002ea20000100800 */
[----:B------:R-:W-:Y:S02]  /*20640*/  MOV R6, 0x20670 ;  /* 0x0002067000067802 */ /* 0x000fe40000000f00 */
[----:B--2---:R-:W-:Y:S02]  /*20650*/  SHF.L.U32 R3, R3, 0x7, RZ ;  /* 0x0000000703037819 */ /* 0x004fe400000006ff */
[----:B------:R-:W-:Y:S05]  /*20660*/  CALL.REL.NOINC `($_ZN7cutlass13device_kernelIN5flash19enable_sm80_to_sm89INS1_16FlashAttnBwdSm80INS1_25CollectiveMainloopBwdSm80ILi2ELi2EN4cute5tupleIJNS5_1CILi128EEES8_NS7_ILi64EEEEEENS_10bfloat16_tEfNS_4arch4Sm80ELb0ELb0ELb1ELb1ELb1ELb0ELb0ELb0ELi2ELi4ELi4ELi4ELb0EEENS1_21CollectiveEpilogueBwdISA_SB_SD_Li256ELb1ELb0ELi2EEENS1_19SingleTileSchedulerILb1ELb0ELb0ELi128EEEEEEEEEvNT_6ParamsE$_ZN4cute3eso3ESOILb1ELb0EJNS_6LayoutINS_5tupleIJNS3_IJNS_1CILi2EEES5_EEEEEENS3_IJNS3_IJNS4_ILi8EEENS4_ILi64EEEEEEEEEEEiEEC2ERKSC_RKi) ;  /* 0xfffea38000007944 */ /* 0x000fea0003c3ffff */
[----:B------:R-:W-:Y:S01]  /*20670*/  ULDC.64 UR4, c[0x0][0x118] ;  /* 0x0000460000047ab9 */ /* 0x000fe20000000a00 */
[----:B-1----:R-:W2:Y:S04]  /*20680*/  LDL R2, [R1+0x758] ;  /* 0x0007580001027983 */ /* 0x002ea80000100800 */
[----:B------:R-:W2:Y:S01]  /*20690*/  LD.E.64 R12, [R12.64] ;  /* 0x000000040c0c7980 */ /* 0x000ea2000c101b00 */
[----:B------:R-:W-:-:S02]  /*206a0*/  MOV R6, R23 ;  /* 0x0000001700067202 */ /* 0x000fc40000000f00 */
[----:B------:R-:W-:Y:S01]  /*206b0*/  MOV R8, 0x206e0 ;  /* 0x000206e000087802 */ /* 0x000fe20000000f00 */
[----:B--2---:R-:W-:-:S04]  /*206c0*/  IMAD.WIDE R2, R2, 0x4, R12 ;  /* 0x0000000402027825 */ /* 0x004fc800078e020c */
[----:B------:R-:W-:Y:S05]  /*206d0*/  CALL.REL.NOINC `($_ZN7cutlass13device_kernelIN5flash19enable_sm80_to_sm89INS1_16FlashAttnBwdSm80INS1_25CollectiveMainloopBwdSm80ILi2ELi2EN4cute5tupleIJNS5_1CILi128EEES8_NS7_ILi64EEEEEENS_10bfloat16_tEfNS_4arch4Sm80ELb0ELb0ELb1ELb1ELb1ELb0ELb0ELb0ELi2ELi4ELi4ELi4ELb0EEENS1_21CollectiveEpilogueBwdISA_SB_SD_Li256ELb1ELb0ELi2EEENS1_19SingleTileSchedulerILb1ELb0ELb0ELi128EEEEEEEEEvNT_6ParamsE$_ZN4cute8smem_ptrIPfECI1NS_12iter_adaptorIS1_S2_EEES1_) ;  /* 0xfffebe5000007944 */ /* 0x000fea0003c3ffff */
[----:B-1----:R1:W5:Y:S01]  /*206e0*/  LDL.64 R2, [R1+0x758] ;  /* 0x0007580001027983 */ /* 0x0023620000100a00 */
[----:B------:R-:W-:-:S03]  /*206f0*/  MOV R8, 0x20710 ;  /* 0x0002071000087802 */ /* 0x000fc60000000f00 */
[----:B-1---5:R-:W-:Y:S05]  /*20700*/  CALL.REL.NOINC `($_ZN7cutlass13device_kernelIN5flash19enable_sm80_to_sm89INS1_16FlashAttnBwdSm80INS1_25CollectiveMainloopBwdSm80ILi2ELi2EN4cute5tupleIJNS5_1CILi128EEES8_NS7_ILi64EEEEEENS_10bfloat16_tEfNS_4arch4Sm80ELb0ELb0ELb1ELb1ELb1ELb0ELb0ELb0ELi2ELi4ELi4ELi4ELb0EEENS1_21CollectiveEpilogueBwdISA_SB_SD_Li256ELb1ELb0ELi2EEENS1_19SingleTileSchedulerILb1ELb0ELb0ELi128EEEEEEEEEvNT_6ParamsE$_ZN4cute3eso3ESOILb1ELb0EJNS_6LayoutINS_5tupleIJNS3_IJNS_1CILi2EEES5_EEEEEENS3_IJNS3_IJNS4_ILi8EEENS4_ILi64EEEEEEEEEEENS_10ViewEngineINS_8smem_ptrIPfEEEEEEC2ERKSC_RKSH_) ;  /* 0xfffea2a000007944 */ /* 0x022fea0003c3ffff */
[----:B-1----:R1:W5:Y:S01]  /*20710*/  LDL.64 R2, [R1+0x758] ;  /* 0x0007580001027983 */ /* 0x0023620000100a00 */
[----:B------:R-:W-:Y:S02]  /*20720*/  MOV R9, R5 ;  /* 0x0000000500097202 */ /* 0x000fe40000000f00 */
[----:B------:R-:W-:Y:S02]  /*20730*/  MOV R6, 0x20750 ;  /* 0x0002075000067802 */ /* 0x000fe40000000f00 */
[----:B-1---5:R-:W-:Y:S05]  /*20740*/  CALL.REL.NOINC `($_ZN7cutlass13device_kernelIN5flash19enable_sm80_to_sm89INS1_16FlashAttnBwdSm80INS1_25CollectiveMainloopBwdSm80ILi2ELi2EN4cute5tupleIJNS5_1CILi128EEES8_NS7_ILi64EEEEEENS_10bfloat16_tEfNS_4arch4Sm80ELb0ELb0ELb1ELb1ELb1ELb0ELb0ELb0ELi2ELi4ELi4ELi4ELb0EEENS1_21CollectiveEpilogueBwdISA_SB_SD_Li256ELb1ELb0ELi2EEENS1_19SingleTileSchedulerILb1ELb0ELb0ELi128EEEEEEEEEvNT_6ParamsE$_ZN4cute3eso3ESOILb1ELb0EJNS_6LayoutINS_5tupleIJNS_1CILi1EEENS4_ILi4EEEEEENS3_IJNS4_ILi0EEES5_EEEEENS_10ViewEngineIPfEEEEC2ERKSA_RKSD_) ;  /* 0xfffeb22000007944 */ /* 0x022fea0003c3ffff */
[----:B------:R2:W5:Y:S01]  /*20750*/  LDL.64 R12, [R1+0x758] ;  /* 0x00075800010c7983 */ /* 0x0005620000100a00 */
[----:B-1----:R-:W-:Y:S02]  /*20760*/  MOV R9, R3 ;  /* 0x0000000300097202 */ /* 0x002fe40000000f00 */
[----:B------:R-:W-:Y:S02]  /*20770*/  MOV R6, 0x20790 ;  /* 0x0002079000067802 */ /* 0x000fe40000000f00 */
[----:B--2--5:R-:W-:Y:S05]  /*20780*/  CALL.REL.NOINC `($_ZN7cutlass13device_kernelIN5flash19enable_sm80_to_sm89INS1_16FlashAttnBwdSm80INS1_25CollectiveMainloopBwdSm80ILi2ELi2EN4cute5tupleIJNS5_1CILi128EEES8_NS7_ILi64EEEEEENS_10bfloat16_tEfNS_4arch4Sm80ELb0ELb0ELb1ELb1ELb1ELb0ELb0ELb0ELi2ELi4ELi4ELi4ELb0EEENS1_21CollectiveEpilogueBwdISA_SB_SD_Li256ELb1ELb0ELi2EEENS1_19SingleTileSchedulerILb1ELb0ELb0ELi128EEEEEEEEEvNT_6ParamsE$_ZN4cute3eso3ESOILb1ELb0EJNS_6LayoutINS_5tupleIJNS_1CILi1EEENS3_IJNS4_ILi2EEES6_EEEEEENS3_IJNS4_ILi0EEENS3_IJNS4_ILi8EEENS4_ILi64EEEEEEEEEEENS_10ViewEngineINS_8smem_ptrIPfEEEEEEC2ERKSE_RKSJ_) ;  /* 0xfffeb18000007944 */ /* 0x024fea0003c3ffff */
[----:B-1----:R1:W5:Y:S01]  /*20790*/  LDL.64 R2, [R1+0x758] ;  /* 0x0007580001027983 */ /* 0x0023620000100a00 */
[----:B------:R-:W-:Y:S02]  /*207a0*/  MOV R6, R23 ;  /* 0x0000001700067202 */ /* 0x000fe40000000f00 */
[----:B------:R-:W-:-:S02]  /*207b0*/  MOV R8, 0x207d0 ;  /* 0x000207d000087802 */ /* 0x000fc40000000f00 */
[----:B-1---5:R-:W-:Y:S05]  /*207c0*/  CALL.REL.NOINC `($_ZN7cutlass13device_kernelIN5flash19enable_sm80_to_sm89INS1_16FlashAttnBwdSm80INS1_25CollectiveMainloopBwdSm80ILi2ELi2EN4cute5tupleIJNS5_1CILi128EEES8_NS7_ILi64EEEEEENS_10bfloat16_tEfNS_4arch4Sm80ELb0ELb0ELb1ELb1ELb1ELb0ELb0ELb0ELi2ELi4ELi4ELi4ELb0EEENS1_21CollectiveEpilogueBwdISA_SB_SD_Li256ELb1ELb0ELi2EEENS1_19SingleTileSchedulerILb1ELb0ELb0ELi128EEEEEEEEEvNT_6ParamsE$_ZN4cute8smem_ptrIPfECI1NS_12iter_adaptorIS1_S2_EEES1_) ;  /* 0xfffebd6000007944 */ /* 0x022fea0003c3ffff */
[----:B-1----:R1:W5:Y:S01]  /*207d0*/  LDL.64 R2, [R1+0x758] ;  /* 0x0007580001027983 */ /* 0x0023620000100a00 */
[----:B------:R-:W-:-:S03]  /*207e0*/  MOV R8, 0x20800 ;  /* 0x0002080000087802 */ /* 0x000fc60000000f00 */
[----:B-1---5:R-:W-:Y:S05]  /*207f0*/  CALL.REL.NOINC `($_ZN7cutlass13device_kernelIN5flash19enable_sm80_to_sm89INS1_16FlashAttnBwdSm80INS1_25CollectiveMainloopBwdSm80ILi2ELi2EN4cute5tupleIJNS5_1CILi128EEES8_NS7_ILi64EEEEEENS_10bfloat16_tEfNS_4arch4Sm80ELb0ELb0ELb1ELb1ELb1ELb0ELb0ELb0ELi2ELi4ELi4ELi4ELb0EEENS1_21CollectiveEpilogueBwdISA_SB_SD_Li256ELb1ELb0ELi2EEENS1_19SingleTileSchedulerILb1ELb0ELb0ELi128EEEEEEEEEvNT_6ParamsE$_ZN4cute3eso3ESOILb1ELb0EJNS_6LayoutINS_5tupleIJNS3_IJNS_1CILi2EEES5_EEEEEENS3_IJNS3_IJNS4_ILi8EEENS4_ILi64EEEEEEEEEEENS_10ViewEngineINS_8smem_ptrIPfEEEEEEC2ERKSC_RKSH_) ;  /* 0xfffea1b000007944 */ /* 0x022fea0003c3ffff */
[----:B------:R2:W5:Y:S01]  /*20800*/  LDL.64 R10, [R1+0x758] ;  /* 0x00075800010a7983 */ /* 0x0005620000100a00 */
[----:B-1----:R-:W-:-:S03]  /*20810*/  MOV R6, 0x20830 ;  /* 0x0002083000067802 */ /* 0x002fc60000000f00 */
[----:B--2--5:R-:W-:Y:S05]  /*20820*/  CALL.REL.NOINC `($_ZN7cutlass13device_kernelIN5flash19enable_sm80_to_sm89INS1_16FlashAttnBwdSm80INS1_25CollectiveMainloopBwdSm80ILi2ELi2EN4cute5tupleIJNS5_1CILi128EEES8_NS7_ILi64EEEEEENS_10bfloat16_tEfNS_4arch4Sm80ELb0ELb0ELb1ELb1ELb1ELb0ELb0ELb0ELi2ELi4ELi4ELi4ELb0EEENS1_21CollectiveEpilogueBwdISA_SB_SD_Li256ELb1ELb0ELi2EEENS1_19SingleTileSchedulerILb1ELb0ELb0ELi128EEEEEEEEEvNT_6ParamsE$_ZN4cute3eso3ESOILb1ELb0EJNS_6LayoutINS_5tupleIJNS_1CILi4EEEEEENS3_IJNS4_ILi1EEEEEEEENS_10ViewEngineIPfEEEEC2ERKS9_RKSC_) ;  /* 0xfffeb1a000007944 */ /* 0x024fea0003c3ffff */
        /* <DEDUP_REMOVED lines=272> */
[----:B------:R-:W-:Y:S05]  /*21930*/  CALL.REL.NOINC `($_ZN7cutlass13device_kernelIN5flash19enable_sm80_to_sm89INS1_16FlashAttnBwdSm80INS1_25CollectiveMainloopBwdSm80ILi2ELi2EN4cute5tupleIJNS5_1CILi128EEES8_NS7_ILi64EEEEEENS_10bfloat16_tEfNS_4arch4Sm80ELb0ELb0ELb1ELb1ELb1ELb0ELb0ELb0ELi2ELi4ELi4ELi4ELb0EEENS1_21CollectiveEpilogueBwdISA_SB_SD_Li256ELb1ELb0ELi2EEENS1_19SingleTileSchedulerILb1ELb0ELb0ELi128EEEEEEEEEvNT_6ParamsE$_ZN4cute3eso3ESOILb1ELb0EJNS_6LayoutINS_5tupleIJNS3_IJNS_1CILi2EEES5_EEENS3_IJS5_NS4_ILi8EEEEEEEEENS3_IJNS3_IJS5_NS4_ILi4EEEEEENS3_IJNS4_ILi1EEES7_EEEEEEEENS_10ViewEngineIPfEEEEC2ERKSF_RKSI_) ;  /* 0xfffe91c000007944 */ /* 0x000fea0003c3ffff */
        /* <DEDUP_REMOVED lines=148> */
[----:B-1---5:R-:W-:Y:S05]  /*22280*/  CALL.REL.NOINC `($_ZN7cutlass13device_kernelIN5flash19enable_sm80_to_sm89INS1_16FlashAttnBwdSm80INS1_25CollectiveMainloopBwdSm80ILi2ELi2EN4cute5tupleIJNS5_1CILi128EEES8_NS7_ILi64EEEEEENS_10bfloat16_tEfNS_4arch4Sm80ELb0ELb0ELb1ELb1ELb1ELb0ELb0ELb0ELi2ELi4ELi4ELi4ELb0EEENS1_21CollectiveEpilogueBwdISA_SB_SD_Li256ELb1ELb0ELi2EEENS1_19SingleTileSchedulerILb1ELb0ELb0ELi128EEEEEEEEEvNT_6ParamsE$_ZZN5flash25CollectiveMainloopBwdSm80ILi2ELi2EN4cute5tupleIJNS1_1CILi128EEES4_NS3_ILi64EEEEEEN7cutlass10bfloat16_tEfNS7_4arch4Sm80ELb0ELb0ELb1ELb1ELb1ELb0ELb0ELb0ELi2ELi4ELi4ELi4ELb0EE3mmaINS_16FlashAttnBwdSm80ISB_NS_21CollectiveEpilogueBwdIS6_S8_SA_Li256ELb1ELb0ELi2EEENS_19SingleTileSchedulerILb1ELb0ELb0ELi128EEEE13SharedStorageENS1_6TensorINS1_11ArrayEngineIfLm32EEENS1_6LayoutINS2_IJNS2_IJNS3_ILi2EEESO_EEESO_NS3_ILi4EEEEEENS2_IJNS2_IJNS3_ILi1EEESO_EEESQ_NS3_ILi8EEEEEEEEEEEEbRKNSB_6ParamsERT0_S12_iNS2_IJiiiEEERT_ENKUlRT_iE_clINSK_INSL_IfLm64EEENSN_INS2_IJSP_SO_SU_EEESV_EEEEEEDaS17_i) ;  /* 0xfffef44000007944 */ /* 0x022fea0003c3ffff */
[----:B------:R-:W-:Y:S02]  /*22290*/  MOV R10, RZ ;  /* 0x000000ff000a7202 */ /* 0x000fe40000000f00 */
.L_x_1307:
[----:B-1----:R-:W-:-:S05]  /*222a0*/  MOV R2, 0x222c0 ;  /* 0x000222c000027802 */ /* 0x002fca0000000f00 */
[----:B--2---:R-:W-:Y:S05]  /*222b0*/  CALL.REL.NOINC `($_ZN7cutlass13device_kernelIN5flash19enable_sm80_to_sm89INS1_16FlashAttnBwdSm80INS1_25CollectiveMainloopBwdSm80ILi2ELi2EN4cute5tupleIJNS5_1CILi128EEES8_NS7_ILi64EEEEEENS_10bfloat16_tEfNS_4arch4Sm80ELb0ELb0ELb1ELb1ELb1ELb0ELb0ELb0ELi2ELi4ELi4ELi4ELb0EEENS1_21CollectiveEpilogueBwdISA_SB_SD_Li256ELb1ELb0ELi2EEENS1_19SingleTileSchedulerILb1ELb0ELb0ELi128EEEEEEEEEvNT_6ParamsE$_ZZZN5flash25CollectiveMainloopBwdSm80ILi2ELi2EN4cute5tupleIJNS1_1CILi128EEES4_NS3_ILi64EEEEEEN7cutlass10bfloat16_tEfNS7_4arch4Sm80ELb0ELb0ELb1ELb1ELb1ELb0ELb0ELb0ELi2ELi4ELi4ELi4ELb0EE3mmaINS_16FlashAttnBwdSm80ISB_NS_21CollectiveEpilogueBwdIS6_S8_SA_Li256ELb1ELb0ELi2EEENS_19SingleTileSchedulerILb1ELb0ELb0ELi128EEEE13SharedStorageENS1_6TensorINS1_11ArrayEngineIfLm32EEENS1_6LayoutINS2_IJNS2_IJNS3_ILi2EEESO_EEESO_NS3_ILi4EEEEEENS2_IJNS2_IJNS3_ILi1EEESO_EEESQ_NS3_ILi8EEEEEEEEEEEEbRKNSB_6ParamsERT0_S12_iNS2_IJiiiEEERT_ENKUliT_E_clIZSC_ISJ_SX_EbS10_S12_S12_iS13_S15_EUlRS16_iE_EEDaiS16_ENKUlvE0_clEv) ;  /* 0x0004469000007944 */ /* 0x004fea0003c00000 */
[----:B------:R1:W-:Y:S01]  /*222c0*/  STL [R1+0x770], RZ ;  /* 0x000770ff01007387 */ /* 0x0003e20000100800 */
[----:B------:R-:W-:-:S03]  /*222d0*/  MOV R5, RZ ;  /* 0x000000ff00057202 */ /* 0x000fc60000000f00 */
.L_x_1306:
[----:B------:R-:W-:Y:S01]  /*222e0*/  IMAD.MOV.U32 R3, RZ, RZ, R23 ;  /* 0x000000ffff037224 */ /* 0x000fe200078e0017 */
[----:B-1----:R-:W-:-:S02]  /*222f0*/  MOV R2, R22 ;  /* 0x0000001600027202 */ /* 0x002fc40000000f00 */
[----:B------:R-:W-:Y:S02]  /*22300*/  MOV R8, 0x22320 ;  /* 0x0002232000087802 */ /* 0x000fe40000000f00 */
[----:B-1---5:R-:W-:Y:S05]  /*22310*/  CALL.REL.NOINC `($_ZN7cutlass13device_kernelIN5flash19enable_sm80_to_sm89INS1_16FlashAttnBwdSm80INS1_25CollectiveMainloopBwdSm80ILi2ELi2EN4cute5tupleIJNS5_1CILi128EEES8_NS7_ILi64EEEEEENS_10bfloat16_tEfNS_4arch4Sm80ELb0ELb0ELb1ELb1ELb1ELb0ELb0ELb0ELi2ELi4ELi4ELi4ELb0EEENS1_21CollectiveEpilogueBwdISA_SB_SD_Li256ELb1ELb0ELi2EEENS1_19SingleTileSchedulerILb1ELb0ELb0ELi128EEEEEEEEEvNT_6ParamsE$_ZN4cute3eso3ESOILb0ELb0EJiiEEC2ERKiS4_) ;  /* 0xfffe5b4000007944 */ /* 0x022fea0003c3ffff */
        /* <DEDUP_REMOVED lines=20> */
[----:B------:R-:W-:Y:S05]  /*22460*/  CALL.REL.NOINC `($_ZN7cutlass13device_kernelIN5flash19enable_sm80_to_sm89INS1_16FlashAttnBwdSm80INS1_25CollectiveMainloopBwdSm80ILi2ELi2EN4cute5tupleIJNS5_1CILi128EEES8_NS7_ILi64EEEEEENS_10bfloat16_tEfNS_4arch4Sm80ELb0ELb0ELb1ELb1ELb1ELb0ELb0ELb0ELi2ELi4ELi4ELi4ELb0EEENS1_21CollectiveEpilogueBwdISA_SB_SD_Li256ELb1ELb0ELi2EEENS1_19SingleTileSchedulerILb1ELb0ELb0ELi128EEEEEEEEEvNT_6ParamsE$exp2f) ;  /* 0x000446c000007944 */ /* 0x000fea0003c00000 */
[----:B------:R-:W-:Y:S01]  /*22470*/  IMAD.MOV.U32 R3, RZ, RZ, R23 ;  /* 0x000000ffff037224 */ /* 0x000fe200078e0017 */
[----:B------:R-:W-:Y:S02]  /*22480*/  MOV R2, R22 ;  /* 0x0000001600027202 */ /* 0x000fe40000000f00 */
[----:B------:R-:W-:Y:S02]  /*22490*/  MOV R8, 0x224b0 ;  /* 0x000224b000087802 */ /* 0x000fe40000000f00 */
[----:B-1----:R-:W-:Y:S05]  /*224a0*/  CALL.REL.NOINC `($_ZN7cutlass13device_kernelIN5flash19enable_sm80_to_sm89INS1_16FlashAttnBwdSm80INS1_25CollectiveMainloopBwdSm80ILi2ELi2EN4cute5tupleIJNS5_1CILi128EEES8_NS7_ILi64EEEEEENS_10bfloat16_tEfNS_4arch4Sm80ELb0ELb0ELb1ELb1ELb1ELb0ELb0ELb0ELi2ELi4ELi4ELi4ELb0EEENS1_21CollectiveEpilogueBwdISA_SB_SD_Li256ELb1ELb0ELi2EEENS1_19SingleTileSchedulerILb1ELb0ELb0ELi128EEEEEEEEEvNT_6ParamsE$_ZN4cute3eso3ESOILb0ELb0EJiiEEC2ERKiS4_) ;  /* 0xfffe59b000007944 */ /* 0x002fea0003c3ffff */
        /* <DEDUP_REMOVED lines=93> */
[----:B--2---:R1:W-:Y:S04]  /*22a80*/  STL.64 [R1+0x750], R8 ;  /* 0x0007500801007387 */ /* 0x0043e80000100a00 */
[----:B-1----:R-:W-:Y:S05]  /*22a90*/  CALL.REL.NOINC `($_ZN7cutlass13device_kernelIN5flash19enable_sm80_to_sm89INS1_16FlashAttnBwdSm80INS1_25CollectiveMainloopBwdSm80ILi2ELi2EN4cute5tupleIJNS5_1CILi128EEES8_NS7_ILi64EEEEEENS_10bfloat16_tEfNS_4arch4Sm80ELb0ELb0ELb1ELb1ELb1ELb0ELb0ELb0ELi2ELi4ELi4ELi4ELb0EEENS1_21CollectiveEpilogueBwdISA_SB_SD_Li256ELb1ELb0ELi2EEENS1_19SingleTileSchedulerILb1ELb0ELb0ELi128EEEEEEEEEvNT_6ParamsE$_ZZN4cute4diceINS_5tupleIJNS1_IJiNS1_IJiNS_1CILi0EEEEEEEEENS1_IJNS_10UnderscoreENS1_IJS6_S6_EEEEEEEEES9_EEDaRKT_RKT0_ENKUlRKT_RKT0_E_clIS5_S5_EEDaSI_SL_) ;  /* 0xfffeaea000007944 */ /* 0x002fea0003c3ffff */
[----:B------:R2:W-:Y:S01]  /*22aa0*/  STL.64 [R1+0x7a0], R2 ;  /* 0x0007a00201007387 */ /* 0x0005e20000100a00 */
[----:B------:R-:W-:Y:S02]  /*22ab0*/  IADD3 R56, P0, R40, 0x50, RZ ;  /* 0x0000005028387810 */ /* 0x000fe40007f1e0ff */
[----:B------:R-:W-:-:S03]  /*22ac0*/  MOV R8, 0x22b00 ;  /* 0x00022b0000087802 */ /* 0x000fc60000000f00 */
[----:B------:R-:W-:Y:S02]  /*22ad0*/  IMAD.X R46, RZ, RZ, R39, P0 ;  /* 0x000000ffff2e7224 */ /* 0x000fe400000e0627 */
[----:B------:R-:W-:Y:S02]  /*22ae0*/  IMAD.MOV.U32 R4, RZ, RZ, R56 ;  /* 0x000000ffff047224 */ /* 0x000fe400078e0038 */
[----:B-12---:R-:W-:Y:S05]  /*22af0*/  CALL.REL.NOINC `($_ZN7cutlass13device_kernelIN5flash19enable_sm80_to_sm89INS1_16FlashAttnBwdSm80INS1_25CollectiveMainloopBwdSm80ILi2ELi2EN4cute5tupleIJNS5_1CILi128EEES8_NS7_ILi64EEEEEENS_10bfloat16_tEfNS_4arch4Sm80ELb0ELb0ELb1ELb1ELb1ELb0ELb0ELb0ELi2ELi4ELi4ELi4ELb0EEENS1_21CollectiveEpilogueBwdISA_SB_SD_Li256ELb1ELb0ELi2EEENS1_19SingleTileSchedulerILb1ELb0ELb0ELi128EEEEEEEEEvNT_6ParamsE$_ZZN4cute12filter_tupleINS_5tupleIJNS1_IJiNS1_IJiNS_1CILi0EEEEEEEEENS1_IJNS_10UnderscoreENS1_IJS6_S6_EEEEEEEEES9_ZNS_4diceIS9_S9_EEDaRKT_RKT0_EUlRKT_RKT0_E_EEDaSD_SG_OT1_ENKUlDpSJ_E_clIJNS1_IJiiS3_EEENS1_IJEEEEEEDaSQ_) ;  /* 0xfffe9c2000007944 */ /* 0x006fea0003c3ffff */
[----:B------:R-:W-:Y:S02]  /*22b00*/  MOV R70, 0x22b20 ;  /* 0x00022b2000467802 */ /* 0x000fe40000000f00 */
[----:B-12--5:R-:W-:Y:S05]  /*22b10*/  CALL.REL.NOINC `($_ZN7cutlass13device_kernelIN5flash19enable_sm80_to_sm89INS1_16FlashAttnBwdSm80INS1_25CollectiveMainloopBwdSm80ILi2ELi2EN4cute5tupleIJNS5_1CILi128EEES8_NS7_ILi64EEEEEENS_10bfloat16_tEfNS_4arch4Sm80ELb0ELb0ELb1ELb1ELb1ELb0ELb0ELb0ELi2ELi4ELi4ELi4ELb0EEENS1_21CollectiveEpilogueBwdISA_SB_SD_Li256ELb1ELb0ELi2EEENS1_19SingleTileSchedulerILb1ELb0ELb0ELi128EEEEEEEEEvNT_6ParamsE$_ZZN4cute7idx2crdINS_5tupleIJiiNS_1CILi0EEEEEENS1_IJNS1_IJNS2_ILi4EEENS2_ILi8EEEEEES5_NS2_ILi1EEEEEEEEDaRKT_RKT0_ENKUlRKT_RKT0_E_clIiS7_EEDaSI_SL_) ;  /* 0xfffeddf000007944 */ /* 0x026fea0003c3ffff */
[----:B------:R-:W-:Y:S02]  /*22b20*/  MOV R2, 0x22b40 ;  /* 0x00022b4000027802 */ /* 0x000fe40000000f00 */
[----:B-1----:R-:W-:Y:S05]  /*22b30*/  CALL.REL.NOINC `($_ZN7cutlass13device_kernelIN5flash19enable_sm80_to_sm89INS1_16FlashAttnBwdSm80INS1_25CollectiveMainloopBwdSm80ILi2ELi2EN4cute5tupleIJNS5_1CILi128EEES8_NS7_ILi64EEEEEENS_10bfloat16_tEfNS_4arch4Sm80ELb0ELb0ELb1ELb1ELb1ELb0ELb0ELb0ELi2ELi4ELi4ELi4ELb0EEENS1_21CollectiveEpilogueBwdISA_SB_SD_Li256ELb1ELb0ELi2EEENS1_19SingleTileSchedulerILb1ELb0ELb0ELi128EEEEEEEEEvNT_6ParamsE$_ZZN4cute7idx2crdINS_5tupleIJiiNS_1CILi0EEEEEENS1_IJNS1_IJNS2_ILi4EEENS2_ILi8EEEEEES5_NS2_ILi1EEEEEEEEDaRKT_RKT0_ENKUlRKT_RKT0_E_clIiS5_EEDaSI_SL_) ;  /* 0xfffedda000007944 */ /* 0x002fea0003c3ffff */
[----:B------:R1:W-:Y:S01]  /*22b40*/  STL [R1+0x7a0], R6 ;  /* 0x0007a00601007387 */ /* 0x0003e20000100800 */
[----:B------:R-:W-:Y:S02]  /*22b50*/  MOV R2, R56 ;  /* 0x0000003800027202 */ /* 0x000fe40000000f00 */
        /* <DEDUP_REMOVED lines=26> */
[----:B-1----:R-:W-:Y:S05]  /*22d00*/  CALL.REL.NOINC `($_ZN7cutlass13device_kernelIN5flash19enable_sm80_to_sm89INS1_16FlashAttnBwdSm80INS1_25CollectiveMainloopBwdSm80ILi2ELi2EN4cute5tupleIJNS5_1CILi128EEES8_NS7_ILi64EEEEEENS_10bfloat16_tEfNS_4arch4Sm80ELb0ELb0ELb1ELb1ELb1ELb0ELb0ELb0ELi2ELi4ELi4ELi4ELb0EEENS1_21CollectiveEpilogueBwdISA_SB_SD_Li256ELb1ELb0ELi2EEENS1_19SingleTileSchedulerILb1ELb0ELb0ELi128EEEEEEEEEvNT_6ParamsE$_ZN4cute3eso3ESOILb0ELb0EJiiiEEC2ERKiS4_S4_) ;  /* 0xfffe542000007944 */ /* 0x002fea0003c3ffff */
[----:B------:R2:W5:Y:S04]  /*22d10*/  LDL R5, [R1+0x760] ;  /* 0x0007600001057983 */ /* 0x0005680000100800 */
[----:B-1----:R2:W5:Y:S01]  /*22d20*/  LDL.64 R2, [R1+0x758] ;  /* 0x0007580001027983 */ /* 0x0025620000100a00 */
[----:B------:R-:W-:-:S02]  /*22d30*/  MOV R4, R23 ;  /* 0x0000001700047202 */ /* 0x000fc40000000f00 */
[----:B------:R-:W-:Y:S02]  /*22d40*/  MOV R6, 0x22d60 ;  /* 0x00022d6000067802 */ /* 0x000fe40000000f00 */
[----:B--2--5:R-:W-:Y:S05]  /*22d50*/  CALL.REL.NOINC `($_ZN7cutlass13device_kernelIN5flash19enable_sm80_to_sm89INS1_16FlashAttnBwdSm80INS1_25CollectiveMainloopBwdSm80ILi2ELi2EN4cute5tupleIJNS5_1CILi128EEES8_NS7_ILi64EEEEEENS_10bfloat16_tEfNS_4arch4Sm80ELb0ELb0ELb1ELb1ELb1ELb0ELb0ELb0ELi2ELi4ELi4ELi4ELb0EEENS1_21CollectiveEpilogueBwdISA_SB_SD_Li256ELb1ELb0ELi2EEENS1_19SingleTileSchedulerILb1ELb0ELb0ELi128EEEEEEEEEvNT_6ParamsE$_ZN4cute3eso3ESOILb1ELb0EJNS_1CILi1EEENS_5tupleIJiiiEEENS2_ILi64EEENS4_IJNS2_ILi72EEENS2_ILi144EEENS2_ILi288EEEEEENS2_ILi512EEEEEC2ERKS3_RKS5_RKS6_RKSA_RKSB_) ;  /* 0xfffe62a000007944 */ /* 0x024fea0003c3ffff */
[----:B-1----:R1:W5:Y:S04]  /*22d60*/  LDL R5, [R1+0x760] ;  /* 0x0007600001057983 */ /* 0x0023680000100800 */
[----:B------:R1:W5:Y:S01]  /*22d70*/  LDL.64 R2, [R1+0x758] ;  /* 0x0007580001027983 */ /* 0x0003620000100a00 */
[----:B------:R-:W-:Y:S02]  /*22d80*/  MOV R4, R23 ;  /* 0x0000001700047202 */ /* 0x000fe40000000f00 */
[----:B------:R-:W-:Y:S02]  /*22d90*/  MOV R6, 0x22db0 ;  /* 0x00022db000067802 */ /* 0x000fe40000000f00 */
[----:B-1---5:R-:W-:Y:S05]  /*22da0*/  CALL.REL.NOINC `($_ZN7cutlass13device_kernelIN5flash19enable_sm80_to_sm89INS1_16FlashAttnBwdSm80INS1_25CollectiveMainloopBwdSm80ILi2ELi2EN4cute5tupleIJNS5_1CILi128EEES8_NS7_ILi64EEEEEENS_10bfloat16_tEfNS_4arch4Sm80ELb0ELb0ELb1ELb1ELb1ELb0ELb0ELb0ELi2ELi4ELi4ELi4ELb0EEENS1_21CollectiveEpilogueBwdISA_SB_SD_Li256ELb1ELb0ELi2EEENS1_19SingleTileSchedulerILb1ELb0ELb0ELi128EEEEEEEEEvNT_6ParamsE$_ZN4cute5tupleIJNS0_IJNS_1CILi8EEENS0_IJNS1_ILi2EEES3_S3_EEENS1_ILi1EEES4_S5_EEENS0_IJS5_NS0_IJiiiEEENS1_ILi64EEENS0_IJNS1_ILi72EEENS1_ILi144EEENS1_ILi288EEEEEENS1_ILi512EEEEEEEEC2ERKS6_RKSE_) ;  /* 0xfffe939000007944 */ /* 0x022fea0003c3ffff */
[----:B------:R1:W5:Y:S04]  /*22db0*/  LDL R5, [R1+0x760] ;  /* 0x0007600001057983 */ /* 0x0003680000100800 */
[----:B------:R1:W5:Y:S01]  /*22dc0*/  LDL.64 R2, [R1+0x758] ;  /* 0x0007580001027983 */ /* 0x0003620000100a00 */
[----:B------:R-:W-:-:S03]  /*22dd0*/  MOV R4, 0x22df0 ;  /* 0x00022df000047802 */ /* 0x000fc60000000f00 */
[----:B-1---5:R-:W-:Y:S05]  /*22de0*/  CALL.REL.NOINC `($_ZN7cutlass13device_kernelIN5flash19enable_sm80_to_sm89INS1_16FlashAttnBwdSm80INS1_25CollectiveMainloopBwdSm80ILi2ELi2EN4cute5tupleIJNS5_1CILi128EEES8_NS7_ILi64EEEEEENS_10bfloat16_tEfNS_4arch4Sm80ELb0ELb0ELb1ELb1ELb1ELb0ELb0ELb0ELi2ELi4ELi4ELi4ELb0EEENS1_21CollectiveEpilogueBwdISA_SB_SD_Li256ELb1ELb0ELi2EEENS1_19SingleTileSchedulerILb1ELb0ELb0ELi128EEEEEEEEEvNT_6ParamsE$_ZZN4cute7flattenINS_5tupleIJNS_1CILi1EEENS1_IJiiiEEENS2_ILi64EEENS1_IJNS2_ILi72EEENS2_ILi144EEENS2_ILi288EEEEEENS2_ILi512EEEEEEEEDaRKT_ENKUlRKT_E_clIS4_EEDaSH_) ;  /* 0xfffed67000007944 */ /* 0x022fea0003c3ffff */
[----:B------:R1:W-:Y:S01]  /*22df0*/  STL.64 [R1+0x7a0], R2 ;  /* 0x0007a00201007387 */ /* 0x0003e20000100a00 */
[----:B------:R-:W-:-:S02]  /*22e00*/  MOV R6, R56 ;  /* 0x0000003800067202 */ /* 0x000fc40000000f00 */
[----:B------:R-:W-:Y:S01]  /*22e10*/  MOV R4, 0x22e40 ;  /* 0x00022e4000047802 */ /* 0x000fe20000000f00 */
[----:B------:R1:W-:Y:S04]  /*22e20*/  STL [R1+0x7a8], R5 ;  /* 0x0007a80501007387 */ /* 0x0003e80000100800 */
[----:B-1----:R-:W-:Y:S05]  /*22e30*/  CALL.REL.NOINC `($_ZN7cutlass13device_kernelIN5flash19enable_sm80_to_sm89INS1_16FlashAttnBwdSm80INS1_25CollectiveMainloopBwdSm80ILi2ELi2EN4cute5tupleIJNS5_1CILi128EEES8_NS7_ILi64EEEEEENS_10bfloat16_tEfNS_4arch4Sm80ELb0ELb0ELb1ELb1ELb1ELb0ELb0ELb0ELi2ELi4ELi4ELi4ELb0EEENS1_21CollectiveEpilogueBwdISA_SB_SD_Li256ELb1ELb0ELi2EEENS1_19SingleTileSchedulerILb1ELb0ELb0ELi128EEEEEEEEEvNT_6ParamsE$_ZZN4cute12filter_tupleINS_5tupleIJNS_1CILi1EEENS1_IJiiiEEENS2_ILi64EEENS1_IJNS2_ILi72EEENS2_ILi144EEENS2_ILi288EEEEEENS2_ILi512EEEEEEZNS_7flattenISB_EEDaRKT_EUlRKT_E_EEDaSF_OT0_ENKUlDpSI_E_clIJNS1_IJS3_EEES4_NS1_IJS5_EEES9_NS1_IJSA_EEEEEEDaSM_) ;  /* 0xfffe9f7000007944 */ /* 0x002fea0003c3ffff */
[----:B------:R-:W-:Y:S02]  /*22e40*/  MOV R4, R23 ;  /* 0x0000001700047202 */ /* 0x000fe40000000f00 */
[----:B------:R-:W-:Y:S02]  /*22e50*/  MOV R6, 0x22e70 ;  /* 0x00022e7000067802 */ /* 0x000fe40000000f00 */
        /* <DEDUP_REMOVED lines=42> */
[----:B-1----:R-:W-:Y:S05]  /*23100*/  CALL.REL.NOINC `($_ZN7cutlass13device_kernelIN5flash19enable_sm80_to_sm89INS1_16FlashAttnBwdSm80INS1_25CollectiveMainloopBwdSm80ILi2ELi2EN4cute5tupleIJNS5_1CILi128EEES8_NS7_ILi64EEEEEENS_10bfloat16_tEfNS_4arch4Sm80ELb0ELb0ELb1ELb1ELb1ELb0ELb0ELb0ELi2ELi4ELi4ELi4ELb0EEENS1_21CollectiveEpilogueBwdISA_SB_SD_Li256ELb1ELb0ELi2EEENS1_19SingleTileSchedulerILb1ELb0ELb0ELi128EEEEEEEEEvNT_6ParamsE$_ZZN4cute6detail16composition_implINS_5tupleIJNS_1CILi8EEENS3_ILi2EEES5_S5_S4_S5_EEENS2_IJNS3_ILi1EEEiiiNS3_ILi72EEENS3_ILi512EEEEEENS2_IJNS2_IJS5_S5_S5_EEES5_NS3_ILi4EEEEEENS2_IJNS2_IJS7_S9_S4_EEENS3_ILi4096EEENS3_ILi16EEEEEEEEDaRKT_RKT0_RKT1_RKT2_ENKUlRKT_RKT0_E_clISB_SE_EEDaSW_SZ_) ;  /* 0xfffebd2000007944 */ /* 0x002fea0003c3ffff */
[----:B------:R-:W-:Y:S01]  /*23110*/  IMAD.MOV.U32 R4, RZ, RZ, R50 ;  /* 0x000000ffff047224 */ /* 0x000fe200078e0032 */
[----:B------:R-:W-:Y:S01]  /*23120*/  MOV R2, R56 ;  /* 0x0000003800027202 */ /* 0x000fe20000000f00 */
[----:B------:R-:W-:Y:S01]  /*23130*/  IMAD.MOV.U32 R5, RZ, RZ, R45 ;  /* 0x000000ffff057224 */ /* 0x000fe200078e002d */
[----:B------:R-:W-:Y:S02]  /*23140*/  MOV R3, R46 ;  /* 0x0000002e00037202 */ /* 0x000fe40000000f00 */
[----:B------:R-:W-:-:S02]  /*23150*/  MOV R60, 0x23170 ;  /* 0x00023170003c7802 */ /* 0x000fc40000000f00 */
        /* <DEDUP_REMOVED lines=23> */
[----:B-1----:R-:W-:Y:S01]  /*232d0*/  IMAD.MOV.U32 R2, RZ, RZ, R4 ;  /* 0x000000ffff027224 */ /* 0x002fe200078e0004 */
[----:B------:R-:W-:-:S02]  /*232e0*/  MOV R3, R5 ;  /* 0x0000000500037202 */ /* 0x000fc40000000f00 */
        /* <DEDUP_REMOVED lines=10> */
[----:B------:R-:W-:-:S03]  /*23390*/  MOV R4, 0x233b0 ;  /* 0x000233b000047802 */ /* 0x000fc60000000f00 */
        /* <DEDUP_REMOVED lines=17> */
[----:B--2--5:R-:W-:Y:S05]  /*234b0*/  CALL.REL.NOINC `($_ZN7cutlass13device_kernelIN5flash19enable_sm80_to_sm89INS1_16FlashAttnBwdSm80INS1_25CollectiveMainloopBwdSm80ILi2ELi2EN4cute5tupleIJNS5_1CILi128EEES8_NS7_ILi64EEEEEENS_10bfloat16_tEfNS_4arch4Sm80ELb0ELb0ELb1ELb1ELb1ELb0ELb0ELb0ELi2ELi4ELi4ELi4ELb0EEENS1_21CollectiveEpilogueBwdISA_SB_SD_Li256ELb1ELb0ELi2EEENS1_19SingleTileSchedulerILb1ELb0ELb0ELi128EEEEEEEEEvNT_6ParamsE$_ZN4cute3eso3ESOILb1ELb0EJNS_14ComposedLayoutINS_7SwizzleILi3ELi3ELi3EEENS_1CILi0EEENS_6LayoutINS_5tupleIJNS8_IJNS8_IJNS5_ILi4EEENS5_ILi8EEEEEENS8_IJNS5_ILi2EEENS5_ILi1EEEEEEEEENS8_IJNS8_IJSC_SC_EEENS8_IJSA_S9_EEEEEEEEENS8_IJNS8_IJNS8_IJSC_NS5_ILi64EEEEEENS8_IJNS5_ILi512EEES6_EEEEEENS8_IJNS8_IJSD_SA_EEENS8_IJNS5_ILi1024EEENS5_ILi16EEEEEEEEEEEEEEEENS_10ViewEngineINS_8smem_ptrIPN7cutlass10bfloat16_tEEEEEEEC2ERKSW_RKS13_) ;  /* 0xfffe54c000007944 */ /* 0x024fea0003c3ffff */
[----:B------:R-:W-:Y:S01]  /*234c0*/  ULDC.64 UR4, c[0x0][0x118] ;  /* 0x0000460000047ab9 */ /* 0x000fe20000000a00 */
[----:B------:R2:W5:Y:S04]  /*234d0*/  LDL.64 R60, [R1+0x758] ;  /* 0x00075800013c7983 */ /* 0x0005680000100a00 */
[----:B-1----:R2:W5:Y:S01]  /*234e0*/  LD.E R3, [R10.64+0xc] ;  /* 0x00000c040a037980 */ /* 0x002562000c101900 */
[----:B------:R-:W-:Y:S02]  /*234f0*/  MOV R2, R23 ;  /* 0x0000001700027202 */ /* 0x000fe40000000f00 */
[----:B------:R-:W-:-:S02]  /*23500*/  MOV R6, 0x23520 ;  /* 0x0002352000067802 */ /* 0x000fc40000000f00 */
        /* <DEDUP_REMOVED lines=19> */
[----:B------:R-:W-:Y:S02]  /*23640*/  MOV R4, R56 ;  /* 0x0000003800047202 */ /* 0x000fe40000000f00 */
[----:B------:R-:W-:Y:S02]  /*23650*/  MOV R8, 0x23670 ;  /* 0x0002367000087802 */ /* 0x000fe40000000f00 */
[----:B-12---:R-:W-:Y:S05]  /*23660*/  CALL.REL.NOINC `($_ZN7cutlass13device_kernelIN5flash19enable_sm80_to_sm89INS1_16FlashAttnBwdSm80INS1_25CollectiveMainloopBwdSm80ILi2ELi2EN4cute5tupleIJNS5_1CILi128EEES8_NS7_ILi64EEEEEENS_10bfloat16_tEfNS_4arch4Sm80ELb0ELb0ELb1ELb1ELb1ELb0ELb0ELb0ELi2ELi4ELi4ELi4ELb0EEENS1_21CollectiveEpilogueBwdISA_SB_SD_Li256ELb1ELb0ELi2EEENS1_19SingleTileSchedulerILb1ELb0ELb0ELi128EEEEEEEEEvNT_6ParamsE$_ZZN4cute12filter_tupleINS_5tupleIJNS1_IJiNS1_IJiNS_1CILi0EEEEEEEEENS1_IJNS_10UnderscoreENS1_IJS6_S6_EEEEEEEEES9_ZNS_4diceIS9_S9_EEDaRKT_RKT0_EUlRKT_RKT0_E_EEDaSD_SG_OT1_ENKUlDpSJ_E_clIJNS1_IJiiS3_EEENS1_IJEEEEEEDaSQ_) ;  /* 0xfffe90b000007944 */ /* 0x006fea0003c3ffff */
[----:B------:R-:W-:Y:S02]  /*23670*/  MOV R70, 0x23690 ;  /* 0x0002369000467802 */ /* 0x000fe40000000f00 */
[----:B-12--5:R-:W-:Y:S05]  /*23680*/  CALL.REL.NOINC `($_ZN7cutlass13device_kernelIN5flash19enable_sm80_to_sm89INS1_16FlashAttnBwdSm80INS1_25CollectiveMainloopBwdSm80ILi2ELi2EN4cute5tupleIJNS5_1CILi128EEES8_NS7_ILi64EEEEEENS_10bfloat16_tEfNS_4arch4Sm80ELb0ELb0ELb1ELb1ELb1ELb0ELb0ELb0ELi2ELi4ELi4ELi4ELb0EEENS1_21CollectiveEpilogueBwdISA_SB_SD_Li256ELb1ELb0ELi2EEENS1_19SingleTileSchedulerILb1ELb0ELb0ELi128EEEEEEEEEvNT_6ParamsE$_ZZN4cute7idx2crdINS_5tupleIJiiNS_1CILi0EEEEEENS1_IJNS1_IJNS2_ILi4EEENS2_ILi8EEEEEENS2_ILi2EEENS2_ILi1EEEEEEEEDaRKT_RKT0_ENKUlRKT_RKT0_E_clIiS7_EEDaSJ_SM_) ;  /* 0xfffece0000007944 */ /* 0x026fea0003c3ffff */
[----:B------:R-:W-:Y:S02]  /*23690*/  MOV R2, 0x236b0 ;  /* 0x000236b000027802 */ /* 0x000fe40000000f00 */
[----:B-1----:R-:W-:Y:S05]  /*236a0*/  CALL.REL.NOINC `($_ZN7cutlass13device_kernelIN5flash19enable_sm80_to_sm89INS1_16FlashAttnBwdSm80INS1_25CollectiveMainloopBwdSm80ILi2ELi2EN4cute5tupleIJNS5_1CILi128EEES8_NS7_ILi64EEEEEENS_10bfloat16_tEfNS_4arch4Sm80ELb0ELb0ELb1ELb1ELb1ELb0ELb0ELb0ELi2ELi4ELi4ELi4ELb0EEENS1_21CollectiveEpilogueBwdISA_SB_SD_Li256ELb1ELb0ELi2EEENS1_19SingleTileSchedulerILb1ELb0ELb0ELi128EEEEEEEEEvNT_6ParamsE$_ZZN4cute7idx2crdINS_5tupleIJiiNS_1CILi0EEEEEENS1_IJNS1_IJNS2_ILi4EEENS2_ILi8EEEEEENS2_ILi2EEENS2_ILi1EEEEEEEEDaRKT_RKT0_ENKUlRKT_RKT0_E_clIiS8_EEDaSJ_SM_) ;  /* 0xfffed20000007944 */ /* 0x002fea0003c3ffff */
[----:B------:R1:W-:Y:S01]  /*236b0*/  STL [R1+0x7a0], R6 ;  /* 0x0007a00601007387 */ /* 0x0003e20000100800 */
[----:B------:R-:W-:Y:S02]  /*236c0*/  MOV R2, R56 ;  /* 0x0000003800027202 */ /* 0x000fe40000000f00 */
[----:B------:R-:W-:-:S02]  /*236d0*/  MOV R70, 0x236f0 ;  /* 0x000236f000467802 */ /* 0x000fc40000000f00 */
        /* <DEDUP_REMOVED lines=102> */
[----:B------:R-:W-:-:S05]  /*23d40*/  LEA.HI R6, R13, R13, RZ, 0x1d ;  /* 0x0000000d0d067211 */ /* 0x000fca00078fe8ff */
        /* <DEDUP_REMOVED lines=553> */
[----:B------:R1:W-:Y:S02]  /*25fe0*/  ST.E [R8.64+0xc], R7 ;  /* 0x00000c0708007985 */ /* 0x0003e4000c101904 */
.L_x_1311:
[----:B------:R-:W-:-:S13]  /*25ff0*/  ISETP.NE.AND P0, PT, R47, 0x3, PT ;  /* 0x000000032f00780c */ /* 0x000fda0003f05270 */
[----:B-1----:R-:W-:Y:S05]  /*26000*/  @!P0 BRA `(.L_x_1308) ;  /* 0x0000205000008947 */ /* 0x002fea0003800000 */
[----:B------:R-:W-:Y:S01]  /*26010*/  IADD3 R14, R47, 0x1, RZ ;  /* 0x000000012f0e7810 */ /* 0x000fe20007ffe0ff */
[----:B------:R-:W-:Y:S01]  /*26020*/  IMAD.MOV.U32 R2, RZ, RZ, R23 ;  /* 0x000000ffff027224 */ /* 0x000fe200078e0017 */
[----:B-1----:R-:W-:-:S03]  /*26030*/  MOV R8, 0x26060 ;  /* 0x0002606000087802 */ /* 0x002fc60000000f00 */
[----:B------:R-:W-:Y:S02]  /*26040*/  IMAD.MOV.U32 R3, RZ, RZ, R14 ;  /* 0x000000ffff037224 */ /* 0x000fe400078e000e */
[----:B------:R-:W-:Y:S05]  /*26050*/  CALL.REL.NOINC `($_ZN7cutlass13device_kernelIN5flash19enable_sm80_to_sm89INS1_16FlashAttnBwdSm80INS1_25CollectiveMainloopBwdSm80ILi2ELi2EN4cute5tupleIJNS5_1CILi128EEES8_NS7_ILi64EEEEEENS_10bfloat16_tEfNS_4arch4Sm80ELb0ELb0ELb1ELb1ELb1ELb0ELb0ELb0ELi2ELi4ELi4ELi4ELb0EEENS1_21CollectiveEpilogueBwdISA_SB_SD_Li256ELb1ELb0ELi2EEENS1_19SingleTileSchedulerILb1ELb0ELb0ELi128EEEEEEEEEvNT_6ParamsE$_ZN4cute3eso3ESOILb1ELb0EJNS_10UnderscoreES2_iEEC2ERKS2_S5_RKi) ;  /* 0xfffe283000007944 */ /* 0x000fea0003c3ffff */
        /* <DEDUP_REMOVED lines=21> */
[----:B------:R-:W-:Y:S02]  /*261b0*/  MOV R3, R14 ;  /* 0x0000000e00037202 */ /* 0x000fe40000000f00 */
        /* <DEDUP_REMOVED lines=198> */
[----:B------:R-:W-:-:S02]  /*26e20*/  MOV R2, R23 ;  /* 0x0000001700027202 */ /* 0x000fc40000000f00 */
        /* <DEDUP_REMOVED lines=290> */
[----:B-1----:R-:W-:Y:S05]  /*28050*/  CALL.REL.NOINC `($_ZN7cutlass13device_kernelIN5flash19enable_sm80_to_sm89INS1_16FlashAttnBwdSm80INS1_25CollectiveMainloopBwdSm80ILi2ELi2EN4cute5tupleIJNS5_1CILi128EEES8_NS7_ILi64EEEEEENS_10bfloat16_tEfNS_4arch4Sm80ELb0ELb0ELb1ELb1ELb1ELb0ELb0ELb0ELi2ELi4ELi4ELi4ELb0EEENS1_21CollectiveEpilogueBwdISA_SB_SD_Li256ELb1ELb0ELi2EEENS1_19SingleTileSchedulerILb1ELb0ELb0ELi128EEEEEEEEEvNT_6ParamsE$_ZZN5flash25CollectiveMainloopBwdSm80ILi2ELi2EN4cute5tupleIJNS1_1CILi128EEES4_NS3_ILi64EEEEEEN7cutlass10bfloat16_tEfNS7_4arch4Sm80ELb0ELb0ELb1ELb1ELb1ELb0ELb0ELb0ELi2ELi4ELi4ELi4ELb0EE3mmaINS_16FlashAttnBwdSm80ISB_NS_21CollectiveEpilogueBwdIS6_S8_SA_Li256ELb1ELb0ELi2EEENS_19SingleTileSchedulerILb1ELb0ELb0ELi128EEEE13SharedStorageENS1_6TensorINS1_11ArrayEngineIfLm32EEENS1_6LayoutINS2_IJNS2_IJNS3_ILi2EEESO_EEESO_NS3_ILi4EEEEEENS2_IJNS2_IJNS3_ILi1EEESO_EEESQ_NS3_ILi8EEEEEEEEEEEEbRKNSB_6ParamsERT0_S12_iNS2_IJiiiEEERT_ENKUlvE_clEv) ;  /* 0x00037fd000007944 */ /* 0x002fea0003c00000 */
.L_x_1308:
[----:B------:R-:W-:Y:S01]  /*28060*/  IMAD.MOV.U32 R2, RZ, RZ, R23 ;  /* 0x000000ffff027224 */ /* 0x000fe200078e0017 */
[----:B------:R-:W-:Y:S01]  /*28070*/  MOV R3, R47 ;  /* 0x0000002f00037202 */ /* 0x000fe20000000f00 */
[----:B------:R-:W-:Y:S01]  /*28080*/  IMAD.MOV.U32 R57, RZ, RZ, RZ ;  /* 0x000000ffff397224 */ /* 0x000fe200078e00ff */
[----:B-1----:R-:W-:-:S02]  /*28090*/  MOV R8, 0x280b0 ;  /* 0x000280b000087802 */ /* 0x002fc40000000f00 */
[----:B------:R-:W-:Y:S05]  /*280a0*/  CALL.REL.NOINC `($_ZN7cutlass13device_kernelIN5flash19enable_sm80_to_sm89INS1_16FlashAttnBwdSm80INS1_25CollectiveMainloopBwdSm80ILi2ELi2EN4cute5tupleIJNS5_1CILi128EEES8_NS7_ILi64EEEEEENS_10bfloat16_tEfNS_4arch4Sm80ELb0ELb0ELb1ELb1ELb1ELb0ELb0ELb0ELi2ELi4ELi4ELi4ELb0EEENS1_21CollectiveEpilogueBwdISA_SB_SD_Li256ELb1ELb0ELi2EEENS1_19SingleTileSchedulerILb1ELb0ELb0ELi128EEEEEEEEEvNT_6ParamsE$_ZN4cute3eso3ESOILb1ELb0EJNS_10UnderscoreES2_iEEC2ERKS2_S5_RKi) ;  /* 0xfffe07e000007944 */ /* 0x000fea0003c3ffff */
        /* <DEDUP_REMOVED lines=18> */
[----:B------:R-:W-:Y:S02]  /*281d0*/  MOV R3, R47 ;  /* 0x0000002f00037202 */ /* 0x000fe40000000f00 */
        /* <DEDUP_REMOVED lines=18> */
.L_x_1309:
[----:B------:R-:W-:Y:S01]  /*28300*/  IMAD.MOV.U32 R79, RZ, RZ, R23 ;  /* 0x000000ffff4f7224 */ /* 0x000fe200078e0017 */
[----:B------:R-:W-:Y:S01]  /*28310*/  LOP3.LUT R80, R57, 0x1, RZ, 0xc0, !PT ;  /* 0x0000000139507812 */ /* 0x000fe200078ec0ff */
[----:B-1----:R-:W-:Y:S01]  /*28320*/  IMAD.MOV.U32 R67, RZ, RZ, R22 ;  /* 0x000000ffff437224 */ /* 0x002fe200078e0016 */
[----:B------:R-:W-:Y:S02]  /*28330*/  MOV R78, 0x28350 ;  /* 0x00028350004e7802 */ /* 0x000fe40000000f00 */
        /* <DEDUP_REMOVED lines=214> */
.L_x_1310:
[----:B------:R-:W2:Y:S01]  /*290a0*/  LDL.64 R2, [R24+0xa0] ;  /* 0x0000a00018027983 */ /* 0x000ea20000100a00 */
[----:B------:R-:W-:Y:S01]  /*290b0*/  ULDC.64 UR4, c[0x0][0x118] ;  /* 0x0000460000047ab9 */ /* 0x000fe20000000a00 */
[----:B-1----:R-:W-:Y:S02]  /*290c0*/  MOV R6, R23 ;  /* 0x0000001700067202 */ /* 0x002fe40000000f00 */
[----:B------:R-:W-:Y:S01]  /*290d0*/  MOV R8, 0x29100 ;  /* 0x0002910000087802 */ /* 0x000fe20000000f00 */
[----:B--2---:R-:W5:Y:S04]  /*290e0*/  LD.E.64 R2, [R2.64] ;  /* 0x0000000402027980 */ /* 0x004f68000c101b00 */
[----:B-----5:R-:W-:Y:S05]  /*290f0*/  CALL.REL.NOINC `($_ZN7cutlass13device_kernelIN5flash19enable_sm80_to_sm89INS1_16FlashAttnBwdSm80INS1_25CollectiveMainloopBwdSm80ILi2ELi2EN4cute5tupleIJNS5_1CILi128EEES8_NS7_ILi64EEEEEENS_10bfloat16_tEfNS_4arch4Sm80ELb0ELb0ELb1ELb1ELb1ELb0ELb0ELb0ELi2ELi4ELi4ELi4ELb0EEENS1_21CollectiveEpilogueBwdISA_SB_SD_Li256ELb1ELb0ELi2EEENS1_19SingleTileSchedulerILb1ELb0ELb0ELi128EEEEEEEEEvNT_6ParamsE$_ZN4cute8smem_ptrIPfECI1NS_12iter_adaptorIS1_S2_EEES1_) ;  /* 0xfffe343000007944 */ /* 0x020fea0003c3ffff */
[----:B-1----:R1:W5:Y:S01]  /*29100*/  LDL.64 R2, [R1+0x758] ;  /* 0x0007580001027983 */ /* 0x0023620000100a00 */
[----:B------:R-:W-:-:S03]  /*29110*/  MOV R8, 0x29130 ;  /* 0x0002913000087802 */ /* 0x000fc60000000f00 */
[----:B-1---5:R-:W-:Y:S05]  /*29120*/  CALL.REL.NOINC `($_ZN7cutlass13device_kernelIN5flash19enable_sm80_to_sm89INS1_16FlashAttnBwdSm80INS1_25CollectiveMainloopBwdSm80ILi2ELi2EN4cute5tupleIJNS5_1CILi128EEES8_NS7_ILi64EEEEEENS_10bfloat16_tEfNS_4arch4Sm80ELb0ELb0ELb1ELb1ELb1ELb0ELb0ELb0ELi2ELi4ELi4ELi4ELb0EEENS1_21CollectiveEpilogueBwdISA_SB_SD_Li256ELb1ELb0ELi2EEENS1_19SingleTileSchedulerILb1ELb0ELb0ELi128EEEEEEEEEvNT_6ParamsE$_ZN4cute3eso3ESOILb1ELb0EJNS_6LayoutINS_5tupleIJNS3_IJNS_1CILi2EEES5_EEEEEENS3_IJNS3_IJNS4_ILi8EEENS4_ILi64EEEEEEEEEEENS_10ViewEngineINS_8smem_ptrIPfEEEEEEC2ERKSC_RKSH_) ;  /* 0xfffe188000007944 */ /* 0x022fea0003c3ffff */
[----:B------:R2:W-:Y:S04]  /*29130*/  STL.128 [R1+0xa50], RZ ;  /* 0x000a50ff01007387 */ /* 0x0005e80000100c00 */
[----:B------:R2:W5:Y:S01]  /*29140*/  LDL.64 R12, [R24+0xa0] ;  /* 0x0000a000180c7983 */ /* 0x0005620000100a00 */
[----:B------:R-:W-:Y:S01]  /*29150*/  IADD3 R7, P0, R40, 0x300, RZ ;  /* 0x0000030028077810 */ /* 0x000fe20007f1e0ff */
[----:B-1----:R-:W-:Y:S01]  /*29160*/  IMAD.MOV.U32 R2, RZ, RZ, R23 ;  /* 0x000000ffff027224 */ /* 0x002fe200078e0017 */
[----:B------:R-:W-:-:S02]  /*29170*/  MOV R3, R43 ;  /* 0x0000002b00037202 */ /* 0x000fc40000000f00 */
[----:B------:R-:W-:Y:S01]  /*29180*/  MOV R10, 0x291b0 ;  /* 0x000291b0000a7802 */ /* 0x000fe20000000f00 */
[----:B------:R-:W-:-:S03]  /*29190*/  IMAD.X R4, RZ, RZ, R39, P0 ;  /* 0x000000ffff047224 */ /* 0x000fc600000e0627 */
        /* <DEDUP_REMOVED lines=16> */
[----:B------:R-:W-:Y:S01]  /*292a0*/  IMAD.MOV.U32 R9, RZ, RZ, R4 ;  /* 0x000000ffff097224 */ /* 0x000fe200078e0004 */
[----:B------:R-:W-:Y:S02]  /*292b0*/  MOV R16, R7 ;  /* 0x0000000700107202 */ /* 0x000fe40000000f00 */
[----:B------:R-:W-:Y:S02]  /*292c0*/  MOV R6, 0x292e0 ;  /* 0x000292e000067802 */ /* 0x000fe40000000f00 */
[----:B-1---5:R-:W-:Y:S05]  /*292d0*/  CALL.REL.NOINC `($_ZN7cutlass13device_kernelIN5flash19enable_sm80_to_sm89INS1_16FlashAttnBwdSm80INS1_25CollectiveMainloopBwdSm80ILi2ELi2EN4cute5tupleIJNS5_1CILi128EEES8_NS7_ILi64EEEEEENS_10bfloat16_tEfNS_4arch4Sm80ELb0ELb0ELb1ELb1ELb1ELb0ELb0ELb0ELi2ELi4ELi4ELi4ELb0EEENS1_21CollectiveEpilogueBwdISA_SB_SD_Li256ELb1ELb0ELi2EEENS1_19SingleTileSchedulerILb1ELb0ELb0ELi128EEEEEEEEEvNT_6ParamsE$_ZN4cute3eso3ESOILb1ELb0EJNS_6LayoutINS_5tupleIJNS_1CILi1EEENS4_ILi4EEEEEENS3_IJNS4_ILi0EEES5_EEEEENS_10ViewEngineIPfEEEEC2ERKSA_RKSD_) ;  /* 0xfffe269000007944 */ /* 0x022fea0003c3ffff */
[----:B-1----:R1:W5:Y:S01]  /*292e0*/  LDL.64 R4, [R1+0x758] ;  /* 0x0007580001047983 */ /* 0x0023620000100a00 */
[----:B------:R-:W-:Y:S02]  /*292f0*/  MOV R9, R3 ;  /* 0x0000000300097202 */ /* 0x000fe40000000f00 */
[----:B------:R-:W-:Y:S02]  /*29300*/  MOV R6, 0x29320 ;  /* 0x0002932000067802 */ /* 0x000fe40000000f00 */
[----:B-1---5:R-:W-:Y:S05]  /*29310*/  CALL.REL.NOINC `($_ZN7cutlass13device_kernelIN5flash19enable_sm80_to_sm89INS1_16FlashAttnBwdSm80INS1_25CollectiveMainloopBwdSm80ILi2ELi2EN4cute5tupleIJNS5_1CILi128EEES8_NS7_ILi64EEEEEENS_10bfloat16_tEfNS_4arch4Sm80ELb0ELb0ELb1ELb1ELb1ELb0ELb0ELb0ELi2ELi4ELi4ELi4ELb0EEENS1_21CollectiveEpilogueBwdISA_SB_SD_Li256ELb1ELb0ELi2EEENS1_19SingleTileSchedulerILb1ELb0ELb0ELi128EEEEEEEEEvNT_6ParamsE$_ZN4cute3eso3ESOILb1ELb0EJNS_6LayoutINS_5tupleIJNS_1CILi1EEENS3_IJNS4_ILi2EEES6_EEEEEENS3_IJNS4_ILi0EEENS3_IJNS4_ILi8EEENS4_ILi64EEEEEEEEEEENS_10ViewEngineINS_8smem_ptrIPfEEEEEEC2ERKSE_RKSJ_) ;  /* 0xfffe25f000007944 */ /* 0x022fea0003c3ffff */
[----:B-1----:R1:W5:Y:S01]  /*29320*/  LDL.64 R2, [R1+0x758] ;  /* 0x0007580001027983 */ /* 0x0023620000100a00 */
[----:B------:R-:W-:-:S02]  /*29330*/  MOV R6, R23 ;  /* 0x0000001700067202 */ /* 0x000fc40000000f00 */
[----:B------:R-:W-:Y:S02]  /*29340*/  MOV R8, 0x29360 ;  /* 0x0002936000087802 */ /* 0x000fe40000000f00 */
[----:B-1---5:R-:W-:Y:S05]  /*29350*/  CALL.REL.NOINC `($_ZN7cutlass13device_kernelIN5flash19enable_sm80_to_sm89INS1_16FlashAttnBwdSm80INS1_25CollectiveMainloopBwdSm80ILi2ELi2EN4cute5tupleIJNS5_1CILi128EEES8_NS7_ILi64EEEEEENS_10bfloat16_tEfNS_4arch4Sm80ELb0ELb0ELb1ELb1ELb1ELb0ELb0ELb0ELi2ELi4ELi4ELi4ELb0EEENS1_21CollectiveEpilogueBwdISA_SB_SD_Li256ELb1ELb0ELi2EEENS1_19SingleTileSchedulerILb1ELb0ELb0ELi128EEEEEEEEEvNT_6ParamsE$_ZN4cute8smem_ptrIPfECI1NS_12iter_adaptorIS1_S2_EEES1_) ;  /* 0xfffe31d000007944 */ /* 0x022fea0003c3ffff */
[----:B-1----:R1:W5:Y:S01]  /*29360*/  LDL.64 R2, [R1+0x758] ;  /* 0x0007580001027983 */ /* 0x0023620000100a00 */
[----:B------:R-:W-:-:S03]  /*29370*/  MOV R8, 0x29390 ;  /* 0x0002939000087802 */ /* 0x000fc60000000f00 */
[----:B-1---5:R-:W-:Y:S05]  /*29380*/  CALL.REL.NOINC `($_ZN7cutlass13device_kernelIN5flash19enable_sm80_to_sm89INS1_16FlashAttnBwdSm80INS1_25CollectiveMainloopBwdSm80ILi2ELi2EN4cute5tupleIJNS5_1CILi128EEES8_NS7_ILi64EEEEEENS_10bfloat16_tEfNS_4arch4Sm80ELb0ELb0ELb1ELb1ELb1ELb0ELb0ELb0ELi2ELi4ELi4ELi4ELb0EEENS1_21CollectiveEpilogueBwdISA_SB_SD_Li256ELb1ELb0ELi2EEENS1_19SingleTileSchedulerILb1ELb0ELb0ELi128EEEEEEEEEvNT_6ParamsE$_ZN4cute3eso3ESOILb1ELb0EJNS_6LayoutINS_5tupleIJNS3_IJNS_1CILi2EEES5_EEEEEENS3_IJNS3_IJNS4_ILi8EEENS4_ILi64EEEEEEEEEEENS_10ViewEngineINS_8smem_ptrIPfEEEEEEC2ERKSC_RKSH_) ;  /* 0xfffe162000007944 */ /* 0x022fea0003c3ffff */
[----:B------:R2:W5:Y:S01]  /*29390*/  LDL.64 R10, [R1+0x758] ;  /* 0x00075800010a7983 */ /* 0x0005620000100a00 */
[----:B------:R-:W-:Y:S01]  /*293a0*/  IMAD.MOV.U32 R12, RZ, RZ, R4 ;  /* 0x000000ffff0c7224 */ /* 0x000fe200078e0004 */
[----:B------:R-:W-:Y:S02]  /*293b0*/  MOV R13, R5 ;  /* 0x00000005000d7202 */ /* 0x000fe40000000f00 */
[----:B-1----:R-:W-:Y:S02]  /*293c0*/  MOV R6, 0x293e0 ;  /* 0x000293e000067802 */ /* 0x002fe40000000f00 */
[----:B--2--5:R-:W-:Y:S05]  /*293d0*/  CALL.REL.NOINC `($_ZN7cutlass13device_kernelIN5flash19enable_sm80_to_sm89INS1_16FlashAttnBwdSm80INS1_25CollectiveMainloopBwdSm80ILi2ELi2EN4cute5tupleIJNS5_1CILi128EEES8_NS7_ILi64EEEEEENS_10bfloat16_tEfNS_4arch4Sm80ELb0ELb0ELb1ELb1ELb1ELb0ELb0ELb0ELi2ELi4ELi4ELi4ELb0EEENS1_21CollectiveEpilogueBwdISA_SB_SD_Li256ELb1ELb0ELi2EEENS1_19SingleTileSchedulerILb1ELb0ELb0ELi128EEEEEEEEEvNT_6ParamsE$_ZN4cute3eso3ESOILb1ELb0EJNS_6LayoutINS_5tupleIJNS_1CILi4EEEEEENS3_IJNS4_ILi1EEEEEEEENS_10ViewEngineIPfEEEEC2ERKS9_RKSC_) ;  /* 0xfffe25f000007944 */ /* 0x024fea0003c3ffff */
        /* <DEDUP_REMOVED lines=14> */
[----:B--2---:R-:W-:Y:S05]  /*294c0*/  CALL.REL.NOINC `($_ZN7cutlass13device_kernelIN5flash19enable_sm80_to_sm89INS1_16FlashAttnBwdSm80INS1_25CollectiveMainloopBwdSm80ILi2ELi2EN4cute5tupleIJNS5_1CILi128EEES8_NS7_ILi64EEEEEENS_10bfloat16_tEfNS_4arch4Sm80ELb0ELb0ELb1ELb1ELb1ELb0ELb0ELb0ELi2ELi4ELi4ELi4ELb0EEENS1_21CollectiveEpilogueBwdISA_SB_SD_Li256ELb1ELb0ELi2EEENS1_19SingleTileSchedulerILb1ELb0ELb0ELi128EEEEEEEEEvNT_6ParamsE$_ZN4cute3eso3ESOILb1ELb0EJNS_6LayoutINS_5tupleIJNS3_IJNS_1CILi2EEES5_EEENS3_IJS5_NS4_ILi8EEEEEEEEENS3_IJNS3_IJS5_NS4_ILi4EEEEEENS3_IJNS4_ILi1EEES7_EEEEEEEENS_10ViewEngineIPfEEEEC2ERKSF_RKSI_) ;  /* 0xfffe163000007944 */ /* 0x004fea0003c3ffff */
[----:B------:R2:W5:Y:S01]  /*294d0*/  LDL.64 R12, [R1+0x758] ;  /* 0x00075800010c7983 */ /* 0x0005620000100a00 */
[----:B------:R-:W-:-:S03]  /*294e0*/  MOV R10, RZ ;  /* 0x000000ff000a7202 */ /* 0x000fc60000000f00 */
.L_x_1313:
[----:B-1----:R-:W-:-:S04]  /*294f0*/  MOV R2, 0x29510 ;  /* 0x0002951000027802 */ /* 0x002fc80000000f00 */
[----:B-12--5:R-:W-:Y:S05]  /*29500*/  CALL.REL.NOINC `($_ZN7cutlass13device_kernelIN5flash19enable_sm80_to_sm89INS1_16FlashAttnBwdSm80INS1_25CollectiveMainloopBwdSm80ILi2ELi2EN4cute5tupleIJNS5_1CILi128EEES8_NS7_ILi64EEEEEENS_10bfloat16_tEfNS_4arch4Sm80ELb0ELb0ELb1ELb1ELb1ELb0ELb0ELb0ELi2ELi4ELi4ELi4ELb0EEENS1_21CollectiveEpilogueBwdISA_SB_SD_Li256ELb1ELb0ELi2EEENS1_19SingleTileSchedulerILb1ELb0ELb0ELi128EEEEEEEEEvNT_6ParamsE$_ZZZN5flash25CollectiveMainloopBwdSm80ILi2ELi2EN4cute5tupleIJNS1_1CILi128EEES4_NS3_ILi64EEEEEEN7cutlass10bfloat16_tEfNS7_4arch4Sm80ELb0ELb0ELb1ELb1ELb1ELb0ELb0ELb0ELi2ELi4ELi4ELi4ELb0EE3mmaINS_16FlashAttnBwdSm80ISB_NS_21CollectiveEpilogueBwdIS6_S8_SA_Li256ELb1ELb0ELi2EEENS_19SingleTileSchedulerILb1ELb0ELb0ELi128EEEE13SharedStorageENS1_6TensorINS1_11ArrayEngineIfLm32EEENS1_6LayoutINS2_IJNS2_IJNS3_ILi2EEESO_EEESO_NS3_ILi4EEEEEENS2_IJNS2_IJNS3_ILi1EEESO_EEESQ_NS3_ILi8EEEEEEEEEEEEbRKNSB_6ParamsERT0_S12_iNS2_IJiiiEEERT_ENKUliT_E_clIZSC_ISJ_SX_EbS10_S12_S12_iS13_S15_EUlRS16_iE_EEDaiS16_ENKUlvE1_clEv) ;  /* 0x0003d49000007944 */ /* 0x026fea0003c00000 */
[----:B------:R1:W-:Y:S01]  /*29510*/  STL [R1+0x770], RZ ;  /* 0x000770ff01007387 */ /* 0x0003e20000100800 */
[----:B------:R-:W-:-:S03]  /*29520*/  MOV R5, RZ ;  /* 0x000000ff00057202 */ /* 0x000fc60000000f00 */
.L_x_1312:
[----:B------:R-:W-:Y:S01]  /*29530*/  IMAD.MOV.U32 R3, RZ, RZ, R23 ;  /* 0x000000ffff037224 */ /* 0x000fe200078e0017 */
[----:B-1----:R-:W-:-:S02]  /*29540*/  MOV R2, R22 ;  /* 0x0000001600027202 */ /* 0x002fc40000000f00 */
[----:B------:R-:W-:Y:S02]  /*29550*/  MOV R8, 0x29570 ;  /* 0x0002957000087802 */ /* 0x000fe40000000f00 */
[----:B-1---5:R-:W-:Y:S05]  /*29560*/  CALL.REL.NOINC `($_ZN7cutlass13device_kernelIN5flash19enable_sm80_to_sm89INS1_16FlashAttnBwdSm80INS1_25CollectiveMainloopBwdSm80ILi2ELi2EN4cute5tupleIJNS5_1CILi128EEES8_NS7_ILi64EEEEEENS_10bfloat16_tEfNS_4arch4Sm80ELb0ELb0ELb1ELb1ELb1ELb0ELb0ELb0ELi2ELi4ELi4ELi4ELb0EEENS1_21CollectiveEpilogueBwdISA_SB_SD_Li256ELb1ELb0ELi2EEENS1_19SingleTileSchedulerILb1ELb0ELb0ELi128EEEEEEEEEvNT_6ParamsE$_ZN4cute3eso3ESOILb0ELb0EJiiEEC2ERKiS4_) ;  /* 0xfffde8f000007944 */ /* 0x022fea0003c3ffff */
        /* <DEDUP_REMOVED lines=41> */
[----:B------:R-:W-:Y:S05]  /*29800*/  CALL.REL.NOINC `($_ZN7cutlass13device_kernelIN5flash19enable_sm80_to_sm89INS1_16FlashAttnBwdSm80INS1_25CollectiveMainloopBwdSm80ILi2ELi2EN4cute5tupleIJNS5_1CILi128EEES8_NS7_ILi64EEEEEENS_10bfloat16_tEfNS_4arch4Sm80ELb0ELb0ELb1ELb1ELb1ELb0ELb0ELb0ELi2ELi4ELi4ELi4ELb0EEENS1_21CollectiveEpilogueBwdISA_SB_SD_Li256ELb1ELb0ELi2EEENS1_19SingleTileSchedulerILb1ELb0ELb0ELi128EEEEEEEEEvNT_6ParamsE$_ZN4cute3eso3ESOILb0ELb0EJiiEEC2ERKiS4_) ;  /* 0xfffde65000007944 */ /* 0x000fea0003c3ffff */
        /* <DEDUP_REMOVED lines=19> */
[----:B-1----:R-:W-:Y:S05]  /*29940*/  CALL.REL.NOINC `($_ZN7cutlass13device_kernelIN5flash19enable_sm80_to_sm89INS1_16FlashAttnBwdSm80INS1_25CollectiveMainloopBwdSm80ILi2ELi2EN4cute5tupleIJNS5_1CILi128EEES8_NS7_ILi64EEEEEENS_10bfloat16_tEfNS_4arch4Sm80ELb0ELb0ELb1ELb1ELb1ELb0ELb0ELb0ELi2ELi4ELi4ELi4ELb0EEENS1_21CollectiveEpilogueBwdISA_SB_SD_Li256ELb1ELb0ELi2EEENS1_19SingleTileSchedulerILb1ELb0ELb0ELi128EEEEEEEEEvNT_6ParamsE$_ZN4cute3eso3ESOILb0ELb0EJiiEEC2ERKiS4_) ;  /* 0xfffde51000007944 */ /* 0x002fea0003c3ffff */
        /* <DEDUP_REMOVED lines=13> */
[----:B-----5:R-:W-:Y:S05]  /*29a20*/  CALL.REL.NOINC `($_ZN7cutlass13device_kernelIN5flash19enable_sm80_to_sm89INS1_16FlashAttnBwdSm80INS1_25CollectiveMainloopBwdSm80ILi2ELi2EN4cute5tupleIJNS5_1CILi128EEES8_NS7_ILi64EEEEEENS_10bfloat16_tEfNS_4arch4Sm80ELb0ELb0ELb1ELb1ELb1ELb0ELb0ELb0ELi2ELi4ELi4ELi4ELb0EEENS1_21CollectiveEpilogueBwdISA_SB_SD_Li256ELb1ELb0ELi2EEENS1_19SingleTileSchedulerILb1ELb0ELb0ELi128EEEEEEEEEvNT_6ParamsE$_ZN4cute3eso3ESOILb0ELb0EJiiEEC2ERKiS4_) ;  /* 0xfffde43000007944 */ /* 0x020fea0003c3ffff */
        /* <DEDUP_REMOVED lines=50> */
[----:B--2---:R-:W-:Y:S05]  /*29d50*/  CALL.REL.NOINC `($_ZN7cutlass13device_kernelIN5flash19enable_sm80_to_sm89INS1_16FlashAttnBwdSm80INS1_25CollectiveMainloopBwdSm80ILi2ELi2EN4cute5tupleIJNS5_1CILi128EEES8_NS7_ILi64EEEEEENS_10bfloat16_tEfNS_4arch4Sm80ELb0ELb0ELb1ELb1ELb1ELb0ELb0ELb0ELi2ELi4ELi4ELi4ELb0EEENS1_21CollectiveEpilogueBwdISA_SB_SD_Li256ELb1ELb0ELi2EEENS1_19SingleTileSchedulerILb1ELb0ELb0ELi128EEEEEEEEEvNT_6ParamsE$_ZN4cute3eso3ESOILb1ELb0EJNS_6LayoutINS_5tupleIJNS3_IJNS_1CILi1EEENS4_ILi2EEEEEES6_NS4_ILi8EEEEEENS3_IJNS3_IJS5_S5_EEES6_NS4_ILi4EEEEEEEENS_10ViewEngineIPKN7cutlass5ArrayIfLi2ELb1EEEEEEEC2ERKSD_RKSK_) ;  /* 0xfffe08e000007944 */ /* 0x004fea0003c3ffff */
[----:B------:R2:W5:Y:S01]  /*29d60*/  LDL.64 R10, [R14] ;  /* 0x000000000e0a7983 */ /* 0x0005620000100a00 */
[----:B-1----:R-:W-:Y:S01]  /*29d70*/  IMAD.MOV.U32 R8, RZ, RZ, R4 ;  /* 0x000000ffff087224 */ /* 0x002fe200078e0004 */
[----:B------:R-:W-:-:S02]  /*29d80*/  MOV R5, R3 ;  /* 0x0000000300057202 */ /* 0x000fc40000000f00 */
[----:B------:R-:W-:Y:S02]  /*29d90*/  MOV R6, 0x29db0 ;  /* 0x00029db000067802 */ /* 0x000fe40000000f00 */
[----:B--2--5:R-:W-:Y:S05]  /*29da0*/  CALL.REL.NOINC `($_ZN7cutlass13device_kernelIN5flash19enable_sm80_to_sm89INS1_16FlashAttnBwdSm80INS1_25CollectiveMainloopBwdSm80ILi2ELi2EN4cute5tupleIJNS5_1CILi128EEES8_NS7_ILi64EEEEEENS_10bfloat16_tEfNS_4arch4Sm80ELb0ELb0ELb1ELb1ELb1ELb0ELb0ELb0ELi2ELi4ELi4ELi4ELb0EEENS1_21CollectiveEpilogueBwdISA_SB_SD_Li256ELb1ELb0ELi2EEENS1_19SingleTileSchedulerILb1ELb0ELb0ELi128EEEEEEEEEvNT_6ParamsE$_ZN4cute3eso3ESOILb1ELb0EJNS_6LayoutINS_5tupleIJNS3_IJNS_1CILi1EEENS4_ILi2EEEEEES6_NS4_ILi8EEEEEENS3_IJNS3_IJS5_S5_EEES6_NS4_ILi4EEEEEEEENS_10ViewEngineIPN7cutlass5ArrayINSF_10bfloat16_tELi2ELb0EEEEEEEC2ERKSD_RKSK_) ;  /* 0xfffe08f000007944 */ /* 0x024fea0003c3ffff */
        /* <DEDUP_REMOVED lines=133> */
[----:B---3--:R-:W-:Y:S05]  /*2a600*/  CALL.REL.NOINC `($_ZN7cutlass13device_kernelIN5flash19enable_sm80_to_sm89INS1_16FlashAttnBwdSm80INS1_25CollectiveMainloopBwdSm80ILi2ELi2EN4cute5tupleIJNS5_1CILi128EEES8_NS7_ILi64EEEEEENS_10bfloat16_tEfNS_4arch4Sm80ELb0ELb0ELb1ELb1ELb1ELb0ELb0ELb0ELi2ELi4ELi4ELi4ELb0EEENS1_21CollectiveEpilogueBwdISA_SB_SD_Li256ELb1ELb0ELi2EEENS1_19SingleTileSchedulerILb1ELb0ELb0ELi128EEEEEEEEEvNT_6ParamsE$_ZN4cute3eso3ESOILb1ELb0EJNS_6LayoutINS_5tupleIJNS3_IJNS_1CILi1EEENS3_IJNS4_ILi4EEENS4_ILi2EEEEEEEEES7_S6_EEENS3_IJNS3_IJNS4_ILi0EEENS3_IJS5_NS4_ILi8EEEEEEEEES6_NS4_ILi16EEEEEEEENS_10ViewEngineIPN7cutlass10bfloat16_tEEEEEC2ERKSH_RKSM_) ;  /* 0xfffdff9000007944 */ /* 0x008fea0003c3ffff */
[----:B------:R2:W5:Y:S04]  /*2a610*/  LDL.64 R58, [R24+0xb8] ;  /* 0x0000b800183a7983 */ /* 0x0005680000100a00 */
[----:B-1----:R2:W5:Y:S01]  /*2a620*/  LDL.64 R2, [R14] ;  /* 0x000000000e027983 */ /* 0x0025620000100a00 */
[----:B------:R-:W-:-:S03]  /*2a630*/  MOV R6, 0x2a650 ;  /* 0x0002a65000067802 */ /* 0x000fc60000000f00 */
[----:B--2--5:R-:W-:Y:S05]  /*2a640*/  CALL.REL.NOINC `($_ZN7cutlass13device_kernelIN5flash19enable_sm80_to_sm89INS1_16FlashAttnBwdSm80INS1_25CollectiveMainloopBwdSm80ILi2ELi2EN4cute5tupleIJNS5_1CILi128EEES8_NS7_ILi64EEEEEENS_10bfloat16_tEfNS_4arch4Sm80ELb0ELb0ELb1ELb1ELb1ELb0ELb0ELb0ELi2ELi4ELi4ELi4ELb0EEENS1_21CollectiveEpilogueBwdISA_SB_SD_Li256ELb1ELb0ELi2EEENS1_19SingleTileSchedulerILb1ELb0ELb0ELi128EEEEEEEEEvNT_6ParamsE$_ZN4cute3eso3ESOILb1ELb0EJNS_6LayoutINS_5tupleIJNS3_IJNS_1CILi1EEENS3_IJNS4_ILi2EEES6_EEEEEES6_NS4_ILi4EEEEEENS3_IJNS3_IJNS4_ILi0EEENS3_IJS5_S9_EEEEEES6_NS4_ILi8EEEEEEEENS_10ViewEngineIPjEEEEC2ERKSG_RKSJ_) ;  /* 0xfffdff0000007944 */ /* 0x024fea0003c3ffff */
[----:B------:R-:W-:Y:S01]  /*2a650*/  ULDC.64 UR4, c[0x0][0x118] ;  /* 0x0000460000047ab9 */ /* 0x000fe20000000a00 */
[----:B------:R2:W5:Y:S04]  /*2a660*/  LDL.64 R50, [R14] ;  /* 0x000000000e327983 */ /* 0x0005680000100a00 */
[----:B-1----:R-:W3:Y:S04]  /*2a670*/  LD.E R4, [R58.64] ;  /* 0x000000043a047980 */ /* 0x002ee8000c101900 */
[----:B------:R-:W4:Y:S01]  /*2a680*/  LD.E R2, [R58.64+0x4] ;  /* 0x000004043a027980 */ /* 0x000f22000c101900 */
[----:B------:R-:W-:-:S03]  /*2a690*/  MOV R8, 0x2a6d0 ;  /* 0x0002a6d000087802 */ /* 0x000fc60000000f00 */
[----:B---3--:R2:W-:Y:S04]  /*2a6a0*/  STL [R1+0x794], R4 ;  /* 0x0007940401007387 */ /* 0x0085e80000100800 */
[----:B----4-:R2:W-:Y:S02]  /*2a6b0*/  STL [R1+0x798], R2 ;  /* 0x0007980201007387 */ /* 0x0105e40000100800 */
[----:B--2--5:R-:W-:Y:S05]  /*2a6c0*/  CALL.REL.NOINC `($_ZN7cutlass13device_kernelIN5flash19enable_sm80_to_sm89INS1_16FlashAttnBwdSm80INS1_25CollectiveMainloopBwdSm80ILi2ELi2EN4cute5tupleIJNS5_1CILi128EEES8_NS7_ILi64EEEEEENS_10bfloat16_tEfNS_4arch4Sm80ELb0ELb0ELb1ELb1ELb1ELb0ELb0ELb0ELi2ELi4ELi4ELi4ELb0EEENS1_21CollectiveEpilogueBwdISA_SB_SD_Li256ELb1ELb0ELi2EEENS1_19SingleTileSchedulerILb1ELb0ELb0ELi128EEEEEEEEEvNT_6ParamsE$_ZZN4cute6upcastILi2ENS_5tupleIJNS1_IJNS_1CILi1EEENS1_IJNS2_ILi2EEES4_S4_EEEEEES4_NS1_IJS4_S4_EEEEEENS1_IJNS1_IJNS2_ILi0EEENS1_IJS3_NS2_ILi512EEEiEEEEEENS2_ILi4096EEENS1_IJiNS2_ILi8192EEEEEEEEEEEDaRKT0_RKT1_ENKUlRKT_RKT0_E_clIS6_SC_EEDaSP_SS_) ;  /* 0xfffe584000007944 */ /* 0x024fea0003c3ffff */
[----:B------:R2:W5:Y:S01]  /*2a6d0*/  LDL R3, [R1+0x798] ;  /* 0x0007980001037983 */ /* 0x0005620000100800 */
[----:B------:R-:W-:-:S03]  /*2a6e0*/  MOV R10, 0x2a700 ;  /* 0x0002a700000a7802 */ /* 0x000fc60000000f00 */
[----:B-12--5:R-:W-:Y:S05]  /*2a6f0*/  CALL.REL.NOINC `($_ZN7cutlass13device_kernelIN5flash19enable_sm80_to_sm89INS1_16FlashAttnBwdSm80INS1_25CollectiveMainloopBwdSm80ILi2ELi2EN4cute5tupleIJNS5_1CILi128EEES8_NS7_ILi64EEEEEENS_10bfloat16_tEfNS_4arch4Sm80ELb0ELb0ELb1ELb1ELb1ELb0ELb0ELb0ELi2ELi4ELi4ELi4ELb0EEENS1_21CollectiveEpilogueBwdISA_SB_SD_Li256ELb1ELb0ELi2EEENS1_19SingleTileSchedulerILb1ELb0ELb0ELi128EEEEEEEEEvNT_6ParamsE$_ZZN4cute6upcastILi2ENS_5tupleIJNS1_IJNS_1CILi1EEENS1_IJNS2_ILi2EEES4_S4_EEEEEES4_NS1_IJS4_S4_EEEEEENS1_IJNS1_IJNS2_ILi0EEENS1_IJS3_NS2_ILi512EEEiEEEEEENS2_ILi4096EEENS1_IJiNS2_ILi8192EEEEEEEEEEEDaRKT0_RKT1_ENKUlRKT_RKT0_E_clIS7_SF_EEDaSP_SS_) ;  /* 0xfffe590000007944 */ /* 0x026fea0003c3ffff */
[----:B-----5:R2:W-:Y:S01]  /*2a700*/  STL [R1+0x750], R2 ;  /* 0x0007500201007387 */ /* 0x0205e20000100800 */
[----:B------:R-:W-:-:S03]  /*2a710*/  MOV R4, 0x2a730 ;  /* 0x0002a73000047802 */ /* 0x000fc60000000f00 */
[----:B-12---:R-:W-:Y:S05]  /*2a720*/  CALL.REL.NOINC `($_ZN7cutlass13device_kernelIN5flash19enable_sm80_to_sm89INS1_16FlashAttnBwdSm80INS1_25CollectiveMainloopBwdSm80ILi2ELi2EN4cute5tupleIJNS5_1CILi128EEES8_NS7_ILi64EEEEEENS_10bfloat16_tEfNS_4arch4Sm80ELb0ELb0ELb1ELb1ELb1ELb0ELb0ELb0ELi2ELi4ELi4ELi4ELb0EEENS1_21CollectiveEpilogueBwdISA_SB_SD_Li256ELb1ELb0ELi2EEENS1_19SingleTileSchedulerILb1ELb0ELb0ELi128EEEEEEEEEvNT_6ParamsE$_ZN4cute3eso3ESOILb0ELb0EJNS_5tupleIJNS_1CILi0EEENS2_IJNS3_ILi1EEENS3_ILi256EEEiEEEEEENS3_ILi2048EEENS2_IJiNS3_ILi4096EEEEEEEEC2ERKS8_RKS9_RKSB_) ;  /* 0xfffdc90000007944 */ /* 0x006fea0003c3ffff */
[----:B------:R2:W5:Y:S04]  /*2a730*/  LDL R5, [R14] ;  /* 0x000000000e057983 */ /* 0x0005680000100800 */
[----:B-1----:R2:W5:Y:S01]  /*2a740*/  LDL R3, [R14+0x4] ;  /* 0x000004000e037983 */ /* 0x0025620000100800 */
[----:B------:R-:W-:-:S03]  /*2a750*/  MOV R4, 0x2a770 ;  /* 0x0002a77000047802 */ /* 0x000fc60000000f00 */
[----:B--2--5:R-:W-:Y:S05]  /*2a760*/  CALL.REL.NOINC `($_ZN7cutlass13device_kernelIN5flash19enable_sm80_to_sm89INS1_16FlashAttnBwdSm80INS1_25CollectiveMainloopBwdSm80ILi2ELi2EN4cute5tupleIJNS5_1CILi128EEES8_NS7_ILi64EEEEEENS_10bfloat16_tEfNS_4arch4Sm80ELb0ELb0ELb1ELb1ELb1ELb0ELb0ELb0ELi2ELi4ELi4ELi4ELb0EEENS1_21CollectiveEpilogueBwdISA_SB_SD_Li256ELb1ELb0ELi2EEENS1_19SingleTileSchedulerILb1ELb0ELb0ELi128EEEEEEEEEvNT_6ParamsE$_ZN4cute5tupleIJNS0_IJNS0_IJNS_1CILi1EEENS0_IJS2_NS1_ILi2EEES3_EEEEEES3_NS0_IJS3_S3_EEEEEENS0_IJNS0_IJNS1_ILi0EEENS0_IJS2_NS1_ILi256EEEiEEEEEENS1_ILi2048EEENS0_IJiNS1_ILi4096EEEEEEEEEEEC2ERKS7_RKSF_) ;  /* 0xfffe138000007944 */ /* 0x024fea0003c3ffff */
[----:B------:R1:W5:Y:S04]  /*2a770*/  LDL R5, [R14] ;  /* 0x000000000e057983 */ /* 0x0003680000100800 */
[----:B------:R1:W5:Y:S01]  /*2a780*/  LDL R4, [R14+0x4] ;  /* 0x000004000e047983 */ /* 0x0003620000100800 */
[----:B------:R-:W-:-:S03]  /*2a790*/  MOV R6, 0x2a7b0 ;  /* 0x0002a7b000067802 */ /* 0x000fc60000000f00 */
[----:B-1---5:R-:W-:Y:S05]  /*2a7a0*/  CALL.REL.NOINC `($_ZN7cutlass13device_kernelIN5flash19enable_sm80_to_sm89INS1_16FlashAttnBwdSm80INS1_25CollectiveMainloopBwdSm80ILi2ELi2EN4cute5tupleIJNS5_1CILi128EEES8_NS7_ILi64EEEEEENS_10bfloat16_tEfNS_4arch4Sm80ELb0ELb0ELb1ELb1ELb1ELb0ELb0ELb0ELi2ELi4ELi4ELi4ELb0EEENS1_21CollectiveEpilogueBwdISA_SB_SD_Li256ELb1ELb0ELi2EEENS1_19SingleTileSchedulerILb1ELb0ELb0ELi128EEEEEEEEEvNT_6ParamsE$_ZZN4cute7flattenINS_5tupleIJNS1_IJNS_1CILi0EEENS1_IJNS2_ILi1EEENS2_ILi512EEEiEEEEEENS2_ILi4096EEENS1_IJiNS2_ILi8192EEEEEEEEEEEDaRKT_ENKUlRKT_E_clIS7_EEDaSH_) ;  /* 0xfffe5b9000007944 */ /* 0x022fea0003c3ffff */
[----:B------:R2:W5:Y:S01]  /*2a7b0*/  LDL R3, [R1+0x798] ;  /* 0x0007980001037983 */ /* 0x0005620000100800 */
[----:B------:R-:W-:-:S03]  /*2a7c0*/  MOV R2, 0x2a7e0 ;  /* 0x0002a7e000027802 */ /* 0x000fc60000000f00 */
[----:B-12--5:R-:W-:Y:S05]  /*2a7d0*/  CALL.REL.NOINC `($_ZN7cutlass13device_kernelIN5flash19enable_sm80_to_sm89INS1_16FlashAttnBwdSm80INS1_25CollectiveMainloopBwdSm80ILi2ELi2EN4cute5tupleIJNS5_1CILi128EEES8_NS7_ILi64EEEEEENS_10bfloat16_tEfNS_4arch4Sm80ELb0ELb0ELb1ELb1ELb1ELb0ELb0ELb0ELi2ELi4ELi4ELi4ELb0EEENS1_21CollectiveEpilogueBwdISA_SB_SD_Li256ELb1ELb0ELi2EEENS1_19SingleTileSchedulerILb1ELb0ELb0ELi128EEEEEEEEEvNT_6ParamsE$_ZZN4cute7flattenINS_5tupleIJNS1_IJNS_1CILi0EEENS1_IJNS2_ILi1EEENS2_ILi512EEEiEEEEEENS2_ILi4096EEENS1_IJiNS2_ILi8192EEEEEEEEEEEDaRKT_ENKUlRKT_E_clISA_EEDaSH_) ;  /* 0xfffe5c0000007944 */ /* 0x026fea0003c3ffff */
[----:B------:R1:W-:Y:S01]  /*2a7e0*/  STL [R14], R3 ;  /* 0x000000030e007387 */ /* 0x0003e20000100800 */
[----:B------:R-:W-:-:S03]  /*2a7f0*/  MOV R6, 0x2a810 ;  /* 0x0002a81000067802 */ /* 0x000fc60000000f00 */
[----:B-1----:R-:W-:Y:S05]  /*2a800*/  CALL.REL.NOINC `($_ZN7cutlass13device_kernelIN5flash19enable_sm80_to_sm89INS1_16FlashAttnBwdSm80INS1_25CollectiveMainloopBwdSm80ILi2ELi2EN4cute5tupleIJNS5_1CILi128EEES8_NS7_ILi64EEEEEENS_10bfloat16_tEfNS_4arch4Sm80ELb0ELb0ELb1ELb1ELb1ELb0ELb0ELb0ELi2ELi4ELi4ELi4ELb0EEENS1_21CollectiveEpilogueBwdISA_SB_SD_Li256ELb1ELb0ELi2EEENS1_19SingleTileSchedulerILb1ELb0ELb0ELi128EEEEEEEEEvNT_6ParamsE$_ZZN4cute12filter_tupleINS_5tupleIJNS1_IJNS_1CILi0EEENS1_IJNS2_ILi1EEENS2_ILi512EEEiEEEEEENS2_ILi4096EEENS1_IJiNS2_ILi8192EEEEEEEEEZNS_7flattenISB_EEDaRKT_EUlRKT_E_EEDaSF_OT0_ENKUlDpSI_E_clIJNS1_IJS3_S4_S5_iEEENS1_IJS8_EEESA_EEEDaSM_) ;  /* 0xfffe1ea000007944 */ /* 0x002fea0003c3ffff */
[----:B------:R-:W-:Y:S02]  /*2a810*/  ULDC.64 UR4, c[0x0][0x118] ;  /* 0x0000460000047ab9 */ /* 0x000fe40000000a00 */
[----:B------:R1:W5:Y:S01]  /*2a820*/  LD.E.64 R2, [R58.64+0x8] ;  /* 0x000008043a027980 */ /* 0x000362000c101b00 */
[----:B------:R-:W-:-:S02]  /*2a830*/  MOV R9, R56 ;  /* 0x0000003800097202 */ /* 0x000fc40000000f00 */
[----:B------:R-:W-:Y:S02]  /*2a840*/  MOV R8, 0x2a860 ;  /* 0x0002a86000087802 */ /* 0x000fe40000000f00 */
[----:B-1---5:R-:W-:Y:S05]  /*2a850*/  CALL.REL.NOINC `($_ZN7cutlass13device_kernelIN5flash19enable_sm80_to_sm89INS1_16FlashAttnBwdSm80INS1_25CollectiveMainloopBwdSm80ILi2ELi2EN4cute5tupleIJNS5_1CILi128EEES8_NS7_ILi64EEEEEENS_10bfloat16_tEfNS_4arch4Sm80ELb0ELb0ELb1ELb1ELb1ELb0ELb0ELb0ELi2ELi4ELi4ELi4ELb0EEENS1_21CollectiveEpilogueBwdISA_SB_SD_Li256ELb1ELb0ELi2EEENS1_19SingleTileSchedulerILb1ELb0ELb0ELi128EEEEEEEEEvNT_6ParamsE$_ZN4cute8smem_ptrIPN7cutlass10bfloat16_tEECI1NS_12iter_adaptorIS3_S4_EEES3_) ;  /* 0xfffe1c5000007944 */ /* 0x022fea0003c3ffff */
[----:B-1----:R1:W5:Y:S01]  /*2a860*/  LDL.64 R2, [R14] ;  /* 0x000000000e027983 */ /* 0x0023620000100a00 */
[----:B------:R-:W-:-:S03]  /*2a870*/  MOV R8, 0x2a890 ;  /* 0x0002a89000087802 */ /* 0x000fc60000000f00 */
[----:B-1---5:R-:W-:Y:S05]  /*2a880*/  CALL.REL.NOINC `($_ZN7cutlass13device_kernelIN5flash19enable_sm80_to_sm89INS1_16FlashAttnBwdSm80INS1_25CollectiveMainloopBwdSm80ILi2ELi2EN4cute5tupleIJNS5_1CILi128EEES8_NS7_ILi64EEEEEENS_10bfloat16_tEfNS_4arch4Sm80ELb0ELb0ELb1ELb1ELb1ELb0ELb0ELb0ELi2ELi4ELi4ELi4ELb0EEENS1_21CollectiveEpilogueBwdISA_SB_SD_Li256ELb1ELb0ELi2EEENS1_19SingleTileSchedulerILb1ELb0ELb0ELi128EEEEEEEEEvNT_6ParamsE$_ZN4cute8smem_ptrIPjECI1NS_12iter_adaptorIS1_S2_EEES1_) ;  /* 0xfffe1ce000007944 */ /* 0x022fea0003c3ffff */
[----:B------:R-:W2:Y:S01]  /*2a890*/  LDL.64 R8, [R14] ;  /* 0x000000000e087983 */ /* 0x000ea20000100a00 */
[----:B-1----:R-:W-:Y:S01]  /*2a8a0*/  MOV R3, R4 ;  /* 0x0000000400037202 */ /* 0x002fe20000000f00 */
[----:B------:R-:W-:Y:S01]  /*2a8b0*/  IMAD.MOV.U32 R2, RZ, RZ, R5 ;  /* 0x000000ffff027224 */ /* 0x000fe200078e0005 */
[----:B------:R-:W-:Y:S01]  /*2a8c0*/  MOV R4, 0x2a8f0 ;  /* 0x0002a8f000047802 */ /* 0x000fe20000000f00 */
[----:B--2---:R1:W-:Y:S04]  /*2a8d0*/  STL.64 [R1+0x750], R8 ;  /* 0x0007500801007387 */ /* 0x0043e80000100a00 */
[----:B-1----:R-:W-:Y:S05]  /*2a8e0*/  CALL.REL.NOINC `($_ZN7cutlass13device_kernelIN5flash19enable_sm80_to_sm89INS1_16FlashAttnBwdSm80INS1_25CollectiveMainloopBwdSm80ILi2ELi2EN4cute5tupleIJNS5_1CILi128EEES8_NS7_ILi64EEEEEENS_10bfloat16_tEfNS_4arch4Sm80ELb0ELb0ELb1ELb1ELb1ELb0ELb0ELb0ELi2ELi4ELi4ELi4ELb0EEENS1_21CollectiveEpilogueBwdISA_SB_SD_Li256ELb1ELb0ELi2EEENS1_19SingleTileSchedulerILb1ELb0ELb0ELi128EEEEEEEEEvNT_6ParamsE$_ZN4cute3eso3ESOILb0ELb0EJNS_6LayoutINS_5tupleIJNS3_IJNS_1CILi1EEENS3_IJS5_NS4_ILi2EEES6_EEEEEES6_NS3_IJS6_S6_EEEEEENS3_IJNS3_IJNS4_ILi0EEENS3_IJS5_NS4_ILi256EEEiEEEEEENS4_ILi2048EEENS3_IJiNS4_ILi4096EEEEEEEEEEENS_10ViewEngineINS_8smem_ptrIPjEEEEEEC2ERKSJ_RKSO_) ;  /* 0xfffdcb0000007944 */ /* 0x002fea0003c3ffff */
        /* <DEDUP_REMOVED lines=224> */
[----:B---3--:R-:W-:Y:S05]  /*2b6f0*/  CALL.REL.NOINC `($_ZN7cutlass13device_kernelIN5flash19enable_sm80_to_sm89INS1_16FlashAttnBwdSm80INS1_25CollectiveMainloopBwdSm80ILi2ELi2EN4cute5tupleIJNS5_1CILi128EEES8_NS7_ILi64EEEEEENS_10bfloat16_tEfNS_4arch4Sm80ELb0ELb0ELb1ELb1ELb1ELb0ELb0ELb0ELi2ELi4ELi4ELi4ELb0EEENS1_21CollectiveEpilogueBwdISA_SB_SD_Li256ELb1ELb0ELi2EEENS1_19SingleTileSchedulerILb1ELb0ELb0ELi128EEEEEEEEEvNT_6ParamsE$_ZN4cute3eso3ESOILb1ELb0EJNS_6LayoutINS_5tupleIJNS3_IJNS_1CILi1EEENS3_IJNS4_ILi4EEENS4_ILi2EEEEEEEEES7_S6_EEENS3_IJNS3_IJNS4_ILi0EEENS3_IJS5_NS4_ILi8EEEEEEEEES6_NS4_ILi16EEEEEEEENS_10ViewEngineIPN7cutlass10bfloat16_tEEEEEC2ERKSH_RKSM_) ;  /* 0xfffdeea000007944 */ /* 0x008fea0003c3ffff */
[----:B-1----:R1:W5:Y:S04]  /*2b700*/  LDL.64 R50, [R24+0xc0] ;  /* 0x0000c00018327983 */ /* 0x0023680000100a00 */
[----:B------:R1:W5:Y:S01]  /*2b710*/  LDL.64 R2, [R14] ;  /* 0x000000000e027983 */ /* 0x0003620000100a00 */
[----:B------:R-:W-:-:S03]  /*2b720*/  MOV R6, 0x2b740 ;  /* 0x0002b74000067802 */ /* 0x000fc60000000f00 */
[----:B-1---5:R-:W-:Y:S05]  /*2b730*/  CALL.REL.NOINC `($_ZN7cutlass13device_kernelIN5flash19enable_sm80_to_sm89INS1_16FlashAttnBwdSm80INS1_25CollectiveMainloopBwdSm80ILi2ELi2EN4cute5tupleIJNS5_1CILi128EEES8_NS7_ILi64EEEEEENS_10bfloat16_tEfNS_4arch4Sm80ELb0ELb0ELb1ELb1ELb1ELb0ELb0ELb0ELi2ELi4ELi4ELi4ELb0EEENS1_21CollectiveEpilogueBwdISA_SB_SD_Li256ELb1ELb0ELi2EEENS1_19SingleTileSchedulerILb1ELb0ELb0ELi128EEEEEEEEEvNT_6ParamsE$_ZN4cute3eso3ESOILb1ELb0EJNS_6LayoutINS_5tupleIJNS3_IJNS_1CILi1EEENS3_IJNS4_ILi2EEES6_EEEEEES6_NS4_ILi4EEEEEENS3_IJNS3_IJNS4_ILi0EEENS3_IJS5_S9_EEEEEES6_NS4_ILi8EEEEEEEENS_10ViewEngineIPjEEEEC2ERKSG_RKSJ_) ;  /* 0xfffdee1000007944 */ /* 0x022fea0003c3ffff */
        /* <DEDUP_REMOVED lines=118> */
[----:B----45:R-:W-:Y:S05]  /*2bea0*/  CALL.REL.NOINC `($_ZN7cutlass13device_kernelIN5flash19enable_sm80_to_sm89INS1_16FlashAttnBwdSm80INS1_25CollectiveMainloopBwdSm80ILi2ELi2EN4cute5tupleIJNS5_1CILi128EEES8_NS7_ILi64EEEEEENS_10bfloat16_tEfNS_4arch4Sm80ELb0ELb0ELb1ELb1ELb1ELb0ELb0ELb0ELi2ELi4ELi4ELi4ELb0EEENS1_21CollectiveEpilogueBwdISA_SB_SD_Li256ELb1ELb0ELi2EEENS1_19SingleTileSchedulerILb1ELb0ELb0ELi128EEEEEEEEEvNT_6ParamsE$_ZN4cute8smem_ptrIPN7cutlass10bfloat16_tEECI1NS_12iter_adaptorIS3_S4_EEES3_) ;  /* 0xfffe060000007944 */ /* 0x030fea0003c3ffff */
[----:B-1----:R1:W5:Y:S01]  /*2beb0*/  LDL.64 R2, [R1+0x758] ;  /* 0x0007580001027983 */ /* 0x0023620000100a00 */
[----:B------:R-:W-:-:S03]  /*2bec0*/  MOV R6, 0x2bee0 ;  /* 0x0002bee000067802 */ /* 0x000fc60000000f00 */
[----:B-1---5:R-:W-:Y:S05]  /*2bed0*/  CALL.REL.NOINC `($_ZN7cutlass13device_kernelIN5flash19enable_sm80_to_sm89INS1_16FlashAttnBwdSm80INS1_25CollectiveMainloopBwdSm80ILi2ELi2EN4cute5tupleIJNS5_1CILi128EEES8_NS7_ILi64EEEEEENS_10bfloat16_tEfNS_4arch4Sm80ELb0ELb0ELb1ELb1ELb1ELb0ELb0ELb0ELi2ELi4ELi4ELi4ELb0EEENS1_21CollectiveEpilogueBwdISA_SB_SD_Li256ELb1ELb0ELi2EEENS1_19SingleTileSchedulerILb1ELb0ELb0ELi128EEEEEEEEEvNT_6ParamsE$_ZN4cute3eso3ESOILb1ELb0EJNS_14ComposedLayoutINS_7SwizzleILi3ELi3ELi3EEENS_1CILj0EEENS_6LayoutINS_5tupleIJNS5_ILi64EEENS5_ILi128EEEEEENS8_IJNS5_ILi1EEES9_EEEEEEENS_10ViewEngineINS_8smem_ptrIPN7cutlass10bfloat16_tEEEEEEEC2ERKSF_RKSM_) ;  /* 0xfffdcbe000007944 */ /* 0x022fea0003c3ffff */
[----:B-1----:R1:W5:Y:S01]  /*2bee0*/  LDL.64 R2, [R1+0x758] ;  /* 0x0007580001027983 */ /* 0x0023620000100a00 */
[----:B------:R-:W-:-:S03]  /*2bef0*/  MOV R6, 0x2bf10 ;  /* 0x0002bf1000067802 */ /* 0x000fc60000000f00 */
[----:B-1---5:R-:W-:Y:S05]  /*2bf00*/  CALL.REL.NOINC `($_ZN7cutlass13device_kernelIN5flash19enable_sm80_to_sm89INS1_16FlashAttnBwdSm80INS1_25CollectiveMainloopBwdSm80ILi2ELi2EN4cute5tupleIJNS5_1CILi128EEES8_NS7_ILi64EEEEEENS_10bfloat16_tEfNS_4arch4Sm80ELb0ELb0ELb1ELb1ELb1ELb0ELb0ELb0ELi2ELi4ELi4ELi4ELb0EEENS1_21CollectiveEpilogueBwdISA_SB_SD_Li256ELb1ELb0ELi2EEENS1_19SingleTileSchedulerILb1ELb0ELb0ELi128EEEEEEEEEvNT_6ParamsE$_ZN4cute3eso3ESOILb1ELb0EJNS_14ComposedLayoutINS_7SwizzleILi3ELi3ELi3EEENS_1CILj0EEENS_6LayoutINS_5tupleIJNS8_IJNS8_IJNS5_ILi4EEENS5_ILi8EEEEEENS8_IJNS5_ILi2EEENS5_ILi1EEEEEEEEENS8_IJNS8_IJSC_SC_EEESB_EEEEEENS8_IJNS8_IJNS8_IJNS5_ILi128EEESD_EEENS8_IJSA_NS5_ILi0EEEEEEEEENS8_IJNS8_IJNS5_ILi64EEENS5_ILi512EEEEEENS8_IJNS5_ILi16EEENS5_ILi1024EEEEEEEEEEEEEEEENS_10ViewEngineINS_8smem_ptrIPN7cutlass10bfloat16_tEEEEEEEC2ERKSX_RKS14_) ;  /* 0xfffdcc5000007944 */ /* 0x022fea0003c3ffff */
        /* <DEDUP_REMOVED lines=23> */
[----:B------:R2:W-:Y:S01]  /*2c080*/  STL [R14], R2 ;  /* 0x000000020e007387 */ /* 0x0005e20000100800 */
[----:B------:R-:W-:Y:S02]  /*2c090*/  MOV R4, R56 ;  /* 0x0000003800047202 */ /* 0x000fe40000000f00 */
[----:B------:R-:W-:Y:S01]  /*2c0a0*/  MOV R8, 0x2c0d0 ;  /* 0x0002c0d000087802 */ /* 0x000fe20000000f00 */
[----:B------:R2:W-:Y:S04]  /*2c0b0*/  STL [R14+0x4], R3 ;  /* 0x000004030e007387 */ /* 0x0005e80000100800 */
[----:B-12---:R-:W-:Y:S05]  /*2c0c0*/  CALL.REL.NOINC `($_ZN7cutlass13device_kernelIN5flash19enable_sm80_to_sm89INS1_16FlashAttnBwdSm80INS1_25CollectiveMainloopBwdSm80ILi2ELi2EN4cute5tupleIJNS5_1CILi128EEES8_NS7_ILi64EEEEEENS_10bfloat16_tEfNS_4arch4Sm80ELb0ELb0ELb1ELb1ELb1ELb0ELb0ELb0ELi2ELi4ELi4ELi4ELb0EEENS1_21CollectiveEpilogueBwdISA_SB_SD_Li256ELb1ELb0ELi2EEENS1_19SingleTileSchedulerILb1ELb0ELb0ELi128EEEEEEEEEvNT_6ParamsE$_ZZN4cute12filter_tupleINS_5tupleIJNS1_IJiNS1_IJiNS_1CILi0EEEEEEEEENS1_IJNS_10UnderscoreENS1_IJS6_S6_EEEEEEEEES9_ZNS_4diceIS9_S9_EEDaRKT_RKT0_EUlRKT_RKT0_E_EEDaSD_SG_OT1_ENKUlDpSJ_E_clIJNS1_IJiiS3_EEENS1_IJEEEEEEDaSQ_) ;  /* 0xfffe065000007944 */ /* 0x006fea0003c3ffff */
[----:B------:R-:W-:Y:S02]  /*2c0d0*/  MOV R70, 0x2c0f0 ;  /* 0x0002c0f000467802 */ /* 0x000fe40000000f00 */
[----:B-12--5:R-:W-:Y:S05]  /*2c0e0*/  CALL.REL.NOINC `($_ZN7cutlass13device_kernelIN5flash19enable_sm80_to_sm89INS1_16FlashAttnBwdSm80INS1_25CollectiveMainloopBwdSm80ILi2ELi2EN4cute5tupleIJNS5_1CILi128EEES8_NS7_ILi64EEEEEENS_10bfloat16_tEfNS_4arch4Sm80ELb0ELb0ELb1ELb1ELb1ELb0ELb0ELb0ELi2ELi4ELi4ELi4ELb0EEENS1_21CollectiveEpilogueBwdISA_SB_SD_Li256ELb1ELb0ELi2EEENS1_19SingleTileSchedulerILb1ELb0ELb0ELi128EEEEEEEEEvNT_6ParamsE$_ZZN4cute7idx2crdINS_5tupleIJiiNS_1CILi0EEEEEENS1_IJNS1_IJNS2_ILi4EEENS2_ILi8EEEEEENS2_ILi2EEENS2_ILi1EEEEEEEEDaRKT_RKT0_ENKUlRKT_RKT0_E_clIiS7_EEDaSJ_SM_) ;  /* 0xfffe43a000007944 */ /* 0x026fea0003c3ffff */
[----:B------:R-:W-:Y:S02]  /*2c0f0*/  MOV R2, 0x2c110 ;  /* 0x0002c11000027802 */ /* 0x000fe40000000f00 */
[----:B-1----:R-:W-:Y:S05]  /*2c100*/  CALL.REL.NOINC `($_ZN7cutlass13device_kernelIN5flash19enable_sm80_to_sm89INS1_16FlashAttnBwdSm80INS1_25CollectiveMainloopBwdSm80ILi2ELi2EN4cute5tupleIJNS5_1CILi128EEES8_NS7_ILi64EEEEEENS_10bfloat16_tEfNS_4arch4Sm80ELb0ELb0ELb1ELb1ELb1ELb0ELb0ELb0ELi2ELi4ELi4ELi4ELb0EEENS1_21CollectiveEpilogueBwdISA_SB_SD_Li256ELb1ELb0ELi2EEENS1_19SingleTileSchedulerILb1ELb0ELb0ELi128EEEEEEEEEvNT_6ParamsE$_ZZN4cute7idx2crdINS_5tupleIJiiNS_1CILi0EEEEEENS1_IJNS1_IJNS2_ILi4EEENS2_ILi8EEEEEENS2_ILi2EEENS2_ILi1EEEEEEEEDaRKT_RKT0_ENKUlRKT_RKT0_E_clIiS8_EEDaSJ_SM_) ;  /* 0xfffe47a000007944 */ /* 0x002fea0003c3ffff */
[----:B------:R1:W-:Y:S01]  /*2c110*/  STL [R14], R6 ;  /* 0x000000060e007387 */ /* 0x0003e20000100800 */
[----:B------:R-:W-:Y:S02]  /*2c120*/  MOV R2, R56 ;  /* 0x0000003800027202 */ /* 0x000fe40000000f00 */
[----:B------:R-:W-:-:S02]  /*2c130*/  MOV R70, 0x2c150 ;  /* 0x0002c15000467802 */ /* 0x000fc40000000f00 */
[----:B-1----:R-:W-:Y:S05]  /*2c140*/  CALL.REL.NOINC `($_ZN7cutlass13device_kernelIN5flash19enable_sm80_to_sm89INS1_16FlashAttnBwdSm80INS1_25CollectiveMainloopBwdSm80ILi2ELi2EN4cute5tupleIJNS5_1CILi128EEES8_NS7_ILi64EEEEEENS_10bfloat16_tEfNS_4arch4Sm80ELb0ELb0ELb1ELb1ELb1ELb0ELb0ELb0ELi2ELi4ELi4ELi4ELb0EEENS1_21CollectiveEpilogueBwdISA_SB_SD_Li256ELb1ELb0ELi2EEENS1_19SingleTileSchedulerILb1ELb0ELb0ELi128EEEEEEEEEvNT_6ParamsE$_ZZN4cute9transformINS_5tupleIJiiNS_1CILi0EEEEEENS1_IJNS1_IJNS2_ILi4EEENS2_ILi8EEEEEENS2_ILi2EEENS2_ILi1EEEEEEZNS_7idx2crdIS4_SA_EEDaRKT_RKT0_EUlRKT_RKT0_E_EEDaSE_SH_OT1_ENKUlDpSK_E_clIJNS1_IJiiEEEiS3_EEEDaSR_) ;  /* 0xfffe4eb000007944 */ /* 0x002fea0003c3ffff */
[----:B------:R-:W-:Y:S02]  /*2c150*/  MOV R6, 0x2c170 ;  /* 0x0002c17000067802 */ /* 0x000fe40000000f00 */
[----:B--2--5:R-:W-:Y:S05]  /*2c160*/  CALL.REL.NOINC `($_ZN7cutlass13device_kernelIN5flash19enable_sm80_to_sm89INS1_16FlashAttnBwdSm80INS1_25CollectiveMainloopBwdSm80ILi2ELi2EN4cute5tupleIJNS5_1CILi128EEES8_NS7_ILi64EEEEEENS_10bfloat16_tEfNS_4arch4Sm80ELb0ELb0ELb1ELb1ELb1ELb0ELb0ELb0ELi2ELi4ELi4ELi4ELb0EEENS1_21CollectiveEpilogueBwdISA_SB_SD_Li256ELb1ELb0ELi2EEENS1_19SingleTileSchedulerILb1ELb0ELb0ELi128EEEEEEEEEvNT_6ParamsE$_ZZN4cute13to_mixed_bitsINS_5tupleIJNS1_IJNS_1CILi4EEENS2_ILi8EEEEEENS2_ILi2EEENS2_ILi1EEEEEENS1_IJNS1_IJNS2_ILi128EEENS2_ILi0EEEEEES4_SA_EEENS1_IJNS1_IJiiEEEiSA_EEEEEDaRKT_RKT0_RKT1_ENKUlRKT_RKT0_RKT1_E_clIS5_SB_SD_EEDaSQ_ST_SW_) ;  /* 0xfffe103000007944 */ /* 0x024fea0003c3ffff */
[----:B------:R-:W-:Y:S02]  /*2c170*/  MOV R6, 0x2c190 ;  /* 0x0002c19000067802 */ /* 0x000fe40000000f00 */
[----:B------:R-:W-:Y:S05]  /*2c180*/  CALL.REL.NOINC `($_ZN7cutlass13device_kernelIN5flash19enable_sm80_to_sm89INS1_16FlashAttnBwdSm80INS1_25CollectiveMainloopBwdSm80ILi2ELi2EN4cute5tupleIJNS5_1CILi128EEES8_NS7_ILi64EEEEEENS_10bfloat16_tEfNS_4arch4Sm80ELb0ELb0ELb1ELb1ELb1ELb0ELb0ELb0ELi2ELi4ELi4ELi4ELb0EEENS1_21CollectiveEpilogueBwdISA_SB_SD_Li256ELb1ELb0ELi2EEENS1_19SingleTileSchedulerILb1ELb0ELb0ELi128EEEEEEEEEvNT_6ParamsE$_ZZN4cute13to_mixed_bitsINS_5tupleIJNS1_IJNS_1CILi4EEENS2_ILi8EEEEEENS2_ILi2EEENS2_ILi1EEEEEENS1_IJNS1_IJNS2_ILi128EEENS2_ILi0EEEEEES4_SA_EEENS1_IJNS1_IJiiEEEiSA_EEEEEDaRKT_RKT0_RKT1_ENKUlRKT_RKT0_RKT1_E_clIS6_S4_iEEDaSQ_ST_SW_) ;  /* 0xfffe109000007944 */ /* 0x000fea0003c3ffff */
[----:B------:R-:W-:Y:S02]  /*2c190*/  MOV R5, R2 ;  /* 0x0000000200057202 */ /* 0x000fe40000000f00 */
[----:B------:R-:W-:-:S02]  /*2c1a0*/  MOV R2, 0x2c1c0 ;  /* 0x0002c1c000027802 */ /* 0x000fc40000000f00 */
[----:B------:R-:W-:Y:S05]  /*2c1b0*/  CALL.REL.NOINC `($_ZN7cutlass13device_kernelIN5flash19enable_sm80_to_sm89INS1_16FlashAttnBwdSm80INS1_25CollectiveMainloopBwdSm80ILi2ELi2EN4cute5tupleIJNS5_1CILi128EEES8_NS7_ILi64EEEEEENS_10bfloat16_tEfNS_4arch4Sm80ELb0ELb0ELb1ELb1ELb1ELb0ELb0ELb0ELi2ELi4ELi4ELi4ELb0EEENS1_21CollectiveEpilogueBwdISA_SB_SD_Li256ELb1ELb0ELi2EEENS1_19SingleTileSchedulerILb1ELb0ELb0ELi128EEEEEEEEEvNT_6ParamsE$_ZZN4cute13to_mixed_bitsINS_5tupleIJNS1_IJNS_1CILi4EEENS2_ILi8EEEEEENS2_ILi2EEENS2_ILi1EEEEEENS1_IJNS1_IJNS2_ILi128EEENS2_ILi0EEEEEES4_SA_EEENS1_IJNS1_IJiiEEEiSA_EEEEEDaRKT_RKT0_RKT1_ENKUlDpRKT_E_clIJNS_9MixedBitsILj0ELj384EEENSU_ILj0ELj8EEENS2_ILj0EEEEEEDaSR_) ;  /* 0xfffe0fa000007944 */ /* 0x000fea0003c3ffff */
        /* <DEDUP_REMOVED lines=13> */
[----:B-1----:R-:W-:Y:S05]  /*2c290*/  CALL.REL.NOINC `($_ZN7cutlass13device_kernelIN5flash19enable_sm80_to_sm89INS1_16FlashAttnBwdSm80INS1_25CollectiveMainloopBwdSm80ILi2ELi2EN4cute5tupleIJNS5_1CILi128EEES8_NS7_ILi64EEEEEENS_10bfloat16_tEfNS_4arch4Sm80ELb0ELb0ELb1ELb1ELb1ELb0ELb0ELb0ELi2ELi4ELi4ELi4ELb0EEENS1_21CollectiveEpilogueBwdISA_SB_SD_Li256ELb1ELb0ELi2EEENS1_19SingleTileSchedulerILb1ELb0ELb0ELi128EEEEEEEEEvNT_6ParamsE$_ZN4cute3eso3ESOILb1ELb0EJNS_1CILi8EEEiiEEC2ERKS3_RKiS8_) ;  /* 0xfffdd22000007944 */ /* 0x002fea0003c3ffff */
[----:B-1----:R1:W5:Y:S01]  /*2c2a0*/  LDL.64 R2, [R1+0x758] ;  /* 0x0007580001027983 */ /* 0x0023620000100a00 */
[----:B------:R-:W-:Y:S01]  /*2c2b0*/  IMAD.MOV.U32 R5, RZ, RZ, 0x48 ;  /* 0x00000048ff057424 */ /* 0x000fe200078e00ff */
[----:B------:R-:W-:Y:S01]  /*2c2c0*/  LOP3.LUT P0, RZ, R11, 0x8, RZ, 0xc0, !PT ;  /* 0x000000080bff7812 */ /* 0x000fe2000780c0ff */
[----:B------:R-:W-:Y:S01]  /*2c2d0*/  IMAD.MOV.U32 R59, RZ, RZ, R23 ;  /* 0x000000ffff3b7224 */ /* 0x000fe200078e0017 */
[----:B------:R-:W-:-:S02]  /*2c2e0*/  MOV R6, 0x2c310 ;  /* 0x0002c31000067802 */ /* 0x000fc40000000f00 */
[----:B------:R-:W-:-:S04]  /*2c2f0*/  SEL R5, R5, 0x38, !P0 ;  /* 0x0000003805057807 */ /* 0x000fc80004000000 */
[----:B-1---5:R-:W-:Y:S05]  /*2c300*/  CALL.REL.NOINC `($_ZN7cutlass13device_kernelIN5flash19enable_sm80_to_sm89INS1_16FlashAttnBwdSm80INS1_25CollectiveMainloopBwdSm80ILi2ELi2EN4cute5tupleIJNS5_1CILi128EEES8_NS7_ILi64EEEEEENS_10bfloat16_tEfNS_4arch4Sm80ELb0ELb0ELb1ELb1ELb1ELb0ELb0ELb0ELi2ELi4ELi4ELi4ELb0EEENS1_21CollectiveEpilogueBwdISA_SB_SD_Li256ELb1ELb0ELi2EEENS1_19SingleTileSchedulerILb1ELb0ELb0ELi128EEEEEEEEEvNT_6ParamsE$_ZN4cute3eso3ESOILb0ELb1EJiNS_1CILi144EEENS2_ILi288EEEEEC2ERKiRKS3_RKS4_) ;  /* 0xfffdc38000007944 */ /* 0x022fea0003c3ffff */
[----:B-1----:R-:W2:Y:S01]  /*2c310*/  LDL R4, [R1+0x758] ;  /* 0x0007580001047983 */ /* 0x002ea20000100800 */
[----:B------:R-:W-:Y:S01]  /*2c320*/  IMAD.MOV.U32 R59, RZ, RZ, R23 ;  /* 0x000000ffff3b7224 */ /* 0x000fe200078e0017 */
[----:B------:R-:W-:Y:S02]  /*2c330*/  MOV R67, R12 ;  /* 0x0000000c00437202 */ /* 0x000fe40000000f00 */
[----:B------:R-:W-:Y:S01]  /*2c340*/  MOV R6, 0x2c370 ;  /* 0x0002c37000067802 */ /* 0x000fe20000000f00 */
[----:B--2---:R1:W-:Y:S04]  /*2c350*/  STL [R1+0x790], R4 ;  /* 0x0007900401007387 */ /* 0x0043e80000100800 */
[----:B-1----:R-:W-:Y:S05]  /*2c360*/  CALL.REL.NOINC `($_ZN7cutlass13device_kernelIN5flash19enable_sm80_to_sm89INS1_16FlashAttnBwdSm80INS1_25CollectiveMainloopBwdSm80ILi2ELi2EN4cute5tupleIJNS5_1CILi128EEES8_NS7_ILi64EEEEEENS_10bfloat16_tEfNS_4arch4Sm80ELb0ELb0ELb1ELb1ELb1ELb0ELb0ELb0ELi2ELi4ELi4ELi4ELb0EEENS1_21CollectiveEpilogueBwdISA_SB_SD_Li256ELb1ELb0ELi2EEENS1_19SingleTileSchedulerILb1ELb0ELb0ELi128EEEEEEEEEvNT_6ParamsE$_ZN4cute3eso3ESOILb1ELb0EJNS_1CILi1EEENS_5tupleIJNS2_ILi8EEEiiEEENS2_ILi64EEENS4_IJiNS2_ILi144EEENS2_ILi288EEEEEENS2_ILi512EEEEEC2ERKS3_RKS6_RKS7_RKSA_RKSB_) ;  /* 0xfffdcc0000007944 */ /* 0x002fea0003c3ffff */
[----:B-1----:R1:W5:Y:S04]  /*2c370*/  LDL R5, [R1+0x760] ;  /* 0x0007600001057983 */ /* 0x0023680000100800 */
[----:B------:R1:W5:Y:S01]  /*2c380*/  LDL.64 R2, [R1+0x758] ;  /* 0x0007580001027983 */ /* 0x0003620000100a00 */
[----:B------:R-:W-:-:S02]  /*2c390*/  MOV R59, R23 ;  /* 0x00000017003b7202 */ /* 0x000fc40000000f00 */
[----:B------:R-:W-:Y:S02]  /*2c3a0*/  MOV R6, 0x2c3c0 ;  /* 0x0002c3c000067802 */ /* 0x000fe40000000f00 */
[----:B-1---5:R-:W-:Y:S05]  /*2c3b0*/  CALL.REL.NOINC `($_ZN7cutlass13device_kernelIN5flash19enable_sm80_to_sm89INS1_16FlashAttnBwdSm80INS1_25CollectiveMainloopBwdSm80ILi2ELi2EN4cute5tupleIJNS5_1CILi128EEES8_NS7_ILi64EEEEEENS_10bfloat16_tEfNS_4arch4Sm80ELb0ELb0ELb1ELb1ELb1ELb0ELb0ELb0ELi2ELi4ELi4ELi4ELb0EEENS1_21CollectiveEpilogueBwdISA_SB_SD_Li256ELb1ELb0ELi2EEENS1_19SingleTileSchedulerILb1ELb0ELb0ELi128EEEEEEEEEvNT_6ParamsE$_ZN4cute5tupleIJNS0_IJNS_1CILi8EEENS0_IJNS1_ILi2EEES3_S3_EEENS1_ILi1EEES4_S5_EEENS0_IJS5_NS0_IJS2_iiEEENS1_ILi64EEENS0_IJiNS1_ILi144EEENS1_ILi288EEEEEENS1_ILi512EEEEEEEEC2ERKS6_RKSD_) ;  /* 0xfffdfd3000007944 */ /* 0x022fea0003c3ffff */
[----:B------:R1:W5:Y:S04]  /*2c3c0*/  LDL R6, [R1+0x760] ;  /* 0x0007600001067983 */ /* 0x0003680000100800 */
[----:B------:R1:W5:Y:S01]  /*2c3d0*/  LDL.64 R2, [R1+0x758] ;  /* 0x0007580001027983 */ /* 0x0003620000100a00 */
[----:B------:R-:W-:-:S03]  /*2c3e0*/  MOV R4, 0x2c400 ;  /* 0x0002c40000047802 */ /* 0x000fc60000000f00 */
[----:B-1---5:R-:W-:Y:S05]  /*2c3f0*/  CALL.REL.NOINC `($_ZN7cutlass13device_kernelIN5flash19enable_sm80_to_sm89INS1_16FlashAttnBwdSm80INS1_25CollectiveMainloopBwdSm80ILi2ELi2EN4cute5tupleIJNS5_1CILi128EEES8_NS7_ILi64EEEEEENS_10bfloat16_tEfNS_4arch4Sm80ELb0ELb0ELb1ELb1ELb1ELb0ELb0ELb0ELi2ELi4ELi4ELi4ELb0EEENS1_21CollectiveEpilogueBwdISA_SB_SD_Li256ELb1ELb0ELi2EEENS1_19SingleTileSchedulerILb1ELb0ELb0ELi128EEEEEEEEEvNT_6ParamsE$_ZZN4cute7flattenINS_5tupleIJNS_1CILi1EEENS1_IJNS2_ILi8EEEiiEEENS2_ILi64EEENS1_IJiNS2_ILi144EEENS2_ILi288EEEEEENS2_ILi512EEEEEEEEDaRKT_ENKUlRKT_E_clIS5_EEDaSH_) ;  /* 0xfffe401000007944 */ /* 0x022fea0003c3ffff */
[----:B------:R1:W-:Y:S01]  /*2c400*/  STL [R14], R2 ;  /* 0x000000020e007387 */ /* 0x0003e20000100800 */
[----:B------:R-:W-:Y:S02]  /*2c410*/  MOV R5, R6 ;  /* 0x0000000600057202 */ /* 0x000fe40000000f00 */
[----:B------:R-:W-:Y:S01]  /*2c420*/  MOV R4, 0x2c450 ;  /* 0x0002c45000047802 */ /* 0x000fe20000000f00 */
[----:B------:R1:W-:Y:S04]  /*2c430*/  STL [R14+0x4], R3 ;  /* 0x000004030e007387 */ /* 0x0003e80000100800 */
[----:B-1----:R-:W-:Y:S05]  /*2c440*/  CALL.REL.NOINC `($_ZN7cutlass13device_kernelIN5flash19enable_sm80_to_sm89INS1_16FlashAttnBwdSm80INS1_25CollectiveMainloopBwdSm80ILi2ELi2EN4cute5tupleIJNS5_1CILi128EEES8_NS7_ILi64EEEEEENS_10bfloat16_tEfNS_4arch4Sm80ELb0ELb0ELb1ELb1ELb1ELb0ELb0ELb0ELi2ELi4ELi4ELi4ELb0EEENS1_21CollectiveEpilogueBwdISA_SB_SD_Li256ELb1ELb0ELi2EEENS1_19SingleTileSchedulerILb1ELb0ELb0ELi128EEEEEEEEEvNT_6ParamsE$_ZZN4cute7flattenINS_5tupleIJNS_1CILi1EEENS1_IJNS2_ILi8EEEiiEEENS2_ILi64EEENS1_IJiNS2_ILi144EEENS2_ILi288EEEEEENS2_ILi512EEEEEEEEDaRKT_ENKUlRKT_E_clIS9_EEDaSH_) ;  /* 0xfffe3fe000007944 */ /* 0x002fea0003c3ffff */
[----:B------:R1:W-:Y:S01]  /*2c450*/  STL [R1+0x794], R2 ;  /* 0x0007940201007387 */ /* 0x0003e20000100800 */
[----:B------:R-:W-:Y:S01]  /*2c460*/  IMAD.MOV.U32 R59, RZ, RZ, R56 ;  /* 0x000000ffff3b7224 */ /* 0x000fe200078e0038 */
[----:B------:R-:W-:-:S02]  /*2c470*/  MOV R66, R41 ;  /* 0x0000002900427202 */ /* 0x000fc40000000f00 */
[----:B------:R-:W-:Y:S02]  /*2c480*/  MOV R4, 0x2c4a0 ;  /* 0x0002c4a000047802 */ /* 0x000fe40000000f00 */
[----:B-1----:R-:W-:Y:S05]  /*2c490*/  CALL.REL.NOINC `($_ZN7cutlass13device_kernelIN5flash19enable_sm80_to_sm89INS1_16FlashAttnBwdSm80INS1_25CollectiveMainloopBwdSm80ILi2ELi2EN4cute5tupleIJNS5_1CILi128EEES8_NS7_ILi64EEEEEENS_10bfloat16_tEfNS_4arch4Sm80ELb0ELb0ELb1ELb1ELb1ELb0ELb0ELb0ELi2ELi4ELi4ELi4ELb0EEENS1_21CollectiveEpilogueBwdISA_SB_SD_Li256ELb1ELb0ELi2EEENS1_19SingleTileSchedulerILb1ELb0ELb0ELi128EEEEEEEEEvNT_6ParamsE$_ZZN4cute12filter_tupleINS_5tupleIJNS_1CILi1EEENS1_IJNS2_ILi8EEEiiEEENS2_ILi64EEENS1_IJiNS2_ILi144EEENS2_ILi288EEEEEENS2_ILi512EEEEEEZNS_7flattenISB_EEDaRKT_EUlRKT_E_EEDaSF_OT0_ENKUlDpSI_E_clIJNS1_IJS3_EEES5_NS1_IJS6_EEES9_NS1_IJSA_EEEEEEDaSM_) ;  /* 0xfffe085000007944 */ /* 0x002fea0003c3ffff */
[----:B------:R-:W-:Y:S02]  /*2c4a0*/  MOV R59, R23 ;  /* 0x00000017003b7202 */ /* 0x000fe40000000f00 */
[----:B------:R-:W-:Y:S02]  /*2c4b0*/  MOV R6, 0x2c4d0 ;  /* 0x0002c4d000067802 */ /* 0x000fe40000000f00 */
[----:B--2--5:R-:W-:Y:S05]  /*2c4c0*/  CALL.REL.NOINC `($_ZN7cutlass13device_kernelIN5flash19enable_sm80_to_sm89INS1_16FlashAttnBwdSm80INS1_25CollectiveMainloopBwdSm80ILi2ELi2EN4cute5tupleIJNS5_1CILi128EEES8_NS7_ILi64EEEEEENS_10bfloat16_tEfNS_4arch4Sm80ELb0ELb0ELb1ELb1ELb1ELb0ELb0ELb0ELi2ELi4ELi4ELi4ELb0EEENS1_21CollectiveEpilogueBwdISA_SB_SD_Li256ELb1ELb0ELi2EEENS1_19SingleTileSchedulerILb1ELb0ELb0ELi128EEEEEEEEEvNT_6ParamsE$_ZN4cute3eso3ESOILb0ELb1EJiNS_1CILi144EEENS2_ILi512EEEEEC2ERKiRKS3_RKS4_) ;  /* 0xfffdc21000007944 */ /* 0x024fea0003c3ffff */
[----:B------:R-:W2:Y:S01]  /*2c4d0*/  LDL R6, [R1+0x758] ;  /* 0x0007580001067983 */ /* 0x000ea20000100800 */
[----:B-1----:R-:W-:Y:S01]  /*2c4e0*/  IMAD.MOV.U32 R4, RZ, RZ, R44 ;  /* 0x000000ffff047224 */ /* 0x002fe200078e002c */
[----:B------:R-:W-:Y:S02]  /*2c4f0*/  MOV R59, R23 ;  /* 0x00000017003b7202 */ /* 0x000fe40000000f00 */
[----:B------:R-:W-:Y:S01]  /*2c500*/  MOV R8, 0x2c530 ;  /* 0x0002c53000087802 */ /* 0x000fe20000000f00 */
[----:B--2---:R1:W-:Y:S04]  /*2c510*/  STL [R1+0x11ec], R6 ;  /* 0x0011ec0601007387 */ /* 0x0043e80000100800 */
[----:B-1----:R-:W-:Y:S05]  /*2c520*/  CALL.REL.NOINC `($_ZN7cutlass13device_kernelIN5flash19enable_sm80_to_sm89INS1_16FlashAttnBwdSm80INS1_25CollectiveMainloopBwdSm80ILi2ELi2EN4cute5tupleIJNS5_1CILi128EEES8_NS7_ILi64EEEEEENS_10bfloat16_tEfNS_4arch4Sm80ELb0ELb0ELb1ELb1ELb1ELb0ELb0ELb0ELi2ELi4ELi4ELi4ELb0EEENS1_21CollectiveEpilogueBwdISA_SB_SD_Li256ELb1ELb0ELi2EEENS1_19SingleTileSchedulerILb1ELb0ELb0ELi128EEEEEEEEEvNT_6ParamsE$_ZN4cute3eso3ESOILb0ELb0EJiiNS_1CILi144EEENS2_ILi512EEEEEC2ERKiS7_RKS3_RKS4_) ;  /* 0xfffdbaa000007944 */ /* 0x002fea0003c3ffff */
[----:B-1----:R-:W2:Y:S01]  /*2c530*/  LDL.64 R4, [R1+0x758] ;  /* 0x0007580001047983 */ /* 0x002ea20000100a00 */
[----:B------:R-:W-:Y:S01]  /*2c540*/  IMAD.MOV.U32 R3, RZ, RZ, R16 ;  /* 0x000000ffff037224 */ /* 0x000fe200078e0010 */
[----:B------:R-:W-:Y:S01]  /*2c550*/  MOV R8, R42 ;  /* 0x0000002a00087202 */ /* 0x000fe20000000f00 */
[----:B------:R-:W-:Y:S01]  /*2c560*/  IMAD.MOV.U32 R66, RZ, RZ, R23 ;  /* 0x000000ffff427224 */ /* 0x000fe200078e0017 */
[----:B------:R-:W-:Y:S01]  /*2c570*/  MOV R6, 0x2c5a0 ;  /* 0x0002c5a000067802 */ /* 0x000fe20000000f00 */
[----:B--2---:R1:W-:Y:S04]  /*2c580*/  STL.64 [R1+0x788], R4 ;  /* 0x0007880401007387 */ /* 0x0043e80000100a00 */
[----:B-1----:R-:W-:Y:S05]  /*2c590*/  CALL.REL.NOINC `($_ZN7cutlass13device_kernelIN5flash19enable_sm80_to_sm89INS1_16FlashAttnBwdSm80INS1_25CollectiveMainloopBwdSm80ILi2ELi2EN4cute5tupleIJNS5_1CILi128EEES8_NS7_ILi64EEEEEENS_10bfloat16_tEfNS_4arch4Sm80ELb0ELb0ELb1ELb1ELb1ELb0ELb0ELb0ELi2ELi4ELi4ELi4ELb0EEENS1_21CollectiveEpilogueBwdISA_SB_SD_Li256ELb1ELb0ELi2EEENS1_19SingleTileSchedulerILb1ELb0ELb0ELi128EEEEEEEEEvNT_6ParamsE$_ZN4cute3eso3ESOILb0ELb0EJiiiNS_1CILi144EEENS2_ILi512EEEEEC2ERKiS7_S7_RKS3_RKS4_) ;  /* 0xfffdbcd000007944 */ /* 0x002fea0003c3ffff */
        /* <DEDUP_REMOVED lines=9> */
[----:B-1----:R-:W-:Y:S05]  /*2c630*/  CALL.REL.NOINC `($_ZN7cutlass13device_kernelIN5flash19enable_sm80_to_sm89INS1_16FlashAttnBwdSm80INS1_25CollectiveMainloopBwdSm80ILi2ELi2EN4cute5tupleIJNS5_1CILi128EEES8_NS7_ILi64EEEEEENS_10bfloat16_tEfNS_4arch4Sm80ELb0ELb0ELb1ELb1ELb1ELb0ELb0ELb0ELi2ELi4ELi4ELi4ELb0EEENS1_21CollectiveEpilogueBwdISA_SB_SD_Li256ELb1ELb0ELi2EEENS1_19SingleTileSchedulerILb1ELb0ELb0ELi128EEEEEEEEEvNT_6ParamsE$_ZN4cute3eso3ESOILb1ELb0EJNS_1CILi8EEEiiiNS2_ILi144EEENS2_ILi512EEEEEC2ERKS3_RKiSA_SA_RKS4_RKS5_) ;  /* 0xfffdcef000007944 */ /* 0x002fea0003c3ffff */
        /* <DEDUP_REMOVED lines=8> */
[----:B-1----:R-:W-:Y:S05]  /*2c6c0*/  CALL.REL.NOINC `($_ZN7cutlass13device_kernelIN5flash19enable_sm80_to_sm89INS1_16FlashAttnBwdSm80INS1_25CollectiveMainloopBwdSm80ILi2ELi2EN4cute5tupleIJNS5_1CILi128EEES8_NS7_ILi64EEEEEENS_10bfloat16_tEfNS_4arch4Sm80ELb0ELb0ELb1ELb1ELb1ELb0ELb0ELb0ELi2ELi4ELi4ELi4ELb0EEENS1_21CollectiveEpilogueBwdISA_SB_SD_Li256ELb1ELb0ELi2EEENS1_19SingleTileSchedulerILb1ELb0ELb0ELi128EEEEEEEEEvNT_6ParamsE$_ZN4cute3eso3ESOILb1ELb0EJNS_1CILi1EEEiiiNS2_ILi144EEENS2_ILi512EEEEEC2ERKS3_RKiSA_SA_RKS4_RKS5_) ;  /* 0xfffdc9e000007944 */ /* 0x002fea0003c3ffff */
[----:B-1----:R1:W5:Y:S04]  /*2c6d0*/  LDL R5, [R1+0x760] ;  /* 0x0007600001057983 */ /* 0x0023680000100800 */
[----:B------:R1:W5:Y:S01]  /*2c6e0*/  LDL.64 R2, [R1+0x758] ;  /* 0x0007580001027983 */ /* 0x0003620000100a00 */
[----:B------:R-:W-:-:S02]  /*2c6f0*/  MOV R58, R23 ;  /* 0x00000017003a7202 */ /* 0x000fc40000000f00 */
[----:B------:R-:W-:Y:S02]  /*2c700*/  MOV R6, 0x2c720 ;  /* 0x0002c72000067802 */ /* 0x000fe40000000f00 */
[----:B-1---5:R-:W-:Y:S05]  /*2c710*/  CALL.REL.NOINC `($_ZN7cutlass13device_kernelIN5flash19enable_sm80_to_sm89INS1_16FlashAttnBwdSm80INS1_25CollectiveMainloopBwdSm80ILi2ELi2EN4cute5tupleIJNS5_1CILi128EEES8_NS7_ILi64EEEEEENS_10bfloat16_tEfNS_4arch4Sm80ELb0ELb0ELb1ELb1ELb1ELb0ELb0ELb0ELi2ELi4ELi4ELi4ELb0EEENS1_21CollectiveEpilogueBwdISA_SB_SD_Li256ELb1ELb0ELi2EEENS1_19SingleTileSchedulerILb1ELb0ELb0ELi128EEEEEEEEEvNT_6ParamsE$_ZN4cute5tupleIJNS0_IJNS_1CILi16EEENS1_ILi2EEES3_S3_NS1_ILi4EEES3_EEENS0_IJNS1_ILi1EEEiiiNS1_ILi144EEENS1_ILi512EEEEEEEEC2ERKS5_RKS9_) ;  /* 0xfffdf6d000007944 */ /* 0x022fea0003c3ffff */
        /* <DEDUP_REMOVED lines=11> */
[----:B-1----:R-:W-:Y:S05]  /*2c7d0*/  CALL.REL.NOINC `($_ZN7cutlass13device_kernelIN5flash19enable_sm80_to_sm89INS1_16FlashAttnBwdSm80INS1_25CollectiveMainloopBwdSm80ILi2ELi2EN4cute5tupleIJNS5_1CILi128EEES8_NS7_ILi64EEEEEENS_10bfloat16_tEfNS_4arch4Sm80ELb0ELb0ELb1ELb1ELb1ELb0ELb0ELb0ELi2ELi4ELi4ELi4ELb0EEENS1_21CollectiveEpilogueBwdISA_SB_SD_Li256ELb1ELb0ELi2EEENS1_19SingleTileSchedulerILb1ELb0ELb0ELi128EEEEEEEEEvNT_6ParamsE$_ZZN4cute6detail16composition_implINS_5tupleIJNS_1CILi16EEENS3_ILi2EEES5_S5_NS3_ILi4EEES5_EEENS2_IJNS3_ILi1EEEiiiNS3_ILi144EEENS3_ILi512EEEEEENS2_IJNS2_IJS5_S5_EEES6_NS3_ILi8EEEEEENS2_IJNS2_IJNS3_ILi64EEESA_EEES4_NS3_ILi1024EEEEEEEEDaRKT_RKT0_RKT1_RKT2_ENKUlRKT_RKT0_E_clISC_SG_EEDaSX_S10_) ;  /* 0xfffe1aa000007944 */ /* 0x002fea0003c3ffff */
[----:B------:R-:W-:Y:S01]  /*2c7e0*/  IMAD.MOV.U32 R3, RZ, RZ, R17 ;  /* 0x000000ffff037224 */ /* 0x000fe200078e0011 */
[----:B------:R-:W-:Y:S01]  /*2c7f0*/  MOV R5, R46 ;  /* 0x0000002e00057202 */ /* 0x000fe20000000f00 */
[----:B------:R-:W-:Y:S01]  /*2c800*/  IMAD.MOV.U32 R2, RZ, RZ, R41 ;  /* 0x000000ffff027224 */ /* 0x000fe200078e0029 */
[----:B------:R-:W-:-:S02]  /*2c810*/  MOV R17, R56 ;  /* 0x0000003800117202 */ /* 0x000fc40000000f00 */
[----:B------:R-:W-:Y:S02]  /*2c820*/  MOV R16, 0x2c840 ;  /* 0x0002c84000107802 */ /* 0x000fe40000000f00 */
[----:B-1---5:R-:W-:Y:S05]  /*2c830*/  CALL.REL.NOINC `($_ZN7cutlass13device_kernelIN5flash19enable_sm80_to_sm89INS1_16FlashAttnBwdSm80INS1_25CollectiveMainloopBwdSm80ILi2ELi2EN4cute5tupleIJNS5_1CILi128EEES8_NS7_ILi64EEEEEENS_10bfloat16_tEfNS_4arch4Sm80ELb0ELb0ELb1ELb1ELb1ELb0ELb0ELb0ELi2ELi4ELi4ELi4ELb0EEENS1_21CollectiveEpilogueBwdISA_SB_SD_Li256ELb1ELb0ELi2EEENS1_19SingleTileSchedulerILb1ELb0ELb0ELi128EEEEEEEEEvNT_6ParamsE$_ZZN4cute6detail16composition_implINS_5tupleIJNS_1CILi16EEENS3_ILi2EEES5_S5_NS3_ILi4EEES5_EEENS2_IJNS3_ILi1EEEiiiNS3_ILi144EEENS3_ILi512EEEEEENS2_IJNS2_IJS5_S5_EEES6_NS3_ILi8EEEEEENS2_IJNS2_IJNS3_ILi64EEESA_EEES4_NS3_ILi1024EEEEEEEEDaRKT_RKT0_RKT1_RKT2_ENKUlRKT_RKT0_E_clIS6_S4_EEDaSX_S10_) ;  /* 0xfffe17c000007944 */ /* 0x022fea0003c3ffff */
[----:B-----5:R2:W-:Y:S01]  /*2c840*/  STL.64 [R1+0x770], R2 ;  /* 0x0007700201007387 */ /* 0x0205e20000100a00 */
[----:B------:R-:W-:Y:S01]  /*2c850*/  IMAD.MOV.U32 R59, RZ, RZ, R23 ;  /* 0x000000ffff3b7224 */ /* 0x000fe200078e0017 */
[----:B------:R-:W-:Y:S02]  /*2c860*/  MOV R66, R22 ;  /* 0x0000001600427202 */ /* 0x000fe40000000f00 */
[----:B------:R-:W-:Y:S02]  /*2c870*/  MOV R4, 0x2c890 ;  /* 0x0002c89000047802 */ /* 0x000fe40000000f00 */
[----:B-12---:R-:W-:Y:S05]  /*2c880*/  CALL.REL.NOINC `($_ZN7cutlass13device_kernelIN5flash19enable_sm80_to_sm89INS1_16FlashAttnBwdSm80INS1_25CollectiveMainloopBwdSm80ILi2ELi2EN4cute5tupleIJNS5_1CILi128EEES8_NS7_ILi64EEEEEENS_10bfloat16_tEfNS_4arch4Sm80ELb0ELb0ELb1ELb1ELb1ELb0ELb0ELb0ELi2ELi4ELi4ELi4ELb0EEENS1_21CollectiveEpilogueBwdISA_SB_SD_Li256ELb1ELb0ELi2EEENS1_19SingleTileSchedulerILb1ELb0ELb0ELi128EEEEEEEEEvNT_6ParamsE$_ZN4cute3eso3ESOILb0ELb0EJNS_5tupleIJiNS_1CILi512EEEEEENS2_IJiiEEENS3_ILi1024EEEEEC2ERKS5_RKS6_RKS7_) ;  /* 0xfffda9d000007944 */ /* 0x006fea0003c3ffff */
[----:B------:R2:W5:Y:S04]  /*2c890*/  LDL R5, [R1+0x760] ;  /* 0x0007600001057983 */ /* 0x0005680000100800 */
[----:B-1----:R2:W5:Y:S01]  /*2c8a0*/  LDL.64 R2, [R1+0x758] ;  /* 0x0007580001027983 */ /* 0x0025620000100a00 */
[----:B------:R-:W-:Y:S02]  /*2c8b0*/  MOV R59, R23 ;  /* 0x00000017003b7202 */ /* 0x000fe40000000f00 */
[----:B------:R-:W-:-:S02]  /*2c8c0*/  MOV R6, 0x2c8e0 ;  /* 0x0002c8e000067802 */ /* 0x000fc40000000f00 */
[----:B--2--5:R-:W-:Y:S05]  /*2c8d0*/  CALL.REL.NOINC `($_ZN7cutlass13device_kernelIN5flash19enable_sm80_to_sm89INS1_16FlashAttnBwdSm80INS1_25CollectiveMainloopBwdSm80ILi2ELi2EN4cute5tupleIJNS5_1CILi128EEES8_NS7_ILi64EEEEEENS_10bfloat16_tEfNS_4arch4Sm80ELb0ELb0ELb1ELb1ELb1ELb0ELb0ELb0ELi2ELi4ELi4ELi4ELb0EEENS1_21CollectiveEpilogueBwdISA_SB_SD_Li256ELb1ELb0ELi2EEENS1_19SingleTileSchedulerILb1ELb0ELb0ELi128EEEEEEEEEvNT_6ParamsE$_ZN4cute5tupleIJNS0_IJNS0_IJNS_1CILi2EEES2_EEES3_NS1_ILi8EEEEEENS0_IJNS0_IJiNS1_ILi512EEEEEENS0_IJiiEEENS1_ILi1024EEEEEEEEC2ERKS5_RKSA_) ;  /* 0xfffdf2d000007944 */ /* 0x024fea0003c3ffff */
        /* <DEDUP_REMOVED lines=9> */
[----:B-1---5:R-:W-:Y:S05]  /*2c970*/  CALL.REL.NOINC `($_ZN7cutlass13device_kernelIN5flash19enable_sm80_to_sm89INS1_16FlashAttnBwdSm80INS1_25CollectiveMainloopBwdSm80ILi2ELi2EN4cute5tupleIJNS5_1CILi128EEES8_NS7_ILi64EEEEEENS_10bfloat16_tEfNS_4arch4Sm80ELb0ELb0ELb1ELb1ELb1ELb0ELb0ELb0ELi2ELi4ELi4ELi4ELb0EEENS1_21CollectiveEpilogueBwdISA_SB_SD_Li256ELb1ELb0ELi2EEENS1_19SingleTileSchedulerILb1ELb0ELb0ELi128EEEEEEEEEvNT_6ParamsE$_ZN4cute3eso3ESOILb0ELb0EJNS_6LayoutINS_5tupleIJNS3_IJNS_1CILi2EEES5_EEES6_NS4_ILi8EEEEEENS3_IJNS3_IJiNS4_ILi512EEEEEENS3_IJiiEEENS4_ILi1024EEEEEEEEjEEC2ERKSE_RKj) ;  /* 0xfffdaca000007944 */ /* 0x022fea0003c3ffff */
[----:B------:R-:W2:Y:S04]  /*2c980*/  LDL.64 R16, [R1+0x760] ;  /* 0x0007600001107983 */ /* 0x000ea80000100a00 */
[----:B-1----:R1:W5:Y:S01]  /*2c990*/  LDL.64 R4, [R1+0x758] ;  /* 0x0007580001047983 */ /* 0x0023620000100a00 */
[----:B------:R-:W-:Y:S02]  /*2c9a0*/  MOV R9, R23 ;  /* 0x0000001700097202 */ /* 0x000fe40000000f00 */
[----:B------:R-:W-:Y:S01]  /*2c9b0*/  MOV R8, 0x2c9e0 ;  /* 0x0002c9e000087802 */ /* 0x000fe20000000f00 */
[----:B--2---:R-:W-:-:S04]  /*2c9c0*/  IMAD.WIDE.U32 R2, R17, 0x2, R48 ;  /* 0x0000000211027825 */ /* 0x004fc800078e0030 */
[----:B-1---5:R-:W-:Y:S05]  /*2c9d0*/  CALL.REL.NOINC `($_ZN7cutlass13device_kernelIN5flash19enable_sm80_to_sm89INS1_16FlashAttnBwdSm80INS1_25CollectiveMainloopBwdSm80ILi2ELi2EN4cute5tupleIJNS5_1CILi128EEES8_NS7_ILi64EEEEEENS_10bfloat16_tEfNS_4arch4Sm80ELb0ELb0ELb1ELb1ELb1ELb0ELb0ELb0ELi2ELi4ELi4ELi4ELb0EEENS1_21CollectiveEpilogueBwdISA_SB_SD_Li256ELb1ELb0ELi2EEENS1_19SingleTileSchedulerILb1ELb0ELb0ELi128EEEEEEEEEvNT_6ParamsE$_ZN4cute8smem_ptrIPN7cutlass10bfloat16_tEECI1NS_12iter_adaptorIS3_S4_EEES3_) ;  /* 0xfffdfad000007944 */ /* 0x022fea0003c3ffff */
[----:B-1----:R-:W2:Y:S01]  /*2c9e0*/  LDL.64 R2, [R1+0x758] ;  /* 0x0007580001027983 */ /* 0x002ea20000100a00 */
[----:B------:R-:W-:Y:S01]  /*2c9f0*/  IMAD.MOV.U32 R59, RZ, RZ, R23 ;  /* 0x000000ffff3b7224 */ /* 0x000fe200078e0017 */
[----:B------:R-:W-:-:S02]  /*2ca00*/  MOV R66, R22 ;  /* 0x0000001600427202 */ /* 0x000fc40000000f00 */
[----:B------:R-:W-:Y:S01]  /*2ca10*/  MOV R6, 0x2ca40 ;  /* 0x0002ca4000067802 */ /* 0x000fe20000000f00 */
[----:B--2---:R1:W-:Y:S04]  /*2ca20*/  STL.64 [R1+0x770], R2 ;  /* 0x0007700201007387 */ /* 0x0043e80000100a00 */
[----:B-1----:R-:W-:Y:S05]  /*2ca30*/  CALL.REL.NOINC `($_ZN7cutlass13device_kernelIN5flash19enable_sm80_to_sm89INS1_16FlashAttnBwdSm80INS1_25CollectiveMainloopBwdSm80ILi2ELi2EN4cute5tupleIJNS5_1CILi128EEES8_NS7_ILi64EEEEEENS_10bfloat16_tEfNS_4arch4Sm80ELb0ELb0ELb1ELb1ELb1ELb0ELb0ELb0ELi2ELi4ELi4ELi4ELb0EEENS1_21CollectiveEpilogueBwdISA_SB_SD_Li256ELb1ELb0ELi2EEENS1_19SingleTileSchedulerILb1ELb0ELb0ELi128EEEEEEEEEvNT_6ParamsE$_ZN4cute3eso3ESOILb0ELb0EJNS_6LayoutINS_5tupleIJNS3_IJNS_1CILi2EEES5_EEES6_NS4_ILi8EEEEEENS3_IJNS3_IJiNS4_ILi512EEEEEENS3_IJiiEEENS4_ILi1024EEEEEEEENS_10ViewEngineINS_8smem_ptrIPN7cutlass10bfloat16_tEEEEEEEC2ERKSE_RKSL_) ;  /* 0xfffdab5000007944 */ /* 0x002fea0003c3ffff */
[----:B-1----:R1:W5:Y:S04]  /*2ca40*/  LDL R5, [R1+0x75c] ;  /* 0x00075c0001057983 */ /* 0x0023680000100800 */
[----:B------:R1:W5:Y:S01]  /*2ca50*/  LDL R3, [R1+0x760] ;  /* 0x0007600001037983 */ /* 0x0003620000100800 */
[----:B------:R-:W-:-:S03]  /*2ca60*/  MOV R4, 0x2ca80 ;  /* 0x0002ca8000047802 */ /* 0x000fc60000000f00 */
[----:B-1---5:R-:W-:Y:S05]  /*2ca70*/  CALL.REL.NOINC `($_ZN7cutlass13device_kernelIN5flash19enable_sm80_to_sm89INS1_16FlashAttnBwdSm80INS1_25CollectiveMainloopBwdSm80ILi2ELi2EN4cute5tupleIJNS5_1CILi128EEES8_NS7_ILi64EEEEEENS_10bfloat16_tEfNS_4arch4Sm80ELb0ELb0ELb1ELb1ELb1ELb0ELb0ELb0ELi2ELi4ELi4ELi4ELb0EEENS1_21CollectiveEpilogueBwdISA_SB_SD_Li256ELb1ELb0ELi2EEENS1_19SingleTileSchedulerILb1ELb0ELb0ELi128EEEEEEEEEvNT_6ParamsE$_ZZN4cute4takeILi1ELi3ENS_5tupleIJNS1_IJiNS_1CILi512EEEEEENS1_IJiiEEENS2_ILi1024EEEEEEEEDaRKT1_ENKUlDpRKT_E_clIJS5_S6_EEEDaSE_) ;  /* 0xfffe117000007944 */ /* 0x022fea0003c3ffff */
[----:B------:R-:W-:Y:S02]  /*2ca80*/  MOV R4, 0x2caa0 ;  /* 0x0002caa000047802 */ /* 0x000fe40000000f00 */
[----:B-1---5:R-:W-:Y:S05]  /*2ca90*/  CALL.REL.NOINC `($_ZN7cutlass13device_kernelIN5flash19enable_sm80_to_sm89INS1_16FlashAttnBwdSm80INS1_25CollectiveMainloopBwdSm80ILi2ELi2EN4cute5tupleIJNS5_1CILi128EEES8_NS7_ILi64EEEEEENS_10bfloat16_tEfNS_4arch4Sm80ELb0ELb0ELb1ELb1ELb1ELb0ELb0ELb0ELi2ELi4ELi4ELi4ELb0EEENS1_21CollectiveEpilogueBwdISA_SB_SD_Li256ELb1ELb0ELi2EEENS1_19SingleTileSchedulerILb1ELb0ELb0ELi128EEEEEEEEEvNT_6ParamsE$_ZZN4cute16flatten_to_tupleINS_5tupleIJNS1_IJiiEEENS_1CILi1024EEEEEEEEDaRKT_ENKUlRKT_E_clIS2_EEDaSB_) ;  /* 0xfffe0c6000007944 */ /* 0x022fea0003c3ffff */
[----:B------:R1:W-:Y:S01]  /*2caa0*/  STL [R14], R2 ;  /* 0x000000020e007387 */ /* 0x0003e20000100800 */
[----:B------:R-:W-:Y:S02]  /*2cab0*/  MOV R59, R56 ;  /* 0x00000038003b7202 */ /* 0x000fe40000000f00 */
[----:B------:R-:W-:Y:S01]  /*2cac0*/  MOV R4, 0x2caf0 ;  /* 0x0002caf000047802 */ /* 0x000fe20000000f00 */
[----:B------:R1:W-:Y:S04]  /*2cad0*/  STL [R14+0x4], R3 ;  /* 0x000004030e007387 */ /* 0x0003e80000100800 */
[----:B-1----:R-:W-:Y:S05]  /*2cae0*/  CALL.REL.NOINC `($_ZN7cutlass13device_kernelIN5flash19enable_sm80_to_sm89INS1_16FlashAttnBwdSm80INS1_25CollectiveMainloopBwdSm80ILi2ELi2EN4cute5tupleIJNS5_1CILi128EEES8_NS7_ILi64EEEEEENS_10bfloat16_tEfNS_4arch4Sm80ELb0ELb0ELb1ELb1ELb1ELb0ELb0ELb0ELi2ELi4ELi4ELi4ELb0EEENS1_21CollectiveEpilogueBwdISA_SB_SD_Li256ELb1ELb0ELi2EEENS1_19SingleTileSchedulerILb1ELb0ELb0ELi128EEEEEEEEEvNT_6ParamsE$_ZZN4cute12filter_tupleINS_5tupleIJNS1_IJiiEEENS_1CILi1024EEEEEEZNS_16flatten_to_tupleIS5_EEDaRKT_EUlRKT_E_EEDaS9_OT0_ENKUlDpSC_E_clIJS2_NS1_IJS4_EEEEEEDaSG_) ;  /* 0xfffdfcd000007944 */ /* 0x002fea0003c3ffff */
        /* <DEDUP_REMOVED lines=25> */
[----:B-1----:R2:W5:Y:S01]  /*2cc80*/  LD.E R3, [R10.64] ;  /* 0x000000040a037980 */ /* 0x002562000c101900 */
[----:B------:R-:W-:-:S03]  /*2cc90*/  MOV R4, 0x2ccb0 ;  /* 0x0002ccb000047802 */ /* 0x000fc60000000f00 */
[----:B--2--5:R-:W-:Y:S05]  /*2cca0*/  CALL.REL.NOINC `($_ZN7cutlass13device_kernelIN5flash19enable_sm80_to_sm89INS1_16FlashAttnBwdSm80INS1_25CollectiveMainloopBwdSm80ILi2ELi2EN4cute5tupleIJNS5_1CILi128EEES8_NS7_ILi64EEEEEENS_10bfloat16_tEfNS_4arch4Sm80ELb0ELb0ELb1ELb1ELb1ELb0ELb0ELb0ELi2ELi4ELi4ELi4ELb0EEENS1_21CollectiveEpilogueBwdISA_SB_SD_Li256ELb1ELb0ELi2EEENS1_19SingleTileSchedulerILb1ELb0ELb0ELi128EEEEEEEEEvNT_6ParamsE$_ZZN4cute5sliceINS_5tupleIJNS_10UnderscoreES2_S2_iEEENS1_IJNS1_IJNS_1CILi1EEENS4_ILi0EEEEEEiNS4_ILi1024EEENS4_ILi8192EEEEEEEEDaRKT_RKT0_ENKUlRKT_RKT0_E_clIS2_iEEDaSJ_SM_) ;  /* 0xfffe110000007944 */ /* 0x024fea0003c3ffff */
[----:B------:R-:W-:Y:S02]  /*2ccb0*/  MOV R4, 0x2ccd0 ;  /* 0x0002ccd000047802 */ /* 0x000fe40000000f00 */
[----:B-1---5:R-:W-:Y:S05]  /*2ccc0*/  CALL.REL.NOINC `($_ZN7cutlass13device_kernelIN5flash19enable_sm80_to_sm89INS1_16FlashAttnBwdSm80INS1_25CollectiveMainloopBwdSm80ILi2ELi2EN4cute5tupleIJNS5_1CILi128EEES8_NS7_ILi64EEEEEENS_10bfloat16_tEfNS_4arch4Sm80ELb0ELb0ELb1ELb1ELb1ELb0ELb0ELb0ELi2ELi4ELi4ELi4ELb0EEENS1_21CollectiveEpilogueBwdISA_SB_SD_Li256ELb1ELb0ELi2EEENS1_19SingleTileSchedulerILb1ELb0ELb0ELi128EEEEEEEEEvNT_6ParamsE$_ZZN4cute12filter_tupleINS_5tupleIJNS_10UnderscoreES2_S2_iEEENS1_IJNS1_IJNS_1CILi1EEENS4_ILi0EEEEEEiNS4_ILi1024EEENS4_ILi8192EEEEEEZNS_5sliceIS3_SA_EEDaRKT_RKT0_EUlRKT_RKT0_E_EEDaSE_SH_OT1_ENKUlDpSK_E_clIJNS1_IJS7_EEENS1_IJiEEENS1_IJS8_EEENS1_IJEEEEEEDaSR_) ;  /* 0xfffdfd4000007944 */ /* 0x022fea0003c3ffff */
[----:B------:R-:W-:Y:S02]  /*2ccd0*/  MOV R4, 0x2ccf0 ;  /* 0x0002ccf000047802 */ /* 0x000fe40000000f00 */
[----:B-1---5:R-:W-:Y:S05]  /*2cce0*/  CALL.REL.NOINC `($_ZN7cutlass13device_kernelIN5flash19enable_sm80_to_sm89INS1_16FlashAttnBwdSm80INS1_25CollectiveMainloopBwdSm80ILi2ELi2EN4cute5tupleIJNS5_1CILi128EEES8_NS7_ILi64EEEEEENS_10bfloat16_tEfNS_4arch4Sm80ELb0ELb0ELb1ELb1ELb1ELb0ELb0ELb0ELi2ELi4ELi4ELi4ELb0EEENS1_21CollectiveEpilogueBwdISA_SB_SD_Li256ELb1ELb0ELi2EEENS1_19SingleTileSchedulerILb1ELb0ELb0ELi128EEEEEEEEEvNT_6ParamsE$_ZN4cute5tupleIJNS0_IJNS0_IJNS_1CILi8EEENS1_ILi1EEEEEENS1_ILi2EEES2_EEENS0_IJNS0_IJS3_NS1_ILi0EEEEEEiNS1_ILi1024EEEEEEEEC2ERKS6_RKSA_) ;  /* 0xfffdf07000007944 */ /* 0x022fea0003c3ffff */
[----:B------:R1:W5:Y:S01]  /*2ccf0*/  LDL R2, [R1+0x758] ;  /* 0x0007580001027983 */ /* 0x0003620000100800 */
[----:B------:R-:W-:Y:S02]  /*2cd00*/  SHF.L.U32 R6, R5, 0xd, RZ ;  /* 0x0000000d05067819 */ /* 0x000fe400000006ff */
[----:B------:R-:W-:-:S03]  /*2cd10*/  MOV R4, 0x2cd40 ;  /* 0x0002cd4000047802 */ /* 0x000fc60000000f00 */
[----:B------:R1:W-:Y:S04]  /*2cd20*/  STL [R1+0x11e0], R6 ;  /* 0x0011e00601007387 */ /* 0x0003e80000100800 */
[----:B-1---5:R-:W-:Y:S05]  /*2cd30*/  CALL.REL.NOINC `($_ZN7cutlass13device_kernelIN5flash19enable_sm80_to_sm89INS1_16FlashAttnBwdSm80INS1_25CollectiveMainloopBwdSm80ILi2ELi2EN4cute5tupleIJNS5_1CILi128EEES8_NS7_ILi64EEEEEENS_10bfloat16_tEfNS_4arch4Sm80ELb0ELb0ELb1ELb1ELb1ELb0ELb0ELb0ELi2ELi4ELi4ELi4ELb0EEENS1_21CollectiveEpilogueBwdISA_SB_SD_Li256ELb1ELb0ELi2EEENS1_19SingleTileSchedulerILb1ELb0ELb0ELi128EEEEEEEEEvNT_6ParamsE$_ZN4cute3eso3ESOILb0ELb0EJNS_6LayoutINS_5tupleIJNS3_IJNS_1CILi8EEENS4_ILi1EEEEEENS4_ILi2EEES5_EEENS3_IJNS3_IJS6_NS4_ILi0EEEEEEiNS4_ILi1024EEEEEEEEiEEC2ERKSE_RKi) ;  /* 0xfffdae9000007944 */ /* 0x022fea0003c3ffff */
[----:B------:R-:W-:Y:S01]  /*2cd40*/  ULDC.64 UR4, c[0x0][0x118] ;  /* 0x0000460000047ab9 */ /* 0x000fe20000000a00 */
[----:B-1----:R-:W2:Y:S04]  /*2cd50*/  LDL.64 R4, [R1+0x758] ;  /* 0x0007580001047983 */ /* 0x002ea80000100a00 */
[----:B------:R-:W2:Y:S01]  /*2cd60*/  LD.E.64 R2, [R10.64+0x8] ;  /* 0x000008040a027980 */ /* 0x000ea2000c101b00 */
[----:B------:R-:W-:Y:S02]  /*2cd70*/  MOV R9, R23 ;  /* 0x0000001700097202 */ /* 0x000fe40000000f00 */
[----:B------:R-:W-:Y:S01]  /*2cd80*/  MOV R8, 0x2cdb0 ;  /* 0x0002cdb000087802 */ /* 0x000fe20000000f00 */
[----:B--2---:R-:W-:-:S04]  /*2cd90*/  IMAD.WIDE R2, R5, 0x2, R2 ;  /* 0x0000000205027825 */ /* 0x004fc800078e0202 */
[----:B------:R-:W-:Y:S05]  /*2cda0*/  CALL.REL.NOINC `($_ZN7cutlass13device_kernelIN5flash19enable_sm80_to_sm89INS1_16FlashAttnBwdSm80INS1_25CollectiveMainloopBwdSm80ILi2ELi2EN4cute5tupleIJNS5_1CILi128EEES8_NS7_ILi64EEEEEENS_10bfloat16_tEfNS_4arch4Sm80ELb0ELb0ELb1ELb1ELb1ELb0ELb0ELb0ELi2ELi4ELi4ELi4ELb0EEENS1_21CollectiveEpilogueBwdISA_SB_SD_Li256ELb1ELb0ELi2EEENS1_19SingleTileSchedulerILb1ELb0ELb0ELi128EEEEEEEEEvNT_6ParamsE$_ZN4cute8smem_ptrIPN7cutlass10bfloat16_tEECI1NS_12iter_adaptorIS3_S4_EEES3_) ;  /* 0xfffdf70000007944 */ /* 0x000fea0003c3ffff */
[----:B-1----:R-:W2:Y:S01]  /*2cdb0*/  LDL.64 R2, [R1+0x758] ;  /* 0x0007580001027983 */ /* 0x002ea20000100a00 */
[----:B------:R-:W-:-:S02]  /*2cdc0*/  MOV R6, R4 ;  /* 0x0000000400067202 */ /* 0x000fc40000000f00 */
[----:B------:R-:W-:Y:S01]  /*2cdd0*/  MOV R4, 0x2ce00 ;  /* 0x0002ce0000047802 */ /* 0x000fe20000000f00 */
[----:B--2---:R1:W-:Y:S04]  /*2cde0*/  STL.64 [R1+0x770], R2 ;  /* 0x0007700201007387 */ /* 0x0043e80000100a00 */
[----:B-1----:R-:W-:Y:S05]  /*2cdf0*/  CALL.REL.NOINC `($_ZN7cutlass13device_kernelIN5flash19enable_sm80_to_sm89INS1_16FlashAttnBwdSm80INS1_25CollectiveMainloopBwdSm80ILi2ELi2EN4cute5tupleIJNS5_1CILi128EEES8_NS7_ILi64EEEEEENS_10bfloat16_tEfNS_4arch4Sm80ELb0ELb0ELb1ELb1ELb1ELb0ELb0ELb0ELi2ELi4ELi4ELi4ELb0EEENS1_21CollectiveEpilogueBwdISA_SB_SD_Li256ELb1ELb0ELi2EEENS1_19SingleTileSchedulerILb1ELb0ELb0ELi128EEEEEEEEEvNT_6ParamsE$_ZN4cute3eso3ESOILb0ELb0EJNS_6LayoutINS_5tupleIJNS3_IJNS_1CILi8EEENS4_ILi1EEEEEENS4_ILi2EEES5_EEENS3_IJNS3_IJS6_NS4_ILi0EEEEEEiNS4_ILi1024EEEEEEEENS_10ViewEngineINS_8smem_ptrIPN7cutlass10bfloat16_tEEEEEEEC2ERKSE_RKSL_) ;  /* 0xfffdad6000007944 */ /* 0x002fea0003c3ffff */
[----:B-1----:R-:W2:Y:S01]  /*2ce00*/  LDL.64 R2, [R24+0xe0] ;  /* 0x0000e00018027983 */ /* 0x002ea20000100a00 */
[----:B------:R-:W-:-:S03]  /*2ce10*/  ULDC.64 UR4, c[0x0][0x118] ;  /* 0x0000460000047ab9 */ /* 0x000fc60000000a00 */
[----:B------:R1:W5:Y:S04]  /*2ce20*/  LDL R41, [R1+0x758] ;  /* 0x0007580001297983 */ /* 0x0003680000100800 */
[----:B------:R1:W5:Y:S04]  /*2ce30*/  LDL.64 R54, [R1+0x760] ;  /* 0x0007600001367983 */ /* 0x0003680000100a00 */
[----:B------:R1:W5:Y:S04]  /*2ce40*/  LDL.64 R10, [R24+0xc8] ;  /* 0x0000c800180a7983 */ /* 0x0003680000100a00 */
[----:B--2---:R-:W5:Y:S01]  /*2ce50*/  LD.E.64 R2, [R2.64] ;  /* 0x0000000402027980 */ /* 0x004f62000c101b00 */
[----:B------:R-:W-:-:S03]  /*2ce60*/  MOV R6, 0x2ce80 ;  /* 0x0002ce8000067802 */ /* 0x000fc60000000f00 */
[----:B-1---5:R-:W-:Y:S05]  /*2ce70*/  CALL.REL.NOINC `($_ZN7cutlass13device_kernelIN5flash19enable_sm80_to_sm89INS1_16FlashAttnBwdSm80INS1_25CollectiveMainloopBwdSm80ILi2ELi2EN4cute5tupleIJNS5_1CILi128EEES8_NS7_ILi64EEEEEENS_10bfloat16_tEfNS_4arch4Sm80ELb0ELb0ELb1ELb1ELb1ELb0ELb0ELb0ELi2ELi4ELi4ELi4ELb0EEENS1_21CollectiveEpilogueBwdISA_SB_SD_Li256ELb1ELb0ELi2EEENS1_19SingleTileSchedulerILb1ELb0ELb0ELi128EEEEEEEEEvNT_6ParamsE$_ZN4cute3eso3ESOILb1ELb0EJNS_14ComposedLayoutINS_7SwizzleILi3ELi3ELi3EEENS_1CILi0EEENS_6LayoutINS_5tupleIJNS8_IJNS8_IJNS5_ILi4EEENS5_ILi8EEEEEENS8_IJS9_NS5_ILi1EEEEEEEEENS8_IJNS8_IJNS5_ILi2EEESF_SF_EEENS8_IJSF_SA_EEEEEEEEENS8_IJNS8_IJNS8_IJNS5_ILi128EEESC_EEENS8_IJNS5_ILi16EEES6_EEEEEENS8_IJNS8_IJNS5_ILi64EEESA_NS5_ILi512EEEEEENS8_IJNS5_ILi8192EEENS5_ILi1024EEEEEEEEEEEEEEEENS_10ViewEngineINS_8smem_ptrIPN7cutlass10bfloat16_tEEEEEEEC2ERKSY_RKS15_) ;  /* 0xfffdbbf000007944 */ /* 0x022fea0003c3ffff */
        /* <DEDUP_REMOVED lines=29> */
[----:B-12--5:R-:W-:Y:S05]  /*2d050*/  CALL.REL.NOINC `($_ZN7cutlass13device_kernelIN5flash19enable_sm80_to_sm89INS1_16FlashAttnBwdSm80INS1_25CollectiveMainloopBwdSm80ILi2ELi2EN4cute5tupleIJNS5_1CILi128EEES8_NS7_ILi64EEEEEENS_10bfloat16_tEfNS_4arch4Sm80ELb0ELb0ELb1ELb1ELb1ELb0ELb0ELb0ELi2ELi4ELi4ELi4ELb0EEENS1_21CollectiveEpilogueBwdISA_SB_SD_Li256ELb1ELb0ELi2EEENS1_19SingleTileSchedulerILb1ELb0ELb0ELi128EEEEEEEEEvNT_6ParamsE$_ZZN4cute7idx2crdINS_5tupleIJiiNS_1CILi0EEEEEENS1_IJNS1_IJNS2_ILi4EEENS2_ILi8EEEEEES5_NS2_ILi1EEEEEEEEDaRKT_RKT0_ENKUlRKT_RKT0_E_clIiS7_EEDaSI_SL_) ;  /* 0xfffe38b000007944 */ /* 0x026fea0003c3ffff */
[----:B------:R-:W-:Y:S02]  /*2d060*/  MOV R2, 0x2d080 ;  /* 0x0002d08000027802 */ /* 0x000fe40000000f00 */
[----:B-1----:R-:W-:Y:S05]  /*2d070*/  CALL.REL.NOINC `($_ZN7cutlass13device_kernelIN5flash19enable_sm80_to_sm89INS1_16FlashAttnBwdSm80INS1_25CollectiveMainloopBwdSm80ILi2ELi2EN4cute5tupleIJNS5_1CILi128EEES8_NS7_ILi64EEEEEENS_10bfloat16_tEfNS_4arch4Sm80ELb0ELb0ELb1ELb1ELb1ELb0ELb0ELb0ELi2ELi4ELi4ELi4ELb0EEENS1_21CollectiveEpilogueBwdISA_SB_SD_Li256ELb1ELb0ELi2EEENS1_19SingleTileSchedulerILb1ELb0ELb0ELi128EEEEEEEEEvNT_6ParamsE$_ZZN4cute7idx2crdINS_5tupleIJiiNS_1CILi0EEEEEENS1_IJNS1_IJNS2_ILi4EEENS2_ILi8EEEEEES5_NS2_ILi1EEEEEEEEDaRKT_RKT0_ENKUlRKT_RKT0_E_clIiS5_EEDaSI_SL_) ;  /* 0xfffe386000007944 */ /* 0x002fea0003c3ffff */
[----:B------:R1:W-:Y:S01]  /*2d080*/  STL [R14], R6 ;  /* 0x000000060e007387 */ /* 0x0003e20000100800 */
[----:B------:R-:W-:Y:S02]  /*2d090*/  MOV R2, R56 ;  /* 0x0000003800027202 */ /* 0x000fe40000000f00 */
[----:B------:R-:W-:-:S02]  /*2d0a0*/  MOV R70, 0x2d0c0 ;  /* 0x0002d0c000467802 */ /* 0x000fc40000000f00 */
[----:B-1----:R-:W-:Y:S05]  /*2d0b0*/  CALL.REL.NOINC `($_ZN7cutlass13device_kernelIN5flash19enable_sm80_to_sm89INS1_16FlashAttnBwdSm80INS1_25CollectiveMainloopBwdSm80ILi2ELi2EN4cute5tupleIJNS5_1CILi128EEES8_NS7_ILi64EEEEEENS_10bfloat16_tEfNS_4arch4Sm80ELb0ELb0ELb1ELb1ELb1ELb0ELb0ELb0ELi2ELi4ELi4ELi4ELb0EEENS1_21CollectiveEpilogueBwdISA_SB_SD_Li256ELb1ELb0ELi2EEENS1_19SingleTileSchedulerILb1ELb0ELb0ELi128EEEEEEEEEvNT_6ParamsE$_ZZN4cute9transformINS_5tupleIJiiNS_1CILi0EEEEEENS1_IJNS1_IJNS2_ILi4EEENS2_ILi8EEEEEES5_NS2_ILi1EEEEEEZNS_7idx2crdIS4_S9_EEDaRKT_RKT0_EUlRKT_RKT0_E_EEDaSD_SG_OT1_ENKUlDpSJ_E_clIJNS1_IJiiEEEiS3_EEEDaSQ_) ;  /* 0xfffe3fc000007944 */ /* 0x002fea0003c3ffff */
[----:B------:R-:W-:Y:S02]  /*2d0c0*/  MOV R6, 0x2d0e0 ;  /* 0x0002d0e000067802 */ /* 0x000fe40000000f00 */
[----:B--2--5:R-:W-:Y:S05]  /*2d0d0*/  CALL.REL.NOINC `($_ZN7cutlass13device_kernelIN5flash19enable_sm80_to_sm89INS1_16FlashAttnBwdSm80INS1_25CollectiveMainloopBwdSm80ILi2ELi2EN4cute5tupleIJNS5_1CILi128EEES8_NS7_ILi64EEEEEENS_10bfloat16_tEfNS_4arch4Sm80ELb0ELb0ELb1ELb1ELb1ELb0ELb0ELb0ELi2ELi4ELi4ELi4ELb0EEENS1_21CollectiveEpilogueBwdISA_SB_SD_Li256ELb1ELb0ELi2EEENS1_19SingleTileSchedulerILb1ELb0ELb0ELi128EEEEEEEEEvNT_6ParamsE$_ZZN4cute13to_mixed_bitsINS_5tupleIJNS1_IJNS_1CILi4EEENS2_ILi8EEEEEES3_NS2_ILi1EEEEEENS1_IJNS1_IJNS2_ILi128EEENS2_ILi0EEEEEENS2_ILi16EEES9_EEENS1_IJNS1_IJiiEEEiS9_EEEEEDaRKT_RKT0_RKT1_ENKUlRKT_RKT0_RKT1_E_clIS5_SA_SD_EEDaSQ_ST_SW_) ;  /* 0xfffe02e000007944 */ /* 0x024fea0003c3ffff */
[----:B------:R-:W-:Y:S02]  /*2d0e0*/  MOV R6, 0x2d100 ;  /* 0x0002d10000067802 */ /* 0x000fe40000000f00 */
[----:B------:R-:W-:Y:S05]  /*2d0f0*/  CALL.REL.NOINC `($_ZN7cutlass13device_kernelIN5flash19enable_sm80_to_sm89INS1_16FlashAttnBwdSm80INS1_25CollectiveMainloopBwdSm80ILi2ELi2EN4cute5tupleIJNS5_1CILi128EEES8_NS7_ILi64EEEEEENS_10bfloat16_tEfNS_4arch4Sm80ELb0ELb0ELb1ELb1ELb1ELb0ELb0ELb0ELi2ELi4ELi4ELi4ELb0EEENS1_21CollectiveEpilogueBwdISA_SB_SD_Li256ELb1ELb0ELi2EEENS1_19SingleTileSchedulerILb1ELb0ELb0ELi128EEEEEEEEEvNT_6ParamsE$_ZZN4cute13to_mixed_bitsINS_5tupleIJNS1_IJNS_1CILi4EEENS2_ILi8EEEEEES3_NS2_ILi1EEEEEENS1_IJNS1_IJNS2_ILi128EEENS2_ILi0EEEEEENS2_ILi16EEES9_EEENS1_IJNS1_IJiiEEEiS9_EEEEEDaRKT_RKT0_RKT1_ENKUlRKT_RKT0_RKT1_E_clIS3_SB_iEEDaSQ_ST_SW_) ;  /* 0xfffe027000007944 */ /* 0x000fea0003c3ffff */
[----:B------:R-:W-:Y:S02]  /*2d100*/  MOV R5, R2 ;  /* 0x0000000200057202 */ /* 0x000fe40000000f00 */
[----:B------:R-:W-:-:S02]  /*2d110*/  MOV R2, 0x2d130 ;  /* 0x0002d13000027802 */ /* 0x000fc40000000f00 */
[----:B------:R-:W-:Y:S05]  /*2d120*/  CALL.REL.NOINC `($_ZN7cutlass13device_kernelIN5flash19enable_sm80_to_sm89INS1_16FlashAttnBwdSm80INS1_25CollectiveMainloopBwdSm80ILi2ELi2EN4cute5tupleIJNS5_1CILi128EEES8_NS7_ILi64EEEEEENS_10bfloat16_tEfNS_4arch4Sm80ELb0ELb0ELb1ELb1ELb1ELb0ELb0ELb0ELi2ELi4ELi4ELi4ELb0EEENS1_21CollectiveEpilogueBwdISA_SB_SD_Li256ELb1ELb0ELi2EEENS1_19SingleTileSchedulerILb1ELb0ELb0ELi128EEEEEEEEEvNT_6ParamsE$_ZZN4cute13to_mixed_bitsINS_5tupleIJNS1_IJNS_1CILi4EEENS2_ILi8EEEEEES3_NS2_ILi1EEEEEENS1_IJNS1_IJNS2_ILi128EEENS2_ILi0EEEEEENS2_ILi16EEES9_EEENS1_IJNS1_IJiiEEEiS9_EEEEEDaRKT_RKT0_RKT1_ENKUlDpRKT_E_clIJNS_9MixedBitsILj0ELj384EEENSU_ILj0ELj48EEENS2_ILj0EEEEEEDaSR_) ;  /* 0xfffe01f000007944 */ /* 0x000fea0003c3ffff */
[----:B------:R-:W-:Y:S02]  /*2d130*/  SHF.R.S32.HI R5, RZ, 0x1f, R4 ;  /* 0x0000001fff057819 */ /* 0x000fe40000011404 */
[----:B------:R-:W-:-:S02]  /*2d140*/  LOP3.LUT R3, R3, 0x1b0, RZ, 0xc0, !PT ;  /* 0x000001b003037812 */ /* 0x000fc400078ec0ff */
[----:B------:R-:W-:Y:S02]  /*2d150*/  LEA.HI R5, R5, R4, RZ, 0x2 ;  /* 0x0000000405057211 */ /* 0x000fe400078f10ff */
[----:B------:R-:W-:Y:S02]  /*2d160*/  MOV R4, 0x2d1a0 ;  /* 0x0002d1a000047802 */ /* 0x000fe40000000f00 */
[----:B------:R-:W-:-:S05]  /*2d170*/  SHF.R.S32.HI R2, RZ, 0x2, R5 ;  /* 0x00000002ff027819 */ /* 0x000fca0000011405 */
[----:B------:R1:W-:Y:S02]  /*2d180*/  STL [R1+0x77c], R2 ;  /* 0x00077c0201007387 */ /* 0x0003e40000100800 */
[----:B-1----:R-:W-:Y:S05]  /*2d190*/  CALL.REL.NOINC `($_ZN7cutlass13device_kernelIN5flash19enable_sm80_to_sm89INS1_16FlashAttnBwdSm80INS1_25CollectiveMainloopBwdSm80ILi2ELi2EN4cute5tupleIJNS5_1CILi128EEES8_NS7_ILi64EEEEEENS_10bfloat16_tEfNS_4arch4Sm80ELb0ELb0ELb1ELb1ELb1ELb0ELb0ELb0ELi2ELi4ELi4ELi4ELb0EEENS1_21CollectiveEpilogueBwdISA_SB_SD_Li256ELb1ELb0ELi2EEENS1_19SingleTileSchedulerILb1ELb0ELb0ELi128EEEEEEEEEvNT_6ParamsE$_ZN4cute5tupleIJNS_7SwizzleILi3ELi3ELi3EEENS_9MixedBitsILj0ELj432EEENS_6LayoutINS0_IJNS0_IJNS_1CILi2EEES7_S7_EEES7_NS6_ILi8EEEEEENS0_IJNS0_IJNS6_ILi64EEES9_NS6_ILi512EEEEEENS6_ILi8192EEENS6_ILi1024EEEEEEEEEEC2ERKS2_RKS4_RKSH_) ;  /* 0xfffdf0f000007944 */ /* 0x002fea0003c3ffff */
[----:B-1----:R1:W5:Y:S01]  /*2d1a0*/  LDL R2, [R1+0x758] ;  /* 0x0007580001027983 */ /* 0x0023620000100800 */
[----:B------:R-:W-:-:S03]  /*2d1b0*/  MOV R4, 0x2d1d0 ;  /* 0x0002d1d000047802 */ /* 0x000fc60000000f00 */
[----:B-1---5:R-:W-:Y:S05]  /*2d1c0*/  CALL.REL.NOINC `($_ZN7cutlass13device_kernelIN5flash19enable_sm80_to_sm89INS1_16FlashAttnBwdSm80INS1_25CollectiveMainloopBwdSm80ILi2ELi2EN4cute5tupleIJNS5_1CILi128EEES8_NS7_ILi64EEEEEENS_10bfloat16_tEfNS_4arch4Sm80ELb0ELb0ELb1ELb1ELb1ELb0ELb0ELb0ELi2ELi4ELi4ELi4ELb0EEENS1_21CollectiveEpilogueBwdISA_SB_SD_Li256ELb1ELb0ELi2EEENS1_19SingleTileSchedulerILb1ELb0ELb0ELi128EEEEEEEEEvNT_6ParamsE$_ZN4cute3eso3ESOILb0ELb0EJNS_14ComposedLayoutINS_7SwizzleILi3ELi3ELi3EEENS_9MixedBitsILj0ELj432EEENS_6LayoutINS_5tupleIJNS8_IJNS_1CILi2EEESA_SA_EEESA_NS9_ILi8EEEEEENS8_IJNS8_IJNS9_ILi64EEESC_NS9_ILi512EEEEEENS9_ILi8192EEENS9_ILi1024EEEEEEEEEEiEEC2ERKSL_RKi) ;  /* 0xfffd9de000007944 */ /* 0x022fea0003c3ffff */
[----:B-1----:R-:W2:Y:S01]  /*2d1d0*/  LDL.64 R4, [R1+0x758] ;  /* 0x0007580001047983 */ /* 0x002ea20000100a00 */
[----:B------:R-:W-:Y:S02]  /*2d1e0*/  MOV R9, R23 ;  /* 0x0000001700097202 */ /* 0x000fe40000000f00 */
[----:B------:R-:W-:Y:S01]  /*2d1f0*/  MOV R8, 0x2d220 ;  /* 0x0002d22000087802 */ /* 0x000fe20000000f00 */
[----:B--2---:R-:W-:-:S04]  /*2d200*/  IMAD.WIDE R2, R5, 0x2, R16 ;  /* 0x0000000205027825 */ /* 0x004fc800078e0210 */
[----:B------:R-:W-:Y:S05]  /*2d210*/  CALL.REL.NOINC `($_ZN7cutlass13device_kernelIN5flash19enable_sm80_to_sm89INS1_16FlashAttnBwdSm80INS1_25CollectiveMainloopBwdSm80ILi2ELi2EN4cute5tupleIJNS5_1CILi128EEES8_NS7_ILi64EEEEEENS_10bfloat16_tEfNS_4arch4Sm80ELb0ELb0ELb1ELb1ELb1ELb0ELb0ELb0ELi2ELi4ELi4ELi4ELb0EEENS1_21CollectiveEpilogueBwdISA_SB_SD_Li256ELb1ELb0ELi2EEENS1_19SingleTileSchedulerILb1ELb0ELb0ELi128EEEEEEEEEvNT_6ParamsE$_ZN4cute8smem_ptrIPN7cutlass10bfloat16_tEECI1NS_12iter_adaptorIS3_S4_EEES3_) ;  /* 0xfffdf29000007944 */ /* 0x000fea0003c3ffff */
[----:B-1----:R-:W2:Y:S01]  /*2d220*/  LDL.64 R2, [R1+0x758] ;  /* 0x0007580001027983 */ /* 0x002ea20000100a00 */
[----:B------:R-:W-:Y:S02]  /*2d230*/  MOV R6, R4 ;  /* 0x0000000400067202 */ /* 0x000fe40000000f00 */
[----:B------:R-:W-:Y:S01]  /*2d240*/  MOV R4, 0x2d270 ;  /* 0x0002d27000047802 */ /* 0x000fe20000000f00 */
[----:B--2---:R1:W-:Y:S04]  /*2d250*/  STL.64 [R1+0x770], R2 ;  /* 0x0007700201007387 */ /* 0x0043e80000100a00 */
[----:B-1----:R-:W-:Y:S05]  /*2d260*/  CALL.REL.NOINC `($_ZN7cutlass13device_kernelIN5flash19enable_sm80_to_sm89INS1_16FlashAttnBwdSm80INS1_25CollectiveMainloopBwdSm80ILi2ELi2EN4cute5tupleIJNS5_1CILi128EEES8_NS7_ILi64EEEEEENS_10bfloat16_tEfNS_4arch4Sm80ELb0ELb0ELb1ELb1ELb1ELb0ELb0ELb0ELi2ELi4ELi4ELi4ELb0EEENS1_21CollectiveEpilogueBwdISA_SB_SD_Li256ELb1ELb0ELi2EEENS1_19SingleTileSchedulerILb1ELb0ELb0ELi128EEEEEEEEEvNT_6ParamsE$_ZN4cute3eso3ESOILb0ELb0EJNS_14ComposedLayoutINS_7SwizzleILi3ELi3ELi3EEENS_9MixedBitsILj0ELj432EEENS_6LayoutINS_5tupleIJNS8_IJNS_1CILi2EEESA_SA_EEESA_NS9_ILi8EEEEEENS8_IJNS8_IJNS9_ILi64EEESC_NS9_ILi512EEEEEENS9_ILi8192EEENS9_ILi1024EEEEEEEEEENS_10ViewEngineINS_8smem_ptrIPN7cutlass10bfloat16_tEEEEEEEC2ERKSL_RKSS_) ;  /* 0xfffd9cd000007944 */ /* 0x002fea0003c3ffff */
        /* <DEDUP_REMOVED lines=23> */
[----:B--2--5:R-:W-:Y:S05]  /*2d3e0*/  CALL.REL.NOINC `($_ZN7cutlass13device_kernelIN5flash19enable_sm80_to_sm89INS1_16FlashAttnBwdSm80INS1_25CollectiveMainloopBwdSm80ILi2ELi2EN4cute5tupleIJNS5_1CILi128EEES8_NS7_ILi64EEEEEENS_10bfloat16_tEfNS_4arch4Sm80ELb0ELb0ELb1ELb1ELb1ELb0ELb0ELb0ELi2ELi4ELi4ELi4ELb0EEENS1_21CollectiveEpilogueBwdISA_SB_SD_Li256ELb1ELb0ELi2EEENS1_19SingleTileSchedulerILb1ELb0ELb0ELi128EEEEEEEEEvNT_6ParamsE$_ZN4cute3eso3ESOILb1ELb0EJNS_6LayoutINS_5tupleIJNS3_IJNS_1CILi8EEENS4_ILi1EEEEEENS4_ILi2EEES5_EEENS3_IJNS3_IJS6_NS4_ILi0EEEEEENS4_ILi64EEES5_EEEEENS_10ViewEngineIPN7cutlass10bfloat16_tEEEEEC2ERKSE_RKSJ_) ;  /* 0xfffde2e000007944 */ /* 0x024fea0003c3ffff */
[----:B------:R2:W5:Y:S01]  /*2d3f0*/  LDL.64 R50, [R1+0x758] ;  /* 0x0007580001327983 */ /* 0x0005620000100a00 */
[----:B-1----:R-:W-:Y:S01]  /*2d400*/  IMAD.MOV.U32 R6, RZ, RZ, R46 ;  /* 0x000000ffff067224 */ /* 0x002fe200078e002e */
[----:B------:R-:W-:Y:S01]  /*2d410*/  MOV R3, R47 ;  /* 0x0000002f00037202 */ /* 0x000fe20000000f00 */
[----:B------:R-:W-:Y:S01]  /*2d420*/  IMAD.MOV.U32 R66, RZ, RZ, R23 ;  /* 0x000000ffff427224 */ /* 0x000fe200078e0017 */
[----:B------:R-:W-:Y:S02]  /*2d430*/  MOV R4, 0x2d450 ;  /* 0x0002d45000047802 */ /* 0x000fe40000000f00 */
[----:B--2--5:R-:W-:Y:S05]  /*2d440*/  CALL.REL.NOINC `($_ZN7cutlass13device_kernelIN5flash19enable_sm80_to_sm89INS1_16FlashAttnBwdSm80INS1_25CollectiveMainloopBwdSm80ILi2ELi2EN4cute5tupleIJNS5_1CILi128EEES8_NS7_ILi64EEEEEENS_10bfloat16_tEfNS_4arch4Sm80ELb0ELb0ELb1ELb1ELb1ELb0ELb0ELb0ELi2ELi4ELi4ELi4ELb0EEENS1_21CollectiveEpilogueBwdISA_SB_SD_Li256ELb1ELb0ELi2EEENS1_19SingleTileSchedulerILb1ELb0ELb0ELi128EEEEEEEEEvNT_6ParamsE$_ZN4cute3eso3ESOILb1ELb0EJNS_6LayoutINS_5tupleIJNS3_IJNS3_IJNS_1CILi4EEENS4_ILi2EEEEEENS4_ILi1EEEEEES6_NS4_ILi8EEEEEENS3_IJNS3_IJNS3_IJS8_NS4_ILi32EEEEEENS4_ILi0EEEEEENS4_ILi64EEES5_EEEEENS_10ViewEngineIPN7cutlass10bfloat16_tEEEEEC2ERKSI_RKSN_) ;  /* 0xfffdceb000007944 */ /* 0x024fea0003c3ffff */
[----:B------:R-:W-:Y:S01]  /*2d450*/  ULDC.64 UR4, c[0x0][0x118] ;  /* 0x0000460000047ab9 */ /* 0x000fe20000000a00 */
[----:B------:R2:W5:Y:S04]  /*2d460*/  LDL.64 R48, [R1+0x758] ;  /* 0x0007580001307983 */ /* 0x0005680000100a00 */
[----:B-1----:R2:W5:Y:S01]  /*2d470*/  LD.E.64 R2, [R52.64] ;  /* 0x0000000434027980 */ /* 0x002562000c101b00 */
[----:B------:R-:W-:-:S02]  /*2d480*/  MOV R9, R23 ;  /* 0x0000001700097202 */ /* 0x000fc40000000f00 */
[----:B------:R-:W-:Y:S02]  /*2d490*/  MOV R8, 0x2d4b0 ;  /* 0x0002d4b000087802 */ /* 0x000fe40000000f00 */
[----:B--2--5:R-:W-:Y:S05]  /*2d4a0*/  CALL.REL.NOINC `($_ZN7cutlass13device_kernelIN5flash19enable_sm80_to_sm89INS1_16FlashAttnBwdSm80INS1_25CollectiveMainloopBwdSm80ILi2ELi2EN4cute5tupleIJNS5_1CILi128EEES8_NS7_ILi64EEEEEENS_10bfloat16_tEfNS_4arch4Sm80ELb0ELb0ELb1ELb1ELb1ELb0ELb0ELb0ELi2ELi4ELi4ELi4ELb0EEENS1_21CollectiveEpilogueBwdISA_SB_SD_Li256ELb1ELb0ELi2EEENS1_19SingleTileSchedulerILb1ELb0ELb0ELi128EEEEEEEEEvNT_6ParamsE$_ZN4cute8smem_ptrIPN7cutlass10bfloat16_tEECI1NS_12iter_adaptorIS3_S4_EEES3_) ;  /* 0xfffdf00000007944 */ /* 0x024fea0003c3ffff */
[----:B-1----:R1:W5:Y:S01]  /*2d4b0*/  LDL.64 R2, [R1+0x758] ;  /* 0x0007580001027983 */ /* 0x0023620000100a00 */
[----:B------:R-:W-:-:S03]  /*2d4c0*/  MOV R6, 0x2d4e0 ;  /* 0x0002d4e000067802 */ /* 0x000fc60000000f00 */
[----:B-1---5:R-:W-:Y:S05]  /*2d4d0*/  CALL.REL.NOINC `($_ZN7cutlass13device_kernelIN5flash19enable_sm80_to_sm89INS1_16FlashAttnBwdSm80INS1_25CollectiveMainloopBwdSm80ILi2ELi2EN4cute5tupleIJNS5_1CILi128EEES8_NS7_ILi64EEEEEENS_10bfloat16_tEfNS_4arch4Sm80ELb0ELb0ELb1ELb1ELb1ELb0ELb0ELb0ELi2ELi4ELi4ELi4ELb0EEENS1_21CollectiveEpilogueBwdISA_SB_SD_Li256ELb1ELb0ELi2EEENS1_19SingleTileSchedulerILb1ELb0ELb0ELi128EEEEEEEEEvNT_6ParamsE$_ZN4cute3eso3ESOILb1ELb0EJNS_6LayoutINS_5tupleIJNS3_IJNS_1CILi8EEENS4_ILi1EEEEEENS4_ILi2EEEEEENS3_IJNS3_IJS6_NS4_ILi0EEEEEENS4_ILi8192EEEEEEEENS_10ViewEngineINS_8smem_ptrIPN7cutlass10bfloat16_tEEEEEEEC2ERKSE_RKSL_) ;  /* 0xfffde02000007944 */ /* 0x022fea0003c3ffff */
[----:B-1----:R1:W5:Y:S01]  /*2d4e0*/  LDL.64 R4, [R1+0x758] ;  /* 0x0007580001047983 */ /* 0x0023620000100a00 */
[----:B------:R-:W-:Y:S01]  /*2d4f0*/  IMAD.MOV.U32 R8, RZ, RZ, R50 ;  /* 0x000000ffff087224 */ /* 0x000fe200078e0032 */
[----:B------:R-:W-:Y:S02]  /*2d500*/  MOV R3, R51 ;  /* 0x0000003300037202 */ /* 0x000fe40000000f00 */
[----:B------:R-:W-:Y:S02]  /*2d510*/  MOV R6, 0x2d530 ;  /* 0x0002d53000067802 */ /* 0x000fe40000000f00 */
[----:B-1---5:R-:W-:Y:S05]  /*2d520*/  CALL.REL.NOINC `($_ZN7cutlass13device_kernelIN5flash19enable_sm80_to_sm89INS1_16FlashAttnBwdSm80INS1_25CollectiveMainloopBwdSm80ILi2ELi2EN4cute5tupleIJNS5_1CILi128EEES8_NS7_ILi64EEEEEENS_10bfloat16_tEfNS_4arch4Sm80ELb0ELb0ELb1ELb1ELb1ELb0ELb0ELb0ELi2ELi4ELi4ELi4ELb0EEENS1_21CollectiveEpilogueBwdISA_SB_SD_Li256ELb1ELb0ELi2EEENS1_19SingleTileSchedulerILb1ELb0ELb0ELi128EEEEEEEEEvNT_6ParamsE$_ZN4cute3eso3ESOILb1ELb0EJNS_6LayoutINS_5tupleIJNS3_IJNS_1CILi8EEENS4_ILi1EEEEEENS4_ILi2EEEEEENS3_IJNS3_IJS6_NS4_ILi0EEEEEENS4_ILi64EEEEEEEENS_10ViewEngineIPN7cutlass10bfloat16_tEEEEEC2ERKSE_RKSJ_) ;  /* 0xfffddf4000007944 */ /* 0x022fea0003c3ffff */
[----:B-1----:R1:W5:Y:S01]  /*2d530*/  LDL.64 R2, [R1+0x758] ;  /* 0x0007580001027983 */ /* 0x0023620000100a00 */
[----:B------:R-:W-:Y:S02]  /*2d540*/  MOV R7, R5 ;  /* 0x0000000500077202 */ /* 0x000fe40000000f00 */
[----:B------:R-:W-:Y:S02]  /*2d550*/  MOV R6, 0x2d570 ;  /* 0x0002d57000067802 */ /* 0x000fe40000000f00 */
[----:B-1---5:R-:W-:Y:S05]  /*2d560*/  CALL.REL.NOINC `($_ZN7cutlass13device_kernelIN5flash19enable_sm80_to_sm89INS1_16FlashAttnBwdSm80INS1_25CollectiveMainloopBwdSm80ILi2ELi2EN4cute5tupleIJNS5_1CILi128EEES8_NS7_ILi64EEEEEENS_10bfloat16_tEfNS_4arch4Sm80ELb0ELb0ELb1ELb1ELb1ELb0ELb0ELb0ELi2ELi4ELi4ELi4ELb0EEENS1_21CollectiveEpilogueBwdISA_SB_SD_Li256ELb1ELb0ELi2EEENS1_19SingleTileSchedulerILb1ELb0ELb0ELi128EEEEEEEEEvNT_6ParamsE$_ZN4cute3eso3ESOILb1ELb0EJNS_6LayoutINS_5tupleIJNS3_IJNS_1CILi8EEENS4_ILi1EEEEEENS3_IJNS4_ILi2EEEEEEEEENS3_IJNS3_IJS6_NS4_ILi0EEEEEENS3_IJNS4_ILi8192EEEEEEEEEEENS_10ViewEngineINS_8smem_ptrIPN7cutlass10bfloat16_tEEEEEEEC2ERKSG_RKSN_) ;  /* 0xfffddd0000007944 */ /* 0x022fea0003c3ffff */
[----:B-1----:R1:W5:Y:S01]  /*2d570*/  LDL.64 R4, [R1+0x758] ;  /* 0x0007580001047983 */ /* 0x0023620000100a00 */
[----:B------:R-:W-:Y:S02]  /*2d580*/  MOV R8, R2 ;  /* 0x0000000200087202 */ /* 0x000fe40000000f00 */
[----:B------:R-:W-:-:S02]  /*2d590*/  MOV R6, 0x2d5b0 ;  /* 0x0002d5b000067802 */ /* 0x000fc40000000f00 */
[----:B-1---5:R-:W-:Y:S05]  /*2d5a0*/  CALL.REL.NOINC `($_ZN7cutlass13device_kernelIN5flash19enable_sm80_to_sm89INS1_16FlashAttnBwdSm80INS1_25CollectiveMainloopBwdSm80ILi2ELi2EN4cute5tupleIJNS5_1CILi128EEES8_NS7_ILi64EEEEEENS_10bfloat16_tEfNS_4arch4Sm80ELb0ELb0ELb1ELb1ELb1ELb0ELb0ELb0ELi2ELi4ELi4ELi4ELb0EEENS1_21CollectiveEpilogueBwdISA_SB_SD_Li256ELb1ELb0ELi2EEENS1_19SingleTileSchedulerILb1ELb0ELb0ELi128EEEEEEEEEvNT_6ParamsE$_ZN4cute3eso3ESOILb1ELb0EJNS_6LayoutINS_5tupleIJNS3_IJNS_1CILi8EEENS4_ILi1EEEEEENS3_IJNS4_ILi2EEEEEEEEENS3_IJNS3_IJS6_NS4_ILi0EEEEEENS3_IJNS4_ILi64EEEEEEEEEEENS_10ViewEngineIPN7cutlass10bfloat16_tEEEEEC2ERKSG_RKSL_) ;  /* 0xfffddc7000007944 */ /* 0x022fea0003c3ffff */
[----:B-1----:R1:W5:Y:S01]  /*2d5b0*/  LDL.64 R2, [R1+0x758] ;  /* 0x0007580001027983 */ /* 0x0023620000100a00 */
[----:B------:R-:W-:-:S03]  /*2d5c0*/  MOV R8, 0x2d5e0 ;  /* 0x0002d5e000087802 */ /* 0x000fc60000000f00 */
[----:B-1---5:R-:W-:Y:S05]  /*2d5d0*/  CALL.REL.NOINC `($_ZN7cutlass13device_kernelIN5flash19enable_sm80_to_sm89INS1_16FlashAttnBwdSm80INS1_25CollectiveMainloopBwdSm80ILi2ELi2EN4cute5tupleIJNS5_1CILi128EEES8_NS7_ILi64EEEEEENS_10bfloat16_tEfNS_4arch4Sm80ELb0ELb0ELb1ELb1ELb1ELb0ELb0ELb0ELi2ELi4ELi4ELi4ELb0EEENS1_21CollectiveEpilogueBwdISA_SB_SD_Li256ELb1ELb0ELi2EEENS1_19SingleTileSchedulerILb1ELb0ELb0ELi128EEEEEEEEEvNT_6ParamsE$_ZN4cute3eso3ESOILb1ELb0EJNS_6LayoutINS_5tupleIJNS3_IJNS3_IJNS_1CILi8EEENS4_ILi1EEEEEES6_EEENS3_IJNS3_IJS6_S6_EEENS4_ILi2EEEEEEEEENS3_IJNS3_IJNS3_IJS6_NS4_ILi0EEEEEESD_EEENS3_IJNS3_IJSD_SD_EEENS4_ILi64EEEEEEEEEEENS_10ViewEngineIPN7cutlass10bfloat16_tEEEEEC2ERKSK_RKSP_) ;  /* 0xfffdce1000007944 */ /* 0x022fea0003c3ffff */
[----:B-1----:R1:W5:Y:S01]  /*2d5e0*/  LDL.64 R2, [R1+0x758] ;  /* 0x0007580001027983 */ /* 0x0023620000100a00 */
[----:B------:R-:W-:-:S02]  /*2d5f0*/  MOV R7, R5 ;  /* 0x0000000500077202 */ /* 0x000fc40000000f00 */
[----:B------:R-:W-:Y:S02]  /*2d600*/  MOV R6, 0x2d620 ;  /* 0x0002d62000067802 */ /* 0x000fe40000000f00 */
[----:B-1---5:R-:W-:Y:S05]  /*2d610*/  CALL.REL.NOINC `($_ZN7cutlass13device_kernelIN5flash19enable_sm80_to_sm89INS1_16FlashAttnBwdSm80INS1_25CollectiveMainloopBwdSm80ILi2ELi2EN4cute5tupleIJNS5_1CILi128EEES8_NS7_ILi64EEEEEENS_10bfloat16_tEfNS_4arch4Sm80ELb0ELb0ELb1ELb1ELb1ELb0ELb0ELb0ELi2ELi4ELi4ELi4ELb0EEENS1_21CollectiveEpilogueBwdISA_SB_SD_Li256ELb1ELb0ELi2EEENS1_19SingleTileSchedulerILb1ELb0ELb0ELi128EEEEEEEEEvNT_6ParamsE$_ZN4cute3eso3ESOILb1ELb0EJNS_6LayoutINS_5tupleIJNS3_IJNS3_IJNS_1CILi8EEENS4_ILi1EEEEEES6_EEENS3_IJNS3_IJS6_S6_EEENS4_ILi2EEEEEEEEENS3_IJNS3_IJNS3_IJS6_NS4_ILi0EEEEEESD_EEENS3_IJNS3_IJSD_SD_EEENS4_ILi8192EEEEEEEEEEENS_10ViewEngineINS_8smem_ptrIPN7cutlass10bfloat16_tEEEEEEEC2ERKSK_RKSR_) ;  /* 0xfffdce1000007944 */ /* 0x022fea0003c3ffff */
[----:B-1----:R1:W5:Y:S01]  /*2d620*/  LDL.64 R4, [R1+0x758] ;  /* 0x0007580001047983 */ /* 0x0023620000100a00 */
[----:B------:R-:W-:Y:S02]  /*2d630*/  MOV R8, R2 ;  /* 0x0000000200087202 */ /* 0x000fe40000000f00 */
[----:B------:R-:W-:Y:S02]  /*2d640*/  MOV R6, 0x2d660 ;  /* 0x0002d66000067802 */ /* 0x000fe40000000f00 */
[----:B-1---5:R-:W-:Y:S05]  /*2d650*/  CALL.REL.NOINC `($_ZN7cutlass13device_kernelIN5flash19enable_sm80_to_sm89INS1_16FlashAttnBwdSm80INS1_25CollectiveMainloopBwdSm80ILi2ELi2EN4cute5tupleIJNS5_1CILi128EEES8_NS7_ILi64EEEEEENS_10bfloat16_tEfNS_4arch4Sm80ELb0ELb0ELb1ELb1ELb1ELb0ELb0ELb0ELi2ELi4ELi4ELi4ELb0EEENS1_21CollectiveEpilogueBwdISA_SB_SD_Li256ELb1ELb0ELi2EEENS1_19SingleTileSchedulerILb1ELb0ELb0ELi128EEEEEEEEEvNT_6ParamsE$_ZN4cute3eso3ESOILb1ELb0EJNS_6LayoutINS_5tupleIJNS3_IJNS_1CILi8EEENS4_ILi1EEEEEENS4_ILi2EEEEEENS3_IJNS3_IJS6_NS4_ILi0EEEEEENS4_ILi64EEEEEEEENS_10ViewEngineIPN7cutlass10bfloat16_tEEEEEC2ERKSE_RKSJ_) ;  /* 0xfffdde1000007944 */ /* 0x022fea0003c3ffff */
[----:B------:R2:W5:Y:S01]  /*2d660*/  LDL.64 R16, [R1+0x758] ;  /* 0x0007580001107983 */ /* 0x0005620000100a00 */
[----:B-1----:R-:W-:Y:S01]  /*2d670*/  IMAD.MOV.U32 R2, RZ, RZ, R4 ;  /* 0x000000ffff027224 */ /* 0x002fe200078e0004 */
[----:B------:R-:W-:Y:S01]  /*2d680*/  MOV R3, R5 ;  /* 0x0000000500037202 */ /* 0x000fe20000000f00 */
[----:B------:R-:W-:Y:S01]  /*2d690*/  IMAD.MOV.U32 R9, RZ, RZ, R23 ;  /* 0x000000ffff097224 */ /* 0x000fe200078e0017 */
[----:B------:R-:W-:Y:S02]  /*2d6a0*/  MOV R8, 0x2d6c0 ;  /* 0x0002d6c000087802 */ /* 0x000fe40000000f00 */
[----:B--2--5:R-:W-:Y:S05]  /*2d6b0*/  CALL.REL.NOINC `($_ZN7cutlass13device_kernelIN5flash19enable_sm80_to_sm89INS1_16FlashAttnBwdSm80INS1_25CollectiveMainloopBwdSm80ILi2ELi2EN4cute5tupleIJNS5_1CILi128EEES8_NS7_ILi64EEEEEENS_10bfloat16_tEfNS_4arch4Sm80ELb0ELb0ELb1ELb1ELb1ELb0ELb0ELb0ELi2ELi4ELi4ELi4ELb0EEENS1_21CollectiveEpilogueBwdISA_SB_SD_Li256ELb1ELb0ELi2EEENS1_19SingleTileSchedulerILb1ELb0ELb0ELi128EEEEEEEEEvNT_6ParamsE$_ZN4cute8smem_ptrIPN7cutlass10bfloat16_tEECI1NS_12iter_adaptorIS3_S4_EEES3_) ;  /* 0xfffdedf000007944 */ /* 0x024fea0003c3ffff */
[----:B-1----:R1:W5:Y:S01]  /*2d6c0*/  LDL.64 R2, [R1+0x758] ;  /* 0x0007580001027983 */ /* 0x0023620000100a00 */
[----:B------:R-:W-:-:S03]  /*2d6d0*/  MOV R6, 0x2d6f0 ;  /* 0x0002d6f000067802 */ /* 0x000fc60000000f00 */
[----:B-1---5:R-:W-:Y:S05]  /*2d6e0*/  CALL.REL.NOINC `($_ZN7cutlass13device_kernelIN5flash19enable_sm80_to_sm89INS1_16FlashAttnBwdSm80INS1_25CollectiveMainloopBwdSm80ILi2ELi2EN4cute5tupleIJNS5_1CILi128EEES8_NS7_ILi64EEEEEENS_10bfloat16_tEfNS_4arch4Sm80ELb0ELb0ELb1ELb1ELb1ELb0ELb0ELb0ELi2ELi4ELi4ELi4ELb0EEENS1_21CollectiveEpilogueBwdISA_SB_SD_Li256ELb1ELb0ELi2EEENS1_19SingleTileSchedulerILb1ELb0ELb0ELi128EEEEEEEEEvNT_6ParamsE$_ZN4cute3eso3ESOILb1ELb0EJNS_6LayoutINS_5tupleIJNS3_IJNS_1CILi8EEENS4_ILi1EEEEEENS4_ILi2EEEEEENS3_IJNS3_IJS6_NS4_ILi0EEEEEENS4_ILi8192EEEEEEEENS_10ViewEngineINS_8smem_ptrIPN7cutlass10bfloat16_tEEEEEEEC2ERKSE_RKSL_) ;  /* 0xfffdde1000007944 */ /* 0x022fea0003c3ffff */
        /* <DEDUP_REMOVED lines=127> */
[----:B-1----:R-:W-:Y:S05]  /*2dee0*/  CALL.REL.NOINC `($_ZN7cutlass13device_kernelIN5flash19enable_sm80_to_sm89INS1_16FlashAttnBwdSm80INS1_25CollectiveMainloopBwdSm80ILi2ELi2EN4cute5tupleIJNS5_1CILi128EEES8_NS7_ILi64EEEEEENS_10bfloat16_tEfNS_4arch4Sm80ELb0ELb0ELb1ELb1ELb1ELb0ELb0ELb0ELi2ELi4ELi4ELi4ELb0EEENS1_21CollectiveEpilogueBwdISA_SB_SD_Li256ELb1ELb0ELi2EEENS1_19SingleTileSchedulerILb1ELb0ELb0ELi128EEEEEEEEEvNT_6ParamsE$_ZZN4cute5sliceINS_5tupleIJNS_10UnderscoreES2_NS_1CILi0EEEEEENS1_IJNS1_IJNS3_ILi1EEES4_EEEiNS3_ILi1024EEEEEEEEDaRKT_RKT0_ENKUlRKT_RKT0_E_clIS2_iEEDaSI_SL_) ;  /* 0xfffdfde000007944 */ /* 0x002fea0003c3ffff */
[----:B------:R-:W-:Y:S02]  /*2def0*/  MOV R4, 0x2df10 ;  /* 0x0002df1000047802 */ /* 0x000fe40000000f00 */
[----:B-1---5:R-:W-:Y:S05]  /*2df00*/  CALL.REL.NOINC `($_ZN7cutlass13device_kernelIN5flash19enable_sm80_to_sm89INS1_16FlashAttnBwdSm80INS1_25CollectiveMainloopBwdSm80ILi2ELi2EN4cute5tupleIJNS5_1CILi128EEES8_NS7_ILi64EEEEEENS_10bfloat16_tEfNS_4arch4Sm80ELb0ELb0ELb1ELb1ELb1ELb0ELb0ELb0ELi2ELi4ELi4ELi4ELb0EEENS1_21CollectiveEpilogueBwdISA_SB_SD_Li256ELb1ELb0ELi2EEENS1_19SingleTileSchedulerILb1ELb0ELb0ELi128EEEEEEEEEvNT_6ParamsE$_ZZN4cute12filter_tupleINS_5tupleIJNS_10UnderscoreES2_NS_1CILi0EEEEEENS1_IJNS1_IJNS3_ILi1EEES4_EEEiNS3_ILi1024EEEEEEZNS_5sliceIS5_S9_EEDaRKT_RKT0_EUlRKT_RKT0_E_EEDaSD_SG_OT1_ENKUlDpSJ_E_clIJNS1_IJS7_EEENS1_IJiEEENS1_IJEEEEEEDaSQ_) ;  /* 0xfffde9f000007944 */ /* 0x022fea0003c3ffff */
[----:B------:R-:W-:Y:S02]  /*2df10*/  MOV R66, R23 ;  /* 0x0000001700427202 */ /* 0x000fe40000000f00 */
[----:B------:R-:W-:-:S02]  /*2df20*/  MOV R6, 0x2df40 ;  /* 0x0002df4000067802 */ /* 0x000fc40000000f00 */
[----:B-1---5:R-:W-:Y:S05]  /*2df30*/  CALL.REL.NOINC `($_ZN7cutlass13device_kernelIN5flash19enable_sm80_to_sm89INS1_16FlashAttnBwdSm80INS1_25CollectiveMainloopBwdSm80ILi2ELi2EN4cute5tupleIJNS5_1CILi128EEES8_NS7_ILi64EEEEEENS_10bfloat16_tEfNS_4arch4Sm80ELb0ELb0ELb1ELb1ELb1ELb0ELb0ELb0ELi2ELi4ELi4ELi4ELb0EEENS1_21CollectiveEpilogueBwdISA_SB_SD_Li256ELb1ELb0ELi2EEENS1_19SingleTileSchedulerILb1ELb0ELb0ELi128EEEEEEEEEvNT_6ParamsE$_ZN4cute5tupleIJNS0_IJNS0_IJNS_1CILi8EEENS1_ILi1EEEEEENS1_ILi2EEEEEENS0_IJNS0_IJS3_NS1_ILi0EEEEEEiEEEEEC2ERKS6_RKS9_) ;  /* 0xfffddda000007944 */ /* 0x022fea0003c3ffff */
[----:B-1----:R1:W5:Y:S01]  /*2df40*/  LDL R3, [R1+0x758] ;  /* 0x0007580001037983 */ /* 0x0023620000100800 */
[----:B------:R-:W-:-:S02]  /*2df50*/  MOV R66, R23 ;  /* 0x0000001700427202 */ /* 0x000fc40000000f00 */
[----:B------:R-:W-:Y:S02]  /*2df60*/  MOV R6, 0x2df80 ;  /* 0x0002df8000067802 */ /* 0x000fe40000000f00 */
[----:B-1---5:R-:W-:Y:S05]  /*2df70*/  CALL.REL.NOINC `($_ZN7cutlass13device_kernelIN5flash19enable_sm80_to_sm89INS1_16FlashAttnBwdSm80INS1_25CollectiveMainloopBwdSm80ILi2ELi2EN4cute5tupleIJNS5_1CILi128EEES8_NS7_ILi64EEEEEENS_10bfloat16_tEfNS_4arch4Sm80ELb0ELb0ELb1ELb1ELb1ELb0ELb0ELb0ELi2ELi4ELi4ELi4ELb0EEENS1_21CollectiveEpilogueBwdISA_SB_SD_Li256ELb1ELb0ELi2EEENS1_19SingleTileSchedulerILb1ELb0ELb0ELi128EEEEEEEEEvNT_6ParamsE$_ZN4cute3eso3ESOILb0ELb1EJNS_6LayoutINS_5tupleIJNS3_IJNS_1CILi8EEENS4_ILi1EEEEEENS4_ILi2EEEEEENS3_IJNS3_IJS6_NS4_ILi0EEEEEEiEEEEESA_EEC2ERKSD_RKSA_) ;  /* 0xfffda64000007944 */ /* 0x022fea0003c3ffff */
[----:B------:R2:W5:Y:S01]  /*2df80*/  LDL R4, [R1+0x758] ;  /* 0x0007580001047983 */ /* 0x0005620000100800 */
[----:B------:R-:W-:Y:S01]  /*2df90*/  IMAD.MOV.U32 R9, RZ, RZ, R23 ;  /* 0x000000ffff097224 */ /* 0x000fe200078e0017 */
[----:B-1----:R-:W-:Y:S01]  /*2dfa0*/  MOV R2, R54 ;  /* 0x0000003600027202 */ /* 0x002fe20000000f00 */
[----:B------:R-:W-:Y:S01]  /*2dfb0*/  IMAD.MOV.U32 R3, RZ, RZ, R55 ;  /* 0x000000ffff037224 */ /* 0x000fe200078e0037 */
[----:B------:R-:W-:Y:S02]  /*2dfc0*/  MOV R8, 0x2dfe0 ;  /* 0x0002dfe000087802 */ /* 0x000fe40000000f00 */
[----:B--2--5:R-:W-:Y:S05]  /*2dfd0*/  CALL.REL.NOINC `($_ZN7cutlass13device_kernelIN5flash19enable_sm80_to_sm89INS1_16FlashAttnBwdSm80INS1_25CollectiveMainloopBwdSm80ILi2ELi2EN4cute5tupleIJNS5_1CILi128EEES8_NS7_ILi64EEEEEENS_10bfloat16_tEfNS_4arch4Sm80ELb0ELb0ELb1ELb1ELb1ELb0ELb0ELb0ELi2ELi4ELi4ELi4ELb0EEENS1_21CollectiveEpilogueBwdISA_SB_SD_Li256ELb1ELb0ELi2EEENS1_19SingleTileSchedulerILb1ELb0ELb0ELi128EEEEEEEEEvNT_6ParamsE$_ZN4cute8smem_ptrIPN7cutlass10bfloat16_tEECI1NS_12iter_adaptorIS3_S4_EEES3_) ;  /* 0xfffde4d000007944 */ /* 0x024fea0003c3ffff */
[----:B-1----:R-:W2:Y:S01]  /*2dfe0*/  LDL.64 R2, [R1+0x758] ;  /* 0x0007580001027983 */ /* 0x002ea20000100a00 */
[----:B------:R-:W-:Y:S01]  /*2dff0*/  IMAD.MOV.U32 R6, RZ, RZ, R4 ;  /* 0x000000ffff067224 */ /* 0x000fe200078e0004 */
[----:B------:R-:W-:Y:S01]  /*2e000*/  MOV R66, R23 ;  /* 0x0000001700427202 */ /* 0x000fe20000000f00 */
[----:B------:R-:W-:Y:S01]  /*2e010*/  IMAD.MOV.U32 R58, RZ, RZ, R22 ;  /* 0x000000ffff3a7224 */ /* 0x000fe200078e0016 */
[----:B------:R-:W-:Y:S01]  /*2e020*/  MOV R4, 0x2e050 ;  /* 0x0002e05000047802 */ /* 0x000fe20000000f00 */
[----:B--2---:R1:W-:Y:S04]  /*2e030*/  STL.64 [R1+0x770], R2 ;  /* 0x0007700201007387 */ /* 0x0043e80000100a00 */
[----:B-1----:R-:W-:Y:S05]  /*2e040*/  CALL.REL.NOINC `($_ZN7cutlass13device_kernelIN5flash19enable_sm80_to_sm89INS1_16FlashAttnBwdSm80INS1_25CollectiveMainloopBwdSm80ILi2ELi2EN4cute5tupleIJNS5_1CILi128EEES8_NS7_ILi64EEEEEENS_10bfloat16_tEfNS_4arch4Sm80ELb0ELb0ELb1ELb1ELb1ELb0ELb0ELb0ELi2ELi4ELi4ELi4ELb0EEENS1_21CollectiveEpilogueBwdISA_SB_SD_Li256ELb1ELb0ELi2EEENS1_19SingleTileSchedulerILb1ELb0ELb0ELi128EEEEEEEEEvNT_6ParamsE$_ZN4cute3eso3ESOILb0ELb0EJNS_6LayoutINS_5tupleIJNS3_IJNS_1CILi8EEENS4_ILi1EEEEEENS4_ILi2EEEEEENS3_IJNS3_IJS6_NS4_ILi0EEEEEEiEEEEENS_10ViewEngineINS_8smem_ptrIPN7cutlass10bfloat16_tEEEEEEEC2ERKSD_RKSK_) ;  /* 0xfffd994000007944 */ /* 0x002fea0003c3ffff */
[----:B-1----:R1:W5:Y:S04]  /*2e050*/  LDL R8, [R1+0x758] ;  /* 0x0007580001087983 */ /* 0x0023680000100800 */
[----:B------:R1:W5:Y:S01]  /*2e060*/  LDL.64 R12, [R1+0x760] ;  /* 0x00076000010c7983 */ /* 0x0003620000100a00 */
[----:B------:R-:W-:Y:S01]  /*2e070*/  IMAD.MOV.U32 R66, RZ, RZ, R23 ;  /* 0x000000ffff427224 */ /* 0x000fe200078e0017 */
[----:B------:R-:W-:Y:S01]  /*2e080*/  MOV R10, R48 ;  /* 0x00000030000a7202 */ /* 0x000fe20000000f00 */
[----:B------:R-:W-:Y:S01]  /*2e090*/  IMAD.MOV.U32 R11, RZ, RZ, R49 ;  /* 0x000000ffff0b7224 */ /* 0x000fe200078e0031 */
[----:B------:R-:W-:-:S02]  /*2e0a0*/  MOV R6, 0x2e0c0 ;  /* 0x0002e0c000067802 */ /* 0x000fc40000000f00 */
[----:B-1---5:R-:W-:Y:S05]  /*2e0b0*/  CALL.REL.NOINC `($_ZN7cutlass13device_kernelIN5flash19enable_sm80_to_sm89INS1_16FlashAttnBwdSm80INS1_25CollectiveMainloopBwdSm80ILi2ELi2EN4cute5tupleIJNS5_1CILi128EEES8_NS7_ILi64EEEEEENS_10bfloat16_tEfNS_4arch4Sm80ELb0ELb0ELb1ELb1ELb1ELb0ELb0ELb0ELi2ELi4ELi4ELi4ELb0EEENS1_21CollectiveEpilogueBwdISA_SB_SD_Li256ELb1ELb0ELi2EEENS1_19SingleTileSchedulerILb1ELb0ELb0ELi128EEEEEEEEEvNT_6ParamsE$_ZN4cute3eso3ESOILb1ELb0EJNS_6LayoutINS_5tupleIJNS3_IJNS3_IJNS_1CILi4EEENS4_ILi2EEEEEENS4_ILi1EEEEEES6_EEENS3_IJNS3_IJNS3_IJS8_NS4_ILi32EEEEEENS4_ILi0EEEEEENS4_ILi64EEEEEEEENS_10ViewEngineIPN7cutlass10bfloat16_tEEEEEC2ERKSH_RKSM_) ;  /* 0xfffdc1c000007944 */ /* 0x022fea0003c3ffff */
[----:B------:R2:W5:Y:S01]  /*2e0c0*/  LDL.64 R4, [R1+0x758] ;  /* 0x0007580001047983 */ /* 0x0005620000100a00 */
[----:B------:R-:W-:-:S02]  /*2e0d0*/  MOV R3, R8 ;  /* 0x0000000800037202 */ /* 0x000fc40000000f00 */
[----:B------:R-:W-:Y:S02]  /*2e0e0*/  MOV R6, 0x2e100 ;  /* 0x0002e10000067802 */ /* 0x000fe40000000f00 */
[----:B-12--5:R-:W-:Y:S05]  /*2e0f0*/  CALL.REL.NOINC `($_ZN7cutlass13device_kernelIN5flash19enable_sm80_to_sm89INS1_16FlashAttnBwdSm80INS1_25CollectiveMainloopBwdSm80ILi2ELi2EN4cute5tupleIJNS5_1CILi128EEES8_NS7_ILi64EEEEEENS_10bfloat16_tEfNS_4arch4Sm80ELb0ELb0ELb1ELb1ELb1ELb0ELb0ELb0ELi2ELi4ELi4ELi4ELb0EEENS1_21CollectiveEpilogueBwdISA_SB_SD_Li256ELb1ELb0ELi2EEENS1_19SingleTileSchedulerILb1ELb0ELb0ELi128EEEEEEEEEvNT_6ParamsE$_ZZN4cute4takeILi1ELi2ENS_5tupleIJNS1_IJNS_1CILi1EEENS2_ILi0EEEEEEiEEEEEDaRKT1_ENKUlDpRKT_E_clIJiEEEDaSD_) ;  /* 0xfffdf93000007944 */ /* 0x026fea0003c3ffff */
[----:B------:R-:W-:Y:S02]  /*2e100*/  MOV R66, R23 ;  /* 0x0000001700427202 */ /* 0x000fe40000000f00 */
[----:B------:R-:W-:Y:S02]  /*2e110*/  MOV R6, 0x2e130 ;  /* 0x0002e13000067802 */ /* 0x000fe40000000f00 */
[----:B-1---5:R-:W-:Y:S05]  /*2e120*/  CALL.REL.NOINC `($_ZN7cutlass13device_kernelIN5flash19enable_sm80_to_sm89INS1_16FlashAttnBwdSm80INS1_25CollectiveMainloopBwdSm80ILi2ELi2EN4cute5tupleIJNS5_1CILi128EEES8_NS7_ILi64EEEEEENS_10bfloat16_tEfNS_4arch4Sm80ELb0ELb0ELb1ELb1ELb1ELb0ELb0ELb0ELi2ELi4ELi4ELi4ELb0EEENS1_21CollectiveEpilogueBwdISA_SB_SD_Li256ELb1ELb0ELi2EEENS1_19SingleTileSchedulerILb1ELb0ELb0ELi128EEEEEEEEEvNT_6ParamsE$_ZN4cute3eso3ESOILb1ELb0EJNS_5tupleIJNS_1CILi1EEENS3_ILi0EEEEEENS2_IJiEEEEEC2ERKS6_RKS7_) ;  /* 0xfffdba5000007944 */ /* 0x022fea0003c3ffff */
[----:B-1----:R1:W5:Y:S01]  /*2e130*/  LDL R3, [R1+0x758] ;  /* 0x0007580001037983 */ /* 0x0023620000100800 */
[----:B------:R-:W-:Y:S02]  /*2e140*/  MOV R66, R23 ;  /* 0x0000001700427202 */ /* 0x000fe40000000f00 */
[----:B------:R-:W-:Y:S02]  /*2e150*/  MOV R6, 0x2e170 ;  /* 0x0002e17000067802 */ /* 0x000fe40000000f00 */
[----:B-1---5:R-:W-:Y:S05]  /*2e160*/  CALL.REL.NOINC `($_ZN7cutlass13device_kernelIN5flash19enable_sm80_to_sm89INS1_16FlashAttnBwdSm80INS1_25CollectiveMainloopBwdSm80ILi2ELi2EN4cute5tupleIJNS5_1CILi128EEES8_NS7_ILi64EEEEEENS_10bfloat16_tEfNS_4arch4Sm80ELb0ELb0ELb1ELb1ELb1ELb0ELb0ELb0ELi2ELi4ELi4ELi4ELb0EEENS1_21CollectiveEpilogueBwdISA_SB_SD_Li256ELb1ELb0ELi2EEENS1_19SingleTileSchedulerILb1ELb0ELb0ELi128EEEEEEEEEvNT_6ParamsE$_ZN4cute5tupleIJNS0_IJNS0_IJNS_1CILi8EEENS1_ILi1EEEEEENS0_IJNS1_ILi2EEEEEEEEENS0_IJNS0_IJS3_NS1_ILi0EEEEEENS0_IJiEEEEEEEEC2ERKS7_RKSB_) ;  /* 0xfffddb3000007944 */ /* 0x022fea0003c3ffff */
[----:B------:R2:W5:Y:S01]  /*2e170*/  LDL R8, [R1+0x758] ;  /* 0x0007580001087983 */ /* 0x0005620000100800 */
[----:B------:R-:W-:Y:S01]  /*2e180*/  IMAD.MOV.U32 R66, RZ, RZ, R23 ;  /* 0x000000ffff427224 */ /* 0x000fe200078e0017 */
[----:B------:R-:W-:Y:S02]  /*2e190*/  MOV R58, R22 ;  /* 0x00000016003a7202 */ /* 0x000fe40000000f00 */
[----:B------:R2:W-:Y:S01]  /*2e1a0*/  STL.64 [R1+0x770], R12 ;  /* 0x0007700c01007387 */ /* 0x0005e20000100a00 */
[----:B------:R-:W-:-:S03]  /*2e1b0*/  MOV R6, 0x2e1d0 ;  /* 0x0002e1d000067802 */ /* 0x000fc60000000f00 */
[----:B-12--5:R-:W-:Y:S05]  /*2e1c0*/  CALL.REL.NOINC `($_ZN7cutlass13device_kernelIN5flash19enable_sm80_to_sm89INS1_16FlashAttnBwdSm80INS1_25CollectiveMainloopBwdSm80ILi2ELi2EN4cute5tupleIJNS5_1CILi128EEES8_NS7_ILi64EEEEEENS_10bfloat16_tEfNS_4arch4Sm80ELb0ELb0ELb1ELb1ELb1ELb0ELb0ELb0ELi2ELi4ELi4ELi4ELb0EEENS1_21CollectiveEpilogueBwdISA_SB_SD_Li256ELb1ELb0ELi2EEENS1_19SingleTileSchedulerILb1ELb0ELb0ELi128EEEEEEEEEvNT_6ParamsE$_ZN4cute3eso3ESOILb0ELb0EJNS_6LayoutINS_5tupleIJNS3_IJNS_1CILi8EEENS4_ILi1EEEEEENS3_IJNS4_ILi2EEEEEEEEENS3_IJNS3_IJS6_NS4_ILi0EEEEEENS3_IJiEEEEEEEENS_10ViewEngineINS_8smem_ptrIPN7cutlass10bfloat16_tEEEEEEEC2ERKSF_RKSM_) ;  /* 0xfffd975000007944 */ /* 0x026fea0003c3ffff */
[----:B-1----:R1:W5:Y:S04]  /*2e1d0*/  LDL R8, [R1+0x758] ;  /* 0x0007580001087983 */ /* 0x0023680000100800 */
[----:B------:R1:W5:Y:S01]  /*2e1e0*/  LDL.64 R16, [R1+0x760] ;  /* 0x0007600001107983 */ /* 0x0003620000100a00 */
[----:B------:R-:W-:-:S02]  /*2e1f0*/  MOV R66, R23 ;  /* 0x0000001700427202 */ /* 0x000fc40000000f00 */
[----:B------:R-:W-:Y:S02]  /*2e200*/  MOV R6, 0x2e220 ;  /* 0x0002e22000067802 */ /* 0x000fe40000000f00 */
[----:B-1---5:R-:W-:Y:S05]  /*2e210*/  CALL.REL.NOINC `($_ZN7cutlass13device_kernelIN5flash19enable_sm80_to_sm89INS1_16FlashAttnBwdSm80INS1_25CollectiveMainloopBwdSm80ILi2ELi2EN4cute5tupleIJNS5_1CILi128EEES8_NS7_ILi64EEEEEENS_10bfloat16_tEfNS_4arch4Sm80ELb0ELb0ELb1ELb1ELb1ELb0ELb0ELb0ELi2ELi4ELi4ELi4ELb0EEENS1_21CollectiveEpilogueBwdISA_SB_SD_Li256ELb1ELb0ELi2EEENS1_19SingleTileSchedulerILb1ELb0ELb0ELi128EEEEEEEEEvNT_6ParamsE$_ZN4cute3eso3ESOILb1ELb0EJNS_6LayoutINS_5tupleIJNS3_IJNS3_IJNS_1CILi4EEENS4_ILi2EEEEEENS4_ILi1EEEEEENS3_IJS6_EEEEEENS3_IJNS3_IJNS3_IJS8_NS4_ILi32EEEEEENS4_ILi0EEEEEENS3_IJNS4_ILi64EEEEEEEEEEENS_10ViewEngineIPN7cutlass10bfloat16_tEEEEEC2ERKSJ_RKSO_) ;  /* 0xfffdc02000007944 */ /* 0x022fea0003c3ffff */
[----:B-1----:R1:W5:Y:S01]  /*2e220*/  LDL.64 R2, [R1+0x758] ;  /* 0x0007580001027983 */ /* 0x0023620000100a00 */
[----:B------:R-:W-:Y:S02]  /*2e230*/  MOV R66, R23 ;  /* 0x0000001700427202 */ /* 0x000fe40000000f00 */
[----:B------:R-:W-:Y:S02]  /*2e240*/  MOV R6, 0x2e260 ;  /* 0x0002e26000067802 */ /* 0x000fe40000000f00 */
[----:B-1---5:R-:W-:Y:S05]  /*2e250*/  CALL.REL.NOINC `($_ZN7cutlass13device_kernelIN5flash19enable_sm80_to_sm89INS1_16FlashAttnBwdSm80INS1_25CollectiveMainloopBwdSm80ILi2ELi2EN4cute5tupleIJNS5_1CILi128EEES8_NS7_ILi64EEEEEENS_10bfloat16_tEfNS_4arch4Sm80ELb0ELb0ELb1ELb1ELb1ELb0ELb0ELb0ELi2ELi4ELi4ELi4ELb0EEENS1_21CollectiveEpilogueBwdISA_SB_SD_Li256ELb1ELb0ELi2EEENS1_19SingleTileSchedulerILb1ELb0ELb0ELi128EEEEEEEEEvNT_6ParamsE$_ZN4cute3eso3ESOILb1ELb0EJNS_6LayoutINS_5tupleIJNS3_IJNS3_IJNS3_IJNS_1CILi4EEENS4_ILi2EEEEEENS4_ILi1EEEEEES8_EEENS3_IJNS3_IJNS3_IJS8_S8_EEES8_EEES6_EEEEEENS3_IJNS3_IJNS3_IJNS3_IJS8_NS4_ILi32EEEEEENS4_ILi0EEEEEESH_EEENS3_IJNS3_IJNS3_IJSH_SH_EEESH_EEENS4_ILi64EEEEEEEEEEENS_10ViewEngineIPN7cutlass10bfloat16_tEEEEEC2ERKSP_RKSU_) ;  /* 0xfffdbed000007944 */ /* 0x022fea0003c3ffff */
[----:B------:R2:W5:Y:S01]  /*2e260*/  LDL.64 R10, [R1+0x758] ;  /* 0x00075800010a7983 */ /* 0x0005620000100a00 */
[----:B-1----:R-:W-:Y:S01]  /*2e270*/  IMAD.MOV.U32 R3, RZ, RZ, R8 ;  /* 0x000000ffff037224 */ /* 0x002fe200078e0008 */
[----:B------:R-:W-:Y:S02]  /*2e280*/  MOV R66, R23 ;  /* 0x0000001700427202 */ /* 0x000fe40000000f00 */
[----:B------:R-:W-:Y:S02]  /*2e290*/  MOV R4, 0x2e2b0 ;  /* 0x0002e2b000047802 */ /* 0x000fe40000000f00 */
[----:B--2--5:R-:W-:Y:S05]  /*2e2a0*/  CALL.REL.NOINC `($_ZN7cutlass13device_kernelIN5flash19enable_sm80_to_sm89INS1_16FlashAttnBwdSm80INS1_25CollectiveMainloopBwdSm80ILi2ELi2EN4cute5tupleIJNS5_1CILi128EEES8_NS7_ILi64EEEEEENS_10bfloat16_tEfNS_4arch4Sm80ELb0ELb0ELb1ELb1ELb1ELb0ELb0ELb0ELi2ELi4ELi4ELi4ELb0EEENS1_21CollectiveEpilogueBwdISA_SB_SD_Li256ELb1ELb0ELi2EEENS1_19SingleTileSchedulerILb1ELb0ELb0ELi128EEEEEEEEEvNT_6ParamsE$_ZN4cute5tupleIJNS0_IJNS_1CILi2EEEEEENS0_IJiEEEEEC2ERKS3_RKS4_) ;  /* 0xfffddc7000007944 */ /* 0x024fea0003c3ffff */
[----:B-1----:R-:W2:Y:S01]  /*2e2b0*/  LDL R3, [R1+0x758] ;  /* 0x0007580001037983 */ /* 0x002ea20000100800 */
[----:B------:R-:W-:Y:S02]  /*2e2c0*/  MOV R2, R56 ;  /* 0x0000003800027202 */ /* 0x000fe40000000f00 */
[----:B------:R-:W-:Y:S01]  /*2e2d0*/  MOV R12, 0x2e300 ;  /* 0x0002e300000c7802 */ /* 0x000fe20000000f00 */
[----:B--2---:R1:W-:Y:S04]  /*2e2e0*/  STL [R14], R3 ;  /* 0x000000030e007387 */ /* 0x0043e80000100800 */
[----:B-1----:R-:W-:Y:S05]  /*2e2f0*/  CALL.REL.NOINC `($_ZN7cutlass13device_kernelIN5flash19enable_sm80_to_sm89INS1_16FlashAttnBwdSm80INS1_25CollectiveMainloopBwdSm80ILi2ELi2EN4cute5tupleIJNS5_1CILi128EEES8_NS7_ILi64EEEEEENS_10bfloat16_tEfNS_4arch4Sm80ELb0ELb0ELb1ELb1ELb1ELb0ELb0ELb0ELi2ELi4ELi4ELi4ELb0EEENS1_21CollectiveEpilogueBwdISA_SB_SD_Li256ELb1ELb0ELi2EEENS1_19SingleTileSchedulerILb1ELb0ELb0ELi128EEEEEEEEEvNT_6ParamsE$_ZZN4cute14logical_divideINS_5tupleIJNS1_IJNS_1CILi8EEENS2_ILi1EEEEEENS1_IJNS2_ILi2EEEEEEEEENS1_IJNS1_IJS4_NS2_ILi0EEEEEENS1_IJiEEEEEENS1_IJS5_NS_6LayoutIS4_S9_EEEEEEEDaRKNSD_IT_T0_EERKT1_ENKUlRKT_RKT0_E_clINSD_IS7_SB_EESE_EEDaSQ_ST_) ;  /* 0xfffdf26000007944 */ /* 0x002fea0003c3ffff */
[----:B------:R-:W-:Y:S02]  /*2e300*/  MOV R66, R23 ;  /* 0x0000001700427202 */ /* 0x000fe40000000f00 */
[----:B------:R-:W-:-:S02]  /*2e310*/  MOV R4, 0x2e330 ;  /* 0x0002e33000047802 */ /* 0x000fc40000000f00 */
[----:B-1---5:R-:W-:Y:S05]  /*2e320*/  CALL.REL.NOINC `($_ZN7cutlass13device_kernelIN5flash19enable_sm80_to_sm89INS1_16FlashAttnBwdSm80INS1_25CollectiveMainloopBwdSm80ILi2ELi2EN4cute5tupleIJNS5_1CILi128EEES8_NS7_ILi64EEEEEENS_10bfloat16_tEfNS_4arch4Sm80ELb0ELb0ELb1ELb1ELb1ELb0ELb0ELb0ELi2ELi4ELi4ELi4ELb0EEENS1_21CollectiveEpilogueBwdISA_SB_SD_Li256ELb1ELb0ELi2EEENS1_19SingleTileSchedulerILb1ELb0ELb0ELi128EEEEEEEEEvNT_6ParamsE$_ZN4cute3eso3ESOILb1ELb0EJNS_5tupleIJNS2_IJNS_1CILi1EEENS3_ILi0EEEEEENS2_IJS5_S5_EEEEEENS2_IJS5_iEEEEEC2ERKS8_RKS9_) ;  /* 0xfffdb38000007944 */ /* 0x022fea0003c3ffff */
[----:B-1----:R1:W5:Y:S01]  /*2e330*/  LDL R3, [R1+0x758] ;  /* 0x0007580001037983 */ /* 0x0023620000100800 */
[----:B------:R-:W-:-:S02]  /*2e340*/  MOV R66, R23 ;  /* 0x0000001700427202 */ /* 0x000fc40000000f00 */
[----:B------:R-:W-:Y:S02]  /*2e350*/  MOV R4, 0x2e370 ;  /* 0x0002e37000047802 */ /* 0x000fe40000000f00 */
[----:B-1---5:R-:W-:Y:S05]  /*2e360*/  CALL.REL.NOINC `($_ZN7cutlass13device_kernelIN5flash19enable_sm80_to_sm89INS1_16FlashAttnBwdSm80INS1_25CollectiveMainloopBwdSm80ILi2ELi2EN4cute5tupleIJNS5_1CILi128EEES8_NS7_ILi64EEEEEENS_10bfloat16_tEfNS_4arch4Sm80ELb0ELb0ELb1ELb1ELb1ELb0ELb0ELb0ELi2ELi4ELi4ELi4ELb0EEENS1_21CollectiveEpilogueBwdISA_SB_SD_Li256ELb1ELb0ELi2EEENS1_19SingleTileSchedulerILb1ELb0ELb0ELi128EEEEEEEEEvNT_6ParamsE$_ZN4cute5tupleIJNS0_IJNS0_IJNS0_IJNS_1CILi8EEENS1_ILi1EEEEEENS0_IJS3_S3_EEEEEENS0_IJS3_NS1_ILi2EEEEEEEEENS0_IJNS0_IJNS0_IJS3_NS1_ILi0EEEEEENS0_IJSA_SA_EEEEEENS0_IJSA_iEEEEEEEEC2ERKS9_RKSF_) ;  /* 0xfffdd70000007944 */ /* 0x022fea0003c3ffff */
[----:B-1----:R1:W5:Y:S01]  /*2e370*/  LDL R3, [R1+0x758] ;  /* 0x0007580001037983 */ /* 0x0023620000100800 */
[----:B------:R-:W-:Y:S02]  /*2e380*/  MOV R66, R23 ;  /* 0x0000001700427202 */ /* 0x000fe40000000f00 */
[----:B------:R-:W-:Y:S02]  /*2e390*/  MOV R4, 0x2e3b0 ;  /* 0x0002e3b000047802 */ /* 0x000fe40000000f00 */
[----:B-1---5:R-:W-:Y:S05]  /*2e3a0*/  CALL.REL.NOINC `($_ZN7cutlass13device_kernelIN5flash19enable_sm80_to_sm89INS1_16FlashAttnBwdSm80INS1_25CollectiveMainloopBwdSm80ILi2ELi2EN4cute5tupleIJNS5_1CILi128EEES8_NS7_ILi64EEEEEENS_10bfloat16_tEfNS_4arch4Sm80ELb0ELb0ELb1ELb1ELb1ELb0ELb0ELb0ELi2ELi4ELi4ELi4ELb0EEENS1_21CollectiveEpilogueBwdISA_SB_SD_Li256ELb1ELb0ELi2EEENS1_19SingleTileSchedulerILb1ELb0ELb0ELi128EEEEEEEEEvNT_6ParamsE$_ZN4cute3eso3ESOILb1ELb0EJNS_5tupleIJNS2_IJNS_1CILi1EEENS3_ILi0EEEEEENS2_IJS5_S5_EEEEEENS2_IJS5_iEEEEEC2ERKS8_RKS9_) ;  /* 0xfffdb30000007944 */ /* 0x022fea0003c3ffff */
[----:B-1----:R1:W5:Y:S01]  /*2e3b0*/  LDL R3, [R1+0x758] ;  /* 0x0007580001037983 */ /* 0x0023620000100800 */
[----:B------:R-:W-:Y:S02]  /*2e3c0*/  MOV R66, R23 ;  /* 0x0000001700427202 */ /* 0x000fe40000000f00 */
[----:B------:R-:W-:Y:S02]  /*2e3d0*/  MOV R4, 0x2e3f0 ;  /* 0x0002e3f000047802 */ /* 0x000fe40000000f00 */
[----:B-1---5:R-:W-:Y:S05]  /*2e3e0*/  CALL.REL.NOINC `($_ZN7cutlass13device_kernelIN5flash19enable_sm80_to_sm89INS1_16FlashAttnBwdSm80INS1_25CollectiveMainloopBwdSm80ILi2ELi2EN4cute5tupleIJNS5_1CILi128EEES8_NS7_ILi64EEEEEENS_10bfloat16_tEfNS_4arch4Sm80ELb0ELb0ELb1ELb1ELb1ELb0ELb0ELb0ELi2ELi4ELi4ELi4ELb0EEENS1_21CollectiveEpilogueBwdISA_SB_SD_Li256ELb1ELb0ELi2EEENS1_19SingleTileSchedulerILb1ELb0ELb0ELi128EEEEEEEEEvNT_6ParamsE$_ZN4cute3eso3ESOILb1ELb0EJNS_5tupleIJNS_1CILi0EEES4_EEEiEEC2ERKS5_RKi) ;  /* 0xfffdb6b000007944 */ /* 0x022fea0003c3ffff */
[----:B-1----:R1:W5:Y:S01]  /*2e3f0*/  LDL R3, [R1+0x758] ;  /* 0x0007580001037983 */ /* 0x0023620000100800 */
[----:B------:R-:W-:Y:S02]  /*2e400*/  MOV R66, R23 ;  /* 0x0000001700427202 */ /* 0x000fe40000000f00 */
[----:B------:R-:W-:Y:S02]  /*2e410*/  MOV R4, 0x2e430 ;  /* 0x0002e43000047802 */ /* 0x000fe40000000f00 */
[----:B-1---5:R-:W-:Y:S05]  /*2e420*/  CALL.REL.NOINC `($_ZN7cutlass13device_kernelIN5flash19enable_sm80_to_sm89INS1_16FlashAttnBwdSm80INS1_25CollectiveMainloopBwdSm80ILi2ELi2EN4cute5tupleIJNS5_1CILi128EEES8_NS7_ILi64EEEEEENS_10bfloat16_tEfNS_4arch4Sm80ELb0ELb0ELb1ELb1ELb1ELb0ELb0ELb0ELi2ELi4ELi4ELi4ELb0EEENS1_21CollectiveEpilogueBwdISA_SB_SD_Li256ELb1ELb0ELi2EEENS1_19SingleTileSchedulerILb1ELb0ELb0ELi128EEEEEEEEEvNT_6ParamsE$_ZN4cute3eso3ESOILb1ELb0EJNS_5tupleIJNS2_IJNS_1CILi1EEENS3_ILi0EEEEEES5_EEENS2_IJNS2_IJS5_S5_EEEiEEEEEC2ERKS7_RKS9_) ;  /* 0xfffdb2c000007944 */ /* 0x022fea0003c3ffff */
[----:B-1----:R1:W5:Y:S01]  /*2e430*/  LDL R3, [R1+0x758] ;  /* 0x0007580001037983 */ /* 0x0023620000100800 */
[----:B------:R-:W-:-:S02]  /*2e440*/  MOV R66, R23 ;  /* 0x0000001700427202 */ /* 0x000fc40000000f00 */
[----:B------:R-:W-:Y:S02]  /*2e450*/  MOV R4, 0x2e470 ;  /* 0x0002e47000047802 */ /* 0x000fe40000000f00 */
[----:B-1---5:R-:W-:Y:S05]  /*2e460*/  CALL.REL.NOINC `($_ZN7cutlass13device_kernelIN5flash19enable_sm80_to_sm89INS1_16FlashAttnBwdSm80INS1_25CollectiveMainloopBwdSm80ILi2ELi2EN4cute5tupleIJNS5_1CILi128EEES8_NS7_ILi64EEEEEENS_10bfloat16_tEfNS_4arch4Sm80ELb0ELb0ELb1ELb1ELb1ELb0ELb0ELb0ELi2ELi4ELi4ELi4ELb0EEENS1_21CollectiveEpilogueBwdISA_SB_SD_Li256ELb1ELb0ELi2EEENS1_19SingleTileSchedulerILb1ELb0ELb0ELi128EEEEEEEEEvNT_6ParamsE$_ZN4cute5tupleIJNS0_IJNS0_IJNS0_IJNS_1CILi8EEENS1_ILi1EEEEEES3_EEENS0_IJNS0_IJS3_S3_EEENS1_ILi2EEEEEEEEENS0_IJNS0_IJNS0_IJS3_NS1_ILi0EEEEEESA_EEENS0_IJNS0_IJSA_SA_EEEiEEEEEEEEC2ERKS9_RKSF_) ;  /* 0xfffdd64000007944 */ /* 0x022fea0003c3ffff */
[----:B------:R2:W5:Y:S01]  /*2e470*/  LDL R6, [R1+0x758] ;  /* 0x0007580001067983 */ /* 0x0005620000100800 */
[----:B------:R-:W-:Y:S01]  /*2e480*/  IMAD.MOV.U32 R66, RZ, RZ, R23 ;  /* 0x000000ffff427224 */ /* 0x000fe200078e0017 */
[----:B------:R-:W-:Y:S02]  /*2e490*/  MOV R58, R22 ;  /* 0x00000016003a7202 */ /* 0x000fe40000000f00 */
[----:B------:R2:W-:Y:S01]  /*2e4a0*/  STL.64 [R1+0x770], R16 ;  /* 0x0007701001007387 */ /* 0x0005e20000100a00 */
[----:B------:R-:W-:-:S03]  /*2e4b0*/  MOV R4, 0x2e4d0 ;  /* 0x0002e4d000047802 */ /* 0x000fc60000000f00 */
[----:B-12--5:R-:W-:Y:S05]  /*2e4c0*/  CALL.REL.NOINC `($_ZN7cutlass13device_kernelIN5flash19enable_sm80_to_sm89INS1_16FlashAttnBwdSm80INS1_25CollectiveMainloopBwdSm80ILi2ELi2EN4cute5tupleIJNS5_1CILi128EEES8_NS7_ILi64EEEEEENS_10bfloat16_tEfNS_4arch4Sm80ELb0ELb0ELb1ELb1ELb1ELb0ELb0ELb0ELi2ELi4ELi4ELi4ELb0EEENS1_21CollectiveEpilogueBwdISA_SB_SD_Li256ELb1ELb0ELi2EEENS1_19SingleTileSchedulerILb1ELb0ELb0ELi128EEEEEEEEEvNT_6ParamsE$_ZN4cute3eso3ESOILb0ELb0EJNS_6LayoutINS_5tupleIJNS3_IJNS3_IJNS_1CILi8EEENS4_ILi1EEEEEES6_EEENS3_IJNS3_IJS6_S6_EEENS4_ILi2EEEEEEEEENS3_IJNS3_IJNS3_IJS6_NS4_ILi0EEEEEESD_EEENS3_IJNS3_IJSD_SD_EEEiEEEEEEEENS_10ViewEngineINS_8smem_ptrIPN7cutlass10bfloat16_tEEEEEEEC2ERKSJ_RKSQ_) ;  /* 0xfffd8eb000007944 */ /* 0x026fea0003c3ffff */
[----:B-1----:R1:W5:Y:S04]  /*2e4d0*/  LDL R8, [R1+0x758] ;  /* 0x0007580001087983 */ /* 0x0023680000100800 */
[----:B------:R1:W5:Y:S01]  /*2e4e0*/  LDL.64 R4, [R1+0x760] ;  /* 0x0007600001047983 */ /* 0x0003620000100a00 */
[----:B------:R-:W-:-:S02]  /*2e4f0*/  MOV R66, R23 ;  /* 0x0000001700427202 */ /* 0x000fc40000000f00 */
[----:B------:R-:W-:Y:S02]  /*2e500*/  MOV R6, 0x2e520 ;  /* 0x0002e52000067802 */ /* 0x000fe40000000f00 */
[----:B-1---5:R-:W-:Y:S05]  /*2e510*/  CALL.REL.NOINC `($_ZN7cutlass13device_kernelIN5flash19enable_sm80_to_sm89INS1_16FlashAttnBwdSm80INS1_25CollectiveMainloopBwdSm80ILi2ELi2EN4cute5tupleIJNS5_1CILi128EEES8_NS7_ILi64EEEEEENS_10bfloat16_tEfNS_4arch4Sm80ELb0ELb0ELb1ELb1ELb1ELb0ELb0ELb0ELi2ELi4ELi4ELi4ELb0EEENS1_21CollectiveEpilogueBwdISA_SB_SD_Li256ELb1ELb0ELi2EEENS1_19SingleTileSchedulerILb1ELb0ELb0ELi128EEEEEEEEEvNT_6ParamsE$_ZN4cute3eso3ESOILb1ELb0EJNS_6LayoutINS_5tupleIJNS3_IJNS3_IJNS_1CILi4EEENS4_ILi2EEEEEENS4_ILi1EEEEEES6_EEENS3_IJNS3_IJNS3_IJS8_NS4_ILi32EEEEEENS4_ILi0EEEEEENS4_ILi64EEEEEEEENS_10ViewEngineIPN7cutlass10bfloat16_tEEEEEC2ERKSH_RKSM_) ;  /* 0xfffdbd6000007944 */ /* 0x022fea0003c3ffff */
[----:B------:R2:W5:Y:S01]  /*2e520*/  LDL.64 R14, [R1+0x758] ;  /* 0x00075800010e7983 */ /* 0x0005620000100a00 */
[----:B------:R-:W-:Y:S02]  /*2e530*/  MOV R3, R8 ;  /* 0x0000000800037202 */ /* 0x000fe40000000f00 */
[----:B------:R-:W-:Y:S02]  /*2e540*/  MOV R6, 0x2e560 ;  /* 0x0002e56000067802 */ /* 0x000fe40000000f00 */
[----:B-12--5:R-:W-:Y:S05]  /*2e550*/  CALL.REL.NOINC `($_ZN7cutlass13device_kernelIN5flash19enable_sm80_to_sm89INS1_16FlashAttnBwdSm80INS1_25CollectiveMainloopBwdSm80ILi2ELi2EN4cute5tupleIJNS5_1CILi128EEES8_NS7_ILi64EEEEEENS_10bfloat16_tEfNS_4arch4Sm80ELb0ELb0ELb1ELb1ELb1ELb0ELb0ELb0ELi2ELi4ELi4ELi4ELb0EEENS1_21CollectiveEpilogueBwdISA_SB_SD_Li256ELb1ELb0ELi2EEENS1_19SingleTileSchedulerILb1ELb0ELb0ELi128EEEEEEEEEvNT_6ParamsE$_ZZN4cute5sliceINS_5tupleIJNS1_IJNS_10UnderscoreENS_1CILi0EEEEEENS1_IJS4_S2_EEEEEENS1_IJNS1_IJNS1_IJNS3_ILi1EEES4_EEES4_EEENS1_IJNS1_IJS4_S4_EEEiEEEEEEEEDaRKT_RKT0_ENKUlRKT_RKT0_E_clIS6_SC_EEDaSM_SP_) ;  /* 0xfffdf70000007944 */ /* 0x026fea0003c3ffff */
[----:B------:R-:W-:Y:S02]  /*2e560*/  MOV R8, 0x2e580 ;  /* 0x0002e58000087802 */ /* 0x000fe40000000f00 */
[----:B-1----:R-:W-:Y:S05]  /*2e570*/  CALL.REL.NOINC `($_ZN7cutlass13device_kernelIN5flash19enable_sm80_to_sm89INS1_16FlashAttnBwdSm80INS1_25CollectiveMainloopBwdSm80ILi2ELi2EN4cute5tupleIJNS5_1CILi128EEES8_NS7_ILi64EEEEEENS_10bfloat16_tEfNS_4arch4Sm80ELb0ELb0ELb1ELb1ELb1ELb0ELb0ELb0ELi2ELi4ELi4ELi4ELb0EEENS1_21CollectiveEpilogueBwdISA_SB_SD_Li256ELb1ELb0ELi2EEENS1_19SingleTileSchedulerILb1ELb0ELb0ELi128EEEEEEEEEvNT_6ParamsE$_ZZN4cute12filter_tupleINS_5tupleIJNS1_IJNS_10UnderscoreENS_1CILi0EEEEEENS1_IJS4_S2_EEEEEENS1_IJNS1_IJNS1_IJNS3_ILi1EEES4_EEES4_EEENS1_IJNS1_IJS4_S4_EEEiEEEEEEZNS_5sliceIS7_SD_EEDaRKT_RKT0_EUlRKT_RKT0_E_EEDaSH_SK_OT1_ENKUlDpSN_E_clIJNS1_IJS9_EEENS1_IJiEEEEEEDaSU_) ;  /* 0xfffde0c000007944 */ /* 0x002fea0003c3ffff */
[----:B------:R-:W-:Y:S02]  /*2e580*/  MOV R66, R23 ;  /* 0x0000001700427202 */ /* 0x000fe40000000f00 */
[----:B------:R-:W-:Y:S02]  /*2e590*/  MOV R6, 0x2e5b0 ;  /* 0x0002e5b000067802 */ /* 0x000fe40000000f00 */
[----:B-1---5:R-:W-:Y:S05]  /*2e5a0*/  CALL.REL.NOINC `($_ZN7cutlass13device_kernelIN5flash19enable_sm80_to_sm89INS1_16FlashAttnBwdSm80INS1_25CollectiveMainloopBwdSm80ILi2ELi2EN4cute5tupleIJNS5_1CILi128EEES8_NS7_ILi64EEEEEENS_10bfloat16_tEfNS_4arch4Sm80ELb0ELb0ELb1ELb1ELb1ELb0ELb0ELb0ELi2ELi4ELi4ELi4ELb0EEENS1_21CollectiveEpilogueBwdISA_SB_SD_Li256ELb1ELb0ELi2EEENS1_19SingleTileSchedulerILb1ELb0ELb0ELi128EEEEEEEEEvNT_6ParamsE$_ZN4cute5tupleIJNS0_IJNS0_IJNS_1CILi8EEENS1_ILi1EEEEEENS1_ILi2EEEEEENS0_IJNS0_IJS3_NS1_ILi0EEEEEEiEEEEEC2ERKS6_RKS9_) ;  /* 0xfffdd73000007944 */ /* 0x022fea0003c3ffff */
[----:B-1----:R1:W5:Y:S01]  /*2e5b0*/  LDL R3, [R1+0x758] ;  /* 0x0007580001037983 */ /* 0x0023620000100800 */
[----:B------:R-:W-:Y:S02]  /*2e5c0*/  MOV R66, R23 ;  /* 0x0000001700427202 */ /* 0x000fe40000000f00 */
[----:B------:R-:W-:Y:S02]  /*2e5d0*/  MOV R6, 0x2e5f0 ;  /* 0x0002e5f000067802 */ /* 0x000fe40000000f00 */
[----:B-1---5:R-:W-:Y:S05]  /*2e5e0*/  CALL.REL.NOINC `($_ZN7cutlass13device_kernelIN5flash19enable_sm80_to_sm89INS1_16FlashAttnBwdSm80INS1_25CollectiveMainloopBwdSm80ILi2ELi2EN4cute5tupleIJNS5_1CILi128EEES8_NS7_ILi64EEEEEENS_10bfloat16_tEfNS_4arch4Sm80ELb0ELb0ELb1ELb1ELb1ELb0ELb0ELb0ELi2ELi4ELi4ELi4ELb0EEENS1_21CollectiveEpilogueBwdISA_SB_SD_Li256ELb1ELb0ELi2EEENS1_19SingleTileSchedulerILb1ELb0ELb0ELi128EEEEEEEEEvNT_6ParamsE$_ZN4cute3eso3ESOILb0ELb1EJNS_6LayoutINS_5tupleIJNS3_IJNS_1CILi8EEENS4_ILi1EEEEEENS4_ILi2EEEEEENS3_IJNS3_IJS6_NS4_ILi0EEEEEEiEEEEESA_EEC2ERKSD_RKSA_) ;  /* 0xfffd9fd000007944 */ /* 0x022fea0003c3ffff */
[----:B------:R2:W5:Y:S01]  /*2e5f0*/  LDL R7, [R1+0x758] ;  /* 0x0007580001077983 */ /* 0x0005620000100800 */
[----:B-1----:R-:W-:Y:S01]  /*2e600*/  IMAD.MOV.U32 R2, RZ, RZ, R4 ;  /* 0x000000ffff027224 */ /* 0x002fe200078e0004 */
[----:B------:R-:W-:Y:S01]  /*2e610*/  MOV R3, R5 ;  /* 0x0000000500037202 */ /* 0x000fe20000000f00 */
[----:B------:R-:W-:Y:S01]  /*2e620*/  IMAD.MOV.U32 R9, RZ, RZ, R23 ;  /* 0x000000ffff097224 */ /* 0x000fe200078e0017 */
[----:B------:R-:W-:-:S02]  /*2e630*/  MOV R8, 0x2e650 ;  /* 0x0002e65000087802 */ /* 0x000fc40000000f00 */
        /* <DEDUP_REMOVED lines=8> */
[----:B------:R2:W5:Y:S04]  /*2e6c0*/  LDL R16, [R1+0x758] ;  /* 0x0007580001107983 */ /* 0x0005680000100800 */
[----:B------:R2:W5:Y:S01]  /*2e6d0*/  LDL.64 R58, [R1+0x760] ;  /* 0x00076000013a7983 */ /* 0x0005620000100a00 */
[----:B------:R-:W-:Y:S01]  /*2e6e0*/  IMAD.MOV.U32 R2, RZ, RZ, R23 ;  /* 0x000000ffff027224 */ /* 0x000fe200078e0017 */
[----:B-1----:R-:W-:-:S02]  /*2e6f0*/  MOV R3, RZ ;  /* 0x000000ff00037202 */ /* 0x002fc40000000f00 */
[----:B------:R-:W-:Y:S02]  /*2e700*/  MOV R10, 0x2e720 ;  /* 0x0002e720000a7802 */ /* 0x000fe40000000f00 */
[----:B--2--5:R-:W-:Y:S05]  /*2e710*/  CALL.REL.NOINC `($_ZN7cutlass13device_kernelIN5flash19enable_sm80_to_sm89INS1_16FlashAttnBwdSm80INS1_25CollectiveMainloopBwdSm80ILi2ELi2EN4cute5tupleIJNS5_1CILi128EEES8_NS7_ILi64EEEEEENS_10bfloat16_tEfNS_4arch4Sm80ELb0ELb0ELb1ELb1ELb1ELb0ELb0ELb0ELi2ELi4ELi4ELi4ELb0EEENS1_21CollectiveEpilogueBwdISA_SB_SD_Li256ELb1ELb0ELi2EEENS1_19SingleTileSchedulerILb1ELb0ELb0ELi128EEEEEEEEEvNT_6ParamsE$_ZN4cute3eso3ESOILb1ELb0EJNS_10UnderscoreEiEEC2ERKS2_RKi) ;  /* 0xfffda1b000007944 */ /* 0x024fea0003c3ffff */
[----:B-1----:R-:W2:Y:S01]  /*2e720*/  LDL R3, [R1+0x758] ;  /* 0x0007580001037983 */ /* 0x002ea20000100800 */
[----:B------:R-:W-:Y:S02]  /*2e730*/  MOV R2, R23 ;  /* 0x0000001700027202 */ /* 0x000fe40000000f00 */
[----:B------:R-:W-:Y:S01]  /*2e740*/  MOV R6, 0x2e770 ;  /* 0x0002e77000067802 */ /* 0x000fe20000000f00 */
[----:B--2---:R-:W-:Y:S02]  /*2e750*/  IMAD R3, R16, R3, RZ ;  /* 0x0000000310037224 */ /* 0x004fe400078e02ff */
        /* <DEDUP_REMOVED lines=19> */
[----:B------:R-:W-:Y:S05]  /*2e890*/  CALL.REL.NOINC `($_ZN7cutlass13device_kernelIN5flash19enable_sm80_to_sm89INS1_16FlashAttnBwdSm80INS1_25CollectiveMainloopBwdSm80ILi2ELi2EN4cute5tupleIJNS5_1CILi128EEES8_NS7_ILi64EEEEEENS_10bfloat16_tEfNS_4arch4Sm80ELb0ELb0ELb1ELb1ELb1ELb0ELb0ELb0ELi2ELi4ELi4ELi4ELb0EEENS1_21CollectiveEpilogueBwdISA_SB_SD_Li256ELb1ELb0ELi2EEENS1_19SingleTileSchedulerILb1ELb0ELb0ELi128EEEEEEEEEvNT_6ParamsE$_ZN4cute3eso3ESOILb1ELb0EJNS_6LayoutINS_5tupleIJNS3_IJNS3_IJNS_1CILi4EEENS4_ILi2EEEEEENS4_ILi1EEEEEEEEENS3_IJNS3_IJNS3_IJS8_NS4_ILi32EEEEEENS4_ILi0EEEEEEEEEEEiEEC2ERKSG_RKi) ;  /* 0xfffdb96000007944 */ /* 0x000fea0003c3ffff */
[----:B-1----:R-:W2:Y:S01]  /*2e8a0*/  LDL R3, [R1+0x758] ;  /* 0x0007580001037983 */ /* 0x002ea20000100800 */
[----:B------:R-:W-:Y:S02]  /*2e8b0*/  MOV R66, R23 ;  /* 0x0000001700427202 */ /* 0x000fe40000000f00 */
[----:B------:R-:W-:Y:S01]  /*2e8c0*/  MOV R6, 0x2e900 ;  /* 0x0002e90000067802 */ /* 0x000fe20000000f00 */
[----:B--2---:R-:W-:-:S05]  /*2e8d0*/  IMAD.WIDE R2, R3, 0x2, R14 ;  /* 0x0000000203027825 */ /* 0x004fca00078e020e */
[----:B------:R-:W-:Y:S02]  /*2e8e0*/  MOV R8, R2 ;  /* 0x0000000200087202 */ /* 0x000fe40000000f00 */
[----:B------:R-:W-:Y:S05]  /*2e8f0*/  CALL.REL.NOINC `($_ZN7cutlass13device_kernelIN5flash19enable_sm80_to_sm89INS1_16FlashAttnBwdSm80INS1_25CollectiveMainloopBwdSm80ILi2ELi2EN4cute5tupleIJNS5_1CILi128EEES8_NS7_ILi64EEEEEENS_10bfloat16_tEfNS_4arch4Sm80ELb0ELb0ELb1ELb1ELb1ELb0ELb0ELb0ELi2ELi4ELi4ELi4ELb0EEENS1_21CollectiveEpilogueBwdISA_SB_SD_Li256ELb1ELb0ELi2EEENS1_19SingleTileSchedulerILb1ELb0ELb0ELi128EEEEEEEEEvNT_6ParamsE$_ZN4cute3eso3ESOILb1ELb0EJNS_6LayoutINS_5tupleIJNS3_IJNS3_IJNS_1CILi4EEENS4_ILi2EEEEEENS4_ILi1EEEEEEEEENS3_IJNS3_IJNS3_IJS8_NS4_ILi32EEEEEENS4_ILi0EEEEEEEEEEENS_10ViewEngineIPN7cutlass10bfloat16_tEEEEEC2ERKSG_RKSL_) ;  /* 0xfffdb8b000007944 */ /* 0x000fea0003c3ffff */
        /* <DEDUP_REMOVED lines=17> */
[----:B--2--5:R-:W-:Y:S05]  /*2ea10*/  CALL.REL.NOINC `($_ZN7cutlass13device_kernelIN5flash19enable_sm80_to_sm89INS1_16FlashAttnBwdSm80INS1_25CollectiveMainloopBwdSm80ILi2ELi2EN4cute5tupleIJNS5_1CILi128EEES8_NS7_ILi64EEEEEENS_10bfloat16_tEfNS_4arch4Sm80ELb0ELb0ELb1ELb1ELb1ELb0ELb0ELb0ELi2ELi4ELi4ELi4ELb0EEENS1_21CollectiveEpilogueBwdISA_SB_SD_Li256ELb1ELb0ELi2EEENS1_19SingleTileSchedulerILb1ELb0ELb0ELi128EEEEEEEEEvNT_6ParamsE$_ZN4cute3eso3ESOILb1ELb0EJNS_6LayoutINS_5tupleIJNS3_IJNS3_IJNS_1CILi2EEES5_EEENS4_ILi1EEEEEEEEENS3_IJNS3_IJNS3_IJS7_NS4_ILi16EEEEEENS4_ILi0EEEEEEEEEEENS_10ViewEngineIPjEEEEC2ERKSF_RKSI_) ;  /* 0xfffdb75000007944 */ /* 0x024fea0003c3ffff */
        /* <DEDUP_REMOVED lines=15> */
[----:B------:R-:W-:-:S02]  /*2eb10*/  MOV R2, R23 ;  /* 0x0000001700027202 */ /* 0x000fc40000000f00 */
        /* <DEDUP_REMOVED lines=14> */
[----:B------:R-:W-:-:S02]  /*2ec00*/  MOV R3, 0x1 ;  /* 0x0000000100037802 */ /* 0x000fc40000000f00 */
        /* <DEDUP_REMOVED lines=46> */
[----:B------:R-:W-:-:S02]  /*2eef0*/  MOV R4, 0x2ef20 ;  /* 0x0002ef2000047802 */ /* 0x000fc40000000f00 */
[----:B--2---:R-:W-:Y:S02]  /*2ef00*/  SHF.L.U32 R3, R3, 0xa, RZ ;  /* 0x0000000a03037819 */ /* 0x004fe400000006ff */
[----:B------:R-:W-:Y:S05]  /*2ef10*/  CALL.REL.NOINC `($_ZN7cutlass13device_kernelIN5flash19enable_sm80_to_sm89INS1_16FlashAttnBwdSm80INS1_25CollectiveMainloopBwdSm80ILi2ELi2EN4cute5tupleIJNS5_1CILi128EEES8_NS7_ILi64EEEEEENS_10bfloat16_tEfNS_4arch4Sm80ELb0ELb0ELb1ELb1ELb1ELb0ELb0ELb0ELi2ELi4ELi4ELi4ELb0EEENS1_21CollectiveEpilogueBwdISA_SB_SD_Li256ELb1ELb0ELi2EEENS1_19SingleTileSchedulerILb1ELb0ELb0ELi128EEEEEEEEEvNT_6ParamsE$_ZN4cute3eso3ESOILb1ELb0EJNS_6LayoutINS_5tupleIJNS3_IJNS_1CILi8EEENS4_ILi1EEEEEENS4_ILi2EEEEEENS3_IJNS3_IJS6_NS4_ILi0EEEEEENS4_ILi8192EEEEEEEEiEEC2ERKSE_RKi) ;  /* 0xfffdc62000007944 */ /* 0x000fea0003c3ffff */
[----:B------:R-:W-:Y:S01]  /*2ef20*/  ULDC.64 UR4, c[0x0][0x118] ;  /* 0x0000460000047ab9 */ /* 0x000fe20000000a00 */
[----:B-1----:R-:W2:Y:S04]  /*2ef30*/  LDL R2, [R1+0x758] ;  /* 0x0007580001027983 */ /* 0x002ea80000100800 */
[----:B------:R-:W2:Y:S01]  /*2ef40*/  LD.E.64 R4, [R52.64] ;  /* 0x0000000434047980 */ /* 0x000ea2000c101b00 */
[----:B------:R-:W-:Y:S02]  /*2ef50*/  MOV R9, R23 ;  /* 0x0000001700097202 */ /* 0x000fe40000000f00 */
[----:B------:R-:W-:Y:S01]  /*2ef60*/  MOV R8, 0x2ef90 ;  /* 0x0002ef9000087802 */ /* 0x000fe20000000f00 */
[----:B--2---:R-:W-:-:S04]  /*2ef70*/  IMAD.WIDE R2, R2, 0x2, R4 ;  /* 0x0000000202027825 */ /* 0x004fc800078e0204 */
[----:B------:R-:W-:Y:S05]  /*2ef80*/  CALL.REL.NOINC `($_ZN7cutlass13device_kernelIN5flash19enable_sm80_to_sm89INS1_16FlashAttnBwdSm80INS1_25CollectiveMainloopBwdSm80ILi2ELi2EN4cute5tupleIJNS5_1CILi128EEES8_NS7_ILi64EEEEEENS_10bfloat16_tEfNS_4arch4Sm80ELb0ELb0ELb1ELb1ELb1ELb0ELb0ELb0ELi2ELi4ELi4ELi4ELb0EEENS1_21CollectiveEpilogueBwdISA_SB_SD_Li256ELb1ELb0ELi2EEENS1_19SingleTileSchedulerILb1ELb0ELb0ELi128EEEEEEEEEvNT_6ParamsE$_ZN4cute8smem_ptrIPN7cutlass10bfloat16_tEECI1NS_12iter_adaptorIS3_S4_EEES3_) ;  /* 0xfffdd52000007944 */ /* 0x000fea0003c3ffff */
[----:B-1----:R1:W5:Y:S01]  /*2ef90*/  LDL.64 R2, [R1+0x758] ;  /* 0x0007580001027983 */ /* 0x0023620000100a00 */
[----:B------:R-:W-:-:S03]  /*2efa0*/  MOV R6, 0x2efc0 ;  /* 0x0002efc000067802 */ /* 0x000fc60000000f00 */
[----:B-1---5:R-:W-:Y:S05]  /*2efb0*/  CALL.REL.NOINC `($_ZN7cutlass13device_kernelIN5flash19enable_sm80_to_sm89INS1_16FlashAttnBwdSm80INS1_25CollectiveMainloopBwdSm80ILi2ELi2EN4cute5tupleIJNS5_1CILi128EEES8_NS7_ILi64EEEEEENS_10bfloat16_tEfNS_4arch4Sm80ELb0ELb0ELb1ELb1ELb1ELb0ELb0ELb0ELi2ELi4ELi4ELi4ELb0EEENS1_21CollectiveEpilogueBwdISA_SB_SD_Li256ELb1ELb0ELi2EEENS1_19SingleTileSchedulerILb1ELb0ELb0ELi128EEEEEEEEEvNT_6ParamsE$_ZN4cute3eso3ESOILb1ELb0EJNS_6LayoutINS_5tupleIJNS3_IJNS_1CILi8EEENS4_ILi1EEEEEENS4_ILi2EEEEEENS3_IJNS3_IJS6_NS4_ILi0EEEEEENS4_ILi8192EEEEEEEENS_10ViewEngineINS_8smem_ptrIPN7cutlass10bfloat16_tEEEEEEEC2ERKSE_RKSL_) ;  /* 0xfffdc54000007944 */ /* 0x022fea0003c3ffff */
        /* <DEDUP_REMOVED lines=8> */
[----:B------:R-:W-:Y:S05]  /*2f040*/  CALL.REL.NOINC `($_ZN7cutlass13device_kernelIN5flash19enable_sm80_to_sm89INS1_16FlashAttnBwdSm80INS1_25CollectiveMainloopBwdSm80ILi2ELi2EN4cute5tupleIJNS5_1CILi128EEES8_NS7_ILi64EEEEEENS_10bfloat16_tEfNS_4arch4Sm80ELb0ELb0ELb1ELb1ELb1ELb0ELb0ELb0ELi2ELi4ELi4ELi4ELb0EEENS1_21CollectiveEpilogueBwdISA_SB_SD_Li256ELb1ELb0ELi2EEENS1_19SingleTileSchedulerILb1ELb0ELb0ELi128EEEEEEEEEvNT_6ParamsE$_ZN4cute3eso3ESOILb1ELb0EJNS_6LayoutINS_5tupleIJNS3_IJNS_1CILi8EEENS4_ILi1EEEEEENS4_ILi2EEEEEENS3_IJNS3_IJS6_NS4_ILi0EEEEEENS4_ILi64EEEEEEEEiEEC2ERKSE_RKi) ;  /* 0xfffdc47000007944 */ /* 0x000fea0003c3ffff */
[----:B-1----:R-:W2:Y:S01]  /*2f050*/  LDL R3, [R1+0x758] ;  /* 0x0007580001037983 */ /* 0x002ea20000100800 */
[----:B------:R-:W-:Y:S01]  /*2f060*/  MOV R6, 0x2f0a0 ;  /* 0x0002f0a000067802 */ /* 0x000fe20000000f00 */
[----:B--2---:R-:W-:-:S05]  /*2f070*/  IMAD.WIDE R2, R3, 0x2, R50 ;  /* 0x0000000203027825 */ /* 0x004fca00078e0232 */
[----:B------:R-:W-:Y:S02]  /*2f080*/  MOV R8, R2 ;  /* 0x0000000200087202 */ /* 0x000fe40000000f00 */
[----:B------:R-:W-:Y:S05]  /*2f090*/  CALL.REL.NOINC `($_ZN7cutlass13device_kernelIN5flash19enable_sm80_to_sm89INS1_16FlashAttnBwdSm80INS1_25CollectiveMainloopBwdSm80ILi2ELi2EN4cute5tupleIJNS5_1CILi128EEES8_NS7_ILi64EEEEEENS_10bfloat16_tEfNS_4arch4Sm80ELb0ELb0ELb1ELb1ELb1ELb0ELb0ELb0ELi2ELi4ELi4ELi4ELb0EEENS1_21CollectiveEpilogueBwdISA_SB_SD_Li256ELb1ELb0ELi2EEENS1_19SingleTileSchedulerILb1ELb0ELb0ELi128EEEEEEEEEvNT_6ParamsE$_ZN4cute3eso3ESOILb1ELb0EJNS_6LayoutINS_5tupleIJNS3_IJNS_1CILi8EEENS4_ILi1EEEEEENS4_ILi2EEEEEENS3_IJNS3_IJS6_NS4_ILi0EEEEEENS4_ILi64EEEEEEEENS_10ViewEngineIPN7cutlass10bfloat16_tEEEEEC2ERKSE_RKSJ_) ;  /* 0xfffdc3d000007944 */ /* 0x000fea0003c3ffff */
[----:B-1----:R1:W5:Y:S01]  /*2f0a0*/  LDL.64 R2, [R1+0x758] ;  /* 0x0007580001027983 */ /* 0x0023620000100a00 */
[----:B------:R-:W-:Y:S02]  /*2f0b0*/  MOV R7, R5 ;  /* 0x0000000500077202 */ /* 0x000fe40000000f00 */
[----:B------:R-:W-:Y:S02]  /*2f0c0*/  MOV R6, 0x2f0e0 ;  /* 0x0002f0e000067802 */ /* 0x000fe40000000f00 */
[----:B-1---5:R-:W-:Y:S05]  /*2f0d0*/  CALL.REL.NOINC `($_ZN7cutlass13device_kernelIN5flash19enable_sm80_to_sm89INS1_16FlashAttnBwdSm80INS1_25CollectiveMainloopBwdSm80ILi2ELi2EN4cute5tupleIJNS5_1CILi128EEES8_NS7_ILi64EEEEEENS_10bfloat16_tEfNS_4arch4Sm80ELb0ELb0ELb1ELb1ELb1ELb0ELb0ELb0ELi2ELi4ELi4ELi4ELb0EEENS1_21CollectiveEpilogueBwdISA_SB_SD_Li256ELb1ELb0ELi2EEENS1_19SingleTileSchedulerILb1ELb0ELb0ELi128EEEEEEEEEvNT_6ParamsE$_ZN4cute3eso3ESOILb1ELb0EJNS_6LayoutINS_5tupleIJNS3_IJNS_1CILi8EEENS4_ILi1EEEEEENS3_IJNS4_ILi2EEEEEEEEENS3_IJNS3_IJS6_NS4_ILi0EEEEEENS3_IJNS4_ILi8192EEEEEEEEEEENS_10ViewEngineINS_8smem_ptrIPN7cutlass10bfloat16_tEEEEEEEC2ERKSG_RKSN_) ;  /* 0xfffdc19000007944 */ /* 0x022fea0003c3ffff */
[----:B-1----:R1:W5:Y:S01]  /*2f0e0*/  LDL.64 R4, [R1+0x758] ;  /* 0x0007580001047983 */ /* 0x0023620000100a00 */
[----:B------:R-:W-:Y:S02]  /*2f0f0*/  MOV R8, R2 ;  /* 0x0000000200087202 */ /* 0x000fe40000000f00 */
[----:B------:R-:W-:Y:S02]  /*2f100*/  MOV R6, 0x2f120 ;  /* 0x0002f12000067802 */ /* 0x000fe40000000f00 */
[----:B-1---5:R-:W-:Y:S05]  /*2f110*/  CALL.REL.NOINC `($_ZN7cutlass13device_kernelIN5flash19enable_sm80_to_sm89INS1_16FlashAttnBwdSm80INS1_25CollectiveMainloopBwdSm80ILi2ELi2EN4cute5tupleIJNS5_1CILi128EEES8_NS7_ILi64EEEEEENS_10bfloat16_tEfNS_4arch4Sm80ELb0ELb0ELb1ELb1ELb1ELb0ELb0ELb0ELi2ELi4ELi4ELi4ELb0EEENS1_21CollectiveEpilogueBwdISA_SB_SD_Li256ELb1ELb0ELi2EEENS1_19SingleTileSchedulerILb1ELb0ELb0ELi128EEEEEEEEEvNT_6ParamsE$_ZN4cute3eso3ESOILb1ELb0EJNS_6LayoutINS_5tupleIJNS3_IJNS_1CILi8EEENS4_ILi1EEEEEENS3_IJNS4_ILi2EEEEEEEEENS3_IJNS3_IJS6_NS4_ILi0EEEEEENS3_IJNS4_ILi64EEEEEEEEEEENS_10ViewEngineIPN7cutlass10bfloat16_tEEEEEC2ERKSG_RKSL_) ;  /* 0xfffdc10000007944 */ /* 0x022fea0003c3ffff */
[----:B-1----:R1:W5:Y:S01]  /*2f120*/  LDL.64 R2, [R1+0x758] ;  /* 0x0007580001027983 */ /* 0x0023620000100a00 */
[----:B------:R-:W-:-:S03]  /*2f130*/  MOV R8, 0x2f150 ;  /* 0x0002f15000087802 */ /* 0x000fc60000000f00 */
[----:B-1---5:R-:W-:Y:S05]  /*2f140*/  CALL.REL.NOINC `($_ZN7cutlass13device_kernelIN5flash19enable_sm80_to_sm89INS1_16FlashAttnBwdSm80INS1_25CollectiveMainloopBwdSm80ILi2ELi2EN4cute5tupleIJNS5_1CILi128EEES8_NS7_ILi64EEEEEENS_10bfloat16_tEfNS_4arch4Sm80ELb0ELb0ELb1ELb1ELb1ELb0ELb0ELb0ELi2ELi4ELi4ELi4ELb0EEENS1_21CollectiveEpilogueBwdISA_SB_SD_Li256ELb1ELb0ELi2EEENS1_19SingleTileSchedulerILb1ELb0ELb0ELi128EEEEEEEEEvNT_6ParamsE$_ZN4cute3eso3ESOILb1ELb0EJNS_6LayoutINS_5tupleIJNS3_IJNS3_IJNS_1CILi8EEENS4_ILi1EEEEEES6_EEENS3_IJNS3_IJS6_S6_EEENS4_ILi2EEEEEEEEENS3_IJNS3_IJNS3_IJS6_NS4_ILi0EEEEEESD_EEENS3_IJNS3_IJSD_SD_EEENS4_ILi64EEEEEEEEEEENS_10ViewEngineIPN7cutlass10bfloat16_tEEEEEC2ERKSK_RKSP_) ;  /* 0xfffdb2a000007944 */ /* 0x022fea0003c3ffff */
[----:B-1----:R1:W5:Y:S01]  /*2f150*/  LDL.64 R2, [R1+0x758] ;  /* 0x0007580001027983 */ /* 0x0023620000100a00 */
[----:B------:R-:W-:Y:S02]  /*2f160*/  MOV R7, R5 ;  /* 0x0000000500077202 */ /* 0x000fe40000000f00 */
[----:B------:R-:W-:-:S02]  /*2f170*/  MOV R6, 0x2f190 ;  /* 0x0002f19000067802 */ /* 0x000fc40000000f00 */
[----:B-1---5:R-:W-:Y:S05]  /*2f180*/  CALL.REL.NOINC `($_ZN7cutlass13device_kernelIN5flash19enable_sm80_to_sm89INS1_16FlashAttnBwdSm80INS1_25CollectiveMainloopBwdSm80ILi2ELi2EN4cute5tupleIJNS5_1CILi128EEES8_NS7_ILi64EEEEEENS_10bfloat16_tEfNS_4arch4Sm80ELb0ELb0ELb1ELb1ELb1ELb0ELb0ELb0ELi2ELi4ELi4ELi4ELb0EEENS1_21CollectiveEpilogueBwdISA_SB_SD_Li256ELb1ELb0ELi2EEENS1_19SingleTileSchedulerILb1ELb0ELb0ELi128EEEEEEEEEvNT_6ParamsE$_ZN4cute3eso3ESOILb1ELb0EJNS_6LayoutINS_5tupleIJNS3_IJNS3_IJNS_1CILi8EEENS4_ILi1EEEEEES6_EEENS3_IJNS3_IJS6_S6_EEENS4_ILi2EEEEEEEEENS3_IJNS3_IJNS3_IJS6_NS4_ILi0EEEEEESD_EEENS3_IJNS3_IJSD_SD_EEENS4_ILi8192EEEEEEEEEEENS_10ViewEngineINS_8smem_ptrIPN7cutlass10bfloat16_tEEEEEEEC2ERKSK_RKSR_) ;  /* 0xfffdb2a000007944 */ /* 0x022fea0003c3ffff */
[----:B-1----:R1:W5:Y:S01]  /*2f190*/  LDL.64 R4, [R1+0x758] ;  /* 0x0007580001047983 */ /* 0x0023620000100a00 */
[----:B------:R-:W-:-:S02]  /*2f1a0*/  MOV R8, R2 ;  /* 0x0000000200087202 */ /* 0x000fc40000000f00 */
        /* <DEDUP_REMOVED lines=140> */
[----:B------:R2:W5:Y:S01]  /*2fa70*/  LDL R5, [R1+0x758] ;  /* 0x0007580001057983 */ /* 0x0005620000100800 */
[----:B-1----:R-:W-:-:S02]  /*2fa80*/  MOV R3, R41 ;  /* 0x0000002900037202 */ /* 0x002fc40000000f00 */
[----:B------:R-:W-:Y:S02]  /*2fa90*/  MOV R4, 0x2fab0 ;  /* 0x0002fab000047802 */ /* 0x000fe40000000f00 */
[----:B--2--5:R-:W-:Y:S05]  /*2faa0*/  CALL.REL.NOINC `($_ZN7cutlass13device_kernelIN5flash19enable_sm80_to_sm89INS1_16FlashAttnBwdSm80INS1_25CollectiveMainloopBwdSm80ILi2ELi2EN4cute5tupleIJNS5_1CILi128EEES8_NS7_ILi64EEEEEENS_10bfloat16_tEfNS_4arch4Sm80ELb0ELb0ELb1ELb1ELb1ELb0ELb0ELb0ELi2ELi4ELi4ELi4ELb0EEENS1_21CollectiveEpilogueBwdISA_SB_SD_Li256ELb1ELb0ELi2EEENS1_19SingleTileSchedulerILb1ELb0ELb0ELi128EEEEEEEEEvNT_6ParamsE$_ZZN4cute5sliceINS_5tupleIJNS_10UnderscoreES2_iEEENS1_IJNS1_IJNS_1CILi1EEENS4_ILi0EEEEEEiNS4_ILi1024EEEEEEEEDaRKT_RKT0_ENKUlRKT_RKT0_E_clIS2_iEEDaSI_SL_) ;  /* 0xfffde3f000007944 */ /* 0x024fea0003c3ffff */
[----:B------:R-:W-:Y:S02]  /*2fab0*/  MOV R4, 0x2fad0 ;  /* 0x0002fad000047802 */ /* 0x000fe40000000f00 */
[----:B-1---5:R-:W-:Y:S05]  /*2fac0*/  CALL.REL.NOINC `($_ZN7cutlass13device_kernelIN5flash19enable_sm80_to_sm89INS1_16FlashAttnBwdSm80INS1_25CollectiveMainloopBwdSm80ILi2ELi2EN4cute5tupleIJNS5_1CILi128EEES8_NS7_ILi64EEEEEENS_10bfloat16_tEfNS_4arch4Sm80ELb0ELb0ELb1ELb1ELb1ELb0ELb0ELb0ELi2ELi4ELi4ELi4ELb0EEENS1_21CollectiveEpilogueBwdISA_SB_SD_Li256ELb1ELb0ELi2EEENS1_19SingleTileSchedulerILb1ELb0ELb0ELi128EEEEEEEEEvNT_6ParamsE$_ZZN4cute12filter_tupleINS_5tupleIJNS_10UnderscoreES2_iEEENS1_IJNS1_IJNS_1CILi1EEENS4_ILi0EEEEEEiNS4_ILi1024EEEEEEZNS_5sliceIS3_S9_EEDaRKT_RKT0_EUlRKT_RKT0_E_EEDaSD_SG_OT1_ENKUlDpSJ_E_clIJNS1_IJS7_EEENS1_IJiEEENS1_IJEEEEEEDaSQ_) ;  /* 0xfffdd03000007944 */ /* 0x022fea0003c3ffff */
[----:B------:R-:W-:Y:S02]  /*2fad0*/  MOV R66, R23 ;  /* 0x0000001700427202 */ /* 0x000fe40000000f00 */
[----:B------:R-:W-:Y:S02]  /*2fae0*/  MOV R6, 0x2fb00 ;  /* 0x0002fb0000067802 */ /* 0x000fe40000000f00 */
[----:B-1---5:R-:W-:Y:S05]  /*2faf0*/  CALL.REL.NOINC `($_ZN7cutlass13device_kernelIN5flash19enable_sm80_to_sm89INS1_16FlashAttnBwdSm80INS1_25CollectiveMainloopBwdSm80ILi2ELi2EN4cute5tupleIJNS5_1CILi128EEES8_NS7_ILi64EEEEEENS_10bfloat16_tEfNS_4arch4Sm80ELb0ELb0ELb1ELb1ELb1ELb0ELb0ELb0ELi2ELi4ELi4ELi4ELb0EEENS1_21CollectiveEpilogueBwdISA_SB_SD_Li256ELb1ELb0ELi2EEENS1_19SingleTileSchedulerILb1ELb0ELb0ELi128EEEEEEEEEvNT_6ParamsE$_ZN4cute5tupleIJNS0_IJNS0_IJNS_1CILi8EEENS1_ILi1EEEEEENS1_ILi2EEEEEENS0_IJNS0_IJS3_NS1_ILi0EEEEEEiEEEEEC2ERKS6_RKS9_) ;  /* 0xfffdc1e000007944 */ /* 0x022fea0003c3ffff */
[----:B------:R2:W5:Y:S01]  /*2fb00*/  LDL R6, [R1+0x758] ;  /* 0x0007580001067983 */ /* 0x0005620000100800 */
[----:B------:R-:W-:Y:S01]  /*2fb10*/  IMAD.SHL.U32 R8, R5, 0x400, RZ ;  /* 0x0000040005087824 */ /* 0x000fe200078e00ff */
[----:B-1----:R-:W-:Y:S01]  /*2fb20*/  MOV R2, R23 ;  /* 0x0000001700027202 */ /* 0x002fe20000000f00 */
[----:B------:R-:W-:Y:S01]  /*2fb30*/  IMAD.MOV.U32 R60, RZ, RZ, R22 ;  /* 0x000000ffff3c7224 */ /* 0x000fe200078e0016 */
[----:B------:R-:W-:Y:S02]  /*2fb40*/  MOV R4, 0x2fb70 ;  /* 0x0002fb7000047802 */ /* 0x000fe40000000f00 */
[----:B------:R2:W-:Y:S04]  /*2fb50*/  STL [R1+0x770], R8 ;  /* 0x0007700801007387 */ /* 0x0005e80000100800 */
[----:B--2--5:R-:W-:Y:S05]  /*2fb60*/  CALL.REL.NOINC `($_ZN7cutlass13device_kernelIN5flash19enable_sm80_to_sm89INS1_16FlashAttnBwdSm80INS1_25CollectiveMainloopBwdSm80ILi2ELi2EN4cute5tupleIJNS5_1CILi128EEES8_NS7_ILi64EEEEEENS_10bfloat16_tEfNS_4arch4Sm80ELb0ELb0ELb1ELb1ELb1ELb0ELb0ELb0ELi2ELi4ELi4ELi4ELb0EEENS1_21CollectiveEpilogueBwdISA_SB_SD_Li256ELb1ELb0ELi2EEENS1_19SingleTileSchedulerILb1ELb0ELb0ELi128EEEEEEEEEvNT_6ParamsE$_ZN4cute3eso3ESOILb0ELb0EJNS_6LayoutINS_5tupleIJNS3_IJNS_1CILi8EEENS4_ILi1EEEEEENS4_ILi2EEEEEENS3_IJNS3_IJS6_NS4_ILi0EEEEEEiEEEEEiEEC2ERKSD_RKi) ;  /* 0xfffd7e9000007944 */ /* 0x024fea0003c3ffff */
[----:B------:R-:W2:Y:S01]  /*2fb70*/  LDL.64 R4, [R1+0x758] ;  /* 0x0007580001047983 */ /* 0x000ea20000100a00 */
[----:B------:R-:W-:Y:S02]  /*2fb80*/  MOV R9, R23 ;  /* 0x0000001700097202 */ /* 0x000fe40000000f00 */
[----:B------:R-:W-:Y:S01]  /*2fb90*/  MOV R8, 0x2fbc0 ;  /* 0x0002fbc000087802 */ /* 0x000fe20000000f00 */
[----:B-12---:R-:W-:-:S04]  /*2fba0*/  IMAD.WIDE R2, R5, 0x2, R54 ;  /* 0x0000000205027825 */ /* 0x006fc800078e0236 */
[----:B------:R-:W-:Y:S05]  /*2fbb0*/  CALL.REL.NOINC `($_ZN7cutlass13device_kernelIN5flash19enable_sm80_to_sm89INS1_16FlashAttnBwdSm80INS1_25CollectiveMainloopBwdSm80ILi2ELi2EN4cute5tupleIJNS5_1CILi128EEES8_NS7_ILi64EEEEEENS_10bfloat16_tEfNS_4arch4Sm80ELb0ELb0ELb1ELb1ELb1ELb0ELb0ELb0ELi2ELi4ELi4ELi4ELb0EEENS1_21CollectiveEpilogueBwdISA_SB_SD_Li256ELb1ELb0ELi2EEENS1_19SingleTileSchedulerILb1ELb0ELb0ELi128EEEEEEEEEvNT_6ParamsE$_ZN4cute8smem_ptrIPN7cutlass10bfloat16_tEECI1NS_12iter_adaptorIS3_S4_EEES3_) ;  /* 0xfffdc8f000007944 */ /* 0x000fea0003c3ffff */
        /* <DEDUP_REMOVED lines=10> */
[----:B-1----:R-:W-:-:S02]  /*2fc60*/  MOV R3, 0x1 ;  /* 0x0000000100037802 */ /* 0x002fc40000000f00 */
[----:B------:R-:W-:Y:S02]  /*2fc70*/  MOV R8, 0x2fc90 ;  /* 0x0002fc9000087802 */ /* 0x000fe40000000f00 */
[----:B--2--5:R-:W-:Y:S05]  /*2fc80*/  CALL.REL.NOINC `($_ZN7cutlass13device_kernelIN5flash19enable_sm80_to_sm89INS1_16FlashAttnBwdSm80INS1_25CollectiveMainloopBwdSm80ILi2ELi2EN4cute5tupleIJNS5_1CILi128EEES8_NS7_ILi64EEEEEENS_10bfloat16_tEfNS_4arch4Sm80ELb0ELb0ELb1ELb1ELb1ELb0ELb0ELb0ELi2ELi4ELi4ELi4ELb0EEENS1_21CollectiveEpilogueBwdISA_SB_SD_Li256ELb1ELb0ELi2EEENS1_19SingleTileSchedulerILb1ELb0ELb0ELi128EEEEEEEEEvNT_6ParamsE$_ZN4cute3eso3ESOILb1ELb0EJNS_10UnderscoreES2_iEEC2ERKS2_S5_RKi) ;  /* 0xfffd8c0000007944 */ /* 0x024fea0003c3ffff */
[----:B-1----:R-:W2:Y:S01]  /*2fc90*/  LDL R3, [R1+0x758] ;  /* 0x0007580001037983 */ /* 0x002ea20000100800 */
[----:B------:R-:W-:Y:S01]  /*2fca0*/  IMAD.MOV.U32 R2, RZ, RZ, R23 ;  /* 0x000000ffff027224 */ /* 0x000fe200078e0017 */
[----:B------:R-:W-:Y:S02]  /*2fcb0*/  MOV R4, 0x2fce0 ;  /* 0x0002fce000047802 */ /* 0x000fe40000000f00 */
[----:B--2---:R-:W-:Y:S02]  /*2fcc0*/  SHF.L.U32 R3, R3, 0x2, RZ ;  /* 0x0000000203037819 */ /* 0x004fe400000006ff */
[----:B------:R-:W-:Y:S05]  /*2fcd0*/  CALL.REL.NOINC `($_ZN7cutlass13device_kernelIN5flash19enable_sm80_to_sm89INS1_16FlashAttnBwdSm80INS1_25CollectiveMainloopBwdSm80ILi2ELi2EN4cute5tupleIJNS5_1CILi128EEES8_NS7_ILi64EEEEEENS_10bfloat16_tEfNS_4arch4Sm80ELb0ELb0ELb1ELb1ELb1ELb0ELb0ELb0ELi2ELi4ELi4ELi4ELb0EEENS1_21CollectiveEpilogueBwdISA_SB_SD_Li256ELb1ELb0ELi2EEENS1_19SingleTileSchedulerILb1ELb0ELb0ELi128EEEEEEEEEvNT_6ParamsE$_ZN4cute3eso3ESOILb1ELb0EJNS_6LayoutINS_5tupleIJNS3_IJNS3_IJNS_1CILi4EEENS4_ILi2EEEEEENS4_ILi1EEEEEES6_EEENS3_IJNS3_IJNS3_IJS8_NS4_ILi32EEEEEENS4_ILi0EEEEEENS4_ILi64EEEEEEEEiEEC2ERKSH_RKi) ;  /* 0xfffda5e000007944 */ /* 0x000fea0003c3ffff */
[----:B-1----:R-:W2:Y:S01]  /*2fce0*/  LDL R3, [R1+0x758] ;  /* 0x0007580001037983 */ /* 0x002ea20000100800 */
[----:B------:R-:W-:Y:S02]  /*2fcf0*/  MOV R66, R23 ;  /* 0x0000001700427202 */ /* 0x000fe40000000f00 */
[----:B------:R-:W-:Y:S01]  /*2fd00*/  MOV R6, 0x2fd30 ;  /* 0x0002fd3000067802 */ /* 0x000fe20000000f00 */
[----:B--2---:R-:W-:-:S04]  /*2fd10*/  IMAD.WIDE R10, R3, 0x2, R48 ;  /* 0x00000002030a7825 */ /* 0x004fc800078e0230 */
[----:B------:R-:W-:Y:S05]  /*2fd20*/  CALL.REL.NOINC `($_ZN7cutlass13device_kernelIN5flash19enable_sm80_to_sm89INS1_16FlashAttnBwdSm80INS1_25CollectiveMainloopBwdSm80ILi2ELi2EN4cute5tupleIJNS5_1CILi128EEES8_NS7_ILi64EEEEEENS_10bfloat16_tEfNS_4arch4Sm80ELb0ELb0ELb1ELb1ELb1ELb0ELb0ELb0ELi2ELi4ELi4ELi4ELb0EEENS1_21CollectiveEpilogueBwdISA_SB_SD_Li256ELb1ELb0ELi2EEENS1_19SingleTileSchedulerILb1ELb0ELb0ELi128EEEEEEEEEvNT_6ParamsE$_ZN4cute3eso3ESOILb1ELb0EJNS_6LayoutINS_5tupleIJNS3_IJNS3_IJNS_1CILi4EEENS4_ILi2EEEEEENS4_ILi1EEEEEES6_EEENS3_IJNS3_IJNS3_IJS8_NS4_ILi32EEEEEENS4_ILi0EEEEEENS4_ILi64EEEEEEEENS_10ViewEngineIPN7cutlass10bfloat16_tEEEEEC2ERKSH_RKSM_) ;  /* 0xfffda55000007944 */ /* 0x000fea0003c3ffff */
[----:B------:R2:W5:Y:S01]  /*2fd30*/  LDL.64 R4, [R1+0x758] ;  /* 0x0007580001047983 */ /* 0x0005620000100a00 */
[----:B------:R-:W-:Y:S02]  /*2fd40*/  MOV R3, R14 ;  /* 0x0000000e00037202 */ /* 0x000fe40000000f00 */
[----:B------:R-:W-:-:S02]  /*2fd50*/  MOV R6, 0x2fd70 ;  /* 0x0002fd7000067802 */ /* 0x000fc40000000f00 */
[----:B-12--5:R-:W-:Y:S05]  /*2fd60*/  CALL.REL.NOINC `($_ZN7cutlass13device_kernelIN5flash19enable_sm80_to_sm89INS1_16FlashAttnBwdSm80INS1_25CollectiveMainloopBwdSm80ILi2ELi2EN4cute5tupleIJNS5_1CILi128EEES8_NS7_ILi64EEEEEENS_10bfloat16_tEfNS_4arch4Sm80ELb0ELb0ELb1ELb1ELb1ELb0ELb0ELb0ELi2ELi4ELi4ELi4ELb0EEENS1_21CollectiveEpilogueBwdISA_SB_SD_Li256ELb1ELb0ELi2EEENS1_19SingleTileSchedulerILb1ELb0ELb0ELi128EEEEEEEEEvNT_6ParamsE$_ZZN4cute4takeILi1ELi2ENS_5tupleIJNS1_IJNS_1CILi1EEENS2_ILi0EEEEEEiEEEEEDaRKT1_ENKUlDpRKT_E_clIJiEEEDaSD_) ;  /* 0xfffddcc000007944 */ /* 0x026fea0003c3ffff */
[----:B------:R-:W-:Y:S02]  /*2fd70*/  MOV R66, R23 ;  /* 0x0000001700427202 */ /* 0x000fe40000000f00 */
[----:B------:R-:W-:-:S02]  /*2fd80*/  MOV R6, 0x2fda0 ;  /* 0x0002fda000067802 */ /* 0x000fc40000000f00 */
[----:B-1---5:R-:W-:Y:S05]  /*2fd90*/  CALL.REL.NOINC `($_ZN7cutlass13device_kernelIN5flash19enable_sm80_to_sm89INS1_16FlashAttnBwdSm80INS1_25CollectiveMainloopBwdSm80ILi2ELi2EN4cute5tupleIJNS5_1CILi128EEES8_NS7_ILi64EEEEEENS_10bfloat16_tEfNS_4arch4Sm80ELb0ELb0ELb1ELb1ELb1ELb0ELb0ELb0ELi2ELi4ELi4ELi4ELb0EEENS1_21CollectiveEpilogueBwdISA_SB_SD_Li256ELb1ELb0ELi2EEENS1_19SingleTileSchedulerILb1ELb0ELb0ELi128EEEEEEEEEvNT_6ParamsE$_ZN4cute3eso3ESOILb1ELb0EJNS_5tupleIJNS_1CILi1EEENS3_ILi0EEEEEENS2_IJiEEEEEC2ERKS6_RKS7_) ;  /* 0xfffd9de000007944 */ /* 0x022fea0003c3ffff */
[----:B-1----:R1:W5:Y:S01]  /*2fda0*/  LDL R3, [R1+0x758] ;  /* 0x0007580001037983 */ /* 0x0023620000100800 */
[----:B------:R-:W-:-:S02]  /*2fdb0*/  MOV R66, R23 ;  /* 0x0000001700427202 */ /* 0x000fc40000000f00 */
        /* <DEDUP_REMOVED lines=22> */
[----:B------:R-:W2:Y:S01]  /*2ff20*/  LDL R4, [R1+0x758] ;  /* 0x0007580001047983 */ /* 0x000ea20000100800 */
[----:B-1----:R-:W-:Y:S02]  /*2ff30*/  MOV R2, R22 ;  /* 0x0000001600027202 */ /* 0x002fe40000000f00 */
[----:B------:R-:W-:Y:S01]  /*2ff40*/  MOV R12, 0x2ff70 ;  /* 0x0002ff70000c7802 */ /* 0x000fe20000000f00 */
[----:B--2---:R1:W-:Y:S04]  /*2ff50*/  STL [R1+0x770], R4 ;  /* 0x0007700401007387 */ /* 0x0043e80000100800 */
        /* <DEDUP_REMOVED lines=194> */
[----:B------:R-:W-:Y:S05]  /*30b80*/  CALL.REL.NOINC `($_ZN7cutlass13device_kernelIN5flash19enable_sm80_to_sm89INS1_16FlashAttnBwdSm80INS1_25CollectiveMainloopBwdSm80ILi2ELi2EN4cute5tupleIJNS5_1CILi128EEES8_NS7_ILi64EEEEEENS_10bfloat16_tEfNS_4arch4Sm80ELb0ELb0ELb1ELb1ELb1ELb0ELb0ELb0ELi2ELi4ELi4ELi4ELb0EEENS1_21CollectiveEpilogueBwdISA_SB_SD_Li256ELb1ELb0ELi2EEENS1_19SingleTileSchedulerILb1ELb0ELb0ELi128EEEEEEEEEvNT_6ParamsE$_ZN4cute3eso3ESOILb1ELb0EJNS_6LayoutINS_5tupleIJNS3_IJNS_1CILi2EEES5_S5_EEES5_EEENS3_IJNS3_IJNS4_ILi1EEES5_NS4_ILi4EEEEEENS4_ILi64EEEEEEEEiEEC2ERKSD_RKi) ;  /* 0xfffda28000007944 */ /* 0x000fea0003c3ffff */
[----:B-1----:R-:W2:Y:S01]  /*30b90*/  LDL R3, [R1+0x758] ;  /* 0x0007580001037983 */ /* 0x002ea20000100800 */
[----:B------:R-:W-:Y:S01]  /*30ba0*/  MOV R4, 0x30be0 ;  /* 0x00030be000047802 */ /* 0x000fe20000000f00 */
[----:B--2---:R-:W-:-:S05]  /*30bb0*/  IMAD.WIDE R2, R3, 0x2, R44 ;  /* 0x0000000203027825 */ /* 0x004fca00078e022c */
[----:B------:R-:W-:Y:S02]  /*30bc0*/  MOV R6, R2 ;  /* 0x0000000200067202 */ /* 0x000fe40000000f00 */
[----:B------:R-:W-:Y:S05]  /*30bd0*/  CALL.REL.NOINC `($_ZN7cutlass13device_kernelIN5flash19enable_sm80_to_sm89INS1_16FlashAttnBwdSm80INS1_25CollectiveMainloopBwdSm80ILi2ELi2EN4cute5tupleIJNS5_1CILi128EEES8_NS7_ILi64EEEEEENS_10bfloat16_tEfNS_4arch4Sm80ELb0ELb0ELb1ELb1ELb1ELb0ELb0ELb0ELi2ELi4ELi4ELi4ELb0EEENS1_21CollectiveEpilogueBwdISA_SB_SD_Li256ELb1ELb0ELi2EEENS1_19SingleTileSchedulerILb1ELb0ELb0ELi128EEEEEEEEEvNT_6ParamsE$_ZN4cute3eso3ESOILb1ELb0EJNS_6LayoutINS_5tupleIJNS3_IJNS_1CILi2EEES5_S5_EEES5_EEENS3_IJNS3_IJNS4_ILi1EEES5_NS4_ILi4EEEEEENS4_ILi64EEEEEEEENS_10ViewEngineIPN7cutlass10bfloat16_tEEEEEC2ERKSD_RKSI_) ;  /* 0xfffda1e000007944 */ /* 0x000fea0003c3ffff */
[----:B------:R2:W5:Y:S01]  /*30be0*/  LDL.64 R58, [R1+0x758] ;  /* 0x00075800013a7983 */ /* 0x0005620000100a00 */
[----:B-1----:R-:W-:Y:S01]  /*30bf0*/  IMAD.MOV.U32 R2, RZ, RZ, R23 ;  /* 0x000000ffff027224 */ /* 0x002fe200078e0017 */
[----:B------:R-:W-:Y:S02]  /*30c00*/  MOV R3, RZ ;  /* 0x000000ff00037202 */ /* 0x000fe40000000f00 */
[----:B------:R-:W-:Y:S02]  /*30c10*/  MOV R8, 0x30c30 ;  /* 0x00030c3000087802 */ /* 0x000fe40000000f00 */
[----:B--2--5:R-:W-:Y:S05]  /*30c20*/  CALL.REL.NOINC `($_ZN7cutlass13device_kernelIN5flash19enable_sm80_to_sm89INS1_16FlashAttnBwdSm80INS1_25CollectiveMainloopBwdSm80ILi2ELi2EN4cute5tupleIJNS5_1CILi128EEES8_NS7_ILi64EEEEEENS_10bfloat16_tEfNS_4arch4Sm80ELb0ELb0ELb1ELb1ELb1ELb0ELb0ELb0ELi2ELi4ELi4ELi4ELb0EEENS1_21CollectiveEpilogueBwdISA_SB_SD_Li256ELb1ELb0ELi2EEENS1_19SingleTileSchedulerILb1ELb0ELb0ELi128EEEEEEEEEvNT_6ParamsE$_ZN4cute3eso3ESOILb1ELb0EJNS_10UnderscoreES2_iEEC2ERKS2_S5_RKi) ;  /* 0xfffd7c6000007944 */ /* 0x024fea0003c3ffff */
[----:B-1----:R-:W2:Y:S01]  /*30c30*/  LDL R3, [R1+0x758] ;  /* 0x0007580001037983 */ /* 0x002ea20000100800 */
[----:B------:R-:W-:Y:S01]  /*30c40*/  IMAD.MOV.U32 R66, RZ, RZ, R23 ;  /* 0x000000ffff427224 */ /* 0x000fe200078e0017 */
[----:B------:R-:W-:Y:S02]  /*30c50*/  MOV R4, 0x30c80 ;  /* 0x00030c8000047802 */ /* 0x000fe40000000f00 */
[----:B--2---:R-:W-:Y:S02]  /*30c60*/  SHF.L.U32 R3, R3, 0x2, RZ ;  /* 0x0000000203037819 */ /* 0x004fe400000006ff */
[----:B------:R-:W-:Y:S05]  /*30c70*/  CALL.REL.NOINC `($_ZN7cutlass13device_kernelIN5flash19enable_sm80_to_sm89INS1_16FlashAttnBwdSm80INS1_25CollectiveMainloopBwdSm80ILi2ELi2EN4cute5tupleIJNS5_1CILi128EEES8_NS7_ILi64EEEEEENS_10bfloat16_tEfNS_4arch4Sm80ELb0ELb0ELb1ELb1ELb1ELb0ELb0ELb0ELi2ELi4ELi4ELi4ELb0EEENS1_21CollectiveEpilogueBwdISA_SB_SD_Li256ELb1ELb0ELi2EEENS1_19SingleTileSchedulerILb1ELb0ELb0ELi128EEEEEEEEEvNT_6ParamsE$_ZN4cute3eso3ESOILb1ELb0EJNS_6LayoutINS_5tupleIJNS3_IJNS_1CILi2EEES5_EEES6_EEENS3_IJNS3_IJNS4_ILi1EEES5_EEENS3_IJNS4_ILi32EEENS4_ILi64EEEEEEEEEEEiEEC2ERKSE_RKi) ;  /* 0xfffda07000007944 */ /* 0x000fea0003c3ffff */
[----:B-1----:R-:W2:Y:S01]  /*30c80*/  LDL R3, [R1+0x758] ;  /* 0x0007580001037983 */ /* 0x002ea20000100800 */
[----:B------:R-:W-:Y:S02]  /*30c90*/  MOV R66, R23 ;  /* 0x0000001700427202 */ /* 0x000fe40000000f00 */
[----:B------:R-:W-:Y:S01]  /*30ca0*/  MOV R4, 0x30ce0 ;  /* 0x00030ce000047802 */ /* 0x000fe20000000f00 */
[----:B--2---:R-:W-:-:S05]  /*30cb0*/  IMAD.WIDE R2, R3, 0x2, R46 ;  /* 0x0000000203027825 */ /* 0x004fca00078e022e */
[----:B------:R-:W-:Y:S02]  /*30cc0*/  MOV R6, R2 ;  /* 0x0000000200067202 */ /* 0x000fe40000000f00 */
[----:B------:R-:W-:Y:S05]  /*30cd0*/  CALL.REL.NOINC `($_ZN7cutlass13device_kernelIN5flash19enable_sm80_to_sm89INS1_16FlashAttnBwdSm80INS1_25CollectiveMainloopBwdSm80ILi2ELi2EN4cute5tupleIJNS5_1CILi128EEES8_NS7_ILi64EEEEEENS_10bfloat16_tEfNS_4arch4Sm80ELb0ELb0ELb1ELb1ELb1ELb0ELb0ELb0ELi2ELi4ELi4ELi4ELb0EEENS1_21CollectiveEpilogueBwdISA_SB_SD_Li256ELb1ELb0ELi2EEENS1_19SingleTileSchedulerILb1ELb0ELb0ELi128EEEEEEEEEvNT_6ParamsE$_ZN4cute3eso3ESOILb1ELb0EJNS_6LayoutINS_5tupleIJNS3_IJNS_1CILi2EEES5_EEES6_EEENS3_IJNS3_IJNS4_ILi1EEES5_EEENS3_IJNS4_ILi32EEENS4_ILi64EEEEEEEEEEENS_10ViewEngineIPN7cutlass10bfloat16_tEEEEEC2ERKSE_RKSJ_) ;  /* 0xfffd9fc000007944 */ /* 0x000fea0003c3ffff */
[----:B------:R2:W5:Y:S04]  /*30ce0*/  LDL.64 R60, [R1+0x758] ;  /* 0x00075800013c7983 */ /* 0x0005680000100a00 */
[----:B------:R2:W-:Y:S02]  /*30cf0*/  STL [R1+0x770], RZ ;  /* 0x000770ff01007387 */ /* 0x0005e40000100800 */
.L_x_1314:
        /* <DEDUP_REMOVED lines=228> */
[----:B------:R-:W-:Y:S05]  /*31b40*/  CALL.REL.NOINC `($_ZN7cutlass13device_kernelIN5flash19enable_sm80_to_sm89INS1_16FlashAttnBwdSm80INS1_25CollectiveMainloopBwdSm80ILi2ELi2EN4cute5tupleIJNS5_1CILi128EEES8_NS7_ILi64EEEEEENS_10bfloat16_tEfNS_4arch4Sm80ELb0ELb0ELb1ELb1ELb1ELb0ELb0ELb0ELi2ELi4ELi4ELi4ELb0EEENS1_21CollectiveEpilogueBwdISA_SB_SD_Li256ELb1ELb0ELi2EEENS1_19SingleTileSchedulerILb1ELb0ELb0ELi128EEEEEEEEEvNT_6ParamsE$_ZN4cute3eso3ESOILb1ELb0EJNS_10UnderscoreES2_iEEC2ERKS2_S5_RKi) ;  /* 0xfffd6d4000007944 */ /* 0x000fea0003c3ffff */
        /* <DEDUP_REMOVED lines=466> */
[----:B------:R-:W-:Y:S02]  /*33870*/  MOV R3, 0x1 ;  /* 0x0000000100037802 */ /* 0x000fe40000000f00 */
        /* <DEDUP_REMOVED lines=15> */
.L_x_1315:
        /* <DEDUP_REMOVED lines=711> */
.L_x_1316:
        /* <DEDUP_REMOVED lines=711> */
.L_x_1317:
        /* <DEDUP_REMOVED lines=711> */
.L_x_1318:
        /* <DEDUP_REMOVED lines=711> */
.L_x_1319:
        /* <DEDUP_REMOVED lines=711> */
.L_x_1320:
        /* <DEDUP_REMOVED lines=256> */
.L_x_1321:
        /* <DEDUP_REMOVED lines=274> */
[----:B--2--5:R-:W-:Y:S05]  /*438c0*/  CALL.REL.NOINC `($_ZN7cutlass13device_kernelIN5flash19enable_sm80_to_sm89INS1_16FlashAttnBwdSm80INS1_25CollectiveMainloopBwdSm80ILi2ELi2EN4cute5tupleIJNS5_1CILi128EEES8_NS7_ILi64EEEEEENS_10bfloat16_tEfNS_4arch4Sm80ELb0ELb0ELb1ELb1ELb1ELb0ELb0ELb0ELi2ELi4ELi4ELi4ELb0EEENS1_21CollectiveEpilogueBwdISA_SB_SD_Li256ELb1ELb0ELi2EEENS1_19SingleTileSchedulerILb1ELb0ELb0ELi128EEEEEEEEEvNT_6ParamsE$_ZZZN5flash25CollectiveMainloopBwdSm80ILi2ELi2EN4cute5tupleIJNS1_1CILi128EEES4_NS3_ILi64EEEEEEN7cutlass10bfloat16_tEfNS7_4arch4Sm80ELb0ELb0ELb1ELb1ELb1ELb0ELb0ELb0ELi2ELi4ELi4ELi4ELb0EE3mmaINS_16FlashAttnBwdSm80ISB_NS_21CollectiveEpilogueBwdIS6_S8_SA_Li256ELb1ELb0ELi2EEENS_19SingleTileSchedulerILb1ELb0ELb0ELi128EEEE13SharedStorageENS1_6TensorINS1_11ArrayEngineIfLm32EEENS1_6LayoutINS2_IJNS2_IJNS3_ILi2EEESO_EEESO_NS3_ILi4EEEEEENS2_IJNS2_IJNS3_ILi1EEESO_EEESQ_NS3_ILi8EEEEEEEEEEEEbRKNSB_6ParamsERT0_S12_iNS2_IJiiiEEERT_ENKUliT_E_clIZSC_ISJ_SX_EbS10_S12_S12_iS13_S15_EUlRS16_iE_EEDaiS16_ENKUlT_E_clIZSC_ISJ_SX_EbS10_S12_S12_iS13_S15_EUlvE0_EEDaS1B_) ;  /* 0x0001c89000007944 */ /* 0x024fea0003c00000 */
[----:B------:R-:W2:Y:S01]  /*438d0*/  LDL.64 R2, [R24+0x188] ;  /* 0x0001880018027983 */ /* 0x000ea20000100a00 */
[----:B------:R-:W-:-:S03]  /*438e0*/  ULDC.64 UR4, c[0x0][0x118] ;  /* 0x0000460000047ab9 */ /* 0x000fc60000000a00 */
[----:B------:R3:W5:Y:S04]  /*438f0*/  LDL.64 R12, [R24+0xc8] ;  /* 0x0000c800180c7983 */ /* 0x0007680000100a00 */
[----:B--2---:R-:W5:Y:S01]  /*43900*/  LD.E.64 R2, [R2.64] ;  /* 0x0000000402027980 */ /* 0x004f62000c101b00 */
[----:B-1----:R-:W-:Y:S02]  /*43910*/  MOV R9, R23 ;  /* 0x0000001700097202 */ /* 0x002fe40000000f00 */
[----:B------:R-:W-:Y:S02]  /*43920*/  MOV R8, 0x43940 ;  /* 0x0004394000087802 */ /* 0x000fe40000000f00 */
[----:B---3-5:R-:W-:Y:S05]  /*43930*/  CALL.REL.NOINC `($_ZN7cutlass13device_kernelIN5flash19enable_sm80_to_sm89INS1_16FlashAttnBwdSm80INS1_25CollectiveMainloopBwdSm80ILi2ELi2EN4cute5tupleIJNS5_1CILi128EEES8_NS7_ILi64EEEEEENS_10bfloat16_tEfNS_4arch4Sm80ELb0ELb0ELb1ELb1ELb1ELb0ELb0ELb0ELi2ELi4ELi4ELi4ELb0EEENS1_21CollectiveEpilogueBwdISA_SB_SD_Li256ELb1ELb0ELi2EEENS1_19SingleTileSchedulerILb1ELb0ELb0ELi128EEEEEEEEEvNT_6ParamsE$_ZN4cute8smem_ptrIPN7cutlass10bfloat16_tEECI1NS_12iter_adaptorIS3_S4_EEES3_) ;  /* 0xfffc8b7000007944 */ /* 0x028fea0003c3ffff */
        /* <DEDUP_REMOVED lines=84> */
[----:B------:R1:W-:Y:S01]  /*43e80*/  STL.64 [R1+0x7a0], R2 ;  /* 0x0007a00201007387 */ /* 0x0003e20000100a00 */
[----:B------:R-:W-:Y:S02]  /*43e90*/  MOV R5, R6 ;  /* 0x0000000600057202 */ /* 0x000fe40000000f00 */
[----:B------:R-:W-:Y:S02]  /*43ea0*/  MOV R4, 0x43ec0 ;  /* 0x00043ec000047802 */ /* 0x000fe40000000f00 */
        /* <DEDUP_REMOVED lines=31> */
[----:B-1----:R-:W-:Y:S05]  /*440a0*/  CALL.REL.NOINC `($_ZN7cutlass13device_kernelIN5flash19enable_sm80_to_sm89INS1_16FlashAttnBwdSm80INS1_25CollectiveMainloopBwdSm80ILi2ELi2EN4cute5tupleIJNS5_1CILi128EEES8_NS7_ILi64EEEEEENS_10bfloat16_tEfNS_4arch4Sm80ELb0ELb0ELb1ELb1ELb1ELb0ELb0ELb0ELi2ELi4ELi4ELi4ELb0EEENS1_21CollectiveEpilogueBwdISA_SB_SD_Li256ELb1ELb0ELi2EEENS1_19SingleTileSchedulerILb1ELb0ELb0ELi128EEEEEEEEEvNT_6ParamsE$_ZN4cute3eso3ESOILb1ELb0EJNS_1CILi8EEEiiiNS2_ILi144EEENS2_ILi512EEEEEC2ERKS3_RKiSA_SA_RKS4_RKS5_) ;  /* 0xfffc548000007944 */ /* 0x002fea0003c3ffff */
        /* <DEDUP_REMOVED lines=59> */
[----:B------:R-:W-:Y:S01]  /*44460*/  MOV R59, R23 ;  /* 0x00000017003b7202 */ /* 0x000fe20000000f00 */
[----:B------:R-:W-:Y:S01]  /*44470*/  IMAD.MOV.U32 R66, RZ, RZ, R22 ;  /* 0x000000ffff427224 */ /* 0x000fe200078e0016 */
        /* <DEDUP_REMOVED lines=9> */
[----:B------:R1:W-:Y:S01]  /*44510*/  STL.64 [R1+0x7a0], R2 ;  /* 0x0007a00201007387 */ /* 0x0003e20000100a00 */
[----:B------:R-:W-:-:S02]  /*44520*/  MOV R59, R56 ;  /* 0x00000038003b7202 */ /* 0x000fc40000000f00 */
[----:B------:R-:W-:Y:S02]  /*44530*/  MOV R4, 0x44550 ;  /* 0x0004455000047802 */ /* 0x000fe40000000f00 */
        /* <DEDUP_REMOVED lines=37> */
[----:B------:R-:W-:Y:S01]  /*44790*/  IMAD.SHL.U32 R8, R5, 0x2000, RZ ;  /* 0x0000200005087824 */ /* 0x000fe200078e00ff */
[----:B------:R-:W-:-:S02]  /*447a0*/  MOV R15, R41 ;  /* 0x00000029000f7202 */ /* 0x000fc40000000f00 */
[----:B------:R-:W-:Y:S02]  /*447b0*/  MOV R4, 0x447e0 ;  /* 0x000447e000047802 */ /* 0x000fe40000000f00 */
        /* <DEDUP_REMOVED lines=50> */
[----:B-12--5:R-:W-:Y:S05]  /*44ae0*/  CALL.REL.NOINC `($_ZN7cutlass13device_kernelIN5flash19enable_sm80_to_sm89INS1_16FlashAttnBwdSm80INS1_25CollectiveMainloopBwdSm80ILi2ELi2EN4cute5tupleIJNS5_1CILi128EEES8_NS7_ILi64EEEEEENS_10bfloat16_tEfNS_4arch4Sm80ELb0ELb0ELb1ELb1ELb1ELb0ELb0ELb0ELi2ELi4ELi4ELi4ELb0EEENS1_21CollectiveEpilogueBwdISA_SB_SD_Li256ELb1ELb0ELi2EEENS1_19SingleTileSchedulerILb1ELb0ELb0ELi128EEEEEEEEEvNT_6ParamsE$_ZZN4cute7idx2crdINS_5tupleIJiiNS_1CILi0EEEEEENS1_IJNS1_IJNS2_ILi4EEENS2_ILi8EEEEEES5_NS2_ILi1EEEEEEEEDaRKT_RKT0_ENKUlRKT_RKT0_E_clIiS7_EEDaSI_SL_) ;  /* 0xfffcbe2000007944 */ /* 0x026fea0003c3ffff */
[----:B------:R-:W-:Y:S02]  /*44af0*/  MOV R2, 0x44b10 ;  /* 0x00044b1000027802 */ /* 0x000fe40000000f00 */
[----:B-1----:R-:W-:Y:S05]  /*44b00*/  CALL.REL.NOINC `($_ZN7cutlass13device_kernelIN5flash19enable_sm80_to_sm89INS1_16FlashAttnBwdSm80INS1_25CollectiveMainloopBwdSm80ILi2ELi2EN4cute5tupleIJNS5_1CILi128EEES8_NS7_ILi64EEEEEENS_10bfloat16_tEfNS_4arch4Sm80ELb0ELb0ELb1ELb1ELb1ELb0ELb0ELb0ELi2ELi4ELi4ELi4ELb0EEENS1_21CollectiveEpilogueBwdISA_SB_SD_Li256ELb1ELb0ELi2EEENS1_19SingleTileSchedulerILb1ELb0ELb0ELi128EEEEEEEEEvNT_6ParamsE$_ZZN4cute7idx2crdINS_5tupleIJiiNS_1CILi0EEEEEENS1_IJNS1_IJNS2_ILi4EEENS2_ILi8EEEEEES5_NS2_ILi1EEEEEEEEDaRKT_RKT0_ENKUlRKT_RKT0_E_clIiS5_EEDaSI_SL_) ;  /* 0xfffcbdd000007944 */ /* 0x002fea0003c3ffff */
[----:B------:R1:W-:Y:S01]  /*44b10*/  STL [R1+0x7a0], R6 ;  /* 0x0007a00601007387 */ /* 0x0003e20000100800 */
        /* <DEDUP_REMOVED lines=18> */
[----:B------:R-:W-:Y:S02]  /*44c40*/  MOV R7, R43 ;  /* 0x0000002b00077202 */ /* 0x000fe40000000f00 */
[----:B------:R-:W-:Y:S02]  /*44c50*/  MOV R4, 0x44c70 ;  /* 0x00044c7000047802 */ /* 0x000fe40000000f00 */
        /* <DEDUP_REMOVED lines=948> */
.L_x_1322:
        /* <DEDUP_REMOVED lines=711> */
.L_x_1323:
        /* <DEDUP_REMOVED lines=711> */
.L_x_1324:
        /* <DEDUP_REMOVED lines=711> */
.L_x_1325:
        /* <DEDUP_REMOVED lines=711> */
.L_x_1326:
        /* <DEDUP_REMOVED lines=711> */
.L_x_1327:
        /* <DEDUP_REMOVED lines=711> */
.L_x_1328:
        /* <DEDUP_REMOVED lines=256> */
.L_x_1329:
        /* <DEDUP_REMOVED lines=251> */
[----:B------:R-:W-:Y:S05]  /*5b1f0*/  RET.REL.NODEC R6 `(_ZN7cutlass13device_kernelIN5flash19enable_sm80_to_sm89INS1_16FlashAttnBwdSm80INS1_25CollectiveMainloopBwdSm80ILi2ELi2EN4cute5tupleIJNS5_1CILi128EEES8_NS7_ILi64EEEEEENS_10bfloat16_tEfNS_4arch4Sm80ELb0ELb0ELb1ELb1ELb1ELb0ELb0ELb0ELi2ELi4ELi4ELi4ELb0EEENS1_21CollectiveEpilogueBwdISA_SB_SD_Li256ELb1ELb0ELi2EEENS1_19SingleTileSchedulerILb1ELb0ELb0ELi128EEEEEEEEEvNT_6ParamsE) ;  /* 0xfffa4e0006007950 */ /* 0x000fea0003c3ffff */
        .type           $_ZN7cutlass13device_kernelIN5flash19enable_sm80_to_sm89INS1_16FlashAttnBwdSm80INS1_25CollectiveMainloopBwdSm80ILi2ELi2EN4cute5tupleIJNS5_1CILi128EEES8_NS7_ILi64EEEEEENS_10bfloat16_tEfNS_4arch4Sm80ELb0ELb0ELb1ELb1ELb1ELb0ELb0ELb0ELi2ELi4ELi4ELi4ELb0EEENS1_21CollectiveEpilogueBwdISA_SB_SD_Li256ELb1ELb0ELi2EEENS1_19SingleTileSchedulerILb1ELb0ELb0ELi128EEEEEEEEEvNT_6ParamsE$_ZZN5flash25CollectiveMainloopBwdSm80ILi2ELi2EN4cute5tupleIJNS1_1CILi128EEES4_NS3_ILi64EEEEEEN7cutlass10bfloat16_tEfNS7_4arch4Sm80ELb0ELb0ELb1ELb1ELb1ELb0ELb0ELb0ELi2ELi4ELi4ELi4ELb0EE3mmaINS_16FlashAttnBwdSm80ISB_NS_21CollectiveEpilogueBwdIS6_S8_SA_Li256ELb1ELb0ELi2EEENS_19SingleTileSchedulerILb1ELb0ELb0ELi128EEEE13SharedStorageENS1_6TensorINS1_11ArrayEngineIfLm32EEENS1_6LayoutINS2_IJNS2_IJNS3_ILi2EEESO_EEESO_NS3_ILi4EEEEEENS2_IJNS2_IJNS3_ILi1EEESO_EEESQ_NS3_ILi8EEEEEEEEEEEEbRKNSB_6ParamsERT0_S12_iNS2_IJiiiEEERT_ENKUliiE0_clEii,@function
        .size           $_ZN7cutlass13device_kernelIN5flash19enable_sm80_to_sm89INS1_16FlashAttnBwdSm80INS1_25CollectiveMainloopBwdSm80ILi2ELi2EN4cute5tupleIJNS5_1CILi128EEES8_NS7_ILi64EEEEEENS_10bfloat16_tEfNS_4arch4Sm80ELb0ELb0ELb1ELb1ELb1ELb0ELb0ELb0ELi2ELi4ELi4ELi4ELb0EEENS1_21CollectiveEpilogueBwdISA_SB_SD_Li256ELb1ELb0ELi2EEENS1_19SingleTileSchedulerILb1ELb0ELb0ELi128EEEEEEEEEvNT_6ParamsE$_ZZN5flash25CollectiveMainloopBwdSm80ILi2ELi2EN4cute5tupleIJNS1_1CILi128EEES4_NS3_ILi64EEEEEEN7cutlass10bfloat16_tEfNS7_4arch4Sm80ELb0ELb0ELb1ELb1ELb1ELb0ELb0ELb0ELi2ELi4ELi4ELi4ELb0EE3mmaINS_16FlashAttnBwdSm80ISB_NS_21CollectiveEpilogueBwdIS6_S8_SA_Li256ELb1ELb0ELi2EEENS_19SingleTileSchedulerILb1ELb0ELb0ELi128EEEE13SharedStorageENS1_6TensorINS1_11ArrayEngineIfLm32EEENS1_6LayoutINS2_IJNS2_IJNS3_ILi2EEESO_EEESO_NS3_ILi4EEEEEENS2_IJNS2_IJNS3_ILi1EEESO_EEESQ_NS3_ILi8EEEEEEEEEEEEbRKNSB_6ParamsERT0_S12_iNS2_IJiiiEEERT_ENKUliiE0_clEii,($_ZN7cutlass13device_kernelIN5flash19enable_sm80_to_sm89INS1_16FlashAttnBwdSm80INS1_25CollectiveMainloopBwdSm80ILi2ELi2EN4cute5tupleIJNS5_1CILi128EEES8_NS7_ILi64EEEEEENS_10bfloat16_tEfNS_4arch4Sm80ELb0ELb0ELb1ELb1ELb1ELb0ELb0ELb0ELi2ELi4ELi4ELi4ELb0EEENS1_21CollectiveEpilogueBwdISA_SB_SD_Li256ELb1ELb0ELi2EEENS1_19SingleTileSchedulerILb1ELb0ELb0ELi128EEEEEEEEEvNT_6ParamsE$_ZZN5flash25CollectiveMainloopBwdSm80ILi2ELi2EN4cute5tupleIJNS1_1CILi128EEES4_NS3_ILi64EEEEEEN7cutlass10bfloat16_tEfNS7_4arch4Sm80ELb0ELb0ELb1ELb1ELb1ELb0ELb0ELb0ELi2ELi4ELi4ELi4ELb0EE3mmaINS_16FlashAttnBwdSm80ISB_NS_21CollectiveEpilogueBwdIS6_S8_SA_Li256ELb1ELb0ELi2EEENS_19SingleTileSchedulerILb1ELb0ELb0ELi128EEEE13SharedStorageENS1_6TensorINS1_11ArrayEngineIfLm32EEENS1_6LayoutINS2_IJNS2_IJNS3_ILi2EEESO_EEESO_NS3_ILi4EEEEEENS2_IJNS2_IJNS3_ILi1EEESO_EEESQ_NS3_ILi8EEEEEEEEEEEEbRKNSB_6ParamsERT0_S12_iNS2_IJiiiEEERT_ENKUliiE_clEii - $_ZN7cutlass13device_kernelIN5flash19enable_sm80_to_sm89INS1_16FlashAttnBwdSm80INS1_25CollectiveMainloopBwdSm80ILi2ELi2EN4cute5tupleIJNS5_1CILi128EEES8_NS7_ILi64EEEEEENS_10bfloat16_tEfNS_4arch4Sm80ELb0ELb0ELb1ELb1ELb1ELb0ELb0ELb0ELi2ELi4ELi4ELi4ELb0EEENS1_21CollectiveEpilogueBwdISA_SB_SD_Li256ELb1ELb0ELi2EEENS1_19SingleTileSchedulerILb1ELb0ELb0ELi128EEEEEEEEEvNT_6ParamsE$_ZZN5flash25CollectiveMainloopBwdSm80ILi2ELi2EN4cute5tupleIJNS1_1CILi128EEES4_NS3_ILi64EEEEEEN7cutlass10bfloat16_tEfNS7_4arch4Sm80ELb0ELb0ELb1ELb1ELb1ELb0ELb0ELb0ELi2ELi4ELi4ELi4ELb0EE3mmaINS_16FlashAttnBwdSm80ISB_NS_21CollectiveEpilogueBwdIS6_S8_SA_Li256ELb1ELb0ELi2EEENS_19SingleTileSchedulerILb1ELb0ELb0ELi128EEEE13SharedStorageENS1_6TensorINS1_11ArrayEngineIfLm32EEENS1_6LayoutINS2_IJNS2_IJNS3_ILi2EEESO_EEESO_NS3_ILi4EEEEEENS2_IJNS2_IJNS3_ILi1EEESO_EEESQ_NS3_ILi8EEEEEEEEEEEEbRKNSB_6ParamsERT0_S12_iNS2_IJiiiEEERT_ENKUliiE0_clEii)
$_ZN7cutlass13device_kernelIN5flash19enable_sm80_to_sm89INS1_16FlashAttnBwdSm80INS1_25CollectiveMainloopBwdSm80ILi2ELi2EN4cute5tupleIJNS5_1CILi128EEES8_NS7_ILi64EEEEEENS_10bfloat16_tEfNS_4arch4Sm80ELb0ELb0ELb1ELb1ELb1ELb0ELb0ELb0ELi2ELi4ELi4ELi4ELb0EEENS1_21CollectiveEpilogueBwdISA_SB_SD_Li256ELb1ELb0ELi2EEENS1_19SingleTileSchedulerILb1ELb0ELb0ELi128EEEEEEEEEvNT_6ParamsE$_ZZN5flash25CollectiveMainloopBwdSm80ILi2ELi2EN4cute5tupleIJNS1_1CILi128EEES4_NS3_ILi64EEEEEEN7cutlass10bfloat16_tEfNS7_4arch4Sm80ELb0ELb0ELb1ELb1ELb1ELb0ELb0ELb0ELi2ELi4ELi4ELi4ELb0EE3mmaINS_16FlashAttnBwdSm80ISB_NS_21CollectiveEpilogueBwdIS6_S8_SA_Li256ELb1ELb0ELi2EEENS_19SingleTileSchedulerILb1ELb0ELb0ELi128EEEE13SharedStorageENS1_6TensorINS1_11ArrayEngineIfLm32EEENS1_6LayoutINS2_IJNS2_IJNS3_ILi2EEESO_EEESO_NS3_ILi4EEEEEENS2_IJNS2_IJNS3_ILi1EEESO_EEESQ_NS3_ILi8EEEEEEEEEEEEbRKNSB_6ParamsERT0_S12_iNS2_IJiiiEEERT_ENKUliiE0_clEii:
        /* <DEDUP_REMOVED lines=10> */
[----:B-1---5:R-:W-:Y:S05]  /*5b2a0*/  CALL.REL.NOINC `($_ZN7cutlass13device_kernelIN5flash19enable_sm80_to_sm89INS1_16FlashAttnBwdSm80INS1_25CollectiveMainloopBwdSm80ILi2ELi2EN4cute5tupleIJNS5_1CILi128EEES8_NS7_ILi64EEEEEENS_10bfloat16_tEfNS_4arch4Sm80ELb0ELb0ELb1ELb1ELb1ELb0ELb0ELb0ELi2ELi4ELi4ELi4ELb0EEENS1_21CollectiveEpilogueBwdISA_SB_SD_Li256ELb1ELb0ELi2EEENS1_19SingleTileSchedulerILb1ELb0ELb0ELi128EEEEEEEEEvNT_6ParamsE$_ZN4cute3eso3ESOILb1ELb0EJNS_10UnderscoreES2_S2_iEEC2ERKS2_S5_S5_RKi) ;  /* 0xfffad5a000007944 */ /* 0x022fea0003c3ffff */
[----:B-1----:R-:W2:Y:S01]  /*5b2b0*/  LDL R3, [R1+0x1688] ;  /* 0x0016880001037983 */ /* 0x002ea20000100800 */
[----:B------:R-:W-:Y:S02]  /*5b2c0*/  MOV R4, 0x5b2f0 ;  /* 0x0005b2f000047802 */ /* 0x000fe40000000f00 */
[----:B--2---:R-:W-:Y:S02]  /*5b2d0*/  SHF.L.U32 R3, R3, 0xd, RZ ;  /* 0x0000000d03037819 */ /* 0x004fe400000006ff */
[----:B------:R-:W-:Y:S05]  /*5b2e0*/  CALL.REL.NOINC `($_ZN7cutlass13device_kernelIN5flash19enable_sm80_to_sm89INS1_16FlashAttnBwdSm80INS1_25CollectiveMainloopBwdSm80ILi2ELi2EN4cute5tupleIJNS5_1CILi128EEES8_NS7_ILi64EEEEEENS_10bfloat16_tEfNS_4arch4Sm80ELb0ELb0ELb1ELb1ELb1ELb0ELb0ELb0ELi2ELi4ELi4ELi4ELb0EEENS1_21CollectiveEpilogueBwdISA_SB_SD_Li256ELb1ELb0ELi2EEENS1_19SingleTileSchedulerILb1ELb0ELb0ELi128EEEEEEEEEvNT_6ParamsE$_ZN4cute3eso3ESOILb1ELb0EJNS_6LayoutINS_5tupleIJNS3_IJNS_1CILi8EEENS4_ILi1EEEEEENS4_ILi4EEES6_EEENS3_IJNS3_IJS6_NS4_ILi0EEEEEENS4_ILi2048EEESA_EEEEEiEEC2ERKSE_RKi) ;  /* 0xfffb059000007944 */ /* 0x000fea0003c3ffff */
[----:B------:R-:W-:Y:S01]  /*5b2f0*/  ULDC.64 UR8, c[0x0][0x118] ;  /* 0x0000460000087ab9 */ /* 0x000fe20000000a00 */
[----:B-1----:R-:W2:Y:S04]  /*5b300*/  LDL R2, [R1+0x1688] ;  /* 0x0016880001027983 */ /* 0x002ea80000100800 */
[----:B------:R-:W2:Y:S01]  /*5b310*/  LD.E.64 R6, [R6.64] ;  /* 0x0000000806067980 */ /* 0x000ea2000c101b00 */
[----:B------:R-:W-:-:S02]  /*5b320*/  MOV R9, R15 ;  /* 0x0000000f00097202 */ /* 0x000fc40000000f00 */
[----:B------:R-:W-:Y:S01]  /*5b330*/  MOV R8, 0x5b360 ;  /* 0x0005b36000087802 */ /* 0x000fe20000000f00 */
[----:B--2---:R-:W-:-:S04]  /*5b340*/  IMAD.WIDE R2, R2, 0x2, R6 ;  /* 0x0000000202027825 */ /* 0x004fc800078e0206 */
[----:B------:R-:W-:Y:S05]  /*5b350*/  CALL.REL.NOINC `($_ZN7cutlass13device_kernelIN5flash19enable_sm80_to_sm89INS1_16FlashAttnBwdSm80INS1_25CollectiveMainloopBwdSm80ILi2ELi2EN4cute5tupleIJNS5_1CILi128EEES8_NS7_ILi64EEEEEENS_10bfloat16_tEfNS_4arch4Sm80ELb0ELb0ELb1ELb1ELb1ELb0ELb0ELb0ELi2ELi4ELi4ELi4ELb0EEENS1_21CollectiveEpilogueBwdISA_SB_SD_Li256ELb1ELb0ELi2EEENS1_19SingleTileSchedulerILb1ELb0ELb0ELi128EEEEEEEEEvNT_6ParamsE$_ZN4cute8smem_ptrIPN7cutlass10bfloat16_tEECI1NS_12iter_adaptorIS3_S4_EEES3_) ;  /* 0xfffb115000007944 */ /* 0x000fea0003c3ffff */
[----:B-1----:R1:W5:Y:S01]  /*5b360*/  LDL.64 R2, [R1+0x1688] ;  /* 0x0016880001027983 */ /* 0x0023620000100a00 */
[----:B------:R-:W-:-:S03]  /*5b370*/  MOV R6, 0x5b390 ;  /* 0x0005b39000067802 */ /* 0x000fc60000000f00 */
[----:B-1---5:R-:W-:Y:S05]  /*5b380*/  CALL.REL.NOINC `($_ZN7cutlass13device_kernelIN5flash19enable_sm80_to_sm89INS1_16FlashAttnBwdSm80INS1_25CollectiveMainloopBwdSm80ILi2ELi2EN4cute5tupleIJNS5_1CILi128EEES8_NS7_ILi64EEEEEENS_10bfloat16_tEfNS_4arch4Sm80ELb0ELb0ELb1ELb1ELb1ELb0ELb0ELb0ELi2ELi4ELi4ELi4ELb0EEENS1_21CollectiveEpilogueBwdISA_SB_SD_Li256ELb1ELb0ELi2EEENS1_19SingleTileSchedulerILb1ELb0ELb0ELi128EEEEEEEEEvNT_6ParamsE$_ZN4cute3eso3ESOILb1ELb0EJNS_6LayoutINS_5tupleIJNS3_IJNS_1CILi8EEENS4_ILi1EEEEEENS4_ILi4EEES6_EEENS3_IJNS3_IJS6_NS4_ILi0EEEEEENS4_ILi2048EEESA_EEEEENS_10ViewEngineINS_8smem_ptrIPN7cutlass10bfloat16_tEEEEEEEC2ERKSE_RKSL_) ;  /* 0xfffb04b000007944 */ /* 0x022fea0003c3ffff */
[----:B------:R-:W-:Y:S01]  /*5b390*/  ULDC.64 UR8, c[0x0][0x118] ;  /* 0x0000460000087ab9 */ /* 0x000fe20000000a00 */
[----:B------:R2:W5:Y:S04]  /*5b3a0*/  LDL.64 R86, [R1+0x1688] ;  /* 0x0016880001567983 */ /* 0x0005680000100a00 */
[----:B------:R2:W5:Y:S01]  /*5b3b0*/  LD.E.64 R10, [R82.64+0x8] ;  /* 0x00000808520a7980 */ /* 0x000562000c101b00 */
[----:B-1----:R-:W-:Y:S01]  /*5b3c0*/  IMAD.MOV.U32 R2, RZ, RZ, R15 ;  /* 0x000000ffff027224 */ /* 0x002fe200078e000f */
[----:B------:R-:W-:Y:S02]  /*5b3d0*/  MOV R3, R17 ;  /* 0x0000001100037202 */ /* 0x000fe40000000f00 */
[----:B------:R-:W-:-:S02]  /*5b3e0*/  MOV R4, 0x5b400 ;  /* 0x0005b40000047802 */ /* 0x000fc40000000f00 */
[----:B--2--5:R-:W-:Y:S05]  /*5b3f0*/  CALL.REL.NOINC `($_ZN7cutlass13device_kernelIN5flash19enable_sm80_to_sm89INS1_16FlashAttnBwdSm80INS1_25CollectiveMainloopBwdSm80ILi2ELi2EN4cute5tupleIJNS5_1CILi128EEES8_NS7_ILi64EEEEEENS_10bfloat16_tEfNS_4arch4Sm80ELb0ELb0ELb1ELb1ELb1ELb0ELb0ELb0ELi2ELi4ELi4ELi4ELb0EEENS1_21CollectiveEpilogueBwdISA_SB_SD_Li256ELb1ELb0ELi2EEENS1_19SingleTileSchedulerILb1ELb0ELb0ELi128EEEEEEEEEvNT_6ParamsE$_ZN4cute3eso3ESOILb1ELb0EJNS_10UnderscoreES2_S2_iEEC2ERKS2_S5_S5_RKi) ;  /* 0xfffad45000007944 */ /* 0x024fea0003c3ffff */
[----:B------:R-:W2:Y:S01]  /*5b400*/  LDL R8, [R1+0x1688] ;  /* 0x0016880001087983 */ /* 0x000ea20000100800 */
[----:B------:R-:W-:-:S03]  /*5b410*/  ULDC.64 UR8, c[0x0][0x118] ;  /* 0x0000460000087ab9 */ /* 0x000fc60000000a00 */
[----:B-1----:R1:W5:Y:S01]  /*5b420*/  LD.E.64 R2, [R10.64+0x8] ;  /* 0x000008080a027980 */ /* 0x002362000c101b00 */
[----:B------:R-:W-:Y:S02]  /*5b430*/  MOV R4, 0x5b460 ;  /* 0x0005b46000047802 */ /* 0x000fe40000000f00 */
[----:B--2---:R-:W-:Y:S02]  /*5b440*/  SHF.R.S32.HI R7, RZ, 0x1f, R8 ;  /* 0x0000001fff077819 */ /* 0x004fe40000011408 */
[----:B-1---5:R-:W-:Y:S05]  /*5b450*/  CALL.REL.NOINC `($_ZN7cutlass13device_kernelIN5flash19enable_sm80_to_sm89INS1_16FlashAttnBwdSm80INS1_25CollectiveMainloopBwdSm80ILi2ELi2EN4cute5tupleIJNS5_1CILi128EEES8_NS7_ILi64EEEEEENS_10bfloat16_tEfNS_4arch4Sm80ELb0ELb0ELb1ELb1ELb1ELb0ELb0ELb0ELi2ELi4ELi4ELi4ELb0EEENS1_21CollectiveEpilogueBwdISA_SB_SD_Li256ELb1ELb0ELi2EEENS1_19SingleTileSchedulerILb1ELb0ELb0ELi128EEEEEEEEEvNT_6ParamsE$_ZZN4cute5sliceINS_5tupleIJNS_10UnderscoreES2_S2_iEEENS1_IJNS1_IJNS_1CILi1EEENS4_ILi0EEEEEElS6_lEEEEEDaRKT_RKT0_ENKUlRKT_RKT0_E_clIS2_lEEDaSH_SK_) ;  /* 0xfffb29d000007944 */ /* 0x022fea0003c3ffff */
[----:B-----5:R-:W-:Y:S02]  /*5b460*/  MOV R5, R3 ;  /* 0x0000000300057202 */ /* 0x020fe40000000f00 */
[----:B------:R-:W-:Y:S02]  /*5b470*/  MOV R4, 0x5b490 ;  /* 0x0005b49000047802 */ /* 0x000fe40000000f00 */
[----:B-1----:R-:W-:Y:S05]  /*5b480*/  CALL.REL.NOINC `($_ZN7cutlass13device_kernelIN5flash19enable_sm80_to_sm89INS1_16FlashAttnBwdSm80INS1_25CollectiveMainloopBwdSm80ILi2ELi2EN4cute5tupleIJNS5_1CILi128EEES8_NS7_ILi64EEEEEENS_10bfloat16_tEfNS_4arch4Sm80ELb0ELb0ELb1ELb1ELb1ELb0ELb0ELb0ELi2ELi4ELi4ELi4ELb0EEENS1_21CollectiveEpilogueBwdISA_SB_SD_Li256ELb1ELb0ELi2EEENS1_19SingleTileSchedulerILb1ELb0ELb0ELi128EEEEEEEEEvNT_6ParamsE$_ZZN4cute12filter_tupleINS_5tupleIJNS_10UnderscoreES2_S2_iEEENS1_IJNS1_IJNS_1CILi1EEENS4_ILi0EEEEEElS6_lEEEZNS_5sliceIS3_S8_EEDaRKT_RKT0_EUlRKT_RKT0_E_EEDaSC_SF_OT1_ENKUlDpSI_E_clIJNS1_IJS7_EEENS1_IJlEEENS1_IJS6_EEENS1_IJEEEEEEDaSP_) ;  /* 0xfffb160000007944 */ /* 0x002fea0003c3ffff */
[----:B-----5:R-:W-:Y:S02]  /*5b490*/  MOV R5, R3 ;  /* 0x0000000300057202 */ /* 0x020fe40000000f00 */
[----:B------:R-:W-:Y:S02]  /*5b4a0*/  MOV R4, 0x5b4c0 ;  /* 0x0005b4c000047802 */ /* 0x000fe40000000f00 */
[----:B-1----:R-:W-:Y:S05]  /*5b4b0*/  CALL.REL.NOINC `($_ZN7cutlass13device_kernelIN5flash19enable_sm80_to_sm89INS1_16FlashAttnBwdSm80INS1_25CollectiveMainloopBwdSm80ILi2ELi2EN4cute5tupleIJNS5_1CILi128EEES8_NS7_ILi64EEEEEENS_10bfloat16_tEfNS_4arch4Sm80ELb0ELb0ELb1ELb1ELb1ELb0ELb0ELb0ELi2ELi4ELi4ELi4ELb0EEENS1_21CollectiveEpilogueBwdISA_SB_SD_Li256ELb1ELb0ELi2EEENS1_19SingleTileSchedulerILb1ELb0ELb0ELi128EEEEEEEEEvNT_6ParamsE$_ZN4cute5tupleIJNS0_IJNS0_IJNS_1CILi8EEENS1_ILi1EEEEEENS1_ILi4EEES3_EEENS0_IJNS0_IJS3_NS1_ILi0EEEEEElS7_EEEEEC2ERKS6_RKS9_) ;  /* 0xfffb08f000007944 */ /* 0x002fea0003c3ffff */
        /* <DEDUP_REMOVED lines=9> */
[----:B-1---5:R-:W-:Y:S05]  /*5b550*/  CALL.REL.NOINC `($_ZN7cutlass13device_kernelIN5flash19enable_sm80_to_sm89INS1_16FlashAttnBwdSm80INS1_25CollectiveMainloopBwdSm80ILi2ELi2EN4cute5tupleIJNS5_1CILi128EEES8_NS7_ILi64EEEEEENS_10bfloat16_tEfNS_4arch4Sm80ELb0ELb0ELb1ELb1ELb1ELb0ELb0ELb0ELi2ELi4ELi4ELi4ELb0EEENS1_21CollectiveEpilogueBwdISA_SB_SD_Li256ELb1ELb0ELi2EEENS1_19SingleTileSchedulerILb1ELb0ELb0ELi128EEEEEEEEEvNT_6ParamsE$_ZN4cute3eso3ESOILb0ELb0EJNS_6LayoutINS_5tupleIJNS3_IJNS_1CILi8EEENS4_ILi1EEEEEENS4_ILi4EEES6_EEENS3_IJNS3_IJS6_NS4_ILi0EEEEEElSA_EEEEElEEC2ERKSD_RKl) ;  /* 0xfffac78000007944 */ /* 0x022fea0003c3ffff */
[----:B------:R-:W-:Y:S01]  /*5b560*/  ULDC.64 UR8, c[0x0][0x118] ;  /* 0x0000460000087ab9 */ /* 0x000fe20000000a00 */
[----:B------:R-:W2:Y:S04]  /*5b570*/  LDL.64 R6, [R1+0x1690] ;  /* 0x0016900001067983 */ /* 0x000ea80000100a00 */
[----:B------:R-:W2:Y:S04]  /*5b580*/  LD.E.64 R10, [R10.64+0x18] ;  /* 0x000018080a0a7980 */ /* 0x000ea8000c101b00 */
[----:B-1----:R1:W5:Y:S01]  /*5b590*/  LDL.64 R2, [R1+0x1688] ;  /* 0x0016880001027983 */ /* 0x0023620000100a00 */
[----:B------:R-:W-:-:S02]  /*5b5a0*/  MOV R8, 0x5b5e0 ;  /* 0x0005b5e000087802 */ /* 0x000fc40000000f00 */
[----:B--2---:R-:W-:-:S04]  /*5b5b0*/  LEA R4, P0, R6, R10, 0x1 ;  /* 0x0000000a06047211 */ /* 0x004fc800078008ff */
[----:B------:R-:W-:-:S04]  /*5b5c0*/  LEA.HI.X R9, R6, R11, R7, 0x1, P0 ;  /* 0x0000000b06097211 */ /* 0x000fc800000f0c07 */
[----:B-1---5:R-:W-:Y:S05]  /*5b5d0*/  CALL.REL.NOINC `($_ZN7cutlass13device_kernelIN5flash19enable_sm80_to_sm89INS1_16FlashAttnBwdSm80INS1_25CollectiveMainloopBwdSm80ILi2ELi2EN4cute5tupleIJNS5_1CILi128EEES8_NS7_ILi64EEEEEENS_10bfloat16_tEfNS_4arch4Sm80ELb0ELb0ELb1ELb1ELb1ELb0ELb0ELb0ELi2ELi4ELi4ELi4ELb0EEENS1_21CollectiveEpilogueBwdISA_SB_SD_Li256ELb1ELb0ELi2EEENS1_19SingleTileSchedulerILb1ELb0ELb0ELi128EEEEEEEEEvNT_6ParamsE$_ZN4cute8gmem_ptrIPKN7cutlass10bfloat16_tEECI1NS_12iter_adaptorIS4_S5_EEES4_) ;  /* 0xfffb0dd000007944 */ /* 0x022fea0003c3ffff */
[----:B------:R-:W2:Y:S01]  /*5b5e0*/  LDL.64 R8, [R1+0x1688] ;  /* 0x0016880001087983 */ /* 0x000ea20000100a00 */
[----:B-1----:R-:W-:Y:S02]  /*5b5f0*/  MOV R5, R3 ;  /* 0x0000000300057202 */ /* 0x002fe40000000f00 */
[----:B------:R-:W-:Y:S01]  /*5b600*/  MOV R6, 0x5b630 ;  /* 0x0005b63000067802 */ /* 0x000fe20000000f00 */
[----:B--2---:R1:W-:Y:S04]  /*5b610*/  STL.64 [R1+0x1698], R8 ;  /* 0x0016980801007387 */ /* 0x0043e80000100a00 */
[----:B-1----:R-:W-:Y:S05]  /*5b620*/  CALL.REL.NOINC `($_ZN7cutlass13device_kernelIN5flash19enable_sm80_to_sm89INS1_16FlashAttnBwdSm80INS1_25CollectiveMainloopBwdSm80ILi2ELi2EN4cute5tupleIJNS5_1CILi128EEES8_NS7_ILi64EEEEEENS_10bfloat16_tEfNS_4arch4Sm80ELb0ELb0ELb1ELb1ELb1ELb0ELb0ELb0ELi2ELi4ELi4ELi4ELb0EEENS1_21CollectiveEpilogueBwdISA_SB_SD_Li256ELb1ELb0ELi2EEENS1_19SingleTileSchedulerILb1ELb0ELb0ELi128EEEEEEEEEvNT_6ParamsE$_ZN4cute3eso3ESOILb0ELb0EJNS_6LayoutINS_5tupleIJNS3_IJNS_1CILi8EEENS4_ILi1EEEEEENS4_ILi4EEES6_EEENS3_IJNS3_IJS6_NS4_ILi0EEEEEElSA_EEEEENS_10ViewEngineINS_8gmem_ptrIPKN7cutlass10bfloat16_tEEEEEEEC2ERKSD_RKSL_) ;  /* 0xfffac62000007944 */ /* 0x002fea0003c3ffff */
        /* <DEDUP_REMOVED lines=11> */
[----:B--2--5:R-:W-:Y:S05]  /*5b6e0*/  CALL.REL.NOINC `($_ZN7cutlass13device_kernelIN5flash19enable_sm80_to_sm89INS1_16FlashAttnBwdSm80INS1_25CollectiveMainloopBwdSm80ILi2ELi2EN4cute5tupleIJNS5_1CILi128EEES8_NS7_ILi64EEEEEENS_10bfloat16_tEfNS_4arch4Sm80ELb0ELb0ELb1ELb1ELb1ELb0ELb0ELb0ELi2ELi4ELi4ELi4ELb0EEENS1_21CollectiveEpilogueBwdISA_SB_SD_Li256ELb1ELb0ELi2EEENS1_19SingleTileSchedulerILb1ELb0ELb0ELi128EEEEEEEEEvNT_6ParamsE$_ZZN4cuteplIJiiEJNS_1CILi0EEES2_EEEDaRKNS_15ArithmeticTupleIJDpT_EEERKNS3_IJDpT0_EEEENKUlDpRKT_E_clIJiiEEEDaSH_) ;  /* 0xfffb5ee000007944 */ /* 0x024fea0003c3ffff */
[----:B-----5:R-:W-:Y:S01]  /*5b6f0*/  IMAD.IADD R84, R7, 0x1, -R2 ;  /* 0x0000000107547824 */ /* 0x020fe200078e0a02 */
[----:B------:R-:W-:Y:S02]  /*5b700*/  MOV R3, RZ ;  /* 0x000000ff00037202 */ /* 0x000fe40000000f00 */
[----:B------:R-:W-:Y:S02]  /*5b710*/  MOV R6, 0x5b730 ;  /* 0x0005b73000067802 */ /* 0x000fe40000000f00 */
[----:B-1----:R-:W-:Y:S05]  /*5b720*/  CALL.REL.NOINC `($_ZN7cutlass13device_kernelIN5flash19enable_sm80_to_sm89INS1_16FlashAttnBwdSm80INS1_25CollectiveMainloopBwdSm80ILi2ELi2EN4cute5tupleIJNS5_1CILi128EEES8_NS7_ILi64EEEEEENS_10bfloat16_tEfNS_4arch4Sm80ELb0ELb0ELb1ELb1ELb1ELb0ELb0ELb0ELi2ELi4ELi4ELi4ELb0EEENS1_21CollectiveEpilogueBwdISA_SB_SD_Li256ELb1ELb0ELi2EEENS1_19SingleTileSchedulerILb1ELb0ELb0ELi128EEEEEEEEEvNT_6ParamsE$_ZN4cute3eso3ESOILb1ELb0EJNS_1CILi0EEEiS3_EEC2ERKS3_RKiS6_) ;  /* 0xfffad60000007944 */ /* 0x002fea0003c3ffff */
[----:B-1----:R-:W2:Y:S01]  /*5b730*/  LDL R3, [R1+0x1688] ;  /* 0x0016880001037983 */ /* 0x002ea20000100800 */
[----:B------:R-:W-:Y:S01]  /*5b740*/  IMAD.MOV.U32 R2, RZ, RZ, R15 ;  /* 0x000000ffff027224 */ /* 0x000fe200078e000f */
[----:B------:R-:W-:Y:S02]  /*5b750*/  MOV R10, 0x5b780 ;  /* 0x0005b780000a7802 */ /* 0x000fe40000000f00 */
[----:B--2---:R-:W-:Y:S02]  /*5b760*/  SHF.L.U32 R3, R3, 0x5, RZ ;  /* 0x0000000503037819 */ /* 0x004fe400000006ff */
[----:B------:R-:W-:Y:S05]  /*5b770*/  CALL.REL.NOINC `($_ZN7cutlass13device_kernelIN5flash19enable_sm80_to_sm89INS1_16FlashAttnBwdSm80INS1_25CollectiveMainloopBwdSm80ILi2ELi2EN4cute5tupleIJNS5_1CILi128EEES8_NS7_ILi64EEEEEENS_10bfloat16_tEfNS_4arch4Sm80ELb0ELb0ELb1ELb1ELb1ELb0ELb0ELb0ELi2ELi4ELi4ELi4ELb0EEENS1_21CollectiveEpilogueBwdISA_SB_SD_Li256ELb1ELb0ELi2EEENS1_19SingleTileSchedulerILb1ELb0ELb0ELi128EEEEEEEEEvNT_6ParamsE$_ZN4cute5tupleIJiEEC2ERKi) ;  /* 0xfffb0b5000007944 */ /* 0x000fea0003c3ffff */
[----:B------:R1:W5:Y:S01]  /*5b780*/  LDL R3, [R1+0x1688] ;  /* 0x0016880001037983 */ /* 0x0003620000100800 */
        /* <DEDUP_REMOVED lines=8> */
[----:B------:R-:W-:Y:S02]  /*5b810*/  MOV R2, R15 ;  /* 0x0000000f00027202 */ /* 0x000fe40000000f00 */
[----:B------:R-:W-:Y:S02]  /*5b820*/  MOV R6, 0x5b840 ;  /* 0x0005b84000067802 */ /* 0x000fe40000000f00 */
[----:B-1---5:R-:W-:Y:S05]  /*5b830*/  CALL.REL.NOINC `($_ZN7cutlass13device_kernelIN5flash19enable_sm80_to_sm89INS1_16FlashAttnBwdSm80INS1_25CollectiveMainloopBwdSm80ILi2ELi2EN4cute5tupleIJNS5_1CILi128EEES8_NS7_ILi64EEEEEENS_10bfloat16_tEfNS_4arch4Sm80ELb0ELb0ELb1ELb1ELb1ELb0ELb0ELb0ELi2ELi4ELi4ELi4ELb0EEENS1_21CollectiveEpilogueBwdISA_SB_SD_Li256ELb1ELb0ELi2EEENS1_19SingleTileSchedulerILb1ELb0ELb0ELi128EEEEEEEEEvNT_6ParamsE$_ZN4cute3eso3ESOILb0ELb1EJiNS_1CILi0EEEEEC2ERKiRKS3_) ;  /* 0xffface0000007944 */ /* 0x022fea0003c3ffff */
[----:B-1----:R1:W5:Y:S01]  /*5b840*/  LDL R3, [R1+0x1688] ;  /* 0x0016880001037983 */ /* 0x0023620000100800 */
[----:B------:R-:W-:-:S03]  /*5b850*/  MOV R4, 0x5b870 ;  /* 0x0005b87000047802 */ /* 0x000fc60000000f00 */
[----:B-1---5:R-:W-:Y:S05]  /*5b860*/  CALL.REL.NOINC `($_ZN7cutlass13device_kernelIN5flash19enable_sm80_to_sm89INS1_16FlashAttnBwdSm80INS1_25CollectiveMainloopBwdSm80ILi2ELi2EN4cute5tupleIJNS5_1CILi128EEES8_NS7_ILi64EEEEEENS_10bfloat16_tEfNS_4arch4Sm80ELb0ELb0ELb1ELb1ELb1ELb0ELb0ELb0ELi2ELi4ELi4ELi4ELb0EEENS1_21CollectiveEpilogueBwdISA_SB_SD_Li256ELb1ELb0ELi2EEENS1_19SingleTileSchedulerILb1ELb0ELb0ELi128EEEEEEEEEvNT_6ParamsE$_ZZN4cuteplIJNS_1CILi0EEES2_EJiEEEDaRKNS_15ArithmeticTupleIJDpT_EEERKNS3_IJDpT0_EEEENKUlDpRKT_E_clIJiS2_EEEDaSH_) ;  /* 0xfffb5a1000007944 */ /* 0x022fea0003c3ffff */
[----:B------:R-:W-:Y:S02]  /*5b870*/  MOV R4, 0x5b890 ;  /* 0x0005b89000047802 */ /* 0x000fe40000000f00 */
[----:B-1---5:R-:W-:Y:S05]  /*5b880*/  CALL.REL.NOINC `($_ZN7cutlass13device_kernelIN5flash19enable_sm80_to_sm89INS1_16FlashAttnBwdSm80INS1_25CollectiveMainloopBwdSm80ILi2ELi2EN4cute5tupleIJNS5_1CILi128EEES8_NS7_ILi64EEEEEENS_10bfloat16_tEfNS_4arch4Sm80ELb0ELb0ELb1ELb1ELb1ELb0ELb0ELb0ELi2ELi4ELi4ELi4ELb0EEENS1_21CollectiveEpilogueBwdISA_SB_SD_Li256ELb1ELb0ELi2EEENS1_19SingleTileSchedulerILb1ELb0ELb0ELi128EEEEEEEEEvNT_6ParamsE$_ZZN4cuteplIJNS_1CILi0EEES2_EJiS2_EEEDaRKNS_15ArithmeticTupleIJDpT_EEERKNS3_IJDpT0_EEEENKUlDpRKT_E_clIJiS2_EEEDaSH_) ;  /* 0xfffb5a6000007944 */ /* 0x022fea0003c3ffff */
        /* <DEDUP_REMOVED lines=9> */
[----:B--23-5:R-:W-:Y:S05]  /*5b920*/  CALL.REL.NOINC `($_ZN7cutlass13device_kernelIN5flash19enable_sm80_to_sm89INS1_16FlashAttnBwdSm80INS1_25CollectiveMainloopBwdSm80ILi2ELi2EN4cute5tupleIJNS5_1CILi128EEES8_NS7_ILi64EEEEEENS_10bfloat16_tEfNS_4arch4Sm80ELb0ELb0ELb1ELb1ELb1ELb0ELb0ELb0ELi2ELi4ELi4ELi4ELb0EEENS1_21CollectiveEpilogueBwdISA_SB_SD_Li256ELb1ELb0ELi2EEENS1_19SingleTileSchedulerILb1ELb0ELb0ELi128EEEEEEEEEvNT_6ParamsE$_ZN4cute3eso3ESOILb1ELb0EJNS_10UnderscoreEiiEEC2ERKS2_RKiS7_) ;  /* 0xfffacfe000007944 */ /* 0x02cfea0003c3ffff */
[----:B------:R-:W2:Y:S01]  /*5b930*/  LDL R5, [R1+0x1688] ;  /* 0x0016880001057983 */ /* 0x000ea20000100800 */
[----:B------:R-:W-:Y:S02]  /*5b940*/  MOV R4, 0x5b9b0 ;  /* 0x0005b9b000047802 */ /* 0x000fe40000000f00 */
[----:B-12---:R-:W-:Y:S01]  /*5b950*/  SHF.R.S32.HI R2, RZ, 0x1f, R5 ;  /* 0x0000001fff027819 */ /* 0x006fe20000011405 */
[-C--:B------:R-:W-:Y:S02]  /*5b960*/  IMAD R3, R91, R5.reuse, RZ ;  /* 0x000000055b037224 */ /* 0x080fe400078e02ff */
[----:B------:R-:W-:-:S04]  /*5b970*/  IMAD.WIDE.U32 R6, R90, R5, RZ ;  /* 0x000000055a067225 */ /* 0x000fc800078e00ff */
[----:B------:R-:W-:-:S05]  /*5b980*/  IMAD R3, R90, R2, R3 ;  /* 0x000000025a037224 */ /* 0x000fca00078e0203 */
[----:B------:R-:W-:Y:S02]  /*5b990*/  IADD3 R3, R7, R3, RZ ;  /* 0x0000000307037210 */ /* 0x000fe40007ffe0ff */
[----:B------:R-:W-:Y:S05]  /*5b9a0*/  CALL.REL.NOINC `($_ZN7cutlass13device_kernelIN5flash19enable_sm80_to_sm89INS1_16FlashAttnBwdSm80INS1_25CollectiveMainloopBwdSm80ILi2ELi2EN4cute5tupleIJNS5_1CILi128EEES8_NS7_ILi64EEEEEENS_10bfloat16_tEfNS_4arch4Sm80ELb0ELb0ELb1ELb1ELb1ELb0ELb0ELb0ELi2ELi4ELi4ELi4ELb0EEENS1_21CollectiveEpilogueBwdISA_SB_SD_Li256ELb1ELb0ELi2EEENS1_19SingleTileSchedulerILb1ELb0ELb0ELi128EEEEEEEEEvNT_6ParamsE$_ZN4cute3eso3ESOILb1ELb0EJNS_6LayoutINS_5tupleIJNS3_IJNS_1CILi8EEENS4_ILi1EEEEEEEEENS3_IJNS3_IJS6_NS4_ILi0EEEEEEEEEEElEEC2ERKSC_RKl) ;  /* 0xfffaf7c000007944 */ /* 0x000fea0003c3ffff */
[----:B-1----:R-:W2:Y:S01]  /*5b9b0*/  LDL.64 R2, [R1+0x1688] ;  /* 0x0016880001027983 */ /* 0x002ea20000100a00 */
[----:B------:R-:W-:Y:S02]  /*5b9c0*/  MOV R8, 0x5ba00 ;  /* 0x0005ba0000087802 */ /* 0x000fe40000000f00 */
[----:B--2---:R-:W-:-:S04]  /*5b9d0*/  LEA R4, P1, R2, R88, 0x1 ;  /* 0x0000005802047211 */ /* 0x004fc800078208ff */
[----:B------:R-:W-:-:S04]  /*5b9e0*/  LEA.HI.X R9, R2, R89, R3, 0x1, P1 ;  /* 0x0000005902097211 */ /* 0x000fc800008f0c03 */
[----:B------:R-:W-:Y:S05]  /*5b9f0*/  CALL.REL.NOINC `($_ZN7cutlass13device_kernelIN5flash19enable_sm80_to_sm89INS1_16FlashAttnBwdSm80INS1_25CollectiveMainloopBwdSm80ILi2ELi2EN4cute5tupleIJNS5_1CILi128EEES8_NS7_ILi64EEEEEENS_10bfloat16_tEfNS_4arch4Sm80ELb0ELb0ELb1ELb1ELb1ELb0ELb0ELb0ELi2ELi4ELi4ELi4ELb0EEENS1_21CollectiveEpilogueBwdISA_SB_SD_Li256ELb1ELb0ELi2EEENS1_19SingleTileSchedulerILb1ELb0ELb0ELi128EEEEEEEEEvNT_6ParamsE$_ZN4cute8gmem_ptrIPKN7cutlass10bfloat16_tEECI1NS_12iter_adaptorIS4_S5_EEES4_) ;  /* 0xfffb09b000007944 */ /* 0x000fea0003c3ffff */
[----:B------:R2:W5:Y:S01]  /*5ba00*/  LDL.64 R2, [R1+0x1688] ;  /* 0x0016880001027983 */ /* 0x0005620000100a00 */
[----:B------:R-:W-:-:S03]  /*5ba10*/  MOV R6, 0x5ba30 ;  /* 0x0005ba3000067802 */ /* 0x000fc60000000f00 */
[----:B-12--5:R-:W-:Y:S05]  /*5ba20*/  CALL.REL.NOINC `($_ZN7cutlass13device_kernelIN5flash19enable_sm80_to_sm89INS1_16FlashAttnBwdSm80INS1_25CollectiveMainloopBwdSm80ILi2ELi2EN4cute5tupleIJNS5_1CILi128EEES8_NS7_ILi64EEEEEENS_10bfloat16_tEfNS_4arch4Sm80ELb0ELb0ELb1ELb1ELb1ELb0ELb0ELb0ELi2ELi4ELi4ELi4ELb0EEENS1_21CollectiveEpilogueBwdISA_SB_SD_Li256ELb1ELb0ELi2EEENS1_19SingleTileSchedulerILb1ELb0ELb0ELi128EEEEEEEEEvNT_6ParamsE$_ZN4cute3eso3ESOILb1ELb0EJNS_6LayoutINS_5tupleIJNS3_IJNS_1CILi8EEENS4_ILi1EEEEEEEEENS3_IJNS3_IJS6_NS4_ILi0EEEEEEEEEEENS_10ViewEngineINS_8gmem_ptrIPKN7cutlass10bfloat16_tEEEEEEEC2ERKSC_RKSK_) ;  /* 0xfffaf63000007944 */ /* 0x026fea0003c3ffff */
[----:B-1----:R1:W5:Y:S01]  /*5ba30*/  LDL.64 R4, [R1+0x1688] ;  /* 0x0016880001047983 */ /* 0x0023620000100a00 */
[----:B------:R-:W-:Y:S01]  /*5ba40*/  IMAD.MOV.U32 R79, RZ, RZ, R15 ;  /* 0x000000ffff4f7224 */ /* 0x000fe200078e000f */
[----:B------:R-:W-:Y:S02]  /*5ba50*/  MOV R80, RZ ;  /* 0x000000ff00507202 */ /* 0x000fe40000000f00 */
[----:B------:R-:W-:Y:S02]  /*5ba60*/  MOV R78, 0x5ba80 ;  /* 0x0005ba80004e7802 */ /* 0x000fe40000000f00 */
[----:B-1---5:R-:W-:Y:S05]  /*5ba70*/  CALL.REL.NOINC `($_ZN7cutlass13device_kernelIN5flash19enable_sm80_to_sm89INS1_16FlashAttnBwdSm80INS1_25CollectiveMainloopBwdSm80ILi2ELi2EN4cute5tupleIJNS5_1CILi128EEES8_NS7_ILi64EEEEEENS_10bfloat16_tEfNS_4arch4Sm80ELb0ELb0ELb1ELb1ELb1ELb0ELb0ELb0ELi2ELi4ELi4ELi4ELb0EEENS1_21CollectiveEpilogueBwdISA_SB_SD_Li256ELb1ELb0ELi2EEENS1_19SingleTileSchedulerILb1ELb0ELb0ELi128EEEEEEEEEvNT_6ParamsE$_ZN4cute3eso3ESOILb1ELb0EJNS_10UnderscoreEiiEEC2ERKS2_RKiS7_) ;  /* 0xffface9000007944 */ /* 0x022fea0003c3ffff */
[----:B-1----:R-:W2:Y:S01]  /*5ba80*/  LDL R3, [R1+0x1688] ;  /* 0x0016880001037983 */ /* 0x002ea20000100800 */
[----:B------:R-:W-:Y:S01]  /*5ba90*/  IMAD.MOV.U32 R2, RZ, RZ, R15 ;  /* 0x000000ffff027224 */ /* 0x000fe200078e000f */
[----:B------:R-:W-:Y:S02]  /*5baa0*/  MOV R6, 0x5bad0 ;  /* 0x0005bad000067802 */ /* 0x000fe40000000f00 */
[----:B--2---:R-:W-:Y:S02]  /*5bab0*/  SHF.L.U32 R3, R3, 0xb, RZ ;  /* 0x0000000b03037819 */ /* 0x004fe400000006ff */
        /* <DEDUP_REMOVED lines=10> */
[----:B-1----:R1:W5:Y:S01]  /*5bb60*/  LDL.64 R6, [R1+0x1688] ;  /* 0x0016880001067983 */ /* 0x0023620000100a00 */
[----:B------:R-:W-:Y:S02]  /*5bb70*/  MOV R9, R5 ;  /* 0x0000000500097202 */ /* 0x000fe40000000f00 */
[----:B------:R-:W-:Y:S02]  /*5bb80*/  MOV R8, 0x5bba0 ;  /* 0x0005bba000087802 */ /* 0x000fe40000000f00 */
[----:B-1---5:R-:W-:Y:S05]  /*5bb90*/  CALL.REL.NOINC `($_ZN7cutlass13device_kernelIN5flash19enable_sm80_to_sm89INS1_16FlashAttnBwdSm80INS1_25CollectiveMainloopBwdSm80ILi2ELi2EN4cute5tupleIJNS5_1CILi128EEES8_NS7_ILi64EEEEEENS_10bfloat16_tEfNS_4arch4Sm80ELb0ELb0ELb1ELb1ELb1ELb0ELb0ELb0ELi2ELi4ELi4ELi4ELb0EEENS1_21CollectiveEpilogueBwdISA_SB_SD_Li256ELb1ELb0ELi2EEENS1_19SingleTileSchedulerILb1ELb0ELb0ELi128EEEEEEEEEvNT_6ParamsE$_ZN4cute8gmem_ptrIPKN7cutlass10bfloat16_tEECI1NS_12iter_adaptorIS4_S5_EEES4_) ;  /* 0xfffb081000007944 */ /* 0x022fea0003c3ffff */
[----:B------:R2:W5:Y:S01]  /*5bba0*/  LDL.64 R2, [R1+0x1688] ;  /* 0x0016880001027983 */ /* 0x0005620000100a00 */
[----:B------:R-:W-:-:S03]  /*5bbb0*/  MOV R8, 0x5bbd0 ;  /* 0x0005bbd000087802 */ /* 0x000fc60000000f00 */
[----:B-12--5:R-:W-:Y:S05]  /*5bbc0*/  CALL.REL.NOINC `($_ZN7cutlass13device_kernelIN5flash19enable_sm80_to_sm89INS1_16FlashAttnBwdSm80INS1_25CollectiveMainloopBwdSm80ILi2ELi2EN4cute5tupleIJNS5_1CILi128EEES8_NS7_ILi64EEEEEENS_10bfloat16_tEfNS_4arch4Sm80ELb0ELb0ELb1ELb1ELb1ELb0ELb0ELb0ELi2ELi4ELi4ELi4ELb0EEENS1_21CollectiveEpilogueBwdISA_SB_SD_Li256ELb1ELb0ELi2EEENS1_19SingleTileSchedulerILb1ELb0ELb0ELi128EEEEEEEEEvNT_6ParamsE$_ZN4cute8gmem_ptrIPKN7cutlass9uint128_tEECI1NS_12iter_adaptorIS4_S5_EEES4_) ;  /* 0xfffb082000007944 */ /* 0x026fea0003c3ffff */
[----:B-1----:R1:W5:Y:S01]  /*5bbd0*/  LDL.64 R2, [R1+0x1688] ;  /* 0x0016880001027983 */ /* 0x0023620000100a00 */
[----:B------:R-:W-:-:S03]  /*5bbe0*/  MOV R8, 0x5bc00 ;  /* 0x0005bc0000087802 */ /* 0x000fc60000000f00 */
[----:B-1---5:R-:W-:Y:S05]  /*5bbf0*/  CALL.REL.NOINC `($_ZN7cutlass13device_kernelIN5flash19enable_sm80_to_sm89INS1_16FlashAttnBwdSm80INS1_25CollectiveMainloopBwdSm80ILi2ELi2EN4cute5tupleIJNS5_1CILi128EEES8_NS7_ILi64EEEEEENS_10bfloat16_tEfNS_4arch4Sm80ELb0ELb0ELb1ELb1ELb1ELb0ELb0ELb0ELi2ELi4ELi4ELi4ELb0EEENS1_21CollectiveEpilogueBwdISA_SB_SD_Li256ELb1ELb0ELi2EEENS1_19SingleTileSchedulerILb1ELb0ELb0ELi128EEEEEEEEEvNT_6ParamsE$_ZN4cute3eso3ESOILb1ELb0EJNS_6LayoutINS_5tupleIJNS3_IJNS_1CILi1EEES5_EEEEEENS3_IJNS3_IJS5_NS4_ILi0EEEEEEEEEEENS_10ViewEngineINS_8gmem_ptrIPKN7cutlass9uint128_tEEEEEEEC2ERKSB_RKSJ_) ;  /* 0xfffaeb8000007944 */ /* 0x022fea0003c3ffff */
[----:B------:R2:W5:Y:S01]  /*5bc00*/  LDL.64 R78, [R1+0x1688] ;  /* 0x00168800014e7983 */ /* 0x0005620000100a00 */
[----:B-1----:R-:W-:Y:S01]  /*5bc10*/  IMAD.MOV.U32 R2, RZ, RZ, R6 ;  /* 0x000000ffff027224 */ /* 0x002fe200078e0006 */
[----:B------:R-:W-:Y:S01]  /*5bc20*/  MOV R3, R7 ;  /* 0x0000000700037202 */ /* 0x000fe20000000f00 */
[----:B------:R-:W-:Y:S01]  /*5bc30*/  IMAD.MOV.U32 R9, RZ, RZ, R15 ;  /* 0x000000ffff097224 */ /* 0x000fe200078e000f */
[----:B------:R-:W-:-:S02]  /*5bc40*/  MOV R8, 0x5bc60 ;  /* 0x0005bc6000087802 */ /* 0x000fc40000000f00 */
[----:B--2--5:R-:W-:Y:S05]  /*5bc50*/  CALL.REL.NOINC `($_ZN7cutlass13device_kernelIN5flash19enable_sm80_to_sm89INS1_16FlashAttnBwdSm80INS1_25CollectiveMainloopBwdSm80ILi2ELi2EN4cute5tupleIJNS5_1CILi128EEES8_NS7_ILi64EEEEEENS_10bfloat16_tEfNS_4arch4Sm80ELb0ELb0ELb1ELb1ELb1ELb0ELb0ELb0ELi2ELi4ELi4ELi4ELb0EEENS1_21CollectiveEpilogueBwdISA_SB_SD_Li256ELb1ELb0ELi2EEENS1_19SingleTileSchedulerILb1ELb0ELb0ELi128EEEEEEEEEvNT_6ParamsE$_ZN4cute8smem_ptrIPN7cutlass10bfloat16_tEECI1NS_12iter_adaptorIS3_S4_EEES3_) ;  /* 0xfffb085000007944 */ /* 0x024fea0003c3ffff */
[----:B-1----:R1:W5:Y:S01]  /*5bc60*/  LDL.64 R2, [R1+0x1688] ;  /* 0x0016880001027983 */ /* 0x0023620000100a00 */
[----:B------:R-:W-:-:S02]  /*5bc70*/  MOV R4, R15 ;  /* 0x0000000f00047202 */ /* 0x000fc40000000f00 */
[----:B------:R-:W-:Y:S02]  /*5bc80*/  MOV R6, 0x5bca0 ;  /* 0x0005bca000067802 */ /* 0x000fe40000000f00 */
[----:B-1---5:R-:W-:Y:S05]  /*5bc90*/  CALL.REL.NOINC `($_ZN7cutlass13device_kernelIN5flash19enable_sm80_to_sm89INS1_16FlashAttnBwdSm80INS1_25CollectiveMainloopBwdSm80ILi2ELi2EN4cute5tupleIJNS5_1CILi128EEES8_NS7_ILi64EEEEEENS_10bfloat16_tEfNS_4arch4Sm80ELb0ELb0ELb1ELb1ELb1ELb0ELb0ELb0ELi2ELi4ELi4ELi4ELb0EEENS1_21CollectiveEpilogueBwdISA_SB_SD_Li256ELb1ELb0ELi2EEENS1_19SingleTileSchedulerILb1ELb0ELb0ELi128EEEEEEEEEvNT_6ParamsE$_ZN4cute8smem_ptrIPN7cutlass9uint128_tEECI1NS_12iter_adaptorIS3_S4_EEES3_) ;  /* 0xfffb085000007944 */ /* 0x022fea0003c3ffff */
[----:B-1----:R1:W5:Y:S01]  /*5bca0*/  LDL.64 R2, [R1+0x1688] ;  /* 0x0016880001027983 */ /* 0x0023620000100a00 */
[----:B------:R-:W-:Y:S02]  /*5bcb0*/  MOV R4, R15 ;  /* 0x0000000f00047202 */ /* 0x000fe40000000f00 */
[----:B------:R-:W-:Y:S02]  /*5bcc0*/  MOV R6, 0x5bce0 ;  /* 0x0005bce000067802 */ /* 0x000fe40000000f00 */
[----:B-1---5:R-:W-:Y:S05]  /*5bcd0*/  CALL.REL.NOINC `($_ZN7cutlass13device_kernelIN5flash19enable_sm80_to_sm89INS1_16FlashAttnBwdSm80INS1_25CollectiveMainloopBwdSm80ILi2ELi2EN4cute5tupleIJNS5_1CILi128EEES8_NS7_ILi64EEEEEENS_10bfloat16_tEfNS_4arch4Sm80ELb0ELb0ELb1ELb1ELb1ELb0ELb0ELb0ELi2ELi4ELi4ELi4ELb0EEENS1_21CollectiveEpilogueBwdISA_SB_SD_Li256ELb1ELb0ELi2EEENS1_19SingleTileSchedulerILb1ELb0ELb0ELi128EEEEEEEEEvNT_6ParamsE$_ZN4cute3eso3ESOILb1ELb0EJNS_6LayoutINS_5tupleIJNS3_IJNS_1CILi1EEES5_EEEEEENS3_IJNS3_IJS5_NS4_ILi0EEEEEEEEEEENS_10ViewEngineINS_8smem_ptrIPN7cutlass9uint128_tEEEEEEEC2ERKSB_RKSI_) ;  /* 0xfffaeae000007944 */ /* 0x022fea0003c3ffff */
[----:B-1----:R1:W5:Y:S01]  /*5bce0*/  LDL R4, [R1+0x1688] ;  /* 0x0016880001047983 */ /* 0x0023620000100800 */
[----:B------:R-:W-:-:S03]  /*5bcf0*/  MOV R2, 0x5bd10 ;  /* 0x0005bd1000027802 */ /* 0x000fc60000000f00 */
[----:B-1---5:R-:W-:Y:S05]  /*5bd00*/  CALL.REL.NOINC `($_ZN7cutlass13device_kernelIN5flash19enable_sm80_to_sm89INS1_16FlashAttnBwdSm80INS1_25CollectiveMainloopBwdSm80ILi2ELi2EN4cute5tupleIJNS5_1CILi128EEES8_NS7_ILi64EEEEEENS_10bfloat16_tEfNS_4arch4Sm80ELb0ELb0ELb1ELb1ELb1ELb0ELb0ELb0ELi2ELi4ELi4ELi4ELb0EEENS1_21CollectiveEpilogueBwdISA_SB_SD_Li256ELb1ELb0ELi2EEENS1_19SingleTileSchedulerILb1ELb0ELb0ELi128EEEEEEEEEvNT_6ParamsE$_ZN73_INTERNAL_24fd9406_37_flash_bwd_hdim64_bf16_softcap_sm80_cu_3fbc093a_291824__cvta_generic_to_sharedEPKv) ;  /* 0xfffb08a000007944 */ /* 0x022fea0003c3ffff */
        /* <DEDUP_REMOVED lines=10> */
[----:B-1----:R-:W-:Y:S05]  /*5bdb0*/  CALL.REL.NOINC `($_ZN7cutlass13device_kernelIN5flash19enable_sm80_to_sm89INS1_16FlashAttnBwdSm80INS1_25CollectiveMainloopBwdSm80ILi2ELi2EN4cute5tupleIJNS5_1CILi128EEES8_NS7_ILi64EEEEEENS_10bfloat16_tEfNS_4arch4Sm80ELb0ELb0ELb1ELb1ELb1ELb0ELb0ELb0ELi2ELi4ELi4ELi4ELb0EEENS1_21CollectiveEpilogueBwdISA_SB_SD_Li256ELb1ELb0ELi2EEENS1_19SingleTileSchedulerILb1ELb0ELb0ELi128EEEEEEEEEvNT_6ParamsE$_ZN4cute3eso3ESOILb1ELb0EJNS_1CILi0EEEiS3_EEC2ERKS3_RKiS6_) ;  /* 0xfffacf7000007944 */ /* 0x002fea0003c3ffff */
[----:B-1----:R-:W2:Y:S01]  /*5bdc0*/  LDL R3, [R1+0x1688] ;  /* 0x0016880001037983 */ /* 0x002ea20000100800 */
[----:B------:R-:W-:Y:S01]  /*5bdd0*/  IMAD.MOV.U32 R2, RZ, RZ, R15 ;  /* 0x000000ffff027224 */ /* 0x000fe200078e000f */
[----:B------:R-:W-:-:S02]  /*5bde0*/  MOV R10, 0x5be10 ;  /* 0x0005be10000a7802 */ /* 0x000fc40000000f00 */
[----:B--2---:R-:W-:Y:S02]  /*5bdf0*/  SHF.L.U32 R3, R3, 0x5, RZ ;  /* 0x0000000503037819 */ /* 0x004fe400000006ff */
[----:B------:R-:W-:Y:S05]  /*5be00*/  CALL.REL.NOINC `($_ZN7cutlass13device_kernelIN5flash19enable_sm80_to_sm89INS1_16FlashAttnBwdSm80INS1_25CollectiveMainloopBwdSm80ILi2ELi2EN4cute5tupleIJNS5_1CILi128EEES8_NS7_ILi64EEEEEENS_10bfloat16_tEfNS_4arch4Sm80ELb0ELb0ELb1ELb1ELb1ELb0ELb0ELb0ELi2ELi4ELi4ELi4ELb0EEENS1_21CollectiveEpilogueBwdISA_SB_SD_Li256ELb1ELb0ELi2EEENS1_19SingleTileSchedulerILb1ELb0ELb0ELi128EEEEEEEEEvNT_6ParamsE$_ZN4cute5tupleIJiEEC2ERKi) ;  /* 0xfffb04c000007944 */ /* 0x000fea0003c3ffff */
[----:B------:R1:W5:Y:S01]  /*5be10*/  LDL R3, [R1+0x1688] ;  /* 0x0016880001037983 */ /* 0x0003620000100800 */
        /* <DEDUP_REMOVED lines=44> */
[----:B------:R-:W-:Y:S02]  /*5c0e0*/  MOV R80, 0x1 ;  /* 0x0000000100507802 */ /* 0x000fe40000000f00 */
        /* <DEDUP_REMOVED lines=265> */
[----:B-1---5:R-:W-:Y:S05]  /*5d180*/  CALL.REL.NOINC `($_ZN7cutlass13device_kernelIN5flash19enable_sm80_to_sm89INS1_16FlashAttnBwdSm80INS1_25CollectiveMainloopBwdSm80ILi2ELi2EN4cute5tupleIJNS5_1CILi128EEES8_NS7_ILi64EEEEEENS_10bfloat16_tEfNS_4arch4Sm80ELb0ELb0ELb1ELb1ELb1ELb0ELb0ELb0ELi2ELi4ELi4ELi4ELb0EEENS1_21CollectiveEpilogueBwdISA_SB_SD_Li256ELb1ELb0ELi2EEENS1_19SingleTileSchedulerILb1ELb0ELb0ELi128EEEEEEEEEvNT_6ParamsE$_ZN4cute3eso3ESOILb1ELb0EJNS_10UnderscoreES2_iEEC2ERKS2_S5_RKi) ;  /* 0xfffab70000007944 */ /* 0x022fea0003c3ffff */
[----:B-1----:R-:W2:Y:S01]  /*5d190*/  LDL R3, [R1+0x1688] ;  /* 0x0016880001037983 */ /* 0x002ea20000100800 */
[----:B------:R-:W-:-:S02]  /*5d1a0*/  MOV R6, 0x5d1d0 ;  /* 0x0005d1d000067802 */ /* 0x000fc40000000f00 */
[----:B--2---:R-:W-:Y:S02]  /*5d1b0*/  SHF.L.U32 R3, R3, 0x7, RZ ;  /* 0x0000000703037819 */ /* 0x004fe400000006ff */
[----:B------:R-:W-:Y:S05]  /*5d1c0*/  CALL.REL.NOINC `($_ZN7cutlass13device_kernelIN5flash19enable_sm80_to_sm89INS1_16FlashAttnBwdSm80INS1_25CollectiveMainloopBwdSm80ILi2ELi2EN4cute5tupleIJNS5_1CILi128EEES8_NS7_ILi64EEEEEENS_10bfloat16_tEfNS_4arch4Sm80ELb0ELb0ELb1ELb1ELb1ELb0ELb0ELb0ELi2ELi4ELi4ELi4ELb0EEENS1_21CollectiveEpilogueBwdISA_SB_SD_Li256ELb1ELb0ELi2EEENS1_19SingleTileSchedulerILb1ELb0ELb0ELi128EEEEEEEEEvNT_6ParamsE$_ZN4cute3eso3ESOILb1ELb0EJNS_6LayoutINS_5tupleIJNS3_IJNS_1CILi4EEENS4_ILi1EEEEEES6_EEENS3_IJNS3_IJS6_NS4_ILi0EEEEEES9_EEEEEiEEC2ERKSC_RKi) ;  /* 0xfffade5000007944 */ /* 0x000fea0003c3ffff */
[----:B------:R-:W-:Y:S01]  /*5d1d0*/  ULDC.64 UR8, c[0x0][0x118] ;  /* 0x0000460000087ab9 */ /* 0x000fe20000000a00 */
[----:B-1----:R-:W2:Y:S04]  /*5d1e0*/  LDL R2, [R1+0x1688] ;  /* 0x0016880001027983 */ /* 0x002ea80000100800 */
[----:B------:R-:W2:Y:S01]  /*5d1f0*/  LD.E.64 R4, [R10.64+0x8] ;  /* 0x000008080a047980 */ /* 0x000ea2000c101b00 */
[----:B------:R-:W-:Y:S01]  /*5d200*/  MOV R8, 0x5d240 ;  /* 0x0005d24000087802 */ /* 0x000fe20000000f00 */
[----:B--2---:R-:W-:Y:S01]  /*5d210*/  IMAD.WIDE R4, R2, 0x4, R4 ;  /* 0x0000000402047825 */ /* 0x004fe200078e0204 */
[----:B------:R-:W-:-:S03]  /*5d220*/  MOV R2, R15 ;  /* 0x0000000f00027202 */ /* 0x000fc60000000f00 */
[----:B------:R-:W-:Y:S05]  /*5d230*/  CALL.REL.NOINC `($_ZN7cutlass13device_kernelIN5flash19enable_sm80_to_sm89INS1_16FlashAttnBwdSm80INS1_25CollectiveMainloopBwdSm80ILi2ELi2EN4cute5tupleIJNS5_1CILi128EEES8_NS7_ILi64EEEEEENS_10bfloat16_tEfNS_4arch4Sm80ELb0ELb0ELb1ELb1ELb1ELb0ELb0ELb0ELi2ELi4ELi4ELi4ELb0EEENS1_21CollectiveEpilogueBwdISA_SB_SD_Li256ELb1ELb0ELi2EEENS1_19SingleTileSchedulerILb1ELb0ELb0ELi128EEEEEEEEEvNT_6ParamsE$_ZN4cute8gmem_ptrIPKfECI1NS_12iter_adaptorIS2_S3_EEES2_) ;  /* 0xfffaf1f000007944 */ /* 0x000fea0003c3ffff */
[----:B-1----:R1:W5:Y:S01]  /*5d240*/  LDL.64 R2, [R1+0x1688] ;  /* 0x0016880001027983 */ /* 0x0023620000100a00 */
[----:B------:R-:W-:-:S03]  /*5d250*/  MOV R6, 0x5d270 ;  /* 0x0005d27000067802 */ /* 0x000fc60000000f00 */
[----:B-1---5:R-:W-:Y:S05]  /*5d260*/  CALL.REL.NOINC `($_ZN7cutlass13device_kernelIN5flash19enable_sm80_to_sm89INS1_16FlashAttnBwdSm80INS1_25CollectiveMainloopBwdSm80ILi2ELi2EN4cute5tupleIJNS5_1CILi128EEES8_NS7_ILi64EEEEEENS_10bfloat16_tEfNS_4arch4Sm80ELb0ELb0ELb1ELb1ELb1ELb0ELb0ELb0ELi2ELi4ELi4ELi4ELb0EEENS1_21CollectiveEpilogueBwdISA_SB_SD_Li256ELb1ELb0ELi2EEENS1_19SingleTileSchedulerILb1ELb0ELb0ELi128EEEEEEEEEvNT_6ParamsE$_ZN4cute3eso3ESOILb1ELb0EJNS_6LayoutINS_5tupleIJNS3_IJNS_1CILi4EEENS4_ILi1EEEEEES6_EEENS3_IJNS3_IJS6_NS4_ILi0EEEEEES9_EEEEENS_10ViewEngineINS_8gmem_ptrIPKfEEEEEEC2ERKSC_RKSI_) ;  /* 0xfffadd3000007944 */ /* 0x022fea0003c3ffff */
[----:B------:R-:W-:Y:S01]  /*5d270*/  ULDC.64 UR8, c[0x0][0x118] ;  /* 0x0000460000087ab9 */ /* 0x000fe20000000a00 */
[----:B-1----:R1:W5:Y:S04]  /*5d280*/  LDL.64 R4, [R1+0x1688] ;  /* 0x0016880001047983 */ /* 0x0023680000100a00 */
[----:B------:R1:W5:Y:S01]  /*5d290*/  LD.E.64 R10, [R82.64+0x40] ;  /* 0x00004008520a7980 */ /* 0x000362000c101b00 */
[----:B------:R-:W-:Y:S01]  /*5d2a0*/  IMAD.MOV.U32 R3, RZ, RZ, R16 ;  /* 0x000000ffff037224 */ /* 0x000fe200078e0010 */
[----:B------:R-:W-:-:S02]  /*5d2b0*/  MOV R2, R15 ;  /* 0x0000000f00027202 */ /* 0x000fc40000000f00 */
[----:B------:R-:W-:Y:S02]  /*5d2c0*/  MOV R8, 0x5d2e0 ;  /* 0x0005d2e000087802 */ /* 0x000fe40000000f00 */
[----:B-1---5:R-:W-:Y:S05]  /*5d2d0*/  CALL.REL.NOINC `($_ZN7cutlass13device_kernelIN5flash19enable_sm80_to_sm89INS1_16FlashAttnBwdSm80INS1_25CollectiveMainloopBwdSm80ILi2ELi2EN4cute5tupleIJNS5_1CILi128EEES8_NS7_ILi64EEEEEENS_10bfloat16_tEfNS_4arch4Sm80ELb0ELb0ELb1ELb1ELb1ELb0ELb0ELb0ELi2ELi4ELi4ELi4ELb0EEENS1_21CollectiveEpilogueBwdISA_SB_SD_Li256ELb1ELb0ELi2EEENS1_19SingleTileSchedulerILb1ELb0ELb0ELi128EEEEEEEEEvNT_6ParamsE$_ZN4cute3eso3ESOILb1ELb0EJNS_10UnderscoreES2_iEEC2ERKS2_S5_RKi) ;  /* 0xfffab5b000007944 */ /* 0x022fea0003c3ffff */
[----:B-1----:R-:W2:Y:S01]  /*5d2e0*/  LDL R3, [R1+0x1688] ;  /* 0x0016880001037983 */ /* 0x002ea20000100800 */
[----:B------:R-:W-:Y:S02]  /*5d2f0*/  MOV R6, 0x5d320 ;  /* 0x0005d32000067802 */ /* 0x000fe40000000f00 */
[----:B--2---:R-:W-:Y:S02]  /*5d300*/  SHF.L.U32 R3, R3, 0x7, RZ ;  /* 0x0000000703037819 */ /* 0x004fe400000006ff */
[----:B------:R-:W-:Y:S05]  /*5d310*/  CALL.REL.NOINC `($_ZN7cutlass13device_kernelIN5flash19enable_sm80_to_sm89INS1_16FlashAttnBwdSm80INS1_25CollectiveMainloopBwdSm80ILi2ELi2EN4cute5tupleIJNS5_1CILi128EEES8_NS7_ILi64EEEEEENS_10bfloat16_tEfNS_4arch4Sm80ELb0ELb0ELb1ELb1ELb1ELb0ELb0ELb0ELi2ELi4ELi4ELi4ELb0EEENS1_21CollectiveEpilogueBwdISA_SB_SD_Li256ELb1ELb0ELi2EEENS1_19SingleTileSchedulerILb1ELb0ELb0ELi128EEEEEEEEEvNT_6ParamsE$_ZN4cute3eso3ESOILb1ELb0EJNS_6LayoutINS_5tupleIJNS3_IJNS_1CILi4EEENS4_ILi1EEEEEES6_EEENS3_IJNS3_IJS6_NS4_ILi0EEEEEES9_EEEEEiEEC2ERKSC_RKi) ;  /* 0xfffadd0000007944 */ /* 0x000fea0003c3ffff */
[----:B------:R-:W-:Y:S01]  /*5d320*/  ULDC.64 UR8, c[0x0][0x118] ;  /* 0x0000460000087ab9 */ /* 0x000fe20000000a00 */
[----:B-1----:R-:W2:Y:S04]  /*5d330*/  LDL R2, [R1+0x1688] ;  /* 0x0016880001027983 */ /* 0x002ea80000100800 */
[----:B------:R-:W2:Y:S01]  /*5d340*/  LD.E.64 R10, [R10.64] ;  /* 0x000000080a0a7980 */ /* 0x000ea2000c101b00 */
[----:B------:R-:W-:Y:S02]  /*5d350*/  MOV R6, R15 ;  /* 0x0000000f00067202 */ /* 0x000fe40000000f00 */
[----:B------:R-:W-:Y:S01]  /*5d360*/  MOV R8, 0x5d390 ;  /* 0x0005d39000087802 */ /* 0x000fe20000000f00 */
[----:B--2---:R-:W-:-:S04]  /*5d370*/  IMAD.WIDE R2, R2, 0x4, R10 ;  /* 0x0000000402027825 */ /* 0x004fc800078e020a */
[----:B------:R-:W-:Y:S05]  /*5d380*/  CALL.REL.NOINC `($_ZN7cutlass13device_kernelIN5flash19enable_sm80_to_sm89INS1_16FlashAttnBwdSm80INS1_25CollectiveMainloopBwdSm80ILi2ELi2EN4cute5tupleIJNS5_1CILi128EEES8_NS7_ILi64EEEEEENS_10bfloat16_tEfNS_4arch4Sm80ELb0ELb0ELb1ELb1ELb1ELb0ELb0ELb0ELi2ELi4ELi4ELi4ELb0EEENS1_21CollectiveEpilogueBwdISA_SB_SD_Li256ELb1ELb0ELi2EEENS1_19SingleTileSchedulerILb1ELb0ELb0ELi128EEEEEEEEEvNT_6ParamsE$_ZN4cute8smem_ptrIPfECI1NS_12iter_adaptorIS1_S2_EEES1_) ;  /* 0xfffaf1a000007944 */ /* 0x000fea0003c3ffff */
[----:B-1----:R1:W5:Y:S01]  /*5d390*/  LDL.64 R2, [R1+0x1688] ;  /* 0x0016880001027983 */ /* 0x0023620000100a00 */
[----:B------:R-:W-:-:S03]  /*5d3a0*/  MOV R8, 0x5d3c0 ;  /* 0x0005d3c000087802 */ /* 0x000fc60000000f00 */
[----:B-1---5:R-:W-:Y:S05]  /*5d3b0*/  CALL.REL.NOINC `($_ZN7cutlass13device_kernelIN5flash19enable_sm80_to_sm89INS1_16FlashAttnBwdSm80INS1_25CollectiveMainloopBwdSm80ILi2ELi2EN4cute5tupleIJNS5_1CILi128EEES8_NS7_ILi64EEEEEENS_10bfloat16_tEfNS_4arch4Sm80ELb0ELb0ELb1ELb1ELb1ELb0ELb0ELb0ELi2ELi4ELi4ELi4ELb0EEENS1_21CollectiveEpilogueBwdISA_SB_SD_Li256ELb1ELb0ELi2EEENS1_19SingleTileSchedulerILb1ELb0ELb0ELi128EEEEEEEEEvNT_6ParamsE$_ZN4cute3eso3ESOILb1ELb0EJNS_6LayoutINS_5tupleIJNS3_IJNS_1CILi4EEENS4_ILi1EEEEEES6_EEENS3_IJNS3_IJS6_NS4_ILi0EEEEEES9_EEEEENS_10ViewEngineINS_8smem_ptrIPfEEEEEEC2ERKSC_RKSH_) ;  /* 0xfffadc2000007944 */ /* 0x022fea0003c3ffff */
[----:B------:R-:W-:Y:S01]  /*5d3c0*/  ULDC.64 UR8, c[0x0][0x118] ;  /* 0x0000460000087ab9 */ /* 0x000fe20000000a00 */
[----:B-1----:R1:W5:Y:S04]  /*5d3d0*/  LDL.64 R6, [R1+0x1688] ;  /* 0x0016880001067983 */ /* 0x0023680000100a00 */
[----:B------:R1:W5:Y:S01]  /*5d3e0*/  LD.E.64 R10, [R82.64+0x48] ;  /* 0x00004808520a7980 */ /* 0x000362000c101b00 */
[----:B------:R-:W-:-:S02]  /*5d3f0*/  MOV R3, RZ ;  /* 0x000000ff00037202 */ /* 0x000fc40000000f00 */
[----:B------:R-:W-:Y:S02]  /*5d400*/  MOV R8, 0x5d420 ;  /* 0x0005d42000087802 */ /* 0x000fe40000000f00 */
[----:B-1---5:R-:W-:Y:S05]  /*5d410*/  CALL.REL.NOINC `($_ZN7cutlass13device_kernelIN5flash19enable_sm80_to_sm89INS1_16FlashAttnBwdSm80INS1_25CollectiveMainloopBwdSm80ILi2ELi2EN4cute5tupleIJNS5_1CILi128EEES8_NS7_ILi64EEEEEENS_10bfloat16_tEfNS_4arch4Sm80ELb0ELb0ELb1ELb1ELb1ELb0ELb0ELb0ELi2ELi4ELi4ELi4ELb0EEENS1_21CollectiveEpilogueBwdISA_SB_SD_Li256ELb1ELb0ELi2EEENS1_19SingleTileSchedulerILb1ELb0ELb0ELi128EEEEEEEEEvNT_6ParamsE$_ZN4cute3eso3ESOILb1ELb0EJNS_1CILi0EEEiEEC2ERKS3_RKi) ;  /* 0xfffab8d000007944 */ /* 0x022fea0003c3ffff */
[----:B------:R-:W-:Y:S02]  /*5d420*/  ULDC.64 UR8, c[0x0][0x118] ;  /* 0x0000460000087ab9 */ /* 0x000fe40000000a00 */
[----:B-1----:R1:W5:Y:S01]  /*5d430*/  LD.E R3, [R10.64] ;  /* 0x000000080a037980 */ /* 0x002362000c101900 */
[----:B------:R-:W-:-:S03]  /*5d440*/  MOV R16, 0x5d460 ;  /* 0x0005d46000107802 */ /* 0x000fc60000000f00 */
[----:B-1---5:R-:W-:Y:S05]  /*5d450*/  CALL.REL.NOINC `($_ZN7cutlass13device_kernelIN5flash19enable_sm80_to_sm89INS1_16FlashAttnBwdSm80INS1_25CollectiveMainloopBwdSm80ILi2ELi2EN4cute5tupleIJNS5_1CILi128EEES8_NS7_ILi64EEEEEENS_10bfloat16_tEfNS_4arch4Sm80ELb0ELb0ELb1ELb1ELb1ELb0ELb0ELb0ELi2ELi4ELi4ELi4ELb0EEENS1_21CollectiveEpilogueBwdISA_SB_SD_Li256ELb1ELb0ELi2EEENS1_19SingleTileSchedulerILb1ELb0ELb0ELi128EEEEEEEEEvNT_6ParamsE$_ZZN4cuteplIJiEJNS_1CILi0EEEEEEDaRKNS_15ArithmeticTupleIJDpT_EEERKNS3_IJDpT0_EEEENKUlDpRKT_E_clIJiEEEDaSH_) ;  /* 0xfffb408000007944 */ /* 0x022fea0003c3ffff */
[----:B-----5:R-:W-:Y:S01]  /*5d460*/  ISETP.GT.AND P0, PT, R2, 0x7f, PT ;  /* 0x0000007f0200780c */ /* 0x020fe20003f04270 */
[----:B------:R-:W-:Y:S01]  /*5d470*/  IMAD.MOV.U32 R2, RZ, RZ, R14 ;  /* 0x000000ffff027224 */ /* 0x000fe200078e000e */
[----:B------:R-:W-:-:S11]  /*5d480*/  MOV R3, 0x0 ;  /* 0x0000000000037802 */ /* 0x000fd60000000f00 */
[----:B------:R-:W-:Y:S05]  /*5d490*/  @P0 RET.REL.NODEC R2 `(_ZN7cutlass13device_kernelIN5flash19enable_sm80_to_sm89INS1_16FlashAttnBwdSm80INS1_25CollectiveMainloopBwdSm80ILi2ELi2EN4cute5tupleIJNS5_1CILi128EEES8_NS7_ILi64EEEEEENS_10bfloat16_tEfNS_4arch4Sm80ELb0ELb0ELb1ELb1ELb1ELb0ELb0ELb0ELi2ELi4ELi4ELi4ELb0EEENS1_21CollectiveEpilogueBwdISA_SB_SD_Li256ELb1ELb0ELi2EEENS1_19SingleTileSchedulerILb1ELb0ELb0ELi128EEEEEEEEEvNT_6ParamsE) ;  /* 0xfffa2b6002000950 */ /* 0x000fea0003c3ffff */
[----:B------:R-:W-:Y:S02]  /*5d4a0*/  ULDC.64 UR8, c[0x0][0x118] ;  /* 0x0000460000087ab9 */ /* 0x000fe40000000a00 */
[----:B------:R-:W5:Y:S01]  /*5d4b0*/  LD.E.64 R82, [R82.64+0x50] ;  /* 0x0000500852527980 */ /* 0x000f62000c101b00 */
[----:B------:R-:W-:Y:S01]  /*5d4c0*/  IMAD.MOV.U32 R2, RZ, RZ, R13 ;  /* 0x000000ffff027224 */ /* 0x000fe200078e000d */
[----:B------:R-:W-:Y:S02]  /*5d4d0*/  MOV R3, RZ ;  /* 0x000000ff00037202 */ /* 0x000fe40000000f00 */
[----:B------:R-:W-:Y:S02]  /*5d4e0*/  MOV R10, 0x5d500 ;  /* 0x0005d500000a7802 */ /* 0x000fe40000000f00 */
[----:B-1---5:R-:W-:Y:S05]  /*5d4f0*/  CALL.REL.NOINC `($_ZN7cutlass13device_kernelIN5flash19enable_sm80_to_sm89INS1_16FlashAttnBwdSm80INS1_25CollectiveMainloopBwdSm80ILi2ELi2EN4cute5tupleIJNS5_1CILi128EEES8_NS7_ILi64EEEEEENS_10bfloat16_tEfNS_4arch4Sm80ELb0ELb0ELb1ELb1ELb1ELb0ELb0ELb0ELi2ELi4ELi4ELi4ELb0EEENS1_21CollectiveEpilogueBwdISA_SB_SD_Li256ELb1ELb0ELi2EEENS1_19SingleTileSchedulerILb1ELb0ELb0ELi128EEEEEEEEEvNT_6ParamsE$_ZN4cute3eso3ESOILb1ELb0EJNS_10UnderscoreEiEEC2ERKS2_RKi) ;  /* 0xfffab3d000007944 */ /* 0x022fea0003c3ffff */
[----:B-1----:R-:W-:Y:S02]  /*5d500*/  MOV R2, R13 ;  /* 0x0000000d00027202 */ /* 0x002fe40000000f00 */
[----:B------:R-:W-:Y:S02]  /*5d510*/  MOV R8, 0x5d530 ;  /* 0x0005d53000087802 */ /* 0x000fe40000000f00 */
[----:B------:R-:W-:Y:S05]  /*5d520*/  CALL.REL.NOINC `($_ZN7cutlass13device_kernelIN5flash19enable_sm80_to_sm89INS1_16FlashAttnBwdSm80INS1_25CollectiveMainloopBwdSm80ILi2ELi2EN4cute5tupleIJNS5_1CILi128EEES8_NS7_ILi64EEEEEENS_10bfloat16_tEfNS_4arch4Sm80ELb0ELb0ELb1ELb1ELb1ELb0ELb0ELb0ELi2ELi4ELi4ELi4ELb0EEENS1_21CollectiveEpilogueBwdISA_SB_SD_Li256ELb1ELb0ELi2EEENS1_19SingleTileSchedulerILb1ELb0ELb0ELi128EEEEEEEEEvNT_6ParamsE$_ZN4cute8gmem_ptrIPKfECI1NS_12iter_adaptorIS2_S3_EEES2_) ;  /* 0xfffaef0000007944 */ /* 0x000fea0003c3ffff */
[----:B-1----:R1:W5:Y:S01]  /*5d530*/  LDL.64 R2, [R1+0x1680] ;  /* 0x0016800001027983 */ /* 0x0023620000100a00 */
[----:B------:R-:W-:-:S03]  /*5d540*/  MOV R8, 0x5d560 ;  /* 0x0005d56000087802 */ /* 0x000fc60000000f00 */
[----:B-1---5:R-:W-:Y:S05]  /*5d550*/  CALL.REL.NOINC `($_ZN7cutlass13device_kernelIN5flash19enable_sm80_to_sm89INS1_16FlashAttnBwdSm80INS1_25CollectiveMainloopBwdSm80ILi2ELi2EN4cute5tupleIJNS5_1CILi128EEES8_NS7_ILi64EEEEEENS_10bfloat16_tEfNS_4arch4Sm80ELb0ELb0ELb1ELb1ELb1ELb0ELb0ELb0ELi2ELi4ELi4ELi4ELb0EEENS1_21CollectiveEpilogueBwdISA_SB_SD_Li256ELb1ELb0ELi2EEENS1_19SingleTileSchedulerILb1ELb0ELb0ELi128EEEEEEEEEvNT_6ParamsE$_ZN4cute3eso3ESOILb1ELb0EJNS_6LayoutINS_5tupleIJNS3_IJNS_1CILi4EEENS4_ILi1EEEEEEEEENS3_IJNS3_IJS6_NS4_ILi0EEEEEEEEEEENS_10ViewEngineINS_8gmem_ptrIPKfEEEEEEC2ERKSC_RKSI_) ;  /* 0xfffad98000007944 */ /* 0x022fea0003c3ffff */
[----:B-1----:R1:W5:Y:S01]  /*5d560*/  LDL.64 R4, [R1+0x1680] ;  /* 0x0016800001047983 */ /* 0x0023620000100a00 */
[----:B------:R-:W-:Y:S01]  /*5d570*/  IMAD.MOV.U32 R2, RZ, RZ, R13 ;  /* 0x000000ffff027224 */ /* 0x000fe200078e000d */
[----:B------:R-:W-:-:S02]  /*5d580*/  MOV R3, RZ ;  /* 0x000000ff00037202 */ /* 0x000fc40000000f00 */
[----:B------:R-:W-:Y:S02]  /*5d590*/  MOV R10, 0x5d5b0 ;  /* 0x0005d5b0000a7802 */ /* 0x000fe40000000f00 */
[----:B-1---5:R-:W-:Y:S05]  /*5d5a0*/  CALL.REL.NOINC `($_ZN7cutlass13device_kernelIN5flash19enable_sm80_to_sm89INS1_16FlashAttnBwdSm80INS1_25CollectiveMainloopBwdSm80ILi2ELi2EN4cute5tupleIJNS5_1CILi128EEES8_NS7_ILi64EEEEEENS_10bfloat16_tEfNS_4arch4Sm80ELb0ELb0ELb1ELb1ELb1ELb0ELb0ELb0ELi2ELi4ELi4ELi4ELb0EEENS1_21CollectiveEpilogueBwdISA_SB_SD_Li256ELb1ELb0ELi2EEENS1_19SingleTileSchedulerILb1ELb0ELb0ELi128EEEEEEEEEvNT_6ParamsE$_ZN4cute3eso3ESOILb1ELb0EJNS_10UnderscoreEiEEC2ERKS2_RKi) ;  /* 0xfffab32000007944 */ /* 0x022fea0003c3ffff */
[----:B-1----:R-:W-:Y:S01]  /*5d5b0*/  IMAD.MOV.U32 R2, RZ, RZ, R6 ;  /* 0x000000ffff027224 */ /* 0x002fe200078e0006 */
[----:B------:R-:W-:Y:S01]  /*5d5c0*/  MOV R3, R7 ;  /* 0x0000000700037202 */ /* 0x000fe20000000f00 */
[----:B------:R-:W-:Y:S01]  /*5d5d0*/  IMAD.MOV.U32 R6, RZ, RZ, R13 ;  /* 0x000000ffff067224 */ /* 0x000fe200078e000d */
[----:B------:R-:W-:Y:S02]  /*5d5e0*/  MOV R8, 0x5d600 ;  /* 0x0005d60000087802 */ /* 0x000fe40000000f00 */
[----:B------:R-:W-:Y:S05]  /*5d5f0*/  CALL.REL.NOINC `($_ZN7cutlass13device_kernelIN5flash19enable_sm80_to_sm89INS1_16FlashAttnBwdSm80INS1_25CollectiveMainloopBwdSm80ILi2ELi2EN4cute5tupleIJNS5_1CILi128EEES8_NS7_ILi64EEEEEENS_10bfloat16_tEfNS_4arch4Sm80ELb0ELb0ELb1ELb1ELb1ELb0ELb0ELb0ELi2ELi4ELi4ELi4ELb0EEENS1_21CollectiveEpilogueBwdISA_SB_SD_Li256ELb1ELb0ELi2EEENS1_19SingleTileSchedulerILb1ELb0ELb0ELi128EEEEEEEEEvNT_6ParamsE$_ZN4cute8smem_ptrIPfECI1NS_12iter_adaptorIS1_S2_EEES1_) ;  /* 0xfffaef3000007944 */ /* 0x000fea0003c3ffff */
[----:B-1----:R1:W5:Y:S01]  /*5d600*/  LDL.64 R2, [R1+0x1680] ;  /* 0x0016800001027983 */ /* 0x0023620000100a00 */
[----:B------:R-:W-:-:S03]  /*5d610*/  MOV R8, 0x5d630 ;  /* 0x0005d63000087802 */ /* 0x000fc60000000f00 */
[----:B-1---5:R-:W-:Y:S05]  /*5d620*/  CALL.REL.NOINC `($_ZN7cutlass13device_kernelIN5flash19enable_sm80_to_sm89INS1_16FlashAttnBwdSm80INS1_25CollectiveMainloopBwdSm80ILi2ELi2EN4cute5tupleIJNS5_1CILi128EEES8_NS7_ILi64EEEEEENS_10bfloat16_tEfNS_4arch4Sm80ELb0ELb0ELb1ELb1ELb1ELb0ELb0ELb0ELi2ELi4ELi4ELi4ELb0EEENS1_21CollectiveEpilogueBwdISA_SB_SD_Li256ELb1ELb0ELi2EEENS1_19SingleTileSchedulerILb1ELb0ELb0ELi128EEEEEEEEEvNT_6ParamsE$_ZN4cute3eso3ESOILb1ELb0EJNS_6LayoutINS_5tupleIJNS3_IJNS_1CILi4EEENS4_ILi1EEEEEEEEENS3_IJNS3_IJS6_NS4_ILi0EEEEEEEEEEENS_10ViewEngineINS_8smem_ptrIPfEEEEEEC2ERKSC_RKSH_) ;  /* 0xfffad8f000007944 */ /* 0x022fea0003c3ffff */
[----:B-1----:R1:W5:Y:S01]  /*5d630*/  LDL.64 R6, [R1+0x1680] ;  /* 0x0016800001067983 */ /* 0x0023620000100a00 */
[----:B------:R-:W-:Y:S02]  /*5d640*/  MOV R2, R15 ;  /* 0x0000000f00027202 */ /* 0x000fe40000000f00 */
[----:B------:R-:W-:Y:S02]  /*5d650*/  MOV R8, 0x5d670 ;  /* 0x0005d67000087802 */ /* 0x000fe40000000f00 */
[----:B-1---5:R-:W-:Y:S05]  /*5d660*/  CALL.REL.NOINC `($_ZN7cutlass13device_kernelIN5flash19enable_sm80_to_sm89INS1_16FlashAttnBwdSm80INS1_25CollectiveMainloopBwdSm80ILi2ELi2EN4cute5tupleIJNS5_1CILi128EEES8_NS7_ILi64EEEEEENS_10bfloat16_tEfNS_4arch4Sm80ELb0ELb0ELb1ELb1ELb1ELb0ELb0ELb0ELi2ELi4ELi4ELi4ELb0EEENS1_21CollectiveEpilogueBwdISA_SB_SD_Li256ELb1ELb0ELi2EEENS1_19SingleTileSchedulerILb1ELb0ELb0ELi128EEEEEEEEEvNT_6ParamsE$_ZN4cute8gmem_ptrIPKfECI1NS_12iter_adaptorIS2_S3_EEES2_) ;  /* 0xfffaedc000007944 */ /* 0x022fea0003c3ffff */
[----:B-1----:R1:W5:Y:S01]  /*5d670*/  LDL.64 R2, [R1+0x1688] ;  /* 0x0016880001027983 */ /* 0x0023620000100a00 */
[----:B------:R-:W-:-:S03]  /*5d680*/  MOV R8, 0x5d6a0 ;  /* 0x0005d6a000087802 */ /* 0x000fc60000000f00 */
[----:B-1---5:R-:W-:Y:S05]  /*5d690*/  CALL.REL.NOINC `($_ZN7cutlass13device_kernelIN5flash19enable_sm80_to_sm89INS1_16FlashAttnBwdSm80INS1_25CollectiveMainloopBwdSm80ILi2ELi2EN4cute5tupleIJNS5_1CILi128EEES8_NS7_ILi64EEEEEENS_10bfloat16_tEfNS_4arch4Sm80ELb0ELb0ELb1ELb1ELb1ELb0ELb0ELb0ELi2ELi4ELi4ELi4ELb0EEENS1_21CollectiveEpilogueBwdISA_SB_SD_Li256ELb1ELb0ELi2EEENS1_19SingleTileSchedulerILb1ELb0ELb0ELi128EEEEEEEEEvNT_6ParamsE$_ZN4cute8gmem_ptrIPKN7cutlass9uint128_tEECI1NS_12iter_adaptorIS4_S5_EEES4_) ;  /* 0xfffaed5000007944 */ /* 0x022fea0003c3ffff */
        /* <DEDUP_REMOVED lines=8> */
[----:B--2--5:R-:W-:Y:S05]  /*5d720*/  CALL.REL.NOINC `($_ZN7cutlass13device_kernelIN5flash19enable_sm80_to_sm89INS1_16FlashAttnBwdSm80INS1_25CollectiveMainloopBwdSm80ILi2ELi2EN4cute5tupleIJNS5_1CILi128EEES8_NS7_ILi64EEEEEENS_10bfloat16_tEfNS_4arch4Sm80ELb0ELb0ELb1ELb1ELb1ELb0ELb0ELb0ELi2ELi4ELi4ELi4ELb0EEENS1_21CollectiveEpilogueBwdISA_SB_SD_Li256ELb1ELb0ELi2EEENS1_19SingleTileSchedulerILb1ELb0ELb0ELi128EEEEEEEEEvNT_6ParamsE$_ZN4cute8smem_ptrIPfECI1NS_12iter_adaptorIS1_S2_EEES1_) ;  /* 0xfffaee0000007944 */ /* 0x024fea0003c3ffff */
        /* <DEDUP_REMOVED lines=19> */
[----:B------:R-:W-:Y:S05]  /*5d860*/  RET.REL.NODEC R14 `(_ZN7cutlass13device_kernelIN5flash19enable_sm80_to_sm89INS1_16FlashAttnBwdSm80INS1_25CollectiveMainloopBwdSm80ILi2ELi2EN4cute5tupleIJNS5_1CILi128EEES8_NS7_ILi64EEEEEENS_10bfloat16_tEfNS_4arch4Sm80ELb0ELb0ELb1ELb1ELb1ELb0ELb0ELb0ELi2ELi4ELi4ELi4ELb0EEENS1_21CollectiveEpilogueBwdISA_SB_SD_Li256ELb1ELb0ELi2EEENS1_19SingleTileSchedulerILb1ELb0ELb0ELi128EEEEEEEEEvNT_6ParamsE) ;  /* 0xfffa27900e007950 */ /* 0x000fea0003c3ffff */
        .type           $_ZN7cutlass13device_kernelIN5flash19enable_sm80_to_sm89INS1_16FlashAttnBwdSm80INS1_25CollectiveMainloopBwdSm80ILi2ELi2EN4cute5tupleIJNS5_1CILi128EEES8_NS7_ILi64EEEEEENS_10bfloat16_tEfNS_4arch4Sm80ELb0ELb0ELb1ELb1ELb1ELb0ELb0ELb0ELi2ELi4ELi4ELi4ELb0EEENS1_21CollectiveEpilogueBwdISA_SB_SD_Li256ELb1ELb0ELi2EEENS1_19SingleTileSchedulerILb1ELb0ELb0ELi128EEEEEEEEEvNT_6ParamsE$_ZZN5flash25CollectiveMainloopBwdSm80ILi2ELi2EN4cute5tupleIJNS1_1CILi128EEES4_NS3_ILi64EEEEEEN7cutlass10bfloat16_tEfNS7_4arch4Sm80ELb0ELb0ELb1ELb1ELb1ELb0ELb0ELb0ELi2ELi4ELi4ELi4ELb0EE3mmaINS_16FlashAttnBwdSm80ISB_NS_21CollectiveEpilogueBwdIS6_S8_SA_Li256ELb1ELb0ELi2EEENS_19SingleTileSchedulerILb1ELb0ELb0ELi128EEEE13SharedStorageENS1_6TensorINS1_11ArrayEngineIfLm32EEENS1_6LayoutINS2_IJNS2_IJNS3_ILi2EEESO_EEESO_NS3_ILi4EEEEEENS2_IJNS2_IJNS3_ILi1EEESO_EEESQ_NS3_ILi8EEEEEEEEEEEEbRKNSB_6ParamsERT0_S12_iNS2_IJiiiEEERT_ENKUliiE_clEii,@function
        .size           $_ZN7cutlass13device_kernelIN5flash19enable_sm80_to_sm89INS1_16FlashAttnBwdSm80INS1_25CollectiveMainloopBwdSm80ILi2ELi2EN4cute5tupleIJNS5_1CILi128EEES8_NS7_ILi64EEEEEENS_10bfloat16_tEfNS_4arch4Sm80ELb0ELb0ELb1ELb1ELb1ELb0ELb0ELb0ELi2ELi4ELi4ELi4ELb0EEENS1_21CollectiveEpilogueBwdISA_SB_SD_Li256ELb1ELb0ELi2EEENS1_19SingleTileSchedulerILb1ELb0ELb0ELi128EEEEEEEEEvNT_6ParamsE$_ZZN5flash25CollectiveMainloopBwdSm80ILi2ELi2EN4cute5tupleIJNS1_1CILi128EEES4_NS3_ILi64EEEEEEN7cutlass10bfloat16_tEfNS7_4arch4Sm80ELb0ELb0ELb1ELb1ELb1ELb0ELb0ELb0ELi2ELi4ELi4ELi4ELb0EE3mmaINS_16FlashAttnBwdSm80ISB_NS_21CollectiveEpilogueBwdIS6_S8_SA_Li256ELb1ELb0ELi2EEENS_19SingleTileSchedulerILb1ELb0ELb0ELi128EEEE13SharedStorageENS1_6TensorINS1_11ArrayEngineIfLm32EEENS1_6LayoutINS2_IJNS2_IJNS3_ILi2EEESO_EEESO_NS3_ILi4EEEEEENS2_IJNS2_IJNS3_ILi1EEESO_EEESQ_NS3_ILi8EEEEEEEEEEEEbRKNSB_6ParamsERT0_S12_iNS2_IJiiiEEERT_ENKUliiE_clEii,($_ZN7cutlass13device_kernelIN5flash19enable_sm80_to_sm89INS1_16FlashAttnBwdSm80INS1_25CollectiveMainloopBwdSm80ILi2ELi2EN4cute5tupleIJNS5_1CILi128EEES8_NS7_ILi64EEEEEENS_10bfloat16_tEfNS_4arch4Sm80ELb0ELb0ELb1ELb1ELb1ELb0ELb0ELb0ELi2ELi4ELi4ELi4ELb0EEENS1_21CollectiveEpilogueBwdISA_SB_SD_Li256ELb1ELb0ELi2EEENS1_19SingleTileSchedulerILb1ELb0ELb0ELi128EEEEEEEEEvNT_6ParamsE$_ZZN5flash25CollectiveMainloopBwdSm80ILi2ELi2EN4cute5tupleIJNS1_1CILi128EEES4_NS3_ILi64EEEEEEN7cutlass10bfloat16_tEfNS7_4arch4Sm80ELb0ELb0ELb1ELb1ELb1ELb0ELb0ELb0ELi2ELi4ELi4ELi4ELb0EE3mmaINS_16FlashAttnBwdSm80ISB_NS_21CollectiveEpilogueBwdIS6_S8_SA_Li256ELb1ELb0ELi2EEENS_19SingleTileSchedulerILb1ELb0ELb0ELi128EEEE13SharedStorageENS1_6TensorINS1_11ArrayEngineIfLm32EEENS1_6LayoutINS2_IJNS2_IJNS3_ILi2EEESO_EEESO_NS3_ILi4EEEEEENS2_IJNS2_IJNS3_ILi1EEESO_EEESQ_NS3_ILi8EEEEEEEEEEEEbRKNSB_6ParamsERT0_S12_iNS2_IJiiiEEERT_ENKUlvE0_clEv - $_ZN7cutlass13device_kernelIN5flash19enable_sm80_to_sm89INS1_16FlashAttnBwdSm80INS1_25CollectiveMainloopBwdSm80ILi2ELi2EN4cute5tupleIJNS5_1CILi128EEES8_NS7_ILi64EEEEEENS_10bfloat16_tEfNS_4arch4Sm80ELb0ELb0ELb1ELb1ELb1ELb0ELb0ELb0ELi2ELi4ELi4ELi4ELb0EEENS1_21CollectiveEpilogueBwdISA_SB_SD_Li256ELb1ELb0ELi2EEENS1_19SingleTileSchedulerILb1ELb0ELb0ELi128EEEEEEEEEvNT_6ParamsE$_ZZN5flash25CollectiveMainloopBwdSm80ILi2ELi2EN4cute5tupleIJNS1_1CILi128EEES4_NS3_ILi64EEEEEEN7cutlass10bfloat16_tEfNS7_4arch4Sm80ELb0ELb0ELb1ELb1ELb1ELb0ELb0ELb0ELi2ELi4ELi4ELi4ELb0EE3mmaINS_16FlashAttnBwdSm80ISB_NS_21CollectiveEpilogueBwdIS6_S8_SA_Li256ELb1ELb0ELi2EEENS_19SingleTileSchedulerILb1ELb0ELb0ELi128EEEE13SharedStorageENS1_6TensorINS1_11ArrayEngineIfLm32EEENS1_6LayoutINS2_IJNS2_IJNS3_ILi2EEESO_EEESO_NS3_ILi4EEEEEENS2_IJNS2_IJNS3_ILi1EEESO_EEESQ_NS3_ILi8EEEEEEEEEEEEbRKNSB_6ParamsERT0_S12_iNS2_IJiiiEEERT_ENKUliiE_clEii)
$_ZN7cutlass13device_kernelIN5flash19enable_sm80_to_sm89INS1_16FlashAttnBwdSm80INS1_25CollectiveMainloopBwdSm80ILi2ELi2EN4cute5tupleIJNS5_1CILi128EEES8_NS7_ILi64EEEEEENS_10bfloat16_tEfNS_4arch4Sm80ELb0ELb0ELb1ELb1ELb1ELb0ELb0ELb0ELi2ELi4ELi4ELi4ELb0EEENS1_21CollectiveEpilogueBwdISA_SB_SD_Li256ELb1ELb0ELi2EEENS1_19SingleTileSchedulerILb1ELb0ELb0ELi128EEEEEEEEEvNT_6ParamsE$_ZZN5flash25CollectiveMainloopBwdSm80ILi2ELi2EN4cute5tupleIJNS1_1CILi128EEES4_NS3_ILi64EEEEEEN7cutlass10bfloat16_tEfNS7_4arch4Sm80ELb0ELb0ELb1ELb1ELb1ELb0ELb0ELb0ELi2ELi4ELi4ELi4ELb0EE3mmaINS_16FlashAttnBwdSm80ISB_NS_21CollectiveEpilogueBwdIS6_S8_SA_Li256ELb1ELb0ELi2EEENS_19SingleTileSchedulerILb1ELb0ELb0ELi128EEEE13SharedStorageENS1_6TensorINS1_11ArrayEngineIfLm32EEENS1_6LayoutINS2_IJNS2_IJNS3_ILi2EEESO_EEESO_NS3_ILi4EEEEEENS2_IJNS2_IJNS3_ILi1EEESO_EEESQ_NS3_ILi8EEEEEEEEEEEEbRKNSB_6ParamsERT0_S12_iNS2_IJiiiEEERT_ENKUliiE_clEii:
        /* <DEDUP_REMOVED lines=64> */
[----:B-1----:R-:W-:Y:S01]  /*5dc70*/  IMAD.MOV.U32 R5, RZ, RZ, R3 ;  /* 0x000000ffff057224 */ /* 0x002fe200078e0003 */
[----:B------:R-:W-:Y:S02]  /*5dc80*/  MOV R81, R57 ;  /* 0x0000003900517202 */ /* 0x000fe40000000f00 */
        /* <DEDUP_REMOVED lines=551> */
        .type           $_ZN7cutlass13device_kernelIN5flash19enable_sm80_to_sm89INS1_16FlashAttnBwdSm80INS1_25CollectiveMainloopBwdSm80ILi2ELi2EN4cute5tupleIJNS5_1CILi128EEES8_NS7_ILi64EEEEEENS_10bfloat16_tEfNS_4arch4Sm80ELb0ELb0ELb1ELb1ELb1ELb0ELb0ELb0ELi2ELi4ELi4ELi4ELb0EEENS1_21CollectiveEpilogueBwdISA_SB_SD_Li256ELb1ELb0ELi2EEENS1_19SingleTileSchedulerILb1ELb0ELb0ELi128EEEEEEEEEvNT_6ParamsE$_ZZN5flash25CollectiveMainloopBwdSm80ILi2ELi2EN4cute5tupleIJNS1_1CILi128EEES4_NS3_ILi64EEEEEEN7cutlass10bfloat16_tEfNS7_4arch4Sm80ELb0ELb0ELb1ELb1ELb1ELb0ELb0ELb0ELi2ELi4ELi4ELi4ELb0EE3mmaINS_16FlashAttnBwdSm80ISB_NS_21CollectiveEpilogueBwdIS6_S8_SA_Li256ELb1ELb0ELi2EEENS_19SingleTileSchedulerILb1ELb0ELb0ELi128EEEE13SharedStorageENS1_6TensorINS1_11ArrayEngineIfLm32EEENS1_6LayoutINS2_IJNS2_IJNS3_ILi2EEESO_EEESO_NS3_ILi4EEEEEENS2_IJNS2_IJNS3_ILi1EEESO_EEESQ_NS3_ILi8EEEEEEEEEEEEbRKNSB_6ParamsERT0_S12_iNS2_IJiiiEEERT_ENKUlvE0_clEv,@function
        .size           $_ZN7cutlass13device_kernelIN5flash19enable_sm80_to_sm89INS1_16FlashAttnBwdSm80INS1_25CollectiveMainloopBwdSm80ILi2ELi2EN4cute5tupleIJNS5_1CILi128EEES8_NS7_ILi64EEEEEENS_10bfloat16_tEfNS_4arch4Sm80ELb0ELb0ELb1ELb1ELb1ELb0ELb0ELb0ELi2ELi4ELi4ELi4ELb0EEENS1_21CollectiveEpilogueBwdISA_SB_SD_Li256ELb1ELb0ELi2EEENS1_19SingleTileSchedulerILb1ELb0ELb0ELi128EEEEEEEEEvNT_6ParamsE$_ZZN5flash25CollectiveMainloopBwdSm80ILi2ELi2EN4cute5tupleIJNS1_1CILi128EEES4_NS3_ILi64EEEEEEN7cutlass10bfloat16_tEfNS7_4arch4Sm80ELb0ELb0ELb1ELb1ELb1ELb0ELb0ELb0ELi2ELi4ELi4ELi4ELb0EE3mmaINS_16FlashAttnBwdSm80ISB_NS_21CollectiveEpilogueBwdIS6_S8_SA_Li256ELb1ELb0ELi2EEENS_19SingleTileSchedulerILb1ELb0ELb0ELi128EEEE13SharedStorageENS1_6TensorINS1_11ArrayEngineIfLm32EEENS1_6LayoutINS2_IJNS2_IJNS3_ILi2EEESO_EEESO_NS3_ILi4EEEEEENS2_IJNS2_IJNS3_ILi1EEESO_EEESQ_NS3_ILi8EEEEEEEEEEEEbRKNSB_6ParamsERT0_S12_iNS2_IJiiiEEERT_ENKUlvE0_clEv,($_ZN7cutlass13device_kernelIN5flash19enable_sm80_to_sm89INS1_16FlashAttnBwdSm80INS1_25CollectiveMainloopBwdSm80ILi2ELi2EN4cute5tupleIJNS5_1CILi128EEES8_NS7_ILi64EEEEEENS_10bfloat16_tEfNS_4arch4Sm80ELb0ELb0ELb1ELb1ELb1ELb0ELb0ELb0ELi2ELi4ELi4ELi4ELb0EEENS1_21CollectiveEpilogueBwdISA_SB_SD_Li256ELb1ELb0ELi2EEENS1_19SingleTileSchedulerILb1ELb0ELb0ELi128EEEEEEEEEvNT_6ParamsE$_ZZN5flash25CollectiveMainloopBwdSm80ILi2ELi2EN4cute5tupleIJNS1_1CILi128EEES4_NS3_ILi64EEEEEEN7cutlass10bfloat16_tEfNS7_4arch4Sm80ELb0ELb0ELb1ELb1ELb1ELb0ELb0ELb0ELi2ELi4ELi4ELi4ELb0EE3mmaINS_16FlashAttnBwdSm80ISB_NS_21CollectiveEpilogueBwdIS6_S8_SA_Li256ELb1ELb0ELi2EEENS_19SingleTileSchedulerILb1ELb0ELb0ELi128EEEE13SharedStorageENS1_6TensorINS1_11ArrayEngineIfLm32EEENS1_6LayoutINS2_IJNS2_IJNS3_ILi2EEESO_EEESO_NS3_ILi4EEEEEENS2_IJNS2_IJNS3_ILi1EEESO_EEESQ_NS3_ILi8EEEEEEEEEEEEbRKNSB_6ParamsERT0_S12_iNS2_IJiiiEEERT_ENKUlvE_clEv - $_ZN7cutlass13device_kernelIN5flash19enable_sm80_to_sm89INS1_16FlashAttnBwdSm80INS1_25CollectiveMainloopBwdSm80ILi2ELi2EN4cute5tupleIJNS5_1CILi128EEES8_NS7_ILi64EEEEEENS_10bfloat16_tEfNS_4arch4Sm80ELb0ELb0ELb1ELb1ELb1ELb0ELb0ELb0ELi2ELi4ELi4ELi4ELb0EEENS1_21CollectiveEpilogueBwdISA_SB_SD_Li256ELb1ELb0ELi2EEENS1_19SingleTileSchedulerILb1ELb0ELb0ELi128EEEEEEEEEvNT_6ParamsE$_ZZN5flash25CollectiveMainloopBwdSm80ILi2ELi2EN4cute5tupleIJNS1_1CILi128EEES4_NS3_ILi64EEEEEEN7cutlass10bfloat16_tEfNS7_4arch4Sm80ELb0ELb0ELb1ELb1ELb1ELb0ELb0ELb0ELi2ELi4ELi4ELi4ELb0EE3mmaINS_16FlashAttnBwdSm80ISB_NS_21CollectiveEpilogueBwdIS6_S8_SA_Li256ELb1ELb0ELi2EEENS_19SingleTileSchedulerILb1ELb0ELb0ELi128EEEE13SharedStorageENS1_6TensorINS1_11ArrayEngineIfLm32EEENS1_6LayoutINS2_IJNS2_IJNS3_ILi2EEESO_EEESO_NS3_ILi4EEEEEENS2_IJNS2_IJNS3_ILi1EEESO_EEESQ_NS3_ILi8EEEEEEEEEEEEbRKNSB_6ParamsERT0_S12_iNS2_IJiiiEEERT_ENKUlvE0_clEv)
$_ZN7cutlass13device_kernelIN5flash19enable_sm80_to_sm89INS1_16FlashAttnBwdSm80INS1_25CollectiveMainloopBwdSm80ILi2ELi2EN4cute5tupleIJNS5_1CILi128EEES8_NS7_ILi64EEEEEENS_10bfloat16_tEfNS_4arch4Sm80ELb0ELb0ELb1ELb1ELb1ELb0ELb0ELb0ELi2ELi4ELi4ELi4ELb0EEENS1_21CollectiveEpilogueBwdISA_SB_SD_Li256ELb1ELb0ELi2EEENS1_19SingleTileSchedulerILb1ELb0ELb0ELi128EEEEEEEEEvNT_6ParamsE$_ZZN5flash25CollectiveMainloopBwdSm80ILi2ELi2EN4cute5tupleIJNS1_1CILi128EEES4_NS3_ILi64EEEEEEN7cutlass10bfloat16_tEfNS7_4arch4Sm80ELb0ELb0ELb1ELb1ELb1ELb0ELb0ELb0ELi2ELi4ELi4ELi4ELb0EE3mmaINS_16FlashAttnBwdSm80ISB_NS_21CollectiveEpilogueBwdIS6_S8_SA_Li256ELb1ELb0ELi2EEENS_19SingleTileSchedulerILb1ELb0ELb0ELi128EEEE13SharedStorageENS1_6TensorINS1_11ArrayEngineIfLm32EEENS1_6LayoutINS2_IJNS2_IJNS3_ILi2EEESO_EEESO_NS3_ILi4EEEEEENS2_IJNS2_IJNS3_ILi1EEESO_EEESQ_NS3_ILi8EEEEEEEEEEEEbRKNSB_6ParamsERT0_S12_iNS2_IJiiiEEERT_ENKUlvE0_clEv:
        /* <DEDUP_REMOVED lines=14> */
[----:B-1---5:R-:W-:Y:S05]  /*5ffe0*/  CALL.REL.NOINC `($_ZN7cutlass13device_kernelIN5flash19enable_sm80_to_sm89INS1_16FlashAttnBwdSm80INS1_25CollectiveMainloopBwdSm80ILi2ELi2EN4cute5tupleIJNS5_1CILi128EEES8_NS7_ILi64EEEEEENS_10bfloat16_tEfNS_4arch4Sm80ELb0ELb0ELb1ELb1ELb1ELb0ELb0ELb0ELi2ELi4ELi4ELi4ELb0EEENS1_21CollectiveEpilogueBwdISA_SB_SD_Li256ELb1ELb0ELi2EEENS1_19SingleTileSchedulerILb1ELb0ELb0ELi128EEEEEEEEEvNT_6ParamsE$_ZZN5flash25CollectiveMainloopBwdSm80ILi2ELi2EN4cute5tupleIJNS1_1CILi128EEES4_NS3_ILi64EEEEEEN7cutlass10bfloat16_tEfNS7_4arch4Sm80ELb0ELb0ELb1ELb1ELb1ELb0ELb0ELb0ELi2ELi4ELi4ELi4ELb0EE3mmaINS_16FlashAttnBwdSm80ISB_NS_21CollectiveEpilogueBwdIS6_S8_SA_Li256ELb1ELb0ELi2EEENS_19SingleTileSchedulerILb1ELb0ELb0ELi128EEEE13SharedStorageENS1_6TensorINS1_11ArrayEngineIfLm32EEENS1_6LayoutINS2_IJNS2_IJNS3_ILi2EEESO_EEESO_NS3_ILi4EEEEEENS2_IJNS2_IJNS3_ILi1EEESO_EEESQ_NS3_ILi8EEEEEEEEEEEEbRKNSB_6ParamsERT0_S12_iNS2_IJiiiEEERT_ENKUliiE0_clEii) ;  /* 0xffffb21000007944 */ /* 0x022fea0003c3ffff */
.L_x_1331:
[----:B------:R-:W-:Y:S05]  /*5fff0*/  BSYNC B0 ;  /* 0x0000000000007941 */ /* 0x000fea0003800000 */
.L_x_1330:
[----:B------:R-:W-:Y:S01]  /*60000*/  MOV R13, 0x0 ;  /* 0x00000000000d7802 */ /* 0x000fe20000000f00 */
[----:B------:R-:W0:Y:S03]  /*60010*/  LDGDEPBAR ;  /* 0x00000000000079af */ /* 0x000e260000000000 */
[----:B------:R-:W-:Y:S05]  /*60020*/  RET.REL.NODEC R12 `(_ZN7cutlass13device_kernelIN5flash19enable_sm80_to_sm89INS1_16FlashAttnBwdSm80INS1_25CollectiveMainloopBwdSm80ILi2ELi2EN4cute5tupleIJNS5_1CILi128EEES8_NS7_ILi64EEEEEENS_10bfloat16_tEfNS_4arch4Sm80ELb0ELb0ELb1ELb1ELb1ELb0ELb0ELb0ELi2ELi4ELi4ELi4ELb0EEENS1_21CollectiveEpilogueBwdISA_SB_SD_Li256ELb1ELb0ELi2EEENS1_19SingleTileSchedulerILb1ELb0ELb0ELi128EEEEEEEEEvNT_6ParamsE) ;  /* 0xfff9ffd00c007950 */ /* 0x000fea0003c3ffff */
        .type           $_ZN7cutlass13device_kernelIN5flash19enable_sm80_to_sm89INS1_16FlashAttnBwdSm80INS1_25CollectiveMainloopBwdSm80ILi2ELi2EN4cute5tupleIJNS5_1CILi128EEES8_NS7_ILi64EEEEEENS_10bfloat16_tEfNS_4arch4Sm80ELb0ELb0ELb1ELb1ELb1ELb0ELb0ELb0ELi2ELi4ELi4ELi4ELb0EEENS1_21CollectiveEpilogueBwdISA_SB_SD_Li256ELb1ELb0ELi2EEENS1_19SingleTileSchedulerILb1ELb0ELb0ELi128EEEEEEEEEvNT_6ParamsE$_ZZN5flash25CollectiveMainloopBwdSm80ILi2ELi2EN4cute5tupleIJNS1_1CILi128EEES4_NS3_ILi64EEEEEEN7cutlass10bfloat16_tEfNS7_4arch4Sm80ELb0ELb0ELb1ELb1ELb1ELb0ELb0ELb0ELi2ELi4ELi4ELi4ELb0EE3mmaINS_16FlashAttnBwdSm80ISB_NS_21CollectiveEpilogueBwdIS6_S8_SA_Li256ELb1ELb0ELi2EEENS_19SingleTileSchedulerILb1ELb0ELb0ELi128EEEE13SharedStorageENS1_6TensorINS1_11ArrayEngineIfLm32EEENS1_6LayoutINS2_IJNS2_IJNS3_ILi2EEESO_EEESO_NS3_ILi4EEEEEENS2_IJNS2_IJNS3_ILi1EEESO_EEESQ_NS3_ILi8EEEEEEEEEEEEbRKNSB_6ParamsERT0_S12_iNS2_IJiiiEEERT_ENKUlvE_clEv,@function
        .size           $_ZN7cutlass13device_kernelIN5flash19enable_sm80_to_sm89INS1_16FlashAttnBwdSm80INS1_25CollectiveMainloopBwdSm80ILi2ELi2EN4cute5tupleIJNS5_1CILi128EEES8_NS7_ILi64EEEEEENS_10bfloat16_tEfNS_4arch4Sm80ELb0ELb0ELb1ELb1ELb1ELb0ELb0ELb0ELi2ELi4ELi4ELi4ELb0EEENS1_21CollectiveEpilogueBwdISA_SB_SD_Li256ELb1ELb0ELi2EEENS1_19SingleTileSchedulerILb1ELb0ELb0ELi128EEEEEEEEEvNT_6ParamsE$_ZZN5flash25CollectiveMainloopBwdSm80ILi2ELi2EN4cute5tupleIJNS1_1CILi128EEES4_NS3_ILi64EEEEEEN7cutlass10bfloat16_tEfNS7_4arch4Sm80ELb0ELb0ELb1ELb1ELb1ELb0ELb0ELb0ELi2ELi4ELi4ELi4ELb0EE3mmaINS_16FlashAttnBwdSm80ISB_NS_21CollectiveEpilogueBwdIS6_S8_SA_Li256ELb1ELb0ELi2EEENS_19SingleTileSchedulerILb1ELb0ELb0ELi128EEEE13SharedStorageENS1_6TensorINS1_11ArrayEngineIfLm32EEENS1_6LayoutINS2_IJNS2_IJNS3_ILi2EEESO_EEESO_NS3_ILi4EEEEEENS2_IJNS2_IJNS3_ILi1EEESO_EEESQ_NS3_ILi8EEEEEEEEEEEEbRKNSB_6ParamsERT0_S12_iNS2_IJiiiEEERT_ENKUlvE_clEv,($_ZN7cutlass13device_kernelIN5flash19enable_sm80_to_sm89INS1_16FlashAttnBwdSm80INS1_25CollectiveMainloopBwdSm80ILi2ELi2EN4cute5tupleIJNS5_1CILi128EEES8_NS7_ILi64EEEEEENS_10bfloat16_tEfNS_4arch4Sm80ELb0ELb0ELb1ELb1ELb1ELb0ELb0ELb0ELi2ELi4ELi4ELi4ELb0EEENS1_21CollectiveEpilogueBwdISA_SB_SD_Li256ELb1ELb0ELi2EEENS1_19SingleTileSchedulerILb1ELb0ELb0ELi128EEEEEEEEEvNT_6ParamsE$_ZZZN5flash25CollectiveMainloopBwdSm80ILi2ELi2EN4cute5tupleIJNS1_1CILi128EEES4_NS3_ILi64EEEEEEN7cutlass10bfloat16_tEfNS7_4arch4Sm80ELb0ELb0ELb1ELb1ELb1ELb0ELb0ELb0ELi2ELi4ELi4ELi4ELb0EE3mmaINS_16FlashAttnBwdSm80ISB_NS_21CollectiveEpilogueBwdIS6_S8_SA_Li256ELb1ELb0ELi2EEENS_19SingleTileSchedulerILb1ELb0ELb0ELi128EEEE13SharedStorageENS1_6TensorINS1_11ArrayEngineIfLm32EEENS1_6LayoutINS2_IJNS2_IJNS3_ILi2EEESO_EEESO_NS3_ILi4EEEEEENS2_IJNS2_IJNS3_ILi1EEESO_EEESQ_NS3_ILi8EEEEEEEEEEEEbRKNSB_6ParamsERT0_S12_iNS2_IJiiiEEERT_ENKUliT_E_clIZSC_ISJ_SX_EbS10_S12_S12_iS13_S15_EUlRS16_iE_EEDaiS16_ENKUlT_E_clIZSC_ISJ_SX_EbS10_S12_S12_iS13_S15_EUlvE0_EEDaS1B_ - $_ZN7cutlass13device_kernelIN5flash19enable_sm80_to_sm89INS1_16FlashAttnBwdSm80INS1_25CollectiveMainloopBwdSm80ILi2ELi2EN4cute5tupleIJNS5_1CILi128EEES8_NS7_ILi64EEEEEENS_10bfloat16_tEfNS_4arch4Sm80ELb0ELb0ELb1ELb1ELb1ELb0ELb0ELb0ELi2ELi4ELi4ELi4ELb0EEENS1_21CollectiveEpilogueBwdISA_SB_SD_Li256ELb1ELb0ELi2EEENS1_19SingleTileSchedulerILb1ELb0ELb0ELi128EEEEEEEEEvNT_6ParamsE$_ZZN5flash25CollectiveMainloopBwdSm80ILi2ELi2EN4cute5tupleIJNS1_1CILi128EEES4_NS3_ILi64EEEEEEN7cutlass10bfloat16_tEfNS7_4arch4Sm80ELb0ELb0ELb1ELb1ELb1ELb0ELb0ELb0ELi2ELi4ELi4ELi4ELb0EE3mmaINS_16FlashAttnBwdSm80ISB_NS_21CollectiveEpilogueBwdIS6_S8_SA_Li256ELb1ELb0ELi2EEENS_19SingleTileSchedulerILb1ELb0ELb0ELi128EEEE13SharedStorageENS1_6TensorINS1_11ArrayEngineIfLm32EEENS1_6LayoutINS2_IJNS2_IJNS3_ILi2EEESO_EEESO_NS3_ILi4EEEEEENS2_IJNS2_IJNS3_ILi1EEESO_EEESQ_NS3_ILi8EEEEEEEEEEEEbRKNSB_6ParamsERT0_S12_iNS2_IJiiiEEERT_ENKUlvE_clEv)
$_ZN7cutlass13device_kernelIN5flash19enable_sm80_to_sm89INS1_16FlashAttnBwdSm80INS1_25CollectiveMainloopBwdSm80ILi2ELi2EN4cute5tupleIJNS5_1CILi128EEES8_NS7_ILi64EEEEEENS_10bfloat16_tEfNS_4arch4Sm80ELb0ELb0ELb1ELb1ELb1ELb0ELb0ELb0ELi2ELi4ELi4ELi4ELb0EEENS1_21CollectiveEpilogueBwdISA_SB_SD_Li256ELb1ELb0ELi2EEENS1_19SingleTileSchedulerILb1ELb0ELb0ELi128EEEEEEEEEvNT_6ParamsE$_ZZN5flash25CollectiveMainloopBwdSm80ILi2ELi2EN4cute5tupleIJNS1_1CILi128EEES4_NS3_ILi64EEEEEEN7cutlass10bfloat16_tEfNS7_4arch4Sm80ELb0ELb0ELb1ELb1ELb1ELb0ELb0ELb0ELi2ELi4ELi4ELi4ELb0EE3mmaINS_16FlashAttnBwdSm80ISB_NS_21CollectiveEpilogueBwdIS6_S8_SA_Li256ELb1ELb0ELi2EEENS_19SingleTileSchedulerILb1ELb0ELb0ELi128EEEE13SharedStorageENS1_6TensorINS1_11ArrayEngineIfLm32EEENS1_6LayoutINS2_IJNS2_IJNS3_ILi2EEESO_EEESO_NS3_ILi4EEEEEENS2_IJNS2_IJNS3_ILi1EEESO_EEESQ_NS3_ILi8EEEEEEEEEEEEbRKNSB_6ParamsERT0_S12_iNS2_IJiiiEEERT_ENKUlvE_clEv:
        /* <DEDUP_REMOVED lines=14> */
[----:B-1---5:R-:W-:Y:S05]  /*60110*/  CALL.REL.NOINC `($_ZN7cutlass13device_kernelIN5flash19enable_sm80_to_sm89INS1_16FlashAttnBwdSm80INS1_25CollectiveMainloopBwdSm80ILi2ELi2EN4cute5tupleIJNS5_1CILi128EEES8_NS7_ILi64EEEEEENS_10bfloat16_tEfNS_4arch4Sm80ELb0ELb0ELb1ELb1ELb1ELb0ELb0ELb0ELi2ELi4ELi4ELi4ELb0EEENS1_21CollectiveEpilogueBwdISA_SB_SD_Li256ELb1ELb0ELi2EEENS1_19SingleTileSchedulerILb1ELb0ELb0ELi128EEEEEEEEEvNT_6ParamsE$_ZZN5flash25CollectiveMainloopBwdSm80ILi2ELi2EN4cute5tupleIJNS1_1CILi128EEES4_NS3_ILi64EEEEEEN7cutlass10bfloat16_tEfNS7_4arch4Sm80ELb0ELb0ELb1ELb1ELb1ELb0ELb0ELb0ELi2ELi4ELi4ELi4ELb0EE3mmaINS_16FlashAttnBwdSm80ISB_NS_21CollectiveEpilogueBwdIS6_S8_SA_Li256ELb1ELb0ELi2EEENS_19SingleTileSchedulerILb1ELb0ELb0ELi128EEEE13SharedStorageENS1_6TensorINS1_11ArrayEngineIfLm32EEENS1_6LayoutINS2_IJNS2_IJNS3_ILi2EEESO_EEESO_NS3_ILi4EEEEEENS2_IJNS2_IJNS3_ILi1EEESO_EEESQ_NS3_ILi8EEEEEEEEEEEEbRKNSB_6ParamsERT0_S12_iNS2_IJiiiEEERT_ENKUliiE_clEii) ;  /* 0xffffd75000007944 */ /* 0x022fea0003c3ffff */
.L_x_1333:
[----:B------:R-:W-:Y:S05]  /*60120*/  BSYNC B0 ;  /* 0x0000000000007941 */ /* 0x000fea0003800000 */
.L_x_1332:
[----:B------:R-:W-:Y:S01]  /*60130*/  MOV R15, 0x0 ;  /* 0x00000000000f7802 */ /* 0x000fe20000000f00 */
[----:B------:R-:W0:Y:S03]  /*60140*/  LDGDEPBAR ;  /* 0x00000000000079af */ /* 0x000e260000000000 */
[----:B------:R-:W-:Y:S05]  /*60150*/  RET.REL.NODEC R14 `(_ZN7cutlass13device_kernelIN5flash19enable_sm80_to_sm89INS1_16FlashAttnBwdSm80INS1_25CollectiveMainloopBwdSm80ILi2ELi2EN4cute5tupleIJNS5_1CILi128EEES8_NS7_ILi64EEEEEENS_10bfloat16_tEfNS_4arch4Sm80ELb0ELb0ELb1ELb1ELb1ELb0ELb0ELb0ELi2ELi4ELi4ELi4ELb0EEENS1_21CollectiveEpilogueBwdISA_SB_SD_Li256ELb1ELb0ELi2EEENS1_19SingleTileSchedulerILb1ELb0ELb0ELi128EEEEEEEEEvNT_6ParamsE) ;  /* 0xfff9fea00e007950 */ /* 0x000fea0003c3ffff */
        .type           $_ZN7cutlass13device_kernelIN5flash19enable_sm80_to_sm89INS1_16FlashAttnBwdSm80INS1_25CollectiveMainloopBwdSm80ILi2ELi2EN4cute5tupleIJNS5_1CILi128EEES8_NS7_ILi64EEEEEENS_10bfloat16_tEfNS_4arch4Sm80ELb0ELb0ELb1ELb1ELb1ELb0ELb0ELb0ELi2ELi4ELi4ELi4ELb0EEENS1_21CollectiveEpilogueBwdISA_SB_SD_Li256ELb1ELb0ELi2EEENS1_19SingleTileSchedulerILb1ELb0ELb0ELi128EEEEEEEEEvNT_6ParamsE$_ZZZN5flash25CollectiveMainloopBwdSm80ILi2ELi2EN4cute5tupleIJNS1_1CILi128EEES4_NS3_ILi64EEEEEEN7cutlass10bfloat16_tEfNS7_4arch4Sm80ELb0ELb0ELb1ELb1ELb1ELb0ELb0ELb0ELi2ELi4ELi4ELi4ELb0EE3mmaINS_16FlashAttnBwdSm80ISB_NS_21CollectiveEpilogueBwdIS6_S8_SA_Li256ELb1ELb0ELi2EEENS_19SingleTileSchedulerILb1ELb0ELb0ELi128EEEE13SharedStorageENS1_6TensorINS1_11ArrayEngineIfLm32EEENS1_6LayoutINS2_IJNS2_IJNS3_ILi2EEESO_EEESO_NS3_ILi4EEEEEENS2_IJNS2_IJNS3_ILi1EEESO_EEESQ_NS3_ILi8EEEEEEEEEEEEbRKNSB_6ParamsERT0_S12_iNS2_IJiiiEEERT_ENKUliT_E_clIZSC_ISJ_SX_EbS10_S12_S12_iS13_S15_EUlRS16_iE_EEDaiS16_ENKUlT_E_clIZSC_ISJ_SX_EbS10_S12_S12_iS13_S15_EUlvE0_EEDaS1B_,@function
        .size           $_ZN7cutlass13device_kernelIN5flash19enable_sm80_to_sm89INS1_16FlashAttnBwdSm80INS1_25CollectiveMainloopBwdSm80ILi2ELi2EN4cute5tupleIJNS5_1CILi128EEES8_NS7_ILi64EEEEEENS_10bfloat16_tEfNS_4arch4Sm80ELb0ELb0ELb1ELb1ELb1ELb0ELb0ELb0ELi2ELi4ELi4ELi4ELb0EEENS1_21CollectiveEpilogueBwdISA_SB_SD_Li256ELb1ELb0ELi2EEENS1_19SingleTileSchedulerILb1ELb0ELb0ELi128EEEEEEEEEvNT_6ParamsE$_ZZZN5flash25CollectiveMainloopBwdSm80ILi2ELi2EN4cute5tupleIJNS1_1CILi128EEES4_NS3_ILi64EEEEEEN7cutlass10bfloat16_tEfNS7_4arch4Sm80ELb0ELb0ELb1ELb1ELb1ELb0ELb0ELb0ELi2ELi4ELi4ELi4ELb0EE3mmaINS_16FlashAttnBwdSm80ISB_NS_21CollectiveEpilogueBwdIS6_S8_SA_Li256ELb1ELb0ELi2EEENS_19SingleTileSchedulerILb1ELb0ELb0ELi128EEEE13SharedStorageENS1_6TensorINS1_11ArrayEngineIfLm32EEENS1_6LayoutINS2_IJNS2_IJNS3_ILi2EEESO_EEESO_NS3_ILi4EEEEEENS2_IJNS2_IJNS3_ILi1EEESO_EEESQ_NS3_ILi8EEEEEEEEEEEEbRKNSB_6ParamsERT0_S12_iNS2_IJiiiEEERT_ENKUliT_E_clIZSC_ISJ_SX_EbS10_S12_S12_iS13_S15_EUlRS16_iE_EEDaiS16_ENKUlT_E_clIZSC_ISJ_SX_EbS10_S12_S12_iS13_S15_EUlvE0_EEDaS1B_,($_ZN7cutlass13device_kernelIN5flash19enable_sm80_to_sm89INS1_16FlashAttnBwdSm80INS1_25CollectiveMainloopBwdSm80ILi2ELi2EN4cute5tupleIJNS5_1CILi128EEES8_NS7_ILi64EEEEEENS_10bfloat16_tEfNS_4arch4Sm80ELb0ELb0ELb1ELb1ELb1ELb0ELb0ELb0ELi2ELi4ELi4ELi4ELb0EEENS1_21CollectiveEpilogueBwdISA_SB_SD_Li256ELb1ELb0ELi2EEENS1_19SingleTileSchedulerILb1ELb0ELb0ELi128EEEEEEEEEvNT_6ParamsE$_ZZZN5flash25CollectiveMainloopBwdSm80ILi2ELi2EN4cute5tupleIJNS1_1CILi128EEES4_NS3_ILi64EEEEEEN7cutlass10bfloat16_tEfNS7_4arch4Sm80ELb0ELb0ELb1ELb1ELb1ELb0ELb0ELb0ELi2ELi4ELi4ELi4ELb0EE3mmaINS_16FlashAttnBwdSm80ISB_NS_21CollectiveEpilogueBwdIS6_S8_SA_Li256ELb1ELb0ELi2EEENS_19SingleTileSchedulerILb1ELb0ELb0ELi128EEEE13SharedStorageENS1_6TensorINS1_11ArrayEngineIfLm32EEENS1_6LayoutINS2_IJNS2_IJNS3_ILi2EEESO_EEESO_NS3_ILi4EEEEEENS2_IJNS2_IJNS3_ILi1EEESO_EEESQ_NS3_ILi8EEEEEEEEEEEEbRKNSB_6ParamsERT0_S12_iNS2_IJiiiEEERT_ENKUliT_E_clIZSC_ISJ_SX_EbS10_S12_S12_iS13_S15_EUlRS16_iE_EEDaiS16_ENKUlvE0_clEv - $_ZN7cutlass13device_kernelIN5flash19enable_sm80_to_sm89INS1_16FlashAttnBwdSm80INS1_25CollectiveMainloopBwdSm80ILi2ELi2EN4cute5tupleIJNS5_1CILi128EEES8_NS7_ILi64EEEEEENS_10bfloat16_tEfNS_4arch4Sm80ELb0ELb0ELb1ELb1ELb1ELb0ELb0ELb0ELi2ELi4ELi4ELi4ELb0EEENS1_21CollectiveEpilogueBwdISA_SB_SD_Li256ELb1ELb0ELi2EEENS1_19SingleTileSchedulerILb1ELb0ELb0ELi128EEEEEEEEEvNT_6ParamsE$_ZZZN5flash25CollectiveMainloopBwdSm80ILi2ELi2EN4cute5tupleIJNS1_1CILi128EEES4_NS3_ILi64EEEEEEN7cutlass10bfloat16_tEfNS7_4arch4Sm80ELb0ELb0ELb1ELb1ELb1ELb0ELb0ELb0ELi2ELi4ELi4ELi4ELb0EE3mmaINS_16FlashAttnBwdSm80ISB_NS_21CollectiveEpilogueBwdIS6_S8_SA_Li256ELb1ELb0ELi2EEENS_19SingleTileSchedulerILb1ELb0ELb0ELi128EEEE13SharedStorageENS1_6TensorINS1_11ArrayEngineIfLm32EEENS1_6LayoutINS2_IJNS2_IJNS3_ILi2EEESO_EEESO_NS3_ILi4EEEEEENS2_IJNS2_IJNS3_ILi1EEESO_EEESQ_NS3_ILi8EEEEEEEEEEEEbRKNSB_6ParamsERT0_S12_iNS2_IJiiiEEERT_ENKUliT_E_clIZSC_ISJ_SX_EbS10_S12_S12_iS13_S15_EUlRS16_iE_EEDaiS16_ENKUlT_E_clIZSC_ISJ_SX_EbS10_S12_S12_iS13_S15_EUlvE0_EEDaS1B_)
$_ZN7cutlass13device_kernelIN5flash19enable_sm80_to_sm89INS1_16FlashAttnBwdSm80INS1_25CollectiveMainloopBwdSm80ILi2ELi2EN4cute5tupleIJNS5_1CILi128EEES8_NS7_ILi64EEEEEENS_10bfloat16_tEfNS_4arch4Sm80ELb0ELb0ELb1ELb1ELb1ELb0ELb0ELb0ELi2ELi4ELi4ELi4ELb0EEENS1_21CollectiveEpilogueBwdISA_SB_SD_Li256ELb1ELb0ELi2EEENS1_19SingleTileSchedulerILb1ELb0ELb0ELi128EEEEEEEEEvNT_6ParamsE$_ZZZN5flash25CollectiveMainloopBwdSm80ILi2ELi2EN4cute5tupleIJNS1_1CILi128EEES4_NS3_ILi64EEEEEEN7cutlass10bfloat16_tEfNS7_4arch4Sm80ELb0ELb0ELb1ELb1ELb1ELb0ELb0ELb0ELi2ELi4ELi4ELi4ELb0EE3mmaINS_16FlashAttnBwdSm80ISB_NS_21CollectiveEpilogueBwdIS6_S8_SA_Li256ELb1ELb0ELi2EEENS_19SingleTileSchedulerILb1ELb0ELb0ELi128EEEE13SharedStorageENS1_6TensorINS1_11ArrayEngineIfLm32EEENS1_6LayoutINS2_IJNS2_IJNS3_ILi2EEESO_EEESO_NS3_ILi4EEEEEENS2_IJNS2_IJNS3_ILi1EEESO_EEESQ_NS3_ILi8EEEEEEEEEEEEbRKNSB_6ParamsERT0_S12_iNS2_IJiiiEEERT_ENKUliT_E_clIZSC_ISJ_SX_EbS10_S12_S12_iS13_S15_EUlRS16_iE_EEDaiS16_ENKUlT_E_clIZSC_ISJ_SX_EbS10_S12_S12_iS13_S15_EUlvE0_EEDaS1B_:
        /* <DEDUP_REMOVED lines=38> */
[----:B-1---5:R-:W-:Y:S05]  /*603c0*/  CALL.REL.NOINC `($_ZN7cutlass13device_kernelIN5flash19enable_sm80_to_sm89INS1_16FlashAttnBwdSm80INS1_25CollectiveMainloopBwdSm80ILi2ELi2EN4cute5tupleIJNS5_1CILi128EEES8_NS7_ILi64EEEEEENS_10bfloat16_tEfNS_4arch4Sm80ELb0ELb0ELb1ELb1ELb1ELb0ELb0ELb0ELi2ELi4ELi4ELi4ELb0EEENS1_21CollectiveEpilogueBwdISA_SB_SD_Li256ELb1ELb0ELi2EEENS1_19SingleTileSchedulerILb1ELb0ELb0ELi128EEEEEEEEEvNT_6ParamsE$_ZN4cute3eso3ESOILb1ELb0EJNS_14ComposedLayoutINS_7SwizzleILi3ELi3ELi3EEENS_1CILi0EEENS_6LayoutINS_5tupleIJNS8_IJNS8_IJNS5_ILi4EEENS5_ILi8EEEEEENS8_IJS9_NS5_ILi1EEEEEEEEENS8_IJNS8_IJNS5_ILi2EEESF_SF_EEENS8_IJSF_NS8_IJS9_SF_EEEEEEEEEEEENS8_IJNS8_IJNS8_IJSF_NS5_ILi64EEEEEENS8_IJNS5_ILi1024EEES6_EEEEEENS8_IJNS8_IJSC_NS5_ILi512EEESA_EEENS8_IJNS5_ILi4096EEENS8_IJNS5_ILi16EEENS5_ILi8192EEEEEEEEEEEEEEEEEEENS_10ViewEngineINS_8smem_ptrIPN7cutlass10bfloat16_tEEEEEEEC2ERKS10_RKS17_) ;  /* 0xfffa865000007944 */ /* 0x022fea0003c3ffff */
[----:B-1----:R1:W5:Y:S04]  /*603d0*/  LD.E R3, [R10.64+0x8] ;  /* 0x000008040a037980 */ /* 0x002368000c101900 */
[----:B------:R1:W5:Y:S01]  /*603e0*/  LDL.64 R86, [R1+0x1428] ;  /* 0x0014280001567983 */ /* 0x0003620000100a00 */
[----:B------:R-:W-:-:S02]  /*603f0*/  MOV R2, R59 ;  /* 0x0000003b00027202 */ /* 0x000fc40000000f00 */
[----:B------:R-:W-:Y:S02]  /*60400*/  MOV R6, 0x60420 ;  /* 0x0006042000067802 */ /* 0x000fe40000000f00 */
[----:B-1---5:R-:W-:Y:S05]  /*60410*/  CALL.REL.NOINC `($_ZN7cutlass13device_kernelIN5flash19enable_sm80_to_sm89INS1_16FlashAttnBwdSm80INS1_25CollectiveMainloopBwdSm80ILi2ELi2EN4cute5tupleIJNS5_1CILi128EEES8_NS7_ILi64EEEEEENS_10bfloat16_tEfNS_4arch4Sm80ELb0ELb0ELb1ELb1ELb1ELb0ELb0ELb0ELi2ELi4ELi4ELi4ELb0EEENS1_21CollectiveEpilogueBwdISA_SB_SD_Li256ELb1ELb0ELi2EEENS1_19SingleTileSchedulerILb1ELb0ELb0ELi128EEEEEEEEEvNT_6ParamsE$_ZN4cute3eso3ESOILb0ELb1EJiNS_1CILi0EEEEEC2ERKiRKS3_) ;  /* 0xfffa822000007944 */ /* 0x022fea0003c3ffff */
[----:B------:R-:W2:Y:S01]  /*60420*/  LDL R8, [R1+0x1428] ;  /* 0x0014280001087983 */ /* 0x000ea20000100800 */
[----:B-1----:R-:W-:Y:S01]  /*60430*/  IMAD.MOV.U32 R3, RZ, RZ, R59 ;  /* 0x000000ffff037224 */ /* 0x002fe200078e003b */
[----:B------:R-:W-:Y:S02]  /*60440*/  MOV R2, R12 ;  /* 0x0000000c00027202 */ /* 0x000fe40000000f00 */
        /* <DEDUP_REMOVED lines=76> */
[----:B------:R-:W-:-:S02]  /*60910*/  MOV R3, R59 ;  /* 0x0000003b00037202 */ /* 0x000fc40000000f00 */
[----:B------:R-:W-:Y:S01]  /*60920*/  MOV R6, 0x60950 ;  /* 0x0006095000067802 */ /* 0x000fe20000000f00 */
[----:B--2---:R1:W-:Y:S04]  /*60930*/  STL [R1+0x1474], R4 ;  /* 0x0014740401007387 */ /* 0x0043e80000100800 */
[----:B-1----:R-:W-:Y:S05]  /*60940*/  CALL.REL.NOINC `($_ZN7cutlass13device_kernelIN5flash19enable_sm80_to_sm89INS1_16FlashAttnBwdSm80INS1_25CollectiveMainloopBwdSm80ILi2ELi2EN4cute5tupleIJNS5_1CILi128EEES8_NS7_ILi64EEEEEENS_10bfloat16_tEfNS_4arch4Sm80ELb0ELb0ELb1ELb1ELb1ELb0ELb0ELb0ELi2ELi4ELi4ELi4ELb0EEENS1_21CollectiveEpilogueBwdISA_SB_SD_Li256ELb1ELb0ELi2EEENS1_19SingleTileSchedulerILb1ELb0ELb0ELi128EEEEEEEEEvNT_6ParamsE$_ZN4cute3eso3ESOILb0ELb0EJiiNS_1CILi72EEENS2_ILi512EEEEEC2ERKiS7_RKS3_RKS4_) ;  /* 0xfffa76f000007944 */ /* 0x002fea0003c3ffff */
        /* <DEDUP_REMOVED lines=8> */
[----:B-1----:R-:W-:Y:S05]  /*609d0*/  CALL.REL.NOINC `($_ZN7cutlass13device_kernelIN5flash19enable_sm80_to_sm89INS1_16FlashAttnBwdSm80INS1_25CollectiveMainloopBwdSm80ILi2ELi2EN4cute5tupleIJNS5_1CILi128EEES8_NS7_ILi64EEEEEENS_10bfloat16_tEfNS_4arch4Sm80ELb0ELb0ELb1ELb1ELb1ELb0ELb0ELb0ELi2ELi4ELi4ELi4ELb0EEENS1_21CollectiveEpilogueBwdISA_SB_SD_Li256ELb1ELb0ELi2EEENS1_19SingleTileSchedulerILb1ELb0ELb0ELi128EEEEEEEEEvNT_6ParamsE$_ZN4cute3eso3ESOILb0ELb0EJiiiNS_1CILi72EEENS2_ILi512EEEEEC2ERKiS7_S7_RKS3_RKS4_) ;  /* 0xfffa794000007944 */ /* 0x002fea0003c3ffff */
        /* <DEDUP_REMOVED lines=16> */
[----:B------:R-:W-:-:S03]  /*60ae0*/  MOV R88, 0x60b30 ;  /* 0x00060b3000587802 */ /* 0x000fc60000000f00 */
[----:B------:R1:W-:Y:S04]  /*60af0*/  STL.U8 [R1+0x1470], RZ ;  /* 0x001470ff01007387 */ /* 0x0003e80000100000 */
[----:B--2---:R1:W-:Y:S04]  /*60b00*/  STL.64 [R1+0x1448], R2 ;  /* 0x0014480201007387 */ /* 0x0043e80000100a00 */
[----:B---3--:R1:W-:Y:S02]  /*60b10*/  STL [R1+0x1450], R4 ;  /* 0x0014500401007387 */ /* 0x0083e40000100800 */
[----:B-1----:R-:W-:Y:S05]  /*60b20*/  CALL.REL.NOINC `($_ZN7cutlass13device_kernelIN5flash19enable_sm80_to_sm89INS1_16FlashAttnBwdSm80INS1_25CollectiveMainloopBwdSm80ILi2ELi2EN4cute5tupleIJNS5_1CILi128EEES8_NS7_ILi64EEEEEENS_10bfloat16_tEfNS_4arch4Sm80ELb0ELb0ELb1ELb1ELb1ELb0ELb0ELb0ELi2ELi4ELi4ELi4ELb0EEENS1_21CollectiveEpilogueBwdISA_SB_SD_Li256ELb1ELb0ELi2EEENS1_19SingleTileSchedulerILb1ELb0ELb0ELi128EEEEEEEEEvNT_6ParamsE$_ZZN4cute6detail16composition_implINS_5tupleIJNS_1CILi8EEENS3_ILi2EEES5_S5_S4_S5_EEENS2_IJNS3_ILi1EEEiiiNS3_ILi72EEENS3_ILi512EEEEEENS2_IJNS2_IJS5_S5_S5_EEES5_NS2_IJNS3_ILi4EEES5_EEEEEENS2_IJNS2_IJS7_S9_S4_EEENS3_ILi4096EEENS2_IJNS3_ILi16EEENS3_ILi8192EEEEEEEEEEEDaRKT_RKT0_RKT1_RKT2_ENKUlRKT_RKT0_E_clISB_SF_EEDaSZ_S12_) ;  /* 0xfffae11000007944 */ /* 0x002fea0003c3ffff */
[----:B------:R-:W-:Y:S02]  /*60b30*/  MOV R76, 0x60b50 ;  /* 0x00060b50004c7802 */ /* 0x000fe40000000f00 */
[----:B-1---5:R-:W-:Y:S05]  /*60b40*/  CALL.REL.NOINC `($_ZN7cutlass13device_kernelIN5flash19enable_sm80_to_sm89INS1_16FlashAttnBwdSm80INS1_25CollectiveMainloopBwdSm80ILi2ELi2EN4cute5tupleIJNS5_1CILi128EEES8_NS7_ILi64EEEEEENS_10bfloat16_tEfNS_4arch4Sm80ELb0ELb0ELb1ELb1ELb1ELb0ELb0ELb0ELi2ELi4ELi4ELi4ELb0EEENS1_21CollectiveEpilogueBwdISA_SB_SD_Li256ELb1ELb0ELi2EEENS1_19SingleTileSchedulerILb1ELb0ELb0ELi128EEEEEEEEEvNT_6ParamsE$_ZZN4cute6detail16composition_implINS_5tupleIJNS_1CILi8EEENS3_ILi2EEES5_S5_S4_S5_EEENS2_IJNS3_ILi1EEEiiiNS3_ILi72EEENS3_ILi512EEEEEENS2_IJNS2_IJS5_S5_S5_EEES5_NS2_IJNS3_ILi4EEES5_EEEEEENS2_IJNS2_IJS7_S9_S4_EEENS3_ILi4096EEENS2_IJNS3_ILi16EEENS3_ILi8192EEEEEEEEEEEDaRKT_RKT0_RKT1_RKT2_ENKUlRKT_RKT0_E_clISD_SJ_EEDaSZ_S12_) ;  /* 0xfffae20000007944 */ /* 0x022fea0003c3ffff */
[----:B-----5:R2:W-:Y:S01]  /*60b50*/  STL.64 [R1+0x1410], R2 ;  /* 0x0014100201007387 */ /* 0x0205e20000100a00 */
[----:B------:R-:W-:-:S03]  /*60b60*/  MOV R6, 0x60b80 ;  /* 0x00060b8000067802 */ /* 0x000fc60000000f00 */
[----:B-12---:R-:W-:Y:S05]  /*60b70*/  CALL.REL.NOINC `($_ZN7cutlass13device_kernelIN5flash19enable_sm80_to_sm89INS1_16FlashAttnBwdSm80INS1_25CollectiveMainloopBwdSm80ILi2ELi2EN4cute5tupleIJNS5_1CILi128EEES8_NS7_ILi64EEEEEENS_10bfloat16_tEfNS_4arch4Sm80ELb0ELb0ELb1ELb1ELb1ELb0ELb0ELb0ELi2ELi4ELi4ELi4ELb0EEENS1_21CollectiveEpilogueBwdISA_SB_SD_Li256ELb1ELb0ELi2EEENS1_19SingleTileSchedulerILb1ELb0ELb0ELi128EEEEEEEEEvNT_6ParamsE$_ZN4cute3eso3ESOILb0ELb0EJNS_5tupleIJNS_1CILi1EEENS3_ILi512EEEiEEENS3_ILi4096EEENS2_IJNS2_IJiiEEENS3_ILi8192EEEEEEEEC2ERKS6_RKS7_RKSA_) ;  /* 0xfffa652000007944 */ /* 0x006fea0003c3ffff */
[----:B-1----:R1:W5:Y:S04]  /*60b80*/  LDL R5, [R1+0x1430] ;  /* 0x0014300001057983 */ /* 0x0023680000100800 */
[----:B------:R1:W5:Y:S01]  /*60b90*/  LDL.64 R2, [R1+0x1428] ;  /* 0x0014280001027983 */ /* 0x0003620000100a00 */
[----:B------:R-:W-:-:S03]  /*60ba0*/  MOV R6, 0x60bc0 ;  /* 0x00060bc000067802 */ /* 0x000fc60000000f00 */
[----:B-1---5:R-:W-:Y:S05]  /*60bb0*/  CALL.REL.NOINC `($_ZN7cutlass13device_kernelIN5flash19enable_sm80_to_sm89INS1_16FlashAttnBwdSm80INS1_25CollectiveMainloopBwdSm80ILi2ELi2EN4cute5tupleIJNS5_1CILi128EEES8_NS7_ILi64EEEEEENS_10bfloat16_tEfNS_4arch4Sm80ELb0ELb0ELb1ELb1ELb1ELb0ELb0ELb0ELi2ELi4ELi4ELi4ELb0EEENS1_21CollectiveEpilogueBwdISA_SB_SD_Li256ELb1ELb0ELi2EEENS1_19SingleTileSchedulerILb1ELb0ELb0ELi128EEEEEEEEEvNT_6ParamsE$_ZN4cute5tupleIJNS0_IJNS0_IJNS_1CILi2EEES2_S2_EEES2_NS0_IJNS0_IJS2_S2_EEES2_EEEEEENS0_IJNS0_IJNS1_ILi1EEENS1_ILi512EEEiEEENS1_ILi4096EEENS0_IJNS0_IJiiEEENS1_ILi8192EEEEEEEEEEEC2ERKS6_RKSE_) ;  /* 0xfffab04000007944 */ /* 0x022fea0003c3ffff */
[----:B------:R1:W5:Y:S04]  /*60bc0*/  LDL R4, [R1+0x1430] ;  /* 0x0014300001047983 */ /* 0x0003680000100800 */
[----:B------:R1:W5:Y:S01]  /*60bd0*/  LDL.64 R2, [R1+0x1428] ;  /* 0x0014280001027983 */ /* 0x0003620000100a00 */
[----:B------:R-:W-:-:S05]  /*60be0*/  LEA.HI R6, R13, R13, RZ, 0x1d ;  /* 0x0000000d0d067211 */ /* 0x000fca00078fe8ff */
[----:B------:R-:W-:Y:S01]  /*60bf0*/  IMAD.U32 R8, R11, 0x2, R6 ;  /* 0x000000020b087824 */ /* 0x000fe200078e0006 */
[----:B------:R-:W-:-:S04]  /*60c00*/  MOV R6, 0x60c30 ;  /* 0x00060c3000067802 */ /* 0x000fc80000000f00 */
[----:B------:R1:W-:Y:S03]  /*60c10*/  STL [R1+0x1420], R8 ;  /* 0x0014200801007387 */ /* 0x0003e60000100800 */
[----:B-1---5:R-:W-:Y:S05]  /*60c20*/  CALL.REL.NOINC `($_ZN7cutlass13device_kernelIN5flash19enable_sm80_to_sm89INS1_16FlashAttnBwdSm80INS1_25CollectiveMainloopBwdSm80ILi2ELi2EN4cute5tupleIJNS5_1CILi128EEES8_NS7_ILi64EEEEEENS_10bfloat16_tEfNS_4arch4Sm80ELb0ELb0ELb1ELb1ELb1ELb0ELb0ELb0ELi2ELi4ELi4ELi4ELb0EEENS1_21CollectiveEpilogueBwdISA_SB_SD_Li256ELb1ELb0ELi2EEENS1_19SingleTileSchedulerILb1ELb0ELb0ELi128EEEEEEEEEvNT_6ParamsE$_ZN4cute3eso3ESOILb0ELb0EJNS_6LayoutINS_5tupleIJNS3_IJNS_1CILi2EEES5_S5_EEES5_NS3_IJNS3_IJS5_S5_EEES5_EEEEEENS3_IJNS3_IJNS4_ILi1EEENS4_ILi512EEEiEEENS4_ILi4096EEENS3_IJNS3_IJiiEEENS4_ILi8192EEEEEEEEEEEjEEC2ERKSI_RKj) ;  /* 0xfffa6b2000007944 */ /* 0x022fea0003c3ffff */
        /* <DEDUP_REMOVED lines=9> */
[----:B-1----:R-:W-:Y:S05]  /*60cc0*/  CALL.REL.NOINC `($_ZN7cutlass13device_kernelIN5flash19enable_sm80_to_sm89INS1_16FlashAttnBwdSm80INS1_25CollectiveMainloopBwdSm80ILi2ELi2EN4cute5tupleIJNS5_1CILi128EEES8_NS7_ILi64EEEEEENS_10bfloat16_tEfNS_4arch4Sm80ELb0ELb0ELb1ELb1ELb1ELb0ELb0ELb0ELi2ELi4ELi4ELi4ELb0EEENS1_21CollectiveEpilogueBwdISA_SB_SD_Li256ELb1ELb0ELi2EEENS1_19SingleTileSchedulerILb1ELb0ELb0ELi128EEEEEEEEEvNT_6ParamsE$_ZN4cute3eso3ESOILb0ELb0EJNS_6LayoutINS_5tupleIJNS3_IJNS_1CILi2EEES5_S5_EEES5_NS3_IJNS3_IJS5_S5_EEES5_EEEEEENS3_IJNS3_IJNS4_ILi1EEENS4_ILi512EEEiEEENS4_ILi4096EEENS3_IJNS3_IJiiEEENS4_ILi8192EEEEEEEEEEENS_10ViewEngineINS_8smem_ptrIPN7cutlass10bfloat16_tEEEEEEEC2ERKSI_RKSP_) ;  /* 0xfffa69f000007944 */ /* 0x002fea0003c3ffff */
[----:B-1----:R1:W5:Y:S04]  /*60cd0*/  LDL R5, [R1+0x142c] ;  /* 0x00142c0001057983 */ /* 0x0023680000100800 */
[----:B------:R1:W5:Y:S01]  /*60ce0*/  LDL R3, [R1+0x1430] ;  /* 0x0014300001037983 */ /* 0x0003620000100800 */
[----:B------:R-:W-:-:S03]  /*60cf0*/  MOV R4, 0x60d10 ;  /* 0x00060d1000047802 */ /* 0x000fc60000000f00 */
[----:B-1---5:R-:W-:Y:S05]  /*60d00*/  CALL.REL.NOINC `($_ZN7cutlass13device_kernelIN5flash19enable_sm80_to_sm89INS1_16FlashAttnBwdSm80INS1_25CollectiveMainloopBwdSm80ILi2ELi2EN4cute5tupleIJNS5_1CILi128EEES8_NS7_ILi64EEEEEENS_10bfloat16_tEfNS_4arch4Sm80ELb0ELb0ELb1ELb1ELb1ELb0ELb0ELb0ELi2ELi4ELi4ELi4ELb0EEENS1_21CollectiveEpilogueBwdISA_SB_SD_Li256ELb1ELb0ELi2EEENS1_19SingleTileSchedulerILb1ELb0ELb0ELi128EEEEEEEEEvNT_6ParamsE$_ZZN4cute4takeILi1ELi3ENS_5tupleIJNS1_IJNS_1CILi1EEENS2_ILi512EEEiEEENS2_ILi4096EEENS1_IJNS1_IJiiEEENS2_ILi8192EEEEEEEEEEEDaRKT1_ENKUlDpRKT_E_clIJS6_S9_EEEDaSH_) ;  /* 0xfffacd9000007944 */ /* 0x022fea0003c3ffff */
[----:B-----5:R2:W-:Y:S01]  /*60d10*/  STL.64 [R1+0x1410], R2 ;  /* 0x0014100201007387 */ /* 0x0205e20000100a00 */
[----:B------:R-:W-:-:S03]  /*60d20*/  MOV R4, 0x60d40 ;  /* 0x00060d4000047802 */ /* 0x000fc60000000f00 */
[----:B-12---:R-:W-:Y:S05]  /*60d30*/  CALL.REL.NOINC `($_ZN7cutlass13device_kernelIN5flash19enable_sm80_to_sm89INS1_16FlashAttnBwdSm80INS1_25CollectiveMainloopBwdSm80ILi2ELi2EN4cute5tupleIJNS5_1CILi128EEES8_NS7_ILi64EEEEEENS_10bfloat16_tEfNS_4arch4Sm80ELb0ELb0ELb1ELb1ELb1ELb0ELb0ELb0ELi2ELi4ELi4ELi4ELb0EEENS1_21CollectiveEpilogueBwdISA_SB_SD_Li256ELb1ELb0ELi2EEENS1_19SingleTileSchedulerILb1ELb0ELb0ELi128EEEEEEEEEvNT_6ParamsE$_ZZN4cute16flatten_to_tupleINS_5tupleIJNS_1CILi4096EEENS1_IJNS1_IJiiEEENS2_ILi8192EEEEEEEEEEEDaRKT_ENKUlRKT_E_clIS6_EEDaSD_) ;  /* 0xfffaca6000007944 */ /* 0x006fea0003c3ffff */
[----:B-----5:R2:W-:Y:S01]  /*60d40*/  STL.64 [R1+0x1428], R2 ;  /* 0x0014280201007387 */ /* 0x0205e20000100a00 */
[----:B------:R-:W-:-:S03]  /*60d50*/  MOV R4, 0x60d70 ;  /* 0x00060d7000047802 */ /* 0x000fc60000000f00 */
[----:B-12---:R-:W-:Y:S05]  /*60d60*/  CALL.REL.NOINC `($_ZN7cutlass13device_kernelIN5flash19enable_sm80_to_sm89INS1_16FlashAttnBwdSm80INS1_25CollectiveMainloopBwdSm80ILi2ELi2EN4cute5tupleIJNS5_1CILi128EEES8_NS7_ILi64EEEEEENS_10bfloat16_tEfNS_4arch4Sm80ELb0ELb0ELb1ELb1ELb1ELb0ELb0ELb0ELi2ELi4ELi4ELi4ELb0EEENS1_21CollectiveEpilogueBwdISA_SB_SD_Li256ELb1ELb0ELi2EEENS1_19SingleTileSchedulerILb1ELb0ELb0ELi128EEEEEEEEEvNT_6ParamsE$_ZZN4cute12filter_tupleINS_5tupleIJNS_1CILi4096EEENS1_IJNS1_IJiiEEENS2_ILi8192EEEEEEEEEZNS_16flatten_to_tupleIS7_EEDaRKT_EUlRKT_E_EEDaSB_OT0_ENKUlDpSE_E_clIJNS1_IJS3_EEENS1_IJiiS5_EEEEEEDaSI_) ;  /* 0xfffac11000007944 */ /* 0x006fea0003c3ffff */
        /* <DEDUP_REMOVED lines=21> */
[----:B--2--5:R-:W-:Y:S05]  /*60ec0*/  CALL.REL.NOINC `($_ZN7cutlass13device_kernelIN5flash19enable_sm80_to_sm89INS1_16FlashAttnBwdSm80INS1_25CollectiveMainloopBwdSm80ILi2ELi2EN4cute5tupleIJNS5_1CILi128EEES8_NS7_ILi64EEEEEENS_10bfloat16_tEfNS_4arch4Sm80ELb0ELb0ELb1ELb1ELb1ELb0ELb0ELb0ELi2ELi4ELi4ELi4ELb0EEENS1_21CollectiveEpilogueBwdISA_SB_SD_Li256ELb1ELb0ELi2EEENS1_19SingleTileSchedulerILb1ELb0ELb0ELi128EEEEEEEEEvNT_6ParamsE$_ZN4cute3eso3ESOILb1ELb0EJNS_14ComposedLayoutINS_7SwizzleILi3ELi3ELi3EEENS_1CILi0EEENS_6LayoutINS_5tupleIJNS8_IJNS8_IJNS5_ILi4EEENS5_ILi8EEEEEENS8_IJNS5_ILi2EEENS5_ILi1EEEEEEEEENS8_IJNS8_IJSC_SC_EEESB_EEEEEENS8_IJNS8_IJNS8_IJNS5_ILi128EEESD_EEENS8_IJSA_S6_EEEEEENS8_IJNS8_IJNS5_ILi64EEENS5_ILi512EEEEEENS8_IJNS5_ILi16EEENS5_ILi1024EEEEEEEEEEEEEEEENS_10ViewEngineINS_8smem_ptrIPN7cutlass10bfloat16_tEEEEEEEC2ERKSW_RKS13_) ;  /* 0xfffa7b0000007944 */ /* 0x024fea0003c3ffff */
[----:B-1----:R1:W5:Y:S04]  /*60ed0*/  LD.E R3, [R10.64+0xc] ;  /* 0x00000c040a037980 */ /* 0x002368000c101900 */
[----:B------:R1:W5:Y:S01]  /*60ee0*/  LDL.64 R86, [R1+0x1428] ;  /* 0x0014280001567983 */ /* 0x0003620000100a00 */
[----:B------:R-:W-:Y:S02]  /*60ef0*/  MOV R2, R59 ;  /* 0x0000003b00027202 */ /* 0x000fe40000000f00 */
        /* <DEDUP_REMOVED lines=32> */
[----:B--2--5:R-:W-:Y:S05]  /*61100*/  CALL.REL.NOINC `($_ZN7cutlass13device_kernelIN5flash19enable_sm80_to_sm89INS1_16FlashAttnBwdSm80INS1_25CollectiveMainloopBwdSm80ILi2ELi2EN4cute5tupleIJNS5_1CILi128EEES8_NS7_ILi64EEEEEENS_10bfloat16_tEfNS_4arch4Sm80ELb0ELb0ELb1ELb1ELb1ELb0ELb0ELb0ELi2ELi4ELi4ELi4ELb0EEENS1_21CollectiveEpilogueBwdISA_SB_SD_Li256ELb1ELb0ELi2EEENS1_19SingleTileSchedulerILb1ELb0ELb0ELi128EEEEEEEEEvNT_6ParamsE$_ZZN4cute13to_mixed_bitsINS_5tupleIJNS1_IJNS_1CILi4EEENS2_ILi8EEEEEENS2_ILi2EEENS2_ILi1EEEEEENS1_IJNS1_IJNS2_ILi128EEENS2_ILi0EEEEEES4_SA_EEENS1_IJNS1_IJiiEEEiSA_EEEEEDaRKT_RKT0_RKT1_ENKUlRKT_RKT0_RKT1_E_clIS5_SB_SD_EEDaSQ_ST_SW_) ;  /* 0xfffac09000007944 */ /* 0x024fea0003c3ffff */
[----:B------:R-:W-:Y:S02]  /*61110*/  MOV R6, 0x61130 ;  /* 0x0006113000067802 */ /* 0x000fe40000000f00 */
[----:B------:R-:W-:Y:S05]  /*61120*/  CALL.REL.NOINC `($_ZN7cutlass13device_kernelIN5flash19enable_sm80_to_sm89INS1_16FlashAttnBwdSm80INS1_25CollectiveMainloopBwdSm80ILi2ELi2EN4cute5tupleIJNS5_1CILi128EEES8_NS7_ILi64EEEEEENS_10bfloat16_tEfNS_4arch4Sm80ELb0ELb0ELb1ELb1ELb1ELb0ELb0ELb0ELi2ELi4ELi4ELi4ELb0EEENS1_21CollectiveEpilogueBwdISA_SB_SD_Li256ELb1ELb0ELi2EEENS1_19SingleTileSchedulerILb1ELb0ELb0ELi128EEEEEEEEEvNT_6ParamsE$_ZZN4cute13to_mixed_bitsINS_5tupleIJNS1_IJNS_1CILi4EEENS2_ILi8EEEEEENS2_ILi2EEENS2_ILi1EEEEEENS1_IJNS1_IJNS2_ILi128EEENS2_ILi0EEEEEES4_SA_EEENS1_IJNS1_IJiiEEEiSA_EEEEEDaRKT_RKT0_RKT1_ENKUlRKT_RKT0_RKT1_E_clIS6_S4_iEEDaSQ_ST_SW_) ;  /* 0xfffac0f000007944 */ /* 0x000fea0003c3ffff */
[----:B------:R-:W-:Y:S02]  /*61130*/  MOV R5, R2 ;  /* 0x0000000200057202 */ /* 0x000fe40000000f00 */
[----:B------:R-:W-:Y:S02]  /*61140*/  MOV R2, 0x61160 ;  /* 0x0006116000027802 */ /* 0x000fe40000000f00 */
[----:B------:R-:W-:Y:S05]  /*61150*/  CALL.REL.NOINC `($_ZN7cutlass13device_kernelIN5flash19enable_sm80_to_sm89INS1_16FlashAttnBwdSm80INS1_25CollectiveMainloopBwdSm80ILi2ELi2EN4cute5tupleIJNS5_1CILi128EEES8_NS7_ILi64EEEEEENS_10bfloat16_tEfNS_4arch4Sm80ELb0ELb0ELb1ELb1ELb1ELb0ELb0ELb0ELi2ELi4ELi4ELi4ELb0EEENS1_21CollectiveEpilogueBwdISA_SB_SD_Li256ELb1ELb0ELi2EEENS1_19SingleTileSchedulerILb1ELb0ELb0ELi128EEEEEEEEEvNT_6ParamsE$_ZZN4cute13to_mixed_bitsINS_5tupleIJNS1_IJNS_1CILi4EEENS2_ILi8EEEEEENS2_ILi2EEENS2_ILi1EEEEEENS1_IJNS1_IJNS2_ILi128EEENS2_ILi0EEEEEES4_SA_EEENS1_IJNS1_IJiiEEEiSA_EEEEEDaRKT_RKT0_RKT1_ENKUlDpRKT_E_clIJNS_9MixedBitsILj0ELj384EEENSU_ILj0ELj8EEENS2_ILj0EEEEEEDaSR_) ;  /* 0xfffac00000007944 */ /* 0x000fea0003c3ffff */
        /* <DEDUP_REMOVED lines=11> */
[----:B-1----:R-:W-:Y:S05]  /*61210*/  CALL.REL.NOINC `($_ZN7cutlass13device_kernelIN5flash19enable_sm80_to_sm89INS1_16FlashAttnBwdSm80INS1_25CollectiveMainloopBwdSm80ILi2ELi2EN4cute5tupleIJNS5_1CILi128EEES8_NS7_ILi64EEEEEENS_10bfloat16_tEfNS_4arch4Sm80ELb0ELb0ELb1ELb1ELb1ELb0ELb0ELb0ELi2ELi4ELi4ELi4ELb0EEENS1_21CollectiveEpilogueBwdISA_SB_SD_Li256ELb1ELb0ELi2EEENS1_19SingleTileSchedulerILb1ELb0ELb0ELi128EEEEEEEEEvNT_6ParamsE$_ZN4cute3eso3ESOILb1ELb0EJNS_1CILi8EEEiiEEC2ERKS3_RKiS8_) ;  /* 0xfffa82a000007944 */ /* 0x002fea0003c3ffff */
[----:B-1----:R1:W5:Y:S01]  /*61220*/  LDL.64 R2, [R1+0x1428] ;  /* 0x0014280001027983 */ /* 0x0023620000100a00 */
[----:B------:R-:W-:Y:S01]  /*61230*/  IMAD.MOV.U32 R5, RZ, RZ, 0x48 ;  /* 0x00000048ff057424 */ /* 0x000fe200078e00ff */
[----:B------:R-:W-:Y:S02]  /*61240*/  LOP3.LUT P0, RZ, R11, 0x8, RZ, 0xc0, !PT ;  /* 0x000000080bff7812 */ /* 0x000fe4000780c0ff */
[----:B------:R-:W-:Y:S02]  /*61250*/  MOV R6, 0x61280 ;  /* 0x0006128000067802 */ /* 0x000fe40000000f00 */
[----:B------:R-:W-:-:S04]  /*61260*/  SEL R5, R5, 0x38, !P0 ;  /* 0x0000003805057807 */ /* 0x000fc80004000000 */
[----:B-1---5:R-:W-:Y:S05]  /*61270*/  CALL.REL.NOINC `($_ZN7cutlass13device_kernelIN5flash19enable_sm80_to_sm89INS1_16FlashAttnBwdSm80INS1_25CollectiveMainloopBwdSm80ILi2ELi2EN4cute5tupleIJNS5_1CILi128EEES8_NS7_ILi64EEEEEENS_10bfloat16_tEfNS_4arch4Sm80ELb0ELb0ELb1ELb1ELb1ELb0ELb0ELb0ELi2ELi4ELi4ELi4ELb0EEENS1_21CollectiveEpilogueBwdISA_SB_SD_Li256ELb1ELb0ELi2EEENS1_19SingleTileSchedulerILb1ELb0ELb0ELi128EEEEEEEEEvNT_6ParamsE$_ZN4cute3eso3ESOILb0ELb1EJiNS_1CILi144EEENS2_ILi288EEEEEC2ERKiRKS3_RKS4_) ;  /* 0xfffa741000007944 */ /* 0x022fea0003c3ffff */
[----:B-1----:R-:W2:Y:S01]  /*61280*/  LDL R4, [R1+0x1428] ;  /* 0x0014280001047983 */ /* 0x002ea20000100800 */
[----:B------:R-:W-:-:S03]  /*61290*/  MOV R6, 0x612c0 ;  /* 0x000612c000067802 */ /* 0x000fc60000000f00 */
[----:B--2---:R1:W-:Y:S04]  /*612a0*/  STL [R1+0x1470], R4 ;  /* 0x0014700401007387 */ /* 0x0043e80000100800 */
[----:B-1----:R-:W-:Y:S05]  /*612b0*/  CALL.REL.NOINC `($_ZN7cutlass13device_kernelIN5flash19enable_sm80_to_sm89INS1_16FlashAttnBwdSm80INS1_25CollectiveMainloopBwdSm80ILi2ELi2EN4cute5tupleIJNS5_1CILi128EEES8_NS7_ILi64EEEEEENS_10bfloat16_tEfNS_4arch4Sm80ELb0ELb0ELb1ELb1ELb1ELb0ELb0ELb0ELi2ELi4ELi4ELi4ELb0EEENS1_21CollectiveEpilogueBwdISA_SB_SD_Li256ELb1ELb0ELi2EEENS1_19SingleTileSchedulerILb1ELb0ELb0ELi128EEEEEEEEEvNT_6ParamsE$_ZN4cute3eso3ESOILb1ELb0EJNS_1CILi1EEENS_5tupleIJNS2_ILi8EEEiiEEENS2_ILi64EEENS4_IJiNS2_ILi144EEENS2_ILi288EEEEEENS2_ILi512EEEEEC2ERKS3_RKS6_RKS7_RKSA_RKSB_) ;  /* 0xfffa7cb000007944 */ /* 0x002fea0003c3ffff */
[----:B-1----:R1:W5:Y:S04]  /*612c0*/  LDL R5, [R1+0x1430] ;  /* 0x0014300001057983 */ /* 0x0023680000100800 */
[----:B------:R1:W5:Y:S01]  /*612d0*/  LDL.64 R2, [R1+0x1428] ;  /* 0x0014280001027983 */ /* 0x0003620000100a00 */
[----:B------:R-:W-:-:S03]  /*612e0*/  MOV R6, 0x61300 ;  /* 0x0006130000067802 */ /* 0x000fc60000000f00 */
[----:B-1---5:R-:W-:Y:S05]  /*612f0*/  CALL.REL.NOINC `($_ZN7cutlass13device_kernelIN5flash19enable_sm80_to_sm89INS1_16FlashAttnBwdSm80INS1_25CollectiveMainloopBwdSm80ILi2ELi2EN4cute5tupleIJNS5_1CILi128EEES8_NS7_ILi64EEEEEENS_10bfloat16_tEfNS_4arch4Sm80ELb0ELb0ELb1ELb1ELb1ELb0ELb0ELb0ELi2ELi4ELi4ELi4ELb0EEENS1_21CollectiveEpilogueBwdISA_SB_SD_Li256ELb1ELb0ELi2EEENS1_19SingleTileSchedulerILb1ELb0ELb0ELi128EEEEEEEEEvNT_6ParamsE$_ZN4cute5tupleIJNS0_IJNS_1CILi8EEENS0_IJNS1_ILi2EEES3_S3_EEENS1_ILi1EEES4_S5_EEENS0_IJS5_NS0_IJS2_iiEEENS1_ILi64EEENS0_IJiNS1_ILi144EEENS1_ILi288EEEEEENS1_ILi512EEEEEEEEC2ERKS6_RKSD_) ;  /* 0xfffaadf000007944 */ /* 0x022fea0003c3ffff */
[----:B------:R1:W5:Y:S04]  /*61300*/  LDL R6, [R1+0x1430] ;  /* 0x0014300001067983 */ /* 0x0003680000100800 */
[----:B------:R1:W5:Y:S01]  /*61310*/  LDL.64 R2, [R1+0x1428] ;  /* 0x0014280001027983 */ /* 0x0003620000100a00 */
[----:B------:R-:W-:-:S03]  /*61320*/  MOV R4, 0x61340 ;  /* 0x0006134000047802 */ /* 0x000fc60000000f00 */
[----:B-1---5:R-:W-:Y:S05]  /*61330*/  CALL.REL.NOINC `($_ZN7cutlass13device_kernelIN5flash19enable_sm80_to_sm89INS1_16FlashAttnBwdSm80INS1_25CollectiveMainloopBwdSm80ILi2ELi2EN4cute5tupleIJNS5_1CILi128EEES8_NS7_ILi64EEEEEENS_10bfloat16_tEfNS_4arch4Sm80ELb0ELb0ELb1ELb1ELb1ELb0ELb0ELb0ELi2ELi4ELi4ELi4ELb0EEENS1_21CollectiveEpilogueBwdISA_SB_SD_Li256ELb1ELb0ELi2EEENS1_19SingleTileSchedulerILb1ELb0ELb0ELi128EEEEEEEEEvNT_6ParamsE$_ZZN4cute7flattenINS_5tupleIJNS_1CILi1EEENS1_IJNS2_ILi8EEEiiEEENS2_ILi64EEENS1_IJiNS2_ILi144EEENS2_ILi288EEEEEENS2_ILi512EEEEEEEEDaRKT_ENKUlRKT_E_clIS5_EEDaSH_) ;  /* 0xfffaf0d000007944 */ /* 0x022fea0003c3ffff */
[----:B------:R1:W-:Y:S01]  /*61340*/  STL.64 [R1+0x1428], R2 ;  /* 0x0014280201007387 */ /* 0x0003e20000100a00 */
[----:B------:R-:W-:-:S02]  /*61350*/  MOV R5, R6 ;  /* 0x0000000600057202 */ /* 0x000fc40000000f00 */
[----:B------:R-:W-:Y:S02]  /*61360*/  MOV R4, 0x61380 ;  /* 0x0006138000047802 */ /* 0x000fe40000000f00 */
[----:B-1----:R-:W-:Y:S05]  /*61370*/  CALL.REL.NOINC `($_ZN7cutlass13device_kernelIN5flash19enable_sm80_to_sm89INS1_16FlashAttnBwdSm80INS1_25CollectiveMainloopBwdSm80ILi2ELi2EN4cute5tupleIJNS5_1CILi128EEES8_NS7_ILi64EEEEEENS_10bfloat16_tEfNS_4arch4Sm80ELb0ELb0ELb1ELb1ELb1ELb0ELb0ELb0ELi2ELi4ELi4ELi4ELb0EEENS1_21CollectiveEpilogueBwdISA_SB_SD_Li256ELb1ELb0ELi2EEENS1_19SingleTileSchedulerILb1ELb0ELb0ELi128EEEEEEEEEvNT_6ParamsE$_ZZN4cute7flattenINS_5tupleIJNS_1CILi1EEENS1_IJNS2_ILi8EEEiiEEENS2_ILi64EEENS1_IJiNS2_ILi144EEENS2_ILi288EEEEEENS2_ILi512EEEEEEEEDaRKT_ENKUlRKT_E_clIS9_EEDaSH_) ;  /* 0xfffaf0b000007944 */ /* 0x002fea0003c3ffff */
[----:B------:R1:W-:Y:S01]  /*61380*/  STL [R1+0x1410], R2 ;  /* 0x0014100201007387 */ /* 0x0003e20000100800 */
[----:B------:R-:W-:-:S03]  /*61390*/  MOV R4, 0x613b0 ;  /* 0x000613b000047802 */ /* 0x000fc60000000f00 */
[----:B-1----:R-:W-:Y:S05]  /*613a0*/  CALL.REL.NOINC `($_ZN7cutlass13device_kernelIN5flash19enable_sm80_to_sm89INS1_16FlashAttnBwdSm80INS1_25CollectiveMainloopBwdSm80ILi2ELi2EN4cute5tupleIJNS5_1CILi128EEES8_NS7_ILi64EEEEEENS_10bfloat16_tEfNS_4arch4Sm80ELb0ELb0ELb1ELb1ELb1ELb0ELb0ELb0ELi2ELi4ELi4ELi4ELb0EEENS1_21CollectiveEpilogueBwdISA_SB_SD_Li256ELb1ELb0ELi2EEENS1_19SingleTileSchedulerILb1ELb0ELb0ELi128EEEEEEEEEvNT_6ParamsE$_ZZN4cute12filter_tupleINS_5tupleIJNS_1CILi1EEENS1_IJNS2_ILi8EEEiiEEENS2_ILi64EEENS1_IJiNS2_ILi144EEENS2_ILi288EEEEEENS2_ILi512EEEEEEZNS_7flattenISB_EEDaRKT_EUlRKT_E_EEDaSF_OT0_ENKUlDpSI_E_clIJNS1_IJS3_EEES5_NS1_IJS6_EEES9_NS1_IJSA_EEEEEEDaSM_) ;  /* 0xfffab94000007944 */ /* 0x002fea0003c3ffff */
[----:B------:R-:W-:Y:S02]  /*613b0*/  MOV R6, 0x613d0 ;  /* 0x000613d000067802 */ /* 0x000fe40000000f00 */
[----:B--2--5:R-:W-:Y:S05]  /*613c0*/  CALL.REL.NOINC `($_ZN7cutlass13device_kernelIN5flash19enable_sm80_to_sm89INS1_16FlashAttnBwdSm80INS1_25CollectiveMainloopBwdSm80ILi2ELi2EN4cute5tupleIJNS5_1CILi128EEES8_NS7_ILi64EEEEEENS_10bfloat16_tEfNS_4arch4Sm80ELb0ELb0ELb1ELb1ELb1ELb0ELb0ELb0ELi2ELi4ELi4ELi4ELb0EEENS1_21CollectiveEpilogueBwdISA_SB_SD_Li256ELb1ELb0ELi2EEENS1_19SingleTileSchedulerILb1ELb0ELb0ELi128EEEEEEEEEvNT_6ParamsE$_ZN4cute3eso3ESOILb0ELb1EJiNS_1CILi144EEENS2_ILi512EEEEEC2ERKiRKS3_RKS4_) ;  /* 0xfffa731000007944 */ /* 0x024fea0003c3ffff */
[----:B------:R-:W2:Y:S01]  /*613d0*/  LDL R6, [R1+0x1428] ;  /* 0x0014280001067983 */ /* 0x000ea20000100800 */
[----:B-1----:R-:W-:Y:S02]  /*613e0*/  MOV R4, R12 ;  /* 0x0000000c00047202 */ /* 0x002fe40000000f00 */
[----:B------:R-:W-:Y:S01]  /*613f0*/  MOV R8, 0x61420 ;  /* 0x0006142000087802 */ /* 0x000fe20000000f00 */
[----:B--2---:R1:W-:Y:S04]  /*61400*/  STL [R1+0x145c], R6 ;  /* 0x00145c0601007387 */ /* 0x0043e80000100800 */
[----:B-1----:R-:W-:Y:S05]  /*61410*/  CALL.REL.NOINC `($_ZN7cutlass13device_kernelIN5flash19enable_sm80_to_sm89INS1_16FlashAttnBwdSm80INS1_25CollectiveMainloopBwdSm80ILi2ELi2EN4cute5tupleIJNS5_1CILi128EEES8_NS7_ILi64EEEEEENS_10bfloat16_tEfNS_4arch4Sm80ELb0ELb0ELb1ELb1ELb1ELb0ELb0ELb0ELi2ELi4ELi4ELi4ELb0EEENS1_21CollectiveEpilogueBwdISA_SB_SD_Li256ELb1ELb0ELi2EEENS1_19SingleTileSchedulerILb1ELb0ELb0ELi128EEEEEEEEEvNT_6ParamsE$_ZN4cute3eso3ESOILb0ELb0EJiiNS_1CILi144EEENS2_ILi512EEEEEC2ERKiS7_RKS3_RKS4_) ;  /* 0xfffa6bb000007944 */ /* 0x002fea0003c3ffff */
[----:B-1----:R-:W2:Y:S01]  /*61420*/  LDL.64 R4, [R1+0x1428] ;  /* 0x0014280001047983 */ /* 0x002ea20000100a00 */
[----:B------:R-:W-:Y:S01]  /*61430*/  IMAD.MOV.U32 R3, RZ, RZ, R7 ;  /* 0x000000ffff037224 */ /* 0x000fe200078e0007 */
[----:B------:R-:W-:Y:S02]  /*61440*/  IADD3 R8, R57, 0xd8, RZ ;  /* 0x000000d839087810 */ /* 0x000fe40007ffe0ff */
[----:B------:R-:W-:Y:S01]  /*61450*/  MOV R6, 0x61490 ;  /* 0x0006149000067802 */ /* 0x000fe20000000f00 */
[----:B--2---:R1:W-:Y:S04]  /*61460*/  STL [R1+0x1454], R4 ;  /* 0x0014540401007387 */ /* 0x0043e80000100800 */
[----:B------:R1:W-:Y:S02]  /*61470*/  STL [R1+0x1458], R5 ;  /* 0x0014580501007387 */ /* 0x0003e40000100800 */
[----:B-1----:R-:W-:Y:S05]  /*61480*/  CALL.REL.NOINC `($_ZN7cutlass13device_kernelIN5flash19enable_sm80_to_sm89INS1_16FlashAttnBwdSm80INS1_25CollectiveMainloopBwdSm80ILi2ELi2EN4cute5tupleIJNS5_1CILi128EEES8_NS7_ILi64EEEEEENS_10bfloat16_tEfNS_4arch4Sm80ELb0ELb0ELb1ELb1ELb1ELb0ELb0ELb0ELi2ELi4ELi4ELi4ELb0EEENS1_21CollectiveEpilogueBwdISA_SB_SD_Li256ELb1ELb0ELi2EEENS1_19SingleTileSchedulerILb1ELb0ELb0ELi128EEEEEEEEEvNT_6ParamsE$_ZN4cute3eso3ESOILb0ELb0EJiiiNS_1CILi144EEENS2_ILi512EEEEEC2ERKiS7_S7_RKS3_RKS4_) ;  /* 0xfffa6de000007944 */ /* 0x002fea0003c3ffff */
[----:B-1----:R-:W2:Y:S04]  /*61490*/  LDL.64 R2, [R1+0x1410] ;  /* 0x0014100001027983 */ /* 0x002ea80000100a00 */
[----:B------:R-:W3:Y:S01]  /*614a0*/  LDL R6, [R1+0x1418] ;  /* 0x0014180001067983 */ /* 0x000ee20000100800 */
[----:B------:R-:W-:-:S03]  /*614b0*/  MOV R4, 0x614f0 ;  /* 0x000614f000047802 */ /* 0x000fc60000000f00 */
[----:B--2---:R1:W-:Y:S04]  /*614c0*/  STL.64 [R1+0x1428], R2 ;  /* 0x0014280201007387 */ /* 0x0043e80000100a00 */
[----:B---3--:R1:W-:Y:S02]  /*614d0*/  STL [R1+0x1430], R6 ;  /* 0x0014300601007387 */ /* 0x0083e40000100800 */
[----:B-1----:R-:W-:Y:S05]  /*614e0*/  CALL.REL.NOINC `($_ZN7cutlass13device_kernelIN5flash19enable_sm80_to_sm89INS1_16FlashAttnBwdSm80INS1_25CollectiveMainloopBwdSm80ILi2ELi2EN4cute5tupleIJNS5_1CILi128EEES8_NS7_ILi64EEEEEENS_10bfloat16_tEfNS_4arch4Sm80ELb0ELb0ELb1ELb1ELb1ELb0ELb0ELb0ELi2ELi4ELi4ELi4ELb0EEENS1_21CollectiveEpilogueBwdISA_SB_SD_Li256ELb1ELb0ELi2EEENS1_19SingleTileSchedulerILb1ELb0ELb0ELi128EEEEEEEEEvNT_6ParamsE$_ZN4cute3eso3ESOILb1ELb0EJNS_1CILi8EEEiiiNS2_ILi144EEENS2_ILi512EEEEEC2ERKS3_RKiSA_SA_RKS4_RKS5_) ;  /* 0xfffa804000007944 */ /* 0x002fea0003c3ffff */
[----:B-1----:R-:W2:Y:S04]  /*614f0*/  LDL.64 R2, [R1+0x1448] ;  /* 0x0014480001027983 */ /* 0x002ea80000100a00 */
[----:B------:R-:W3:Y:S01]  /*61500*/  LDL R10, [R1+0x1450] ;  /* 0x00145000010a7983 */ /* 0x000ee20000100800 */
[C---:B------:R-:W-:Y:S02]  /*61510*/  IADD3 R8, R57.reuse, 0x94, RZ ;  /* 0x0000009439087810 */ /* 0x040fe40007ffe0ff */
[----:B------:R-:W-:-:S02]  /*61520*/  IADD3 R6, R57, 0x98, RZ ;  /* 0x0000009839067810 */ /* 0x000fc40007ffe0ff */
[----:B------:R-:W-:Y:S01]  /*61530*/  MOV R4, 0x61570 ;  /* 0x0006157000047802 */ /* 0x000fe20000000f00 */
[----:B--2---:R1:W-:Y:S04]  /*61540*/  STL.64 [R1+0x1410], R2 ;  /* 0x0014100201007387 */ /* 0x0043e80000100a00 */
[----:B---3--:R1:W-:Y:S02]  /*61550*/  STL [R1+0x1418], R10 ;  /* 0x0014180a01007387 */ /* 0x0083e40000100800 */
[----:B-1----:R-:W-:Y:S05]  /*61560*/  CALL.REL.NOINC `($_ZN7cutlass13device_kernelIN5flash19enable_sm80_to_sm89INS1_16FlashAttnBwdSm80INS1_25CollectiveMainloopBwdSm80ILi2ELi2EN4cute5tupleIJNS5_1CILi128EEES8_NS7_ILi64EEEEEENS_10bfloat16_tEfNS_4arch4Sm80ELb0ELb0ELb1ELb1ELb1ELb0ELb0ELb0ELi2ELi4ELi4ELi4ELb0EEENS1_21CollectiveEpilogueBwdISA_SB_SD_Li256ELb1ELb0ELi2EEENS1_19SingleTileSchedulerILb1ELb0ELb0ELi128EEEEEEEEEvNT_6ParamsE$_ZN4cute3eso3ESOILb1ELb0EJNS_1CILi1EEEiiiNS2_ILi144EEENS2_ILi512EEEEEC2ERKS3_RKiSA_SA_RKS4_RKS5_) ;  /* 0xfffa7b4000007944 */ /* 0x002fea0003c3ffff */
[----:B-1----:R1:W5:Y:S04]  /*61570*/  LDL R5, [R1+0x1450] ;  /* 0x0014500001057983 */ /* 0x0023680000100800 */
[----:B------:R1:W5:Y:S01]  /*61580*/  LDL.64 R2, [R1+0x1448] ;  /* 0x0014480001027983 */ /* 0x0003620000100a00 */
[----:B------:R-:W-:-:S03]  /*61590*/  MOV R6, 0x615b0 ;  /* 0x000615b000067802 */ /* 0x000fc60000000f00 */
[----:B-1---5:R-:W-:Y:S05]  /*615a0*/  CALL.REL.NOINC `($_ZN7cutlass13device_kernelIN5flash19enable_sm80_to_sm89INS1_16FlashAttnBwdSm80INS1_25CollectiveMainloopBwdSm80ILi2ELi2EN4cute5tupleIJNS5_1CILi128EEES8_NS7_ILi64EEEEEENS_10bfloat16_tEfNS_4arch4Sm80ELb0ELb0ELb1ELb1ELb1ELb0ELb0ELb0ELi2ELi4ELi4ELi4ELb0EEENS1_21CollectiveEpilogueBwdISA_SB_SD_Li256ELb1ELb0ELi2EEENS1_19SingleTileSchedulerILb1ELb0ELb0ELi128EEEEEEEEEvNT_6ParamsE$_ZN4cute5tupleIJNS0_IJNS_1CILi16EEENS1_ILi2EEES3_S3_NS1_ILi4EEES3_EEENS0_IJNS1_ILi1EEEiiiNS1_ILi144EEENS1_ILi512EEEEEEEEC2ERKS5_RKS9_) ;  /* 0xfffaa84000007944 */ /* 0x022fea0003c3ffff */
        /* <DEDUP_REMOVED lines=10> */
[----:B-1----:R-:W-:Y:S05]  /*61650*/  CALL.REL.NOINC `($_ZN7cutlass13device_kernelIN5flash19enable_sm80_to_sm89INS1_16FlashAttnBwdSm80INS1_25CollectiveMainloopBwdSm80ILi2ELi2EN4cute5tupleIJNS5_1CILi128EEES8_NS7_ILi64EEEEEENS_10bfloat16_tEfNS_4arch4Sm80ELb0ELb0ELb1ELb1ELb1ELb0ELb0ELb0ELi2ELi4ELi4ELi4ELb0EEENS1_21CollectiveEpilogueBwdISA_SB_SD_Li256ELb1ELb0ELi2EEENS1_19SingleTileSchedulerILb1ELb0ELb0ELi128EEEEEEEEEvNT_6ParamsE$_ZZN4cute6detail16composition_implINS_5tupleIJNS_1CILi16EEENS3_ILi2EEES5_S5_NS3_ILi4EEES5_EEENS2_IJNS3_ILi1EEEiiiNS3_ILi144EEENS3_ILi512EEEEEENS2_IJNS2_IJS5_S5_EEES6_NS3_ILi8EEEEEENS2_IJNS2_IJNS3_ILi64EEESA_EEES4_NS3_ILi1024EEEEEEEEDaRKT_RKT0_RKT1_RKT2_ENKUlRKT_RKT0_E_clISC_SG_EEDaSX_S10_) ;  /* 0xfffacc2000007944 */ /* 0x002fea0003c3ffff */
[----:B------:R-:W-:Y:S01]  /*61660*/  IMAD.MOV.U32 R5, RZ, RZ, R16 ;  /* 0x000000ffff057224 */ /* 0x000fe200078e0010 */
[----:B------:R-:W-:Y:S01]  /*61670*/  MOV R3, R14 ;  /* 0x0000000e00037202 */ /* 0x000fe20000000f00 */
[----:B------:R-:W-:Y:S01]  /*61680*/  IMAD.MOV.U32 R2, RZ, RZ, R15 ;  /* 0x000000ffff027224 */ /* 0x000fe200078e000f */
[----:B------:R-:W-:Y:S02]  /*61690*/  MOV R16, 0x616b0 ;  /* 0x000616b000107802 */ /* 0x000fe40000000f00 */
[----:B-1---5:R-:W-:Y:S05]  /*616a0*/  CALL.REL.NOINC `($_ZN7cutlass13device_kernelIN5flash19enable_sm80_to_sm89INS1_16FlashAttnBwdSm80INS1_25CollectiveMainloopBwdSm80ILi2ELi2EN4cute5tupleIJNS5_1CILi128EEES8_NS7_ILi64EEEEEENS_10bfloat16_tEfNS_4arch4Sm80ELb0ELb0ELb1ELb1ELb1ELb0ELb0ELb0ELi2ELi4ELi4ELi4ELb0EEENS1_21CollectiveEpilogueBwdISA_SB_SD_Li256ELb1ELb0ELi2EEENS1_19SingleTileSchedulerILb1ELb0ELb0ELi128EEEEEEEEEvNT_6ParamsE$_ZZN4cute6detail16composition_implINS_5tupleIJNS_1CILi16EEENS3_ILi2EEES5_S5_NS3_ILi4EEES5_EEENS2_IJNS3_ILi1EEEiiiNS3_ILi144EEENS3_ILi512EEEEEENS2_IJNS2_IJS5_S5_EEES6_NS3_ILi8EEEEEENS2_IJNS2_IJNS3_ILi64EEESA_EEES4_NS3_ILi1024EEEEEEEEDaRKT_RKT0_RKT1_RKT2_ENKUlRKT_RKT0_E_clIS6_S4_EEDaSX_S10_) ;  /* 0xfffac95000007944 */ /* 0x022fea0003c3ffff */
[----:B-----5:R2:W-:Y:S01]  /*616b0*/  STL.64 [R1+0x1410], R2 ;  /* 0x0014100201007387 */ /* 0x0205e20000100a00 */
[----:B------:R-:W-:-:S03]  /*616c0*/  MOV R4, 0x616e0 ;  /* 0x000616e000047802 */ /* 0x000fc60000000f00 */
[----:B-12---:R-:W-:Y:S05]  /*616d0*/  CALL.REL.NOINC `($_ZN7cutlass13device_kernelIN5flash19enable_sm80_to_sm89INS1_16FlashAttnBwdSm80INS1_25CollectiveMainloopBwdSm80ILi2ELi2EN4cute5tupleIJNS5_1CILi128EEES8_NS7_ILi64EEEEEENS_10bfloat16_tEfNS_4arch4Sm80ELb0ELb0ELb1ELb1ELb1ELb0ELb0ELb0ELi2ELi4ELi4ELi4ELb0EEENS1_21CollectiveEpilogueBwdISA_SB_SD_Li256ELb1ELb0ELi2EEENS1_19SingleTileSchedulerILb1ELb0ELb0ELi128EEEEEEEEEvNT_6ParamsE$_ZN4cute3eso3ESOILb0ELb0EJNS_5tupleIJiNS_1CILi512EEEEEENS2_IJiiEEENS3_ILi1024EEEEEC2ERKS5_RKS6_RKS7_) ;  /* 0xfffa5b8000007944 */ /* 0x006fea0003c3ffff */
[----:B------:R2:W5:Y:S04]  /*616e0*/  LDL R5, [R1+0x1430] ;  /* 0x0014300001057983 */ /* 0x0005680000100800 */
[----:B-1----:R2:W5:Y:S01]  /*616f0*/  LDL.64 R2, [R1+0x1428] ;  /* 0x0014280001027983 */ /* 0x0025620000100a00 */
[----:B------:R-:W-:-:S03]  /*61700*/  MOV R6, 0x61720 ;  /* 0x0006172000067802 */ /* 0x000fc60000000f00 */
[----:B--2--5:R-:W-:Y:S05]  /*61710*/  CALL.REL.NOINC `($_ZN7cutlass13device_kernelIN5flash19enable_sm80_to_sm89INS1_16FlashAttnBwdSm80INS1_25CollectiveMainloopBwdSm80ILi2ELi2EN4cute5tupleIJNS5_1CILi128EEES8_NS7_ILi64EEEEEENS_10bfloat16_tEfNS_4arch4Sm80ELb0ELb0ELb1ELb1ELb1ELb0ELb0ELb0ELi2ELi4ELi4ELi4ELb0EEENS1_21CollectiveEpilogueBwdISA_SB_SD_Li256ELb1ELb0ELi2EEENS1_19SingleTileSchedulerILb1ELb0ELb0ELi128EEEEEEEEEvNT_6ParamsE$_ZN4cute5tupleIJNS0_IJNS0_IJNS_1CILi2EEES2_EEES3_NS1_ILi8EEEEEENS0_IJNS0_IJiNS1_ILi512EEEEEENS0_IJiiEEENS1_ILi1024EEEEEEEEC2ERKS5_RKSA_) ;  /* 0xfffaa49000007944 */ /* 0x024fea0003c3ffff */
[----:B------:R1:W5:Y:S04]  /*61720*/  LDL R4, [R1+0x1430] ;  /* 0x0014300001047983 */ /* 0x0003680000100800 */
[----:B------:R1:W5:Y:S01]  /*61730*/  LDL.64 R2, [R1+0x1428] ;  /* 0x0014280001027983 */ /* 0x0003620000100a00 */
[----:B------:R-:W-:-:S02]  /*61740*/  LOP3.LUT R11, R11, 0x180, RZ, 0xc0, !PT ;  /* 0x000001800b0b7812 */ /* 0x000fc400078ec0ff */
[----:B------:R-:W-:Y:S02]  /*61750*/  MOV R6, 0x617a0 ;  /* 0x000617a000067802 */ /* 0x000fe40000000f00 */
        /* <DEDUP_REMOVED lines=11> */
[----:B------:R-:W-:Y:S02]  /*61810*/  MOV R16, R12 ;  /* 0x0000000c00107202 */ /* 0x000fe40000000f00 */
        /* <DEDUP_REMOVED lines=10> */
[----:B------:R-:W-:-:S03]  /*618c0*/  MOV R4, 0x618e0 ;  /* 0x000618e000047802 */ /* 0x000fc60000000f00 */
        /* <DEDUP_REMOVED lines=24> */
[----:B-12--5:R-:W-:Y:S05]  /*61a50*/  CALL.REL.NOINC `($_ZN7cutlass13device_kernelIN5flash19enable_sm80_to_sm89INS1_16FlashAttnBwdSm80INS1_25CollectiveMainloopBwdSm80ILi2ELi2EN4cute5tupleIJNS5_1CILi128EEES8_NS7_ILi64EEEEEENS_10bfloat16_tEfNS_4arch4Sm80ELb0ELb0ELb1ELb1ELb1ELb0ELb0ELb0ELi2ELi4ELi4ELi4ELb0EEENS1_21CollectiveEpilogueBwdISA_SB_SD_Li256ELb1ELb0ELi2EEENS1_19SingleTileSchedulerILb1ELb0ELb0ELi128EEEEEEEEEvNT_6ParamsE$_ZN4cute3eso3ESOILb1ELb0EJNS_6LayoutINS_5tupleIJNS3_IJNS_1CILi8EEENS4_ILi1EEEEEENS4_ILi2EEENS3_IJNS4_ILi4EEES8_EEEEEENS3_IJNS3_IJS6_NS4_ILi0EEEEEES5_NS3_IJNS4_ILi32EEENS4_ILi16EEEEEEEEEEENS_10ViewEngineIPN7cutlass10bfloat16_tEEEEEC2ERKSI_RKSN_) ;  /* 0xfffa9bc000007944 */ /* 0x026fea0003c3ffff */
[----:B------:R2:W5:Y:S01]  /*61a60*/  LDL.64 R72, [R1+0x1410] ;  /* 0x0014100001487983 */ /* 0x0005620000100a00 */
[----:B-1----:R-:W-:Y:S01]  /*61a70*/  IMAD.MOV.U32 R6, RZ, RZ, R68 ;  /* 0x000000ffff067224 */ /* 0x002fe200078e0044 */
[----:B------:R-:W-:-:S02]  /*61a80*/  MOV R3, R69 ;  /* 0x0000004500037202 */ /* 0x000fc40000000f00 */
[----:B------:R-:W-:Y:S02]  /*61a90*/  MOV R4, 0x61ab0 ;  /* 0x00061ab000047802 */ /* 0x000fe40000000f00 */
[----:B--2--5:R-:W-:Y:S05]  /*61aa0*/  CALL.REL.NOINC `($_ZN7cutlass13device_kernelIN5flash19enable_sm80_to_sm89INS1_16FlashAttnBwdSm80INS1_25CollectiveMainloopBwdSm80ILi2ELi2EN4cute5tupleIJNS5_1CILi128EEES8_NS7_ILi64EEEEEENS_10bfloat16_tEfNS_4arch4Sm80ELb0ELb0ELb1ELb1ELb1ELb0ELb0ELb0ELi2ELi4ELi4ELi4ELb0EEENS1_21CollectiveEpilogueBwdISA_SB_SD_Li256ELb1ELb0ELi2EEENS1_19SingleTileSchedulerILb1ELb0ELb0ELi128EEEEEEEEEvNT_6ParamsE$_ZN4cute3eso3ESOILb1ELb0EJNS_6LayoutINS_5tupleIJNS3_IJNS3_IJNS_1CILi4EEENS4_ILi2EEEEEENS4_ILi1EEEEEES6_NS4_ILi8EEEEEENS3_IJNS3_IJNS3_IJS8_NS4_ILi32EEEEEENS4_ILi0EEEEEENS4_ILi64EEES5_EEEEENS_10ViewEngineIPN7cutlass10bfloat16_tEEEEEC2ERKSI_RKSN_) ;  /* 0xfffa885000007944 */ /* 0x024fea0003c3ffff */
[----:B------:R2:W5:Y:S04]  /*61ab0*/  LDL.64 R70, [R1+0x1410] ;  /* 0x0014100001467983 */ /* 0x0005680000100a00 */
[----:B-1----:R2:W5:Y:S01]  /*61ac0*/  LD.E.64 R2, [R76.64+0x8] ;  /* 0x000008044c027980 */ /* 0x002562000c101b00 */
[----:B------:R-:W-:Y:S02]  /*61ad0*/  MOV R9, R66 ;  /* 0x0000004200097202 */ /* 0x000fe40000000f00 */
[----:B------:R-:W-:Y:S02]  /*61ae0*/  MOV R8, 0x61b00 ;  /* 0x00061b0000087802 */ /* 0x000fe40000000f00 */
[----:B--2--5:R-:W-:Y:S05]  /*61af0*/  CALL.REL.NOINC `($_ZN7cutlass13device_kernelIN5flash19enable_sm80_to_sm89INS1_16FlashAttnBwdSm80INS1_25CollectiveMainloopBwdSm80ILi2ELi2EN4cute5tupleIJNS5_1CILi128EEES8_NS7_ILi64EEEEEENS_10bfloat16_tEfNS_4arch4Sm80ELb0ELb0ELb1ELb1ELb1ELb0ELb0ELb0ELi2ELi4ELi4ELi4ELb0EEENS1_21CollectiveEpilogueBwdISA_SB_SD_Li256ELb1ELb0ELi2EEENS1_19SingleTileSchedulerILb1ELb0ELb0ELi128EEEEEEEEEvNT_6ParamsE$_ZN4cute8smem_ptrIPN7cutlass10bfloat16_tEECI1NS_12iter_adaptorIS3_S4_EEES3_) ;  /* 0xfffaa9b000007944 */ /* 0x024fea0003c3ffff */
[----:B-1----:R1:W5:Y:S01]  /*61b00*/  LDL.64 R2, [R1+0x1410] ;  /* 0x0014100001027983 */ /* 0x0023620000100a00 */
[----:B------:R-:W-:-:S03]  /*61b10*/  MOV R6, 0x61b30 ;  /* 0x00061b3000067802 */ /* 0x000fc60000000f00 */
[----:B-1---5:R-:W-:Y:S05]  /*61b20*/  CALL.REL.NOINC `($_ZN7cutlass13device_kernelIN5flash19enable_sm80_to_sm89INS1_16FlashAttnBwdSm80INS1_25CollectiveMainloopBwdSm80ILi2ELi2EN4cute5tupleIJNS5_1CILi128EEES8_NS7_ILi64EEEEEENS_10bfloat16_tEfNS_4arch4Sm80ELb0ELb0ELb1ELb1ELb1ELb0ELb0ELb0ELi2ELi4ELi4ELi4ELb0EEENS1_21CollectiveEpilogueBwdISA_SB_SD_Li256ELb1ELb0ELi2EEENS1_19SingleTileSchedulerILb1ELb0ELb0ELi128EEEEEEEEEvNT_6ParamsE$_ZN4cute3eso3ESOILb1ELb0EJNS_6LayoutINS_5tupleIJNS3_IJNS_1CILi8EEENS4_ILi1EEEEEENS4_ILi2EEEEEENS3_IJNS3_IJS6_NS4_ILi0EEEEEENS4_ILi4096EEEEEEEENS_10ViewEngineINS_8smem_ptrIPN7cutlass10bfloat16_tEEEEEEEC2ERKSE_RKSL_) ;  /* 0xfffa98c000007944 */ /* 0x022fea0003c3ffff */
[----:B-1----:R1:W5:Y:S01]  /*61b30*/  LDL.64 R4, [R1+0x1410] ;  /* 0x0014100001047983 */ /* 0x0023620000100a00 */
[----:B------:R-:W-:Y:S01]  /*61b40*/  IMAD.MOV.U32 R6, RZ, RZ, R72 ;  /* 0x000000ffff067224 */ /* 0x000fe200078e0048 */
[----:B------:R-:W-:-:S02]  /*61b50*/  MOV R9, R73 ;  /* 0x0000004900097202 */ /* 0x000fc40000000f00 */
[----:B------:R-:W-:Y:S02]  /*61b60*/  MOV R8, 0x61b80 ;  /* 0x00061b8000087802 */ /* 0x000fe40000000f00 */
[----:B-1---5:R-:W-:Y:S05]  /*61b70*/  CALL.REL.NOINC `($_ZN7cutlass13device_kernelIN5flash19enable_sm80_to_sm89INS1_16FlashAttnBwdSm80INS1_25CollectiveMainloopBwdSm80ILi2ELi2EN4cute5tupleIJNS5_1CILi128EEES8_NS7_ILi64EEEEEENS_10bfloat16_tEfNS_4arch4Sm80ELb0ELb0ELb1ELb1ELb1ELb0ELb0ELb0ELi2ELi4ELi4ELi4ELb0EEENS1_21CollectiveEpilogueBwdISA_SB_SD_Li256ELb1ELb0ELi2EEENS1_19SingleTileSchedulerILb1ELb0ELb0ELi128EEEEEEEEEvNT_6ParamsE$_ZN4cute3eso3ESOILb1ELb0EJNS_6LayoutINS_5tupleIJNS3_IJNS_1CILi8EEENS4_ILi1EEEEEENS4_ILi2EEEEEENS3_IJNS3_IJS6_NS4_ILi0EEEEEES5_EEEEENS_10ViewEngineIPN7cutlass10bfloat16_tEEEEEC2ERKSD_RKSI_) ;  /* 0xfffa9a0000007944 */ /* 0x022fea0003c3ffff */
[----:B------:R2:W5:Y:S01]  /*61b80*/  LDL.64 R2, [R1+0x1410] ;  /* 0x0014100001027983 */ /* 0x0005620000100a00 */
[----:B-1----:R-:W-:Y:S02]  /*61b90*/  MOV R7, R5 ;  /* 0x0000000500077202 */ /* 0x002fe40000000f00 */
[----:B------:R-:W-:Y:S02]  /*61ba0*/  MOV R6, 0x61bc0 ;  /* 0x00061bc000067802 */ /* 0x000fe40000000f00 */
[----:B--2--5:R-:W-:Y:S05]  /*61bb0*/  CALL.REL.NOINC `($_ZN7cutlass13device_kernelIN5flash19enable_sm80_to_sm89INS1_16FlashAttnBwdSm80INS1_25CollectiveMainloopBwdSm80ILi2ELi2EN4cute5tupleIJNS5_1CILi128EEES8_NS7_ILi64EEEEEENS_10bfloat16_tEfNS_4arch4Sm80ELb0ELb0ELb1ELb1ELb1ELb0ELb0ELb0ELi2ELi4ELi4ELi4ELb0EEENS1_21CollectiveEpilogueBwdISA_SB_SD_Li256ELb1ELb0ELi2EEENS1_19SingleTileSchedulerILb1ELb0ELb0ELi128EEEEEEEEEvNT_6ParamsE$_ZN4cute3eso3ESOILb1ELb0EJNS_6LayoutINS_5tupleIJNS3_IJNS_1CILi8EEENS4_ILi1EEEEEENS3_IJNS4_ILi2EEEEEEEEENS3_IJNS3_IJS6_NS4_ILi0EEEEEENS3_IJNS4_ILi4096EEEEEEEEEEENS_10ViewEngineINS_8smem_ptrIPN7cutlass10bfloat16_tEEEEEEEC2ERKSG_RKSN_) ;  /* 0xfffa960000007944 */ /* 0x024fea0003c3ffff */
[----:B------:R2:W5:Y:S01]  /*61bc0*/  LDL.64 R6, [R1+0x1410] ;  /* 0x0014100001067983 */ /* 0x0005620000100a00 */
[----:B-1----:R-:W-:Y:S02]  /*61bd0*/  MOV R5, R3 ;  /* 0x0000000300057202 */ /* 0x002fe40000000f00 */
[----:B------:R-:W-:Y:S02]  /*61be0*/  MOV R4, 0x61c00 ;  /* 0x00061c0000047802 */ /* 0x000fe40000000f00 */
[----:B--2--5:R-:W-:Y:S05]  /*61bf0*/  CALL.REL.NOINC `($_ZN7cutlass13device_kernelIN5flash19enable_sm80_to_sm89INS1_16FlashAttnBwdSm80INS1_25CollectiveMainloopBwdSm80ILi2ELi2EN4cute5tupleIJNS5_1CILi128EEES8_NS7_ILi64EEEEEENS_10bfloat16_tEfNS_4arch4Sm80ELb0ELb0ELb1ELb1ELb1ELb0ELb0ELb0ELi2ELi4ELi4ELi4ELb0EEENS1_21CollectiveEpilogueBwdISA_SB_SD_Li256ELb1ELb0ELi2EEENS1_19SingleTileSchedulerILb1ELb0ELb0ELi128EEEEEEEEEvNT_6ParamsE$_ZN4cute3eso3ESOILb1ELb0EJNS_6LayoutINS_5tupleIJNS3_IJNS_1CILi8EEENS4_ILi1EEEEEENS3_IJNS4_ILi2EEEEEEEEENS3_IJNS3_IJS6_NS4_ILi0EEEEEENS3_IJS5_EEEEEEEENS_10ViewEngineIPN7cutlass10bfloat16_tEEEEEC2ERKSF_RKSK_) ;  /* 0xfffa96d000007944 */ /* 0x024fea0003c3ffff */
[----:B-1----:R1:W5:Y:S01]  /*61c00*/  LDL.64 R2, [R1+0x1410] ;  /* 0x0014100001027983 */ /* 0x0023620000100a00 */
[----:B------:R-:W-:-:S03]  /*61c10*/  MOV R8, 0x61c30 ;  /* 0x00061c3000087802 */ /* 0x000fc60000000f00 */
[----:B-1---5:R-:W-:Y:S05]  /*61c20*/  CALL.REL.NOINC `($_ZN7cutlass13device_kernelIN5flash19enable_sm80_to_sm89INS1_16FlashAttnBwdSm80INS1_25CollectiveMainloopBwdSm80ILi2ELi2EN4cute5tupleIJNS5_1CILi128EEES8_NS7_ILi64EEEEEENS_10bfloat16_tEfNS_4arch4Sm80ELb0ELb0ELb1ELb1ELb1ELb0ELb0ELb0ELi2ELi4ELi4ELi4ELb0EEENS1_21CollectiveEpilogueBwdISA_SB_SD_Li256ELb1ELb0ELi2EEENS1_19SingleTileSchedulerILb1ELb0ELb0ELi128EEEEEEEEEvNT_6ParamsE$_ZN4cute3eso3ESOILb1ELb0EJNS_6LayoutINS_5tupleIJNS3_IJNS3_IJNS_1CILi8EEENS4_ILi1EEEEEES6_EEENS3_IJNS3_IJS6_S6_EEENS4_ILi2EEEEEEEEENS3_IJNS3_IJNS3_IJS6_NS4_ILi0EEEEEESD_EEENS3_IJNS3_IJSD_SD_EEES5_EEEEEEEENS_10ViewEngineIPN7cutlass10bfloat16_tEEEEEC2ERKSJ_RKSO_) ;  /* 0xfffa886000007944 */ /* 0x022fea0003c3ffff */
[----:B-1----:R1:W5:Y:S01]  /*61c30*/  LDL.64 R4, [R1+0x1410] ;  /* 0x0014100001047983 */ /* 0x0023620000100a00 */
[----:B------:R-:W-:-:S03]  /*61c40*/  MOV R8, 0x61c60 ;  /* 0x00061c6000087802 */ /* 0x000fc60000000f00 */
[----:B-1---5:R-:W-:Y:S05]  /*61c50*/  CALL.REL.NOINC `($_ZN7cutlass13device_kernelIN5flash19enable_sm80_to_sm89INS1_16FlashAttnBwdSm80INS1_25CollectiveMainloopBwdSm80ILi2ELi2EN4cute5tupleIJNS5_1CILi128EEES8_NS7_ILi64EEEEEENS_10bfloat16_tEfNS_4arch4Sm80ELb0ELb0ELb1ELb1ELb1ELb0ELb0ELb0ELi2ELi4ELi4ELi4ELb0EEENS1_21CollectiveEpilogueBwdISA_SB_SD_Li256ELb1ELb0ELi2EEENS1_19SingleTileSchedulerILb1ELb0ELb0ELi128EEEEEEEEEvNT_6ParamsE$_ZN4cute3eso3ESOILb1ELb0EJNS_6LayoutINS_5tupleIJNS3_IJNS3_IJNS_1CILi8EEENS4_ILi1EEEEEES6_EEENS3_IJNS3_IJS6_S6_EEENS4_ILi2EEEEEEEEENS3_IJNS3_IJNS3_IJS6_NS4_ILi0EEEEEESD_EEENS3_IJNS3_IJSD_SD_EEENS4_ILi4096EEEEEEEEEEENS_10ViewEngineINS_8smem_ptrIPN7cutlass10bfloat16_tEEEEEEEC2ERKSK_RKSR_) ;  /* 0xfffa875000007944 */ /* 0x022fea0003c3ffff */
[----:B-1----:R1:W5:Y:S01]  /*61c60*/  LDL.64 R2, [R1+0x1410] ;  /* 0x0014100001027983 */ /* 0x0023620000100a00 */
[----:B------:R-:W-:Y:S01]  /*61c70*/  IMAD.MOV.U32 R6, RZ, RZ, R4 ;  /* 0x000000ffff067224 */ /* 0x000fe200078e0004 */
[----:B------:R-:W-:-:S02]  /*61c80*/  MOV R9, R5 ;  /* 0x0000000500097202 */ /* 0x000fc40000000f00 */
[----:B------:R-:W-:Y:S02]  /*61c90*/  MOV R8, 0x61cb0 ;  /* 0x00061cb000087802 */ /* 0x000fe40000000f00 */
[----:B-1---5:R-:W-:Y:S05]  /*61ca0*/  CALL.REL.NOINC `($_ZN7cutlass13device_kernelIN5flash19enable_sm80_to_sm89INS1_16FlashAttnBwdSm80INS1_25CollectiveMainloopBwdSm80ILi2ELi2EN4cute5tupleIJNS5_1CILi128EEES8_NS7_ILi64EEEEEENS_10bfloat16_tEfNS_4arch4Sm80ELb0ELb0ELb1ELb1ELb1ELb0ELb0ELb0ELi2ELi4ELi4ELi4ELb0EEENS1_21CollectiveEpilogueBwdISA_SB_SD_Li256ELb1ELb0ELi2EEENS1_19SingleTileSchedulerILb1ELb0ELb0ELi128EEEEEEEEEvNT_6ParamsE$_ZN4cute3eso3ESOILb1ELb0EJNS_6LayoutINS_5tupleIJNS3_IJNS_1CILi8EEENS4_ILi1EEEEEENS4_ILi2EEEEEENS3_IJNS3_IJS6_NS4_ILi0EEEEEES5_EEEEENS_10ViewEngineIPN7cutlass10bfloat16_tEEEEEC2ERKSD_RKSI_) ;  /* 0xfffa98d000007944 */ /* 0x022fea0003c3ffff */
[----:B------:R2:W5:Y:S01]  /*61cb0*/  LDL.64 R14, [R1+0x1410] ;  /* 0x00141000010e7983 */ /* 0x0005620000100a00 */
[----:B------:R-:W-:Y:S02]  /*61cc0*/  MOV R9, R66 ;  /* 0x0000004200097202 */ /* 0x000fe40000000f00 */
[----:B------:R-:W-:Y:S02]  /*61cd0*/  MOV R8, 0x61cf0 ;  /* 0x00061cf000087802 */ /* 0x000fe40000000f00 */
[----:B-12--5:R-:W-:Y:S05]  /*61ce0*/  CALL.REL.NOINC `($_ZN7cutlass13device_kernelIN5flash19enable_sm80_to_sm89INS1_16FlashAttnBwdSm80INS1_25CollectiveMainloopBwdSm80ILi2ELi2EN4cute5tupleIJNS5_1CILi128EEES8_NS7_ILi64EEEEEENS_10bfloat16_tEfNS_4arch4Sm80ELb0ELb0ELb1ELb1ELb1ELb0ELb0ELb0ELi2ELi4ELi4ELi4ELb0EEENS1_21CollectiveEpilogueBwdISA_SB_SD_Li256ELb1ELb0ELi2EEENS1_19SingleTileSchedulerILb1ELb0ELb0ELi128EEEEEEEEEvNT_6ParamsE$_ZN4cute8smem_ptrIPN7cutlass10bfloat16_tEECI1NS_12iter_adaptorIS3_S4_EEES3_) ;  /* 0xfffaa7c000007944 */ /* 0x026fea0003c3ffff */
[----:B-1----:R1:W5:Y:S01]  /*61cf0*/  LDL.64 R2, [R1+0x1410] ;  /* 0x0014100001027983 */ /* 0x0023620000100a00 */
[----:B------:R-:W-:-:S03]  /*61d00*/  MOV R6, 0x61d20 ;  /* 0x00061d2000067802 */ /* 0x000fc60000000f00 */
        /* <DEDUP_REMOVED lines=50> */
[----:B-1----:R-:W-:-:S03]  /*62030*/  MOV R4, 0x62050 ;  /* 0x0006205000047802 */ /* 0x002fc60000000f00 */
[----:B--2--5:R-:W-:Y:S05]  /*62040*/  CALL.REL.NOINC `($_ZN7cutlass13device_kernelIN5flash19enable_sm80_to_sm89INS1_16FlashAttnBwdSm80INS1_25CollectiveMainloopBwdSm80ILi2ELi2EN4cute5tupleIJNS5_1CILi128EEES8_NS7_ILi64EEEEEENS_10bfloat16_tEfNS_4arch4Sm80ELb0ELb0ELb1ELb1ELb1ELb0ELb0ELb0ELi2ELi4ELi4ELi4ELb0EEENS1_21CollectiveEpilogueBwdISA_SB_SD_Li256ELb1ELb0ELi2EEENS1_19SingleTileSchedulerILb1ELb0ELb0ELi128EEEEEEEEEvNT_6ParamsE$_ZN4cute3eso3ESOILb1ELb0EJNS_6LayoutINS_5tupleIJNS3_IJNS_1CILi4EEENS4_ILi1EEEEEEEEENS3_IJNS3_IJS6_NS4_ILi0EEEEEEEEEEENS_10ViewEngineIPjEEEEC2ERKSC_RKSF_) ;  /* 0xfffa8f1000007944 */ /* 0x024fea0003c3ffff */
[----:B------:R2:W5:Y:S01]  /*62050*/  LDL.64 R8, [R1+0x1410] ;  /* 0x0014100001087983 */ /* 0x0005620000100a00 */
[----:B------:R-:W-:-:S02]  /*62060*/  MOV R4, R6 ;  /* 0x0000000600047202 */ /* 0x000fc40000000f00 */
[----:B-1----:R-:W-:Y:S02]  /*62070*/  MOV R2, 0x62090 ;  /* 0x0006209000027802 */ /* 0x002fe40000000f00 */
[----:B--2--5:R-:W-:Y:S05]  /*62080*/  CALL.REL.NOINC `($_ZN7cutlass13device_kernelIN5flash19enable_sm80_to_sm89INS1_16FlashAttnBwdSm80INS1_25CollectiveMainloopBwdSm80ILi2ELi2EN4cute5tupleIJNS5_1CILi128EEES8_NS7_ILi64EEEEEENS_10bfloat16_tEfNS_4arch4Sm80ELb0ELb0ELb1ELb1ELb1ELb0ELb0ELb0ELi2ELi4ELi4ELi4ELb0EEENS1_21CollectiveEpilogueBwdISA_SB_SD_Li256ELb1ELb0ELi2EEENS1_19SingleTileSchedulerILb1ELb0ELb0ELi128EEEEEEEEEvNT_6ParamsE$_ZN73_INTERNAL_24fd9406_37_flash_bwd_hdim64_bf16_softcap_sm80_cu_3fbc093a_291824__cvta_generic_to_sharedEPKv) ;  /* 0xfffaa52000007944 */ /* 0x024fea0003c3ffff */
        /* <DEDUP_REMOVED lines=59> */
[----:B------:R-:W1:Y:S04]  /*62440*/  LDSM.16.M88.4 R4, [R4] ;  /* 0x000000000404783b */ /* 0x000e680000000200 */
[----:B-1----:R1:W-:Y:S04]  /*62450*/  ST.E [R8.64], R4 ;  /* 0x0000000408007985 */ /* 0x0023e8000c101904 */
[----:B------:R1:W-:Y:S04]  /*62460*/  ST.E [R8.64+0x4], R5 ;  /* 0x0000040508007985 */ /* 0x0003e8000c101904 */
[----:B------:R1:W-:Y:S04]  /*62470*/  ST.E [R8.64+0x8], R6 ;  /* 0x0000080608007985 */ /* 0x0003e8000c101904 */
[----:B------:R1:W-:Y:S04]  /*62480*/  ST.E [R8.64+0xc], R7 ;  /* 0x00000c0708007985 */ /* 0x0003e8000c101904 */
[----:B------:R1:W5:Y:S01]  /*62490*/  LD.E R3, [R74.64] ;  /* 0x000000044a037980 */ /* 0x000362000c101900 */
[----:B------:R-:W-:-:S03]  /*624a0*/  MOV R10, 0x624c0 ;  /* 0x000624c0000a7802 */ /* 0x000fc60000000f00 */
[----:B-1---5:R-:W-:Y:S05]  /*624b0*/  CALL.REL.NOINC `($_ZN7cutlass13device_kernelIN5flash19enable_sm80_to_sm89INS1_16FlashAttnBwdSm80INS1_25CollectiveMainloopBwdSm80ILi2ELi2EN4cute5tupleIJNS5_1CILi128EEES8_NS7_ILi64EEEEEENS_10bfloat16_tEfNS_4arch4Sm80ELb0ELb0ELb1ELb1ELb1ELb0ELb0ELb0ELi2ELi4ELi4ELi4ELb0EEENS1_21CollectiveEpilogueBwdISA_SB_SD_Li256ELb1ELb0ELi2EEENS1_19SingleTileSchedulerILb1ELb0ELb0ELi128EEEEEEEEEvNT_6ParamsE$_ZZN4cute5sliceINS_5tupleIJNS_10UnderscoreES2_NS_1CILi0EEEEEENS1_IJNS1_IJNS3_ILi1EEES4_EEEiNS3_ILi1024EEEEEEEEDaRKT_RKT0_ENKUlRKT_RKT0_E_clIS2_iEEDaSI_SL_) ;  /* 0xfffab81000007944 */ /* 0x022fea0003c3ffff */
[----:B------:R-:W-:Y:S02]  /*624c0*/  MOV R4, 0x624e0 ;  /* 0x000624e000047802 */ /* 0x000fe40000000f00 */
[----:B-1---5:R-:W-:Y:S05]  /*624d0*/  CALL.REL.NOINC `($_ZN7cutlass13device_kernelIN5flash19enable_sm80_to_sm89INS1_16FlashAttnBwdSm80INS1_25CollectiveMainloopBwdSm80ILi2ELi2EN4cute5tupleIJNS5_1CILi128EEES8_NS7_ILi64EEEEEENS_10bfloat16_tEfNS_4arch4Sm80ELb0ELb0ELb1ELb1ELb1ELb0ELb0ELb0ELi2ELi4ELi4ELi4ELb0EEENS1_21CollectiveEpilogueBwdISA_SB_SD_Li256ELb1ELb0ELi2EEENS1_19SingleTileSchedulerILb1ELb0ELb0ELi128EEEEEEEEEvNT_6ParamsE$_ZZN4cute12filter_tupleINS_5tupleIJNS_10UnderscoreES2_NS_1CILi0EEEEEENS1_IJNS1_IJNS3_ILi1EEES4_EEEiNS3_ILi1024EEEEEEZNS_5sliceIS5_S9_EEDaRKT_RKT0_EUlRKT_RKT0_E_EEDaSD_SG_OT1_ENKUlDpSJ_E_clIJNS1_IJS7_EEENS1_IJiEEENS1_IJEEEEEEDaSQ_) ;  /* 0xfffaa42000007944 */ /* 0x022fea0003c3ffff */
[----:B------:R-:W-:Y:S02]  /*624e0*/  MOV R6, 0x62500 ;  /* 0x0006250000067802 */ /* 0x000fe40000000f00 */
[----:B-1---5:R-:W-:Y:S05]  /*624f0*/  CALL.REL.NOINC `($_ZN7cutlass13device_kernelIN5flash19enable_sm80_to_sm89INS1_16FlashAttnBwdSm80INS1_25CollectiveMainloopBwdSm80ILi2ELi2EN4cute5tupleIJNS5_1CILi128EEES8_NS7_ILi64EEEEEENS_10bfloat16_tEfNS_4arch4Sm80ELb0ELb0ELb1ELb1ELb1ELb0ELb0ELb0ELi2ELi4ELi4ELi4ELb0EEENS1_21CollectiveEpilogueBwdISA_SB_SD_Li256ELb1ELb0ELi2EEENS1_19SingleTileSchedulerILb1ELb0ELb0ELi128EEEEEEEEEvNT_6ParamsE$_ZN4cute5tupleIJNS0_IJNS0_IJNS_1CILi8EEENS1_ILi1EEEEEENS1_ILi2EEEEEENS0_IJNS0_IJS3_NS1_ILi0EEEEEEiEEEEEC2ERKS6_RKS9_) ;  /* 0xfffa97e000007944 */ /* 0x022fea0003c3ffff */
[----:B-1----:R1:W5:Y:S01]  /*62500*/  LDL R3, [R1+0x1410] ;  /* 0x0014100001037983 */ /* 0x0023620000100800 */
[----:B------:R-:W-:-:S03]  /*62510*/  MOV R6, 0x62530 ;  /* 0x0006253000067802 */ /* 0x000fc60000000f00 */
[----:B-1---5:R-:W-:Y:S05]  /*62520*/  CALL.REL.NOINC `($_ZN7cutlass13device_kernelIN5flash19enable_sm80_to_sm89INS1_16FlashAttnBwdSm80INS1_25CollectiveMainloopBwdSm80ILi2ELi2EN4cute5tupleIJNS5_1CILi128EEES8_NS7_ILi64EEEEEENS_10bfloat16_tEfNS_4arch4Sm80ELb0ELb0ELb1ELb1ELb1ELb0ELb0ELb0ELi2ELi4ELi4ELi4ELb0EEENS1_21CollectiveEpilogueBwdISA_SB_SD_Li256ELb1ELb0ELi2EEENS1_19SingleTileSchedulerILb1ELb0ELb0ELi128EEEEEEEEEvNT_6ParamsE$_ZN4cute3eso3ESOILb0ELb1EJNS_6LayoutINS_5tupleIJNS3_IJNS_1CILi8EEENS4_ILi1EEEEEENS4_ILi2EEEEEENS3_IJNS3_IJS6_NS4_ILi0EEEEEEiEEEEESA_EEC2ERKSD_RKSA_) ;  /* 0xfffa609000007944 */ /* 0x022fea0003c3ffff */
[----:B------:R2:W5:Y:S04]  /*62530*/  LDL R4, [R1+0x1410] ;  /* 0x0014100001047983 */ /* 0x0005680000100800 */
[----:B-1----:R2:W5:Y:S01]  /*62540*/  LD.E.64 R2, [R74.64+0x8] ;  /* 0x000008044a027980 */ /* 0x002562000c101b00 */
[----:B------:R-:W-:-:S02]  /*62550*/  MOV R9, R66 ;  /* 0x0000004200097202 */ /* 0x000fc40000000f00 */
[----:B------:R-:W-:Y:S02]  /*62560*/  MOV R8, 0x62580 ;  /* 0x0006258000087802 */ /* 0x000fe40000000f00 */
[----:B--2--5:R-:W-:Y:S05]  /*62570*/  CALL.REL.NOINC `($_ZN7cutlass13device_kernelIN5flash19enable_sm80_to_sm89INS1_16FlashAttnBwdSm80INS1_25CollectiveMainloopBwdSm80ILi2ELi2EN4cute5tupleIJNS5_1CILi128EEES8_NS7_ILi64EEEEEENS_10bfloat16_tEfNS_4arch4Sm80ELb0ELb0ELb1ELb1ELb1ELb0ELb0ELb0ELi2ELi4ELi4ELi4ELb0EEENS1_21CollectiveEpilogueBwdISA_SB_SD_Li256ELb1ELb0ELi2EEENS1_19SingleTileSchedulerILb1ELb0ELb0ELi128EEEEEEEEEvNT_6ParamsE$_ZN4cute8smem_ptrIPN7cutlass10bfloat16_tEECI1NS_12iter_adaptorIS3_S4_EEES3_) ;  /* 0xfffa9f3000007944 */ /* 0x024fea0003c3ffff */
[----:B-1----:R-:W2:Y:S01]  /*62580*/  LDL.64 R2, [R1+0x1410] ;  /* 0x0014100001027983 */ /* 0x002ea20000100a00 */
[----:B------:R-:W-:Y:S02]  /*62590*/  MOV R6, R4 ;  /* 0x0000000400067202 */ /* 0x000fe40000000f00 */
[----:B------:R-:W-:Y:S01]  /*625a0*/  MOV R4, 0x625d0 ;  /* 0x000625d000047802 */ /* 0x000fe20000000f00 */
[----:B--2---:R1:W-:Y:S04]  /*625b0*/  STL.64 [R1+0x1448], R2 ;  /* 0x0014480201007387 */ /* 0x0043e80000100a00 */
[----:B-1----:R-:W-:Y:S05]  /*625c0*/  CALL.REL.NOINC `($_ZN7cutlass13device_kernelIN5flash19enable_sm80_to_sm89INS1_16FlashAttnBwdSm80INS1_25CollectiveMainloopBwdSm80ILi2ELi2EN4cute5tupleIJNS5_1CILi128EEES8_NS7_ILi64EEEEEENS_10bfloat16_tEfNS_4arch4Sm80ELb0ELb0ELb1ELb1ELb1ELb0ELb0ELb0ELi2ELi4ELi4ELi4ELb0EEENS1_21CollectiveEpilogueBwdISA_SB_SD_Li256ELb1ELb0ELi2EEENS1_19SingleTileSchedulerILb1ELb0ELb0ELi128EEEEEEEEEvNT_6ParamsE$_ZN4cute3eso3ESOILb0ELb0EJNS_6LayoutINS_5tupleIJNS3_IJNS_1CILi8EEENS4_ILi1EEEEEENS4_ILi2EEEEEENS3_IJNS3_IJS6_NS4_ILi0EEEEEEiEEEEENS_10ViewEngineINS_8smem_ptrIPN7cutlass10bfloat16_tEEEEEEEC2ERKSD_RKSK_) ;  /* 0xfffa53c000007944 */ /* 0x002fea0003c3ffff */
[----:B-1----:R1:W5:Y:S04]  /*625d0*/  LDL R8, [R1+0x1410] ;  /* 0x0014100001087983 */ /* 0x0023680000100800 */
[----:B------:R1:W5:Y:S01]  /*625e0*/  LDL.64 R12, [R1+0x1418] ;  /* 0x00141800010c7983 */ /* 0x0003620000100a00 */
[----:B------:R-:W-:Y:S01]  /*625f0*/  IMAD.MOV.U32 R10, RZ, RZ, R70 ;  /* 0x000000ffff0a7224 */ /* 0x000fe200078e0046 */
[----:B------:R-:W-:-:S02]  /*62600*/  MOV R11, R71 ;  /* 0x00000047000b7202 */ /* 0x000fc40000000f00 */
[----:B------:R-:W-:Y:S02]  /*62610*/  MOV R6, 0x62630 ;  /* 0x0006263000067802 */ /* 0x000fe40000000f00 */
[----:B-1---5:R-:W-:Y:S05]  /*62620*/  CALL.REL.NOINC `($_ZN7cutlass13device_kernelIN5flash19enable_sm80_to_sm89INS1_16FlashAttnBwdSm80INS1_25CollectiveMainloopBwdSm80ILi2ELi2EN4cute5tupleIJNS5_1CILi128EEES8_NS7_ILi64EEEEEENS_10bfloat16_tEfNS_4arch4Sm80ELb0ELb0ELb1ELb1ELb1ELb0ELb0ELb0ELi2ELi4ELi4ELi4ELb0EEENS1_21CollectiveEpilogueBwdISA_SB_SD_Li256ELb1ELb0ELi2EEENS1_19SingleTileSchedulerILb1ELb0ELb0ELi128EEEEEEEEEvNT_6ParamsE$_ZN4cute3eso3ESOILb1ELb0EJNS_6LayoutINS_5tupleIJNS3_IJNS3_IJNS_1CILi4EEENS4_ILi2EEEEEENS4_ILi1EEEEEES6_EEENS3_IJNS3_IJNS3_IJS8_NS4_ILi32EEEEEENS4_ILi0EEEEEENS4_ILi64EEEEEEEENS_10ViewEngineIPN7cutlass10bfloat16_tEEEEEC2ERKSH_RKSM_) ;  /* 0xfffa7c5000007944 */ /* 0x022fea0003c3ffff */
[----:B------:R2:W5:Y:S01]  /*62630*/  LDL.64 R4, [R1+0x1410] ;  /* 0x0014100001047983 */ /* 0x0005620000100a00 */
[----:B------:R-:W-:Y:S02]  /*62640*/  MOV R3, R8 ;  /* 0x0000000800037202 */ /* 0x000fe40000000f00 */
[----:B------:R-:W-:Y:S02]  /*62650*/  MOV R6, 0x62670 ;  /* 0x0006267000067802 */ /* 0x000fe40000000f00 */
[----:B-12--5:R-:W-:Y:S05]  /*62660*/  CALL.REL.NOINC `($_ZN7cutlass13device_kernelIN5flash19enable_sm80_to_sm89INS1_16FlashAttnBwdSm80INS1_25CollectiveMainloopBwdSm80ILi2ELi2EN4cute5tupleIJNS5_1CILi128EEES8_NS7_ILi64EEEEEENS_10bfloat16_tEfNS_4arch4Sm80ELb0ELb0ELb1ELb1ELb1ELb0ELb0ELb0ELi2ELi4ELi4ELi4ELb0EEENS1_21CollectiveEpilogueBwdISA_SB_SD_Li256ELb1ELb0ELi2EEENS1_19SingleTileSchedulerILb1ELb0ELb0ELi128EEEEEEEEEvNT_6ParamsE$_ZZN4cute4takeILi1ELi2ENS_5tupleIJNS1_IJNS_1CILi1EEENS2_ILi0EEEEEEiEEEEEDaRKT1_ENKUlDpRKT_E_clIJiEEEDaSD_) ;  /* 0xfffab3c000007944 */ /* 0x026fea0003c3ffff */
[----:B------:R-:W-:Y:S02]  /*62670*/  MOV R6, 0x62690 ;  /* 0x0006269000067802 */ /* 0x000fe40000000f00 */
[----:B-1---5:R-:W-:Y:S05]  /*62680*/  CALL.REL.NOINC `($_ZN7cutlass13device_kernelIN5flash19enable_sm80_to_sm89INS1_16FlashAttnBwdSm80INS1_25CollectiveMainloopBwdSm80ILi2ELi2EN4cute5tupleIJNS5_1CILi128EEES8_NS7_ILi64EEEEEENS_10bfloat16_tEfNS_4arch4Sm80ELb0ELb0ELb1ELb1ELb1ELb0ELb0ELb0ELi2ELi4ELi4ELi4ELb0EEENS1_21CollectiveEpilogueBwdISA_SB_SD_Li256ELb1ELb0ELi2EEENS1_19SingleTileSchedulerILb1ELb0ELb0ELi128EEEEEEEEEvNT_6ParamsE$_ZN4cute3eso3ESOILb1ELb0EJNS_5tupleIJNS_1CILi1EEENS3_ILi0EEEEEENS2_IJiEEEEEC2ERKS6_RKS7_) ;  /* 0xfffa74f000007944 */ /* 0x022fea0003c3ffff */
[----:B-1----:R1:W5:Y:S01]  /*62690*/  LDL R3, [R1+0x1410] ;  /* 0x0014100001037983 */ /* 0x0023620000100800 */
[----:B------:R-:W-:-:S03]  /*626a0*/  MOV R6, 0x626c0 ;  /* 0x000626c000067802 */ /* 0x000fc60000000f00 */
[----:B-1---5:R-:W-:Y:S05]  /*626b0*/  CALL.REL.NOINC `($_ZN7cutlass13device_kernelIN5flash19enable_sm80_to_sm89INS1_16FlashAttnBwdSm80INS1_25CollectiveMainloopBwdSm80ILi2ELi2EN4cute5tupleIJNS5_1CILi128EEES8_NS7_ILi64EEEEEENS_10bfloat16_tEfNS_4arch4Sm80ELb0ELb0ELb1ELb1ELb1ELb0ELb0ELb0ELi2ELi4ELi4ELi4ELb0EEENS1_21CollectiveEpilogueBwdISA_SB_SD_Li256ELb1ELb0ELi2EEENS1_19SingleTileSchedulerILb1ELb0ELb0ELi128EEEEEEEEEvNT_6ParamsE$_ZN4cute5tupleIJNS0_IJNS0_IJNS_1CILi8EEENS1_ILi1EEEEEENS0_IJNS1_ILi2EEEEEEEEENS0_IJNS0_IJS3_NS1_ILi0EEEEEENS0_IJiEEEEEEEEC2ERKS7_RKSB_) ;  /* 0xfffa95e000007944 */ /* 0x022fea0003c3ffff */
[----:B------:R2:W5:Y:S01]  /*626c0*/  LDL R8, [R1+0x1410] ;  /* 0x0014100001087983 */ /* 0x0005620000100800 */
[----:B------:R-:W-:-:S03]  /*626d0*/  MOV R6, 0x62700 ;  /* 0x0006270000067802 */ /* 0x000fc60000000f00 */
[----:B------:R2:W-:Y:S04]  /*626e0*/  STL.64 [R1+0x1448], R12 ;  /* 0x0014480c01007387 */ /* 0x0005e80000100a00 */
[----:B-12--5:R-:W-:Y:S05]  /*626f0*/  CALL.REL.NOINC `($_ZN7cutlass13device_kernelIN5flash19enable_sm80_to_sm89INS1_16FlashAttnBwdSm80INS1_25CollectiveMainloopBwdSm80ILi2ELi2EN4cute5tupleIJNS5_1CILi128EEES8_NS7_ILi64EEEEEENS_10bfloat16_tEfNS_4arch4Sm80ELb0ELb0ELb1ELb1ELb1ELb0ELb0ELb0ELi2ELi4ELi4ELi4ELb0EEENS1_21CollectiveEpilogueBwdISA_SB_SD_Li256ELb1ELb0ELi2EEENS1_19SingleTileSchedulerILb1ELb0ELb0ELi128EEEEEEEEEvNT_6ParamsE$_ZN4cute3eso3ESOILb0ELb0EJNS_6LayoutINS_5tupleIJNS3_IJNS_1CILi8EEENS4_ILi1EEEEEENS3_IJNS4_ILi2EEEEEEEEENS3_IJNS3_IJS6_NS4_ILi0EEEEEENS3_IJiEEEEEEEENS_10ViewEngineINS_8smem_ptrIPN7cutlass10bfloat16_tEEEEEEEC2ERKSF_RKSM_) ;  /* 0xfffa522000007944 */ /* 0x026fea0003c3ffff */
[----:B-1----:R1:W5:Y:S04]  /*62700*/  LDL R8, [R1+0x1410] ;  /* 0x0014100001087983 */ /* 0x0023680000100800 */
[----:B------:R1:W5:Y:S01]  /*62710*/  LDL.64 R14, [R1+0x1418] ;  /* 0x00141800010e7983 */ /* 0x0003620000100a00 */
[----:B------:R-:W-:-:S03]  /*62720*/  MOV R6, 0x62740 ;  /* 0x0006274000067802 */ /* 0x000fc60000000f00 */
[----:B-1---5:R-:W-:Y:S05]  /*62730*/  CALL.REL.NOINC `($_ZN7cutlass13device_kernelIN5flash19enable_sm80_to_sm89INS1_16FlashAttnBwdSm80INS1_25CollectiveMainloopBwdSm80ILi2ELi2EN4cute5tupleIJNS5_1CILi128EEES8_NS7_ILi64EEEEEENS_10bfloat16_tEfNS_4arch4Sm80ELb0ELb0ELb1ELb1ELb1ELb0ELb0ELb0ELi2ELi4ELi4ELi4ELb0EEENS1_21CollectiveEpilogueBwdISA_SB_SD_Li256ELb1ELb0ELi2EEENS1_19SingleTileSchedulerILb1ELb0ELb0ELi128EEEEEEEEEvNT_6ParamsE$_ZN4cute3eso3ESOILb1ELb0EJNS_6LayoutINS_5tupleIJNS3_IJNS3_IJNS_1CILi4EEENS4_ILi2EEEEEENS4_ILi1EEEEEENS3_IJS6_EEEEEENS3_IJNS3_IJNS3_IJS8_NS4_ILi32EEEEEENS4_ILi0EEEEEENS3_IJNS4_ILi64EEEEEEEEEEENS_10ViewEngineIPN7cutlass10bfloat16_tEEEEEC2ERKSJ_RKSO_) ;  /* 0xfffa7b0000007944 */ /* 0x022fea0003c3ffff */
[----:B-1----:R1:W5:Y:S01]  /*62740*/  LDL.64 R2, [R1+0x1410] ;  /* 0x0014100001027983 */ /* 0x0023620000100a00 */
[----:B------:R-:W-:-:S03]  /*62750*/  MOV R6, 0x62770 ;  /* 0x0006277000067802 */ /* 0x000fc60000000f00 */
[----:B-1---5:R-:W-:Y:S05]  /*62760*/  CALL.REL.NOINC `($_ZN7cutlass13device_kernelIN5flash19enable_sm80_to_sm89INS1_16FlashAttnBwdSm80INS1_25CollectiveMainloopBwdSm80ILi2ELi2EN4cute5tupleIJNS5_1CILi128EEES8_NS7_ILi64EEEEEENS_10bfloat16_tEfNS_4arch4Sm80ELb0ELb0ELb1ELb1ELb1ELb0ELb0ELb0ELi2ELi4ELi4ELi4ELb0EEENS1_21CollectiveEpilogueBwdISA_SB_SD_Li256ELb1ELb0ELi2EEENS1_19SingleTileSchedulerILb1ELb0ELb0ELi128EEEEEEEEEvNT_6ParamsE$_ZN4cute3eso3ESOILb1ELb0EJNS_6LayoutINS_5tupleIJNS3_IJNS3_IJNS3_IJNS_1CILi4EEENS4_ILi2EEEEEENS4_ILi1EEEEEES8_EEENS3_IJNS3_IJNS3_IJS8_S8_EEES8_EEES6_EEEEEENS3_IJNS3_IJNS3_IJNS3_IJS8_NS4_ILi32EEEEEENS4_ILi0EEEEEESH_EEENS3_IJNS3_IJNS3_IJSH_SH_EEESH_EEENS4_ILi64EEEEEEEEEEENS_10ViewEngineIPN7cutlass10bfloat16_tEEEEEC2ERKSP_RKSU_) ;  /* 0xfffa79c000007944 */ /* 0x022fea0003c3ffff */
[----:B------:R2:W5:Y:S01]  /*62770*/  LDL.64 R10, [R1+0x1410] ;  /* 0x00141000010a7983 */ /* 0x0005620000100a00 */
[----:B-1----:R-:W-:Y:S02]  /*62780*/  MOV R3, R8 ;  /* 0x0000000800037202 */ /* 0x002fe40000000f00 */
[----:B------:R-:W-:Y:S02]  /*62790*/  MOV R4, 0x627b0 ;  /* 0x000627b000047802 */ /* 0x000fe40000000f00 */
[----:B--2--5:R-:W-:Y:S05]  /*627a0*/  CALL.REL.NOINC `($_ZN7cutlass13device_kernelIN5flash19enable_sm80_to_sm89INS1_16FlashAttnBwdSm80INS1_25CollectiveMainloopBwdSm80ILi2ELi2EN4cute5tupleIJNS5_1CILi128EEES8_NS7_ILi64EEEEEENS_10bfloat16_tEfNS_4arch4Sm80ELb0ELb0ELb1ELb1ELb1ELb0ELb0ELb0ELi2ELi4ELi4ELi4ELb0EEENS1_21CollectiveEpilogueBwdISA_SB_SD_Li256ELb1ELb0ELi2EEENS1_19SingleTileSchedulerILb1ELb0ELb0ELi128EEEEEEEEEvNT_6ParamsE$_ZN4cute5tupleIJNS0_IJNS_1CILi2EEEEEENS0_IJiEEEEEC2ERKS3_RKS4_) ;  /* 0xfffa977000007944 */ /* 0x024fea0003c3ffff */
[----:B------:R-:W2:Y:S01]  /*627b0*/  LDL R4, [R1+0x1410] ;  /* 0x0014100001047983 */ /* 0x000ea20000100800 */
[----:B-1----:R-:W-:-:S02]  /*627c0*/  MOV R2, R58 ;  /* 0x0000003a00027202 */ /* 0x002fc40000000f00 */
[----:B------:R-:W-:Y:S01]  /*627d0*/  MOV R12, 0x62800 ;  /* 0x00062800000c7802 */ /* 0x000fe20000000f00 */
[----:B--2---:R1:W-:Y:S04]  /*627e0*/  STL [R1+0x1448], R4 ;  /* 0x0014480401007387 */ /* 0x0043e80000100800 */
[----:B-1----:R-:W-:Y:S05]  /*627f0*/  CALL.REL.NOINC `($_ZN7cutlass13device_kernelIN5flash19enable_sm80_to_sm89INS1_16FlashAttnBwdSm80INS1_25CollectiveMainloopBwdSm80ILi2ELi2EN4cute5tupleIJNS5_1CILi128EEES8_NS7_ILi64EEEEEENS_10bfloat16_tEfNS_4arch4Sm80ELb0ELb0ELb1ELb1ELb1ELb0ELb0ELb0ELi2ELi4ELi4ELi4ELb0EEENS1_21CollectiveEpilogueBwdISA_SB_SD_Li256ELb1ELb0ELi2EEENS1_19SingleTileSchedulerILb1ELb0ELb0ELi128EEEEEEEEEvNT_6ParamsE$_ZZN4cute14logical_divideINS_5tupleIJNS1_IJNS_1CILi8EEENS2_ILi1EEEEEENS1_IJNS2_ILi2EEEEEEEEENS1_IJNS1_IJS4_NS2_ILi0EEEEEENS1_IJiEEEEEENS1_IJS5_NS_6LayoutIS4_S9_EEEEEEEDaRKNSD_IT_T0_EERKT1_ENKUlRKT_RKT0_E_clINSD_IS7_SB_EESE_EEDaSQ_ST_) ;  /* 0xfffaad6000007944 */ /* 0x002fea0003c3ffff */
[----:B------:R-:W-:Y:S02]  /*62800*/  MOV R4, 0x62820 ;  /* 0x0006282000047802 */ /* 0x000fe40000000f00 */
[----:B-1---5:R-:W-:Y:S05]  /*62810*/  CALL.REL.NOINC `($_ZN7cutlass13device_kernelIN5flash19enable_sm80_to_sm89INS1_16FlashAttnBwdSm80INS1_25CollectiveMainloopBwdSm80ILi2ELi2EN4cute5tupleIJNS5_1CILi128EEES8_NS7_ILi64EEEEEENS_10bfloat16_tEfNS_4arch4Sm80ELb0ELb0ELb1ELb1ELb1ELb0ELb0ELb0ELi2ELi4ELi4ELi4ELb0EEENS1_21CollectiveEpilogueBwdISA_SB_SD_Li256ELb1ELb0ELi2EEENS1_19SingleTileSchedulerILb1ELb0ELb0ELi128EEEEEEEEEvNT_6ParamsE$_ZN4cute3eso3ESOILb1ELb0EJNS_5tupleIJNS2_IJNS_1CILi1EEENS3_ILi0EEEEEENS2_IJS5_S5_EEEEEENS2_IJS5_iEEEEEC2ERKS8_RKS9_) ;  /* 0xfffa6e9000007944 */ /* 0x022fea0003c3ffff */
[----:B-1----:R1:W5:Y:S01]  /*62820*/  LDL R3, [R1+0x1410] ;  /* 0x0014100001037983 */ /* 0x0023620000100800 */
[----:B------:R-:W-:-:S03]  /*62830*/  MOV R4, 0x62850 ;  /* 0x0006285000047802 */ /* 0x000fc60000000f00 */
[----:B-1---5:R-:W-:Y:S05]  /*62840*/  CALL.REL.NOINC `($_ZN7cutlass13device_kernelIN5flash19enable_sm80_to_sm89INS1_16FlashAttnBwdSm80INS1_25CollectiveMainloopBwdSm80ILi2ELi2EN4cute5tupleIJNS5_1CILi128EEES8_NS7_ILi64EEEEEENS_10bfloat16_tEfNS_4arch4Sm80ELb0ELb0ELb1ELb1ELb1ELb0ELb0ELb0ELi2ELi4ELi4ELi4ELb0EEENS1_21CollectiveEpilogueBwdISA_SB_SD_Li256ELb1ELb0ELi2EEENS1_19SingleTileSchedulerILb1ELb0ELb0ELi128EEEEEEEEEvNT_6ParamsE$_ZN4cute5tupleIJNS0_IJNS0_IJNS0_IJNS_1CILi8EEENS1_ILi1EEEEEENS0_IJS3_S3_EEEEEENS0_IJS3_NS1_ILi2EEEEEEEEENS0_IJNS0_IJNS0_IJS3_NS1_ILi0EEEEEENS0_IJSA_SA_EEEEEENS0_IJSA_iEEEEEEEEC2ERKS9_RKSF_) ;  /* 0xfffa922000007944 */ /* 0x022fea0003c3ffff */
[----:B-1----:R1:W5:Y:S01]  /*62850*/  LDL R3, [R1+0x1410] ;  /* 0x0014100001037983 */ /* 0x0023620000100800 */
[----:B------:R-:W-:-:S03]  /*62860*/  MOV R4, 0x62880 ;  /* 0x0006288000047802 */ /* 0x000fc60000000f00 */
[----:B-1---5:R-:W-:Y:S05]  /*62870*/  CALL.REL.NOINC `($_ZN7cutlass13device_kernelIN5flash19enable_sm80_to_sm89INS1_16FlashAttnBwdSm80INS1_25CollectiveMainloopBwdSm80ILi2ELi2EN4cute5tupleIJNS5_1CILi128EEES8_NS7_ILi64EEEEEENS_10bfloat16_tEfNS_4arch4Sm80ELb0ELb0ELb1ELb1ELb1ELb0ELb0ELb0ELi2ELi4ELi4ELi4ELb0EEENS1_21CollectiveEpilogueBwdISA_SB_SD_Li256ELb1ELb0ELi2EEENS1_19SingleTileSchedulerILb1ELb0ELb0ELi128EEEEEEEEEvNT_6ParamsE$_ZN4cute3eso3ESOILb1ELb0EJNS_5tupleIJNS2_IJNS_1CILi1EEENS3_ILi0EEEEEENS2_IJS5_S5_EEEEEENS2_IJS5_iEEEEEC2ERKS8_RKS9_) ;  /* 0xfffa6e3000007944 */ /* 0x022fea0003c3ffff */
[----:B-1----:R1:W5:Y:S01]  /*62880*/  LDL R3, [R1+0x1410] ;  /* 0x0014100001037983 */ /* 0x0023620000100800 */
[----:B------:R-:W-:-:S03]  /*62890*/  MOV R4, 0x628b0 ;  /* 0x000628b000047802 */ /* 0x000fc60000000f00 */
[----:B-1---5:R-:W-:Y:S05]  /*628a0*/  CALL.REL.NOINC `($_ZN7cutlass13device_kernelIN5flash19enable_sm80_to_sm89INS1_16FlashAttnBwdSm80INS1_25CollectiveMainloopBwdSm80ILi2ELi2EN4cute5tupleIJNS5_1CILi128EEES8_NS7_ILi64EEEEEENS_10bfloat16_tEfNS_4arch4Sm80ELb0ELb0ELb1ELb1ELb1ELb0ELb0ELb0ELi2ELi4ELi4ELi4ELb0EEENS1_21CollectiveEpilogueBwdISA_SB_SD_Li256ELb1ELb0ELi2EEENS1_19SingleTileSchedulerILb1ELb0ELb0ELi128EEEEEEEEEvNT_6ParamsE$_ZN4cute3eso3ESOILb1ELb0EJNS_5tupleIJNS_1CILi0EEES4_EEEiEEC2ERKS5_RKi) ;  /* 0xfffa71f000007944 */ /* 0x022fea0003c3ffff */
[----:B-1----:R1:W5:Y:S01]  /*628b0*/  LDL R3, [R1+0x1410] ;  /* 0x0014100001037983 */ /* 0x0023620000100800 */
[----:B------:R-:W-:-:S03]  /*628c0*/  MOV R4, 0x628e0 ;  /* 0x000628e000047802 */ /* 0x000fc60000000f00 */
[----:B-1---5:R-:W-:Y:S05]  /*628d0*/  CALL.REL.NOINC `($_ZN7cutlass13device_kernelIN5flash19enable_sm80_to_sm89INS1_16FlashAttnBwdSm80INS1_25CollectiveMainloopBwdSm80ILi2ELi2EN4cute5tupleIJNS5_1CILi128EEES8_NS7_ILi64EEEEEENS_10bfloat16_tEfNS_4arch4Sm80ELb0ELb0ELb1ELb1ELb1ELb0ELb0ELb0ELi2ELi4ELi4ELi4ELb0EEENS1_21CollectiveEpilogueBwdISA_SB_SD_Li256ELb1ELb0ELi2EEENS1_19SingleTileSchedulerILb1ELb0ELb0ELi128EEEEEEEEEvNT_6ParamsE$_ZN4cute3eso3ESOILb1ELb0EJNS_5tupleIJNS2_IJNS_1CILi1EEENS3_ILi0EEEEEES5_EEENS2_IJNS2_IJS5_S5_EEEiEEEEEC2ERKS7_RKS9_) ;  /* 0xfffa6e1000007944 */ /* 0x022fea0003c3ffff */
[----:B-1----:R1:W5:Y:S01]  /*628e0*/  LDL R3, [R1+0x1410] ;  /* 0x0014100001037983 */ /* 0x0023620000100800 */
[----:B------:R-:W-:-:S03]  /*628f0*/  MOV R4, 0x62910 ;  /* 0x0006291000047802 */ /* 0x000fc60000000f00 */
[----:B-1---5:R-:W-:Y:S05]  /*62900*/  CALL.REL.NOINC `($_ZN7cutlass13device_kernelIN5flash19enable_sm80_to_sm89INS1_16FlashAttnBwdSm80INS1_25CollectiveMainloopBwdSm80ILi2ELi2EN4cute5tupleIJNS5_1CILi128EEES8_NS7_ILi64EEEEEENS_10bfloat16_tEfNS_4arch4Sm80ELb0ELb0ELb1ELb1ELb1ELb0ELb0ELb0ELi2ELi4ELi4ELi4ELb0EEENS1_21CollectiveEpilogueBwdISA_SB_SD_Li256ELb1ELb0ELi2EEENS1_19SingleTileSchedulerILb1ELb0ELb0ELi128EEEEEEEEEvNT_6ParamsE$_ZN4cute5tupleIJNS0_IJNS0_IJNS0_IJNS_1CILi8EEENS1_ILi1EEEEEES3_EEENS0_IJNS0_IJS3_S3_EEENS1_ILi2EEEEEEEEENS0_IJNS0_IJNS0_IJS3_NS1_ILi0EEEEEESA_EEENS0_IJNS0_IJSA_SA_EEEiEEEEEEEEC2ERKS9_RKSF_) ;  /* 0xfffa91a000007944 */ /* 0x022fea0003c3ffff */
[----:B------:R2:W5:Y:S01]  /*62910*/  LDL R6, [R1+0x1410] ;  /* 0x0014100001067983 */ /* 0x0005620000100800 */
[----:B------:R-:W-:-:S03]  /*62920*/  MOV R4, 0x62950 ;  /* 0x0006295000047802 */ /* 0x000fc60000000f00 */
[----:B------:R2:W-:Y:S04]  /*62930*/  STL.64 [R1+0x1448], R14 ;  /* 0x0014480e01007387 */ /* 0x0005e80000100a00 */
[----:B-12--5:R-:W-:Y:S05]  /*62940*/  CALL.REL.NOINC `($_ZN7cutlass13device_kernelIN5flash19enable_sm80_to_sm89INS1_16FlashAttnBwdSm80INS1_25CollectiveMainloopBwdSm80ILi2ELi2EN4cute5tupleIJNS5_1CILi128EEES8_NS7_ILi64EEEEEENS_10bfloat16_tEfNS_4arch4Sm80ELb0ELb0ELb1ELb1ELb1ELb0ELb0ELb0ELi2ELi4ELi4ELi4ELb0EEENS1_21CollectiveEpilogueBwdISA_SB_SD_Li256ELb1ELb0ELi2EEENS1_19SingleTileSchedulerILb1ELb0ELb0ELi128EEEEEEEEEvNT_6ParamsE$_ZN4cute3eso3ESOILb0ELb0EJNS_6LayoutINS_5tupleIJNS3_IJNS3_IJNS_1CILi8EEENS4_ILi1EEEEEES6_EEENS3_IJNS3_IJS6_S6_EEENS4_ILi2EEEEEEEEENS3_IJNS3_IJNS3_IJS6_NS4_ILi0EEEEEESD_EEENS3_IJNS3_IJSD_SD_EEEiEEEEEEEENS_10ViewEngineINS_8smem_ptrIPN7cutlass10bfloat16_tEEEEEEEC2ERKSJ_RKSQ_) ;  /* 0xfffa4a3000007944 */ /* 0x026fea0003c3ffff */
[----:B-1----:R1:W5:Y:S04]  /*62950*/  LDL R8, [R1+0x1410] ;  /* 0x0014100001087983 */ /* 0x0023680000100800 */
[----:B------:R1:W5:Y:S01]  /*62960*/  LDL.64 R4, [R1+0x1418] ;  /* 0x0014180001047983 */ /* 0x0003620000100a00 */
[----:B------:R-:W-:-:S03]  /*62970*/  MOV R6, 0x62990 ;  /* 0x0006299000067802 */ /* 0x000fc60000000f00 */
[----:B-1---5:R-:W-:Y:S05]  /*62980*/  CALL.REL.NOINC `($_ZN7cutlass13device_kernelIN5flash19enable_sm80_to_sm89INS1_16FlashAttnBwdSm80INS1_25CollectiveMainloopBwdSm80ILi2ELi2EN4cute5tupleIJNS5_1CILi128EEES8_NS7_ILi64EEEEEENS_10bfloat16_tEfNS_4arch4Sm80ELb0ELb0ELb1ELb1ELb1ELb0ELb0ELb0ELi2ELi4ELi4ELi4ELb0EEENS1_21CollectiveEpilogueBwdISA_SB_SD_Li256ELb1ELb0ELi2EEENS1_19SingleTileSchedulerILb1ELb0ELb0ELi128EEEEEEEEEvNT_6ParamsE$_ZN4cute3eso3ESOILb1ELb0EJNS_6LayoutINS_5tupleIJNS3_IJNS3_IJNS_1CILi4EEENS4_ILi2EEEEEENS4_ILi1EEEEEES6_EEENS3_IJNS3_IJNS3_IJS8_NS4_ILi32EEEEEENS4_ILi0EEEEEENS4_ILi64EEEEEEEENS_10ViewEngineIPN7cutlass10bfloat16_tEEEEEC2ERKSH_RKSM_) ;  /* 0xfffa78f000007944 */ /* 0x022fea0003c3ffff */
[----:B------:R2:W5:Y:S01]  /*62990*/  LDL.64 R16, [R1+0x1410] ;  /* 0x0014100001107983 */ /* 0x0005620000100a00 */
[----:B------:R-:W-:Y:S02]  /*629a0*/  MOV R3, R8 ;  /* 0x0000000800037202 */ /* 0x000fe40000000f00 */
[----:B------:R-:W-:Y:S02]  /*629b0*/  MOV R6, 0x629d0 ;  /* 0x000629d000067802 */ /* 0x000fe40000000f00 */
[----:B-12--5:R-:W-:Y:S05]  /*629c0*/  CALL.REL.NOINC `($_ZN7cutlass13device_kernelIN5flash19enable_sm80_to_sm89INS1_16FlashAttnBwdSm80INS1_25CollectiveMainloopBwdSm80ILi2ELi2EN4cute5tupleIJNS5_1CILi128EEES8_NS7_ILi64EEEEEENS_10bfloat16_tEfNS_4arch4Sm80ELb0ELb0ELb1ELb1ELb1ELb0ELb0ELb0ELi2ELi4ELi4ELi4ELb0EEENS1_21CollectiveEpilogueBwdISA_SB_SD_Li256ELb1ELb0ELi2EEENS1_19SingleTileSchedulerILb1ELb0ELb0ELi128EEEEEEEEEvNT_6ParamsE$_ZZN4cute5sliceINS_5tupleIJNS1_IJNS_10UnderscoreENS_1CILi0EEEEEENS1_IJS4_S2_EEEEEENS1_IJNS1_IJNS1_IJNS3_ILi1EEES4_EEES4_EEENS1_IJNS1_IJS4_S4_EEEiEEEEEEEEDaRKT_RKT0_ENKUlRKT_RKT0_E_clIS6_SC_EEDaSM_SP_) ;  /* 0xfffab29000007944 */ /* 0x026fea0003c3ffff */
[----:B------:R-:W-:Y:S02]  /*629d0*/  MOV R8, 0x629f0 ;  /* 0x000629f000087802 */ /* 0x000fe40000000f00 */
[----:B-1----:R-:W-:Y:S05]  /*629e0*/  CALL.REL.NOINC `($_ZN7cutlass13device_kernelIN5flash19enable_sm80_to_sm89INS1_16FlashAttnBwdSm80INS1_25CollectiveMainloopBwdSm80ILi2ELi2EN4cute5tupleIJNS5_1CILi128EEES8_NS7_ILi64EEEEEENS_10bfloat16_tEfNS_4arch4Sm80ELb0ELb0ELb1ELb1ELb1ELb0ELb0ELb0ELi2ELi4ELi4ELi4ELb0EEENS1_21CollectiveEpilogueBwdISA_SB_SD_Li256ELb1ELb0ELi2EEENS1_19SingleTileSchedulerILb1ELb0ELb0ELi128EEEEEEEEEvNT_6ParamsE$_ZZN4cute12filter_tupleINS_5tupleIJNS1_IJNS_10UnderscoreENS_1CILi0EEEEEENS1_IJS4_S2_EEEEEENS1_IJNS1_IJNS1_IJNS3_ILi1EEES4_EEES4_EEENS1_IJNS1_IJS4_S4_EEEiEEEEEEZNS_5sliceIS7_SD_EEDaRKT_RKT0_EUlRKT_RKT0_E_EEDaSH_SK_OT1_ENKUlDpSN_E_clIJNS1_IJS9_EEENS1_IJiEEEEEEDaSU_) ;  /* 0xfffa9c5000007944 */ /* 0x002fea0003c3ffff */
[----:B------:R-:W-:Y:S02]  /*629f0*/  MOV R6, 0x62a10 ;  /* 0x00062a1000067802 */ /* 0x000fe40000000f00 */
[----:B-1---5:R-:W-:Y:S05]  /*62a00*/  CALL.REL.NOINC `($_ZN7cutlass13device_kernelIN5flash19enable_sm80_to_sm89INS1_16FlashAttnBwdSm80INS1_25CollectiveMainloopBwdSm80ILi2ELi2EN4cute5tupleIJNS5_1CILi128EEES8_NS7_ILi64EEEEEENS_10bfloat16_tEfNS_4arch4Sm80ELb0ELb0ELb1ELb1ELb1ELb0ELb0ELb0ELi2ELi4ELi4ELi4ELb0EEENS1_21CollectiveEpilogueBwdISA_SB_SD_Li256ELb1ELb0ELi2EEENS1_19SingleTileSchedulerILb1ELb0ELb0ELi128EEEEEEEEEvNT_6ParamsE$_ZN4cute5tupleIJNS0_IJNS0_IJNS_1CILi8EEENS1_ILi1EEEEEENS1_ILi2EEEEEENS0_IJNS0_IJS3_NS1_ILi0EEEEEEiEEEEEC2ERKS6_RKS9_) ;  /* 0xfffa92d000007944 */ /* 0x022fea0003c3ffff */
[----:B-1----:R1:W5:Y:S01]  /*62a10*/  LDL R3, [R1+0x1410] ;  /* 0x0014100001037983 */ /* 0x0023620000100800 */
[----:B------:R-:W-:-:S03]  /*62a20*/  MOV R6, 0x62a40 ;  /* 0x00062a4000067802 */ /* 0x000fc60000000f00 */
        /* <DEDUP_REMOVED lines=8> */
[----:B------:R-:W-:-:S02]  /*62ab0*/  MOV R6, R7 ;  /* 0x0000000700067202 */ /* 0x000fc40000000f00 */
[----:B------:R-:W-:Y:S01]  /*62ac0*/  MOV R4, 0x62af0 ;  /* 0x00062af000047802 */ /* 0x000fe20000000f00 */
[----:B--2---:R1:W-:Y:S04]  /*62ad0*/  STL.64 [R1+0x1448], R2 ;  /* 0x0014480201007387 */ /* 0x0043e80000100a00 */
[----:B-1----:R-:W-:Y:S05]  /*62ae0*/  CALL.REL.NOINC `($_ZN7cutlass13device_kernelIN5flash19enable_sm80_to_sm89INS1_16FlashAttnBwdSm80INS1_25CollectiveMainloopBwdSm80ILi2ELi2EN4cute5tupleIJNS5_1CILi128EEES8_NS7_ILi64EEEEEENS_10bfloat16_tEfNS_4arch4Sm80ELb0ELb0ELb1ELb1ELb1ELb0ELb0ELb0ELi2ELi4ELi4ELi4ELb0EEENS1_21CollectiveEpilogueBwdISA_SB_SD_Li256ELb1ELb0ELi2EEENS1_19SingleTileSchedulerILb1ELb0ELb0ELi128EEEEEEEEEvNT_6ParamsE$_ZN4cute3eso3ESOILb0ELb0EJNS_6LayoutINS_5tupleIJNS3_IJNS_1CILi8EEENS4_ILi1EEEEEENS4_ILi2EEEEEENS3_IJNS3_IJS6_NS4_ILi0EEEEEEiEEEEENS_10ViewEngineINS_8smem_ptrIPN7cutlass10bfloat16_tEEEEEEEC2ERKSD_RKSK_) ;  /* 0xfffa4ea000007944 */ /* 0x002fea0003c3ffff */
[----:B------:R2:W5:Y:S04]  /*62af0*/  LDL R14, [R1+0x1410] ;  /* 0x00141000010e7983 */ /* 0x0005680000100800 */
[----:B------:R2:W5:Y:S01]  /*62b00*/  LDL.64 R78, [R1+0x1418] ;  /* 0x00141800014e7983 */ /* 0x0005620000100a00 */
[----:B------:R-:W-:Y:S01]  /*62b10*/  IMAD.MOV.U32 R2, RZ, RZ, R66 ;  /* 0x000000ffff027224 */ /* 0x000fe200078e0042 */
[----:B-1----:R-:W-:Y:S02]  /*62b20*/  MOV R3, RZ ;  /* 0x000000ff00037202 */ /* 0x002fe40000000f00 */
[----:B------:R-:W-:Y:S02]  /*62b30*/  MOV R10, 0x62b50 ;  /* 0x00062b50000a7802 */ /* 0x000fe40000000f00 */
[----:B--2--5:R-:W-:Y:S05]  /*62b40*/  CALL.REL.NOINC `($_ZN7cutlass13device_kernelIN5flash19enable_sm80_to_sm89INS1_16FlashAttnBwdSm80INS1_25CollectiveMainloopBwdSm80ILi2ELi2EN4cute5tupleIJNS5_1CILi128EEES8_NS7_ILi64EEEEEENS_10bfloat16_tEfNS_4arch4Sm80ELb0ELb0ELb1ELb1ELb1ELb0ELb0ELb0ELi2ELi4ELi4ELi4ELb0EEENS1_21CollectiveEpilogueBwdISA_SB_SD_Li256ELb1ELb0ELi2EEENS1_19SingleTileSchedulerILb1ELb0ELb0ELi128EEEEEEEEEvNT_6ParamsE$_ZN4cute3eso3ESOILb1ELb0EJNS_10UnderscoreEiEEC2ERKS2_RKi) ;  /* 0xfffa5d8000007944 */ /* 0x024fea0003c3ffff */
        /* <DEDUP_REMOVED lines=16> */
[----:B------:R-:W-:-:S02]  /*62c50*/  MOV R3, RZ ;  /* 0x000000ff00037202 */ /* 0x000fc40000000f00 */
[----:B------:R-:W-:Y:S02]  /*62c60*/  MOV R10, 0x62c80 ;  /* 0x00062c80000a7802 */ /* 0x000fe40000000f00 */
[----:B--2--5:R-:W-:Y:S05]  /*62c70*/  CALL.REL.NOINC `($_ZN7cutlass13device_kernelIN5flash19enable_sm80_to_sm89INS1_16FlashAttnBwdSm80INS1_25CollectiveMainloopBwdSm80ILi2ELi2EN4cute5tupleIJNS5_1CILi128EEES8_NS7_ILi64EEEEEENS_10bfloat16_tEfNS_4arch4Sm80ELb0ELb0ELb1ELb1ELb1ELb0ELb0ELb0ELi2ELi4ELi4ELi4ELb0EEENS1_21CollectiveEpilogueBwdISA_SB_SD_Li256ELb1ELb0ELi2EEENS1_19SingleTileSchedulerILb1ELb0ELb0ELi128EEEEEEEEEvNT_6ParamsE$_ZN4cute3eso3ESOILb1ELb0EJNS_10UnderscoreEiEEC2ERKS2_RKi) ;  /* 0xfffa5c5000007944 */ /* 0x024fea0003c3ffff */
[----:B-1----:R-:W2:Y:S01]  /*62c80*/  LDL R3, [R1+0x1410] ;  /* 0x0014100001037983 */ /* 0x002ea20000100800 */
[----:B------:R-:W-:Y:S02]  /*62c90*/  MOV R6, 0x62cc0 ;  /* 0x00062cc000067802 */ /* 0x000fe40000000f00 */
[----:B--2---:R-:W-:Y:S02]  /*62ca0*/  SHF.L.U32 R3, R3, 0x6, RZ ;  /* 0x0000000603037819 */ /* 0x004fe400000006ff */
[----:B------:R-:W-:Y:S05]  /*62cb0*/  CALL.REL.NOINC `($_ZN7cutlass13device_kernelIN5flash19enable_sm80_to_sm89INS1_16FlashAttnBwdSm80INS1_25CollectiveMainloopBwdSm80ILi2ELi2EN4cute5tupleIJNS5_1CILi128EEES8_NS7_ILi64EEEEEENS_10bfloat16_tEfNS_4arch4Sm80ELb0ELb0ELb1ELb1ELb1ELb0ELb0ELb0ELi2ELi4ELi4ELi4ELb0EEENS1_21CollectiveEpilogueBwdISA_SB_SD_Li256ELb1ELb0ELi2EEENS1_19SingleTileSchedulerILb1ELb0ELb0ELi128EEEEEEEEEvNT_6ParamsE$_ZN4cute3eso3ESOILb1ELb0EJNS_6LayoutINS_5tupleIJNS3_IJNS3_IJNS_1CILi4EEENS4_ILi2EEEEEENS4_ILi1EEEEEEEEENS3_IJNS3_IJNS3_IJS8_NS4_ILi32EEEEEENS4_ILi0EEEEEEEEEEEiEEC2ERKSG_RKi) ;  /* 0xfffa754000007944 */ /* 0x000fea0003c3ffff */
[----:B-1----:R-:W2:Y:S01]  /*62cc0*/  LDL R3, [R1+0x1410] ;  /* 0x0014100001037983 */ /* 0x002ea20000100800 */
        /* <DEDUP_REMOVED lines=20> */
[----:B--2--5:R-:W-:Y:S05]  /*62e10*/  CALL.REL.NOINC `($_ZN7cutlass13device_kernelIN5flash19enable_sm80_to_sm89INS1_16FlashAttnBwdSm80INS1_25CollectiveMainloopBwdSm80ILi2ELi2EN4cute5tupleIJNS5_1CILi128EEES8_NS7_ILi64EEEEEENS_10bfloat16_tEfNS_4arch4Sm80ELb0ELb0ELb1ELb1ELb1ELb0ELb0ELb0ELi2ELi4ELi4ELi4ELb0EEENS1_21CollectiveEpilogueBwdISA_SB_SD_Li256ELb1ELb0ELi2EEENS1_19SingleTileSchedulerILb1ELb0ELb0ELi128EEEEEEEEEvNT_6ParamsE$_ZN4cute3eso3ESOILb1ELb0EJNS_6LayoutINS_5tupleIJNS3_IJNS3_IJNS_1CILi2EEES5_EEENS4_ILi1EEEEEEEEENS3_IJNS3_IJNS3_IJS7_NS4_ILi16EEEEEENS4_ILi0EEEEEEEEEEENS_10ViewEngineIPjEEEEC2ERKSF_RKSI_) ;  /* 0xfffa735000007944 */ /* 0x024fea0003c3ffff */
[----:B------:R2:W5:Y:S01]  /*62e20*/  LDL.64 R8, [R1+0x1410] ;  /* 0x0014100001087983 */ /* 0x0005620000100a00 */
[----:B------:R-:W-:-:S02]  /*62e30*/  MOV R4, R6 ;  /* 0x0000000600047202 */ /* 0x000fc40000000f00 */
[----:B-1----:R-:W-:Y:S02]  /*62e40*/  MOV R2, 0x62e60 ;  /* 0x00062e6000027802 */ /* 0x002fe40000000f00 */
[----:B--2--5:R-:W-:Y:S05]  /*62e50*/  CALL.REL.NOINC `($_ZN7cutlass13device_kernelIN5flash19enable_sm80_to_sm89INS1_16FlashAttnBwdSm80INS1_25CollectiveMainloopBwdSm80ILi2ELi2EN4cute5tupleIJNS5_1CILi128EEES8_NS7_ILi64EEEEEENS_10bfloat16_tEfNS_4arch4Sm80ELb0ELb0ELb1ELb1ELb1ELb0ELb0ELb0ELi2ELi4ELi4ELi4ELb0EEENS1_21CollectiveEpilogueBwdISA_SB_SD_Li256ELb1ELb0ELi2EEENS1_19SingleTileSchedulerILb1ELb0ELb0ELi128EEEEEEEEEvNT_6ParamsE$_ZN73_INTERNAL_24fd9406_37_flash_bwd_hdim64_bf16_softcap_sm80_cu_3fbc093a_291824__cvta_generic_to_sharedEPKv) ;  /* 0xfffa975000007944 */ /* 0x024fea0003c3ffff */
        /* <DEDUP_REMOVED lines=58> */
[----:B------:R-:W1:Y:S04]  /*63200*/  LDSM.16.MT88.4 R4, [R4] ;  /* 0x000000000404783b */ /* 0x000e680000004200 */
[----:B-1----:R1:W-:Y:S04]  /*63210*/  ST.E [R8.64], R4 ;  /* 0x0000000408007985 */ /* 0x0023e8000c101904 */
[----:B------:R1:W-:Y:S04]  /*63220*/  ST.E [R8.64+0x4], R5 ;  /* 0x0000040508007985 */ /* 0x0003e8000c101904 */
[----:B------:R1:W-:Y:S04]  /*63230*/  ST.E [R8.64+0x40], R6 ;  /* 0x0000400608007985 */ /* 0x0003e8000c101904 */
[----:B------:R1:W-:Y:S02]  /*63240*/  ST.E [R8.64+0x44], R7 ;  /* 0x0000440708007985 */ /* 0x0003e4000c101904 */
.L_x_1337:
[----:B------:R-:W-:-:S13]  /*63250*/  ISETP.NE.AND P0, PT, R65, 0x7, PT ;  /* 0x000000074100780c */ /* 0x000fda0003f05270 */
[----:B-1----:R-:W-:Y:S05]  /*63260*/  @!P0 BRA `(.L_x_1334) ;  /* 0x00001b6000008947 */ /* 0x002fea0003800000 */
[----:B------:R-:W-:Y:S01]  /*63270*/  IADD3 R14, R65, 0x1, RZ ;  /* 0x00000001410e7810 */ /* 0x000fe20007ffe0ff */
[----:B------:R-:W-:Y:S01]  /*63280*/  IMAD.MOV.U32 R2, RZ, RZ, R66 ;  /* 0x000000ffff027224 */ /* 0x000fe200078e0042 */
[----:B-1----:R-:W-:-:S03]  /*63290*/  MOV R8, 0x632c0 ;  /* 0x000632c000087802 */ /* 0x002fc60000000f00 */
[----:B------:R-:W-:Y:S02]  /*632a0*/  IMAD.MOV.U32 R3, RZ, RZ, R14 ;  /* 0x000000ffff037224 */ /* 0x000fe400078e000e */
[----:B------:R-:W-:Y:S05]  /*632b0*/  CALL.REL.NOINC `($_ZN7cutlass13device_kernelIN5flash19enable_sm80_to_sm89INS1_16FlashAttnBwdSm80INS1_25CollectiveMainloopBwdSm80ILi2ELi2EN4cute5tupleIJNS5_1CILi128EEES8_NS7_ILi64EEEEEENS_10bfloat16_tEfNS_4arch4Sm80ELb0ELb0ELb1ELb1ELb1ELb0ELb0ELb0ELi2ELi4ELi4ELi4ELb0EEENS1_21CollectiveEpilogueBwdISA_SB_SD_Li256ELb1ELb0ELi2EEENS1_19SingleTileSchedulerILb1ELb0ELb0ELi128EEEEEEEEEvNT_6ParamsE$_ZN4cute3eso3ESOILb1ELb0EJNS_10UnderscoreES2_iEEC2ERKS2_S5_RKi) ;  /* 0xfffa55d000007944 */ /* 0x000fea0003c3ffff */
        /* <DEDUP_REMOVED lines=16> */
[----:B------:R-:W-:Y:S05]  /*633c0*/  CALL.REL.NOINC `($_ZN7cutlass13device_kernelIN5flash19enable_sm80_to_sm89INS1_16FlashAttnBwdSm80INS1_25CollectiveMainloopBwdSm80ILi2ELi2EN4cute5tupleIJNS5_1CILi128EEES8_NS7_ILi64EEEEEENS_10bfloat16_tEfNS_4arch4Sm80ELb0ELb0ELb1ELb1ELb1ELb0ELb0ELb0ELi2ELi4ELi4ELi4ELb0EEENS1_21CollectiveEpilogueBwdISA_SB_SD_Li256ELb1ELb0ELi2EEENS1_19SingleTileSchedulerILb1ELb0ELb0ELi128EEEEEEEEEvNT_6ParamsE$_ZN4cute3eso3ESOILb1ELb0EJNS_6LayoutINS_5tupleIJNS3_IJNS_1CILi8EEENS4_ILi1EEEEEENS4_ILi2EEEEEENS3_IJNS3_IJS6_NS4_ILi0EEEEEENS4_ILi4096EEEEEEEEiEEC2ERKSE_RKi) ;  /* 0xfffa806000007944 */ /* 0x000fea0003c3ffff */
        /* <DEDUP_REMOVED lines=8> */
[----:B-1---5:R-:W-:Y:S05]  /*63450*/  CALL.REL.NOINC `($_ZN7cutlass13device_kernelIN5flash19enable_sm80_to_sm89INS1_16FlashAttnBwdSm80INS1_25CollectiveMainloopBwdSm80ILi2ELi2EN4cute5tupleIJNS5_1CILi128EEES8_NS7_ILi64EEEEEENS_10bfloat16_tEfNS_4arch4Sm80ELb0ELb0ELb1ELb1ELb1ELb0ELb0ELb0ELi2ELi4ELi4ELi4ELb0EEENS1_21CollectiveEpilogueBwdISA_SB_SD_Li256ELb1ELb0ELi2EEENS1_19SingleTileSchedulerILb1ELb0ELb0ELi128EEEEEEEEEvNT_6ParamsE$_ZN4cute3eso3ESOILb1ELb0EJNS_6LayoutINS_5tupleIJNS3_IJNS_1CILi8EEENS4_ILi1EEEEEENS4_ILi2EEEEEENS3_IJNS3_IJS6_NS4_ILi0EEEEEENS4_ILi4096EEEEEEEENS_10ViewEngineINS_8smem_ptrIPN7cutlass10bfloat16_tEEEEEEEC2ERKSE_RKSL_) ;  /* 0xfffa7f9000007944 */ /* 0x022fea0003c3ffff */
[----:B-1----:R1:W5:Y:S01]  /*63460*/  LDL.64 R4, [R1+0x1410] ;  /* 0x0014100001047983 */ /* 0x0023620000100a00 */
[----:B------:R-:W-:Y:S01]  /*63470*/  IMAD.MOV.U32 R2, RZ, RZ, R57 ;  /* 0x000000ffff027224 */ /* 0x000fe200078e0039 */
[----:B------:R-:W-:-:S02]  /*63480*/  MOV R3, R14 ;  /* 0x0000000e00037202 */ /* 0x000fc40000000f00 */
[----:B------:R-:W-:Y:S02]  /*63490*/  MOV R8, 0x634b0 ;  /* 0x000634b000087802 */ /* 0x000fe40000000f00 */
[----:B-1---5:R-:W-:Y:S05]  /*634a0*/  CALL.REL.NOINC `($_ZN7cutlass13device_kernelIN5flash19enable_sm80_to_sm89INS1_16FlashAttnBwdSm80INS1_25CollectiveMainloopBwdSm80ILi2ELi2EN4cute5tupleIJNS5_1CILi128EEES8_NS7_ILi64EEEEEENS_10bfloat16_tEfNS_4arch4Sm80ELb0ELb0ELb1ELb1ELb1ELb0ELb0ELb0ELi2ELi4ELi4ELi4ELb0EEENS1_21CollectiveEpilogueBwdISA_SB_SD_Li256ELb1ELb0ELi2EEENS1_19SingleTileSchedulerILb1ELb0ELb0ELi128EEEEEEEEEvNT_6ParamsE$_ZN4cute3eso3ESOILb1ELb0EJNS_10UnderscoreES2_iEEC2ERKS2_S5_RKi) ;  /* 0xfffa53e000007944 */ /* 0x022fea0003c3ffff */
        /* <DEDUP_REMOVED lines=9> */
[----:B------:R-:W-:Y:S05]  /*63540*/  CALL.REL.NOINC `($_ZN7cutlass13device_kernelIN5flash19enable_sm80_to_sm89INS1_16FlashAttnBwdSm80INS1_25CollectiveMainloopBwdSm80ILi2ELi2EN4cute5tupleIJNS5_1CILi128EEES8_NS7_ILi64EEEEEENS_10bfloat16_tEfNS_4arch4Sm80ELb0ELb0ELb1ELb1ELb1ELb0ELb0ELb0ELi2ELi4ELi4ELi4ELb0EEENS1_21CollectiveEpilogueBwdISA_SB_SD_Li256ELb1ELb0ELi2EEENS1_19SingleTileSchedulerILb1ELb0ELb0ELi128EEEEEEEEEvNT_6ParamsE$_ZN4cute3eso3ESOILb1ELb0EJNS_6LayoutINS_5tupleIJNS3_IJNS_1CILi8EEENS4_ILi1EEEEEENS4_ILi2EEEEEENS3_IJNS3_IJS6_NS4_ILi0EEEEEES5_EEEEEiEEC2ERKSD_RKi) ;  /* 0xfffa809000007944 */ /* 0x000fea0003c3ffff */
[----:B-1----:R-:W2:Y:S01]  /*63550*/  LDL R3, [R1+0x1380] ;  /* 0x0013800001037983 */ /* 0x002ea20000100800 */
[----:B------:R-:W-:Y:S01]  /*63560*/  MOV R8, 0x635a0 ;  /* 0x000635a000087802 */ /* 0x000fe20000000f00 */
[----:B--2---:R-:W-:-:S05]  /*63570*/  IMAD.WIDE R6, R3, 0x2, R72 ;  /* 0x0000000203067825 */ /* 0x004fca00078e0248 */
[----:B------:R-:W-:Y:S02]  /*63580*/  MOV R9, R7 ;  /* 0x0000000700097202 */ /* 0x000fe40000000f00 */
[----:B------:R-:W-:Y:S05]  /*63590*/  CALL.REL.NOINC `($_ZN7cutlass13device_kernelIN5flash19enable_sm80_to_sm89INS1_16FlashAttnBwdSm80INS1_25CollectiveMainloopBwdSm80ILi2ELi2EN4cute5tupleIJNS5_1CILi128EEES8_NS7_ILi64EEEEEENS_10bfloat16_tEfNS_4arch4Sm80ELb0ELb0ELb1ELb1ELb1ELb0ELb0ELb0ELi2ELi4ELi4ELi4ELb0EEENS1_21CollectiveEpilogueBwdISA_SB_SD_Li256ELb1ELb0ELi2EEENS1_19SingleTileSchedulerILb1ELb0ELb0ELi128EEEEEEEEEvNT_6ParamsE$_ZN4cute3eso3ESOILb1ELb0EJNS_6LayoutINS_5tupleIJNS3_IJNS_1CILi8EEENS4_ILi1EEEEEENS4_ILi2EEEEEENS3_IJNS3_IJS6_NS4_ILi0EEEEEES5_EEEEENS_10ViewEngineIPN7cutlass10bfloat16_tEEEEEC2ERKSD_RKSI_) ;  /* 0xfffa7fe000007944 */ /* 0x000fea0003c3ffff */
        /* <DEDUP_REMOVED lines=149> */
[----:B------:R2:W5:Y:S04]  /*63ef0*/  LDL R5, [R1+0x1380] ;  /* 0x0013800001057983 */ /* 0x0005680000100800 */
[----:B-1----:R2:W5:Y:S01]  /*63f00*/  LD.E R3, [R74.64] ;  /* 0x000000044a037980 */ /* 0x002562000c101900 */
[----:B------:R-:W-:-:S03]  /*63f10*/  MOV R4, 0x63f30 ;  /* 0x00063f3000047802 */ /* 0x000fc60000000f00 */
[----:B--2--5:R-:W-:Y:S05]  /*63f20*/  CALL.REL.NOINC `($_ZN7cutlass13device_kernelIN5flash19enable_sm80_to_sm89INS1_16FlashAttnBwdSm80INS1_25CollectiveMainloopBwdSm80ILi2ELi2EN4cute5tupleIJNS5_1CILi128EEES8_NS7_ILi64EEEEEENS_10bfloat16_tEfNS_4arch4Sm80ELb0ELb0ELb1ELb1ELb1ELb0ELb0ELb0ELi2ELi4ELi4ELi4ELb0EEENS1_21CollectiveEpilogueBwdISA_SB_SD_Li256ELb1ELb0ELi2EEENS1_19SingleTileSchedulerILb1ELb0ELb0ELi128EEEEEEEEEvNT_6ParamsE$_ZZN4cute5sliceINS_5tupleIJNS_10UnderscoreES2_iEEENS1_IJNS1_IJNS_1CILi1EEENS4_ILi0EEEEEEiNS4_ILi1024EEEEEEEEDaRKT_RKT0_ENKUlRKT_RKT0_E_clIS2_iEEDaSI_SL_) ;  /* 0xfffa9f7000007944 */ /* 0x024fea0003c3ffff */
[----:B------:R-:W-:Y:S02]  /*63f30*/  MOV R4, 0x63f50 ;  /* 0x00063f5000047802 */ /* 0x000fe40000000f00 */
[----:B-1---5:R-:W-:Y:S05]  /*63f40*/  CALL.REL.NOINC `($_ZN7cutlass13device_kernelIN5flash19enable_sm80_to_sm89INS1_16FlashAttnBwdSm80INS1_25CollectiveMainloopBwdSm80ILi2ELi2EN4cute5tupleIJNS5_1CILi128EEES8_NS7_ILi64EEEEEENS_10bfloat16_tEfNS_4arch4Sm80ELb0ELb0ELb1ELb1ELb1ELb0ELb0ELb0ELi2ELi4ELi4ELi4ELb0EEENS1_21CollectiveEpilogueBwdISA_SB_SD_Li256ELb1ELb0ELi2EEENS1_19SingleTileSchedulerILb1ELb0ELb0ELi128EEEEEEEEEvNT_6ParamsE$_ZZN4cute12filter_tupleINS_5tupleIJNS_10UnderscoreES2_iEEENS1_IJNS1_IJNS_1CILi1EEENS4_ILi0EEEEEEiNS4_ILi1024EEEEEEZNS_5sliceIS3_S9_EEDaRKT_RKT0_EUlRKT_RKT0_E_EEDaSD_SG_OT1_ENKUlDpSJ_E_clIJNS1_IJS7_EEENS1_IJiEEENS1_IJEEEEEEDaSQ_) ;  /* 0xfffa8bb000007944 */ /* 0x022fea0003c3ffff */
[----:B------:R-:W-:Y:S02]  /*63f50*/  MOV R6, 0x63f70 ;  /* 0x00063f7000067802 */ /* 0x000fe40000000f00 */
[----:B-1---5:R-:W-:Y:S05]  /*63f60*/  CALL.REL.NOINC `($_ZN7cutlass13device_kernelIN5flash19enable_sm80_to_sm89INS1_16FlashAttnBwdSm80INS1_25CollectiveMainloopBwdSm80ILi2ELi2EN4cute5tupleIJNS5_1CILi128EEES8_NS7_ILi64EEEEEENS_10bfloat16_tEfNS_4arch4Sm80ELb0ELb0ELb1ELb1ELb1ELb0ELb0ELb0ELi2ELi4ELi4ELi4ELb0EEENS1_21CollectiveEpilogueBwdISA_SB_SD_Li256ELb1ELb0ELi2EEENS1_19SingleTileSchedulerILb1ELb0ELb0ELi128EEEEEEEEEvNT_6ParamsE$_ZN4cute5tupleIJNS0_IJNS0_IJNS_1CILi8EEENS1_ILi1EEEEEENS1_ILi2EEEEEENS0_IJNS0_IJS3_NS1_ILi0EEEEEEiEEEEEC2ERKS6_RKS9_) ;  /* 0xfffa7d7000007944 */ /* 0x022fea0003c3ffff */
[----:B------:R2:W5:Y:S01]  /*63f70*/  LDL R6, [R1+0x1410] ;  /* 0x0014100001067983 */ /* 0x0005620000100800 */
[----:B------:R-:W-:Y:S01]  /*63f80*/  IMAD.SHL.U32 R8, R5, 0x400, RZ ;  /* 0x0000040005087824 */ /* 0x000fe200078e00ff */
[----:B-1----:R-:W-:-:S02]  /*63f90*/  MOV R2, R57 ;  /* 0x0000003900027202 */ /* 0x002fc40000000f00 */
[----:B------:R-:W-:Y:S02]  /*63fa0*/  MOV R4, 0x63fd0 ;  /* 0x00063fd000047802 */ /* 0x000fe40000000f00 */
[----:B------:R2:W-:Y:S04]  /*63fb0*/  STL [R1+0x1420], R8 ;  /* 0x0014200801007387 */ /* 0x0005e80000100800 */
[----:B--2--5:R-:W-:Y:S05]  /*63fc0*/  CALL.REL.NOINC `($_ZN7cutlass13device_kernelIN5flash19enable_sm80_to_sm89INS1_16FlashAttnBwdSm80INS1_25CollectiveMainloopBwdSm80ILi2ELi2EN4cute5tupleIJNS5_1CILi128EEES8_NS7_ILi64EEEEEENS_10bfloat16_tEfNS_4arch4Sm80ELb0ELb0ELb1ELb1ELb1ELb0ELb0ELb0ELi2ELi4ELi4ELi4ELb0EEENS1_21CollectiveEpilogueBwdISA_SB_SD_Li256ELb1ELb0ELi2EEENS1_19SingleTileSchedulerILb1ELb0ELb0ELi128EEEEEEEEEvNT_6ParamsE$_ZN4cute3eso3ESOILb0ELb0EJNS_6LayoutINS_5tupleIJNS3_IJNS_1CILi8EEENS4_ILi1EEEEEENS4_ILi2EEEEEENS3_IJNS3_IJS6_NS4_ILi0EEEEEEiEEEEEiEEC2ERKSD_RKi) ;  /* 0xfffa3a3000007944 */ /* 0x024fea0003c3ffff */
[----:B-1----:R-:W2:Y:S04]  /*63fd0*/  LD.E.64 R2, [R74.64+0x8] ;  /* 0x000008044a027980 */ /* 0x002ea8000c101b00 */
[----:B------:R-:W2:Y:S01]  /*63fe0*/  LDL.64 R4, [R1+0x1380] ;  /* 0x0013800001047983 */ /* 0x000ea20000100a00 */
        /* <DEDUP_REMOVED lines=8> */
[----:B-1----:R-:W-:Y:S05]  /*64070*/  CALL.REL.NOINC `($_ZN7cutlass13device_kernelIN5flash19enable_sm80_to_sm89INS1_16FlashAttnBwdSm80INS1_25CollectiveMainloopBwdSm80ILi2ELi2EN4cute5tupleIJNS5_1CILi128EEES8_NS7_ILi64EEEEEENS_10bfloat16_tEfNS_4arch4Sm80ELb0ELb0ELb1ELb1ELb1ELb0ELb0ELb0ELi2ELi4ELi4ELi4ELb0EEENS1_21CollectiveEpilogueBwdISA_SB_SD_Li256ELb1ELb0ELi2EEENS1_19SingleTileSchedulerILb1ELb0ELb0ELi128EEEEEEEEEvNT_6ParamsE$_ZN4cute3eso3ESOILb0ELb0EJNS_6LayoutINS_5tupleIJNS3_IJNS_1CILi8EEENS4_ILi1EEEEEENS4_ILi2EEEEEENS3_IJNS3_IJS6_NS4_ILi0EEEEEEiEEEEENS_10ViewEngineINS_8smem_ptrIPN7cutlass10bfloat16_tEEEEEEEC2ERKSD_RKSK_) ;  /* 0xfffa391000007944 */ /* 0x002fea0003c3ffff */
[----:B------:R2:W5:Y:S04]  /*64080*/  LDL R15, [R1+0x1410] ;  /* 0x00141000010f7983 */ /* 0x0005680000100800 */
[----:B------:R2:W5:Y:S01]  /*64090*/  LDL.64 R12, [R1+0x1418] ;  /* 0x00141800010c7983 */ /* 0x0005620000100a00 */
[----:B-1----:R-:W-:Y:S01]  /*640a0*/  IMAD.MOV.U32 R3, RZ, RZ, R14 ;  /* 0x000000ffff037224 */ /* 0x002fe200078e000e */
[----:B------:R-:W-:Y:S02]  /*640b0*/  MOV R2, R57 ;  /* 0x0000003900027202 */ /* 0x000fe40000000f00 */
[----:B------:R-:W-:Y:S02]  /*640c0*/  MOV R8, 0x640e0 ;  /* 0x000640e000087802 */ /* 0x000fe40000000f00 */
[----:B--2--5:R-:W-:Y:S05]  /*640d0*/  CALL.REL.NOINC `($_ZN7cutlass13device_kernelIN5flash19enable_sm80_to_sm89INS1_16FlashAttnBwdSm80INS1_25CollectiveMainloopBwdSm80ILi2ELi2EN4cute5tupleIJNS5_1CILi128EEES8_NS7_ILi64EEEEEENS_10bfloat16_tEfNS_4arch4Sm80ELb0ELb0ELb1ELb1ELb1ELb0ELb0ELb0ELi2ELi4ELi4ELi4ELb0EEENS1_21CollectiveEpilogueBwdISA_SB_SD_Li256ELb1ELb0ELi2EEENS1_19SingleTileSchedulerILb1ELb0ELb0ELi128EEEEEEEEEvNT_6ParamsE$_ZN4cute3eso3ESOILb1ELb0EJNS_10UnderscoreES2_iEEC2ERKS2_S5_RKi) ;  /* 0xfffa47b000007944 */ /* 0x024fea0003c3ffff */
[----:B-1----:R-:W2:Y:S01]  /*640e0*/  LDL R3, [R1+0x1380] ;  /* 0x0013800001037983 */ /* 0x002ea20000100800 */
[----:B------:R-:W-:Y:S01]  /*640f0*/  IMAD.MOV.U32 R2, RZ, RZ, R57 ;  /* 0x000000ffff027224 */ /* 0x000fe200078e0039 */
[----:B------:R-:W-:-:S02]  /*64100*/  MOV R4, 0x64130 ;  /* 0x0006413000047802 */ /* 0x000fc40000000f00 */
[----:B--2---:R-:W-:Y:S02]  /*64110*/  SHF.L.U32 R3, R3, 0x2, RZ ;  /* 0x0000000203037819 */ /* 0x004fe400000006ff */
[----:B------:R-:W-:Y:S05]  /*64120*/  CALL.REL.NOINC `($_ZN7cutlass13device_kernelIN5flash19enable_sm80_to_sm89INS1_16FlashAttnBwdSm80INS1_25CollectiveMainloopBwdSm80ILi2ELi2EN4cute5tupleIJNS5_1CILi128EEES8_NS7_ILi64EEEEEENS_10bfloat16_tEfNS_4arch4Sm80ELb0ELb0ELb1ELb1ELb1ELb0ELb0ELb0ELi2ELi4ELi4ELi4ELb0EEENS1_21CollectiveEpilogueBwdISA_SB_SD_Li256ELb1ELb0ELi2EEENS1_19SingleTileSchedulerILb1ELb0ELb0ELi128EEEEEEEEEvNT_6ParamsE$_ZN4cute3eso3ESOILb1ELb0EJNS_6LayoutINS_5tupleIJNS3_IJNS3_IJNS_1CILi4EEENS4_ILi2EEEEEENS4_ILi1EEEEEES6_EEENS3_IJNS3_IJNS3_IJS8_NS4_ILi32EEEEEENS4_ILi0EEEEEENS4_ILi64EEEEEEEEiEEC2ERKSH_RKi) ;  /* 0xfffa619000007944 */ /* 0x000fea0003c3ffff */
[----:B-1----:R-:W2:Y:S01]  /*64130*/  LDL R3, [R1+0x1380] ;  /* 0x0013800001037983 */ /* 0x002ea20000100800 */
[----:B------:R-:W-:Y:S01]  /*64140*/  MOV R6, 0x64170 ;  /* 0x0006417000067802 */ /* 0x000fe20000000f00 */
[----:B--2---:R-:W-:-:S04]  /*64150*/  IMAD.WIDE R10, R3, 0x2, R70 ;  /* 0x00000002030a7825 */ /* 0x004fc800078e0246 */
[----:B------:R-:W-:Y:S05]  /*64160*/  CALL.REL.NOINC `($_ZN7cutlass13device_kernelIN5flash19enable_sm80_to_sm89INS1_16FlashAttnBwdSm80INS1_25CollectiveMainloopBwdSm80ILi2ELi2EN4cute5tupleIJNS5_1CILi128EEES8_NS7_ILi64EEEEEENS_10bfloat16_tEfNS_4arch4Sm80ELb0ELb0ELb1ELb1ELb1ELb0ELb0ELb0ELi2ELi4ELi4ELi4ELb0EEENS1_21CollectiveEpilogueBwdISA_SB_SD_Li256ELb1ELb0ELi2EEENS1_19SingleTileSchedulerILb1ELb0ELb0ELi128EEEEEEEEEvNT_6ParamsE$_ZN4cute3eso3ESOILb1ELb0EJNS_6LayoutINS_5tupleIJNS3_IJNS3_IJNS_1CILi4EEENS4_ILi2EEEEEENS4_ILi1EEEEEES6_EEENS3_IJNS3_IJNS3_IJS8_NS4_ILi32EEEEEENS4_ILi0EEEEEENS4_ILi64EEEEEEEENS_10ViewEngineIPN7cutlass10bfloat16_tEEEEEC2ERKSH_RKSM_) ;  /* 0xfffa611000007944 */ /* 0x000fea0003c3ffff */
        /* <DEDUP_REMOVED lines=197> */
[----:B-1----:R-:W-:Y:S05]  /*64dc0*/  CALL.REL.NOINC `($_ZN7cutlass13device_kernelIN5flash19enable_sm80_to_sm89INS1_16FlashAttnBwdSm80INS1_25CollectiveMainloopBwdSm80ILi2ELi2EN4cute5tupleIJNS5_1CILi128EEES8_NS7_ILi64EEEEEENS_10bfloat16_tEfNS_4arch4Sm80ELb0ELb0ELb1ELb1ELb1ELb0ELb0ELb0ELi2ELi4ELi4ELi4ELb0EEENS1_21CollectiveEpilogueBwdISA_SB_SD_Li256ELb1ELb0ELi2EEENS1_19SingleTileSchedulerILb1ELb0ELb0ELi128EEEEEEEEEvNT_6ParamsE$_ZZN5flash25CollectiveMainloopBwdSm80ILi2ELi2EN4cute5tupleIJNS1_1CILi128EEES4_NS3_ILi64EEEEEEN7cutlass10bfloat16_tEfNS7_4arch4Sm80ELb0ELb0ELb1ELb1ELb1ELb0ELb0ELb0ELi2ELi4ELi4ELi4ELb0EE3mmaINS_16FlashAttnBwdSm80ISB_NS_21CollectiveEpilogueBwdIS6_S8_SA_Li256ELb1ELb0ELi2EEENS_19SingleTileSchedulerILb1ELb0ELb0ELi128EEEE13SharedStorageENS1_6TensorINS1_11ArrayEngineIfLm32EEENS1_6LayoutINS2_IJNS2_IJNS3_ILi2EEESO_EEESO_NS3_ILi4EEEEEENS2_IJNS2_IJNS3_ILi1EEESO_EEESQ_NS3_ILi8EEEEEEEEEEEEbRKNSB_6ParamsERT0_S12_iNS2_IJiiiEEERT_ENKUlvE0_clEv) ;  /* 0xffffb13000007944 */ /* 0x002fea0003c3ffff */
.L_x_1334:
[----:B------:R-:W-:Y:S01]  /*64dd0*/  IMAD.MOV.U32 R2, RZ, RZ, R66 ;  /* 0x000000ffff027224 */ /* 0x000fe200078e0042 */
[----:B------:R-:W-:Y:S01]  /*64de0*/  MOV R3, R65 ;  /* 0x0000004100037202 */ /* 0x000fe20000000f00 */
[----:B------:R-:W-:Y:S01]  /*64df0*/  IMAD.MOV.U32 R81, RZ, RZ, RZ ;  /* 0x000000ffff517224 */ /* 0x000fe200078e00ff */
[----:B-1----:R-:W-:-:S02]  /*64e00*/  MOV R8, 0x64e20 ;  /* 0x00064e2000087802 */ /* 0x002fc40000000f00 */
[----:B------:R-:W-:Y:S05]  /*64e10*/  CALL.REL.NOINC `($_ZN7cutlass13device_kernelIN5flash19enable_sm80_to_sm89INS1_16FlashAttnBwdSm80INS1_25CollectiveMainloopBwdSm80ILi2ELi2EN4cute5tupleIJNS5_1CILi128EEES8_NS7_ILi64EEEEEENS_10bfloat16_tEfNS_4arch4Sm80ELb0ELb0ELb1ELb1ELb1ELb0ELb0ELb0ELi2ELi4ELi4ELi4ELb0EEENS1_21CollectiveEpilogueBwdISA_SB_SD_Li256ELb1ELb0ELi2EEENS1_19SingleTileSchedulerILb1ELb0ELb0ELi128EEEEEEEEEvNT_6ParamsE$_ZN4cute3eso3ESOILb1ELb0EJNS_10UnderscoreES2_iEEC2ERKS2_S5_RKi) ;  /* 0xfffa3a7000007944 */ /* 0x000fea0003c3ffff */
        /* <DEDUP_REMOVED lines=15> */
[----:B------:R-:W-:Y:S05]  /*64f10*/  CALL.REL.NOINC `($_ZN7cutlass13device_kernelIN5flash19enable_sm80_to_sm89INS1_16FlashAttnBwdSm80INS1_25CollectiveMainloopBwdSm80ILi2ELi2EN4cute5tupleIJNS5_1CILi128EEES8_NS7_ILi64EEEEEENS_10bfloat16_tEfNS_4arch4Sm80ELb0ELb0ELb1ELb1ELb1ELb0ELb0ELb0ELi2ELi4ELi4ELi4ELb0EEENS1_21CollectiveEpilogueBwdISA_SB_SD_Li256ELb1ELb0ELi2EEENS1_19SingleTileSchedulerILb1ELb0ELb0ELi128EEEEEEEEEvNT_6ParamsE$_ZN4cute3eso3ESOILb1ELb0EJNS_6LayoutINS_5tupleIJNS3_IJNS_1CILi2EEES5_S5_EEES5_EEENS3_IJNS3_IJNS4_ILi1EEES5_NS4_ILi4EEEEEENS4_ILi8EEEEEEEEiEEC2ERKSD_RKi) ;  /* 0xfffa5f8000007944 */ /* 0x000fea0003c3ffff */
[----:B-1----:R-:W2:Y:S01]  /*64f20*/  LDL R2, [R1+0x1410] ;  /* 0x0014100001027983 */ /* 0x002ea20000100800 */
[----:B------:R-:W-:Y:S02]  /*64f30*/  MOV R4, R62 ;  /* 0x0000003e00047202 */ /* 0x000fe40000000f00 */
[----:B------:R-:W-:-:S05]  /*64f40*/  MOV R5, R61 ;  /* 0x0000003d00057202 */ /* 0x000fca0000000f00 */
[----:B--2---:R-:W-:Y:S01]  /*64f50*/  IMAD.WIDE R2, R2, 0x2, R4 ;  /* 0x0000000202027825 */ /* 0x004fe200078e0204 */
[----:B------:R-:W-:-:S04]  /*64f60*/  MOV R4, 0x64f90 ;  /* 0x00064f9000047802 */ /* 0x000fc80000000f00 */
[----:B------:R-:W-:Y:S02]  /*64f70*/  MOV R6, R2 ;  /* 0x0000000200067202 */ /* 0x000fe40000000f00 */
[----:B------:R-:W-:Y:S05]  /*64f80*/  CALL.REL.NOINC `($_ZN7cutlass13device_kernelIN5flash19enable_sm80_to_sm89INS1_16FlashAttnBwdSm80INS1_25CollectiveMainloopBwdSm80ILi2ELi2EN4cute5tupleIJNS5_1CILi128EEES8_NS7_ILi64EEEEEENS_10bfloat16_tEfNS_4arch4Sm80ELb0ELb0ELb1ELb1ELb1ELb0ELb0ELb0ELi2ELi4ELi4ELi4ELb0EEENS1_21CollectiveEpilogueBwdISA_SB_SD_Li256ELb1ELb0ELi2EEENS1_19SingleTileSchedulerILb1ELb0ELb0ELi128EEEEEEEEEvNT_6ParamsE$_ZN4cute3eso3ESOILb1ELb0EJNS_6LayoutINS_5tupleIJNS3_IJNS_1CILi2EEES5_S5_EEES5_EEENS3_IJNS3_IJNS4_ILi1EEES5_NS4_ILi4EEEEEENS4_ILi8EEEEEEEENS_10ViewEngineIPN7cutlass10bfloat16_tEEEEEC2ERKSD_RKSI_) ;  /* 0xfffa5ec000007944 */ /* 0x000fea0003c3ffff */
[----:B------:R2:W5:Y:S01]  /*64f90*/  LDL.64 R84, [R1+0x1410] ;  /* 0x0014100001547983 */ /* 0x0005620000100a00 */
[----:B-1----:R-:W-:Y:S01]  /*64fa0*/  IMAD.MOV.U32 R2, RZ, RZ, R66 ;  /* 0x000000ffff027224 */ /* 0x002fe200078e0042 */
[----:B------:R-:W-:Y:S02]  /*64fb0*/  MOV R3, R65 ;  /* 0x0000004100037202 */ /* 0x000fe40000000f00 */
[----:B------:R-:W-:Y:S02]  /*64fc0*/  MOV R8, 0x64fe0 ;  /* 0x00064fe000087802 */ /* 0x000fe40000000f00 */
[----:B--2--5:R-:W-:Y:S05]  /*64fd0*/  CALL.REL.NOINC `($_ZN7cutlass13device_kernelIN5flash19enable_sm80_to_sm89INS1_16FlashAttnBwdSm80INS1_25CollectiveMainloopBwdSm80ILi2ELi2EN4cute5tupleIJNS5_1CILi128EEES8_NS7_ILi64EEEEEENS_10bfloat16_tEfNS_4arch4Sm80ELb0ELb0ELb1ELb1ELb1ELb0ELb0ELb0ELi2ELi4ELi4ELi4ELb0EEENS1_21CollectiveEpilogueBwdISA_SB_SD_Li256ELb1ELb0ELi2EEENS1_19SingleTileSchedulerILb1ELb0ELb0ELi128EEEEEEEEEvNT_6ParamsE$_ZN4cute3eso3ESOILb1ELb0EJNS_10UnderscoreES2_iEEC2ERKS2_S5_RKi) ;  /* 0xfffa38b000007944 */ /* 0x024fea0003c3ffff */
[----:B-1----:R-:W2:Y:S01]  /*64fe0*/  LDL R3, [R1+0x1410] ;  /* 0x0014100001037983 */ /* 0x002ea20000100800 */
[----:B------:R-:W-:Y:S02]  /*64ff0*/  MOV R4, 0x65020 ;  /* 0x0006502000047802 */ /* 0x000fe40000000f00 */
[----:B--2---:R-:W-:Y:S02]  /*65000*/  SHF.L.U32 R3, R3, 0x2, RZ ;  /* 0x0000000203037819 */ /* 0x004fe400000006ff */
[----:B------:R-:W-:Y:S05]  /*65010*/  CALL.REL.NOINC `($_ZN7cutlass13device_kernelIN5flash19enable_sm80_to_sm89INS1_16FlashAttnBwdSm80INS1_25CollectiveMainloopBwdSm80ILi2ELi2EN4cute5tupleIJNS5_1CILi128EEES8_NS7_ILi64EEEEEENS_10bfloat16_tEfNS_4arch4Sm80ELb0ELb0ELb1ELb1ELb1ELb0ELb0ELb0ELi2ELi4ELi4ELi4ELb0EEENS1_21CollectiveEpilogueBwdISA_SB_SD_Li256ELb1ELb0ELi2EEENS1_19SingleTileSchedulerILb1ELb0ELb0ELi128EEEEEEEEEvNT_6ParamsE$_ZN4cute3eso3ESOILb1ELb0EJNS_6LayoutINS_5tupleIJNS3_IJNS_1CILi2EEES5_EEES6_EEENS3_IJNS3_IJNS4_ILi1EEES5_EEENS3_IJNS4_ILi32EEENS4_ILi64EEEEEEEEEEEiEEC2ERKSE_RKi) ;  /* 0xfffa5cd000007944 */ /* 0x000fea0003c3ffff */
[----:B-1----:R-:W2:Y:S01]  /*65020*/  LDL R3, [R1+0x1410] ;  /* 0x0014100001037983 */ /* 0x002ea20000100800 */
[----:B------:R-:W-:Y:S01]  /*65030*/  MOV R4, 0x65070 ;  /* 0x0006507000047802 */ /* 0x000fe20000000f00 */
[----:B--2---:R-:W-:-:S05]  /*65040*/  IMAD.WIDE R2, R3, 0x2, R68 ;  /* 0x0000000203027825 */ /* 0x004fca00078e0244 */
[----:B------:R-:W-:Y:S02]  /*65050*/  MOV R6, R2 ;  /* 0x0000000200067202 */ /* 0x000fe40000000f00 */
[----:B------:R-:W-:Y:S05]  /*65060*/  CALL.REL.NOINC `($_ZN7cutlass13device_kernelIN5flash19enable_sm80_to_sm89INS1_16FlashAttnBwdSm80INS1_25CollectiveMainloopBwdSm80ILi2ELi2EN4cute5tupleIJNS5_1CILi128EEES8_NS7_ILi64EEEEEENS_10bfloat16_tEfNS_4arch4Sm80ELb0ELb0ELb1ELb1ELb1ELb0ELb0ELb0ELi2ELi4ELi4ELi4ELb0EEENS1_21CollectiveEpilogueBwdISA_SB_SD_Li256ELb1ELb0ELi2EEENS1_19SingleTileSchedulerILb1ELb0ELb0ELi128EEEEEEEEEvNT_6ParamsE$_ZN4cute3eso3ESOILb1ELb0EJNS_6LayoutINS_5tupleIJNS3_IJNS_1CILi2EEES5_EEES6_EEENS3_IJNS3_IJNS4_ILi1EEES5_EEENS3_IJNS4_ILi32EEENS4_ILi64EEEEEEEEEEENS_10ViewEngineIPN7cutlass10bfloat16_tEEEEEC2ERKSE_RKSJ_) ;  /* 0xfffa5c3000007944 */ /* 0x000fea0003c3ffff */
[----:B------:R2:W5:Y:S04]  /*65070*/  LDL.64 R82, [R1+0x1410] ;  /* 0x0014100001527983 */ /* 0x0005680000100a00 */
[----:B------:R2:W-:Y:S02]  /*65080*/  STL [R1+0x1448], RZ ;  /* 0x001448ff01007387 */ /* 0x0005e40000100800 */
.L_x_1335:
[----:B-1----:R-:W-:Y:S01]  /*65090*/  IMAD.MOV.U32 R79, RZ, RZ, R66 ;  /* 0x000000ffff4f7224 */ /* 0x002fe200078e0042 */
[----:B------:R-:W-:Y:S01]  /*650a0*/  LOP3.LUT R80, R81, 0x1, RZ, 0xc0, !PT ;  /* 0x0000000151507812 */ /* 0x000fe200078ec0ff */
[----:B------:R-:W-:Y:S01]  /*650b0*/  IMAD.MOV.U32 R67, RZ, RZ, R58 ;  /* 0x000000ffff437224 */ /* 0x000fe200078e003a */
[----:B------:R-:W-:Y:S02]  /*650c0*/  MOV R78, 0x650e0 ;  /* 0x000650e0004e7802 */ /* 0x000fe40000000f00 */
[----:B-12--5:R-:W-:Y:S05]  /*650d0*/  CALL.REL.NOINC `($_ZN7cutlass13device_kernelIN5flash19enable_sm80_to_sm89INS1_16FlashAttnBwdSm80INS1_25CollectiveMainloopBwdSm80ILi2ELi2EN4cute5tupleIJNS5_1CILi128EEES8_NS7_ILi64EEEEEENS_10bfloat16_tEfNS_4arch4Sm80ELb0ELb0ELb1ELb1ELb1ELb0ELb0ELb0ELi2ELi4ELi4ELi4ELb0EEENS1_21CollectiveEpilogueBwdISA_SB_SD_Li256ELb1ELb0ELi2EEENS1_19SingleTileSchedulerILb1ELb0ELb0ELi128EEEEEEEEEvNT_6ParamsE$_ZN4cute3eso3ESOILb1ELb0EJNS_10UnderscoreEiiEEC2ERKS2_RKiS7_) ;  /* 0xfffa383000007944 */ /* 0x026fea0003c3ffff */
[----:B------:R-:W-:Y:S01]  /*650e0*/  MOV R4, 0x65130 ;  /* 0x0006513000047802 */ /* 0x000fe20000000f00 */
[----:B-1----:R-:W2:Y:S02]  /*650f0*/  LDL.64 R2, [R1+0x1410] ;  /* 0x0014100001027983 */ /* 0x002ea40000100a00 */
[----:B--2---:R-:W-:Y:S05]  /*65100*/  IMAD R3, R3, 0x2, R2 ;  /* 0x0000000203037824 */ /* 0x004fea00078e0202 */
[----:B------:R-:W-:Y:S02]  /*65110*/  SHF.L.U32 R3, R3, 0x2, RZ ;  /* 0x0000000203037819 */ /* 0x000fe400000006ff */
        /* <DEDUP_REMOVED lines=13> */
[----:B-1----:R-:W2:Y:S02]  /*651f0*/  LDL R3, [R1+0x1410] ;  /* 0x0014100001037983 */ /* 0x002ea40000100800 */
[----:B--2---:R-:W-:Y:S02]  /*65200*/  SHF.L.U32 R3, R3, 0x3, RZ ;  /* 0x0000000303037819 */ /* 0x004fe400000006ff */
[----:B------:R-:W-:Y:S05]  /*65210*/  CALL.REL.NOINC `($_ZN7cutlass13device_kernelIN5flash19enable_sm80_to_sm89INS1_16FlashAttnBwdSm80INS1_25CollectiveMainloopBwdSm80ILi2ELi2EN4cute5tupleIJNS5_1CILi128EEES8_NS7_ILi64EEEEEENS_10bfloat16_tEfNS_4arch4Sm80ELb0ELb0ELb1ELb1ELb1ELb0ELb0ELb0ELi2ELi4ELi4ELi4ELb0EEENS1_21CollectiveEpilogueBwdISA_SB_SD_Li256ELb1ELb0ELi2EEENS1_19SingleTileSchedulerILb1ELb0ELb0ELi128EEEEEEEEEvNT_6ParamsE$_ZN4cute3eso3ESOILb1ELb0EJNS_6LayoutINS_5tupleIJNS3_IJNS_1CILi2EEES5_S5_EEEEEENS3_IJNS3_IJNS4_ILi1EEES5_NS4_ILi4EEEEEEEEEEEiEEC2ERKSC_RKi) ;  /* 0xfffa5b6000007944 */ /* 0x000fea0003c3ffff */
[----:B------:R-:W-:Y:S01]  /*65220*/  MOV R4, 0x65270 ;  /* 0x0006527000047802 */ /* 0x000fe20000000f00 */
[----:B-1----:R-:W2:Y:S02]  /*65230*/  LDL R3, [R1+0x1410] ;  /* 0x0014100001037983 */ /* 0x002ea40000100800 */
        /* <DEDUP_REMOVED lines=18> */
[----:B-1----:R-:W2:Y:S02]  /*65360*/  LDL R3, [R1+0x1410] ;  /* 0x0014100001037983 */ /* 0x002ea40000100800 */
        /* <DEDUP_REMOVED lines=18> */
[----:B------:R-:W-:Y:S05]  /*65490*/  CALL.REL.NOINC `($_ZN7cutlass13device_kernelIN5flash19enable_sm80_to_sm89INS1_16FlashAttnBwdSm80INS1_25CollectiveMainloopBwdSm80ILi2ELi2EN4cute5tupleIJNS5_1CILi128EEES8_NS7_ILi64EEEEEENS_10bfloat16_tEfNS_4arch4Sm80ELb0ELb0ELb1ELb1ELb1ELb0ELb0ELb0ELi2ELi4ELi4ELi4ELb0EEENS1_21CollectiveEpilogueBwdISA_SB_SD_Li256ELb1ELb0ELi2EEENS1_19SingleTileSchedulerILb1ELb0ELb0ELi128EEEEEEEEEvNT_6ParamsE$_ZN4cute3eso3ESOILb1ELb0EJNS_6LayoutINS_5tupleIJNS3_IJNS_1CILi2EEES5_EEEEEENS3_IJNS3_IJNS4_ILi1EEES5_EEEEEEEENS_10ViewEngineIPKfEEEEC2ERKSB_RKSF_) ;  /* 0xfffa53e000007944 */ /* 0x000fea0003c3ffff */
        /* <DEDUP_REMOVED lines=147> */
.L_x_1336:
[----:B-1----:R-:W-:Y:S02]  /*65dd0*/  MOV R4, 0x65df0 ;  /* 0x00065df000047802 */ /* 0x002fe40000000f00 */
[----:B------:R-:W-:Y:S05]  /*65de0*/  CALL.REL.NOINC `($_ZN7cutlass13device_kernelIN5flash19enable_sm80_to_sm89INS1_16FlashAttnBwdSm80INS1_25CollectiveMainloopBwdSm80ILi2ELi2EN4cute5tupleIJNS5_1CILi128EEES8_NS7_ILi64EEEEEENS_10bfloat16_tEfNS_4arch4Sm80ELb0ELb0ELb1ELb1ELb1ELb0ELb0ELb0ELi2ELi4ELi4ELi4ELb0EEENS1_21CollectiveEpilogueBwdISA_SB_SD_Li256ELb1ELb0ELi2EEENS1_19SingleTileSchedulerILb1ELb0ELb0ELi128EEEEEEEEEvNT_6ParamsE$_ZN4cute3eso3ESOILb1ELb0EJNS_6LayoutINS_5tupleIJNS3_IJNS_1CILi1EEENS4_ILi4EEEEEENS4_ILi2EEES6_EEENS3_IJNS3_IJNS4_ILi0EEES5_EEES6_NS4_ILi8EEEEEEEENS_10ViewEngineIPfEEEEC2ERKSE_RKSH_) ;  /* 0xfffa495000007944 */ /* 0x000fea0003c3ffff */
[----:B------:R-:W2:Y:S04]  /*65df0*/  LDL.64 R10, [R63+0x60] ;  /* 0x000060003f0a7983 */ /* 0x000ea80000100a00 */
[----:B------:R3:W5:Y:S04]  /*65e00*/  LDL.64 R4, [R63+0x58] ;  /* 0x000058003f047983 */ /* 0x0007680000100a00 */
[----:B------:R3:W5:Y:S04]  /*65e10*/  LDL.64 R6, [R1+0x1428] ;  /* 0x0014280001067983 */ /* 0x0007680000100a00 */
[----:B--2---:R3:W5:Y:S01]  /*65e20*/  LD.E R3, [R10.64] ;  /* 0x000000040a037980 */ /* 0x004762000c101900 */
[----:B-1----:R-:W-:-:S02]  /*65e30*/  MOV R2, R66 ;  /* 0x0000004200027202 */ /* 0x002fc40000000f00 */
[----:B------:R-:W-:Y:S02]  /*65e40*/  MOV R8, 0x65e60 ;  /* 0x00065e6000087802 */ /* 0x000fe40000000f00 */
[----:B---3-5:R-:W-:Y:S05]  /*65e50*/  CALL.REL.NOINC `($_ZN7cutlass13device_kernelIN5flash19enable_sm80_to_sm89INS1_16FlashAttnBwdSm80INS1_25CollectiveMainloopBwdSm80ILi2ELi2EN4cute5tupleIJNS5_1CILi128EEES8_NS7_ILi64EEEEEENS_10bfloat16_tEfNS_4arch4Sm80ELb0ELb0ELb1ELb1ELb1ELb0ELb0ELb0ELi2ELi4ELi4ELi4ELb0EEENS1_21CollectiveEpilogueBwdISA_SB_SD_Li256ELb1ELb0ELi2EEENS1_19SingleTileSchedulerILb1ELb0ELb0ELi128EEEEEEEEEvNT_6ParamsE$_ZN4cute3eso3ESOILb1ELb0EJNS_10UnderscoreES2_iEEC2ERKS2_S5_RKi) ;  /* 0xfffa2a3000007944 */ /* 0x028fea0003c3ffff */
[----:B-1----:R-:W2:Y:S01]  /*65e60*/  LDL R3, [R1+0x1410] ;  /* 0x0014100001037983 */ /* 0x002ea20000100800 */
[----:B------:R-:W-:Y:S02]  /*65e70*/  MOV R8, 0x65ea0 ;  /* 0x00065ea000087802 */ /* 0x000fe40000000f00 */
[----:B--2---:R-:W-:Y:S02]  /*65e80*/  SHF.L.U32 R3, R3, 0xd, RZ ;  /* 0x0000000d03037819 */ /* 0x004fe400000006ff */
[----:B------:R-:W-:Y:S05]  /*65e90*/  CALL.REL.NOINC `($_ZN7cutlass13device_kernelIN5flash19enable_sm80_to_sm89INS1_16FlashAttnBwdSm80INS1_25CollectiveMainloopBwdSm80ILi2ELi2EN4cute5tupleIJNS5_1CILi128EEES8_NS7_ILi64EEEEEENS_10bfloat16_tEfNS_4arch4Sm80ELb0ELb0ELb1ELb1ELb1ELb0ELb0ELb0ELi2ELi4ELi4ELi4ELb0EEENS1_21CollectiveEpilogueBwdISA_SB_SD_Li256ELb1ELb0ELi2EEENS1_19SingleTileSchedulerILb1ELb0ELb0ELi128EEEEEEEEEvNT_6ParamsE$_ZN4cute3eso3ESOILb1ELb0EJNS_6LayoutINS_5tupleIJNS3_IJNS_1CILi1EEES5_EEENS4_ILi32EEEEEENS3_IJNS3_IJNS4_ILi0EEES9_EEENS4_ILi256EEEEEEEEiEEC2ERKSD_RKi) ;  /* 0xfffa49a000007944 */ /* 0x000fea0003c3ffff */
[----:B------:R-:W2:Y:S04]  /*65ea0*/  LD.E.64 R4, [R4.64+0x8] ;  /* 0x0000080404047980 */ /* 0x000ea8000c101b00 */
[----:B------:R-:W2:Y:S01]  /*65eb0*/  LDL R10, [R1+0x1428] ;  /* 0x00142800010a7983 */ /* 0x000ea20000100800 */
[----:B------:R-:W-:Y:S01]  /*65ec0*/  MOV R8, 0x65ef0 ;  /* 0x00065ef000087802 */ /* 0x000fe20000000f00 */
[----:B--2---:R-:W-:-:S04]  /*65ed0*/  IMAD.WIDE R10, R10, 0x4, R4 ;  /* 0x000000040a0a7825 */ /* 0x004fc800078e0204 */
[----:B-1----:R-:W-:Y:S05]  /*65ee0*/  CALL.REL.NOINC `($_ZN7cutlass13device_kernelIN5flash19enable_sm80_to_sm89INS1_16FlashAttnBwdSm80INS1_25CollectiveMainloopBwdSm80ILi2ELi2EN4cute5tupleIJNS5_1CILi128EEES8_NS7_ILi64EEEEEENS_10bfloat16_tEfNS_4arch4Sm80ELb0ELb0ELb1ELb1ELb1ELb0ELb0ELb0ELi2ELi4ELi4ELi4ELb0EEENS1_21CollectiveEpilogueBwdISA_SB_SD_Li256ELb1ELb0ELi2EEENS1_19SingleTileSchedulerILb1ELb0ELb0ELi128EEEEEEEEEvNT_6ParamsE$_ZN4cute8gmem_ptrIPfECI1NS_12iter_adaptorIS1_S2_EEES1_) ;  /* 0xfffa658000007944 */ /* 0x002fea0003c3ffff */
[----:B-1----:R1:W5:Y:S01]  /*65ef0*/  LDL.64 R2, [R1+0x1428] ;  /* 0x0014280001027983 */ /* 0x0023620000100a00 */
[----:B------:R-:W-:-:S03]  /*65f00*/  MOV R4, 0x65f20 ;  /* 0x00065f2000047802 */ /* 0x000fc60000000f00 */
[----:B-1---5:R-:W-:Y:S05]  /*65f10*/  CALL.REL.NOINC `($_ZN7cutlass13device_kernelIN5flash19enable_sm80_to_sm89INS1_16FlashAttnBwdSm80INS1_25CollectiveMainloopBwdSm80ILi2ELi2EN4cute5tupleIJNS5_1CILi128EEES8_NS7_ILi64EEEEEENS_10bfloat16_tEfNS_4arch4Sm80ELb0ELb0ELb1ELb1ELb1ELb0ELb0ELb0ELi2ELi4ELi4ELi4ELb0EEENS1_21CollectiveEpilogueBwdISA_SB_SD_Li256ELb1ELb0ELi2EEENS1_19SingleTileSchedulerILb1ELb0ELb0ELi128EEEEEEEEEvNT_6ParamsE$_ZN4cute3eso3ESOILb1ELb0EJNS_6LayoutINS_5tupleIJNS3_IJNS_1CILi1EEES5_EEENS4_ILi32EEEEEENS3_IJNS3_IJNS4_ILi0EEES9_EEENS4_ILi256EEEEEEEENS_10ViewEngineINS_8gmem_ptrIPfEEEEEEC2ERKSD_RKSI_) ;  /* 0xfffa48e000007944 */ /* 0x022fea0003c3ffff */
[----:B-1----:R-:W2:Y:S04]  /*65f20*/  LDL.64 R2, [R1+0x1428] ;  /* 0x0014280001027983 */ /* 0x002ea80000100a00 */
[----:B------:R1:W5:Y:S01]  /*65f30*/  LD.E R5, [R6.64] ;  /* 0x0000000406057980 */ /* 0x000362000c101900 */
[----:B------:R-:W-:Y:S01]  /*65f40*/  MOV R10, 0x65f80 ;  /* 0x00065f80000a7802 */ /* 0x000fe20000000f00 */
[----:B--2---:R-:W-:Y:S01]  /*65f50*/  IMAD.MOV.U32 R14, RZ, RZ, R2 ;  /* 0x000000ffff0e7224 */ /* 0x004fe200078e0002 */
[----:B------:R-:W-:-:S02]  /*65f60*/  MOV R15, R3 ;  /* 0x00000003000f7202 */ /* 0x000fc40000000f00 */
[----:B-1---5:R-:W-:Y:S05]  /*65f70*/  CALL.REL.NOINC `($_ZN7cutlass13device_kernelIN5flash19enable_sm80_to_sm89INS1_16FlashAttnBwdSm80INS1_25CollectiveMainloopBwdSm80ILi2ELi2EN4cute5tupleIJNS5_1CILi128EEES8_NS7_ILi64EEEEEENS_10bfloat16_tEfNS_4arch4Sm80ELb0ELb0ELb1ELb1ELb1ELb0ELb0ELb0ELi2ELi4ELi4ELi4ELb0EEENS1_21CollectiveEpilogueBwdISA_SB_SD_Li256ELb1ELb0ELi2EEENS1_19SingleTileSchedulerILb1ELb0ELb0ELi128EEEEEEEEEvNT_6ParamsE$_ZN73_INTERNAL_24fd9406_37_flash_bwd_hdim64_bf16_softcap_sm80_cu_3fbc093a_29189atomicAddEPff) ;  /* 0xfffa666000007944 */ /* 0x022fea0003c3ffff */
[----:B------:R2:W5:Y:S01]  /*65f80*/  LD.E R5, [R6.64+0x4] ;  /* 0x0000040406057980 */ /* 0x000562000c101900 */
[----:B-1----:R-:W-:-:S02]  /*65f90*/  IADD3 R14, P0, R2, 0x400, RZ ;  /* 0x00000400020e7810 */ /* 0x002fc40007f1e0ff */
[----:B------:R-:W-:-:S03]  /*65fa0*/  MOV R10, 0x65fd0 ;  /* 0x00065fd0000a7802 */ /* 0x000fc60000000f00 */
[----:B------:R-:W-:-:S03]  /*65fb0*/  IMAD.X R15, RZ, RZ, R3, P0 ;  /* 0x000000ffff0f7224 */ /* 0x000fc600000e0603 */
[----:B--2--5:R-:W-:Y:S05]  /*65fc0*/  CALL.REL.NOINC `($_ZN7cutlass13device_kernelIN5flash19enable_sm80_to_sm89INS1_16FlashAttnBwdSm80INS1_25CollectiveMainloopBwdSm80ILi2ELi2EN4cute5tupleIJNS5_1CILi128EEES8_NS7_ILi64EEEEEENS_10bfloat16_tEfNS_4arch4Sm80ELb0ELb0ELb1ELb1ELb1ELb0ELb0ELb0ELi2ELi4ELi4ELi4ELb0EEENS1_21CollectiveEpilogueBwdISA_SB_SD_Li256ELb1ELb0ELi2EEENS1_19SingleTileSchedulerILb1ELb0ELb0ELi128EEEEEEEEEvNT_6ParamsE$_ZN73_INTERNAL_24fd9406_37_flash_bwd_hdim64_bf16_softcap_sm80_cu_3fbc093a_29189atomicAddEPff) ;  /* 0xfffa661000007944 */ /* 0x024fea0003c3ffff */
[----:B------:R2:W5:Y:S01]  /*65fd0*/  LD.E R5, [R6.64+0x8] ;  /* 0x0000080406057980 */ /* 0x000562000c101900 */
[----:B-1----:R-:W-:Y:S02]  /*65fe0*/  IADD3 R14, P0, R2, 0x800, RZ ;  /* 0x00000800020e7810 */ /* 0x002fe40007f1e0ff */
        /* <DEDUP_REMOVED lines=148> */
[----:B------:R-:W-:-:S04]  /*66930*/  MOV R65, 0x0 ;  /* 0x0000000000417802 */ /* 0x000fc80000000f00 */
[----:B------:R-:W-:Y:S05]  /*66940*/  RET.REL.NODEC R64 `(_ZN7cutlass13device_kernelIN5flash19enable_sm80_to_sm89INS1_16FlashAttnBwdSm80INS1_25CollectiveMainloopBwdSm80ILi2ELi2EN4cute5tupleIJNS5_1CILi128EEES8_NS7_ILi64EEEEEENS_10bfloat16_tEfNS_4arch4Sm80ELb0ELb0ELb1ELb1ELb1ELb0ELb0ELb0ELi2ELi4ELi4ELi4ELb0EEENS1_21CollectiveEpilogueBwdISA_SB_SD_Li256ELb1ELb0ELi2EEENS1_19SingleTileSchedulerILb1ELb0ELb0ELi128EEEEEEEEEvNT_6ParamsE) ;  /* 0xfff996b040007950 */ /* 0x000fea0003c3ffff */
        .type           $_ZN7cutlass13device_kernelIN5flash19enable_sm80_to_sm89INS1_16FlashAttnBwdSm80INS1_25CollectiveMainloopBwdSm80ILi2ELi2EN4cute5tupleIJNS5_1CILi128EEES8_NS7_ILi64EEEEEENS_10bfloat16_tEfNS_4arch4Sm80ELb0ELb0ELb1ELb1ELb1ELb0ELb0ELb0ELi2ELi4ELi4ELi4ELb0EEENS1_21CollectiveEpilogueBwdISA_SB_SD_Li256ELb1ELb0ELi2EEENS1_19SingleTileSchedulerILb1ELb0ELb0ELi128EEEEEEEEEvNT_6ParamsE$_ZZZN5flash25CollectiveMainloopBwdSm80ILi2ELi2EN4cute5tupleIJNS1_1CILi128EEES4_NS3_ILi64EEEEEEN7cutlass10bfloat16_tEfNS7_4arch4Sm80ELb0ELb0ELb1ELb1ELb1ELb0ELb0ELb0ELi2ELi4ELi4ELi4ELb0EE3mmaINS_16FlashAttnBwdSm80ISB_NS_21CollectiveEpilogueBwdIS6_S8_SA_Li256ELb1ELb0ELi2EEENS_19SingleTileSchedulerILb1ELb0ELb0ELi128EEEE13SharedStorageENS1_6TensorINS1_11ArrayEngineIfLm32EEENS1_6LayoutINS2_IJNS2_IJNS3_ILi2EEESO_EEESO_NS3_ILi4EEEEEENS2_IJNS2_IJNS3_ILi1EEESO_EEESQ_NS3_ILi8EEEEEEEEEEEEbRKNSB_6ParamsERT0_S12_iNS2_IJiiiEEERT_ENKUliT_E_clIZSC_ISJ_SX_EbS10_S12_S12_iS13_S15_EUlRS16_iE_EEDaiS16_ENKUlvE0_clEv,@function
        .size           $_ZN7cutlass13device_kernelIN5flash19enable_sm80_to_sm89INS1_16FlashAttnBwdSm80INS1_25CollectiveMainloopBwdSm80ILi2ELi2EN4cute5tupleIJNS5_1CILi128EEES8_NS7_ILi64EEEEEENS_10bfloat16_tEfNS_4arch4Sm80ELb0ELb0ELb1ELb1ELb1ELb0ELb0ELb0ELi2ELi4ELi4ELi4ELb0EEENS1_21CollectiveEpilogueBwdISA_SB_SD_Li256ELb1ELb0ELi2EEENS1_19SingleTileSchedulerILb1ELb0ELb0ELi128EEEEEEEEEvNT_6ParamsE$_ZZZN5flash25CollectiveMainloopBwdSm80ILi2ELi2EN4cute5tupleIJNS1_1CILi128EEES4_NS3_ILi64EEEEEEN7cutlass10bfloat16_tEfNS7_4arch4Sm80ELb0ELb0ELb1ELb1ELb1ELb0ELb0ELb0ELi2ELi4ELi4ELi4ELb0EE3mmaINS_16FlashAttnBwdSm80ISB_NS_21CollectiveEpilogueBwdIS6_S8_SA_Li256ELb1ELb0ELi2EEENS_19SingleTileSchedulerILb1ELb0ELb0ELi128EEEE13SharedStorageENS1_6TensorINS1_11ArrayEngineIfLm32EEENS1_6LayoutINS2_IJNS2_IJNS3_ILi2EEESO_EEESO_NS3_ILi4EEEEEENS2_IJNS2_IJNS3_ILi1EEESO_EEESQ_NS3_ILi8EEEEEEEEEEEEbRKNSB_6ParamsERT0_S12_iNS2_IJiiiEEERT_ENKUliT_E_clIZSC_ISJ_SX_EbS10_S12_S12_iS13_S15_EUlRS16_iE_EEDaiS16_ENKUlvE0_clEv,($_ZN7cutlass13device_kernelIN5flash19enable_sm80_to_sm89INS1_16FlashAttnBwdSm80INS1_25CollectiveMainloopBwdSm80ILi2ELi2EN4cute5tupleIJNS5_1CILi128EEES8_NS7_ILi64EEEEEENS_10bfloat16_tEfNS_4arch4Sm80ELb0ELb0ELb1ELb1ELb1ELb0ELb0ELb0ELi2ELi4ELi4ELi4ELb0EEENS1_21CollectiveEpilogueBwdISA_SB_SD_Li256ELb1ELb0ELi2EEENS1_19SingleTileSchedulerILb1ELb0ELb0ELi128EEEEEEEEEvNT_6ParamsE$_ZZZN5flash25CollectiveMainloopBwdSm80ILi2ELi2EN4cute5tupleIJNS1_1CILi128EEES4_NS3_ILi64EEEEEEN7cutlass10bfloat16_tEfNS7_4arch4Sm80ELb0ELb0ELb1ELb1ELb1ELb0ELb0ELb0ELi2ELi4ELi4ELi4ELb0EE3mmaINS_16FlashAttnBwdSm80ISB_NS_21CollectiveEpilogueBwdIS6_S8_SA_Li256ELb1ELb0ELi2EEENS_19SingleTileSchedulerILb1ELb0ELb0ELi128EEEE13SharedStorageENS1_6TensorINS1_11ArrayEngineIfLm32EEENS1_6LayoutINS2_IJNS2_IJNS3_ILi2EEESO_EEESO_NS3_ILi4EEEEEENS2_IJNS2_IJNS3_ILi1EEESO_EEESQ_NS3_ILi8EEEEEEEEEEEEbRKNSB_6ParamsERT0_S12_iNS2_IJiiiEEERT_ENKUliT_E_clIZSC_ISJ_SX_EbS10_S12_S12_iS13_S15_EUlRS16_iE_EEDaiS16_ENKUlvE1_clEv - $_ZN7cutlass13device_kernelIN5flash19enable_sm80_to_sm89INS1_16FlashAttnBwdSm80INS1_25CollectiveMainloopBwdSm80ILi2ELi2EN4cute5tupleIJNS5_1CILi128EEES8_NS7_ILi64EEEEEENS_10bfloat16_tEfNS_4arch4Sm80ELb0ELb0ELb1ELb1ELb1ELb0ELb0ELb0ELi2ELi4ELi4ELi4ELb0EEENS1_21CollectiveEpilogueBwdISA_SB_SD_Li256ELb1ELb0ELi2EEENS1_19SingleTileSchedulerILb1ELb0ELb0ELi128EEEEEEEEEvNT_6ParamsE$_ZZZN5flash25CollectiveMainloopBwdSm80ILi2ELi2EN4cute5tupleIJNS1_1CILi128EEES4_NS3_ILi64EEEEEEN7cutlass10bfloat16_tEfNS7_4arch4Sm80ELb0ELb0ELb1ELb1ELb1ELb0ELb0ELb0ELi2ELi4ELi4ELi4ELb0EE3mmaINS_16FlashAttnBwdSm80ISB_NS_21CollectiveEpilogueBwdIS6_S8_SA_Li256ELb1ELb0ELi2EEENS_19SingleTileSchedulerILb1ELb0ELb0ELi128EEEE13SharedStorageENS1_6TensorINS1_11ArrayEngineIfLm32EEENS1_6LayoutINS2_IJNS2_IJNS3_ILi2EEESO_EEESO_NS3_ILi4EEEEEENS2_IJNS2_IJNS3_ILi1EEESO_EEESQ_NS3_ILi8EEEEEEEEEEEEbRKNSB_6ParamsERT0_S12_iNS2_IJiiiEEERT_ENKUliT_E_clIZSC_ISJ_SX_EbS10_S12_S12_iS13_S15_EUlRS16_iE_EEDaiS16_ENKUlvE0_clEv)
$_ZN7cutlass13device_kernelIN5flash19enable_sm80_to_sm89INS1_16FlashAttnBwdSm80INS1_25CollectiveMainloopBwdSm80ILi2ELi2EN4cute5tupleIJNS5_1CILi128EEES8_NS7_ILi64EEEEEENS_10bfloat16_tEfNS_4arch4Sm80ELb0ELb0ELb1ELb1ELb1ELb0ELb0ELb0ELi2ELi4ELi4ELi4ELb0EEENS1_21CollectiveEpilogueBwdISA_SB_SD_Li256ELb1ELb0ELi2EEENS1_19SingleTileSchedulerILb1ELb0ELb0ELi128EEEEEEEEEvNT_6ParamsE$_ZZZN5flash25CollectiveMainloopBwdSm80ILi2ELi2EN4cute5tupleIJNS1_1CILi128EEES4_NS3_ILi64EEEEEEN7cutlass10bfloat16_tEfNS7_4arch4Sm80ELb0ELb0ELb1ELb1ELb1ELb0ELb0ELb0ELi2ELi4ELi4ELi4ELb0EE3mmaINS_16FlashAttnBwdSm80ISB_NS_21CollectiveEpilogueBwdIS6_S8_SA_Li256ELb1ELb0ELi2EEENS_19SingleTileSchedulerILb1ELb0ELb0ELi128EEEE13SharedStorageENS1_6TensorINS1_11ArrayEngineIfLm32EEENS1_6LayoutINS2_IJNS2_IJNS3_ILi2EEESO_EEESO_NS3_ILi4EEEEEENS2_IJNS2_IJNS3_ILi1EEESO_EEESQ_NS3_ILi8EEEEEEEEEEEEbRKNSB_6ParamsERT0_S12_iNS2_IJiiiEEERT_ENKUliT_E_clIZSC_ISJ_SX_EbS10_S12_S12_iS13_S15_EUlRS16_iE_EEDaiS16_ENKUlvE0_clEv:
[----:B------:R-:W-:-:S05]  /*66950*/  IADD3 R3, R16, -c[0x0][0x20], RZ ;  /* 0x8000080010037a10 */ /* 0x000fca0007ffe0ff */
[----:B------:R-:W-:-:S05]  /*66960*/  IMAD R3, R10, 0x4, R3 ;  /* 0x000000040a037824 */ /* 0x000fca00078e0203 */
[----:B------:R1:W5:Y:S02]  /*66970*/  LDL R4, [R3] ;  /* 0x0000000003047983 */ /* 0x0003640000100800 */
[----:B-1----:R-:W-:-:S04]  /*66980*/  MOV R3, 0x0 ;  /* 0x0000000000037802 */ /* 0x002fc80000000f00 */
[----:B------:R-:W-:Y:S05]  /*66990*/  RET.REL.NODEC R2 `(_ZN7cutlass13device_kernelIN5flash19enable_sm80_to_sm89INS1_16FlashAttnBwdSm80INS1_25CollectiveMainloopBwdSm80ILi2ELi2EN4cute5tupleIJNS5_1CILi128EEES8_NS7_ILi64EEEEEENS_10bfloat16_tEfNS_4arch4Sm80ELb0ELb0ELb1ELb1ELb1ELb0ELb0ELb0ELi2ELi4ELi4ELi4ELb0EEENS1_21CollectiveEpilogueBwdISA_SB_SD_Li256ELb1ELb0ELi2EEENS1_19SingleTileSchedulerILb1ELb0ELb0ELi128EEEEEEEEEvNT_6ParamsE) ;  /* 0xfff9966002007950 */ /* 0x000fea0003c3ffff */
        .type           $_ZN7cutlass13device_kernelIN5flash19enable_sm80_to_sm89INS1_16FlashAttnBwdSm80INS1_25CollectiveMainloopBwdSm80ILi2ELi2EN4cute5tupleIJNS5_1CILi128EEES8_NS7_ILi64EEEEEENS_10bfloat16_tEfNS_4arch4Sm80ELb0ELb0ELb1ELb1ELb1ELb0ELb0ELb0ELi2ELi4ELi4ELi4ELb0EEENS1_21CollectiveEpilogueBwdISA_SB_SD_Li256ELb1ELb0ELi2EEENS1_19SingleTileSchedulerILb1ELb0ELb0ELi128EEEEEEEEEvNT_6ParamsE$_ZZZN5flash25CollectiveMainloopBwdSm80ILi2ELi2EN4cute5tupleIJNS1_1CILi128EEES4_NS3_ILi64EEEEEEN7cutlass10bfloat16_tEfNS7_4arch4Sm80ELb0ELb0ELb1ELb1ELb1ELb0ELb0ELb0ELi2ELi4ELi4ELi4ELb0EE3mmaINS_16FlashAttnBwdSm80ISB_NS_21CollectiveEpilogueBwdIS6_S8_SA_Li256ELb1ELb0ELi2EEENS_19SingleTileSchedulerILb1ELb0ELb0ELi128EEEE13SharedStorageENS1_6TensorINS1_11ArrayEngineIfLm32EEENS1_6LayoutINS2_IJNS2_IJNS3_ILi2EEESO_EEESO_NS3_ILi4EEEEEENS2_IJNS2_IJNS3_ILi1EEESO_EEESQ_NS3_ILi8EEEEEEEEEEEEbRKNSB_6ParamsERT0_S12_iNS2_IJiiiEEERT_ENKUliT_E_clIZSC_ISJ_SX_EbS10_S12_S12_iS13_S15_EUlRS16_iE_EEDaiS16_ENKUlvE1_clEv,@function
        .size           $_ZN7cutlass13device_kernelIN5flash19enable_sm80_to_sm89INS1_16FlashAttnBwdSm80INS1_25CollectiveMainloopBwdSm80ILi2ELi2EN4cute5tupleIJNS5_1CILi128EEES8_NS7_ILi64EEEEEENS_10bfloat16_tEfNS_4arch4Sm80ELb0ELb0ELb1ELb1ELb1ELb0ELb0ELb0ELi2ELi4ELi4ELi4ELb0EEENS1_21CollectiveEpilogueBwdISA_SB_SD_Li256ELb1ELb0ELi2EEENS1_19SingleTileSchedulerILb1ELb0ELb0ELi128EEEEEEEEEvNT_6ParamsE$_ZZZN5flash25CollectiveMainloopBwdSm80ILi2ELi2EN4cute5tupleIJNS1_1CILi128EEES4_NS3_ILi64EEEEEEN7cutlass10bfloat16_tEfNS7_4arch4Sm80ELb0ELb0ELb1ELb1ELb1ELb0ELb0ELb0ELi2ELi4ELi4ELi4ELb0EE3mmaINS_16FlashAttnBwdSm80ISB_NS_21CollectiveEpilogueBwdIS6_S8_SA_Li256ELb1ELb0ELi2EEENS_19SingleTileSchedulerILb1ELb0ELb0ELi128EEEE13SharedStorageENS1_6TensorINS1_11ArrayEngineIfLm32EEENS1_6LayoutINS2_IJNS2_IJNS3_ILi2EEESO_EEESO_NS3_ILi4EEEEEENS2_IJNS2_IJNS3_ILi1EEESO_EEESQ_NS3_ILi8EEEEEEEEEEEEbRKNSB_6ParamsERT0_S12_iNS2_IJiiiEEERT_ENKUliT_E_clIZSC_ISJ_SX_EbS10_S12_S12_iS13_S15_EUlRS16_iE_EEDaiS16_ENKUlvE1_clEv,($_ZN7cutlass13device_kernelIN5flash19enable_sm80_to_sm89INS1_16FlashAttnBwdSm80INS1_25CollectiveMainloopBwdSm80ILi2ELi2EN4cute5tupleIJNS5_1CILi128EEES8_NS7_ILi64EEEEEENS_10bfloat16_tEfNS_4arch4Sm80ELb0ELb0ELb1ELb1ELb1ELb0ELb0ELb0ELi2ELi4ELi4ELi4ELb0EEENS1_21CollectiveEpilogueBwdISA_SB_SD_Li256ELb1ELb0ELi2EEENS1_19SingleTileSchedulerILb1ELb0ELb0ELi128EEEEEEEEEvNT_6ParamsE$__fAtomicAdd - $_ZN7cutlass13device_kernelIN5flash19enable_sm80_to_sm89INS1_16FlashAttnBwdSm80INS1_25CollectiveMainloopBwdSm80ILi2ELi2EN4cute5tupleIJNS5_1CILi128EEES8_NS7_ILi64EEEEEENS_10bfloat16_tEfNS_4arch4Sm80ELb0ELb0ELb1ELb1ELb1ELb0ELb0ELb0ELi2ELi4ELi4ELi4ELb0EEENS1_21CollectiveEpilogueBwdISA_SB_SD_Li256ELb1ELb0ELi2EEENS1_19SingleTileSchedulerILb1ELb0ELb0ELi128EEEEEEEEEvNT_6ParamsE$_ZZZN5flash25CollectiveMainloopBwdSm80ILi2ELi2EN4cute5tupleIJNS1_1CILi128EEES4_NS3_ILi64EEEEEEN7cutlass10bfloat16_tEfNS7_4arch4Sm80ELb0ELb0ELb1ELb1ELb1ELb0ELb0ELb0ELi2ELi4ELi4ELi4ELb0EE3mmaINS_16FlashAttnBwdSm80ISB_NS_21CollectiveEpilogueBwdIS6_S8_SA_Li256ELb1ELb0ELi2EEENS_19SingleTileSchedulerILb1ELb0ELb0ELi128EEEE13SharedStorageENS1_6TensorINS1_11ArrayEngineIfLm32EEENS1_6LayoutINS2_IJNS2_IJNS3_ILi2EEESO_EEESO_NS3_ILi4EEEEEENS2_IJNS2_IJNS3_ILi1EEESO_EEESQ_NS3_ILi8EEEEEEEEEEEEbRKNSB_6ParamsERT0_S12_iNS2_IJiiiEEERT_ENKUliT_E_clIZSC_ISJ_SX_EbS10_S12_S12_iS13_S15_EUlRS16_iE_EEDaiS16_ENKUlvE1_clEv)
$_ZN7cutlass13device_kernelIN5flash19enable_sm80_to_sm89INS1_16FlashAttnBwdSm80INS1_25CollectiveMainloopBwdSm80ILi2ELi2EN4cute5tupleIJNS5_1CILi128EEES8_NS7_ILi64EEEEEENS_10bfloat16_tEfNS_4arch4Sm80ELb0ELb0ELb1ELb1ELb1ELb0ELb0ELb0ELi2ELi4ELi4ELi4ELb0EEENS1_21CollectiveEpilogueBwdISA_SB_SD_Li256ELb1ELb0ELi2EEENS1_19SingleTileSchedulerILb1ELb0ELb0ELi128EEEEEEEEEvNT_6ParamsE$_ZZZN5flash25CollectiveMainloopBwdSm80ILi2ELi2EN4cute5tupleIJNS1_1CILi128EEES4_NS3_ILi64EEEEEEN7cutlass10bfloat16_tEfNS7_4arch4Sm80ELb0ELb0ELb1ELb1ELb1ELb0ELb0ELb0ELi2ELi4ELi4ELi4ELb0EE3mmaINS_16FlashAttnBwdSm80ISB_NS_21CollectiveEpilogueBwdIS6_S8_SA_Li256ELb1ELb0ELi2EEENS_19SingleTileSchedulerILb1ELb0ELb0ELi128EEEE13SharedStorageENS1_6TensorINS1_11ArrayEngineIfLm32EEENS1_6LayoutINS2_IJNS2_IJNS3_ILi2EEESO_EEESO_NS3_ILi4EEEEEENS2_IJNS2_IJNS3_ILi1EEESO_EEESQ_NS3_ILi8EEEEEEEEEEEEbRKNSB_6ParamsERT0_S12_iNS2_IJiiiEEERT_ENKUliT_E_clIZSC_ISJ_SX_EbS10_S12_S12_iS13_S15_EUlRS16_iE_EEDaiS16_ENKUlvE1_clEv:
[----:B------:R-:W-:-:S05]  /*669a0*/  IADD3 R3, R7, -c[0x0][0x20], RZ ;  /* 0x8000080007037a10 */ /* 0x000fca0007ffe0ff */
[----:B------:R-:W-:-:S05]  /*669b0*/  IMAD R3, R10, 0x4, R3 ;  /* 0x000000040a037824 */ /* 0x000fca00078e0203 */
[----:B------:R1:W5:Y:S02]  /*669c0*/  LDL R4, [R3] ;  /* 0x0000000003047983 */ /* 0x0003640000100800 */
[----:B-1----:R-:W-:-:S04]  /*669d0*/  MOV R3, 0x0 ;  /* 0x0000000000037802 */ /* 0x002fc80000000f00 */
[----:B------:R-:W-:Y:S05]  /*669e0*/  RET.REL.NODEC R2 `(_ZN7cutlass13device_kernelIN5flash19enable_sm80_to_sm89INS1_16FlashAttnBwdSm80INS1_25CollectiveMainloopBwdSm80ILi2ELi2EN4cute5tupleIJNS5_1CILi128EEES8_NS7_ILi64EEEEEENS_10bfloat16_tEfNS_4arch4Sm80ELb0ELb0ELb1ELb1ELb1ELb0ELb0ELb0ELi2ELi4ELi4ELi4ELb0EEENS1_21CollectiveEpilogueBwdISA_SB_SD_Li256ELb1ELb0ELi2EEENS1_19SingleTileSchedulerILb1ELb0ELb0ELi128EEEEEEEEEvNT_6ParamsE) ;  /* 0xfff9961002007950 */ /* 0x000fea0003c3ffff */
        .type           $_ZN7cutlass13device_kernelIN5flash19enable_sm80_to_sm89INS1_16FlashAttnBwdSm80INS1_25CollectiveMainloopBwdSm80ILi2ELi2EN4cute5tupleIJNS5_1CILi128EEES8_NS7_ILi64EEEEEENS_10bfloat16_tEfNS_4arch4Sm80ELb0ELb0ELb1ELb1ELb1ELb0ELb0ELb0ELi2ELi4ELi4ELi4ELb0EEENS1_21CollectiveEpilogueBwdISA_SB_SD_Li256ELb1ELb0ELi2EEENS1_19SingleTileSchedulerILb1ELb0ELb0ELi128EEEEEEEEEvNT_6ParamsE$__fAtomicAdd,@function
        .size           $_ZN7cutlass13device_kernelIN5flash19enable_sm80_to_sm89INS1_16FlashAttnBwdSm80INS1_25CollectiveMainloopBwdSm80ILi2ELi2EN4cute5tupleIJNS5_1CILi128EEES8_NS7_ILi64EEEEEENS_10bfloat16_tEfNS_4arch4Sm80ELb0ELb0ELb1ELb1ELb1ELb0ELb0ELb0ELi2ELi4ELi4ELi4ELb0EEENS1_21CollectiveEpilogueBwdISA_SB_SD_Li256ELb1ELb0ELi2EEENS1_19SingleTileSchedulerILb1ELb0ELb0ELi128EEEEEEEEEvNT_6ParamsE$__fAtomicAdd,($_ZN7cutlass13device_kernelIN5flash19enable_sm80_to_sm89INS1_16FlashAttnBwdSm80INS1_25CollectiveMainloopBwdSm80ILi2ELi2EN4cute5tupleIJNS5_1CILi128EEES8_NS7_ILi64EEEEEENS_10bfloat16_tEfNS_4arch4Sm80ELb0ELb0ELb1ELb1ELb1ELb0ELb0ELb0ELi2ELi4ELi4ELi4ELb0EEENS1_21CollectiveEpilogueBwdISA_SB_SD_Li256ELb1ELb0ELi2EEENS1_19SingleTileSchedulerILb1ELb0ELb0ELi128EEEEEEEEEvNT_6ParamsE$exp2f - $_ZN7cutlass13device_kernelIN5flash19enable_sm80_to_sm89INS1_16FlashAttnBwdSm80INS1_25CollectiveMainloopBwdSm80ILi2ELi2EN4cute5tupleIJNS5_1CILi128EEES8_NS7_ILi64EEEEEENS_10bfloat16_tEfNS_4arch4Sm80ELb0ELb0ELb1ELb1ELb1ELb0ELb0ELb0ELi2ELi4ELi4ELi4ELb0EEENS1_21CollectiveEpilogueBwdISA_SB_SD_Li256ELb1ELb0ELi2EEENS1_19SingleTileSchedulerILb1ELb0ELb0ELi128EEEEEEEEEvNT_6ParamsE$__fAtomicAdd)
$_ZN7cutlass13device_kernelIN5flash19enable_sm80_to_sm89INS1_16FlashAttnBwdSm80INS1_25CollectiveMainloopBwdSm80ILi2ELi2EN4cute5tupleIJNS5_1CILi128EEES8_NS7_ILi64EEEEEENS_10bfloat16_tEfNS_4arch4Sm80ELb0ELb0ELb1ELb1ELb1ELb0ELb0ELb0ELi2ELi4ELi4ELi4ELb0EEENS1_21CollectiveEpilogueBwdISA_SB_SD_Li256ELb1ELb0ELi2EEENS1_19SingleTileSchedulerILb1ELb0ELb0ELi128EEEEEEEEEvNT_6ParamsE$__fAtomicAdd:
[----:B------:R-:W-:Y:S02]  /*669f0*/  ULDC.64 UR8, c[0x0][0x118] ;  /* 0x0000460000087ab9 */ /* 0x000fe40000000a00 */
[----:B------:R-:W2:Y:S01]  /*66a00*/  ATOM.E.ADD.F32.FTZ.RN.STRONG.GPU P0, RZ, [R14.64], R5 ;  /* 0x000000050eff798a */ /* 0x000ea2000810e7c8 */
[----:B------:R-:W-:Y:S02]  /*66a10*/  MOV R13, 0x0 ;  /* 0x00000000000d7802 */ /* 0x000fe40000000f00 */
[----:B------:R-:W-:Y:S02]  /*66a20*/  MOV R9, R5 ;  /* 0x0000000500097202 */ /* 0x000fe40000000f00 */
[----:B--2---:R-:W-:Y:S05]  /*66a30*/  @P0 RET.REL.NODEC R12 `(_ZN7cutlass13device_kernelIN5flash19enable_sm80_to_sm89INS1_16FlashAttnBwdSm80INS1_25CollectiveMainloopBwdSm80ILi2ELi2EN4cute5tupleIJNS5_1CILi128EEES8_NS7_ILi64EEEEEENS_10bfloat16_tEfNS_4arch4Sm80ELb0ELb0ELb1ELb1ELb1ELb0ELb0ELb0ELi2ELi4ELi4ELi4ELb0EEENS1_21CollectiveEpilogueBwdISA_SB_SD_Li256ELb1ELb0ELi2EEENS1_19SingleTileSchedulerILb1ELb0ELb0ELi128EEEEEEEEEvNT_6ParamsE) ;  /* 0xfff995c00c000950 */ /* 0x004fea0003c3ffff */
[----:B------:R-:W1:Y:S02]  /*66a40*/  QSPC.E.S P0, RZ, [R14] ;  /* 0x000000000eff73aa */ /* 0x000e640000000500 */
[----:B-1----:R-:W-:Y:S05]  /*66a50*/  @!P0 BRA `(.L_x_1338) ;  /* 0x0000008000008947 */ /* 0x002fea0003800000 */
[----:B------:R-:W-:-:S05]  /*66a60*/  LOP3.LUT R8, R14, 0xffffff, RZ, 0xc0, !PT ;  /* 0x00ffffff0e087812 */ /* 0x000fca00078ec0ff */
.L_x_1339:
[----:B------:R-:W1:Y:S02]  /*66a70*/  LDS R4, [R8] ;  /* 0x0000000008047984 */ /* 0x000e640000000800 */
[----:B-1----:R-:W-:-:S06]  /*66a80*/  FADD R5, R9, R4 ;  /* 0x0000000409057221 */ /* 0x002fcc0000000000 */
[----:B------:R-:W1:Y:S02]  /*66a90*/  ATOMS.CAST.SPIN R5, [R8], R4, R5 ;  /* 0x000000040805738d */ /* 0x000e640001800005 */
[----:B-1----:R-:W-:-:S13]  /*66aa0*/  ISETP.EQ.U32.AND P0, PT, R5, 0x1, PT ;  /* 0x000000010500780c */ /* 0x002fda0003f02070 */
[----:B------:R-:W-:Y:S05]  /*66ab0*/  @!P0 BRA `(.L_x_1339) ;  /* 0xffffffb000008947 */ /* 0x000fea000383ffff */
[----:B------:R-:W-:-:S04]  /*66ac0*/  MOV R13, 0x0 ;  /* 0x00000000000d7802 */ /* 0x000fc80000000f00 */
[----:B------:R-:W-:Y:S05]  /*66ad0*/  RET.REL.NODEC R12 `(_ZN7cutlass13device_kernelIN5flash19enable_sm80_to_sm89INS1_16FlashAttnBwdSm80INS1_25CollectiveMainloopBwdSm80ILi2ELi2EN4cute5tupleIJNS5_1CILi128EEES8_NS7_ILi64EEEEEENS_10bfloat16_tEfNS_4arch4Sm80ELb0ELb0ELb1ELb1ELb1ELb0ELb0ELb0ELi2ELi4ELi4ELi4ELb0EEENS1_21CollectiveEpilogueBwdISA_SB_SD_Li256ELb1ELb0ELi2EEENS1_19SingleTileSchedulerILb1ELb0ELb0ELi128EEEEEEEEEvNT_6ParamsE) ;  /* 0xfff995200c007950 */ /* 0x000fea0003c3ffff */
.L_x_1338:
[----:B------:R-:W2:Y:S01]  /*66ae0*/  LD.E R4, [R14.64] ;  /* 0x000000080e047980 */ /* 0x000ea2000c101900 */
[----:B------:R-:W-:Y:S01]  /*66af0*/  MOV R13, 0x0 ;  /* 0x00000000000d7802 */ /* 0x000fe20000000f00 */
[----:B--2---:R-:W-:-:S05]  /*66b00*/  FADD R9, R9, R4 ;  /* 0x0000000409097221 */ /* 0x004fca0000000000 */
[----:B------:R1:W-:Y:S01]  /*66b10*/  ST.E [R14.64], R9 ;  /* 0x000000090e007985 */ /* 0x0003e2000c101908 */
[----:B------:R-:W-:Y:S05]  /*66b20*/  RET.REL.NODEC R12 `(_ZN7cutlass13device_kernelIN5flash19enable_sm80_to_sm89INS1_16FlashAttnBwdSm80INS1_25CollectiveMainloopBwdSm80ILi2ELi2EN4cute5tupleIJNS5_1CILi128EEES8_NS7_ILi64EEEEEENS_10bfloat16_tEfNS_4arch4Sm80ELb0ELb0ELb1ELb1ELb1ELb0ELb0ELb0ELi2ELi4ELi4ELi4ELb0EEENS1_21CollectiveEpilogueBwdISA_SB_SD_Li256ELb1ELb0ELi2EEENS1_19SingleTileSchedulerILb1ELb0ELb0ELi128EEEEEEEEEvNT_6ParamsE) ;  /* 0xfff994d00c007950 */ /* 0x000fea0003c3ffff */
        .type           $_ZN7cutlass13device_kernelIN5flash19enable_sm80_to_sm89INS1_16FlashAttnBwdSm80INS1_25CollectiveMainloopBwdSm80ILi2ELi2EN4cute5tupleIJNS5_1CILi128EEES8_NS7_ILi64EEEEEENS_10bfloat16_tEfNS_4arch4Sm80ELb0ELb0ELb1ELb1ELb1ELb0ELb0ELb0ELi2ELi4ELi4ELi4ELb0EEENS1_21CollectiveEpilogueBwdISA_SB_SD_Li256ELb1ELb0ELi2EEENS1_19SingleTileSchedulerILb1ELb0ELb0ELi128EEEEEEEEEvNT_6ParamsE$exp2f,@function
        .size           $_ZN7cutlass13device_kernelIN5flash19enable_sm80_to_sm89INS1_16FlashAttnBwdSm80INS1_25CollectiveMainloopBwdSm80ILi2ELi2EN4cute5tupleIJNS5_1CILi128EEES8_NS7_ILi64EEEEEENS_10bfloat16_tEfNS_4arch4Sm80ELb0ELb0ELb1ELb1ELb1ELb0ELb0ELb0ELi2ELi4ELi4ELi4ELb0EEENS1_21CollectiveEpilogueBwdISA_SB_SD_Li256ELb1ELb0ELi2EEENS1_19SingleTileSchedulerILb1ELb0ELb0ELi128EEEEEEEEEvNT_6ParamsE$exp2f,(.L_x_7254 - $_ZN7cutlass13device_kernelIN5flash19enable_sm80_to_sm89INS1_16FlashAttnBwdSm80INS1_25CollectiveMainloopBwdSm80ILi2ELi2EN4cute5tupleIJNS5_1CILi128EEES8_NS7_ILi64EEEEEENS_10bfloat16_tEfNS_4arch4Sm80ELb0ELb0ELb1ELb1ELb1ELb0ELb0ELb0ELi2ELi4ELi4ELi4ELb0EEENS1_21CollectiveEpilogueBwdISA_SB_SD_Li256ELb1ELb0ELi2EEENS1_19SingleTileSchedulerILb1ELb0ELb0ELi128EEEEEEEEEvNT_6ParamsE$exp2f)
$_ZN7cutlass13device_kernelIN5flash19enable_sm80_to_sm89INS1_16FlashAttnBwdSm80INS1_25CollectiveMainloopBwdSm80ILi2ELi2EN4cute5tupleIJNS5_1CILi128EEES8_NS7_ILi64EEEEEENS_10bfloat16_tEfNS_4arch4Sm80ELb0ELb0ELb1ELb1ELb1ELb0ELb0ELb0ELi2ELi4ELi4ELi4ELb0EEENS1_21CollectiveEpilogueBwdISA_SB_SD_Li256ELb1ELb0ELi2EEENS1_19SingleTileSchedulerILb1ELb0ELb0ELi128EEEEEEEEEvNT_6ParamsE$exp2f:
[----:B------:R-:W1:Y:S01]  /*66b30*/  MUFU.EX2 R6, R6 ;  /* 0x0000000600067308 */ /* 0x000e620000000800 */
[----:B------:R-:W-:-:S04]  /*66b40*/  MOV R3, 0x0 ;  /* 0x0000000000037802 */ /* 0x000fc80000000f00 */
[----:B------:R-:W-:Y:S05]  /*66b50*/  RET.REL.NODEC R2 `(_ZN7cutlass13device_kernelIN5flash19enable_sm80_to_sm89INS1_16FlashAttnBwdSm80INS1_25CollectiveMainloopBwdSm80ILi2ELi2EN4cute5tupleIJNS5_1CILi128EEES8_NS7_ILi64EEEEEENS_10bfloat16_tEfNS_4arch4Sm80ELb0ELb0ELb1ELb1ELb1ELb0ELb0ELb0ELi2ELi4ELi4ELi4ELb0EEENS1_21CollectiveEpilogueBwdISA_SB_SD_Li256ELb1ELb0ELi2EEENS1_19SingleTileSchedulerILb1ELb0ELb0ELi128EEEEEEEEEvNT_6ParamsE) ;  /* 0xfff994a002007950 */ /* 0x000fea0003c3ffff */
.L_x_1340:
        /* <DEDUP_REMOVED lines=10> */
.L_x_7254:


//--------------------- .text._ZN7cutlass13device_kernelIN5flash19enable_sm80_to_sm89INS1_16FlashAttnBwdSm80INS1_25CollectiveMainloopBwdSm80ILi2ELi2EN4cute5tupleIJNS5_1CILi128EEES8_NS7_ILi64EEEEEENS_10bfloat16_tEfNS_4arch4Sm80ELb0ELb0ELb1ELb1ELb0ELb0ELb0ELb0ELi2ELi4ELi4ELi4ELb0EEENS1_24CollectiveEpilogueBwdGQAISA_fSD_Li256ELb1ELb0EEENS1_19SingleTileSchedulerILb1ELb0ELb0ELi128EEEEEEEEEvNT_6ParamsE --------------------------
	.section	.text._ZN7cutlass13device_kernelIN5flash19enable_sm80_to_sm89INS1_16FlashAttnBwdSm80INS1_25CollectiveMainloopBwdSm80ILi2ELi2EN4cute5tupleIJNS5_1CILi128EEES8_NS7_ILi64EEEEEENS_10bfloat16_tEfNS_4arch4Sm80ELb0ELb0ELb1ELb1ELb0ELb0ELb0ELb0ELi2ELi4ELi4ELi4ELb0EEENS1_24CollectiveEpilogueBwdGQAISA_fSD_Li256ELb1ELb0EEENS1_19SingleTileSchedulerILb1ELb0ELb0ELi128EEEEEEEEEvNT_6ParamsE,"ax",@progbits
	.sectioninfo	@"SHI_REGISTERS=128"
	.align	128
.text._ZN7cutlass13device_kernelIN5flash19enable_sm80_to_sm89INS1_16FlashAttnBwdSm80INS1_25CollectiveMainloopBwdSm80ILi2ELi2EN4cute5tupleIJNS5_1CILi128EEES8_NS7_ILi64EEEEEENS_10bfloat16_tEfNS_4arch4Sm80ELb0ELb0ELb1ELb1ELb0ELb0ELb0ELb0ELi2ELi4ELi4ELi4ELb0EEENS1_24CollectiveEpilogueBwdGQAISA_fSD_Li256ELb1ELb0EEENS1_19SingleTileSchedulerILb1ELb0ELb0ELi128EEEEEEEEEvNT_6ParamsE:
        .type           _ZN7cutlass13device_kernelIN5flash19enable_sm80_to_sm89INS1_16FlashAttnBwdSm80INS1_25CollectiveMainloopBwdSm80ILi2ELi2EN4cute5tupleIJNS5_1CILi128EEES8_NS7_ILi64EEEEEENS_10bfloat16_tEfNS_4arch4Sm80ELb0ELb0ELb1ELb1ELb0ELb0ELb0ELb0ELi2ELi4ELi4ELi4ELb0EEENS1_24CollectiveEpilogueBwdGQAISA_fSD_Li256ELb1ELb0EEENS1_19SingleTileSchedulerILb1ELb0ELb0ELi128EEEEEEEEEvNT_6ParamsE,@function
        .size           _ZN7cutlass13device_kernelIN5flash19enable_sm80_to_sm89INS1_16FlashAttnBwdSm80INS1_25CollectiveMainloopBwdSm80ILi2ELi2EN4cute5tupleIJNS5_1CILi128EEES8_NS7_ILi64EEEEEENS_10bfloat16_tEfNS_4arch4Sm80ELb0ELb0ELb1ELb1ELb0ELb0ELb0ELb0ELi2ELi4ELi4ELi4ELb0EEENS1_24CollectiveEpilogueBwdGQAISA_fSD_Li256ELb1ELb0EEENS1_19SingleTileSchedulerILb1ELb0ELb0ELi128EEEEEEEEEvNT_6ParamsE,(.L_x_7648 - _ZN7cutlass13device_kernelIN5flash19enable_sm80_to_sm89INS1_16FlashAttnBwdSm80INS1_25CollectiveMainloopBwdSm80ILi2ELi2EN4cute5tupleIJNS5_1CILi128EEES8_NS7_ILi64EEEEEENS_10bfloat16_tEfNS_4arch4Sm80ELb0ELb0ELb1ELb1ELb0ELb0ELb0ELb0ELi2ELi4ELi4ELi4ELb0EEENS1_24CollectiveEpilogueBwdGQAISA_fSD_Li256ELb1ELb0EEENS1_19SingleTileSchedulerILb1ELb0ELb0ELi128EEEEEEEEEvNT_6ParamsE)
        .other          _ZN7cutlass13device_kernelIN5flash19enable_sm80_to_sm89INS1_16FlashAttnBwdSm80INS1_25CollectiveMainloopBwdSm80ILi2ELi2EN4cute5tupleIJNS5_1CILi128EEES8_NS7_ILi64EEEEEENS_10bfloat16_tEfNS_4arch4Sm80ELb0ELb0ELb1ELb1ELb0ELb0ELb0ELb0ELi2ELi4ELi4ELi4ELb0EEENS1_24CollectiveEpilogueBwdGQAISA_fSD_Li256ELb1ELb0EEENS1_19SingleTileSchedulerILb1ELb0ELb0ELi128EEEEEEEEEvNT_6ParamsE,@"STO_CUDA_ENTRY STV_DEFAULT"
_ZN7cutlass13device_kernelIN5flash19enable_sm80_to_sm89INS1_16FlashAttnBwdSm80INS1_25CollectiveMainloopBwdSm80ILi2ELi2EN4cute5tupleIJNS5_1CILi128EEES8_NS7_ILi64EEEEEENS_10bfloat16_tEfNS_4arch4Sm80ELb0ELb0ELb1ELb1ELb0ELb0ELb0ELb0ELi2ELi4ELi4ELi4ELb0EEENS1_24CollectiveEpilogueBwdGQAISA_fSD_Li256ELb1ELb0EEENS1_19SingleTileSchedulerILb1ELb0ELb0ELi128EEEEEEEEEvNT_6ParamsE:
        /* <DEDUP_REMOVED lines=18> */
.L_x_1342:
        /* <DEDUP_REMOVED lines=8> */
.L_x_1344:
[----:B------:R-:W-:Y:S02]  /*01a0*/  MOV R5, c[0x0][0x3ac] ;  /* 0x0000eb0000057a02 */ /* 0x000fe40000000f00 */
.L_x_1343:
[----:B------:R-:W2:Y:S02]  /*01b0*/  S2R R22, SR_CTAID.X ;  /* 0x0000000000167919 */ /* 0x000ea40000002500 */
[----:B--2---:R-:W-:-:S05]  /*01c0*/  IMAD.SHL.U32 R0, R22, 0x80, RZ ;  /* 0x0000008016007824 */ /* 0x004fca00078e00ff */
[----:B-----5:R-:W-:-:S04]  /*01d0*/  ISETP.GE.AND P0, PT, R0, R5, PT ;  /* 0x000000050000720c */ /* 0x020fc80003f06270 */
[----:B------:R-:W-:Y:S01]  /*01e0*/  SEL R36, R36, 0xffffffff, !P0 ;  /* 0xffffffff24247807 */ /* 0x000fe20004000000 */
[----:B------:R-:W-:Y:S05]  /*01f0*/  BRA `(.L_x_1345) ;  /* 0x0000012000007947 */ /* 0x000fea0003800000 */
.L_x_1341:
[----:B------:R-:W-:-:S04]  /*0200*/  ISETP.NE.U32.AND P0, PT, RZ, c[0x0][0x3c8], PT ;  /* 0x0000f200ff007a0c */ /* 0x000fc80003f05070 */
[----:B------:R-:W-:-:S13]  /*0210*/  ISETP.NE.AND.EX P0, PT, RZ, c[0x0][0x3cc], PT, P0 ;  /* 0x0000f300ff007a0c */ /* 0x000fda0003f05300 */
[----:B------:R-:W-:Y:S05]  /*0220*/  @!P0 BRA `(.L_x_1346) ;  /* 0x0000002000008947 */ /* 0x000fea0003800000 */
[----:B------:R1:W5:Y:S01]  /*0230*/  LDG.E R5, [R4.64] ;  /* 0x0000000604057981 */ /* 0x000362000c1e1900 */
[----:B------:R-:W-:Y:S05]  /*0240*/  BRA `(.L_x_1347) ;  /* 0x0000009000007947 */ /* 0x000fea0003800000 */
.L_x_1346:
        /* <DEDUP_REMOVED lines=8> */
.L_x_1348:
[----:B------:R-:W-:Y:S02]  /*02d0*/  MOV R5, c[0x0][0x3ac] ;  /* 0x0000eb0000057a02 */ /* 0x000fe40000000f00 */
.L_x_1347:
[----:B------:R-:W2:Y:S02]  /*02e0*/  S2R R22, SR_CTAID.X ;  /* 0x0000000000167919 */ /* 0x000ea40000002500 */
[----:B--2---:R-:W-:-:S05]  /*02f0*/  IMAD.SHL.U32 R0, R22, 0x80, RZ ;  /* 0x0000008016007824 */ /* 0x004fca00078e00ff */
[----:B-----5:R-:W-:-:S04]  /*0300*/  ISETP.GE.AND P0, PT, R0, R5, PT ;  /* 0x000000050000720c */ /* 0x020fc80003f06270 */
[----:B------:R-:W-:-:S04]  /*0310*/  SEL R36, R36, 0xffffffff, !P0 ;  /* 0xffffffff24247807 */ /* 0x000fc80004000000 */
.L_x_1345:
[----:B------:R-:W-:-:S13]  /*0320*/  ISETP.GE.AND P0, PT, R36, RZ, PT ;  /* 0x000000ff2400720c */ /* 0x000fda0003f06270 */
[----:B------:R-:W-:Y:S05]  /*0330*/  @!P0 EXIT ;  /* 0x000000000000894d */ /* 0x000fea0003800000 */
[----:B------:R-:W-:-:S04]  /*0340*/  ISETP.NE.U32.AND P1, PT, RZ, c[0x0][0x2c8], PT ;  /* 0x0000b200ff007a0c */ /* 0x000fc80003f25070 */
[----:B------:R-:W-:Y:S02]  /*0350*/  ISETP.NE.AND.EX P1, PT, RZ, c[0x0][0x2cc], PT, P1 ;  /* 0x0000b300ff007a0c */ /* 0x000fe40003f25310 */
[----:B------:R-:W-:-:S04]  /*0360*/  ISETP.NE.U32.AND P3, PT, RZ, c[0x0][0x2d0], PT ;  /* 0x0000b400ff007a0c */ /* 0x000fc80003f65070 */
[----:B------:R-:W-:-:S07]  /*0370*/  ISETP.NE.AND.EX P3, PT, RZ, c[0x0][0x2d4], PT, P3 ;  /* 0x0000b500ff007a0c */ /* 0x000fce0003f65330 */
[----:B------:R-:W-:-:S06]  /*0380*/  @P1 IMAD.WIDE R6, R36, R3, c[0x0][0x2c8] ;  /* 0x0000b20024061625 */ /* 0x000fcc00078e0203 */
[----:B------:R-:W2:Y:S01]  /*0390*/  @P1 LDG.E R7, [R6.64] ;  /* 0x0000000606071981 */ /* 0x000ea2000c1e1900 */
[----:B------:R-:W-:Y:S02]  /*03a0*/  IMAD.MOV.U32 R5, RZ, RZ, RZ ;  /* 0x000000ffff057224 */ /* 0x000fe400078e00ff */
[----:B------:R-:W-:Y:S02]  /*03b0*/  IMAD.MOV.U32 R39, RZ, RZ, RZ ;  /* 0x000000ffff277224 */ /* 0x000fe400078e00ff */
[----:B------:R-:W-:-:S04]  /*03c0*/  @P1 IMAD.WIDE R12, R36, R3, c[0x0][0x2c8] ;  /* 0x0000b200240c1625 */ /* 0x000fc800078e0203 */
[-C--:B------:R-:W-:Y:S01]  /*03d0*/  @P3 IMAD.WIDE R10, R36, R3.reuse, c[0x0][0x2d0] ;  /* 0x0000b400240a3625 */ /* 0x080fe200078e0203 */
[----:B------:R-:W3:Y:S04]  /*03e0*/  @P1 LDG.E R5, [R12.64] ;  /* 0x000000060c051981 */ /* 0x000ee8000c1e1900 */
[----:B------:R-:W4:Y:S01]  /*03f0*/  @P3 LDG.E R39, [R10.64] ;  /* 0x000000060a273981 */ /* 0x000f22000c1e1900 */
[----:B------:R-:W-:Y:S01]  /*0400*/  IADD3 R24, P0, R20, 0x4, RZ ;  /* 0x0000000414187810 */ /* 0x000fe20007f1e0ff */
[----:B------:R-:W-:Y:S01]  /*0410*/  IMAD.MOV.U32 R17, RZ, RZ, RZ ;  /* 0x000000ffff117224 */ /* 0x000fe200078e00ff */
[----:B------:R-:W-:Y:S01]  /*0420*/  ISETP.NE.U32.AND P2, PT, RZ, c[0x0][0x2d8], PT ;  /* 0x0000b600ff007a0c */ /* 0x000fe20003f45070 */
[----:B------:R1:W-:Y:S03]  /*0430*/  STL.128 [R1+0x650], RZ ;  /* 0x000650ff01007387 */ /* 0x0003e60000100c00 */
[----:B------:R-:W-:Y:S01]  /*0440*/  ISETP.NE.AND.EX P2, PT, RZ, c[0x0][0x2dc], PT, P2 ;  /* 0x0000b700ff007a0c */ /* 0x000fe20003f45320 */
[----:B------:R1:W-:Y:S04]  /*0450*/  STL.128 [R1+0x660], RZ ;  /* 0x000660ff01007387 */ /* 0x0003e80000100c00 */
[----:B------:R1:W-:Y:S04]  /*0460*/  STL.128 [R1+0x670], RZ ;  /* 0x000670ff01007387 */ /* 0x0003e80000100c00 */
[----:B------:R1:W-:Y:S04]  /*0470*/  STL.128 [R1+0x680], RZ ;  /* 0x000680ff01007387 */ /* 0x0003e80000100c00 */
[----:B------:R1:W-:Y:S01]  /*0480*/  STL.128 [R1+0x690], RZ ;  /* 0x000690ff01007387 */ /* 0x0003e20000100c00 */
[----:B------:R-:W-:-:S03]  /*0490*/  @P2 IMAD.WIDE R8, R36, R3, c[0x0][0x2d8] ;  /* 0x0000b60024082625 */ /* 0x000fc600078e0203 */
        /* <DEDUP_REMOVED lines=11> */
[----:B------:R1:W-:Y:S01]  /*0550*/  STL [R1], R22 ;  /* 0x0000001601007387 */ /* 0x0003e20000100800 */
[----:B------:R-:W-:-:S03]  /*0560*/  IMAD.X R25, RZ, RZ, R21, P0 ;  /* 0x000000ffff197224 */ /* 0x000fc600000e0615 */
[----:B------:R1:W5:Y:S02]  /*0570*/  @P2 LDG.E R8, [R8.64] ;  /* 0x0000000608082981 */ /* 0x000364000c1e1900 */
[----:B-1----:R-:W-:Y:S02]  /*0580*/  IMAD.MOV.U32 R9, RZ, RZ, c[0x0][0x198] ;  /* 0x00006600ff097624 */ /* 0x002fe400078e00ff */
[----:B--2---:R-:W-:-:S05]  /*0590*/  @P1 IMAD R7, R36, 0x80, R7 ;  /* 0x0000008024071824 */ /* 0x004fca00078e0207 */
[----:B------:R-:W-:-:S04]  /*05a0*/  @P1 SHF.R.S32.HI R0, RZ, 0x1f, R7 ;  /* 0x0000001fff001819 */ /* 0x000fc80000011407 */
[----:B------:R-:W-:-:S04]  /*05b0*/  @P1 LEA.HI R0, R0, R7, RZ, 0x7 ;  /* 0x0000000700001211 */ /* 0x000fc800078f38ff */
[----:B------:R-:W-:Y:S02]  /*05c0*/  @P1 LOP3.LUT R17, R0, 0xffffff80, RZ, 0xc0, !PT ;  /* 0xffffff8000111812 */ /* 0x000fe400078ec0ff */
[----:B------:R-:W-:-:S05]  /*05d0*/  IADD3 R0, R24, -c[0x0][0x20], RZ ;  /* 0x8000080018007a10 */ /* 0x000fca0007ffe0ff */
[----:B---3--:R1:W-:Y:S04]  /*05e0*/  STL [R0], R5 ;  /* 0x0000000500007387 */ /* 0x0083e80000100800 */
        /* <DEDUP_REMOVED lines=9> */
.L_x_1349:
[----:B-----5:R2:W-:Y:S01]  /*0680*/  STL [R0+0xc], R8 ;  /* 0x00000c0800007387 */ /* 0x0205e20000100800 */
[----:B------:R-:W-:-:S04]  /*0690*/  ISETP.NE.U32.AND P0, PT, RZ, c[0x0][0x2e0], PT ;  /* 0x0000b800ff007a0c */ /* 0x000fc80003f05070 */
[----:B------:R-:W-:-:S13]  /*06a0*/  ISETP.NE.AND.EX P0, PT, RZ, c[0x0][0x2e4], PT, P0 ;  /* 0x0000b900ff007a0c */ /* 0x000fda0003f05300 */
[----:B------:R-:W-:Y:S05]  /*06b0*/  @!P0 BRA `(.L_x_1350) ;  /* 0x0000003000008947 */ /* 0x000fea0003800000 */
[----:B------:R-:W-:-:S05]  /*06c0*/  IMAD.WIDE R2, R36, R3, c[0x0][0x2e0] ;  /* 0x0000b80024027625 */ /* 0x000fca00078e0203 */
[----:B------:R3:W5:Y:S01]  /*06d0*/  LDG.E R9, [R2.64] ;  /* 0x0000000602097981 */ /* 0x000762000c1e1900 */
[----:B------:R-:W-:Y:S05]  /*06e0*/  BRA `(.L_x_1351) ;  /* 0x0000005000007947 */ /* 0x000fea0003800000 */
.L_x_1350:
[----:B------:R-:W-:Y:S05]  /*06f0*/  @!P3 BRA `(.L_x_1351) ;  /* 0x000000400000b947 */ /* 0x000fea0003800000 */
[----:B------:R-:W-:-:S05]  /*0700*/  IMAD.WIDE R6, R36, R3, c[0x0][0x2d0] ;  /* 0x0000b40024067625 */ /* 0x000fca00078e0203 */
[----:B------:R-:W3:Y:S04]  /*0710*/  LDG.E R9, [R6.64] ;  /* 0x0000000606097981 */ /* 0x000ee8000c1e1900 */
[----:B------:R-:W3:Y:S02]  /*0720*/  LDG.E R2, [R6.64+0x4] ;  /* 0x0000040606027981 */ /* 0x000ee4000c1e1900 */
[----:B---3--:R-:W-:-:S04]  /*0730*/  IADD3 R9, -R9, R2, RZ ;  /* 0x0000000209097210 */ /* 0x008fc80007ffe1ff */
.L_x_1351:
[C---:B---3--:R-:W-:Y:S01]  /*0740*/  IADD3 R3, R8.reuse, 0x7f, RZ ;  /* 0x0000007f08037810 */ /* 0x048fe20007ffe0ff */
[----:B-----5:R3:W-:Y:S01]  /*0750*/  STL [R0+0x10], R9 ;  /* 0x0000100900007387 */ /* 0x0207e20000100800 */
[----:B------:R-:W-:Y:S02]  /*0760*/  ISETP.GE.AND P0, PT, R8, 0x1, PT ;  /* 0x000000010800780c */ /* 0x000fe40003f06270 */
[----:B------:R-:W-:-:S02]  /*0770*/  SHF.R.S32.HI R2, RZ, 0x1f, R3 ;  /* 0x0000001fff027819 */ /* 0x000fc40000011403 */
[----:B------:R-:W-:Y:S02]  /*0780*/  PLOP3.LUT P2, PT, PT, PT, PT, 0x80, 0x0 ;  /* 0x000000000000781c */ /* 0x000fe40003f4f070 */
[----:B------:R-:W-:-:S04]  /*0790*/  LEA.HI R2, R2, R3, RZ, 0x7 ;  /* 0x0000000302027211 */ /* 0x000fc800078f38ff */
[----:B------:R-:W-:-:S05]  /*07a0*/  SHF.R.S32.HI R2, RZ, 0x7, R2 ;  /* 0x00000007ff027819 */ /* 0x000fca0000011402 */
[----:B------:R3:W-:Y:S01]  /*07b0*/  STL [R1+0x18], R2 ;  /* 0x0000180201007387 */ /* 0x0007e20000100800 */
[----:B------:R-:W-:Y:S05]  /*07c0*/  @!P0 BRA `(.L_x_1352) ;  /* 0x000045e000008947 */ /* 0x000fea0003800000 */
[----:B------:R-:W-:Y:S01]  /*07d0*/  IMAD.MOV.U32 R3, RZ, RZ, c[0x0][0x168] ;  /* 0x00005a00ff037624 */ /* 0x000fe200078e00ff */
[----:B------:R-:W-:Y:S01]  /*07e0*/  SHF.R.S32.HI R11, RZ, 0x1f, R38 ;  /* 0x0000001fff0b7819 */ /* 0x000fe20000011426 */
[----:B-123--:R-:W-:Y:S01]  /*07f0*/  IMAD.MOV.U32 R0, RZ, RZ, 0x1 ;  /* 0x00000001ff007424 */ /* 0x00efe200078e00ff */
[----:B------:R-:W-:Y:S01]  /*0800*/  UMOV UR13, 0x7 ;  /* 0x00000007000d7882 */ /* 0x000fe20000000000 */
[----:B------:R-:W-:Y:S01]  /*0810*/  IMAD.MOV.U32 R4, RZ, RZ, c[0x0][0x1f8] ;  /* 0x00007e00ff047624 */ /* 0x000fe200078e00ff */
[----:B------:R-:W-:Y:S01]  /*0820*/  IADD3 R3, R3, 0x7f, RZ ;  /* 0x0000007f03037810 */ /* 0x000fe20007ffe0ff */
[----:B------:R-:W-:Y:S01]  /*0830*/  ULDC.64 UR10, c[0x0][0x178] ;  /* 0x00005e00000a7ab9 */ /* 0x000fe20000000a00 */
[----:B------:R-:W-:Y:S01]  /*0840*/  STL.U8 [R1+0x70], R0 ;  /* 0x0000700001007387 */ /* 0x000fe20000100000 */
[CC--:B------:R-:W-:Y:S01]  /*0850*/  LEA.HI R7, R11.reuse, R38.reuse, RZ, 0x2 ;  /* 0x000000260b077211 */ /* 0x0c0fe200078f10ff */
[----:B------:R-:W-:Y:S01]  /*0860*/  UMOV UR12, 0x5 ;  /* 0x00000005000c7882 */ /* 0x000fe20000000000 */
[----:B------:R-:W-:Y:S01]  /*0870*/  SHF.R.S32.HI R2, RZ, 0x1f, R3 ;  /* 0x0000001fff027819 */ /* 0x000fe20000011403 */
[----:B------:R1:W-:Y:S01]  /*0880*/  STL.U8 [R1+0x71], R0 ;  /* 0x0000710001007387 */ /* 0x0003e20000100000 */
[----:B------:R-:W-:Y:S01]  /*0890*/  SHF.R.S32.HI R18, RZ, 0x2, R7 ;  /* 0x00000002ff127819 */ /* 0x000fe20000011407 */
[----:B------:R-:W-:Y:S01]  /*08a0*/  USHF.L.U64.HI UR4, UR10, UR13, UR11 ;  /* 0x0000000d0a047299 */ /* 0x000fe2000801020b */
[----:B------:R-:W-:Y:S01]  /*08b0*/  LEA.HI R2, R2, R3, RZ, 0x7 ;  /* 0x0000000302027211 */ /* 0x000fe200078f38ff */
[----:B------:R-:W-:Y:S01]  /*08c0*/  IMAD.MOV.U32 R3, RZ, RZ, c[0x0][0x260] ;  /* 0x00009800ff037624 */ /* 0x000fe200078e00ff */
[----:B------:R-:W-:Y:S01]  /*08d0*/  USHF.L.U64.HI UR11, UR10, UR12, UR11 ;  /* 0x0000000c0a0b7299 */ /* 0x000fe2000801020b */
[----:B------:R-:W-:Y:S01]  /*08e0*/  LEA.HI R61, R11, R38, RZ, 0x3 ;  /* 0x000000260b3d7211 */ /* 0x000fe200078f18ff */
[----:B------:R-:W-:Y:S01]  /*08f0*/  USHF.L.U32 UR8, UR10, 0x5, URZ ;  /* 0x000000050a087899 */ /* 0x000fe2000800063f */
[----:B------:R-:W-:Y:S01]  /*0900*/  SHF.R.S32.HI R2, RZ, 0x7, R2 ;  /* 0x00000007ff027819 */ /* 0x000fe20000011402 */
[----:B------:R-:W-:Y:S01]  /*0910*/  USHF.L.U32 UR5, UR10, 0x7, URZ ;  /* 0x000000070a057899 */ /* 0x000fe2000800063f */
[----:B------:R-:W-:Y:S01]  /*0920*/  IADD3 R3, R3, 0x7f, RZ ;  /* 0x0000007f03037810 */ /* 0x000fe20007ffe0ff */
[----:B------:R-:W-:Y:S01]  /*0930*/  IMAD.U32 R29, RZ, RZ, UR11 ;  /* 0x0000000bff1d7e24 */ /* 0x000fe2000f8e00ff */
[----:B------:R-:W-:Y:S01]  /*0940*/  IADD3 R4, R4, 0x7f, RZ ;  /* 0x0000007f04047810 */ /* 0x000fe20007ffe0ff */
[----:B------:R2:W-:Y:S01]  /*0950*/  STL [R1+0x78], R2 ;  /* 0x0000780201007387 */ /* 0x0005e20000100800 */
[----:B------:R-:W-:Y:S01]  /*0960*/  SHF.R.S32.HI R48, RZ, 0x1f, R3 ;  /* 0x0000001fff307819 */ /* 0x000fe20000011403 */
[----:B------:R-:W-:Y:S01]  /*0970*/  IMAD.U32 R28, RZ, RZ, UR8 ;  /* 0x00000008ff1c7e24 */ /* 0x000fe2000f8e00ff */
[----:B------:R-:W-:Y:S01]  /*0980*/  SHF.R.S32.HI R49, RZ, 0x1f, R4 ;  /* 0x0000001fff317819 */ /* 0x000fe20000011404 */
[----:B------:R-:W-:Y:S01]  /*0990*/  IMAD.U32 R30, RZ, RZ, UR5 ;  /* 0x00000005ff1e7e24 */ /* 0x000fe2000f8e00ff */
[----:B------:R-:W-:Y:S01]  /*09a0*/  LEA.HI R48, R48, R3, RZ, 0x7 ;  /* 0x0000000330307211 */ /* 0x000fe200078f38ff */
[----:B------:R-:W-:Y:S01]  /*09b0*/  IMAD.U32 R31, RZ, RZ, UR4 ;  /* 0x00000004ff1f7e24 */ /* 0x000fe2000f8e00ff */
[----:B------:R-:W-:Y:S01]  /*09c0*/  SHF.R.S32.HI R3, RZ, 0x1f, R7 ;  /* 0x0000001fff037819 */ /* 0x000fe20000011407 */
[----:B------:R-:W3:Y:S01]  /*09d0*/  S2R R15, SR_CTAID.Y ;  /* 0x00000000000f7919 */ /* 0x000ee20000002600 */
[----:B------:R-:W-:Y:S01]  /*09e0*/  LEA.HI R49, R49, R4, RZ, 0x7 ;  /* 0x0000000431317211 */ /* 0x000fe200078f38ff */
[----:B------:R-:W-:Y:S01]  /*09f0*/  ULDC.64 UR8, c[0x0][0x18] ;  /* 0x0000060000087ab9 */ /* 0x000fe20000000a00 */
[----:B------:R-:W-:Y:S01]  /*0a00*/  LEA.HI R3, R3, R18, RZ, 0x3 ;  /* 0x0000001203037211 */ /* 0x000fe200078f18ff */
[----:B-1----:R-:W-:Y:S01]  /*0a10*/  IMAD.MOV.U32 R0, RZ, RZ, c[0x0][0x228] ;  /* 0x00008a00ff007624 */ /* 0x002fe200078e00ff */
[----:B------:R1:W-:Y:S01]  /*0a20*/  STL.128 [R1+0x80], R28 ;  /* 0x0000801c01007387 */ /* 0x0003e20000100c00 */
[-C--:B------:R-:W-:Y:S01]  /*0a30*/  LEA.HI R6, R11, R38.reuse, RZ, 0x6 ;  /* 0x000000260b067211 */ /* 0x080fe200078f30ff */
[----:B------:R-:W-:Y:S01]  /*0a40*/  UIADD3 UR5, UP1, UR8, 0x80, URZ ;  /* 0x0000008008057890 */ /* 0x000fe2000ff3e03f */
[----:B------:R-:W-:Y:S01]  /*0a50*/  LOP3.LUT R3, R3, 0xfffffff8, RZ, 0xc0, !PT ;  /* 0xfffffff803037812 */ /* 0x000fe200078ec0ff */
[----:B------:R-:W-:Y:S01]  /*0a60*/  UIADD3 UR14, UP0, UR8, 0x4080, URZ ;  /* 0x00004080080e7890 */ /* 0x000fe2000ff1e03f */
[----:B------:R-:W-:Y:S01]  /*0a70*/  IADD3 R0, R0, 0x1fff, RZ ;  /* 0x00001fff00007810 */ /* 0x000fe20007ffe0ff */
[----:B------:R-:W-:Y:S01]  /*0a80*/  UIADD3.X UR4, URZ, UR9, URZ, UP1, !UPT ;  /* 0x000000093f047290 */ /* 0x000fe20008ffe43f */
[----:B------:R-:W-:Y:S01]  /*0a90*/  LEA.HI R26, R11, R38, RZ, 0x7 ;  /* 0x000000260b1a7211 */ /* 0x000fe200078f38ff */
[----:B------:R-:W-:Y:S01]  /*0aa0*/  IMAD.IADD R18, R18, 0x1, -R3 ;  /* 0x0000000112127824 */ /* 0x000fe200078e0a03 */
[----:B------:R-:W-:Y:S01]  /*0ab0*/  SHF.R.S32.HI R27, RZ, 0x1f, R0 ;  /* 0x0000001fff1b7819 */ /* 0x000fe20000011400 */
[----:B------:R-:W-:Y:S01]  /*0ac0*/  UIADD3.X UR11, URZ, UR9, URZ, UP0, !UPT ;  /* 0x000000093f0b7290 */ /* 0x000fe200087fe43f */
[----:B------:R-:W-:Y:S01]  /*0ad0*/  IMAD.SHL.U32 R6, R6, 0x8, RZ ;  /* 0x0000000806067824 */ /* 0x000fe200078e00ff */
[----:B--2---:R-:W-:Y:S01]  /*0ae0*/  SHF.R.S32.HI R2, RZ, 0x3, R61 ;  /* 0x00000003ff027819 */ /* 0x004fe2000001143d */
[----:B------:R-:W-:Y:S01]  /*0af0*/  IMAD.U32 R52, RZ, RZ, UR5 ;  /* 0x00000005ff347e24 */ /* 0x000fe2000f8e00ff */
[----:B------:R-:W-:Y:S01]  /*0b00*/  LEA.HI R27, R27, R0, RZ, 0xd ;  /* 0x000000001b1b7211 */ /* 0x000fe200078f68ff */
[----:B------:R-:W-:Y:S01]  /*0b10*/  IMAD.U32 R53, RZ, RZ, UR4 ;  /* 0x00000004ff357e24 */ /* 0x000fe2000f8e00ff */
[-C--:B------:R-:W-:Y:S01]  /*0b20*/  LEA.HI R0, R11, R38.reuse, RZ, 0x4 ;  /* 0x000000260b007211 */ /* 0x080fe200078f20ff */
[----:B------:R-:W-:Y:S01]  /*0b30*/  IMAD.U32 R55, RZ, RZ, UR11 ;  /* 0x0000000bff377e24 */ /* 0x000fe2000f8e00ff */
[----:B------:R-:W-:Y:S01]  /*0b40*/  MOV R54, UR14 ;  /* 0x0000000e00367c02 */ /* 0x000fe20008000f00 */
[----:B------:R-:W-:Y:S01]  /*0b50*/  UIADD3 UR5, UP0, UR8, 0x20880, URZ ;  /* 0x0002088008057890 */ /* 0x000fe2000ff1e03f */
[----:B------:R-:W-:Y:S01]  /*0b60*/  SHF.R.S32.HI R13, RZ, 0x4, R0 ;  /* 0x00000004ff0d7819 */ /* 0x000fe20000011400 */
[----:B------:R-:W-:Y:S01]  /*0b70*/  UIADD3 UR14, UP1, UR8, 0x18880, URZ ;  /* 0x00018880080e7890 */ /* 0x000fe2000ff3e03f */
[C---:B------:R-:W-:Y:S01]  /*0b80*/  LOP3.LUT R3, R0.reuse, 0xfffffff0, RZ, 0xc0, !PT ;  /* 0xfffffff000037812 */ /* 0x040fe200078ec0ff */
[----:B------:R2:W-:Y:S01]  /*0b90*/  STL.128 [R1+0x30], R52 ;  /* 0x0000303401007387 */ /* 0x0005e20000100c00 */
[----:B------:R-:W-:Y:S01]  /*0ba0*/  LEA.HI R44, R0, R13, RZ, 0x1 ;  /* 0x0000000d002c7211 */ /* 0x000fe200078f08ff */
[----:B------:R-:W-:Y:S01]  /*0bb0*/  UIADD3.X UR4, URZ, UR9, URZ, UP0, !UPT ;  /* 0x000000093f047290 */ /* 0x000fe200087fe43f */
[----:B------:R-:W-:Y:S01]  /*0bc0*/  SHF.L.U32 R0, R2, 0x6, RZ ;  /* 0x0000000602007819 */ /* 0x000fe200000006ff */
[----:B------:R-:W-:Y:S01]  /*0bd0*/  UIADD3.X UR11, URZ, UR9, URZ, UP1, !UPT ;  /* 0x000000093f0b7290 */ /* 0x000fe20008ffe43f */
[----:B------:R-:W-:Y:S01]  /*0be0*/  LOP3.LUT R44, R44, 0xfffffffe, RZ, 0xc0, !PT ;  /* 0xfffffffe2c2c7812 */ /* 0x000fe200078ec0ff */
[----:B------:R-:W-:Y:S01]  /*0bf0*/  IMAD.U32 R40, RZ, RZ, UR5 ;  /* 0x00000005ff287e24 */ /* 0x000fe2000f8e00ff */
[----:B------:R-:W-:Y:S01]  /*0c00*/  LOP3.LUT R0, R0, 0x1c0, RZ, 0xc0, !PT ;  /* 0x000001c000007812 */ /* 0x000fe200078ec0ff */
[C---:B-1----:R-:W-:Y:S01]  /*0c10*/  IMAD.IADD R28, R38.reuse, 0x1, -R3 ;  /* 0x00000001261c7824 */ /* 0x042fe200078e0a03 */
[----:B---3--:R-:W-:Y:S01]  /*0c20*/  SHF.R.S32.HI R74, RZ, 0x1f, R15 ;  /* 0x0000001fff4a7819 */ /* 0x008fe2000001140f */
[----:B------:R-:W-:Y:S01]  /*0c30*/  IMAD.IADD R44, R13, 0x1, -R44 ;  /* 0x000000010d2c7824 */ /* 0x000fe200078e0a2c */
[----:B------:R-:W-:Y:S01]  /*0c40*/  LOP3.LUT R13, R61, 0xfffffff8, RZ, 0xc0, !PT ;  /* 0xfffffff83d0d7812 */ /* 0x000fe200078ec0ff */
[----:B------:R-:W-:Y:S01]  /*0c50*/  IMAD.WIDE.U32 R30, R15, c[0x0][0x238], RZ ;  /* 0x00008e000f1e7a25 */ /* 0x000fe200078e00ff */
[----:B------:R-:W-:Y:S01]  /*0c60*/  SHF.R.S32.HI R19, RZ, 0x1f, R28 ;  /* 0x0000001fff137819 */ /* 0x000fe2000001141c */
[----:B------:R-:W-:Y:S01]  /*0c70*/  STL [R1+0x74], R38 ;  /* 0x0000742601007387 */ /* 0x000fe20000100800 */
[----:B------:R-:W-:Y:S01]  /*0c80*/  LOP3.LUT R7, R7, 0x7ffffffc, RZ, 0xc0, !PT ;  /* 0x7ffffffc07077812 */ /* 0x000fe200078ec0ff */
[----:B------:R-:W-:Y:S01]  /*0c90*/  IMAD.IADD R56, R38, 0x1, -R13 ;  /* 0x0000000126387824 */ /* 0x000fe200078e0a0d */
[----:B------:R-:W-:Y:S01]  /*0ca0*/  LEA.HI R13, R11, R38, RZ, 0x5 ;  /* 0x000000260b0d7211 */ /* 0x000fe200078f28ff */
[----:B------:R-:W-:Y:S01]  /*0cb0*/  IMAD R70, R74, c[0x0][0x238], RZ ;  /* 0x00008e004a467a24 */ /* 0x000fe200078e02ff */
[----:B------:R-:W-:Y:S01]  /*0cc0*/  LEA.HI R4, R19, R28, RZ, 0x3 ;  /* 0x0000001c13047211 */ /* 0x000fe200078f18ff */
[C---:B------:R-:W-:Y:S01]  /*0cd0*/  IMAD.SHL.U32 R3, R56.reuse, 0x8, RZ ;  /* 0x0000000838037824 */ /* 0x040fe200078e00ff */
[----:B------:R-:W-:Y:S01]  /*0ce0*/  SHF.R.S32.HI R19, RZ, 0x1f, R13 ;  /* 0x0000001fff137819 */ /* 0x000fe2000001140d */
[----:B------:R-:W-:Y:S01]  /*0cf0*/  IMAD.SHL.U32 R16, R56, 0x40, RZ ;  /* 0x0000004038107824 */ /* 0x000fe200078e00ff */
[----:B------:R-:W-:Y:S01]  /*0d00*/  LOP3.LUT R29, R4, 0xfffffff8, RZ, 0xc0, !PT ;  /* 0xfffffff8041d7812 */ /* 0x000fe200078ec0ff */
[----:B------:R-:W-:Y:S01]  /*0d10*/  IMAD R70, R15, c[0x0][0x23c], R70 ;  /* 0x00008f000f467a24 */ /* 0x000fe200078e0246 */
[----:B------:R-:W-:Y:S01]  /*0d20*/  LOP3.LUT R23, R0, 0x38, R3, 0xf8, !PT ;  /* 0x0000003800177812 */ /* 0x000fe200078ef803 */
[----:B------:R-:W-:Y:S01]  /*0d30*/  IMAD.U32 R41, RZ, RZ, UR4 ;  /* 0x00000004ff297e24 */ /* 0x000fe2000f8e00ff */
[----:B------:R-:W-:Y:S01]  /*0d40*/  SHF.R.U32.HI R0, RZ, 0x3, R0 ;  /* 0x00000003ff007819 */ /* 0x000fe20000011600 */
[----:B------:R-:W-:Y:S01]  /*0d50*/  IMAD.IADD R28, R28, 0x1, -R29 ;  /* 0x000000011c1c7824 */ /* 0x000fe200078e0a1d */
[----:B------:R-:W-:Y:S01]  /*0d60*/  LOP3.LUT R16, R16, 0x1c0, RZ, 0xc0, !PT ;  /* 0x000001c010107812 */ /* 0x000fe200078ec0ff */
[----:B------:R-:W-:Y:S01]  /*0d70*/  IMAD R68, R74, c[0x0][0x180], RZ ;  /* 0x000060004a447a24 */ /* 0x000fe200078e02ff */
[----:B------:R-:W-:Y:S01]  /*0d80*/  LOP3.LUT R23, R23, R0, RZ, 0x3c, !PT ;  /* 0x0000000017177212 */ /* 0x000fe200078e3cff */
[----:B--2---:R-:W-:Y:S01]  /*0d90*/  IMAD.SHL.U32 R54, R38, 0x4, RZ ;  /* 0x0000000426367824 */ /* 0x004fe200078e00ff */
[----:B------:R-:W-:Y:S01]  /*0da0*/  SHF.R.S32.HI R0, RZ, 0x5, R13 ;  /* 0x00000005ff007819 */ /* 0x000fe2000001140d */
[C---:B------:R-:W-:Y:S01]  /*0db0*/  IMAD R66, R74.reuse, c[0x0][0x210], RZ ;  /* 0x000084004a427a24 */ /* 0x040fe200078e02ff */
[----:B------:R-:W-:Y:S01]  /*0dc0*/  LOP3.LUT R13, R13, 0xffffffe0, RZ, 0xc0, !PT ;  /* 0xffffffe00d0d7812 */ /* 0x000fe200078ec0ff */
[----:B------:R-:W-:Y:S01]  /*0dd0*/  IMAD R72, R74, c[0x0][0x270], RZ ;  /* 0x00009c004a487a24 */ /* 0x000fe200078e02ff */
[----:B------:R-:W-:Y:S01]  /*0de0*/  LEA.HI R11, R19, R0, RZ, 0x2 ;  /* 0x00000000130b7211 */ /* 0x000fe200078f10ff */
[----:B------:R-:W-:Y:S01]  /*0df0*/  IMAD.MOV.U32 R50, RZ, RZ, R3 ;  /* 0x000000ffff327224 */ /* 0x000fe200078e0003 */
[----:B------:R-:W-:Y:S01]  /*0e00*/  SHF.R.S32.HI R19, RZ, 0x7, R26 ;  /* 0x00000007ff137819 */ /* 0x000fe2000001141a */
[----:B------:R-:W-:Y:S01]  /*0e10*/  IMAD.IADD R10, R38, 0x1, -R13 ;  /* 0x00000001260a7824 */ /* 0x000fe200078e0a0d */
[----:B------:R-:W-:Y:S01]  /*0e20*/  LOP3.LUT R11, R11, 0xfffffffc, RZ, 0xc0, !PT ;  /* 0xfffffffc0b0b7812 */ /* 0x000fe200078ec0ff */
[----:B------:R-:W-:Y:S01]  /*0e30*/  IMAD.U32 R34, RZ, RZ, UR14 ;  /* 0x0000000eff227e24 */ /* 0x000fe2000f8e00ff */
[----:B------:R-:W-:Y:S01]  /*0e40*/  LOP3.LUT R29, R16, 0x8, R61, 0xf8, !PT ;  /* 0x00000008101d7812 */ /* 0x000fe200078ef83d */
[----:B------:R-:W-:Y:S01]  /*0e50*/  IMAD R59, R44, 0x2, R19 ;  /* 0x000000022c3b7824 */ /* 0x000fe200078e0213 */
[----:B------:R-:W-:Y:S01]  /*0e60*/  SHF.R.S32.HI R13, RZ, 0x1f, R10 ;  /* 0x0000001fff0d7819 */ /* 0x000fe2000001140a */
[----:B------:R-:W-:Y:S01]  /*0e70*/  IMAD.IADD R11, R0, 0x1, -R11 ;  /* 0x00000001000b7824 */ /* 0x000fe200078e0a0b */
[----:B------:R-:W-:Y:S01]  /*0e80*/  SHF.R.U32.HI R0, RZ, 0x3, R16 ;  /* 0x00000003ff007819 */ /* 0x000fe20000011610 */
[----:B------:R-:W-:Y:S01]  /*0e90*/  IMAD.U32 R35, RZ, RZ, UR11 ;  /* 0x0000000bff237e24 */ /* 0x000fe2000f8e00ff */
[----:B------:R-:W-:Y:S01]  /*0ea0*/  LEA.HI R13, R13, R10, RZ, 0x2 ;  /* 0x0000000a0d0d7211 */ /* 0x000fe200078f10ff */
[----:B------:R-:W-:Y:S01]  /*0eb0*/  IMAD.MOV.U32 R32, RZ, RZ, R52 ;  /* 0x000000ffff207224 */ /* 0x000fe200078e0034 */
[----:B------:R-:W-:Y:S01]  /*0ec0*/  SHF.L.U32 R14, R11, 0x4, RZ ;  /* 0x000000040b0e7819 */ /* 0x000fe200000006ff */
[----:B------:R-:W-:Y:S01]  /*0ed0*/  IMAD.MOV.U32 R33, RZ, RZ, R53 ;  /* 0x000000ffff217224 */ /* 0x000fe200078e0035 */
[----:B------:R-:W-:Y:S01]  /*0ee0*/  LOP3.LUT R23, R23, 0xfffffe00, R6, 0xf8, !PT ;  /* 0xfffffe0017177812 */ /* 0x000fe200078ef806 */
[----:B------:R-:W-:Y:S01]  /*0ef0*/  IMAD R74, R74, c[0x0][0x288], RZ ;  /* 0x0000a2004a4a7a24 */ /* 0x000fe200078e02ff */
[----:B------:R-:W-:Y:S01]  /*0f00*/  LOP3.LUT R6, R29, R0, RZ, 0x3c, !PT ;  /* 0x000000001d067212 */ /* 0x000fe200078e3cff */
[----:B------:R-:W-:Y:S01]  /*0f10*/  IMAD.IADD R71, R31, 0x1, R70 ;  /* 0x000000011f477824 */ /* 0x000fe200078e0246 */
[----:B------:R-:W-:Y:S01]  /*0f20*/  LOP3.LUT R16, R16, 0x30, R14, 0xf8, !PT ;  /* 0x0000003010107812 */ /* 0x000fe200078ef80e */
[----:B------:R-:W-:Y:S01]  /*0f30*/  IMAD.MOV.U32 R42, RZ, RZ, R40 ;  /* 0x000000ffff2a7224 */ /* 0x000fe200078e0028 */
[----:B------:R-:W-:Y:S01]  /*0f40*/  LEA.HI.SX32 R13, R13, R14, 0x1e ;  /* 0x0000000e0d0d7211 */ /* 0x000fe200078ff2ff */
[----:B------:R-:W-:Y:S01]  /*0f50*/  IMAD.SHL.U32 R14, R18, 0x40, RZ ;  /* 0x00000040120e7824 */ /* 0x000fe200078e00ff */
[----:B------:R-:W-:Y:S01]  /*0f60*/  LEA.HI R26, R26, R19, RZ, 0x1 ;  /* 0x000000131a1a7211 */ /* 0x000fe200078f08ff */
[----:B------:R-:W-:Y:S01]  /*0f70*/  IMAD.U32 R59, R59, 0x200, R6 ;  /* 0x000002003b3b7824 */ /* 0x000fe200078e0006 */
[----:B------:R-:W-:Y:S01]  /*0f80*/  SHF.R.S32.HI R51, RZ, 0x1f, R3 ;  /* 0x0000001fff337819 */ /* 0x000fe20000011403 */
[----:B------:R-:W-:Y:S01]  /*0f90*/  IMAD.SHL.U32 R6, R19, 0x8, RZ ;  /* 0x0000000813067824 */ /* 0x000fe200078e00ff */
[----:B------:R-:W-:Y:S01]  /*0fa0*/  LOP3.LUT R14, R14, 0x1c0, RZ, 0xc0, !PT ;  /* 0x000001c00e0e7812 */ /* 0x000fe200078ec0ff */
[----:B------:R-:W-:Y:S01]  /*0fb0*/  IMAD.MOV.U32 R43, RZ, RZ, R41 ;  /* 0x000000ffff2b7224 */ /* 0x000fe200078e0029 */
[----:B------:R-:W-:Y:S01]  /*0fc0*/  SHF.R.S32.HI R55, RZ, 0x1f, R54 ;  /* 0x0000001fff377819 */ /* 0x000fe20000011436 */
[----:B------:R-:W-:Y:S01]  /*0fd0*/  IMAD.MOV.U32 R70, RZ, RZ, R30 ;  /* 0x000000ffff467224 */ /* 0x000fe200078e001e */
[----:B------:R-:W-:Y:S01]  /*0fe0*/  LOP3.LUT R6, R6, 0x8, RZ, 0xc0, !PT ;  /* 0x0000000806067812 */ /* 0x000fe200078ec0ff */
[C---:B------:R-:W-:Y:S01]  /*0ff0*/  IMAD R68, R15.reuse, c[0x0][0x184], R68 ;  /* 0x000061000f447a24 */ /* 0x040fe200078e0244 */
[----:B------:R-:W-:Y:S01]  /*1000*/  SHF.R.U32.HI R63, RZ, 0x3, R14 ;  /* 0x00000003ff3f7819 */ /* 0x000fe2000001160e */
[----:B------:R-:W-:Y:S01]  /*1010*/  IMAD.WIDE.U32 R64, R15, c[0x0][0x180], R50 ;  /* 0x000060000f407a25 */ /* 0x000fe200078e0032 */
[----:B------:R-:W-:Y:S01]  /*1020*/  LOP3.LUT R26, R26, 0xfffffffe, RZ, 0xc0, !PT ;  /* 0xfffffffe1a1a7812 */ /* 0x000fe200078ec0ff */
[----:B------:R1:W-:Y:S01]  /*1030*/  STL.128 [R1+0x50], R32 ;  /* 0x0000502001007387 */ /* 0x0003e20000100c00 */
[----:B------:R-:W-:Y:S01]  /*1040*/  LOP3.LUT R63, R63, R14, R6, 0x1e, !PT ;  /* 0x0000000e3f3f7212 */ /* 0x000fe200078e1e06 */
[----:B------:R-:W-:Y:S01]  /*1050*/  IMAD.WIDE.U32 R30, R15, c[0x0][0x288], R54 ;  /* 0x0000a2000f1e7a25 */ /* 0x000fe200078e0036 */
[----:B------:R-:W-:Y:S01]  /*1060*/  SHF.R.S32.HI R14, RZ, 0x1f, R36 ;  /* 0x0000001fff0e7819 */ /* 0x000fe20000011424 */
[----:B------:R2:W-:Y:S01]  /*1070*/  STL.128 [R1+0x60], R40 ;  /* 0x0000602801007387 */ /* 0x0005e20000100c00 */
[----:B------:R-:W-:Y:S01]  /*1080*/  IADD3 R69, R65, R68, RZ ;  /* 0x0000004441457210 */ /* 0x000fe20007ffe0ff */
[C---:B------:R-:W-:Y:S01]  /*1090*/  IMAD R74, R15.reuse, c[0x0][0x28c], R74 ;  /* 0x0000a3000f4a7a24 */ /* 0x040fe200078e024a */
[----:B------:R-:W-:Y:S01]  /*10a0*/  LOP3.LUT R61, R16, 0x8, R61, 0xf8, !PT ;  /* 0x00000008103d7812 */ /* 0x000fe200078ef83d */
[----:B------:R-:W-:Y:S01]  /*10b0*/  IMAD R72, R15, c[0x0][0x274], R72 ;  /* 0x00009d000f487a24 */ /* 0x000fe200078e0248 */
[----:B------:R-:W-:Y:S01]  /*10c0*/  MOV R45, 0x10 ;  /* 0x00000010002d7802 */ /* 0x000fe20000000f00 */
[----:B------:R-:W-:Y:S01]  /*10d0*/  IMAD.IADD R26, R19, 0x1, -R26 ;  /* 0x00000001131a7824 */ /* 0x000fe200078e0a1a */
[----:B------:R-:W-:Y:S01]  /*10e0*/  LOP3.LUT R61, R61, R0, RZ, 0x3c, !PT ;  /* 0x000000003d3d7212 */ /* 0x000fe200078e3cff */
[----:B------:R-:W-:Y:S01]  /*10f0*/  IMAD.SHL.U32 R19, R44, 0x10, RZ ;  /* 0x000000102c137824 */ /* 0x000fe200078e00ff */
[----:B------:R-:W-:Y:S01]  /*1100*/  UIADD3 UR14, UP0, UR8, 0x8080, URZ ;  /* 0x00008080080e7890 */ /* 0x000fe2000ff1e03f */
[----:B------:R-:W-:Y:S01]  /*1110*/  IMAD.IADD R75, R31, 0x1, R74 ;  /* 0x000000011f4b7824 */ /* 0x000fe200078e024a */
[----:B------:R-:W-:Y:S01]  /*1120*/  SEL R31, R14, RZ, !P1 ;  /* 0x000000ff0e1f7207 */ /* 0x000fe20004800000 */
[----:B------:R-:W-:Y:S01]  /*1130*/  IMAD.MOV.U32 R12, RZ, RZ, c[0x0][0x248] ;  /* 0x00009200ff0c7624 */ /* 0x000fe200078e00ff */
[----:B------:R-:W-:Y:S01]  /*1140*/  LOP3.LUT R46, R6, 0x10, R19, 0xf8, !PT ;  /* 0x00000010062e7812 */ /* 0x000fe200078ef813 */
[----:B------:R-:W-:Y:S01]  /*1150*/  IMAD R66, R15, c[0x0][0x214], R66 ;  /* 0x000085000f427a24 */ /* 0x000fe200078e0242 */
[----:B------:R-:W-:Y:S01]  /*1160*/  UIADD3.X UR11, URZ, UR9, URZ, UP0, !UPT ;  /* 0x000000093f0b7290 */ /* 0x000fe200087fe43f */
[----:B------:R-:W-:Y:S01]  /*1170*/  IMAD.MOV.U32 R68, RZ, RZ, R64 ;  /* 0x000000ffff447224 */ /* 0x000fe200078e0040 */
[----:B------:R-:W-:Y:S01]  /*1180*/  SEL R64, R36, RZ, !P1 ;  /* 0x000000ff24407207 */ /* 0x000fe20004800000 */
[C---:B------:R-:W-:Y:S01]  /*1190*/  IMAD R19, R31.reuse, c[0x0][0x240], RZ ;  /* 0x000090001f137a24 */ /* 0x040fe200078e02ff */
[----:B------:R-:W-:Y:S01]  /*11a0*/  ISETP.NE.AND P0, PT, R12, 0x1, PT ;  /* 0x000000010c00780c */ /* 0x000fe20003f05270 */
[----:B------:R-:W-:Y:S01]  /*11b0*/  IMAD R29, R31, c[0x0][0x188], RZ ;  /* 0x000062001f1d7a24 */ /* 0x000fe200078e02ff */
[----:B------:R-:W-:Y:S01]  /*11c0*/  ULDC.64 UR4, c[0x0][0x208] ;  /* 0x0000820000047ab9 */ /* 0x000fe20000000a00 */
[----:B------:R-:W-:Y:S01]  /*11d0*/  IMAD.MOV.U32 R74, RZ, RZ, R30 ;  /* 0x000000ffff4a7224 */ /* 0x000fe200078e001e */
[----:B------:R-:W-:Y:S01]  /*11e0*/  R2P PR, R28, 0x6 ;  /* 0x000000061c007804 */ /* 0x000fe20000000000 */
[----:B------:R-:W-:Y:S01]  /*11f0*/  IMAD.IADD R7, R38, 0x1, -R7 ;  /* 0x0000000126077824 */ /* 0x000fe200078e0a07 */
[----:B------:R-:W-:Y:S01]  /*1200*/  USHF.L.U64.HI UR13, UR4, UR13, UR5 ;  /* 0x0000000d040d7299 */ /* 0x000fe20008010205 */
[----:B------:R-:W-:Y:S01]  /*1210*/  IMAD.SHL.U32 R30, R11, 0x400, RZ ;  /* 0x000004000b1e7824 */ /* 0x000fe200078e00ff */
[----:B------:R-:W-:Y:S01]  /*1220*/  USHF.L.U32 UR15, UR4, 0x7, URZ ;  /* 0x00000007040f7899 */ /* 0x000fe2000800063f */
[----:B-1----:R-:W-:Y:S01]  /*1230*/  IMAD.WIDE.U32 R32, R15, c[0x0][0x270], R54 ;  /* 0x00009c000f207a25 */ /* 0x002fe200078e0036 */
[----:B------:R-:W-:Y:S01]  /*1240*/  SEL R6, R45, 0xfffffff0, !P1 ;  /* 0xfffffff02d067807 */ /* 0x000fe20004800000 */
[----:B------:R-:W-:Y:S01]  /*1250*/  USHF.L.U64.HI UR5, UR4, UR12, UR5 ;  /* 0x0000000c04057299 */ /* 0x000fe20008010205 */
[----:B------:R-:W-:Y:S01]  /*1260*/  MOV R77, UR13 ;  /* 0x0000000d004d7c02 */ /* 0x000fe20008000f00 */
[----:B--2---:R-:W-:Y:S01]  /*1270*/  IMAD.WIDE.U32 R42, R15, c[0x0][0x210], R50 ;  /* 0x000084000f2a7a25 */ /* 0x004fe200078e0032 */
[----:B------:R-:W-:Y:S01]  /*1280*/  USHF.L.U32 UR4, UR4, 0x5, URZ ;  /* 0x0000000504047899 */ /* 0x000fe2000800063f */
[----:B------:R-:W-:-:S02]  /*1290*/  SHF.R.S32.HI R49, RZ, 0x7, R49 ;  /* 0x00000007ff317819 */ /* 0x000fc40000011431 */
[----:B------:R-:W-:Y:S01]  /*12a0*/  IMAD.IADD R73, R33, 0x1, R72 ;  /* 0x0000000121497824 */ /* 0x000fe200078e0248 */
[----:B------:R-:W-:Y:S01]  /*12b0*/  SHF.R.S32.HI R48, RZ, 0x7, R48 ;  /* 0x00000007ff307819 */ /* 0x000fe20000011430 */
[----:B------:R-:W-:Y:S02]  /*12c0*/  IMAD.MOV.U32 R72, RZ, RZ, R32 ;  /* 0x000000ffff487224 */ /* 0x000fe400078e0020 */
[----:B------:R-:W-:Y:S02]  /*12d0*/  IMAD.IADD R67, R43, 0x1, R66 ;  /* 0x000000012b437824 */ /* 0x000fe400078e0242 */
[C---:B------:R-:W-:Y:S02]  /*12e0*/  IMAD R43, R31.reuse, c[0x0][0x218], RZ ;  /* 0x000086001f2b7a24 */ /* 0x040fe400078e02ff */
[----:B------:R-:W-:Y:S02]  /*12f0*/  IMAD R33, R31, c[0x0][0x278], RZ ;  /* 0x00009e001f217a24 */ /* 0x000fe400078e02ff */
[----:B------:R-:W-:-:S02]  /*1300*/  IMAD.MOV.U32 R66, RZ, RZ, R42 ;  /* 0x000000ffff427224 */ /* 0x000fc400078e002a */
[----:B------:R-:W-:Y:S02]  /*1310*/  IMAD R31, R31, c[0x0][0x290], RZ ;  /* 0x0000a4001f1f7a24 */ /* 0x000fe400078e02ff */
[----:B------:R-:W-:-:S04]  /*1320*/  IMAD.WIDE.U32 R72, R64, c[0x0][0x278], R72 ;  /* 0x00009e0040487a25 */ /* 0x000fc800078e0048 */
[----:B------:R-:W-:Y:S02]  /*1330*/  IMAD.MOV.U32 R47, RZ, RZ, 0x20 ;  /* 0x00000020ff2f7424 */ /* 0x000fe400078e00ff */
[C---:B------:R-:W-:Y:S02]  /*1340*/  IMAD R19, R64.reuse, c[0x0][0x244], R19 ;  /* 0x0000910040137a24 */ /* 0x040fe400078e0213 */
[C---:B------:R-:W-:Y:S02]  /*1350*/  IMAD R29, R64.reuse, c[0x0][0x18c], R29 ;  /* 0x00006300401d7a24 */ /* 0x040fe400078e021d */
[C---:B------:R-:W-:Y:S01]  /*1360*/  IMAD R0, R64.reuse, c[0x0][0x21c], R43 ;  /* 0x0000870040007a24 */ /* 0x040fe200078e022b */
[----:B------:R-:W-:Y:S01]  /*1370*/  SHF.R.S32.HI R43, RZ, 0x1f, R17 ;  /* 0x0000001fff2b7819 */ /* 0x000fe20000011411 */
[C---:B------:R-:W-:Y:S02]  /*1380*/  IMAD R42, R64.reuse, c[0x0][0x27c], R33 ;  /* 0x00009f00402a7a24 */ /* 0x040fe400078e0221 */
[C---:B------:R-:W-:Y:S01]  /*1390*/  IMAD R16, R64.reuse, c[0x0][0x294], R31 ;  /* 0x0000a50040107a24 */ /* 0x040fe200078e021f */
[----:B------:R-:W-:Y:S01]  /*13a0*/  IADD3 R31, P4, R17, R72, RZ ;  /* 0x00000048111f7210 */ /* 0x000fe20007f9e0ff */
[----:B------:R-:W-:-:S03]  /*13b0*/  IMAD.WIDE.U32 R70, R64, c[0x0][0x240], R70 ;  /* 0x0000900040467a25 */ /* 0x000fc600078e0046 */
[----:B------:R-:W-:Y:S01]  /*13c0*/  IADD3.X R42, R43, R73, R42, P4, !PT ;  /* 0x000000492b2a7210 */ /* 0x000fe200027fe42a */
[----:B------:R-:W-:-:S04]  /*13d0*/  IMAD.WIDE.U32 R68, R64, c[0x0][0x188], R68 ;  /* 0x0000620040447a25 */ /* 0x000fc800078e0044 */
[----:B------:R-:W-:-:S04]  /*13e0*/  IMAD.WIDE.U32 R66, R64, c[0x0][0x218], R66 ;  /* 0x0000860040427a25 */ /* 0x000fc800078e0042 */
[----:B------:R-:W-:Y:S01]  /*13f0*/  IMAD.WIDE.U32 R64, R64, c[0x0][0x290], R74 ;  /* 0x0000a40040407a25 */ /* 0x000fe200078e004a */
[----:B------:R-:W-:Y:S02]  /*1400*/  IADD3 R67, R67, R0, RZ ;  /* 0x0000000043437210 */ /* 0x000fe40007ffe0ff */
[----:B------:R-:W-:Y:S01]  /*1410*/  SHF.R.S32.HI R0, RZ, 0x1f, R2 ;  /* 0x0000001fff007819 */ /* 0x000fe20000011402 */
[----:B------:R-:W-:Y:S01]  /*1420*/  IMAD R32, R7, 0x2, R30 ;  /* 0x0000000207207824 */ /* 0x000fe200078e021e */
[----:B------:R-:W-:Y:S01]  /*1430*/  SEL R7, R47, 0xffffffe0, !P2 ;  /* 0xffffffe02f077807 */ /* 0x000fe20005000000 */
[C---:B------:R-:W-:Y:S01]  /*1440*/  IMAD.SHL.U32 R33, R17.reuse, 0x40, RZ ;  /* 0x0000004011217824 */ /* 0x040fe200078e00ff */
[----:B------:R-:W-:Y:S01]  /*1450*/  R2P PR, R56, 0x6 ;  /* 0x0000000638007804 */ /* 0x000fe20000000000 */
[----:B------:R-:W-:Y:S01]  /*1460*/  IMAD.IADD R63, R32, 0x1, R63 ;  /* 0x00000001203f7824 */ /* 0x000fe200078e023f */
[----:B------:R-:W-:Y:S01]  /*1470*/  IADD3 R17, P4, R17, R64, RZ ;  /* 0x0000004011117210 */ /* 0x000fe20007f9e0ff */
[----:B------:R-:W-:-:S02]  /*1480*/  IMAD.MOV.U32 R32, RZ, RZ, 0x2 ;  /* 0x00000002ff207424 */ /* 0x000fc400078e00ff */
[----:B------:R-:W-:Y:S01]  /*1490*/  IMAD.SHL.U32 R55, R28, 0x40, RZ ;  /* 0x000000401c377824 */ /* 0x000fe200078e00ff */
[----:B------:R-:W-:Y:S01]  /*14a0*/  IADD3.X R16, R43, R65, R16, P4, !PT ;  /* 0x000000412b107210 */ /* 0x000fe200027fe410 */
[----:B------:R-:W-:Y:S01]  /*14b0*/  IMAD.WIDE.U32 R64, R59, R32, c[0x0][0x18] ;  /* 0x000006003b407625 */ /* 0x000fe200078e0020 */
[----:B------:R-:W-:Y:S02]  /*14c0*/  IADD3 R28, P6, P5, R38, R70, R33 ;  /* 0x00000046261c7210 */ /* 0x000fe40007dde021 */
[----:B------:R-:W-:Y:S01]  /*14d0*/  LOP3.LUT R55, R55, 0x1c0, RZ, 0xc0, !PT ;  /* 0x000001c037377812 */ /* 0x000fe200078ec0ff */
[----:B------:R-:W-:Y:S01]  /*14e0*/  IMAD R61, R44, 0x200, R61 ;  /* 0x000002002c3d7824 */ /* 0x000fe200078e023d */
[----:B------:R-:W-:Y:S01]  /*14f0*/  IADD3 R64, P4, R64, 0x4080, RZ ;  /* 0x0000408040407810 */ /* 0x000fe20007f9e0ff */
[----:B------:R-:W-:Y:S01]  /*1500*/  IMAD.SHL.U32 R44, R44, 0x8, RZ ;  /* 0x000000082c2c7824 */ /* 0x000fe200078e00ff */
[----:B------:R-:W-:Y:S01]  /*1510*/  SHF.R.S32.HI R32, RZ, 0x1f, R38 ;  /* 0x0000001fff207819 */ /* 0x000fe20000011426 */
[----:B------:R-:W-:Y:S01]  /*1520*/  IMAD.IADD R19, R71, 0x1, R19 ;  /* 0x0000000147137824 */ /* 0x000fe200078e0213 */
[----:B------:R-:W-:Y:S01]  /*1530*/  SHF.R.S32.HI R33, RZ, 0x1f, R33 ;  /* 0x0000001fff217819 */ /* 0x000fe20000011421 */
[----:B------:R-:W-:Y:S01]  /*1540*/  IMAD.X R65, RZ, RZ, R65, P4 ;  /* 0x000000ffff417224 */ /* 0x000fe200020e0641 */
[----:B------:R-:W-:Y:S01]  /*1550*/  SHF.R.U32.HI R57, RZ, 0x3, R55 ;  /* 0x00000003ff397819 */ /* 0x000fe20000011637 */
[----:B------:R-:W-:Y:S01]  /*1560*/  IMAD.IADD R69, R69, 0x1, R29 ;  /* 0x0000000145457824 */ /* 0x000fe200078e021d */
[----:B------:R-:W-:Y:S01]  /*1570*/  IADD3 R29, P4, R2, R5, RZ ;  /* 0x00000005021d7210 */ /* 0x000fe20007f9e0ff */
[----:B------:R-:W-:Y:S01]  /*1580*/  IMAD.SHL.U32 R4, R4, 0x40, RZ ;  /* 0x0000004004047824 */ /* 0x000fe200078e00ff */
[----:B------:R-:W-:Y:S01]  /*1590*/  LOP3.LUT R44, R55, 0x8, R44, 0xf8, !PT ;  /* 0x00000008372c7812 */ /* 0x000fe200078ef82c */
[----:B------:R-:W-:Y:S01]  /*15a0*/  IMAD.U32 R74, RZ, RZ, UR4 ;  /* 0x00000004ff4a7e24 */ /* 0x000fe2000f8e00ff */
[----:B------:R-:W-:Y:S01]  /*15b0*/  IADD3.X R19, R32, R19, R33, P6, P5 ;  /* 0x0000001320137210 */ /* 0x000fe200037ea421 */
[----:B------:R-:W-:Y:S01]  /*15c0*/  IMAD.WIDE.U32 R70, R29, c[0x0][0x178], R68 ;  /* 0x00005e001d467a25 */ /* 0x000fe200078e0044 */
[----:B------:R-:W-:Y:S01]  /*15d0*/  LOP3.LUT R55, R57, R46, R55, 0x1e, !PT ;  /* 0x0000002e39377212 */ /* 0x000fe200078e1e37 */
[----:B------:R-:W-:Y:S01]  /*15e0*/  ULDC UR4, c[0x0][0x1c] ;  /* 0x0000070000047ab9 */ /* 0x000fe20000000800 */
[----:B------:R-:W-:Y:S01]  /*15f0*/  LEA.HI.X.SX32 R32, R5, R0, 0x1, P4 ;  /* 0x0000000005207211 */ /* 0x000fe200020f0eff */
[----:B------:R-:W-:Y:S01]  /*1600*/  IMAD.U32 R75, RZ, RZ, UR5 ;  /* 0x00000005ff4b7e24 */ /* 0x000fe2000f8e00ff */
[----:B------:R-:W-:Y:S01]  /*1610*/  LOP3.LUT R57, R44, R57, RZ, 0x3c, !PT ;  /* 0x000000392c397212 */ /* 0x000fe200078e3cff */
[----:B------:R-:W-:Y:S01]  /*1620*/  IMAD.U32 R76, RZ, RZ, UR15 ;  /* 0x0000000fff4c7e24 */ /* 0x000fe2000f8e00ff */
[----:B------:R-:W-:Y:S01]  /*1630*/  LOP3.LUT R44, R4, 0xfffffe00, RZ, 0xc0, !PT ;  /* 0xfffffe00042c7812 */ /* 0x000fe200078ec0ff */
[----:B------:R-:W-:Y:S01]  /*1640*/  @P0 IMAD.HI.U32 R37, R15, c[0x0][0x24c], RZ ;  /* 0x000093000f250a27 */ /* 0x000fe200078e00ff */
[----:B------:R-:W-:-:S02]  /*1650*/  SEL R5, R47, 0xffffffe0, !P2 ;  /* 0xffffffe02f057807 */ /* 0x000fc40005000000 */
[----:B------:R-:W-:Y:S02]  /*1660*/  SEL R4, R45, 0xfffffff0, !P1 ;  /* 0xfffffff02d047807 */ /* 0x000fe40004800000 */
[----:B------:R-:W-:Y:S01]  /*1670*/  R2P PR, R18, 0x6 ;  /* 0x0000000612007804 */ /* 0x000fe20000000000 */
[C---:B------:R-:W-:Y:S01]  /*1680*/  IMAD R18, R32.reuse, c[0x0][0x178], RZ ;  /* 0x00005e0020127a24 */ /* 0x040fe200078e02ff */
[----:B------:R-:W-:Y:S01]  /*1690*/  LEA R43, P4, R31, c[0x0][0x258], 0x2 ;  /* 0x000096001f2b7a11 */ /* 0x000fe200078810ff */
[----:B------:R-:W-:Y:S01]  /*16a0*/  IMAD R32, R32, c[0x0][0x208], RZ ;  /* 0x0000820020207a24 */ /* 0x000fe200078e02ff */
[----:B------:R-:W-:Y:S01]  /*16b0*/  IADD3 R57, R57, R44, R30 ;  /* 0x0000002c39397210 */ /* 0x000fe20007ffe01e */
[----:B------:R-:W-:Y:S01]  /*16c0*/  IMAD R30, R29, c[0x0][0x17c], R18 ;  /* 0x00005f001d1e7a24 */ /* 0x000fe200078e0212 */
[----:B------:R-:W-:Y:S01]  /*16d0*/  LEA.HI.X R42, R31, c[0x0][0x25c], R42, 0x2, P4 ;  /* 0x000097001f2a7a11 */ /* 0x000fe200020f142a */
[----:B------:R-:W-:Y:S01]  /*16e0*/  IMAD R18, R29, c[0x0][0x20c], R32 ;  /* 0x000083001d127a24 */ /* 0x000fe200078e0220 */
[----:B------:R-:W-:Y:S01]  /*16f0*/  LEA R68, P5, R17, c[0x0][0x280], 0x2 ;  /* 0x0000a00011447a11 */ /* 0x000fe200078a10ff */
[----:B------:R-:W-:Y:S01]  /*1700*/  IMAD.WIDE.U32 R32, R29, c[0x0][0x208], R66 ;  /* 0x000082001d207a25 */ /* 0x000fe200078e0042 */
[----:B------:R-:W-:-:S02]  /*1710*/  LEA R66, P4, R28, c[0x0][0x220], 0x2 ;  /* 0x000088001c427a11 */ /* 0x000fc400078810ff */
[----:B------:R-:W-:Y:S01]  /*1720*/  LEA.HI.X R69, R17, c[0x0][0x284], R16, 0x2, P5 ;  /* 0x0000a10011457a11 */ /* 0x000fe200028f1410 */
[----:B------:R-:W-:Y:S01]  /*1730*/  IMAD.IADD R17, R71, 0x1, R30 ;  /* 0x0000000147117824 */ /* 0x000fe200078e021e */
[----:B------:R-:W-:Y:S01]  /*1740*/  LEA.HI.X R67, R28, c[0x0][0x224], R19, 0x2, P4 ;  /* 0x000089001c437a11 */ /* 0x000fe200020f1413 */
[----:B------:R-:W-:Y:S01]  /*1750*/  IMAD.U32 R29, RZ, RZ, UR11 ;  /* 0x0000000bff1d7e24 */ /* 0x000fe2000f8e00ff */
[C---:B------:R-:W-:Y:S01]  /*1760*/  LEA R16, P4, R70.reuse, c[0x0][0x160], 0x1 ;  /* 0x0000580046107a11 */ /* 0x040fe200078808ff */
[----:B------:R-:W-:Y:S01]  /*1770*/  UIADD3 UR11, UP0, UR8, 0x10080, URZ ;  /* 0x00010080080b7890 */ /* 0x000fe2000ff1e03f */
[----:B------:R-:W-:Y:S01]  /*1780*/  IMAD.IADD R30, R33, 0x1, R18 ;  /* 0x00000001211e7824 */ /* 0x000fe200078e0212 */
[----:B------:R-:W-:Y:S01]  /*1790*/  LOP3.LUT R55, R55, R44, RZ, 0xfc, !PT ;  /* 0x0000002c37377212 */ /* 0x000fe200078efcff */
[----:B------:R-:W-:Y:S01]  /*17a0*/  IMAD.U32 R28, RZ, RZ, UR14 ;  /* 0x0000000eff1c7e24 */ /* 0x000fe2000f8e00ff */
[----:B------:R-:W-:Y:S01]  /*17b0*/  LEA.HI.X R17, R70, c[0x0][0x164], R17, 0x1, P4 ;  /* 0x0000590046117a11 */ /* 0x000fe200020f0c11 */
[----:B------:R-:W-:Y:S01]  /*17c0*/  UIADD3.X UR9, URZ, UR9, URZ, UP0, !UPT ;  /* 0x000000093f097290 */ /* 0x000fe200087fe43f */
[----:B------:R-:W-:Y:S01]  /*17d0*/  LEA R72, P4, R32, c[0x0][0x1f0], 0x1 ;  /* 0x00007c0020487a11 */ /* 0x000fe200078808ff */
[----:B------:R-:W-:-:S03]  /*17e0*/  IMAD.WIDE.U32 R18, R23, 0x2, R28 ;  /* 0x0000000217127825 */ /* 0x000fc600078e001c */
[----:B------:R-:W-:Y:S01]  /*17f0*/  LEA.HI.X R73, R32, c[0x0][0x1f4], R30, 0x1, P4 ;  /* 0x00007d0020497a11 */ /* 0x000fe200020f0c1e */
[----:B------:R-:W-:Y:S01]  /*1800*/  IMAD.U32 R30, RZ, RZ, UR11 ;  /* 0x0000000bff1e7e24 */ /* 0x000fe2000f8e00ff */
[----:B------:R-:W-:Y:S01]  /*1810*/  IADD3 R46, P4, R20, 0xa0, RZ ;  /* 0x000000a0142e7810 */ /* 0x000fe20007f9e0ff */
[----:B------:R-:W-:Y:S01]  /*1820*/  IMAD.U32 R31, RZ, RZ, UR9 ;  /* 0x00000009ff1f7e24 */ /* 0x000fe2000f8e00ff */
[----:B------:R-:W-:Y:S01]  /*1830*/  UIADD3 UR9, UP0, UR8, 0x18080, URZ ;  /* 0x0001808008097890 */ /* 0x000fe2000ff1e03f */
[----:B------:R1:W-:Y:S01]  /*1840*/  STL.128 [R1+0x90], R16 ;  /* 0x0000901001007387 */ /* 0x0003e20000100c00 */
[----:B------:R-:W-:Y:S01]  /*1850*/  IADD3 R44, R46, -c[0x0][0x20], RZ ;  /* 0x800008002e2c7a10 */ /* 0x000fe20007ffe0ff */
[--C-:B------:R-:W-:Y:S01]  /*1860*/  IMAD.WIDE.U32 R70, R63, 0x2, R34.reuse ;  /* 0x000000023f467825 */ /* 0x100fe200078e0022 */
[----:B------:R-:W-:Y:S01]  /*1870*/  UIADD3.X UR5, URZ, UR4, URZ, UP0, !UPT ;  /* 0x000000043f057290 */ /* 0x000fe200087fe43f */
[----:B------:R-:W-:Y:S01]  /*1880*/  STL.128 [R1+0x20], R28 ;  /* 0x0000201c01007387 */ /* 0x000fe20000100c00 */
[----:B------:R-:W-:Y:S01]  /*1890*/  UIADD3 UR8, UP0, UR8, 0x18480, URZ ;  /* 0x0001848008087890 */ /* 0x000fe2000ff1e03f */
[----:B------:R-:W-:-:S02]  /*18a0*/  IMAD.WIDE.U32 R32, R61, 0x2, R34 ;  /* 0x000000023d207825 */ /* 0x000fc400078e0022 */
[----:B------:R-:W-:Y:S01]  /*18b0*/  STL.128 [R1+0x40], R28 ;  /* 0x0000401c01007387 */ /* 0x000fe20000100c00 */
[----:B------:R-:W-:Y:S01]  /*18c0*/  UIADD3.X UR4, URZ, UR4, URZ, UP0, !UPT ;  /* 0x000000043f047290 */ /* 0x000fe200087fe43f */
[--C-:B------:R-:W-:Y:S02]  /*18d0*/  IMAD.WIDE.U32 R34, R61, 0x2, R40.reuse ;  /* 0x000000023d227825 */ /* 0x100fe400078e0028 */
[----:B------:R2:W-:Y:S02]  /*18e0*/  STL.64 [R44+0x8], R74 ;  /* 0x0000084a2c007387 */ /* 0x0005e40000100a00 */
[--C-:B------:R-:W-:Y:S02]  /*18f0*/  IMAD.WIDE.U32 R62, R63, 0x2, R40.reuse ;  /* 0x000000023f3e7825 */ /* 0x100fe400078e0028 */
[----:B------:R3:W-:Y:S02]  /*1900*/  STL.64 [R44+0x18], R72 ;  /* 0x000018482c007387 */ /* 0x0007e40000100a00 */
[----:B------:R-:W-:-:S02]  /*1910*/  IMAD.WIDE.U32 R60, R57, 0x2, R40 ;  /* 0x00000002393c7825 */ /* 0x000fc400078e0028 */
[----:B------:R-:W-:Y:S02]  /*1920*/  STL.64 [R44+0x10], R76 ;  /* 0x0000104c2c007387 */ /* 0x000fe40000100a00 */
[--C-:B------:R-:W-:Y:S02]  /*1930*/  IMAD.WIDE.U32 R40, R55, 0x2, R52.reuse ;  /* 0x0000000237287825 */ /* 0x100fe400078e0034 */
[----:B------:R-:W-:Y:S02]  /*1940*/  STL [R44], R49 ;  /* 0x000000312c007387 */ /* 0x000fe40000100800 */
[----:B-1----:R-:W-:Y:S02]  /*1950*/  IMAD.U32 R18, RZ, RZ, UR9 ;  /* 0x00000009ff127e24 */ /* 0x002fe4000f8e00ff */
[----:B------:R-:W-:Y:S02]  /*1960*/  IMAD.U32 R19, RZ, RZ, UR5 ;  /* 0x00000005ff137e24 */ /* 0x000fe4000f8e00ff */
[----:B--2---:R-:W-:-:S04]  /*1970*/  IMAD.WIDE.U32 R74, R59, 0x2, R52 ;  /* 0x000000023b4a7825 */ /* 0x004fc800078e0034 */
[----:B------:R-:W-:-:S04]  /*1980*/  IMAD.WIDE.U32 R58, R57, 0x2, R28 ;  /* 0x00000002393a7825 */ /* 0x000fc800078e001c */
[----:B---3--:R-:W-:-:S04]  /*1990*/  IMAD.WIDE.U32 R72, R55, 0x2, R28 ;  /* 0x0000000237487825 */ /* 0x008fc800078e001c */
[----:B------:R-:W-:-:S04]  /*19a0*/  IMAD.WIDE.U32 R28, R23, 0x2, R30 ;  /* 0x00000002171c7825 */ /* 0x000fc800078e001e */
[--C-:B------:R-:W-:Y:S01]  /*19b0*/  IMAD.WIDE.U32 R52, R57, 0x2, R30.reuse ;  /* 0x0000000239347825 */ /* 0x100fe200078e001e */
[----:B------:R1:W-:Y:S03]  /*19c0*/  STL.64 [R44+0x20], R28 ;  /* 0x0000201c2c007387 */ /* 0x0003e60000100a00 */
[----:B------:R-:W-:Y:S01]  /*19d0*/  IMAD.WIDE.U32 R56, R55, 0x2, R30 ;  /* 0x0000000237387825 */ /* 0x000fe200078e001e */
[----:B------:R-:W-:Y:S03]  /*19e0*/  STL [R1+0xc8], R48 ;  /* 0x0000c83001007387 */ /* 0x000fe60000100800 */
[----:B------:R-:W-:-:S04]  /*19f0*/  IMAD.WIDE R30, R54, 0x4, R18 ;  /* 0x00000004361e7825 */ /* 0x000fc800078e0212 */
[----:B-1----:R-:W-:Y:S02]  /*1a00*/  IMAD.MOV.U32 R28, RZ, RZ, R43 ;  /* 0x000000ffff1c7224 */ /* 0x002fe400078e002b */
[----:B------:R-:W-:Y:S02]  /*1a10*/  IMAD.MOV.U32 R29, RZ, RZ, R42 ;  /* 0x000000ffff1d7224 */ /* 0x000fe400078e002a */
[----:B------:R-:W-:Y:S01]  /*1a20*/  IMAD.WIDE R42, R13, 0x4, R18 ;  /* 0x000000040d2a7825 */ /* 0x000fe200078e0212 */
[----:B------:R-:W-:Y:S02]  /*1a30*/  SEL R19, R47, 0xffffffe0, !P2 ;  /* 0xffffffe02f137807 */ /* 0x000fe40005000000 */
[----:B------:R1:W-:Y:S01]  /*1a40*/  STL.128 [R1+0xd0], R28 ;  /* 0x0000d01c01007387 */ /* 0x0003e20000100c00 */
[----:B------:R-:W-:Y:S01]  /*1a50*/  SEL R18, R45, 0xfffffff0, !P1 ;  /* 0xfffffff02d127807 */ /* 0x000fe20004800000 */
[----:B------:R-:W-:Y:S01]  /*1a60*/  IMAD.X R47, RZ, RZ, R21, P4 ;  /* 0x000000ffff2f7224 */ /* 0x000fe200020e0615 */
        /* <DEDUP_REMOVED lines=12> */
[----:B------:R-:W-:Y:S01]  /*1b30*/  @P0 SHF.R.U32.HI R37, RZ, c[0x0][0x250], R37 ;  /* 0x00009400ff250a19 */ /* 0x000fe20000011625 */
[----:B------:R-:W-:Y:S01]  /*1b40*/  ULDC.64 UR4, c[0x0][0x1d8] ;  /* 0x0000760000047ab9 */ /* 0x000fe20000000a00 */
[----:B------:R1:W-:Y:S04]  /*1b50*/  STL.64 [R1+0x2a8], R18 ;  /* 0x0002a81201007387 */ /* 0x0003e80000100a00 */
[----:B------:R-:W-:Y:S04]  /*1b60*/  STL.64 [R1+0x248], R6 ;  /* 0x0002480601007387 */ /* 0x000fe80000100a00 */
[----:B------:R-:W-:Y:S01]  /*1b70*/  STL.64 [R1+0x258], R6 ;  /* 0x0002580601007387 */ /* 0x000fe20000100a00 */
[----:B--2---:R-:W-:-:S03]  /*1b80*/  IMAD.WIDE R10, R13, 0x4, R28 ;  /* 0x000000040d0a7825 */ /* 0x004fc600078e021c */
[----:B------:R2:W-:Y:S01]  /*1b90*/  STL.64 [R1+0x300], R6 ;  /* 0x0003000601007387 */ /* 0x0005e20000100a00 */
[----:B------:R-:W-:Y:S01]  /*1ba0*/  SEL R13, RZ, 0x1, P1 ;  /* 0x00000001ff0d7807 */ /* 0x000fe20000800000 */
[----:B------:R-:W-:Y:S02]  /*1bb0*/  IMAD.WIDE R28, R54, 0x4, R28 ;  /* 0x00000004361c7825 */ /* 0x000fe400078e021c */
[----:B------:R-:W-:Y:S01]  /*1bc0*/  STL [R1+0x2d8], R7 ;  /* 0x0002d80701007387 */ /* 0x000fe20000100800 */
[----:B---3--:R-:W-:-:S03]  /*1bd0*/  SHF.R.S32.HI R4, RZ, 0xd, R27 ;  /* 0x0000000dff047819 */ /* 0x008fc6000001141b */
[----:B------:R-:W-:Y:S01]  /*1be0*/  STL [R1+0x2e8], R7 ;  /* 0x0002e80701007387 */ /* 0x000fe20000100800 */
[----:B------:R-:W-:-:S03]  /*1bf0*/  IMAD.MOV.U32 R5, RZ, RZ, c[0x0][0x2a8] ;  /* 0x0000aa00ff057624 */ /* 0x000fc600078e00ff */
[----:B------:R3:W-:Y:S01]  /*1c00*/  STL [R1+0x318], R7 ;  /* 0x0003180701007387 */ /* 0x0007e20000100800 */
[----:B-1----:R-:W-:-:S03]  /*1c10*/  SEL R18, RZ, 0x1, P2 ;  /* 0x00000001ff127807 */ /* 0x002fc60001000000 */
[----:B------:R1:W-:Y:S01]  /*1c20*/  STL [R1+0xf8], R4 ;  /* 0x0000f80401007387 */ /* 0x0003e20000100800 */
[C---:B------:R-:W-:Y:S02]  /*1c30*/  IADD3 R19, P5, R20.reuse, 0x78, RZ ;  /* 0x0000007814137810 */ /* 0x040fe40007fbe0ff */
[----:B------:R-:W-:Y:S01]  /*1c40*/  IADD3 R27, P2, R20, 0x98, RZ ;  /* 0x00000098141b7810 */ /* 0x000fe20007f5e0ff */
[----:B------:R4:W-:Y:S04]  /*1c50*/  STL.64 [R1+0xf0], R28 ;  /* 0x0000f01c01007387 */ /* 0x0009e80000100a00 */
[----:B------:R5:W-:Y:S01]  /*1c60*/  STL.64 [R1+0x330], R10 ;  /* 0x0003300a01007387 */ /* 0x000be20000100a00 */
[----:B--2---:R-:W-:-:S03]  /*1c70*/  IMAD.MOV.U32 R6, RZ, RZ, c[0x0][0x2ac] ;  /* 0x0000ab00ff067624 */ /* 0x004fc600078e00ff */
[----:B------:R-:W-:Y:S04]  /*1c80*/  STL.128 [R1+0x320], R40 ;  /* 0x0003202801007387 */ /* 0x000fe80000100c00 */
[----:B------:R2:W-:Y:S04]  /*1c90*/  STL.128 [R1+0x2c0], R32 ;  /* 0x0002c02001007387 */ /* 0x0005e80000100c00 */
[----:B------:R-:W-:Y:S01]  /*1ca0*/  STL.64 [R1+0x100], R66 ;  /* 0x0001004201007387 */ /* 0x000fe20000100a00 */
[----:B---3--:R-:W-:-:S03]  /*1cb0*/  IMAD.MOV.U32 R7, RZ, RZ, c[0x0][0x2b0] ;  /* 0x0000ac00ff077624 */ /* 0x008fc600078e00ff */
[----:B------:R-:W-:Y:S01]  /*1cc0*/  STL.64 [R1+0x278], R74 ;  /* 0x0002784a01007387 */ /* 0x000fe20000100a00 */
[----:B-1----:R-:W-:-:S03]  /*1cd0*/  IMAD.MOV.U32 R4, RZ, RZ, RZ ;  /* 0x000000ffff047224 */ /* 0x002fc600078e00ff */
[----:B------:R-:W-:Y:S01]  /*1ce0*/  STL.64 [R1+0x288], R64 ;  /* 0x0002884001007387 */ /* 0x000fe20000100a00 */
[----:B----4-:R-:W-:-:S03]  /*1cf0*/  IADD3.X R28, RZ, R21, RZ, P5, !PT ;  /* 0x00000015ff1c7210 */ /* 0x010fc60002ffe4ff */
[----:B------:R-:W-:Y:S01]  /*1d00*/  STL.64 [R1+0x2a0], R70 ;  /* 0x0002a04601007387 */ /* 0x000fe20000100a00 */
[----:B-----5:R-:W-:-:S03]  /*1d10*/  IADD3 R10, P1, R20, 0xc8, RZ ;  /* 0x000000c8140a7810 */ /* 0x020fc60007f3e0ff */
[----:B------:R-:W-:Y:S01]  /*1d20*/  STL.64 [R1+0x2b0], R62 ;  /* 0x0002b03e01007387 */ /* 0x000fe20000100a00 */
[----:B------:R-:W-:-:S03]  /*1d30*/  IADD3 R11, P6, R20, 0x341, RZ ;  /* 0x00000341140b7810 */ /* 0x000fc60007fde0ff */
[----:B------:R-:W-:Y:S04]  /*1d40*/  STL.64 [R1+0x260], R52 ;  /* 0x0002603401007387 */ /* 0x000fe80000100a00 */
[----:B------:R-:W-:Y:S01]  /*1d50*/  STL.64 [R1+0x2e0], R56 ;  /* 0x0002e03801007387 */ /* 0x000fe20000100a00 */
[----:B--2---:R-:W-:-:S03]  /*1d60*/  IMAD.MOV.U32 R34, RZ, RZ, R24 ;  /* 0x000000ffff227224 */ /* 0x004fc600078e0018 */
[----:B------:R-:W-:Y:S01]  /*1d70*/  STL.64 [R1+0x250], R58 ;  /* 0x0002503a01007387 */ /* 0x000fe20000100a00 */
[----:B------:R-:W-:Y:S01]  /*1d80*/  IMAD.MOV.U32 R35, RZ, RZ, R25 ;  /* 0x000000ffff237224 */ /* 0x000fe200078e0019 */
[----:B------:R-:W-:Y:S01]  /*1d90*/  MOV R33, R47 ;  /* 0x0000002f00217202 */ /* 0x000fe20000000f00 */
[----:B------:R-:W-:Y:S01]  /*1da0*/  IMAD.MOV.U32 R32, RZ, RZ, R46 ;  /* 0x000000ffff207224 */ /* 0x000fe200078e002e */
[----:B------:R-:W-:Y:S04]  /*1db0*/  STL.64 [R1+0x2f0], R72 ;  /* 0x0002f04801007387 */ /* 0x000fe80000100a00 */
[----:B------:R-:W-:Y:S04]  /*1dc0*/  STL.64 [R1+0x308], R60 ;  /* 0x0003083c01007387 */ /* 0x000fe80000100a00 */
[----:B------:R-:W-:Y:S04]  /*1dd0*/  STL [R1+0x118], R26 ;  /* 0x0001181a01007387 */ /* 0x000fe80000100800 */
[----:B------:R-:W-:Y:S04]  /*1de0*/  STL [R1+0x128], R26 ;  /* 0x0001281a01007387 */ /* 0x000fe80000100800 */
[----:B------:R1:W-:Y:S04]  /*1df0*/  STL [R1+0x138], R26 ;  /* 0x0001381a01007387 */ /* 0x0003e80000100800 */
[----:B------:R-:W-:Y:S04]  /*1e00*/  STL.U8 [R1+0x108], RZ ;  /* 0x000108ff01007387 */ /* 0x000fe80000100000 */
[----:B------:R-:W-:Y:S04]  /*1e10*/  STL.U8 [R1+0x109], RZ ;  /* 0x000109ff01007387 */ /* 0x000fe80000100000 */
[----:B------:R-:W-:Y:S04]  /*1e20*/  STL.U8 [R1+0x10a], RZ ;  /* 0x00010aff01007387 */ /* 0x000fe80000100000 */
[----:B------:R-:W-:Y:S04]  /*1e30*/  STL.U8 [R1+0x10c], RZ ;  /* 0x00010cff01007387 */ /* 0x000fe80000100000 */
[----:B------:R-:W-:Y:S04]  /*1e40*/  STL.U8 [R1+0x11c], RZ ;  /* 0x00011cff01007387 */ /* 0x000fe80000100000 */
[----:B------:R-:W-:Y:S01]  /*1e50*/  STL.U8 [R1+0x12c], RZ ;  /* 0x00012cff01007387 */ /* 0x000fe20000100000 */
[----:B-1----:R-:W-:-:S03]  /*1e60*/  IMAD.X R26, RZ, RZ, R21, P2 ;  /* 0x000000ffff1a7224 */ /* 0x002fc600010e0615 */
        /* <DEDUP_REMOVED lines=34> */
[----:B------:R-:W-:Y:S04]  /*2090*/  STL.128 [R1+0x3e0], R32 ;  /* 0x0003e02001007387 */ /* 0x000fe80000100c00 */
[----:B------:R-:W-:Y:S04]  /*20a0*/  STL [R1+0x34c], R38 ;  /* 0x00034c2601007387 */ /* 0x000fe80000100800 */
[----:B------:R-:W-:Y:S01]  /*20b0*/  STL [R1+0x430], RZ ;  /* 0x000430ff01007387 */ /* 0x000fe20000100800 */
[----:B-1----:R-:W-:-:S02]  /*20c0*/  IMAD.X R18, RZ, RZ, R21, P6 ;  /* 0x000000ffff127224 */ /* 0x002fc400030e0615 */
[----:B--2---:R-:W-:Y:S02]  /*20d0*/  IMAD.X R13, RZ, RZ, R21, P1 ;  /* 0x000000ffff0d7224 */ /* 0x004fe400008e0615 */
[----:B---3--:R-:W-:Y:S02]  /*20e0*/  IMAD.MOV.U32 R6, RZ, RZ, R19 ;  /* 0x000000ffff067224 */ /* 0x008fe400078e0013 */
[----:B------:R-:W-:Y:S01]  /*20f0*/  IMAD.MOV.U32 R7, RZ, RZ, R28 ;  /* 0x000000ffff077224 */ /* 0x000fe200078e001c */
[C---:B------:R-:W-:Y:S01]  /*2100*/  IADD3 R28, P1, R20.reuse, 0x340, RZ ;  /* 0x00000340141c7810 */ /* 0x040fe20007f3e0ff */
[----:B------:R-:W-:Y:S02]  /*2110*/  IMAD.MOV.U32 R4, RZ, RZ, R27 ;  /* 0x000000ffff047224 */ /* 0x000fe400078e001b */
[----:B------:R-:W-:Y:S01]  /*2120*/  IMAD.MOV.U32 R5, RZ, RZ, R26 ;  /* 0x000000ffff057224 */ /* 0x000fe200078e001a */
[----:B------:R-:W-:Y:S01]  /*2130*/  IADD3 R26, P2, R20, 0x338, RZ ;  /* 0x00000338141a7810 */ /* 0x000fe20007f5e0ff */
[----:B------:R-:W-:-:S02]  /*2140*/  IMAD.X R29, RZ, RZ, R21, P1 ;  /* 0x000000ffff1d7224 */ /* 0x000fc400008e0615 */
[----:B------:R-:W-:Y:S01]  /*2150*/  IMAD.MOV.U32 R42, RZ, RZ, R28 ;  /* 0x000000ffff2a7224 */ /* 0x000fe200078e001c */
[----:B------:R1:W-:Y:S01]  /*2160*/  STL.128 [R1+0x380], R4 ;  /* 0x0003800401007387 */ /* 0x0003e20000100c00 */
[----:B------:R-:W-:Y:S01]  /*2170*/  IMAD.X R27, RZ, RZ, R21, P2 ;  /* 0x000000ffff1b7224 */ /* 0x000fe200010e0615 */
[----:B------:R-:W-:Y:S01]  /*2180*/  IADD3 R30, P2, R20, 0x70, RZ ;  /* 0x00000070141e7810 */ /* 0x000fe20007f5e0ff */
[----:B------:R-:W-:Y:S02]  /*2190*/  IMAD.MOV.U32 R43, RZ, RZ, R29 ;  /* 0x000000ffff2b7224 */ /* 0x000fe400078e001d */
[----:B------:R-:W-:Y:S01]  /*21a0*/  IMAD.MOV.U32 R40, RZ, RZ, R26 ;  /* 0x000000ffff287224 */ /* 0x000fe200078e001a */
[----:B------:R-:W-:Y:S01]  /*21b0*/  STL.128 [R1+0x390], R24 ;  /* 0x0003901801007387 */ /* 0x000fe20000100c00 */
[----:B------:R-:W-:Y:S02]  /*21c0*/  IMAD.MOV.U32 R41, RZ, RZ, R27 ;  /* 0x000000ffff297224 */ /* 0x000fe400078e001b */
[----:B------:R-:W-:-:S03]  /*21d0*/  IMAD.X R31, RZ, RZ, R21, P2 ;  /* 0x000000ffff1f7224 */ /* 0x000fc600010e0615 */
[----:B------:R2:W-:Y:S04]  /*21e0*/  STL.128 [R1+0x3f0], R40 ;  /* 0x0003f02801007387 */ /* 0x0005e80000100c00 */
[----:B------:R-:W-:Y:S01]  /*21f0*/  STL.128 [R1+0x3a0], R28 ;  /* 0x0003a01c01007387 */ /* 0x000fe20000100c00 */
[----:B-1----:R-:W-:Y:S01]  /*2200*/  IMAD.MOV.U32 R4, RZ, RZ, R11 ;  /* 0x000000ffff047224 */ /* 0x002fe200078e000b */
[----:B------:R-:W-:Y:S01]  /*2210*/  MOV R7, R13 ;  /* 0x0000000d00077202 */ /* 0x000fe20000000f00 */
[----:B------:R-:W-:Y:S01]  /*2220*/  IMAD.MOV.U32 R5, RZ, RZ, R18 ;  /* 0x000000ffff057224 */ /* 0x000fe200078e0012 */
[C---:B------:R-:W-:Y:S01]  /*2230*/  IADD3 R11, P1, R20.reuse, 0x344, RZ ;  /* 0x00000344140b7810 */ /* 0x040fe20007f3e0ff */
[----:B------:R-:W-:Y:S01]  /*2240*/  IMAD.MOV.U32 R6, RZ, RZ, R10 ;  /* 0x000000ffff067224 */ /* 0x000fe200078e000a */
[----:B------:R-:W-:Y:S01]  /*2250*/  IADD3 R13, P5, R20, 0x71, RZ ;  /* 0x00000071140d7810 */ /* 0x000fe20007fbe0ff */
[----:B------:R-:W-:-:S03]  /*2260*/  IMAD.MOV.U32 R10, RZ, RZ, c[0x0][0x2a0] ;  /* 0x0000a800ff0a7624 */ /* 0x000fc600078e00ff */
[----:B------:R1:W-:Y:S01]  /*2270*/  STL.128 [R1+0x3b0], R4 ;  /* 0x0003b00401007387 */ /* 0x0003e20000100c00 */
[----:B------:R-:W-:Y:S02]  /*2280*/  IMAD.MOV.U32 R32, RZ, RZ, R13 ;  /* 0x000000ffff207224 */ /* 0x000fe400078e000d */
[----:B--2---:R-:W-:Y:S01]  /*2290*/  IMAD.MOV.U32 R42, RZ, RZ, R11 ;  /* 0x000000ffff2a7224 */ /* 0x004fe200078e000b */
[C---:B------:R-:W-:Y:S01]  /*22a0*/  IADD3 R40, P4, R20.reuse, 0xd8, RZ ;  /* 0x000000d814287810 */ /* 0x040fe20007f9e0ff */
[----:B------:R-:W-:Y:S02]  /*22b0*/  IMAD.MOV.U32 R11, RZ, RZ, c[0x0][0x2a4] ;  /* 0x0000a900ff0b7624 */ /* 0x000fe400078e00ff */
[----:B------:R-:W-:Y:S02]  /*22c0*/  IMAD.MOV.U32 R13, RZ, RZ, c[0x0][0x24c] ;  /* 0x00009300ff0d7624 */ /* 0x000fe400078e00ff */
[--C-:B------:R-:W-:Y:S01]  /*22d0*/  IMAD.X R41, RZ, RZ, R21.reuse, P4 ;  /* 0x000000ffff297224 */ /* 0x100fe200020e0615 */
[----:B------:R2:W-:Y:S04]  /*22e0*/  STL.128 [R1+0x350], R8 ;  /* 0x0003500801007387 */ /* 0x0005e80000100c00 */
[----:B------:R3:W-:Y:S01]  /*22f0*/  STL.64 [R1+0x370], R12 ;  /* 0x0003700c01007387 */ /* 0x0007e20000100a00 */
[--C-:B-1----:R-:W-:Y:S01]  /*2300*/  IMAD.X R4, RZ, RZ, R21.reuse, P1 ;  /* 0x000000ffff047224 */ /* 0x102fe200008e0615 */
[----:B------:R-:W-:Y:S01]  /*2310*/  IADD3 R34, P1, R20, 0xc0, RZ ;  /* 0x000000c014227810 */ /* 0x000fe20007f3e0ff */
[----:B------:R-:W-:-:S02]  /*2320*/  IMAD.X R6, RZ, RZ, R21, P5 ;  /* 0x000000ffff067224 */ /* 0x000fc400028e0615 */
[----:B------:R-:W-:Y:S02]  /*2330*/  IMAD.MOV.U32 R43, RZ, RZ, R4 ;  /* 0x000000ffff2b7224 */ /* 0x000fe400078e0004 */
[----:B------:R-:W-:Y:S01]  /*2340*/  IMAD.X R35, RZ, RZ, R21, P1 ;  /* 0x000000ffff237224 */ /* 0x000fe200008e0615 */
[C---:B------:R-:W-:Y:S01]  /*2350*/  IADD3 R18, P1, R20.reuse, 0x348, RZ ;  /* 0x0000034814127810 */ /* 0x040fe20007f3e0ff */
[----:B------:R-:W-:Y:S01]  /*2360*/  IMAD.MOV.U32 R33, RZ, RZ, R6 ;  /* 0x000000ffff217224 */ /* 0x000fe200078e0006 */
[----:B------:R-:W-:Y:S01]  /*2370*/  MOV R5, R43 ;  /* 0x0000002b00057202 */ /* 0x000fe20000000f00 */
[----:B------:R-:W-:Y:S01]  /*2380*/  IMAD.MOV.U32 R6, RZ, RZ, R32 ;  /* 0x000000ffff067224 */ /* 0x000fe200078e0020 */
[----:B--2---:R-:W-:Y:S01]  /*2390*/  IADD3 R11, P2, R20, 0xe0, RZ ;  /* 0x000000e0140b7810 */ /* 0x004fe20007f5e0ff */
[----:B------:R-:W-:Y:S01]  /*23a0*/  IMAD.MOV.U32 R7, RZ, RZ, R33 ;  /* 0x000000ffff077224 */ /* 0x000fe200078e0021 */
[----:B------:R-:W-:Y:S01]  /*23b0*/  STL.128 [R1+0x3d0], R32 ;  /* 0x0003d02001007387 */ /* 0x000fe20000100c00 */
[----:B------:R-:W-:-:S02]  /*23c0*/  IMAD.MOV.U32 R4, RZ, RZ, R42 ;  /* 0x000000ffff047224 */ /* 0x000fc400078e002a */
[--C-:B------:R-:W-:Y:S01]  /*23d0*/  IMAD.X R19, RZ, RZ, R21.reuse, P1 ;  /* 0x000000ffff137224 */ /* 0x100fe200008e0615 */
[----:B------:R-:W-:Y:S01]  /*23e0*/  IADD3 R10, P1, R20, 0xf0, RZ ;  /* 0x000000f0140a7810 */ /* 0x000fe20007f3e0ff */
[----:B------:R-:W-:Y:S01]  /*23f0*/  IMAD.X R29, RZ, RZ, R21, P2 ;  /* 0x000000ffff1d7224 */ /* 0x000fe200010e0615 */
[----:B------:R1:W-:Y:S01]  /*2400*/  STL.128 [R1+0x420], R4 ;  /* 0x0004200401007387 */ /* 0x0003e20000100c00 */
[----:B---3--:R-:W-:Y:S02]  /*2410*/  IMAD.MOV.U32 R12, RZ, RZ, c[0x0][0x250] ;  /* 0x00009400ff0c7624 */ /* 0x008fe400078e00ff */
[----:B------:R-:W-:Y:S01]  /*2420*/  IMAD.MOV.U32 R28, RZ, RZ, R11 ;  /* 0x000000ffff1c7224 */ /* 0x000fe200078e000b */
[----:B------:R-:W-:Y:S04]  /*2430*/  STL.128 [R1+0x3c0], R40 ;  /* 0x0003c02801007387 */ /* 0x000fe80000100c00 */
[----:B------:R-:W-:Y:S04]  /*2440*/  STL [R1+0x378], R12 ;  /* 0x0003780c01007387 */ /* 0x000fe80000100800 */
[----:B------:R-:W2:Y:S01]  /*2450*/  LDL.U8 R11, [R1+0x341] ;  /* 0x00034100010b7983 */ /* 0x000ea20000100000 */
[----:B-1----:R-:W-:Y:S01]  /*2460*/  IMAD.MOV.U32 R4, RZ, RZ, R30 ;  /* 0x000000ffff047224 */ /* 0x002fe200078e001e */
[----:B------:R-:W-:Y:S01]  /*2470*/  MOV R7, R19 ;  /* 0x0000001300077202 */ /* 0x000fe20000000f00 */
[----:B------:R-:W-:-:S02]  /*2480*/  IMAD.MOV.U32 R5, RZ, RZ, R31 ;  /* 0x000000ffff057224 */ /* 0x000fc400078e001f */
[----:B------:R-:W-:Y:S02]  /*2490*/  IMAD.MOV.U32 R6, RZ, RZ, R18 ;  /* 0x000000ffff067224 */ /* 0x000fe400078e0012 */
[----:B------:R-:W-:Y:S02]  /*24a0*/  IMAD.X R31, RZ, RZ, R21, P1 ;  /* 0x000000ffff1f7224 */ /* 0x000fe400008e0615 */
[----:B------:R-:W-:Y:S01]  /*24b0*/  IMAD.MOV.U32 R30, RZ, RZ, R10 ;  /* 0x000000ffff1e7224 */ /* 0x000fe200078e000a */
[----:B------:R1:W-:Y:S04]  /*24c0*/  STL.128 [R1+0x400], R4 ;  /* 0x0004000401007387 */ /* 0x0003e80000100c00 */
[----:B------:R3:W-:Y:S04]  /*24d0*/  STL.128 [R1+0x410], R28 ;  /* 0x0004101c01007387 */ /* 0x0007e80000100c00 */
[----:B------:R-:W4:Y:S04]  /*24e0*/  LDL R44, [R44+0x2a4] ;  /* 0x0002a4002c2c7983 */ /* 0x000f280000100800 */
[----:B------:R-:W5:Y:S04]  /*24f0*/  LDL.U8 R10, [R1+0x341] ;  /* 0x00034100010a7983 */ /* 0x000f680000100000 */
[----:B-1----:R-:W2:Y:S01]  /*2500*/  LDL.U8 R5, [R1+0x341] ;  /* 0x0003410001057983 */ /* 0x002ea20000100000 */
[----:B------:R-:W-:-:S05]  /*2510*/  @!P0 IMAD.MOV.U32 R37, RZ, RZ, R15 ;  /* 0x000000ffff258224 */ /* 0x000fca00078e000f */
[----:B------:R-:W-:Y:S01]  /*2520*/  SHF.R.S32.HI R13, RZ, 0x1f, R37 ;  /* 0x0000001fff0d7819 */ /* 0x000fe20000011425 */
[----:B---3--:R-:W-:-:S04]  /*2530*/  IMAD.WIDE.U32 R30, R37, c[0x0][0x1e0], R50 ;  /* 0x00007800251e7a25 */ /* 0x008fc800078e0032 */
[----:B------:R-:W-:Y:S01]  /*2540*/  IMAD R12, R13, c[0x0][0x1e0], RZ ;  /* 0x000078000d0c7a24 */ /* 0x000fe200078e02ff */
[----:B------:R-:W-:-:S03]  /*2550*/  SEL R14, R14, RZ, !P3 ;  /* 0x000000ff0e0e7207 */ /* 0x000fc60005800000 */
[----:B------:R-:W-:Y:S01]  /*2560*/  IMAD R12, R37, c[0x0][0x1e4], R12 ;  /* 0x00007900250c7a24 */ /* 0x000fe200078e020c */
[----:B------:R-:W-:Y:S02]  /*2570*/  IADD3 R18, P0, R2, R39, RZ ;  /* 0x0000002702127210 */ /* 0x000fe40007f1e0ff */
[----:B------:R-:W-:Y:S01]  /*2580*/  SEL R15, R36, RZ, !P3 ;  /* 0x000000ff240f7207 */ /* 0x000fe20005800000 */
[----:B------:R-:W-:Y:S01]  /*2590*/  IMAD.IADD R31, R31, 0x1, R12 ;  /* 0x000000011f1f7824 */ /* 0x000fe200078e020c */
[----:B------:R-:W-:Y:S01]  /*25a0*/  LEA.HI.X.SX32 R19, R39, R0, 0x1, P0 ;  /* 0x0000000027137211 */ /* 0x000fe200000f0eff */
[----:B------:R-:W-:Y:S02]  /*25b0*/  IMAD R12, R14, c[0x0][0x1e8], RZ ;  /* 0x00007a000e0c7a24 */ /* 0x000fe400078e02ff */
[----:B------:R-:W-:-:S04]  /*25c0*/  IMAD.WIDE.U32 R30, R15, c[0x0][0x1e8], R30 ;  /* 0x00007a000f1e7a25 */ /* 0x000fc800078e001e */
[----:B------:R-:W-:Y:S02]  /*25d0*/  IMAD R12, R15, c[0x0][0x1ec], R12 ;  /* 0x00007b000f0c7a24 */ /* 0x000fe400078e020c */
[----:B------:R-:W-:Y:S02]  /*25e0*/  IMAD R0, R13, c[0x0][0x1b0], RZ ;  /* 0x00006c000d007a24 */ /* 0x000fe400078e02ff */
[C---:B------:R-:W-:Y:S02]  /*25f0*/  IMAD R9, R22.reuse, -0x80, R9 ;  /* 0xffffff8016097824 */ /* 0x040fe400078e0209 */
[----:B------:R-:W-:-:S04]  /*2600*/  IMAD.WIDE R18, R22, 0x80, R18 ;  /* 0x0000008016127825 */ /* 0x000fc800078e0212 */
[----:B------:R-:W-:-:S04]  /*2610*/  IMAD.WIDE.U32 R32, R37, c[0x0][0x1b0], R50 ;  /* 0x00006c0025207a25 */ /* 0x000fc800078e0032 */
[----:B------:R-:W-:Y:S02]  /*2620*/  IMAD.IADD R31, R31, 0x1, R12 ;  /* 0x000000011f1f7824 */ /* 0x000fe400078e020c */
[----:B------:R-:W-:Y:S02]  /*2630*/  IMAD R0, R37, c[0x0][0x1b4], R0 ;  /* 0x00006d0025007a24 */ /* 0x000fe400078e0200 */
[----:B------:R-:W-:Y:S01]  /*2640*/  IMAD.IADD R12, R9, 0x1, -R2 ;  /* 0x00000001090c7824 */ /* 0x000fe200078e0a02 */
[----:B----4-:R-:W-:-:S13]  /*2650*/  ISETP.GT.AND P1, PT, R44, 0x7f, PT ;  /* 0x0000007f2c00780c */ /* 0x010fda0003f24270 */
[----:B------:R-:W3:Y:S04]  /*2660*/  @!P1 LDL.U8 R4, [R1+0x71] ;  /* 0x0000710001049983 */ /* 0x000ee80000100000 */
[----:B------:R-:W4:Y:S04]  /*2670*/  @!P1 LDL.128 R56, [R1+0xd0] ;  /* 0x0000d00001389983 */ /* 0x000f280000100c00 */
[----:B------:R-:W4:Y:S04]  /*2680*/  @!P1 LDL.128 R52, [R1+0x3e0] ;  /* 0x0003e00001349983 */ /* 0x000f280000100c00 */
[----:B------:R-:W4:Y:S04]  /*2690*/  @!P1 LDL.64 R6, [R1+0x408] ;  /* 0x0004080001069983 */ /* 0x000f280000100a00 */
[----:B------:R-:W4:Y:S04]  /*26a0*/  @!P1 LDL.64 R26, [R1+0x3f0] ;  /* 0x0003f000011a9983 */ /* 0x000f280000100a00 */
[----:B------:R-:W4:Y:S01]  /*26b0*/  @!P1 LDL.64 R34, [R1+0x3d8] ;  /* 0x0003d80001229983 */ /* 0x000f220000100a00 */
[----:B------:R-:W-:Y:S01]  /*26c0*/  IMAD R9, R19, c[0x0][0x1d8], RZ ;  /* 0x0000760013097a24 */ /* 0x000fe200078e02ff */
[----:B------:R-:W-:Y:S01]  /*26d0*/  IADD3 R33, R33, R0, RZ ;  /* 0x0000000021217210 */ /* 0x000fe20007ffe0ff */
[----:B------:R-:W-:Y:S01]  /*26e0*/  IMAD.WIDE.U32 R38, R18, c[0x0][0x1d8], R30 ;  /* 0x0000760012267a25 */ /* 0x000fe200078e001e */
[----:B------:R-:W-:Y:S01]  /*26f0*/  ISETP.GE.AND P5, PT, R12, 0x1, PT ;  /* 0x000000010c00780c */ /* 0x000fe20003fa6270 */
[----:B------:R-:W-:-:S02]  /*2700*/  USHF.L.U32 UR9, UR4, 0x6, URZ ;  /* 0x0000000604097899 */ /* 0x000fc4000800063f */
[----:B------:R-:W-:Y:S01]  /*2710*/  UMOV UR8, 0x6 ;  /* 0x0000000600087882 */ /* 0x000fe20000000000 */
[----:B------:R-:W-:Y:S01]  /*2720*/  IMAD R0, R18, c[0x0][0x1dc], R9 ;  /* 0x0000770012007a24 */ /* 0x000fe200078e0209 */
[----:B------:R-:W-:Y:S01]  /*2730*/  ISETP.GE.OR P2, PT, R3, c[0x0][0x1cc], !P5 ;  /* 0x0000730003007a0c */ /* 0x000fe20006f46670 */
[----:B------:R-:W-:Y:S01]  /*2740*/  IMAD R14, R14, c[0x0][0x1b8], RZ ;  /* 0x00006e000e0e7a24 */ /* 0x000fe200078e02ff */
[----:B------:R-:W-:Y:S01]  /*2750*/  LEA R30, P0, R38, c[0x0][0x1c0], 0x1 ;  /* 0x00007000261e7a11 */ /* 0x000fe200078008ff */
[----:B------:R-:W-:Y:S01]  /*2760*/  IMAD.IADD R0, R39, 0x1, R0 ;  /* 0x0000000127007824 */ /* 0x000fe200078e0200 */
[----:B------:R-:W-:Y:S01]  /*2770*/  USHF.L.U64.HI UR5, UR4, UR8, UR5 ;  /* 0x0000000804057299 */ /* 0x000fe20008010205 */
[C---:B------:R-:W-:Y:S01]  /*2780*/  ISETP.GE.AND P4, PT, R12.reuse, 0x21, PT ;  /* 0x000000210c00780c */ /* 0x040fe20003f86270 */
[----:B------:R-:W-:Y:S01]  /*2790*/  IMAD.SHL.U32 R23, R23, 0x2, RZ ;  /* 0x0000000217177824 */ /* 0x000fe200078e00ff */
[----:B------:R-:W-:Y:S01]  /*27a0*/  ISETP.GE.AND P3, PT, R12, 0x41, PT ;  /* 0x000000410c00780c */ /* 0x000fe20003f66270 */
[----:B------:R-:W-:Y:S01]  /*27b0*/  IMAD.IADD R2, R8, 0x1, -R2 ;  /* 0x0000000108027824 */ /* 0x000fe200078e0a02 */
[----:B------:R-:W-:Y:S01]  /*27c0*/  LEA.HI.X R31, R38, c[0x0][0x1c4], R0, 0x1, P0 ;  /* 0x00007100261f7a11 */ /* 0x000fe200000f0c00 */
[----:B------:R-:W4:Y:S01]  /*27d0*/  @!P1 LDL.64 R42, [R1+0x420] ;  /* 0x00042000012a9983 */ /* 0x000f220000100a00 */
[----:B------:R-:W-:Y:S01]  /*27e0*/  IADD3 R38, P0, R30, UR9, RZ ;  /* 0x000000091e267c10 */ /* 0x000fe2000ff1e0ff */
[----:B------:R-:W-:Y:S01]  /*27f0*/  IMAD R14, R15, c[0x0][0x1bc], R14 ;  /* 0x00006f000f0e7a24 */ /* 0x000fe200078e020e */
[----:B------:R-:W-:Y:S01]  /*2800*/  ISETP.GE.OR P6, PT, R3, c[0x0][0x1cc], !P4 ;  /* 0x0000730003007a0c */ /* 0x000fe200067c6670 */
[----:B------:R-:W-:Y:S01]  /*2810*/  IMAD.WIDE.U32 R32, R15, c[0x0][0x1b8], R32 ;  /* 0x00006e000f207a25 */ /* 0x000fe200078e0020 */
[----:B------:R-:W-:Y:S01]  /*2820*/  IADD3.X R39, R31, UR5, RZ, P0, !PT ;  /* 0x000000051f277c10 */ /* 0x000fe200087fe4ff */
[----:B------:R-:W-:Y:S01]  /*2830*/  @!PT LDS RZ, [RZ] ;  /* 0x00000000fffff984 */ /* 0x000fe20000000800 */
[----:B------:R-:W-:Y:S01]  /*2840*/  @!PT LDS RZ, [RZ] ;  /* 0x00000000fffff984 */ /* 0x000fe20000000800 */
[----:B------:R-:W-:Y:S01]  /*2850*/  @!PT LDS RZ, [RZ] ;  /* 0x00000000fffff984 */ /* 0x000fe20000000800 */
[----:B------:R1:W-:Y:S01]  /*2860*/  LDGSTS.E.BYPASS.LTC128B.128 [R23+0x4080], [R30.64], !P2 ;  /* 0x040800001e177fae */ /* 0x0003e2000d101d46 */
[----:B------:R-:W-:Y:S01]  /*2870*/  ISETP.GE.OR P0, PT, R3, c[0x0][0x1cc], !P3 ;  /* 0x0000730003007a0c */ /* 0x000fe20005f06670 */
[----:B------:R-:W-:Y:S01]  /*2880*/  IMAD.IADD R33, R33, 0x1, R14 ;  /* 0x0000000121217824 */ /* 0x000fe200078e020e */
[----:B------:R-:W-:Y:S01]  /*2890*/  IADD3 R14, P2, R38, UR9, RZ ;  /* 0x00000009260e7c10 */ /* 0x000fe2000ff5e0ff */
[----:B------:R-:W4:Y:S03]  /*28a0*/  @!P1 LDL.64 R28, [R1+0x410] ;  /* 0x00041000011c9983 */ /* 0x000f260000100a00 */
[----:B------:R-:W-:Y:S01]  /*28b0*/  IADD3.X R15, R39, UR5, RZ, P2, !PT ;  /* 0x00000005270f7c10 */ /* 0x000fe200097fe4ff */
[----:B------:R-:W-:-:S02]  /*28c0*/  IMAD R9, R19, c[0x0][0x1a8], RZ ;  /* 0x00006a0013097a24 */ /* 0x000fc400078e02ff */
[----:B------:R2:W-:Y:S04]  /*28d0*/  LDGSTS.E.BYPASS.LTC128B.128 [R23+0x5080], [R38.64], !P6 ;  /* 0x0508000026177fae */ /* 0x0005e8000f101d46 */
[----:B------:R2:W-:Y:S01]  /*28e0*/  LDGSTS.E.BYPASS.LTC128B.128 [R23+0x6080], [R14.64], !P0 ;  /* 0x060800000e177fae */ /* 0x0005e2000c101d46 */
[C---:B------:R-:W-:Y:S02]  /*28f0*/  IMAD R9, R18.reuse, c[0x0][0x1ac], R9 ;  /* 0x00006b0012097a24 */ /* 0x040fe400078e0209 */
[----:B------:R-:W-:Y:S01]  /*2900*/  IMAD.WIDE.U32 R18, R18, c[0x0][0x1a8], R32 ;  /* 0x00006a0012127a25 */ /* 0x000fe200078e0020 */
[----:B------:R-:W-:Y:S02]  /*2910*/  ISETP.GE.AND P2, PT, R12, 0x61, PT ;  /* 0x000000610c00780c */ /* 0x000fe40003f46270 */
[----:B-1----:R-:W-:Y:S01]  /*2920*/  IADD3 R30, P0, R14, UR9, RZ ;  /* 0x000000090e1e7c10 */ /* 0x002fe2000ff1e0ff */
[----:B------:R-:W-:-:S03]  /*2930*/  IMAD.IADD R9, R19, 0x1, R9 ;  /* 0x0000000113097824 */ /* 0x000fc600078e0209 */
[----:B------:R-:W-:Y:S01]  /*2940*/  IADD3.X R31, R15, UR5, RZ, P0, !PT ;  /* 0x000000050f1f7c10 */ /* 0x000fe200087fe4ff */
[----:B------:R-:W-:Y:S01]  /*2950*/  ULDC.64 UR4, c[0x0][0x1a8] ;  /* 0x00006a0000047ab9 */ /* 0x000fe20000000a00 */
[C---:B------:R-:W-:Y:S01]  /*2960*/  LEA R12, P0, R18.reuse, c[0x0][0x190], 0x1 ;  /* 0x00006400120c7a11 */ /* 0x040fe200078008ff */
[----:B------:R-:W-:Y:S02]  /*2970*/  USHF.L.U32 UR9, UR4, 0x6, URZ ;  /* 0x0000000604097899 */ /* 0x000fe4000800063f */
[----:B------:R-:W-:Y:S01]  /*2980*/  USHF.L.U64.HI UR5, UR4, UR8, UR5 ;  /* 0x0000000804057299 */ /* 0x000fe20008010205 */
[----:B------:R-:W-:Y:S02]  /*2990*/  LEA.HI.X R13, R18, c[0x0][0x194], R9, 0x1, P0 ;  /* 0x00006500120d7a11 */ /* 0x000fe400000f0c09 */
[----:B------:R-:W-:Y:S02]  /*29a0*/  ISETP.GE.OR P6, PT, R3, c[0x0][0x1cc], !P2 ;  /* 0x0000730003007a0c */ /* 0x000fe400057c6670 */
[----:B--2---:R-:W-:-:S02]  /*29b0*/  IADD3 R14, P0, R12, UR9, RZ ;  /* 0x000000090c0e7c10 */ /* 0x004fc4000ff1e0ff */
[C---:B------:R-:W-:Y:S02]  /*29c0*/  ISETP.GE.OR P5, PT, R3.reuse, c[0x0][0x19c], !P5 ;  /* 0x0000670003007a0c */ /* 0x040fe40006fa6670 */
[----:B------:R-:W-:Y:S02]  /*29d0*/  ISETP.GE.OR P4, PT, R3, c[0x0][0x19c], !P4 ;  /* 0x0000670003007a0c */ /* 0x000fe40006786670 */
[----:B------:R-:W-:Y:S02]  /*29e0*/  IADD3.X R15, R13, UR5, RZ, P0, !PT ;  /* 0x000000050d0f7c10 */ /* 0x000fe400087fe4ff */
[C---:B------:R-:W-:Y:S02]  /*29f0*/  ISETP.GE.OR P3, PT, R3.reuse, c[0x0][0x19c], !P3 ;  /* 0x0000670003007a0c */ /* 0x040fe40005f66670 */
[----:B------:R-:W-:Y:S01]  /*2a00*/  IADD3 R8, P0, R14, UR9, RZ ;  /* 0x000000090e087c10 */ /* 0x000fe2000ff1e0ff */
[----:B------:R1:W-:Y:S01]  /*2a10*/  LDGSTS.E.BYPASS.LTC128B.128 [R23+0x7080], [R30.64], !P6 ;  /* 0x070800001e177fae */ /* 0x0003e2000f101d46 */
[----:B------:R-:W-:-:S02]  /*2a20*/  ISETP.GE.OR P2, PT, R3, c[0x0][0x19c], !P2 ;  /* 0x0000670003007a0c */ /* 0x000fc40005746670 */
[----:B------:R-:W-:Y:S01]  /*2a30*/  IADD3.X R9, R15, UR5, RZ, P0, !PT ;  /* 0x000000050f097c10 */ /* 0x000fe200087fe4ff */
[----:B------:R2:W-:Y:S01]  /*2a40*/  LDGSTS.E.BYPASS.LTC128B.128 [R23+0x80], [R12.64], !P5 ;  /* 0x000800000c177fae */ /* 0x0005e2000e901d46 */
[----:B------:R-:W-:Y:S02]  /*2a50*/  IADD3 R18, P0, R8, UR9, RZ ;  /* 0x0000000908127c10 */ /* 0x000fe4000ff1e0ff */
[----:B------:R-:W-:Y:S01]  /*2a60*/  ISETP.GE.AND P5, PT, R3, c[0x0][0x16c], PT ;  /* 0x00005b0003007a0c */ /* 0x000fe20003fa6270 */
[----:B------:R1:W-:Y:S01]  /*2a70*/  LDGSTS.E.BYPASS.LTC128B.128 [R23+0x1080], [R14.64], !P4 ;  /* 0x010800000e177fae */ /* 0x0003e2000e101d46 */
[----:B------:R-:W-:-:S03]  /*2a80*/  IADD3.X R19, R9, UR5, RZ, P0, !PT ;  /* 0x0000000509137c10 */ /* 0x000fc600087fe4ff */
[----:B------:R1:W-:Y:S01]  /*2a90*/  LDGSTS.E.BYPASS.LTC128B.128 [R23+0x2080], [R8.64], !P3 ;  /* 0x0208000008177fae */ /* 0x0003e2000d901d46 */
[----:B------:R-:W-:-:S03]  /*2aa0*/  USHF.L.U32 UR5, UR10, 0x6, URZ ;  /* 0x000000060a057899 */ /* 0x000fc6000800063f */
[----:B------:R3:W-:Y:S01]  /*2ab0*/  LDGSTS.E.BYPASS.LTC128B.128 [R23+0x3080], [R18.64], !P2 ;  /* 0x0308000012177fae */ /* 0x0007e2000d101d46 */
[----:B------:R-:W-:Y:S01]  /*2ac0*/  ISETP.LT.OR P2, PT, R2, 0x1, P5 ;  /* 0x000000010200780c */ /* 0x000fe20002f41670 */
[----:B------:R-:W-:Y:S01]  /*2ad0*/  ULDC UR4, c[0x0][0x17c] ;  /* 0x00005f0000047ab9 */ /* 0x000fe20000000800 */
[----:B------:R-:W-:Y:S01]  /*2ae0*/  LOP3.LUT R11, R11, 0x1, RZ, 0xc0, !PT ;  /* 0x000000010b0b7812 */ /* 0x000fe200078ec0ff */
[----:B------:R-:W-:Y:S01]  /*2af0*/  USHF.L.U64.HI UR4, UR10, UR8, UR4 ;  /* 0x000000080a047299 */ /* 0x000fe20008010204 */
[----:B-----5:R-:W-:Y:S01]  /*2b00*/  LOP3.LUT R10, R10, 0x1, RZ, 0xc0, !PT ;  /* 0x000000010a0a7812 */ /* 0x020fe200078ec0ff */
[----:B------:R-:W0:Y:S01]  /*2b10*/  LDGDEPBAR ;  /* 0x00000000000079af */ /* 0x000e220000000000 */
[----:B------:R-:W-:Y:S02]  /*2b20*/  LOP3.LUT R5, R5, 0x1, RZ, 0xc0, !PT ;  /* 0x0000000105057812 */ /* 0x000fe400078ec0ff */
[----:B------:R-:W-:Y:S02]  /*2b30*/  ISETP.NE.U32.AND P5, PT, R11, 0x1, PT ;  /* 0x000000010b00780c */ /* 0x000fe40003fa5070 */
[----:B------:R-:W-:-:S02]  /*2b40*/  ISETP.NE.U32.AND P4, PT, R10, 0x1, PT ;  /* 0x000000010a00780c */ /* 0x000fc40003f85070 */
[----:B------:R-:W-:Y:S01]  /*2b50*/  ISETP.NE.U32.AND P3, PT, R5, 0x1, PT ;  /* 0x000000010500780c */ /* 0x000fe20003f65070 */
[----:B------:R3:W-:Y:S01]  /*2b60*/  LDGSTS.E.BYPASS.LTC128B.128 [R23+0x8080], [R16.64], !P2 ;  /* 0x0808000010177fae */ /* 0x0007e2000d101d46 */
[----:B--2---:R-:W-:Y:S02]  /*2b70*/  IADD3 R12, P0, R16, UR5, RZ ;  /* 0x00000005100c7c10 */ /* 0x004fe4000ff1e0ff */
[C---:B------:R-:W-:Y:S02]  /*2b80*/  ISETP.LT.OR P5, PT, R2.reuse, 0x21, P5 ;  /* 0x000000210200780c */ /* 0x040fe40002fa1670 */
[----:B------:R-:W-:Y:S02]  /*2b90*/  IADD3.X R13, R17, UR4, RZ, P0, !PT ;  /* 0x00000004110d7c10 */ /* 0x000fe400087fe4ff */
[----:B------:R-:W-:Y:S02]  /*2ba0*/  ISETP.LT.OR P4, PT, R2, 0x41, P4 ;  /* 0x000000410200780c */ /* 0x000fe40002781670 */
[----:B-1----:R-:W-:-:S02]  /*2bb0*/  IADD3 R8, P0, R12, UR5, RZ ;  /* 0x000000050c087c10 */ /* 0x002fc4000ff1e0ff */
[----:B------:R-:W-:Y:S02]  /*2bc0*/  ISETP.LT.OR P3, PT, R2, 0x61, P3 ;  /* 0x000000610200780c */ /* 0x000fe40001f61670 */
[----:B------:R-:W-:Y:S02]  /*2bd0*/  IADD3.X R9, R13, UR4, RZ, P0, !PT ;  /* 0x000000040d097c10 */ /* 0x000fe400087fe4ff */
[----:B------:R-:W-:Y:S01]  /*2be0*/  IADD3 R2, P0, R8, UR5, RZ ;  /* 0x0000000508027c10 */ /* 0x000fe2000ff1e0ff */
[----:B------:R-:W-:Y:S01]  /*2bf0*/  IMAD.MOV.U32 R0, RZ, RZ, RZ ;  /* 0x000000ffff007224 */ /* 0x000fe200078e00ff */
[----:B------:R1:W-:Y:S02]  /*2c00*/  LDGSTS.E.BYPASS.LTC128B.128 [R23+0x9080], [R12.64], !P5 ;  /* 0x090800000c177fae */ /* 0x0003e4000e901d46 */
[----:B------:R-:W-:Y:S02]  /*2c10*/  IADD3.X R3, R9, UR4, RZ, P0, !PT ;  /* 0x0000000409037c10 */ /* 0x000fe400087fe4ff */
[----:B------:R2:W-:Y:S04]  /*2c20*/  LDGSTS.E.BYPASS.LTC128B.128 [R23+0xa080], [R8.64], !P4 ;  /* 0x0a08000008177fae */ /* 0x0005e8000e101d46 */
[----:B------:R5:W-:Y:S04]  /*2c30*/  LDGSTS.E.BYPASS.LTC128B.128 [R23+0xb080], [R2.64], !P3 ;  /* 0x0b08000002177fae */ /* 0x000be8000d901d46 */
[----:B------:R-:W5:Y:S01]  /*2c40*/  @!P1 LDL R0, [R1+0x430] ;  /* 0x0004300001009983 */ /* 0x000f620000100800 */
[----:B---3--:R-:W-:-:S02]  /*2c50*/  @!P1 ISETP.NE.AND P2, PT, R4, RZ, PT ;  /* 0x000000ff0400920c */ /* 0x008fc40003f45270 */
[----:B----4-:R-:W-:Y:S01]  /*2c60*/  @!P1 IADD3 R59, R58, -c[0x0][0x18], RZ ;  /* 0x800006003a3b9a10 */ /* 0x010fe20007ffe0ff */
[----:B------:R-:W-:Y:S01]  /*2c70*/  @!P1 IMAD.MOV.U32 R46, RZ, RZ, R52 ;  /* 0x000000ffff2e9224 */ /* 0x000fe200078e0034 */
[----:B------:R-:W-:Y:S01]  /*2c80*/  @!P1 MOV R25, R55 ;  /* 0x0000003700199202 */ /* 0x000fe20000000f00 */
[----:B------:R-:W-:Y:S02]  /*2c90*/  @!P1 IMAD.MOV.U32 R47, RZ, RZ, R53 ;  /* 0x000000ffff2f9224 */ /* 0x000fe400078e0035 */
[----:B------:R-:W-:-:S06]  /*2ca0*/  @!P1 IMAD.MOV.U32 R24, RZ, RZ, R54 ;  /* 0x000000ffff189224 */ /* 0x000fcc00078e0036 */
[----:B------:R3:W-:Y:S04]  /*2cb0*/  @!P1 LDGSTS.E.BYPASS.LTC128B.128 [R59], [R56.64], P2 ;  /* 0x00000000383b9fae */ /* 0x0007e80009101d46 */
[----:B------:R-:W4:Y:S04]  /*2cc0*/  LD.E.U8 R4, [R6.64] ;  /* 0x0000000606047980 */ /* 0x000f28000c101100 */
[----:B--2---:R2:W3:Y:S04]  /*2cd0*/  LD.E.64 R8, [R46.64+0x10] ;  /* 0x000010062e087980 */ /* 0x0044e8000c101b00 */
[----:B------:R-:W3:Y:S04]  /*2ce0*/  LD.E R26, [R26.64] ;  /* 0x000000061a1a7980 */ /* 0x000ee8000c101900 */
[----:B------:R-:W3:Y:S04]  /*2cf0*/  LD.E R25, [R24.64+0xc] ;  /* 0x00000c0618197980 */ /* 0x000ee8000c101900 */
[----:B------:R2:W3:Y:S04]  /*2d00*/  LD.E.64 R10, [R46.64+0x18] ;  /* 0x000018062e0a7980 */ /* 0x0004e8000c101b00 */
[----:B------:R-:W3:Y:S04]  /*2d10*/  LD.E R34, [R34.64] ;  /* 0x0000000622227980 */ /* 0x000ee8000c101900 */
[----:B------:R-:W0:Y:S04]  /*2d20*/  LDGDEPBAR ;  /* 0x00000000000079af */ /* 0x000e280000000000 */
[----:B--2---:R-:W2:Y:S01]  /*2d30*/  LD.E.64 R46, [R46.64+0x8] ;  /* 0x000008062e2e7980 */ /* 0x004ea2000c101b00 */
[----:B-----5:R-:W-:Y:S01]  /*2d40*/  IMAD.SHL.U32 R2, R0, 0x80, RZ ;  /* 0x0000008000027824 */ /* 0x020fe200078e00ff */
[----:B----4-:R-:W-:-:S02]  /*2d50*/  LOP3.LUT R5, R4, 0x1, RZ, 0xc0, !PT ;  /* 0x0000000104057812 */ /* 0x010fc400078ec0ff */
[----:B------:R-:W-:Y:S01]  /*2d60*/  SHF.R.S32.HI R4, RZ, 0x1f, R0 ;  /* 0x0000001fff047819 */ /* 0x000fe20000011400 */
[-C--:B---3--:R-:W-:Y:S01]  /*2d70*/  IMAD R3, R9, R0.reuse, RZ ;  /* 0x0000000009037224 */ /* 0x088fe200078e02ff */
[----:B------:R-:W-:Y:S01]  /*2d80*/  ISETP.NE.U32.AND P2, PT, R5, 0x1, PT ;  /* 0x000000010500780c */ /* 0x000fe20003f45070 */
[----:B-1----:R-:W-:Y:S01]  /*2d90*/  IMAD.WIDE.U32 R12, R8, R0, RZ ;  /* 0x00000000080c7225 */ /* 0x002fe200078e00ff */
        /* <DEDUP_REMOVED lines=11> */
[----:B------:R-:W3:Y:S01]  /*2e50*/  LD.E.U8 R3, [R6.64] ;  /* 0x0000000606037980 */ /* 0x000ee2000c101100 */
[----:B--2---:R-:W-:-:S05]  /*2e60*/  IMAD.SHL.U32 R9, R46, 0x2, RZ ;  /* 0x000000022e097824 */ /* 0x004fca00078e00ff */
[----:B------:R-:W-:Y:S02]  /*2e70*/  IADD3 R12, P0, R9, R4, RZ ;  /* 0x00000004090c7210 */ /* 0x000fe40007f1e0ff */
[----:B---3--:R-:W-:-:S04]  /*2e80*/  LOP3.LUT R3, R3, 0x1, RZ, 0xc0, !PT ;  /* 0x0000000103037812 */ /* 0x008fc800078ec0ff */
        /* <DEDUP_REMOVED lines=8> */
[----:B------:R-:W1:Y:S01]  /*2f10*/  LD.E.U8 R8, [R6.64] ;  /* 0x0000000606087980 */ /* 0x000e62000c101100 */
[----:B------:R-:W-:-:S05]  /*2f20*/  IADD3 R10, P0, R12, R9, RZ ;  /* 0x000000090c0a7210 */ /* 0x000fca0007f1e0ff */
[----:B------:R-:W-:Y:S01]  /*2f30*/  IMAD.X R11, R13, 0x1, R3, P0 ;  /* 0x000000010d0b7824 */ /* 0x000fe200000e0603 */
[----:B-1----:R-:W-:-:S04]  /*2f40*/  LOP3.LUT R4, R8, 0x1, RZ, 0xc0, !PT ;  /* 0x0000000108047812 */ /* 0x002fc800078ec0ff */
[----:B------:R-:W-:-:S04]  /*2f50*/  ISETP.NE.U32.AND P2, PT, R4, 0x1, PT ;  /* 0x000000010400780c */ /* 0x000fc80003f45070 */
[----:B------:R-:W-:-:S13]  /*2f60*/  ISETP.LT.OR P2, PT, R26, 0x41, P2 ;  /* 0x000000411a00780c */ /* 0x000fda0001741670 */
        /* <DEDUP_REMOVED lines=8> */
[----:B------:R-:W-:-:S05]  /*2ff0*/  IADD3 R4, P0, R10, R9, RZ ;  /* 0x000000090a047210 */ /* 0x000fca0007f1e0ff */
[----:B------:R-:W-:Y:S02]  /*3000*/  IMAD.X R5, R11, 0x1, R3, P0 ;  /* 0x000000010b057824 */ /* 0x000fe400000e0603 */
[----:B------:R-:W3:Y:S04]  /*3010*/  LDL R3, [R1+0x18] ;  /* 0x0000180001037983 */ /* 0x000ee80000100800 */
[----:B------:R-:W-:Y:S01]  /*3020*/  @!PT LDS RZ, [RZ] ;  /* 0x00000000fffff984 */ /* 0x000fe20000000800 */
[----:B------:R-:W-:Y:S01]  /*3030*/  @!PT LDS RZ, [RZ] ;  /* 0x00000000fffff984 */ /* 0x000fe20000000800 */
[----:B------:R-:W-:Y:S01]  /*3040*/  @!PT LDS RZ, [RZ] ;  /* 0x00000000fffff984 */ /* 0x000fe20000000800 */
[----:B------:R4:W-:Y:S04]  /*3050*/  LDGSTS.E.BYPASS.LTC128B.128 [R34+0x3000], [R4.64], !P2 ;  /* 0x0300000004227fae */ /* 0x0009e8000d101d46 */
[----:B------:R-:W5:Y:S04]  /*3060*/  LD.E R42, [R42.64] ;  /* 0x000000062a2a7980 */ /* 0x000f68000c101900 */
[----:B------:R-:W1:Y:S01]  /*3070*/  LD.E.64 R28, [R28.64+0x8] ;  /* 0x000008061c1c7980 */ /* 0x000e62000c101b00 */
[----:B-----5:R-:W-:-:S13]  /*3080*/  ISETP.GT.AND P0, PT, R42, 0x7f, PT ;  /* 0x0000007f2a00780c */ /* 0x020fda0003f04270 */
[----:B--2---:R-:W2:Y:S04]  /*3090*/  @!P0 LDL.64 R12, [R1+0x428] ;  /* 0x00042800010c8983 */ /* 0x004ea80000100a00 */
[----:B------:R-:W5:Y:S04]  /*30a0*/  @!P0 LDL.64 R8, [R1+0x418] ;  /* 0x0004180001088983 */ /* 0x000f680000100a00 */
[----:B------:R-:W3:Y:S04]  /*30b0*/  @!P0 LDL R0, [R1+0x430] ;  /* 0x0004300001008983 */ /* 0x000ee80000100800 */
[----:B--2---:R-:W2:Y:S04]  /*30c0*/  @!P0 LD.E.U8 R6, [R12.64] ;  /* 0x000000060c068980 */ /* 0x004ea8000c101100 */
[----:B-----5:R-:W5:Y:S01]  /*30d0*/  @!P0 LD.E R7, [R8.64] ;  /* 0x0000000608078980 */ /* 0x020f62000c101900 */
[----:B-1----:R-:W-:Y:S01]  /*30e0*/  IMAD.WIDE R10, R2, 0x4, R28 ;  /* 0x00000004020a7825 */ /* 0x002fe200078e021c */
[----:B------:R-:W-:Y:S03]  /*30f0*/  BSSY B0, `(.L_x_1353) ;  /* 0x000005d000007945 */ /* 0x000fe60003800000 */
[----:B----4-:R-:W-:Y:S01]  /*3100*/  IMAD.MOV.U32 R5, RZ, RZ, 0x1 ;  /* 0x00000001ff057424 */ /* 0x010fe200078e00ff */
[----:B--2---:R-:W-:-:S02]  /*3110*/  @!P0 ISETP.NE.AND P1, PT, R6, RZ, PT ;  /* 0x000000ff0600820c */ /* 0x004fc40003f25270 */
[----:B---3--:R-:W-:Y:S02]  /*3120*/  IADD3 R6, R0, 0x1, RZ ;  /* 0x0000000100067810 */ /* 0x008fe40007ffe0ff */
[----:B-----5:R-:W-:-:S09]  /*3130*/  @!P0 IADD3 R7, R7, -c[0x0][0x18], RZ ;  /* 0x8000060007078a10 */ /* 0x020fd20007ffe0ff */
[----:B------:R-:W-:Y:S01]  /*3140*/  @!PT LDS RZ, [RZ] ;  /* 0x00000000fffff984 */ /* 0x000fe20000000800 */
[----:B------:R-:W-:Y:S01]  /*3150*/  @!PT LDS RZ, [RZ] ;  /* 0x00000000fffff984 */ /* 0x000fe20000000800 */
[----:B------:R-:W-:Y:S01]  /*3160*/  @!PT LDS RZ, [RZ] ;  /* 0x00000000fffff984 */ /* 0x000fe20000000800 */
[----:B------:R1:W-:Y:S01]  /*3170*/  @!P0 LDGSTS.E.BYPASS.LTC128B.128 [R7], [R10.64], P1 ;  /* 0x000000000a078fae */ /* 0x0003e20008901d46 */
[----:B------:R-:W-:Y:S02]  /*3180*/  ISETP.GE.AND P1, PT, R6, R3, PT ;  /* 0x000000030600720c */ /* 0x000fe40003f26270 */
[----:B------:R-:W-:Y:S01]  /*3190*/  IADD3 R0, P0, R20, 0x2c8, RZ ;  /* 0x000002c814007810 */ /* 0x000fe20007f1e0ff */
[----:B------:R-:W0:Y:S04]  /*31a0*/  LDGDEPBAR ;  /* 0x00000000000079af */ /* 0x000e280000000000 */
[----:B------:R-:W0:Y:S01]  /*31b0*/  LDGDEPBAR ;  /* 0x00000000000079af */ /* 0x000e220000000000 */
[----:B------:R-:W-:-:S05]  /*31c0*/  IMAD.X R3, RZ, RZ, R21, P0 ;  /* 0x000000ffff037224 */ /* 0x000fca00000e0615 */
        /* <DEDUP_REMOVED lines=19> */
[----:B------:R-:W-:Y:S01]  /*3300*/  IMAD.WIDE.U32 R10, R22, R6, RZ ;  /* 0x00000006160a7225 */ /* 0x000fe200078e00ff */
[----:B----4-:R-:W-:-:S03]  /*3310*/  IADD3 R4, -R15, R4, -R2 ;  /* 0x000000040f047210 */ /* 0x010fc60007ffe902 */
[----:B------:R-:W-:Y:S01]  /*3320*/  IMAD R7, R22, R12, R7 ;  /* 0x0000000c16077224 */ /* 0x000fe200078e0207 */
[----:B------:R-:W-:-:S03]  /*3330*/  ISETP.LT.OR P1, PT, R4, 0x1, P1 ;  /* 0x000000010400780c */ /* 0x000fc60000f21670 */
[----:B------:R-:W-:Y:S01]  /*3340*/  IMAD.IADD R7, R11, 0x1, R7 ;  /* 0x000000010b077824 */ /* 0x000fe200078e0207 */
[----:B------:R-:W-:Y:S02]  /*3350*/  LEA R12, P0, R10, R18, 0x1 ;  /* 0x000000120a0c7211 */ /* 0x000fe400078008ff */
[----:B------:R-:W-:Y:S02]  /*3360*/  IADD3 R6, R14, -c[0x0][0x18], RZ ;  /* 0x800006000e067a10 */ /* 0x000fe40007ffe0ff */
[----:B------:R-:W-:Y:S02]  /*3370*/  LEA.HI.X R13, R10, R19, R7, 0x1, P0 ;  /* 0x000000130a0d7211 */ /* 0x000fe400000f0c07 */
[----:B------:R-:W2:Y:S04]  /*3380*/  LDL.64 R18, [R1+0x408] ;  /* 0x0004080001127983 */ /* 0x000ea80000100a00 */
[----:B------:R-:W-:Y:S01]  /*3390*/  @!PT LDS RZ, [RZ] ;  /* 0x00000000fffff984 */ /* 0x000fe20000000800 */
[----:B------:R-:W-:Y:S01]  /*33a0*/  @!PT LDS RZ, [RZ] ;  /* 0x00000000fffff984 */ /* 0x000fe20000000800 */
[----:B------:R-:W-:Y:S01]  /*33b0*/  @!PT LDS RZ, [RZ] ;  /* 0x00000000fffff984 */ /* 0x000fe20000000800 */
[----:B------:R1:W-:Y:S04]  /*33c0*/  LDGSTS.E.BYPASS.LTC128B.128 [R6+0x4000], [R12.64], !P1 ;  /* 0x040000000c067fae */ /* 0x0003e8000c901d46 */
[----:B------:R-:W3:Y:S01]  /*33d0*/  LD.E.U8 R7, [R16.64] ;  /* 0x0000000610077980 */ /* 0x000ee2000c101100 */
[----:B------:R-:W-:-:S05]  /*33e0*/  IMAD.SHL.U32 R11, R8, 0x2, RZ ;  /* 0x00000002080b7824 */ /* 0x000fca00078e00ff */
[----:B------:R-:W-:Y:S02]  /*33f0*/  IADD3 R22, P0, R11, R12, RZ ;  /* 0x0000000c0b167210 */ /* 0x000fe40007f1e0ff */
[----:B---3--:R-:W-:-:S04]  /*3400*/  LOP3.LUT R7, R7, 0x1, RZ, 0xc0, !PT ;  /* 0x0000000107077812 */ /* 0x008fc800078ec0ff */
[----:B------:R-:W-:-:S04]  /*3410*/  ISETP.NE.U32.AND P1, PT, R7, 0x1, PT ;  /* 0x000000010700780c */ /* 0x000fc80003f25070 */
[----:B------:R-:W-:Y:S02]  /*3420*/  ISETP.LT.OR P1, PT, R4, 0x21, P1 ;  /* 0x000000210400780c */ /* 0x000fe40000f21670 */
[----:B------:R-:W-:-:S05]  /*3430*/  SHF.L.U64.HI R7, R8, 0x1, R9 ;  /* 0x0000000108077819 */ /* 0x000fca0000010209 */
[----:B------:R-:W-:Y:S02]  /*3440*/  IMAD.X R23, R7, 0x1, R13, P0 ;  /* 0x0000000107177824 */ /* 0x000fe400000e060d */
[----:B-1----:R-:W3:Y:S04]  /*3450*/  LDL.128 R12, [R1+0x420] ;  /* 0x00042000010c7983 */ /* 0x002ee80000100c00 */
[----:B------:R-:W-:Y:S01]  /*3460*/  @!PT LDS RZ, [RZ] ;  /* 0x00000000fffff984 */ /* 0x000fe20000000800 */
[----:B------:R-:W-:Y:S01]  /*3470*/  @!PT LDS RZ, [RZ] ;  /* 0x00000000fffff984 */ /* 0x000fe20000000800 */
[----:B------:R-:W-:Y:S01]  /*3480*/  @!PT LDS RZ, [RZ] ;  /* 0x00000000fffff984 */ /* 0x000fe20000000800 */
[----:B------:R1:W-:Y:S04]  /*3490*/  LDGSTS.E.BYPASS.LTC128B.128 [R6+0x5000], [R22.64], !P1 ;  /* 0x0500000016067fae */ /* 0x0003e8000c901d46 */
[----:B-----5:R-:W4:Y:S01]  /*34a0*/  LD.E.U8 R8, [R24.64] ;  /* 0x0000000618087980 */ /* 0x020f22000c101100 */
        /* <DEDUP_REMOVED lines=19> */
[----:B---3--:R-:W2:Y:S02]  /*35e0*/  LD.E R12, [R12.64] ;  /* 0x000000060c0c7980 */ /* 0x008ea4000c101900 */
[----:B--2---:R-:W-:-:S13]  /*35f0*/  ISETP.GT.AND P0, PT, R12, 0x7f, PT ;  /* 0x0000007f0c00780c */ /* 0x004fda0003f04270 */
[----:B------:R-:W-:Y:S05]  /*3600*/  @P0 BRA `(.L_x_1354) ;  /* 0x000000b000000947 */ /* 0x000fea0003800000 */
[----:B-1----:R-:W2:Y:S04]  /*3610*/  LDL.128 R8, [R1+0x410] ;  /* 0x0004100001087983 */ /* 0x002ea80000100c00 */
        /* <DEDUP_REMOVED lines=10> */
.L_x_1354:
[----:B-1----:R-:W-:Y:S05]  /*36c0*/  BSYNC B0 ;  /* 0x0000000000007941 */ /* 0x002fea0003800000 */
.L_x_1353:
[----:B------:R-:W2:Y:S04]  /*36d0*/  LDL R2, [R1+0x430] ;  /* 0x0004300001027983 */ /* 0x000ea80000100800 */
[----:B------:R-:W2:Y:S01]  /*36e0*/  LDL R35, [R1+0x18] ;  /* 0x0000180001237983 */ /* 0x000ea20000100800 */
[C---:B------:R-:W-:Y:S01]  /*36f0*/  IADD3 R9, P0, R20.reuse, 0x10c, RZ ;  /* 0x0000010c14097810 */ /* 0x040fe20007f1e0ff */
[----:B------:R-:W-:Y:S01]  /*3700*/  IMAD.MOV.U32 R4, RZ, RZ, RZ ;  /* 0x000000ffff047224 */ /* 0x000fe200078e00ff */
[C---:B------:R-:W-:Y:S01]  /*3710*/  IADD3 R6, P1, R20.reuse, 0x20, RZ ;  /* 0x0000002014067810 */ /* 0x040fe20007f3e0ff */
[----:B------:R-:W-:Y:S01]  /*3720*/  STL [R1+0x434], RZ ;  /* 0x000434ff01007387 */ /* 0x000fe20000100800 */
[C---:B------:R-:W-:Y:S01]  /*3730*/  IADD3 R17, P2, R20.reuse, 0x248, RZ ;  /* 0x0000024814117810 */ /* 0x040fe20007f5e0ff */
[--C-:B------:R-:W-:Y:S01]  /*3740*/  IMAD.X R8, RZ, RZ, R21.reuse, P0 ;  /* 0x000000ffff087224 */ /* 0x100fe200000e0615 */
[C---:B------:R-:W-:Y:S01]  /*3750*/  IADD3 R13, P0, R20.reuse, 0x434, RZ ;  /* 0x00000434140d7810 */ /* 0x040fe20007f1e0ff */
[--C-:B------:R-:W-:Y:S01]  /*3760*/  IMAD.X R7, RZ, RZ, R21.reuse, P1 ;  /* 0x000000ffff077224 */ /* 0x100fe200008e0615 */
[C---:B------:R-:W-:Y:S01]  /*3770*/  IADD3 R12, P1, R20.reuse, 0x30, RZ ;  /* 0x00000030140c7810 */ /* 0x040fe20007f3e0ff */
[----:B------:R1:W-:Y:S01]  /*3780*/  STL.64 [R1+0x438], R4 ;  /* 0x0004380401007387 */ /* 0x0003e20000100a00 */
[--C-:B------:R-:W-:Y:S01]  /*3790*/  IMAD.X R16, RZ, RZ, R21.reuse, P2 ;  /* 0x000000ffff107224 */ /* 0x100fe200010e0615 */
[----:B------:R-:W-:Y:S01]  /*37a0*/  IADD3 R15, P3, R20, 0x270, RZ ;  /* 0x00000270140f7810 */ /* 0x000fe20007f7e0ff */
[--C-:B------:R-:W-:Y:S01]  /*37b0*/  IMAD.X R10, RZ, RZ, R21.reuse, P0 ;  /* 0x000000ffff0a7224 */ /* 0x100fe200000e0615 */
[----:B------:R-:W-:Y:S01]  /*37c0*/  IADD3.X R11, RZ, R21, RZ, P1, !PT ;  /* 0x00000015ff0b7210 */ /* 0x000fe20000ffe4ff */
[----:B------:R-:W-:Y:S01]  /*37d0*/  STL [R1+0x440], RZ ;  /* 0x000440ff01007387 */ /* 0x000fe20000100800 */
[----:B------:R-:W-:Y:S01]  /*37e0*/  ULDC.64 UR4, c[0x0][0x40] ;  /* 0x0000100000047ab9 */ /* 0x000fe20000000a00 */
[----:B------:R-:W-:Y:S01]  /*37f0*/  IMAD.X R14, RZ, RZ, R21, P3 ;  /* 0x000000ffff0e7224 */ /* 0x000fe200018e0615 */
[----:B------:R-:W-:Y:S01]  /*3800*/  UIADD3 UR4, UP0, UR4, 0x160, URZ ;  /* 0x0000016004047890 */ /* 0x000fe2000ff1e03f */
[----:B------:R-:W-:Y:S01]  /*3810*/  STL.128 [R1+0x650], RZ ;  /* 0x000650ff01007387 */ /* 0x000fe20000100c00 */
[----:B------:R-:W-:Y:S01]  /*3820*/  BSSY B2, `(.L_x_1355) ;  /* 0x000012f000027945 */ /* 0x000fe20003800000 */
[----:B------:R-:W-:Y:S01]  /*3830*/  CS2R R50, SRZ ;  /* 0x0000000000327805 */ /* 0x000fe2000001ff00 */
[----:B------:R-:W-:Y:S01]  /*3840*/  UIADD3.X UR5, URZ, UR5, URZ, UP0, !UPT ;  /* 0x000000053f057290 */ /* 0x000fe200087fe43f */
        /* <DEDUP_REMOVED lines=9> */
[----:B------:R-:W-:-:S03]  /*38e0*/  CS2R R28, SRZ ;  /* 0x00000000001c7805 */ /* 0x000fc6000001ff00 */
        /* <DEDUP_REMOVED lines=206> */
[----:B------:R-:W-:Y:S02]  /*45d0*/  IADD3 R8, P0, R20, 0x68, RZ ;  /* 0x0000006814087810 */ /* 0x000fe40007f1e0ff */
[----:B-1----:R-:W-:Y:S01]  /*45e0*/  MOV R4, R17 ;  /* 0x0000001100047202 */ /* 0x002fe20000000f00 */
[----:B------:R-:W-:Y:S01]  /*45f0*/  IMAD.MOV.U32 R5, RZ, RZ, R16 ;  /* 0x000000ffff057224 */ /* 0x000fe200078e0010 */
[----:B------:R-:W-:Y:S01]  /*4600*/  MOV R7, R11 ;  /* 0x0000000b00077202 */ /* 0x000fe20000000f00 */
[----:B------:R-:W-:Y:S02]  /*4610*/  IMAD.MOV.U32 R6, RZ, RZ, R12 ;  /* 0x000000ffff067224 */ /* 0x000fe400078e000c */
[----:B------:R-:W-:-:S02]  /*4620*/  IMAD.X R12, RZ, RZ, R21, P4 ;  /* 0x000000ffff0c7224 */ /* 0x000fc400020e0615 */
[----:B------:R-:W-:Y:S01]  /*4630*/  IMAD.X R11, RZ, RZ, R21, P0 ;  /* 0x000000ffff0b7224 */ /* 0x000fe200000e0615 */
[----:B------:R1:W-:Y:S02]  /*4640*/  STL.128 [R1+0x600], R4 ;  /* 0x0006000401007387 */ /* 0x0003e40000100c00 */
[----:B-1----:R-:W-:Y:S01]  /*4650*/  MOV R6, R15 ;  /* 0x0000000f00067202 */ /* 0x002fe20000000f00 */
[----:B------:R-:W-:Y:S01]  /*4660*/  IMAD.MOV.U32 R7, RZ, RZ, R14 ;  /* 0x000000ffff077224 */ /* 0x000fe200078e000e */
[----:B------:R-:W-:Y:S01]  /*4670*/  MOV R5, R10 ;  /* 0x0000000a00057202 */ /* 0x000fe20000000f00 */
[----:B------:R-:W-:Y:S01]  /*4680*/  IMAD.MOV.U32 R4, RZ, RZ, R13 ;  /* 0x000000ffff047224 */ /* 0x000fe200078e000d */
[C---:B------:R-:W-:Y:S02]  /*4690*/  IADD3 R13, P0, R20.reuse, 0x43c, RZ ;  /* 0x0000043c140d7810 */ /* 0x040fe40007f1e0ff */
[C---:B------:R-:W-:Y:S02]  /*46a0*/  IADD3 R15, P1, R20.reuse, 0x430, RZ ;  /* 0x00000430140f7810 */ /* 0x040fe40007f3e0ff */
[----:B------:R1:W-:Y:S01]  /*46b0*/  STL.128 [R1+0x610], R4 ;  /* 0x0006100401007387 */ /* 0x0003e20000100c00 */
[----:B------:R-:W-:-:S02]  /*46c0*/  IADD3 R10, P3, R20, 0x380, RZ ;  /* 0x00000380140a7810 */ /* 0x000fc40007f7e0ff */
[----:B------:R-:W-:Y:S02]  /*46d0*/  IMAD.X R14, RZ, RZ, R21, P1 ;  /* 0x000000ffff0e7224 */ /* 0x000fe400008e0615 */
[----:B-1----:R-:W-:Y:S01]  /*46e0*/  IMAD.MOV.U32 R6, RZ, RZ, R9 ;  /* 0x000000ffff067224 */ /* 0x002fe200078e0009 */
[----:B------:R-:W-:Y:S01]  /*46f0*/  MOV R4, R8 ;  /* 0x0000000800047202 */ /* 0x000fe20000000f00 */
[----:B------:R-:W-:Y:S01]  /*4700*/  IMAD.MOV.U32 R7, RZ, RZ, R12 ;  /* 0x000000ffff077224 */ /* 0x000fe200078e000c */
[C---:B------:R-:W-:Y:S01]  /*4710*/  IADD3 R8, P2, R20.reuse, 0x18, RZ ;  /* 0x0000001814087810 */ /* 0x040fe20007f5e0ff */
[----:B------:R-:W-:Y:S02]  /*4720*/  IMAD.MOV.U32 R5, RZ, RZ, R11 ;  /* 0x000000ffff057224 */ /* 0x000fe400078e000b */
[--C-:B------:R-:W-:Y:S01]  /*4730*/  IMAD.X R12, RZ, RZ, R21.reuse, P0 ;  /* 0x000000ffff0c7224 */ /* 0x100fe200000e0615 */
[----:B------:R-:W-:Y:S01]  /*4740*/  IADD3.X R9, RZ, R21, RZ, P2, !PT ;  /* 0x00000015ff097210 */ /* 0x000fe200017fe4ff */
[----:B------:R-:W-:Y:S01]  /*4750*/  IMAD.X R11, RZ, RZ, R21, P3 ;  /* 0x000000ffff0b7224 */ /* 0x000fe200018e0615 */
[----:B------:R1:W-:Y:S01]  /*4760*/  STL.128 [R1+0x620], R4 ;  /* 0x0006200401007387 */ /* 0x0003e20000100c00 */
[----:B------:R-:W-:-:S02]  /*4770*/  IADD3 R16, P0, R20, 0x440, RZ ;  /* 0x0000044014107810 */ /* 0x000fc40007f1e0ff */
[----:B------:R-:W-:Y:S01]  /*4780*/  IADD3 R18, P2, R20, 0x108, RZ ;  /* 0x0000010814127810 */ /* 0x000fe20007f5e0ff */
[----:B------:R3:W-:Y:S02]  /*4790*/  STL.128 [R1+0x450], R8 ;  /* 0x0004500801007387 */ /* 0x0007e40000100c00 */
[----:B------:R-:W-:Y:S01]  /*47a0*/  IMAD.X R17, RZ, RZ, R21, P0 ;  /* 0x000000ffff117224 */ /* 0x000fe200000e0615 */
[----:B------:R-:W-:-:S04]  /*47b0*/  IADD3.X R19, RZ, R21, RZ, P2, !PT ;  /* 0x00000015ff137210 */ /* 0x000fc800017fe4ff */
[----:B------:R-:W-:Y:S04]  /*47c0*/  STL.64 [R1+0x480], R16 ;  /* 0x0004801001007387 */ /* 0x000fe80000100a00 */
[----:B------:R4:W-:Y:S04]  /*47d0*/  STL.64 [R1+0x488], R18 ;  /* 0x0004881201007387 */ /* 0x0009e80000100a00 */
[----:B------:R5:W-:Y:S01]  /*47e0*/  STL.64 [R1+0x640], R16 ;  /* 0x0006401001007387 */ /* 0x000be20000100a00 */
[----:B-1----:R-:W-:Y:S01]  /*47f0*/  IMAD.MOV.U32 R5, RZ, RZ, R12 ;  /* 0x000000ffff057224 */ /* 0x002fe200078e000c */
[C---:B------:R-:W-:Y:S01]  /*4800*/  IADD3 R12, P1, R20.reuse, 0x328, RZ ;  /* 0x00000328140c7810 */ /* 0x040fe20007f3e0ff */
[----:B------:R-:W-:Y:S01]  /*4810*/  IMAD.MOV.U32 R6, RZ, RZ, R15 ;  /* 0x000000ffff067224 */ /* 0x000fe200078e000f */
[----:B------:R-:W-:Y:S01]  /*4820*/  MOV R4, R13 ;  /* 0x0000000d00047202 */ /* 0x000fe20000000f00 */
[----:B------:R-:W-:Y:S01]  /*4830*/  IMAD.MOV.U32 R7, RZ, RZ, R14 ;  /* 0x000000ffff077224 */ /* 0x000fe200078e000e */
[----:B---3--:R-:W-:Y:S01]  /*4840*/  IADD3 R10, P0, R20, 0x3d8, RZ ;  /* 0x000003d8140a7810 */ /* 0x008fe20007f1e0ff */
[----:B------:R-:W-:Y:S01]  /*4850*/  IMAD.X R13, RZ, RZ, R21, P1 ;  /* 0x000000ffff0d7224 */ /* 0x000fe200008e0615 */
[----:B--2---:R-:W-:Y:S01]  /*4860*/  ISETP.GE.AND P1, PT, R2, R35, PT ;  /* 0x000000230200720c */ /* 0x004fe20003f26270 */
[----:B------:R-:W-:Y:S01]  /*4870*/  IMAD.U32 R14, RZ, RZ, UR4 ;  /* 0x00000004ff0e7e24 */ /* 0x000fe2000f8e00ff */
[----:B------:R-:W-:Y:S01]  /*4880*/  STL.64 [R1+0x448], R6 ;  /* 0x0004480601007387 */ /* 0x000fe20000100a00 */
[----:B------:R-:W-:Y:S01]  /*4890*/  IADD3.X R11, RZ, R21, RZ, P0, !PT ;  /* 0x00000015ff0b7210 */ /* 0x000fe200007fe4ff */
[----:B------:R-:W-:Y:S01]  /*48a0*/  IMAD.U32 R15, RZ, RZ, UR5 ;  /* 0x00000005ff0f7e24 */ /* 0x000fe2000f8e00ff */
[----:B------:R-:W-:Y:S01]  /*48b0*/  IADD3 R26, P0, R20, 0x34c, RZ ;  /* 0x0000034c141a7810 */ /* 0x000fe20007f1e0ff */
[----:B------:R1:W-:Y:S01]  /*48c0*/  STL.128 [R1+0x460], R4 ;  /* 0x0004600401007387 */ /* 0x0003e20000100c00 */
[----:B----4-:R-:W-:Y:S01]  /*48d0*/  CS2R R18, SRZ ;  /* 0x0000000000127805 */ /* 0x010fe2000001ff00 */
[----:B-----5:R-:W-:-:S02]  /*48e0*/  CS2R R16, SRZ ;  /* 0x0000000000107805 */ /* 0x020fc4000001ff00 */
[----:B------:R2:W-:Y:S01]  /*48f0*/  STL.128 [R1+0x470], R8 ;  /* 0x0004700801007387 */ /* 0x0005e20000100c00 */
[----:B------:R-:W-:-:S03]  /*4900*/  IMAD.X R25, RZ, RZ, R21, P0 ;  /* 0x000000ffff197224 */ /* 0x000fc600000e0615 */
[----:B------:R3:W-:Y:S01]  /*4910*/  STL.128 [R1+0x4e0], R12 ;  /* 0x0004e00c01007387 */ /* 0x0007e20000100c00 */
[----:B-1----:R-:W-:Y:S01]  /*4920*/  MOV R6, R4 ;  /* 0x0000000400067202 */ /* 0x002fe20000000f00 */
[----:B------:R-:W-:Y:S01]  /*4930*/  IMAD.MOV.U32 R7, RZ, RZ, R5 ;  /* 0x000000ffff077224 */ /* 0x000fe200078e0005 */
[----:B------:R-:W-:Y:S01]  /*4940*/  MOV R4, R0 ;  /* 0x0000000000047202 */ /* 0x000fe20000000f00 */
[----:B------:R-:W-:Y:S01]  /*4950*/  IMAD.MOV.U32 R5, RZ, RZ, R3 ;  /* 0x000000ffff057224 */ /* 0x000fe200078e0003 */
[----:B------:R-:W-:Y:S01]  /*4960*/  IADD3 R0, R20, 0x488, RZ ;  /* 0x0000048814007810 */ /* 0x000fe20007ffe0ff */
[----:B--2---:R-:W-:Y:S01]  /*4970*/  CS2R R10, SRZ ;  /* 0x00000000000a7805 */ /* 0x004fe2000001ff00 */
[----:B------:R-:W-:Y:S02]  /*4980*/  CS2R R8, SRZ ;  /* 0x0000000000087805 */ /* 0x000fe4000001ff00 */
[----:B------:R1:W-:Y:S01]  /*4990*/  STL.128 [R1+0x630], R4 ;  /* 0x0006300401007387 */ /* 0x0003e20000100c00 */
[----:B---3--:R-:W-:Y:S01]  /*49a0*/  CS2R R14, SRZ ;  /* 0x00000000000e7805 */ /* 0x008fe2000001ff00 */
[----:B------:R-:W-:Y:S01]  /*49b0*/  CS2R R12, SRZ ;  /* 0x00000000000c7805 */ /* 0x000fe2000001ff00 */
[----:B-1----:R-:W-:Y:S01]  /*49c0*/  CS2R R6, SRZ ;  /* 0x0000000000067805 */ /* 0x002fe2000001ff00 */
[----:B------:R-:W-:Y:S01]  /*49d0*/  IMAD.MOV.U32 R5, RZ, RZ, RZ ;  /* 0x000000ffff057224 */ /* 0x000fe200078e00ff */
[----:B------:R-:W-:Y:S01]  /*49e0*/  MOV R4, RZ ;  /* 0x000000ff00047202 */ /* 0x000fe20000000f00 */
[----:B------:R-:W-:Y:S05]  /*49f0*/  @P1 BRA `(.L_x_1356) ;  /* 0x0000011000001947 */ /* 0x000fea0003800000 */
[----:B------:R-:W-:Y:S02]  /*4a00*/  BSSY B1, `(.L_x_1357) ;  /* 0x0000008000017945 */ /* 0x000fe40003800000 */
.L_x_1358:
[----:B-1----:R-:W-:Y:S02]  /*4a10*/  MOV R28, 0x4a30 ;  /* 0x00004a30001c7802 */ /* 0x002fe40000000f00 */
[----:B------:R-:W-:Y:S05]  /*4a20*/  CALL.REL.NOINC `($_ZN7cutlass13device_kernelIN5flash19enable_sm80_to_sm89INS1_16FlashAttnBwdSm80INS1_25CollectiveMainloopBwdSm80ILi2ELi2EN4cute5tupleIJNS5_1CILi128EEES8_NS7_ILi64EEEEEENS_10bfloat16_tEfNS_4arch4Sm80ELb0ELb0ELb1ELb1ELb0ELb0ELb0ELb0ELi2ELi4ELi4ELi4ELb0EEENS1_24CollectiveEpilogueBwdGQAISA_fSD_Li256ELb1ELb0EEENS1_19SingleTileSchedulerILb1ELb0ELb0ELi128EEEEEEEEEvNT_6ParamsE$_ZZN5flash25CollectiveMainloopBwdSm80ILi2ELi2EN4cute5tupleIJNS1_1CILi128EEES4_NS3_ILi64EEEEEEN7cutlass10bfloat16_tEfNS7_4arch4Sm80ELb0ELb0ELb1ELb1ELb0ELb0ELb0ELb0ELi2ELi4ELi4ELi4ELb0EE3mmaINS_16FlashAttnBwdSm80ISB_NS_24CollectiveEpilogueBwdGQAIS6_fSA_Li256ELb1ELb0EEENS_19SingleTileSchedulerILb1ELb0ELb0ELi128EEEE13SharedStorageENS1_6TensorINS1_11ArrayEngineIfLm32EEENS1_6LayoutINS2_IJNS2_IJNS3_ILi2EEESO_EEESO_NS3_ILi4EEEEEENS2_IJNS2_IJNS3_ILi1EEESO_EEESQ_NS3_ILi8EEEEEEEEEEEEbRKNSB_6ParamsERT0_S12_iNS2_IJiiiEEERT_ENKUliT_E_clIZSC_ISJ_SX_EbS10_S12_S12_iS13_S15_EUlRS16_iE_EEDaiS16_) ;  /* 0x0000c8c000007944 */ /* 0x000fea0003c00000 */
[----:B---3--:R-:W2:Y:S02]  /*4a30*/  LDL R2, [R1+0x430] ;  /* 0x0004300001027983 */ /* 0x008ea40000100800 */
[----:B--2---:R-:W-:-:S04]  /*4a40*/  IADD3 R2, R2, 0x1, RZ ;  /* 0x0000000102027810 */ /* 0x004fc80007ffe0ff */
[----:B------:R-:W-:Y:S01]  /*4a50*/  ISETP.GE.AND P0, PT, R2, R35, PT ;  /* 0x000000230200720c */ /* 0x000fe20003f06270 */
[----:B------:R1:W-:-:S12]  /*4a60*/  STL [R1+0x430], R2 ;  /* 0x0004300201007387 */ /* 0x0003d80000100800 */
[----:B------:R-:W-:Y:S05]  /*4a70*/  @!P0 BRA `(.L_x_1358) ;  /* 0xffffff9000008947 */ /* 0x000fea000383ffff */
[----:B------:R-:W-:Y:S05]  /*4a80*/  BSYNC B1 ;  /* 0x0000000000017941 */ /* 0x000fea0003800000 */
.L_x_1357:
        /* <DEDUP_REMOVED lines=8> */
.L_x_1356:
[----:B------:R-:W-:Y:S05]  /*4b10*/  BSYNC B2 ;  /* 0x0000000000027941 */ /* 0x000fea0003800000 */
.L_x_1355:
        /* <DEDUP_REMOVED lines=41> */
.L_x_1352:
[----:B------:R-:W-:Y:S05]  /*4db0*/  @P2 EXIT ;  /* 0x000000000000294d */ /* 0x000fea0003800000 */
[----:B------:R-:W-:Y:S01]  /*4dc0*/  ISETP.NE.U32.AND P2, PT, RZ, c[0x0][0x360], PT ;  /* 0x0000d800ff007a0c */ /* 0x000fe20003f45070 */
[----:B------:R-:W4:Y:S03]  /*4dd0*/  LDL.128 R68, [R1+0x6d0] ;  /* 0x0006d00001447983 */ /* 0x000f260000100c00 */
[----:B------:R-:W-:Y:S01]  /*4de0*/  ISETP.NE.AND.EX P2, PT, RZ, c[0x0][0x364], PT, P2 ;  /* 0x0000d900ff007a0c */ /* 0x000fe20003f45320 */
[----:B------:R-:W5:Y:S04]  /*4df0*/  LDL.128 R64, [R1+0x6e0] ;  /* 0x0006e00001407983 */ /* 0x000f680000100c00 */
[----:B--2---:R-:W2:Y:S04]  /*4e00*/  LDL.128 R60, [R1+0x6f0] ;  /* 0x0006f000013c7983 */ /* 0x004ea80000100c00 */
[----:B---3--:R-:W3:Y:S04]  /*4e10*/  LDL.128 R56, [R1+0x700] ;  /* 0x0007000001387983 */ /* 0x008ee80000100c00 */
[----:B------:R-:W-:Y:S01]  /*4e20*/  @P2 IMAD.MOV.U32 R3, RZ, RZ, 0x4 ;  /* 0x00000004ff032424 */ /* 0x000fe200078e00ff */
[----:B------:R-:W2:Y:S03]  /*4e30*/  LDL.128 R52, [R1+0x710] ;  /* 0x0007100001347983 */ /* 0x000ea60000100c00 */
[----:B-1----:R-:W-:Y:S01]  /*4e40*/  @P2 IMAD.WIDE R2, R36, R3, c[0x0][0x360] ;  /* 0x0000d80024022625 */ /* 0x002fe200078e0203 */
[----:B------:R-:W2:Y:S04]  /*4e50*/  LDL.128 R48, [R1+0x720] ;  /* 0x0007200001307983 */ /* 0x000ea80000100c00 */
[----:B------:R1:W2:Y:S04]  /*4e60*/  @P2 LDG.E R39, [R2.64] ;  /* 0x0000000602272981 */ /* 0x0002a8000c1e1900 */
[----:B------:R-:W3:Y:S04]  /*4e70*/  LDL.128 R44, [R1+0x730] ;  /* 0x00073000012c7983 */ /* 0x000ee80000100c00 */
        /* <DEDUP_REMOVED lines=9> */
[----:B-1----:R-:W1:Y:S01]  /*4f10*/  S2R R2, SR_CTAID.Y ;  /* 0x0000000000027919 */ /* 0x002e620000002600 */
[----:B------:R-:W-:-:S03]  /*4f20*/  IMAD.MOV.U32 R37, RZ, RZ, 0x1 ;  /* 0x00000001ff257424 */ /* 0x000fc600078e00ff */
[----:B------:R-:W1:Y:S04]  /*4f30*/  S2R R3, SR_CTAID.X ;  /* 0x0000000000037919 */ /* 0x000e680000002500 */
[----:B------:R-:W1:Y:S01]  /*4f40*/  S2R R0, SR_TID.X ;  /* 0x0000000000007919 */ /* 0x000e620000002100 */
[----:B------:R-:W-:-:S13]  /*4f50*/  ISETP.NE.AND P0, PT, R37, c[0x0][0x338], PT ;  /* 0x0000ce0025007a0c */ /* 0x000fda0003f05270 */
[----:B-1----:R-:W-:-:S04]  /*4f60*/  @P0 IMAD.HI.U32 R37, R2, c[0x0][0x33c], RZ ;  /* 0x0000cf0002250a27 */ /* 0x002fc800078e00ff */
[----:B------:R-:W-:Y:S01]  /*4f70*/  IMAD.SHL.U32 R3, R3, 0x2000, RZ ;  /* 0x0000200003037824 */ /* 0x000fe200078e00ff */
[----:B------:R-:W-:Y:S02]  /*4f80*/  @P0 SHF.R.U32.HI R2, RZ, c[0x0][0x340], R37 ;  /* 0x0000d000ff020a19 */ /* 0x000fe40000011625 */
[----:B------:R-:W-:Y:S01]  /*4f90*/  SHF.R.S32.HI R37, RZ, 0x1f, R0 ;  /* 0x0000001fff257819 */ /* 0x000fe20000011400 */
[----:B------:R-:W-:Y:S01]  /*4fa0*/  WARPSYNC 0xffffffff ;  /* 0xffffffff00007948 */ /* 0x000fe20003800000 */
[----:B------:R-:W-:Y:S01]  /*4fb0*/  BAR.SYNC.DEFER_BLOCKING 0x1, 0x100 ;  /* 0x0044000000007b1d */ /* 0x000fe20000010000 */
[----:B--2---:R-:W-:-:S05]  /*4fc0*/  @P2 IMAD R39, R36, 0x80, R39 ;  /* 0x0000008024272824 */ /* 0x004fca00078e0227 */
[----:B------:R-:W-:-:S04]  /*4fd0*/  @P2 SHF.R.S32.HI R38, RZ, 0x1f, R39 ;  /* 0x0000001fff262819 */ /* 0x000fc80000011427 */
[----:B------:R-:W-:-:S04]  /*4fe0*/  @P2 LEA.HI R38, R38, R39, RZ, 0x7 ;  /* 0x0000002726262211 */ /* 0x000fc800078f38ff */
[----:B------:R-:W-:-:S04]  /*4ff0*/  @P2 SHF.L.U32 R38, R38, 0x6, RZ ;  /* 0x0000000626262819 */ /* 0x000fc800000006ff */
[----:B------:R-:W-:-:S04]  /*5000*/  @P2 LOP3.LUT R38, R38, 0xffffe000, RZ, 0xc0, !PT ;  /* 0xffffe00026262812 */ /* 0x000fc800078ec0ff */
[----:B------:R-:W-:Y:S02]  /*5010*/  @P2 SHF.R.S32.HI R39, RZ, 0x1f, R38 ;  /* 0x0000001fff272819 */ /* 0x000fe40000011426 */
[----:B------:R-:W-:-:S06]  /*5020*/  @!P2 CS2R R38, SRZ ;  /* 0x000000000026a805 */ /* 0x000fcc000001ff00 */
[----:B------:R-:W-:Y:S02]  /*5030*/  IADD3 R72, P1, P0, R38, R3, R0 ;  /* 0x0000000326487210 */ /* 0x000fe4000783e000 */
[----:B------:R-:W-:Y:S02]  /*5040*/  SHF.R.S32.HI R38, RZ, 0x1f, R3 ;  /* 0x0000001fff267819 */ /* 0x000fe40000011403 */
[----:B------:R-:W-:Y:S02]  /*5050*/  SHF.R.S32.HI R0, RZ, 0x1f, R2 ;  /* 0x0000001fff007819 */ /* 0x000fe40000011402 */
[----:B------:R-:W-:Y:S02]  /*5060*/  IADD3.X R73, R39, R38, R37, P1, P0 ;  /* 0x0000002627497210 */ /* 0x000fe40000fe0425 */
[----:B------:R-:W-:Y:S01]  /*5070*/  SHF.R.S32.HI R3, RZ, 0x1f, R36 ;  /* 0x0000001fff037819 */ /* 0x000fe20000011424 */
[----:B------:R-:W-:Y:S02]  /*5080*/  IMAD R37, R0, c[0x0][0x328], RZ ;  /* 0x0000ca0000257a24 */ /* 0x000fe400078e02ff */
[----:B------:R-:W-:Y:S01]  /*5090*/  IMAD.WIDE.U32 R74, R2, c[0x0][0x328], R72 ;  /* 0x0000ca00024a7a25 */ /* 0x000fe200078e0048 */
[----:B------:R-:W-:-:S03]  /*50a0*/  SEL R3, R3, RZ, !P2 ;  /* 0x000000ff03037207 */ /* 0x000fc60005000000 */
[----:B------:R-:W-:Y:S02]  /*50b0*/  IMAD R37, R2, c[0x0][0x32c], R37 ;  /* 0x0000cb0002257a24 */ /* 0x000fe400078e0225 */
[----:B------:R-:W-:Y:S02]  /*50c0*/  IMAD R39, R0, c[0x0][0x300], RZ ;  /* 0x0000c00000277a24 */ /* 0x000fe400078e02ff */
[----:B------:R-:W-:Y:S01]  /*50d0*/  IMAD.IADD R75, R75, 0x1, R37 ;  /* 0x000000014b4b7824 */ /* 0x000fe200078e0225 */
[----:B------:R-:W-:Y:S01]  /*50e0*/  SEL R37, R36, RZ, !P2 ;  /* 0x000000ff24257207 */ /* 0x000fe20005000000 */
[----:B------:R-:W-:Y:S02]  /*50f0*/  IMAD R0, R3, c[0x0][0x330], RZ ;  /* 0x0000cc0003007a24 */ /* 0x000fe400078e02ff */
[----:B------:R-:W-:Y:S02]  /*5100*/  IMAD R39, R2, c[0x0][0x304], R39 ;  /* 0x0000c10002277a24 */ /* 0x000fe400078e0227 */
[----:B------:R-:W-:-:S02]  /*5110*/  IMAD R0, R37, c[0x0][0x334], R0 ;  /* 0x0000cd0025007a24 */ /* 0x000fc400078e0200 */
[----:B------:R-:W-:-:S04]  /*5120*/  IMAD.WIDE.U32 R74, R37, c[0x0][0x330], R74 ;  /* 0x0000cc00254a7a25 */ /* 0x000fc800078e004a */
[----:B------:R-:W-:Y:S01]  /*5130*/  IMAD.WIDE.U32 R72, R2, c[0x0][0x300], R72 ;  /* 0x0000c00002487a25 */ /* 0x000fe200078e0048 */
[----:B------:R-:W-:-:S03]  /*5140*/  LEA R38, P1, R74, c[0x0][0x310], 0x2 ;  /* 0x0000c4004a267a11 */ /* 0x000fc600078210ff */
[----:B------:R-:W-:Y:S02]  /*5150*/  IMAD R2, R3, c[0x0][0x308], RZ ;  /* 0x0000c20003027a24 */ /* 0x000fe400078e02ff */
[----:B------:R-:W-:Y:S01]  /*5160*/  IMAD.IADD R3, R75, 0x1, R0 ;  /* 0x000000014b037824 */ /* 0x000fe200078e0200 */
[----:B------:R-:W-:-:S04]  /*5170*/  IADD3 R73, R73, R39, RZ ;  /* 0x0000002749497210 */ /* 0x000fc80007ffe0ff */
[----:B------:R-:W-:-:S05]  /*5180*/  LEA.HI.X R39, R74, c[0x0][0x314], R3, 0x2, P1 ;  /* 0x0000c5004a277a11 */ /* 0x000fca00008f1403 */
[----:B----4-:R-:W-:Y:S04]  /*5190*/  RED.E.ADD.F32.FTZ.RN.STRONG.GPU [R38.64], R68 ;  /* 0x000000442600798e */ /* 0x010fe8000c10e786 */
[----:B------:R-:W-:Y:S04]  /*51a0*/  RED.E.ADD.F32.FTZ.RN.STRONG.GPU [R38.64+0x400], R69 ;  /* 0x000400452600798e */ /* 0x000fe8000c10e786 */
[----:B------:R-:W-:Y:S04]  /*51b0*/  RED.E.ADD.F32.FTZ.RN.STRONG.GPU [R38.64+0x800], R70 ;  /* 0x000800462600798e */ /* 0x000fe8000c10e786 */
[----:B------:R-:W-:Y:S04]  /*51c0*/  RED.E.ADD.F32.FTZ.RN.STRONG.GPU [R38.64+0xc00], R71 ;  /* 0x000c00472600798e */ /* 0x000fe8000c10e786 */
[----:B-----5:R-:W-:Y:S04]  /*51d0*/  RED.E.ADD.F32.FTZ.RN.STRONG.GPU [R38.64+0x1000], R64 ;  /* 0x001000402600798e */ /* 0x020fe8000c10e786 */
[----:B------:R-:W-:Y:S04]  /*51e0*/  RED.E.ADD.F32.FTZ.RN.STRONG.GPU [R38.64+0x1400], R65 ;  /* 0x001400412600798e */ /* 0x000fe8000c10e786 */
[----:B------:R-:W-:Y:S04]  /*51f0*/  RED.E.ADD.F32.FTZ.RN.STRONG.GPU [R38.64+0x1800], R66 ;  /* 0x001800422600798e */ /* 0x000fe8000c10e786 */
[----:B------:R-:W-:Y:S04]  /*5200*/  RED.E.ADD.F32.FTZ.RN.STRONG.GPU [R38.64+0x1c00], R67 ;  /* 0x001c00432600798e */ /* 0x000fe8000c10e786 */
[----:B------:R-:W-:Y:S04]  /*5210*/  RED.E.ADD.F32.FTZ.RN.STRONG.GPU [R38.64+0x2000], R60 ;  /* 0x0020003c2600798e */ /* 0x000fe8000c10e786 */
[----:B------:R-:W-:Y:S04]  /*5220*/  RED.E.ADD.F32.FTZ.RN.STRONG.GPU [R38.64+0x2400], R61 ;  /* 0x0024003d2600798e */ /* 0x000fe8000c10e786 */
[----:B------:R-:W-:Y:S04]  /*5230*/  RED.E.ADD.F32.FTZ.RN.STRONG.GPU [R38.64+0x2800], R62 ;  /* 0x0028003e2600798e */ /* 0x000fe8000c10e786 */
[----:B------:R-:W-:Y:S04]  /*5240*/  RED.E.ADD.F32.FTZ.RN.STRONG.GPU [R38.64+0x2c00], R63 ;  /* 0x002c003f2600798e */ /* 0x000fe8000c10e786 */
[----:B---3--:R-:W-:Y:S04]  /*5250*/  RED.E.ADD.F32.FTZ.RN.STRONG.GPU [R38.64+0x3000], R56 ;  /* 0x003000382600798e */ /* 0x008fe8000c10e786 */
[----:B------:R-:W-:Y:S01]  /*5260*/  RED.E.ADD.F32.FTZ.RN.STRONG.GPU [R38.64+0x3400], R57 ;  /* 0x003400392600798e */ /* 0x000fe2000c10e786 */
[----:B------:R-:W-:-:S03]  /*5270*/  IMAD R2, R37, c[0x0][0x30c], R2 ;  /* 0x0000c30025027a24 */ /* 0x000fc600078e0202 */
[----:B------:R-:W-:Y:S01]  /*5280*/  RED.E.ADD.F32.FTZ.RN.STRONG.GPU [R38.64+0x3800], R58 ;  /* 0x0038003a2600798e */ /* 0x000fe2000c10e786 */
[----:B------:R-:W-:-:S03]  /*5290*/  IMAD.WIDE.U32 R72, R37, c[0x0][0x308], R72 ;  /* 0x0000c20025487a25 */ /* 0x000fc600078e0048 */
[----:B------:R-:W-:Y:S04]  /*52a0*/  RED.E.ADD.F32.FTZ.RN.STRONG.GPU [R38.64+0x3c00], R59 ;  /* 0x003c003b2600798e */ /* 0x000fe8000c10e786 */
[----:B------:R-:W-:Y:S04]  /*52b0*/  RED.E.ADD.F32.FTZ.RN.STRONG.GPU [R38.64+0x4000], R52 ;  /* 0x004000342600798e */ /* 0x000fe8000c10e786 */
[----:B------:R-:W-:Y:S04]  /*52c0*/  RED.E.ADD.F32.FTZ.RN.STRONG.GPU [R38.64+0x4400], R53 ;  /* 0x004400352600798e */ /* 0x000fe8000c10e786 */
[----:B------:R-:W-:Y:S01]  /*52d0*/  RED.E.ADD.F32.FTZ.RN.STRONG.GPU [R38.64+0x4800], R54 ;  /* 0x004800362600798e */ /* 0x000fe2000c10e786 */
[----:B------:R-:W-:-:S03]  /*52e0*/  IADD3 R37, R73, R2, RZ ;  /* 0x0000000249257210 */ /* 0x000fc60007ffe0ff */
[----:B------:R-:W-:Y:S01]  /*52f0*/  RED.E.ADD.F32.FTZ.RN.STRONG.GPU [R38.64+0x4c00], R55 ;  /* 0x004c00372600798e */ /* 0x000fe2000c10e786 */
[----:B------:R-:W-:-:S03]  /*5300*/  LEA R2, P0, R72, c[0x0][0x2e8], 0x2 ;  /* 0x0000ba0048027a11 */ /* 0x000fc600078010ff */
[----:B------:R-:W-:Y:S04]  /*5310*/  RED.E.ADD.F32.FTZ.RN.STRONG.GPU [R38.64+0x5000], R48 ;  /* 0x005000302600798e */ /* 0x000fe8000c10e786 */
[----:B------:R-:W-:Y:S04]  /*5320*/  RED.E.ADD.F32.FTZ.RN.STRONG.GPU [R38.64+0x5400], R49 ;  /* 0x005400312600798e */ /* 0x000fe8000c10e786 */
[----:B------:R-:W-:Y:S04]  /*5330*/  RED.E.ADD.F32.FTZ.RN.STRONG.GPU [R38.64+0x5800], R50 ;  /* 0x005800322600798e */ /* 0x000fe8000c10e786 */
        /* <DEDUP_REMOVED lines=43> */
        .type           $_ZN7cutlass13device_kernelIN5flash19enable_sm80_to_sm89INS1_16FlashAttnBwdSm80INS1_25CollectiveMainloopBwdSm80ILi2ELi2EN4cute5tupleIJNS5_1CILi128EEES8_NS7_ILi64EEEEEENS_10bfloat16_tEfNS_4arch4Sm80ELb0ELb0ELb1ELb1ELb0ELb0ELb0ELb0ELi2ELi4ELi4ELi4ELb0EEENS1_24CollectiveEpilogueBwdGQAISA_fSD_Li256ELb1ELb0EEENS1_19SingleTileSchedulerILb1ELb0ELb0ELi128EEEEEEEEEvNT_6ParamsE$_ZN4cute12iter_adaptorIPKN7cutlass10bfloat16_tENS_8gmem_ptrIS4_EEEC2ES4_,@function
        .size           $_ZN7cutlass13device_kernelIN5flash19enable_sm80_to_sm89INS1_16FlashAttnBwdSm80INS1_25CollectiveMainloopBwdSm80ILi2ELi2EN4cute5tupleIJNS5_1CILi128EEES8_NS7_ILi64EEEEEENS_10bfloat16_tEfNS_4arch4Sm80ELb0ELb0ELb1ELb1ELb0ELb0ELb0ELb0ELi2ELi4ELi4ELi4ELb0EEENS1_24CollectiveEpilogueBwdGQAISA_fSD_Li256ELb1ELb0EEENS1_19SingleTileSchedulerILb1ELb0ELb0ELi128EEEEEEEEEvNT_6ParamsE$_ZN4cute12iter_adaptorIPKN7cutlass10bfloat16_tENS_8gmem_ptrIS4_EEEC2ES4_,($_ZN7cutlass13device_kernelIN5flash19enable_sm80_to_sm89INS1_16FlashAttnBwdSm80INS1_25CollectiveMainloopBwdSm80ILi2ELi2EN4cute5tupleIJNS5_1CILi128EEES8_NS7_ILi64EEEEEENS_10bfloat16_tEfNS_4arch4Sm80ELb0ELb0ELb1ELb1ELb0ELb0ELb0ELb0ELi2ELi4ELi4ELi4ELb0EEENS1_24CollectiveEpilogueBwdGQAISA_fSD_Li256ELb1ELb0EEENS1_19SingleTileSchedulerILb1ELb0ELb0ELi128EEEEEEEEEvNT_6ParamsE$_ZN4cute12iter_adaptorIPKN7cutlass9uint128_tENS_8gmem_ptrIS4_EEEC2ES4_ - $_ZN7cutlass13device_kernelIN5flash19enable_sm80_to_sm89INS1_16FlashAttnBwdSm80INS1_25CollectiveMainloopBwdSm80ILi2ELi2EN4cute5tupleIJNS5_1CILi128EEES8_NS7_ILi64EEEEEENS_10bfloat16_tEfNS_4arch4Sm80ELb0ELb0ELb1ELb1ELb0ELb0ELb0ELb0ELi2ELi4ELi4ELi4ELb0EEENS1_24CollectiveEpilogueBwdGQAISA_fSD_Li256ELb1ELb0EEENS1_19SingleTileSchedulerILb1ELb0ELb0ELi128EEEEEEEEEvNT_6ParamsE$_ZN4cute12iter_adaptorIPKN7cutlass10bfloat16_tENS_8gmem_ptrIS4_EEEC2ES4_)
$_ZN7cutlass13device_kernelIN5flash19enable_sm80_to_sm89INS1_16FlashAttnBwdSm80INS1_25CollectiveMainloopBwdSm80ILi2ELi2EN4cute5tupleIJNS5_1CILi128EEES8_NS7_ILi64EEEEEENS_10bfloat16_tEfNS_4arch4Sm80ELb0ELb0ELb1ELb1ELb0ELb0ELb0ELb0ELi2ELi4ELi4ELi4ELb0EEENS1_24CollectiveEpilogueBwdGQAISA_fSD_Li256ELb1ELb0EEENS1_19SingleTileSchedulerILb1ELb0ELb0ELi128EEEEEEEEEvNT_6ParamsE$_ZN4cute12iter_adaptorIPKN7cutlass10bfloat16_tENS_8gmem_ptrIS4_EEEC2ES4_:
[----:B------:R-:W-:Y:S01]  /*55f0*/  IADD3 R5, R15, -c[0x0][0x20], RZ ;  /* 0x800008000f057a10 */ /* 0x000fe20007ffe0ff */
[----:B------:R-:W-:Y:S01]  /*5600*/  IMAD.MOV.U32 R76, RZ, RZ, R4 ;  /* 0x000000ffff4c7224 */ /* 0x000fe200078e0004 */
[----:B------:R-:W-:Y:S01]  /*5610*/  MOV R77, R9 ;  /* 0x00000009004d7202 */ /* 0x000fe20000000f00 */
[----:B------:R-:W-:-:S04]  /*5620*/  IMAD.MOV.U32 R11, RZ, RZ, 0x0 ;  /* 0x00000000ff0b7424 */ /* 0x000fc800078e00ff */
[----:B------:R1:W-:Y:S01]  /*5630*/  STL.64 [R5], R76 ;  /* 0x0000004c05007387 */ /* 0x0003e20000100a00 */
[----:B------:R-:W-:Y:S05]  /*5640*/  RET.REL.NODEC R10 `(_ZN7cutlass13device_kernelIN5flash19enable_sm80_to_sm89INS1_16FlashAttnBwdSm80INS1_25CollectiveMainloopBwdSm80ILi2ELi2EN4cute5tupleIJNS5_1CILi128EEES8_NS7_ILi64EEEEEENS_10bfloat16_tEfNS_4arch4Sm80ELb0ELb0ELb1ELb1ELb0ELb0ELb0ELb0ELi2ELi4ELi4ELi4ELb0EEENS1_24CollectiveEpilogueBwdGQAISA_fSD_Li256ELb1ELb0EEENS1_19SingleTileSchedulerILb1ELb0ELb0ELi128EEEEEEEEEvNT_6ParamsE) ;  /* 0xffffa9b00a007950 */ /* 0x000fea0003c3ffff */
        .type           $_ZN7cutlass13device_kernelIN5flash19enable_sm80_to_sm89INS1_16FlashAttnBwdSm80INS1_25CollectiveMainloopBwdSm80ILi2ELi2EN4cute5tupleIJNS5_1CILi128EEES8_NS7_ILi64EEEEEENS_10bfloat16_tEfNS_4arch4Sm80ELb0ELb0ELb1ELb1ELb0ELb0ELb0ELb0ELi2ELi4ELi4ELi4ELb0EEENS1_24CollectiveEpilogueBwdGQAISA_fSD_Li256ELb1ELb0EEENS1_19SingleTileSchedulerILb1ELb0ELb0ELi128EEEEEEEEEvNT_6ParamsE$_ZN4cute12iter_adaptorIPKN7cutlass9uint128_tENS_8gmem_ptrIS4_EEEC2ES4_,@function
        .size           $_ZN7cutlass13device_kernelIN5flash19enable_sm80_to_sm89INS1_16FlashAttnBwdSm80INS1_25CollectiveMainloopBwdSm80ILi2ELi2EN4cute5tupleIJNS5_1CILi128EEES8_NS7_ILi64EEEEEENS_10bfloat16_tEfNS_4arch4Sm80ELb0ELb0ELb1ELb1ELb0ELb0ELb0ELb0ELi2ELi4ELi4ELi4ELb0EEENS1_24CollectiveEpilogueBwdGQAISA_fSD_Li256ELb1ELb0EEENS1_19SingleTileSchedulerILb1ELb0ELb0ELi128EEEEEEEEEvNT_6ParamsE$_ZN4cute12iter_adaptorIPKN7cutlass9uint128_tENS_8gmem_ptrIS4_EEEC2ES4_,($_ZN7cutlass13device_kernelIN5flash19enable_sm80_to_sm89INS1_16FlashAttnBwdSm80INS1_25CollectiveMainloopBwdSm80ILi2ELi2EN4cute5tupleIJNS5_1CILi128EEES8_NS7_ILi64EEEEEENS_10bfloat16_tEfNS_4arch4Sm80ELb0ELb0ELb1ELb1ELb0ELb0ELb0ELb0ELi2ELi4ELi4ELi4ELb0EEENS1_24CollectiveEpilogueBwdGQAISA_fSD_Li256ELb1ELb0EEENS1_19SingleTileSchedulerILb1ELb0ELb0ELi128EEEEEEEEEvNT_6ParamsE$_ZN4cute12iter_adaptorIPKfNS_8gmem_ptrIS2_EEEC2ES2_ - $_ZN7cutlass13device_kernelIN5flash19enable_sm80_to_sm89INS1_16FlashAttnBwdSm80INS1_25CollectiveMainloopBwdSm80ILi2ELi2EN4cute5tupleIJNS5_1CILi128EEES8_NS7_ILi64EEEEEENS_10bfloat16_tEfNS_4arch4Sm80ELb0ELb0ELb1ELb1ELb0ELb0ELb0ELb0ELi2ELi4ELi4ELi4ELb0EEENS1_24CollectiveEpilogueBwdGQAISA_fSD_Li256ELb1ELb0EEENS1_19SingleTileSchedulerILb1ELb0ELb0ELi128EEEEEEEEEvNT_6ParamsE$_ZN4cute12iter_adaptorIPKN7cutlass9uint128_tENS_8gmem_ptrIS4_EEEC2ES4_)
$_ZN7cutlass13device_kernelIN5flash19enable_sm80_to_sm89INS1_16FlashAttnBwdSm80INS1_25CollectiveMainloopBwdSm80ILi2ELi2EN4cute5tupleIJNS5_1CILi128EEES8_NS7_ILi64EEEEEENS_10bfloat16_tEfNS_4arch4Sm80ELb0ELb0ELb1ELb1ELb0ELb0ELb0ELb0ELi2ELi4ELi4ELi4ELb0EEENS1_24CollectiveEpilogueBwdGQAISA_fSD_Li256ELb1ELb0EEENS1_19SingleTileSchedulerILb1ELb0ELb0ELi128EEEEEEEEEvNT_6ParamsE$_ZN4cute12iter_adaptorIPKN7cutlass9uint128_tENS_8gmem_ptrIS4_EEEC2ES4_:
[----:B------:R-:W-:Y:S02]  /*5650*/  IADD3 R4, R15, -c[0x0][0x20], RZ ;  /* 0x800008000f047a10 */ /* 0x000fe40007ffe0ff */
[----:B------:R-:W-:-:S03]  /*5660*/  MOV R11, 0x0 ;  /* 0x00000000000b7802 */ /* 0x000fc60000000f00 */
[----:B------:R1:W-:Y:S01]  /*5670*/  STL.64 [R4], R2 ;  /* 0x0000000204007387 */ /* 0x0003e20000100a00 */
[----:B------:R-:W-:Y:S05]  /*5680*/  RET.REL.NODEC R10 `(_ZN7cutlass13device_kernelIN5flash19enable_sm80_to_sm89INS1_16FlashAttnBwdSm80INS1_25CollectiveMainloopBwdSm80ILi2ELi2EN4cute5tupleIJNS5_1CILi128EEES8_NS7_ILi64EEEEEENS_10bfloat16_tEfNS_4arch4Sm80ELb0ELb0ELb1ELb1ELb0ELb0ELb0ELb0ELi2ELi4ELi4ELi4ELb0EEENS1_24CollectiveEpilogueBwdGQAISA_fSD_Li256ELb1ELb0EEENS1_19SingleTileSchedulerILb1ELb0ELb0ELi128EEEEEEEEEvNT_6ParamsE) ;  /* 0xffffa9700a007950 */ /* 0x000fea0003c3ffff */
        .type           $_ZN7cutlass13device_kernelIN5flash19enable_sm80_to_sm89INS1_16FlashAttnBwdSm80INS1_25CollectiveMainloopBwdSm80ILi2ELi2EN4cute5tupleIJNS5_1CILi128EEES8_NS7_ILi64EEEEEENS_10bfloat16_tEfNS_4arch4Sm80ELb0ELb0ELb1ELb1ELb0ELb0ELb0ELb0ELi2ELi4ELi4ELi4ELb0EEENS1_24CollectiveEpilogueBwdGQAISA_fSD_Li256ELb1ELb0EEENS1_19SingleTileSchedulerILb1ELb0ELb0ELi128EEEEEEEEEvNT_6ParamsE$_ZN4cute12iter_adaptorIPKfNS_8gmem_ptrIS2_EEEC2ES2_,@function
        .size           $_ZN7cutlass13device_kernelIN5flash19enable_sm80_to_sm89INS1_16FlashAttnBwdSm80INS1_25CollectiveMainloopBwdSm80ILi2ELi2EN4cute5tupleIJNS5_1CILi128EEES8_NS7_ILi64EEEEEENS_10bfloat16_tEfNS_4arch4Sm80ELb0ELb0ELb1ELb1ELb0ELb0ELb0ELb0ELi2ELi4ELi4ELi4ELb0EEENS1_24CollectiveEpilogueBwdGQAISA_fSD_Li256ELb1ELb0EEENS1_19SingleTileSchedulerILb1ELb0ELb0ELi128EEEEEEEEEvNT_6ParamsE$_ZN4cute12iter_adaptorIPKfNS_8gmem_ptrIS2_EEEC2ES2_,($_ZN7cutlass13device_kernelIN5flash19enable_sm80_to_sm89INS1_16FlashAttnBwdSm80INS1_25CollectiveMainloopBwdSm80ILi2ELi2EN4cute5tupleIJNS5_1CILi128EEES8_NS7_ILi64EEEEEENS_10bfloat16_tEfNS_4arch4Sm80ELb0ELb0ELb1ELb1ELb0ELb0ELb0ELb0ELi2ELi4ELi4ELi4ELb0EEENS1_24CollectiveEpilogueBwdGQAISA_fSD_Li256ELb1ELb0EEENS1_19SingleTileSchedulerILb1ELb0ELb0ELi128EEEEEEEEEvNT_6ParamsE$_ZN4cute12iter_adaptorIPN7cutlass10bfloat16_tENS_8smem_ptrIS3_EEEC2ES3_ - $_ZN7cutlass13device_kernelIN5flash19enable_sm80_to_sm89INS1_16FlashAttnBwdSm80INS1_25CollectiveMainloopBwdSm80ILi2ELi2EN4cute5tupleIJNS5_1CILi128EEES8_NS7_ILi64EEEEEENS_10bfloat16_tEfNS_4arch4Sm80ELb0ELb0ELb1ELb1ELb0ELb0ELb0ELb0ELi2ELi4ELi4ELi4ELb0EEENS1_24CollectiveEpilogueBwdGQAISA_fSD_Li256ELb1ELb0EEENS1_19SingleTileSchedulerILb1ELb0ELb0ELi128EEEEEEEEEvNT_6ParamsE$_ZN4cute12iter_adaptorIPKfNS_8gmem_ptrIS2_EEEC2ES2_)
$_ZN7cutlass13device_kernelIN5flash19enable_sm80_to_sm89INS1_16FlashAttnBwdSm80INS1_25CollectiveMainloopBwdSm80ILi2ELi2EN4cute5tupleIJNS5_1CILi128EEES8_NS7_ILi64EEEEEENS_10bfloat16_tEfNS_4arch4Sm80ELb0ELb0ELb1ELb1ELb0ELb0ELb0ELb0ELi2ELi4ELi4ELi4ELb0EEENS1_24CollectiveEpilogueBwdGQAISA_fSD_Li256ELb1ELb0EEENS1_19SingleTileSchedulerILb1ELb0ELb0ELi128EEEEEEEEEvNT_6ParamsE$_ZN4cute12iter_adaptorIPKfNS_8gmem_ptrIS2_EEEC2ES2_:
[----:B------:R-:W-:Y:S02]  /*5690*/  IADD3 R2, R2, -c[0x0][0x20], RZ ;  /* 0x8000080002027a10 */ /* 0x000fe40007ffe0ff */
[----:B------:R-:W-:-:S03]  /*56a0*/  MOV R11, 0x0 ;  /* 0x00000000000b7802 */ /* 0x000fc60000000f00 */
[----:B------:R1:W-:Y:S01]  /*56b0*/  STL.64 [R2], R4 ;  /* 0x0000000402007387 */ /* 0x0003e20000100a00 */
[----:B------:R-:W-:Y:S05]  /*56c0*/  RET.REL.NODEC R10 `(_ZN7cutlass13device_kernelIN5flash19enable_sm80_to_sm89INS1_16FlashAttnBwdSm80INS1_25CollectiveMainloopBwdSm80ILi2ELi2EN4cute5tupleIJNS5_1CILi128EEES8_NS7_ILi64EEEEEENS_10bfloat16_tEfNS_4arch4Sm80ELb0ELb0ELb1ELb1ELb0ELb0ELb0ELb0ELi2ELi4ELi4ELi4ELb0EEENS1_24CollectiveEpilogueBwdGQAISA_fSD_Li256ELb1ELb0EEENS1_19SingleTileSchedulerILb1ELb0ELb0ELi128EEEEEEEEEvNT_6ParamsE) ;  /* 0xffffa9300a007950 */ /* 0x000fea0003c3ffff */
        .type           $_ZN7cutlass13device_kernelIN5flash19enable_sm80_to_sm89INS1_16FlashAttnBwdSm80INS1_25CollectiveMainloopBwdSm80ILi2ELi2EN4cute5tupleIJNS5_1CILi128EEES8_NS7_ILi64EEEEEENS_10bfloat16_tEfNS_4arch4Sm80ELb0ELb0ELb1ELb1ELb0ELb0ELb0ELb0ELi2ELi4ELi4ELi4ELb0EEENS1_24CollectiveEpilogueBwdGQAISA_fSD_Li256ELb1ELb0EEENS1_19SingleTileSchedulerILb1ELb0ELb0ELi128EEEEEEEEEvNT_6ParamsE$_ZN4cute12iter_adaptorIPN7cutlass10bfloat16_tENS_8smem_ptrIS3_EEEC2ES3_,@function
        .size           $_ZN7cutlass13device_kernelIN5flash19enable_sm80_to_sm89INS1_16FlashAttnBwdSm80INS1_25CollectiveMainloopBwdSm80ILi2ELi2EN4cute5tupleIJNS5_1CILi128EEES8_NS7_ILi64EEEEEENS_10bfloat16_tEfNS_4arch4Sm80ELb0ELb0ELb1ELb1ELb0ELb0ELb0ELb0ELi2ELi4ELi4ELi4ELb0EEENS1_24CollectiveEpilogueBwdGQAISA_fSD_Li256ELb1ELb0EEENS1_19SingleTileSchedulerILb1ELb0ELb0ELi128EEEEEEEEEvNT_6ParamsE$_ZN4cute12iter_adaptorIPN7cutlass10bfloat16_tENS_8smem_ptrIS3_EEEC2ES3_,($_ZN7cutlass13device_kernelIN5flash19enable_sm80_to_sm89INS1_16FlashAttnBwdSm80INS1_25CollectiveMainloopBwdSm80ILi2ELi2EN4cute5tupleIJNS5_1CILi128EEES8_NS7_ILi64EEEEEENS_10bfloat16_tEfNS_4arch4Sm80ELb0ELb0ELb1ELb1ELb0ELb0ELb0ELb0ELi2ELi4ELi4ELi4ELb0EEENS1_24CollectiveEpilogueBwdGQAISA_fSD_Li256ELb1ELb0EEENS1_19SingleTileSchedulerILb1ELb0ELb0ELi128EEEEEEEEEvNT_6ParamsE$_ZN4cute12iter_adaptorIPN7cutlass9uint128_tENS_8smem_ptrIS3_EEEC2ES3_ - $_ZN7cutlass13device_kernelIN5flash19enable_sm80_to_sm89INS1_16FlashAttnBwdSm80INS1_25CollectiveMainloopBwdSm80ILi2ELi2EN4cute5tupleIJNS5_1CILi128EEES8_NS7_ILi64EEEEEENS_10bfloat16_tEfNS_4arch4Sm80ELb0ELb0ELb1ELb1ELb0ELb0ELb0ELb0ELi2ELi4ELi4ELi4ELb0EEENS1_24CollectiveEpilogueBwdGQAISA_fSD_Li256ELb1ELb0EEENS1_19SingleTileSchedulerILb1ELb0ELb0ELi128EEEEEEEEEvNT_6ParamsE$_ZN4cute12iter_adaptorIPN7cutlass10bfloat16_tENS_8smem_ptrIS3_EEEC2ES3_)
$_ZN7cutlass13device_kernelIN5flash19enable_sm80_to_sm89INS1_16FlashAttnBwdSm80INS1_25CollectiveMainloopBwdSm80ILi2ELi2EN4cute5tupleIJNS5_1CILi128EEES8_NS7_ILi64EEEEEENS_10bfloat16_tEfNS_4arch4Sm80ELb0ELb0ELb1ELb1ELb0ELb0ELb0ELb0ELi2ELi4ELi4ELi4ELb0EEENS1_24CollectiveEpilogueBwdGQAISA_fSD_Li256ELb1ELb0EEENS1_19SingleTileSchedulerILb1ELb0ELb0ELi128EEEEEEEEEvNT_6ParamsE$_ZN4cute12iter_adaptorIPN7cutlass10bfloat16_tENS_8smem_ptrIS3_EEEC2ES3_:
[----:B------:R-:W-:Y:S02]  /*56d0*/  IADD3 R6, R9, -c[0x0][0x20], RZ ;  /* 0x8000080009067a10 */ /* 0x000fe40007ffe0ff */
[----:B------:R-:W-:-:S03]  /*56e0*/  MOV R11, 0x0 ;  /* 0x00000000000b7802 */ /* 0x000fc60000000f00 */
[----:B------:R1:W-:Y:S01]  /*56f0*/  STL.64 [R6], R2 ;  /* 0x0000000206007387 */ /* 0x0003e20000100a00 */
[----:B------:R-:W-:Y:S05]  /*5700*/  RET.REL.NODEC R10 `(_ZN7cutlass13device_kernelIN5flash19enable_sm80_to_sm89INS1_16FlashAttnBwdSm80INS1_25CollectiveMainloopBwdSm80ILi2ELi2EN4cute5tupleIJNS5_1CILi128EEES8_NS7_ILi64EEEEEENS_10bfloat16_tEfNS_4arch4Sm80ELb0ELb0ELb1ELb1ELb0ELb0ELb0ELb0ELi2ELi4ELi4ELi4ELb0EEENS1_24CollectiveEpilogueBwdGQAISA_fSD_Li256ELb1ELb0EEENS1_19SingleTileSchedulerILb1ELb0ELb0ELi128EEEEEEEEEvNT_6ParamsE) ;  /* 0xffffa8f00a007950 */ /* 0x000fea0003c3ffff */
        .type           $_ZN7cutlass13device_kernelIN5flash19enable_sm80_to_sm89INS1_16FlashAttnBwdSm80INS1_25CollectiveMainloopBwdSm80ILi2ELi2EN4cute5tupleIJNS5_1CILi128EEES8_NS7_ILi64EEEEEENS_10bfloat16_tEfNS_4arch4Sm80ELb0ELb0ELb1ELb1ELb0ELb0ELb0ELb0ELi2ELi4ELi4ELi4ELb0EEENS1_24CollectiveEpilogueBwdGQAISA_fSD_Li256ELb1ELb0EEENS1_19SingleTileSchedulerILb1ELb0ELb0ELi128EEEEEEEEEvNT_6ParamsE$_ZN4cute12iter_adaptorIPN7cutlass9uint128_tENS_8smem_ptrIS3_EEEC2ES3_,@function
        .size           $_ZN7cutlass13device_kernelIN5flash19enable_sm80_to_sm89INS1_16FlashAttnBwdSm80INS1_25CollectiveMainloopBwdSm80ILi2ELi2EN4cute5tupleIJNS5_1CILi128EEES8_NS7_ILi64EEEEEENS_10bfloat16_tEfNS_4arch4Sm80ELb0ELb0ELb1ELb1ELb0ELb0ELb0ELb0ELi2ELi4ELi4ELi4ELb0EEENS1_24CollectiveEpilogueBwdGQAISA_fSD_Li256ELb1ELb0EEENS1_19SingleTileSchedulerILb1ELb0ELb0ELi128EEEEEEEEEvNT_6ParamsE$_ZN4cute12iter_adaptorIPN7cutlass9uint128_tENS_8smem_ptrIS3_EEEC2ES3_,($_ZN7cutlass13device_kernelIN5flash19enable_sm80_to_sm89INS1_16FlashAttnBwdSm80INS1_25CollectiveMainloopBwdSm80ILi2ELi2EN4cute5tupleIJNS5_1CILi128EEES8_NS7_ILi64EEEEEENS_10bfloat16_tEfNS_4arch4Sm80ELb0ELb0ELb1ELb1ELb0ELb0ELb0ELb0ELi2ELi4ELi4ELi4ELb0EEENS1_24CollectiveEpilogueBwdGQAISA_fSD_Li256ELb1ELb0EEENS1_19SingleTileSchedulerILb1ELb0ELb0ELi128EEEEEEEEEvNT_6ParamsE$_ZN4cute12iter_adaptorIPfNS_8gmem_ptrIS1_EEEC2ES1_ - $_ZN7cutlass13device_kernelIN5flash19enable_sm80_to_sm89INS1_16FlashAttnBwdSm80INS1_25CollectiveMainloopBwdSm80ILi2ELi2EN4cute5tupleIJNS5_1CILi128EEES8_NS7_ILi64EEEEEENS_10bfloat16_tEfNS_4arch4Sm80ELb0ELb0ELb1ELb1ELb0ELb0ELb0ELb0ELi2ELi4ELi4ELi4ELb0EEENS1_24CollectiveEpilogueBwdGQAISA_fSD_Li256ELb1ELb0EEENS1_19SingleTileSchedulerILb1ELb0ELb0ELi128EEEEEEEEEvNT_6ParamsE$_ZN4cute12iter_adaptorIPN7cutlass9uint128_tENS_8smem_ptrIS3_EEEC2ES3_)
$_ZN7cutlass13device_kernelIN5flash19enable_sm80_to_sm89INS1_16FlashAttnBwdSm80INS1_25CollectiveMainloopBwdSm80ILi2ELi2EN4cute5tupleIJNS5_1CILi128EEES8_NS7_ILi64EEEEEENS_10bfloat16_tEfNS_4arch4Sm80ELb0ELb0ELb1ELb1ELb0ELb0ELb0ELb0ELi2ELi4ELi4ELi4ELb0EEENS1_24CollectiveEpilogueBwdGQAISA_fSD_Li256ELb1ELb0EEENS1_19SingleTileSchedulerILb1ELb0ELb0ELi128EEEEEEEEEvNT_6ParamsE$_ZN4cute12iter_adaptorIPN7cutlass9uint128_tENS_8smem_ptrIS3_EEEC2ES3_:
[----:B------:R-:W-:Y:S02]  /*5710*/  IADD3 R4, R4, -c[0x0][0x20], RZ ;  /* 0x8000080004047a10 */ /* 0x000fe40007ffe0ff */
[----:B------:R-:W-:-:S03]  /*5720*/  MOV R9, 0x0 ;  /* 0x0000000000097802 */ /* 0x000fc60000000f00 */
[----:B------:R1:W-:Y:S01]  /*5730*/  STL.64 [R4], R2 ;  /* 0x0000000204007387 */ /* 0x0003e20000100a00 */
[----:B------:R-:W-:Y:S05]  /*5740*/  RET.REL.NODEC R8 `(_ZN7cutlass13device_kernelIN5flash19enable_sm80_to_sm89INS1_16FlashAttnBwdSm80INS1_25CollectiveMainloopBwdSm80ILi2ELi2EN4cute5tupleIJNS5_1CILi128EEES8_NS7_ILi64EEEEEENS_10bfloat16_tEfNS_4arch4Sm80ELb0ELb0ELb1ELb1ELb0ELb0ELb0ELb0ELi2ELi4ELi4ELi4ELb0EEENS1_24CollectiveEpilogueBwdGQAISA_fSD_Li256ELb1ELb0EEENS1_19SingleTileSchedulerILb1ELb0ELb0ELi128EEEEEEEEEvNT_6ParamsE) ;  /* 0xffffa8b008007950 */ /* 0x000fea0003c3ffff */
        .type           $_ZN7cutlass13device_kernelIN5flash19enable_sm80_to_sm89INS1_16FlashAttnBwdSm80INS1_25CollectiveMainloopBwdSm80ILi2ELi2EN4cute5tupleIJNS5_1CILi128EEES8_NS7_ILi64EEEEEENS_10bfloat16_tEfNS_4arch4Sm80ELb0ELb0ELb1ELb1ELb0ELb0ELb0ELb0ELi2ELi4ELi4ELi4ELb0EEENS1_24CollectiveEpilogueBwdGQAISA_fSD_Li256ELb1ELb0EEENS1_19SingleTileSchedulerILb1ELb0ELb0ELi128EEEEEEEEEvNT_6ParamsE$_ZN4cute12iter_adaptorIPfNS_8gmem_ptrIS1_EEEC2ES1_,@function
        .size           $_ZN7cutlass13device_kernelIN5flash19enable_sm80_to_sm89INS1_16FlashAttnBwdSm80INS1_25CollectiveMainloopBwdSm80ILi2ELi2EN4cute5tupleIJNS5_1CILi128EEES8_NS7_ILi64EEEEEENS_10bfloat16_tEfNS_4arch4Sm80ELb0ELb0ELb1ELb1ELb0ELb0ELb0ELb0ELi2ELi4ELi4ELi4ELb0EEENS1_24CollectiveEpilogueBwdGQAISA_fSD_Li256ELb1ELb0EEENS1_19SingleTileSchedulerILb1ELb0ELb0ELi128EEEEEEEEEvNT_6ParamsE$_ZN4cute12iter_adaptorIPfNS_8gmem_ptrIS1_EEEC2ES1_,($_ZN7cutlass13device_kernelIN5flash19enable_sm80_to_sm89INS1_16FlashAttnBwdSm80INS1_25CollectiveMainloopBwdSm80ILi2ELi2EN4cute5tupleIJNS5_1CILi128EEES8_NS7_ILi64EEEEEENS_10bfloat16_tEfNS_4arch4Sm80ELb0ELb0ELb1ELb1ELb0ELb0ELb0ELb0ELi2ELi4ELi4ELi4ELb0EEENS1_24CollectiveEpilogueBwdGQAISA_fSD_Li256ELb1ELb0EEENS1_19SingleTileSchedulerILb1ELb0ELb0ELi128EEEEEEEEEvNT_6ParamsE$_ZN4cute12iter_adaptorIPfNS_8smem_ptrIS1_EEEC2ES1_ - $_ZN7cutlass13device_kernelIN5flash19enable_sm80_to_sm89INS1_16FlashAttnBwdSm80INS1_25CollectiveMainloopBwdSm80ILi2ELi2EN4cute5tupleIJNS5_1CILi128EEES8_NS7_ILi64EEEEEENS_10bfloat16_tEfNS_4arch4Sm80ELb0ELb0ELb1ELb1ELb0ELb0ELb0ELb0ELi2ELi4ELi4ELi4ELb0EEENS1_24CollectiveEpilogueBwdGQAISA_fSD_Li256ELb1ELb0EEENS1_19SingleTileSchedulerILb1ELb0ELb0ELi128EEEEEEEEEvNT_6ParamsE$_ZN4cute12iter_adaptorIPfNS_8gmem_ptrIS1_EEEC2ES1_)
$_ZN7cutlass13device_kernelIN5flash19enable_sm80_to_sm89INS1_16FlashAttnBwdSm80INS1_25CollectiveMainloopBwdSm80ILi2ELi2EN4cute5tupleIJNS5_1CILi128EEES8_NS7_ILi64EEEEEENS_10bfloat16_tEfNS_4arch4Sm80ELb0ELb0ELb1ELb1ELb0ELb0ELb0ELb0ELi2ELi4ELi4ELi4ELb0EEENS1_24CollectiveEpilogueBwdGQAISA_fSD_Li256ELb1ELb0EEENS1_19SingleTileSchedulerILb1ELb0ELb0ELi128EEEEEEEEEvNT_6ParamsE$_ZN4cute12iter_adaptorIPfNS_8gmem_ptrIS1_EEEC2ES1_:
[----:B------:R-:W-:Y:S02]  /*5750*/  IADD3 R2, R57, -c[0x0][0x20], RZ ;  /* 0x8000080039027a10 */ /* 0x000fe40007ffe0ff */
[----:B------:R-:W-:-:S03]  /*5760*/  MOV R5, 0x0 ;  /* 0x0000000000057802 */ /* 0x000fc60000000f00 */
[----:B------:R1:W-:Y:S01]  /*5770*/  STL.64 [R2], R10 ;  /* 0x0000000a02007387 */ /* 0x0003e20000100a00 */
[----:B------:R-:W-:Y:S05]  /*5780*/  RET.REL.NODEC R4 `(_ZN7cutlass13device_kernelIN5flash19enable_sm80_to_sm89INS1_16FlashAttnBwdSm80INS1_25CollectiveMainloopBwdSm80ILi2ELi2EN4cute5tupleIJNS5_1CILi128EEES8_NS7_ILi64EEEEEENS_10bfloat16_tEfNS_4arch4Sm80ELb0ELb0ELb1ELb1ELb0ELb0ELb0ELb0ELi2ELi4ELi4ELi4ELb0EEENS1_24CollectiveEpilogueBwdGQAISA_fSD_Li256ELb1ELb0EEENS1_19SingleTileSchedulerILb1ELb0ELb0ELi128EEEEEEEEEvNT_6ParamsE) ;  /* 0xffffa87004007950 */ /* 0x000fea0003c3ffff */
        .type           $_ZN7cutlass13device_kernelIN5flash19enable_sm80_to_sm89INS1_16FlashAttnBwdSm80INS1_25CollectiveMainloopBwdSm80ILi2ELi2EN4cute5tupleIJNS5_1CILi128EEES8_NS7_ILi64EEEEEENS_10bfloat16_tEfNS_4arch4Sm80ELb0ELb0ELb1ELb1ELb0ELb0ELb0ELb0ELi2ELi4ELi4ELi4ELb0EEENS1_24CollectiveEpilogueBwdGQAISA_fSD_Li256ELb1ELb0EEENS1_19SingleTileSchedulerILb1ELb0ELb0ELi128EEEEEEEEEvNT_6ParamsE$_ZN4cute12iter_adaptorIPfNS_8smem_ptrIS1_EEEC2ES1_,@function
        .size           $_ZN7cutlass13device_kernelIN5flash19enable_sm80_to_sm89INS1_16FlashAttnBwdSm80INS1_25CollectiveMainloopBwdSm80ILi2ELi2EN4cute5tupleIJNS5_1CILi128EEES8_NS7_ILi64EEEEEENS_10bfloat16_tEfNS_4arch4Sm80ELb0ELb0ELb1ELb1ELb0ELb0ELb0ELb0ELi2ELi4ELi4ELi4ELb0EEENS1_24CollectiveEpilogueBwdGQAISA_fSD_Li256ELb1ELb0EEENS1_19SingleTileSchedulerILb1ELb0ELb0ELi128EEEEEEEEEvNT_6ParamsE$_ZN4cute12iter_adaptorIPfNS_8smem_ptrIS1_EEEC2ES1_,($_ZN7cutlass13device_kernelIN5flash19enable_sm80_to_sm89INS1_16FlashAttnBwdSm80INS1_25CollectiveMainloopBwdSm80ILi2ELi2EN4cute5tupleIJNS5_1CILi128EEES8_NS7_ILi64EEEEEENS_10bfloat16_tEfNS_4arch4Sm80ELb0ELb0ELb1ELb1ELb0ELb0ELb0ELb0ELi2ELi4ELi4ELi4ELb0EEENS1_24CollectiveEpilogueBwdGQAISA_fSD_Li256ELb1ELb0EEENS1_19SingleTileSchedulerILb1ELb0ELb0ELi128EEEEEEEEEvNT_6ParamsE$_ZN4cute12iter_adaptorIPjNS_8smem_ptrIS1_EEEC2ES1_ - $_ZN7cutlass13device_kernelIN5flash19enable_sm80_to_sm89INS1_16FlashAttnBwdSm80INS1_25CollectiveMainloopBwdSm80ILi2ELi2EN4cute5tupleIJNS5_1CILi128EEES8_NS7_ILi64EEEEEENS_10bfloat16_tEfNS_4arch4Sm80ELb0ELb0ELb1ELb1ELb0ELb0ELb0ELb0ELi2ELi4ELi4ELi4ELb0EEENS1_24CollectiveEpilogueBwdGQAISA_fSD_Li256ELb1ELb0EEENS1_19SingleTileSchedulerILb1ELb0ELb0ELi128EEEEEEEEEvNT_6ParamsE$_ZN4cute12iter_adaptorIPfNS_8smem_ptrIS1_EEEC2ES1_)
$_ZN7cutlass13device_kernelIN5flash19enable_sm80_to_sm89INS1_16FlashAttnBwdSm80INS1_25CollectiveMainloopBwdSm80ILi2ELi2EN4cute5tupleIJNS5_1CILi128EEES8_NS7_ILi64EEEEEENS_10bfloat16_tEfNS_4arch4Sm80ELb0ELb0ELb1ELb1ELb0ELb0ELb0ELb0ELi2ELi4ELi4ELi4ELb0EEENS1_24CollectiveEpilogueBwdGQAISA_fSD_Li256ELb1ELb0EEENS1_19SingleTileSchedulerILb1ELb0ELb0ELi128EEEEEEEEEvNT_6ParamsE$_ZN4cute12iter_adaptorIPfNS_8smem_ptrIS1_EEEC2ES1_:
[----:B------:R-:W-:Y:S02]  /*5790*/  IADD3 R6, R6, -c[0x0][0x20], RZ ;  /* 0x8000080006067a10 */ /* 0x000fe40007ffe0ff */
[----:B------:R-:W-:-:S03]  /*57a0*/  MOV R11, 0x0 ;  /* 0x00000000000b7802 */ /* 0x000fc60000000f00 */
[----:B------:R1:W-:Y:S01]  /*57b0*/  STL.64 [R6], R2 ;  /* 0x0000000206007387 */ /* 0x0003e20000100a00 */
[----:B------:R-:W-:Y:S05]  /*57c0*/  RET.REL.NODEC R10 `(_ZN7cutlass13device_kernelIN5flash19enable_sm80_to_sm89INS1_16FlashAttnBwdSm80INS1_25CollectiveMainloopBwdSm80ILi2ELi2EN4cute5tupleIJNS5_1CILi128EEES8_NS7_ILi64EEEEEENS_10bfloat16_tEfNS_4arch4Sm80ELb0ELb0ELb1ELb1ELb0ELb0ELb0ELb0ELi2ELi4ELi4ELi4ELb0EEENS1_24CollectiveEpilogueBwdGQAISA_fSD_Li256ELb1ELb0EEENS1_19SingleTileSchedulerILb1ELb0ELb0ELi128EEEEEEEEEvNT_6ParamsE) ;  /* 0xffffa8300a007950 */ /* 0x000fea0003c3ffff */
        .type           $_ZN7cutlass13device_kernelIN5flash19enable_sm80_to_sm89INS1_16FlashAttnBwdSm80INS1_25CollectiveMainloopBwdSm80ILi2ELi2EN4cute5tupleIJNS5_1CILi128EEES8_NS7_ILi64EEEEEENS_10bfloat16_tEfNS_4arch4Sm80ELb0ELb0ELb1ELb1ELb0ELb0ELb0ELb0ELi2ELi4ELi4ELi4ELb0EEENS1_24CollectiveEpilogueBwdGQAISA_fSD_Li256ELb1ELb0EEENS1_19SingleTileSchedulerILb1ELb0ELb0ELi128EEEEEEEEEvNT_6ParamsE$_ZN4cute12iter_adaptorIPjNS_8smem_ptrIS1_EEEC2ES1_,@function
        .size           $_ZN7cutlass13device_kernelIN5flash19enable_sm80_to_sm89INS1_16FlashAttnBwdSm80INS1_25CollectiveMainloopBwdSm80ILi2ELi2EN4cute5tupleIJNS5_1CILi128EEES8_NS7_ILi64EEEEEENS_10bfloat16_tEfNS_4arch4Sm80ELb0ELb0ELb1ELb1ELb0ELb0ELb0ELb0ELi2ELi4ELi4ELi4ELb0EEENS1_24CollectiveEpilogueBwdGQAISA_fSD_Li256ELb1ELb0EEENS1_19SingleTileSchedulerILb1ELb0ELb0ELi128EEEEEEEEEvNT_6ParamsE$_ZN4cute12iter_adaptorIPjNS_8smem_ptrIS1_EEEC2ES1_,($_ZN7cutlass13device_kernelIN5flash19enable_sm80_to_sm89INS1_16FlashAttnBwdSm80INS1_25CollectiveMainloopBwdSm80ILi2ELi2EN4cute5tupleIJNS5_1CILi128EEES8_NS7_ILi64EEEEEENS_10bfloat16_tEfNS_4arch4Sm80ELb0ELb0ELb1ELb1ELb0ELb0ELb0ELb0ELi2ELi4ELi4ELi4ELb0EEENS1_24CollectiveEpilogueBwdGQAISA_fSD_Li256ELb1ELb0EEENS1_19SingleTileSchedulerILb1ELb0ELb0ELi128EEEEEEEEEvNT_6ParamsE$_ZN4cute3eso3ESOILb0ELb0EJNS_14ComposedLayoutINS_7SwizzleILi3ELi3ELi3EEENS_9MixedBitsILj0ELj432EEENS_6LayoutINS_5tupleIJNS8_IJNS_1CILi2EEESA_SA_EEESA_NS9_ILi8EEEEEENS8_IJNS8_IJNS9_ILi64EEESC_NS9_ILi512EEEEEENS9_ILi8192EEENS9_ILi1024EEEEEEEEEENS_10ViewEngineINS_8smem_ptrIPN7cutlass10bfloat16_tEEEEEEEC2ERKSL_RKSS_ - $_ZN7cutlass13device_kernelIN5flash19enable_sm80_to_sm89INS1_16FlashAttnBwdSm80INS1_25CollectiveMainloopBwdSm80ILi2ELi2EN4cute5tupleIJNS5_1CILi128EEES8_NS7_ILi64EEEEEENS_10bfloat16_tEfNS_4arch4Sm80ELb0ELb0ELb1ELb1ELb0ELb0ELb0ELb0ELi2ELi4ELi4ELi4ELb0EEENS1_24CollectiveEpilogueBwdGQAISA_fSD_Li256ELb1ELb0EEENS1_19SingleTileSchedulerILb1ELb0ELb0ELi128EEEEEEEEEvNT_6ParamsE$_ZN4cute12iter_adaptorIPjNS_8smem_ptrIS1_EEEC2ES1_)
$_ZN7cutlass13device_kernelIN5flash19enable_sm80_to_sm89INS1_16FlashAttnBwdSm80INS1_25CollectiveMainloopBwdSm80ILi2ELi2EN4cute5tupleIJNS5_1CILi128EEES8_NS7_ILi64EEEEEENS_10bfloat16_tEfNS_4arch4Sm80ELb0ELb0ELb1ELb1ELb0ELb0ELb0ELb0ELi2ELi4ELi4ELi4ELb0EEENS1_24CollectiveEpilogueBwdGQAISA_fSD_Li256ELb1ELb0EEENS1_19SingleTileSchedulerILb1ELb0ELb0ELi128EEEEEEEEEvNT_6ParamsE$_ZN4cute12iter_adaptorIPjNS_8smem_ptrIS1_EEEC2ES1_:
[----:B------:R-:W-:Y:S02]  /*57d0*/  IADD3 R6, R54, -c[0x0][0x20], RZ ;  /* 0x8000080036067a10 */ /* 0x000fe40007ffe0ff */
[----:B------:R-:W-:-:S03]  /*57e0*/  MOV R11, 0x0 ;  /* 0x00000000000b7802 */ /* 0x000fc60000000f00 */
[----:B------:R1:W-:Y:S01]  /*57f0*/  STL.64 [R6], R2 ;  /* 0x0000000206007387 */ /* 0x0003e20000100a00 */
[----:B------:R-:W-:Y:S05]  /*5800*/  RET.REL.NODEC R10 `(_ZN7cutlass13device_kernelIN5flash19enable_sm80_to_sm89INS1_16FlashAttnBwdSm80INS1_25CollectiveMainloopBwdSm80ILi2ELi2EN4cute5tupleIJNS5_1CILi128EEES8_NS7_ILi64EEEEEENS_10bfloat16_tEfNS_4arch4Sm80ELb0ELb0ELb1ELb1ELb0ELb0ELb0ELb0ELi2ELi4ELi4ELi4ELb0EEENS1_24CollectiveEpilogueBwdGQAISA_fSD_Li256ELb1ELb0EEENS1_19SingleTileSchedulerILb1ELb0ELb0ELi128EEEEEEEEEvNT_6ParamsE) ;  /* 0xffffa7f00a007950 */ /* 0x000fea0003c3ffff */
        .type           $_ZN7cutlass13device_kernelIN5flash19enable_sm80_to_sm89INS1_16FlashAttnBwdSm80INS1_25CollectiveMainloopBwdSm80ILi2ELi2EN4cute5tupleIJNS5_1CILi128EEES8_NS7_ILi64EEEEEENS_10bfloat16_tEfNS_4arch4Sm80ELb0ELb0ELb1ELb1ELb0ELb0ELb0ELb0ELi2ELi4ELi4ELi4ELb0EEENS1_24CollectiveEpilogueBwdGQAISA_fSD_Li256ELb1ELb0EEENS1_19SingleTileSchedulerILb1ELb0ELb0ELi128EEEEEEEEEvNT_6ParamsE$_ZN4cute3eso3ESOILb0ELb0EJNS_14ComposedLayoutINS_7SwizzleILi3ELi3ELi3EEENS_9MixedBitsILj0ELj432EEENS_6LayoutINS_5tupleIJNS8_IJNS_1CILi2EEESA_SA_EEESA_NS9_ILi8EEEEEENS8_IJNS8_IJNS9_ILi64EEESC_NS9_ILi512EEEEEENS9_ILi8192EEENS9_ILi1024EEEEEEEEEENS_10ViewEngineINS_8smem_ptrIPN7cutlass10bfloat16_tEEEEEEEC2ERKSL_RKSS_,@function
        .size           $_ZN7cutlass13device_kernelIN5flash19enable_sm80_to_sm89INS1_16FlashAttnBwdSm80INS1_25CollectiveMainloopBwdSm80ILi2ELi2EN4cute5tupleIJNS5_1CILi128EEES8_NS7_ILi64EEEEEENS_10bfloat16_tEfNS_4arch4Sm80ELb0ELb0ELb1ELb1ELb0ELb0ELb0ELb0ELi2ELi4ELi4ELi4ELb0EEENS1_24CollectiveEpilogueBwdGQAISA_fSD_Li256ELb1ELb0EEENS1_19SingleTileSchedulerILb1ELb0ELb0ELi128EEEEEEEEEvNT_6ParamsE$_ZN4cute3eso3ESOILb0ELb0EJNS_14ComposedLayoutINS_7SwizzleILi3ELi3ELi3EEENS_9MixedBitsILj0ELj432EEENS_6LayoutINS_5tupleIJNS8_IJNS_1CILi2EEESA_SA_EEESA_NS9_ILi8EEEEEENS8_IJNS8_IJNS9_ILi64EEESC_NS9_ILi512EEEEEENS9_ILi8192EEENS9_ILi1024EEEEEEEEEENS_10ViewEngineINS_8smem_ptrIPN7cutlass10bfloat16_tEEEEEEEC2ERKSL_RKSS_,($_ZN7cutlass13device_kernelIN5flash19enable_sm80_to_sm89INS1_16FlashAttnBwdSm80INS1_25CollectiveMainloopBwdSm80ILi2ELi2EN4cute5tupleIJNS5_1CILi128EEES8_NS7_ILi64EEEEEENS_10bfloat16_tEfNS_4arch4Sm80ELb0ELb0ELb1ELb1ELb0ELb0ELb0ELb0ELi2ELi4ELi4ELi4ELb0EEENS1_24CollectiveEpilogueBwdGQAISA_fSD_Li256ELb1ELb0EEENS1_19SingleTileSchedulerILb1ELb0ELb0ELi128EEEEEEEEEvNT_6ParamsE$_ZN4cute3eso3ESOILb0ELb0EJNS_14ComposedLayoutINS_7SwizzleILi3ELi3ELi3EEENS_9MixedBitsILj0ELj432EEENS_6LayoutINS_5tupleIJNS8_IJNS_1CILi2EEESA_SA_EEESA_NS9_ILi8EEEEEENS8_IJNS8_IJNS9_ILi64EEESC_NS9_ILi512EEEEEENS9_ILi8192EEENS9_ILi1024EEEEEEEEEEiEEC2ERKSL_RKi - $_ZN7cutlass13device_kernelIN5flash19enable_sm80_to_sm89INS1_16FlashAttnBwdSm80INS1_25CollectiveMainloopBwdSm80ILi2ELi2EN4cute5tupleIJNS5_1CILi128EEES8_NS7_ILi64EEEEEENS_10bfloat16_tEfNS_4arch4Sm80ELb0ELb0ELb1ELb1ELb0ELb0ELb0ELb0ELi2ELi4ELi4ELi4ELb0EEENS1_24CollectiveEpilogueBwdGQAISA_fSD_Li256ELb1ELb0EEENS1_19SingleTileSchedulerILb1ELb0ELb0ELi128EEEEEEEEEvNT_6ParamsE$_ZN4cute3eso3ESOILb0ELb0EJNS_14ComposedLayoutINS_7SwizzleILi3ELi3ELi3EEENS_9MixedBitsILj0ELj432EEENS_6LayoutINS_5tupleIJNS8_IJNS_1CILi2EEESA_SA_EEESA_NS9_ILi8EEEEEENS8_IJNS8_IJNS9_ILi64EEESC_NS9_ILi512EEEEEENS9_ILi8192EEENS9_ILi1024EEEEEEEEEENS_10ViewEngineINS_8smem_ptrIPN7cutlass10bfloat16_tEEEEEEEC2ERKSL_RKSS_)
$_ZN7cutlass13device_kernelIN5flash19enable_sm80_to_sm89INS1_16FlashAttnBwdSm80INS1_25CollectiveMainloopBwdSm80ILi2ELi2EN4cute5tupleIJNS5_1CILi128EEES8_NS7_ILi64EEEEEENS_10bfloat16_tEfNS_4arch4Sm80ELb0ELb0ELb1ELb1ELb0ELb0ELb0ELb0ELi2ELi4ELi4ELi4ELb0EEENS1_24CollectiveEpilogueBwdGQAISA_fSD_Li256ELb1ELb0EEENS1_19SingleTileSchedulerILb1ELb0ELb0ELi128EEEEEEEEEvNT_6ParamsE$_ZN4cute3eso3ESOILb0ELb0EJNS_14ComposedLayoutINS_7SwizzleILi3ELi3ELi3EEENS_9MixedBitsILj0ELj432EEENS_6LayoutINS_5tupleIJNS8_IJNS_1CILi2EEESA_SA_EEESA_NS9_ILi8EEEEEENS8_IJNS8_IJNS9_ILi64EEESC_NS9_ILi512EEEEEENS9_ILi8192EEENS9_ILi1024EEEEEEEEEENS_10ViewEngineINS_8smem_ptrIPN7cutlass10bfloat16_tEEEEEEEC2ERKSL_RKSS_:
[----:B------:R-:W-:Y:S02]  /*5810*/  IADD3 R3, R23, -c[0x0][0x20], RZ ;  /* 0x8000080017037a10 */ /* 0x000fe40007ffe0ff */
[----:B------:R-:W-:-:S03]  /*5820*/  IADD3 R2, R22, -c[0x0][0x20], RZ ;  /* 0x8000080016027a10 */ /* 0x000fc60007ffe0ff */
[----:B------:R1:W-:Y:S04]  /*5830*/  STL [R3], R6 ;  /* 0x0000000603007387 */ /* 0x0003e80000100800 */
[----:B------:R-:W2:Y:S01]  /*5840*/  LDL.64 R8, [R2] ;  /* 0x0000000002087983 */ /* 0x000ea20000100a00 */
[----:B------:R-:W-:-:S03]  /*5850*/  IMAD.MOV.U32 R5, RZ, RZ, 0x0 ;  /* 0x00000000ff057424 */ /* 0x000fc600078e00ff */
[----:B--2---:R1:W-:Y:S01]  /*5860*/  STL.64 [R3+0x8], R8 ;  /* 0x0000080803007387 */ /* 0x0043e20000100a00 */
[----:B------:R-:W-:Y:S05]  /*5870*/  RET.REL.NODEC R4 `(_ZN7cutlass13device_kernelIN5flash19enable_sm80_to_sm89INS1_16FlashAttnBwdSm80INS1_25CollectiveMainloopBwdSm80ILi2ELi2EN4cute5tupleIJNS5_1CILi128EEES8_NS7_ILi64EEEEEENS_10bfloat16_tEfNS_4arch4Sm80ELb0ELb0ELb1ELb1ELb0ELb0ELb0ELb0ELi2ELi4ELi4ELi4ELb0EEENS1_24CollectiveEpilogueBwdGQAISA_fSD_Li256ELb1ELb0EEENS1_19SingleTileSchedulerILb1ELb0ELb0ELi128EEEEEEEEEvNT_6ParamsE) ;  /* 0xffffa78004007950 */ /* 0x000fea0003c3ffff */
        .type           $_ZN7cutlass13device_kernelIN5flash19enable_sm80_to_sm89INS1_16FlashAttnBwdSm80INS1_25CollectiveMainloopBwdSm80ILi2ELi2EN4cute5tupleIJNS5_1CILi128EEES8_NS7_ILi64EEEEEENS_10bfloat16_tEfNS_4arch4Sm80ELb0ELb0ELb1ELb1ELb0ELb0ELb0ELb0ELi2ELi4ELi4ELi4ELb0EEENS1_24CollectiveEpilogueBwdGQAISA_fSD_Li256ELb1ELb0EEENS1_19SingleTileSchedulerILb1ELb0ELb0ELi128EEEEEEEEEvNT_6ParamsE$_ZN4cute3eso3ESOILb0ELb0EJNS_14ComposedLayoutINS_7SwizzleILi3ELi3ELi3EEENS_9MixedBitsILj0ELj432EEENS_6LayoutINS_5tupleIJNS8_IJNS_1CILi2EEESA_SA_EEESA_NS9_ILi8EEEEEENS8_IJNS8_IJNS9_ILi64EEESC_NS9_ILi512EEEEEENS9_ILi8192EEENS9_ILi1024EEEEEEEEEEiEEC2ERKSL_RKi,@function
        .size           $_ZN7cutlass13device_kernelIN5flash19enable_sm80_to_sm89INS1_16FlashAttnBwdSm80INS1_25CollectiveMainloopBwdSm80ILi2ELi2EN4cute5tupleIJNS5_1CILi128EEES8_NS7_ILi64EEEEEENS_10bfloat16_tEfNS_4arch4Sm80ELb0ELb0ELb1ELb1ELb0ELb0ELb0ELb0ELi2ELi4ELi4ELi4ELb0EEENS1_24CollectiveEpilogueBwdGQAISA_fSD_Li256ELb1ELb0EEENS1_19SingleTileSchedulerILb1ELb0ELb0ELi128EEEEEEEEEvNT_6ParamsE$_ZN4cute3eso3ESOILb0ELb0EJNS_14ComposedLayoutINS_7SwizzleILi3ELi3ELi3EEENS_9MixedBitsILj0ELj432EEENS_6LayoutINS_5tupleIJNS8_IJNS_1CILi2EEESA_SA_EEESA_NS9_ILi8EEEEEENS8_IJNS8_IJNS9_ILi64EEESC_NS9_ILi512EEEEEENS9_ILi8192EEENS9_ILi1024EEEEEEEEEEiEEC2ERKSL_RKi,($_ZN7cutlass13device_kernelIN5flash19enable_sm80_to_sm89INS1_16FlashAttnBwdSm80INS1_25CollectiveMainloopBwdSm80ILi2ELi2EN4cute5tupleIJNS5_1CILi128EEES8_NS7_ILi64EEEEEENS_10bfloat16_tEfNS_4arch4Sm80ELb0ELb0ELb1ELb1ELb0ELb0ELb0ELb0ELi2ELi4ELi4ELi4ELb0EEENS1_24CollectiveEpilogueBwdGQAISA_fSD_Li256ELb1ELb0EEENS1_19SingleTileSchedulerILb1ELb0ELb0ELi128EEEEEEEEEvNT_6ParamsE$_ZN4cute3eso3ESOILb0ELb0EJNS_5tupleIJNS_1CILi0EEENS2_IJNS3_ILi1EEENS3_ILi256EEEiEEEEEENS3_ILi2048EEENS2_IJiNS3_ILi4096EEEEEEEEC2ERKS8_RKS9_RKSB_ - $_ZN7cutlass13device_kernelIN5flash19enable_sm80_to_sm89INS1_16FlashAttnBwdSm80INS1_25CollectiveMainloopBwdSm80ILi2ELi2EN4cute5tupleIJNS5_1CILi128EEES8_NS7_ILi64EEEEEENS_10bfloat16_tEfNS_4arch4Sm80ELb0ELb0ELb1ELb1ELb0ELb0ELb0ELb0ELi2ELi4ELi4ELi4ELb0EEENS1_24CollectiveEpilogueBwdGQAISA_fSD_Li256ELb1ELb0EEENS1_19SingleTileSchedulerILb1ELb0ELb0ELi128EEEEEEEEEvNT_6ParamsE$_ZN4cute3eso3ESOILb0ELb0EJNS_14ComposedLayoutINS_7SwizzleILi3ELi3ELi3EEENS_9MixedBitsILj0ELj432EEENS_6LayoutINS_5tupleIJNS8_IJNS_1CILi2EEESA_SA_EEESA_NS9_ILi8EEEEEENS8_IJNS8_IJNS9_ILi64EEESC_NS9_ILi512EEEEEENS9_ILi8192EEENS9_ILi1024EEEEEEEEEEiEEC2ERKSL_RKi)
$_ZN7cutlass13device_kernelIN5flash19enable_sm80_to_sm89INS1_16FlashAttnBwdSm80INS1_25CollectiveMainloopBwdSm80ILi2ELi2EN4cute5tupleIJNS5_1CILi128EEES8_NS7_ILi64EEEEEENS_10bfloat16_tEfNS_4arch4Sm80ELb0ELb0ELb1ELb1ELb0ELb0ELb0ELb0ELi2ELi4ELi4ELi4ELb0EEENS1_24CollectiveEpilogueBwdGQAISA_fSD_Li256ELb1ELb0EEENS1_19SingleTileSchedulerILb1ELb0ELb0ELi128EEEEEEEEEvNT_6ParamsE$_ZN4cute3eso3ESOILb0ELb0EJNS_14ComposedLayoutINS_7SwizzleILi3ELi3ELi3EEENS_9MixedBitsILj0ELj432EEENS_6LayoutINS_5tupleIJNS8_IJNS_1CILi2EEESA_SA_EEESA_NS9_ILi8EEEEEENS8_IJNS8_IJNS9_ILi64EEESC_NS9_ILi512EEEEEENS9_ILi8192EEENS9_ILi1024EEEEEEEEEEiEEC2ERKSL_RKi:
[----:B------:R-:W-:Y:S02]  /*5880*/  IADD3 R5, R23, -c[0x0][0x20], RZ ;  /* 0x8000080017057a10 */ /* 0x000fe40007ffe0ff */
[----:B------:R-:W-:-:S03]  /*5890*/  IADD3 R3, R7, -c[0x0][0x20], RZ ;  /* 0x8000080007037a10 */ /* 0x000fc60007ffe0ff */
[----:B------:R1:W-:Y:S04]  /*58a0*/  STL [R5], R2 ;  /* 0x0000000205007387 */ /* 0x0003e80000100800 */
[----:B------:R-:W2:Y:S01]  /*58b0*/  LDL R6, [R3] ;  /* 0x0000000003067983 */ /* 0x000ea20000100800 */
[----:B------:R-:W-:Y:S02]  /*58c0*/  IMAD.MOV.U32 R8, RZ, RZ, R4 ;  /* 0x000000ffff087224 */ /* 0x000fe400078e0004 */
[----:B------:R-:W-:Y:S01]  /*58d0*/  IMAD.MOV.U32 R9, RZ, RZ, 0x0 ;  /* 0x00000000ff097424 */ /* 0x000fe200078e00ff */
[----:B--2---:R1:W-:Y:S03]  /*58e0*/  STL [R5+0x4], R6 ;  /* 0x0000040605007387 */ /* 0x0043e60000100800 */
[----:B------:R-:W-:Y:S05]  /*58f0*/  RET.REL.NODEC R8 `(_ZN7cutlass13device_kernelIN5flash19enable_sm80_to_sm89INS1_16FlashAttnBwdSm80INS1_25CollectiveMainloopBwdSm80ILi2ELi2EN4cute5tupleIJNS5_1CILi128EEES8_NS7_ILi64EEEEEENS_10bfloat16_tEfNS_4arch4Sm80ELb0ELb0ELb1ELb1ELb0ELb0ELb0ELb0ELi2ELi4ELi4ELi4ELb0EEENS1_24CollectiveEpilogueBwdGQAISA_fSD_Li256ELb1ELb0EEENS1_19SingleTileSchedulerILb1ELb0ELb0ELi128EEEEEEEEEvNT_6ParamsE) ;  /* 0xffffa70008007950 */ /* 0x000fea0003c3ffff */
        .type           $_ZN7cutlass13device_kernelIN5flash19enable_sm80_to_sm89INS1_16FlashAttnBwdSm80INS1_25CollectiveMainloopBwdSm80ILi2ELi2EN4cute5tupleIJNS5_1CILi128EEES8_NS7_ILi64EEEEEENS_10bfloat16_tEfNS_4arch4Sm80ELb0ELb0ELb1ELb1ELb0ELb0ELb0ELb0ELi2ELi4ELi4ELi4ELb0EEENS1_24CollectiveEpilogueBwdGQAISA_fSD_Li256ELb1ELb0EEENS1_19SingleTileSchedulerILb1ELb0ELb0ELi128EEEEEEEEEvNT_6ParamsE$_ZN4cute3eso3ESOILb0ELb0EJNS_5tupleIJNS_1CILi0EEENS2_IJNS3_ILi1EEENS3_ILi256EEEiEEEEEENS3_ILi2048EEENS2_IJiNS3_ILi4096EEEEEEEEC2ERKS8_RKS9_RKSB_,@function
        .size           $_ZN7cutlass13device_kernelIN5flash19enable_sm80_to_sm89INS1_16FlashAttnBwdSm80INS1_25CollectiveMainloopBwdSm80ILi2ELi2EN4cute5tupleIJNS5_1CILi128EEES8_NS7_ILi64EEEEEENS_10bfloat16_tEfNS_4arch4Sm80ELb0ELb0ELb1ELb1ELb0ELb0ELb0ELb0ELi2ELi4ELi4ELi4ELb0EEENS1_24CollectiveEpilogueBwdGQAISA_fSD_Li256ELb1ELb0EEENS1_19SingleTileSchedulerILb1ELb0ELb0ELi128EEEEEEEEEvNT_6ParamsE$_ZN4cute3eso3ESOILb0ELb0EJNS_5tupleIJNS_1CILi0EEENS2_IJNS3_ILi1EEENS3_ILi256EEEiEEEEEENS3_ILi2048EEENS2_IJiNS3_ILi4096EEEEEEEEC2ERKS8_RKS9_RKSB_,($_ZN7cutlass13device_kernelIN5flash19enable_sm80_to_sm89INS1_16FlashAttnBwdSm80INS1_25CollectiveMainloopBwdSm80ILi2ELi2EN4cute5tupleIJNS5_1CILi128EEES8_NS7_ILi64EEEEEENS_10bfloat16_tEfNS_4arch4Sm80ELb0ELb0ELb1ELb1ELb0ELb0ELb0ELb0ELi2ELi4ELi4ELi4ELb0EEENS1_24CollectiveEpilogueBwdGQAISA_fSD_Li256ELb1ELb0EEENS1_19SingleTileSchedulerILb1ELb0ELb0ELi128EEEEEEEEEvNT_6ParamsE$_ZN4cute3eso3ESOILb0ELb0EJNS_5tupleIJNS_1CILi1EEENS3_ILi512EEEiEEENS3_ILi4096EEENS2_IJNS2_IJiiEEENS3_ILi8192EEEEEEEEC2ERKS6_RKS7_RKSA_ - $_ZN7cutlass13device_kernelIN5flash19enable_sm80_to_sm89INS1_16FlashAttnBwdSm80INS1_25CollectiveMainloopBwdSm80ILi2ELi2EN4cute5tupleIJNS5_1CILi128EEES8_NS7_ILi64EEEEEENS_10bfloat16_tEfNS_4arch4Sm80ELb0ELb0ELb1ELb1ELb0ELb0ELb0ELb0ELi2ELi4ELi4ELi4ELb0EEENS1_24CollectiveEpilogueBwdGQAISA_fSD_Li256ELb1ELb0EEENS1_19SingleTileSchedulerILb1ELb0ELb0ELi128EEEEEEEEEvNT_6ParamsE$_ZN4cute3eso3ESOILb0ELb0EJNS_5tupleIJNS_1CILi0EEENS2_IJNS3_ILi1EEENS3_ILi256EEEiEEEEEENS3_ILi2048EEENS2_IJiNS3_ILi4096EEEEEEEEC2ERKS8_RKS9_RKSB_)
$_ZN7cutlass13device_kernelIN5flash19enable_sm80_to_sm89INS1_16FlashAttnBwdSm80INS1_25CollectiveMainloopBwdSm80ILi2ELi2EN4cute5tupleIJNS5_1CILi128EEES8_NS7_ILi64EEEEEENS_10bfloat16_tEfNS_4arch4Sm80ELb0ELb0ELb1ELb1ELb0ELb0ELb0ELb0ELi2ELi4ELi4ELi4ELb0EEENS1_24CollectiveEpilogueBwdGQAISA_fSD_Li256ELb1ELb0EEENS1_19SingleTileSchedulerILb1ELb0ELb0ELi128EEEEEEEEEvNT_6ParamsE$_ZN4cute3eso3ESOILb0ELb0EJNS_5tupleIJNS_1CILi0EEENS2_IJNS3_ILi1EEENS3_ILi256EEEiEEEEEENS3_ILi2048EEENS2_IJiNS3_ILi4096EEEEEEEEC2ERKS8_RKS9_RKSB_:
[----:B------:R-:W-:Y:S02]  /*5900*/  IADD3 R3, R54, -c[0x0][0x20], RZ ;  /* 0x8000080036037a10 */ /* 0x000fe40007ffe0ff */
[----:B------:R-:W-:-:S03]  /*5910*/  IADD3 R2, R38, -c[0x0][0x20], RZ ;  /* 0x8000080026027a10 */ /* 0x000fc60007ffe0ff */
[----:B------:R1:W-:Y:S04]  /*5920*/  STL [R3], R31 ;  /* 0x0000001f03007387 */ /* 0x0003e80000100800 */
[----:B------:R-:W2:Y:S01]  /*5930*/  LDL R2, [R2] ;  /* 0x0000000002027983 */ /* 0x000ea20000100800 */
[----:B------:R-:W-:-:S03]  /*5940*/  IMAD.MOV.U32 R5, RZ, RZ, 0x0 ;  /* 0x00000000ff057424 */ /* 0x000fc600078e00ff */
[----:B--2---:R1:W-:Y:S01]  /*5950*/  STL [R3+0x4], R2 ;  /* 0x0000040203007387 */ /* 0x0043e20000100800 */
[----:B------:R-:W-:Y:S05]  /*5960*/  RET.REL.NODEC R4 `(_ZN7cutlass13device_kernelIN5flash19enable_sm80_to_sm89INS1_16FlashAttnBwdSm80INS1_25CollectiveMainloopBwdSm80ILi2ELi2EN4cute5tupleIJNS5_1CILi128EEES8_NS7_ILi64EEEEEENS_10bfloat16_tEfNS_4arch4Sm80ELb0ELb0ELb1ELb1ELb0ELb0ELb0ELb0ELi2ELi4ELi4ELi4ELb0EEENS1_24CollectiveEpilogueBwdGQAISA_fSD_Li256ELb1ELb0EEENS1_19SingleTileSchedulerILb1ELb0ELb0ELi128EEEEEEEEEvNT_6ParamsE) ;  /* 0xffffa69004007950 */ /* 0x000fea0003c3ffff */
        .type           $_ZN7cutlass13device_kernelIN5flash19enable_sm80_to_sm89INS1_16FlashAttnBwdSm80INS1_25CollectiveMainloopBwdSm80ILi2ELi2EN4cute5tupleIJNS5_1CILi128EEES8_NS7_ILi64EEEEEENS_10bfloat16_tEfNS_4arch4Sm80ELb0ELb0ELb1ELb1ELb0ELb0ELb0ELb0ELi2ELi4ELi4ELi4ELb0EEENS1_24CollectiveEpilogueBwdGQAISA_fSD_Li256ELb1ELb0EEENS1_19SingleTileSchedulerILb1ELb0ELb0ELi128EEEEEEEEEvNT_6ParamsE$_ZN4cute3eso3ESOILb0ELb0EJNS_5tupleIJNS_1CILi1EEENS3_ILi512EEEiEEENS3_ILi4096EEENS2_IJNS2_IJiiEEENS3_ILi8192EEEEEEEEC2ERKS6_RKS7_RKSA_,@function
        .size           $_ZN7cutlass13device_kernelIN5flash19enable_sm80_to_sm89INS1_16FlashAttnBwdSm80INS1_25CollectiveMainloopBwdSm80ILi2ELi2EN4cute5tupleIJNS5_1CILi128EEES8_NS7_ILi64EEEEEENS_10bfloat16_tEfNS_4arch4Sm80ELb0ELb0ELb1ELb1ELb0ELb0ELb0ELb0ELi2ELi4ELi4ELi4ELb0EEENS1_24CollectiveEpilogueBwdGQAISA_fSD_Li256ELb1ELb0EEENS1_19SingleTileSchedulerILb1ELb0ELb0ELi128EEEEEEEEEvNT_6ParamsE$_ZN4cute3eso3ESOILb0ELb0EJNS_5tupleIJNS_1CILi1EEENS3_ILi512EEEiEEENS3_ILi4096EEENS2_IJNS2_IJiiEEENS3_ILi8192EEEEEEEEC2ERKS6_RKS7_RKSA_,($_ZN7cutlass13device_kernelIN5flash19enable_sm80_to_sm89INS1_16FlashAttnBwdSm80INS1_25CollectiveMainloopBwdSm80ILi2ELi2EN4cute5tupleIJNS5_1CILi128EEES8_NS7_ILi64EEEEEENS_10bfloat16_tEfNS_4arch4Sm80ELb0ELb0ELb1ELb1ELb0ELb0ELb0ELb0ELi2ELi4ELi4ELi4ELb0EEENS1_24CollectiveEpilogueBwdGQAISA_fSD_Li256ELb1ELb0EEENS1_19SingleTileSchedulerILb1ELb0ELb0ELi128EEEEEEEEEvNT_6ParamsE$_ZN4cute3eso3ESOILb0ELb0EJNS_5tupleIJNS_1CILi1EEENS3_ILi512EEEiEEENS3_ILi4096EEENS2_IJiiEEEEEC2ERKS6_RKS7_RKS8_ - $_ZN7cutlass13device_kernelIN5flash19enable_sm80_to_sm89INS1_16FlashAttnBwdSm80INS1_25CollectiveMainloopBwdSm80ILi2ELi2EN4cute5tupleIJNS5_1CILi128EEES8_NS7_ILi64EEEEEENS_10bfloat16_tEfNS_4arch4Sm80ELb0ELb0ELb1ELb1ELb0ELb0ELb0ELb0ELi2ELi4ELi4ELi4ELb0EEENS1_24CollectiveEpilogueBwdGQAISA_fSD_Li256ELb1ELb0EEENS1_19SingleTileSchedulerILb1ELb0ELb0ELi128EEEEEEEEEvNT_6ParamsE$_ZN4cute3eso3ESOILb0ELb0EJNS_5tupleIJNS_1CILi1EEENS3_ILi512EEEiEEENS3_ILi4096EEENS2_IJNS2_IJiiEEENS3_ILi8192EEEEEEEEC2ERKS6_RKS7_RKSA_)
$_ZN7cutlass13device_kernelIN5flash19enable_sm80_to_sm89INS1_16FlashAttnBwdSm80INS1_25CollectiveMainloopBwdSm80ILi2ELi2EN4cute5tupleIJNS5_1CILi128EEES8_NS7_ILi64EEEEEENS_10bfloat16_tEfNS_4arch4Sm80ELb0ELb0ELb1ELb1ELb0ELb0ELb0ELb0ELi2ELi4ELi4ELi4ELb0EEENS1_24CollectiveEpilogueBwdGQAISA_fSD_Li256ELb1ELb0EEENS1_19SingleTileSchedulerILb1ELb0ELb0ELi128EEEEEEEEEvNT_6ParamsE$_ZN4cute3eso3ESOILb0ELb0EJNS_5tupleIJNS_1CILi1EEENS3_ILi512EEEiEEENS3_ILi4096EEENS2_IJNS2_IJiiEEENS3_ILi8192EEEEEEEEC2ERKS6_RKS7_RKSA_:
        /* <DEDUP_REMOVED lines=9> */
[----:B------:R-:W-:Y:S05]  /*5a00*/  RET.REL.NODEC R8 `(_ZN7cutlass13device_kernelIN5flash19enable_sm80_to_sm89INS1_16FlashAttnBwdSm80INS1_25CollectiveMainloopBwdSm80ILi2ELi2EN4cute5tupleIJNS5_1CILi128EEES8_NS7_ILi64EEEEEENS_10bfloat16_tEfNS_4arch4Sm80ELb0ELb0ELb1ELb1ELb0ELb0ELb0ELb0ELi2ELi4ELi4ELi4ELb0EEENS1_24CollectiveEpilogueBwdGQAISA_fSD_Li256ELb1ELb0EEENS1_19SingleTileSchedulerILb1ELb0ELb0ELi128EEEEEEEEEvNT_6ParamsE) ;  /* 0xffffa5f008007950 */ /* 0x000fea0003c3ffff */
        .type           $_ZN7cutlass13device_kernelIN5flash19enable_sm80_to_sm89INS1_16FlashAttnBwdSm80INS1_25CollectiveMainloopBwdSm80ILi2ELi2EN4cute5tupleIJNS5_1CILi128EEES8_NS7_ILi64EEEEEENS_10bfloat16_tEfNS_4arch4Sm80ELb0ELb0ELb1ELb1ELb0ELb0ELb0ELb0ELi2ELi4ELi4ELi4ELb0EEENS1_24CollectiveEpilogueBwdGQAISA_fSD_Li256ELb1ELb0EEENS1_19SingleTileSchedulerILb1ELb0ELb0ELi128EEEEEEEEEvNT_6ParamsE$_ZN4cute3eso3ESOILb0ELb0EJNS_5tupleIJNS_1CILi1EEENS3_ILi512EEEiEEENS3_ILi4096EEENS2_IJiiEEEEEC2ERKS6_RKS7_RKS8_,@function
        .size           $_ZN7cutlass13device_kernelIN5flash19enable_sm80_to_sm89INS1_16FlashAttnBwdSm80INS1_25CollectiveMainloopBwdSm80ILi2ELi2EN4cute5tupleIJNS5_1CILi128EEES8_NS7_ILi64EEEEEENS_10bfloat16_tEfNS_4arch4Sm80ELb0ELb0ELb1ELb1ELb0ELb0ELb0ELb0ELi2ELi4ELi4ELi4ELb0EEENS1_24CollectiveEpilogueBwdGQAISA_fSD_Li256ELb1ELb0EEENS1_19SingleTileSchedulerILb1ELb0ELb0ELi128EEEEEEEEEvNT_6ParamsE$_ZN4cute3eso3ESOILb0ELb0EJNS_5tupleIJNS_1CILi1EEENS3_ILi512EEEiEEENS3_ILi4096EEENS2_IJiiEEEEEC2ERKS6_RKS7_RKS8_,($_ZN7cutlass13device_kernelIN5flash19enable_sm80_to_sm89INS1_16FlashAttnBwdSm80INS1_25CollectiveMainloopBwdSm80ILi2ELi2EN4cute5tupleIJNS5_1CILi128EEES8_NS7_ILi64EEEEEENS_10bfloat16_tEfNS_4arch4Sm80ELb0ELb0ELb1ELb1ELb0ELb0ELb0ELb0ELi2ELi4ELi4ELi4ELb0EEENS1_24CollectiveEpilogueBwdGQAISA_fSD_Li256ELb1ELb0EEENS1_19SingleTileSchedulerILb1ELb0ELb0ELi128EEEEEEEEEvNT_6ParamsE$_ZN4cute3eso3ESOILb0ELb0EJNS_5tupleIJNS_1CILi1EEEiEEENS3_ILi1024EEENS2_IJiiEEEEEC2ERKS5_RKS6_RKS7_ - $_ZN7cutlass13device_kernelIN5flash19enable_sm80_to_sm89INS1_16FlashAttnBwdSm80INS1_25CollectiveMainloopBwdSm80ILi2ELi2EN4cute5tupleIJNS5_1CILi128EEES8_NS7_ILi64EEEEEENS_10bfloat16_tEfNS_4arch4Sm80ELb0ELb0ELb1ELb1ELb0ELb0ELb0ELb0ELi2ELi4ELi4ELi4ELb0EEENS1_24CollectiveEpilogueBwdGQAISA_fSD_Li256ELb1ELb0EEENS1_19SingleTileSchedulerILb1ELb0ELb0ELi128EEEEEEEEEvNT_6ParamsE$_ZN4cute3eso3ESOILb0ELb0EJNS_5tupleIJNS_1CILi1EEENS3_ILi512EEEiEEENS3_ILi4096EEENS2_IJiiEEEEEC2ERKS6_RKS7_RKS8_)
$_ZN7cutlass13device_kernelIN5flash19enable_sm80_to_sm89INS1_16FlashAttnBwdSm80INS1_25CollectiveMainloopBwdSm80ILi2ELi2EN4cute5tupleIJNS5_1CILi128EEES8_NS7_ILi64EEEEEENS_10bfloat16_tEfNS_4arch4Sm80ELb0ELb0ELb1ELb1ELb0ELb0ELb0ELb0ELi2ELi4ELi4ELi4ELb0EEENS1_24CollectiveEpilogueBwdGQAISA_fSD_Li256ELb1ELb0EEENS1_19SingleTileSchedulerILb1ELb0ELb0ELi128EEEEEEEEEvNT_6ParamsE$_ZN4cute3eso3ESOILb0ELb0EJNS_5tupleIJNS_1CILi1EEENS3_ILi512EEEiEEENS3_ILi4096EEENS2_IJiiEEEEEC2ERKS6_RKS7_RKS8_:
        /* <DEDUP_REMOVED lines=8> */
[----:B------:R-:W-:Y:S05]  /*5a90*/  RET.REL.NODEC R4 `(_ZN7cutlass13device_kernelIN5flash19enable_sm80_to_sm89INS1_16FlashAttnBwdSm80INS1_25CollectiveMainloopBwdSm80ILi2ELi2EN4cute5tupleIJNS5_1CILi128EEES8_NS7_ILi64EEEEEENS_10bfloat16_tEfNS_4arch4Sm80ELb0ELb0ELb1ELb1ELb0ELb0ELb0ELb0ELi2ELi4ELi4ELi4ELb0EEENS1_24CollectiveEpilogueBwdGQAISA_fSD_Li256ELb1ELb0EEENS1_19SingleTileSchedulerILb1ELb0ELb0ELi128EEEEEEEEEvNT_6ParamsE) ;  /* 0xffffa56004007950 */ /* 0x000fea0003c3ffff */
        .type           $_ZN7cutlass13device_kernelIN5flash19enable_sm80_to_sm89INS1_16FlashAttnBwdSm80INS1_25CollectiveMainloopBwdSm80ILi2ELi2EN4cute5tupleIJNS5_1CILi128EEES8_NS7_ILi64EEEEEENS_10bfloat16_tEfNS_4arch4Sm80ELb0ELb0ELb1ELb1ELb0ELb0ELb0ELb0ELi2ELi4ELi4ELi4ELb0EEENS1_24CollectiveEpilogueBwdGQAISA_fSD_Li256ELb1ELb0EEENS1_19SingleTileSchedulerILb1ELb0ELb0ELi128EEEEEEEEEvNT_6ParamsE$_ZN4cute3eso3ESOILb0ELb0EJNS_5tupleIJNS_1CILi1EEEiEEENS3_ILi1024EEENS2_IJiiEEEEEC2ERKS5_RKS6_RKS7_,@function
        .size           $_ZN7cutlass13device_kernelIN5flash19enable_sm80_to_sm89INS1_16FlashAttnBwdSm80INS1_25CollectiveMainloopBwdSm80ILi2ELi2EN4cute5tupleIJNS5_1CILi128EEES8_NS7_ILi64EEEEEENS_10bfloat16_tEfNS_4arch4Sm80ELb0ELb0ELb1ELb1ELb0ELb0ELb0ELb0ELi2ELi4ELi4ELi4ELb0EEENS1_24CollectiveEpilogueBwdGQAISA_fSD_Li256ELb1ELb0EEENS1_19SingleTileSchedulerILb1ELb0ELb0ELi128EEEEEEEEEvNT_6ParamsE$_ZN4cute3eso3ESOILb0ELb0EJNS_5tupleIJNS_1CILi1EEEiEEENS3_ILi1024EEENS2_IJiiEEEEEC2ERKS5_RKS6_RKS7_,($_ZN7cutlass13device_kernelIN5flash19enable_sm80_to_sm89INS1_16FlashAttnBwdSm80INS1_25CollectiveMainloopBwdSm80ILi2ELi2EN4cute5tupleIJNS5_1CILi128EEES8_NS7_ILi64EEEEEENS_10bfloat16_tEfNS_4arch4Sm80ELb0ELb0ELb1ELb1ELb0ELb0ELb0ELb0ELi2ELi4ELi4ELi4ELb0EEENS1_24CollectiveEpilogueBwdGQAISA_fSD_Li256ELb1ELb0EEENS1_19SingleTileSchedulerILb1ELb0ELb0ELi128EEEEEEEEEvNT_6ParamsE$_ZN4cute3eso3ESOILb0ELb0EJNS_5tupleIJiNS_1CILi512EEEEEENS2_IJiiEEENS3_ILi1024EEEEEC2ERKS5_RKS6_RKS7_ - $_ZN7cutlass13device_kernelIN5flash19enable_sm80_to_sm89INS1_16FlashAttnBwdSm80INS1_25CollectiveMainloopBwdSm80ILi2ELi2EN4cute5tupleIJNS5_1CILi128EEES8_NS7_ILi64EEEEEENS_10bfloat16_tEfNS_4arch4Sm80ELb0ELb0ELb1ELb1ELb0ELb0ELb0ELb0ELi2ELi4ELi4ELi4ELb0EEENS1_24CollectiveEpilogueBwdGQAISA_fSD_Li256ELb1ELb0EEENS1_19SingleTileSchedulerILb1ELb0ELb0ELi128EEEEEEEEEvNT_6ParamsE$_ZN4cute3eso3ESOILb0ELb0EJNS_5tupleIJNS_1CILi1EEEiEEENS3_ILi1024EEENS2_IJiiEEEEEC2ERKS5_RKS6_RKS7_)
$_ZN7cutlass13device_kernelIN5flash19enable_sm80_to_sm89INS1_16FlashAttnBwdSm80INS1_25CollectiveMainloopBwdSm80ILi2ELi2EN4cute5tupleIJNS5_1CILi128EEES8_NS7_ILi64EEEEEENS_10bfloat16_tEfNS_4arch4Sm80ELb0ELb0ELb1ELb1ELb0ELb0ELb0ELb0ELi2ELi4ELi4ELi4ELb0EEENS1_24CollectiveEpilogueBwdGQAISA_fSD_Li256ELb1ELb0EEENS1_19SingleTileSchedulerILb1ELb0ELb0ELi128EEEEEEEEEvNT_6ParamsE$_ZN4cute3eso3ESOILb0ELb0EJNS_5tupleIJNS_1CILi1EEEiEEENS3_ILi1024EEENS2_IJiiEEEEEC2ERKS5_RKS6_RKS7_:
        /* <DEDUP_REMOVED lines=9> */
        .type           $_ZN7cutlass13device_kernelIN5flash19enable_sm80_to_sm89INS1_16FlashAttnBwdSm80INS1_25CollectiveMainloopBwdSm80ILi2ELi2EN4cute5tupleIJNS5_1CILi128EEES8_NS7_ILi64EEEEEENS_10bfloat16_tEfNS_4arch4Sm80ELb0ELb0ELb1ELb1ELb0ELb0ELb0ELb0ELi2ELi4ELi4ELi4ELb0EEENS1_24CollectiveEpilogueBwdGQAISA_fSD_Li256ELb1ELb0EEENS1_19SingleTileSchedulerILb1ELb0ELb0ELi128EEEEEEEEEvNT_6ParamsE$_ZN4cute3eso3ESOILb0ELb0EJNS_5tupleIJiNS_1CILi512EEEEEENS2_IJiiEEENS3_ILi1024EEEEEC2ERKS5_RKS6_RKS7_,@function
        .size           $_ZN7cutlass13device_kernelIN5flash19enable_sm80_to_sm89INS1_16FlashAttnBwdSm80INS1_25CollectiveMainloopBwdSm80ILi2ELi2EN4cute5tupleIJNS5_1CILi128EEES8_NS7_ILi64EEEEEENS_10bfloat16_tEfNS_4arch4Sm80ELb0ELb0ELb1ELb1ELb0ELb0ELb0ELb0ELi2ELi4ELi4ELi4ELb0EEENS1_24CollectiveEpilogueBwdGQAISA_fSD_Li256ELb1ELb0EEENS1_19SingleTileSchedulerILb1ELb0ELb0ELi128EEEEEEEEEvNT_6ParamsE$_ZN4cute3eso3ESOILb0ELb0EJNS_5tupleIJiNS_1CILi512EEEEEENS2_IJiiEEENS3_ILi1024EEEEEC2ERKS5_RKS6_RKS7_,($_ZN7cutlass13device_kernelIN5flash19enable_sm80_to_sm89INS1_16FlashAttnBwdSm80INS1_25CollectiveMainloopBwdSm80ILi2ELi2EN4cute5tupleIJNS5_1CILi128EEES8_NS7_ILi64EEEEEENS_10bfloat16_tEfNS_4arch4Sm80ELb0ELb0ELb1ELb1ELb0ELb0ELb0ELb0ELi2ELi4ELi4ELi4ELb0EEENS1_24CollectiveEpilogueBwdGQAISA_fSD_Li256ELb1ELb0EEENS1_19SingleTileSchedulerILb1ELb0ELb0ELi128EEEEEEEEEvNT_6ParamsE$_ZN4cute3eso3ESOILb0ELb0EJNS_5tupleIJiiEEEiNS_1CILi0EEEEEC2ERKS3_RKiRKS5_ - $_ZN7cutlass13device_kernelIN5flash19enable_sm80_to_sm89INS1_16FlashAttnBwdSm80INS1_25CollectiveMainloopBwdSm80ILi2ELi2EN4cute5tupleIJNS5_1CILi128EEES8_NS7_ILi64EEEEEENS_10bfloat16_tEfNS_4arch4Sm80ELb0ELb0ELb1ELb1ELb0ELb0ELb0ELb0ELi2ELi4ELi4ELi4ELb0EEENS1_24CollectiveEpilogueBwdGQAISA_fSD_Li256ELb1ELb0EEENS1_19SingleTileSchedulerILb1ELb0ELb0ELi128EEEEEEEEEvNT_6ParamsE$_ZN4cute3eso3ESOILb0ELb0EJNS_5tupleIJiNS_1CILi512EEEEEENS2_IJiiEEENS3_ILi1024EEEEEC2ERKS5_RKS6_RKS7_)
$_ZN7cutlass13device_kernelIN5flash19enable_sm80_to_sm89INS1_16FlashAttnBwdSm80INS1_25CollectiveMainloopBwdSm80ILi2ELi2EN4cute5tupleIJNS5_1CILi128EEES8_NS7_ILi64EEEEEENS_10bfloat16_tEfNS_4arch4Sm80ELb0ELb0ELb1ELb1ELb0ELb0ELb0ELb0ELi2ELi4ELi4ELi4ELb0EEENS1_24CollectiveEpilogueBwdGQAISA_fSD_Li256ELb1ELb0EEENS1_19SingleTileSchedulerILb1ELb0ELb0ELi128EEEEEEEEEvNT_6ParamsE$_ZN4cute3eso3ESOILb0ELb0EJNS_5tupleIJiNS_1CILi512EEEEEENS2_IJiiEEENS3_ILi1024EEEEEC2ERKS5_RKS6_RKS7_:
        /* <DEDUP_REMOVED lines=9> */
        .type           $_ZN7cutlass13device_kernelIN5flash19enable_sm80_to_sm89INS1_16FlashAttnBwdSm80INS1_25CollectiveMainloopBwdSm80ILi2ELi2EN4cute5tupleIJNS5_1CILi128EEES8_NS7_ILi64EEEEEENS_10bfloat16_tEfNS_4arch4Sm80ELb0ELb0ELb1ELb1ELb0ELb0ELb0ELb0ELi2ELi4ELi4ELi4ELb0EEENS1_24CollectiveEpilogueBwdGQAISA_fSD_Li256ELb1ELb0EEENS1_19SingleTileSchedulerILb1ELb0ELb0ELi128EEEEEEEEEvNT_6ParamsE$_ZN4cute3eso3ESOILb0ELb0EJNS_5tupleIJiiEEEiNS_1CILi0EEEEEC2ERKS3_RKiRKS5_,@function
        .size           $_ZN7cutlass13device_kernelIN5flash19enable_sm80_to_sm89INS1_16FlashAttnBwdSm80INS1_25CollectiveMainloopBwdSm80ILi2ELi2EN4cute5tupleIJNS5_1CILi128EEES8_NS7_ILi64EEEEEENS_10bfloat16_tEfNS_4arch4Sm80ELb0ELb0ELb1ELb1ELb0ELb0ELb0ELb0ELi2ELi4ELi4ELi4ELb0EEENS1_24CollectiveEpilogueBwdGQAISA_fSD_Li256ELb1ELb0EEENS1_19SingleTileSchedulerILb1ELb0ELb0ELi128EEEEEEEEEvNT_6ParamsE$_ZN4cute3eso3ESOILb0ELb0EJNS_5tupleIJiiEEEiNS_1CILi0EEEEEC2ERKS3_RKiRKS5_,($_ZN7cutlass13device_kernelIN5flash19enable_sm80_to_sm89INS1_16FlashAttnBwdSm80INS1_25CollectiveMainloopBwdSm80ILi2ELi2EN4cute5tupleIJNS5_1CILi128EEES8_NS7_ILi64EEEEEENS_10bfloat16_tEfNS_4arch4Sm80ELb0ELb0ELb1ELb1ELb0ELb0ELb0ELb0ELi2ELi4ELi4ELi4ELb0EEENS1_24CollectiveEpilogueBwdGQAISA_fSD_Li256ELb1ELb0EEENS1_19SingleTileSchedulerILb1ELb0ELb0ELi128EEEEEEEEEvNT_6ParamsE$_ZN4cute3eso3ESOILb0ELb0EJNS_6LayoutINS_5tupleIJNS3_IJNS3_IJNS_1CILi8EEENS4_ILi1EEEEEES6_EEENS3_IJNS3_IJS6_S6_EEENS4_ILi2EEEEEEEEENS3_IJNS3_IJNS3_IJS6_NS4_ILi0EEEEEESD_EEENS3_IJNS3_IJSD_SD_EEEiEEEEEEEENS_10ViewEngineINS_8smem_ptrIPN7cutlass10bfloat16_tEEEEEEEC2ERKSJ_RKSQ_ - $_ZN7cutlass13device_kernelIN5flash19enable_sm80_to_sm89INS1_16FlashAttnBwdSm80INS1_25CollectiveMainloopBwdSm80ILi2ELi2EN4cute5tupleIJNS5_1CILi128EEES8_NS7_ILi64EEEEEENS_10bfloat16_tEfNS_4arch4Sm80ELb0ELb0ELb1ELb1ELb0ELb0ELb0ELb0ELi2ELi4ELi4ELi4ELb0EEENS1_24CollectiveEpilogueBwdGQAISA_fSD_Li256ELb1ELb0EEENS1_19SingleTileSchedulerILb1ELb0ELb0ELi128EEEEEEEEEvNT_6ParamsE$_ZN4cute3eso3ESOILb0ELb0EJNS_5tupleIJiiEEEiNS_1CILi0EEEEEC2ERKS3_RKiRKS5_)
$_ZN7cutlass13device_kernelIN5flash19enable_sm80_to_sm89INS1_16FlashAttnBwdSm80INS1_25CollectiveMainloopBwdSm80ILi2ELi2EN4cute5tupleIJNS5_1CILi128EEES8_NS7_ILi64EEEEEENS_10bfloat16_tEfNS_4arch4Sm80ELb0ELb0ELb1ELb1ELb0ELb0ELb0ELb0ELi2ELi4ELi4ELi4ELb0EEENS1_24CollectiveEpilogueBwdGQAISA_fSD_Li256ELb1ELb0EEENS1_19SingleTileSchedulerILb1ELb0ELb0ELi128EEEEEEEEEvNT_6ParamsE$_ZN4cute3eso3ESOILb0ELb0EJNS_5tupleIJiiEEEiNS_1CILi0EEEEEC2ERKS3_RKiRKS5_:
        /* <DEDUP_REMOVED lines=8> */
[----:B------:R-:W-:Y:S05]  /*5c40*/  RET.REL.NODEC R74 `(_ZN7cutlass13device_kernelIN5flash19enable_sm80_to_sm89INS1_16FlashAttnBwdSm80INS1_25CollectiveMainloopBwdSm80ILi2ELi2EN4cute5tupleIJNS5_1CILi128EEES8_NS7_ILi64EEEEEENS_10bfloat16_tEfNS_4arch4Sm80ELb0ELb0ELb1ELb1ELb0ELb0ELb0ELb0ELi2ELi4ELi4ELi4ELb0EEENS1_24CollectiveEpilogueBwdGQAISA_fSD_Li256ELb1ELb0EEENS1_19SingleTileSchedulerILb1ELb0ELb0ELi128EEEEEEEEEvNT_6ParamsE) ;  /* 0xffffa3b04a007950 */ /* 0x000fea0003c3ffff */
        .type           $_ZN7cutlass13device_kernelIN5flash19enable_sm80_to_sm89INS1_16FlashAttnBwdSm80INS1_25CollectiveMainloopBwdSm80ILi2ELi2EN4cute5tupleIJNS5_1CILi128EEES8_NS7_ILi64EEEEEENS_10bfloat16_tEfNS_4arch4Sm80ELb0ELb0ELb1ELb1ELb0ELb0ELb0ELb0ELi2ELi4ELi4ELi4ELb0EEENS1_24CollectiveEpilogueBwdGQAISA_fSD_Li256ELb1ELb0EEENS1_19SingleTileSchedulerILb1ELb0ELb0ELi128EEEEEEEEEvNT_6ParamsE$_ZN4cute3eso3ESOILb0ELb0EJNS_6LayoutINS_5tupleIJNS3_IJNS3_IJNS_1CILi8EEENS4_ILi1EEEEEES6_EEENS3_IJNS3_IJS6_S6_EEENS4_ILi2EEEEEEEEENS3_IJNS3_IJNS3_IJS6_NS4_ILi0EEEEEESD_EEENS3_IJNS3_IJSD_SD_EEEiEEEEEEEENS_10ViewEngineINS_8smem_ptrIPN7cutlass10bfloat16_tEEEEEEEC2ERKSJ_RKSQ_,@function
        .size           $_ZN7cutlass13device_kernelIN5flash19enable_sm80_to_sm89INS1_16FlashAttnBwdSm80INS1_25CollectiveMainloopBwdSm80ILi2ELi2EN4cute5tupleIJNS5_1CILi128EEES8_NS7_ILi64EEEEEENS_10bfloat16_tEfNS_4arch4Sm80ELb0ELb0ELb1ELb1ELb0ELb0ELb0ELb0ELi2ELi4ELi4ELi4ELb0EEENS1_24CollectiveEpilogueBwdGQAISA_fSD_Li256ELb1ELb0EEENS1_19SingleTileSchedulerILb1ELb0ELb0ELi128EEEEEEEEEvNT_6ParamsE$_ZN4cute3eso3ESOILb0ELb0EJNS_6LayoutINS_5tupleIJNS3_IJNS3_IJNS_1CILi8EEENS4_ILi1EEEEEES6_EEENS3_IJNS3_IJS6_S6_EEENS4_ILi2EEEEEEEEENS3_IJNS3_IJNS3_IJS6_NS4_ILi0EEEEEESD_EEENS3_IJNS3_IJSD_SD_EEEiEEEEEEEENS_10ViewEngineINS_8smem_ptrIPN7cutlass10bfloat16_tEEEEEEEC2ERKSJ_RKSQ_,($_ZN7cutlass13device_kernelIN5flash19enable_sm80_to_sm89INS1_16FlashAttnBwdSm80INS1_25CollectiveMainloopBwdSm80ILi2ELi2EN4cute5tupleIJNS5_1CILi128EEES8_NS7_ILi64EEEEEENS_10bfloat16_tEfNS_4arch4Sm80ELb0ELb0ELb1ELb1ELb0ELb0ELb0ELb0ELi2ELi4ELi4ELi4ELb0EEENS1_24CollectiveEpilogueBwdGQAISA_fSD_Li256ELb1ELb0EEENS1_19SingleTileSchedulerILb1ELb0ELb0ELi128EEEEEEEEEvNT_6ParamsE$_ZN4cute3eso3ESOILb0ELb0EJNS_6LayoutINS_5tupleIJNS3_IJNS_1CILi1EEENS3_IJS5_NS4_ILi2EEES6_EEEEEES6_NS3_IJS6_S6_EEEEEENS3_IJNS3_IJNS4_ILi0EEENS3_IJS5_NS4_ILi256EEEiEEEEEENS4_ILi2048EEENS3_IJiNS4_ILi4096EEEEEEEEEEENS_10ViewEngineINS_8smem_ptrIPjEEEEEEC2ERKSJ_RKSO_ - $_ZN7cutlass13device_kernelIN5flash19enable_sm80_to_sm89INS1_16FlashAttnBwdSm80INS1_25CollectiveMainloopBwdSm80ILi2ELi2EN4cute5tupleIJNS5_1CILi128EEES8_NS7_ILi64EEEEEENS_10bfloat16_tEfNS_4arch4Sm80ELb0ELb0ELb1ELb1ELb0ELb0ELb0ELb0ELi2ELi4ELi4ELi4ELb0EEENS1_24CollectiveEpilogueBwdGQAISA_fSD_Li256ELb1ELb0EEENS1_19SingleTileSchedulerILb1ELb0ELb0ELi128EEEEEEEEEvNT_6ParamsE$_ZN4cute3eso3ESOILb0ELb0EJNS_6LayoutINS_5tupleIJNS3_IJNS3_IJNS_1CILi8EEENS4_ILi1EEEEEES6_EEENS3_IJNS3_IJS6_S6_EEENS4_ILi2EEEEEEEEENS3_IJNS3_IJNS3_IJS6_NS4_ILi0EEEEEESD_EEENS3_IJNS3_IJSD_SD_EEEiEEEEEEEENS_10ViewEngineINS_8smem_ptrIPN7cutlass10bfloat16_tEEEEEEEC2ERKSJ_RKSQ_)
$_ZN7cutlass13device_kernelIN5flash19enable_sm80_to_sm89INS1_16FlashAttnBwdSm80INS1_25CollectiveMainloopBwdSm80ILi2ELi2EN4cute5tupleIJNS5_1CILi128EEES8_NS7_ILi64EEEEEENS_10bfloat16_tEfNS_4arch4Sm80ELb0ELb0ELb1ELb1ELb0ELb0ELb0ELb0ELi2ELi4ELi4ELi4ELb0EEENS1_24CollectiveEpilogueBwdGQAISA_fSD_Li256ELb1ELb0EEENS1_19SingleTileSchedulerILb1ELb0ELb0ELi128EEEEEEEEEvNT_6ParamsE$_ZN4cute3eso3ESOILb0ELb0EJNS_6LayoutINS_5tupleIJNS3_IJNS3_IJNS_1CILi8EEENS4_ILi1EEEEEES6_EEENS3_IJNS3_IJS6_S6_EEENS4_ILi2EEEEEEEEENS3_IJNS3_IJNS3_IJS6_NS4_ILi0EEEEEESD_EEENS3_IJNS3_IJSD_SD_EEEiEEEEEEEENS_10ViewEngineINS_8smem_ptrIPN7cutlass10bfloat16_tEEEEEEEC2ERKSJ_RKSQ_:
[----:B------:R-:W-:Y:S02]  /*5c50*/  IADD3 R3, R64, -c[0x0][0x20], RZ ;  /* 0x8000080040037a10 */ /* 0x000fe40007ffe0ff */
[----:B------:R-:W-:-:S03]  /*5c60*/  IADD3 R2, R56, -c[0x0][0x20], RZ ;  /* 0x8000080038027a10 */ /* 0x000fc60007ffe0ff */
[----:B------:R1:W-:Y:S04]  /*5c70*/  STL [R3], R6 ;  /* 0x0000000603007387 */ /* 0x0003e80000100800 */
[----:B------:R-:W2:Y:S01]  /*5c80*/  LDL.64 R8, [R2] ;  /* 0x0000000002087983 */ /* 0x000ea20000100a00 */
[----:B------:R-:W-:-:S03]  /*5c90*/  IMAD.MOV.U32 R5, RZ, RZ, 0x0 ;  /* 0x00000000ff057424 */ /* 0x000fc600078e00ff */
[----:B--2---:R1:W-:Y:S01]  /*5ca0*/  STL.64 [R3+0x8], R8 ;  /* 0x0000080803007387 */ /* 0x0043e20000100a00 */
[----:B------:R-:W-:Y:S05]  /*5cb0*/  RET.REL.NODEC R4 `(_ZN7cutlass13device_kernelIN5flash19enable_sm80_to_sm89INS1_16FlashAttnBwdSm80INS1_25CollectiveMainloopBwdSm80ILi2ELi2EN4cute5tupleIJNS5_1CILi128EEES8_NS7_ILi64EEEEEENS_10bfloat16_tEfNS_4arch4Sm80ELb0ELb0ELb1ELb1ELb0ELb0ELb0ELb0ELi2ELi4ELi4ELi4ELb0EEENS1_24CollectiveEpilogueBwdGQAISA_fSD_Li256ELb1ELb0EEENS1_19SingleTileSchedulerILb1ELb0ELb0ELi128EEEEEEEEEvNT_6ParamsE) ;  /* 0xffffa34004007950 */ /* 0x000fea0003c3ffff */
        .type           $_ZN7cutlass13device_kernelIN5flash19enable_sm80_to_sm89INS1_16FlashAttnBwdSm80INS1_25CollectiveMainloopBwdSm80ILi2ELi2EN4cute5tupleIJNS5_1CILi128EEES8_NS7_ILi64EEEEEENS_10bfloat16_tEfNS_4arch4Sm80ELb0ELb0ELb1ELb1ELb0ELb0ELb0ELb0ELi2ELi4ELi4ELi4ELb0EEENS1_24CollectiveEpilogueBwdGQAISA_fSD_Li256ELb1ELb0EEENS1_19SingleTileSchedulerILb1ELb0ELb0ELi128EEEEEEEEEvNT_6ParamsE$_ZN4cute3eso3ESOILb0ELb0EJNS_6LayoutINS_5tupleIJNS3_IJNS_1CILi1EEENS3_IJS5_NS4_ILi2EEES6_EEEEEES6_NS3_IJS6_S6_EEEEEENS3_IJNS3_IJNS4_ILi0EEENS3_IJS5_NS4_ILi256EEEiEEEEEENS4_ILi2048EEENS3_IJiNS4_ILi4096EEEEEEEEEEENS_10ViewEngineINS_8smem_ptrIPjEEEEEEC2ERKSJ_RKSO_,@function
        .size           $_ZN7cutlass13device_kernelIN5flash19enable_sm80_to_sm89INS1_16FlashAttnBwdSm80INS1_25CollectiveMainloopBwdSm80ILi2ELi2EN4cute5tupleIJNS5_1CILi128EEES8_NS7_ILi64EEEEEENS_10bfloat16_tEfNS_4arch4Sm80ELb0ELb0ELb1ELb1ELb0ELb0ELb0ELb0ELi2ELi4ELi4ELi4ELb0EEENS1_24CollectiveEpilogueBwdGQAISA_fSD_Li256ELb1ELb0EEENS1_19SingleTileSchedulerILb1ELb0ELb0ELi128EEEEEEEEEvNT_6ParamsE$_ZN4cute3eso3ESOILb0ELb0EJNS_6LayoutINS_5tupleIJNS3_IJNS_1CILi1EEENS3_IJS5_NS4_ILi2EEES6_EEEEEES6_NS3_IJS6_S6_EEEEEENS3_IJNS3_IJNS4_ILi0EEENS3_IJS5_NS4_ILi256EEEiEEEEEENS4_ILi2048EEENS3_IJiNS4_ILi4096EEEEEEEEEEENS_10ViewEngineINS_8smem_ptrIPjEEEEEEC2ERKSJ_RKSO_,($_ZN7cutlass13device_kernelIN5flash19enable_sm80_to_sm89INS1_16FlashAttnBwdSm80INS1_25CollectiveMainloopBwdSm80ILi2ELi2EN4cute5tupleIJNS5_1CILi128EEES8_NS7_ILi64EEEEEENS_10bfloat16_tEfNS_4arch4Sm80ELb0ELb0ELb1ELb1ELb0ELb0ELb0ELb0ELi2ELi4ELi4ELi4ELb0EEENS1_24CollectiveEpilogueBwdGQAISA_fSD_Li256ELb1ELb0EEENS1_19SingleTileSchedulerILb1ELb0ELb0ELi128EEEEEEEEEvNT_6ParamsE$_ZN4cute3eso3ESOILb0ELb0EJNS_6LayoutINS_5tupleIJNS3_IJNS_1CILi2EEES5_EEENS4_ILi8EEES6_EEENS3_IJNS3_IJNS4_ILi1EEEiEEENS4_ILi1024EEENS3_IJiiEEEEEEEENS_10ViewEngineINS_8smem_ptrIPN7cutlass10bfloat16_tEEEEEEEC2ERKSE_RKSL_ - $_ZN7cutlass13device_kernelIN5flash19enable_sm80_to_sm89INS1_16FlashAttnBwdSm80INS1_25CollectiveMainloopBwdSm80ILi2ELi2EN4cute5tupleIJNS5_1CILi128EEES8_NS7_ILi64EEEEEENS_10bfloat16_tEfNS_4arch4Sm80ELb0ELb0ELb1ELb1ELb0ELb0ELb0ELb0ELi2ELi4ELi4ELi4ELb0EEENS1_24CollectiveEpilogueBwdGQAISA_fSD_Li256ELb1ELb0EEENS1_19SingleTileSchedulerILb1ELb0ELb0ELi128EEEEEEEEEvNT_6ParamsE$_ZN4cute3eso3ESOILb0ELb0EJNS_6LayoutINS_5tupleIJNS3_IJNS_1CILi1EEENS3_IJS5_NS4_ILi2EEES6_EEEEEES6_NS3_IJS6_S6_EEEEEENS3_IJNS3_IJNS4_ILi0EEENS3_IJS5_NS4_ILi256EEEiEEEEEENS4_ILi2048EEENS3_IJiNS4_ILi4096EEEEEEEEEEENS_10ViewEngineINS_8smem_ptrIPjEEEEEEC2ERKSJ_RKSO_)
$_ZN7cutlass13device_kernelIN5flash19enable_sm80_to_sm89INS1_16FlashAttnBwdSm80INS1_25CollectiveMainloopBwdSm80ILi2ELi2EN4cute5tupleIJNS5_1CILi128EEES8_NS7_ILi64EEEEEENS_10bfloat16_tEfNS_4arch4Sm80ELb0ELb0ELb1ELb1ELb0ELb0ELb0ELb0ELi2ELi4ELi4ELi4ELb0EEENS1_24CollectiveEpilogueBwdGQAISA_fSD_Li256ELb1ELb0EEENS1_19SingleTileSchedulerILb1ELb0ELb0ELi128EEEEEEEEEvNT_6ParamsE$_ZN4cute3eso3ESOILb0ELb0EJNS_6LayoutINS_5tupleIJNS3_IJNS_1CILi1EEENS3_IJS5_NS4_ILi2EEES6_EEEEEES6_NS3_IJS6_S6_EEEEEENS3_IJNS3_IJNS4_ILi0EEENS3_IJS5_NS4_ILi256EEEiEEEEEENS4_ILi2048EEENS3_IJiNS4_ILi4096EEEEEEEEEEENS_10ViewEngineINS_8smem_ptrIPjEEEEEEC2ERKSJ_RKSO_:
[----:B------:R-:W-:Y:S02]  /*5cc0*/  IADD3 R5, R54, -c[0x0][0x20], RZ ;  /* 0x8000080036057a10 */ /* 0x000fe40007ffe0ff */
[----:B------:R-:W-:-:S03]  /*5cd0*/  IADD3 R6, R38, -c[0x0][0x20], RZ ;  /* 0x8000080026067a10 */ /* 0x000fc60007ffe0ff */
[----:B------:R1:W-:Y:S04]  /*5ce0*/  STL.64 [R5], R2 ;  /* 0x0000000205007387 */ /* 0x0003e80000100a00 */
[----:B------:R-:W2:Y:S01]  /*5cf0*/  LDL.64 R8, [R6] ;  /* 0x0000000006087983 */ /* 0x000ea20000100a00 */
[----:B------:R-:W-:Y:S02]  /*5d00*/  IMAD.MOV.U32 R10, RZ, RZ, R4 ;  /* 0x000000ffff0a7224 */ /* 0x000fe400078e0004 */
[----:B------:R-:W-:Y:S01]  /*5d10*/  IMAD.MOV.U32 R11, RZ, RZ, 0x0 ;  /* 0x00000000ff0b7424 */ /* 0x000fe200078e00ff */
[----:B--2---:R1:W-:Y:S03]  /*5d20*/  STL.64 [R5+0x8], R8 ;  /* 0x0000080805007387 */ /* 0x0043e60000100a00 */
[----:B------:R-:W-:Y:S05]  /*5d30*/  RET.REL.NODEC R10 `(_ZN7cutlass13device_kernelIN5flash19enable_sm80_to_sm89INS1_16FlashAttnBwdSm80INS1_25CollectiveMainloopBwdSm80ILi2ELi2EN4cute5tupleIJNS5_1CILi128EEES8_NS7_ILi64EEEEEENS_10bfloat16_tEfNS_4arch4Sm80ELb0ELb0ELb1ELb1ELb0ELb0ELb0ELb0ELi2ELi4ELi4ELi4ELb0EEENS1_24CollectiveEpilogueBwdGQAISA_fSD_Li256ELb1ELb0EEENS1_19SingleTileSchedulerILb1ELb0ELb0ELi128EEEEEEEEEvNT_6ParamsE) ;  /* 0xffffa2c00a007950 */ /* 0x000fea0003c3ffff */
        .type           $_ZN7cutlass13device_kernelIN5flash19enable_sm80_to_sm89INS1_16FlashAttnBwdSm80INS1_25CollectiveMainloopBwdSm80ILi2ELi2EN4cute5tupleIJNS5_1CILi128EEES8_NS7_ILi64EEEEEENS_10bfloat16_tEfNS_4arch4Sm80ELb0ELb0ELb1ELb1ELb0ELb0ELb0ELb0ELi2ELi4ELi4ELi4ELb0EEENS1_24CollectiveEpilogueBwdGQAISA_fSD_Li256ELb1ELb0EEENS1_19SingleTileSchedulerILb1ELb0ELb0ELi128EEEEEEEEEvNT_6ParamsE$_ZN4cute3eso3ESOILb0ELb0EJNS_6LayoutINS_5tupleIJNS3_IJNS_1CILi2EEES5_EEENS4_ILi8EEES6_EEENS3_IJNS3_IJNS4_ILi1EEEiEEENS4_ILi1024EEENS3_IJiiEEEEEEEENS_10ViewEngineINS_8smem_ptrIPN7cutlass10bfloat16_tEEEEEEEC2ERKSE_RKSL_,@function
        .size           $_ZN7cutlass13device_kernelIN5flash19enable_sm80_to_sm89INS1_16FlashAttnBwdSm80INS1_25CollectiveMainloopBwdSm80ILi2ELi2EN4cute5tupleIJNS5_1CILi128EEES8_NS7_ILi64EEEEEENS_10bfloat16_tEfNS_4arch4Sm80ELb0ELb0ELb1ELb1ELb0ELb0ELb0ELb0ELi2ELi4ELi4ELi4ELb0EEENS1_24CollectiveEpilogueBwdGQAISA_fSD_Li256ELb1ELb0EEENS1_19SingleTileSchedulerILb1ELb0ELb0ELi128EEEEEEEEEvNT_6ParamsE$_ZN4cute3eso3ESOILb0ELb0EJNS_6LayoutINS_5tupleIJNS3_IJNS_1CILi2EEES5_EEENS4_ILi8EEES6_EEENS3_IJNS3_IJNS4_ILi1EEEiEEENS4_ILi1024EEENS3_IJiiEEEEEEEENS_10ViewEngineINS_8smem_ptrIPN7cutlass10bfloat16_tEEEEEEEC2ERKSE_RKSL_,($_ZN7cutlass13device_kernelIN5flash19enable_sm80_to_sm89INS1_16FlashAttnBwdSm80INS1_25CollectiveMainloopBwdSm80ILi2ELi2EN4cute5tupleIJNS5_1CILi128EEES8_NS7_ILi64EEEEEENS_10bfloat16_tEfNS_4arch4Sm80ELb0ELb0ELb1ELb1ELb0ELb0ELb0ELb0ELi2ELi4ELi4ELi4ELb0EEENS1_24CollectiveEpilogueBwdGQAISA_fSD_Li256ELb1ELb0EEENS1_19SingleTileSchedulerILb1ELb0ELb0ELi128EEEEEEEEEvNT_6ParamsE$_ZN4cute3eso3ESOILb0ELb0EJNS_6LayoutINS_5tupleIJNS3_IJNS_1CILi2EEES5_EEENS4_ILi8EEES6_EEENS3_IJNS3_IJNS4_ILi1EEEiEEENS4_ILi1024EEENS3_IJiiEEEEEEEEjEEC2ERKSE_RKj - $_ZN7cutlass13device_kernelIN5flash19enable_sm80_to_sm89INS1_16FlashAttnBwdSm80INS1_25CollectiveMainloopBwdSm80ILi2ELi2EN4cute5tupleIJNS5_1CILi128EEES8_NS7_ILi64EEEEEENS_10bfloat16_tEfNS_4arch4Sm80ELb0ELb0ELb1ELb1ELb0ELb0ELb0ELb0ELi2ELi4ELi4ELi4ELb0EEENS1_24CollectiveEpilogueBwdGQAISA_fSD_Li256ELb1ELb0EEENS1_19SingleTileSchedulerILb1ELb0ELb0ELi128EEEEEEEEEvNT_6ParamsE$_ZN4cute3eso3ESOILb0ELb0EJNS_6LayoutINS_5tupleIJNS3_IJNS_1CILi2EEES5_EEENS4_ILi8EEES6_EEENS3_IJNS3_IJNS4_ILi1EEEiEEENS4_ILi1024EEENS3_IJiiEEEEEEEENS_10ViewEngineINS_8smem_ptrIPN7cutlass10bfloat16_tEEEEEEEC2ERKSE_RKSL_)
$_ZN7cutlass13device_kernelIN5flash19enable_sm80_to_sm89INS1_16FlashAttnBwdSm80INS1_25CollectiveMainloopBwdSm80ILi2ELi2EN4cute5tupleIJNS5_1CILi128EEES8_NS7_ILi64EEEEEENS_10bfloat16_tEfNS_4arch4Sm80ELb0ELb0ELb1ELb1ELb0ELb0ELb0ELb0ELi2ELi4ELi4ELi4ELb0EEENS1_24CollectiveEpilogueBwdGQAISA_fSD_Li256ELb1ELb0EEENS1_19SingleTileSchedulerILb1ELb0ELb0ELi128EEEEEEEEEvNT_6ParamsE$_ZN4cute3eso3ESOILb0ELb0EJNS_6LayoutINS_5tupleIJNS3_IJNS_1CILi2EEES5_EEENS4_ILi8EEES6_EEENS3_IJNS3_IJNS4_ILi1EEEiEEENS4_ILi1024EEENS3_IJiiEEEEEEEENS_10ViewEngineINS_8smem_ptrIPN7cutlass10bfloat16_tEEEEEEEC2ERKSE_RKSL_:
[----:B------:R-:W-:Y:S02]  /*5d40*/  IADD3 R3, R23, -c[0x0][0x20], RZ ;  /* 0x8000080017037a10 */ /* 0x000fe40007ffe0ff */
[----:B------:R-:W-:-:S03]  /*5d50*/  IADD3 R2, R22, -c[0x0][0x20], RZ ;  /* 0x8000080016027a10 */ /* 0x000fc60007ffe0ff */
[----:B------:R1:W-:Y:S04]  /*5d60*/  STL.64 [R3], R4 ;  /* 0x0000000403007387 */ /* 0x0003e80000100a00 */
[----:B------:R1:W-:Y:S04]  /*5d70*/  STL [R3+0x8], R12 ;  /* 0x0000080c03007387 */ /* 0x0003e80000100800 */
[----:B------:R-:W2:Y:S01]  /*5d80*/  LDL.64 R8, [R2] ;  /* 0x0000000002087983 */ /* 0x000ea20000100a00 */
[----:B------:R-:W-:-:S03]  /*5d90*/  IMAD.MOV.U32 R7, RZ, RZ, 0x0 ;  /* 0x00000000ff077424 */ /* 0x000fc600078e00ff */
[----:B--2---:R1:W-:Y:S01]  /*5da0*/  STL.64 [R3+0x10], R8 ;  /* 0x0000100803007387 */ /* 0x0043e20000100a00 */
[----:B------:R-:W-:Y:S05]  /*5db0*/  RET.REL.NODEC R6 `(_ZN7cutlass13device_kernelIN5flash19enable_sm80_to_sm89INS1_16FlashAttnBwdSm80INS1_25CollectiveMainloopBwdSm80ILi2ELi2EN4cute5tupleIJNS5_1CILi128EEES8_NS7_ILi64EEEEEENS_10bfloat16_tEfNS_4arch4Sm80ELb0ELb0ELb1ELb1ELb0ELb0ELb0ELb0ELi2ELi4ELi4ELi4ELb0EEENS1_24CollectiveEpilogueBwdGQAISA_fSD_Li256ELb1ELb0EEENS1_19SingleTileSchedulerILb1ELb0ELb0ELi128EEEEEEEEEvNT_6ParamsE) ;  /* 0xffffa24006007950 */ /* 0x000fea0003c3ffff */
        .type           $_ZN7cutlass13device_kernelIN5flash19enable_sm80_to_sm89INS1_16FlashAttnBwdSm80INS1_25CollectiveMainloopBwdSm80ILi2ELi2EN4cute5tupleIJNS5_1CILi128EEES8_NS7_ILi64EEEEEENS_10bfloat16_tEfNS_4arch4Sm80ELb0ELb0ELb1ELb1ELb0ELb0ELb0ELb0ELi2ELi4ELi4ELi4ELb0EEENS1_24CollectiveEpilogueBwdGQAISA_fSD_Li256ELb1ELb0EEENS1_19SingleTileSchedulerILb1ELb0ELb0ELi128EEEEEEEEEvNT_6ParamsE$_ZN4cute3eso3ESOILb0ELb0EJNS_6LayoutINS_5tupleIJNS3_IJNS_1CILi2EEES5_EEENS4_ILi8EEES6_EEENS3_IJNS3_IJNS4_ILi1EEEiEEENS4_ILi1024EEENS3_IJiiEEEEEEEEjEEC2ERKSE_RKj,@function
        .size           $_ZN7cutlass13device_kernelIN5flash19enable_sm80_to_sm89INS1_16FlashAttnBwdSm80INS1_25CollectiveMainloopBwdSm80ILi2ELi2EN4cute5tupleIJNS5_1CILi128EEES8_NS7_ILi64EEEEEENS_10bfloat16_tEfNS_4arch4Sm80ELb0ELb0ELb1ELb1ELb0ELb0ELb0ELb0ELi2ELi4ELi4ELi4ELb0EEENS1_24CollectiveEpilogueBwdGQAISA_fSD_Li256ELb1ELb0EEENS1_19SingleTileSchedulerILb1ELb0ELb0ELi128EEEEEEEEEvNT_6ParamsE$_ZN4cute3eso3ESOILb0ELb0EJNS_6LayoutINS_5tupleIJNS3_IJNS_1CILi2EEES5_EEENS4_ILi8EEES6_EEENS3_IJNS3_IJNS4_ILi1EEEiEEENS4_ILi1024EEENS3_IJiiEEEEEEEEjEEC2ERKSE_RKj,($_ZN7cutlass13device_kernelIN5flash19enable_sm80_to_sm89INS1_16FlashAttnBwdSm80INS1_25CollectiveMainloopBwdSm80ILi2ELi2EN4cute5tupleIJNS5_1CILi128EEES8_NS7_ILi64EEEEEENS_10bfloat16_tEfNS_4arch4Sm80ELb0ELb0ELb1ELb1ELb0ELb0ELb0ELb0ELi2ELi4ELi4ELi4ELb0EEENS1_24CollectiveEpilogueBwdGQAISA_fSD_Li256ELb1ELb0EEENS1_19SingleTileSchedulerILb1ELb0ELb0ELi128EEEEEEEEEvNT_6ParamsE$_ZN4cute3eso3ESOILb0ELb0EJNS_6LayoutINS_5tupleIJNS3_IJNS_1CILi2EEES5_EEES6_NS4_ILi8EEEEEENS3_IJNS3_IJiNS4_ILi512EEEEEENS3_IJiiEEENS4_ILi1024EEEEEEEENS_10ViewEngineINS_8smem_ptrIPN7cutlass10bfloat16_tEEEEEEEC2ERKSE_RKSL_ - $_ZN7cutlass13device_kernelIN5flash19enable_sm80_to_sm89INS1_16FlashAttnBwdSm80INS1_25CollectiveMainloopBwdSm80ILi2ELi2EN4cute5tupleIJNS5_1CILi128EEES8_NS7_ILi64EEEEEENS_10bfloat16_tEfNS_4arch4Sm80ELb0ELb0ELb1ELb1ELb0ELb0ELb0ELb0ELi2ELi4ELi4ELi4ELb0EEENS1_24CollectiveEpilogueBwdGQAISA_fSD_Li256ELb1ELb0EEENS1_19SingleTileSchedulerILb1ELb0ELb0ELi128EEEEEEEEEvNT_6ParamsE$_ZN4cute3eso3ESOILb0ELb0EJNS_6LayoutINS_5tupleIJNS3_IJNS_1CILi2EEES5_EEENS4_ILi8EEES6_EEENS3_IJNS3_IJNS4_ILi1EEEiEEENS4_ILi1024EEENS3_IJiiEEEEEEEEjEEC2ERKSE_RKj)
$_ZN7cutlass13device_kernelIN5flash19enable_sm80_to_sm89INS1_16FlashAttnBwdSm80INS1_25CollectiveMainloopBwdSm80ILi2ELi2EN4cute5tupleIJNS5_1CILi128EEES8_NS7_ILi64EEEEEENS_10bfloat16_tEfNS_4arch4Sm80ELb0ELb0ELb1ELb1ELb0ELb0ELb0ELb0ELi2ELi4ELi4ELi4ELb0EEENS1_24CollectiveEpilogueBwdGQAISA_fSD_Li256ELb1ELb0EEENS1_19SingleTileSchedulerILb1ELb0ELb0ELi128EEEEEEEEEvNT_6ParamsE$_ZN4cute3eso3ESOILb0ELb0EJNS_6LayoutINS_5tupleIJNS3_IJNS_1CILi2EEES5_EEENS4_ILi8EEES6_EEENS3_IJNS3_IJNS4_ILi1EEEiEEENS4_ILi1024EEENS3_IJiiEEEEEEEEjEEC2ERKSE_RKj:
        /* <DEDUP_REMOVED lines=9> */
[----:B------:R-:W-:Y:S05]  /*5e50*/  RET.REL.NODEC R10 `(_ZN7cutlass13device_kernelIN5flash19enable_sm80_to_sm89INS1_16FlashAttnBwdSm80INS1_25CollectiveMainloopBwdSm80ILi2ELi2EN4cute5tupleIJNS5_1CILi128EEES8_NS7_ILi64EEEEEENS_10bfloat16_tEfNS_4arch4Sm80ELb0ELb0ELb1ELb1ELb0ELb0ELb0ELb0ELi2ELi4ELi4ELi4ELb0EEENS1_24CollectiveEpilogueBwdGQAISA_fSD_Li256ELb1ELb0EEENS1_19SingleTileSchedulerILb1ELb0ELb0ELi128EEEEEEEEEvNT_6ParamsE) ;  /* 0xffffa1a00a007950 */ /* 0x000fea0003c3ffff */
        .type           $_ZN7cutlass13device_kernelIN5flash19enable_sm80_to_sm89INS1_16FlashAttnBwdSm80INS1_25CollectiveMainloopBwdSm80ILi2ELi2EN4cute5tupleIJNS5_1CILi128EEES8_NS7_ILi64EEEEEENS_10bfloat16_tEfNS_4arch4Sm80ELb0ELb0ELb1ELb1ELb0ELb0ELb0ELb0ELi2ELi4ELi4ELi4ELb0EEENS1_24CollectiveEpilogueBwdGQAISA_fSD_Li256ELb1ELb0EEENS1_19SingleTileSchedulerILb1ELb0ELb0ELi128EEEEEEEEEvNT_6ParamsE$_ZN4cute3eso3ESOILb0ELb0EJNS_6LayoutINS_5tupleIJNS3_IJNS_1CILi2EEES5_EEES6_NS4_ILi8EEEEEENS3_IJNS3_IJiNS4_ILi512EEEEEENS3_IJiiEEENS4_ILi1024EEEEEEEENS_10ViewEngineINS_8smem_ptrIPN7cutlass10bfloat16_tEEEEEEEC2ERKSE_RKSL_,@function
        .size           $_ZN7cutlass13device_kernelIN5flash19enable_sm80_to_sm89INS1_16FlashAttnBwdSm80INS1_25CollectiveMainloopBwdSm80ILi2ELi2EN4cute5tupleIJNS5_1CILi128EEES8_NS7_ILi64EEEEEENS_10bfloat16_tEfNS_4arch4Sm80ELb0ELb0ELb1ELb1ELb0ELb0ELb0ELb0ELi2ELi4ELi4ELi4ELb0EEENS1_24CollectiveEpilogueBwdGQAISA_fSD_Li256ELb1ELb0EEENS1_19SingleTileSchedulerILb1ELb0ELb0ELi128EEEEEEEEEvNT_6ParamsE$_ZN4cute3eso3ESOILb0ELb0EJNS_6LayoutINS_5tupleIJNS3_IJNS_1CILi2EEES5_EEES6_NS4_ILi8EEEEEENS3_IJNS3_IJiNS4_ILi512EEEEEENS3_IJiiEEENS4_ILi1024EEEEEEEENS_10ViewEngineINS_8smem_ptrIPN7cutlass10bfloat16_tEEEEEEEC2ERKSE_RKSL_,($_ZN7cutlass13device_kernelIN5flash19enable_sm80_to_sm89INS1_16FlashAttnBwdSm80INS1_25CollectiveMainloopBwdSm80ILi2ELi2EN4cute5tupleIJNS5_1CILi128EEES8_NS7_ILi64EEEEEENS_10bfloat16_tEfNS_4arch4Sm80ELb0ELb0ELb1ELb1ELb0ELb0ELb0ELb0ELi2ELi4ELi4ELi4ELb0EEENS1_24CollectiveEpilogueBwdGQAISA_fSD_Li256ELb1ELb0EEENS1_19SingleTileSchedulerILb1ELb0ELb0ELi128EEEEEEEEEvNT_6ParamsE$_ZN4cute3eso3ESOILb0ELb0EJNS_6LayoutINS_5tupleIJNS3_IJNS_1CILi2EEES5_EEES6_NS4_ILi8EEEEEENS3_IJNS3_IJiNS4_ILi512EEEEEENS3_IJiiEEENS4_ILi1024EEEEEEEEjEEC2ERKSE_RKj - $_ZN7cutlass13device_kernelIN5flash19enable_sm80_to_sm89INS1_16FlashAttnBwdSm80INS1_25CollectiveMainloopBwdSm80ILi2ELi2EN4cute5tupleIJNS5_1CILi128EEES8_NS7_ILi64EEEEEENS_10bfloat16_tEfNS_4arch4Sm80ELb0ELb0ELb1ELb1ELb0ELb0ELb0ELb0ELi2ELi4ELi4ELi4ELb0EEENS1_24CollectiveEpilogueBwdGQAISA_fSD_Li256ELb1ELb0EEENS1_19SingleTileSchedulerILb1ELb0ELb0ELi128EEEEEEEEEvNT_6ParamsE$_ZN4cute3eso3ESOILb0ELb0EJNS_6LayoutINS_5tupleIJNS3_IJNS_1CILi2EEES5_EEES6_NS4_ILi8EEEEEENS3_IJNS3_IJiNS4_ILi512EEEEEENS3_IJiiEEENS4_ILi1024EEEEEEEENS_10ViewEngineINS_8smem_ptrIPN7cutlass10bfloat16_tEEEEEEEC2ERKSE_RKSL_)
$_ZN7cutlass13device_kernelIN5flash19enable_sm80_to_sm89INS1_16FlashAttnBwdSm80INS1_25CollectiveMainloopBwdSm80ILi2ELi2EN4cute5tupleIJNS5_1CILi128EEES8_NS7_ILi64EEEEEENS_10bfloat16_tEfNS_4arch4Sm80ELb0ELb0ELb1ELb1ELb0ELb0ELb0ELb0ELi2ELi4ELi4ELi4ELb0EEENS1_24CollectiveEpilogueBwdGQAISA_fSD_Li256ELb1ELb0EEENS1_19SingleTileSchedulerILb1ELb0ELb0ELi128EEEEEEEEEvNT_6ParamsE$_ZN4cute3eso3ESOILb0ELb0EJNS_6LayoutINS_5tupleIJNS3_IJNS_1CILi2EEES5_EEES6_NS4_ILi8EEEEEENS3_IJNS3_IJiNS4_ILi512EEEEEENS3_IJiiEEENS4_ILi1024EEEEEEEENS_10ViewEngineINS_8smem_ptrIPN7cutlass10bfloat16_tEEEEEEEC2ERKSE_RKSL_:
        /* <DEDUP_REMOVED lines=8> */
[----:B------:R-:W-:Y:S05]  /*5ee0*/  RET.REL.NODEC R10 `(_ZN7cutlass13device_kernelIN5flash19enable_sm80_to_sm89INS1_16FlashAttnBwdSm80INS1_25CollectiveMainloopBwdSm80ILi2ELi2EN4cute5tupleIJNS5_1CILi128EEES8_NS7_ILi64EEEEEENS_10bfloat16_tEfNS_4arch4Sm80ELb0ELb0ELb1ELb1ELb0ELb0ELb0ELb0ELi2ELi4ELi4ELi4ELb0EEENS1_24CollectiveEpilogueBwdGQAISA_fSD_Li256ELb1ELb0EEENS1_19SingleTileSchedulerILb1ELb0ELb0ELi128EEEEEEEEEvNT_6ParamsE) ;  /* 0xffffa1100a007950 */ /* 0x000fea0003c3ffff */
        .type           $_ZN7cutlass13device_kernelIN5flash19enable_sm80_to_sm89INS1_16FlashAttnBwdSm80INS1_25CollectiveMainloopBwdSm80ILi2ELi2EN4cute5tupleIJNS5_1CILi128EEES8_NS7_ILi64EEEEEENS_10bfloat16_tEfNS_4arch4Sm80ELb0ELb0ELb1ELb1ELb0ELb0ELb0ELb0ELi2ELi4ELi4ELi4ELb0EEENS1_24CollectiveEpilogueBwdGQAISA_fSD_Li256ELb1ELb0EEENS1_19SingleTileSchedulerILb1ELb0ELb0ELi128EEEEEEEEEvNT_6ParamsE$_ZN4cute3eso3ESOILb0ELb0EJNS_6LayoutINS_5tupleIJNS3_IJNS_1CILi2EEES5_EEES6_NS4_ILi8EEEEEENS3_IJNS3_IJiNS4_ILi512EEEEEENS3_IJiiEEENS4_ILi1024EEEEEEEEjEEC2ERKSE_RKj,@function
        .size           $_ZN7cutlass13device_kernelIN5flash19enable_sm80_to_sm89INS1_16FlashAttnBwdSm80INS1_25CollectiveMainloopBwdSm80ILi2ELi2EN4cute5tupleIJNS5_1CILi128EEES8_NS7_ILi64EEEEEENS_10bfloat16_tEfNS_4arch4Sm80ELb0ELb0ELb1ELb1ELb0ELb0ELb0ELb0ELi2ELi4ELi4ELi4ELb0EEENS1_24CollectiveEpilogueBwdGQAISA_fSD_Li256ELb1ELb0EEENS1_19SingleTileSchedulerILb1ELb0ELb0ELi128EEEEEEEEEvNT_6ParamsE$_ZN4cute3eso3ESOILb0ELb0EJNS_6LayoutINS_5tupleIJNS3_IJNS_1CILi2EEES5_EEES6_NS4_ILi8EEEEEENS3_IJNS3_IJiNS4_ILi512EEEEEENS3_IJiiEEENS4_ILi1024EEEEEEEEjEEC2ERKSE_RKj,($_ZN7cutlass13device_kernelIN5flash19enable_sm80_to_sm89INS1_16FlashAttnBwdSm80INS1_25CollectiveMainloopBwdSm80ILi2ELi2EN4cute5tupleIJNS5_1CILi128EEES8_NS7_ILi64EEEEEENS_10bfloat16_tEfNS_4arch4Sm80ELb0ELb0ELb1ELb1ELb0ELb0ELb0ELb0ELi2ELi4ELi4ELi4ELb0EEENS1_24CollectiveEpilogueBwdGQAISA_fSD_Li256ELb1ELb0EEENS1_19SingleTileSchedulerILb1ELb0ELb0ELi128EEEEEEEEEvNT_6ParamsE$_ZN4cute3eso3ESOILb0ELb0EJNS_6LayoutINS_5tupleIJNS3_IJNS_1CILi2EEES5_S5_EEES5_NS3_IJNS3_IJS5_S5_EEES5_EEEEEENS3_IJNS3_IJNS4_ILi1EEENS4_ILi512EEEiEEENS4_ILi4096EEENS3_IJNS3_IJiiEEENS4_ILi8192EEEEEEEEEEENS_10ViewEngineINS_8smem_ptrIPN7cutlass10bfloat16_tEEEEEEEC2ERKSI_RKSP_ - $_ZN7cutlass13device_kernelIN5flash19enable_sm80_to_sm89INS1_16FlashAttnBwdSm80INS1_25CollectiveMainloopBwdSm80ILi2ELi2EN4cute5tupleIJNS5_1CILi128EEES8_NS7_ILi64EEEEEENS_10bfloat16_tEfNS_4arch4Sm80ELb0ELb0ELb1ELb1ELb0ELb0ELb0ELb0ELi2ELi4ELi4ELi4ELb0EEENS1_24CollectiveEpilogueBwdGQAISA_fSD_Li256ELb1ELb0EEENS1_19SingleTileSchedulerILb1ELb0ELb0ELi128EEEEEEEEEvNT_6ParamsE$_ZN4cute3eso3ESOILb0ELb0EJNS_6LayoutINS_5tupleIJNS3_IJNS_1CILi2EEES5_EEES6_NS4_ILi8EEEEEENS3_IJNS3_IJiNS4_ILi512EEEEEENS3_IJiiEEENS4_ILi1024EEEEEEEEjEEC2ERKSE_RKj)
$_ZN7cutlass13device_kernelIN5flash19enable_sm80_to_sm89INS1_16FlashAttnBwdSm80INS1_25CollectiveMainloopBwdSm80ILi2ELi2EN4cute5tupleIJNS5_1CILi128EEES8_NS7_ILi64EEEEEENS_10bfloat16_tEfNS_4arch4Sm80ELb0ELb0ELb1ELb1ELb0ELb0ELb0ELb0ELi2ELi4ELi4ELi4ELb0EEENS1_24CollectiveEpilogueBwdGQAISA_fSD_Li256ELb1ELb0EEENS1_19SingleTileSchedulerILb1ELb0ELb0ELi128EEEEEEEEEvNT_6ParamsE$_ZN4cute3eso3ESOILb0ELb0EJNS_6LayoutINS_5tupleIJNS3_IJNS_1CILi2EEES5_EEES6_NS4_ILi8EEEEEENS3_IJNS3_IJiNS4_ILi512EEEEEENS3_IJiiEEENS4_ILi1024EEEEEEEEjEEC2ERKSE_RKj:
        /* <DEDUP_REMOVED lines=10> */
        .type           $_ZN7cutlass13device_kernelIN5flash19enable_sm80_to_sm89INS1_16FlashAttnBwdSm80INS1_25CollectiveMainloopBwdSm80ILi2ELi2EN4cute5tupleIJNS5_1CILi128EEES8_NS7_ILi64EEEEEENS_10bfloat16_tEfNS_4arch4Sm80ELb0ELb0ELb1ELb1ELb0ELb0ELb0ELb0ELi2ELi4ELi4ELi4ELb0EEENS1_24CollectiveEpilogueBwdGQAISA_fSD_Li256ELb1ELb0EEENS1_19SingleTileSchedulerILb1ELb0ELb0ELi128EEEEEEEEEvNT_6ParamsE$_ZN4cute3eso3ESOILb0ELb0EJNS_6LayoutINS_5tupleIJNS3_IJNS_1CILi2EEES5_S5_EEES5_NS3_IJNS3_IJS5_S5_EEES5_EEEEEENS3_IJNS3_IJNS4_ILi1EEENS4_ILi512EEEiEEENS4_ILi4096EEENS3_IJNS3_IJiiEEENS4_ILi8192EEEEEEEEEEENS_10ViewEngineINS_8smem_ptrIPN7cutlass10bfloat16_tEEEEEEEC2ERKSI_RKSP_,@function
        .size           $_ZN7cutlass13device_kernelIN5flash19enable_sm80_to_sm89INS1_16FlashAttnBwdSm80INS1_25CollectiveMainloopBwdSm80ILi2ELi2EN4cute5tupleIJNS5_1CILi128EEES8_NS7_ILi64EEEEEENS_10bfloat16_tEfNS_4arch4Sm80ELb0ELb0ELb1ELb1ELb0ELb0ELb0ELb0ELi2ELi4ELi4ELi4ELb0EEENS1_24CollectiveEpilogueBwdGQAISA_fSD_Li256ELb1ELb0EEENS1_19SingleTileSchedulerILb1ELb0ELb0ELi128EEEEEEEEEvNT_6ParamsE$_ZN4cute3eso3ESOILb0ELb0EJNS_6LayoutINS_5tupleIJNS3_IJNS_1CILi2EEES5_S5_EEES5_NS3_IJNS3_IJS5_S5_EEES5_EEEEEENS3_IJNS3_IJNS4_ILi1EEENS4_ILi512EEEiEEENS4_ILi4096EEENS3_IJNS3_IJiiEEENS4_ILi8192EEEEEEEEEEENS_10ViewEngineINS_8smem_ptrIPN7cutlass10bfloat16_tEEEEEEEC2ERKSI_RKSP_,($_ZN7cutlass13device_kernelIN5flash19enable_sm80_to_sm89INS1_16FlashAttnBwdSm80INS1_25CollectiveMainloopBwdSm80ILi2ELi2EN4cute5tupleIJNS5_1CILi128EEES8_NS7_ILi64EEEEEENS_10bfloat16_tEfNS_4arch4Sm80ELb0ELb0ELb1ELb1ELb0ELb0ELb0ELb0ELi2ELi4ELi4ELi4ELb0EEENS1_24CollectiveEpilogueBwdGQAISA_fSD_Li256ELb1ELb0EEENS1_19SingleTileSchedulerILb1ELb0ELb0ELi128EEEEEEEEEvNT_6ParamsE$_ZN4cute3eso3ESOILb0ELb0EJNS_6LayoutINS_5tupleIJNS3_IJNS_1CILi2EEES5_S5_EEES5_NS3_IJNS3_IJS5_S5_EEES5_EEEEEENS3_IJNS3_IJNS4_ILi1EEENS4_ILi512EEEiEEENS4_ILi4096EEENS3_IJNS3_IJiiEEENS4_ILi8192EEEEEEEEEEEjEEC2ERKSI_RKj - $_ZN7cutlass13device_kernelIN5flash19enable_sm80_to_sm89INS1_16FlashAttnBwdSm80INS1_25CollectiveMainloopBwdSm80ILi2ELi2EN4cute5tupleIJNS5_1CILi128EEES8_NS7_ILi64EEEEEENS_10bfloat16_tEfNS_4arch4Sm80ELb0ELb0ELb1ELb1ELb0ELb0ELb0ELb0ELi2ELi4ELi4ELi4ELb0EEENS1_24CollectiveEpilogueBwdGQAISA_fSD_Li256ELb1ELb0EEENS1_19SingleTileSchedulerILb1ELb0ELb0ELi128EEEEEEEEEvNT_6ParamsE$_ZN4cute3eso3ESOILb0ELb0EJNS_6LayoutINS_5tupleIJNS3_IJNS_1CILi2EEES5_S5_EEES5_NS3_IJNS3_IJS5_S5_EEES5_EEEEEENS3_IJNS3_IJNS4_ILi1EEENS4_ILi512EEEiEEENS4_ILi4096EEENS3_IJNS3_IJiiEEENS4_ILi8192EEEEEEEEEEENS_10ViewEngineINS_8smem_ptrIPN7cutlass10bfloat16_tEEEEEEEC2ERKSI_RKSP_)
$_ZN7cutlass13device_kernelIN5flash19enable_sm80_to_sm89INS1_16FlashAttnBwdSm80INS1_25CollectiveMainloopBwdSm80ILi2ELi2EN4cute5tupleIJNS5_1CILi128EEES8_NS7_ILi64EEEEEENS_10bfloat16_tEfNS_4arch4Sm80ELb0ELb0ELb1ELb1ELb0ELb0ELb0ELb0ELi2ELi4ELi4ELi4ELb0EEENS1_24CollectiveEpilogueBwdGQAISA_fSD_Li256ELb1ELb0EEENS1_19SingleTileSchedulerILb1ELb0ELb0ELi128EEEEEEEEEvNT_6ParamsE$_ZN4cute3eso3ESOILb0ELb0EJNS_6LayoutINS_5tupleIJNS3_IJNS_1CILi2EEES5_S5_EEES5_NS3_IJNS3_IJS5_S5_EEES5_EEEEEENS3_IJNS3_IJNS4_ILi1EEENS4_ILi512EEEiEEENS4_ILi4096EEENS3_IJNS3_IJiiEEENS4_ILi8192EEEEEEEEEEENS_10ViewEngineINS_8smem_ptrIPN7cutlass10bfloat16_tEEEEEEEC2ERKSI_RKSP_:
        /* <DEDUP_REMOVED lines=9> */
        .type           $_ZN7cutlass13device_kernelIN5flash19enable_sm80_to_sm89INS1_16FlashAttnBwdSm80INS1_25CollectiveMainloopBwdSm80ILi2ELi2EN4cute5tupleIJNS5_1CILi128EEES8_NS7_ILi64EEEEEENS_10bfloat16_tEfNS_4arch4Sm80ELb0ELb0ELb1ELb1ELb0ELb0ELb0ELb0ELi2ELi4ELi4ELi4ELb0EEENS1_24CollectiveEpilogueBwdGQAISA_fSD_Li256ELb1ELb0EEENS1_19SingleTileSchedulerILb1ELb0ELb0ELi128EEEEEEEEEvNT_6ParamsE$_ZN4cute3eso3ESOILb0ELb0EJNS_6LayoutINS_5tupleIJNS3_IJNS_1CILi2EEES5_S5_EEES5_NS3_IJNS3_IJS5_S5_EEES5_EEEEEENS3_IJNS3_IJNS4_ILi1EEENS4_ILi512EEEiEEENS4_ILi4096EEENS3_IJNS3_IJiiEEENS4_ILi8192EEEEEEEEEEEjEEC2ERKSI_RKj,@function
        .size           $_ZN7cutlass13device_kernelIN5flash19enable_sm80_to_sm89INS1_16FlashAttnBwdSm80INS1_25CollectiveMainloopBwdSm80ILi2ELi2EN4cute5tupleIJNS5_1CILi128EEES8_NS7_ILi64EEEEEENS_10bfloat16_tEfNS_4arch4Sm80ELb0ELb0ELb1ELb1ELb0ELb0ELb0ELb0ELi2ELi4ELi4ELi4ELb0EEENS1_24CollectiveEpilogueBwdGQAISA_fSD_Li256ELb1ELb0EEENS1_19SingleTileSchedulerILb1ELb0ELb0ELi128EEEEEEEEEvNT_6ParamsE$_ZN4cute3eso3ESOILb0ELb0EJNS_6LayoutINS_5tupleIJNS3_IJNS_1CILi2EEES5_S5_EEES5_NS3_IJNS3_IJS5_S5_EEES5_EEEEEENS3_IJNS3_IJNS4_ILi1EEENS4_ILi512EEEiEEENS4_ILi4096EEENS3_IJNS3_IJiiEEENS4_ILi8192EEEEEEEEEEEjEEC2ERKSI_RKj,($_ZN7cutlass13device_kernelIN5flash19enable_sm80_to_sm89INS1_16FlashAttnBwdSm80INS1_25CollectiveMainloopBwdSm80ILi2ELi2EN4cute5tupleIJNS5_1CILi128EEES8_NS7_ILi64EEEEEENS_10bfloat16_tEfNS_4arch4Sm80ELb0ELb0ELb1ELb1ELb0ELb0ELb0ELb0ELi2ELi4ELi4ELi4ELb0EEENS1_24CollectiveEpilogueBwdGQAISA_fSD_Li256ELb1ELb0EEENS1_19SingleTileSchedulerILb1ELb0ELb0ELi128EEEEEEEEEvNT_6ParamsE$_ZN4cute3eso3ESOILb0ELb0EJNS_6LayoutINS_5tupleIJNS3_IJNS_1CILi2EEES5_S5_EEES5_NS3_IJS5_S5_EEEEEENS3_IJNS3_IJNS4_ILi1EEENS4_ILi512EEEiEEENS4_ILi4096EEENS3_IJiiEEEEEEEENS_10ViewEngineINS_8smem_ptrIPN7cutlass10bfloat16_tEEEEEEEC2ERKSF_RKSM_ - $_ZN7cutlass13device_kernelIN5flash19enable_sm80_to_sm89INS1_16FlashAttnBwdSm80INS1_25CollectiveMainloopBwdSm80ILi2ELi2EN4cute5tupleIJNS5_1CILi128EEES8_NS7_ILi64EEEEEENS_10bfloat16_tEfNS_4arch4Sm80ELb0ELb0ELb1ELb1ELb0ELb0ELb0ELb0ELi2ELi4ELi4ELi4ELb0EEENS1_24CollectiveEpilogueBwdGQAISA_fSD_Li256ELb1ELb0EEENS1_19SingleTileSchedulerILb1ELb0ELb0ELi128EEEEEEEEEvNT_6ParamsE$_ZN4cute3eso3ESOILb0ELb0EJNS_6LayoutINS_5tupleIJNS3_IJNS_1CILi2EEES5_S5_EEES5_NS3_IJNS3_IJS5_S5_EEES5_EEEEEENS3_IJNS3_IJNS4_ILi1EEENS4_ILi512EEEiEEENS4_ILi4096EEENS3_IJNS3_IJiiEEENS4_ILi8192EEEEEEEEEEEjEEC2ERKSI_RKj)
$_ZN7cutlass13device_kernelIN5flash19enable_sm80_to_sm89INS1_16FlashAttnBwdSm80INS1_25CollectiveMainloopBwdSm80ILi2ELi2EN4cute5tupleIJNS5_1CILi128EEES8_NS7_ILi64EEEEEENS_10bfloat16_tEfNS_4arch4Sm80ELb0ELb0ELb1ELb1ELb0ELb0ELb0ELb0ELi2ELi4ELi4ELi4ELb0EEENS1_24CollectiveEpilogueBwdGQAISA_fSD_Li256ELb1ELb0EEENS1_19SingleTileSchedulerILb1ELb0ELb0ELi128EEEEEEEEEvNT_6ParamsE$_ZN4cute3eso3ESOILb0ELb0EJNS_6LayoutINS_5tupleIJNS3_IJNS_1CILi2EEES5_S5_EEES5_NS3_IJNS3_IJS5_S5_EEES5_EEEEEENS3_IJNS3_IJNS4_ILi1EEENS4_ILi512EEEiEEENS4_ILi4096EEENS3_IJNS3_IJiiEEENS4_ILi8192EEEEEEEEEEEjEEC2ERKSI_RKj:
        /* <DEDUP_REMOVED lines=10> */
        .type           $_ZN7cutlass13device_kernelIN5flash19enable_sm80_to_sm89INS1_16FlashAttnBwdSm80INS1_25CollectiveMainloopBwdSm80ILi2ELi2EN4cute5tupleIJNS5_1CILi128EEES8_NS7_ILi64EEEEEENS_10bfloat16_tEfNS_4arch4Sm80ELb0ELb0ELb1ELb1ELb0ELb0ELb0ELb0ELi2ELi4ELi4ELi4ELb0EEENS1_24CollectiveEpilogueBwdGQAISA_fSD_Li256ELb1ELb0EEENS1_19SingleTileSchedulerILb1ELb0ELb0ELi128EEEEEEEEEvNT_6ParamsE$_ZN4cute3eso3ESOILb0ELb0EJNS_6LayoutINS_5tupleIJNS3_IJNS_1CILi2EEES5_S5_EEES5_NS3_IJS5_S5_EEEEEENS3_IJNS3_IJNS4_ILi1EEENS4_ILi512EEEiEEENS4_ILi4096EEENS3_IJiiEEEEEEEENS_10ViewEngineINS_8smem_ptrIPN7cutlass10bfloat16_tEEEEEEEC2ERKSF_RKSM_,@function
        .size           $_ZN7cutlass13device_kernelIN5flash19enable_sm80_to_sm89INS1_16FlashAttnBwdSm80INS1_25CollectiveMainloopBwdSm80ILi2ELi2EN4cute5tupleIJNS5_1CILi128EEES8_NS7_ILi64EEEEEENS_10bfloat16_tEfNS_4arch4Sm80ELb0ELb0ELb1ELb1ELb0ELb0ELb0ELb0ELi2ELi4ELi4ELi4ELb0EEENS1_24CollectiveEpilogueBwdGQAISA_fSD_Li256ELb1ELb0EEENS1_19SingleTileSchedulerILb1ELb0ELb0ELi128EEEEEEEEEvNT_6ParamsE$_ZN4cute3eso3ESOILb0ELb0EJNS_6LayoutINS_5tupleIJNS3_IJNS_1CILi2EEES5_S5_EEES5_NS3_IJS5_S5_EEEEEENS3_IJNS3_IJNS4_ILi1EEENS4_ILi512EEEiEEENS4_ILi4096EEENS3_IJiiEEEEEEEENS_10ViewEngineINS_8smem_ptrIPN7cutlass10bfloat16_tEEEEEEEC2ERKSF_RKSM_,($_ZN7cutlass13device_kernelIN5flash19enable_sm80_to_sm89INS1_16FlashAttnBwdSm80INS1_25CollectiveMainloopBwdSm80ILi2ELi2EN4cute5tupleIJNS5_1CILi128EEES8_NS7_ILi64EEEEEENS_10bfloat16_tEfNS_4arch4Sm80ELb0ELb0ELb1ELb1ELb0ELb0ELb0ELb0ELi2ELi4ELi4ELi4ELb0EEENS1_24CollectiveEpilogueBwdGQAISA_fSD_Li256ELb1ELb0EEENS1_19SingleTileSchedulerILb1ELb0ELb0ELi128EEEEEEEEEvNT_6ParamsE$_ZN4cute3eso3ESOILb0ELb0EJNS_6LayoutINS_5tupleIJNS3_IJNS_1CILi2EEES5_S5_EEES5_NS3_IJS5_S5_EEEEEENS3_IJNS3_IJNS4_ILi1EEENS4_ILi512EEEiEEENS4_ILi4096EEENS3_IJiiEEEEEEEEjEEC2ERKSF_RKj - $_ZN7cutlass13device_kernelIN5flash19enable_sm80_to_sm89INS1_16FlashAttnBwdSm80INS1_25CollectiveMainloopBwdSm80ILi2ELi2EN4cute5tupleIJNS5_1CILi128EEES8_NS7_ILi64EEEEEENS_10bfloat16_tEfNS_4arch4Sm80ELb0ELb0ELb1ELb1ELb0ELb0ELb0ELb0ELi2ELi4ELi4ELi4ELb0EEENS1_24CollectiveEpilogueBwdGQAISA_fSD_Li256ELb1ELb0EEENS1_19SingleTileSchedulerILb1ELb0ELb0ELi128EEEEEEEEEvNT_6ParamsE$_ZN4cute3eso3ESOILb0ELb0EJNS_6LayoutINS_5tupleIJNS3_IJNS_1CILi2EEES5_S5_EEES5_NS3_IJS5_S5_EEEEEENS3_IJNS3_IJNS4_ILi1EEENS4_ILi512EEEiEEENS4_ILi4096EEENS3_IJiiEEEEEEEENS_10ViewEngineINS_8smem_ptrIPN7cutlass10bfloat16_tEEEEEEEC2ERKSF_RKSM_)
$_ZN7cutlass13device_kernelIN5flash19enable_sm80_to_sm89INS1_16FlashAttnBwdSm80INS1_25CollectiveMainloopBwdSm80ILi2ELi2EN4cute5tupleIJNS5_1CILi128EEES8_NS7_ILi64EEEEEENS_10bfloat16_tEfNS_4arch4Sm80ELb0ELb0ELb1ELb1ELb0ELb0ELb0ELb0ELi2ELi4ELi4ELi4ELb0EEENS1_24CollectiveEpilogueBwdGQAISA_fSD_Li256ELb1ELb0EEENS1_19SingleTileSchedulerILb1ELb0ELb0ELi128EEEEEEEEEvNT_6ParamsE$_ZN4cute3eso3ESOILb0ELb0EJNS_6LayoutINS_5tupleIJNS3_IJNS_1CILi2EEES5_S5_EEES5_NS3_IJS5_S5_EEEEEENS3_IJNS3_IJNS4_ILi1EEENS4_ILi512EEEiEEENS4_ILi4096EEENS3_IJiiEEEEEEEENS_10ViewEngineINS_8smem_ptrIPN7cutlass10bfloat16_tEEEEEEEC2ERKSF_RKSM_:
        /* <DEDUP_REMOVED lines=9> */
        .type           $_ZN7cutlass13device_kernelIN5flash19enable_sm80_to_sm89INS1_16FlashAttnBwdSm80INS1_25CollectiveMainloopBwdSm80ILi2ELi2EN4cute5tupleIJNS5_1CILi128EEES8_NS7_ILi64EEEEEENS_10bfloat16_tEfNS_4arch4Sm80ELb0ELb0ELb1ELb1ELb0ELb0ELb0ELb0ELi2ELi4ELi4ELi4ELb0EEENS1_24CollectiveEpilogueBwdGQAISA_fSD_Li256ELb1ELb0EEENS1_19SingleTileSchedulerILb1ELb0ELb0ELi128EEEEEEEEEvNT_6ParamsE$_ZN4cute3eso3ESOILb0ELb0EJNS_6LayoutINS_5tupleIJNS3_IJNS_1CILi2EEES5_S5_EEES5_NS3_IJS5_S5_EEEEEENS3_IJNS3_IJNS4_ILi1EEENS4_ILi512EEEiEEENS4_ILi4096EEENS3_IJiiEEEEEEEEjEEC2ERKSF_RKj,@function
        .size           $_ZN7cutlass13device_kernelIN5flash19enable_sm80_to_sm89INS1_16FlashAttnBwdSm80INS1_25CollectiveMainloopBwdSm80ILi2ELi2EN4cute5tupleIJNS5_1CILi128EEES8_NS7_ILi64EEEEEENS_10bfloat16_tEfNS_4arch4Sm80ELb0ELb0ELb1ELb1ELb0ELb0ELb0ELb0ELi2ELi4ELi4ELi4ELb0EEENS1_24CollectiveEpilogueBwdGQAISA_fSD_Li256ELb1ELb0EEENS1_19SingleTileSchedulerILb1ELb0ELb0ELi128EEEEEEEEEvNT_6ParamsE$_ZN4cute3eso3ESOILb0ELb0EJNS_6LayoutINS_5tupleIJNS3_IJNS_1CILi2EEES5_S5_EEES5_NS3_IJS5_S5_EEEEEENS3_IJNS3_IJNS4_ILi1EEENS4_ILi512EEEiEEENS4_ILi4096EEENS3_IJiiEEEEEEEEjEEC2ERKSF_RKj,($_ZN7cutlass13device_kernelIN5flash19enable_sm80_to_sm89INS1_16FlashAttnBwdSm80INS1_25CollectiveMainloopBwdSm80ILi2ELi2EN4cute5tupleIJNS5_1CILi128EEES8_NS7_ILi64EEEEEENS_10bfloat16_tEfNS_4arch4Sm80ELb0ELb0ELb1ELb1ELb0ELb0ELb0ELb0ELi2ELi4ELi4ELi4ELb0EEENS1_24CollectiveEpilogueBwdGQAISA_fSD_Li256ELb1ELb0EEENS1_19SingleTileSchedulerILb1ELb0ELb0ELi128EEEEEEEEEvNT_6ParamsE$_ZN4cute3eso3ESOILb0ELb0EJNS_6LayoutINS_5tupleIJNS3_IJNS_1CILi8EEENS4_ILi1EEEEEENS3_IJNS4_ILi2EEEEEEEEENS3_IJNS3_IJS6_NS4_ILi0EEEEEENS3_IJiEEEEEEEENS_10ViewEngineINS_8smem_ptrIPN7cutlass10bfloat16_tEEEEEEEC2ERKSF_RKSM_ - $_ZN7cutlass13device_kernelIN5flash19enable_sm80_to_sm89INS1_16FlashAttnBwdSm80INS1_25CollectiveMainloopBwdSm80ILi2ELi2EN4cute5tupleIJNS5_1CILi128EEES8_NS7_ILi64EEEEEENS_10bfloat16_tEfNS_4arch4Sm80ELb0ELb0ELb1ELb1ELb0ELb0ELb0ELb0ELi2ELi4ELi4ELi4ELb0EEENS1_24CollectiveEpilogueBwdGQAISA_fSD_Li256ELb1ELb0EEENS1_19SingleTileSchedulerILb1ELb0ELb0ELi128EEEEEEEEEvNT_6ParamsE$_ZN4cute3eso3ESOILb0ELb0EJNS_6LayoutINS_5tupleIJNS3_IJNS_1CILi2EEES5_S5_EEES5_NS3_IJS5_S5_EEEEEENS3_IJNS3_IJNS4_ILi1EEENS4_ILi512EEEiEEENS4_ILi4096EEENS3_IJiiEEEEEEEEjEEC2ERKSF_RKj)
$_ZN7cutlass13device_kernelIN5flash19enable_sm80_to_sm89INS1_16FlashAttnBwdSm80INS1_25CollectiveMainloopBwdSm80ILi2ELi2EN4cute5tupleIJNS5_1CILi128EEES8_NS7_ILi64EEEEEENS_10bfloat16_tEfNS_4arch4Sm80ELb0ELb0ELb1ELb1ELb0ELb0ELb0ELb0ELi2ELi4ELi4ELi4ELb0EEENS1_24CollectiveEpilogueBwdGQAISA_fSD_Li256ELb1ELb0EEENS1_19SingleTileSchedulerILb1ELb0ELb0ELi128EEEEEEEEEvNT_6ParamsE$_ZN4cute3eso3ESOILb0ELb0EJNS_6LayoutINS_5tupleIJNS3_IJNS_1CILi2EEES5_S5_EEES5_NS3_IJS5_S5_EEEEEENS3_IJNS3_IJNS4_ILi1EEENS4_ILi512EEEiEEENS4_ILi4096EEENS3_IJiiEEEEEEEEjEEC2ERKSF_RKj:
        /* <DEDUP_REMOVED lines=10> */
        .type           $_ZN7cutlass13device_kernelIN5flash19enable_sm80_to_sm89INS1_16FlashAttnBwdSm80INS1_25CollectiveMainloopBwdSm80ILi2ELi2EN4cute5tupleIJNS5_1CILi128EEES8_NS7_ILi64EEEEEENS_10bfloat16_tEfNS_4arch4Sm80ELb0ELb0ELb1ELb1ELb0ELb0ELb0ELb0ELi2ELi4ELi4ELi4ELb0EEENS1_24CollectiveEpilogueBwdGQAISA_fSD_Li256ELb1ELb0EEENS1_19SingleTileSchedulerILb1ELb0ELb0ELi128EEEEEEEEEvNT_6ParamsE$_ZN4cute3eso3ESOILb0ELb0EJNS_6LayoutINS_5tupleIJNS3_IJNS_1CILi8EEENS4_ILi1EEEEEENS3_IJNS4_ILi2EEEEEEEEENS3_IJNS3_IJS6_NS4_ILi0EEEEEENS3_IJiEEEEEEEENS_10ViewEngineINS_8smem_ptrIPN7cutlass10bfloat16_tEEEEEEEC2ERKSF_RKSM_,@function
        .size           $_ZN7cutlass13device_kernelIN5flash19enable_sm80_to_sm89INS1_16FlashAttnBwdSm80INS1_25CollectiveMainloopBwdSm80ILi2ELi2EN4cute5tupleIJNS5_1CILi128EEES8_NS7_ILi64EEEEEENS_10bfloat16_tEfNS_4arch4Sm80ELb0ELb0ELb1ELb1ELb0ELb0ELb0ELb0ELi2ELi4ELi4ELi4ELb0EEENS1_24CollectiveEpilogueBwdGQAISA_fSD_Li256ELb1ELb0EEENS1_19SingleTileSchedulerILb1ELb0ELb0ELi128EEEEEEEEEvNT_6ParamsE$_ZN4cute3eso3ESOILb0ELb0EJNS_6LayoutINS_5tupleIJNS3_IJNS_1CILi8EEENS4_ILi1EEEEEENS3_IJNS4_ILi2EEEEEEEEENS3_IJNS3_IJS6_NS4_ILi0EEEEEENS3_IJiEEEEEEEENS_10ViewEngineINS_8smem_ptrIPN7cutlass10bfloat16_tEEEEEEEC2ERKSF_RKSM_,($_ZN7cutlass13device_kernelIN5flash19enable_sm80_to_sm89INS1_16FlashAttnBwdSm80INS1_25CollectiveMainloopBwdSm80ILi2ELi2EN4cute5tupleIJNS5_1CILi128EEES8_NS7_ILi64EEEEEENS_10bfloat16_tEfNS_4arch4Sm80ELb0ELb0ELb1ELb1ELb0ELb0ELb0ELb0ELi2ELi4ELi4ELi4ELb0EEENS1_24CollectiveEpilogueBwdGQAISA_fSD_Li256ELb1ELb0EEENS1_19SingleTileSchedulerILb1ELb0ELb0ELi128EEEEEEEEEvNT_6ParamsE$_ZN4cute3eso3ESOILb0ELb0EJNS_6LayoutINS_5tupleIJNS3_IJNS_1CILi8EEENS4_ILi1EEEEEENS4_ILi2EEEEEENS3_IJNS3_IJS6_NS4_ILi0EEEEEEiEEEEENS_10ViewEngineINS_8smem_ptrIPN7cutlass10bfloat16_tEEEEEEEC2ERKSD_RKSK_ - $_ZN7cutlass13device_kernelIN5flash19enable_sm80_to_sm89INS1_16FlashAttnBwdSm80INS1_25CollectiveMainloopBwdSm80ILi2ELi2EN4cute5tupleIJNS5_1CILi128EEES8_NS7_ILi64EEEEEENS_10bfloat16_tEfNS_4arch4Sm80ELb0ELb0ELb1ELb1ELb0ELb0ELb0ELb0ELi2ELi4ELi4ELi4ELb0EEENS1_24CollectiveEpilogueBwdGQAISA_fSD_Li256ELb1ELb0EEENS1_19SingleTileSchedulerILb1ELb0ELb0ELi128EEEEEEEEEvNT_6ParamsE$_ZN4cute3eso3ESOILb0ELb0EJNS_6LayoutINS_5tupleIJNS3_IJNS_1CILi8EEENS4_ILi1EEEEEENS3_IJNS4_ILi2EEEEEEEEENS3_IJNS3_IJS6_NS4_ILi0EEEEEENS3_IJiEEEEEEEENS_10ViewEngineINS_8smem_ptrIPN7cutlass10bfloat16_tEEEEEEEC2ERKSF_RKSM_)
$_ZN7cutlass13device_kernelIN5flash19enable_sm80_to_sm89INS1_16FlashAttnBwdSm80INS1_25CollectiveMainloopBwdSm80ILi2ELi2EN4cute5tupleIJNS5_1CILi128EEES8_NS7_ILi64EEEEEENS_10bfloat16_tEfNS_4arch4Sm80ELb0ELb0ELb1ELb1ELb0ELb0ELb0ELb0ELi2ELi4ELi4ELi4ELb0EEENS1_24CollectiveEpilogueBwdGQAISA_fSD_Li256ELb1ELb0EEENS1_19SingleTileSchedulerILb1ELb0ELb0ELi128EEEEEEEEEvNT_6ParamsE$_ZN4cute3eso3ESOILb0ELb0EJNS_6LayoutINS_5tupleIJNS3_IJNS_1CILi8EEENS4_ILi1EEEEEENS3_IJNS4_ILi2EEEEEEEEENS3_IJNS3_IJS6_NS4_ILi0EEEEEENS3_IJiEEEEEEEENS_10ViewEngineINS_8smem_ptrIPN7cutlass10bfloat16_tEEEEEEEC2ERKSF_RKSM_:
[----:B------:R-:W-:Y:S02]  /*61f0*/  IADD3 R3, R64, -c[0x0][0x20], RZ ;  /* 0x8000080040037a10 */ /* 0x000fe40007ffe0ff */
[----:B------:R-:W-:-:S03]  /*6200*/  IADD3 R2, R56, -c[0x0][0x20], RZ ;  /* 0x8000080038027a10 */ /* 0x000fc60007ffe0ff */
[----:B------:R1:W-:Y:S04]  /*6210*/  STL [R3], R8 ;  /* 0x0000000803007387 */ /* 0x0003e80000100800 */
[----:B------:R-:W2:Y:S01]  /*6220*/  LDL.64 R10, [R2] ;  /* 0x00000000020a7983 */ /* 0x000ea20000100a00 */
[----:B------:R-:W-:-:S03]  /*6230*/  IMAD.MOV.U32 R7, RZ, RZ, 0x0 ;  /* 0x00000000ff077424 */ /* 0x000fc600078e00ff */
[----:B--2---:R1:W-:Y:S01]  /*6240*/  STL.64 [R3+0x8], R10 ;  /* 0x0000080a03007387 */ /* 0x0043e20000100a00 */
[----:B------:R-:W-:Y:S05]  /*6250*/  RET.REL.NODEC R6 `(_ZN7cutlass13device_kernelIN5flash19enable_sm80_to_sm89INS1_16FlashAttnBwdSm80INS1_25CollectiveMainloopBwdSm80ILi2ELi2EN4cute5tupleIJNS5_1CILi128EEES8_NS7_ILi64EEEEEENS_10bfloat16_tEfNS_4arch4Sm80ELb0ELb0ELb1ELb1ELb0ELb0ELb0ELb0ELi2ELi4ELi4ELi4ELb0EEENS1_24CollectiveEpilogueBwdGQAISA_fSD_Li256ELb1ELb0EEENS1_19SingleTileSchedulerILb1ELb0ELb0ELi128EEEEEEEEEvNT_6ParamsE) ;  /* 0xffff9da006007950 */ /* 0x000fea0003c3ffff */
        .type           $_ZN7cutlass13device_kernelIN5flash19enable_sm80_to_sm89INS1_16FlashAttnBwdSm80INS1_25CollectiveMainloopBwdSm80ILi2ELi2EN4cute5tupleIJNS5_1CILi128EEES8_NS7_ILi64EEEEEENS_10bfloat16_tEfNS_4arch4Sm80ELb0ELb0ELb1ELb1ELb0ELb0ELb0ELb0ELi2ELi4ELi4ELi4ELb0EEENS1_24CollectiveEpilogueBwdGQAISA_fSD_Li256ELb1ELb0EEENS1_19SingleTileSchedulerILb1ELb0ELb0ELi128EEEEEEEEEvNT_6ParamsE$_ZN4cute3eso3ESOILb0ELb0EJNS_6LayoutINS_5tupleIJNS3_IJNS_1CILi8EEENS4_ILi1EEEEEENS4_ILi2EEEEEENS3_IJNS3_IJS6_NS4_ILi0EEEEEEiEEEEENS_10ViewEngineINS_8smem_ptrIPN7cutlass10bfloat16_tEEEEEEEC2ERKSD_RKSK_,@function
        .size           $_ZN7cutlass13device_kernelIN5flash19enable_sm80_to_sm89INS1_16FlashAttnBwdSm80INS1_25CollectiveMainloopBwdSm80ILi2ELi2EN4cute5tupleIJNS5_1CILi128EEES8_NS7_ILi64EEEEEENS_10bfloat16_tEfNS_4arch4Sm80ELb0ELb0ELb1ELb1ELb0ELb0ELb0ELb0ELi2ELi4ELi4ELi4ELb0EEENS1_24CollectiveEpilogueBwdGQAISA_fSD_Li256ELb1ELb0EEENS1_19SingleTileSchedulerILb1ELb0ELb0ELi128EEEEEEEEEvNT_6ParamsE$_ZN4cute3eso3ESOILb0ELb0EJNS_6LayoutINS_5tupleIJNS3_IJNS_1CILi8EEENS4_ILi1EEEEEENS4_ILi2EEEEEENS3_IJNS3_IJS6_NS4_ILi0EEEEEEiEEEEENS_10ViewEngineINS_8smem_ptrIPN7cutlass10bfloat16_tEEEEEEEC2ERKSD_RKSK_,($_ZN7cutlass13device_kernelIN5flash19enable_sm80_to_sm89INS1_16FlashAttnBwdSm80INS1_25CollectiveMainloopBwdSm80ILi2ELi2EN4cute5tupleIJNS5_1CILi128EEES8_NS7_ILi64EEEEEENS_10bfloat16_tEfNS_4arch4Sm80ELb0ELb0ELb1ELb1ELb0ELb0ELb0ELb0ELi2ELi4ELi4ELi4ELb0EEENS1_24CollectiveEpilogueBwdGQAISA_fSD_Li256ELb1ELb0EEENS1_19SingleTileSchedulerILb1ELb0ELb0ELi128EEEEEEEEEvNT_6ParamsE$_ZN4cute3eso3ESOILb0ELb0EJNS_6LayoutINS_5tupleIJNS3_IJNS_1CILi8EEENS4_ILi1EEEEEENS4_ILi2EEEEEENS3_IJNS3_IJS6_NS4_ILi0EEEEEEiEEEEEiEEC2ERKSD_RKi - $_ZN7cutlass13device_kernelIN5flash19enable_sm80_to_sm89INS1_16FlashAttnBwdSm80INS1_25CollectiveMainloopBwdSm80ILi2ELi2EN4cute5tupleIJNS5_1CILi128EEES8_NS7_ILi64EEEEEENS_10bfloat16_tEfNS_4arch4Sm80ELb0ELb0ELb1ELb1ELb0ELb0ELb0ELb0ELi2ELi4ELi4ELi4ELb0EEENS1_24CollectiveEpilogueBwdGQAISA_fSD_Li256ELb1ELb0EEENS1_19SingleTileSchedulerILb1ELb0ELb0ELi128EEEEEEEEEvNT_6ParamsE$_ZN4cute3eso3ESOILb0ELb0EJNS_6LayoutINS_5tupleIJNS3_IJNS_1CILi8EEENS4_ILi1EEEEEENS4_ILi2EEEEEENS3_IJNS3_IJS6_NS4_ILi0EEEEEEiEEEEENS_10ViewEngineINS_8smem_ptrIPN7cutlass10bfloat16_tEEEEEEEC2ERKSD_RKSK_)
$_ZN7cutlass13device_kernelIN5flash19enable_sm80_to_sm89INS1_16FlashAttnBwdSm80INS1_25CollectiveMainloopBwdSm80ILi2ELi2EN4cute5tupleIJNS5_1CILi128EEES8_NS7_ILi64EEEEEENS_10bfloat16_tEfNS_4arch4Sm80ELb0ELb0ELb1ELb1ELb0ELb0ELb0ELb0ELi2ELi4ELi4ELi4ELb0EEENS1_24CollectiveEpilogueBwdGQAISA_fSD_Li256ELb1ELb0EEENS1_19SingleTileSchedulerILb1ELb0ELb0ELi128EEEEEEEEEvNT_6ParamsE$_ZN4cute3eso3ESOILb0ELb0EJNS_6LayoutINS_5tupleIJNS3_IJNS_1CILi8EEENS4_ILi1EEEEEENS4_ILi2EEEEEENS3_IJNS3_IJS6_NS4_ILi0EEEEEEiEEEEENS_10ViewEngineINS_8smem_ptrIPN7cutlass10bfloat16_tEEEEEEEC2ERKSD_RKSK_:
[----:B------:R-:W-:Y:S02]  /*6260*/  IADD3 R3, R64, -c[0x0][0x20], RZ ;  /* 0x8000080040037a10 */ /* 0x000fe40007ffe0ff */
[----:B------:R-:W-:-:S03]  /*6270*/  IADD3 R2, R56, -c[0x0][0x20], RZ ;  /* 0x8000080038027a10 */ /* 0x000fc60007ffe0ff */
[----:B------:R1:W-:Y:S04]  /*6280*/  STL [R3], R6 ;  /* 0x0000000603007387 */ /* 0x0003e80000100800 */
[----:B------:R-:W2:Y:S01]  /*6290*/  LDL.64 R8, [R2] ;  /* 0x0000000002087983 */ /* 0x000ea20000100a00 */
[----:B------:R-:W-:-:S03]  /*62a0*/  IMAD.MOV.U32 R5, RZ, RZ, 0x0 ;  /* 0x00000000ff057424 */ /* 0x000fc600078e00ff */
[----:B--2---:R1:W-:Y:S01]  /*62b0*/  STL.64 [R3+0x8], R8 ;  /* 0x0000080803007387 */ /* 0x0043e20000100a00 */
[----:B------:R-:W-:Y:S05]  /*62c0*/  RET.REL.NODEC R4 `(_ZN7cutlass13device_kernelIN5flash19enable_sm80_to_sm89INS1_16FlashAttnBwdSm80INS1_25CollectiveMainloopBwdSm80ILi2ELi2EN4cute5tupleIJNS5_1CILi128EEES8_NS7_ILi64EEEEEENS_10bfloat16_tEfNS_4arch4Sm80ELb0ELb0ELb1ELb1ELb0ELb0ELb0ELb0ELi2ELi4ELi4ELi4ELb0EEENS1_24CollectiveEpilogueBwdGQAISA_fSD_Li256ELb1ELb0EEENS1_19SingleTileSchedulerILb1ELb0ELb0ELi128EEEEEEEEEvNT_6ParamsE) ;  /* 0xffff9d3004007950 */ /* 0x000fea0003c3ffff */
        .type           $_ZN7cutlass13device_kernelIN5flash19enable_sm80_to_sm89INS1_16FlashAttnBwdSm80INS1_25CollectiveMainloopBwdSm80ILi2ELi2EN4cute5tupleIJNS5_1CILi128EEES8_NS7_ILi64EEEEEENS_10bfloat16_tEfNS_4arch4Sm80ELb0ELb0ELb1ELb1ELb0ELb0ELb0ELb0ELi2ELi4ELi4ELi4ELb0EEENS1_24CollectiveEpilogueBwdGQAISA_fSD_Li256ELb1ELb0EEENS1_19SingleTileSchedulerILb1ELb0ELb0ELi128EEEEEEEEEvNT_6ParamsE$_ZN4cute3eso3ESOILb0ELb0EJNS_6LayoutINS_5tupleIJNS3_IJNS_1CILi8EEENS4_ILi1EEEEEENS4_ILi2EEEEEENS3_IJNS3_IJS6_NS4_ILi0EEEEEEiEEEEEiEEC2ERKSD_RKi,@function
        .size           $_ZN7cutlass13device_kernelIN5flash19enable_sm80_to_sm89INS1_16FlashAttnBwdSm80INS1_25CollectiveMainloopBwdSm80ILi2ELi2EN4cute5tupleIJNS5_1CILi128EEES8_NS7_ILi64EEEEEENS_10bfloat16_tEfNS_4arch4Sm80ELb0ELb0ELb1ELb1ELb0ELb0ELb0ELb0ELi2ELi4ELi4ELi4ELb0EEENS1_24CollectiveEpilogueBwdGQAISA_fSD_Li256ELb1ELb0EEENS1_19SingleTileSchedulerILb1ELb0ELb0ELi128EEEEEEEEEvNT_6ParamsE$_ZN4cute3eso3ESOILb0ELb0EJNS_6LayoutINS_5tupleIJNS3_IJNS_1CILi8EEENS4_ILi1EEEEEENS4_ILi2EEEEEENS3_IJNS3_IJS6_NS4_ILi0EEEEEEiEEEEEiEEC2ERKSD_RKi,($_ZN7cutlass13device_kernelIN5flash19enable_sm80_to_sm89INS1_16FlashAttnBwdSm80INS1_25CollectiveMainloopBwdSm80ILi2ELi2EN4cute5tupleIJNS5_1CILi128EEES8_NS7_ILi64EEEEEENS_10bfloat16_tEfNS_4arch4Sm80ELb0ELb0ELb1ELb1ELb0ELb0ELb0ELb0ELi2ELi4ELi4ELi4ELb0EEENS1_24CollectiveEpilogueBwdGQAISA_fSD_Li256ELb1ELb0EEENS1_19SingleTileSchedulerILb1ELb0ELb0ELi128EEEEEEEEEvNT_6ParamsE$_ZN4cute3eso3ESOILb0ELb0EJNS_6LayoutINS_5tupleIJNS3_IJNS_1CILi8EEENS4_ILi1EEEEEENS4_ILi2EEENS3_IJS8_S8_EEEEEENS3_IJNS3_IJS6_NS4_ILi0EEEEEENS4_ILi4096EEENS3_IJiiEEEEEEEENS_10ViewEngineINS_8smem_ptrIPN7cutlass10bfloat16_tEEEEEEEC2ERKSG_RKSN_ - $_ZN7cutlass13device_kernelIN5flash19enable_sm80_to_sm89INS1_16FlashAttnBwdSm80INS1_25CollectiveMainloopBwdSm80ILi2ELi2EN4cute5tupleIJNS5_1CILi128EEES8_NS7_ILi64EEEEEENS_10bfloat16_tEfNS_4arch4Sm80ELb0ELb0ELb1ELb1ELb0ELb0ELb0ELb0ELi2ELi4ELi4ELi4ELb0EEENS1_24CollectiveEpilogueBwdGQAISA_fSD_Li256ELb1ELb0EEENS1_19SingleTileSchedulerILb1ELb0ELb0ELi128EEEEEEEEEvNT_6ParamsE$_ZN4cute3eso3ESOILb0ELb0EJNS_6LayoutINS_5tupleIJNS3_IJNS_1CILi8EEENS4_ILi1EEEEEENS4_ILi2EEEEEENS3_IJNS3_IJS6_NS4_ILi0EEEEEEiEEEEEiEEC2ERKSD_RKi)
$_ZN7cutlass13device_kernelIN5flash19enable_sm80_to_sm89INS1_16FlashAttnBwdSm80INS1_25CollectiveMainloopBwdSm80ILi2ELi2EN4cute5tupleIJNS5_1CILi128EEES8_NS7_ILi64EEEEEENS_10bfloat16_tEfNS_4arch4Sm80ELb0ELb0ELb1ELb1ELb0ELb0ELb0ELb0ELi2ELi4ELi4ELi4ELb0EEENS1_24CollectiveEpilogueBwdGQAISA_fSD_Li256ELb1ELb0EEENS1_19SingleTileSchedulerILb1ELb0ELb0ELi128EEEEEEEEEvNT_6ParamsE$_ZN4cute3eso3ESOILb0ELb0EJNS_6LayoutINS_5tupleIJNS3_IJNS_1CILi8EEENS4_ILi1EEEEEENS4_ILi2EEEEEENS3_IJNS3_IJS6_NS4_ILi0EEEEEEiEEEEEiEEC2ERKSD_RKi:
[----:B------:R-:W-:Y:S02]  /*62d0*/  IADD3 R3, R2, -c[0x0][0x20], RZ ;  /* 0x8000080002037a10 */ /* 0x000fe40007ffe0ff */
[----:B------:R-:W-:-:S03]  /*62e0*/  IADD3 R2, R58, -c[0x0][0x20], RZ ;  /* 0x800008003a027a10 */ /* 0x000fc60007ffe0ff */
[----:B------:R1:W-:Y:S04]  /*62f0*/  STL [R3], R6 ;  /* 0x0000000603007387 */ /* 0x0003e80000100800 */
[----:B------:R-:W2:Y:S01]  /*6300*/  LDL R2, [R2] ;  /* 0x0000000002027983 */ /* 0x000ea20000100800 */
[----:B------:R-:W-:-:S03]  /*6310*/  IMAD.MOV.U32 R5, RZ, RZ, 0x0 ;  /* 0x00000000ff057424 */ /* 0x000fc600078e00ff */
[----:B--2---:R1:W-:Y:S01]  /*6320*/  STL [R3+0x4], R2 ;  /* 0x0000040203007387 */ /* 0x0043e20000100800 */
[----:B------:R-:W-:Y:S05]  /*6330*/  RET.REL.NODEC R4 `(_ZN7cutlass13device_kernelIN5flash19enable_sm80_to_sm89INS1_16FlashAttnBwdSm80INS1_25CollectiveMainloopBwdSm80ILi2ELi2EN4cute5tupleIJNS5_1CILi128EEES8_NS7_ILi64EEEEEENS_10bfloat16_tEfNS_4arch4Sm80ELb0ELb0ELb1ELb1ELb0ELb0ELb0ELb0ELi2ELi4ELi4ELi4ELb0EEENS1_24CollectiveEpilogueBwdGQAISA_fSD_Li256ELb1ELb0EEENS1_19SingleTileSchedulerILb1ELb0ELb0ELi128EEEEEEEEEvNT_6ParamsE) ;  /* 0xffff9cc004007950 */ /* 0x000fea0003c3ffff */
        .type           $_ZN7cutlass13device_kernelIN5flash19enable_sm80_to_sm89INS1_16FlashAttnBwdSm80INS1_25CollectiveMainloopBwdSm80ILi2ELi2EN4cute5tupleIJNS5_1CILi128EEES8_NS7_ILi64EEEEEENS_10bfloat16_tEfNS_4arch4Sm80ELb0ELb0ELb1ELb1ELb0ELb0ELb0ELb0ELi2ELi4ELi4ELi4ELb0EEENS1_24CollectiveEpilogueBwdGQAISA_fSD_Li256ELb1ELb0EEENS1_19SingleTileSchedulerILb1ELb0ELb0ELi128EEEEEEEEEvNT_6ParamsE$_ZN4cute3eso3ESOILb0ELb0EJNS_6LayoutINS_5tupleIJNS3_IJNS_1CILi8EEENS4_ILi1EEEEEENS4_ILi2EEENS3_IJS8_S8_EEEEEENS3_IJNS3_IJS6_NS4_ILi0EEEEEENS4_ILi4096EEENS3_IJiiEEEEEEEENS_10ViewEngineINS_8smem_ptrIPN7cutlass10bfloat16_tEEEEEEEC2ERKSG_RKSN_,@function
        .size           $_ZN7cutlass13device_kernelIN5flash19enable_sm80_to_sm89INS1_16FlashAttnBwdSm80INS1_25CollectiveMainloopBwdSm80ILi2ELi2EN4cute5tupleIJNS5_1CILi128EEES8_NS7_ILi64EEEEEENS_10bfloat16_tEfNS_4arch4Sm80ELb0ELb0ELb1ELb1ELb0ELb0ELb0ELb0ELi2ELi4ELi4ELi4ELb0EEENS1_24CollectiveEpilogueBwdGQAISA_fSD_Li256ELb1ELb0EEENS1_19SingleTileSchedulerILb1ELb0ELb0ELi128EEEEEEEEEvNT_6ParamsE$_ZN4cute3eso3ESOILb0ELb0EJNS_6LayoutINS_5tupleIJNS3_IJNS_1CILi8EEENS4_ILi1EEEEEENS4_ILi2EEENS3_IJS8_S8_EEEEEENS3_IJNS3_IJS6_NS4_ILi0EEEEEENS4_ILi4096EEENS3_IJiiEEEEEEEENS_10ViewEngineINS_8smem_ptrIPN7cutlass10bfloat16_tEEEEEEEC2ERKSG_RKSN_,($_ZN7cutlass13device_kernelIN5flash19enable_sm80_to_sm89INS1_16FlashAttnBwdSm80INS1_25CollectiveMainloopBwdSm80ILi2ELi2EN4cute5tupleIJNS5_1CILi128EEES8_NS7_ILi64EEEEEENS_10bfloat16_tEfNS_4arch4Sm80ELb0ELb0ELb1ELb1ELb0ELb0ELb0ELb0ELi2ELi4ELi4ELi4ELb0EEENS1_24CollectiveEpilogueBwdGQAISA_fSD_Li256ELb1ELb0EEENS1_19SingleTileSchedulerILb1ELb0ELb0ELi128EEEEEEEEEvNT_6ParamsE$_ZN4cute3eso3ESOILb0ELb0EJNS_6LayoutINS_5tupleIJNS3_IJNS_1CILi8EEENS4_ILi1EEEEEENS4_ILi2EEENS3_IJS8_S8_EEEEEENS3_IJNS3_IJS6_NS4_ILi0EEEEEENS4_ILi4096EEENS3_IJiiEEEEEEEEiEEC2ERKSG_RKi - $_ZN7cutlass13device_kernelIN5flash19enable_sm80_to_sm89INS1_16FlashAttnBwdSm80INS1_25CollectiveMainloopBwdSm80ILi2ELi2EN4cute5tupleIJNS5_1CILi128EEES8_NS7_ILi64EEEEEENS_10bfloat16_tEfNS_4arch4Sm80ELb0ELb0ELb1ELb1ELb0ELb0ELb0ELb0ELi2ELi4ELi4ELi4ELb0EEENS1_24CollectiveEpilogueBwdGQAISA_fSD_Li256ELb1ELb0EEENS1_19SingleTileSchedulerILb1ELb0ELb0ELi128EEEEEEEEEvNT_6ParamsE$_ZN4cute3eso3ESOILb0ELb0EJNS_6LayoutINS_5tupleIJNS3_IJNS_1CILi8EEENS4_ILi1EEEEEENS4_ILi2EEENS3_IJS8_S8_EEEEEENS3_IJNS3_IJS6_NS4_ILi0EEEEEENS4_ILi4096EEENS3_IJiiEEEEEEEENS_10ViewEngineINS_8smem_ptrIPN7cutlass10bfloat16_tEEEEEEEC2ERKSG_RKSN_)
$_ZN7cutlass13device_kernelIN5flash19enable_sm80_to_sm89INS1_16FlashAttnBwdSm80INS1_25CollectiveMainloopBwdSm80ILi2ELi2EN4cute5tupleIJNS5_1CILi128EEES8_NS7_ILi64EEEEEENS_10bfloat16_tEfNS_4arch4Sm80ELb0ELb0ELb1ELb1ELb0ELb0ELb0ELb0ELi2ELi4ELi4ELi4ELb0EEENS1_24CollectiveEpilogueBwdGQAISA_fSD_Li256ELb1ELb0EEENS1_19SingleTileSchedulerILb1ELb0ELb0ELi128EEEEEEEEEvNT_6ParamsE$_ZN4cute3eso3ESOILb0ELb0EJNS_6LayoutINS_5tupleIJNS3_IJNS_1CILi8EEENS4_ILi1EEEEEENS4_ILi2EEENS3_IJS8_S8_EEEEEENS3_IJNS3_IJS6_NS4_ILi0EEEEEENS4_ILi4096EEENS3_IJiiEEEEEEEENS_10ViewEngineINS_8smem_ptrIPN7cutlass10bfloat16_tEEEEEEEC2ERKSG_RKSN_:
[----:B------:R-:W-:Y:S02]  /*6340*/  IADD3 R3, R23, -c[0x0][0x20], RZ ;  /* 0x8000080017037a10 */ /* 0x000fe40007ffe0ff */
[----:B------:R-:W-:-:S03]  /*6350*/  IADD3 R2, R22, -c[0x0][0x20], RZ ;  /* 0x8000080016027a10 */ /* 0x000fc60007ffe0ff */
[----:B------:R1:W-:Y:S04]  /*6360*/  STL.64 [R3], R4 ;  /* 0x0000000403007387 */ /* 0x0003e80000100a00 */
[----:B------:R-:W2:Y:S01]  /*6370*/  LDL.64 R8, [R2] ;  /* 0x0000000002087983 */ /* 0x000ea20000100a00 */
[----:B------:R-:W-:-:S03]  /*6380*/  IMAD.MOV.U32 R7, RZ, RZ, 0x0 ;  /* 0x00000000ff077424 */ /* 0x000fc600078e00ff */
[----:B--2---:R1:W-:Y:S01]  /*6390*/  STL.64 [R3+0x8], R8 ;  /* 0x0000080803007387 */ /* 0x0043e20000100a00 */
[----:B------:R-:W-:Y:S05]  /*63a0*/  RET.REL.NODEC R6 `(_ZN7cutlass13device_kernelIN5flash19enable_sm80_to_sm89INS1_16FlashAttnBwdSm80INS1_25CollectiveMainloopBwdSm80ILi2ELi2EN4cute5tupleIJNS5_1CILi128EEES8_NS7_ILi64EEEEEENS_10bfloat16_tEfNS_4arch4Sm80ELb0ELb0ELb1ELb1ELb0ELb0ELb0ELb0ELi2ELi4ELi4ELi4ELb0EEENS1_24CollectiveEpilogueBwdGQAISA_fSD_Li256ELb1ELb0EEENS1_19SingleTileSchedulerILb1ELb0ELb0ELi128EEEEEEEEEvNT_6ParamsE) ;  /* 0xffff9c5006007950 */ /* 0x000fea0003c3ffff */
        .type           $_ZN7cutlass13device_kernelIN5flash19enable_sm80_to_sm89INS1_16FlashAttnBwdSm80INS1_25CollectiveMainloopBwdSm80ILi2ELi2EN4cute5tupleIJNS5_1CILi128EEES8_NS7_ILi64EEEEEENS_10bfloat16_tEfNS_4arch4Sm80ELb0ELb0ELb1ELb1ELb0ELb0ELb0ELb0ELi2ELi4ELi4ELi4ELb0EEENS1_24CollectiveEpilogueBwdGQAISA_fSD_Li256ELb1ELb0EEENS1_19SingleTileSchedulerILb1ELb0ELb0ELi128EEEEEEEEEvNT_6ParamsE$_ZN4cute3eso3ESOILb0ELb0EJNS_6LayoutINS_5tupleIJNS3_IJNS_1CILi8EEENS4_ILi1EEEEEENS4_ILi2EEENS3_IJS8_S8_EEEEEENS3_IJNS3_IJS6_NS4_ILi0EEEEEENS4_ILi4096EEENS3_IJiiEEEEEEEEiEEC2ERKSG_RKi,@function
        .size           $_ZN7cutlass13device_kernelIN5flash19enable_sm80_to_sm89INS1_16FlashAttnBwdSm80INS1_25CollectiveMainloopBwdSm80ILi2ELi2EN4cute5tupleIJNS5_1CILi128EEES8_NS7_ILi64EEEEEENS_10bfloat16_tEfNS_4arch4Sm80ELb0ELb0ELb1ELb1ELb0ELb0ELb0ELb0ELi2ELi4ELi4ELi4ELb0EEENS1_24CollectiveEpilogueBwdGQAISA_fSD_Li256ELb1ELb0EEENS1_19SingleTileSchedulerILb1ELb0ELb0ELi128EEEEEEEEEvNT_6ParamsE$_ZN4cute3eso3ESOILb0ELb0EJNS_6LayoutINS_5tupleIJNS3_IJNS_1CILi8EEENS4_ILi1EEEEEENS4_ILi2EEENS3_IJS8_S8_EEEEEENS3_IJNS3_IJS6_NS4_ILi0EEEEEENS4_ILi4096EEENS3_IJiiEEEEEEEEiEEC2ERKSG_RKi,($_ZN7cutlass13device_kernelIN5flash19enable_sm80_to_sm89INS1_16FlashAttnBwdSm80INS1_25CollectiveMainloopBwdSm80ILi2ELi2EN4cute5tupleIJNS5_1CILi128EEES8_NS7_ILi64EEEEEENS_10bfloat16_tEfNS_4arch4Sm80ELb0ELb0ELb1ELb1ELb0ELb0ELb0ELb0ELi2ELi4ELi4ELi4ELb0EEENS1_24CollectiveEpilogueBwdGQAISA_fSD_Li256ELb1ELb0EEENS1_19SingleTileSchedulerILb1ELb0ELb0ELi128EEEEEEEEEvNT_6ParamsE$_ZN4cute3eso3ESOILb0ELb0EJNS_6LayoutINS_5tupleIJNS3_IJNS_1CILi8EEENS4_ILi1EEEEEENS4_ILi2EEES5_EEENS3_IJNS3_IJS6_NS4_ILi0EEEEEEiNS4_ILi1024EEEEEEEENS_10ViewEngineINS_8smem_ptrIPN7cutlass10bfloat16_tEEEEEEEC2ERKSE_RKSL_ - $_ZN7cutlass13device_kernelIN5flash19enable_sm80_to_sm89INS1_16FlashAttnBwdSm80INS1_25CollectiveMainloopBwdSm80ILi2ELi2EN4cute5tupleIJNS5_1CILi128EEES8_NS7_ILi64EEEEEENS_10bfloat16_tEfNS_4arch4Sm80ELb0ELb0ELb1ELb1ELb0ELb0ELb0ELb0ELi2ELi4ELi4ELi4ELb0EEENS1_24CollectiveEpilogueBwdGQAISA_fSD_Li256ELb1ELb0EEENS1_19SingleTileSchedulerILb1ELb0ELb0ELi128EEEEEEEEEvNT_6ParamsE$_ZN4cute3eso3ESOILb0ELb0EJNS_6LayoutINS_5tupleIJNS3_IJNS_1CILi8EEENS4_ILi1EEEEEENS4_ILi2EEENS3_IJS8_S8_EEEEEENS3_IJNS3_IJS6_NS4_ILi0EEEEEENS4_ILi4096EEENS3_IJiiEEEEEEEEiEEC2ERKSG_RKi)
$_ZN7cutlass13device_kernelIN5flash19enable_sm80_to_sm89INS1_16FlashAttnBwdSm80INS1_25CollectiveMainloopBwdSm80ILi2ELi2EN4cute5tupleIJNS5_1CILi128EEES8_NS7_ILi64EEEEEENS_10bfloat16_tEfNS_4arch4Sm80ELb0ELb0ELb1ELb1ELb0ELb0ELb0ELb0ELi2ELi4ELi4ELi4ELb0EEENS1_24CollectiveEpilogueBwdGQAISA_fSD_Li256ELb1ELb0EEENS1_19SingleTileSchedulerILb1ELb0ELb0ELi128EEEEEEEEEvNT_6ParamsE$_ZN4cute3eso3ESOILb0ELb0EJNS_6LayoutINS_5tupleIJNS3_IJNS_1CILi8EEENS4_ILi1EEEEEENS4_ILi2EEENS3_IJS8_S8_EEEEEENS3_IJNS3_IJS6_NS4_ILi0EEEEEENS4_ILi4096EEENS3_IJiiEEEEEEEEiEEC2ERKSG_RKi:
[----:B------:R-:W-:Y:S02]  /*63b0*/  IADD3 R5, R23, -c[0x0][0x20], RZ ;  /* 0x8000080017057a10 */ /* 0x000fe40007ffe0ff */
[----:B------:R-:W-:-:S03]  /*63c0*/  IADD3 R4, R22, -c[0x0][0x20], RZ ;  /* 0x8000080016047a10 */ /* 0x000fc60007ffe0ff */
[----:B------:R1:W-:Y:S04]  /*63d0*/  STL [R5], R2 ;  /* 0x0000000205007387 */ /* 0x0003e80000100800 */
[----:B------:R1:W-:Y:S04]  /*63e0*/  STL [R5+0x4], R3 ;  /* 0x0000040305007387 */ /* 0x0003e80000100800 */
[----:B------:R-:W2:Y:S01]  /*63f0*/  LDL R4, [R4] ;  /* 0x0000000004047983 */ /* 0x000ea20000100800 */
[----:B------:R-:W-:-:S03]  /*6400*/  IMAD.MOV.U32 R7, RZ, RZ, 0x0 ;  /* 0x00000000ff077424 */ /* 0x000fc600078e00ff */
[----:B--2---:R1:W-:Y:S01]  /*6410*/  STL [R5+0x8], R4 ;  /* 0x0000080405007387 */ /* 0x0043e20000100800 */
[----:B------:R-:W-:Y:S05]  /*6420*/  RET.REL.NODEC R6 `(_ZN7cutlass13device_kernelIN5flash19enable_sm80_to_sm89INS1_16FlashAttnBwdSm80INS1_25CollectiveMainloopBwdSm80ILi2ELi2EN4cute5tupleIJNS5_1CILi128EEES8_NS7_ILi64EEEEEENS_10bfloat16_tEfNS_4arch4Sm80ELb0ELb0ELb1ELb1ELb0ELb0ELb0ELb0ELi2ELi4ELi4ELi4ELb0EEENS1_24CollectiveEpilogueBwdGQAISA_fSD_Li256ELb1ELb0EEENS1_19SingleTileSchedulerILb1ELb0ELb0ELi128EEEEEEEEEvNT_6ParamsE) ;  /* 0xffff9bd006007950 */ /* 0x000fea0003c3ffff */
        .type           $_ZN7cutlass13device_kernelIN5flash19enable_sm80_to_sm89INS1_16FlashAttnBwdSm80INS1_25CollectiveMainloopBwdSm80ILi2ELi2EN4cute5tupleIJNS5_1CILi128EEES8_NS7_ILi64EEEEEENS_10bfloat16_tEfNS_4arch4Sm80ELb0ELb0ELb1ELb1ELb0ELb0ELb0ELb0ELi2ELi4ELi4ELi4ELb0EEENS1_24CollectiveEpilogueBwdGQAISA_fSD_Li256ELb1ELb0EEENS1_19SingleTileSchedulerILb1ELb0ELb0ELi128EEEEEEEEEvNT_6ParamsE$_ZN4cute3eso3ESOILb0ELb0EJNS_6LayoutINS_5tupleIJNS3_IJNS_1CILi8EEENS4_ILi1EEEEEENS4_ILi2EEES5_EEENS3_IJNS3_IJS6_NS4_ILi0EEEEEEiNS4_ILi1024EEEEEEEENS_10ViewEngineINS_8smem_ptrIPN7cutlass10bfloat16_tEEEEEEEC2ERKSE_RKSL_,@function
        .size           $_ZN7cutlass13device_kernelIN5flash19enable_sm80_to_sm89INS1_16FlashAttnBwdSm80INS1_25CollectiveMainloopBwdSm80ILi2ELi2EN4cute5tupleIJNS5_1CILi128EEES8_NS7_ILi64EEEEEENS_10bfloat16_tEfNS_4arch4Sm80ELb0ELb0ELb1ELb1ELb0ELb0ELb0ELb0ELi2ELi4ELi4ELi4ELb0EEENS1_24CollectiveEpilogueBwdGQAISA_fSD_Li256ELb1ELb0EEENS1_19SingleTileSchedulerILb1ELb0ELb0ELi128EEEEEEEEEvNT_6ParamsE$_ZN4cute3eso3ESOILb0ELb0EJNS_6LayoutINS_5tupleIJNS3_IJNS_1CILi8EEENS4_ILi1EEEEEENS4_ILi2EEES5_EEENS3_IJNS3_IJS6_NS4_ILi0EEEEEEiNS4_ILi1024EEEEEEEENS_10ViewEngineINS_8smem_ptrIPN7cutlass10bfloat16_tEEEEEEEC2ERKSE_RKSL_,($_ZN7cutlass13device_kernelIN5flash19enable_sm80_to_sm89INS1_16FlashAttnBwdSm80INS1_25CollectiveMainloopBwdSm80ILi2ELi2EN4cute5tupleIJNS5_1CILi128EEES8_NS7_ILi64EEEEEENS_10bfloat16_tEfNS_4arch4Sm80ELb0ELb0ELb1ELb1ELb0ELb0ELb0ELb0ELi2ELi4ELi4ELi4ELb0EEENS1_24CollectiveEpilogueBwdGQAISA_fSD_Li256ELb1ELb0EEENS1_19SingleTileSchedulerILb1ELb0ELb0ELi128EEEEEEEEEvNT_6ParamsE$_ZN4cute3eso3ESOILb0ELb0EJNS_6LayoutINS_5tupleIJNS3_IJNS_1CILi8EEENS4_ILi1EEEEEENS4_ILi2EEES5_EEENS3_IJNS3_IJS6_NS4_ILi0EEEEEEiNS4_ILi1024EEEEEEEEiEEC2ERKSE_RKi - $_ZN7cutlass13device_kernelIN5flash19enable_sm80_to_sm89INS1_16FlashAttnBwdSm80INS1_25CollectiveMainloopBwdSm80ILi2ELi2EN4cute5tupleIJNS5_1CILi128EEES8_NS7_ILi64EEEEEENS_10bfloat16_tEfNS_4arch4Sm80ELb0ELb0ELb1ELb1ELb0ELb0ELb0ELb0ELi2ELi4ELi4ELi4ELb0EEENS1_24CollectiveEpilogueBwdGQAISA_fSD_Li256ELb1ELb0EEENS1_19SingleTileSchedulerILb1ELb0ELb0ELi128EEEEEEEEEvNT_6ParamsE$_ZN4cute3eso3ESOILb0ELb0EJNS_6LayoutINS_5tupleIJNS3_IJNS_1CILi8EEENS4_ILi1EEEEEENS4_ILi2EEES5_EEENS3_IJNS3_IJS6_NS4_ILi0EEEEEEiNS4_ILi1024EEEEEEEENS_10ViewEngineINS_8smem_ptrIPN7cutlass10bfloat16_tEEEEEEEC2ERKSE_RKSL_)
$_ZN7cutlass13device_kernelIN5flash19enable_sm80_to_sm89INS1_16FlashAttnBwdSm80INS1_25CollectiveMainloopBwdSm80ILi2ELi2EN4cute5tupleIJNS5_1CILi128EEES8_NS7_ILi64EEEEEENS_10bfloat16_tEfNS_4arch4Sm80ELb0ELb0ELb1ELb1ELb0ELb0ELb0ELb0ELi2ELi4ELi4ELi4ELb0EEENS1_24CollectiveEpilogueBwdGQAISA_fSD_Li256ELb1ELb0EEENS1_19SingleTileSchedulerILb1ELb0ELb0ELi128EEEEEEEEEvNT_6ParamsE$_ZN4cute3eso3ESOILb0ELb0EJNS_6LayoutINS_5tupleIJNS3_IJNS_1CILi8EEENS4_ILi1EEEEEENS4_ILi2EEES5_EEENS3_IJNS3_IJS6_NS4_ILi0EEEEEEiNS4_ILi1024EEEEEEEENS_10ViewEngineINS_8smem_ptrIPN7cutlass10bfloat16_tEEEEEEEC2ERKSE_RKSL_:
[----:B------:R-:W-:Y:S02]  /*6430*/  IADD3 R3, R23, -c[0x0][0x20], RZ ;  /* 0x8000080017037a10 */ /* 0x000fe40007ffe0ff */
[----:B------:R-:W-:-:S03]  /*6440*/  IADD3 R2, R22, -c[0x0][0x20], RZ ;  /* 0x8000080016027a10 */ /* 0x000fc60007ffe0ff */
[----:B------:R1:W-:Y:S04]  /*6450*/  STL [R3], R6 ;  /* 0x0000000603007387 */ /* 0x0003e80000100800 */
[----:B------:R-:W2:Y:S01]  /*6460*/  LDL.64 R8, [R2] ;  /* 0x0000000002087983 */ /* 0x000ea20000100a00 */
[----:B------:R-:W-:-:S03]  /*6470*/  IMAD.MOV.U32 R5, RZ, RZ, 0x0 ;  /* 0x00000000ff057424 */ /* 0x000fc600078e00ff */
[----:B--2---:R1:W-:Y:S01]  /*6480*/  STL.64 [R3+0x8], R8 ;  /* 0x0000080803007387 */ /* 0x0043e20000100a00 */
[----:B------:R-:W-:Y:S05]  /*6490*/  RET.REL.NODEC R4 `(_ZN7cutlass13device_kernelIN5flash19enable_sm80_to_sm89INS1_16FlashAttnBwdSm80INS1_25CollectiveMainloopBwdSm80ILi2ELi2EN4cute5tupleIJNS5_1CILi128EEES8_NS7_ILi64EEEEEENS_10bfloat16_tEfNS_4arch4Sm80ELb0ELb0ELb1ELb1ELb0ELb0ELb0ELb0ELi2ELi4ELi4ELi4ELb0EEENS1_24CollectiveEpilogueBwdGQAISA_fSD_Li256ELb1ELb0EEENS1_19SingleTileSchedulerILb1ELb0ELb0ELi128EEEEEEEEEvNT_6ParamsE) ;  /* 0xffff9b6004007950 */ /* 0x000fea0003c3ffff */
        .type           $_ZN7cutlass13device_kernelIN5flash19enable_sm80_to_sm89INS1_16FlashAttnBwdSm80INS1_25CollectiveMainloopBwdSm80ILi2ELi2EN4cute5tupleIJNS5_1CILi128EEES8_NS7_ILi64EEEEEENS_10bfloat16_tEfNS_4arch4Sm80ELb0ELb0ELb1ELb1ELb0ELb0ELb0ELb0ELi2ELi4ELi4ELi4ELb0EEENS1_24CollectiveEpilogueBwdGQAISA_fSD_Li256ELb1ELb0EEENS1_19SingleTileSchedulerILb1ELb0ELb0ELi128EEEEEEEEEvNT_6ParamsE$_ZN4cute3eso3ESOILb0ELb0EJNS_6LayoutINS_5tupleIJNS3_IJNS_1CILi8EEENS4_ILi1EEEEEENS4_ILi2EEES5_EEENS3_IJNS3_IJS6_NS4_ILi0EEEEEEiNS4_ILi1024EEEEEEEEiEEC2ERKSE_RKi,@function
        .size           $_ZN7cutlass13device_kernelIN5flash19enable_sm80_to_sm89INS1_16FlashAttnBwdSm80INS1_25CollectiveMainloopBwdSm80ILi2ELi2EN4cute5tupleIJNS5_1CILi128EEES8_NS7_ILi64EEEEEENS_10bfloat16_tEfNS_4arch4Sm80ELb0ELb0ELb1ELb1ELb0ELb0ELb0ELb0ELi2ELi4ELi4ELi4ELb0EEENS1_24CollectiveEpilogueBwdGQAISA_fSD_Li256ELb1ELb0EEENS1_19SingleTileSchedulerILb1ELb0ELb0ELi128EEEEEEEEEvNT_6ParamsE$_ZN4cute3eso3ESOILb0ELb0EJNS_6LayoutINS_5tupleIJNS3_IJNS_1CILi8EEENS4_ILi1EEEEEENS4_ILi2EEES5_EEENS3_IJNS3_IJS6_NS4_ILi0EEEEEEiNS4_ILi1024EEEEEEEEiEEC2ERKSE_RKi,($_ZN7cutlass13device_kernelIN5flash19enable_sm80_to_sm89INS1_16FlashAttnBwdSm80INS1_25CollectiveMainloopBwdSm80ILi2ELi2EN4cute5tupleIJNS5_1CILi128EEES8_NS7_ILi64EEEEEENS_10bfloat16_tEfNS_4arch4Sm80ELb0ELb0ELb1ELb1ELb0ELb0ELb0ELb0ELi2ELi4ELi4ELi4ELb0EEENS1_24CollectiveEpilogueBwdGQAISA_fSD_Li256ELb1ELb0EEENS1_19SingleTileSchedulerILb1ELb0ELb0ELi128EEEEEEEEEvNT_6ParamsE$_ZN4cute3eso3ESOILb0ELb0EJNS_6LayoutINS_5tupleIJNS3_IJNS_1CILi8EEENS4_ILi1EEEEEENS4_ILi4EEES6_EEENS3_IJNS3_IJS6_NS4_ILi0EEEEEElSA_EEEEENS_10ViewEngineINS_8gmem_ptrIPKN7cutlass10bfloat16_tEEEEEEEC2ERKSD_RKSL_ - $_ZN7cutlass13device_kernelIN5flash19enable_sm80_to_sm89INS1_16FlashAttnBwdSm80INS1_25CollectiveMainloopBwdSm80ILi2ELi2EN4cute5tupleIJNS5_1CILi128EEES8_NS7_ILi64EEEEEENS_10bfloat16_tEfNS_4arch4Sm80ELb0ELb0ELb1ELb1ELb0ELb0ELb0ELb0ELi2ELi4ELi4ELi4ELb0EEENS1_24CollectiveEpilogueBwdGQAISA_fSD_Li256ELb1ELb0EEENS1_19SingleTileSchedulerILb1ELb0ELb0ELi128EEEEEEEEEvNT_6ParamsE$_ZN4cute3eso3ESOILb0ELb0EJNS_6LayoutINS_5tupleIJNS3_IJNS_1CILi8EEENS4_ILi1EEEEEENS4_ILi2EEES5_EEENS3_IJNS3_IJS6_NS4_ILi0EEEEEEiNS4_ILi1024EEEEEEEEiEEC2ERKSE_RKi)
$_ZN7cutlass13device_kernelIN5flash19enable_sm80_to_sm89INS1_16FlashAttnBwdSm80INS1_25CollectiveMainloopBwdSm80ILi2ELi2EN4cute5tupleIJNS5_1CILi128EEES8_NS7_ILi64EEEEEENS_10bfloat16_tEfNS_4arch4Sm80ELb0ELb0ELb1ELb1ELb0ELb0ELb0ELb0ELi2ELi4ELi4ELi4ELb0EEENS1_24CollectiveEpilogueBwdGQAISA_fSD_Li256ELb1ELb0EEENS1_19SingleTileSchedulerILb1ELb0ELb0ELi128EEEEEEEEEvNT_6ParamsE$_ZN4cute3eso3ESOILb0ELb0EJNS_6LayoutINS_5tupleIJNS3_IJNS_1CILi8EEENS4_ILi1EEEEEENS4_ILi2EEES5_EEENS3_IJNS3_IJS6_NS4_ILi0EEEEEEiNS4_ILi1024EEEEEEEEiEEC2ERKSE_RKi:
        /* <DEDUP_REMOVED lines=8> */
        .type           $_ZN7cutlass13device_kernelIN5flash19enable_sm80_to_sm89INS1_16FlashAttnBwdSm80INS1_25CollectiveMainloopBwdSm80ILi2ELi2EN4cute5tupleIJNS5_1CILi128EEES8_NS7_ILi64EEEEEENS_10bfloat16_tEfNS_4arch4Sm80ELb0ELb0ELb1ELb1ELb0ELb0ELb0ELb0ELi2ELi4ELi4ELi4ELb0EEENS1_24CollectiveEpilogueBwdGQAISA_fSD_Li256ELb1ELb0EEENS1_19SingleTileSchedulerILb1ELb0ELb0ELi128EEEEEEEEEvNT_6ParamsE$_ZN4cute3eso3ESOILb0ELb0EJNS_6LayoutINS_5tupleIJNS3_IJNS_1CILi8EEENS4_ILi1EEEEEENS4_ILi4EEES6_EEENS3_IJNS3_IJS6_NS4_ILi0EEEEEElSA_EEEEENS_10ViewEngineINS_8gmem_ptrIPKN7cutlass10bfloat16_tEEEEEEEC2ERKSD_RKSL_,@function
        .size           $_ZN7cutlass13device_kernelIN5flash19enable_sm80_to_sm89INS1_16FlashAttnBwdSm80INS1_25CollectiveMainloopBwdSm80ILi2ELi2EN4cute5tupleIJNS5_1CILi128EEES8_NS7_ILi64EEEEEENS_10bfloat16_tEfNS_4arch4Sm80ELb0ELb0ELb1ELb1ELb0ELb0ELb0ELb0ELi2ELi4ELi4ELi4ELb0EEENS1_24CollectiveEpilogueBwdGQAISA_fSD_Li256ELb1ELb0EEENS1_19SingleTileSchedulerILb1ELb0ELb0ELi128EEEEEEEEEvNT_6ParamsE$_ZN4cute3eso3ESOILb0ELb0EJNS_6LayoutINS_5tupleIJNS3_IJNS_1CILi8EEENS4_ILi1EEEEEENS4_ILi4EEES6_EEENS3_IJNS3_IJS6_NS4_ILi0EEEEEElSA_EEEEENS_10ViewEngineINS_8gmem_ptrIPKN7cutlass10bfloat16_tEEEEEEEC2ERKSD_RKSL_,($_ZN7cutlass13device_kernelIN5flash19enable_sm80_to_sm89INS1_16FlashAttnBwdSm80INS1_25CollectiveMainloopBwdSm80ILi2ELi2EN4cute5tupleIJNS5_1CILi128EEES8_NS7_ILi64EEEEEENS_10bfloat16_tEfNS_4arch4Sm80ELb0ELb0ELb1ELb1ELb0ELb0ELb0ELb0ELi2ELi4ELi4ELi4ELb0EEENS1_24CollectiveEpilogueBwdGQAISA_fSD_Li256ELb1ELb0EEENS1_19SingleTileSchedulerILb1ELb0ELb0ELi128EEEEEEEEEvNT_6ParamsE$_ZN4cute3eso3ESOILb0ELb0EJNS_6LayoutINS_5tupleIJNS3_IJNS_1CILi8EEENS4_ILi1EEEEEENS4_ILi4EEES6_EEENS3_IJNS3_IJS6_NS4_ILi0EEEEEElSA_EEEEElEEC2ERKSD_RKl - $_ZN7cutlass13device_kernelIN5flash19enable_sm80_to_sm89INS1_16FlashAttnBwdSm80INS1_25CollectiveMainloopBwdSm80ILi2ELi2EN4cute5tupleIJNS5_1CILi128EEES8_NS7_ILi64EEEEEENS_10bfloat16_tEfNS_4arch4Sm80ELb0ELb0ELb1ELb1ELb0ELb0ELb0ELb0ELi2ELi4ELi4ELi4ELb0EEENS1_24CollectiveEpilogueBwdGQAISA_fSD_Li256ELb1ELb0EEENS1_19SingleTileSchedulerILb1ELb0ELb0ELi128EEEEEEEEEvNT_6ParamsE$_ZN4cute3eso3ESOILb0ELb0EJNS_6LayoutINS_5tupleIJNS3_IJNS_1CILi8EEENS4_ILi1EEEEEENS4_ILi4EEES6_EEENS3_IJNS3_IJS6_NS4_ILi0EEEEEElSA_EEEEENS_10ViewEngineINS_8gmem_ptrIPKN7cutlass10bfloat16_tEEEEEEEC2ERKSD_RKSL_)
$_ZN7cutlass13device_kernelIN5flash19enable_sm80_to_sm89INS1_16FlashAttnBwdSm80INS1_25CollectiveMainloopBwdSm80ILi2ELi2EN4cute5tupleIJNS5_1CILi128EEES8_NS7_ILi64EEEEEENS_10bfloat16_tEfNS_4arch4Sm80ELb0ELb0ELb1ELb1ELb0ELb0ELb0ELb0ELi2ELi4ELi4ELi4ELb0EEENS1_24CollectiveEpilogueBwdGQAISA_fSD_Li256ELb1ELb0EEENS1_19SingleTileSchedulerILb1ELb0ELb0ELi128EEEEEEEEEvNT_6ParamsE$_ZN4cute3eso3ESOILb0ELb0EJNS_6LayoutINS_5tupleIJNS3_IJNS_1CILi8EEENS4_ILi1EEEEEENS4_ILi4EEES6_EEENS3_IJNS3_IJS6_NS4_ILi0EEEEEElSA_EEEEENS_10ViewEngineINS_8gmem_ptrIPKN7cutlass10bfloat16_tEEEEEEEC2ERKSD_RKSL_:
        /* <DEDUP_REMOVED lines=8> */
[----:B------:R-:W-:Y:S05]  /*65a0*/  RET.REL.NODEC R6 `(_ZN7cutlass13device_kernelIN5flash19enable_sm80_to_sm89INS1_16FlashAttnBwdSm80INS1_25CollectiveMainloopBwdSm80ILi2ELi2EN4cute5tupleIJNS5_1CILi128EEES8_NS7_ILi64EEEEEENS_10bfloat16_tEfNS_4arch4Sm80ELb0ELb0ELb1ELb1ELb0ELb0ELb0ELb0ELi2ELi4ELi4ELi4ELb0EEENS1_24CollectiveEpilogueBwdGQAISA_fSD_Li256ELb1ELb0EEENS1_19SingleTileSchedulerILb1ELb0ELb0ELi128EEEEEEEEEvNT_6ParamsE) ;  /* 0xffff9a5006007950 */ /* 0x000fea0003c3ffff */
        .type           $_ZN7cutlass13device_kernelIN5flash19enable_sm80_to_sm89INS1_16FlashAttnBwdSm80INS1_25CollectiveMainloopBwdSm80ILi2ELi2EN4cute5tupleIJNS5_1CILi128EEES8_NS7_ILi64EEEEEENS_10bfloat16_tEfNS_4arch4Sm80ELb0ELb0ELb1ELb1ELb0ELb0ELb0ELb0ELi2ELi4ELi4ELi4ELb0EEENS1_24CollectiveEpilogueBwdGQAISA_fSD_Li256ELb1ELb0EEENS1_19SingleTileSchedulerILb1ELb0ELb0ELi128EEEEEEEEEvNT_6ParamsE$_ZN4cute3eso3ESOILb0ELb0EJNS_6LayoutINS_5tupleIJNS3_IJNS_1CILi8EEENS4_ILi1EEEEEENS4_ILi4EEES6_EEENS3_IJNS3_IJS6_NS4_ILi0EEEEEElSA_EEEEElEEC2ERKSD_RKl,@function
        .size           $_ZN7cutlass13device_kernelIN5flash19enable_sm80_to_sm89INS1_16FlashAttnBwdSm80INS1_25CollectiveMainloopBwdSm80ILi2ELi2EN4cute5tupleIJNS5_1CILi128EEES8_NS7_ILi64EEEEEENS_10bfloat16_tEfNS_4arch4Sm80ELb0ELb0ELb1ELb1ELb0ELb0ELb0ELb0ELi2ELi4ELi4ELi4ELb0EEENS1_24CollectiveEpilogueBwdGQAISA_fSD_Li256ELb1ELb0EEENS1_19SingleTileSchedulerILb1ELb0ELb0ELi128EEEEEEEEEvNT_6ParamsE$_ZN4cute3eso3ESOILb0ELb0EJNS_6LayoutINS_5tupleIJNS3_IJNS_1CILi8EEENS4_ILi1EEEEEENS4_ILi4EEES6_EEENS3_IJNS3_IJS6_NS4_ILi0EEEEEElSA_EEEEElEEC2ERKSD_RKl,($_ZN7cutlass13device_kernelIN5flash19enable_sm80_to_sm89INS1_16FlashAttnBwdSm80INS1_25CollectiveMainloopBwdSm80ILi2ELi2EN4cute5tupleIJNS5_1CILi128EEES8_NS7_ILi64EEEEEENS_10bfloat16_tEfNS_4arch4Sm80ELb0ELb0ELb1ELb1ELb0ELb0ELb0ELb0ELi2ELi4ELi4ELi4ELb0EEENS1_24CollectiveEpilogueBwdGQAISA_fSD_Li256ELb1ELb0EEENS1_19SingleTileSchedulerILb1ELb0ELb0ELi128EEEEEEEEEvNT_6ParamsE$_ZN4cute3eso3ESOILb0ELb0EJiNS_5tupleIJiNS_1CILi0EEEEEEEEC2ERKiRKS5_ - $_ZN7cutlass13device_kernelIN5flash19enable_sm80_to_sm89INS1_16FlashAttnBwdSm80INS1_25CollectiveMainloopBwdSm80ILi2ELi2EN4cute5tupleIJNS5_1CILi128EEES8_NS7_ILi64EEEEEENS_10bfloat16_tEfNS_4arch4Sm80ELb0ELb0ELb1ELb1ELb0ELb0ELb0ELb0ELi2ELi4ELi4ELi4ELb0EEENS1_24CollectiveEpilogueBwdGQAISA_fSD_Li256ELb1ELb0EEENS1_19SingleTileSchedulerILb1ELb0ELb0ELi128EEEEEEEEEvNT_6ParamsE$_ZN4cute3eso3ESOILb0ELb0EJNS_6LayoutINS_5tupleIJNS3_IJNS_1CILi8EEENS4_ILi1EEEEEENS4_ILi4EEES6_EEENS3_IJNS3_IJS6_NS4_ILi0EEEEEElSA_EEEEElEEC2ERKSD_RKl)
$_ZN7cutlass13device_kernelIN5flash19enable_sm80_to_sm89INS1_16FlashAttnBwdSm80INS1_25CollectiveMainloopBwdSm80ILi2ELi2EN4cute5tupleIJNS5_1CILi128EEES8_NS7_ILi64EEEEEENS_10bfloat16_tEfNS_4arch4Sm80ELb0ELb0ELb1ELb1ELb0ELb0ELb0ELb0ELi2ELi4ELi4ELi4ELb0EEENS1_24CollectiveEpilogueBwdGQAISA_fSD_Li256ELb1ELb0EEENS1_19SingleTileSchedulerILb1ELb0ELb0ELi128EEEEEEEEEvNT_6ParamsE$_ZN4cute3eso3ESOILb0ELb0EJNS_6LayoutINS_5tupleIJNS3_IJNS_1CILi8EEENS4_ILi1EEEEEENS4_ILi4EEES6_EEENS3_IJNS3_IJS6_NS4_ILi0EEEEEElSA_EEEEElEEC2ERKSD_RKl:
[----:B------:R-:W-:Y:S02]  /*65b0*/  IADD3 R5, R15, -c[0x0][0x20], RZ ;  /* 0x800008000f057a10 */ /* 0x000fe40007ffe0ff */
[----:B------:R-:W-:-:S03]  /*65c0*/  IADD3 R4, R79, -c[0x0][0x20], RZ ;  /* 0x800008004f047a10 */ /* 0x000fc60007ffe0ff */
[----:B------:R1:W-:Y:S04]  /*65d0*/  STL.64 [R5], R2 ;  /* 0x0000000205007387 */ /* 0x0003e80000100a00 */
[----:B------:R-:W2:Y:S01]  /*65e0*/  LDL.64 R8, [R4] ;  /* 0x0000000004087983 */ /* 0x000ea20000100a00 */
[----:B------:R-:W-:-:S03]  /*65f0*/  IMAD.MOV.U32 R7, RZ, RZ, 0x0 ;  /* 0x00000000ff077424 */ /* 0x000fc600078e00ff */
[----:B--2---:R1:W-:Y:S01]  /*6600*/  STL.64 [R5+0x8], R8 ;  /* 0x0000080805007387 */ /* 0x0043e20000100a00 */
[----:B------:R-:W-:Y:S05]  /*6610*/  RET.REL.NODEC R6 `(_ZN7cutlass13device_kernelIN5flash19enable_sm80_to_sm89INS1_16FlashAttnBwdSm80INS1_25CollectiveMainloopBwdSm80ILi2ELi2EN4cute5tupleIJNS5_1CILi128EEES8_NS7_ILi64EEEEEENS_10bfloat16_tEfNS_4arch4Sm80ELb0ELb0ELb1ELb1ELb0ELb0ELb0ELb0ELi2ELi4ELi4ELi4ELb0EEENS1_24CollectiveEpilogueBwdGQAISA_fSD_Li256ELb1ELb0EEENS1_19SingleTileSchedulerILb1ELb0ELb0ELi128EEEEEEEEEvNT_6ParamsE) ;  /* 0xffff99e006007950 */ /* 0x000fea0003c3ffff */
        .type           $_ZN7cutlass13device_kernelIN5flash19enable_sm80_to_sm89INS1_16FlashAttnBwdSm80INS1_25CollectiveMainloopBwdSm80ILi2ELi2EN4cute5tupleIJNS5_1CILi128EEES8_NS7_ILi64EEEEEENS_10bfloat16_tEfNS_4arch4Sm80ELb0ELb0ELb1ELb1ELb0ELb0ELb0ELb0ELi2ELi4ELi4ELi4ELb0EEENS1_24CollectiveEpilogueBwdGQAISA_fSD_Li256ELb1ELb0EEENS1_19SingleTileSchedulerILb1ELb0ELb0ELi128EEEEEEEEEvNT_6ParamsE$_ZN4cute3eso3ESOILb0ELb0EJiNS_5tupleIJiNS_1CILi0EEEEEEEEC2ERKiRKS5_,@function
        .size           $_ZN7cutlass13device_kernelIN5flash19enable_sm80_to_sm89INS1_16FlashAttnBwdSm80INS1_25CollectiveMainloopBwdSm80ILi2ELi2EN4cute5tupleIJNS5_1CILi128EEES8_NS7_ILi64EEEEEENS_10bfloat16_tEfNS_4arch4Sm80ELb0ELb0ELb1ELb1ELb0ELb0ELb0ELb0ELi2ELi4ELi4ELi4ELb0EEENS1_24CollectiveEpilogueBwdGQAISA_fSD_Li256ELb1ELb0EEENS1_19SingleTileSchedulerILb1ELb0ELb0ELi128EEEEEEEEEvNT_6ParamsE$_ZN4cute3eso3ESOILb0ELb0EJiNS_5tupleIJiNS_1CILi0EEEEEEEEC2ERKiRKS5_,($_ZN7cutlass13device_kernelIN5flash19enable_sm80_to_sm89INS1_16FlashAttnBwdSm80INS1_25CollectiveMainloopBwdSm80ILi2ELi2EN4cute5tupleIJNS5_1CILi128EEES8_NS7_ILi64EEEEEENS_10bfloat16_tEfNS_4arch4Sm80ELb0ELb0ELb1ELb1ELb0ELb0ELb0ELb0ELi2ELi4ELi4ELi4ELb0EEENS1_24CollectiveEpilogueBwdGQAISA_fSD_Li256ELb1ELb0EEENS1_19SingleTileSchedulerILb1ELb0ELb0ELi128EEEEEEEEEvNT_6ParamsE$_ZN4cute3eso3ESOILb0ELb0EJiNS_5tupleIJiiEEEEEC2ERKiRKS3_ - $_ZN7cutlass13device_kernelIN5flash19enable_sm80_to_sm89INS1_16FlashAttnBwdSm80INS1_25CollectiveMainloopBwdSm80ILi2ELi2EN4cute5tupleIJNS5_1CILi128EEES8_NS7_ILi64EEEEEENS_10bfloat16_tEfNS_4arch4Sm80ELb0ELb0ELb1ELb1ELb0ELb0ELb0ELb0ELi2ELi4ELi4ELi4ELb0EEENS1_24CollectiveEpilogueBwdGQAISA_fSD_Li256ELb1ELb0EEENS1_19SingleTileSchedulerILb1ELb0ELb0ELi128EEEEEEEEEvNT_6ParamsE$_ZN4cute3eso3ESOILb0ELb0EJiNS_5tupleIJiNS_1CILi0EEEEEEEEC2ERKiRKS5_)
$_ZN7cutlass13device_kernelIN5flash19enable_sm80_to_sm89INS1_16FlashAttnBwdSm80INS1_25CollectiveMainloopBwdSm80ILi2ELi2EN4cute5tupleIJNS5_1CILi128EEES8_NS7_ILi64EEEEEENS_10bfloat16_tEfNS_4arch4Sm80ELb0ELb0ELb1ELb1ELb0ELb0ELb0ELb0ELi2ELi4ELi4ELi4ELb0EEENS1_24CollectiveEpilogueBwdGQAISA_fSD_Li256ELb1ELb0EEENS1_19SingleTileSchedulerILb1ELb0ELb0ELi128EEEEEEEEEvNT_6ParamsE$_ZN4cute3eso3ESOILb0ELb0EJiNS_5tupleIJiNS_1CILi0EEEEEEEEC2ERKiRKS5_:
[----:B------:R-:W-:Y:S02]  /*6620*/  IADD3 R3, R3, -c[0x0][0x20], RZ ;  /* 0x8000080003037a10 */ /* 0x000fe40007ffe0ff */
[----:B------:R-:W-:-:S03]  /*6630*/  IADD3 R2, R2, -c[0x0][0x20], RZ ;  /* 0x8000080002027a10 */ /* 0x000fc60007ffe0ff */
[----:B------:R1:W-:Y:S04]  /*6640*/  STL [R3], R6 ;  /* 0x0000000603007387 */ /* 0x0003e80000100800 */
[----:B------:R-:W2:Y:S01]  /*6650*/  LDL R2, [R2] ;  /* 0x0000000002027983 */ /* 0x000ea20000100800 */
[----:B------:R-:W-:-:S03]  /*6660*/  IMAD.MOV.U32 R5, RZ, RZ, 0x0 ;  /* 0x00000000ff057424 */ /* 0x000fc600078e00ff */
[----:B--2---:R1:W-:Y:S01]  /*6670*/  STL [R3+0x4], R2 ;  /* 0x0000040203007387 */ /* 0x0043e20000100800 */
[----:B------:R-:W-:Y:S05]  /*6680*/  RET.REL.NODEC R4 `(_ZN7cutlass13device_kernelIN5flash19enable_sm80_to_sm89INS1_16FlashAttnBwdSm80INS1_25CollectiveMainloopBwdSm80ILi2ELi2EN4cute5tupleIJNS5_1CILi128EEES8_NS7_ILi64EEEEEENS_10bfloat16_tEfNS_4arch4Sm80ELb0ELb0ELb1ELb1ELb0ELb0ELb0ELb0ELi2ELi4ELi4ELi4ELb0EEENS1_24CollectiveEpilogueBwdGQAISA_fSD_Li256ELb1ELb0EEENS1_19SingleTileSchedulerILb1ELb0ELb0ELi128EEEEEEEEEvNT_6ParamsE) ;  /* 0xffff997004007950 */ /* 0x000fea0003c3ffff */
        .type           $_ZN7cutlass13device_kernelIN5flash19enable_sm80_to_sm89INS1_16FlashAttnBwdSm80INS1_25CollectiveMainloopBwdSm80ILi2ELi2EN4cute5tupleIJNS5_1CILi128EEES8_NS7_ILi64EEEEEENS_10bfloat16_tEfNS_4arch4Sm80ELb0ELb0ELb1ELb1ELb0ELb0ELb0ELb0ELi2ELi4ELi4ELi4ELb0EEENS1_24CollectiveEpilogueBwdGQAISA_fSD_Li256ELb1ELb0EEENS1_19SingleTileSchedulerILb1ELb0ELb0ELi128EEEEEEEEEvNT_6ParamsE$_ZN4cute3eso3ESOILb0ELb0EJiNS_5tupleIJiiEEEEEC2ERKiRKS3_,@function
        .size           $_ZN7cutlass13device_kernelIN5flash19enable_sm80_to_sm89INS1_16FlashAttnBwdSm80INS1_25CollectiveMainloopBwdSm80ILi2ELi2EN4cute5tupleIJNS5_1CILi128EEES8_NS7_ILi64EEEEEENS_10bfloat16_tEfNS_4arch4Sm80ELb0ELb0ELb1ELb1ELb0ELb0ELb0ELb0ELi2ELi4ELi4ELi4ELb0EEENS1_24CollectiveEpilogueBwdGQAISA_fSD_Li256ELb1ELb0EEENS1_19SingleTileSchedulerILb1ELb0ELb0ELi128EEEEEEEEEvNT_6ParamsE$_ZN4cute3eso3ESOILb0ELb0EJiNS_5tupleIJiiEEEEEC2ERKiRKS3_,($_ZN7cutlass13device_kernelIN5flash19enable_sm80_to_sm89INS1_16FlashAttnBwdSm80INS1_25CollectiveMainloopBwdSm80ILi2ELi2EN4cute5tupleIJNS5_1CILi128EEES8_NS7_ILi64EEEEEENS_10bfloat16_tEfNS_4arch4Sm80ELb0ELb0ELb1ELb1ELb0ELb0ELb0ELb0ELi2ELi4ELi4ELi4ELb0EEENS1_24CollectiveEpilogueBwdGQAISA_fSD_Li256ELb1ELb0EEENS1_19SingleTileSchedulerILb1ELb0ELb0ELi128EEEEEEEEEvNT_6ParamsE$_ZN4cute3eso3ESOILb0ELb0EJiiEEC2ERKiS4_ - $_ZN7cutlass13device_kernelIN5flash19enable_sm80_to_sm89INS1_16FlashAttnBwdSm80INS1_25CollectiveMainloopBwdSm80ILi2ELi2EN4cute5tupleIJNS5_1CILi128EEES8_NS7_ILi64EEEEEENS_10bfloat16_tEfNS_4arch4Sm80ELb0ELb0ELb1ELb1ELb0ELb0ELb0ELb0ELi2ELi4ELi4ELi4ELb0EEENS1_24CollectiveEpilogueBwdGQAISA_fSD_Li256ELb1ELb0EEENS1_19SingleTileSchedulerILb1ELb0ELb0ELi128EEEEEEEEEvNT_6ParamsE$_ZN4cute3eso3ESOILb0ELb0EJiNS_5tupleIJiiEEEEEC2ERKiRKS3_)
$_ZN7cutlass13device_kernelIN5flash19enable_sm80_to_sm89INS1_16FlashAttnBwdSm80INS1_25CollectiveMainloopBwdSm80ILi2ELi2EN4cute5tupleIJNS5_1CILi128EEES8_NS7_ILi64EEEEEENS_10bfloat16_tEfNS_4arch4Sm80ELb0ELb0ELb1ELb1ELb0ELb0ELb0ELb0ELi2ELi4ELi4ELi4ELb0EEENS1_24CollectiveEpilogueBwdGQAISA_fSD_Li256ELb1ELb0EEENS1_19SingleTileSchedulerILb1ELb0ELb0ELi128EEEEEEEEEvNT_6ParamsE$_ZN4cute3eso3ESOILb0ELb0EJiNS_5tupleIJiiEEEEEC2ERKiRKS3_:
        /* <DEDUP_REMOVED lines=10> */
        .type           $_ZN7cutlass13device_kernelIN5flash19enable_sm80_to_sm89INS1_16FlashAttnBwdSm80INS1_25CollectiveMainloopBwdSm80ILi2ELi2EN4cute5tupleIJNS5_1CILi128EEES8_NS7_ILi64EEEEEENS_10bfloat16_tEfNS_4arch4Sm80ELb0ELb0ELb1ELb1ELb0ELb0ELb0ELb0ELi2ELi4ELi4ELi4ELb0EEENS1_24CollectiveEpilogueBwdGQAISA_fSD_Li256ELb1ELb0EEENS1_19SingleTileSchedulerILb1ELb0ELb0ELi128EEEEEEEEEvNT_6ParamsE$_ZN4cute3eso3ESOILb0ELb0EJiiEEC2ERKiS4_,@function
        .size           $_ZN7cutlass13device_kernelIN5flash19enable_sm80_to_sm89INS1_16FlashAttnBwdSm80INS1_25CollectiveMainloopBwdSm80ILi2ELi2EN4cute5tupleIJNS5_1CILi128EEES8_NS7_ILi64EEEEEENS_10bfloat16_tEfNS_4arch4Sm80ELb0ELb0ELb1ELb1ELb0ELb0ELb0ELb0ELi2ELi4ELi4ELi4ELb0EEENS1_24CollectiveEpilogueBwdGQAISA_fSD_Li256ELb1ELb0EEENS1_19SingleTileSchedulerILb1ELb0ELb0ELi128EEEEEEEEEvNT_6ParamsE$_ZN4cute3eso3ESOILb0ELb0EJiiEEC2ERKiS4_,($_ZN7cutlass13device_kernelIN5flash19enable_sm80_to_sm89INS1_16FlashAttnBwdSm80INS1_25CollectiveMainloopBwdSm80ILi2ELi2EN4cute5tupleIJNS5_1CILi128EEES8_NS7_ILi64EEEEEENS_10bfloat16_tEfNS_4arch4Sm80ELb0ELb0ELb1ELb1ELb0ELb0ELb0ELb0ELi2ELi4ELi4ELi4ELb0EEENS1_24CollectiveEpilogueBwdGQAISA_fSD_Li256ELb1ELb0EEENS1_19SingleTileSchedulerILb1ELb0ELb0ELi128EEEEEEEEEvNT_6ParamsE$_ZN4cute3eso3ESOILb0ELb0EJiiNS_1CILi0EEEEEC2ERKiS6_RKS3_ - $_ZN7cutlass13device_kernelIN5flash19enable_sm80_to_sm89INS1_16FlashAttnBwdSm80INS1_25CollectiveMainloopBwdSm80ILi2ELi2EN4cute5tupleIJNS5_1CILi128EEES8_NS7_ILi64EEEEEENS_10bfloat16_tEfNS_4arch4Sm80ELb0ELb0ELb1ELb1ELb0ELb0ELb0ELb0ELi2ELi4ELi4ELi4ELb0EEENS1_24CollectiveEpilogueBwdGQAISA_fSD_Li256ELb1ELb0EEENS1_19SingleTileSchedulerILb1ELb0ELb0ELi128EEEEEEEEEvNT_6ParamsE$_ZN4cute3eso3ESOILb0ELb0EJiiEEC2ERKiS4_)
$_ZN7cutlass13device_kernelIN5flash19enable_sm80_to_sm89INS1_16FlashAttnBwdSm80INS1_25CollectiveMainloopBwdSm80ILi2ELi2EN4cute5tupleIJNS5_1CILi128EEES8_NS7_ILi64EEEEEENS_10bfloat16_tEfNS_4arch4Sm80ELb0ELb0ELb1ELb1ELb0ELb0ELb0ELb0ELi2ELi4ELi4ELi4ELb0EEENS1_24CollectiveEpilogueBwdGQAISA_fSD_Li256ELb1ELb0EEENS1_19SingleTileSchedulerILb1ELb0ELb0ELi128EEEEEEEEEvNT_6ParamsE$_ZN4cute3eso3ESOILb0ELb0EJiiEEC2ERKiS4_:
[----:B------:R-:W-:Y:S02]  /*6730*/  IADD3 R3, R3, -c[0x0][0x20], RZ ;  /* 0x8000080003037a10 */ /* 0x000fe40007ffe0ff */
[----:B------:R-:W-:-:S03]  /*6740*/  IADD3 R2, R2, -c[0x0][0x20], RZ ;  /* 0x8000080002027a10 */ /* 0x000fc60007ffe0ff */
[----:B------:R1:W-:Y:S04]  /*6750*/  STL [R3], R10 ;  /* 0x0000000a03007387 */ /* 0x0003e80000100800 */
[----:B------:R-:W2:Y:S01]  /*6760*/  LDL R2, [R2] ;  /* 0x0000000002027983 */ /* 0x000ea20000100800 */
[----:B------:R-:W-:-:S03]  /*6770*/  IMAD.MOV.U32 R9, RZ, RZ, 0x0 ;  /* 0x00000000ff097424 */ /* 0x000fc600078e00ff */
[----:B--2---:R1:W-:Y:S01]  /*6780*/  STL [R3+0x4], R2 ;  /* 0x0000040203007387 */ /* 0x0043e20000100800 */
[----:B------:R-:W-:Y:S05]  /*6790*/  RET.REL.NODEC R8 `(_ZN7cutlass13device_kernelIN5flash19enable_sm80_to_sm89INS1_16FlashAttnBwdSm80INS1_25CollectiveMainloopBwdSm80ILi2ELi2EN4cute5tupleIJNS5_1CILi128EEES8_NS7_ILi64EEEEEENS_10bfloat16_tEfNS_4arch4Sm80ELb0ELb0ELb1ELb1ELb0ELb0ELb0ELb0ELi2ELi4ELi4ELi4ELb0EEENS1_24CollectiveEpilogueBwdGQAISA_fSD_Li256ELb1ELb0EEENS1_19SingleTileSchedulerILb1ELb0ELb0ELi128EEEEEEEEEvNT_6ParamsE) ;  /* 0xffff986008007950 */ /* 0x000fea0003c3ffff */
        .type           $_ZN7cutlass13device_kernelIN5flash19enable_sm80_to_sm89INS1_16FlashAttnBwdSm80INS1_25CollectiveMainloopBwdSm80ILi2ELi2EN4cute5tupleIJNS5_1CILi128EEES8_NS7_ILi64EEEEEENS_10bfloat16_tEfNS_4arch4Sm80ELb0ELb0ELb1ELb1ELb0ELb0ELb0ELb0ELi2ELi4ELi4ELi4ELb0EEENS1_24CollectiveEpilogueBwdGQAISA_fSD_Li256ELb1ELb0EEENS1_19SingleTileSchedulerILb1ELb0ELb0ELi128EEEEEEEEEvNT_6ParamsE$_ZN4cute3eso3ESOILb0ELb0EJiiNS_1CILi0EEEEEC2ERKiS6_RKS3_,@function
        .size           $_ZN7cutlass13device_kernelIN5flash19enable_sm80_to_sm89INS1_16FlashAttnBwdSm80INS1_25CollectiveMainloopBwdSm80ILi2ELi2EN4cute5tupleIJNS5_1CILi128EEES8_NS7_ILi64EEEEEENS_10bfloat16_tEfNS_4arch4Sm80ELb0ELb0ELb1ELb1ELb0ELb0ELb0ELb0ELi2ELi4ELi4ELi4ELb0EEENS1_24CollectiveEpilogueBwdGQAISA_fSD_Li256ELb1ELb0EEENS1_19SingleTileSchedulerILb1ELb0ELb0ELi128EEEEEEEEEvNT_6ParamsE$_ZN4cute3eso3ESOILb0ELb0EJiiNS_1CILi0EEEEEC2ERKiS6_RKS3_,($_ZN7cutlass13device_kernelIN5flash19enable_sm80_to_sm89INS1_16FlashAttnBwdSm80INS1_25CollectiveMainloopBwdSm80ILi2ELi2EN4cute5tupleIJNS5_1CILi128EEES8_NS7_ILi64EEEEEENS_10bfloat16_tEfNS_4arch4Sm80ELb0ELb0ELb1ELb1ELb0ELb0ELb0ELb0ELi2ELi4ELi4ELi4ELb0EEENS1_24CollectiveEpilogueBwdGQAISA_fSD_Li256ELb1ELb0EEENS1_19SingleTileSchedulerILb1ELb0ELb0ELi128EEEEEEEEEvNT_6ParamsE$_ZN4cute3eso3ESOILb0ELb0EJiiNS_1CILi1024EEEEEC2ERKiS6_RKS3_ - $_ZN7cutlass13device_kernelIN5flash19enable_sm80_to_sm89INS1_16FlashAttnBwdSm80INS1_25CollectiveMainloopBwdSm80ILi2ELi2EN4cute5tupleIJNS5_1CILi128EEES8_NS7_ILi64EEEEEENS_10bfloat16_tEfNS_4arch4Sm80ELb0ELb0ELb1ELb1ELb0ELb0ELb0ELb0ELi2ELi4ELi4ELi4ELb0EEENS1_24CollectiveEpilogueBwdGQAISA_fSD_Li256ELb1ELb0EEENS1_19SingleTileSchedulerILb1ELb0ELb0ELi128EEEEEEEEEvNT_6ParamsE$_ZN4cute3eso3ESOILb0ELb0EJiiNS_1CILi0EEEEEC2ERKiS6_RKS3_)
$_ZN7cutlass13device_kernelIN5flash19enable_sm80_to_sm89INS1_16FlashAttnBwdSm80INS1_25CollectiveMainloopBwdSm80ILi2ELi2EN4cute5tupleIJNS5_1CILi128EEES8_NS7_ILi64EEEEEENS_10bfloat16_tEfNS_4arch4Sm80ELb0ELb0ELb1ELb1ELb0ELb0ELb0ELb0ELi2ELi4ELi4ELi4ELb0EEENS1_24CollectiveEpilogueBwdGQAISA_fSD_Li256ELb1ELb0EEENS1_19SingleTileSchedulerILb1ELb0ELb0ELi128EEEEEEEEEvNT_6ParamsE$_ZN4cute3eso3ESOILb0ELb0EJiiNS_1CILi0EEEEEC2ERKiS6_RKS3_:
        /* <DEDUP_REMOVED lines=8> */
        .type           $_ZN7cutlass13device_kernelIN5flash19enable_sm80_to_sm89INS1_16FlashAttnBwdSm80INS1_25CollectiveMainloopBwdSm80ILi2ELi2EN4cute5tupleIJNS5_1CILi128EEES8_NS7_ILi64EEEEEENS_10bfloat16_tEfNS_4arch4Sm80ELb0ELb0ELb1ELb1ELb0ELb0ELb0ELb0ELi2ELi4ELi4ELi4ELb0EEENS1_24CollectiveEpilogueBwdGQAISA_fSD_Li256ELb1ELb0EEENS1_19SingleTileSchedulerILb1ELb0ELb0ELi128EEEEEEEEEvNT_6ParamsE$_ZN4cute3eso3ESOILb0ELb0EJiiNS_1CILi1024EEEEEC2ERKiS6_RKS3_,@function
        .size           $_ZN7cutlass13device_kernelIN5flash19enable_sm80_to_sm89INS1_16FlashAttnBwdSm80INS1_25CollectiveMainloopBwdSm80ILi2ELi2EN4cute5tupleIJNS5_1CILi128EEES8_NS7_ILi64EEEEEENS_10bfloat16_tEfNS_4arch4Sm80ELb0ELb0ELb1ELb1ELb0ELb0ELb0ELb0ELi2ELi4ELi4ELi4ELb0EEENS1_24CollectiveEpilogueBwdGQAISA_fSD_Li256ELb1ELb0EEENS1_19SingleTileSchedulerILb1ELb0ELb0ELi128EEEEEEEEEvNT_6ParamsE$_ZN4cute3eso3ESOILb0ELb0EJiiNS_1CILi1024EEEEEC2ERKiS6_RKS3_,($_ZN7cutlass13device_kernelIN5flash19enable_sm80_to_sm89INS1_16FlashAttnBwdSm80INS1_25CollectiveMainloopBwdSm80ILi2ELi2EN4cute5tupleIJNS5_1CILi128EEES8_NS7_ILi64EEEEEENS_10bfloat16_tEfNS_4arch4Sm80ELb0ELb0ELb1ELb1ELb0ELb0ELb0ELb0ELi2ELi4ELi4ELi4ELb0EEENS1_24CollectiveEpilogueBwdGQAISA_fSD_Li256ELb1ELb0EEENS1_19SingleTileSchedulerILb1ELb0ELb0ELi128EEEEEEEEEvNT_6ParamsE$_ZN4cute3eso3ESOILb0ELb0EJiiNS_1CILi144EEENS2_ILi512EEEEEC2ERKiS7_RKS3_RKS4_ - $_ZN7cutlass13device_kernelIN5flash19enable_sm80_to_sm89INS1_16FlashAttnBwdSm80INS1_25CollectiveMainloopBwdSm80ILi2ELi2EN4cute5tupleIJNS5_1CILi128EEES8_NS7_ILi64EEEEEENS_10bfloat16_tEfNS_4arch4Sm80ELb0ELb0ELb1ELb1ELb0ELb0ELb0ELb0ELi2ELi4ELi4ELi4ELb0EEENS1_24CollectiveEpilogueBwdGQAISA_fSD_Li256ELb1ELb0EEENS1_19SingleTileSchedulerILb1ELb0ELb0ELi128EEEEEEEEEvNT_6ParamsE$_ZN4cute3eso3ESOILb0ELb0EJiiNS_1CILi1024EEEEEC2ERKiS6_RKS3_)
$_ZN7cutlass13device_kernelIN5flash19enable_sm80_to_sm89INS1_16FlashAttnBwdSm80INS1_25CollectiveMainloopBwdSm80ILi2ELi2EN4cute5tupleIJNS5_1CILi128EEES8_NS7_ILi64EEEEEENS_10bfloat16_tEfNS_4arch4Sm80ELb0ELb0ELb1ELb1ELb0ELb0ELb0ELb0ELi2ELi4ELi4ELi4ELb0EEENS1_24CollectiveEpilogueBwdGQAISA_fSD_Li256ELb1ELb0EEENS1_19SingleTileSchedulerILb1ELb0ELb0ELi128EEEEEEEEEvNT_6ParamsE$_ZN4cute3eso3ESOILb0ELb0EJiiNS_1CILi1024EEEEEC2ERKiS6_RKS3_:
        /* <DEDUP_REMOVED lines=8> */
        .type           $_ZN7cutlass13device_kernelIN5flash19enable_sm80_to_sm89INS1_16FlashAttnBwdSm80INS1_25CollectiveMainloopBwdSm80ILi2ELi2EN4cute5tupleIJNS5_1CILi128EEES8_NS7_ILi64EEEEEENS_10bfloat16_tEfNS_4arch4Sm80ELb0ELb0ELb1ELb1ELb0ELb0ELb0ELb0ELi2ELi4ELi4ELi4ELb0EEENS1_24CollectiveEpilogueBwdGQAISA_fSD_Li256ELb1ELb0EEENS1_19SingleTileSchedulerILb1ELb0ELb0ELi128EEEEEEEEEvNT_6ParamsE$_ZN4cute3eso3ESOILb0ELb0EJiiNS_1CILi144EEENS2_ILi512EEEEEC2ERKiS7_RKS3_RKS4_,@function
        .size           $_ZN7cutlass13device_kernelIN5flash19enable_sm80_to_sm89INS1_16FlashAttnBwdSm80INS1_25CollectiveMainloopBwdSm80ILi2ELi2EN4cute5tupleIJNS5_1CILi128EEES8_NS7_ILi64EEEEEENS_10bfloat16_tEfNS_4arch4Sm80ELb0ELb0ELb1ELb1ELb0ELb0ELb0ELb0ELi2ELi4ELi4ELi4ELb0EEENS1_24CollectiveEpilogueBwdGQAISA_fSD_Li256ELb1ELb0EEENS1_19SingleTileSchedulerILb1ELb0ELb0ELi128EEEEEEEEEvNT_6ParamsE$_ZN4cute3eso3ESOILb0ELb0EJiiNS_1CILi144EEENS2_ILi512EEEEEC2ERKiS7_RKS3_RKS4_,($_ZN7cutlass13device_kernelIN5flash19enable_sm80_to_sm89INS1_16FlashAttnBwdSm80INS1_25CollectiveMainloopBwdSm80ILi2ELi2EN4cute5tupleIJNS5_1CILi128EEES8_NS7_ILi64EEEEEENS_10bfloat16_tEfNS_4arch4Sm80ELb0ELb0ELb1ELb1ELb0ELb0ELb0ELb0ELi2ELi4ELi4ELi4ELb0EEENS1_24CollectiveEpilogueBwdGQAISA_fSD_Li256ELb1ELb0EEENS1_19SingleTileSchedulerILb1ELb0ELb0ELi128EEEEEEEEEvNT_6ParamsE$_ZN4cute3eso3ESOILb0ELb0EJiiNS_1CILi72EEENS2_ILi512EEEEEC2ERKiS7_RKS3_RKS4_ - $_ZN7cutlass13device_kernelIN5flash19enable_sm80_to_sm89INS1_16FlashAttnBwdSm80INS1_25CollectiveMainloopBwdSm80ILi2ELi2EN4cute5tupleIJNS5_1CILi128EEES8_NS7_ILi64EEEEEENS_10bfloat16_tEfNS_4arch4Sm80ELb0ELb0ELb1ELb1ELb0ELb0ELb0ELb0ELi2ELi4ELi4ELi4ELb0EEENS1_24CollectiveEpilogueBwdGQAISA_fSD_Li256ELb1ELb0EEENS1_19SingleTileSchedulerILb1ELb0ELb0ELi128EEEEEEEEEvNT_6ParamsE$_ZN4cute3eso3ESOILb0ELb0EJiiNS_1CILi144EEENS2_ILi512EEEEEC2ERKiS7_RKS3_RKS4_)
$_ZN7cutlass13device_kernelIN5flash19enable_sm80_to_sm89INS1_16FlashAttnBwdSm80INS1_25CollectiveMainloopBwdSm80ILi2ELi2EN4cute5tupleIJNS5_1CILi128EEES8_NS7_ILi64EEEEEENS_10bfloat16_tEfNS_4arch4Sm80ELb0ELb0ELb1ELb1ELb0ELb0ELb0ELb0ELi2ELi4ELi4ELi4ELb0EEENS1_24CollectiveEpilogueBwdGQAISA_fSD_Li256ELb1ELb0EEENS1_19SingleTileSchedulerILb1ELb0ELb0ELi128EEEEEEEEEvNT_6ParamsE$_ZN4cute3eso3ESOILb0ELb0EJiiNS_1CILi144EEENS2_ILi512EEEEEC2ERKiS7_RKS3_RKS4_:
[----:B------:R-:W-:Y:S02]  /*68a0*/  IADD3 R6, R57, -c[0x0][0x20], RZ ;  /* 0x8000080039067a10 */ /* 0x000fe40007ffe0ff */
[----:B------:R-:W-:-:S03]  /*68b0*/  IADD3 R4, R4, -c[0x0][0x20], RZ ;  /* 0x8000080004047a10 */ /* 0x000fc60007ffe0ff */
[----:B------:R1:W-:Y:S04]  /*68c0*/  STL [R6], R3 ;  /* 0x0000000306007387 */ /* 0x0003e80000100800 */
[----:B------:R-:W2:Y:S01]  /*68d0*/  LDL R5, [R4] ;  /* 0x0000000004057983 */ /* 0x000ea20000100800 */
[----:B------:R-:W-:-:S03]  /*68e0*/  IMAD.MOV.U32 R9, RZ, RZ, 0x0 ;  /* 0x00000000ff097424 */ /* 0x000fc600078e00ff */
[----:B--2---:R1:W-:Y:S01]  /*68f0*/  STL [R6+0x4], R5 ;  /* 0x0000040506007387 */ /* 0x0043e20000100800 */
[----:B------:R-:W-:Y:S05]  /*6900*/  RET.REL.NODEC R8 `(_ZN7cutlass13device_kernelIN5flash19enable_sm80_to_sm89INS1_16FlashAttnBwdSm80INS1_25CollectiveMainloopBwdSm80ILi2ELi2EN4cute5tupleIJNS5_1CILi128EEES8_NS7_ILi64EEEEEENS_10bfloat16_tEfNS_4arch4Sm80ELb0ELb0ELb1ELb1ELb0ELb0ELb0ELb0ELi2ELi4ELi4ELi4ELb0EEENS1_24CollectiveEpilogueBwdGQAISA_fSD_Li256ELb1ELb0EEENS1_19SingleTileSchedulerILb1ELb0ELb0ELi128EEEEEEEEEvNT_6ParamsE) ;  /* 0xffff96f008007950 */ /* 0x000fea0003c3ffff */
        .type           $_ZN7cutlass13device_kernelIN5flash19enable_sm80_to_sm89INS1_16FlashAttnBwdSm80INS1_25CollectiveMainloopBwdSm80ILi2ELi2EN4cute5tupleIJNS5_1CILi128EEES8_NS7_ILi64EEEEEENS_10bfloat16_tEfNS_4arch4Sm80ELb0ELb0ELb1ELb1ELb0ELb0ELb0ELb0ELi2ELi4ELi4ELi4ELb0EEENS1_24CollectiveEpilogueBwdGQAISA_fSD_Li256ELb1ELb0EEENS1_19SingleTileSchedulerILb1ELb0ELb0ELi128EEEEEEEEEvNT_6ParamsE$_ZN4cute3eso3ESOILb0ELb0EJiiNS_1CILi72EEENS2_ILi512EEEEEC2ERKiS7_RKS3_RKS4_,@function
        .size           $_ZN7cutlass13device_kernelIN5flash19enable_sm80_to_sm89INS1_16FlashAttnBwdSm80INS1_25CollectiveMainloopBwdSm80ILi2ELi2EN4cute5tupleIJNS5_1CILi128EEES8_NS7_ILi64EEEEEENS_10bfloat16_tEfNS_4arch4Sm80ELb0ELb0ELb1ELb1ELb0ELb0ELb0ELb0ELi2ELi4ELi4ELi4ELb0EEENS1_24CollectiveEpilogueBwdGQAISA_fSD_Li256ELb1ELb0EEENS1_19SingleTileSchedulerILb1ELb0ELb0ELi128EEEEEEEEEvNT_6ParamsE$_ZN4cute3eso3ESOILb0ELb0EJiiNS_1CILi72EEENS2_ILi512EEEEEC2ERKiS7_RKS3_RKS4_,($_ZN7cutlass13device_kernelIN5flash19enable_sm80_to_sm89INS1_16FlashAttnBwdSm80INS1_25CollectiveMainloopBwdSm80ILi2ELi2EN4cute5tupleIJNS5_1CILi128EEES8_NS7_ILi64EEEEEENS_10bfloat16_tEfNS_4arch4Sm80ELb0ELb0ELb1ELb1ELb0ELb0ELb0ELb0ELi2ELi4ELi4ELi4ELb0EEENS1_24CollectiveEpilogueBwdGQAISA_fSD_Li256ELb1ELb0EEENS1_19SingleTileSchedulerILb1ELb0ELb0ELi128EEEEEEEEEvNT_6ParamsE$_ZN4cute3eso3ESOILb0ELb0EJiiNS_1CILi8192EEEEEC2ERKiS6_RKS3_ - $_ZN7cutlass13device_kernelIN5flash19enable_sm80_to_sm89INS1_16FlashAttnBwdSm80INS1_25CollectiveMainloopBwdSm80ILi2ELi2EN4cute5tupleIJNS5_1CILi128EEES8_NS7_ILi64EEEEEENS_10bfloat16_tEfNS_4arch4Sm80ELb0ELb0ELb1ELb1ELb0ELb0ELb0ELb0ELi2ELi4ELi4ELi4ELb0EEENS1_24CollectiveEpilogueBwdGQAISA_fSD_Li256ELb1ELb0EEENS1_19SingleTileSchedulerILb1ELb0ELb0ELi128EEEEEEEEEvNT_6ParamsE$_ZN4cute3eso3ESOILb0ELb0EJiiNS_1CILi72EEENS2_ILi512EEEEEC2ERKiS7_RKS3_RKS4_)
$_ZN7cutlass13device_kernelIN5flash19enable_sm80_to_sm89INS1_16FlashAttnBwdSm80INS1_25CollectiveMainloopBwdSm80ILi2ELi2EN4cute5tupleIJNS5_1CILi128EEES8_NS7_ILi64EEEEEENS_10bfloat16_tEfNS_4arch4Sm80ELb0ELb0ELb1ELb1ELb0ELb0ELb0ELb0ELi2ELi4ELi4ELi4ELb0EEENS1_24CollectiveEpilogueBwdGQAISA_fSD_Li256ELb1ELb0EEENS1_19SingleTileSchedulerILb1ELb0ELb0ELi128EEEEEEEEEvNT_6ParamsE$_ZN4cute3eso3ESOILb0ELb0EJiiNS_1CILi72EEENS2_ILi512EEEEEC2ERKiS7_RKS3_RKS4_:
        /* <DEDUP_REMOVED lines=8> */
        .type           $_ZN7cutlass13device_kernelIN5flash19enable_sm80_to_sm89INS1_16FlashAttnBwdSm80INS1_25CollectiveMainloopBwdSm80ILi2ELi2EN4cute5tupleIJNS5_1CILi128EEES8_NS7_ILi64EEEEEENS_10bfloat16_tEfNS_4arch4Sm80ELb0ELb0ELb1ELb1ELb0ELb0ELb0ELb0ELi2ELi4ELi4ELi4ELb0EEENS1_24CollectiveEpilogueBwdGQAISA_fSD_Li256ELb1ELb0EEENS1_19SingleTileSchedulerILb1ELb0ELb0ELi128EEEEEEEEEvNT_6ParamsE$_ZN4cute3eso3ESOILb0ELb0EJiiNS_1CILi8192EEEEEC2ERKiS6_RKS3_,@function
        .size           $_ZN7cutlass13device_kernelIN5flash19enable_sm80_to_sm89INS1_16FlashAttnBwdSm80INS1_25CollectiveMainloopBwdSm80ILi2ELi2EN4cute5tupleIJNS5_1CILi128EEES8_NS7_ILi64EEEEEENS_10bfloat16_tEfNS_4arch4Sm80ELb0ELb0ELb1ELb1ELb0ELb0ELb0ELb0ELi2ELi4ELi4ELi4ELb0EEENS1_24CollectiveEpilogueBwdGQAISA_fSD_Li256ELb1ELb0EEENS1_19SingleTileSchedulerILb1ELb0ELb0ELi128EEEEEEEEEvNT_6ParamsE$_ZN4cute3eso3ESOILb0ELb0EJiiNS_1CILi8192EEEEEC2ERKiS6_RKS3_,($_ZN7cutlass13device_kernelIN5flash19enable_sm80_to_sm89INS1_16FlashAttnBwdSm80INS1_25CollectiveMainloopBwdSm80ILi2ELi2EN4cute5tupleIJNS5_1CILi128EEES8_NS7_ILi64EEEEEENS_10bfloat16_tEfNS_4arch4Sm80ELb0ELb0ELb1ELb1ELb0ELb0ELb0ELb0ELi2ELi4ELi4ELi4ELb0EEENS1_24CollectiveEpilogueBwdGQAISA_fSD_Li256ELb1ELb0EEENS1_19SingleTileSchedulerILb1ELb0ELb0ELi128EEEEEEEEEvNT_6ParamsE$_ZN4cute3eso3ESOILb0ELb0EJiiiEEC2ERKiS4_S4_ - $_ZN7cutlass13device_kernelIN5flash19enable_sm80_to_sm89INS1_16FlashAttnBwdSm80INS1_25CollectiveMainloopBwdSm80ILi2ELi2EN4cute5tupleIJNS5_1CILi128EEES8_NS7_ILi64EEEEEENS_10bfloat16_tEfNS_4arch4Sm80ELb0ELb0ELb1ELb1ELb0ELb0ELb0ELb0ELi2ELi4ELi4ELi4ELb0EEENS1_24CollectiveEpilogueBwdGQAISA_fSD_Li256ELb1ELb0EEENS1_19SingleTileSchedulerILb1ELb0ELb0ELi128EEEEEEEEEvNT_6ParamsE$_ZN4cute3eso3ESOILb0ELb0EJiiNS_1CILi8192EEEEEC2ERKiS6_RKS3_)
$_ZN7cutlass13device_kernelIN5flash19enable_sm80_to_sm89INS1_16FlashAttnBwdSm80INS1_25CollectiveMainloopBwdSm80ILi2ELi2EN4cute5tupleIJNS5_1CILi128EEES8_NS7_ILi64EEEEEENS_10bfloat16_tEfNS_4arch4Sm80ELb0ELb0ELb1ELb1ELb0ELb0ELb0ELb0ELi2ELi4ELi4ELi4ELb0EEENS1_24CollectiveEpilogueBwdGQAISA_fSD_Li256ELb1ELb0EEENS1_19SingleTileSchedulerILb1ELb0ELb0ELi128EEEEEEEEEvNT_6ParamsE$_ZN4cute3eso3ESOILb0ELb0EJiiNS_1CILi8192EEEEEC2ERKiS6_RKS3_:
[----:B------:R-:W-:Y:S02]  /*6990*/  IADD3 R3, R3, -c[0x0][0x20], RZ ;  /* 0x8000080003037a10 */ /* 0x000fe40007ffe0ff */
[----:B------:R-:W-:-:S03]  /*69a0*/  IADD3 R2, R2, -c[0x0][0x20], RZ ;  /* 0x8000080002027a10 */ /* 0x000fc60007ffe0ff */
[----:B------:R1:W-:Y:S04]  /*69b0*/  STL [R3], R10 ;  /* 0x0000000a03007387 */ /* 0x0003e80000100800 */
[----:B------:R-:W2:Y:S01]  /*69c0*/  LDL R2, [R2] ;  /* 0x0000000002027983 */ /* 0x000ea20000100800 */
[----:B------:R-:W-:-:S03]  /*69d0*/  IMAD.MOV.U32 R9, RZ, RZ, 0x0 ;  /* 0x00000000ff097424 */ /* 0x000fc600078e00ff */
[----:B--2---:R1:W-:Y:S01]  /*69e0*/  STL [R3+0x4], R2 ;  /* 0x0000040203007387 */ /* 0x0043e20000100800 */
[----:B------:R-:W-:Y:S05]  /*69f0*/  RET.REL.NODEC R8 `(_ZN7cutlass13device_kernelIN5flash19enable_sm80_to_sm89INS1_16FlashAttnBwdSm80INS1_25CollectiveMainloopBwdSm80ILi2ELi2EN4cute5tupleIJNS5_1CILi128EEES8_NS7_ILi64EEEEEENS_10bfloat16_tEfNS_4arch4Sm80ELb0ELb0ELb1ELb1ELb0ELb0ELb0ELb0ELi2ELi4ELi4ELi4ELb0EEENS1_24CollectiveEpilogueBwdGQAISA_fSD_Li256ELb1ELb0EEENS1_19SingleTileSchedulerILb1ELb0ELb0ELi128EEEEEEEEEvNT_6ParamsE) ;  /* 0xffff960008007950 */ /* 0x000fea0003c3ffff */
        .type           $_ZN7cutlass13device_kernelIN5flash19enable_sm80_to_sm89INS1_16FlashAttnBwdSm80INS1_25CollectiveMainloopBwdSm80ILi2ELi2EN4cute5tupleIJNS5_1CILi128EEES8_NS7_ILi64EEEEEENS_10bfloat16_tEfNS_4arch4Sm80ELb0ELb0ELb1ELb1ELb0ELb0ELb0ELb0ELi2ELi4ELi4ELi4ELb0EEENS1_24CollectiveEpilogueBwdGQAISA_fSD_Li256ELb1ELb0EEENS1_19SingleTileSchedulerILb1ELb0ELb0ELi128EEEEEEEEEvNT_6ParamsE$_ZN4cute3eso3ESOILb0ELb0EJiiiEEC2ERKiS4_S4_,@function
        .size           $_ZN7cutlass13device_kernelIN5flash19enable_sm80_to_sm89INS1_16FlashAttnBwdSm80INS1_25CollectiveMainloopBwdSm80ILi2ELi2EN4cute5tupleIJNS5_1CILi128EEES8_NS7_ILi64EEEEEENS_10bfloat16_tEfNS_4arch4Sm80ELb0ELb0ELb1ELb1ELb0ELb0ELb0ELb0ELi2ELi4ELi4ELi4ELb0EEENS1_24CollectiveEpilogueBwdGQAISA_fSD_Li256ELb1ELb0EEENS1_19SingleTileSchedulerILb1ELb0ELb0ELi128EEEEEEEEEvNT_6ParamsE$_ZN4cute3eso3ESOILb0ELb0EJiiiEEC2ERKiS4_S4_,($_ZN7cutlass13device_kernelIN5flash19enable_sm80_to_sm89INS1_16FlashAttnBwdSm80INS1_25CollectiveMainloopBwdSm80ILi2ELi2EN4cute5tupleIJNS5_1CILi128EEES8_NS7_ILi64EEEEEENS_10bfloat16_tEfNS_4arch4Sm80ELb0ELb0ELb1ELb1ELb0ELb0ELb0ELb0ELi2ELi4ELi4ELi4ELb0EEENS1_24CollectiveEpilogueBwdGQAISA_fSD_Li256ELb1ELb0EEENS1_19SingleTileSchedulerILb1ELb0ELb0ELi128EEEEEEEEEvNT_6ParamsE$_ZN4cute3eso3ESOILb0ELb0EJiiiNS_1CILi0EEEEEC2ERKiS6_S6_RKS3_ - $_ZN7cutlass13device_kernelIN5flash19enable_sm80_to_sm89INS1_16FlashAttnBwdSm80INS1_25CollectiveMainloopBwdSm80ILi2ELi2EN4cute5tupleIJNS5_1CILi128EEES8_NS7_ILi64EEEEEENS_10bfloat16_tEfNS_4arch4Sm80ELb0ELb0ELb1ELb1ELb0ELb0ELb0ELb0ELi2ELi4ELi4ELi4ELb0EEENS1_24CollectiveEpilogueBwdGQAISA_fSD_Li256ELb1ELb0EEENS1_19SingleTileSchedulerILb1ELb0ELb0ELi128EEEEEEEEEvNT_6ParamsE$_ZN4cute3eso3ESOILb0ELb0EJiiiEEC2ERKiS4_S4_)
$_ZN7cutlass13device_kernelIN5flash19enable_sm80_to_sm89INS1_16FlashAttnBwdSm80INS1_25CollectiveMainloopBwdSm80ILi2ELi2EN4cute5tupleIJNS5_1CILi128EEES8_NS7_ILi64EEEEEENS_10bfloat16_tEfNS_4arch4Sm80ELb0ELb0ELb1ELb1ELb0ELb0ELb0ELb0ELi2ELi4ELi4ELi4ELb0EEENS1_24CollectiveEpilogueBwdGQAISA_fSD_Li256ELb1ELb0EEENS1_19SingleTileSchedulerILb1ELb0ELb0ELi128EEEEEEEEEvNT_6ParamsE$_ZN4cute3eso3ESOILb0ELb0EJiiiEEC2ERKiS4_S4_:
        /* <DEDUP_REMOVED lines=9> */
[----:B------:R-:W-:Y:S05]  /*6a90*/  RET.REL.NODEC R4 `(_ZN7cutlass13device_kernelIN5flash19enable_sm80_to_sm89INS1_16FlashAttnBwdSm80INS1_25CollectiveMainloopBwdSm80ILi2ELi2EN4cute5tupleIJNS5_1CILi128EEES8_NS7_ILi64EEEEEENS_10bfloat16_tEfNS_4arch4Sm80ELb0ELb0ELb1ELb1ELb0ELb0ELb0ELb0ELi2ELi4ELi4ELi4ELb0EEENS1_24CollectiveEpilogueBwdGQAISA_fSD_Li256ELb1ELb0EEENS1_19SingleTileSchedulerILb1ELb0ELb0ELi128EEEEEEEEEvNT_6ParamsE) ;  /* 0xffff956004007950 */ /* 0x000fea0003c3ffff */
        .type           $_ZN7cutlass13device_kernelIN5flash19enable_sm80_to_sm89INS1_16FlashAttnBwdSm80INS1_25CollectiveMainloopBwdSm80ILi2ELi2EN4cute5tupleIJNS5_1CILi128EEES8_NS7_ILi64EEEEEENS_10bfloat16_tEfNS_4arch4Sm80ELb0ELb0ELb1ELb1ELb0ELb0ELb0ELb0ELi2ELi4ELi4ELi4ELb0EEENS1_24CollectiveEpilogueBwdGQAISA_fSD_Li256ELb1ELb0EEENS1_19SingleTileSchedulerILb1ELb0ELb0ELi128EEEEEEEEEvNT_6ParamsE$_ZN4cute3eso3ESOILb0ELb0EJiiiNS_1CILi0EEEEEC2ERKiS6_S6_RKS3_,@function
        .size           $_ZN7cutlass13device_kernelIN5flash19enable_sm80_to_sm89INS1_16FlashAttnBwdSm80INS1_25CollectiveMainloopBwdSm80ILi2ELi2EN4cute5tupleIJNS5_1CILi128EEES8_NS7_ILi64EEEEEENS_10bfloat16_tEfNS_4arch4Sm80ELb0ELb0ELb1ELb1ELb0ELb0ELb0ELb0ELi2ELi4ELi4ELi4ELb0EEENS1_24CollectiveEpilogueBwdGQAISA_fSD_Li256ELb1ELb0EEENS1_19SingleTileSchedulerILb1ELb0ELb0ELi128EEEEEEEEEvNT_6ParamsE$_ZN4cute3eso3ESOILb0ELb0EJiiiNS_1CILi0EEEEEC2ERKiS6_S6_RKS3_,($_ZN7cutlass13device_kernelIN5flash19enable_sm80_to_sm89INS1_16FlashAttnBwdSm80INS1_25CollectiveMainloopBwdSm80ILi2ELi2EN4cute5tupleIJNS5_1CILi128EEES8_NS7_ILi64EEEEEENS_10bfloat16_tEfNS_4arch4Sm80ELb0ELb0ELb1ELb1ELb0ELb0ELb0ELb0ELi2ELi4ELi4ELi4ELb0EEENS1_24CollectiveEpilogueBwdGQAISA_fSD_Li256ELb1ELb0EEENS1_19SingleTileSchedulerILb1ELb0ELb0ELi128EEEEEEEEEvNT_6ParamsE$_ZN4cute3eso3ESOILb0ELb0EJiiiNS_1CILi144EEENS2_ILi512EEEEEC2ERKiS7_S7_RKS3_RKS4_ - $_ZN7cutlass13device_kernelIN5flash19enable_sm80_to_sm89INS1_16FlashAttnBwdSm80INS1_25CollectiveMainloopBwdSm80ILi2ELi2EN4cute5tupleIJNS5_1CILi128EEES8_NS7_ILi64EEEEEENS_10bfloat16_tEfNS_4arch4Sm80ELb0ELb0ELb1ELb1ELb0ELb0ELb0ELb0ELi2ELi4ELi4ELi4ELb0EEENS1_24CollectiveEpilogueBwdGQAISA_fSD_Li256ELb1ELb0EEENS1_19SingleTileSchedulerILb1ELb0ELb0ELi128EEEEEEEEEvNT_6ParamsE$_ZN4cute3eso3ESOILb0ELb0EJiiiNS_1CILi0EEEEEC2ERKiS6_S6_RKS3_)
$_ZN7cutlass13device_kernelIN5flash19enable_sm80_to_sm89INS1_16FlashAttnBwdSm80INS1_25CollectiveMainloopBwdSm80ILi2ELi2EN4cute5tupleIJNS5_1CILi128EEES8_NS7_ILi64EEEEEENS_10bfloat16_tEfNS_4arch4Sm80ELb0ELb0ELb1ELb1ELb0ELb0ELb0ELb0ELi2ELi4ELi4ELi4ELb0EEENS1_24CollectiveEpilogueBwdGQAISA_fSD_Li256ELb1ELb0EEENS1_19SingleTileSchedulerILb1ELb0ELb0ELi128EEEEEEEEEvNT_6ParamsE$_ZN4cute3eso3ESOILb0ELb0EJiiiNS_1CILi0EEEEEC2ERKiS6_S6_RKS3_:
        /* <DEDUP_REMOVED lines=9> */
[----:B------:R-:W-:Y:S05]  /*6b30*/  RET.REL.NODEC R8 `(_ZN7cutlass13device_kernelIN5flash19enable_sm80_to_sm89INS1_16FlashAttnBwdSm80INS1_25CollectiveMainloopBwdSm80ILi2ELi2EN4cute5tupleIJNS5_1CILi128EEES8_NS7_ILi64EEEEEENS_10bfloat16_tEfNS_4arch4Sm80ELb0ELb0ELb1ELb1ELb0ELb0ELb0ELb0ELi2ELi4ELi4ELi4ELb0EEENS1_24CollectiveEpilogueBwdGQAISA_fSD_Li256ELb1ELb0EEENS1_19SingleTileSchedulerILb1ELb0ELb0ELi128EEEEEEEEEvNT_6ParamsE) ;  /* 0xffff94c008007950 */ /* 0x000fea0003c3ffff */
        .type           $_ZN7cutlass13device_kernelIN5flash19enable_sm80_to_sm89INS1_16FlashAttnBwdSm80INS1_25CollectiveMainloopBwdSm80ILi2ELi2EN4cute5tupleIJNS5_1CILi128EEES8_NS7_ILi64EEEEEENS_10bfloat16_tEfNS_4arch4Sm80ELb0ELb0ELb1ELb1ELb0ELb0ELb0ELb0ELi2ELi4ELi4ELi4ELb0EEENS1_24CollectiveEpilogueBwdGQAISA_fSD_Li256ELb1ELb0EEENS1_19SingleTileSchedulerILb1ELb0ELb0ELi128EEEEEEEEEvNT_6ParamsE$_ZN4cute3eso3ESOILb0ELb0EJiiiNS_1CILi144EEENS2_ILi512EEEEEC2ERKiS7_S7_RKS3_RKS4_,@function
        .size           $_ZN7cutlass13device_kernelIN5flash19enable_sm80_to_sm89INS1_16FlashAttnBwdSm80INS1_25CollectiveMainloopBwdSm80ILi2ELi2EN4cute5tupleIJNS5_1CILi128EEES8_NS7_ILi64EEEEEENS_10bfloat16_tEfNS_4arch4Sm80ELb0ELb0ELb1ELb1ELb0ELb0ELb0ELb0ELi2ELi4ELi4ELi4ELb0EEENS1_24CollectiveEpilogueBwdGQAISA_fSD_Li256ELb1ELb0EEENS1_19SingleTileSchedulerILb1ELb0ELb0ELi128EEEEEEEEEvNT_6ParamsE$_ZN4cute3eso3ESOILb0ELb0EJiiiNS_1CILi144EEENS2_ILi512EEEEEC2ERKiS7_S7_RKS3_RKS4_,($_ZN7cutlass13device_kernelIN5flash19enable_sm80_to_sm89INS1_16FlashAttnBwdSm80INS1_25CollectiveMainloopBwdSm80ILi2ELi2EN4cute5tupleIJNS5_1CILi128EEES8_NS7_ILi64EEEEEENS_10bfloat16_tEfNS_4arch4Sm80ELb0ELb0ELb1ELb1ELb0ELb0ELb0ELb0ELi2ELi4ELi4ELi4ELb0EEENS1_24CollectiveEpilogueBwdGQAISA_fSD_Li256ELb1ELb0EEENS1_19SingleTileSchedulerILb1ELb0ELb0ELi128EEEEEEEEEvNT_6ParamsE$_ZN4cute3eso3ESOILb0ELb0EJiiiNS_1CILi72EEENS2_ILi512EEEEEC2ERKiS7_S7_RKS3_RKS4_ - $_ZN7cutlass13device_kernelIN5flash19enable_sm80_to_sm89INS1_16FlashAttnBwdSm80INS1_25CollectiveMainloopBwdSm80ILi2ELi2EN4cute5tupleIJNS5_1CILi128EEES8_NS7_ILi64EEEEEENS_10bfloat16_tEfNS_4arch4Sm80ELb0ELb0ELb1ELb1ELb0ELb0ELb0ELb0ELi2ELi4ELi4ELi4ELb0EEENS1_24CollectiveEpilogueBwdGQAISA_fSD_Li256ELb1ELb0EEENS1_19SingleTileSchedulerILb1ELb0ELb0ELi128EEEEEEEEEvNT_6ParamsE$_ZN4cute3eso3ESOILb0ELb0EJiiiNS_1CILi144EEENS2_ILi512EEEEEC2ERKiS7_S7_RKS3_RKS4_)
$_ZN7cutlass13device_kernelIN5flash19enable_sm80_to_sm89INS1_16FlashAttnBwdSm80INS1_25CollectiveMainloopBwdSm80ILi2ELi2EN4cute5tupleIJNS5_1CILi128EEES8_NS7_ILi64EEEEEENS_10bfloat16_tEfNS_4arch4Sm80ELb0ELb0ELb1ELb1ELb0ELb0ELb0ELb0ELi2ELi4ELi4ELi4ELb0EEENS1_24CollectiveEpilogueBwdGQAISA_fSD_Li256ELb1ELb0EEENS1_19SingleTileSchedulerILb1ELb0ELb0ELi128EEEEEEEEEvNT_6ParamsE$_ZN4cute3eso3ESOILb0ELb0EJiiiNS_1CILi144EEENS2_ILi512EEEEEC2ERKiS7_S7_RKS3_RKS4_:
        /* <DEDUP_REMOVED lines=10> */
[----:B------:R-:W-:Y:S05]  /*6be0*/  RET.REL.NODEC R70 `(_ZN7cutlass13device_kernelIN5flash19enable_sm80_to_sm89INS1_16FlashAttnBwdSm80INS1_25CollectiveMainloopBwdSm80ILi2ELi2EN4cute5tupleIJNS5_1CILi128EEES8_NS7_ILi64EEEEEENS_10bfloat16_tEfNS_4arch4Sm80ELb0ELb0ELb1ELb1ELb0ELb0ELb0ELb0ELi2ELi4ELi4ELi4ELb0EEENS1_24CollectiveEpilogueBwdGQAISA_fSD_Li256ELb1ELb0EEENS1_19SingleTileSchedulerILb1ELb0ELb0ELi128EEEEEEEEEvNT_6ParamsE) ;  /* 0xffff941046007950 */ /* 0x000fea0003c3ffff */
        .type           $_ZN7cutlass13device_kernelIN5flash19enable_sm80_to_sm89INS1_16FlashAttnBwdSm80INS1_25CollectiveMainloopBwdSm80ILi2ELi2EN4cute5tupleIJNS5_1CILi128EEES8_NS7_ILi64EEEEEENS_10bfloat16_tEfNS_4arch4Sm80ELb0ELb0ELb1ELb1ELb0ELb0ELb0ELb0ELi2ELi4ELi4ELi4ELb0EEENS1_24CollectiveEpilogueBwdGQAISA_fSD_Li256ELb1ELb0EEENS1_19SingleTileSchedulerILb1ELb0ELb0ELi128EEEEEEEEEvNT_6ParamsE$_ZN4cute3eso3ESOILb0ELb0EJiiiNS_1CILi72EEENS2_ILi512EEEEEC2ERKiS7_S7_RKS3_RKS4_,@function
        .size           $_ZN7cutlass13device_kernelIN5flash19enable_sm80_to_sm89INS1_16FlashAttnBwdSm80INS1_25CollectiveMainloopBwdSm80ILi2ELi2EN4cute5tupleIJNS5_1CILi128EEES8_NS7_ILi64EEEEEENS_10bfloat16_tEfNS_4arch4Sm80ELb0ELb0ELb1ELb1ELb0ELb0ELb0ELb0ELi2ELi4ELi4ELi4ELb0EEENS1_24CollectiveEpilogueBwdGQAISA_fSD_Li256ELb1ELb0EEENS1_19SingleTileSchedulerILb1ELb0ELb0ELi128EEEEEEEEEvNT_6ParamsE$_ZN4cute3eso3ESOILb0ELb0EJiiiNS_1CILi72EEENS2_ILi512EEEEEC2ERKiS7_S7_RKS3_RKS4_,($_ZN7cutlass13device_kernelIN5flash19enable_sm80_to_sm89INS1_16FlashAttnBwdSm80INS1_25CollectiveMainloopBwdSm80ILi2ELi2EN4cute5tupleIJNS5_1CILi128EEES8_NS7_ILi64EEEEEENS_10bfloat16_tEfNS_4arch4Sm80ELb0ELb0ELb1ELb1ELb0ELb0ELb0ELb0ELi2ELi4ELi4ELi4ELb0EEENS1_24CollectiveEpilogueBwdGQAISA_fSD_Li256ELb1ELb0EEENS1_19SingleTileSchedulerILb1ELb0ELb0ELi128EEEEEEEEEvNT_6ParamsE$_ZN4cute3eso3ESOILb0ELb1EJNS_5tupleIJiNS2_IJiNS_1CILi0EEEEEEEEENS2_IJNS_10UnderscoreENS2_IJS7_S7_EEEEEEEEC2ERKS6_RKS9_ - $_ZN7cutlass13device_kernelIN5flash19enable_sm80_to_sm89INS1_16FlashAttnBwdSm80INS1_25CollectiveMainloopBwdSm80ILi2ELi2EN4cute5tupleIJNS5_1CILi128EEES8_NS7_ILi64EEEEEENS_10bfloat16_tEfNS_4arch4Sm80ELb0ELb0ELb1ELb1ELb0ELb0ELb0ELb0ELi2ELi4ELi4ELi4ELb0EEENS1_24CollectiveEpilogueBwdGQAISA_fSD_Li256ELb1ELb0EEENS1_19SingleTileSchedulerILb1ELb0ELb0ELi128EEEEEEEEEvNT_6ParamsE$_ZN4cute3eso3ESOILb0ELb0EJiiiNS_1CILi72EEENS2_ILi512EEEEEC2ERKiS7_S7_RKS3_RKS4_)
$_ZN7cutlass13device_kernelIN5flash19enable_sm80_to_sm89INS1_16FlashAttnBwdSm80INS1_25CollectiveMainloopBwdSm80ILi2ELi2EN4cute5tupleIJNS5_1CILi128EEES8_NS7_ILi64EEEEEENS_10bfloat16_tEfNS_4arch4Sm80ELb0ELb0ELb1ELb1ELb0ELb0ELb0ELb0ELi2ELi4ELi4ELi4ELb0EEENS1_24CollectiveEpilogueBwdGQAISA_fSD_Li256ELb1ELb0EEENS1_19SingleTileSchedulerILb1ELb0ELb0ELi128EEEEEEEEEvNT_6ParamsE$_ZN4cute3eso3ESOILb0ELb0EJiiiNS_1CILi72EEENS2_ILi512EEEEEC2ERKiS7_S7_RKS3_RKS4_:
        /* <DEDUP_REMOVED lines=11> */
        .type           $_ZN7cutlass13device_kernelIN5flash19enable_sm80_to_sm89INS1_16FlashAttnBwdSm80INS1_25CollectiveMainloopBwdSm80ILi2ELi2EN4cute5tupleIJNS5_1CILi128EEES8_NS7_ILi64EEEEEENS_10bfloat16_tEfNS_4arch4Sm80ELb0ELb0ELb1ELb1ELb0ELb0ELb0ELb0ELi2ELi4ELi4ELi4ELb0EEENS1_24CollectiveEpilogueBwdGQAISA_fSD_Li256ELb1ELb0EEENS1_19SingleTileSchedulerILb1ELb0ELb0ELi128EEEEEEEEEvNT_6ParamsE$_ZN4cute3eso3ESOILb0ELb1EJNS_5tupleIJiNS2_IJiNS_1CILi0EEEEEEEEENS2_IJNS_10UnderscoreENS2_IJS7_S7_EEEEEEEEC2ERKS6_RKS9_,@function
        .size           $_ZN7cutlass13device_kernelIN5flash19enable_sm80_to_sm89INS1_16FlashAttnBwdSm80INS1_25CollectiveMainloopBwdSm80ILi2ELi2EN4cute5tupleIJNS5_1CILi128EEES8_NS7_ILi64EEEEEENS_10bfloat16_tEfNS_4arch4Sm80ELb0ELb0ELb1ELb1ELb0ELb0ELb0ELb0ELi2ELi4ELi4ELi4ELb0EEENS1_24CollectiveEpilogueBwdGQAISA_fSD_Li256ELb1ELb0EEENS1_19SingleTileSchedulerILb1ELb0ELb0ELi128EEEEEEEEEvNT_6ParamsE$_ZN4cute3eso3ESOILb0ELb1EJNS_5tupleIJiNS2_IJiNS_1CILi0EEEEEEEEENS2_IJNS_10UnderscoreENS2_IJS7_S7_EEEEEEEEC2ERKS6_RKS9_,($_ZN7cutlass13device_kernelIN5flash19enable_sm80_to_sm89INS1_16FlashAttnBwdSm80INS1_25CollectiveMainloopBwdSm80ILi2ELi2EN4cute5tupleIJNS5_1CILi128EEES8_NS7_ILi64EEEEEENS_10bfloat16_tEfNS_4arch4Sm80ELb0ELb0ELb1ELb1ELb0ELb0ELb0ELb0ELi2ELi4ELi4ELi4ELb0EEENS1_24CollectiveEpilogueBwdGQAISA_fSD_Li256ELb1ELb0EEENS1_19SingleTileSchedulerILb1ELb0ELb0ELi128EEEEEEEEEvNT_6ParamsE$_ZN4cute3eso3ESOILb0ELb1EJNS_5tupleIJiNS2_IJiiEEEEEENS2_IJNS_10UnderscoreENS2_IJS5_S5_EEEEEEEEC2ERKS4_RKS7_ - $_ZN7cutlass13device_kernelIN5flash19enable_sm80_to_sm89INS1_16FlashAttnBwdSm80INS1_25CollectiveMainloopBwdSm80ILi2ELi2EN4cute5tupleIJNS5_1CILi128EEES8_NS7_ILi64EEEEEENS_10bfloat16_tEfNS_4arch4Sm80ELb0ELb0ELb1ELb1ELb0ELb0ELb0ELb0ELi2ELi4ELi4ELi4ELb0EEENS1_24CollectiveEpilogueBwdGQAISA_fSD_Li256ELb1ELb0EEENS1_19SingleTileSchedulerILb1ELb0ELb0ELi128EEEEEEEEEvNT_6ParamsE$_ZN4cute3eso3ESOILb0ELb1EJNS_5tupleIJiNS2_IJiNS_1CILi0EEEEEEEEENS2_IJNS_10UnderscoreENS2_IJS7_S7_EEEEEEEEC2ERKS6_RKS9_)
$_ZN7cutlass13device_kernelIN5flash19enable_sm80_to_sm89INS1_16FlashAttnBwdSm80INS1_25CollectiveMainloopBwdSm80ILi2ELi2EN4cute5tupleIJNS5_1CILi128EEES8_NS7_ILi64EEEEEENS_10bfloat16_tEfNS_4arch4Sm80ELb0ELb0ELb1ELb1ELb0ELb0ELb0ELb0ELi2ELi4ELi4ELi4ELb0EEENS1_24CollectiveEpilogueBwdGQAISA_fSD_Li256ELb1ELb0EEENS1_19SingleTileSchedulerILb1ELb0ELb0ELi128EEEEEEEEEvNT_6ParamsE$_ZN4cute3eso3ESOILb0ELb1EJNS_5tupleIJiNS2_IJiNS_1CILi0EEEEEEEEENS2_IJNS_10UnderscoreENS2_IJS7_S7_EEEEEEEEC2ERKS6_RKS9_:
[----:B------:R-:W-:Y:S01]  /*6ca0*/  IADD3 R4, R4, -c[0x0][0x20], RZ ;  /* 0x8000080004047a10 */ /* 0x000fe20007ffe0ff */
[----:B------:R-:W-:Y:S01]  /*6cb0*/  IMAD.MOV.U32 R8, RZ, RZ, R6 ;  /* 0x000000ffff087224 */ /* 0x000fe200078e0006 */
[----:B------:R-:W-:-:S03]  /*6cc0*/  MOV R9, 0x0 ;  /* 0x0000000000097802 */ /* 0x000fc60000000f00 */
[----:B------:R1:W-:Y:S04]  /*6cd0*/  STL [R4], R2 ;  /* 0x0000000204007387 */ /* 0x0003e80000100800 */
[----:B------:R1:W-:Y:S01]  /*6ce0*/  STL [R4+0x4], R3 ;  /* 0x0000040304007387 */ /* 0x0003e20000100800 */
[----:B------:R-:W-:Y:S05]  /*6cf0*/  RET.REL.NODEC R8 `(_ZN7cutlass13device_kernelIN5flash19enable_sm80_to_sm89INS1_16FlashAttnBwdSm80INS1_25CollectiveMainloopBwdSm80ILi2ELi2EN4cute5tupleIJNS5_1CILi128EEES8_NS7_ILi64EEEEEENS_10bfloat16_tEfNS_4arch4Sm80ELb0ELb0ELb1ELb1ELb0ELb0ELb0ELb0ELi2ELi4ELi4ELi4ELb0EEENS1_24CollectiveEpilogueBwdGQAISA_fSD_Li256ELb1ELb0EEENS1_19SingleTileSchedulerILb1ELb0ELb0ELi128EEEEEEEEEvNT_6ParamsE) ;  /* 0xffff930008007950 */ /* 0x000fea0003c3ffff */
        .type           $_ZN7cutlass13device_kernelIN5flash19enable_sm80_to_sm89INS1_16FlashAttnBwdSm80INS1_25CollectiveMainloopBwdSm80ILi2ELi2EN4cute5tupleIJNS5_1CILi128EEES8_NS7_ILi64EEEEEENS_10bfloat16_tEfNS_4arch4Sm80ELb0ELb0ELb1ELb1ELb0ELb0ELb0ELb0ELi2ELi4ELi4ELi4ELb0EEENS1_24CollectiveEpilogueBwdGQAISA_fSD_Li256ELb1ELb0EEENS1_19SingleTileSchedulerILb1ELb0ELb0ELi128EEEEEEEEEvNT_6ParamsE$_ZN4cute3eso3ESOILb0ELb1EJNS_5tupleIJiNS2_IJiiEEEEEENS2_IJNS_10UnderscoreENS2_IJS5_S5_EEEEEEEEC2ERKS4_RKS7_,@function
        .size           $_ZN7cutlass13device_kernelIN5flash19enable_sm80_to_sm89INS1_16FlashAttnBwdSm80INS1_25CollectiveMainloopBwdSm80ILi2ELi2EN4cute5tupleIJNS5_1CILi128EEES8_NS7_ILi64EEEEEENS_10bfloat16_tEfNS_4arch4Sm80ELb0ELb0ELb1ELb1ELb0ELb0ELb0ELb0ELi2ELi4ELi4ELi4ELb0EEENS1_24CollectiveEpilogueBwdGQAISA_fSD_Li256ELb1ELb0EEENS1_19SingleTileSchedulerILb1ELb0ELb0ELi128EEEEEEEEEvNT_6ParamsE$_ZN4cute3eso3ESOILb0ELb1EJNS_5tupleIJiNS2_IJiiEEEEEENS2_IJNS_10UnderscoreENS2_IJS5_S5_EEEEEEEEC2ERKS4_RKS7_,($_ZN7cutlass13device_kernelIN5flash19enable_sm80_to_sm89INS1_16FlashAttnBwdSm80INS1_25CollectiveMainloopBwdSm80ILi2ELi2EN4cute5tupleIJNS5_1CILi128EEES8_NS7_ILi64EEEEEENS_10bfloat16_tEfNS_4arch4Sm80ELb0ELb0ELb1ELb1ELb0ELb0ELb0ELb0ELi2ELi4ELi4ELi4ELb0EEENS1_24CollectiveEpilogueBwdGQAISA_fSD_Li256ELb1ELb0EEENS1_19SingleTileSchedulerILb1ELb0ELb0ELi128EEEEEEEEEvNT_6ParamsE$_ZN4cute3eso3ESOILb0ELb1EJNS_5tupleIJiiEEEEEC2ERKS3_ - $_ZN7cutlass13device_kernelIN5flash19enable_sm80_to_sm89INS1_16FlashAttnBwdSm80INS1_25CollectiveMainloopBwdSm80ILi2ELi2EN4cute5tupleIJNS5_1CILi128EEES8_NS7_ILi64EEEEEENS_10bfloat16_tEfNS_4arch4Sm80ELb0ELb0ELb1ELb1ELb0ELb0ELb0ELb0ELi2ELi4ELi4ELi4ELb0EEENS1_24CollectiveEpilogueBwdGQAISA_fSD_Li256ELb1ELb0EEENS1_19SingleTileSchedulerILb1ELb0ELb0ELi128EEEEEEEEEvNT_6ParamsE$_ZN4cute3eso3ESOILb0ELb1EJNS_5tupleIJiNS2_IJiiEEEEEENS2_IJNS_10UnderscoreENS2_IJS5_S5_EEEEEEEEC2ERKS4_RKS7_)
$_ZN7cutlass13device_kernelIN5flash19enable_sm80_to_sm89INS1_16FlashAttnBwdSm80INS1_25CollectiveMainloopBwdSm80ILi2ELi2EN4cute5tupleIJNS5_1CILi128EEES8_NS7_ILi64EEEEEENS_10bfloat16_tEfNS_4arch4Sm80ELb0ELb0ELb1ELb1ELb0ELb0ELb0ELb0ELi2ELi4ELi4ELi4ELb0EEENS1_24CollectiveEpilogueBwdGQAISA_fSD_Li256ELb1ELb0EEENS1_19SingleTileSchedulerILb1ELb0ELb0ELi128EEEEEEEEEvNT_6ParamsE$_ZN4cute3eso3ESOILb0ELb1EJNS_5tupleIJiNS2_IJiiEEEEEENS2_IJNS_10UnderscoreENS2_IJS5_S5_EEEEEEEEC2ERKS4_RKS7_:
[----:B------:R-:W-:Y:S01]  /*6d00*/  IADD3 R4, R15, -c[0x0][0x20], RZ ;  /* 0x800008000f047a10 */ /* 0x000fe20007ffe0ff */
[----:B------:R-:W-:Y:S01]  /*6d10*/  IMAD.MOV.U32 R8, RZ, RZ, R6 ;  /* 0x000000ffff087224 */ /* 0x000fe200078e0006 */
[----:B------:R-:W-:-:S03]  /*6d20*/  MOV R9, 0x0 ;  /* 0x0000000000097802 */ /* 0x000fc60000000f00 */
[----:B------:R1:W-:Y:S04]  /*6d30*/  STL [R4], R2 ;  /* 0x0000000204007387 */ /* 0x0003e80000100800 */
[----:B------:R1:W-:Y:S04]  /*6d40*/  STL [R4+0x4], R3 ;  /* 0x0000040304007387 */ /* 0x0003e80000100800 */
[----:B------:R1:W-:Y:S01]  /*6d50*/  STL [R4+0x8], R5 ;  /* 0x0000080504007387 */ /* 0x0003e20000100800 */
[----:B------:R-:W-:Y:S05]  /*6d60*/  RET.REL.NODEC R8 `(_ZN7cutlass13device_kernelIN5flash19enable_sm80_to_sm89INS1_16FlashAttnBwdSm80INS1_25CollectiveMainloopBwdSm80ILi2ELi2EN4cute5tupleIJNS5_1CILi128EEES8_NS7_ILi64EEEEEENS_10bfloat16_tEfNS_4arch4Sm80ELb0ELb0ELb1ELb1ELb0ELb0ELb0ELb0ELi2ELi4ELi4ELi4ELb0EEENS1_24CollectiveEpilogueBwdGQAISA_fSD_Li256ELb1ELb0EEENS1_19SingleTileSchedulerILb1ELb0ELb0ELi128EEEEEEEEEvNT_6ParamsE) ;  /* 0xffff929008007950 */ /* 0x000fea0003c3ffff */
        .type           $_ZN7cutlass13device_kernelIN5flash19enable_sm80_to_sm89INS1_16FlashAttnBwdSm80INS1_25CollectiveMainloopBwdSm80ILi2ELi2EN4cute5tupleIJNS5_1CILi128EEES8_NS7_ILi64EEEEEENS_10bfloat16_tEfNS_4arch4Sm80ELb0ELb0ELb1ELb1ELb0ELb0ELb0ELb0ELi2ELi4ELi4ELi4ELb0EEENS1_24CollectiveEpilogueBwdGQAISA_fSD_Li256ELb1ELb0EEENS1_19SingleTileSchedulerILb1ELb0ELb0ELi128EEEEEEEEEvNT_6ParamsE$_ZN4cute3eso3ESOILb0ELb1EJNS_5tupleIJiiEEEEEC2ERKS3_,@function
        .size           $_ZN7cutlass13device_kernelIN5flash19enable_sm80_to_sm89INS1_16FlashAttnBwdSm80INS1_25CollectiveMainloopBwdSm80ILi2ELi2EN4cute5tupleIJNS5_1CILi128EEES8_NS7_ILi64EEEEEENS_10bfloat16_tEfNS_4arch4Sm80ELb0ELb0ELb1ELb1ELb0ELb0ELb0ELb0ELi2ELi4ELi4ELi4ELb0EEENS1_24CollectiveEpilogueBwdGQAISA_fSD_Li256ELb1ELb0EEENS1_19SingleTileSchedulerILb1ELb0ELb0ELi128EEEEEEEEEvNT_6ParamsE$_ZN4cute3eso3ESOILb0ELb1EJNS_5tupleIJiiEEEEEC2ERKS3_,($_ZN7cutlass13device_kernelIN5flash19enable_sm80_to_sm89INS1_16FlashAttnBwdSm80INS1_25CollectiveMainloopBwdSm80ILi2ELi2EN4cute5tupleIJNS5_1CILi128EEES8_NS7_ILi64EEEEEENS_10bfloat16_tEfNS_4arch4Sm80ELb0ELb0ELb1ELb1ELb0ELb0ELb0ELb0ELi2ELi4ELi4ELi4ELb0EEENS1_24CollectiveEpilogueBwdGQAISA_fSD_Li256ELb1ELb0EEENS1_19SingleTileSchedulerILb1ELb0ELb0ELi128EEEEEEEEEvNT_6ParamsE$_ZN4cute3eso3ESOILb0ELb1EJNS_5tupleIJiiEEENS_1CILi1024EEEEEC2ERKS3_RKS5_ - $_ZN7cutlass13device_kernelIN5flash19enable_sm80_to_sm89INS1_16FlashAttnBwdSm80INS1_25CollectiveMainloopBwdSm80ILi2ELi2EN4cute5tupleIJNS5_1CILi128EEES8_NS7_ILi64EEEEEENS_10bfloat16_tEfNS_4arch4Sm80ELb0ELb0ELb1ELb1ELb0ELb0ELb0ELb0ELi2ELi4ELi4ELi4ELb0EEENS1_24CollectiveEpilogueBwdGQAISA_fSD_Li256ELb1ELb0EEENS1_19SingleTileSchedulerILb1ELb0ELb0ELi128EEEEEEEEEvNT_6ParamsE$_ZN4cute3eso3ESOILb0ELb1EJNS_5tupleIJiiEEEEEC2ERKS3_)
$_ZN7cutlass13device_kernelIN5flash19enable_sm80_to_sm89INS1_16FlashAttnBwdSm80INS1_25CollectiveMainloopBwdSm80ILi2ELi2EN4cute5tupleIJNS5_1CILi128EEES8_NS7_ILi64EEEEEENS_10bfloat16_tEfNS_4arch4Sm80ELb0ELb0ELb1ELb1ELb0ELb0ELb0ELb0ELi2ELi4ELi4ELi4ELb0EEENS1_24CollectiveEpilogueBwdGQAISA_fSD_Li256ELb1ELb0EEENS1_19SingleTileSchedulerILb1ELb0ELb0ELi128EEEEEEEEEvNT_6ParamsE$_ZN4cute3eso3ESOILb0ELb1EJNS_5tupleIJiiEEEEEC2ERKS3_:
[----:B------:R-:W-:Y:S01]  /*6d70*/  IADD3 R2, R2, -c[0x0][0x20], RZ ;  /* 0x8000080002027a10 */ /* 0x000fe20007ffe0ff */
[----:B------:R-:W-:Y:S01]  /*6d80*/  IMAD.MOV.U32 R8, RZ, RZ, R6 ;  /* 0x000000ffff087224 */ /* 0x000fe200078e0006 */
[----:B------:R-:W-:-:S03]  /*6d90*/  MOV R9, 0x0 ;  /* 0x0000000000097802 */ /* 0x000fc60000000f00 */
[----:B------:R1:W-:Y:S04]  /*6da0*/  STL [R2], R5 ;  /* 0x0000000502007387 */ /* 0x0003e80000100800 */
[----:B------:R1:W-:Y:S01]  /*6db0*/  STL [R2+0x4], R3 ;  /* 0x0000040302007387 */ /* 0x0003e20000100800 */
[----:B------:R-:W-:Y:S05]  /*6dc0*/  RET.REL.NODEC R8 `(_ZN7cutlass13device_kernelIN5flash19enable_sm80_to_sm89INS1_16FlashAttnBwdSm80INS1_25CollectiveMainloopBwdSm80ILi2ELi2EN4cute5tupleIJNS5_1CILi128EEES8_NS7_ILi64EEEEEENS_10bfloat16_tEfNS_4arch4Sm80ELb0ELb0ELb1ELb1ELb0ELb0ELb0ELb0ELi2ELi4ELi4ELi4ELb0EEENS1_24CollectiveEpilogueBwdGQAISA_fSD_Li256ELb1ELb0EEENS1_19SingleTileSchedulerILb1ELb0ELb0ELi128EEEEEEEEEvNT_6ParamsE) ;  /* 0xffff923008007950 */ /* 0x000fea0003c3ffff */
        .type           $_ZN7cutlass13device_kernelIN5flash19enable_sm80_to_sm89INS1_16FlashAttnBwdSm80INS1_25CollectiveMainloopBwdSm80ILi2ELi2EN4cute5tupleIJNS5_1CILi128EEES8_NS7_ILi64EEEEEENS_10bfloat16_tEfNS_4arch4Sm80ELb0ELb0ELb1ELb1ELb0ELb0ELb0ELb0ELi2ELi4ELi4ELi4ELb0EEENS1_24CollectiveEpilogueBwdGQAISA_fSD_Li256ELb1ELb0EEENS1_19SingleTileSchedulerILb1ELb0ELb0ELi128EEEEEEEEEvNT_6ParamsE$_ZN4cute3eso3ESOILb0ELb1EJNS_5tupleIJiiEEENS_1CILi1024EEEEEC2ERKS3_RKS5_,@function
        .size           $_ZN7cutlass13device_kernelIN5flash19enable_sm80_to_sm89INS1_16FlashAttnBwdSm80INS1_25CollectiveMainloopBwdSm80ILi2ELi2EN4cute5tupleIJNS5_1CILi128EEES8_NS7_ILi64EEEEEENS_10bfloat16_tEfNS_4arch4Sm80ELb0ELb0ELb1ELb1ELb0ELb0ELb0ELb0ELi2ELi4ELi4ELi4ELb0EEENS1_24CollectiveEpilogueBwdGQAISA_fSD_Li256ELb1ELb0EEENS1_19SingleTileSchedulerILb1ELb0ELb0ELi128EEEEEEEEEvNT_6ParamsE$_ZN4cute3eso3ESOILb0ELb1EJNS_5tupleIJiiEEENS_1CILi1024EEEEEC2ERKS3_RKS5_,($_ZN7cutlass13device_kernelIN5flash19enable_sm80_to_sm89INS1_16FlashAttnBwdSm80INS1_25CollectiveMainloopBwdSm80ILi2ELi2EN4cute5tupleIJNS5_1CILi128EEES8_NS7_ILi64EEEEEENS_10bfloat16_tEfNS_4arch4Sm80ELb0ELb0ELb1ELb1ELb0ELb0ELb0ELb0ELi2ELi4ELi4ELi4ELb0EEENS1_24CollectiveEpilogueBwdGQAISA_fSD_Li256ELb1ELb0EEENS1_19SingleTileSchedulerILb1ELb0ELb0ELi128EEEEEEEEEvNT_6ParamsE$_ZN4cute3eso3ESOILb0ELb1EJNS_5tupleIJiiEEENS_1CILi8192EEEEEC2ERKS3_RKS5_ - $_ZN7cutlass13device_kernelIN5flash19enable_sm80_to_sm89INS1_16FlashAttnBwdSm80INS1_25CollectiveMainloopBwdSm80ILi2ELi2EN4cute5tupleIJNS5_1CILi128EEES8_NS7_ILi64EEEEEENS_10bfloat16_tEfNS_4arch4Sm80ELb0ELb0ELb1ELb1ELb0ELb0ELb0ELb0ELi2ELi4ELi4ELi4ELb0EEENS1_24CollectiveEpilogueBwdGQAISA_fSD_Li256ELb1ELb0EEENS1_19SingleTileSchedulerILb1ELb0ELb0ELi128EEEEEEEEEvNT_6ParamsE$_ZN4cute3eso3ESOILb0ELb1EJNS_5tupleIJiiEEENS_1CILi1024EEEEEC2ERKS3_RKS5_)
$_ZN7cutlass13device_kernelIN5flash19enable_sm80_to_sm89INS1_16FlashAttnBwdSm80INS1_25CollectiveMainloopBwdSm80ILi2ELi2EN4cute5tupleIJNS5_1CILi128EEES8_NS7_ILi64EEEEEENS_10bfloat16_tEfNS_4arch4Sm80ELb0ELb0ELb1ELb1ELb0ELb0ELb0ELb0ELi2ELi4ELi4ELi4ELb0EEENS1_24CollectiveEpilogueBwdGQAISA_fSD_Li256ELb1ELb0EEENS1_19SingleTileSchedulerILb1ELb0ELb0ELi128EEEEEEEEEvNT_6ParamsE$_ZN4cute3eso3ESOILb0ELb1EJNS_5tupleIJiiEEENS_1CILi1024EEEEEC2ERKS3_RKS5_:
[----:B------:R-:W-:Y:S01]  /*6dd0*/  IADD3 R2, R2, -c[0x0][0x20], RZ ;  /* 0x8000080002027a10 */ /* 0x000fe20007ffe0ff */
[----:B------:R-:W-:Y:S01]  /*6de0*/  IMAD.MOV.U32 R8, RZ, RZ, R6 ;  /* 0x000000ffff087224 */ /* 0x000fe200078e0006 */
[----:B------:R-:W-:-:S03]  /*6df0*/  MOV R9, 0x0 ;  /* 0x0000000000097802 */ /* 0x000fc60000000f00 */
[----:B------:R1:W-:Y:S04]  /*6e00*/  STL [R2], R5 ;  /* 0x0000000502007387 */ /* 0x0003e80000100800 */
[----:B------:R1:W-:Y:S01]  /*6e10*/  STL [R2+0x4], R3 ;  /* 0x0000040302007387 */ /* 0x0003e20000100800 */
[----:B------:R-:W-:Y:S05]  /*6e20*/  RET.REL.NODEC R8 `(_ZN7cutlass13device_kernelIN5flash19enable_sm80_to_sm89INS1_16FlashAttnBwdSm80INS1_25CollectiveMainloopBwdSm80ILi2ELi2EN4cute5tupleIJNS5_1CILi128EEES8_NS7_ILi64EEEEEENS_10bfloat16_tEfNS_4arch4Sm80ELb0ELb0ELb1ELb1ELb0ELb0ELb0ELb0ELi2ELi4ELi4ELi4ELb0EEENS1_24CollectiveEpilogueBwdGQAISA_fSD_Li256ELb1ELb0EEENS1_19SingleTileSchedulerILb1ELb0ELb0ELi128EEEEEEEEEvNT_6ParamsE) ;  /* 0xffff91d008007950 */ /* 0x000fea0003c3ffff */
        .type           $_ZN7cutlass13device_kernelIN5flash19enable_sm80_to_sm89INS1_16FlashAttnBwdSm80INS1_25CollectiveMainloopBwdSm80ILi2ELi2EN4cute5tupleIJNS5_1CILi128EEES8_NS7_ILi64EEEEEENS_10bfloat16_tEfNS_4arch4Sm80ELb0ELb0ELb1ELb1ELb0ELb0ELb0ELb0ELi2ELi4ELi4ELi4ELb0EEENS1_24CollectiveEpilogueBwdGQAISA_fSD_Li256ELb1ELb0EEENS1_19SingleTileSchedulerILb1ELb0ELb0ELi128EEEEEEEEEvNT_6ParamsE$_ZN4cute3eso3ESOILb0ELb1EJNS_5tupleIJiiEEENS_1CILi8192EEEEEC2ERKS3_RKS5_,@function
        .size           $_ZN7cutlass13device_kernelIN5flash19enable_sm80_to_sm89INS1_16FlashAttnBwdSm80INS1_25CollectiveMainloopBwdSm80ILi2ELi2EN4cute5tupleIJNS5_1CILi128EEES8_NS7_ILi64EEEEEENS_10bfloat16_tEfNS_4arch4Sm80ELb0ELb0ELb1ELb1ELb0ELb0ELb0ELb0ELi2ELi4ELi4ELi4ELb0EEENS1_24CollectiveEpilogueBwdGQAISA_fSD_Li256ELb1ELb0EEENS1_19SingleTileSchedulerILb1ELb0ELb0ELi128EEEEEEEEEvNT_6ParamsE$_ZN4cute3eso3ESOILb0ELb1EJNS_5tupleIJiiEEENS_1CILi8192EEEEEC2ERKS3_RKS5_,($_ZN7cutlass13device_kernelIN5flash19enable_sm80_to_sm89INS1_16FlashAttnBwdSm80INS1_25CollectiveMainloopBwdSm80ILi2ELi2EN4cute5tupleIJNS5_1CILi128EEES8_NS7_ILi64EEEEEENS_10bfloat16_tEfNS_4arch4Sm80ELb0ELb0ELb1ELb1ELb0ELb0ELb0ELb0ELi2ELi4ELi4ELi4ELb0EEENS1_24CollectiveEpilogueBwdGQAISA_fSD_Li256ELb1ELb0EEENS1_19SingleTileSchedulerILb1ELb0ELb0ELi128EEEEEEEEEvNT_6ParamsE$_ZN4cute3eso3ESOILb0ELb1EJNS_6LayoutINS_5tupleIJNS3_IJNS_1CILi8EEENS4_ILi1EEEEEENS4_ILi2EEEEEENS3_IJNS3_IJS6_NS4_ILi0EEEEEEiEEEEESA_EEC2ERKSD_RKSA_ - $_ZN7cutlass13device_kernelIN5flash19enable_sm80_to_sm89INS1_16FlashAttnBwdSm80INS1_25CollectiveMainloopBwdSm80ILi2ELi2EN4cute5tupleIJNS5_1CILi128EEES8_NS7_ILi64EEEEEENS_10bfloat16_tEfNS_4arch4Sm80ELb0ELb0ELb1ELb1ELb0ELb0ELb0ELb0ELi2ELi4ELi4ELi4ELb0EEENS1_24CollectiveEpilogueBwdGQAISA_fSD_Li256ELb1ELb0EEENS1_19SingleTileSchedulerILb1ELb0ELb0ELi128EEEEEEEEEvNT_6ParamsE$_ZN4cute3eso3ESOILb0ELb1EJNS_5tupleIJiiEEENS_1CILi8192EEEEEC2ERKS3_RKS5_)
$_ZN7cutlass13device_kernelIN5flash19enable_sm80_to_sm89INS1_16FlashAttnBwdSm80INS1_25CollectiveMainloopBwdSm80ILi2ELi2EN4cute5tupleIJNS5_1CILi128EEES8_NS7_ILi64EEEEEENS_10bfloat16_tEfNS_4arch4Sm80ELb0ELb0ELb1ELb1ELb0ELb0ELb0ELb0ELi2ELi4ELi4ELi4ELb0EEENS1_24CollectiveEpilogueBwdGQAISA_fSD_Li256ELb1ELb0EEENS1_19SingleTileSchedulerILb1ELb0ELb0ELi128EEEEEEEEEvNT_6ParamsE$_ZN4cute3eso3ESOILb0ELb1EJNS_5tupleIJiiEEENS_1CILi8192EEEEEC2ERKS3_RKS5_:
[----:B------:R-:W-:Y:S01]  /*6e30*/  IADD3 R4, R63, -c[0x0][0x20], RZ ;  /* 0x800008003f047a10 */ /* 0x000fe20007ffe0ff */
[----:B------:R-:W-:Y:S01]  /*6e40*/  IMAD.MOV.U32 R8, RZ, RZ, R6 ;  /* 0x000000ffff087224 */ /* 0x000fe200078e0006 */
[----:B------:R-:W-:-:S03]  /*6e50*/  MOV R9, 0x0 ;  /* 0x0000000000097802 */ /* 0x000fc60000000f00 */
[----:B------:R1:W-:Y:S04]  /*6e60*/  STL [R4], R2 ;  /* 0x0000000204007387 */ /* 0x0003e80000100800 */
[----:B------:R1:W-:Y:S01]  /*6e70*/  STL [R4+0x4], R3 ;  /* 0x0000040304007387 */ /* 0x0003e20000100800 */
[----:B------:R-:W-:Y:S05]  /*6e80*/  RET.REL.NODEC R8 `(_ZN7cutlass13device_kernelIN5flash19enable_sm80_to_sm89INS1_16FlashAttnBwdSm80INS1_25CollectiveMainloopBwdSm80ILi2ELi2EN4cute5tupleIJNS5_1CILi128EEES8_NS7_ILi64EEEEEENS_10bfloat16_tEfNS_4arch4Sm80ELb0ELb0ELb1ELb1ELb0ELb0ELb0ELb0ELi2ELi4ELi4ELi4ELb0EEENS1_24CollectiveEpilogueBwdGQAISA_fSD_Li256ELb1ELb0EEENS1_19SingleTileSchedulerILb1ELb0ELb0ELi128EEEEEEEEEvNT_6ParamsE) ;  /* 0xffff917008007950 */ /* 0x000fea0003c3ffff */
        .type           $_ZN7cutlass13device_kernelIN5flash19enable_sm80_to_sm89INS1_16FlashAttnBwdSm80INS1_25CollectiveMainloopBwdSm80ILi2ELi2EN4cute5tupleIJNS5_1CILi128EEES8_NS7_ILi64EEEEEENS_10bfloat16_tEfNS_4arch4Sm80ELb0ELb0ELb1ELb1ELb0ELb0ELb0ELb0ELi2ELi4ELi4ELi4ELb0EEENS1_24CollectiveEpilogueBwdGQAISA_fSD_Li256ELb1ELb0EEENS1_19SingleTileSchedulerILb1ELb0ELb0ELi128EEEEEEEEEvNT_6ParamsE$_ZN4cute3eso3ESOILb0ELb1EJNS_6LayoutINS_5tupleIJNS3_IJNS_1CILi8EEENS4_ILi1EEEEEENS4_ILi2EEEEEENS3_IJNS3_IJS6_NS4_ILi0EEEEEEiEEEEESA_EEC2ERKSD_RKSA_,@function
        .size           $_ZN7cutlass13device_kernelIN5flash19enable_sm80_to_sm89INS1_16FlashAttnBwdSm80INS1_25CollectiveMainloopBwdSm80ILi2ELi2EN4cute5tupleIJNS5_1CILi128EEES8_NS7_ILi64EEEEEENS_10bfloat16_tEfNS_4arch4Sm80ELb0ELb0ELb1ELb1ELb0ELb0ELb0ELb0ELi2ELi4ELi4ELi4ELb0EEENS1_24CollectiveEpilogueBwdGQAISA_fSD_Li256ELb1ELb0EEENS1_19SingleTileSchedulerILb1ELb0ELb0ELi128EEEEEEEEEvNT_6ParamsE$_ZN4cute3eso3ESOILb0ELb1EJNS_6LayoutINS_5tupleIJNS3_IJNS_1CILi8EEENS4_ILi1EEEEEENS4_ILi2EEEEEENS3_IJNS3_IJS6_NS4_ILi0EEEEEEiEEEEESA_EEC2ERKSD_RKSA_,($_ZN7cutlass13device_kernelIN5flash19enable_sm80_to_sm89INS1_16FlashAttnBwdSm80INS1_25CollectiveMainloopBwdSm80ILi2ELi2EN4cute5tupleIJNS5_1CILi128EEES8_NS7_ILi64EEEEEENS_10bfloat16_tEfNS_4arch4Sm80ELb0ELb0ELb1ELb1ELb0ELb0ELb0ELb0ELi2ELi4ELi4ELi4ELb0EEENS1_24CollectiveEpilogueBwdGQAISA_fSD_Li256ELb1ELb0EEENS1_19SingleTileSchedulerILb1ELb0ELb0ELi128EEEEEEEEEvNT_6ParamsE$_ZN4cute3eso3ESOILb0ELb1EJiEEC2ERKi - $_ZN7cutlass13device_kernelIN5flash19enable_sm80_to_sm89INS1_16FlashAttnBwdSm80INS1_25CollectiveMainloopBwdSm80ILi2ELi2EN4cute5tupleIJNS5_1CILi128EEES8_NS7_ILi64EEEEEENS_10bfloat16_tEfNS_4arch4Sm80ELb0ELb0ELb1ELb1ELb0ELb0ELb0ELb0ELi2ELi4ELi4ELi4ELb0EEENS1_24CollectiveEpilogueBwdGQAISA_fSD_Li256ELb1ELb0EEENS1_19SingleTileSchedulerILb1ELb0ELb0ELi128EEEEEEEEEvNT_6ParamsE$_ZN4cute3eso3ESOILb0ELb1EJNS_6LayoutINS_5tupleIJNS3_IJNS_1CILi8EEENS4_ILi1EEEEEENS4_ILi2EEEEEENS3_IJNS3_IJS6_NS4_ILi0EEEEEEiEEEEESA_EEC2ERKSD_RKSA_)
$_ZN7cutlass13device_kernelIN5flash19enable_sm80_to_sm89INS1_16FlashAttnBwdSm80INS1_25CollectiveMainloopBwdSm80ILi2ELi2EN4cute5tupleIJNS5_1CILi128EEES8_NS7_ILi64EEEEEENS_10bfloat16_tEfNS_4arch4Sm80ELb0ELb0ELb1ELb1ELb0ELb0ELb0ELb0ELi2ELi4ELi4ELi4ELb0EEENS1_24CollectiveEpilogueBwdGQAISA_fSD_Li256ELb1ELb0EEENS1_19SingleTileSchedulerILb1ELb0ELb0ELi128EEEEEEEEEvNT_6ParamsE$_ZN4cute3eso3ESOILb0ELb1EJNS_6LayoutINS_5tupleIJNS3_IJNS_1CILi8EEENS4_ILi1EEEEEENS4_ILi2EEEEEENS3_IJNS3_IJS6_NS4_ILi0EEEEEEiEEEEESA_EEC2ERKSD_RKSA_:
[----:B------:R-:W-:Y:S02]  /*6e90*/  IADD3 R2, R64, -c[0x0][0x20], RZ ;  /* 0x8000080040027a10 */ /* 0x000fe40007ffe0ff */
[----:B------:R-:W-:-:S03]  /*6ea0*/  MOV R7, 0x0 ;  /* 0x0000000000077802 */ /* 0x000fc60000000f00 */
[----:B------:R1:W-:Y:S01]  /*6eb0*/  STL [R2], R3 ;  /* 0x0000000302007387 */ /* 0x0003e20000100800 */
[----:B------:R-:W-:Y:S05]  /*6ec0*/  RET.REL.NODEC R6 `(_ZN7cutlass13device_kernelIN5flash19enable_sm80_to_sm89INS1_16FlashAttnBwdSm80INS1_25CollectiveMainloopBwdSm80ILi2ELi2EN4cute5tupleIJNS5_1CILi128EEES8_NS7_ILi64EEEEEENS_10bfloat16_tEfNS_4arch4Sm80ELb0ELb0ELb1ELb1ELb0ELb0ELb0ELb0ELi2ELi4ELi4ELi4ELb0EEENS1_24CollectiveEpilogueBwdGQAISA_fSD_Li256ELb1ELb0EEENS1_19SingleTileSchedulerILb1ELb0ELb0ELi128EEEEEEEEEvNT_6ParamsE) ;  /* 0xffff913006007950 */ /* 0x000fea0003c3ffff */
        .type           $_ZN7cutlass13device_kernelIN5flash19enable_sm80_to_sm89INS1_16FlashAttnBwdSm80INS1_25CollectiveMainloopBwdSm80ILi2ELi2EN4cute5tupleIJNS5_1CILi128EEES8_NS7_ILi64EEEEEENS_10bfloat16_tEfNS_4arch4Sm80ELb0ELb0ELb1ELb1ELb0ELb0ELb0ELb0ELi2ELi4ELi4ELi4ELb0EEENS1_24CollectiveEpilogueBwdGQAISA_fSD_Li256ELb1ELb0EEENS1_19SingleTileSchedulerILb1ELb0ELb0ELi128EEEEEEEEEvNT_6ParamsE$_ZN4cute3eso3ESOILb0ELb1EJiEEC2ERKi,@function
        .size           $_ZN7cutlass13device_kernelIN5flash19enable_sm80_to_sm89INS1_16FlashAttnBwdSm80INS1_25CollectiveMainloopBwdSm80ILi2ELi2EN4cute5tupleIJNS5_1CILi128EEES8_NS7_ILi64EEEEEENS_10bfloat16_tEfNS_4arch4Sm80ELb0ELb0ELb1ELb1ELb0ELb0ELb0ELb0ELi2ELi4ELi4ELi4ELb0EEENS1_24CollectiveEpilogueBwdGQAISA_fSD_Li256ELb1ELb0EEENS1_19SingleTileSchedulerILb1ELb0ELb0ELi128EEEEEEEEEvNT_6ParamsE$_ZN4cute3eso3ESOILb0ELb1EJiEEC2ERKi,($_ZN7cutlass13device_kernelIN5flash19enable_sm80_to_sm89INS1_16FlashAttnBwdSm80INS1_25CollectiveMainloopBwdSm80ILi2ELi2EN4cute5tupleIJNS5_1CILi128EEES8_NS7_ILi64EEEEEENS_10bfloat16_tEfNS_4arch4Sm80ELb0ELb0ELb1ELb1ELb0ELb0ELb0ELb0ELi2ELi4ELi4ELi4ELb0EEENS1_24CollectiveEpilogueBwdGQAISA_fSD_Li256ELb1ELb0EEENS1_19SingleTileSchedulerILb1ELb0ELb0ELi128EEEEEEEEEvNT_6ParamsE$_ZN4cute3eso3ESOILb0ELb1EJiNS_1CILi0EEEEEC2ERKiRKS3_ - $_ZN7cutlass13device_kernelIN5flash19enable_sm80_to_sm89INS1_16FlashAttnBwdSm80INS1_25CollectiveMainloopBwdSm80ILi2ELi2EN4cute5tupleIJNS5_1CILi128EEES8_NS7_ILi64EEEEEENS_10bfloat16_tEfNS_4arch4Sm80ELb0ELb0ELb1ELb1ELb0ELb0ELb0ELb0ELi2ELi4ELi4ELi4ELb0EEENS1_24CollectiveEpilogueBwdGQAISA_fSD_Li256ELb1ELb0EEENS1_19SingleTileSchedulerILb1ELb0ELb0ELi128EEEEEEEEEvNT_6ParamsE$_ZN4cute3eso3ESOILb0ELb1EJiEEC2ERKi)
$_ZN7cutlass13device_kernelIN5flash19enable_sm80_to_sm89INS1_16FlashAttnBwdSm80INS1_25CollectiveMainloopBwdSm80ILi2ELi2EN4cute5tupleIJNS5_1CILi128EEES8_NS7_ILi64EEEEEENS_10bfloat16_tEfNS_4arch4Sm80ELb0ELb0ELb1ELb1ELb0ELb0ELb0ELb0ELi2ELi4ELi4ELi4ELb0EEENS1_24CollectiveEpilogueBwdGQAISA_fSD_Li256ELb1ELb0EEENS1_19SingleTileSchedulerILb1ELb0ELb0ELi128EEEEEEEEEvNT_6ParamsE$_ZN4cute3eso3ESOILb0ELb1EJiEEC2ERKi:
[----:B------:R-:W-:Y:S02]  /*6ed0*/  IADD3 R2, R2, -c[0x0][0x20], RZ ;  /* 0x8000080002027a10 */ /* 0x000fe40007ffe0ff */
[----:B------:R-:W-:-:S03]  /*6ee0*/  MOV R9, 0x0 ;  /* 0x0000000000097802 */ /* 0x000fc60000000f00 */
[----:B------:R1:W-:Y:S01]  /*6ef0*/  STL [R2], R3 ;  /* 0x0000000302007387 */ /* 0x0003e20000100800 */
[----:B------:R-:W-:Y:S05]  /*6f00*/  RET.REL.NODEC R8 `(_ZN7cutlass13device_kernelIN5flash19enable_sm80_to_sm89INS1_16FlashAttnBwdSm80INS1_25CollectiveMainloopBwdSm80ILi2ELi2EN4cute5tupleIJNS5_1CILi128EEES8_NS7_ILi64EEEEEENS_10bfloat16_tEfNS_4arch4Sm80ELb0ELb0ELb1ELb1ELb0ELb0ELb0ELb0ELi2ELi4ELi4ELi4ELb0EEENS1_24CollectiveEpilogueBwdGQAISA_fSD_Li256ELb1ELb0EEENS1_19SingleTileSchedulerILb1ELb0ELb0ELi128EEEEEEEEEvNT_6ParamsE) ;  /* 0xffff90f008007950 */ /* 0x000fea0003c3ffff */
        .type           $_ZN7cutlass13device_kernelIN5flash19enable_sm80_to_sm89INS1_16FlashAttnBwdSm80INS1_25CollectiveMainloopBwdSm80ILi2ELi2EN4cute5tupleIJNS5_1CILi128EEES8_NS7_ILi64EEEEEENS_10bfloat16_tEfNS_4arch4Sm80ELb0ELb0ELb1ELb1ELb0ELb0ELb0ELb0ELi2ELi4ELi4ELi4ELb0EEENS1_24CollectiveEpilogueBwdGQAISA_fSD_Li256ELb1ELb0EEENS1_19SingleTileSchedulerILb1ELb0ELb0ELi128EEEEEEEEEvNT_6ParamsE$_ZN4cute3eso3ESOILb0ELb1EJiNS_1CILi0EEEEEC2ERKiRKS3_,@function
        .size           $_ZN7cutlass13device_kernelIN5flash19enable_sm80_to_sm89INS1_16FlashAttnBwdSm80INS1_25CollectiveMainloopBwdSm80ILi2ELi2EN4cute5tupleIJNS5_1CILi128EEES8_NS7_ILi64EEEEEENS_10bfloat16_tEfNS_4arch4Sm80ELb0ELb0ELb1ELb1ELb0ELb0ELb0ELb0ELi2ELi4ELi4ELi4ELb0EEENS1_24CollectiveEpilogueBwdGQAISA_fSD_Li256ELb1ELb0EEENS1_19SingleTileSchedulerILb1ELb0ELb0ELi128EEEEEEEEEvNT_6ParamsE$_ZN4cute3eso3ESOILb0ELb1EJiNS_1CILi0EEEEEC2ERKiRKS3_,($_ZN7cutlass13device_kernelIN5flash19enable_sm80_to_sm89INS1_16FlashAttnBwdSm80INS1_25CollectiveMainloopBwdSm80ILi2ELi2EN4cute5tupleIJNS5_1CILi128EEES8_NS7_ILi64EEEEEENS_10bfloat16_tEfNS_4arch4Sm80ELb0ELb0ELb1ELb1ELb0ELb0ELb0ELb0ELi2ELi4ELi4ELi4ELb0EEENS1_24CollectiveEpilogueBwdGQAISA_fSD_Li256ELb1ELb0EEENS1_19SingleTileSchedulerILb1ELb0ELb0ELi128EEEEEEEEEvNT_6ParamsE$_ZN4cute3eso3ESOILb0ELb1EJiNS_1CILi144EEENS2_ILi288EEEEEC2ERKiRKS3_RKS4_ - $_ZN7cutlass13device_kernelIN5flash19enable_sm80_to_sm89INS1_16FlashAttnBwdSm80INS1_25CollectiveMainloopBwdSm80ILi2ELi2EN4cute5tupleIJNS5_1CILi128EEES8_NS7_ILi64EEEEEENS_10bfloat16_tEfNS_4arch4Sm80ELb0ELb0ELb1ELb1ELb0ELb0ELb0ELb0ELi2ELi4ELi4ELi4ELb0EEENS1_24CollectiveEpilogueBwdGQAISA_fSD_Li256ELb1ELb0EEENS1_19SingleTileSchedulerILb1ELb0ELb0ELi128EEEEEEEEEvNT_6ParamsE$_ZN4cute3eso3ESOILb0ELb1EJiNS_1CILi0EEEEEC2ERKiRKS3_)
$_ZN7cutlass13device_kernelIN5flash19enable_sm80_to_sm89INS1_16FlashAttnBwdSm80INS1_25CollectiveMainloopBwdSm80ILi2ELi2EN4cute5tupleIJNS5_1CILi128EEES8_NS7_ILi64EEEEEENS_10bfloat16_tEfNS_4arch4Sm80ELb0ELb0ELb1ELb1ELb0ELb0ELb0ELb0ELi2ELi4ELi4ELi4ELb0EEENS1_24CollectiveEpilogueBwdGQAISA_fSD_Li256ELb1ELb0EEENS1_19SingleTileSchedulerILb1ELb0ELb0ELi128EEEEEEEEEvNT_6ParamsE$_ZN4cute3eso3ESOILb0ELb1EJiNS_1CILi0EEEEEC2ERKiRKS3_:
[----:B------:R-:W-:Y:S01]  /*6f10*/  IADD3 R2, R2, -c[0x0][0x20], RZ ;  /* 0x8000080002027a10 */ /* 0x000fe20007ffe0ff */
[----:B------:R-:W-:Y:S01]  /*6f20*/  IMAD.MOV.U32 R8, RZ, RZ, R6 ;  /* 0x000000ffff087224 */ /* 0x000fe200078e0006 */
[----:B------:R-:W-:-:S03]  /*6f30*/  MOV R9, 0x0 ;  /* 0x0000000000097802 */ /* 0x000fc60000000f00 */
[----:B------:R1:W-:Y:S01]  /*6f40*/  STL [R2], R3 ;  /* 0x0000000302007387 */ /* 0x0003e20000100800 */
[----:B------:R-:W-:Y:S05]  /*6f50*/  RET.REL.NODEC R8 `(_ZN7cutlass13device_kernelIN5flash19enable_sm80_to_sm89INS1_16FlashAttnBwdSm80INS1_25CollectiveMainloopBwdSm80ILi2ELi2EN4cute5tupleIJNS5_1CILi128EEES8_NS7_ILi64EEEEEENS_10bfloat16_tEfNS_4arch4Sm80ELb0ELb0ELb1ELb1ELb0ELb0ELb0ELb0ELi2ELi4ELi4ELi4ELb0EEENS1_24CollectiveEpilogueBwdGQAISA_fSD_Li256ELb1ELb0EEENS1_19SingleTileSchedulerILb1ELb0ELb0ELi128EEEEEEEEEvNT_6ParamsE) ;  /* 0xffff90a008007950 */ /* 0x000fea0003c3ffff */
        .type           $_ZN7cutlass13device_kernelIN5flash19enable_sm80_to_sm89INS1_16FlashAttnBwdSm80INS1_25CollectiveMainloopBwdSm80ILi2ELi2EN4cute5tupleIJNS5_1CILi128EEES8_NS7_ILi64EEEEEENS_10bfloat16_tEfNS_4arch4Sm80ELb0ELb0ELb1ELb1ELb0ELb0ELb0ELb0ELi2ELi4ELi4ELi4ELb0EEENS1_24CollectiveEpilogueBwdGQAISA_fSD_Li256ELb1ELb0EEENS1_19SingleTileSchedulerILb1ELb0ELb0ELi128EEEEEEEEEvNT_6ParamsE$_ZN4cute3eso3ESOILb0ELb1EJiNS_1CILi144EEENS2_ILi288EEEEEC2ERKiRKS3_RKS4_,@function
        .size           $_ZN7cutlass13device_kernelIN5flash19enable_sm80_to_sm89INS1_16FlashAttnBwdSm80INS1_25CollectiveMainloopBwdSm80ILi2ELi2EN4cute5tupleIJNS5_1CILi128EEES8_NS7_ILi64EEEEEENS_10bfloat16_tEfNS_4arch4Sm80ELb0ELb0ELb1ELb1ELb0ELb0ELb0ELb0ELi2ELi4ELi4ELi4ELb0EEENS1_24CollectiveEpilogueBwdGQAISA_fSD_Li256ELb1ELb0EEENS1_19SingleTileSchedulerILb1ELb0ELb0ELi128EEEEEEEEEvNT_6ParamsE$_ZN4cute3eso3ESOILb0ELb1EJiNS_1CILi144EEENS2_ILi288EEEEEC2ERKiRKS3_RKS4_,($_ZN7cutlass13device_kernelIN5flash19enable_sm80_to_sm89INS1_16FlashAttnBwdSm80INS1_25CollectiveMainloopBwdSm80ILi2ELi2EN4cute5tupleIJNS5_1CILi128EEES8_NS7_ILi64EEEEEENS_10bfloat16_tEfNS_4arch4Sm80ELb0ELb0ELb1ELb1ELb0ELb0ELb0ELb0ELi2ELi4ELi4ELi4ELb0EEENS1_24CollectiveEpilogueBwdGQAISA_fSD_Li256ELb1ELb0EEENS1_19SingleTileSchedulerILb1ELb0ELb0ELi128EEEEEEEEEvNT_6ParamsE$_ZN4cute3eso3ESOILb0ELb1EJiNS_1CILi144EEENS2_ILi512EEEEEC2ERKiRKS3_RKS4_ - $_ZN7cutlass13device_kernelIN5flash19enable_sm80_to_sm89INS1_16FlashAttnBwdSm80INS1_25CollectiveMainloopBwdSm80ILi2ELi2EN4cute5tupleIJNS5_1CILi128EEES8_NS7_ILi64EEEEEENS_10bfloat16_tEfNS_4arch4Sm80ELb0ELb0ELb1ELb1ELb0ELb0ELb0ELb0ELi2ELi4ELi4ELi4ELb0EEENS1_24CollectiveEpilogueBwdGQAISA_fSD_Li256ELb1ELb0EEENS1_19SingleTileSchedulerILb1ELb0ELb0ELi128EEEEEEEEEvNT_6ParamsE$_ZN4cute3eso3ESOILb0ELb1EJiNS_1CILi144EEENS2_ILi288EEEEEC2ERKiRKS3_RKS4_)
$_ZN7cutlass13device_kernelIN5flash19enable_sm80_to_sm89INS1_16FlashAttnBwdSm80INS1_25CollectiveMainloopBwdSm80ILi2ELi2EN4cute5tupleIJNS5_1CILi128EEES8_NS7_ILi64EEEEEENS_10bfloat16_tEfNS_4arch4Sm80ELb0ELb0ELb1ELb1ELb0ELb0ELb0ELb0ELi2ELi4ELi4ELi4ELb0EEENS1_24CollectiveEpilogueBwdGQAISA_fSD_Li256ELb1ELb0EEENS1_19SingleTileSchedulerILb1ELb0ELb0ELi128EEEEEEEEEvNT_6ParamsE$_ZN4cute3eso3ESOILb0ELb1EJiNS_1CILi144EEENS2_ILi288EEEEEC2ERKiRKS3_RKS4_:
[----:B------:R-:W-:Y:S01]  /*6f60*/  IADD3 R4, R57, -c[0x0][0x20], RZ ;  /* 0x8000080039047a10 */ /* 0x000fe20007ffe0ff */
[----:B------:R-:W-:Y:S01]  /*6f70*/  IMAD.MOV.U32 R8, RZ, RZ, R6 ;  /* 0x000000ffff087224 */ /* 0x000fe200078e0006 */
[----:B------:R-:W-:-:S03]  /*6f80*/  MOV R9, 0x0 ;  /* 0x0000000000097802 */ /* 0x000fc60000000f00 */
[----:B------:R1:W-:Y:S01]  /*6f90*/  STL [R4], R5 ;  /* 0x0000000504007387 */ /* 0x0003e20000100800 */
[----:B------:R-:W-:Y:S05]  /*6fa0*/  RET.REL.NODEC R8 `(_ZN7cutlass13device_kernelIN5flash19enable_sm80_to_sm89INS1_16FlashAttnBwdSm80INS1_25CollectiveMainloopBwdSm80ILi2ELi2EN4cute5tupleIJNS5_1CILi128EEES8_NS7_ILi64EEEEEENS_10bfloat16_tEfNS_4arch4Sm80ELb0ELb0ELb1ELb1ELb0ELb0ELb0ELb0ELi2ELi4ELi4ELi4ELb0EEENS1_24CollectiveEpilogueBwdGQAISA_fSD_Li256ELb1ELb0EEENS1_19SingleTileSchedulerILb1ELb0ELb0ELi128EEEEEEEEEvNT_6ParamsE) ;  /* 0xffff905008007950 */ /* 0x000fea0003c3ffff */
        .type           $_ZN7cutlass13device_kernelIN5flash19enable_sm80_to_sm89INS1_16FlashAttnBwdSm80INS1_25CollectiveMainloopBwdSm80ILi2ELi2EN4cute5tupleIJNS5_1CILi128EEES8_NS7_ILi64EEEEEENS_10bfloat16_tEfNS_4arch4Sm80ELb0ELb0ELb1ELb1ELb0ELb0ELb0ELb0ELi2ELi4ELi4ELi4ELb0EEENS1_24CollectiveEpilogueBwdGQAISA_fSD_Li256ELb1ELb0EEENS1_19SingleTileSchedulerILb1ELb0ELb0ELi128EEEEEEEEEvNT_6ParamsE$_ZN4cute3eso3ESOILb0ELb1EJiNS_1CILi144EEENS2_ILi512EEEEEC2ERKiRKS3_RKS4_,@function
        .size           $_ZN7cutlass13device_kernelIN5flash19enable_sm80_to_sm89INS1_16FlashAttnBwdSm80INS1_25CollectiveMainloopBwdSm80ILi2ELi2EN4cute5tupleIJNS5_1CILi128EEES8_NS7_ILi64EEEEEENS_10bfloat16_tEfNS_4arch4Sm80ELb0ELb0ELb1ELb1ELb0ELb0ELb0ELb0ELi2ELi4ELi4ELi4ELb0EEENS1_24CollectiveEpilogueBwdGQAISA_fSD_Li256ELb1ELb0EEENS1_19SingleTileSchedulerILb1ELb0ELb0ELi128EEEEEEEEEvNT_6ParamsE$_ZN4cute3eso3ESOILb0ELb1EJiNS_1CILi144EEENS2_ILi512EEEEEC2ERKiRKS3_RKS4_,($_ZN7cutlass13device_kernelIN5flash19enable_sm80_to_sm89INS1_16FlashAttnBwdSm80INS1_25CollectiveMainloopBwdSm80ILi2ELi2EN4cute5tupleIJNS5_1CILi128EEES8_NS7_ILi64EEEEEENS_10bfloat16_tEfNS_4arch4Sm80ELb0ELb0ELb1ELb1ELb0ELb0ELb0ELb0ELi2ELi4ELi4ELi4ELb0EEENS1_24CollectiveEpilogueBwdGQAISA_fSD_Li256ELb1ELb0EEENS1_19SingleTileSchedulerILb1ELb0ELb0ELi128EEEEEEEEEvNT_6ParamsE$_ZN4cute3eso3ESOILb0ELb1EJiNS_1CILi4096EEEEEC2ERKiRKS3_ - $_ZN7cutlass13device_kernelIN5flash19enable_sm80_to_sm89INS1_16FlashAttnBwdSm80INS1_25CollectiveMainloopBwdSm80ILi2ELi2EN4cute5tupleIJNS5_1CILi128EEES8_NS7_ILi64EEEEEENS_10bfloat16_tEfNS_4arch4Sm80ELb0ELb0ELb1ELb1ELb0ELb0ELb0ELb0ELi2ELi4ELi4ELi4ELb0EEENS1_24CollectiveEpilogueBwdGQAISA_fSD_Li256ELb1ELb0EEENS1_19SingleTileSchedulerILb1ELb0ELb0ELi128EEEEEEEEEvNT_6ParamsE$_ZN4cute3eso3ESOILb0ELb1EJiNS_1CILi144EEENS2_ILi512EEEEEC2ERKiRKS3_RKS4_)
$_ZN7cutlass13device_kernelIN5flash19enable_sm80_to_sm89INS1_16FlashAttnBwdSm80INS1_25CollectiveMainloopBwdSm80ILi2ELi2EN4cute5tupleIJNS5_1CILi128EEES8_NS7_ILi64EEEEEENS_10bfloat16_tEfNS_4arch4Sm80ELb0ELb0ELb1ELb1ELb0ELb0ELb0ELb0ELi2ELi4ELi4ELi4ELb0EEENS1_24CollectiveEpilogueBwdGQAISA_fSD_Li256ELb1ELb0EEENS1_19SingleTileSchedulerILb1ELb0ELb0ELi128EEEEEEEEEvNT_6ParamsE$_ZN4cute3eso3ESOILb0ELb1EJiNS_1CILi144EEENS2_ILi512EEEEEC2ERKiRKS3_RKS4_:
[----:B------:R-:W-:Y:S01]  /*6fb0*/  IADD3 R4, R57, -c[0x0][0x20], RZ ;  /* 0x8000080039047a10 */ /* 0x000fe20007ffe0ff */
[----:B------:R-:W-:Y:S01]  /*6fc0*/  IMAD.MOV.U32 R8, RZ, RZ, R6 ;  /* 0x000000ffff087224 */ /* 0x000fe200078e0006 */
[----:B------:R-:W-:-:S03]  /*6fd0*/  MOV R9, 0x0 ;  /* 0x0000000000097802 */ /* 0x000fc60000000f00 */
[----:B------:R1:W-:Y:S01]  /*6fe0*/  STL [R4], R5 ;  /* 0x0000000504007387 */ /* 0x0003e20000100800 */
[----:B------:R-:W-:Y:S05]  /*6ff0*/  RET.REL.NODEC R8 `(_ZN7cutlass13device_kernelIN5flash19enable_sm80_to_sm89INS1_16FlashAttnBwdSm80INS1_25CollectiveMainloopBwdSm80ILi2ELi2EN4cute5tupleIJNS5_1CILi128EEES8_NS7_ILi64EEEEEENS_10bfloat16_tEfNS_4arch4Sm80ELb0ELb0ELb1ELb1ELb0ELb0ELb0ELb0ELi2ELi4ELi4ELi4ELb0EEENS1_24CollectiveEpilogueBwdGQAISA_fSD_Li256ELb1ELb0EEENS1_19SingleTileSchedulerILb1ELb0ELb0ELi128EEEEEEEEEvNT_6ParamsE) ;  /* 0xffff900008007950 */ /* 0x000fea0003c3ffff */
        .type           $_ZN7cutlass13device_kernelIN5flash19enable_sm80_to_sm89INS1_16FlashAttnBwdSm80INS1_25CollectiveMainloopBwdSm80ILi2ELi2EN4cute5tupleIJNS5_1CILi128EEES8_NS7_ILi64EEEEEENS_10bfloat16_tEfNS_4arch4Sm80ELb0ELb0ELb1ELb1ELb0ELb0ELb0ELb0ELi2ELi4ELi4ELi4ELb0EEENS1_24CollectiveEpilogueBwdGQAISA_fSD_Li256ELb1ELb0EEENS1_19SingleTileSchedulerILb1ELb0ELb0ELi128EEEEEEEEEvNT_6ParamsE$_ZN4cute3eso3ESOILb0ELb1EJiNS_1CILi4096EEEEEC2ERKiRKS3_,@function
        .size           $_ZN7cutlass13device_kernelIN5flash19enable_sm80_to_sm89INS1_16FlashAttnBwdSm80INS1_25CollectiveMainloopBwdSm80ILi2ELi2EN4cute5tupleIJNS5_1CILi128EEES8_NS7_ILi64EEEEEENS_10bfloat16_tEfNS_4arch4Sm80ELb0ELb0ELb1ELb1ELb0ELb0ELb0ELb0ELi2ELi4ELi4ELi4ELb0EEENS1_24CollectiveEpilogueBwdGQAISA_fSD_Li256ELb1ELb0EEENS1_19SingleTileSchedulerILb1ELb0ELb0ELi128EEEEEEEEEvNT_6ParamsE$_ZN4cute3eso3ESOILb0ELb1EJiNS_1CILi4096EEEEEC2ERKiRKS3_,($_ZN7cutlass13device_kernelIN5flash19enable_sm80_to_sm89INS1_16FlashAttnBwdSm80INS1_25CollectiveMainloopBwdSm80ILi2ELi2EN4cute5tupleIJNS5_1CILi128EEES8_NS7_ILi64EEEEEENS_10bfloat16_tEfNS_4arch4Sm80ELb0ELb0ELb1ELb1ELb0ELb0ELb0ELb0ELi2ELi4ELi4ELi4ELb0EEENS1_24CollectiveEpilogueBwdGQAISA_fSD_Li256ELb1ELb0EEENS1_19SingleTileSchedulerILb1ELb0ELb0ELi128EEEEEEEEEvNT_6ParamsE$_ZN4cute3eso3ESOILb0ELb1EJiNS_1CILi512EEEEEC2ERKiRKS3_ - $_ZN7cutlass13device_kernelIN5flash19enable_sm80_to_sm89INS1_16FlashAttnBwdSm80INS1_25CollectiveMainloopBwdSm80ILi2ELi2EN4cute5tupleIJNS5_1CILi128EEES8_NS7_ILi64EEEEEENS_10bfloat16_tEfNS_4arch4Sm80ELb0ELb0ELb1ELb1ELb0ELb0ELb0ELb0ELi2ELi4ELi4ELi4ELb0EEENS1_24CollectiveEpilogueBwdGQAISA_fSD_Li256ELb1ELb0EEENS1_19SingleTileSchedulerILb1ELb0ELb0ELi128EEEEEEEEEvNT_6ParamsE$_ZN4cute3eso3ESOILb0ELb1EJiNS_1CILi4096EEEEEC2ERKiRKS3_)
$_ZN7cutlass13device_kernelIN5flash19enable_sm80_to_sm89INS1_16FlashAttnBwdSm80INS1_25CollectiveMainloopBwdSm80ILi2ELi2EN4cute5tupleIJNS5_1CILi128EEES8_NS7_ILi64EEEEEENS_10bfloat16_tEfNS_4arch4Sm80ELb0ELb0ELb1ELb1ELb0ELb0ELb0ELb0ELi2ELi4ELi4ELi4ELb0EEENS1_24CollectiveEpilogueBwdGQAISA_fSD_Li256ELb1ELb0EEENS1_19SingleTileSchedulerILb1ELb0ELb0ELi128EEEEEEEEEvNT_6ParamsE$_ZN4cute3eso3ESOILb0ELb1EJiNS_1CILi4096EEEEEC2ERKiRKS3_:
[----:B------:R-:W-:Y:S02]  /*7000*/  IADD3 R9, R9, -c[0x0][0x20], RZ ;  /* 0x8000080009097a10 */ /* 0x000fe40007ffe0ff */
[----:B------:R-:W-:-:S03]  /*7010*/  MOV R5, 0x0 ;  /* 0x0000000000057802 */ /* 0x000fc60000000f00 */
[----:B------:R1:W-:Y:S01]  /*7020*/  STL [R9], R2 ;  /* 0x0000000209007387 */ /* 0x0003e20000100800 */
[----:B------:R-:W-:Y:S05]  /*7030*/  RET.REL.NODEC R4 `(_ZN7cutlass13device_kernelIN5flash19enable_sm80_to_sm89INS1_16FlashAttnBwdSm80INS1_25CollectiveMainloopBwdSm80ILi2ELi2EN4cute5tupleIJNS5_1CILi128EEES8_NS7_ILi64EEEEEENS_10bfloat16_tEfNS_4arch4Sm80ELb0ELb0ELb1ELb1ELb0ELb0ELb0ELb0ELi2ELi4ELi4ELi4ELb0EEENS1_24CollectiveEpilogueBwdGQAISA_fSD_Li256ELb1ELb0EEENS1_19SingleTileSchedulerILb1ELb0ELb0ELi128EEEEEEEEEvNT_6ParamsE) ;  /* 0xffff8fc004007950 */ /* 0x000fea0003c3ffff */
        .type           $_ZN7cutlass13device_kernelIN5flash19enable_sm80_to_sm89INS1_16FlashAttnBwdSm80INS1_25CollectiveMainloopBwdSm80ILi2ELi2EN4cute5tupleIJNS5_1CILi128EEES8_NS7_ILi64EEEEEENS_10bfloat16_tEfNS_4arch4Sm80ELb0ELb0ELb1ELb1ELb0ELb0ELb0ELb0ELi2ELi4ELi4ELi4ELb0EEENS1_24CollectiveEpilogueBwdGQAISA_fSD_Li256ELb1ELb0EEENS1_19SingleTileSchedulerILb1ELb0ELb0ELi128EEEEEEEEEvNT_6ParamsE$_ZN4cute3eso3ESOILb0ELb1EJiNS_1CILi512EEEEEC2ERKiRKS3_,@function
        .size           $_ZN7cutlass13device_kernelIN5flash19enable_sm80_to_sm89INS1_16FlashAttnBwdSm80INS1_25CollectiveMainloopBwdSm80ILi2ELi2EN4cute5tupleIJNS5_1CILi128EEES8_NS7_ILi64EEEEEENS_10bfloat16_tEfNS_4arch4Sm80ELb0ELb0ELb1ELb1ELb0ELb0ELb0ELb0ELi2ELi4ELi4ELi4ELb0EEENS1_24CollectiveEpilogueBwdGQAISA_fSD_Li256ELb1ELb0EEENS1_19SingleTileSchedulerILb1ELb0ELb0ELi128EEEEEEEEEvNT_6ParamsE$_ZN4cute3eso3ESOILb0ELb1EJiNS_1CILi512EEEEEC2ERKiRKS3_,($_ZN7cutlass13device_kernelIN5flash19enable_sm80_to_sm89INS1_16FlashAttnBwdSm80INS1_25CollectiveMainloopBwdSm80ILi2ELi2EN4cute5tupleIJNS5_1CILi128EEES8_NS7_ILi64EEEEEENS_10bfloat16_tEfNS_4arch4Sm80ELb0ELb0ELb1ELb1ELb0ELb0ELb0ELb0ELi2ELi4ELi4ELi4ELb0EEENS1_24CollectiveEpilogueBwdGQAISA_fSD_Li256ELb1ELb0EEENS1_19SingleTileSchedulerILb1ELb0ELb0ELi128EEEEEEEEEvNT_6ParamsE$_ZN4cute3eso3ESOILb0ELb1EJiNS_1CILi72EEENS2_ILi512EEEEEC2ERKiRKS3_RKS4_ - $_ZN7cutlass13device_kernelIN5flash19enable_sm80_to_sm89INS1_16FlashAttnBwdSm80INS1_25CollectiveMainloopBwdSm80ILi2ELi2EN4cute5tupleIJNS5_1CILi128EEES8_NS7_ILi64EEEEEENS_10bfloat16_tEfNS_4arch4Sm80ELb0ELb0ELb1ELb1ELb0ELb0ELb0ELb0ELi2ELi4ELi4ELi4ELb0EEENS1_24CollectiveEpilogueBwdGQAISA_fSD_Li256ELb1ELb0EEENS1_19SingleTileSchedulerILb1ELb0ELb0ELi128EEEEEEEEEvNT_6ParamsE$_ZN4cute3eso3ESOILb0ELb1EJiNS_1CILi512EEEEEC2ERKiRKS3_)
$_ZN7cutlass13device_kernelIN5flash19enable_sm80_to_sm89INS1_16FlashAttnBwdSm80INS1_25CollectiveMainloopBwdSm80ILi2ELi2EN4cute5tupleIJNS5_1CILi128EEES8_NS7_ILi64EEEEEENS_10bfloat16_tEfNS_4arch4Sm80ELb0ELb0ELb1ELb1ELb0ELb0ELb0ELb0ELi2ELi4ELi4ELi4ELb0EEENS1_24CollectiveEpilogueBwdGQAISA_fSD_Li256ELb1ELb0EEENS1_19SingleTileSchedulerILb1ELb0ELb0ELi128EEEEEEEEEvNT_6ParamsE$_ZN4cute3eso3ESOILb0ELb1EJiNS_1CILi512EEEEEC2ERKiRKS3_:
[----:B------:R-:W-:Y:S02]  /*7040*/  IADD3 R65, R65, -c[0x0][0x20], RZ ;  /* 0x8000080041417a10 */ /* 0x000fe40007ffe0ff */
[----:B------:R-:W-:-:S03]  /*7050*/  MOV R5, 0x0 ;  /* 0x0000000000057802 */ /* 0x000fc60000000f00 */
[----:B------:R1:W-:Y:S01]  /*7060*/  STL [R65], R2 ;  /* 0x0000000241007387 */ /* 0x0003e20000100800 */
[----:B------:R-:W-:Y:S05]  /*7070*/  RET.REL.NODEC R4 `(_ZN7cutlass13device_kernelIN5flash19enable_sm80_to_sm89INS1_16FlashAttnBwdSm80INS1_25CollectiveMainloopBwdSm80ILi2ELi2EN4cute5tupleIJNS5_1CILi128EEES8_NS7_ILi64EEEEEENS_10bfloat16_tEfNS_4arch4Sm80ELb0ELb0ELb1ELb1ELb0ELb0ELb0ELb0ELi2ELi4ELi4ELi4ELb0EEENS1_24CollectiveEpilogueBwdGQAISA_fSD_Li256ELb1ELb0EEENS1_19SingleTileSchedulerILb1ELb0ELb0ELi128EEEEEEEEEvNT_6ParamsE) ;  /* 0xffff8f8004007950 */ /* 0x000fea0003c3ffff */
        .type           $_ZN7cutlass13device_kernelIN5flash19enable_sm80_to_sm89INS1_16FlashAttnBwdSm80INS1_25CollectiveMainloopBwdSm80ILi2ELi2EN4cute5tupleIJNS5_1CILi128EEES8_NS7_ILi64EEEEEENS_10bfloat16_tEfNS_4arch4Sm80ELb0ELb0ELb1ELb1ELb0ELb0ELb0ELb0ELi2ELi4ELi4ELi4ELb0EEENS1_24CollectiveEpilogueBwdGQAISA_fSD_Li256ELb1ELb0EEENS1_19SingleTileSchedulerILb1ELb0ELb0ELi128EEEEEEEEEvNT_6ParamsE$_ZN4cute3eso3ESOILb0ELb1EJiNS_1CILi72EEENS2_ILi512EEEEEC2ERKiRKS3_RKS4_,@function
        .size           $_ZN7cutlass13device_kernelIN5flash19enable_sm80_to_sm89INS1_16FlashAttnBwdSm80INS1_25CollectiveMainloopBwdSm80ILi2ELi2EN4cute5tupleIJNS5_1CILi128EEES8_NS7_ILi64EEEEEENS_10bfloat16_tEfNS_4arch4Sm80ELb0ELb0ELb1ELb1ELb0ELb0ELb0ELb0ELi2ELi4ELi4ELi4ELb0EEENS1_24CollectiveEpilogueBwdGQAISA_fSD_Li256ELb1ELb0EEENS1_19SingleTileSchedulerILb1ELb0ELb0ELi128EEEEEEEEEvNT_6ParamsE$_ZN4cute3eso3ESOILb0ELb1EJiNS_1CILi72EEENS2_ILi512EEEEEC2ERKiRKS3_RKS4_,($_ZN7cutlass13device_kernelIN5flash19enable_sm80_to_sm89INS1_16FlashAttnBwdSm80INS1_25CollectiveMainloopBwdSm80ILi2ELi2EN4cute5tupleIJNS5_1CILi128EEES8_NS7_ILi64EEEEEENS_10bfloat16_tEfNS_4arch4Sm80ELb0ELb0ELb1ELb1ELb0ELb0ELb0ELb0ELi2ELi4ELi4ELi4ELb0EEENS1_24CollectiveEpilogueBwdGQAISA_fSD_Li256ELb1ELb0EEENS1_19SingleTileSchedulerILb1ELb0ELb0ELi128EEEEEEEEEvNT_6ParamsE$_ZN4cute3eso3ESOILb0ELb1EJlEEC2ERKl - $_ZN7cutlass13device_kernelIN5flash19enable_sm80_to_sm89INS1_16FlashAttnBwdSm80INS1_25CollectiveMainloopBwdSm80ILi2ELi2EN4cute5tupleIJNS5_1CILi128EEES8_NS7_ILi64EEEEEENS_10bfloat16_tEfNS_4arch4Sm80ELb0ELb0ELb1ELb1ELb0ELb0ELb0ELb0ELi2ELi4ELi4ELi4ELb0EEENS1_24CollectiveEpilogueBwdGQAISA_fSD_Li256ELb1ELb0EEENS1_19SingleTileSchedulerILb1ELb0ELb0ELi128EEEEEEEEEvNT_6ParamsE$_ZN4cute3eso3ESOILb0ELb1EJiNS_1CILi72EEENS2_ILi512EEEEEC2ERKiRKS3_RKS4_)
$_ZN7cutlass13device_kernelIN5flash19enable_sm80_to_sm89INS1_16FlashAttnBwdSm80INS1_25CollectiveMainloopBwdSm80ILi2ELi2EN4cute5tupleIJNS5_1CILi128EEES8_NS7_ILi64EEEEEENS_10bfloat16_tEfNS_4arch4Sm80ELb0ELb0ELb1ELb1ELb0ELb0ELb0ELb0ELi2ELi4ELi4ELi4ELb0EEENS1_24CollectiveEpilogueBwdGQAISA_fSD_Li256ELb1ELb0EEENS1_19SingleTileSchedulerILb1ELb0ELb0ELi128EEEEEEEEEvNT_6ParamsE$_ZN4cute3eso3ESOILb0ELb1EJiNS_1CILi72EEENS2_ILi512EEEEEC2ERKiRKS3_RKS4_:
[----:B------:R-:W-:Y:S01]  /*7080*/  IADD3 R4, R4, -c[0x0][0x20], RZ ;  /* 0x8000080004047a10 */ /* 0x000fe20007ffe0ff */
[----:B------:R-:W-:Y:S01]  /*7090*/  IMAD.MOV.U32 R8, RZ, RZ, R6 ;  /* 0x000000ffff087224 */ /* 0x000fe200078e0006 */
[----:B------:R-:W-:-:S03]  /*70a0*/  MOV R9, 0x0 ;  /* 0x0000000000097802 */ /* 0x000fc60000000f00 */
[----:B------:R1:W-:Y:S01]  /*70b0*/  STL [R4], R5 ;  /* 0x0000000504007387 */ /* 0x0003e20000100800 */
[----:B------:R-:W-:Y:S05]  /*70c0*/  RET.REL.NODEC R8 `(_ZN7cutlass13device_kernelIN5flash19enable_sm80_to_sm89INS1_16FlashAttnBwdSm80INS1_25CollectiveMainloopBwdSm80ILi2ELi2EN4cute5tupleIJNS5_1CILi128EEES8_NS7_ILi64EEEEEENS_10bfloat16_tEfNS_4arch4Sm80ELb0ELb0ELb1ELb1ELb0ELb0ELb0ELb0ELi2ELi4ELi4ELi4ELb0EEENS1_24CollectiveEpilogueBwdGQAISA_fSD_Li256ELb1ELb0EEENS1_19SingleTileSchedulerILb1ELb0ELb0ELi128EEEEEEEEEvNT_6ParamsE) ;  /* 0xffff8f3008007950 */ /* 0x000fea0003c3ffff */
        .type           $_ZN7cutlass13device_kernelIN5flash19enable_sm80_to_sm89INS1_16FlashAttnBwdSm80INS1_25CollectiveMainloopBwdSm80ILi2ELi2EN4cute5tupleIJNS5_1CILi128EEES8_NS7_ILi64EEEEEENS_10bfloat16_tEfNS_4arch4Sm80ELb0ELb0ELb1ELb1ELb0ELb0ELb0ELb0ELi2ELi4ELi4ELi4ELb0EEENS1_24CollectiveEpilogueBwdGQAISA_fSD_Li256ELb1ELb0EEENS1_19SingleTileSchedulerILb1ELb0ELb0ELi128EEEEEEEEEvNT_6ParamsE$_ZN4cute3eso3ESOILb0ELb1EJlEEC2ERKl,@function
        .size           $_ZN7cutlass13device_kernelIN5flash19enable_sm80_to_sm89INS1_16FlashAttnBwdSm80INS1_25CollectiveMainloopBwdSm80ILi2ELi2EN4cute5tupleIJNS5_1CILi128EEES8_NS7_ILi64EEEEEENS_10bfloat16_tEfNS_4arch4Sm80ELb0ELb0ELb1ELb1ELb0ELb0ELb0ELb0ELi2ELi4ELi4ELi4ELb0EEENS1_24CollectiveEpilogueBwdGQAISA_fSD_Li256ELb1ELb0EEENS1_19SingleTileSchedulerILb1ELb0ELb0ELi128EEEEEEEEEvNT_6ParamsE$_ZN4cute3eso3ESOILb0ELb1EJlEEC2ERKl,($_ZN7cutlass13device_kernelIN5flash19enable_sm80_to_sm89INS1_16FlashAttnBwdSm80INS1_25CollectiveMainloopBwdSm80ILi2ELi2EN4cute5tupleIJNS5_1CILi128EEES8_NS7_ILi64EEEEEENS_10bfloat16_tEfNS_4arch4Sm80ELb0ELb0ELb1ELb1ELb0ELb0ELb0ELb0ELi2ELi4ELi4ELi4ELb0EEENS1_24CollectiveEpilogueBwdGQAISA_fSD_Li256ELb1ELb0EEENS1_19SingleTileSchedulerILb1ELb0ELb0ELi128EEEEEEEEEvNT_6ParamsE$_ZN4cute3eso3ESOILb1ELb0EJNS_10UnderscoreES2_S2_iEEC2ERKS2_S5_S5_RKi - $_ZN7cutlass13device_kernelIN5flash19enable_sm80_to_sm89INS1_16FlashAttnBwdSm80INS1_25CollectiveMainloopBwdSm80ILi2ELi2EN4cute5tupleIJNS5_1CILi128EEES8_NS7_ILi64EEEEEENS_10bfloat16_tEfNS_4arch4Sm80ELb0ELb0ELb1ELb1ELb0ELb0ELb0ELb0ELi2ELi4ELi4ELi4ELb0EEENS1_24CollectiveEpilogueBwdGQAISA_fSD_Li256ELb1ELb0EEENS1_19SingleTileSchedulerILb1ELb0ELb0ELi128EEEEEEEEEvNT_6ParamsE$_ZN4cute3eso3ESOILb0ELb1EJlEEC2ERKl)
$_ZN7cutlass13device_kernelIN5flash19enable_sm80_to_sm89INS1_16FlashAttnBwdSm80INS1_25CollectiveMainloopBwdSm80ILi2ELi2EN4cute5tupleIJNS5_1CILi128EEES8_NS7_ILi64EEEEEENS_10bfloat16_tEfNS_4arch4Sm80ELb0ELb0ELb1ELb1ELb0ELb0ELb0ELb0ELi2ELi4ELi4ELi4ELb0EEENS1_24CollectiveEpilogueBwdGQAISA_fSD_Li256ELb1ELb0EEENS1_19SingleTileSchedulerILb1ELb0ELb0ELi128EEEEEEEEEvNT_6ParamsE$_ZN4cute3eso3ESOILb0ELb1EJlEEC2ERKl:
[----:B------:R-:W-:Y:S01]  /*70d0*/  IADD3 R5, R5, -c[0x0][0x20], RZ ;  /* 0x8000080005057a10 */ /* 0x000fe20007ffe0ff */
[----:B------:R-:W-:Y:S01]  /*70e0*/  IMAD.MOV.U32 R76, RZ, RZ, R6 ;  /* 0x000000ffff4c7224 */ /* 0x000fe200078e0006 */
[----:B------:R-:W-:-:S03]  /*70f0*/  MOV R77, 0x0 ;  /* 0x00000000004d7802 */ /* 0x000fc60000000f00 */
[----:B------:R1:W-:Y:S01]  /*7100*/  STL.64 [R5], R2 ;  /* 0x0000000205007387 */ /* 0x0003e20000100a00 */
[----:B------:R-:W-:Y:S05]  /*7110*/  RET.REL.NODEC R76 `(_ZN7cutlass13device_kernelIN5flash19enable_sm80_to_sm89INS1_16FlashAttnBwdSm80INS1_25CollectiveMainloopBwdSm80ILi2ELi2EN4cute5tupleIJNS5_1CILi128EEES8_NS7_ILi64EEEEEENS_10bfloat16_tEfNS_4arch4Sm80ELb0ELb0ELb1ELb1ELb0ELb0ELb0ELb0ELi2ELi4ELi4ELi4ELb0EEENS1_24CollectiveEpilogueBwdGQAISA_fSD_Li256ELb1ELb0EEENS1_19SingleTileSchedulerILb1ELb0ELb0ELi128EEEEEEEEEvNT_6ParamsE) ;  /* 0xffff8ee04c007950 */ /* 0x000fea0003c3ffff */
        .type           $_ZN7cutlass13device_kernelIN5flash19enable_sm80_to_sm89INS1_16FlashAttnBwdSm80INS1_25CollectiveMainloopBwdSm80ILi2ELi2EN4cute5tupleIJNS5_1CILi128EEES8_NS7_ILi64EEEEEENS_10bfloat16_tEfNS_4arch4Sm80ELb0ELb0ELb1ELb1ELb0ELb0ELb0ELb0ELi2ELi4ELi4ELi4ELb0EEENS1_24CollectiveEpilogueBwdGQAISA_fSD_Li256ELb1ELb0EEENS1_19SingleTileSchedulerILb1ELb0ELb0ELi128EEEEEEEEEvNT_6ParamsE$_ZN4cute3eso3ESOILb1ELb0EJNS_10UnderscoreES2_S2_iEEC2ERKS2_S5_S5_RKi,@function
        .size           $_ZN7cutlass13device_kernelIN5flash19enable_sm80_to_sm89INS1_16FlashAttnBwdSm80INS1_25CollectiveMainloopBwdSm80ILi2ELi2EN4cute5tupleIJNS5_1CILi128EEES8_NS7_ILi64EEEEEENS_10bfloat16_tEfNS_4arch4Sm80ELb0ELb0ELb1ELb1ELb0ELb0ELb0ELb0ELi2ELi4ELi4ELi4ELb0EEENS1_24CollectiveEpilogueBwdGQAISA_fSD_Li256ELb1ELb0EEENS1_19SingleTileSchedulerILb1ELb0ELb0ELi128EEEEEEEEEvNT_6ParamsE$_ZN4cute3eso3ESOILb1ELb0EJNS_10UnderscoreES2_S2_iEEC2ERKS2_S5_S5_RKi,($_ZN7cutlass13device_kernelIN5flash19enable_sm80_to_sm89INS1_16FlashAttnBwdSm80INS1_25CollectiveMainloopBwdSm80ILi2ELi2EN4cute5tupleIJNS5_1CILi128EEES8_NS7_ILi64EEEEEENS_10bfloat16_tEfNS_4arch4Sm80ELb0ELb0ELb1ELb1ELb0ELb0ELb0ELb0ELi2ELi4ELi4ELi4ELb0EEENS1_24CollectiveEpilogueBwdGQAISA_fSD_Li256ELb1ELb0EEENS1_19SingleTileSchedulerILb1ELb0ELb0ELi128EEEEEEEEEvNT_6ParamsE$_ZN4cute3eso3ESOILb1ELb0EJNS_10UnderscoreES2_iEEC2ERKS2_S5_RKi - $_ZN7cutlass13device_kernelIN5flash19enable_sm80_to_sm89INS1_16FlashAttnBwdSm80INS1_25CollectiveMainloopBwdSm80ILi2ELi2EN4cute5tupleIJNS5_1CILi128EEES8_NS7_ILi64EEEEEENS_10bfloat16_tEfNS_4arch4Sm80ELb0ELb0ELb1ELb1ELb0ELb0ELb0ELb0ELi2ELi4ELi4ELi4ELb0EEENS1_24CollectiveEpilogueBwdGQAISA_fSD_Li256ELb1ELb0EEENS1_19SingleTileSchedulerILb1ELb0ELb0ELi128EEEEEEEEEvNT_6ParamsE$_ZN4cute3eso3ESOILb1ELb0EJNS_10UnderscoreES2_S2_iEEC2ERKS2_S5_S5_RKi)
$_ZN7cutlass13device_kernelIN5flash19enable_sm80_to_sm89INS1_16FlashAttnBwdSm80INS1_25CollectiveMainloopBwdSm80ILi2ELi2EN4cute5tupleIJNS5_1CILi128EEES8_NS7_ILi64EEEEEENS_10bfloat16_tEfNS_4arch4Sm80ELb0ELb0ELb1ELb1ELb0ELb0ELb0ELb0ELi2ELi4ELi4ELi4ELb0EEENS1_24CollectiveEpilogueBwdGQAISA_fSD_Li256ELb1ELb0EEENS1_19SingleTileSchedulerILb1ELb0ELb0ELi128EEEEEEEEEvNT_6ParamsE$_ZN4cute3eso3ESOILb1ELb0EJNS_10UnderscoreES2_S2_iEEC2ERKS2_S5_S5_RKi:
[----:B------:R-:W-:Y:S02]  /*7120*/  IADD3 R2, R2, -c[0x0][0x20], RZ ;  /* 0x8000080002027a10 */ /* 0x000fe40007ffe0ff */
[----:B------:R-:W-:-:S03]  /*7130*/  MOV R5, 0x0 ;  /* 0x0000000000057802 */ /* 0x000fc60000000f00 */
[----:B------:R1:W-:Y:S01]  /*7140*/  STL [R2], R3 ;  /* 0x0000000302007387 */ /* 0x0003e20000100800 */
[----:B------:R-:W-:Y:S05]  /*7150*/  RET.REL.NODEC R4 `(_ZN7cutlass13device_kernelIN5flash19enable_sm80_to_sm89INS1_16FlashAttnBwdSm80INS1_25CollectiveMainloopBwdSm80ILi2ELi2EN4cute5tupleIJNS5_1CILi128EEES8_NS7_ILi64EEEEEENS_10bfloat16_tEfNS_4arch4Sm80ELb0ELb0ELb1ELb1ELb0ELb0ELb0ELb0ELi2ELi4ELi4ELi4ELb0EEENS1_24CollectiveEpilogueBwdGQAISA_fSD_Li256ELb1ELb0EEENS1_19SingleTileSchedulerILb1ELb0ELb0ELi128EEEEEEEEEvNT_6ParamsE) ;  /* 0xffff8ea004007950 */ /* 0x000fea0003c3ffff */
        .type           $_ZN7cutlass13device_kernelIN5flash19enable_sm80_to_sm89INS1_16FlashAttnBwdSm80INS1_25CollectiveMainloopBwdSm80ILi2ELi2EN4cute5tupleIJNS5_1CILi128EEES8_NS7_ILi64EEEEEENS_10bfloat16_tEfNS_4arch4Sm80ELb0ELb0ELb1ELb1ELb0ELb0ELb0ELb0ELi2ELi4ELi4ELi4ELb0EEENS1_24CollectiveEpilogueBwdGQAISA_fSD_Li256ELb1ELb0EEENS1_19SingleTileSchedulerILb1ELb0ELb0ELi128EEEEEEEEEvNT_6ParamsE$_ZN4cute3eso3ESOILb1ELb0EJNS_10UnderscoreES2_iEEC2ERKS2_S5_RKi,@function
        .size           $_ZN7cutlass13device_kernelIN5flash19enable_sm80_to_sm89INS1_16FlashAttnBwdSm80INS1_25CollectiveMainloopBwdSm80ILi2ELi2EN4cute5tupleIJNS5_1CILi128EEES8_NS7_ILi64EEEEEENS_10bfloat16_tEfNS_4arch4Sm80ELb0ELb0ELb1ELb1ELb0ELb0ELb0ELb0ELi2ELi4ELi4ELi4ELb0EEENS1_24CollectiveEpilogueBwdGQAISA_fSD_Li256ELb1ELb0EEENS1_19SingleTileSchedulerILb1ELb0ELb0ELi128EEEEEEEEEvNT_6ParamsE$_ZN4cute3eso3ESOILb1ELb0EJNS_10UnderscoreES2_iEEC2ERKS2_S5_RKi,($_ZN7cutlass13device_kernelIN5flash19enable_sm80_to_sm89INS1_16FlashAttnBwdSm80INS1_25CollectiveMainloopBwdSm80ILi2ELi2EN4cute5tupleIJNS5_1CILi128EEES8_NS7_ILi64EEEEEENS_10bfloat16_tEfNS_4arch4Sm80ELb0ELb0ELb1ELb1ELb0ELb0ELb0ELb0ELi2ELi4ELi4ELi4ELb0EEENS1_24CollectiveEpilogueBwdGQAISA_fSD_Li256ELb1ELb0EEENS1_19SingleTileSchedulerILb1ELb0ELb0ELi128EEEEEEEEEvNT_6ParamsE$_ZN4cute3eso3ESOILb1ELb0EJNS_10UnderscoreEiEEC2ERKS2_RKi - $_ZN7cutlass13device_kernelIN5flash19enable_sm80_to_sm89INS1_16FlashAttnBwdSm80INS1_25CollectiveMainloopBwdSm80ILi2ELi2EN4cute5tupleIJNS5_1CILi128EEES8_NS7_ILi64EEEEEENS_10bfloat16_tEfNS_4arch4Sm80ELb0ELb0ELb1ELb1ELb0ELb0ELb0ELb0ELi2ELi4ELi4ELi4ELb0EEENS1_24CollectiveEpilogueBwdGQAISA_fSD_Li256ELb1ELb0EEENS1_19SingleTileSchedulerILb1ELb0ELb0ELi128EEEEEEEEEvNT_6ParamsE$_ZN4cute3eso3ESOILb1ELb0EJNS_10UnderscoreES2_iEEC2ERKS2_S5_RKi)
$_ZN7cutlass13device_kernelIN5flash19enable_sm80_to_sm89INS1_16FlashAttnBwdSm80INS1_25CollectiveMainloopBwdSm80ILi2ELi2EN4cute5tupleIJNS5_1CILi128EEES8_NS7_ILi64EEEEEENS_10bfloat16_tEfNS_4arch4Sm80ELb0ELb0ELb1ELb1ELb0ELb0ELb0ELb0ELi2ELi4ELi4ELi4ELb0EEENS1_24CollectiveEpilogueBwdGQAISA_fSD_Li256ELb1ELb0EEENS1_19SingleTileSchedulerILb1ELb0ELb0ELi128EEEEEEEEEvNT_6ParamsE$_ZN4cute3eso3ESOILb1ELb0EJNS_10UnderscoreES2_iEEC2ERKS2_S5_RKi:
[----:B------:R-:W-:Y:S02]  /*7160*/  IADD3 R2, R2, -c[0x0][0x20], RZ ;  /* 0x8000080002027a10 */ /* 0x000fe40007ffe0ff */
[----:B------:R-:W-:-:S03]  /*7170*/  MOV R9, 0x0 ;  /* 0x0000000000097802 */ /* 0x000fc60000000f00 */
[----:B------:R1:W-:Y:S01]  /*7180*/  STL [R2], R3 ;  /* 0x0000000302007387 */ /* 0x0003e20000100800 */
[----:B------:R-:W-:Y:S05]  /*7190*/  RET.REL.NODEC R8 `(_ZN7cutlass13device_kernelIN5flash19enable_sm80_to_sm89INS1_16FlashAttnBwdSm80INS1_25CollectiveMainloopBwdSm80ILi2ELi2EN4cute5tupleIJNS5_1CILi128EEES8_NS7_ILi64EEEEEENS_10bfloat16_tEfNS_4arch4Sm80ELb0ELb0ELb1ELb1ELb0ELb0ELb0ELb0ELi2ELi4ELi4ELi4ELb0EEENS1_24CollectiveEpilogueBwdGQAISA_fSD_Li256ELb1ELb0EEENS1_19SingleTileSchedulerILb1ELb0ELb0ELi128EEEEEEEEEvNT_6ParamsE) ;  /* 0xffff8e6008007950 */ /* 0x000fea0003c3ffff */
        .type           $_ZN7cutlass13device_kernelIN5flash19enable_sm80_to_sm89INS1_16FlashAttnBwdSm80INS1_25CollectiveMainloopBwdSm80ILi2ELi2EN4cute5tupleIJNS5_1CILi128EEES8_NS7_ILi64EEEEEENS_10bfloat16_tEfNS_4arch4Sm80ELb0ELb0ELb1ELb1ELb0ELb0ELb0ELb0ELi2ELi4ELi4ELi4ELb0EEENS1_24CollectiveEpilogueBwdGQAISA_fSD_Li256ELb1ELb0EEENS1_19SingleTileSchedulerILb1ELb0ELb0ELi128EEEEEEEEEvNT_6ParamsE$_ZN4cute3eso3ESOILb1ELb0EJNS_10UnderscoreEiEEC2ERKS2_RKi,@function
        .size           $_ZN7cutlass13device_kernelIN5flash19enable_sm80_to_sm89INS1_16FlashAttnBwdSm80INS1_25CollectiveMainloopBwdSm80ILi2ELi2EN4cute5tupleIJNS5_1CILi128EEES8_NS7_ILi64EEEEEENS_10bfloat16_tEfNS_4arch4Sm80ELb0ELb0ELb1ELb1ELb0ELb0ELb0ELb0ELi2ELi4ELi4ELi4ELb0EEENS1_24CollectiveEpilogueBwdGQAISA_fSD_Li256ELb1ELb0EEENS1_19SingleTileSchedulerILb1ELb0ELb0ELi128EEEEEEEEEvNT_6ParamsE$_ZN4cute3eso3ESOILb1ELb0EJNS_10UnderscoreEiEEC2ERKS2_RKi,($_ZN7cutlass13device_kernelIN5flash19enable_sm80_to_sm89INS1_16FlashAttnBwdSm80INS1_25CollectiveMainloopBwdSm80ILi2ELi2EN4cute5tupleIJNS5_1CILi128EEES8_NS7_ILi64EEEEEENS_10bfloat16_tEfNS_4arch4Sm80ELb0ELb0ELb1ELb1ELb0ELb0ELb0ELb0ELi2ELi4ELi4ELi4ELb0EEENS1_24CollectiveEpilogueBwdGQAISA_fSD_Li256ELb1ELb0EEENS1_19SingleTileSchedulerILb1ELb0ELb0ELi128EEEEEEEEEvNT_6ParamsE$_ZN4cute3eso3ESOILb1ELb0EJNS_10UnderscoreEiiEEC2ERKS2_RKiS7_ - $_ZN7cutlass13device_kernelIN5flash19enable_sm80_to_sm89INS1_16FlashAttnBwdSm80INS1_25CollectiveMainloopBwdSm80ILi2ELi2EN4cute5tupleIJNS5_1CILi128EEES8_NS7_ILi64EEEEEENS_10bfloat16_tEfNS_4arch4Sm80ELb0ELb0ELb1ELb1ELb0ELb0ELb0ELb0ELi2ELi4ELi4ELi4ELb0EEENS1_24CollectiveEpilogueBwdGQAISA_fSD_Li256ELb1ELb0EEENS1_19SingleTileSchedulerILb1ELb0ELb0ELi128EEEEEEEEEvNT_6ParamsE$_ZN4cute3eso3ESOILb1ELb0EJNS_10UnderscoreEiEEC2ERKS2_RKi)
$_ZN7cutlass13device_kernelIN5flash19enable_sm80_to_sm89INS1_16FlashAttnBwdSm80INS1_25CollectiveMainloopBwdSm80ILi2ELi2EN4cute5tupleIJNS5_1CILi128EEES8_NS7_ILi64EEEEEENS_10bfloat16_tEfNS_4arch4Sm80ELb0ELb0ELb1ELb1ELb0ELb0ELb0ELb0ELi2ELi4ELi4ELi4ELb0EEENS1_24CollectiveEpilogueBwdGQAISA_fSD_Li256ELb1ELb0EEENS1_19SingleTileSchedulerILb1ELb0ELb0ELi128EEEEEEEEEvNT_6ParamsE$_ZN4cute3eso3ESOILb1ELb0EJNS_10UnderscoreEiEEC2ERKS2_RKi:
[----:B------:R-:W-:Y:S02]  /*71a0*/  IADD3 R2, R2, -c[0x0][0x20], RZ ;  /* 0x8000080002027a10 */ /* 0x000fe40007ffe0ff */
[----:B------:R-:W-:-:S03]  /*71b0*/  MOV R11, 0x0 ;  /* 0x00000000000b7802 */ /* 0x000fc60000000f00 */
[----:B------:R1:W-:Y:S01]  /*71c0*/  STL [R2], R3 ;  /* 0x0000000302007387 */ /* 0x0003e20000100800 */
[----:B------:R-:W-:Y:S05]  /*71d0*/  RET.REL.NODEC R10 `(_ZN7cutlass13device_kernelIN5flash19enable_sm80_to_sm89INS1_16FlashAttnBwdSm80INS1_25CollectiveMainloopBwdSm80ILi2ELi2EN4cute5tupleIJNS5_1CILi128EEES8_NS7_ILi64EEEEEENS_10bfloat16_tEfNS_4arch4Sm80ELb0ELb0ELb1ELb1ELb0ELb0ELb0ELb0ELi2ELi4ELi4ELi4ELb0EEENS1_24CollectiveEpilogueBwdGQAISA_fSD_Li256ELb1ELb0EEENS1_19SingleTileSchedulerILb1ELb0ELb0ELi128EEEEEEEEEvNT_6ParamsE) ;  /* 0xffff8e200a007950 */ /* 0x000fea0003c3ffff */
        .type           $_ZN7cutlass13device_kernelIN5flash19enable_sm80_to_sm89INS1_16FlashAttnBwdSm80INS1_25CollectiveMainloopBwdSm80ILi2ELi2EN4cute5tupleIJNS5_1CILi128EEES8_NS7_ILi64EEEEEENS_10bfloat16_tEfNS_4arch4Sm80ELb0ELb0ELb1ELb1ELb0ELb0ELb0ELb0ELi2ELi4ELi4ELi4ELb0EEENS1_24CollectiveEpilogueBwdGQAISA_fSD_Li256ELb1ELb0EEENS1_19SingleTileSchedulerILb1ELb0ELb0ELi128EEEEEEEEEvNT_6ParamsE$_ZN4cute3eso3ESOILb1ELb0EJNS_10UnderscoreEiiEEC2ERKS2_RKiS7_,@function
        .size           $_ZN7cutlass13device_kernelIN5flash19enable_sm80_to_sm89INS1_16FlashAttnBwdSm80INS1_25CollectiveMainloopBwdSm80ILi2ELi2EN4cute5tupleIJNS5_1CILi128EEES8_NS7_ILi64EEEEEENS_10bfloat16_tEfNS_4arch4Sm80ELb0ELb0ELb1ELb1ELb0ELb0ELb0ELb0ELi2ELi4ELi4ELi4ELb0EEENS1_24CollectiveEpilogueBwdGQAISA_fSD_Li256ELb1ELb0EEENS1_19SingleTileSchedulerILb1ELb0ELb0ELi128EEEEEEEEEvNT_6ParamsE$_ZN4cute3eso3ESOILb1ELb0EJNS_10UnderscoreEiiEEC2ERKS2_RKiS7_,($_ZN7cutlass13device_kernelIN5flash19enable_sm80_to_sm89INS1_16FlashAttnBwdSm80INS1_25CollectiveMainloopBwdSm80ILi2ELi2EN4cute5tupleIJNS5_1CILi128EEES8_NS7_ILi64EEEEEENS_10bfloat16_tEfNS_4arch4Sm80ELb0ELb0ELb1ELb1ELb0ELb0ELb0ELb0ELi2ELi4ELi4ELi4ELb0EEENS1_24CollectiveEpilogueBwdGQAISA_fSD_Li256ELb1ELb0EEENS1_19SingleTileSchedulerILb1ELb0ELb0ELi128EEEEEEEEEvNT_6ParamsE$_ZN4cute3eso3ESOILb1ELb0EJNS_14ComposedLayoutINS_7SwizzleILi3ELi3ELi3EEENS_1CILi0EEENS_6LayoutINS_5tupleIJNS8_IJNS8_IJNS5_ILi4EEENS5_ILi8EEEEEENS8_IJNS5_ILi2EEENS5_ILi1EEEEEEEEENS8_IJNS8_IJSC_SC_EEENS8_IJSA_S9_EEEEEEEEENS8_IJNS8_IJNS8_IJSC_NS5_ILi64EEEEEENS8_IJNS5_ILi512EEES6_EEEEEENS8_IJNS8_IJSD_SA_EEENS8_IJNS5_ILi1024EEENS5_ILi16EEEEEEEEEEEEEEEENS_10ViewEngineINS_8smem_ptrIPN7cutlass10bfloat16_tEEEEEEEC2ERKSW_RKS13_ - $_ZN7cutlass13device_kernelIN5flash19enable_sm80_to_sm89INS1_16FlashAttnBwdSm80INS1_25CollectiveMainloopBwdSm80ILi2ELi2EN4cute5tupleIJNS5_1CILi128EEES8_NS7_ILi64EEEEEENS_10bfloat16_tEfNS_4arch4Sm80ELb0ELb0ELb1ELb1ELb0ELb0ELb0ELb0ELi2ELi4ELi4ELi4ELb0EEENS1_24CollectiveEpilogueBwdGQAISA_fSD_Li256ELb1ELb0EEENS1_19SingleTileSchedulerILb1ELb0ELb0ELi128EEEEEEEEEvNT_6ParamsE$_ZN4cute3eso3ESOILb1ELb0EJNS_10UnderscoreEiiEEC2ERKS2_RKiS7_)
$_ZN7cutlass13device_kernelIN5flash19enable_sm80_to_sm89INS1_16FlashAttnBwdSm80INS1_25CollectiveMainloopBwdSm80ILi2ELi2EN4cute5tupleIJNS5_1CILi128EEES8_NS7_ILi64EEEEEENS_10bfloat16_tEfNS_4arch4Sm80ELb0ELb0ELb1ELb1ELb0ELb0ELb0ELb0ELi2ELi4ELi4ELi4ELb0EEENS1_24CollectiveEpilogueBwdGQAISA_fSD_Li256ELb1ELb0EEENS1_19SingleTileSchedulerILb1ELb0ELb0ELi128EEEEEEEEEvNT_6ParamsE$_ZN4cute3eso3ESOILb1ELb0EJNS_10UnderscoreEiiEEC2ERKS2_RKiS7_:
[----:B------:R-:W-:Y:S02]  /*71e0*/  IADD3 R3, R77, -c[0x0][0x20], RZ ;  /* 0x800008004d037a10 */ /* 0x000fe40007ffe0ff */
[----:B------:R-:W-:-:S03]  /*71f0*/  IADD3 R2, R65, -c[0x0][0x20], RZ ;  /* 0x8000080041027a10 */ /* 0x000fc60007ffe0ff */
[----:B------:R1:W-:Y:S04]  /*7200*/  STL [R3], R78 ;  /* 0x0000004e03007387 */ /* 0x0003e80000100800 */
[----:B------:R-:W2:Y:S01]  /*7210*/  LDL R2, [R2] ;  /* 0x0000000002027983 */ /* 0x000ea20000100800 */
[----:B------:R-:W-:-:S03]  /*7220*/  IMAD.MOV.U32 R77, RZ, RZ, 0x0 ;  /* 0x00000000ff4d7424 */ /* 0x000fc600078e00ff */
[----:B--2---:R1:W-:Y:S01]  /*7230*/  STL [R3+0x4], R2 ;  /* 0x0000040203007387 */ /* 0x0043e20000100800 */
[----:B------:R-:W-:Y:S05]  /*7240*/  RET.REL.NODEC R76 `(_ZN7cutlass13device_kernelIN5flash19enable_sm80_to_sm89INS1_16FlashAttnBwdSm80INS1_25CollectiveMainloopBwdSm80ILi2ELi2EN4cute5tupleIJNS5_1CILi128EEES8_NS7_ILi64EEEEEENS_10bfloat16_tEfNS_4arch4Sm80ELb0ELb0ELb1ELb1ELb0ELb0ELb0ELb0ELi2ELi4ELi4ELi4ELb0EEENS1_24CollectiveEpilogueBwdGQAISA_fSD_Li256ELb1ELb0EEENS1_19SingleTileSchedulerILb1ELb0ELb0ELi128EEEEEEEEEvNT_6ParamsE) ;  /* 0xffff8db04c007950 */ /* 0x000fea0003c3ffff */
        .type           $_ZN7cutlass13device_kernelIN5flash19enable_sm80_to_sm89INS1_16FlashAttnBwdSm80INS1_25CollectiveMainloopBwdSm80ILi2ELi2EN4cute5tupleIJNS5_1CILi128EEES8_NS7_ILi64EEEEEENS_10bfloat16_tEfNS_4arch4Sm80ELb0ELb0ELb1ELb1ELb0ELb0ELb0ELb0ELi2ELi4ELi4ELi4ELb0EEENS1_24CollectiveEpilogueBwdGQAISA_fSD_Li256ELb1ELb0EEENS1_19SingleTileSchedulerILb1ELb0ELb0ELi128EEEEEEEEEvNT_6ParamsE$_ZN4cute3eso3ESOILb1ELb0EJNS_14ComposedLayoutINS_7SwizzleILi3ELi3ELi3EEENS_1CILi0EEENS_6LayoutINS_5tupleIJNS8_IJNS8_IJNS5_ILi4EEENS5_ILi8EEEEEENS8_IJNS5_ILi2EEENS5_ILi1EEEEEEEEENS8_IJNS8_IJSC_SC_EEENS8_IJSA_S9_EEEEEEEEENS8_IJNS8_IJNS8_IJSC_NS5_ILi64EEEEEENS8_IJNS5_ILi512EEES6_EEEEEENS8_IJNS8_IJSD_SA_EEENS8_IJNS5_ILi1024EEENS5_ILi16EEEEEEEEEEEEEEEENS_10ViewEngineINS_8smem_ptrIPN7cutlass10bfloat16_tEEEEEEEC2ERKSW_RKS13_,@function
        .size           $_ZN7cutlass13device_kernelIN5flash19enable_sm80_to_sm89INS1_16FlashAttnBwdSm80INS1_25CollectiveMainloopBwdSm80ILi2ELi2EN4cute5tupleIJNS5_1CILi128EEES8_NS7_ILi64EEEEEENS_10bfloat16_tEfNS_4arch4Sm80ELb0ELb0ELb1ELb1ELb0ELb0ELb0ELb0ELi2ELi4ELi4ELi4ELb0EEENS1_24CollectiveEpilogueBwdGQAISA_fSD_Li256ELb1ELb0EEENS1_19SingleTileSchedulerILb1ELb0ELb0ELi128EEEEEEEEEvNT_6ParamsE$_ZN4cute3eso3ESOILb1ELb0EJNS_14ComposedLayoutINS_7SwizzleILi3ELi3ELi3EEENS_1CILi0EEENS_6LayoutINS_5tupleIJNS8_IJNS8_IJNS5_ILi4EEENS5_ILi8EEEEEENS8_IJNS5_ILi2EEENS5_ILi1EEEEEEEEENS8_IJNS8_IJSC_SC_EEENS8_IJSA_S9_EEEEEEEEENS8_IJNS8_IJNS8_IJSC_NS5_ILi64EEEEEENS8_IJNS5_ILi512EEES6_EEEEEENS8_IJNS8_IJSD_SA_EEENS8_IJNS5_ILi1024EEENS5_ILi16EEEEEEEEEEEEEEEENS_10ViewEngineINS_8smem_ptrIPN7cutlass10bfloat16_tEEEEEEEC2ERKSW_RKS13_,($_ZN7cutlass13device_kernelIN5flash19enable_sm80_to_sm89INS1_16FlashAttnBwdSm80INS1_25CollectiveMainloopBwdSm80ILi2ELi2EN4cute5tupleIJNS5_1CILi128EEES8_NS7_ILi64EEEEEENS_10bfloat16_tEfNS_4arch4Sm80ELb0ELb0ELb1ELb1ELb0ELb0ELb0ELb0ELi2ELi4ELi4ELi4ELb0EEENS1_24CollectiveEpilogueBwdGQAISA_fSD_Li256ELb1ELb0EEENS1_19SingleTileSchedulerILb1ELb0ELb0ELi128EEEEEEEEEvNT_6ParamsE$_ZN4cute3eso3ESOILb1ELb0EJNS_14ComposedLayoutINS_7SwizzleILi3ELi3ELi3EEENS_1CILi0EEENS_6LayoutINS_5tupleIJNS8_IJNS8_IJNS5_ILi4EEENS5_ILi8EEEEEENS8_IJNS5_ILi2EEENS5_ILi1EEEEEEEEENS8_IJNS8_IJSC_SC_EEESB_EEEEEENS8_IJNS8_IJNS8_IJNS5_ILi128EEESD_EEENS8_IJSA_S6_EEEEEENS8_IJNS8_IJNS5_ILi64EEENS5_ILi512EEEEEENS8_IJNS5_ILi16EEENS5_ILi1024EEEEEEEEEEEEEEEENS_10ViewEngineINS_8smem_ptrIPN7cutlass10bfloat16_tEEEEEEEC2ERKSW_RKS13_ - $_ZN7cutlass13device_kernelIN5flash19enable_sm80_to_sm89INS1_16FlashAttnBwdSm80INS1_25CollectiveMainloopBwdSm80ILi2ELi2EN4cute5tupleIJNS5_1CILi128EEES8_NS7_ILi64EEEEEENS_10bfloat16_tEfNS_4arch4Sm80ELb0ELb0ELb1ELb1ELb0ELb0ELb0ELb0ELi2ELi4ELi4ELi4ELb0EEENS1_24CollectiveEpilogueBwdGQAISA_fSD_Li256ELb1ELb0EEENS1_19SingleTileSchedulerILb1ELb0ELb0ELi128EEEEEEEEEvNT_6ParamsE$_ZN4cute3eso3ESOILb1ELb0EJNS_14ComposedLayoutINS_7SwizzleILi3ELi3ELi3EEENS_1CILi0EEENS_6LayoutINS_5tupleIJNS8_IJNS8_IJNS5_ILi4EEENS5_ILi8EEEEEENS8_IJNS5_ILi2EEENS5_ILi1EEEEEEEEENS8_IJNS8_IJSC_SC_EEENS8_IJSA_S9_EEEEEEEEENS8_IJNS8_IJNS8_IJSC_NS5_ILi64EEEEEENS8_IJNS5_ILi512EEES6_EEEEEENS8_IJNS8_IJSD_SA_EEENS8_IJNS5_ILi1024EEENS5_ILi16EEEEEEEEEEEEEEEENS_10ViewEngineINS_8smem_ptrIPN7cutlass10bfloat16_tEEEEEEEC2ERKSW_RKS13_)
$_ZN7cutlass13device_kernelIN5flash19enable_sm80_to_sm89INS1_16FlashAttnBwdSm80INS1_25CollectiveMainloopBwdSm80ILi2ELi2EN4cute5tupleIJNS5_1CILi128EEES8_NS7_ILi64EEEEEENS_10bfloat16_tEfNS_4arch4Sm80ELb0ELb0ELb1ELb1ELb0ELb0ELb0ELb0ELi2ELi4ELi4ELi4ELb0EEENS1_24CollectiveEpilogueBwdGQAISA_fSD_Li256ELb1ELb0EEENS1_19SingleTileSchedulerILb1ELb0ELb0ELi128EEEEEEEEEvNT_6ParamsE$_ZN4cute3eso3ESOILb1ELb0EJNS_14ComposedLayoutINS_7SwizzleILi3ELi3ELi3EEENS_1CILi0EEENS_6LayoutINS_5tupleIJNS8_IJNS8_IJNS5_ILi4EEENS5_ILi8EEEEEENS8_IJNS5_ILi2EEENS5_ILi1EEEEEEEEENS8_IJNS8_IJSC_SC_EEENS8_IJSA_S9_EEEEEEEEENS8_IJNS8_IJNS8_IJSC_NS5_ILi64EEEEEENS8_IJNS5_ILi512EEES6_EEEEEENS8_IJNS8_IJSD_SA_EEENS8_IJNS5_ILi1024EEENS5_ILi16EEEEEEEEEEEEEEEENS_10ViewEngineINS_8smem_ptrIPN7cutlass10bfloat16_tEEEEEEEC2ERKSW_RKS13_:
[----:B------:R-:W-:Y:S01]  /*7250*/  IADD3 R4, R23, -c[0x0][0x20], RZ ;  /* 0x8000080017047a10 */ /* 0x000fe20007ffe0ff */
[----:B------:R-:W-:Y:S01]  /*7260*/  IMAD.MOV.U32 R8, RZ, RZ, R6 ;  /* 0x000000ffff087224 */ /* 0x000fe200078e0006 */
[----:B------:R-:W-:-:S03]  /*7270*/  MOV R9, 0x0 ;  /* 0x0000000000097802 */ /* 0x000fc60000000f00 */
[----:B------:R1:W-:Y:S01]  /*7280*/  STL.64 [R4], R2 ;  /* 0x0000000204007387 */ /* 0x0003e20000100a00 */
[----:B------:R-:W-:Y:S05]  /*7290*/  RET.REL.NODEC R8 `(_ZN7cutlass13device_kernelIN5flash19enable_sm80_to_sm89INS1_16FlashAttnBwdSm80INS1_25CollectiveMainloopBwdSm80ILi2ELi2EN4cute5tupleIJNS5_1CILi128EEES8_NS7_ILi64EEEEEENS_10bfloat16_tEfNS_4arch4Sm80ELb0ELb0ELb1ELb1ELb0ELb0ELb0ELb0ELi2ELi4ELi4ELi4ELb0EEENS1_24CollectiveEpilogueBwdGQAISA_fSD_Li256ELb1ELb0EEENS1_19SingleTileSchedulerILb1ELb0ELb0ELi128EEEEEEEEEvNT_6ParamsE) ;  /* 0xffff8d6008007950 */ /* 0x000fea0003c3ffff */
        .type           $_ZN7cutlass13device_kernelIN5flash19enable_sm80_to_sm89INS1_16FlashAttnBwdSm80INS1_25CollectiveMainloopBwdSm80ILi2ELi2EN4cute5tupleIJNS5_1CILi128EEES8_NS7_ILi64EEEEEENS_10bfloat16_tEfNS_4arch4Sm80ELb0ELb0ELb1ELb1ELb0ELb0ELb0ELb0ELi2ELi4ELi4ELi4ELb0EEENS1_24CollectiveEpilogueBwdGQAISA_fSD_Li256ELb1ELb0EEENS1_19SingleTileSchedulerILb1ELb0ELb0ELi128EEEEEEEEEvNT_6ParamsE$_ZN4cute3eso3ESOILb1ELb0EJNS_14ComposedLayoutINS_7SwizzleILi3ELi3ELi3EEENS_1CILi0EEENS_6LayoutINS_5tupleIJNS8_IJNS8_IJNS5_ILi4EEENS5_ILi8EEEEEENS8_IJNS5_ILi2EEENS5_ILi1EEEEEEEEENS8_IJNS8_IJSC_SC_EEESB_EEEEEENS8_IJNS8_IJNS8_IJNS5_ILi128EEESD_EEENS8_IJSA_S6_EEEEEENS8_IJNS8_IJNS5_ILi64EEENS5_ILi512EEEEEENS8_IJNS5_ILi16EEENS5_ILi1024EEEEEEEEEEEEEEEENS_10ViewEngineINS_8smem_ptrIPN7cutlass10bfloat16_tEEEEEEEC2ERKSW_RKS13_,@function
        .size           $_ZN7cutlass13device_kernelIN5flash19enable_sm80_to_sm89INS1_16FlashAttnBwdSm80INS1_25CollectiveMainloopBwdSm80ILi2ELi2EN4cute5tupleIJNS5_1CILi128EEES8_NS7_ILi64EEEEEENS_10bfloat16_tEfNS_4arch4Sm80ELb0ELb0ELb1ELb1ELb0ELb0ELb0ELb0ELi2ELi4ELi4ELi4ELb0EEENS1_24CollectiveEpilogueBwdGQAISA_fSD_Li256ELb1ELb0EEENS1_19SingleTileSchedulerILb1ELb0ELb0ELi128EEEEEEEEEvNT_6ParamsE$_ZN4cute3eso3ESOILb1ELb0EJNS_14ComposedLayoutINS_7SwizzleILi3ELi3ELi3EEENS_1CILi0EEENS_6LayoutINS_5tupleIJNS8_IJNS8_IJNS5_ILi4EEENS5_ILi8EEEEEENS8_IJNS5_ILi2EEENS5_ILi1EEEEEEEEENS8_IJNS8_IJSC_SC_EEESB_EEEEEENS8_IJNS8_IJNS8_IJNS5_ILi128EEESD_EEENS8_IJSA_S6_EEEEEENS8_IJNS8_IJNS5_ILi64EEENS5_ILi512EEEEEENS8_IJNS5_ILi16EEENS5_ILi1024EEEEEEEEEEEEEEEENS_10ViewEngineINS_8smem_ptrIPN7cutlass10bfloat16_tEEEEEEEC2ERKSW_RKS13_,($_ZN7cutlass13device_kernelIN5flash19enable_sm80_to_sm89INS1_16FlashAttnBwdSm80INS1_25CollectiveMainloopBwdSm80ILi2ELi2EN4cute5tupleIJNS5_1CILi128EEES8_NS7_ILi64EEEEEENS_10bfloat16_tEfNS_4arch4Sm80ELb0ELb0ELb1ELb1ELb0ELb0ELb0ELb0ELi2ELi4ELi4ELi4ELb0EEENS1_24CollectiveEpilogueBwdGQAISA_fSD_Li256ELb1ELb0EEENS1_19SingleTileSchedulerILb1ELb0ELb0ELi128EEEEEEEEEvNT_6ParamsE$_ZN4cute3eso3ESOILb1ELb0EJNS_14ComposedLayoutINS_7SwizzleILi3ELi3ELi3EEENS_1CILi0EEENS_6LayoutINS_5tupleIJNS8_IJNS8_IJNS5_ILi4EEENS5_ILi8EEEEEENS8_IJS9_NS5_ILi1EEEEEEEEENS8_IJNS8_IJNS5_ILi2EEESF_SF_EEENS8_IJSF_NS8_IJS9_SF_EEEEEEEEEEEENS8_IJNS8_IJNS8_IJSF_NS5_ILi64EEEEEENS8_IJNS5_ILi1024EEES6_EEEEEENS8_IJNS8_IJSC_NS5_ILi512EEESA_EEENS8_IJNS5_ILi4096EEENS8_IJNS5_ILi16EEENS5_ILi8192EEEEEEEEEEEEEEEEEEENS_10ViewEngineINS_8smem_ptrIPN7cutlass10bfloat16_tEEEEEEEC2ERKS10_RKS17_ - $_ZN7cutlass13device_kernelIN5flash19enable_sm80_to_sm89INS1_16FlashAttnBwdSm80INS1_25CollectiveMainloopBwdSm80ILi2ELi2EN4cute5tupleIJNS5_1CILi128EEES8_NS7_ILi64EEEEEENS_10bfloat16_tEfNS_4arch4Sm80ELb0ELb0ELb1ELb1ELb0ELb0ELb0ELb0ELi2ELi4ELi4ELi4ELb0EEENS1_24CollectiveEpilogueBwdGQAISA_fSD_Li256ELb1ELb0EEENS1_19SingleTileSchedulerILb1ELb0ELb0ELi128EEEEEEEEEvNT_6ParamsE$_ZN4cute3eso3ESOILb1ELb0EJNS_14ComposedLayoutINS_7SwizzleILi3ELi3ELi3EEENS_1CILi0EEENS_6LayoutINS_5tupleIJNS8_IJNS8_IJNS5_ILi4EEENS5_ILi8EEEEEENS8_IJNS5_ILi2EEENS5_ILi1EEEEEEEEENS8_IJNS8_IJSC_SC_EEESB_EEEEEENS8_IJNS8_IJNS8_IJNS5_ILi128EEESD_EEENS8_IJSA_S6_EEEEEENS8_IJNS8_IJNS5_ILi64EEENS5_ILi512EEEEEENS8_IJNS5_ILi16EEENS5_ILi1024EEEEEEEEEEEEEEEENS_10ViewEngineINS_8smem_ptrIPN7cutlass10bfloat16_tEEEEEEEC2ERKSW_RKS13_)
$_ZN7cutlass13device_kernelIN5flash19enable_sm80_to_sm89INS1_16FlashAttnBwdSm80INS1_25CollectiveMainloopBwdSm80ILi2ELi2EN4cute5tupleIJNS5_1CILi128EEES8_NS7_ILi64EEEEEENS_10bfloat16_tEfNS_4arch4Sm80ELb0ELb0ELb1ELb1ELb0ELb0ELb0ELb0ELi2ELi4ELi4ELi4ELb0EEENS1_24CollectiveEpilogueBwdGQAISA_fSD_Li256ELb1ELb0EEENS1_19SingleTileSchedulerILb1ELb0ELb0ELi128EEEEEEEEEvNT_6ParamsE$_ZN4cute3eso3ESOILb1ELb0EJNS_14ComposedLayoutINS_7SwizzleILi3ELi3ELi3EEENS_1CILi0EEENS_6LayoutINS_5tupleIJNS8_IJNS8_IJNS5_ILi4EEENS5_ILi8EEEEEENS8_IJNS5_ILi2EEENS5_ILi1EEEEEEEEENS8_IJNS8_IJSC_SC_EEESB_EEEEEENS8_IJNS8_IJNS8_IJNS5_ILi128EEESD_EEENS8_IJSA_S6_EEEEEENS8_IJNS8_IJNS5_ILi64EEENS5_ILi512EEEEEENS8_IJNS5_ILi16EEENS5_ILi1024EEEEEEEEEEEEEEEENS_10ViewEngineINS_8smem_ptrIPN7cutlass10bfloat16_tEEEEEEEC2ERKSW_RKS13_:
[----:B------:R-:W-:Y:S01]  /*72a0*/  IADD3 R4, R57, -c[0x0][0x20], RZ ;  /* 0x8000080039047a10 */ /* 0x000fe20007ffe0ff */
[----:B------:R-:W-:Y:S01]  /*72b0*/  IMAD.MOV.U32 R8, RZ, RZ, R6 ;  /* 0x000000ffff087224 */ /* 0x000fe200078e0006 */
[----:B------:R-:W-:-:S03]  /*72c0*/  MOV R9, 0x0 ;  /* 0x0000000000097802 */ /* 0x000fc60000000f00 */
[----:B------:R1:W-:Y:S01]  /*72d0*/  STL.64 [R4], R2 ;  /* 0x0000000204007387 */ /* 0x0003e20000100a00 */
[----:B------:R-:W-:Y:S05]  /*72e0*/  RET.REL.NODEC R8 `(_ZN7cutlass13device_kernelIN5flash19enable_sm80_to_sm89INS1_16FlashAttnBwdSm80INS1_25CollectiveMainloopBwdSm80ILi2ELi2EN4cute5tupleIJNS5_1CILi128EEES8_NS7_ILi64EEEEEENS_10bfloat16_tEfNS_4arch4Sm80ELb0ELb0ELb1ELb1ELb0ELb0ELb0ELb0ELi2ELi4ELi4ELi4ELb0EEENS1_24CollectiveEpilogueBwdGQAISA_fSD_Li256ELb1ELb0EEENS1_19SingleTileSchedulerILb1ELb0ELb0ELi128EEEEEEEEEvNT_6ParamsE) ;  /* 0xffff8d1008007950 */ /* 0x000fea0003c3ffff */
        .type           $_ZN7cutlass13device_kernelIN5flash19enable_sm80_to_sm89INS1_16FlashAttnBwdSm80INS1_25CollectiveMainloopBwdSm80ILi2ELi2EN4cute5tupleIJNS5_1CILi128EEES8_NS7_ILi64EEEEEENS_10bfloat16_tEfNS_4arch4Sm80ELb0ELb0ELb1ELb1ELb0ELb0ELb0ELb0ELi2ELi4ELi4ELi4ELb0EEENS1_24CollectiveEpilogueBwdGQAISA_fSD_Li256ELb1ELb0EEENS1_19SingleTileSchedulerILb1ELb0ELb0ELi128EEEEEEEEEvNT_6ParamsE$_ZN4cute3eso3ESOILb1ELb0EJNS_14ComposedLayoutINS_7SwizzleILi3ELi3ELi3EEENS_1CILi0EEENS_6LayoutINS_5tupleIJNS8_IJNS8_IJNS5_ILi4EEENS5_ILi8EEEEEENS8_IJS9_NS5_ILi1EEEEEEEEENS8_IJNS8_IJNS5_ILi2EEESF_SF_EEENS8_IJSF_NS8_IJS9_SF_EEEEEEEEEEEENS8_IJNS8_IJNS8_IJSF_NS5_ILi64EEEEEENS8_IJNS5_ILi1024EEES6_EEEEEENS8_IJNS8_IJSC_NS5_ILi512EEESA_EEENS8_IJNS5_ILi4096EEENS8_IJNS5_ILi16EEENS5_ILi8192EEEEEEEEEEEEEEEEEEENS_10ViewEngineINS_8smem_ptrIPN7cutlass10bfloat16_tEEEEEEEC2ERKS10_RKS17_,@function
        .size           $_ZN7cutlass13device_kernelIN5flash19enable_sm80_to_sm89INS1_16FlashAttnBwdSm80INS1_25CollectiveMainloopBwdSm80ILi2ELi2EN4cute5tupleIJNS5_1CILi128EEES8_NS7_ILi64EEEEEENS_10bfloat16_tEfNS_4arch4Sm80ELb0ELb0ELb1ELb1ELb0ELb0ELb0ELb0ELi2ELi4ELi4ELi4ELb0EEENS1_24CollectiveEpilogueBwdGQAISA_fSD_Li256ELb1ELb0EEENS1_19SingleTileSchedulerILb1ELb0ELb0ELi128EEEEEEEEEvNT_6ParamsE$_ZN4cute3eso3ESOILb1ELb0EJNS_14ComposedLayoutINS_7SwizzleILi3ELi3ELi3EEENS_1CILi0EEENS_6LayoutINS_5tupleIJNS8_IJNS8_IJNS5_ILi4EEENS5_ILi8EEEEEENS8_IJS9_NS5_ILi1EEEEEEEEENS8_IJNS8_IJNS5_ILi2EEESF_SF_EEENS8_IJSF_NS8_IJS9_SF_EEEEEEEEEEEENS8_IJNS8_IJNS8_IJSF_NS5_ILi64EEEEEENS8_IJNS5_ILi1024EEES6_EEEEEENS8_IJNS8_IJSC_NS5_ILi512EEESA_EEENS8_IJNS5_ILi4096EEENS8_IJNS5_ILi16EEENS5_ILi8192EEEEEEEEEEEEEEEEEEENS_10ViewEngineINS_8smem_ptrIPN7cutlass10bfloat16_tEEEEEEEC2ERKS10_RKS17_,($_ZN7cutlass13device_kernelIN5flash19enable_sm80_to_sm89INS1_16FlashAttnBwdSm80INS1_25CollectiveMainloopBwdSm80ILi2ELi2EN4cute5tupleIJNS5_1CILi128EEES8_NS7_ILi64EEEEEENS_10bfloat16_tEfNS_4arch4Sm80ELb0ELb0ELb1ELb1ELb0ELb0ELb0ELb0ELi2ELi4ELi4ELi4ELb0EEENS1_24CollectiveEpilogueBwdGQAISA_fSD_Li256ELb1ELb0EEENS1_19SingleTileSchedulerILb1ELb0ELb0ELi128EEEEEEEEEvNT_6ParamsE$_ZN4cute3eso3ESOILb1ELb0EJNS_14ComposedLayoutINS_7SwizzleILi3ELi3ELi3EEENS_1CILi0EEENS_6LayoutINS_5tupleIJNS8_IJNS8_IJNS5_ILi4EEENS5_ILi8EEEEEENS8_IJS9_NS5_ILi1EEEEEEEEENS8_IJNS8_IJNS5_ILi2EEESF_SF_EEENS8_IJSF_SA_EEEEEEEEENS8_IJNS8_IJNS8_IJNS5_ILi128EEESC_EEENS8_IJNS5_ILi16EEES6_EEEEEENS8_IJNS8_IJNS5_ILi64EEESA_NS5_ILi512EEEEEENS8_IJNS5_ILi8192EEENS5_ILi1024EEEEEEEEEEEEEEEENS_10ViewEngineINS_8smem_ptrIPN7cutlass10bfloat16_tEEEEEEEC2ERKSY_RKS15_ - $_ZN7cutlass13device_kernelIN5flash19enable_sm80_to_sm89INS1_16FlashAttnBwdSm80INS1_25CollectiveMainloopBwdSm80ILi2ELi2EN4cute5tupleIJNS5_1CILi128EEES8_NS7_ILi64EEEEEENS_10bfloat16_tEfNS_4arch4Sm80ELb0ELb0ELb1ELb1ELb0ELb0ELb0ELb0ELi2ELi4ELi4ELi4ELb0EEENS1_24CollectiveEpilogueBwdGQAISA_fSD_Li256ELb1ELb0EEENS1_19SingleTileSchedulerILb1ELb0ELb0ELi128EEEEEEEEEvNT_6ParamsE$_ZN4cute3eso3ESOILb1ELb0EJNS_14ComposedLayoutINS_7SwizzleILi3ELi3ELi3EEENS_1CILi0EEENS_6LayoutINS_5tupleIJNS8_IJNS8_IJNS5_ILi4EEENS5_ILi8EEEEEENS8_IJS9_NS5_ILi1EEEEEEEEENS8_IJNS8_IJNS5_ILi2EEESF_SF_EEENS8_IJSF_NS8_IJS9_SF_EEEEEEEEEEEENS8_IJNS8_IJNS8_IJSF_NS5_ILi64EEEEEENS8_IJNS5_ILi1024EEES6_EEEEEENS8_IJNS8_IJSC_NS5_ILi512EEESA_EEENS8_IJNS5_ILi4096EEENS8_IJNS5_ILi16EEENS5_ILi8192EEEEEEEEEEEEEEEEEEENS_10ViewEngineINS_8smem_ptrIPN7cutlass10bfloat16_tEEEEEEEC2ERKS10_RKS17_)
$_ZN7cutlass13device_kernelIN5flash19enable_sm80_to_sm89INS1_16FlashAttnBwdSm80INS1_25CollectiveMainloopBwdSm80ILi2ELi2EN4cute5tupleIJNS5_1CILi128EEES8_NS7_ILi64EEEEEENS_10bfloat16_tEfNS_4arch4Sm80ELb0ELb0ELb1ELb1ELb0ELb0ELb0ELb0ELi2ELi4ELi4ELi4ELb0EEENS1_24CollectiveEpilogueBwdGQAISA_fSD_Li256ELb1ELb0EEENS1_19SingleTileSchedulerILb1ELb0ELb0ELi128EEEEEEEEEvNT_6ParamsE$_ZN4cute3eso3ESOILb1ELb0EJNS_14ComposedLayoutINS_7SwizzleILi3ELi3ELi3EEENS_1CILi0EEENS_6LayoutINS_5tupleIJNS8_IJNS8_IJNS5_ILi4EEENS5_ILi8EEEEEENS8_IJS9_NS5_ILi1EEEEEEEEENS8_IJNS8_IJNS5_ILi2EEESF_SF_EEENS8_IJSF_NS8_IJS9_SF_EEEEEEEEEEEENS8_IJNS8_IJNS8_IJSF_NS5_ILi64EEEEEENS8_IJNS5_ILi1024EEES6_EEEEEENS8_IJNS8_IJSC_NS5_ILi512EEESA_EEENS8_IJNS5_ILi4096EEENS8_IJNS5_ILi16EEENS5_ILi8192EEEEEEEEEEEEEEEEEEENS_10ViewEngineINS_8smem_ptrIPN7cutlass10bfloat16_tEEEEEEEC2ERKS10_RKS17_:
[----:B------:R-:W-:Y:S01]  /*72f0*/  IADD3 R4, R57, -c[0x0][0x20], RZ ;  /* 0x8000080039047a10 */ /* 0x000fe20007ffe0ff */
[----:B------:R-:W-:Y:S01]  /*7300*/  IMAD.MOV.U32 R8, RZ, RZ, R6 ;  /* 0x000000ffff087224 */ /* 0x000fe200078e0006 */
[----:B------:R-:W-:-:S03]  /*7310*/  MOV R9, 0x0 ;  /* 0x0000000000097802 */ /* 0x000fc60000000f00 */
[----:B------:R1:W-:Y:S01]  /*7320*/  STL.64 [R4], R2 ;  /* 0x0000000204007387 */ /* 0x0003e20000100a00 */
[----:B------:R-:W-:Y:S05]  /*7330*/  RET.REL.NODEC R8 `(_ZN7cutlass13device_kernelIN5flash19enable_sm80_to_sm89INS1_16FlashAttnBwdSm80INS1_25CollectiveMainloopBwdSm80ILi2ELi2EN4cute5tupleIJNS5_1CILi128EEES8_NS7_ILi64EEEEEENS_10bfloat16_tEfNS_4arch4Sm80ELb0ELb0ELb1ELb1ELb0ELb0ELb0ELb0ELi2ELi4ELi4ELi4ELb0EEENS1_24CollectiveEpilogueBwdGQAISA_fSD_Li256ELb1ELb0EEENS1_19SingleTileSchedulerILb1ELb0ELb0ELi128EEEEEEEEEvNT_6ParamsE) ;  /* 0xffff8cc008007950 */ /* 0x000fea0003c3ffff */
        .type           $_ZN7cutlass13device_kernelIN5flash19enable_sm80_to_sm89INS1_16FlashAttnBwdSm80INS1_25CollectiveMainloopBwdSm80ILi2ELi2EN4cute5tupleIJNS5_1CILi128EEES8_NS7_ILi64EEEEEENS_10bfloat16_tEfNS_4arch4Sm80ELb0ELb0ELb1ELb1ELb0ELb0ELb0ELb0ELi2ELi4ELi4ELi4ELb0EEENS1_24CollectiveEpilogueBwdGQAISA_fSD_Li256ELb1ELb0EEENS1_19SingleTileSchedulerILb1ELb0ELb0ELi128EEEEEEEEEvNT_6ParamsE$_ZN4cute3eso3ESOILb1ELb0EJNS_14ComposedLayoutINS_7SwizzleILi3ELi3ELi3EEENS_1CILi0EEENS_6LayoutINS_5tupleIJNS8_IJNS8_IJNS5_ILi4EEENS5_ILi8EEEEEENS8_IJS9_NS5_ILi1EEEEEEEEENS8_IJNS8_IJNS5_ILi2EEESF_SF_EEENS8_IJSF_SA_EEEEEEEEENS8_IJNS8_IJNS8_IJNS5_ILi128EEESC_EEENS8_IJNS5_ILi16EEES6_EEEEEENS8_IJNS8_IJNS5_ILi64EEESA_NS5_ILi512EEEEEENS8_IJNS5_ILi8192EEENS5_ILi1024EEEEEEEEEEEEEEEENS_10ViewEngineINS_8smem_ptrIPN7cutlass10bfloat16_tEEEEEEEC2ERKSY_RKS15_,@function
        .size           $_ZN7cutlass13device_kernelIN5flash19enable_sm80_to_sm89INS1_16FlashAttnBwdSm80INS1_25CollectiveMainloopBwdSm80ILi2ELi2EN4cute5tupleIJNS5_1CILi128EEES8_NS7_ILi64EEEEEENS_10bfloat16_tEfNS_4arch4Sm80ELb0ELb0ELb1ELb1ELb0ELb0ELb0ELb0ELi2ELi4ELi4ELi4ELb0EEENS1_24CollectiveEpilogueBwdGQAISA_fSD_Li256ELb1ELb0EEENS1_19SingleTileSchedulerILb1ELb0ELb0ELi128EEEEEEEEEvNT_6ParamsE$_ZN4cute3eso3ESOILb1ELb0EJNS_14ComposedLayoutINS_7SwizzleILi3ELi3ELi3EEENS_1CILi0EEENS_6LayoutINS_5tupleIJNS8_IJNS8_IJNS5_ILi4EEENS5_ILi8EEEEEENS8_IJS9_NS5_ILi1EEEEEEEEENS8_IJNS8_IJNS5_ILi2EEESF_SF_EEENS8_IJSF_SA_EEEEEEEEENS8_IJNS8_IJNS8_IJNS5_ILi128EEESC_EEENS8_IJNS5_ILi16EEES6_EEEEEENS8_IJNS8_IJNS5_ILi64EEESA_NS5_ILi512EEEEEENS8_IJNS5_ILi8192EEENS5_ILi1024EEEEEEEEEEEEEEEENS_10ViewEngineINS_8smem_ptrIPN7cutlass10bfloat16_tEEEEEEEC2ERKSY_RKS15_,($_ZN7cutlass13device_kernelIN5flash19enable_sm80_to_sm89INS1_16FlashAttnBwdSm80INS1_25CollectiveMainloopBwdSm80ILi2ELi2EN4cute5tupleIJNS5_1CILi128EEES8_NS7_ILi64EEEEEENS_10bfloat16_tEfNS_4arch4Sm80ELb0ELb0ELb1ELb1ELb0ELb0ELb0ELb0ELi2ELi4ELi4ELi4ELb0EEENS1_24CollectiveEpilogueBwdGQAISA_fSD_Li256ELb1ELb0EEENS1_19SingleTileSchedulerILb1ELb0ELb0ELi128EEEEEEEEEvNT_6ParamsE$_ZN4cute3eso3ESOILb1ELb0EJNS_14ComposedLayoutINS_7SwizzleILi3ELi3ELi3EEENS_1CILj0EEENS_6LayoutINS_5tupleIJNS5_ILi64EEENS5_ILi128EEEEEENS8_IJNS5_ILi1EEES9_EEEEEEENS_10ViewEngineINS_8smem_ptrIPN7cutlass10bfloat16_tEEEEEEEC2ERKSF_RKSM_ - $_ZN7cutlass13device_kernelIN5flash19enable_sm80_to_sm89INS1_16FlashAttnBwdSm80INS1_25CollectiveMainloopBwdSm80ILi2ELi2EN4cute5tupleIJNS5_1CILi128EEES8_NS7_ILi64EEEEEENS_10bfloat16_tEfNS_4arch4Sm80ELb0ELb0ELb1ELb1ELb0ELb0ELb0ELb0ELi2ELi4ELi4ELi4ELb0EEENS1_24CollectiveEpilogueBwdGQAISA_fSD_Li256ELb1ELb0EEENS1_19SingleTileSchedulerILb1ELb0ELb0ELi128EEEEEEEEEvNT_6ParamsE$_ZN4cute3eso3ESOILb1ELb0EJNS_14ComposedLayoutINS_7SwizzleILi3ELi3ELi3EEENS_1CILi0EEENS_6LayoutINS_5tupleIJNS8_IJNS8_IJNS5_ILi4EEENS5_ILi8EEEEEENS8_IJS9_NS5_ILi1EEEEEEEEENS8_IJNS8_IJNS5_ILi2EEESF_SF_EEENS8_IJSF_SA_EEEEEEEEENS8_IJNS8_IJNS8_IJNS5_ILi128EEESC_EEENS8_IJNS5_ILi16EEES6_EEEEEENS8_IJNS8_IJNS5_ILi64EEESA_NS5_ILi512EEEEEENS8_IJNS5_ILi8192EEENS5_ILi1024EEEEEEEEEEEEEEEENS_10ViewEngineINS_8smem_ptrIPN7cutlass10bfloat16_tEEEEEEEC2ERKSY_RKS15_)
$_ZN7cutlass13device_kernelIN5flash19enable_sm80_to_sm89INS1_16FlashAttnBwdSm80INS1_25CollectiveMainloopBwdSm80ILi2ELi2EN4cute5tupleIJNS5_1CILi128EEES8_NS7_ILi64EEEEEENS_10bfloat16_tEfNS_4arch4Sm80ELb0ELb0ELb1ELb1ELb0ELb0ELb0ELb0ELi2ELi4ELi4ELi4ELb0EEENS1_24CollectiveEpilogueBwdGQAISA_fSD_Li256ELb1ELb0EEENS1_19SingleTileSchedulerILb1ELb0ELb0ELi128EEEEEEEEEvNT_6ParamsE$_ZN4cute3eso3ESOILb1ELb0EJNS_14ComposedLayoutINS_7SwizzleILi3ELi3ELi3EEENS_1CILi0EEENS_6LayoutINS_5tupleIJNS8_IJNS8_IJNS5_ILi4EEENS5_ILi8EEEEEENS8_IJS9_NS5_ILi1EEEEEEEEENS8_IJNS8_IJNS5_ILi2EEESF_SF_EEENS8_IJSF_SA_EEEEEEEEENS8_IJNS8_IJNS8_IJNS5_ILi128EEESC_EEENS8_IJNS5_ILi16EEES6_EEEEEENS8_IJNS8_IJNS5_ILi64EEESA_NS5_ILi512EEEEEENS8_IJNS5_ILi8192EEENS5_ILi1024EEEEEEEEEEEEEEEENS_10ViewEngineINS_8smem_ptrIPN7cutlass10bfloat16_tEEEEEEEC2ERKSY_RKS15_:
[----:B------:R-:W-:Y:S01]  /*7340*/  IADD3 R4, R23, -c[0x0][0x20], RZ ;  /* 0x8000080017047a10 */ /* 0x000fe20007ffe0ff */
[----:B------:R-:W-:Y:S01]  /*7350*/  IMAD.MOV.U32 R8, RZ, RZ, R6 ;  /* 0x000000ffff087224 */ /* 0x000fe200078e0006 */
[----:B------:R-:W-:-:S03]  /*7360*/  MOV R9, 0x0 ;  /* 0x0000000000097802 */ /* 0x000fc60000000f00 */
[----:B------:R1:W-:Y:S01]  /*7370*/  STL.64 [R4], R2 ;  /* 0x0000000204007387 */ /* 0x0003e20000100a00 */
[----:B------:R-:W-:Y:S05]  /*7380*/  RET.REL.NODEC R8 `(_ZN7cutlass13device_kernelIN5flash19enable_sm80_to_sm89INS1_16FlashAttnBwdSm80INS1_25CollectiveMainloopBwdSm80ILi2ELi2EN4cute5tupleIJNS5_1CILi128EEES8_NS7_ILi64EEEEEENS_10bfloat16_tEfNS_4arch4Sm80ELb0ELb0ELb1ELb1ELb0ELb0ELb0ELb0ELi2ELi4ELi4ELi4ELb0EEENS1_24CollectiveEpilogueBwdGQAISA_fSD_Li256ELb1ELb0EEENS1_19SingleTileSchedulerILb1ELb0ELb0ELi128EEEEEEEEEvNT_6ParamsE) ;  /* 0xffff8c7008007950 */ /* 0x000fea0003c3ffff */
        .type           $_ZN7cutlass13device_kernelIN5flash19enable_sm80_to_sm89INS1_16FlashAttnBwdSm80INS1_25CollectiveMainloopBwdSm80ILi2ELi2EN4cute5tupleIJNS5_1CILi128EEES8_NS7_ILi64EEEEEENS_10bfloat16_tEfNS_4arch4Sm80ELb0ELb0ELb1ELb1ELb0ELb0ELb0ELb0ELi2ELi4ELi4ELi4ELb0EEENS1_24CollectiveEpilogueBwdGQAISA_fSD_Li256ELb1ELb0EEENS1_19SingleTileSchedulerILb1ELb0ELb0ELi128EEEEEEEEEvNT_6ParamsE$_ZN4cute3eso3ESOILb1ELb0EJNS_14ComposedLayoutINS_7SwizzleILi3ELi3ELi3EEENS_1CILj0EEENS_6LayoutINS_5tupleIJNS5_ILi64EEENS5_ILi128EEEEEENS8_IJNS5_ILi1EEES9_EEEEEEENS_10ViewEngineINS_8smem_ptrIPN7cutlass10bfloat16_tEEEEEEEC2ERKSF_RKSM_,@function
        .size           $_ZN7cutlass13device_kernelIN5flash19enable_sm80_to_sm89INS1_16FlashAttnBwdSm80INS1_25CollectiveMainloopBwdSm80ILi2ELi2EN4cute5tupleIJNS5_1CILi128EEES8_NS7_ILi64EEEEEENS_10bfloat16_tEfNS_4arch4Sm80ELb0ELb0ELb1ELb1ELb0ELb0ELb0ELb0ELi2ELi4ELi4ELi4ELb0EEENS1_24CollectiveEpilogueBwdGQAISA_fSD_Li256ELb1ELb0EEENS1_19SingleTileSchedulerILb1ELb0ELb0ELi128EEEEEEEEEvNT_6ParamsE$_ZN4cute3eso3ESOILb1ELb0EJNS_14ComposedLayoutINS_7SwizzleILi3ELi3ELi3EEENS_1CILj0EEENS_6LayoutINS_5tupleIJNS5_ILi64EEENS5_ILi128EEEEEENS8_IJNS5_ILi1EEES9_EEEEEEENS_10ViewEngineINS_8smem_ptrIPN7cutlass10bfloat16_tEEEEEEEC2ERKSF_RKSM_,($_ZN7cutlass13device_kernelIN5flash19enable_sm80_to_sm89INS1_16FlashAttnBwdSm80INS1_25CollectiveMainloopBwdSm80ILi2ELi2EN4cute5tupleIJNS5_1CILi128EEES8_NS7_ILi64EEEEEENS_10bfloat16_tEfNS_4arch4Sm80ELb0ELb0ELb1ELb1ELb0ELb0ELb0ELb0ELi2ELi4ELi4ELi4ELb0EEENS1_24CollectiveEpilogueBwdGQAISA_fSD_Li256ELb1ELb0EEENS1_19SingleTileSchedulerILb1ELb0ELb0ELi128EEEEEEEEEvNT_6ParamsE$_ZN4cute3eso3ESOILb1ELb0EJNS_14ComposedLayoutINS_7SwizzleILi3ELi3ELi3EEENS_1CILj0EEENS_6LayoutINS_5tupleIJNS8_IJNS5_ILi8EEENS5_ILi16EEEEEENS8_IJNS5_ILi64EEENS5_ILi1EEEEEEEEENS8_IJNS8_IJSC_NS5_ILi512EEEEEENS8_IJSD_NS5_ILi0EEEEEEEEEEEEENS_10ViewEngineINS_8smem_ptrIPN7cutlass10bfloat16_tEEEEEEEC2ERKSM_RKST_ - $_ZN7cutlass13device_kernelIN5flash19enable_sm80_to_sm89INS1_16FlashAttnBwdSm80INS1_25CollectiveMainloopBwdSm80ILi2ELi2EN4cute5tupleIJNS5_1CILi128EEES8_NS7_ILi64EEEEEENS_10bfloat16_tEfNS_4arch4Sm80ELb0ELb0ELb1ELb1ELb0ELb0ELb0ELb0ELi2ELi4ELi4ELi4ELb0EEENS1_24CollectiveEpilogueBwdGQAISA_fSD_Li256ELb1ELb0EEENS1_19SingleTileSchedulerILb1ELb0ELb0ELi128EEEEEEEEEvNT_6ParamsE$_ZN4cute3eso3ESOILb1ELb0EJNS_14ComposedLayoutINS_7SwizzleILi3ELi3ELi3EEENS_1CILj0EEENS_6LayoutINS_5tupleIJNS5_ILi64EEENS5_ILi128EEEEEENS8_IJNS5_ILi1EEES9_EEEEEEENS_10ViewEngineINS_8smem_ptrIPN7cutlass10bfloat16_tEEEEEEEC2ERKSF_RKSM_)
$_ZN7cutlass13device_kernelIN5flash19enable_sm80_to_sm89INS1_16FlashAttnBwdSm80INS1_25CollectiveMainloopBwdSm80ILi2ELi2EN4cute5tupleIJNS5_1CILi128EEES8_NS7_ILi64EEEEEENS_10bfloat16_tEfNS_4arch4Sm80ELb0ELb0ELb1ELb1ELb0ELb0ELb0ELb0ELi2ELi4ELi4ELi4ELb0EEENS1_24CollectiveEpilogueBwdGQAISA_fSD_Li256ELb1ELb0EEENS1_19SingleTileSchedulerILb1ELb0ELb0ELi128EEEEEEEEEvNT_6ParamsE$_ZN4cute3eso3ESOILb1ELb0EJNS_14ComposedLayoutINS_7SwizzleILi3ELi3ELi3EEENS_1CILj0EEENS_6LayoutINS_5tupleIJNS5_ILi64EEENS5_ILi128EEEEEENS8_IJNS5_ILi1EEES9_EEEEEEENS_10ViewEngineINS_8smem_ptrIPN7cutlass10bfloat16_tEEEEEEEC2ERKSF_RKSM_:
[----:B------:R-:W-:Y:S01]  /*7390*/  IADD3 R4, R23, -c[0x0][0x20], RZ ;  /* 0x8000080017047a10 */ /* 0x000fe20007ffe0ff */
[----:B------:R-:W-:Y:S01]  /*73a0*/  IMAD.MOV.U32 R8, RZ, RZ, R6 ;  /* 0x000000ffff087224 */ /* 0x000fe200078e0006 */
[----:B------:R-:W-:-:S03]  /*73b0*/  MOV R9, 0x0 ;  /* 0x0000000000097802 */ /* 0x000fc60000000f00 */
[----:B------:R1:W-:Y:S01]  /*73c0*/  STL.64 [R4], R2 ;  /* 0x0000000204007387 */ /* 0x0003e20000100a00 */
[----:B------:R-:W-:Y:S05]  /*73d0*/  RET.REL.NODEC R8 `(_ZN7cutlass13device_kernelIN5flash19enable_sm80_to_sm89INS1_16FlashAttnBwdSm80INS1_25CollectiveMainloopBwdSm80ILi2ELi2EN4cute5tupleIJNS5_1CILi128EEES8_NS7_ILi64EEEEEENS_10bfloat16_tEfNS_4arch4Sm80ELb0ELb0ELb1ELb1ELb0ELb0ELb0ELb0ELi2ELi4ELi4ELi4ELb0EEENS1_24CollectiveEpilogueBwdGQAISA_fSD_Li256ELb1ELb0EEENS1_19SingleTileSchedulerILb1ELb0ELb0ELi128EEEEEEEEEvNT_6ParamsE) ;  /* 0xffff8c2008007950 */ /* 0x000fea0003c3ffff */
        .type           $_ZN7cutlass13device_kernelIN5flash19enable_sm80_to_sm89INS1_16FlashAttnBwdSm80INS1_25CollectiveMainloopBwdSm80ILi2ELi2EN4cute5tupleIJNS5_1CILi128EEES8_NS7_ILi64EEEEEENS_10bfloat16_tEfNS_4arch4Sm80ELb0ELb0ELb1ELb1ELb0ELb0ELb0ELb0ELi2ELi4ELi4ELi4ELb0EEENS1_24CollectiveEpilogueBwdGQAISA_fSD_Li256ELb1ELb0EEENS1_19SingleTileSchedulerILb1ELb0ELb0ELi128EEEEEEEEEvNT_6ParamsE$_ZN4cute3eso3ESOILb1ELb0EJNS_14ComposedLayoutINS_7SwizzleILi3ELi3ELi3EEENS_1CILj0EEENS_6LayoutINS_5tupleIJNS8_IJNS5_ILi8EEENS5_ILi16EEEEEENS8_IJNS5_ILi64EEENS5_ILi1EEEEEEEEENS8_IJNS8_IJSC_NS5_ILi512EEEEEENS8_IJSD_NS5_ILi0EEEEEEEEEEEEENS_10ViewEngineINS_8smem_ptrIPN7cutlass10bfloat16_tEEEEEEEC2ERKSM_RKST_,@function
        .size           $_ZN7cutlass13device_kernelIN5flash19enable_sm80_to_sm89INS1_16FlashAttnBwdSm80INS1_25CollectiveMainloopBwdSm80ILi2ELi2EN4cute5tupleIJNS5_1CILi128EEES8_NS7_ILi64EEEEEENS_10bfloat16_tEfNS_4arch4Sm80ELb0ELb0ELb1ELb1ELb0ELb0ELb0ELb0ELi2ELi4ELi4ELi4ELb0EEENS1_24CollectiveEpilogueBwdGQAISA_fSD_Li256ELb1ELb0EEENS1_19SingleTileSchedulerILb1ELb0ELb0ELi128EEEEEEEEEvNT_6ParamsE$_ZN4cute3eso3ESOILb1ELb0EJNS_14ComposedLayoutINS_7SwizzleILi3ELi3ELi3EEENS_1CILj0EEENS_6LayoutINS_5tupleIJNS8_IJNS5_ILi8EEENS5_ILi16EEEEEENS8_IJNS5_ILi64EEENS5_ILi1EEEEEEEEENS8_IJNS8_IJSC_NS5_ILi512EEEEEENS8_IJSD_NS5_ILi0EEEEEEEEEEEEENS_10ViewEngineINS_8smem_ptrIPN7cutlass10bfloat16_tEEEEEEEC2ERKSM_RKST_,($_ZN7cutlass13device_kernelIN5flash19enable_sm80_to_sm89INS1_16FlashAttnBwdSm80INS1_25CollectiveMainloopBwdSm80ILi2ELi2EN4cute5tupleIJNS5_1CILi128EEES8_NS7_ILi64EEEEEENS_10bfloat16_tEfNS_4arch4Sm80ELb0ELb0ELb1ELb1ELb0ELb0ELb0ELb0ELi2ELi4ELi4ELi4ELb0EEENS1_24CollectiveEpilogueBwdGQAISA_fSD_Li256ELb1ELb0EEENS1_19SingleTileSchedulerILb1ELb0ELb0ELi128EEEEEEEEEvNT_6ParamsE$_ZN4cute3eso3ESOILb1ELb0EJNS_14ComposedLayoutINS_7SwizzleILi3ELi3ELi3EEENS_1CILj0EEENS_6LayoutINS_5tupleIJNS8_IJNS8_IJNS5_ILi4EEENS5_ILi8EEEEEENS8_IJNS5_ILi2EEENS5_ILi1EEEEEEEEENS8_IJNS8_IJSC_SC_EEESB_EEEEEENS8_IJNS8_IJNS8_IJNS5_ILi128EEESD_EEENS8_IJSA_NS5_ILi0EEEEEEEEENS8_IJNS8_IJNS5_ILi64EEENS5_ILi512EEEEEENS8_IJNS5_ILi16EEENS5_ILi1024EEEEEEEEEEEEEEEENS_10ViewEngineINS_8smem_ptrIPN7cutlass10bfloat16_tEEEEEEEC2ERKSX_RKS14_ - $_ZN7cutlass13device_kernelIN5flash19enable_sm80_to_sm89INS1_16FlashAttnBwdSm80INS1_25CollectiveMainloopBwdSm80ILi2ELi2EN4cute5tupleIJNS5_1CILi128EEES8_NS7_ILi64EEEEEENS_10bfloat16_tEfNS_4arch4Sm80ELb0ELb0ELb1ELb1ELb0ELb0ELb0ELb0ELi2ELi4ELi4ELi4ELb0EEENS1_24CollectiveEpilogueBwdGQAISA_fSD_Li256ELb1ELb0EEENS1_19SingleTileSchedulerILb1ELb0ELb0ELi128EEEEEEEEEvNT_6ParamsE$_ZN4cute3eso3ESOILb1ELb0EJNS_14ComposedLayoutINS_7SwizzleILi3ELi3ELi3EEENS_1CILj0EEENS_6LayoutINS_5tupleIJNS8_IJNS5_ILi8EEENS5_ILi16EEEEEENS8_IJNS5_ILi64EEENS5_ILi1EEEEEEEEENS8_IJNS8_IJSC_NS5_ILi512EEEEEENS8_IJSD_NS5_ILi0EEEEEEEEEEEEENS_10ViewEngineINS_8smem_ptrIPN7cutlass10bfloat16_tEEEEEEEC2ERKSM_RKST_)
$_ZN7cutlass13device_kernelIN5flash19enable_sm80_to_sm89INS1_16FlashAttnBwdSm80INS1_25CollectiveMainloopBwdSm80ILi2ELi2EN4cute5tupleIJNS5_1CILi128EEES8_NS7_ILi64EEEEEENS_10bfloat16_tEfNS_4arch4Sm80ELb0ELb0ELb1ELb1ELb0ELb0ELb0ELb0ELi2ELi4ELi4ELi4ELb0EEENS1_24CollectiveEpilogueBwdGQAISA_fSD_Li256ELb1ELb0EEENS1_19SingleTileSchedulerILb1ELb0ELb0ELi128EEEEEEEEEvNT_6ParamsE$_ZN4cute3eso3ESOILb1ELb0EJNS_14ComposedLayoutINS_7SwizzleILi3ELi3ELi3EEENS_1CILj0EEENS_6LayoutINS_5tupleIJNS8_IJNS5_ILi8EEENS5_ILi16EEEEEENS8_IJNS5_ILi64EEENS5_ILi1EEEEEEEEENS8_IJNS8_IJSC_NS5_ILi512EEEEEENS8_IJSD_NS5_ILi0EEEEEEEEEEEEENS_10ViewEngineINS_8smem_ptrIPN7cutlass10bfloat16_tEEEEEEEC2ERKSM_RKST_:
[----:B------:R-:W-:Y:S01]  /*73e0*/  IADD3 R4, R23, -c[0x0][0x20], RZ ;  /* 0x8000080017047a10 */ /* 0x000fe20007ffe0ff */
[----:B------:R-:W-:Y:S01]  /*73f0*/  IMAD.MOV.U32 R8, RZ, RZ, R6 ;  /* 0x000000ffff087224 */ /* 0x000fe200078e0006 */
[----:B------:R-:W-:-:S03]  /*7400*/  MOV R9, 0x0 ;  /* 0x0000000000097802 */ /* 0x000fc60000000f00 */
[----:B------:R1:W-:Y:S01]  /*7410*/  STL.64 [R4], R2 ;  /* 0x0000000204007387 */ /* 0x0003e20000100a00 */
[----:B------:R-:W-:Y:S05]  /*7420*/  RET.REL.NODEC R8 `(_ZN7cutlass13device_kernelIN5flash19enable_sm80_to_sm89INS1_16FlashAttnBwdSm80INS1_25CollectiveMainloopBwdSm80ILi2ELi2EN4cute5tupleIJNS5_1CILi128EEES8_NS7_ILi64EEEEEENS_10bfloat16_tEfNS_4arch4Sm80ELb0ELb0ELb1ELb1ELb0ELb0ELb0ELb0ELi2ELi4ELi4ELi4ELb0EEENS1_24CollectiveEpilogueBwdGQAISA_fSD_Li256ELb1ELb0EEENS1_19SingleTileSchedulerILb1ELb0ELb0ELi128EEEEEEEEEvNT_6ParamsE) ;  /* 0xffff8bd008007950 */ /* 0x000fea0003c3ffff */
        .type           $_ZN7cutlass13device_kernelIN5flash19enable_sm80_to_sm89INS1_16FlashAttnBwdSm80INS1_25CollectiveMainloopBwdSm80ILi2ELi2EN4cute5tupleIJNS5_1CILi128EEES8_NS7_ILi64EEEEEENS_10bfloat16_tEfNS_4arch4Sm80ELb0ELb0ELb1ELb1ELb0ELb0ELb0ELb0ELi2ELi4ELi4ELi4ELb0EEENS1_24CollectiveEpilogueBwdGQAISA_fSD_Li256ELb1ELb0EEENS1_19SingleTileSchedulerILb1ELb0ELb0ELi128EEEEEEEEEvNT_6ParamsE$_ZN4cute3eso3ESOILb1ELb0EJNS_14ComposedLayoutINS_7SwizzleILi3ELi3ELi3EEENS_1CILj0EEENS_6LayoutINS_5tupleIJNS8_IJNS8_IJNS5_ILi4EEENS5_ILi8EEEEEENS8_IJNS5_ILi2EEENS5_ILi1EEEEEEEEENS8_IJNS8_IJSC_SC_EEESB_EEEEEENS8_IJNS8_IJNS8_IJNS5_ILi128EEESD_EEENS8_IJSA_NS5_ILi0EEEEEEEEENS8_IJNS8_IJNS5_ILi64EEENS5_ILi512EEEEEENS8_IJNS5_ILi16EEENS5_ILi1024EEEEEEEEEEEEEEEENS_10ViewEngineINS_8smem_ptrIPN7cutlass10bfloat16_tEEEEEEEC2ERKSX_RKS14_,@function
        .size           $_ZN7cutlass13device_kernelIN5flash19enable_sm80_to_sm89INS1_16FlashAttnBwdSm80INS1_25CollectiveMainloopBwdSm80ILi2ELi2EN4cute5tupleIJNS5_1CILi128EEES8_NS7_ILi64EEEEEENS_10bfloat16_tEfNS_4arch4Sm80ELb0ELb0ELb1ELb1ELb0ELb0ELb0ELb0ELi2ELi4ELi4ELi4ELb0EEENS1_24CollectiveEpilogueBwdGQAISA_fSD_Li256ELb1ELb0EEENS1_19SingleTileSchedulerILb1ELb0ELb0ELi128EEEEEEEEEvNT_6ParamsE$_ZN4cute3eso3ESOILb1ELb0EJNS_14ComposedLayoutINS_7SwizzleILi3ELi3ELi3EEENS_1CILj0EEENS_6LayoutINS_5tupleIJNS8_IJNS8_IJNS5_ILi4EEENS5_ILi8EEEEEENS8_IJNS5_ILi2EEENS5_ILi1EEEEEEEEENS8_IJNS8_IJSC_SC_EEESB_EEEEEENS8_IJNS8_IJNS8_IJNS5_ILi128EEESD_EEENS8_IJSA_NS5_ILi0EEEEEEEEENS8_IJNS8_IJNS5_ILi64EEENS5_ILi512EEEEEENS8_IJNS5_ILi16EEENS5_ILi1024EEEEEEEEEEEEEEEENS_10ViewEngineINS_8smem_ptrIPN7cutlass10bfloat16_tEEEEEEEC2ERKSX_RKS14_,($_ZN7cutlass13device_kernelIN5flash19enable_sm80_to_sm89INS1_16FlashAttnBwdSm80INS1_25CollectiveMainloopBwdSm80ILi2ELi2EN4cute5tupleIJNS5_1CILi128EEES8_NS7_ILi64EEEEEENS_10bfloat16_tEfNS_4arch4Sm80ELb0ELb0ELb1ELb1ELb0ELb0ELb0ELb0ELi2ELi4ELi4ELi4ELb0EEENS1_24CollectiveEpilogueBwdGQAISA_fSD_Li256ELb1ELb0EEENS1_19SingleTileSchedulerILb1ELb0ELb0ELi128EEEEEEEEEvNT_6ParamsE$_ZN4cute3eso3ESOILb1ELb0EJNS_14ComposedLayoutINS_7SwizzleILi3ELi3ELi3EEENS_1CILj0EEENS_6LayoutINS_5tupleIJNS8_IJNS8_IJNS5_ILi4EEENS5_ILi8EEEEEENS8_IJS9_NS5_ILi1EEEEEEEEENS8_IJNS8_IJNS5_ILi2EEESF_SF_EEENS8_IJSF_S9_EEEEEEEEENS8_IJNS8_IJNS8_IJSF_NS5_ILi64EEEEEENS8_IJNS5_ILi1024EEENS5_ILi0EEEEEEEEENS8_IJNS8_IJSC_NS5_ILi512EEESA_EEENS8_IJNS5_ILi4096EEENS5_ILi16EEEEEEEEEEEEEEEENS_10ViewEngineINS_8smem_ptrIPN7cutlass10bfloat16_tEEEEEEEC2ERKSY_RKS15_ - $_ZN7cutlass13device_kernelIN5flash19enable_sm80_to_sm89INS1_16FlashAttnBwdSm80INS1_25CollectiveMainloopBwdSm80ILi2ELi2EN4cute5tupleIJNS5_1CILi128EEES8_NS7_ILi64EEEEEENS_10bfloat16_tEfNS_4arch4Sm80ELb0ELb0ELb1ELb1ELb0ELb0ELb0ELb0ELi2ELi4ELi4ELi4ELb0EEENS1_24CollectiveEpilogueBwdGQAISA_fSD_Li256ELb1ELb0EEENS1_19SingleTileSchedulerILb1ELb0ELb0ELi128EEEEEEEEEvNT_6ParamsE$_ZN4cute3eso3ESOILb1ELb0EJNS_14ComposedLayoutINS_7SwizzleILi3ELi3ELi3EEENS_1CILj0EEENS_6LayoutINS_5tupleIJNS8_IJNS8_IJNS5_ILi4EEENS5_ILi8EEEEEENS8_IJNS5_ILi2EEENS5_ILi1EEEEEEEEENS8_IJNS8_IJSC_SC_EEESB_EEEEEENS8_IJNS8_IJNS8_IJNS5_ILi128EEESD_EEENS8_IJSA_NS5_ILi0EEEEEEEEENS8_IJNS8_IJNS5_ILi64EEENS5_ILi512EEEEEENS8_IJNS5_ILi16EEENS5_ILi1024EEEEEEEEEEEEEEEENS_10ViewEngineINS_8smem_ptrIPN7cutlass10bfloat16_tEEEEEEEC2ERKSX_RKS14_)
$_ZN7cutlass13device_kernelIN5flash19enable_sm80_to_sm89INS1_16FlashAttnBwdSm80INS1_25CollectiveMainloopBwdSm80ILi2ELi2EN4cute5tupleIJNS5_1CILi128EEES8_NS7_ILi64EEEEEENS_10bfloat16_tEfNS_4arch4Sm80ELb0ELb0ELb1ELb1ELb0ELb0ELb0ELb0ELi2ELi4ELi4ELi4ELb0EEENS1_24CollectiveEpilogueBwdGQAISA_fSD_Li256ELb1ELb0EEENS1_19SingleTileSchedulerILb1ELb0ELb0ELi128EEEEEEEEEvNT_6ParamsE$_ZN4cute3eso3ESOILb1ELb0EJNS_14ComposedLayoutINS_7SwizzleILi3ELi3ELi3EEENS_1CILj0EEENS_6LayoutINS_5tupleIJNS8_IJNS8_IJNS5_ILi4EEENS5_ILi8EEEEEENS8_IJNS5_ILi2EEENS5_ILi1EEEEEEEEENS8_IJNS8_IJSC_SC_EEESB_EEEEEENS8_IJNS8_IJNS8_IJNS5_ILi128EEESD_EEENS8_IJSA_NS5_ILi0EEEEEEEEENS8_IJNS8_IJNS5_ILi64EEENS5_ILi512EEEEEENS8_IJNS5_ILi16EEENS5_ILi1024EEEEEEEEEEEEEEEENS_10ViewEngineINS_8smem_ptrIPN7cutlass10bfloat16_tEEEEEEEC2ERKSX_RKS14_:
[----:B------:R-:W-:Y:S01]  /*7430*/  IADD3 R4, R23, -c[0x0][0x20], RZ ;  /* 0x8000080017047a10 */ /* 0x000fe20007ffe0ff */
[----:B------:R-:W-:Y:S01]  /*7440*/  IMAD.MOV.U32 R8, RZ, RZ, R6 ;  /* 0x000000ffff087224 */ /* 0x000fe200078e0006 */
[----:B------:R-:W-:-:S03]  /*7450*/  MOV R9, 0x0 ;  /* 0x0000000000097802 */ /* 0x000fc60000000f00 */
[----:B------:R1:W-:Y:S01]  /*7460*/  STL.64 [R4], R2 ;  /* 0x0000000204007387 */ /* 0x0003e20000100a00 */
[----:B------:R-:W-:Y:S05]  /*7470*/  RET.REL.NODEC R8 `(_ZN7cutlass13device_kernelIN5flash19enable_sm80_to_sm89INS1_16FlashAttnBwdSm80INS1_25CollectiveMainloopBwdSm80ILi2ELi2EN4cute5tupleIJNS5_1CILi128EEES8_NS7_ILi64EEEEEENS_10bfloat16_tEfNS_4arch4Sm80ELb0ELb0ELb1ELb1ELb0ELb0ELb0ELb0ELi2ELi4ELi4ELi4ELb0EEENS1_24CollectiveEpilogueBwdGQAISA_fSD_Li256ELb1ELb0EEENS1_19SingleTileSchedulerILb1ELb0ELb0ELi128EEEEEEEEEvNT_6ParamsE) ;  /* 0xffff8b8008007950 */ /* 0x000fea0003c3ffff */
        .type           $_ZN7cutlass13device_kernelIN5flash19enable_sm80_to_sm89INS1_16FlashAttnBwdSm80INS1_25CollectiveMainloopBwdSm80ILi2ELi2EN4cute5tupleIJNS5_1CILi128EEES8_NS7_ILi64EEEEEENS_10bfloat16_tEfNS_4arch4Sm80ELb0ELb0ELb1ELb1ELb0ELb0ELb0ELb0ELi2ELi4ELi4ELi4ELb0EEENS1_24CollectiveEpilogueBwdGQAISA_fSD_Li256ELb1ELb0EEENS1_19SingleTileSchedulerILb1ELb0ELb0ELi128EEEEEEEEEvNT_6ParamsE$_ZN4cute3eso3ESOILb1ELb0EJNS_14ComposedLayoutINS_7SwizzleILi3ELi3ELi3EEENS_1CILj0EEENS_6LayoutINS_5tupleIJNS8_IJNS8_IJNS5_ILi4EEENS5_ILi8EEEEEENS8_IJS9_NS5_ILi1EEEEEEEEENS8_IJNS8_IJNS5_ILi2EEESF_SF_EEENS8_IJSF_S9_EEEEEEEEENS8_IJNS8_IJNS8_IJSF_NS5_ILi64EEEEEENS8_IJNS5_ILi1024EEENS5_ILi0EEEEEEEEENS8_IJNS8_IJSC_NS5_ILi512EEESA_EEENS8_IJNS5_ILi4096EEENS5_ILi16EEEEEEEEEEEEEEEENS_10ViewEngineINS_8smem_ptrIPN7cutlass10bfloat16_tEEEEEEEC2ERKSY_RKS15_,@function
        .size           $_ZN7cutlass13device_kernelIN5flash19enable_sm80_to_sm89INS1_16FlashAttnBwdSm80INS1_25CollectiveMainloopBwdSm80ILi2ELi2EN4cute5tupleIJNS5_1CILi128EEES8_NS7_ILi64EEEEEENS_10bfloat16_tEfNS_4arch4Sm80ELb0ELb0ELb1ELb1ELb0ELb0ELb0ELb0ELi2ELi4ELi4ELi4ELb0EEENS1_24CollectiveEpilogueBwdGQAISA_fSD_Li256ELb1ELb0EEENS1_19SingleTileSchedulerILb1ELb0ELb0ELi128EEEEEEEEEvNT_6ParamsE$_ZN4cute3eso3ESOILb1ELb0EJNS_14ComposedLayoutINS_7SwizzleILi3ELi3ELi3EEENS_1CILj0EEENS_6LayoutINS_5tupleIJNS8_IJNS8_IJNS5_ILi4EEENS5_ILi8EEEEEENS8_IJS9_NS5_ILi1EEEEEEEEENS8_IJNS8_IJNS5_ILi2EEESF_SF_EEENS8_IJSF_S9_EEEEEEEEENS8_IJNS8_IJNS8_IJSF_NS5_ILi64EEEEEENS8_IJNS5_ILi1024EEENS5_ILi0EEEEEEEEENS8_IJNS8_IJSC_NS5_ILi512EEESA_EEENS8_IJNS5_ILi4096EEENS5_ILi16EEEEEEEEEEEEEEEENS_10ViewEngineINS_8smem_ptrIPN7cutlass10bfloat16_tEEEEEEEC2ERKSY_RKS15_,($_ZN7cutlass13device_kernelIN5flash19enable_sm80_to_sm89INS1_16FlashAttnBwdSm80INS1_25CollectiveMainloopBwdSm80ILi2ELi2EN4cute5tupleIJNS5_1CILi128EEES8_NS7_ILi64EEEEEENS_10bfloat16_tEfNS_4arch4Sm80ELb0ELb0ELb1ELb1ELb0ELb0ELb0ELb0ELi2ELi4ELi4ELi4ELb0EEENS1_24CollectiveEpilogueBwdGQAISA_fSD_Li256ELb1ELb0EEENS1_19SingleTileSchedulerILb1ELb0ELb0ELi128EEEEEEEEEvNT_6ParamsE$_ZN4cute3eso3ESOILb1ELb0EJNS_1CILi0EEENS2_ILi1EEENS2_ILi512EEEiEEC2ERKS3_RKS4_RKS5_RKi - $_ZN7cutlass13device_kernelIN5flash19enable_sm80_to_sm89INS1_16FlashAttnBwdSm80INS1_25CollectiveMainloopBwdSm80ILi2ELi2EN4cute5tupleIJNS5_1CILi128EEES8_NS7_ILi64EEEEEENS_10bfloat16_tEfNS_4arch4Sm80ELb0ELb0ELb1ELb1ELb0ELb0ELb0ELb0ELi2ELi4ELi4ELi4ELb0EEENS1_24CollectiveEpilogueBwdGQAISA_fSD_Li256ELb1ELb0EEENS1_19SingleTileSchedulerILb1ELb0ELb0ELi128EEEEEEEEEvNT_6ParamsE$_ZN4cute3eso3ESOILb1ELb0EJNS_14ComposedLayoutINS_7SwizzleILi3ELi3ELi3EEENS_1CILj0EEENS_6LayoutINS_5tupleIJNS8_IJNS8_IJNS5_ILi4EEENS5_ILi8EEEEEENS8_IJS9_NS5_ILi1EEEEEEEEENS8_IJNS8_IJNS5_ILi2EEESF_SF_EEENS8_IJSF_S9_EEEEEEEEENS8_IJNS8_IJNS8_IJSF_NS5_ILi64EEEEEENS8_IJNS5_ILi1024EEENS5_ILi0EEEEEEEEENS8_IJNS8_IJSC_NS5_ILi512EEESA_EEENS8_IJNS5_ILi4096EEENS5_ILi16EEEEEEEEEEEEEEEENS_10ViewEngineINS_8smem_ptrIPN7cutlass10bfloat16_tEEEEEEEC2ERKSY_RKS15_)
$_ZN7cutlass13device_kernelIN5flash19enable_sm80_to_sm89INS1_16FlashAttnBwdSm80INS1_25CollectiveMainloopBwdSm80ILi2ELi2EN4cute5tupleIJNS5_1CILi128EEES8_NS7_ILi64EEEEEENS_10bfloat16_tEfNS_4arch4Sm80ELb0ELb0ELb1ELb1ELb0ELb0ELb0ELb0ELi2ELi4ELi4ELi4ELb0EEENS1_24CollectiveEpilogueBwdGQAISA_fSD_Li256ELb1ELb0EEENS1_19SingleTileSchedulerILb1ELb0ELb0ELi128EEEEEEEEEvNT_6ParamsE$_ZN4cute3eso3ESOILb1ELb0EJNS_14ComposedLayoutINS_7SwizzleILi3ELi3ELi3EEENS_1CILj0EEENS_6LayoutINS_5tupleIJNS8_IJNS8_IJNS5_ILi4EEENS5_ILi8EEEEEENS8_IJS9_NS5_ILi1EEEEEEEEENS8_IJNS8_IJNS5_ILi2EEESF_SF_EEENS8_IJSF_S9_EEEEEEEEENS8_IJNS8_IJNS8_IJSF_NS5_ILi64EEEEEENS8_IJNS5_ILi1024EEENS5_ILi0EEEEEEEEENS8_IJNS8_IJSC_NS5_ILi512EEESA_EEENS8_IJNS5_ILi4096EEENS5_ILi16EEEEEEEEEEEEEEEENS_10ViewEngineINS_8smem_ptrIPN7cutlass10bfloat16_tEEEEEEEC2ERKSY_RKS15_:
[----:B------:R-:W-:Y:S01]  /*7480*/  IADD3 R4, R23, -c[0x0][0x20], RZ ;  /* 0x8000080017047a10 */ /* 0x000fe20007ffe0ff */
[----:B------:R-:W-:Y:S01]  /*7490*/  IMAD.MOV.U32 R8, RZ, RZ, R6 ;  /* 0x000000ffff087224 */ /* 0x000fe200078e0006 */
[----:B------:R-:W-:-:S03]  /*74a0*/  MOV R9, 0x0 ;  /* 0x0000000000097802 */ /* 0x000fc60000000f00 */
[----:B------:R1:W-:Y:S01]  /*74b0*/  STL.64 [R4], R2 ;  /* 0x0000000204007387 */ /* 0x0003e20000100a00 */
[----:B------:R-:W-:Y:S05]  /*74c0*/  RET.REL.NODEC R8 `(_ZN7cutlass13device_kernelIN5flash19enable_sm80_to_sm89INS1_16FlashAttnBwdSm80INS1_25CollectiveMainloopBwdSm80ILi2ELi2EN4cute5tupleIJNS5_1CILi128EEES8_NS7_ILi64EEEEEENS_10bfloat16_tEfNS_4arch4Sm80ELb0ELb0ELb1ELb1ELb0ELb0ELb0ELb0ELi2ELi4ELi4ELi4ELb0EEENS1_24CollectiveEpilogueBwdGQAISA_fSD_Li256ELb1ELb0EEENS1_19SingleTileSchedulerILb1ELb0ELb0ELi128EEEEEEEEEvNT_6ParamsE) ;  /* 0xffff8b3008007950 */ /* 0x000fea0003c3ffff */
        .type           $_ZN7cutlass13device_kernelIN5flash19enable_sm80_to_sm89INS1_16FlashAttnBwdSm80INS1_25CollectiveMainloopBwdSm80ILi2ELi2EN4cute5tupleIJNS5_1CILi128EEES8_NS7_ILi64EEEEEENS_10bfloat16_tEfNS_4arch4Sm80ELb0ELb0ELb1ELb1ELb0ELb0ELb0ELb0ELi2ELi4ELi4ELi4ELb0EEENS1_24CollectiveEpilogueBwdGQAISA_fSD_Li256ELb1ELb0EEENS1_19SingleTileSchedulerILb1ELb0ELb0ELi128EEEEEEEEEvNT_6ParamsE$_ZN4cute3eso3ESOILb1ELb0EJNS_1CILi0EEENS2_ILi1EEENS2_ILi512EEEiEEC2ERKS3_RKS4_RKS5_RKi,@function
        .size           $_ZN7cutlass13device_kernelIN5flash19enable_sm80_to_sm89INS1_16FlashAttnBwdSm80INS1_25CollectiveMainloopBwdSm80ILi2ELi2EN4cute5tupleIJNS5_1CILi128EEES8_NS7_ILi64EEEEEENS_10bfloat16_tEfNS_4arch4Sm80ELb0ELb0ELb1ELb1ELb0ELb0ELb0ELb0ELi2ELi4ELi4ELi4ELb0EEENS1_24CollectiveEpilogueBwdGQAISA_fSD_Li256ELb1ELb0EEENS1_19SingleTileSchedulerILb1ELb0ELb0ELi128EEEEEEEEEvNT_6ParamsE$_ZN4cute3eso3ESOILb1ELb0EJNS_1CILi0EEENS2_ILi1EEENS2_ILi512EEEiEEC2ERKS3_RKS4_RKS5_RKi,($_ZN7cutlass13device_kernelIN5flash19enable_sm80_to_sm89INS1_16FlashAttnBwdSm80INS1_25CollectiveMainloopBwdSm80ILi2ELi2EN4cute5tupleIJNS5_1CILi128EEES8_NS7_ILi64EEEEEENS_10bfloat16_tEfNS_4arch4Sm80ELb0ELb0ELb1ELb1ELb0ELb0ELb0ELb0ELi2ELi4ELi4ELi4ELb0EEENS1_24CollectiveEpilogueBwdGQAISA_fSD_Li256ELb1ELb0EEENS1_19SingleTileSchedulerILb1ELb0ELb0ELi128EEEEEEEEEvNT_6ParamsE$_ZN4cute3eso3ESOILb1ELb0EJNS_1CILi0EEENS2_ILi1EEENS2_ILi512EEEiNS2_ILi4096EEEiNS2_ILi8192EEEEEC2ERKS3_RKS4_RKS5_RKiRKS6_SG_RKS7_ - $_ZN7cutlass13device_kernelIN5flash19enable_sm80_to_sm89INS1_16FlashAttnBwdSm80INS1_25CollectiveMainloopBwdSm80ILi2ELi2EN4cute5tupleIJNS5_1CILi128EEES8_NS7_ILi64EEEEEENS_10bfloat16_tEfNS_4arch4Sm80ELb0ELb0ELb1ELb1ELb0ELb0ELb0ELb0ELi2ELi4ELi4ELi4ELb0EEENS1_24CollectiveEpilogueBwdGQAISA_fSD_Li256ELb1ELb0EEENS1_19SingleTileSchedulerILb1ELb0ELb0ELi128EEEEEEEEEvNT_6ParamsE$_ZN4cute3eso3ESOILb1ELb0EJNS_1CILi0EEENS2_ILi1EEENS2_ILi512EEEiEEC2ERKS3_RKS4_RKS5_RKi)
$_ZN7cutlass13device_kernelIN5flash19enable_sm80_to_sm89INS1_16FlashAttnBwdSm80INS1_25CollectiveMainloopBwdSm80ILi2ELi2EN4cute5tupleIJNS5_1CILi128EEES8_NS7_ILi64EEEEEENS_10bfloat16_tEfNS_4arch4Sm80ELb0ELb0ELb1ELb1ELb0ELb0ELb0ELb0ELi2ELi4ELi4ELi4ELb0EEENS1_24CollectiveEpilogueBwdGQAISA_fSD_Li256ELb1ELb0EEENS1_19SingleTileSchedulerILb1ELb0ELb0ELi128EEEEEEEEEvNT_6ParamsE$_ZN4cute3eso3ESOILb1ELb0EJNS_1CILi0EEENS2_ILi1EEENS2_ILi512EEEiEEC2ERKS3_RKS4_RKS5_RKi:
[----:B------:R-:W-:Y:S02]  /*74d0*/  IADD3 R2, R2, -c[0x0][0x20], RZ ;  /* 0x8000080002027a10 */ /* 0x000fe40007ffe0ff */
[----:B------:R-:W-:-:S03]  /*74e0*/  MOV R9, 0x0 ;  /* 0x0000000000097802 */ /* 0x000fc60000000f00 */
[----:B------:R1:W-:Y:S01]  /*74f0*/  STL [R2], R3 ;  /* 0x0000000302007387 */ /* 0x0003e20000100800 */
[----:B------:R-:W-:Y:S05]  /*7500*/  RET.REL.NODEC R8 `(_ZN7cutlass13device_kernelIN5flash19enable_sm80_to_sm89INS1_16FlashAttnBwdSm80INS1_25CollectiveMainloopBwdSm80ILi2ELi2EN4cute5tupleIJNS5_1CILi128EEES8_NS7_ILi64EEEEEENS_10bfloat16_tEfNS_4arch4Sm80ELb0ELb0ELb1ELb1ELb0ELb0ELb0ELb0ELi2ELi4ELi4ELi4ELb0EEENS1_24CollectiveEpilogueBwdGQAISA_fSD_Li256ELb1ELb0EEENS1_19SingleTileSchedulerILb1ELb0ELb0ELi128EEEEEEEEEvNT_6ParamsE) ;  /* 0xffff8af008007950 */ /* 0x000fea0003c3ffff */
        .type           $_ZN7cutlass13device_kernelIN5flash19enable_sm80_to_sm89INS1_16FlashAttnBwdSm80INS1_25CollectiveMainloopBwdSm80ILi2ELi2EN4cute5tupleIJNS5_1CILi128EEES8_NS7_ILi64EEEEEENS_10bfloat16_tEfNS_4arch4Sm80ELb0ELb0ELb1ELb1ELb0ELb0ELb0ELb0ELi2ELi4ELi4ELi4ELb0EEENS1_24CollectiveEpilogueBwdGQAISA_fSD_Li256ELb1ELb0EEENS1_19SingleTileSchedulerILb1ELb0ELb0ELi128EEEEEEEEEvNT_6ParamsE$_ZN4cute3eso3ESOILb1ELb0EJNS_1CILi0EEENS2_ILi1EEENS2_ILi512EEEiNS2_ILi4096EEEiNS2_ILi8192EEEEEC2ERKS3_RKS4_RKS5_RKiRKS6_SG_RKS7_,@function
        .size           $_ZN7cutlass13device_kernelIN5flash19enable_sm80_to_sm89INS1_16FlashAttnBwdSm80INS1_25CollectiveMainloopBwdSm80ILi2ELi2EN4cute5tupleIJNS5_1CILi128EEES8_NS7_ILi64EEEEEENS_10bfloat16_tEfNS_4arch4Sm80ELb0ELb0ELb1ELb1ELb0ELb0ELb0ELb0ELi2ELi4ELi4ELi4ELb0EEENS1_24CollectiveEpilogueBwdGQAISA_fSD_Li256ELb1ELb0EEENS1_19SingleTileSchedulerILb1ELb0ELb0ELi128EEEEEEEEEvNT_6ParamsE$_ZN4cute3eso3ESOILb1ELb0EJNS_1CILi0EEENS2_ILi1EEENS2_ILi512EEEiNS2_ILi4096EEEiNS2_ILi8192EEEEEC2ERKS3_RKS4_RKS5_RKiRKS6_SG_RKS7_,($_ZN7cutlass13device_kernelIN5flash19enable_sm80_to_sm89INS1_16FlashAttnBwdSm80INS1_25CollectiveMainloopBwdSm80ILi2ELi2EN4cute5tupleIJNS5_1CILi128EEES8_NS7_ILi64EEEEEENS_10bfloat16_tEfNS_4arch4Sm80ELb0ELb0ELb1ELb1ELb0ELb0ELb0ELb0ELi2ELi4ELi4ELi4ELb0EEENS1_24CollectiveEpilogueBwdGQAISA_fSD_Li256ELb1ELb0EEENS1_19SingleTileSchedulerILb1ELb0ELb0ELi128EEEEEEEEEvNT_6ParamsE$_ZN4cute3eso3ESOILb1ELb0EJNS_1CILi0EEENS_5tupleIJNS2_ILi1EEENS2_ILi256EEEiEEEEEC2ERKS3_RKS7_ - $_ZN7cutlass13device_kernelIN5flash19enable_sm80_to_sm89INS1_16FlashAttnBwdSm80INS1_25CollectiveMainloopBwdSm80ILi2ELi2EN4cute5tupleIJNS5_1CILi128EEES8_NS7_ILi64EEEEEENS_10bfloat16_tEfNS_4arch4Sm80ELb0ELb0ELb1ELb1ELb0ELb0ELb0ELb0ELi2ELi4ELi4ELi4ELb0EEENS1_24CollectiveEpilogueBwdGQAISA_fSD_Li256ELb1ELb0EEENS1_19SingleTileSchedulerILb1ELb0ELb0ELi128EEEEEEEEEvNT_6ParamsE$_ZN4cute3eso3ESOILb1ELb0EJNS_1CILi0EEENS2_ILi1EEENS2_ILi512EEEiNS2_ILi4096EEEiNS2_ILi8192EEEEEC2ERKS3_RKS4_RKS5_RKiRKS6_SG_RKS7_)
$_ZN7cutlass13device_kernelIN5flash19enable_sm80_to_sm89INS1_16FlashAttnBwdSm80INS1_25CollectiveMainloopBwdSm80ILi2ELi2EN4cute5tupleIJNS5_1CILi128EEES8_NS7_ILi64EEEEEENS_10bfloat16_tEfNS_4arch4Sm80ELb0ELb0ELb1ELb1ELb0ELb0ELb0ELb0ELi2ELi4ELi4ELi4ELb0EEENS1_24CollectiveEpilogueBwdGQAISA_fSD_Li256ELb1ELb0EEENS1_19SingleTileSchedulerILb1ELb0ELb0ELi128EEEEEEEEEvNT_6ParamsE$_ZN4cute3eso3ESOILb1ELb0EJNS_1CILi0EEENS2_ILi1EEENS2_ILi512EEEiNS2_ILi4096EEEiNS2_ILi8192EEEEEC2ERKS3_RKS4_RKS5_RKiRKS6_SG_RKS7_:
[----:B------:R-:W-:Y:S02]  /*7510*/  IADD3 R3, R3, -c[0x0][0x20], RZ ;  /* 0x8000080003037a10 */ /* 0x000fe40007ffe0ff */
[----:B------:R-:W-:-:S03]  /*7520*/  IADD3 R2, R54, -c[0x0][0x20], RZ ;  /* 0x8000080036027a10 */ /* 0x000fc60007ffe0ff */
[----:B------:R1:W-:Y:S04]  /*7530*/  STL [R3], R10 ;  /* 0x0000000a03007387 */ /* 0x0003e80000100800 */
[----:B------:R-:W2:Y:S01]  /*7540*/  LDL R2, [R2] ;  /* 0x0000000002027983 */ /* 0x000ea20000100800 */
[----:B------:R-:W-:-:S03]  /*7550*/  IMAD.MOV.U32 R9, RZ, RZ, 0x0 ;  /* 0x00000000ff097424 */ /* 0x000fc600078e00ff */
[----:B--2---:R1:W-:Y:S01]  /*7560*/  STL [R3+0x4], R2 ;  /* 0x0000040203007387 */ /* 0x0043e20000100800 */
[----:B------:R-:W-:Y:S05]  /*7570*/  RET.REL.NODEC R8 `(_ZN7cutlass13device_kernelIN5flash19enable_sm80_to_sm89INS1_16FlashAttnBwdSm80INS1_25CollectiveMainloopBwdSm80ILi2ELi2EN4cute5tupleIJNS5_1CILi128EEES8_NS7_ILi64EEEEEENS_10bfloat16_tEfNS_4arch4Sm80ELb0ELb0ELb1ELb1ELb0ELb0ELb0ELb0ELi2ELi4ELi4ELi4ELb0EEENS1_24CollectiveEpilogueBwdGQAISA_fSD_Li256ELb1ELb0EEENS1_19SingleTileSchedulerILb1ELb0ELb0ELi128EEEEEEEEEvNT_6ParamsE) ;  /* 0xffff8a8008007950 */ /* 0x000fea0003c3ffff */
        .type           $_ZN7cutlass13device_kernelIN5flash19enable_sm80_to_sm89INS1_16FlashAttnBwdSm80INS1_25CollectiveMainloopBwdSm80ILi2ELi2EN4cute5tupleIJNS5_1CILi128EEES8_NS7_ILi64EEEEEENS_10bfloat16_tEfNS_4arch4Sm80ELb0ELb0ELb1ELb1ELb0ELb0ELb0ELb0ELi2ELi4ELi4ELi4ELb0EEENS1_24CollectiveEpilogueBwdGQAISA_fSD_Li256ELb1ELb0EEENS1_19SingleTileSchedulerILb1ELb0ELb0ELi128EEEEEEEEEvNT_6ParamsE$_ZN4cute3eso3ESOILb1ELb0EJNS_1CILi0EEENS_5tupleIJNS2_ILi1EEENS2_ILi256EEEiEEEEEC2ERKS3_RKS7_,@function
        .size           $_ZN7cutlass13device_kernelIN5flash19enable_sm80_to_sm89INS1_16FlashAttnBwdSm80INS1_25CollectiveMainloopBwdSm80ILi2ELi2EN4cute5tupleIJNS5_1CILi128EEES8_NS7_ILi64EEEEEENS_10bfloat16_tEfNS_4arch4Sm80ELb0ELb0ELb1ELb1ELb0ELb0ELb0ELb0ELi2ELi4ELi4ELi4ELb0EEENS1_24CollectiveEpilogueBwdGQAISA_fSD_Li256ELb1ELb0EEENS1_19SingleTileSchedulerILb1ELb0ELb0ELi128EEEEEEEEEvNT_6ParamsE$_ZN4cute3eso3ESOILb1ELb0EJNS_1CILi0EEENS_5tupleIJNS2_ILi1EEENS2_ILi256EEEiEEEEEC2ERKS3_RKS7_,($_ZN7cutlass13device_kernelIN5flash19enable_sm80_to_sm89INS1_16FlashAttnBwdSm80INS1_25CollectiveMainloopBwdSm80ILi2ELi2EN4cute5tupleIJNS5_1CILi128EEES8_NS7_ILi64EEEEEENS_10bfloat16_tEfNS_4arch4Sm80ELb0ELb0ELb1ELb1ELb0ELb0ELb0ELb0ELi2ELi4ELi4ELi4ELb0EEENS1_24CollectiveEpilogueBwdGQAISA_fSD_Li256ELb1ELb0EEENS1_19SingleTileSchedulerILb1ELb0ELb0ELi128EEEEEEEEEvNT_6ParamsE$_ZN4cute3eso3ESOILb1ELb0EJNS_1CILi0EEEiEEC2ERKS3_RKi - $_ZN7cutlass13device_kernelIN5flash19enable_sm80_to_sm89INS1_16FlashAttnBwdSm80INS1_25CollectiveMainloopBwdSm80ILi2ELi2EN4cute5tupleIJNS5_1CILi128EEES8_NS7_ILi64EEEEEENS_10bfloat16_tEfNS_4arch4Sm80ELb0ELb0ELb1ELb1ELb0ELb0ELb0ELb0ELi2ELi4ELi4ELi4ELb0EEENS1_24CollectiveEpilogueBwdGQAISA_fSD_Li256ELb1ELb0EEENS1_19SingleTileSchedulerILb1ELb0ELb0ELi128EEEEEEEEEvNT_6ParamsE$_ZN4cute3eso3ESOILb1ELb0EJNS_1CILi0EEENS_5tupleIJNS2_ILi1EEENS2_ILi256EEEiEEEEEC2ERKS3_RKS7_)
$_ZN7cutlass13device_kernelIN5flash19enable_sm80_to_sm89INS1_16FlashAttnBwdSm80INS1_25CollectiveMainloopBwdSm80ILi2ELi2EN4cute5tupleIJNS5_1CILi128EEES8_NS7_ILi64EEEEEENS_10bfloat16_tEfNS_4arch4Sm80ELb0ELb0ELb1ELb1ELb0ELb0ELb0ELb0ELi2ELi4ELi4ELi4ELb0EEENS1_24CollectiveEpilogueBwdGQAISA_fSD_Li256ELb1ELb0EEENS1_19SingleTileSchedulerILb1ELb0ELb0ELi128EEEEEEEEEvNT_6ParamsE$_ZN4cute3eso3ESOILb1ELb0EJNS_1CILi0EEENS_5tupleIJNS2_ILi1EEENS2_ILi256EEEiEEEEEC2ERKS3_RKS7_:
[----:B------:R-:W-:Y:S02]  /*7580*/  IADD3 R3, R10, -c[0x0][0x20], RZ ;  /* 0x800008000a037a10 */ /* 0x000fe40007ffe0ff */
[----:B------:R-:W-:-:S03]  /*7590*/  MOV R5, 0x0 ;  /* 0x0000000000057802 */ /* 0x000fc60000000f00 */
[----:B------:R1:W-:Y:S01]  /*75a0*/  STL [R3], R2 ;  /* 0x0000000203007387 */ /* 0x0003e20000100800 */
[----:B------:R-:W-:Y:S05]  /*75b0*/  RET.REL.NODEC R4 `(_ZN7cutlass13device_kernelIN5flash19enable_sm80_to_sm89INS1_16FlashAttnBwdSm80INS1_25CollectiveMainloopBwdSm80ILi2ELi2EN4cute5tupleIJNS5_1CILi128EEES8_NS7_ILi64EEEEEENS_10bfloat16_tEfNS_4arch4Sm80ELb0ELb0ELb1ELb1ELb0ELb0ELb0ELb0ELi2ELi4ELi4ELi4ELb0EEENS1_24CollectiveEpilogueBwdGQAISA_fSD_Li256ELb1ELb0EEENS1_19SingleTileSchedulerILb1ELb0ELb0ELi128EEEEEEEEEvNT_6ParamsE) ;  /* 0xffff8a4004007950 */ /* 0x000fea0003c3ffff */
        .type           $_ZN7cutlass13device_kernelIN5flash19enable_sm80_to_sm89INS1_16FlashAttnBwdSm80INS1_25CollectiveMainloopBwdSm80ILi2ELi2EN4cute5tupleIJNS5_1CILi128EEES8_NS7_ILi64EEEEEENS_10bfloat16_tEfNS_4arch4Sm80ELb0ELb0ELb1ELb1ELb0ELb0ELb0ELb0ELi2ELi4ELi4ELi4ELb0EEENS1_24CollectiveEpilogueBwdGQAISA_fSD_Li256ELb1ELb0EEENS1_19SingleTileSchedulerILb1ELb0ELb0ELi128EEEEEEEEEvNT_6ParamsE$_ZN4cute3eso3ESOILb1ELb0EJNS_1CILi0EEEiEEC2ERKS3_RKi,@function
        .size           $_ZN7cutlass13device_kernelIN5flash19enable_sm80_to_sm89INS1_16FlashAttnBwdSm80INS1_25CollectiveMainloopBwdSm80ILi2ELi2EN4cute5tupleIJNS5_1CILi128EEES8_NS7_ILi64EEEEEENS_10bfloat16_tEfNS_4arch4Sm80ELb0ELb0ELb1ELb1ELb0ELb0ELb0ELb0ELi2ELi4ELi4ELi4ELb0EEENS1_24CollectiveEpilogueBwdGQAISA_fSD_Li256ELb1ELb0EEENS1_19SingleTileSchedulerILb1ELb0ELb0ELi128EEEEEEEEEvNT_6ParamsE$_ZN4cute3eso3ESOILb1ELb0EJNS_1CILi0EEEiEEC2ERKS3_RKi,($_ZN7cutlass13device_kernelIN5flash19enable_sm80_to_sm89INS1_16FlashAttnBwdSm80INS1_25CollectiveMainloopBwdSm80ILi2ELi2EN4cute5tupleIJNS5_1CILi128EEES8_NS7_ILi64EEEEEENS_10bfloat16_tEfNS_4arch4Sm80ELb0ELb0ELb1ELb1ELb0ELb0ELb0ELb0ELi2ELi4ELi4ELi4ELb0EEENS1_24CollectiveEpilogueBwdGQAISA_fSD_Li256ELb1ELb0EEENS1_19SingleTileSchedulerILb1ELb0ELb0ELi128EEEEEEEEEvNT_6ParamsE$_ZN4cute3eso3ESOILb1ELb0EJNS_1CILi0EEEiS3_EEC2ERKS3_RKiS6_ - $_ZN7cutlass13device_kernelIN5flash19enable_sm80_to_sm89INS1_16FlashAttnBwdSm80INS1_25CollectiveMainloopBwdSm80ILi2ELi2EN4cute5tupleIJNS5_1CILi128EEES8_NS7_ILi64EEEEEENS_10bfloat16_tEfNS_4arch4Sm80ELb0ELb0ELb1ELb1ELb0ELb0ELb0ELb0ELi2ELi4ELi4ELi4ELb0EEENS1_24CollectiveEpilogueBwdGQAISA_fSD_Li256ELb1ELb0EEENS1_19SingleTileSchedulerILb1ELb0ELb0ELi128EEEEEEEEEvNT_6ParamsE$_ZN4cute3eso3ESOILb1ELb0EJNS_1CILi0EEEiEEC2ERKS3_RKi)
$_ZN7cutlass13device_kernelIN5flash19enable_sm80_to_sm89INS1_16FlashAttnBwdSm80INS1_25CollectiveMainloopBwdSm80ILi2ELi2EN4cute5tupleIJNS5_1CILi128EEES8_NS7_ILi64EEEEEENS_10bfloat16_tEfNS_4arch4Sm80ELb0ELb0ELb1ELb1ELb0ELb0ELb0ELb0ELi2ELi4ELi4ELi4ELb0EEENS1_24CollectiveEpilogueBwdGQAISA_fSD_Li256ELb1ELb0EEENS1_19SingleTileSchedulerILb1ELb0ELb0ELi128EEEEEEEEEvNT_6ParamsE$_ZN4cute3eso3ESOILb1ELb0EJNS_1CILi0EEEiEEC2ERKS3_RKi:
[----:B------:R-:W-:Y:S02]  /*75c0*/  IADD3 R2, R13, -c[0x0][0x20], RZ ;  /* 0x800008000d027a10 */ /* 0x000fe40007ffe0ff */
[----:B------:R-:W-:-:S03]  /*75d0*/  MOV R9, 0x0 ;  /* 0x0000000000097802 */ /* 0x000fc60000000f00 */
[----:B------:R1:W-:Y:S01]  /*75e0*/  STL [R2], R3 ;  /* 0x0000000302007387 */ /* 0x0003e20000100800 */
[----:B------:R-:W-:Y:S05]  /*75f0*/  RET.REL.NODEC R8 `(_ZN7cutlass13device_kernelIN5flash19enable_sm80_to_sm89INS1_16FlashAttnBwdSm80INS1_25CollectiveMainloopBwdSm80ILi2ELi2EN4cute5tupleIJNS5_1CILi128EEES8_NS7_ILi64EEEEEENS_10bfloat16_tEfNS_4arch4Sm80ELb0ELb0ELb1ELb1ELb0ELb0ELb0ELb0ELi2ELi4ELi4ELi4ELb0EEENS1_24CollectiveEpilogueBwdGQAISA_fSD_Li256ELb1ELb0EEENS1_19SingleTileSchedulerILb1ELb0ELb0ELi128EEEEEEEEEvNT_6ParamsE) ;  /* 0xffff8a0008007950 */ /* 0x000fea0003c3ffff */
        .type           $_ZN7cutlass13device_kernelIN5flash19enable_sm80_to_sm89INS1_16FlashAttnBwdSm80INS1_25CollectiveMainloopBwdSm80ILi2ELi2EN4cute5tupleIJNS5_1CILi128EEES8_NS7_ILi64EEEEEENS_10bfloat16_tEfNS_4arch4Sm80ELb0ELb0ELb1ELb1ELb0ELb0ELb0ELb0ELi2ELi4ELi4ELi4ELb0EEENS1_24CollectiveEpilogueBwdGQAISA_fSD_Li256ELb1ELb0EEENS1_19SingleTileSchedulerILb1ELb0ELb0ELi128EEEEEEEEEvNT_6ParamsE$_ZN4cute3eso3ESOILb1ELb0EJNS_1CILi0EEEiS3_EEC2ERKS3_RKiS6_,@function
        .size           $_ZN7cutlass13device_kernelIN5flash19enable_sm80_to_sm89INS1_16FlashAttnBwdSm80INS1_25CollectiveMainloopBwdSm80ILi2ELi2EN4cute5tupleIJNS5_1CILi128EEES8_NS7_ILi64EEEEEENS_10bfloat16_tEfNS_4arch4Sm80ELb0ELb0ELb1ELb1ELb0ELb0ELb0ELb0ELi2ELi4ELi4ELi4ELb0EEENS1_24CollectiveEpilogueBwdGQAISA_fSD_Li256ELb1ELb0EEENS1_19SingleTileSchedulerILb1ELb0ELb0ELi128EEEEEEEEEvNT_6ParamsE$_ZN4cute3eso3ESOILb1ELb0EJNS_1CILi0EEEiS3_EEC2ERKS3_RKiS6_,($_ZN7cutlass13device_kernelIN5flash19enable_sm80_to_sm89INS1_16FlashAttnBwdSm80INS1_25CollectiveMainloopBwdSm80ILi2ELi2EN4cute5tupleIJNS5_1CILi128EEES8_NS7_ILi64EEEEEENS_10bfloat16_tEfNS_4arch4Sm80ELb0ELb0ELb1ELb1ELb0ELb0ELb0ELb0ELi2ELi4ELi4ELi4ELb0EEENS1_24CollectiveEpilogueBwdGQAISA_fSD_Li256ELb1ELb0EEENS1_19SingleTileSchedulerILb1ELb0ELb0ELi128EEEEEEEEEvNT_6ParamsE$_ZN4cute3eso3ESOILb1ELb0EJNS_1CILi1024EEENS_5tupleIJiiEEEEEC2ERKS3_RKS5_ - $_ZN7cutlass13device_kernelIN5flash19enable_sm80_to_sm89INS1_16FlashAttnBwdSm80INS1_25CollectiveMainloopBwdSm80ILi2ELi2EN4cute5tupleIJNS5_1CILi128EEES8_NS7_ILi64EEEEEENS_10bfloat16_tEfNS_4arch4Sm80ELb0ELb0ELb1ELb1ELb0ELb0ELb0ELb0ELi2ELi4ELi4ELi4ELb0EEENS1_24CollectiveEpilogueBwdGQAISA_fSD_Li256ELb1ELb0EEENS1_19SingleTileSchedulerILb1ELb0ELb0ELi128EEEEEEEEEvNT_6ParamsE$_ZN4cute3eso3ESOILb1ELb0EJNS_1CILi0EEEiS3_EEC2ERKS3_RKiS6_)
$_ZN7cutlass13device_kernelIN5flash19enable_sm80_to_sm89INS1_16FlashAttnBwdSm80INS1_25CollectiveMainloopBwdSm80ILi2ELi2EN4cute5tupleIJNS5_1CILi128EEES8_NS7_ILi64EEEEEENS_10bfloat16_tEfNS_4arch4Sm80ELb0ELb0ELb1ELb1ELb0ELb0ELb0ELb0ELi2ELi4ELi4ELi4ELb0EEENS1_24CollectiveEpilogueBwdGQAISA_fSD_Li256ELb1ELb0EEENS1_19SingleTileSchedulerILb1ELb0ELb0ELi128EEEEEEEEEvNT_6ParamsE$_ZN4cute3eso3ESOILb1ELb0EJNS_1CILi0EEEiS3_EEC2ERKS3_RKiS6_:
[----:B------:R-:W-:Y:S02]  /*7600*/  IADD3 R2, R15, -c[0x0][0x20], RZ ;  /* 0x800008000f027a10 */ /* 0x000fe40007ffe0ff */
[----:B------:R-:W-:-:S03]  /*7610*/  MOV R7, 0x0 ;  /* 0x0000000000077802 */ /* 0x000fc60000000f00 */
[----:B------:R1:W-:Y:S01]  /*7620*/  STL [R2], R3 ;  /* 0x0000000302007387 */ /* 0x0003e20000100800 */
[----:B------:R-:W-:Y:S05]  /*7630*/  RET.REL.NODEC R6 `(_ZN7cutlass13device_kernelIN5flash19enable_sm80_to_sm89INS1_16FlashAttnBwdSm80INS1_25CollectiveMainloopBwdSm80ILi2ELi2EN4cute5tupleIJNS5_1CILi128EEES8_NS7_ILi64EEEEEENS_10bfloat16_tEfNS_4arch4Sm80ELb0ELb0ELb1ELb1ELb0ELb0ELb0ELb0ELi2ELi4ELi4ELi4ELb0EEENS1_24CollectiveEpilogueBwdGQAISA_fSD_Li256ELb1ELb0EEENS1_19SingleTileSchedulerILb1ELb0ELb0ELi128EEEEEEEEEvNT_6ParamsE) ;  /* 0xffff89c006007950 */ /* 0x000fea0003c3ffff */
        .type           $_ZN7cutlass13device_kernelIN5flash19enable_sm80_to_sm89INS1_16FlashAttnBwdSm80INS1_25CollectiveMainloopBwdSm80ILi2ELi2EN4cute5tupleIJNS5_1CILi128EEES8_NS7_ILi64EEEEEENS_10bfloat16_tEfNS_4arch4Sm80ELb0ELb0ELb1ELb1ELb0ELb0ELb0ELb0ELi2ELi4ELi4ELi4ELb0EEENS1_24CollectiveEpilogueBwdGQAISA_fSD_Li256ELb1ELb0EEENS1_19SingleTileSchedulerILb1ELb0ELb0ELi128EEEEEEEEEvNT_6ParamsE$_ZN4cute3eso3ESOILb1ELb0EJNS_1CILi1024EEENS_5tupleIJiiEEEEEC2ERKS3_RKS5_,@function
        .size           $_ZN7cutlass13device_kernelIN5flash19enable_sm80_to_sm89INS1_16FlashAttnBwdSm80INS1_25CollectiveMainloopBwdSm80ILi2ELi2EN4cute5tupleIJNS5_1CILi128EEES8_NS7_ILi64EEEEEENS_10bfloat16_tEfNS_4arch4Sm80ELb0ELb0ELb1ELb1ELb0ELb0ELb0ELb0ELi2ELi4ELi4ELi4ELb0EEENS1_24CollectiveEpilogueBwdGQAISA_fSD_Li256ELb1ELb0EEENS1_19SingleTileSchedulerILb1ELb0ELb0ELi128EEEEEEEEEvNT_6ParamsE$_ZN4cute3eso3ESOILb1ELb0EJNS_1CILi1024EEENS_5tupleIJiiEEEEEC2ERKS3_RKS5_,($_ZN7cutlass13device_kernelIN5flash19enable_sm80_to_sm89INS1_16FlashAttnBwdSm80INS1_25CollectiveMainloopBwdSm80ILi2ELi2EN4cute5tupleIJNS5_1CILi128EEES8_NS7_ILi64EEEEEENS_10bfloat16_tEfNS_4arch4Sm80ELb0ELb0ELb1ELb1ELb0ELb0ELb0ELb0ELi2ELi4ELi4ELi4ELb0EEENS1_24CollectiveEpilogueBwdGQAISA_fSD_Li256ELb1ELb0EEENS1_19SingleTileSchedulerILb1ELb0ELb0ELi128EEEEEEEEEvNT_6ParamsE$_ZN4cute3eso3ESOILb1ELb0EJNS_1CILi1024EEEiiEEC2ERKS3_RKiS8_ - $_ZN7cutlass13device_kernelIN5flash19enable_sm80_to_sm89INS1_16FlashAttnBwdSm80INS1_25CollectiveMainloopBwdSm80ILi2ELi2EN4cute5tupleIJNS5_1CILi128EEES8_NS7_ILi64EEEEEENS_10bfloat16_tEfNS_4arch4Sm80ELb0ELb0ELb1ELb1ELb0ELb0ELb0ELb0ELi2ELi4ELi4ELi4ELb0EEENS1_24CollectiveEpilogueBwdGQAISA_fSD_Li256ELb1ELb0EEENS1_19SingleTileSchedulerILb1ELb0ELb0ELi128EEEEEEEEEvNT_6ParamsE$_ZN4cute3eso3ESOILb1ELb0EJNS_1CILi1024EEENS_5tupleIJiiEEEEEC2ERKS3_RKS5_)
$_ZN7cutlass13device_kernelIN5flash19enable_sm80_to_sm89INS1_16FlashAttnBwdSm80INS1_25CollectiveMainloopBwdSm80ILi2ELi2EN4cute5tupleIJNS5_1CILi128EEES8_NS7_ILi64EEEEEENS_10bfloat16_tEfNS_4arch4Sm80ELb0ELb0ELb1ELb1ELb0ELb0ELb0ELb0ELi2ELi4ELi4ELi4ELb0EEENS1_24CollectiveEpilogueBwdGQAISA_fSD_Li256ELb1ELb0EEENS1_19SingleTileSchedulerILb1ELb0ELb0ELi128EEEEEEEEEvNT_6ParamsE$_ZN4cute3eso3ESOILb1ELb0EJNS_1CILi1024EEENS_5tupleIJiiEEEEEC2ERKS3_RKS5_:
[----:B------:R-:W-:Y:S02]  /*7640*/  IADD3 R2, R2, -c[0x0][0x20], RZ ;  /* 0x8000080002027a10 */ /* 0x000fe40007ffe0ff */
[----:B------:R-:W-:-:S03]  /*7650*/  MOV R7, 0x0 ;  /* 0x0000000000077802 */ /* 0x000fc60000000f00 */
[----:B------:R1:W-:Y:S04]  /*7660*/  STL [R2], R5 ;  /* 0x0000000502007387 */ /* 0x0003e80000100800 */
[----:B------:R1:W-:Y:S01]  /*7670*/  STL [R2+0x4], R3 ;  /* 0x0000040302007387 */ /* 0x0003e20000100800 */
[----:B------:R-:W-:Y:S05]  /*7680*/  RET.REL.NODEC R6 `(_ZN7cutlass13device_kernelIN5flash19enable_sm80_to_sm89INS1_16FlashAttnBwdSm80INS1_25CollectiveMainloopBwdSm80ILi2ELi2EN4cute5tupleIJNS5_1CILi128EEES8_NS7_ILi64EEEEEENS_10bfloat16_tEfNS_4arch4Sm80ELb0ELb0ELb1ELb1ELb0ELb0ELb0ELb0ELi2ELi4ELi4ELi4ELb0EEENS1_24CollectiveEpilogueBwdGQAISA_fSD_Li256ELb1ELb0EEENS1_19SingleTileSchedulerILb1ELb0ELb0ELi128EEEEEEEEEvNT_6ParamsE) ;  /* 0xffff897006007950 */ /* 0x000fea0003c3ffff */
        .type           $_ZN7cutlass13device_kernelIN5flash19enable_sm80_to_sm89INS1_16FlashAttnBwdSm80INS1_25CollectiveMainloopBwdSm80ILi2ELi2EN4cute5tupleIJNS5_1CILi128EEES8_NS7_ILi64EEEEEENS_10bfloat16_tEfNS_4arch4Sm80ELb0ELb0ELb1ELb1ELb0ELb0ELb0ELb0ELi2ELi4ELi4ELi4ELb0EEENS1_24CollectiveEpilogueBwdGQAISA_fSD_Li256ELb1ELb0EEENS1_19SingleTileSchedulerILb1ELb0ELb0ELi128EEEEEEEEEvNT_6ParamsE$_ZN4cute3eso3ESOILb1ELb0EJNS_1CILi1024EEEiiEEC2ERKS3_RKiS8_,@function
        .size           $_ZN7cutlass13device_kernelIN5flash19enable_sm80_to_sm89INS1_16FlashAttnBwdSm80INS1_25CollectiveMainloopBwdSm80ILi2ELi2EN4cute5tupleIJNS5_1CILi128EEES8_NS7_ILi64EEEEEENS_10bfloat16_tEfNS_4arch4Sm80ELb0ELb0ELb1ELb1ELb0ELb0ELb0ELb0ELi2ELi4ELi4ELi4ELb0EEENS1_24CollectiveEpilogueBwdGQAISA_fSD_Li256ELb1ELb0EEENS1_19SingleTileSchedulerILb1ELb0ELb0ELi128EEEEEEEEEvNT_6ParamsE$_ZN4cute3eso3ESOILb1ELb0EJNS_1CILi1024EEEiiEEC2ERKS3_RKiS8_,($_ZN7cutlass13device_kernelIN5flash19enable_sm80_to_sm89INS1_16FlashAttnBwdSm80INS1_25CollectiveMainloopBwdSm80ILi2ELi2EN4cute5tupleIJNS5_1CILi128EEES8_NS7_ILi64EEEEEENS_10bfloat16_tEfNS_4arch4Sm80ELb0ELb0ELb1ELb1ELb0ELb0ELb0ELb0ELi2ELi4ELi4ELi4ELb0EEENS1_24CollectiveEpilogueBwdGQAISA_fSD_Li256ELb1ELb0EEENS1_19SingleTileSchedulerILb1ELb0ELb0ELi128EEEEEEEEEvNT_6ParamsE$_ZN4cute3eso3ESOILb1ELb0EJNS_1CILi1EEENS2_ILi256EEEiEEC2ERKS3_RKS4_RKi - $_ZN7cutlass13device_kernelIN5flash19enable_sm80_to_sm89INS1_16FlashAttnBwdSm80INS1_25CollectiveMainloopBwdSm80ILi2ELi2EN4cute5tupleIJNS5_1CILi128EEES8_NS7_ILi64EEEEEENS_10bfloat16_tEfNS_4arch4Sm80ELb0ELb0ELb1ELb1ELb0ELb0ELb0ELb0ELi2ELi4ELi4ELi4ELb0EEENS1_24CollectiveEpilogueBwdGQAISA_fSD_Li256ELb1ELb0EEENS1_19SingleTileSchedulerILb1ELb0ELb0ELi128EEEEEEEEEvNT_6ParamsE$_ZN4cute3eso3ESOILb1ELb0EJNS_1CILi1024EEEiiEEC2ERKS3_RKiS8_)
$_ZN7cutlass13device_kernelIN5flash19enable_sm80_to_sm89INS1_16FlashAttnBwdSm80INS1_25CollectiveMainloopBwdSm80ILi2ELi2EN4cute5tupleIJNS5_1CILi128EEES8_NS7_ILi64EEEEEENS_10bfloat16_tEfNS_4arch4Sm80ELb0ELb0ELb1ELb1ELb0ELb0ELb0ELb0ELi2ELi4ELi4ELi4ELb0EEENS1_24CollectiveEpilogueBwdGQAISA_fSD_Li256ELb1ELb0EEENS1_19SingleTileSchedulerILb1ELb0ELb0ELi128EEEEEEEEEvNT_6ParamsE$_ZN4cute3eso3ESOILb1ELb0EJNS_1CILi1024EEEiiEEC2ERKS3_RKiS8_:
[----:B------:R-:W-:Y:S02]  /*7690*/  IADD3 R3, R3, -c[0x0][0x20], RZ ;  /* 0x8000080003037a10 */ /* 0x000fe40007ffe0ff */
[----:B------:R-:W-:-:S03]  /*76a0*/  IADD3 R2, R2, -c[0x0][0x20], RZ ;  /* 0x8000080002027a10 */ /* 0x000fc60007ffe0ff */
[----:B------:R1:W-:Y:S04]  /*76b0*/  STL [R3], R8 ;  /* 0x0000000803007387 */ /* 0x0003e80000100800 */
[----:B------:R-:W2:Y:S01]  /*76c0*/  LDL R2, [R2] ;  /* 0x0000000002027983 */ /* 0x000ea20000100800 */
[----:B------:R-:W-:-:S03]  /*76d0*/  IMAD.MOV.U32 R7, RZ, RZ, 0x0 ;  /* 0x00000000ff077424 */ /* 0x000fc600078e00ff */
[----:B--2---:R1:W-:Y:S01]  /*76e0*/  STL [R3+0x4], R2 ;  /* 0x0000040203007387 */ /* 0x0043e20000100800 */
[----:B------:R-:W-:Y:S05]  /*76f0*/  RET.REL.NODEC R6 `(_ZN7cutlass13device_kernelIN5flash19enable_sm80_to_sm89INS1_16FlashAttnBwdSm80INS1_25CollectiveMainloopBwdSm80ILi2ELi2EN4cute5tupleIJNS5_1CILi128EEES8_NS7_ILi64EEEEEENS_10bfloat16_tEfNS_4arch4Sm80ELb0ELb0ELb1ELb1ELb0ELb0ELb0ELb0ELi2ELi4ELi4ELi4ELb0EEENS1_24CollectiveEpilogueBwdGQAISA_fSD_Li256ELb1ELb0EEENS1_19SingleTileSchedulerILb1ELb0ELb0ELi128EEEEEEEEEvNT_6ParamsE) ;  /* 0xffff890006007950 */ /* 0x000fea0003c3ffff */
        .type           $_ZN7cutlass13device_kernelIN5flash19enable_sm80_to_sm89INS1_16FlashAttnBwdSm80INS1_25CollectiveMainloopBwdSm80ILi2ELi2EN4cute5tupleIJNS5_1CILi128EEES8_NS7_ILi64EEEEEENS_10bfloat16_tEfNS_4arch4Sm80ELb0ELb0ELb1ELb1ELb0ELb0ELb0ELb0ELi2ELi4ELi4ELi4ELb0EEENS1_24CollectiveEpilogueBwdGQAISA_fSD_Li256ELb1ELb0EEENS1_19SingleTileSchedulerILb1ELb0ELb0ELi128EEEEEEEEEvNT_6ParamsE$_ZN4cute3eso3ESOILb1ELb0EJNS_1CILi1EEENS2_ILi256EEEiEEC2ERKS3_RKS4_RKi,@function
        .size           $_ZN7cutlass13device_kernelIN5flash19enable_sm80_to_sm89INS1_16FlashAttnBwdSm80INS1_25CollectiveMainloopBwdSm80ILi2ELi2EN4cute5tupleIJNS5_1CILi128EEES8_NS7_ILi64EEEEEENS_10bfloat16_tEfNS_4arch4Sm80ELb0ELb0ELb1ELb1ELb0ELb0ELb0ELb0ELi2ELi4ELi4ELi4ELb0EEENS1_24CollectiveEpilogueBwdGQAISA_fSD_Li256ELb1ELb0EEENS1_19SingleTileSchedulerILb1ELb0ELb0ELi128EEEEEEEEEvNT_6ParamsE$_ZN4cute3eso3ESOILb1ELb0EJNS_1CILi1EEENS2_ILi256EEEiEEC2ERKS3_RKS4_RKi,($_ZN7cutlass13device_kernelIN5flash19enable_sm80_to_sm89INS1_16FlashAttnBwdSm80INS1_25CollectiveMainloopBwdSm80ILi2ELi2EN4cute5tupleIJNS5_1CILi128EEES8_NS7_ILi64EEEEEENS_10bfloat16_tEfNS_4arch4Sm80ELb0ELb0ELb1ELb1ELb0ELb0ELb0ELb0ELi2ELi4ELi4ELi4ELb0EEENS1_24CollectiveEpilogueBwdGQAISA_fSD_Li256ELb1ELb0EEENS1_19SingleTileSchedulerILb1ELb0ELb0ELi128EEEEEEEEEvNT_6ParamsE$_ZN4cute3eso3ESOILb1ELb0EJNS_1CILi1EEENS2_ILi512EEEiEEC2ERKS3_RKS4_RKi - $_ZN7cutlass13device_kernelIN5flash19enable_sm80_to_sm89INS1_16FlashAttnBwdSm80INS1_25CollectiveMainloopBwdSm80ILi2ELi2EN4cute5tupleIJNS5_1CILi128EEES8_NS7_ILi64EEEEEENS_10bfloat16_tEfNS_4arch4Sm80ELb0ELb0ELb1ELb1ELb0ELb0ELb0ELb0ELi2ELi4ELi4ELi4ELb0EEENS1_24CollectiveEpilogueBwdGQAISA_fSD_Li256ELb1ELb0EEENS1_19SingleTileSchedulerILb1ELb0ELb0ELi128EEEEEEEEEvNT_6ParamsE$_ZN4cute3eso3ESOILb1ELb0EJNS_1CILi1EEENS2_ILi256EEEiEEC2ERKS3_RKS4_RKi)
$_ZN7cutlass13device_kernelIN5flash19enable_sm80_to_sm89INS1_16FlashAttnBwdSm80INS1_25CollectiveMainloopBwdSm80ILi2ELi2EN4cute5tupleIJNS5_1CILi128EEES8_NS7_ILi64EEEEEENS_10bfloat16_tEfNS_4arch4Sm80ELb0ELb0ELb1ELb1ELb0ELb0ELb0ELb0ELi2ELi4ELi4ELi4ELb0EEENS1_24CollectiveEpilogueBwdGQAISA_fSD_Li256ELb1ELb0EEENS1_19SingleTileSchedulerILb1ELb0ELb0ELi128EEEEEEEEEvNT_6ParamsE$_ZN4cute3eso3ESOILb1ELb0EJNS_1CILi1EEENS2_ILi256EEEiEEC2ERKS3_RKS4_RKi:
[----:B------:R-:W-:Y:S02]  /*7700*/  IADD3 R31, R31, -c[0x0][0x20], RZ ;  /* 0x800008001f1f7a10 */ /* 0x000fe40007ffe0ff */
[----:B------:R-:W-:-:S03]  /*7710*/  MOV R5, 0x0 ;  /* 0x0000000000057802 */ /* 0x000fc60000000f00 */
[----:B------:R1:W-:Y:S01]  /*7720*/  STL [R31], R2 ;  /* 0x000000021f007387 */ /* 0x0003e20000100800 */
[----:B------:R-:W-:Y:S05]  /*7730*/  RET.REL.NODEC R4 `(_ZN7cutlass13device_kernelIN5flash19enable_sm80_to_sm89INS1_16FlashAttnBwdSm80INS1_25CollectiveMainloopBwdSm80ILi2ELi2EN4cute5tupleIJNS5_1CILi128EEES8_NS7_ILi64EEEEEENS_10bfloat16_tEfNS_4arch4Sm80ELb0ELb0ELb1ELb1ELb0ELb0ELb0ELb0ELi2ELi4ELi4ELi4ELb0EEENS1_24CollectiveEpilogueBwdGQAISA_fSD_Li256ELb1ELb0EEENS1_19SingleTileSchedulerILb1ELb0ELb0ELi128EEEEEEEEEvNT_6ParamsE) ;  /* 0xffff88c004007950 */ /* 0x000fea0003c3ffff */
        .type           $_ZN7cutlass13device_kernelIN5flash19enable_sm80_to_sm89INS1_16FlashAttnBwdSm80INS1_25CollectiveMainloopBwdSm80ILi2ELi2EN4cute5tupleIJNS5_1CILi128EEES8_NS7_ILi64EEEEEENS_10bfloat16_tEfNS_4arch4Sm80ELb0ELb0ELb1ELb1ELb0ELb0ELb0ELb0ELi2ELi4ELi4ELi4ELb0EEENS1_24CollectiveEpilogueBwdGQAISA_fSD_Li256ELb1ELb0EEENS1_19SingleTileSchedulerILb1ELb0ELb0ELi128EEEEEEEEEvNT_6ParamsE$_ZN4cute3eso3ESOILb1ELb0EJNS_1CILi1EEENS2_ILi512EEEiEEC2ERKS3_RKS4_RKi,@function
        .size           $_ZN7cutlass13device_kernelIN5flash19enable_sm80_to_sm89INS1_16FlashAttnBwdSm80INS1_25CollectiveMainloopBwdSm80ILi2ELi2EN4cute5tupleIJNS5_1CILi128EEES8_NS7_ILi64EEEEEENS_10bfloat16_tEfNS_4arch4Sm80ELb0ELb0ELb1ELb1ELb0ELb0ELb0ELb0ELi2ELi4ELi4ELi4ELb0EEENS1_24CollectiveEpilogueBwdGQAISA_fSD_Li256ELb1ELb0EEENS1_19SingleTileSchedulerILb1ELb0ELb0ELi128EEEEEEEEEvNT_6ParamsE$_ZN4cute3eso3ESOILb1ELb0EJNS_1CILi1EEENS2_ILi512EEEiEEC2ERKS3_RKS4_RKi,($_ZN7cutlass13device_kernelIN5flash19enable_sm80_to_sm89INS1_16FlashAttnBwdSm80INS1_25CollectiveMainloopBwdSm80ILi2ELi2EN4cute5tupleIJNS5_1CILi128EEES8_NS7_ILi64EEEEEENS_10bfloat16_tEfNS_4arch4Sm80ELb0ELb0ELb1ELb1ELb0ELb0ELb0ELb0ELi2ELi4ELi4ELi4ELb0EEENS1_24CollectiveEpilogueBwdGQAISA_fSD_Li256ELb1ELb0EEENS1_19SingleTileSchedulerILb1ELb0ELb0ELi128EEEEEEEEEvNT_6ParamsE$_ZN4cute3eso3ESOILb1ELb0EJNS_1CILi1EEENS2_ILi8EEEiiNS2_ILi64EEEiNS2_ILi144EEENS2_ILi288EEENS2_ILi512EEEEEC2ERKS3_RKS4_RKiSF_RKS5_SF_RKS6_RKS7_RKS8_ - $_ZN7cutlass13device_kernelIN5flash19enable_sm80_to_sm89INS1_16FlashAttnBwdSm80INS1_25CollectiveMainloopBwdSm80ILi2ELi2EN4cute5tupleIJNS5_1CILi128EEES8_NS7_ILi64EEEEEENS_10bfloat16_tEfNS_4arch4Sm80ELb0ELb0ELb1ELb1ELb0ELb0ELb0ELb0ELi2ELi4ELi4ELi4ELb0EEENS1_24CollectiveEpilogueBwdGQAISA_fSD_Li256ELb1ELb0EEENS1_19SingleTileSchedulerILb1ELb0ELb0ELi128EEEEEEEEEvNT_6ParamsE$_ZN4cute3eso3ESOILb1ELb0EJNS_1CILi1EEENS2_ILi512EEEiEEC2ERKS3_RKS4_RKi)
$_ZN7cutlass13device_kernelIN5flash19enable_sm80_to_sm89INS1_16FlashAttnBwdSm80INS1_25CollectiveMainloopBwdSm80ILi2ELi2EN4cute5tupleIJNS5_1CILi128EEES8_NS7_ILi64EEEEEENS_10bfloat16_tEfNS_4arch4Sm80ELb0ELb0ELb1ELb1ELb0ELb0ELb0ELb0ELi2ELi4ELi4ELi4ELb0EEENS1_24CollectiveEpilogueBwdGQAISA_fSD_Li256ELb1ELb0EEENS1_19SingleTileSchedulerILb1ELb0ELb0ELi128EEEEEEEEEvNT_6ParamsE$_ZN4cute3eso3ESOILb1ELb0EJNS_1CILi1EEENS2_ILi512EEEiEEC2ERKS3_RKS4_RKi:
[----:B------:R-:W-:Y:S01]  /*7740*/  IADD3 R4, R75, -c[0x0][0x20], RZ ;  /* 0x800008004b047a10 */ /* 0x000fe20007ffe0ff */
[----:B------:R-:W-:Y:S01]  /*7750*/  IMAD.MOV.U32 R8, RZ, RZ, R2 ;  /* 0x000000ffff087224 */ /* 0x000fe200078e0002 */
[----:B------:R-:W-:-:S03]  /*7760*/  MOV R9, 0x0 ;  /* 0x0000000000097802 */ /* 0x000fc60000000f00 */
[----:B------:R1:W-:Y:S01]  /*7770*/  STL [R4], R3 ;  /* 0x0000000304007387 */ /* 0x0003e20000100800 */
[----:B------:R-:W-:Y:S05]  /*7780*/  RET.REL.NODEC R8 `(_ZN7cutlass13device_kernelIN5flash19enable_sm80_to_sm89INS1_16FlashAttnBwdSm80INS1_25CollectiveMainloopBwdSm80ILi2ELi2EN4cute5tupleIJNS5_1CILi128EEES8_NS7_ILi64EEEEEENS_10bfloat16_tEfNS_4arch4Sm80ELb0ELb0ELb1ELb1ELb0ELb0ELb0ELb0ELi2ELi4ELi4ELi4ELb0EEENS1_24CollectiveEpilogueBwdGQAISA_fSD_Li256ELb1ELb0EEENS1_19SingleTileSchedulerILb1ELb0ELb0ELi128EEEEEEEEEvNT_6ParamsE) ;  /* 0xffff887008007950 */ /* 0x000fea0003c3ffff */
        .type           $_ZN7cutlass13device_kernelIN5flash19enable_sm80_to_sm89INS1_16FlashAttnBwdSm80INS1_25CollectiveMainloopBwdSm80ILi2ELi2EN4cute5tupleIJNS5_1CILi128EEES8_NS7_ILi64EEEEEENS_10bfloat16_tEfNS_4arch4Sm80ELb0ELb0ELb1ELb1ELb0ELb0ELb0ELb0ELi2ELi4ELi4ELi4ELb0EEENS1_24CollectiveEpilogueBwdGQAISA_fSD_Li256ELb1ELb0EEENS1_19SingleTileSchedulerILb1ELb0ELb0ELi128EEEEEEEEEvNT_6ParamsE$_ZN4cute3eso3ESOILb1ELb0EJNS_1CILi1EEENS2_ILi8EEEiiNS2_ILi64EEEiNS2_ILi144EEENS2_ILi288EEENS2_ILi512EEEEEC2ERKS3_RKS4_RKiSF_RKS5_SF_RKS6_RKS7_RKS8_,@function
        .size           $_ZN7cutlass13device_kernelIN5flash19enable_sm80_to_sm89INS1_16FlashAttnBwdSm80INS1_25CollectiveMainloopBwdSm80ILi2ELi2EN4cute5tupleIJNS5_1CILi128EEES8_NS7_ILi64EEEEEENS_10bfloat16_tEfNS_4arch4Sm80ELb0ELb0ELb1ELb1ELb0ELb0ELb0ELb0ELi2ELi4ELi4ELi4ELb0EEENS1_24CollectiveEpilogueBwdGQAISA_fSD_Li256ELb1ELb0EEENS1_19SingleTileSchedulerILb1ELb0ELb0ELi128EEEEEEEEEvNT_6ParamsE$_ZN4cute3eso3ESOILb1ELb0EJNS_1CILi1EEENS2_ILi8EEEiiNS2_ILi64EEEiNS2_ILi144EEENS2_ILi288EEENS2_ILi512EEEEEC2ERKS3_RKS4_RKiSF_RKS5_SF_RKS6_RKS7_RKS8_,($_ZN7cutlass13device_kernelIN5flash19enable_sm80_to_sm89INS1_16FlashAttnBwdSm80INS1_25CollectiveMainloopBwdSm80ILi2ELi2EN4cute5tupleIJNS5_1CILi128EEES8_NS7_ILi64EEEEEENS_10bfloat16_tEfNS_4arch4Sm80ELb0ELb0ELb1ELb1ELb0ELb0ELb0ELb0ELi2ELi4ELi4ELi4ELb0EEENS1_24CollectiveEpilogueBwdGQAISA_fSD_Li256ELb1ELb0EEENS1_19SingleTileSchedulerILb1ELb0ELb0ELi128EEEEEEEEEvNT_6ParamsE$_ZN4cute3eso3ESOILb1ELb0EJNS_1CILi1EEENS_5tupleIJNS2_ILi8EEEiiEEENS2_ILi64EEENS4_IJiNS2_ILi144EEENS2_ILi288EEEEEENS2_ILi512EEEEEC2ERKS3_RKS6_RKS7_RKSA_RKSB_ - $_ZN7cutlass13device_kernelIN5flash19enable_sm80_to_sm89INS1_16FlashAttnBwdSm80INS1_25CollectiveMainloopBwdSm80ILi2ELi2EN4cute5tupleIJNS5_1CILi128EEES8_NS7_ILi64EEEEEENS_10bfloat16_tEfNS_4arch4Sm80ELb0ELb0ELb1ELb1ELb0ELb0ELb0ELb0ELi2ELi4ELi4ELi4ELb0EEENS1_24CollectiveEpilogueBwdGQAISA_fSD_Li256ELb1ELb0EEENS1_19SingleTileSchedulerILb1ELb0ELb0ELi128EEEEEEEEEvNT_6ParamsE$_ZN4cute3eso3ESOILb1ELb0EJNS_1CILi1EEENS2_ILi8EEEiiNS2_ILi64EEEiNS2_ILi144EEENS2_ILi288EEENS2_ILi512EEEEEC2ERKS3_RKS4_RKiSF_RKS5_SF_RKS6_RKS7_RKS8_)
$_ZN7cutlass13device_kernelIN5flash19enable_sm80_to_sm89INS1_16FlashAttnBwdSm80INS1_25CollectiveMainloopBwdSm80ILi2ELi2EN4cute5tupleIJNS5_1CILi128EEES8_NS7_ILi64EEEEEENS_10bfloat16_tEfNS_4arch4Sm80ELb0ELb0ELb1ELb1ELb0ELb0ELb0ELb0ELi2ELi4ELi4ELi4ELb0EEENS1_24CollectiveEpilogueBwdGQAISA_fSD_Li256ELb1ELb0EEENS1_19SingleTileSchedulerILb1ELb0ELb0ELi128EEEEEEEEEvNT_6ParamsE$_ZN4cute3eso3ESOILb1ELb0EJNS_1CILi1EEENS2_ILi8EEEiiNS2_ILi64EEEiNS2_ILi144EEENS2_ILi288EEENS2_ILi512EEEEEC2ERKS3_RKS4_RKiSF_RKS5_SF_RKS6_RKS7_RKS8_:
        /* <DEDUP_REMOVED lines=11> */
        .type           $_ZN7cutlass13device_kernelIN5flash19enable_sm80_to_sm89INS1_16FlashAttnBwdSm80INS1_25CollectiveMainloopBwdSm80ILi2ELi2EN4cute5tupleIJNS5_1CILi128EEES8_NS7_ILi64EEEEEENS_10bfloat16_tEfNS_4arch4Sm80ELb0ELb0ELb1ELb1ELb0ELb0ELb0ELb0ELi2ELi4ELi4ELi4ELb0EEENS1_24CollectiveEpilogueBwdGQAISA_fSD_Li256ELb1ELb0EEENS1_19SingleTileSchedulerILb1ELb0ELb0ELi128EEEEEEEEEvNT_6ParamsE$_ZN4cute3eso3ESOILb1ELb0EJNS_1CILi1EEENS_5tupleIJNS2_ILi8EEEiiEEENS2_ILi64EEENS4_IJiNS2_ILi144EEENS2_ILi288EEEEEENS2_ILi512EEEEEC2ERKS3_RKS6_RKS7_RKSA_RKSB_,@function
        .size           $_ZN7cutlass13device_kernelIN5flash19enable_sm80_to_sm89INS1_16FlashAttnBwdSm80INS1_25CollectiveMainloopBwdSm80ILi2ELi2EN4cute5tupleIJNS5_1CILi128EEES8_NS7_ILi64EEEEEENS_10bfloat16_tEfNS_4arch4Sm80ELb0ELb0ELb1ELb1ELb0ELb0ELb0ELb0ELi2ELi4ELi4ELi4ELb0EEENS1_24CollectiveEpilogueBwdGQAISA_fSD_Li256ELb1ELb0EEENS1_19SingleTileSchedulerILb1ELb0ELb0ELi128EEEEEEEEEvNT_6ParamsE$_ZN4cute3eso3ESOILb1ELb0EJNS_1CILi1EEENS_5tupleIJNS2_ILi8EEEiiEEENS2_ILi64EEENS4_IJiNS2_ILi144EEENS2_ILi288EEEEEENS2_ILi512EEEEEC2ERKS3_RKS6_RKS7_RKSA_RKSB_,($_ZN7cutlass13device_kernelIN5flash19enable_sm80_to_sm89INS1_16FlashAttnBwdSm80INS1_25CollectiveMainloopBwdSm80ILi2ELi2EN4cute5tupleIJNS5_1CILi128EEES8_NS7_ILi64EEEEEENS_10bfloat16_tEfNS_4arch4Sm80ELb0ELb0ELb1ELb1ELb0ELb0ELb0ELb0ELi2ELi4ELi4ELi4ELb0EEENS1_24CollectiveEpilogueBwdGQAISA_fSD_Li256ELb1ELb0EEENS1_19SingleTileSchedulerILb1ELb0ELb0ELi128EEEEEEEEEvNT_6ParamsE$_ZN4cute3eso3ESOILb1ELb0EJNS_1CILi1EEENS_5tupleIJiiiEEENS2_ILi64EEENS4_IJNS2_ILi72EEENS2_ILi144EEENS2_ILi288EEEEEENS2_ILi512EEEEEC2ERKS3_RKS5_RKS6_RKSA_RKSB_ - $_ZN7cutlass13device_kernelIN5flash19enable_sm80_to_sm89INS1_16FlashAttnBwdSm80INS1_25CollectiveMainloopBwdSm80ILi2ELi2EN4cute5tupleIJNS5_1CILi128EEES8_NS7_ILi64EEEEEENS_10bfloat16_tEfNS_4arch4Sm80ELb0ELb0ELb1ELb1ELb0ELb0ELb0ELb0ELi2ELi4ELi4ELi4ELb0EEENS1_24CollectiveEpilogueBwdGQAISA_fSD_Li256ELb1ELb0EEENS1_19SingleTileSchedulerILb1ELb0ELb0ELi128EEEEEEEEEvNT_6ParamsE$_ZN4cute3eso3ESOILb1ELb0EJNS_1CILi1EEENS_5tupleIJNS2_ILi8EEEiiEEENS2_ILi64EEENS4_IJiNS2_ILi144EEENS2_ILi288EEEEEENS2_ILi512EEEEEC2ERKS3_RKS6_RKS7_RKSA_RKSB_)
$_ZN7cutlass13device_kernelIN5flash19enable_sm80_to_sm89INS1_16FlashAttnBwdSm80INS1_25CollectiveMainloopBwdSm80ILi2ELi2EN4cute5tupleIJNS5_1CILi128EEES8_NS7_ILi64EEEEEENS_10bfloat16_tEfNS_4arch4Sm80ELb0ELb0ELb1ELb1ELb0ELb0ELb0ELb0ELi2ELi4ELi4ELi4ELb0EEENS1_24CollectiveEpilogueBwdGQAISA_fSD_Li256ELb1ELb0EEENS1_19SingleTileSchedulerILb1ELb0ELb0ELi128EEEEEEEEEvNT_6ParamsE$_ZN4cute3eso3ESOILb1ELb0EJNS_1CILi1EEENS_5tupleIJNS2_ILi8EEEiiEEENS2_ILi64EEENS4_IJiNS2_ILi144EEENS2_ILi288EEEEEENS2_ILi512EEEEEC2ERKS3_RKS6_RKS7_RKSA_RKSB_:
        /* <DEDUP_REMOVED lines=9> */
        .type           $_ZN7cutlass13device_kernelIN5flash19enable_sm80_to_sm89INS1_16FlashAttnBwdSm80INS1_25CollectiveMainloopBwdSm80ILi2ELi2EN4cute5tupleIJNS5_1CILi128EEES8_NS7_ILi64EEEEEENS_10bfloat16_tEfNS_4arch4Sm80ELb0ELb0ELb1ELb1ELb0ELb0ELb0ELb0ELi2ELi4ELi4ELi4ELb0EEENS1_24CollectiveEpilogueBwdGQAISA_fSD_Li256ELb1ELb0EEENS1_19SingleTileSchedulerILb1ELb0ELb0ELi128EEEEEEEEEvNT_6ParamsE$_ZN4cute3eso3ESOILb1ELb0EJNS_1CILi1EEENS_5tupleIJiiiEEENS2_ILi64EEENS4_IJNS2_ILi72EEENS2_ILi144EEENS2_ILi288EEEEEENS2_ILi512EEEEEC2ERKS3_RKS5_RKS6_RKSA_RKSB_,@function
        .size           $_ZN7cutlass13device_kernelIN5flash19enable_sm80_to_sm89INS1_16FlashAttnBwdSm80INS1_25CollectiveMainloopBwdSm80ILi2ELi2EN4cute5tupleIJNS5_1CILi128EEES8_NS7_ILi64EEEEEENS_10bfloat16_tEfNS_4arch4Sm80ELb0ELb0ELb1ELb1ELb0ELb0ELb0ELb0ELi2ELi4ELi4ELi4ELb0EEENS1_24CollectiveEpilogueBwdGQAISA_fSD_Li256ELb1ELb0EEENS1_19SingleTileSchedulerILb1ELb0ELb0ELi128EEEEEEEEEvNT_6ParamsE$_ZN4cute3eso3ESOILb1ELb0EJNS_1CILi1EEENS_5tupleIJiiiEEENS2_ILi64EEENS4_IJNS2_ILi72EEENS2_ILi144EEENS2_ILi288EEEEEENS2_ILi512EEEEEC2ERKS3_RKS5_RKS6_RKSA_RKSB_,($_ZN7cutlass13device_kernelIN5flash19enable_sm80_to_sm89INS1_16FlashAttnBwdSm80INS1_25CollectiveMainloopBwdSm80ILi2ELi2EN4cute5tupleIJNS5_1CILi128EEES8_NS7_ILi64EEEEEENS_10bfloat16_tEfNS_4arch4Sm80ELb0ELb0ELb1ELb1ELb0ELb0ELb0ELb0ELi2ELi4ELi4ELi4ELb0EEENS1_24CollectiveEpilogueBwdGQAISA_fSD_Li256ELb1ELb0EEENS1_19SingleTileSchedulerILb1ELb0ELb0ELi128EEEEEEEEEvNT_6ParamsE$_ZN4cute3eso3ESOILb1ELb0EJNS_1CILi1EEEiEEC2ERKS3_RKi - $_ZN7cutlass13device_kernelIN5flash19enable_sm80_to_sm89INS1_16FlashAttnBwdSm80INS1_25CollectiveMainloopBwdSm80ILi2ELi2EN4cute5tupleIJNS5_1CILi128EEES8_NS7_ILi64EEEEEENS_10bfloat16_tEfNS_4arch4Sm80ELb0ELb0ELb1ELb1ELb0ELb0ELb0ELb0ELi2ELi4ELi4ELi4ELb0EEENS1_24CollectiveEpilogueBwdGQAISA_fSD_Li256ELb1ELb0EEENS1_19SingleTileSchedulerILb1ELb0ELb0ELi128EEEEEEEEEvNT_6ParamsE$_ZN4cute3eso3ESOILb1ELb0EJNS_1CILi1EEENS_5tupleIJiiiEEENS2_ILi64EEENS4_IJNS2_ILi72EEENS2_ILi144EEENS2_ILi288EEEEEENS2_ILi512EEEEEC2ERKS3_RKS5_RKS6_RKSA_RKSB_)
$_ZN7cutlass13device_kernelIN5flash19enable_sm80_to_sm89INS1_16FlashAttnBwdSm80INS1_25CollectiveMainloopBwdSm80ILi2ELi2EN4cute5tupleIJNS5_1CILi128EEES8_NS7_ILi64EEEEEENS_10bfloat16_tEfNS_4arch4Sm80ELb0ELb0ELb1ELb1ELb0ELb0ELb0ELb0ELi2ELi4ELi4ELi4ELb0EEENS1_24CollectiveEpilogueBwdGQAISA_fSD_Li256ELb1ELb0EEENS1_19SingleTileSchedulerILb1ELb0ELb0ELi128EEEEEEEEEvNT_6ParamsE$_ZN4cute3eso3ESOILb1ELb0EJNS_1CILi1EEENS_5tupleIJiiiEEENS2_ILi64EEENS4_IJNS2_ILi72EEENS2_ILi144EEENS2_ILi288EEEEEENS2_ILi512EEEEEC2ERKS3_RKS5_RKS6_RKSA_RKSB_:
[----:B------:R-:W-:Y:S01]  /*78d0*/  IADD3 R4, R4, -c[0x0][0x20], RZ ;  /* 0x8000080004047a10 */ /* 0x000fe20007ffe0ff */
[----:B------:R-:W-:Y:S01]  /*78e0*/  IMAD.MOV.U32 R8, RZ, RZ, R6 ;  /* 0x000000ffff087224 */ /* 0x000fe200078e0006 */
[----:B------:R-:W-:-:S03]  /*78f0*/  MOV R9, 0x0 ;  /* 0x0000000000097802 */ /* 0x000fc60000000f00 */
[----:B------:R1:W-:Y:S04]  /*7900*/  STL [R4], R2 ;  /* 0x0000000204007387 */ /* 0x0003e80000100800 */
[----:B------:R1:W-:Y:S04]  /*7910*/  STL [R4+0x4], R3 ;  /* 0x0000040304007387 */ /* 0x0003e80000100800 */
[----:B------:R1:W-:Y:S01]  /*7920*/  STL [R4+0x8], R5 ;  /* 0x0000080504007387 */ /* 0x0003e20000100800 */
[----:B------:R-:W-:Y:S05]  /*7930*/  RET.REL.NODEC R8 `(_ZN7cutlass13device_kernelIN5flash19enable_sm80_to_sm89INS1_16FlashAttnBwdSm80INS1_25CollectiveMainloopBwdSm80ILi2ELi2EN4cute5tupleIJNS5_1CILi128EEES8_NS7_ILi64EEEEEENS_10bfloat16_tEfNS_4arch4Sm80ELb0ELb0ELb1ELb1ELb0ELb0ELb0ELb0ELi2ELi4ELi4ELi4ELb0EEENS1_24CollectiveEpilogueBwdGQAISA_fSD_Li256ELb1ELb0EEENS1_19SingleTileSchedulerILb1ELb0ELb0ELi128EEEEEEEEEvNT_6ParamsE) ;  /* 0xffff86c008007950 */ /* 0x000fea0003c3ffff */
        .type           $_ZN7cutlass13device_kernelIN5flash19enable_sm80_to_sm89INS1_16FlashAttnBwdSm80INS1_25CollectiveMainloopBwdSm80ILi2ELi2EN4cute5tupleIJNS5_1CILi128EEES8_NS7_ILi64EEEEEENS_10bfloat16_tEfNS_4arch4Sm80ELb0ELb0ELb1ELb1ELb0ELb0ELb0ELb0ELi2ELi4ELi4ELi4ELb0EEENS1_24CollectiveEpilogueBwdGQAISA_fSD_Li256ELb1ELb0EEENS1_19SingleTileSchedulerILb1ELb0ELb0ELi128EEEEEEEEEvNT_6ParamsE$_ZN4cute3eso3ESOILb1ELb0EJNS_1CILi1EEEiEEC2ERKS3_RKi,@function
        .size           $_ZN7cutlass13device_kernelIN5flash19enable_sm80_to_sm89INS1_16FlashAttnBwdSm80INS1_25CollectiveMainloopBwdSm80ILi2ELi2EN4cute5tupleIJNS5_1CILi128EEES8_NS7_ILi64EEEEEENS_10bfloat16_tEfNS_4arch4Sm80ELb0ELb0ELb1ELb1ELb0ELb0ELb0ELb0ELi2ELi4ELi4ELi4ELb0EEENS1_24CollectiveEpilogueBwdGQAISA_fSD_Li256ELb1ELb0EEENS1_19SingleTileSchedulerILb1ELb0ELb0ELi128EEEEEEEEEvNT_6ParamsE$_ZN4cute3eso3ESOILb1ELb0EJNS_1CILi1EEEiEEC2ERKS3_RKi,($_ZN7cutlass13device_kernelIN5flash19enable_sm80_to_sm89INS1_16FlashAttnBwdSm80INS1_25CollectiveMainloopBwdSm80ILi2ELi2EN4cute5tupleIJNS5_1CILi128EEES8_NS7_ILi64EEEEEENS_10bfloat16_tEfNS_4arch4Sm80ELb0ELb0ELb1ELb1ELb0ELb0ELb0ELb0ELi2ELi4ELi4ELi4ELb0EEENS1_24CollectiveEpilogueBwdGQAISA_fSD_Li256ELb1ELb0EEENS1_19SingleTileSchedulerILb1ELb0ELb0ELi128EEEEEEEEEvNT_6ParamsE$_ZN4cute3eso3ESOILb1ELb0EJNS_1CILi1EEEiiiNS2_ILi144EEENS2_ILi512EEEEEC2ERKS3_RKiSA_SA_RKS4_RKS5_ - $_ZN7cutlass13device_kernelIN5flash19enable_sm80_to_sm89INS1_16FlashAttnBwdSm80INS1_25CollectiveMainloopBwdSm80ILi2ELi2EN4cute5tupleIJNS5_1CILi128EEES8_NS7_ILi64EEEEEENS_10bfloat16_tEfNS_4arch4Sm80ELb0ELb0ELb1ELb1ELb0ELb0ELb0ELb0ELi2ELi4ELi4ELi4ELb0EEENS1_24CollectiveEpilogueBwdGQAISA_fSD_Li256ELb1ELb0EEENS1_19SingleTileSchedulerILb1ELb0ELb0ELi128EEEEEEEEEvNT_6ParamsE$_ZN4cute3eso3ESOILb1ELb0EJNS_1CILi1EEEiEEC2ERKS3_RKi)
$_ZN7cutlass13device_kernelIN5flash19enable_sm80_to_sm89INS1_16FlashAttnBwdSm80INS1_25CollectiveMainloopBwdSm80ILi2ELi2EN4cute5tupleIJNS5_1CILi128EEES8_NS7_ILi64EEEEEENS_10bfloat16_tEfNS_4arch4Sm80ELb0ELb0ELb1ELb1ELb0ELb0ELb0ELb0ELi2ELi4ELi4ELi4ELb0EEENS1_24CollectiveEpilogueBwdGQAISA_fSD_Li256ELb1ELb0EEENS1_19SingleTileSchedulerILb1ELb0ELb0ELi128EEEEEEEEEvNT_6ParamsE$_ZN4cute3eso3ESOILb1ELb0EJNS_1CILi1EEEiEEC2ERKS3_RKi:
[----:B------:R-:W-:Y:S02]  /*7940*/  IADD3 R51, R51, -c[0x0][0x20], RZ ;  /* 0x8000080033337a10 */ /* 0x000fe40007ffe0ff */
[----:B------:R-:W-:-:S03]  /*7950*/  MOV R5, 0x0 ;  /* 0x0000000000057802 */ /* 0x000fc60000000f00 */
[----:B------:R1:W-:Y:S01]  /*7960*/  STL [R51], R2 ;  /* 0x0000000233007387 */ /* 0x0003e20000100800 */
[----:B------:R-:W-:Y:S05]  /*7970*/  RET.REL.NODEC R4 `(_ZN7cutlass13device_kernelIN5flash19enable_sm80_to_sm89INS1_16FlashAttnBwdSm80INS1_25CollectiveMainloopBwdSm80ILi2ELi2EN4cute5tupleIJNS5_1CILi128EEES8_NS7_ILi64EEEEEENS_10bfloat16_tEfNS_4arch4Sm80ELb0ELb0ELb1ELb1ELb0ELb0ELb0ELb0ELi2ELi4ELi4ELi4ELb0EEENS1_24CollectiveEpilogueBwdGQAISA_fSD_Li256ELb1ELb0EEENS1_19SingleTileSchedulerILb1ELb0ELb0ELi128EEEEEEEEEvNT_6ParamsE) ;  /* 0xffff868004007950 */ /* 0x000fea0003c3ffff */
        .type           $_ZN7cutlass13device_kernelIN5flash19enable_sm80_to_sm89INS1_16FlashAttnBwdSm80INS1_25CollectiveMainloopBwdSm80ILi2ELi2EN4cute5tupleIJNS5_1CILi128EEES8_NS7_ILi64EEEEEENS_10bfloat16_tEfNS_4arch4Sm80ELb0ELb0ELb1ELb1ELb0ELb0ELb0ELb0ELi2ELi4ELi4ELi4ELb0EEENS1_24CollectiveEpilogueBwdGQAISA_fSD_Li256ELb1ELb0EEENS1_19SingleTileSchedulerILb1ELb0ELb0ELi128EEEEEEEEEvNT_6ParamsE$_ZN4cute3eso3ESOILb1ELb0EJNS_1CILi1EEEiiiNS2_ILi144EEENS2_ILi512EEEEEC2ERKS3_RKiSA_SA_RKS4_RKS5_,@function
        .size           $_ZN7cutlass13device_kernelIN5flash19enable_sm80_to_sm89INS1_16FlashAttnBwdSm80INS1_25CollectiveMainloopBwdSm80ILi2ELi2EN4cute5tupleIJNS5_1CILi128EEES8_NS7_ILi64EEEEEENS_10bfloat16_tEfNS_4arch4Sm80ELb0ELb0ELb1ELb1ELb0ELb0ELb0ELb0ELi2ELi4ELi4ELi4ELb0EEENS1_24CollectiveEpilogueBwdGQAISA_fSD_Li256ELb1ELb0EEENS1_19SingleTileSchedulerILb1ELb0ELb0ELi128EEEEEEEEEvNT_6ParamsE$_ZN4cute3eso3ESOILb1ELb0EJNS_1CILi1EEEiiiNS2_ILi144EEENS2_ILi512EEEEEC2ERKS3_RKiSA_SA_RKS4_RKS5_,($_ZN7cutlass13device_kernelIN5flash19enable_sm80_to_sm89INS1_16FlashAttnBwdSm80INS1_25CollectiveMainloopBwdSm80ILi2ELi2EN4cute5tupleIJNS5_1CILi128EEES8_NS7_ILi64EEEEEENS_10bfloat16_tEfNS_4arch4Sm80ELb0ELb0ELb1ELb1ELb0ELb0ELb0ELb0ELi2ELi4ELi4ELi4ELb0EEENS1_24CollectiveEpilogueBwdGQAISA_fSD_Li256ELb1ELb0EEENS1_19SingleTileSchedulerILb1ELb0ELb0ELi128EEEEEEEEEvNT_6ParamsE$_ZN4cute3eso3ESOILb1ELb0EJNS_1CILi1EEEiiiNS2_ILi64EEENS2_ILi72EEENS2_ILi144EEENS2_ILi288EEENS2_ILi512EEEEEC2ERKS3_RKiSD_SD_RKS4_RKS5_RKS6_RKS7_RKS8_ - $_ZN7cutlass13device_kernelIN5flash19enable_sm80_to_sm89INS1_16FlashAttnBwdSm80INS1_25CollectiveMainloopBwdSm80ILi2ELi2EN4cute5tupleIJNS5_1CILi128EEES8_NS7_ILi64EEEEEENS_10bfloat16_tEfNS_4arch4Sm80ELb0ELb0ELb1ELb1ELb0ELb0ELb0ELb0ELi2ELi4ELi4ELi4ELb0EEENS1_24CollectiveEpilogueBwdGQAISA_fSD_Li256ELb1ELb0EEENS1_19SingleTileSchedulerILb1ELb0ELb0ELi128EEEEEEEEEvNT_6ParamsE$_ZN4cute3eso3ESOILb1ELb0EJNS_1CILi1EEEiiiNS2_ILi144EEENS2_ILi512EEEEEC2ERKS3_RKiSA_SA_RKS4_RKS5_)
$_ZN7cutlass13device_kernelIN5flash19enable_sm80_to_sm89INS1_16FlashAttnBwdSm80INS1_25CollectiveMainloopBwdSm80ILi2ELi2EN4cute5tupleIJNS5_1CILi128EEES8_NS7_ILi64EEEEEENS_10bfloat16_tEfNS_4arch4Sm80ELb0ELb0ELb1ELb1ELb0ELb0ELb0ELb0ELi2ELi4ELi4ELi4ELb0EEENS1_24CollectiveEpilogueBwdGQAISA_fSD_Li256ELb1ELb0EEENS1_19SingleTileSchedulerILb1ELb0ELb0ELi128EEEEEEEEEvNT_6ParamsE$_ZN4cute3eso3ESOILb1ELb0EJNS_1CILi1EEEiiiNS2_ILi144EEENS2_ILi512EEEEEC2ERKS3_RKiSA_SA_RKS4_RKS5_:
        /* <DEDUP_REMOVED lines=11> */
        .type           $_ZN7cutlass13device_kernelIN5flash19enable_sm80_to_sm89INS1_16FlashAttnBwdSm80INS1_25CollectiveMainloopBwdSm80ILi2ELi2EN4cute5tupleIJNS5_1CILi128EEES8_NS7_ILi64EEEEEENS_10bfloat16_tEfNS_4arch4Sm80ELb0ELb0ELb1ELb1ELb0ELb0ELb0ELb0ELi2ELi4ELi4ELi4ELb0EEENS1_24CollectiveEpilogueBwdGQAISA_fSD_Li256ELb1ELb0EEENS1_19SingleTileSchedulerILb1ELb0ELb0ELi128EEEEEEEEEvNT_6ParamsE$_ZN4cute3eso3ESOILb1ELb0EJNS_1CILi1EEEiiiNS2_ILi64EEENS2_ILi72EEENS2_ILi144EEENS2_ILi288EEENS2_ILi512EEEEEC2ERKS3_RKiSD_SD_RKS4_RKS5_RKS6_RKS7_RKS8_,@function
        .size           $_ZN7cutlass13device_kernelIN5flash19enable_sm80_to_sm89INS1_16FlashAttnBwdSm80INS1_25CollectiveMainloopBwdSm80ILi2ELi2EN4cute5tupleIJNS5_1CILi128EEES8_NS7_ILi64EEEEEENS_10bfloat16_tEfNS_4arch4Sm80ELb0ELb0ELb1ELb1ELb0ELb0ELb0ELb0ELi2ELi4ELi4ELi4ELb0EEENS1_24CollectiveEpilogueBwdGQAISA_fSD_Li256ELb1ELb0EEENS1_19SingleTileSchedulerILb1ELb0ELb0ELi128EEEEEEEEEvNT_6ParamsE$_ZN4cute3eso3ESOILb1ELb0EJNS_1CILi1EEEiiiNS2_ILi64EEENS2_ILi72EEENS2_ILi144EEENS2_ILi288EEENS2_ILi512EEEEEC2ERKS3_RKiSD_SD_RKS4_RKS5_RKS6_RKS7_RKS8_,($_ZN7cutlass13device_kernelIN5flash19enable_sm80_to_sm89INS1_16FlashAttnBwdSm80INS1_25CollectiveMainloopBwdSm80ILi2ELi2EN4cute5tupleIJNS5_1CILi128EEES8_NS7_ILi64EEEEEENS_10bfloat16_tEfNS_4arch4Sm80ELb0ELb0ELb1ELb1ELb0ELb0ELb0ELb0ELi2ELi4ELi4ELi4ELb0EEENS1_24CollectiveEpilogueBwdGQAISA_fSD_Li256ELb1ELb0EEENS1_19SingleTileSchedulerILb1ELb0ELb0ELi128EEEEEEEEEvNT_6ParamsE$_ZN4cute3eso3ESOILb1ELb0EJNS_1CILi1EEEiiiNS2_ILi72EEENS2_ILi512EEEEEC2ERKS3_RKiSA_SA_RKS4_RKS5_ - $_ZN7cutlass13device_kernelIN5flash19enable_sm80_to_sm89INS1_16FlashAttnBwdSm80INS1_25CollectiveMainloopBwdSm80ILi2ELi2EN4cute5tupleIJNS5_1CILi128EEES8_NS7_ILi64EEEEEENS_10bfloat16_tEfNS_4arch4Sm80ELb0ELb0ELb1ELb1ELb0ELb0ELb0ELb0ELi2ELi4ELi4ELi4ELb0EEENS1_24CollectiveEpilogueBwdGQAISA_fSD_Li256ELb1ELb0EEENS1_19SingleTileSchedulerILb1ELb0ELb0ELi128EEEEEEEEEvNT_6ParamsE$_ZN4cute3eso3ESOILb1ELb0EJNS_1CILi1EEEiiiNS2_ILi64EEENS2_ILi72EEENS2_ILi144EEENS2_ILi288EEENS2_ILi512EEEEEC2ERKS3_RKiSD_SD_RKS4_RKS5_RKS6_RKS7_RKS8_)
$_ZN7cutlass13device_kernelIN5flash19enable_sm80_to_sm89INS1_16FlashAttnBwdSm80INS1_25CollectiveMainloopBwdSm80ILi2ELi2EN4cute5tupleIJNS5_1CILi128EEES8_NS7_ILi64EEEEEENS_10bfloat16_tEfNS_4arch4Sm80ELb0ELb0ELb1ELb1ELb0ELb0ELb0ELb0ELi2ELi4ELi4ELi4ELb0EEENS1_24CollectiveEpilogueBwdGQAISA_fSD_Li256ELb1ELb0EEENS1_19SingleTileSchedulerILb1ELb0ELb0ELi128EEEEEEEEEvNT_6ParamsE$_ZN4cute3eso3ESOILb1ELb0EJNS_1CILi1EEEiiiNS2_ILi64EEENS2_ILi72EEENS2_ILi144EEENS2_ILi288EEENS2_ILi512EEEEEC2ERKS3_RKiSD_SD_RKS4_RKS5_RKS6_RKS7_RKS8_:
        /* <DEDUP_REMOVED lines=11> */
        .type           $_ZN7cutlass13device_kernelIN5flash19enable_sm80_to_sm89INS1_16FlashAttnBwdSm80INS1_25CollectiveMainloopBwdSm80ILi2ELi2EN4cute5tupleIJNS5_1CILi128EEES8_NS7_ILi64EEEEEENS_10bfloat16_tEfNS_4arch4Sm80ELb0ELb0ELb1ELb1ELb0ELb0ELb0ELb0ELi2ELi4ELi4ELi4ELb0EEENS1_24CollectiveEpilogueBwdGQAISA_fSD_Li256ELb1ELb0EEENS1_19SingleTileSchedulerILb1ELb0ELb0ELi128EEEEEEEEEvNT_6ParamsE$_ZN4cute3eso3ESOILb1ELb0EJNS_1CILi1EEEiiiNS2_ILi72EEENS2_ILi512EEEEEC2ERKS3_RKiSA_SA_RKS4_RKS5_,@function
        .size           $_ZN7cutlass13device_kernelIN5flash19enable_sm80_to_sm89INS1_16FlashAttnBwdSm80INS1_25CollectiveMainloopBwdSm80ILi2ELi2EN4cute5tupleIJNS5_1CILi128EEES8_NS7_ILi64EEEEEENS_10bfloat16_tEfNS_4arch4Sm80ELb0ELb0ELb1ELb1ELb0ELb0ELb0ELb0ELi2ELi4ELi4ELi4ELb0EEENS1_24CollectiveEpilogueBwdGQAISA_fSD_Li256ELb1ELb0EEENS1_19SingleTileSchedulerILb1ELb0ELb0ELi128EEEEEEEEEvNT_6ParamsE$_ZN4cute3eso3ESOILb1ELb0EJNS_1CILi1EEEiiiNS2_ILi72EEENS2_ILi512EEEEEC2ERKS3_RKiSA_SA_RKS4_RKS5_,($_ZN7cutlass13device_kernelIN5flash19enable_sm80_to_sm89INS1_16FlashAttnBwdSm80INS1_25CollectiveMainloopBwdSm80ILi2ELi2EN4cute5tupleIJNS5_1CILi128EEES8_NS7_ILi64EEEEEENS_10bfloat16_tEfNS_4arch4Sm80ELb0ELb0ELb1ELb1ELb0ELb0ELb0ELb0ELi2ELi4ELi4ELi4ELb0EEENS1_24CollectiveEpilogueBwdGQAISA_fSD_Li256ELb1ELb0EEENS1_19SingleTileSchedulerILb1ELb0ELb0ELi128EEEEEEEEEvNT_6ParamsE$_ZN4cute3eso3ESOILb1ELb0EJNS_1CILi2EEEiEEC2ERKS3_RKi - $_ZN7cutlass13device_kernelIN5flash19enable_sm80_to_sm89INS1_16FlashAttnBwdSm80INS1_25CollectiveMainloopBwdSm80ILi2ELi2EN4cute5tupleIJNS5_1CILi128EEES8_NS7_ILi64EEEEEENS_10bfloat16_tEfNS_4arch4Sm80ELb0ELb0ELb1ELb1ELb0ELb0ELb0ELb0ELi2ELi4ELi4ELi4ELb0EEENS1_24CollectiveEpilogueBwdGQAISA_fSD_Li256ELb1ELb0EEENS1_19SingleTileSchedulerILb1ELb0ELb0ELi128EEEEEEEEEvNT_6ParamsE$_ZN4cute3eso3ESOILb1ELb0EJNS_1CILi1EEEiiiNS2_ILi72EEENS2_ILi512EEEEEC2ERKS3_RKiSA_SA_RKS4_RKS5_)
$_ZN7cutlass13device_kernelIN5flash19enable_sm80_to_sm89INS1_16FlashAttnBwdSm80INS1_25CollectiveMainloopBwdSm80ILi2ELi2EN4cute5tupleIJNS5_1CILi128EEES8_NS7_ILi64EEEEEENS_10bfloat16_tEfNS_4arch4Sm80ELb0ELb0ELb1ELb1ELb0ELb0ELb0ELb0ELi2ELi4ELi4ELi4ELb0EEENS1_24CollectiveEpilogueBwdGQAISA_fSD_Li256ELb1ELb0EEENS1_19SingleTileSchedulerILb1ELb0ELb0ELi128EEEEEEEEEvNT_6ParamsE$_ZN4cute3eso3ESOILb1ELb0EJNS_1CILi1EEEiiiNS2_ILi72EEENS2_ILi512EEEEEC2ERKS3_RKiSA_SA_RKS4_RKS5_:
        /* <DEDUP_REMOVED lines=11> */
        .type           $_ZN7cutlass13device_kernelIN5flash19enable_sm80_to_sm89INS1_16FlashAttnBwdSm80INS1_25CollectiveMainloopBwdSm80ILi2ELi2EN4cute5tupleIJNS5_1CILi128EEES8_NS7_ILi64EEEEEENS_10bfloat16_tEfNS_4arch4Sm80ELb0ELb0ELb1ELb1ELb0ELb0ELb0ELb0ELi2ELi4ELi4ELi4ELb0EEENS1_24CollectiveEpilogueBwdGQAISA_fSD_Li256ELb1ELb0EEENS1_19SingleTileSchedulerILb1ELb0ELb0ELi128EEEEEEEEEvNT_6ParamsE$_ZN4cute3eso3ESOILb1ELb0EJNS_1CILi2EEEiEEC2ERKS3_RKi,@function
        .size           $_ZN7cutlass13device_kernelIN5flash19enable_sm80_to_sm89INS1_16FlashAttnBwdSm80INS1_25CollectiveMainloopBwdSm80ILi2ELi2EN4cute5tupleIJNS5_1CILi128EEES8_NS7_ILi64EEEEEENS_10bfloat16_tEfNS_4arch4Sm80ELb0ELb0ELb1ELb1ELb0ELb0ELb0ELb0ELi2ELi4ELi4ELi4ELb0EEENS1_24CollectiveEpilogueBwdGQAISA_fSD_Li256ELb1ELb0EEENS1_19SingleTileSchedulerILb1ELb0ELb0ELi128EEEEEEEEEvNT_6ParamsE$_ZN4cute3eso3ESOILb1ELb0EJNS_1CILi2EEEiEEC2ERKS3_RKi,($_ZN7cutlass13device_kernelIN5flash19enable_sm80_to_sm89INS1_16FlashAttnBwdSm80INS1_25CollectiveMainloopBwdSm80ILi2ELi2EN4cute5tupleIJNS5_1CILi128EEES8_NS7_ILi64EEEEEENS_10bfloat16_tEfNS_4arch4Sm80ELb0ELb0ELb1ELb1ELb0ELb0ELb0ELb0ELi2ELi4ELi4ELi4ELb0EEENS1_24CollectiveEpilogueBwdGQAISA_fSD_Li256ELb1ELb0EEENS1_19SingleTileSchedulerILb1ELb0ELb0ELi128EEEEEEEEEvNT_6ParamsE$_ZN4cute3eso3ESOILb1ELb0EJNS_1CILi4096EEENS_5tupleIJNS4_IJiiEEENS2_ILi8192EEEEEEEEC2ERKS3_RKS7_ - $_ZN7cutlass13device_kernelIN5flash19enable_sm80_to_sm89INS1_16FlashAttnBwdSm80INS1_25CollectiveMainloopBwdSm80ILi2ELi2EN4cute5tupleIJNS5_1CILi128EEES8_NS7_ILi64EEEEEENS_10bfloat16_tEfNS_4arch4Sm80ELb0ELb0ELb1ELb1ELb0ELb0ELb0ELb0ELi2ELi4ELi4ELi4ELb0EEENS1_24CollectiveEpilogueBwdGQAISA_fSD_Li256ELb1ELb0EEENS1_19SingleTileSchedulerILb1ELb0ELb0ELi128EEEEEEEEEvNT_6ParamsE$_ZN4cute3eso3ESOILb1ELb0EJNS_1CILi2EEEiEEC2ERKS3_RKi)
$_ZN7cutlass13device_kernelIN5flash19enable_sm80_to_sm89INS1_16FlashAttnBwdSm80INS1_25CollectiveMainloopBwdSm80ILi2ELi2EN4cute5tupleIJNS5_1CILi128EEES8_NS7_ILi64EEEEEENS_10bfloat16_tEfNS_4arch4Sm80ELb0ELb0ELb1ELb1ELb0ELb0ELb0ELb0ELi2ELi4ELi4ELi4ELb0EEENS1_24CollectiveEpilogueBwdGQAISA_fSD_Li256ELb1ELb0EEENS1_19SingleTileSchedulerILb1ELb0ELb0ELi128EEEEEEEEEvNT_6ParamsE$_ZN4cute3eso3ESOILb1ELb0EJNS_1CILi2EEEiEEC2ERKS3_RKi:
[----:B------:R-:W-:Y:S02]  /*7b90*/  IADD3 R2, R2, -c[0x0][0x20], RZ ;  /* 0x8000080002027a10 */ /* 0x000fe40007ffe0ff */
[----:B------:R-:W-:-:S03]  /*7ba0*/  MOV R5, 0x0 ;  /* 0x0000000000057802 */ /* 0x000fc60000000f00 */
[----:B------:R1:W-:Y:S01]  /*7bb0*/  STL [R2], R3 ;  /* 0x0000000302007387 */ /* 0x0003e20000100800 */
[----:B------:R-:W-:Y:S05]  /*7bc0*/  RET.REL.NODEC R4 `(_ZN7cutlass13device_kernelIN5flash19enable_sm80_to_sm89INS1_16FlashAttnBwdSm80INS1_25CollectiveMainloopBwdSm80ILi2ELi2EN4cute5tupleIJNS5_1CILi128EEES8_NS7_ILi64EEEEEENS_10bfloat16_tEfNS_4arch4Sm80ELb0ELb0ELb1ELb1ELb0ELb0ELb0ELb0ELi2ELi4ELi4ELi4ELb0EEENS1_24CollectiveEpilogueBwdGQAISA_fSD_Li256ELb1ELb0EEENS1_19SingleTileSchedulerILb1ELb0ELb0ELi128EEEEEEEEEvNT_6ParamsE) ;  /* 0xffff843004007950 */ /* 0x000fea0003c3ffff */
        .type           $_ZN7cutlass13device_kernelIN5flash19enable_sm80_to_sm89INS1_16FlashAttnBwdSm80INS1_25CollectiveMainloopBwdSm80ILi2ELi2EN4cute5tupleIJNS5_1CILi128EEES8_NS7_ILi64EEEEEENS_10bfloat16_tEfNS_4arch4Sm80ELb0ELb0ELb1ELb1ELb0ELb0ELb0ELb0ELi2ELi4ELi4ELi4ELb0EEENS1_24CollectiveEpilogueBwdGQAISA_fSD_Li256ELb1ELb0EEENS1_19SingleTileSchedulerILb1ELb0ELb0ELi128EEEEEEEEEvNT_6ParamsE$_ZN4cute3eso3ESOILb1ELb0EJNS_1CILi4096EEENS_5tupleIJNS4_IJiiEEENS2_ILi8192EEEEEEEEC2ERKS3_RKS7_,@function
        .size           $_ZN7cutlass13device_kernelIN5flash19enable_sm80_to_sm89INS1_16FlashAttnBwdSm80INS1_25CollectiveMainloopBwdSm80ILi2ELi2EN4cute5tupleIJNS5_1CILi128EEES8_NS7_ILi64EEEEEENS_10bfloat16_tEfNS_4arch4Sm80ELb0ELb0ELb1ELb1ELb0ELb0ELb0ELb0ELi2ELi4ELi4ELi4ELb0EEENS1_24CollectiveEpilogueBwdGQAISA_fSD_Li256ELb1ELb0EEENS1_19SingleTileSchedulerILb1ELb0ELb0ELi128EEEEEEEEEvNT_6ParamsE$_ZN4cute3eso3ESOILb1ELb0EJNS_1CILi4096EEENS_5tupleIJNS4_IJiiEEENS2_ILi8192EEEEEEEEC2ERKS3_RKS7_,($_ZN7cutlass13device_kernelIN5flash19enable_sm80_to_sm89INS1_16FlashAttnBwdSm80INS1_25CollectiveMainloopBwdSm80ILi2ELi2EN4cute5tupleIJNS5_1CILi128EEES8_NS7_ILi64EEEEEENS_10bfloat16_tEfNS_4arch4Sm80ELb0ELb0ELb1ELb1ELb0ELb0ELb0ELb0ELi2ELi4ELi4ELi4ELb0EEENS1_24CollectiveEpilogueBwdGQAISA_fSD_Li256ELb1ELb0EEENS1_19SingleTileSchedulerILb1ELb0ELb0ELi128EEEEEEEEEvNT_6ParamsE$_ZN4cute3eso3ESOILb1ELb0EJNS_1CILi4096EEENS_5tupleIJiiEEEEEC2ERKS3_RKS5_ - $_ZN7cutlass13device_kernelIN5flash19enable_sm80_to_sm89INS1_16FlashAttnBwdSm80INS1_25CollectiveMainloopBwdSm80ILi2ELi2EN4cute5tupleIJNS5_1CILi128EEES8_NS7_ILi64EEEEEENS_10bfloat16_tEfNS_4arch4Sm80ELb0ELb0ELb1ELb1ELb0ELb0ELb0ELb0ELi2ELi4ELi4ELi4ELb0EEENS1_24CollectiveEpilogueBwdGQAISA_fSD_Li256ELb1ELb0EEENS1_19SingleTileSchedulerILb1ELb0ELb0ELi128EEEEEEEEEvNT_6ParamsE$_ZN4cute3eso3ESOILb1ELb0EJNS_1CILi4096EEENS_5tupleIJNS4_IJiiEEENS2_ILi8192EEEEEEEEC2ERKS3_RKS7_)
$_ZN7cutlass13device_kernelIN5flash19enable_sm80_to_sm89INS1_16FlashAttnBwdSm80INS1_25CollectiveMainloopBwdSm80ILi2ELi2EN4cute5tupleIJNS5_1CILi128EEES8_NS7_ILi64EEEEEENS_10bfloat16_tEfNS_4arch4Sm80ELb0ELb0ELb1ELb1ELb0ELb0ELb0ELb0ELi2ELi4ELi4ELi4ELb0EEENS1_24CollectiveEpilogueBwdGQAISA_fSD_Li256ELb1ELb0EEENS1_19SingleTileSchedulerILb1ELb0ELb0ELi128EEEEEEEEEvNT_6ParamsE$_ZN4cute3eso3ESOILb1ELb0EJNS_1CILi4096EEENS_5tupleIJNS4_IJiiEEENS2_ILi8192EEEEEEEEC2ERKS3_RKS7_:
[----:B------:R-:W-:Y:S01]  /*7bd0*/  IADD3 R2, R2, -c[0x0][0x20], RZ ;  /* 0x8000080002027a10 */ /* 0x000fe20007ffe0ff */
[----:B------:R-:W-:Y:S01]  /*7be0*/  IMAD.MOV.U32 R8, RZ, RZ, R6 ;  /* 0x000000ffff087224 */ /* 0x000fe200078e0006 */
[----:B------:R-:W-:-:S03]  /*7bf0*/  MOV R9, 0x0 ;  /* 0x0000000000097802 */ /* 0x000fc60000000f00 */
[----:B------:R1:W-:Y:S04]  /*7c00*/  STL [R2], R5 ;  /* 0x0000000502007387 */ /* 0x0003e80000100800 */
[----:B------:R1:W-:Y:S01]  /*7c10*/  STL [R2+0x4], R3 ;  /* 0x0000040302007387 */ /* 0x0003e20000100800 */
[----:B------:R-:W-:Y:S05]  /*7c20*/  RET.REL.NODEC R8 `(_ZN7cutlass13device_kernelIN5flash19enable_sm80_to_sm89INS1_16FlashAttnBwdSm80INS1_25CollectiveMainloopBwdSm80ILi2ELi2EN4cute5tupleIJNS5_1CILi128EEES8_NS7_ILi64EEEEEENS_10bfloat16_tEfNS_4arch4Sm80ELb0ELb0ELb1ELb1ELb0ELb0ELb0ELb0ELi2ELi4ELi4ELi4ELb0EEENS1_24CollectiveEpilogueBwdGQAISA_fSD_Li256ELb1ELb0EEENS1_19SingleTileSchedulerILb1ELb0ELb0ELi128EEEEEEEEEvNT_6ParamsE) ;  /* 0xffff83d008007950 */ /* 0x000fea0003c3ffff */
        .type           $_ZN7cutlass13device_kernelIN5flash19enable_sm80_to_sm89INS1_16FlashAttnBwdSm80INS1_25CollectiveMainloopBwdSm80ILi2ELi2EN4cute5tupleIJNS5_1CILi128EEES8_NS7_ILi64EEEEEENS_10bfloat16_tEfNS_4arch4Sm80ELb0ELb0ELb1ELb1ELb0ELb0ELb0ELb0ELi2ELi4ELi4ELi4ELb0EEENS1_24CollectiveEpilogueBwdGQAISA_fSD_Li256ELb1ELb0EEENS1_19SingleTileSchedulerILb1ELb0ELb0ELi128EEEEEEEEEvNT_6ParamsE$_ZN4cute3eso3ESOILb1ELb0EJNS_1CILi4096EEENS_5tupleIJiiEEEEEC2ERKS3_RKS5_,@function
        .size           $_ZN7cutlass13device_kernelIN5flash19enable_sm80_to_sm89INS1_16FlashAttnBwdSm80INS1_25CollectiveMainloopBwdSm80ILi2ELi2EN4cute5tupleIJNS5_1CILi128EEES8_NS7_ILi64EEEEEENS_10bfloat16_tEfNS_4arch4Sm80ELb0ELb0ELb1ELb1ELb0ELb0ELb0ELb0ELi2ELi4ELi4ELi4ELb0EEENS1_24CollectiveEpilogueBwdGQAISA_fSD_Li256ELb1ELb0EEENS1_19SingleTileSchedulerILb1ELb0ELb0ELi128EEEEEEEEEvNT_6ParamsE$_ZN4cute3eso3ESOILb1ELb0EJNS_1CILi4096EEENS_5tupleIJiiEEEEEC2ERKS3_RKS5_,($_ZN7cutlass13device_kernelIN5flash19enable_sm80_to_sm89INS1_16FlashAttnBwdSm80INS1_25CollectiveMainloopBwdSm80ILi2ELi2EN4cute5tupleIJNS5_1CILi128EEES8_NS7_ILi64EEEEEENS_10bfloat16_tEfNS_4arch4Sm80ELb0ELb0ELb1ELb1ELb0ELb0ELb0ELb0ELi2ELi4ELi4ELi4ELb0EEENS1_24CollectiveEpilogueBwdGQAISA_fSD_Li256ELb1ELb0EEENS1_19SingleTileSchedulerILb1ELb0ELb0ELi128EEEEEEEEEvNT_6ParamsE$_ZN4cute3eso3ESOILb1ELb0EJNS_1CILi4096EEEiiEEC2ERKS3_RKiS8_ - $_ZN7cutlass13device_kernelIN5flash19enable_sm80_to_sm89INS1_16FlashAttnBwdSm80INS1_25CollectiveMainloopBwdSm80ILi2ELi2EN4cute5tupleIJNS5_1CILi128EEES8_NS7_ILi64EEEEEENS_10bfloat16_tEfNS_4arch4Sm80ELb0ELb0ELb1ELb1ELb0ELb0ELb0ELb0ELi2ELi4ELi4ELi4ELb0EEENS1_24CollectiveEpilogueBwdGQAISA_fSD_Li256ELb1ELb0EEENS1_19SingleTileSchedulerILb1ELb0ELb0ELi128EEEEEEEEEvNT_6ParamsE$_ZN4cute3eso3ESOILb1ELb0EJNS_1CILi4096EEENS_5tupleIJiiEEEEEC2ERKS3_RKS5_)
$_ZN7cutlass13device_kernelIN5flash19enable_sm80_to_sm89INS1_16FlashAttnBwdSm80INS1_25CollectiveMainloopBwdSm80ILi2ELi2EN4cute5tupleIJNS5_1CILi128EEES8_NS7_ILi64EEEEEENS_10bfloat16_tEfNS_4arch4Sm80ELb0ELb0ELb1ELb1ELb0ELb0ELb0ELb0ELi2ELi4ELi4ELi4ELb0EEENS1_24CollectiveEpilogueBwdGQAISA_fSD_Li256ELb1ELb0EEENS1_19SingleTileSchedulerILb1ELb0ELb0ELi128EEEEEEEEEvNT_6ParamsE$_ZN4cute3eso3ESOILb1ELb0EJNS_1CILi4096EEENS_5tupleIJiiEEEEEC2ERKS3_RKS5_:
[----:B------:R-:W-:Y:S01]  /*7c30*/  IADD3 R2, R2, -c[0x0][0x20], RZ ;  /* 0x8000080002027a10 */ /* 0x000fe20007ffe0ff */
[----:B------:R-:W-:Y:S01]  /*7c40*/  IMAD.MOV.U32 R8, RZ, RZ, R6 ;  /* 0x000000ffff087224 */ /* 0x000fe200078e0006 */
[----:B------:R-:W-:-:S03]  /*7c50*/  MOV R9, 0x0 ;  /* 0x0000000000097802 */ /* 0x000fc60000000f00 */
[----:B------:R1:W-:Y:S04]  /*7c60*/  STL [R2], R5 ;  /* 0x0000000502007387 */ /* 0x0003e80000100800 */
[----:B------:R1:W-:Y:S01]  /*7c70*/  STL [R2+0x4], R3 ;  /* 0x0000040302007387 */ /* 0x0003e20000100800 */
[----:B------:R-:W-:Y:S05]  /*7c80*/  RET.REL.NODEC R8 `(_ZN7cutlass13device_kernelIN5flash19enable_sm80_to_sm89INS1_16FlashAttnBwdSm80INS1_25CollectiveMainloopBwdSm80ILi2ELi2EN4cute5tupleIJNS5_1CILi128EEES8_NS7_ILi64EEEEEENS_10bfloat16_tEfNS_4arch4Sm80ELb0ELb0ELb1ELb1ELb0ELb0ELb0ELb0ELi2ELi4ELi4ELi4ELb0EEENS1_24CollectiveEpilogueBwdGQAISA_fSD_Li256ELb1ELb0EEENS1_19SingleTileSchedulerILb1ELb0ELb0ELi128EEEEEEEEEvNT_6ParamsE) ;  /* 0xffff837008007950 */ /* 0x000fea0003c3ffff */
        .type           $_ZN7cutlass13device_kernelIN5flash19enable_sm80_to_sm89INS1_16FlashAttnBwdSm80INS1_25CollectiveMainloopBwdSm80ILi2ELi2EN4cute5tupleIJNS5_1CILi128EEES8_NS7_ILi64EEEEEENS_10bfloat16_tEfNS_4arch4Sm80ELb0ELb0ELb1ELb1ELb0ELb0ELb0ELb0ELi2ELi4ELi4ELi4ELb0EEENS1_24CollectiveEpilogueBwdGQAISA_fSD_Li256ELb1ELb0EEENS1_19SingleTileSchedulerILb1ELb0ELb0ELi128EEEEEEEEEvNT_6ParamsE$_ZN4cute3eso3ESOILb1ELb0EJNS_1CILi4096EEEiiEEC2ERKS3_RKiS8_,@function
        .size           $_ZN7cutlass13device_kernelIN5flash19enable_sm80_to_sm89INS1_16FlashAttnBwdSm80INS1_25CollectiveMainloopBwdSm80ILi2ELi2EN4cute5tupleIJNS5_1CILi128EEES8_NS7_ILi64EEEEEENS_10bfloat16_tEfNS_4arch4Sm80ELb0ELb0ELb1ELb1ELb0ELb0ELb0ELb0ELi2ELi4ELi4ELi4ELb0EEENS1_24CollectiveEpilogueBwdGQAISA_fSD_Li256ELb1ELb0EEENS1_19SingleTileSchedulerILb1ELb0ELb0ELi128EEEEEEEEEvNT_6ParamsE$_ZN4cute3eso3ESOILb1ELb0EJNS_1CILi4096EEEiiEEC2ERKS3_RKiS8_,($_ZN7cutlass13device_kernelIN5flash19enable_sm80_to_sm89INS1_16FlashAttnBwdSm80INS1_25CollectiveMainloopBwdSm80ILi2ELi2EN4cute5tupleIJNS5_1CILi128EEES8_NS7_ILi64EEEEEENS_10bfloat16_tEfNS_4arch4Sm80ELb0ELb0ELb1ELb1ELb0ELb0ELb0ELb0ELi2ELi4ELi4ELi4ELb0EEENS1_24CollectiveEpilogueBwdGQAISA_fSD_Li256ELb1ELb0EEENS1_19SingleTileSchedulerILb1ELb0ELb0ELi128EEEEEEEEEvNT_6ParamsE$_ZN4cute3eso3ESOILb1ELb0EJNS_1CILi4096EEEiiNS2_ILi8192EEEEEC2ERKS3_RKiS9_RKS4_ - $_ZN7cutlass13device_kernelIN5flash19enable_sm80_to_sm89INS1_16FlashAttnBwdSm80INS1_25CollectiveMainloopBwdSm80ILi2ELi2EN4cute5tupleIJNS5_1CILi128EEES8_NS7_ILi64EEEEEENS_10bfloat16_tEfNS_4arch4Sm80ELb0ELb0ELb1ELb1ELb0ELb0ELb0ELb0ELi2ELi4ELi4ELi4ELb0EEENS1_24CollectiveEpilogueBwdGQAISA_fSD_Li256ELb1ELb0EEENS1_19SingleTileSchedulerILb1ELb0ELb0ELi128EEEEEEEEEvNT_6ParamsE$_ZN4cute3eso3ESOILb1ELb0EJNS_1CILi4096EEEiiEEC2ERKS3_RKiS8_)
$_ZN7cutlass13device_kernelIN5flash19enable_sm80_to_sm89INS1_16FlashAttnBwdSm80INS1_25CollectiveMainloopBwdSm80ILi2ELi2EN4cute5tupleIJNS5_1CILi128EEES8_NS7_ILi64EEEEEENS_10bfloat16_tEfNS_4arch4Sm80ELb0ELb0ELb1ELb1ELb0ELb0ELb0ELb0ELi2ELi4ELi4ELi4ELb0EEENS1_24CollectiveEpilogueBwdGQAISA_fSD_Li256ELb1ELb0EEENS1_19SingleTileSchedulerILb1ELb0ELb0ELi128EEEEEEEEEvNT_6ParamsE$_ZN4cute3eso3ESOILb1ELb0EJNS_1CILi4096EEEiiEEC2ERKS3_RKiS8_:
        /* <DEDUP_REMOVED lines=8> */
        .type           $_ZN7cutlass13device_kernelIN5flash19enable_sm80_to_sm89INS1_16FlashAttnBwdSm80INS1_25CollectiveMainloopBwdSm80ILi2ELi2EN4cute5tupleIJNS5_1CILi128EEES8_NS7_ILi64EEEEEENS_10bfloat16_tEfNS_4arch4Sm80ELb0ELb0ELb1ELb1ELb0ELb0ELb0ELb0ELi2ELi4ELi4ELi4ELb0EEENS1_24CollectiveEpilogueBwdGQAISA_fSD_Li256ELb1ELb0EEENS1_19SingleTileSchedulerILb1ELb0ELb0ELi128EEEEEEEEEvNT_6ParamsE$_ZN4cute3eso3ESOILb1ELb0EJNS_1CILi4096EEEiiNS2_ILi8192EEEEEC2ERKS3_RKiS9_RKS4_,@function
        .size           $_ZN7cutlass13device_kernelIN5flash19enable_sm80_to_sm89INS1_16FlashAttnBwdSm80INS1_25CollectiveMainloopBwdSm80ILi2ELi2EN4cute5tupleIJNS5_1CILi128EEES8_NS7_ILi64EEEEEENS_10bfloat16_tEfNS_4arch4Sm80ELb0ELb0ELb1ELb1ELb0ELb0ELb0ELb0ELi2ELi4ELi4ELi4ELb0EEENS1_24CollectiveEpilogueBwdGQAISA_fSD_Li256ELb1ELb0EEENS1_19SingleTileSchedulerILb1ELb0ELb0ELi128EEEEEEEEEvNT_6ParamsE$_ZN4cute3eso3ESOILb1ELb0EJNS_1CILi4096EEEiiNS2_ILi8192EEEEEC2ERKS3_RKiS9_RKS4_,($_ZN7cutlass13device_kernelIN5flash19enable_sm80_to_sm89INS1_16FlashAttnBwdSm80INS1_25CollectiveMainloopBwdSm80ILi2ELi2EN4cute5tupleIJNS5_1CILi128EEES8_NS7_ILi64EEEEEENS_10bfloat16_tEfNS_4arch4Sm80ELb0ELb0ELb1ELb1ELb0ELb0ELb0ELb0ELi2ELi4ELi4ELi4ELb0EEENS1_24CollectiveEpilogueBwdGQAISA_fSD_Li256ELb1ELb0EEENS1_19SingleTileSchedulerILb1ELb0ELb0ELi128EEEEEEEEEvNT_6ParamsE$_ZN4cute3eso3ESOILb1ELb0EJNS_1CILi8EEEiiEEC2ERKS3_RKiS8_ - $_ZN7cutlass13device_kernelIN5flash19enable_sm80_to_sm89INS1_16FlashAttnBwdSm80INS1_25CollectiveMainloopBwdSm80ILi2ELi2EN4cute5tupleIJNS5_1CILi128EEES8_NS7_ILi64EEEEEENS_10bfloat16_tEfNS_4arch4Sm80ELb0ELb0ELb1ELb1ELb0ELb0ELb0ELb0ELi2ELi4ELi4ELi4ELb0EEENS1_24CollectiveEpilogueBwdGQAISA_fSD_Li256ELb1ELb0EEENS1_19SingleTileSchedulerILb1ELb0ELb0ELi128EEEEEEEEEvNT_6ParamsE$_ZN4cute3eso3ESOILb1ELb0EJNS_1CILi4096EEEiiNS2_ILi8192EEEEEC2ERKS3_RKiS9_RKS4_)
$_ZN7cutlass13device_kernelIN5flash19enable_sm80_to_sm89INS1_16FlashAttnBwdSm80INS1_25CollectiveMainloopBwdSm80ILi2ELi2EN4cute5tupleIJNS5_1CILi128EEES8_NS7_ILi64EEEEEENS_10bfloat16_tEfNS_4arch4Sm80ELb0ELb0ELb1ELb1ELb0ELb0ELb0ELb0ELi2ELi4ELi4ELi4ELb0EEENS1_24CollectiveEpilogueBwdGQAISA_fSD_Li256ELb1ELb0EEENS1_19SingleTileSchedulerILb1ELb0ELb0ELi128EEEEEEEEEvNT_6ParamsE$_ZN4cute3eso3ESOILb1ELb0EJNS_1CILi4096EEEiiNS2_ILi8192EEEEEC2ERKS3_RKiS9_RKS4_:
        /* <DEDUP_REMOVED lines=8> */
        .type           $_ZN7cutlass13device_kernelIN5flash19enable_sm80_to_sm89INS1_16FlashAttnBwdSm80INS1_25CollectiveMainloopBwdSm80ILi2ELi2EN4cute5tupleIJNS5_1CILi128EEES8_NS7_ILi64EEEEEENS_10bfloat16_tEfNS_4arch4Sm80ELb0ELb0ELb1ELb1ELb0ELb0ELb0ELb0ELi2ELi4ELi4ELi4ELb0EEENS1_24CollectiveEpilogueBwdGQAISA_fSD_Li256ELb1ELb0EEENS1_19SingleTileSchedulerILb1ELb0ELb0ELi128EEEEEEEEEvNT_6ParamsE$_ZN4cute3eso3ESOILb1ELb0EJNS_1CILi8EEEiiEEC2ERKS3_RKiS8_,@function
        .size           $_ZN7cutlass13device_kernelIN5flash19enable_sm80_to_sm89INS1_16FlashAttnBwdSm80INS1_25CollectiveMainloopBwdSm80ILi2ELi2EN4cute5tupleIJNS5_1CILi128EEES8_NS7_ILi64EEEEEENS_10bfloat16_tEfNS_4arch4Sm80ELb0ELb0ELb1ELb1ELb0ELb0ELb0ELb0ELi2ELi4ELi4ELi4ELb0EEENS1_24CollectiveEpilogueBwdGQAISA_fSD_Li256ELb1ELb0EEENS1_19SingleTileSchedulerILb1ELb0ELb0ELi128EEEEEEEEEvNT_6ParamsE$_ZN4cute3eso3ESOILb1ELb0EJNS_1CILi8EEEiiEEC2ERKS3_RKiS8_,($_ZN7cutlass13device_kernelIN5flash19enable_sm80_to_sm89INS1_16FlashAttnBwdSm80INS1_25CollectiveMainloopBwdSm80ILi2ELi2EN4cute5tupleIJNS5_1CILi128EEES8_NS7_ILi64EEEEEENS_10bfloat16_tEfNS_4arch4Sm80ELb0ELb0ELb1ELb1ELb0ELb0ELb0ELb0ELi2ELi4ELi4ELi4ELb0EEENS1_24CollectiveEpilogueBwdGQAISA_fSD_Li256ELb1ELb0EEENS1_19SingleTileSchedulerILb1ELb0ELb0ELi128EEEEEEEEEvNT_6ParamsE$_ZN4cute3eso3ESOILb1ELb0EJNS_1CILi8EEEiiiNS2_ILi144EEENS2_ILi512EEEEEC2ERKS3_RKiSA_SA_RKS4_RKS5_ - $_ZN7cutlass13device_kernelIN5flash19enable_sm80_to_sm89INS1_16FlashAttnBwdSm80INS1_25CollectiveMainloopBwdSm80ILi2ELi2EN4cute5tupleIJNS5_1CILi128EEES8_NS7_ILi64EEEEEENS_10bfloat16_tEfNS_4arch4Sm80ELb0ELb0ELb1ELb1ELb0ELb0ELb0ELb0ELi2ELi4ELi4ELi4ELb0EEENS1_24CollectiveEpilogueBwdGQAISA_fSD_Li256ELb1ELb0EEENS1_19SingleTileSchedulerILb1ELb0ELb0ELi128EEEEEEEEEvNT_6ParamsE$_ZN4cute3eso3ESOILb1ELb0EJNS_1CILi8EEEiiEEC2ERKS3_RKiS8_)
$_ZN7cutlass13device_kernelIN5flash19enable_sm80_to_sm89INS1_16FlashAttnBwdSm80INS1_25CollectiveMainloopBwdSm80ILi2ELi2EN4cute5tupleIJNS5_1CILi128EEES8_NS7_ILi64EEEEEENS_10bfloat16_tEfNS_4arch4Sm80ELb0ELb0ELb1ELb1ELb0ELb0ELb0ELb0ELi2ELi4ELi4ELi4ELb0EEENS1_24CollectiveEpilogueBwdGQAISA_fSD_Li256ELb1ELb0EEENS1_19SingleTileSchedulerILb1ELb0ELb0ELi128EEEEEEEEEvNT_6ParamsE$_ZN4cute3eso3ESOILb1ELb0EJNS_1CILi8EEEiiEEC2ERKS3_RKiS8_:
[----:B------:R-:W-:Y:S02]  /*7d90*/  IADD3 R3, R57, -c[0x0][0x20], RZ ;  /* 0x8000080039037a10 */ /* 0x000fe40007ffe0ff */
[----:B------:R-:W-:-:S03]  /*7da0*/  IADD3 R2, R56, -c[0x0][0x20], RZ ;  /* 0x8000080038027a10 */ /* 0x000fc60007ffe0ff */
[----:B------:R1:W-:Y:S04]  /*7db0*/  STL [R3], R6 ;  /* 0x0000000603007387 */ /* 0x0003e80000100800 */
[----:B------:R-:W2:Y:S01]  /*7dc0*/  LDL R2, [R2] ;  /* 0x0000000002027983 */ /* 0x000ea20000100800 */
[----:B------:R-:W-:-:S03]  /*7dd0*/  IMAD.MOV.U32 R5, RZ, RZ, 0x0 ;  /* 0x00000000ff057424 */ /* 0x000fc600078e00ff */
[----:B--2---:R1:W-:Y:S01]  /*7de0*/  STL [R3+0x4], R2 ;  /* 0x0000040203007387 */ /* 0x0043e20000100800 */
[----:B------:R-:W-:Y:S05]  /*7df0*/  RET.REL.NODEC R4 `(_ZN7cutlass13device_kernelIN5flash19enable_sm80_to_sm89INS1_16FlashAttnBwdSm80INS1_25CollectiveMainloopBwdSm80ILi2ELi2EN4cute5tupleIJNS5_1CILi128EEES8_NS7_ILi64EEEEEENS_10bfloat16_tEfNS_4arch4Sm80ELb0ELb0ELb1ELb1ELb0ELb0ELb0ELb0ELi2ELi4ELi4ELi4ELb0EEENS1_24CollectiveEpilogueBwdGQAISA_fSD_Li256ELb1ELb0EEENS1_19SingleTileSchedulerILb1ELb0ELb0ELi128EEEEEEEEEvNT_6ParamsE) ;  /* 0xffff820004007950 */ /* 0x000fea0003c3ffff */
        .type           $_ZN7cutlass13device_kernelIN5flash19enable_sm80_to_sm89INS1_16FlashAttnBwdSm80INS1_25CollectiveMainloopBwdSm80ILi2ELi2EN4cute5tupleIJNS5_1CILi128EEES8_NS7_ILi64EEEEEENS_10bfloat16_tEfNS_4arch4Sm80ELb0ELb0ELb1ELb1ELb0ELb0ELb0ELb0ELi2ELi4ELi4ELi4ELb0EEENS1_24CollectiveEpilogueBwdGQAISA_fSD_Li256ELb1ELb0EEENS1_19SingleTileSchedulerILb1ELb0ELb0ELi128EEEEEEEEEvNT_6ParamsE$_ZN4cute3eso3ESOILb1ELb0EJNS_1CILi8EEEiiiNS2_ILi144EEENS2_ILi512EEEEEC2ERKS3_RKiSA_SA_RKS4_RKS5_,@function
        .size           $_ZN7cutlass13device_kernelIN5flash19enable_sm80_to_sm89INS1_16FlashAttnBwdSm80INS1_25CollectiveMainloopBwdSm80ILi2ELi2EN4cute5tupleIJNS5_1CILi128EEES8_NS7_ILi64EEEEEENS_10bfloat16_tEfNS_4arch4Sm80ELb0ELb0ELb1ELb1ELb0ELb0ELb0ELb0ELi2ELi4ELi4ELi4ELb0EEENS1_24CollectiveEpilogueBwdGQAISA_fSD_Li256ELb1ELb0EEENS1_19SingleTileSchedulerILb1ELb0ELb0ELi128EEEEEEEEEvNT_6ParamsE$_ZN4cute3eso3ESOILb1ELb0EJNS_1CILi8EEEiiiNS2_ILi144EEENS2_ILi512EEEEEC2ERKS3_RKiSA_SA_RKS4_RKS5_,($_ZN7cutlass13device_kernelIN5flash19enable_sm80_to_sm89INS1_16FlashAttnBwdSm80INS1_25CollectiveMainloopBwdSm80ILi2ELi2EN4cute5tupleIJNS5_1CILi128EEES8_NS7_ILi64EEEEEENS_10bfloat16_tEfNS_4arch4Sm80ELb0ELb0ELb1ELb1ELb0ELb0ELb0ELb0ELi2ELi4ELi4ELi4ELb0EEENS1_24CollectiveEpilogueBwdGQAISA_fSD_Li256ELb1ELb0EEENS1_19SingleTileSchedulerILb1ELb0ELb0ELi128EEEEEEEEEvNT_6ParamsE$_ZN4cute3eso3ESOILb1ELb0EJNS_5tupleIJNS2_IJNS2_IJNS_1CILi8EEENS3_ILi1EEEEEENS2_IJS5_S5_EEEEEENS2_IJS5_NS3_ILi2EEEEEEEEENS2_IJNS2_IJNS2_IJS5_NS3_ILi0EEEEEENS2_IJSC_SC_EEEEEENS2_IJSC_iEEEEEEEEC2ERKSB_RKSH_ - $_ZN7cutlass13device_kernelIN5flash19enable_sm80_to_sm89INS1_16FlashAttnBwdSm80INS1_25CollectiveMainloopBwdSm80ILi2ELi2EN4cute5tupleIJNS5_1CILi128EEES8_NS7_ILi64EEEEEENS_10bfloat16_tEfNS_4arch4Sm80ELb0ELb0ELb1ELb1ELb0ELb0ELb0ELb0ELi2ELi4ELi4ELi4ELb0EEENS1_24CollectiveEpilogueBwdGQAISA_fSD_Li256ELb1ELb0EEENS1_19SingleTileSchedulerILb1ELb0ELb0ELi128EEEEEEEEEvNT_6ParamsE$_ZN4cute3eso3ESOILb1ELb0EJNS_1CILi8EEEiiiNS2_ILi144EEENS2_ILi512EEEEEC2ERKS3_RKiSA_SA_RKS4_RKS5_)
$_ZN7cutlass13device_kernelIN5flash19enable_sm80_to_sm89INS1_16FlashAttnBwdSm80INS1_25CollectiveMainloopBwdSm80ILi2ELi2EN4cute5tupleIJNS5_1CILi128EEES8_NS7_ILi64EEEEEENS_10bfloat16_tEfNS_4arch4Sm80ELb0ELb0ELb1ELb1ELb0ELb0ELb0ELb0ELi2ELi4ELi4ELi4ELb0EEENS1_24CollectiveEpilogueBwdGQAISA_fSD_Li256ELb1ELb0EEENS1_19SingleTileSchedulerILb1ELb0ELb0ELi128EEEEEEEEEvNT_6ParamsE$_ZN4cute3eso3ESOILb1ELb0EJNS_1CILi8EEEiiiNS2_ILi144EEENS2_ILi512EEEEEC2ERKS3_RKiSA_SA_RKS4_RKS5_:
        /* <DEDUP_REMOVED lines=9> */
[----:B------:R-:W-:Y:S05]  /*7e90*/  RET.REL.NODEC R4 `(_ZN7cutlass13device_kernelIN5flash19enable_sm80_to_sm89INS1_16FlashAttnBwdSm80INS1_25CollectiveMainloopBwdSm80ILi2ELi2EN4cute5tupleIJNS5_1CILi128EEES8_NS7_ILi64EEEEEENS_10bfloat16_tEfNS_4arch4Sm80ELb0ELb0ELb1ELb1ELb0ELb0ELb0ELb0ELi2ELi4ELi4ELi4ELb0EEENS1_24CollectiveEpilogueBwdGQAISA_fSD_Li256ELb1ELb0EEENS1_19SingleTileSchedulerILb1ELb0ELb0ELi128EEEEEEEEEvNT_6ParamsE) ;  /* 0xffff816004007950 */ /* 0x000fea0003c3ffff */
        .type           $_ZN7cutlass13device_kernelIN5flash19enable_sm80_to_sm89INS1_16FlashAttnBwdSm80INS1_25CollectiveMainloopBwdSm80ILi2ELi2EN4cute5tupleIJNS5_1CILi128EEES8_NS7_ILi64EEEEEENS_10bfloat16_tEfNS_4arch4Sm80ELb0ELb0ELb1ELb1ELb0ELb0ELb0ELb0ELi2ELi4ELi4ELi4ELb0EEENS1_24CollectiveEpilogueBwdGQAISA_fSD_Li256ELb1ELb0EEENS1_19SingleTileSchedulerILb1ELb0ELb0ELi128EEEEEEEEEvNT_6ParamsE$_ZN4cute3eso3ESOILb1ELb0EJNS_5tupleIJNS2_IJNS2_IJNS_1CILi8EEENS3_ILi1EEEEEENS2_IJS5_S5_EEEEEENS2_IJS5_NS3_ILi2EEEEEEEEENS2_IJNS2_IJNS2_IJS5_NS3_ILi0EEEEEENS2_IJSC_SC_EEEEEENS2_IJSC_iEEEEEEEEC2ERKSB_RKSH_,@function
        .size           $_ZN7cutlass13device_kernelIN5flash19enable_sm80_to_sm89INS1_16FlashAttnBwdSm80INS1_25CollectiveMainloopBwdSm80ILi2ELi2EN4cute5tupleIJNS5_1CILi128EEES8_NS7_ILi64EEEEEENS_10bfloat16_tEfNS_4arch4Sm80ELb0ELb0ELb1ELb1ELb0ELb0ELb0ELb0ELi2ELi4ELi4ELi4ELb0EEENS1_24CollectiveEpilogueBwdGQAISA_fSD_Li256ELb1ELb0EEENS1_19SingleTileSchedulerILb1ELb0ELb0ELi128EEEEEEEEEvNT_6ParamsE$_ZN4cute3eso3ESOILb1ELb0EJNS_5tupleIJNS2_IJNS2_IJNS_1CILi8EEENS3_ILi1EEEEEENS2_IJS5_S5_EEEEEENS2_IJS5_NS3_ILi2EEEEEEEEENS2_IJNS2_IJNS2_IJS5_NS3_ILi0EEEEEENS2_IJSC_SC_EEEEEENS2_IJSC_iEEEEEEEEC2ERKSB_RKSH_,($_ZN7cutlass13device_kernelIN5flash19enable_sm80_to_sm89INS1_16FlashAttnBwdSm80INS1_25CollectiveMainloopBwdSm80ILi2ELi2EN4cute5tupleIJNS5_1CILi128EEES8_NS7_ILi64EEEEEENS_10bfloat16_tEfNS_4arch4Sm80ELb0ELb0ELb1ELb1ELb0ELb0ELb0ELb0ELi2ELi4ELi4ELi4ELb0EEENS1_24CollectiveEpilogueBwdGQAISA_fSD_Li256ELb1ELb0EEENS1_19SingleTileSchedulerILb1ELb0ELb0ELi128EEEEEEEEEvNT_6ParamsE$_ZN4cute3eso3ESOILb1ELb0EJNS_5tupleIJNS2_IJNS2_IJNS_1CILi8EEENS3_ILi1EEEEEES5_EEENS2_IJNS2_IJS5_S5_EEENS3_ILi2EEEEEEEEENS2_IJNS2_IJNS2_IJS5_NS3_ILi0EEEEEESC_EEENS2_IJNS2_IJSC_SC_EEEiEEEEEEEEC2ERKSB_RKSH_ - $_ZN7cutlass13device_kernelIN5flash19enable_sm80_to_sm89INS1_16FlashAttnBwdSm80INS1_25CollectiveMainloopBwdSm80ILi2ELi2EN4cute5tupleIJNS5_1CILi128EEES8_NS7_ILi64EEEEEENS_10bfloat16_tEfNS_4arch4Sm80ELb0ELb0ELb1ELb1ELb0ELb0ELb0ELb0ELi2ELi4ELi4ELi4ELb0EEENS1_24CollectiveEpilogueBwdGQAISA_fSD_Li256ELb1ELb0EEENS1_19SingleTileSchedulerILb1ELb0ELb0ELi128EEEEEEEEEvNT_6ParamsE$_ZN4cute3eso3ESOILb1ELb0EJNS_5tupleIJNS2_IJNS2_IJNS_1CILi8EEENS3_ILi1EEEEEENS2_IJS5_S5_EEEEEENS2_IJS5_NS3_ILi2EEEEEEEEENS2_IJNS2_IJNS2_IJS5_NS3_ILi0EEEEEENS2_IJSC_SC_EEEEEENS2_IJSC_iEEEEEEEEC2ERKSB_RKSH_)
$_ZN7cutlass13device_kernelIN5flash19enable_sm80_to_sm89INS1_16FlashAttnBwdSm80INS1_25CollectiveMainloopBwdSm80ILi2ELi2EN4cute5tupleIJNS5_1CILi128EEES8_NS7_ILi64EEEEEENS_10bfloat16_tEfNS_4arch4Sm80ELb0ELb0ELb1ELb1ELb0ELb0ELb0ELb0ELi2ELi4ELi4ELi4ELb0EEENS1_24CollectiveEpilogueBwdGQAISA_fSD_Li256ELb1ELb0EEENS1_19SingleTileSchedulerILb1ELb0ELb0ELi128EEEEEEEEEvNT_6ParamsE$_ZN4cute3eso3ESOILb1ELb0EJNS_5tupleIJNS2_IJNS2_IJNS_1CILi8EEENS3_ILi1EEEEEENS2_IJS5_S5_EEEEEENS2_IJS5_NS3_ILi2EEEEEEEEENS2_IJNS2_IJNS2_IJS5_NS3_ILi0EEEEEENS2_IJSC_SC_EEEEEENS2_IJSC_iEEEEEEEEC2ERKSB_RKSH_:
[----:B------:R-:W-:Y:S02]  /*7ea0*/  IADD3 R2, R64, -c[0x0][0x20], RZ ;  /* 0x8000080040027a10 */ /* 0x000fe40007ffe0ff */
[----:B------:R-:W-:-:S03]  /*7eb0*/  MOV R7, 0x0 ;  /* 0x0000000000077802 */ /* 0x000fc60000000f00 */
[----:B------:R1:W-:Y:S01]  /*7ec0*/  STL [R2], R3 ;  /* 0x0000000302007387 */ /* 0x0003e20000100800 */
[----:B------:R-:W-:Y:S05]  /*7ed0*/  RET.REL.NODEC R6 `(_ZN7cutlass13device_kernelIN5flash19enable_sm80_to_sm89INS1_16FlashAttnBwdSm80INS1_25CollectiveMainloopBwdSm80ILi2ELi2EN4cute5tupleIJNS5_1CILi128EEES8_NS7_ILi64EEEEEENS_10bfloat16_tEfNS_4arch4Sm80ELb0ELb0ELb1ELb1ELb0ELb0ELb0ELb0ELi2ELi4ELi4ELi4ELb0EEENS1_24CollectiveEpilogueBwdGQAISA_fSD_Li256ELb1ELb0EEENS1_19SingleTileSchedulerILb1ELb0ELb0ELi128EEEEEEEEEvNT_6ParamsE) ;  /* 0xffff812006007950 */ /* 0x000fea0003c3ffff */
        .type           $_ZN7cutlass13device_kernelIN5flash19enable_sm80_to_sm89INS1_16FlashAttnBwdSm80INS1_25CollectiveMainloopBwdSm80ILi2ELi2EN4cute5tupleIJNS5_1CILi128EEES8_NS7_ILi64EEEEEENS_10bfloat16_tEfNS_4arch4Sm80ELb0ELb0ELb1ELb1ELb0ELb0ELb0ELb0ELi2ELi4ELi4ELi4ELb0EEENS1_24CollectiveEpilogueBwdGQAISA_fSD_Li256ELb1ELb0EEENS1_19SingleTileSchedulerILb1ELb0ELb0ELi128EEEEEEEEEvNT_6ParamsE$_ZN4cute3eso3ESOILb1ELb0EJNS_5tupleIJNS2_IJNS2_IJNS_1CILi8EEENS3_ILi1EEEEEES5_EEENS2_IJNS2_IJS5_S5_EEENS3_ILi2EEEEEEEEENS2_IJNS2_IJNS2_IJS5_NS3_ILi0EEEEEESC_EEENS2_IJNS2_IJSC_SC_EEEiEEEEEEEEC2ERKSB_RKSH_,@function
        .size           $_ZN7cutlass13device_kernelIN5flash19enable_sm80_to_sm89INS1_16FlashAttnBwdSm80INS1_25CollectiveMainloopBwdSm80ILi2ELi2EN4cute5tupleIJNS5_1CILi128EEES8_NS7_ILi64EEEEEENS_10bfloat16_tEfNS_4arch4Sm80ELb0ELb0ELb1ELb1ELb0ELb0ELb0ELb0ELi2ELi4ELi4ELi4ELb0EEENS1_24CollectiveEpilogueBwdGQAISA_fSD_Li256ELb1ELb0EEENS1_19SingleTileSchedulerILb1ELb0ELb0ELi128EEEEEEEEEvNT_6ParamsE$_ZN4cute3eso3ESOILb1ELb0EJNS_5tupleIJNS2_IJNS2_IJNS_1CILi8EEENS3_ILi1EEEEEES5_EEENS2_IJNS2_IJS5_S5_EEENS3_ILi2EEEEEEEEENS2_IJNS2_IJNS2_IJS5_NS3_ILi0EEEEEESC_EEENS2_IJNS2_IJSC_SC_EEEiEEEEEEEEC2ERKSB_RKSH_,($_ZN7cutlass13device_kernelIN5flash19enable_sm80_to_sm89INS1_16FlashAttnBwdSm80INS1_25CollectiveMainloopBwdSm80ILi2ELi2EN4cute5tupleIJNS5_1CILi128EEES8_NS7_ILi64EEEEEENS_10bfloat16_tEfNS_4arch4Sm80ELb0ELb0ELb1ELb1ELb0ELb0ELb0ELb0ELi2ELi4ELi4ELi4ELb0EEENS1_24CollectiveEpilogueBwdGQAISA_fSD_Li256ELb1ELb0EEENS1_19SingleTileSchedulerILb1ELb0ELb0ELi128EEEEEEEEEvNT_6ParamsE$_ZN4cute3eso3ESOILb1ELb0EJNS_5tupleIJNS2_IJNS_1CILi1EEENS2_IJS4_NS3_ILi2EEES5_EEEEEES5_NS2_IJS5_S5_EEEEEENS2_IJNS2_IJNS3_ILi0EEENS2_IJS4_NS3_ILi256EEEiEEEEEENS3_ILi2048EEENS2_IJiNS3_ILi4096EEEEEEEEEEEC2ERKS9_RKSH_ - $_ZN7cutlass13device_kernelIN5flash19enable_sm80_to_sm89INS1_16FlashAttnBwdSm80INS1_25CollectiveMainloopBwdSm80ILi2ELi2EN4cute5tupleIJNS5_1CILi128EEES8_NS7_ILi64EEEEEENS_10bfloat16_tEfNS_4arch4Sm80ELb0ELb0ELb1ELb1ELb0ELb0ELb0ELb0ELi2ELi4ELi4ELi4ELb0EEENS1_24CollectiveEpilogueBwdGQAISA_fSD_Li256ELb1ELb0EEENS1_19SingleTileSchedulerILb1ELb0ELb0ELi128EEEEEEEEEvNT_6ParamsE$_ZN4cute3eso3ESOILb1ELb0EJNS_5tupleIJNS2_IJNS2_IJNS_1CILi8EEENS3_ILi1EEEEEES5_EEENS2_IJNS2_IJS5_S5_EEENS3_ILi2EEEEEEEEENS2_IJNS2_IJNS2_IJS5_NS3_ILi0EEEEEESC_EEENS2_IJNS2_IJSC_SC_EEEiEEEEEEEEC2ERKSB_RKSH_)
$_ZN7cutlass13device_kernelIN5flash19enable_sm80_to_sm89INS1_16FlashAttnBwdSm80INS1_25CollectiveMainloopBwdSm80ILi2ELi2EN4cute5tupleIJNS5_1CILi128EEES8_NS7_ILi64EEEEEENS_10bfloat16_tEfNS_4arch4Sm80ELb0ELb0ELb1ELb1ELb0ELb0ELb0ELb0ELi2ELi4ELi4ELi4ELb0EEENS1_24CollectiveEpilogueBwdGQAISA_fSD_Li256ELb1ELb0EEENS1_19SingleTileSchedulerILb1ELb0ELb0ELi128EEEEEEEEEvNT_6ParamsE$_ZN4cute3eso3ESOILb1ELb0EJNS_5tupleIJNS2_IJNS2_IJNS_1CILi8EEENS3_ILi1EEEEEES5_EEENS2_IJNS2_IJS5_S5_EEENS3_ILi2EEEEEEEEENS2_IJNS2_IJNS2_IJS5_NS3_ILi0EEEEEESC_EEENS2_IJNS2_IJSC_SC_EEEiEEEEEEEEC2ERKSB_RKSH_:
[----:B------:R-:W-:Y:S02]  /*7ee0*/  IADD3 R2, R64, -c[0x0][0x20], RZ ;  /* 0x8000080040027a10 */ /* 0x000fe40007ffe0ff */
[----:B------:R-:W-:-:S03]  /*7ef0*/  MOV R7, 0x0 ;  /* 0x0000000000077802 */ /* 0x000fc60000000f00 */
[----:B------:R1:W-:Y:S01]  /*7f00*/  STL [R2], R3 ;  /* 0x0000000302007387 */ /* 0x0003e20000100800 */
[----:B------:R-:W-:Y:S05]  /*7f10*/  RET.REL.NODEC R6 `(_ZN7cutlass13device_kernelIN5flash19enable_sm80_to_sm89INS1_16FlashAttnBwdSm80INS1_25CollectiveMainloopBwdSm80ILi2ELi2EN4cute5tupleIJNS5_1CILi128EEES8_NS7_ILi64EEEEEENS_10bfloat16_tEfNS_4arch4Sm80ELb0ELb0ELb1ELb1ELb0ELb0ELb0ELb0ELi2ELi4ELi4ELi4ELb0EEENS1_24CollectiveEpilogueBwdGQAISA_fSD_Li256ELb1ELb0EEENS1_19SingleTileSchedulerILb1ELb0ELb0ELi128EEEEEEEEEvNT_6ParamsE) ;  /* 0xffff80e006007950 */ /* 0x000fea0003c3ffff */
        .type           $_ZN7cutlass13device_kernelIN5flash19enable_sm80_to_sm89INS1_16FlashAttnBwdSm80INS1_25CollectiveMainloopBwdSm80ILi2ELi2EN4cute5tupleIJNS5_1CILi128EEES8_NS7_ILi64EEEEEENS_10bfloat16_tEfNS_4arch4Sm80ELb0ELb0ELb1ELb1ELb0ELb0ELb0ELb0ELi2ELi4ELi4ELi4ELb0EEENS1_24CollectiveEpilogueBwdGQAISA_fSD_Li256ELb1ELb0EEENS1_19SingleTileSchedulerILb1ELb0ELb0ELi128EEEEEEEEEvNT_6ParamsE$_ZN4cute3eso3ESOILb1ELb0EJNS_5tupleIJNS2_IJNS_1CILi1EEENS2_IJS4_NS3_ILi2EEES5_EEEEEES5_NS2_IJS5_S5_EEEEEENS2_IJNS2_IJNS3_ILi0EEENS2_IJS4_NS3_ILi256EEEiEEEEEENS3_ILi2048EEENS2_IJiNS3_ILi4096EEEEEEEEEEEC2ERKS9_RKSH_,@function
        .size           $_ZN7cutlass13device_kernelIN5flash19enable_sm80_to_sm89INS1_16FlashAttnBwdSm80INS1_25CollectiveMainloopBwdSm80ILi2ELi2EN4cute5tupleIJNS5_1CILi128EEES8_NS7_ILi64EEEEEENS_10bfloat16_tEfNS_4arch4Sm80ELb0ELb0ELb1ELb1ELb0ELb0ELb0ELb0ELi2ELi4ELi4ELi4ELb0EEENS1_24CollectiveEpilogueBwdGQAISA_fSD_Li256ELb1ELb0EEENS1_19SingleTileSchedulerILb1ELb0ELb0ELi128EEEEEEEEEvNT_6ParamsE$_ZN4cute3eso3ESOILb1ELb0EJNS_5tupleIJNS2_IJNS_1CILi1EEENS2_IJS4_NS3_ILi2EEES5_EEEEEES5_NS2_IJS5_S5_EEEEEENS2_IJNS2_IJNS3_ILi0EEENS2_IJS4_NS3_ILi256EEEiEEEEEENS3_ILi2048EEENS2_IJiNS3_ILi4096EEEEEEEEEEEC2ERKS9_RKSH_,($_ZN7cutlass13device_kernelIN5flash19enable_sm80_to_sm89INS1_16FlashAttnBwdSm80INS1_25CollectiveMainloopBwdSm80ILi2ELi2EN4cute5tupleIJNS5_1CILi128EEES8_NS7_ILi64EEEEEENS_10bfloat16_tEfNS_4arch4Sm80ELb0ELb0ELb1ELb1ELb0ELb0ELb0ELb0ELi2ELi4ELi4ELi4ELb0EEENS1_24CollectiveEpilogueBwdGQAISA_fSD_Li256ELb1ELb0EEENS1_19SingleTileSchedulerILb1ELb0ELb0ELi128EEEEEEEEEvNT_6ParamsE$_ZN4cute3eso3ESOILb1ELb0EJNS_5tupleIJNS2_IJNS_1CILi1EEENS3_ILi0EEEEEENS2_IJS5_S5_EEEEEENS2_IJS5_iEEEEEC2ERKS8_RKS9_ - $_ZN7cutlass13device_kernelIN5flash19enable_sm80_to_sm89INS1_16FlashAttnBwdSm80INS1_25CollectiveMainloopBwdSm80ILi2ELi2EN4cute5tupleIJNS5_1CILi128EEES8_NS7_ILi64EEEEEENS_10bfloat16_tEfNS_4arch4Sm80ELb0ELb0ELb1ELb1ELb0ELb0ELb0ELb0ELi2ELi4ELi4ELi4ELb0EEENS1_24CollectiveEpilogueBwdGQAISA_fSD_Li256ELb1ELb0EEENS1_19SingleTileSchedulerILb1ELb0ELb0ELi128EEEEEEEEEvNT_6ParamsE$_ZN4cute3eso3ESOILb1ELb0EJNS_5tupleIJNS2_IJNS_1CILi1EEENS2_IJS4_NS3_ILi2EEES5_EEEEEES5_NS2_IJS5_S5_EEEEEENS2_IJNS2_IJNS3_ILi0EEENS2_IJS4_NS3_ILi256EEEiEEEEEENS3_ILi2048EEENS2_IJiNS3_ILi4096EEEEEEEEEEEC2ERKS9_RKSH_)
$_ZN7cutlass13device_kernelIN5flash19enable_sm80_to_sm89INS1_16FlashAttnBwdSm80INS1_25CollectiveMainloopBwdSm80ILi2ELi2EN4cute5tupleIJNS5_1CILi128EEES8_NS7_ILi64EEEEEENS_10bfloat16_tEfNS_4arch4Sm80ELb0ELb0ELb1ELb1ELb0ELb0ELb0ELb0ELi2ELi4ELi4ELi4ELb0EEENS1_24CollectiveEpilogueBwdGQAISA_fSD_Li256ELb1ELb0EEENS1_19SingleTileSchedulerILb1ELb0ELb0ELi128EEEEEEEEEvNT_6ParamsE$_ZN4cute3eso3ESOILb1ELb0EJNS_5tupleIJNS2_IJNS_1CILi1EEENS2_IJS4_NS3_ILi2EEES5_EEEEEES5_NS2_IJS5_S5_EEEEEENS2_IJNS2_IJNS3_ILi0EEENS2_IJS4_NS3_ILi256EEEiEEEEEENS3_ILi2048EEENS2_IJiNS3_ILi4096EEEEEEEEEEEC2ERKS9_RKSH_:
[----:B------:R-:W-:Y:S01]  /*7f20*/  IADD3 R2, R54, -c[0x0][0x20], RZ ;  /* 0x8000080036027a10 */ /* 0x000fe20007ffe0ff */
[----:B------:R-:W-:Y:S01]  /*7f30*/  IMAD.MOV.U32 R8, RZ, RZ, R6 ;  /* 0x000000ffff087224 */ /* 0x000fe200078e0006 */
[----:B------:R-:W-:-:S03]  /*7f40*/  MOV R9, 0x0 ;  /* 0x0000000000097802 */ /* 0x000fc60000000f00 */
[----:B------:R1:W-:Y:S04]  /*7f50*/  STL [R2], R5 ;  /* 0x0000000502007387 */ /* 0x0003e80000100800 */
[----:B------:R1:W-:Y:S01]  /*7f60*/  STL [R2+0x4], R3 ;  /* 0x0000040302007387 */ /* 0x0003e20000100800 */
[----:B------:R-:W-:Y:S05]  /*7f70*/  RET.REL.NODEC R8 `(_ZN7cutlass13device_kernelIN5flash19enable_sm80_to_sm89INS1_16FlashAttnBwdSm80INS1_25CollectiveMainloopBwdSm80ILi2ELi2EN4cute5tupleIJNS5_1CILi128EEES8_NS7_ILi64EEEEEENS_10bfloat16_tEfNS_4arch4Sm80ELb0ELb0ELb1ELb1ELb0ELb0ELb0ELb0ELi2ELi4ELi4ELi4ELb0EEENS1_24CollectiveEpilogueBwdGQAISA_fSD_Li256ELb1ELb0EEENS1_19SingleTileSchedulerILb1ELb0ELb0ELi128EEEEEEEEEvNT_6ParamsE) ;  /* 0xffff808008007950 */ /* 0x000fea0003c3ffff */
        .type           $_ZN7cutlass13device_kernelIN5flash19enable_sm80_to_sm89INS1_16FlashAttnBwdSm80INS1_25CollectiveMainloopBwdSm80ILi2ELi2EN4cute5tupleIJNS5_1CILi128EEES8_NS7_ILi64EEEEEENS_10bfloat16_tEfNS_4arch4Sm80ELb0ELb0ELb1ELb1ELb0ELb0ELb0ELb0ELi2ELi4ELi4ELi4ELb0EEENS1_24CollectiveEpilogueBwdGQAISA_fSD_Li256ELb1ELb0EEENS1_19SingleTileSchedulerILb1ELb0ELb0ELi128EEEEEEEEEvNT_6ParamsE$_ZN4cute3eso3ESOILb1ELb0EJNS_5tupleIJNS2_IJNS_1CILi1EEENS3_ILi0EEEEEENS2_IJS5_S5_EEEEEENS2_IJS5_iEEEEEC2ERKS8_RKS9_,@function
        .size           $_ZN7cutlass13device_kernelIN5flash19enable_sm80_to_sm89INS1_16FlashAttnBwdSm80INS1_25CollectiveMainloopBwdSm80ILi2ELi2EN4cute5tupleIJNS5_1CILi128EEES8_NS7_ILi64EEEEEENS_10bfloat16_tEfNS_4arch4Sm80ELb0ELb0ELb1ELb1ELb0ELb0ELb0ELb0ELi2ELi4ELi4ELi4ELb0EEENS1_24CollectiveEpilogueBwdGQAISA_fSD_Li256ELb1ELb0EEENS1_19SingleTileSchedulerILb1ELb0ELb0ELi128EEEEEEEEEvNT_6ParamsE$_ZN4cute3eso3ESOILb1ELb0EJNS_5tupleIJNS2_IJNS_1CILi1EEENS3_ILi0EEEEEENS2_IJS5_S5_EEEEEENS2_IJS5_iEEEEEC2ERKS8_RKS9_,($_ZN7cutlass13device_kernelIN5flash19enable_sm80_to_sm89INS1_16FlashAttnBwdSm80INS1_25CollectiveMainloopBwdSm80ILi2ELi2EN4cute5tupleIJNS5_1CILi128EEES8_NS7_ILi64EEEEEENS_10bfloat16_tEfNS_4arch4Sm80ELb0ELb0ELb1ELb1ELb0ELb0ELb0ELb0ELi2ELi4ELi4ELi4ELb0EEENS1_24CollectiveEpilogueBwdGQAISA_fSD_Li256ELb1ELb0EEENS1_19SingleTileSchedulerILb1ELb0ELb0ELi128EEEEEEEEEvNT_6ParamsE$_ZN4cute3eso3ESOILb1ELb0EJNS_5tupleIJNS2_IJNS_1CILi1EEENS3_ILi0EEEEEES5_EEENS2_IJNS2_IJS5_S5_EEEiEEEEEC2ERKS7_RKS9_ - $_ZN7cutlass13device_kernelIN5flash19enable_sm80_to_sm89INS1_16FlashAttnBwdSm80INS1_25CollectiveMainloopBwdSm80ILi2ELi2EN4cute5tupleIJNS5_1CILi128EEES8_NS7_ILi64EEEEEENS_10bfloat16_tEfNS_4arch4Sm80ELb0ELb0ELb1ELb1ELb0ELb0ELb0ELb0ELi2ELi4ELi4ELi4ELb0EEENS1_24CollectiveEpilogueBwdGQAISA_fSD_Li256ELb1ELb0EEENS1_19SingleTileSchedulerILb1ELb0ELb0ELi128EEEEEEEEEvNT_6ParamsE$_ZN4cute3eso3ESOILb1ELb0EJNS_5tupleIJNS2_IJNS_1CILi1EEENS3_ILi0EEEEEENS2_IJS5_S5_EEEEEENS2_IJS5_iEEEEEC2ERKS8_RKS9_)
$_ZN7cutlass13device_kernelIN5flash19enable_sm80_to_sm89INS1_16FlashAttnBwdSm80INS1_25CollectiveMainloopBwdSm80ILi2ELi2EN4cute5tupleIJNS5_1CILi128EEES8_NS7_ILi64EEEEEENS_10bfloat16_tEfNS_4arch4Sm80ELb0ELb0ELb1ELb1ELb0ELb0ELb0ELb0ELi2ELi4ELi4ELi4ELb0EEENS1_24CollectiveEpilogueBwdGQAISA_fSD_Li256ELb1ELb0EEENS1_19SingleTileSchedulerILb1ELb0ELb0ELi128EEEEEEEEEvNT_6ParamsE$_ZN4cute3eso3ESOILb1ELb0EJNS_5tupleIJNS2_IJNS_1CILi1EEENS3_ILi0EEEEEENS2_IJS5_S5_EEEEEENS2_IJS5_iEEEEEC2ERKS8_RKS9_:
[----:B------:R-:W-:Y:S02]  /*7f80*/  IADD3 R2, R64, -c[0x0][0x20], RZ ;  /* 0x8000080040027a10 */ /* 0x000fe40007ffe0ff */
[----:B------:R-:W-:-:S03]  /*7f90*/  MOV R5, 0x0 ;  /* 0x0000000000057802 */ /* 0x000fc60000000f00 */
[----:B------:R1:W-:Y:S01]  /*7fa0*/  STL [R2], R3 ;  /* 0x0000000302007387 */ /* 0x0003e20000100800 */
[----:B------:R-:W-:Y:S05]  /*7fb0*/  RET.REL.NODEC R4 `(_ZN7cutlass13device_kernelIN5flash19enable_sm80_to_sm89INS1_16FlashAttnBwdSm80INS1_25CollectiveMainloopBwdSm80ILi2ELi2EN4cute5tupleIJNS5_1CILi128EEES8_NS7_ILi64EEEEEENS_10bfloat16_tEfNS_4arch4Sm80ELb0ELb0ELb1ELb1ELb0ELb0ELb0ELb0ELi2ELi4ELi4ELi4ELb0EEENS1_24CollectiveEpilogueBwdGQAISA_fSD_Li256ELb1ELb0EEENS1_19SingleTileSchedulerILb1ELb0ELb0ELi128EEEEEEEEEvNT_6ParamsE) ;  /* 0xffff804004007950 */ /* 0x000fea0003c3ffff */
        .type           $_ZN7cutlass13device_kernelIN5flash19enable_sm80_to_sm89INS1_16FlashAttnBwdSm80INS1_25CollectiveMainloopBwdSm80ILi2ELi2EN4cute5tupleIJNS5_1CILi128EEES8_NS7_ILi64EEEEEENS_10bfloat16_tEfNS_4arch4Sm80ELb0ELb0ELb1ELb1ELb0ELb0ELb0ELb0ELi2ELi4ELi4ELi4ELb0EEENS1_24CollectiveEpilogueBwdGQAISA_fSD_Li256ELb1ELb0EEENS1_19SingleTileSchedulerILb1ELb0ELb0ELi128EEEEEEEEEvNT_6ParamsE$_ZN4cute3eso3ESOILb1ELb0EJNS_5tupleIJNS2_IJNS_1CILi1EEENS3_ILi0EEEEEES5_EEENS2_IJNS2_IJS5_S5_EEEiEEEEEC2ERKS7_RKS9_,@function
        .size           $_ZN7cutlass13device_kernelIN5flash19enable_sm80_to_sm89INS1_16FlashAttnBwdSm80INS1_25CollectiveMainloopBwdSm80ILi2ELi2EN4cute5tupleIJNS5_1CILi128EEES8_NS7_ILi64EEEEEENS_10bfloat16_tEfNS_4arch4Sm80ELb0ELb0ELb1ELb1ELb0ELb0ELb0ELb0ELi2ELi4ELi4ELi4ELb0EEENS1_24CollectiveEpilogueBwdGQAISA_fSD_Li256ELb1ELb0EEENS1_19SingleTileSchedulerILb1ELb0ELb0ELi128EEEEEEEEEvNT_6ParamsE$_ZN4cute3eso3ESOILb1ELb0EJNS_5tupleIJNS2_IJNS_1CILi1EEENS3_ILi0EEEEEES5_EEENS2_IJNS2_IJS5_S5_EEEiEEEEEC2ERKS7_RKS9_,($_ZN7cutlass13device_kernelIN5flash19enable_sm80_to_sm89INS1_16FlashAttnBwdSm80INS1_25CollectiveMainloopBwdSm80ILi2ELi2EN4cute5tupleIJNS5_1CILi128EEES8_NS7_ILi64EEEEEENS_10bfloat16_tEfNS_4arch4Sm80ELb0ELb0ELb1ELb1ELb0ELb0ELb0ELb0ELi2ELi4ELi4ELi4ELb0EEENS1_24CollectiveEpilogueBwdGQAISA_fSD_Li256ELb1ELb0EEENS1_19SingleTileSchedulerILb1ELb0ELb0ELi128EEEEEEEEEvNT_6ParamsE$_ZN4cute3eso3ESOILb1ELb0EJNS_5tupleIJNS2_IJNS_1CILi2EEES4_EEENS3_ILi8EEES5_EEENS2_IJNS2_IJNS3_ILi1EEEiEEENS3_ILi1024EEENS2_IJiiEEEEEEEEC2ERKS7_RKSC_ - $_ZN7cutlass13device_kernelIN5flash19enable_sm80_to_sm89INS1_16FlashAttnBwdSm80INS1_25CollectiveMainloopBwdSm80ILi2ELi2EN4cute5tupleIJNS5_1CILi128EEES8_NS7_ILi64EEEEEENS_10bfloat16_tEfNS_4arch4Sm80ELb0ELb0ELb1ELb1ELb0ELb0ELb0ELb0ELi2ELi4ELi4ELi4ELb0EEENS1_24CollectiveEpilogueBwdGQAISA_fSD_Li256ELb1ELb0EEENS1_19SingleTileSchedulerILb1ELb0ELb0ELi128EEEEEEEEEvNT_6ParamsE$_ZN4cute3eso3ESOILb1ELb0EJNS_5tupleIJNS2_IJNS_1CILi1EEENS3_ILi0EEEEEES5_EEENS2_IJNS2_IJS5_S5_EEEiEEEEEC2ERKS7_RKS9_)
$_ZN7cutlass13device_kernelIN5flash19enable_sm80_to_sm89INS1_16FlashAttnBwdSm80INS1_25CollectiveMainloopBwdSm80ILi2ELi2EN4cute5tupleIJNS5_1CILi128EEES8_NS7_ILi64EEEEEENS_10bfloat16_tEfNS_4arch4Sm80ELb0ELb0ELb1ELb1ELb0ELb0ELb0ELb0ELi2ELi4ELi4ELi4ELb0EEENS1_24CollectiveEpilogueBwdGQAISA_fSD_Li256ELb1ELb0EEENS1_19SingleTileSchedulerILb1ELb0ELb0ELi128EEEEEEEEEvNT_6ParamsE$_ZN4cute3eso3ESOILb1ELb0EJNS_5tupleIJNS2_IJNS_1CILi1EEENS3_ILi0EEEEEES5_EEENS2_IJNS2_IJS5_S5_EEEiEEEEEC2ERKS7_RKS9_:
[----:B------:R-:W-:Y:S02]  /*7fc0*/  IADD3 R2, R64, -c[0x0][0x20], RZ ;  /* 0x8000080040027a10 */ /* 0x000fe40007ffe0ff */
[----:B------:R-:W-:-:S03]  /*7fd0*/  MOV R5, 0x0 ;  /* 0x0000000000057802 */ /* 0x000fc60000000f00 */
[----:B------:R1:W-:Y:S01]  /*7fe0*/  STL [R2], R3 ;  /* 0x0000000302007387 */ /* 0x0003e20000100800 */
[----:B------:R-:W-:Y:S05]  /*7ff0*/  RET.REL.NODEC R4 `(_ZN7cutlass13device_kernelIN5flash19enable_sm80_to_sm89INS1_16FlashAttnBwdSm80INS1_25CollectiveMainloopBwdSm80ILi2ELi2EN4cute5tupleIJNS5_1CILi128EEES8_NS7_ILi64EEEEEENS_10bfloat16_tEfNS_4arch4Sm80ELb0ELb0ELb1ELb1ELb0ELb0ELb0ELb0ELi2ELi4ELi4ELi4ELb0EEENS1_24CollectiveEpilogueBwdGQAISA_fSD_Li256ELb1ELb0EEENS1_19SingleTileSchedulerILb1ELb0ELb0ELi128EEEEEEEEEvNT_6ParamsE) ;  /* 0xffff800004007950 */ /* 0x000fea0003c3ffff */
        .type           $_ZN7cutlass13device_kernelIN5flash19enable_sm80_to_sm89INS1_16FlashAttnBwdSm80INS1_25CollectiveMainloopBwdSm80ILi2ELi2EN4cute5tupleIJNS5_1CILi128EEES8_NS7_ILi64EEEEEENS_10bfloat16_tEfNS_4arch4Sm80ELb0ELb0ELb1ELb1ELb0ELb0ELb0ELb0ELi2ELi4ELi4ELi4ELb0EEENS1_24CollectiveEpilogueBwdGQAISA_fSD_Li256ELb1ELb0EEENS1_19SingleTileSchedulerILb1ELb0ELb0ELi128EEEEEEEEEvNT_6ParamsE$_ZN4cute3eso3ESOILb1ELb0EJNS_5tupleIJNS2_IJNS_1CILi2EEES4_EEENS3_ILi8EEES5_EEENS2_IJNS2_IJNS3_ILi1EEEiEEENS3_ILi1024EEENS2_IJiiEEEEEEEEC2ERKS7_RKSC_,@function
        .size           $_ZN7cutlass13device_kernelIN5flash19enable_sm80_to_sm89INS1_16FlashAttnBwdSm80INS1_25CollectiveMainloopBwdSm80ILi2ELi2EN4cute5tupleIJNS5_1CILi128EEES8_NS7_ILi64EEEEEENS_10bfloat16_tEfNS_4arch4Sm80ELb0ELb0ELb1ELb1ELb0ELb0ELb0ELb0ELi2ELi4ELi4ELi4ELb0EEENS1_24CollectiveEpilogueBwdGQAISA_fSD_Li256ELb1ELb0EEENS1_19SingleTileSchedulerILb1ELb0ELb0ELi128EEEEEEEEEvNT_6ParamsE$_ZN4cute3eso3ESOILb1ELb0EJNS_5tupleIJNS2_IJNS_1CILi2EEES4_EEENS3_ILi8EEES5_EEENS2_IJNS2_IJNS3_ILi1EEEiEEENS3_ILi1024EEENS2_IJiiEEEEEEEEC2ERKS7_RKSC_,($_ZN7cutlass13device_kernelIN5flash19enable_sm80_to_sm89INS1_16FlashAttnBwdSm80INS1_25CollectiveMainloopBwdSm80ILi2ELi2EN4cute5tupleIJNS5_1CILi128EEES8_NS7_ILi64EEEEEENS_10bfloat16_tEfNS_4arch4Sm80ELb0ELb0ELb1ELb1ELb0ELb0ELb0ELb0ELi2ELi4ELi4ELi4ELb0EEENS1_24CollectiveEpilogueBwdGQAISA_fSD_Li256ELb1ELb0EEENS1_19SingleTileSchedulerILb1ELb0ELb0ELi128EEEEEEEEEvNT_6ParamsE$_ZN4cute3eso3ESOILb1ELb0EJNS_5tupleIJNS2_IJNS_1CILi2EEES4_EEES4_EEENS2_IJNS2_IJiiEEENS3_ILi8192EEEEEEEEC2ERKS6_RKS9_ - $_ZN7cutlass13device_kernelIN5flash19enable_sm80_to_sm89INS1_16FlashAttnBwdSm80INS1_25CollectiveMainloopBwdSm80ILi2ELi2EN4cute5tupleIJNS5_1CILi128EEES8_NS7_ILi64EEEEEENS_10bfloat16_tEfNS_4arch4Sm80ELb0ELb0ELb1ELb1ELb0ELb0ELb0ELb0ELi2ELi4ELi4ELi4ELb0EEENS1_24CollectiveEpilogueBwdGQAISA_fSD_Li256ELb1ELb0EEENS1_19SingleTileSchedulerILb1ELb0ELb0ELi128EEEEEEEEEvNT_6ParamsE$_ZN4cute3eso3ESOILb1ELb0EJNS_5tupleIJNS2_IJNS_1CILi2EEES4_EEENS3_ILi8EEES5_EEENS2_IJNS2_IJNS3_ILi1EEEiEEENS3_ILi1024EEENS2_IJiiEEEEEEEEC2ERKS7_RKSC_)
$_ZN7cutlass13device_kernelIN5flash19enable_sm80_to_sm89INS1_16FlashAttnBwdSm80INS1_25CollectiveMainloopBwdSm80ILi2ELi2EN4cute5tupleIJNS5_1CILi128EEES8_NS7_ILi64EEEEEENS_10bfloat16_tEfNS_4arch4Sm80ELb0ELb0ELb1ELb1ELb0ELb0ELb0ELb0ELi2ELi4ELi4ELi4ELb0EEENS1_24CollectiveEpilogueBwdGQAISA_fSD_Li256ELb1ELb0EEENS1_19SingleTileSchedulerILb1ELb0ELb0ELi128EEEEEEEEEvNT_6ParamsE$_ZN4cute3eso3ESOILb1ELb0EJNS_5tupleIJNS2_IJNS_1CILi2EEES4_EEENS3_ILi8EEES5_EEENS2_IJNS2_IJNS3_ILi1EEEiEEENS3_ILi1024EEENS2_IJiiEEEEEEEEC2ERKS7_RKSC_:
[----:B------:R-:W-:Y:S02]  /*8000*/  IADD3 R4, R23, -c[0x0][0x20], RZ ;  /* 0x8000080017047a10 */ /* 0x000fe40007ffe0ff */
[----:B------:R-:W-:-:S03]  /*8010*/  MOV R9, 0x0 ;  /* 0x0000000000097802 */ /* 0x000fc60000000f00 */
[----:B------:R1:W-:Y:S04]  /*8020*/  STL [R4], R2 ;  /* 0x0000000204007387 */ /* 0x0003e80000100800 */
[----:B------:R1:W-:Y:S04]  /*8030*/  STL [R4+0x4], R3 ;  /* 0x0000040304007387 */ /* 0x0003e80000100800 */
[----:B------:R1:W-:Y:S01]  /*8040*/  STL [R4+0x8], R5 ;  /* 0x0000080504007387 */ /* 0x0003e20000100800 */
[----:B------:R-:W-:Y:S05]  /*8050*/  RET.REL.NODEC R8 `(_ZN7cutlass13device_kernelIN5flash19enable_sm80_to_sm89INS1_16FlashAttnBwdSm80INS1_25CollectiveMainloopBwdSm80ILi2ELi2EN4cute5tupleIJNS5_1CILi128EEES8_NS7_ILi64EEEEEENS_10bfloat16_tEfNS_4arch4Sm80ELb0ELb0ELb1ELb1ELb0ELb0ELb0ELb0ELi2ELi4ELi4ELi4ELb0EEENS1_24CollectiveEpilogueBwdGQAISA_fSD_Li256ELb1ELb0EEENS1_19SingleTileSchedulerILb1ELb0ELb0ELi128EEEEEEEEEvNT_6ParamsE) ;  /* 0xffff7fa008007950 */ /* 0x000fea0003c3ffff */
        .type           $_ZN7cutlass13device_kernelIN5flash19enable_sm80_to_sm89INS1_16FlashAttnBwdSm80INS1_25CollectiveMainloopBwdSm80ILi2ELi2EN4cute5tupleIJNS5_1CILi128EEES8_NS7_ILi64EEEEEENS_10bfloat16_tEfNS_4arch4Sm80ELb0ELb0ELb1ELb1ELb0ELb0ELb0ELb0ELi2ELi4ELi4ELi4ELb0EEENS1_24CollectiveEpilogueBwdGQAISA_fSD_Li256ELb1ELb0EEENS1_19SingleTileSchedulerILb1ELb0ELb0ELi128EEEEEEEEEvNT_6ParamsE$_ZN4cute3eso3ESOILb1ELb0EJNS_5tupleIJNS2_IJNS_1CILi2EEES4_EEES4_EEENS2_IJNS2_IJiiEEENS3_ILi8192EEEEEEEEC2ERKS6_RKS9_,@function
        .size           $_ZN7cutlass13device_kernelIN5flash19enable_sm80_to_sm89INS1_16FlashAttnBwdSm80INS1_25CollectiveMainloopBwdSm80ILi2ELi2EN4cute5tupleIJNS5_1CILi128EEES8_NS7_ILi64EEEEEENS_10bfloat16_tEfNS_4arch4Sm80ELb0ELb0ELb1ELb1ELb0ELb0ELb0ELb0ELi2ELi4ELi4ELi4ELb0EEENS1_24CollectiveEpilogueBwdGQAISA_fSD_Li256ELb1ELb0EEENS1_19SingleTileSchedulerILb1ELb0ELb0ELi128EEEEEEEEEvNT_6ParamsE$_ZN4cute3eso3ESOILb1ELb0EJNS_5tupleIJNS2_IJNS_1CILi2EEES4_EEES4_EEENS2_IJNS2_IJiiEEENS3_ILi8192EEEEEEEEC2ERKS6_RKS9_,($_ZN7cutlass13device_kernelIN5flash19enable_sm80_to_sm89INS1_16FlashAttnBwdSm80INS1_25CollectiveMainloopBwdSm80ILi2ELi2EN4cute5tupleIJNS5_1CILi128EEES8_NS7_ILi64EEEEEENS_10bfloat16_tEfNS_4arch4Sm80ELb0ELb0ELb1ELb1ELb0ELb0ELb0ELb0ELi2ELi4ELi4ELi4ELb0EEENS1_24CollectiveEpilogueBwdGQAISA_fSD_Li256ELb1ELb0EEENS1_19SingleTileSchedulerILb1ELb0ELb0ELi128EEEEEEEEEvNT_6ParamsE$_ZN4cute3eso3ESOILb1ELb0EJNS_5tupleIJNS2_IJNS_1CILi2EEES4_EEES5_NS3_ILi8EEEEEENS2_IJNS2_IJiNS3_ILi512EEEEEENS2_IJiiEEENS3_ILi1024EEEEEEEEC2ERKS7_RKSC_ - $_ZN7cutlass13device_kernelIN5flash19enable_sm80_to_sm89INS1_16FlashAttnBwdSm80INS1_25CollectiveMainloopBwdSm80ILi2ELi2EN4cute5tupleIJNS5_1CILi128EEES8_NS7_ILi64EEEEEENS_10bfloat16_tEfNS_4arch4Sm80ELb0ELb0ELb1ELb1ELb0ELb0ELb0ELb0ELi2ELi4ELi4ELi4ELb0EEENS1_24CollectiveEpilogueBwdGQAISA_fSD_Li256ELb1ELb0EEENS1_19SingleTileSchedulerILb1ELb0ELb0ELi128EEEEEEEEEvNT_6ParamsE$_ZN4cute3eso3ESOILb1ELb0EJNS_5tupleIJNS2_IJNS_1CILi2EEES4_EEES4_EEENS2_IJNS2_IJiiEEENS3_ILi8192EEEEEEEEC2ERKS6_RKS9_)
$_ZN7cutlass13device_kernelIN5flash19enable_sm80_to_sm89INS1_16FlashAttnBwdSm80INS1_25CollectiveMainloopBwdSm80ILi2ELi2EN4cute5tupleIJNS5_1CILi128EEES8_NS7_ILi64EEEEEENS_10bfloat16_tEfNS_4arch4Sm80ELb0ELb0ELb1ELb1ELb0ELb0ELb0ELb0ELi2ELi4ELi4ELi4ELb0EEENS1_24CollectiveEpilogueBwdGQAISA_fSD_Li256ELb1ELb0EEENS1_19SingleTileSchedulerILb1ELb0ELb0ELi128EEEEEEEEEvNT_6ParamsE$_ZN4cute3eso3ESOILb1ELb0EJNS_5tupleIJNS2_IJNS_1CILi2EEES4_EEES4_EEENS2_IJNS2_IJiiEEENS3_ILi8192EEEEEEEEC2ERKS6_RKS9_:
[----:B------:R-:W-:Y:S01]  /*8060*/  IADD3 R4, R63, -c[0x0][0x20], RZ ;  /* 0x800008003f047a10 */ /* 0x000fe20007ffe0ff */
[----:B------:R-:W-:Y:S01]  /*8070*/  IMAD.MOV.U32 R70, RZ, RZ, R6 ;  /* 0x000000ffff467224 */ /* 0x000fe200078e0006 */
[----:B------:R-:W-:-:S03]  /*8080*/  MOV R71, 0x0 ;  /* 0x0000000000477802 */ /* 0x000fc60000000f00 */
[----:B------:R1:W-:Y:S04]  /*8090*/  STL [R4], R2 ;  /* 0x0000000204007387 */ /* 0x0003e80000100800 */
[----:B------:R1:W-:Y:S01]  /*80a0*/  STL [R4+0x4], R3 ;  /* 0x0000040304007387 */ /* 0x0003e20000100800 */
[----:B------:R-:W-:Y:S05]  /*80b0*/  RET.REL.NODEC R70 `(_ZN7cutlass13device_kernelIN5flash19enable_sm80_to_sm89INS1_16FlashAttnBwdSm80INS1_25CollectiveMainloopBwdSm80ILi2ELi2EN4cute5tupleIJNS5_1CILi128EEES8_NS7_ILi64EEEEEENS_10bfloat16_tEfNS_4arch4Sm80ELb0ELb0ELb1ELb1ELb0ELb0ELb0ELb0ELi2ELi4ELi4ELi4ELb0EEENS1_24CollectiveEpilogueBwdGQAISA_fSD_Li256ELb1ELb0EEENS1_19SingleTileSchedulerILb1ELb0ELb0ELi128EEEEEEEEEvNT_6ParamsE) ;  /* 0xffff7f4046007950 */ /* 0x000fea0003c3ffff */
        .type           $_ZN7cutlass13device_kernelIN5flash19enable_sm80_to_sm89INS1_16FlashAttnBwdSm80INS1_25CollectiveMainloopBwdSm80ILi2ELi2EN4cute5tupleIJNS5_1CILi128EEES8_NS7_ILi64EEEEEENS_10bfloat16_tEfNS_4arch4Sm80ELb0ELb0ELb1ELb1ELb0ELb0ELb0ELb0ELi2ELi4ELi4ELi4ELb0EEENS1_24CollectiveEpilogueBwdGQAISA_fSD_Li256ELb1ELb0EEENS1_19SingleTileSchedulerILb1ELb0ELb0ELi128EEEEEEEEEvNT_6ParamsE$_ZN4cute3eso3ESOILb1ELb0EJNS_5tupleIJNS2_IJNS_1CILi2EEES4_EEES5_NS3_ILi8EEEEEENS2_IJNS2_IJiNS3_ILi512EEEEEENS2_IJiiEEENS3_ILi1024EEEEEEEEC2ERKS7_RKSC_,@function
        .size           $_ZN7cutlass13device_kernelIN5flash19enable_sm80_to_sm89INS1_16FlashAttnBwdSm80INS1_25CollectiveMainloopBwdSm80ILi2ELi2EN4cute5tupleIJNS5_1CILi128EEES8_NS7_ILi64EEEEEENS_10bfloat16_tEfNS_4arch4Sm80ELb0ELb0ELb1ELb1ELb0ELb0ELb0ELb0ELi2ELi4ELi4ELi4ELb0EEENS1_24CollectiveEpilogueBwdGQAISA_fSD_Li256ELb1ELb0EEENS1_19SingleTileSchedulerILb1ELb0ELb0ELi128EEEEEEEEEvNT_6ParamsE$_ZN4cute3eso3ESOILb1ELb0EJNS_5tupleIJNS2_IJNS_1CILi2EEES4_EEES5_NS3_ILi8EEEEEENS2_IJNS2_IJiNS3_ILi512EEEEEENS2_IJiiEEENS3_ILi1024EEEEEEEEC2ERKS7_RKSC_,($_ZN7cutlass13device_kernelIN5flash19enable_sm80_to_sm89INS1_16FlashAttnBwdSm80INS1_25CollectiveMainloopBwdSm80ILi2ELi2EN4cute5tupleIJNS5_1CILi128EEES8_NS7_ILi64EEEEEENS_10bfloat16_tEfNS_4arch4Sm80ELb0ELb0ELb1ELb1ELb0ELb0ELb0ELb0ELi2ELi4ELi4ELi4ELb0EEENS1_24CollectiveEpilogueBwdGQAISA_fSD_Li256ELb1ELb0EEENS1_19SingleTileSchedulerILb1ELb0ELb0ELi128EEEEEEEEEvNT_6ParamsE$_ZN4cute3eso3ESOILb1ELb0EJNS_5tupleIJNS2_IJNS_1CILi2EEES4_S4_EEES4_NS2_IJNS2_IJS4_S4_EEES4_EEEEEENS2_IJNS2_IJNS3_ILi1EEENS3_ILi512EEEiEEENS3_ILi4096EEENS2_IJNS2_IJiiEEENS3_ILi8192EEEEEEEEEEEC2ERKS8_RKSG_ - $_ZN7cutlass13device_kernelIN5flash19enable_sm80_to_sm89INS1_16FlashAttnBwdSm80INS1_25CollectiveMainloopBwdSm80ILi2ELi2EN4cute5tupleIJNS5_1CILi128EEES8_NS7_ILi64EEEEEENS_10bfloat16_tEfNS_4arch4Sm80ELb0ELb0ELb1ELb1ELb0ELb0ELb0ELb0ELi2ELi4ELi4ELi4ELb0EEENS1_24CollectiveEpilogueBwdGQAISA_fSD_Li256ELb1ELb0EEENS1_19SingleTileSchedulerILb1ELb0ELb0ELi128EEEEEEEEEvNT_6ParamsE$_ZN4cute3eso3ESOILb1ELb0EJNS_5tupleIJNS2_IJNS_1CILi2EEES4_EEES5_NS3_ILi8EEEEEENS2_IJNS2_IJiNS3_ILi512EEEEEENS2_IJiiEEENS3_ILi1024EEEEEEEEC2ERKS7_RKSC_)
$_ZN7cutlass13device_kernelIN5flash19enable_sm80_to_sm89INS1_16FlashAttnBwdSm80INS1_25CollectiveMainloopBwdSm80ILi2ELi2EN4cute5tupleIJNS5_1CILi128EEES8_NS7_ILi64EEEEEENS_10bfloat16_tEfNS_4arch4Sm80ELb0ELb0ELb1ELb1ELb0ELb0ELb0ELb0ELi2ELi4ELi4ELi4ELb0EEENS1_24CollectiveEpilogueBwdGQAISA_fSD_Li256ELb1ELb0EEENS1_19SingleTileSchedulerILb1ELb0ELb0ELi128EEEEEEEEEvNT_6ParamsE$_ZN4cute3eso3ESOILb1ELb0EJNS_5tupleIJNS2_IJNS_1CILi2EEES4_EEES5_NS3_ILi8EEEEEENS2_IJNS2_IJiNS3_ILi512EEEEEENS2_IJiiEEENS3_ILi1024EEEEEEEEC2ERKS7_RKSC_:
[----:B------:R-:W-:Y:S02]  /*80c0*/  IADD3 R4, R57, -c[0x0][0x20], RZ ;  /* 0x8000080039047a10 */ /* 0x000fe40007ffe0ff */
[----:B------:R-:W-:-:S03]  /*80d0*/  MOV R9, 0x0 ;  /* 0x0000000000097802 */ /* 0x000fc60000000f00 */
[----:B------:R1:W-:Y:S04]  /*80e0*/  STL [R4], R2 ;  /* 0x0000000204007387 */ /* 0x0003e80000100800 */
[----:B------:R1:W-:Y:S04]  /*80f0*/  STL [R4+0x4], R3 ;  /* 0x0000040304007387 */ /* 0x0003e80000100800 */
[----:B------:R1:W-:Y:S01]  /*8100*/  STL [R4+0x8], R5 ;  /* 0x0000080504007387 */ /* 0x0003e20000100800 */
[----:B------:R-:W-:Y:S05]  /*8110*/  RET.REL.NODEC R8 `(_ZN7cutlass13device_kernelIN5flash19enable_sm80_to_sm89INS1_16FlashAttnBwdSm80INS1_25CollectiveMainloopBwdSm80ILi2ELi2EN4cute5tupleIJNS5_1CILi128EEES8_NS7_ILi64EEEEEENS_10bfloat16_tEfNS_4arch4Sm80ELb0ELb0ELb1ELb1ELb0ELb0ELb0ELb0ELi2ELi4ELi4ELi4ELb0EEENS1_24CollectiveEpilogueBwdGQAISA_fSD_Li256ELb1ELb0EEENS1_19SingleTileSchedulerILb1ELb0ELb0ELi128EEEEEEEEEvNT_6ParamsE) ;  /* 0xffff7ee008007950 */ /* 0x000fea0003c3ffff */
        .type           $_ZN7cutlass13device_kernelIN5flash19enable_sm80_to_sm89INS1_16FlashAttnBwdSm80INS1_25CollectiveMainloopBwdSm80ILi2ELi2EN4cute5tupleIJNS5_1CILi128EEES8_NS7_ILi64EEEEEENS_10bfloat16_tEfNS_4arch4Sm80ELb0ELb0ELb1ELb1ELb0ELb0ELb0ELb0ELi2ELi4ELi4ELi4ELb0EEENS1_24CollectiveEpilogueBwdGQAISA_fSD_Li256ELb1ELb0EEENS1_19SingleTileSchedulerILb1ELb0ELb0ELi128EEEEEEEEEvNT_6ParamsE$_ZN4cute3eso3ESOILb1ELb0EJNS_5tupleIJNS2_IJNS_1CILi2EEES4_S4_EEES4_NS2_IJNS2_IJS4_S4_EEES4_EEEEEENS2_IJNS2_IJNS3_ILi1EEENS3_ILi512EEEiEEENS3_ILi4096EEENS2_IJNS2_IJiiEEENS3_ILi8192EEEEEEEEEEEC2ERKS8_RKSG_,@function
        .size           $_ZN7cutlass13device_kernelIN5flash19enable_sm80_to_sm89INS1_16FlashAttnBwdSm80INS1_25CollectiveMainloopBwdSm80ILi2ELi2EN4cute5tupleIJNS5_1CILi128EEES8_NS7_ILi64EEEEEENS_10bfloat16_tEfNS_4arch4Sm80ELb0ELb0ELb1ELb1ELb0ELb0ELb0ELb0ELi2ELi4ELi4ELi4ELb0EEENS1_24CollectiveEpilogueBwdGQAISA_fSD_Li256ELb1ELb0EEENS1_19SingleTileSchedulerILb1ELb0ELb0ELi128EEEEEEEEEvNT_6ParamsE$_ZN4cute3eso3ESOILb1ELb0EJNS_5tupleIJNS2_IJNS_1CILi2EEES4_S4_EEES4_NS2_IJNS2_IJS4_S4_EEES4_EEEEEENS2_IJNS2_IJNS3_ILi1EEENS3_ILi512EEEiEEENS3_ILi4096EEENS2_IJNS2_IJiiEEENS3_ILi8192EEEEEEEEEEEC2ERKS8_RKSG_,($_ZN7cutlass13device_kernelIN5flash19enable_sm80_to_sm89INS1_16FlashAttnBwdSm80INS1_25CollectiveMainloopBwdSm80ILi2ELi2EN4cute5tupleIJNS5_1CILi128EEES8_NS7_ILi64EEEEEENS_10bfloat16_tEfNS_4arch4Sm80ELb0ELb0ELb1ELb1ELb0ELb0ELb0ELb0ELi2ELi4ELi4ELi4ELb0EEENS1_24CollectiveEpilogueBwdGQAISA_fSD_Li256ELb1ELb0EEENS1_19SingleTileSchedulerILb1ELb0ELb0ELi128EEEEEEEEEvNT_6ParamsE$_ZN4cute3eso3ESOILb1ELb0EJNS_5tupleIJNS2_IJNS_1CILi2EEES4_S4_EEES4_NS2_IJS4_S4_EEEEEENS2_IJNS2_IJNS3_ILi1EEENS3_ILi512EEEiEEENS3_ILi4096EEENS2_IJiiEEEEEEEEC2ERKS7_RKSD_ - $_ZN7cutlass13device_kernelIN5flash19enable_sm80_to_sm89INS1_16FlashAttnBwdSm80INS1_25CollectiveMainloopBwdSm80ILi2ELi2EN4cute5tupleIJNS5_1CILi128EEES8_NS7_ILi64EEEEEENS_10bfloat16_tEfNS_4arch4Sm80ELb0ELb0ELb1ELb1ELb0ELb0ELb0ELb0ELi2ELi4ELi4ELi4ELb0EEENS1_24CollectiveEpilogueBwdGQAISA_fSD_Li256ELb1ELb0EEENS1_19SingleTileSchedulerILb1ELb0ELb0ELi128EEEEEEEEEvNT_6ParamsE$_ZN4cute3eso3ESOILb1ELb0EJNS_5tupleIJNS2_IJNS_1CILi2EEES4_S4_EEES4_NS2_IJNS2_IJS4_S4_EEES4_EEEEEENS2_IJNS2_IJNS3_ILi1EEENS3_ILi512EEEiEEENS3_ILi4096EEENS2_IJNS2_IJiiEEENS3_ILi8192EEEEEEEEEEEC2ERKS8_RKSG_)
$_ZN7cutlass13device_kernelIN5flash19enable_sm80_to_sm89INS1_16FlashAttnBwdSm80INS1_25CollectiveMainloopBwdSm80ILi2ELi2EN4cute5tupleIJNS5_1CILi128EEES8_NS7_ILi64EEEEEENS_10bfloat16_tEfNS_4arch4Sm80ELb0ELb0ELb1ELb1ELb0ELb0ELb0ELb0ELi2ELi4ELi4ELi4ELb0EEENS1_24CollectiveEpilogueBwdGQAISA_fSD_Li256ELb1ELb0EEENS1_19SingleTileSchedulerILb1ELb0ELb0ELi128EEEEEEEEEvNT_6ParamsE$_ZN4cute3eso3ESOILb1ELb0EJNS_5tupleIJNS2_IJNS_1CILi2EEES4_S4_EEES4_NS2_IJNS2_IJS4_S4_EEES4_EEEEEENS2_IJNS2_IJNS3_ILi1EEENS3_ILi512EEEiEEENS3_ILi4096EEENS2_IJNS2_IJiiEEENS3_ILi8192EEEEEEEEEEEC2ERKS8_RKSG_:
[----:B------:R-:W-:Y:S02]  /*8120*/  IADD3 R4, R57, -c[0x0][0x20], RZ ;  /* 0x8000080039047a10 */ /* 0x000fe40007ffe0ff */
[----:B------:R-:W-:-:S03]  /*8130*/  MOV R9, 0x0 ;  /* 0x0000000000097802 */ /* 0x000fc60000000f00 */
[----:B------:R1:W-:Y:S04]  /*8140*/  STL [R4], R2 ;  /* 0x0000000204007387 */ /* 0x0003e80000100800 */
[----:B------:R1:W-:Y:S04]  /*8150*/  STL [R4+0x4], R3 ;  /* 0x0000040304007387 */ /* 0x0003e80000100800 */
[----:B------:R1:W-:Y:S01]  /*8160*/  STL [R4+0x8], R5 ;  /* 0x0000080504007387 */ /* 0x0003e20000100800 */
[----:B------:R-:W-:Y:S05]  /*8170*/  RET.REL.NODEC R8 `(_ZN7cutlass13device_kernelIN5flash19enable_sm80_to_sm89INS1_16FlashAttnBwdSm80INS1_25CollectiveMainloopBwdSm80ILi2ELi2EN4cute5tupleIJNS5_1CILi128EEES8_NS7_ILi64EEEEEENS_10bfloat16_tEfNS_4arch4Sm80ELb0ELb0ELb1ELb1ELb0ELb0ELb0ELb0ELi2ELi4ELi4ELi4ELb0EEENS1_24CollectiveEpilogueBwdGQAISA_fSD_Li256ELb1ELb0EEENS1_19SingleTileSchedulerILb1ELb0ELb0ELi128EEEEEEEEEvNT_6ParamsE) ;  /* 0xffff7e8008007950 */ /* 0x000fea0003c3ffff */
        .type           $_ZN7cutlass13device_kernelIN5flash19enable_sm80_to_sm89INS1_16FlashAttnBwdSm80INS1_25CollectiveMainloopBwdSm80ILi2ELi2EN4cute5tupleIJNS5_1CILi128EEES8_NS7_ILi64EEEEEENS_10bfloat16_tEfNS_4arch4Sm80ELb0ELb0ELb1ELb1ELb0ELb0ELb0ELb0ELi2ELi4ELi4ELi4ELb0EEENS1_24CollectiveEpilogueBwdGQAISA_fSD_Li256ELb1ELb0EEENS1_19SingleTileSchedulerILb1ELb0ELb0ELi128EEEEEEEEEvNT_6ParamsE$_ZN4cute3eso3ESOILb1ELb0EJNS_5tupleIJNS2_IJNS_1CILi2EEES4_S4_EEES4_NS2_IJS4_S4_EEEEEENS2_IJNS2_IJNS3_ILi1EEENS3_ILi512EEEiEEENS3_ILi4096EEENS2_IJiiEEEEEEEEC2ERKS7_RKSD_,@function
        .size           $_ZN7cutlass13device_kernelIN5flash19enable_sm80_to_sm89INS1_16FlashAttnBwdSm80INS1_25CollectiveMainloopBwdSm80ILi2ELi2EN4cute5tupleIJNS5_1CILi128EEES8_NS7_ILi64EEEEEENS_10bfloat16_tEfNS_4arch4Sm80ELb0ELb0ELb1ELb1ELb0ELb0ELb0ELb0ELi2ELi4ELi4ELi4ELb0EEENS1_24CollectiveEpilogueBwdGQAISA_fSD_Li256ELb1ELb0EEENS1_19SingleTileSchedulerILb1ELb0ELb0ELi128EEEEEEEEEvNT_6ParamsE$_ZN4cute3eso3ESOILb1ELb0EJNS_5tupleIJNS2_IJNS_1CILi2EEES4_S4_EEES4_NS2_IJS4_S4_EEEEEENS2_IJNS2_IJNS3_ILi1EEENS3_ILi512EEEiEEENS3_ILi4096EEENS2_IJiiEEEEEEEEC2ERKS7_RKSD_,($_ZN7cutlass13device_kernelIN5flash19enable_sm80_to_sm89INS1_16FlashAttnBwdSm80INS1_25CollectiveMainloopBwdSm80ILi2ELi2EN4cute5tupleIJNS5_1CILi128EEES8_NS7_ILi64EEEEEENS_10bfloat16_tEfNS_4arch4Sm80ELb0ELb0ELb1ELb1ELb0ELb0ELb0ELb0ELi2ELi4ELi4ELi4ELb0EEENS1_24CollectiveEpilogueBwdGQAISA_fSD_Li256ELb1ELb0EEENS1_19SingleTileSchedulerILb1ELb0ELb0ELi128EEEEEEEEEvNT_6ParamsE$_ZN4cute3eso3ESOILb1ELb0EJNS_5tupleIJNS2_IJNS_1CILi8EEENS3_ILi1EEEEEENS2_IJNS3_ILi2EEEEEEEEENS2_IJNS2_IJS5_NS3_ILi0EEEEEENS2_IJiEEEEEEEEC2ERKS9_RKSD_ - $_ZN7cutlass13device_kernelIN5flash19enable_sm80_to_sm89INS1_16FlashAttnBwdSm80INS1_25CollectiveMainloopBwdSm80ILi2ELi2EN4cute5tupleIJNS5_1CILi128EEES8_NS7_ILi64EEEEEENS_10bfloat16_tEfNS_4arch4Sm80ELb0ELb0ELb1ELb1ELb0ELb0ELb0ELb0ELi2ELi4ELi4ELi4ELb0EEENS1_24CollectiveEpilogueBwdGQAISA_fSD_Li256ELb1ELb0EEENS1_19SingleTileSchedulerILb1ELb0ELb0ELi128EEEEEEEEEvNT_6ParamsE$_ZN4cute3eso3ESOILb1ELb0EJNS_5tupleIJNS2_IJNS_1CILi2EEES4_S4_EEES4_NS2_IJS4_S4_EEEEEENS2_IJNS2_IJNS3_ILi1EEENS3_ILi512EEEiEEENS3_ILi4096EEENS2_IJiiEEEEEEEEC2ERKS7_RKSD_)
$_ZN7cutlass13device_kernelIN5flash19enable_sm80_to_sm89INS1_16FlashAttnBwdSm80INS1_25CollectiveMainloopBwdSm80ILi2ELi2EN4cute5tupleIJNS5_1CILi128EEES8_NS7_ILi64EEEEEENS_10bfloat16_tEfNS_4arch4Sm80ELb0ELb0ELb1ELb1ELb0ELb0ELb0ELb0ELi2ELi4ELi4ELi4ELb0EEENS1_24CollectiveEpilogueBwdGQAISA_fSD_Li256ELb1ELb0EEENS1_19SingleTileSchedulerILb1ELb0ELb0ELi128EEEEEEEEEvNT_6ParamsE$_ZN4cute3eso3ESOILb1ELb0EJNS_5tupleIJNS2_IJNS_1CILi2EEES4_S4_EEES4_NS2_IJS4_S4_EEEEEENS2_IJNS2_IJNS3_ILi1EEENS3_ILi512EEEiEEENS3_ILi4096EEENS2_IJiiEEEEEEEEC2ERKS7_RKSD_:
[----:B------:R-:W-:Y:S02]  /*8180*/  IADD3 R4, R23, -c[0x0][0x20], RZ ;  /* 0x8000080017047a10 */ /* 0x000fe40007ffe0ff */
[----:B------:R-:W-:-:S03]  /*8190*/  MOV R9, 0x0 ;  /* 0x0000000000097802 */ /* 0x000fc60000000f00 */
[----:B------:R1:W-:Y:S04]  /*81a0*/  STL [R4], R2 ;  /* 0x0000000204007387 */ /* 0x0003e80000100800 */
[----:B------:R1:W-:Y:S04]  /*81b0*/  STL [R4+0x4], R3 ;  /* 0x0000040304007387 */ /* 0x0003e80000100800 */
[----:B------:R1:W-:Y:S01]  /*81c0*/  STL [R4+0x8], R5 ;  /* 0x0000080504007387 */ /* 0x0003e20000100800 */
[----:B------:R-:W-:Y:S05]  /*81d0*/  RET.REL.NODEC R8 `(_ZN7cutlass13device_kernelIN5flash19enable_sm80_to_sm89INS1_16FlashAttnBwdSm80INS1_25CollectiveMainloopBwdSm80ILi2ELi2EN4cute5tupleIJNS5_1CILi128EEES8_NS7_ILi64EEEEEENS_10bfloat16_tEfNS_4arch4Sm80ELb0ELb0ELb1ELb1ELb0ELb0ELb0ELb0ELi2ELi4ELi4ELi4ELb0EEENS1_24CollectiveEpilogueBwdGQAISA_fSD_Li256ELb1ELb0EEENS1_19SingleTileSchedulerILb1ELb0ELb0ELi128EEEEEEEEEvNT_6ParamsE) ;  /* 0xffff7e2008007950 */ /* 0x000fea0003c3ffff */
        .type           $_ZN7cutlass13device_kernelIN5flash19enable_sm80_to_sm89INS1_16FlashAttnBwdSm80INS1_25CollectiveMainloopBwdSm80ILi2ELi2EN4cute5tupleIJNS5_1CILi128EEES8_NS7_ILi64EEEEEENS_10bfloat16_tEfNS_4arch4Sm80ELb0ELb0ELb1ELb1ELb0ELb0ELb0ELb0ELi2ELi4ELi4ELi4ELb0EEENS1_24CollectiveEpilogueBwdGQAISA_fSD_Li256ELb1ELb0EEENS1_19SingleTileSchedulerILb1ELb0ELb0ELi128EEEEEEEEEvNT_6ParamsE$_ZN4cute3eso3ESOILb1ELb0EJNS_5tupleIJNS2_IJNS_1CILi8EEENS3_ILi1EEEEEENS2_IJNS3_ILi2EEEEEEEEENS2_IJNS2_IJS5_NS3_ILi0EEEEEENS2_IJiEEEEEEEEC2ERKS9_RKSD_,@function
        .size           $_ZN7cutlass13device_kernelIN5flash19enable_sm80_to_sm89INS1_16FlashAttnBwdSm80INS1_25CollectiveMainloopBwdSm80ILi2ELi2EN4cute5tupleIJNS5_1CILi128EEES8_NS7_ILi64EEEEEENS_10bfloat16_tEfNS_4arch4Sm80ELb0ELb0ELb1ELb1ELb0ELb0ELb0ELb0ELi2ELi4ELi4ELi4ELb0EEENS1_24CollectiveEpilogueBwdGQAISA_fSD_Li256ELb1ELb0EEENS1_19SingleTileSchedulerILb1ELb0ELb0ELi128EEEEEEEEEvNT_6ParamsE$_ZN4cute3eso3ESOILb1ELb0EJNS_5tupleIJNS2_IJNS_1CILi8EEENS3_ILi1EEEEEENS2_IJNS3_ILi2EEEEEEEEENS2_IJNS2_IJS5_NS3_ILi0EEEEEENS2_IJiEEEEEEEEC2ERKS9_RKSD_,($_ZN7cutlass13device_kernelIN5flash19enable_sm80_to_sm89INS1_16FlashAttnBwdSm80INS1_25CollectiveMainloopBwdSm80ILi2ELi2EN4cute5tupleIJNS5_1CILi128EEES8_NS7_ILi64EEEEEENS_10bfloat16_tEfNS_4arch4Sm80ELb0ELb0ELb1ELb1ELb0ELb0ELb0ELb0ELi2ELi4ELi4ELi4ELb0EEENS1_24CollectiveEpilogueBwdGQAISA_fSD_Li256ELb1ELb0EEENS1_19SingleTileSchedulerILb1ELb0ELb0ELi128EEEEEEEEEvNT_6ParamsE$_ZN4cute3eso3ESOILb1ELb0EJNS_5tupleIJNS2_IJNS_1CILi8EEENS3_ILi1EEEEEENS3_ILi2EEEEEENS2_IJNS2_IJS5_NS3_ILi0EEEEEEiEEEEEC2ERKS8_RKSB_ - $_ZN7cutlass13device_kernelIN5flash19enable_sm80_to_sm89INS1_16FlashAttnBwdSm80INS1_25CollectiveMainloopBwdSm80ILi2ELi2EN4cute5tupleIJNS5_1CILi128EEES8_NS7_ILi64EEEEEENS_10bfloat16_tEfNS_4arch4Sm80ELb0ELb0ELb1ELb1ELb0ELb0ELb0ELb0ELi2ELi4ELi4ELi4ELb0EEENS1_24CollectiveEpilogueBwdGQAISA_fSD_Li256ELb1ELb0EEENS1_19SingleTileSchedulerILb1ELb0ELb0ELi128EEEEEEEEEvNT_6ParamsE$_ZN4cute3eso3ESOILb1ELb0EJNS_5tupleIJNS2_IJNS_1CILi8EEENS3_ILi1EEEEEENS2_IJNS3_ILi2EEEEEEEEENS2_IJNS2_IJS5_NS3_ILi0EEEEEENS2_IJiEEEEEEEEC2ERKS9_RKSD_)
$_ZN7cutlass13device_kernelIN5flash19enable_sm80_to_sm89INS1_16FlashAttnBwdSm80INS1_25CollectiveMainloopBwdSm80ILi2ELi2EN4cute5tupleIJNS5_1CILi128EEES8_NS7_ILi64EEEEEENS_10bfloat16_tEfNS_4arch4Sm80ELb0ELb0ELb1ELb1ELb0ELb0ELb0ELb0ELi2ELi4ELi4ELi4ELb0EEENS1_24CollectiveEpilogueBwdGQAISA_fSD_Li256ELb1ELb0EEENS1_19SingleTileSchedulerILb1ELb0ELb0ELi128EEEEEEEEEvNT_6ParamsE$_ZN4cute3eso3ESOILb1ELb0EJNS_5tupleIJNS2_IJNS_1CILi8EEENS3_ILi1EEEEEENS2_IJNS3_ILi2EEEEEEEEENS2_IJNS2_IJS5_NS3_ILi0EEEEEENS2_IJiEEEEEEEEC2ERKS9_RKSD_:
[----:B------:R-:W-:Y:S02]  /*81e0*/  IADD3 R2, R64, -c[0x0][0x20], RZ ;  /* 0x8000080040027a10 */ /* 0x000fe40007ffe0ff */
[----:B------:R-:W-:-:S03]  /*81f0*/  MOV R9, 0x0 ;  /* 0x0000000000097802 */ /* 0x000fc60000000f00 */
[----:B------:R1:W-:Y:S01]  /*8200*/  STL [R2], R3 ;  /* 0x0000000302007387 */ /* 0x0003e20000100800 */
[----:B------:R-:W-:Y:S05]  /*8210*/  RET.REL.NODEC R8 `(_ZN7cutlass13device_kernelIN5flash19enable_sm80_to_sm89INS1_16FlashAttnBwdSm80INS1_25CollectiveMainloopBwdSm80ILi2ELi2EN4cute5tupleIJNS5_1CILi128EEES8_NS7_ILi64EEEEEENS_10bfloat16_tEfNS_4arch4Sm80ELb0ELb0ELb1ELb1ELb0ELb0ELb0ELb0ELi2ELi4ELi4ELi4ELb0EEENS1_24CollectiveEpilogueBwdGQAISA_fSD_Li256ELb1ELb0EEENS1_19SingleTileSchedulerILb1ELb0ELb0ELi128EEEEEEEEEvNT_6ParamsE) ;  /* 0xffff7de008007950 */ /* 0x000fea0003c3ffff */
        .type           $_ZN7cutlass13device_kernelIN5flash19enable_sm80_to_sm89INS1_16FlashAttnBwdSm80INS1_25CollectiveMainloopBwdSm80ILi2ELi2EN4cute5tupleIJNS5_1CILi128EEES8_NS7_ILi64EEEEEENS_10bfloat16_tEfNS_4arch4Sm80ELb0ELb0ELb1ELb1ELb0ELb0ELb0ELb0ELi2ELi4ELi4ELi4ELb0EEENS1_24CollectiveEpilogueBwdGQAISA_fSD_Li256ELb1ELb0EEENS1_19SingleTileSchedulerILb1ELb0ELb0ELi128EEEEEEEEEvNT_6ParamsE$_ZN4cute3eso3ESOILb1ELb0EJNS_5tupleIJNS2_IJNS_1CILi8EEENS3_ILi1EEEEEENS3_ILi2EEEEEENS2_IJNS2_IJS5_NS3_ILi0EEEEEEiEEEEEC2ERKS8_RKSB_,@function
        .size           $_ZN7cutlass13device_kernelIN5flash19enable_sm80_to_sm89INS1_16FlashAttnBwdSm80INS1_25CollectiveMainloopBwdSm80ILi2ELi2EN4cute5tupleIJNS5_1CILi128EEES8_NS7_ILi64EEEEEENS_10bfloat16_tEfNS_4arch4Sm80ELb0ELb0ELb1ELb1ELb0ELb0ELb0ELb0ELi2ELi4ELi4ELi4ELb0EEENS1_24CollectiveEpilogueBwdGQAISA_fSD_Li256ELb1ELb0EEENS1_19SingleTileSchedulerILb1ELb0ELb0ELi128EEEEEEEEEvNT_6ParamsE$_ZN4cute3eso3ESOILb1ELb0EJNS_5tupleIJNS2_IJNS_1CILi8EEENS3_ILi1EEEEEENS3_ILi2EEEEEENS2_IJNS2_IJS5_NS3_ILi0EEEEEEiEEEEEC2ERKS8_RKSB_,($_ZN7cutlass13device_kernelIN5flash19enable_sm80_to_sm89INS1_16FlashAttnBwdSm80INS1_25CollectiveMainloopBwdSm80ILi2ELi2EN4cute5tupleIJNS5_1CILi128EEES8_NS7_ILi64EEEEEENS_10bfloat16_tEfNS_4arch4Sm80ELb0ELb0ELb1ELb1ELb0ELb0ELb0ELb0ELi2ELi4ELi4ELi4ELb0EEENS1_24CollectiveEpilogueBwdGQAISA_fSD_Li256ELb1ELb0EEENS1_19SingleTileSchedulerILb1ELb0ELb0ELi128EEEEEEEEEvNT_6ParamsE$_ZN4cute3eso3ESOILb1ELb0EJNS_5tupleIJNS2_IJNS_1CILi8EEENS3_ILi1EEEEEENS3_ILi2EEENS2_IJS7_S7_EEEEEENS2_IJNS2_IJS5_NS3_ILi0EEEEEENS3_ILi4096EEENS2_IJiiEEEEEEEEC2ERKS9_RKSE_ - $_ZN7cutlass13device_kernelIN5flash19enable_sm80_to_sm89INS1_16FlashAttnBwdSm80INS1_25CollectiveMainloopBwdSm80ILi2ELi2EN4cute5tupleIJNS5_1CILi128EEES8_NS7_ILi64EEEEEENS_10bfloat16_tEfNS_4arch4Sm80ELb0ELb0ELb1ELb1ELb0ELb0ELb0ELb0ELi2ELi4ELi4ELi4ELb0EEENS1_24CollectiveEpilogueBwdGQAISA_fSD_Li256ELb1ELb0EEENS1_19SingleTileSchedulerILb1ELb0ELb0ELi128EEEEEEEEEvNT_6ParamsE$_ZN4cute3eso3ESOILb1ELb0EJNS_5tupleIJNS2_IJNS_1CILi8EEENS3_ILi1EEEEEENS3_ILi2EEEEEENS2_IJNS2_IJS5_NS3_ILi0EEEEEEiEEEEEC2ERKS8_RKSB_)
$_ZN7cutlass13device_kernelIN5flash19enable_sm80_to_sm89INS1_16FlashAttnBwdSm80INS1_25CollectiveMainloopBwdSm80ILi2ELi2EN4cute5tupleIJNS5_1CILi128EEES8_NS7_ILi64EEEEEENS_10bfloat16_tEfNS_4arch4Sm80ELb0ELb0ELb1ELb1ELb0ELb0ELb0ELb0ELi2ELi4ELi4ELi4ELb0EEENS1_24CollectiveEpilogueBwdGQAISA_fSD_Li256ELb1ELb0EEENS1_19SingleTileSchedulerILb1ELb0ELb0ELi128EEEEEEEEEvNT_6ParamsE$_ZN4cute3eso3ESOILb1ELb0EJNS_5tupleIJNS2_IJNS_1CILi8EEENS3_ILi1EEEEEENS3_ILi2EEEEEENS2_IJNS2_IJS5_NS3_ILi0EEEEEEiEEEEEC2ERKS8_RKSB_:
[----:B------:R-:W-:Y:S02]  /*8220*/  IADD3 R2, R64, -c[0x0][0x20], RZ ;  /* 0x8000080040027a10 */ /* 0x000fe40007ffe0ff */
[----:B------:R-:W-:-:S03]  /*8230*/  MOV R9, 0x0 ;  /* 0x0000000000097802 */ /* 0x000fc60000000f00 */
[----:B------:R1:W-:Y:S01]  /*8240*/  STL [R2], R3 ;  /* 0x0000000302007387 */ /* 0x0003e20000100800 */
[----:B------:R-:W-:Y:S05]  /*8250*/  RET.REL.NODEC R8 `(_ZN7cutlass13device_kernelIN5flash19enable_sm80_to_sm89INS1_16FlashAttnBwdSm80INS1_25CollectiveMainloopBwdSm80ILi2ELi2EN4cute5tupleIJNS5_1CILi128EEES8_NS7_ILi64EEEEEENS_10bfloat16_tEfNS_4arch4Sm80ELb0ELb0ELb1ELb1ELb0ELb0ELb0ELb0ELi2ELi4ELi4ELi4ELb0EEENS1_24CollectiveEpilogueBwdGQAISA_fSD_Li256ELb1ELb0EEENS1_19SingleTileSchedulerILb1ELb0ELb0ELi128EEEEEEEEEvNT_6ParamsE) ;  /* 0xffff7da008007950 */ /* 0x000fea0003c3ffff */
        .type           $_ZN7cutlass13device_kernelIN5flash19enable_sm80_to_sm89INS1_16FlashAttnBwdSm80INS1_25CollectiveMainloopBwdSm80ILi2ELi2EN4cute5tupleIJNS5_1CILi128EEES8_NS7_ILi64EEEEEENS_10bfloat16_tEfNS_4arch4Sm80ELb0ELb0ELb1ELb1ELb0ELb0ELb0ELb0ELi2ELi4ELi4ELi4ELb0EEENS1_24CollectiveEpilogueBwdGQAISA_fSD_Li256ELb1ELb0EEENS1_19SingleTileSchedulerILb1ELb0ELb0ELi128EEEEEEEEEvNT_6ParamsE$_ZN4cute3eso3ESOILb1ELb0EJNS_5tupleIJNS2_IJNS_1CILi8EEENS3_ILi1EEEEEENS3_ILi2EEENS2_IJS7_S7_EEEEEENS2_IJNS2_IJS5_NS3_ILi0EEEEEENS3_ILi4096EEENS2_IJiiEEEEEEEEC2ERKS9_RKSE_,@function
        .size           $_ZN7cutlass13device_kernelIN5flash19enable_sm80_to_sm89INS1_16FlashAttnBwdSm80INS1_25CollectiveMainloopBwdSm80ILi2ELi2EN4cute5tupleIJNS5_1CILi128EEES8_NS7_ILi64EEEEEENS_10bfloat16_tEfNS_4arch4Sm80ELb0ELb0ELb1ELb1ELb0ELb0ELb0ELb0ELi2ELi4ELi4ELi4ELb0EEENS1_24CollectiveEpilogueBwdGQAISA_fSD_Li256ELb1ELb0EEENS1_19SingleTileSchedulerILb1ELb0ELb0ELi128EEEEEEEEEvNT_6ParamsE$_ZN4cute3eso3ESOILb1ELb0EJNS_5tupleIJNS2_IJNS_1CILi8EEENS3_ILi1EEEEEENS3_ILi2EEENS2_IJS7_S7_EEEEEENS2_IJNS2_IJS5_NS3_ILi0EEEEEENS3_ILi4096EEENS2_IJiiEEEEEEEEC2ERKS9_RKSE_,($_ZN7cutlass13device_kernelIN5flash19enable_sm80_to_sm89INS1_16FlashAttnBwdSm80INS1_25CollectiveMainloopBwdSm80ILi2ELi2EN4cute5tupleIJNS5_1CILi128EEES8_NS7_ILi64EEEEEENS_10bfloat16_tEfNS_4arch4Sm80ELb0ELb0ELb1ELb1ELb0ELb0ELb0ELb0ELi2ELi4ELi4ELi4ELb0EEENS1_24CollectiveEpilogueBwdGQAISA_fSD_Li256ELb1ELb0EEENS1_19SingleTileSchedulerILb1ELb0ELb0ELi128EEEEEEEEEvNT_6ParamsE$_ZN4cute3eso3ESOILb1ELb0EJNS_5tupleIJNS2_IJNS_1CILi8EEENS3_ILi1EEEEEENS3_ILi2EEES4_EEENS2_IJNS2_IJS5_NS3_ILi0EEEEEEiNS3_ILi1024EEEEEEEEC2ERKS8_RKSC_ - $_ZN7cutlass13device_kernelIN5flash19enable_sm80_to_sm89INS1_16FlashAttnBwdSm80INS1_25CollectiveMainloopBwdSm80ILi2ELi2EN4cute5tupleIJNS5_1CILi128EEES8_NS7_ILi64EEEEEENS_10bfloat16_tEfNS_4arch4Sm80ELb0ELb0ELb1ELb1ELb0ELb0ELb0ELb0ELi2ELi4ELi4ELi4ELb0EEENS1_24CollectiveEpilogueBwdGQAISA_fSD_Li256ELb1ELb0EEENS1_19SingleTileSchedulerILb1ELb0ELb0ELi128EEEEEEEEEvNT_6ParamsE$_ZN4cute3eso3ESOILb1ELb0EJNS_5tupleIJNS2_IJNS_1CILi8EEENS3_ILi1EEEEEENS3_ILi2EEENS2_IJS7_S7_EEEEEENS2_IJNS2_IJS5_NS3_ILi0EEEEEENS3_ILi4096EEENS2_IJiiEEEEEEEEC2ERKS9_RKSE_)
$_ZN7cutlass13device_kernelIN5flash19enable_sm80_to_sm89INS1_16FlashAttnBwdSm80INS1_25CollectiveMainloopBwdSm80ILi2ELi2EN4cute5tupleIJNS5_1CILi128EEES8_NS7_ILi64EEEEEENS_10bfloat16_tEfNS_4arch4Sm80ELb0ELb0ELb1ELb1ELb0ELb0ELb0ELb0ELi2ELi4ELi4ELi4ELb0EEENS1_24CollectiveEpilogueBwdGQAISA_fSD_Li256ELb1ELb0EEENS1_19SingleTileSchedulerILb1ELb0ELb0ELi128EEEEEEEEEvNT_6ParamsE$_ZN4cute3eso3ESOILb1ELb0EJNS_5tupleIJNS2_IJNS_1CILi8EEENS3_ILi1EEEEEENS3_ILi2EEENS2_IJS7_S7_EEEEEENS2_IJNS2_IJS5_NS3_ILi0EEEEEENS3_ILi4096EEENS2_IJiiEEEEEEEEC2ERKS9_RKSE_:
[----:B------:R-:W-:Y:S01]  /*8260*/  IADD3 R3, R23, -c[0x0][0x20], RZ ;  /* 0x8000080017037a10 */ /* 0x000fe20007ffe0ff */
[----:B------:R-:W-:Y:S01]  /*8270*/  IMAD.MOV.U32 R12, RZ, RZ, R6 ;  /* 0x000000ffff0c7224 */ /* 0x000fe200078e0006 */
[----:B------:R-:W-:-:S03]  /*8280*/  MOV R13, 0x0 ;  /* 0x00000000000d7802 */ /* 0x000fc60000000f00 */
[----:B------:R1:W-:Y:S04]  /*8290*/  STL [R3], R2 ;  /* 0x0000000203007387 */ /* 0x0003e80000100800 */
[----:B------:R1:W-:Y:S01]  /*82a0*/  STL [R3+0x4], R8 ;  /* 0x0000040803007387 */ /* 0x0003e20000100800 */
[----:B------:R-:W-:Y:S05]  /*82b0*/  RET.REL.NODEC R12 `(_ZN7cutlass13device_kernelIN5flash19enable_sm80_to_sm89INS1_16FlashAttnBwdSm80INS1_25CollectiveMainloopBwdSm80ILi2ELi2EN4cute5tupleIJNS5_1CILi128EEES8_NS7_ILi64EEEEEENS_10bfloat16_tEfNS_4arch4Sm80ELb0ELb0ELb1ELb1ELb0ELb0ELb0ELb0ELi2ELi4ELi4ELi4ELb0EEENS1_24CollectiveEpilogueBwdGQAISA_fSD_Li256ELb1ELb0EEENS1_19SingleTileSchedulerILb1ELb0ELb0ELi128EEEEEEEEEvNT_6ParamsE) ;  /* 0xffff7d400c007950 */ /* 0x000fea0003c3ffff */
        .type           $_ZN7cutlass13device_kernelIN5flash19enable_sm80_to_sm89INS1_16FlashAttnBwdSm80INS1_25CollectiveMainloopBwdSm80ILi2ELi2EN4cute5tupleIJNS5_1CILi128EEES8_NS7_ILi64EEEEEENS_10bfloat16_tEfNS_4arch4Sm80ELb0ELb0ELb1ELb1ELb0ELb0ELb0ELb0ELi2ELi4ELi4ELi4ELb0EEENS1_24CollectiveEpilogueBwdGQAISA_fSD_Li256ELb1ELb0EEENS1_19SingleTileSchedulerILb1ELb0ELb0ELi128EEEEEEEEEvNT_6ParamsE$_ZN4cute3eso3ESOILb1ELb0EJNS_5tupleIJNS2_IJNS_1CILi8EEENS3_ILi1EEEEEENS3_ILi2EEES4_EEENS2_IJNS2_IJS5_NS3_ILi0EEEEEEiNS3_ILi1024EEEEEEEEC2ERKS8_RKSC_,@function
        .size           $_ZN7cutlass13device_kernelIN5flash19enable_sm80_to_sm89INS1_16FlashAttnBwdSm80INS1_25CollectiveMainloopBwdSm80ILi2ELi2EN4cute5tupleIJNS5_1CILi128EEES8_NS7_ILi64EEEEEENS_10bfloat16_tEfNS_4arch4Sm80ELb0ELb0ELb1ELb1ELb0ELb0ELb0ELb0ELi2ELi4ELi4ELi4ELb0EEENS1_24CollectiveEpilogueBwdGQAISA_fSD_Li256ELb1ELb0EEENS1_19SingleTileSchedulerILb1ELb0ELb0ELi128EEEEEEEEEvNT_6ParamsE$_ZN4cute3eso3ESOILb1ELb0EJNS_5tupleIJNS2_IJNS_1CILi8EEENS3_ILi1EEEEEENS3_ILi2EEES4_EEENS2_IJNS2_IJS5_NS3_ILi0EEEEEEiNS3_ILi1024EEEEEEEEC2ERKS8_RKSC_,($_ZN7cutlass13device_kernelIN5flash19enable_sm80_to_sm89INS1_16FlashAttnBwdSm80INS1_25CollectiveMainloopBwdSm80ILi2ELi2EN4cute5tupleIJNS5_1CILi128EEES8_NS7_ILi64EEEEEENS_10bfloat16_tEfNS_4arch4Sm80ELb0ELb0ELb1ELb1ELb0ELb0ELb0ELb0ELi2ELi4ELi4ELi4ELb0EEENS1_24CollectiveEpilogueBwdGQAISA_fSD_Li256ELb1ELb0EEENS1_19SingleTileSchedulerILb1ELb0ELb0ELi128EEEEEEEEEvNT_6ParamsE$_ZN4cute3eso3ESOILb1ELb0EJNS_5tupleIJNS2_IJNS_1CILi8EEENS3_ILi1EEEEEENS3_ILi4EEES5_EEENS2_IJNS2_IJS5_NS3_ILi0EEEEEElS9_EEEEEC2ERKS8_RKSB_ - $_ZN7cutlass13device_kernelIN5flash19enable_sm80_to_sm89INS1_16FlashAttnBwdSm80INS1_25CollectiveMainloopBwdSm80ILi2ELi2EN4cute5tupleIJNS5_1CILi128EEES8_NS7_ILi64EEEEEENS_10bfloat16_tEfNS_4arch4Sm80ELb0ELb0ELb1ELb1ELb0ELb0ELb0ELb0ELi2ELi4ELi4ELi4ELb0EEENS1_24CollectiveEpilogueBwdGQAISA_fSD_Li256ELb1ELb0EEENS1_19SingleTileSchedulerILb1ELb0ELb0ELi128EEEEEEEEEvNT_6ParamsE$_ZN4cute3eso3ESOILb1ELb0EJNS_5tupleIJNS2_IJNS_1CILi8EEENS3_ILi1EEEEEENS3_ILi2EEES4_EEENS2_IJNS2_IJS5_NS3_ILi0EEEEEEiNS3_ILi1024EEEEEEEEC2ERKS8_RKSC_)
$_ZN7cutlass13device_kernelIN5flash19enable_sm80_to_sm89INS1_16FlashAttnBwdSm80INS1_25CollectiveMainloopBwdSm80ILi2ELi2EN4cute5tupleIJNS5_1CILi128EEES8_NS7_ILi64EEEEEENS_10bfloat16_tEfNS_4arch4Sm80ELb0ELb0ELb1ELb1ELb0ELb0ELb0ELb0ELi2ELi4ELi4ELi4ELb0EEENS1_24CollectiveEpilogueBwdGQAISA_fSD_Li256ELb1ELb0EEENS1_19SingleTileSchedulerILb1ELb0ELb0ELi128EEEEEEEEEvNT_6ParamsE$_ZN4cute3eso3ESOILb1ELb0EJNS_5tupleIJNS2_IJNS_1CILi8EEENS3_ILi1EEEEEENS3_ILi2EEES4_EEENS2_IJNS2_IJS5_NS3_ILi0EEEEEEiNS3_ILi1024EEEEEEEEC2ERKS8_RKSC_:
[----:B------:R-:W-:Y:S02]  /*82c0*/  IADD3 R2, R23, -c[0x0][0x20], RZ ;  /* 0x8000080017027a10 */ /* 0x000fe40007ffe0ff */
[----:B------:R-:W-:-:S03]  /*82d0*/  MOV R9, 0x0 ;  /* 0x0000000000097802 */ /* 0x000fc60000000f00 */
[----:B------:R1:W-:Y:S01]  /*82e0*/  STL [R2], R3 ;  /* 0x0000000302007387 */ /* 0x0003e20000100800 */
[----:B------:R-:W-:Y:S05]  /*82f0*/  RET.REL.NODEC R8 `(_ZN7cutlass13device_kernelIN5flash19enable_sm80_to_sm89INS1_16FlashAttnBwdSm80INS1_25CollectiveMainloopBwdSm80ILi2ELi2EN4cute5tupleIJNS5_1CILi128EEES8_NS7_ILi64EEEEEENS_10bfloat16_tEfNS_4arch4Sm80ELb0ELb0ELb1ELb1ELb0ELb0ELb0ELb0ELi2ELi4ELi4ELi4ELb0EEENS1_24CollectiveEpilogueBwdGQAISA_fSD_Li256ELb1ELb0EEENS1_19SingleTileSchedulerILb1ELb0ELb0ELi128EEEEEEEEEvNT_6ParamsE) ;  /* 0xffff7d0008007950 */ /* 0x000fea0003c3ffff */
        .type           $_ZN7cutlass13device_kernelIN5flash19enable_sm80_to_sm89INS1_16FlashAttnBwdSm80INS1_25CollectiveMainloopBwdSm80ILi2ELi2EN4cute5tupleIJNS5_1CILi128EEES8_NS7_ILi64EEEEEENS_10bfloat16_tEfNS_4arch4Sm80ELb0ELb0ELb1ELb1ELb0ELb0ELb0ELb0ELi2ELi4ELi4ELi4ELb0EEENS1_24CollectiveEpilogueBwdGQAISA_fSD_Li256ELb1ELb0EEENS1_19SingleTileSchedulerILb1ELb0ELb0ELi128EEEEEEEEEvNT_6ParamsE$_ZN4cute3eso3ESOILb1ELb0EJNS_5tupleIJNS2_IJNS_1CILi8EEENS3_ILi1EEEEEENS3_ILi4EEES5_EEENS2_IJNS2_IJS5_NS3_ILi0EEEEEElS9_EEEEEC2ERKS8_RKSB_,@function
        .size           $_ZN7cutlass13device_kernelIN5flash19enable_sm80_to_sm89INS1_16FlashAttnBwdSm80INS1_25CollectiveMainloopBwdSm80ILi2ELi2EN4cute5tupleIJNS5_1CILi128EEES8_NS7_ILi64EEEEEENS_10bfloat16_tEfNS_4arch4Sm80ELb0ELb0ELb1ELb1ELb0ELb0ELb0ELb0ELi2ELi4ELi4ELi4ELb0EEENS1_24CollectiveEpilogueBwdGQAISA_fSD_Li256ELb1ELb0EEENS1_19SingleTileSchedulerILb1ELb0ELb0ELi128EEEEEEEEEvNT_6ParamsE$_ZN4cute3eso3ESOILb1ELb0EJNS_5tupleIJNS2_IJNS_1CILi8EEENS3_ILi1EEEEEENS3_ILi4EEES5_EEENS2_IJNS2_IJS5_NS3_ILi0EEEEEElS9_EEEEEC2ERKS8_RKSB_,($_ZN7cutlass13device_kernelIN5flash19enable_sm80_to_sm89INS1_16FlashAttnBwdSm80INS1_25CollectiveMainloopBwdSm80ILi2ELi2EN4cute5tupleIJNS5_1CILi128EEES8_NS7_ILi64EEEEEENS_10bfloat16_tEfNS_4arch4Sm80ELb0ELb0ELb1ELb1ELb0ELb0ELb0ELb0ELi2ELi4ELi4ELi4ELb0EEENS1_24CollectiveEpilogueBwdGQAISA_fSD_Li256ELb1ELb0EEENS1_19SingleTileSchedulerILb1ELb0ELb0ELi128EEEEEEEEEvNT_6ParamsE$_ZN4cute3eso3ESOILb1ELb0EJNS_5tupleIJNS_1CILi0EEES4_EEEiEEC2ERKS5_RKi - $_ZN7cutlass13device_kernelIN5flash19enable_sm80_to_sm89INS1_16FlashAttnBwdSm80INS1_25CollectiveMainloopBwdSm80ILi2ELi2EN4cute5tupleIJNS5_1CILi128EEES8_NS7_ILi64EEEEEENS_10bfloat16_tEfNS_4arch4Sm80ELb0ELb0ELb1ELb1ELb0ELb0ELb0ELb0ELi2ELi4ELi4ELi4ELb0EEENS1_24CollectiveEpilogueBwdGQAISA_fSD_Li256ELb1ELb0EEENS1_19SingleTileSchedulerILb1ELb0ELb0ELi128EEEEEEEEEvNT_6ParamsE$_ZN4cute3eso3ESOILb1ELb0EJNS_5tupleIJNS2_IJNS_1CILi8EEENS3_ILi1EEEEEENS3_ILi4EEES5_EEENS2_IJNS2_IJS5_NS3_ILi0EEEEEElS9_EEEEEC2ERKS8_RKSB_)
$_ZN7cutlass13device_kernelIN5flash19enable_sm80_to_sm89INS1_16FlashAttnBwdSm80INS1_25CollectiveMainloopBwdSm80ILi2ELi2EN4cute5tupleIJNS5_1CILi128EEES8_NS7_ILi64EEEEEENS_10bfloat16_tEfNS_4arch4Sm80ELb0ELb0ELb1ELb1ELb0ELb0ELb0ELb0ELi2ELi4ELi4ELi4ELb0EEENS1_24CollectiveEpilogueBwdGQAISA_fSD_Li256ELb1ELb0EEENS1_19SingleTileSchedulerILb1ELb0ELb0ELi128EEEEEEEEEvNT_6ParamsE$_ZN4cute3eso3ESOILb1ELb0EJNS_5tupleIJNS2_IJNS_1CILi8EEENS3_ILi1EEEEEENS3_ILi4EEES5_EEENS2_IJNS2_IJS5_NS3_ILi0EEEEEElS9_EEEEEC2ERKS8_RKSB_:
[----:B------:R-:W-:Y:S01]  /*8300*/  IADD3 R3, R15, -c[0x0][0x20], RZ ;  /* 0x800008000f037a10 */ /* 0x000fe20007ffe0ff */
[----:B------:R-:W-:Y:S01]  /*8310*/  IMAD.MOV.U32 R76, RZ, RZ, R2 ;  /* 0x000000ffff4c7224 */ /* 0x000fe200078e0002 */
[----:B------:R-:W-:Y:S01]  /*8320*/  MOV R82, R6 ;  /* 0x0000000600527202 */ /* 0x000fe20000000f00 */
[----:B------:R-:W-:Y:S01]  /*8330*/  IMAD.MOV.U32 R77, RZ, RZ, R5 ;  /* 0x000000ffff4d7224 */ /* 0x000fe200078e0005 */
[----:B------:R-:W-:-:S04]  /*8340*/  MOV R83, 0x0 ;  /* 0x0000000000537802 */ /* 0x000fc80000000f00 */
[----:B------:R1:W-:Y:S01]  /*8350*/  STL.64 [R3], R76 ;  /* 0x0000004c03007387 */ /* 0x0003e20000100a00 */
[----:B------:R-:W-:Y:S05]  /*8360*/  RET.REL.NODEC R82 `(_ZN7cutlass13device_kernelIN5flash19enable_sm80_to_sm89INS1_16FlashAttnBwdSm80INS1_25CollectiveMainloopBwdSm80ILi2ELi2EN4cute5tupleIJNS5_1CILi128EEES8_NS7_ILi64EEEEEENS_10bfloat16_tEfNS_4arch4Sm80ELb0ELb0ELb1ELb1ELb0ELb0ELb0ELb0ELi2ELi4ELi4ELi4ELb0EEENS1_24CollectiveEpilogueBwdGQAISA_fSD_Li256ELb1ELb0EEENS1_19SingleTileSchedulerILb1ELb0ELb0ELi128EEEEEEEEEvNT_6ParamsE) ;  /* 0xffff7c9052007950 */ /* 0x000fea0003c3ffff */
        .type           $_ZN7cutlass13device_kernelIN5flash19enable_sm80_to_sm89INS1_16FlashAttnBwdSm80INS1_25CollectiveMainloopBwdSm80ILi2ELi2EN4cute5tupleIJNS5_1CILi128EEES8_NS7_ILi64EEEEEENS_10bfloat16_tEfNS_4arch4Sm80ELb0ELb0ELb1ELb1ELb0ELb0ELb0ELb0ELi2ELi4ELi4ELi4ELb0EEENS1_24CollectiveEpilogueBwdGQAISA_fSD_Li256ELb1ELb0EEENS1_19SingleTileSchedulerILb1ELb0ELb0ELi128EEEEEEEEEvNT_6ParamsE$_ZN4cute3eso3ESOILb1ELb0EJNS_5tupleIJNS_1CILi0EEES4_EEEiEEC2ERKS5_RKi,@function
        .size           $_ZN7cutlass13device_kernelIN5flash19enable_sm80_to_sm89INS1_16FlashAttnBwdSm80INS1_25CollectiveMainloopBwdSm80ILi2ELi2EN4cute5tupleIJNS5_1CILi128EEES8_NS7_ILi64EEEEEENS_10bfloat16_tEfNS_4arch4Sm80ELb0ELb0ELb1ELb1ELb0ELb0ELb0ELb0ELi2ELi4ELi4ELi4ELb0EEENS1_24CollectiveEpilogueBwdGQAISA_fSD_Li256ELb1ELb0EEENS1_19SingleTileSchedulerILb1ELb0ELb0ELi128EEEEEEEEEvNT_6ParamsE$_ZN4cute3eso3ESOILb1ELb0EJNS_5tupleIJNS_1CILi0EEES4_EEEiEEC2ERKS5_RKi,($_ZN7cutlass13device_kernelIN5flash19enable_sm80_to_sm89INS1_16FlashAttnBwdSm80INS1_25CollectiveMainloopBwdSm80ILi2ELi2EN4cute5tupleIJNS5_1CILi128EEES8_NS7_ILi64EEEEEENS_10bfloat16_tEfNS_4arch4Sm80ELb0ELb0ELb1ELb1ELb0ELb0ELb0ELb0ELi2ELi4ELi4ELi4ELb0EEENS1_24CollectiveEpilogueBwdGQAISA_fSD_Li256ELb1ELb0EEENS1_19SingleTileSchedulerILb1ELb0ELb0ELi128EEEEEEEEEvNT_6ParamsE$_ZN4cute3eso3ESOILb1ELb0EJNS_5tupleIJNS_1CILi16EEENS3_ILi2EEES5_S5_NS3_ILi4EEES5_EEENS2_IJNS3_ILi1EEEiiiNS3_ILi144EEENS3_ILi512EEEEEEEEC2ERKS7_RKSB_ - $_ZN7cutlass13device_kernelIN5flash19enable_sm80_to_sm89INS1_16FlashAttnBwdSm80INS1_25CollectiveMainloopBwdSm80ILi2ELi2EN4cute5tupleIJNS5_1CILi128EEES8_NS7_ILi64EEEEEENS_10bfloat16_tEfNS_4arch4Sm80ELb0ELb0ELb1ELb1ELb0ELb0ELb0ELb0ELi2ELi4ELi4ELi4ELb0EEENS1_24CollectiveEpilogueBwdGQAISA_fSD_Li256ELb1ELb0EEENS1_19SingleTileSchedulerILb1ELb0ELb0ELi128EEEEEEEEEvNT_6ParamsE$_ZN4cute3eso3ESOILb1ELb0EJNS_5tupleIJNS_1CILi0EEES4_EEEiEEC2ERKS5_RKi)
$_ZN7cutlass13device_kernelIN5flash19enable_sm80_to_sm89INS1_16FlashAttnBwdSm80INS1_25CollectiveMainloopBwdSm80ILi2ELi2EN4cute5tupleIJNS5_1CILi128EEES8_NS7_ILi64EEEEEENS_10bfloat16_tEfNS_4arch4Sm80ELb0ELb0ELb1ELb1ELb0ELb0ELb0ELb0ELi2ELi4ELi4ELi4ELb0EEENS1_24CollectiveEpilogueBwdGQAISA_fSD_Li256ELb1ELb0EEENS1_19SingleTileSchedulerILb1ELb0ELb0ELi128EEEEEEEEEvNT_6ParamsE$_ZN4cute3eso3ESOILb1ELb0EJNS_5tupleIJNS_1CILi0EEES4_EEEiEEC2ERKS5_RKi:
[----:B------:R-:W-:Y:S02]  /*8370*/  IADD3 R2, R64, -c[0x0][0x20], RZ ;  /* 0x8000080040027a10 */ /* 0x000fe40007ffe0ff */
[----:B------:R-:W-:-:S03]  /*8380*/  MOV R5, 0x0 ;  /* 0x0000000000057802 */ /* 0x000fc60000000f00 */
[----:B------:R1:W-:Y:S01]  /*8390*/  STL [R2], R3 ;  /* 0x0000000302007387 */ /* 0x0003e20000100800 */
[----:B------:R-:W-:Y:S05]  /*83a0*/  RET.REL.NODEC R4 `(_ZN7cutlass13device_kernelIN5flash19enable_sm80_to_sm89INS1_16FlashAttnBwdSm80INS1_25CollectiveMainloopBwdSm80ILi2ELi2EN4cute5tupleIJNS5_1CILi128EEES8_NS7_ILi64EEEEEENS_10bfloat16_tEfNS_4arch4Sm80ELb0ELb0ELb1ELb1ELb0ELb0ELb0ELb0ELi2ELi4ELi4ELi4ELb0EEENS1_24CollectiveEpilogueBwdGQAISA_fSD_Li256ELb1ELb0EEENS1_19SingleTileSchedulerILb1ELb0ELb0ELi128EEEEEEEEEvNT_6ParamsE) ;  /* 0xffff7c5004007950 */ /* 0x000fea0003c3ffff */
        .type           $_ZN7cutlass13device_kernelIN5flash19enable_sm80_to_sm89INS1_16FlashAttnBwdSm80INS1_25CollectiveMainloopBwdSm80ILi2ELi2EN4cute5tupleIJNS5_1CILi128EEES8_NS7_ILi64EEEEEENS_10bfloat16_tEfNS_4arch4Sm80ELb0ELb0ELb1ELb1ELb0ELb0ELb0ELb0ELi2ELi4ELi4ELi4ELb0EEENS1_24CollectiveEpilogueBwdGQAISA_fSD_Li256ELb1ELb0EEENS1_19SingleTileSchedulerILb1ELb0ELb0ELi128EEEEEEEEEvNT_6ParamsE$_ZN4cute3eso3ESOILb1ELb0EJNS_5tupleIJNS_1CILi16EEENS3_ILi2EEES5_S5_NS3_ILi4EEES5_EEENS2_IJNS3_ILi1EEEiiiNS3_ILi144EEENS3_ILi512EEEEEEEEC2ERKS7_RKSB_,@function
        .size           $_ZN7cutlass13device_kernelIN5flash19enable_sm80_to_sm89INS1_16FlashAttnBwdSm80INS1_25CollectiveMainloopBwdSm80ILi2ELi2EN4cute5tupleIJNS5_1CILi128EEES8_NS7_ILi64EEEEEENS_10bfloat16_tEfNS_4arch4Sm80ELb0ELb0ELb1ELb1ELb0ELb0ELb0ELb0ELi2ELi4ELi4ELi4ELb0EEENS1_24CollectiveEpilogueBwdGQAISA_fSD_Li256ELb1ELb0EEENS1_19SingleTileSchedulerILb1ELb0ELb0ELi128EEEEEEEEEvNT_6ParamsE$_ZN4cute3eso3ESOILb1ELb0EJNS_5tupleIJNS_1CILi16EEENS3_ILi2EEES5_S5_NS3_ILi4EEES5_EEENS2_IJNS3_ILi1EEEiiiNS3_ILi144EEENS3_ILi512EEEEEEEEC2ERKS7_RKSB_,($_ZN7cutlass13device_kernelIN5flash19enable_sm80_to_sm89INS1_16FlashAttnBwdSm80INS1_25CollectiveMainloopBwdSm80ILi2ELi2EN4cute5tupleIJNS5_1CILi128EEES8_NS7_ILi64EEEEEENS_10bfloat16_tEfNS_4arch4Sm80ELb0ELb0ELb1ELb1ELb0ELb0ELb0ELb0ELi2ELi4ELi4ELi4ELb0EEENS1_24CollectiveEpilogueBwdGQAISA_fSD_Li256ELb1ELb0EEENS1_19SingleTileSchedulerILb1ELb0ELb0ELi128EEEEEEEEEvNT_6ParamsE$_ZN4cute3eso3ESOILb1ELb0EJNS_5tupleIJNS_1CILi1EEENS2_IJS4_NS3_ILi2EEES5_EEEEEENS2_IJNS3_ILi0EEENS2_IJS4_NS3_ILi256EEEiEEEEEEEEC2ERKS7_RKSB_ - $_ZN7cutlass13device_kernelIN5flash19enable_sm80_to_sm89INS1_16FlashAttnBwdSm80INS1_25CollectiveMainloopBwdSm80ILi2ELi2EN4cute5tupleIJNS5_1CILi128EEES8_NS7_ILi64EEEEEENS_10bfloat16_tEfNS_4arch4Sm80ELb0ELb0ELb1ELb1ELb0ELb0ELb0ELb0ELi2ELi4ELi4ELi4ELb0EEENS1_24CollectiveEpilogueBwdGQAISA_fSD_Li256ELb1ELb0EEENS1_19SingleTileSchedulerILb1ELb0ELb0ELi128EEEEEEEEEvNT_6ParamsE$_ZN4cute3eso3ESOILb1ELb0EJNS_5tupleIJNS_1CILi16EEENS3_ILi2EEES5_S5_NS3_ILi4EEES5_EEENS2_IJNS3_ILi1EEEiiiNS3_ILi144EEENS3_ILi512EEEEEEEEC2ERKS7_RKSB_)
$_ZN7cutlass13device_kernelIN5flash19enable_sm80_to_sm89INS1_16FlashAttnBwdSm80INS1_25CollectiveMainloopBwdSm80ILi2ELi2EN4cute5tupleIJNS5_1CILi128EEES8_NS7_ILi64EEEEEENS_10bfloat16_tEfNS_4arch4Sm80ELb0ELb0ELb1ELb1ELb0ELb0ELb0ELb0ELi2ELi4ELi4ELi4ELb0EEENS1_24CollectiveEpilogueBwdGQAISA_fSD_Li256ELb1ELb0EEENS1_19SingleTileSchedulerILb1ELb0ELb0ELi128EEEEEEEEEvNT_6ParamsE$_ZN4cute3eso3ESOILb1ELb0EJNS_5tupleIJNS_1CILi16EEENS3_ILi2EEES5_S5_NS3_ILi4EEES5_EEENS2_IJNS3_ILi1EEEiiiNS3_ILi144EEENS3_ILi512EEEEEEEEC2ERKS7_RKSB_:
[----:B------:R-:W-:Y:S02]  /*83b0*/  IADD3 R4, R56, -c[0x0][0x20], RZ ;  /* 0x8000080038047a10 */ /* 0x000fe40007ffe0ff */
[----:B------:R-:W-:-:S03]  /*83c0*/  MOV R9, 0x0 ;  /* 0x0000000000097802 */ /* 0x000fc60000000f00 */
[----:B------:R1:W-:Y:S04]  /*83d0*/  STL [R4], R2 ;  /* 0x0000000204007387 */ /* 0x0003e80000100800 */
[----:B------:R1:W-:Y:S04]  /*83e0*/  STL [R4+0x4], R3 ;  /* 0x0000040304007387 */ /* 0x0003e80000100800 */
[----:B------:R1:W-:Y:S01]  /*83f0*/  STL [R4+0x8], R5 ;  /* 0x0000080504007387 */ /* 0x0003e20000100800 */
[----:B------:R-:W-:Y:S05]  /*8400*/  RET.REL.NODEC R8 `(_ZN7cutlass13device_kernelIN5flash19enable_sm80_to_sm89INS1_16FlashAttnBwdSm80INS1_25CollectiveMainloopBwdSm80ILi2ELi2EN4cute5tupleIJNS5_1CILi128EEES8_NS7_ILi64EEEEEENS_10bfloat16_tEfNS_4arch4Sm80ELb0ELb0ELb1ELb1ELb0ELb0ELb0ELb0ELi2ELi4ELi4ELi4ELb0EEENS1_24CollectiveEpilogueBwdGQAISA_fSD_Li256ELb1ELb0EEENS1_19SingleTileSchedulerILb1ELb0ELb0ELi128EEEEEEEEEvNT_6ParamsE) ;  /* 0xffff7bf008007950 */ /* 0x000fea0003c3ffff */
        .type           $_ZN7cutlass13device_kernelIN5flash19enable_sm80_to_sm89INS1_16FlashAttnBwdSm80INS1_25CollectiveMainloopBwdSm80ILi2ELi2EN4cute5tupleIJNS5_1CILi128EEES8_NS7_ILi64EEEEEENS_10bfloat16_tEfNS_4arch4Sm80ELb0ELb0ELb1ELb1ELb0ELb0ELb0ELb0ELi2ELi4ELi4ELi4ELb0EEENS1_24CollectiveEpilogueBwdGQAISA_fSD_Li256ELb1ELb0EEENS1_19SingleTileSchedulerILb1ELb0ELb0ELi128EEEEEEEEEvNT_6ParamsE$_ZN4cute3eso3ESOILb1ELb0EJNS_5tupleIJNS_1CILi1EEENS2_IJS4_NS3_ILi2EEES5_EEEEEENS2_IJNS3_ILi0EEENS2_IJS4_NS3_ILi256EEEiEEEEEEEEC2ERKS7_RKSB_,@function
        .size           $_ZN7cutlass13device_kernelIN5flash19enable_sm80_to_sm89INS1_16FlashAttnBwdSm80INS1_25CollectiveMainloopBwdSm80ILi2ELi2EN4cute5tupleIJNS5_1CILi128EEES8_NS7_ILi64EEEEEENS_10bfloat16_tEfNS_4arch4Sm80ELb0ELb0ELb1ELb1ELb0ELb0ELb0ELb0ELi2ELi4ELi4ELi4ELb0EEENS1_24CollectiveEpilogueBwdGQAISA_fSD_Li256ELb1ELb0EEENS1_19SingleTileSchedulerILb1ELb0ELb0ELi128EEEEEEEEEvNT_6ParamsE$_ZN4cute3eso3ESOILb1ELb0EJNS_5tupleIJNS_1CILi1EEENS2_IJS4_NS3_ILi2EEES5_EEEEEENS2_IJNS3_ILi0EEENS2_IJS4_NS3_ILi256EEEiEEEEEEEEC2ERKS7_RKSB_,($_ZN7cutlass13device_kernelIN5flash19enable_sm80_to_sm89INS1_16FlashAttnBwdSm80INS1_25CollectiveMainloopBwdSm80ILi2ELi2EN4cute5tupleIJNS5_1CILi128EEES8_NS7_ILi64EEEEEENS_10bfloat16_tEfNS_4arch4Sm80ELb0ELb0ELb1ELb1ELb0ELb0ELb0ELb0ELi2ELi4ELi4ELi4ELb0EEENS1_24CollectiveEpilogueBwdGQAISA_fSD_Li256ELb1ELb0EEENS1_19SingleTileSchedulerILb1ELb0ELb0ELi128EEEEEEEEEvNT_6ParamsE$_ZN4cute3eso3ESOILb1ELb0EJNS_5tupleIJNS_1CILi1EEENS3_ILi0EEEEEENS2_IJiEEEEEC2ERKS6_RKS7_ - $_ZN7cutlass13device_kernelIN5flash19enable_sm80_to_sm89INS1_16FlashAttnBwdSm80INS1_25CollectiveMainloopBwdSm80ILi2ELi2EN4cute5tupleIJNS5_1CILi128EEES8_NS7_ILi64EEEEEENS_10bfloat16_tEfNS_4arch4Sm80ELb0ELb0ELb1ELb1ELb0ELb0ELb0ELb0ELi2ELi4ELi4ELi4ELb0EEENS1_24CollectiveEpilogueBwdGQAISA_fSD_Li256ELb1ELb0EEENS1_19SingleTileSchedulerILb1ELb0ELb0ELi128EEEEEEEEEvNT_6ParamsE$_ZN4cute3eso3ESOILb1ELb0EJNS_5tupleIJNS_1CILi1EEENS2_IJS4_NS3_ILi2EEES5_EEEEEENS2_IJNS3_ILi0EEENS2_IJS4_NS3_ILi256EEEiEEEEEEEEC2ERKS7_RKSB_)
$_ZN7cutlass13device_kernelIN5flash19enable_sm80_to_sm89INS1_16FlashAttnBwdSm80INS1_25CollectiveMainloopBwdSm80ILi2ELi2EN4cute5tupleIJNS5_1CILi128EEES8_NS7_ILi64EEEEEENS_10bfloat16_tEfNS_4arch4Sm80ELb0ELb0ELb1ELb1ELb0ELb0ELb0ELb0ELi2ELi4ELi4ELi4ELb0EEENS1_24CollectiveEpilogueBwdGQAISA_fSD_Li256ELb1ELb0EEENS1_19SingleTileSchedulerILb1ELb0ELb0ELi128EEEEEEEEEvNT_6ParamsE$_ZN4cute3eso3ESOILb1ELb0EJNS_5tupleIJNS_1CILi1EEENS2_IJS4_NS3_ILi2EEES5_EEEEEENS2_IJNS3_ILi0EEENS2_IJS4_NS3_ILi256EEEiEEEEEEEEC2ERKS7_RKSB_:
[----:B------:R-:W-:Y:S02]  /*8410*/  IADD3 R3, R9, -c[0x0][0x20], RZ ;  /* 0x8000080009037a10 */ /* 0x000fe40007ffe0ff */
[----:B------:R-:W-:-:S03]  /*8420*/  MOV R5, 0x0 ;  /* 0x0000000000057802 */ /* 0x000fc60000000f00 */
[----:B------:R1:W-:Y:S01]  /*8430*/  STL [R3], R2 ;  /* 0x0000000203007387 */ /* 0x0003e20000100800 */
[----:B------:R-:W-:Y:S05]  /*8440*/  RET.REL.NODEC R4 `(_ZN7cutlass13device_kernelIN5flash19enable_sm80_to_sm89INS1_16FlashAttnBwdSm80INS1_25CollectiveMainloopBwdSm80ILi2ELi2EN4cute5tupleIJNS5_1CILi128EEES8_NS7_ILi64EEEEEENS_10bfloat16_tEfNS_4arch4Sm80ELb0ELb0ELb1ELb1ELb0ELb0ELb0ELb0ELi2ELi4ELi4ELi4ELb0EEENS1_24CollectiveEpilogueBwdGQAISA_fSD_Li256ELb1ELb0EEENS1_19SingleTileSchedulerILb1ELb0ELb0ELi128EEEEEEEEEvNT_6ParamsE) ;  /* 0xffff7bb004007950 */ /* 0x000fea0003c3ffff */
        .type           $_ZN7cutlass13device_kernelIN5flash19enable_sm80_to_sm89INS1_16FlashAttnBwdSm80INS1_25CollectiveMainloopBwdSm80ILi2ELi2EN4cute5tupleIJNS5_1CILi128EEES8_NS7_ILi64EEEEEENS_10bfloat16_tEfNS_4arch4Sm80ELb0ELb0ELb1ELb1ELb0ELb0ELb0ELb0ELi2ELi4ELi4ELi4ELb0EEENS1_24CollectiveEpilogueBwdGQAISA_fSD_Li256ELb1ELb0EEENS1_19SingleTileSchedulerILb1ELb0ELb0ELi128EEEEEEEEEvNT_6ParamsE$_ZN4cute3eso3ESOILb1ELb0EJNS_5tupleIJNS_1CILi1EEENS3_ILi0EEEEEENS2_IJiEEEEEC2ERKS6_RKS7_,@function
        .size           $_ZN7cutlass13device_kernelIN5flash19enable_sm80_to_sm89INS1_16FlashAttnBwdSm80INS1_25CollectiveMainloopBwdSm80ILi2ELi2EN4cute5tupleIJNS5_1CILi128EEES8_NS7_ILi64EEEEEENS_10bfloat16_tEfNS_4arch4Sm80ELb0ELb0ELb1ELb1ELb0ELb0ELb0ELb0ELi2ELi4ELi4ELi4ELb0EEENS1_24CollectiveEpilogueBwdGQAISA_fSD_Li256ELb1ELb0EEENS1_19SingleTileSchedulerILb1ELb0ELb0ELi128EEEEEEEEEvNT_6ParamsE$_ZN4cute3eso3ESOILb1ELb0EJNS_5tupleIJNS_1CILi1EEENS3_ILi0EEEEEENS2_IJiEEEEEC2ERKS6_RKS7_,($_ZN7cutlass13device_kernelIN5flash19enable_sm80_to_sm89INS1_16FlashAttnBwdSm80INS1_25CollectiveMainloopBwdSm80ILi2ELi2EN4cute5tupleIJNS5_1CILi128EEES8_NS7_ILi64EEEEEENS_10bfloat16_tEfNS_4arch4Sm80ELb0ELb0ELb1ELb1ELb0ELb0ELb0ELb0ELi2ELi4ELi4ELi4ELb0EEENS1_24CollectiveEpilogueBwdGQAISA_fSD_Li256ELb1ELb0EEENS1_19SingleTileSchedulerILb1ELb0ELb0ELi128EEEEEEEEEvNT_6ParamsE$_ZN4cute3eso3ESOILb1ELb0EJNS_5tupleIJNS_1CILi1EEENS3_ILi0EEEEEENS3_ILi4096EEENS2_IJiiEEEEEC2ERKS6_RKS7_RKS8_ - $_ZN7cutlass13device_kernelIN5flash19enable_sm80_to_sm89INS1_16FlashAttnBwdSm80INS1_25CollectiveMainloopBwdSm80ILi2ELi2EN4cute5tupleIJNS5_1CILi128EEES8_NS7_ILi64EEEEEENS_10bfloat16_tEfNS_4arch4Sm80ELb0ELb0ELb1ELb1ELb0ELb0ELb0ELb0ELi2ELi4ELi4ELi4ELb0EEENS1_24CollectiveEpilogueBwdGQAISA_fSD_Li256ELb1ELb0EEENS1_19SingleTileSchedulerILb1ELb0ELb0ELi128EEEEEEEEEvNT_6ParamsE$_ZN4cute3eso3ESOILb1ELb0EJNS_5tupleIJNS_1CILi1EEENS3_ILi0EEEEEENS2_IJiEEEEEC2ERKS6_RKS7_)
$_ZN7cutlass13device_kernelIN5flash19enable_sm80_to_sm89INS1_16FlashAttnBwdSm80INS1_25CollectiveMainloopBwdSm80ILi2ELi2EN4cute5tupleIJNS5_1CILi128EEES8_NS7_ILi64EEEEEENS_10bfloat16_tEfNS_4arch4Sm80ELb0ELb0ELb1ELb1ELb0ELb0ELb0ELb0ELi2ELi4ELi4ELi4ELb0EEENS1_24CollectiveEpilogueBwdGQAISA_fSD_Li256ELb1ELb0EEENS1_19SingleTileSchedulerILb1ELb0ELb0ELi128EEEEEEEEEvNT_6ParamsE$_ZN4cute3eso3ESOILb1ELb0EJNS_5tupleIJNS_1CILi1EEENS3_ILi0EEEEEENS2_IJiEEEEEC2ERKS6_RKS7_:
[----:B------:R-:W-:Y:S02]  /*8450*/  IADD3 R2, R64, -c[0x0][0x20], RZ ;  /* 0x8000080040027a10 */ /* 0x000fe40007ffe0ff */
[----:B------:R-:W-:-:S03]  /*8460*/  MOV R7, 0x0 ;  /* 0x0000000000077802 */ /* 0x000fc60000000f00 */
[----:B------:R1:W-:Y:S01]  /*8470*/  STL [R2], R3 ;  /* 0x0000000302007387 */ /* 0x0003e20000100800 */
[----:B------:R-:W-:Y:S05]  /*8480*/  RET.REL.NODEC R6 `(_ZN7cutlass13device_kernelIN5flash19enable_sm80_to_sm89INS1_16FlashAttnBwdSm80INS1_25CollectiveMainloopBwdSm80ILi2ELi2EN4cute5tupleIJNS5_1CILi128EEES8_NS7_ILi64EEEEEENS_10bfloat16_tEfNS_4arch4Sm80ELb0ELb0ELb1ELb1ELb0ELb0ELb0ELb0ELi2ELi4ELi4ELi4ELb0EEENS1_24CollectiveEpilogueBwdGQAISA_fSD_Li256ELb1ELb0EEENS1_19SingleTileSchedulerILb1ELb0ELb0ELi128EEEEEEEEEvNT_6ParamsE) ;  /* 0xffff7b7006007950 */ /* 0x000fea0003c3ffff */
        .type           $_ZN7cutlass13device_kernelIN5flash19enable_sm80_to_sm89INS1_16FlashAttnBwdSm80INS1_25CollectiveMainloopBwdSm80ILi2ELi2EN4cute5tupleIJNS5_1CILi128EEES8_NS7_ILi64EEEEEENS_10bfloat16_tEfNS_4arch4Sm80ELb0ELb0ELb1ELb1ELb0ELb0ELb0ELb0ELi2ELi4ELi4ELi4ELb0EEENS1_24CollectiveEpilogueBwdGQAISA_fSD_Li256ELb1ELb0EEENS1_19SingleTileSchedulerILb1ELb0ELb0ELi128EEEEEEEEEvNT_6ParamsE$_ZN4cute3eso3ESOILb1ELb0EJNS_5tupleIJNS_1CILi1EEENS3_ILi0EEEEEENS3_ILi4096EEENS2_IJiiEEEEEC2ERKS6_RKS7_RKS8_,@function
        .size           $_ZN7cutlass13device_kernelIN5flash19enable_sm80_to_sm89INS1_16FlashAttnBwdSm80INS1_25CollectiveMainloopBwdSm80ILi2ELi2EN4cute5tupleIJNS5_1CILi128EEES8_NS7_ILi64EEEEEENS_10bfloat16_tEfNS_4arch4Sm80ELb0ELb0ELb1ELb1ELb0ELb0ELb0ELb0ELi2ELi4ELi4ELi4ELb0EEENS1_24CollectiveEpilogueBwdGQAISA_fSD_Li256ELb1ELb0EEENS1_19SingleTileSchedulerILb1ELb0ELb0ELi128EEEEEEEEEvNT_6ParamsE$_ZN4cute3eso3ESOILb1ELb0EJNS_5tupleIJNS_1CILi1EEENS3_ILi0EEEEEENS3_ILi4096EEENS2_IJiiEEEEEC2ERKS6_RKS7_RKS8_,($_ZN7cutlass13device_kernelIN5flash19enable_sm80_to_sm89INS1_16FlashAttnBwdSm80INS1_25CollectiveMainloopBwdSm80ILi2ELi2EN4cute5tupleIJNS5_1CILi128EEES8_NS7_ILi64EEEEEENS_10bfloat16_tEfNS_4arch4Sm80ELb0ELb0ELb1ELb1ELb0ELb0ELb0ELb0ELi2ELi4ELi4ELi4ELb0EEENS1_24CollectiveEpilogueBwdGQAISA_fSD_Li256ELb1ELb0EEENS1_19SingleTileSchedulerILb1ELb0ELb0ELi128EEEEEEEEEvNT_6ParamsE$_ZN4cute3eso3ESOILb1ELb0EJNS_5tupleIJNS_1CILi1EEENS3_ILi0EEEEEEiEEC2ERKS6_RKi - $_ZN7cutlass13device_kernelIN5flash19enable_sm80_to_sm89INS1_16FlashAttnBwdSm80INS1_25CollectiveMainloopBwdSm80ILi2ELi2EN4cute5tupleIJNS5_1CILi128EEES8_NS7_ILi64EEEEEENS_10bfloat16_tEfNS_4arch4Sm80ELb0ELb0ELb1ELb1ELb0ELb0ELb0ELb0ELi2ELi4ELi4ELi4ELb0EEENS1_24CollectiveEpilogueBwdGQAISA_fSD_Li256ELb1ELb0EEENS1_19SingleTileSchedulerILb1ELb0ELb0ELi128EEEEEEEEEvNT_6ParamsE$_ZN4cute3eso3ESOILb1ELb0EJNS_5tupleIJNS_1CILi1EEENS3_ILi0EEEEEENS3_ILi4096EEENS2_IJiiEEEEEC2ERKS6_RKS7_RKS8_)
$_ZN7cutlass13device_kernelIN5flash19enable_sm80_to_sm89INS1_16FlashAttnBwdSm80INS1_25CollectiveMainloopBwdSm80ILi2ELi2EN4cute5tupleIJNS5_1CILi128EEES8_NS7_ILi64EEEEEENS_10bfloat16_tEfNS_4arch4Sm80ELb0ELb0ELb1ELb1ELb0ELb0ELb0ELb0ELi2ELi4ELi4ELi4ELb0EEENS1_24CollectiveEpilogueBwdGQAISA_fSD_Li256ELb1ELb0EEENS1_19SingleTileSchedulerILb1ELb0ELb0ELi128EEEEEEEEEvNT_6ParamsE$_ZN4cute3eso3ESOILb1ELb0EJNS_5tupleIJNS_1CILi1EEENS3_ILi0EEEEEENS3_ILi4096EEENS2_IJiiEEEEEC2ERKS6_RKS7_RKS8_:
[----:B------:R-:W-:Y:S01]  /*8490*/  IADD3 R2, R2, -c[0x0][0x20], RZ ;  /* 0x8000080002027a10 */ /* 0x000fe20007ffe0ff */
[----:B------:R-:W-:Y:S01]  /*84a0*/  IMAD.MOV.U32 R8, RZ, RZ, R6 ;  /* 0x000000ffff087224 */ /* 0x000fe200078e0006 */
[----:B------:R-:W-:-:S03]  /*84b0*/  MOV R9, 0x0 ;  /* 0x0000000000097802 */ /* 0x000fc60000000f00 */
[----:B------:R1:W-:Y:S04]  /*84c0*/  STL [R2], R5 ;  /* 0x0000000502007387 */ /* 0x0003e80000100800 */
[----:B------:R1:W-:Y:S01]  /*84d0*/  STL [R2+0x4], R3 ;  /* 0x0000040302007387 */ /* 0x0003e20000100800 */
[----:B------:R-:W-:Y:S05]  /*84e0*/  RET.REL.NODEC R8 `(_ZN7cutlass13device_kernelIN5flash19enable_sm80_to_sm89INS1_16FlashAttnBwdSm80INS1_25CollectiveMainloopBwdSm80ILi2ELi2EN4cute5tupleIJNS5_1CILi128EEES8_NS7_ILi64EEEEEENS_10bfloat16_tEfNS_4arch4Sm80ELb0ELb0ELb1ELb1ELb0ELb0ELb0ELb0ELi2ELi4ELi4ELi4ELb0EEENS1_24CollectiveEpilogueBwdGQAISA_fSD_Li256ELb1ELb0EEENS1_19SingleTileSchedulerILb1ELb0ELb0ELi128EEEEEEEEEvNT_6ParamsE) ;  /* 0xffff7b1008007950 */ /* 0x000fea0003c3ffff */
        .type           $_ZN7cutlass13device_kernelIN5flash19enable_sm80_to_sm89INS1_16FlashAttnBwdSm80INS1_25CollectiveMainloopBwdSm80ILi2ELi2EN4cute5tupleIJNS5_1CILi128EEES8_NS7_ILi64EEEEEENS_10bfloat16_tEfNS_4arch4Sm80ELb0ELb0ELb1ELb1ELb0ELb0ELb0ELb0ELi2ELi4ELi4ELi4ELb0EEENS1_24CollectiveEpilogueBwdGQAISA_fSD_Li256ELb1ELb0EEENS1_19SingleTileSchedulerILb1ELb0ELb0ELi128EEEEEEEEEvNT_6ParamsE$_ZN4cute3eso3ESOILb1ELb0EJNS_5tupleIJNS_1CILi1EEENS3_ILi0EEEEEEiEEC2ERKS6_RKi,@function
        .size           $_ZN7cutlass13device_kernelIN5flash19enable_sm80_to_sm89INS1_16FlashAttnBwdSm80INS1_25CollectiveMainloopBwdSm80ILi2ELi2EN4cute5tupleIJNS5_1CILi128EEES8_NS7_ILi64EEEEEENS_10bfloat16_tEfNS_4arch4Sm80ELb0ELb0ELb1ELb1ELb0ELb0ELb0ELb0ELi2ELi4ELi4ELi4ELb0EEENS1_24CollectiveEpilogueBwdGQAISA_fSD_Li256ELb1ELb0EEENS1_19SingleTileSchedulerILb1ELb0ELb0ELi128EEEEEEEEEvNT_6ParamsE$_ZN4cute3eso3ESOILb1ELb0EJNS_5tupleIJNS_1CILi1EEENS3_ILi0EEEEEEiEEC2ERKS6_RKi,($_ZN7cutlass13device_kernelIN5flash19enable_sm80_to_sm89INS1_16FlashAttnBwdSm80INS1_25CollectiveMainloopBwdSm80ILi2ELi2EN4cute5tupleIJNS5_1CILi128EEES8_NS7_ILi64EEEEEENS_10bfloat16_tEfNS_4arch4Sm80ELb0ELb0ELb1ELb1ELb0ELb0ELb0ELb0ELi2ELi4ELi4ELi4ELb0EEENS1_24CollectiveEpilogueBwdGQAISA_fSD_Li256ELb1ELb0EEENS1_19SingleTileSchedulerILb1ELb0ELb0ELi128EEEEEEEEEvNT_6ParamsE$_ZN4cute3eso3ESOILb1ELb0EJNS_5tupleIJNS_1CILi1EEENS3_ILi0EEEEEEiNS3_ILi1024EEEEEC2ERKS6_RKiRKS7_ - $_ZN7cutlass13device_kernelIN5flash19enable_sm80_to_sm89INS1_16FlashAttnBwdSm80INS1_25CollectiveMainloopBwdSm80ILi2ELi2EN4cute5tupleIJNS5_1CILi128EEES8_NS7_ILi64EEEEEENS_10bfloat16_tEfNS_4arch4Sm80ELb0ELb0ELb1ELb1ELb0ELb0ELb0ELb0ELi2ELi4ELi4ELi4ELb0EEENS1_24CollectiveEpilogueBwdGQAISA_fSD_Li256ELb1ELb0EEENS1_19SingleTileSchedulerILb1ELb0ELb0ELi128EEEEEEEEEvNT_6ParamsE$_ZN4cute3eso3ESOILb1ELb0EJNS_5tupleIJNS_1CILi1EEENS3_ILi0EEEEEEiEEC2ERKS6_RKi)
$_ZN7cutlass13device_kernelIN5flash19enable_sm80_to_sm89INS1_16FlashAttnBwdSm80INS1_25CollectiveMainloopBwdSm80ILi2ELi2EN4cute5tupleIJNS5_1CILi128EEES8_NS7_ILi64EEEEEENS_10bfloat16_tEfNS_4arch4Sm80ELb0ELb0ELb1ELb1ELb0ELb0ELb0ELb0ELi2ELi4ELi4ELi4ELb0EEENS1_24CollectiveEpilogueBwdGQAISA_fSD_Li256ELb1ELb0EEENS1_19SingleTileSchedulerILb1ELb0ELb0ELi128EEEEEEEEEvNT_6ParamsE$_ZN4cute3eso3ESOILb1ELb0EJNS_5tupleIJNS_1CILi1EEENS3_ILi0EEEEEEiEEC2ERKS6_RKi:
[----:B------:R-:W-:Y:S02]  /*84f0*/  IADD3 R2, R2, -c[0x0][0x20], RZ ;  /* 0x8000080002027a10 */ /* 0x000fe40007ffe0ff */
[----:B------:R-:W-:-:S03]  /*8500*/  MOV R7, 0x0 ;  /* 0x0000000000077802 */ /* 0x000fc60000000f00 */
[----:B------:R1:W-:Y:S01]  /*8510*/  STL [R2], R3 ;  /* 0x0000000302007387 */ /* 0x0003e20000100800 */
[----:B------:R-:W-:Y:S05]  /*8520*/  RET.REL.NODEC R6 `(_ZN7cutlass13device_kernelIN5flash19enable_sm80_to_sm89INS1_16FlashAttnBwdSm80INS1_25CollectiveMainloopBwdSm80ILi2ELi2EN4cute5tupleIJNS5_1CILi128EEES8_NS7_ILi64EEEEEENS_10bfloat16_tEfNS_4arch4Sm80ELb0ELb0ELb1ELb1ELb0ELb0ELb0ELb0ELi2ELi4ELi4ELi4ELb0EEENS1_24CollectiveEpilogueBwdGQAISA_fSD_Li256ELb1ELb0EEENS1_19SingleTileSchedulerILb1ELb0ELb0ELi128EEEEEEEEEvNT_6ParamsE) ;  /* 0xffff7ad006007950 */ /* 0x000fea0003c3ffff */
        .type           $_ZN7cutlass13device_kernelIN5flash19enable_sm80_to_sm89INS1_16FlashAttnBwdSm80INS1_25CollectiveMainloopBwdSm80ILi2ELi2EN4cute5tupleIJNS5_1CILi128EEES8_NS7_ILi64EEEEEENS_10bfloat16_tEfNS_4arch4Sm80ELb0ELb0ELb1ELb1ELb0ELb0ELb0ELb0ELi2ELi4ELi4ELi4ELb0EEENS1_24CollectiveEpilogueBwdGQAISA_fSD_Li256ELb1ELb0EEENS1_19SingleTileSchedulerILb1ELb0ELb0ELi128EEEEEEEEEvNT_6ParamsE$_ZN4cute3eso3ESOILb1ELb0EJNS_5tupleIJNS_1CILi1EEENS3_ILi0EEEEEEiNS3_ILi1024EEEEEC2ERKS6_RKiRKS7_,@function
        .size           $_ZN7cutlass13device_kernelIN5flash19enable_sm80_to_sm89INS1_16FlashAttnBwdSm80INS1_25CollectiveMainloopBwdSm80ILi2ELi2EN4cute5tupleIJNS5_1CILi128EEES8_NS7_ILi64EEEEEENS_10bfloat16_tEfNS_4arch4Sm80ELb0ELb0ELb1ELb1ELb0ELb0ELb0ELb0ELi2ELi4ELi4ELi4ELb0EEENS1_24CollectiveEpilogueBwdGQAISA_fSD_Li256ELb1ELb0EEENS1_19SingleTileSchedulerILb1ELb0ELb0ELi128EEEEEEEEEvNT_6ParamsE$_ZN4cute3eso3ESOILb1ELb0EJNS_5tupleIJNS_1CILi1EEENS3_ILi0EEEEEEiNS3_ILi1024EEEEEC2ERKS6_RKiRKS7_,($_ZN7cutlass13device_kernelIN5flash19enable_sm80_to_sm89INS1_16FlashAttnBwdSm80INS1_25CollectiveMainloopBwdSm80ILi2ELi2EN4cute5tupleIJNS5_1CILi128EEES8_NS7_ILi64EEEEEENS_10bfloat16_tEfNS_4arch4Sm80ELb0ELb0ELb1ELb1ELb0ELb0ELb0ELb0ELi2ELi4ELi4ELi4ELb0EEENS1_24CollectiveEpilogueBwdGQAISA_fSD_Li256ELb1ELb0EEENS1_19SingleTileSchedulerILb1ELb0ELb0ELi128EEEEEEEEEvNT_6ParamsE$_ZN4cute3eso3ESOILb1ELb0EJNS_5tupleIJNS_1CILi1EEENS3_ILi0EEEEEElS5_EEC2ERKS6_RKlRKS5_ - $_ZN7cutlass13device_kernelIN5flash19enable_sm80_to_sm89INS1_16FlashAttnBwdSm80INS1_25CollectiveMainloopBwdSm80ILi2ELi2EN4cute5tupleIJNS5_1CILi128EEES8_NS7_ILi64EEEEEENS_10bfloat16_tEfNS_4arch4Sm80ELb0ELb0ELb1ELb1ELb0ELb0ELb0ELb0ELi2ELi4ELi4ELi4ELb0EEENS1_24CollectiveEpilogueBwdGQAISA_fSD_Li256ELb1ELb0EEENS1_19SingleTileSchedulerILb1ELb0ELb0ELi128EEEEEEEEEvNT_6ParamsE$_ZN4cute3eso3ESOILb1ELb0EJNS_5tupleIJNS_1CILi1EEENS3_ILi0EEEEEEiNS3_ILi1024EEEEEC2ERKS6_RKiRKS7_)
$_ZN7cutlass13device_kernelIN5flash19enable_sm80_to_sm89INS1_16FlashAttnBwdSm80INS1_25CollectiveMainloopBwdSm80ILi2ELi2EN4cute5tupleIJNS5_1CILi128EEES8_NS7_ILi64EEEEEENS_10bfloat16_tEfNS_4arch4Sm80ELb0ELb0ELb1ELb1ELb0ELb0ELb0ELb0ELi2ELi4ELi4ELi4ELb0EEENS1_24CollectiveEpilogueBwdGQAISA_fSD_Li256ELb1ELb0EEENS1_19SingleTileSchedulerILb1ELb0ELb0ELi128EEEEEEEEEvNT_6ParamsE$_ZN4cute3eso3ESOILb1ELb0EJNS_5tupleIJNS_1CILi1EEENS3_ILi0EEEEEEiNS3_ILi1024EEEEEC2ERKS6_RKiRKS7_:
[----:B------:R-:W-:Y:S02]  /*8530*/  IADD3 R2, R2, -c[0x0][0x20], RZ ;  /* 0x8000080002027a10 */ /* 0x000fe40007ffe0ff */
[----:B------:R-:W-:-:S03]  /*8540*/  MOV R9, 0x0 ;  /* 0x0000000000097802 */ /* 0x000fc60000000f00 */
[----:B------:R1:W-:Y:S01]  /*8550*/  STL [R2], R3 ;  /* 0x0000000302007387 */ /* 0x0003e20000100800 */
[----:B------:R-:W-:Y:S05]  /*8560*/  RET.REL.NODEC R8 `(_ZN7cutlass13device_kernelIN5flash19enable_sm80_to_sm89INS1_16FlashAttnBwdSm80INS1_25CollectiveMainloopBwdSm80ILi2ELi2EN4cute5tupleIJNS5_1CILi128EEES8_NS7_ILi64EEEEEENS_10bfloat16_tEfNS_4arch4Sm80ELb0ELb0ELb1ELb1ELb0ELb0ELb0ELb0ELi2ELi4ELi4ELi4ELb0EEENS1_24CollectiveEpilogueBwdGQAISA_fSD_Li256ELb1ELb0EEENS1_19SingleTileSchedulerILb1ELb0ELb0ELi128EEEEEEEEEvNT_6ParamsE) ;  /* 0xffff7a9008007950 */ /* 0x000fea0003c3ffff */
        .type           $_ZN7cutlass13device_kernelIN5flash19enable_sm80_to_sm89INS1_16FlashAttnBwdSm80INS1_25CollectiveMainloopBwdSm80ILi2ELi2EN4cute5tupleIJNS5_1CILi128EEES8_NS7_ILi64EEEEEENS_10bfloat16_tEfNS_4arch4Sm80ELb0ELb0ELb1ELb1ELb0ELb0ELb0ELb0ELi2ELi4ELi4ELi4ELb0EEENS1_24CollectiveEpilogueBwdGQAISA_fSD_Li256ELb1ELb0EEENS1_19SingleTileSchedulerILb1ELb0ELb0ELi128EEEEEEEEEvNT_6ParamsE$_ZN4cute3eso3ESOILb1ELb0EJNS_5tupleIJNS_1CILi1EEENS3_ILi0EEEEEElS5_EEC2ERKS6_RKlRKS5_,@function
        .size           $_ZN7cutlass13device_kernelIN5flash19enable_sm80_to_sm89INS1_16FlashAttnBwdSm80INS1_25CollectiveMainloopBwdSm80ILi2ELi2EN4cute5tupleIJNS5_1CILi128EEES8_NS7_ILi64EEEEEENS_10bfloat16_tEfNS_4arch4Sm80ELb0ELb0ELb1ELb1ELb0ELb0ELb0ELb0ELi2ELi4ELi4ELi4ELb0EEENS1_24CollectiveEpilogueBwdGQAISA_fSD_Li256ELb1ELb0EEENS1_19SingleTileSchedulerILb1ELb0ELb0ELi128EEEEEEEEEvNT_6ParamsE$_ZN4cute3eso3ESOILb1ELb0EJNS_5tupleIJNS_1CILi1EEENS3_ILi0EEEEEElS5_EEC2ERKS6_RKlRKS5_,($_ZN7cutlass13device_kernelIN5flash19enable_sm80_to_sm89INS1_16FlashAttnBwdSm80INS1_25CollectiveMainloopBwdSm80ILi2ELi2EN4cute5tupleIJNS5_1CILi128EEES8_NS7_ILi64EEEEEENS_10bfloat16_tEfNS_4arch4Sm80ELb0ELb0ELb1ELb1ELb0ELb0ELb0ELb0ELi2ELi4ELi4ELi4ELb0EEENS1_24CollectiveEpilogueBwdGQAISA_fSD_Li256ELb1ELb0EEENS1_19SingleTileSchedulerILb1ELb0ELb0ELi128EEEEEEEEEvNT_6ParamsE$_ZN4cute3eso3ESOILb1ELb0EJNS_5tupleIJNS_1CILi1EEENS3_ILi2EEEEEENS2_IJNS3_ILi0EEEiEEEEEC2ERKS6_RKS8_ - $_ZN7cutlass13device_kernelIN5flash19enable_sm80_to_sm89INS1_16FlashAttnBwdSm80INS1_25CollectiveMainloopBwdSm80ILi2ELi2EN4cute5tupleIJNS5_1CILi128EEES8_NS7_ILi64EEEEEENS_10bfloat16_tEfNS_4arch4Sm80ELb0ELb0ELb1ELb1ELb0ELb0ELb0ELb0ELi2ELi4ELi4ELi4ELb0EEENS1_24CollectiveEpilogueBwdGQAISA_fSD_Li256ELb1ELb0EEENS1_19SingleTileSchedulerILb1ELb0ELb0ELi128EEEEEEEEEvNT_6ParamsE$_ZN4cute3eso3ESOILb1ELb0EJNS_5tupleIJNS_1CILi1EEENS3_ILi0EEEEEElS5_EEC2ERKS6_RKlRKS5_)
$_ZN7cutlass13device_kernelIN5flash19enable_sm80_to_sm89INS1_16FlashAttnBwdSm80INS1_25CollectiveMainloopBwdSm80ILi2ELi2EN4cute5tupleIJNS5_1CILi128EEES8_NS7_ILi64EEEEEENS_10bfloat16_tEfNS_4arch4Sm80ELb0ELb0ELb1ELb1ELb0ELb0ELb0ELb0ELi2ELi4ELi4ELi4ELb0EEENS1_24CollectiveEpilogueBwdGQAISA_fSD_Li256ELb1ELb0EEENS1_19SingleTileSchedulerILb1ELb0ELb0ELi128EEEEEEEEEvNT_6ParamsE$_ZN4cute3eso3ESOILb1ELb0EJNS_5tupleIJNS_1CILi1EEENS3_ILi0EEEEEElS5_EEC2ERKS6_RKlRKS5_:
[----:B------:R-:W-:Y:S01]  /*8570*/  IADD3 R3, R3, -c[0x0][0x20], RZ ;  /* 0x8000080003037a10 */ /* 0x000fe20007ffe0ff */
[----:B------:R-:W-:Y:S01]  /*8580*/  IMAD.MOV.U32 R76, RZ, RZ, R2 ;  /* 0x000000ffff4c7224 */ /* 0x000fe200078e0002 */
[----:B------:R-:W-:Y:S01]  /*8590*/  MOV R82, R6 ;  /* 0x0000000600527202 */ /* 0x000fe20000000f00 */
[----:B------:R-:W-:Y:S01]  /*85a0*/  IMAD.MOV.U32 R77, RZ, RZ, R5 ;  /* 0x000000ffff4d7224 */ /* 0x000fe200078e0005 */
[----:B------:R-:W-:-:S04]  /*85b0*/  MOV R83, 0x0 ;  /* 0x0000000000537802 */ /* 0x000fc80000000f00 */
[----:B------:R1:W-:Y:S01]  /*85c0*/  STL.64 [R3], R76 ;  /* 0x0000004c03007387 */ /* 0x0003e20000100a00 */
[----:B------:R-:W-:Y:S05]  /*85d0*/  RET.REL.NODEC R82 `(_ZN7cutlass13device_kernelIN5flash19enable_sm80_to_sm89INS1_16FlashAttnBwdSm80INS1_25CollectiveMainloopBwdSm80ILi2ELi2EN4cute5tupleIJNS5_1CILi128EEES8_NS7_ILi64EEEEEENS_10bfloat16_tEfNS_4arch4Sm80ELb0ELb0ELb1ELb1ELb0ELb0ELb0ELb0ELi2ELi4ELi4ELi4ELb0EEENS1_24CollectiveEpilogueBwdGQAISA_fSD_Li256ELb1ELb0EEENS1_19SingleTileSchedulerILb1ELb0ELb0ELi128EEEEEEEEEvNT_6ParamsE) ;  /* 0xffff7a2052007950 */ /* 0x000fea0003c3ffff */
        .type           $_ZN7cutlass13device_kernelIN5flash19enable_sm80_to_sm89INS1_16FlashAttnBwdSm80INS1_25CollectiveMainloopBwdSm80ILi2ELi2EN4cute5tupleIJNS5_1CILi128EEES8_NS7_ILi64EEEEEENS_10bfloat16_tEfNS_4arch4Sm80ELb0ELb0ELb1ELb1ELb0ELb0ELb0ELb0ELi2ELi4ELi4ELi4ELb0EEENS1_24CollectiveEpilogueBwdGQAISA_fSD_Li256ELb1ELb0EEENS1_19SingleTileSchedulerILb1ELb0ELb0ELi128EEEEEEEEEvNT_6ParamsE$_ZN4cute3eso3ESOILb1ELb0EJNS_5tupleIJNS_1CILi1EEENS3_ILi2EEEEEENS2_IJNS3_ILi0EEEiEEEEEC2ERKS6_RKS8_,@function
        .size           $_ZN7cutlass13device_kernelIN5flash19enable_sm80_to_sm89INS1_16FlashAttnBwdSm80INS1_25CollectiveMainloopBwdSm80ILi2ELi2EN4cute5tupleIJNS5_1CILi128EEES8_NS7_ILi64EEEEEENS_10bfloat16_tEfNS_4arch4Sm80ELb0ELb0ELb1ELb1ELb0ELb0ELb0ELb0ELi2ELi4ELi4ELi4ELb0EEENS1_24CollectiveEpilogueBwdGQAISA_fSD_Li256ELb1ELb0EEENS1_19SingleTileSchedulerILb1ELb0ELb0ELi128EEEEEEEEEvNT_6ParamsE$_ZN4cute3eso3ESOILb1ELb0EJNS_5tupleIJNS_1CILi1EEENS3_ILi2EEEEEENS2_IJNS3_ILi0EEEiEEEEEC2ERKS6_RKS8_,($_ZN7cutlass13device_kernelIN5flash19enable_sm80_to_sm89INS1_16FlashAttnBwdSm80INS1_25CollectiveMainloopBwdSm80ILi2ELi2EN4cute5tupleIJNS5_1CILi128EEES8_NS7_ILi64EEEEEENS_10bfloat16_tEfNS_4arch4Sm80ELb0ELb0ELb1ELb1ELb0ELb0ELb0ELb0ELi2ELi4ELi4ELi4ELb0EEENS1_24CollectiveEpilogueBwdGQAISA_fSD_Li256ELb1ELb0EEENS1_19SingleTileSchedulerILb1ELb0ELb0ELi128EEEEEEEEEvNT_6ParamsE$_ZN4cute3eso3ESOILb1ELb0EJNS_5tupleIJNS_1CILi1EEENS3_ILi2EEES5_EEENS2_IJS4_NS3_ILi256EEEiEEEEEC2ERKS6_RKS8_ - $_ZN7cutlass13device_kernelIN5flash19enable_sm80_to_sm89INS1_16FlashAttnBwdSm80INS1_25CollectiveMainloopBwdSm80ILi2ELi2EN4cute5tupleIJNS5_1CILi128EEES8_NS7_ILi64EEEEEENS_10bfloat16_tEfNS_4arch4Sm80ELb0ELb0ELb1ELb1ELb0ELb0ELb0ELb0ELi2ELi4ELi4ELi4ELb0EEENS1_24CollectiveEpilogueBwdGQAISA_fSD_Li256ELb1ELb0EEENS1_19SingleTileSchedulerILb1ELb0ELb0ELi128EEEEEEEEEvNT_6ParamsE$_ZN4cute3eso3ESOILb1ELb0EJNS_5tupleIJNS_1CILi1EEENS3_ILi2EEEEEENS2_IJNS3_ILi0EEEiEEEEEC2ERKS6_RKS8_)
$_ZN7cutlass13device_kernelIN5flash19enable_sm80_to_sm89INS1_16FlashAttnBwdSm80INS1_25CollectiveMainloopBwdSm80ILi2ELi2EN4cute5tupleIJNS5_1CILi128EEES8_NS7_ILi64EEEEEENS_10bfloat16_tEfNS_4arch4Sm80ELb0ELb0ELb1ELb1ELb0ELb0ELb0ELb0ELi2ELi4ELi4ELi4ELb0EEENS1_24CollectiveEpilogueBwdGQAISA_fSD_Li256ELb1ELb0EEENS1_19SingleTileSchedulerILb1ELb0ELb0ELi128EEEEEEEEEvNT_6ParamsE$_ZN4cute3eso3ESOILb1ELb0EJNS_5tupleIJNS_1CILi1EEENS3_ILi2EEEEEENS2_IJNS3_ILi0EEEiEEEEEC2ERKS6_RKS8_:
[----:B------:R-:W-:Y:S02]  /*85e0*/  IADD3 R3, R13, -c[0x0][0x20], RZ ;  /* 0x800008000d037a10 */ /* 0x000fe40007ffe0ff */
[----:B------:R-:W-:-:S03]  /*85f0*/  MOV R5, 0x0 ;  /* 0x0000000000057802 */ /* 0x000fc60000000f00 */
[----:B------:R1:W-:Y:S01]  /*8600*/  STL [R3], R2 ;  /* 0x0000000203007387 */ /* 0x0003e20000100800 */
[----:B------:R-:W-:Y:S05]  /*8610*/  RET.REL.NODEC R4 `(_ZN7cutlass13device_kernelIN5flash19enable_sm80_to_sm89INS1_16FlashAttnBwdSm80INS1_25CollectiveMainloopBwdSm80ILi2ELi2EN4cute5tupleIJNS5_1CILi128EEES8_NS7_ILi64EEEEEENS_10bfloat16_tEfNS_4arch4Sm80ELb0ELb0ELb1ELb1ELb0ELb0ELb0ELb0ELi2ELi4ELi4ELi4ELb0EEENS1_24CollectiveEpilogueBwdGQAISA_fSD_Li256ELb1ELb0EEENS1_19SingleTileSchedulerILb1ELb0ELb0ELi128EEEEEEEEEvNT_6ParamsE) ;  /* 0xffff79e004007950 */ /* 0x000fea0003c3ffff */
        .type           $_ZN7cutlass13device_kernelIN5flash19enable_sm80_to_sm89INS1_16FlashAttnBwdSm80INS1_25CollectiveMainloopBwdSm80ILi2ELi2EN4cute5tupleIJNS5_1CILi128EEES8_NS7_ILi64EEEEEENS_10bfloat16_tEfNS_4arch4Sm80ELb0ELb0ELb1ELb1ELb0ELb0ELb0ELb0ELi2ELi4ELi4ELi4ELb0EEENS1_24CollectiveEpilogueBwdGQAISA_fSD_Li256ELb1ELb0EEENS1_19SingleTileSchedulerILb1ELb0ELb0ELi128EEEEEEEEEvNT_6ParamsE$_ZN4cute3eso3ESOILb1ELb0EJNS_5tupleIJNS_1CILi1EEENS3_ILi2EEES5_EEENS2_IJS4_NS3_ILi256EEEiEEEEEC2ERKS6_RKS8_,@function
        .size           $_ZN7cutlass13device_kernelIN5flash19enable_sm80_to_sm89INS1_16FlashAttnBwdSm80INS1_25CollectiveMainloopBwdSm80ILi2ELi2EN4cute5tupleIJNS5_1CILi128EEES8_NS7_ILi64EEEEEENS_10bfloat16_tEfNS_4arch4Sm80ELb0ELb0ELb1ELb1ELb0ELb0ELb0ELb0ELi2ELi4ELi4ELi4ELb0EEENS1_24CollectiveEpilogueBwdGQAISA_fSD_Li256ELb1ELb0EEENS1_19SingleTileSchedulerILb1ELb0ELb0ELi128EEEEEEEEEvNT_6ParamsE$_ZN4cute3eso3ESOILb1ELb0EJNS_5tupleIJNS_1CILi1EEENS3_ILi2EEES5_EEENS2_IJS4_NS3_ILi256EEEiEEEEEC2ERKS6_RKS8_,($_ZN7cutlass13device_kernelIN5flash19enable_sm80_to_sm89INS1_16FlashAttnBwdSm80INS1_25CollectiveMainloopBwdSm80ILi2ELi2EN4cute5tupleIJNS5_1CILi128EEES8_NS7_ILi64EEEEEENS_10bfloat16_tEfNS_4arch4Sm80ELb0ELb0ELb1ELb1ELb0ELb0ELb0ELb0ELi2ELi4ELi4ELi4ELb0EEENS1_24CollectiveEpilogueBwdGQAISA_fSD_Li256ELb1ELb0EEENS1_19SingleTileSchedulerILb1ELb0ELb0ELi128EEEEEEEEEvNT_6ParamsE$_ZN4cute3eso3ESOILb1ELb0EJNS_5tupleIJNS_1CILi2EEEEEENS2_IJiEEEEEC2ERKS5_RKS6_ - $_ZN7cutlass13device_kernelIN5flash19enable_sm80_to_sm89INS1_16FlashAttnBwdSm80INS1_25CollectiveMainloopBwdSm80ILi2ELi2EN4cute5tupleIJNS5_1CILi128EEES8_NS7_ILi64EEEEEENS_10bfloat16_tEfNS_4arch4Sm80ELb0ELb0ELb1ELb1ELb0ELb0ELb0ELb0ELi2ELi4ELi4ELi4ELb0EEENS1_24CollectiveEpilogueBwdGQAISA_fSD_Li256ELb1ELb0EEENS1_19SingleTileSchedulerILb1ELb0ELb0ELi128EEEEEEEEEvNT_6ParamsE$_ZN4cute3eso3ESOILb1ELb0EJNS_5tupleIJNS_1CILi1EEENS3_ILi2EEES5_EEENS2_IJS4_NS3_ILi256EEEiEEEEEC2ERKS6_RKS8_)
$_ZN7cutlass13device_kernelIN5flash19enable_sm80_to_sm89INS1_16FlashAttnBwdSm80INS1_25CollectiveMainloopBwdSm80ILi2ELi2EN4cute5tupleIJNS5_1CILi128EEES8_NS7_ILi64EEEEEENS_10bfloat16_tEfNS_4arch4Sm80ELb0ELb0ELb1ELb1ELb0ELb0ELb0ELb0ELi2ELi4ELi4ELi4ELb0EEENS1_24CollectiveEpilogueBwdGQAISA_fSD_Li256ELb1ELb0EEENS1_19SingleTileSchedulerILb1ELb0ELb0ELi128EEEEEEEEEvNT_6ParamsE$_ZN4cute3eso3ESOILb1ELb0EJNS_5tupleIJNS_1CILi1EEENS3_ILi2EEES5_EEENS2_IJS4_NS3_ILi256EEEiEEEEEC2ERKS6_RKS8_:
[----:B------:R-:W-:Y:S02]  /*8620*/  IADD3 R3, R11, -c[0x0][0x20], RZ ;  /* 0x800008000b037a10 */ /* 0x000fe40007ffe0ff */
[----:B------:R-:W-:-:S03]  /*8630*/  MOV R5, 0x0 ;  /* 0x0000000000057802 */ /* 0x000fc60000000f00 */
[----:B------:R1:W-:Y:S01]  /*8640*/  STL [R3], R2 ;  /* 0x0000000203007387 */ /* 0x0003e20000100800 */
[----:B------:R-:W-:Y:S05]  /*8650*/  RET.REL.NODEC R4 `(_ZN7cutlass13device_kernelIN5flash19enable_sm80_to_sm89INS1_16FlashAttnBwdSm80INS1_25CollectiveMainloopBwdSm80ILi2ELi2EN4cute5tupleIJNS5_1CILi128EEES8_NS7_ILi64EEEEEENS_10bfloat16_tEfNS_4arch4Sm80ELb0ELb0ELb1ELb1ELb0ELb0ELb0ELb0ELi2ELi4ELi4ELi4ELb0EEENS1_24CollectiveEpilogueBwdGQAISA_fSD_Li256ELb1ELb0EEENS1_19SingleTileSchedulerILb1ELb0ELb0ELi128EEEEEEEEEvNT_6ParamsE) ;  /* 0xffff79a004007950 */ /* 0x000fea0003c3ffff */
        .type           $_ZN7cutlass13device_kernelIN5flash19enable_sm80_to_sm89INS1_16FlashAttnBwdSm80INS1_25CollectiveMainloopBwdSm80ILi2ELi2EN4cute5tupleIJNS5_1CILi128EEES8_NS7_ILi64EEEEEENS_10bfloat16_tEfNS_4arch4Sm80ELb0ELb0ELb1ELb1ELb0ELb0ELb0ELb0ELi2ELi4ELi4ELi4ELb0EEENS1_24CollectiveEpilogueBwdGQAISA_fSD_Li256ELb1ELb0EEENS1_19SingleTileSchedulerILb1ELb0ELb0ELi128EEEEEEEEEvNT_6ParamsE$_ZN4cute3eso3ESOILb1ELb0EJNS_5tupleIJNS_1CILi2EEEEEENS2_IJiEEEEEC2ERKS5_RKS6_,@function
        .size           $_ZN7cutlass13device_kernelIN5flash19enable_sm80_to_sm89INS1_16FlashAttnBwdSm80INS1_25CollectiveMainloopBwdSm80ILi2ELi2EN4cute5tupleIJNS5_1CILi128EEES8_NS7_ILi64EEEEEENS_10bfloat16_tEfNS_4arch4Sm80ELb0ELb0ELb1ELb1ELb0ELb0ELb0ELb0ELi2ELi4ELi4ELi4ELb0EEENS1_24CollectiveEpilogueBwdGQAISA_fSD_Li256ELb1ELb0EEENS1_19SingleTileSchedulerILb1ELb0ELb0ELi128EEEEEEEEEvNT_6ParamsE$_ZN4cute3eso3ESOILb1ELb0EJNS_5tupleIJNS_1CILi2EEEEEENS2_IJiEEEEEC2ERKS5_RKS6_,($_ZN7cutlass13device_kernelIN5flash19enable_sm80_to_sm89INS1_16FlashAttnBwdSm80INS1_25CollectiveMainloopBwdSm80ILi2ELi2EN4cute5tupleIJNS5_1CILi128EEES8_NS7_ILi64EEEEEENS_10bfloat16_tEfNS_4arch4Sm80ELb0ELb0ELb1ELb1ELb0ELb0ELb0ELb0ELi2ELi4ELi4ELi4ELb0EEENS1_24CollectiveEpilogueBwdGQAISA_fSD_Li256ELb1ELb0EEENS1_19SingleTileSchedulerILb1ELb0ELb0ELi128EEEEEEEEEvNT_6ParamsE$_ZN4cute3eso3ESOILb1ELb0EJNS_5tupleIJNS_1CILi2EEEEEENS2_IJiEEENS3_ILi1EEES7_EEC2ERKS5_RKS6_RKS7_SE_ - $_ZN7cutlass13device_kernelIN5flash19enable_sm80_to_sm89INS1_16FlashAttnBwdSm80INS1_25CollectiveMainloopBwdSm80ILi2ELi2EN4cute5tupleIJNS5_1CILi128EEES8_NS7_ILi64EEEEEENS_10bfloat16_tEfNS_4arch4Sm80ELb0ELb0ELb1ELb1ELb0ELb0ELb0ELb0ELi2ELi4ELi4ELi4ELb0EEENS1_24CollectiveEpilogueBwdGQAISA_fSD_Li256ELb1ELb0EEENS1_19SingleTileSchedulerILb1ELb0ELb0ELi128EEEEEEEEEvNT_6ParamsE$_ZN4cute3eso3ESOILb1ELb0EJNS_5tupleIJNS_1CILi2EEEEEENS2_IJiEEEEEC2ERKS5_RKS6_)
$_ZN7cutlass13device_kernelIN5flash19enable_sm80_to_sm89INS1_16FlashAttnBwdSm80INS1_25CollectiveMainloopBwdSm80ILi2ELi2EN4cute5tupleIJNS5_1CILi128EEES8_NS7_ILi64EEEEEENS_10bfloat16_tEfNS_4arch4Sm80ELb0ELb0ELb1ELb1ELb0ELb0ELb0ELb0ELi2ELi4ELi4ELi4ELb0EEENS1_24CollectiveEpilogueBwdGQAISA_fSD_Li256ELb1ELb0EEENS1_19SingleTileSchedulerILb1ELb0ELb0ELi128EEEEEEEEEvNT_6ParamsE$_ZN4cute3eso3ESOILb1ELb0EJNS_5tupleIJNS_1CILi2EEEEEENS2_IJiEEEEEC2ERKS5_RKS6_:
[----:B------:R-:W-:Y:S02]  /*8660*/  IADD3 R2, R64, -c[0x0][0x20], RZ ;  /* 0x8000080040027a10 */ /* 0x000fe40007ffe0ff */
[----:B------:R-:W-:-:S03]  /*8670*/  MOV R7, 0x0 ;  /* 0x0000000000077802 */ /* 0x000fc60000000f00 */
[----:B------:R1:W-:Y:S01]  /*8680*/  STL [R2], R3 ;  /* 0x0000000302007387 */ /* 0x0003e20000100800 */
[----:B------:R-:W-:Y:S05]  /*8690*/  RET.REL.NODEC R6 `(_ZN7cutlass13device_kernelIN5flash19enable_sm80_to_sm89INS1_16FlashAttnBwdSm80INS1_25CollectiveMainloopBwdSm80ILi2ELi2EN4cute5tupleIJNS5_1CILi128EEES8_NS7_ILi64EEEEEENS_10bfloat16_tEfNS_4arch4Sm80ELb0ELb0ELb1ELb1ELb0ELb0ELb0ELb0ELi2ELi4ELi4ELi4ELb0EEENS1_24CollectiveEpilogueBwdGQAISA_fSD_Li256ELb1ELb0EEENS1_19SingleTileSchedulerILb1ELb0ELb0ELi128EEEEEEEEEvNT_6ParamsE) ;  /* 0xffff796006007950 */ /* 0x000fea0003c3ffff */
        .type           $_ZN7cutlass13device_kernelIN5flash19enable_sm80_to_sm89INS1_16FlashAttnBwdSm80INS1_25CollectiveMainloopBwdSm80ILi2ELi2EN4cute5tupleIJNS5_1CILi128EEES8_NS7_ILi64EEEEEENS_10bfloat16_tEfNS_4arch4Sm80ELb0ELb0ELb1ELb1ELb0ELb0ELb0ELb0ELi2ELi4ELi4ELi4ELb0EEENS1_24CollectiveEpilogueBwdGQAISA_fSD_Li256ELb1ELb0EEENS1_19SingleTileSchedulerILb1ELb0ELb0ELi128EEEEEEEEEvNT_6ParamsE$_ZN4cute3eso3ESOILb1ELb0EJNS_5tupleIJNS_1CILi2EEEEEENS2_IJiEEENS3_ILi1EEES7_EEC2ERKS5_RKS6_RKS7_SE_,@function
        .size           $_ZN7cutlass13device_kernelIN5flash19enable_sm80_to_sm89INS1_16FlashAttnBwdSm80INS1_25CollectiveMainloopBwdSm80ILi2ELi2EN4cute5tupleIJNS5_1CILi128EEES8_NS7_ILi64EEEEEENS_10bfloat16_tEfNS_4arch4Sm80ELb0ELb0ELb1ELb1ELb0ELb0ELb0ELb0ELi2ELi4ELi4ELi4ELb0EEENS1_24CollectiveEpilogueBwdGQAISA_fSD_Li256ELb1ELb0EEENS1_19SingleTileSchedulerILb1ELb0ELb0ELi128EEEEEEEEEvNT_6ParamsE$_ZN4cute3eso3ESOILb1ELb0EJNS_5tupleIJNS_1CILi2EEEEEENS2_IJiEEENS3_ILi1EEES7_EEC2ERKS5_RKS6_RKS7_SE_,($_ZN7cutlass13device_kernelIN5flash19enable_sm80_to_sm89INS1_16FlashAttnBwdSm80INS1_25CollectiveMainloopBwdSm80ILi2ELi2EN4cute5tupleIJNS5_1CILi128EEES8_NS7_ILi64EEEEEENS_10bfloat16_tEfNS_4arch4Sm80ELb0ELb0ELb1ELb1ELb0ELb0ELb0ELb0ELi2ELi4ELi4ELi4ELb0EEENS1_24CollectiveEpilogueBwdGQAISA_fSD_Li256ELb1ELb0EEENS1_19SingleTileSchedulerILb1ELb0ELb0ELi128EEEEEEEEEvNT_6ParamsE$_ZN4cute3eso3ESOILb1ELb0EJNS_5tupleIJNS_1CILi2EEEEEENS2_IJiEEES4_NS3_ILi1EEEEEC2ERKS5_RKS6_RKS4_RKS7_ - $_ZN7cutlass13device_kernelIN5flash19enable_sm80_to_sm89INS1_16FlashAttnBwdSm80INS1_25CollectiveMainloopBwdSm80ILi2ELi2EN4cute5tupleIJNS5_1CILi128EEES8_NS7_ILi64EEEEEENS_10bfloat16_tEfNS_4arch4Sm80ELb0ELb0ELb1ELb1ELb0ELb0ELb0ELb0ELi2ELi4ELi4ELi4ELb0EEENS1_24CollectiveEpilogueBwdGQAISA_fSD_Li256ELb1ELb0EEENS1_19SingleTileSchedulerILb1ELb0ELb0ELi128EEEEEEEEEvNT_6ParamsE$_ZN4cute3eso3ESOILb1ELb0EJNS_5tupleIJNS_1CILi2EEEEEENS2_IJiEEENS3_ILi1EEES7_EEC2ERKS5_RKS6_RKS7_SE_)
$_ZN7cutlass13device_kernelIN5flash19enable_sm80_to_sm89INS1_16FlashAttnBwdSm80INS1_25CollectiveMainloopBwdSm80ILi2ELi2EN4cute5tupleIJNS5_1CILi128EEES8_NS7_ILi64EEEEEENS_10bfloat16_tEfNS_4arch4Sm80ELb0ELb0ELb1ELb1ELb0ELb0ELb0ELb0ELi2ELi4ELi4ELi4ELb0EEENS1_24CollectiveEpilogueBwdGQAISA_fSD_Li256ELb1ELb0EEENS1_19SingleTileSchedulerILb1ELb0ELb0ELi128EEEEEEEEEvNT_6ParamsE$_ZN4cute3eso3ESOILb1ELb0EJNS_5tupleIJNS_1CILi2EEEEEENS2_IJiEEENS3_ILi1EEES7_EEC2ERKS5_RKS6_RKS7_SE_:
[----:B------:R-:W-:Y:S01]  /*86a0*/  IADD3 R2, R2, -c[0x0][0x20], RZ ;  /* 0x8000080002027a10 */ /* 0x000fe20007ffe0ff */
[----:B------:R-:W-:Y:S01]  /*86b0*/  IMAD.MOV.U32 R8, RZ, RZ, R4 ;  /* 0x000000ffff087224 */ /* 0x000fe200078e0004 */
[----:B------:R-:W-:-:S03]  /*86c0*/  MOV R9, 0x0 ;  /* 0x0000000000097802 */ /* 0x000fc60000000f00 */
[----:B------:R1:W-:Y:S01]  /*86d0*/  STL [R2], R3 ;  /* 0x0000000302007387 */ /* 0x0003e20000100800 */
[----:B------:R-:W-:Y:S05]  /*86e0*/  RET.REL.NODEC R8 `(_ZN7cutlass13device_kernelIN5flash19enable_sm80_to_sm89INS1_16FlashAttnBwdSm80INS1_25CollectiveMainloopBwdSm80ILi2ELi2EN4cute5tupleIJNS5_1CILi128EEES8_NS7_ILi64EEEEEENS_10bfloat16_tEfNS_4arch4Sm80ELb0ELb0ELb1ELb1ELb0ELb0ELb0ELb0ELi2ELi4ELi4ELi4ELb0EEENS1_24CollectiveEpilogueBwdGQAISA_fSD_Li256ELb1ELb0EEENS1_19SingleTileSchedulerILb1ELb0ELb0ELi128EEEEEEEEEvNT_6ParamsE) ;  /* 0xffff791008007950 */ /* 0x000fea0003c3ffff */
        .type           $_ZN7cutlass13device_kernelIN5flash19enable_sm80_to_sm89INS1_16FlashAttnBwdSm80INS1_25CollectiveMainloopBwdSm80ILi2ELi2EN4cute5tupleIJNS5_1CILi128EEES8_NS7_ILi64EEEEEENS_10bfloat16_tEfNS_4arch4Sm80ELb0ELb0ELb1ELb1ELb0ELb0ELb0ELb0ELi2ELi4ELi4ELi4ELb0EEENS1_24CollectiveEpilogueBwdGQAISA_fSD_Li256ELb1ELb0EEENS1_19SingleTileSchedulerILb1ELb0ELb0ELi128EEEEEEEEEvNT_6ParamsE$_ZN4cute3eso3ESOILb1ELb0EJNS_5tupleIJNS_1CILi2EEEEEENS2_IJiEEES4_NS3_ILi1EEEEEC2ERKS5_RKS6_RKS4_RKS7_,@function
        .size           $_ZN7cutlass13device_kernelIN5flash19enable_sm80_to_sm89INS1_16FlashAttnBwdSm80INS1_25CollectiveMainloopBwdSm80ILi2ELi2EN4cute5tupleIJNS5_1CILi128EEES8_NS7_ILi64EEEEEENS_10bfloat16_tEfNS_4arch4Sm80ELb0ELb0ELb1ELb1ELb0ELb0ELb0ELb0ELi2ELi4ELi4ELi4ELb0EEENS1_24CollectiveEpilogueBwdGQAISA_fSD_Li256ELb1ELb0EEENS1_19SingleTileSchedulerILb1ELb0ELb0ELi128EEEEEEEEEvNT_6ParamsE$_ZN4cute3eso3ESOILb1ELb0EJNS_5tupleIJNS_1CILi2EEEEEENS2_IJiEEES4_NS3_ILi1EEEEEC2ERKS5_RKS6_RKS4_RKS7_,($_ZN7cutlass13device_kernelIN5flash19enable_sm80_to_sm89INS1_16FlashAttnBwdSm80INS1_25CollectiveMainloopBwdSm80ILi2ELi2EN4cute5tupleIJNS5_1CILi128EEES8_NS7_ILi64EEEEEENS_10bfloat16_tEfNS_4arch4Sm80ELb0ELb0ELb1ELb1ELb0ELb0ELb0ELb0ELi2ELi4ELi4ELi4ELb0EEENS1_24CollectiveEpilogueBwdGQAISA_fSD_Li256ELb1ELb0EEENS1_19SingleTileSchedulerILb1ELb0ELb0ELi128EEEEEEEEEvNT_6ParamsE$_ZN4cute3eso3ESOILb1ELb0EJNS_5tupleIJNS_1CILi2EEES4_EEENS2_IJNS3_ILi1EEEiEEEEEC2ERKS5_RKS7_ - $_ZN7cutlass13device_kernelIN5flash19enable_sm80_to_sm89INS1_16FlashAttnBwdSm80INS1_25CollectiveMainloopBwdSm80ILi2ELi2EN4cute5tupleIJNS5_1CILi128EEES8_NS7_ILi64EEEEEENS_10bfloat16_tEfNS_4arch4Sm80ELb0ELb0ELb1ELb1ELb0ELb0ELb0ELb0ELi2ELi4ELi4ELi4ELb0EEENS1_24CollectiveEpilogueBwdGQAISA_fSD_Li256ELb1ELb0EEENS1_19SingleTileSchedulerILb1ELb0ELb0ELi128EEEEEEEEEvNT_6ParamsE$_ZN4cute3eso3ESOILb1ELb0EJNS_5tupleIJNS_1CILi2EEEEEENS2_IJiEEES4_NS3_ILi1EEEEEC2ERKS5_RKS6_RKS4_RKS7_)
$_ZN7cutlass13device_kernelIN5flash19enable_sm80_to_sm89INS1_16FlashAttnBwdSm80INS1_25CollectiveMainloopBwdSm80ILi2ELi2EN4cute5tupleIJNS5_1CILi128EEES8_NS7_ILi64EEEEEENS_10bfloat16_tEfNS_4arch4Sm80ELb0ELb0ELb1ELb1ELb0ELb0ELb0ELb0ELi2ELi4ELi4ELi4ELb0EEENS1_24CollectiveEpilogueBwdGQAISA_fSD_Li256ELb1ELb0EEENS1_19SingleTileSchedulerILb1ELb0ELb0ELi128EEEEEEEEEvNT_6ParamsE$_ZN4cute3eso3ESOILb1ELb0EJNS_5tupleIJNS_1CILi2EEEEEENS2_IJiEEES4_NS3_ILi1EEEEEC2ERKS5_RKS6_RKS4_RKS7_:
[----:B------:R-:W-:Y:S02]  /*86f0*/  IADD3 R2, R2, -c[0x0][0x20], RZ ;  /* 0x8000080002027a10 */ /* 0x000fe40007ffe0ff */
[----:B------:R-:W-:-:S03]  /*8700*/  MOV R5, 0x0 ;  /* 0x0000000000057802 */ /* 0x000fc60000000f00 */
[----:B------:R1:W-:Y:S01]  /*8710*/  STL [R2], R3 ;  /* 0x0000000302007387 */ /* 0x0003e20000100800 */
[----:B------:R-:W-:Y:S05]  /*8720*/  RET.REL.NODEC R4 `(_ZN7cutlass13device_kernelIN5flash19enable_sm80_to_sm89INS1_16FlashAttnBwdSm80INS1_25CollectiveMainloopBwdSm80ILi2ELi2EN4cute5tupleIJNS5_1CILi128EEES8_NS7_ILi64EEEEEENS_10bfloat16_tEfNS_4arch4Sm80ELb0ELb0ELb1ELb1ELb0ELb0ELb0ELb0ELi2ELi4ELi4ELi4ELb0EEENS1_24CollectiveEpilogueBwdGQAISA_fSD_Li256ELb1ELb0EEENS1_19SingleTileSchedulerILb1ELb0ELb0ELi128EEEEEEEEEvNT_6ParamsE) ;  /* 0xffff78d004007950 */ /* 0x000fea0003c3ffff */
        .type           $_ZN7cutlass13device_kernelIN5flash19enable_sm80_to_sm89INS1_16FlashAttnBwdSm80INS1_25CollectiveMainloopBwdSm80ILi2ELi2EN4cute5tupleIJNS5_1CILi128EEES8_NS7_ILi64EEEEEENS_10bfloat16_tEfNS_4arch4Sm80ELb0ELb0ELb1ELb1ELb0ELb0ELb0ELb0ELi2ELi4ELi4ELi4ELb0EEENS1_24CollectiveEpilogueBwdGQAISA_fSD_Li256ELb1ELb0EEENS1_19SingleTileSchedulerILb1ELb0ELb0ELi128EEEEEEEEEvNT_6ParamsE$_ZN4cute3eso3ESOILb1ELb0EJNS_5tupleIJNS_1CILi2EEES4_EEENS2_IJNS3_ILi1EEEiEEEEEC2ERKS5_RKS7_,@function
        .size           $_ZN7cutlass13device_kernelIN5flash19enable_sm80_to_sm89INS1_16FlashAttnBwdSm80INS1_25CollectiveMainloopBwdSm80ILi2ELi2EN4cute5tupleIJNS5_1CILi128EEES8_NS7_ILi64EEEEEENS_10bfloat16_tEfNS_4arch4Sm80ELb0ELb0ELb1ELb1ELb0ELb0ELb0ELb0ELi2ELi4ELi4ELi4ELb0EEENS1_24CollectiveEpilogueBwdGQAISA_fSD_Li256ELb1ELb0EEENS1_19SingleTileSchedulerILb1ELb0ELb0ELi128EEEEEEEEEvNT_6ParamsE$_ZN4cute3eso3ESOILb1ELb0EJNS_5tupleIJNS_1CILi2EEES4_EEENS2_IJNS3_ILi1EEEiEEEEEC2ERKS5_RKS7_,($_ZN7cutlass13device_kernelIN5flash19enable_sm80_to_sm89INS1_16FlashAttnBwdSm80INS1_25CollectiveMainloopBwdSm80ILi2ELi2EN4cute5tupleIJNS5_1CILi128EEES8_NS7_ILi64EEEEEENS_10bfloat16_tEfNS_4arch4Sm80ELb0ELb0ELb1ELb1ELb0ELb0ELb0ELb0ELi2ELi4ELi4ELi4ELb0EEENS1_24CollectiveEpilogueBwdGQAISA_fSD_Li256ELb1ELb0EEENS1_19SingleTileSchedulerILb1ELb0ELb0ELi128EEEEEEEEEvNT_6ParamsE$_ZN4cute3eso3ESOILb1ELb0EJNS_5tupleIJNS_1CILi2EEES4_EEENS2_IJiNS3_ILi4096EEEEEEEEC2ERKS5_RKS7_ - $_ZN7cutlass13device_kernelIN5flash19enable_sm80_to_sm89INS1_16FlashAttnBwdSm80INS1_25CollectiveMainloopBwdSm80ILi2ELi2EN4cute5tupleIJNS5_1CILi128EEES8_NS7_ILi64EEEEEENS_10bfloat16_tEfNS_4arch4Sm80ELb0ELb0ELb1ELb1ELb0ELb0ELb0ELb0ELi2ELi4ELi4ELi4ELb0EEENS1_24CollectiveEpilogueBwdGQAISA_fSD_Li256ELb1ELb0EEENS1_19SingleTileSchedulerILb1ELb0ELb0ELi128EEEEEEEEEvNT_6ParamsE$_ZN4cute3eso3ESOILb1ELb0EJNS_5tupleIJNS_1CILi2EEES4_EEENS2_IJNS3_ILi1EEEiEEEEEC2ERKS5_RKS7_)
$_ZN7cutlass13device_kernelIN5flash19enable_sm80_to_sm89INS1_16FlashAttnBwdSm80INS1_25CollectiveMainloopBwdSm80ILi2ELi2EN4cute5tupleIJNS5_1CILi128EEES8_NS7_ILi64EEEEEENS_10bfloat16_tEfNS_4arch4Sm80ELb0ELb0ELb1ELb1ELb0ELb0ELb0ELb0ELi2ELi4ELi4ELi4ELb0EEENS1_24CollectiveEpilogueBwdGQAISA_fSD_Li256ELb1ELb0EEENS1_19SingleTileSchedulerILb1ELb0ELb0ELi128EEEEEEEEEvNT_6ParamsE$_ZN4cute3eso3ESOILb1ELb0EJNS_5tupleIJNS_1CILi2EEES4_EEENS2_IJNS3_ILi1EEEiEEEEEC2ERKS5_RKS7_:
[----:B------:R-:W-:Y:S02]  /*8730*/  IADD3 R3, R33, -c[0x0][0x20], RZ ;  /* 0x8000080021037a10 */ /* 0x000fe40007ffe0ff */
[----:B------:R-:W-:-:S03]  /*8740*/  MOV R5, 0x0 ;  /* 0x0000000000057802 */ /* 0x000fc60000000f00 */
[----:B------:R1:W-:Y:S01]  /*8750*/  STL [R3], R2 ;  /* 0x0000000203007387 */ /* 0x0003e20000100800 */
[----:B------:R-:W-:Y:S05]  /*8760*/  RET.REL.NODEC R4 `(_ZN7cutlass13device_kernelIN5flash19enable_sm80_to_sm89INS1_16FlashAttnBwdSm80INS1_25CollectiveMainloopBwdSm80ILi2ELi2EN4cute5tupleIJNS5_1CILi128EEES8_NS7_ILi64EEEEEENS_10bfloat16_tEfNS_4arch4Sm80ELb0ELb0ELb1ELb1ELb0ELb0ELb0ELb0ELi2ELi4ELi4ELi4ELb0EEENS1_24CollectiveEpilogueBwdGQAISA_fSD_Li256ELb1ELb0EEENS1_19SingleTileSchedulerILb1ELb0ELb0ELi128EEEEEEEEEvNT_6ParamsE) ;  /* 0xffff789004007950 */ /* 0x000fea0003c3ffff */
        .type           $_ZN7cutlass13device_kernelIN5flash19enable_sm80_to_sm89INS1_16FlashAttnBwdSm80INS1_25CollectiveMainloopBwdSm80ILi2ELi2EN4cute5tupleIJNS5_1CILi128EEES8_NS7_ILi64EEEEEENS_10bfloat16_tEfNS_4arch4Sm80ELb0ELb0ELb1ELb1ELb0ELb0ELb0ELb0ELi2ELi4ELi4ELi4ELb0EEENS1_24CollectiveEpilogueBwdGQAISA_fSD_Li256ELb1ELb0EEENS1_19SingleTileSchedulerILb1ELb0ELb0ELi128EEEEEEEEEvNT_6ParamsE$_ZN4cute3eso3ESOILb1ELb0EJNS_5tupleIJNS_1CILi2EEES4_EEENS2_IJiNS3_ILi4096EEEEEEEEC2ERKS5_RKS7_,@function
        .size           $_ZN7cutlass13device_kernelIN5flash19enable_sm80_to_sm89INS1_16FlashAttnBwdSm80INS1_25CollectiveMainloopBwdSm80ILi2ELi2EN4cute5tupleIJNS5_1CILi128EEES8_NS7_ILi64EEEEEENS_10bfloat16_tEfNS_4arch4Sm80ELb0ELb0ELb1ELb1ELb0ELb0ELb0ELb0ELi2ELi4ELi4ELi4ELb0EEENS1_24CollectiveEpilogueBwdGQAISA_fSD_Li256ELb1ELb0EEENS1_19SingleTileSchedulerILb1ELb0ELb0ELi128EEEEEEEEEvNT_6ParamsE$_ZN4cute3eso3ESOILb1ELb0EJNS_5tupleIJNS_1CILi2EEES4_EEENS2_IJiNS3_ILi4096EEEEEEEEC2ERKS5_RKS7_,($_ZN7cutlass13device_kernelIN5flash19enable_sm80_to_sm89INS1_16FlashAttnBwdSm80INS1_25CollectiveMainloopBwdSm80ILi2ELi2EN4cute5tupleIJNS5_1CILi128EEES8_NS7_ILi64EEEEEENS_10bfloat16_tEfNS_4arch4Sm80ELb0ELb0ELb1ELb1ELb0ELb0ELb0ELb0ELi2ELi4ELi4ELi4ELb0EEENS1_24CollectiveEpilogueBwdGQAISA_fSD_Li256ELb1ELb0EEENS1_19SingleTileSchedulerILb1ELb0ELb0ELi128EEEEEEEEEvNT_6ParamsE$_ZN4cute3eso3ESOILb1ELb0EJNS_5tupleIJNS_1CILi2EEES4_EEENS2_IJiNS3_ILi512EEEEEEEEC2ERKS5_RKS7_ - $_ZN7cutlass13device_kernelIN5flash19enable_sm80_to_sm89INS1_16FlashAttnBwdSm80INS1_25CollectiveMainloopBwdSm80ILi2ELi2EN4cute5tupleIJNS5_1CILi128EEES8_NS7_ILi64EEEEEENS_10bfloat16_tEfNS_4arch4Sm80ELb0ELb0ELb1ELb1ELb0ELb0ELb0ELb0ELi2ELi4ELi4ELi4ELb0EEENS1_24CollectiveEpilogueBwdGQAISA_fSD_Li256ELb1ELb0EEENS1_19SingleTileSchedulerILb1ELb0ELb0ELi128EEEEEEEEEvNT_6ParamsE$_ZN4cute3eso3ESOILb1ELb0EJNS_5tupleIJNS_1CILi2EEES4_EEENS2_IJiNS3_ILi4096EEEEEEEEC2ERKS5_RKS7_)
$_ZN7cutlass13device_kernelIN5flash19enable_sm80_to_sm89INS1_16FlashAttnBwdSm80INS1_25CollectiveMainloopBwdSm80ILi2ELi2EN4cute5tupleIJNS5_1CILi128EEES8_NS7_ILi64EEEEEENS_10bfloat16_tEfNS_4arch4Sm80ELb0ELb0ELb1ELb1ELb0ELb0ELb0ELb0ELi2ELi4ELi4ELi4ELb0EEENS1_24CollectiveEpilogueBwdGQAISA_fSD_Li256ELb1ELb0EEENS1_19SingleTileSchedulerILb1ELb0ELb0ELi128EEEEEEEEEvNT_6ParamsE$_ZN4cute3eso3ESOILb1ELb0EJNS_5tupleIJNS_1CILi2EEES4_EEENS2_IJiNS3_ILi4096EEEEEEEEC2ERKS5_RKS7_:
[----:B------:R-:W-:Y:S02]  /*8770*/  IADD3 R3, R8, -c[0x0][0x20], RZ ;  /* 0x8000080008037a10 */ /* 0x000fe40007ffe0ff */
[----:B------:R-:W-:-:S03]  /*8780*/  MOV R5, 0x0 ;  /* 0x0000000000057802 */ /* 0x000fc60000000f00 */
[----:B------:R1:W-:Y:S01]  /*8790*/  STL [R3], R2 ;  /* 0x0000000203007387 */ /* 0x0003e20000100800 */
[----:B------:R-:W-:Y:S05]  /*87a0*/  RET.REL.NODEC R4 `(_ZN7cutlass13device_kernelIN5flash19enable_sm80_to_sm89INS1_16FlashAttnBwdSm80INS1_25CollectiveMainloopBwdSm80ILi2ELi2EN4cute5tupleIJNS5_1CILi128EEES8_NS7_ILi64EEEEEENS_10bfloat16_tEfNS_4arch4Sm80ELb0ELb0ELb1ELb1ELb0ELb0ELb0ELb0ELi2ELi4ELi4ELi4ELb0EEENS1_24CollectiveEpilogueBwdGQAISA_fSD_Li256ELb1ELb0EEENS1_19SingleTileSchedulerILb1ELb0ELb0ELi128EEEEEEEEEvNT_6ParamsE) ;  /* 0xffff785004007950 */ /* 0x000fea0003c3ffff */
        .type           $_ZN7cutlass13device_kernelIN5flash19enable_sm80_to_sm89INS1_16FlashAttnBwdSm80INS1_25CollectiveMainloopBwdSm80ILi2ELi2EN4cute5tupleIJNS5_1CILi128EEES8_NS7_ILi64EEEEEENS_10bfloat16_tEfNS_4arch4Sm80ELb0ELb0ELb1ELb1ELb0ELb0ELb0ELb0ELi2ELi4ELi4ELi4ELb0EEENS1_24CollectiveEpilogueBwdGQAISA_fSD_Li256ELb1ELb0EEENS1_19SingleTileSchedulerILb1ELb0ELb0ELi128EEEEEEEEEvNT_6ParamsE$_ZN4cute3eso3ESOILb1ELb0EJNS_5tupleIJNS_1CILi2EEES4_EEENS2_IJiNS3_ILi512EEEEEEEEC2ERKS5_RKS7_,@function
        .size           $_ZN7cutlass13device_kernelIN5flash19enable_sm80_to_sm89INS1_16FlashAttnBwdSm80INS1_25CollectiveMainloopBwdSm80ILi2ELi2EN4cute5tupleIJNS5_1CILi128EEES8_NS7_ILi64EEEEEENS_10bfloat16_tEfNS_4arch4Sm80ELb0ELb0ELb1ELb1ELb0ELb0ELb0ELb0ELi2ELi4ELi4ELi4ELb0EEENS1_24CollectiveEpilogueBwdGQAISA_fSD_Li256ELb1ELb0EEENS1_19SingleTileSchedulerILb1ELb0ELb0ELi128EEEEEEEEEvNT_6ParamsE$_ZN4cute3eso3ESOILb1ELb0EJNS_5tupleIJNS_1CILi2EEES4_EEENS2_IJiNS3_ILi512EEEEEEEEC2ERKS5_RKS7_,($_ZN7cutlass13device_kernelIN5flash19enable_sm80_to_sm89INS1_16FlashAttnBwdSm80INS1_25CollectiveMainloopBwdSm80ILi2ELi2EN4cute5tupleIJNS5_1CILi128EEES8_NS7_ILi64EEEEEENS_10bfloat16_tEfNS_4arch4Sm80ELb0ELb0ELb1ELb1ELb0ELb0ELb0ELb0ELi2ELi4ELi4ELi4ELb0EEENS1_24CollectiveEpilogueBwdGQAISA_fSD_Li256ELb1ELb0EEENS1_19SingleTileSchedulerILb1ELb0ELb0ELi128EEEEEEEEEvNT_6ParamsE$_ZN4cute3eso3ESOILb1ELb0EJNS_5tupleIJNS_1CILi2EEES4_EEENS2_IJiiEEEEEC2ERKS5_RKS6_ - $_ZN7cutlass13device_kernelIN5flash19enable_sm80_to_sm89INS1_16FlashAttnBwdSm80INS1_25CollectiveMainloopBwdSm80ILi2ELi2EN4cute5tupleIJNS5_1CILi128EEES8_NS7_ILi64EEEEEENS_10bfloat16_tEfNS_4arch4Sm80ELb0ELb0ELb1ELb1ELb0ELb0ELb0ELb0ELi2ELi4ELi4ELi4ELb0EEENS1_24CollectiveEpilogueBwdGQAISA_fSD_Li256ELb1ELb0EEENS1_19SingleTileSchedulerILb1ELb0ELb0ELi128EEEEEEEEEvNT_6ParamsE$_ZN4cute3eso3ESOILb1ELb0EJNS_5tupleIJNS_1CILi2EEES4_EEENS2_IJiNS3_ILi512EEEEEEEEC2ERKS5_RKS7_)
$_ZN7cutlass13device_kernelIN5flash19enable_sm80_to_sm89INS1_16FlashAttnBwdSm80INS1_25CollectiveMainloopBwdSm80ILi2ELi2EN4cute5tupleIJNS5_1CILi128EEES8_NS7_ILi64EEEEEENS_10bfloat16_tEfNS_4arch4Sm80ELb0ELb0ELb1ELb1ELb0ELb0ELb0ELb0ELi2ELi4ELi4ELi4ELb0EEENS1_24CollectiveEpilogueBwdGQAISA_fSD_Li256ELb1ELb0EEENS1_19SingleTileSchedulerILb1ELb0ELb0ELi128EEEEEEEEEvNT_6ParamsE$_ZN4cute3eso3ESOILb1ELb0EJNS_5tupleIJNS_1CILi2EEES4_EEENS2_IJiNS3_ILi512EEEEEEEEC2ERKS5_RKS7_:
[----:B------:R-:W-:Y:S02]  /*87b0*/  IADD3 R3, R34, -c[0x0][0x20], RZ ;  /* 0x8000080022037a10 */ /* 0x000fe40007ffe0ff */
[----:B------:R-:W-:-:S03]  /*87c0*/  MOV R5, 0x0 ;  /* 0x0000000000057802 */ /* 0x000fc60000000f00 */
[----:B------:R1:W-:Y:S01]  /*87d0*/  STL [R3], R2 ;  /* 0x0000000203007387 */ /* 0x0003e20000100800 */
[----:B------:R-:W-:Y:S05]  /*87e0*/  RET.REL.NODEC R4 `(_ZN7cutlass13device_kernelIN5flash19enable_sm80_to_sm89INS1_16FlashAttnBwdSm80INS1_25CollectiveMainloopBwdSm80ILi2ELi2EN4cute5tupleIJNS5_1CILi128EEES8_NS7_ILi64EEEEEENS_10bfloat16_tEfNS_4arch4Sm80ELb0ELb0ELb1ELb1ELb0ELb0ELb0ELb0ELi2ELi4ELi4ELi4ELb0EEENS1_24CollectiveEpilogueBwdGQAISA_fSD_Li256ELb1ELb0EEENS1_19SingleTileSchedulerILb1ELb0ELb0ELi128EEEEEEEEEvNT_6ParamsE) ;  /* 0xffff781004007950 */ /* 0x000fea0003c3ffff */
        .type           $_ZN7cutlass13device_kernelIN5flash19enable_sm80_to_sm89INS1_16FlashAttnBwdSm80INS1_25CollectiveMainloopBwdSm80ILi2ELi2EN4cute5tupleIJNS5_1CILi128EEES8_NS7_ILi64EEEEEENS_10bfloat16_tEfNS_4arch4Sm80ELb0ELb0ELb1ELb1ELb0ELb0ELb0ELb0ELi2ELi4ELi4ELi4ELb0EEENS1_24CollectiveEpilogueBwdGQAISA_fSD_Li256ELb1ELb0EEENS1_19SingleTileSchedulerILb1ELb0ELb0ELi128EEEEEEEEEvNT_6ParamsE$_ZN4cute3eso3ESOILb1ELb0EJNS_5tupleIJNS_1CILi2EEES4_EEENS2_IJiiEEEEEC2ERKS5_RKS6_,@function
        .size           $_ZN7cutlass13device_kernelIN5flash19enable_sm80_to_sm89INS1_16FlashAttnBwdSm80INS1_25CollectiveMainloopBwdSm80ILi2ELi2EN4cute5tupleIJNS5_1CILi128EEES8_NS7_ILi64EEEEEENS_10bfloat16_tEfNS_4arch4Sm80ELb0ELb0ELb1ELb1ELb0ELb0ELb0ELb0ELi2ELi4ELi4ELi4ELb0EEENS1_24CollectiveEpilogueBwdGQAISA_fSD_Li256ELb1ELb0EEENS1_19SingleTileSchedulerILb1ELb0ELb0ELi128EEEEEEEEEvNT_6ParamsE$_ZN4cute3eso3ESOILb1ELb0EJNS_5tupleIJNS_1CILi2EEES4_EEENS2_IJiiEEEEEC2ERKS5_RKS6_,($_ZN7cutlass13device_kernelIN5flash19enable_sm80_to_sm89INS1_16FlashAttnBwdSm80INS1_25CollectiveMainloopBwdSm80ILi2ELi2EN4cute5tupleIJNS5_1CILi128EEES8_NS7_ILi64EEEEEENS_10bfloat16_tEfNS_4arch4Sm80ELb0ELb0ELb1ELb1ELb0ELb0ELb0ELb0ELi2ELi4ELi4ELi4ELb0EEENS1_24CollectiveEpilogueBwdGQAISA_fSD_Li256ELb1ELb0EEENS1_19SingleTileSchedulerILb1ELb0ELb0ELi128EEEEEEEEEvNT_6ParamsE$_ZN4cute3eso3ESOILb1ELb0EJNS_5tupleIJNS_1CILi2EEES4_EEENS2_IJiiEEENS3_ILi1EEES7_EEC2ERKS5_RKS6_RKS7_SE_ - $_ZN7cutlass13device_kernelIN5flash19enable_sm80_to_sm89INS1_16FlashAttnBwdSm80INS1_25CollectiveMainloopBwdSm80ILi2ELi2EN4cute5tupleIJNS5_1CILi128EEES8_NS7_ILi64EEEEEENS_10bfloat16_tEfNS_4arch4Sm80ELb0ELb0ELb1ELb1ELb0ELb0ELb0ELb0ELi2ELi4ELi4ELi4ELb0EEENS1_24CollectiveEpilogueBwdGQAISA_fSD_Li256ELb1ELb0EEENS1_19SingleTileSchedulerILb1ELb0ELb0ELi128EEEEEEEEEvNT_6ParamsE$_ZN4cute3eso3ESOILb1ELb0EJNS_5tupleIJNS_1CILi2EEES4_EEENS2_IJiiEEEEEC2ERKS5_RKS6_)
$_ZN7cutlass13device_kernelIN5flash19enable_sm80_to_sm89INS1_16FlashAttnBwdSm80INS1_25CollectiveMainloopBwdSm80ILi2ELi2EN4cute5tupleIJNS5_1CILi128EEES8_NS7_ILi64EEEEEENS_10bfloat16_tEfNS_4arch4Sm80ELb0ELb0ELb1ELb1ELb0ELb0ELb0ELb0ELi2ELi4ELi4ELi4ELb0EEENS1_24CollectiveEpilogueBwdGQAISA_fSD_Li256ELb1ELb0EEENS1_19SingleTileSchedulerILb1ELb0ELb0ELi128EEEEEEEEEvNT_6ParamsE$_ZN4cute3eso3ESOILb1ELb0EJNS_5tupleIJNS_1CILi2EEES4_EEENS2_IJiiEEEEEC2ERKS5_RKS6_:
[----:B------:R-:W-:Y:S02]  /*87f0*/  IADD3 R3, R3, -c[0x0][0x20], RZ ;  /* 0x8000080003037a10 */ /* 0x000fe40007ffe0ff */
[----:B------:R-:W-:-:S03]  /*8800*/  MOV R5, 0x0 ;  /* 0x0000000000057802 */ /* 0x000fc60000000f00 */
[----:B------:R1:W-:Y:S04]  /*8810*/  STL [R3], R2 ;  /* 0x0000000203007387 */ /* 0x0003e80000100800 */
[----:B------:R1:W-:Y:S01]  /*8820*/  STL [R3+0x4], R8 ;  /* 0x0000040803007387 */ /* 0x0003e20000100800 */
[----:B------:R-:W-:Y:S05]  /*8830*/  RET.REL.NODEC R4 `(_ZN7cutlass13device_kernelIN5flash19enable_sm80_to_sm89INS1_16FlashAttnBwdSm80INS1_25CollectiveMainloopBwdSm80ILi2ELi2EN4cute5tupleIJNS5_1CILi128EEES8_NS7_ILi64EEEEEENS_10bfloat16_tEfNS_4arch4Sm80ELb0ELb0ELb1ELb1ELb0ELb0ELb0ELb0ELi2ELi4ELi4ELi4ELb0EEENS1_24CollectiveEpilogueBwdGQAISA_fSD_Li256ELb1ELb0EEENS1_19SingleTileSchedulerILb1ELb0ELb0ELi128EEEEEEEEEvNT_6ParamsE) ;  /* 0xffff77c004007950 */ /* 0x000fea0003c3ffff */
        .type           $_ZN7cutlass13device_kernelIN5flash19enable_sm80_to_sm89INS1_16FlashAttnBwdSm80INS1_25CollectiveMainloopBwdSm80ILi2ELi2EN4cute5tupleIJNS5_1CILi128EEES8_NS7_ILi64EEEEEENS_10bfloat16_tEfNS_4arch4Sm80ELb0ELb0ELb1ELb1ELb0ELb0ELb0ELb0ELi2ELi4ELi4ELi4ELb0EEENS1_24CollectiveEpilogueBwdGQAISA_fSD_Li256ELb1ELb0EEENS1_19SingleTileSchedulerILb1ELb0ELb0ELi128EEEEEEEEEvNT_6ParamsE$_ZN4cute3eso3ESOILb1ELb0EJNS_5tupleIJNS_1CILi2EEES4_EEENS2_IJiiEEENS3_ILi1EEES7_EEC2ERKS5_RKS6_RKS7_SE_,@function
        .size           $_ZN7cutlass13device_kernelIN5flash19enable_sm80_to_sm89INS1_16FlashAttnBwdSm80INS1_25CollectiveMainloopBwdSm80ILi2ELi2EN4cute5tupleIJNS5_1CILi128EEES8_NS7_ILi64EEEEEENS_10bfloat16_tEfNS_4arch4Sm80ELb0ELb0ELb1ELb1ELb0ELb0ELb0ELb0ELi2ELi4ELi4ELi4ELb0EEENS1_24CollectiveEpilogueBwdGQAISA_fSD_Li256ELb1ELb0EEENS1_19SingleTileSchedulerILb1ELb0ELb0ELi128EEEEEEEEEvNT_6ParamsE$_ZN4cute3eso3ESOILb1ELb0EJNS_5tupleIJNS_1CILi2EEES4_EEENS2_IJiiEEENS3_ILi1EEES7_EEC2ERKS5_RKS6_RKS7_SE_,($_ZN7cutlass13device_kernelIN5flash19enable_sm80_to_sm89INS1_16FlashAttnBwdSm80INS1_25CollectiveMainloopBwdSm80ILi2ELi2EN4cute5tupleIJNS5_1CILi128EEES8_NS7_ILi64EEEEEENS_10bfloat16_tEfNS_4arch4Sm80ELb0ELb0ELb1ELb1ELb0ELb0ELb0ELb0ELi2ELi4ELi4ELi4ELb0EEENS1_24CollectiveEpilogueBwdGQAISA_fSD_Li256ELb1ELb0EEENS1_19SingleTileSchedulerILb1ELb0ELb0ELi128EEEEEEEEEvNT_6ParamsE$_ZN4cute3eso3ESOILb1ELb0EJNS_5tupleIJNS_1CILi2EEES4_S4_EEENS2_IJNS3_ILi1EEENS3_ILi512EEEiEEEEEC2ERKS5_RKS8_ - $_ZN7cutlass13device_kernelIN5flash19enable_sm80_to_sm89INS1_16FlashAttnBwdSm80INS1_25CollectiveMainloopBwdSm80ILi2ELi2EN4cute5tupleIJNS5_1CILi128EEES8_NS7_ILi64EEEEEENS_10bfloat16_tEfNS_4arch4Sm80ELb0ELb0ELb1ELb1ELb0ELb0ELb0ELb0ELi2ELi4ELi4ELi4ELb0EEENS1_24CollectiveEpilogueBwdGQAISA_fSD_Li256ELb1ELb0EEENS1_19SingleTileSchedulerILb1ELb0ELb0ELi128EEEEEEEEEvNT_6ParamsE$_ZN4cute3eso3ESOILb1ELb0EJNS_5tupleIJNS_1CILi2EEES4_EEENS2_IJiiEEENS3_ILi1EEES7_EEC2ERKS5_RKS6_RKS7_SE_)
$_ZN7cutlass13device_kernelIN5flash19enable_sm80_to_sm89INS1_16FlashAttnBwdSm80INS1_25CollectiveMainloopBwdSm80ILi2ELi2EN4cute5tupleIJNS5_1CILi128EEES8_NS7_ILi64EEEEEENS_10bfloat16_tEfNS_4arch4Sm80ELb0ELb0ELb1ELb1ELb0ELb0ELb0ELb0ELi2ELi4ELi4ELi4ELb0EEENS1_24CollectiveEpilogueBwdGQAISA_fSD_Li256ELb1ELb0EEENS1_19SingleTileSchedulerILb1ELb0ELb0ELi128EEEEEEEEEvNT_6ParamsE$_ZN4cute3eso3ESOILb1ELb0EJNS_5tupleIJNS_1CILi2EEES4_EEENS2_IJiiEEENS3_ILi1EEES7_EEC2ERKS5_RKS6_RKS7_SE_:
[----:B------:R-:W-:Y:S01]  /*8840*/  IADD3 R4, R4, -c[0x0][0x20], RZ ;  /* 0x8000080004047a10 */ /* 0x000fe20007ffe0ff */
[----:B------:R-:W-:Y:S01]  /*8850*/  IMAD.MOV.U32 R86, RZ, RZ, R6 ;  /* 0x000000ffff567224 */ /* 0x000fe200078e0006 */
[----:B------:R-:W-:-:S03]  /*8860*/  MOV R87, 0x0 ;  /* 0x0000000000577802 */ /* 0x000fc60000000f00 */
[----:B------:R1:W-:Y:S04]  /*8870*/  STL [R4], R2 ;  /* 0x0000000204007387 */ /* 0x0003e80000100800 */
[----:B------:R1:W-:Y:S01]  /*8880*/  STL [R4+0x4], R3 ;  /* 0x0000040304007387 */ /* 0x0003e20000100800 */
[----:B------:R-:W-:Y:S05]  /*8890*/  RET.REL.NODEC R86 `(_ZN7cutlass13device_kernelIN5flash19enable_sm80_to_sm89INS1_16FlashAttnBwdSm80INS1_25CollectiveMainloopBwdSm80ILi2ELi2EN4cute5tupleIJNS5_1CILi128EEES8_NS7_ILi64EEEEEENS_10bfloat16_tEfNS_4arch4Sm80ELb0ELb0ELb1ELb1ELb0ELb0ELb0ELb0ELi2ELi4ELi4ELi4ELb0EEENS1_24CollectiveEpilogueBwdGQAISA_fSD_Li256ELb1ELb0EEENS1_19SingleTileSchedulerILb1ELb0ELb0ELi128EEEEEEEEEvNT_6ParamsE) ;  /* 0xffff776056007950 */ /* 0x000fea0003c3ffff */
        .type           $_ZN7cutlass13device_kernelIN5flash19enable_sm80_to_sm89INS1_16FlashAttnBwdSm80INS1_25CollectiveMainloopBwdSm80ILi2ELi2EN4cute5tupleIJNS5_1CILi128EEES8_NS7_ILi64EEEEEENS_10bfloat16_tEfNS_4arch4Sm80ELb0ELb0ELb1ELb1ELb0ELb0ELb0ELb0ELi2ELi4ELi4ELi4ELb0EEENS1_24CollectiveEpilogueBwdGQAISA_fSD_Li256ELb1ELb0EEENS1_19SingleTileSchedulerILb1ELb0ELb0ELi128EEEEEEEEEvNT_6ParamsE$_ZN4cute3eso3ESOILb1ELb0EJNS_5tupleIJNS_1CILi2EEES4_S4_EEENS2_IJNS3_ILi1EEENS3_ILi512EEEiEEEEEC2ERKS5_RKS8_,@function
        .size           $_ZN7cutlass13device_kernelIN5flash19enable_sm80_to_sm89INS1_16FlashAttnBwdSm80INS1_25CollectiveMainloopBwdSm80ILi2ELi2EN4cute5tupleIJNS5_1CILi128EEES8_NS7_ILi64EEEEEENS_10bfloat16_tEfNS_4arch4Sm80ELb0ELb0ELb1ELb1ELb0ELb0ELb0ELb0ELi2ELi4ELi4ELi4ELb0EEENS1_24CollectiveEpilogueBwdGQAISA_fSD_Li256ELb1ELb0EEENS1_19SingleTileSchedulerILb1ELb0ELb0ELi128EEEEEEEEEvNT_6ParamsE$_ZN4cute3eso3ESOILb1ELb0EJNS_5tupleIJNS_1CILi2EEES4_S4_EEENS2_IJNS3_ILi1EEENS3_ILi512EEEiEEEEEC2ERKS5_RKS8_,($_ZN7cutlass13device_kernelIN5flash19enable_sm80_to_sm89INS1_16FlashAttnBwdSm80INS1_25CollectiveMainloopBwdSm80ILi2ELi2EN4cute5tupleIJNS5_1CILi128EEES8_NS7_ILi64EEEEEENS_10bfloat16_tEfNS_4arch4Sm80ELb0ELb0ELb1ELb1ELb0ELb0ELb0ELb0ELi2ELi4ELi4ELi4ELb0EEENS1_24CollectiveEpilogueBwdGQAISA_fSD_Li256ELb1ELb0EEENS1_19SingleTileSchedulerILb1ELb0ELb0ELi128EEEEEEEEEvNT_6ParamsE$_ZN4cute3eso3ESOILb1ELb0EJNS_5tupleIJNS_1CILi8EEENS2_IJNS3_ILi2EEES5_S5_EEENS3_ILi1EEES6_S7_EEENS2_IJS7_NS2_IJS4_iiEEENS3_ILi64EEENS2_IJiNS3_ILi144EEENS3_ILi288EEEEEENS3_ILi512EEEEEEEEC2ERKS8_RKSF_ - $_ZN7cutlass13device_kernelIN5flash19enable_sm80_to_sm89INS1_16FlashAttnBwdSm80INS1_25CollectiveMainloopBwdSm80ILi2ELi2EN4cute5tupleIJNS5_1CILi128EEES8_NS7_ILi64EEEEEENS_10bfloat16_tEfNS_4arch4Sm80ELb0ELb0ELb1ELb1ELb0ELb0ELb0ELb0ELi2ELi4ELi4ELi4ELb0EEENS1_24CollectiveEpilogueBwdGQAISA_fSD_Li256ELb1ELb0EEENS1_19SingleTileSchedulerILb1ELb0ELb0ELi128EEEEEEEEEvNT_6ParamsE$_ZN4cute3eso3ESOILb1ELb0EJNS_5tupleIJNS_1CILi2EEES4_S4_EEENS2_IJNS3_ILi1EEENS3_ILi512EEEiEEEEEC2ERKS5_RKS8_)
$_ZN7cutlass13device_kernelIN5flash19enable_sm80_to_sm89INS1_16FlashAttnBwdSm80INS1_25CollectiveMainloopBwdSm80ILi2ELi2EN4cute5tupleIJNS5_1CILi128EEES8_NS7_ILi64EEEEEENS_10bfloat16_tEfNS_4arch4Sm80ELb0ELb0ELb1ELb1ELb0ELb0ELb0ELb0ELi2ELi4ELi4ELi4ELb0EEENS1_24CollectiveEpilogueBwdGQAISA_fSD_Li256ELb1ELb0EEENS1_19SingleTileSchedulerILb1ELb0ELb0ELi128EEEEEEEEEvNT_6ParamsE$_ZN4cute3eso3ESOILb1ELb0EJNS_5tupleIJNS_1CILi2EEES4_S4_EEENS2_IJNS3_ILi1EEENS3_ILi512EEEiEEEEEC2ERKS5_RKS8_:
[----:B------:R-:W-:Y:S02]  /*88a0*/  IADD3 R3, R74, -c[0x0][0x20], RZ ;  /* 0x800008004a037a10 */ /* 0x000fe40007ffe0ff */
[----:B------:R-:W-:-:S03]  /*88b0*/  MOV R5, 0x0 ;  /* 0x0000000000057802 */ /* 0x000fc60000000f00 */
[----:B------:R1:W-:Y:S01]  /*88c0*/  STL [R3], R2 ;  /* 0x0000000203007387 */ /* 0x0003e20000100800 */
[----:B------:R-:W-:Y:S05]  /*88d0*/  RET.REL.NODEC R4 `(_ZN7cutlass13device_kernelIN5flash19enable_sm80_to_sm89INS1_16FlashAttnBwdSm80INS1_25CollectiveMainloopBwdSm80ILi2ELi2EN4cute5tupleIJNS5_1CILi128EEES8_NS7_ILi64EEEEEENS_10bfloat16_tEfNS_4arch4Sm80ELb0ELb0ELb1ELb1ELb0ELb0ELb0ELb0ELi2ELi4ELi4ELi4ELb0EEENS1_24CollectiveEpilogueBwdGQAISA_fSD_Li256ELb1ELb0EEENS1_19SingleTileSchedulerILb1ELb0ELb0ELi128EEEEEEEEEvNT_6ParamsE) ;  /* 0xffff772004007950 */ /* 0x000fea0003c3ffff */
        .type           $_ZN7cutlass13device_kernelIN5flash19enable_sm80_to_sm89INS1_16FlashAttnBwdSm80INS1_25CollectiveMainloopBwdSm80ILi2ELi2EN4cute5tupleIJNS5_1CILi128EEES8_NS7_ILi64EEEEEENS_10bfloat16_tEfNS_4arch4Sm80ELb0ELb0ELb1ELb1ELb0ELb0ELb0ELb0ELi2ELi4ELi4ELi4ELb0EEENS1_24CollectiveEpilogueBwdGQAISA_fSD_Li256ELb1ELb0EEENS1_19SingleTileSchedulerILb1ELb0ELb0ELi128EEEEEEEEEvNT_6ParamsE$_ZN4cute3eso3ESOILb1ELb0EJNS_5tupleIJNS_1CILi8EEENS2_IJNS3_ILi2EEES5_S5_EEENS3_ILi1EEES6_S7_EEENS2_IJS7_NS2_IJS4_iiEEENS3_ILi64EEENS2_IJiNS3_ILi144EEENS3_ILi288EEEEEENS3_ILi512EEEEEEEEC2ERKS8_RKSF_,@function
        .size           $_ZN7cutlass13device_kernelIN5flash19enable_sm80_to_sm89INS1_16FlashAttnBwdSm80INS1_25CollectiveMainloopBwdSm80ILi2ELi2EN4cute5tupleIJNS5_1CILi128EEES8_NS7_ILi64EEEEEENS_10bfloat16_tEfNS_4arch4Sm80ELb0ELb0ELb1ELb1ELb0ELb0ELb0ELb0ELi2ELi4ELi4ELi4ELb0EEENS1_24CollectiveEpilogueBwdGQAISA_fSD_Li256ELb1ELb0EEENS1_19SingleTileSchedulerILb1ELb0ELb0ELi128EEEEEEEEEvNT_6ParamsE$_ZN4cute3eso3ESOILb1ELb0EJNS_5tupleIJNS_1CILi8EEENS2_IJNS3_ILi2EEES5_S5_EEENS3_ILi1EEES6_S7_EEENS2_IJS7_NS2_IJS4_iiEEENS3_ILi64EEENS2_IJiNS3_ILi144EEENS3_ILi288EEEEEENS3_ILi512EEEEEEEEC2ERKS8_RKSF_,($_ZN7cutlass13device_kernelIN5flash19enable_sm80_to_sm89INS1_16FlashAttnBwdSm80INS1_25CollectiveMainloopBwdSm80ILi2ELi2EN4cute5tupleIJNS5_1CILi128EEES8_NS7_ILi64EEEEEENS_10bfloat16_tEfNS_4arch4Sm80ELb0ELb0ELb1ELb1ELb0ELb0ELb0ELb0ELi2ELi4ELi4ELi4ELb0EEENS1_24CollectiveEpilogueBwdGQAISA_fSD_Li256ELb1ELb0EEENS1_19SingleTileSchedulerILb1ELb0ELb0ELi128EEEEEEEEEvNT_6ParamsE$_ZN4cute3eso3ESOILb1ELb0EJNS_5tupleIJNS_1CILi8EEENS2_IJNS3_ILi2EEES5_S5_EEENS3_ILi1EEES6_S7_EEENS2_IJS7_NS2_IJiiiEEENS3_ILi64EEENS2_IJNS3_ILi72EEENS3_ILi144EEENS3_ILi288EEEEEENS3_ILi512EEEEEEEEC2ERKS8_RKSG_ - $_ZN7cutlass13device_kernelIN5flash19enable_sm80_to_sm89INS1_16FlashAttnBwdSm80INS1_25CollectiveMainloopBwdSm80ILi2ELi2EN4cute5tupleIJNS5_1CILi128EEES8_NS7_ILi64EEEEEENS_10bfloat16_tEfNS_4arch4Sm80ELb0ELb0ELb1ELb1ELb0ELb0ELb0ELb0ELi2ELi4ELi4ELi4ELb0EEENS1_24CollectiveEpilogueBwdGQAISA_fSD_Li256ELb1ELb0EEENS1_19SingleTileSchedulerILb1ELb0ELb0ELi128EEEEEEEEEvNT_6ParamsE$_ZN4cute3eso3ESOILb1ELb0EJNS_5tupleIJNS_1CILi8EEENS2_IJNS3_ILi2EEES5_S5_EEENS3_ILi1EEES6_S7_EEENS2_IJS7_NS2_IJS4_iiEEENS3_ILi64EEENS2_IJiNS3_ILi144EEENS3_ILi288EEEEEENS3_ILi512EEEEEEEEC2ERKS8_RKSF_)
$_ZN7cutlass13device_kernelIN5flash19enable_sm80_to_sm89INS1_16FlashAttnBwdSm80INS1_25CollectiveMainloopBwdSm80ILi2ELi2EN4cute5tupleIJNS5_1CILi128EEES8_NS7_ILi64EEEEEENS_10bfloat16_tEfNS_4arch4Sm80ELb0ELb0ELb1ELb1ELb0ELb0ELb0ELb0ELi2ELi4ELi4ELi4ELb0EEENS1_24CollectiveEpilogueBwdGQAISA_fSD_Li256ELb1ELb0EEENS1_19SingleTileSchedulerILb1ELb0ELb0ELi128EEEEEEEEEvNT_6ParamsE$_ZN4cute3eso3ESOILb1ELb0EJNS_5tupleIJNS_1CILi8EEENS2_IJNS3_ILi2EEES5_S5_EEENS3_ILi1EEES6_S7_EEENS2_IJS7_NS2_IJS4_iiEEENS3_ILi64EEENS2_IJiNS3_ILi144EEENS3_ILi288EEEEEENS3_ILi512EEEEEEEEC2ERKS8_RKSF_:
[----:B------:R-:W-:Y:S02]  /*88e0*/  IADD3 R4, R57, -c[0x0][0x20], RZ ;  /* 0x8000080039047a10 */ /* 0x000fe40007ffe0ff */
[----:B------:R-:W-:-:S03]  /*88f0*/  MOV R9, 0x0 ;  /* 0x0000000000097802 */ /* 0x000fc60000000f00 */
[----:B------:R1:W-:Y:S04]  /*8900*/  STL [R4], R2 ;  /* 0x0000000204007387 */ /* 0x0003e80000100800 */
[----:B------:R1:W-:Y:S04]  /*8910*/  STL [R4+0x4], R3 ;  /* 0x0000040304007387 */ /* 0x0003e80000100800 */
[----:B------:R1:W-:Y:S01]  /*8920*/  STL [R4+0x8], R5 ;  /* 0x0000080504007387 */ /* 0x0003e20000100800 */
[----:B------:R-:W-:Y:S05]  /*8930*/  RET.REL.NODEC R8 `(_ZN7cutlass13device_kernelIN5flash19enable_sm80_to_sm89INS1_16FlashAttnBwdSm80INS1_25CollectiveMainloopBwdSm80ILi2ELi2EN4cute5tupleIJNS5_1CILi128EEES8_NS7_ILi64EEEEEENS_10bfloat16_tEfNS_4arch4Sm80ELb0ELb0ELb1ELb1ELb0ELb0ELb0ELb0ELi2ELi4ELi4ELi4ELb0EEENS1_24CollectiveEpilogueBwdGQAISA_fSD_Li256ELb1ELb0EEENS1_19SingleTileSchedulerILb1ELb0ELb0ELi128EEEEEEEEEvNT_6ParamsE) ;  /* 0xffff76c008007950 */ /* 0x000fea0003c3ffff */
        .type           $_ZN7cutlass13device_kernelIN5flash19enable_sm80_to_sm89INS1_16FlashAttnBwdSm80INS1_25CollectiveMainloopBwdSm80ILi2ELi2EN4cute5tupleIJNS5_1CILi128EEES8_NS7_ILi64EEEEEENS_10bfloat16_tEfNS_4arch4Sm80ELb0ELb0ELb1ELb1ELb0ELb0ELb0ELb0ELi2ELi4ELi4ELi4ELb0EEENS1_24CollectiveEpilogueBwdGQAISA_fSD_Li256ELb1ELb0EEENS1_19SingleTileSchedulerILb1ELb0ELb0ELi128EEEEEEEEEvNT_6ParamsE$_ZN4cute3eso3ESOILb1ELb0EJNS_5tupleIJNS_1CILi8EEENS2_IJNS3_ILi2EEES5_S5_EEENS3_ILi1EEES6_S7_EEENS2_IJS7_NS2_IJiiiEEENS3_ILi64EEENS2_IJNS3_ILi72EEENS3_ILi144EEENS3_ILi288EEEEEENS3_ILi512EEEEEEEEC2ERKS8_RKSG_,@function
        .size           $_ZN7cutlass13device_kernelIN5flash19enable_sm80_to_sm89INS1_16FlashAttnBwdSm80INS1_25CollectiveMainloopBwdSm80ILi2ELi2EN4cute5tupleIJNS5_1CILi128EEES8_NS7_ILi64EEEEEENS_10bfloat16_tEfNS_4arch4Sm80ELb0ELb0ELb1ELb1ELb0ELb0ELb0ELb0ELi2ELi4ELi4ELi4ELb0EEENS1_24CollectiveEpilogueBwdGQAISA_fSD_Li256ELb1ELb0EEENS1_19SingleTileSchedulerILb1ELb0ELb0ELi128EEEEEEEEEvNT_6ParamsE$_ZN4cute3eso3ESOILb1ELb0EJNS_5tupleIJNS_1CILi8EEENS2_IJNS3_ILi2EEES5_S5_EEENS3_ILi1EEES6_S7_EEENS2_IJS7_NS2_IJiiiEEENS3_ILi64EEENS2_IJNS3_ILi72EEENS3_ILi144EEENS3_ILi288EEEEEENS3_ILi512EEEEEEEEC2ERKS8_RKSG_,($_ZN7cutlass13device_kernelIN5flash19enable_sm80_to_sm89INS1_16FlashAttnBwdSm80INS1_25CollectiveMainloopBwdSm80ILi2ELi2EN4cute5tupleIJNS5_1CILi128EEES8_NS7_ILi64EEEEEENS_10bfloat16_tEfNS_4arch4Sm80ELb0ELb0ELb1ELb1ELb0ELb0ELb0ELb0ELi2ELi4ELi4ELi4ELb0EEENS1_24CollectiveEpilogueBwdGQAISA_fSD_Li256ELb1ELb0EEENS1_19SingleTileSchedulerILb1ELb0ELb0ELi128EEEEEEEEEvNT_6ParamsE$_ZN4cute3eso3ESOILb1ELb0EJNS_5tupleIJNS_1CILi8EEENS3_ILi2EEES5_S5_S4_S5_EEENS2_IJNS3_ILi1EEEiiiNS3_ILi72EEENS3_ILi512EEEEEEEEC2ERKS6_RKSA_ - $_ZN7cutlass13device_kernelIN5flash19enable_sm80_to_sm89INS1_16FlashAttnBwdSm80INS1_25CollectiveMainloopBwdSm80ILi2ELi2EN4cute5tupleIJNS5_1CILi128EEES8_NS7_ILi64EEEEEENS_10bfloat16_tEfNS_4arch4Sm80ELb0ELb0ELb1ELb1ELb0ELb0ELb0ELb0ELi2ELi4ELi4ELi4ELb0EEENS1_24CollectiveEpilogueBwdGQAISA_fSD_Li256ELb1ELb0EEENS1_19SingleTileSchedulerILb1ELb0ELb0ELi128EEEEEEEEEvNT_6ParamsE$_ZN4cute3eso3ESOILb1ELb0EJNS_5tupleIJNS_1CILi8EEENS2_IJNS3_ILi2EEES5_S5_EEENS3_ILi1EEES6_S7_EEENS2_IJS7_NS2_IJiiiEEENS3_ILi64EEENS2_IJNS3_ILi72EEENS3_ILi144EEENS3_ILi288EEEEEENS3_ILi512EEEEEEEEC2ERKS8_RKSG_)
$_ZN7cutlass13device_kernelIN5flash19enable_sm80_to_sm89INS1_16FlashAttnBwdSm80INS1_25CollectiveMainloopBwdSm80ILi2ELi2EN4cute5tupleIJNS5_1CILi128EEES8_NS7_ILi64EEEEEENS_10bfloat16_tEfNS_4arch4Sm80ELb0ELb0ELb1ELb1ELb0ELb0ELb0ELb0ELi2ELi4ELi4ELi4ELb0EEENS1_24CollectiveEpilogueBwdGQAISA_fSD_Li256ELb1ELb0EEENS1_19SingleTileSchedulerILb1ELb0ELb0ELi128EEEEEEEEEvNT_6ParamsE$_ZN4cute3eso3ESOILb1ELb0EJNS_5tupleIJNS_1CILi8EEENS2_IJNS3_ILi2EEES5_S5_EEENS3_ILi1EEES6_S7_EEENS2_IJS7_NS2_IJiiiEEENS3_ILi64EEENS2_IJNS3_ILi72EEENS3_ILi144EEENS3_ILi288EEEEEENS3_ILi512EEEEEEEEC2ERKS8_RKSG_:
[----:B------:R-:W-:Y:S02]  /*8940*/  IADD3 R4, R4, -c[0x0][0x20], RZ ;  /* 0x8000080004047a10 */ /* 0x000fe40007ffe0ff */
[----:B------:R-:W-:-:S03]  /*8950*/  MOV R9, 0x0 ;  /* 0x0000000000097802 */ /* 0x000fc60000000f00 */
[----:B------:R1:W-:Y:S04]  /*8960*/  STL [R4], R2 ;  /* 0x0000000204007387 */ /* 0x0003e80000100800 */
[----:B------:R1:W-:Y:S04]  /*8970*/  STL [R4+0x4], R3 ;  /* 0x0000040304007387 */ /* 0x0003e80000100800 */
[----:B------:R1:W-:Y:S01]  /*8980*/  STL [R4+0x8], R5 ;  /* 0x0000080504007387 */ /* 0x0003e20000100800 */
[----:B------:R-:W-:Y:S05]  /*8990*/  RET.REL.NODEC R8 `(_ZN7cutlass13device_kernelIN5flash19enable_sm80_to_sm89INS1_16FlashAttnBwdSm80INS1_25CollectiveMainloopBwdSm80ILi2ELi2EN4cute5tupleIJNS5_1CILi128EEES8_NS7_ILi64EEEEEENS_10bfloat16_tEfNS_4arch4Sm80ELb0ELb0ELb1ELb1ELb0ELb0ELb0ELb0ELi2ELi4ELi4ELi4ELb0EEENS1_24CollectiveEpilogueBwdGQAISA_fSD_Li256ELb1ELb0EEENS1_19SingleTileSchedulerILb1ELb0ELb0ELi128EEEEEEEEEvNT_6ParamsE) ;  /* 0xffff766008007950 */ /* 0x000fea0003c3ffff */
        .type           $_ZN7cutlass13device_kernelIN5flash19enable_sm80_to_sm89INS1_16FlashAttnBwdSm80INS1_25CollectiveMainloopBwdSm80ILi2ELi2EN4cute5tupleIJNS5_1CILi128EEES8_NS7_ILi64EEEEEENS_10bfloat16_tEfNS_4arch4Sm80ELb0ELb0ELb1ELb1ELb0ELb0ELb0ELb0ELi2ELi4ELi4ELi4ELb0EEENS1_24CollectiveEpilogueBwdGQAISA_fSD_Li256ELb1ELb0EEENS1_19SingleTileSchedulerILb1ELb0ELb0ELi128EEEEEEEEEvNT_6ParamsE$_ZN4cute3eso3ESOILb1ELb0EJNS_5tupleIJNS_1CILi8EEENS3_ILi2EEES5_S5_S4_S5_EEENS2_IJNS3_ILi1EEEiiiNS3_ILi72EEENS3_ILi512EEEEEEEEC2ERKS6_RKSA_,@function
        .size           $_ZN7cutlass13device_kernelIN5flash19enable_sm80_to_sm89INS1_16FlashAttnBwdSm80INS1_25CollectiveMainloopBwdSm80ILi2ELi2EN4cute5tupleIJNS5_1CILi128EEES8_NS7_ILi64EEEEEENS_10bfloat16_tEfNS_4arch4Sm80ELb0ELb0ELb1ELb1ELb0ELb0ELb0ELb0ELi2ELi4ELi4ELi4ELb0EEENS1_24CollectiveEpilogueBwdGQAISA_fSD_Li256ELb1ELb0EEENS1_19SingleTileSchedulerILb1ELb0ELb0ELi128EEEEEEEEEvNT_6ParamsE$_ZN4cute3eso3ESOILb1ELb0EJNS_5tupleIJNS_1CILi8EEENS3_ILi2EEES5_S5_S4_S5_EEENS2_IJNS3_ILi1EEEiiiNS3_ILi72EEENS3_ILi512EEEEEEEEC2ERKS6_RKSA_,($_ZN7cutlass13device_kernelIN5flash19enable_sm80_to_sm89INS1_16FlashAttnBwdSm80INS1_25CollectiveMainloopBwdSm80ILi2ELi2EN4cute5tupleIJNS5_1CILi128EEES8_NS7_ILi64EEEEEENS_10bfloat16_tEfNS_4arch4Sm80ELb0ELb0ELb1ELb1ELb0ELb0ELb0ELb0ELi2ELi4ELi4ELi4ELb0EEENS1_24CollectiveEpilogueBwdGQAISA_fSD_Li256ELb1ELb0EEENS1_19SingleTileSchedulerILb1ELb0ELb0ELi128EEEEEEEEEvNT_6ParamsE$_ZN4cute3eso3ESOILb1ELb0EJNS_6LayoutINS_5tupleIJNS3_IJNS3_IJNS3_IJNS_1CILi4EEENS4_ILi2EEEEEENS4_ILi1EEEEEES8_EEENS3_IJNS3_IJNS3_IJS8_S8_EEES8_EEES6_EEEEEENS3_IJNS3_IJNS3_IJNS3_IJS8_NS4_ILi32EEEEEENS4_ILi0EEEEEESH_EEENS3_IJNS3_IJNS3_IJSH_SH_EEESH_EEENS4_ILi64EEEEEEEEEEENS_10ViewEngineIPN7cutlass10bfloat16_tEEEEEC2ERKSP_RKSU_ - $_ZN7cutlass13device_kernelIN5flash19enable_sm80_to_sm89INS1_16FlashAttnBwdSm80INS1_25CollectiveMainloopBwdSm80ILi2ELi2EN4cute5tupleIJNS5_1CILi128EEES8_NS7_ILi64EEEEEENS_10bfloat16_tEfNS_4arch4Sm80ELb0ELb0ELb1ELb1ELb0ELb0ELb0ELb0ELi2ELi4ELi4ELi4ELb0EEENS1_24CollectiveEpilogueBwdGQAISA_fSD_Li256ELb1ELb0EEENS1_19SingleTileSchedulerILb1ELb0ELb0ELi128EEEEEEEEEvNT_6ParamsE$_ZN4cute3eso3ESOILb1ELb0EJNS_5tupleIJNS_1CILi8EEENS3_ILi2EEES5_S5_S4_S5_EEENS2_IJNS3_ILi1EEEiiiNS3_ILi72EEENS3_ILi512EEEEEEEEC2ERKS6_RKSA_)
$_ZN7cutlass13device_kernelIN5flash19enable_sm80_to_sm89INS1_16FlashAttnBwdSm80INS1_25CollectiveMainloopBwdSm80ILi2ELi2EN4cute5tupleIJNS5_1CILi128EEES8_NS7_ILi64EEEEEENS_10bfloat16_tEfNS_4arch4Sm80ELb0ELb0ELb1ELb1ELb0ELb0ELb0ELb0ELi2ELi4ELi4ELi4ELb0EEENS1_24CollectiveEpilogueBwdGQAISA_fSD_Li256ELb1ELb0EEENS1_19SingleTileSchedulerILb1ELb0ELb0ELi128EEEEEEEEEvNT_6ParamsE$_ZN4cute3eso3ESOILb1ELb0EJNS_5tupleIJNS_1CILi8EEENS3_ILi2EEES5_S5_S4_S5_EEENS2_IJNS3_ILi1EEEiiiNS3_ILi72EEENS3_ILi512EEEEEEEEC2ERKS6_RKSA_:
[----:B------:R-:W-:Y:S02]  /*89a0*/  IADD3 R4, R4, -c[0x0][0x20], RZ ;  /* 0x8000080004047a10 */ /* 0x000fe40007ffe0ff */
[----:B------:R-:W-:-:S03]  /*89b0*/  MOV R9, 0x0 ;  /* 0x0000000000097802 */ /* 0x000fc60000000f00 */
[----:B------:R1:W-:Y:S04]  /*89c0*/  STL [R4], R2 ;  /* 0x0000000204007387 */ /* 0x0003e80000100800 */
[----:B------:R1:W-:Y:S04]  /*89d0*/  STL [R4+0x4], R3 ;  /* 0x0000040304007387 */ /* 0x0003e80000100800 */
[----:B------:R1:W-:Y:S01]  /*89e0*/  STL [R4+0x8], R5 ;  /* 0x0000080504007387 */ /* 0x0003e20000100800 */
[----:B------:R-:W-:Y:S05]  /*89f0*/  RET.REL.NODEC R8 `(_ZN7cutlass13device_kernelIN5flash19enable_sm80_to_sm89INS1_16FlashAttnBwdSm80INS1_25CollectiveMainloopBwdSm80ILi2ELi2EN4cute5tupleIJNS5_1CILi128EEES8_NS7_ILi64EEEEEENS_10bfloat16_tEfNS_4arch4Sm80ELb0ELb0ELb1ELb1ELb0ELb0ELb0ELb0ELi2ELi4ELi4ELi4ELb0EEENS1_24CollectiveEpilogueBwdGQAISA_fSD_Li256ELb1ELb0EEENS1_19SingleTileSchedulerILb1ELb0ELb0ELi128EEEEEEEEEvNT_6ParamsE) ;  /* 0xffff760008007950 */ /* 0x000fea0003c3ffff */
        .type           $_ZN7cutlass13device_kernelIN5flash19enable_sm80_to_sm89INS1_16FlashAttnBwdSm80INS1_25CollectiveMainloopBwdSm80ILi2ELi2EN4cute5tupleIJNS5_1CILi128EEES8_NS7_ILi64EEEEEENS_10bfloat16_tEfNS_4arch4Sm80ELb0ELb0ELb1ELb1ELb0ELb0ELb0ELb0ELi2ELi4ELi4ELi4ELb0EEENS1_24CollectiveEpilogueBwdGQAISA_fSD_Li256ELb1ELb0EEENS1_19SingleTileSchedulerILb1ELb0ELb0ELi128EEEEEEEEEvNT_6ParamsE$_ZN4cute3eso3ESOILb1ELb0EJNS_6LayoutINS_5tupleIJNS3_IJNS3_IJNS3_IJNS_1CILi4EEENS4_ILi2EEEEEENS4_ILi1EEEEEES8_EEENS3_IJNS3_IJNS3_IJS8_S8_EEES8_EEES6_EEEEEENS3_IJNS3_IJNS3_IJNS3_IJS8_NS4_ILi32EEEEEENS4_ILi0EEEEEESH_EEENS3_IJNS3_IJNS3_IJSH_SH_EEESH_EEENS4_ILi64EEEEEEEEEEENS_10ViewEngineIPN7cutlass10bfloat16_tEEEEEC2ERKSP_RKSU_,@function
        .size           $_ZN7cutlass13device_kernelIN5flash19enable_sm80_to_sm89INS1_16FlashAttnBwdSm80INS1_25CollectiveMainloopBwdSm80ILi2ELi2EN4cute5tupleIJNS5_1CILi128EEES8_NS7_ILi64EEEEEENS_10bfloat16_tEfNS_4arch4Sm80ELb0ELb0ELb1ELb1ELb0ELb0ELb0ELb0ELi2ELi4ELi4ELi4ELb0EEENS1_24CollectiveEpilogueBwdGQAISA_fSD_Li256ELb1ELb0EEENS1_19SingleTileSchedulerILb1ELb0ELb0ELi128EEEEEEEEEvNT_6ParamsE$_ZN4cute3eso3ESOILb1ELb0EJNS_6LayoutINS_5tupleIJNS3_IJNS3_IJNS3_IJNS_1CILi4EEENS4_ILi2EEEEEENS4_ILi1EEEEEES8_EEENS3_IJNS3_IJNS3_IJS8_S8_EEES8_EEES6_EEEEEENS3_IJNS3_IJNS3_IJNS3_IJS8_NS4_ILi32EEEEEENS4_ILi0EEEEEESH_EEENS3_IJNS3_IJNS3_IJSH_SH_EEESH_EEENS4_ILi64EEEEEEEEEEENS_10ViewEngineIPN7cutlass10bfloat16_tEEEEEC2ERKSP_RKSU_,($_ZN7cutlass13device_kernelIN5flash19enable_sm80_to_sm89INS1_16FlashAttnBwdSm80INS1_25CollectiveMainloopBwdSm80ILi2ELi2EN4cute5tupleIJNS5_1CILi128EEES8_NS7_ILi64EEEEEENS_10bfloat16_tEfNS_4arch4Sm80ELb0ELb0ELb1ELb1ELb0ELb0ELb0ELb0ELi2ELi4ELi4ELi4ELb0EEENS1_24CollectiveEpilogueBwdGQAISA_fSD_Li256ELb1ELb0EEENS1_19SingleTileSchedulerILb1ELb0ELb0ELi128EEEEEEEEEvNT_6ParamsE$_ZN4cute3eso3ESOILb1ELb0EJNS_6LayoutINS_5tupleIJNS3_IJNS3_IJNS_1CILi2EEES5_EEENS4_ILi1EEEEEEEEENS3_IJNS3_IJNS3_IJS7_NS4_ILi16EEEEEENS4_ILi0EEEEEEEEEEENS_10ViewEngineIPjEEEEC2ERKSF_RKSI_ - $_ZN7cutlass13device_kernelIN5flash19enable_sm80_to_sm89INS1_16FlashAttnBwdSm80INS1_25CollectiveMainloopBwdSm80ILi2ELi2EN4cute5tupleIJNS5_1CILi128EEES8_NS7_ILi64EEEEEENS_10bfloat16_tEfNS_4arch4Sm80ELb0ELb0ELb1ELb1ELb0ELb0ELb0ELb0ELi2ELi4ELi4ELi4ELb0EEENS1_24CollectiveEpilogueBwdGQAISA_fSD_Li256ELb1ELb0EEENS1_19SingleTileSchedulerILb1ELb0ELb0ELi128EEEEEEEEEvNT_6ParamsE$_ZN4cute3eso3ESOILb1ELb0EJNS_6LayoutINS_5tupleIJNS3_IJNS3_IJNS3_IJNS_1CILi4EEENS4_ILi2EEEEEENS4_ILi1EEEEEES8_EEENS3_IJNS3_IJNS3_IJS8_S8_EEES8_EEES6_EEEEEENS3_IJNS3_IJNS3_IJNS3_IJS8_NS4_ILi32EEEEEENS4_ILi0EEEEEESH_EEENS3_IJNS3_IJNS3_IJSH_SH_EEESH_EEENS4_ILi64EEEEEEEEEEENS_10ViewEngineIPN7cutlass10bfloat16_tEEEEEC2ERKSP_RKSU_)
$_ZN7cutlass13device_kernelIN5flash19enable_sm80_to_sm89INS1_16FlashAttnBwdSm80INS1_25CollectiveMainloopBwdSm80ILi2ELi2EN4cute5tupleIJNS5_1CILi128EEES8_NS7_ILi64EEEEEENS_10bfloat16_tEfNS_4arch4Sm80ELb0ELb0ELb1ELb1ELb0ELb0ELb0ELb0ELi2ELi4ELi4ELi4ELb0EEENS1_24CollectiveEpilogueBwdGQAISA_fSD_Li256ELb1ELb0EEENS1_19SingleTileSchedulerILb1ELb0ELb0ELi128EEEEEEEEEvNT_6ParamsE$_ZN4cute3eso3ESOILb1ELb0EJNS_6LayoutINS_5tupleIJNS3_IJNS3_IJNS3_IJNS_1CILi4EEENS4_ILi2EEEEEENS4_ILi1EEEEEES8_EEENS3_IJNS3_IJNS3_IJS8_S8_EEES8_EEES6_EEEEEENS3_IJNS3_IJNS3_IJNS3_IJS8_NS4_ILi32EEEEEENS4_ILi0EEEEEESH_EEENS3_IJNS3_IJNS3_IJSH_SH_EEESH_EEENS4_ILi64EEEEEEEEEEENS_10ViewEngineIPN7cutlass10bfloat16_tEEEEEC2ERKSP_RKSU_:
[----:B------:R-:W-:Y:S02]  /*8a00*/  IADD3 R4, R64, -c[0x0][0x20], RZ ;  /* 0x8000080040047a10 */ /* 0x000fe40007ffe0ff */
[----:B------:R-:W-:-:S03]  /*8a10*/  MOV R7, 0x0 ;  /* 0x0000000000077802 */ /* 0x000fc60000000f00 */
[----:B------:R1:W-:Y:S01]  /*8a20*/  STL.64 [R4], R2 ;  /* 0x0000000204007387 */ /* 0x0003e20000100a00 */
[----:B------:R-:W-:Y:S05]  /*8a30*/  RET.REL.NODEC R6 `(_ZN7cutlass13device_kernelIN5flash19enable_sm80_to_sm89INS1_16FlashAttnBwdSm80INS1_25CollectiveMainloopBwdSm80ILi2ELi2EN4cute5tupleIJNS5_1CILi128EEES8_NS7_ILi64EEEEEENS_10bfloat16_tEfNS_4arch4Sm80ELb0ELb0ELb1ELb1ELb0ELb0ELb0ELb0ELi2ELi4ELi4ELi4ELb0EEENS1_24CollectiveEpilogueBwdGQAISA_fSD_Li256ELb1ELb0EEENS1_19SingleTileSchedulerILb1ELb0ELb0ELi128EEEEEEEEEvNT_6ParamsE) ;  /* 0xffff75c006007950 */ /* 0x000fea0003c3ffff */
        .type           $_ZN7cutlass13device_kernelIN5flash19enable_sm80_to_sm89INS1_16FlashAttnBwdSm80INS1_25CollectiveMainloopBwdSm80ILi2ELi2EN4cute5tupleIJNS5_1CILi128EEES8_NS7_ILi64EEEEEENS_10bfloat16_tEfNS_4arch4Sm80ELb0ELb0ELb1ELb1ELb0ELb0ELb0ELb0ELi2ELi4ELi4ELi4ELb0EEENS1_24CollectiveEpilogueBwdGQAISA_fSD_Li256ELb1ELb0EEENS1_19SingleTileSchedulerILb1ELb0ELb0ELi128EEEEEEEEEvNT_6ParamsE$_ZN4cute3eso3ESOILb1ELb0EJNS_6LayoutINS_5tupleIJNS3_IJNS3_IJNS_1CILi2EEES5_EEENS4_ILi1EEEEEEEEENS3_IJNS3_IJNS3_IJS7_NS4_ILi16EEEEEENS4_ILi0EEEEEEEEEEENS_10ViewEngineIPjEEEEC2ERKSF_RKSI_,@function
        .size           $_ZN7cutlass13device_kernelIN5flash19enable_sm80_to_sm89INS1_16FlashAttnBwdSm80INS1_25CollectiveMainloopBwdSm80ILi2ELi2EN4cute5tupleIJNS5_1CILi128EEES8_NS7_ILi64EEEEEENS_10bfloat16_tEfNS_4arch4Sm80ELb0ELb0ELb1ELb1ELb0ELb0ELb0ELb0ELi2ELi4ELi4ELi4ELb0EEENS1_24CollectiveEpilogueBwdGQAISA_fSD_Li256ELb1ELb0EEENS1_19SingleTileSchedulerILb1ELb0ELb0ELi128EEEEEEEEEvNT_6ParamsE$_ZN4cute3eso3ESOILb1ELb0EJNS_6LayoutINS_5tupleIJNS3_IJNS3_IJNS_1CILi2EEES5_EEENS4_ILi1EEEEEEEEENS3_IJNS3_IJNS3_IJS7_NS4_ILi16EEEEEENS4_ILi0EEEEEEEEEEENS_10ViewEngineIPjEEEEC2ERKSF_RKSI_,($_ZN7cutlass13device_kernelIN5flash19enable_sm80_to_sm89INS1_16FlashAttnBwdSm80INS1_25CollectiveMainloopBwdSm80ILi2ELi2EN4cute5tupleIJNS5_1CILi128EEES8_NS7_ILi64EEEEEENS_10bfloat16_tEfNS_4arch4Sm80ELb0ELb0ELb1ELb1ELb0ELb0ELb0ELb0ELi2ELi4ELi4ELi4ELb0EEENS1_24CollectiveEpilogueBwdGQAISA_fSD_Li256ELb1ELb0EEENS1_19SingleTileSchedulerILb1ELb0ELb0ELi128EEEEEEEEEvNT_6ParamsE$_ZN4cute3eso3ESOILb1ELb0EJNS_6LayoutINS_5tupleIJNS3_IJNS3_IJNS_1CILi4EEENS4_ILi2EEEEEENS4_ILi1EEEEEEEEENS3_IJNS3_IJNS3_IJS8_NS4_ILi32EEEEEENS4_ILi0EEEEEEEEEEENS_10ViewEngineIPN7cutlass10bfloat16_tEEEEEC2ERKSG_RKSL_ - $_ZN7cutlass13device_kernelIN5flash19enable_sm80_to_sm89INS1_16FlashAttnBwdSm80INS1_25CollectiveMainloopBwdSm80ILi2ELi2EN4cute5tupleIJNS5_1CILi128EEES8_NS7_ILi64EEEEEENS_10bfloat16_tEfNS_4arch4Sm80ELb0ELb0ELb1ELb1ELb0ELb0ELb0ELb0ELi2ELi4ELi4ELi4ELb0EEENS1_24CollectiveEpilogueBwdGQAISA_fSD_Li256ELb1ELb0EEENS1_19SingleTileSchedulerILb1ELb0ELb0ELi128EEEEEEEEEvNT_6ParamsE$_ZN4cute3eso3ESOILb1ELb0EJNS_6LayoutINS_5tupleIJNS3_IJNS3_IJNS_1CILi2EEES5_EEENS4_ILi1EEEEEEEEENS3_IJNS3_IJNS3_IJS7_NS4_ILi16EEEEEENS4_ILi0EEEEEEEEEEENS_10ViewEngineIPjEEEEC2ERKSF_RKSI_)
$_ZN7cutlass13device_kernelIN5flash19enable_sm80_to_sm89INS1_16FlashAttnBwdSm80INS1_25CollectiveMainloopBwdSm80ILi2ELi2EN4cute5tupleIJNS5_1CILi128EEES8_NS7_ILi64EEEEEENS_10bfloat16_tEfNS_4arch4Sm80ELb0ELb0ELb1ELb1ELb0ELb0ELb0ELb0ELi2ELi4ELi4ELi4ELb0EEENS1_24CollectiveEpilogueBwdGQAISA_fSD_Li256ELb1ELb0EEENS1_19SingleTileSchedulerILb1ELb0ELb0ELi128EEEEEEEEEvNT_6ParamsE$_ZN4cute3eso3ESOILb1ELb0EJNS_6LayoutINS_5tupleIJNS3_IJNS3_IJNS_1CILi2EEES5_EEENS4_ILi1EEEEEEEEENS3_IJNS3_IJNS3_IJS7_NS4_ILi16EEEEEENS4_ILi0EEEEEEEEEEENS_10ViewEngineIPjEEEEC2ERKSF_RKSI_:
[----:B------:R-:W-:Y:S01]  /*8a40*/  IADD3 R2, R64, -c[0x0][0x20], RZ ;  /* 0x8000080040027a10 */ /* 0x000fe20007ffe0ff */
[----:B------:R-:W-:Y:S01]  /*8a50*/  IMAD.MOV.U32 R6, RZ, RZ, R4 ;  /* 0x000000ffff067224 */ /* 0x000fe200078e0004 */
[----:B------:R-:W-:-:S03]  /*8a60*/  MOV R7, 0x0 ;  /* 0x0000000000077802 */ /* 0x000fc60000000f00 */
[----:B------:R1:W-:Y:S01]  /*8a70*/  STL.64 [R2], R12 ;  /* 0x0000000c02007387 */ /* 0x0003e20000100a00 */
[----:B------:R-:W-:Y:S05]  /*8a80*/  RET.REL.NODEC R6 `(_ZN7cutlass13device_kernelIN5flash19enable_sm80_to_sm89INS1_16FlashAttnBwdSm80INS1_25CollectiveMainloopBwdSm80ILi2ELi2EN4cute5tupleIJNS5_1CILi128EEES8_NS7_ILi64EEEEEENS_10bfloat16_tEfNS_4arch4Sm80ELb0ELb0ELb1ELb1ELb0ELb0ELb0ELb0ELi2ELi4ELi4ELi4ELb0EEENS1_24CollectiveEpilogueBwdGQAISA_fSD_Li256ELb1ELb0EEENS1_19SingleTileSchedulerILb1ELb0ELb0ELi128EEEEEEEEEvNT_6ParamsE) ;  /* 0xffff757006007950 */ /* 0x000fea0003c3ffff */
        .type           $_ZN7cutlass13device_kernelIN5flash19enable_sm80_to_sm89INS1_16FlashAttnBwdSm80INS1_25CollectiveMainloopBwdSm80ILi2ELi2EN4cute5tupleIJNS5_1CILi128EEES8_NS7_ILi64EEEEEENS_10bfloat16_tEfNS_4arch4Sm80ELb0ELb0ELb1ELb1ELb0ELb0ELb0ELb0ELi2ELi4ELi4ELi4ELb0EEENS1_24CollectiveEpilogueBwdGQAISA_fSD_Li256ELb1ELb0EEENS1_19SingleTileSchedulerILb1ELb0ELb0ELi128EEEEEEEEEvNT_6ParamsE$_ZN4cute3eso3ESOILb1ELb0EJNS_6LayoutINS_5tupleIJNS3_IJNS3_IJNS_1CILi4EEENS4_ILi2EEEEEENS4_ILi1EEEEEEEEENS3_IJNS3_IJNS3_IJS8_NS4_ILi32EEEEEENS4_ILi0EEEEEEEEEEENS_10ViewEngineIPN7cutlass10bfloat16_tEEEEEC2ERKSG_RKSL_,@function
        .size           $_ZN7cutlass13device_kernelIN5flash19enable_sm80_to_sm89INS1_16FlashAttnBwdSm80INS1_25CollectiveMainloopBwdSm80ILi2ELi2EN4cute5tupleIJNS5_1CILi128EEES8_NS7_ILi64EEEEEENS_10bfloat16_tEfNS_4arch4Sm80ELb0ELb0ELb1ELb1ELb0ELb0ELb0ELb0ELi2ELi4ELi4ELi4ELb0EEENS1_24CollectiveEpilogueBwdGQAISA_fSD_Li256ELb1ELb0EEENS1_19SingleTileSchedulerILb1ELb0ELb0ELi128EEEEEEEEEvNT_6ParamsE$_ZN4cute3eso3ESOILb1ELb0EJNS_6LayoutINS_5tupleIJNS3_IJNS3_IJNS_1CILi4EEENS4_ILi2EEEEEENS4_ILi1EEEEEEEEENS3_IJNS3_IJNS3_IJS8_NS4_ILi32EEEEEENS4_ILi0EEEEEEEEEEENS_10ViewEngineIPN7cutlass10bfloat16_tEEEEEC2ERKSG_RKSL_,($_ZN7cutlass13device_kernelIN5flash19enable_sm80_to_sm89INS1_16FlashAttnBwdSm80INS1_25CollectiveMainloopBwdSm80ILi2ELi2EN4cute5tupleIJNS5_1CILi128EEES8_NS7_ILi64EEEEEENS_10bfloat16_tEfNS_4arch4Sm80ELb0ELb0ELb1ELb1ELb0ELb0ELb0ELb0ELi2ELi4ELi4ELi4ELb0EEENS1_24CollectiveEpilogueBwdGQAISA_fSD_Li256ELb1ELb0EEENS1_19SingleTileSchedulerILb1ELb0ELb0ELi128EEEEEEEEEvNT_6ParamsE$_ZN4cute3eso3ESOILb1ELb0EJNS_6LayoutINS_5tupleIJNS3_IJNS3_IJNS_1CILi4EEENS4_ILi2EEEEEENS4_ILi1EEEEEEEEENS3_IJNS3_IJNS3_IJS8_NS4_ILi32EEEEEENS4_ILi0EEEEEEEEEEEiEEC2ERKSG_RKi - $_ZN7cutlass13device_kernelIN5flash19enable_sm80_to_sm89INS1_16FlashAttnBwdSm80INS1_25CollectiveMainloopBwdSm80ILi2ELi2EN4cute5tupleIJNS5_1CILi128EEES8_NS7_ILi64EEEEEENS_10bfloat16_tEfNS_4arch4Sm80ELb0ELb0ELb1ELb1ELb0ELb0ELb0ELb0ELi2ELi4ELi4ELi4ELb0EEENS1_24CollectiveEpilogueBwdGQAISA_fSD_Li256ELb1ELb0EEENS1_19SingleTileSchedulerILb1ELb0ELb0ELi128EEEEEEEEEvNT_6ParamsE$_ZN4cute3eso3ESOILb1ELb0EJNS_6LayoutINS_5tupleIJNS3_IJNS3_IJNS_1CILi4EEENS4_ILi2EEEEEENS4_ILi1EEEEEEEEENS3_IJNS3_IJNS3_IJS8_NS4_ILi32EEEEEENS4_ILi0EEEEEEEEEEENS_10ViewEngineIPN7cutlass10bfloat16_tEEEEEC2ERKSG_RKSL_)
$_ZN7cutlass13device_kernelIN5flash19enable_sm80_to_sm89INS1_16FlashAttnBwdSm80INS1_25CollectiveMainloopBwdSm80ILi2ELi2EN4cute5tupleIJNS5_1CILi128EEES8_NS7_ILi64EEEEEENS_10bfloat16_tEfNS_4arch4Sm80ELb0ELb0ELb1ELb1ELb0ELb0ELb0ELb0ELi2ELi4ELi4ELi4ELb0EEENS1_24CollectiveEpilogueBwdGQAISA_fSD_Li256ELb1ELb0EEENS1_19SingleTileSchedulerILb1ELb0ELb0ELi128EEEEEEEEEvNT_6ParamsE$_ZN4cute3eso3ESOILb1ELb0EJNS_6LayoutINS_5tupleIJNS3_IJNS3_IJNS_1CILi4EEENS4_ILi2EEEEEENS4_ILi1EEEEEEEEENS3_IJNS3_IJNS3_IJS8_NS4_ILi32EEEEEENS4_ILi0EEEEEEEEEEENS_10ViewEngineIPN7cutlass10bfloat16_tEEEEEC2ERKSG_RKSL_:
[----:B------:R-:W-:Y:S01]  /*8a90*/  IADD3 R2, R64, -c[0x0][0x20], RZ ;  /* 0x8000080040027a10 */ /* 0x000fe20007ffe0ff */
[----:B------:R-:W-:Y:S01]  /*8aa0*/  IMAD.MOV.U32 R9, RZ, RZ, R3 ;  /* 0x000000ffff097224 */ /* 0x000fe200078e0003 */
[----:B------:R-:W-:-:S04]  /*8ab0*/  MOV R7, 0x0 ;  /* 0x0000000000077802 */ /* 0x000fc80000000f00 */
[----:B------:R1:W-:Y:S01]  /*8ac0*/  STL.64 [R2], R8 ;  /* 0x0000000802007387 */ /* 0x0003e20000100a00 */
[----:B------:R-:W-:Y:S05]  /*8ad0*/  RET.REL.NODEC R6 `(_ZN7cutlass13device_kernelIN5flash19enable_sm80_to_sm89INS1_16FlashAttnBwdSm80INS1_25CollectiveMainloopBwdSm80ILi2ELi2EN4cute5tupleIJNS5_1CILi128EEES8_NS7_ILi64EEEEEENS_10bfloat16_tEfNS_4arch4Sm80ELb0ELb0ELb1ELb1ELb0ELb0ELb0ELb0ELi2ELi4ELi4ELi4ELb0EEENS1_24CollectiveEpilogueBwdGQAISA_fSD_Li256ELb1ELb0EEENS1_19SingleTileSchedulerILb1ELb0ELb0ELi128EEEEEEEEEvNT_6ParamsE) ;  /* 0xffff752006007950 */ /* 0x000fea0003c3ffff */
        .type           $_ZN7cutlass13device_kernelIN5flash19enable_sm80_to_sm89INS1_16FlashAttnBwdSm80INS1_25CollectiveMainloopBwdSm80ILi2ELi2EN4cute5tupleIJNS5_1CILi128EEES8_NS7_ILi64EEEEEENS_10bfloat16_tEfNS_4arch4Sm80ELb0ELb0ELb1ELb1ELb0ELb0ELb0ELb0ELi2ELi4ELi4ELi4ELb0EEENS1_24CollectiveEpilogueBwdGQAISA_fSD_Li256ELb1ELb0EEENS1_19SingleTileSchedulerILb1ELb0ELb0ELi128EEEEEEEEEvNT_6ParamsE$_ZN4cute3eso3ESOILb1ELb0EJNS_6LayoutINS_5tupleIJNS3_IJNS3_IJNS_1CILi4EEENS4_ILi2EEEEEENS4_ILi1EEEEEEEEENS3_IJNS3_IJNS3_IJS8_NS4_ILi32EEEEEENS4_ILi0EEEEEEEEEEEiEEC2ERKSG_RKi,@function
        .size           $_ZN7cutlass13device_kernelIN5flash19enable_sm80_to_sm89INS1_16FlashAttnBwdSm80INS1_25CollectiveMainloopBwdSm80ILi2ELi2EN4cute5tupleIJNS5_1CILi128EEES8_NS7_ILi64EEEEEENS_10bfloat16_tEfNS_4arch4Sm80ELb0ELb0ELb1ELb1ELb0ELb0ELb0ELb0ELi2ELi4ELi4ELi4ELb0EEENS1_24CollectiveEpilogueBwdGQAISA_fSD_Li256ELb1ELb0EEENS1_19SingleTileSchedulerILb1ELb0ELb0ELi128EEEEEEEEEvNT_6ParamsE$_ZN4cute3eso3ESOILb1ELb0EJNS_6LayoutINS_5tupleIJNS3_IJNS3_IJNS_1CILi4EEENS4_ILi2EEEEEENS4_ILi1EEEEEEEEENS3_IJNS3_IJNS3_IJS8_NS4_ILi32EEEEEENS4_ILi0EEEEEEEEEEEiEEC2ERKSG_RKi,($_ZN7cutlass13device_kernelIN5flash19enable_sm80_to_sm89INS1_16FlashAttnBwdSm80INS1_25CollectiveMainloopBwdSm80ILi2ELi2EN4cute5tupleIJNS5_1CILi128EEES8_NS7_ILi64EEEEEENS_10bfloat16_tEfNS_4arch4Sm80ELb0ELb0ELb1ELb1ELb0ELb0ELb0ELb0ELi2ELi4ELi4ELi4ELb0EEENS1_24CollectiveEpilogueBwdGQAISA_fSD_Li256ELb1ELb0EEENS1_19SingleTileSchedulerILb1ELb0ELb0ELi128EEEEEEEEEvNT_6ParamsE$_ZN4cute3eso3ESOILb1ELb0EJNS_6LayoutINS_5tupleIJNS3_IJNS3_IJNS_1CILi4EEENS4_ILi2EEEEEENS4_ILi1EEEEEENS3_IJS6_EEEEEENS3_IJNS3_IJNS3_IJS8_NS4_ILi32EEEEEENS4_ILi0EEEEEENS3_IJNS4_ILi64EEEEEEEEEEENS_10ViewEngineIPN7cutlass10bfloat16_tEEEEEC2ERKSJ_RKSO_ - $_ZN7cutlass13device_kernelIN5flash19enable_sm80_to_sm89INS1_16FlashAttnBwdSm80INS1_25CollectiveMainloopBwdSm80ILi2ELi2EN4cute5tupleIJNS5_1CILi128EEES8_NS7_ILi64EEEEEENS_10bfloat16_tEfNS_4arch4Sm80ELb0ELb0ELb1ELb1ELb0ELb0ELb0ELb0ELi2ELi4ELi4ELi4ELb0EEENS1_24CollectiveEpilogueBwdGQAISA_fSD_Li256ELb1ELb0EEENS1_19SingleTileSchedulerILb1ELb0ELb0ELi128EEEEEEEEEvNT_6ParamsE$_ZN4cute3eso3ESOILb1ELb0EJNS_6LayoutINS_5tupleIJNS3_IJNS3_IJNS_1CILi4EEENS4_ILi2EEEEEENS4_ILi1EEEEEEEEENS3_IJNS3_IJNS3_IJS8_NS4_ILi32EEEEEENS4_ILi0EEEEEEEEEEEiEEC2ERKSG_RKi)
$_ZN7cutlass13device_kernelIN5flash19enable_sm80_to_sm89INS1_16FlashAttnBwdSm80INS1_25CollectiveMainloopBwdSm80ILi2ELi2EN4cute5tupleIJNS5_1CILi128EEES8_NS7_ILi64EEEEEENS_10bfloat16_tEfNS_4arch4Sm80ELb0ELb0ELb1ELb1ELb0ELb0ELb0ELb0ELi2ELi4ELi4ELi4ELb0EEENS1_24CollectiveEpilogueBwdGQAISA_fSD_Li256ELb1ELb0EEENS1_19SingleTileSchedulerILb1ELb0ELb0ELi128EEEEEEEEEvNT_6ParamsE$_ZN4cute3eso3ESOILb1ELb0EJNS_6LayoutINS_5tupleIJNS3_IJNS3_IJNS_1CILi4EEENS4_ILi2EEEEEENS4_ILi1EEEEEEEEENS3_IJNS3_IJNS3_IJS8_NS4_ILi32EEEEEENS4_ILi0EEEEEEEEEEEiEEC2ERKSG_RKi:
[----:B------:R-:W-:Y:S02]  /*8ae0*/  IADD3 R2, R64, -c[0x0][0x20], RZ ;  /* 0x8000080040027a10 */ /* 0x000fe40007ffe0ff */
[----:B------:R-:W-:-:S03]  /*8af0*/  MOV R7, 0x0 ;  /* 0x0000000000077802 */ /* 0x000fc60000000f00 */
[----:B------:R1:W-:Y:S01]  /*8b00*/  STL [R2], R3 ;  /* 0x0000000302007387 */ /* 0x0003e20000100800 */
[----:B------:R-:W-:Y:S05]  /*8b10*/  RET.REL.NODEC R6 `(_ZN7cutlass13device_kernelIN5flash19enable_sm80_to_sm89INS1_16FlashAttnBwdSm80INS1_25CollectiveMainloopBwdSm80ILi2ELi2EN4cute5tupleIJNS5_1CILi128EEES8_NS7_ILi64EEEEEENS_10bfloat16_tEfNS_4arch4Sm80ELb0ELb0ELb1ELb1ELb0ELb0ELb0ELb0ELi2ELi4ELi4ELi4ELb0EEENS1_24CollectiveEpilogueBwdGQAISA_fSD_Li256ELb1ELb0EEENS1_19SingleTileSchedulerILb1ELb0ELb0ELi128EEEEEEEEEvNT_6ParamsE) ;  /* 0xffff74e006007950 */ /* 0x000fea0003c3ffff */
        .type           $_ZN7cutlass13device_kernelIN5flash19enable_sm80_to_sm89INS1_16FlashAttnBwdSm80INS1_25CollectiveMainloopBwdSm80ILi2ELi2EN4cute5tupleIJNS5_1CILi128EEES8_NS7_ILi64EEEEEENS_10bfloat16_tEfNS_4arch4Sm80ELb0ELb0ELb1ELb1ELb0ELb0ELb0ELb0ELi2ELi4ELi4ELi4ELb0EEENS1_24CollectiveEpilogueBwdGQAISA_fSD_Li256ELb1ELb0EEENS1_19SingleTileSchedulerILb1ELb0ELb0ELi128EEEEEEEEEvNT_6ParamsE$_ZN4cute3eso3ESOILb1ELb0EJNS_6LayoutINS_5tupleIJNS3_IJNS3_IJNS_1CILi4EEENS4_ILi2EEEEEENS4_ILi1EEEEEENS3_IJS6_EEEEEENS3_IJNS3_IJNS3_IJS8_NS4_ILi32EEEEEENS4_ILi0EEEEEENS3_IJNS4_ILi64EEEEEEEEEEENS_10ViewEngineIPN7cutlass10bfloat16_tEEEEEC2ERKSJ_RKSO_,@function
        .size           $_ZN7cutlass13device_kernelIN5flash19enable_sm80_to_sm89INS1_16FlashAttnBwdSm80INS1_25CollectiveMainloopBwdSm80ILi2ELi2EN4cute5tupleIJNS5_1CILi128EEES8_NS7_ILi64EEEEEENS_10bfloat16_tEfNS_4arch4Sm80ELb0ELb0ELb1ELb1ELb0ELb0ELb0ELb0ELi2ELi4ELi4ELi4ELb0EEENS1_24CollectiveEpilogueBwdGQAISA_fSD_Li256ELb1ELb0EEENS1_19SingleTileSchedulerILb1ELb0ELb0ELi128EEEEEEEEEvNT_6ParamsE$_ZN4cute3eso3ESOILb1ELb0EJNS_6LayoutINS_5tupleIJNS3_IJNS3_IJNS_1CILi4EEENS4_ILi2EEEEEENS4_ILi1EEEEEENS3_IJS6_EEEEEENS3_IJNS3_IJNS3_IJS8_NS4_ILi32EEEEEENS4_ILi0EEEEEENS3_IJNS4_ILi64EEEEEEEEEEENS_10ViewEngineIPN7cutlass10bfloat16_tEEEEEC2ERKSJ_RKSO_,($_ZN7cutlass13device_kernelIN5flash19enable_sm80_to_sm89INS1_16FlashAttnBwdSm80INS1_25CollectiveMainloopBwdSm80ILi2ELi2EN4cute5tupleIJNS5_1CILi128EEES8_NS7_ILi64EEEEEENS_10bfloat16_tEfNS_4arch4Sm80ELb0ELb0ELb1ELb1ELb0ELb0ELb0ELb0ELi2ELi4ELi4ELi4ELb0EEENS1_24CollectiveEpilogueBwdGQAISA_fSD_Li256ELb1ELb0EEENS1_19SingleTileSchedulerILb1ELb0ELb0ELi128EEEEEEEEEvNT_6ParamsE$_ZN4cute3eso3ESOILb1ELb0EJNS_6LayoutINS_5tupleIJNS3_IJNS3_IJNS_1CILi4EEENS4_ILi2EEEEEENS4_ILi1EEEEEES6_EEENS3_IJNS3_IJNS3_IJS8_NS4_ILi32EEEEEENS4_ILi0EEEEEENS4_ILi64EEEEEEEENS_10ViewEngineIPN7cutlass10bfloat16_tEEEEEC2ERKSH_RKSM_ - $_ZN7cutlass13device_kernelIN5flash19enable_sm80_to_sm89INS1_16FlashAttnBwdSm80INS1_25CollectiveMainloopBwdSm80ILi2ELi2EN4cute5tupleIJNS5_1CILi128EEES8_NS7_ILi64EEEEEENS_10bfloat16_tEfNS_4arch4Sm80ELb0ELb0ELb1ELb1ELb0ELb0ELb0ELb0ELi2ELi4ELi4ELi4ELb0EEENS1_24CollectiveEpilogueBwdGQAISA_fSD_Li256ELb1ELb0EEENS1_19SingleTileSchedulerILb1ELb0ELb0ELi128EEEEEEEEEvNT_6ParamsE$_ZN4cute3eso3ESOILb1ELb0EJNS_6LayoutINS_5tupleIJNS3_IJNS3_IJNS_1CILi4EEENS4_ILi2EEEEEENS4_ILi1EEEEEENS3_IJS6_EEEEEENS3_IJNS3_IJNS3_IJS8_NS4_ILi32EEEEEENS4_ILi0EEEEEENS3_IJNS4_ILi64EEEEEEEEEEENS_10ViewEngineIPN7cutlass10bfloat16_tEEEEEC2ERKSJ_RKSO_)
$_ZN7cutlass13device_kernelIN5flash19enable_sm80_to_sm89INS1_16FlashAttnBwdSm80INS1_25CollectiveMainloopBwdSm80ILi2ELi2EN4cute5tupleIJNS5_1CILi128EEES8_NS7_ILi64EEEEEENS_10bfloat16_tEfNS_4arch4Sm80ELb0ELb0ELb1ELb1ELb0ELb0ELb0ELb0ELi2ELi4ELi4ELi4ELb0EEENS1_24CollectiveEpilogueBwdGQAISA_fSD_Li256ELb1ELb0EEENS1_19SingleTileSchedulerILb1ELb0ELb0ELi128EEEEEEEEEvNT_6ParamsE$_ZN4cute3eso3ESOILb1ELb0EJNS_6LayoutINS_5tupleIJNS3_IJNS3_IJNS_1CILi4EEENS4_ILi2EEEEEENS4_ILi1EEEEEENS3_IJS6_EEEEEENS3_IJNS3_IJNS3_IJS8_NS4_ILi32EEEEEENS4_ILi0EEEEEENS3_IJNS4_ILi64EEEEEEEEEEENS_10ViewEngineIPN7cutlass10bfloat16_tEEEEEC2ERKSJ_RKSO_:
[----:B------:R-:W-:Y:S02]  /*8b20*/  IADD3 R2, R64, -c[0x0][0x20], RZ ;  /* 0x8000080040027a10 */ /* 0x000fe40007ffe0ff */
[----:B------:R-:W-:-:S03]  /*8b30*/  MOV R7, 0x0 ;  /* 0x0000000000077802 */ /* 0x000fc60000000f00 */
[----:B------:R1:W-:Y:S01]  /*8b40*/  STL.64 [R2], R4 ;  /* 0x0000000402007387 */ /* 0x0003e20000100a00 */
[----:B------:R-:W-:Y:S05]  /*8b50*/  RET.REL.NODEC R6 `(_ZN7cutlass13device_kernelIN5flash19enable_sm80_to_sm89INS1_16FlashAttnBwdSm80INS1_25CollectiveMainloopBwdSm80ILi2ELi2EN4cute5tupleIJNS5_1CILi128EEES8_NS7_ILi64EEEEEENS_10bfloat16_tEfNS_4arch4Sm80ELb0ELb0ELb1ELb1ELb0ELb0ELb0ELb0ELi2ELi4ELi4ELi4ELb0EEENS1_24CollectiveEpilogueBwdGQAISA_fSD_Li256ELb1ELb0EEENS1_19SingleTileSchedulerILb1ELb0ELb0ELi128EEEEEEEEEvNT_6ParamsE) ;  /* 0xffff74a006007950 */ /* 0x000fea0003c3ffff */
        .type           $_ZN7cutlass13device_kernelIN5flash19enable_sm80_to_sm89INS1_16FlashAttnBwdSm80INS1_25CollectiveMainloopBwdSm80ILi2ELi2EN4cute5tupleIJNS5_1CILi128EEES8_NS7_ILi64EEEEEENS_10bfloat16_tEfNS_4arch4Sm80ELb0ELb0ELb1ELb1ELb0ELb0ELb0ELb0ELi2ELi4ELi4ELi4ELb0EEENS1_24CollectiveEpilogueBwdGQAISA_fSD_Li256ELb1ELb0EEENS1_19SingleTileSchedulerILb1ELb0ELb0ELi128EEEEEEEEEvNT_6ParamsE$_ZN4cute3eso3ESOILb1ELb0EJNS_6LayoutINS_5tupleIJNS3_IJNS3_IJNS_1CILi4EEENS4_ILi2EEEEEENS4_ILi1EEEEEES6_EEENS3_IJNS3_IJNS3_IJS8_NS4_ILi32EEEEEENS4_ILi0EEEEEENS4_ILi64EEEEEEEENS_10ViewEngineIPN7cutlass10bfloat16_tEEEEEC2ERKSH_RKSM_,@function
        .size           $_ZN7cutlass13device_kernelIN5flash19enable_sm80_to_sm89INS1_16FlashAttnBwdSm80INS1_25CollectiveMainloopBwdSm80ILi2ELi2EN4cute5tupleIJNS5_1CILi128EEES8_NS7_ILi64EEEEEENS_10bfloat16_tEfNS_4arch4Sm80ELb0ELb0ELb1ELb1ELb0ELb0ELb0ELb0ELi2ELi4ELi4ELi4ELb0EEENS1_24CollectiveEpilogueBwdGQAISA_fSD_Li256ELb1ELb0EEENS1_19SingleTileSchedulerILb1ELb0ELb0ELi128EEEEEEEEEvNT_6ParamsE$_ZN4cute3eso3ESOILb1ELb0EJNS_6LayoutINS_5tupleIJNS3_IJNS3_IJNS_1CILi4EEENS4_ILi2EEEEEENS4_ILi1EEEEEES6_EEENS3_IJNS3_IJNS3_IJS8_NS4_ILi32EEEEEENS4_ILi0EEEEEENS4_ILi64EEEEEEEENS_10ViewEngineIPN7cutlass10bfloat16_tEEEEEC2ERKSH_RKSM_,($_ZN7cutlass13device_kernelIN5flash19enable_sm80_to_sm89INS1_16FlashAttnBwdSm80INS1_25CollectiveMainloopBwdSm80ILi2ELi2EN4cute5tupleIJNS5_1CILi128EEES8_NS7_ILi64EEEEEENS_10bfloat16_tEfNS_4arch4Sm80ELb0ELb0ELb1ELb1ELb0ELb0ELb0ELb0ELi2ELi4ELi4ELi4ELb0EEENS1_24CollectiveEpilogueBwdGQAISA_fSD_Li256ELb1ELb0EEENS1_19SingleTileSchedulerILb1ELb0ELb0ELi128EEEEEEEEEvNT_6ParamsE$_ZN4cute3eso3ESOILb1ELb0EJNS_6LayoutINS_5tupleIJNS3_IJNS3_IJNS_1CILi4EEENS4_ILi2EEEEEENS4_ILi1EEEEEES6_EEENS3_IJNS3_IJNS3_IJS8_NS4_ILi32EEEEEENS4_ILi0EEEEEENS4_ILi64EEEEEEEEiEEC2ERKSH_RKi - $_ZN7cutlass13device_kernelIN5flash19enable_sm80_to_sm89INS1_16FlashAttnBwdSm80INS1_25CollectiveMainloopBwdSm80ILi2ELi2EN4cute5tupleIJNS5_1CILi128EEES8_NS7_ILi64EEEEEENS_10bfloat16_tEfNS_4arch4Sm80ELb0ELb0ELb1ELb1ELb0ELb0ELb0ELb0ELi2ELi4ELi4ELi4ELb0EEENS1_24CollectiveEpilogueBwdGQAISA_fSD_Li256ELb1ELb0EEENS1_19SingleTileSchedulerILb1ELb0ELb0ELi128EEEEEEEEEvNT_6ParamsE$_ZN4cute3eso3ESOILb1ELb0EJNS_6LayoutINS_5tupleIJNS3_IJNS3_IJNS_1CILi4EEENS4_ILi2EEEEEENS4_ILi1EEEEEES6_EEENS3_IJNS3_IJNS3_IJS8_NS4_ILi32EEEEEENS4_ILi0EEEEEENS4_ILi64EEEEEEEENS_10ViewEngineIPN7cutlass10bfloat16_tEEEEEC2ERKSH_RKSM_)
$_ZN7cutlass13device_kernelIN5flash19enable_sm80_to_sm89INS1_16FlashAttnBwdSm80INS1_25CollectiveMainloopBwdSm80ILi2ELi2EN4cute5tupleIJNS5_1CILi128EEES8_NS7_ILi64EEEEEENS_10bfloat16_tEfNS_4arch4Sm80ELb0ELb0ELb1ELb1ELb0ELb0ELb0ELb0ELi2ELi4ELi4ELi4ELb0EEENS1_24CollectiveEpilogueBwdGQAISA_fSD_Li256ELb1ELb0EEENS1_19SingleTileSchedulerILb1ELb0ELb0ELi128EEEEEEEEEvNT_6ParamsE$_ZN4cute3eso3ESOILb1ELb0EJNS_6LayoutINS_5tupleIJNS3_IJNS3_IJNS_1CILi4EEENS4_ILi2EEEEEENS4_ILi1EEEEEES6_EEENS3_IJNS3_IJNS3_IJS8_NS4_ILi32EEEEEENS4_ILi0EEEEEENS4_ILi64EEEEEEEENS_10ViewEngineIPN7cutlass10bfloat16_tEEEEEC2ERKSH_RKSM_:
[----:B------:R-:W-:Y:S02]  /*8b60*/  IADD3 R2, R64, -c[0x0][0x20], RZ ;  /* 0x8000080040027a10 */ /* 0x000fe40007ffe0ff */
[----:B------:R-:W-:-:S03]  /*8b70*/  MOV R7, 0x0 ;  /* 0x0000000000077802 */ /* 0x000fc60000000f00 */
[----:B------:R1:W-:Y:S01]  /*8b80*/  STL.64 [R2], R10 ;  /* 0x0000000a02007387 */ /* 0x0003e20000100a00 */
[----:B------:R-:W-:Y:S05]  /*8b90*/  RET.REL.NODEC R6 `(_ZN7cutlass13device_kernelIN5flash19enable_sm80_to_sm89INS1_16FlashAttnBwdSm80INS1_25CollectiveMainloopBwdSm80ILi2ELi2EN4cute5tupleIJNS5_1CILi128EEES8_NS7_ILi64EEEEEENS_10bfloat16_tEfNS_4arch4Sm80ELb0ELb0ELb1ELb1ELb0ELb0ELb0ELb0ELi2ELi4ELi4ELi4ELb0EEENS1_24CollectiveEpilogueBwdGQAISA_fSD_Li256ELb1ELb0EEENS1_19SingleTileSchedulerILb1ELb0ELb0ELi128EEEEEEEEEvNT_6ParamsE) ;  /* 0xffff746006007950 */ /* 0x000fea0003c3ffff */
        .type           $_ZN7cutlass13device_kernelIN5flash19enable_sm80_to_sm89INS1_16FlashAttnBwdSm80INS1_25CollectiveMainloopBwdSm80ILi2ELi2EN4cute5tupleIJNS5_1CILi128EEES8_NS7_ILi64EEEEEENS_10bfloat16_tEfNS_4arch4Sm80ELb0ELb0ELb1ELb1ELb0ELb0ELb0ELb0ELi2ELi4ELi4ELi4ELb0EEENS1_24CollectiveEpilogueBwdGQAISA_fSD_Li256ELb1ELb0EEENS1_19SingleTileSchedulerILb1ELb0ELb0ELi128EEEEEEEEEvNT_6ParamsE$_ZN4cute3eso3ESOILb1ELb0EJNS_6LayoutINS_5tupleIJNS3_IJNS3_IJNS_1CILi4EEENS4_ILi2EEEEEENS4_ILi1EEEEEES6_EEENS3_IJNS3_IJNS3_IJS8_NS4_ILi32EEEEEENS4_ILi0EEEEEENS4_ILi64EEEEEEEEiEEC2ERKSH_RKi,@function
        .size           $_ZN7cutlass13device_kernelIN5flash19enable_sm80_to_sm89INS1_16FlashAttnBwdSm80INS1_25CollectiveMainloopBwdSm80ILi2ELi2EN4cute5tupleIJNS5_1CILi128EEES8_NS7_ILi64EEEEEENS_10bfloat16_tEfNS_4arch4Sm80ELb0ELb0ELb1ELb1ELb0ELb0ELb0ELb0ELi2ELi4ELi4ELi4ELb0EEENS1_24CollectiveEpilogueBwdGQAISA_fSD_Li256ELb1ELb0EEENS1_19SingleTileSchedulerILb1ELb0ELb0ELi128EEEEEEEEEvNT_6ParamsE$_ZN4cute3eso3ESOILb1ELb0EJNS_6LayoutINS_5tupleIJNS3_IJNS3_IJNS_1CILi4EEENS4_ILi2EEEEEENS4_ILi1EEEEEES6_EEENS3_IJNS3_IJNS3_IJS8_NS4_ILi32EEEEEENS4_ILi0EEEEEENS4_ILi64EEEEEEEEiEEC2ERKSH_RKi,($_ZN7cutlass13device_kernelIN5flash19enable_sm80_to_sm89INS1_16FlashAttnBwdSm80INS1_25CollectiveMainloopBwdSm80ILi2ELi2EN4cute5tupleIJNS5_1CILi128EEES8_NS7_ILi64EEEEEENS_10bfloat16_tEfNS_4arch4Sm80ELb0ELb0ELb1ELb1ELb0ELb0ELb0ELb0ELi2ELi4ELi4ELi4ELb0EEENS1_24CollectiveEpilogueBwdGQAISA_fSD_Li256ELb1ELb0EEENS1_19SingleTileSchedulerILb1ELb0ELb0ELi128EEEEEEEEEvNT_6ParamsE$_ZN4cute3eso3ESOILb1ELb0EJNS_6LayoutINS_5tupleIJNS3_IJNS3_IJNS_1CILi4EEENS4_ILi2EEEEEENS4_ILi1EEEEEES6_NS4_ILi8EEEEEENS3_IJNS3_IJNS3_IJS8_NS4_ILi32EEEEEENS4_ILi0EEEEEENS4_ILi64EEES5_EEEEENS_10ViewEngineIPN7cutlass10bfloat16_tEEEEEC2ERKSI_RKSN_ - $_ZN7cutlass13device_kernelIN5flash19enable_sm80_to_sm89INS1_16FlashAttnBwdSm80INS1_25CollectiveMainloopBwdSm80ILi2ELi2EN4cute5tupleIJNS5_1CILi128EEES8_NS7_ILi64EEEEEENS_10bfloat16_tEfNS_4arch4Sm80ELb0ELb0ELb1ELb1ELb0ELb0ELb0ELb0ELi2ELi4ELi4ELi4ELb0EEENS1_24CollectiveEpilogueBwdGQAISA_fSD_Li256ELb1ELb0EEENS1_19SingleTileSchedulerILb1ELb0ELb0ELi128EEEEEEEEEvNT_6ParamsE$_ZN4cute3eso3ESOILb1ELb0EJNS_6LayoutINS_5tupleIJNS3_IJNS3_IJNS_1CILi4EEENS4_ILi2EEEEEENS4_ILi1EEEEEES6_EEENS3_IJNS3_IJNS3_IJS8_NS4_ILi32EEEEEENS4_ILi0EEEEEENS4_ILi64EEEEEEEEiEEC2ERKSH_RKi)
$_ZN7cutlass13device_kernelIN5flash19enable_sm80_to_sm89INS1_16FlashAttnBwdSm80INS1_25CollectiveMainloopBwdSm80ILi2ELi2EN4cute5tupleIJNS5_1CILi128EEES8_NS7_ILi64EEEEEENS_10bfloat16_tEfNS_4arch4Sm80ELb0ELb0ELb1ELb1ELb0ELb0ELb0ELb0ELi2ELi4ELi4ELi4ELb0EEENS1_24CollectiveEpilogueBwdGQAISA_fSD_Li256ELb1ELb0EEENS1_19SingleTileSchedulerILb1ELb0ELb0ELi128EEEEEEEEEvNT_6ParamsE$_ZN4cute3eso3ESOILb1ELb0EJNS_6LayoutINS_5tupleIJNS3_IJNS3_IJNS_1CILi4EEENS4_ILi2EEEEEENS4_ILi1EEEEEES6_EEENS3_IJNS3_IJNS3_IJS8_NS4_ILi32EEEEEENS4_ILi0EEEEEENS4_ILi64EEEEEEEEiEEC2ERKSH_RKi:
[----:B------:R-:W-:Y:S02]  /*8ba0*/  IADD3 R2, R2, -c[0x0][0x20], RZ ;  /* 0x8000080002027a10 */ /* 0x000fe40007ffe0ff */
[----:B------:R-:W-:-:S03]  /*8bb0*/  MOV R5, 0x0 ;  /* 0x0000000000057802 */ /* 0x000fc60000000f00 */
[----:B------:R1:W-:Y:S01]  /*8bc0*/  STL [R2], R3 ;  /* 0x0000000302007387 */ /* 0x0003e20000100800 */
[----:B------:R-:W-:Y:S05]  /*8bd0*/  RET.REL.NODEC R4 `(_ZN7cutlass13device_kernelIN5flash19enable_sm80_to_sm89INS1_16FlashAttnBwdSm80INS1_25CollectiveMainloopBwdSm80ILi2ELi2EN4cute5tupleIJNS5_1CILi128EEES8_NS7_ILi64EEEEEENS_10bfloat16_tEfNS_4arch4Sm80ELb0ELb0ELb1ELb1ELb0ELb0ELb0ELb0ELi2ELi4ELi4ELi4ELb0EEENS1_24CollectiveEpilogueBwdGQAISA_fSD_Li256ELb1ELb0EEENS1_19SingleTileSchedulerILb1ELb0ELb0ELi128EEEEEEEEEvNT_6ParamsE) ;  /* 0xffff742004007950 */ /* 0x000fea0003c3ffff */
        .type           $_ZN7cutlass13device_kernelIN5flash19enable_sm80_to_sm89INS1_16FlashAttnBwdSm80INS1_25CollectiveMainloopBwdSm80ILi2ELi2EN4cute5tupleIJNS5_1CILi128EEES8_NS7_ILi64EEEEEENS_10bfloat16_tEfNS_4arch4Sm80ELb0ELb0ELb1ELb1ELb0ELb0ELb0ELb0ELi2ELi4ELi4ELi4ELb0EEENS1_24CollectiveEpilogueBwdGQAISA_fSD_Li256ELb1ELb0EEENS1_19SingleTileSchedulerILb1ELb0ELb0ELi128EEEEEEEEEvNT_6ParamsE$_ZN4cute3eso3ESOILb1ELb0EJNS_6LayoutINS_5tupleIJNS3_IJNS3_IJNS_1CILi4EEENS4_ILi2EEEEEENS4_ILi1EEEEEES6_NS4_ILi8EEEEEENS3_IJNS3_IJNS3_IJS8_NS4_ILi32EEEEEENS4_ILi0EEEEEENS4_ILi64EEES5_EEEEENS_10ViewEngineIPN7cutlass10bfloat16_tEEEEEC2ERKSI_RKSN_,@function
        .size           $_ZN7cutlass13device_kernelIN5flash19enable_sm80_to_sm89INS1_16FlashAttnBwdSm80INS1_25CollectiveMainloopBwdSm80ILi2ELi2EN4cute5tupleIJNS5_1CILi128EEES8_NS7_ILi64EEEEEENS_10bfloat16_tEfNS_4arch4Sm80ELb0ELb0ELb1ELb1ELb0ELb0ELb0ELb0ELi2ELi4ELi4ELi4ELb0EEENS1_24CollectiveEpilogueBwdGQAISA_fSD_Li256ELb1ELb0EEENS1_19SingleTileSchedulerILb1ELb0ELb0ELi128EEEEEEEEEvNT_6ParamsE$_ZN4cute3eso3ESOILb1ELb0EJNS_6LayoutINS_5tupleIJNS3_IJNS3_IJNS_1CILi4EEENS4_ILi2EEEEEENS4_ILi1EEEEEES6_NS4_ILi8EEEEEENS3_IJNS3_IJNS3_IJS8_NS4_ILi32EEEEEENS4_ILi0EEEEEENS4_ILi64EEES5_EEEEENS_10ViewEngineIPN7cutlass10bfloat16_tEEEEEC2ERKSI_RKSN_,($_ZN7cutlass13device_kernelIN5flash19enable_sm80_to_sm89INS1_16FlashAttnBwdSm80INS1_25CollectiveMainloopBwdSm80ILi2ELi2EN4cute5tupleIJNS5_1CILi128EEES8_NS7_ILi64EEEEEENS_10bfloat16_tEfNS_4arch4Sm80ELb0ELb0ELb1ELb1ELb0ELb0ELb0ELb0ELi2ELi4ELi4ELi4ELb0EEENS1_24CollectiveEpilogueBwdGQAISA_fSD_Li256ELb1ELb0EEENS1_19SingleTileSchedulerILb1ELb0ELb0ELi128EEEEEEEEEvNT_6ParamsE$_ZN4cute3eso3ESOILb1ELb0EJNS_6LayoutINS_5tupleIJNS3_IJNS3_IJNS_1CILi4EEENS4_ILi8EEEEEENS3_IJS5_NS4_ILi2EEEEEEEEENS3_IJNS3_IJS8_S8_EEENS3_IJS8_S6_EEEEEEEEENS3_IJNS3_IJNS3_IJNS_11ScaledBasisIS8_JLi1EEEENSF_INS4_ILi1EEEJLi0EEEEEEENS3_IJNSF_INS4_ILi16EEEJLi0EEEENSF_IS6_JLi1EEEEEEEEEENS3_IJNS3_IJNSF_ISH_JLi1EEEENSF_IS6_JLi0EEEEEEENS3_IJNSF_INS4_ILi64EEEJLi0EEEENSF_ISK_JLi1EEEEEEEEEEEEEEENS_10ViewEngineINS_23ArithmeticTupleIteratorINS_15ArithmeticTupleIJNS4_ILi0EEES12_EEEEEEEEEC2ERKSY_RKS15_ - $_ZN7cutlass13device_kernelIN5flash19enable_sm80_to_sm89INS1_16FlashAttnBwdSm80INS1_25CollectiveMainloopBwdSm80ILi2ELi2EN4cute5tupleIJNS5_1CILi128EEES8_NS7_ILi64EEEEEENS_10bfloat16_tEfNS_4arch4Sm80ELb0ELb0ELb1ELb1ELb0ELb0ELb0ELb0ELi2ELi4ELi4ELi4ELb0EEENS1_24CollectiveEpilogueBwdGQAISA_fSD_Li256ELb1ELb0EEENS1_19SingleTileSchedulerILb1ELb0ELb0ELi128EEEEEEEEEvNT_6ParamsE$_ZN4cute3eso3ESOILb1ELb0EJNS_6LayoutINS_5tupleIJNS3_IJNS3_IJNS_1CILi4EEENS4_ILi2EEEEEENS4_ILi1EEEEEES6_NS4_ILi8EEEEEENS3_IJNS3_IJNS3_IJS8_NS4_ILi32EEEEEENS4_ILi0EEEEEENS4_ILi64EEES5_EEEEENS_10ViewEngineIPN7cutlass10bfloat16_tEEEEEC2ERKSI_RKSN_)
$_ZN7cutlass13device_kernelIN5flash19enable_sm80_to_sm89INS1_16FlashAttnBwdSm80INS1_25CollectiveMainloopBwdSm80ILi2ELi2EN4cute5tupleIJNS5_1CILi128EEES8_NS7_ILi64EEEEEENS_10bfloat16_tEfNS_4arch4Sm80ELb0ELb0ELb1ELb1ELb0ELb0ELb0ELb0ELi2ELi4ELi4ELi4ELb0EEENS1_24CollectiveEpilogueBwdGQAISA_fSD_Li256ELb1ELb0EEENS1_19SingleTileSchedulerILb1ELb0ELb0ELi128EEEEEEEEEvNT_6ParamsE$_ZN4cute3eso3ESOILb1ELb0EJNS_6LayoutINS_5tupleIJNS3_IJNS3_IJNS_1CILi4EEENS4_ILi2EEEEEENS4_ILi1EEEEEES6_NS4_ILi8EEEEEENS3_IJNS3_IJNS3_IJS8_NS4_ILi32EEEEEENS4_ILi0EEEEEENS4_ILi64EEES5_EEEEENS_10ViewEngineIPN7cutlass10bfloat16_tEEEEEC2ERKSI_RKSN_:
[----:B------:R-:W-:Y:S01]  /*8be0*/  IADD3 R2, R64, -c[0x0][0x20], RZ ;  /* 0x8000080040027a10 */ /* 0x000fe20007ffe0ff */
[----:B------:R-:W-:Y:S01]  /*8bf0*/  IMAD.MOV.U32 R7, RZ, RZ, R3 ;  /* 0x000000ffff077224 */ /* 0x000fe200078e0003 */
[----:B------:R-:W-:-:S04]  /*8c00*/  MOV R5, 0x0 ;  /* 0x0000000000057802 */ /* 0x000fc80000000f00 */
[----:B------:R1:W-:Y:S01]  /*8c10*/  STL.64 [R2], R6 ;  /* 0x0000000602007387 */ /* 0x0003e20000100a00 */
[----:B------:R-:W-:Y:S05]  /*8c20*/  RET.REL.NODEC R4 `(_ZN7cutlass13device_kernelIN5flash19enable_sm80_to_sm89INS1_16FlashAttnBwdSm80INS1_25CollectiveMainloopBwdSm80ILi2ELi2EN4cute5tupleIJNS5_1CILi128EEES8_NS7_ILi64EEEEEENS_10bfloat16_tEfNS_4arch4Sm80ELb0ELb0ELb1ELb1ELb0ELb0ELb0ELb0ELi2ELi4ELi4ELi4ELb0EEENS1_24CollectiveEpilogueBwdGQAISA_fSD_Li256ELb1ELb0EEENS1_19SingleTileSchedulerILb1ELb0ELb0ELi128EEEEEEEEEvNT_6ParamsE) ;  /* 0xffff73d004007950 */ /* 0x000fea0003c3ffff */
        .type           $_ZN7cutlass13device_kernelIN5flash19enable_sm80_to_sm89INS1_16FlashAttnBwdSm80INS1_25CollectiveMainloopBwdSm80ILi2ELi2EN4cute5tupleIJNS5_1CILi128EEES8_NS7_ILi64EEEEEENS_10bfloat16_tEfNS_4arch4Sm80ELb0ELb0ELb1ELb1ELb0ELb0ELb0ELb0ELi2ELi4ELi4ELi4ELb0EEENS1_24CollectiveEpilogueBwdGQAISA_fSD_Li256ELb1ELb0EEENS1_19SingleTileSchedulerILb1ELb0ELb0ELi128EEEEEEEEEvNT_6ParamsE$_ZN4cute3eso3ESOILb1ELb0EJNS_6LayoutINS_5tupleIJNS3_IJNS3_IJNS_1CILi4EEENS4_ILi8EEEEEENS3_IJS5_NS4_ILi2EEEEEEEEENS3_IJNS3_IJS8_S8_EEENS3_IJS8_S6_EEEEEEEEENS3_IJNS3_IJNS3_IJNS_11ScaledBasisIS8_JLi1EEEENSF_INS4_ILi1EEEJLi0EEEEEEENS3_IJNSF_INS4_ILi16EEEJLi0EEEENSF_IS6_JLi1EEEEEEEEEENS3_IJNS3_IJNSF_ISH_JLi1EEEENSF_IS6_JLi0EEEEEEENS3_IJNSF_INS4_ILi64EEEJLi0EEEENSF_ISK_JLi1EEEEEEEEEEEEEEENS_10ViewEngineINS_23ArithmeticTupleIteratorINS_15ArithmeticTupleIJNS4_ILi0EEES12_EEEEEEEEEC2ERKSY_RKS15_,@function
        .size           $_ZN7cutlass13device_kernelIN5flash19enable_sm80_to_sm89INS1_16FlashAttnBwdSm80INS1_25CollectiveMainloopBwdSm80ILi2ELi2EN4cute5tupleIJNS5_1CILi128EEES8_NS7_ILi64EEEEEENS_10bfloat16_tEfNS_4arch4Sm80ELb0ELb0ELb1ELb1ELb0ELb0ELb0ELb0ELi2ELi4ELi4ELi4ELb0EEENS1_24CollectiveEpilogueBwdGQAISA_fSD_Li256ELb1ELb0EEENS1_19SingleTileSchedulerILb1ELb0ELb0ELi128EEEEEEEEEvNT_6ParamsE$_ZN4cute3eso3ESOILb1ELb0EJNS_6LayoutINS_5tupleIJNS3_IJNS3_IJNS_1CILi4EEENS4_ILi8EEEEEENS3_IJS5_NS4_ILi2EEEEEEEEENS3_IJNS3_IJS8_S8_EEENS3_IJS8_S6_EEEEEEEEENS3_IJNS3_IJNS3_IJNS_11ScaledBasisIS8_JLi1EEEENSF_INS4_ILi1EEEJLi0EEEEEEENS3_IJNSF_INS4_ILi16EEEJLi0EEEENSF_IS6_JLi1EEEEEEEEEENS3_IJNS3_IJNSF_ISH_JLi1EEEENSF_IS6_JLi0EEEEEEENS3_IJNSF_INS4_ILi64EEEJLi0EEEENSF_ISK_JLi1EEEEEEEEEEEEEEENS_10ViewEngineINS_23ArithmeticTupleIteratorINS_15ArithmeticTupleIJNS4_ILi0EEES12_EEEEEEEEEC2ERKSY_RKS15_,($_ZN7cutlass13device_kernelIN5flash19enable_sm80_to_sm89INS1_16FlashAttnBwdSm80INS1_25CollectiveMainloopBwdSm80ILi2ELi2EN4cute5tupleIJNS5_1CILi128EEES8_NS7_ILi64EEEEEENS_10bfloat16_tEfNS_4arch4Sm80ELb0ELb0ELb1ELb1ELb0ELb0ELb0ELb0ELi2ELi4ELi4ELi4ELb0EEENS1_24CollectiveEpilogueBwdGQAISA_fSD_Li256ELb1ELb0EEENS1_19SingleTileSchedulerILb1ELb0ELb0ELi128EEEEEEEEEvNT_6ParamsE$_ZN4cute3eso3ESOILb1ELb0EJNS_6LayoutINS_5tupleIJNS3_IJNS3_IJNS_1CILi8EEENS4_ILi1EEEEEES6_EEENS3_IJNS3_IJS6_S6_EEENS4_ILi2EEEEEEEEENS3_IJNS3_IJNS3_IJS6_NS4_ILi0EEEEEESD_EEENS3_IJNS3_IJSD_SD_EEENS4_ILi4096EEEEEEEEEEENS_10ViewEngineINS_8smem_ptrIPN7cutlass10bfloat16_tEEEEEEEC2ERKSK_RKSR_ - $_ZN7cutlass13device_kernelIN5flash19enable_sm80_to_sm89INS1_16FlashAttnBwdSm80INS1_25CollectiveMainloopBwdSm80ILi2ELi2EN4cute5tupleIJNS5_1CILi128EEES8_NS7_ILi64EEEEEENS_10bfloat16_tEfNS_4arch4Sm80ELb0ELb0ELb1ELb1ELb0ELb0ELb0ELb0ELi2ELi4ELi4ELi4ELb0EEENS1_24CollectiveEpilogueBwdGQAISA_fSD_Li256ELb1ELb0EEENS1_19SingleTileSchedulerILb1ELb0ELb0ELi128EEEEEEEEEvNT_6ParamsE$_ZN4cute3eso3ESOILb1ELb0EJNS_6LayoutINS_5tupleIJNS3_IJNS3_IJNS_1CILi4EEENS4_ILi8EEEEEENS3_IJS5_NS4_ILi2EEEEEEEEENS3_IJNS3_IJS8_S8_EEENS3_IJS8_S6_EEEEEEEEENS3_IJNS3_IJNS3_IJNS_11ScaledBasisIS8_JLi1EEEENSF_INS4_ILi1EEEJLi0EEEEEEENS3_IJNSF_INS4_ILi16EEEJLi0EEEENSF_IS6_JLi1EEEEEEEEEENS3_IJNS3_IJNSF_ISH_JLi1EEEENSF_IS6_JLi0EEEEEEENS3_IJNSF_INS4_ILi64EEEJLi0EEEENSF_ISK_JLi1EEEEEEEEEEEEEEENS_10ViewEngineINS_23ArithmeticTupleIteratorINS_15ArithmeticTupleIJNS4_ILi0EEES12_EEEEEEEEEC2ERKSY_RKS15_)
$_ZN7cutlass13device_kernelIN5flash19enable_sm80_to_sm89INS1_16FlashAttnBwdSm80INS1_25CollectiveMainloopBwdSm80ILi2ELi2EN4cute5tupleIJNS5_1CILi128EEES8_NS7_ILi64EEEEEENS_10bfloat16_tEfNS_4arch4Sm80ELb0ELb0ELb1ELb1ELb0ELb0ELb0ELb0ELi2ELi4ELi4ELi4ELb0EEENS1_24CollectiveEpilogueBwdGQAISA_fSD_Li256ELb1ELb0EEENS1_19SingleTileSchedulerILb1ELb0ELb0ELi128EEEEEEEEEvNT_6ParamsE$_ZN4cute3eso3ESOILb1ELb0EJNS_6LayoutINS_5tupleIJNS3_IJNS3_IJNS_1CILi4EEENS4_ILi8EEEEEENS3_IJS5_NS4_ILi2EEEEEEEEENS3_IJNS3_IJS8_S8_EEENS3_IJS8_S6_EEEEEEEEENS3_IJNS3_IJNS3_IJNS_11ScaledBasisIS8_JLi1EEEENSF_INS4_ILi1EEEJLi0EEEEEEENS3_IJNSF_INS4_ILi16EEEJLi0EEEENSF_IS6_JLi1EEEEEEEEEENS3_IJNS3_IJNSF_ISH_JLi1EEEENSF_IS6_JLi0EEEEEEENS3_IJNSF_INS4_ILi64EEEJLi0EEEENSF_ISK_JLi1EEEEEEEEEEEEEEENS_10ViewEngineINS_23ArithmeticTupleIteratorINS_15ArithmeticTupleIJNS4_ILi0EEES12_EEEEEEEEEC2ERKSY_RKS15_:
[----:B------:R-:W-:Y:S01]  /*8c30*/  IADD3 R2, R17, -c[0x0][0x20], RZ ;  /* 0x8000080011027a10 */ /* 0x000fe20007ffe0ff */
[----:B------:R-:W-:Y:S01]  /*8c40*/  IMAD.MOV.U32 R52, RZ, RZ, R6 ;  /* 0x000000ffff347224 */ /* 0x000fe200078e0006 */
[----:B------:R-:W-:Y:S01]  /*8c50*/  PRMT R9, R43, 0x7770, RZ ;  /* 0x000077702b097816 */ /* 0x000fe200000000ff */
[----:B------:R-:W-:-:S04]  /*8c60*/  IMAD.MOV.U32 R53, RZ, RZ, 0x0 ;  /* 0x00000000ff357424 */ /* 0x000fc800078e00ff */
[----:B------:R1:W-:Y:S01]  /*8c70*/  STL.U8 [R2], R9 ;  /* 0x0000000902007387 */ /* 0x0003e20000100000 */
[----:B------:R-:W-:Y:S05]  /*8c80*/  RET.REL.NODEC R52 `(_ZN7cutlass13device_kernelIN5flash19enable_sm80_to_sm89INS1_16FlashAttnBwdSm80INS1_25CollectiveMainloopBwdSm80ILi2ELi2EN4cute5tupleIJNS5_1CILi128EEES8_NS7_ILi64EEEEEENS_10bfloat16_tEfNS_4arch4Sm80ELb0ELb0ELb1ELb1ELb0ELb0ELb0ELb0ELi2ELi4ELi4ELi4ELb0EEENS1_24CollectiveEpilogueBwdGQAISA_fSD_Li256ELb1ELb0EEENS1_19SingleTileSchedulerILb1ELb0ELb0ELi128EEEEEEEEEvNT_6ParamsE) ;  /* 0xffff737034007950 */ /* 0x000fea0003c3ffff */
        .type           $_ZN7cutlass13device_kernelIN5flash19enable_sm80_to_sm89INS1_16FlashAttnBwdSm80INS1_25CollectiveMainloopBwdSm80ILi2ELi2EN4cute5tupleIJNS5_1CILi128EEES8_NS7_ILi64EEEEEENS_10bfloat16_tEfNS_4arch4Sm80ELb0ELb0ELb1ELb1ELb0ELb0ELb0ELb0ELi2ELi4ELi4ELi4ELb0EEENS1_24CollectiveEpilogueBwdGQAISA_fSD_Li256ELb1ELb0EEENS1_19SingleTileSchedulerILb1ELb0ELb0ELi128EEEEEEEEEvNT_6ParamsE$_ZN4cute3eso3ESOILb1ELb0EJNS_6LayoutINS_5tupleIJNS3_IJNS3_IJNS_1CILi8EEENS4_ILi1EEEEEES6_EEENS3_IJNS3_IJS6_S6_EEENS4_ILi2EEEEEEEEENS3_IJNS3_IJNS3_IJS6_NS4_ILi0EEEEEESD_EEENS3_IJNS3_IJSD_SD_EEENS4_ILi4096EEEEEEEEEEENS_10ViewEngineINS_8smem_ptrIPN7cutlass10bfloat16_tEEEEEEEC2ERKSK_RKSR_,@function
        .size           $_ZN7cutlass13device_kernelIN5flash19enable_sm80_to_sm89INS1_16FlashAttnBwdSm80INS1_25CollectiveMainloopBwdSm80ILi2ELi2EN4cute5tupleIJNS5_1CILi128EEES8_NS7_ILi64EEEEEENS_10bfloat16_tEfNS_4arch4Sm80ELb0ELb0ELb1ELb1ELb0ELb0ELb0ELb0ELi2ELi4ELi4ELi4ELb0EEENS1_24CollectiveEpilogueBwdGQAISA_fSD_Li256ELb1ELb0EEENS1_19SingleTileSchedulerILb1ELb0ELb0ELi128EEEEEEEEEvNT_6ParamsE$_ZN4cute3eso3ESOILb1ELb0EJNS_6LayoutINS_5tupleIJNS3_IJNS3_IJNS_1CILi8EEENS4_ILi1EEEEEES6_EEENS3_IJNS3_IJS6_S6_EEENS4_ILi2EEEEEEEEENS3_IJNS3_IJNS3_IJS6_NS4_ILi0EEEEEESD_EEENS3_IJNS3_IJSD_SD_EEENS4_ILi4096EEEEEEEEEEENS_10ViewEngineINS_8smem_ptrIPN7cutlass10bfloat16_tEEEEEEEC2ERKSK_RKSR_,($_ZN7cutlass13device_kernelIN5flash19enable_sm80_to_sm89INS1_16FlashAttnBwdSm80INS1_25CollectiveMainloopBwdSm80ILi2ELi2EN4cute5tupleIJNS5_1CILi128EEES8_NS7_ILi64EEEEEENS_10bfloat16_tEfNS_4arch4Sm80ELb0ELb0ELb1ELb1ELb0ELb0ELb0ELb0ELi2ELi4ELi4ELi4ELb0EEENS1_24CollectiveEpilogueBwdGQAISA_fSD_Li256ELb1ELb0EEENS1_19SingleTileSchedulerILb1ELb0ELb0ELi128EEEEEEEEEvNT_6ParamsE$_ZN4cute3eso3ESOILb1ELb0EJNS_6LayoutINS_5tupleIJNS3_IJNS3_IJNS_1CILi8EEENS4_ILi1EEEEEES6_EEENS3_IJNS3_IJS6_S6_EEENS4_ILi2EEEEEEEEENS3_IJNS3_IJNS3_IJS6_NS4_ILi0EEEEEESD_EEENS3_IJNS3_IJSD_SD_EEENS4_ILi64EEEEEEEEEEENS_10ViewEngineIPN7cutlass10bfloat16_tEEEEEC2ERKSK_RKSP_ - $_ZN7cutlass13device_kernelIN5flash19enable_sm80_to_sm89INS1_16FlashAttnBwdSm80INS1_25CollectiveMainloopBwdSm80ILi2ELi2EN4cute5tupleIJNS5_1CILi128EEES8_NS7_ILi64EEEEEENS_10bfloat16_tEfNS_4arch4Sm80ELb0ELb0ELb1ELb1ELb0ELb0ELb0ELb0ELi2ELi4ELi4ELi4ELb0EEENS1_24CollectiveEpilogueBwdGQAISA_fSD_Li256ELb1ELb0EEENS1_19SingleTileSchedulerILb1ELb0ELb0ELi128EEEEEEEEEvNT_6ParamsE$_ZN4cute3eso3ESOILb1ELb0EJNS_6LayoutINS_5tupleIJNS3_IJNS3_IJNS_1CILi8EEENS4_ILi1EEEEEES6_EEENS3_IJNS3_IJS6_S6_EEENS4_ILi2EEEEEEEEENS3_IJNS3_IJNS3_IJS6_NS4_ILi0EEEEEESD_EEENS3_IJNS3_IJSD_SD_EEENS4_ILi4096EEEEEEEEEEENS_10ViewEngineINS_8smem_ptrIPN7cutlass10bfloat16_tEEEEEEEC2ERKSK_RKSR_)
$_ZN7cutlass13device_kernelIN5flash19enable_sm80_to_sm89INS1_16FlashAttnBwdSm80INS1_25CollectiveMainloopBwdSm80ILi2ELi2EN4cute5tupleIJNS5_1CILi128EEES8_NS7_ILi64EEEEEENS_10bfloat16_tEfNS_4arch4Sm80ELb0ELb0ELb1ELb1ELb0ELb0ELb0ELb0ELi2ELi4ELi4ELi4ELb0EEENS1_24CollectiveEpilogueBwdGQAISA_fSD_Li256ELb1ELb0EEENS1_19SingleTileSchedulerILb1ELb0ELb0ELi128EEEEEEEEEvNT_6ParamsE$_ZN4cute3eso3ESOILb1ELb0EJNS_6LayoutINS_5tupleIJNS3_IJNS3_IJNS_1CILi8EEENS4_ILi1EEEEEES6_EEENS3_IJNS3_IJS6_S6_EEENS4_ILi2EEEEEEEEENS3_IJNS3_IJNS3_IJS6_NS4_ILi0EEEEEESD_EEENS3_IJNS3_IJSD_SD_EEENS4_ILi4096EEEEEEEEEEENS_10ViewEngineINS_8smem_ptrIPN7cutlass10bfloat16_tEEEEEEEC2ERKSK_RKSR_:
[----:B------:R-:W-:Y:S02]  /*8c90*/  IADD3 R2, R64, -c[0x0][0x20], RZ ;  /* 0x8000080040027a10 */ /* 0x000fe40007ffe0ff */
[----:B------:R-:W-:-:S03]  /*8ca0*/  MOV R9, 0x0 ;  /* 0x0000000000097802 */ /* 0x000fc60000000f00 */
[----:B------:R1:W-:Y:S01]  /*8cb0*/  STL.64 [R2], R6 ;  /* 0x0000000602007387 */ /* 0x0003e20000100a00 */
[----:B------:R-:W-:Y:S05]  /*8cc0*/  RET.REL.NODEC R8 `(_ZN7cutlass13device_kernelIN5flash19enable_sm80_to_sm89INS1_16FlashAttnBwdSm80INS1_25CollectiveMainloopBwdSm80ILi2ELi2EN4cute5tupleIJNS5_1CILi128EEES8_NS7_ILi64EEEEEENS_10bfloat16_tEfNS_4arch4Sm80ELb0ELb0ELb1ELb1ELb0ELb0ELb0ELb0ELi2ELi4ELi4ELi4ELb0EEENS1_24CollectiveEpilogueBwdGQAISA_fSD_Li256ELb1ELb0EEENS1_19SingleTileSchedulerILb1ELb0ELb0ELi128EEEEEEEEEvNT_6ParamsE) ;  /* 0xffff733008007950 */ /* 0x000fea0003c3ffff */
        .type           $_ZN7cutlass13device_kernelIN5flash19enable_sm80_to_sm89INS1_16FlashAttnBwdSm80INS1_25CollectiveMainloopBwdSm80ILi2ELi2EN4cute5tupleIJNS5_1CILi128EEES8_NS7_ILi64EEEEEENS_10bfloat16_tEfNS_4arch4Sm80ELb0ELb0ELb1ELb1ELb0ELb0ELb0ELb0ELi2ELi4ELi4ELi4ELb0EEENS1_24CollectiveEpilogueBwdGQAISA_fSD_Li256ELb1ELb0EEENS1_19SingleTileSchedulerILb1ELb0ELb0ELi128EEEEEEEEEvNT_6ParamsE$_ZN4cute3eso3ESOILb1ELb0EJNS_6LayoutINS_5tupleIJNS3_IJNS3_IJNS_1CILi8EEENS4_ILi1EEEEEES6_EEENS3_IJNS3_IJS6_S6_EEENS4_ILi2EEEEEEEEENS3_IJNS3_IJNS3_IJS6_NS4_ILi0EEEEEESD_EEENS3_IJNS3_IJSD_SD_EEENS4_ILi64EEEEEEEEEEENS_10ViewEngineIPN7cutlass10bfloat16_tEEEEEC2ERKSK_RKSP_,@function
        .size           $_ZN7cutlass13device_kernelIN5flash19enable_sm80_to_sm89INS1_16FlashAttnBwdSm80INS1_25CollectiveMainloopBwdSm80ILi2ELi2EN4cute5tupleIJNS5_1CILi128EEES8_NS7_ILi64EEEEEENS_10bfloat16_tEfNS_4arch4Sm80ELb0ELb0ELb1ELb1ELb0ELb0ELb0ELb0ELi2ELi4ELi4ELi4ELb0EEENS1_24CollectiveEpilogueBwdGQAISA_fSD_Li256ELb1ELb0EEENS1_19SingleTileSchedulerILb1ELb0ELb0ELi128EEEEEEEEEvNT_6ParamsE$_ZN4cute3eso3ESOILb1ELb0EJNS_6LayoutINS_5tupleIJNS3_IJNS3_IJNS_1CILi8EEENS4_ILi1EEEEEES6_EEENS3_IJNS3_IJS6_S6_EEENS4_ILi2EEEEEEEEENS3_IJNS3_IJNS3_IJS6_NS4_ILi0EEEEEESD_EEENS3_IJNS3_IJSD_SD_EEENS4_ILi64EEEEEEEEEEENS_10ViewEngineIPN7cutlass10bfloat16_tEEEEEC2ERKSK_RKSP_,($_ZN7cutlass13device_kernelIN5flash19enable_sm80_to_sm89INS1_16FlashAttnBwdSm80INS1_25CollectiveMainloopBwdSm80ILi2ELi2EN4cute5tupleIJNS5_1CILi128EEES8_NS7_ILi64EEEEEENS_10bfloat16_tEfNS_4arch4Sm80ELb0ELb0ELb1ELb1ELb0ELb0ELb0ELb0ELi2ELi4ELi4ELi4ELb0EEENS1_24CollectiveEpilogueBwdGQAISA_fSD_Li256ELb1ELb0EEENS1_19SingleTileSchedulerILb1ELb0ELb0ELi128EEEEEEEEEvNT_6ParamsE$_ZN4cute3eso3ESOILb1ELb0EJNS_6LayoutINS_5tupleIJNS3_IJNS3_IJNS_1CILi8EEENS4_ILi1EEEEEES6_EEENS3_IJNS3_IJS6_S6_EEENS4_ILi2EEEEEEEEENS3_IJNS3_IJNS3_IJS6_NS4_ILi0EEEEEESD_EEENS3_IJNS3_IJSD_SD_EEENS4_ILi8192EEEEEEEEEEENS_10ViewEngineINS_8smem_ptrIPN7cutlass10bfloat16_tEEEEEEEC2ERKSK_RKSR_ - $_ZN7cutlass13device_kernelIN5flash19enable_sm80_to_sm89INS1_16FlashAttnBwdSm80INS1_25CollectiveMainloopBwdSm80ILi2ELi2EN4cute5tupleIJNS5_1CILi128EEES8_NS7_ILi64EEEEEENS_10bfloat16_tEfNS_4arch4Sm80ELb0ELb0ELb1ELb1ELb0ELb0ELb0ELb0ELi2ELi4ELi4ELi4ELb0EEENS1_24CollectiveEpilogueBwdGQAISA_fSD_Li256ELb1ELb0EEENS1_19SingleTileSchedulerILb1ELb0ELb0ELi128EEEEEEEEEvNT_6ParamsE$_ZN4cute3eso3ESOILb1ELb0EJNS_6LayoutINS_5tupleIJNS3_IJNS3_IJNS_1CILi8EEENS4_ILi1EEEEEES6_EEENS3_IJNS3_IJS6_S6_EEENS4_ILi2EEEEEEEEENS3_IJNS3_IJNS3_IJS6_NS4_ILi0EEEEEESD_EEENS3_IJNS3_IJSD_SD_EEENS4_ILi64EEEEEEEEEEENS_10ViewEngineIPN7cutlass10bfloat16_tEEEEEC2ERKSK_RKSP_)
$_ZN7cutlass13device_kernelIN5flash19enable_sm80_to_sm89INS1_16FlashAttnBwdSm80INS1_25CollectiveMainloopBwdSm80ILi2ELi2EN4cute5tupleIJNS5_1CILi128EEES8_NS7_ILi64EEEEEENS_10bfloat16_tEfNS_4arch4Sm80ELb0ELb0ELb1ELb1ELb0ELb0ELb0ELb0ELi2ELi4ELi4ELi4ELb0EEENS1_24CollectiveEpilogueBwdGQAISA_fSD_Li256ELb1ELb0EEENS1_19SingleTileSchedulerILb1ELb0ELb0ELi128EEEEEEEEEvNT_6ParamsE$_ZN4cute3eso3ESOILb1ELb0EJNS_6LayoutINS_5tupleIJNS3_IJNS3_IJNS_1CILi8EEENS4_ILi1EEEEEES6_EEENS3_IJNS3_IJS6_S6_EEENS4_ILi2EEEEEEEEENS3_IJNS3_IJNS3_IJS6_NS4_ILi0EEEEEESD_EEENS3_IJNS3_IJSD_SD_EEENS4_ILi64EEEEEEEEEEENS_10ViewEngineIPN7cutlass10bfloat16_tEEEEEC2ERKSK_RKSP_:
[----:B------:R-:W-:Y:S02]  /*8cd0*/  IADD3 R6, R23, -c[0x0][0x20], RZ ;  /* 0x8000080017067a10 */ /* 0x000fe40007ffe0ff */
[----:B------:R-:W-:-:S03]  /*8ce0*/  MOV R9, 0x0 ;  /* 0x0000000000097802 */ /* 0x000fc60000000f00 */
[----:B------:R1:W-:Y:S01]  /*8cf0*/  STL.64 [R6], R2 ;  /* 0x0000000206007387 */ /* 0x0003e20000100a00 */
[----:B------:R-:W-:Y:S05]  /*8d00*/  RET.REL.NODEC R8 `(_ZN7cutlass13device_kernelIN5flash19enable_sm80_to_sm89INS1_16FlashAttnBwdSm80INS1_25CollectiveMainloopBwdSm80ILi2ELi2EN4cute5tupleIJNS5_1CILi128EEES8_NS7_ILi64EEEEEENS_10bfloat16_tEfNS_4arch4Sm80ELb0ELb0ELb1ELb1ELb0ELb0ELb0ELb0ELi2ELi4ELi4ELi4ELb0EEENS1_24CollectiveEpilogueBwdGQAISA_fSD_Li256ELb1ELb0EEENS1_19SingleTileSchedulerILb1ELb0ELb0ELi128EEEEEEEEEvNT_6ParamsE) ;  /* 0xffff72f008007950 */ /* 0x000fea0003c3ffff */
        .type           $_ZN7cutlass13device_kernelIN5flash19enable_sm80_to_sm89INS1_16FlashAttnBwdSm80INS1_25CollectiveMainloopBwdSm80ILi2ELi2EN4cute5tupleIJNS5_1CILi128EEES8_NS7_ILi64EEEEEENS_10bfloat16_tEfNS_4arch4Sm80ELb0ELb0ELb1ELb1ELb0ELb0ELb0ELb0ELi2ELi4ELi4ELi4ELb0EEENS1_24CollectiveEpilogueBwdGQAISA_fSD_Li256ELb1ELb0EEENS1_19SingleTileSchedulerILb1ELb0ELb0ELi128EEEEEEEEEvNT_6ParamsE$_ZN4cute3eso3ESOILb1ELb0EJNS_6LayoutINS_5tupleIJNS3_IJNS3_IJNS_1CILi8EEENS4_ILi1EEEEEES6_EEENS3_IJNS3_IJS6_S6_EEENS4_ILi2EEEEEEEEENS3_IJNS3_IJNS3_IJS6_NS4_ILi0EEEEEESD_EEENS3_IJNS3_IJSD_SD_EEENS4_ILi8192EEEEEEEEEEENS_10ViewEngineINS_8smem_ptrIPN7cutlass10bfloat16_tEEEEEEEC2ERKSK_RKSR_,@function
        .size           $_ZN7cutlass13device_kernelIN5flash19enable_sm80_to_sm89INS1_16FlashAttnBwdSm80INS1_25CollectiveMainloopBwdSm80ILi2ELi2EN4cute5tupleIJNS5_1CILi128EEES8_NS7_ILi64EEEEEENS_10bfloat16_tEfNS_4arch4Sm80ELb0ELb0ELb1ELb1ELb0ELb0ELb0ELb0ELi2ELi4ELi4ELi4ELb0EEENS1_24CollectiveEpilogueBwdGQAISA_fSD_Li256ELb1ELb0EEENS1_19SingleTileSchedulerILb1ELb0ELb0ELi128EEEEEEEEEvNT_6ParamsE$_ZN4cute3eso3ESOILb1ELb0EJNS_6LayoutINS_5tupleIJNS3_IJNS3_IJNS_1CILi8EEENS4_ILi1EEEEEES6_EEENS3_IJNS3_IJS6_S6_EEENS4_ILi2EEEEEEEEENS3_IJNS3_IJNS3_IJS6_NS4_ILi0EEEEEESD_EEENS3_IJNS3_IJSD_SD_EEENS4_ILi8192EEEEEEEEEEENS_10ViewEngineINS_8smem_ptrIPN7cutlass10bfloat16_tEEEEEEEC2ERKSK_RKSR_,($_ZN7cutlass13device_kernelIN5flash19enable_sm80_to_sm89INS1_16FlashAttnBwdSm80INS1_25CollectiveMainloopBwdSm80ILi2ELi2EN4cute5tupleIJNS5_1CILi128EEES8_NS7_ILi64EEEEEENS_10bfloat16_tEfNS_4arch4Sm80ELb0ELb0ELb1ELb1ELb0ELb0ELb0ELb0ELi2ELi4ELi4ELi4ELb0EEENS1_24CollectiveEpilogueBwdGQAISA_fSD_Li256ELb1ELb0EEENS1_19SingleTileSchedulerILb1ELb0ELb0ELi128EEEEEEEEEvNT_6ParamsE$_ZN4cute3eso3ESOILb1ELb0EJNS_6LayoutINS_5tupleIJNS3_IJNS3_IJNS_1CILi8EEENS4_ILi1EEEEEES6_EEENS3_IJNS3_IJS6_S6_EEENS4_ILi2EEEEEEEEENS3_IJNS3_IJNS3_IJS6_NS4_ILi0EEEEEESD_EEENS3_IJNS3_IJSD_SD_EEES5_EEEEEEEENS_10ViewEngineIPN7cutlass10bfloat16_tEEEEEC2ERKSJ_RKSO_ - $_ZN7cutlass13device_kernelIN5flash19enable_sm80_to_sm89INS1_16FlashAttnBwdSm80INS1_25CollectiveMainloopBwdSm80ILi2ELi2EN4cute5tupleIJNS5_1CILi128EEES8_NS7_ILi64EEEEEENS_10bfloat16_tEfNS_4arch4Sm80ELb0ELb0ELb1ELb1ELb0ELb0ELb0ELb0ELi2ELi4ELi4ELi4ELb0EEENS1_24CollectiveEpilogueBwdGQAISA_fSD_Li256ELb1ELb0EEENS1_19SingleTileSchedulerILb1ELb0ELb0ELi128EEEEEEEEEvNT_6ParamsE$_ZN4cute3eso3ESOILb1ELb0EJNS_6LayoutINS_5tupleIJNS3_IJNS3_IJNS_1CILi8EEENS4_ILi1EEEEEES6_EEENS3_IJNS3_IJS6_S6_EEENS4_ILi2EEEEEEEEENS3_IJNS3_IJNS3_IJS6_NS4_ILi0EEEEEESD_EEENS3_IJNS3_IJSD_SD_EEENS4_ILi8192EEEEEEEEEEENS_10ViewEngineINS_8smem_ptrIPN7cutlass10bfloat16_tEEEEEEEC2ERKSK_RKSR_)
$_ZN7cutlass13device_kernelIN5flash19enable_sm80_to_sm89INS1_16FlashAttnBwdSm80INS1_25CollectiveMainloopBwdSm80ILi2ELi2EN4cute5tupleIJNS5_1CILi128EEES8_NS7_ILi64EEEEEENS_10bfloat16_tEfNS_4arch4Sm80ELb0ELb0ELb1ELb1ELb0ELb0ELb0ELb0ELi2ELi4ELi4ELi4ELb0EEENS1_24CollectiveEpilogueBwdGQAISA_fSD_Li256ELb1ELb0EEENS1_19SingleTileSchedulerILb1ELb0ELb0ELi128EEEEEEEEEvNT_6ParamsE$_ZN4cute3eso3ESOILb1ELb0EJNS_6LayoutINS_5tupleIJNS3_IJNS3_IJNS_1CILi8EEENS4_ILi1EEEEEES6_EEENS3_IJNS3_IJS6_S6_EEENS4_ILi2EEEEEEEEENS3_IJNS3_IJNS3_IJS6_NS4_ILi0EEEEEESD_EEENS3_IJNS3_IJSD_SD_EEENS4_ILi8192EEEEEEEEEEENS_10ViewEngineINS_8smem_ptrIPN7cutlass10bfloat16_tEEEEEEEC2ERKSK_RKSR_:
[----:B------:R-:W-:Y:S01]  /*8d10*/  IADD3 R5, R23, -c[0x0][0x20], RZ ;  /* 0x8000080017057a10 */ /* 0x000fe20007ffe0ff */
[----:B------:R-:W-:Y:S01]  /*8d20*/  IMAD.MOV.U32 R8, RZ, RZ, R4 ;  /* 0x000000ffff087224 */ /* 0x000fe200078e0004 */
[----:B------:R-:W-:Y:S01]  /*8d30*/  MOV R9, R7 ;  /* 0x0000000700097202 */ /* 0x000fe20000000f00 */
[----:B------:R-:W-:-:S04]  /*8d40*/  IMAD.MOV.U32 R7, RZ, RZ, 0x0 ;  /* 0x00000000ff077424 */ /* 0x000fc800078e00ff */
[----:B------:R1:W-:Y:S01]  /*8d50*/  STL.64 [R5], R8 ;  /* 0x0000000805007387 */ /* 0x0003e20000100a00 */
[----:B------:R-:W-:Y:S05]  /*8d60*/  RET.REL.NODEC R6 `(_ZN7cutlass13device_kernelIN5flash19enable_sm80_to_sm89INS1_16FlashAttnBwdSm80INS1_25CollectiveMainloopBwdSm80ILi2ELi2EN4cute5tupleIJNS5_1CILi128EEES8_NS7_ILi64EEEEEENS_10bfloat16_tEfNS_4arch4Sm80ELb0ELb0ELb1ELb1ELb0ELb0ELb0ELb0ELi2ELi4ELi4ELi4ELb0EEENS1_24CollectiveEpilogueBwdGQAISA_fSD_Li256ELb1ELb0EEENS1_19SingleTileSchedulerILb1ELb0ELb0ELi128EEEEEEEEEvNT_6ParamsE) ;  /* 0xffff729006007950 */ /* 0x000fea0003c3ffff */
        .type           $_ZN7cutlass13device_kernelIN5flash19enable_sm80_to_sm89INS1_16FlashAttnBwdSm80INS1_25CollectiveMainloopBwdSm80ILi2ELi2EN4cute5tupleIJNS5_1CILi128EEES8_NS7_ILi64EEEEEENS_10bfloat16_tEfNS_4arch4Sm80ELb0ELb0ELb1ELb1ELb0ELb0ELb0ELb0ELi2ELi4ELi4ELi4ELb0EEENS1_24CollectiveEpilogueBwdGQAISA_fSD_Li256ELb1ELb0EEENS1_19SingleTileSchedulerILb1ELb0ELb0ELi128EEEEEEEEEvNT_6ParamsE$_ZN4cute3eso3ESOILb1ELb0EJNS_6LayoutINS_5tupleIJNS3_IJNS3_IJNS_1CILi8EEENS4_ILi1EEEEEES6_EEENS3_IJNS3_IJS6_S6_EEENS4_ILi2EEEEEEEEENS3_IJNS3_IJNS3_IJS6_NS4_ILi0EEEEEESD_EEENS3_IJNS3_IJSD_SD_EEES5_EEEEEEEENS_10ViewEngineIPN7cutlass10bfloat16_tEEEEEC2ERKSJ_RKSO_,@function
        .size           $_ZN7cutlass13device_kernelIN5flash19enable_sm80_to_sm89INS1_16FlashAttnBwdSm80INS1_25CollectiveMainloopBwdSm80ILi2ELi2EN4cute5tupleIJNS5_1CILi128EEES8_NS7_ILi64EEEEEENS_10bfloat16_tEfNS_4arch4Sm80ELb0ELb0ELb1ELb1ELb0ELb0ELb0ELb0ELi2ELi4ELi4ELi4ELb0EEENS1_24CollectiveEpilogueBwdGQAISA_fSD_Li256ELb1ELb0EEENS1_19SingleTileSchedulerILb1ELb0ELb0ELi128EEEEEEEEEvNT_6ParamsE$_ZN4cute3eso3ESOILb1ELb0EJNS_6LayoutINS_5tupleIJNS3_IJNS3_IJNS_1CILi8EEENS4_ILi1EEEEEES6_EEENS3_IJNS3_IJS6_S6_EEENS4_ILi2EEEEEEEEENS3_IJNS3_IJNS3_IJS6_NS4_ILi0EEEEEESD_EEENS3_IJNS3_IJSD_SD_EEES5_EEEEEEEENS_10ViewEngineIPN7cutlass10bfloat16_tEEEEEC2ERKSJ_RKSO_,($_ZN7cutlass13device_kernelIN5flash19enable_sm80_to_sm89INS1_16FlashAttnBwdSm80INS1_25CollectiveMainloopBwdSm80ILi2ELi2EN4cute5tupleIJNS5_1CILi128EEES8_NS7_ILi64EEEEEENS_10bfloat16_tEfNS_4arch4Sm80ELb0ELb0ELb1ELb1ELb0ELb0ELb0ELb0ELi2ELi4ELi4ELi4ELb0EEENS1_24CollectiveEpilogueBwdGQAISA_fSD_Li256ELb1ELb0EEENS1_19SingleTileSchedulerILb1ELb0ELb0ELi128EEEEEEEEEvNT_6ParamsE$_ZN4cute3eso3ESOILb1ELb0EJNS_6LayoutINS_5tupleIJNS3_IJNS3_IJNS_1CILi8EEENS4_ILi1EEEEEES6_EEENS3_IJNS3_IJS6_S6_EEENS4_ILi4EEEEEEEEENS3_IJNS3_IJNS3_IJS6_NS4_ILi0EEEEEESD_EEENS3_IJNS3_IJSD_SD_EEENS4_ILi2048EEEEEEEEEEENS_10ViewEngineINS_8smem_ptrIPN7cutlass10bfloat16_tEEEEEEEC2ERKSK_RKSR_ - $_ZN7cutlass13device_kernelIN5flash19enable_sm80_to_sm89INS1_16FlashAttnBwdSm80INS1_25CollectiveMainloopBwdSm80ILi2ELi2EN4cute5tupleIJNS5_1CILi128EEES8_NS7_ILi64EEEEEENS_10bfloat16_tEfNS_4arch4Sm80ELb0ELb0ELb1ELb1ELb0ELb0ELb0ELb0ELi2ELi4ELi4ELi4ELb0EEENS1_24CollectiveEpilogueBwdGQAISA_fSD_Li256ELb1ELb0EEENS1_19SingleTileSchedulerILb1ELb0ELb0ELi128EEEEEEEEEvNT_6ParamsE$_ZN4cute3eso3ESOILb1ELb0EJNS_6LayoutINS_5tupleIJNS3_IJNS3_IJNS_1CILi8EEENS4_ILi1EEEEEES6_EEENS3_IJNS3_IJS6_S6_EEENS4_ILi2EEEEEEEEENS3_IJNS3_IJNS3_IJS6_NS4_ILi0EEEEEESD_EEENS3_IJNS3_IJSD_SD_EEES5_EEEEEEEENS_10ViewEngineIPN7cutlass10bfloat16_tEEEEEC2ERKSJ_RKSO_)
$_ZN7cutlass13device_kernelIN5flash19enable_sm80_to_sm89INS1_16FlashAttnBwdSm80INS1_25CollectiveMainloopBwdSm80ILi2ELi2EN4cute5tupleIJNS5_1CILi128EEES8_NS7_ILi64EEEEEENS_10bfloat16_tEfNS_4arch4Sm80ELb0ELb0ELb1ELb1ELb0ELb0ELb0ELb0ELi2ELi4ELi4ELi4ELb0EEENS1_24CollectiveEpilogueBwdGQAISA_fSD_Li256ELb1ELb0EEENS1_19SingleTileSchedulerILb1ELb0ELb0ELi128EEEEEEEEEvNT_6ParamsE$_ZN4cute3eso3ESOILb1ELb0EJNS_6LayoutINS_5tupleIJNS3_IJNS3_IJNS_1CILi8EEENS4_ILi1EEEEEES6_EEENS3_IJNS3_IJS6_S6_EEENS4_ILi2EEEEEEEEENS3_IJNS3_IJNS3_IJS6_NS4_ILi0EEEEEESD_EEENS3_IJNS3_IJSD_SD_EEES5_EEEEEEEENS_10ViewEngineIPN7cutlass10bfloat16_tEEEEEC2ERKSJ_RKSO_:
[----:B------:R-:W-:Y:S02]  /*8d70*/  IADD3 R4, R64, -c[0x0][0x20], RZ ;  /* 0x8000080040047a10 */ /* 0x000fe40007ffe0ff */
[----:B------:R-:W-:-:S03]  /*8d80*/  MOV R9, 0x0 ;  /* 0x0000000000097802 */ /* 0x000fc60000000f00 */
[----:B------:R1:W-:Y:S01]  /*8d90*/  STL.64 [R4], R2 ;  /* 0x0000000204007387 */ /* 0x0003e20000100a00 */
[----:B------:R-:W-:Y:S05]  /*8da0*/  RET.REL.NODEC R8 `(_ZN7cutlass13device_kernelIN5flash19enable_sm80_to_sm89INS1_16FlashAttnBwdSm80INS1_25CollectiveMainloopBwdSm80ILi2ELi2EN4cute5tupleIJNS5_1CILi128EEES8_NS7_ILi64EEEEEENS_10bfloat16_tEfNS_4arch4Sm80ELb0ELb0ELb1ELb1ELb0ELb0ELb0ELb0ELi2ELi4ELi4ELi4ELb0EEENS1_24CollectiveEpilogueBwdGQAISA_fSD_Li256ELb1ELb0EEENS1_19SingleTileSchedulerILb1ELb0ELb0ELi128EEEEEEEEEvNT_6ParamsE) ;  /* 0xffff725008007950 */ /* 0x000fea0003c3ffff */
        .type           $_ZN7cutlass13device_kernelIN5flash19enable_sm80_to_sm89INS1_16FlashAttnBwdSm80INS1_25CollectiveMainloopBwdSm80ILi2ELi2EN4cute5tupleIJNS5_1CILi128EEES8_NS7_ILi64EEEEEENS_10bfloat16_tEfNS_4arch4Sm80ELb0ELb0ELb1ELb1ELb0ELb0ELb0ELb0ELi2ELi4ELi4ELi4ELb0EEENS1_24CollectiveEpilogueBwdGQAISA_fSD_Li256ELb1ELb0EEENS1_19SingleTileSchedulerILb1ELb0ELb0ELi128EEEEEEEEEvNT_6ParamsE$_ZN4cute3eso3ESOILb1ELb0EJNS_6LayoutINS_5tupleIJNS3_IJNS3_IJNS_1CILi8EEENS4_ILi1EEEEEES6_EEENS3_IJNS3_IJS6_S6_EEENS4_ILi4EEEEEEEEENS3_IJNS3_IJNS3_IJS6_NS4_ILi0EEEEEESD_EEENS3_IJNS3_IJSD_SD_EEENS4_ILi2048EEEEEEEEEEENS_10ViewEngineINS_8smem_ptrIPN7cutlass10bfloat16_tEEEEEEEC2ERKSK_RKSR_,@function
        .size           $_ZN7cutlass13device_kernelIN5flash19enable_sm80_to_sm89INS1_16FlashAttnBwdSm80INS1_25CollectiveMainloopBwdSm80ILi2ELi2EN4cute5tupleIJNS5_1CILi128EEES8_NS7_ILi64EEEEEENS_10bfloat16_tEfNS_4arch4Sm80ELb0ELb0ELb1ELb1ELb0ELb0ELb0ELb0ELi2ELi4ELi4ELi4ELb0EEENS1_24CollectiveEpilogueBwdGQAISA_fSD_Li256ELb1ELb0EEENS1_19SingleTileSchedulerILb1ELb0ELb0ELi128EEEEEEEEEvNT_6ParamsE$_ZN4cute3eso3ESOILb1ELb0EJNS_6LayoutINS_5tupleIJNS3_IJNS3_IJNS_1CILi8EEENS4_ILi1EEEEEES6_EEENS3_IJNS3_IJS6_S6_EEENS4_ILi4EEEEEEEEENS3_IJNS3_IJNS3_IJS6_NS4_ILi0EEEEEESD_EEENS3_IJNS3_IJSD_SD_EEENS4_ILi2048EEEEEEEEEEENS_10ViewEngineINS_8smem_ptrIPN7cutlass10bfloat16_tEEEEEEEC2ERKSK_RKSR_,($_ZN7cutlass13device_kernelIN5flash19enable_sm80_to_sm89INS1_16FlashAttnBwdSm80INS1_25CollectiveMainloopBwdSm80ILi2ELi2EN4cute5tupleIJNS5_1CILi128EEES8_NS7_ILi64EEEEEENS_10bfloat16_tEfNS_4arch4Sm80ELb0ELb0ELb1ELb1ELb0ELb0ELb0ELb0ELi2ELi4ELi4ELi4ELb0EEENS1_24CollectiveEpilogueBwdGQAISA_fSD_Li256ELb1ELb0EEENS1_19SingleTileSchedulerILb1ELb0ELb0ELi128EEEEEEEEEvNT_6ParamsE$_ZN4cute3eso3ESOILb1ELb0EJNS_6LayoutINS_5tupleIJNS3_IJNS3_IJNS_1CILi8EEENS4_ILi1EEEEEES6_EEENS3_IJNS3_IJS6_S6_EEENS4_ILi4EEEEEEEEENS3_IJNS3_IJNS3_IJS6_NS4_ILi0EEEEEESD_EEENS3_IJNS3_IJSD_SD_EEES5_EEEEEEEENS_10ViewEngineIPN7cutlass10bfloat16_tEEEEEC2ERKSJ_RKSO_ - $_ZN7cutlass13device_kernelIN5flash19enable_sm80_to_sm89INS1_16FlashAttnBwdSm80INS1_25CollectiveMainloopBwdSm80ILi2ELi2EN4cute5tupleIJNS5_1CILi128EEES8_NS7_ILi64EEEEEENS_10bfloat16_tEfNS_4arch4Sm80ELb0ELb0ELb1ELb1ELb0ELb0ELb0ELb0ELi2ELi4ELi4ELi4ELb0EEENS1_24CollectiveEpilogueBwdGQAISA_fSD_Li256ELb1ELb0EEENS1_19SingleTileSchedulerILb1ELb0ELb0ELi128EEEEEEEEEvNT_6ParamsE$_ZN4cute3eso3ESOILb1ELb0EJNS_6LayoutINS_5tupleIJNS3_IJNS3_IJNS_1CILi8EEENS4_ILi1EEEEEES6_EEENS3_IJNS3_IJS6_S6_EEENS4_ILi4EEEEEEEEENS3_IJNS3_IJNS3_IJS6_NS4_ILi0EEEEEESD_EEENS3_IJNS3_IJSD_SD_EEENS4_ILi2048EEEEEEEEEEENS_10ViewEngineINS_8smem_ptrIPN7cutlass10bfloat16_tEEEEEEEC2ERKSK_RKSR_)
$_ZN7cutlass13device_kernelIN5flash19enable_sm80_to_sm89INS1_16FlashAttnBwdSm80INS1_25CollectiveMainloopBwdSm80ILi2ELi2EN4cute5tupleIJNS5_1CILi128EEES8_NS7_ILi64EEEEEENS_10bfloat16_tEfNS_4arch4Sm80ELb0ELb0ELb1ELb1ELb0ELb0ELb0ELb0ELi2ELi4ELi4ELi4ELb0EEENS1_24CollectiveEpilogueBwdGQAISA_fSD_Li256ELb1ELb0EEENS1_19SingleTileSchedulerILb1ELb0ELb0ELi128EEEEEEEEEvNT_6ParamsE$_ZN4cute3eso3ESOILb1ELb0EJNS_6LayoutINS_5tupleIJNS3_IJNS3_IJNS_1CILi8EEENS4_ILi1EEEEEES6_EEENS3_IJNS3_IJS6_S6_EEENS4_ILi4EEEEEEEEENS3_IJNS3_IJNS3_IJS6_NS4_ILi0EEEEEESD_EEENS3_IJNS3_IJSD_SD_EEENS4_ILi2048EEEEEEEEEEENS_10ViewEngineINS_8smem_ptrIPN7cutlass10bfloat16_tEEEEEEEC2ERKSK_RKSR_:
[----:B------:R-:W-:Y:S01]  /*8db0*/  IADD3 R3, R23, -c[0x0][0x20], RZ ;  /* 0x8000080017037a10 */ /* 0x000fe20007ffe0ff */
[----:B------:R-:W-:Y:S01]  /*8dc0*/  IMAD.MOV.U32 R10, RZ, RZ, R2 ;  /* 0x000000ffff0a7224 */ /* 0x000fe200078e0002 */
[----:B------:R-:W-:Y:S01]  /*8dd0*/  MOV R11, R9 ;  /* 0x00000009000b7202 */ /* 0x000fe20000000f00 */
[----:B------:R-:W-:-:S04]  /*8de0*/  IMAD.MOV.U32 R9, RZ, RZ, 0x0 ;  /* 0x00000000ff097424 */ /* 0x000fc800078e00ff */
[----:B------:R1:W-:Y:S01]  /*8df0*/  STL.64 [R3], R10 ;  /* 0x0000000a03007387 */ /* 0x0003e20000100a00 */
[----:B------:R-:W-:Y:S05]  /*8e00*/  RET.REL.NODEC R8 `(_ZN7cutlass13device_kernelIN5flash19enable_sm80_to_sm89INS1_16FlashAttnBwdSm80INS1_25CollectiveMainloopBwdSm80ILi2ELi2EN4cute5tupleIJNS5_1CILi128EEES8_NS7_ILi64EEEEEENS_10bfloat16_tEfNS_4arch4Sm80ELb0ELb0ELb1ELb1ELb0ELb0ELb0ELb0ELi2ELi4ELi4ELi4ELb0EEENS1_24CollectiveEpilogueBwdGQAISA_fSD_Li256ELb1ELb0EEENS1_19SingleTileSchedulerILb1ELb0ELb0ELi128EEEEEEEEEvNT_6ParamsE) ;  /* 0xffff71f008007950 */ /* 0x000fea0003c3ffff */
        .type           $_ZN7cutlass13device_kernelIN5flash19enable_sm80_to_sm89INS1_16FlashAttnBwdSm80INS1_25CollectiveMainloopBwdSm80ILi2ELi2EN4cute5tupleIJNS5_1CILi128EEES8_NS7_ILi64EEEEEENS_10bfloat16_tEfNS_4arch4Sm80ELb0ELb0ELb1ELb1ELb0ELb0ELb0ELb0ELi2ELi4ELi4ELi4ELb0EEENS1_24CollectiveEpilogueBwdGQAISA_fSD_Li256ELb1ELb0EEENS1_19SingleTileSchedulerILb1ELb0ELb0ELi128EEEEEEEEEvNT_6ParamsE$_ZN4cute3eso3ESOILb1ELb0EJNS_6LayoutINS_5tupleIJNS3_IJNS3_IJNS_1CILi8EEENS4_ILi1EEEEEES6_EEENS3_IJNS3_IJS6_S6_EEENS4_ILi4EEEEEEEEENS3_IJNS3_IJNS3_IJS6_NS4_ILi0EEEEEESD_EEENS3_IJNS3_IJSD_SD_EEES5_EEEEEEEENS_10ViewEngineIPN7cutlass10bfloat16_tEEEEEC2ERKSJ_RKSO_,@function
        .size           $_ZN7cutlass13device_kernelIN5flash19enable_sm80_to_sm89INS1_16FlashAttnBwdSm80INS1_25CollectiveMainloopBwdSm80ILi2ELi2EN4cute5tupleIJNS5_1CILi128EEES8_NS7_ILi64EEEEEENS_10bfloat16_tEfNS_4arch4Sm80ELb0ELb0ELb1ELb1ELb0ELb0ELb0ELb0ELi2ELi4ELi4ELi4ELb0EEENS1_24CollectiveEpilogueBwdGQAISA_fSD_Li256ELb1ELb0EEENS1_19SingleTileSchedulerILb1ELb0ELb0ELi128EEEEEEEEEvNT_6ParamsE$_ZN4cute3eso3ESOILb1ELb0EJNS_6LayoutINS_5tupleIJNS3_IJNS3_IJNS_1CILi8EEENS4_ILi1EEEEEES6_EEENS3_IJNS3_IJS6_S6_EEENS4_ILi4EEEEEEEEENS3_IJNS3_IJNS3_IJS6_NS4_ILi0EEEEEESD_EEENS3_IJNS3_IJSD_SD_EEES5_EEEEEEEENS_10ViewEngineIPN7cutlass10bfloat16_tEEEEEC2ERKSJ_RKSO_,($_ZN7cutlass13device_kernelIN5flash19enable_sm80_to_sm89INS1_16FlashAttnBwdSm80INS1_25CollectiveMainloopBwdSm80ILi2ELi2EN4cute5tupleIJNS5_1CILi128EEES8_NS7_ILi64EEEEEENS_10bfloat16_tEfNS_4arch4Sm80ELb0ELb0ELb1ELb1ELb0ELb0ELb0ELb0ELi2ELi4ELi4ELi4ELb0EEENS1_24CollectiveEpilogueBwdGQAISA_fSD_Li256ELb1ELb0EEENS1_19SingleTileSchedulerILb1ELb0ELb0ELi128EEEEEEEEEvNT_6ParamsE$_ZN4cute3eso3ESOILb1ELb0EJNS_6LayoutINS_5tupleIJNS3_IJNS_1CILi1EEENS3_IJNS4_ILi2EEES6_EEEEEES6_NS4_ILi4EEEEEENS3_IJNS3_IJNS4_ILi0EEENS3_IJS5_S9_EEEEEES6_NS4_ILi8EEEEEEEENS_10ViewEngineIPjEEEEC2ERKSG_RKSJ_ - $_ZN7cutlass13device_kernelIN5flash19enable_sm80_to_sm89INS1_16FlashAttnBwdSm80INS1_25CollectiveMainloopBwdSm80ILi2ELi2EN4cute5tupleIJNS5_1CILi128EEES8_NS7_ILi64EEEEEENS_10bfloat16_tEfNS_4arch4Sm80ELb0ELb0ELb1ELb1ELb0ELb0ELb0ELb0ELi2ELi4ELi4ELi4ELb0EEENS1_24CollectiveEpilogueBwdGQAISA_fSD_Li256ELb1ELb0EEENS1_19SingleTileSchedulerILb1ELb0ELb0ELi128EEEEEEEEEvNT_6ParamsE$_ZN4cute3eso3ESOILb1ELb0EJNS_6LayoutINS_5tupleIJNS3_IJNS3_IJNS_1CILi8EEENS4_ILi1EEEEEES6_EEENS3_IJNS3_IJS6_S6_EEENS4_ILi4EEEEEEEEENS3_IJNS3_IJNS3_IJS6_NS4_ILi0EEEEEESD_EEENS3_IJNS3_IJSD_SD_EEES5_EEEEEEEENS_10ViewEngineIPN7cutlass10bfloat16_tEEEEEC2ERKSJ_RKSO_)
$_ZN7cutlass13device_kernelIN5flash19enable_sm80_to_sm89INS1_16FlashAttnBwdSm80INS1_25CollectiveMainloopBwdSm80ILi2ELi2EN4cute5tupleIJNS5_1CILi128EEES8_NS7_ILi64EEEEEENS_10bfloat16_tEfNS_4arch4Sm80ELb0ELb0ELb1ELb1ELb0ELb0ELb0ELb0ELi2ELi4ELi4ELi4ELb0EEENS1_24CollectiveEpilogueBwdGQAISA_fSD_Li256ELb1ELb0EEENS1_19SingleTileSchedulerILb1ELb0ELb0ELi128EEEEEEEEEvNT_6ParamsE$_ZN4cute3eso3ESOILb1ELb0EJNS_6LayoutINS_5tupleIJNS3_IJNS3_IJNS_1CILi8EEENS4_ILi1EEEEEES6_EEENS3_IJNS3_IJS6_S6_EEENS4_ILi4EEEEEEEEENS3_IJNS3_IJNS3_IJS6_NS4_ILi0EEEEEESD_EEENS3_IJNS3_IJSD_SD_EEES5_EEEEEEEENS_10ViewEngineIPN7cutlass10bfloat16_tEEEEEC2ERKSJ_RKSO_:
[----:B------:R-:W-:Y:S02]  /*8e10*/  IADD3 R8, R23, -c[0x0][0x20], RZ ;  /* 0x8000080017087a10 */ /* 0x000fe40007ffe0ff */
[----:B------:R-:W-:-:S03]  /*8e20*/  MOV R11, 0x0 ;  /* 0x00000000000b7802 */ /* 0x000fc60000000f00 */
[----:B------:R1:W-:Y:S01]  /*8e30*/  STL.64 [R8], R2 ;  /* 0x0000000208007387 */ /* 0x0003e20000100a00 */
[----:B------:R-:W-:Y:S05]  /*8e40*/  RET.REL.NODEC R10 `(_ZN7cutlass13device_kernelIN5flash19enable_sm80_to_sm89INS1_16FlashAttnBwdSm80INS1_25CollectiveMainloopBwdSm80ILi2ELi2EN4cute5tupleIJNS5_1CILi128EEES8_NS7_ILi64EEEEEENS_10bfloat16_tEfNS_4arch4Sm80ELb0ELb0ELb1ELb1ELb0ELb0ELb0ELb0ELi2ELi4ELi4ELi4ELb0EEENS1_24CollectiveEpilogueBwdGQAISA_fSD_Li256ELb1ELb0EEENS1_19SingleTileSchedulerILb1ELb0ELb0ELi128EEEEEEEEEvNT_6ParamsE) ;  /* 0xffff71b00a007950 */ /* 0x000fea0003c3ffff */
        .type           $_ZN7cutlass13device_kernelIN5flash19enable_sm80_to_sm89INS1_16FlashAttnBwdSm80INS1_25CollectiveMainloopBwdSm80ILi2ELi2EN4cute5tupleIJNS5_1CILi128EEES8_NS7_ILi64EEEEEENS_10bfloat16_tEfNS_4arch4Sm80ELb0ELb0ELb1ELb1ELb0ELb0ELb0ELb0ELi2ELi4ELi4ELi4ELb0EEENS1_24CollectiveEpilogueBwdGQAISA_fSD_Li256ELb1ELb0EEENS1_19SingleTileSchedulerILb1ELb0ELb0ELi128EEEEEEEEEvNT_6ParamsE$_ZN4cute3eso3ESOILb1ELb0EJNS_6LayoutINS_5tupleIJNS3_IJNS_1CILi1EEENS3_IJNS4_ILi2EEES6_EEEEEES6_NS4_ILi4EEEEEENS3_IJNS3_IJNS4_ILi0EEENS3_IJS5_S9_EEEEEES6_NS4_ILi8EEEEEEEENS_10ViewEngineIPjEEEEC2ERKSG_RKSJ_,@function
        .size           $_ZN7cutlass13device_kernelIN5flash19enable_sm80_to_sm89INS1_16FlashAttnBwdSm80INS1_25CollectiveMainloopBwdSm80ILi2ELi2EN4cute5tupleIJNS5_1CILi128EEES8_NS7_ILi64EEEEEENS_10bfloat16_tEfNS_4arch4Sm80ELb0ELb0ELb1ELb1ELb0ELb0ELb0ELb0ELi2ELi4ELi4ELi4ELb0EEENS1_24CollectiveEpilogueBwdGQAISA_fSD_Li256ELb1ELb0EEENS1_19SingleTileSchedulerILb1ELb0ELb0ELi128EEEEEEEEEvNT_6ParamsE$_ZN4cute3eso3ESOILb1ELb0EJNS_6LayoutINS_5tupleIJNS3_IJNS_1CILi1EEENS3_IJNS4_ILi2EEES6_EEEEEES6_NS4_ILi4EEEEEENS3_IJNS3_IJNS4_ILi0EEENS3_IJS5_S9_EEEEEES6_NS4_ILi8EEEEEEEENS_10ViewEngineIPjEEEEC2ERKSG_RKSJ_,($_ZN7cutlass13device_kernelIN5flash19enable_sm80_to_sm89INS1_16FlashAttnBwdSm80INS1_25CollectiveMainloopBwdSm80ILi2ELi2EN4cute5tupleIJNS5_1CILi128EEES8_NS7_ILi64EEEEEENS_10bfloat16_tEfNS_4arch4Sm80ELb0ELb0ELb1ELb1ELb0ELb0ELb0ELb0ELi2ELi4ELi4ELi4ELb0EEENS1_24CollectiveEpilogueBwdGQAISA_fSD_Li256ELb1ELb0EEENS1_19SingleTileSchedulerILb1ELb0ELb0ELi128EEEEEEEEEvNT_6ParamsE$_ZN4cute3eso3ESOILb1ELb0EJNS_6LayoutINS_5tupleIJNS3_IJNS_1CILi1EEENS3_IJNS4_ILi4EEENS4_ILi2EEEEEEEEES7_S6_EEENS3_IJNS3_IJNS4_ILi0EEENS3_IJS5_NS4_ILi8EEEEEEEEES6_NS4_ILi16EEEEEEEENS_10ViewEngineIPN7cutlass10bfloat16_tEEEEEC2ERKSH_RKSM_ - $_ZN7cutlass13device_kernelIN5flash19enable_sm80_to_sm89INS1_16FlashAttnBwdSm80INS1_25CollectiveMainloopBwdSm80ILi2ELi2EN4cute5tupleIJNS5_1CILi128EEES8_NS7_ILi64EEEEEENS_10bfloat16_tEfNS_4arch4Sm80ELb0ELb0ELb1ELb1ELb0ELb0ELb0ELb0ELi2ELi4ELi4ELi4ELb0EEENS1_24CollectiveEpilogueBwdGQAISA_fSD_Li256ELb1ELb0EEENS1_19SingleTileSchedulerILb1ELb0ELb0ELi128EEEEEEEEEvNT_6ParamsE$_ZN4cute3eso3ESOILb1ELb0EJNS_6LayoutINS_5tupleIJNS3_IJNS_1CILi1EEENS3_IJNS4_ILi2EEES6_EEEEEES6_NS4_ILi4EEEEEENS3_IJNS3_IJNS4_ILi0EEENS3_IJS5_S9_EEEEEES6_NS4_ILi8EEEEEEEENS_10ViewEngineIPjEEEEC2ERKSG_RKSJ_)
$_ZN7cutlass13device_kernelIN5flash19enable_sm80_to_sm89INS1_16FlashAttnBwdSm80INS1_25CollectiveMainloopBwdSm80ILi2ELi2EN4cute5tupleIJNS5_1CILi128EEES8_NS7_ILi64EEEEEENS_10bfloat16_tEfNS_4arch4Sm80ELb0ELb0ELb1ELb1ELb0ELb0ELb0ELb0ELi2ELi4ELi4ELi4ELb0EEENS1_24CollectiveEpilogueBwdGQAISA_fSD_Li256ELb1ELb0EEENS1_19SingleTileSchedulerILb1ELb0ELb0ELi128EEEEEEEEEvNT_6ParamsE$_ZN4cute3eso3ESOILb1ELb0EJNS_6LayoutINS_5tupleIJNS3_IJNS_1CILi1EEENS3_IJNS4_ILi2EEES6_EEEEEES6_NS4_ILi4EEEEEENS3_IJNS3_IJNS4_ILi0EEENS3_IJS5_S9_EEEEEES6_NS4_ILi8EEEEEEEENS_10ViewEngineIPjEEEEC2ERKSG_RKSJ_:
[----:B------:R-:W-:Y:S01]  /*8e50*/  IADD3 R4, R54, -c[0x0][0x20], RZ ;  /* 0x8000080036047a10 */ /* 0x000fe20007ffe0ff */
[----:B------:R-:W-:Y:S01]  /*8e60*/  IMAD.MOV.U32 R8, RZ, RZ, R6 ;  /* 0x000000ffff087224 */ /* 0x000fe200078e0006 */
[----:B------:R-:W-:-:S03]  /*8e70*/  MOV R9, 0x0 ;  /* 0x0000000000097802 */ /* 0x000fc60000000f00 */
[----:B------:R1:W-:Y:S01]  /*8e80*/  STL.64 [R4], R2 ;  /* 0x0000000204007387 */ /* 0x0003e20000100a00 */
[----:B------:R-:W-:Y:S05]  /*8e90*/  RET.REL.NODEC R8 `(_ZN7cutlass13device_kernelIN5flash19enable_sm80_to_sm89INS1_16FlashAttnBwdSm80INS1_25CollectiveMainloopBwdSm80ILi2ELi2EN4cute5tupleIJNS5_1CILi128EEES8_NS7_ILi64EEEEEENS_10bfloat16_tEfNS_4arch4Sm80ELb0ELb0ELb1ELb1ELb0ELb0ELb0ELb0ELi2ELi4ELi4ELi4ELb0EEENS1_24CollectiveEpilogueBwdGQAISA_fSD_Li256ELb1ELb0EEENS1_19SingleTileSchedulerILb1ELb0ELb0ELi128EEEEEEEEEvNT_6ParamsE) ;  /* 0xffff716008007950 */ /* 0x000fea0003c3ffff */
        .type           $_ZN7cutlass13device_kernelIN5flash19enable_sm80_to_sm89INS1_16FlashAttnBwdSm80INS1_25CollectiveMainloopBwdSm80ILi2ELi2EN4cute5tupleIJNS5_1CILi128EEES8_NS7_ILi64EEEEEENS_10bfloat16_tEfNS_4arch4Sm80ELb0ELb0ELb1ELb1ELb0ELb0ELb0ELb0ELi2ELi4ELi4ELi4ELb0EEENS1_24CollectiveEpilogueBwdGQAISA_fSD_Li256ELb1ELb0EEENS1_19SingleTileSchedulerILb1ELb0ELb0ELi128EEEEEEEEEvNT_6ParamsE$_ZN4cute3eso3ESOILb1ELb0EJNS_6LayoutINS_5tupleIJNS3_IJNS_1CILi1EEENS3_IJNS4_ILi4EEENS4_ILi2EEEEEEEEES7_S6_EEENS3_IJNS3_IJNS4_ILi0EEENS3_IJS5_NS4_ILi8EEEEEEEEES6_NS4_ILi16EEEEEEEENS_10ViewEngineIPN7cutlass10bfloat16_tEEEEEC2ERKSH_RKSM_,@function
        .size           $_ZN7cutlass13device_kernelIN5flash19enable_sm80_to_sm89INS1_16FlashAttnBwdSm80INS1_25CollectiveMainloopBwdSm80ILi2ELi2EN4cute5tupleIJNS5_1CILi128EEES8_NS7_ILi64EEEEEENS_10bfloat16_tEfNS_4arch4Sm80ELb0ELb0ELb1ELb1ELb0ELb0ELb0ELb0ELi2ELi4ELi4ELi4ELb0EEENS1_24CollectiveEpilogueBwdGQAISA_fSD_Li256ELb1ELb0EEENS1_19SingleTileSchedulerILb1ELb0ELb0ELi128EEEEEEEEEvNT_6ParamsE$_ZN4cute3eso3ESOILb1ELb0EJNS_6LayoutINS_5tupleIJNS3_IJNS_1CILi1EEENS3_IJNS4_ILi4EEENS4_ILi2EEEEEEEEES7_S6_EEENS3_IJNS3_IJNS4_ILi0EEENS3_IJS5_NS4_ILi8EEEEEEEEES6_NS4_ILi16EEEEEEEENS_10ViewEngineIPN7cutlass10bfloat16_tEEEEEC2ERKSH_RKSM_,($_ZN7cutlass13device_kernelIN5flash19enable_sm80_to_sm89INS1_16FlashAttnBwdSm80INS1_25CollectiveMainloopBwdSm80ILi2ELi2EN4cute5tupleIJNS5_1CILi128EEES8_NS7_ILi64EEEEEENS_10bfloat16_tEfNS_4arch4Sm80ELb0ELb0ELb1ELb1ELb0ELb0ELb0ELb0ELi2ELi4ELi4ELi4ELb0EEENS1_24CollectiveEpilogueBwdGQAISA_fSD_Li256ELb1ELb0EEENS1_19SingleTileSchedulerILb1ELb0ELb0ELi128EEEEEEEEEvNT_6ParamsE$_ZN4cute3eso3ESOILb1ELb0EJNS_6LayoutINS_5tupleIJNS3_IJNS_1CILi1EEENS4_ILi2EEEEEEEEENS3_IJNS3_IJS5_S5_EEEEEEEENS_10ViewEngineIPjEEEEC2ERKSB_RKSE_ - $_ZN7cutlass13device_kernelIN5flash19enable_sm80_to_sm89INS1_16FlashAttnBwdSm80INS1_25CollectiveMainloopBwdSm80ILi2ELi2EN4cute5tupleIJNS5_1CILi128EEES8_NS7_ILi64EEEEEENS_10bfloat16_tEfNS_4arch4Sm80ELb0ELb0ELb1ELb1ELb0ELb0ELb0ELb0ELi2ELi4ELi4ELi4ELb0EEENS1_24CollectiveEpilogueBwdGQAISA_fSD_Li256ELb1ELb0EEENS1_19SingleTileSchedulerILb1ELb0ELb0ELi128EEEEEEEEEvNT_6ParamsE$_ZN4cute3eso3ESOILb1ELb0EJNS_6LayoutINS_5tupleIJNS3_IJNS_1CILi1EEENS3_IJNS4_ILi4EEENS4_ILi2EEEEEEEEES7_S6_EEENS3_IJNS3_IJNS4_ILi0EEENS3_IJS5_NS4_ILi8EEEEEEEEES6_NS4_ILi16EEEEEEEENS_10ViewEngineIPN7cutlass10bfloat16_tEEEEEC2ERKSH_RKSM_)
$_ZN7cutlass13device_kernelIN5flash19enable_sm80_to_sm89INS1_16FlashAttnBwdSm80INS1_25CollectiveMainloopBwdSm80ILi2ELi2EN4cute5tupleIJNS5_1CILi128EEES8_NS7_ILi64EEEEEENS_10bfloat16_tEfNS_4arch4Sm80ELb0ELb0ELb1ELb1ELb0ELb0ELb0ELb0ELi2ELi4ELi4ELi4ELb0EEENS1_24CollectiveEpilogueBwdGQAISA_fSD_Li256ELb1ELb0EEENS1_19SingleTileSchedulerILb1ELb0ELb0ELi128EEEEEEEEEvNT_6ParamsE$_ZN4cute3eso3ESOILb1ELb0EJNS_6LayoutINS_5tupleIJNS3_IJNS_1CILi1EEENS3_IJNS4_ILi4EEENS4_ILi2EEEEEEEEES7_S6_EEENS3_IJNS3_IJNS4_ILi0EEENS3_IJS5_NS4_ILi8EEEEEEEEES6_NS4_ILi16EEEEEEEENS_10ViewEngineIPN7cutlass10bfloat16_tEEEEEC2ERKSH_RKSM_:
[----:B------:R-:W-:Y:S01]  /*8ea0*/  IADD3 R3, R54, -c[0x0][0x20], RZ ;  /* 0x8000080036037a10 */ /* 0x000fe20007ffe0ff */
[----:B------:R-:W-:Y:S01]  /*8eb0*/  IMAD.MOV.U32 R46, RZ, RZ, R2 ;  /* 0x000000ffff2e7224 */ /* 0x000fe200078e0002 */
[----:B------:R-:W-:-:S04]  /*8ec0*/  MOV R5, 0x0 ;  /* 0x0000000000057802 */ /* 0x000fc80000000f00 */
[----:B------:R1:W-:Y:S01]  /*8ed0*/  STL.64 [R3], R46 ;  /* 0x0000002e03007387 */ /* 0x0003e20000100a00 */
[----:B------:R-:W-:Y:S05]  /*8ee0*/  RET.REL.NODEC R4 `(_ZN7cutlass13device_kernelIN5flash19enable_sm80_to_sm89INS1_16FlashAttnBwdSm80INS1_25CollectiveMainloopBwdSm80ILi2ELi2EN4cute5tupleIJNS5_1CILi128EEES8_NS7_ILi64EEEEEENS_10bfloat16_tEfNS_4arch4Sm80ELb0ELb0ELb1ELb1ELb0ELb0ELb0ELb0ELi2ELi4ELi4ELi4ELb0EEENS1_24CollectiveEpilogueBwdGQAISA_fSD_Li256ELb1ELb0EEENS1_19SingleTileSchedulerILb1ELb0ELb0ELi128EEEEEEEEEvNT_6ParamsE) ;  /* 0xffff711004007950 */ /* 0x000fea0003c3ffff */
        .type           $_ZN7cutlass13device_kernelIN5flash19enable_sm80_to_sm89INS1_16FlashAttnBwdSm80INS1_25CollectiveMainloopBwdSm80ILi2ELi2EN4cute5tupleIJNS5_1CILi128EEES8_NS7_ILi64EEEEEENS_10bfloat16_tEfNS_4arch4Sm80ELb0ELb0ELb1ELb1ELb0ELb0ELb0ELb0ELi2ELi4ELi4ELi4ELb0EEENS1_24CollectiveEpilogueBwdGQAISA_fSD_Li256ELb1ELb0EEENS1_19SingleTileSchedulerILb1ELb0ELb0ELi128EEEEEEEEEvNT_6ParamsE$_ZN4cute3eso3ESOILb1ELb0EJNS_6LayoutINS_5tupleIJNS3_IJNS_1CILi1EEENS4_ILi2EEEEEEEEENS3_IJNS3_IJS5_S5_EEEEEEEENS_10ViewEngineIPjEEEEC2ERKSB_RKSE_,@function
        .size           $_ZN7cutlass13device_kernelIN5flash19enable_sm80_to_sm89INS1_16FlashAttnBwdSm80INS1_25CollectiveMainloopBwdSm80ILi2ELi2EN4cute5tupleIJNS5_1CILi128EEES8_NS7_ILi64EEEEEENS_10bfloat16_tEfNS_4arch4Sm80ELb0ELb0ELb1ELb1ELb0ELb0ELb0ELb0ELi2ELi4ELi4ELi4ELb0EEENS1_24CollectiveEpilogueBwdGQAISA_fSD_Li256ELb1ELb0EEENS1_19SingleTileSchedulerILb1ELb0ELb0ELi128EEEEEEEEEvNT_6ParamsE$_ZN4cute3eso3ESOILb1ELb0EJNS_6LayoutINS_5tupleIJNS3_IJNS_1CILi1EEENS4_ILi2EEEEEEEEENS3_IJNS3_IJS5_S5_EEEEEEEENS_10ViewEngineIPjEEEEC2ERKSB_RKSE_,($_ZN7cutlass13device_kernelIN5flash19enable_sm80_to_sm89INS1_16FlashAttnBwdSm80INS1_25CollectiveMainloopBwdSm80ILi2ELi2EN4cute5tupleIJNS5_1CILi128EEES8_NS7_ILi64EEEEEENS_10bfloat16_tEfNS_4arch4Sm80ELb0ELb0ELb1ELb1ELb0ELb0ELb0ELb0ELi2ELi4ELi4ELi4ELb0EEENS1_24CollectiveEpilogueBwdGQAISA_fSD_Li256ELb1ELb0EEENS1_19SingleTileSchedulerILb1ELb0ELb0ELi128EEEEEEEEEvNT_6ParamsE$_ZN4cute3eso3ESOILb1ELb0EJNS_6LayoutINS_5tupleIJNS3_IJNS_1CILi1EEENS4_ILi2EEEEEES6_NS4_ILi8EEEEEENS3_IJNS3_IJS5_S5_EEES6_NS4_ILi4EEEEEEEENS_10ViewEngineIPKN7cutlass5ArrayIfLi2ELb1EEEEEEEC2ERKSD_RKSK_ - $_ZN7cutlass13device_kernelIN5flash19enable_sm80_to_sm89INS1_16FlashAttnBwdSm80INS1_25CollectiveMainloopBwdSm80ILi2ELi2EN4cute5tupleIJNS5_1CILi128EEES8_NS7_ILi64EEEEEENS_10bfloat16_tEfNS_4arch4Sm80ELb0ELb0ELb1ELb1ELb0ELb0ELb0ELb0ELi2ELi4ELi4ELi4ELb0EEENS1_24CollectiveEpilogueBwdGQAISA_fSD_Li256ELb1ELb0EEENS1_19SingleTileSchedulerILb1ELb0ELb0ELi128EEEEEEEEEvNT_6ParamsE$_ZN4cute3eso3ESOILb1ELb0EJNS_6LayoutINS_5tupleIJNS3_IJNS_1CILi1EEENS4_ILi2EEEEEEEEENS3_IJNS3_IJS5_S5_EEEEEEEENS_10ViewEngineIPjEEEEC2ERKSB_RKSE_)
$_ZN7cutlass13device_kernelIN5flash19enable_sm80_to_sm89INS1_16FlashAttnBwdSm80INS1_25CollectiveMainloopBwdSm80ILi2ELi2EN4cute5tupleIJNS5_1CILi128EEES8_NS7_ILi64EEEEEENS_10bfloat16_tEfNS_4arch4Sm80ELb0ELb0ELb1ELb1ELb0ELb0ELb0ELb0ELi2ELi4ELi4ELi4ELb0EEENS1_24CollectiveEpilogueBwdGQAISA_fSD_Li256ELb1ELb0EEENS1_19SingleTileSchedulerILb1ELb0ELb0ELi128EEEEEEEEEvNT_6ParamsE$_ZN4cute3eso3ESOILb1ELb0EJNS_6LayoutINS_5tupleIJNS3_IJNS_1CILi1EEENS4_ILi2EEEEEEEEENS3_IJNS3_IJS5_S5_EEEEEEEENS_10ViewEngineIPjEEEEC2ERKSB_RKSE_:
[----:B------:R-:W-:Y:S01]  /*8ef0*/  IADD3 R2, R2, -c[0x0][0x20], RZ ;  /* 0x8000080002027a10 */ /* 0x000fe20007ffe0ff */
[----:B------:R-:W-:Y:S01]  /*8f00*/  IMAD.MOV.U32 R11, RZ, RZ, R3 ;  /* 0x000000ffff0b7224 */ /* 0x000fe200078e0003 */
[----:B------:R-:W-:-:S04]  /*8f10*/  MOV R5, 0x0 ;  /* 0x0000000000057802 */ /* 0x000fc80000000f00 */
[----:B------:R1:W-:Y:S01]  /*8f20*/  STL.64 [R2], R10 ;  /* 0x0000000a02007387 */ /* 0x0003e20000100a00 */
[----:B------:R-:W-:Y:S05]  /*8f30*/  RET.REL.NODEC R4 `(_ZN7cutlass13device_kernelIN5flash19enable_sm80_to_sm89INS1_16FlashAttnBwdSm80INS1_25CollectiveMainloopBwdSm80ILi2ELi2EN4cute5tupleIJNS5_1CILi128EEES8_NS7_ILi64EEEEEENS_10bfloat16_tEfNS_4arch4Sm80ELb0ELb0ELb1ELb1ELb0ELb0ELb0ELb0ELi2ELi4ELi4ELi4ELb0EEENS1_24CollectiveEpilogueBwdGQAISA_fSD_Li256ELb1ELb0EEENS1_19SingleTileSchedulerILb1ELb0ELb0ELi128EEEEEEEEEvNT_6ParamsE) ;  /* 0xffff70c004007950 */ /* 0x000fea0003c3ffff */
        .type           $_ZN7cutlass13device_kernelIN5flash19enable_sm80_to_sm89INS1_16FlashAttnBwdSm80INS1_25CollectiveMainloopBwdSm80ILi2ELi2EN4cute5tupleIJNS5_1CILi128EEES8_NS7_ILi64EEEEEENS_10bfloat16_tEfNS_4arch4Sm80ELb0ELb0ELb1ELb1ELb0ELb0ELb0ELb0ELi2ELi4ELi4ELi4ELb0EEENS1_24CollectiveEpilogueBwdGQAISA_fSD_Li256ELb1ELb0EEENS1_19SingleTileSchedulerILb1ELb0ELb0ELi128EEEEEEEEEvNT_6ParamsE$_ZN4cute3eso3ESOILb1ELb0EJNS_6LayoutINS_5tupleIJNS3_IJNS_1CILi1EEENS4_ILi2EEEEEES6_NS4_ILi8EEEEEENS3_IJNS3_IJS5_S5_EEES6_NS4_ILi4EEEEEEEENS_10ViewEngineIPKN7cutlass5ArrayIfLi2ELb1EEEEEEEC2ERKSD_RKSK_,@function
        .size           $_ZN7cutlass13device_kernelIN5flash19enable_sm80_to_sm89INS1_16FlashAttnBwdSm80INS1_25CollectiveMainloopBwdSm80ILi2ELi2EN4cute5tupleIJNS5_1CILi128EEES8_NS7_ILi64EEEEEENS_10bfloat16_tEfNS_4arch4Sm80ELb0ELb0ELb1ELb1ELb0ELb0ELb0ELb0ELi2ELi4ELi4ELi4ELb0EEENS1_24CollectiveEpilogueBwdGQAISA_fSD_Li256ELb1ELb0EEENS1_19SingleTileSchedulerILb1ELb0ELb0ELi128EEEEEEEEEvNT_6ParamsE$_ZN4cute3eso3ESOILb1ELb0EJNS_6LayoutINS_5tupleIJNS3_IJNS_1CILi1EEENS4_ILi2EEEEEES6_NS4_ILi8EEEEEENS3_IJNS3_IJS5_S5_EEES6_NS4_ILi4EEEEEEEENS_10ViewEngineIPKN7cutlass5ArrayIfLi2ELb1EEEEEEEC2ERKSD_RKSK_,($_ZN7cutlass13device_kernelIN5flash19enable_sm80_to_sm89INS1_16FlashAttnBwdSm80INS1_25CollectiveMainloopBwdSm80ILi2ELi2EN4cute5tupleIJNS5_1CILi128EEES8_NS7_ILi64EEEEEENS_10bfloat16_tEfNS_4arch4Sm80ELb0ELb0ELb1ELb1ELb0ELb0ELb0ELb0ELi2ELi4ELi4ELi4ELb0EEENS1_24CollectiveEpilogueBwdGQAISA_fSD_Li256ELb1ELb0EEENS1_19SingleTileSchedulerILb1ELb0ELb0ELi128EEEEEEEEEvNT_6ParamsE$_ZN4cute3eso3ESOILb1ELb0EJNS_6LayoutINS_5tupleIJNS3_IJNS_1CILi1EEENS4_ILi2EEEEEES6_NS4_ILi8EEEEEENS3_IJNS3_IJS5_S5_EEES6_NS4_ILi4EEEEEEEENS_10ViewEngineIPN7cutlass5ArrayINSF_10bfloat16_tELi2ELb0EEEEEEEC2ERKSD_RKSK_ - $_ZN7cutlass13device_kernelIN5flash19enable_sm80_to_sm89INS1_16FlashAttnBwdSm80INS1_25CollectiveMainloopBwdSm80ILi2ELi2EN4cute5tupleIJNS5_1CILi128EEES8_NS7_ILi64EEEEEENS_10bfloat16_tEfNS_4arch4Sm80ELb0ELb0ELb1ELb1ELb0ELb0ELb0ELb0ELi2ELi4ELi4ELi4ELb0EEENS1_24CollectiveEpilogueBwdGQAISA_fSD_Li256ELb1ELb0EEENS1_19SingleTileSchedulerILb1ELb0ELb0ELi128EEEEEEEEEvNT_6ParamsE$_ZN4cute3eso3ESOILb1ELb0EJNS_6LayoutINS_5tupleIJNS3_IJNS_1CILi1EEENS4_ILi2EEEEEES6_NS4_ILi8EEEEEENS3_IJNS3_IJS5_S5_EEES6_NS4_ILi4EEEEEEEENS_10ViewEngineIPKN7cutlass5ArrayIfLi2ELb1EEEEEEEC2ERKSD_RKSK_)
$_ZN7cutlass13device_kernelIN5flash19enable_sm80_to_sm89INS1_16FlashAttnBwdSm80INS1_25CollectiveMainloopBwdSm80ILi2ELi2EN4cute5tupleIJNS5_1CILi128EEES8_NS7_ILi64EEEEEENS_10bfloat16_tEfNS_4arch4Sm80ELb0ELb0ELb1ELb1ELb0ELb0ELb0ELb0ELi2ELi4ELi4ELi4ELb0EEENS1_24CollectiveEpilogueBwdGQAISA_fSD_Li256ELb1ELb0EEENS1_19SingleTileSchedulerILb1ELb0ELb0ELi128EEEEEEEEEvNT_6ParamsE$_ZN4cute3eso3ESOILb1ELb0EJNS_6LayoutINS_5tupleIJNS3_IJNS_1CILi1EEENS4_ILi2EEEEEES6_NS4_ILi8EEEEEENS3_IJNS3_IJS5_S5_EEES6_NS4_ILi4EEEEEEEENS_10ViewEngineIPKN7cutlass5ArrayIfLi2ELb1EEEEEEEC2ERKSD_RKSK_:
[----:B------:R-:W-:Y:S01]  /*8f40*/  IADD3 R2, R54, -c[0x0][0x20], RZ ;  /* 0x8000080036027a10 */ /* 0x000fe20007ffe0ff */
[----:B------:R-:W-:Y:S01]  /*8f50*/  IMAD.MOV.U32 R9, RZ, RZ, R5 ;  /* 0x000000ffff097224 */ /* 0x000fe200078e0005 */
[----:B------:R-:W-:Y:S01]  /*8f60*/  MOV R10, R6 ;  /* 0x00000006000a7202 */ /* 0x000fe20000000f00 */
[----:B------:R-:W-:-:S03]  /*8f70*/  IMAD.MOV.U32 R11, RZ, RZ, 0x0 ;  /* 0x00000000ff0b7424 */ /* 0x000fc600078e00ff */
[----:B------:R1:W-:Y:S01]  /*8f80*/  STL.64 [R2], R8 ;  /* 0x0000000802007387 */ /* 0x0003e20000100a00 */
[----:B------:R-:W-:Y:S05]  /*8f90*/  RET.REL.NODEC R10 `(_ZN7cutlass13device_kernelIN5flash19enable_sm80_to_sm89INS1_16FlashAttnBwdSm80INS1_25CollectiveMainloopBwdSm80ILi2ELi2EN4cute5tupleIJNS5_1CILi128EEES8_NS7_ILi64EEEEEENS_10bfloat16_tEfNS_4arch4Sm80ELb0ELb0ELb1ELb1ELb0ELb0ELb0ELb0ELi2ELi4ELi4ELi4ELb0EEENS1_24CollectiveEpilogueBwdGQAISA_fSD_Li256ELb1ELb0EEENS1_19SingleTileSchedulerILb1ELb0ELb0ELi128EEEEEEEEEvNT_6ParamsE) ;  /* 0xffff70600a007950 */ /* 0x000fea0003c3ffff */
        .type           $_ZN7cutlass13device_kernelIN5flash19enable_sm80_to_sm89INS1_16FlashAttnBwdSm80INS1_25CollectiveMainloopBwdSm80ILi2ELi2EN4cute5tupleIJNS5_1CILi128EEES8_NS7_ILi64EEEEEENS_10bfloat16_tEfNS_4arch4Sm80ELb0ELb0ELb1ELb1ELb0ELb0ELb0ELb0ELi2ELi4ELi4ELi4ELb0EEENS1_24CollectiveEpilogueBwdGQAISA_fSD_Li256ELb1ELb0EEENS1_19SingleTileSchedulerILb1ELb0ELb0ELi128EEEEEEEEEvNT_6ParamsE$_ZN4cute3eso3ESOILb1ELb0EJNS_6LayoutINS_5tupleIJNS3_IJNS_1CILi1EEENS4_ILi2EEEEEES6_NS4_ILi8EEEEEENS3_IJNS3_IJS5_S5_EEES6_NS4_ILi4EEEEEEEENS_10ViewEngineIPN7cutlass5ArrayINSF_10bfloat16_tELi2ELb0EEEEEEEC2ERKSD_RKSK_,@function
        .size           $_ZN7cutlass13device_kernelIN5flash19enable_sm80_to_sm89INS1_16FlashAttnBwdSm80INS1_25CollectiveMainloopBwdSm80ILi2ELi2EN4cute5tupleIJNS5_1CILi128EEES8_NS7_ILi64EEEEEENS_10bfloat16_tEfNS_4arch4Sm80ELb0ELb0ELb1ELb1ELb0ELb0ELb0ELb0ELi2ELi4ELi4ELi4ELb0EEENS1_24CollectiveEpilogueBwdGQAISA_fSD_Li256ELb1ELb0EEENS1_19SingleTileSchedulerILb1ELb0ELb0ELi128EEEEEEEEEvNT_6ParamsE$_ZN4cute3eso3ESOILb1ELb0EJNS_6LayoutINS_5tupleIJNS3_IJNS_1CILi1EEENS4_ILi2EEEEEES6_NS4_ILi8EEEEEENS3_IJNS3_IJS5_S5_EEES6_NS4_ILi4EEEEEEEENS_10ViewEngineIPN7cutlass5ArrayINSF_10bfloat16_tELi2ELb0EEEEEEEC2ERKSD_RKSK_,($_ZN7cutlass13device_kernelIN5flash19enable_sm80_to_sm89INS1_16FlashAttnBwdSm80INS1_25CollectiveMainloopBwdSm80ILi2ELi2EN4cute5tupleIJNS5_1CILi128EEES8_NS7_ILi64EEEEEENS_10bfloat16_tEfNS_4arch4Sm80ELb0ELb0ELb1ELb1ELb0ELb0ELb0ELb0ELi2ELi4ELi4ELi4ELb0EEENS1_24CollectiveEpilogueBwdGQAISA_fSD_Li256ELb1ELb0EEENS1_19SingleTileSchedulerILb1ELb0ELb0ELi128EEEEEEEEEvNT_6ParamsE$_ZN4cute3eso3ESOILb1ELb0EJNS_6LayoutINS_5tupleIJNS3_IJNS_1CILi1EEENS4_ILi2EEES6_EEEEEENS3_IJNS3_IJS5_S5_S6_EEEEEEEENS_10ViewEngineIPjEEEEC2ERKSB_RKSE_ - $_ZN7cutlass13device_kernelIN5flash19enable_sm80_to_sm89INS1_16FlashAttnBwdSm80INS1_25CollectiveMainloopBwdSm80ILi2ELi2EN4cute5tupleIJNS5_1CILi128EEES8_NS7_ILi64EEEEEENS_10bfloat16_tEfNS_4arch4Sm80ELb0ELb0ELb1ELb1ELb0ELb0ELb0ELb0ELi2ELi4ELi4ELi4ELb0EEENS1_24CollectiveEpilogueBwdGQAISA_fSD_Li256ELb1ELb0EEENS1_19SingleTileSchedulerILb1ELb0ELb0ELi128EEEEEEEEEvNT_6ParamsE$_ZN4cute3eso3ESOILb1ELb0EJNS_6LayoutINS_5tupleIJNS3_IJNS_1CILi1EEENS4_ILi2EEEEEES6_NS4_ILi8EEEEEENS3_IJNS3_IJS5_S5_EEES6_NS4_ILi4EEEEEEEENS_10ViewEngineIPN7cutlass5ArrayINSF_10bfloat16_tELi2ELb0EEEEEEEC2ERKSD_RKSK_)
$_ZN7cutlass13device_kernelIN5flash19enable_sm80_to_sm89INS1_16FlashAttnBwdSm80INS1_25CollectiveMainloopBwdSm80ILi2ELi2EN4cute5tupleIJNS5_1CILi128EEES8_NS7_ILi64EEEEEENS_10bfloat16_tEfNS_4arch4Sm80ELb0ELb0ELb1ELb1ELb0ELb0ELb0ELb0ELi2ELi4ELi4ELi4ELb0EEENS1_24CollectiveEpilogueBwdGQAISA_fSD_Li256ELb1ELb0EEENS1_19SingleTileSchedulerILb1ELb0ELb0ELi128EEEEEEEEEvNT_6ParamsE$_ZN4cute3eso3ESOILb1ELb0EJNS_6LayoutINS_5tupleIJNS3_IJNS_1CILi1EEENS4_ILi2EEEEEES6_NS4_ILi8EEEEEENS3_IJNS3_IJS5_S5_EEES6_NS4_ILi4EEEEEEEENS_10ViewEngineIPN7cutlass5ArrayINSF_10bfloat16_tELi2ELb0EEEEEEEC2ERKSD_RKSK_:
[----:B------:R-:W-:Y:S01]  /*8fa0*/  IADD3 R2, R54, -c[0x0][0x20], RZ ;  /* 0x8000080036027a10 */ /* 0x000fe20007ffe0ff */
[----:B------:R-:W-:Y:S01]  /*8fb0*/  IMAD.MOV.U32 R9, RZ, RZ, R5 ;  /* 0x000000ffff097224 */ /* 0x000fe200078e0005 */
[----:B------:R-:W-:Y:S01]  /*8fc0*/  MOV R46, R6 ;  /* 0x00000006002e7202 */ /* 0x000fe20000000f00 */
[----:B------:R-:W-:-:S03]  /*8fd0*/  IMAD.MOV.U32 R47, RZ, RZ, 0x0 ;  /* 0x00000000ff2f7424 */ /* 0x000fc600078e00ff */
[----:B------:R1:W-:Y:S01]  /*8fe0*/  STL.64 [R2], R8 ;  /* 0x0000000802007387 */ /* 0x0003e20000100a00 */
[----:B------:R-:W-:Y:S05]  /*8ff0*/  RET.REL.NODEC R46 `(_ZN7cutlass13device_kernelIN5flash19enable_sm80_to_sm89INS1_16FlashAttnBwdSm80INS1_25CollectiveMainloopBwdSm80ILi2ELi2EN4cute5tupleIJNS5_1CILi128EEES8_NS7_ILi64EEEEEENS_10bfloat16_tEfNS_4arch4Sm80ELb0ELb0ELb1ELb1ELb0ELb0ELb0ELb0ELi2ELi4ELi4ELi4ELb0EEENS1_24CollectiveEpilogueBwdGQAISA_fSD_Li256ELb1ELb0EEENS1_19SingleTileSchedulerILb1ELb0ELb0ELi128EEEEEEEEEvNT_6ParamsE) ;  /* 0xffff70002e007950 */ /* 0x000fea0003c3ffff */
        .type           $_ZN7cutlass13device_kernelIN5flash19enable_sm80_to_sm89INS1_16FlashAttnBwdSm80INS1_25CollectiveMainloopBwdSm80ILi2ELi2EN4cute5tupleIJNS5_1CILi128EEES8_NS7_ILi64EEEEEENS_10bfloat16_tEfNS_4arch4Sm80ELb0ELb0ELb1ELb1ELb0ELb0ELb0ELb0ELi2ELi4ELi4ELi4ELb0EEENS1_24CollectiveEpilogueBwdGQAISA_fSD_Li256ELb1ELb0EEENS1_19SingleTileSchedulerILb1ELb0ELb0ELi128EEEEEEEEEvNT_6ParamsE$_ZN4cute3eso3ESOILb1ELb0EJNS_6LayoutINS_5tupleIJNS3_IJNS_1CILi1EEENS4_ILi2EEES6_EEEEEENS3_IJNS3_IJS5_S5_S6_EEEEEEEENS_10ViewEngineIPjEEEEC2ERKSB_RKSE_,@function
        .size           $_ZN7cutlass13device_kernelIN5flash19enable_sm80_to_sm89INS1_16FlashAttnBwdSm80INS1_25CollectiveMainloopBwdSm80ILi2ELi2EN4cute5tupleIJNS5_1CILi128EEES8_NS7_ILi64EEEEEENS_10bfloat16_tEfNS_4arch4Sm80ELb0ELb0ELb1ELb1ELb0ELb0ELb0ELb0ELi2ELi4ELi4ELi4ELb0EEENS1_24CollectiveEpilogueBwdGQAISA_fSD_Li256ELb1ELb0EEENS1_19SingleTileSchedulerILb1ELb0ELb0ELi128EEEEEEEEEvNT_6ParamsE$_ZN4cute3eso3ESOILb1ELb0EJNS_6LayoutINS_5tupleIJNS3_IJNS_1CILi1EEENS4_ILi2EEES6_EEEEEENS3_IJNS3_IJS5_S5_S6_EEEEEEEENS_10ViewEngineIPjEEEEC2ERKSB_RKSE_,($_ZN7cutlass13device_kernelIN5flash19enable_sm80_to_sm89INS1_16FlashAttnBwdSm80INS1_25CollectiveMainloopBwdSm80ILi2ELi2EN4cute5tupleIJNS5_1CILi128EEES8_NS7_ILi64EEEEEENS_10bfloat16_tEfNS_4arch4Sm80ELb0ELb0ELb1ELb1ELb0ELb0ELb0ELb0ELi2ELi4ELi4ELi4ELb0EEENS1_24CollectiveEpilogueBwdGQAISA_fSD_Li256ELb1ELb0EEENS1_19SingleTileSchedulerILb1ELb0ELb0ELi128EEEEEEEEEvNT_6ParamsE$_ZN4cute3eso3ESOILb1ELb0EJNS_6LayoutINS_5tupleIJNS3_IJNS_1CILi1EEENS4_ILi4EEEEEENS4_ILi2EEES6_EEENS3_IJNS3_IJNS4_ILi0EEES5_EEES6_NS4_ILi8EEEEEEEENS_10ViewEngineIPfEEEEC2ERKSE_RKSH_ - $_ZN7cutlass13device_kernelIN5flash19enable_sm80_to_sm89INS1_16FlashAttnBwdSm80INS1_25CollectiveMainloopBwdSm80ILi2ELi2EN4cute5tupleIJNS5_1CILi128EEES8_NS7_ILi64EEEEEENS_10bfloat16_tEfNS_4arch4Sm80ELb0ELb0ELb1ELb1ELb0ELb0ELb0ELb0ELi2ELi4ELi4ELi4ELb0EEENS1_24CollectiveEpilogueBwdGQAISA_fSD_Li256ELb1ELb0EEENS1_19SingleTileSchedulerILb1ELb0ELb0ELi128EEEEEEEEEvNT_6ParamsE$_ZN4cute3eso3ESOILb1ELb0EJNS_6LayoutINS_5tupleIJNS3_IJNS_1CILi1EEENS4_ILi2EEES6_EEEEEENS3_IJNS3_IJS5_S5_S6_EEEEEEEENS_10ViewEngineIPjEEEEC2ERKSB_RKSE_)
$_ZN7cutlass13device_kernelIN5flash19enable_sm80_to_sm89INS1_16FlashAttnBwdSm80INS1_25CollectiveMainloopBwdSm80ILi2ELi2EN4cute5tupleIJNS5_1CILi128EEES8_NS7_ILi64EEEEEENS_10bfloat16_tEfNS_4arch4Sm80ELb0ELb0ELb1ELb1ELb0ELb0ELb0ELb0ELi2ELi4ELi4ELi4ELb0EEENS1_24CollectiveEpilogueBwdGQAISA_fSD_Li256ELb1ELb0EEENS1_19SingleTileSchedulerILb1ELb0ELb0ELi128EEEEEEEEEvNT_6ParamsE$_ZN4cute3eso3ESOILb1ELb0EJNS_6LayoutINS_5tupleIJNS3_IJNS_1CILi1EEENS4_ILi2EEES6_EEEEEENS3_IJNS3_IJS5_S5_S6_EEEEEEEENS_10ViewEngineIPjEEEEC2ERKSB_RKSE_:
[----:B------:R-:W-:Y:S02]  /*9000*/  IADD3 R2, R64, -c[0x0][0x20], RZ ;  /* 0x8000080040027a10 */ /* 0x000fe40007ffe0ff */
[----:B------:R-:W-:-:S03]  /*9010*/  MOV R5, 0x0 ;  /* 0x0000000000057802 */ /* 0x000fc60000000f00 */
[----:B------:R1:W-:Y:S01]  /*9020*/  STL.64 [R2], R12 ;  /* 0x0000000c02007387 */ /* 0x0003e20000100a00 */
[----:B------:R-:W-:Y:S05]  /*9030*/  RET.REL.NODEC R4 `(_ZN7cutlass13device_kernelIN5flash19enable_sm80_to_sm89INS1_16FlashAttnBwdSm80INS1_25CollectiveMainloopBwdSm80ILi2ELi2EN4cute5tupleIJNS5_1CILi128EEES8_NS7_ILi64EEEEEENS_10bfloat16_tEfNS_4arch4Sm80ELb0ELb0ELb1ELb1ELb0ELb0ELb0ELb0ELi2ELi4ELi4ELi4ELb0EEENS1_24CollectiveEpilogueBwdGQAISA_fSD_Li256ELb1ELb0EEENS1_19SingleTileSchedulerILb1ELb0ELb0ELi128EEEEEEEEEvNT_6ParamsE) ;  /* 0xffff6fc004007950 */ /* 0x000fea0003c3ffff */
        .type           $_ZN7cutlass13device_kernelIN5flash19enable_sm80_to_sm89INS1_16FlashAttnBwdSm80INS1_25CollectiveMainloopBwdSm80ILi2ELi2EN4cute5tupleIJNS5_1CILi128EEES8_NS7_ILi64EEEEEENS_10bfloat16_tEfNS_4arch4Sm80ELb0ELb0ELb1ELb1ELb0ELb0ELb0ELb0ELi2ELi4ELi4ELi4ELb0EEENS1_24CollectiveEpilogueBwdGQAISA_fSD_Li256ELb1ELb0EEENS1_19SingleTileSchedulerILb1ELb0ELb0ELi128EEEEEEEEEvNT_6ParamsE$_ZN4cute3eso3ESOILb1ELb0EJNS_6LayoutINS_5tupleIJNS3_IJNS_1CILi1EEENS4_ILi4EEEEEENS4_ILi2EEES6_EEENS3_IJNS3_IJNS4_ILi0EEES5_EEES6_NS4_ILi8EEEEEEEENS_10ViewEngineIPfEEEEC2ERKSE_RKSH_,@function
        .size           $_ZN7cutlass13device_kernelIN5flash19enable_sm80_to_sm89INS1_16FlashAttnBwdSm80INS1_25CollectiveMainloopBwdSm80ILi2ELi2EN4cute5tupleIJNS5_1CILi128EEES8_NS7_ILi64EEEEEENS_10bfloat16_tEfNS_4arch4Sm80ELb0ELb0ELb1ELb1ELb0ELb0ELb0ELb0ELi2ELi4ELi4ELi4ELb0EEENS1_24CollectiveEpilogueBwdGQAISA_fSD_Li256ELb1ELb0EEENS1_19SingleTileSchedulerILb1ELb0ELb0ELi128EEEEEEEEEvNT_6ParamsE$_ZN4cute3eso3ESOILb1ELb0EJNS_6LayoutINS_5tupleIJNS3_IJNS_1CILi1EEENS4_ILi4EEEEEENS4_ILi2EEES6_EEENS3_IJNS3_IJNS4_ILi0EEES5_EEES6_NS4_ILi8EEEEEEEENS_10ViewEngineIPfEEEEC2ERKSE_RKSH_,($_ZN7cutlass13device_kernelIN5flash19enable_sm80_to_sm89INS1_16FlashAttnBwdSm80INS1_25CollectiveMainloopBwdSm80ILi2ELi2EN4cute5tupleIJNS5_1CILi128EEES8_NS7_ILi64EEEEEENS_10bfloat16_tEfNS_4arch4Sm80ELb0ELb0ELb1ELb1ELb0ELb0ELb0ELb0ELi2ELi4ELi4ELi4ELb0EEENS1_24CollectiveEpilogueBwdGQAISA_fSD_Li256ELb1ELb0EEENS1_19SingleTileSchedulerILb1ELb0ELb0ELi128EEEEEEEEEvNT_6ParamsE$_ZN4cute3eso3ESOILb1ELb0EJNS_6LayoutINS_5tupleIJNS3_IJNS_1CILi1EEES5_EEEEEENS3_IJNS3_IJS5_NS4_ILi0EEEEEEEEEEENS_10ViewEngineINS_8gmem_ptrIPKN7cutlass9uint128_tEEEEEEEC2ERKSB_RKSJ_ - $_ZN7cutlass13device_kernelIN5flash19enable_sm80_to_sm89INS1_16FlashAttnBwdSm80INS1_25CollectiveMainloopBwdSm80ILi2ELi2EN4cute5tupleIJNS5_1CILi128EEES8_NS7_ILi64EEEEEENS_10bfloat16_tEfNS_4arch4Sm80ELb0ELb0ELb1ELb1ELb0ELb0ELb0ELb0ELi2ELi4ELi4ELi4ELb0EEENS1_24CollectiveEpilogueBwdGQAISA_fSD_Li256ELb1ELb0EEENS1_19SingleTileSchedulerILb1ELb0ELb0ELi128EEEEEEEEEvNT_6ParamsE$_ZN4cute3eso3ESOILb1ELb0EJNS_6LayoutINS_5tupleIJNS3_IJNS_1CILi1EEENS4_ILi4EEEEEENS4_ILi2EEES6_EEENS3_IJNS3_IJNS4_ILi0EEES5_EEES6_NS4_ILi8EEEEEEEENS_10ViewEngineIPfEEEEC2ERKSE_RKSH_)
$_ZN7cutlass13device_kernelIN5flash19enable_sm80_to_sm89INS1_16FlashAttnBwdSm80INS1_25CollectiveMainloopBwdSm80ILi2ELi2EN4cute5tupleIJNS5_1CILi128EEES8_NS7_ILi64EEEEEENS_10bfloat16_tEfNS_4arch4Sm80ELb0ELb0ELb1ELb1ELb0ELb0ELb0ELb0ELi2ELi4ELi4ELi4ELb0EEENS1_24CollectiveEpilogueBwdGQAISA_fSD_Li256ELb1ELb0EEENS1_19SingleTileSchedulerILb1ELb0ELb0ELi128EEEEEEEEEvNT_6ParamsE$_ZN4cute3eso3ESOILb1ELb0EJNS_6LayoutINS_5tupleIJNS3_IJNS_1CILi1EEENS4_ILi4EEEEEENS4_ILi2EEES6_EEENS3_IJNS3_IJNS4_ILi0EEES5_EEES6_NS4_ILi8EEEEEEEENS_10ViewEngineIPfEEEEC2ERKSE_RKSH_:
[----:B------:R-:W-:Y:S02]  /*9040*/  IADD3 R2, R57, -c[0x0][0x20], RZ ;  /* 0x8000080039027a10 */ /* 0x000fe40007ffe0ff */
[----:B------:R-:W-:-:S03]  /*9050*/  MOV R5, 0x0 ;  /* 0x0000000000057802 */ /* 0x000fc60000000f00 */
[----:B------:R1:W-:Y:S01]  /*9060*/  STL.64 [R2], R52 ;  /* 0x0000003402007387 */ /* 0x0003e20000100a00 */
[----:B------:R-:W-:Y:S05]  /*9070*/  RET.REL.NODEC R4 `(_ZN7cutlass13device_kernelIN5flash19enable_sm80_to_sm89INS1_16FlashAttnBwdSm80INS1_25CollectiveMainloopBwdSm80ILi2ELi2EN4cute5tupleIJNS5_1CILi128EEES8_NS7_ILi64EEEEEENS_10bfloat16_tEfNS_4arch4Sm80ELb0ELb0ELb1ELb1ELb0ELb0ELb0ELb0ELi2ELi4ELi4ELi4ELb0EEENS1_24CollectiveEpilogueBwdGQAISA_fSD_Li256ELb1ELb0EEENS1_19SingleTileSchedulerILb1ELb0ELb0ELi128EEEEEEEEEvNT_6ParamsE) ;  /* 0xffff6f8004007950 */ /* 0x000fea0003c3ffff */
        .type           $_ZN7cutlass13device_kernelIN5flash19enable_sm80_to_sm89INS1_16FlashAttnBwdSm80INS1_25CollectiveMainloopBwdSm80ILi2ELi2EN4cute5tupleIJNS5_1CILi128EEES8_NS7_ILi64EEEEEENS_10bfloat16_tEfNS_4arch4Sm80ELb0ELb0ELb1ELb1ELb0ELb0ELb0ELb0ELi2ELi4ELi4ELi4ELb0EEENS1_24CollectiveEpilogueBwdGQAISA_fSD_Li256ELb1ELb0EEENS1_19SingleTileSchedulerILb1ELb0ELb0ELi128EEEEEEEEEvNT_6ParamsE$_ZN4cute3eso3ESOILb1ELb0EJNS_6LayoutINS_5tupleIJNS3_IJNS_1CILi1EEES5_EEEEEENS3_IJNS3_IJS5_NS4_ILi0EEEEEEEEEEENS_10ViewEngineINS_8gmem_ptrIPKN7cutlass9uint128_tEEEEEEEC2ERKSB_RKSJ_,@function
        .size           $_ZN7cutlass13device_kernelIN5flash19enable_sm80_to_sm89INS1_16FlashAttnBwdSm80INS1_25CollectiveMainloopBwdSm80ILi2ELi2EN4cute5tupleIJNS5_1CILi128EEES8_NS7_ILi64EEEEEENS_10bfloat16_tEfNS_4arch4Sm80ELb0ELb0ELb1ELb1ELb0ELb0ELb0ELb0ELi2ELi4ELi4ELi4ELb0EEENS1_24CollectiveEpilogueBwdGQAISA_fSD_Li256ELb1ELb0EEENS1_19SingleTileSchedulerILb1ELb0ELb0ELi128EEEEEEEEEvNT_6ParamsE$_ZN4cute3eso3ESOILb1ELb0EJNS_6LayoutINS_5tupleIJNS3_IJNS_1CILi1EEES5_EEEEEENS3_IJNS3_IJS5_NS4_ILi0EEEEEEEEEEENS_10ViewEngineINS_8gmem_ptrIPKN7cutlass9uint128_tEEEEEEEC2ERKSB_RKSJ_,($_ZN7cutlass13device_kernelIN5flash19enable_sm80_to_sm89INS1_16FlashAttnBwdSm80INS1_25CollectiveMainloopBwdSm80ILi2ELi2EN4cute5tupleIJNS5_1CILi128EEES8_NS7_ILi64EEEEEENS_10bfloat16_tEfNS_4arch4Sm80ELb0ELb0ELb1ELb1ELb0ELb0ELb0ELb0ELi2ELi4ELi4ELi4ELb0EEENS1_24CollectiveEpilogueBwdGQAISA_fSD_Li256ELb1ELb0EEENS1_19SingleTileSchedulerILb1ELb0ELb0ELi128EEEEEEEEEvNT_6ParamsE$_ZN4cute3eso3ESOILb1ELb0EJNS_6LayoutINS_5tupleIJNS3_IJNS_1CILi1EEES5_EEEEEENS3_IJNS3_IJS5_NS4_ILi0EEEEEEEEEEENS_10ViewEngineINS_8smem_ptrIPN7cutlass9uint128_tEEEEEEEC2ERKSB_RKSI_ - $_ZN7cutlass13device_kernelIN5flash19enable_sm80_to_sm89INS1_16FlashAttnBwdSm80INS1_25CollectiveMainloopBwdSm80ILi2ELi2EN4cute5tupleIJNS5_1CILi128EEES8_NS7_ILi64EEEEEENS_10bfloat16_tEfNS_4arch4Sm80ELb0ELb0ELb1ELb1ELb0ELb0ELb0ELb0ELi2ELi4ELi4ELi4ELb0EEENS1_24CollectiveEpilogueBwdGQAISA_fSD_Li256ELb1ELb0EEENS1_19SingleTileSchedulerILb1ELb0ELb0ELi128EEEEEEEEEvNT_6ParamsE$_ZN4cute3eso3ESOILb1ELb0EJNS_6LayoutINS_5tupleIJNS3_IJNS_1CILi1EEES5_EEEEEENS3_IJNS3_IJS5_NS4_ILi0EEEEEEEEEEENS_10ViewEngineINS_8gmem_ptrIPKN7cutlass9uint128_tEEEEEEEC2ERKSB_RKSJ_)
$_ZN7cutlass13device_kernelIN5flash19enable_sm80_to_sm89INS1_16FlashAttnBwdSm80INS1_25CollectiveMainloopBwdSm80ILi2ELi2EN4cute5tupleIJNS5_1CILi128EEES8_NS7_ILi64EEEEEENS_10bfloat16_tEfNS_4arch4Sm80ELb0ELb0ELb1ELb1ELb0ELb0ELb0ELb0ELi2ELi4ELi4ELi4ELb0EEENS1_24CollectiveEpilogueBwdGQAISA_fSD_Li256ELb1ELb0EEENS1_19SingleTileSchedulerILb1ELb0ELb0ELi128EEEEEEEEEvNT_6ParamsE$_ZN4cute3eso3ESOILb1ELb0EJNS_6LayoutINS_5tupleIJNS3_IJNS_1CILi1EEES5_EEEEEENS3_IJNS3_IJS5_NS4_ILi0EEEEEEEEEEENS_10ViewEngineINS_8gmem_ptrIPKN7cutlass9uint128_tEEEEEEEC2ERKSB_RKSJ_:
[----:B------:R-:W-:Y:S02]  /*9080*/  IADD3 R4, R15, -c[0x0][0x20], RZ ;  /* 0x800008000f047a10 */ /* 0x000fe40007ffe0ff */
[----:B------:R-:W-:-:S03]  /*9090*/  MOV R9, 0x0 ;  /* 0x0000000000097802 */ /* 0x000fc60000000f00 */
[----:B------:R1:W-:Y:S01]  /*90a0*/  STL.64 [R4], R2 ;  /* 0x0000000204007387 */ /* 0x0003e20000100a00 */
[----:B------:R-:W-:Y:S05]  /*90b0*/  RET.REL.NODEC R8 `(_ZN7cutlass13device_kernelIN5flash19enable_sm80_to_sm89INS1_16FlashAttnBwdSm80INS1_25CollectiveMainloopBwdSm80ILi2ELi2EN4cute5tupleIJNS5_1CILi128EEES8_NS7_ILi64EEEEEENS_10bfloat16_tEfNS_4arch4Sm80ELb0ELb0ELb1ELb1ELb0ELb0ELb0ELb0ELi2ELi4ELi4ELi4ELb0EEENS1_24CollectiveEpilogueBwdGQAISA_fSD_Li256ELb1ELb0EEENS1_19SingleTileSchedulerILb1ELb0ELb0ELi128EEEEEEEEEvNT_6ParamsE) ;  /* 0xffff6f4008007950 */ /* 0x000fea0003c3ffff */
        .type           $_ZN7cutlass13device_kernelIN5flash19enable_sm80_to_sm89INS1_16FlashAttnBwdSm80INS1_25CollectiveMainloopBwdSm80ILi2ELi2EN4cute5tupleIJNS5_1CILi128EEES8_NS7_ILi64EEEEEENS_10bfloat16_tEfNS_4arch4Sm80ELb0ELb0ELb1ELb1ELb0ELb0ELb0ELb0ELi2ELi4ELi4ELi4ELb0EEENS1_24CollectiveEpilogueBwdGQAISA_fSD_Li256ELb1ELb0EEENS1_19SingleTileSchedulerILb1ELb0ELb0ELi128EEEEEEEEEvNT_6ParamsE$_ZN4cute3eso3ESOILb1ELb0EJNS_6LayoutINS_5tupleIJNS3_IJNS_1CILi1EEES5_EEEEEENS3_IJNS3_IJS5_NS4_ILi0EEEEEEEEEEENS_10ViewEngineINS_8smem_ptrIPN7cutlass9uint128_tEEEEEEEC2ERKSB_RKSI_,@function
        .size           $_ZN7cutlass13device_kernelIN5flash19enable_sm80_to_sm89INS1_16FlashAttnBwdSm80INS1_25CollectiveMainloopBwdSm80ILi2ELi2EN4cute5tupleIJNS5_1CILi128EEES8_NS7_ILi64EEEEEENS_10bfloat16_tEfNS_4arch4Sm80ELb0ELb0ELb1ELb1ELb0ELb0ELb0ELb0ELi2ELi4ELi4ELi4ELb0EEENS1_24CollectiveEpilogueBwdGQAISA_fSD_Li256ELb1ELb0EEENS1_19SingleTileSchedulerILb1ELb0ELb0ELi128EEEEEEEEEvNT_6ParamsE$_ZN4cute3eso3ESOILb1ELb0EJNS_6LayoutINS_5tupleIJNS3_IJNS_1CILi1EEES5_EEEEEENS3_IJNS3_IJS5_NS4_ILi0EEEEEEEEEEENS_10ViewEngineINS_8smem_ptrIPN7cutlass9uint128_tEEEEEEEC2ERKSB_RKSI_,($_ZN7cutlass13device_kernelIN5flash19enable_sm80_to_sm89INS1_16FlashAttnBwdSm80INS1_25CollectiveMainloopBwdSm80ILi2ELi2EN4cute5tupleIJNS5_1CILi128EEES8_NS7_ILi64EEEEEENS_10bfloat16_tEfNS_4arch4Sm80ELb0ELb0ELb1ELb1ELb0ELb0ELb0ELb0ELi2ELi4ELi4ELi4ELb0EEENS1_24CollectiveEpilogueBwdGQAISA_fSD_Li256ELb1ELb0EEENS1_19SingleTileSchedulerILb1ELb0ELb0ELi128EEEEEEEEEvNT_6ParamsE$_ZN4cute3eso3ESOILb1ELb0EJNS_6LayoutINS_5tupleIJNS3_IJNS_1CILi1EEES5_EEENS4_ILi32EEEEEENS3_IJNS3_IJNS4_ILi0EEES9_EEENS4_ILi256EEEEEEEENS_10ViewEngineINS_8gmem_ptrIPfEEEEEEC2ERKSD_RKSI_ - $_ZN7cutlass13device_kernelIN5flash19enable_sm80_to_sm89INS1_16FlashAttnBwdSm80INS1_25CollectiveMainloopBwdSm80ILi2ELi2EN4cute5tupleIJNS5_1CILi128EEES8_NS7_ILi64EEEEEENS_10bfloat16_tEfNS_4arch4Sm80ELb0ELb0ELb1ELb1ELb0ELb0ELb0ELb0ELi2ELi4ELi4ELi4ELb0EEENS1_24CollectiveEpilogueBwdGQAISA_fSD_Li256ELb1ELb0EEENS1_19SingleTileSchedulerILb1ELb0ELb0ELi128EEEEEEEEEvNT_6ParamsE$_ZN4cute3eso3ESOILb1ELb0EJNS_6LayoutINS_5tupleIJNS3_IJNS_1CILi1EEES5_EEEEEENS3_IJNS3_IJS5_NS4_ILi0EEEEEEEEEEENS_10ViewEngineINS_8smem_ptrIPN7cutlass9uint128_tEEEEEEEC2ERKSB_RKSI_)
$_ZN7cutlass13device_kernelIN5flash19enable_sm80_to_sm89INS1_16FlashAttnBwdSm80INS1_25CollectiveMainloopBwdSm80ILi2ELi2EN4cute5tupleIJNS5_1CILi128EEES8_NS7_ILi64EEEEEENS_10bfloat16_tEfNS_4arch4Sm80ELb0ELb0ELb1ELb1ELb0ELb0ELb0ELb0ELi2ELi4ELi4ELi4ELb0EEENS1_24CollectiveEpilogueBwdGQAISA_fSD_Li256ELb1ELb0EEENS1_19SingleTileSchedulerILb1ELb0ELb0ELi128EEEEEEEEEvNT_6ParamsE$_ZN4cute3eso3ESOILb1ELb0EJNS_6LayoutINS_5tupleIJNS3_IJNS_1CILi1EEES5_EEEEEENS3_IJNS3_IJS5_NS4_ILi0EEEEEEEEEEENS_10ViewEngineINS_8smem_ptrIPN7cutlass9uint128_tEEEEEEEC2ERKSB_RKSI_:
[----:B------:R-:W-:Y:S02]  /*90c0*/  IADD3 R4, R4, -c[0x0][0x20], RZ ;  /* 0x8000080004047a10 */ /* 0x000fe40007ffe0ff */
[----:B------:R-:W-:-:S03]  /*90d0*/  MOV R7, 0x0 ;  /* 0x0000000000077802 */ /* 0x000fc60000000f00 */
[----:B------:R1:W-:Y:S01]  /*90e0*/  STL.64 [R4], R2 ;  /* 0x0000000204007387 */ /* 0x0003e20000100a00 */
[----:B------:R-:W-:Y:S05]  /*90f0*/  RET.REL.NODEC R6 `(_ZN7cutlass13device_kernelIN5flash19enable_sm80_to_sm89INS1_16FlashAttnBwdSm80INS1_25CollectiveMainloopBwdSm80ILi2ELi2EN4cute5tupleIJNS5_1CILi128EEES8_NS7_ILi64EEEEEENS_10bfloat16_tEfNS_4arch4Sm80ELb0ELb0ELb1ELb1ELb0ELb0ELb0ELb0ELi2ELi4ELi4ELi4ELb0EEENS1_24CollectiveEpilogueBwdGQAISA_fSD_Li256ELb1ELb0EEENS1_19SingleTileSchedulerILb1ELb0ELb0ELi128EEEEEEEEEvNT_6ParamsE) ;  /* 0xffff6f0006007950 */ /* 0x000fea0003c3ffff */
        .type           $_ZN7cutlass13device_kernelIN5flash19enable_sm80_to_sm89INS1_16FlashAttnBwdSm80INS1_25CollectiveMainloopBwdSm80ILi2ELi2EN4cute5tupleIJNS5_1CILi128EEES8_NS7_ILi64EEEEEENS_10bfloat16_tEfNS_4arch4Sm80ELb0ELb0ELb1ELb1ELb0ELb0ELb0ELb0ELi2ELi4ELi4ELi4ELb0EEENS1_24CollectiveEpilogueBwdGQAISA_fSD_Li256ELb1ELb0EEENS1_19SingleTileSchedulerILb1ELb0ELb0ELi128EEEEEEEEEvNT_6ParamsE$_ZN4cute3eso3ESOILb1ELb0EJNS_6LayoutINS_5tupleIJNS3_IJNS_1CILi1EEES5_EEENS4_ILi32EEEEEENS3_IJNS3_IJNS4_ILi0EEES9_EEENS4_ILi256EEEEEEEENS_10ViewEngineINS_8gmem_ptrIPfEEEEEEC2ERKSD_RKSI_,@function
        .size           $_ZN7cutlass13device_kernelIN5flash19enable_sm80_to_sm89INS1_16FlashAttnBwdSm80INS1_25CollectiveMainloopBwdSm80ILi2ELi2EN4cute5tupleIJNS5_1CILi128EEES8_NS7_ILi64EEEEEENS_10bfloat16_tEfNS_4arch4Sm80ELb0ELb0ELb1ELb1ELb0ELb0ELb0ELb0ELi2ELi4ELi4ELi4ELb0EEENS1_24CollectiveEpilogueBwdGQAISA_fSD_Li256ELb1ELb0EEENS1_19SingleTileSchedulerILb1ELb0ELb0ELi128EEEEEEEEEvNT_6ParamsE$_ZN4cute3eso3ESOILb1ELb0EJNS_6LayoutINS_5tupleIJNS3_IJNS_1CILi1EEES5_EEENS4_ILi32EEEEEENS3_IJNS3_IJNS4_ILi0EEES9_EEENS4_ILi256EEEEEEEENS_10ViewEngineINS_8gmem_ptrIPfEEEEEEC2ERKSD_RKSI_,($_ZN7cutlass13device_kernelIN5flash19enable_sm80_to_sm89INS1_16FlashAttnBwdSm80INS1_25CollectiveMainloopBwdSm80ILi2ELi2EN4cute5tupleIJNS5_1CILi128EEES8_NS7_ILi64EEEEEENS_10bfloat16_tEfNS_4arch4Sm80ELb0ELb0ELb1ELb1ELb0ELb0ELb0ELb0ELi2ELi4ELi4ELi4ELb0EEENS1_24CollectiveEpilogueBwdGQAISA_fSD_Li256ELb1ELb0EEENS1_19SingleTileSchedulerILb1ELb0ELb0ELi128EEEEEEEEEvNT_6ParamsE$_ZN4cute3eso3ESOILb1ELb0EJNS_6LayoutINS_5tupleIJNS3_IJNS_1CILi1EEES5_EEENS4_ILi32EEEEEENS3_IJNS3_IJNS4_ILi0EEES9_EEENS4_ILi256EEEEEEEEiEEC2ERKSD_RKi - $_ZN7cutlass13device_kernelIN5flash19enable_sm80_to_sm89INS1_16FlashAttnBwdSm80INS1_25CollectiveMainloopBwdSm80ILi2ELi2EN4cute5tupleIJNS5_1CILi128EEES8_NS7_ILi64EEEEEENS_10bfloat16_tEfNS_4arch4Sm80ELb0ELb0ELb1ELb1ELb0ELb0ELb0ELb0ELi2ELi4ELi4ELi4ELb0EEENS1_24CollectiveEpilogueBwdGQAISA_fSD_Li256ELb1ELb0EEENS1_19SingleTileSchedulerILb1ELb0ELb0ELi128EEEEEEEEEvNT_6ParamsE$_ZN4cute3eso3ESOILb1ELb0EJNS_6LayoutINS_5tupleIJNS3_IJNS_1CILi1EEES5_EEENS4_ILi32EEEEEENS3_IJNS3_IJNS4_ILi0EEES9_EEENS4_ILi256EEEEEEEENS_10ViewEngineINS_8gmem_ptrIPfEEEEEEC2ERKSD_RKSI_)
$_ZN7cutlass13device_kernelIN5flash19enable_sm80_to_sm89INS1_16FlashAttnBwdSm80INS1_25CollectiveMainloopBwdSm80ILi2ELi2EN4cute5tupleIJNS5_1CILi128EEES8_NS7_ILi64EEEEEENS_10bfloat16_tEfNS_4arch4Sm80ELb0ELb0ELb1ELb1ELb0ELb0ELb0ELb0ELi2ELi4ELi4ELi4ELb0EEENS1_24CollectiveEpilogueBwdGQAISA_fSD_Li256ELb1ELb0EEENS1_19SingleTileSchedulerILb1ELb0ELb0ELi128EEEEEEEEEvNT_6ParamsE$_ZN4cute3eso3ESOILb1ELb0EJNS_6LayoutINS_5tupleIJNS3_IJNS_1CILi1EEES5_EEENS4_ILi32EEEEEENS3_IJNS3_IJNS4_ILi0EEES9_EEENS4_ILi256EEEEEEEENS_10ViewEngineINS_8gmem_ptrIPfEEEEEEC2ERKSD_RKSI_:
[----:B------:R-:W-:Y:S02]  /*9100*/  IADD3 R57, R57, -c[0x0][0x20], RZ ;  /* 0x8000080039397a10 */ /* 0x000fe40007ffe0ff */
[----:B------:R-:W-:-:S03]  /*9110*/  MOV R5, 0x0 ;  /* 0x0000000000057802 */ /* 0x000fc60000000f00 */
[----:B------:R1:W-:Y:S01]  /*9120*/  STL.64 [R57], R2 ;  /* 0x0000000239007387 */ /* 0x0003e20000100a00 */
[----:B------:R-:W-:Y:S05]  /*9130*/  RET.REL.NODEC R4 `(_ZN7cutlass13device_kernelIN5flash19enable_sm80_to_sm89INS1_16FlashAttnBwdSm80INS1_25CollectiveMainloopBwdSm80ILi2ELi2EN4cute5tupleIJNS5_1CILi128EEES8_NS7_ILi64EEEEEENS_10bfloat16_tEfNS_4arch4Sm80ELb0ELb0ELb1ELb1ELb0ELb0ELb0ELb0ELi2ELi4ELi4ELi4ELb0EEENS1_24CollectiveEpilogueBwdGQAISA_fSD_Li256ELb1ELb0EEENS1_19SingleTileSchedulerILb1ELb0ELb0ELi128EEEEEEEEEvNT_6ParamsE) ;  /* 0xffff6ec004007950 */ /* 0x000fea0003c3ffff */
        .type           $_ZN7cutlass13device_kernelIN5flash19enable_sm80_to_sm89INS1_16FlashAttnBwdSm80INS1_25CollectiveMainloopBwdSm80ILi2ELi2EN4cute5tupleIJNS5_1CILi128EEES8_NS7_ILi64EEEEEENS_10bfloat16_tEfNS_4arch4Sm80ELb0ELb0ELb1ELb1ELb0ELb0ELb0ELb0ELi2ELi4ELi4ELi4ELb0EEENS1_24CollectiveEpilogueBwdGQAISA_fSD_Li256ELb1ELb0EEENS1_19SingleTileSchedulerILb1ELb0ELb0ELi128EEEEEEEEEvNT_6ParamsE$_ZN4cute3eso3ESOILb1ELb0EJNS_6LayoutINS_5tupleIJNS3_IJNS_1CILi1EEES5_EEENS4_ILi32EEEEEENS3_IJNS3_IJNS4_ILi0EEES9_EEENS4_ILi256EEEEEEEEiEEC2ERKSD_RKi,@function
        .size           $_ZN7cutlass13device_kernelIN5flash19enable_sm80_to_sm89INS1_16FlashAttnBwdSm80INS1_25CollectiveMainloopBwdSm80ILi2ELi2EN4cute5tupleIJNS5_1CILi128EEES8_NS7_ILi64EEEEEENS_10bfloat16_tEfNS_4arch4Sm80ELb0ELb0ELb1ELb1ELb0ELb0ELb0ELb0ELi2ELi4ELi4ELi4ELb0EEENS1_24CollectiveEpilogueBwdGQAISA_fSD_Li256ELb1ELb0EEENS1_19SingleTileSchedulerILb1ELb0ELb0ELi128EEEEEEEEEvNT_6ParamsE$_ZN4cute3eso3ESOILb1ELb0EJNS_6LayoutINS_5tupleIJNS3_IJNS_1CILi1EEES5_EEENS4_ILi32EEEEEENS3_IJNS3_IJNS4_ILi0EEES9_EEENS4_ILi256EEEEEEEEiEEC2ERKSD_RKi,($_ZN7cutlass13device_kernelIN5flash19enable_sm80_to_sm89INS1_16FlashAttnBwdSm80INS1_25CollectiveMainloopBwdSm80ILi2ELi2EN4cute5tupleIJNS5_1CILi128EEES8_NS7_ILi64EEEEEENS_10bfloat16_tEfNS_4arch4Sm80ELb0ELb0ELb1ELb1ELb0ELb0ELb0ELb0ELi2ELi4ELi4ELi4ELb0EEENS1_24CollectiveEpilogueBwdGQAISA_fSD_Li256ELb1ELb0EEENS1_19SingleTileSchedulerILb1ELb0ELb0ELi128EEEEEEEEEvNT_6ParamsE$_ZN4cute3eso3ESOILb1ELb0EJNS_6LayoutINS_5tupleIJNS3_IJNS_1CILi2EEES5_EEEEEENS3_IJNS3_IJNS4_ILi1EEES5_EEEEEEEENS_10ViewEngineIPKfEEEEC2ERKSB_RKSF_ - $_ZN7cutlass13device_kernelIN5flash19enable_sm80_to_sm89INS1_16FlashAttnBwdSm80INS1_25CollectiveMainloopBwdSm80ILi2ELi2EN4cute5tupleIJNS5_1CILi128EEES8_NS7_ILi64EEEEEENS_10bfloat16_tEfNS_4arch4Sm80ELb0ELb0ELb1ELb1ELb0ELb0ELb0ELb0ELi2ELi4ELi4ELi4ELb0EEENS1_24CollectiveEpilogueBwdGQAISA_fSD_Li256ELb1ELb0EEENS1_19SingleTileSchedulerILb1ELb0ELb0ELi128EEEEEEEEEvNT_6ParamsE$_ZN4cute3eso3ESOILb1ELb0EJNS_6LayoutINS_5tupleIJNS3_IJNS_1CILi1EEES5_EEENS4_ILi32EEEEEENS3_IJNS3_IJNS4_ILi0EEES9_EEENS4_ILi256EEEEEEEEiEEC2ERKSD_RKi)
$_ZN7cutlass13device_kernelIN5flash19enable_sm80_to_sm89INS1_16FlashAttnBwdSm80INS1_25CollectiveMainloopBwdSm80ILi2ELi2EN4cute5tupleIJNS5_1CILi128EEES8_NS7_ILi64EEEEEENS_10bfloat16_tEfNS_4arch4Sm80ELb0ELb0ELb1ELb1ELb0ELb0ELb0ELb0ELi2ELi4ELi4ELi4ELb0EEENS1_24CollectiveEpilogueBwdGQAISA_fSD_Li256ELb1ELb0EEENS1_19SingleTileSchedulerILb1ELb0ELb0ELi128EEEEEEEEEvNT_6ParamsE$_ZN4cute3eso3ESOILb1ELb0EJNS_6LayoutINS_5tupleIJNS3_IJNS_1CILi1EEES5_EEENS4_ILi32EEEEEENS3_IJNS3_IJNS4_ILi0EEES9_EEENS4_ILi256EEEEEEEEiEEC2ERKSD_RKi:
[----:B------:R-:W-:Y:S02]  /*9140*/  IADD3 R2, R57, -c[0x0][0x20], RZ ;  /* 0x8000080039027a10 */ /* 0x000fe40007ffe0ff */
[----:B------:R-:W-:-:S03]  /*9150*/  MOV R9, 0x0 ;  /* 0x0000000000097802 */ /* 0x000fc60000000f00 */
[----:B------:R1:W-:Y:S01]  /*9160*/  STL [R2], R3 ;  /* 0x0000000302007387 */ /* 0x0003e20000100800 */
[----:B------:R-:W-:Y:S05]  /*9170*/  RET.REL.NODEC R8 `(_ZN7cutlass13device_kernelIN5flash19enable_sm80_to_sm89INS1_16FlashAttnBwdSm80INS1_25CollectiveMainloopBwdSm80ILi2ELi2EN4cute5tupleIJNS5_1CILi128EEES8_NS7_ILi64EEEEEENS_10bfloat16_tEfNS_4arch4Sm80ELb0ELb0ELb1ELb1ELb0ELb0ELb0ELb0ELi2ELi4ELi4ELi4ELb0EEENS1_24CollectiveEpilogueBwdGQAISA_fSD_Li256ELb1ELb0EEENS1_19SingleTileSchedulerILb1ELb0ELb0ELi128EEEEEEEEEvNT_6ParamsE) ;  /* 0xffff6e8008007950 */ /* 0x000fea0003c3ffff */
        .type           $_ZN7cutlass13device_kernelIN5flash19enable_sm80_to_sm89INS1_16FlashAttnBwdSm80INS1_25CollectiveMainloopBwdSm80ILi2ELi2EN4cute5tupleIJNS5_1CILi128EEES8_NS7_ILi64EEEEEENS_10bfloat16_tEfNS_4arch4Sm80ELb0ELb0ELb1ELb1ELb0ELb0ELb0ELb0ELi2ELi4ELi4ELi4ELb0EEENS1_24CollectiveEpilogueBwdGQAISA_fSD_Li256ELb1ELb0EEENS1_19SingleTileSchedulerILb1ELb0ELb0ELi128EEEEEEEEEvNT_6ParamsE$_ZN4cute3eso3ESOILb1ELb0EJNS_6LayoutINS_5tupleIJNS3_IJNS_1CILi2EEES5_EEEEEENS3_IJNS3_IJNS4_ILi1EEES5_EEEEEEEENS_10ViewEngineIPKfEEEEC2ERKSB_RKSF_,@function
        .size           $_ZN7cutlass13device_kernelIN5flash19enable_sm80_to_sm89INS1_16FlashAttnBwdSm80INS1_25CollectiveMainloopBwdSm80ILi2ELi2EN4cute5tupleIJNS5_1CILi128EEES8_NS7_ILi64EEEEEENS_10bfloat16_tEfNS_4arch4Sm80ELb0ELb0ELb1ELb1ELb0ELb0ELb0ELb0ELi2ELi4ELi4ELi4ELb0EEENS1_24CollectiveEpilogueBwdGQAISA_fSD_Li256ELb1ELb0EEENS1_19SingleTileSchedulerILb1ELb0ELb0ELi128EEEEEEEEEvNT_6ParamsE$_ZN4cute3eso3ESOILb1ELb0EJNS_6LayoutINS_5tupleIJNS3_IJNS_1CILi2EEES5_EEEEEENS3_IJNS3_IJNS4_ILi1EEES5_EEEEEEEENS_10ViewEngineIPKfEEEEC2ERKSB_RKSF_,($_ZN7cutlass13device_kernelIN5flash19enable_sm80_to_sm89INS1_16FlashAttnBwdSm80INS1_25CollectiveMainloopBwdSm80ILi2ELi2EN4cute5tupleIJNS5_1CILi128EEES8_NS7_ILi64EEEEEENS_10bfloat16_tEfNS_4arch4Sm80ELb0ELb0ELb1ELb1ELb0ELb0ELb0ELb0ELi2ELi4ELi4ELi4ELb0EEENS1_24CollectiveEpilogueBwdGQAISA_fSD_Li256ELb1ELb0EEENS1_19SingleTileSchedulerILb1ELb0ELb0ELi128EEEEEEEEEvNT_6ParamsE$_ZN4cute3eso3ESOILb1ELb0EJNS_6LayoutINS_5tupleIJNS3_IJNS_1CILi2EEES5_EEEEEENS3_IJNS3_IJNS4_ILi1EEES5_EEEEEEEENS_10ViewEngineIPN7cutlass10bfloat16_tEEEEEC2ERKSB_RKSG_ - $_ZN7cutlass13device_kernelIN5flash19enable_sm80_to_sm89INS1_16FlashAttnBwdSm80INS1_25CollectiveMainloopBwdSm80ILi2ELi2EN4cute5tupleIJNS5_1CILi128EEES8_NS7_ILi64EEEEEENS_10bfloat16_tEfNS_4arch4Sm80ELb0ELb0ELb1ELb1ELb0ELb0ELb0ELb0ELi2ELi4ELi4ELi4ELb0EEENS1_24CollectiveEpilogueBwdGQAISA_fSD_Li256ELb1ELb0EEENS1_19SingleTileSchedulerILb1ELb0ELb0ELi128EEEEEEEEEvNT_6ParamsE$_ZN4cute3eso3ESOILb1ELb0EJNS_6LayoutINS_5tupleIJNS3_IJNS_1CILi2EEES5_EEEEEENS3_IJNS3_IJNS4_ILi1EEES5_EEEEEEEENS_10ViewEngineIPKfEEEEC2ERKSB_RKSF_)
$_ZN7cutlass13device_kernelIN5flash19enable_sm80_to_sm89INS1_16FlashAttnBwdSm80INS1_25CollectiveMainloopBwdSm80ILi2ELi2EN4cute5tupleIJNS5_1CILi128EEES8_NS7_ILi64EEEEEENS_10bfloat16_tEfNS_4arch4Sm80ELb0ELb0ELb1ELb1ELb0ELb0ELb0ELb0ELi2ELi4ELi4ELi4ELb0EEENS1_24CollectiveEpilogueBwdGQAISA_fSD_Li256ELb1ELb0EEENS1_19SingleTileSchedulerILb1ELb0ELb0ELi128EEEEEEEEEvNT_6ParamsE$_ZN4cute3eso3ESOILb1ELb0EJNS_6LayoutINS_5tupleIJNS3_IJNS_1CILi2EEES5_EEEEEENS3_IJNS3_IJNS4_ILi1EEES5_EEEEEEEENS_10ViewEngineIPKfEEEEC2ERKSB_RKSF_:
[----:B------:R-:W-:Y:S01]  /*9180*/  IADD3 R2, R2, -c[0x0][0x20], RZ ;  /* 0x8000080002027a10 */ /* 0x000fe20007ffe0ff */
[----:B------:R-:W-:Y:S01]  /*9190*/  IMAD.MOV.U32 R7, RZ, RZ, R3 ;  /* 0x000000ffff077224 */ /* 0x000fe200078e0003 */
[----:B------:R-:W-:-:S04]  /*91a0*/  MOV R5, 0x0 ;  /* 0x0000000000057802 */ /* 0x000fc80000000f00 */
[----:B------:R1:W-:Y:S01]  /*91b0*/  STL.64 [R2], R6 ;  /* 0x0000000602007387 */ /* 0x0003e20000100a00 */
[----:B------:R-:W-:Y:S05]  /*91c0*/  RET.REL.NODEC R4 `(_ZN7cutlass13device_kernelIN5flash19enable_sm80_to_sm89INS1_16FlashAttnBwdSm80INS1_25CollectiveMainloopBwdSm80ILi2ELi2EN4cute5tupleIJNS5_1CILi128EEES8_NS7_ILi64EEEEEENS_10bfloat16_tEfNS_4arch4Sm80ELb0ELb0ELb1ELb1ELb0ELb0ELb0ELb0ELi2ELi4ELi4ELi4ELb0EEENS1_24CollectiveEpilogueBwdGQAISA_fSD_Li256ELb1ELb0EEENS1_19SingleTileSchedulerILb1ELb0ELb0ELi128EEEEEEEEEvNT_6ParamsE) ;  /* 0xffff6e3004007950 */ /* 0x000fea0003c3ffff */
        .type           $_ZN7cutlass13device_kernelIN5flash19enable_sm80_to_sm89INS1_16FlashAttnBwdSm80INS1_25CollectiveMainloopBwdSm80ILi2ELi2EN4cute5tupleIJNS5_1CILi128EEES8_NS7_ILi64EEEEEENS_10bfloat16_tEfNS_4arch4Sm80ELb0ELb0ELb1ELb1ELb0ELb0ELb0ELb0ELi2ELi4ELi4ELi4ELb0EEENS1_24CollectiveEpilogueBwdGQAISA_fSD_Li256ELb1ELb0EEENS1_19SingleTileSchedulerILb1ELb0ELb0ELi128EEEEEEEEEvNT_6ParamsE$_ZN4cute3eso3ESOILb1ELb0EJNS_6LayoutINS_5tupleIJNS3_IJNS_1CILi2EEES5_EEEEEENS3_IJNS3_IJNS4_ILi1EEES5_EEEEEEEENS_10ViewEngineIPN7cutlass10bfloat16_tEEEEEC2ERKSB_RKSG_,@function
        .size           $_ZN7cutlass13device_kernelIN5flash19enable_sm80_to_sm89INS1_16FlashAttnBwdSm80INS1_25CollectiveMainloopBwdSm80ILi2ELi2EN4cute5tupleIJNS5_1CILi128EEES8_NS7_ILi64EEEEEENS_10bfloat16_tEfNS_4arch4Sm80ELb0ELb0ELb1ELb1ELb0ELb0ELb0ELb0ELi2ELi4ELi4ELi4ELb0EEENS1_24CollectiveEpilogueBwdGQAISA_fSD_Li256ELb1ELb0EEENS1_19SingleTileSchedulerILb1ELb0ELb0ELi128EEEEEEEEEvNT_6ParamsE$_ZN4cute3eso3ESOILb1ELb0EJNS_6LayoutINS_5tupleIJNS3_IJNS_1CILi2EEES5_EEEEEENS3_IJNS3_IJNS4_ILi1EEES5_EEEEEEEENS_10ViewEngineIPN7cutlass10bfloat16_tEEEEEC2ERKSB_RKSG_,($_ZN7cutlass13device_kernelIN5flash19enable_sm80_to_sm89INS1_16FlashAttnBwdSm80INS1_25CollectiveMainloopBwdSm80ILi2ELi2EN4cute5tupleIJNS5_1CILi128EEES8_NS7_ILi64EEEEEENS_10bfloat16_tEfNS_4arch4Sm80ELb0ELb0ELb1ELb1ELb0ELb0ELb0ELb0ELi2ELi4ELi4ELi4ELb0EEENS1_24CollectiveEpilogueBwdGQAISA_fSD_Li256ELb1ELb0EEENS1_19SingleTileSchedulerILb1ELb0ELb0ELi128EEEEEEEEEvNT_6ParamsE$_ZN4cute3eso3ESOILb1ELb0EJNS_6LayoutINS_5tupleIJNS3_IJNS_1CILi2EEES5_EEEEEENS3_IJNS3_IJNS4_ILi1EEES5_EEEEEEEENS_10ViewEngineIPfEEEEC2ERKSB_RKSE_ - $_ZN7cutlass13device_kernelIN5flash19enable_sm80_to_sm89INS1_16FlashAttnBwdSm80INS1_25CollectiveMainloopBwdSm80ILi2ELi2EN4cute5tupleIJNS5_1CILi128EEES8_NS7_ILi64EEEEEENS_10bfloat16_tEfNS_4arch4Sm80ELb0ELb0ELb1ELb1ELb0ELb0ELb0ELb0ELi2ELi4ELi4ELi4ELb0EEENS1_24CollectiveEpilogueBwdGQAISA_fSD_Li256ELb1ELb0EEENS1_19SingleTileSchedulerILb1ELb0ELb0ELi128EEEEEEEEEvNT_6ParamsE$_ZN4cute3eso3ESOILb1ELb0EJNS_6LayoutINS_5tupleIJNS3_IJNS_1CILi2EEES5_EEEEEENS3_IJNS3_IJNS4_ILi1EEES5_EEEEEEEENS_10ViewEngineIPN7cutlass10bfloat16_tEEEEEC2ERKSB_RKSG_)
$_ZN7cutlass13device_kernelIN5flash19enable_sm80_to_sm89INS1_16FlashAttnBwdSm80INS1_25CollectiveMainloopBwdSm80ILi2ELi2EN4cute5tupleIJNS5_1CILi128EEES8_NS7_ILi64EEEEEENS_10bfloat16_tEfNS_4arch4Sm80ELb0ELb0ELb1ELb1ELb0ELb0ELb0ELb0ELi2ELi4ELi4ELi4ELb0EEENS1_24CollectiveEpilogueBwdGQAISA_fSD_Li256ELb1ELb0EEENS1_19SingleTileSchedulerILb1ELb0ELb0ELi128EEEEEEEEEvNT_6ParamsE$_ZN4cute3eso3ESOILb1ELb0EJNS_6LayoutINS_5tupleIJNS3_IJNS_1CILi2EEES5_EEEEEENS3_IJNS3_IJNS4_ILi1EEES5_EEEEEEEENS_10ViewEngineIPN7cutlass10bfloat16_tEEEEEC2ERKSB_RKSG_:
[----:B------:R-:W-:Y:S01]  /*91d0*/  IADD3 R2, R64, -c[0x0][0x20], RZ ;  /* 0x8000080040027a10 */ /* 0x000fe20007ffe0ff */
[----:B------:R-:W-:Y:S01]  /*91e0*/  IMAD.MOV.U32 R7, RZ, RZ, R3 ;  /* 0x000000ffff077224 */ /* 0x000fe200078e0003 */
[----:B------:R-:W-:-:S04]  /*91f0*/  MOV R5, 0x0 ;  /* 0x0000000000057802 */ /* 0x000fc80000000f00 */
[----:B------:R1:W-:Y:S01]  /*9200*/  STL.64 [R2], R6 ;  /* 0x0000000602007387 */ /* 0x0003e20000100a00 */
[----:B------:R-:W-:Y:S05]  /*9210*/  RET.REL.NODEC R4 `(_ZN7cutlass13device_kernelIN5flash19enable_sm80_to_sm89INS1_16FlashAttnBwdSm80INS1_25CollectiveMainloopBwdSm80ILi2ELi2EN4cute5tupleIJNS5_1CILi128EEES8_NS7_ILi64EEEEEENS_10bfloat16_tEfNS_4arch4Sm80ELb0ELb0ELb1ELb1ELb0ELb0ELb0ELb0ELi2ELi4ELi4ELi4ELb0EEENS1_24CollectiveEpilogueBwdGQAISA_fSD_Li256ELb1ELb0EEENS1_19SingleTileSchedulerILb1ELb0ELb0ELi128EEEEEEEEEvNT_6ParamsE) ;  /* 0xffff6de004007950 */ /* 0x000fea0003c3ffff */
        .type           $_ZN7cutlass13device_kernelIN5flash19enable_sm80_to_sm89INS1_16FlashAttnBwdSm80INS1_25CollectiveMainloopBwdSm80ILi2ELi2EN4cute5tupleIJNS5_1CILi128EEES8_NS7_ILi64EEEEEENS_10bfloat16_tEfNS_4arch4Sm80ELb0ELb0ELb1ELb1ELb0ELb0ELb0ELb0ELi2ELi4ELi4ELi4ELb0EEENS1_24CollectiveEpilogueBwdGQAISA_fSD_Li256ELb1ELb0EEENS1_19SingleTileSchedulerILb1ELb0ELb0ELi128EEEEEEEEEvNT_6ParamsE$_ZN4cute3eso3ESOILb1ELb0EJNS_6LayoutINS_5tupleIJNS3_IJNS_1CILi2EEES5_EEEEEENS3_IJNS3_IJNS4_ILi1EEES5_EEEEEEEENS_10ViewEngineIPfEEEEC2ERKSB_RKSE_,@function
        .size           $_ZN7cutlass13device_kernelIN5flash19enable_sm80_to_sm89INS1_16FlashAttnBwdSm80INS1_25CollectiveMainloopBwdSm80ILi2ELi2EN4cute5tupleIJNS5_1CILi128EEES8_NS7_ILi64EEEEEENS_10bfloat16_tEfNS_4arch4Sm80ELb0ELb0ELb1ELb1ELb0ELb0ELb0ELb0ELi2ELi4ELi4ELi4ELb0EEENS1_24CollectiveEpilogueBwdGQAISA_fSD_Li256ELb1ELb0EEENS1_19SingleTileSchedulerILb1ELb0ELb0ELi128EEEEEEEEEvNT_6ParamsE$_ZN4cute3eso3ESOILb1ELb0EJNS_6LayoutINS_5tupleIJNS3_IJNS_1CILi2EEES5_EEEEEENS3_IJNS3_IJNS4_ILi1EEES5_EEEEEEEENS_10ViewEngineIPfEEEEC2ERKSB_RKSE_,($_ZN7cutlass13device_kernelIN5flash19enable_sm80_to_sm89INS1_16FlashAttnBwdSm80INS1_25CollectiveMainloopBwdSm80ILi2ELi2EN4cute5tupleIJNS5_1CILi128EEES8_NS7_ILi64EEEEEENS_10bfloat16_tEfNS_4arch4Sm80ELb0ELb0ELb1ELb1ELb0ELb0ELb0ELb0ELi2ELi4ELi4ELi4ELb0EEENS1_24CollectiveEpilogueBwdGQAISA_fSD_Li256ELb1ELb0EEENS1_19SingleTileSchedulerILb1ELb0ELb0ELi128EEEEEEEEEvNT_6ParamsE$_ZN4cute3eso3ESOILb1ELb0EJNS_6LayoutINS_5tupleIJNS3_IJNS_1CILi2EEES5_EEEEEENS3_IJNS3_IJNS4_ILi1EEES5_EEEEEEEEiEEC2ERKSB_RKi - $_ZN7cutlass13device_kernelIN5flash19enable_sm80_to_sm89INS1_16FlashAttnBwdSm80INS1_25CollectiveMainloopBwdSm80ILi2ELi2EN4cute5tupleIJNS5_1CILi128EEES8_NS7_ILi64EEEEEENS_10bfloat16_tEfNS_4arch4Sm80ELb0ELb0ELb1ELb1ELb0ELb0ELb0ELb0ELi2ELi4ELi4ELi4ELb0EEENS1_24CollectiveEpilogueBwdGQAISA_fSD_Li256ELb1ELb0EEENS1_19SingleTileSchedulerILb1ELb0ELb0ELi128EEEEEEEEEvNT_6ParamsE$_ZN4cute3eso3ESOILb1ELb0EJNS_6LayoutINS_5tupleIJNS3_IJNS_1CILi2EEES5_EEEEEENS3_IJNS3_IJNS4_ILi1EEES5_EEEEEEEENS_10ViewEngineIPfEEEEC2ERKSB_RKSE_)
$_ZN7cutlass13device_kernelIN5flash19enable_sm80_to_sm89INS1_16FlashAttnBwdSm80INS1_25CollectiveMainloopBwdSm80ILi2ELi2EN4cute5tupleIJNS5_1CILi128EEES8_NS7_ILi64EEEEEENS_10bfloat16_tEfNS_4arch4Sm80ELb0ELb0ELb1ELb1ELb0ELb0ELb0ELb0ELi2ELi4ELi4ELi4ELb0EEENS1_24CollectiveEpilogueBwdGQAISA_fSD_Li256ELb1ELb0EEENS1_19SingleTileSchedulerILb1ELb0ELb0ELi128EEEEEEEEEvNT_6ParamsE$_ZN4cute3eso3ESOILb1ELb0EJNS_6LayoutINS_5tupleIJNS3_IJNS_1CILi2EEES5_EEEEEENS3_IJNS3_IJNS4_ILi1EEES5_EEEEEEEENS_10ViewEngineIPfEEEEC2ERKSB_RKSE_:
[----:B------:R-:W-:Y:S01]  /*9220*/  IADD3 R2, R2, -c[0x0][0x20], RZ ;  /* 0x8000080002027a10 */ /* 0x000fe20007ffe0ff */
[----:B------:R-:W-:Y:S01]  /*9230*/  IMAD.MOV.U32 R9, RZ, RZ, R3 ;  /* 0x000000ffff097224 */ /* 0x000fe200078e0003 */
[----:B------:R-:W-:-:S04]  /*9240*/  MOV R5, 0x0 ;  /* 0x0000000000057802 */ /* 0x000fc80000000f00 */
[----:B------:R1:W-:Y:S01]  /*9250*/  STL.64 [R2], R8 ;  /* 0x0000000802007387 */ /* 0x0003e20000100a00 */
[----:B------:R-:W-:Y:S05]  /*9260*/  RET.REL.NODEC R4 `(_ZN7cutlass13device_kernelIN5flash19enable_sm80_to_sm89INS1_16FlashAttnBwdSm80INS1_25CollectiveMainloopBwdSm80ILi2ELi2EN4cute5tupleIJNS5_1CILi128EEES8_NS7_ILi64EEEEEENS_10bfloat16_tEfNS_4arch4Sm80ELb0ELb0ELb1ELb1ELb0ELb0ELb0ELb0ELi2ELi4ELi4ELi4ELb0EEENS1_24CollectiveEpilogueBwdGQAISA_fSD_Li256ELb1ELb0EEENS1_19SingleTileSchedulerILb1ELb0ELb0ELi128EEEEEEEEEvNT_6ParamsE) ;  /* 0xffff6d9004007950 */ /* 0x000fea0003c3ffff */
        .type           $_ZN7cutlass13device_kernelIN5flash19enable_sm80_to_sm89INS1_16FlashAttnBwdSm80INS1_25CollectiveMainloopBwdSm80ILi2ELi2EN4cute5tupleIJNS5_1CILi128EEES8_NS7_ILi64EEEEEENS_10bfloat16_tEfNS_4arch4Sm80ELb0ELb0ELb1ELb1ELb0ELb0ELb0ELb0ELi2ELi4ELi4ELi4ELb0EEENS1_24CollectiveEpilogueBwdGQAISA_fSD_Li256ELb1ELb0EEENS1_19SingleTileSchedulerILb1ELb0ELb0ELi128EEEEEEEEEvNT_6ParamsE$_ZN4cute3eso3ESOILb1ELb0EJNS_6LayoutINS_5tupleIJNS3_IJNS_1CILi2EEES5_EEEEEENS3_IJNS3_IJNS4_ILi1EEES5_EEEEEEEEiEEC2ERKSB_RKi,@function
        .size           $_ZN7cutlass13device_kernelIN5flash19enable_sm80_to_sm89INS1_16FlashAttnBwdSm80INS1_25CollectiveMainloopBwdSm80ILi2ELi2EN4cute5tupleIJNS5_1CILi128EEES8_NS7_ILi64EEEEEENS_10bfloat16_tEfNS_4arch4Sm80ELb0ELb0ELb1ELb1ELb0ELb0ELb0ELb0ELi2ELi4ELi4ELi4ELb0EEENS1_24CollectiveEpilogueBwdGQAISA_fSD_Li256ELb1ELb0EEENS1_19SingleTileSchedulerILb1ELb0ELb0ELi128EEEEEEEEEvNT_6ParamsE$_ZN4cute3eso3ESOILb1ELb0EJNS_6LayoutINS_5tupleIJNS3_IJNS_1CILi2EEES5_EEEEEENS3_IJNS3_IJNS4_ILi1EEES5_EEEEEEEEiEEC2ERKSB_RKi,($_ZN7cutlass13device_kernelIN5flash19enable_sm80_to_sm89INS1_16FlashAttnBwdSm80INS1_25CollectiveMainloopBwdSm80ILi2ELi2EN4cute5tupleIJNS5_1CILi128EEES8_NS7_ILi64EEEEEENS_10bfloat16_tEfNS_4arch4Sm80ELb0ELb0ELb1ELb1ELb0ELb0ELb0ELb0ELi2ELi4ELi4ELi4ELb0EEENS1_24CollectiveEpilogueBwdGQAISA_fSD_Li256ELb1ELb0EEENS1_19SingleTileSchedulerILb1ELb0ELb0ELi128EEEEEEEEEvNT_6ParamsE$_ZN4cute3eso3ESOILb1ELb0EJNS_6LayoutINS_5tupleIJNS3_IJNS_1CILi2EEES5_EEEEEENS3_IJNS3_IJNS4_ILi8EEENS4_ILi64EEEEEEEEEEENS_10ViewEngineINS_8smem_ptrIPfEEEEEEC2ERKSC_RKSH_ - $_ZN7cutlass13device_kernelIN5flash19enable_sm80_to_sm89INS1_16FlashAttnBwdSm80INS1_25CollectiveMainloopBwdSm80ILi2ELi2EN4cute5tupleIJNS5_1CILi128EEES8_NS7_ILi64EEEEEENS_10bfloat16_tEfNS_4arch4Sm80ELb0ELb0ELb1ELb1ELb0ELb0ELb0ELb0ELi2ELi4ELi4ELi4ELb0EEENS1_24CollectiveEpilogueBwdGQAISA_fSD_Li256ELb1ELb0EEENS1_19SingleTileSchedulerILb1ELb0ELb0ELi128EEEEEEEEEvNT_6ParamsE$_ZN4cute3eso3ESOILb1ELb0EJNS_6LayoutINS_5tupleIJNS3_IJNS_1CILi2EEES5_EEEEEENS3_IJNS3_IJNS4_ILi1EEES5_EEEEEEEEiEEC2ERKSB_RKi)
$_ZN7cutlass13device_kernelIN5flash19enable_sm80_to_sm89INS1_16FlashAttnBwdSm80INS1_25CollectiveMainloopBwdSm80ILi2ELi2EN4cute5tupleIJNS5_1CILi128EEES8_NS7_ILi64EEEEEENS_10bfloat16_tEfNS_4arch4Sm80ELb0ELb0ELb1ELb1ELb0ELb0ELb0ELb0ELi2ELi4ELi4ELi4ELb0EEENS1_24CollectiveEpilogueBwdGQAISA_fSD_Li256ELb1ELb0EEENS1_19SingleTileSchedulerILb1ELb0ELb0ELi128EEEEEEEEEvNT_6ParamsE$_ZN4cute3eso3ESOILb1ELb0EJNS_6LayoutINS_5tupleIJNS3_IJNS_1CILi2EEES5_EEEEEENS3_IJNS3_IJNS4_ILi1EEES5_EEEEEEEEiEEC2ERKSB_RKi:
[----:B------:R-:W-:Y:S02]  /*9270*/  IADD3 R2, R64, -c[0x0][0x20], RZ ;  /* 0x8000080040027a10 */ /* 0x000fe40007ffe0ff */
[----:B------:R-:W-:-:S03]  /*9280*/  MOV R5, 0x0 ;  /* 0x0000000000057802 */ /* 0x000fc60000000f00 */
[----:B------:R1:W-:Y:S01]  /*9290*/  STL [R2], R3 ;  /* 0x0000000302007387 */ /* 0x0003e20000100800 */
[----:B------:R-:W-:Y:S05]  /*92a0*/  RET.REL.NODEC R4 `(_ZN7cutlass13device_kernelIN5flash19enable_sm80_to_sm89INS1_16FlashAttnBwdSm80INS1_25CollectiveMainloopBwdSm80ILi2ELi2EN4cute5tupleIJNS5_1CILi128EEES8_NS7_ILi64EEEEEENS_10bfloat16_tEfNS_4arch4Sm80ELb0ELb0ELb1ELb1ELb0ELb0ELb0ELb0ELi2ELi4ELi4ELi4ELb0EEENS1_24CollectiveEpilogueBwdGQAISA_fSD_Li256ELb1ELb0EEENS1_19SingleTileSchedulerILb1ELb0ELb0ELi128EEEEEEEEEvNT_6ParamsE) ;  /* 0xffff6d5004007950 */ /* 0x000fea0003c3ffff */
        .type           $_ZN7cutlass13device_kernelIN5flash19enable_sm80_to_sm89INS1_16FlashAttnBwdSm80INS1_25CollectiveMainloopBwdSm80ILi2ELi2EN4cute5tupleIJNS5_1CILi128EEES8_NS7_ILi64EEEEEENS_10bfloat16_tEfNS_4arch4Sm80ELb0ELb0ELb1ELb1ELb0ELb0ELb0ELb0ELi2ELi4ELi4ELi4ELb0EEENS1_24CollectiveEpilogueBwdGQAISA_fSD_Li256ELb1ELb0EEENS1_19SingleTileSchedulerILb1ELb0ELb0ELi128EEEEEEEEEvNT_6ParamsE$_ZN4cute3eso3ESOILb1ELb0EJNS_6LayoutINS_5tupleIJNS3_IJNS_1CILi2EEES5_EEEEEENS3_IJNS3_IJNS4_ILi8EEENS4_ILi64EEEEEEEEEEENS_10ViewEngineINS_8smem_ptrIPfEEEEEEC2ERKSC_RKSH_,@function
        .size           $_ZN7cutlass13device_kernelIN5flash19enable_sm80_to_sm89INS1_16FlashAttnBwdSm80INS1_25CollectiveMainloopBwdSm80ILi2ELi2EN4cute5tupleIJNS5_1CILi128EEES8_NS7_ILi64EEEEEENS_10bfloat16_tEfNS_4arch4Sm80ELb0ELb0ELb1ELb1ELb0ELb0ELb0ELb0ELi2ELi4ELi4ELi4ELb0EEENS1_24CollectiveEpilogueBwdGQAISA_fSD_Li256ELb1ELb0EEENS1_19SingleTileSchedulerILb1ELb0ELb0ELi128EEEEEEEEEvNT_6ParamsE$_ZN4cute3eso3ESOILb1ELb0EJNS_6LayoutINS_5tupleIJNS3_IJNS_1CILi2EEES5_EEEEEENS3_IJNS3_IJNS4_ILi8EEENS4_ILi64EEEEEEEEEEENS_10ViewEngineINS_8smem_ptrIPfEEEEEEC2ERKSC_RKSH_,($_ZN7cutlass13device_kernelIN5flash19enable_sm80_to_sm89INS1_16FlashAttnBwdSm80INS1_25CollectiveMainloopBwdSm80ILi2ELi2EN4cute5tupleIJNS5_1CILi128EEES8_NS7_ILi64EEEEEENS_10bfloat16_tEfNS_4arch4Sm80ELb0ELb0ELb1ELb1ELb0ELb0ELb0ELb0ELi2ELi4ELi4ELi4ELb0EEENS1_24CollectiveEpilogueBwdGQAISA_fSD_Li256ELb1ELb0EEENS1_19SingleTileSchedulerILb1ELb0ELb0ELi128EEEEEEEEEvNT_6ParamsE$_ZN4cute3eso3ESOILb1ELb0EJNS_6LayoutINS_5tupleIJNS3_IJNS_1CILi2EEES5_EEEEEENS3_IJNS3_IJNS4_ILi8EEENS4_ILi64EEEEEEEEEEEiEEC2ERKSC_RKi - $_ZN7cutlass13device_kernelIN5flash19enable_sm80_to_sm89INS1_16FlashAttnBwdSm80INS1_25CollectiveMainloopBwdSm80ILi2ELi2EN4cute5tupleIJNS5_1CILi128EEES8_NS7_ILi64EEEEEENS_10bfloat16_tEfNS_4arch4Sm80ELb0ELb0ELb1ELb1ELb0ELb0ELb0ELb0ELi2ELi4ELi4ELi4ELb0EEENS1_24CollectiveEpilogueBwdGQAISA_fSD_Li256ELb1ELb0EEENS1_19SingleTileSchedulerILb1ELb0ELb0ELi128EEEEEEEEEvNT_6ParamsE$_ZN4cute3eso3ESOILb1ELb0EJNS_6LayoutINS_5tupleIJNS3_IJNS_1CILi2EEES5_EEEEEENS3_IJNS3_IJNS4_ILi8EEENS4_ILi64EEEEEEEEEEENS_10ViewEngineINS_8smem_ptrIPfEEEEEEC2ERKSC_RKSH_)
$_ZN7cutlass13device_kernelIN5flash19enable_sm80_to_sm89INS1_16FlashAttnBwdSm80INS1_25CollectiveMainloopBwdSm80ILi2ELi2EN4cute5tupleIJNS5_1CILi128EEES8_NS7_ILi64EEEEEENS_10bfloat16_tEfNS_4arch4Sm80ELb0ELb0ELb1ELb1ELb0ELb0ELb0ELb0ELi2ELi4ELi4ELi4ELb0EEENS1_24CollectiveEpilogueBwdGQAISA_fSD_Li256ELb1ELb0EEENS1_19SingleTileSchedulerILb1ELb0ELb0ELi128EEEEEEEEEvNT_6ParamsE$_ZN4cute3eso3ESOILb1ELb0EJNS_6LayoutINS_5tupleIJNS3_IJNS_1CILi2EEES5_EEEEEENS3_IJNS3_IJNS4_ILi8EEENS4_ILi64EEEEEEEEEEENS_10ViewEngineINS_8smem_ptrIPfEEEEEEC2ERKSC_RKSH_:
[----:B------:R-:W-:Y:S02]  /*92b0*/  IADD3 R6, R23, -c[0x0][0x20], RZ ;  /* 0x8000080017067a10 */ /* 0x000fe40007ffe0ff */
[----:B------:R-:W-:-:S03]  /*92c0*/  MOV R9, 0x0 ;  /* 0x0000000000097802 */ /* 0x000fc60000000f00 */
[----:B------:R1:W-:Y:S01]  /*92d0*/  STL.64 [R6], R2 ;  /* 0x0000000206007387 */ /* 0x0003e20000100a00 */
[----:B------:R-:W-:Y:S05]  /*92e0*/  RET.REL.NODEC R8 `(_ZN7cutlass13device_kernelIN5flash19enable_sm80_to_sm89INS1_16FlashAttnBwdSm80INS1_25CollectiveMainloopBwdSm80ILi2ELi2EN4cute5tupleIJNS5_1CILi128EEES8_NS7_ILi64EEEEEENS_10bfloat16_tEfNS_4arch4Sm80ELb0ELb0ELb1ELb1ELb0ELb0ELb0ELb0ELi2ELi4ELi4ELi4ELb0EEENS1_24CollectiveEpilogueBwdGQAISA_fSD_Li256ELb1ELb0EEENS1_19SingleTileSchedulerILb1ELb0ELb0ELi128EEEEEEEEEvNT_6ParamsE) ;  /* 0xffff6d1008007950 */ /* 0x000fea0003c3ffff */
        .type           $_ZN7cutlass13device_kernelIN5flash19enable_sm80_to_sm89INS1_16FlashAttnBwdSm80INS1_25CollectiveMainloopBwdSm80ILi2ELi2EN4cute5tupleIJNS5_1CILi128EEES8_NS7_ILi64EEEEEENS_10bfloat16_tEfNS_4arch4Sm80ELb0ELb0ELb1ELb1ELb0ELb0ELb0ELb0ELi2ELi4ELi4ELi4ELb0EEENS1_24CollectiveEpilogueBwdGQAISA_fSD_Li256ELb1ELb0EEENS1_19SingleTileSchedulerILb1ELb0ELb0ELi128EEEEEEEEEvNT_6ParamsE$_ZN4cute3eso3ESOILb1ELb0EJNS_6LayoutINS_5tupleIJNS3_IJNS_1CILi2EEES5_EEEEEENS3_IJNS3_IJNS4_ILi8EEENS4_ILi64EEEEEEEEEEEiEEC2ERKSC_RKi,@function
        .size           $_ZN7cutlass13device_kernelIN5flash19enable_sm80_to_sm89INS1_16FlashAttnBwdSm80INS1_25CollectiveMainloopBwdSm80ILi2ELi2EN4cute5tupleIJNS5_1CILi128EEES8_NS7_ILi64EEEEEENS_10bfloat16_tEfNS_4arch4Sm80ELb0ELb0ELb1ELb1ELb0ELb0ELb0ELb0ELi2ELi4ELi4ELi4ELb0EEENS1_24CollectiveEpilogueBwdGQAISA_fSD_Li256ELb1ELb0EEENS1_19SingleTileSchedulerILb1ELb0ELb0ELi128EEEEEEEEEvNT_6ParamsE$_ZN4cute3eso3ESOILb1ELb0EJNS_6LayoutINS_5tupleIJNS3_IJNS_1CILi2EEES5_EEEEEENS3_IJNS3_IJNS4_ILi8EEENS4_ILi64EEEEEEEEEEEiEEC2ERKSC_RKi,($_ZN7cutlass13device_kernelIN5flash19enable_sm80_to_sm89INS1_16FlashAttnBwdSm80INS1_25CollectiveMainloopBwdSm80ILi2ELi2EN4cute5tupleIJNS5_1CILi128EEES8_NS7_ILi64EEEEEENS_10bfloat16_tEfNS_4arch4Sm80ELb0ELb0ELb1ELb1ELb0ELb0ELb0ELb0ELi2ELi4ELi4ELi4ELb0EEENS1_24CollectiveEpilogueBwdGQAISA_fSD_Li256ELb1ELb0EEENS1_19SingleTileSchedulerILb1ELb0ELb0ELi128EEEEEEEEEvNT_6ParamsE$_ZN4cute3eso3ESOILb1ELb0EJNS_6LayoutINS_5tupleIJNS3_IJNS_1CILi2EEES5_EEENS3_IJS5_NS4_ILi8EEEEEEEEENS3_IJNS3_IJNS_11ScaledBasisIS7_JLi0EEEENSA_INS4_ILi64EEEJLi0EEEEEEENS3_IJNSA_INS4_ILi1EEEJLi1EEEENSA_INS4_ILi16EEEJLi1EEEEEEEEEEEENS_10ViewEngineINS_23ArithmeticTupleIteratorINS_15ArithmeticTupleIJNS4_ILi0EEESP_EEEEEEEEEC2ERKSL_RKSS_ - $_ZN7cutlass13device_kernelIN5flash19enable_sm80_to_sm89INS1_16FlashAttnBwdSm80INS1_25CollectiveMainloopBwdSm80ILi2ELi2EN4cute5tupleIJNS5_1CILi128EEES8_NS7_ILi64EEEEEENS_10bfloat16_tEfNS_4arch4Sm80ELb0ELb0ELb1ELb1ELb0ELb0ELb0ELb0ELi2ELi4ELi4ELi4ELb0EEENS1_24CollectiveEpilogueBwdGQAISA_fSD_Li256ELb1ELb0EEENS1_19SingleTileSchedulerILb1ELb0ELb0ELi128EEEEEEEEEvNT_6ParamsE$_ZN4cute3eso3ESOILb1ELb0EJNS_6LayoutINS_5tupleIJNS3_IJNS_1CILi2EEES5_EEEEEENS3_IJNS3_IJNS4_ILi8EEENS4_ILi64EEEEEEEEEEEiEEC2ERKSC_RKi)
$_ZN7cutlass13device_kernelIN5flash19enable_sm80_to_sm89INS1_16FlashAttnBwdSm80INS1_25CollectiveMainloopBwdSm80ILi2ELi2EN4cute5tupleIJNS5_1CILi128EEES8_NS7_ILi64EEEEEENS_10bfloat16_tEfNS_4arch4Sm80ELb0ELb0ELb1ELb1ELb0ELb0ELb0ELb0ELi2ELi4ELi4ELi4ELb0EEENS1_24CollectiveEpilogueBwdGQAISA_fSD_Li256ELb1ELb0EEENS1_19SingleTileSchedulerILb1ELb0ELb0ELi128EEEEEEEEEvNT_6ParamsE$_ZN4cute3eso3ESOILb1ELb0EJNS_6LayoutINS_5tupleIJNS3_IJNS_1CILi2EEES5_EEEEEENS3_IJNS3_IJNS4_ILi8EEENS4_ILi64EEEEEEEEEEEiEEC2ERKSC_RKi:
[----:B------:R-:W-:Y:S01]  /*92f0*/  IADD3 R2, R23, -c[0x0][0x20], RZ ;  /* 0x8000080017027a10 */ /* 0x000fe20007ffe0ff */
[----:B------:R-:W-:Y:S01]  /*9300*/  IMAD.MOV.U32 R8, RZ, RZ, R6 ;  /* 0x000000ffff087224 */ /* 0x000fe200078e0006 */
[----:B------:R-:W-:-:S03]  /*9310*/  MOV R9, 0x0 ;  /* 0x0000000000097802 */ /* 0x000fc60000000f00 */
[----:B------:R1:W-:Y:S01]  /*9320*/  STL [R2], R3 ;  /* 0x0000000302007387 */ /* 0x0003e20000100800 */
[----:B------:R-:W-:Y:S05]  /*9330*/  RET.REL.NODEC R8 `(_ZN7cutlass13device_kernelIN5flash19enable_sm80_to_sm89INS1_16FlashAttnBwdSm80INS1_25CollectiveMainloopBwdSm80ILi2ELi2EN4cute5tupleIJNS5_1CILi128EEES8_NS7_ILi64EEEEEENS_10bfloat16_tEfNS_4arch4Sm80ELb0ELb0ELb1ELb1ELb0ELb0ELb0ELb0ELi2ELi4ELi4ELi4ELb0EEENS1_24CollectiveEpilogueBwdGQAISA_fSD_Li256ELb1ELb0EEENS1_19SingleTileSchedulerILb1ELb0ELb0ELi128EEEEEEEEEvNT_6ParamsE) ;  /* 0xffff6cc008007950 */ /* 0x000fea0003c3ffff */
        .type           $_ZN7cutlass13device_kernelIN5flash19enable_sm80_to_sm89INS1_16FlashAttnBwdSm80INS1_25CollectiveMainloopBwdSm80ILi2ELi2EN4cute5tupleIJNS5_1CILi128EEES8_NS7_ILi64EEEEEENS_10bfloat16_tEfNS_4arch4Sm80ELb0ELb0ELb1ELb1ELb0ELb0ELb0ELb0ELi2ELi4ELi4ELi4ELb0EEENS1_24CollectiveEpilogueBwdGQAISA_fSD_Li256ELb1ELb0EEENS1_19SingleTileSchedulerILb1ELb0ELb0ELi128EEEEEEEEEvNT_6ParamsE$_ZN4cute3eso3ESOILb1ELb0EJNS_6LayoutINS_5tupleIJNS3_IJNS_1CILi2EEES5_EEENS3_IJS5_NS4_ILi8EEEEEEEEENS3_IJNS3_IJNS_11ScaledBasisIS7_JLi0EEEENSA_INS4_ILi64EEEJLi0EEEEEEENS3_IJNSA_INS4_ILi1EEEJLi1EEEENSA_INS4_ILi16EEEJLi1EEEEEEEEEEEENS_10ViewEngineINS_23ArithmeticTupleIteratorINS_15ArithmeticTupleIJNS4_ILi0EEESP_EEEEEEEEEC2ERKSL_RKSS_,@function
        .size           $_ZN7cutlass13device_kernelIN5flash19enable_sm80_to_sm89INS1_16FlashAttnBwdSm80INS1_25CollectiveMainloopBwdSm80ILi2ELi2EN4cute5tupleIJNS5_1CILi128EEES8_NS7_ILi64EEEEEENS_10bfloat16_tEfNS_4arch4Sm80ELb0ELb0ELb1ELb1ELb0ELb0ELb0ELb0ELi2ELi4ELi4ELi4ELb0EEENS1_24CollectiveEpilogueBwdGQAISA_fSD_Li256ELb1ELb0EEENS1_19SingleTileSchedulerILb1ELb0ELb0ELi128EEEEEEEEEvNT_6ParamsE$_ZN4cute3eso3ESOILb1ELb0EJNS_6LayoutINS_5tupleIJNS3_IJNS_1CILi2EEES5_EEENS3_IJS5_NS4_ILi8EEEEEEEEENS3_IJNS3_IJNS_11ScaledBasisIS7_JLi0EEEENSA_INS4_ILi64EEEJLi0EEEEEEENS3_IJNSA_INS4_ILi1EEEJLi1EEEENSA_INS4_ILi16EEEJLi1EEEEEEEEEEEENS_10ViewEngineINS_23ArithmeticTupleIteratorINS_15ArithmeticTupleIJNS4_ILi0EEESP_EEEEEEEEEC2ERKSL_RKSS_,($_ZN7cutlass13device_kernelIN5flash19enable_sm80_to_sm89INS1_16FlashAttnBwdSm80INS1_25CollectiveMainloopBwdSm80ILi2ELi2EN4cute5tupleIJNS5_1CILi128EEES8_NS7_ILi64EEEEEENS_10bfloat16_tEfNS_4arch4Sm80ELb0ELb0ELb1ELb1ELb0ELb0ELb0ELb0ELi2ELi4ELi4ELi4ELb0EEENS1_24CollectiveEpilogueBwdGQAISA_fSD_Li256ELb1ELb0EEENS1_19SingleTileSchedulerILb1ELb0ELb0ELi128EEEEEEEEEvNT_6ParamsE$_ZN4cute3eso3ESOILb1ELb0EJNS_6LayoutINS_5tupleIJNS3_IJNS_1CILi2EEES5_EEENS3_IJS5_NS4_ILi8EEEEEEEEENS3_IJNS3_IJNS_11ScaledBasisIS7_JLi0EEEENSA_INS4_ILi64EEEJLi0EEEEEEENS3_IJNSA_INS4_ILi1EEEJLi1EEEENSA_INS4_ILi16EEEJLi1EEEEEEEEEEEENS_10ViewEngineINS_23ArithmeticTupleIteratorINS_15ArithmeticTupleIJiiEEEEEEEEEC2ERKSL_RKSR_ - $_ZN7cutlass13device_kernelIN5flash19enable_sm80_to_sm89INS1_16FlashAttnBwdSm80INS1_25CollectiveMainloopBwdSm80ILi2ELi2EN4cute5tupleIJNS5_1CILi128EEES8_NS7_ILi64EEEEEENS_10bfloat16_tEfNS_4arch4Sm80ELb0ELb0ELb1ELb1ELb0ELb0ELb0ELb0ELi2ELi4ELi4ELi4ELb0EEENS1_24CollectiveEpilogueBwdGQAISA_fSD_Li256ELb1ELb0EEENS1_19SingleTileSchedulerILb1ELb0ELb0ELi128EEEEEEEEEvNT_6ParamsE$_ZN4cute3eso3ESOILb1ELb0EJNS_6LayoutINS_5tupleIJNS3_IJNS_1CILi2EEES5_EEENS3_IJS5_NS4_ILi8EEEEEEEEENS3_IJNS3_IJNS_11ScaledBasisIS7_JLi0EEEENSA_INS4_ILi64EEEJLi0EEEEEEENS3_IJNSA_INS4_ILi1EEEJLi1EEEENSA_INS4_ILi16EEEJLi1EEEEEEEEEEEENS_10ViewEngineINS_23ArithmeticTupleIteratorINS_15ArithmeticTupleIJNS4_ILi0EEESP_EEEEEEEEEC2ERKSL_RKSS_)
$_ZN7cutlass13device_kernelIN5flash19enable_sm80_to_sm89INS1_16FlashAttnBwdSm80INS1_25CollectiveMainloopBwdSm80ILi2ELi2EN4cute5tupleIJNS5_1CILi128EEES8_NS7_ILi64EEEEEENS_10bfloat16_tEfNS_4arch4Sm80ELb0ELb0ELb1ELb1ELb0ELb0ELb0ELb0ELi2ELi4ELi4ELi4ELb0EEENS1_24CollectiveEpilogueBwdGQAISA_fSD_Li256ELb1ELb0EEENS1_19SingleTileSchedulerILb1ELb0ELb0ELi128EEEEEEEEEvNT_6ParamsE$_ZN4cute3eso3ESOILb1ELb0EJNS_6LayoutINS_5tupleIJNS3_IJNS_1CILi2EEES5_EEENS3_IJS5_NS4_ILi8EEEEEEEEENS3_IJNS3_IJNS_11ScaledBasisIS7_JLi0EEEENSA_INS4_ILi64EEEJLi0EEEEEEENS3_IJNSA_INS4_ILi1EEEJLi1EEEENSA_INS4_ILi16EEEJLi1EEEEEEEEEEEENS_10ViewEngineINS_23ArithmeticTupleIteratorINS_15ArithmeticTupleIJNS4_ILi0EEESP_EEEEEEEEEC2ERKSL_RKSS_:
[----:B------:R-:W-:Y:S01]  /*9340*/  IADD3 R17, R17, -c[0x0][0x20], RZ ;  /* 0x8000080011117a10 */ /* 0x000fe20007ffe0ff */
[----:B------:R-:W-:Y:S01]  /*9350*/  IMAD.MOV.U32 R4, RZ, RZ, R2 ;  /* 0x000000ffff047224 */ /* 0x000fe200078e0002 */
[----:B------:R-:W-:Y:S01]  /*9360*/  PRMT R3, RZ, 0x7610, R3 ;  /* 0x00007610ff037816 */ /* 0x000fe20000000003 */
[----:B------:R-:W-:-:S04]  /*9370*/  IMAD.MOV.U32 R5, RZ, RZ, 0x0 ;  /* 0x00000000ff057424 */ /* 0x000fc800078e00ff */
[----:B------:R1:W-:Y:S01]  /*9380*/  STL.U8 [R17], R3 ;  /* 0x0000000311007387 */ /* 0x0003e20000100000 */
[----:B------:R-:W-:Y:S05]  /*9390*/  RET.REL.NODEC R4 `(_ZN7cutlass13device_kernelIN5flash19enable_sm80_to_sm89INS1_16FlashAttnBwdSm80INS1_25CollectiveMainloopBwdSm80ILi2ELi2EN4cute5tupleIJNS5_1CILi128EEES8_NS7_ILi64EEEEEENS_10bfloat16_tEfNS_4arch4Sm80ELb0ELb0ELb1ELb1ELb0ELb0ELb0ELb0ELi2ELi4ELi4ELi4ELb0EEENS1_24CollectiveEpilogueBwdGQAISA_fSD_Li256ELb1ELb0EEENS1_19SingleTileSchedulerILb1ELb0ELb0ELi128EEEEEEEEEvNT_6ParamsE) ;  /* 0xffff6c6004007950 */ /* 0x000fea0003c3ffff */
        .type           $_ZN7cutlass13device_kernelIN5flash19enable_sm80_to_sm89INS1_16FlashAttnBwdSm80INS1_25CollectiveMainloopBwdSm80ILi2ELi2EN4cute5tupleIJNS5_1CILi128EEES8_NS7_ILi64EEEEEENS_10bfloat16_tEfNS_4arch4Sm80ELb0ELb0ELb1ELb1ELb0ELb0ELb0ELb0ELi2ELi4ELi4ELi4ELb0EEENS1_24CollectiveEpilogueBwdGQAISA_fSD_Li256ELb1ELb0EEENS1_19SingleTileSchedulerILb1ELb0ELb0ELi128EEEEEEEEEvNT_6ParamsE$_ZN4cute3eso3ESOILb1ELb0EJNS_6LayoutINS_5tupleIJNS3_IJNS_1CILi2EEES5_EEENS3_IJS5_NS4_ILi8EEEEEEEEENS3_IJNS3_IJNS_11ScaledBasisIS7_JLi0EEEENSA_INS4_ILi64EEEJLi0EEEEEEENS3_IJNSA_INS4_ILi1EEEJLi1EEEENSA_INS4_ILi16EEEJLi1EEEEEEEEEEEENS_10ViewEngineINS_23ArithmeticTupleIteratorINS_15ArithmeticTupleIJiiEEEEEEEEEC2ERKSL_RKSR_,@function
        .size           $_ZN7cutlass13device_kernelIN5flash19enable_sm80_to_sm89INS1_16FlashAttnBwdSm80INS1_25CollectiveMainloopBwdSm80ILi2ELi2EN4cute5tupleIJNS5_1CILi128EEES8_NS7_ILi64EEEEEENS_10bfloat16_tEfNS_4arch4Sm80ELb0ELb0ELb1ELb1ELb0ELb0ELb0ELb0ELi2ELi4ELi4ELi4ELb0EEENS1_24CollectiveEpilogueBwdGQAISA_fSD_Li256ELb1ELb0EEENS1_19SingleTileSchedulerILb1ELb0ELb0ELi128EEEEEEEEEvNT_6ParamsE$_ZN4cute3eso3ESOILb1ELb0EJNS_6LayoutINS_5tupleIJNS3_IJNS_1CILi2EEES5_EEENS3_IJS5_NS4_ILi8EEEEEEEEENS3_IJNS3_IJNS_11ScaledBasisIS7_JLi0EEEENSA_INS4_ILi64EEEJLi0EEEEEEENS3_IJNSA_INS4_ILi1EEEJLi1EEEENSA_INS4_ILi16EEEJLi1EEEEEEEEEEEENS_10ViewEngineINS_23ArithmeticTupleIteratorINS_15ArithmeticTupleIJiiEEEEEEEEEC2ERKSL_RKSR_,($_ZN7cutlass13device_kernelIN5flash19enable_sm80_to_sm89INS1_16FlashAttnBwdSm80INS1_25CollectiveMainloopBwdSm80ILi2ELi2EN4cute5tupleIJNS5_1CILi128EEES8_NS7_ILi64EEEEEENS_10bfloat16_tEfNS_4arch4Sm80ELb0ELb0ELb1ELb1ELb0ELb0ELb0ELb0ELi2ELi4ELi4ELi4ELb0EEENS1_24CollectiveEpilogueBwdGQAISA_fSD_Li256ELb1ELb0EEENS1_19SingleTileSchedulerILb1ELb0ELb0ELi128EEEEEEEEEvNT_6ParamsE$_ZN4cute3eso3ESOILb1ELb0EJNS_6LayoutINS_5tupleIJNS3_IJNS_1CILi2EEES5_EEENS3_IJS5_NS4_ILi8EEEEEEEEENS3_IJNS3_IJS5_NS4_ILi4EEEEEENS3_IJNS4_ILi1EEES7_EEEEEEEENS_10ViewEngineIPfEEEEC2ERKSF_RKSI_ - $_ZN7cutlass13device_kernelIN5flash19enable_sm80_to_sm89INS1_16FlashAttnBwdSm80INS1_25CollectiveMainloopBwdSm80ILi2ELi2EN4cute5tupleIJNS5_1CILi128EEES8_NS7_ILi64EEEEEENS_10bfloat16_tEfNS_4arch4Sm80ELb0ELb0ELb1ELb1ELb0ELb0ELb0ELb0ELi2ELi4ELi4ELi4ELb0EEENS1_24CollectiveEpilogueBwdGQAISA_fSD_Li256ELb1ELb0EEENS1_19SingleTileSchedulerILb1ELb0ELb0ELi128EEEEEEEEEvNT_6ParamsE$_ZN4cute3eso3ESOILb1ELb0EJNS_6LayoutINS_5tupleIJNS3_IJNS_1CILi2EEES5_EEENS3_IJS5_NS4_ILi8EEEEEEEEENS3_IJNS3_IJNS_11ScaledBasisIS7_JLi0EEEENSA_INS4_ILi64EEEJLi0EEEEEEENS3_IJNSA_INS4_ILi1EEEJLi1EEEENSA_INS4_ILi16EEEJLi1EEEEEEEEEEEENS_10ViewEngineINS_23ArithmeticTupleIteratorINS_15ArithmeticTupleIJiiEEEEEEEEEC2ERKSL_RKSR_)
$_ZN7cutlass13device_kernelIN5flash19enable_sm80_to_sm89INS1_16FlashAttnBwdSm80INS1_25CollectiveMainloopBwdSm80ILi2ELi2EN4cute5tupleIJNS5_1CILi128EEES8_NS7_ILi64EEEEEENS_10bfloat16_tEfNS_4arch4Sm80ELb0ELb0ELb1ELb1ELb0ELb0ELb0ELb0ELi2ELi4ELi4ELi4ELb0EEENS1_24CollectiveEpilogueBwdGQAISA_fSD_Li256ELb1ELb0EEENS1_19SingleTileSchedulerILb1ELb0ELb0ELi128EEEEEEEEEvNT_6ParamsE$_ZN4cute3eso3ESOILb1ELb0EJNS_6LayoutINS_5tupleIJNS3_IJNS_1CILi2EEES5_EEENS3_IJS5_NS4_ILi8EEEEEEEEENS3_IJNS3_IJNS_11ScaledBasisIS7_JLi0EEEENSA_INS4_ILi64EEEJLi0EEEEEEENS3_IJNSA_INS4_ILi1EEEJLi1EEEENSA_INS4_ILi16EEEJLi1EEEEEEEEEEEENS_10ViewEngineINS_23ArithmeticTupleIteratorINS_15ArithmeticTupleIJiiEEEEEEEEEC2ERKSL_RKSR_:
[----:B------:R-:W-:Y:S01]  /*93a0*/  IADD3 R4, R15, -c[0x0][0x20], RZ ;  /* 0x800008000f047a10 */ /* 0x000fe20007ffe0ff */
[----:B------:R-:W-:Y:S01]  /*93b0*/  IMAD.MOV.U32 R8, RZ, RZ, R6 ;  /* 0x000000ffff087224 */ /* 0x000fe200078e0006 */
[----:B------:R-:W-:-:S03]  /*93c0*/  MOV R9, 0x0 ;  /* 0x0000000000097802 */ /* 0x000fc60000000f00 */
[----:B------:R1:W-:Y:S04]  /*93d0*/  STL [R4], R2 ;  /* 0x0000000204007387 */ /* 0x0003e80000100800 */
[----:B------:R1:W-:Y:S01]  /*93e0*/  STL [R4+0x4], R3 ;  /* 0x0000040304007387 */ /* 0x0003e20000100800 */
[----:B------:R-:W-:Y:S05]  /*93f0*/  RET.REL.NODEC R8 `(_ZN7cutlass13device_kernelIN5flash19enable_sm80_to_sm89INS1_16FlashAttnBwdSm80INS1_25CollectiveMainloopBwdSm80ILi2ELi2EN4cute5tupleIJNS5_1CILi128EEES8_NS7_ILi64EEEEEENS_10bfloat16_tEfNS_4arch4Sm80ELb0ELb0ELb1ELb1ELb0ELb0ELb0ELb0ELi2ELi4ELi4ELi4ELb0EEENS1_24CollectiveEpilogueBwdGQAISA_fSD_Li256ELb1ELb0EEENS1_19SingleTileSchedulerILb1ELb0ELb0ELi128EEEEEEEEEvNT_6ParamsE) ;  /* 0xffff6c0008007950 */ /* 0x000fea0003c3ffff */
        .type           $_ZN7cutlass13device_kernelIN5flash19enable_sm80_to_sm89INS1_16FlashAttnBwdSm80INS1_25CollectiveMainloopBwdSm80ILi2ELi2EN4cute5tupleIJNS5_1CILi128EEES8_NS7_ILi64EEEEEENS_10bfloat16_tEfNS_4arch4Sm80ELb0ELb0ELb1ELb1ELb0ELb0ELb0ELb0ELi2ELi4ELi4ELi4ELb0EEENS1_24CollectiveEpilogueBwdGQAISA_fSD_Li256ELb1ELb0EEENS1_19SingleTileSchedulerILb1ELb0ELb0ELi128EEEEEEEEEvNT_6ParamsE$_ZN4cute3eso3ESOILb1ELb0EJNS_6LayoutINS_5tupleIJNS3_IJNS_1CILi2EEES5_EEENS3_IJS5_NS4_ILi8EEEEEEEEENS3_IJNS3_IJS5_NS4_ILi4EEEEEENS3_IJNS4_ILi1EEES7_EEEEEEEENS_10ViewEngineIPfEEEEC2ERKSF_RKSI_,@function
        .size           $_ZN7cutlass13device_kernelIN5flash19enable_sm80_to_sm89INS1_16FlashAttnBwdSm80INS1_25CollectiveMainloopBwdSm80ILi2ELi2EN4cute5tupleIJNS5_1CILi128EEES8_NS7_ILi64EEEEEENS_10bfloat16_tEfNS_4arch4Sm80ELb0ELb0ELb1ELb1ELb0ELb0ELb0ELb0ELi2ELi4ELi4ELi4ELb0EEENS1_24CollectiveEpilogueBwdGQAISA_fSD_Li256ELb1ELb0EEENS1_19SingleTileSchedulerILb1ELb0ELb0ELi128EEEEEEEEEvNT_6ParamsE$_ZN4cute3eso3ESOILb1ELb0EJNS_6LayoutINS_5tupleIJNS3_IJNS_1CILi2EEES5_EEENS3_IJS5_NS4_ILi8EEEEEEEEENS3_IJNS3_IJS5_NS4_ILi4EEEEEENS3_IJNS4_ILi1EEES7_EEEEEEEENS_10ViewEngineIPfEEEEC2ERKSF_RKSI_,($_ZN7cutlass13device_kernelIN5flash19enable_sm80_to_sm89INS1_16FlashAttnBwdSm80INS1_25CollectiveMainloopBwdSm80ILi2ELi2EN4cute5tupleIJNS5_1CILi128EEES8_NS7_ILi64EEEEEENS_10bfloat16_tEfNS_4arch4Sm80ELb0ELb0ELb1ELb1ELb0ELb0ELb0ELb0ELi2ELi4ELi4ELi4ELb0EEENS1_24CollectiveEpilogueBwdGQAISA_fSD_Li256ELb1ELb0EEENS1_19SingleTileSchedulerILb1ELb0ELb0ELi128EEEEEEEEEvNT_6ParamsE$_ZN4cute3eso3ESOILb1ELb0EJNS_6LayoutINS_5tupleIJNS3_IJNS_1CILi2EEES5_EEENS4_ILi8EEEEEENS3_IJNS3_IJNS4_ILi1EEES5_EEENS4_ILi4EEEEEEEENS_10ViewEngineIPN7cutlass10bfloat16_tEEEEEC2ERKSD_RKSI_ - $_ZN7cutlass13device_kernelIN5flash19enable_sm80_to_sm89INS1_16FlashAttnBwdSm80INS1_25CollectiveMainloopBwdSm80ILi2ELi2EN4cute5tupleIJNS5_1CILi128EEES8_NS7_ILi64EEEEEENS_10bfloat16_tEfNS_4arch4Sm80ELb0ELb0ELb1ELb1ELb0ELb0ELb0ELb0ELi2ELi4ELi4ELi4ELb0EEENS1_24CollectiveEpilogueBwdGQAISA_fSD_Li256ELb1ELb0EEENS1_19SingleTileSchedulerILb1ELb0ELb0ELi128EEEEEEEEEvNT_6ParamsE$_ZN4cute3eso3ESOILb1ELb0EJNS_6LayoutINS_5tupleIJNS3_IJNS_1CILi2EEES5_EEENS3_IJS5_NS4_ILi8EEEEEEEEENS3_IJNS3_IJS5_NS4_ILi4EEEEEENS3_IJNS4_ILi1EEES7_EEEEEEEENS_10ViewEngineIPfEEEEC2ERKSF_RKSI_)
$_ZN7cutlass13device_kernelIN5flash19enable_sm80_to_sm89INS1_16FlashAttnBwdSm80INS1_25CollectiveMainloopBwdSm80ILi2ELi2EN4cute5tupleIJNS5_1CILi128EEES8_NS7_ILi64EEEEEENS_10bfloat16_tEfNS_4arch4Sm80ELb0ELb0ELb1ELb1ELb0ELb0ELb0ELb0ELi2ELi4ELi4ELi4ELb0EEENS1_24CollectiveEpilogueBwdGQAISA_fSD_Li256ELb1ELb0EEENS1_19SingleTileSchedulerILb1ELb0ELb0ELi128EEEEEEEEEvNT_6ParamsE$_ZN4cute3eso3ESOILb1ELb0EJNS_6LayoutINS_5tupleIJNS3_IJNS_1CILi2EEES5_EEENS3_IJS5_NS4_ILi8EEEEEEEEENS3_IJNS3_IJS5_NS4_ILi4EEEEEENS3_IJNS4_ILi1EEES7_EEEEEEEENS_10ViewEngineIPfEEEEC2ERKSF_RKSI_:
[----:B------:R-:W-:Y:S01]  /*9400*/  IADD3 R4, R15, -c[0x0][0x20], RZ ;  /* 0x800008000f047a10 */ /* 0x000fe20007ffe0ff */
[----:B------:R-:W-:Y:S01]  /*9410*/  IMAD.MOV.U32 R8, RZ, RZ, R6 ;  /* 0x000000ffff087224 */ /* 0x000fe200078e0006 */
[----:B------:R-:W-:-:S03]  /*9420*/  MOV R9, 0x0 ;  /* 0x0000000000097802 */ /* 0x000fc60000000f00 */
[----:B------:R1:W-:Y:S01]  /*9430*/  STL.64 [R4], R50 ;  /* 0x0000003204007387 */ /* 0x0003e20000100a00 */
[----:B------:R-:W-:Y:S05]  /*9440*/  RET.REL.NODEC R8 `(_ZN7cutlass13device_kernelIN5flash19enable_sm80_to_sm89INS1_16FlashAttnBwdSm80INS1_25CollectiveMainloopBwdSm80ILi2ELi2EN4cute5tupleIJNS5_1CILi128EEES8_NS7_ILi64EEEEEENS_10bfloat16_tEfNS_4arch4Sm80ELb0ELb0ELb1ELb1ELb0ELb0ELb0ELb0ELi2ELi4ELi4ELi4ELb0EEENS1_24CollectiveEpilogueBwdGQAISA_fSD_Li256ELb1ELb0EEENS1_19SingleTileSchedulerILb1ELb0ELb0ELi128EEEEEEEEEvNT_6ParamsE) ;  /* 0xffff6bb008007950 */ /* 0x000fea0003c3ffff */
        .type           $_ZN7cutlass13device_kernelIN5flash19enable_sm80_to_sm89INS1_16FlashAttnBwdSm80INS1_25CollectiveMainloopBwdSm80ILi2ELi2EN4cute5tupleIJNS5_1CILi128EEES8_NS7_ILi64EEEEEENS_10bfloat16_tEfNS_4arch4Sm80ELb0ELb0ELb1ELb1ELb0ELb0ELb0ELb0ELi2ELi4ELi4ELi4ELb0EEENS1_24CollectiveEpilogueBwdGQAISA_fSD_Li256ELb1ELb0EEENS1_19SingleTileSchedulerILb1ELb0ELb0ELi128EEEEEEEEEvNT_6ParamsE$_ZN4cute3eso3ESOILb1ELb0EJNS_6LayoutINS_5tupleIJNS3_IJNS_1CILi2EEES5_EEENS4_ILi8EEEEEENS3_IJNS3_IJNS4_ILi1EEES5_EEENS4_ILi4EEEEEEEENS_10ViewEngineIPN7cutlass10bfloat16_tEEEEEC2ERKSD_RKSI_,@function
        .size           $_ZN7cutlass13device_kernelIN5flash19enable_sm80_to_sm89INS1_16FlashAttnBwdSm80INS1_25CollectiveMainloopBwdSm80ILi2ELi2EN4cute5tupleIJNS5_1CILi128EEES8_NS7_ILi64EEEEEENS_10bfloat16_tEfNS_4arch4Sm80ELb0ELb0ELb1ELb1ELb0ELb0ELb0ELb0ELi2ELi4ELi4ELi4ELb0EEENS1_24CollectiveEpilogueBwdGQAISA_fSD_Li256ELb1ELb0EEENS1_19SingleTileSchedulerILb1ELb0ELb0ELi128EEEEEEEEEvNT_6ParamsE$_ZN4cute3eso3ESOILb1ELb0EJNS_6LayoutINS_5tupleIJNS3_IJNS_1CILi2EEES5_EEENS4_ILi8EEEEEENS3_IJNS3_IJNS4_ILi1EEES5_EEENS4_ILi4EEEEEEEENS_10ViewEngineIPN7cutlass10bfloat16_tEEEEEC2ERKSD_RKSI_,($_ZN7cutlass13device_kernelIN5flash19enable_sm80_to_sm89INS1_16FlashAttnBwdSm80INS1_25CollectiveMainloopBwdSm80ILi2ELi2EN4cute5tupleIJNS5_1CILi128EEES8_NS7_ILi64EEEEEENS_10bfloat16_tEfNS_4arch4Sm80ELb0ELb0ELb1ELb1ELb0ELb0ELb0ELb0ELi2ELi4ELi4ELi4ELb0EEENS1_24CollectiveEpilogueBwdGQAISA_fSD_Li256ELb1ELb0EEENS1_19SingleTileSchedulerILb1ELb0ELb0ELi128EEEEEEEEEvNT_6ParamsE$_ZN4cute3eso3ESOILb1ELb0EJNS_6LayoutINS_5tupleIJNS3_IJNS_1CILi2EEES5_EEENS4_ILi8EEEEEENS3_IJNS3_IJNS4_ILi1EEES5_EEENS4_ILi4EEEEEEEEiEEC2ERKSD_RKi - $_ZN7cutlass13device_kernelIN5flash19enable_sm80_to_sm89INS1_16FlashAttnBwdSm80INS1_25CollectiveMainloopBwdSm80ILi2ELi2EN4cute5tupleIJNS5_1CILi128EEES8_NS7_ILi64EEEEEENS_10bfloat16_tEfNS_4arch4Sm80ELb0ELb0ELb1ELb1ELb0ELb0ELb0ELb0ELi2ELi4ELi4ELi4ELb0EEENS1_24CollectiveEpilogueBwdGQAISA_fSD_Li256ELb1ELb0EEENS1_19SingleTileSchedulerILb1ELb0ELb0ELi128EEEEEEEEEvNT_6ParamsE$_ZN4cute3eso3ESOILb1ELb0EJNS_6LayoutINS_5tupleIJNS3_IJNS_1CILi2EEES5_EEENS4_ILi8EEEEEENS3_IJNS3_IJNS4_ILi1EEES5_EEENS4_ILi4EEEEEEEENS_10ViewEngineIPN7cutlass10bfloat16_tEEEEEC2ERKSD_RKSI_)
$_ZN7cutlass13device_kernelIN5flash19enable_sm80_to_sm89INS1_16FlashAttnBwdSm80INS1_25CollectiveMainloopBwdSm80ILi2ELi2EN4cute5tupleIJNS5_1CILi128EEES8_NS7_ILi64EEEEEENS_10bfloat16_tEfNS_4arch4Sm80ELb0ELb0ELb1ELb1ELb0ELb0ELb0ELb0ELi2ELi4ELi4ELi4ELb0EEENS1_24CollectiveEpilogueBwdGQAISA_fSD_Li256ELb1ELb0EEENS1_19SingleTileSchedulerILb1ELb0ELb0ELi128EEEEEEEEEvNT_6ParamsE$_ZN4cute3eso3ESOILb1ELb0EJNS_6LayoutINS_5tupleIJNS3_IJNS_1CILi2EEES5_EEENS4_ILi8EEEEEENS3_IJNS3_IJNS4_ILi1EEES5_EEENS4_ILi4EEEEEEEENS_10ViewEngineIPN7cutlass10bfloat16_tEEEEEC2ERKSD_RKSI_:
[----:B------:R-:W-:Y:S01]  /*9450*/  IADD3 R2, R23, -c[0x0][0x20], RZ ;  /* 0x8000080017027a10 */ /* 0x000fe20007ffe0ff */
[----:B------:R-:W-:Y:S01]  /*9460*/  IMAD.MOV.U32 R7, RZ, RZ, R3 ;  /* 0x000000ffff077224 */ /* 0x000fe200078e0003 */
[----:B------:R-:W-:-:S04]  /*9470*/  MOV R5, 0x0 ;  /* 0x0000000000057802 */ /* 0x000fc80000000f00 */
[----:B------:R1:W-:Y:S01]  /*9480*/  STL.64 [R2], R6 ;  /* 0x0000000602007387 */ /* 0x0003e20000100a00 */
[----:B------:R-:W-:Y:S05]  /*9490*/  RET.REL.NODEC R4 `(_ZN7cutlass13device_kernelIN5flash19enable_sm80_to_sm89INS1_16FlashAttnBwdSm80INS1_25CollectiveMainloopBwdSm80ILi2ELi2EN4cute5tupleIJNS5_1CILi128EEES8_NS7_ILi64EEEEEENS_10bfloat16_tEfNS_4arch4Sm80ELb0ELb0ELb1ELb1ELb0ELb0ELb0ELb0ELi2ELi4ELi4ELi4ELb0EEENS1_24CollectiveEpilogueBwdGQAISA_fSD_Li256ELb1ELb0EEENS1_19SingleTileSchedulerILb1ELb0ELb0ELi128EEEEEEEEEvNT_6ParamsE) ;  /* 0xffff6b6004007950 */ /* 0x000fea0003c3ffff */
        .type           $_ZN7cutlass13device_kernelIN5flash19enable_sm80_to_sm89INS1_16FlashAttnBwdSm80INS1_25CollectiveMainloopBwdSm80ILi2ELi2EN4cute5tupleIJNS5_1CILi128EEES8_NS7_ILi64EEEEEENS_10bfloat16_tEfNS_4arch4Sm80ELb0ELb0ELb1ELb1ELb0ELb0ELb0ELb0ELi2ELi4ELi4ELi4ELb0EEENS1_24CollectiveEpilogueBwdGQAISA_fSD_Li256ELb1ELb0EEENS1_19SingleTileSchedulerILb1ELb0ELb0ELi128EEEEEEEEEvNT_6ParamsE$_ZN4cute3eso3ESOILb1ELb0EJNS_6LayoutINS_5tupleIJNS3_IJNS_1CILi2EEES5_EEENS4_ILi8EEEEEENS3_IJNS3_IJNS4_ILi1EEES5_EEENS4_ILi4EEEEEEEEiEEC2ERKSD_RKi,@function
        .size           $_ZN7cutlass13device_kernelIN5flash19enable_sm80_to_sm89INS1_16FlashAttnBwdSm80INS1_25CollectiveMainloopBwdSm80ILi2ELi2EN4cute5tupleIJNS5_1CILi128EEES8_NS7_ILi64EEEEEENS_10bfloat16_tEfNS_4arch4Sm80ELb0ELb0ELb1ELb1ELb0ELb0ELb0ELb0ELi2ELi4ELi4ELi4ELb0EEENS1_24CollectiveEpilogueBwdGQAISA_fSD_Li256ELb1ELb0EEENS1_19SingleTileSchedulerILb1ELb0ELb0ELi128EEEEEEEEEvNT_6ParamsE$_ZN4cute3eso3ESOILb1ELb0EJNS_6LayoutINS_5tupleIJNS3_IJNS_1CILi2EEES5_EEENS4_ILi8EEEEEENS3_IJNS3_IJNS4_ILi1EEES5_EEENS4_ILi4EEEEEEEEiEEC2ERKSD_RKi,($_ZN7cutlass13device_kernelIN5flash19enable_sm80_to_sm89INS1_16FlashAttnBwdSm80INS1_25CollectiveMainloopBwdSm80ILi2ELi2EN4cute5tupleIJNS5_1CILi128EEES8_NS7_ILi64EEEEEENS_10bfloat16_tEfNS_4arch4Sm80ELb0ELb0ELb1ELb1ELb0ELb0ELb0ELb0ELi2ELi4ELi4ELi4ELb0EEENS1_24CollectiveEpilogueBwdGQAISA_fSD_Li256ELb1ELb0EEENS1_19SingleTileSchedulerILb1ELb0ELb0ELi128EEEEEEEEEvNT_6ParamsE$_ZN4cute3eso3ESOILb1ELb0EJNS_6LayoutINS_5tupleIJNS3_IJNS_1CILi2EEES5_EEES5_NS4_ILi8EEEEEENS3_IJNS3_IJNS_11ScaledBasisINS4_ILi1EEEJLi1EEEENS9_IS7_JLi0EEEEEEENS9_INS4_ILi64EEEJLi0EEEENS9_INS4_ILi16EEEJLi1EEEEEEEEENS_10ViewEngineINS_23ArithmeticTupleIteratorINS_15ArithmeticTupleIJiiEEEEEEEEEC2ERKSJ_RKSP_ - $_ZN7cutlass13device_kernelIN5flash19enable_sm80_to_sm89INS1_16FlashAttnBwdSm80INS1_25CollectiveMainloopBwdSm80ILi2ELi2EN4cute5tupleIJNS5_1CILi128EEES8_NS7_ILi64EEEEEENS_10bfloat16_tEfNS_4arch4Sm80ELb0ELb0ELb1ELb1ELb0ELb0ELb0ELb0ELi2ELi4ELi4ELi4ELb0EEENS1_24CollectiveEpilogueBwdGQAISA_fSD_Li256ELb1ELb0EEENS1_19SingleTileSchedulerILb1ELb0ELb0ELi128EEEEEEEEEvNT_6ParamsE$_ZN4cute3eso3ESOILb1ELb0EJNS_6LayoutINS_5tupleIJNS3_IJNS_1CILi2EEES5_EEENS4_ILi8EEEEEENS3_IJNS3_IJNS4_ILi1EEES5_EEENS4_ILi4EEEEEEEEiEEC2ERKSD_RKi)
$_ZN7cutlass13device_kernelIN5flash19enable_sm80_to_sm89INS1_16FlashAttnBwdSm80INS1_25CollectiveMainloopBwdSm80ILi2ELi2EN4cute5tupleIJNS5_1CILi128EEES8_NS7_ILi64EEEEEENS_10bfloat16_tEfNS_4arch4Sm80ELb0ELb0ELb1ELb1ELb0ELb0ELb0ELb0ELi2ELi4ELi4ELi4ELb0EEENS1_24CollectiveEpilogueBwdGQAISA_fSD_Li256ELb1ELb0EEENS1_19SingleTileSchedulerILb1ELb0ELb0ELi128EEEEEEEEEvNT_6ParamsE$_ZN4cute3eso3ESOILb1ELb0EJNS_6LayoutINS_5tupleIJNS3_IJNS_1CILi2EEES5_EEENS4_ILi8EEEEEENS3_IJNS3_IJNS4_ILi1EEES5_EEENS4_ILi4EEEEEEEEiEEC2ERKSD_RKi:
[----:B------:R-:W-:Y:S02]  /*94a0*/  IADD3 R2, R23, -c[0x0][0x20], RZ ;  /* 0x8000080017027a10 */ /* 0x000fe40007ffe0ff */
[----:B------:R-:W-:-:S03]  /*94b0*/  MOV R5, 0x0 ;  /* 0x0000000000057802 */ /* 0x000fc60000000f00 */
[----:B------:R1:W-:Y:S01]  /*94c0*/  STL [R2], R3 ;  /* 0x0000000302007387 */ /* 0x0003e20000100800 */
[----:B------:R-:W-:Y:S05]  /*94d0*/  RET.REL.NODEC R4 `(_ZN7cutlass13device_kernelIN5flash19enable_sm80_to_sm89INS1_16FlashAttnBwdSm80INS1_25CollectiveMainloopBwdSm80ILi2ELi2EN4cute5tupleIJNS5_1CILi128EEES8_NS7_ILi64EEEEEENS_10bfloat16_tEfNS_4arch4Sm80ELb0ELb0ELb1ELb1ELb0ELb0ELb0ELb0ELi2ELi4ELi4ELi4ELb0EEENS1_24CollectiveEpilogueBwdGQAISA_fSD_Li256ELb1ELb0EEENS1_19SingleTileSchedulerILb1ELb0ELb0ELi128EEEEEEEEEvNT_6ParamsE) ;  /* 0xffff6b2004007950 */ /* 0x000fea0003c3ffff */
        .type           $_ZN7cutlass13device_kernelIN5flash19enable_sm80_to_sm89INS1_16FlashAttnBwdSm80INS1_25CollectiveMainloopBwdSm80ILi2ELi2EN4cute5tupleIJNS5_1CILi128EEES8_NS7_ILi64EEEEEENS_10bfloat16_tEfNS_4arch4Sm80ELb0ELb0ELb1ELb1ELb0ELb0ELb0ELb0ELi2ELi4ELi4ELi4ELb0EEENS1_24CollectiveEpilogueBwdGQAISA_fSD_Li256ELb1ELb0EEENS1_19SingleTileSchedulerILb1ELb0ELb0ELi128EEEEEEEEEvNT_6ParamsE$_ZN4cute3eso3ESOILb1ELb0EJNS_6LayoutINS_5tupleIJNS3_IJNS_1CILi2EEES5_EEES5_NS4_ILi8EEEEEENS3_IJNS3_IJNS_11ScaledBasisINS4_ILi1EEEJLi1EEEENS9_IS7_JLi0EEEEEEENS9_INS4_ILi64EEEJLi0EEEENS9_INS4_ILi16EEEJLi1EEEEEEEEENS_10ViewEngineINS_23ArithmeticTupleIteratorINS_15ArithmeticTupleIJiiEEEEEEEEEC2ERKSJ_RKSP_,@function
        .size           $_ZN7cutlass13device_kernelIN5flash19enable_sm80_to_sm89INS1_16FlashAttnBwdSm80INS1_25CollectiveMainloopBwdSm80ILi2ELi2EN4cute5tupleIJNS5_1CILi128EEES8_NS7_ILi64EEEEEENS_10bfloat16_tEfNS_4arch4Sm80ELb0ELb0ELb1ELb1ELb0ELb0ELb0ELb0ELi2ELi4ELi4ELi4ELb0EEENS1_24CollectiveEpilogueBwdGQAISA_fSD_Li256ELb1ELb0EEENS1_19SingleTileSchedulerILb1ELb0ELb0ELi128EEEEEEEEEvNT_6ParamsE$_ZN4cute3eso3ESOILb1ELb0EJNS_6LayoutINS_5tupleIJNS3_IJNS_1CILi2EEES5_EEES5_NS4_ILi8EEEEEENS3_IJNS3_IJNS_11ScaledBasisINS4_ILi1EEEJLi1EEEENS9_IS7_JLi0EEEEEEENS9_INS4_ILi64EEEJLi0EEEENS9_INS4_ILi16EEEJLi1EEEEEEEEENS_10ViewEngineINS_23ArithmeticTupleIteratorINS_15ArithmeticTupleIJiiEEEEEEEEEC2ERKSJ_RKSP_,($_ZN7cutlass13device_kernelIN5flash19enable_sm80_to_sm89INS1_16FlashAttnBwdSm80INS1_25CollectiveMainloopBwdSm80ILi2ELi2EN4cute5tupleIJNS5_1CILi128EEES8_NS7_ILi64EEEEEENS_10bfloat16_tEfNS_4arch4Sm80ELb0ELb0ELb1ELb1ELb0ELb0ELb0ELb0ELi2ELi4ELi4ELi4ELb0EEENS1_24CollectiveEpilogueBwdGQAISA_fSD_Li256ELb1ELb0EEENS1_19SingleTileSchedulerILb1ELb0ELb0ELi128EEEEEEEEEvNT_6ParamsE$_ZN4cute3eso3ESOILb1ELb0EJNS_6LayoutINS_5tupleIJNS3_IJNS_1CILi2EEES5_EEES5_NS4_ILi8EEEEEENS3_IJNS3_IJNS_11ScaledBasisINS4_ILi1EEEJLi1EEEENS9_IS7_JLi0EEEEEEENS9_INS4_ILi64EEEJLi0EEEENS9_INS4_ILi16EEEJLi1EEEEEEEEENS_15ArithmeticTupleIJiiEEEEEC2ERKSJ_RKSL_ - $_ZN7cutlass13device_kernelIN5flash19enable_sm80_to_sm89INS1_16FlashAttnBwdSm80INS1_25CollectiveMainloopBwdSm80ILi2ELi2EN4cute5tupleIJNS5_1CILi128EEES8_NS7_ILi64EEEEEENS_10bfloat16_tEfNS_4arch4Sm80ELb0ELb0ELb1ELb1ELb0ELb0ELb0ELb0ELi2ELi4ELi4ELi4ELb0EEENS1_24CollectiveEpilogueBwdGQAISA_fSD_Li256ELb1ELb0EEENS1_19SingleTileSchedulerILb1ELb0ELb0ELi128EEEEEEEEEvNT_6ParamsE$_ZN4cute3eso3ESOILb1ELb0EJNS_6LayoutINS_5tupleIJNS3_IJNS_1CILi2EEES5_EEES5_NS4_ILi8EEEEEENS3_IJNS3_IJNS_11ScaledBasisINS4_ILi1EEEJLi1EEEENS9_IS7_JLi0EEEEEEENS9_INS4_ILi64EEEJLi0EEEENS9_INS4_ILi16EEEJLi1EEEEEEEEENS_10ViewEngineINS_23ArithmeticTupleIteratorINS_15ArithmeticTupleIJiiEEEEEEEEEC2ERKSJ_RKSP_)
$_ZN7cutlass13device_kernelIN5flash19enable_sm80_to_sm89INS1_16FlashAttnBwdSm80INS1_25CollectiveMainloopBwdSm80ILi2ELi2EN4cute5tupleIJNS5_1CILi128EEES8_NS7_ILi64EEEEEENS_10bfloat16_tEfNS_4arch4Sm80ELb0ELb0ELb1ELb1ELb0ELb0ELb0ELb0ELi2ELi4ELi4ELi4ELb0EEENS1_24CollectiveEpilogueBwdGQAISA_fSD_Li256ELb1ELb0EEENS1_19SingleTileSchedulerILb1ELb0ELb0ELi128EEEEEEEEEvNT_6ParamsE$_ZN4cute3eso3ESOILb1ELb0EJNS_6LayoutINS_5tupleIJNS3_IJNS_1CILi2EEES5_EEES5_NS4_ILi8EEEEEENS3_IJNS3_IJNS_11ScaledBasisINS4_ILi1EEEJLi1EEEENS9_IS7_JLi0EEEEEEENS9_INS4_ILi64EEEJLi0EEEENS9_INS4_ILi16EEEJLi1EEEEEEEEENS_10ViewEngineINS_23ArithmeticTupleIteratorINS_15ArithmeticTupleIJiiEEEEEEEEEC2ERKSJ_RKSP_:
[----:B------:R-:W-:Y:S01]  /*94e0*/  IADD3 R4, R15, -c[0x0][0x20], RZ ;  /* 0x800008000f047a10 */ /* 0x000fe20007ffe0ff */
[----:B------:R-:W-:Y:S01]  /*94f0*/  IMAD.MOV.U32 R8, RZ, RZ, R6 ;  /* 0x000000ffff087224 */ /* 0x000fe200078e0006 */
[----:B------:R-:W-:-:S03]  /*9500*/  MOV R9, 0x0 ;  /* 0x0000000000097802 */ /* 0x000fc60000000f00 */
[----:B------:R1:W-:Y:S04]  /*9510*/  STL [R4], R2 ;  /* 0x0000000204007387 */ /* 0x0003e80000100800 */
[----:B------:R1:W-:Y:S01]  /*9520*/  STL [R4+0x4], R3 ;  /* 0x0000040304007387 */ /* 0x0003e20000100800 */
[----:B------:R-:W-:Y:S05]  /*9530*/  RET.REL.NODEC R8 `(_ZN7cutlass13device_kernelIN5flash19enable_sm80_to_sm89INS1_16FlashAttnBwdSm80INS1_25CollectiveMainloopBwdSm80ILi2ELi2EN4cute5tupleIJNS5_1CILi128EEES8_NS7_ILi64EEEEEENS_10bfloat16_tEfNS_4arch4Sm80ELb0ELb0ELb1ELb1ELb0ELb0ELb0ELb0ELi2ELi4ELi4ELi4ELb0EEENS1_24CollectiveEpilogueBwdGQAISA_fSD_Li256ELb1ELb0EEENS1_19SingleTileSchedulerILb1ELb0ELb0ELi128EEEEEEEEEvNT_6ParamsE) ;  /* 0xffff6ac008007950 */ /* 0x000fea0003c3ffff */
        .type           $_ZN7cutlass13device_kernelIN5flash19enable_sm80_to_sm89INS1_16FlashAttnBwdSm80INS1_25CollectiveMainloopBwdSm80ILi2ELi2EN4cute5tupleIJNS5_1CILi128EEES8_NS7_ILi64EEEEEENS_10bfloat16_tEfNS_4arch4Sm80ELb0ELb0ELb1ELb1ELb0ELb0ELb0ELb0ELi2ELi4ELi4ELi4ELb0EEENS1_24CollectiveEpilogueBwdGQAISA_fSD_Li256ELb1ELb0EEENS1_19SingleTileSchedulerILb1ELb0ELb0ELi128EEEEEEEEEvNT_6ParamsE$_ZN4cute3eso3ESOILb1ELb0EJNS_6LayoutINS_5tupleIJNS3_IJNS_1CILi2EEES5_EEES5_NS4_ILi8EEEEEENS3_IJNS3_IJNS_11ScaledBasisINS4_ILi1EEEJLi1EEEENS9_IS7_JLi0EEEEEEENS9_INS4_ILi64EEEJLi0EEEENS9_INS4_ILi16EEEJLi1EEEEEEEEENS_15ArithmeticTupleIJiiEEEEEC2ERKSJ_RKSL_,@function
        .size           $_ZN7cutlass13device_kernelIN5flash19enable_sm80_to_sm89INS1_16FlashAttnBwdSm80INS1_25CollectiveMainloopBwdSm80ILi2ELi2EN4cute5tupleIJNS5_1CILi128EEES8_NS7_ILi64EEEEEENS_10bfloat16_tEfNS_4arch4Sm80ELb0ELb0ELb1ELb1ELb0ELb0ELb0ELb0ELi2ELi4ELi4ELi4ELb0EEENS1_24CollectiveEpilogueBwdGQAISA_fSD_Li256ELb1ELb0EEENS1_19SingleTileSchedulerILb1ELb0ELb0ELi128EEEEEEEEEvNT_6ParamsE$_ZN4cute3eso3ESOILb1ELb0EJNS_6LayoutINS_5tupleIJNS3_IJNS_1CILi2EEES5_EEES5_NS4_ILi8EEEEEENS3_IJNS3_IJNS_11ScaledBasisINS4_ILi1EEEJLi1EEEENS9_IS7_JLi0EEEEEEENS9_INS4_ILi64EEEJLi0EEEENS9_INS4_ILi16EEEJLi1EEEEEEEEENS_15ArithmeticTupleIJiiEEEEEC2ERKSJ_RKSL_,($_ZN7cutlass13device_kernelIN5flash19enable_sm80_to_sm89INS1_16FlashAttnBwdSm80INS1_25CollectiveMainloopBwdSm80ILi2ELi2EN4cute5tupleIJNS5_1CILi128EEES8_NS7_ILi64EEEEEENS_10bfloat16_tEfNS_4arch4Sm80ELb0ELb0ELb1ELb1ELb0ELb0ELb0ELb0ELi2ELi4ELi4ELi4ELb0EEENS1_24CollectiveEpilogueBwdGQAISA_fSD_Li256ELb1ELb0EEENS1_19SingleTileSchedulerILb1ELb0ELb0ELi128EEEEEEEEEvNT_6ParamsE$_ZN4cute3eso3ESOILb1ELb0EJNS_6LayoutINS_5tupleIJNS3_IJNS_1CILi2EEES5_EEES6_EEENS3_IJNS3_IJNS4_ILi1EEES5_EEENS3_IJNS4_ILi32EEENS4_ILi64EEEEEEEEEEENS_10ViewEngineIPN7cutlass10bfloat16_tEEEEEC2ERKSE_RKSJ_ - $_ZN7cutlass13device_kernelIN5flash19enable_sm80_to_sm89INS1_16FlashAttnBwdSm80INS1_25CollectiveMainloopBwdSm80ILi2ELi2EN4cute5tupleIJNS5_1CILi128EEES8_NS7_ILi64EEEEEENS_10bfloat16_tEfNS_4arch4Sm80ELb0ELb0ELb1ELb1ELb0ELb0ELb0ELb0ELi2ELi4ELi4ELi4ELb0EEENS1_24CollectiveEpilogueBwdGQAISA_fSD_Li256ELb1ELb0EEENS1_19SingleTileSchedulerILb1ELb0ELb0ELi128EEEEEEEEEvNT_6ParamsE$_ZN4cute3eso3ESOILb1ELb0EJNS_6LayoutINS_5tupleIJNS3_IJNS_1CILi2EEES5_EEES5_NS4_ILi8EEEEEENS3_IJNS3_IJNS_11ScaledBasisINS4_ILi1EEEJLi1EEEENS9_IS7_JLi0EEEEEEENS9_INS4_ILi64EEEJLi0EEEENS9_INS4_ILi16EEEJLi1EEEEEEEEENS_15ArithmeticTupleIJiiEEEEEC2ERKSJ_RKSL_)
$_ZN7cutlass13device_kernelIN5flash19enable_sm80_to_sm89INS1_16FlashAttnBwdSm80INS1_25CollectiveMainloopBwdSm80ILi2ELi2EN4cute5tupleIJNS5_1CILi128EEES8_NS7_ILi64EEEEEENS_10bfloat16_tEfNS_4arch4Sm80ELb0ELb0ELb1ELb1ELb0ELb0ELb0ELb0ELi2ELi4ELi4ELi4ELb0EEENS1_24CollectiveEpilogueBwdGQAISA_fSD_Li256ELb1ELb0EEENS1_19SingleTileSchedulerILb1ELb0ELb0ELi128EEEEEEEEEvNT_6ParamsE$_ZN4cute3eso3ESOILb1ELb0EJNS_6LayoutINS_5tupleIJNS3_IJNS_1CILi2EEES5_EEES5_NS4_ILi8EEEEEENS3_IJNS3_IJNS_11ScaledBasisINS4_ILi1EEEJLi1EEEENS9_IS7_JLi0EEEEEEENS9_INS4_ILi64EEEJLi0EEEENS9_INS4_ILi16EEEJLi1EEEEEEEEENS_15ArithmeticTupleIJiiEEEEEC2ERKSJ_RKSL_:
[----:B------:R-:W-:Y:S01]  /*9540*/  IADD3 R4, R15, -c[0x0][0x20], RZ ;  /* 0x800008000f047a10 */ /* 0x000fe20007ffe0ff */
[----:B------:R-:W-:Y:S01]  /*9550*/  IMAD.MOV.U32 R8, RZ, RZ, R6 ;  /* 0x000000ffff087224 */ /* 0x000fe200078e0006 */
[----:B------:R-:W-:-:S03]  /*9560*/  MOV R9, 0x0 ;  /* 0x0000000000097802 */ /* 0x000fc60000000f00 */
[----:B------:R1:W-:Y:S04]  /*9570*/  STL [R4], R2 ;  /* 0x0000000204007387 */ /* 0x0003e80000100800 */
[----:B------:R1:W-:Y:S01]  /*9580*/  STL [R4+0x4], R3 ;  /* 0x0000040304007387 */ /* 0x0003e20000100800 */
[----:B------:R-:W-:Y:S05]  /*9590*/  RET.REL.NODEC R8 `(_ZN7cutlass13device_kernelIN5flash19enable_sm80_to_sm89INS1_16FlashAttnBwdSm80INS1_25CollectiveMainloopBwdSm80ILi2ELi2EN4cute5tupleIJNS5_1CILi128EEES8_NS7_ILi64EEEEEENS_10bfloat16_tEfNS_4arch4Sm80ELb0ELb0ELb1ELb1ELb0ELb0ELb0ELb0ELi2ELi4ELi4ELi4ELb0EEENS1_24CollectiveEpilogueBwdGQAISA_fSD_Li256ELb1ELb0EEENS1_19SingleTileSchedulerILb1ELb0ELb0ELi128EEEEEEEEEvNT_6ParamsE) ;  /* 0xffff6a6008007950 */ /* 0x000fea0003c3ffff */
        .type           $_ZN7cutlass13device_kernelIN5flash19enable_sm80_to_sm89INS1_16FlashAttnBwdSm80INS1_25CollectiveMainloopBwdSm80ILi2ELi2EN4cute5tupleIJNS5_1CILi128EEES8_NS7_ILi64EEEEEENS_10bfloat16_tEfNS_4arch4Sm80ELb0ELb0ELb1ELb1ELb0ELb0ELb0ELb0ELi2ELi4ELi4ELi4ELb0EEENS1_24CollectiveEpilogueBwdGQAISA_fSD_Li256ELb1ELb0EEENS1_19SingleTileSchedulerILb1ELb0ELb0ELi128EEEEEEEEEvNT_6ParamsE$_ZN4cute3eso3ESOILb1ELb0EJNS_6LayoutINS_5tupleIJNS3_IJNS_1CILi2EEES5_EEES6_EEENS3_IJNS3_IJNS4_ILi1EEES5_EEENS3_IJNS4_ILi32EEENS4_ILi64EEEEEEEEEEENS_10ViewEngineIPN7cutlass10bfloat16_tEEEEEC2ERKSE_RKSJ_,@function
        .size           $_ZN7cutlass13device_kernelIN5flash19enable_sm80_to_sm89INS1_16FlashAttnBwdSm80INS1_25CollectiveMainloopBwdSm80ILi2ELi2EN4cute5tupleIJNS5_1CILi128EEES8_NS7_ILi64EEEEEENS_10bfloat16_tEfNS_4arch4Sm80ELb0ELb0ELb1ELb1ELb0ELb0ELb0ELb0ELi2ELi4ELi4ELi4ELb0EEENS1_24CollectiveEpilogueBwdGQAISA_fSD_Li256ELb1ELb0EEENS1_19SingleTileSchedulerILb1ELb0ELb0ELi128EEEEEEEEEvNT_6ParamsE$_ZN4cute3eso3ESOILb1ELb0EJNS_6LayoutINS_5tupleIJNS3_IJNS_1CILi2EEES5_EEES6_EEENS3_IJNS3_IJNS4_ILi1EEES5_EEENS3_IJNS4_ILi32EEENS4_ILi64EEEEEEEEEEENS_10ViewEngineIPN7cutlass10bfloat16_tEEEEEC2ERKSE_RKSJ_,($_ZN7cutlass13device_kernelIN5flash19enable_sm80_to_sm89INS1_16FlashAttnBwdSm80INS1_25CollectiveMainloopBwdSm80ILi2ELi2EN4cute5tupleIJNS5_1CILi128EEES8_NS7_ILi64EEEEEENS_10bfloat16_tEfNS_4arch4Sm80ELb0ELb0ELb1ELb1ELb0ELb0ELb0ELb0ELi2ELi4ELi4ELi4ELb0EEENS1_24CollectiveEpilogueBwdGQAISA_fSD_Li256ELb1ELb0EEENS1_19SingleTileSchedulerILb1ELb0ELb0ELi128EEEEEEEEEvNT_6ParamsE$_ZN4cute3eso3ESOILb1ELb0EJNS_6LayoutINS_5tupleIJNS3_IJNS_1CILi2EEES5_EEES6_EEENS3_IJNS3_IJNS4_ILi1EEES5_EEENS3_IJNS4_ILi32EEENS4_ILi64EEEEEEEEEEEiEEC2ERKSE_RKi - $_ZN7cutlass13device_kernelIN5flash19enable_sm80_to_sm89INS1_16FlashAttnBwdSm80INS1_25CollectiveMainloopBwdSm80ILi2ELi2EN4cute5tupleIJNS5_1CILi128EEES8_NS7_ILi64EEEEEENS_10bfloat16_tEfNS_4arch4Sm80ELb0ELb0ELb1ELb1ELb0ELb0ELb0ELb0ELi2ELi4ELi4ELi4ELb0EEENS1_24CollectiveEpilogueBwdGQAISA_fSD_Li256ELb1ELb0EEENS1_19SingleTileSchedulerILb1ELb0ELb0ELi128EEEEEEEEEvNT_6ParamsE$_ZN4cute3eso3ESOILb1ELb0EJNS_6LayoutINS_5tupleIJNS3_IJNS_1CILi2EEES5_EEES6_EEENS3_IJNS3_IJNS4_ILi1EEES5_EEENS3_IJNS4_ILi32EEENS4_ILi64EEEEEEEEEEENS_10ViewEngineIPN7cutlass10bfloat16_tEEEEEC2ERKSE_RKSJ_)
$_ZN7cutlass13device_kernelIN5flash19enable_sm80_to_sm89INS1_16FlashAttnBwdSm80INS1_25CollectiveMainloopBwdSm80ILi2ELi2EN4cute5tupleIJNS5_1CILi128EEES8_NS7_ILi64EEEEEENS_10bfloat16_tEfNS_4arch4Sm80ELb0ELb0ELb1ELb1ELb0ELb0ELb0ELb0ELi2ELi4ELi4ELi4ELb0EEENS1_24CollectiveEpilogueBwdGQAISA_fSD_Li256ELb1ELb0EEENS1_19SingleTileSchedulerILb1ELb0ELb0ELi128EEEEEEEEEvNT_6ParamsE$_ZN4cute3eso3ESOILb1ELb0EJNS_6LayoutINS_5tupleIJNS3_IJNS_1CILi2EEES5_EEES6_EEENS3_IJNS3_IJNS4_ILi1EEES5_EEENS3_IJNS4_ILi32EEENS4_ILi64EEEEEEEEEEENS_10ViewEngineIPN7cutlass10bfloat16_tEEEEEC2ERKSE_RKSJ_:
[----:B------:R-:W-:Y:S01]  /*95a0*/  IADD3 R2, R64, -c[0x0][0x20], RZ ;  /* 0x8000080040027a10 */ /* 0x000fe20007ffe0ff */
[----:B------:R-:W-:Y:S01]  /*95b0*/  IMAD.MOV.U32 R7, RZ, RZ, R3 ;  /* 0x000000ffff077224 */ /* 0x000fe200078e0003 */
[----:B------:R-:W-:-:S04]  /*95c0*/  MOV R5, 0x0 ;  /* 0x0000000000057802 */ /* 0x000fc80000000f00 */
[----:B------:R1:W-:Y:S01]  /*95d0*/  STL.64 [R2], R6 ;  /* 0x0000000602007387 */ /* 0x0003e20000100a00 */
[----:B------:R-:W-:Y:S05]  /*95e0*/  RET.REL.NODEC R4 `(_ZN7cutlass13device_kernelIN5flash19enable_sm80_to_sm89INS1_16FlashAttnBwdSm80INS1_25CollectiveMainloopBwdSm80ILi2ELi2EN4cute5tupleIJNS5_1CILi128EEES8_NS7_ILi64EEEEEENS_10bfloat16_tEfNS_4arch4Sm80ELb0ELb0ELb1ELb1ELb0ELb0ELb0ELb0ELi2ELi4ELi4ELi4ELb0EEENS1_24CollectiveEpilogueBwdGQAISA_fSD_Li256ELb1ELb0EEENS1_19SingleTileSchedulerILb1ELb0ELb0ELi128EEEEEEEEEvNT_6ParamsE) ;  /* 0xffff6a1004007950 */ /* 0x000fea0003c3ffff */
        .type           $_ZN7cutlass13device_kernelIN5flash19enable_sm80_to_sm89INS1_16FlashAttnBwdSm80INS1_25CollectiveMainloopBwdSm80ILi2ELi2EN4cute5tupleIJNS5_1CILi128EEES8_NS7_ILi64EEEEEENS_10bfloat16_tEfNS_4arch4Sm80ELb0ELb0ELb1ELb1ELb0ELb0ELb0ELb0ELi2ELi4ELi4ELi4ELb0EEENS1_24CollectiveEpilogueBwdGQAISA_fSD_Li256ELb1ELb0EEENS1_19SingleTileSchedulerILb1ELb0ELb0ELi128EEEEEEEEEvNT_6ParamsE$_ZN4cute3eso3ESOILb1ELb0EJNS_6LayoutINS_5tupleIJNS3_IJNS_1CILi2EEES5_EEES6_EEENS3_IJNS3_IJNS4_ILi1EEES5_EEENS3_IJNS4_ILi32EEENS4_ILi64EEEEEEEEEEEiEEC2ERKSE_RKi,@function
        .size           $_ZN7cutlass13device_kernelIN5flash19enable_sm80_to_sm89INS1_16FlashAttnBwdSm80INS1_25CollectiveMainloopBwdSm80ILi2ELi2EN4cute5tupleIJNS5_1CILi128EEES8_NS7_ILi64EEEEEENS_10bfloat16_tEfNS_4arch4Sm80ELb0ELb0ELb1ELb1ELb0ELb0ELb0ELb0ELi2ELi4ELi4ELi4ELb0EEENS1_24CollectiveEpilogueBwdGQAISA_fSD_Li256ELb1ELb0EEENS1_19SingleTileSchedulerILb1ELb0ELb0ELi128EEEEEEEEEvNT_6ParamsE$_ZN4cute3eso3ESOILb1ELb0EJNS_6LayoutINS_5tupleIJNS3_IJNS_1CILi2EEES5_EEES6_EEENS3_IJNS3_IJNS4_ILi1EEES5_EEENS3_IJNS4_ILi32EEENS4_ILi64EEEEEEEEEEEiEEC2ERKSE_RKi,($_ZN7cutlass13device_kernelIN5flash19enable_sm80_to_sm89INS1_16FlashAttnBwdSm80INS1_25CollectiveMainloopBwdSm80ILi2ELi2EN4cute5tupleIJNS5_1CILi128EEES8_NS7_ILi64EEEEEENS_10bfloat16_tEfNS_4arch4Sm80ELb0ELb0ELb1ELb1ELb0ELb0ELb0ELb0ELi2ELi4ELi4ELi4ELb0EEENS1_24CollectiveEpilogueBwdGQAISA_fSD_Li256ELb1ELb0EEENS1_19SingleTileSchedulerILb1ELb0ELb0ELi128EEEEEEEEEvNT_6ParamsE$_ZN4cute3eso3ESOILb1ELb0EJNS_6LayoutINS_5tupleIJNS3_IJNS_1CILi2EEES5_S5_EEEEEENS3_IJNS3_IJNS4_ILi1EEES5_NS4_ILi4EEEEEEEEEEENS_10ViewEngineIPN7cutlass10bfloat16_tEEEEEC2ERKSC_RKSH_ - $_ZN7cutlass13device_kernelIN5flash19enable_sm80_to_sm89INS1_16FlashAttnBwdSm80INS1_25CollectiveMainloopBwdSm80ILi2ELi2EN4cute5tupleIJNS5_1CILi128EEES8_NS7_ILi64EEEEEENS_10bfloat16_tEfNS_4arch4Sm80ELb0ELb0ELb1ELb1ELb0ELb0ELb0ELb0ELi2ELi4ELi4ELi4ELb0EEENS1_24CollectiveEpilogueBwdGQAISA_fSD_Li256ELb1ELb0EEENS1_19SingleTileSchedulerILb1ELb0ELb0ELi128EEEEEEEEEvNT_6ParamsE$_ZN4cute3eso3ESOILb1ELb0EJNS_6LayoutINS_5tupleIJNS3_IJNS_1CILi2EEES5_EEES6_EEENS3_IJNS3_IJNS4_ILi1EEES5_EEENS3_IJNS4_ILi32EEENS4_ILi64EEEEEEEEEEEiEEC2ERKSE_RKi)
$_ZN7cutlass13device_kernelIN5flash19enable_sm80_to_sm89INS1_16FlashAttnBwdSm80INS1_25CollectiveMainloopBwdSm80ILi2ELi2EN4cute5tupleIJNS5_1CILi128EEES8_NS7_ILi64EEEEEENS_10bfloat16_tEfNS_4arch4Sm80ELb0ELb0ELb1ELb1ELb0ELb0ELb0ELb0ELi2ELi4ELi4ELi4ELb0EEENS1_24CollectiveEpilogueBwdGQAISA_fSD_Li256ELb1ELb0EEENS1_19SingleTileSchedulerILb1ELb0ELb0ELi128EEEEEEEEEvNT_6ParamsE$_ZN4cute3eso3ESOILb1ELb0EJNS_6LayoutINS_5tupleIJNS3_IJNS_1CILi2EEES5_EEES6_EEENS3_IJNS3_IJNS4_ILi1EEES5_EEENS3_IJNS4_ILi32EEENS4_ILi64EEEEEEEEEEEiEEC2ERKSE_RKi:
[----:B------:R-:W-:Y:S02]  /*95f0*/  IADD3 R2, R64, -c[0x0][0x20], RZ ;  /* 0x8000080040027a10 */ /* 0x000fe40007ffe0ff */
[----:B------:R-:W-:-:S03]  /*9600*/  MOV R5, 0x0 ;  /* 0x0000000000057802 */ /* 0x000fc60000000f00 */
[----:B------:R1:W-:Y:S01]  /*9610*/  STL [R2], R3 ;  /* 0x0000000302007387 */ /* 0x0003e20000100800 */
[----:B------:R-:W-:Y:S05]  /*9620*/  RET.REL.NODEC R4 `(_ZN7cutlass13device_kernelIN5flash19enable_sm80_to_sm89INS1_16FlashAttnBwdSm80INS1_25CollectiveMainloopBwdSm80ILi2ELi2EN4cute5tupleIJNS5_1CILi128EEES8_NS7_ILi64EEEEEENS_10bfloat16_tEfNS_4arch4Sm80ELb0ELb0ELb1ELb1ELb0ELb0ELb0ELb0ELi2ELi4ELi4ELi4ELb0EEENS1_24CollectiveEpilogueBwdGQAISA_fSD_Li256ELb1ELb0EEENS1_19SingleTileSchedulerILb1ELb0ELb0ELi128EEEEEEEEEvNT_6ParamsE) ;  /* 0xffff69d004007950 */ /* 0x000fea0003c3ffff */
        .type           $_ZN7cutlass13device_kernelIN5flash19enable_sm80_to_sm89INS1_16FlashAttnBwdSm80INS1_25CollectiveMainloopBwdSm80ILi2ELi2EN4cute5tupleIJNS5_1CILi128EEES8_NS7_ILi64EEEEEENS_10bfloat16_tEfNS_4arch4Sm80ELb0ELb0ELb1ELb1ELb0ELb0ELb0ELb0ELi2ELi4ELi4ELi4ELb0EEENS1_24CollectiveEpilogueBwdGQAISA_fSD_Li256ELb1ELb0EEENS1_19SingleTileSchedulerILb1ELb0ELb0ELi128EEEEEEEEEvNT_6ParamsE$_ZN4cute3eso3ESOILb1ELb0EJNS_6LayoutINS_5tupleIJNS3_IJNS_1CILi2EEES5_S5_EEEEEENS3_IJNS3_IJNS4_ILi1EEES5_NS4_ILi4EEEEEEEEEEENS_10ViewEngineIPN7cutlass10bfloat16_tEEEEEC2ERKSC_RKSH_,@function
        .size           $_ZN7cutlass13device_kernelIN5flash19enable_sm80_to_sm89INS1_16FlashAttnBwdSm80INS1_25CollectiveMainloopBwdSm80ILi2ELi2EN4cute5tupleIJNS5_1CILi128EEES8_NS7_ILi64EEEEEENS_10bfloat16_tEfNS_4arch4Sm80ELb0ELb0ELb1ELb1ELb0ELb0ELb0ELb0ELi2ELi4ELi4ELi4ELb0EEENS1_24CollectiveEpilogueBwdGQAISA_fSD_Li256ELb1ELb0EEENS1_19SingleTileSchedulerILb1ELb0ELb0ELi128EEEEEEEEEvNT_6ParamsE$_ZN4cute3eso3ESOILb1ELb0EJNS_6LayoutINS_5tupleIJNS3_IJNS_1CILi2EEES5_S5_EEEEEENS3_IJNS3_IJNS4_ILi1EEES5_NS4_ILi4EEEEEEEEEEENS_10ViewEngineIPN7cutlass10bfloat16_tEEEEEC2ERKSC_RKSH_,($_ZN7cutlass13device_kernelIN5flash19enable_sm80_to_sm89INS1_16FlashAttnBwdSm80INS1_25CollectiveMainloopBwdSm80ILi2ELi2EN4cute5tupleIJNS5_1CILi128EEES8_NS7_ILi64EEEEEENS_10bfloat16_tEfNS_4arch4Sm80ELb0ELb0ELb1ELb1ELb0ELb0ELb0ELb0ELi2ELi4ELi4ELi4ELb0EEENS1_24CollectiveEpilogueBwdGQAISA_fSD_Li256ELb1ELb0EEENS1_19SingleTileSchedulerILb1ELb0ELb0ELi128EEEEEEEEEvNT_6ParamsE$_ZN4cute3eso3ESOILb1ELb0EJNS_6LayoutINS_5tupleIJNS3_IJNS_1CILi2EEES5_S5_EEEEEENS3_IJNS3_IJNS4_ILi1EEES5_NS4_ILi4EEEEEEEEEEEiEEC2ERKSC_RKi - $_ZN7cutlass13device_kernelIN5flash19enable_sm80_to_sm89INS1_16FlashAttnBwdSm80INS1_25CollectiveMainloopBwdSm80ILi2ELi2EN4cute5tupleIJNS5_1CILi128EEES8_NS7_ILi64EEEEEENS_10bfloat16_tEfNS_4arch4Sm80ELb0ELb0ELb1ELb1ELb0ELb0ELb0ELb0ELi2ELi4ELi4ELi4ELb0EEENS1_24CollectiveEpilogueBwdGQAISA_fSD_Li256ELb1ELb0EEENS1_19SingleTileSchedulerILb1ELb0ELb0ELi128EEEEEEEEEvNT_6ParamsE$_ZN4cute3eso3ESOILb1ELb0EJNS_6LayoutINS_5tupleIJNS3_IJNS_1CILi2EEES5_S5_EEEEEENS3_IJNS3_IJNS4_ILi1EEES5_NS4_ILi4EEEEEEEEEEENS_10ViewEngineIPN7cutlass10bfloat16_tEEEEEC2ERKSC_RKSH_)
$_ZN7cutlass13device_kernelIN5flash19enable_sm80_to_sm89INS1_16FlashAttnBwdSm80INS1_25CollectiveMainloopBwdSm80ILi2ELi2EN4cute5tupleIJNS5_1CILi128EEES8_NS7_ILi64EEEEEENS_10bfloat16_tEfNS_4arch4Sm80ELb0ELb0ELb1ELb1ELb0ELb0ELb0ELb0ELi2ELi4ELi4ELi4ELb0EEENS1_24CollectiveEpilogueBwdGQAISA_fSD_Li256ELb1ELb0EEENS1_19SingleTileSchedulerILb1ELb0ELb0ELi128EEEEEEEEEvNT_6ParamsE$_ZN4cute3eso3ESOILb1ELb0EJNS_6LayoutINS_5tupleIJNS3_IJNS_1CILi2EEES5_S5_EEEEEENS3_IJNS3_IJNS4_ILi1EEES5_NS4_ILi4EEEEEEEEEEENS_10ViewEngineIPN7cutlass10bfloat16_tEEEEEC2ERKSC_RKSH_:
[----:B------:R-:W-:Y:S01]  /*9630*/  IADD3 R2, R64, -c[0x0][0x20], RZ ;  /* 0x8000080040027a10 */ /* 0x000fe20007ffe0ff */
[----:B------:R-:W-:Y:S01]  /*9640*/  IMAD.MOV.U32 R7, RZ, RZ, R3 ;  /* 0x000000ffff077224 */ /* 0x000fe200078e0003 */
[----:B------:R-:W-:-:S04]  /*9650*/  MOV R5, 0x0 ;  /* 0x0000000000057802 */ /* 0x000fc80000000f00 */
[----:B------:R1:W-:Y:S01]  /*9660*/  STL.64 [R2], R6 ;  /* 0x0000000602007387 */ /* 0x0003e20000100a00 */
[----:B------:R-:W-:Y:S05]  /*9670*/  RET.REL.NODEC R4 `(_ZN7cutlass13device_kernelIN5flash19enable_sm80_to_sm89INS1_16FlashAttnBwdSm80INS1_25CollectiveMainloopBwdSm80ILi2ELi2EN4cute5tupleIJNS5_1CILi128EEES8_NS7_ILi64EEEEEENS_10bfloat16_tEfNS_4arch4Sm80ELb0ELb0ELb1ELb1ELb0ELb0ELb0ELb0ELi2ELi4ELi4ELi4ELb0EEENS1_24CollectiveEpilogueBwdGQAISA_fSD_Li256ELb1ELb0EEENS1_19SingleTileSchedulerILb1ELb0ELb0ELi128EEEEEEEEEvNT_6ParamsE) ;  /* 0xffff698004007950 */ /* 0x000fea0003c3ffff */
        .type           $_ZN7cutlass13device_kernelIN5flash19enable_sm80_to_sm89INS1_16FlashAttnBwdSm80INS1_25CollectiveMainloopBwdSm80ILi2ELi2EN4cute5tupleIJNS5_1CILi128EEES8_NS7_ILi64EEEEEENS_10bfloat16_tEfNS_4arch4Sm80ELb0ELb0ELb1ELb1ELb0ELb0ELb0ELb0ELi2ELi4ELi4ELi4ELb0EEENS1_24CollectiveEpilogueBwdGQAISA_fSD_Li256ELb1ELb0EEENS1_19SingleTileSchedulerILb1ELb0ELb0ELi128EEEEEEEEEvNT_6ParamsE$_ZN4cute3eso3ESOILb1ELb0EJNS_6LayoutINS_5tupleIJNS3_IJNS_1CILi2EEES5_S5_EEEEEENS3_IJNS3_IJNS4_ILi1EEES5_NS4_ILi4EEEEEEEEEEEiEEC2ERKSC_RKi,@function
        .size           $_ZN7cutlass13device_kernelIN5flash19enable_sm80_to_sm89INS1_16FlashAttnBwdSm80INS1_25CollectiveMainloopBwdSm80ILi2ELi2EN4cute5tupleIJNS5_1CILi128EEES8_NS7_ILi64EEEEEENS_10bfloat16_tEfNS_4arch4Sm80ELb0ELb0ELb1ELb1ELb0ELb0ELb0ELb0ELi2ELi4ELi4ELi4ELb0EEENS1_24CollectiveEpilogueBwdGQAISA_fSD_Li256ELb1ELb0EEENS1_19SingleTileSchedulerILb1ELb0ELb0ELi128EEEEEEEEEvNT_6ParamsE$_ZN4cute3eso3ESOILb1ELb0EJNS_6LayoutINS_5tupleIJNS3_IJNS_1CILi2EEES5_S5_EEEEEENS3_IJNS3_IJNS4_ILi1EEES5_NS4_ILi4EEEEEEEEEEEiEEC2ERKSC_RKi,($_ZN7cutlass13device_kernelIN5flash19enable_sm80_to_sm89INS1_16FlashAttnBwdSm80INS1_25CollectiveMainloopBwdSm80ILi2ELi2EN4cute5tupleIJNS5_1CILi128EEES8_NS7_ILi64EEEEEENS_10bfloat16_tEfNS_4arch4Sm80ELb0ELb0ELb1ELb1ELb0ELb0ELb0ELb0ELi2ELi4ELi4ELi4ELb0EEENS1_24CollectiveEpilogueBwdGQAISA_fSD_Li256ELb1ELb0EEENS1_19SingleTileSchedulerILb1ELb0ELb0ELi128EEEEEEEEEvNT_6ParamsE$_ZN4cute3eso3ESOILb1ELb0EJNS_6LayoutINS_5tupleIJNS3_IJNS_1CILi2EEES5_S5_EEES5_EEENS3_IJNS3_IJNS4_ILi1EEES5_NS4_ILi4EEEEEENS4_ILi64EEEEEEEENS_10ViewEngineIPN7cutlass10bfloat16_tEEEEEC2ERKSD_RKSI_ - $_ZN7cutlass13device_kernelIN5flash19enable_sm80_to_sm89INS1_16FlashAttnBwdSm80INS1_25CollectiveMainloopBwdSm80ILi2ELi2EN4cute5tupleIJNS5_1CILi128EEES8_NS7_ILi64EEEEEENS_10bfloat16_tEfNS_4arch4Sm80ELb0ELb0ELb1ELb1ELb0ELb0ELb0ELb0ELi2ELi4ELi4ELi4ELb0EEENS1_24CollectiveEpilogueBwdGQAISA_fSD_Li256ELb1ELb0EEENS1_19SingleTileSchedulerILb1ELb0ELb0ELi128EEEEEEEEEvNT_6ParamsE$_ZN4cute3eso3ESOILb1ELb0EJNS_6LayoutINS_5tupleIJNS3_IJNS_1CILi2EEES5_S5_EEEEEENS3_IJNS3_IJNS4_ILi1EEES5_NS4_ILi4EEEEEEEEEEEiEEC2ERKSC_RKi)
$_ZN7cutlass13device_kernelIN5flash19enable_sm80_to_sm89INS1_16FlashAttnBwdSm80INS1_25CollectiveMainloopBwdSm80ILi2ELi2EN4cute5tupleIJNS5_1CILi128EEES8_NS7_ILi64EEEEEENS_10bfloat16_tEfNS_4arch4Sm80ELb0ELb0ELb1ELb1ELb0ELb0ELb0ELb0ELi2ELi4ELi4ELi4ELb0EEENS1_24CollectiveEpilogueBwdGQAISA_fSD_Li256ELb1ELb0EEENS1_19SingleTileSchedulerILb1ELb0ELb0ELi128EEEEEEEEEvNT_6ParamsE$_ZN4cute3eso3ESOILb1ELb0EJNS_6LayoutINS_5tupleIJNS3_IJNS_1CILi2EEES5_S5_EEEEEENS3_IJNS3_IJNS4_ILi1EEES5_NS4_ILi4EEEEEEEEEEEiEEC2ERKSC_RKi:
[----:B------:R-:W-:Y:S02]  /*9680*/  IADD3 R2, R64, -c[0x0][0x20], RZ ;  /* 0x8000080040027a10 */ /* 0x000fe40007ffe0ff */
[----:B------:R-:W-:-:S03]  /*9690*/  MOV R5, 0x0 ;  /* 0x0000000000057802 */ /* 0x000fc60000000f00 */
[----:B------:R1:W-:Y:S01]  /*96a0*/  STL [R2], R3 ;  /* 0x0000000302007387 */ /* 0x0003e20000100800 */
[----:B------:R-:W-:Y:S05]  /*96b0*/  RET.REL.NODEC R4 `(_ZN7cutlass13device_kernelIN5flash19enable_sm80_to_sm89INS1_16FlashAttnBwdSm80INS1_25CollectiveMainloopBwdSm80ILi2ELi2EN4cute5tupleIJNS5_1CILi128EEES8_NS7_ILi64EEEEEENS_10bfloat16_tEfNS_4arch4Sm80ELb0ELb0ELb1ELb1ELb0ELb0ELb0ELb0ELi2ELi4ELi4ELi4ELb0EEENS1_24CollectiveEpilogueBwdGQAISA_fSD_Li256ELb1ELb0EEENS1_19SingleTileSchedulerILb1ELb0ELb0ELi128EEEEEEEEEvNT_6ParamsE) ;  /* 0xffff694004007950 */ /* 0x000fea0003c3ffff */
        .type           $_ZN7cutlass13device_kernelIN5flash19enable_sm80_to_sm89INS1_16FlashAttnBwdSm80INS1_25CollectiveMainloopBwdSm80ILi2ELi2EN4cute5tupleIJNS5_1CILi128EEES8_NS7_ILi64EEEEEENS_10bfloat16_tEfNS_4arch4Sm80ELb0ELb0ELb1ELb1ELb0ELb0ELb0ELb0ELi2ELi4ELi4ELi4ELb0EEENS1_24CollectiveEpilogueBwdGQAISA_fSD_Li256ELb1ELb0EEENS1_19SingleTileSchedulerILb1ELb0ELb0ELi128EEEEEEEEEvNT_6ParamsE$_ZN4cute3eso3ESOILb1ELb0EJNS_6LayoutINS_5tupleIJNS3_IJNS_1CILi2EEES5_S5_EEES5_EEENS3_IJNS3_IJNS4_ILi1EEES5_NS4_ILi4EEEEEENS4_ILi64EEEEEEEENS_10ViewEngineIPN7cutlass10bfloat16_tEEEEEC2ERKSD_RKSI_,@function
        .size           $_ZN7cutlass13device_kernelIN5flash19enable_sm80_to_sm89INS1_16FlashAttnBwdSm80INS1_25CollectiveMainloopBwdSm80ILi2ELi2EN4cute5tupleIJNS5_1CILi128EEES8_NS7_ILi64EEEEEENS_10bfloat16_tEfNS_4arch4Sm80ELb0ELb0ELb1ELb1ELb0ELb0ELb0ELb0ELi2ELi4ELi4ELi4ELb0EEENS1_24CollectiveEpilogueBwdGQAISA_fSD_Li256ELb1ELb0EEENS1_19SingleTileSchedulerILb1ELb0ELb0ELi128EEEEEEEEEvNT_6ParamsE$_ZN4cute3eso3ESOILb1ELb0EJNS_6LayoutINS_5tupleIJNS3_IJNS_1CILi2EEES5_S5_EEES5_EEENS3_IJNS3_IJNS4_ILi1EEES5_NS4_ILi4EEEEEENS4_ILi64EEEEEEEENS_10ViewEngineIPN7cutlass10bfloat16_tEEEEEC2ERKSD_RKSI_,($_ZN7cutlass13device_kernelIN5flash19enable_sm80_to_sm89INS1_16FlashAttnBwdSm80INS1_25CollectiveMainloopBwdSm80ILi2ELi2EN4cute5tupleIJNS5_1CILi128EEES8_NS7_ILi64EEEEEENS_10bfloat16_tEfNS_4arch4Sm80ELb0ELb0ELb1ELb1ELb0ELb0ELb0ELb0ELi2ELi4ELi4ELi4ELb0EEENS1_24CollectiveEpilogueBwdGQAISA_fSD_Li256ELb1ELb0EEENS1_19SingleTileSchedulerILb1ELb0ELb0ELi128EEEEEEEEEvNT_6ParamsE$_ZN4cute3eso3ESOILb1ELb0EJNS_6LayoutINS_5tupleIJNS3_IJNS_1CILi2EEES5_S5_EEES5_EEENS3_IJNS3_IJNS4_ILi1EEES5_NS4_ILi4EEEEEENS4_ILi64EEEEEEEEiEEC2ERKSD_RKi - $_ZN7cutlass13device_kernelIN5flash19enable_sm80_to_sm89INS1_16FlashAttnBwdSm80INS1_25CollectiveMainloopBwdSm80ILi2ELi2EN4cute5tupleIJNS5_1CILi128EEES8_NS7_ILi64EEEEEENS_10bfloat16_tEfNS_4arch4Sm80ELb0ELb0ELb1ELb1ELb0ELb0ELb0ELb0ELi2ELi4ELi4ELi4ELb0EEENS1_24CollectiveEpilogueBwdGQAISA_fSD_Li256ELb1ELb0EEENS1_19SingleTileSchedulerILb1ELb0ELb0ELi128EEEEEEEEEvNT_6ParamsE$_ZN4cute3eso3ESOILb1ELb0EJNS_6LayoutINS_5tupleIJNS3_IJNS_1CILi2EEES5_S5_EEES5_EEENS3_IJNS3_IJNS4_ILi1EEES5_NS4_ILi4EEEEEENS4_ILi64EEEEEEEENS_10ViewEngineIPN7cutlass10bfloat16_tEEEEEC2ERKSD_RKSI_)
$_ZN7cutlass13device_kernelIN5flash19enable_sm80_to_sm89INS1_16FlashAttnBwdSm80INS1_25CollectiveMainloopBwdSm80ILi2ELi2EN4cute5tupleIJNS5_1CILi128EEES8_NS7_ILi64EEEEEENS_10bfloat16_tEfNS_4arch4Sm80ELb0ELb0ELb1ELb1ELb0ELb0ELb0ELb0ELi2ELi4ELi4ELi4ELb0EEENS1_24CollectiveEpilogueBwdGQAISA_fSD_Li256ELb1ELb0EEENS1_19SingleTileSchedulerILb1ELb0ELb0ELi128EEEEEEEEEvNT_6ParamsE$_ZN4cute3eso3ESOILb1ELb0EJNS_6LayoutINS_5tupleIJNS3_IJNS_1CILi2EEES5_S5_EEES5_EEENS3_IJNS3_IJNS4_ILi1EEES5_NS4_ILi4EEEEEENS4_ILi64EEEEEEEENS_10ViewEngineIPN7cutlass10bfloat16_tEEEEEC2ERKSD_RKSI_:
[----:B------:R-:W-:Y:S01]  /*96c0*/  IADD3 R2, R23, -c[0x0][0x20], RZ ;  /* 0x8000080017027a10 */ /* 0x000fe20007ffe0ff */
[----:B------:R-:W-:Y:S01]  /*96d0*/  IMAD.MOV.U32 R7, RZ, RZ, R3 ;  /* 0x000000ffff077224 */ /* 0x000fe200078e0003 */
[----:B------:R-:W-:-:S04]  /*96e0*/  MOV R5, 0x0 ;  /* 0x0000000000057802 */ /* 0x000fc80000000f00 */
[----:B------:R1:W-:Y:S01]  /*96f0*/  STL.64 [R2], R6 ;  /* 0x0000000602007387 */ /* 0x0003e20000100a00 */
[----:B------:R-:W-:Y:S05]  /*9700*/  RET.REL.NODEC R4 `(_ZN7cutlass13device_kernelIN5flash19enable_sm80_to_sm89INS1_16FlashAttnBwdSm80INS1_25CollectiveMainloopBwdSm80ILi2ELi2EN4cute5tupleIJNS5_1CILi128EEES8_NS7_ILi64EEEEEENS_10bfloat16_tEfNS_4arch4Sm80ELb0ELb0ELb1ELb1ELb0ELb0ELb0ELb0ELi2ELi4ELi4ELi4ELb0EEENS1_24CollectiveEpilogueBwdGQAISA_fSD_Li256ELb1ELb0EEENS1_19SingleTileSchedulerILb1ELb0ELb0ELi128EEEEEEEEEvNT_6ParamsE) ;  /* 0xffff68f004007950 */ /* 0x000fea0003c3ffff */
        .type           $_ZN7cutlass13device_kernelIN5flash19enable_sm80_to_sm89INS1_16FlashAttnBwdSm80INS1_25CollectiveMainloopBwdSm80ILi2ELi2EN4cute5tupleIJNS5_1CILi128EEES8_NS7_ILi64EEEEEENS_10bfloat16_tEfNS_4arch4Sm80ELb0ELb0ELb1ELb1ELb0ELb0ELb0ELb0ELi2ELi4ELi4ELi4ELb0EEENS1_24CollectiveEpilogueBwdGQAISA_fSD_Li256ELb1ELb0EEENS1_19SingleTileSchedulerILb1ELb0ELb0ELi128EEEEEEEEEvNT_6ParamsE$_ZN4cute3eso3ESOILb1ELb0EJNS_6LayoutINS_5tupleIJNS3_IJNS_1CILi2EEES5_S5_EEES5_EEENS3_IJNS3_IJNS4_ILi1EEES5_NS4_ILi4EEEEEENS4_ILi64EEEEEEEEiEEC2ERKSD_RKi,@function
        .size           $_ZN7cutlass13device_kernelIN5flash19enable_sm80_to_sm89INS1_16FlashAttnBwdSm80INS1_25CollectiveMainloopBwdSm80ILi2ELi2EN4cute5tupleIJNS5_1CILi128EEES8_NS7_ILi64EEEEEENS_10bfloat16_tEfNS_4arch4Sm80ELb0ELb0ELb1ELb1ELb0ELb0ELb0ELb0ELi2ELi4ELi4ELi4ELb0EEENS1_24CollectiveEpilogueBwdGQAISA_fSD_Li256ELb1ELb0EEENS1_19SingleTileSchedulerILb1ELb0ELb0ELi128EEEEEEEEEvNT_6ParamsE$_ZN4cute3eso3ESOILb1ELb0EJNS_6LayoutINS_5tupleIJNS3_IJNS_1CILi2EEES5_S5_EEES5_EEENS3_IJNS3_IJNS4_ILi1EEES5_NS4_ILi4EEEEEENS4_ILi64EEEEEEEEiEEC2ERKSD_RKi,($_ZN7cutlass13device_kernelIN5flash19enable_sm80_to_sm89INS1_16FlashAttnBwdSm80INS1_25CollectiveMainloopBwdSm80ILi2ELi2EN4cute5tupleIJNS5_1CILi128EEES8_NS7_ILi64EEEEEENS_10bfloat16_tEfNS_4arch4Sm80ELb0ELb0ELb1ELb1ELb0ELb0ELb0ELb0ELi2ELi4ELi4ELi4ELb0EEENS1_24CollectiveEpilogueBwdGQAISA_fSD_Li256ELb1ELb0EEENS1_19SingleTileSchedulerILb1ELb0ELb0ELi128EEEEEEEEEvNT_6ParamsE$_ZN4cute3eso3ESOILb1ELb0EJNS_6LayoutINS_5tupleIJNS3_IJNS_1CILi2EEES5_S5_EEES5_EEENS3_IJNS3_IJNS4_ILi1EEES5_NS4_ILi4EEEEEENS4_ILi8EEEEEEEENS_10ViewEngineIPN7cutlass10bfloat16_tEEEEEC2ERKSD_RKSI_ - $_ZN7cutlass13device_kernelIN5flash19enable_sm80_to_sm89INS1_16FlashAttnBwdSm80INS1_25CollectiveMainloopBwdSm80ILi2ELi2EN4cute5tupleIJNS5_1CILi128EEES8_NS7_ILi64EEEEEENS_10bfloat16_tEfNS_4arch4Sm80ELb0ELb0ELb1ELb1ELb0ELb0ELb0ELb0ELi2ELi4ELi4ELi4ELb0EEENS1_24CollectiveEpilogueBwdGQAISA_fSD_Li256ELb1ELb0EEENS1_19SingleTileSchedulerILb1ELb0ELb0ELi128EEEEEEEEEvNT_6ParamsE$_ZN4cute3eso3ESOILb1ELb0EJNS_6LayoutINS_5tupleIJNS3_IJNS_1CILi2EEES5_S5_EEES5_EEENS3_IJNS3_IJNS4_ILi1EEES5_NS4_ILi4EEEEEENS4_ILi64EEEEEEEEiEEC2ERKSD_RKi)
$_ZN7cutlass13device_kernelIN5flash19enable_sm80_to_sm89INS1_16FlashAttnBwdSm80INS1_25CollectiveMainloopBwdSm80ILi2ELi2EN4cute5tupleIJNS5_1CILi128EEES8_NS7_ILi64EEEEEENS_10bfloat16_tEfNS_4arch4Sm80ELb0ELb0ELb1ELb1ELb0ELb0ELb0ELb0ELi2ELi4ELi4ELi4ELb0EEENS1_24CollectiveEpilogueBwdGQAISA_fSD_Li256ELb1ELb0EEENS1_19SingleTileSchedulerILb1ELb0ELb0ELi128EEEEEEEEEvNT_6ParamsE$_ZN4cute3eso3ESOILb1ELb0EJNS_6LayoutINS_5tupleIJNS3_IJNS_1CILi2EEES5_S5_EEES5_EEENS3_IJNS3_IJNS4_ILi1EEES5_NS4_ILi4EEEEEENS4_ILi64EEEEEEEEiEEC2ERKSD_RKi:
[----:B------:R-:W-:Y:S02]  /*9710*/  IADD3 R2, R23, -c[0x0][0x20], RZ ;  /* 0x8000080017027a10 */ /* 0x000fe40007ffe0ff */
[----:B------:R-:W-:-:S03]  /*9720*/  MOV R5, 0x0 ;  /* 0x0000000000057802 */ /* 0x000fc60000000f00 */
[----:B------:R1:W-:Y:S01]  /*9730*/  STL [R2], R3 ;  /* 0x0000000302007387 */ /* 0x0003e20000100800 */
[----:B------:R-:W-:Y:S05]  /*9740*/  RET.REL.NODEC R4 `(_ZN7cutlass13device_kernelIN5flash19enable_sm80_to_sm89INS1_16FlashAttnBwdSm80INS1_25CollectiveMainloopBwdSm80ILi2ELi2EN4cute5tupleIJNS5_1CILi128EEES8_NS7_ILi64EEEEEENS_10bfloat16_tEfNS_4arch4Sm80ELb0ELb0ELb1ELb1ELb0ELb0ELb0ELb0ELi2ELi4ELi4ELi4ELb0EEENS1_24CollectiveEpilogueBwdGQAISA_fSD_Li256ELb1ELb0EEENS1_19SingleTileSchedulerILb1ELb0ELb0ELi128EEEEEEEEEvNT_6ParamsE) ;  /* 0xffff68b004007950 */ /* 0x000fea0003c3ffff */
        .type           $_ZN7cutlass13device_kernelIN5flash19enable_sm80_to_sm89INS1_16FlashAttnBwdSm80INS1_25CollectiveMainloopBwdSm80ILi2ELi2EN4cute5tupleIJNS5_1CILi128EEES8_NS7_ILi64EEEEEENS_10bfloat16_tEfNS_4arch4Sm80ELb0ELb0ELb1ELb1ELb0ELb0ELb0ELb0ELi2ELi4ELi4ELi4ELb0EEENS1_24CollectiveEpilogueBwdGQAISA_fSD_Li256ELb1ELb0EEENS1_19SingleTileSchedulerILb1ELb0ELb0ELi128EEEEEEEEEvNT_6ParamsE$_ZN4cute3eso3ESOILb1ELb0EJNS_6LayoutINS_5tupleIJNS3_IJNS_1CILi2EEES5_S5_EEES5_EEENS3_IJNS3_IJNS4_ILi1EEES5_NS4_ILi4EEEEEENS4_ILi8EEEEEEEENS_10ViewEngineIPN7cutlass10bfloat16_tEEEEEC2ERKSD_RKSI_,@function
        .size           $_ZN7cutlass13device_kernelIN5flash19enable_sm80_to_sm89INS1_16FlashAttnBwdSm80INS1_25CollectiveMainloopBwdSm80ILi2ELi2EN4cute5tupleIJNS5_1CILi128EEES8_NS7_ILi64EEEEEENS_10bfloat16_tEfNS_4arch4Sm80ELb0ELb0ELb1ELb1ELb0ELb0ELb0ELb0ELi2ELi4ELi4ELi4ELb0EEENS1_24CollectiveEpilogueBwdGQAISA_fSD_Li256ELb1ELb0EEENS1_19SingleTileSchedulerILb1ELb0ELb0ELi128EEEEEEEEEvNT_6ParamsE$_ZN4cute3eso3ESOILb1ELb0EJNS_6LayoutINS_5tupleIJNS3_IJNS_1CILi2EEES5_S5_EEES5_EEENS3_IJNS3_IJNS4_ILi1EEES5_NS4_ILi4EEEEEENS4_ILi8EEEEEEEENS_10ViewEngineIPN7cutlass10bfloat16_tEEEEEC2ERKSD_RKSI_,($_ZN7cutlass13device_kernelIN5flash19enable_sm80_to_sm89INS1_16FlashAttnBwdSm80INS1_25CollectiveMainloopBwdSm80ILi2ELi2EN4cute5tupleIJNS5_1CILi128EEES8_NS7_ILi64EEEEEENS_10bfloat16_tEfNS_4arch4Sm80ELb0ELb0ELb1ELb1ELb0ELb0ELb0ELb0ELi2ELi4ELi4ELi4ELb0EEENS1_24CollectiveEpilogueBwdGQAISA_fSD_Li256ELb1ELb0EEENS1_19SingleTileSchedulerILb1ELb0ELb0ELi128EEEEEEEEEvNT_6ParamsE$_ZN4cute3eso3ESOILb1ELb0EJNS_6LayoutINS_5tupleIJNS3_IJNS_1CILi2EEES5_S5_EEES5_EEENS3_IJNS3_IJNS4_ILi1EEES5_NS4_ILi4EEEEEENS4_ILi8EEEEEEEEiEEC2ERKSD_RKi - $_ZN7cutlass13device_kernelIN5flash19enable_sm80_to_sm89INS1_16FlashAttnBwdSm80INS1_25CollectiveMainloopBwdSm80ILi2ELi2EN4cute5tupleIJNS5_1CILi128EEES8_NS7_ILi64EEEEEENS_10bfloat16_tEfNS_4arch4Sm80ELb0ELb0ELb1ELb1ELb0ELb0ELb0ELb0ELi2ELi4ELi4ELi4ELb0EEENS1_24CollectiveEpilogueBwdGQAISA_fSD_Li256ELb1ELb0EEENS1_19SingleTileSchedulerILb1ELb0ELb0ELi128EEEEEEEEEvNT_6ParamsE$_ZN4cute3eso3ESOILb1ELb0EJNS_6LayoutINS_5tupleIJNS3_IJNS_1CILi2EEES5_S5_EEES5_EEENS3_IJNS3_IJNS4_ILi1EEES5_NS4_ILi4EEEEEENS4_ILi8EEEEEEEENS_10ViewEngineIPN7cutlass10bfloat16_tEEEEEC2ERKSD_RKSI_)
$_ZN7cutlass13device_kernelIN5flash19enable_sm80_to_sm89INS1_16FlashAttnBwdSm80INS1_25CollectiveMainloopBwdSm80ILi2ELi2EN4cute5tupleIJNS5_1CILi128EEES8_NS7_ILi64EEEEEENS_10bfloat16_tEfNS_4arch4Sm80ELb0ELb0ELb1ELb1ELb0ELb0ELb0ELb0ELi2ELi4ELi4ELi4ELb0EEENS1_24CollectiveEpilogueBwdGQAISA_fSD_Li256ELb1ELb0EEENS1_19SingleTileSchedulerILb1ELb0ELb0ELi128EEEEEEEEEvNT_6ParamsE$_ZN4cute3eso3ESOILb1ELb0EJNS_6LayoutINS_5tupleIJNS3_IJNS_1CILi2EEES5_S5_EEES5_EEENS3_IJNS3_IJNS4_ILi1EEES5_NS4_ILi4EEEEEENS4_ILi8EEEEEEEENS_10ViewEngineIPN7cutlass10bfloat16_tEEEEEC2ERKSD_RKSI_:
[----:B------:R-:W-:Y:S01]  /*9750*/  IADD3 R2, R64, -c[0x0][0x20], RZ ;  /* 0x8000080040027a10 */ /* 0x000fe20007ffe0ff */
[----:B------:R-:W-:Y:S01]  /*9760*/  IMAD.MOV.U32 R7, RZ, RZ, R3 ;  /* 0x000000ffff077224 */ /* 0x000fe200078e0003 */
[----:B------:R-:W-:-:S04]  /*9770*/  MOV R5, 0x0 ;  /* 0x0000000000057802 */ /* 0x000fc80000000f00 */
[----:B------:R1:W-:Y:S01]  /*9780*/  STL.64 [R2], R6 ;  /* 0x0000000602007387 */ /* 0x0003e20000100a00 */
[----:B------:R-:W-:Y:S05]  /*9790*/  RET.REL.NODEC R4 `(_ZN7cutlass13device_kernelIN5flash19enable_sm80_to_sm89INS1_16FlashAttnBwdSm80INS1_25CollectiveMainloopBwdSm80ILi2ELi2EN4cute5tupleIJNS5_1CILi128EEES8_NS7_ILi64EEEEEENS_10bfloat16_tEfNS_4arch4Sm80ELb0ELb0ELb1ELb1ELb0ELb0ELb0ELb0ELi2ELi4ELi4ELi4ELb0EEENS1_24CollectiveEpilogueBwdGQAISA_fSD_Li256ELb1ELb0EEENS1_19SingleTileSchedulerILb1ELb0ELb0ELi128EEEEEEEEEvNT_6ParamsE) ;  /* 0xffff686004007950 */ /* 0x000fea0003c3ffff */
        .type           $_ZN7cutlass13device_kernelIN5flash19enable_sm80_to_sm89INS1_16FlashAttnBwdSm80INS1_25CollectiveMainloopBwdSm80ILi2ELi2EN4cute5tupleIJNS5_1CILi128EEES8_NS7_ILi64EEEEEENS_10bfloat16_tEfNS_4arch4Sm80ELb0ELb0ELb1ELb1ELb0ELb0ELb0ELb0ELi2ELi4ELi4ELi4ELb0EEENS1_24CollectiveEpilogueBwdGQAISA_fSD_Li256ELb1ELb0EEENS1_19SingleTileSchedulerILb1ELb0ELb0ELi128EEEEEEEEEvNT_6ParamsE$_ZN4cute3eso3ESOILb1ELb0EJNS_6LayoutINS_5tupleIJNS3_IJNS_1CILi2EEES5_S5_EEES5_EEENS3_IJNS3_IJNS4_ILi1EEES5_NS4_ILi4EEEEEENS4_ILi8EEEEEEEEiEEC2ERKSD_RKi,@function
        .size           $_ZN7cutlass13device_kernelIN5flash19enable_sm80_to_sm89INS1_16FlashAttnBwdSm80INS1_25CollectiveMainloopBwdSm80ILi2ELi2EN4cute5tupleIJNS5_1CILi128EEES8_NS7_ILi64EEEEEENS_10bfloat16_tEfNS_4arch4Sm80ELb0ELb0ELb1ELb1ELb0ELb0ELb0ELb0ELi2ELi4ELi4ELi4ELb0EEENS1_24CollectiveEpilogueBwdGQAISA_fSD_Li256ELb1ELb0EEENS1_19SingleTileSchedulerILb1ELb0ELb0ELi128EEEEEEEEEvNT_6ParamsE$_ZN4cute3eso3ESOILb1ELb0EJNS_6LayoutINS_5tupleIJNS3_IJNS_1CILi2EEES5_S5_EEES5_EEENS3_IJNS3_IJNS4_ILi1EEES5_NS4_ILi4EEEEEENS4_ILi8EEEEEEEEiEEC2ERKSD_RKi,($_ZN7cutlass13device_kernelIN5flash19enable_sm80_to_sm89INS1_16FlashAttnBwdSm80INS1_25CollectiveMainloopBwdSm80ILi2ELi2EN4cute5tupleIJNS5_1CILi128EEES8_NS7_ILi64EEEEEENS_10bfloat16_tEfNS_4arch4Sm80ELb0ELb0ELb1ELb1ELb0ELb0ELb0ELb0ELi2ELi4ELi4ELi4ELb0EEENS1_24CollectiveEpilogueBwdGQAISA_fSD_Li256ELb1ELb0EEENS1_19SingleTileSchedulerILb1ELb0ELb0ELi128EEEEEEEEEvNT_6ParamsE$_ZN4cute3eso3ESOILb1ELb0EJNS_6LayoutINS_5tupleIJNS3_IJNS_1CILi4EEENS4_ILi1EEEEEEEEENS3_IJNS3_IJS6_NS4_ILi0EEEEEEEEEEENS_10ViewEngineINS_8gmem_ptrIPKfEEEEEEC2ERKSC_RKSI_ - $_ZN7cutlass13device_kernelIN5flash19enable_sm80_to_sm89INS1_16FlashAttnBwdSm80INS1_25CollectiveMainloopBwdSm80ILi2ELi2EN4cute5tupleIJNS5_1CILi128EEES8_NS7_ILi64EEEEEENS_10bfloat16_tEfNS_4arch4Sm80ELb0ELb0ELb1ELb1ELb0ELb0ELb0ELb0ELi2ELi4ELi4ELi4ELb0EEENS1_24CollectiveEpilogueBwdGQAISA_fSD_Li256ELb1ELb0EEENS1_19SingleTileSchedulerILb1ELb0ELb0ELi128EEEEEEEEEvNT_6ParamsE$_ZN4cute3eso3ESOILb1ELb0EJNS_6LayoutINS_5tupleIJNS3_IJNS_1CILi2EEES5_S5_EEES5_EEENS3_IJNS3_IJNS4_ILi1EEES5_NS4_ILi4EEEEEENS4_ILi8EEEEEEEEiEEC2ERKSD_RKi)
$_ZN7cutlass13device_kernelIN5flash19enable_sm80_to_sm89INS1_16FlashAttnBwdSm80INS1_25CollectiveMainloopBwdSm80ILi2ELi2EN4cute5tupleIJNS5_1CILi128EEES8_NS7_ILi64EEEEEENS_10bfloat16_tEfNS_4arch4Sm80ELb0ELb0ELb1ELb1ELb0ELb0ELb0ELb0ELi2ELi4ELi4ELi4ELb0EEENS1_24CollectiveEpilogueBwdGQAISA_fSD_Li256ELb1ELb0EEENS1_19SingleTileSchedulerILb1ELb0ELb0ELi128EEEEEEEEEvNT_6ParamsE$_ZN4cute3eso3ESOILb1ELb0EJNS_6LayoutINS_5tupleIJNS3_IJNS_1CILi2EEES5_S5_EEES5_EEENS3_IJNS3_IJNS4_ILi1EEES5_NS4_ILi4EEEEEENS4_ILi8EEEEEEEEiEEC2ERKSD_RKi:
[----:B------:R-:W-:Y:S02]  /*97a0*/  IADD3 R2, R64, -c[0x0][0x20], RZ ;  /* 0x8000080040027a10 */ /* 0x000fe40007ffe0ff */
[----:B------:R-:W-:-:S03]  /*97b0*/  MOV R5, 0x0 ;  /* 0x0000000000057802 */ /* 0x000fc60000000f00 */
[----:B------:R1:W-:Y:S01]  /*97c0*/  STL [R2], R3 ;  /* 0x0000000302007387 */ /* 0x0003e20000100800 */
[----:B------:R-:W-:Y:S05]  /*97d0*/  RET.REL.NODEC R4 `(_ZN7cutlass13device_kernelIN5flash19enable_sm80_to_sm89INS1_16FlashAttnBwdSm80INS1_25CollectiveMainloopBwdSm80ILi2ELi2EN4cute5tupleIJNS5_1CILi128EEES8_NS7_ILi64EEEEEENS_10bfloat16_tEfNS_4arch4Sm80ELb0ELb0ELb1ELb1ELb0ELb0ELb0ELb0ELi2ELi4ELi4ELi4ELb0EEENS1_24CollectiveEpilogueBwdGQAISA_fSD_Li256ELb1ELb0EEENS1_19SingleTileSchedulerILb1ELb0ELb0ELi128EEEEEEEEEvNT_6ParamsE) ;  /* 0xffff682004007950 */ /* 0x000fea0003c3ffff */
        .type           $_ZN7cutlass13device_kernelIN5flash19enable_sm80_to_sm89INS1_16FlashAttnBwdSm80INS1_25CollectiveMainloopBwdSm80ILi2ELi2EN4cute5tupleIJNS5_1CILi128EEES8_NS7_ILi64EEEEEENS_10bfloat16_tEfNS_4arch4Sm80ELb0ELb0ELb1ELb1ELb0ELb0ELb0ELb0ELi2ELi4ELi4ELi4ELb0EEENS1_24CollectiveEpilogueBwdGQAISA_fSD_Li256ELb1ELb0EEENS1_19SingleTileSchedulerILb1ELb0ELb0ELi128EEEEEEEEEvNT_6ParamsE$_ZN4cute3eso3ESOILb1ELb0EJNS_6LayoutINS_5tupleIJNS3_IJNS_1CILi4EEENS4_ILi1EEEEEEEEENS3_IJNS3_IJS6_NS4_ILi0EEEEEEEEEEENS_10ViewEngineINS_8gmem_ptrIPKfEEEEEEC2ERKSC_RKSI_,@function
        .size           $_ZN7cutlass13device_kernelIN5flash19enable_sm80_to_sm89INS1_16FlashAttnBwdSm80INS1_25CollectiveMainloopBwdSm80ILi2ELi2EN4cute5tupleIJNS5_1CILi128EEES8_NS7_ILi64EEEEEENS_10bfloat16_tEfNS_4arch4Sm80ELb0ELb0ELb1ELb1ELb0ELb0ELb0ELb0ELi2ELi4ELi4ELi4ELb0EEENS1_24CollectiveEpilogueBwdGQAISA_fSD_Li256ELb1ELb0EEENS1_19SingleTileSchedulerILb1ELb0ELb0ELi128EEEEEEEEEvNT_6ParamsE$_ZN4cute3eso3ESOILb1ELb0EJNS_6LayoutINS_5tupleIJNS3_IJNS_1CILi4EEENS4_ILi1EEEEEEEEENS3_IJNS3_IJS6_NS4_ILi0EEEEEEEEEEENS_10ViewEngineINS_8gmem_ptrIPKfEEEEEEC2ERKSC_RKSI_,($_ZN7cutlass13device_kernelIN5flash19enable_sm80_to_sm89INS1_16FlashAttnBwdSm80INS1_25CollectiveMainloopBwdSm80ILi2ELi2EN4cute5tupleIJNS5_1CILi128EEES8_NS7_ILi64EEEEEENS_10bfloat16_tEfNS_4arch4Sm80ELb0ELb0ELb1ELb1ELb0ELb0ELb0ELb0ELi2ELi4ELi4ELi4ELb0EEENS1_24CollectiveEpilogueBwdGQAISA_fSD_Li256ELb1ELb0EEENS1_19SingleTileSchedulerILb1ELb0ELb0ELi128EEEEEEEEEvNT_6ParamsE$_ZN4cute3eso3ESOILb1ELb0EJNS_6LayoutINS_5tupleIJNS3_IJNS_1CILi4EEENS4_ILi1EEEEEEEEENS3_IJNS3_IJS6_NS4_ILi0EEEEEEEEEEENS_10ViewEngineINS_8smem_ptrIPfEEEEEEC2ERKSC_RKSH_ - $_ZN7cutlass13device_kernelIN5flash19enable_sm80_to_sm89INS1_16FlashAttnBwdSm80INS1_25CollectiveMainloopBwdSm80ILi2ELi2EN4cute5tupleIJNS5_1CILi128EEES8_NS7_ILi64EEEEEENS_10bfloat16_tEfNS_4arch4Sm80ELb0ELb0ELb1ELb1ELb0ELb0ELb0ELb0ELi2ELi4ELi4ELi4ELb0EEENS1_24CollectiveEpilogueBwdGQAISA_fSD_Li256ELb1ELb0EEENS1_19SingleTileSchedulerILb1ELb0ELb0ELi128EEEEEEEEEvNT_6ParamsE$_ZN4cute3eso3ESOILb1ELb0EJNS_6LayoutINS_5tupleIJNS3_IJNS_1CILi4EEENS4_ILi1EEEEEEEEENS3_IJNS3_IJS6_NS4_ILi0EEEEEEEEEEENS_10ViewEngineINS_8gmem_ptrIPKfEEEEEEC2ERKSC_RKSI_)
$_ZN7cutlass13device_kernelIN5flash19enable_sm80_to_sm89INS1_16FlashAttnBwdSm80INS1_25CollectiveMainloopBwdSm80ILi2ELi2EN4cute5tupleIJNS5_1CILi128EEES8_NS7_ILi64EEEEEENS_10bfloat16_tEfNS_4arch4Sm80ELb0ELb0ELb1ELb1ELb0ELb0ELb0ELb0ELi2ELi4ELi4ELi4ELb0EEENS1_24CollectiveEpilogueBwdGQAISA_fSD_Li256ELb1ELb0EEENS1_19SingleTileSchedulerILb1ELb0ELb0ELi128EEEEEEEEEvNT_6ParamsE$_ZN4cute3eso3ESOILb1ELb0EJNS_6LayoutINS_5tupleIJNS3_IJNS_1CILi4EEENS4_ILi1EEEEEEEEENS3_IJNS3_IJS6_NS4_ILi0EEEEEEEEEEENS_10ViewEngineINS_8gmem_ptrIPKfEEEEEEC2ERKSC_RKSI_:
[----:B------:R-:W-:Y:S02]  /*97e0*/  IADD3 R4, R13, -c[0x0][0x20], RZ ;  /* 0x800008000d047a10 */ /* 0x000fe40007ffe0ff */
[----:B------:R-:W-:-:S03]  /*97f0*/  MOV R9, 0x0 ;  /* 0x0000000000097802 */ /* 0x000fc60000000f00 */
[----:B------:R1:W-:Y:S01]  /*9800*/  STL.64 [R4], R2 ;  /* 0x0000000204007387 */ /* 0x0003e20000100a00 */
[----:B------:R-:W-:Y:S05]  /*9810*/  RET.REL.NODEC R8 `(_ZN7cutlass13device_kernelIN5flash19enable_sm80_to_sm89INS1_16FlashAttnBwdSm80INS1_25CollectiveMainloopBwdSm80ILi2ELi2EN4cute5tupleIJNS5_1CILi128EEES8_NS7_ILi64EEEEEENS_10bfloat16_tEfNS_4arch4Sm80ELb0ELb0ELb1ELb1ELb0ELb0ELb0ELb0ELi2ELi4ELi4ELi4ELb0EEENS1_24CollectiveEpilogueBwdGQAISA_fSD_Li256ELb1ELb0EEENS1_19SingleTileSchedulerILb1ELb0ELb0ELi128EEEEEEEEEvNT_6ParamsE) ;  /* 0xffff67e008007950 */ /* 0x000fea0003c3ffff */
        .type           $_ZN7cutlass13device_kernelIN5flash19enable_sm80_to_sm89INS1_16FlashAttnBwdSm80INS1_25CollectiveMainloopBwdSm80ILi2ELi2EN4cute5tupleIJNS5_1CILi128EEES8_NS7_ILi64EEEEEENS_10bfloat16_tEfNS_4arch4Sm80ELb0ELb0ELb1ELb1ELb0ELb0ELb0ELb0ELi2ELi4ELi4ELi4ELb0EEENS1_24CollectiveEpilogueBwdGQAISA_fSD_Li256ELb1ELb0EEENS1_19SingleTileSchedulerILb1ELb0ELb0ELi128EEEEEEEEEvNT_6ParamsE$_ZN4cute3eso3ESOILb1ELb0EJNS_6LayoutINS_5tupleIJNS3_IJNS_1CILi4EEENS4_ILi1EEEEEEEEENS3_IJNS3_IJS6_NS4_ILi0EEEEEEEEEEENS_10ViewEngineINS_8smem_ptrIPfEEEEEEC2ERKSC_RKSH_,@function
        .size           $_ZN7cutlass13device_kernelIN5flash19enable_sm80_to_sm89INS1_16FlashAttnBwdSm80INS1_25CollectiveMainloopBwdSm80ILi2ELi2EN4cute5tupleIJNS5_1CILi128EEES8_NS7_ILi64EEEEEENS_10bfloat16_tEfNS_4arch4Sm80ELb0ELb0ELb1ELb1ELb0ELb0ELb0ELb0ELi2ELi4ELi4ELi4ELb0EEENS1_24CollectiveEpilogueBwdGQAISA_fSD_Li256ELb1ELb0EEENS1_19SingleTileSchedulerILb1ELb0ELb0ELi128EEEEEEEEEvNT_6ParamsE$_ZN4cute3eso3ESOILb1ELb0EJNS_6LayoutINS_5tupleIJNS3_IJNS_1CILi4EEENS4_ILi1EEEEEEEEENS3_IJNS3_IJS6_NS4_ILi0EEEEEEEEEEENS_10ViewEngineINS_8smem_ptrIPfEEEEEEC2ERKSC_RKSH_,($_ZN7cutlass13device_kernelIN5flash19enable_sm80_to_sm89INS1_16FlashAttnBwdSm80INS1_25CollectiveMainloopBwdSm80ILi2ELi2EN4cute5tupleIJNS5_1CILi128EEES8_NS7_ILi64EEEEEENS_10bfloat16_tEfNS_4arch4Sm80ELb0ELb0ELb1ELb1ELb0ELb0ELb0ELb0ELi2ELi4ELi4ELi4ELb0EEENS1_24CollectiveEpilogueBwdGQAISA_fSD_Li256ELb1ELb0EEENS1_19SingleTileSchedulerILb1ELb0ELb0ELi128EEEEEEEEEvNT_6ParamsE$_ZN4cute3eso3ESOILb1ELb0EJNS_6LayoutINS_5tupleIJNS3_IJNS_1CILi4EEENS4_ILi1EEEEEEEEENS3_IJNS3_IJS6_NS4_ILi0EEEEEEEEEEENS_10ViewEngineIPjEEEEC2ERKSC_RKSF_ - $_ZN7cutlass13device_kernelIN5flash19enable_sm80_to_sm89INS1_16FlashAttnBwdSm80INS1_25CollectiveMainloopBwdSm80ILi2ELi2EN4cute5tupleIJNS5_1CILi128EEES8_NS7_ILi64EEEEEENS_10bfloat16_tEfNS_4arch4Sm80ELb0ELb0ELb1ELb1ELb0ELb0ELb0ELb0ELi2ELi4ELi4ELi4ELb0EEENS1_24CollectiveEpilogueBwdGQAISA_fSD_Li256ELb1ELb0EEENS1_19SingleTileSchedulerILb1ELb0ELb0ELi128EEEEEEEEEvNT_6ParamsE$_ZN4cute3eso3ESOILb1ELb0EJNS_6LayoutINS_5tupleIJNS3_IJNS_1CILi4EEENS4_ILi1EEEEEEEEENS3_IJNS3_IJS6_NS4_ILi0EEEEEEEEEEENS_10ViewEngineINS_8smem_ptrIPfEEEEEEC2ERKSC_RKSH_)
$_ZN7cutlass13device_kernelIN5flash19enable_sm80_to_sm89INS1_16FlashAttnBwdSm80INS1_25CollectiveMainloopBwdSm80ILi2ELi2EN4cute5tupleIJNS5_1CILi128EEES8_NS7_ILi64EEEEEENS_10bfloat16_tEfNS_4arch4Sm80ELb0ELb0ELb1ELb1ELb0ELb0ELb0ELb0ELi2ELi4ELi4ELi4ELb0EEENS1_24CollectiveEpilogueBwdGQAISA_fSD_Li256ELb1ELb0EEENS1_19SingleTileSchedulerILb1ELb0ELb0ELi128EEEEEEEEEvNT_6ParamsE$_ZN4cute3eso3ESOILb1ELb0EJNS_6LayoutINS_5tupleIJNS3_IJNS_1CILi4EEENS4_ILi1EEEEEEEEENS3_IJNS3_IJS6_NS4_ILi0EEEEEEEEEEENS_10ViewEngineINS_8smem_ptrIPfEEEEEEC2ERKSC_RKSH_:
[----:B------:R-:W-:Y:S02]  /*9820*/  IADD3 R6, R13, -c[0x0][0x20], RZ ;  /* 0x800008000d067a10 */ /* 0x000fe40007ffe0ff */
[----:B------:R-:W-:-:S03]  /*9830*/  MOV R9, 0x0 ;  /* 0x0000000000097802 */ /* 0x000fc60000000f00 */
[----:B------:R1:W-:Y:S01]  /*9840*/  STL.64 [R6], R2 ;  /* 0x0000000206007387 */ /* 0x0003e20000100a00 */
[----:B------:R-:W-:Y:S05]  /*9850*/  RET.REL.NODEC R8 `(_ZN7cutlass13device_kernelIN5flash19enable_sm80_to_sm89INS1_16FlashAttnBwdSm80INS1_25CollectiveMainloopBwdSm80ILi2ELi2EN4cute5tupleIJNS5_1CILi128EEES8_NS7_ILi64EEEEEENS_10bfloat16_tEfNS_4arch4Sm80ELb0ELb0ELb1ELb1ELb0ELb0ELb0ELb0ELi2ELi4ELi4ELi4ELb0EEENS1_24CollectiveEpilogueBwdGQAISA_fSD_Li256ELb1ELb0EEENS1_19SingleTileSchedulerILb1ELb0ELb0ELi128EEEEEEEEEvNT_6ParamsE) ;  /* 0xffff67a008007950 */ /* 0x000fea0003c3ffff */
        .type           $_ZN7cutlass13device_kernelIN5flash19enable_sm80_to_sm89INS1_16FlashAttnBwdSm80INS1_25CollectiveMainloopBwdSm80ILi2ELi2EN4cute5tupleIJNS5_1CILi128EEES8_NS7_ILi64EEEEEENS_10bfloat16_tEfNS_4arch4Sm80ELb0ELb0ELb1ELb1ELb0ELb0ELb0ELb0ELi2ELi4ELi4ELi4ELb0EEENS1_24CollectiveEpilogueBwdGQAISA_fSD_Li256ELb1ELb0EEENS1_19SingleTileSchedulerILb1ELb0ELb0ELi128EEEEEEEEEvNT_6ParamsE$_ZN4cute3eso3ESOILb1ELb0EJNS_6LayoutINS_5tupleIJNS3_IJNS_1CILi4EEENS4_ILi1EEEEEEEEENS3_IJNS3_IJS6_NS4_ILi0EEEEEEEEEEENS_10ViewEngineIPjEEEEC2ERKSC_RKSF_,@function
        .size           $_ZN7cutlass13device_kernelIN5flash19enable_sm80_to_sm89INS1_16FlashAttnBwdSm80INS1_25CollectiveMainloopBwdSm80ILi2ELi2EN4cute5tupleIJNS5_1CILi128EEES8_NS7_ILi64EEEEEENS_10bfloat16_tEfNS_4arch4Sm80ELb0ELb0ELb1ELb1ELb0ELb0ELb0ELb0ELi2ELi4ELi4ELi4ELb0EEENS1_24CollectiveEpilogueBwdGQAISA_fSD_Li256ELb1ELb0EEENS1_19SingleTileSchedulerILb1ELb0ELb0ELi128EEEEEEEEEvNT_6ParamsE$_ZN4cute3eso3ESOILb1ELb0EJNS_6LayoutINS_5tupleIJNS3_IJNS_1CILi4EEENS4_ILi1EEEEEEEEENS3_IJNS3_IJS6_NS4_ILi0EEEEEEEEEEENS_10ViewEngineIPjEEEEC2ERKSC_RKSF_,($_ZN7cutlass13device_kernelIN5flash19enable_sm80_to_sm89INS1_16FlashAttnBwdSm80INS1_25CollectiveMainloopBwdSm80ILi2ELi2EN4cute5tupleIJNS5_1CILi128EEES8_NS7_ILi64EEEEEENS_10bfloat16_tEfNS_4arch4Sm80ELb0ELb0ELb1ELb1ELb0ELb0ELb0ELb0ELi2ELi4ELi4ELi4ELb0EEENS1_24CollectiveEpilogueBwdGQAISA_fSD_Li256ELb1ELb0EEENS1_19SingleTileSchedulerILb1ELb0ELb0ELi128EEEEEEEEEvNT_6ParamsE$_ZN4cute3eso3ESOILb1ELb0EJNS_6LayoutINS_5tupleIJNS3_IJNS_1CILi4EEENS4_ILi1EEEEEES6_EEENS3_IJNS3_IJS6_NS4_ILi0EEEEEES9_EEEEENS_10ViewEngineINS_8gmem_ptrIPKfEEEEEEC2ERKSC_RKSI_ - $_ZN7cutlass13device_kernelIN5flash19enable_sm80_to_sm89INS1_16FlashAttnBwdSm80INS1_25CollectiveMainloopBwdSm80ILi2ELi2EN4cute5tupleIJNS5_1CILi128EEES8_NS7_ILi64EEEEEENS_10bfloat16_tEfNS_4arch4Sm80ELb0ELb0ELb1ELb1ELb0ELb0ELb0ELb0ELi2ELi4ELi4ELi4ELb0EEENS1_24CollectiveEpilogueBwdGQAISA_fSD_Li256ELb1ELb0EEENS1_19SingleTileSchedulerILb1ELb0ELb0ELi128EEEEEEEEEvNT_6ParamsE$_ZN4cute3eso3ESOILb1ELb0EJNS_6LayoutINS_5tupleIJNS3_IJNS_1CILi4EEENS4_ILi1EEEEEEEEENS3_IJNS3_IJS6_NS4_ILi0EEEEEEEEEEENS_10ViewEngineIPjEEEEC2ERKSC_RKSF_)
$_ZN7cutlass13device_kernelIN5flash19enable_sm80_to_sm89INS1_16FlashAttnBwdSm80INS1_25CollectiveMainloopBwdSm80ILi2ELi2EN4cute5tupleIJNS5_1CILi128EEES8_NS7_ILi64EEEEEENS_10bfloat16_tEfNS_4arch4Sm80ELb0ELb0ELb1ELb1ELb0ELb0ELb0ELb0ELi2ELi4ELi4ELi4ELb0EEENS1_24CollectiveEpilogueBwdGQAISA_fSD_Li256ELb1ELb0EEENS1_19SingleTileSchedulerILb1ELb0ELb0ELi128EEEEEEEEEvNT_6ParamsE$_ZN4cute3eso3ESOILb1ELb0EJNS_6LayoutINS_5tupleIJNS3_IJNS_1CILi4EEENS4_ILi1EEEEEEEEENS3_IJNS3_IJS6_NS4_ILi0EEEEEEEEEEENS_10ViewEngineIPjEEEEC2ERKSC_RKSF_:
[----:B------:R-:W-:Y:S02]  /*9860*/  IADD3 R2, R64, -c[0x0][0x20], RZ ;  /* 0x8000080040027a10 */ /* 0x000fe40007ffe0ff */
[----:B------:R-:W-:-:S03]  /*9870*/  MOV R5, 0x0 ;  /* 0x0000000000057802 */ /* 0x000fc60000000f00 */
[----:B------:R1:W-:Y:S01]  /*9880*/  STL.64 [R2], R12 ;  /* 0x0000000c02007387 */ /* 0x0003e20000100a00 */
[----:B------:R-:W-:Y:S05]  /*9890*/  RET.REL.NODEC R4 `(_ZN7cutlass13device_kernelIN5flash19enable_sm80_to_sm89INS1_16FlashAttnBwdSm80INS1_25CollectiveMainloopBwdSm80ILi2ELi2EN4cute5tupleIJNS5_1CILi128EEES8_NS7_ILi64EEEEEENS_10bfloat16_tEfNS_4arch4Sm80ELb0ELb0ELb1ELb1ELb0ELb0ELb0ELb0ELi2ELi4ELi4ELi4ELb0EEENS1_24CollectiveEpilogueBwdGQAISA_fSD_Li256ELb1ELb0EEENS1_19SingleTileSchedulerILb1ELb0ELb0ELi128EEEEEEEEEvNT_6ParamsE) ;  /* 0xffff676004007950 */ /* 0x000fea0003c3ffff */
        .type           $_ZN7cutlass13device_kernelIN5flash19enable_sm80_to_sm89INS1_16FlashAttnBwdSm80INS1_25CollectiveMainloopBwdSm80ILi2ELi2EN4cute5tupleIJNS5_1CILi128EEES8_NS7_ILi64EEEEEENS_10bfloat16_tEfNS_4arch4Sm80ELb0ELb0ELb1ELb1ELb0ELb0ELb0ELb0ELi2ELi4ELi4ELi4ELb0EEENS1_24CollectiveEpilogueBwdGQAISA_fSD_Li256ELb1ELb0EEENS1_19SingleTileSchedulerILb1ELb0ELb0ELi128EEEEEEEEEvNT_6ParamsE$_ZN4cute3eso3ESOILb1ELb0EJNS_6LayoutINS_5tupleIJNS3_IJNS_1CILi4EEENS4_ILi1EEEEEES6_EEENS3_IJNS3_IJS6_NS4_ILi0EEEEEES9_EEEEENS_10ViewEngineINS_8gmem_ptrIPKfEEEEEEC2ERKSC_RKSI_,@function
        .size           $_ZN7cutlass13device_kernelIN5flash19enable_sm80_to_sm89INS1_16FlashAttnBwdSm80INS1_25CollectiveMainloopBwdSm80ILi2ELi2EN4cute5tupleIJNS5_1CILi128EEES8_NS7_ILi64EEEEEENS_10bfloat16_tEfNS_4arch4Sm80ELb0ELb0ELb1ELb1ELb0ELb0ELb0ELb0ELi2ELi4ELi4ELi4ELb0EEENS1_24CollectiveEpilogueBwdGQAISA_fSD_Li256ELb1ELb0EEENS1_19SingleTileSchedulerILb1ELb0ELb0ELi128EEEEEEEEEvNT_6ParamsE$_ZN4cute3eso3ESOILb1ELb0EJNS_6LayoutINS_5tupleIJNS3_IJNS_1CILi4EEENS4_ILi1EEEEEES6_EEENS3_IJNS3_IJS6_NS4_ILi0EEEEEES9_EEEEENS_10ViewEngineINS_8gmem_ptrIPKfEEEEEEC2ERKSC_RKSI_,($_ZN7cutlass13device_kernelIN5flash19enable_sm80_to_sm89INS1_16FlashAttnBwdSm80INS1_25CollectiveMainloopBwdSm80ILi2ELi2EN4cute5tupleIJNS5_1CILi128EEES8_NS7_ILi64EEEEEENS_10bfloat16_tEfNS_4arch4Sm80ELb0ELb0ELb1ELb1ELb0ELb0ELb0ELb0ELi2ELi4ELi4ELi4ELb0EEENS1_24CollectiveEpilogueBwdGQAISA_fSD_Li256ELb1ELb0EEENS1_19SingleTileSchedulerILb1ELb0ELb0ELi128EEEEEEEEEvNT_6ParamsE$_ZN4cute3eso3ESOILb1ELb0EJNS_6LayoutINS_5tupleIJNS3_IJNS_1CILi4EEENS4_ILi1EEEEEES6_EEENS3_IJNS3_IJS6_NS4_ILi0EEEEEES9_EEEEENS_10ViewEngineINS_8smem_ptrIPfEEEEEEC2ERKSC_RKSH_ - $_ZN7cutlass13device_kernelIN5flash19enable_sm80_to_sm89INS1_16FlashAttnBwdSm80INS1_25CollectiveMainloopBwdSm80ILi2ELi2EN4cute5tupleIJNS5_1CILi128EEES8_NS7_ILi64EEEEEENS_10bfloat16_tEfNS_4arch4Sm80ELb0ELb0ELb1ELb1ELb0ELb0ELb0ELb0ELi2ELi4ELi4ELi4ELb0EEENS1_24CollectiveEpilogueBwdGQAISA_fSD_Li256ELb1ELb0EEENS1_19SingleTileSchedulerILb1ELb0ELb0ELi128EEEEEEEEEvNT_6ParamsE$_ZN4cute3eso3ESOILb1ELb0EJNS_6LayoutINS_5tupleIJNS3_IJNS_1CILi4EEENS4_ILi1EEEEEES6_EEENS3_IJNS3_IJS6_NS4_ILi0EEEEEES9_EEEEENS_10ViewEngineINS_8gmem_ptrIPKfEEEEEEC2ERKSC_RKSI_)
$_ZN7cutlass13device_kernelIN5flash19enable_sm80_to_sm89INS1_16FlashAttnBwdSm80INS1_25CollectiveMainloopBwdSm80ILi2ELi2EN4cute5tupleIJNS5_1CILi128EEES8_NS7_ILi64EEEEEENS_10bfloat16_tEfNS_4arch4Sm80ELb0ELb0ELb1ELb1ELb0ELb0ELb0ELb0ELi2ELi4ELi4ELi4ELb0EEENS1_24CollectiveEpilogueBwdGQAISA_fSD_Li256ELb1ELb0EEENS1_19SingleTileSchedulerILb1ELb0ELb0ELi128EEEEEEEEEvNT_6ParamsE$_ZN4cute3eso3ESOILb1ELb0EJNS_6LayoutINS_5tupleIJNS3_IJNS_1CILi4EEENS4_ILi1EEEEEES6_EEENS3_IJNS3_IJS6_NS4_ILi0EEEEEES9_EEEEENS_10ViewEngineINS_8gmem_ptrIPKfEEEEEEC2ERKSC_RKSI_:
[----:B------:R-:W-:Y:S02]  /*98a0*/  IADD3 R4, R15, -c[0x0][0x20], RZ ;  /* 0x800008000f047a10 */ /* 0x000fe40007ffe0ff */
[----:B------:R-:W-:-:S03]  /*98b0*/  MOV R7, 0x0 ;  /* 0x0000000000077802 */ /* 0x000fc60000000f00 */
[----:B------:R1:W-:Y:S01]  /*98c0*/  STL.64 [R4], R2 ;  /* 0x0000000204007387 */ /* 0x0003e20000100a00 */
[----:B------:R-:W-:Y:S05]  /*98d0*/  RET.REL.NODEC R6 `(_ZN7cutlass13device_kernelIN5flash19enable_sm80_to_sm89INS1_16FlashAttnBwdSm80INS1_25CollectiveMainloopBwdSm80ILi2ELi2EN4cute5tupleIJNS5_1CILi128EEES8_NS7_ILi64EEEEEENS_10bfloat16_tEfNS_4arch4Sm80ELb0ELb0ELb1ELb1ELb0ELb0ELb0ELb0ELi2ELi4ELi4ELi4ELb0EEENS1_24CollectiveEpilogueBwdGQAISA_fSD_Li256ELb1ELb0EEENS1_19SingleTileSchedulerILb1ELb0ELb0ELi128EEEEEEEEEvNT_6ParamsE) ;  /* 0xffff672006007950 */ /* 0x000fea0003c3ffff */
        .type           $_ZN7cutlass13device_kernelIN5flash19enable_sm80_to_sm89INS1_16FlashAttnBwdSm80INS1_25CollectiveMainloopBwdSm80ILi2ELi2EN4cute5tupleIJNS5_1CILi128EEES8_NS7_ILi64EEEEEENS_10bfloat16_tEfNS_4arch4Sm80ELb0ELb0ELb1ELb1ELb0ELb0ELb0ELb0ELi2ELi4ELi4ELi4ELb0EEENS1_24CollectiveEpilogueBwdGQAISA_fSD_Li256ELb1ELb0EEENS1_19SingleTileSchedulerILb1ELb0ELb0ELi128EEEEEEEEEvNT_6ParamsE$_ZN4cute3eso3ESOILb1ELb0EJNS_6LayoutINS_5tupleIJNS3_IJNS_1CILi4EEENS4_ILi1EEEEEES6_EEENS3_IJNS3_IJS6_NS4_ILi0EEEEEES9_EEEEENS_10ViewEngineINS_8smem_ptrIPfEEEEEEC2ERKSC_RKSH_,@function
        .size           $_ZN7cutlass13device_kernelIN5flash19enable_sm80_to_sm89INS1_16FlashAttnBwdSm80INS1_25CollectiveMainloopBwdSm80ILi2ELi2EN4cute5tupleIJNS5_1CILi128EEES8_NS7_ILi64EEEEEENS_10bfloat16_tEfNS_4arch4Sm80ELb0ELb0ELb1ELb1ELb0ELb0ELb0ELb0ELi2ELi4ELi4ELi4ELb0EEENS1_24CollectiveEpilogueBwdGQAISA_fSD_Li256ELb1ELb0EEENS1_19SingleTileSchedulerILb1ELb0ELb0ELi128EEEEEEEEEvNT_6ParamsE$_ZN4cute3eso3ESOILb1ELb0EJNS_6LayoutINS_5tupleIJNS3_IJNS_1CILi4EEENS4_ILi1EEEEEES6_EEENS3_IJNS3_IJS6_NS4_ILi0EEEEEES9_EEEEENS_10ViewEngineINS_8smem_ptrIPfEEEEEEC2ERKSC_RKSH_,($_ZN7cutlass13device_kernelIN5flash19enable_sm80_to_sm89INS1_16FlashAttnBwdSm80INS1_25CollectiveMainloopBwdSm80ILi2ELi2EN4cute5tupleIJNS5_1CILi128EEES8_NS7_ILi64EEEEEENS_10bfloat16_tEfNS_4arch4Sm80ELb0ELb0ELb1ELb1ELb0ELb0ELb0ELb0ELi2ELi4ELi4ELi4ELb0EEENS1_24CollectiveEpilogueBwdGQAISA_fSD_Li256ELb1ELb0EEENS1_19SingleTileSchedulerILb1ELb0ELb0ELi128EEEEEEEEEvNT_6ParamsE$_ZN4cute3eso3ESOILb1ELb0EJNS_6LayoutINS_5tupleIJNS3_IJNS_1CILi4EEENS4_ILi1EEEEEES6_EEENS3_IJNS3_IJS6_NS4_ILi0EEEEEES9_EEEEEiEEC2ERKSC_RKi - $_ZN7cutlass13device_kernelIN5flash19enable_sm80_to_sm89INS1_16FlashAttnBwdSm80INS1_25CollectiveMainloopBwdSm80ILi2ELi2EN4cute5tupleIJNS5_1CILi128EEES8_NS7_ILi64EEEEEENS_10bfloat16_tEfNS_4arch4Sm80ELb0ELb0ELb1ELb1ELb0ELb0ELb0ELb0ELi2ELi4ELi4ELi4ELb0EEENS1_24CollectiveEpilogueBwdGQAISA_fSD_Li256ELb1ELb0EEENS1_19SingleTileSchedulerILb1ELb0ELb0ELi128EEEEEEEEEvNT_6ParamsE$_ZN4cute3eso3ESOILb1ELb0EJNS_6LayoutINS_5tupleIJNS3_IJNS_1CILi4EEENS4_ILi1EEEEEES6_EEENS3_IJNS3_IJS6_NS4_ILi0EEEEEES9_EEEEENS_10ViewEngineINS_8smem_ptrIPfEEEEEEC2ERKSC_RKSH_)
$_ZN7cutlass13device_kernelIN5flash19enable_sm80_to_sm89INS1_16FlashAttnBwdSm80INS1_25CollectiveMainloopBwdSm80ILi2ELi2EN4cute5tupleIJNS5_1CILi128EEES8_NS7_ILi64EEEEEENS_10bfloat16_tEfNS_4arch4Sm80ELb0ELb0ELb1ELb1ELb0ELb0ELb0ELb0ELi2ELi4ELi4ELi4ELb0EEENS1_24CollectiveEpilogueBwdGQAISA_fSD_Li256ELb1ELb0EEENS1_19SingleTileSchedulerILb1ELb0ELb0ELi128EEEEEEEEEvNT_6ParamsE$_ZN4cute3eso3ESOILb1ELb0EJNS_6LayoutINS_5tupleIJNS3_IJNS_1CILi4EEENS4_ILi1EEEEEES6_EEENS3_IJNS3_IJS6_NS4_ILi0EEEEEES9_EEEEENS_10ViewEngineINS_8smem_ptrIPfEEEEEEC2ERKSC_RKSH_:
[----:B------:R-:W-:Y:S02]  /*98e0*/  IADD3 R6, R15, -c[0x0][0x20], RZ ;  /* 0x800008000f067a10 */ /* 0x000fe40007ffe0ff */
[----:B------:R-:W-:-:S03]  /*98f0*/  MOV R9, 0x0 ;  /* 0x0000000000097802 */ /* 0x000fc60000000f00 */
[----:B------:R1:W-:Y:S01]  /*9900*/  STL.64 [R6], R2 ;  /* 0x0000000206007387 */ /* 0x0003e20000100a00 */
[----:B------:R-:W-:Y:S05]  /*9910*/  RET.REL.NODEC R8 `(_ZN7cutlass13device_kernelIN5flash19enable_sm80_to_sm89INS1_16FlashAttnBwdSm80INS1_25CollectiveMainloopBwdSm80ILi2ELi2EN4cute5tupleIJNS5_1CILi128EEES8_NS7_ILi64EEEEEENS_10bfloat16_tEfNS_4arch4Sm80ELb0ELb0ELb1ELb1ELb0ELb0ELb0ELb0ELi2ELi4ELi4ELi4ELb0EEENS1_24CollectiveEpilogueBwdGQAISA_fSD_Li256ELb1ELb0EEENS1_19SingleTileSchedulerILb1ELb0ELb0ELi128EEEEEEEEEvNT_6ParamsE) ;  /* 0xffff66e008007950 */ /* 0x000fea0003c3ffff */
        .type           $_ZN7cutlass13device_kernelIN5flash19enable_sm80_to_sm89INS1_16FlashAttnBwdSm80INS1_25CollectiveMainloopBwdSm80ILi2ELi2EN4cute5tupleIJNS5_1CILi128EEES8_NS7_ILi64EEEEEENS_10bfloat16_tEfNS_4arch4Sm80ELb0ELb0ELb1ELb1ELb0ELb0ELb0ELb0ELi2ELi4ELi4ELi4ELb0EEENS1_24CollectiveEpilogueBwdGQAISA_fSD_Li256ELb1ELb0EEENS1_19SingleTileSchedulerILb1ELb0ELb0ELi128EEEEEEEEEvNT_6ParamsE$_ZN4cute3eso3ESOILb1ELb0EJNS_6LayoutINS_5tupleIJNS3_IJNS_1CILi4EEENS4_ILi1EEEEEES6_EEENS3_IJNS3_IJS6_NS4_ILi0EEEEEES9_EEEEEiEEC2ERKSC_RKi,@function
        .size           $_ZN7cutlass13device_kernelIN5flash19enable_sm80_to_sm89INS1_16FlashAttnBwdSm80INS1_25CollectiveMainloopBwdSm80ILi2ELi2EN4cute5tupleIJNS5_1CILi128EEES8_NS7_ILi64EEEEEENS_10bfloat16_tEfNS_4arch4Sm80ELb0ELb0ELb1ELb1ELb0ELb0ELb0ELb0ELi2ELi4ELi4ELi4ELb0EEENS1_24CollectiveEpilogueBwdGQAISA_fSD_Li256ELb1ELb0EEENS1_19SingleTileSchedulerILb1ELb0ELb0ELi128EEEEEEEEEvNT_6ParamsE$_ZN4cute3eso3ESOILb1ELb0EJNS_6LayoutINS_5tupleIJNS3_IJNS_1CILi4EEENS4_ILi1EEEEEES6_EEENS3_IJNS3_IJS6_NS4_ILi0EEEEEES9_EEEEEiEEC2ERKSC_RKi,($_ZN7cutlass13device_kernelIN5flash19enable_sm80_to_sm89INS1_16FlashAttnBwdSm80INS1_25CollectiveMainloopBwdSm80ILi2ELi2EN4cute5tupleIJNS5_1CILi128EEES8_NS7_ILi64EEEEEENS_10bfloat16_tEfNS_4arch4Sm80ELb0ELb0ELb1ELb1ELb0ELb0ELb0ELb0ELi2ELi4ELi4ELi4ELb0EEENS1_24CollectiveEpilogueBwdGQAISA_fSD_Li256ELb1ELb0EEENS1_19SingleTileSchedulerILb1ELb0ELb0ELi128EEEEEEEEEvNT_6ParamsE$_ZN4cute3eso3ESOILb1ELb0EJNS_6LayoutINS_5tupleIJNS3_IJNS_1CILi8EEENS4_ILi1EEEEEEEEENS3_IJNS3_IJS6_NS4_ILi0EEEEEEEEEEENS_10ViewEngineINS_8gmem_ptrIPKN7cutlass10bfloat16_tEEEEEEEC2ERKSC_RKSK_ - $_ZN7cutlass13device_kernelIN5flash19enable_sm80_to_sm89INS1_16FlashAttnBwdSm80INS1_25CollectiveMainloopBwdSm80ILi2ELi2EN4cute5tupleIJNS5_1CILi128EEES8_NS7_ILi64EEEEEENS_10bfloat16_tEfNS_4arch4Sm80ELb0ELb0ELb1ELb1ELb0ELb0ELb0ELb0ELi2ELi4ELi4ELi4ELb0EEENS1_24CollectiveEpilogueBwdGQAISA_fSD_Li256ELb1ELb0EEENS1_19SingleTileSchedulerILb1ELb0ELb0ELi128EEEEEEEEEvNT_6ParamsE$_ZN4cute3eso3ESOILb1ELb0EJNS_6LayoutINS_5tupleIJNS3_IJNS_1CILi4EEENS4_ILi1EEEEEES6_EEENS3_IJNS3_IJS6_NS4_ILi0EEEEEES9_EEEEEiEEC2ERKSC_RKi)
$_ZN7cutlass13device_kernelIN5flash19enable_sm80_to_sm89INS1_16FlashAttnBwdSm80INS1_25CollectiveMainloopBwdSm80ILi2ELi2EN4cute5tupleIJNS5_1CILi128EEES8_NS7_ILi64EEEEEENS_10bfloat16_tEfNS_4arch4Sm80ELb0ELb0ELb1ELb1ELb0ELb0ELb0ELb0ELi2ELi4ELi4ELi4ELb0EEENS1_24CollectiveEpilogueBwdGQAISA_fSD_Li256ELb1ELb0EEENS1_19SingleTileSchedulerILb1ELb0ELb0ELi128EEEEEEEEEvNT_6ParamsE$_ZN4cute3eso3ESOILb1ELb0EJNS_6LayoutINS_5tupleIJNS3_IJNS_1CILi4EEENS4_ILi1EEEEEES6_EEENS3_IJNS3_IJS6_NS4_ILi0EEEEEES9_EEEEEiEEC2ERKSC_RKi:
[----:B------:R-:W-:Y:S02]  /*9920*/  IADD3 R2, R15, -c[0x0][0x20], RZ ;  /* 0x800008000f027a10 */ /* 0x000fe40007ffe0ff */
[----:B------:R-:W-:-:S03]  /*9930*/  MOV R7, 0x0 ;  /* 0x0000000000077802 */ /* 0x000fc60000000f00 */
[----:B------:R1:W-:Y:S01]  /*9940*/  STL [R2], R3 ;  /* 0x0000000302007387 */ /* 0x0003e20000100800 */
[----:B------:R-:W-:Y:S05]  /*9950*/  RET.REL.NODEC R6 `(_ZN7cutlass13device_kernelIN5flash19enable_sm80_to_sm89INS1_16FlashAttnBwdSm80INS1_25CollectiveMainloopBwdSm80ILi2ELi2EN4cute5tupleIJNS5_1CILi128EEES8_NS7_ILi64EEEEEENS_10bfloat16_tEfNS_4arch4Sm80ELb0ELb0ELb1ELb1ELb0ELb0ELb0ELb0ELi2ELi4ELi4ELi4ELb0EEENS1_24CollectiveEpilogueBwdGQAISA_fSD_Li256ELb1ELb0EEENS1_19SingleTileSchedulerILb1ELb0ELb0ELi128EEEEEEEEEvNT_6ParamsE) ;  /* 0xffff66a006007950 */ /* 0x000fea0003c3ffff */
        .type           $_ZN7cutlass13device_kernelIN5flash19enable_sm80_to_sm89INS1_16FlashAttnBwdSm80INS1_25CollectiveMainloopBwdSm80ILi2ELi2EN4cute5tupleIJNS5_1CILi128EEES8_NS7_ILi64EEEEEENS_10bfloat16_tEfNS_4arch4Sm80ELb0ELb0ELb1ELb1ELb0ELb0ELb0ELb0ELi2ELi4ELi4ELi4ELb0EEENS1_24CollectiveEpilogueBwdGQAISA_fSD_Li256ELb1ELb0EEENS1_19SingleTileSchedulerILb1ELb0ELb0ELi128EEEEEEEEEvNT_6ParamsE$_ZN4cute3eso3ESOILb1ELb0EJNS_6LayoutINS_5tupleIJNS3_IJNS_1CILi8EEENS4_ILi1EEEEEEEEENS3_IJNS3_IJS6_NS4_ILi0EEEEEEEEEEENS_10ViewEngineINS_8gmem_ptrIPKN7cutlass10bfloat16_tEEEEEEEC2ERKSC_RKSK_,@function
        .size           $_ZN7cutlass13device_kernelIN5flash19enable_sm80_to_sm89INS1_16FlashAttnBwdSm80INS1_25CollectiveMainloopBwdSm80ILi2ELi2EN4cute5tupleIJNS5_1CILi128EEES8_NS7_ILi64EEEEEENS_10bfloat16_tEfNS_4arch4Sm80ELb0ELb0ELb1ELb1ELb0ELb0ELb0ELb0ELi2ELi4ELi4ELi4ELb0EEENS1_24CollectiveEpilogueBwdGQAISA_fSD_Li256ELb1ELb0EEENS1_19SingleTileSchedulerILb1ELb0ELb0ELi128EEEEEEEEEvNT_6ParamsE$_ZN4cute3eso3ESOILb1ELb0EJNS_6LayoutINS_5tupleIJNS3_IJNS_1CILi8EEENS4_ILi1EEEEEEEEENS3_IJNS3_IJS6_NS4_ILi0EEEEEEEEEEENS_10ViewEngineINS_8gmem_ptrIPKN7cutlass10bfloat16_tEEEEEEEC2ERKSC_RKSK_,($_ZN7cutlass13device_kernelIN5flash19enable_sm80_to_sm89INS1_16FlashAttnBwdSm80INS1_25CollectiveMainloopBwdSm80ILi2ELi2EN4cute5tupleIJNS5_1CILi128EEES8_NS7_ILi64EEEEEENS_10bfloat16_tEfNS_4arch4Sm80ELb0ELb0ELb1ELb1ELb0ELb0ELb0ELb0ELi2ELi4ELi4ELi4ELb0EEENS1_24CollectiveEpilogueBwdGQAISA_fSD_Li256ELb1ELb0EEENS1_19SingleTileSchedulerILb1ELb0ELb0ELi128EEEEEEEEEvNT_6ParamsE$_ZN4cute3eso3ESOILb1ELb0EJNS_6LayoutINS_5tupleIJNS3_IJNS_1CILi8EEENS4_ILi1EEEEEEEEENS3_IJNS3_IJS6_NS4_ILi0EEEEEEEEEEENS_10ViewEngineINS_8smem_ptrIPN7cutlass10bfloat16_tEEEEEEEC2ERKSC_RKSJ_ - $_ZN7cutlass13device_kernelIN5flash19enable_sm80_to_sm89INS1_16FlashAttnBwdSm80INS1_25CollectiveMainloopBwdSm80ILi2ELi2EN4cute5tupleIJNS5_1CILi128EEES8_NS7_ILi64EEEEEENS_10bfloat16_tEfNS_4arch4Sm80ELb0ELb0ELb1ELb1ELb0ELb0ELb0ELb0ELi2ELi4ELi4ELi4ELb0EEENS1_24CollectiveEpilogueBwdGQAISA_fSD_Li256ELb1ELb0EEENS1_19SingleTileSchedulerILb1ELb0ELb0ELi128EEEEEEEEEvNT_6ParamsE$_ZN4cute3eso3ESOILb1ELb0EJNS_6LayoutINS_5tupleIJNS3_IJNS_1CILi8EEENS4_ILi1EEEEEEEEENS3_IJNS3_IJS6_NS4_ILi0EEEEEEEEEEENS_10ViewEngineINS_8gmem_ptrIPKN7cutlass10bfloat16_tEEEEEEEC2ERKSC_RKSK_)
$_ZN7cutlass13device_kernelIN5flash19enable_sm80_to_sm89INS1_16FlashAttnBwdSm80INS1_25CollectiveMainloopBwdSm80ILi2ELi2EN4cute5tupleIJNS5_1CILi128EEES8_NS7_ILi64EEEEEENS_10bfloat16_tEfNS_4arch4Sm80ELb0ELb0ELb1ELb1ELb0ELb0ELb0ELb0ELi2ELi4ELi4ELi4ELb0EEENS1_24CollectiveEpilogueBwdGQAISA_fSD_Li256ELb1ELb0EEENS1_19SingleTileSchedulerILb1ELb0ELb0ELi128EEEEEEEEEvNT_6ParamsE$_ZN4cute3eso3ESOILb1ELb0EJNS_6LayoutINS_5tupleIJNS3_IJNS_1CILi8EEENS4_ILi1EEEEEEEEENS3_IJNS3_IJS6_NS4_ILi0EEEEEEEEEEENS_10ViewEngineINS_8gmem_ptrIPKN7cutlass10bfloat16_tEEEEEEEC2ERKSC_RKSK_:
[----:B------:R-:W-:Y:S02]  /*9960*/  IADD3 R4, R15, -c[0x0][0x20], RZ ;  /* 0x800008000f047a10 */ /* 0x000fe40007ffe0ff */
[----:B------:R-:W-:-:S03]  /*9970*/  MOV R7, 0x0 ;  /* 0x0000000000077802 */ /* 0x000fc60000000f00 */
[----:B------:R1:W-:Y:S01]  /*9980*/  STL.64 [R4], R2 ;  /* 0x0000000204007387 */ /* 0x0003e20000100a00 */
[----:B------:R-:W-:Y:S05]  /*9990*/  RET.REL.NODEC R6 `(_ZN7cutlass13device_kernelIN5flash19enable_sm80_to_sm89INS1_16FlashAttnBwdSm80INS1_25CollectiveMainloopBwdSm80ILi2ELi2EN4cute5tupleIJNS5_1CILi128EEES8_NS7_ILi64EEEEEENS_10bfloat16_tEfNS_4arch4Sm80ELb0ELb0ELb1ELb1ELb0ELb0ELb0ELb0ELi2ELi4ELi4ELi4ELb0EEENS1_24CollectiveEpilogueBwdGQAISA_fSD_Li256ELb1ELb0EEENS1_19SingleTileSchedulerILb1ELb0ELb0ELi128EEEEEEEEEvNT_6ParamsE) ;  /* 0xffff666006007950 */ /* 0x000fea0003c3ffff */
        .type           $_ZN7cutlass13device_kernelIN5flash19enable_sm80_to_sm89INS1_16FlashAttnBwdSm80INS1_25CollectiveMainloopBwdSm80ILi2ELi2EN4cute5tupleIJNS5_1CILi128EEES8_NS7_ILi64EEEEEENS_10bfloat16_tEfNS_4arch4Sm80ELb0ELb0ELb1ELb1ELb0ELb0ELb0ELb0ELi2ELi4ELi4ELi4ELb0EEENS1_24CollectiveEpilogueBwdGQAISA_fSD_Li256ELb1ELb0EEENS1_19SingleTileSchedulerILb1ELb0ELb0ELi128EEEEEEEEEvNT_6ParamsE$_ZN4cute3eso3ESOILb1ELb0EJNS_6LayoutINS_5tupleIJNS3_IJNS_1CILi8EEENS4_ILi1EEEEEEEEENS3_IJNS3_IJS6_NS4_ILi0EEEEEEEEEEENS_10ViewEngineINS_8smem_ptrIPN7cutlass10bfloat16_tEEEEEEEC2ERKSC_RKSJ_,@function
        .size           $_ZN7cutlass13device_kernelIN5flash19enable_sm80_to_sm89INS1_16FlashAttnBwdSm80INS1_25CollectiveMainloopBwdSm80ILi2ELi2EN4cute5tupleIJNS5_1CILi128EEES8_NS7_ILi64EEEEEENS_10bfloat16_tEfNS_4arch4Sm80ELb0ELb0ELb1ELb1ELb0ELb0ELb0ELb0ELi2ELi4ELi4ELi4ELb0EEENS1_24CollectiveEpilogueBwdGQAISA_fSD_Li256ELb1ELb0EEENS1_19SingleTileSchedulerILb1ELb0ELb0ELi128EEEEEEEEEvNT_6ParamsE$_ZN4cute3eso3ESOILb1ELb0EJNS_6LayoutINS_5tupleIJNS3_IJNS_1CILi8EEENS4_ILi1EEEEEEEEENS3_IJNS3_IJS6_NS4_ILi0EEEEEEEEEEENS_10ViewEngineINS_8smem_ptrIPN7cutlass10bfloat16_tEEEEEEEC2ERKSC_RKSJ_,($_ZN7cutlass13device_kernelIN5flash19enable_sm80_to_sm89INS1_16FlashAttnBwdSm80INS1_25CollectiveMainloopBwdSm80ILi2ELi2EN4cute5tupleIJNS5_1CILi128EEES8_NS7_ILi64EEEEEENS_10bfloat16_tEfNS_4arch4Sm80ELb0ELb0ELb1ELb1ELb0ELb0ELb0ELb0ELi2ELi4ELi4ELi4ELb0EEENS1_24CollectiveEpilogueBwdGQAISA_fSD_Li256ELb1ELb0EEENS1_19SingleTileSchedulerILb1ELb0ELb0ELi128EEEEEEEEEvNT_6ParamsE$_ZN4cute3eso3ESOILb1ELb0EJNS_6LayoutINS_5tupleIJNS3_IJNS_1CILi8EEENS4_ILi1EEEEEEEEENS3_IJNS3_IJS6_NS4_ILi0EEEEEEEEEEENS_10ViewEngineIPN7cutlass10bfloat16_tEEEEEC2ERKSC_RKSH_ - $_ZN7cutlass13device_kernelIN5flash19enable_sm80_to_sm89INS1_16FlashAttnBwdSm80INS1_25CollectiveMainloopBwdSm80ILi2ELi2EN4cute5tupleIJNS5_1CILi128EEES8_NS7_ILi64EEEEEENS_10bfloat16_tEfNS_4arch4Sm80ELb0ELb0ELb1ELb1ELb0ELb0ELb0ELb0ELi2ELi4ELi4ELi4ELb0EEENS1_24CollectiveEpilogueBwdGQAISA_fSD_Li256ELb1ELb0EEENS1_19SingleTileSchedulerILb1ELb0ELb0ELi128EEEEEEEEEvNT_6ParamsE$_ZN4cute3eso3ESOILb1ELb0EJNS_6LayoutINS_5tupleIJNS3_IJNS_1CILi8EEENS4_ILi1EEEEEEEEENS3_IJNS3_IJS6_NS4_ILi0EEEEEEEEEEENS_10ViewEngineINS_8smem_ptrIPN7cutlass10bfloat16_tEEEEEEEC2ERKSC_RKSJ_)
$_ZN7cutlass13device_kernelIN5flash19enable_sm80_to_sm89INS1_16FlashAttnBwdSm80INS1_25CollectiveMainloopBwdSm80ILi2ELi2EN4cute5tupleIJNS5_1CILi128EEES8_NS7_ILi64EEEEEENS_10bfloat16_tEfNS_4arch4Sm80ELb0ELb0ELb1ELb1ELb0ELb0ELb0ELb0ELi2ELi4ELi4ELi4ELb0EEENS1_24CollectiveEpilogueBwdGQAISA_fSD_Li256ELb1ELb0EEENS1_19SingleTileSchedulerILb1ELb0ELb0ELi128EEEEEEEEEvNT_6ParamsE$_ZN4cute3eso3ESOILb1ELb0EJNS_6LayoutINS_5tupleIJNS3_IJNS_1CILi8EEENS4_ILi1EEEEEEEEENS3_IJNS3_IJS6_NS4_ILi0EEEEEEEEEEENS_10ViewEngineINS_8smem_ptrIPN7cutlass10bfloat16_tEEEEEEEC2ERKSC_RKSJ_:
[----:B------:R-:W-:Y:S02]  /*99a0*/  IADD3 R6, R6, -c[0x0][0x20], RZ ;  /* 0x8000080006067a10 */ /* 0x000fe40007ffe0ff */
[----:B------:R-:W-:-:S03]  /*99b0*/  MOV R9, 0x0 ;  /* 0x0000000000097802 */ /* 0x000fc60000000f00 */
[----:B------:R1:W-:Y:S01]  /*99c0*/  STL.64 [R6], R2 ;  /* 0x0000000206007387 */ /* 0x0003e20000100a00 */
[----:B------:R-:W-:Y:S05]  /*99d0*/  RET.REL.NODEC R8 `(_ZN7cutlass13device_kernelIN5flash19enable_sm80_to_sm89INS1_16FlashAttnBwdSm80INS1_25CollectiveMainloopBwdSm80ILi2ELi2EN4cute5tupleIJNS5_1CILi128EEES8_NS7_ILi64EEEEEENS_10bfloat16_tEfNS_4arch4Sm80ELb0ELb0ELb1ELb1ELb0ELb0ELb0ELb0ELi2ELi4ELi4ELi4ELb0EEENS1_24CollectiveEpilogueBwdGQAISA_fSD_Li256ELb1ELb0EEENS1_19SingleTileSchedulerILb1ELb0ELb0ELi128EEEEEEEEEvNT_6ParamsE) ;  /* 0xffff662008007950 */ /* 0x000fea0003c3ffff */
        .type           $_ZN7cutlass13device_kernelIN5flash19enable_sm80_to_sm89INS1_16FlashAttnBwdSm80INS1_25CollectiveMainloopBwdSm80ILi2ELi2EN4cute5tupleIJNS5_1CILi128EEES8_NS7_ILi64EEEEEENS_10bfloat16_tEfNS_4arch4Sm80ELb0ELb0ELb1ELb1ELb0ELb0ELb0ELb0ELi2ELi4ELi4ELi4ELb0EEENS1_24CollectiveEpilogueBwdGQAISA_fSD_Li256ELb1ELb0EEENS1_19SingleTileSchedulerILb1ELb0ELb0ELi128EEEEEEEEEvNT_6ParamsE$_ZN4cute3eso3ESOILb1ELb0EJNS_6LayoutINS_5tupleIJNS3_IJNS_1CILi8EEENS4_ILi1EEEEEEEEENS3_IJNS3_IJS6_NS4_ILi0EEEEEEEEEEENS_10ViewEngineIPN7cutlass10bfloat16_tEEEEEC2ERKSC_RKSH_,@function
        .size           $_ZN7cutlass13device_kernelIN5flash19enable_sm80_to_sm89INS1_16FlashAttnBwdSm80INS1_25CollectiveMainloopBwdSm80ILi2ELi2EN4cute5tupleIJNS5_1CILi128EEES8_NS7_ILi64EEEEEENS_10bfloat16_tEfNS_4arch4Sm80ELb0ELb0ELb1ELb1ELb0ELb0ELb0ELb0ELi2ELi4ELi4ELi4ELb0EEENS1_24CollectiveEpilogueBwdGQAISA_fSD_Li256ELb1ELb0EEENS1_19SingleTileSchedulerILb1ELb0ELb0ELi128EEEEEEEEEvNT_6ParamsE$_ZN4cute3eso3ESOILb1ELb0EJNS_6LayoutINS_5tupleIJNS3_IJNS_1CILi8EEENS4_ILi1EEEEEEEEENS3_IJNS3_IJS6_NS4_ILi0EEEEEEEEEEENS_10ViewEngineIPN7cutlass10bfloat16_tEEEEEC2ERKSC_RKSH_,($_ZN7cutlass13device_kernelIN5flash19enable_sm80_to_sm89INS1_16FlashAttnBwdSm80INS1_25CollectiveMainloopBwdSm80ILi2ELi2EN4cute5tupleIJNS5_1CILi128EEES8_NS7_ILi64EEEEEENS_10bfloat16_tEfNS_4arch4Sm80ELb0ELb0ELb1ELb1ELb0ELb0ELb0ELb0ELi2ELi4ELi4ELi4ELb0EEENS1_24CollectiveEpilogueBwdGQAISA_fSD_Li256ELb1ELb0EEENS1_19SingleTileSchedulerILb1ELb0ELb0ELi128EEEEEEEEEvNT_6ParamsE$_ZN4cute3eso3ESOILb1ELb0EJNS_6LayoutINS_5tupleIJNS3_IJNS_1CILi8EEENS4_ILi1EEEEEEEEENS3_IJNS3_IJS6_NS4_ILi0EEEEEEEEEEEiEEC2ERKSC_RKi - $_ZN7cutlass13device_kernelIN5flash19enable_sm80_to_sm89INS1_16FlashAttnBwdSm80INS1_25CollectiveMainloopBwdSm80ILi2ELi2EN4cute5tupleIJNS5_1CILi128EEES8_NS7_ILi64EEEEEENS_10bfloat16_tEfNS_4arch4Sm80ELb0ELb0ELb1ELb1ELb0ELb0ELb0ELb0ELi2ELi4ELi4ELi4ELb0EEENS1_24CollectiveEpilogueBwdGQAISA_fSD_Li256ELb1ELb0EEENS1_19SingleTileSchedulerILb1ELb0ELb0ELi128EEEEEEEEEvNT_6ParamsE$_ZN4cute3eso3ESOILb1ELb0EJNS_6LayoutINS_5tupleIJNS3_IJNS_1CILi8EEENS4_ILi1EEEEEEEEENS3_IJNS3_IJS6_NS4_ILi0EEEEEEEEEEENS_10ViewEngineIPN7cutlass10bfloat16_tEEEEEC2ERKSC_RKSH_)
$_ZN7cutlass13device_kernelIN5flash19enable_sm80_to_sm89INS1_16FlashAttnBwdSm80INS1_25CollectiveMainloopBwdSm80ILi2ELi2EN4cute5tupleIJNS5_1CILi128EEES8_NS7_ILi64EEEEEENS_10bfloat16_tEfNS_4arch4Sm80ELb0ELb0ELb1ELb1ELb0ELb0ELb0ELb0ELi2ELi4ELi4ELi4ELb0EEENS1_24CollectiveEpilogueBwdGQAISA_fSD_Li256ELb1ELb0EEENS1_19SingleTileSchedulerILb1ELb0ELb0ELi128EEEEEEEEEvNT_6ParamsE$_ZN4cute3eso3ESOILb1ELb0EJNS_6LayoutINS_5tupleIJNS3_IJNS_1CILi8EEENS4_ILi1EEEEEEEEENS3_IJNS3_IJS6_NS4_ILi0EEEEEEEEEEENS_10ViewEngineIPN7cutlass10bfloat16_tEEEEEC2ERKSC_RKSH_:
[----:B------:R-:W-:Y:S01]  /*99e0*/  IADD3 R2, R64, -c[0x0][0x20], RZ ;  /* 0x8000080040027a10 */ /* 0x000fe20007ffe0ff */
[----:B------:R-:W-:Y:S01]  /*99f0*/  IMAD.MOV.U32 R9, RZ, RZ, R3 ;  /* 0x000000ffff097224 */ /* 0x000fe200078e0003 */
[----:B------:R-:W-:-:S04]  /*9a00*/  MOV R7, 0x0 ;  /* 0x0000000000077802 */ /* 0x000fc80000000f00 */
[----:B------:R1:W-:Y:S01]  /*9a10*/  STL.64 [R2], R8 ;  /* 0x0000000802007387 */ /* 0x0003e20000100a00 */
[----:B------:R-:W-:Y:S05]  /*9a20*/  RET.REL.NODEC R6 `(_ZN7cutlass13device_kernelIN5flash19enable_sm80_to_sm89INS1_16FlashAttnBwdSm80INS1_25CollectiveMainloopBwdSm80ILi2ELi2EN4cute5tupleIJNS5_1CILi128EEES8_NS7_ILi64EEEEEENS_10bfloat16_tEfNS_4arch4Sm80ELb0ELb0ELb1ELb1ELb0ELb0ELb0ELb0ELi2ELi4ELi4ELi4ELb0EEENS1_24CollectiveEpilogueBwdGQAISA_fSD_Li256ELb1ELb0EEENS1_19SingleTileSchedulerILb1ELb0ELb0ELi128EEEEEEEEEvNT_6ParamsE) ;  /* 0xffff65d006007950 */ /* 0x000fea0003c3ffff */
        .type           $_ZN7cutlass13device_kernelIN5flash19enable_sm80_to_sm89INS1_16FlashAttnBwdSm80INS1_25CollectiveMainloopBwdSm80ILi2ELi2EN4cute5tupleIJNS5_1CILi128EEES8_NS7_ILi64EEEEEENS_10bfloat16_tEfNS_4arch4Sm80ELb0ELb0ELb1ELb1ELb0ELb0ELb0ELb0ELi2ELi4ELi4ELi4ELb0EEENS1_24CollectiveEpilogueBwdGQAISA_fSD_Li256ELb1ELb0EEENS1_19SingleTileSchedulerILb1ELb0ELb0ELi128EEEEEEEEEvNT_6ParamsE$_ZN4cute3eso3ESOILb1ELb0EJNS_6LayoutINS_5tupleIJNS3_IJNS_1CILi8EEENS4_ILi1EEEEEEEEENS3_IJNS3_IJS6_NS4_ILi0EEEEEEEEEEEiEEC2ERKSC_RKi,@function
        .size           $_ZN7cutlass13device_kernelIN5flash19enable_sm80_to_sm89INS1_16FlashAttnBwdSm80INS1_25CollectiveMainloopBwdSm80ILi2ELi2EN4cute5tupleIJNS5_1CILi128EEES8_NS7_ILi64EEEEEENS_10bfloat16_tEfNS_4arch4Sm80ELb0ELb0ELb1ELb1ELb0ELb0ELb0ELb0ELi2ELi4ELi4ELi4ELb0EEENS1_24CollectiveEpilogueBwdGQAISA_fSD_Li256ELb1ELb0EEENS1_19SingleTileSchedulerILb1ELb0ELb0ELi128EEEEEEEEEvNT_6ParamsE$_ZN4cute3eso3ESOILb1ELb0EJNS_6LayoutINS_5tupleIJNS3_IJNS_1CILi8EEENS4_ILi1EEEEEEEEENS3_IJNS3_IJS6_NS4_ILi0EEEEEEEEEEEiEEC2ERKSC_RKi,($_ZN7cutlass13device_kernelIN5flash19enable_sm80_to_sm89INS1_16FlashAttnBwdSm80INS1_25CollectiveMainloopBwdSm80ILi2ELi2EN4cute5tupleIJNS5_1CILi128EEES8_NS7_ILi64EEEEEENS_10bfloat16_tEfNS_4arch4Sm80ELb0ELb0ELb1ELb1ELb0ELb0ELb0ELb0ELi2ELi4ELi4ELi4ELb0EEENS1_24CollectiveEpilogueBwdGQAISA_fSD_Li256ELb1ELb0EEENS1_19SingleTileSchedulerILb1ELb0ELb0ELi128EEEEEEEEEvNT_6ParamsE$_ZN4cute3eso3ESOILb1ELb0EJNS_6LayoutINS_5tupleIJNS3_IJNS_1CILi8EEENS4_ILi1EEEEEEEEENS3_IJNS3_IJS6_NS4_ILi0EEEEEEEEEEElEEC2ERKSC_RKl - $_ZN7cutlass13device_kernelIN5flash19enable_sm80_to_sm89INS1_16FlashAttnBwdSm80INS1_25CollectiveMainloopBwdSm80ILi2ELi2EN4cute5tupleIJNS5_1CILi128EEES8_NS7_ILi64EEEEEENS_10bfloat16_tEfNS_4arch4Sm80ELb0ELb0ELb1ELb1ELb0ELb0ELb0ELb0ELi2ELi4ELi4ELi4ELb0EEENS1_24CollectiveEpilogueBwdGQAISA_fSD_Li256ELb1ELb0EEENS1_19SingleTileSchedulerILb1ELb0ELb0ELi128EEEEEEEEEvNT_6ParamsE$_ZN4cute3eso3ESOILb1ELb0EJNS_6LayoutINS_5tupleIJNS3_IJNS_1CILi8EEENS4_ILi1EEEEEEEEENS3_IJNS3_IJS6_NS4_ILi0EEEEEEEEEEEiEEC2ERKSC_RKi)
$_ZN7cutlass13device_kernelIN5flash19enable_sm80_to_sm89INS1_16FlashAttnBwdSm80INS1_25CollectiveMainloopBwdSm80ILi2ELi2EN4cute5tupleIJNS5_1CILi128EEES8_NS7_ILi64EEEEEENS_10bfloat16_tEfNS_4arch4Sm80ELb0ELb0ELb1ELb1ELb0ELb0ELb0ELb0ELi2ELi4ELi4ELi4ELb0EEENS1_24CollectiveEpilogueBwdGQAISA_fSD_Li256ELb1ELb0EEENS1_19SingleTileSchedulerILb1ELb0ELb0ELi128EEEEEEEEEvNT_6ParamsE$_ZN4cute3eso3ESOILb1ELb0EJNS_6LayoutINS_5tupleIJNS3_IJNS_1CILi8EEENS4_ILi1EEEEEEEEENS3_IJNS3_IJS6_NS4_ILi0EEEEEEEEEEEiEEC2ERKSC_RKi:
[----:B------:R-:W-:Y:S02]  /*9a30*/  IADD3 R2, R2, -c[0x0][0x20], RZ ;  /* 0x8000080002027a10 */ /* 0x000fe40007ffe0ff */
[----:B------:R-:W-:-:S03]  /*9a40*/  MOV R7, 0x0 ;  /* 0x0000000000077802 */ /* 0x000fc60000000f00 */
[----:B------:R1:W-:Y:S01]  /*9a50*/  STL [R2], R3 ;  /* 0x0000000302007387 */ /* 0x0003e20000100800 */
[----:B------:R-:W-:Y:S05]  /*9a60*/  RET.REL.NODEC R6 `(_ZN7cutlass13device_kernelIN5flash19enable_sm80_to_sm89INS1_16FlashAttnBwdSm80INS1_25CollectiveMainloopBwdSm80ILi2ELi2EN4cute5tupleIJNS5_1CILi128EEES8_NS7_ILi64EEEEEENS_10bfloat16_tEfNS_4arch4Sm80ELb0ELb0ELb1ELb1ELb0ELb0ELb0ELb0ELi2ELi4ELi4ELi4ELb0EEENS1_24CollectiveEpilogueBwdGQAISA_fSD_Li256ELb1ELb0EEENS1_19SingleTileSchedulerILb1ELb0ELb0ELi128EEEEEEEEEvNT_6ParamsE) ;  /* 0xffff659006007950 */ /* 0x000fea0003c3ffff */
        .type           $_ZN7cutlass13device_kernelIN5flash19enable_sm80_to_sm89INS1_16FlashAttnBwdSm80INS1_25CollectiveMainloopBwdSm80ILi2ELi2EN4cute5tupleIJNS5_1CILi128EEES8_NS7_ILi64EEEEEENS_10bfloat16_tEfNS_4arch4Sm80ELb0ELb0ELb1ELb1ELb0ELb0ELb0ELb0ELi2ELi4ELi4ELi4ELb0EEENS1_24CollectiveEpilogueBwdGQAISA_fSD_Li256ELb1ELb0EEENS1_19SingleTileSchedulerILb1ELb0ELb0ELi128EEEEEEEEEvNT_6ParamsE$_ZN4cute3eso3ESOILb1ELb0EJNS_6LayoutINS_5tupleIJNS3_IJNS_1CILi8EEENS4_ILi1EEEEEEEEENS3_IJNS3_IJS6_NS4_ILi0EEEEEEEEEEElEEC2ERKSC_RKl,@function
        .size           $_ZN7cutlass13device_kernelIN5flash19enable_sm80_to_sm89INS1_16FlashAttnBwdSm80INS1_25CollectiveMainloopBwdSm80ILi2ELi2EN4cute5tupleIJNS5_1CILi128EEES8_NS7_ILi64EEEEEENS_10bfloat16_tEfNS_4arch4Sm80ELb0ELb0ELb1ELb1ELb0ELb0ELb0ELb0ELi2ELi4ELi4ELi4ELb0EEENS1_24CollectiveEpilogueBwdGQAISA_fSD_Li256ELb1ELb0EEENS1_19SingleTileSchedulerILb1ELb0ELb0ELi128EEEEEEEEEvNT_6ParamsE$_ZN4cute3eso3ESOILb1ELb0EJNS_6LayoutINS_5tupleIJNS3_IJNS_1CILi8EEENS4_ILi1EEEEEEEEENS3_IJNS3_IJS6_NS4_ILi0EEEEEEEEEEElEEC2ERKSC_RKl,($_ZN7cutlass13device_kernelIN5flash19enable_sm80_to_sm89INS1_16FlashAttnBwdSm80INS1_25CollectiveMainloopBwdSm80ILi2ELi2EN4cute5tupleIJNS5_1CILi128EEES8_NS7_ILi64EEEEEENS_10bfloat16_tEfNS_4arch4Sm80ELb0ELb0ELb1ELb1ELb0ELb0ELb0ELb0ELi2ELi4ELi4ELi4ELb0EEENS1_24CollectiveEpilogueBwdGQAISA_fSD_Li256ELb1ELb0EEENS1_19SingleTileSchedulerILb1ELb0ELb0ELi128EEEEEEEEEvNT_6ParamsE$_ZN4cute3eso3ESOILb1ELb0EJNS_6LayoutINS_5tupleIJNS3_IJNS_1CILi8EEENS4_ILi1EEEEEENS3_IJNS4_ILi2EEEEEEEEENS3_IJNS3_IJS6_NS4_ILi0EEEEEENS3_IJNS4_ILi4096EEEEEEEEEEENS_10ViewEngineINS_8smem_ptrIPN7cutlass10bfloat16_tEEEEEEEC2ERKSG_RKSN_ - $_ZN7cutlass13device_kernelIN5flash19enable_sm80_to_sm89INS1_16FlashAttnBwdSm80INS1_25CollectiveMainloopBwdSm80ILi2ELi2EN4cute5tupleIJNS5_1CILi128EEES8_NS7_ILi64EEEEEENS_10bfloat16_tEfNS_4arch4Sm80ELb0ELb0ELb1ELb1ELb0ELb0ELb0ELb0ELi2ELi4ELi4ELi4ELb0EEENS1_24CollectiveEpilogueBwdGQAISA_fSD_Li256ELb1ELb0EEENS1_19SingleTileSchedulerILb1ELb0ELb0ELi128EEEEEEEEEvNT_6ParamsE$_ZN4cute3eso3ESOILb1ELb0EJNS_6LayoutINS_5tupleIJNS3_IJNS_1CILi8EEENS4_ILi1EEEEEEEEENS3_IJNS3_IJS6_NS4_ILi0EEEEEEEEEEElEEC2ERKSC_RKl)
$_ZN7cutlass13device_kernelIN5flash19enable_sm80_to_sm89INS1_16FlashAttnBwdSm80INS1_25CollectiveMainloopBwdSm80ILi2ELi2EN4cute5tupleIJNS5_1CILi128EEES8_NS7_ILi64EEEEEENS_10bfloat16_tEfNS_4arch4Sm80ELb0ELb0ELb1ELb1ELb0ELb0ELb0ELb0ELi2ELi4ELi4ELi4ELb0EEENS1_24CollectiveEpilogueBwdGQAISA_fSD_Li256ELb1ELb0EEENS1_19SingleTileSchedulerILb1ELb0ELb0ELi128EEEEEEEEEvNT_6ParamsE$_ZN4cute3eso3ESOILb1ELb0EJNS_6LayoutINS_5tupleIJNS3_IJNS_1CILi8EEENS4_ILi1EEEEEEEEENS3_IJNS3_IJS6_NS4_ILi0EEEEEEEEEEElEEC2ERKSC_RKl:
[----:B------:R-:W-:Y:S01]  /*9a70*/  IADD3 R2, R15, -c[0x0][0x20], RZ ;  /* 0x800008000f027a10 */ /* 0x000fe20007ffe0ff */
[----:B------:R-:W-:Y:S01]  /*9a80*/  IMAD.MOV.U32 R7, RZ, RZ, R3 ;  /* 0x000000ffff077224 */ /* 0x000fe200078e0003 */
[----:B------:R-:W-:-:S04]  /*9a90*/  MOV R5, 0x0 ;  /* 0x0000000000057802 */ /* 0x000fc80000000f00 */
[----:B------:R1:W-:Y:S01]  /*9aa0*/  STL.64 [R2], R6 ;  /* 0x0000000602007387 */ /* 0x0003e20000100a00 */
[----:B------:R-:W-:Y:S05]  /*9ab0*/  RET.REL.NODEC R4 `(_ZN7cutlass13device_kernelIN5flash19enable_sm80_to_sm89INS1_16FlashAttnBwdSm80INS1_25CollectiveMainloopBwdSm80ILi2ELi2EN4cute5tupleIJNS5_1CILi128EEES8_NS7_ILi64EEEEEENS_10bfloat16_tEfNS_4arch4Sm80ELb0ELb0ELb1ELb1ELb0ELb0ELb0ELb0ELi2ELi4ELi4ELi4ELb0EEENS1_24CollectiveEpilogueBwdGQAISA_fSD_Li256ELb1ELb0EEENS1_19SingleTileSchedulerILb1ELb0ELb0ELi128EEEEEEEEEvNT_6ParamsE) ;  /* 0xffff654004007950 */ /* 0x000fea0003c3ffff */
        .type           $_ZN7cutlass13device_kernelIN5flash19enable_sm80_to_sm89INS1_16FlashAttnBwdSm80INS1_25CollectiveMainloopBwdSm80ILi2ELi2EN4cute5tupleIJNS5_1CILi128EEES8_NS7_ILi64EEEEEENS_10bfloat16_tEfNS_4arch4Sm80ELb0ELb0ELb1ELb1ELb0ELb0ELb0ELb0ELi2ELi4ELi4ELi4ELb0EEENS1_24CollectiveEpilogueBwdGQAISA_fSD_Li256ELb1ELb0EEENS1_19SingleTileSchedulerILb1ELb0ELb0ELi128EEEEEEEEEvNT_6ParamsE$_ZN4cute3eso3ESOILb1ELb0EJNS_6LayoutINS_5tupleIJNS3_IJNS_1CILi8EEENS4_ILi1EEEEEENS3_IJNS4_ILi2EEEEEEEEENS3_IJNS3_IJS6_NS4_ILi0EEEEEENS3_IJNS4_ILi4096EEEEEEEEEEENS_10ViewEngineINS_8smem_ptrIPN7cutlass10bfloat16_tEEEEEEEC2ERKSG_RKSN_,@function
        .size           $_ZN7cutlass13device_kernelIN5flash19enable_sm80_to_sm89INS1_16FlashAttnBwdSm80INS1_25CollectiveMainloopBwdSm80ILi2ELi2EN4cute5tupleIJNS5_1CILi128EEES8_NS7_ILi64EEEEEENS_10bfloat16_tEfNS_4arch4Sm80ELb0ELb0ELb1ELb1ELb0ELb0ELb0ELb0ELi2ELi4ELi4ELi4ELb0EEENS1_24CollectiveEpilogueBwdGQAISA_fSD_Li256ELb1ELb0EEENS1_19SingleTileSchedulerILb1ELb0ELb0ELi128EEEEEEEEEvNT_6ParamsE$_ZN4cute3eso3ESOILb1ELb0EJNS_6LayoutINS_5tupleIJNS3_IJNS_1CILi8EEENS4_ILi1EEEEEENS3_IJNS4_ILi2EEEEEEEEENS3_IJNS3_IJS6_NS4_ILi0EEEEEENS3_IJNS4_ILi4096EEEEEEEEEEENS_10ViewEngineINS_8smem_ptrIPN7cutlass10bfloat16_tEEEEEEEC2ERKSG_RKSN_,($_ZN7cutlass13device_kernelIN5flash19enable_sm80_to_sm89INS1_16FlashAttnBwdSm80INS1_25CollectiveMainloopBwdSm80ILi2ELi2EN4cute5tupleIJNS5_1CILi128EEES8_NS7_ILi64EEEEEENS_10bfloat16_tEfNS_4arch4Sm80ELb0ELb0ELb1ELb1ELb0ELb0ELb0ELb0ELi2ELi4ELi4ELi4ELb0EEENS1_24CollectiveEpilogueBwdGQAISA_fSD_Li256ELb1ELb0EEENS1_19SingleTileSchedulerILb1ELb0ELb0ELi128EEEEEEEEEvNT_6ParamsE$_ZN4cute3eso3ESOILb1ELb0EJNS_6LayoutINS_5tupleIJNS3_IJNS_1CILi8EEENS4_ILi1EEEEEENS3_IJNS4_ILi2EEEEEEEEENS3_IJNS3_IJS6_NS4_ILi0EEEEEENS3_IJNS4_ILi64EEEEEEEEEEENS_10ViewEngineIPN7cutlass10bfloat16_tEEEEEC2ERKSG_RKSL_ - $_ZN7cutlass13device_kernelIN5flash19enable_sm80_to_sm89INS1_16FlashAttnBwdSm80INS1_25CollectiveMainloopBwdSm80ILi2ELi2EN4cute5tupleIJNS5_1CILi128EEES8_NS7_ILi64EEEEEENS_10bfloat16_tEfNS_4arch4Sm80ELb0ELb0ELb1ELb1ELb0ELb0ELb0ELb0ELi2ELi4ELi4ELi4ELb0EEENS1_24CollectiveEpilogueBwdGQAISA_fSD_Li256ELb1ELb0EEENS1_19SingleTileSchedulerILb1ELb0ELb0ELi128EEEEEEEEEvNT_6ParamsE$_ZN4cute3eso3ESOILb1ELb0EJNS_6LayoutINS_5tupleIJNS3_IJNS_1CILi8EEENS4_ILi1EEEEEENS3_IJNS4_ILi2EEEEEEEEENS3_IJNS3_IJS6_NS4_ILi0EEEEEENS3_IJNS4_ILi4096EEEEEEEEEEENS_10ViewEngineINS_8smem_ptrIPN7cutlass10bfloat16_tEEEEEEEC2ERKSG_RKSN_)
$_ZN7cutlass13device_kernelIN5flash19enable_sm80_to_sm89INS1_16FlashAttnBwdSm80INS1_25CollectiveMainloopBwdSm80ILi2ELi2EN4cute5tupleIJNS5_1CILi128EEES8_NS7_ILi64EEEEEENS_10bfloat16_tEfNS_4arch4Sm80ELb0ELb0ELb1ELb1ELb0ELb0ELb0ELb0ELi2ELi4ELi4ELi4ELb0EEENS1_24CollectiveEpilogueBwdGQAISA_fSD_Li256ELb1ELb0EEENS1_19SingleTileSchedulerILb1ELb0ELb0ELi128EEEEEEEEEvNT_6ParamsE$_ZN4cute3eso3ESOILb1ELb0EJNS_6LayoutINS_5tupleIJNS3_IJNS_1CILi8EEENS4_ILi1EEEEEENS3_IJNS4_ILi2EEEEEEEEENS3_IJNS3_IJS6_NS4_ILi0EEEEEENS3_IJNS4_ILi4096EEEEEEEEEEENS_10ViewEngineINS_8smem_ptrIPN7cutlass10bfloat16_tEEEEEEEC2ERKSG_RKSN_:
[----:B------:R-:W-:Y:S01]  /*9ac0*/  IADD3 R5, R64, -c[0x0][0x20], RZ ;  /* 0x8000080040057a10 */ /* 0x000fe20007ffe0ff */
[----:B------:R-:W-:Y:S01]  /*9ad0*/  IMAD.MOV.U32 R8, RZ, RZ, R4 ;  /* 0x000000ffff087224 */ /* 0x000fe200078e0004 */
[----:B------:R-:W-:Y:S01]  /*9ae0*/  MOV R9, R7 ;  /* 0x0000000700097202 */ /* 0x000fe20000000f00 */
[----:B------:R-:W-:-:S04]  /*9af0*/  IMAD.MOV.U32 R7, RZ, RZ, 0x0 ;  /* 0x00000000ff077424 */ /* 0x000fc800078e00ff */
[----:B------:R1:W-:Y:S01]  /*9b00*/  STL.64 [R5], R8 ;  /* 0x0000000805007387 */ /* 0x0003e20000100a00 */
[----:B------:R-:W-:Y:S05]  /*9b10*/  RET.REL.NODEC R6 `(_ZN7cutlass13device_kernelIN5flash19enable_sm80_to_sm89INS1_16FlashAttnBwdSm80INS1_25CollectiveMainloopBwdSm80ILi2ELi2EN4cute5tupleIJNS5_1CILi128EEES8_NS7_ILi64EEEEEENS_10bfloat16_tEfNS_4arch4Sm80ELb0ELb0ELb1ELb1ELb0ELb0ELb0ELb0ELi2ELi4ELi4ELi4ELb0EEENS1_24CollectiveEpilogueBwdGQAISA_fSD_Li256ELb1ELb0EEENS1_19SingleTileSchedulerILb1ELb0ELb0ELi128EEEEEEEEEvNT_6ParamsE) ;  /* 0xffff64e006007950 */ /* 0x000fea0003c3ffff */
        .type           $_ZN7cutlass13device_kernelIN5flash19enable_sm80_to_sm89INS1_16FlashAttnBwdSm80INS1_25CollectiveMainloopBwdSm80ILi2ELi2EN4cute5tupleIJNS5_1CILi128EEES8_NS7_ILi64EEEEEENS_10bfloat16_tEfNS_4arch4Sm80ELb0ELb0ELb1ELb1ELb0ELb0ELb0ELb0ELi2ELi4ELi4ELi4ELb0EEENS1_24CollectiveEpilogueBwdGQAISA_fSD_Li256ELb1ELb0EEENS1_19SingleTileSchedulerILb1ELb0ELb0ELi128EEEEEEEEEvNT_6ParamsE$_ZN4cute3eso3ESOILb1ELb0EJNS_6LayoutINS_5tupleIJNS3_IJNS_1CILi8EEENS4_ILi1EEEEEENS3_IJNS4_ILi2EEEEEEEEENS3_IJNS3_IJS6_NS4_ILi0EEEEEENS3_IJNS4_ILi64EEEEEEEEEEENS_10ViewEngineIPN7cutlass10bfloat16_tEEEEEC2ERKSG_RKSL_,@function
        .size           $_ZN7cutlass13device_kernelIN5flash19enable_sm80_to_sm89INS1_16FlashAttnBwdSm80INS1_25CollectiveMainloopBwdSm80ILi2ELi2EN4cute5tupleIJNS5_1CILi128EEES8_NS7_ILi64EEEEEENS_10bfloat16_tEfNS_4arch4Sm80ELb0ELb0ELb1ELb1ELb0ELb0ELb0ELb0ELi2ELi4ELi4ELi4ELb0EEENS1_24CollectiveEpilogueBwdGQAISA_fSD_Li256ELb1ELb0EEENS1_19SingleTileSchedulerILb1ELb0ELb0ELi128EEEEEEEEEvNT_6ParamsE$_ZN4cute3eso3ESOILb1ELb0EJNS_6LayoutINS_5tupleIJNS3_IJNS_1CILi8EEENS4_ILi1EEEEEENS3_IJNS4_ILi2EEEEEEEEENS3_IJNS3_IJS6_NS4_ILi0EEEEEENS3_IJNS4_ILi64EEEEEEEEEEENS_10ViewEngineIPN7cutlass10bfloat16_tEEEEEC2ERKSG_RKSL_,($_ZN7cutlass13device_kernelIN5flash19enable_sm80_to_sm89INS1_16FlashAttnBwdSm80INS1_25CollectiveMainloopBwdSm80ILi2ELi2EN4cute5tupleIJNS5_1CILi128EEES8_NS7_ILi64EEEEEENS_10bfloat16_tEfNS_4arch4Sm80ELb0ELb0ELb1ELb1ELb0ELb0ELb0ELb0ELi2ELi4ELi4ELi4ELb0EEENS1_24CollectiveEpilogueBwdGQAISA_fSD_Li256ELb1ELb0EEENS1_19SingleTileSchedulerILb1ELb0ELb0ELi128EEEEEEEEEvNT_6ParamsE$_ZN4cute3eso3ESOILb1ELb0EJNS_6LayoutINS_5tupleIJNS3_IJNS_1CILi8EEENS4_ILi1EEEEEENS3_IJNS4_ILi2EEEEEEEEENS3_IJNS3_IJS6_NS4_ILi0EEEEEENS3_IJNS4_ILi8192EEEEEEEEEEENS_10ViewEngineINS_8smem_ptrIPN7cutlass10bfloat16_tEEEEEEEC2ERKSG_RKSN_ - $_ZN7cutlass13device_kernelIN5flash19enable_sm80_to_sm89INS1_16FlashAttnBwdSm80INS1_25CollectiveMainloopBwdSm80ILi2ELi2EN4cute5tupleIJNS5_1CILi128EEES8_NS7_ILi64EEEEEENS_10bfloat16_tEfNS_4arch4Sm80ELb0ELb0ELb1ELb1ELb0ELb0ELb0ELb0ELi2ELi4ELi4ELi4ELb0EEENS1_24CollectiveEpilogueBwdGQAISA_fSD_Li256ELb1ELb0EEENS1_19SingleTileSchedulerILb1ELb0ELb0ELi128EEEEEEEEEvNT_6ParamsE$_ZN4cute3eso3ESOILb1ELb0EJNS_6LayoutINS_5tupleIJNS3_IJNS_1CILi8EEENS4_ILi1EEEEEENS3_IJNS4_ILi2EEEEEEEEENS3_IJNS3_IJS6_NS4_ILi0EEEEEENS3_IJNS4_ILi64EEEEEEEEEEENS_10ViewEngineIPN7cutlass10bfloat16_tEEEEEC2ERKSG_RKSL_)
$_ZN7cutlass13device_kernelIN5flash19enable_sm80_to_sm89INS1_16FlashAttnBwdSm80INS1_25CollectiveMainloopBwdSm80ILi2ELi2EN4cute5tupleIJNS5_1CILi128EEES8_NS7_ILi64EEEEEENS_10bfloat16_tEfNS_4arch4Sm80ELb0ELb0ELb1ELb1ELb0ELb0ELb0ELb0ELi2ELi4ELi4ELi4ELb0EEENS1_24CollectiveEpilogueBwdGQAISA_fSD_Li256ELb1ELb0EEENS1_19SingleTileSchedulerILb1ELb0ELb0ELi128EEEEEEEEEvNT_6ParamsE$_ZN4cute3eso3ESOILb1ELb0EJNS_6LayoutINS_5tupleIJNS3_IJNS_1CILi8EEENS4_ILi1EEEEEENS3_IJNS4_ILi2EEEEEEEEENS3_IJNS3_IJS6_NS4_ILi0EEEEEENS3_IJNS4_ILi64EEEEEEEEEEENS_10ViewEngineIPN7cutlass10bfloat16_tEEEEEC2ERKSG_RKSL_:
[----:B------:R-:W-:Y:S01]  /*9b20*/  IADD3 R2, R23, -c[0x0][0x20], RZ ;  /* 0x8000080017027a10 */ /* 0x000fe20007ffe0ff */
[----:B------:R-:W-:Y:S01]  /*9b30*/  IMAD.MOV.U32 R9, RZ, RZ, R3 ;  /* 0x000000ffff097224 */ /* 0x000fe200078e0003 */
[----:B------:R-:W-:-:S04]  /*9b40*/  MOV R7, 0x0 ;  /* 0x0000000000077802 */ /* 0x000fc80000000f00 */
[----:B------:R1:W-:Y:S01]  /*9b50*/  STL.64 [R2], R8 ;  /* 0x0000000802007387 */ /* 0x0003e20000100a00 */
[----:B------:R-:W-:Y:S05]  /*9b60*/  RET.REL.NODEC R6 `(_ZN7cutlass13device_kernelIN5flash19enable_sm80_to_sm89INS1_16FlashAttnBwdSm80INS1_25CollectiveMainloopBwdSm80ILi2ELi2EN4cute5tupleIJNS5_1CILi128EEES8_NS7_ILi64EEEEEENS_10bfloat16_tEfNS_4arch4Sm80ELb0ELb0ELb1ELb1ELb0ELb0ELb0ELb0ELi2ELi4ELi4ELi4ELb0EEENS1_24CollectiveEpilogueBwdGQAISA_fSD_Li256ELb1ELb0EEENS1_19SingleTileSchedulerILb1ELb0ELb0ELi128EEEEEEEEEvNT_6ParamsE) ;  /* 0xffff649006007950 */ /* 0x000fea0003c3ffff */
        .type           $_ZN7cutlass13device_kernelIN5flash19enable_sm80_to_sm89INS1_16FlashAttnBwdSm80INS1_25CollectiveMainloopBwdSm80ILi2ELi2EN4cute5tupleIJNS5_1CILi128EEES8_NS7_ILi64EEEEEENS_10bfloat16_tEfNS_4arch4Sm80ELb0ELb0ELb1ELb1ELb0ELb0ELb0ELb0ELi2ELi4ELi4ELi4ELb0EEENS1_24CollectiveEpilogueBwdGQAISA_fSD_Li256ELb1ELb0EEENS1_19SingleTileSchedulerILb1ELb0ELb0ELi128EEEEEEEEEvNT_6ParamsE$_ZN4cute3eso3ESOILb1ELb0EJNS_6LayoutINS_5tupleIJNS3_IJNS_1CILi8EEENS4_ILi1EEEEEENS3_IJNS4_ILi2EEEEEEEEENS3_IJNS3_IJS6_NS4_ILi0EEEEEENS3_IJNS4_ILi8192EEEEEEEEEEENS_10ViewEngineINS_8smem_ptrIPN7cutlass10bfloat16_tEEEEEEEC2ERKSG_RKSN_,@function
        .size           $_ZN7cutlass13device_kernelIN5flash19enable_sm80_to_sm89INS1_16FlashAttnBwdSm80INS1_25CollectiveMainloopBwdSm80ILi2ELi2EN4cute5tupleIJNS5_1CILi128EEES8_NS7_ILi64EEEEEENS_10bfloat16_tEfNS_4arch4Sm80ELb0ELb0ELb1ELb1ELb0ELb0ELb0ELb0ELi2ELi4ELi4ELi4ELb0EEENS1_24CollectiveEpilogueBwdGQAISA_fSD_Li256ELb1ELb0EEENS1_19SingleTileSchedulerILb1ELb0ELb0ELi128EEEEEEEEEvNT_6ParamsE$_ZN4cute3eso3ESOILb1ELb0EJNS_6LayoutINS_5tupleIJNS3_IJNS_1CILi8EEENS4_ILi1EEEEEENS3_IJNS4_ILi2EEEEEEEEENS3_IJNS3_IJS6_NS4_ILi0EEEEEENS3_IJNS4_ILi8192EEEEEEEEEEENS_10ViewEngineINS_8smem_ptrIPN7cutlass10bfloat16_tEEEEEEEC2ERKSG_RKSN_,($_ZN7cutlass13device_kernelIN5flash19enable_sm80_to_sm89INS1_16FlashAttnBwdSm80INS1_25CollectiveMainloopBwdSm80ILi2ELi2EN4cute5tupleIJNS5_1CILi128EEES8_NS7_ILi64EEEEEENS_10bfloat16_tEfNS_4arch4Sm80ELb0ELb0ELb1ELb1ELb0ELb0ELb0ELb0ELi2ELi4ELi4ELi4ELb0EEENS1_24CollectiveEpilogueBwdGQAISA_fSD_Li256ELb1ELb0EEENS1_19SingleTileSchedulerILb1ELb0ELb0ELi128EEEEEEEEEvNT_6ParamsE$_ZN4cute3eso3ESOILb1ELb0EJNS_6LayoutINS_5tupleIJNS3_IJNS_1CILi8EEENS4_ILi1EEEEEENS3_IJNS4_ILi2EEEEEEEEENS3_IJNS3_IJS6_NS4_ILi0EEEEEENS3_IJS5_EEEEEEEENS_10ViewEngineIPN7cutlass10bfloat16_tEEEEEC2ERKSF_RKSK_ - $_ZN7cutlass13device_kernelIN5flash19enable_sm80_to_sm89INS1_16FlashAttnBwdSm80INS1_25CollectiveMainloopBwdSm80ILi2ELi2EN4cute5tupleIJNS5_1CILi128EEES8_NS7_ILi64EEEEEENS_10bfloat16_tEfNS_4arch4Sm80ELb0ELb0ELb1ELb1ELb0ELb0ELb0ELb0ELi2ELi4ELi4ELi4ELb0EEENS1_24CollectiveEpilogueBwdGQAISA_fSD_Li256ELb1ELb0EEENS1_19SingleTileSchedulerILb1ELb0ELb0ELi128EEEEEEEEEvNT_6ParamsE$_ZN4cute3eso3ESOILb1ELb0EJNS_6LayoutINS_5tupleIJNS3_IJNS_1CILi8EEENS4_ILi1EEEEEENS3_IJNS4_ILi2EEEEEEEEENS3_IJNS3_IJS6_NS4_ILi0EEEEEENS3_IJNS4_ILi8192EEEEEEEEEEENS_10ViewEngineINS_8smem_ptrIPN7cutlass10bfloat16_tEEEEEEEC2ERKSG_RKSN_)
$_ZN7cutlass13device_kernelIN5flash19enable_sm80_to_sm89INS1_16FlashAttnBwdSm80INS1_25CollectiveMainloopBwdSm80ILi2ELi2EN4cute5tupleIJNS5_1CILi128EEES8_NS7_ILi64EEEEEENS_10bfloat16_tEfNS_4arch4Sm80ELb0ELb0ELb1ELb1ELb0ELb0ELb0ELb0ELi2ELi4ELi4ELi4ELb0EEENS1_24CollectiveEpilogueBwdGQAISA_fSD_Li256ELb1ELb0EEENS1_19SingleTileSchedulerILb1ELb0ELb0ELi128EEEEEEEEEvNT_6ParamsE$_ZN4cute3eso3ESOILb1ELb0EJNS_6LayoutINS_5tupleIJNS3_IJNS_1CILi8EEENS4_ILi1EEEEEENS3_IJNS4_ILi2EEEEEEEEENS3_IJNS3_IJS6_NS4_ILi0EEEEEENS3_IJNS4_ILi8192EEEEEEEEEEENS_10ViewEngineINS_8smem_ptrIPN7cutlass10bfloat16_tEEEEEEEC2ERKSG_RKSN_:
[----:B------:R-:W-:Y:S01]  /*9b70*/  IADD3 R5, R23, -c[0x0][0x20], RZ ;  /* 0x8000080017057a10 */ /* 0x000fe20007ffe0ff */
[----:B------:R-:W-:Y:S01]  /*9b80*/  IMAD.MOV.U32 R8, RZ, RZ, R4 ;  /* 0x000000ffff087224 */ /* 0x000fe200078e0004 */
[----:B------:R-:W-:Y:S01]  /*9b90*/  MOV R9, R7 ;  /* 0x0000000700097202 */ /* 0x000fe20000000f00 */
[----:B------:R-:W-:-:S04]  /*9ba0*/  IMAD.MOV.U32 R7, RZ, RZ, 0x0 ;  /* 0x00000000ff077424 */ /* 0x000fc800078e00ff */
[----:B------:R1:W-:Y:S01]  /*9bb0*/  STL.64 [R5], R8 ;  /* 0x0000000805007387 */ /* 0x0003e20000100a00 */
[----:B------:R-:W-:Y:S05]  /*9bc0*/  RET.REL.NODEC R6 `(_ZN7cutlass13device_kernelIN5flash19enable_sm80_to_sm89INS1_16FlashAttnBwdSm80INS1_25CollectiveMainloopBwdSm80ILi2ELi2EN4cute5tupleIJNS5_1CILi128EEES8_NS7_ILi64EEEEEENS_10bfloat16_tEfNS_4arch4Sm80ELb0ELb0ELb1ELb1ELb0ELb0ELb0ELb0ELi2ELi4ELi4ELi4ELb0EEENS1_24CollectiveEpilogueBwdGQAISA_fSD_Li256ELb1ELb0EEENS1_19SingleTileSchedulerILb1ELb0ELb0ELi128EEEEEEEEEvNT_6ParamsE) ;  /* 0xffff643006007950 */ /* 0x000fea0003c3ffff */
        .type           $_ZN7cutlass13device_kernelIN5flash19enable_sm80_to_sm89INS1_16FlashAttnBwdSm80INS1_25CollectiveMainloopBwdSm80ILi2ELi2EN4cute5tupleIJNS5_1CILi128EEES8_NS7_ILi64EEEEEENS_10bfloat16_tEfNS_4arch4Sm80ELb0ELb0ELb1ELb1ELb0ELb0ELb0ELb0ELi2ELi4ELi4ELi4ELb0EEENS1_24CollectiveEpilogueBwdGQAISA_fSD_Li256ELb1ELb0EEENS1_19SingleTileSchedulerILb1ELb0ELb0ELi128EEEEEEEEEvNT_6ParamsE$_ZN4cute3eso3ESOILb1ELb0EJNS_6LayoutINS_5tupleIJNS3_IJNS_1CILi8EEENS4_ILi1EEEEEENS3_IJNS4_ILi2EEEEEEEEENS3_IJNS3_IJS6_NS4_ILi0EEEEEENS3_IJS5_EEEEEEEENS_10ViewEngineIPN7cutlass10bfloat16_tEEEEEC2ERKSF_RKSK_,@function
        .size           $_ZN7cutlass13device_kernelIN5flash19enable_sm80_to_sm89INS1_16FlashAttnBwdSm80INS1_25CollectiveMainloopBwdSm80ILi2ELi2EN4cute5tupleIJNS5_1CILi128EEES8_NS7_ILi64EEEEEENS_10bfloat16_tEfNS_4arch4Sm80ELb0ELb0ELb1ELb1ELb0ELb0ELb0ELb0ELi2ELi4ELi4ELi4ELb0EEENS1_24CollectiveEpilogueBwdGQAISA_fSD_Li256ELb1ELb0EEENS1_19SingleTileSchedulerILb1ELb0ELb0ELi128EEEEEEEEEvNT_6ParamsE$_ZN4cute3eso3ESOILb1ELb0EJNS_6LayoutINS_5tupleIJNS3_IJNS_1CILi8EEENS4_ILi1EEEEEENS3_IJNS4_ILi2EEEEEEEEENS3_IJNS3_IJS6_NS4_ILi0EEEEEENS3_IJS5_EEEEEEEENS_10ViewEngineIPN7cutlass10bfloat16_tEEEEEC2ERKSF_RKSK_,($_ZN7cutlass13device_kernelIN5flash19enable_sm80_to_sm89INS1_16FlashAttnBwdSm80INS1_25CollectiveMainloopBwdSm80ILi2ELi2EN4cute5tupleIJNS5_1CILi128EEES8_NS7_ILi64EEEEEENS_10bfloat16_tEfNS_4arch4Sm80ELb0ELb0ELb1ELb1ELb0ELb0ELb0ELb0ELi2ELi4ELi4ELi4ELb0EEENS1_24CollectiveEpilogueBwdGQAISA_fSD_Li256ELb1ELb0EEENS1_19SingleTileSchedulerILb1ELb0ELb0ELi128EEEEEEEEEvNT_6ParamsE$_ZN4cute3eso3ESOILb1ELb0EJNS_6LayoutINS_5tupleIJNS3_IJNS_1CILi8EEENS4_ILi1EEEEEENS3_IJNS4_ILi4EEEEEEEEENS3_IJNS3_IJS6_NS4_ILi0EEEEEENS3_IJNS4_ILi2048EEEEEEEEEEENS_10ViewEngineINS_8smem_ptrIPN7cutlass10bfloat16_tEEEEEEEC2ERKSG_RKSN_ - $_ZN7cutlass13device_kernelIN5flash19enable_sm80_to_sm89INS1_16FlashAttnBwdSm80INS1_25CollectiveMainloopBwdSm80ILi2ELi2EN4cute5tupleIJNS5_1CILi128EEES8_NS7_ILi64EEEEEENS_10bfloat16_tEfNS_4arch4Sm80ELb0ELb0ELb1ELb1ELb0ELb0ELb0ELb0ELi2ELi4ELi4ELi4ELb0EEENS1_24CollectiveEpilogueBwdGQAISA_fSD_Li256ELb1ELb0EEENS1_19SingleTileSchedulerILb1ELb0ELb0ELi128EEEEEEEEEvNT_6ParamsE$_ZN4cute3eso3ESOILb1ELb0EJNS_6LayoutINS_5tupleIJNS3_IJNS_1CILi8EEENS4_ILi1EEEEEENS3_IJNS4_ILi2EEEEEEEEENS3_IJNS3_IJS6_NS4_ILi0EEEEEENS3_IJS5_EEEEEEEENS_10ViewEngineIPN7cutlass10bfloat16_tEEEEEC2ERKSF_RKSK_)
$_ZN7cutlass13device_kernelIN5flash19enable_sm80_to_sm89INS1_16FlashAttnBwdSm80INS1_25CollectiveMainloopBwdSm80ILi2ELi2EN4cute5tupleIJNS5_1CILi128EEES8_NS7_ILi64EEEEEENS_10bfloat16_tEfNS_4arch4Sm80ELb0ELb0ELb1ELb1ELb0ELb0ELb0ELb0ELi2ELi4ELi4ELi4ELb0EEENS1_24CollectiveEpilogueBwdGQAISA_fSD_Li256ELb1ELb0EEENS1_19SingleTileSchedulerILb1ELb0ELb0ELi128EEEEEEEEEvNT_6ParamsE$_ZN4cute3eso3ESOILb1ELb0EJNS_6LayoutINS_5tupleIJNS3_IJNS_1CILi8EEENS4_ILi1EEEEEENS3_IJNS4_ILi2EEEEEEEEENS3_IJNS3_IJS6_NS4_ILi0EEEEEENS3_IJS5_EEEEEEEENS_10ViewEngineIPN7cutlass10bfloat16_tEEEEEC2ERKSF_RKSK_:
[----:B------:R-:W-:Y:S01]  /*9bd0*/  IADD3 R3, R64, -c[0x0][0x20], RZ ;  /* 0x8000080040037a10 */ /* 0x000fe20007ffe0ff */
[----:B------:R-:W-:Y:S01]  /*9be0*/  IMAD.MOV.U32 R8, RZ, RZ, R2 ;  /* 0x000000ffff087224 */ /* 0x000fe200078e0002 */
[----:B------:R-:W-:Y:S01]  /*9bf0*/  MOV R9, R5 ;  /* 0x0000000500097202 */ /* 0x000fe20000000f00 */
[----:B------:R-:W-:-:S04]  /*9c00*/  IMAD.MOV.U32 R5, RZ, RZ, 0x0 ;  /* 0x00000000ff057424 */ /* 0x000fc800078e00ff */
[----:B------:R1:W-:Y:S01]  /*9c10*/  STL.64 [R3], R8 ;  /* 0x0000000803007387 */ /* 0x0003e20000100a00 */
[----:B------:R-:W-:Y:S05]  /*9c20*/  RET.REL.NODEC R4 `(_ZN7cutlass13device_kernelIN5flash19enable_sm80_to_sm89INS1_16FlashAttnBwdSm80INS1_25CollectiveMainloopBwdSm80ILi2ELi2EN4cute5tupleIJNS5_1CILi128EEES8_NS7_ILi64EEEEEENS_10bfloat16_tEfNS_4arch4Sm80ELb0ELb0ELb1ELb1ELb0ELb0ELb0ELb0ELi2ELi4ELi4ELi4ELb0EEENS1_24CollectiveEpilogueBwdGQAISA_fSD_Li256ELb1ELb0EEENS1_19SingleTileSchedulerILb1ELb0ELb0ELi128EEEEEEEEEvNT_6ParamsE) ;  /* 0xffff63d004007950 */ /* 0x000fea0003c3ffff */
        .type           $_ZN7cutlass13device_kernelIN5flash19enable_sm80_to_sm89INS1_16FlashAttnBwdSm80INS1_25CollectiveMainloopBwdSm80ILi2ELi2EN4cute5tupleIJNS5_1CILi128EEES8_NS7_ILi64EEEEEENS_10bfloat16_tEfNS_4arch4Sm80ELb0ELb0ELb1ELb1ELb0ELb0ELb0ELb0ELi2ELi4ELi4ELi4ELb0EEENS1_24CollectiveEpilogueBwdGQAISA_fSD_Li256ELb1ELb0EEENS1_19SingleTileSchedulerILb1ELb0ELb0ELi128EEEEEEEEEvNT_6ParamsE$_ZN4cute3eso3ESOILb1ELb0EJNS_6LayoutINS_5tupleIJNS3_IJNS_1CILi8EEENS4_ILi1EEEEEENS3_IJNS4_ILi4EEEEEEEEENS3_IJNS3_IJS6_NS4_ILi0EEEEEENS3_IJNS4_ILi2048EEEEEEEEEEENS_10ViewEngineINS_8smem_ptrIPN7cutlass10bfloat16_tEEEEEEEC2ERKSG_RKSN_,@function
        .size           $_ZN7cutlass13device_kernelIN5flash19enable_sm80_to_sm89INS1_16FlashAttnBwdSm80INS1_25CollectiveMainloopBwdSm80ILi2ELi2EN4cute5tupleIJNS5_1CILi128EEES8_NS7_ILi64EEEEEENS_10bfloat16_tEfNS_4arch4Sm80ELb0ELb0ELb1ELb1ELb0ELb0ELb0ELb0ELi2ELi4ELi4ELi4ELb0EEENS1_24CollectiveEpilogueBwdGQAISA_fSD_Li256ELb1ELb0EEENS1_19SingleTileSchedulerILb1ELb0ELb0ELi128EEEEEEEEEvNT_6ParamsE$_ZN4cute3eso3ESOILb1ELb0EJNS_6LayoutINS_5tupleIJNS3_IJNS_1CILi8EEENS4_ILi1EEEEEENS3_IJNS4_ILi4EEEEEEEEENS3_IJNS3_IJS6_NS4_ILi0EEEEEENS3_IJNS4_ILi2048EEEEEEEEEEENS_10ViewEngineINS_8smem_ptrIPN7cutlass10bfloat16_tEEEEEEEC2ERKSG_RKSN_,($_ZN7cutlass13device_kernelIN5flash19enable_sm80_to_sm89INS1_16FlashAttnBwdSm80INS1_25CollectiveMainloopBwdSm80ILi2ELi2EN4cute5tupleIJNS5_1CILi128EEES8_NS7_ILi64EEEEEENS_10bfloat16_tEfNS_4arch4Sm80ELb0ELb0ELb1ELb1ELb0ELb0ELb0ELb0ELi2ELi4ELi4ELi4ELb0EEENS1_24CollectiveEpilogueBwdGQAISA_fSD_Li256ELb1ELb0EEENS1_19SingleTileSchedulerILb1ELb0ELb0ELi128EEEEEEEEEvNT_6ParamsE$_ZN4cute3eso3ESOILb1ELb0EJNS_6LayoutINS_5tupleIJNS3_IJNS_1CILi8EEENS4_ILi1EEEEEENS3_IJNS4_ILi4EEEEEEEEENS3_IJNS3_IJS6_NS4_ILi0EEEEEENS3_IJS5_EEEEEEEENS_10ViewEngineIPN7cutlass10bfloat16_tEEEEEC2ERKSF_RKSK_ - $_ZN7cutlass13device_kernelIN5flash19enable_sm80_to_sm89INS1_16FlashAttnBwdSm80INS1_25CollectiveMainloopBwdSm80ILi2ELi2EN4cute5tupleIJNS5_1CILi128EEES8_NS7_ILi64EEEEEENS_10bfloat16_tEfNS_4arch4Sm80ELb0ELb0ELb1ELb1ELb0ELb0ELb0ELb0ELi2ELi4ELi4ELi4ELb0EEENS1_24CollectiveEpilogueBwdGQAISA_fSD_Li256ELb1ELb0EEENS1_19SingleTileSchedulerILb1ELb0ELb0ELi128EEEEEEEEEvNT_6ParamsE$_ZN4cute3eso3ESOILb1ELb0EJNS_6LayoutINS_5tupleIJNS3_IJNS_1CILi8EEENS4_ILi1EEEEEENS3_IJNS4_ILi4EEEEEEEEENS3_IJNS3_IJS6_NS4_ILi0EEEEEENS3_IJNS4_ILi2048EEEEEEEEEEENS_10ViewEngineINS_8smem_ptrIPN7cutlass10bfloat16_tEEEEEEEC2ERKSG_RKSN_)
$_ZN7cutlass13device_kernelIN5flash19enable_sm80_to_sm89INS1_16FlashAttnBwdSm80INS1_25CollectiveMainloopBwdSm80ILi2ELi2EN4cute5tupleIJNS5_1CILi128EEES8_NS7_ILi64EEEEEENS_10bfloat16_tEfNS_4arch4Sm80ELb0ELb0ELb1ELb1ELb0ELb0ELb0ELb0ELi2ELi4ELi4ELi4ELb0EEENS1_24CollectiveEpilogueBwdGQAISA_fSD_Li256ELb1ELb0EEENS1_19SingleTileSchedulerILb1ELb0ELb0ELi128EEEEEEEEEvNT_6ParamsE$_ZN4cute3eso3ESOILb1ELb0EJNS_6LayoutINS_5tupleIJNS3_IJNS_1CILi8EEENS4_ILi1EEEEEENS3_IJNS4_ILi4EEEEEEEEENS3_IJNS3_IJS6_NS4_ILi0EEEEEENS3_IJNS4_ILi2048EEEEEEEEEEENS_10ViewEngineINS_8smem_ptrIPN7cutlass10bfloat16_tEEEEEEEC2ERKSG_RKSN_:
[----:B------:R-:W-:Y:S01]  /*9c30*/  IADD3 R5, R23, -c[0x0][0x20], RZ ;  /* 0x8000080017057a10 */ /* 0x000fe20007ffe0ff */
[----:B------:R-:W-:Y:S01]  /*9c40*/  IMAD.MOV.U32 R10, RZ, RZ, R4 ;  /* 0x000000ffff0a7224 */ /* 0x000fe200078e0004 */
[----:B------:R-:W-:Y:S01]  /*9c50*/  MOV R11, R9 ;  /* 0x00000009000b7202 */ /* 0x000fe20000000f00 */
[----:B------:R-:W-:-:S04]  /*9c60*/  IMAD.MOV.U32 R9, RZ, RZ, 0x0 ;  /* 0x00000000ff097424 */ /* 0x000fc800078e00ff */
[----:B------:R1:W-:Y:S01]  /*9c70*/  STL.64 [R5], R10 ;  /* 0x0000000a05007387 */ /* 0x0003e20000100a00 */
[----:B------:R-:W-:Y:S05]  /*9c80*/  RET.REL.NODEC R8 `(_ZN7cutlass13device_kernelIN5flash19enable_sm80_to_sm89INS1_16FlashAttnBwdSm80INS1_25CollectiveMainloopBwdSm80ILi2ELi2EN4cute5tupleIJNS5_1CILi128EEES8_NS7_ILi64EEEEEENS_10bfloat16_tEfNS_4arch4Sm80ELb0ELb0ELb1ELb1ELb0ELb0ELb0ELb0ELi2ELi4ELi4ELi4ELb0EEENS1_24CollectiveEpilogueBwdGQAISA_fSD_Li256ELb1ELb0EEENS1_19SingleTileSchedulerILb1ELb0ELb0ELi128EEEEEEEEEvNT_6ParamsE) ;  /* 0xffff637008007950 */ /* 0x000fea0003c3ffff */
        .type           $_ZN7cutlass13device_kernelIN5flash19enable_sm80_to_sm89INS1_16FlashAttnBwdSm80INS1_25CollectiveMainloopBwdSm80ILi2ELi2EN4cute5tupleIJNS5_1CILi128EEES8_NS7_ILi64EEEEEENS_10bfloat16_tEfNS_4arch4Sm80ELb0ELb0ELb1ELb1ELb0ELb0ELb0ELb0ELi2ELi4ELi4ELi4ELb0EEENS1_24CollectiveEpilogueBwdGQAISA_fSD_Li256ELb1ELb0EEENS1_19SingleTileSchedulerILb1ELb0ELb0ELi128EEEEEEEEEvNT_6ParamsE$_ZN4cute3eso3ESOILb1ELb0EJNS_6LayoutINS_5tupleIJNS3_IJNS_1CILi8EEENS4_ILi1EEEEEENS3_IJNS4_ILi4EEEEEEEEENS3_IJNS3_IJS6_NS4_ILi0EEEEEENS3_IJS5_EEEEEEEENS_10ViewEngineIPN7cutlass10bfloat16_tEEEEEC2ERKSF_RKSK_,@function
        .size           $_ZN7cutlass13device_kernelIN5flash19enable_sm80_to_sm89INS1_16FlashAttnBwdSm80INS1_25CollectiveMainloopBwdSm80ILi2ELi2EN4cute5tupleIJNS5_1CILi128EEES8_NS7_ILi64EEEEEENS_10bfloat16_tEfNS_4arch4Sm80ELb0ELb0ELb1ELb1ELb0ELb0ELb0ELb0ELi2ELi4ELi4ELi4ELb0EEENS1_24CollectiveEpilogueBwdGQAISA_fSD_Li256ELb1ELb0EEENS1_19SingleTileSchedulerILb1ELb0ELb0ELi128EEEEEEEEEvNT_6ParamsE$_ZN4cute3eso3ESOILb1ELb0EJNS_6LayoutINS_5tupleIJNS3_IJNS_1CILi8EEENS4_ILi1EEEEEENS3_IJNS4_ILi4EEEEEEEEENS3_IJNS3_IJS6_NS4_ILi0EEEEEENS3_IJS5_EEEEEEEENS_10ViewEngineIPN7cutlass10bfloat16_tEEEEEC2ERKSF_RKSK_,($_ZN7cutlass13device_kernelIN5flash19enable_sm80_to_sm89INS1_16FlashAttnBwdSm80INS1_25CollectiveMainloopBwdSm80ILi2ELi2EN4cute5tupleIJNS5_1CILi128EEES8_NS7_ILi64EEEEEENS_10bfloat16_tEfNS_4arch4Sm80ELb0ELb0ELb1ELb1ELb0ELb0ELb0ELb0ELi2ELi4ELi4ELi4ELb0EEENS1_24CollectiveEpilogueBwdGQAISA_fSD_Li256ELb1ELb0EEENS1_19SingleTileSchedulerILb1ELb0ELb0ELi128EEEEEEEEEvNT_6ParamsE$_ZN4cute3eso3ESOILb1ELb0EJNS_6LayoutINS_5tupleIJNS3_IJNS_1CILi8EEENS4_ILi1EEEEEENS4_ILi2EEEEEENS3_IJNS3_IJS6_NS4_ILi0EEEEEENS4_ILi4096EEEEEEEENS_10ViewEngineINS_8smem_ptrIPN7cutlass10bfloat16_tEEEEEEEC2ERKSE_RKSL_ - $_ZN7cutlass13device_kernelIN5flash19enable_sm80_to_sm89INS1_16FlashAttnBwdSm80INS1_25CollectiveMainloopBwdSm80ILi2ELi2EN4cute5tupleIJNS5_1CILi128EEES8_NS7_ILi64EEEEEENS_10bfloat16_tEfNS_4arch4Sm80ELb0ELb0ELb1ELb1ELb0ELb0ELb0ELb0ELi2ELi4ELi4ELi4ELb0EEENS1_24CollectiveEpilogueBwdGQAISA_fSD_Li256ELb1ELb0EEENS1_19SingleTileSchedulerILb1ELb0ELb0ELi128EEEEEEEEEvNT_6ParamsE$_ZN4cute3eso3ESOILb1ELb0EJNS_6LayoutINS_5tupleIJNS3_IJNS_1CILi8EEENS4_ILi1EEEEEENS3_IJNS4_ILi4EEEEEEEEENS3_IJNS3_IJS6_NS4_ILi0EEEEEENS3_IJS5_EEEEEEEENS_10ViewEngineIPN7cutlass10bfloat16_tEEEEEC2ERKSF_RKSK_)
$_ZN7cutlass13device_kernelIN5flash19enable_sm80_to_sm89INS1_16FlashAttnBwdSm80INS1_25CollectiveMainloopBwdSm80ILi2ELi2EN4cute5tupleIJNS5_1CILi128EEES8_NS7_ILi64EEEEEENS_10bfloat16_tEfNS_4arch4Sm80ELb0ELb0ELb1ELb1ELb0ELb0ELb0ELb0ELi2ELi4ELi4ELi4ELb0EEENS1_24CollectiveEpilogueBwdGQAISA_fSD_Li256ELb1ELb0EEENS1_19SingleTileSchedulerILb1ELb0ELb0ELi128EEEEEEEEEvNT_6ParamsE$_ZN4cute3eso3ESOILb1ELb0EJNS_6LayoutINS_5tupleIJNS3_IJNS_1CILi8EEENS4_ILi1EEEEEENS3_IJNS4_ILi4EEEEEEEEENS3_IJNS3_IJS6_NS4_ILi0EEEEEENS3_IJS5_EEEEEEEENS_10ViewEngineIPN7cutlass10bfloat16_tEEEEEC2ERKSF_RKSK_:
[----:B------:R-:W-:Y:S01]  /*9c90*/  IADD3 R3, R23, -c[0x0][0x20], RZ ;  /* 0x8000080017037a10 */ /* 0x000fe20007ffe0ff */
[----:B------:R-:W-:Y:S01]  /*9ca0*/  IMAD.MOV.U32 R10, RZ, RZ, R2 ;  /* 0x000000ffff0a7224 */ /* 0x000fe200078e0002 */
[----:B------:R-:W-:Y:S01]  /*9cb0*/  MOV R11, R9 ;  /* 0x00000009000b7202 */ /* 0x000fe20000000f00 */
[----:B------:R-:W-:-:S04]  /*9cc0*/  IMAD.MOV.U32 R9, RZ, RZ, 0x0 ;  /* 0x00000000ff097424 */ /* 0x000fc800078e00ff */
[----:B------:R1:W-:Y:S01]  /*9cd0*/  STL.64 [R3], R10 ;  /* 0x0000000a03007387 */ /* 0x0003e20000100a00 */
[----:B------:R-:W-:Y:S05]  /*9ce0*/  RET.REL.NODEC R8 `(_ZN7cutlass13device_kernelIN5flash19enable_sm80_to_sm89INS1_16FlashAttnBwdSm80INS1_25CollectiveMainloopBwdSm80ILi2ELi2EN4cute5tupleIJNS5_1CILi128EEES8_NS7_ILi64EEEEEENS_10bfloat16_tEfNS_4arch4Sm80ELb0ELb0ELb1ELb1ELb0ELb0ELb0ELb0ELi2ELi4ELi4ELi4ELb0EEENS1_24CollectiveEpilogueBwdGQAISA_fSD_Li256ELb1ELb0EEENS1_19SingleTileSchedulerILb1ELb0ELb0ELi128EEEEEEEEEvNT_6ParamsE) ;  /* 0xffff631008007950 */ /* 0x000fea0003c3ffff */
        .type           $_ZN7cutlass13device_kernelIN5flash19enable_sm80_to_sm89INS1_16FlashAttnBwdSm80INS1_25CollectiveMainloopBwdSm80ILi2ELi2EN4cute5tupleIJNS5_1CILi128EEES8_NS7_ILi64EEEEEENS_10bfloat16_tEfNS_4arch4Sm80ELb0ELb0ELb1ELb1ELb0ELb0ELb0ELb0ELi2ELi4ELi4ELi4ELb0EEENS1_24CollectiveEpilogueBwdGQAISA_fSD_Li256ELb1ELb0EEENS1_19SingleTileSchedulerILb1ELb0ELb0ELi128EEEEEEEEEvNT_6ParamsE$_ZN4cute3eso3ESOILb1ELb0EJNS_6LayoutINS_5tupleIJNS3_IJNS_1CILi8EEENS4_ILi1EEEEEENS4_ILi2EEEEEENS3_IJNS3_IJS6_NS4_ILi0EEEEEENS4_ILi4096EEEEEEEENS_10ViewEngineINS_8smem_ptrIPN7cutlass10bfloat16_tEEEEEEEC2ERKSE_RKSL_,@function
        .size           $_ZN7cutlass13device_kernelIN5flash19enable_sm80_to_sm89INS1_16FlashAttnBwdSm80INS1_25CollectiveMainloopBwdSm80ILi2ELi2EN4cute5tupleIJNS5_1CILi128EEES8_NS7_ILi64EEEEEENS_10bfloat16_tEfNS_4arch4Sm80ELb0ELb0ELb1ELb1ELb0ELb0ELb0ELb0ELi2ELi4ELi4ELi4ELb0EEENS1_24CollectiveEpilogueBwdGQAISA_fSD_Li256ELb1ELb0EEENS1_19SingleTileSchedulerILb1ELb0ELb0ELi128EEEEEEEEEvNT_6ParamsE$_ZN4cute3eso3ESOILb1ELb0EJNS_6LayoutINS_5tupleIJNS3_IJNS_1CILi8EEENS4_ILi1EEEEEENS4_ILi2EEEEEENS3_IJNS3_IJS6_NS4_ILi0EEEEEENS4_ILi4096EEEEEEEENS_10ViewEngineINS_8smem_ptrIPN7cutlass10bfloat16_tEEEEEEEC2ERKSE_RKSL_,($_ZN7cutlass13device_kernelIN5flash19enable_sm80_to_sm89INS1_16FlashAttnBwdSm80INS1_25CollectiveMainloopBwdSm80ILi2ELi2EN4cute5tupleIJNS5_1CILi128EEES8_NS7_ILi64EEEEEENS_10bfloat16_tEfNS_4arch4Sm80ELb0ELb0ELb1ELb1ELb0ELb0ELb0ELb0ELi2ELi4ELi4ELi4ELb0EEENS1_24CollectiveEpilogueBwdGQAISA_fSD_Li256ELb1ELb0EEENS1_19SingleTileSchedulerILb1ELb0ELb0ELi128EEEEEEEEEvNT_6ParamsE$_ZN4cute3eso3ESOILb1ELb0EJNS_6LayoutINS_5tupleIJNS3_IJNS_1CILi8EEENS4_ILi1EEEEEENS4_ILi2EEEEEENS3_IJNS3_IJS6_NS4_ILi0EEEEEENS4_ILi4096EEEEEEEEiEEC2ERKSE_RKi - $_ZN7cutlass13device_kernelIN5flash19enable_sm80_to_sm89INS1_16FlashAttnBwdSm80INS1_25CollectiveMainloopBwdSm80ILi2ELi2EN4cute5tupleIJNS5_1CILi128EEES8_NS7_ILi64EEEEEENS_10bfloat16_tEfNS_4arch4Sm80ELb0ELb0ELb1ELb1ELb0ELb0ELb0ELb0ELi2ELi4ELi4ELi4ELb0EEENS1_24CollectiveEpilogueBwdGQAISA_fSD_Li256ELb1ELb0EEENS1_19SingleTileSchedulerILb1ELb0ELb0ELi128EEEEEEEEEvNT_6ParamsE$_ZN4cute3eso3ESOILb1ELb0EJNS_6LayoutINS_5tupleIJNS3_IJNS_1CILi8EEENS4_ILi1EEEEEENS4_ILi2EEEEEENS3_IJNS3_IJS6_NS4_ILi0EEEEEENS4_ILi4096EEEEEEEENS_10ViewEngineINS_8smem_ptrIPN7cutlass10bfloat16_tEEEEEEEC2ERKSE_RKSL_)
$_ZN7cutlass13device_kernelIN5flash19enable_sm80_to_sm89INS1_16FlashAttnBwdSm80INS1_25CollectiveMainloopBwdSm80ILi2ELi2EN4cute5tupleIJNS5_1CILi128EEES8_NS7_ILi64EEEEEENS_10bfloat16_tEfNS_4arch4Sm80ELb0ELb0ELb1ELb1ELb0ELb0ELb0ELb0ELi2ELi4ELi4ELi4ELb0EEENS1_24CollectiveEpilogueBwdGQAISA_fSD_Li256ELb1ELb0EEENS1_19SingleTileSchedulerILb1ELb0ELb0ELi128EEEEEEEEEvNT_6ParamsE$_ZN4cute3eso3ESOILb1ELb0EJNS_6LayoutINS_5tupleIJNS3_IJNS_1CILi8EEENS4_ILi1EEEEEENS4_ILi2EEEEEENS3_IJNS3_IJS6_NS4_ILi0EEEEEENS4_ILi4096EEEEEEEENS_10ViewEngineINS_8smem_ptrIPN7cutlass10bfloat16_tEEEEEEEC2ERKSE_RKSL_:
[----:B------:R-:W-:Y:S02]  /*9cf0*/  IADD3 R4, R64, -c[0x0][0x20], RZ ;  /* 0x8000080040047a10 */ /* 0x000fe40007ffe0ff */
[----:B------:R-:W-:-:S03]  /*9d00*/  MOV R7, 0x0 ;  /* 0x0000000000077802 */ /* 0x000fc60000000f00 */
[----:B------:R1:W-:Y:S01]  /*9d10*/  STL.64 [R4], R2 ;  /* 0x0000000204007387 */ /* 0x0003e20000100a00 */
[----:B------:R-:W-:Y:S05]  /*9d20*/  RET.REL.NODEC R6 `(_ZN7cutlass13device_kernelIN5flash19enable_sm80_to_sm89INS1_16FlashAttnBwdSm80INS1_25CollectiveMainloopBwdSm80ILi2ELi2EN4cute5tupleIJNS5_1CILi128EEES8_NS7_ILi64EEEEEENS_10bfloat16_tEfNS_4arch4Sm80ELb0ELb0ELb1ELb1ELb0ELb0ELb0ELb0ELi2ELi4ELi4ELi4ELb0EEENS1_24CollectiveEpilogueBwdGQAISA_fSD_Li256ELb1ELb0EEENS1_19SingleTileSchedulerILb1ELb0ELb0ELi128EEEEEEEEEvNT_6ParamsE) ;  /* 0xffff62d006007950 */ /* 0x000fea0003c3ffff */
        .type           $_ZN7cutlass13device_kernelIN5flash19enable_sm80_to_sm89INS1_16FlashAttnBwdSm80INS1_25CollectiveMainloopBwdSm80ILi2ELi2EN4cute5tupleIJNS5_1CILi128EEES8_NS7_ILi64EEEEEENS_10bfloat16_tEfNS_4arch4Sm80ELb0ELb0ELb1ELb1ELb0ELb0ELb0ELb0ELi2ELi4ELi4ELi4ELb0EEENS1_24CollectiveEpilogueBwdGQAISA_fSD_Li256ELb1ELb0EEENS1_19SingleTileSchedulerILb1ELb0ELb0ELi128EEEEEEEEEvNT_6ParamsE$_ZN4cute3eso3ESOILb1ELb0EJNS_6LayoutINS_5tupleIJNS3_IJNS_1CILi8EEENS4_ILi1EEEEEENS4_ILi2EEEEEENS3_IJNS3_IJS6_NS4_ILi0EEEEEENS4_ILi4096EEEEEEEEiEEC2ERKSE_RKi,@function
        .size           $_ZN7cutlass13device_kernelIN5flash19enable_sm80_to_sm89INS1_16FlashAttnBwdSm80INS1_25CollectiveMainloopBwdSm80ILi2ELi2EN4cute5tupleIJNS5_1CILi128EEES8_NS7_ILi64EEEEEENS_10bfloat16_tEfNS_4arch4Sm80ELb0ELb0ELb1ELb1ELb0ELb0ELb0ELb0ELi2ELi4ELi4ELi4ELb0EEENS1_24CollectiveEpilogueBwdGQAISA_fSD_Li256ELb1ELb0EEENS1_19SingleTileSchedulerILb1ELb0ELb0ELi128EEEEEEEEEvNT_6ParamsE$_ZN4cute3eso3ESOILb1ELb0EJNS_6LayoutINS_5tupleIJNS3_IJNS_1CILi8EEENS4_ILi1EEEEEENS4_ILi2EEEEEENS3_IJNS3_IJS6_NS4_ILi0EEEEEENS4_ILi4096EEEEEEEEiEEC2ERKSE_RKi,($_ZN7cutlass13device_kernelIN5flash19enable_sm80_to_sm89INS1_16FlashAttnBwdSm80INS1_25CollectiveMainloopBwdSm80ILi2ELi2EN4cute5tupleIJNS5_1CILi128EEES8_NS7_ILi64EEEEEENS_10bfloat16_tEfNS_4arch4Sm80ELb0ELb0ELb1ELb1ELb0ELb0ELb0ELb0ELi2ELi4ELi4ELi4ELb0EEENS1_24CollectiveEpilogueBwdGQAISA_fSD_Li256ELb1ELb0EEENS1_19SingleTileSchedulerILb1ELb0ELb0ELi128EEEEEEEEEvNT_6ParamsE$_ZN4cute3eso3ESOILb1ELb0EJNS_6LayoutINS_5tupleIJNS3_IJNS_1CILi8EEENS4_ILi1EEEEEENS4_ILi2EEEEEENS3_IJNS3_IJS6_NS4_ILi0EEEEEENS4_ILi64EEEEEEEENS_10ViewEngineIPN7cutlass10bfloat16_tEEEEEC2ERKSE_RKSJ_ - $_ZN7cutlass13device_kernelIN5flash19enable_sm80_to_sm89INS1_16FlashAttnBwdSm80INS1_25CollectiveMainloopBwdSm80ILi2ELi2EN4cute5tupleIJNS5_1CILi128EEES8_NS7_ILi64EEEEEENS_10bfloat16_tEfNS_4arch4Sm80ELb0ELb0ELb1ELb1ELb0ELb0ELb0ELb0ELi2ELi4ELi4ELi4ELb0EEENS1_24CollectiveEpilogueBwdGQAISA_fSD_Li256ELb1ELb0EEENS1_19SingleTileSchedulerILb1ELb0ELb0ELi128EEEEEEEEEvNT_6ParamsE$_ZN4cute3eso3ESOILb1ELb0EJNS_6LayoutINS_5tupleIJNS3_IJNS_1CILi8EEENS4_ILi1EEEEEENS4_ILi2EEEEEENS3_IJNS3_IJS6_NS4_ILi0EEEEEENS4_ILi4096EEEEEEEEiEEC2ERKSE_RKi)
$_ZN7cutlass13device_kernelIN5flash19enable_sm80_to_sm89INS1_16FlashAttnBwdSm80INS1_25CollectiveMainloopBwdSm80ILi2ELi2EN4cute5tupleIJNS5_1CILi128EEES8_NS7_ILi64EEEEEENS_10bfloat16_tEfNS_4arch4Sm80ELb0ELb0ELb1ELb1ELb0ELb0ELb0ELb0ELi2ELi4ELi4ELi4ELb0EEENS1_24CollectiveEpilogueBwdGQAISA_fSD_Li256ELb1ELb0EEENS1_19SingleTileSchedulerILb1ELb0ELb0ELi128EEEEEEEEEvNT_6ParamsE$_ZN4cute3eso3ESOILb1ELb0EJNS_6LayoutINS_5tupleIJNS3_IJNS_1CILi8EEENS4_ILi1EEEEEENS4_ILi2EEEEEENS3_IJNS3_IJS6_NS4_ILi0EEEEEENS4_ILi4096EEEEEEEEiEEC2ERKSE_RKi:
[----:B------:R-:W-:Y:S02]  /*9d30*/  IADD3 R2, R64, -c[0x0][0x20], RZ ;  /* 0x8000080040027a10 */ /* 0x000fe40007ffe0ff */
[----:B------:R-:W-:-:S03]  /*9d40*/  MOV R5, 0x0 ;  /* 0x0000000000057802 */ /* 0x000fc60000000f00 */
[----:B------:R1:W-:Y:S01]  /*9d50*/  STL [R2], R3 ;  /* 0x0000000302007387 */ /* 0x0003e20000100800 */
[----:B------:R-:W-:Y:S05]  /*9d60*/  RET.REL.NODEC R4 `(_ZN7cutlass13device_kernelIN5flash19enable_sm80_to_sm89INS1_16FlashAttnBwdSm80INS1_25CollectiveMainloopBwdSm80ILi2ELi2EN4cute5tupleIJNS5_1CILi128EEES8_NS7_ILi64EEEEEENS_10bfloat16_tEfNS_4arch4Sm80ELb0ELb0ELb1ELb1ELb0ELb0ELb0ELb0ELi2ELi4ELi4ELi4ELb0EEENS1_24CollectiveEpilogueBwdGQAISA_fSD_Li256ELb1ELb0EEENS1_19SingleTileSchedulerILb1ELb0ELb0ELi128EEEEEEEEEvNT_6ParamsE) ;  /* 0xffff629004007950 */ /* 0x000fea0003c3ffff */
        .type           $_ZN7cutlass13device_kernelIN5flash19enable_sm80_to_sm89INS1_16FlashAttnBwdSm80INS1_25CollectiveMainloopBwdSm80ILi2ELi2EN4cute5tupleIJNS5_1CILi128EEES8_NS7_ILi64EEEEEENS_10bfloat16_tEfNS_4arch4Sm80ELb0ELb0ELb1ELb1ELb0ELb0ELb0ELb0ELi2ELi4ELi4ELi4ELb0EEENS1_24CollectiveEpilogueBwdGQAISA_fSD_Li256ELb1ELb0EEENS1_19SingleTileSchedulerILb1ELb0ELb0ELi128EEEEEEEEEvNT_6ParamsE$_ZN4cute3eso3ESOILb1ELb0EJNS_6LayoutINS_5tupleIJNS3_IJNS_1CILi8EEENS4_ILi1EEEEEENS4_ILi2EEEEEENS3_IJNS3_IJS6_NS4_ILi0EEEEEENS4_ILi64EEEEEEEENS_10ViewEngineIPN7cutlass10bfloat16_tEEEEEC2ERKSE_RKSJ_,@function
        .size           $_ZN7cutlass13device_kernelIN5flash19enable_sm80_to_sm89INS1_16FlashAttnBwdSm80INS1_25CollectiveMainloopBwdSm80ILi2ELi2EN4cute5tupleIJNS5_1CILi128EEES8_NS7_ILi64EEEEEENS_10bfloat16_tEfNS_4arch4Sm80ELb0ELb0ELb1ELb1ELb0ELb0ELb0ELb0ELi2ELi4ELi4ELi4ELb0EEENS1_24CollectiveEpilogueBwdGQAISA_fSD_Li256ELb1ELb0EEENS1_19SingleTileSchedulerILb1ELb0ELb0ELi128EEEEEEEEEvNT_6ParamsE$_ZN4cute3eso3ESOILb1ELb0EJNS_6LayoutINS_5tupleIJNS3_IJNS_1CILi8EEENS4_ILi1EEEEEENS4_ILi2EEEEEENS3_IJNS3_IJS6_NS4_ILi0EEEEEENS4_ILi64EEEEEEEENS_10ViewEngineIPN7cutlass10bfloat16_tEEEEEC2ERKSE_RKSJ_,($_ZN7cutlass13device_kernelIN5flash19enable_sm80_to_sm89INS1_16FlashAttnBwdSm80INS1_25CollectiveMainloopBwdSm80ILi2ELi2EN4cute5tupleIJNS5_1CILi128EEES8_NS7_ILi64EEEEEENS_10bfloat16_tEfNS_4arch4Sm80ELb0ELb0ELb1ELb1ELb0ELb0ELb0ELb0ELi2ELi4ELi4ELi4ELb0EEENS1_24CollectiveEpilogueBwdGQAISA_fSD_Li256ELb1ELb0EEENS1_19SingleTileSchedulerILb1ELb0ELb0ELi128EEEEEEEEEvNT_6ParamsE$_ZN4cute3eso3ESOILb1ELb0EJNS_6LayoutINS_5tupleIJNS3_IJNS_1CILi8EEENS4_ILi1EEEEEENS4_ILi2EEEEEENS3_IJNS3_IJS6_NS4_ILi0EEEEEENS4_ILi64EEEEEEEEiEEC2ERKSE_RKi - $_ZN7cutlass13device_kernelIN5flash19enable_sm80_to_sm89INS1_16FlashAttnBwdSm80INS1_25CollectiveMainloopBwdSm80ILi2ELi2EN4cute5tupleIJNS5_1CILi128EEES8_NS7_ILi64EEEEEENS_10bfloat16_tEfNS_4arch4Sm80ELb0ELb0ELb1ELb1ELb0ELb0ELb0ELb0ELi2ELi4ELi4ELi4ELb0EEENS1_24CollectiveEpilogueBwdGQAISA_fSD_Li256ELb1ELb0EEENS1_19SingleTileSchedulerILb1ELb0ELb0ELi128EEEEEEEEEvNT_6ParamsE$_ZN4cute3eso3ESOILb1ELb0EJNS_6LayoutINS_5tupleIJNS3_IJNS_1CILi8EEENS4_ILi1EEEEEENS4_ILi2EEEEEENS3_IJNS3_IJS6_NS4_ILi0EEEEEENS4_ILi64EEEEEEEENS_10ViewEngineIPN7cutlass10bfloat16_tEEEEEC2ERKSE_RKSJ_)
$_ZN7cutlass13device_kernelIN5flash19enable_sm80_to_sm89INS1_16FlashAttnBwdSm80INS1_25CollectiveMainloopBwdSm80ILi2ELi2EN4cute5tupleIJNS5_1CILi128EEES8_NS7_ILi64EEEEEENS_10bfloat16_tEfNS_4arch4Sm80ELb0ELb0ELb1ELb1ELb0ELb0ELb0ELb0ELi2ELi4ELi4ELi4ELb0EEENS1_24CollectiveEpilogueBwdGQAISA_fSD_Li256ELb1ELb0EEENS1_19SingleTileSchedulerILb1ELb0ELb0ELi128EEEEEEEEEvNT_6ParamsE$_ZN4cute3eso3ESOILb1ELb0EJNS_6LayoutINS_5tupleIJNS3_IJNS_1CILi8EEENS4_ILi1EEEEEENS4_ILi2EEEEEENS3_IJNS3_IJS6_NS4_ILi0EEEEEENS4_ILi64EEEEEEEENS_10ViewEngineIPN7cutlass10bfloat16_tEEEEEC2ERKSE_RKSJ_:
[----:B------:R-:W-:Y:S01]  /*9d70*/  IADD3 R2, R23, -c[0x0][0x20], RZ ;  /* 0x8000080017027a10 */ /* 0x000fe20007ffe0ff */
[----:B------:R-:W-:Y:S01]  /*9d80*/  IMAD.MOV.U32 R9, RZ, RZ, R3 ;  /* 0x000000ffff097224 */ /* 0x000fe200078e0003 */
[----:B------:R-:W-:-:S04]  /*9d90*/  MOV R7, 0x0 ;  /* 0x0000000000077802 */ /* 0x000fc80000000f00 */
[----:B------:R1:W-:Y:S01]  /*9da0*/  STL.64 [R2], R8 ;  /* 0x0000000802007387 */ /* 0x0003e20000100a00 */
[----:B------:R-:W-:Y:S05]  /*9db0*/  RET.REL.NODEC R6 `(_ZN7cutlass13device_kernelIN5flash19enable_sm80_to_sm89INS1_16FlashAttnBwdSm80INS1_25CollectiveMainloopBwdSm80ILi2ELi2EN4cute5tupleIJNS5_1CILi128EEES8_NS7_ILi64EEEEEENS_10bfloat16_tEfNS_4arch4Sm80ELb0ELb0ELb1ELb1ELb0ELb0ELb0ELb0ELi2ELi4ELi4ELi4ELb0EEENS1_24CollectiveEpilogueBwdGQAISA_fSD_Li256ELb1ELb0EEENS1_19SingleTileSchedulerILb1ELb0ELb0ELi128EEEEEEEEEvNT_6ParamsE) ;  /* 0xffff624006007950 */ /* 0x000fea0003c3ffff */
        .type           $_ZN7cutlass13device_kernelIN5flash19enable_sm80_to_sm89INS1_16FlashAttnBwdSm80INS1_25CollectiveMainloopBwdSm80ILi2ELi2EN4cute5tupleIJNS5_1CILi128EEES8_NS7_ILi64EEEEEENS_10bfloat16_tEfNS_4arch4Sm80ELb0ELb0ELb1ELb1ELb0ELb0ELb0ELb0ELi2ELi4ELi4ELi4ELb0EEENS1_24CollectiveEpilogueBwdGQAISA_fSD_Li256ELb1ELb0EEENS1_19SingleTileSchedulerILb1ELb0ELb0ELi128EEEEEEEEEvNT_6ParamsE$_ZN4cute3eso3ESOILb1ELb0EJNS_6LayoutINS_5tupleIJNS3_IJNS_1CILi8EEENS4_ILi1EEEEEENS4_ILi2EEEEEENS3_IJNS3_IJS6_NS4_ILi0EEEEEENS4_ILi64EEEEEEEEiEEC2ERKSE_RKi,@function
        .size           $_ZN7cutlass13device_kernelIN5flash19enable_sm80_to_sm89INS1_16FlashAttnBwdSm80INS1_25CollectiveMainloopBwdSm80ILi2ELi2EN4cute5tupleIJNS5_1CILi128EEES8_NS7_ILi64EEEEEENS_10bfloat16_tEfNS_4arch4Sm80ELb0ELb0ELb1ELb1ELb0ELb0ELb0ELb0ELi2ELi4ELi4ELi4ELb0EEENS1_24CollectiveEpilogueBwdGQAISA_fSD_Li256ELb1ELb0EEENS1_19SingleTileSchedulerILb1ELb0ELb0ELi128EEEEEEEEEvNT_6ParamsE$_ZN4cute3eso3ESOILb1ELb0EJNS_6LayoutINS_5tupleIJNS3_IJNS_1CILi8EEENS4_ILi1EEEEEENS4_ILi2EEEEEENS3_IJNS3_IJS6_NS4_ILi0EEEEEENS4_ILi64EEEEEEEEiEEC2ERKSE_RKi,($_ZN7cutlass13device_kernelIN5flash19enable_sm80_to_sm89INS1_16FlashAttnBwdSm80INS1_25CollectiveMainloopBwdSm80ILi2ELi2EN4cute5tupleIJNS5_1CILi128EEES8_NS7_ILi64EEEEEENS_10bfloat16_tEfNS_4arch4Sm80ELb0ELb0ELb1ELb1ELb0ELb0ELb0ELb0ELi2ELi4ELi4ELi4ELb0EEENS1_24CollectiveEpilogueBwdGQAISA_fSD_Li256ELb1ELb0EEENS1_19SingleTileSchedulerILb1ELb0ELb0ELi128EEEEEEEEEvNT_6ParamsE$_ZN4cute3eso3ESOILb1ELb0EJNS_6LayoutINS_5tupleIJNS3_IJNS_1CILi8EEENS4_ILi1EEEEEENS4_ILi2EEEEEENS3_IJNS3_IJS6_NS4_ILi0EEEEEENS4_ILi8192EEEEEEEENS_10ViewEngineINS_8smem_ptrIPN7cutlass10bfloat16_tEEEEEEEC2ERKSE_RKSL_ - $_ZN7cutlass13device_kernelIN5flash19enable_sm80_to_sm89INS1_16FlashAttnBwdSm80INS1_25CollectiveMainloopBwdSm80ILi2ELi2EN4cute5tupleIJNS5_1CILi128EEES8_NS7_ILi64EEEEEENS_10bfloat16_tEfNS_4arch4Sm80ELb0ELb0ELb1ELb1ELb0ELb0ELb0ELb0ELi2ELi4ELi4ELi4ELb0EEENS1_24CollectiveEpilogueBwdGQAISA_fSD_Li256ELb1ELb0EEENS1_19SingleTileSchedulerILb1ELb0ELb0ELi128EEEEEEEEEvNT_6ParamsE$_ZN4cute3eso3ESOILb1ELb0EJNS_6LayoutINS_5tupleIJNS3_IJNS_1CILi8EEENS4_ILi1EEEEEENS4_ILi2EEEEEENS3_IJNS3_IJS6_NS4_ILi0EEEEEENS4_ILi64EEEEEEEEiEEC2ERKSE_RKi)
$_ZN7cutlass13device_kernelIN5flash19enable_sm80_to_sm89INS1_16FlashAttnBwdSm80INS1_25CollectiveMainloopBwdSm80ILi2ELi2EN4cute5tupleIJNS5_1CILi128EEES8_NS7_ILi64EEEEEENS_10bfloat16_tEfNS_4arch4Sm80ELb0ELb0ELb1ELb1ELb0ELb0ELb0ELb0ELi2ELi4ELi4ELi4ELb0EEENS1_24CollectiveEpilogueBwdGQAISA_fSD_Li256ELb1ELb0EEENS1_19SingleTileSchedulerILb1ELb0ELb0ELi128EEEEEEEEEvNT_6ParamsE$_ZN4cute3eso3ESOILb1ELb0EJNS_6LayoutINS_5tupleIJNS3_IJNS_1CILi8EEENS4_ILi1EEEEEENS4_ILi2EEEEEENS3_IJNS3_IJS6_NS4_ILi0EEEEEENS4_ILi64EEEEEEEEiEEC2ERKSE_RKi:
[----:B------:R-:W-:Y:S02]  /*9dc0*/  IADD3 R2, R23, -c[0x0][0x20], RZ ;  /* 0x8000080017027a10 */ /* 0x000fe40007ffe0ff */
[----:B------:R-:W-:-:S03]  /*9dd0*/  MOV R7, 0x0 ;  /* 0x0000000000077802 */ /* 0x000fc60000000f00 */
[----:B------:R1:W-:Y:S01]  /*9de0*/  STL [R2], R3 ;  /* 0x0000000302007387 */ /* 0x0003e20000100800 */
[----:B------:R-:W-:Y:S05]  /*9df0*/  RET.REL.NODEC R6 `(_ZN7cutlass13device_kernelIN5flash19enable_sm80_to_sm89INS1_16FlashAttnBwdSm80INS1_25CollectiveMainloopBwdSm80ILi2ELi2EN4cute5tupleIJNS5_1CILi128EEES8_NS7_ILi64EEEEEENS_10bfloat16_tEfNS_4arch4Sm80ELb0ELb0ELb1ELb1ELb0ELb0ELb0ELb0ELi2ELi4ELi4ELi4ELb0EEENS1_24CollectiveEpilogueBwdGQAISA_fSD_Li256ELb1ELb0EEENS1_19SingleTileSchedulerILb1ELb0ELb0ELi128EEEEEEEEEvNT_6ParamsE) ;  /* 0xffff620006007950 */ /* 0x000fea0003c3ffff */
        .type           $_ZN7cutlass13device_kernelIN5flash19enable_sm80_to_sm89INS1_16FlashAttnBwdSm80INS1_25CollectiveMainloopBwdSm80ILi2ELi2EN4cute5tupleIJNS5_1CILi128EEES8_NS7_ILi64EEEEEENS_10bfloat16_tEfNS_4arch4Sm80ELb0ELb0ELb1ELb1ELb0ELb0ELb0ELb0ELi2ELi4ELi4ELi4ELb0EEENS1_24CollectiveEpilogueBwdGQAISA_fSD_Li256ELb1ELb0EEENS1_19SingleTileSchedulerILb1ELb0ELb0ELi128EEEEEEEEEvNT_6ParamsE$_ZN4cute3eso3ESOILb1ELb0EJNS_6LayoutINS_5tupleIJNS3_IJNS_1CILi8EEENS4_ILi1EEEEEENS4_ILi2EEEEEENS3_IJNS3_IJS6_NS4_ILi0EEEEEENS4_ILi8192EEEEEEEENS_10ViewEngineINS_8smem_ptrIPN7cutlass10bfloat16_tEEEEEEEC2ERKSE_RKSL_,@function
        .size           $_ZN7cutlass13device_kernelIN5flash19enable_sm80_to_sm89INS1_16FlashAttnBwdSm80INS1_25CollectiveMainloopBwdSm80ILi2ELi2EN4cute5tupleIJNS5_1CILi128EEES8_NS7_ILi64EEEEEENS_10bfloat16_tEfNS_4arch4Sm80ELb0ELb0ELb1ELb1ELb0ELb0ELb0ELb0ELi2ELi4ELi4ELi4ELb0EEENS1_24CollectiveEpilogueBwdGQAISA_fSD_Li256ELb1ELb0EEENS1_19SingleTileSchedulerILb1ELb0ELb0ELi128EEEEEEEEEvNT_6ParamsE$_ZN4cute3eso3ESOILb1ELb0EJNS_6LayoutINS_5tupleIJNS3_IJNS_1CILi8EEENS4_ILi1EEEEEENS4_ILi2EEEEEENS3_IJNS3_IJS6_NS4_ILi0EEEEEENS4_ILi8192EEEEEEEENS_10ViewEngineINS_8smem_ptrIPN7cutlass10bfloat16_tEEEEEEEC2ERKSE_RKSL_,($_ZN7cutlass13device_kernelIN5flash19enable_sm80_to_sm89INS1_16FlashAttnBwdSm80INS1_25CollectiveMainloopBwdSm80ILi2ELi2EN4cute5tupleIJNS5_1CILi128EEES8_NS7_ILi64EEEEEENS_10bfloat16_tEfNS_4arch4Sm80ELb0ELb0ELb1ELb1ELb0ELb0ELb0ELb0ELi2ELi4ELi4ELi4ELb0EEENS1_24CollectiveEpilogueBwdGQAISA_fSD_Li256ELb1ELb0EEENS1_19SingleTileSchedulerILb1ELb0ELb0ELi128EEEEEEEEEvNT_6ParamsE$_ZN4cute3eso3ESOILb1ELb0EJNS_6LayoutINS_5tupleIJNS3_IJNS_1CILi8EEENS4_ILi1EEEEEENS4_ILi2EEEEEENS3_IJNS3_IJS6_NS4_ILi0EEEEEENS4_ILi8192EEEEEEEEiEEC2ERKSE_RKi - $_ZN7cutlass13device_kernelIN5flash19enable_sm80_to_sm89INS1_16FlashAttnBwdSm80INS1_25CollectiveMainloopBwdSm80ILi2ELi2EN4cute5tupleIJNS5_1CILi128EEES8_NS7_ILi64EEEEEENS_10bfloat16_tEfNS_4arch4Sm80ELb0ELb0ELb1ELb1ELb0ELb0ELb0ELb0ELi2ELi4ELi4ELi4ELb0EEENS1_24CollectiveEpilogueBwdGQAISA_fSD_Li256ELb1ELb0EEENS1_19SingleTileSchedulerILb1ELb0ELb0ELi128EEEEEEEEEvNT_6ParamsE$_ZN4cute3eso3ESOILb1ELb0EJNS_6LayoutINS_5tupleIJNS3_IJNS_1CILi8EEENS4_ILi1EEEEEENS4_ILi2EEEEEENS3_IJNS3_IJS6_NS4_ILi0EEEEEENS4_ILi8192EEEEEEEENS_10ViewEngineINS_8smem_ptrIPN7cutlass10bfloat16_tEEEEEEEC2ERKSE_RKSL_)
$_ZN7cutlass13device_kernelIN5flash19enable_sm80_to_sm89INS1_16FlashAttnBwdSm80INS1_25CollectiveMainloopBwdSm80ILi2ELi2EN4cute5tupleIJNS5_1CILi128EEES8_NS7_ILi64EEEEEENS_10bfloat16_tEfNS_4arch4Sm80ELb0ELb0ELb1ELb1ELb0ELb0ELb0ELb0ELi2ELi4ELi4ELi4ELb0EEENS1_24CollectiveEpilogueBwdGQAISA_fSD_Li256ELb1ELb0EEENS1_19SingleTileSchedulerILb1ELb0ELb0ELi128EEEEEEEEEvNT_6ParamsE$_ZN4cute3eso3ESOILb1ELb0EJNS_6LayoutINS_5tupleIJNS3_IJNS_1CILi8EEENS4_ILi1EEEEEENS4_ILi2EEEEEENS3_IJNS3_IJS6_NS4_ILi0EEEEEENS4_ILi8192EEEEEEEENS_10ViewEngineINS_8smem_ptrIPN7cutlass10bfloat16_tEEEEEEEC2ERKSE_RKSL_:
[----:B------:R-:W-:Y:S02]  /*9e00*/  IADD3 R4, R23, -c[0x0][0x20], RZ ;  /* 0x8000080017047a10 */ /* 0x000fe40007ffe0ff */
[----:B------:R-:W-:-:S03]  /*9e10*/  MOV R7, 0x0 ;  /* 0x0000000000077802 */ /* 0x000fc60000000f00 */
[----:B------:R1:W-:Y:S01]  /*9e20*/  STL.64 [R4], R2 ;  /* 0x0000000204007387 */ /* 0x0003e20000100a00 */
[----:B------:R-:W-:Y:S05]  /*9e30*/  RET.REL.NODEC R6 `(_ZN7cutlass13device_kernelIN5flash19enable_sm80_to_sm89INS1_16FlashAttnBwdSm80INS1_25CollectiveMainloopBwdSm80ILi2ELi2EN4cute5tupleIJNS5_1CILi128EEES8_NS7_ILi64EEEEEENS_10bfloat16_tEfNS_4arch4Sm80ELb0ELb0ELb1ELb1ELb0ELb0ELb0ELb0ELi2ELi4ELi4ELi4ELb0EEENS1_24CollectiveEpilogueBwdGQAISA_fSD_Li256ELb1ELb0EEENS1_19SingleTileSchedulerILb1ELb0ELb0ELi128EEEEEEEEEvNT_6ParamsE) ;  /* 0xffff61c006007950 */ /* 0x000fea0003c3ffff */
        .type           $_ZN7cutlass13device_kernelIN5flash19enable_sm80_to_sm89INS1_16FlashAttnBwdSm80INS1_25CollectiveMainloopBwdSm80ILi2ELi2EN4cute5tupleIJNS5_1CILi128EEES8_NS7_ILi64EEEEEENS_10bfloat16_tEfNS_4arch4Sm80ELb0ELb0ELb1ELb1ELb0ELb0ELb0ELb0ELi2ELi4ELi4ELi4ELb0EEENS1_24CollectiveEpilogueBwdGQAISA_fSD_Li256ELb1ELb0EEENS1_19SingleTileSchedulerILb1ELb0ELb0ELi128EEEEEEEEEvNT_6ParamsE$_ZN4cute3eso3ESOILb1ELb0EJNS_6LayoutINS_5tupleIJNS3_IJNS_1CILi8EEENS4_ILi1EEEEEENS4_ILi2EEEEEENS3_IJNS3_IJS6_NS4_ILi0EEEEEENS4_ILi8192EEEEEEEEiEEC2ERKSE_RKi,@function
        .size           $_ZN7cutlass13device_kernelIN5flash19enable_sm80_to_sm89INS1_16FlashAttnBwdSm80INS1_25CollectiveMainloopBwdSm80ILi2ELi2EN4cute5tupleIJNS5_1CILi128EEES8_NS7_ILi64EEEEEENS_10bfloat16_tEfNS_4arch4Sm80ELb0ELb0ELb1ELb1ELb0ELb0ELb0ELb0ELi2ELi4ELi4ELi4ELb0EEENS1_24CollectiveEpilogueBwdGQAISA_fSD_Li256ELb1ELb0EEENS1_19SingleTileSchedulerILb1ELb0ELb0ELi128EEEEEEEEEvNT_6ParamsE$_ZN4cute3eso3ESOILb1ELb0EJNS_6LayoutINS_5tupleIJNS3_IJNS_1CILi8EEENS4_ILi1EEEEEENS4_ILi2EEEEEENS3_IJNS3_IJS6_NS4_ILi0EEEEEENS4_ILi8192EEEEEEEEiEEC2ERKSE_RKi,($_ZN7cutlass13device_kernelIN5flash19enable_sm80_to_sm89INS1_16FlashAttnBwdSm80INS1_25CollectiveMainloopBwdSm80ILi2ELi2EN4cute5tupleIJNS5_1CILi128EEES8_NS7_ILi64EEEEEENS_10bfloat16_tEfNS_4arch4Sm80ELb0ELb0ELb1ELb1ELb0ELb0ELb0ELb0ELi2ELi4ELi4ELi4ELb0EEENS1_24CollectiveEpilogueBwdGQAISA_fSD_Li256ELb1ELb0EEENS1_19SingleTileSchedulerILb1ELb0ELb0ELi128EEEEEEEEEvNT_6ParamsE$_ZN4cute3eso3ESOILb1ELb0EJNS_6LayoutINS_5tupleIJNS3_IJNS_1CILi8EEENS4_ILi1EEEEEENS4_ILi2EEEEEENS3_IJNS3_IJS6_NS4_ILi0EEEEEES5_EEEEENS_10ViewEngineIPN7cutlass10bfloat16_tEEEEEC2ERKSD_RKSI_ - $_ZN7cutlass13device_kernelIN5flash19enable_sm80_to_sm89INS1_16FlashAttnBwdSm80INS1_25CollectiveMainloopBwdSm80ILi2ELi2EN4cute5tupleIJNS5_1CILi128EEES8_NS7_ILi64EEEEEENS_10bfloat16_tEfNS_4arch4Sm80ELb0ELb0ELb1ELb1ELb0ELb0ELb0ELb0ELi2ELi4ELi4ELi4ELb0EEENS1_24CollectiveEpilogueBwdGQAISA_fSD_Li256ELb1ELb0EEENS1_19SingleTileSchedulerILb1ELb0ELb0ELi128EEEEEEEEEvNT_6ParamsE$_ZN4cute3eso3ESOILb1ELb0EJNS_6LayoutINS_5tupleIJNS3_IJNS_1CILi8EEENS4_ILi1EEEEEENS4_ILi2EEEEEENS3_IJNS3_IJS6_NS4_ILi0EEEEEENS4_ILi8192EEEEEEEEiEEC2ERKSE_RKi)
$_ZN7cutlass13device_kernelIN5flash19enable_sm80_to_sm89INS1_16FlashAttnBwdSm80INS1_25CollectiveMainloopBwdSm80ILi2ELi2EN4cute5tupleIJNS5_1CILi128EEES8_NS7_ILi64EEEEEENS_10bfloat16_tEfNS_4arch4Sm80ELb0ELb0ELb1ELb1ELb0ELb0ELb0ELb0ELi2ELi4ELi4ELi4ELb0EEENS1_24CollectiveEpilogueBwdGQAISA_fSD_Li256ELb1ELb0EEENS1_19SingleTileSchedulerILb1ELb0ELb0ELi128EEEEEEEEEvNT_6ParamsE$_ZN4cute3eso3ESOILb1ELb0EJNS_6LayoutINS_5tupleIJNS3_IJNS_1CILi8EEENS4_ILi1EEEEEENS4_ILi2EEEEEENS3_IJNS3_IJS6_NS4_ILi0EEEEEENS4_ILi8192EEEEEEEEiEEC2ERKSE_RKi:
[----:B------:R-:W-:Y:S02]  /*9e40*/  IADD3 R2, R23, -c[0x0][0x20], RZ ;  /* 0x8000080017027a10 */ /* 0x000fe40007ffe0ff */
[----:B------:R-:W-:-:S03]  /*9e50*/  MOV R5, 0x0 ;  /* 0x0000000000057802 */ /* 0x000fc60000000f00 */
[----:B------:R1:W-:Y:S01]  /*9e60*/  STL [R2], R3 ;  /* 0x0000000302007387 */ /* 0x0003e20000100800 */
[----:B------:R-:W-:Y:S05]  /*9e70*/  RET.REL.NODEC R4 `(_ZN7cutlass13device_kernelIN5flash19enable_sm80_to_sm89INS1_16FlashAttnBwdSm80INS1_25CollectiveMainloopBwdSm80ILi2ELi2EN4cute5tupleIJNS5_1CILi128EEES8_NS7_ILi64EEEEEENS_10bfloat16_tEfNS_4arch4Sm80ELb0ELb0ELb1ELb1ELb0ELb0ELb0ELb0ELi2ELi4ELi4ELi4ELb0EEENS1_24CollectiveEpilogueBwdGQAISA_fSD_Li256ELb1ELb0EEENS1_19SingleTileSchedulerILb1ELb0ELb0ELi128EEEEEEEEEvNT_6ParamsE) ;  /* 0xffff618004007950 */ /* 0x000fea0003c3ffff */
        .type           $_ZN7cutlass13device_kernelIN5flash19enable_sm80_to_sm89INS1_16FlashAttnBwdSm80INS1_25CollectiveMainloopBwdSm80ILi2ELi2EN4cute5tupleIJNS5_1CILi128EEES8_NS7_ILi64EEEEEENS_10bfloat16_tEfNS_4arch4Sm80ELb0ELb0ELb1ELb1ELb0ELb0ELb0ELb0ELi2ELi4ELi4ELi4ELb0EEENS1_24CollectiveEpilogueBwdGQAISA_fSD_Li256ELb1ELb0EEENS1_19SingleTileSchedulerILb1ELb0ELb0ELi128EEEEEEEEEvNT_6ParamsE$_ZN4cute3eso3ESOILb1ELb0EJNS_6LayoutINS_5tupleIJNS3_IJNS_1CILi8EEENS4_ILi1EEEEEENS4_ILi2EEEEEENS3_IJNS3_IJS6_NS4_ILi0EEEEEES5_EEEEENS_10ViewEngineIPN7cutlass10bfloat16_tEEEEEC2ERKSD_RKSI_,@function
        .size           $_ZN7cutlass13device_kernelIN5flash19enable_sm80_to_sm89INS1_16FlashAttnBwdSm80INS1_25CollectiveMainloopBwdSm80ILi2ELi2EN4cute5tupleIJNS5_1CILi128EEES8_NS7_ILi64EEEEEENS_10bfloat16_tEfNS_4arch4Sm80ELb0ELb0ELb1ELb1ELb0ELb0ELb0ELb0ELi2ELi4ELi4ELi4ELb0EEENS1_24CollectiveEpilogueBwdGQAISA_fSD_Li256ELb1ELb0EEENS1_19SingleTileSchedulerILb1ELb0ELb0ELi128EEEEEEEEEvNT_6ParamsE$_ZN4cute3eso3ESOILb1ELb0EJNS_6LayoutINS_5tupleIJNS3_IJNS_1CILi8EEENS4_ILi1EEEEEENS4_ILi2EEEEEENS3_IJNS3_IJS6_NS4_ILi0EEEEEES5_EEEEENS_10ViewEngineIPN7cutlass10bfloat16_tEEEEEC2ERKSD_RKSI_,($_ZN7cutlass13device_kernelIN5flash19enable_sm80_to_sm89INS1_16FlashAttnBwdSm80INS1_25CollectiveMainloopBwdSm80ILi2ELi2EN4cute5tupleIJNS5_1CILi128EEES8_NS7_ILi64EEEEEENS_10bfloat16_tEfNS_4arch4Sm80ELb0ELb0ELb1ELb1ELb0ELb0ELb0ELb0ELi2ELi4ELi4ELi4ELb0EEENS1_24CollectiveEpilogueBwdGQAISA_fSD_Li256ELb1ELb0EEENS1_19SingleTileSchedulerILb1ELb0ELb0ELi128EEEEEEEEEvNT_6ParamsE$_ZN4cute3eso3ESOILb1ELb0EJNS_6LayoutINS_5tupleIJNS3_IJNS_1CILi8EEENS4_ILi1EEEEEENS4_ILi2EEEEEENS3_IJNS3_IJS6_NS4_ILi0EEEEEES5_EEEEEiEEC2ERKSD_RKi - $_ZN7cutlass13device_kernelIN5flash19enable_sm80_to_sm89INS1_16FlashAttnBwdSm80INS1_25CollectiveMainloopBwdSm80ILi2ELi2EN4cute5tupleIJNS5_1CILi128EEES8_NS7_ILi64EEEEEENS_10bfloat16_tEfNS_4arch4Sm80ELb0ELb0ELb1ELb1ELb0ELb0ELb0ELb0ELi2ELi4ELi4ELi4ELb0EEENS1_24CollectiveEpilogueBwdGQAISA_fSD_Li256ELb1ELb0EEENS1_19SingleTileSchedulerILb1ELb0ELb0ELi128EEEEEEEEEvNT_6ParamsE$_ZN4cute3eso3ESOILb1ELb0EJNS_6LayoutINS_5tupleIJNS3_IJNS_1CILi8EEENS4_ILi1EEEEEENS4_ILi2EEEEEENS3_IJNS3_IJS6_NS4_ILi0EEEEEES5_EEEEENS_10ViewEngineIPN7cutlass10bfloat16_tEEEEEC2ERKSD_RKSI_)
$_ZN7cutlass13device_kernelIN5flash19enable_sm80_to_sm89INS1_16FlashAttnBwdSm80INS1_25CollectiveMainloopBwdSm80ILi2ELi2EN4cute5tupleIJNS5_1CILi128EEES8_NS7_ILi64EEEEEENS_10bfloat16_tEfNS_4arch4Sm80ELb0ELb0ELb1ELb1ELb0ELb0ELb0ELb0ELi2ELi4ELi4ELi4ELb0EEENS1_24CollectiveEpilogueBwdGQAISA_fSD_Li256ELb1ELb0EEENS1_19SingleTileSchedulerILb1ELb0ELb0ELi128EEEEEEEEEvNT_6ParamsE$_ZN4cute3eso3ESOILb1ELb0EJNS_6LayoutINS_5tupleIJNS3_IJNS_1CILi8EEENS4_ILi1EEEEEENS4_ILi2EEEEEENS3_IJNS3_IJS6_NS4_ILi0EEEEEES5_EEEEENS_10ViewEngineIPN7cutlass10bfloat16_tEEEEEC2ERKSD_RKSI_:
[----:B------:R-:W-:Y:S01]  /*9e80*/  IADD3 R7, R64, -c[0x0][0x20], RZ ;  /* 0x8000080040077a10 */ /* 0x000fe20007ffe0ff */
[----:B------:R-:W-:Y:S01]  /*9e90*/  IMAD.MOV.U32 R10, RZ, RZ, R6 ;  /* 0x000000ffff0a7224 */ /* 0x000fe200078e0006 */
[----:B------:R-:W-:Y:S01]  /*9ea0*/  MOV R11, R9 ;  /* 0x00000009000b7202 */ /* 0x000fe20000000f00 */
[----:B------:R-:W-:-:S04]  /*9eb0*/  IMAD.MOV.U32 R9, RZ, RZ, 0x0 ;  /* 0x00000000ff097424 */ /* 0x000fc800078e00ff */
[----:B------:R1:W-:Y:S01]  /*9ec0*/  STL.64 [R7], R10 ;  /* 0x0000000a07007387 */ /* 0x0003e20000100a00 */
[----:B------:R-:W-:Y:S05]  /*9ed0*/  RET.REL.NODEC R8 `(_ZN7cutlass13device_kernelIN5flash19enable_sm80_to_sm89INS1_16FlashAttnBwdSm80INS1_25CollectiveMainloopBwdSm80ILi2ELi2EN4cute5tupleIJNS5_1CILi128EEES8_NS7_ILi64EEEEEENS_10bfloat16_tEfNS_4arch4Sm80ELb0ELb0ELb1ELb1ELb0ELb0ELb0ELb0ELi2ELi4ELi4ELi4ELb0EEENS1_24CollectiveEpilogueBwdGQAISA_fSD_Li256ELb1ELb0EEENS1_19SingleTileSchedulerILb1ELb0ELb0ELi128EEEEEEEEEvNT_6ParamsE) ;  /* 0xffff612008007950 */ /* 0x000fea0003c3ffff */
        .type           $_ZN7cutlass13device_kernelIN5flash19enable_sm80_to_sm89INS1_16FlashAttnBwdSm80INS1_25CollectiveMainloopBwdSm80ILi2ELi2EN4cute5tupleIJNS5_1CILi128EEES8_NS7_ILi64EEEEEENS_10bfloat16_tEfNS_4arch4Sm80ELb0ELb0ELb1ELb1ELb0ELb0ELb0ELb0ELi2ELi4ELi4ELi4ELb0EEENS1_24CollectiveEpilogueBwdGQAISA_fSD_Li256ELb1ELb0EEENS1_19SingleTileSchedulerILb1ELb0ELb0ELi128EEEEEEEEEvNT_6ParamsE$_ZN4cute3eso3ESOILb1ELb0EJNS_6LayoutINS_5tupleIJNS3_IJNS_1CILi8EEENS4_ILi1EEEEEENS4_ILi2EEEEEENS3_IJNS3_IJS6_NS4_ILi0EEEEEES5_EEEEEiEEC2ERKSD_RKi,@function
        .size           $_ZN7cutlass13device_kernelIN5flash19enable_sm80_to_sm89INS1_16FlashAttnBwdSm80INS1_25CollectiveMainloopBwdSm80ILi2ELi2EN4cute5tupleIJNS5_1CILi128EEES8_NS7_ILi64EEEEEENS_10bfloat16_tEfNS_4arch4Sm80ELb0ELb0ELb1ELb1ELb0ELb0ELb0ELb0ELi2ELi4ELi4ELi4ELb0EEENS1_24CollectiveEpilogueBwdGQAISA_fSD_Li256ELb1ELb0EEENS1_19SingleTileSchedulerILb1ELb0ELb0ELi128EEEEEEEEEvNT_6ParamsE$_ZN4cute3eso3ESOILb1ELb0EJNS_6LayoutINS_5tupleIJNS3_IJNS_1CILi8EEENS4_ILi1EEEEEENS4_ILi2EEEEEENS3_IJNS3_IJS6_NS4_ILi0EEEEEES5_EEEEEiEEC2ERKSD_RKi,($_ZN7cutlass13device_kernelIN5flash19enable_sm80_to_sm89INS1_16FlashAttnBwdSm80INS1_25CollectiveMainloopBwdSm80ILi2ELi2EN4cute5tupleIJNS5_1CILi128EEES8_NS7_ILi64EEEEEENS_10bfloat16_tEfNS_4arch4Sm80ELb0ELb0ELb1ELb1ELb0ELb0ELb0ELb0ELi2ELi4ELi4ELi4ELb0EEENS1_24CollectiveEpilogueBwdGQAISA_fSD_Li256ELb1ELb0EEENS1_19SingleTileSchedulerILb1ELb0ELb0ELi128EEEEEEEEEvNT_6ParamsE$_ZN4cute3eso3ESOILb1ELb0EJNS_6LayoutINS_5tupleIJNS3_IJNS_1CILi8EEENS4_ILi1EEEEEENS4_ILi2EEENS3_IJNS4_ILi4EEES8_EEEEEENS3_IJNS3_IJS6_NS4_ILi0EEEEEES5_NS3_IJNS4_ILi32EEENS4_ILi16EEEEEEEEEEENS_10ViewEngineIPN7cutlass10bfloat16_tEEEEEC2ERKSI_RKSN_ - $_ZN7cutlass13device_kernelIN5flash19enable_sm80_to_sm89INS1_16FlashAttnBwdSm80INS1_25CollectiveMainloopBwdSm80ILi2ELi2EN4cute5tupleIJNS5_1CILi128EEES8_NS7_ILi64EEEEEENS_10bfloat16_tEfNS_4arch4Sm80ELb0ELb0ELb1ELb1ELb0ELb0ELb0ELb0ELi2ELi4ELi4ELi4ELb0EEENS1_24CollectiveEpilogueBwdGQAISA_fSD_Li256ELb1ELb0EEENS1_19SingleTileSchedulerILb1ELb0ELb0ELi128EEEEEEEEEvNT_6ParamsE$_ZN4cute3eso3ESOILb1ELb0EJNS_6LayoutINS_5tupleIJNS3_IJNS_1CILi8EEENS4_ILi1EEEEEENS4_ILi2EEEEEENS3_IJNS3_IJS6_NS4_ILi0EEEEEES5_EEEEEiEEC2ERKSD_RKi)
$_ZN7cutlass13device_kernelIN5flash19enable_sm80_to_sm89INS1_16FlashAttnBwdSm80INS1_25CollectiveMainloopBwdSm80ILi2ELi2EN4cute5tupleIJNS5_1CILi128EEES8_NS7_ILi64EEEEEENS_10bfloat16_tEfNS_4arch4Sm80ELb0ELb0ELb1ELb1ELb0ELb0ELb0ELb0ELi2ELi4ELi4ELi4ELb0EEENS1_24CollectiveEpilogueBwdGQAISA_fSD_Li256ELb1ELb0EEENS1_19SingleTileSchedulerILb1ELb0ELb0ELi128EEEEEEEEEvNT_6ParamsE$_ZN4cute3eso3ESOILb1ELb0EJNS_6LayoutINS_5tupleIJNS3_IJNS_1CILi8EEENS4_ILi1EEEEEENS4_ILi2EEEEEENS3_IJNS3_IJS6_NS4_ILi0EEEEEES5_EEEEEiEEC2ERKSD_RKi:
[----:B------:R-:W-:Y:S02]  /*9ee0*/  IADD3 R2, R55, -c[0x0][0x20], RZ ;  /* 0x8000080037027a10 */ /* 0x000fe40007ffe0ff */
[----:B------:R-:W-:-:S03]  /*9ef0*/  MOV R7, 0x0 ;  /* 0x0000000000077802 */ /* 0x000fc60000000f00 */
[----:B------:R1:W-:Y:S01]  /*9f00*/  STL [R2], R3 ;  /* 0x0000000302007387 */ /* 0x0003e20000100800 */
[----:B------:R-:W-:Y:S05]  /*9f10*/  RET.REL.NODEC R6 `(_ZN7cutlass13device_kernelIN5flash19enable_sm80_to_sm89INS1_16FlashAttnBwdSm80INS1_25CollectiveMainloopBwdSm80ILi2ELi2EN4cute5tupleIJNS5_1CILi128EEES8_NS7_ILi64EEEEEENS_10bfloat16_tEfNS_4arch4Sm80ELb0ELb0ELb1ELb1ELb0ELb0ELb0ELb0ELi2ELi4ELi4ELi4ELb0EEENS1_24CollectiveEpilogueBwdGQAISA_fSD_Li256ELb1ELb0EEENS1_19SingleTileSchedulerILb1ELb0ELb0ELi128EEEEEEEEEvNT_6ParamsE) ;  /* 0xffff60e006007950 */ /* 0x000fea0003c3ffff */
        .type           $_ZN7cutlass13device_kernelIN5flash19enable_sm80_to_sm89INS1_16FlashAttnBwdSm80INS1_25CollectiveMainloopBwdSm80ILi2ELi2EN4cute5tupleIJNS5_1CILi128EEES8_NS7_ILi64EEEEEENS_10bfloat16_tEfNS_4arch4Sm80ELb0ELb0ELb1ELb1ELb0ELb0ELb0ELb0ELi2ELi4ELi4ELi4ELb0EEENS1_24CollectiveEpilogueBwdGQAISA_fSD_Li256ELb1ELb0EEENS1_19SingleTileSchedulerILb1ELb0ELb0ELi128EEEEEEEEEvNT_6ParamsE$_ZN4cute3eso3ESOILb1ELb0EJNS_6LayoutINS_5tupleIJNS3_IJNS_1CILi8EEENS4_ILi1EEEEEENS4_ILi2EEENS3_IJNS4_ILi4EEES8_EEEEEENS3_IJNS3_IJS6_NS4_ILi0EEEEEES5_NS3_IJNS4_ILi32EEENS4_ILi16EEEEEEEEEEENS_10ViewEngineIPN7cutlass10bfloat16_tEEEEEC2ERKSI_RKSN_,@function
        .size           $_ZN7cutlass13device_kernelIN5flash19enable_sm80_to_sm89INS1_16FlashAttnBwdSm80INS1_25CollectiveMainloopBwdSm80ILi2ELi2EN4cute5tupleIJNS5_1CILi128EEES8_NS7_ILi64EEEEEENS_10bfloat16_tEfNS_4arch4Sm80ELb0ELb0ELb1ELb1ELb0ELb0ELb0ELb0ELi2ELi4ELi4ELi4ELb0EEENS1_24CollectiveEpilogueBwdGQAISA_fSD_Li256ELb1ELb0EEENS1_19SingleTileSchedulerILb1ELb0ELb0ELi128EEEEEEEEEvNT_6ParamsE$_ZN4cute3eso3ESOILb1ELb0EJNS_6LayoutINS_5tupleIJNS3_IJNS_1CILi8EEENS4_ILi1EEEEEENS4_ILi2EEENS3_IJNS4_ILi4EEES8_EEEEEENS3_IJNS3_IJS6_NS4_ILi0EEEEEES5_NS3_IJNS4_ILi32EEENS4_ILi16EEEEEEEEEEENS_10ViewEngineIPN7cutlass10bfloat16_tEEEEEC2ERKSI_RKSN_,($_ZN7cutlass13device_kernelIN5flash19enable_sm80_to_sm89INS1_16FlashAttnBwdSm80INS1_25CollectiveMainloopBwdSm80ILi2ELi2EN4cute5tupleIJNS5_1CILi128EEES8_NS7_ILi64EEEEEENS_10bfloat16_tEfNS_4arch4Sm80ELb0ELb0ELb1ELb1ELb0ELb0ELb0ELb0ELi2ELi4ELi4ELi4ELb0EEENS1_24CollectiveEpilogueBwdGQAISA_fSD_Li256ELb1ELb0EEENS1_19SingleTileSchedulerILb1ELb0ELb0ELi128EEEEEEEEEvNT_6ParamsE$_ZN4cute3eso3ESOILb1ELb0EJNS_6LayoutINS_5tupleIJNS3_IJNS_1CILi8EEENS4_ILi1EEEEEENS4_ILi2EEENS4_ILi4EEEEEENS3_IJNS3_IJS6_NS4_ILi0EEEEEES5_NS4_ILi16EEEEEEEENS_10ViewEngineIPN7cutlass10bfloat16_tEEEEEC2ERKSF_RKSK_ - $_ZN7cutlass13device_kernelIN5flash19enable_sm80_to_sm89INS1_16FlashAttnBwdSm80INS1_25CollectiveMainloopBwdSm80ILi2ELi2EN4cute5tupleIJNS5_1CILi128EEES8_NS7_ILi64EEEEEENS_10bfloat16_tEfNS_4arch4Sm80ELb0ELb0ELb1ELb1ELb0ELb0ELb0ELb0ELi2ELi4ELi4ELi4ELb0EEENS1_24CollectiveEpilogueBwdGQAISA_fSD_Li256ELb1ELb0EEENS1_19SingleTileSchedulerILb1ELb0ELb0ELi128EEEEEEEEEvNT_6ParamsE$_ZN4cute3eso3ESOILb1ELb0EJNS_6LayoutINS_5tupleIJNS3_IJNS_1CILi8EEENS4_ILi1EEEEEENS4_ILi2EEENS3_IJNS4_ILi4EEES8_EEEEEENS3_IJNS3_IJS6_NS4_ILi0EEEEEES5_NS3_IJNS4_ILi32EEENS4_ILi16EEEEEEEEEEENS_10ViewEngineIPN7cutlass10bfloat16_tEEEEEC2ERKSI_RKSN_)
$_ZN7cutlass13device_kernelIN5flash19enable_sm80_to_sm89INS1_16FlashAttnBwdSm80INS1_25CollectiveMainloopBwdSm80ILi2ELi2EN4cute5tupleIJNS5_1CILi128EEES8_NS7_ILi64EEEEEENS_10bfloat16_tEfNS_4arch4Sm80ELb0ELb0ELb1ELb1ELb0ELb0ELb0ELb0ELi2ELi4ELi4ELi4ELb0EEENS1_24CollectiveEpilogueBwdGQAISA_fSD_Li256ELb1ELb0EEENS1_19SingleTileSchedulerILb1ELb0ELb0ELi128EEEEEEEEEvNT_6ParamsE$_ZN4cute3eso3ESOILb1ELb0EJNS_6LayoutINS_5tupleIJNS3_IJNS_1CILi8EEENS4_ILi1EEEEEENS4_ILi2EEENS3_IJNS4_ILi4EEES8_EEEEEENS3_IJNS3_IJS6_NS4_ILi0EEEEEES5_NS3_IJNS4_ILi32EEENS4_ILi16EEEEEEEEEEENS_10ViewEngineIPN7cutlass10bfloat16_tEEEEEC2ERKSI_RKSN_:
[----:B------:R-:W-:Y:S01]  /*9f20*/  IADD3 R2, R64, -c[0x0][0x20], RZ ;  /* 0x8000080040027a10 */ /* 0x000fe20007ffe0ff */
[----:B------:R-:W-:Y:S01]  /*9f30*/  IMAD.MOV.U32 R6, RZ, RZ, R60 ;  /* 0x000000ffff067224 */ /* 0x000fe200078e003c */
[----:B------:R-:W-:Y:S01]  /*9f40*/  MOV R7, R59 ;  /* 0x0000003b00077202 */ /* 0x000fe20000000f00 */
[----:B------:R-:W-:-:S04]  /*9f50*/  IMAD.MOV.U32 R5, RZ, RZ, 0x0 ;  /* 0x00000000ff057424 */ /* 0x000fc800078e00ff */
[----:B------:R1:W-:Y:S01]  /*9f60*/  STL.64 [R2], R6 ;  /* 0x0000000602007387 */ /* 0x0003e20000100a00 */
[----:B------:R-:W-:Y:S05]  /*9f70*/  RET.REL.NODEC R4 `(_ZN7cutlass13device_kernelIN5flash19enable_sm80_to_sm89INS1_16FlashAttnBwdSm80INS1_25CollectiveMainloopBwdSm80ILi2ELi2EN4cute5tupleIJNS5_1CILi128EEES8_NS7_ILi64EEEEEENS_10bfloat16_tEfNS_4arch4Sm80ELb0ELb0ELb1ELb1ELb0ELb0ELb0ELb0ELi2ELi4ELi4ELi4ELb0EEENS1_24CollectiveEpilogueBwdGQAISA_fSD_Li256ELb1ELb0EEENS1_19SingleTileSchedulerILb1ELb0ELb0ELi128EEEEEEEEEvNT_6ParamsE) ;  /* 0xffff608004007950 */ /* 0x000fea0003c3ffff */
        .type           $_ZN7cutlass13device_kernelIN5flash19enable_sm80_to_sm89INS1_16FlashAttnBwdSm80INS1_25CollectiveMainloopBwdSm80ILi2ELi2EN4cute5tupleIJNS5_1CILi128EEES8_NS7_ILi64EEEEEENS_10bfloat16_tEfNS_4arch4Sm80ELb0ELb0ELb1ELb1ELb0ELb0ELb0ELb0ELi2ELi4ELi4ELi4ELb0EEENS1_24CollectiveEpilogueBwdGQAISA_fSD_Li256ELb1ELb0EEENS1_19SingleTileSchedulerILb1ELb0ELb0ELi128EEEEEEEEEvNT_6ParamsE$_ZN4cute3eso3ESOILb1ELb0EJNS_6LayoutINS_5tupleIJNS3_IJNS_1CILi8EEENS4_ILi1EEEEEENS4_ILi2EEENS4_ILi4EEEEEENS3_IJNS3_IJS6_NS4_ILi0EEEEEES5_NS4_ILi16EEEEEEEENS_10ViewEngineIPN7cutlass10bfloat16_tEEEEEC2ERKSF_RKSK_,@function
        .size           $_ZN7cutlass13device_kernelIN5flash19enable_sm80_to_sm89INS1_16FlashAttnBwdSm80INS1_25CollectiveMainloopBwdSm80ILi2ELi2EN4cute5tupleIJNS5_1CILi128EEES8_NS7_ILi64EEEEEENS_10bfloat16_tEfNS_4arch4Sm80ELb0ELb0ELb1ELb1ELb0ELb0ELb0ELb0ELi2ELi4ELi4ELi4ELb0EEENS1_24CollectiveEpilogueBwdGQAISA_fSD_Li256ELb1ELb0EEENS1_19SingleTileSchedulerILb1ELb0ELb0ELi128EEEEEEEEEvNT_6ParamsE$_ZN4cute3eso3ESOILb1ELb0EJNS_6LayoutINS_5tupleIJNS3_IJNS_1CILi8EEENS4_ILi1EEEEEENS4_ILi2EEENS4_ILi4EEEEEENS3_IJNS3_IJS6_NS4_ILi0EEEEEES5_NS4_ILi16EEEEEEEENS_10ViewEngineIPN7cutlass10bfloat16_tEEEEEC2ERKSF_RKSK_,($_ZN7cutlass13device_kernelIN5flash19enable_sm80_to_sm89INS1_16FlashAttnBwdSm80INS1_25CollectiveMainloopBwdSm80ILi2ELi2EN4cute5tupleIJNS5_1CILi128EEES8_NS7_ILi64EEEEEENS_10bfloat16_tEfNS_4arch4Sm80ELb0ELb0ELb1ELb1ELb0ELb0ELb0ELb0ELi2ELi4ELi4ELi4ELb0EEENS1_24CollectiveEpilogueBwdGQAISA_fSD_Li256ELb1ELb0EEENS1_19SingleTileSchedulerILb1ELb0ELb0ELi128EEEEEEEEEvNT_6ParamsE$_ZN4cute3eso3ESOILb1ELb0EJNS_6LayoutINS_5tupleIJNS3_IJNS_1CILi8EEENS4_ILi1EEEEEENS4_ILi2EEES5_EEENS3_IJNS3_IJS6_NS4_ILi0EEEEEENS4_ILi64EEES5_EEEEENS_10ViewEngineIPN7cutlass10bfloat16_tEEEEEC2ERKSE_RKSJ_ - $_ZN7cutlass13device_kernelIN5flash19enable_sm80_to_sm89INS1_16FlashAttnBwdSm80INS1_25CollectiveMainloopBwdSm80ILi2ELi2EN4cute5tupleIJNS5_1CILi128EEES8_NS7_ILi64EEEEEENS_10bfloat16_tEfNS_4arch4Sm80ELb0ELb0ELb1ELb1ELb0ELb0ELb0ELb0ELi2ELi4ELi4ELi4ELb0EEENS1_24CollectiveEpilogueBwdGQAISA_fSD_Li256ELb1ELb0EEENS1_19SingleTileSchedulerILb1ELb0ELb0ELi128EEEEEEEEEvNT_6ParamsE$_ZN4cute3eso3ESOILb1ELb0EJNS_6LayoutINS_5tupleIJNS3_IJNS_1CILi8EEENS4_ILi1EEEEEENS4_ILi2EEENS4_ILi4EEEEEENS3_IJNS3_IJS6_NS4_ILi0EEEEEES5_NS4_ILi16EEEEEEEENS_10ViewEngineIPN7cutlass10bfloat16_tEEEEEC2ERKSF_RKSK_)
$_ZN7cutlass13device_kernelIN5flash19enable_sm80_to_sm89INS1_16FlashAttnBwdSm80INS1_25CollectiveMainloopBwdSm80ILi2ELi2EN4cute5tupleIJNS5_1CILi128EEES8_NS7_ILi64EEEEEENS_10bfloat16_tEfNS_4arch4Sm80ELb0ELb0ELb1ELb1ELb0ELb0ELb0ELb0ELi2ELi4ELi4ELi4ELb0EEENS1_24CollectiveEpilogueBwdGQAISA_fSD_Li256ELb1ELb0EEENS1_19SingleTileSchedulerILb1ELb0ELb0ELi128EEEEEEEEEvNT_6ParamsE$_ZN4cute3eso3ESOILb1ELb0EJNS_6LayoutINS_5tupleIJNS3_IJNS_1CILi8EEENS4_ILi1EEEEEENS4_ILi2EEENS4_ILi4EEEEEENS3_IJNS3_IJS6_NS4_ILi0EEEEEES5_NS4_ILi16EEEEEEEENS_10ViewEngineIPN7cutlass10bfloat16_tEEEEEC2ERKSF_RKSK_:
[----:B------:R-:W-:Y:S01]  /*9f80*/  IADD3 R2, R23, -c[0x0][0x20], RZ ;  /* 0x8000080017027a10 */ /* 0x000fe20007ffe0ff */
[----:B------:R-:W-:Y:S01]  /*9f90*/  IMAD.MOV.U32 R7, RZ, RZ, R3 ;  /* 0x000000ffff077224 */ /* 0x000fe200078e0003 */
[----:B------:R-:W-:-:S04]  /*9fa0*/  MOV R5, 0x0 ;  /* 0x0000000000057802 */ /* 0x000fc80000000f00 */
[----:B------:R1:W-:Y:S01]  /*9fb0*/  STL.64 [R2], R6 ;  /* 0x0000000602007387 */ /* 0x0003e20000100a00 */
[----:B------:R-:W-:Y:S05]  /*9fc0*/  RET.REL.NODEC R4 `(_ZN7cutlass13device_kernelIN5flash19enable_sm80_to_sm89INS1_16FlashAttnBwdSm80INS1_25CollectiveMainloopBwdSm80ILi2ELi2EN4cute5tupleIJNS5_1CILi128EEES8_NS7_ILi64EEEEEENS_10bfloat16_tEfNS_4arch4Sm80ELb0ELb0ELb1ELb1ELb0ELb0ELb0ELb0ELi2ELi4ELi4ELi4ELb0EEENS1_24CollectiveEpilogueBwdGQAISA_fSD_Li256ELb1ELb0EEENS1_19SingleTileSchedulerILb1ELb0ELb0ELi128EEEEEEEEEvNT_6ParamsE) ;  /* 0xffff603004007950 */ /* 0x000fea0003c3ffff */
        .type           $_ZN7cutlass13device_kernelIN5flash19enable_sm80_to_sm89INS1_16FlashAttnBwdSm80INS1_25CollectiveMainloopBwdSm80ILi2ELi2EN4cute5tupleIJNS5_1CILi128EEES8_NS7_ILi64EEEEEENS_10bfloat16_tEfNS_4arch4Sm80ELb0ELb0ELb1ELb1ELb0ELb0ELb0ELb0ELi2ELi4ELi4ELi4ELb0EEENS1_24CollectiveEpilogueBwdGQAISA_fSD_Li256ELb1ELb0EEENS1_19SingleTileSchedulerILb1ELb0ELb0ELi128EEEEEEEEEvNT_6ParamsE$_ZN4cute3eso3ESOILb1ELb0EJNS_6LayoutINS_5tupleIJNS3_IJNS_1CILi8EEENS4_ILi1EEEEEENS4_ILi2EEES5_EEENS3_IJNS3_IJS6_NS4_ILi0EEEEEENS4_ILi64EEES5_EEEEENS_10ViewEngineIPN7cutlass10bfloat16_tEEEEEC2ERKSE_RKSJ_,@function
        .size           $_ZN7cutlass13device_kernelIN5flash19enable_sm80_to_sm89INS1_16FlashAttnBwdSm80INS1_25CollectiveMainloopBwdSm80ILi2ELi2EN4cute5tupleIJNS5_1CILi128EEES8_NS7_ILi64EEEEEENS_10bfloat16_tEfNS_4arch4Sm80ELb0ELb0ELb1ELb1ELb0ELb0ELb0ELb0ELi2ELi4ELi4ELi4ELb0EEENS1_24CollectiveEpilogueBwdGQAISA_fSD_Li256ELb1ELb0EEENS1_19SingleTileSchedulerILb1ELb0ELb0ELi128EEEEEEEEEvNT_6ParamsE$_ZN4cute3eso3ESOILb1ELb0EJNS_6LayoutINS_5tupleIJNS3_IJNS_1CILi8EEENS4_ILi1EEEEEENS4_ILi2EEES5_EEENS3_IJNS3_IJS6_NS4_ILi0EEEEEENS4_ILi64EEES5_EEEEENS_10ViewEngineIPN7cutlass10bfloat16_tEEEEEC2ERKSE_RKSJ_,($_ZN7cutlass13device_kernelIN5flash19enable_sm80_to_sm89INS1_16FlashAttnBwdSm80INS1_25CollectiveMainloopBwdSm80ILi2ELi2EN4cute5tupleIJNS5_1CILi128EEES8_NS7_ILi64EEEEEENS_10bfloat16_tEfNS_4arch4Sm80ELb0ELb0ELb1ELb1ELb0ELb0ELb0ELb0ELi2ELi4ELi4ELi4ELb0EEENS1_24CollectiveEpilogueBwdGQAISA_fSD_Li256ELb1ELb0EEENS1_19SingleTileSchedulerILb1ELb0ELb0ELi128EEEEEEEEEvNT_6ParamsE$_ZN4cute3eso3ESOILb1ELb0EJNS_6LayoutINS_5tupleIJNS3_IJNS_1CILi8EEENS4_ILi1EEEEEENS4_ILi4EEEEEENS3_IJNS3_IJS6_NS4_ILi0EEEEEENS4_ILi2048EEEEEEEENS_10ViewEngineINS_8smem_ptrIPN7cutlass10bfloat16_tEEEEEEEC2ERKSE_RKSL_ - $_ZN7cutlass13device_kernelIN5flash19enable_sm80_to_sm89INS1_16FlashAttnBwdSm80INS1_25CollectiveMainloopBwdSm80ILi2ELi2EN4cute5tupleIJNS5_1CILi128EEES8_NS7_ILi64EEEEEENS_10bfloat16_tEfNS_4arch4Sm80ELb0ELb0ELb1ELb1ELb0ELb0ELb0ELb0ELi2ELi4ELi4ELi4ELb0EEENS1_24CollectiveEpilogueBwdGQAISA_fSD_Li256ELb1ELb0EEENS1_19SingleTileSchedulerILb1ELb0ELb0ELi128EEEEEEEEEvNT_6ParamsE$_ZN4cute3eso3ESOILb1ELb0EJNS_6LayoutINS_5tupleIJNS3_IJNS_1CILi8EEENS4_ILi1EEEEEENS4_ILi2EEES5_EEENS3_IJNS3_IJS6_NS4_ILi0EEEEEENS4_ILi64EEES5_EEEEENS_10ViewEngineIPN7cutlass10bfloat16_tEEEEEC2ERKSE_RKSJ_)
$_ZN7cutlass13device_kernelIN5flash19enable_sm80_to_sm89INS1_16FlashAttnBwdSm80INS1_25CollectiveMainloopBwdSm80ILi2ELi2EN4cute5tupleIJNS5_1CILi128EEES8_NS7_ILi64EEEEEENS_10bfloat16_tEfNS_4arch4Sm80ELb0ELb0ELb1ELb1ELb0ELb0ELb0ELb0ELi2ELi4ELi4ELi4ELb0EEENS1_24CollectiveEpilogueBwdGQAISA_fSD_Li256ELb1ELb0EEENS1_19SingleTileSchedulerILb1ELb0ELb0ELi128EEEEEEEEEvNT_6ParamsE$_ZN4cute3eso3ESOILb1ELb0EJNS_6LayoutINS_5tupleIJNS3_IJNS_1CILi8EEENS4_ILi1EEEEEENS4_ILi2EEES5_EEENS3_IJNS3_IJS6_NS4_ILi0EEEEEENS4_ILi64EEES5_EEEEENS_10ViewEngineIPN7cutlass10bfloat16_tEEEEEC2ERKSE_RKSJ_:
[----:B------:R-:W-:Y:S01]  /*9fd0*/  IADD3 R2, R23, -c[0x0][0x20], RZ ;  /* 0x8000080017027a10 */ /* 0x000fe20007ffe0ff */
[----:B------:R-:W-:Y:S01]  /*9fe0*/  IMAD.MOV.U32 R7, RZ, RZ, R3 ;  /* 0x000000ffff077224 */ /* 0x000fe200078e0003 */
[----:B------:R-:W-:-:S04]  /*9ff0*/  MOV R5, 0x0 ;  /* 0x0000000000057802 */ /* 0x000fc80000000f00 */
[----:B------:R1:W-:Y:S01]  /*a000*/  STL.64 [R2], R6 ;  /* 0x0000000602007387 */ /* 0x0003e20000100a00 */
[----:B------:R-:W-:Y:S05]  /*a010*/  RET.REL.NODEC R4 `(_ZN7cutlass13device_kernelIN5flash19enable_sm80_to_sm89INS1_16FlashAttnBwdSm80INS1_25CollectiveMainloopBwdSm80ILi2ELi2EN4cute5tupleIJNS5_1CILi128EEES8_NS7_ILi64EEEEEENS_10bfloat16_tEfNS_4arch4Sm80ELb0ELb0ELb1ELb1ELb0ELb0ELb0ELb0ELi2ELi4ELi4ELi4ELb0EEENS1_24CollectiveEpilogueBwdGQAISA_fSD_Li256ELb1ELb0EEENS1_19SingleTileSchedulerILb1ELb0ELb0ELi128EEEEEEEEEvNT_6ParamsE) ;  /* 0xffff5fe004007950 */ /* 0x000fea0003c3ffff */
        .type           $_ZN7cutlass13device_kernelIN5flash19enable_sm80_to_sm89INS1_16FlashAttnBwdSm80INS1_25CollectiveMainloopBwdSm80ILi2ELi2EN4cute5tupleIJNS5_1CILi128EEES8_NS7_ILi64EEEEEENS_10bfloat16_tEfNS_4arch4Sm80ELb0ELb0ELb1ELb1ELb0ELb0ELb0ELb0ELi2ELi4ELi4ELi4ELb0EEENS1_24CollectiveEpilogueBwdGQAISA_fSD_Li256ELb1ELb0EEENS1_19SingleTileSchedulerILb1ELb0ELb0ELi128EEEEEEEEEvNT_6ParamsE$_ZN4cute3eso3ESOILb1ELb0EJNS_6LayoutINS_5tupleIJNS3_IJNS_1CILi8EEENS4_ILi1EEEEEENS4_ILi4EEEEEENS3_IJNS3_IJS6_NS4_ILi0EEEEEENS4_ILi2048EEEEEEEENS_10ViewEngineINS_8smem_ptrIPN7cutlass10bfloat16_tEEEEEEEC2ERKSE_RKSL_,@function
        .size           $_ZN7cutlass13device_kernelIN5flash19enable_sm80_to_sm89INS1_16FlashAttnBwdSm80INS1_25CollectiveMainloopBwdSm80ILi2ELi2EN4cute5tupleIJNS5_1CILi128EEES8_NS7_ILi64EEEEEENS_10bfloat16_tEfNS_4arch4Sm80ELb0ELb0ELb1ELb1ELb0ELb0ELb0ELb0ELi2ELi4ELi4ELi4ELb0EEENS1_24CollectiveEpilogueBwdGQAISA_fSD_Li256ELb1ELb0EEENS1_19SingleTileSchedulerILb1ELb0ELb0ELi128EEEEEEEEEvNT_6ParamsE$_ZN4cute3eso3ESOILb1ELb0EJNS_6LayoutINS_5tupleIJNS3_IJNS_1CILi8EEENS4_ILi1EEEEEENS4_ILi4EEEEEENS3_IJNS3_IJS6_NS4_ILi0EEEEEENS4_ILi2048EEEEEEEENS_10ViewEngineINS_8smem_ptrIPN7cutlass10bfloat16_tEEEEEEEC2ERKSE_RKSL_,($_ZN7cutlass13device_kernelIN5flash19enable_sm80_to_sm89INS1_16FlashAttnBwdSm80INS1_25CollectiveMainloopBwdSm80ILi2ELi2EN4cute5tupleIJNS5_1CILi128EEES8_NS7_ILi64EEEEEENS_10bfloat16_tEfNS_4arch4Sm80ELb0ELb0ELb1ELb1ELb0ELb0ELb0ELb0ELi2ELi4ELi4ELi4ELb0EEENS1_24CollectiveEpilogueBwdGQAISA_fSD_Li256ELb1ELb0EEENS1_19SingleTileSchedulerILb1ELb0ELb0ELi128EEEEEEEEEvNT_6ParamsE$_ZN4cute3eso3ESOILb1ELb0EJNS_6LayoutINS_5tupleIJNS3_IJNS_1CILi8EEENS4_ILi1EEEEEENS4_ILi4EEEEEENS3_IJNS3_IJS6_NS4_ILi0EEEEEENS4_ILi2048EEEEEEEEiEEC2ERKSE_RKi - $_ZN7cutlass13device_kernelIN5flash19enable_sm80_to_sm89INS1_16FlashAttnBwdSm80INS1_25CollectiveMainloopBwdSm80ILi2ELi2EN4cute5tupleIJNS5_1CILi128EEES8_NS7_ILi64EEEEEENS_10bfloat16_tEfNS_4arch4Sm80ELb0ELb0ELb1ELb1ELb0ELb0ELb0ELb0ELi2ELi4ELi4ELi4ELb0EEENS1_24CollectiveEpilogueBwdGQAISA_fSD_Li256ELb1ELb0EEENS1_19SingleTileSchedulerILb1ELb0ELb0ELi128EEEEEEEEEvNT_6ParamsE$_ZN4cute3eso3ESOILb1ELb0EJNS_6LayoutINS_5tupleIJNS3_IJNS_1CILi8EEENS4_ILi1EEEEEENS4_ILi4EEEEEENS3_IJNS3_IJS6_NS4_ILi0EEEEEENS4_ILi2048EEEEEEEENS_10ViewEngineINS_8smem_ptrIPN7cutlass10bfloat16_tEEEEEEEC2ERKSE_RKSL_)
$_ZN7cutlass13device_kernelIN5flash19enable_sm80_to_sm89INS1_16FlashAttnBwdSm80INS1_25CollectiveMainloopBwdSm80ILi2ELi2EN4cute5tupleIJNS5_1CILi128EEES8_NS7_ILi64EEEEEENS_10bfloat16_tEfNS_4arch4Sm80ELb0ELb0ELb1ELb1ELb0ELb0ELb0ELb0ELi2ELi4ELi4ELi4ELb0EEENS1_24CollectiveEpilogueBwdGQAISA_fSD_Li256ELb1ELb0EEENS1_19SingleTileSchedulerILb1ELb0ELb0ELi128EEEEEEEEEvNT_6ParamsE$_ZN4cute3eso3ESOILb1ELb0EJNS_6LayoutINS_5tupleIJNS3_IJNS_1CILi8EEENS4_ILi1EEEEEENS4_ILi4EEEEEENS3_IJNS3_IJS6_NS4_ILi0EEEEEENS4_ILi2048EEEEEEEENS_10ViewEngineINS_8smem_ptrIPN7cutlass10bfloat16_tEEEEEEEC2ERKSE_RKSL_:
[----:B------:R-:W-:Y:S02]  /*a020*/  IADD3 R4, R23, -c[0x0][0x20], RZ ;  /* 0x8000080017047a10 */ /* 0x000fe40007ffe0ff */
[----:B------:R-:W-:-:S03]  /*a030*/  MOV R7, 0x0 ;  /* 0x0000000000077802 */ /* 0x000fc60000000f00 */
[----:B------:R1:W-:Y:S01]  /*a040*/  STL.64 [R4], R2 ;  /* 0x0000000204007387 */ /* 0x0003e20000100a00 */
[----:B------:R-:W-:Y:S05]  /*a050*/  RET.REL.NODEC R6 `(_ZN7cutlass13device_kernelIN5flash19enable_sm80_to_sm89INS1_16FlashAttnBwdSm80INS1_25CollectiveMainloopBwdSm80ILi2ELi2EN4cute5tupleIJNS5_1CILi128EEES8_NS7_ILi64EEEEEENS_10bfloat16_tEfNS_4arch4Sm80ELb0ELb0ELb1ELb1ELb0ELb0ELb0ELb0ELi2ELi4ELi4ELi4ELb0EEENS1_24CollectiveEpilogueBwdGQAISA_fSD_Li256ELb1ELb0EEENS1_19SingleTileSchedulerILb1ELb0ELb0ELi128EEEEEEEEEvNT_6ParamsE) ;  /* 0xffff5fa006007950 */ /* 0x000fea0003c3ffff */
        .type           $_ZN7cutlass13device_kernelIN5flash19enable_sm80_to_sm89INS1_16FlashAttnBwdSm80INS1_25CollectiveMainloopBwdSm80ILi2ELi2EN4cute5tupleIJNS5_1CILi128EEES8_NS7_ILi64EEEEEENS_10bfloat16_tEfNS_4arch4Sm80ELb0ELb0ELb1ELb1ELb0ELb0ELb0ELb0ELi2ELi4ELi4ELi4ELb0EEENS1_24CollectiveEpilogueBwdGQAISA_fSD_Li256ELb1ELb0EEENS1_19SingleTileSchedulerILb1ELb0ELb0ELi128EEEEEEEEEvNT_6ParamsE$_ZN4cute3eso3ESOILb1ELb0EJNS_6LayoutINS_5tupleIJNS3_IJNS_1CILi8EEENS4_ILi1EEEEEENS4_ILi4EEEEEENS3_IJNS3_IJS6_NS4_ILi0EEEEEENS4_ILi2048EEEEEEEEiEEC2ERKSE_RKi,@function
        .size           $_ZN7cutlass13device_kernelIN5flash19enable_sm80_to_sm89INS1_16FlashAttnBwdSm80INS1_25CollectiveMainloopBwdSm80ILi2ELi2EN4cute5tupleIJNS5_1CILi128EEES8_NS7_ILi64EEEEEENS_10bfloat16_tEfNS_4arch4Sm80ELb0ELb0ELb1ELb1ELb0ELb0ELb0ELb0ELi2ELi4ELi4ELi4ELb0EEENS1_24CollectiveEpilogueBwdGQAISA_fSD_Li256ELb1ELb0EEENS1_19SingleTileSchedulerILb1ELb0ELb0ELi128EEEEEEEEEvNT_6ParamsE$_ZN4cute3eso3ESOILb1ELb0EJNS_6LayoutINS_5tupleIJNS3_IJNS_1CILi8EEENS4_ILi1EEEEEENS4_ILi4EEEEEENS3_IJNS3_IJS6_NS4_ILi0EEEEEENS4_ILi2048EEEEEEEEiEEC2ERKSE_RKi,($_ZN7cutlass13device_kernelIN5flash19enable_sm80_to_sm89INS1_16FlashAttnBwdSm80INS1_25CollectiveMainloopBwdSm80ILi2ELi2EN4cute5tupleIJNS5_1CILi128EEES8_NS7_ILi64EEEEEENS_10bfloat16_tEfNS_4arch4Sm80ELb0ELb0ELb1ELb1ELb0ELb0ELb0ELb0ELi2ELi4ELi4ELi4ELb0EEENS1_24CollectiveEpilogueBwdGQAISA_fSD_Li256ELb1ELb0EEENS1_19SingleTileSchedulerILb1ELb0ELb0ELi128EEEEEEEEEvNT_6ParamsE$_ZN4cute3eso3ESOILb1ELb0EJNS_6LayoutINS_5tupleIJNS3_IJNS_1CILi8EEENS4_ILi1EEEEEENS4_ILi4EEEEEENS3_IJNS3_IJS6_NS4_ILi0EEEEEES5_EEEEENS_10ViewEngineIPN7cutlass10bfloat16_tEEEEEC2ERKSD_RKSI_ - $_ZN7cutlass13device_kernelIN5flash19enable_sm80_to_sm89INS1_16FlashAttnBwdSm80INS1_25CollectiveMainloopBwdSm80ILi2ELi2EN4cute5tupleIJNS5_1CILi128EEES8_NS7_ILi64EEEEEENS_10bfloat16_tEfNS_4arch4Sm80ELb0ELb0ELb1ELb1ELb0ELb0ELb0ELb0ELi2ELi4ELi4ELi4ELb0EEENS1_24CollectiveEpilogueBwdGQAISA_fSD_Li256ELb1ELb0EEENS1_19SingleTileSchedulerILb1ELb0ELb0ELi128EEEEEEEEEvNT_6ParamsE$_ZN4cute3eso3ESOILb1ELb0EJNS_6LayoutINS_5tupleIJNS3_IJNS_1CILi8EEENS4_ILi1EEEEEENS4_ILi4EEEEEENS3_IJNS3_IJS6_NS4_ILi0EEEEEENS4_ILi2048EEEEEEEEiEEC2ERKSE_RKi)
$_ZN7cutlass13device_kernelIN5flash19enable_sm80_to_sm89INS1_16FlashAttnBwdSm80INS1_25CollectiveMainloopBwdSm80ILi2ELi2EN4cute5tupleIJNS5_1CILi128EEES8_NS7_ILi64EEEEEENS_10bfloat16_tEfNS_4arch4Sm80ELb0ELb0ELb1ELb1ELb0ELb0ELb0ELb0ELi2ELi4ELi4ELi4ELb0EEENS1_24CollectiveEpilogueBwdGQAISA_fSD_Li256ELb1ELb0EEENS1_19SingleTileSchedulerILb1ELb0ELb0ELi128EEEEEEEEEvNT_6ParamsE$_ZN4cute3eso3ESOILb1ELb0EJNS_6LayoutINS_5tupleIJNS3_IJNS_1CILi8EEENS4_ILi1EEEEEENS4_ILi4EEEEEENS3_IJNS3_IJS6_NS4_ILi0EEEEEENS4_ILi2048EEEEEEEEiEEC2ERKSE_RKi:
[----:B------:R-:W-:Y:S02]  /*a060*/  IADD3 R2, R23, -c[0x0][0x20], RZ ;  /* 0x8000080017027a10 */ /* 0x000fe40007ffe0ff */
[----:B------:R-:W-:-:S03]  /*a070*/  MOV R5, 0x0 ;  /* 0x0000000000057802 */ /* 0x000fc60000000f00 */
[----:B------:R1:W-:Y:S01]  /*a080*/  STL [R2], R3 ;  /* 0x0000000302007387 */ /* 0x0003e20000100800 */
[----:B------:R-:W-:Y:S05]  /*a090*/  RET.REL.NODEC R4 `(_ZN7cutlass13device_kernelIN5flash19enable_sm80_to_sm89INS1_16FlashAttnBwdSm80INS1_25CollectiveMainloopBwdSm80ILi2ELi2EN4cute5tupleIJNS5_1CILi128EEES8_NS7_ILi64EEEEEENS_10bfloat16_tEfNS_4arch4Sm80ELb0ELb0ELb1ELb1ELb0ELb0ELb0ELb0ELi2ELi4ELi4ELi4ELb0EEENS1_24CollectiveEpilogueBwdGQAISA_fSD_Li256ELb1ELb0EEENS1_19SingleTileSchedulerILb1ELb0ELb0ELi128EEEEEEEEEvNT_6ParamsE) ;  /* 0xffff5f6004007950 */ /* 0x000fea0003c3ffff */
        .type           $_ZN7cutlass13device_kernelIN5flash19enable_sm80_to_sm89INS1_16FlashAttnBwdSm80INS1_25CollectiveMainloopBwdSm80ILi2ELi2EN4cute5tupleIJNS5_1CILi128EEES8_NS7_ILi64EEEEEENS_10bfloat16_tEfNS_4arch4Sm80ELb0ELb0ELb1ELb1ELb0ELb0ELb0ELb0ELi2ELi4ELi4ELi4ELb0EEENS1_24CollectiveEpilogueBwdGQAISA_fSD_Li256ELb1ELb0EEENS1_19SingleTileSchedulerILb1ELb0ELb0ELi128EEEEEEEEEvNT_6ParamsE$_ZN4cute3eso3ESOILb1ELb0EJNS_6LayoutINS_5tupleIJNS3_IJNS_1CILi8EEENS4_ILi1EEEEEENS4_ILi4EEEEEENS3_IJNS3_IJS6_NS4_ILi0EEEEEES5_EEEEENS_10ViewEngineIPN7cutlass10bfloat16_tEEEEEC2ERKSD_RKSI_,@function
        .size           $_ZN7cutlass13device_kernelIN5flash19enable_sm80_to_sm89INS1_16FlashAttnBwdSm80INS1_25CollectiveMainloopBwdSm80ILi2ELi2EN4cute5tupleIJNS5_1CILi128EEES8_NS7_ILi64EEEEEENS_10bfloat16_tEfNS_4arch4Sm80ELb0ELb0ELb1ELb1ELb0ELb0ELb0ELb0ELi2ELi4ELi4ELi4ELb0EEENS1_24CollectiveEpilogueBwdGQAISA_fSD_Li256ELb1ELb0EEENS1_19SingleTileSchedulerILb1ELb0ELb0ELi128EEEEEEEEEvNT_6ParamsE$_ZN4cute3eso3ESOILb1ELb0EJNS_6LayoutINS_5tupleIJNS3_IJNS_1CILi8EEENS4_ILi1EEEEEENS4_ILi4EEEEEENS3_IJNS3_IJS6_NS4_ILi0EEEEEES5_EEEEENS_10ViewEngineIPN7cutlass10bfloat16_tEEEEEC2ERKSD_RKSI_,($_ZN7cutlass13device_kernelIN5flash19enable_sm80_to_sm89INS1_16FlashAttnBwdSm80INS1_25CollectiveMainloopBwdSm80ILi2ELi2EN4cute5tupleIJNS5_1CILi128EEES8_NS7_ILi64EEEEEENS_10bfloat16_tEfNS_4arch4Sm80ELb0ELb0ELb1ELb1ELb0ELb0ELb0ELb0ELi2ELi4ELi4ELi4ELb0EEENS1_24CollectiveEpilogueBwdGQAISA_fSD_Li256ELb1ELb0EEENS1_19SingleTileSchedulerILb1ELb0ELb0ELi128EEEEEEEEEvNT_6ParamsE$_ZN4cute3eso3ESOILb1ELb0EJNS_6LayoutINS_5tupleIJNS3_IJNS_1CILi8EEENS4_ILi1EEEEEENS4_ILi4EEEEEENS3_IJNS3_IJS6_NS4_ILi0EEEEEES5_EEEEEiEEC2ERKSD_RKi - $_ZN7cutlass13device_kernelIN5flash19enable_sm80_to_sm89INS1_16FlashAttnBwdSm80INS1_25CollectiveMainloopBwdSm80ILi2ELi2EN4cute5tupleIJNS5_1CILi128EEES8_NS7_ILi64EEEEEENS_10bfloat16_tEfNS_4arch4Sm80ELb0ELb0ELb1ELb1ELb0ELb0ELb0ELb0ELi2ELi4ELi4ELi4ELb0EEENS1_24CollectiveEpilogueBwdGQAISA_fSD_Li256ELb1ELb0EEENS1_19SingleTileSchedulerILb1ELb0ELb0ELi128EEEEEEEEEvNT_6ParamsE$_ZN4cute3eso3ESOILb1ELb0EJNS_6LayoutINS_5tupleIJNS3_IJNS_1CILi8EEENS4_ILi1EEEEEENS4_ILi4EEEEEENS3_IJNS3_IJS6_NS4_ILi0EEEEEES5_EEEEENS_10ViewEngineIPN7cutlass10bfloat16_tEEEEEC2ERKSD_RKSI_)
$_ZN7cutlass13device_kernelIN5flash19enable_sm80_to_sm89INS1_16FlashAttnBwdSm80INS1_25CollectiveMainloopBwdSm80ILi2ELi2EN4cute5tupleIJNS5_1CILi128EEES8_NS7_ILi64EEEEEENS_10bfloat16_tEfNS_4arch4Sm80ELb0ELb0ELb1ELb1ELb0ELb0ELb0ELb0ELi2ELi4ELi4ELi4ELb0EEENS1_24CollectiveEpilogueBwdGQAISA_fSD_Li256ELb1ELb0EEENS1_19SingleTileSchedulerILb1ELb0ELb0ELi128EEEEEEEEEvNT_6ParamsE$_ZN4cute3eso3ESOILb1ELb0EJNS_6LayoutINS_5tupleIJNS3_IJNS_1CILi8EEENS4_ILi1EEEEEENS4_ILi4EEEEEENS3_IJNS3_IJS6_NS4_ILi0EEEEEES5_EEEEENS_10ViewEngineIPN7cutlass10bfloat16_tEEEEEC2ERKSD_RKSI_:
[----:B------:R-:W-:Y:S01]  /*a0a0*/  IADD3 R7, R23, -c[0x0][0x20], RZ ;  /* 0x8000080017077a10 */ /* 0x000fe20007ffe0ff */
[----:B------:R-:W-:Y:S01]  /*a0b0*/  IMAD.MOV.U32 R10, RZ, RZ, R6 ;  /* 0x000000ffff0a7224 */ /* 0x000fe200078e0006 */
[----:B------:R-:W-:Y:S01]  /*a0c0*/  MOV R11, R9 ;  /* 0x00000009000b7202 */ /* 0x000fe20000000f00 */
[----:B------:R-:W-:-:S04]  /*a0d0*/  IMAD.MOV.U32 R9, RZ, RZ, 0x0 ;  /* 0x00000000ff097424 */ /* 0x000fc800078e00ff */
[----:B------:R1:W-:Y:S01]  /*a0e0*/  STL.64 [R7], R10 ;  /* 0x0000000a07007387 */ /* 0x0003e20000100a00 */
[----:B------:R-:W-:Y:S05]  /*a0f0*/  RET.REL.NODEC R8 `(_ZN7cutlass13device_kernelIN5flash19enable_sm80_to_sm89INS1_16FlashAttnBwdSm80INS1_25CollectiveMainloopBwdSm80ILi2ELi2EN4cute5tupleIJNS5_1CILi128EEES8_NS7_ILi64EEEEEENS_10bfloat16_tEfNS_4arch4Sm80ELb0ELb0ELb1ELb1ELb0ELb0ELb0ELb0ELi2ELi4ELi4ELi4ELb0EEENS1_24CollectiveEpilogueBwdGQAISA_fSD_Li256ELb1ELb0EEENS1_19SingleTileSchedulerILb1ELb0ELb0ELi128EEEEEEEEEvNT_6ParamsE) ;  /* 0xffff5f0008007950 */ /* 0x000fea0003c3ffff */
        .type           $_ZN7cutlass13device_kernelIN5flash19enable_sm80_to_sm89INS1_16FlashAttnBwdSm80INS1_25CollectiveMainloopBwdSm80ILi2ELi2EN4cute5tupleIJNS5_1CILi128EEES8_NS7_ILi64EEEEEENS_10bfloat16_tEfNS_4arch4Sm80ELb0ELb0ELb1ELb1ELb0ELb0ELb0ELb0ELi2ELi4ELi4ELi4ELb0EEENS1_24CollectiveEpilogueBwdGQAISA_fSD_Li256ELb1ELb0EEENS1_19SingleTileSchedulerILb1ELb0ELb0ELi128EEEEEEEEEvNT_6ParamsE$_ZN4cute3eso3ESOILb1ELb0EJNS_6LayoutINS_5tupleIJNS3_IJNS_1CILi8EEENS4_ILi1EEEEEENS4_ILi4EEEEEENS3_IJNS3_IJS6_NS4_ILi0EEEEEES5_EEEEEiEEC2ERKSD_RKi,@function
        .size           $_ZN7cutlass13device_kernelIN5flash19enable_sm80_to_sm89INS1_16FlashAttnBwdSm80INS1_25CollectiveMainloopBwdSm80ILi2ELi2EN4cute5tupleIJNS5_1CILi128EEES8_NS7_ILi64EEEEEENS_10bfloat16_tEfNS_4arch4Sm80ELb0ELb0ELb1ELb1ELb0ELb0ELb0ELb0ELi2ELi4ELi4ELi4ELb0EEENS1_24CollectiveEpilogueBwdGQAISA_fSD_Li256ELb1ELb0EEENS1_19SingleTileSchedulerILb1ELb0ELb0ELi128EEEEEEEEEvNT_6ParamsE$_ZN4cute3eso3ESOILb1ELb0EJNS_6LayoutINS_5tupleIJNS3_IJNS_1CILi8EEENS4_ILi1EEEEEENS4_ILi4EEEEEENS3_IJNS3_IJS6_NS4_ILi0EEEEEES5_EEEEEiEEC2ERKSD_RKi,($_ZN7cutlass13device_kernelIN5flash19enable_sm80_to_sm89INS1_16FlashAttnBwdSm80INS1_25CollectiveMainloopBwdSm80ILi2ELi2EN4cute5tupleIJNS5_1CILi128EEES8_NS7_ILi64EEEEEENS_10bfloat16_tEfNS_4arch4Sm80ELb0ELb0ELb1ELb1ELb0ELb0ELb0ELb0ELi2ELi4ELi4ELi4ELb0EEENS1_24CollectiveEpilogueBwdGQAISA_fSD_Li256ELb1ELb0EEENS1_19SingleTileSchedulerILb1ELb0ELb0ELi128EEEEEEEEEvNT_6ParamsE$_ZN4cute3eso3ESOILb1ELb0EJNS_6LayoutINS_5tupleIJNS3_IJNS_1CILi8EEENS4_ILi1EEEEEENS4_ILi4EEES6_EEENS3_IJNS3_IJS6_NS4_ILi0EEEEEENS4_ILi2048EEESA_EEEEENS_10ViewEngineINS_8smem_ptrIPN7cutlass10bfloat16_tEEEEEEEC2ERKSE_RKSL_ - $_ZN7cutlass13device_kernelIN5flash19enable_sm80_to_sm89INS1_16FlashAttnBwdSm80INS1_25CollectiveMainloopBwdSm80ILi2ELi2EN4cute5tupleIJNS5_1CILi128EEES8_NS7_ILi64EEEEEENS_10bfloat16_tEfNS_4arch4Sm80ELb0ELb0ELb1ELb1ELb0ELb0ELb0ELb0ELi2ELi4ELi4ELi4ELb0EEENS1_24CollectiveEpilogueBwdGQAISA_fSD_Li256ELb1ELb0EEENS1_19SingleTileSchedulerILb1ELb0ELb0ELi128EEEEEEEEEvNT_6ParamsE$_ZN4cute3eso3ESOILb1ELb0EJNS_6LayoutINS_5tupleIJNS3_IJNS_1CILi8EEENS4_ILi1EEEEEENS4_ILi4EEEEEENS3_IJNS3_IJS6_NS4_ILi0EEEEEES5_EEEEEiEEC2ERKSD_RKi)
$_ZN7cutlass13device_kernelIN5flash19enable_sm80_to_sm89INS1_16FlashAttnBwdSm80INS1_25CollectiveMainloopBwdSm80ILi2ELi2EN4cute5tupleIJNS5_1CILi128EEES8_NS7_ILi64EEEEEENS_10bfloat16_tEfNS_4arch4Sm80ELb0ELb0ELb1ELb1ELb0ELb0ELb0ELb0ELi2ELi4ELi4ELi4ELb0EEENS1_24CollectiveEpilogueBwdGQAISA_fSD_Li256ELb1ELb0EEENS1_19SingleTileSchedulerILb1ELb0ELb0ELi128EEEEEEEEEvNT_6ParamsE$_ZN4cute3eso3ESOILb1ELb0EJNS_6LayoutINS_5tupleIJNS3_IJNS_1CILi8EEENS4_ILi1EEEEEENS4_ILi4EEEEEENS3_IJNS3_IJS6_NS4_ILi0EEEEEES5_EEEEEiEEC2ERKSD_RKi:
[----:B------:R-:W-:Y:S02]  /*a100*/  IADD3 R2, R23, -c[0x0][0x20], RZ ;  /* 0x8000080017027a10 */ /* 0x000fe40007ffe0ff */
[----:B------:R-:W-:-:S03]  /*a110*/  MOV R7, 0x0 ;  /* 0x0000000000077802 */ /* 0x000fc60000000f00 */
[----:B------:R1:W-:Y:S01]  /*a120*/  STL [R2], R3 ;  /* 0x0000000302007387 */ /* 0x0003e20000100800 */
[----:B------:R-:W-:Y:S05]  /*a130*/  RET.REL.NODEC R6 `(_ZN7cutlass13device_kernelIN5flash19enable_sm80_to_sm89INS1_16FlashAttnBwdSm80INS1_25CollectiveMainloopBwdSm80ILi2ELi2EN4cute5tupleIJNS5_1CILi128EEES8_NS7_ILi64EEEEEENS_10bfloat16_tEfNS_4arch4Sm80ELb0ELb0ELb1ELb1ELb0ELb0ELb0ELb0ELi2ELi4ELi4ELi4ELb0EEENS1_24CollectiveEpilogueBwdGQAISA_fSD_Li256ELb1ELb0EEENS1_19SingleTileSchedulerILb1ELb0ELb0ELi128EEEEEEEEEvNT_6ParamsE) ;  /* 0xffff5ec006007950 */ /* 0x000fea0003c3ffff */
        .type           $_ZN7cutlass13device_kernelIN5flash19enable_sm80_to_sm89INS1_16FlashAttnBwdSm80INS1_25CollectiveMainloopBwdSm80ILi2ELi2EN4cute5tupleIJNS5_1CILi128EEES8_NS7_ILi64EEEEEENS_10bfloat16_tEfNS_4arch4Sm80ELb0ELb0ELb1ELb1ELb0ELb0ELb0ELb0ELi2ELi4ELi4ELi4ELb0EEENS1_24CollectiveEpilogueBwdGQAISA_fSD_Li256ELb1ELb0EEENS1_19SingleTileSchedulerILb1ELb0ELb0ELi128EEEEEEEEEvNT_6ParamsE$_ZN4cute3eso3ESOILb1ELb0EJNS_6LayoutINS_5tupleIJNS3_IJNS_1CILi8EEENS4_ILi1EEEEEENS4_ILi4EEES6_EEENS3_IJNS3_IJS6_NS4_ILi0EEEEEENS4_ILi2048EEESA_EEEEENS_10ViewEngineINS_8smem_ptrIPN7cutlass10bfloat16_tEEEEEEEC2ERKSE_RKSL_,@function
        .size           $_ZN7cutlass13device_kernelIN5flash19enable_sm80_to_sm89INS1_16FlashAttnBwdSm80INS1_25CollectiveMainloopBwdSm80ILi2ELi2EN4cute5tupleIJNS5_1CILi128EEES8_NS7_ILi64EEEEEENS_10bfloat16_tEfNS_4arch4Sm80ELb0ELb0ELb1ELb1ELb0ELb0ELb0ELb0ELi2ELi4ELi4ELi4ELb0EEENS1_24CollectiveEpilogueBwdGQAISA_fSD_Li256ELb1ELb0EEENS1_19SingleTileSchedulerILb1ELb0ELb0ELi128EEEEEEEEEvNT_6ParamsE$_ZN4cute3eso3ESOILb1ELb0EJNS_6LayoutINS_5tupleIJNS3_IJNS_1CILi8EEENS4_ILi1EEEEEENS4_ILi4EEES6_EEENS3_IJNS3_IJS6_NS4_ILi0EEEEEENS4_ILi2048EEESA_EEEEENS_10ViewEngineINS_8smem_ptrIPN7cutlass10bfloat16_tEEEEEEEC2ERKSE_RKSL_,($_ZN7cutlass13device_kernelIN5flash19enable_sm80_to_sm89INS1_16FlashAttnBwdSm80INS1_25CollectiveMainloopBwdSm80ILi2ELi2EN4cute5tupleIJNS5_1CILi128EEES8_NS7_ILi64EEEEEENS_10bfloat16_tEfNS_4arch4Sm80ELb0ELb0ELb1ELb1ELb0ELb0ELb0ELb0ELi2ELi4ELi4ELi4ELb0EEENS1_24CollectiveEpilogueBwdGQAISA_fSD_Li256ELb1ELb0EEENS1_19SingleTileSchedulerILb1ELb0ELb0ELi128EEEEEEEEEvNT_6ParamsE$_ZN4cute3eso3ESOILb1ELb0EJNS_6LayoutINS_5tupleIJNS3_IJNS_1CILi8EEENS4_ILi1EEEEEENS4_ILi4EEES6_EEENS3_IJNS3_IJS6_NS4_ILi0EEEEEENS4_ILi2048EEESA_EEEEEiEEC2ERKSE_RKi - $_ZN7cutlass13device_kernelIN5flash19enable_sm80_to_sm89INS1_16FlashAttnBwdSm80INS1_25CollectiveMainloopBwdSm80ILi2ELi2EN4cute5tupleIJNS5_1CILi128EEES8_NS7_ILi64EEEEEENS_10bfloat16_tEfNS_4arch4Sm80ELb0ELb0ELb1ELb1ELb0ELb0ELb0ELb0ELi2ELi4ELi4ELi4ELb0EEENS1_24CollectiveEpilogueBwdGQAISA_fSD_Li256ELb1ELb0EEENS1_19SingleTileSchedulerILb1ELb0ELb0ELi128EEEEEEEEEvNT_6ParamsE$_ZN4cute3eso3ESOILb1ELb0EJNS_6LayoutINS_5tupleIJNS3_IJNS_1CILi8EEENS4_ILi1EEEEEENS4_ILi4EEES6_EEENS3_IJNS3_IJS6_NS4_ILi0EEEEEENS4_ILi2048EEESA_EEEEENS_10ViewEngineINS_8smem_ptrIPN7cutlass10bfloat16_tEEEEEEEC2ERKSE_RKSL_)
$_ZN7cutlass13device_kernelIN5flash19enable_sm80_to_sm89INS1_16FlashAttnBwdSm80INS1_25CollectiveMainloopBwdSm80ILi2ELi2EN4cute5tupleIJNS5_1CILi128EEES8_NS7_ILi64EEEEEENS_10bfloat16_tEfNS_4arch4Sm80ELb0ELb0ELb1ELb1ELb0ELb0ELb0ELb0ELi2ELi4ELi4ELi4ELb0EEENS1_24CollectiveEpilogueBwdGQAISA_fSD_Li256ELb1ELb0EEENS1_19SingleTileSchedulerILb1ELb0ELb0ELi128EEEEEEEEEvNT_6ParamsE$_ZN4cute3eso3ESOILb1ELb0EJNS_6LayoutINS_5tupleIJNS3_IJNS_1CILi8EEENS4_ILi1EEEEEENS4_ILi4EEES6_EEENS3_IJNS3_IJS6_NS4_ILi0EEEEEENS4_ILi2048EEESA_EEEEENS_10ViewEngineINS_8smem_ptrIPN7cutlass10bfloat16_tEEEEEEEC2ERKSE_RKSL_:
[----:B------:R-:W-:Y:S02]  /*a140*/  IADD3 R4, R15, -c[0x0][0x20], RZ ;  /* 0x800008000f047a10 */ /* 0x000fe40007ffe0ff */
[----:B------:R-:W-:-:S03]  /*a150*/  MOV R7, 0x0 ;  /* 0x0000000000077802 */ /* 0x000fc60000000f00 */
[----:B------:R1:W-:Y:S01]  /*a160*/  STL.64 [R4], R2 ;  /* 0x0000000204007387 */ /* 0x0003e20000100a00 */
[----:B------:R-:W-:Y:S05]  /*a170*/  RET.REL.NODEC R6 `(_ZN7cutlass13device_kernelIN5flash19enable_sm80_to_sm89INS1_16FlashAttnBwdSm80INS1_25CollectiveMainloopBwdSm80ILi2ELi2EN4cute5tupleIJNS5_1CILi128EEES8_NS7_ILi64EEEEEENS_10bfloat16_tEfNS_4arch4Sm80ELb0ELb0ELb1ELb1ELb0ELb0ELb0ELb0ELi2ELi4ELi4ELi4ELb0EEENS1_24CollectiveEpilogueBwdGQAISA_fSD_Li256ELb1ELb0EEENS1_19SingleTileSchedulerILb1ELb0ELb0ELi128EEEEEEEEEvNT_6ParamsE) ;  /* 0xffff5e8006007950 */ /* 0x000fea0003c3ffff */
        .type           $_ZN7cutlass13device_kernelIN5flash19enable_sm80_to_sm89INS1_16FlashAttnBwdSm80INS1_25CollectiveMainloopBwdSm80ILi2ELi2EN4cute5tupleIJNS5_1CILi128EEES8_NS7_ILi64EEEEEENS_10bfloat16_tEfNS_4arch4Sm80ELb0ELb0ELb1ELb1ELb0ELb0ELb0ELb0ELi2ELi4ELi4ELi4ELb0EEENS1_24CollectiveEpilogueBwdGQAISA_fSD_Li256ELb1ELb0EEENS1_19SingleTileSchedulerILb1ELb0ELb0ELi128EEEEEEEEEvNT_6ParamsE$_ZN4cute3eso3ESOILb1ELb0EJNS_6LayoutINS_5tupleIJNS3_IJNS_1CILi8EEENS4_ILi1EEEEEENS4_ILi4EEES6_EEENS3_IJNS3_IJS6_NS4_ILi0EEEEEENS4_ILi2048EEESA_EEEEEiEEC2ERKSE_RKi,@function
        .size           $_ZN7cutlass13device_kernelIN5flash19enable_sm80_to_sm89INS1_16FlashAttnBwdSm80INS1_25CollectiveMainloopBwdSm80ILi2ELi2EN4cute5tupleIJNS5_1CILi128EEES8_NS7_ILi64EEEEEENS_10bfloat16_tEfNS_4arch4Sm80ELb0ELb0ELb1ELb1ELb0ELb0ELb0ELb0ELi2ELi4ELi4ELi4ELb0EEENS1_24CollectiveEpilogueBwdGQAISA_fSD_Li256ELb1ELb0EEENS1_19SingleTileSchedulerILb1ELb0ELb0ELi128EEEEEEEEEvNT_6ParamsE$_ZN4cute3eso3ESOILb1ELb0EJNS_6LayoutINS_5tupleIJNS3_IJNS_1CILi8EEENS4_ILi1EEEEEENS4_ILi4EEES6_EEENS3_IJNS3_IJS6_NS4_ILi0EEEEEENS4_ILi2048EEESA_EEEEEiEEC2ERKSE_RKi,($_ZN7cutlass13device_kernelIN5flash19enable_sm80_to_sm89INS1_16FlashAttnBwdSm80INS1_25CollectiveMainloopBwdSm80ILi2ELi2EN4cute5tupleIJNS5_1CILi128EEES8_NS7_ILi64EEEEEENS_10bfloat16_tEfNS_4arch4Sm80ELb0ELb0ELb1ELb1ELb0ELb0ELb0ELb0ELi2ELi4ELi4ELi4ELb0EEENS1_24CollectiveEpilogueBwdGQAISA_fSD_Li256ELb1ELb0EEENS1_19SingleTileSchedulerILb1ELb0ELb0ELi128EEEEEEEEEvNT_6ParamsE$_ZN4cute3eso3ESOILb1ELb0EJNS_6LayoutINS_5tupleIJNS3_IJNS_1CILi8EEENS4_ILi1EEEEEENS4_ILi4EEES8_EEENS3_IJNS3_IJS6_NS4_ILi0EEEEEES5_NS4_ILi32EEEEEEEENS_10ViewEngineIPN7cutlass10bfloat16_tEEEEEC2ERKSE_RKSJ_ - $_ZN7cutlass13device_kernelIN5flash19enable_sm80_to_sm89INS1_16FlashAttnBwdSm80INS1_25CollectiveMainloopBwdSm80ILi2ELi2EN4cute5tupleIJNS5_1CILi128EEES8_NS7_ILi64EEEEEENS_10bfloat16_tEfNS_4arch4Sm80ELb0ELb0ELb1ELb1ELb0ELb0ELb0ELb0ELi2ELi4ELi4ELi4ELb0EEENS1_24CollectiveEpilogueBwdGQAISA_fSD_Li256ELb1ELb0EEENS1_19SingleTileSchedulerILb1ELb0ELb0ELi128EEEEEEEEEvNT_6ParamsE$_ZN4cute3eso3ESOILb1ELb0EJNS_6LayoutINS_5tupleIJNS3_IJNS_1CILi8EEENS4_ILi1EEEEEENS4_ILi4EEES6_EEENS3_IJNS3_IJS6_NS4_ILi0EEEEEENS4_ILi2048EEESA_EEEEEiEEC2ERKSE_RKi)
$_ZN7cutlass13device_kernelIN5flash19enable_sm80_to_sm89INS1_16FlashAttnBwdSm80INS1_25CollectiveMainloopBwdSm80ILi2ELi2EN4cute5tupleIJNS5_1CILi128EEES8_NS7_ILi64EEEEEENS_10bfloat16_tEfNS_4arch4Sm80ELb0ELb0ELb1ELb1ELb0ELb0ELb0ELb0ELi2ELi4ELi4ELi4ELb0EEENS1_24CollectiveEpilogueBwdGQAISA_fSD_Li256ELb1ELb0EEENS1_19SingleTileSchedulerILb1ELb0ELb0ELi128EEEEEEEEEvNT_6ParamsE$_ZN4cute3eso3ESOILb1ELb0EJNS_6LayoutINS_5tupleIJNS3_IJNS_1CILi8EEENS4_ILi1EEEEEENS4_ILi4EEES6_EEENS3_IJNS3_IJS6_NS4_ILi0EEEEEENS4_ILi2048EEESA_EEEEEiEEC2ERKSE_RKi:
[----:B------:R-:W-:Y:S02]  /*a180*/  IADD3 R2, R15, -c[0x0][0x20], RZ ;  /* 0x800008000f027a10 */ /* 0x000fe40007ffe0ff */
[----:B------:R-:W-:-:S03]  /*a190*/  MOV R5, 0x0 ;  /* 0x0000000000057802 */ /* 0x000fc60000000f00 */
[----:B------:R1:W-:Y:S01]  /*a1a0*/  STL [R2], R3 ;  /* 0x0000000302007387 */ /* 0x0003e20000100800 */
[----:B------:R-:W-:Y:S05]  /*a1b0*/  RET.REL.NODEC R4 `(_ZN7cutlass13device_kernelIN5flash19enable_sm80_to_sm89INS1_16FlashAttnBwdSm80INS1_25CollectiveMainloopBwdSm80ILi2ELi2EN4cute5tupleIJNS5_1CILi128EEES8_NS7_ILi64EEEEEENS_10bfloat16_tEfNS_4arch4Sm80ELb0ELb0ELb1ELb1ELb0ELb0ELb0ELb0ELi2ELi4ELi4ELi4ELb0EEENS1_24CollectiveEpilogueBwdGQAISA_fSD_Li256ELb1ELb0EEENS1_19SingleTileSchedulerILb1ELb0ELb0ELi128EEEEEEEEEvNT_6ParamsE) ;  /* 0xffff5e4004007950 */ /* 0x000fea0003c3ffff */
        .type           $_ZN7cutlass13device_kernelIN5flash19enable_sm80_to_sm89INS1_16FlashAttnBwdSm80INS1_25CollectiveMainloopBwdSm80ILi2ELi2EN4cute5tupleIJNS5_1CILi128EEES8_NS7_ILi64EEEEEENS_10bfloat16_tEfNS_4arch4Sm80ELb0ELb0ELb1ELb1ELb0ELb0ELb0ELb0ELi2ELi4ELi4ELi4ELb0EEENS1_24CollectiveEpilogueBwdGQAISA_fSD_Li256ELb1ELb0EEENS1_19SingleTileSchedulerILb1ELb0ELb0ELi128EEEEEEEEEvNT_6ParamsE$_ZN4cute3eso3ESOILb1ELb0EJNS_6LayoutINS_5tupleIJNS3_IJNS_1CILi8EEENS4_ILi1EEEEEENS4_ILi4EEES8_EEENS3_IJNS3_IJS6_NS4_ILi0EEEEEES5_NS4_ILi32EEEEEEEENS_10ViewEngineIPN7cutlass10bfloat16_tEEEEEC2ERKSE_RKSJ_,@function
        .size           $_ZN7cutlass13device_kernelIN5flash19enable_sm80_to_sm89INS1_16FlashAttnBwdSm80INS1_25CollectiveMainloopBwdSm80ILi2ELi2EN4cute5tupleIJNS5_1CILi128EEES8_NS7_ILi64EEEEEENS_10bfloat16_tEfNS_4arch4Sm80ELb0ELb0ELb1ELb1ELb0ELb0ELb0ELb0ELi2ELi4ELi4ELi4ELb0EEENS1_24CollectiveEpilogueBwdGQAISA_fSD_Li256ELb1ELb0EEENS1_19SingleTileSchedulerILb1ELb0ELb0ELi128EEEEEEEEEvNT_6ParamsE$_ZN4cute3eso3ESOILb1ELb0EJNS_6LayoutINS_5tupleIJNS3_IJNS_1CILi8EEENS4_ILi1EEEEEENS4_ILi4EEES8_EEENS3_IJNS3_IJS6_NS4_ILi0EEEEEES5_NS4_ILi32EEEEEEEENS_10ViewEngineIPN7cutlass10bfloat16_tEEEEEC2ERKSE_RKSJ_,($_ZN7cutlass13device_kernelIN5flash19enable_sm80_to_sm89INS1_16FlashAttnBwdSm80INS1_25CollectiveMainloopBwdSm80ILi2ELi2EN4cute5tupleIJNS5_1CILi128EEES8_NS7_ILi64EEEEEENS_10bfloat16_tEfNS_4arch4Sm80ELb0ELb0ELb1ELb1ELb0ELb0ELb0ELb0ELi2ELi4ELi4ELi4ELb0EEENS1_24CollectiveEpilogueBwdGQAISA_fSD_Li256ELb1ELb0EEENS1_19SingleTileSchedulerILb1ELb0ELb0ELi128EEEEEEEEEvNT_6ParamsE$_ZN4cute3eso3ESOILb1ELb0EJNS_6LayoutINS_5tupleIJNS_1CILi1EEENS3_IJNS4_ILi2EEES6_EEEEEENS3_IJNS4_ILi0EEENS3_IJNS4_ILi8EEENS4_ILi64EEEEEEEEEEENS_10ViewEngineINS_8smem_ptrIPfEEEEEEC2ERKSE_RKSJ_ - $_ZN7cutlass13device_kernelIN5flash19enable_sm80_to_sm89INS1_16FlashAttnBwdSm80INS1_25CollectiveMainloopBwdSm80ILi2ELi2EN4cute5tupleIJNS5_1CILi128EEES8_NS7_ILi64EEEEEENS_10bfloat16_tEfNS_4arch4Sm80ELb0ELb0ELb1ELb1ELb0ELb0ELb0ELb0ELi2ELi4ELi4ELi4ELb0EEENS1_24CollectiveEpilogueBwdGQAISA_fSD_Li256ELb1ELb0EEENS1_19SingleTileSchedulerILb1ELb0ELb0ELi128EEEEEEEEEvNT_6ParamsE$_ZN4cute3eso3ESOILb1ELb0EJNS_6LayoutINS_5tupleIJNS3_IJNS_1CILi8EEENS4_ILi1EEEEEENS4_ILi4EEES8_EEENS3_IJNS3_IJS6_NS4_ILi0EEEEEES5_NS4_ILi32EEEEEEEENS_10ViewEngineIPN7cutlass10bfloat16_tEEEEEC2ERKSE_RKSJ_)
$_ZN7cutlass13device_kernelIN5flash19enable_sm80_to_sm89INS1_16FlashAttnBwdSm80INS1_25CollectiveMainloopBwdSm80ILi2ELi2EN4cute5tupleIJNS5_1CILi128EEES8_NS7_ILi64EEEEEENS_10bfloat16_tEfNS_4arch4Sm80ELb0ELb0ELb1ELb1ELb0ELb0ELb0ELb0ELi2ELi4ELi4ELi4ELb0EEENS1_24CollectiveEpilogueBwdGQAISA_fSD_Li256ELb1ELb0EEENS1_19SingleTileSchedulerILb1ELb0ELb0ELi128EEEEEEEEEvNT_6ParamsE$_ZN4cute3eso3ESOILb1ELb0EJNS_6LayoutINS_5tupleIJNS3_IJNS_1CILi8EEENS4_ILi1EEEEEENS4_ILi4EEES8_EEENS3_IJNS3_IJS6_NS4_ILi0EEEEEES5_NS4_ILi32EEEEEEEENS_10ViewEngineIPN7cutlass10bfloat16_tEEEEEC2ERKSE_RKSJ_:
[----:B------:R-:W-:Y:S01]  /*a1c0*/  IADD3 R2, R23, -c[0x0][0x20], RZ ;  /* 0x8000080017027a10 */ /* 0x000fe20007ffe0ff */
[----:B------:R-:W-:Y:S01]  /*a1d0*/  IMAD.MOV.U32 R7, RZ, RZ, R3 ;  /* 0x000000ffff077224 */ /* 0x000fe200078e0003 */
[----:B------:R-:W-:-:S04]  /*a1e0*/  MOV R5, 0x0 ;  /* 0x0000000000057802 */ /* 0x000fc80000000f00 */
[----:B------:R1:W-:Y:S01]  /*a1f0*/  STL.64 [R2], R6 ;  /* 0x0000000602007387 */ /* 0x0003e20000100a00 */
[----:B------:R-:W-:Y:S05]  /*a200*/  RET.REL.NODEC R4 `(_ZN7cutlass13device_kernelIN5flash19enable_sm80_to_sm89INS1_16FlashAttnBwdSm80INS1_25CollectiveMainloopBwdSm80ILi2ELi2EN4cute5tupleIJNS5_1CILi128EEES8_NS7_ILi64EEEEEENS_10bfloat16_tEfNS_4arch4Sm80ELb0ELb0ELb1ELb1ELb0ELb0ELb0ELb0ELi2ELi4ELi4ELi4ELb0EEENS1_24CollectiveEpilogueBwdGQAISA_fSD_Li256ELb1ELb0EEENS1_19SingleTileSchedulerILb1ELb0ELb0ELi128EEEEEEEEEvNT_6ParamsE) ;  /* 0xffff5df004007950 */ /* 0x000fea0003c3ffff */
        .type           $_ZN7cutlass13device_kernelIN5flash19enable_sm80_to_sm89INS1_16FlashAttnBwdSm80INS1_25CollectiveMainloopBwdSm80ILi2ELi2EN4cute5tupleIJNS5_1CILi128EEES8_NS7_ILi64EEEEEENS_10bfloat16_tEfNS_4arch4Sm80ELb0ELb0ELb1ELb1ELb0ELb0ELb0ELb0ELi2ELi4ELi4ELi4ELb0EEENS1_24CollectiveEpilogueBwdGQAISA_fSD_Li256ELb1ELb0EEENS1_19SingleTileSchedulerILb1ELb0ELb0ELi128EEEEEEEEEvNT_6ParamsE$_ZN4cute3eso3ESOILb1ELb0EJNS_6LayoutINS_5tupleIJNS_1CILi1EEENS3_IJNS4_ILi2EEES6_EEEEEENS3_IJNS4_ILi0EEENS3_IJNS4_ILi8EEENS4_ILi64EEEEEEEEEEENS_10ViewEngineINS_8smem_ptrIPfEEEEEEC2ERKSE_RKSJ_,@function
        .size           $_ZN7cutlass13device_kernelIN5flash19enable_sm80_to_sm89INS1_16FlashAttnBwdSm80INS1_25CollectiveMainloopBwdSm80ILi2ELi2EN4cute5tupleIJNS5_1CILi128EEES8_NS7_ILi64EEEEEENS_10bfloat16_tEfNS_4arch4Sm80ELb0ELb0ELb1ELb1ELb0ELb0ELb0ELb0ELi2ELi4ELi4ELi4ELb0EEENS1_24CollectiveEpilogueBwdGQAISA_fSD_Li256ELb1ELb0EEENS1_19SingleTileSchedulerILb1ELb0ELb0ELi128EEEEEEEEEvNT_6ParamsE$_ZN4cute3eso3ESOILb1ELb0EJNS_6LayoutINS_5tupleIJNS_1CILi1EEENS3_IJNS4_ILi2EEES6_EEEEEENS3_IJNS4_ILi0EEENS3_IJNS4_ILi8EEENS4_ILi64EEEEEEEEEEENS_10ViewEngineINS_8smem_ptrIPfEEEEEEC2ERKSE_RKSJ_,($_ZN7cutlass13device_kernelIN5flash19enable_sm80_to_sm89INS1_16FlashAttnBwdSm80INS1_25CollectiveMainloopBwdSm80ILi2ELi2EN4cute5tupleIJNS5_1CILi128EEES8_NS7_ILi64EEEEEENS_10bfloat16_tEfNS_4arch4Sm80ELb0ELb0ELb1ELb1ELb0ELb0ELb0ELb0ELi2ELi4ELi4ELi4ELb0EEENS1_24CollectiveEpilogueBwdGQAISA_fSD_Li256ELb1ELb0EEENS1_19SingleTileSchedulerILb1ELb0ELb0ELi128EEEEEEEEEvNT_6ParamsE$_ZN4cute3eso3ESOILb1ELb0EJNS_6LayoutINS_5tupleIJNS_1CILi1EEENS4_ILi4EEEEEENS3_IJNS4_ILi0EEES5_EEEEENS_10ViewEngineIPfEEEEC2ERKSA_RKSD_ - $_ZN7cutlass13device_kernelIN5flash19enable_sm80_to_sm89INS1_16FlashAttnBwdSm80INS1_25CollectiveMainloopBwdSm80ILi2ELi2EN4cute5tupleIJNS5_1CILi128EEES8_NS7_ILi64EEEEEENS_10bfloat16_tEfNS_4arch4Sm80ELb0ELb0ELb1ELb1ELb0ELb0ELb0ELb0ELi2ELi4ELi4ELi4ELb0EEENS1_24CollectiveEpilogueBwdGQAISA_fSD_Li256ELb1ELb0EEENS1_19SingleTileSchedulerILb1ELb0ELb0ELi128EEEEEEEEEvNT_6ParamsE$_ZN4cute3eso3ESOILb1ELb0EJNS_6LayoutINS_5tupleIJNS_1CILi1EEENS3_IJNS4_ILi2EEES6_EEEEEENS3_IJNS4_ILi0EEENS3_IJNS4_ILi8EEENS4_ILi64EEEEEEEEEEENS_10ViewEngineINS_8smem_ptrIPfEEEEEEC2ERKSE_RKSJ_)
$_ZN7cutlass13device_kernelIN5flash19enable_sm80_to_sm89INS1_16FlashAttnBwdSm80INS1_25CollectiveMainloopBwdSm80ILi2ELi2EN4cute5tupleIJNS5_1CILi128EEES8_NS7_ILi64EEEEEENS_10bfloat16_tEfNS_4arch4Sm80ELb0ELb0ELb1ELb1ELb0ELb0ELb0ELb0ELi2ELi4ELi4ELi4ELb0EEENS1_24CollectiveEpilogueBwdGQAISA_fSD_Li256ELb1ELb0EEENS1_19SingleTileSchedulerILb1ELb0ELb0ELi128EEEEEEEEEvNT_6ParamsE$_ZN4cute3eso3ESOILb1ELb0EJNS_6LayoutINS_5tupleIJNS_1CILi1EEENS3_IJNS4_ILi2EEES6_EEEEEENS3_IJNS4_ILi0EEENS3_IJNS4_ILi8EEENS4_ILi64EEEEEEEEEEENS_10ViewEngineINS_8smem_ptrIPfEEEEEEC2ERKSE_RKSJ_:
[----:B------:R-:W-:Y:S01]  /*a210*/  IADD3 R3, R23, -c[0x0][0x20], RZ ;  /* 0x8000080017037a10 */ /* 0x000fe20007ffe0ff */
[----:B------:R-:W-:Y:S01]  /*a220*/  IMAD.MOV.U32 R8, RZ, RZ, R2 ;  /* 0x000000ffff087224 */ /* 0x000fe200078e0002 */
[----:B------:R-:W-:Y:S01]  /*a230*/  MOV R10, R6 ;  /* 0x00000006000a7202 */ /* 0x000fe20000000f00 */
[----:B------:R-:W-:-:S03]  /*a240*/  IMAD.MOV.U32 R11, RZ, RZ, 0x0 ;  /* 0x00000000ff0b7424 */ /* 0x000fc600078e00ff */
[----:B------:R1:W-:Y:S01]  /*a250*/  STL.64 [R3], R8 ;  /* 0x0000000803007387 */ /* 0x0003e20000100a00 */
[----:B------:R-:W-:Y:S05]  /*a260*/  RET.REL.NODEC R10 `(_ZN7cutlass13device_kernelIN5flash19enable_sm80_to_sm89INS1_16FlashAttnBwdSm80INS1_25CollectiveMainloopBwdSm80ILi2ELi2EN4cute5tupleIJNS5_1CILi128EEES8_NS7_ILi64EEEEEENS_10bfloat16_tEfNS_4arch4Sm80ELb0ELb0ELb1ELb1ELb0ELb0ELb0ELb0ELi2ELi4ELi4ELi4ELb0EEENS1_24CollectiveEpilogueBwdGQAISA_fSD_Li256ELb1ELb0EEENS1_19SingleTileSchedulerILb1ELb0ELb0ELi128EEEEEEEEEvNT_6ParamsE) ;  /* 0xffff5d900a007950 */ /* 0x000fea0003c3ffff */
        .type           $_ZN7cutlass13device_kernelIN5flash19enable_sm80_to_sm89INS1_16FlashAttnBwdSm80INS1_25CollectiveMainloopBwdSm80ILi2ELi2EN4cute5tupleIJNS5_1CILi128EEES8_NS7_ILi64EEEEEENS_10bfloat16_tEfNS_4arch4Sm80ELb0ELb0ELb1ELb1ELb0ELb0ELb0ELb0ELi2ELi4ELi4ELi4ELb0EEENS1_24CollectiveEpilogueBwdGQAISA_fSD_Li256ELb1ELb0EEENS1_19SingleTileSchedulerILb1ELb0ELb0ELi128EEEEEEEEEvNT_6ParamsE$_ZN4cute3eso3ESOILb1ELb0EJNS_6LayoutINS_5tupleIJNS_1CILi1EEENS4_ILi4EEEEEENS3_IJNS4_ILi0EEES5_EEEEENS_10ViewEngineIPfEEEEC2ERKSA_RKSD_,@function
        .size           $_ZN7cutlass13device_kernelIN5flash19enable_sm80_to_sm89INS1_16FlashAttnBwdSm80INS1_25CollectiveMainloopBwdSm80ILi2ELi2EN4cute5tupleIJNS5_1CILi128EEES8_NS7_ILi64EEEEEENS_10bfloat16_tEfNS_4arch4Sm80ELb0ELb0ELb1ELb1ELb0ELb0ELb0ELb0ELi2ELi4ELi4ELi4ELb0EEENS1_24CollectiveEpilogueBwdGQAISA_fSD_Li256ELb1ELb0EEENS1_19SingleTileSchedulerILb1ELb0ELb0ELi128EEEEEEEEEvNT_6ParamsE$_ZN4cute3eso3ESOILb1ELb0EJNS_6LayoutINS_5tupleIJNS_1CILi1EEENS4_ILi4EEEEEENS3_IJNS4_ILi0EEES5_EEEEENS_10ViewEngineIPfEEEEC2ERKSA_RKSD_,($_ZN7cutlass13device_kernelIN5flash19enable_sm80_to_sm89INS1_16FlashAttnBwdSm80INS1_25CollectiveMainloopBwdSm80ILi2ELi2EN4cute5tupleIJNS5_1CILi128EEES8_NS7_ILi64EEEEEENS_10bfloat16_tEfNS_4arch4Sm80ELb0ELb0ELb1ELb1ELb0ELb0ELb0ELb0ELi2ELi4ELi4ELi4ELb0EEENS1_24CollectiveEpilogueBwdGQAISA_fSD_Li256ELb1ELb0EEENS1_19SingleTileSchedulerILb1ELb0ELb0ELi128EEEEEEEEEvNT_6ParamsE$_ZN4cute3eso3ESOILb1ELb0EJNS_6LayoutINS_5tupleIJNS_1CILi4EEEEEENS3_IJNS4_ILi1EEEEEEEENS_10ViewEngineIPfEEEEC2ERKS9_RKSC_ - $_ZN7cutlass13device_kernelIN5flash19enable_sm80_to_sm89INS1_16FlashAttnBwdSm80INS1_25CollectiveMainloopBwdSm80ILi2ELi2EN4cute5tupleIJNS5_1CILi128EEES8_NS7_ILi64EEEEEENS_10bfloat16_tEfNS_4arch4Sm80ELb0ELb0ELb1ELb1ELb0ELb0ELb0ELb0ELi2ELi4ELi4ELi4ELb0EEENS1_24CollectiveEpilogueBwdGQAISA_fSD_Li256ELb1ELb0EEENS1_19SingleTileSchedulerILb1ELb0ELb0ELi128EEEEEEEEEvNT_6ParamsE$_ZN4cute3eso3ESOILb1ELb0EJNS_6LayoutINS_5tupleIJNS_1CILi1EEENS4_ILi4EEEEEENS3_IJNS4_ILi0EEES5_EEEEENS_10ViewEngineIPfEEEEC2ERKSA_RKSD_)
$_ZN7cutlass13device_kernelIN5flash19enable_sm80_to_sm89INS1_16FlashAttnBwdSm80INS1_25CollectiveMainloopBwdSm80ILi2ELi2EN4cute5tupleIJNS5_1CILi128EEES8_NS7_ILi64EEEEEENS_10bfloat16_tEfNS_4arch4Sm80ELb0ELb0ELb1ELb1ELb0ELb0ELb0ELb0ELi2ELi4ELi4ELi4ELb0EEENS1_24CollectiveEpilogueBwdGQAISA_fSD_Li256ELb1ELb0EEENS1_19SingleTileSchedulerILb1ELb0ELb0ELi128EEEEEEEEEvNT_6ParamsE$_ZN4cute3eso3ESOILb1ELb0EJNS_6LayoutINS_5tupleIJNS_1CILi1EEENS4_ILi4EEEEEENS3_IJNS4_ILi0EEES5_EEEEENS_10ViewEngineIPfEEEEC2ERKSA_RKSD_:
[----:B------:R-:W-:Y:S01]  /*a270*/  IADD3 R5, R23, -c[0x0][0x20], RZ ;  /* 0x8000080017057a10 */ /* 0x000fe20007ffe0ff */
[----:B------:R-:W-:Y:S01]  /*a280*/  IMAD.MOV.U32 R8, RZ, RZ, R16 ;  /* 0x000000ffff087224 */ /* 0x000fe200078e0010 */
[----:B------:R-:W-:Y:S01]  /*a290*/  MOV R10, R6 ;  /* 0x00000006000a7202 */ /* 0x000fe20000000f00 */
[----:B------:R-:W-:-:S03]  /*a2a0*/  IMAD.MOV.U32 R11, RZ, RZ, 0x0 ;  /* 0x00000000ff0b7424 */ /* 0x000fc600078e00ff */
[----:B------:R1:W-:Y:S01]  /*a2b0*/  STL.64 [R5], R8 ;  /* 0x0000000805007387 */ /* 0x0003e20000100a00 */
[----:B------:R-:W-:Y:S05]  /*a2c0*/  RET.REL.NODEC R10 `(_ZN7cutlass13device_kernelIN5flash19enable_sm80_to_sm89INS1_16FlashAttnBwdSm80INS1_25CollectiveMainloopBwdSm80ILi2ELi2EN4cute5tupleIJNS5_1CILi128EEES8_NS7_ILi64EEEEEENS_10bfloat16_tEfNS_4arch4Sm80ELb0ELb0ELb1ELb1ELb0ELb0ELb0ELb0ELi2ELi4ELi4ELi4ELb0EEENS1_24CollectiveEpilogueBwdGQAISA_fSD_Li256ELb1ELb0EEENS1_19SingleTileSchedulerILb1ELb0ELb0ELi128EEEEEEEEEvNT_6ParamsE) ;  /* 0xffff5d300a007950 */ /* 0x000fea0003c3ffff */
        .type           $_ZN7cutlass13device_kernelIN5flash19enable_sm80_to_sm89INS1_16FlashAttnBwdSm80INS1_25CollectiveMainloopBwdSm80ILi2ELi2EN4cute5tupleIJNS5_1CILi128EEES8_NS7_ILi64EEEEEENS_10bfloat16_tEfNS_4arch4Sm80ELb0ELb0ELb1ELb1ELb0ELb0ELb0ELb0ELi2ELi4ELi4ELi4ELb0EEENS1_24CollectiveEpilogueBwdGQAISA_fSD_Li256ELb1ELb0EEENS1_19SingleTileSchedulerILb1ELb0ELb0ELi128EEEEEEEEEvNT_6ParamsE$_ZN4cute3eso3ESOILb1ELb0EJNS_6LayoutINS_5tupleIJNS_1CILi4EEEEEENS3_IJNS4_ILi1EEEEEEEENS_10ViewEngineIPfEEEEC2ERKS9_RKSC_,@function
        .size           $_ZN7cutlass13device_kernelIN5flash19enable_sm80_to_sm89INS1_16FlashAttnBwdSm80INS1_25CollectiveMainloopBwdSm80ILi2ELi2EN4cute5tupleIJNS5_1CILi128EEES8_NS7_ILi64EEEEEENS_10bfloat16_tEfNS_4arch4Sm80ELb0ELb0ELb1ELb1ELb0ELb0ELb0ELb0ELi2ELi4ELi4ELi4ELb0EEENS1_24CollectiveEpilogueBwdGQAISA_fSD_Li256ELb1ELb0EEENS1_19SingleTileSchedulerILb1ELb0ELb0ELi128EEEEEEEEEvNT_6ParamsE$_ZN4cute3eso3ESOILb1ELb0EJNS_6LayoutINS_5tupleIJNS_1CILi4EEEEEENS3_IJNS4_ILi1EEEEEEEENS_10ViewEngineIPfEEEEC2ERKS9_RKSC_,($_ZN7cutlass13device_kernelIN5flash19enable_sm80_to_sm89INS1_16FlashAttnBwdSm80INS1_25CollectiveMainloopBwdSm80ILi2ELi2EN4cute5tupleIJNS5_1CILi128EEES8_NS7_ILi64EEEEEENS_10bfloat16_tEfNS_4arch4Sm80ELb0ELb0ELb1ELb1ELb0ELb0ELb0ELb0ELi2ELi4ELi4ELi4ELb0EEENS1_24CollectiveEpilogueBwdGQAISA_fSD_Li256ELb1ELb0EEENS1_19SingleTileSchedulerILb1ELb0ELb0ELi128EEEEEEEEEvNT_6ParamsE$_ZN4cute3eso3ESOILb1ELb0EJNS_7SwizzleILi3ELi3ELi3EEENS_9MixedBitsILj0ELj432EEENS_6LayoutINS_5tupleIJNS7_IJNS_1CILi2EEES9_S9_EEES9_NS8_ILi8EEEEEENS7_IJNS7_IJNS8_ILi64EEESB_NS8_ILi512EEEEEENS8_ILi8192EEENS8_ILi1024EEEEEEEEEEC2ERKS3_RKS5_RKSJ_ - $_ZN7cutlass13device_kernelIN5flash19enable_sm80_to_sm89INS1_16FlashAttnBwdSm80INS1_25CollectiveMainloopBwdSm80ILi2ELi2EN4cute5tupleIJNS5_1CILi128EEES8_NS7_ILi64EEEEEENS_10bfloat16_tEfNS_4arch4Sm80ELb0ELb0ELb1ELb1ELb0ELb0ELb0ELb0ELi2ELi4ELi4ELi4ELb0EEENS1_24CollectiveEpilogueBwdGQAISA_fSD_Li256ELb1ELb0EEENS1_19SingleTileSchedulerILb1ELb0ELb0ELi128EEEEEEEEEvNT_6ParamsE$_ZN4cute3eso3ESOILb1ELb0EJNS_6LayoutINS_5tupleIJNS_1CILi4EEEEEENS3_IJNS4_ILi1EEEEEEEENS_10ViewEngineIPfEEEEC2ERKS9_RKSC_)
$_ZN7cutlass13device_kernelIN5flash19enable_sm80_to_sm89INS1_16FlashAttnBwdSm80INS1_25CollectiveMainloopBwdSm80ILi2ELi2EN4cute5tupleIJNS5_1CILi128EEES8_NS7_ILi64EEEEEENS_10bfloat16_tEfNS_4arch4Sm80ELb0ELb0ELb1ELb1ELb0ELb0ELb0ELb0ELi2ELi4ELi4ELi4ELb0EEENS1_24CollectiveEpilogueBwdGQAISA_fSD_Li256ELb1ELb0EEENS1_19SingleTileSchedulerILb1ELb0ELb0ELi128EEEEEEEEEvNT_6ParamsE$_ZN4cute3eso3ESOILb1ELb0EJNS_6LayoutINS_5tupleIJNS_1CILi4EEEEEENS3_IJNS4_ILi1EEEEEEEENS_10ViewEngineIPfEEEEC2ERKS9_RKSC_:
[----:B------:R-:W-:Y:S01]  /*a2d0*/  IADD3 R2, R23, -c[0x0][0x20], RZ ;  /* 0x8000080017027a10 */ /* 0x000fe20007ffe0ff */
[----:B------:R-:W-:Y:S01]  /*a2e0*/  IMAD.MOV.U32 R8, RZ, RZ, R6 ;  /* 0x000000ffff087224 */ /* 0x000fe200078e0006 */
[----:B------:R-:W-:-:S03]  /*a2f0*/  MOV R9, 0x0 ;  /* 0x0000000000097802 */ /* 0x000fc60000000f00 */
[----:B------:R1:W-:Y:S01]  /*a300*/  STL.64 [R2], R12 ;  /* 0x0000000c02007387 */ /* 0x0003e20000100a00 */
[----:B------:R-:W-:Y:S05]  /*a310*/  RET.REL.NODEC R8 `(_ZN7cutlass13device_kernelIN5flash19enable_sm80_to_sm89INS1_16FlashAttnBwdSm80INS1_25CollectiveMainloopBwdSm80ILi2ELi2EN4cute5tupleIJNS5_1CILi128EEES8_NS7_ILi64EEEEEENS_10bfloat16_tEfNS_4arch4Sm80ELb0ELb0ELb1ELb1ELb0ELb0ELb0ELb0ELi2ELi4ELi4ELi4ELb0EEENS1_24CollectiveEpilogueBwdGQAISA_fSD_Li256ELb1ELb0EEENS1_19SingleTileSchedulerILb1ELb0ELb0ELi128EEEEEEEEEvNT_6ParamsE) ;  /* 0xffff5ce008007950 */ /* 0x000fea0003c3ffff */
        .type           $_ZN7cutlass13device_kernelIN5flash19enable_sm80_to_sm89INS1_16FlashAttnBwdSm80INS1_25CollectiveMainloopBwdSm80ILi2ELi2EN4cute5tupleIJNS5_1CILi128EEES8_NS7_ILi64EEEEEENS_10bfloat16_tEfNS_4arch4Sm80ELb0ELb0ELb1ELb1ELb0ELb0ELb0ELb0ELi2ELi4ELi4ELi4ELb0EEENS1_24CollectiveEpilogueBwdGQAISA_fSD_Li256ELb1ELb0EEENS1_19SingleTileSchedulerILb1ELb0ELb0ELi128EEEEEEEEEvNT_6ParamsE$_ZN4cute3eso3ESOILb1ELb0EJNS_7SwizzleILi3ELi3ELi3EEENS_9MixedBitsILj0ELj432EEENS_6LayoutINS_5tupleIJNS7_IJNS_1CILi2EEES9_S9_EEES9_NS8_ILi8EEEEEENS7_IJNS7_IJNS8_ILi64EEESB_NS8_ILi512EEEEEENS8_ILi8192EEENS8_ILi1024EEEEEEEEEEC2ERKS3_RKS5_RKSJ_,@function
        .size           $_ZN7cutlass13device_kernelIN5flash19enable_sm80_to_sm89INS1_16FlashAttnBwdSm80INS1_25CollectiveMainloopBwdSm80ILi2ELi2EN4cute5tupleIJNS5_1CILi128EEES8_NS7_ILi64EEEEEENS_10bfloat16_tEfNS_4arch4Sm80ELb0ELb0ELb1ELb1ELb0ELb0ELb0ELb0ELi2ELi4ELi4ELi4ELb0EEENS1_24CollectiveEpilogueBwdGQAISA_fSD_Li256ELb1ELb0EEENS1_19SingleTileSchedulerILb1ELb0ELb0ELi128EEEEEEEEEvNT_6ParamsE$_ZN4cute3eso3ESOILb1ELb0EJNS_7SwizzleILi3ELi3ELi3EEENS_9MixedBitsILj0ELj432EEENS_6LayoutINS_5tupleIJNS7_IJNS_1CILi2EEES9_S9_EEES9_NS8_ILi8EEEEEENS7_IJNS7_IJNS8_ILi64EEESB_NS8_ILi512EEEEEENS8_ILi8192EEENS8_ILi1024EEEEEEEEEEC2ERKS3_RKS5_RKSJ_,($_ZN7cutlass13device_kernelIN5flash19enable_sm80_to_sm89INS1_16FlashAttnBwdSm80INS1_25CollectiveMainloopBwdSm80ILi2ELi2EN4cute5tupleIJNS5_1CILi128EEES8_NS7_ILi64EEEEEENS_10bfloat16_tEfNS_4arch4Sm80ELb0ELb0ELb1ELb1ELb0ELb0ELb0ELb0ELi2ELi4ELi4ELi4ELb0EEENS1_24CollectiveEpilogueBwdGQAISA_fSD_Li256ELb1ELb0EEENS1_19SingleTileSchedulerILb1ELb0ELb0ELi128EEEEEEEEEvNT_6ParamsE$_ZN4cute5tupleIJNS0_IJNS0_IJNS0_IJNS_1CILi8EEENS1_ILi1EEEEEENS0_IJS3_S3_EEEEEENS0_IJS3_NS1_ILi2EEEEEEEEENS0_IJNS0_IJNS0_IJS3_NS1_ILi0EEEEEENS0_IJSA_SA_EEEEEENS0_IJSA_iEEEEEEEEC2ERKS9_RKSF_ - $_ZN7cutlass13device_kernelIN5flash19enable_sm80_to_sm89INS1_16FlashAttnBwdSm80INS1_25CollectiveMainloopBwdSm80ILi2ELi2EN4cute5tupleIJNS5_1CILi128EEES8_NS7_ILi64EEEEEENS_10bfloat16_tEfNS_4arch4Sm80ELb0ELb0ELb1ELb1ELb0ELb0ELb0ELb0ELi2ELi4ELi4ELi4ELb0EEENS1_24CollectiveEpilogueBwdGQAISA_fSD_Li256ELb1ELb0EEENS1_19SingleTileSchedulerILb1ELb0ELb0ELi128EEEEEEEEEvNT_6ParamsE$_ZN4cute3eso3ESOILb1ELb0EJNS_7SwizzleILi3ELi3ELi3EEENS_9MixedBitsILj0ELj432EEENS_6LayoutINS_5tupleIJNS7_IJNS_1CILi2EEES9_S9_EEES9_NS8_ILi8EEEEEENS7_IJNS7_IJNS8_ILi64EEESB_NS8_ILi512EEEEEENS8_ILi8192EEENS8_ILi1024EEEEEEEEEEC2ERKS3_RKS5_RKSJ_)
$_ZN7cutlass13device_kernelIN5flash19enable_sm80_to_sm89INS1_16FlashAttnBwdSm80INS1_25CollectiveMainloopBwdSm80ILi2ELi2EN4cute5tupleIJNS5_1CILi128EEES8_NS7_ILi64EEEEEENS_10bfloat16_tEfNS_4arch4Sm80ELb0ELb0ELb1ELb1ELb0ELb0ELb0ELb0ELi2ELi4ELi4ELi4ELb0EEENS1_24CollectiveEpilogueBwdGQAISA_fSD_Li256ELb1ELb0EEENS1_19SingleTileSchedulerILb1ELb0ELb0ELi128EEEEEEEEEvNT_6ParamsE$_ZN4cute3eso3ESOILb1ELb0EJNS_7SwizzleILi3ELi3ELi3EEENS_9MixedBitsILj0ELj432EEENS_6LayoutINS_5tupleIJNS7_IJNS_1CILi2EEES9_S9_EEES9_NS8_ILi8EEEEEENS7_IJNS7_IJNS8_ILi64EEESB_NS8_ILi512EEEEEENS8_ILi8192EEENS8_ILi1024EEEEEEEEEEC2ERKS3_RKS5_RKSJ_:
[----:B------:R-:W-:Y:S01]  /*a320*/  IADD3 R2, R23, -c[0x0][0x20], RZ ;  /* 0x8000080017027a10 */ /* 0x000fe20007ffe0ff */
[----:B------:R-:W-:Y:S01]  /*a330*/  IMAD.MOV.U32 R8, RZ, RZ, R6 ;  /* 0x000000ffff087224 */ /* 0x000fe200078e0006 */
[----:B------:R-:W-:-:S03]  /*a340*/  MOV R9, 0x0 ;  /* 0x0000000000097802 */ /* 0x000fc60000000f00 */
[----:B------:R1:W-:Y:S01]  /*a350*/  STL [R2], R3 ;  /* 0x0000000302007387 */ /* 0x0003e20000100800 */
[----:B------:R-:W-:Y:S05]  /*a360*/  RET.REL.NODEC R8 `(_ZN7cutlass13device_kernelIN5flash19enable_sm80_to_sm89INS1_16FlashAttnBwdSm80INS1_25CollectiveMainloopBwdSm80ILi2ELi2EN4cute5tupleIJNS5_1CILi128EEES8_NS7_ILi64EEEEEENS_10bfloat16_tEfNS_4arch4Sm80ELb0ELb0ELb1ELb1ELb0ELb0ELb0ELb0ELi2ELi4ELi4ELi4ELb0EEENS1_24CollectiveEpilogueBwdGQAISA_fSD_Li256ELb1ELb0EEENS1_19SingleTileSchedulerILb1ELb0ELb0ELi128EEEEEEEEEvNT_6ParamsE) ;  /* 0xffff5c9008007950 */ /* 0x000fea0003c3ffff */
        .type           $_ZN7cutlass13device_kernelIN5flash19enable_sm80_to_sm89INS1_16FlashAttnBwdSm80INS1_25CollectiveMainloopBwdSm80ILi2ELi2EN4cute5tupleIJNS5_1CILi128EEES8_NS7_ILi64EEEEEENS_10bfloat16_tEfNS_4arch4Sm80ELb0ELb0ELb1ELb1ELb0ELb0ELb0ELb0ELi2ELi4ELi4ELi4ELb0EEENS1_24CollectiveEpilogueBwdGQAISA_fSD_Li256ELb1ELb0EEENS1_19SingleTileSchedulerILb1ELb0ELb0ELi128EEEEEEEEEvNT_6ParamsE$_ZN4cute5tupleIJNS0_IJNS0_IJNS0_IJNS_1CILi8EEENS1_ILi1EEEEEENS0_IJS3_S3_EEEEEENS0_IJS3_NS1_ILi2EEEEEEEEENS0_IJNS0_IJNS0_IJS3_NS1_ILi0EEEEEENS0_IJSA_SA_EEEEEENS0_IJSA_iEEEEEEEEC2ERKS9_RKSF_,@function
        .size           $_ZN7cutlass13device_kernelIN5flash19enable_sm80_to_sm89INS1_16FlashAttnBwdSm80INS1_25CollectiveMainloopBwdSm80ILi2ELi2EN4cute5tupleIJNS5_1CILi128EEES8_NS7_ILi64EEEEEENS_10bfloat16_tEfNS_4arch4Sm80ELb0ELb0ELb1ELb1ELb0ELb0ELb0ELb0ELi2ELi4ELi4ELi4ELb0EEENS1_24CollectiveEpilogueBwdGQAISA_fSD_Li256ELb1ELb0EEENS1_19SingleTileSchedulerILb1ELb0ELb0ELi128EEEEEEEEEvNT_6ParamsE$_ZN4cute5tupleIJNS0_IJNS0_IJNS0_IJNS_1CILi8EEENS1_ILi1EEEEEENS0_IJS3_S3_EEEEEENS0_IJS3_NS1_ILi2EEEEEEEEENS0_IJNS0_IJNS0_IJS3_NS1_ILi0EEEEEENS0_IJSA_SA_EEEEEENS0_IJSA_iEEEEEEEEC2ERKS9_RKSF_,($_ZN7cutlass13device_kernelIN5flash19enable_sm80_to_sm89INS1_16FlashAttnBwdSm80INS1_25CollectiveMainloopBwdSm80ILi2ELi2EN4cute5tupleIJNS5_1CILi128EEES8_NS7_ILi64EEEEEENS_10bfloat16_tEfNS_4arch4Sm80ELb0ELb0ELb1ELb1ELb0ELb0ELb0ELb0ELi2ELi4ELi4ELi4ELb0EEENS1_24CollectiveEpilogueBwdGQAISA_fSD_Li256ELb1ELb0EEENS1_19SingleTileSchedulerILb1ELb0ELb0ELi128EEEEEEEEEvNT_6ParamsE$_ZN4cute5tupleIJNS0_IJNS0_IJNS0_IJNS_1CILi8EEENS1_ILi1EEEEEES3_EEENS0_IJNS0_IJS3_S3_EEENS1_ILi2EEEEEEEEENS0_IJNS0_IJNS0_IJS3_NS1_ILi0EEEEEESA_EEENS0_IJNS0_IJSA_SA_EEEiEEEEEEEEC2ERKS9_RKSF_ - $_ZN7cutlass13device_kernelIN5flash19enable_sm80_to_sm89INS1_16FlashAttnBwdSm80INS1_25CollectiveMainloopBwdSm80ILi2ELi2EN4cute5tupleIJNS5_1CILi128EEES8_NS7_ILi64EEEEEENS_10bfloat16_tEfNS_4arch4Sm80ELb0ELb0ELb1ELb1ELb0ELb0ELb0ELb0ELi2ELi4ELi4ELi4ELb0EEENS1_24CollectiveEpilogueBwdGQAISA_fSD_Li256ELb1ELb0EEENS1_19SingleTileSchedulerILb1ELb0ELb0ELi128EEEEEEEEEvNT_6ParamsE$_ZN4cute5tupleIJNS0_IJNS0_IJNS0_IJNS_1CILi8EEENS1_ILi1EEEEEENS0_IJS3_S3_EEEEEENS0_IJS3_NS1_ILi2EEEEEEEEENS0_IJNS0_IJNS0_IJS3_NS1_ILi0EEEEEENS0_IJSA_SA_EEEEEENS0_IJSA_iEEEEEEEEC2ERKS9_RKSF_)
$_ZN7cutlass13device_kernelIN5flash19enable_sm80_to_sm89INS1_16FlashAttnBwdSm80INS1_25CollectiveMainloopBwdSm80ILi2ELi2EN4cute5tupleIJNS5_1CILi128EEES8_NS7_ILi64EEEEEENS_10bfloat16_tEfNS_4arch4Sm80ELb0ELb0ELb1ELb1ELb0ELb0ELb0ELb0ELi2ELi4ELi4ELi4ELb0EEENS1_24CollectiveEpilogueBwdGQAISA_fSD_Li256ELb1ELb0EEENS1_19SingleTileSchedulerILb1ELb0ELb0ELi128EEEEEEEEEvNT_6ParamsE$_ZN4cute5tupleIJNS0_IJNS0_IJNS0_IJNS_1CILi8EEENS1_ILi1EEEEEENS0_IJS3_S3_EEEEEENS0_IJS3_NS1_ILi2EEEEEEEEENS0_IJNS0_IJNS0_IJS3_NS1_ILi0EEEEEENS0_IJSA_SA_EEEEEENS0_IJSA_iEEEEEEEEC2ERKS9_RKSF_:
[----:B------:R-:W-:Y:S02]  /*a370*/  MOV R6, 0xa390 ;  /* 0x0000a39000067802 */ /* 0x000fe40000000f00 */
[----:B------:R-:W-:Y:S05]  /*a380*/  CALL.REL.NOINC `($_ZN7cutlass13device_kernelIN5flash19enable_sm80_to_sm89INS1_16FlashAttnBwdSm80INS1_25CollectiveMainloopBwdSm80ILi2ELi2EN4cute5tupleIJNS5_1CILi128EEES8_NS7_ILi64EEEEEENS_10bfloat16_tEfNS_4arch4Sm80ELb0ELb0ELb1ELb1ELb0ELb0ELb0ELb0ELi2ELi4ELi4ELi4ELb0EEENS1_24CollectiveEpilogueBwdGQAISA_fSD_Li256ELb1ELb0EEENS1_19SingleTileSchedulerILb1ELb0ELb0ELi128EEEEEEEEEvNT_6ParamsE$_ZN4cute3eso3ESOILb1ELb0EJNS_5tupleIJNS2_IJNS2_IJNS_1CILi8EEENS3_ILi1EEEEEENS2_IJS5_S5_EEEEEENS2_IJS5_NS3_ILi2EEEEEEEEENS2_IJNS2_IJNS2_IJS5_NS3_ILi0EEEEEENS2_IJSC_SC_EEEEEENS2_IJSC_iEEEEEEEEC2ERKSB_RKSH_) ;  /* 0xffffdb1000007944 */ /* 0x000fea0003c3ffff */
[----:B------:R-:W-:-:S04]  /*a390*/  MOV R5, 0x0 ;  /* 0x0000000000057802 */ /* 0x000fc80000000f00 */
[----:B------:R-:W-:Y:S05]  /*a3a0*/  RET.REL.NODEC R4 `(_ZN7cutlass13device_kernelIN5flash19enable_sm80_to_sm89INS1_16FlashAttnBwdSm80INS1_25CollectiveMainloopBwdSm80ILi2ELi2EN4cute5tupleIJNS5_1CILi128EEES8_NS7_ILi64EEEEEENS_10bfloat16_tEfNS_4arch4Sm80ELb0ELb0ELb1ELb1ELb0ELb0ELb0ELb0ELi2ELi4ELi4ELi4ELb0EEENS1_24CollectiveEpilogueBwdGQAISA_fSD_Li256ELb1ELb0EEENS1_19SingleTileSchedulerILb1ELb0ELb0ELi128EEEEEEEEEvNT_6ParamsE) ;  /* 0xffff5c5004007950 */ /* 0x000fea0003c3ffff */
        .type           $_ZN7cutlass13device_kernelIN5flash19enable_sm80_to_sm89INS1_16FlashAttnBwdSm80INS1_25CollectiveMainloopBwdSm80ILi2ELi2EN4cute5tupleIJNS5_1CILi128EEES8_NS7_ILi64EEEEEENS_10bfloat16_tEfNS_4arch4Sm80ELb0ELb0ELb1ELb1ELb0ELb0ELb0ELb0ELi2ELi4ELi4ELi4ELb0EEENS1_24CollectiveEpilogueBwdGQAISA_fSD_Li256ELb1ELb0EEENS1_19SingleTileSchedulerILb1ELb0ELb0ELi128EEEEEEEEEvNT_6ParamsE$_ZN4cute5tupleIJNS0_IJNS0_IJNS0_IJNS_1CILi8EEENS1_ILi1EEEEEES3_EEENS0_IJNS0_IJS3_S3_EEENS1_ILi2EEEEEEEEENS0_IJNS0_IJNS0_IJS3_NS1_ILi0EEEEEESA_EEENS0_IJNS0_IJSA_SA_EEEiEEEEEEEEC2ERKS9_RKSF_,@function
        .size           $_ZN7cutlass13device_kernelIN5flash19enable_sm80_to_sm89INS1_16FlashAttnBwdSm80INS1_25CollectiveMainloopBwdSm80ILi2ELi2EN4cute5tupleIJNS5_1CILi128EEES8_NS7_ILi64EEEEEENS_10bfloat16_tEfNS_4arch4Sm80ELb0ELb0ELb1ELb1ELb0ELb0ELb0ELb0ELi2ELi4ELi4ELi4ELb0EEENS1_24CollectiveEpilogueBwdGQAISA_fSD_Li256ELb1ELb0EEENS1_19SingleTileSchedulerILb1ELb0ELb0ELi128EEEEEEEEEvNT_6ParamsE$_ZN4cute5tupleIJNS0_IJNS0_IJNS0_IJNS_1CILi8EEENS1_ILi1EEEEEES3_EEENS0_IJNS0_IJS3_S3_EEENS1_ILi2EEEEEEEEENS0_IJNS0_IJNS0_IJS3_NS1_ILi0EEEEEESA_EEENS0_IJNS0_IJSA_SA_EEEiEEEEEEEEC2ERKS9_RKSF_,($_ZN7cutlass13device_kernelIN5flash19enable_sm80_to_sm89INS1_16FlashAttnBwdSm80INS1_25CollectiveMainloopBwdSm80ILi2ELi2EN4cute5tupleIJNS5_1CILi128EEES8_NS7_ILi64EEEEEENS_10bfloat16_tEfNS_4arch4Sm80ELb0ELb0ELb1ELb1ELb0ELb0ELb0ELb0ELi2ELi4ELi4ELi4ELb0EEENS1_24CollectiveEpilogueBwdGQAISA_fSD_Li256ELb1ELb0EEENS1_19SingleTileSchedulerILb1ELb0ELb0ELi128EEEEEEEEEvNT_6ParamsE$_ZN4cute5tupleIJNS0_IJNS0_IJNS_1CILi1EEENS0_IJS2_NS1_ILi2EEES3_EEEEEES3_NS0_IJS3_S3_EEEEEENS0_IJNS0_IJNS1_ILi0EEENS0_IJS2_NS1_ILi256EEEiEEEEEENS1_ILi2048EEENS0_IJiNS1_ILi4096EEEEEEEEEEEC2ERKS7_RKSF_ - $_ZN7cutlass13device_kernelIN5flash19enable_sm80_to_sm89INS1_16FlashAttnBwdSm80INS1_25CollectiveMainloopBwdSm80ILi2ELi2EN4cute5tupleIJNS5_1CILi128EEES8_NS7_ILi64EEEEEENS_10bfloat16_tEfNS_4arch4Sm80ELb0ELb0ELb1ELb1ELb0ELb0ELb0ELb0ELi2ELi4ELi4ELi4ELb0EEENS1_24CollectiveEpilogueBwdGQAISA_fSD_Li256ELb1ELb0EEENS1_19SingleTileSchedulerILb1ELb0ELb0ELi128EEEEEEEEEvNT_6ParamsE$_ZN4cute5tupleIJNS0_IJNS0_IJNS0_IJNS_1CILi8EEENS1_ILi1EEEEEES3_EEENS0_IJNS0_IJS3_S3_EEENS1_ILi2EEEEEEEEENS0_IJNS0_IJNS0_IJS3_NS1_ILi0EEEEEESA_EEENS0_IJNS0_IJSA_SA_EEEiEEEEEEEEC2ERKS9_RKSF_)
$_ZN7cutlass13device_kernelIN5flash19enable_sm80_to_sm89INS1_16FlashAttnBwdSm80INS1_25CollectiveMainloopBwdSm80ILi2ELi2EN4cute5tupleIJNS5_1CILi128EEES8_NS7_ILi64EEEEEENS_10bfloat16_tEfNS_4arch4Sm80ELb0ELb0ELb1ELb1ELb0ELb0ELb0ELb0ELi2ELi4ELi4ELi4ELb0EEENS1_24CollectiveEpilogueBwdGQAISA_fSD_Li256ELb1ELb0EEENS1_19SingleTileSchedulerILb1ELb0ELb0ELi128EEEEEEEEEvNT_6ParamsE$_ZN4cute5tupleIJNS0_IJNS0_IJNS0_IJNS_1CILi8EEENS1_ILi1EEEEEES3_EEENS0_IJNS0_IJS3_S3_EEENS1_ILi2EEEEEEEEENS0_IJNS0_IJNS0_IJS3_NS1_ILi0EEEEEESA_EEENS0_IJNS0_IJSA_SA_EEEiEEEEEEEEC2ERKS9_RKSF_:
[----:B------:R-:W-:Y:S02]  /*a3b0*/  MOV R6, 0xa3d0 ;  /* 0x0000a3d000067802 */ /* 0x000fe40000000f00 */
[----:B------:R-:W-:Y:S05]  /*a3c0*/  CALL.REL.NOINC `($_ZN7cutlass13device_kernelIN5flash19enable_sm80_to_sm89INS1_16FlashAttnBwdSm80INS1_25CollectiveMainloopBwdSm80ILi2ELi2EN4cute5tupleIJNS5_1CILi128EEES8_NS7_ILi64EEEEEENS_10bfloat16_tEfNS_4arch4Sm80ELb0ELb0ELb1ELb1ELb0ELb0ELb0ELb0ELi2ELi4ELi4ELi4ELb0EEENS1_24CollectiveEpilogueBwdGQAISA_fSD_Li256ELb1ELb0EEENS1_19SingleTileSchedulerILb1ELb0ELb0ELi128EEEEEEEEEvNT_6ParamsE$_ZN4cute3eso3ESOILb1ELb0EJNS_5tupleIJNS2_IJNS2_IJNS_1CILi8EEENS3_ILi1EEEEEES5_EEENS2_IJNS2_IJS5_S5_EEENS3_ILi2EEEEEEEEENS2_IJNS2_IJNS2_IJS5_NS3_ILi0EEEEEESC_EEENS2_IJNS2_IJSC_SC_EEEiEEEEEEEEC2ERKSB_RKSH_) ;  /* 0xffffdb1000007944 */ /* 0x000fea0003c3ffff */
[----:B------:R-:W-:-:S04]  /*a3d0*/  MOV R5, 0x0 ;  /* 0x0000000000057802 */ /* 0x000fc80000000f00 */
[----:B------:R-:W-:Y:S05]  /*a3e0*/  RET.REL.NODEC R4 `(_ZN7cutlass13device_kernelIN5flash19enable_sm80_to_sm89INS1_16FlashAttnBwdSm80INS1_25CollectiveMainloopBwdSm80ILi2ELi2EN4cute5tupleIJNS5_1CILi128EEES8_NS7_ILi64EEEEEENS_10bfloat16_tEfNS_4arch4Sm80ELb0ELb0ELb1ELb1ELb0ELb0ELb0ELb0ELi2ELi4ELi4ELi4ELb0EEENS1_24CollectiveEpilogueBwdGQAISA_fSD_Li256ELb1ELb0EEENS1_19SingleTileSchedulerILb1ELb0ELb0ELi128EEEEEEEEEvNT_6ParamsE) ;  /* 0xffff5c1004007950 */ /* 0x000fea0003c3ffff */
        .type           $_ZN7cutlass13device_kernelIN5flash19enable_sm80_to_sm89INS1_16FlashAttnBwdSm80INS1_25CollectiveMainloopBwdSm80ILi2ELi2EN4cute5tupleIJNS5_1CILi128EEES8_NS7_ILi64EEEEEENS_10bfloat16_tEfNS_4arch4Sm80ELb0ELb0ELb1ELb1ELb0ELb0ELb0ELb0ELi2ELi4ELi4ELi4ELb0EEENS1_24CollectiveEpilogueBwdGQAISA_fSD_Li256ELb1ELb0EEENS1_19SingleTileSchedulerILb1ELb0ELb0ELi128EEEEEEEEEvNT_6ParamsE$_ZN4cute5tupleIJNS0_IJNS0_IJNS_1CILi1EEENS0_IJS2_NS1_ILi2EEES3_EEEEEES3_NS0_IJS3_S3_EEEEEENS0_IJNS0_IJNS1_ILi0EEENS0_IJS2_NS1_ILi256EEEiEEEEEENS1_ILi2048EEENS0_IJiNS1_ILi4096EEEEEEEEEEEC2ERKS7_RKSF_,@function
        .size           $_ZN7cutlass13device_kernelIN5flash19enable_sm80_to_sm89INS1_16FlashAttnBwdSm80INS1_25CollectiveMainloopBwdSm80ILi2ELi2EN4cute5tupleIJNS5_1CILi128EEES8_NS7_ILi64EEEEEENS_10bfloat16_tEfNS_4arch4Sm80ELb0ELb0ELb1ELb1ELb0ELb0ELb0ELb0ELi2ELi4ELi4ELi4ELb0EEENS1_24CollectiveEpilogueBwdGQAISA_fSD_Li256ELb1ELb0EEENS1_19SingleTileSchedulerILb1ELb0ELb0ELi128EEEEEEEEEvNT_6ParamsE$_ZN4cute5tupleIJNS0_IJNS0_IJNS_1CILi1EEENS0_IJS2_NS1_ILi2EEES3_EEEEEES3_NS0_IJS3_S3_EEEEEENS0_IJNS0_IJNS1_ILi0EEENS0_IJS2_NS1_ILi256EEEiEEEEEENS1_ILi2048EEENS0_IJiNS1_ILi4096EEEEEEEEEEEC2ERKS7_RKSF_,($_ZN7cutlass13device_kernelIN5flash19enable_sm80_to_sm89INS1_16FlashAttnBwdSm80INS1_25CollectiveMainloopBwdSm80ILi2ELi2EN4cute5tupleIJNS5_1CILi128EEES8_NS7_ILi64EEEEEENS_10bfloat16_tEfNS_4arch4Sm80ELb0ELb0ELb1ELb1ELb0ELb0ELb0ELb0ELi2ELi4ELi4ELi4ELb0EEENS1_24CollectiveEpilogueBwdGQAISA_fSD_Li256ELb1ELb0EEENS1_19SingleTileSchedulerILb1ELb0ELb0ELi128EEEEEEEEEvNT_6ParamsE$_ZN4cute5tupleIJNS0_IJNS0_IJNS_1CILi2EEES2_EEENS1_ILi8EEES3_EEENS0_IJNS0_IJNS1_ILi1EEEiEEENS1_ILi1024EEENS0_IJiiEEEEEEEEC2ERKS5_RKSA_ - $_ZN7cutlass13device_kernelIN5flash19enable_sm80_to_sm89INS1_16FlashAttnBwdSm80INS1_25CollectiveMainloopBwdSm80ILi2ELi2EN4cute5tupleIJNS5_1CILi128EEES8_NS7_ILi64EEEEEENS_10bfloat16_tEfNS_4arch4Sm80ELb0ELb0ELb1ELb1ELb0ELb0ELb0ELb0ELi2ELi4ELi4ELi4ELb0EEENS1_24CollectiveEpilogueBwdGQAISA_fSD_Li256ELb1ELb0EEENS1_19SingleTileSchedulerILb1ELb0ELb0ELi128EEEEEEEEEvNT_6ParamsE$_ZN4cute5tupleIJNS0_IJNS0_IJNS_1CILi1EEENS0_IJS2_NS1_ILi2EEES3_EEEEEES3_NS0_IJS3_S3_EEEEEENS0_IJNS0_IJNS1_ILi0EEENS0_IJS2_NS1_ILi256EEEiEEEEEENS1_ILi2048EEENS0_IJiNS1_ILi4096EEEEEEEEEEEC2ERKS7_RKSF_)
$_ZN7cutlass13device_kernelIN5flash19enable_sm80_to_sm89INS1_16FlashAttnBwdSm80INS1_25CollectiveMainloopBwdSm80ILi2ELi2EN4cute5tupleIJNS5_1CILi128EEES8_NS7_ILi64EEEEEENS_10bfloat16_tEfNS_4arch4Sm80ELb0ELb0ELb1ELb1ELb0ELb0ELb0ELb0ELi2ELi4ELi4ELi4ELb0EEENS1_24CollectiveEpilogueBwdGQAISA_fSD_Li256ELb1ELb0EEENS1_19SingleTileSchedulerILb1ELb0ELb0ELi128EEEEEEEEEvNT_6ParamsE$_ZN4cute5tupleIJNS0_IJNS0_IJNS_1CILi1EEENS0_IJS2_NS1_ILi2EEES3_EEEEEES3_NS0_IJS3_S3_EEEEEENS0_IJNS0_IJNS1_ILi0EEENS0_IJS2_NS1_ILi256EEEiEEEEEENS1_ILi2048EEENS0_IJiNS1_ILi4096EEEEEEEEEEEC2ERKS7_RKSF_:
[----:B------:R-:W-:Y:S02]  /*a3f0*/  MOV R6, 0xa410 ;  /* 0x0000a41000067802 */ /* 0x000fe40000000f00 */
[----:B------:R-:W-:Y:S05]  /*a400*/  CALL.REL.NOINC `($_ZN7cutlass13device_kernelIN5flash19enable_sm80_to_sm89INS1_16FlashAttnBwdSm80INS1_25CollectiveMainloopBwdSm80ILi2ELi2EN4cute5tupleIJNS5_1CILi128EEES8_NS7_ILi64EEEEEENS_10bfloat16_tEfNS_4arch4Sm80ELb0ELb0ELb1ELb1ELb0ELb0ELb0ELb0ELi2ELi4ELi4ELi4ELb0EEENS1_24CollectiveEpilogueBwdGQAISA_fSD_Li256ELb1ELb0EEENS1_19SingleTileSchedulerILb1ELb0ELb0ELi128EEEEEEEEEvNT_6ParamsE$_ZN4cute3eso3ESOILb1ELb0EJNS_5tupleIJNS2_IJNS_1CILi1EEENS2_IJS4_NS3_ILi2EEES5_EEEEEES5_NS2_IJS5_S5_EEEEEENS2_IJNS2_IJNS3_ILi0EEENS2_IJS4_NS3_ILi256EEEiEEEEEENS3_ILi2048EEENS2_IJiNS3_ILi4096EEEEEEEEEEEC2ERKS9_RKSH_) ;  /* 0xffffdb1000007944 */ /* 0x000fea0003c3ffff */
[----:B-1----:R-:W-:-:S04]  /*a410*/  MOV R5, 0x0 ;  /* 0x0000000000057802 */ /* 0x002fc80000000f00 */
[----:B------:R-:W-:Y:S05]  /*a420*/  RET.REL.NODEC R4 `(_ZN7cutlass13device_kernelIN5flash19enable_sm80_to_sm89INS1_16FlashAttnBwdSm80INS1_25CollectiveMainloopBwdSm80ILi2ELi2EN4cute5tupleIJNS5_1CILi128EEES8_NS7_ILi64EEEEEENS_10bfloat16_tEfNS_4arch4Sm80ELb0ELb0ELb1ELb1ELb0ELb0ELb0ELb0ELi2ELi4ELi4ELi4ELb0EEENS1_24CollectiveEpilogueBwdGQAISA_fSD_Li256ELb1ELb0EEENS1_19SingleTileSchedulerILb1ELb0ELb0ELi128EEEEEEEEEvNT_6ParamsE) ;  /* 0xffff5bd004007950 */ /* 0x000fea0003c3ffff */
        .type           $_ZN7cutlass13device_kernelIN5flash19enable_sm80_to_sm89INS1_16FlashAttnBwdSm80INS1_25CollectiveMainloopBwdSm80ILi2ELi2EN4cute5tupleIJNS5_1CILi128EEES8_NS7_ILi64EEEEEENS_10bfloat16_tEfNS_4arch4Sm80ELb0ELb0ELb1ELb1ELb0ELb0ELb0ELb0ELi2ELi4ELi4ELi4ELb0EEENS1_24CollectiveEpilogueBwdGQAISA_fSD_Li256ELb1ELb0EEENS1_19SingleTileSchedulerILb1ELb0ELb0ELi128EEEEEEEEEvNT_6ParamsE$_ZN4cute5tupleIJNS0_IJNS0_IJNS_1CILi2EEES2_EEENS1_ILi8EEES3_EEENS0_IJNS0_IJNS1_ILi1EEEiEEENS1_ILi1024EEENS0_IJiiEEEEEEEEC2ERKS5_RKSA_,@function
        .size           $_ZN7cutlass13device_kernelIN5flash19enable_sm80_to_sm89INS1_16FlashAttnBwdSm80INS1_25CollectiveMainloopBwdSm80ILi2ELi2EN4cute5tupleIJNS5_1CILi128EEES8_NS7_ILi64EEEEEENS_10bfloat16_tEfNS_4arch4Sm80ELb0ELb0ELb1ELb1ELb0ELb0ELb0ELb0ELi2ELi4ELi4ELi4ELb0EEENS1_24CollectiveEpilogueBwdGQAISA_fSD_Li256ELb1ELb0EEENS1_19SingleTileSchedulerILb1ELb0ELb0ELi128EEEEEEEEEvNT_6ParamsE$_ZN4cute5tupleIJNS0_IJNS0_IJNS_1CILi2EEES2_EEENS1_ILi8EEES3_EEENS0_IJNS0_IJNS1_ILi1EEEiEEENS1_ILi1024EEENS0_IJiiEEEEEEEEC2ERKS5_RKSA_,($_ZN7cutlass13device_kernelIN5flash19enable_sm80_to_sm89INS1_16FlashAttnBwdSm80INS1_25CollectiveMainloopBwdSm80ILi2ELi2EN4cute5tupleIJNS5_1CILi128EEES8_NS7_ILi64EEEEEENS_10bfloat16_tEfNS_4arch4Sm80ELb0ELb0ELb1ELb1ELb0ELb0ELb0ELb0ELi2ELi4ELi4ELi4ELb0EEENS1_24CollectiveEpilogueBwdGQAISA_fSD_Li256ELb1ELb0EEENS1_19SingleTileSchedulerILb1ELb0ELb0ELi128EEEEEEEEEvNT_6ParamsE$_ZN4cute5tupleIJNS0_IJNS0_IJNS_1CILi2EEES2_EEES2_EEENS0_IJNS0_IJiiEEENS1_ILi8192EEEEEEEEC2ERKS4_RKS7_ - $_ZN7cutlass13device_kernelIN5flash19enable_sm80_to_sm89INS1_16FlashAttnBwdSm80INS1_25CollectiveMainloopBwdSm80ILi2ELi2EN4cute5tupleIJNS5_1CILi128EEES8_NS7_ILi64EEEEEENS_10bfloat16_tEfNS_4arch4Sm80ELb0ELb0ELb1ELb1ELb0ELb0ELb0ELb0ELi2ELi4ELi4ELi4ELb0EEENS1_24CollectiveEpilogueBwdGQAISA_fSD_Li256ELb1ELb0EEENS1_19SingleTileSchedulerILb1ELb0ELb0ELi128EEEEEEEEEvNT_6ParamsE$_ZN4cute5tupleIJNS0_IJNS0_IJNS_1CILi2EEES2_EEENS1_ILi8EEES3_EEENS0_IJNS0_IJNS1_ILi1EEEiEEENS1_ILi1024EEENS0_IJiiEEEEEEEEC2ERKS5_RKSA_)
$_ZN7cutlass13device_kernelIN5flash19enable_sm80_to_sm89INS1_16FlashAttnBwdSm80INS1_25CollectiveMainloopBwdSm80ILi2ELi2EN4cute5tupleIJNS5_1CILi128EEES8_NS7_ILi64EEEEEENS_10bfloat16_tEfNS_4arch4Sm80ELb0ELb0ELb1ELb1ELb0ELb0ELb0ELb0ELi2ELi4ELi4ELi4ELb0EEENS1_24CollectiveEpilogueBwdGQAISA_fSD_Li256ELb1ELb0EEENS1_19SingleTileSchedulerILb1ELb0ELb0ELi128EEEEEEEEEvNT_6ParamsE$_ZN4cute5tupleIJNS0_IJNS0_IJNS_1CILi2EEES2_EEENS1_ILi8EEES3_EEENS0_IJNS0_IJNS1_ILi1EEEiEEENS1_ILi1024EEENS0_IJiiEEEEEEEEC2ERKS5_RKSA_:
[----:B------:R-:W-:Y:S02]  /*a430*/  MOV R8, 0xa450 ;  /* 0x0000a45000087802 */ /* 0x000fe40000000f00 */
[----:B------:R-:W-:Y:S05]  /*a440*/  CALL.REL.NOINC `($_ZN7cutlass13device_kernelIN5flash19enable_sm80_to_sm89INS1_16FlashAttnBwdSm80INS1_25CollectiveMainloopBwdSm80ILi2ELi2EN4cute5tupleIJNS5_1CILi128EEES8_NS7_ILi64EEEEEENS_10bfloat16_tEfNS_4arch4Sm80ELb0ELb0ELb1ELb1ELb0ELb0ELb0ELb0ELi2ELi4ELi4ELi4ELb0EEENS1_24CollectiveEpilogueBwdGQAISA_fSD_Li256ELb1ELb0EEENS1_19SingleTileSchedulerILb1ELb0ELb0ELi128EEEEEEEEEvNT_6ParamsE$_ZN4cute3eso3ESOILb1ELb0EJNS_5tupleIJNS2_IJNS_1CILi2EEES4_EEENS3_ILi8EEES5_EEENS2_IJNS2_IJNS3_ILi1EEEiEEENS3_ILi1024EEENS2_IJiiEEEEEEEEC2ERKS7_RKSC_) ;  /* 0xffffdbb000007944 */ /* 0x000fea0003c3ffff */
[----:B------:R-:W-:-:S04]  /*a450*/  MOV R7, 0x0 ;  /* 0x0000000000077802 */ /* 0x000fc80000000f00 */
[----:B------:R-:W-:Y:S05]  /*a460*/  RET.REL.NODEC R6 `(_ZN7cutlass13device_kernelIN5flash19enable_sm80_to_sm89INS1_16FlashAttnBwdSm80INS1_25CollectiveMainloopBwdSm80ILi2ELi2EN4cute5tupleIJNS5_1CILi128EEES8_NS7_ILi64EEEEEENS_10bfloat16_tEfNS_4arch4Sm80ELb0ELb0ELb1ELb1ELb0ELb0ELb0ELb0ELi2ELi4ELi4ELi4ELb0EEENS1_24CollectiveEpilogueBwdGQAISA_fSD_Li256ELb1ELb0EEENS1_19SingleTileSchedulerILb1ELb0ELb0ELi128EEEEEEEEEvNT_6ParamsE) ;  /* 0xffff5b9006007950 */ /* 0x000fea0003c3ffff */
        .type           $_ZN7cutlass13device_kernelIN5flash19enable_sm80_to_sm89INS1_16FlashAttnBwdSm80INS1_25CollectiveMainloopBwdSm80ILi2ELi2EN4cute5tupleIJNS5_1CILi128EEES8_NS7_ILi64EEEEEENS_10bfloat16_tEfNS_4arch4Sm80ELb0ELb0ELb1ELb1ELb0ELb0ELb0ELb0ELi2ELi4ELi4ELi4ELb0EEENS1_24CollectiveEpilogueBwdGQAISA_fSD_Li256ELb1ELb0EEENS1_19SingleTileSchedulerILb1ELb0ELb0ELi128EEEEEEEEEvNT_6ParamsE$_ZN4cute5tupleIJNS0_IJNS0_IJNS_1CILi2EEES2_EEES2_EEENS0_IJNS0_IJiiEEENS1_ILi8192EEEEEEEEC2ERKS4_RKS7_,@function
        .size           $_ZN7cutlass13device_kernelIN5flash19enable_sm80_to_sm89INS1_16FlashAttnBwdSm80INS1_25CollectiveMainloopBwdSm80ILi2ELi2EN4cute5tupleIJNS5_1CILi128EEES8_NS7_ILi64EEEEEENS_10bfloat16_tEfNS_4arch4Sm80ELb0ELb0ELb1ELb1ELb0ELb0ELb0ELb0ELi2ELi4ELi4ELi4ELb0EEENS1_24CollectiveEpilogueBwdGQAISA_fSD_Li256ELb1ELb0EEENS1_19SingleTileSchedulerILb1ELb0ELb0ELi128EEEEEEEEEvNT_6ParamsE$_ZN4cute5tupleIJNS0_IJNS0_IJNS_1CILi2EEES2_EEES2_EEENS0_IJNS0_IJiiEEENS1_ILi8192EEEEEEEEC2ERKS4_RKS7_,($_ZN7cutlass13device_kernelIN5flash19enable_sm80_to_sm89INS1_16FlashAttnBwdSm80INS1_25CollectiveMainloopBwdSm80ILi2ELi2EN4cute5tupleIJNS5_1CILi128EEES8_NS7_ILi64EEEEEENS_10bfloat16_tEfNS_4arch4Sm80ELb0ELb0ELb1ELb1ELb0ELb0ELb0ELb0ELi2ELi4ELi4ELi4ELb0EEENS1_24CollectiveEpilogueBwdGQAISA_fSD_Li256ELb1ELb0EEENS1_19SingleTileSchedulerILb1ELb0ELb0ELi128EEEEEEEEEvNT_6ParamsE$_ZN4cute5tupleIJNS0_IJNS0_IJNS_1CILi2EEES2_EEES3_NS1_ILi8EEEEEENS0_IJNS0_IJiNS1_ILi512EEEEEENS0_IJiiEEENS1_ILi1024EEEEEEEEC2ERKS5_RKSA_ - $_ZN7cutlass13device_kernelIN5flash19enable_sm80_to_sm89INS1_16FlashAttnBwdSm80INS1_25CollectiveMainloopBwdSm80ILi2ELi2EN4cute5tupleIJNS5_1CILi128EEES8_NS7_ILi64EEEEEENS_10bfloat16_tEfNS_4arch4Sm80ELb0ELb0ELb1ELb1ELb0ELb0ELb0ELb0ELi2ELi4ELi4ELi4ELb0EEENS1_24CollectiveEpilogueBwdGQAISA_fSD_Li256ELb1ELb0EEENS1_19SingleTileSchedulerILb1ELb0ELb0ELi128EEEEEEEEEvNT_6ParamsE$_ZN4cute5tupleIJNS0_IJNS0_IJNS_1CILi2EEES2_EEES2_EEENS0_IJNS0_IJiiEEENS1_ILi8192EEEEEEEEC2ERKS4_RKS7_)
$_ZN7cutlass13device_kernelIN5flash19enable_sm80_to_sm89INS1_16FlashAttnBwdSm80INS1_25CollectiveMainloopBwdSm80ILi2ELi2EN4cute5tupleIJNS5_1CILi128EEES8_NS7_ILi64EEEEEENS_10bfloat16_tEfNS_4arch4Sm80ELb0ELb0ELb1ELb1ELb0ELb0ELb0ELb0ELi2ELi4ELi4ELi4ELb0EEENS1_24CollectiveEpilogueBwdGQAISA_fSD_Li256ELb1ELb0EEENS1_19SingleTileSchedulerILb1ELb0ELb0ELi128EEEEEEEEEvNT_6ParamsE$_ZN4cute5tupleIJNS0_IJNS0_IJNS_1CILi2EEES2_EEES2_EEENS0_IJNS0_IJiiEEENS1_ILi8192EEEEEEEEC2ERKS4_RKS7_:
[----:B------:R-:W-:Y:S02]  /*a470*/  MOV R6, 0xa490 ;  /* 0x0000a49000067802 */ /* 0x000fe40000000f00 */
[----:B------:R-:W-:Y:S05]  /*a480*/  CALL.REL.NOINC `($_ZN7cutlass13device_kernelIN5flash19enable_sm80_to_sm89INS1_16FlashAttnBwdSm80INS1_25CollectiveMainloopBwdSm80ILi2ELi2EN4cute5tupleIJNS5_1CILi128EEES8_NS7_ILi64EEEEEENS_10bfloat16_tEfNS_4arch4Sm80ELb0ELb0ELb1ELb1ELb0ELb0ELb0ELb0ELi2ELi4ELi4ELi4ELb0EEENS1_24CollectiveEpilogueBwdGQAISA_fSD_Li256ELb1ELb0EEENS1_19SingleTileSchedulerILb1ELb0ELb0ELi128EEEEEEEEEvNT_6ParamsE$_ZN4cute3eso3ESOILb1ELb0EJNS_5tupleIJNS2_IJNS_1CILi2EEES4_EEES4_EEENS2_IJNS2_IJiiEEENS3_ILi8192EEEEEEEEC2ERKS6_RKS9_) ;  /* 0xffffdbd000007944 */ /* 0x000fea0003c3ffff */
[----:B------:R-:W-:-:S04]  /*a490*/  MOV R9, 0x0 ;  /* 0x0000000000097802 */ /* 0x000fc80000000f00 */
[----:B------:R-:W-:Y:S05]  /*a4a0*/  RET.REL.NODEC R8 `(_ZN7cutlass13device_kernelIN5flash19enable_sm80_to_sm89INS1_16FlashAttnBwdSm80INS1_25CollectiveMainloopBwdSm80ILi2ELi2EN4cute5tupleIJNS5_1CILi128EEES8_NS7_ILi64EEEEEENS_10bfloat16_tEfNS_4arch4Sm80ELb0ELb0ELb1ELb1ELb0ELb0ELb0ELb0ELi2ELi4ELi4ELi4ELb0EEENS1_24CollectiveEpilogueBwdGQAISA_fSD_Li256ELb1ELb0EEENS1_19SingleTileSchedulerILb1ELb0ELb0ELi128EEEEEEEEEvNT_6ParamsE) ;  /* 0xffff5b5008007950 */ /* 0x000fea0003c3ffff */
        .type           $_ZN7cutlass13device_kernelIN5flash19enable_sm80_to_sm89INS1_16FlashAttnBwdSm80INS1_25CollectiveMainloopBwdSm80ILi2ELi2EN4cute5tupleIJNS5_1CILi128EEES8_NS7_ILi64EEEEEENS_10bfloat16_tEfNS_4arch4Sm80ELb0ELb0ELb1ELb1ELb0ELb0ELb0ELb0ELi2ELi4ELi4ELi4ELb0EEENS1_24CollectiveEpilogueBwdGQAISA_fSD_Li256ELb1ELb0EEENS1_19SingleTileSchedulerILb1ELb0ELb0ELi128EEEEEEEEEvNT_6ParamsE$_ZN4cute5tupleIJNS0_IJNS0_IJNS_1CILi2EEES2_EEES3_NS1_ILi8EEEEEENS0_IJNS0_IJiNS1_ILi512EEEEEENS0_IJiiEEENS1_ILi1024EEEEEEEEC2ERKS5_RKSA_,@function
        .size           $_ZN7cutlass13device_kernelIN5flash19enable_sm80_to_sm89INS1_16FlashAttnBwdSm80INS1_25CollectiveMainloopBwdSm80ILi2ELi2EN4cute5tupleIJNS5_1CILi128EEES8_NS7_ILi64EEEEEENS_10bfloat16_tEfNS_4arch4Sm80ELb0ELb0ELb1ELb1ELb0ELb0ELb0ELb0ELi2ELi4ELi4ELi4ELb0EEENS1_24CollectiveEpilogueBwdGQAISA_fSD_Li256ELb1ELb0EEENS1_19SingleTileSchedulerILb1ELb0ELb0ELi128EEEEEEEEEvNT_6ParamsE$_ZN4cute5tupleIJNS0_IJNS0_IJNS_1CILi2EEES2_EEES3_NS1_ILi8EEEEEENS0_IJNS0_IJiNS1_ILi512EEEEEENS0_IJiiEEENS1_ILi1024EEEEEEEEC2ERKS5_RKSA_,($_ZN7cutlass13device_kernelIN5flash19enable_sm80_to_sm89INS1_16FlashAttnBwdSm80INS1_25CollectiveMainloopBwdSm80ILi2ELi2EN4cute5tupleIJNS5_1CILi128EEES8_NS7_ILi64EEEEEENS_10bfloat16_tEfNS_4arch4Sm80ELb0ELb0ELb1ELb1ELb0ELb0ELb0ELb0ELi2ELi4ELi4ELi4ELb0EEENS1_24CollectiveEpilogueBwdGQAISA_fSD_Li256ELb1ELb0EEENS1_19SingleTileSchedulerILb1ELb0ELb0ELi128EEEEEEEEEvNT_6ParamsE$_ZN4cute5tupleIJNS0_IJNS0_IJNS_1CILi2EEES2_S2_EEES2_NS0_IJNS0_IJS2_S2_EEES2_EEEEEENS0_IJNS0_IJNS1_ILi1EEENS1_ILi512EEEiEEENS1_ILi4096EEENS0_IJNS0_IJiiEEENS1_ILi8192EEEEEEEEEEEC2ERKS6_RKSE_ - $_ZN7cutlass13device_kernelIN5flash19enable_sm80_to_sm89INS1_16FlashAttnBwdSm80INS1_25CollectiveMainloopBwdSm80ILi2ELi2EN4cute5tupleIJNS5_1CILi128EEES8_NS7_ILi64EEEEEENS_10bfloat16_tEfNS_4arch4Sm80ELb0ELb0ELb1ELb1ELb0ELb0ELb0ELb0ELi2ELi4ELi4ELi4ELb0EEENS1_24CollectiveEpilogueBwdGQAISA_fSD_Li256ELb1ELb0EEENS1_19SingleTileSchedulerILb1ELb0ELb0ELi128EEEEEEEEEvNT_6ParamsE$_ZN4cute5tupleIJNS0_IJNS0_IJNS_1CILi2EEES2_EEES3_NS1_ILi8EEEEEENS0_IJNS0_IJiNS1_ILi512EEEEEENS0_IJiiEEENS1_ILi1024EEEEEEEEC2ERKS5_RKSA_)
$_ZN7cutlass13device_kernelIN5flash19enable_sm80_to_sm89INS1_16FlashAttnBwdSm80INS1_25CollectiveMainloopBwdSm80ILi2ELi2EN4cute5tupleIJNS5_1CILi128EEES8_NS7_ILi64EEEEEENS_10bfloat16_tEfNS_4arch4Sm80ELb0ELb0ELb1ELb1ELb0ELb0ELb0ELb0ELi2ELi4ELi4ELi4ELb0EEENS1_24CollectiveEpilogueBwdGQAISA_fSD_Li256ELb1ELb0EEENS1_19SingleTileSchedulerILb1ELb0ELb0ELi128EEEEEEEEEvNT_6ParamsE$_ZN4cute5tupleIJNS0_IJNS0_IJNS_1CILi2EEES2_EEES3_NS1_ILi8EEEEEENS0_IJNS0_IJiNS1_ILi512EEEEEENS0_IJiiEEENS1_ILi1024EEEEEEEEC2ERKS5_RKSA_:
[----:B------:R-:W-:Y:S02]  /*a4b0*/  MOV R8, 0xa4d0 ;  /* 0x0000a4d000087802 */ /* 0x000fe40000000f00 */
[----:B------:R-:W-:Y:S05]  /*a4c0*/  CALL.REL.NOINC `($_ZN7cutlass13device_kernelIN5flash19enable_sm80_to_sm89INS1_16FlashAttnBwdSm80INS1_25CollectiveMainloopBwdSm80ILi2ELi2EN4cute5tupleIJNS5_1CILi128EEES8_NS7_ILi64EEEEEENS_10bfloat16_tEfNS_4arch4Sm80ELb0ELb0ELb1ELb1ELb0ELb0ELb0ELb0ELi2ELi4ELi4ELi4ELb0EEENS1_24CollectiveEpilogueBwdGQAISA_fSD_Li256ELb1ELb0EEENS1_19SingleTileSchedulerILb1ELb0ELb0ELi128EEEEEEEEEvNT_6ParamsE$_ZN4cute3eso3ESOILb1ELb0EJNS_5tupleIJNS2_IJNS_1CILi2EEES4_EEES5_NS3_ILi8EEEEEENS2_IJNS2_IJiNS3_ILi512EEEEEENS2_IJiiEEENS3_ILi1024EEEEEEEEC2ERKS7_RKSC_) ;  /* 0xffffdbf000007944 */ /* 0x000fea0003c3ffff */
[----:B-1----:R-:W-:Y:S02]  /*a4d0*/  MOV R2, R6 ;  /* 0x0000000600027202 */ /* 0x002fe40000000f00 */
[----:B------:R-:W-:-:S04]  /*a4e0*/  MOV R3, 0x0 ;  /* 0x0000000000037802 */ /* 0x000fc80000000f00 */
[----:B------:R-:W-:Y:S05]  /*a4f0*/  RET.REL.NODEC R2 `(_ZN7cutlass13device_kernelIN5flash19enable_sm80_to_sm89INS1_16FlashAttnBwdSm80INS1_25CollectiveMainloopBwdSm80ILi2ELi2EN4cute5tupleIJNS5_1CILi128EEES8_NS7_ILi64EEEEEENS_10bfloat16_tEfNS_4arch4Sm80ELb0ELb0ELb1ELb1ELb0ELb0ELb0ELb0ELi2ELi4ELi4ELi4ELb0EEENS1_24CollectiveEpilogueBwdGQAISA_fSD_Li256ELb1ELb0EEENS1_19SingleTileSchedulerILb1ELb0ELb0ELi128EEEEEEEEEvNT_6ParamsE) ;  /* 0xffff5b0002007950 */ /* 0x000fea0003c3ffff */
        .type           $_ZN7cutlass13device_kernelIN5flash19enable_sm80_to_sm89INS1_16FlashAttnBwdSm80INS1_25CollectiveMainloopBwdSm80ILi2ELi2EN4cute5tupleIJNS5_1CILi128EEES8_NS7_ILi64EEEEEENS_10bfloat16_tEfNS_4arch4Sm80ELb0ELb0ELb1ELb1ELb0ELb0ELb0ELb0ELi2ELi4ELi4ELi4ELb0EEENS1_24CollectiveEpilogueBwdGQAISA_fSD_Li256ELb1ELb0EEENS1_19SingleTileSchedulerILb1ELb0ELb0ELi128EEEEEEEEEvNT_6ParamsE$_ZN4cute5tupleIJNS0_IJNS0_IJNS_1CILi2EEES2_S2_EEES2_NS0_IJNS0_IJS2_S2_EEES2_EEEEEENS0_IJNS0_IJNS1_ILi1EEENS1_ILi512EEEiEEENS1_ILi4096EEENS0_IJNS0_IJiiEEENS1_ILi8192EEEEEEEEEEEC2ERKS6_RKSE_,@function
        .size           $_ZN7cutlass13device_kernelIN5flash19enable_sm80_to_sm89INS1_16FlashAttnBwdSm80INS1_25CollectiveMainloopBwdSm80ILi2ELi2EN4cute5tupleIJNS5_1CILi128EEES8_NS7_ILi64EEEEEENS_10bfloat16_tEfNS_4arch4Sm80ELb0ELb0ELb1ELb1ELb0ELb0ELb0ELb0ELi2ELi4ELi4ELi4ELb0EEENS1_24CollectiveEpilogueBwdGQAISA_fSD_Li256ELb1ELb0EEENS1_19SingleTileSchedulerILb1ELb0ELb0ELi128EEEEEEEEEvNT_6ParamsE$_ZN4cute5tupleIJNS0_IJNS0_IJNS_1CILi2EEES2_S2_EEES2_NS0_IJNS0_IJS2_S2_EEES2_EEEEEENS0_IJNS0_IJNS1_ILi1EEENS1_ILi512EEEiEEENS1_ILi4096EEENS0_IJNS0_IJiiEEENS1_ILi8192EEEEEEEEEEEC2ERKS6_RKSE_,($_ZN7cutlass13device_kernelIN5flash19enable_sm80_to_sm89INS1_16FlashAttnBwdSm80INS1_25CollectiveMainloopBwdSm80ILi2ELi2EN4cute5tupleIJNS5_1CILi128EEES8_NS7_ILi64EEEEEENS_10bfloat16_tEfNS_4arch4Sm80ELb0ELb0ELb1ELb1ELb0ELb0ELb0ELb0ELi2ELi4ELi4ELi4ELb0EEENS1_24CollectiveEpilogueBwdGQAISA_fSD_Li256ELb1ELb0EEENS1_19SingleTileSchedulerILb1ELb0ELb0ELi128EEEEEEEEEvNT_6ParamsE$_ZN4cute5tupleIJNS0_IJNS0_IJNS_1CILi2EEES2_S2_EEES2_NS0_IJS2_S2_EEEEEENS0_IJNS0_IJNS1_ILi1EEENS1_ILi512EEEiEEENS1_ILi4096EEENS0_IJiiEEEEEEEEC2ERKS5_RKSB_ - $_ZN7cutlass13device_kernelIN5flash19enable_sm80_to_sm89INS1_16FlashAttnBwdSm80INS1_25CollectiveMainloopBwdSm80ILi2ELi2EN4cute5tupleIJNS5_1CILi128EEES8_NS7_ILi64EEEEEENS_10bfloat16_tEfNS_4arch4Sm80ELb0ELb0ELb1ELb1ELb0ELb0ELb0ELb0ELi2ELi4ELi4ELi4ELb0EEENS1_24CollectiveEpilogueBwdGQAISA_fSD_Li256ELb1ELb0EEENS1_19SingleTileSchedulerILb1ELb0ELb0ELi128EEEEEEEEEvNT_6ParamsE$_ZN4cute5tupleIJNS0_IJNS0_IJNS_1CILi2EEES2_S2_EEES2_NS0_IJNS0_IJS2_S2_EEES2_EEEEEENS0_IJNS0_IJNS1_ILi1EEENS1_ILi512EEEiEEENS1_ILi4096EEENS0_IJNS0_IJiiEEENS1_ILi8192EEEEEEEEEEEC2ERKS6_RKSE_)
$_ZN7cutlass13device_kernelIN5flash19enable_sm80_to_sm89INS1_16FlashAttnBwdSm80INS1_25CollectiveMainloopBwdSm80ILi2ELi2EN4cute5tupleIJNS5_1CILi128EEES8_NS7_ILi64EEEEEENS_10bfloat16_tEfNS_4arch4Sm80ELb0ELb0ELb1ELb1ELb0ELb0ELb0ELb0ELi2ELi4ELi4ELi4ELb0EEENS1_24CollectiveEpilogueBwdGQAISA_fSD_Li256ELb1ELb0EEENS1_19SingleTileSchedulerILb1ELb0ELb0ELi128EEEEEEEEEvNT_6ParamsE$_ZN4cute5tupleIJNS0_IJNS0_IJNS_1CILi2EEES2_S2_EEES2_NS0_IJNS0_IJS2_S2_EEES2_EEEEEENS0_IJNS0_IJNS1_ILi1EEENS1_ILi512EEEiEEENS1_ILi4096EEENS0_IJNS0_IJiiEEENS1_ILi8192EEEEEEEEEEEC2ERKS6_RKSE_:
[----:B------:R-:W-:Y:S02]  /*a500*/  MOV R8, 0xa520 ;  /* 0x0000a52000087802 */ /* 0x000fe40000000f00 */
[----:B------:R-:W-:Y:S05]  /*a510*/  CALL.REL.NOINC `($_ZN7cutlass13device_kernelIN5flash19enable_sm80_to_sm89INS1_16FlashAttnBwdSm80INS1_25CollectiveMainloopBwdSm80ILi2ELi2EN4cute5tupleIJNS5_1CILi128EEES8_NS7_ILi64EEEEEENS_10bfloat16_tEfNS_4arch4Sm80ELb0ELb0ELb1ELb1ELb0ELb0ELb0ELb0ELi2ELi4ELi4ELi4ELb0EEENS1_24CollectiveEpilogueBwdGQAISA_fSD_Li256ELb1ELb0EEENS1_19SingleTileSchedulerILb1ELb0ELb0ELi128EEEEEEEEEvNT_6ParamsE$_ZN4cute3eso3ESOILb1ELb0EJNS_5tupleIJNS2_IJNS_1CILi2EEES4_S4_EEES4_NS2_IJNS2_IJS4_S4_EEES4_EEEEEENS2_IJNS2_IJNS3_ILi1EEENS3_ILi512EEEiEEENS3_ILi4096EEENS2_IJNS2_IJiiEEENS3_ILi8192EEEEEEEEEEEC2ERKS8_RKSG_) ;  /* 0xffffdc0000007944 */ /* 0x000fea0003c3ffff */
[----:B-1----:R-:W-:Y:S02]  /*a520*/  MOV R2, R6 ;  /* 0x0000000600027202 */ /* 0x002fe40000000f00 */
[----:B------:R-:W-:-:S04]  /*a530*/  MOV R3, 0x0 ;  /* 0x0000000000037802 */ /* 0x000fc80000000f00 */
[----:B------:R-:W-:Y:S05]  /*a540*/  RET.REL.NODEC R2 `(_ZN7cutlass13device_kernelIN5flash19enable_sm80_to_sm89INS1_16FlashAttnBwdSm80INS1_25CollectiveMainloopBwdSm80ILi2ELi2EN4cute5tupleIJNS5_1CILi128EEES8_NS7_ILi64EEEEEENS_10bfloat16_tEfNS_4arch4Sm80ELb0ELb0ELb1ELb1ELb0ELb0ELb0ELb0ELi2ELi4ELi4ELi4ELb0EEENS1_24CollectiveEpilogueBwdGQAISA_fSD_Li256ELb1ELb0EEENS1_19SingleTileSchedulerILb1ELb0ELb0ELi128EEEEEEEEEvNT_6ParamsE) ;  /* 0xffff5ab002007950 */ /* 0x000fea0003c3ffff */
        .type           $_ZN7cutlass13device_kernelIN5flash19enable_sm80_to_sm89INS1_16FlashAttnBwdSm80INS1_25CollectiveMainloopBwdSm80ILi2ELi2EN4cute5tupleIJNS5_1CILi128EEES8_NS7_ILi64EEEEEENS_10bfloat16_tEfNS_4arch4Sm80ELb0ELb0ELb1ELb1ELb0ELb0ELb0ELb0ELi2ELi4ELi4ELi4ELb0EEENS1_24CollectiveEpilogueBwdGQAISA_fSD_Li256ELb1ELb0EEENS1_19SingleTileSchedulerILb1ELb0ELb0ELi128EEEEEEEEEvNT_6ParamsE$_ZN4cute5tupleIJNS0_IJNS0_IJNS_1CILi2EEES2_S2_EEES2_NS0_IJS2_S2_EEEEEENS0_IJNS0_IJNS1_ILi1EEENS1_ILi512EEEiEEENS1_ILi4096EEENS0_IJiiEEEEEEEEC2ERKS5_RKSB_,@function
        .size           $_ZN7cutlass13device_kernelIN5flash19enable_sm80_to_sm89INS1_16FlashAttnBwdSm80INS1_25CollectiveMainloopBwdSm80ILi2ELi2EN4cute5tupleIJNS5_1CILi128EEES8_NS7_ILi64EEEEEENS_10bfloat16_tEfNS_4arch4Sm80ELb0ELb0ELb1ELb1ELb0ELb0ELb0ELb0ELi2ELi4ELi4ELi4ELb0EEENS1_24CollectiveEpilogueBwdGQAISA_fSD_Li256ELb1ELb0EEENS1_19SingleTileSchedulerILb1ELb0ELb0ELi128EEEEEEEEEvNT_6ParamsE$_ZN4cute5tupleIJNS0_IJNS0_IJNS_1CILi2EEES2_S2_EEES2_NS0_IJS2_S2_EEEEEENS0_IJNS0_IJNS1_ILi1EEENS1_ILi512EEEiEEENS1_ILi4096EEENS0_IJiiEEEEEEEEC2ERKS5_RKSB_,($_ZN7cutlass13device_kernelIN5flash19enable_sm80_to_sm89INS1_16FlashAttnBwdSm80INS1_25CollectiveMainloopBwdSm80ILi2ELi2EN4cute5tupleIJNS5_1CILi128EEES8_NS7_ILi64EEEEEENS_10bfloat16_tEfNS_4arch4Sm80ELb0ELb0ELb1ELb1ELb0ELb0ELb0ELb0ELi2ELi4ELi4ELi4ELb0EEENS1_24CollectiveEpilogueBwdGQAISA_fSD_Li256ELb1ELb0EEENS1_19SingleTileSchedulerILb1ELb0ELb0ELi128EEEEEEEEEvNT_6ParamsE$_ZN4cute5tupleIJNS0_IJNS0_IJNS_1CILi8EEENS1_ILi1EEEEEENS0_IJNS1_ILi2EEEEEEEEENS0_IJNS0_IJS3_NS1_ILi0EEEEEENS0_IJiEEEEEEEEC2ERKS7_RKSB_ - $_ZN7cutlass13device_kernelIN5flash19enable_sm80_to_sm89INS1_16FlashAttnBwdSm80INS1_25CollectiveMainloopBwdSm80ILi2ELi2EN4cute5tupleIJNS5_1CILi128EEES8_NS7_ILi64EEEEEENS_10bfloat16_tEfNS_4arch4Sm80ELb0ELb0ELb1ELb1ELb0ELb0ELb0ELb0ELi2ELi4ELi4ELi4ELb0EEENS1_24CollectiveEpilogueBwdGQAISA_fSD_Li256ELb1ELb0EEENS1_19SingleTileSchedulerILb1ELb0ELb0ELi128EEEEEEEEEvNT_6ParamsE$_ZN4cute5tupleIJNS0_IJNS0_IJNS_1CILi2EEES2_S2_EEES2_NS0_IJS2_S2_EEEEEENS0_IJNS0_IJNS1_ILi1EEENS1_ILi512EEEiEEENS1_ILi4096EEENS0_IJiiEEEEEEEEC2ERKS5_RKSB_)
$_ZN7cutlass13device_kernelIN5flash19enable_sm80_to_sm89INS1_16FlashAttnBwdSm80INS1_25CollectiveMainloopBwdSm80ILi2ELi2EN4cute5tupleIJNS5_1CILi128EEES8_NS7_ILi64EEEEEENS_10bfloat16_tEfNS_4arch4Sm80ELb0ELb0ELb1ELb1ELb0ELb0ELb0ELb0ELi2ELi4ELi4ELi4ELb0EEENS1_24CollectiveEpilogueBwdGQAISA_fSD_Li256ELb1ELb0EEENS1_19SingleTileSchedulerILb1ELb0ELb0ELi128EEEEEEEEEvNT_6ParamsE$_ZN4cute5tupleIJNS0_IJNS0_IJNS_1CILi2EEES2_S2_EEES2_NS0_IJS2_S2_EEEEEENS0_IJNS0_IJNS1_ILi1EEENS1_ILi512EEEiEEENS1_ILi4096EEENS0_IJiiEEEEEEEEC2ERKS5_RKSB_:
[----:B------:R-:W-:Y:S02]  /*a550*/  MOV R8, 0xa570 ;  /* 0x0000a57000087802 */ /* 0x000fe40000000f00 */
[----:B------:R-:W-:Y:S05]  /*a560*/  CALL.REL.NOINC `($_ZN7cutlass13device_kernelIN5flash19enable_sm80_to_sm89INS1_16FlashAttnBwdSm80INS1_25CollectiveMainloopBwdSm80ILi2ELi2EN4cute5tupleIJNS5_1CILi128EEES8_NS7_ILi64EEEEEENS_10bfloat16_tEfNS_4arch4Sm80ELb0ELb0ELb1ELb1ELb0ELb0ELb0ELb0ELi2ELi4ELi4ELi4ELb0EEENS1_24CollectiveEpilogueBwdGQAISA_fSD_Li256ELb1ELb0EEENS1_19SingleTileSchedulerILb1ELb0ELb0ELi128EEEEEEEEEvNT_6ParamsE$_ZN4cute3eso3ESOILb1ELb0EJNS_5tupleIJNS2_IJNS_1CILi2EEES4_S4_EEES4_NS2_IJS4_S4_EEEEEENS2_IJNS2_IJNS3_ILi1EEENS3_ILi512EEEiEEENS3_ILi4096EEENS2_IJiiEEEEEEEEC2ERKS7_RKSD_) ;  /* 0xffffdc1000007944 */ /* 0x000fea0003c3ffff */
[----:B-1----:R-:W-:Y:S02]  /*a570*/  MOV R2, R6 ;  /* 0x0000000600027202 */ /* 0x002fe40000000f00 */
[----:B------:R-:W-:-:S04]  /*a580*/  MOV R3, 0x0 ;  /* 0x0000000000037802 */ /* 0x000fc80000000f00 */
[----:B------:R-:W-:Y:S05]  /*a590*/  RET.REL.NODEC R2 `(_ZN7cutlass13device_kernelIN5flash19enable_sm80_to_sm89INS1_16FlashAttnBwdSm80INS1_25CollectiveMainloopBwdSm80ILi2ELi2EN4cute5tupleIJNS5_1CILi128EEES8_NS7_ILi64EEEEEENS_10bfloat16_tEfNS_4arch4Sm80ELb0ELb0ELb1ELb1ELb0ELb0ELb0ELb0ELi2ELi4ELi4ELi4ELb0EEENS1_24CollectiveEpilogueBwdGQAISA_fSD_Li256ELb1ELb0EEENS1_19SingleTileSchedulerILb1ELb0ELb0ELi128EEEEEEEEEvNT_6ParamsE) ;  /* 0xffff5a6002007950 */ /* 0x000fea0003c3ffff */
        .type           $_ZN7cutlass13device_kernelIN5flash19enable_sm80_to_sm89INS1_16FlashAttnBwdSm80INS1_25CollectiveMainloopBwdSm80ILi2ELi2EN4cute5tupleIJNS5_1CILi128EEES8_NS7_ILi64EEEEEENS_10bfloat16_tEfNS_4arch4Sm80ELb0ELb0ELb1ELb1ELb0ELb0ELb0ELb0ELi2ELi4ELi4ELi4ELb0EEENS1_24CollectiveEpilogueBwdGQAISA_fSD_Li256ELb1ELb0EEENS1_19SingleTileSchedulerILb1ELb0ELb0ELi128EEEEEEEEEvNT_6ParamsE$_ZN4cute5tupleIJNS0_IJNS0_IJNS_1CILi8EEENS1_ILi1EEEEEENS0_IJNS1_ILi2EEEEEEEEENS0_IJNS0_IJS3_NS1_ILi0EEEEEENS0_IJiEEEEEEEEC2ERKS7_RKSB_,@function
        .size           $_ZN7cutlass13device_kernelIN5flash19enable_sm80_to_sm89INS1_16FlashAttnBwdSm80INS1_25CollectiveMainloopBwdSm80ILi2ELi2EN4cute5tupleIJNS5_1CILi128EEES8_NS7_ILi64EEEEEENS_10bfloat16_tEfNS_4arch4Sm80ELb0ELb0ELb1ELb1ELb0ELb0ELb0ELb0ELi2ELi4ELi4ELi4ELb0EEENS1_24CollectiveEpilogueBwdGQAISA_fSD_Li256ELb1ELb0EEENS1_19SingleTileSchedulerILb1ELb0ELb0ELi128EEEEEEEEEvNT_6ParamsE$_ZN4cute5tupleIJNS0_IJNS0_IJNS_1CILi8EEENS1_ILi1EEEEEENS0_IJNS1_ILi2EEEEEEEEENS0_IJNS0_IJS3_NS1_ILi0EEEEEENS0_IJiEEEEEEEEC2ERKS7_RKSB_,($_ZN7cutlass13device_kernelIN5flash19enable_sm80_to_sm89INS1_16FlashAttnBwdSm80INS1_25CollectiveMainloopBwdSm80ILi2ELi2EN4cute5tupleIJNS5_1CILi128EEES8_NS7_ILi64EEEEEENS_10bfloat16_tEfNS_4arch4Sm80ELb0ELb0ELb1ELb1ELb0ELb0ELb0ELb0ELi2ELi4ELi4ELi4ELb0EEENS1_24CollectiveEpilogueBwdGQAISA_fSD_Li256ELb1ELb0EEENS1_19SingleTileSchedulerILb1ELb0ELb0ELi128EEEEEEEEEvNT_6ParamsE$_ZN4cute5tupleIJNS0_IJNS0_IJNS_1CILi8EEENS1_ILi1EEEEEENS1_ILi2EEEEEENS0_IJNS0_IJS3_NS1_ILi0EEEEEEiEEEEEC2ERKS6_RKS9_ - $_ZN7cutlass13device_kernelIN5flash19enable_sm80_to_sm89INS1_16FlashAttnBwdSm80INS1_25CollectiveMainloopBwdSm80ILi2ELi2EN4cute5tupleIJNS5_1CILi128EEES8_NS7_ILi64EEEEEENS_10bfloat16_tEfNS_4arch4Sm80ELb0ELb0ELb1ELb1ELb0ELb0ELb0ELb0ELi2ELi4ELi4ELi4ELb0EEENS1_24CollectiveEpilogueBwdGQAISA_fSD_Li256ELb1ELb0EEENS1_19SingleTileSchedulerILb1ELb0ELb0ELi128EEEEEEEEEvNT_6ParamsE$_ZN4cute5tupleIJNS0_IJNS0_IJNS_1CILi8EEENS1_ILi1EEEEEENS0_IJNS1_ILi2EEEEEEEEENS0_IJNS0_IJS3_NS1_ILi0EEEEEENS0_IJiEEEEEEEEC2ERKS7_RKSB_)
$_ZN7cutlass13device_kernelIN5flash19enable_sm80_to_sm89INS1_16FlashAttnBwdSm80INS1_25CollectiveMainloopBwdSm80ILi2ELi2EN4cute5tupleIJNS5_1CILi128EEES8_NS7_ILi64EEEEEENS_10bfloat16_tEfNS_4arch4Sm80ELb0ELb0ELb1ELb1ELb0ELb0ELb0ELb0ELi2ELi4ELi4ELi4ELb0EEENS1_24CollectiveEpilogueBwdGQAISA_fSD_Li256ELb1ELb0EEENS1_19SingleTileSchedulerILb1ELb0ELb0ELi128EEEEEEEEEvNT_6ParamsE$_ZN4cute5tupleIJNS0_IJNS0_IJNS_1CILi8EEENS1_ILi1EEEEEENS0_IJNS1_ILi2EEEEEEEEENS0_IJNS0_IJS3_NS1_ILi0EEEEEENS0_IJiEEEEEEEEC2ERKS7_RKSB_:
[----:B------:R-:W-:Y:S02]  /*a5a0*/  MOV R8, 0xa5c0 ;  /* 0x0000a5c000087802 */ /* 0x000fe40000000f00 */
[----:B------:R-:W-:Y:S05]  /*a5b0*/  CALL.REL.NOINC `($_ZN7cutlass13device_kernelIN5flash19enable_sm80_to_sm89INS1_16FlashAttnBwdSm80INS1_25CollectiveMainloopBwdSm80ILi2ELi2EN4cute5tupleIJNS5_1CILi128EEES8_NS7_ILi64EEEEEENS_10bfloat16_tEfNS_4arch4Sm80ELb0ELb0ELb1ELb1ELb0ELb0ELb0ELb0ELi2ELi4ELi4ELi4ELb0EEENS1_24CollectiveEpilogueBwdGQAISA_fSD_Li256ELb1ELb0EEENS1_19SingleTileSchedulerILb1ELb0ELb0ELi128EEEEEEEEEvNT_6ParamsE$_ZN4cute3eso3ESOILb1ELb0EJNS_5tupleIJNS2_IJNS_1CILi8EEENS3_ILi1EEEEEENS2_IJNS3_ILi2EEEEEEEEENS2_IJNS2_IJS5_NS3_ILi0EEEEEENS2_IJiEEEEEEEEC2ERKS9_RKSD_) ;  /* 0xffffdc2000007944 */ /* 0x000fea0003c3ffff */
[----:B------:R-:W-:-:S04]  /*a5c0*/  MOV R7, 0x0 ;  /* 0x0000000000077802 */ /* 0x000fc80000000f00 */
[----:B------:R-:W-:Y:S05]  /*a5d0*/  RET.REL.NODEC R6 `(_ZN7cutlass13device_kernelIN5flash19enable_sm80_to_sm89INS1_16FlashAttnBwdSm80INS1_25CollectiveMainloopBwdSm80ILi2ELi2EN4cute5tupleIJNS5_1CILi128EEES8_NS7_ILi64EEEEEENS_10bfloat16_tEfNS_4arch4Sm80ELb0ELb0ELb1ELb1ELb0ELb0ELb0ELb0ELi2ELi4ELi4ELi4ELb0EEENS1_24CollectiveEpilogueBwdGQAISA_fSD_Li256ELb1ELb0EEENS1_19SingleTileSchedulerILb1ELb0ELb0ELi128EEEEEEEEEvNT_6ParamsE) ;  /* 0xffff5a2006007950 */ /* 0x000fea0003c3ffff */
        .type           $_ZN7cutlass13device_kernelIN5flash19enable_sm80_to_sm89INS1_16FlashAttnBwdSm80INS1_25CollectiveMainloopBwdSm80ILi2ELi2EN4cute5tupleIJNS5_1CILi128EEES8_NS7_ILi64EEEEEENS_10bfloat16_tEfNS_4arch4Sm80ELb0ELb0ELb1ELb1ELb0ELb0ELb0ELb0ELi2ELi4ELi4ELi4ELb0EEENS1_24CollectiveEpilogueBwdGQAISA_fSD_Li256ELb1ELb0EEENS1_19SingleTileSchedulerILb1ELb0ELb0ELi128EEEEEEEEEvNT_6ParamsE$_ZN4cute5tupleIJNS0_IJNS0_IJNS_1CILi8EEENS1_ILi1EEEEEENS1_ILi2EEEEEENS0_IJNS0_IJS3_NS1_ILi0EEEEEEiEEEEEC2ERKS6_RKS9_,@function
        .size           $_ZN7cutlass13device_kernelIN5flash19enable_sm80_to_sm89INS1_16FlashAttnBwdSm80INS1_25CollectiveMainloopBwdSm80ILi2ELi2EN4cute5tupleIJNS5_1CILi128EEES8_NS7_ILi64EEEEEENS_10bfloat16_tEfNS_4arch4Sm80ELb0ELb0ELb1ELb1ELb0ELb0ELb0ELb0ELi2ELi4ELi4ELi4ELb0EEENS1_24CollectiveEpilogueBwdGQAISA_fSD_Li256ELb1ELb0EEENS1_19SingleTileSchedulerILb1ELb0ELb0ELi128EEEEEEEEEvNT_6ParamsE$_ZN4cute5tupleIJNS0_IJNS0_IJNS_1CILi8EEENS1_ILi1EEEEEENS1_ILi2EEEEEENS0_IJNS0_IJS3_NS1_ILi0EEEEEEiEEEEEC2ERKS6_RKS9_,($_ZN7cutlass13device_kernelIN5flash19enable_sm80_to_sm89INS1_16FlashAttnBwdSm80INS1_25CollectiveMainloopBwdSm80ILi2ELi2EN4cute5tupleIJNS5_1CILi128EEES8_NS7_ILi64EEEEEENS_10bfloat16_tEfNS_4arch4Sm80ELb0ELb0ELb1ELb1ELb0ELb0ELb0ELb0ELi2ELi4ELi4ELi4ELb0EEENS1_24CollectiveEpilogueBwdGQAISA_fSD_Li256ELb1ELb0EEENS1_19SingleTileSchedulerILb1ELb0ELb0ELi128EEEEEEEEEvNT_6ParamsE$_ZN4cute5tupleIJNS0_IJNS0_IJNS_1CILi8EEENS1_ILi1EEEEEENS1_ILi2EEENS0_IJS5_S5_EEEEEENS0_IJNS0_IJS3_NS1_ILi0EEEEEENS1_ILi4096EEENS0_IJiiEEEEEEEEC2ERKS7_RKSC_ - $_ZN7cutlass13device_kernelIN5flash19enable_sm80_to_sm89INS1_16FlashAttnBwdSm80INS1_25CollectiveMainloopBwdSm80ILi2ELi2EN4cute5tupleIJNS5_1CILi128EEES8_NS7_ILi64EEEEEENS_10bfloat16_tEfNS_4arch4Sm80ELb0ELb0ELb1ELb1ELb0ELb0ELb0ELb0ELi2ELi4ELi4ELi4ELb0EEENS1_24CollectiveEpilogueBwdGQAISA_fSD_Li256ELb1ELb0EEENS1_19SingleTileSchedulerILb1ELb0ELb0ELi128EEEEEEEEEvNT_6ParamsE$_ZN4cute5tupleIJNS0_IJNS0_IJNS_1CILi8EEENS1_ILi1EEEEEENS1_ILi2EEEEEENS0_IJNS0_IJS3_NS1_ILi0EEEEEEiEEEEEC2ERKS6_RKS9_)
$_ZN7cutlass13device_kernelIN5flash19enable_sm80_to_sm89INS1_16FlashAttnBwdSm80INS1_25CollectiveMainloopBwdSm80ILi2ELi2EN4cute5tupleIJNS5_1CILi128EEES8_NS7_ILi64EEEEEENS_10bfloat16_tEfNS_4arch4Sm80ELb0ELb0ELb1ELb1ELb0ELb0ELb0ELb0ELi2ELi4ELi4ELi4ELb0EEENS1_24CollectiveEpilogueBwdGQAISA_fSD_Li256ELb1ELb0EEENS1_19SingleTileSchedulerILb1ELb0ELb0ELi128EEEEEEEEEvNT_6ParamsE$_ZN4cute5tupleIJNS0_IJNS0_IJNS_1CILi8EEENS1_ILi1EEEEEENS1_ILi2EEEEEENS0_IJNS0_IJS3_NS1_ILi0EEEEEEiEEEEEC2ERKS6_RKS9_:
[----:B------:R-:W-:Y:S02]  /*a5e0*/  MOV R8, 0xa600 ;  /* 0x0000a60000087802 */ /* 0x000fe40000000f00 */
[----:B------:R-:W-:Y:S05]  /*a5f0*/  CALL.REL.NOINC `($_ZN7cutlass13device_kernelIN5flash19enable_sm80_to_sm89INS1_16FlashAttnBwdSm80INS1_25CollectiveMainloopBwdSm80ILi2ELi2EN4cute5tupleIJNS5_1CILi128EEES8_NS7_ILi64EEEEEENS_10bfloat16_tEfNS_4arch4Sm80ELb0ELb0ELb1ELb1ELb0ELb0ELb0ELb0ELi2ELi4ELi4ELi4ELb0EEENS1_24CollectiveEpilogueBwdGQAISA_fSD_Li256ELb1ELb0EEENS1_19SingleTileSchedulerILb1ELb0ELb0ELi128EEEEEEEEEvNT_6ParamsE$_ZN4cute3eso3ESOILb1ELb0EJNS_5tupleIJNS2_IJNS_1CILi8EEENS3_ILi1EEEEEENS3_ILi2EEEEEENS2_IJNS2_IJS5_NS3_ILi0EEEEEEiEEEEEC2ERKS8_RKSB_) ;  /* 0xffffdc2000007944 */ /* 0x000fea0003c3ffff */
[----:B------:R-:W-:-:S04]  /*a600*/  MOV R7, 0x0 ;  /* 0x0000000000077802 */ /* 0x000fc80000000f00 */
[----:B------:R-:W-:Y:S05]  /*a610*/  RET.REL.NODEC R6 `(_ZN7cutlass13device_kernelIN5flash19enable_sm80_to_sm89INS1_16FlashAttnBwdSm80INS1_25CollectiveMainloopBwdSm80ILi2ELi2EN4cute5tupleIJNS5_1CILi128EEES8_NS7_ILi64EEEEEENS_10bfloat16_tEfNS_4arch4Sm80ELb0ELb0ELb1ELb1ELb0ELb0ELb0ELb0ELi2ELi4ELi4ELi4ELb0EEENS1_24CollectiveEpilogueBwdGQAISA_fSD_Li256ELb1ELb0EEENS1_19SingleTileSchedulerILb1ELb0ELb0ELi128EEEEEEEEEvNT_6ParamsE) ;  /* 0xffff59e006007950 */ /* 0x000fea0003c3ffff */
        .type           $_ZN7cutlass13device_kernelIN5flash19enable_sm80_to_sm89INS1_16FlashAttnBwdSm80INS1_25CollectiveMainloopBwdSm80ILi2ELi2EN4cute5tupleIJNS5_1CILi128EEES8_NS7_ILi64EEEEEENS_10bfloat16_tEfNS_4arch4Sm80ELb0ELb0ELb1ELb1ELb0ELb0ELb0ELb0ELi2ELi4ELi4ELi4ELb0EEENS1_24CollectiveEpilogueBwdGQAISA_fSD_Li256ELb1ELb0EEENS1_19SingleTileSchedulerILb1ELb0ELb0ELi128EEEEEEEEEvNT_6ParamsE$_ZN4cute5tupleIJNS0_IJNS0_IJNS_1CILi8EEENS1_ILi1EEEEEENS1_ILi2EEENS0_IJS5_S5_EEEEEENS0_IJNS0_IJS3_NS1_ILi0EEEEEENS1_ILi4096EEENS0_IJiiEEEEEEEEC2ERKS7_RKSC_,@function
        .size           $_ZN7cutlass13device_kernelIN5flash19enable_sm80_to_sm89INS1_16FlashAttnBwdSm80INS1_25CollectiveMainloopBwdSm80ILi2ELi2EN4cute5tupleIJNS5_1CILi128EEES8_NS7_ILi64EEEEEENS_10bfloat16_tEfNS_4arch4Sm80ELb0ELb0ELb1ELb1ELb0ELb0ELb0ELb0ELi2ELi4ELi4ELi4ELb0EEENS1_24CollectiveEpilogueBwdGQAISA_fSD_Li256ELb1ELb0EEENS1_19SingleTileSchedulerILb1ELb0ELb0ELi128EEEEEEEEEvNT_6ParamsE$_ZN4cute5tupleIJNS0_IJNS0_IJNS_1CILi8EEENS1_ILi1EEEEEENS1_ILi2EEENS0_IJS5_S5_EEEEEENS0_IJNS0_IJS3_NS1_ILi0EEEEEENS1_ILi4096EEENS0_IJiiEEEEEEEEC2ERKS7_RKSC_,($_ZN7cutlass13device_kernelIN5flash19enable_sm80_to_sm89INS1_16FlashAttnBwdSm80INS1_25CollectiveMainloopBwdSm80ILi2ELi2EN4cute5tupleIJNS5_1CILi128EEES8_NS7_ILi64EEEEEENS_10bfloat16_tEfNS_4arch4Sm80ELb0ELb0ELb1ELb1ELb0ELb0ELb0ELb0ELi2ELi4ELi4ELi4ELb0EEENS1_24CollectiveEpilogueBwdGQAISA_fSD_Li256ELb1ELb0EEENS1_19SingleTileSchedulerILb1ELb0ELb0ELi128EEEEEEEEEvNT_6ParamsE$_ZN4cute5tupleIJNS0_IJNS0_IJNS_1CILi8EEENS1_ILi1EEEEEENS1_ILi2EEES2_EEENS0_IJNS0_IJS3_NS1_ILi0EEEEEEiNS1_ILi1024EEEEEEEEC2ERKS6_RKSA_ - $_ZN7cutlass13device_kernelIN5flash19enable_sm80_to_sm89INS1_16FlashAttnBwdSm80INS1_25CollectiveMainloopBwdSm80ILi2ELi2EN4cute5tupleIJNS5_1CILi128EEES8_NS7_ILi64EEEEEENS_10bfloat16_tEfNS_4arch4Sm80ELb0ELb0ELb1ELb1ELb0ELb0ELb0ELb0ELi2ELi4ELi4ELi4ELb0EEENS1_24CollectiveEpilogueBwdGQAISA_fSD_Li256ELb1ELb0EEENS1_19SingleTileSchedulerILb1ELb0ELb0ELi128EEEEEEEEEvNT_6ParamsE$_ZN4cute5tupleIJNS0_IJNS0_IJNS_1CILi8EEENS1_ILi1EEEEEENS1_ILi2EEENS0_IJS5_S5_EEEEEENS0_IJNS0_IJS3_NS1_ILi0EEEEEENS1_ILi4096EEENS0_IJiiEEEEEEEEC2ERKS7_RKSC_)
$_ZN7cutlass13device_kernelIN5flash19enable_sm80_to_sm89INS1_16FlashAttnBwdSm80INS1_25CollectiveMainloopBwdSm80ILi2ELi2EN4cute5tupleIJNS5_1CILi128EEES8_NS7_ILi64EEEEEENS_10bfloat16_tEfNS_4arch4Sm80ELb0ELb0ELb1ELb1ELb0ELb0ELb0ELb0ELi2ELi4ELi4ELi4ELb0EEENS1_24CollectiveEpilogueBwdGQAISA_fSD_Li256ELb1ELb0EEENS1_19SingleTileSchedulerILb1ELb0ELb0ELi128EEEEEEEEEvNT_6ParamsE$_ZN4cute5tupleIJNS0_IJNS0_IJNS_1CILi8EEENS1_ILi1EEEEEENS1_ILi2EEENS0_IJS5_S5_EEEEEENS0_IJNS0_IJS3_NS1_ILi0EEEEEENS1_ILi4096EEENS0_IJiiEEEEEEEEC2ERKS7_RKSC_:
[----:B------:R-:W-:Y:S02]  /*a620*/  MOV R6, 0xa640 ;  /* 0x0000a64000067802 */ /* 0x000fe40000000f00 */
[----:B------:R-:W-:Y:S05]  /*a630*/  CALL.REL.NOINC `($_ZN7cutlass13device_kernelIN5flash19enable_sm80_to_sm89INS1_16FlashAttnBwdSm80INS1_25CollectiveMainloopBwdSm80ILi2ELi2EN4cute5tupleIJNS5_1CILi128EEES8_NS7_ILi64EEEEEENS_10bfloat16_tEfNS_4arch4Sm80ELb0ELb0ELb1ELb1ELb0ELb0ELb0ELb0ELi2ELi4ELi4ELi4ELb0EEENS1_24CollectiveEpilogueBwdGQAISA_fSD_Li256ELb1ELb0EEENS1_19SingleTileSchedulerILb1ELb0ELb0ELi128EEEEEEEEEvNT_6ParamsE$_ZN4cute3eso3ESOILb1ELb0EJNS_5tupleIJNS2_IJNS_1CILi8EEENS3_ILi1EEEEEENS3_ILi2EEENS2_IJS7_S7_EEEEEENS2_IJNS2_IJS5_NS3_ILi0EEEEEENS3_ILi4096EEENS2_IJiiEEEEEEEEC2ERKS9_RKSE_) ;  /* 0xffffdc2000007944 */ /* 0x000fea0003c3ffff */
[----:B------:R-:W-:-:S04]  /*a640*/  MOV R5, 0x0 ;  /* 0x0000000000057802 */ /* 0x000fc80000000f00 */
[----:B------:R-:W-:Y:S05]  /*a650*/  RET.REL.NODEC R4 `(_ZN7cutlass13device_kernelIN5flash19enable_sm80_to_sm89INS1_16FlashAttnBwdSm80INS1_25CollectiveMainloopBwdSm80ILi2ELi2EN4cute5tupleIJNS5_1CILi128EEES8_NS7_ILi64EEEEEENS_10bfloat16_tEfNS_4arch4Sm80ELb0ELb0ELb1ELb1ELb0ELb0ELb0ELb0ELi2ELi4ELi4ELi4ELb0EEENS1_24CollectiveEpilogueBwdGQAISA_fSD_Li256ELb1ELb0EEENS1_19SingleTileSchedulerILb1ELb0ELb0ELi128EEEEEEEEEvNT_6ParamsE) ;  /* 0xffff59a004007950 */ /* 0x000fea0003c3ffff */
        .type           $_ZN7cutlass13device_kernelIN5flash19enable_sm80_to_sm89INS1_16FlashAttnBwdSm80INS1_25CollectiveMainloopBwdSm80ILi2ELi2EN4cute5tupleIJNS5_1CILi128EEES8_NS7_ILi64EEEEEENS_10bfloat16_tEfNS_4arch4Sm80ELb0ELb0ELb1ELb1ELb0ELb0ELb0ELb0ELi2ELi4ELi4ELi4ELb0EEENS1_24CollectiveEpilogueBwdGQAISA_fSD_Li256ELb1ELb0EEENS1_19SingleTileSchedulerILb1ELb0ELb0ELi128EEEEEEEEEvNT_6ParamsE$_ZN4cute5tupleIJNS0_IJNS0_IJNS_1CILi8EEENS1_ILi1EEEEEENS1_ILi2EEES2_EEENS0_IJNS0_IJS3_NS1_ILi0EEEEEEiNS1_ILi1024EEEEEEEEC2ERKS6_RKSA_,@function
        .size           $_ZN7cutlass13device_kernelIN5flash19enable_sm80_to_sm89INS1_16FlashAttnBwdSm80INS1_25CollectiveMainloopBwdSm80ILi2ELi2EN4cute5tupleIJNS5_1CILi128EEES8_NS7_ILi64EEEEEENS_10bfloat16_tEfNS_4arch4Sm80ELb0ELb0ELb1ELb1ELb0ELb0ELb0ELb0ELi2ELi4ELi4ELi4ELb0EEENS1_24CollectiveEpilogueBwdGQAISA_fSD_Li256ELb1ELb0EEENS1_19SingleTileSchedulerILb1ELb0ELb0ELi128EEEEEEEEEvNT_6ParamsE$_ZN4cute5tupleIJNS0_IJNS0_IJNS_1CILi8EEENS1_ILi1EEEEEENS1_ILi2EEES2_EEENS0_IJNS0_IJS3_NS1_ILi0EEEEEEiNS1_ILi1024EEEEEEEEC2ERKS6_RKSA_,($_ZN7cutlass13device_kernelIN5flash19enable_sm80_to_sm89INS1_16FlashAttnBwdSm80INS1_25CollectiveMainloopBwdSm80ILi2ELi2EN4cute5tupleIJNS5_1CILi128EEES8_NS7_ILi64EEEEEENS_10bfloat16_tEfNS_4arch4Sm80ELb0ELb0ELb1ELb1ELb0ELb0ELb0ELb0ELi2ELi4ELi4ELi4ELb0EEENS1_24CollectiveEpilogueBwdGQAISA_fSD_Li256ELb1ELb0EEENS1_19SingleTileSchedulerILb1ELb0ELb0ELi128EEEEEEEEEvNT_6ParamsE$_ZN4cute5tupleIJNS0_IJNS0_IJNS_1CILi8EEENS1_ILi1EEEEEENS1_ILi4EEES3_EEENS0_IJNS0_IJS3_NS1_ILi0EEEEEElS7_EEEEEC2ERKS6_RKS9_ - $_ZN7cutlass13device_kernelIN5flash19enable_sm80_to_sm89INS1_16FlashAttnBwdSm80INS1_25CollectiveMainloopBwdSm80ILi2ELi2EN4cute5tupleIJNS5_1CILi128EEES8_NS7_ILi64EEEEEENS_10bfloat16_tEfNS_4arch4Sm80ELb0ELb0ELb1ELb1ELb0ELb0ELb0ELb0ELi2ELi4ELi4ELi4ELb0EEENS1_24CollectiveEpilogueBwdGQAISA_fSD_Li256ELb1ELb0EEENS1_19SingleTileSchedulerILb1ELb0ELb0ELi128EEEEEEEEEvNT_6ParamsE$_ZN4cute5tupleIJNS0_IJNS0_IJNS_1CILi8EEENS1_ILi1EEEEEENS1_ILi2EEES2_EEENS0_IJNS0_IJS3_NS1_ILi0EEEEEEiNS1_ILi1024EEEEEEEEC2ERKS6_RKSA_)
$_ZN7cutlass13device_kernelIN5flash19enable_sm80_to_sm89INS1_16FlashAttnBwdSm80INS1_25CollectiveMainloopBwdSm80ILi2ELi2EN4cute5tupleIJNS5_1CILi128EEES8_NS7_ILi64EEEEEENS_10bfloat16_tEfNS_4arch4Sm80ELb0ELb0ELb1ELb1ELb0ELb0ELb0ELb0ELi2ELi4ELi4ELi4ELb0EEENS1_24CollectiveEpilogueBwdGQAISA_fSD_Li256ELb1ELb0EEENS1_19SingleTileSchedulerILb1ELb0ELb0ELi128EEEEEEEEEvNT_6ParamsE$_ZN4cute5tupleIJNS0_IJNS0_IJNS_1CILi8EEENS1_ILi1EEEEEENS1_ILi2EEES2_EEENS0_IJNS0_IJS3_NS1_ILi0EEEEEEiNS1_ILi1024EEEEEEEEC2ERKS6_RKSA_:
[----:B------:R-:W-:Y:S02]  /*a660*/  MOV R8, 0xa680 ;  /* 0x0000a68000087802 */ /* 0x000fe40000000f00 */
[----:B------:R-:W-:Y:S05]  /*a670*/  CALL.REL.NOINC `($_ZN7cutlass13device_kernelIN5flash19enable_sm80_to_sm89INS1_16FlashAttnBwdSm80INS1_25CollectiveMainloopBwdSm80ILi2ELi2EN4cute5tupleIJNS5_1CILi128EEES8_NS7_ILi64EEEEEENS_10bfloat16_tEfNS_4arch4Sm80ELb0ELb0ELb1ELb1ELb0ELb0ELb0ELb0ELi2ELi4ELi4ELi4ELb0EEENS1_24CollectiveEpilogueBwdGQAISA_fSD_Li256ELb1ELb0EEENS1_19SingleTileSchedulerILb1ELb0ELb0ELi128EEEEEEEEEvNT_6ParamsE$_ZN4cute3eso3ESOILb1ELb0EJNS_5tupleIJNS2_IJNS_1CILi8EEENS3_ILi1EEEEEENS3_ILi2EEES4_EEENS2_IJNS2_IJS5_NS3_ILi0EEEEEEiNS3_ILi1024EEEEEEEEC2ERKS8_RKSC_) ;  /* 0xffffdc4000007944 */ /* 0x000fea0003c3ffff */
[----:B-1----:R-:W-:Y:S02]  /*a680*/  MOV R2, R4 ;  /* 0x0000000400027202 */ /* 0x002fe40000000f00 */
[----:B------:R-:W-:-:S04]  /*a690*/  MOV R3, 0x0 ;  /* 0x0000000000037802 */ /* 0x000fc80000000f00 */
[----:B------:R-:W-:Y:S05]  /*a6a0*/  RET.REL.NODEC R2 `(_ZN7cutlass13device_kernelIN5flash19enable_sm80_to_sm89INS1_16FlashAttnBwdSm80INS1_25CollectiveMainloopBwdSm80ILi2ELi2EN4cute5tupleIJNS5_1CILi128EEES8_NS7_ILi64EEEEEENS_10bfloat16_tEfNS_4arch4Sm80ELb0ELb0ELb1ELb1ELb0ELb0ELb0ELb0ELi2ELi4ELi4ELi4ELb0EEENS1_24CollectiveEpilogueBwdGQAISA_fSD_Li256ELb1ELb0EEENS1_19SingleTileSchedulerILb1ELb0ELb0ELi128EEEEEEEEEvNT_6ParamsE) ;  /* 0xffff595002007950 */ /* 0x000fea0003c3ffff */
        .type           $_ZN7cutlass13device_kernelIN5flash19enable_sm80_to_sm89INS1_16FlashAttnBwdSm80INS1_25CollectiveMainloopBwdSm80ILi2ELi2EN4cute5tupleIJNS5_1CILi128EEES8_NS7_ILi64EEEEEENS_10bfloat16_tEfNS_4arch4Sm80ELb0ELb0ELb1ELb1ELb0ELb0ELb0ELb0ELi2ELi4ELi4ELi4ELb0EEENS1_24CollectiveEpilogueBwdGQAISA_fSD_Li256ELb1ELb0EEENS1_19SingleTileSchedulerILb1ELb0ELb0ELi128EEEEEEEEEvNT_6ParamsE$_ZN4cute5tupleIJNS0_IJNS0_IJNS_1CILi8EEENS1_ILi1EEEEEENS1_ILi4EEES3_EEENS0_IJNS0_IJS3_NS1_ILi0EEEEEElS7_EEEEEC2ERKS6_RKS9_,@function
        .size           $_ZN7cutlass13device_kernelIN5flash19enable_sm80_to_sm89INS1_16FlashAttnBwdSm80INS1_25CollectiveMainloopBwdSm80ILi2ELi2EN4cute5tupleIJNS5_1CILi128EEES8_NS7_ILi64EEEEEENS_10bfloat16_tEfNS_4arch4Sm80ELb0ELb0ELb1ELb1ELb0ELb0ELb0ELb0ELi2ELi4ELi4ELi4ELb0EEENS1_24CollectiveEpilogueBwdGQAISA_fSD_Li256ELb1ELb0EEENS1_19SingleTileSchedulerILb1ELb0ELb0ELi128EEEEEEEEEvNT_6ParamsE$_ZN4cute5tupleIJNS0_IJNS0_IJNS_1CILi8EEENS1_ILi1EEEEEENS1_ILi4EEES3_EEENS0_IJNS0_IJS3_NS1_ILi0EEEEEElS7_EEEEEC2ERKS6_RKS9_,($_ZN7cutlass13device_kernelIN5flash19enable_sm80_to_sm89INS1_16FlashAttnBwdSm80INS1_25CollectiveMainloopBwdSm80ILi2ELi2EN4cute5tupleIJNS5_1CILi128EEES8_NS7_ILi64EEEEEENS_10bfloat16_tEfNS_4arch4Sm80ELb0ELb0ELb1ELb1ELb0ELb0ELb0ELb0ELi2ELi4ELi4ELi4ELb0EEENS1_24CollectiveEpilogueBwdGQAISA_fSD_Li256ELb1ELb0EEENS1_19SingleTileSchedulerILb1ELb0ELb0ELi128EEEEEEEEEvNT_6ParamsE$_ZN4cute5tupleIJNS0_IJNS_1CILi16EEENS1_ILi2EEES3_S3_NS1_ILi4EEES3_EEENS0_IJNS1_ILi1EEEiiiNS1_ILi144EEENS1_ILi512EEEEEEEEC2ERKS5_RKS9_ - $_ZN7cutlass13device_kernelIN5flash19enable_sm80_to_sm89INS1_16FlashAttnBwdSm80INS1_25CollectiveMainloopBwdSm80ILi2ELi2EN4cute5tupleIJNS5_1CILi128EEES8_NS7_ILi64EEEEEENS_10bfloat16_tEfNS_4arch4Sm80ELb0ELb0ELb1ELb1ELb0ELb0ELb0ELb0ELi2ELi4ELi4ELi4ELb0EEENS1_24CollectiveEpilogueBwdGQAISA_fSD_Li256ELb1ELb0EEENS1_19SingleTileSchedulerILb1ELb0ELb0ELi128EEEEEEEEEvNT_6ParamsE$_ZN4cute5tupleIJNS0_IJNS0_IJNS_1CILi8EEENS1_ILi1EEEEEENS1_ILi4EEES3_EEENS0_IJNS0_IJS3_NS1_ILi0EEEEEElS7_EEEEEC2ERKS6_RKS9_)
$_ZN7cutlass13device_kernelIN5flash19enable_sm80_to_sm89INS1_16FlashAttnBwdSm80INS1_25CollectiveMainloopBwdSm80ILi2ELi2EN4cute5tupleIJNS5_1CILi128EEES8_NS7_ILi64EEEEEENS_10bfloat16_tEfNS_4arch4Sm80ELb0ELb0ELb1ELb1ELb0ELb0ELb0ELb0ELi2ELi4ELi4ELi4ELb0EEENS1_24CollectiveEpilogueBwdGQAISA_fSD_Li256ELb1ELb0EEENS1_19SingleTileSchedulerILb1ELb0ELb0ELi128EEEEEEEEEvNT_6ParamsE$_ZN4cute5tupleIJNS0_IJNS0_IJNS_1CILi8EEENS1_ILi1EEEEEENS1_ILi4EEES3_EEENS0_IJNS0_IJS3_NS1_ILi0EEEEEElS7_EEEEEC2ERKS6_RKS9_:
[----:B------:R-:W-:Y:S02]  /*a6b0*/  MOV R6, 0xa6d0 ;  /* 0x0000a6d000067802 */ /* 0x000fe40000000f00 */
[----:B------:R-:W-:Y:S05]  /*a6c0*/  CALL.REL.NOINC `($_ZN7cutlass13device_kernelIN5flash19enable_sm80_to_sm89INS1_16FlashAttnBwdSm80INS1_25CollectiveMainloopBwdSm80ILi2ELi2EN4cute5tupleIJNS5_1CILi128EEES8_NS7_ILi64EEEEEENS_10bfloat16_tEfNS_4arch4Sm80ELb0ELb0ELb1ELb1ELb0ELb0ELb0ELb0ELi2ELi4ELi4ELi4ELb0EEENS1_24CollectiveEpilogueBwdGQAISA_fSD_Li256ELb1ELb0EEENS1_19SingleTileSchedulerILb1ELb0ELb0ELi128EEEEEEEEEvNT_6ParamsE$_ZN4cute3eso3ESOILb1ELb0EJNS_5tupleIJNS2_IJNS_1CILi8EEENS3_ILi1EEEEEENS3_ILi4EEES5_EEENS2_IJNS2_IJS5_NS3_ILi0EEEEEElS9_EEEEEC2ERKS8_RKSB_) ;  /* 0xffffdc3000007944 */ /* 0x000fea0003c3ffff */
[----:B------:R-:W-:-:S04]  /*a6d0*/  MOV R5, 0x0 ;  /* 0x0000000000057802 */ /* 0x000fc80000000f00 */
[----:B------:R-:W-:Y:S05]  /*a6e0*/  RET.REL.NODEC R4 `(_ZN7cutlass13device_kernelIN5flash19enable_sm80_to_sm89INS1_16FlashAttnBwdSm80INS1_25CollectiveMainloopBwdSm80ILi2ELi2EN4cute5tupleIJNS5_1CILi128EEES8_NS7_ILi64EEEEEENS_10bfloat16_tEfNS_4arch4Sm80ELb0ELb0ELb1ELb1ELb0ELb0ELb0ELb0ELi2ELi4ELi4ELi4ELb0EEENS1_24CollectiveEpilogueBwdGQAISA_fSD_Li256ELb1ELb0EEENS1_19SingleTileSchedulerILb1ELb0ELb0ELi128EEEEEEEEEvNT_6ParamsE) ;  /* 0xffff591004007950 */ /* 0x000fea0003c3ffff */
        .type           $_ZN7cutlass13device_kernelIN5flash19enable_sm80_to_sm89INS1_16FlashAttnBwdSm80INS1_25CollectiveMainloopBwdSm80ILi2ELi2EN4cute5tupleIJNS5_1CILi128EEES8_NS7_ILi64EEEEEENS_10bfloat16_tEfNS_4arch4Sm80ELb0ELb0ELb1ELb1ELb0ELb0ELb0ELb0ELi2ELi4ELi4ELi4ELb0EEENS1_24CollectiveEpilogueBwdGQAISA_fSD_Li256ELb1ELb0EEENS1_19SingleTileSchedulerILb1ELb0ELb0ELi128EEEEEEEEEvNT_6ParamsE$_ZN4cute5tupleIJNS0_IJNS_1CILi16EEENS1_ILi2EEES3_S3_NS1_ILi4EEES3_EEENS0_IJNS1_ILi1EEEiiiNS1_ILi144EEENS1_ILi512EEEEEEEEC2ERKS5_RKS9_,@function
        .size           $_ZN7cutlass13device_kernelIN5flash19enable_sm80_to_sm89INS1_16FlashAttnBwdSm80INS1_25CollectiveMainloopBwdSm80ILi2ELi2EN4cute5tupleIJNS5_1CILi128EEES8_NS7_ILi64EEEEEENS_10bfloat16_tEfNS_4arch4Sm80ELb0ELb0ELb1ELb1ELb0ELb0ELb0ELb0ELi2ELi4ELi4ELi4ELb0EEENS1_24CollectiveEpilogueBwdGQAISA_fSD_Li256ELb1ELb0EEENS1_19SingleTileSchedulerILb1ELb0ELb0ELi128EEEEEEEEEvNT_6ParamsE$_ZN4cute5tupleIJNS0_IJNS_1CILi16EEENS1_ILi2EEES3_S3_NS1_ILi4EEES3_EEENS0_IJNS1_ILi1EEEiiiNS1_ILi144EEENS1_ILi512EEEEEEEEC2ERKS5_RKS9_,($_ZN7cutlass13device_kernelIN5flash19enable_sm80_to_sm89INS1_16FlashAttnBwdSm80INS1_25CollectiveMainloopBwdSm80ILi2ELi2EN4cute5tupleIJNS5_1CILi128EEES8_NS7_ILi64EEEEEENS_10bfloat16_tEfNS_4arch4Sm80ELb0ELb0ELb1ELb1ELb0ELb0ELb0ELb0ELi2ELi4ELi4ELi4ELb0EEENS1_24CollectiveEpilogueBwdGQAISA_fSD_Li256ELb1ELb0EEENS1_19SingleTileSchedulerILb1ELb0ELb0ELi128EEEEEEEEEvNT_6ParamsE$_ZN4cute5tupleIJNS0_IJNS_1CILi1EEENS0_IJS2_NS1_ILi2EEES3_EEEEEENS0_IJNS1_ILi0EEENS0_IJS2_NS1_ILi256EEEiEEEEEEEEC2ERKS5_RKS9_ - $_ZN7cutlass13device_kernelIN5flash19enable_sm80_to_sm89INS1_16FlashAttnBwdSm80INS1_25CollectiveMainloopBwdSm80ILi2ELi2EN4cute5tupleIJNS5_1CILi128EEES8_NS7_ILi64EEEEEENS_10bfloat16_tEfNS_4arch4Sm80ELb0ELb0ELb1ELb1ELb0ELb0ELb0ELb0ELi2ELi4ELi4ELi4ELb0EEENS1_24CollectiveEpilogueBwdGQAISA_fSD_Li256ELb1ELb0EEENS1_19SingleTileSchedulerILb1ELb0ELb0ELi128EEEEEEEEEvNT_6ParamsE$_ZN4cute5tupleIJNS0_IJNS_1CILi16EEENS1_ILi2EEES3_S3_NS1_ILi4EEES3_EEENS0_IJNS1_ILi1EEEiiiNS1_ILi144EEENS1_ILi512EEEEEEEEC2ERKS5_RKS9_)
$_ZN7cutlass13device_kernelIN5flash19enable_sm80_to_sm89INS1_16FlashAttnBwdSm80INS1_25CollectiveMainloopBwdSm80ILi2ELi2EN4cute5tupleIJNS5_1CILi128EEES8_NS7_ILi64EEEEEENS_10bfloat16_tEfNS_4arch4Sm80ELb0ELb0ELb1ELb1ELb0ELb0ELb0ELb0ELi2ELi4ELi4ELi4ELb0EEENS1_24CollectiveEpilogueBwdGQAISA_fSD_Li256ELb1ELb0EEENS1_19SingleTileSchedulerILb1ELb0ELb0ELi128EEEEEEEEEvNT_6ParamsE$_ZN4cute5tupleIJNS0_IJNS_1CILi16EEENS1_ILi2EEES3_S3_NS1_ILi4EEES3_EEENS0_IJNS1_ILi1EEEiiiNS1_ILi144EEENS1_ILi512EEEEEEEEC2ERKS5_RKS9_:
[----:B------:R-:W-:Y:S02]  /*a6f0*/  MOV R8, 0xa710 ;  /* 0x0000a71000087802 */ /* 0x000fe40000000f00 */
[----:B------:R-:W-:Y:S05]  /*a700*/  CALL.REL.NOINC `($_ZN7cutlass13device_kernelIN5flash19enable_sm80_to_sm89INS1_16FlashAttnBwdSm80INS1_25CollectiveMainloopBwdSm80ILi2ELi2EN4cute5tupleIJNS5_1CILi128EEES8_NS7_ILi64EEEEEENS_10bfloat16_tEfNS_4arch4Sm80ELb0ELb0ELb1ELb1ELb0ELb0ELb0ELb0ELi2ELi4ELi4ELi4ELb0EEENS1_24CollectiveEpilogueBwdGQAISA_fSD_Li256ELb1ELb0EEENS1_19SingleTileSchedulerILb1ELb0ELb0ELi128EEEEEEEEEvNT_6ParamsE$_ZN4cute3eso3ESOILb1ELb0EJNS_5tupleIJNS_1CILi16EEENS3_ILi2EEES5_S5_NS3_ILi4EEES5_EEENS2_IJNS3_ILi1EEEiiiNS3_ILi144EEENS3_ILi512EEEEEEEEC2ERKS7_RKSB_) ;  /* 0xffffdca000007944 */ /* 0x000fea0003c3ffff */
[----:B-1----:R-:W-:Y:S02]  /*a710*/  MOV R2, R6 ;  /* 0x0000000600027202 */ /* 0x002fe40000000f00 */
[----:B------:R-:W-:-:S04]  /*a720*/  MOV R3, 0x0 ;  /* 0x0000000000037802 */ /* 0x000fc80000000f00 */
[----:B------:R-:W-:Y:S05]  /*a730*/  RET.REL.NODEC R2 `(_ZN7cutlass13device_kernelIN5flash19enable_sm80_to_sm89INS1_16FlashAttnBwdSm80INS1_25CollectiveMainloopBwdSm80ILi2ELi2EN4cute5tupleIJNS5_1CILi128EEES8_NS7_ILi64EEEEEENS_10bfloat16_tEfNS_4arch4Sm80ELb0ELb0ELb1ELb1ELb0ELb0ELb0ELb0ELi2ELi4ELi4ELi4ELb0EEENS1_24CollectiveEpilogueBwdGQAISA_fSD_Li256ELb1ELb0EEENS1_19SingleTileSchedulerILb1ELb0ELb0ELi128EEEEEEEEEvNT_6ParamsE) ;  /* 0xffff58c002007950 */ /* 0x000fea0003c3ffff */
        .type           $_ZN7cutlass13device_kernelIN5flash19enable_sm80_to_sm89INS1_16FlashAttnBwdSm80INS1_25CollectiveMainloopBwdSm80ILi2ELi2EN4cute5tupleIJNS5_1CILi128EEES8_NS7_ILi64EEEEEENS_10bfloat16_tEfNS_4arch4Sm80ELb0ELb0ELb1ELb1ELb0ELb0ELb0ELb0ELi2ELi4ELi4ELi4ELb0EEENS1_24CollectiveEpilogueBwdGQAISA_fSD_Li256ELb1ELb0EEENS1_19SingleTileSchedulerILb1ELb0ELb0ELi128EEEEEEEEEvNT_6ParamsE$_ZN4cute5tupleIJNS0_IJNS_1CILi1EEENS0_IJS2_NS1_ILi2EEES3_EEEEEENS0_IJNS1_ILi0EEENS0_IJS2_NS1_ILi256EEEiEEEEEEEEC2ERKS5_RKS9_,@function
        .size           $_ZN7cutlass13device_kernelIN5flash19enable_sm80_to_sm89INS1_16FlashAttnBwdSm80INS1_25CollectiveMainloopBwdSm80ILi2ELi2EN4cute5tupleIJNS5_1CILi128EEES8_NS7_ILi64EEEEEENS_10bfloat16_tEfNS_4arch4Sm80ELb0ELb0ELb1ELb1ELb0ELb0ELb0ELb0ELi2ELi4ELi4ELi4ELb0EEENS1_24CollectiveEpilogueBwdGQAISA_fSD_Li256ELb1ELb0EEENS1_19SingleTileSchedulerILb1ELb0ELb0ELi128EEEEEEEEEvNT_6ParamsE$_ZN4cute5tupleIJNS0_IJNS_1CILi1EEENS0_IJS2_NS1_ILi2EEES3_EEEEEENS0_IJNS1_ILi0EEENS0_IJS2_NS1_ILi256EEEiEEEEEEEEC2ERKS5_RKS9_,($_ZN7cutlass13device_kernelIN5flash19enable_sm80_to_sm89INS1_16FlashAttnBwdSm80INS1_25CollectiveMainloopBwdSm80ILi2ELi2EN4cute5tupleIJNS5_1CILi128EEES8_NS7_ILi64EEEEEENS_10bfloat16_tEfNS_4arch4Sm80ELb0ELb0ELb1ELb1ELb0ELb0ELb0ELb0ELi2ELi4ELi4ELi4ELb0EEENS1_24CollectiveEpilogueBwdGQAISA_fSD_Li256ELb1ELb0EEENS1_19SingleTileSchedulerILb1ELb0ELb0ELi128EEEEEEEEEvNT_6ParamsE$_ZN4cute5tupleIJNS0_IJNS_1CILi1EEENS1_ILi2EEEEEENS0_IJNS1_ILi0EEEiEEEEEC2ERKS4_RKS6_ - $_ZN7cutlass13device_kernelIN5flash19enable_sm80_to_sm89INS1_16FlashAttnBwdSm80INS1_25CollectiveMainloopBwdSm80ILi2ELi2EN4cute5tupleIJNS5_1CILi128EEES8_NS7_ILi64EEEEEENS_10bfloat16_tEfNS_4arch4Sm80ELb0ELb0ELb1ELb1ELb0ELb0ELb0ELb0ELi2ELi4ELi4ELi4ELb0EEENS1_24CollectiveEpilogueBwdGQAISA_fSD_Li256ELb1ELb0EEENS1_19SingleTileSchedulerILb1ELb0ELb0ELi128EEEEEEEEEvNT_6ParamsE$_ZN4cute5tupleIJNS0_IJNS_1CILi1EEENS0_IJS2_NS1_ILi2EEES3_EEEEEENS0_IJNS1_ILi0EEENS0_IJS2_NS1_ILi256EEEiEEEEEEEEC2ERKS5_RKS9_)
$_ZN7cutlass13device_kernelIN5flash19enable_sm80_to_sm89INS1_16FlashAttnBwdSm80INS1_25CollectiveMainloopBwdSm80ILi2ELi2EN4cute5tupleIJNS5_1CILi128EEES8_NS7_ILi64EEEEEENS_10bfloat16_tEfNS_4arch4Sm80ELb0ELb0ELb1ELb1ELb0ELb0ELb0ELb0ELi2ELi4ELi4ELi4ELb0EEENS1_24CollectiveEpilogueBwdGQAISA_fSD_Li256ELb1ELb0EEENS1_19SingleTileSchedulerILb1ELb0ELb0ELi128EEEEEEEEEvNT_6ParamsE$_ZN4cute5tupleIJNS0_IJNS_1CILi1EEENS0_IJS2_NS1_ILi2EEES3_EEEEEENS0_IJNS1_ILi0EEENS0_IJS2_NS1_ILi256EEEiEEEEEEEEC2ERKS5_RKS9_:
[----:B------:R-:W-:Y:S02]  /*a740*/  MOV R4, 0xa760 ;  /* 0x0000a76000047802 */ /* 0x000fe40000000f00 */
[----:B------:R-:W-:Y:S05]  /*a750*/  CALL.REL.NOINC `($_ZN7cutlass13device_kernelIN5flash19enable_sm80_to_sm89INS1_16FlashAttnBwdSm80INS1_25CollectiveMainloopBwdSm80ILi2ELi2EN4cute5tupleIJNS5_1CILi128EEES8_NS7_ILi64EEEEEENS_10bfloat16_tEfNS_4arch4Sm80ELb0ELb0ELb1ELb1ELb0ELb0ELb0ELb0ELi2ELi4ELi4ELi4ELb0EEENS1_24CollectiveEpilogueBwdGQAISA_fSD_Li256ELb1ELb0EEENS1_19SingleTileSchedulerILb1ELb0ELb0ELi128EEEEEEEEEvNT_6ParamsE$_ZN4cute3eso3ESOILb1ELb0EJNS_5tupleIJNS_1CILi1EEENS2_IJS4_NS3_ILi2EEES5_EEEEEENS2_IJNS3_ILi0EEENS2_IJS4_NS3_ILi256EEEiEEEEEEEEC2ERKS7_RKSB_) ;  /* 0xffffdcb000007944 */ /* 0x000fea0003c3ffff */
[----:B-1----:R-:W-:Y:S02]  /*a760*/  MOV R2, R6 ;  /* 0x0000000600027202 */ /* 0x002fe40000000f00 */
[----:B------:R-:W-:-:S04]  /*a770*/  MOV R3, 0x0 ;  /* 0x0000000000037802 */ /* 0x000fc80000000f00 */
[----:B------:R-:W-:Y:S05]  /*a780*/  RET.REL.NODEC R2 `(_ZN7cutlass13device_kernelIN5flash19enable_sm80_to_sm89INS1_16FlashAttnBwdSm80INS1_25CollectiveMainloopBwdSm80ILi2ELi2EN4cute5tupleIJNS5_1CILi128EEES8_NS7_ILi64EEEEEENS_10bfloat16_tEfNS_4arch4Sm80ELb0ELb0ELb1ELb1ELb0ELb0ELb0ELb0ELi2ELi4ELi4ELi4ELb0EEENS1_24CollectiveEpilogueBwdGQAISA_fSD_Li256ELb1ELb0EEENS1_19SingleTileSchedulerILb1ELb0ELb0ELi128EEEEEEEEEvNT_6ParamsE) ;  /* 0xffff587002007950 */ /* 0x000fea0003c3ffff */
        .type           $_ZN7cutlass13device_kernelIN5flash19enable_sm80_to_sm89INS1_16FlashAttnBwdSm80INS1_25CollectiveMainloopBwdSm80ILi2ELi2EN4cute5tupleIJNS5_1CILi128EEES8_NS7_ILi64EEEEEENS_10bfloat16_tEfNS_4arch4Sm80ELb0ELb0ELb1ELb1ELb0ELb0ELb0ELb0ELi2ELi4ELi4ELi4ELb0EEENS1_24CollectiveEpilogueBwdGQAISA_fSD_Li256ELb1ELb0EEENS1_19SingleTileSchedulerILb1ELb0ELb0ELi128EEEEEEEEEvNT_6ParamsE$_ZN4cute5tupleIJNS0_IJNS_1CILi1EEENS1_ILi2EEEEEENS0_IJNS1_ILi0EEEiEEEEEC2ERKS4_RKS6_,@function
        .size           $_ZN7cutlass13device_kernelIN5flash19enable_sm80_to_sm89INS1_16FlashAttnBwdSm80INS1_25CollectiveMainloopBwdSm80ILi2ELi2EN4cute5tupleIJNS5_1CILi128EEES8_NS7_ILi64EEEEEENS_10bfloat16_tEfNS_4arch4Sm80ELb0ELb0ELb1ELb1ELb0ELb0ELb0ELb0ELi2ELi4ELi4ELi4ELb0EEENS1_24CollectiveEpilogueBwdGQAISA_fSD_Li256ELb1ELb0EEENS1_19SingleTileSchedulerILb1ELb0ELb0ELi128EEEEEEEEEvNT_6ParamsE$_ZN4cute5tupleIJNS0_IJNS_1CILi1EEENS1_ILi2EEEEEENS0_IJNS1_ILi0EEEiEEEEEC2ERKS4_RKS6_,($_ZN7cutlass13device_kernelIN5flash19enable_sm80_to_sm89INS1_16FlashAttnBwdSm80INS1_25CollectiveMainloopBwdSm80ILi2ELi2EN4cute5tupleIJNS5_1CILi128EEES8_NS7_ILi64EEEEEENS_10bfloat16_tEfNS_4arch4Sm80ELb0ELb0ELb1ELb1ELb0ELb0ELb0ELb0ELi2ELi4ELi4ELi4ELb0EEENS1_24CollectiveEpilogueBwdGQAISA_fSD_Li256ELb1ELb0EEENS1_19SingleTileSchedulerILb1ELb0ELb0ELi128EEEEEEEEEvNT_6ParamsE$_ZN4cute5tupleIJNS0_IJNS_1CILi1EEENS1_ILi2EEES3_EEENS0_IJS2_NS1_ILi256EEEiEEEEEC2ERKS4_RKS6_ - $_ZN7cutlass13device_kernelIN5flash19enable_sm80_to_sm89INS1_16FlashAttnBwdSm80INS1_25CollectiveMainloopBwdSm80ILi2ELi2EN4cute5tupleIJNS5_1CILi128EEES8_NS7_ILi64EEEEEENS_10bfloat16_tEfNS_4arch4Sm80ELb0ELb0ELb1ELb1ELb0ELb0ELb0ELb0ELi2ELi4ELi4ELi4ELb0EEENS1_24CollectiveEpilogueBwdGQAISA_fSD_Li256ELb1ELb0EEENS1_19SingleTileSchedulerILb1ELb0ELb0ELi128EEEEEEEEEvNT_6ParamsE$_ZN4cute5tupleIJNS0_IJNS_1CILi1EEENS1_ILi2EEEEEENS0_IJNS1_ILi0EEEiEEEEEC2ERKS4_RKS6_)
$_ZN7cutlass13device_kernelIN5flash19enable_sm80_to_sm89INS1_16FlashAttnBwdSm80INS1_25CollectiveMainloopBwdSm80ILi2ELi2EN4cute5tupleIJNS5_1CILi128EEES8_NS7_ILi64EEEEEENS_10bfloat16_tEfNS_4arch4Sm80ELb0ELb0ELb1ELb1ELb0ELb0ELb0ELb0ELi2ELi4ELi4ELi4ELb0EEENS1_24CollectiveEpilogueBwdGQAISA_fSD_Li256ELb1ELb0EEENS1_19SingleTileSchedulerILb1ELb0ELb0ELi128EEEEEEEEEvNT_6ParamsE$_ZN4cute5tupleIJNS0_IJNS_1CILi1EEENS1_ILi2EEEEEENS0_IJNS1_ILi0EEEiEEEEEC2ERKS4_RKS6_:
[----:B------:R-:W-:Y:S02]  /*a790*/  MOV R4, 0xa7b0 ;  /* 0x0000a7b000047802 */ /* 0x000fe40000000f00 */
[----:B------:R-:W-:Y:S05]  /*a7a0*/  CALL.REL.NOINC `($_ZN7cutlass13device_kernelIN5flash19enable_sm80_to_sm89INS1_16FlashAttnBwdSm80INS1_25CollectiveMainloopBwdSm80ILi2ELi2EN4cute5tupleIJNS5_1CILi128EEES8_NS7_ILi64EEEEEENS_10bfloat16_tEfNS_4arch4Sm80ELb0ELb0ELb1ELb1ELb0ELb0ELb0ELb0ELi2ELi4ELi4ELi4ELb0EEENS1_24CollectiveEpilogueBwdGQAISA_fSD_Li256ELb1ELb0EEENS1_19SingleTileSchedulerILb1ELb0ELb0ELi128EEEEEEEEEvNT_6ParamsE$_ZN4cute3eso3ESOILb1ELb0EJNS_5tupleIJNS_1CILi1EEENS3_ILi2EEEEEENS2_IJNS3_ILi0EEEiEEEEEC2ERKS6_RKS8_) ;  /* 0xffffde3000007944 */ /* 0x000fea0003c3ffff */
[----:B------:R-:W-:-:S04]  /*a7b0*/  MOV R7, 0x0 ;  /* 0x0000000000077802 */ /* 0x000fc80000000f00 */
[----:B------:R-:W-:Y:S05]  /*a7c0*/  RET.REL.NODEC R6 `(_ZN7cutlass13device_kernelIN5flash19enable_sm80_to_sm89INS1_16FlashAttnBwdSm80INS1_25CollectiveMainloopBwdSm80ILi2ELi2EN4cute5tupleIJNS5_1CILi128EEES8_NS7_ILi64EEEEEENS_10bfloat16_tEfNS_4arch4Sm80ELb0ELb0ELb1ELb1ELb0ELb0ELb0ELb0ELi2ELi4ELi4ELi4ELb0EEENS1_24CollectiveEpilogueBwdGQAISA_fSD_Li256ELb1ELb0EEENS1_19SingleTileSchedulerILb1ELb0ELb0ELi128EEEEEEEEEvNT_6ParamsE) ;  /* 0xffff583006007950 */ /* 0x000fea0003c3ffff */
        .type           $_ZN7cutlass13device_kernelIN5flash19enable_sm80_to_sm89INS1_16FlashAttnBwdSm80INS1_25CollectiveMainloopBwdSm80ILi2ELi2EN4cute5tupleIJNS5_1CILi128EEES8_NS7_ILi64EEEEEENS_10bfloat16_tEfNS_4arch4Sm80ELb0ELb0ELb1ELb1ELb0ELb0ELb0ELb0ELi2ELi4ELi4ELi4ELb0EEENS1_24CollectiveEpilogueBwdGQAISA_fSD_Li256ELb1ELb0EEENS1_19SingleTileSchedulerILb1ELb0ELb0ELi128EEEEEEEEEvNT_6ParamsE$_ZN4cute5tupleIJNS0_IJNS_1CILi1EEENS1_ILi2EEES3_EEENS0_IJS2_NS1_ILi256EEEiEEEEEC2ERKS4_RKS6_,@function
        .size           $_ZN7cutlass13device_kernelIN5flash19enable_sm80_to_sm89INS1_16FlashAttnBwdSm80INS1_25CollectiveMainloopBwdSm80ILi2ELi2EN4cute5tupleIJNS5_1CILi128EEES8_NS7_ILi64EEEEEENS_10bfloat16_tEfNS_4arch4Sm80ELb0ELb0ELb1ELb1ELb0ELb0ELb0ELb0ELi2ELi4ELi4ELi4ELb0EEENS1_24CollectiveEpilogueBwdGQAISA_fSD_Li256ELb1ELb0EEENS1_19SingleTileSchedulerILb1ELb0ELb0ELi128EEEEEEEEEvNT_6ParamsE$_ZN4cute5tupleIJNS0_IJNS_1CILi1EEENS1_ILi2EEES3_EEENS0_IJS2_NS1_ILi256EEEiEEEEEC2ERKS4_RKS6_,($_ZN7cutlass13device_kernelIN5flash19enable_sm80_to_sm89INS1_16FlashAttnBwdSm80INS1_25CollectiveMainloopBwdSm80ILi2ELi2EN4cute5tupleIJNS5_1CILi128EEES8_NS7_ILi64EEEEEENS_10bfloat16_tEfNS_4arch4Sm80ELb0ELb0ELb1ELb1ELb0ELb0ELb0ELb0ELi2ELi4ELi4ELi4ELb0EEENS1_24CollectiveEpilogueBwdGQAISA_fSD_Li256ELb1ELb0EEENS1_19SingleTileSchedulerILb1ELb0ELb0ELi128EEEEEEEEEvNT_6ParamsE$_ZN4cute5tupleIJNS0_IJNS_1CILi2EEEEEENS0_IJiEEEEEC2ERKS3_RKS4_ - $_ZN7cutlass13device_kernelIN5flash19enable_sm80_to_sm89INS1_16FlashAttnBwdSm80INS1_25CollectiveMainloopBwdSm80ILi2ELi2EN4cute5tupleIJNS5_1CILi128EEES8_NS7_ILi64EEEEEENS_10bfloat16_tEfNS_4arch4Sm80ELb0ELb0ELb1ELb1ELb0ELb0ELb0ELb0ELi2ELi4ELi4ELi4ELb0EEENS1_24CollectiveEpilogueBwdGQAISA_fSD_Li256ELb1ELb0EEENS1_19SingleTileSchedulerILb1ELb0ELb0ELi128EEEEEEEEEvNT_6ParamsE$_ZN4cute5tupleIJNS0_IJNS_1CILi1EEENS1_ILi2EEES3_EEENS0_IJS2_NS1_ILi256EEEiEEEEEC2ERKS4_RKS6_)
$_ZN7cutlass13device_kernelIN5flash19enable_sm80_to_sm89INS1_16FlashAttnBwdSm80INS1_25CollectiveMainloopBwdSm80ILi2ELi2EN4cute5tupleIJNS5_1CILi128EEES8_NS7_ILi64EEEEEENS_10bfloat16_tEfNS_4arch4Sm80ELb0ELb0ELb1ELb1ELb0ELb0ELb0ELb0ELi2ELi4ELi4ELi4ELb0EEENS1_24CollectiveEpilogueBwdGQAISA_fSD_Li256ELb1ELb0EEENS1_19SingleTileSchedulerILb1ELb0ELb0ELi128EEEEEEEEEvNT_6ParamsE$_ZN4cute5tupleIJNS0_IJNS_1CILi1EEENS1_ILi2EEES3_EEENS0_IJS2_NS1_ILi256EEEiEEEEEC2ERKS4_RKS6_:
[----:B------:R-:W-:Y:S02]  /*a7d0*/  MOV R4, 0xa7f0 ;  /* 0x0000a7f000047802 */ /* 0x000fe40000000f00 */
[----:B------:R-:W-:Y:S05]  /*a7e0*/  CALL.REL.NOINC `($_ZN7cutlass13device_kernelIN5flash19enable_sm80_to_sm89INS1_16FlashAttnBwdSm80INS1_25CollectiveMainloopBwdSm80ILi2ELi2EN4cute5tupleIJNS5_1CILi128EEES8_NS7_ILi64EEEEEENS_10bfloat16_tEfNS_4arch4Sm80ELb0ELb0ELb1ELb1ELb0ELb0ELb0ELb0ELi2ELi4ELi4ELi4ELb0EEENS1_24CollectiveEpilogueBwdGQAISA_fSD_Li256ELb1ELb0EEENS1_19SingleTileSchedulerILb1ELb0ELb0ELi128EEEEEEEEEvNT_6ParamsE$_ZN4cute3eso3ESOILb1ELb0EJNS_5tupleIJNS_1CILi1EEENS3_ILi2EEES5_EEENS2_IJS4_NS3_ILi256EEEiEEEEEC2ERKS6_RKS8_) ;  /* 0xffffde3000007944 */ /* 0x000fea0003c3ffff */
[----:B-1----:R-:W-:Y:S02]  /*a7f0*/  MOV R2, R6 ;  /* 0x0000000600027202 */ /* 0x002fe40000000f00 */
[----:B------:R-:W-:-:S04]  /*a800*/  MOV R3, 0x0 ;  /* 0x0000000000037802 */ /* 0x000fc80000000f00 */
[----:B------:R-:W-:Y:S05]  /*a810*/  RET.REL.NODEC R2 `(_ZN7cutlass13device_kernelIN5flash19enable_sm80_to_sm89INS1_16FlashAttnBwdSm80INS1_25CollectiveMainloopBwdSm80ILi2ELi2EN4cute5tupleIJNS5_1CILi128EEES8_NS7_ILi64EEEEEENS_10bfloat16_tEfNS_4arch4Sm80ELb0ELb0ELb1ELb1ELb0ELb0ELb0ELb0ELi2ELi4ELi4ELi4ELb0EEENS1_24CollectiveEpilogueBwdGQAISA_fSD_Li256ELb1ELb0EEENS1_19SingleTileSchedulerILb1ELb0ELb0ELi128EEEEEEEEEvNT_6ParamsE) ;  /* 0xffff57e002007950 */ /* 0x000fea0003c3ffff */
        .type           $_ZN7cutlass13device_kernelIN5flash19enable_sm80_to_sm89INS1_16FlashAttnBwdSm80INS1_25CollectiveMainloopBwdSm80ILi2ELi2EN4cute5tupleIJNS5_1CILi128EEES8_NS7_ILi64EEEEEENS_10bfloat16_tEfNS_4arch4Sm80ELb0ELb0ELb1ELb1ELb0ELb0ELb0ELb0ELi2ELi4ELi4ELi4ELb0EEENS1_24CollectiveEpilogueBwdGQAISA_fSD_Li256ELb1ELb0EEENS1_19SingleTileSchedulerILb1ELb0ELb0ELi128EEEEEEEEEvNT_6ParamsE$_ZN4cute5tupleIJNS0_IJNS_1CILi2EEEEEENS0_IJiEEEEEC2ERKS3_RKS4_,@function
        .size           $_ZN7cutlass13device_kernelIN5flash19enable_sm80_to_sm89INS1_16FlashAttnBwdSm80INS1_25CollectiveMainloopBwdSm80ILi2ELi2EN4cute5tupleIJNS5_1CILi128EEES8_NS7_ILi64EEEEEENS_10bfloat16_tEfNS_4arch4Sm80ELb0ELb0ELb1ELb1ELb0ELb0ELb0ELb0ELi2ELi4ELi4ELi4ELb0EEENS1_24CollectiveEpilogueBwdGQAISA_fSD_Li256ELb1ELb0EEENS1_19SingleTileSchedulerILb1ELb0ELb0ELi128EEEEEEEEEvNT_6ParamsE$_ZN4cute5tupleIJNS0_IJNS_1CILi2EEEEEENS0_IJiEEEEEC2ERKS3_RKS4_,($_ZN7cutlass13device_kernelIN5flash19enable_sm80_to_sm89INS1_16FlashAttnBwdSm80INS1_25CollectiveMainloopBwdSm80ILi2ELi2EN4cute5tupleIJNS5_1CILi128EEES8_NS7_ILi64EEEEEENS_10bfloat16_tEfNS_4arch4Sm80ELb0ELb0ELb1ELb1ELb0ELb0ELb0ELb0ELi2ELi4ELi4ELi4ELb0EEENS1_24CollectiveEpilogueBwdGQAISA_fSD_Li256ELb1ELb0EEENS1_19SingleTileSchedulerILb1ELb0ELb0ELi128EEEEEEEEEvNT_6ParamsE$_ZN4cute5tupleIJNS0_IJNS_1CILi2EEES2_EEENS0_IJNS1_ILi1EEEiEEEEEC2ERKS3_RKS5_ - $_ZN7cutlass13device_kernelIN5flash19enable_sm80_to_sm89INS1_16FlashAttnBwdSm80INS1_25CollectiveMainloopBwdSm80ILi2ELi2EN4cute5tupleIJNS5_1CILi128EEES8_NS7_ILi64EEEEEENS_10bfloat16_tEfNS_4arch4Sm80ELb0ELb0ELb1ELb1ELb0ELb0ELb0ELb0ELi2ELi4ELi4ELi4ELb0EEENS1_24CollectiveEpilogueBwdGQAISA_fSD_Li256ELb1ELb0EEENS1_19SingleTileSchedulerILb1ELb0ELb0ELi128EEEEEEEEEvNT_6ParamsE$_ZN4cute5tupleIJNS0_IJNS_1CILi2EEEEEENS0_IJiEEEEEC2ERKS3_RKS4_)
$_ZN7cutlass13device_kernelIN5flash19enable_sm80_to_sm89INS1_16FlashAttnBwdSm80INS1_25CollectiveMainloopBwdSm80ILi2ELi2EN4cute5tupleIJNS5_1CILi128EEES8_NS7_ILi64EEEEEENS_10bfloat16_tEfNS_4arch4Sm80ELb0ELb0ELb1ELb1ELb0ELb0ELb0ELb0ELi2ELi4ELi4ELi4ELb0EEENS1_24CollectiveEpilogueBwdGQAISA_fSD_Li256ELb1ELb0EEENS1_19SingleTileSchedulerILb1ELb0ELb0ELi128EEEEEEEEEvNT_6ParamsE$_ZN4cute5tupleIJNS0_IJNS_1CILi2EEEEEENS0_IJiEEEEEC2ERKS3_RKS4_:
[----:B------:R-:W-:Y:S02]  /*a820*/  MOV R6, 0xa840 ;  /* 0x0000a84000067802 */ /* 0x000fe40000000f00 */
[----:B------:R-:W-:Y:S05]  /*a830*/  CALL.REL.NOINC `($_ZN7cutlass13device_kernelIN5flash19enable_sm80_to_sm89INS1_16FlashAttnBwdSm80INS1_25CollectiveMainloopBwdSm80ILi2ELi2EN4cute5tupleIJNS5_1CILi128EEES8_NS7_ILi64EEEEEENS_10bfloat16_tEfNS_4arch4Sm80ELb0ELb0ELb1ELb1ELb0ELb0ELb0ELb0ELi2ELi4ELi4ELi4ELb0EEENS1_24CollectiveEpilogueBwdGQAISA_fSD_Li256ELb1ELb0EEENS1_19SingleTileSchedulerILb1ELb0ELb0ELi128EEEEEEEEEvNT_6ParamsE$_ZN4cute3eso3ESOILb1ELb0EJNS_5tupleIJNS_1CILi2EEEEEENS2_IJiEEEEEC2ERKS5_RKS6_) ;  /* 0xffffde2000007944 */ /* 0x000fea0003c3ffff */
[----:B------:R-:W-:-:S04]  /*a840*/  MOV R5, 0x0 ;  /* 0x0000000000057802 */ /* 0x000fc80000000f00 */
[----:B------:R-:W-:Y:S05]  /*a850*/  RET.REL.NODEC R4 `(_ZN7cutlass13device_kernelIN5flash19enable_sm80_to_sm89INS1_16FlashAttnBwdSm80INS1_25CollectiveMainloopBwdSm80ILi2ELi2EN4cute5tupleIJNS5_1CILi128EEES8_NS7_ILi64EEEEEENS_10bfloat16_tEfNS_4arch4Sm80ELb0ELb0ELb1ELb1ELb0ELb0ELb0ELb0ELi2ELi4ELi4ELi4ELb0EEENS1_24CollectiveEpilogueBwdGQAISA_fSD_Li256ELb1ELb0EEENS1_19SingleTileSchedulerILb1ELb0ELb0ELi128EEEEEEEEEvNT_6ParamsE) ;  /* 0xffff57a004007950 */ /* 0x000fea0003c3ffff */
        .type           $_ZN7cutlass13device_kernelIN5flash19enable_sm80_to_sm89INS1_16FlashAttnBwdSm80INS1_25CollectiveMainloopBwdSm80ILi2ELi2EN4cute5tupleIJNS5_1CILi128EEES8_NS7_ILi64EEEEEENS_10bfloat16_tEfNS_4arch4Sm80ELb0ELb0ELb1ELb1ELb0ELb0ELb0ELb0ELi2ELi4ELi4ELi4ELb0EEENS1_24CollectiveEpilogueBwdGQAISA_fSD_Li256ELb1ELb0EEENS1_19SingleTileSchedulerILb1ELb0ELb0ELi128EEEEEEEEEvNT_6ParamsE$_ZN4cute5tupleIJNS0_IJNS_1CILi2EEES2_EEENS0_IJNS1_ILi1EEEiEEEEEC2ERKS3_RKS5_,@function
        .size           $_ZN7cutlass13device_kernelIN5flash19enable_sm80_to_sm89INS1_16FlashAttnBwdSm80INS1_25CollectiveMainloopBwdSm80ILi2ELi2EN4cute5tupleIJNS5_1CILi128EEES8_NS7_ILi64EEEEEENS_10bfloat16_tEfNS_4arch4Sm80ELb0ELb0ELb1ELb1ELb0ELb0ELb0ELb0ELi2ELi4ELi4ELi4ELb0EEENS1_24CollectiveEpilogueBwdGQAISA_fSD_Li256ELb1ELb0EEENS1_19SingleTileSchedulerILb1ELb0ELb0ELi128EEEEEEEEEvNT_6ParamsE$_ZN4cute5tupleIJNS0_IJNS_1CILi2EEES2_EEENS0_IJNS1_ILi1EEEiEEEEEC2ERKS3_RKS5_,($_ZN7cutlass13device_kernelIN5flash19enable_sm80_to_sm89INS1_16FlashAttnBwdSm80INS1_25CollectiveMainloopBwdSm80ILi2ELi2EN4cute5tupleIJNS5_1CILi128EEES8_NS7_ILi64EEEEEENS_10bfloat16_tEfNS_4arch4Sm80ELb0ELb0ELb1ELb1ELb0ELb0ELb0ELb0ELi2ELi4ELi4ELi4ELb0EEENS1_24CollectiveEpilogueBwdGQAISA_fSD_Li256ELb1ELb0EEENS1_19SingleTileSchedulerILb1ELb0ELb0ELi128EEEEEEEEEvNT_6ParamsE$_ZN4cute5tupleIJNS0_IJNS_1CILi2EEES2_EEENS0_IJiNS1_ILi4096EEEEEEEEC2ERKS3_RKS5_ - $_ZN7cutlass13device_kernelIN5flash19enable_sm80_to_sm89INS1_16FlashAttnBwdSm80INS1_25CollectiveMainloopBwdSm80ILi2ELi2EN4cute5tupleIJNS5_1CILi128EEES8_NS7_ILi64EEEEEENS_10bfloat16_tEfNS_4arch4Sm80ELb0ELb0ELb1ELb1ELb0ELb0ELb0ELb0ELi2ELi4ELi4ELi4ELb0EEENS1_24CollectiveEpilogueBwdGQAISA_fSD_Li256ELb1ELb0EEENS1_19SingleTileSchedulerILb1ELb0ELb0ELi128EEEEEEEEEvNT_6ParamsE$_ZN4cute5tupleIJNS0_IJNS_1CILi2EEES2_EEENS0_IJNS1_ILi1EEEiEEEEEC2ERKS3_RKS5_)
$_ZN7cutlass13device_kernelIN5flash19enable_sm80_to_sm89INS1_16FlashAttnBwdSm80INS1_25CollectiveMainloopBwdSm80ILi2ELi2EN4cute5tupleIJNS5_1CILi128EEES8_NS7_ILi64EEEEEENS_10bfloat16_tEfNS_4arch4Sm80ELb0ELb0ELb1ELb1ELb0ELb0ELb0ELb0ELi2ELi4ELi4ELi4ELb0EEENS1_24CollectiveEpilogueBwdGQAISA_fSD_Li256ELb1ELb0EEENS1_19SingleTileSchedulerILb1ELb0ELb0ELi128EEEEEEEEEvNT_6ParamsE$_ZN4cute5tupleIJNS0_IJNS_1CILi2EEES2_EEENS0_IJNS1_ILi1EEEiEEEEEC2ERKS3_RKS5_:
[----:B------:R-:W-:Y:S02]  /*a860*/  MOV R4, 0xa880 ;  /* 0x0000a88000047802 */ /* 0x000fe40000000f00 */
[----:B------:R-:W-:Y:S05]  /*a870*/  CALL.REL.NOINC `($_ZN7cutlass13device_kernelIN5flash19enable_sm80_to_sm89INS1_16FlashAttnBwdSm80INS1_25CollectiveMainloopBwdSm80ILi2ELi2EN4cute5tupleIJNS5_1CILi128EEES8_NS7_ILi64EEEEEENS_10bfloat16_tEfNS_4arch4Sm80ELb0ELb0ELb1ELb1ELb0ELb0ELb0ELb0ELi2ELi4ELi4ELi4ELb0EEENS1_24CollectiveEpilogueBwdGQAISA_fSD_Li256ELb1ELb0EEENS1_19SingleTileSchedulerILb1ELb0ELb0ELi128EEEEEEEEEvNT_6ParamsE$_ZN4cute3eso3ESOILb1ELb0EJNS_5tupleIJNS_1CILi2EEES4_EEENS2_IJNS3_ILi1EEEiEEEEEC2ERKS5_RKS7_) ;  /* 0xffffdeb000007944 */ /* 0x000fea0003c3ffff */
[----:B-1----:R-:W-:Y:S02]  /*a880*/  MOV R2, R6 ;  /* 0x0000000600027202 */ /* 0x002fe40000000f00 */
[----:B------:R-:W-:-:S04]  /*a890*/  MOV R3, 0x0 ;  /* 0x0000000000037802 */ /* 0x000fc80000000f00 */
[----:B------:R-:W-:Y:S05]  /*a8a0*/  RET.REL.NODEC R2 `(_ZN7cutlass13device_kernelIN5flash19enable_sm80_to_sm89INS1_16FlashAttnBwdSm80INS1_25CollectiveMainloopBwdSm80ILi2ELi2EN4cute5tupleIJNS5_1CILi128EEES8_NS7_ILi64EEEEEENS_10bfloat16_tEfNS_4arch4Sm80ELb0ELb0ELb1ELb1ELb0ELb0ELb0ELb0ELi2ELi4ELi4ELi4ELb0EEENS1_24CollectiveEpilogueBwdGQAISA_fSD_Li256ELb1ELb0EEENS1_19SingleTileSchedulerILb1ELb0ELb0ELi128EEEEEEEEEvNT_6ParamsE) ;  /* 0xffff575002007950 */ /* 0x000fea0003c3ffff */
        .type           $_ZN7cutlass13device_kernelIN5flash19enable_sm80_to_sm89INS1_16FlashAttnBwdSm80INS1_25CollectiveMainloopBwdSm80ILi2ELi2EN4cute5tupleIJNS5_1CILi128EEES8_NS7_ILi64EEEEEENS_10bfloat16_tEfNS_4arch4Sm80ELb0ELb0ELb1ELb1ELb0ELb0ELb0ELb0ELi2ELi4ELi4ELi4ELb0EEENS1_24CollectiveEpilogueBwdGQAISA_fSD_Li256ELb1ELb0EEENS1_19SingleTileSchedulerILb1ELb0ELb0ELi128EEEEEEEEEvNT_6ParamsE$_ZN4cute5tupleIJNS0_IJNS_1CILi2EEES2_EEENS0_IJiNS1_ILi4096EEEEEEEEC2ERKS3_RKS5_,@function
        .size           $_ZN7cutlass13device_kernelIN5flash19enable_sm80_to_sm89INS1_16FlashAttnBwdSm80INS1_25CollectiveMainloopBwdSm80ILi2ELi2EN4cute5tupleIJNS5_1CILi128EEES8_NS7_ILi64EEEEEENS_10bfloat16_tEfNS_4arch4Sm80ELb0ELb0ELb1ELb1ELb0ELb0ELb0ELb0ELi2ELi4ELi4ELi4ELb0EEENS1_24CollectiveEpilogueBwdGQAISA_fSD_Li256ELb1ELb0EEENS1_19SingleTileSchedulerILb1ELb0ELb0ELi128EEEEEEEEEvNT_6ParamsE$_ZN4cute5tupleIJNS0_IJNS_1CILi2EEES2_EEENS0_IJiNS1_ILi4096EEEEEEEEC2ERKS3_RKS5_,($_ZN7cutlass13device_kernelIN5flash19enable_sm80_to_sm89INS1_16FlashAttnBwdSm80INS1_25CollectiveMainloopBwdSm80ILi2ELi2EN4cute5tupleIJNS5_1CILi128EEES8_NS7_ILi64EEEEEENS_10bfloat16_tEfNS_4arch4Sm80ELb0ELb0ELb1ELb1ELb0ELb0ELb0ELb0ELi2ELi4ELi4ELi4ELb0EEENS1_24CollectiveEpilogueBwdGQAISA_fSD_Li256ELb1ELb0EEENS1_19SingleTileSchedulerILb1ELb0ELb0ELi128EEEEEEEEEvNT_6ParamsE$_ZN4cute5tupleIJNS0_IJNS_1CILi2EEES2_EEENS0_IJiNS1_ILi512EEEEEEEEC2ERKS3_RKS5_ - $_ZN7cutlass13device_kernelIN5flash19enable_sm80_to_sm89INS1_16FlashAttnBwdSm80INS1_25CollectiveMainloopBwdSm80ILi2ELi2EN4cute5tupleIJNS5_1CILi128EEES8_NS7_ILi64EEEEEENS_10bfloat16_tEfNS_4arch4Sm80ELb0ELb0ELb1ELb1ELb0ELb0ELb0ELb0ELi2ELi4ELi4ELi4ELb0EEENS1_24CollectiveEpilogueBwdGQAISA_fSD_Li256ELb1ELb0EEENS1_19SingleTileSchedulerILb1ELb0ELb0ELi128EEEEEEEEEvNT_6ParamsE$_ZN4cute5tupleIJNS0_IJNS_1CILi2EEES2_EEENS0_IJiNS1_ILi4096EEEEEEEEC2ERKS3_RKS5_)
$_ZN7cutlass13device_kernelIN5flash19enable_sm80_to_sm89INS1_16FlashAttnBwdSm80INS1_25CollectiveMainloopBwdSm80ILi2ELi2EN4cute5tupleIJNS5_1CILi128EEES8_NS7_ILi64EEEEEENS_10bfloat16_tEfNS_4arch4Sm80ELb0ELb0ELb1ELb1ELb0ELb0ELb0ELb0ELi2ELi4ELi4ELi4ELb0EEENS1_24CollectiveEpilogueBwdGQAISA_fSD_Li256ELb1ELb0EEENS1_19SingleTileSchedulerILb1ELb0ELb0ELi128EEEEEEEEEvNT_6ParamsE$_ZN4cute5tupleIJNS0_IJNS_1CILi2EEES2_EEENS0_IJiNS1_ILi4096EEEEEEEEC2ERKS3_RKS5_:
[----:B------:R-:W-:Y:S02]  /*a8b0*/  MOV R4, 0xa8d0 ;  /* 0x0000a8d000047802 */ /* 0x000fe40000000f00 */
[----:B------:R-:W-:Y:S05]  /*a8c0*/  CALL.REL.NOINC `($_ZN7cutlass13device_kernelIN5flash19enable_sm80_to_sm89INS1_16FlashAttnBwdSm80INS1_25CollectiveMainloopBwdSm80ILi2ELi2EN4cute5tupleIJNS5_1CILi128EEES8_NS7_ILi64EEEEEENS_10bfloat16_tEfNS_4arch4Sm80ELb0ELb0ELb1ELb1ELb0ELb0ELb0ELb0ELi2ELi4ELi4ELi4ELb0EEENS1_24CollectiveEpilogueBwdGQAISA_fSD_Li256ELb1ELb0EEENS1_19SingleTileSchedulerILb1ELb0ELb0ELi128EEEEEEEEEvNT_6ParamsE$_ZN4cute3eso3ESOILb1ELb0EJNS_5tupleIJNS_1CILi2EEES4_EEENS2_IJiNS3_ILi4096EEEEEEEEC2ERKS5_RKS7_) ;  /* 0xffffdea000007944 */ /* 0x000fea0003c3ffff */
[----:B-1----:R-:W-:Y:S02]  /*a8d0*/  MOV R2, R6 ;  /* 0x0000000600027202 */ /* 0x002fe40000000f00 */
[----:B------:R-:W-:-:S04]  /*a8e0*/  MOV R3, 0x0 ;  /* 0x0000000000037802 */ /* 0x000fc80000000f00 */
[----:B------:R-:W-:Y:S05]  /*a8f0*/  RET.REL.NODEC R2 `(_ZN7cutlass13device_kernelIN5flash19enable_sm80_to_sm89INS1_16FlashAttnBwdSm80INS1_25CollectiveMainloopBwdSm80ILi2ELi2EN4cute5tupleIJNS5_1CILi128EEES8_NS7_ILi64EEEEEENS_10bfloat16_tEfNS_4arch4Sm80ELb0ELb0ELb1ELb1ELb0ELb0ELb0ELb0ELi2ELi4ELi4ELi4ELb0EEENS1_24CollectiveEpilogueBwdGQAISA_fSD_Li256ELb1ELb0EEENS1_19SingleTileSchedulerILb1ELb0ELb0ELi128EEEEEEEEEvNT_6ParamsE) ;  /* 0xffff570002007950 */ /* 0x000fea0003c3ffff */
        .type           $_ZN7cutlass13device_kernelIN5flash19enable_sm80_to_sm89INS1_16FlashAttnBwdSm80INS1_25CollectiveMainloopBwdSm80ILi2ELi2EN4cute5tupleIJNS5_1CILi128EEES8_NS7_ILi64EEEEEENS_10bfloat16_tEfNS_4arch4Sm80ELb0ELb0ELb1ELb1ELb0ELb0ELb0ELb0ELi2ELi4ELi4ELi4ELb0EEENS1_24CollectiveEpilogueBwdGQAISA_fSD_Li256ELb1ELb0EEENS1_19SingleTileSchedulerILb1ELb0ELb0ELi128EEEEEEEEEvNT_6ParamsE$_ZN4cute5tupleIJNS0_IJNS_1CILi2EEES2_EEENS0_IJiNS1_ILi512EEEEEEEEC2ERKS3_RKS5_,@function
        .size           $_ZN7cutlass13device_kernelIN5flash19enable_sm80_to_sm89INS1_16FlashAttnBwdSm80INS1_25CollectiveMainloopBwdSm80ILi2ELi2EN4cute5tupleIJNS5_1CILi128EEES8_NS7_ILi64EEEEEENS_10bfloat16_tEfNS_4arch4Sm80ELb0ELb0ELb1ELb1ELb0ELb0ELb0ELb0ELi2ELi4ELi4ELi4ELb0EEENS1_24CollectiveEpilogueBwdGQAISA_fSD_Li256ELb1ELb0EEENS1_19SingleTileSchedulerILb1ELb0ELb0ELi128EEEEEEEEEvNT_6ParamsE$_ZN4cute5tupleIJNS0_IJNS_1CILi2EEES2_EEENS0_IJiNS1_ILi512EEEEEEEEC2ERKS3_RKS5_,($_ZN7cutlass13device_kernelIN5flash19enable_sm80_to_sm89INS1_16FlashAttnBwdSm80INS1_25CollectiveMainloopBwdSm80ILi2ELi2EN4cute5tupleIJNS5_1CILi128EEES8_NS7_ILi64EEEEEENS_10bfloat16_tEfNS_4arch4Sm80ELb0ELb0ELb1ELb1ELb0ELb0ELb0ELb0ELi2ELi4ELi4ELi4ELb0EEENS1_24CollectiveEpilogueBwdGQAISA_fSD_Li256ELb1ELb0EEENS1_19SingleTileSchedulerILb1ELb0ELb0ELi128EEEEEEEEEvNT_6ParamsE$_ZN4cute5tupleIJNS0_IJNS_1CILi2EEES2_EEENS0_IJiiEEEEEC2ERKS3_RKS4_ - $_ZN7cutlass13device_kernelIN5flash19enable_sm80_to_sm89INS1_16FlashAttnBwdSm80INS1_25CollectiveMainloopBwdSm80ILi2ELi2EN4cute5tupleIJNS5_1CILi128EEES8_NS7_ILi64EEEEEENS_10bfloat16_tEfNS_4arch4Sm80ELb0ELb0ELb1ELb1ELb0ELb0ELb0ELb0ELi2ELi4ELi4ELi4ELb0EEENS1_24CollectiveEpilogueBwdGQAISA_fSD_Li256ELb1ELb0EEENS1_19SingleTileSchedulerILb1ELb0ELb0ELi128EEEEEEEEEvNT_6ParamsE$_ZN4cute5tupleIJNS0_IJNS_1CILi2EEES2_EEENS0_IJiNS1_ILi512EEEEEEEEC2ERKS3_RKS5_)
$_ZN7cutlass13device_kernelIN5flash19enable_sm80_to_sm89INS1_16FlashAttnBwdSm80INS1_25CollectiveMainloopBwdSm80ILi2ELi2EN4cute5tupleIJNS5_1CILi128EEES8_NS7_ILi64EEEEEENS_10bfloat16_tEfNS_4arch4Sm80ELb0ELb0ELb1ELb1ELb0ELb0ELb0ELb0ELi2ELi4ELi4ELi4ELb0EEENS1_24CollectiveEpilogueBwdGQAISA_fSD_Li256ELb1ELb0EEENS1_19SingleTileSchedulerILb1ELb0ELb0ELi128EEEEEEEEEvNT_6ParamsE$_ZN4cute5tupleIJNS0_IJNS_1CILi2EEES2_EEENS0_IJiNS1_ILi512EEEEEEEEC2ERKS3_RKS5_:
[----:B------:R-:W-:Y:S02]  /*a900*/  MOV R4, 0xa920 ;  /* 0x0000a92000047802 */ /* 0x000fe40000000f00 */
[----:B------:R-:W-:Y:S05]  /*a910*/  CALL.REL.NOINC `($_ZN7cutlass13device_kernelIN5flash19enable_sm80_to_sm89INS1_16FlashAttnBwdSm80INS1_25CollectiveMainloopBwdSm80ILi2ELi2EN4cute5tupleIJNS5_1CILi128EEES8_NS7_ILi64EEEEEENS_10bfloat16_tEfNS_4arch4Sm80ELb0ELb0ELb1ELb1ELb0ELb0ELb0ELb0ELi2ELi4ELi4ELi4ELb0EEENS1_24CollectiveEpilogueBwdGQAISA_fSD_Li256ELb1ELb0EEENS1_19SingleTileSchedulerILb1ELb0ELb0ELi128EEEEEEEEEvNT_6ParamsE$_ZN4cute3eso3ESOILb1ELb0EJNS_5tupleIJNS_1CILi2EEES4_EEENS2_IJiNS3_ILi512EEEEEEEEC2ERKS5_RKS7_) ;  /* 0xffffde9000007944 */ /* 0x000fea0003c3ffff */
[----:B-1----:R-:W-:Y:S02]  /*a920*/  MOV R2, R6 ;  /* 0x0000000600027202 */ /* 0x002fe40000000f00 */
[----:B------:R-:W-:-:S04]  /*a930*/  MOV R3, 0x0 ;  /* 0x0000000000037802 */ /* 0x000fc80000000f00 */
[----:B------:R-:W-:Y:S05]  /*a940*/  RET.REL.NODEC R2 `(_ZN7cutlass13device_kernelIN5flash19enable_sm80_to_sm89INS1_16FlashAttnBwdSm80INS1_25CollectiveMainloopBwdSm80ILi2ELi2EN4cute5tupleIJNS5_1CILi128EEES8_NS7_ILi64EEEEEENS_10bfloat16_tEfNS_4arch4Sm80ELb0ELb0ELb1ELb1ELb0ELb0ELb0ELb0ELi2ELi4ELi4ELi4ELb0EEENS1_24CollectiveEpilogueBwdGQAISA_fSD_Li256ELb1ELb0EEENS1_19SingleTileSchedulerILb1ELb0ELb0ELi128EEEEEEEEEvNT_6ParamsE) ;  /* 0xffff56b002007950 */ /* 0x000fea0003c3ffff */
        .type           $_ZN7cutlass13device_kernelIN5flash19enable_sm80_to_sm89INS1_16FlashAttnBwdSm80INS1_25CollectiveMainloopBwdSm80ILi2ELi2EN4cute5tupleIJNS5_1CILi128EEES8_NS7_ILi64EEEEEENS_10bfloat16_tEfNS_4arch4Sm80ELb0ELb0ELb1ELb1ELb0ELb0ELb0ELb0ELi2ELi4ELi4ELi4ELb0EEENS1_24CollectiveEpilogueBwdGQAISA_fSD_Li256ELb1ELb0EEENS1_19SingleTileSchedulerILb1ELb0ELb0ELi128EEEEEEEEEvNT_6ParamsE$_ZN4cute5tupleIJNS0_IJNS_1CILi2EEES2_EEENS0_IJiiEEEEEC2ERKS3_RKS4_,@function
        .size           $_ZN7cutlass13device_kernelIN5flash19enable_sm80_to_sm89INS1_16FlashAttnBwdSm80INS1_25CollectiveMainloopBwdSm80ILi2ELi2EN4cute5tupleIJNS5_1CILi128EEES8_NS7_ILi64EEEEEENS_10bfloat16_tEfNS_4arch4Sm80ELb0ELb0ELb1ELb1ELb0ELb0ELb0ELb0ELi2ELi4ELi4ELi4ELb0EEENS1_24CollectiveEpilogueBwdGQAISA_fSD_Li256ELb1ELb0EEENS1_19SingleTileSchedulerILb1ELb0ELb0ELi128EEEEEEEEEvNT_6ParamsE$_ZN4cute5tupleIJNS0_IJNS_1CILi2EEES2_EEENS0_IJiiEEEEEC2ERKS3_RKS4_,($_ZN7cutlass13device_kernelIN5flash19enable_sm80_to_sm89INS1_16FlashAttnBwdSm80INS1_25CollectiveMainloopBwdSm80ILi2ELi2EN4cute5tupleIJNS5_1CILi128EEES8_NS7_ILi64EEEEEENS_10bfloat16_tEfNS_4arch4Sm80ELb0ELb0ELb1ELb1ELb0ELb0ELb0ELb0ELi2ELi4ELi4ELi4ELb0EEENS1_24CollectiveEpilogueBwdGQAISA_fSD_Li256ELb1ELb0EEENS1_19SingleTileSchedulerILb1ELb0ELb0ELi128EEEEEEEEEvNT_6ParamsE$_ZN4cute5tupleIJNS0_IJNS_1CILi2EEES2_S2_EEENS0_IJNS1_ILi1EEENS1_ILi512EEEiEEEEEC2ERKS3_RKS6_ - $_ZN7cutlass13device_kernelIN5flash19enable_sm80_to_sm89INS1_16FlashAttnBwdSm80INS1_25CollectiveMainloopBwdSm80ILi2ELi2EN4cute5tupleIJNS5_1CILi128EEES8_NS7_ILi64EEEEEENS_10bfloat16_tEfNS_4arch4Sm80ELb0ELb0ELb1ELb1ELb0ELb0ELb0ELb0ELi2ELi4ELi4ELi4ELb0EEENS1_24CollectiveEpilogueBwdGQAISA_fSD_Li256ELb1ELb0EEENS1_19SingleTileSchedulerILb1ELb0ELb0ELi128EEEEEEEEEvNT_6ParamsE$_ZN4cute5tupleIJNS0_IJNS_1CILi2EEES2_EEENS0_IJiiEEEEEC2ERKS3_RKS4_)
$_ZN7cutlass13device_kernelIN5flash19enable_sm80_to_sm89INS1_16FlashAttnBwdSm80INS1_25CollectiveMainloopBwdSm80ILi2ELi2EN4cute5tupleIJNS5_1CILi128EEES8_NS7_ILi64EEEEEENS_10bfloat16_tEfNS_4arch4Sm80ELb0ELb0ELb1ELb1ELb0ELb0ELb0ELb0ELi2ELi4ELi4ELi4ELb0EEENS1_24CollectiveEpilogueBwdGQAISA_fSD_Li256ELb1ELb0EEENS1_19SingleTileSchedulerILb1ELb0ELb0ELi128EEEEEEEEEvNT_6ParamsE$_ZN4cute5tupleIJNS0_IJNS_1CILi2EEES2_EEENS0_IJiiEEEEEC2ERKS3_RKS4_:
[----:B------:R-:W-:Y:S02]  /*a950*/  MOV R4, 0xa970 ;  /* 0x0000a97000047802 */ /* 0x000fe40000000f00 */
[----:B------:R-:W-:Y:S05]  /*a960*/  CALL.REL.NOINC `($_ZN7cutlass13device_kernelIN5flash19enable_sm80_to_sm89INS1_16FlashAttnBwdSm80INS1_25CollectiveMainloopBwdSm80ILi2ELi2EN4cute5tupleIJNS5_1CILi128EEES8_NS7_ILi64EEEEEENS_10bfloat16_tEfNS_4arch4Sm80ELb0ELb0ELb1ELb1ELb0ELb0ELb0ELb0ELi2ELi4ELi4ELi4ELb0EEENS1_24CollectiveEpilogueBwdGQAISA_fSD_Li256ELb1ELb0EEENS1_19SingleTileSchedulerILb1ELb0ELb0ELi128EEEEEEEEEvNT_6ParamsE$_ZN4cute3eso3ESOILb1ELb0EJNS_5tupleIJNS_1CILi2EEES4_EEENS2_IJiiEEEEEC2ERKS5_RKS6_) ;  /* 0xffffde8000007944 */ /* 0x000fea0003c3ffff */
[----:B-1----:R-:W-:Y:S02]  /*a970*/  MOV R2, R6 ;  /* 0x0000000600027202 */ /* 0x002fe40000000f00 */
[----:B------:R-:W-:-:S04]  /*a980*/  MOV R3, 0x0 ;  /* 0x0000000000037802 */ /* 0x000fc80000000f00 */
[----:B------:R-:W-:Y:S05]  /*a990*/  RET.REL.NODEC R2 `(_ZN7cutlass13device_kernelIN5flash19enable_sm80_to_sm89INS1_16FlashAttnBwdSm80INS1_25CollectiveMainloopBwdSm80ILi2ELi2EN4cute5tupleIJNS5_1CILi128EEES8_NS7_ILi64EEEEEENS_10bfloat16_tEfNS_4arch4Sm80ELb0ELb0ELb1ELb1ELb0ELb0ELb0ELb0ELi2ELi4ELi4ELi4ELb0EEENS1_24CollectiveEpilogueBwdGQAISA_fSD_Li256ELb1ELb0EEENS1_19SingleTileSchedulerILb1ELb0ELb0ELi128EEEEEEEEEvNT_6ParamsE) ;  /* 0xffff566002007950 */ /* 0x000fea0003c3ffff */
        .type           $_ZN7cutlass13device_kernelIN5flash19enable_sm80_to_sm89INS1_16FlashAttnBwdSm80INS1_25CollectiveMainloopBwdSm80ILi2ELi2EN4cute5tupleIJNS5_1CILi128EEES8_NS7_ILi64EEEEEENS_10bfloat16_tEfNS_4arch4Sm80ELb0ELb0ELb1ELb1ELb0ELb0ELb0ELb0ELi2ELi4ELi4ELi4ELb0EEENS1_24CollectiveEpilogueBwdGQAISA_fSD_Li256ELb1ELb0EEENS1_19SingleTileSchedulerILb1ELb0ELb0ELi128EEEEEEEEEvNT_6ParamsE$_ZN4cute5tupleIJNS0_IJNS_1CILi2EEES2_S2_EEENS0_IJNS1_ILi1EEENS1_ILi512EEEiEEEEEC2ERKS3_RKS6_,@function
        .size           $_ZN7cutlass13device_kernelIN5flash19enable_sm80_to_sm89INS1_16FlashAttnBwdSm80INS1_25CollectiveMainloopBwdSm80ILi2ELi2EN4cute5tupleIJNS5_1CILi128EEES8_NS7_ILi64EEEEEENS_10bfloat16_tEfNS_4arch4Sm80ELb0ELb0ELb1ELb1ELb0ELb0ELb0ELb0ELi2ELi4ELi4ELi4ELb0EEENS1_24CollectiveEpilogueBwdGQAISA_fSD_Li256ELb1ELb0EEENS1_19SingleTileSchedulerILb1ELb0ELb0ELi128EEEEEEEEEvNT_6ParamsE$_ZN4cute5tupleIJNS0_IJNS_1CILi2EEES2_S2_EEENS0_IJNS1_ILi1EEENS1_ILi512EEEiEEEEEC2ERKS3_RKS6_,($_ZN7cutlass13device_kernelIN5flash19enable_sm80_to_sm89INS1_16FlashAttnBwdSm80INS1_25CollectiveMainloopBwdSm80ILi2ELi2EN4cute5tupleIJNS5_1CILi128EEES8_NS7_ILi64EEEEEENS_10bfloat16_tEfNS_4arch4Sm80ELb0ELb0ELb1ELb1ELb0ELb0ELb0ELb0ELi2ELi4ELi4ELi4ELb0EEENS1_24CollectiveEpilogueBwdGQAISA_fSD_Li256ELb1ELb0EEENS1_19SingleTileSchedulerILb1ELb0ELb0ELi128EEEEEEEEEvNT_6ParamsE$_ZN4cute5tupleIJNS0_IJNS_1CILi8EEENS0_IJNS1_ILi2EEES3_S3_EEENS1_ILi1EEES4_S5_EEENS0_IJS5_NS0_IJS2_iiEEENS1_ILi64EEENS0_IJiNS1_ILi144EEENS1_ILi288EEEEEENS1_ILi512EEEEEEEEC2ERKS6_RKSD_ - $_ZN7cutlass13device_kernelIN5flash19enable_sm80_to_sm89INS1_16FlashAttnBwdSm80INS1_25CollectiveMainloopBwdSm80ILi2ELi2EN4cute5tupleIJNS5_1CILi128EEES8_NS7_ILi64EEEEEENS_10bfloat16_tEfNS_4arch4Sm80ELb0ELb0ELb1ELb1ELb0ELb0ELb0ELb0ELi2ELi4ELi4ELi4ELb0EEENS1_24CollectiveEpilogueBwdGQAISA_fSD_Li256ELb1ELb0EEENS1_19SingleTileSchedulerILb1ELb0ELb0ELi128EEEEEEEEEvNT_6ParamsE$_ZN4cute5tupleIJNS0_IJNS_1CILi2EEES2_S2_EEENS0_IJNS1_ILi1EEENS1_ILi512EEEiEEEEEC2ERKS3_RKS6_)
$_ZN7cutlass13device_kernelIN5flash19enable_sm80_to_sm89INS1_16FlashAttnBwdSm80INS1_25CollectiveMainloopBwdSm80ILi2ELi2EN4cute5tupleIJNS5_1CILi128EEES8_NS7_ILi64EEEEEENS_10bfloat16_tEfNS_4arch4Sm80ELb0ELb0ELb1ELb1ELb0ELb0ELb0ELb0ELi2ELi4ELi4ELi4ELb0EEENS1_24CollectiveEpilogueBwdGQAISA_fSD_Li256ELb1ELb0EEENS1_19SingleTileSchedulerILb1ELb0ELb0ELi128EEEEEEEEEvNT_6ParamsE$_ZN4cute5tupleIJNS0_IJNS_1CILi2EEES2_S2_EEENS0_IJNS1_ILi1EEENS1_ILi512EEEiEEEEEC2ERKS3_RKS6_:
[----:B------:R-:W-:Y:S02]  /*a9a0*/  MOV R4, 0xa9c0 ;  /* 0x0000a9c000047802 */ /* 0x000fe40000000f00 */
[----:B------:R-:W-:Y:S05]  /*a9b0*/  CALL.REL.NOINC `($_ZN7cutlass13device_kernelIN5flash19enable_sm80_to_sm89INS1_16FlashAttnBwdSm80INS1_25CollectiveMainloopBwdSm80ILi2ELi2EN4cute5tupleIJNS5_1CILi128EEES8_NS7_ILi64EEEEEENS_10bfloat16_tEfNS_4arch4Sm80ELb0ELb0ELb1ELb1ELb0ELb0ELb0ELb0ELi2ELi4ELi4ELi4ELb0EEENS1_24CollectiveEpilogueBwdGQAISA_fSD_Li256ELb1ELb0EEENS1_19SingleTileSchedulerILb1ELb0ELb0ELi128EEEEEEEEEvNT_6ParamsE$_ZN4cute3eso3ESOILb1ELb0EJNS_5tupleIJNS_1CILi2EEES4_S4_EEENS2_IJNS3_ILi1EEENS3_ILi512EEEiEEEEEC2ERKS5_RKS8_) ;  /* 0xffffdee000007944 */ /* 0x000fea0003c3ffff */
[----:B-1----:R-:W-:Y:S02]  /*a9c0*/  MOV R2, R6 ;  /* 0x0000000600027202 */ /* 0x002fe40000000f00 */
[----:B------:R-:W-:-:S04]  /*a9d0*/  MOV R3, 0x0 ;  /* 0x0000000000037802 */ /* 0x000fc80000000f00 */
[----:B------:R-:W-:Y:S05]  /*a9e0*/  RET.REL.NODEC R2 `(_ZN7cutlass13device_kernelIN5flash19enable_sm80_to_sm89INS1_16FlashAttnBwdSm80INS1_25CollectiveMainloopBwdSm80ILi2ELi2EN4cute5tupleIJNS5_1CILi128EEES8_NS7_ILi64EEEEEENS_10bfloat16_tEfNS_4arch4Sm80ELb0ELb0ELb1ELb1ELb0ELb0ELb0ELb0ELi2ELi4ELi4ELi4ELb0EEENS1_24CollectiveEpilogueBwdGQAISA_fSD_Li256ELb1ELb0EEENS1_19SingleTileSchedulerILb1ELb0ELb0ELi128EEEEEEEEEvNT_6ParamsE) ;  /* 0xffff561002007950 */ /* 0x000fea0003c3ffff */
        .type           $_ZN7cutlass13device_kernelIN5flash19enable_sm80_to_sm89INS1_16FlashAttnBwdSm80INS1_25CollectiveMainloopBwdSm80ILi2ELi2EN4cute5tupleIJNS5_1CILi128EEES8_NS7_ILi64EEEEEENS_10bfloat16_tEfNS_4arch4Sm80ELb0ELb0ELb1ELb1ELb0ELb0ELb0ELb0ELi2ELi4ELi4ELi4ELb0EEENS1_24CollectiveEpilogueBwdGQAISA_fSD_Li256ELb1ELb0EEENS1_19SingleTileSchedulerILb1ELb0ELb0ELi128EEEEEEEEEvNT_6ParamsE$_ZN4cute5tupleIJNS0_IJNS_1CILi8EEENS0_IJNS1_ILi2EEES3_S3_EEENS1_ILi1EEES4_S5_EEENS0_IJS5_NS0_IJS2_iiEEENS1_ILi64EEENS0_IJiNS1_ILi144EEENS1_ILi288EEEEEENS1_ILi512EEEEEEEEC2ERKS6_RKSD_,@function
        .size           $_ZN7cutlass13device_kernelIN5flash19enable_sm80_to_sm89INS1_16FlashAttnBwdSm80INS1_25CollectiveMainloopBwdSm80ILi2ELi2EN4cute5tupleIJNS5_1CILi128EEES8_NS7_ILi64EEEEEENS_10bfloat16_tEfNS_4arch4Sm80ELb0ELb0ELb1ELb1ELb0ELb0ELb0ELb0ELi2ELi4ELi4ELi4ELb0EEENS1_24CollectiveEpilogueBwdGQAISA_fSD_Li256ELb1ELb0EEENS1_19SingleTileSchedulerILb1ELb0ELb0ELi128EEEEEEEEEvNT_6ParamsE$_ZN4cute5tupleIJNS0_IJNS_1CILi8EEENS0_IJNS1_ILi2EEES3_S3_EEENS1_ILi1EEES4_S5_EEENS0_IJS5_NS0_IJS2_iiEEENS1_ILi64EEENS0_IJiNS1_ILi144EEENS1_ILi288EEEEEENS1_ILi512EEEEEEEEC2ERKS6_RKSD_,($_ZN7cutlass13device_kernelIN5flash19enable_sm80_to_sm89INS1_16FlashAttnBwdSm80INS1_25CollectiveMainloopBwdSm80ILi2ELi2EN4cute5tupleIJNS5_1CILi128EEES8_NS7_ILi64EEEEEENS_10bfloat16_tEfNS_4arch4Sm80ELb0ELb0ELb1ELb1ELb0ELb0ELb0ELb0ELi2ELi4ELi4ELi4ELb0EEENS1_24CollectiveEpilogueBwdGQAISA_fSD_Li256ELb1ELb0EEENS1_19SingleTileSchedulerILb1ELb0ELb0ELi128EEEEEEEEEvNT_6ParamsE$_ZN4cute5tupleIJNS0_IJNS_1CILi8EEENS0_IJNS1_ILi2EEES3_S3_EEENS1_ILi1EEES4_S5_EEENS0_IJS5_NS0_IJiiiEEENS1_ILi64EEENS0_IJNS1_ILi72EEENS1_ILi144EEENS1_ILi288EEEEEENS1_ILi512EEEEEEEEC2ERKS6_RKSE_ - $_ZN7cutlass13device_kernelIN5flash19enable_sm80_to_sm89INS1_16FlashAttnBwdSm80INS1_25CollectiveMainloopBwdSm80ILi2ELi2EN4cute5tupleIJNS5_1CILi128EEES8_NS7_ILi64EEEEEENS_10bfloat16_tEfNS_4arch4Sm80ELb0ELb0ELb1ELb1ELb0ELb0ELb0ELb0ELi2ELi4ELi4ELi4ELb0EEENS1_24CollectiveEpilogueBwdGQAISA_fSD_Li256ELb1ELb0EEENS1_19SingleTileSchedulerILb1ELb0ELb0ELi128EEEEEEEEEvNT_6ParamsE$_ZN4cute5tupleIJNS0_IJNS_1CILi8EEENS0_IJNS1_ILi2EEES3_S3_EEENS1_ILi1EEES4_S5_EEENS0_IJS5_NS0_IJS2_iiEEENS1_ILi64EEENS0_IJiNS1_ILi144EEENS1_ILi288EEEEEENS1_ILi512EEEEEEEEC2ERKS6_RKSD_)
$_ZN7cutlass13device_kernelIN5flash19enable_sm80_to_sm89INS1_16FlashAttnBwdSm80INS1_25CollectiveMainloopBwdSm80ILi2ELi2EN4cute5tupleIJNS5_1CILi128EEES8_NS7_ILi64EEEEEENS_10bfloat16_tEfNS_4arch4Sm80ELb0ELb0ELb1ELb1ELb0ELb0ELb0ELb0ELi2ELi4ELi4ELi4ELb0EEENS1_24CollectiveEpilogueBwdGQAISA_fSD_Li256ELb1ELb0EEENS1_19SingleTileSchedulerILb1ELb0ELb0ELi128EEEEEEEEEvNT_6ParamsE$_ZN4cute5tupleIJNS0_IJNS_1CILi8EEENS0_IJNS1_ILi2EEES3_S3_EEENS1_ILi1EEES4_S5_EEENS0_IJS5_NS0_IJS2_iiEEENS1_ILi64EEENS0_IJiNS1_ILi144EEENS1_ILi288EEEEEENS1_ILi512EEEEEEEEC2ERKS6_RKSD_:
[----:B------:R-:W-:Y:S02]  /*a9f0*/  MOV R8, 0xaa10 ;  /* 0x0000aa1000087802 */ /* 0x000fe40000000f00 */
[----:B------:R-:W-:Y:S05]  /*aa00*/  CALL.REL.NOINC `($_ZN7cutlass13device_kernelIN5flash19enable_sm80_to_sm89INS1_16FlashAttnBwdSm80INS1_25CollectiveMainloopBwdSm80ILi2ELi2EN4cute5tupleIJNS5_1CILi128EEES8_NS7_ILi64EEEEEENS_10bfloat16_tEfNS_4arch4Sm80ELb0ELb0ELb1ELb1ELb0ELb0ELb0ELb0ELi2ELi4ELi4ELi4ELb0EEENS1_24CollectiveEpilogueBwdGQAISA_fSD_Li256ELb1ELb0EEENS1_19SingleTileSchedulerILb1ELb0ELb0ELi128EEEEEEEEEvNT_6ParamsE$_ZN4cute3eso3ESOILb1ELb0EJNS_5tupleIJNS_1CILi8EEENS2_IJNS3_ILi2EEES5_S5_EEENS3_ILi1EEES6_S7_EEENS2_IJS7_NS2_IJS4_iiEEENS3_ILi64EEENS2_IJiNS3_ILi144EEENS3_ILi288EEEEEENS3_ILi512EEEEEEEEC2ERKS8_RKSF_) ;  /* 0xffffded000007944 */ /* 0x000fea0003c3ffff */
[----:B-1----:R-:W-:Y:S02]  /*aa10*/  MOV R2, R6 ;  /* 0x0000000600027202 */ /* 0x002fe40000000f00 */
[----:B------:R-:W-:-:S04]  /*aa20*/  MOV R3, 0x0 ;  /* 0x0000000000037802 */ /* 0x000fc80000000f00 */
[----:B------:R-:W-:Y:S05]  /*aa30*/  RET.REL.NODEC R2 `(_ZN7cutlass13device_kernelIN5flash19enable_sm80_to_sm89INS1_16FlashAttnBwdSm80INS1_25CollectiveMainloopBwdSm80ILi2ELi2EN4cute5tupleIJNS5_1CILi128EEES8_NS7_ILi64EEEEEENS_10bfloat16_tEfNS_4arch4Sm80ELb0ELb0ELb1ELb1ELb0ELb0ELb0ELb0ELi2ELi4ELi4ELi4ELb0EEENS1_24CollectiveEpilogueBwdGQAISA_fSD_Li256ELb1ELb0EEENS1_19SingleTileSchedulerILb1ELb0ELb0ELi128EEEEEEEEEvNT_6ParamsE) ;  /* 0xffff55c002007950 */ /* 0x000fea0003c3ffff */
        .type           $_ZN7cutlass13device_kernelIN5flash19enable_sm80_to_sm89INS1_16FlashAttnBwdSm80INS1_25CollectiveMainloopBwdSm80ILi2ELi2EN4cute5tupleIJNS5_1CILi128EEES8_NS7_ILi64EEEEEENS_10bfloat16_tEfNS_4arch4Sm80ELb0ELb0ELb1ELb1ELb0ELb0ELb0ELb0ELi2ELi4ELi4ELi4ELb0EEENS1_24CollectiveEpilogueBwdGQAISA_fSD_Li256ELb1ELb0EEENS1_19SingleTileSchedulerILb1ELb0ELb0ELi128EEEEEEEEEvNT_6ParamsE$_ZN4cute5tupleIJNS0_IJNS_1CILi8EEENS0_IJNS1_ILi2EEES3_S3_EEENS1_ILi1EEES4_S5_EEENS0_IJS5_NS0_IJiiiEEENS1_ILi64EEENS0_IJNS1_ILi72EEENS1_ILi144EEENS1_ILi288EEEEEENS1_ILi512EEEEEEEEC2ERKS6_RKSE_,@function
        .size           $_ZN7cutlass13device_kernelIN5flash19enable_sm80_to_sm89INS1_16FlashAttnBwdSm80INS1_25CollectiveMainloopBwdSm80ILi2ELi2EN4cute5tupleIJNS5_1CILi128EEES8_NS7_ILi64EEEEEENS_10bfloat16_tEfNS_4arch4Sm80ELb0ELb0ELb1ELb1ELb0ELb0ELb0ELb0ELi2ELi4ELi4ELi4ELb0EEENS1_24CollectiveEpilogueBwdGQAISA_fSD_Li256ELb1ELb0EEENS1_19SingleTileSchedulerILb1ELb0ELb0ELi128EEEEEEEEEvNT_6ParamsE$_ZN4cute5tupleIJNS0_IJNS_1CILi8EEENS0_IJNS1_ILi2EEES3_S3_EEENS1_ILi1EEES4_S5_EEENS0_IJS5_NS0_IJiiiEEENS1_ILi64EEENS0_IJNS1_ILi72EEENS1_ILi144EEENS1_ILi288EEEEEENS1_ILi512EEEEEEEEC2ERKS6_RKSE_,($_ZN7cutlass13device_kernelIN5flash19enable_sm80_to_sm89INS1_16FlashAttnBwdSm80INS1_25CollectiveMainloopBwdSm80ILi2ELi2EN4cute5tupleIJNS5_1CILi128EEES8_NS7_ILi64EEEEEENS_10bfloat16_tEfNS_4arch4Sm80ELb0ELb0ELb1ELb1ELb0ELb0ELb0ELb0ELi2ELi4ELi4ELi4ELb0EEENS1_24CollectiveEpilogueBwdGQAISA_fSD_Li256ELb1ELb0EEENS1_19SingleTileSchedulerILb1ELb0ELb0ELi128EEEEEEEEEvNT_6ParamsE$_ZN4cute5tupleIJNS0_IJNS_1CILi8EEENS1_ILi2EEES3_S3_S2_S3_EEENS0_IJNS1_ILi1EEEiiiNS1_ILi72EEENS1_ILi512EEEEEEEEC2ERKS4_RKS8_ - $_ZN7cutlass13device_kernelIN5flash19enable_sm80_to_sm89INS1_16FlashAttnBwdSm80INS1_25CollectiveMainloopBwdSm80ILi2ELi2EN4cute5tupleIJNS5_1CILi128EEES8_NS7_ILi64EEEEEENS_10bfloat16_tEfNS_4arch4Sm80ELb0ELb0ELb1ELb1ELb0ELb0ELb0ELb0ELi2ELi4ELi4ELi4ELb0EEENS1_24CollectiveEpilogueBwdGQAISA_fSD_Li256ELb1ELb0EEENS1_19SingleTileSchedulerILb1ELb0ELb0ELi128EEEEEEEEEvNT_6ParamsE$_ZN4cute5tupleIJNS0_IJNS_1CILi8EEENS0_IJNS1_ILi2EEES3_S3_EEENS1_ILi1EEES4_S5_EEENS0_IJS5_NS0_IJiiiEEENS1_ILi64EEENS0_IJNS1_ILi72EEENS1_ILi144EEENS1_ILi288EEEEEENS1_ILi512EEEEEEEEC2ERKS6_RKSE_)
$_ZN7cutlass13device_kernelIN5flash19enable_sm80_to_sm89INS1_16FlashAttnBwdSm80INS1_25CollectiveMainloopBwdSm80ILi2ELi2EN4cute5tupleIJNS5_1CILi128EEES8_NS7_ILi64EEEEEENS_10bfloat16_tEfNS_4arch4Sm80ELb0ELb0ELb1ELb1ELb0ELb0ELb0ELb0ELi2ELi4ELi4ELi4ELb0EEENS1_24CollectiveEpilogueBwdGQAISA_fSD_Li256ELb1ELb0EEENS1_19SingleTileSchedulerILb1ELb0ELb0ELi128EEEEEEEEEvNT_6ParamsE$_ZN4cute5tupleIJNS0_IJNS_1CILi8EEENS0_IJNS1_ILi2EEES3_S3_EEENS1_ILi1EEES4_S5_EEENS0_IJS5_NS0_IJiiiEEENS1_ILi64EEENS0_IJNS1_ILi72EEENS1_ILi144EEENS1_ILi288EEEEEENS1_ILi512EEEEEEEEC2ERKS6_RKSE_:
[----:B------:R-:W-:Y:S02]  /*aa40*/  MOV R8, 0xaa60 ;  /* 0x0000aa6000087802 */ /* 0x000fe40000000f00 */
[----:B------:R-:W-:Y:S05]  /*aa50*/  CALL.REL.NOINC `($_ZN7cutlass13device_kernelIN5flash19enable_sm80_to_sm89INS1_16FlashAttnBwdSm80INS1_25CollectiveMainloopBwdSm80ILi2ELi2EN4cute5tupleIJNS5_1CILi128EEES8_NS7_ILi64EEEEEENS_10bfloat16_tEfNS_4arch4Sm80ELb0ELb0ELb1ELb1ELb0ELb0ELb0ELb0ELi2ELi4ELi4ELi4ELb0EEENS1_24CollectiveEpilogueBwdGQAISA_fSD_Li256ELb1ELb0EEENS1_19SingleTileSchedulerILb1ELb0ELb0ELi128EEEEEEEEEvNT_6ParamsE$_ZN4cute3eso3ESOILb1ELb0EJNS_5tupleIJNS_1CILi8EEENS2_IJNS3_ILi2EEES5_S5_EEENS3_ILi1EEES6_S7_EEENS2_IJS7_NS2_IJiiiEEENS3_ILi64EEENS2_IJNS3_ILi72EEENS3_ILi144EEENS3_ILi288EEEEEENS3_ILi512EEEEEEEEC2ERKS8_RKSG_) ;  /* 0xffffdee000007944 */ /* 0x000fea0003c3ffff */
[----:B-1----:R-:W-:Y:S02]  /*aa60*/  MOV R2, R6 ;  /* 0x0000000600027202 */ /* 0x002fe40000000f00 */
[----:B------:R-:W-:-:S04]  /*aa70*/  MOV R3, 0x0 ;  /* 0x0000000000037802 */ /* 0x000fc80000000f00 */
[----:B------:R-:W-:Y:S05]  /*aa80*/  RET.REL.NODEC R2 `(_ZN7cutlass13device_kernelIN5flash19enable_sm80_to_sm89INS1_16FlashAttnBwdSm80INS1_25CollectiveMainloopBwdSm80ILi2ELi2EN4cute5tupleIJNS5_1CILi128EEES8_NS7_ILi64EEEEEENS_10bfloat16_tEfNS_4arch4Sm80ELb0ELb0ELb1ELb1ELb0ELb0ELb0ELb0ELi2ELi4ELi4ELi4ELb0EEENS1_24CollectiveEpilogueBwdGQAISA_fSD_Li256ELb1ELb0EEENS1_19SingleTileSchedulerILb1ELb0ELb0ELi128EEEEEEEEEvNT_6ParamsE) ;  /* 0xffff557002007950 */ /* 0x000fea0003c3ffff */
        .type           $_ZN7cutlass13device_kernelIN5flash19enable_sm80_to_sm89INS1_16FlashAttnBwdSm80INS1_25CollectiveMainloopBwdSm80ILi2ELi2EN4cute5tupleIJNS5_1CILi128EEES8_NS7_ILi64EEEEEENS_10bfloat16_tEfNS_4arch4Sm80ELb0ELb0ELb1ELb1ELb0ELb0ELb0ELb0ELi2ELi4ELi4ELi4ELb0EEENS1_24CollectiveEpilogueBwdGQAISA_fSD_Li256ELb1ELb0EEENS1_19SingleTileSchedulerILb1ELb0ELb0ELi128EEEEEEEEEvNT_6ParamsE$_ZN4cute5tupleIJNS0_IJNS_1CILi8EEENS1_ILi2EEES3_S3_S2_S3_EEENS0_IJNS1_ILi1EEEiiiNS1_ILi72EEENS1_ILi512EEEEEEEEC2ERKS4_RKS8_,@function
        .size           $_ZN7cutlass13device_kernelIN5flash19enable_sm80_to_sm89INS1_16FlashAttnBwdSm80INS1_25CollectiveMainloopBwdSm80ILi2ELi2EN4cute5tupleIJNS5_1CILi128EEES8_NS7_ILi64EEEEEENS_10bfloat16_tEfNS_4arch4Sm80ELb0ELb0ELb1ELb1ELb0ELb0ELb0ELb0ELi2ELi4ELi4ELi4ELb0EEENS1_24CollectiveEpilogueBwdGQAISA_fSD_Li256ELb1ELb0EEENS1_19SingleTileSchedulerILb1ELb0ELb0ELi128EEEEEEEEEvNT_6ParamsE$_ZN4cute5tupleIJNS0_IJNS_1CILi8EEENS1_ILi2EEES3_S3_S2_S3_EEENS0_IJNS1_ILi1EEEiiiNS1_ILi72EEENS1_ILi512EEEEEEEEC2ERKS4_RKS8_,($_ZN7cutlass13device_kernelIN5flash19enable_sm80_to_sm89INS1_16FlashAttnBwdSm80INS1_25CollectiveMainloopBwdSm80ILi2ELi2EN4cute5tupleIJNS5_1CILi128EEES8_NS7_ILi64EEEEEENS_10bfloat16_tEfNS_4arch4Sm80ELb0ELb0ELb1ELb1ELb0ELb0ELb0ELb0ELi2ELi4ELi4ELi4ELb0EEENS1_24CollectiveEpilogueBwdGQAISA_fSD_Li256ELb1ELb0EEENS1_19SingleTileSchedulerILb1ELb0ELb0ELi128EEEEEEEEEvNT_6ParamsE$_ZN4cute5tupleIJNS_1CILi0EEEiEEC2ERKS2_RKi - $_ZN7cutlass13device_kernelIN5flash19enable_sm80_to_sm89INS1_16FlashAttnBwdSm80INS1_25CollectiveMainloopBwdSm80ILi2ELi2EN4cute5tupleIJNS5_1CILi128EEES8_NS7_ILi64EEEEEENS_10bfloat16_tEfNS_4arch4Sm80ELb0ELb0ELb1ELb1ELb0ELb0ELb0ELb0ELi2ELi4ELi4ELi4ELb0EEENS1_24CollectiveEpilogueBwdGQAISA_fSD_Li256ELb1ELb0EEENS1_19SingleTileSchedulerILb1ELb0ELb0ELi128EEEEEEEEEvNT_6ParamsE$_ZN4cute5tupleIJNS0_IJNS_1CILi8EEENS1_ILi2EEES3_S3_S2_S3_EEENS0_IJNS1_ILi1EEEiiiNS1_ILi72EEENS1_ILi512EEEEEEEEC2ERKS4_RKS8_)
$_ZN7cutlass13device_kernelIN5flash19enable_sm80_to_sm89INS1_16FlashAttnBwdSm80INS1_25CollectiveMainloopBwdSm80ILi2ELi2EN4cute5tupleIJNS5_1CILi128EEES8_NS7_ILi64EEEEEENS_10bfloat16_tEfNS_4arch4Sm80ELb0ELb0ELb1ELb1ELb0ELb0ELb0ELb0ELi2ELi4ELi4ELi4ELb0EEENS1_24CollectiveEpilogueBwdGQAISA_fSD_Li256ELb1ELb0EEENS1_19SingleTileSchedulerILb1ELb0ELb0ELi128EEEEEEEEEvNT_6ParamsE$_ZN4cute5tupleIJNS0_IJNS_1CILi8EEENS1_ILi2EEES3_S3_S2_S3_EEENS0_IJNS1_ILi1EEEiiiNS1_ILi72EEENS1_ILi512EEEEEEEEC2ERKS4_RKS8_:
[----:B------:R-:W-:Y:S02]  /*aa90*/  MOV R8, 0xaab0 ;  /* 0x0000aab000087802 */ /* 0x000fe40000000f00 */
[----:B------:R-:W-:Y:S05]  /*aaa0*/  CALL.REL.NOINC `($_ZN7cutlass13device_kernelIN5flash19enable_sm80_to_sm89INS1_16FlashAttnBwdSm80INS1_25CollectiveMainloopBwdSm80ILi2ELi2EN4cute5tupleIJNS5_1CILi128EEES8_NS7_ILi64EEEEEENS_10bfloat16_tEfNS_4arch4Sm80ELb0ELb0ELb1ELb1ELb0ELb0ELb0ELb0ELi2ELi4ELi4ELi4ELb0EEENS1_24CollectiveEpilogueBwdGQAISA_fSD_Li256ELb1ELb0EEENS1_19SingleTileSchedulerILb1ELb0ELb0ELi128EEEEEEEEEvNT_6ParamsE$_ZN4cute3eso3ESOILb1ELb0EJNS_5tupleIJNS_1CILi8EEENS3_ILi2EEES5_S5_S4_S5_EEENS2_IJNS3_ILi1EEEiiiNS3_ILi72EEENS3_ILi512EEEEEEEEC2ERKS6_RKSA_) ;  /* 0xffffdef000007944 */ /* 0x000fea0003c3ffff */
[----:B-1----:R-:W-:Y:S02]  /*aab0*/  MOV R2, R6 ;  /* 0x0000000600027202 */ /* 0x002fe40000000f00 */
[----:B------:R-:W-:-:S04]  /*aac0*/  MOV R3, 0x0 ;  /* 0x0000000000037802 */ /* 0x000fc80000000f00 */
[----:B------:R-:W-:Y:S05]  /*aad0*/  RET.REL.NODEC R2 `(_ZN7cutlass13device_kernelIN5flash19enable_sm80_to_sm89INS1_16FlashAttnBwdSm80INS1_25CollectiveMainloopBwdSm80ILi2ELi2EN4cute5tupleIJNS5_1CILi128EEES8_NS7_ILi64EEEEEENS_10bfloat16_tEfNS_4arch4Sm80ELb0ELb0ELb1ELb1ELb0ELb0ELb0ELb0ELi2ELi4ELi4ELi4ELb0EEENS1_24CollectiveEpilogueBwdGQAISA_fSD_Li256ELb1ELb0EEENS1_19SingleTileSchedulerILb1ELb0ELb0ELi128EEEEEEEEEvNT_6ParamsE) ;  /* 0xffff552002007950 */ /* 0x000fea0003c3ffff */
        .type           $_ZN7cutlass13device_kernelIN5flash19enable_sm80_to_sm89INS1_16FlashAttnBwdSm80INS1_25CollectiveMainloopBwdSm80ILi2ELi2EN4cute5tupleIJNS5_1CILi128EEES8_NS7_ILi64EEEEEENS_10bfloat16_tEfNS_4arch4Sm80ELb0ELb0ELb1ELb1ELb0ELb0ELb0ELb0ELi2ELi4ELi4ELi4ELb0EEENS1_24CollectiveEpilogueBwdGQAISA_fSD_Li256ELb1ELb0EEENS1_19SingleTileSchedulerILb1ELb0ELb0ELi128EEEEEEEEEvNT_6ParamsE$_ZN4cute5tupleIJNS_1CILi0EEEiEEC2ERKS2_RKi,@function
        .size           $_ZN7cutlass13device_kernelIN5flash19enable_sm80_to_sm89INS1_16FlashAttnBwdSm80INS1_25CollectiveMainloopBwdSm80ILi2ELi2EN4cute5tupleIJNS5_1CILi128EEES8_NS7_ILi64EEEEEENS_10bfloat16_tEfNS_4arch4Sm80ELb0ELb0ELb1ELb1ELb0ELb0ELb0ELb0ELi2ELi4ELi4ELi4ELb0EEENS1_24CollectiveEpilogueBwdGQAISA_fSD_Li256ELb1ELb0EEENS1_19SingleTileSchedulerILb1ELb0ELb0ELi128EEEEEEEEEvNT_6ParamsE$_ZN4cute5tupleIJNS_1CILi0EEEiEEC2ERKS2_RKi,($_ZN7cutlass13device_kernelIN5flash19enable_sm80_to_sm89INS1_16FlashAttnBwdSm80INS1_25CollectiveMainloopBwdSm80ILi2ELi2EN4cute5tupleIJNS5_1CILi128EEES8_NS7_ILi64EEEEEENS_10bfloat16_tEfNS_4arch4Sm80ELb0ELb0ELb1ELb1ELb0ELb0ELb0ELb0ELi2ELi4ELi4ELi4ELb0EEENS1_24CollectiveEpilogueBwdGQAISA_fSD_Li256ELb1ELb0EEENS1_19SingleTileSchedulerILb1ELb0ELb0ELi128EEEEEEEEEvNT_6ParamsE$_ZN4cute5tupleIJNS_1CILi2EEEiEEC2ERKS2_RKi - $_ZN7cutlass13device_kernelIN5flash19enable_sm80_to_sm89INS1_16FlashAttnBwdSm80INS1_25CollectiveMainloopBwdSm80ILi2ELi2EN4cute5tupleIJNS5_1CILi128EEES8_NS7_ILi64EEEEEENS_10bfloat16_tEfNS_4arch4Sm80ELb0ELb0ELb1ELb1ELb0ELb0ELb0ELb0ELi2ELi4ELi4ELi4ELb0EEENS1_24CollectiveEpilogueBwdGQAISA_fSD_Li256ELb1ELb0EEENS1_19SingleTileSchedulerILb1ELb0ELb0ELi128EEEEEEEEEvNT_6ParamsE$_ZN4cute5tupleIJNS_1CILi0EEEiEEC2ERKS2_RKi)
$_ZN7cutlass13device_kernelIN5flash19enable_sm80_to_sm89INS1_16FlashAttnBwdSm80INS1_25CollectiveMainloopBwdSm80ILi2ELi2EN4cute5tupleIJNS5_1CILi128EEES8_NS7_ILi64EEEEEENS_10bfloat16_tEfNS_4arch4Sm80ELb0ELb0ELb1ELb1ELb0ELb0ELb0ELb0ELi2ELi4ELi4ELi4ELb0EEENS1_24CollectiveEpilogueBwdGQAISA_fSD_Li256ELb1ELb0EEENS1_19SingleTileSchedulerILb1ELb0ELb0ELi128EEEEEEEEEvNT_6ParamsE$_ZN4cute5tupleIJNS_1CILi0EEEiEEC2ERKS2_RKi:
[----:B------:R-:W-:Y:S02]  /*aae0*/  MOV R13, R11 ;  /* 0x0000000b000d7202 */ /* 0x000fe40000000f00 */
[----:B------:R-:W-:Y:S02]  /*aaf0*/  MOV R8, 0xab10 ;  /* 0x0000ab1000087802 */ /* 0x000fe40000000f00 */
[----:B------:R-:W-:Y:S05]  /*ab00*/  CALL.REL.NOINC `($_ZN7cutlass13device_kernelIN5flash19enable_sm80_to_sm89INS1_16FlashAttnBwdSm80INS1_25CollectiveMainloopBwdSm80ILi2ELi2EN4cute5tupleIJNS5_1CILi128EEES8_NS7_ILi64EEEEEENS_10bfloat16_tEfNS_4arch4Sm80ELb0ELb0ELb1ELb1ELb0ELb0ELb0ELb0ELi2ELi4ELi4ELi4ELb0EEENS1_24CollectiveEpilogueBwdGQAISA_fSD_Li256ELb1ELb0EEENS1_19SingleTileSchedulerILb1ELb0ELb0ELi128EEEEEEEEEvNT_6ParamsE$_ZN4cute3eso3ESOILb1ELb0EJNS_1CILi0EEEiEEC2ERKS3_RKi) ;  /* 0xffffcab000007944 */ /* 0x000fea0003c3ffff */
[----:B-1----:R-:W-:Y:S02]  /*ab10*/  MOV R2, R6 ;  /* 0x0000000600027202 */ /* 0x002fe40000000f00 */
[----:B------:R-:W-:-:S04]  /*ab20*/  MOV R3, 0x0 ;  /* 0x0000000000037802 */ /* 0x000fc80000000f00 */
[----:B------:R-:W-:Y:S05]  /*ab30*/  RET.REL.NODEC R2 `(_ZN7cutlass13device_kernelIN5flash19enable_sm80_to_sm89INS1_16FlashAttnBwdSm80INS1_25CollectiveMainloopBwdSm80ILi2ELi2EN4cute5tupleIJNS5_1CILi128EEES8_NS7_ILi64EEEEEENS_10bfloat16_tEfNS_4arch4Sm80ELb0ELb0ELb1ELb1ELb0ELb0ELb0ELb0ELi2ELi4ELi4ELi4ELb0EEENS1_24CollectiveEpilogueBwdGQAISA_fSD_Li256ELb1ELb0EEENS1_19SingleTileSchedulerILb1ELb0ELb0ELi128EEEEEEEEEvNT_6ParamsE) ;  /* 0xffff54c002007950 */ /* 0x000fea0003c3ffff */
        .type           $_ZN7cutlass13device_kernelIN5flash19enable_sm80_to_sm89INS1_16FlashAttnBwdSm80INS1_25CollectiveMainloopBwdSm80ILi2ELi2EN4cute5tupleIJNS5_1CILi128EEES8_NS7_ILi64EEEEEENS_10bfloat16_tEfNS_4arch4Sm80ELb0ELb0ELb1ELb1ELb0ELb0ELb0ELb0ELi2ELi4ELi4ELi4ELb0EEENS1_24CollectiveEpilogueBwdGQAISA_fSD_Li256ELb1ELb0EEENS1_19SingleTileSchedulerILb1ELb0ELb0ELi128EEEEEEEEEvNT_6ParamsE$_ZN4cute5tupleIJNS_1CILi2EEEiEEC2ERKS2_RKi,@function
        .size           $_ZN7cutlass13device_kernelIN5flash19enable_sm80_to_sm89INS1_16FlashAttnBwdSm80INS1_25CollectiveMainloopBwdSm80ILi2ELi2EN4cute5tupleIJNS5_1CILi128EEES8_NS7_ILi64EEEEEENS_10bfloat16_tEfNS_4arch4Sm80ELb0ELb0ELb1ELb1ELb0ELb0ELb0ELb0ELi2ELi4ELi4ELi4ELb0EEENS1_24CollectiveEpilogueBwdGQAISA_fSD_Li256ELb1ELb0EEENS1_19SingleTileSchedulerILb1ELb0ELb0ELi128EEEEEEEEEvNT_6ParamsE$_ZN4cute5tupleIJNS_1CILi2EEEiEEC2ERKS2_RKi,($_ZN7cutlass13device_kernelIN5flash19enable_sm80_to_sm89INS1_16FlashAttnBwdSm80INS1_25CollectiveMainloopBwdSm80ILi2ELi2EN4cute5tupleIJNS5_1CILi128EEES8_NS7_ILi64EEEEEENS_10bfloat16_tEfNS_4arch4Sm80ELb0ELb0ELb1ELb1ELb0ELb0ELb0ELb0ELi2ELi4ELi4ELi4ELb0EEENS1_24CollectiveEpilogueBwdGQAISA_fSD_Li256ELb1ELb0EEENS1_19SingleTileSchedulerILb1ELb0ELb0ELi128EEEEEEEEEvNT_6ParamsE$_ZN4cute5tupleIJNS_7SwizzleILi3ELi3ELi3EEENS_9MixedBitsILj0ELj432EEENS_6LayoutINS0_IJNS0_IJNS_1CILi2EEES7_S7_EEES7_NS6_ILi8EEEEEENS0_IJNS0_IJNS6_ILi64EEES9_NS6_ILi512EEEEEENS6_ILi8192EEENS6_ILi1024EEEEEEEEEEC2ERKS2_RKS4_RKSH_ - $_ZN7cutlass13device_kernelIN5flash19enable_sm80_to_sm89INS1_16FlashAttnBwdSm80INS1_25CollectiveMainloopBwdSm80ILi2ELi2EN4cute5tupleIJNS5_1CILi128EEES8_NS7_ILi64EEEEEENS_10bfloat16_tEfNS_4arch4Sm80ELb0ELb0ELb1ELb1ELb0ELb0ELb0ELb0ELi2ELi4ELi4ELi4ELb0EEENS1_24CollectiveEpilogueBwdGQAISA_fSD_Li256ELb1ELb0EEENS1_19SingleTileSchedulerILb1ELb0ELb0ELi128EEEEEEEEEvNT_6ParamsE$_ZN4cute5tupleIJNS_1CILi2EEEiEEC2ERKS2_RKi)
$_ZN7cutlass13device_kernelIN5flash19enable_sm80_to_sm89INS1_16FlashAttnBwdSm80INS1_25CollectiveMainloopBwdSm80ILi2ELi2EN4cute5tupleIJNS5_1CILi128EEES8_NS7_ILi64EEEEEENS_10bfloat16_tEfNS_4arch4Sm80ELb0ELb0ELb1ELb1ELb0ELb0ELb0ELb0ELi2ELi4ELi4ELi4ELb0EEENS1_24CollectiveEpilogueBwdGQAISA_fSD_Li256ELb1ELb0EEENS1_19SingleTileSchedulerILb1ELb0ELb0ELi128EEEEEEEEEvNT_6ParamsE$_ZN4cute5tupleIJNS_1CILi2EEEiEEC2ERKS2_RKi:
[----:B------:R-:W-:Y:S02]  /*ab40*/  MOV R4, 0xab60 ;  /* 0x0000ab6000047802 */ /* 0x000fe40000000f00 */
[----:B------:R-:W-:Y:S05]  /*ab50*/  CALL.REL.NOINC `($_ZN7cutlass13device_kernelIN5flash19enable_sm80_to_sm89INS1_16FlashAttnBwdSm80INS1_25CollectiveMainloopBwdSm80ILi2ELi2EN4cute5tupleIJNS5_1CILi128EEES8_NS7_ILi64EEEEEENS_10bfloat16_tEfNS_4arch4Sm80ELb0ELb0ELb1ELb1ELb0ELb0ELb0ELb0ELi2ELi4ELi4ELi4ELb0EEENS1_24CollectiveEpilogueBwdGQAISA_fSD_Li256ELb1ELb0EEENS1_19SingleTileSchedulerILb1ELb0ELb0ELi128EEEEEEEEEvNT_6ParamsE$_ZN4cute3eso3ESOILb1ELb0EJNS_1CILi2EEEiEEC2ERKS3_RKi) ;  /* 0xffffd03000007944 */ /* 0x000fea0003c3ffff */
[----:B-1----:R-:W-:Y:S02]  /*ab60*/  MOV R2, R6 ;  /* 0x0000000600027202 */ /* 0x002fe40000000f00 */
[----:B------:R-:W-:-:S04]  /*ab70*/  MOV R3, 0x0 ;  /* 0x0000000000037802 */ /* 0x000fc80000000f00 */
[----:B------:R-:W-:Y:S05]  /*ab80*/  RET.REL.NODEC R2 `(_ZN7cutlass13device_kernelIN5flash19enable_sm80_to_sm89INS1_16FlashAttnBwdSm80INS1_25CollectiveMainloopBwdSm80ILi2ELi2EN4cute5tupleIJNS5_1CILi128EEES8_NS7_ILi64EEEEEENS_10bfloat16_tEfNS_4arch4Sm80ELb0ELb0ELb1ELb1ELb0ELb0ELb0ELb0ELi2ELi4ELi4ELi4ELb0EEENS1_24CollectiveEpilogueBwdGQAISA_fSD_Li256ELb1ELb0EEENS1_19SingleTileSchedulerILb1ELb0ELb0ELi128EEEEEEEEEvNT_6ParamsE) ;  /* 0xffff547002007950 */ /* 0x000fea0003c3ffff */
        .type           $_ZN7cutlass13device_kernelIN5flash19enable_sm80_to_sm89INS1_16FlashAttnBwdSm80INS1_25CollectiveMainloopBwdSm80ILi2ELi2EN4cute5tupleIJNS5_1CILi128EEES8_NS7_ILi64EEEEEENS_10bfloat16_tEfNS_4arch4Sm80ELb0ELb0ELb1ELb1ELb0ELb0ELb0ELb0ELi2ELi4ELi4ELi4ELb0EEENS1_24CollectiveEpilogueBwdGQAISA_fSD_Li256ELb1ELb0EEENS1_19SingleTileSchedulerILb1ELb0ELb0ELi128EEEEEEEEEvNT_6ParamsE$_ZN4cute5tupleIJNS_7SwizzleILi3ELi3ELi3EEENS_9MixedBitsILj0ELj432EEENS_6LayoutINS0_IJNS0_IJNS_1CILi2EEES7_S7_EEES7_NS6_ILi8EEEEEENS0_IJNS0_IJNS6_ILi64EEES9_NS6_ILi512EEEEEENS6_ILi8192EEENS6_ILi1024EEEEEEEEEEC2ERKS2_RKS4_RKSH_,@function
        .size           $_ZN7cutlass13device_kernelIN5flash19enable_sm80_to_sm89INS1_16FlashAttnBwdSm80INS1_25CollectiveMainloopBwdSm80ILi2ELi2EN4cute5tupleIJNS5_1CILi128EEES8_NS7_ILi64EEEEEENS_10bfloat16_tEfNS_4arch4Sm80ELb0ELb0ELb1ELb1ELb0ELb0ELb0ELb0ELi2ELi4ELi4ELi4ELb0EEENS1_24CollectiveEpilogueBwdGQAISA_fSD_Li256ELb1ELb0EEENS1_19SingleTileSchedulerILb1ELb0ELb0ELi128EEEEEEEEEvNT_6ParamsE$_ZN4cute5tupleIJNS_7SwizzleILi3ELi3ELi3EEENS_9MixedBitsILj0ELj432EEENS_6LayoutINS0_IJNS0_IJNS_1CILi2EEES7_S7_EEES7_NS6_ILi8EEEEEENS0_IJNS0_IJNS6_ILi64EEES9_NS6_ILi512EEEEEENS6_ILi8192EEENS6_ILi1024EEEEEEEEEEC2ERKS2_RKS4_RKSH_,($_ZN7cutlass13device_kernelIN5flash19enable_sm80_to_sm89INS1_16FlashAttnBwdSm80INS1_25CollectiveMainloopBwdSm80ILi2ELi2EN4cute5tupleIJNS5_1CILi128EEES8_NS7_ILi64EEEEEENS_10bfloat16_tEfNS_4arch4Sm80ELb0ELb0ELb1ELb1ELb0ELb0ELb0ELb0ELi2ELi4ELi4ELi4ELb0EEENS1_24CollectiveEpilogueBwdGQAISA_fSD_Li256ELb1ELb0EEENS1_19SingleTileSchedulerILb1ELb0ELb0ELi128EEEEEEEEEvNT_6ParamsE$_ZN4cute5tupleIJiEEC2ERKi - $_ZN7cutlass13device_kernelIN5flash19enable_sm80_to_sm89INS1_16FlashAttnBwdSm80INS1_25CollectiveMainloopBwdSm80ILi2ELi2EN4cute5tupleIJNS5_1CILi128EEES8_NS7_ILi64EEEEEENS_10bfloat16_tEfNS_4arch4Sm80ELb0ELb0ELb1ELb1ELb0ELb0ELb0ELb0ELi2ELi4ELi4ELi4ELb0EEENS1_24CollectiveEpilogueBwdGQAISA_fSD_Li256ELb1ELb0EEENS1_19SingleTileSchedulerILb1ELb0ELb0ELi128EEEEEEEEEvNT_6ParamsE$_ZN4cute5tupleIJNS_7SwizzleILi3ELi3ELi3EEENS_9MixedBitsILj0ELj432EEENS_6LayoutINS0_IJNS0_IJNS_1CILi2EEES7_S7_EEES7_NS6_ILi8EEEEEENS0_IJNS0_IJNS6_ILi64EEES9_NS6_ILi512EEEEEENS6_ILi8192EEENS6_ILi1024EEEEEEEEEEC2ERKS2_RKS4_RKSH_)
$_ZN7cutlass13device_kernelIN5flash19enable_sm80_to_sm89INS1_16FlashAttnBwdSm80INS1_25CollectiveMainloopBwdSm80ILi2ELi2EN4cute5tupleIJNS5_1CILi128EEES8_NS7_ILi64EEEEEENS_10bfloat16_tEfNS_4arch4Sm80ELb0ELb0ELb1ELb1ELb0ELb0ELb0ELb0ELi2ELi4ELi4ELi4ELb0EEENS1_24CollectiveEpilogueBwdGQAISA_fSD_Li256ELb1ELb0EEENS1_19SingleTileSchedulerILb1ELb0ELb0ELi128EEEEEEEEEvNT_6ParamsE$_ZN4cute5tupleIJNS_7SwizzleILi3ELi3ELi3EEENS_9MixedBitsILj0ELj432EEENS_6LayoutINS0_IJNS0_IJNS_1CILi2EEES7_S7_EEES7_NS6_ILi8EEEEEENS0_IJNS0_IJNS6_ILi64EEES9_NS6_ILi512EEEEEENS6_ILi8192EEENS6_ILi1024EEEEEEEEEEC2ERKS2_RKS4_RKSH_:
[----:B------:R-:W-:Y:S02]  /*ab90*/  MOV R6, 0xabb0 ;  /* 0x0000abb000067802 */ /* 0x000fe40000000f00 */
[----:B------:R-:W-:Y:S05]  /*aba0*/  CALL.REL.NOINC `($_ZN7cutlass13device_kernelIN5flash19enable_sm80_to_sm89INS1_16FlashAttnBwdSm80INS1_25CollectiveMainloopBwdSm80ILi2ELi2EN4cute5tupleIJNS5_1CILi128EEES8_NS7_ILi64EEEEEENS_10bfloat16_tEfNS_4arch4Sm80ELb0ELb0ELb1ELb1ELb0ELb0ELb0ELb0ELi2ELi4ELi4ELi4ELb0EEENS1_24CollectiveEpilogueBwdGQAISA_fSD_Li256ELb1ELb0EEENS1_19SingleTileSchedulerILb1ELb0ELb0ELi128EEEEEEEEEvNT_6ParamsE$_ZN4cute3eso3ESOILb1ELb0EJNS_7SwizzleILi3ELi3ELi3EEENS_9MixedBitsILj0ELj432EEENS_6LayoutINS_5tupleIJNS7_IJNS_1CILi2EEES9_S9_EEES9_NS8_ILi8EEEEEENS7_IJNS7_IJNS8_ILi64EEESB_NS8_ILi512EEEEEENS8_ILi8192EEENS8_ILi1024EEEEEEEEEEC2ERKS3_RKS5_RKSJ_) ;  /* 0xfffff77000007944 */ /* 0x000fea0003c3ffff */
[----:B------:R-:W-:-:S04]  /*abb0*/  MOV R5, 0x0 ;  /* 0x0000000000057802 */ /* 0x000fc80000000f00 */
[----:B------:R-:W-:Y:S05]  /*abc0*/  RET.REL.NODEC R4 `(_ZN7cutlass13device_kernelIN5flash19enable_sm80_to_sm89INS1_16FlashAttnBwdSm80INS1_25CollectiveMainloopBwdSm80ILi2ELi2EN4cute5tupleIJNS5_1CILi128EEES8_NS7_ILi64EEEEEENS_10bfloat16_tEfNS_4arch4Sm80ELb0ELb0ELb1ELb1ELb0ELb0ELb0ELb0ELi2ELi4ELi4ELi4ELb0EEENS1_24CollectiveEpilogueBwdGQAISA_fSD_Li256ELb1ELb0EEENS1_19SingleTileSchedulerILb1ELb0ELb0ELi128EEEEEEEEEvNT_6ParamsE) ;  /* 0xffff543004007950 */ /* 0x000fea0003c3ffff */
        .type           $_ZN7cutlass13device_kernelIN5flash19enable_sm80_to_sm89INS1_16FlashAttnBwdSm80INS1_25CollectiveMainloopBwdSm80ILi2ELi2EN4cute5tupleIJNS5_1CILi128EEES8_NS7_ILi64EEEEEENS_10bfloat16_tEfNS_4arch4Sm80ELb0ELb0ELb1ELb1ELb0ELb0ELb0ELb0ELi2ELi4ELi4ELi4ELb0EEENS1_24CollectiveEpilogueBwdGQAISA_fSD_Li256ELb1ELb0EEENS1_19SingleTileSchedulerILb1ELb0ELb0ELi128EEEEEEEEEvNT_6ParamsE$_ZN4cute5tupleIJiEEC2ERKi,@function
        .size           $_ZN7cutlass13device_kernelIN5flash19enable_sm80_to_sm89INS1_16FlashAttnBwdSm80INS1_25CollectiveMainloopBwdSm80ILi2ELi2EN4cute5tupleIJNS5_1CILi128EEES8_NS7_ILi64EEEEEENS_10bfloat16_tEfNS_4arch4Sm80ELb0ELb0ELb1ELb1ELb0ELb0ELb0ELb0ELi2ELi4ELi4ELi4ELb0EEENS1_24CollectiveEpilogueBwdGQAISA_fSD_Li256ELb1ELb0EEENS1_19SingleTileSchedulerILb1ELb0ELb0ELi128EEEEEEEEEvNT_6ParamsE$_ZN4cute5tupleIJiEEC2ERKi,($_ZN7cutlass13device_kernelIN5flash19enable_sm80_to_sm89INS1_16FlashAttnBwdSm80INS1_25CollectiveMainloopBwdSm80ILi2ELi2EN4cute5tupleIJNS5_1CILi128EEES8_NS7_ILi64EEEEEENS_10bfloat16_tEfNS_4arch4Sm80ELb0ELb0ELb1ELb1ELb0ELb0ELb0ELb0ELi2ELi4ELi4ELi4ELb0EEENS1_24CollectiveEpilogueBwdGQAISA_fSD_Li256ELb1ELb0EEENS1_19SingleTileSchedulerILb1ELb0ELb0ELi128EEEEEEEEEvNT_6ParamsE$_ZN4cute5tupleIJiNS_1CILi0EEEEEC2ERKiRKS2_ - $_ZN7cutlass13device_kernelIN5flash19enable_sm80_to_sm89INS1_16FlashAttnBwdSm80INS1_25CollectiveMainloopBwdSm80ILi2ELi2EN4cute5tupleIJNS5_1CILi128EEES8_NS7_ILi64EEEEEENS_10bfloat16_tEfNS_4arch4Sm80ELb0ELb0ELb1ELb1ELb0ELb0ELb0ELb0ELi2ELi4ELi4ELi4ELb0EEENS1_24CollectiveEpilogueBwdGQAISA_fSD_Li256ELb1ELb0EEENS1_19SingleTileSchedulerILb1ELb0ELb0ELi128EEEEEEEEEvNT_6ParamsE$_ZN4cute5tupleIJiEEC2ERKi)
$_ZN7cutlass13device_kernelIN5flash19enable_sm80_to_sm89INS1_16FlashAttnBwdSm80INS1_25CollectiveMainloopBwdSm80ILi2ELi2EN4cute5tupleIJNS5_1CILi128EEES8_NS7_ILi64EEEEEENS_10bfloat16_tEfNS_4arch4Sm80ELb0ELb0ELb1ELb1ELb0ELb0ELb0ELb0ELi2ELi4ELi4ELi4ELb0EEENS1_24CollectiveEpilogueBwdGQAISA_fSD_Li256ELb1ELb0EEENS1_19SingleTileSchedulerILb1ELb0ELb0ELi128EEEEEEEEEvNT_6ParamsE$_ZN4cute5tupleIJiEEC2ERKi:
[----:B------:R-:W-:Y:S02]  /*abd0*/  MOV R8, 0xabf0 ;  /* 0x0000abf000087802 */ /* 0x000fe40000000f00 */
[----:B------:R-:W-:Y:S05]  /*abe0*/  CALL.REL.NOINC `($_ZN7cutlass13device_kernelIN5flash19enable_sm80_to_sm89INS1_16FlashAttnBwdSm80INS1_25CollectiveMainloopBwdSm80ILi2ELi2EN4cute5tupleIJNS5_1CILi128EEES8_NS7_ILi64EEEEEENS_10bfloat16_tEfNS_4arch4Sm80ELb0ELb0ELb1ELb1ELb0ELb0ELb0ELb0ELi2ELi4ELi4ELi4ELb0EEENS1_24CollectiveEpilogueBwdGQAISA_fSD_Li256ELb1ELb0EEENS1_19SingleTileSchedulerILb1ELb0ELb0ELi128EEEEEEEEEvNT_6ParamsE$_ZN4cute3eso3ESOILb0ELb1EJiEEC2ERKi) ;  /* 0xffffc2e000007944 */ /* 0x000fea0003c3ffff */
[----:B-1----:R-:W-:Y:S02]  /*abf0*/  MOV R2, R10 ;  /* 0x0000000a00027202 */ /* 0x002fe40000000f00 */
[----:B------:R-:W-:-:S04]  /*ac00*/  MOV R3, 0x0 ;  /* 0x0000000000037802 */ /* 0x000fc80000000f00 */
[----:B------:R-:W-:Y:S05]  /*ac10*/  RET.REL.NODEC R2 `(_ZN7cutlass13device_kernelIN5flash19enable_sm80_to_sm89INS1_16FlashAttnBwdSm80INS1_25CollectiveMainloopBwdSm80ILi2ELi2EN4cute5tupleIJNS5_1CILi128EEES8_NS7_ILi64EEEEEENS_10bfloat16_tEfNS_4arch4Sm80ELb0ELb0ELb1ELb1ELb0ELb0ELb0ELb0ELi2ELi4ELi4ELi4ELb0EEENS1_24CollectiveEpilogueBwdGQAISA_fSD_Li256ELb1ELb0EEENS1_19SingleTileSchedulerILb1ELb0ELb0ELi128EEEEEEEEEvNT_6ParamsE) ;  /* 0xffff53e002007950 */ /* 0x000fea0003c3ffff */
        .type           $_ZN7cutlass13device_kernelIN5flash19enable_sm80_to_sm89INS1_16FlashAttnBwdSm80INS1_25CollectiveMainloopBwdSm80ILi2ELi2EN4cute5tupleIJNS5_1CILi128EEES8_NS7_ILi64EEEEEENS_10bfloat16_tEfNS_4arch4Sm80ELb0ELb0ELb1ELb1ELb0ELb0ELb0ELb0ELi2ELi4ELi4ELi4ELb0EEENS1_24CollectiveEpilogueBwdGQAISA_fSD_Li256ELb1ELb0EEENS1_19SingleTileSchedulerILb1ELb0ELb0ELi128EEEEEEEEEvNT_6ParamsE$_ZN4cute5tupleIJiNS_1CILi0EEEEEC2ERKiRKS2_,@function
        .size           $_ZN7cutlass13device_kernelIN5flash19enable_sm80_to_sm89INS1_16FlashAttnBwdSm80INS1_25CollectiveMainloopBwdSm80ILi2ELi2EN4cute5tupleIJNS5_1CILi128EEES8_NS7_ILi64EEEEEENS_10bfloat16_tEfNS_4arch4Sm80ELb0ELb0ELb1ELb1ELb0ELb0ELb0ELb0ELi2ELi4ELi4ELi4ELb0EEENS1_24CollectiveEpilogueBwdGQAISA_fSD_Li256ELb1ELb0EEENS1_19SingleTileSchedulerILb1ELb0ELb0ELi128EEEEEEEEEvNT_6ParamsE$_ZN4cute5tupleIJiNS_1CILi0EEEEEC2ERKiRKS2_,($_ZN7cutlass13device_kernelIN5flash19enable_sm80_to_sm89INS1_16FlashAttnBwdSm80INS1_25CollectiveMainloopBwdSm80ILi2ELi2EN4cute5tupleIJNS5_1CILi128EEES8_NS7_ILi64EEEEEENS_10bfloat16_tEfNS_4arch4Sm80ELb0ELb0ELb1ELb1ELb0ELb0ELb0ELb0ELi2ELi4ELi4ELi4ELb0EEENS1_24CollectiveEpilogueBwdGQAISA_fSD_Li256ELb1ELb0EEENS1_19SingleTileSchedulerILb1ELb0ELb0ELi128EEEEEEEEEvNT_6ParamsE$_ZN4cute5tupleIJiiEEC2ERKiS3_ - $_ZN7cutlass13device_kernelIN5flash19enable_sm80_to_sm89INS1_16FlashAttnBwdSm80INS1_25CollectiveMainloopBwdSm80ILi2ELi2EN4cute5tupleIJNS5_1CILi128EEES8_NS7_ILi64EEEEEENS_10bfloat16_tEfNS_4arch4Sm80ELb0ELb0ELb1ELb1ELb0ELb0ELb0ELb0ELi2ELi4ELi4ELi4ELb0EEENS1_24CollectiveEpilogueBwdGQAISA_fSD_Li256ELb1ELb0EEENS1_19SingleTileSchedulerILb1ELb0ELb0ELi128EEEEEEEEEvNT_6ParamsE$_ZN4cute5tupleIJiNS_1CILi0EEEEEC2ERKiRKS2_)
$_ZN7cutlass13device_kernelIN5flash19enable_sm80_to_sm89INS1_16FlashAttnBwdSm80INS1_25CollectiveMainloopBwdSm80ILi2ELi2EN4cute5tupleIJNS5_1CILi128EEES8_NS7_ILi64EEEEEENS_10bfloat16_tEfNS_4arch4Sm80ELb0ELb0ELb1ELb1ELb0ELb0ELb0ELb0ELi2ELi4ELi4ELi4ELb0EEENS1_24CollectiveEpilogueBwdGQAISA_fSD_Li256ELb1ELb0EEENS1_19SingleTileSchedulerILb1ELb0ELb0ELi128EEEEEEEEEvNT_6ParamsE$_ZN4cute5tupleIJiNS_1CILi0EEEEEC2ERKiRKS2_:
[----:B------:R-:W-:Y:S02]  /*ac20*/  MOV R6, 0xac40 ;  /* 0x0000ac4000067802 */ /* 0x000fe40000000f00 */
[----:B------:R-:W-:Y:S05]  /*ac30*/  CALL.REL.NOINC `($_ZN7cutlass13device_kernelIN5flash19enable_sm80_to_sm89INS1_16FlashAttnBwdSm80INS1_25CollectiveMainloopBwdSm80ILi2ELi2EN4cute5tupleIJNS5_1CILi128EEES8_NS7_ILi64EEEEEENS_10bfloat16_tEfNS_4arch4Sm80ELb0ELb0ELb1ELb1ELb0ELb0ELb0ELb0ELi2ELi4ELi4ELi4ELb0EEENS1_24CollectiveEpilogueBwdGQAISA_fSD_Li256ELb1ELb0EEENS1_19SingleTileSchedulerILb1ELb0ELb0ELi128EEEEEEEEEvNT_6ParamsE$_ZN4cute3eso3ESOILb0ELb1EJiNS_1CILi0EEEEEC2ERKiRKS3_) ;  /* 0xffffc2d000007944 */ /* 0x000fea0003c3ffff */
[----:B------:R-:W-:-:S04]  /*ac40*/  MOV R11, 0x0 ;  /* 0x00000000000b7802 */ /* 0x000fc80000000f00 */
[----:B------:R-:W-:Y:S05]  /*ac50*/  RET.REL.NODEC R10 `(_ZN7cutlass13device_kernelIN5flash19enable_sm80_to_sm89INS1_16FlashAttnBwdSm80INS1_25CollectiveMainloopBwdSm80ILi2ELi2EN4cute5tupleIJNS5_1CILi128EEES8_NS7_ILi64EEEEEENS_10bfloat16_tEfNS_4arch4Sm80ELb0ELb0ELb1ELb1ELb0ELb0ELb0ELb0ELi2ELi4ELi4ELi4ELb0EEENS1_24CollectiveEpilogueBwdGQAISA_fSD_Li256ELb1ELb0EEENS1_19SingleTileSchedulerILb1ELb0ELb0ELi128EEEEEEEEEvNT_6ParamsE) ;  /* 0xffff53a00a007950 */ /* 0x000fea0003c3ffff */
        .type           $_ZN7cutlass13device_kernelIN5flash19enable_sm80_to_sm89INS1_16FlashAttnBwdSm80INS1_25CollectiveMainloopBwdSm80ILi2ELi2EN4cute5tupleIJNS5_1CILi128EEES8_NS7_ILi64EEEEEENS_10bfloat16_tEfNS_4arch4Sm80ELb0ELb0ELb1ELb1ELb0ELb0ELb0ELb0ELi2ELi4ELi4ELi4ELb0EEENS1_24CollectiveEpilogueBwdGQAISA_fSD_Li256ELb1ELb0EEENS1_19SingleTileSchedulerILb1ELb0ELb0ELi128EEEEEEEEEvNT_6ParamsE$_ZN4cute5tupleIJiiEEC2ERKiS3_,@function
        .size           $_ZN7cutlass13device_kernelIN5flash19enable_sm80_to_sm89INS1_16FlashAttnBwdSm80INS1_25CollectiveMainloopBwdSm80ILi2ELi2EN4cute5tupleIJNS5_1CILi128EEES8_NS7_ILi64EEEEEENS_10bfloat16_tEfNS_4arch4Sm80ELb0ELb0ELb1ELb1ELb0ELb0ELb0ELb0ELi2ELi4ELi4ELi4ELb0EEENS1_24CollectiveEpilogueBwdGQAISA_fSD_Li256ELb1ELb0EEENS1_19SingleTileSchedulerILb1ELb0ELb0ELi128EEEEEEEEEvNT_6ParamsE$_ZN4cute5tupleIJiiEEC2ERKiS3_,($_ZN7cutlass13device_kernelIN5flash19enable_sm80_to_sm89INS1_16FlashAttnBwdSm80INS1_25CollectiveMainloopBwdSm80ILi2ELi2EN4cute5tupleIJNS5_1CILi128EEES8_NS7_ILi64EEEEEENS_10bfloat16_tEfNS_4arch4Sm80ELb0ELb0ELb1ELb1ELb0ELb0ELb0ELb0ELi2ELi4ELi4ELi4ELb0EEENS1_24CollectiveEpilogueBwdGQAISA_fSD_Li256ELb1ELb0EEENS1_19SingleTileSchedulerILb1ELb0ELb0ELi128EEEEEEEEEvNT_6ParamsE$_ZN4cute8gmem_ptrIPKN7cutlass10bfloat16_tEECI1NS_12iter_adaptorIS4_S5_EEES4_ - $_ZN7cutlass13device_kernelIN5flash19enable_sm80_to_sm89INS1_16FlashAttnBwdSm80INS1_25CollectiveMainloopBwdSm80ILi2ELi2EN4cute5tupleIJNS5_1CILi128EEES8_NS7_ILi64EEEEEENS_10bfloat16_tEfNS_4arch4Sm80ELb0ELb0ELb1ELb1ELb0ELb0ELb0ELb0ELi2ELi4ELi4ELi4ELb0EEENS1_24CollectiveEpilogueBwdGQAISA_fSD_Li256ELb1ELb0EEENS1_19SingleTileSchedulerILb1ELb0ELb0ELi128EEEEEEEEEvNT_6ParamsE$_ZN4cute5tupleIJiiEEC2ERKiS3_)
$_ZN7cutlass13device_kernelIN5flash19enable_sm80_to_sm89INS1_16FlashAttnBwdSm80INS1_25CollectiveMainloopBwdSm80ILi2ELi2EN4cute5tupleIJNS5_1CILi128EEES8_NS7_ILi64EEEEEENS_10bfloat16_tEfNS_4arch4Sm80ELb0ELb0ELb1ELb1ELb0ELb0ELb0ELb0ELi2ELi4ELi4ELi4ELb0EEENS1_24CollectiveEpilogueBwdGQAISA_fSD_Li256ELb1ELb0EEENS1_19SingleTileSchedulerILb1ELb0ELb0ELi128EEEEEEEEEvNT_6ParamsE$_ZN4cute5tupleIJiiEEC2ERKiS3_:
[----:B------:R-:W-:Y:S02]  /*ac60*/  MOV R8, 0xac80 ;  /* 0x0000ac8000087802 */ /* 0x000fe40000000f00 */
[----:B------:R-:W-:Y:S05]  /*ac70*/  CALL.REL.NOINC `($_ZN7cutlass13device_kernelIN5flash19enable_sm80_to_sm89INS1_16FlashAttnBwdSm80INS1_25CollectiveMainloopBwdSm80ILi2ELi2EN4cute5tupleIJNS5_1CILi128EEES8_NS7_ILi64EEEEEENS_10bfloat16_tEfNS_4arch4Sm80ELb0ELb0ELb1ELb1ELb0ELb0ELb0ELb0ELi2ELi4ELi4ELi4ELb0EEENS1_24CollectiveEpilogueBwdGQAISA_fSD_Li256ELb1ELb0EEENS1_19SingleTileSchedulerILb1ELb0ELb0ELi128EEEEEEEEEvNT_6ParamsE$_ZN4cute3eso3ESOILb0ELb0EJiiEEC2ERKiS4_) ;  /* 0xffffbab000007944 */ /* 0x000fea0003c3ffff */
[----:B-1----:R-:W-:Y:S02]  /*ac80*/  MOV R2, R6 ;  /* 0x0000000600027202 */ /* 0x002fe40000000f00 */
[----:B------:R-:W-:-:S04]  /*ac90*/  MOV R3, 0x0 ;  /* 0x0000000000037802 */ /* 0x000fc80000000f00 */
[----:B------:R-:W-:Y:S05]  /*aca0*/  RET.REL.NODEC R2 `(_ZN7cutlass13device_kernelIN5flash19enable_sm80_to_sm89INS1_16FlashAttnBwdSm80INS1_25CollectiveMainloopBwdSm80ILi2ELi2EN4cute5tupleIJNS5_1CILi128EEES8_NS7_ILi64EEEEEENS_10bfloat16_tEfNS_4arch4Sm80ELb0ELb0ELb1ELb1ELb0ELb0ELb0ELb0ELi2ELi4ELi4ELi4ELb0EEENS1_24CollectiveEpilogueBwdGQAISA_fSD_Li256ELb1ELb0EEENS1_19SingleTileSchedulerILb1ELb0ELb0ELi128EEEEEEEEEvNT_6ParamsE) ;  /* 0xffff535002007950 */ /* 0x000fea0003c3ffff */
        .type           $_ZN7cutlass13device_kernelIN5flash19enable_sm80_to_sm89INS1_16FlashAttnBwdSm80INS1_25CollectiveMainloopBwdSm80ILi2ELi2EN4cute5tupleIJNS5_1CILi128EEES8_NS7_ILi64EEEEEENS_10bfloat16_tEfNS_4arch4Sm80ELb0ELb0ELb1ELb1ELb0ELb0ELb0ELb0ELi2ELi4ELi4ELi4ELb0EEENS1_24CollectiveEpilogueBwdGQAISA_fSD_Li256ELb1ELb0EEENS1_19SingleTileSchedulerILb1ELb0ELb0ELi128EEEEEEEEEvNT_6ParamsE$_ZN4cute8gmem_ptrIPKN7cutlass10bfloat16_tEECI1NS_12iter_adaptorIS4_S5_EEES4_,@function
        .size           $_ZN7cutlass13device_kernelIN5flash19enable_sm80_to_sm89INS1_16FlashAttnBwdSm80INS1_25CollectiveMainloopBwdSm80ILi2ELi2EN4cute5tupleIJNS5_1CILi128EEES8_NS7_ILi64EEEEEENS_10bfloat16_tEfNS_4arch4Sm80ELb0ELb0ELb1ELb1ELb0ELb0ELb0ELb0ELi2ELi4ELi4ELi4ELb0EEENS1_24CollectiveEpilogueBwdGQAISA_fSD_Li256ELb1ELb0EEENS1_19SingleTileSchedulerILb1ELb0ELb0ELi128EEEEEEEEEvNT_6ParamsE$_ZN4cute8gmem_ptrIPKN7cutlass10bfloat16_tEECI1NS_12iter_adaptorIS4_S5_EEES4_,($_ZN7cutlass13device_kernelIN5flash19enable_sm80_to_sm89INS1_16FlashAttnBwdSm80INS1_25CollectiveMainloopBwdSm80ILi2ELi2EN4cute5tupleIJNS5_1CILi128EEES8_NS7_ILi64EEEEEENS_10bfloat16_tEfNS_4arch4Sm80ELb0ELb0ELb1ELb1ELb0ELb0ELb0ELb0ELi2ELi4ELi4ELi4ELb0EEENS1_24CollectiveEpilogueBwdGQAISA_fSD_Li256ELb1ELb0EEENS1_19SingleTileSchedulerILb1ELb0ELb0ELi128EEEEEEEEEvNT_6ParamsE$_ZN4cute8gmem_ptrIPKN7cutlass9uint128_tEECI1NS_12iter_adaptorIS4_S5_EEES4_ - $_ZN7cutlass13device_kernelIN5flash19enable_sm80_to_sm89INS1_16FlashAttnBwdSm80INS1_25CollectiveMainloopBwdSm80ILi2ELi2EN4cute5tupleIJNS5_1CILi128EEES8_NS7_ILi64EEEEEENS_10bfloat16_tEfNS_4arch4Sm80ELb0ELb0ELb1ELb1ELb0ELb0ELb0ELb0ELi2ELi4ELi4ELi4ELb0EEENS1_24CollectiveEpilogueBwdGQAISA_fSD_Li256ELb1ELb0EEENS1_19SingleTileSchedulerILb1ELb0ELb0ELi128EEEEEEEEEvNT_6ParamsE$_ZN4cute8gmem_ptrIPKN7cutlass10bfloat16_tEECI1NS_12iter_adaptorIS4_S5_EEES4_)
$_ZN7cutlass13device_kernelIN5flash19enable_sm80_to_sm89INS1_16FlashAttnBwdSm80INS1_25CollectiveMainloopBwdSm80ILi2ELi2EN4cute5tupleIJNS5_1CILi128EEES8_NS7_ILi64EEEEEENS_10bfloat16_tEfNS_4arch4Sm80ELb0ELb0ELb1ELb1ELb0ELb0ELb0ELb0ELi2ELi4ELi4ELi4ELb0EEENS1_24CollectiveEpilogueBwdGQAISA_fSD_Li256ELb1ELb0EEENS1_19SingleTileSchedulerILb1ELb0ELb0ELi128EEEEEEEEEvNT_6ParamsE$_ZN4cute8gmem_ptrIPKN7cutlass10bfloat16_tEECI1NS_12iter_adaptorIS4_S5_EEES4_:
[----:B------:R-:W-:Y:S02]  /*acb0*/  MOV R10, 0xacd0 ;  /* 0x0000acd0000a7802 */ /* 0x000fe40000000f00 */
[----:B------:R-:W-:Y:S05]  /*acc0*/  CALL.REL.NOINC `($_ZN7cutlass13device_kernelIN5flash19enable_sm80_to_sm89INS1_16FlashAttnBwdSm80INS1_25CollectiveMainloopBwdSm80ILi2ELi2EN4cute5tupleIJNS5_1CILi128EEES8_NS7_ILi64EEEEEENS_10bfloat16_tEfNS_4arch4Sm80ELb0ELb0ELb1ELb1ELb0ELb0ELb0ELb0ELi2ELi4ELi4ELi4ELb0EEENS1_24CollectiveEpilogueBwdGQAISA_fSD_Li256ELb1ELb0EEENS1_19SingleTileSchedulerILb1ELb0ELb0ELi128EEEEEEEEEvNT_6ParamsE$_ZN4cute12iter_adaptorIPKN7cutlass10bfloat16_tENS_8gmem_ptrIS4_EEEC2ES4_) ;  /* 0xffffa92000007944 */ /* 0x000fea0003c3ffff */
[----:B------:R-:W-:-:S04]  /*acd0*/  MOV R9, 0x0 ;  /* 0x0000000000097802 */ /* 0x000fc80000000f00 */
[----:B------:R-:W-:Y:S05]  /*ace0*/  RET.REL.NODEC R8 `(_ZN7cutlass13device_kernelIN5flash19enable_sm80_to_sm89INS1_16FlashAttnBwdSm80INS1_25CollectiveMainloopBwdSm80ILi2ELi2EN4cute5tupleIJNS5_1CILi128EEES8_NS7_ILi64EEEEEENS_10bfloat16_tEfNS_4arch4Sm80ELb0ELb0ELb1ELb1ELb0ELb0ELb0ELb0ELi2ELi4ELi4ELi4ELb0EEENS1_24CollectiveEpilogueBwdGQAISA_fSD_Li256ELb1ELb0EEENS1_19SingleTileSchedulerILb1ELb0ELb0ELi128EEEEEEEEEvNT_6ParamsE) ;  /* 0xffff531008007950 */ /* 0x000fea0003c3ffff */
        .type           $_ZN7cutlass13device_kernelIN5flash19enable_sm80_to_sm89INS1_16FlashAttnBwdSm80INS1_25CollectiveMainloopBwdSm80ILi2ELi2EN4cute5tupleIJNS5_1CILi128EEES8_NS7_ILi64EEEEEENS_10bfloat16_tEfNS_4arch4Sm80ELb0ELb0ELb1ELb1ELb0ELb0ELb0ELb0ELi2ELi4ELi4ELi4ELb0EEENS1_24CollectiveEpilogueBwdGQAISA_fSD_Li256ELb1ELb0EEENS1_19SingleTileSchedulerILb1ELb0ELb0ELi128EEEEEEEEEvNT_6ParamsE$_ZN4cute8gmem_ptrIPKN7cutlass9uint128_tEECI1NS_12iter_adaptorIS4_S5_EEES4_,@function
        .size           $_ZN7cutlass13device_kernelIN5flash19enable_sm80_to_sm89INS1_16FlashAttnBwdSm80INS1_25CollectiveMainloopBwdSm80ILi2ELi2EN4cute5tupleIJNS5_1CILi128EEES8_NS7_ILi64EEEEEENS_10bfloat16_tEfNS_4arch4Sm80ELb0ELb0ELb1ELb1ELb0ELb0ELb0ELb0ELi2ELi4ELi4ELi4ELb0EEENS1_24CollectiveEpilogueBwdGQAISA_fSD_Li256ELb1ELb0EEENS1_19SingleTileSchedulerILb1ELb0ELb0ELi128EEEEEEEEEvNT_6ParamsE$_ZN4cute8gmem_ptrIPKN7cutlass9uint128_tEECI1NS_12iter_adaptorIS4_S5_EEES4_,($_ZN7cutlass13device_kernelIN5flash19enable_sm80_to_sm89INS1_16FlashAttnBwdSm80INS1_25CollectiveMainloopBwdSm80ILi2ELi2EN4cute5tupleIJNS5_1CILi128EEES8_NS7_ILi64EEEEEENS_10bfloat16_tEfNS_4arch4Sm80ELb0ELb0ELb1ELb1ELb0ELb0ELb0ELb0ELi2ELi4ELi4ELi4ELb0EEENS1_24CollectiveEpilogueBwdGQAISA_fSD_Li256ELb1ELb0EEENS1_19SingleTileSchedulerILb1ELb0ELb0ELi128EEEEEEEEEvNT_6ParamsE$_ZN4cute8gmem_ptrIPKfECI1NS_12iter_adaptorIS2_S3_EEES2_ - $_ZN7cutlass13device_kernelIN5flash19enable_sm80_to_sm89INS1_16FlashAttnBwdSm80INS1_25CollectiveMainloopBwdSm80ILi2ELi2EN4cute5tupleIJNS5_1CILi128EEES8_NS7_ILi64EEEEEENS_10bfloat16_tEfNS_4arch4Sm80ELb0ELb0ELb1ELb1ELb0ELb0ELb0ELb0ELi2ELi4ELi4ELi4ELb0EEENS1_24CollectiveEpilogueBwdGQAISA_fSD_Li256ELb1ELb0EEENS1_19SingleTileSchedulerILb1ELb0ELb0ELi128EEEEEEEEEvNT_6ParamsE$_ZN4cute8gmem_ptrIPKN7cutlass9uint128_tEECI1NS_12iter_adaptorIS4_S5_EEES4_)
$_ZN7cutlass13device_kernelIN5flash19enable_sm80_to_sm89INS1_16FlashAttnBwdSm80INS1_25CollectiveMainloopBwdSm80ILi2ELi2EN4cute5tupleIJNS5_1CILi128EEES8_NS7_ILi64EEEEEENS_10bfloat16_tEfNS_4arch4Sm80ELb0ELb0ELb1ELb1ELb0ELb0ELb0ELb0ELi2ELi4ELi4ELi4ELb0EEENS1_24CollectiveEpilogueBwdGQAISA_fSD_Li256ELb1ELb0EEENS1_19SingleTileSchedulerILb1ELb0ELb0ELi128EEEEEEEEEvNT_6ParamsE$_ZN4cute8gmem_ptrIPKN7cutlass9uint128_tEECI1NS_12iter_adaptorIS4_S5_EEES4_:
[----:B------:R-:W-:Y:S02]  /*acf0*/  MOV R10, 0xad10 ;  /* 0x0000ad10000a7802 */ /* 0x000fe40000000f00 */
[----:B------:R-:W-:Y:S05]  /*ad00*/  CALL.REL.NOINC `($_ZN7cutlass13device_kernelIN5flash19enable_sm80_to_sm89INS1_16FlashAttnBwdSm80INS1_25CollectiveMainloopBwdSm80ILi2ELi2EN4cute5tupleIJNS5_1CILi128EEES8_NS7_ILi64EEEEEENS_10bfloat16_tEfNS_4arch4Sm80ELb0ELb0ELb1ELb1ELb0ELb0ELb0ELb0ELi2ELi4ELi4ELi4ELb0EEENS1_24CollectiveEpilogueBwdGQAISA_fSD_Li256ELb1ELb0EEENS1_19SingleTileSchedulerILb1ELb0ELb0ELi128EEEEEEEEEvNT_6ParamsE$_ZN4cute12iter_adaptorIPKN7cutlass9uint128_tENS_8gmem_ptrIS4_EEEC2ES4_) ;  /* 0xffffa94000007944 */ /* 0x000fea0003c3ffff */
[----:B------:R-:W-:-:S04]  /*ad10*/  MOV R9, 0x0 ;  /* 0x0000000000097802 */ /* 0x000fc80000000f00 */
[----:B------:R-:W-:Y:S05]  /*ad20*/  RET.REL.NODEC R8 `(_ZN7cutlass13device_kernelIN5flash19enable_sm80_to_sm89INS1_16FlashAttnBwdSm80INS1_25CollectiveMainloopBwdSm80ILi2ELi2EN4cute5tupleIJNS5_1CILi128EEES8_NS7_ILi64EEEEEENS_10bfloat16_tEfNS_4arch4Sm80ELb0ELb0ELb1ELb1ELb0ELb0ELb0ELb0ELi2ELi4ELi4ELi4ELb0EEENS1_24CollectiveEpilogueBwdGQAISA_fSD_Li256ELb1ELb0EEENS1_19SingleTileSchedulerILb1ELb0ELb0ELi128EEEEEEEEEvNT_6ParamsE) ;  /* 0xffff52d008007950 */ /* 0x000fea0003c3ffff */
        .type           $_ZN7cutlass13device_kernelIN5flash19enable_sm80_to_sm89INS1_16FlashAttnBwdSm80INS1_25CollectiveMainloopBwdSm80ILi2ELi2EN4cute5tupleIJNS5_1CILi128EEES8_NS7_ILi64EEEEEENS_10bfloat16_tEfNS_4arch4Sm80ELb0ELb0ELb1ELb1ELb0ELb0ELb0ELb0ELi2ELi4ELi4ELi4ELb0EEENS1_24CollectiveEpilogueBwdGQAISA_fSD_Li256ELb1ELb0EEENS1_19SingleTileSchedulerILb1ELb0ELb0ELi128EEEEEEEEEvNT_6ParamsE$_ZN4cute8gmem_ptrIPKfECI1NS_12iter_adaptorIS2_S3_EEES2_,@function
        .size           $_ZN7cutlass13device_kernelIN5flash19enable_sm80_to_sm89INS1_16FlashAttnBwdSm80INS1_25CollectiveMainloopBwdSm80ILi2ELi2EN4cute5tupleIJNS5_1CILi128EEES8_NS7_ILi64EEEEEENS_10bfloat16_tEfNS_4arch4Sm80ELb0ELb0ELb1ELb1ELb0ELb0ELb0ELb0ELi2ELi4ELi4ELi4ELb0EEENS1_24CollectiveEpilogueBwdGQAISA_fSD_Li256ELb1ELb0EEENS1_19SingleTileSchedulerILb1ELb0ELb0ELi128EEEEEEEEEvNT_6ParamsE$_ZN4cute8gmem_ptrIPKfECI1NS_12iter_adaptorIS2_S3_EEES2_,($_ZN7cutlass13device_kernelIN5flash19enable_sm80_to_sm89INS1_16FlashAttnBwdSm80INS1_25CollectiveMainloopBwdSm80ILi2ELi2EN4cute5tupleIJNS5_1CILi128EEES8_NS7_ILi64EEEEEENS_10bfloat16_tEfNS_4arch4Sm80ELb0ELb0ELb1ELb1ELb0ELb0ELb0ELb0ELi2ELi4ELi4ELi4ELb0EEENS1_24CollectiveEpilogueBwdGQAISA_fSD_Li256ELb1ELb0EEENS1_19SingleTileSchedulerILb1ELb0ELb0ELi128EEEEEEEEEvNT_6ParamsE$_ZN4cute8gmem_ptrIPfECI1NS_12iter_adaptorIS1_S2_EEES1_ - $_ZN7cutlass13device_kernelIN5flash19enable_sm80_to_sm89INS1_16FlashAttnBwdSm80INS1_25CollectiveMainloopBwdSm80ILi2ELi2EN4cute5tupleIJNS5_1CILi128EEES8_NS7_ILi64EEEEEENS_10bfloat16_tEfNS_4arch4Sm80ELb0ELb0ELb1ELb1ELb0ELb0ELb0ELb0ELi2ELi4ELi4ELi4ELb0EEENS1_24CollectiveEpilogueBwdGQAISA_fSD_Li256ELb1ELb0EEENS1_19SingleTileSchedulerILb1ELb0ELb0ELi128EEEEEEEEEvNT_6ParamsE$_ZN4cute8gmem_ptrIPKfECI1NS_12iter_adaptorIS2_S3_EEES2_)
$_ZN7cutlass13device_kernelIN5flash19enable_sm80_to_sm89INS1_16FlashAttnBwdSm80INS1_25CollectiveMainloopBwdSm80ILi2ELi2EN4cute5tupleIJNS5_1CILi128EEES8_NS7_ILi64EEEEEENS_10bfloat16_tEfNS_4arch4Sm80ELb0ELb0ELb1ELb1ELb0ELb0ELb0ELb0ELi2ELi4ELi4ELi4ELb0EEENS1_24CollectiveEpilogueBwdGQAISA_fSD_Li256ELb1ELb0EEENS1_19SingleTileSchedulerILb1ELb0ELb0ELi128EEEEEEEEEvNT_6ParamsE$_ZN4cute8gmem_ptrIPKfECI1NS_12iter_adaptorIS2_S3_EEES2_:
[----:B------:R-:W-:Y:S02]  /*ad30*/  MOV R10, 0xad50 ;  /* 0x0000ad50000a7802 */ /* 0x000fe40000000f00 */
[----:B------:R-:W-:Y:S05]  /*ad40*/  CALL.REL.NOINC `($_ZN7cutlass13device_kernelIN5flash19enable_sm80_to_sm89INS1_16FlashAttnBwdSm80INS1_25CollectiveMainloopBwdSm80ILi2ELi2EN4cute5tupleIJNS5_1CILi128EEES8_NS7_ILi64EEEEEENS_10bfloat16_tEfNS_4arch4Sm80ELb0ELb0ELb1ELb1ELb0ELb0ELb0ELb0ELi2ELi4ELi4ELi4ELb0EEENS1_24CollectiveEpilogueBwdGQAISA_fSD_Li256ELb1ELb0EEENS1_19SingleTileSchedulerILb1ELb0ELb0ELi128EEEEEEEEEvNT_6ParamsE$_ZN4cute12iter_adaptorIPKfNS_8gmem_ptrIS2_EEEC2ES2_) ;  /* 0xffffa94000007944 */ /* 0x000fea0003c3ffff */
[----:B------:R-:W-:-:S04]  /*ad50*/  MOV R9, 0x0 ;  /* 0x0000000000097802 */ /* 0x000fc80000000f00 */
[----:B------:R-:W-:Y:S05]  /*ad60*/  RET.REL.NODEC R8 `(_ZN7cutlass13device_kernelIN5flash19enable_sm80_to_sm89INS1_16FlashAttnBwdSm80INS1_25CollectiveMainloopBwdSm80ILi2ELi2EN4cute5tupleIJNS5_1CILi128EEES8_NS7_ILi64EEEEEENS_10bfloat16_tEfNS_4arch4Sm80ELb0ELb0ELb1ELb1ELb0ELb0ELb0ELb0ELi2ELi4ELi4ELi4ELb0EEENS1_24CollectiveEpilogueBwdGQAISA_fSD_Li256ELb1ELb0EEENS1_19SingleTileSchedulerILb1ELb0ELb0ELi128EEEEEEEEEvNT_6ParamsE) ;  /* 0xffff529008007950 */ /* 0x000fea0003c3ffff */
        .type           $_ZN7cutlass13device_kernelIN5flash19enable_sm80_to_sm89INS1_16FlashAttnBwdSm80INS1_25CollectiveMainloopBwdSm80ILi2ELi2EN4cute5tupleIJNS5_1CILi128EEES8_NS7_ILi64EEEEEENS_10bfloat16_tEfNS_4arch4Sm80ELb0ELb0ELb1ELb1ELb0ELb0ELb0ELb0ELi2ELi4ELi4ELi4ELb0EEENS1_24CollectiveEpilogueBwdGQAISA_fSD_Li256ELb1ELb0EEENS1_19SingleTileSchedulerILb1ELb0ELb0ELi128EEEEEEEEEvNT_6ParamsE$_ZN4cute8gmem_ptrIPfECI1NS_12iter_adaptorIS1_S2_EEES1_,@function
        .size           $_ZN7cutlass13device_kernelIN5flash19enable_sm80_to_sm89INS1_16FlashAttnBwdSm80INS1_25CollectiveMainloopBwdSm80ILi2ELi2EN4cute5tupleIJNS5_1CILi128EEES8_NS7_ILi64EEEEEENS_10bfloat16_tEfNS_4arch4Sm80ELb0ELb0ELb1ELb1ELb0ELb0ELb0ELb0ELi2ELi4ELi4ELi4ELb0EEENS1_24CollectiveEpilogueBwdGQAISA_fSD_Li256ELb1ELb0EEENS1_19SingleTileSchedulerILb1ELb0ELb0ELi128EEEEEEEEEvNT_6ParamsE$_ZN4cute8gmem_ptrIPfECI1NS_12iter_adaptorIS1_S2_EEES1_,($_ZN7cutlass13device_kernelIN5flash19enable_sm80_to_sm89INS1_16FlashAttnBwdSm80INS1_25CollectiveMainloopBwdSm80ILi2ELi2EN4cute5tupleIJNS5_1CILi128EEES8_NS7_ILi64EEEEEENS_10bfloat16_tEfNS_4arch4Sm80ELb0ELb0ELb1ELb1ELb0ELb0ELb0ELb0ELi2ELi4ELi4ELi4ELb0EEENS1_24CollectiveEpilogueBwdGQAISA_fSD_Li256ELb1ELb0EEENS1_19SingleTileSchedulerILb1ELb0ELb0ELi128EEEEEEEEEvNT_6ParamsE$_ZN4cute8smem_ptrIPN7cutlass10bfloat16_tEECI1NS_12iter_adaptorIS3_S4_EEES3_ - $_ZN7cutlass13device_kernelIN5flash19enable_sm80_to_sm89INS1_16FlashAttnBwdSm80INS1_25CollectiveMainloopBwdSm80ILi2ELi2EN4cute5tupleIJNS5_1CILi128EEES8_NS7_ILi64EEEEEENS_10bfloat16_tEfNS_4arch4Sm80ELb0ELb0ELb1ELb1ELb0ELb0ELb0ELb0ELi2ELi4ELi4ELi4ELb0EEENS1_24CollectiveEpilogueBwdGQAISA_fSD_Li256ELb1ELb0EEENS1_19SingleTileSchedulerILb1ELb0ELb0ELi128EEEEEEEEEvNT_6ParamsE$_ZN4cute8gmem_ptrIPfECI1NS_12iter_adaptorIS1_S2_EEES1_)
$_ZN7cutlass13device_kernelIN5flash19enable_sm80_to_sm89INS1_16FlashAttnBwdSm80INS1_25CollectiveMainloopBwdSm80ILi2ELi2EN4cute5tupleIJNS5_1CILi128EEES8_NS7_ILi64EEEEEENS_10bfloat16_tEfNS_4arch4Sm80ELb0ELb0ELb1ELb1ELb0ELb0ELb0ELb0ELi2ELi4ELi4ELi4ELb0EEENS1_24CollectiveEpilogueBwdGQAISA_fSD_Li256ELb1ELb0EEENS1_19SingleTileSchedulerILb1ELb0ELb0ELi128EEEEEEEEEvNT_6ParamsE$_ZN4cute8gmem_ptrIPfECI1NS_12iter_adaptorIS1_S2_EEES1_:
[----:B------:R-:W-:Y:S02]  /*ad70*/  MOV R4, 0xad90 ;  /* 0x0000ad9000047802 */ /* 0x000fe40000000f00 */
[----:B------:R-:W-:Y:S05]  /*ad80*/  CALL.REL.NOINC `($_ZN7cutlass13device_kernelIN5flash19enable_sm80_to_sm89INS1_16FlashAttnBwdSm80INS1_25CollectiveMainloopBwdSm80ILi2ELi2EN4cute5tupleIJNS5_1CILi128EEES8_NS7_ILi64EEEEEENS_10bfloat16_tEfNS_4arch4Sm80ELb0ELb0ELb1ELb1ELb0ELb0ELb0ELb0ELi2ELi4ELi4ELi4ELb0EEENS1_24CollectiveEpilogueBwdGQAISA_fSD_Li256ELb1ELb0EEENS1_19SingleTileSchedulerILb1ELb0ELb0ELi128EEEEEEEEEvNT_6ParamsE$_ZN4cute12iter_adaptorIPfNS_8gmem_ptrIS1_EEEC2ES1_) ;  /* 0xffffa9c000007944 */ /* 0x000fea0003c3ffff */
[----:B------:R-:W-:-:S04]  /*ad90*/  MOV R9, 0x0 ;  /* 0x0000000000097802 */ /* 0x000fc80000000f00 */
[----:B------:R-:W-:Y:S05]  /*ada0*/  RET.REL.NODEC R8 `(_ZN7cutlass13device_kernelIN5flash19enable_sm80_to_sm89INS1_16FlashAttnBwdSm80INS1_25CollectiveMainloopBwdSm80ILi2ELi2EN4cute5tupleIJNS5_1CILi128EEES8_NS7_ILi64EEEEEENS_10bfloat16_tEfNS_4arch4Sm80ELb0ELb0ELb1ELb1ELb0ELb0ELb0ELb0ELi2ELi4ELi4ELi4ELb0EEENS1_24CollectiveEpilogueBwdGQAISA_fSD_Li256ELb1ELb0EEENS1_19SingleTileSchedulerILb1ELb0ELb0ELi128EEEEEEEEEvNT_6ParamsE) ;  /* 0xffff525008007950 */ /* 0x000fea0003c3ffff */
        .type           $_ZN7cutlass13device_kernelIN5flash19enable_sm80_to_sm89INS1_16FlashAttnBwdSm80INS1_25CollectiveMainloopBwdSm80ILi2ELi2EN4cute5tupleIJNS5_1CILi128EEES8_NS7_ILi64EEEEEENS_10bfloat16_tEfNS_4arch4Sm80ELb0ELb0ELb1ELb1ELb0ELb0ELb0ELb0ELi2ELi4ELi4ELi4ELb0EEENS1_24CollectiveEpilogueBwdGQAISA_fSD_Li256ELb1ELb0EEENS1_19SingleTileSchedulerILb1ELb0ELb0ELi128EEEEEEEEEvNT_6ParamsE$_ZN4cute8smem_ptrIPN7cutlass10bfloat16_tEECI1NS_12iter_adaptorIS3_S4_EEES3_,@function
        .size           $_ZN7cutlass13device_kernelIN5flash19enable_sm80_to_sm89INS1_16FlashAttnBwdSm80INS1_25CollectiveMainloopBwdSm80ILi2ELi2EN4cute5tupleIJNS5_1CILi128EEES8_NS7_ILi64EEEEEENS_10bfloat16_tEfNS_4arch4Sm80ELb0ELb0ELb1ELb1ELb0ELb0ELb0ELb0ELi2ELi4ELi4ELi4ELb0EEENS1_24CollectiveEpilogueBwdGQAISA_fSD_Li256ELb1ELb0EEENS1_19SingleTileSchedulerILb1ELb0ELb0ELi128EEEEEEEEEvNT_6ParamsE$_ZN4cute8smem_ptrIPN7cutlass10bfloat16_tEECI1NS_12iter_adaptorIS3_S4_EEES3_,($_ZN7cutlass13device_kernelIN5flash19enable_sm80_to_sm89INS1_16FlashAttnBwdSm80INS1_25CollectiveMainloopBwdSm80ILi2ELi2EN4cute5tupleIJNS5_1CILi128EEES8_NS7_ILi64EEEEEENS_10bfloat16_tEfNS_4arch4Sm80ELb0ELb0ELb1ELb1ELb0ELb0ELb0ELb0ELi2ELi4ELi4ELi4ELb0EEENS1_24CollectiveEpilogueBwdGQAISA_fSD_Li256ELb1ELb0EEENS1_19SingleTileSchedulerILb1ELb0ELb0ELi128EEEEEEEEEvNT_6ParamsE$_ZN4cute8smem_ptrIPN7cutlass9uint128_tEECI1NS_12iter_adaptorIS3_S4_EEES3_ - $_ZN7cutlass13device_kernelIN5flash19enable_sm80_to_sm89INS1_16FlashAttnBwdSm80INS1_25CollectiveMainloopBwdSm80ILi2ELi2EN4cute5tupleIJNS5_1CILi128EEES8_NS7_ILi64EEEEEENS_10bfloat16_tEfNS_4arch4Sm80ELb0ELb0ELb1ELb1ELb0ELb0ELb0ELb0ELi2ELi4ELi4ELi4ELb0EEENS1_24CollectiveEpilogueBwdGQAISA_fSD_Li256ELb1ELb0EEENS1_19SingleTileSchedulerILb1ELb0ELb0ELi128EEEEEEEEEvNT_6ParamsE$_ZN4cute8smem_ptrIPN7cutlass10bfloat16_tEECI1NS_12iter_adaptorIS3_S4_EEES3_)
$_ZN7cutlass13device_kernelIN5flash19enable_sm80_to_sm89INS1_16FlashAttnBwdSm80INS1_25CollectiveMainloopBwdSm80ILi2ELi2EN4cute5tupleIJNS5_1CILi128EEES8_NS7_ILi64EEEEEENS_10bfloat16_tEfNS_4arch4Sm80ELb0ELb0ELb1ELb1ELb0ELb0ELb0ELb0ELi2ELi4ELi4ELi4ELb0EEENS1_24CollectiveEpilogueBwdGQAISA_fSD_Li256ELb1ELb0EEENS1_19SingleTileSchedulerILb1ELb0ELb0ELi128EEEEEEEEEvNT_6ParamsE$_ZN4cute8smem_ptrIPN7cutlass10bfloat16_tEECI1NS_12iter_adaptorIS3_S4_EEES3_:
[----:B------:R-:W-:Y:S02]  /*adb0*/  MOV R10, 0xadd0 ;  /* 0x0000add0000a7802 */ /* 0x000fe40000000f00 */
[----:B------:R-:W-:Y:S05]  /*adc0*/  CALL.REL.NOINC `($_ZN7cutlass13device_kernelIN5flash19enable_sm80_to_sm89INS1_16FlashAttnBwdSm80INS1_25CollectiveMainloopBwdSm80ILi2ELi2EN4cute5tupleIJNS5_1CILi128EEES8_NS7_ILi64EEEEEENS_10bfloat16_tEfNS_4arch4Sm80ELb0ELb0ELb1ELb1ELb0ELb0ELb0ELb0ELi2ELi4ELi4ELi4ELb0EEENS1_24CollectiveEpilogueBwdGQAISA_fSD_Li256ELb1ELb0EEENS1_19SingleTileSchedulerILb1ELb0ELb0ELi128EEEEEEEEEvNT_6ParamsE$_ZN4cute12iter_adaptorIPN7cutlass10bfloat16_tENS_8smem_ptrIS3_EEEC2ES3_) ;  /* 0xffffa90000007944 */ /* 0x000fea0003c3ffff */
[----:B------:R-:W-:-:S04]  /*add0*/  MOV R9, 0x0 ;  /* 0x0000000000097802 */ /* 0x000fc80000000f00 */
[----:B------:R-:W-:Y:S05]  /*ade0*/  RET.REL.NODEC R8 `(_ZN7cutlass13device_kernelIN5flash19enable_sm80_to_sm89INS1_16FlashAttnBwdSm80INS1_25CollectiveMainloopBwdSm80ILi2ELi2EN4cute5tupleIJNS5_1CILi128EEES8_NS7_ILi64EEEEEENS_10bfloat16_tEfNS_4arch4Sm80ELb0ELb0ELb1ELb1ELb0ELb0ELb0ELb0ELi2ELi4ELi4ELi4ELb0EEENS1_24CollectiveEpilogueBwdGQAISA_fSD_Li256ELb1ELb0EEENS1_19SingleTileSchedulerILb1ELb0ELb0ELi128EEEEEEEEEvNT_6ParamsE) ;  /* 0xffff521008007950 */ /* 0x000fea0003c3ffff */
        .type           $_ZN7cutlass13device_kernelIN5flash19enable_sm80_to_sm89INS1_16FlashAttnBwdSm80INS1_25CollectiveMainloopBwdSm80ILi2ELi2EN4cute5tupleIJNS5_1CILi128EEES8_NS7_ILi64EEEEEENS_10bfloat16_tEfNS_4arch4Sm80ELb0ELb0ELb1ELb1ELb0ELb0ELb0ELb0ELi2ELi4ELi4ELi4ELb0EEENS1_24CollectiveEpilogueBwdGQAISA_fSD_Li256ELb1ELb0EEENS1_19SingleTileSchedulerILb1ELb0ELb0ELi128EEEEEEEEEvNT_6ParamsE$_ZN4cute8smem_ptrIPN7cutlass9uint128_tEECI1NS_12iter_adaptorIS3_S4_EEES3_,@function
        .size           $_ZN7cutlass13device_kernelIN5flash19enable_sm80_to_sm89INS1_16FlashAttnBwdSm80INS1_25CollectiveMainloopBwdSm80ILi2ELi2EN4cute5tupleIJNS5_1CILi128EEES8_NS7_ILi64EEEEEENS_10bfloat16_tEfNS_4arch4Sm80ELb0ELb0ELb1ELb1ELb0ELb0ELb0ELb0ELi2ELi4ELi4ELi4ELb0EEENS1_24CollectiveEpilogueBwdGQAISA_fSD_Li256ELb1ELb0EEENS1_19SingleTileSchedulerILb1ELb0ELb0ELi128EEEEEEEEEvNT_6ParamsE$_ZN4cute8smem_ptrIPN7cutlass9uint128_tEECI1NS_12iter_adaptorIS3_S4_EEES3_,($_ZN7cutlass13device_kernelIN5flash19enable_sm80_to_sm89INS1_16FlashAttnBwdSm80INS1_25CollectiveMainloopBwdSm80ILi2ELi2EN4cute5tupleIJNS5_1CILi128EEES8_NS7_ILi64EEEEEENS_10bfloat16_tEfNS_4arch4Sm80ELb0ELb0ELb1ELb1ELb0ELb0ELb0ELb0ELi2ELi4ELi4ELi4ELb0EEENS1_24CollectiveEpilogueBwdGQAISA_fSD_Li256ELb1ELb0EEENS1_19SingleTileSchedulerILb1ELb0ELb0ELi128EEEEEEEEEvNT_6ParamsE$_ZN4cute8smem_ptrIPfECI1NS_12iter_adaptorIS1_S2_EEES1_ - $_ZN7cutlass13device_kernelIN5flash19enable_sm80_to_sm89INS1_16FlashAttnBwdSm80INS1_25CollectiveMainloopBwdSm80ILi2ELi2EN4cute5tupleIJNS5_1CILi128EEES8_NS7_ILi64EEEEEENS_10bfloat16_tEfNS_4arch4Sm80ELb0ELb0ELb1ELb1ELb0ELb0ELb0ELb0ELi2ELi4ELi4ELi4ELb0EEENS1_24CollectiveEpilogueBwdGQAISA_fSD_Li256ELb1ELb0EEENS1_19SingleTileSchedulerILb1ELb0ELb0ELi128EEEEEEEEEvNT_6ParamsE$_ZN4cute8smem_ptrIPN7cutlass9uint128_tEECI1NS_12iter_adaptorIS3_S4_EEES3_)
$_ZN7cutlass13device_kernelIN5flash19enable_sm80_to_sm89INS1_16FlashAttnBwdSm80INS1_25CollectiveMainloopBwdSm80ILi2ELi2EN4cute5tupleIJNS5_1CILi128EEES8_NS7_ILi64EEEEEENS_10bfloat16_tEfNS_4arch4Sm80ELb0ELb0ELb1ELb1ELb0ELb0ELb0ELb0ELi2ELi4ELi4ELi4ELb0EEENS1_24CollectiveEpilogueBwdGQAISA_fSD_Li256ELb1ELb0EEENS1_19SingleTileSchedulerILb1ELb0ELb0ELi128EEEEEEEEEvNT_6ParamsE$_ZN4cute8smem_ptrIPN7cutlass9uint128_tEECI1NS_12iter_adaptorIS3_S4_EEES3_:
[----:B------:R-:W-:Y:S02]  /*adf0*/  MOV R8, 0xae10 ;  /* 0x0000ae1000087802 */ /* 0x000fe40000000f00 */
[----:B------:R-:W-:Y:S05]  /*ae00*/  CALL.REL.NOINC `($_ZN7cutlass13device_kernelIN5flash19enable_sm80_to_sm89INS1_16FlashAttnBwdSm80INS1_25CollectiveMainloopBwdSm80ILi2ELi2EN4cute5tupleIJNS5_1CILi128EEES8_NS7_ILi64EEEEEENS_10bfloat16_tEfNS_4arch4Sm80ELb0ELb0ELb1ELb1ELb0ELb0ELb0ELb0ELi2ELi4ELi4ELi4ELb0EEENS1_24CollectiveEpilogueBwdGQAISA_fSD_Li256ELb1ELb0EEENS1_19SingleTileSchedulerILb1ELb0ELb0ELi128EEEEEEEEEvNT_6ParamsE$_ZN4cute12iter_adaptorIPN7cutlass9uint128_tENS_8smem_ptrIS3_EEEC2ES3_) ;  /* 0xffffa90000007944 */ /* 0x000fea0003c3ffff */
[----:B------:R-:W-:-:S04]  /*ae10*/  MOV R7, 0x0 ;  /* 0x0000000000077802 */ /* 0x000fc80000000f00 */
[----:B------:R-:W-:Y:S05]  /*ae20*/  RET.REL.NODEC R6 `(_ZN7cutlass13device_kernelIN5flash19enable_sm80_to_sm89INS1_16FlashAttnBwdSm80INS1_25CollectiveMainloopBwdSm80ILi2ELi2EN4cute5tupleIJNS5_1CILi128EEES8_NS7_ILi64EEEEEENS_10bfloat16_tEfNS_4arch4Sm80ELb0ELb0ELb1ELb1ELb0ELb0ELb0ELb0ELi2ELi4ELi4ELi4ELb0EEENS1_24CollectiveEpilogueBwdGQAISA_fSD_Li256ELb1ELb0EEENS1_19SingleTileSchedulerILb1ELb0ELb0ELi128EEEEEEEEEvNT_6ParamsE) ;  /* 0xffff51d006007950 */ /* 0x000fea0003c3ffff */
        .type           $_ZN7cutlass13device_kernelIN5flash19enable_sm80_to_sm89INS1_16FlashAttnBwdSm80INS1_25CollectiveMainloopBwdSm80ILi2ELi2EN4cute5tupleIJNS5_1CILi128EEES8_NS7_ILi64EEEEEENS_10bfloat16_tEfNS_4arch4Sm80ELb0ELb0ELb1ELb1ELb0ELb0ELb0ELb0ELi2ELi4ELi4ELi4ELb0EEENS1_24CollectiveEpilogueBwdGQAISA_fSD_Li256ELb1ELb0EEENS1_19SingleTileSchedulerILb1ELb0ELb0ELi128EEEEEEEEEvNT_6ParamsE$_ZN4cute8smem_ptrIPfECI1NS_12iter_adaptorIS1_S2_EEES1_,@function
        .size           $_ZN7cutlass13device_kernelIN5flash19enable_sm80_to_sm89INS1_16FlashAttnBwdSm80INS1_25CollectiveMainloopBwdSm80ILi2ELi2EN4cute5tupleIJNS5_1CILi128EEES8_NS7_ILi64EEEEEENS_10bfloat16_tEfNS_4arch4Sm80ELb0ELb0ELb1ELb1ELb0ELb0ELb0ELb0ELi2ELi4ELi4ELi4ELb0EEENS1_24CollectiveEpilogueBwdGQAISA_fSD_Li256ELb1ELb0EEENS1_19SingleTileSchedulerILb1ELb0ELb0ELi128EEEEEEEEEvNT_6ParamsE$_ZN4cute8smem_ptrIPfECI1NS_12iter_adaptorIS1_S2_EEES1_,($_ZN7cutlass13device_kernelIN5flash19enable_sm80_to_sm89INS1_16FlashAttnBwdSm80INS1_25CollectiveMainloopBwdSm80ILi2ELi2EN4cute5tupleIJNS5_1CILi128EEES8_NS7_ILi64EEEEEENS_10bfloat16_tEfNS_4arch4Sm80ELb0ELb0ELb1ELb1ELb0ELb0ELb0ELb0ELi2ELi4ELi4ELi4ELb0EEENS1_24CollectiveEpilogueBwdGQAISA_fSD_Li256ELb1ELb0EEENS1_19SingleTileSchedulerILb1ELb0ELb0ELi128EEEEEEEEEvNT_6ParamsE$_ZN4cute8smem_ptrIPjECI1NS_12iter_adaptorIS1_S2_EEES1_ - $_ZN7cutlass13device_kernelIN5flash19enable_sm80_to_sm89INS1_16FlashAttnBwdSm80INS1_25CollectiveMainloopBwdSm80ILi2ELi2EN4cute5tupleIJNS5_1CILi128EEES8_NS7_ILi64EEEEEENS_10bfloat16_tEfNS_4arch4Sm80ELb0ELb0ELb1ELb1ELb0ELb0ELb0ELb0ELi2ELi4ELi4ELi4ELb0EEENS1_24CollectiveEpilogueBwdGQAISA_fSD_Li256ELb1ELb0EEENS1_19SingleTileSchedulerILb1ELb0ELb0ELi128EEEEEEEEEvNT_6ParamsE$_ZN4cute8smem_ptrIPfECI1NS_12iter_adaptorIS1_S2_EEES1_)
$_ZN7cutlass13device_kernelIN5flash19enable_sm80_to_sm89INS1_16FlashAttnBwdSm80INS1_25CollectiveMainloopBwdSm80ILi2ELi2EN4cute5tupleIJNS5_1CILi128EEES8_NS7_ILi64EEEEEENS_10bfloat16_tEfNS_4arch4Sm80ELb0ELb0ELb1ELb1ELb0ELb0ELb0ELb0ELi2ELi4ELi4ELi4ELb0EEENS1_24CollectiveEpilogueBwdGQAISA_fSD_Li256ELb1ELb0EEENS1_19SingleTileSchedulerILb1ELb0ELb0ELi128EEEEEEEEEvNT_6ParamsE$_ZN4cute8smem_ptrIPfECI1NS_12iter_adaptorIS1_S2_EEES1_:
[----:B------:R-:W-:Y:S02]  /*ae30*/  MOV R10, 0xae50 ;  /* 0x0000ae50000a7802 */ /* 0x000fe40000000f00 */
[----:B------:R-:W-:Y:S05]  /*ae40*/  CALL.REL.NOINC `($_ZN7cutlass13device_kernelIN5flash19enable_sm80_to_sm89INS1_16FlashAttnBwdSm80INS1_25CollectiveMainloopBwdSm80ILi2ELi2EN4cute5tupleIJNS5_1CILi128EEES8_NS7_ILi64EEEEEENS_10bfloat16_tEfNS_4arch4Sm80ELb0ELb0ELb1ELb1ELb0ELb0ELb0ELb0ELi2ELi4ELi4ELi4ELb0EEENS1_24CollectiveEpilogueBwdGQAISA_fSD_Li256ELb1ELb0EEENS1_19SingleTileSchedulerILb1ELb0ELb0ELi128EEEEEEEEEvNT_6ParamsE$_ZN4cute12iter_adaptorIPfNS_8smem_ptrIS1_EEEC2ES1_) ;  /* 0xffffa94000007944 */ /* 0x000fea0003c3ffff */
[----:B------:R-:W-:-:S04]  /*ae50*/  MOV R9, 0x0 ;  /* 0x0000000000097802 */ /* 0x000fc80000000f00 */
[----:B------:R-:W-:Y:S05]  /*ae60*/  RET.REL.NODEC R8 `(_ZN7cutlass13device_kernelIN5flash19enable_sm80_to_sm89INS1_16FlashAttnBwdSm80INS1_25CollectiveMainloopBwdSm80ILi2ELi2EN4cute5tupleIJNS5_1CILi128EEES8_NS7_ILi64EEEEEENS_10bfloat16_tEfNS_4arch4Sm80ELb0ELb0ELb1ELb1ELb0ELb0ELb0ELb0ELi2ELi4ELi4ELi4ELb0EEENS1_24CollectiveEpilogueBwdGQAISA_fSD_Li256ELb1ELb0EEENS1_19SingleTileSchedulerILb1ELb0ELb0ELi128EEEEEEEEEvNT_6ParamsE) ;  /* 0xffff519008007950 */ /* 0x000fea0003c3ffff */
        .type           $_ZN7cutlass13device_kernelIN5flash19enable_sm80_to_sm89INS1_16FlashAttnBwdSm80INS1_25CollectiveMainloopBwdSm80ILi2ELi2EN4cute5tupleIJNS5_1CILi128EEES8_NS7_ILi64EEEEEENS_10bfloat16_tEfNS_4arch4Sm80ELb0ELb0ELb1ELb1ELb0ELb0ELb0ELb0ELi2ELi4ELi4ELi4ELb0EEENS1_24CollectiveEpilogueBwdGQAISA_fSD_Li256ELb1ELb0EEENS1_19SingleTileSchedulerILb1ELb0ELb0ELi128EEEEEEEEEvNT_6ParamsE$_ZN4cute8smem_ptrIPjECI1NS_12iter_adaptorIS1_S2_EEES1_,@function
        .size           $_ZN7cutlass13device_kernelIN5flash19enable_sm80_to_sm89INS1_16FlashAttnBwdSm80INS1_25CollectiveMainloopBwdSm80ILi2ELi2EN4cute5tupleIJNS5_1CILi128EEES8_NS7_ILi64EEEEEENS_10bfloat16_tEfNS_4arch4Sm80ELb0ELb0ELb1ELb1ELb0ELb0ELb0ELb0ELi2ELi4ELi4ELi4ELb0EEENS1_24CollectiveEpilogueBwdGQAISA_fSD_Li256ELb1ELb0EEENS1_19SingleTileSchedulerILb1ELb0ELb0ELi128EEEEEEEEEvNT_6ParamsE$_ZN4cute8smem_ptrIPjECI1NS_12iter_adaptorIS1_S2_EEES1_,($_ZN7cutlass13device_kernelIN5flash19enable_sm80_to_sm89INS1_16FlashAttnBwdSm80INS1_25CollectiveMainloopBwdSm80ILi2ELi2EN4cute5tupleIJNS5_1CILi128EEES8_NS7_ILi64EEEEEENS_10bfloat16_tEfNS_4arch4Sm80ELb0ELb0ELb1ELb1ELb0ELb0ELb0ELb0ELi2ELi4ELi4ELi4ELb0EEENS1_24CollectiveEpilogueBwdGQAISA_fSD_Li256ELb1ELb0EEENS1_19SingleTileSchedulerILb1ELb0ELb0ELi128EEEEEEEEEvNT_6ParamsE$_ZN73_INTERNAL_24fd9406_37_flash_bwd_hdim64_bf16_softcap_sm80_cu_3fbc093a_291824__cvta_generic_to_sharedEPKv - $_ZN7cutlass13device_kernelIN5flash19enable_sm80_to_sm89INS1_16FlashAttnBwdSm80INS1_25CollectiveMainloopBwdSm80ILi2ELi2EN4cute5tupleIJNS5_1CILi128EEES8_NS7_ILi64EEEEEENS_10bfloat16_tEfNS_4arch4Sm80ELb0ELb0ELb1ELb1ELb0ELb0ELb0ELb0ELi2ELi4ELi4ELi4ELb0EEENS1_24CollectiveEpilogueBwdGQAISA_fSD_Li256ELb1ELb0EEENS1_19SingleTileSchedulerILb1ELb0ELb0ELi128EEEEEEEEEvNT_6ParamsE$_ZN4cute8smem_ptrIPjECI1NS_12iter_adaptorIS1_S2_EEES1_)
$_ZN7cutlass13device_kernelIN5flash19enable_sm80_to_sm89INS1_16FlashAttnBwdSm80INS1_25CollectiveMainloopBwdSm80ILi2ELi2EN4cute5tupleIJNS5_1CILi128EEES8_NS7_ILi64EEEEEENS_10bfloat16_tEfNS_4arch4Sm80ELb0ELb0ELb1ELb1ELb0ELb0ELb0ELb0ELi2ELi4ELi4ELi4ELb0EEENS1_24CollectiveEpilogueBwdGQAISA_fSD_Li256ELb1ELb0EEENS1_19SingleTileSchedulerILb1ELb0ELb0ELi128EEEEEEEEEvNT_6ParamsE$_ZN4cute8smem_ptrIPjECI1NS_12iter_adaptorIS1_S2_EEES1_:
[----:B------:R-:W-:Y:S02]  /*ae70*/  MOV R10, 0xae90 ;  /* 0x0000ae90000a7802 */ /* 0x000fe40000000f00 */
[----:B------:R-:W-:Y:S05]  /*ae80*/  CALL.REL.NOINC `($_ZN7cutlass13device_kernelIN5flash19enable_sm80_to_sm89INS1_16FlashAttnBwdSm80INS1_25CollectiveMainloopBwdSm80ILi2ELi2EN4cute5tupleIJNS5_1CILi128EEES8_NS7_ILi64EEEEEENS_10bfloat16_tEfNS_4arch4Sm80ELb0ELb0ELb1ELb1ELb0ELb0ELb0ELb0ELi2ELi4ELi4ELi4ELb0EEENS1_24CollectiveEpilogueBwdGQAISA_fSD_Li256ELb1ELb0EEENS1_19SingleTileSchedulerILb1ELb0ELb0ELi128EEEEEEEEEvNT_6ParamsE$_ZN4cute12iter_adaptorIPjNS_8smem_ptrIS1_EEEC2ES1_) ;  /* 0xffffa94000007944 */ /* 0x000fea0003c3ffff */
[----:B------:R-:W-:-:S04]  /*ae90*/  MOV R9, 0x0 ;  /* 0x0000000000097802 */ /* 0x000fc80000000f00 */
[----:B------:R-:W-:Y:S05]  /*aea0*/  RET.REL.NODEC R8 `(_ZN7cutlass13device_kernelIN5flash19enable_sm80_to_sm89INS1_16FlashAttnBwdSm80INS1_25CollectiveMainloopBwdSm80ILi2ELi2EN4cute5tupleIJNS5_1CILi128EEES8_NS7_ILi64EEEEEENS_10bfloat16_tEfNS_4arch4Sm80ELb0ELb0ELb1ELb1ELb0ELb0ELb0ELb0ELi2ELi4ELi4ELi4ELb0EEENS1_24CollectiveEpilogueBwdGQAISA_fSD_Li256ELb1ELb0EEENS1_19SingleTileSchedulerILb1ELb0ELb0ELi128EEEEEEEEEvNT_6ParamsE) ;  /* 0xffff515008007950 */ /* 0x000fea0003c3ffff */
        .type           $_ZN7cutlass13device_kernelIN5flash19enable_sm80_to_sm89INS1_16FlashAttnBwdSm80INS1_25CollectiveMainloopBwdSm80ILi2ELi2EN4cute5tupleIJNS5_1CILi128EEES8_NS7_ILi64EEEEEENS_10bfloat16_tEfNS_4arch4Sm80ELb0ELb0ELb1ELb1ELb0ELb0ELb0ELb0ELi2ELi4ELi4ELi4ELb0EEENS1_24CollectiveEpilogueBwdGQAISA_fSD_Li256ELb1ELb0EEENS1_19SingleTileSchedulerILb1ELb0ELb0ELi128EEEEEEEEEvNT_6ParamsE$_ZN73_INTERNAL_24fd9406_37_flash_bwd_hdim64_bf16_softcap_sm80_cu_3fbc093a_291824__cvta_generic_to_sharedEPKv,@function
        .size           $_ZN7cutlass13device_kernelIN5flash19enable_sm80_to_sm89INS1_16FlashAttnBwdSm80INS1_25CollectiveMainloopBwdSm80ILi2ELi2EN4cute5tupleIJNS5_1CILi128EEES8_NS7_ILi64EEEEEENS_10bfloat16_tEfNS_4arch4Sm80ELb0ELb0ELb1ELb1ELb0ELb0ELb0ELb0ELi2ELi4ELi4ELi4ELb0EEENS1_24CollectiveEpilogueBwdGQAISA_fSD_Li256ELb1ELb0EEENS1_19SingleTileSchedulerILb1ELb0ELb0ELi128EEEEEEEEEvNT_6ParamsE$_ZN73_INTERNAL_24fd9406_37_flash_bwd_hdim64_bf16_softcap_sm80_cu_3fbc093a_291824__cvta_generic_to_sharedEPKv,($_ZN7cutlass13device_kernelIN5flash19enable_sm80_to_sm89INS1_16FlashAttnBwdSm80INS1_25CollectiveMainloopBwdSm80ILi2ELi2EN4cute5tupleIJNS5_1CILi128EEES8_NS7_ILi64EEEEEENS_10bfloat16_tEfNS_4arch4Sm80ELb0ELb0ELb1ELb1ELb0ELb0ELb0ELb0ELi2ELi4ELi4ELi4ELb0EEENS1_24CollectiveEpilogueBwdGQAISA_fSD_Li256ELb1ELb0EEENS1_19SingleTileSchedulerILb1ELb0ELb0ELi128EEEEEEEEEvNT_6ParamsE$_ZN73_INTERNAL_24fd9406_37_flash_bwd_hdim64_bf16_softcap_sm80_cu_3fbc093a_29189atomicAddEPff - $_ZN7cutlass13device_kernelIN5flash19enable_sm80_to_sm89INS1_16FlashAttnBwdSm80INS1_25CollectiveMainloopBwdSm80ILi2ELi2EN4cute5tupleIJNS5_1CILi128EEES8_NS7_ILi64EEEEEENS_10bfloat16_tEfNS_4arch4Sm80ELb0ELb0ELb1ELb1ELb0ELb0ELb0ELb0ELi2ELi4ELi4ELi4ELb0EEENS1_24CollectiveEpilogueBwdGQAISA_fSD_Li256ELb1ELb0EEENS1_19SingleTileSchedulerILb1ELb0ELb0ELi128EEEEEEEEEvNT_6ParamsE$_ZN73_INTERNAL_24fd9406_37_flash_bwd_hdim64_bf16_softcap_sm80_cu_3fbc093a_291824__cvta_generic_to_sharedEPKv)
$_ZN7cutlass13device_kernelIN5flash19enable_sm80_to_sm89INS1_16FlashAttnBwdSm80INS1_25CollectiveMainloopBwdSm80ILi2ELi2EN4cute5tupleIJNS5_1CILi128EEES8_NS7_ILi64EEEEEENS_10bfloat16_tEfNS_4arch4Sm80ELb0ELb0ELb1ELb1ELb0ELb0ELb0ELb0ELi2ELi4ELi4ELi4ELb0EEENS1_24CollectiveEpilogueBwdGQAISA_fSD_Li256ELb1ELb0EEENS1_19SingleTileSchedulerILb1ELb0ELb0ELi128EEEEEEEEEvNT_6ParamsE$_ZN73_INTERNAL_24fd9406_37_flash_bwd_hdim64_bf16_softcap_sm80_cu_3fbc093a_291824__cvta_generic_to_sharedEPKv:
[----:B------:R-:W-:Y:S02]  /*aeb0*/  MOV R3, 0x0 ;  /* 0x0000000000037802 */ /* 0x000fe40000000f00 */
[----:B------:R-:W-:Y:S02]  /*aec0*/  IADD3 R4, R4, -c[0x0][0x18], RZ ;  /* 0x8000060004047a10 */ /* 0x000fe40007ffe0ff */
[----:B------:R-:W-:Y:S05]  /*aed0*/  RET.REL.NODEC R2 `(_ZN7cutlass13device_kernelIN5flash19enable_sm80_to_sm89INS1_16FlashAttnBwdSm80INS1_25CollectiveMainloopBwdSm80ILi2ELi2EN4cute5tupleIJNS5_1CILi128EEES8_NS7_ILi64EEEEEENS_10bfloat16_tEfNS_4arch4Sm80ELb0ELb0ELb1ELb1ELb0ELb0ELb0ELb0ELi2ELi4ELi4ELi4ELb0EEENS1_24CollectiveEpilogueBwdGQAISA_fSD_Li256ELb1ELb0EEENS1_19SingleTileSchedulerILb1ELb0ELb0ELi128EEEEEEEEEvNT_6ParamsE) ;  /* 0xffff512002007950 */ /* 0x000fea0003c3ffff */
        .type           $_ZN7cutlass13device_kernelIN5flash19enable_sm80_to_sm89INS1_16FlashAttnBwdSm80INS1_25CollectiveMainloopBwdSm80ILi2ELi2EN4cute5tupleIJNS5_1CILi128EEES8_NS7_ILi64EEEEEENS_10bfloat16_tEfNS_4arch4Sm80ELb0ELb0ELb1ELb1ELb0ELb0ELb0ELb0ELi2ELi4ELi4ELi4ELb0EEENS1_24CollectiveEpilogueBwdGQAISA_fSD_Li256ELb1ELb0EEENS1_19SingleTileSchedulerILb1ELb0ELb0ELi128EEEEEEEEEvNT_6ParamsE$_ZN73_INTERNAL_24fd9406_37_flash_bwd_hdim64_bf16_softcap_sm80_cu_3fbc093a_29189atomicAddEPff,@function
        .size           $_ZN7cutlass13device_kernelIN5flash19enable_sm80_to_sm89INS1_16FlashAttnBwdSm80INS1_25CollectiveMainloopBwdSm80ILi2ELi2EN4cute5tupleIJNS5_1CILi128EEES8_NS7_ILi64EEEEEENS_10bfloat16_tEfNS_4arch4Sm80ELb0ELb0ELb1ELb1ELb0ELb0ELb0ELb0ELi2ELi4ELi4ELi4ELb0EEENS1_24CollectiveEpilogueBwdGQAISA_fSD_Li256ELb1ELb0EEENS1_19SingleTileSchedulerILb1ELb0ELb0ELi128EEEEEEEEEvNT_6ParamsE$_ZN73_INTERNAL_24fd9406_37_flash_bwd_hdim64_bf16_softcap_sm80_cu_3fbc093a_29189atomicAddEPff,($_ZN7cutlass13device_kernelIN5flash19enable_sm80_to_sm89INS1_16FlashAttnBwdSm80INS1_25CollectiveMainloopBwdSm80ILi2ELi2EN4cute5tupleIJNS5_1CILi128EEES8_NS7_ILi64EEEEEENS_10bfloat16_tEfNS_4arch4Sm80ELb0ELb0ELb1ELb1ELb0ELb0ELb0ELb0ELi2ELi4ELi4ELi4ELb0EEENS1_24CollectiveEpilogueBwdGQAISA_fSD_Li256ELb1ELb0EEENS1_19SingleTileSchedulerILb1ELb0ELb0ELi128EEEEEEEEEvNT_6ParamsE$_ZZN4cute12filter_tupleINS_5tupleIJNS1_IJNS_10UnderscoreENS_1CILi0EEEEEENS1_IJS4_S2_EEEEEENS1_IJNS1_IJNS1_IJNS3_ILi1EEES4_EEES4_EEENS1_IJNS1_IJS4_S4_EEEiEEEEEEZNS_5sliceIS7_SD_EEDaRKT_RKT0_EUlRKT_RKT0_E_EEDaSH_SK_OT1_ENKUlDpSN_E_clIJNS1_IJS9_EEENS1_IJiEEEEEEDaSU_ - $_ZN7cutlass13device_kernelIN5flash19enable_sm80_to_sm89INS1_16FlashAttnBwdSm80INS1_25CollectiveMainloopBwdSm80ILi2ELi2EN4cute5tupleIJNS5_1CILi128EEES8_NS7_ILi64EEEEEENS_10bfloat16_tEfNS_4arch4Sm80ELb0ELb0ELb1ELb1ELb0ELb0ELb0ELb0ELi2ELi4ELi4ELi4ELb0EEENS1_24CollectiveEpilogueBwdGQAISA_fSD_Li256ELb1ELb0EEENS1_19SingleTileSchedulerILb1ELb0ELb0ELi128EEEEEEEEEvNT_6ParamsE$_ZN73_INTERNAL_24fd9406_37_flash_bwd_hdim64_bf16_softcap_sm80_cu_3fbc093a_29189atomicAddEPff)
$_ZN7cutlass13device_kernelIN5flash19enable_sm80_to_sm89INS1_16FlashAttnBwdSm80INS1_25CollectiveMainloopBwdSm80ILi2ELi2EN4cute5tupleIJNS5_1CILi128EEES8_NS7_ILi64EEEEEENS_10bfloat16_tEfNS_4arch4Sm80ELb0ELb0ELb1ELb1ELb0ELb0ELb0ELb0ELi2ELi4ELi4ELi4ELb0EEENS1_24CollectiveEpilogueBwdGQAISA_fSD_Li256ELb1ELb0EEENS1_19SingleTileSchedulerILb1ELb0ELb0ELi128EEEEEEEEEvNT_6ParamsE$_ZN73_INTERNAL_24fd9406_37_flash_bwd_hdim64_bf16_softcap_sm80_cu_3fbc093a_29189atomicAddEPff:
[----:B------:R-:W-:Y:S01]  /*aee0*/  BSSY B0, `(.L_x_1359) ;  /* 0x0000003000007945 */ /* 0x000fe20003800000 */
[----:B------:R-:W-:Y:S02]  /*aef0*/  MOV R12, 0xaf10 ;  /* 0x0000af10000c7802 */ /* 0x000fe40000000f00 */
[----:B------:R-:W-:Y:S05]  /*af00*/  CALL.REL.NOINC `($_ZN7cutlass13device_kernelIN5flash19enable_sm80_to_sm89INS1_16FlashAttnBwdSm80INS1_25CollectiveMainloopBwdSm80ILi2ELi2EN4cute5tupleIJNS5_1CILi128EEES8_NS7_ILi64EEEEEENS_10bfloat16_tEfNS_4arch4Sm80ELb0ELb0ELb1ELb1ELb0ELb0ELb0ELb0ELi2ELi4ELi4ELi4ELb0EEENS1_24CollectiveEpilogueBwdGQAISA_fSD_Li256ELb1ELb0EEENS1_19SingleTileSchedulerILb1ELb0ELb0ELi128EEEEEEEEEvNT_6ParamsE$__fAtomicAdd) ;  /* 0x0005a41000007944 */ /* 0x000fea0003c00000 */
[----:B------:R-:W-:Y:S05]  /*af10*/  BSYNC B0 ;  /* 0x0000000000007941 */ /* 0x000fea0003800000 */
.L_x_1359:
[----:B------:R-:W-:-:S04]  /*af20*/  MOV R11, 0x0 ;  /* 0x00000000000b7802 */ /* 0x000fc80000000f00 */
[----:B------:R-:W-:Y:S05]  /*af30*/  RET.REL.NODEC R10 `(_ZN7cutlass13device_kernelIN5flash19enable_sm80_to_sm89INS1_16FlashAttnBwdSm80INS1_25CollectiveMainloopBwdSm80ILi2ELi2EN4cute5tupleIJNS5_1CILi128EEES8_NS7_ILi64EEEEEENS_10bfloat16_tEfNS_4arch4Sm80ELb0ELb0ELb1ELb1ELb0ELb0ELb0ELb0ELi2ELi4ELi4ELi4ELb0EEENS1_24CollectiveEpilogueBwdGQAISA_fSD_Li256ELb1ELb0EEENS1_19SingleTileSchedulerILb1ELb0ELb0ELi128EEEEEEEEEvNT_6ParamsE) ;  /* 0xffff50c00a007950 */ /* 0x000fea0003c3ffff */
        .type           $_ZN7cutlass13device_kernelIN5flash19enable_sm80_to_sm89INS1_16FlashAttnBwdSm80INS1_25CollectiveMainloopBwdSm80ILi2ELi2EN4cute5tupleIJNS5_1CILi128EEES8_NS7_ILi64EEEEEENS_10bfloat16_tEfNS_4arch4Sm80ELb0ELb0ELb1ELb1ELb0ELb0ELb0ELb0ELi2ELi4ELi4ELi4ELb0EEENS1_24CollectiveEpilogueBwdGQAISA_fSD_Li256ELb1ELb0EEENS1_19SingleTileSchedulerILb1ELb0ELb0ELi128EEEEEEEEEvNT_6ParamsE$_ZZN4cute12filter_tupleINS_5tupleIJNS1_IJNS_10UnderscoreENS_1CILi0EEEEEENS1_IJS4_S2_EEEEEENS1_IJNS1_IJNS1_IJNS3_ILi1EEES4_EEES4_EEENS1_IJNS1_IJS4_S4_EEEiEEEEEEZNS_5sliceIS7_SD_EEDaRKT_RKT0_EUlRKT_RKT0_E_EEDaSH_SK_OT1_ENKUlDpSN_E_clIJNS1_IJS9_EEENS1_IJiEEEEEEDaSU_,@function
        .size           $_ZN7cutlass13device_kernelIN5flash19enable_sm80_to_sm89INS1_16FlashAttnBwdSm80INS1_25CollectiveMainloopBwdSm80ILi2ELi2EN4cute5tupleIJNS5_1CILi128EEES8_NS7_ILi64EEEEEENS_10bfloat16_tEfNS_4arch4Sm80ELb0ELb0ELb1ELb1ELb0ELb0ELb0ELb0ELi2ELi4ELi4ELi4ELb0EEENS1_24CollectiveEpilogueBwdGQAISA_fSD_Li256ELb1ELb0EEENS1_19SingleTileSchedulerILb1ELb0ELb0ELi128EEEEEEEEEvNT_6ParamsE$_ZZN4cute12filter_tupleINS_5tupleIJNS1_IJNS_10UnderscoreENS_1CILi0EEEEEENS1_IJS4_S2_EEEEEENS1_IJNS1_IJNS1_IJNS3_ILi1EEES4_EEES4_EEENS1_IJNS1_IJS4_S4_EEEiEEEEEEZNS_5sliceIS7_SD_EEDaRKT_RKT0_EUlRKT_RKT0_E_EEDaSH_SK_OT1_ENKUlDpSN_E_clIJNS1_IJS9_EEENS1_IJiEEEEEEDaSU_,($_ZN7cutlass13device_kernelIN5flash19enable_sm80_to_sm89INS1_16FlashAttnBwdSm80INS1_25CollectiveMainloopBwdSm80ILi2ELi2EN4cute5tupleIJNS5_1CILi128EEES8_NS7_ILi64EEEEEENS_10bfloat16_tEfNS_4arch4Sm80ELb0ELb0ELb1ELb1ELb0ELb0ELb0ELb0ELi2ELi4ELi4ELi4ELb0EEENS1_24CollectiveEpilogueBwdGQAISA_fSD_Li256ELb1ELb0EEENS1_19SingleTileSchedulerILb1ELb0ELb0ELi128EEEEEEEEEvNT_6ParamsE$_ZZN4cute12filter_tupleINS_5tupleIJNS1_IJNS_1CILi0EEENS1_IJNS2_ILi1EEENS2_ILi512EEEiEEEEEENS2_ILi4096EEENS1_IJiNS2_ILi8192EEEEEEEEEZNS_7flattenISB_EEDaRKT_EUlRKT_E_EEDaSF_OT0_ENKUlDpSI_E_clIJNS1_IJS3_S4_S5_iEEENS1_IJS8_EEESA_EEEDaSM_ - $_ZN7cutlass13device_kernelIN5flash19enable_sm80_to_sm89INS1_16FlashAttnBwdSm80INS1_25CollectiveMainloopBwdSm80ILi2ELi2EN4cute5tupleIJNS5_1CILi128EEES8_NS7_ILi64EEEEEENS_10bfloat16_tEfNS_4arch4Sm80ELb0ELb0ELb1ELb1ELb0ELb0ELb0ELb0ELi2ELi4ELi4ELi4ELb0EEENS1_24CollectiveEpilogueBwdGQAISA_fSD_Li256ELb1ELb0EEENS1_19SingleTileSchedulerILb1ELb0ELb0ELi128EEEEEEEEEvNT_6ParamsE$_ZZN4cute12filter_tupleINS_5tupleIJNS1_IJNS_10UnderscoreENS_1CILi0EEEEEENS1_IJS4_S2_EEEEEENS1_IJNS1_IJNS1_IJNS3_ILi1EEES4_EEES4_EEENS1_IJNS1_IJS4_S4_EEEiEEEEEEZNS_5sliceIS7_SD_EEDaRKT_RKT0_EUlRKT_RKT0_E_EEDaSH_SK_OT1_ENKUlDpSN_E_clIJNS1_IJS9_EEENS1_IJiEEEEEEDaSU_)
$_ZN7cutlass13device_kernelIN5flash19enable_sm80_to_sm89INS1_16FlashAttnBwdSm80INS1_25CollectiveMainloopBwdSm80ILi2ELi2EN4cute5tupleIJNS5_1CILi128EEES8_NS7_ILi64EEEEEENS_10bfloat16_tEfNS_4arch4Sm80ELb0ELb0ELb1ELb1ELb0ELb0ELb0ELb0ELi2ELi4ELi4ELi4ELb0EEENS1_24CollectiveEpilogueBwdGQAISA_fSD_Li256ELb1ELb0EEENS1_19SingleTileSchedulerILb1ELb0ELb0ELi128EEEEEEEEEvNT_6ParamsE$_ZZN4cute12filter_tupleINS_5tupleIJNS1_IJNS_10UnderscoreENS_1CILi0EEEEEENS1_IJS4_S2_EEEEEENS1_IJNS1_IJNS1_IJNS3_ILi1EEES4_EEES4_EEENS1_IJNS1_IJS4_S4_EEEiEEEEEEZNS_5sliceIS7_SD_EEDaRKT_RKT0_EUlRKT_RKT0_E_EEDaSH_SK_OT1_ENKUlDpSN_E_clIJNS1_IJS9_EEENS1_IJiEEEEEEDaSU_:
[----:B------:R-:W-:Y:S02]  /*af40*/  IADD3 R2, R1, 0x1680, RZ ;  /* 0x0000168001027810 */ /* 0x000fe40007ffe0ff */
[----:B------:R-:W-:Y:S02]  /*af50*/  MOV R6, 0xaf80 ;  /* 0x0000af8000067802 */ /* 0x000fe40000000f00 */
[----:B------:R-:W-:Y:S02]  /*af60*/  IADD3 R2, R2, c[0x0][0x20], RZ ;  /* 0x0000080002027a10 */ /* 0x000fe40007ffe0ff */
[----:B------:R-:W-:Y:S05]  /*af70*/  CALL.REL.NOINC `($_ZN7cutlass13device_kernelIN5flash19enable_sm80_to_sm89INS1_16FlashAttnBwdSm80INS1_25CollectiveMainloopBwdSm80ILi2ELi2EN4cute5tupleIJNS5_1CILi128EEES8_NS7_ILi64EEEEEENS_10bfloat16_tEfNS_4arch4Sm80ELb0ELb0ELb1ELb1ELb0ELb0ELb0ELb0ELi2ELi4ELi4ELi4ELb0EEENS1_24CollectiveEpilogueBwdGQAISA_fSD_Li256ELb1ELb0EEENS1_19SingleTileSchedulerILb1ELb0ELb0ELi128EEEEEEEEEvNT_6ParamsE$_ZN4cute3eso3ESOILb1ELb0EJNS_5tupleIJNS_1CILi1EEENS3_ILi0EEEEEEiEEC2ERKS6_RKi) ;  /* 0xffffd57000007944 */ /* 0x000fea0003c3ffff */
[----:B-1----:R1:W5:Y:S01]  /*af80*/  LDL R3, [R1+0x1680] ;  /* 0x0016800001037983 */ /* 0x0023620000100800 */
[----:B------:R-:W-:-:S04]  /*af90*/  MOV R9, 0x0 ;  /* 0x0000000000097802 */ /* 0x000fc80000000f00 */
[----:B------:R-:W-:Y:S05]  /*afa0*/  RET.REL.NODEC R8 `(_ZN7cutlass13device_kernelIN5flash19enable_sm80_to_sm89INS1_16FlashAttnBwdSm80INS1_25CollectiveMainloopBwdSm80ILi2ELi2EN4cute5tupleIJNS5_1CILi128EEES8_NS7_ILi64EEEEEENS_10bfloat16_tEfNS_4arch4Sm80ELb0ELb0ELb1ELb1ELb0ELb0ELb0ELb0ELi2ELi4ELi4ELi4ELb0EEENS1_24CollectiveEpilogueBwdGQAISA_fSD_Li256ELb1ELb0EEENS1_19SingleTileSchedulerILb1ELb0ELb0ELi128EEEEEEEEEvNT_6ParamsE) ;  /* 0xffff505008007950 */ /* 0x000fea0003c3ffff */
        .type           $_ZN7cutlass13device_kernelIN5flash19enable_sm80_to_sm89INS1_16FlashAttnBwdSm80INS1_25CollectiveMainloopBwdSm80ILi2ELi2EN4cute5tupleIJNS5_1CILi128EEES8_NS7_ILi64EEEEEENS_10bfloat16_tEfNS_4arch4Sm80ELb0ELb0ELb1ELb1ELb0ELb0ELb0ELb0ELi2ELi4ELi4ELi4ELb0EEENS1_24CollectiveEpilogueBwdGQAISA_fSD_Li256ELb1ELb0EEENS1_19SingleTileSchedulerILb1ELb0ELb0ELi128EEEEEEEEEvNT_6ParamsE$_ZZN4cute12filter_tupleINS_5tupleIJNS1_IJNS_1CILi0EEENS1_IJNS2_ILi1EEENS2_ILi512EEEiEEEEEENS2_ILi4096EEENS1_IJiNS2_ILi8192EEEEEEEEEZNS_7flattenISB_EEDaRKT_EUlRKT_E_EEDaSF_OT0_ENKUlDpSI_E_clIJNS1_IJS3_S4_S5_iEEENS1_IJS8_EEESA_EEEDaSM_,@function
        .size           $_ZN7cutlass13device_kernelIN5flash19enable_sm80_to_sm89INS1_16FlashAttnBwdSm80INS1_25CollectiveMainloopBwdSm80ILi2ELi2EN4cute5tupleIJNS5_1CILi128EEES8_NS7_ILi64EEEEEENS_10bfloat16_tEfNS_4arch4Sm80ELb0ELb0ELb1ELb1ELb0ELb0ELb0ELb0ELi2ELi4ELi4ELi4ELb0EEENS1_24CollectiveEpilogueBwdGQAISA_fSD_Li256ELb1ELb0EEENS1_19SingleTileSchedulerILb1ELb0ELb0ELi128EEEEEEEEEvNT_6ParamsE$_ZZN4cute12filter_tupleINS_5tupleIJNS1_IJNS_1CILi0EEENS1_IJNS2_ILi1EEENS2_ILi512EEEiEEEEEENS2_ILi4096EEENS1_IJiNS2_ILi8192EEEEEEEEEZNS_7flattenISB_EEDaRKT_EUlRKT_E_EEDaSF_OT0_ENKUlDpSI_E_clIJNS1_IJS3_S4_S5_iEEENS1_IJS8_EEESA_EEEDaSM_,($_ZN7cutlass13device_kernelIN5flash19enable_sm80_to_sm89INS1_16FlashAttnBwdSm80INS1_25CollectiveMainloopBwdSm80ILi2ELi2EN4cute5tupleIJNS5_1CILi128EEES8_NS7_ILi64EEEEEENS_10bfloat16_tEfNS_4arch4Sm80ELb0ELb0ELb1ELb1ELb0ELb0ELb0ELb0ELi2ELi4ELi4ELi4ELb0EEENS1_24CollectiveEpilogueBwdGQAISA_fSD_Li256ELb1ELb0EEENS1_19SingleTileSchedulerILb1ELb0ELb0ELi128EEEEEEEEEvNT_6ParamsE$_ZZN4cute12filter_tupleINS_5tupleIJNS1_IJiNS1_IJiNS_1CILi0EEEEEEEEENS1_IJNS_10UnderscoreENS1_IJS6_S6_EEEEEEEEES9_ZNS_4diceIS9_S9_EEDaRKT_RKT0_EUlRKT_RKT0_E_EEDaSD_SG_OT1_ENKUlDpSJ_E_clIJNS1_IJiiS3_EEENS1_IJEEEEEEDaSQ_ - $_ZN7cutlass13device_kernelIN5flash19enable_sm80_to_sm89INS1_16FlashAttnBwdSm80INS1_25CollectiveMainloopBwdSm80ILi2ELi2EN4cute5tupleIJNS5_1CILi128EEES8_NS7_ILi64EEEEEENS_10bfloat16_tEfNS_4arch4Sm80ELb0ELb0ELb1ELb1ELb0ELb0ELb0ELb0ELi2ELi4ELi4ELi4ELb0EEENS1_24CollectiveEpilogueBwdGQAISA_fSD_Li256ELb1ELb0EEENS1_19SingleTileSchedulerILb1ELb0ELb0ELi128EEEEEEEEEvNT_6ParamsE$_ZZN4cute12filter_tupleINS_5tupleIJNS1_IJNS_1CILi0EEENS1_IJNS2_ILi1EEENS2_ILi512EEEiEEEEEENS2_ILi4096EEENS1_IJiNS2_ILi8192EEEEEEEEEZNS_7flattenISB_EEDaRKT_EUlRKT_E_EEDaSF_OT0_ENKUlDpSI_E_clIJNS1_IJS3_S4_S5_iEEENS1_IJS8_EEESA_EEEDaSM_)
$_ZN7cutlass13device_kernelIN5flash19enable_sm80_to_sm89INS1_16FlashAttnBwdSm80INS1_25CollectiveMainloopBwdSm80ILi2ELi2EN4cute5tupleIJNS5_1CILi128EEES8_NS7_ILi64EEEEEENS_10bfloat16_tEfNS_4arch4Sm80ELb0ELb0ELb1ELb1ELb0ELb0ELb0ELb0ELi2ELi4ELi4ELi4ELb0EEENS1_24CollectiveEpilogueBwdGQAISA_fSD_Li256ELb1ELb0EEENS1_19SingleTileSchedulerILb1ELb0ELb0ELi128EEEEEEEEEvNT_6ParamsE$_ZZN4cute12filter_tupleINS_5tupleIJNS1_IJNS_1CILi0EEENS1_IJNS2_ILi1EEENS2_ILi512EEEiEEEEEENS2_ILi4096EEENS1_IJiNS2_ILi8192EEEEEEEEEZNS_7flattenISB_EEDaRKT_EUlRKT_E_EEDaSF_OT0_ENKUlDpSI_E_clIJNS1_IJS3_S4_S5_iEEENS1_IJS8_EEESA_EEEDaSM_:
[----:B------:R-:W-:Y:S02]  /*afb0*/  IADD3 R3, R1, 0x1380, RZ ;  /* 0x0000138001037810 */ /* 0x000fe40007ffe0ff */
[----:B------:R-:W-:Y:S02]  /*afc0*/  MOV R8, 0xaff0 ;  /* 0x0000aff000087802 */ /* 0x000fe40000000f00 */
[----:B------:R-:W-:Y:S02]  /*afd0*/  IADD3 R3, R3, c[0x0][0x20], RZ ;  /* 0x0000080003037a10 */ /* 0x000fe40007ffe0ff */
[----:B------:R-:W-:Y:S05]  /*afe0*/  CALL.REL.NOINC `($_ZN7cutlass13device_kernelIN5flash19enable_sm80_to_sm89INS1_16FlashAttnBwdSm80INS1_25CollectiveMainloopBwdSm80ILi2ELi2EN4cute5tupleIJNS5_1CILi128EEES8_NS7_ILi64EEEEEENS_10bfloat16_tEfNS_4arch4Sm80ELb0ELb0ELb1ELb1ELb0ELb0ELb0ELb0ELi2ELi4ELi4ELi4ELb0EEENS1_24CollectiveEpilogueBwdGQAISA_fSD_Li256ELb1ELb0EEENS1_19SingleTileSchedulerILb1ELb0ELb0ELi128EEEEEEEEEvNT_6ParamsE$_ZN4cute3eso3ESOILb1ELb0EJNS_1CILi0EEENS2_ILi1EEENS2_ILi512EEEiNS2_ILi4096EEEiNS2_ILi8192EEEEEC2ERKS3_RKS4_RKS5_RKiRKS6_SG_RKS7_) ;  /* 0xffffc52000007944 */ /* 0x000fea0003c3ffff */
[----:B-1----:R-:W-:Y:S02]  /*aff0*/  MOV R2, R6 ;  /* 0x0000000600027202 */ /* 0x002fe40000000f00 */
[----:B------:R-:W-:-:S04]  /*b000*/  MOV R3, 0x0 ;  /* 0x0000000000037802 */ /* 0x000fc80000000f00 */
[----:B------:R-:W-:Y:S05]  /*b010*/  RET.REL.NODEC R2 `(_ZN7cutlass13device_kernelIN5flash19enable_sm80_to_sm89INS1_16FlashAttnBwdSm80INS1_25CollectiveMainloopBwdSm80ILi2ELi2EN4cute5tupleIJNS5_1CILi128EEES8_NS7_ILi64EEEEEENS_10bfloat16_tEfNS_4arch4Sm80ELb0ELb0ELb1ELb1ELb0ELb0ELb0ELb0ELi2ELi4ELi4ELi4ELb0EEENS1_24CollectiveEpilogueBwdGQAISA_fSD_Li256ELb1ELb0EEENS1_19SingleTileSchedulerILb1ELb0ELb0ELi128EEEEEEEEEvNT_6ParamsE) ;  /* 0xffff4fe002007950 */ /* 0x000fea0003c3ffff */
        .type           $_ZN7cutlass13device_kernelIN5flash19enable_sm80_to_sm89INS1_16FlashAttnBwdSm80INS1_25CollectiveMainloopBwdSm80ILi2ELi2EN4cute5tupleIJNS5_1CILi128EEES8_NS7_ILi64EEEEEENS_10bfloat16_tEfNS_4arch4Sm80ELb0ELb0ELb1ELb1ELb0ELb0ELb0ELb0ELi2ELi4ELi4ELi4ELb0EEENS1_24CollectiveEpilogueBwdGQAISA_fSD_Li256ELb1ELb0EEENS1_19SingleTileSchedulerILb1ELb0ELb0ELi128EEEEEEEEEvNT_6ParamsE$_ZZN4cute12filter_tupleINS_5tupleIJNS1_IJiNS1_IJiNS_1CILi0EEEEEEEEENS1_IJNS_10UnderscoreENS1_IJS6_S6_EEEEEEEEES9_ZNS_4diceIS9_S9_EEDaRKT_RKT0_EUlRKT_RKT0_E_EEDaSD_SG_OT1_ENKUlDpSJ_E_clIJNS1_IJiiS3_EEENS1_IJEEEEEEDaSQ_,@function
        .size           $_ZN7cutlass13device_kernelIN5flash19enable_sm80_to_sm89INS1_16FlashAttnBwdSm80INS1_25CollectiveMainloopBwdSm80ILi2ELi2EN4cute5tupleIJNS5_1CILi128EEES8_NS7_ILi64EEEEEENS_10bfloat16_tEfNS_4arch4Sm80ELb0ELb0ELb1ELb1ELb0ELb0ELb0ELb0ELi2ELi4ELi4ELi4ELb0EEENS1_24CollectiveEpilogueBwdGQAISA_fSD_Li256ELb1ELb0EEENS1_19SingleTileSchedulerILb1ELb0ELb0ELi128EEEEEEEEEvNT_6ParamsE$_ZZN4cute12filter_tupleINS_5tupleIJNS1_IJiNS1_IJiNS_1CILi0EEEEEEEEENS1_IJNS_10UnderscoreENS1_IJS6_S6_EEEEEEEEES9_ZNS_4diceIS9_S9_EEDaRKT_RKT0_EUlRKT_RKT0_E_EEDaSD_SG_OT1_ENKUlDpSJ_E_clIJNS1_IJiiS3_EEENS1_IJEEEEEEDaSQ_,($_ZN7cutlass13device_kernelIN5flash19enable_sm80_to_sm89INS1_16FlashAttnBwdSm80INS1_25CollectiveMainloopBwdSm80ILi2ELi2EN4cute5tupleIJNS5_1CILi128EEES8_NS7_ILi64EEEEEENS_10bfloat16_tEfNS_4arch4Sm80ELb0ELb0ELb1ELb1ELb0ELb0ELb0ELb0ELi2ELi4ELi4ELi4ELb0EEENS1_24CollectiveEpilogueBwdGQAISA_fSD_Li256ELb1ELb0EEENS1_19SingleTileSchedulerILb1ELb0ELb0ELi128EEEEEEEEEvNT_6ParamsE$_ZZN4cute12filter_tupleINS_5tupleIJNS1_IJiiEEENS_1CILi1024EEEEEEZNS_16flatten_to_tupleIS5_EEDaRKT_EUlRKT_E_EEDaS9_OT0_ENKUlDpSC_E_clIJS2_NS1_IJS4_EEEEEEDaSG_ - $_ZN7cutlass13device_kernelIN5flash19enable_sm80_to_sm89INS1_16FlashAttnBwdSm80INS1_25CollectiveMainloopBwdSm80ILi2ELi2EN4cute5tupleIJNS5_1CILi128EEES8_NS7_ILi64EEEEEENS_10bfloat16_tEfNS_4arch4Sm80ELb0ELb0ELb1ELb1ELb0ELb0ELb0ELb0ELi2ELi4ELi4ELi4ELb0EEENS1_24CollectiveEpilogueBwdGQAISA_fSD_Li256ELb1ELb0EEENS1_19SingleTileSchedulerILb1ELb0ELb0ELi128EEEEEEEEEvNT_6ParamsE$_ZZN4cute12filter_tupleINS_5tupleIJNS1_IJiNS1_IJiNS_1CILi0EEEEEEEEENS1_IJNS_10UnderscoreENS1_IJS6_S6_EEEEEEEEES9_ZNS_4diceIS9_S9_EEDaRKT_RKT0_EUlRKT_RKT0_E_EEDaSD_SG_OT1_ENKUlDpSJ_E_clIJNS1_IJiiS3_EEENS1_IJEEEEEEDaSQ_)
$_ZN7cutlass13device_kernelIN5flash19enable_sm80_to_sm89INS1_16FlashAttnBwdSm80INS1_25CollectiveMainloopBwdSm80ILi2ELi2EN4cute5tupleIJNS5_1CILi128EEES8_NS7_ILi64EEEEEENS_10bfloat16_tEfNS_4arch4Sm80ELb0ELb0ELb1ELb1ELb0ELb0ELb0ELb0ELi2ELi4ELi4ELi4ELb0EEENS1_24CollectiveEpilogueBwdGQAISA_fSD_Li256ELb1ELb0EEENS1_19SingleTileSchedulerILb1ELb0ELb0ELi128EEEEEEEEEvNT_6ParamsE$_ZZN4cute12filter_tupleINS_5tupleIJNS1_IJiNS1_IJiNS_1CILi0EEEEEEEEENS1_IJNS_10UnderscoreENS1_IJS6_S6_EEEEEEEEES9_ZNS_4diceIS9_S9_EEDaRKT_RKT0_EUlRKT_RKT0_E_EEDaSD_SG_OT1_ENKUlDpSJ_E_clIJNS1_IJiiS3_EEENS1_IJEEEEEEDaSQ_:
[----:B------:R-:W-:-:S06]  /*b020*/  IADD3 R11, R4, -c[0x0][0x20], RZ ;  /* 0x80000800040b7a10 */ /* 0x000fcc0007ffe0ff */
[----:B------:R-:W5:Y:S01]  /*b030*/  LDL R11, [R11] ;  /* 0x000000000b0b7983 */ /* 0x000f620000100800 */
[----:B------:R-:W-:Y:S02]  /*b040*/  IADD3 R6, R1, 0x1680, RZ ;  /* 0x0000168001067810 */ /* 0x000fe40007ffe0ff */
[----:B------:R-:W-:Y:S02]  /*b050*/  IADD3 R5, R4, 0x4, RZ ;  /* 0x0000000404057810 */ /* 0x000fe40007ffe0ff */
[----:B------:R-:W-:Y:S02]  /*b060*/  IADD3 R6, R6, c[0x0][0x20], RZ ;  /* 0x0000080006067a10 */ /* 0x000fe40007ffe0ff */
[----:B------:R-:W-:Y:S02]  /*b070*/  MOV R10, 0xb090 ;  /* 0x0000b090000a7802 */ /* 0x000fe40000000f00 */
[----:B-----5:R-:W-:Y:S05]  /*b080*/  CALL.REL.NOINC `($_ZN7cutlass13device_kernelIN5flash19enable_sm80_to_sm89INS1_16FlashAttnBwdSm80INS1_25CollectiveMainloopBwdSm80ILi2ELi2EN4cute5tupleIJNS5_1CILi128EEES8_NS7_ILi64EEEEEENS_10bfloat16_tEfNS_4arch4Sm80ELb0ELb0ELb1ELb1ELb0ELb0ELb0ELb0ELi2ELi4ELi4ELi4ELb0EEENS1_24CollectiveEpilogueBwdGQAISA_fSD_Li256ELb1ELb0EEENS1_19SingleTileSchedulerILb1ELb0ELb0ELi128EEEEEEEEEvNT_6ParamsE$_ZN4cute3eso3ESOILb0ELb0EJiiNS_1CILi0EEEEEC2ERKiS6_RKS3_) ;  /* 0xffffb71000007944 */ /* 0x020fea0003c3ffff */
[----:B------:R2:W5:Y:S01]  /*b090*/  LDL.64 R4, [R1+0x1680] ;  /* 0x0016800001047983 */ /* 0x0005620000100a00 */
[----:B------:R-:W-:-:S04]  /*b0a0*/  MOV R9, 0x0 ;  /* 0x0000000000097802 */ /* 0x000fc80000000f00 */
[----:B------:R-:W-:Y:S05]  /*b0b0*/  RET.REL.NODEC R8 `(_ZN7cutlass13device_kernelIN5flash19enable_sm80_to_sm89INS1_16FlashAttnBwdSm80INS1_25CollectiveMainloopBwdSm80ILi2ELi2EN4cute5tupleIJNS5_1CILi128EEES8_NS7_ILi64EEEEEENS_10bfloat16_tEfNS_4arch4Sm80ELb0ELb0ELb1ELb1ELb0ELb0ELb0ELb0ELi2ELi4ELi4ELi4ELb0EEENS1_24CollectiveEpilogueBwdGQAISA_fSD_Li256ELb1ELb0EEENS1_19SingleTileSchedulerILb1ELb0ELb0ELi128EEEEEEEEEvNT_6ParamsE) ;  /* 0xffff4f4008007950 */ /* 0x000fea0003c3ffff */
        .type           $_ZN7cutlass13device_kernelIN5flash19enable_sm80_to_sm89INS1_16FlashAttnBwdSm80INS1_25CollectiveMainloopBwdSm80ILi2ELi2EN4cute5tupleIJNS5_1CILi128EEES8_NS7_ILi64EEEEEENS_10bfloat16_tEfNS_4arch4Sm80ELb0ELb0ELb1ELb1ELb0ELb0ELb0ELb0ELi2ELi4ELi4ELi4ELb0EEENS1_24CollectiveEpilogueBwdGQAISA_fSD_Li256ELb1ELb0EEENS1_19SingleTileSchedulerILb1ELb0ELb0ELi128EEEEEEEEEvNT_6ParamsE$_ZZN4cute12filter_tupleINS_5tupleIJNS1_IJiiEEENS_1CILi1024EEEEEEZNS_16flatten_to_tupleIS5_EEDaRKT_EUlRKT_E_EEDaS9_OT0_ENKUlDpSC_E_clIJS2_NS1_IJS4_EEEEEEDaSG_,@function
        .size           $_ZN7cutlass13device_kernelIN5flash19enable_sm80_to_sm89INS1_16FlashAttnBwdSm80INS1_25CollectiveMainloopBwdSm80ILi2ELi2EN4cute5tupleIJNS5_1CILi128EEES8_NS7_ILi64EEEEEENS_10bfloat16_tEfNS_4arch4Sm80ELb0ELb0ELb1ELb1ELb0ELb0ELb0ELb0ELi2ELi4ELi4ELi4ELb0EEENS1_24CollectiveEpilogueBwdGQAISA_fSD_Li256ELb1ELb0EEENS1_19SingleTileSchedulerILb1ELb0ELb0ELi128EEEEEEEEEvNT_6ParamsE$_ZZN4cute12filter_tupleINS_5tupleIJNS1_IJiiEEENS_1CILi1024EEEEEEZNS_16flatten_to_tupleIS5_EEDaRKT_EUlRKT_E_EEDaS9_OT0_ENKUlDpSC_E_clIJS2_NS1_IJS4_EEEEEEDaSG_,($_ZN7cutlass13device_kernelIN5flash19enable_sm80_to_sm89INS1_16FlashAttnBwdSm80INS1_25CollectiveMainloopBwdSm80ILi2ELi2EN4cute5tupleIJNS5_1CILi128EEES8_NS7_ILi64EEEEEENS_10bfloat16_tEfNS_4arch4Sm80ELb0ELb0ELb1ELb1ELb0ELb0ELb0ELb0ELi2ELi4ELi4ELi4ELb0EEENS1_24CollectiveEpilogueBwdGQAISA_fSD_Li256ELb1ELb0EEENS1_19SingleTileSchedulerILb1ELb0ELb0ELi128EEEEEEEEEvNT_6ParamsE$_ZZN4cute12filter_tupleINS_5tupleIJNS1_IJiiEEENS_1CILi8192EEEEEEZNS_16flatten_to_tupleIS5_EEDaRKT_EUlRKT_E_EEDaS9_OT0_ENKUlDpSC_E_clIJS2_NS1_IJS4_EEEEEEDaSG_ - $_ZN7cutlass13device_kernelIN5flash19enable_sm80_to_sm89INS1_16FlashAttnBwdSm80INS1_25CollectiveMainloopBwdSm80ILi2ELi2EN4cute5tupleIJNS5_1CILi128EEES8_NS7_ILi64EEEEEENS_10bfloat16_tEfNS_4arch4Sm80ELb0ELb0ELb1ELb1ELb0ELb0ELb0ELb0ELi2ELi4ELi4ELi4ELb0EEENS1_24CollectiveEpilogueBwdGQAISA_fSD_Li256ELb1ELb0EEENS1_19SingleTileSchedulerILb1ELb0ELb0ELi128EEEEEEEEEvNT_6ParamsE$_ZZN4cute12filter_tupleINS_5tupleIJNS1_IJiiEEENS_1CILi1024EEEEEEZNS_16flatten_to_tupleIS5_EEDaRKT_EUlRKT_E_EEDaS9_OT0_ENKUlDpSC_E_clIJS2_NS1_IJS4_EEEEEEDaSG_)
$_ZN7cutlass13device_kernelIN5flash19enable_sm80_to_sm89INS1_16FlashAttnBwdSm80INS1_25CollectiveMainloopBwdSm80ILi2ELi2EN4cute5tupleIJNS5_1CILi128EEES8_NS7_ILi64EEEEEENS_10bfloat16_tEfNS_4arch4Sm80ELb0ELb0ELb1ELb1ELb0ELb0ELb0ELb0ELi2ELi4ELi4ELi4ELb0EEENS1_24CollectiveEpilogueBwdGQAISA_fSD_Li256ELb1ELb0EEENS1_19SingleTileSchedulerILb1ELb0ELb0ELi128EEEEEEEEEvNT_6ParamsE$_ZZN4cute12filter_tupleINS_5tupleIJNS1_IJiiEEENS_1CILi1024EEEEEEZNS_16flatten_to_tupleIS5_EEDaRKT_EUlRKT_E_EEDaS9_OT0_ENKUlDpSC_E_clIJS2_NS1_IJS4_EEEEEEDaSG_:
[----:B------:R-:W-:-:S06]  /*b0c0*/  IADD3 R8, R57, -c[0x0][0x20], RZ ;  /* 0x8000080039087a10 */ /* 0x000fcc0007ffe0ff */
[----:B------:R-:W5:Y:S01]  /*b0d0*/  LDL R8, [R8] ;  /* 0x0000000008087983 */ /* 0x000f620000100800 */
[----:B------:R-:W-:Y:S02]  /*b0e0*/  IADD3 R3, R1, 0x1680, RZ ;  /* 0x0000168001037810 */ /* 0x000fe40007ffe0ff */
[----:B------:R-:W-:Y:S02]  /*b0f0*/  IADD3 R2, R57, 0x4, RZ ;  /* 0x0000000439027810 */ /* 0x000fe40007ffe0ff */
[----:B------:R-:W-:Y:S02]  /*b100*/  IADD3 R3, R3, c[0x0][0x20], RZ ;  /* 0x0000080003037a10 */ /* 0x000fe40007ffe0ff */
[----:B------:R-:W-:Y:S02]  /*b110*/  MOV R6, 0xb130 ;  /* 0x0000b13000067802 */ /* 0x000fe40000000f00 */
[----:B-----5:R-:W-:Y:S05]  /*b120*/  CALL.REL.NOINC `($_ZN7cutlass13device_kernelIN5flash19enable_sm80_to_sm89INS1_16FlashAttnBwdSm80INS1_25CollectiveMainloopBwdSm80ILi2ELi2EN4cute5tupleIJNS5_1CILi128EEES8_NS7_ILi64EEEEEENS_10bfloat16_tEfNS_4arch4Sm80ELb0ELb0ELb1ELb1ELb0ELb0ELb0ELb0ELi2ELi4ELi4ELi4ELb0EEENS1_24CollectiveEpilogueBwdGQAISA_fSD_Li256ELb1ELb0EEENS1_19SingleTileSchedulerILb1ELb0ELb0ELi128EEEEEEEEEvNT_6ParamsE$_ZN4cute3eso3ESOILb0ELb0EJiiNS_1CILi1024EEEEEC2ERKiS6_RKS3_) ;  /* 0xffffb6f000007944 */ /* 0x020fea0003c3ffff */
[----:B------:R-:W-:-:S04]  /*b130*/  MOV R5, 0x0 ;  /* 0x0000000000057802 */ /* 0x000fc80000000f00 */
[----:B------:R-:W-:Y:S05]  /*b140*/  RET.REL.NODEC R4 `(_ZN7cutlass13device_kernelIN5flash19enable_sm80_to_sm89INS1_16FlashAttnBwdSm80INS1_25CollectiveMainloopBwdSm80ILi2ELi2EN4cute5tupleIJNS5_1CILi128EEES8_NS7_ILi64EEEEEENS_10bfloat16_tEfNS_4arch4Sm80ELb0ELb0ELb1ELb1ELb0ELb0ELb0ELb0ELi2ELi4ELi4ELi4ELb0EEENS1_24CollectiveEpilogueBwdGQAISA_fSD_Li256ELb1ELb0EEENS1_19SingleTileSchedulerILb1ELb0ELb0ELi128EEEEEEEEEvNT_6ParamsE) ;  /* 0xffff4eb004007950 */ /* 0x000fea0003c3ffff */
        .type           $_ZN7cutlass13device_kernelIN5flash19enable_sm80_to_sm89INS1_16FlashAttnBwdSm80INS1_25CollectiveMainloopBwdSm80ILi2ELi2EN4cute5tupleIJNS5_1CILi128EEES8_NS7_ILi64EEEEEENS_10bfloat16_tEfNS_4arch4Sm80ELb0ELb0ELb1ELb1ELb0ELb0ELb0ELb0ELi2ELi4ELi4ELi4ELb0EEENS1_24CollectiveEpilogueBwdGQAISA_fSD_Li256ELb1ELb0EEENS1_19SingleTileSchedulerILb1ELb0ELb0ELi128EEEEEEEEEvNT_6ParamsE$_ZZN4cute12filter_tupleINS_5tupleIJNS1_IJiiEEENS_1CILi8192EEEEEEZNS_16flatten_to_tupleIS5_EEDaRKT_EUlRKT_E_EEDaS9_OT0_ENKUlDpSC_E_clIJS2_NS1_IJS4_EEEEEEDaSG_,@function
        .size           $_ZN7cutlass13device_kernelIN5flash19enable_sm80_to_sm89INS1_16FlashAttnBwdSm80INS1_25CollectiveMainloopBwdSm80ILi2ELi2EN4cute5tupleIJNS5_1CILi128EEES8_NS7_ILi64EEEEEENS_10bfloat16_tEfNS_4arch4Sm80ELb0ELb0ELb1ELb1ELb0ELb0ELb0ELb0ELi2ELi4ELi4ELi4ELb0EEENS1_24CollectiveEpilogueBwdGQAISA_fSD_Li256ELb1ELb0EEENS1_19SingleTileSchedulerILb1ELb0ELb0ELi128EEEEEEEEEvNT_6ParamsE$_ZZN4cute12filter_tupleINS_5tupleIJNS1_IJiiEEENS_1CILi8192EEEEEEZNS_16flatten_to_tupleIS5_EEDaRKT_EUlRKT_E_EEDaS9_OT0_ENKUlDpSC_E_clIJS2_NS1_IJS4_EEEEEEDaSG_,($_ZN7cutlass13device_kernelIN5flash19enable_sm80_to_sm89INS1_16FlashAttnBwdSm80INS1_25CollectiveMainloopBwdSm80ILi2ELi2EN4cute5tupleIJNS5_1CILi128EEES8_NS7_ILi64EEEEEENS_10bfloat16_tEfNS_4arch4Sm80ELb0ELb0ELb1ELb1ELb0ELb0ELb0ELb0ELi2ELi4ELi4ELi4ELb0EEENS1_24CollectiveEpilogueBwdGQAISA_fSD_Li256ELb1ELb0EEENS1_19SingleTileSchedulerILb1ELb0ELb0ELi128EEEEEEEEEvNT_6ParamsE$_ZZN4cute12filter_tupleINS_5tupleIJNS_10UnderscoreES2_NS_1CILi0EEEEEENS1_IJNS1_IJNS3_ILi1EEES4_EEEiNS3_ILi1024EEEEEEZNS_5sliceIS5_S9_EEDaRKT_RKT0_EUlRKT_RKT0_E_EEDaSD_SG_OT1_ENKUlDpSJ_E_clIJNS1_IJS7_EEENS1_IJiEEENS1_IJEEEEEEDaSQ_ - $_ZN7cutlass13device_kernelIN5flash19enable_sm80_to_sm89INS1_16FlashAttnBwdSm80INS1_25CollectiveMainloopBwdSm80ILi2ELi2EN4cute5tupleIJNS5_1CILi128EEES8_NS7_ILi64EEEEEENS_10bfloat16_tEfNS_4arch4Sm80ELb0ELb0ELb1ELb1ELb0ELb0ELb0ELb0ELi2ELi4ELi4ELi4ELb0EEENS1_24CollectiveEpilogueBwdGQAISA_fSD_Li256ELb1ELb0EEENS1_19SingleTileSchedulerILb1ELb0ELb0ELi128EEEEEEEEEvNT_6ParamsE$_ZZN4cute12filter_tupleINS_5tupleIJNS1_IJiiEEENS_1CILi8192EEEEEEZNS_16flatten_to_tupleIS5_EEDaRKT_EUlRKT_E_EEDaS9_OT0_ENKUlDpSC_E_clIJS2_NS1_IJS4_EEEEEEDaSG_)
$_ZN7cutlass13device_kernelIN5flash19enable_sm80_to_sm89INS1_16FlashAttnBwdSm80INS1_25CollectiveMainloopBwdSm80ILi2ELi2EN4cute5tupleIJNS5_1CILi128EEES8_NS7_ILi64EEEEEENS_10bfloat16_tEfNS_4arch4Sm80ELb0ELb0ELb1ELb1ELb0ELb0ELb0ELb0ELi2ELi4ELi4ELi4ELb0EEENS1_24CollectiveEpilogueBwdGQAISA_fSD_Li256ELb1ELb0EEENS1_19SingleTileSchedulerILb1ELb0ELb0ELi128EEEEEEEEEvNT_6ParamsE$_ZZN4cute12filter_tupleINS_5tupleIJNS1_IJiiEEENS_1CILi8192EEEEEEZNS_16flatten_to_tupleIS5_EEDaRKT_EUlRKT_E_EEDaS9_OT0_ENKUlDpSC_E_clIJS2_NS1_IJS4_EEEEEEDaSG_:
[----:B------:R-:W-:-:S06]  /*b150*/  IADD3 R10, R5, -c[0x0][0x20], RZ ;  /* 0x80000800050a7a10 */ /* 0x000fcc0007ffe0ff */
[----:B------:R-:W5:Y:S01]  /*b160*/  LDL R10, [R10] ;  /* 0x000000000a0a7983 */ /* 0x000f620000100800 */
[----:B------:R-:W-:Y:S02]  /*b170*/  IADD3 R3, R1, 0x1688, RZ ;  /* 0x0000168801037810 */ /* 0x000fe40007ffe0ff */
[----:B------:R-:W-:Y:S02]  /*b180*/  IADD3 R2, R5, 0x4, RZ ;  /* 0x0000000405027810 */ /* 0x000fe40007ffe0ff */
[----:B------:R-:W-:Y:S02]  /*b190*/  IADD3 R3, R3, c[0x0][0x20], RZ ;  /* 0x0000080003037a10 */ /* 0x000fe40007ffe0ff */
[----:B------:R-:W-:Y:S02]  /*b1a0*/  MOV R8, 0xb1c0 ;  /* 0x0000b1c000087802 */ /* 0x000fe40000000f00 */
[----:B-----5:R-:W-:Y:S05]  /*b1b0*/  CALL.REL.NOINC `($_ZN7cutlass13device_kernelIN5flash19enable_sm80_to_sm89INS1_16FlashAttnBwdSm80INS1_25CollectiveMainloopBwdSm80ILi2ELi2EN4cute5tupleIJNS5_1CILi128EEES8_NS7_ILi64EEEEEENS_10bfloat16_tEfNS_4arch4Sm80ELb0ELb0ELb1ELb1ELb0ELb0ELb0ELb0ELi2ELi4ELi4ELi4ELb0EEENS1_24CollectiveEpilogueBwdGQAISA_fSD_Li256ELb1ELb0EEENS1_19SingleTileSchedulerILb1ELb0ELb0ELi128EEEEEEEEEvNT_6ParamsE$_ZN4cute3eso3ESOILb0ELb0EJiiNS_1CILi8192EEEEEC2ERKiS6_RKS3_) ;  /* 0xffffb7d000007944 */ /* 0x020fea0003c3ffff */
[----:B-1----:R1:W5:Y:S01]  /*b1c0*/  LDL.64 R2, [R1+0x1688] ;  /* 0x0016880001027983 */ /* 0x0023620000100a00 */
[----:B------:R-:W-:Y:S02]  /*b1d0*/  MOV R8, R6 ;  /* 0x0000000600087202 */ /* 0x000fe40000000f00 */
[----:B------:R-:W-:-:S04]  /*b1e0*/  MOV R9, 0x0 ;  /* 0x0000000000097802 */ /* 0x000fc80000000f00 */
[----:B------:R-:W-:Y:S05]  /*b1f0*/  RET.REL.NODEC R8 `(_ZN7cutlass13device_kernelIN5flash19enable_sm80_to_sm89INS1_16FlashAttnBwdSm80INS1_25CollectiveMainloopBwdSm80ILi2ELi2EN4cute5tupleIJNS5_1CILi128EEES8_NS7_ILi64EEEEEENS_10bfloat16_tEfNS_4arch4Sm80ELb0ELb0ELb1ELb1ELb0ELb0ELb0ELb0ELi2ELi4ELi4ELi4ELb0EEENS1_24CollectiveEpilogueBwdGQAISA_fSD_Li256ELb1ELb0EEENS1_19SingleTileSchedulerILb1ELb0ELb0ELi128EEEEEEEEEvNT_6ParamsE) ;  /* 0xffff4e0008007950 */ /* 0x000fea0003c3ffff */
        .type           $_ZN7cutlass13device_kernelIN5flash19enable_sm80_to_sm89INS1_16FlashAttnBwdSm80INS1_25CollectiveMainloopBwdSm80ILi2ELi2EN4cute5tupleIJNS5_1CILi128EEES8_NS7_ILi64EEEEEENS_10bfloat16_tEfNS_4arch4Sm80ELb0ELb0ELb1ELb1ELb0ELb0ELb0ELb0ELi2ELi4ELi4ELi4ELb0EEENS1_24CollectiveEpilogueBwdGQAISA_fSD_Li256ELb1ELb0EEENS1_19SingleTileSchedulerILb1ELb0ELb0ELi128EEEEEEEEEvNT_6ParamsE$_ZZN4cute12filter_tupleINS_5tupleIJNS_10UnderscoreES2_NS_1CILi0EEEEEENS1_IJNS1_IJNS3_ILi1EEES4_EEEiNS3_ILi1024EEEEEEZNS_5sliceIS5_S9_EEDaRKT_RKT0_EUlRKT_RKT0_E_EEDaSD_SG_OT1_ENKUlDpSJ_E_clIJNS1_IJS7_EEENS1_IJiEEENS1_IJEEEEEEDaSQ_,@function
        .size           $_ZN7cutlass13device_kernelIN5flash19enable_sm80_to_sm89INS1_16FlashAttnBwdSm80INS1_25CollectiveMainloopBwdSm80ILi2ELi2EN4cute5tupleIJNS5_1CILi128EEES8_NS7_ILi64EEEEEENS_10bfloat16_tEfNS_4arch4Sm80ELb0ELb0ELb1ELb1ELb0ELb0ELb0ELb0ELi2ELi4ELi4ELi4ELb0EEENS1_24CollectiveEpilogueBwdGQAISA_fSD_Li256ELb1ELb0EEENS1_19SingleTileSchedulerILb1ELb0ELb0ELi128EEEEEEEEEvNT_6ParamsE$_ZZN4cute12filter_tupleINS_5tupleIJNS_10UnderscoreES2_NS_1CILi0EEEEEENS1_IJNS1_IJNS3_ILi1EEES4_EEEiNS3_ILi1024EEEEEEZNS_5sliceIS5_S9_EEDaRKT_RKT0_EUlRKT_RKT0_E_EEDaSD_SG_OT1_ENKUlDpSJ_E_clIJNS1_IJS7_EEENS1_IJiEEENS1_IJEEEEEEDaSQ_,($_ZN7cutlass13device_kernelIN5flash19enable_sm80_to_sm89INS1_16FlashAttnBwdSm80INS1_25CollectiveMainloopBwdSm80ILi2ELi2EN4cute5tupleIJNS5_1CILi128EEES8_NS7_ILi64EEEEEENS_10bfloat16_tEfNS_4arch4Sm80ELb0ELb0ELb1ELb1ELb0ELb0ELb0ELb0ELi2ELi4ELi4ELi4ELb0EEENS1_24CollectiveEpilogueBwdGQAISA_fSD_Li256ELb1ELb0EEENS1_19SingleTileSchedulerILb1ELb0ELb0ELi128EEEEEEEEEvNT_6ParamsE$_ZZN4cute12filter_tupleINS_5tupleIJNS_10UnderscoreES2_S2_iEEENS1_IJNS1_IJNS_1CILi1EEENS4_ILi0EEEEEENS4_ILi4096EEENS1_IJiiEEENS1_IJS6_NS4_ILi8192EEEEEEEEEZNS_5sliceIS3_SC_EEDaRKT_RKT0_EUlRKT_RKT0_E_EEDaSG_SJ_OT1_ENKUlDpSM_E_clIJNS1_IJS7_EEENS1_IJS8_EEENS1_IJS9_EEENS1_IJEEEEEEDaST_ - $_ZN7cutlass13device_kernelIN5flash19enable_sm80_to_sm89INS1_16FlashAttnBwdSm80INS1_25CollectiveMainloopBwdSm80ILi2ELi2EN4cute5tupleIJNS5_1CILi128EEES8_NS7_ILi64EEEEEENS_10bfloat16_tEfNS_4arch4Sm80ELb0ELb0ELb1ELb1ELb0ELb0ELb0ELb0ELi2ELi4ELi4ELi4ELb0EEENS1_24CollectiveEpilogueBwdGQAISA_fSD_Li256ELb1ELb0EEENS1_19SingleTileSchedulerILb1ELb0ELb0ELi128EEEEEEEEEvNT_6ParamsE$_ZZN4cute12filter_tupleINS_5tupleIJNS_10UnderscoreES2_NS_1CILi0EEEEEENS1_IJNS1_IJNS3_ILi1EEES4_EEEiNS3_ILi1024EEEEEEZNS_5sliceIS5_S9_EEDaRKT_RKT0_EUlRKT_RKT0_E_EEDaSD_SG_OT1_ENKUlDpSJ_E_clIJNS1_IJS7_EEENS1_IJiEEENS1_IJEEEEEEDaSQ_)
$_ZN7cutlass13device_kernelIN5flash19enable_sm80_to_sm89INS1_16FlashAttnBwdSm80INS1_25CollectiveMainloopBwdSm80ILi2ELi2EN4cute5tupleIJNS5_1CILi128EEES8_NS7_ILi64EEEEEENS_10bfloat16_tEfNS_4arch4Sm80ELb0ELb0ELb1ELb1ELb0ELb0ELb0ELb0ELi2ELi4ELi4ELi4ELb0EEENS1_24CollectiveEpilogueBwdGQAISA_fSD_Li256ELb1ELb0EEENS1_19SingleTileSchedulerILb1ELb0ELb0ELi128EEEEEEEEEvNT_6ParamsE$_ZZN4cute12filter_tupleINS_5tupleIJNS_10UnderscoreES2_NS_1CILi0EEEEEENS1_IJNS1_IJNS3_ILi1EEES4_EEEiNS3_ILi1024EEEEEEZNS_5sliceIS5_S9_EEDaRKT_RKT0_EUlRKT_RKT0_E_EEDaSD_SG_OT1_ENKUlDpSJ_E_clIJNS1_IJS7_EEENS1_IJiEEENS1_IJEEEEEEDaSQ_:
[----:B------:R-:W-:Y:S02]  /*b200*/  IADD3 R2, R1, 0x1680, RZ ;  /* 0x0000168001027810 */ /* 0x000fe40007ffe0ff */
[----:B------:R-:W-:Y:S02]  /*b210*/  MOV R6, 0xb240 ;  /* 0x0000b24000067802 */ /* 0x000fe40000000f00 */
[----:B------:R-:W-:Y:S02]  /*b220*/  IADD3 R2, R2, c[0x0][0x20], RZ ;  /* 0x0000080002027a10 */ /* 0x000fe40007ffe0ff */
[----:B------:R-:W-:Y:S05]  /*b230*/  CALL.REL.NOINC `($_ZN7cutlass13device_kernelIN5flash19enable_sm80_to_sm89INS1_16FlashAttnBwdSm80INS1_25CollectiveMainloopBwdSm80ILi2ELi2EN4cute5tupleIJNS5_1CILi128EEES8_NS7_ILi64EEEEEENS_10bfloat16_tEfNS_4arch4Sm80ELb0ELb0ELb1ELb1ELb0ELb0ELb0ELb0ELi2ELi4ELi4ELi4ELb0EEENS1_24CollectiveEpilogueBwdGQAISA_fSD_Li256ELb1ELb0EEENS1_19SingleTileSchedulerILb1ELb0ELb0ELi128EEEEEEEEEvNT_6ParamsE$_ZN4cute3eso3ESOILb1ELb0EJNS_5tupleIJNS_1CILi1EEENS3_ILi0EEEEEEiEEC2ERKS6_RKi) ;  /* 0xffffd2b000007944 */ /* 0x000fea0003c3ffff */
[----:B-1----:R1:W5:Y:S01]  /*b240*/  LDL R3, [R1+0x1680] ;  /* 0x0016800001037983 */ /* 0x0023620000100800 */
[----:B------:R-:W-:-:S04]  /*b250*/  MOV R5, 0x0 ;  /* 0x0000000000057802 */ /* 0x000fc80000000f00 */
[----:B------:R-:W-:Y:S05]  /*b260*/  RET.REL.NODEC R4 `(_ZN7cutlass13device_kernelIN5flash19enable_sm80_to_sm89INS1_16FlashAttnBwdSm80INS1_25CollectiveMainloopBwdSm80ILi2ELi2EN4cute5tupleIJNS5_1CILi128EEES8_NS7_ILi64EEEEEENS_10bfloat16_tEfNS_4arch4Sm80ELb0ELb0ELb1ELb1ELb0ELb0ELb0ELb0ELi2ELi4ELi4ELi4ELb0EEENS1_24CollectiveEpilogueBwdGQAISA_fSD_Li256ELb1ELb0EEENS1_19SingleTileSchedulerILb1ELb0ELb0ELi128EEEEEEEEEvNT_6ParamsE) ;  /* 0xffff4d9004007950 */ /* 0x000fea0003c3ffff */
        .type           $_ZN7cutlass13device_kernelIN5flash19enable_sm80_to_sm89INS1_16FlashAttnBwdSm80INS1_25CollectiveMainloopBwdSm80ILi2ELi2EN4cute5tupleIJNS5_1CILi128EEES8_NS7_ILi64EEEEEENS_10bfloat16_tEfNS_4arch4Sm80ELb0ELb0ELb1ELb1ELb0ELb0ELb0ELb0ELi2ELi4ELi4ELi4ELb0EEENS1_24CollectiveEpilogueBwdGQAISA_fSD_Li256ELb1ELb0EEENS1_19SingleTileSchedulerILb1ELb0ELb0ELi128EEEEEEEEEvNT_6ParamsE$_ZZN4cute12filter_tupleINS_5tupleIJNS_10UnderscoreES2_S2_iEEENS1_IJNS1_IJNS_1CILi1EEENS4_ILi0EEEEEENS4_ILi4096EEENS1_IJiiEEENS1_IJS6_NS4_ILi8192EEEEEEEEEZNS_5sliceIS3_SC_EEDaRKT_RKT0_EUlRKT_RKT0_E_EEDaSG_SJ_OT1_ENKUlDpSM_E_clIJNS1_IJS7_EEENS1_IJS8_EEENS1_IJS9_EEENS1_IJEEEEEEDaST_,@function
        .size           $_ZN7cutlass13device_kernelIN5flash19enable_sm80_to_sm89INS1_16FlashAttnBwdSm80INS1_25CollectiveMainloopBwdSm80ILi2ELi2EN4cute5tupleIJNS5_1CILi128EEES8_NS7_ILi64EEEEEENS_10bfloat16_tEfNS_4arch4Sm80ELb0ELb0ELb1ELb1ELb0ELb0ELb0ELb0ELi2ELi4ELi4ELi4ELb0EEENS1_24CollectiveEpilogueBwdGQAISA_fSD_Li256ELb1ELb0EEENS1_19SingleTileSchedulerILb1ELb0ELb0ELi128EEEEEEEEEvNT_6ParamsE$_ZZN4cute12filter_tupleINS_5tupleIJNS_10UnderscoreES2_S2_iEEENS1_IJNS1_IJNS_1CILi1EEENS4_ILi0EEEEEENS4_ILi4096EEENS1_IJiiEEENS1_IJS6_NS4_ILi8192EEEEEEEEEZNS_5sliceIS3_SC_EEDaRKT_RKT0_EUlRKT_RKT0_E_EEDaSG_SJ_OT1_ENKUlDpSM_E_clIJNS1_IJS7_EEENS1_IJS8_EEENS1_IJS9_EEENS1_IJEEEEEEDaST_,($_ZN7cutlass13device_kernelIN5flash19enable_sm80_to_sm89INS1_16FlashAttnBwdSm80INS1_25CollectiveMainloopBwdSm80ILi2ELi2EN4cute5tupleIJNS5_1CILi128EEES8_NS7_ILi64EEEEEENS_10bfloat16_tEfNS_4arch4Sm80ELb0ELb0ELb1ELb1ELb0ELb0ELb0ELb0ELi2ELi4ELi4ELi4ELb0EEENS1_24CollectiveEpilogueBwdGQAISA_fSD_Li256ELb1ELb0EEENS1_19SingleTileSchedulerILb1ELb0ELb0ELi128EEEEEEEEEvNT_6ParamsE$_ZZN4cute12filter_tupleINS_5tupleIJNS_10UnderscoreES2_S2_iEEENS1_IJNS1_IJNS_1CILi1EEENS4_ILi0EEEEEEiNS4_ILi1024EEENS4_ILi8192EEEEEEZNS_5sliceIS3_SA_EEDaRKT_RKT0_EUlRKT_RKT0_E_EEDaSE_SH_OT1_ENKUlDpSK_E_clIJNS1_IJS7_EEENS1_IJiEEENS1_IJS8_EEENS1_IJEEEEEEDaSR_ - $_ZN7cutlass13device_kernelIN5flash19enable_sm80_to_sm89INS1_16FlashAttnBwdSm80INS1_25CollectiveMainloopBwdSm80ILi2ELi2EN4cute5tupleIJNS5_1CILi128EEES8_NS7_ILi64EEEEEENS_10bfloat16_tEfNS_4arch4Sm80ELb0ELb0ELb1ELb1ELb0ELb0ELb0ELb0ELi2ELi4ELi4ELi4ELb0EEENS1_24CollectiveEpilogueBwdGQAISA_fSD_Li256ELb1ELb0EEENS1_19SingleTileSchedulerILb1ELb0ELb0ELi128EEEEEEEEEvNT_6ParamsE$_ZZN4cute12filter_tupleINS_5tupleIJNS_10UnderscoreES2_S2_iEEENS1_IJNS1_IJNS_1CILi1EEENS4_ILi0EEEEEENS4_ILi4096EEENS1_IJiiEEENS1_IJS6_NS4_ILi8192EEEEEEEEEZNS_5sliceIS3_SC_EEDaRKT_RKT0_EUlRKT_RKT0_E_EEDaSG_SJ_OT1_ENKUlDpSM_E_clIJNS1_IJS7_EEENS1_IJS8_EEENS1_IJS9_EEENS1_IJEEEEEEDaST_)
$_ZN7cutlass13device_kernelIN5flash19enable_sm80_to_sm89INS1_16FlashAttnBwdSm80INS1_25CollectiveMainloopBwdSm80ILi2ELi2EN4cute5tupleIJNS5_1CILi128EEES8_NS7_ILi64EEEEEENS_10bfloat16_tEfNS_4arch4Sm80ELb0ELb0ELb1ELb1ELb0ELb0ELb0ELb0ELi2ELi4ELi4ELi4ELb0EEENS1_24CollectiveEpilogueBwdGQAISA_fSD_Li256ELb1ELb0EEENS1_19SingleTileSchedulerILb1ELb0ELb0ELi128EEEEEEEEEvNT_6ParamsE$_ZZN4cute12filter_tupleINS_5tupleIJNS_10UnderscoreES2_S2_iEEENS1_IJNS1_IJNS_1CILi1EEENS4_ILi0EEEEEENS4_ILi4096EEENS1_IJiiEEENS1_IJS6_NS4_ILi8192EEEEEEEEEZNS_5sliceIS3_SC_EEDaRKT_RKT0_EUlRKT_RKT0_E_EEDaSG_SJ_OT1_ENKUlDpSM_E_clIJNS1_IJS7_EEENS1_IJS8_EEENS1_IJS9_EEENS1_IJEEEEEEDaST_:
[----:B------:R-:W-:-:S05]  /*b270*/  IADD3 R8, R5, -c[0x0][0x20], RZ ;  /* 0x8000080005087a10 */ /* 0x000fca0007ffe0ff */
[----:B------:R1:W5:Y:S04]  /*b280*/  LDL R5, [R8] ;  /* 0x0000000008057983 */ /* 0x0003680000100800 */
[----:B------:R1:W5:Y:S01]  /*b290*/  LDL R3, [R8+0x4] ;  /* 0x0000040008037983 */ /* 0x0003620000100800 */
[----:B------:R-:W-:Y:S02]  /*b2a0*/  IADD3 R2, R1, 0x1380, RZ ;  /* 0x0000138001027810 */ /* 0x000fe40007ffe0ff */
[----:B------:R-:W-:Y:S02]  /*b2b0*/  MOV R6, 0xb2e0 ;  /* 0x0000b2e000067802 */ /* 0x000fe40000000f00 */
[----:B------:R-:W-:Y:S02]  /*b2c0*/  IADD3 R2, R2, c[0x0][0x20], RZ ;  /* 0x0000080002027a10 */ /* 0x000fe40007ffe0ff */
[----:B-1---5:R-:W-:Y:S05]  /*b2d0*/  CALL.REL.NOINC `($_ZN7cutlass13device_kernelIN5flash19enable_sm80_to_sm89INS1_16FlashAttnBwdSm80INS1_25CollectiveMainloopBwdSm80ILi2ELi2EN4cute5tupleIJNS5_1CILi128EEES8_NS7_ILi64EEEEEENS_10bfloat16_tEfNS_4arch4Sm80ELb0ELb0ELb1ELb1ELb0ELb0ELb0ELb0ELi2ELi4ELi4ELi4ELb0EEENS1_24CollectiveEpilogueBwdGQAISA_fSD_Li256ELb1ELb0EEENS1_19SingleTileSchedulerILb1ELb0ELb0ELi128EEEEEEEEEvNT_6ParamsE$_ZN4cute3eso3ESOILb1ELb0EJNS_5tupleIJNS_1CILi1EEENS3_ILi0EEEEEENS3_ILi4096EEENS2_IJiiEEEEEC2ERKS6_RKS7_RKS8_) ;  /* 0xffffd1b000007944 */ /* 0x022fea0003c3ffff */
[----:B-1----:R1:W5:Y:S01]  /*b2e0*/  LDL.64 R2, [R1+0x1380] ;  /* 0x0013800001027983 */ /* 0x0023620000100a00 */
[----:B------:R-:W-:-:S04]  /*b2f0*/  MOV R5, 0x0 ;  /* 0x0000000000057802 */ /* 0x000fc80000000f00 */
[----:B------:R-:W-:Y:S05]  /*b300*/  RET.REL.NODEC R4 `(_ZN7cutlass13device_kernelIN5flash19enable_sm80_to_sm89INS1_16FlashAttnBwdSm80INS1_25CollectiveMainloopBwdSm80ILi2ELi2EN4cute5tupleIJNS5_1CILi128EEES8_NS7_ILi64EEEEEENS_10bfloat16_tEfNS_4arch4Sm80ELb0ELb0ELb1ELb1ELb0ELb0ELb0ELb0ELi2ELi4ELi4ELi4ELb0EEENS1_24CollectiveEpilogueBwdGQAISA_fSD_Li256ELb1ELb0EEENS1_19SingleTileSchedulerILb1ELb0ELb0ELi128EEEEEEEEEvNT_6ParamsE) ;  /* 0xffff4cf004007950 */ /* 0x000fea0003c3ffff */
        .type           $_ZN7cutlass13device_kernelIN5flash19enable_sm80_to_sm89INS1_16FlashAttnBwdSm80INS1_25CollectiveMainloopBwdSm80ILi2ELi2EN4cute5tupleIJNS5_1CILi128EEES8_NS7_ILi64EEEEEENS_10bfloat16_tEfNS_4arch4Sm80ELb0ELb0ELb1ELb1ELb0ELb0ELb0ELb0ELi2ELi4ELi4ELi4ELb0EEENS1_24CollectiveEpilogueBwdGQAISA_fSD_Li256ELb1ELb0EEENS1_19SingleTileSchedulerILb1ELb0ELb0ELi128EEEEEEEEEvNT_6ParamsE$_ZZN4cute12filter_tupleINS_5tupleIJNS_10UnderscoreES2_S2_iEEENS1_IJNS1_IJNS_1CILi1EEENS4_ILi0EEEEEEiNS4_ILi1024EEENS4_ILi8192EEEEEEZNS_5sliceIS3_SA_EEDaRKT_RKT0_EUlRKT_RKT0_E_EEDaSE_SH_OT1_ENKUlDpSK_E_clIJNS1_IJS7_EEENS1_IJiEEENS1_IJS8_EEENS1_IJEEEEEEDaSR_,@function
        .size           $_ZN7cutlass13device_kernelIN5flash19enable_sm80_to_sm89INS1_16FlashAttnBwdSm80INS1_25CollectiveMainloopBwdSm80ILi2ELi2EN4cute5tupleIJNS5_1CILi128EEES8_NS7_ILi64EEEEEENS_10bfloat16_tEfNS_4arch4Sm80ELb0ELb0ELb1ELb1ELb0ELb0ELb0ELb0ELi2ELi4ELi4ELi4ELb0EEENS1_24CollectiveEpilogueBwdGQAISA_fSD_Li256ELb1ELb0EEENS1_19SingleTileSchedulerILb1ELb0ELb0ELi128EEEEEEEEEvNT_6ParamsE$_ZZN4cute12filter_tupleINS_5tupleIJNS_10UnderscoreES2_S2_iEEENS1_IJNS1_IJNS_1CILi1EEENS4_ILi0EEEEEEiNS4_ILi1024EEENS4_ILi8192EEEEEEZNS_5sliceIS3_SA_EEDaRKT_RKT0_EUlRKT_RKT0_E_EEDaSE_SH_OT1_ENKUlDpSK_E_clIJNS1_IJS7_EEENS1_IJiEEENS1_IJS8_EEENS1_IJEEEEEEDaSR_,($_ZN7cutlass13device_kernelIN5flash19enable_sm80_to_sm89INS1_16FlashAttnBwdSm80INS1_25CollectiveMainloopBwdSm80ILi2ELi2EN4cute5tupleIJNS5_1CILi128EEES8_NS7_ILi64EEEEEENS_10bfloat16_tEfNS_4arch4Sm80ELb0ELb0ELb1ELb1ELb0ELb0ELb0ELb0ELi2ELi4ELi4ELi4ELb0EEENS1_24CollectiveEpilogueBwdGQAISA_fSD_Li256ELb1ELb0EEENS1_19SingleTileSchedulerILb1ELb0ELb0ELi128EEEEEEEEEvNT_6ParamsE$_ZZN4cute12filter_tupleINS_5tupleIJNS_10UnderscoreES2_S2_iEEENS1_IJNS1_IJNS_1CILi1EEENS4_ILi0EEEEEElS6_lEEEZNS_5sliceIS3_S8_EEDaRKT_RKT0_EUlRKT_RKT0_E_EEDaSC_SF_OT1_ENKUlDpSI_E_clIJNS1_IJS7_EEENS1_IJlEEENS1_IJS6_EEENS1_IJEEEEEEDaSP_ - $_ZN7cutlass13device_kernelIN5flash19enable_sm80_to_sm89INS1_16FlashAttnBwdSm80INS1_25CollectiveMainloopBwdSm80ILi2ELi2EN4cute5tupleIJNS5_1CILi128EEES8_NS7_ILi64EEEEEENS_10bfloat16_tEfNS_4arch4Sm80ELb0ELb0ELb1ELb1ELb0ELb0ELb0ELb0ELi2ELi4ELi4ELi4ELb0EEENS1_24CollectiveEpilogueBwdGQAISA_fSD_Li256ELb1ELb0EEENS1_19SingleTileSchedulerILb1ELb0ELb0ELi128EEEEEEEEEvNT_6ParamsE$_ZZN4cute12filter_tupleINS_5tupleIJNS_10UnderscoreES2_S2_iEEENS1_IJNS1_IJNS_1CILi1EEENS4_ILi0EEEEEEiNS4_ILi1024EEENS4_ILi8192EEEEEEZNS_5sliceIS3_SA_EEDaRKT_RKT0_EUlRKT_RKT0_E_EEDaSE_SH_OT1_ENKUlDpSK_E_clIJNS1_IJS7_EEENS1_IJiEEENS1_IJS8_EEENS1_IJEEEEEEDaSR_)
$_ZN7cutlass13device_kernelIN5flash19enable_sm80_to_sm89INS1_16FlashAttnBwdSm80INS1_25CollectiveMainloopBwdSm80ILi2ELi2EN4cute5tupleIJNS5_1CILi128EEES8_NS7_ILi64EEEEEENS_10bfloat16_tEfNS_4arch4Sm80ELb0ELb0ELb1ELb1ELb0ELb0ELb0ELb0ELi2ELi4ELi4ELi4ELb0EEENS1_24CollectiveEpilogueBwdGQAISA_fSD_Li256ELb1ELb0EEENS1_19SingleTileSchedulerILb1ELb0ELb0ELi128EEEEEEEEEvNT_6ParamsE$_ZZN4cute12filter_tupleINS_5tupleIJNS_10UnderscoreES2_S2_iEEENS1_IJNS1_IJNS_1CILi1EEENS4_ILi0EEEEEEiNS4_ILi1024EEENS4_ILi8192EEEEEEZNS_5sliceIS3_SA_EEDaRKT_RKT0_EUlRKT_RKT0_E_EEDaSE_SH_OT1_ENKUlDpSK_E_clIJNS1_IJS7_EEENS1_IJiEEENS1_IJS8_EEENS1_IJEEEEEEDaSR_:
[----:B------:R-:W-:Y:S02]  /*b310*/  IADD3 R2, R1, 0x1380, RZ ;  /* 0x0000138001027810 */ /* 0x000fe40007ffe0ff */
[----:B------:R-:W-:Y:S02]  /*b320*/  MOV R8, 0xb350 ;  /* 0x0000b35000087802 */ /* 0x000fe40000000f00 */
[----:B------:R-:W-:Y:S02]  /*b330*/  IADD3 R2, R2, c[0x0][0x20], RZ ;  /* 0x0000080002027a10 */ /* 0x000fe40007ffe0ff */
[----:B------:R-:W-:Y:S05]  /*b340*/  CALL.REL.NOINC `($_ZN7cutlass13device_kernelIN5flash19enable_sm80_to_sm89INS1_16FlashAttnBwdSm80INS1_25CollectiveMainloopBwdSm80ILi2ELi2EN4cute5tupleIJNS5_1CILi128EEES8_NS7_ILi64EEEEEENS_10bfloat16_tEfNS_4arch4Sm80ELb0ELb0ELb1ELb1ELb0ELb0ELb0ELb0ELi2ELi4ELi4ELi4ELb0EEENS1_24CollectiveEpilogueBwdGQAISA_fSD_Li256ELb1ELb0EEENS1_19SingleTileSchedulerILb1ELb0ELb0ELi128EEEEEEEEEvNT_6ParamsE$_ZN4cute3eso3ESOILb1ELb0EJNS_5tupleIJNS_1CILi1EEENS3_ILi0EEEEEEiNS3_ILi1024EEEEEC2ERKS6_RKiRKS7_) ;  /* 0xffffd1e000007944 */ /* 0x000fea0003c3ffff */
[----:B-1----:R1:W5:Y:S01]  /*b350*/  LDL R3, [R1+0x1380] ;  /* 0x0013800001037983 */ /* 0x0023620000100800 */
[----:B------:R-:W-:Y:S02]  /*b360*/  MOV R8, R4 ;  /* 0x0000000400087202 */ /* 0x000fe40000000f00 */
[----:B------:R-:W-:-:S04]  /*b370*/  MOV R9, 0x0 ;  /* 0x0000000000097802 */ /* 0x000fc80000000f00 */
[----:B------:R-:W-:Y:S05]  /*b380*/  RET.REL.NODEC R8 `(_ZN7cutlass13device_kernelIN5flash19enable_sm80_to_sm89INS1_16FlashAttnBwdSm80INS1_25CollectiveMainloopBwdSm80ILi2ELi2EN4cute5tupleIJNS5_1CILi128EEES8_NS7_ILi64EEEEEENS_10bfloat16_tEfNS_4arch4Sm80ELb0ELb0ELb1ELb1ELb0ELb0ELb0ELb0ELi2ELi4ELi4ELi4ELb0EEENS1_24CollectiveEpilogueBwdGQAISA_fSD_Li256ELb1ELb0EEENS1_19SingleTileSchedulerILb1ELb0ELb0ELi128EEEEEEEEEvNT_6ParamsE) ;  /* 0xffff4c7008007950 */ /* 0x000fea0003c3ffff */
        .type           $_ZN7cutlass13device_kernelIN5flash19enable_sm80_to_sm89INS1_16FlashAttnBwdSm80INS1_25CollectiveMainloopBwdSm80ILi2ELi2EN4cute5tupleIJNS5_1CILi128EEES8_NS7_ILi64EEEEEENS_10bfloat16_tEfNS_4arch4Sm80ELb0ELb0ELb1ELb1ELb0ELb0ELb0ELb0ELi2ELi4ELi4ELi4ELb0EEENS1_24CollectiveEpilogueBwdGQAISA_fSD_Li256ELb1ELb0EEENS1_19SingleTileSchedulerILb1ELb0ELb0ELi128EEEEEEEEEvNT_6ParamsE$_ZZN4cute12filter_tupleINS_5tupleIJNS_10UnderscoreES2_S2_iEEENS1_IJNS1_IJNS_1CILi1EEENS4_ILi0EEEEEElS6_lEEEZNS_5sliceIS3_S8_EEDaRKT_RKT0_EUlRKT_RKT0_E_EEDaSC_SF_OT1_ENKUlDpSI_E_clIJNS1_IJS7_EEENS1_IJlEEENS1_IJS6_EEENS1_IJEEEEEEDaSP_,@function
        .size           $_ZN7cutlass13device_kernelIN5flash19enable_sm80_to_sm89INS1_16FlashAttnBwdSm80INS1_25CollectiveMainloopBwdSm80ILi2ELi2EN4cute5tupleIJNS5_1CILi128EEES8_NS7_ILi64EEEEEENS_10bfloat16_tEfNS_4arch4Sm80ELb0ELb0ELb1ELb1ELb0ELb0ELb0ELb0ELi2ELi4ELi4ELi4ELb0EEENS1_24CollectiveEpilogueBwdGQAISA_fSD_Li256ELb1ELb0EEENS1_19SingleTileSchedulerILb1ELb0ELb0ELi128EEEEEEEEEvNT_6ParamsE$_ZZN4cute12filter_tupleINS_5tupleIJNS_10UnderscoreES2_S2_iEEENS1_IJNS1_IJNS_1CILi1EEENS4_ILi0EEEEEElS6_lEEEZNS_5sliceIS3_S8_EEDaRKT_RKT0_EUlRKT_RKT0_E_EEDaSC_SF_OT1_ENKUlDpSI_E_clIJNS1_IJS7_EEENS1_IJlEEENS1_IJS6_EEENS1_IJEEEEEEDaSP_,($_ZN7cutlass13device_kernelIN5flash19enable_sm80_to_sm89INS1_16FlashAttnBwdSm80INS1_25CollectiveMainloopBwdSm80ILi2ELi2EN4cute5tupleIJNS5_1CILi128EEES8_NS7_ILi64EEEEEENS_10bfloat16_tEfNS_4arch4Sm80ELb0ELb0ELb1ELb1ELb0ELb0ELb0ELb0ELi2ELi4ELi4ELi4ELb0EEENS1_24CollectiveEpilogueBwdGQAISA_fSD_Li256ELb1ELb0EEENS1_19SingleTileSchedulerILb1ELb0ELb0ELi128EEEEEEEEEvNT_6ParamsE$_ZZN4cute12filter_tupleINS_5tupleIJNS_10UnderscoreES2_iEEENS1_IJNS1_IJNS_1CILi1EEENS4_ILi0EEEEEEiNS4_ILi1024EEEEEEZNS_5sliceIS3_S9_EEDaRKT_RKT0_EUlRKT_RKT0_E_EEDaSD_SG_OT1_ENKUlDpSJ_E_clIJNS1_IJS7_EEENS1_IJiEEENS1_IJEEEEEEDaSQ_ - $_ZN7cutlass13device_kernelIN5flash19enable_sm80_to_sm89INS1_16FlashAttnBwdSm80INS1_25CollectiveMainloopBwdSm80ILi2ELi2EN4cute5tupleIJNS5_1CILi128EEES8_NS7_ILi64EEEEEENS_10bfloat16_tEfNS_4arch4Sm80ELb0ELb0ELb1ELb1ELb0ELb0ELb0ELb0ELi2ELi4ELi4ELi4ELb0EEENS1_24CollectiveEpilogueBwdGQAISA_fSD_Li256ELb1ELb0EEENS1_19SingleTileSchedulerILb1ELb0ELb0ELi128EEEEEEEEEvNT_6ParamsE$_ZZN4cute12filter_tupleINS_5tupleIJNS_10UnderscoreES2_S2_iEEENS1_IJNS1_IJNS_1CILi1EEENS4_ILi0EEEEEElS6_lEEEZNS_5sliceIS3_S8_EEDaRKT_RKT0_EUlRKT_RKT0_E_EEDaSC_SF_OT1_ENKUlDpSI_E_clIJNS1_IJS7_EEENS1_IJlEEENS1_IJS6_EEENS1_IJEEEEEEDaSP_)
$_ZN7cutlass13device_kernelIN5flash19enable_sm80_to_sm89INS1_16FlashAttnBwdSm80INS1_25CollectiveMainloopBwdSm80ILi2ELi2EN4cute5tupleIJNS5_1CILi128EEES8_NS7_ILi64EEEEEENS_10bfloat16_tEfNS_4arch4Sm80ELb0ELb0ELb1ELb1ELb0ELb0ELb0ELb0ELi2ELi4ELi4ELi4ELb0EEENS1_24CollectiveEpilogueBwdGQAISA_fSD_Li256ELb1ELb0EEENS1_19SingleTileSchedulerILb1ELb0ELb0ELi128EEEEEEEEEvNT_6ParamsE$_ZZN4cute12filter_tupleINS_5tupleIJNS_10UnderscoreES2_S2_iEEENS1_IJNS1_IJNS_1CILi1EEENS4_ILi0EEEEEElS6_lEEEZNS_5sliceIS3_S8_EEDaRKT_RKT0_EUlRKT_RKT0_E_EEDaSC_SF_OT1_ENKUlDpSI_E_clIJNS1_IJS7_EEENS1_IJlEEENS1_IJS6_EEENS1_IJEEEEEEDaSP_:
[----:B------:R-:W-:Y:S02]  /*b390*/  IADD3 R3, R1, 0x16a8, RZ ;  /* 0x000016a801037810 */ /* 0x000fe40007ffe0ff */
[----:B------:R-:W-:Y:S02]  /*b3a0*/  MOV R6, 0xb3d0 ;  /* 0x0000b3d000067802 */ /* 0x000fe40000000f00 */
[----:B------:R-:W-:Y:S02]  /*b3b0*/  IADD3 R3, R3, c[0x0][0x20], RZ ;  /* 0x0000080003037a10 */ /* 0x000fe40007ffe0ff */
[----:B------:R-:W-:Y:S05]  /*b3c0*/  CALL.REL.NOINC `($_ZN7cutlass13device_kernelIN5flash19enable_sm80_to_sm89INS1_16FlashAttnBwdSm80INS1_25CollectiveMainloopBwdSm80ILi2ELi2EN4cute5tupleIJNS5_1CILi128EEES8_NS7_ILi64EEEEEENS_10bfloat16_tEfNS_4arch4Sm80ELb0ELb0ELb1ELb1ELb0ELb0ELb0ELb0ELi2ELi4ELi4ELi4ELb0EEENS1_24CollectiveEpilogueBwdGQAISA_fSD_Li256ELb1ELb0EEENS1_19SingleTileSchedulerILb1ELb0ELb0ELi128EEEEEEEEEvNT_6ParamsE$_ZN4cute3eso3ESOILb1ELb0EJNS_5tupleIJNS_1CILi1EEENS3_ILi0EEEEEElS5_EEC2ERKS6_RKlRKS5_) ;  /* 0xffffd1a000007944 */ /* 0x000fea0003c3ffff */
[----:B-1----:R1:W5:Y:S01]  /*b3d0*/  LDL.64 R2, [R1+0x16a8] ;  /* 0x0016a80001027983 */ /* 0x0023620000100a00 */
[----:B------:R-:W-:-:S04]  /*b3e0*/  MOV R5, 0x0 ;  /* 0x0000000000057802 */ /* 0x000fc80000000f00 */
[----:B------:R-:W-:Y:S05]  /*b3f0*/  RET.REL.NODEC R4 `(_ZN7cutlass13device_kernelIN5flash19enable_sm80_to_sm89INS1_16FlashAttnBwdSm80INS1_25CollectiveMainloopBwdSm80ILi2ELi2EN4cute5tupleIJNS5_1CILi128EEES8_NS7_ILi64EEEEEENS_10bfloat16_tEfNS_4arch4Sm80ELb0ELb0ELb1ELb1ELb0ELb0ELb0ELb0ELi2ELi4ELi4ELi4ELb0EEENS1_24CollectiveEpilogueBwdGQAISA_fSD_Li256ELb1ELb0EEENS1_19SingleTileSchedulerILb1ELb0ELb0ELi128EEEEEEEEEvNT_6ParamsE) ;  /* 0xffff4c0004007950 */ /* 0x000fea0003c3ffff */
        .type           $_ZN7cutlass13device_kernelIN5flash19enable_sm80_to_sm89INS1_16FlashAttnBwdSm80INS1_25CollectiveMainloopBwdSm80ILi2ELi2EN4cute5tupleIJNS5_1CILi128EEES8_NS7_ILi64EEEEEENS_10bfloat16_tEfNS_4arch4Sm80ELb0ELb0ELb1ELb1ELb0ELb0ELb0ELb0ELi2ELi4ELi4ELi4ELb0EEENS1_24CollectiveEpilogueBwdGQAISA_fSD_Li256ELb1ELb0EEENS1_19SingleTileSchedulerILb1ELb0ELb0ELi128EEEEEEEEEvNT_6ParamsE$_ZZN4cute12filter_tupleINS_5tupleIJNS_10UnderscoreES2_iEEENS1_IJNS1_IJNS_1CILi1EEENS4_ILi0EEEEEEiNS4_ILi1024EEEEEEZNS_5sliceIS3_S9_EEDaRKT_RKT0_EUlRKT_RKT0_E_EEDaSD_SG_OT1_ENKUlDpSJ_E_clIJNS1_IJS7_EEENS1_IJiEEENS1_IJEEEEEEDaSQ_,@function
        .size           $_ZN7cutlass13device_kernelIN5flash19enable_sm80_to_sm89INS1_16FlashAttnBwdSm80INS1_25CollectiveMainloopBwdSm80ILi2ELi2EN4cute5tupleIJNS5_1CILi128EEES8_NS7_ILi64EEEEEENS_10bfloat16_tEfNS_4arch4Sm80ELb0ELb0ELb1ELb1ELb0ELb0ELb0ELb0ELi2ELi4ELi4ELi4ELb0EEENS1_24CollectiveEpilogueBwdGQAISA_fSD_Li256ELb1ELb0EEENS1_19SingleTileSchedulerILb1ELb0ELb0ELi128EEEEEEEEEvNT_6ParamsE$_ZZN4cute12filter_tupleINS_5tupleIJNS_10UnderscoreES2_iEEENS1_IJNS1_IJNS_1CILi1EEENS4_ILi0EEEEEEiNS4_ILi1024EEEEEEZNS_5sliceIS3_S9_EEDaRKT_RKT0_EUlRKT_RKT0_E_EEDaSD_SG_OT1_ENKUlDpSJ_E_clIJNS1_IJS7_EEENS1_IJiEEENS1_IJEEEEEEDaSQ_,($_ZN7cutlass13device_kernelIN5flash19enable_sm80_to_sm89INS1_16FlashAttnBwdSm80INS1_25CollectiveMainloopBwdSm80ILi2ELi2EN4cute5tupleIJNS5_1CILi128EEES8_NS7_ILi64EEEEEENS_10bfloat16_tEfNS_4arch4Sm80ELb0ELb0ELb1ELb1ELb0ELb0ELb0ELb0ELi2ELi4ELi4ELi4ELb0EEENS1_24CollectiveEpilogueBwdGQAISA_fSD_Li256ELb1ELb0EEENS1_19SingleTileSchedulerILb1ELb0ELb0ELi128EEEEEEEEEvNT_6ParamsE$_ZZN4cute12filter_tupleINS_5tupleIJNS_1CILi0EEENS1_IJNS2_ILi1EEENS2_ILi512EEEiEEEEEEZNS_16flatten_to_tupleIS7_EEDaRKT_EUlRKT_E_EEDaSB_OT0_ENKUlDpSE_E_clIJNS1_IJS3_EEES6_EEEDaSI_ - $_ZN7cutlass13device_kernelIN5flash19enable_sm80_to_sm89INS1_16FlashAttnBwdSm80INS1_25CollectiveMainloopBwdSm80ILi2ELi2EN4cute5tupleIJNS5_1CILi128EEES8_NS7_ILi64EEEEEENS_10bfloat16_tEfNS_4arch4Sm80ELb0ELb0ELb1ELb1ELb0ELb0ELb0ELb0ELi2ELi4ELi4ELi4ELb0EEENS1_24CollectiveEpilogueBwdGQAISA_fSD_Li256ELb1ELb0EEENS1_19SingleTileSchedulerILb1ELb0ELb0ELi128EEEEEEEEEvNT_6ParamsE$_ZZN4cute12filter_tupleINS_5tupleIJNS_10UnderscoreES2_iEEENS1_IJNS1_IJNS_1CILi1EEENS4_ILi0EEEEEEiNS4_ILi1024EEEEEEZNS_5sliceIS3_S9_EEDaRKT_RKT0_EUlRKT_RKT0_E_EEDaSD_SG_OT1_ENKUlDpSJ_E_clIJNS1_IJS7_EEENS1_IJiEEENS1_IJEEEEEEDaSQ_)
$_ZN7cutlass13device_kernelIN5flash19enable_sm80_to_sm89INS1_16FlashAttnBwdSm80INS1_25CollectiveMainloopBwdSm80ILi2ELi2EN4cute5tupleIJNS5_1CILi128EEES8_NS7_ILi64EEEEEENS_10bfloat16_tEfNS_4arch4Sm80ELb0ELb0ELb1ELb1ELb0ELb0ELb0ELb0ELi2ELi4ELi4ELi4ELb0EEENS1_24CollectiveEpilogueBwdGQAISA_fSD_Li256ELb1ELb0EEENS1_19SingleTileSchedulerILb1ELb0ELb0ELi128EEEEEEEEEvNT_6ParamsE$_ZZN4cute12filter_tupleINS_5tupleIJNS_10UnderscoreES2_iEEENS1_IJNS1_IJNS_1CILi1EEENS4_ILi0EEEEEEiNS4_ILi1024EEEEEEZNS_5sliceIS3_S9_EEDaRKT_RKT0_EUlRKT_RKT0_E_EEDaSD_SG_OT1_ENKUlDpSJ_E_clIJNS1_IJS7_EEENS1_IJiEEENS1_IJEEEEEEDaSQ_:
[----:B------:R-:W-:Y:S02]  /*b400*/  IADD3 R2, R1, 0x1680, RZ ;  /* 0x0000168001027810 */ /* 0x000fe40007ffe0ff */
[----:B------:R-:W-:Y:S02]  /*b410*/  MOV R6, 0xb440 ;  /* 0x0000b44000067802 */ /* 0x000fe40000000f00 */
[----:B------:R-:W-:Y:S02]  /*b420*/  IADD3 R2, R2, c[0x0][0x20], RZ ;  /* 0x0000080002027a10 */ /* 0x000fe40007ffe0ff */
[----:B------:R-:W-:Y:S05]  /*b430*/  CALL.REL.NOINC `($_ZN7cutlass13device_kernelIN5flash19enable_sm80_to_sm89INS1_16FlashAttnBwdSm80INS1_25CollectiveMainloopBwdSm80ILi2ELi2EN4cute5tupleIJNS5_1CILi128EEES8_NS7_ILi64EEEEEENS_10bfloat16_tEfNS_4arch4Sm80ELb0ELb0ELb1ELb1ELb0ELb0ELb0ELb0ELi2ELi4ELi4ELi4ELb0EEENS1_24CollectiveEpilogueBwdGQAISA_fSD_Li256ELb1ELb0EEENS1_19SingleTileSchedulerILb1ELb0ELb0ELi128EEEEEEEEEvNT_6ParamsE$_ZN4cute3eso3ESOILb1ELb0EJNS_5tupleIJNS_1CILi1EEENS3_ILi0EEEEEEiEEC2ERKS6_RKi) ;  /* 0xffffd0b000007944 */ /* 0x000fea0003c3ffff */
[----:B-1----:R1:W5:Y:S01]  /*b440*/  LDL R3, [R1+0x1680] ;  /* 0x0016800001037983 */ /* 0x0023620000100800 */
[----:B------:R-:W-:Y:S02]  /*b450*/  MOV R6, R4 ;  /* 0x0000000400067202 */ /* 0x000fe40000000f00 */
[----:B------:R-:W-:-:S04]  /*b460*/  MOV R7, 0x0 ;  /* 0x0000000000077802 */ /* 0x000fc80000000f00 */
[----:B------:R-:W-:Y:S05]  /*b470*/  RET.REL.NODEC R6 `(_ZN7cutlass13device_kernelIN5flash19enable_sm80_to_sm89INS1_16FlashAttnBwdSm80INS1_25CollectiveMainloopBwdSm80ILi2ELi2EN4cute5tupleIJNS5_1CILi128EEES8_NS7_ILi64EEEEEENS_10bfloat16_tEfNS_4arch4Sm80ELb0ELb0ELb1ELb1ELb0ELb0ELb0ELb0ELi2ELi4ELi4ELi4ELb0EEENS1_24CollectiveEpilogueBwdGQAISA_fSD_Li256ELb1ELb0EEENS1_19SingleTileSchedulerILb1ELb0ELb0ELi128EEEEEEEEEvNT_6ParamsE) ;  /* 0xffff4b8006007950 */ /* 0x000fea0003c3ffff */
        .type           $_ZN7cutlass13device_kernelIN5flash19enable_sm80_to_sm89INS1_16FlashAttnBwdSm80INS1_25CollectiveMainloopBwdSm80ILi2ELi2EN4cute5tupleIJNS5_1CILi128EEES8_NS7_ILi64EEEEEENS_10bfloat16_tEfNS_4arch4Sm80ELb0ELb0ELb1ELb1ELb0ELb0ELb0ELb0ELi2ELi4ELi4ELi4ELb0EEENS1_24CollectiveEpilogueBwdGQAISA_fSD_Li256ELb1ELb0EEENS1_19SingleTileSchedulerILb1ELb0ELb0ELi128EEEEEEEEEvNT_6ParamsE$_ZZN4cute12filter_tupleINS_5tupleIJNS_1CILi0EEENS1_IJNS2_ILi1EEENS2_ILi512EEEiEEEEEEZNS_16flatten_to_tupleIS7_EEDaRKT_EUlRKT_E_EEDaSB_OT0_ENKUlDpSE_E_clIJNS1_IJS3_EEES6_EEEDaSI_,@function
        .size           $_ZN7cutlass13device_kernelIN5flash19enable_sm80_to_sm89INS1_16FlashAttnBwdSm80INS1_25CollectiveMainloopBwdSm80ILi2ELi2EN4cute5tupleIJNS5_1CILi128EEES8_NS7_ILi64EEEEEENS_10bfloat16_tEfNS_4arch4Sm80ELb0ELb0ELb1ELb1ELb0ELb0ELb0ELb0ELi2ELi4ELi4ELi4ELb0EEENS1_24CollectiveEpilogueBwdGQAISA_fSD_Li256ELb1ELb0EEENS1_19SingleTileSchedulerILb1ELb0ELb0ELi128EEEEEEEEEvNT_6ParamsE$_ZZN4cute12filter_tupleINS_5tupleIJNS_1CILi0EEENS1_IJNS2_ILi1EEENS2_ILi512EEEiEEEEEEZNS_16flatten_to_tupleIS7_EEDaRKT_EUlRKT_E_EEDaSB_OT0_ENKUlDpSE_E_clIJNS1_IJS3_EEES6_EEEDaSI_,($_ZN7cutlass13device_kernelIN5flash19enable_sm80_to_sm89INS1_16FlashAttnBwdSm80INS1_25CollectiveMainloopBwdSm80ILi2ELi2EN4cute5tupleIJNS5_1CILi128EEES8_NS7_ILi64EEEEEENS_10bfloat16_tEfNS_4arch4Sm80ELb0ELb0ELb1ELb1ELb0ELb0ELb0ELb0ELi2ELi4ELi4ELi4ELb0EEENS1_24CollectiveEpilogueBwdGQAISA_fSD_Li256ELb1ELb0EEENS1_19SingleTileSchedulerILb1ELb0ELb0ELi128EEEEEEEEEvNT_6ParamsE$_ZZN4cute12filter_tupleINS_5tupleIJNS_1CILi0EEENS_10UnderscoreEEEENS1_IJNS1_IJS3_S3_EEEiEEEZNS_6detail10lift_sliceIS5_S7_EEDaRKT_RKT0_EUlRKT_RKT0_E_EEDaSC_SF_OT1_ENKUlDpSI_E_clIJNS1_IJEEENS1_IJiEEEEEEDaSP_ - $_ZN7cutlass13device_kernelIN5flash19enable_sm80_to_sm89INS1_16FlashAttnBwdSm80INS1_25CollectiveMainloopBwdSm80ILi2ELi2EN4cute5tupleIJNS5_1CILi128EEES8_NS7_ILi64EEEEEENS_10bfloat16_tEfNS_4arch4Sm80ELb0ELb0ELb1ELb1ELb0ELb0ELb0ELb0ELi2ELi4ELi4ELi4ELb0EEENS1_24CollectiveEpilogueBwdGQAISA_fSD_Li256ELb1ELb0EEENS1_19SingleTileSchedulerILb1ELb0ELb0ELi128EEEEEEEEEvNT_6ParamsE$_ZZN4cute12filter_tupleINS_5tupleIJNS_1CILi0EEENS1_IJNS2_ILi1EEENS2_ILi512EEEiEEEEEEZNS_16flatten_to_tupleIS7_EEDaRKT_EUlRKT_E_EEDaSB_OT0_ENKUlDpSE_E_clIJNS1_IJS3_EEES6_EEEDaSI_)
$_ZN7cutlass13device_kernelIN5flash19enable_sm80_to_sm89INS1_16FlashAttnBwdSm80INS1_25CollectiveMainloopBwdSm80ILi2ELi2EN4cute5tupleIJNS5_1CILi128EEES8_NS7_ILi64EEEEEENS_10bfloat16_tEfNS_4arch4Sm80ELb0ELb0ELb1ELb1ELb0ELb0ELb0ELb0ELi2ELi4ELi4ELi4ELb0EEENS1_24CollectiveEpilogueBwdGQAISA_fSD_Li256ELb1ELb0EEENS1_19SingleTileSchedulerILb1ELb0ELb0ELi128EEEEEEEEEvNT_6ParamsE$_ZZN4cute12filter_tupleINS_5tupleIJNS_1CILi0EEENS1_IJNS2_ILi1EEENS2_ILi512EEEiEEEEEEZNS_16flatten_to_tupleIS7_EEDaRKT_EUlRKT_E_EEDaSB_OT0_ENKUlDpSE_E_clIJNS1_IJS3_EEES6_EEEDaSI_:
[----:B------:R-:W-:Y:S02]  /*b480*/  IADD3 R2, R1, 0x1380, RZ ;  /* 0x0000138001027810 */ /* 0x000fe40007ffe0ff */
[----:B------:R-:W-:Y:S02]  /*b490*/  MOV R8, 0xb4c0 ;  /* 0x0000b4c000087802 */ /* 0x000fe40000000f00 */
[----:B------:R-:W-:Y:S02]  /*b4a0*/  IADD3 R2, R2, c[0x0][0x20], RZ ;  /* 0x0000080002027a10 */ /* 0x000fe40007ffe0ff */
[----:B------:R-:W-:Y:S05]  /*b4b0*/  CALL.REL.NOINC `($_ZN7cutlass13device_kernelIN5flash19enable_sm80_to_sm89INS1_16FlashAttnBwdSm80INS1_25CollectiveMainloopBwdSm80ILi2ELi2EN4cute5tupleIJNS5_1CILi128EEES8_NS7_ILi64EEEEEENS_10bfloat16_tEfNS_4arch4Sm80ELb0ELb0ELb1ELb1ELb0ELb0ELb0ELb0ELi2ELi4ELi4ELi4ELb0EEENS1_24CollectiveEpilogueBwdGQAISA_fSD_Li256ELb1ELb0EEENS1_19SingleTileSchedulerILb1ELb0ELb0ELi128EEEEEEEEEvNT_6ParamsE$_ZN4cute3eso3ESOILb1ELb0EJNS_1CILi0EEENS2_ILi1EEENS2_ILi512EEEiEEC2ERKS3_RKS4_RKS5_RKi) ;  /* 0xffffc01000007944 */ /* 0x000fea0003c3ffff */
[----:B-1----:R1:W5:Y:S01]  /*b4c0*/  LDL R2, [R1+0x1380] ;  /* 0x0013800001027983 */ /* 0x0023620000100800 */
[----:B------:R-:W-:-:S04]  /*b4d0*/  MOV R11, 0x0 ;  /* 0x00000000000b7802 */ /* 0x000fc80000000f00 */
[----:B------:R-:W-:Y:S05]  /*b4e0*/  RET.REL.NODEC R10 `(_ZN7cutlass13device_kernelIN5flash19enable_sm80_to_sm89INS1_16FlashAttnBwdSm80INS1_25CollectiveMainloopBwdSm80ILi2ELi2EN4cute5tupleIJNS5_1CILi128EEES8_NS7_ILi64EEEEEENS_10bfloat16_tEfNS_4arch4Sm80ELb0ELb0ELb1ELb1ELb0ELb0ELb0ELb0ELi2ELi4ELi4ELi4ELb0EEENS1_24CollectiveEpilogueBwdGQAISA_fSD_Li256ELb1ELb0EEENS1_19SingleTileSchedulerILb1ELb0ELb0ELi128EEEEEEEEEvNT_6ParamsE) ;  /* 0xffff4b100a007950 */ /* 0x000fea0003c3ffff */
        .type           $_ZN7cutlass13device_kernelIN5flash19enable_sm80_to_sm89INS1_16FlashAttnBwdSm80INS1_25CollectiveMainloopBwdSm80ILi2ELi2EN4cute5tupleIJNS5_1CILi128EEES8_NS7_ILi64EEEEEENS_10bfloat16_tEfNS_4arch4Sm80ELb0ELb0ELb1ELb1ELb0ELb0ELb0ELb0ELi2ELi4ELi4ELi4ELb0EEENS1_24CollectiveEpilogueBwdGQAISA_fSD_Li256ELb1ELb0EEENS1_19SingleTileSchedulerILb1ELb0ELb0ELi128EEEEEEEEEvNT_6ParamsE$_ZZN4cute12filter_tupleINS_5tupleIJNS_1CILi0EEENS_10UnderscoreEEEENS1_IJNS1_IJS3_S3_EEEiEEEZNS_6detail10lift_sliceIS5_S7_EEDaRKT_RKT0_EUlRKT_RKT0_E_EEDaSC_SF_OT1_ENKUlDpSI_E_clIJNS1_IJEEENS1_IJiEEEEEEDaSP_,@function
        .size           $_ZN7cutlass13device_kernelIN5flash19enable_sm80_to_sm89INS1_16FlashAttnBwdSm80INS1_25CollectiveMainloopBwdSm80ILi2ELi2EN4cute5tupleIJNS5_1CILi128EEES8_NS7_ILi64EEEEEENS_10bfloat16_tEfNS_4arch4Sm80ELb0ELb0ELb1ELb1ELb0ELb0ELb0ELb0ELi2ELi4ELi4ELi4ELb0EEENS1_24CollectiveEpilogueBwdGQAISA_fSD_Li256ELb1ELb0EEENS1_19SingleTileSchedulerILb1ELb0ELb0ELi128EEEEEEEEEvNT_6ParamsE$_ZZN4cute12filter_tupleINS_5tupleIJNS_1CILi0EEENS_10UnderscoreEEEENS1_IJNS1_IJS3_S3_EEEiEEEZNS_6detail10lift_sliceIS5_S7_EEDaRKT_RKT0_EUlRKT_RKT0_E_EEDaSC_SF_OT1_ENKUlDpSI_E_clIJNS1_IJEEENS1_IJiEEEEEEDaSP_,($_ZN7cutlass13device_kernelIN5flash19enable_sm80_to_sm89INS1_16FlashAttnBwdSm80INS1_25CollectiveMainloopBwdSm80ILi2ELi2EN4cute5tupleIJNS5_1CILi128EEES8_NS7_ILi64EEEEEENS_10bfloat16_tEfNS_4arch4Sm80ELb0ELb0ELb1ELb1ELb0ELb0ELb0ELb0ELi2ELi4ELi4ELi4ELb0EEENS1_24CollectiveEpilogueBwdGQAISA_fSD_Li256ELb1ELb0EEENS1_19SingleTileSchedulerILb1ELb0ELb0ELi128EEEEEEEEEvNT_6ParamsE$_ZZN4cute12filter_tupleINS_5tupleIJNS_1CILi1024EEENS1_IJiiEEEEEEZNS_16flatten_to_tupleIS5_EEDaRKT_EUlRKT_E_EEDaS9_OT0_ENKUlDpSC_E_clIJNS1_IJS3_EEES4_EEEDaSG_ - $_ZN7cutlass13device_kernelIN5flash19enable_sm80_to_sm89INS1_16FlashAttnBwdSm80INS1_25CollectiveMainloopBwdSm80ILi2ELi2EN4cute5tupleIJNS5_1CILi128EEES8_NS7_ILi64EEEEEENS_10bfloat16_tEfNS_4arch4Sm80ELb0ELb0ELb1ELb1ELb0ELb0ELb0ELb0ELi2ELi4ELi4ELi4ELb0EEENS1_24CollectiveEpilogueBwdGQAISA_fSD_Li256ELb1ELb0EEENS1_19SingleTileSchedulerILb1ELb0ELb0ELi128EEEEEEEEEvNT_6ParamsE$_ZZN4cute12filter_tupleINS_5tupleIJNS_1CILi0EEENS_10UnderscoreEEEENS1_IJNS1_IJS3_S3_EEEiEEEZNS_6detail10lift_sliceIS5_S7_EEDaRKT_RKT0_EUlRKT_RKT0_E_EEDaSC_SF_OT1_ENKUlDpSI_E_clIJNS1_IJEEENS1_IJiEEEEEEDaSP_)
$_ZN7cutlass13device_kernelIN5flash19enable_sm80_to_sm89INS1_16FlashAttnBwdSm80INS1_25CollectiveMainloopBwdSm80ILi2ELi2EN4cute5tupleIJNS5_1CILi128EEES8_NS7_ILi64EEEEEENS_10bfloat16_tEfNS_4arch4Sm80ELb0ELb0ELb1ELb1ELb0ELb0ELb0ELb0ELi2ELi4ELi4ELi4ELb0EEENS1_24CollectiveEpilogueBwdGQAISA_fSD_Li256ELb1ELb0EEENS1_19SingleTileSchedulerILb1ELb0ELb0ELi128EEEEEEEEEvNT_6ParamsE$_ZZN4cute12filter_tupleINS_5tupleIJNS_1CILi0EEENS_10UnderscoreEEEENS1_IJNS1_IJS3_S3_EEEiEEEZNS_6detail10lift_sliceIS5_S7_EEDaRKT_RKT0_EUlRKT_RKT0_E_EEDaSC_SF_OT1_ENKUlDpSI_E_clIJNS1_IJEEENS1_IJiEEEEEEDaSP_:
[----:B------:R-:W-:Y:S02]  /*b4f0*/  IADD3 R2, R1, 0x1680, RZ ;  /* 0x0000168001027810 */ /* 0x000fe40007ffe0ff */
[----:B------:R-:W-:Y:S02]  /*b500*/  MOV R8, 0xb530 ;  /* 0x0000b53000087802 */ /* 0x000fe40000000f00 */
[----:B------:R-:W-:Y:S02]  /*b510*/  IADD3 R2, R2, c[0x0][0x20], RZ ;  /* 0x0000080002027a10 */ /* 0x000fe40007ffe0ff */
[----:B------:R-:W-:Y:S05]  /*b520*/  CALL.REL.NOINC `($_ZN7cutlass13device_kernelIN5flash19enable_sm80_to_sm89INS1_16FlashAttnBwdSm80INS1_25CollectiveMainloopBwdSm80ILi2ELi2EN4cute5tupleIJNS5_1CILi128EEES8_NS7_ILi64EEEEEENS_10bfloat16_tEfNS_4arch4Sm80ELb0ELb0ELb1ELb1ELb0ELb0ELb0ELb0ELi2ELi4ELi4ELi4ELb0EEENS1_24CollectiveEpilogueBwdGQAISA_fSD_Li256ELb1ELb0EEENS1_19SingleTileSchedulerILb1ELb0ELb0ELi128EEEEEEEEEvNT_6ParamsE$_ZN4cute3eso3ESOILb0ELb1EJiEEC2ERKi) ;  /* 0xffffb9a000007944 */ /* 0x000fea0003c3ffff */
[----:B-1----:R1:W5:Y:S01]  /*b530*/  LDL R2, [R1+0x1680] ;  /* 0x0016800001027983 */ /* 0x0023620000100800 */
[----:B------:R-:W-:-:S04]  /*b540*/  MOV R11, 0x0 ;  /* 0x00000000000b7802 */ /* 0x000fc80000000f00 */
[----:B------:R-:W-:Y:S05]  /*b550*/  RET.REL.NODEC R10 `(_ZN7cutlass13device_kernelIN5flash19enable_sm80_to_sm89INS1_16FlashAttnBwdSm80INS1_25CollectiveMainloopBwdSm80ILi2ELi2EN4cute5tupleIJNS5_1CILi128EEES8_NS7_ILi64EEEEEENS_10bfloat16_tEfNS_4arch4Sm80ELb0ELb0ELb1ELb1ELb0ELb0ELb0ELb0ELi2ELi4ELi4ELi4ELb0EEENS1_24CollectiveEpilogueBwdGQAISA_fSD_Li256ELb1ELb0EEENS1_19SingleTileSchedulerILb1ELb0ELb0ELi128EEEEEEEEEvNT_6ParamsE) ;  /* 0xffff4aa00a007950 */ /* 0x000fea0003c3ffff */
        .type           $_ZN7cutlass13device_kernelIN5flash19enable_sm80_to_sm89INS1_16FlashAttnBwdSm80INS1_25CollectiveMainloopBwdSm80ILi2ELi2EN4cute5tupleIJNS5_1CILi128EEES8_NS7_ILi64EEEEEENS_10bfloat16_tEfNS_4arch4Sm80ELb0ELb0ELb1ELb1ELb0ELb0ELb0ELb0ELi2ELi4ELi4ELi4ELb0EEENS1_24CollectiveEpilogueBwdGQAISA_fSD_Li256ELb1ELb0EEENS1_19SingleTileSchedulerILb1ELb0ELb0ELi128EEEEEEEEEvNT_6ParamsE$_ZZN4cute12filter_tupleINS_5tupleIJNS_1CILi1024EEENS1_IJiiEEEEEEZNS_16flatten_to_tupleIS5_EEDaRKT_EUlRKT_E_EEDaS9_OT0_ENKUlDpSC_E_clIJNS1_IJS3_EEES4_EEEDaSG_,@function
        .size           $_ZN7cutlass13device_kernelIN5flash19enable_sm80_to_sm89INS1_16FlashAttnBwdSm80INS1_25CollectiveMainloopBwdSm80ILi2ELi2EN4cute5tupleIJNS5_1CILi128EEES8_NS7_ILi64EEEEEENS_10bfloat16_tEfNS_4arch4Sm80ELb0ELb0ELb1ELb1ELb0ELb0ELb0ELb0ELi2ELi4ELi4ELi4ELb0EEENS1_24CollectiveEpilogueBwdGQAISA_fSD_Li256ELb1ELb0EEENS1_19SingleTileSchedulerILb1ELb0ELb0ELi128EEEEEEEEEvNT_6ParamsE$_ZZN4cute12filter_tupleINS_5tupleIJNS_1CILi1024EEENS1_IJiiEEEEEEZNS_16flatten_to_tupleIS5_EEDaRKT_EUlRKT_E_EEDaS9_OT0_ENKUlDpSC_E_clIJNS1_IJS3_EEES4_EEEDaSG_,($_ZN7cutlass13device_kernelIN5flash19enable_sm80_to_sm89INS1_16FlashAttnBwdSm80INS1_25CollectiveMainloopBwdSm80ILi2ELi2EN4cute5tupleIJNS5_1CILi128EEES8_NS7_ILi64EEEEEENS_10bfloat16_tEfNS_4arch4Sm80ELb0ELb0ELb1ELb1ELb0ELb0ELb0ELb0ELi2ELi4ELi4ELi4ELb0EEENS1_24CollectiveEpilogueBwdGQAISA_fSD_Li256ELb1ELb0EEENS1_19SingleTileSchedulerILb1ELb0ELb0ELi128EEEEEEEEEvNT_6ParamsE$_ZZN4cute12filter_tupleINS_5tupleIJNS_1CILi1EEENS1_IJNS2_ILi8EEEiiEEENS2_ILi64EEENS1_IJiNS2_ILi144EEENS2_ILi288EEEEEENS2_ILi512EEEEEEZNS_7flattenISB_EEDaRKT_EUlRKT_E_EEDaSF_OT0_ENKUlDpSI_E_clIJNS1_IJS3_EEES5_NS1_IJS6_EEES9_NS1_IJSA_EEEEEEDaSM_ - $_ZN7cutlass13device_kernelIN5flash19enable_sm80_to_sm89INS1_16FlashAttnBwdSm80INS1_25CollectiveMainloopBwdSm80ILi2ELi2EN4cute5tupleIJNS5_1CILi128EEES8_NS7_ILi64EEEEEENS_10bfloat16_tEfNS_4arch4Sm80ELb0ELb0ELb1ELb1ELb0ELb0ELb0ELb0ELi2ELi4ELi4ELi4ELb0EEENS1_24CollectiveEpilogueBwdGQAISA_fSD_Li256ELb1ELb0EEENS1_19SingleTileSchedulerILb1ELb0ELb0ELi128EEEEEEEEEvNT_6ParamsE$_ZZN4cute12filter_tupleINS_5tupleIJNS_1CILi1024EEENS1_IJiiEEEEEEZNS_16flatten_to_tupleIS5_EEDaRKT_EUlRKT_E_EEDaS9_OT0_ENKUlDpSC_E_clIJNS1_IJS3_EEES4_EEEDaSG_)
$_ZN7cutlass13device_kernelIN5flash19enable_sm80_to_sm89INS1_16FlashAttnBwdSm80INS1_25CollectiveMainloopBwdSm80ILi2ELi2EN4cute5tupleIJNS5_1CILi128EEES8_NS7_ILi64EEEEEENS_10bfloat16_tEfNS_4arch4Sm80ELb0ELb0ELb1ELb1ELb0ELb0ELb0ELb0ELi2ELi4ELi4ELi4ELb0EEENS1_24CollectiveEpilogueBwdGQAISA_fSD_Li256ELb1ELb0EEENS1_19SingleTileSchedulerILb1ELb0ELb0ELi128EEEEEEEEEvNT_6ParamsE$_ZZN4cute12filter_tupleINS_5tupleIJNS_1CILi1024EEENS1_IJiiEEEEEEZNS_16flatten_to_tupleIS5_EEDaRKT_EUlRKT_E_EEDaS9_OT0_ENKUlDpSC_E_clIJNS1_IJS3_EEES4_EEEDaSG_:
[----:B------:R-:W-:-:S06]  /*b560*/  IADD3 R8, R5, -c[0x0][0x20], RZ ;  /* 0x8000080005087a10 */ /* 0x000fcc0007ffe0ff */
[----:B------:R-:W5:Y:S01]  /*b570*/  LDL R8, [R8] ;  /* 0x0000000008087983 */ /* 0x000f620000100800 */
[----:B------:R-:W-:Y:S02]  /*b580*/  IADD3 R3, R1, 0x1380, RZ ;  /* 0x0000138001037810 */ /* 0x000fe40007ffe0ff */
[----:B------:R-:W-:Y:S02]  /*b590*/  IADD3 R2, R5, 0x4, RZ ;  /* 0x0000000405027810 */ /* 0x000fe40007ffe0ff */
[----:B------:R-:W-:Y:S02]  /*b5a0*/  IADD3 R3, R3, c[0x0][0x20], RZ ;  /* 0x0000080003037a10 */ /* 0x000fe40007ffe0ff */
[----:B------:R-:W-:Y:S02]  /*b5b0*/  MOV R6, 0xb5d0 ;  /* 0x0000b5d000067802 */ /* 0x000fe40000000f00 */
[----:B-----5:R-:W-:Y:S05]  /*b5c0*/  CALL.REL.NOINC `($_ZN7cutlass13device_kernelIN5flash19enable_sm80_to_sm89INS1_16FlashAttnBwdSm80INS1_25CollectiveMainloopBwdSm80ILi2ELi2EN4cute5tupleIJNS5_1CILi128EEES8_NS7_ILi64EEEEEENS_10bfloat16_tEfNS_4arch4Sm80ELb0ELb0ELb1ELb1ELb0ELb0ELb0ELb0ELi2ELi4ELi4ELi4ELb0EEENS1_24CollectiveEpilogueBwdGQAISA_fSD_Li256ELb1ELb0EEENS1_19SingleTileSchedulerILb1ELb0ELb0ELi128EEEEEEEEEvNT_6ParamsE$_ZN4cute3eso3ESOILb1ELb0EJNS_1CILi1024EEEiiEEC2ERKS3_RKiS8_) ;  /* 0xffffc0c000007944 */ /* 0x020fea0003c3ffff */
[----:B------:R-:W-:-:S04]  /*b5d0*/  MOV R5, 0x0 ;  /* 0x0000000000057802 */ /* 0x000fc80000000f00 */
[----:B------:R-:W-:Y:S05]  /*b5e0*/  RET.REL.NODEC R4 `(_ZN7cutlass13device_kernelIN5flash19enable_sm80_to_sm89INS1_16FlashAttnBwdSm80INS1_25CollectiveMainloopBwdSm80ILi2ELi2EN4cute5tupleIJNS5_1CILi128EEES8_NS7_ILi64EEEEEENS_10bfloat16_tEfNS_4arch4Sm80ELb0ELb0ELb1ELb1ELb0ELb0ELb0ELb0ELi2ELi4ELi4ELi4ELb0EEENS1_24CollectiveEpilogueBwdGQAISA_fSD_Li256ELb1ELb0EEENS1_19SingleTileSchedulerILb1ELb0ELb0ELi128EEEEEEEEEvNT_6ParamsE) ;  /* 0xffff4a1004007950 */ /* 0x000fea0003c3ffff */
        .type           $_ZN7cutlass13device_kernelIN5flash19enable_sm80_to_sm89INS1_16FlashAttnBwdSm80INS1_25CollectiveMainloopBwdSm80ILi2ELi2EN4cute5tupleIJNS5_1CILi128EEES8_NS7_ILi64EEEEEENS_10bfloat16_tEfNS_4arch4Sm80ELb0ELb0ELb1ELb1ELb0ELb0ELb0ELb0ELi2ELi4ELi4ELi4ELb0EEENS1_24CollectiveEpilogueBwdGQAISA_fSD_Li256ELb1ELb0EEENS1_19SingleTileSchedulerILb1ELb0ELb0ELi128EEEEEEEEEvNT_6ParamsE$_ZZN4cute12filter_tupleINS_5tupleIJNS_1CILi1EEENS1_IJNS2_ILi8EEEiiEEENS2_ILi64EEENS1_IJiNS2_ILi144EEENS2_ILi288EEEEEENS2_ILi512EEEEEEZNS_7flattenISB_EEDaRKT_EUlRKT_E_EEDaSF_OT0_ENKUlDpSI_E_clIJNS1_IJS3_EEES5_NS1_IJS6_EEES9_NS1_IJSA_EEEEEEDaSM_,@function
        .size           $_ZN7cutlass13device_kernelIN5flash19enable_sm80_to_sm89INS1_16FlashAttnBwdSm80INS1_25CollectiveMainloopBwdSm80ILi2ELi2EN4cute5tupleIJNS5_1CILi128EEES8_NS7_ILi64EEEEEENS_10bfloat16_tEfNS_4arch4Sm80ELb0ELb0ELb1ELb1ELb0ELb0ELb0ELb0ELi2ELi4ELi4ELi4ELb0EEENS1_24CollectiveEpilogueBwdGQAISA_fSD_Li256ELb1ELb0EEENS1_19SingleTileSchedulerILb1ELb0ELb0ELi128EEEEEEEEEvNT_6ParamsE$_ZZN4cute12filter_tupleINS_5tupleIJNS_1CILi1EEENS1_IJNS2_ILi8EEEiiEEENS2_ILi64EEENS1_IJiNS2_ILi144EEENS2_ILi288EEEEEENS2_ILi512EEEEEEZNS_7flattenISB_EEDaRKT_EUlRKT_E_EEDaSF_OT0_ENKUlDpSI_E_clIJNS1_IJS3_EEES5_NS1_IJS6_EEES9_NS1_IJSA_EEEEEEDaSM_,($_ZN7cutlass13device_kernelIN5flash19enable_sm80_to_sm89INS1_16FlashAttnBwdSm80INS1_25CollectiveMainloopBwdSm80ILi2ELi2EN4cute5tupleIJNS5_1CILi128EEES8_NS7_ILi64EEEEEENS_10bfloat16_tEfNS_4arch4Sm80ELb0ELb0ELb1ELb1ELb0ELb0ELb0ELb0ELi2ELi4ELi4ELi4ELb0EEENS1_24CollectiveEpilogueBwdGQAISA_fSD_Li256ELb1ELb0EEENS1_19SingleTileSchedulerILb1ELb0ELb0ELi128EEEEEEEEEvNT_6ParamsE$_ZZN4cute12filter_tupleINS_5tupleIJNS_1CILi1EEENS1_IJiiiEEENS2_ILi64EEENS1_IJNS2_ILi72EEENS2_ILi144EEENS2_ILi288EEEEEENS2_ILi512EEEEEEZNS_7flattenISB_EEDaRKT_EUlRKT_E_EEDaSF_OT0_ENKUlDpSI_E_clIJNS1_IJS3_EEES4_NS1_IJS5_EEES9_NS1_IJSA_EEEEEEDaSM_ - $_ZN7cutlass13device_kernelIN5flash19enable_sm80_to_sm89INS1_16FlashAttnBwdSm80INS1_25CollectiveMainloopBwdSm80ILi2ELi2EN4cute5tupleIJNS5_1CILi128EEES8_NS7_ILi64EEEEEENS_10bfloat16_tEfNS_4arch4Sm80ELb0ELb0ELb1ELb1ELb0ELb0ELb0ELb0ELi2ELi4ELi4ELi4ELb0EEENS1_24CollectiveEpilogueBwdGQAISA_fSD_Li256ELb1ELb0EEENS1_19SingleTileSchedulerILb1ELb0ELb0ELi128EEEEEEEEEvNT_6ParamsE$_ZZN4cute12filter_tupleINS_5tupleIJNS_1CILi1EEENS1_IJNS2_ILi8EEEiiEEENS2_ILi64EEENS1_IJiNS2_ILi144EEENS2_ILi288EEEEEENS2_ILi512EEEEEEZNS_7flattenISB_EEDaRKT_EUlRKT_E_EEDaSF_OT0_ENKUlDpSI_E_clIJNS1_IJS3_EEES5_NS1_IJS6_EEES9_NS1_IJSA_EEEEEEDaSM_)
$_ZN7cutlass13device_kernelIN5flash19enable_sm80_to_sm89INS1_16FlashAttnBwdSm80INS1_25CollectiveMainloopBwdSm80ILi2ELi2EN4cute5tupleIJNS5_1CILi128EEES8_NS7_ILi64EEEEEENS_10bfloat16_tEfNS_4arch4Sm80ELb0ELb0ELb1ELb1ELb0ELb0ELb0ELb0ELi2ELi4ELi4ELi4ELb0EEENS1_24CollectiveEpilogueBwdGQAISA_fSD_Li256ELb1ELb0EEENS1_19SingleTileSchedulerILb1ELb0ELb0ELi128EEEEEEEEEvNT_6ParamsE$_ZZN4cute12filter_tupleINS_5tupleIJNS_1CILi1EEENS1_IJNS2_ILi8EEEiiEEENS2_ILi64EEENS1_IJiNS2_ILi144EEENS2_ILi288EEEEEENS2_ILi512EEEEEEZNS_7flattenISB_EEDaRKT_EUlRKT_E_EEDaSF_OT0_ENKUlDpSI_E_clIJNS1_IJS3_EEES5_NS1_IJS6_EEES9_NS1_IJSA_EEEEEEDaSM_:
[----:B------:R-:W-:-:S06]  /*b5f0*/  IADD3 R8, R57, -c[0x0][0x20], RZ ;  /* 0x8000080039087a10 */ /* 0x000fcc0007ffe0ff */
[----:B------:R-:W5:Y:S01]  /*b600*/  LDL R8, [R8] ;  /* 0x0000000008087983 */ /* 0x000f620000100800 */
[----:B------:R-:W-:Y:S02]  /*b610*/  IADD3 R3, R1, 0x1680, RZ ;  /* 0x0000168001037810 */ /* 0x000fe40007ffe0ff */
[----:B------:R-:W-:Y:S02]  /*b620*/  IADD3 R2, R57, 0x4, RZ ;  /* 0x0000000439027810 */ /* 0x000fe40007ffe0ff */
[----:B------:R-:W-:Y:S02]  /*b630*/  IADD3 R3, R3, c[0x0][0x20], RZ ;  /* 0x0000080003037a10 */ /* 0x000fe40007ffe0ff */
[----:B------:R-:W-:Y:S02]  /*b640*/  MOV R6, 0xb660 ;  /* 0x0000b66000067802 */ /* 0x000fe40000000f00 */
[----:B-----5:R-:W-:Y:S05]  /*b650*/  CALL.REL.NOINC `($_ZN7cutlass13device_kernelIN5flash19enable_sm80_to_sm89INS1_16FlashAttnBwdSm80INS1_25CollectiveMainloopBwdSm80ILi2ELi2EN4cute5tupleIJNS5_1CILi128EEES8_NS7_ILi64EEEEEENS_10bfloat16_tEfNS_4arch4Sm80ELb0ELb0ELb1ELb1ELb0ELb0ELb0ELb0ELi2ELi4ELi4ELi4ELb0EEENS1_24CollectiveEpilogueBwdGQAISA_fSD_Li256ELb1ELb0EEENS1_19SingleTileSchedulerILb1ELb0ELb0ELi128EEEEEEEEEvNT_6ParamsE$_ZN4cute3eso3ESOILb1ELb0EJNS_1CILi1EEENS2_ILi8EEEiiNS2_ILi64EEEiNS2_ILi144EEENS2_ILi288EEENS2_ILi512EEEEEC2ERKS3_RKS4_RKiSF_RKS5_SF_RKS6_RKS7_RKS8_) ;  /* 0xffffc13000007944 */ /* 0x020fea0003c3ffff */
[----:B------:R2:W5:Y:S04]  /*b660*/  LDL R5, [R1+0x1688] ;  /* 0x0016880001057983 */ /* 0x0005680000100800 */
[----:B-1----:R2:W5:Y:S01]  /*b670*/  LDL.64 R2, [R1+0x1680] ;  /* 0x0016800001027983 */ /* 0x0025620000100a00 */
[----:B------:R-:W-:-:S02]  /*b680*/  MOV R8, R4 ;  /* 0x0000000400087202 */ /* 0x000fc40000000f00 */
[----:B------:R-:W-:-:S04]  /*b690*/  MOV R9, 0x0 ;  /* 0x0000000000097802 */ /* 0x000fc80000000f00 */
[----:B------:R-:W-:Y:S05]  /*b6a0*/  RET.REL.NODEC R8 `(_ZN7cutlass13device_kernelIN5flash19enable_sm80_to_sm89INS1_16FlashAttnBwdSm80INS1_25CollectiveMainloopBwdSm80ILi2ELi2EN4cute5tupleIJNS5_1CILi128EEES8_NS7_ILi64EEEEEENS_10bfloat16_tEfNS_4arch4Sm80ELb0ELb0ELb1ELb1ELb0ELb0ELb0ELb0ELi2ELi4ELi4ELi4ELb0EEENS1_24CollectiveEpilogueBwdGQAISA_fSD_Li256ELb1ELb0EEENS1_19SingleTileSchedulerILb1ELb0ELb0ELi128EEEEEEEEEvNT_6ParamsE) ;  /* 0xffff495008007950 */ /* 0x000fea0003c3ffff */
        .type           $_ZN7cutlass13device_kernelIN5flash19enable_sm80_to_sm89INS1_16FlashAttnBwdSm80INS1_25CollectiveMainloopBwdSm80ILi2ELi2EN4cute5tupleIJNS5_1CILi128EEES8_NS7_ILi64EEEEEENS_10bfloat16_tEfNS_4arch4Sm80ELb0ELb0ELb1ELb1ELb0ELb0ELb0ELb0ELi2ELi4ELi4ELi4ELb0EEENS1_24CollectiveEpilogueBwdGQAISA_fSD_Li256ELb1ELb0EEENS1_19SingleTileSchedulerILb1ELb0ELb0ELi128EEEEEEEEEvNT_6ParamsE$_ZZN4cute12filter_tupleINS_5tupleIJNS_1CILi1EEENS1_IJiiiEEENS2_ILi64EEENS1_IJNS2_ILi72EEENS2_ILi144EEENS2_ILi288EEEEEENS2_ILi512EEEEEEZNS_7flattenISB_EEDaRKT_EUlRKT_E_EEDaSF_OT0_ENKUlDpSI_E_clIJNS1_IJS3_EEES4_NS1_IJS5_EEES9_NS1_IJSA_EEEEEEDaSM_,@function
        .size           $_ZN7cutlass13device_kernelIN5flash19enable_sm80_to_sm89INS1_16FlashAttnBwdSm80INS1_25CollectiveMainloopBwdSm80ILi2ELi2EN4cute5tupleIJNS5_1CILi128EEES8_NS7_ILi64EEEEEENS_10bfloat16_tEfNS_4arch4Sm80ELb0ELb0ELb1ELb1ELb0ELb0ELb0ELb0ELi2ELi4ELi4ELi4ELb0EEENS1_24CollectiveEpilogueBwdGQAISA_fSD_Li256ELb1ELb0EEENS1_19SingleTileSchedulerILb1ELb0ELb0ELi128EEEEEEEEEvNT_6ParamsE$_ZZN4cute12filter_tupleINS_5tupleIJNS_1CILi1EEENS1_IJiiiEEENS2_ILi64EEENS1_IJNS2_ILi72EEENS2_ILi144EEENS2_ILi288EEEEEENS2_ILi512EEEEEEZNS_7flattenISB_EEDaRKT_EUlRKT_E_EEDaSF_OT0_ENKUlDpSI_E_clIJNS1_IJS3_EEES4_NS1_IJS5_EEES9_NS1_IJSA_EEEEEEDaSM_,($_ZN7cutlass13device_kernelIN5flash19enable_sm80_to_sm89INS1_16FlashAttnBwdSm80INS1_25CollectiveMainloopBwdSm80ILi2ELi2EN4cute5tupleIJNS5_1CILi128EEES8_NS7_ILi64EEEEEENS_10bfloat16_tEfNS_4arch4Sm80ELb0ELb0ELb1ELb1ELb0ELb0ELb0ELb0ELi2ELi4ELi4ELi4ELb0EEENS1_24CollectiveEpilogueBwdGQAISA_fSD_Li256ELb1ELb0EEENS1_19SingleTileSchedulerILb1ELb0ELb0ELi128EEEEEEEEEvNT_6ParamsE$_ZZN4cute12filter_tupleINS_5tupleIJNS_1CILi4096EEENS1_IJNS1_IJiiEEENS2_ILi8192EEEEEEEEEZNS_16flatten_to_tupleIS7_EEDaRKT_EUlRKT_E_EEDaSB_OT0_ENKUlDpSE_E_clIJNS1_IJS3_EEENS1_IJiiS5_EEEEEEDaSI_ - $_ZN7cutlass13device_kernelIN5flash19enable_sm80_to_sm89INS1_16FlashAttnBwdSm80INS1_25CollectiveMainloopBwdSm80ILi2ELi2EN4cute5tupleIJNS5_1CILi128EEES8_NS7_ILi64EEEEEENS_10bfloat16_tEfNS_4arch4Sm80ELb0ELb0ELb1ELb1ELb0ELb0ELb0ELb0ELi2ELi4ELi4ELi4ELb0EEENS1_24CollectiveEpilogueBwdGQAISA_fSD_Li256ELb1ELb0EEENS1_19SingleTileSchedulerILb1ELb0ELb0ELi128EEEEEEEEEvNT_6ParamsE$_ZZN4cute12filter_tupleINS_5tupleIJNS_1CILi1EEENS1_IJiiiEEENS2_ILi64EEENS1_IJNS2_ILi72EEENS2_ILi144EEENS2_ILi288EEEEEENS2_ILi512EEEEEEZNS_7flattenISB_EEDaRKT_EUlRKT_E_EEDaSF_OT0_ENKUlDpSI_E_clIJNS1_IJS3_EEES4_NS1_IJS5_EEES9_NS1_IJSA_EEEEEEDaSM_)
$_ZN7cutlass13device_kernelIN5flash19enable_sm80_to_sm89INS1_16FlashAttnBwdSm80INS1_25CollectiveMainloopBwdSm80ILi2ELi2EN4cute5tupleIJNS5_1CILi128EEES8_NS7_ILi64EEEEEENS_10bfloat16_tEfNS_4arch4Sm80ELb0ELb0ELb1ELb1ELb0ELb0ELb0ELb0ELi2ELi4ELi4ELi4ELb0EEENS1_24CollectiveEpilogueBwdGQAISA_fSD_Li256ELb1ELb0EEENS1_19SingleTileSchedulerILb1ELb0ELb0ELi128EEEEEEEEEvNT_6ParamsE$_ZZN4cute12filter_tupleINS_5tupleIJNS_1CILi1EEENS1_IJiiiEEENS2_ILi64EEENS1_IJNS2_ILi72EEENS2_ILi144EEENS2_ILi288EEEEEENS2_ILi512EEEEEEZNS_7flattenISB_EEDaRKT_EUlRKT_E_EEDaSF_OT0_ENKUlDpSI_E_clIJNS1_IJS3_EEES4_NS1_IJS5_EEES9_NS1_IJSA_EEEEEEDaSM_:
[----:B------:R-:W-:-:S06]  /*b6b0*/  IADD3 R8, R6, -c[0x0][0x20], RZ ;  /* 0x8000080006087a10 */ /* 0x000fcc0007ffe0ff */
[----:B------:R-:W5:Y:S01]  /*b6c0*/  LDL R8, [R8] ;  /* 0x0000000008087983 */ /* 0x000f620000100800 */
[----:B------:R-:W-:Y:S02]  /*b6d0*/  IADD3 R3, R1, 0x1680, RZ ;  /* 0x0000168001037810 */ /* 0x000fe40007ffe0ff */
[C---:B------:R-:W-:Y:S02]  /*b6e0*/  IADD3 R2, R6.reuse, 0x4, RZ ;  /* 0x0000000406027810 */ /* 0x040fe40007ffe0ff */
[----:B------:R-:W-:Y:S02]  /*b6f0*/  IADD3 R5, R6, 0x8, RZ ;  /* 0x0000000806057810 */ /* 0x000fe40007ffe0ff */
[----:B------:R-:W-:Y:S02]  /*b700*/  IADD3 R3, R3, c[0x0][0x20], RZ ;  /* 0x0000080003037a10 */ /* 0x000fe40007ffe0ff */
[----:B------:R-:W-:Y:S02]  /*b710*/  MOV R6, 0xb730 ;  /* 0x0000b73000067802 */ /* 0x000fe40000000f00 */
[----:B-----5:R-:W-:Y:S05]  /*b720*/  CALL.REL.NOINC `($_ZN7cutlass13device_kernelIN5flash19enable_sm80_to_sm89INS1_16FlashAttnBwdSm80INS1_25CollectiveMainloopBwdSm80ILi2ELi2EN4cute5tupleIJNS5_1CILi128EEES8_NS7_ILi64EEEEEENS_10bfloat16_tEfNS_4arch4Sm80ELb0ELb0ELb1ELb1ELb0ELb0ELb0ELb0ELi2ELi4ELi4ELi4ELb0EEENS1_24CollectiveEpilogueBwdGQAISA_fSD_Li256ELb1ELb0EEENS1_19SingleTileSchedulerILb1ELb0ELb0ELi128EEEEEEEEEvNT_6ParamsE$_ZN4cute3eso3ESOILb1ELb0EJNS_1CILi1EEEiiiNS2_ILi64EEENS2_ILi72EEENS2_ILi144EEENS2_ILi288EEENS2_ILi512EEEEEC2ERKS3_RKiSD_SD_RKS4_RKS5_RKS6_RKS7_RKS8_) ;  /* 0xffffc30000007944 */ /* 0x020fea0003c3ffff */
[----:B------:R2:W5:Y:S04]  /*b730*/  LDL R5, [R1+0x1688] ;  /* 0x0016880001057983 */ /* 0x0005680000100800 */
[----:B-1----:R2:W5:Y:S01]  /*b740*/  LDL.64 R2, [R1+0x1680] ;  /* 0x0016800001027983 */ /* 0x0025620000100a00 */
[----:B------:R-:W-:-:S02]  /*b750*/  MOV R8, R4 ;  /* 0x0000000400087202 */ /* 0x000fc40000000f00 */
[----:B------:R-:W-:-:S04]  /*b760*/  MOV R9, 0x0 ;  /* 0x0000000000097802 */ /* 0x000fc80000000f00 */
[----:B------:R-:W-:Y:S05]  /*b770*/  RET.REL.NODEC R8 `(_ZN7cutlass13device_kernelIN5flash19enable_sm80_to_sm89INS1_16FlashAttnBwdSm80INS1_25CollectiveMainloopBwdSm80ILi2ELi2EN4cute5tupleIJNS5_1CILi128EEES8_NS7_ILi64EEEEEENS_10bfloat16_tEfNS_4arch4Sm80ELb0ELb0ELb1ELb1ELb0ELb0ELb0ELb0ELi2ELi4ELi4ELi4ELb0EEENS1_24CollectiveEpilogueBwdGQAISA_fSD_Li256ELb1ELb0EEENS1_19SingleTileSchedulerILb1ELb0ELb0ELi128EEEEEEEEEvNT_6ParamsE) ;  /* 0xffff488008007950 */ /* 0x000fea0003c3ffff */
        .type           $_ZN7cutlass13device_kernelIN5flash19enable_sm80_to_sm89INS1_16FlashAttnBwdSm80INS1_25CollectiveMainloopBwdSm80ILi2ELi2EN4cute5tupleIJNS5_1CILi128EEES8_NS7_ILi64EEEEEENS_10bfloat16_tEfNS_4arch4Sm80ELb0ELb0ELb1ELb1ELb0ELb0ELb0ELb0ELi2ELi4ELi4ELi4ELb0EEENS1_24CollectiveEpilogueBwdGQAISA_fSD_Li256ELb1ELb0EEENS1_19SingleTileSchedulerILb1ELb0ELb0ELi128EEEEEEEEEvNT_6ParamsE$_ZZN4cute12filter_tupleINS_5tupleIJNS_1CILi4096EEENS1_IJNS1_IJiiEEENS2_ILi8192EEEEEEEEEZNS_16flatten_to_tupleIS7_EEDaRKT_EUlRKT_E_EEDaSB_OT0_ENKUlDpSE_E_clIJNS1_IJS3_EEENS1_IJiiS5_EEEEEEDaSI_,@function
        .size           $_ZN7cutlass13device_kernelIN5flash19enable_sm80_to_sm89INS1_16FlashAttnBwdSm80INS1_25CollectiveMainloopBwdSm80ILi2ELi2EN4cute5tupleIJNS5_1CILi128EEES8_NS7_ILi64EEEEEENS_10bfloat16_tEfNS_4arch4Sm80ELb0ELb0ELb1ELb1ELb0ELb0ELb0ELb0ELi2ELi4ELi4ELi4ELb0EEENS1_24CollectiveEpilogueBwdGQAISA_fSD_Li256ELb1ELb0EEENS1_19SingleTileSchedulerILb1ELb0ELb0ELi128EEEEEEEEEvNT_6ParamsE$_ZZN4cute12filter_tupleINS_5tupleIJNS_1CILi4096EEENS1_IJNS1_IJiiEEENS2_ILi8192EEEEEEEEEZNS_16flatten_to_tupleIS7_EEDaRKT_EUlRKT_E_EEDaSB_OT0_ENKUlDpSE_E_clIJNS1_IJS3_EEENS1_IJiiS5_EEEEEEDaSI_,($_ZN7cutlass13device_kernelIN5flash19enable_sm80_to_sm89INS1_16FlashAttnBwdSm80INS1_25CollectiveMainloopBwdSm80ILi2ELi2EN4cute5tupleIJNS5_1CILi128EEES8_NS7_ILi64EEEEEENS_10bfloat16_tEfNS_4arch4Sm80ELb0ELb0ELb1ELb1ELb0ELb0ELb0ELb0ELi2ELi4ELi4ELi4ELb0EEENS1_24CollectiveEpilogueBwdGQAISA_fSD_Li256ELb1ELb0EEENS1_19SingleTileSchedulerILb1ELb0ELb0ELi128EEEEEEEEEvNT_6ParamsE$_ZZN4cute12filter_tupleINS_5tupleIJNS_1CILi4096EEENS1_IJiiEEEEEEZNS_16flatten_to_tupleIS5_EEDaRKT_EUlRKT_E_EEDaS9_OT0_ENKUlDpSC_E_clIJNS1_IJS3_EEES4_EEEDaSG_ - $_ZN7cutlass13device_kernelIN5flash19enable_sm80_to_sm89INS1_16FlashAttnBwdSm80INS1_25CollectiveMainloopBwdSm80ILi2ELi2EN4cute5tupleIJNS5_1CILi128EEES8_NS7_ILi64EEEEEENS_10bfloat16_tEfNS_4arch4Sm80ELb0ELb0ELb1ELb1ELb0ELb0ELb0ELb0ELi2ELi4ELi4ELi4ELb0EEENS1_24CollectiveEpilogueBwdGQAISA_fSD_Li256ELb1ELb0EEENS1_19SingleTileSchedulerILb1ELb0ELb0ELi128EEEEEEEEEvNT_6ParamsE$_ZZN4cute12filter_tupleINS_5tupleIJNS_1CILi4096EEENS1_IJNS1_IJiiEEENS2_ILi8192EEEEEEEEEZNS_16flatten_to_tupleIS7_EEDaRKT_EUlRKT_E_EEDaSB_OT0_ENKUlDpSE_E_clIJNS1_IJS3_EEENS1_IJiiS5_EEEEEEDaSI_)
$_ZN7cutlass13device_kernelIN5flash19enable_sm80_to_sm89INS1_16FlashAttnBwdSm80INS1_25CollectiveMainloopBwdSm80ILi2ELi2EN4cute5tupleIJNS5_1CILi128EEES8_NS7_ILi64EEEEEENS_10bfloat16_tEfNS_4arch4Sm80ELb0ELb0ELb1ELb1ELb0ELb0ELb0ELb0ELi2ELi4ELi4ELi4ELb0EEENS1_24CollectiveEpilogueBwdGQAISA_fSD_Li256ELb1ELb0EEENS1_19SingleTileSchedulerILb1ELb0ELb0ELi128EEEEEEEEEvNT_6ParamsE$_ZZN4cute12filter_tupleINS_5tupleIJNS_1CILi4096EEENS1_IJNS1_IJiiEEENS2_ILi8192EEEEEEEEEZNS_16flatten_to_tupleIS7_EEDaRKT_EUlRKT_E_EEDaSB_OT0_ENKUlDpSE_E_clIJNS1_IJS3_EEENS1_IJiiS5_EEEEEEDaSI_:
[----:B------:R-:W-:-:S06]  /*b780*/  IADD3 R8, R57, -c[0x0][0x20], RZ ;  /* 0x8000080039087a10 */ /* 0x000fcc0007ffe0ff */
[----:B------:R-:W5:Y:S01]  /*b790*/  LDL R8, [R8] ;  /* 0x0000000008087983 */ /* 0x000f620000100800 */
[----:B------:R-:W-:Y:S02]  /*b7a0*/  IADD3 R3, R1, 0x1680, RZ ;  /* 0x0000168001037810 */ /* 0x000fe40007ffe0ff */
[----:B------:R-:W-:Y:S02]  /*b7b0*/  IADD3 R2, R57, 0x4, RZ ;  /* 0x0000000439027810 */ /* 0x000fe40007ffe0ff */
[----:B------:R-:W-:Y:S02]  /*b7c0*/  IADD3 R3, R3, c[0x0][0x20], RZ ;  /* 0x0000080003037a10 */ /* 0x000fe40007ffe0ff */
[----:B------:R-:W-:Y:S02]  /*b7d0*/  MOV R6, 0xb7f0 ;  /* 0x0000b7f000067802 */ /* 0x000fe40000000f00 */
[----:B-----5:R-:W-:Y:S05]  /*b7e0*/  CALL.REL.NOINC `($_ZN7cutlass13device_kernelIN5flash19enable_sm80_to_sm89INS1_16FlashAttnBwdSm80INS1_25CollectiveMainloopBwdSm80ILi2ELi2EN4cute5tupleIJNS5_1CILi128EEES8_NS7_ILi64EEEEEENS_10bfloat16_tEfNS_4arch4Sm80ELb0ELb0ELb1ELb1ELb0ELb0ELb0ELb0ELi2ELi4ELi4ELi4ELb0EEENS1_24CollectiveEpilogueBwdGQAISA_fSD_Li256ELb1ELb0EEENS1_19SingleTileSchedulerILb1ELb0ELb0ELi128EEEEEEEEEvNT_6ParamsE$_ZN4cute3eso3ESOILb1ELb0EJNS_1CILi4096EEEiiNS2_ILi8192EEEEEC2ERKS3_RKiS9_RKS4_) ;  /* 0xffffc52000007944 */ /* 0x020fea0003c3ffff */
[----:B------:R-:W-:-:S04]  /*b7f0*/  MOV R5, 0x0 ;  /* 0x0000000000057802 */ /* 0x000fc80000000f00 */
[----:B------:R-:W-:Y:S05]  /*b800*/  RET.REL.NODEC R4 `(_ZN7cutlass13device_kernelIN5flash19enable_sm80_to_sm89INS1_16FlashAttnBwdSm80INS1_25CollectiveMainloopBwdSm80ILi2ELi2EN4cute5tupleIJNS5_1CILi128EEES8_NS7_ILi64EEEEEENS_10bfloat16_tEfNS_4arch4Sm80ELb0ELb0ELb1ELb1ELb0ELb0ELb0ELb0ELi2ELi4ELi4ELi4ELb0EEENS1_24CollectiveEpilogueBwdGQAISA_fSD_Li256ELb1ELb0EEENS1_19SingleTileSchedulerILb1ELb0ELb0ELi128EEEEEEEEEvNT_6ParamsE) ;  /* 0xffff47f004007950 */ /* 0x000fea0003c3ffff */
        .type           $_ZN7cutlass13device_kernelIN5flash19enable_sm80_to_sm89INS1_16FlashAttnBwdSm80INS1_25CollectiveMainloopBwdSm80ILi2ELi2EN4cute5tupleIJNS5_1CILi128EEES8_NS7_ILi64EEEEEENS_10bfloat16_tEfNS_4arch4Sm80ELb0ELb0ELb1ELb1ELb0ELb0ELb0ELb0ELi2ELi4ELi4ELi4ELb0EEENS1_24CollectiveEpilogueBwdGQAISA_fSD_Li256ELb1ELb0EEENS1_19SingleTileSchedulerILb1ELb0ELb0ELi128EEEEEEEEEvNT_6ParamsE$_ZZN4cute12filter_tupleINS_5tupleIJNS_1CILi4096EEENS1_IJiiEEEEEEZNS_16flatten_to_tupleIS5_EEDaRKT_EUlRKT_E_EEDaS9_OT0_ENKUlDpSC_E_clIJNS1_IJS3_EEES4_EEEDaSG_,@function
        .size           $_ZN7cutlass13device_kernelIN5flash19enable_sm80_to_sm89INS1_16FlashAttnBwdSm80INS1_25CollectiveMainloopBwdSm80ILi2ELi2EN4cute5tupleIJNS5_1CILi128EEES8_NS7_ILi64EEEEEENS_10bfloat16_tEfNS_4arch4Sm80ELb0ELb0ELb1ELb1ELb0ELb0ELb0ELb0ELi2ELi4ELi4ELi4ELb0EEENS1_24CollectiveEpilogueBwdGQAISA_fSD_Li256ELb1ELb0EEENS1_19SingleTileSchedulerILb1ELb0ELb0ELi128EEEEEEEEEvNT_6ParamsE$_ZZN4cute12filter_tupleINS_5tupleIJNS_1CILi4096EEENS1_IJiiEEEEEEZNS_16flatten_to_tupleIS5_EEDaRKT_EUlRKT_E_EEDaS9_OT0_ENKUlDpSC_E_clIJNS1_IJS3_EEES4_EEEDaSG_,($_ZN7cutlass13device_kernelIN5flash19enable_sm80_to_sm89INS1_16FlashAttnBwdSm80INS1_25CollectiveMainloopBwdSm80ILi2ELi2EN4cute5tupleIJNS5_1CILi128EEES8_NS7_ILi64EEEEEENS_10bfloat16_tEfNS_4arch4Sm80ELb0ELb0ELb1ELb1ELb0ELb0ELb0ELb0ELi2ELi4ELi4ELi4ELb0EEENS1_24CollectiveEpilogueBwdGQAISA_fSD_Li256ELb1ELb0EEENS1_19SingleTileSchedulerILb1ELb0ELb0ELi128EEEEEEEEEvNT_6ParamsE$_ZZN4cute12filter_tupleINS_5tupleIJiNS1_IJiNS_1CILi0EEEEEEEEES5_ZNS_6detail9lift_diceIS5_S5_EEDaRKT_RKT0_EUlRKT_RKT0_E_EEDaSA_SD_OT1_ENKUlDpSG_E_clIJNS1_IJiEEES4_EEEDaSN_ - $_ZN7cutlass13device_kernelIN5flash19enable_sm80_to_sm89INS1_16FlashAttnBwdSm80INS1_25CollectiveMainloopBwdSm80ILi2ELi2EN4cute5tupleIJNS5_1CILi128EEES8_NS7_ILi64EEEEEENS_10bfloat16_tEfNS_4arch4Sm80ELb0ELb0ELb1ELb1ELb0ELb0ELb0ELb0ELi2ELi4ELi4ELi4ELb0EEENS1_24CollectiveEpilogueBwdGQAISA_fSD_Li256ELb1ELb0EEENS1_19SingleTileSchedulerILb1ELb0ELb0ELi128EEEEEEEEEvNT_6ParamsE$_ZZN4cute12filter_tupleINS_5tupleIJNS_1CILi4096EEENS1_IJiiEEEEEEZNS_16flatten_to_tupleIS5_EEDaRKT_EUlRKT_E_EEDaS9_OT0_ENKUlDpSC_E_clIJNS1_IJS3_EEES4_EEEDaSG_)
$_ZN7cutlass13device_kernelIN5flash19enable_sm80_to_sm89INS1_16FlashAttnBwdSm80INS1_25CollectiveMainloopBwdSm80ILi2ELi2EN4cute5tupleIJNS5_1CILi128EEES8_NS7_ILi64EEEEEENS_10bfloat16_tEfNS_4arch4Sm80ELb0ELb0ELb1ELb1ELb0ELb0ELb0ELb0ELi2ELi4ELi4ELi4ELb0EEENS1_24CollectiveEpilogueBwdGQAISA_fSD_Li256ELb1ELb0EEENS1_19SingleTileSchedulerILb1ELb0ELb0ELi128EEEEEEEEEvNT_6ParamsE$_ZZN4cute12filter_tupleINS_5tupleIJNS_1CILi4096EEENS1_IJiiEEEEEEZNS_16flatten_to_tupleIS5_EEDaRKT_EUlRKT_E_EEDaS9_OT0_ENKUlDpSC_E_clIJNS1_IJS3_EEES4_EEEDaSG_:
[----:B------:R-:W-:-:S06]  /*b810*/  IADD3 R8, R54, -c[0x0][0x20], RZ ;  /* 0x8000080036087a10 */ /* 0x000fcc0007ffe0ff */
[----:B------:R-:W5:Y:S01]  /*b820*/  LDL R8, [R8] ;  /* 0x0000000008087983 */ /* 0x000f620000100800 */
[----:B------:R-:W-:Y:S02]  /*b830*/  IADD3 R3, R1, 0x1380, RZ ;  /* 0x0000138001037810 */ /* 0x000fe40007ffe0ff */
[----:B------:R-:W-:Y:S02]  /*b840*/  IADD3 R2, R54, 0x4, RZ ;  /* 0x0000000436027810 */ /* 0x000fe40007ffe0ff */
[----:B------:R-:W-:Y:S02]  /*b850*/  IADD3 R3, R3, c[0x0][0x20], RZ ;  /* 0x0000080003037a10 */ /* 0x000fe40007ffe0ff */
[----:B------:R-:W-:Y:S02]  /*b860*/  MOV R6, 0xb880 ;  /* 0x0000b88000067802 */ /* 0x000fe40000000f00 */
[----:B-----5:R-:W-:Y:S05]  /*b870*/  CALL.REL.NOINC `($_ZN7cutlass13device_kernelIN5flash19enable_sm80_to_sm89INS1_16FlashAttnBwdSm80INS1_25CollectiveMainloopBwdSm80ILi2ELi2EN4cute5tupleIJNS5_1CILi128EEES8_NS7_ILi64EEEEEENS_10bfloat16_tEfNS_4arch4Sm80ELb0ELb0ELb1ELb1ELb0ELb0ELb0ELb0ELi2ELi4ELi4ELi4ELb0EEENS1_24CollectiveEpilogueBwdGQAISA_fSD_Li256ELb1ELb0EEENS1_19SingleTileSchedulerILb1ELb0ELb0ELi128EEEEEEEEEvNT_6ParamsE$_ZN4cute3eso3ESOILb1ELb0EJNS_1CILi4096EEEiiEEC2ERKS3_RKiS8_) ;  /* 0xffffc41000007944 */ /* 0x020fea0003c3ffff */
[----:B------:R-:W-:-:S04]  /*b880*/  MOV R5, 0x0 ;  /* 0x0000000000057802 */ /* 0x000fc80000000f00 */
[----:B------:R-:W-:Y:S05]  /*b890*/  RET.REL.NODEC R4 `(_ZN7cutlass13device_kernelIN5flash19enable_sm80_to_sm89INS1_16FlashAttnBwdSm80INS1_25CollectiveMainloopBwdSm80ILi2ELi2EN4cute5tupleIJNS5_1CILi128EEES8_NS7_ILi64EEEEEENS_10bfloat16_tEfNS_4arch4Sm80ELb0ELb0ELb1ELb1ELb0ELb0ELb0ELb0ELi2ELi4ELi4ELi4ELb0EEENS1_24CollectiveEpilogueBwdGQAISA_fSD_Li256ELb1ELb0EEENS1_19SingleTileSchedulerILb1ELb0ELb0ELi128EEEEEEEEEvNT_6ParamsE) ;  /* 0xffff476004007950 */ /* 0x000fea0003c3ffff */
        .type           $_ZN7cutlass13device_kernelIN5flash19enable_sm80_to_sm89INS1_16FlashAttnBwdSm80INS1_25CollectiveMainloopBwdSm80ILi2ELi2EN4cute5tupleIJNS5_1CILi128EEES8_NS7_ILi64EEEEEENS_10bfloat16_tEfNS_4arch4Sm80ELb0ELb0ELb1ELb1ELb0ELb0ELb0ELb0ELi2ELi4ELi4ELi4ELb0EEENS1_24CollectiveEpilogueBwdGQAISA_fSD_Li256ELb1ELb0EEENS1_19SingleTileSchedulerILb1ELb0ELb0ELi128EEEEEEEEEvNT_6ParamsE$_ZZN4cute12filter_tupleINS_5tupleIJiNS1_IJiNS_1CILi0EEEEEEEEES5_ZNS_6detail9lift_diceIS5_S5_EEDaRKT_RKT0_EUlRKT_RKT0_E_EEDaSA_SD_OT1_ENKUlDpSG_E_clIJNS1_IJiEEES4_EEEDaSN_,@function
        .size           $_ZN7cutlass13device_kernelIN5flash19enable_sm80_to_sm89INS1_16FlashAttnBwdSm80INS1_25CollectiveMainloopBwdSm80ILi2ELi2EN4cute5tupleIJNS5_1CILi128EEES8_NS7_ILi64EEEEEENS_10bfloat16_tEfNS_4arch4Sm80ELb0ELb0ELb1ELb1ELb0ELb0ELb0ELb0ELi2ELi4ELi4ELi4ELb0EEENS1_24CollectiveEpilogueBwdGQAISA_fSD_Li256ELb1ELb0EEENS1_19SingleTileSchedulerILb1ELb0ELb0ELi128EEEEEEEEEvNT_6ParamsE$_ZZN4cute12filter_tupleINS_5tupleIJiNS1_IJiNS_1CILi0EEEEEEEEES5_ZNS_6detail9lift_diceIS5_S5_EEDaRKT_RKT0_EUlRKT_RKT0_E_EEDaSA_SD_OT1_ENKUlDpSG_E_clIJNS1_IJiEEES4_EEEDaSN_,($_ZN7cutlass13device_kernelIN5flash19enable_sm80_to_sm89INS1_16FlashAttnBwdSm80INS1_25CollectiveMainloopBwdSm80ILi2ELi2EN4cute5tupleIJNS5_1CILi128EEES8_NS7_ILi64EEEEEENS_10bfloat16_tEfNS_4arch4Sm80ELb0ELb0ELb1ELb1ELb0ELb0ELb0ELb0ELi2ELi4ELi4ELi4ELb0EEENS1_24CollectiveEpilogueBwdGQAISA_fSD_Li256ELb1ELb0EEENS1_19SingleTileSchedulerILb1ELb0ELb0ELi128EEEEEEEEEvNT_6ParamsE$_ZZN4cute12filter_tupleINS_5tupleIJiNS_1CILi0EEEEEES4_ZNS_6detail9lift_diceIS4_S4_EEDaRKT_RKT0_EUlRKT_RKT0_E_EEDaS9_SC_OT1_ENKUlDpSF_E_clIJNS1_IJiEEENS1_IJS3_EEEEEEDaSM_ - $_ZN7cutlass13device_kernelIN5flash19enable_sm80_to_sm89INS1_16FlashAttnBwdSm80INS1_25CollectiveMainloopBwdSm80ILi2ELi2EN4cute5tupleIJNS5_1CILi128EEES8_NS7_ILi64EEEEEENS_10bfloat16_tEfNS_4arch4Sm80ELb0ELb0ELb1ELb1ELb0ELb0ELb0ELb0ELi2ELi4ELi4ELi4ELb0EEENS1_24CollectiveEpilogueBwdGQAISA_fSD_Li256ELb1ELb0EEENS1_19SingleTileSchedulerILb1ELb0ELb0ELi128EEEEEEEEEvNT_6ParamsE$_ZZN4cute12filter_tupleINS_5tupleIJiNS1_IJiNS_1CILi0EEEEEEEEES5_ZNS_6detail9lift_diceIS5_S5_EEDaRKT_RKT0_EUlRKT_RKT0_E_EEDaSA_SD_OT1_ENKUlDpSG_E_clIJNS1_IJiEEES4_EEEDaSN_)
$_ZN7cutlass13device_kernelIN5flash19enable_sm80_to_sm89INS1_16FlashAttnBwdSm80INS1_25CollectiveMainloopBwdSm80ILi2ELi2EN4cute5tupleIJNS5_1CILi128EEES8_NS7_ILi64EEEEEENS_10bfloat16_tEfNS_4arch4Sm80ELb0ELb0ELb1ELb1ELb0ELb0ELb0ELb0ELi2ELi4ELi4ELi4ELb0EEENS1_24CollectiveEpilogueBwdGQAISA_fSD_Li256ELb1ELb0EEENS1_19SingleTileSchedulerILb1ELb0ELb0ELi128EEEEEEEEEvNT_6ParamsE$_ZZN4cute12filter_tupleINS_5tupleIJiNS1_IJiNS_1CILi0EEEEEEEEES5_ZNS_6detail9lift_diceIS5_S5_EEDaRKT_RKT0_EUlRKT_RKT0_E_EEDaSA_SD_OT1_ENKUlDpSG_E_clIJNS1_IJiEEES4_EEEDaSN_:
[----:B------:R-:W-:Y:S02]  /*b8a0*/  IADD3 R6, R1, 0x1684, RZ ;  /* 0x0000168401067810 */ /* 0x000fe40007ffe0ff */
[----:B------:R-:W-:Y:S02]  /*b8b0*/  MOV R10, 0xb8e0 ;  /* 0x0000b8e0000a7802 */ /* 0x000fe40000000f00 */
[----:B------:R-:W-:Y:S02]  /*b8c0*/  IADD3 R6, R6, c[0x0][0x20], RZ ;  /* 0x0000080006067a10 */ /* 0x000fe40007ffe0ff */
[----:B------:R-:W-:Y:S05]  /*b8d0*/  CALL.REL.NOINC `($_ZN7cutlass13device_kernelIN5flash19enable_sm80_to_sm89INS1_16FlashAttnBwdSm80INS1_25CollectiveMainloopBwdSm80ILi2ELi2EN4cute5tupleIJNS5_1CILi128EEES8_NS7_ILi64EEEEEENS_10bfloat16_tEfNS_4arch4Sm80ELb0ELb0ELb1ELb1ELb0ELb0ELb0ELb0ELi2ELi4ELi4ELi4ELb0EEENS1_24CollectiveEpilogueBwdGQAISA_fSD_Li256ELb1ELb0EEENS1_19SingleTileSchedulerILb1ELb0ELb0ELi128EEEEEEEEEvNT_6ParamsE$_ZN4cute3eso3ESOILb0ELb0EJiiNS_1CILi0EEEEEC2ERKiS6_RKS3_) ;  /* 0xffffaec000007944 */ /* 0x000fea0003c3ffff */
[----:B-1----:R1:W5:Y:S04]  /*b8e0*/  LDL R3, [R1+0x1688] ;  /* 0x0016880001037983 */ /* 0x0023680000100800 */
[----:B------:R1:W5:Y:S01]  /*b8f0*/  LDL R5, [R1+0x1684] ;  /* 0x0016840001057983 */ /* 0x0003620000100800 */
[----:B------:R-:W-:Y:S02]  /*b900*/  MOV R8, R2 ;  /* 0x0000000200087202 */ /* 0x000fe40000000f00 */
[----:B------:R-:W-:-:S04]  /*b910*/  MOV R9, 0x0 ;  /* 0x0000000000097802 */ /* 0x000fc80000000f00 */
[----:B------:R-:W-:Y:S05]  /*b920*/  RET.REL.NODEC R8 `(_ZN7cutlass13device_kernelIN5flash19enable_sm80_to_sm89INS1_16FlashAttnBwdSm80INS1_25CollectiveMainloopBwdSm80ILi2ELi2EN4cute5tupleIJNS5_1CILi128EEES8_NS7_ILi64EEEEEENS_10bfloat16_tEfNS_4arch4Sm80ELb0ELb0ELb1ELb1ELb0ELb0ELb0ELb0ELi2ELi4ELi4ELi4ELb0EEENS1_24CollectiveEpilogueBwdGQAISA_fSD_Li256ELb1ELb0EEENS1_19SingleTileSchedulerILb1ELb0ELb0ELi128EEEEEEEEEvNT_6ParamsE) ;  /* 0xffff46d008007950 */ /* 0x000fea0003c3ffff */
        .type           $_ZN7cutlass13device_kernelIN5flash19enable_sm80_to_sm89INS1_16FlashAttnBwdSm80INS1_25CollectiveMainloopBwdSm80ILi2ELi2EN4cute5tupleIJNS5_1CILi128EEES8_NS7_ILi64EEEEEENS_10bfloat16_tEfNS_4arch4Sm80ELb0ELb0ELb1ELb1ELb0ELb0ELb0ELb0ELi2ELi4ELi4ELi4ELb0EEENS1_24CollectiveEpilogueBwdGQAISA_fSD_Li256ELb1ELb0EEENS1_19SingleTileSchedulerILb1ELb0ELb0ELi128EEEEEEEEEvNT_6ParamsE$_ZZN4cute12filter_tupleINS_5tupleIJiNS_1CILi0EEEEEES4_ZNS_6detail9lift_diceIS4_S4_EEDaRKT_RKT0_EUlRKT_RKT0_E_EEDaS9_SC_OT1_ENKUlDpSF_E_clIJNS1_IJiEEENS1_IJS3_EEEEEEDaSM_,@function
        .size           $_ZN7cutlass13device_kernelIN5flash19enable_sm80_to_sm89INS1_16FlashAttnBwdSm80INS1_25CollectiveMainloopBwdSm80ILi2ELi2EN4cute5tupleIJNS5_1CILi128EEES8_NS7_ILi64EEEEEENS_10bfloat16_tEfNS_4arch4Sm80ELb0ELb0ELb1ELb1ELb0ELb0ELb0ELb0ELi2ELi4ELi4ELi4ELb0EEENS1_24CollectiveEpilogueBwdGQAISA_fSD_Li256ELb1ELb0EEENS1_19SingleTileSchedulerILb1ELb0ELb0ELi128EEEEEEEEEvNT_6ParamsE$_ZZN4cute12filter_tupleINS_5tupleIJiNS_1CILi0EEEEEES4_ZNS_6detail9lift_diceIS4_S4_EEDaRKT_RKT0_EUlRKT_RKT0_E_EEDaS9_SC_OT1_ENKUlDpSF_E_clIJNS1_IJiEEENS1_IJS3_EEEEEEDaSM_,($_ZN7cutlass13device_kernelIN5flash19enable_sm80_to_sm89INS1_16FlashAttnBwdSm80INS1_25CollectiveMainloopBwdSm80ILi2ELi2EN4cute5tupleIJNS5_1CILi128EEES8_NS7_ILi64EEEEEENS_10bfloat16_tEfNS_4arch4Sm80ELb0ELb0ELb1ELb1ELb0ELb0ELb0ELb0ELi2ELi4ELi4ELi4ELb0EEENS1_24CollectiveEpilogueBwdGQAISA_fSD_Li256ELb1ELb0EEENS1_19SingleTileSchedulerILb1ELb0ELb0ELi128EEEEEEEEEvNT_6ParamsE$_ZZN4cute13to_mixed_bitsINS_5tupleIJNS1_IJNS_1CILi4EEENS2_ILi8EEEEEENS2_ILi2EEENS2_ILi1EEEEEENS1_IJNS1_IJNS2_ILi0EEENS2_ILi64EEEEEES9_S9_EEENS1_IJNS1_IJiiEEEiS9_EEEEEDaRKT_RKT0_RKT1_ENKUlDpRKT_E_clIJNS_9MixedBitsILj0ELj448EEENS2_ILj0EEESW_EEEDaSR_ - $_ZN7cutlass13device_kernelIN5flash19enable_sm80_to_sm89INS1_16FlashAttnBwdSm80INS1_25CollectiveMainloopBwdSm80ILi2ELi2EN4cute5tupleIJNS5_1CILi128EEES8_NS7_ILi64EEEEEENS_10bfloat16_tEfNS_4arch4Sm80ELb0ELb0ELb1ELb1ELb0ELb0ELb0ELb0ELi2ELi4ELi4ELi4ELb0EEENS1_24CollectiveEpilogueBwdGQAISA_fSD_Li256ELb1ELb0EEENS1_19SingleTileSchedulerILb1ELb0ELb0ELi128EEEEEEEEEvNT_6ParamsE$_ZZN4cute12filter_tupleINS_5tupleIJiNS_1CILi0EEEEEES4_ZNS_6detail9lift_diceIS4_S4_EEDaRKT_RKT0_EUlRKT_RKT0_E_EEDaS9_SC_OT1_ENKUlDpSF_E_clIJNS1_IJiEEENS1_IJS3_EEEEEEDaSM_)
$_ZN7cutlass13device_kernelIN5flash19enable_sm80_to_sm89INS1_16FlashAttnBwdSm80INS1_25CollectiveMainloopBwdSm80ILi2ELi2EN4cute5tupleIJNS5_1CILi128EEES8_NS7_ILi64EEEEEENS_10bfloat16_tEfNS_4arch4Sm80ELb0ELb0ELb1ELb1ELb0ELb0ELb0ELb0ELi2ELi4ELi4ELi4ELb0EEENS1_24CollectiveEpilogueBwdGQAISA_fSD_Li256ELb1ELb0EEENS1_19SingleTileSchedulerILb1ELb0ELb0ELi128EEEEEEEEEvNT_6ParamsE$_ZZN4cute12filter_tupleINS_5tupleIJiNS_1CILi0EEEEEES4_ZNS_6detail9lift_diceIS4_S4_EEDaRKT_RKT0_EUlRKT_RKT0_E_EEDaS9_SC_OT1_ENKUlDpSF_E_clIJNS1_IJiEEENS1_IJS3_EEEEEEDaSM_:
[----:B------:R-:W-:Y:S02]  /*b930*/  IADD3 R2, R1, 0x1684, RZ ;  /* 0x0000168401027810 */ /* 0x000fe40007ffe0ff */
[----:B------:R-:W-:Y:S02]  /*b940*/  MOV R6, 0xb970 ;  /* 0x0000b97000067802 */ /* 0x000fe40000000f00 */
[----:B------:R-:W-:Y:S02]  /*b950*/  IADD3 R2, R2, c[0x0][0x20], RZ ;  /* 0x0000080002027a10 */ /* 0x000fe40007ffe0ff */
[----:B------:R-:W-:Y:S05]  /*b960*/  CALL.REL.NOINC `($_ZN7cutlass13device_kernelIN5flash19enable_sm80_to_sm89INS1_16FlashAttnBwdSm80INS1_25CollectiveMainloopBwdSm80ILi2ELi2EN4cute5tupleIJNS5_1CILi128EEES8_NS7_ILi64EEEEEENS_10bfloat16_tEfNS_4arch4Sm80ELb0ELb0ELb1ELb1ELb0ELb0ELb0ELb0ELi2ELi4ELi4ELi4ELb0EEENS1_24CollectiveEpilogueBwdGQAISA_fSD_Li256ELb1ELb0EEENS1_19SingleTileSchedulerILb1ELb0ELb0ELi128EEEEEEEEEvNT_6ParamsE$_ZN4cute3eso3ESOILb0ELb1EJiNS_1CILi0EEEEEC2ERKiRKS3_) ;  /* 0xffffb5a000007944 */ /* 0x000fea0003c3ffff */
[----:B-1----:R1:W5:Y:S01]  /*b970*/  LDL R2, [R1+0x1684] ;  /* 0x0016840001027983 */ /* 0x0023620000100800 */
[----:B------:R-:W-:Y:S02]  /*b980*/  MOV R8, R70 ;  /* 0x0000004600087202 */ /* 0x000fe40000000f00 */
[----:B------:R-:W-:-:S04]  /*b990*/  MOV R9, 0x0 ;  /* 0x0000000000097802 */ /* 0x000fc80000000f00 */
[----:B------:R-:W-:Y:S05]  /*b9a0*/  RET.REL.NODEC R8 `(_ZN7cutlass13device_kernelIN5flash19enable_sm80_to_sm89INS1_16FlashAttnBwdSm80INS1_25CollectiveMainloopBwdSm80ILi2ELi2EN4cute5tupleIJNS5_1CILi128EEES8_NS7_ILi64EEEEEENS_10bfloat16_tEfNS_4arch4Sm80ELb0ELb0ELb1ELb1ELb0ELb0ELb0ELb0ELi2ELi4ELi4ELi4ELb0EEENS1_24CollectiveEpilogueBwdGQAISA_fSD_Li256ELb1ELb0EEENS1_19SingleTileSchedulerILb1ELb0ELb0ELi128EEEEEEEEEvNT_6ParamsE) ;  /* 0xffff465008007950 */ /* 0x000fea0003c3ffff */
        .type           $_ZN7cutlass13device_kernelIN5flash19enable_sm80_to_sm89INS1_16FlashAttnBwdSm80INS1_25CollectiveMainloopBwdSm80ILi2ELi2EN4cute5tupleIJNS5_1CILi128EEES8_NS7_ILi64EEEEEENS_10bfloat16_tEfNS_4arch4Sm80ELb0ELb0ELb1ELb1ELb0ELb0ELb0ELb0ELi2ELi4ELi4ELi4ELb0EEENS1_24CollectiveEpilogueBwdGQAISA_fSD_Li256ELb1ELb0EEENS1_19SingleTileSchedulerILb1ELb0ELb0ELi128EEEEEEEEEvNT_6ParamsE$_ZZN4cute13to_mixed_bitsINS_5tupleIJNS1_IJNS_1CILi4EEENS2_ILi8EEEEEENS2_ILi2EEENS2_ILi1EEEEEENS1_IJNS1_IJNS2_ILi0EEENS2_ILi64EEEEEES9_S9_EEENS1_IJNS1_IJiiEEEiS9_EEEEEDaRKT_RKT0_RKT1_ENKUlDpRKT_E_clIJNS_9MixedBitsILj0ELj448EEENS2_ILj0EEESW_EEEDaSR_,@function
        .size           $_ZN7cutlass13device_kernelIN5flash19enable_sm80_to_sm89INS1_16FlashAttnBwdSm80INS1_25CollectiveMainloopBwdSm80ILi2ELi2EN4cute5tupleIJNS5_1CILi128EEES8_NS7_ILi64EEEEEENS_10bfloat16_tEfNS_4arch4Sm80ELb0ELb0ELb1ELb1ELb0ELb0ELb0ELb0ELi2ELi4ELi4ELi4ELb0EEENS1_24CollectiveEpilogueBwdGQAISA_fSD_Li256ELb1ELb0EEENS1_19SingleTileSchedulerILb1ELb0ELb0ELi128EEEEEEEEEvNT_6ParamsE$_ZZN4cute13to_mixed_bitsINS_5tupleIJNS1_IJNS_1CILi4EEENS2_ILi8EEEEEENS2_ILi2EEENS2_ILi1EEEEEENS1_IJNS1_IJNS2_ILi0EEENS2_ILi64EEEEEES9_S9_EEENS1_IJNS1_IJiiEEEiS9_EEEEEDaRKT_RKT0_RKT1_ENKUlDpRKT_E_clIJNS_9MixedBitsILj0ELj448EEENS2_ILj0EEESW_EEEDaSR_,($_ZN7cutlass13device_kernelIN5flash19enable_sm80_to_sm89INS1_16FlashAttnBwdSm80INS1_25CollectiveMainloopBwdSm80ILi2ELi2EN4cute5tupleIJNS5_1CILi128EEES8_NS7_ILi64EEEEEENS_10bfloat16_tEfNS_4arch4Sm80ELb0ELb0ELb1ELb1ELb0ELb0ELb0ELb0ELi2ELi4ELi4ELi4ELb0EEENS1_24CollectiveEpilogueBwdGQAISA_fSD_Li256ELb1ELb0EEENS1_19SingleTileSchedulerILb1ELb0ELb0ELi128EEEEEEEEEvNT_6ParamsE$_ZZN4cute13to_mixed_bitsINS_5tupleIJNS1_IJNS_1CILi4EEENS2_ILi8EEEEEENS2_ILi2EEENS2_ILi1EEEEEENS1_IJNS1_IJNS2_ILi0EEENS2_ILi64EEEEEES9_S9_EEENS1_IJNS1_IJiiEEEiS9_EEEEEDaRKT_RKT0_RKT1_ENKUlRKT_RKT0_RKT1_E_clIS5_SB_SD_EEDaSQ_ST_SW_ - $_ZN7cutlass13device_kernelIN5flash19enable_sm80_to_sm89INS1_16FlashAttnBwdSm80INS1_25CollectiveMainloopBwdSm80ILi2ELi2EN4cute5tupleIJNS5_1CILi128EEES8_NS7_ILi64EEEEEENS_10bfloat16_tEfNS_4arch4Sm80ELb0ELb0ELb1ELb1ELb0ELb0ELb0ELb0ELi2ELi4ELi4ELi4ELb0EEENS1_24CollectiveEpilogueBwdGQAISA_fSD_Li256ELb1ELb0EEENS1_19SingleTileSchedulerILb1ELb0ELb0ELi128EEEEEEEEEvNT_6ParamsE$_ZZN4cute13to_mixed_bitsINS_5tupleIJNS1_IJNS_1CILi4EEENS2_ILi8EEEEEENS2_ILi2EEENS2_ILi1EEEEEENS1_IJNS1_IJNS2_ILi0EEENS2_ILi64EEEEEES9_S9_EEENS1_IJNS1_IJiiEEEiS9_EEEEEDaRKT_RKT0_RKT1_ENKUlDpRKT_E_clIJNS_9MixedBitsILj0ELj448EEENS2_ILj0EEESW_EEEDaSR_)
$_ZN7cutlass13device_kernelIN5flash19enable_sm80_to_sm89INS1_16FlashAttnBwdSm80INS1_25CollectiveMainloopBwdSm80ILi2ELi2EN4cute5tupleIJNS5_1CILi128EEES8_NS7_ILi64EEEEEENS_10bfloat16_tEfNS_4arch4Sm80ELb0ELb0ELb1ELb1ELb0ELb0ELb0ELb0ELi2ELi4ELi4ELi4ELb0EEENS1_24CollectiveEpilogueBwdGQAISA_fSD_Li256ELb1ELb0EEENS1_19SingleTileSchedulerILb1ELb0ELb0ELi128EEEEEEEEEvNT_6ParamsE$_ZZN4cute13to_mixed_bitsINS_5tupleIJNS1_IJNS_1CILi4EEENS2_ILi8EEEEEENS2_ILi2EEENS2_ILi1EEEEEENS1_IJNS1_IJNS2_ILi0EEENS2_ILi64EEEEEES9_S9_EEENS1_IJNS1_IJiiEEEiS9_EEEEEDaRKT_RKT0_RKT1_ENKUlDpRKT_E_clIJNS_9MixedBitsILj0ELj448EEENS2_ILj0EEESW_EEEDaSR_:
[----:B------:R-:W-:Y:S02]  /*b9b0*/  MOV R3, 0x0 ;  /* 0x0000000000037802 */ /* 0x000fe40000000f00 */
[----:B------:R-:W-:Y:S02]  /*b9c0*/  LOP3.LUT R13, R13, 0x1c0, RZ, 0xc0, !PT ;  /* 0x000001c00d0d7812 */ /* 0x000fe400078ec0ff */
[----:B------:R-:W-:Y:S05]  /*b9d0*/  RET.REL.NODEC R2 `(_ZN7cutlass13device_kernelIN5flash19enable_sm80_to_sm89INS1_16FlashAttnBwdSm80INS1_25CollectiveMainloopBwdSm80ILi2ELi2EN4cute5tupleIJNS5_1CILi128EEES8_NS7_ILi64EEEEEENS_10bfloat16_tEfNS_4arch4Sm80ELb0ELb0ELb1ELb1ELb0ELb0ELb0ELb0ELi2ELi4ELi4ELi4ELb0EEENS1_24CollectiveEpilogueBwdGQAISA_fSD_Li256ELb1ELb0EEENS1_19SingleTileSchedulerILb1ELb0ELb0ELi128EEEEEEEEEvNT_6ParamsE) ;  /* 0xffff462002007950 */ /* 0x000fea0003c3ffff */
        .type           $_ZN7cutlass13device_kernelIN5flash19enable_sm80_to_sm89INS1_16FlashAttnBwdSm80INS1_25CollectiveMainloopBwdSm80ILi2ELi2EN4cute5tupleIJNS5_1CILi128EEES8_NS7_ILi64EEEEEENS_10bfloat16_tEfNS_4arch4Sm80ELb0ELb0ELb1ELb1ELb0ELb0ELb0ELb0ELi2ELi4ELi4ELi4ELb0EEENS1_24CollectiveEpilogueBwdGQAISA_fSD_Li256ELb1ELb0EEENS1_19SingleTileSchedulerILb1ELb0ELb0ELi128EEEEEEEEEvNT_6ParamsE$_ZZN4cute13to_mixed_bitsINS_5tupleIJNS1_IJNS_1CILi4EEENS2_ILi8EEEEEENS2_ILi2EEENS2_ILi1EEEEEENS1_IJNS1_IJNS2_ILi0EEENS2_ILi64EEEEEES9_S9_EEENS1_IJNS1_IJiiEEEiS9_EEEEEDaRKT_RKT0_RKT1_ENKUlRKT_RKT0_RKT1_E_clIS5_SB_SD_EEDaSQ_ST_SW_,@function
        .size           $_ZN7cutlass13device_kernelIN5flash19enable_sm80_to_sm89INS1_16FlashAttnBwdSm80INS1_25CollectiveMainloopBwdSm80ILi2ELi2EN4cute5tupleIJNS5_1CILi128EEES8_NS7_ILi64EEEEEENS_10bfloat16_tEfNS_4arch4Sm80ELb0ELb0ELb1ELb1ELb0ELb0ELb0ELb0ELi2ELi4ELi4ELi4ELb0EEENS1_24CollectiveEpilogueBwdGQAISA_fSD_Li256ELb1ELb0EEENS1_19SingleTileSchedulerILb1ELb0ELb0ELi128EEEEEEEEEvNT_6ParamsE$_ZZN4cute13to_mixed_bitsINS_5tupleIJNS1_IJNS_1CILi4EEENS2_ILi8EEEEEENS2_ILi2EEENS2_ILi1EEEEEENS1_IJNS1_IJNS2_ILi0EEENS2_ILi64EEEEEES9_S9_EEENS1_IJNS1_IJiiEEEiS9_EEEEEDaRKT_RKT0_RKT1_ENKUlRKT_RKT0_RKT1_E_clIS5_SB_SD_EEDaSQ_ST_SW_,($_ZN7cutlass13device_kernelIN5flash19enable_sm80_to_sm89INS1_16FlashAttnBwdSm80INS1_25CollectiveMainloopBwdSm80ILi2ELi2EN4cute5tupleIJNS5_1CILi128EEES8_NS7_ILi64EEEEEENS_10bfloat16_tEfNS_4arch4Sm80ELb0ELb0ELb1ELb1ELb0ELb0ELb0ELb0ELi2ELi4ELi4ELi4ELb0EEENS1_24CollectiveEpilogueBwdGQAISA_fSD_Li256ELb1ELb0EEENS1_19SingleTileSchedulerILb1ELb0ELb0ELi128EEEEEEEEEvNT_6ParamsE$_ZZN4cute13to_mixed_bitsINS_5tupleIJNS1_IJNS_1CILi4EEENS2_ILi8EEEEEENS2_ILi2EEENS2_ILi1EEEEEENS1_IJNS1_IJNS2_ILi128EEENS2_ILi0EEEEEES4_SA_EEENS1_IJNS1_IJiiEEEiSA_EEEEEDaRKT_RKT0_RKT1_ENKUlDpRKT_E_clIJNS_9MixedBitsILj0ELj384EEENSU_ILj0ELj8EEENS2_ILj0EEEEEEDaSR_ - $_ZN7cutlass13device_kernelIN5flash19enable_sm80_to_sm89INS1_16FlashAttnBwdSm80INS1_25CollectiveMainloopBwdSm80ILi2ELi2EN4cute5tupleIJNS5_1CILi128EEES8_NS7_ILi64EEEEEENS_10bfloat16_tEfNS_4arch4Sm80ELb0ELb0ELb1ELb1ELb0ELb0ELb0ELb0ELi2ELi4ELi4ELi4ELb0EEENS1_24CollectiveEpilogueBwdGQAISA_fSD_Li256ELb1ELb0EEENS1_19SingleTileSchedulerILb1ELb0ELb0ELi128EEEEEEEEEvNT_6ParamsE$_ZZN4cute13to_mixed_bitsINS_5tupleIJNS1_IJNS_1CILi4EEENS2_ILi8EEEEEENS2_ILi2EEENS2_ILi1EEEEEENS1_IJNS1_IJNS2_ILi0EEENS2_ILi64EEEEEES9_S9_EEENS1_IJNS1_IJiiEEEiS9_EEEEEDaRKT_RKT0_RKT1_ENKUlRKT_RKT0_RKT1_E_clIS5_SB_SD_EEDaSQ_ST_SW_)
$_ZN7cutlass13device_kernelIN5flash19enable_sm80_to_sm89INS1_16FlashAttnBwdSm80INS1_25CollectiveMainloopBwdSm80ILi2ELi2EN4cute5tupleIJNS5_1CILi128EEES8_NS7_ILi64EEEEEENS_10bfloat16_tEfNS_4arch4Sm80ELb0ELb0ELb1ELb1ELb0ELb0ELb0ELb0ELi2ELi4ELi4ELi4ELb0EEENS1_24CollectiveEpilogueBwdGQAISA_fSD_Li256ELb1ELb0EEENS1_19SingleTileSchedulerILb1ELb0ELb0ELi128EEEEEEEEEvNT_6ParamsE$_ZZN4cute13to_mixed_bitsINS_5tupleIJNS1_IJNS_1CILi4EEENS2_ILi8EEEEEENS2_ILi2EEENS2_ILi1EEEEEENS1_IJNS1_IJNS2_ILi0EEENS2_ILi64EEEEEES9_S9_EEENS1_IJNS1_IJiiEEEiS9_EEEEEDaRKT_RKT0_RKT1_ENKUlRKT_RKT0_RKT1_E_clIS5_SB_SD_EEDaSQ_ST_SW_:
[----:B------:R-:W-:Y:S02]  /*b9e0*/  MOV R2, 0xba00 ;  /* 0x0000ba0000027802 */ /* 0x000fe40000000f00 */
[----:B------:R-:W-:Y:S05]  /*b9f0*/  CALL.REL.NOINC `($_ZN7cutlass13device_kernelIN5flash19enable_sm80_to_sm89INS1_16FlashAttnBwdSm80INS1_25CollectiveMainloopBwdSm80ILi2ELi2EN4cute5tupleIJNS5_1CILi128EEES8_NS7_ILi64EEEEEENS_10bfloat16_tEfNS_4arch4Sm80ELb0ELb0ELb1ELb1ELb0ELb0ELb0ELb0ELi2ELi4ELi4ELi4ELb0EEENS1_24CollectiveEpilogueBwdGQAISA_fSD_Li256ELb1ELb0EEENS1_19SingleTileSchedulerILb1ELb0ELb0ELi128EEEEEEEEEvNT_6ParamsE$_ZZN4cute13to_mixed_bitsINS_5tupleIJNS_1CILi4EEENS2_ILi8EEEEEENS1_IJNS2_ILi0EEENS2_ILi64EEEEEENS1_IJiiEEEEEDaRKT_RKT0_RKT1_ENKUlRKT_RKT0_RKT1_E_clIS4_S7_iEEDaSL_SO_SR_) ;  /* 0x0000038000007944 */ /* 0x000fea0003c00000 */
[----:B------:R-:W-:Y:S02]  /*ba00*/  MOV R2, 0xba20 ;  /* 0x0000ba2000027802 */ /* 0x000fe40000000f00 */
[----:B------:R-:W-:Y:S05]  /*ba10*/  CALL.REL.NOINC `($_ZN7cutlass13device_kernelIN5flash19enable_sm80_to_sm89INS1_16FlashAttnBwdSm80INS1_25CollectiveMainloopBwdSm80ILi2ELi2EN4cute5tupleIJNS5_1CILi128EEES8_NS7_ILi64EEEEEENS_10bfloat16_tEfNS_4arch4Sm80ELb0ELb0ELb1ELb1ELb0ELb0ELb0ELb0ELi2ELi4ELi4ELi4ELb0EEENS1_24CollectiveEpilogueBwdGQAISA_fSD_Li256ELb1ELb0EEENS1_19SingleTileSchedulerILb1ELb0ELb0ELi128EEEEEEEEEvNT_6ParamsE$_ZZN4cute13to_mixed_bitsINS_5tupleIJNS_1CILi4EEENS2_ILi8EEEEEENS1_IJNS2_ILi0EEENS2_ILi64EEEEEENS1_IJiiEEEEEDaRKT_RKT0_RKT1_ENKUlDpRKT_E_clIJNS2_ILj0EEENS_9MixedBitsILj0ELj448EEEEEEDaSM_) ;  /* 0x0000032000007944 */ /* 0x000fea0003c00000 */
[----:B------:R-:W-:Y:S02]  /*ba20*/  MOV R13, R3 ;  /* 0x00000003000d7202 */ /* 0x000fe40000000f00 */
[----:B------:R-:W-:Y:S02]  /*ba30*/  MOV R2, R6 ;  /* 0x0000000600027202 */ /* 0x000fe40000000f00 */
[----:B------:R-:W-:-:S04]  /*ba40*/  MOV R3, 0x0 ;  /* 0x0000000000037802 */ /* 0x000fc80000000f00 */
[----:B------:R-:W-:Y:S05]  /*ba50*/  RET.REL.NODEC R2 `(_ZN7cutlass13device_kernelIN5flash19enable_sm80_to_sm89INS1_16FlashAttnBwdSm80INS1_25CollectiveMainloopBwdSm80ILi2ELi2EN4cute5tupleIJNS5_1CILi128EEES8_NS7_ILi64EEEEEENS_10bfloat16_tEfNS_4arch4Sm80ELb0ELb0ELb1ELb1ELb0ELb0ELb0ELb0ELi2ELi4ELi4ELi4ELb0EEENS1_24CollectiveEpilogueBwdGQAISA_fSD_Li256ELb1ELb0EEENS1_19SingleTileSchedulerILb1ELb0ELb0ELi128EEEEEEEEEvNT_6ParamsE) ;  /* 0xffff45a002007950 */ /* 0x000fea0003c3ffff */
        .type           $_ZN7cutlass13device_kernelIN5flash19enable_sm80_to_sm89INS1_16FlashAttnBwdSm80INS1_25CollectiveMainloopBwdSm80ILi2ELi2EN4cute5tupleIJNS5_1CILi128EEES8_NS7_ILi64EEEEEENS_10bfloat16_tEfNS_4arch4Sm80ELb0ELb0ELb1ELb1ELb0ELb0ELb0ELb0ELi2ELi4ELi4ELi4ELb0EEENS1_24CollectiveEpilogueBwdGQAISA_fSD_Li256ELb1ELb0EEENS1_19SingleTileSchedulerILb1ELb0ELb0ELi128EEEEEEEEEvNT_6ParamsE$_ZZN4cute13to_mixed_bitsINS_5tupleIJNS1_IJNS_1CILi4EEENS2_ILi8EEEEEENS2_ILi2EEENS2_ILi1EEEEEENS1_IJNS1_IJNS2_ILi128EEENS2_ILi0EEEEEES4_SA_EEENS1_IJNS1_IJiiEEEiSA_EEEEEDaRKT_RKT0_RKT1_ENKUlDpRKT_E_clIJNS_9MixedBitsILj0ELj384EEENSU_ILj0ELj8EEENS2_ILj0EEEEEEDaSR_,@function
        .size           $_ZN7cutlass13device_kernelIN5flash19enable_sm80_to_sm89INS1_16FlashAttnBwdSm80INS1_25CollectiveMainloopBwdSm80ILi2ELi2EN4cute5tupleIJNS5_1CILi128EEES8_NS7_ILi64EEEEEENS_10bfloat16_tEfNS_4arch4Sm80ELb0ELb0ELb1ELb1ELb0ELb0ELb0ELb0ELi2ELi4ELi4ELi4ELb0EEENS1_24CollectiveEpilogueBwdGQAISA_fSD_Li256ELb1ELb0EEENS1_19SingleTileSchedulerILb1ELb0ELb0ELi128EEEEEEEEEvNT_6ParamsE$_ZZN4cute13to_mixed_bitsINS_5tupleIJNS1_IJNS_1CILi4EEENS2_ILi8EEEEEENS2_ILi2EEENS2_ILi1EEEEEENS1_IJNS1_IJNS2_ILi128EEENS2_ILi0EEEEEES4_SA_EEENS1_IJNS1_IJiiEEEiSA_EEEEEDaRKT_RKT0_RKT1_ENKUlDpRKT_E_clIJNS_9MixedBitsILj0ELj384EEENSU_ILj0ELj8EEENS2_ILj0EEEEEEDaSR_,($_ZN7cutlass13device_kernelIN5flash19enable_sm80_to_sm89INS1_16FlashAttnBwdSm80INS1_25CollectiveMainloopBwdSm80ILi2ELi2EN4cute5tupleIJNS5_1CILi128EEES8_NS7_ILi64EEEEEENS_10bfloat16_tEfNS_4arch4Sm80ELb0ELb0ELb1ELb1ELb0ELb0ELb0ELb0ELi2ELi4ELi4ELi4ELb0EEENS1_24CollectiveEpilogueBwdGQAISA_fSD_Li256ELb1ELb0EEENS1_19SingleTileSchedulerILb1ELb0ELb0ELi128EEEEEEEEEvNT_6ParamsE$_ZZN4cute13to_mixed_bitsINS_5tupleIJNS1_IJNS_1CILi4EEENS2_ILi8EEEEEENS2_ILi2EEENS2_ILi1EEEEEENS1_IJNS1_IJNS2_ILi128EEENS2_ILi0EEEEEES4_SA_EEENS1_IJNS1_IJiiEEEiSA_EEEEEDaRKT_RKT0_RKT1_ENKUlRKT_RKT0_RKT1_E_clIS5_SB_SD_EEDaSQ_ST_SW_ - $_ZN7cutlass13device_kernelIN5flash19enable_sm80_to_sm89INS1_16FlashAttnBwdSm80INS1_25CollectiveMainloopBwdSm80ILi2ELi2EN4cute5tupleIJNS5_1CILi128EEES8_NS7_ILi64EEEEEENS_10bfloat16_tEfNS_4arch4Sm80ELb0ELb0ELb1ELb1ELb0ELb0ELb0ELb0ELi2ELi4ELi4ELi4ELb0EEENS1_24CollectiveEpilogueBwdGQAISA_fSD_Li256ELb1ELb0EEENS1_19SingleTileSchedulerILb1ELb0ELb0ELi128EEEEEEEEEvNT_6ParamsE$_ZZN4cute13to_mixed_bitsINS_5tupleIJNS1_IJNS_1CILi4EEENS2_ILi8EEEEEENS2_ILi2EEENS2_ILi1EEEEEENS1_IJNS1_IJNS2_ILi128EEENS2_ILi0EEEEEES4_SA_EEENS1_IJNS1_IJiiEEEiSA_EEEEEDaRKT_RKT0_RKT1_ENKUlDpRKT_E_clIJNS_9MixedBitsILj0ELj384EEENSU_ILj0ELj8EEENS2_ILj0EEEEEEDaSR_)
$_ZN7cutlass13device_kernelIN5flash19enable_sm80_to_sm89INS1_16FlashAttnBwdSm80INS1_25CollectiveMainloopBwdSm80ILi2ELi2EN4cute5tupleIJNS5_1CILi128EEES8_NS7_ILi64EEEEEENS_10bfloat16_tEfNS_4arch4Sm80ELb0ELb0ELb1ELb1ELb0ELb0ELb0ELb0ELi2ELi4ELi4ELi4ELb0EEENS1_24CollectiveEpilogueBwdGQAISA_fSD_Li256ELb1ELb0EEENS1_19SingleTileSchedulerILb1ELb0ELb0ELi128EEEEEEEEEvNT_6ParamsE$_ZZN4cute13to_mixed_bitsINS_5tupleIJNS1_IJNS_1CILi4EEENS2_ILi8EEEEEENS2_ILi2EEENS2_ILi1EEEEEENS1_IJNS1_IJNS2_ILi128EEENS2_ILi0EEEEEES4_SA_EEENS1_IJNS1_IJiiEEEiSA_EEEEEDaRKT_RKT0_RKT1_ENKUlDpRKT_E_clIJNS_9MixedBitsILj0ELj384EEENSU_ILj0ELj8EEENS2_ILj0EEEEEEDaSR_:
[----:B------:R-:W-:-:S04]  /*ba60*/  LOP3.LUT R6, R5, 0x8, RZ, 0xc0, !PT ;  /* 0x0000000805067812 */ /* 0x000fc800078ec0ff */
[----:B------:R-:W-:Y:S01]  /*ba70*/  LOP3.LUT R11, R6, 0x188, R3, 0x78, !PT ;  /* 0x00000188060b7812 */ /* 0x000fe200078e7803 */
[----:B------:R-:W-:-:S04]  /*ba80*/  IMAD.MOV.U32 R3, RZ, RZ, 0x0 ;  /* 0x00000000ff037424 */ /* 0x000fc800078e00ff */
[----:B------:R-:W-:Y:S05]  /*ba90*/  RET.REL.NODEC R2 `(_ZN7cutlass13device_kernelIN5flash19enable_sm80_to_sm89INS1_16FlashAttnBwdSm80INS1_25CollectiveMainloopBwdSm80ILi2ELi2EN4cute5tupleIJNS5_1CILi128EEES8_NS7_ILi64EEEEEENS_10bfloat16_tEfNS_4arch4Sm80ELb0ELb0ELb1ELb1ELb0ELb0ELb0ELb0ELi2ELi4ELi4ELi4ELb0EEENS1_24CollectiveEpilogueBwdGQAISA_fSD_Li256ELb1ELb0EEENS1_19SingleTileSchedulerILb1ELb0ELb0ELi128EEEEEEEEEvNT_6ParamsE) ;  /* 0xffff456002007950 */ /* 0x000fea0003c3ffff */
        .type           $_ZN7cutlass13device_kernelIN5flash19enable_sm80_to_sm89INS1_16FlashAttnBwdSm80INS1_25CollectiveMainloopBwdSm80ILi2ELi2EN4cute5tupleIJNS5_1CILi128EEES8_NS7_ILi64EEEEEENS_10bfloat16_tEfNS_4arch4Sm80ELb0ELb0ELb1ELb1ELb0ELb0ELb0ELb0ELi2ELi4ELi4ELi4ELb0EEENS1_24CollectiveEpilogueBwdGQAISA_fSD_Li256ELb1ELb0EEENS1_19SingleTileSchedulerILb1ELb0ELb0ELi128EEEEEEEEEvNT_6ParamsE$_ZZN4cute13to_mixed_bitsINS_5tupleIJNS1_IJNS_1CILi4EEENS2_ILi8EEEEEENS2_ILi2EEENS2_ILi1EEEEEENS1_IJNS1_IJNS2_ILi128EEENS2_ILi0EEEEEES4_SA_EEENS1_IJNS1_IJiiEEEiSA_EEEEEDaRKT_RKT0_RKT1_ENKUlRKT_RKT0_RKT1_E_clIS5_SB_SD_EEDaSQ_ST_SW_,@function
        .size           $_ZN7cutlass13device_kernelIN5flash19enable_sm80_to_sm89INS1_16FlashAttnBwdSm80INS1_25CollectiveMainloopBwdSm80ILi2ELi2EN4cute5tupleIJNS5_1CILi128EEES8_NS7_ILi64EEEEEENS_10bfloat16_tEfNS_4arch4Sm80ELb0ELb0ELb1ELb1ELb0ELb0ELb0ELb0ELi2ELi4ELi4ELi4ELb0EEENS1_24CollectiveEpilogueBwdGQAISA_fSD_Li256ELb1ELb0EEENS1_19SingleTileSchedulerILb1ELb0ELb0ELi128EEEEEEEEEvNT_6ParamsE$_ZZN4cute13to_mixed_bitsINS_5tupleIJNS1_IJNS_1CILi4EEENS2_ILi8EEEEEENS2_ILi2EEENS2_ILi1EEEEEENS1_IJNS1_IJNS2_ILi128EEENS2_ILi0EEEEEES4_SA_EEENS1_IJNS1_IJiiEEEiSA_EEEEEDaRKT_RKT0_RKT1_ENKUlRKT_RKT0_RKT1_E_clIS5_SB_SD_EEDaSQ_ST_SW_,($_ZN7cutlass13device_kernelIN5flash19enable_sm80_to_sm89INS1_16FlashAttnBwdSm80INS1_25CollectiveMainloopBwdSm80ILi2ELi2EN4cute5tupleIJNS5_1CILi128EEES8_NS7_ILi64EEEEEENS_10bfloat16_tEfNS_4arch4Sm80ELb0ELb0ELb1ELb1ELb0ELb0ELb0ELb0ELi2ELi4ELi4ELi4ELb0EEENS1_24CollectiveEpilogueBwdGQAISA_fSD_Li256ELb1ELb0EEENS1_19SingleTileSchedulerILb1ELb0ELb0ELi128EEEEEEEEEvNT_6ParamsE$_ZZN4cute13to_mixed_bitsINS_5tupleIJNS1_IJNS_1CILi4EEENS2_ILi8EEEEEENS2_ILi2EEENS2_ILi1EEEEEENS1_IJNS1_IJNS2_ILi128EEENS2_ILi0EEEEEES4_SA_EEENS1_IJNS1_IJiiEEEiSA_EEEEEDaRKT_RKT0_RKT1_ENKUlRKT_RKT0_RKT1_E_clIS6_S4_iEEDaSQ_ST_SW_ - $_ZN7cutlass13device_kernelIN5flash19enable_sm80_to_sm89INS1_16FlashAttnBwdSm80INS1_25CollectiveMainloopBwdSm80ILi2ELi2EN4cute5tupleIJNS5_1CILi128EEES8_NS7_ILi64EEEEEENS_10bfloat16_tEfNS_4arch4Sm80ELb0ELb0ELb1ELb1ELb0ELb0ELb0ELb0ELi2ELi4ELi4ELi4ELb0EEENS1_24CollectiveEpilogueBwdGQAISA_fSD_Li256ELb1ELb0EEENS1_19SingleTileSchedulerILb1ELb0ELb0ELi128EEEEEEEEEvNT_6ParamsE$_ZZN4cute13to_mixed_bitsINS_5tupleIJNS1_IJNS_1CILi4EEENS2_ILi8EEEEEENS2_ILi2EEENS2_ILi1EEEEEENS1_IJNS1_IJNS2_ILi128EEENS2_ILi0EEEEEES4_SA_EEENS1_IJNS1_IJiiEEEiSA_EEEEEDaRKT_RKT0_RKT1_ENKUlRKT_RKT0_RKT1_E_clIS5_SB_SD_EEDaSQ_ST_SW_)
$_ZN7cutlass13device_kernelIN5flash19enable_sm80_to_sm89INS1_16FlashAttnBwdSm80INS1_25CollectiveMainloopBwdSm80ILi2ELi2EN4cute5tupleIJNS5_1CILi128EEES8_NS7_ILi64EEEEEENS_10bfloat16_tEfNS_4arch4Sm80ELb0ELb0ELb1ELb1ELb0ELb0ELb0ELb0ELi2ELi4ELi4ELi4ELb0EEENS1_24CollectiveEpilogueBwdGQAISA_fSD_Li256ELb1ELb0EEENS1_19SingleTileSchedulerILb1ELb0ELb0ELi128EEEEEEEEEvNT_6ParamsE$_ZZN4cute13to_mixed_bitsINS_5tupleIJNS1_IJNS_1CILi4EEENS2_ILi8EEEEEENS2_ILi2EEENS2_ILi1EEEEEENS1_IJNS1_IJNS2_ILi128EEENS2_ILi0EEEEEES4_SA_EEENS1_IJNS1_IJiiEEEiSA_EEEEEDaRKT_RKT0_RKT1_ENKUlRKT_RKT0_RKT1_E_clIS5_SB_SD_EEDaSQ_ST_SW_:
[----:B------:R-:W-:Y:S02]  /*baa0*/  MOV R3, R2 ;  /* 0x0000000200037202 */ /* 0x000fe40000000f00 */
[----:B------:R-:W-:Y:S02]  /*bab0*/  MOV R2, 0xbad0 ;  /* 0x0000bad000027802 */ /* 0x000fe40000000f00 */
[----:B------:R-:W-:Y:S05]  /*bac0*/  CALL.REL.NOINC `($_ZN7cutlass13device_kernelIN5flash19enable_sm80_to_sm89INS1_16FlashAttnBwdSm80INS1_25CollectiveMainloopBwdSm80ILi2ELi2EN4cute5tupleIJNS5_1CILi128EEES8_NS7_ILi64EEEEEENS_10bfloat16_tEfNS_4arch4Sm80ELb0ELb0ELb1ELb1ELb0ELb0ELb0ELb0ELi2ELi4ELi4ELi4ELb0EEENS1_24CollectiveEpilogueBwdGQAISA_fSD_Li256ELb1ELb0EEENS1_19SingleTileSchedulerILb1ELb0ELb0ELi128EEEEEEEEEvNT_6ParamsE$_ZZN4cute13to_mixed_bitsINS_5tupleIJNS_1CILi4EEENS2_ILi8EEEEEENS1_IJNS2_ILi128EEENS2_ILi0EEEEEENS1_IJiiEEEEEDaRKT_RKT0_RKT1_ENKUlRKT_RKT0_RKT1_E_clIS3_S6_iEEDaSL_SO_SR_) ;  /* 0x0000034000007944 */ /* 0x000fea0003c00000 */
[----:B------:R-:W-:Y:S02]  /*bad0*/  MOV R2, 0xbaf0 ;  /* 0x0000baf000027802 */ /* 0x000fe40000000f00 */
[----:B------:R-:W-:Y:S05]  /*bae0*/  CALL.REL.NOINC `($_ZN7cutlass13device_kernelIN5flash19enable_sm80_to_sm89INS1_16FlashAttnBwdSm80INS1_25CollectiveMainloopBwdSm80ILi2ELi2EN4cute5tupleIJNS5_1CILi128EEES8_NS7_ILi64EEEEEENS_10bfloat16_tEfNS_4arch4Sm80ELb0ELb0ELb1ELb1ELb0ELb0ELb0ELb0ELi2ELi4ELi4ELi4ELb0EEENS1_24CollectiveEpilogueBwdGQAISA_fSD_Li256ELb1ELb0EEENS1_19SingleTileSchedulerILb1ELb0ELb0ELi128EEEEEEEEEvNT_6ParamsE$_ZZN4cute13to_mixed_bitsINS_5tupleIJNS_1CILi4EEENS2_ILi8EEEEEENS1_IJNS2_ILi128EEENS2_ILi0EEEEEENS1_IJiiEEEEEDaRKT_RKT0_RKT1_ENKUlDpRKT_E_clIJNS_9MixedBitsILj0ELj384EEENS2_ILj0EEEEEEDaSM_) ;  /* 0x000002e000007944 */ /* 0x000fea0003c00000 */
[----:B------:R-:W-:Y:S02]  /*baf0*/  MOV R8, R6 ;  /* 0x0000000600087202 */ /* 0x000fe40000000f00 */
[----:B------:R-:W-:-:S04]  /*bb00*/  MOV R9, 0x0 ;  /* 0x0000000000097802 */ /* 0x000fc80000000f00 */
[----:B------:R-:W-:Y:S05]  /*bb10*/  RET.REL.NODEC R8 `(_ZN7cutlass13device_kernelIN5flash19enable_sm80_to_sm89INS1_16FlashAttnBwdSm80INS1_25CollectiveMainloopBwdSm80ILi2ELi2EN4cute5tupleIJNS5_1CILi128EEES8_NS7_ILi64EEEEEENS_10bfloat16_tEfNS_4arch4Sm80ELb0ELb0ELb1ELb1ELb0ELb0ELb0ELb0ELi2ELi4ELi4ELi4ELb0EEENS1_24CollectiveEpilogueBwdGQAISA_fSD_Li256ELb1ELb0EEENS1_19SingleTileSchedulerILb1ELb0ELb0ELi128EEEEEEEEEvNT_6ParamsE) ;  /* 0xffff44e008007950 */ /* 0x000fea0003c3ffff */
        .type           $_ZN7cutlass13device_kernelIN5flash19enable_sm80_to_sm89INS1_16FlashAttnBwdSm80INS1_25CollectiveMainloopBwdSm80ILi2ELi2EN4cute5tupleIJNS5_1CILi128EEES8_NS7_ILi64EEEEEENS_10bfloat16_tEfNS_4arch4Sm80ELb0ELb0ELb1ELb1ELb0ELb0ELb0ELb0ELi2ELi4ELi4ELi4ELb0EEENS1_24CollectiveEpilogueBwdGQAISA_fSD_Li256ELb1ELb0EEENS1_19SingleTileSchedulerILb1ELb0ELb0ELi128EEEEEEEEEvNT_6ParamsE$_ZZN4cute13to_mixed_bitsINS_5tupleIJNS1_IJNS_1CILi4EEENS2_ILi8EEEEEENS2_ILi2EEENS2_ILi1EEEEEENS1_IJNS1_IJNS2_ILi128EEENS2_ILi0EEEEEES4_SA_EEENS1_IJNS1_IJiiEEEiSA_EEEEEDaRKT_RKT0_RKT1_ENKUlRKT_RKT0_RKT1_E_clIS6_S4_iEEDaSQ_ST_SW_,@function
        .size           $_ZN7cutlass13device_kernelIN5flash19enable_sm80_to_sm89INS1_16FlashAttnBwdSm80INS1_25CollectiveMainloopBwdSm80ILi2ELi2EN4cute5tupleIJNS5_1CILi128EEES8_NS7_ILi64EEEEEENS_10bfloat16_tEfNS_4arch4Sm80ELb0ELb0ELb1ELb1ELb0ELb0ELb0ELb0ELi2ELi4ELi4ELi4ELb0EEENS1_24CollectiveEpilogueBwdGQAISA_fSD_Li256ELb1ELb0EEENS1_19SingleTileSchedulerILb1ELb0ELb0ELi128EEEEEEEEEvNT_6ParamsE$_ZZN4cute13to_mixed_bitsINS_5tupleIJNS1_IJNS_1CILi4EEENS2_ILi8EEEEEENS2_ILi2EEENS2_ILi1EEEEEENS1_IJNS1_IJNS2_ILi128EEENS2_ILi0EEEEEES4_SA_EEENS1_IJNS1_IJiiEEEiSA_EEEEEDaRKT_RKT0_RKT1_ENKUlRKT_RKT0_RKT1_E_clIS6_S4_iEEDaSQ_ST_SW_,($_ZN7cutlass13device_kernelIN5flash19enable_sm80_to_sm89INS1_16FlashAttnBwdSm80INS1_25CollectiveMainloopBwdSm80ILi2ELi2EN4cute5tupleIJNS5_1CILi128EEES8_NS7_ILi64EEEEEENS_10bfloat16_tEfNS_4arch4Sm80ELb0ELb0ELb1ELb1ELb0ELb0ELb0ELb0ELi2ELi4ELi4ELi4ELb0EEENS1_24CollectiveEpilogueBwdGQAISA_fSD_Li256ELb1ELb0EEENS1_19SingleTileSchedulerILb1ELb0ELb0ELi128EEEEEEEEEvNT_6ParamsE$_ZZN4cute13to_mixed_bitsINS_5tupleIJNS1_IJNS_1CILi4EEENS2_ILi8EEEEEES3_NS2_ILi1EEEEEENS1_IJNS1_IJNS2_ILi0EEENS2_ILi64EEEEEES8_S8_EEENS1_IJNS1_IJiiEEEiS8_EEEEEDaRKT_RKT0_RKT1_ENKUlDpRKT_E_clIJNS_9MixedBitsILj0ELj448EEENS2_ILj0EEESV_EEEDaSQ_ - $_ZN7cutlass13device_kernelIN5flash19enable_sm80_to_sm89INS1_16FlashAttnBwdSm80INS1_25CollectiveMainloopBwdSm80ILi2ELi2EN4cute5tupleIJNS5_1CILi128EEES8_NS7_ILi64EEEEEENS_10bfloat16_tEfNS_4arch4Sm80ELb0ELb0ELb1ELb1ELb0ELb0ELb0ELb0ELi2ELi4ELi4ELi4ELb0EEENS1_24CollectiveEpilogueBwdGQAISA_fSD_Li256ELb1ELb0EEENS1_19SingleTileSchedulerILb1ELb0ELb0ELi128EEEEEEEEEvNT_6ParamsE$_ZZN4cute13to_mixed_bitsINS_5tupleIJNS1_IJNS_1CILi4EEENS2_ILi8EEEEEENS2_ILi2EEENS2_ILi1EEEEEENS1_IJNS1_IJNS2_ILi128EEENS2_ILi0EEEEEES4_SA_EEENS1_IJNS1_IJiiEEEiSA_EEEEEDaRKT_RKT0_RKT1_ENKUlRKT_RKT0_RKT1_E_clIS6_S4_iEEDaSQ_ST_SW_)
$_ZN7cutlass13device_kernelIN5flash19enable_sm80_to_sm89INS1_16FlashAttnBwdSm80INS1_25CollectiveMainloopBwdSm80ILi2ELi2EN4cute5tupleIJNS5_1CILi128EEES8_NS7_ILi64EEEEEENS_10bfloat16_tEfNS_4arch4Sm80ELb0ELb0ELb1ELb1ELb0ELb0ELb0ELb0ELi2ELi4ELi4ELi4ELb0EEENS1_24CollectiveEpilogueBwdGQAISA_fSD_Li256ELb1ELb0EEENS1_19SingleTileSchedulerILb1ELb0ELb0ELi128EEEEEEEEEvNT_6ParamsE$_ZZN4cute13to_mixed_bitsINS_5tupleIJNS1_IJNS_1CILi4EEENS2_ILi8EEEEEENS2_ILi2EEENS2_ILi1EEEEEENS1_IJNS1_IJNS2_ILi128EEENS2_ILi0EEEEEES4_SA_EEENS1_IJNS1_IJiiEEEiSA_EEEEEDaRKT_RKT0_RKT1_ENKUlRKT_RKT0_RKT1_E_clIS6_S4_iEEDaSQ_ST_SW_:
[----:B------:R-:W-:Y:S01]  /*bb20*/  MOV R8, R6 ;  /* 0x0000000600087202 */ /* 0x000fe20000000f00 */
[----:B------:R-:W-:Y:S02]  /*bb30*/  IMAD.MOV.U32 R9, RZ, RZ, 0x0 ;  /* 0x00000000ff097424 */ /* 0x000fe400078e00ff */
[----:B------:R-:W-:-:S05]  /*bb40*/  IMAD.SHL.U32 R2, R30, 0x8, RZ ;  /* 0x000000081e027824 */ /* 0x000fca00078e00ff */
[----:B------:R-:W-:Y:S01]  /*bb50*/  LOP3.LUT R2, R2, 0x8, RZ, 0xc0, !PT ;  /* 0x0000000802027812 */ /* 0x000fe200078ec0ff */
[----:B------:R-:W-:Y:S06]  /*bb60*/  RET.REL.NODEC R8 `(_ZN7cutlass13device_kernelIN5flash19enable_sm80_to_sm89INS1_16FlashAttnBwdSm80INS1_25CollectiveMainloopBwdSm80ILi2ELi2EN4cute5tupleIJNS5_1CILi128EEES8_NS7_ILi64EEEEEENS_10bfloat16_tEfNS_4arch4Sm80ELb0ELb0ELb1ELb1ELb0ELb0ELb0ELb0ELi2ELi4ELi4ELi4ELb0EEENS1_24CollectiveEpilogueBwdGQAISA_fSD_Li256ELb1ELb0EEENS1_19SingleTileSchedulerILb1ELb0ELb0ELi128EEEEEEEEEvNT_6ParamsE) ;  /* 0xffff449008007950 */ /* 0x000fec0003c3ffff */
        .type           $_ZN7cutlass13device_kernelIN5flash19enable_sm80_to_sm89INS1_16FlashAttnBwdSm80INS1_25CollectiveMainloopBwdSm80ILi2ELi2EN4cute5tupleIJNS5_1CILi128EEES8_NS7_ILi64EEEEEENS_10bfloat16_tEfNS_4arch4Sm80ELb0ELb0ELb1ELb1ELb0ELb0ELb0ELb0ELi2ELi4ELi4ELi4ELb0EEENS1_24CollectiveEpilogueBwdGQAISA_fSD_Li256ELb1ELb0EEENS1_19SingleTileSchedulerILb1ELb0ELb0ELi128EEEEEEEEEvNT_6ParamsE$_ZZN4cute13to_mixed_bitsINS_5tupleIJNS1_IJNS_1CILi4EEENS2_ILi8EEEEEES3_NS2_ILi1EEEEEENS1_IJNS1_IJNS2_ILi0EEENS2_ILi64EEEEEES8_S8_EEENS1_IJNS1_IJiiEEEiS8_EEEEEDaRKT_RKT0_RKT1_ENKUlDpRKT_E_clIJNS_9MixedBitsILj0ELj448EEENS2_ILj0EEESV_EEEDaSQ_,@function
        .size           $_ZN7cutlass13device_kernelIN5flash19enable_sm80_to_sm89INS1_16FlashAttnBwdSm80INS1_25CollectiveMainloopBwdSm80ILi2ELi2EN4cute5tupleIJNS5_1CILi128EEES8_NS7_ILi64EEEEEENS_10bfloat16_tEfNS_4arch4Sm80ELb0ELb0ELb1ELb1ELb0ELb0ELb0ELb0ELi2ELi4ELi4ELi4ELb0EEENS1_24CollectiveEpilogueBwdGQAISA_fSD_Li256ELb1ELb0EEENS1_19SingleTileSchedulerILb1ELb0ELb0ELi128EEEEEEEEEvNT_6ParamsE$_ZZN4cute13to_mixed_bitsINS_5tupleIJNS1_IJNS_1CILi4EEENS2_ILi8EEEEEES3_NS2_ILi1EEEEEENS1_IJNS1_IJNS2_ILi0EEENS2_ILi64EEEEEES8_S8_EEENS1_IJNS1_IJiiEEEiS8_EEEEEDaRKT_RKT0_RKT1_ENKUlDpRKT_E_clIJNS_9MixedBitsILj0ELj448EEENS2_ILj0EEESV_EEEDaSQ_,($_ZN7cutlass13device_kernelIN5flash19enable_sm80_to_sm89INS1_16FlashAttnBwdSm80INS1_25CollectiveMainloopBwdSm80ILi2ELi2EN4cute5tupleIJNS5_1CILi128EEES8_NS7_ILi64EEEEEENS_10bfloat16_tEfNS_4arch4Sm80ELb0ELb0ELb1ELb1ELb0ELb0ELb0ELb0ELi2ELi4ELi4ELi4ELb0EEENS1_24CollectiveEpilogueBwdGQAISA_fSD_Li256ELb1ELb0EEENS1_19SingleTileSchedulerILb1ELb0ELb0ELi128EEEEEEEEEvNT_6ParamsE$_ZZN4cute13to_mixed_bitsINS_5tupleIJNS1_IJNS_1CILi4EEENS2_ILi8EEEEEES3_NS2_ILi1EEEEEENS1_IJNS1_IJNS2_ILi0EEENS2_ILi64EEEEEES8_S8_EEENS1_IJNS1_IJiiEEEiS8_EEEEEDaRKT_RKT0_RKT1_ENKUlRKT_RKT0_RKT1_E_clIS5_SA_SC_EEDaSP_SS_SV_ - $_ZN7cutlass13device_kernelIN5flash19enable_sm80_to_sm89INS1_16FlashAttnBwdSm80INS1_25CollectiveMainloopBwdSm80ILi2ELi2EN4cute5tupleIJNS5_1CILi128EEES8_NS7_ILi64EEEEEENS_10bfloat16_tEfNS_4arch4Sm80ELb0ELb0ELb1ELb1ELb0ELb0ELb0ELb0ELi2ELi4ELi4ELi4ELb0EEENS1_24CollectiveEpilogueBwdGQAISA_fSD_Li256ELb1ELb0EEENS1_19SingleTileSchedulerILb1ELb0ELb0ELi128EEEEEEEEEvNT_6ParamsE$_ZZN4cute13to_mixed_bitsINS_5tupleIJNS1_IJNS_1CILi4EEENS2_ILi8EEEEEES3_NS2_ILi1EEEEEENS1_IJNS1_IJNS2_ILi0EEENS2_ILi64EEEEEES8_S8_EEENS1_IJNS1_IJiiEEEiS8_EEEEEDaRKT_RKT0_RKT1_ENKUlDpRKT_E_clIJNS_9MixedBitsILj0ELj448EEENS2_ILj0EEESV_EEEDaSQ_)
$_ZN7cutlass13device_kernelIN5flash19enable_sm80_to_sm89INS1_16FlashAttnBwdSm80INS1_25CollectiveMainloopBwdSm80ILi2ELi2EN4cute5tupleIJNS5_1CILi128EEES8_NS7_ILi64EEEEEENS_10bfloat16_tEfNS_4arch4Sm80ELb0ELb0ELb1ELb1ELb0ELb0ELb0ELb0ELi2ELi4ELi4ELi4ELb0EEENS1_24CollectiveEpilogueBwdGQAISA_fSD_Li256ELb1ELb0EEENS1_19SingleTileSchedulerILb1ELb0ELb0ELi128EEEEEEEEEvNT_6ParamsE$_ZZN4cute13to_mixed_bitsINS_5tupleIJNS1_IJNS_1CILi4EEENS2_ILi8EEEEEES3_NS2_ILi1EEEEEENS1_IJNS1_IJNS2_ILi0EEENS2_ILi64EEEEEES8_S8_EEENS1_IJNS1_IJiiEEEiS8_EEEEEDaRKT_RKT0_RKT1_ENKUlDpRKT_E_clIJNS_9MixedBitsILj0ELj448EEENS2_ILj0EEESV_EEEDaSQ_:
[----:B------:R-:W-:Y:S02]  /*bb70*/  MOV R3, 0x0 ;  /* 0x0000000000037802 */ /* 0x000fe40000000f00 */
[----:B------:R-:W-:Y:S02]  /*bb80*/  LOP3.LUT R13, R13, 0x1c0, RZ, 0xc0, !PT ;  /* 0x000001c00d0d7812 */ /* 0x000fe400078ec0ff */
[----:B------:R-:W-:Y:S05]  /*bb90*/  RET.REL.NODEC R2 `(_ZN7cutlass13device_kernelIN5flash19enable_sm80_to_sm89INS1_16FlashAttnBwdSm80INS1_25CollectiveMainloopBwdSm80ILi2ELi2EN4cute5tupleIJNS5_1CILi128EEES8_NS7_ILi64EEEEEENS_10bfloat16_tEfNS_4arch4Sm80ELb0ELb0ELb1ELb1ELb0ELb0ELb0ELb0ELi2ELi4ELi4ELi4ELb0EEENS1_24CollectiveEpilogueBwdGQAISA_fSD_Li256ELb1ELb0EEENS1_19SingleTileSchedulerILb1ELb0ELb0ELi128EEEEEEEEEvNT_6ParamsE) ;  /* 0xffff446002007950 */ /* 0x000fea0003c3ffff */
        .type           $_ZN7cutlass13device_kernelIN5flash19enable_sm80_to_sm89INS1_16FlashAttnBwdSm80INS1_25CollectiveMainloopBwdSm80ILi2ELi2EN4cute5tupleIJNS5_1CILi128EEES8_NS7_ILi64EEEEEENS_10bfloat16_tEfNS_4arch4Sm80ELb0ELb0ELb1ELb1ELb0ELb0ELb0ELb0ELi2ELi4ELi4ELi4ELb0EEENS1_24CollectiveEpilogueBwdGQAISA_fSD_Li256ELb1ELb0EEENS1_19SingleTileSchedulerILb1ELb0ELb0ELi128EEEEEEEEEvNT_6ParamsE$_ZZN4cute13to_mixed_bitsINS_5tupleIJNS1_IJNS_1CILi4EEENS2_ILi8EEEEEES3_NS2_ILi1EEEEEENS1_IJNS1_IJNS2_ILi0EEENS2_ILi64EEEEEES8_S8_EEENS1_IJNS1_IJiiEEEiS8_EEEEEDaRKT_RKT0_RKT1_ENKUlRKT_RKT0_RKT1_E_clIS5_SA_SC_EEDaSP_SS_SV_,@function
        .size           $_ZN7cutlass13device_kernelIN5flash19enable_sm80_to_sm89INS1_16FlashAttnBwdSm80INS1_25CollectiveMainloopBwdSm80ILi2ELi2EN4cute5tupleIJNS5_1CILi128EEES8_NS7_ILi64EEEEEENS_10bfloat16_tEfNS_4arch4Sm80ELb0ELb0ELb1ELb1ELb0ELb0ELb0ELb0ELi2ELi4ELi4ELi4ELb0EEENS1_24CollectiveEpilogueBwdGQAISA_fSD_Li256ELb1ELb0EEENS1_19SingleTileSchedulerILb1ELb0ELb0ELi128EEEEEEEEEvNT_6ParamsE$_ZZN4cute13to_mixed_bitsINS_5tupleIJNS1_IJNS_1CILi4EEENS2_ILi8EEEEEES3_NS2_ILi1EEEEEENS1_IJNS1_IJNS2_ILi0EEENS2_ILi64EEEEEES8_S8_EEENS1_IJNS1_IJiiEEEiS8_EEEEEDaRKT_RKT0_RKT1_ENKUlRKT_RKT0_RKT1_E_clIS5_SA_SC_EEDaSP_SS_SV_,($_ZN7cutlass13device_kernelIN5flash19enable_sm80_to_sm89INS1_16FlashAttnBwdSm80INS1_25CollectiveMainloopBwdSm80ILi2ELi2EN4cute5tupleIJNS5_1CILi128EEES8_NS7_ILi64EEEEEENS_10bfloat16_tEfNS_4arch4Sm80ELb0ELb0ELb1ELb1ELb0ELb0ELb0ELb0ELi2ELi4ELi4ELi4ELb0EEENS1_24CollectiveEpilogueBwdGQAISA_fSD_Li256ELb1ELb0EEENS1_19SingleTileSchedulerILb1ELb0ELb0ELi128EEEEEEEEEvNT_6ParamsE$_ZZN4cute13to_mixed_bitsINS_5tupleIJNS1_IJNS_1CILi4EEENS2_ILi8EEEEEES3_NS2_ILi1EEEEEENS1_IJNS1_IJNS2_ILi128EEENS2_ILi0EEEEEENS2_ILi16EEES9_EEENS1_IJNS1_IJiiEEEiS9_EEEEEDaRKT_RKT0_RKT1_ENKUlDpRKT_E_clIJNS_9MixedBitsILj0ELj384EEENSU_ILj0ELj48EEENS2_ILj0EEEEEEDaSR_ - $_ZN7cutlass13device_kernelIN5flash19enable_sm80_to_sm89INS1_16FlashAttnBwdSm80INS1_25CollectiveMainloopBwdSm80ILi2ELi2EN4cute5tupleIJNS5_1CILi128EEES8_NS7_ILi64EEEEEENS_10bfloat16_tEfNS_4arch4Sm80ELb0ELb0ELb1ELb1ELb0ELb0ELb0ELb0ELi2ELi4ELi4ELi4ELb0EEENS1_24CollectiveEpilogueBwdGQAISA_fSD_Li256ELb1ELb0EEENS1_19SingleTileSchedulerILb1ELb0ELb0ELi128EEEEEEEEEvNT_6ParamsE$_ZZN4cute13to_mixed_bitsINS_5tupleIJNS1_IJNS_1CILi4EEENS2_ILi8EEEEEES3_NS2_ILi1EEEEEENS1_IJNS1_IJNS2_ILi0EEENS2_ILi64EEEEEES8_S8_EEENS1_IJNS1_IJiiEEEiS8_EEEEEDaRKT_RKT0_RKT1_ENKUlRKT_RKT0_RKT1_E_clIS5_SA_SC_EEDaSP_SS_SV_)
$_ZN7cutlass13device_kernelIN5flash19enable_sm80_to_sm89INS1_16FlashAttnBwdSm80INS1_25CollectiveMainloopBwdSm80ILi2ELi2EN4cute5tupleIJNS5_1CILi128EEES8_NS7_ILi64EEEEEENS_10bfloat16_tEfNS_4arch4Sm80ELb0ELb0ELb1ELb1ELb0ELb0ELb0ELb0ELi2ELi4ELi4ELi4ELb0EEENS1_24CollectiveEpilogueBwdGQAISA_fSD_Li256ELb1ELb0EEENS1_19SingleTileSchedulerILb1ELb0ELb0ELi128EEEEEEEEEvNT_6ParamsE$_ZZN4cute13to_mixed_bitsINS_5tupleIJNS1_IJNS_1CILi4EEENS2_ILi8EEEEEES3_NS2_ILi1EEEEEENS1_IJNS1_IJNS2_ILi0EEENS2_ILi64EEEEEES8_S8_EEENS1_IJNS1_IJiiEEEiS8_EEEEEDaRKT_RKT0_RKT1_ENKUlRKT_RKT0_RKT1_E_clIS5_SA_SC_EEDaSP_SS_SV_:
        /* <DEDUP_REMOVED lines=8> */
        .type           $_ZN7cutlass13device_kernelIN5flash19enable_sm80_to_sm89INS1_16FlashAttnBwdSm80INS1_25CollectiveMainloopBwdSm80ILi2ELi2EN4cute5tupleIJNS5_1CILi128EEES8_NS7_ILi64EEEEEENS_10bfloat16_tEfNS_4arch4Sm80ELb0ELb0ELb1ELb1ELb0ELb0ELb0ELb0ELi2ELi4ELi4ELi4ELb0EEENS1_24CollectiveEpilogueBwdGQAISA_fSD_Li256ELb1ELb0EEENS1_19SingleTileSchedulerILb1ELb0ELb0ELi128EEEEEEEEEvNT_6ParamsE$_ZZN4cute13to_mixed_bitsINS_5tupleIJNS1_IJNS_1CILi4EEENS2_ILi8EEEEEES3_NS2_ILi1EEEEEENS1_IJNS1_IJNS2_ILi128EEENS2_ILi0EEEEEENS2_ILi16EEES9_EEENS1_IJNS1_IJiiEEEiS9_EEEEEDaRKT_RKT0_RKT1_ENKUlDpRKT_E_clIJNS_9MixedBitsILj0ELj384EEENSU_ILj0ELj48EEENS2_ILj0EEEEEEDaSR_,@function
        .size           $_ZN7cutlass13device_kernelIN5flash19enable_sm80_to_sm89INS1_16FlashAttnBwdSm80INS1_25CollectiveMainloopBwdSm80ILi2ELi2EN4cute5tupleIJNS5_1CILi128EEES8_NS7_ILi64EEEEEENS_10bfloat16_tEfNS_4arch4Sm80ELb0ELb0ELb1ELb1ELb0ELb0ELb0ELb0ELi2ELi4ELi4ELi4ELb0EEENS1_24CollectiveEpilogueBwdGQAISA_fSD_Li256ELb1ELb0EEENS1_19SingleTileSchedulerILb1ELb0ELb0ELi128EEEEEEEEEvNT_6ParamsE$_ZZN4cute13to_mixed_bitsINS_5tupleIJNS1_IJNS_1CILi4EEENS2_ILi8EEEEEES3_NS2_ILi1EEEEEENS1_IJNS1_IJNS2_ILi128EEENS2_ILi0EEEEEENS2_ILi16EEES9_EEENS1_IJNS1_IJiiEEEiS9_EEEEEDaRKT_RKT0_RKT1_ENKUlDpRKT_E_clIJNS_9MixedBitsILj0ELj384EEENSU_ILj0ELj48EEENS2_ILj0EEEEEEDaSR_,($_ZN7cutlass13device_kernelIN5flash19enable_sm80_to_sm89INS1_16FlashAttnBwdSm80INS1_25CollectiveMainloopBwdSm80ILi2ELi2EN4cute5tupleIJNS5_1CILi128EEES8_NS7_ILi64EEEEEENS_10bfloat16_tEfNS_4arch4Sm80ELb0ELb0ELb1ELb1ELb0ELb0ELb0ELb0ELi2ELi4ELi4ELi4ELb0EEENS1_24CollectiveEpilogueBwdGQAISA_fSD_Li256ELb1ELb0EEENS1_19SingleTileSchedulerILb1ELb0ELb0ELi128EEEEEEEEEvNT_6ParamsE$_ZZN4cute13to_mixed_bitsINS_5tupleIJNS1_IJNS_1CILi4EEENS2_ILi8EEEEEES3_NS2_ILi1EEEEEENS1_IJNS1_IJNS2_ILi128EEENS2_ILi0EEEEEENS2_ILi16EEES9_EEENS1_IJNS1_IJiiEEEiS9_EEEEEDaRKT_RKT0_RKT1_ENKUlRKT_RKT0_RKT1_E_clIS3_SB_iEEDaSQ_ST_SW_ - $_ZN7cutlass13device_kernelIN5flash19enable_sm80_to_sm89INS1_16FlashAttnBwdSm80INS1_25CollectiveMainloopBwdSm80ILi2ELi2EN4cute5tupleIJNS5_1CILi128EEES8_NS7_ILi64EEEEEENS_10bfloat16_tEfNS_4arch4Sm80ELb0ELb0ELb1ELb1ELb0ELb0ELb0ELb0ELi2ELi4ELi4ELi4ELb0EEENS1_24CollectiveEpilogueBwdGQAISA_fSD_Li256ELb1ELb0EEENS1_19SingleTileSchedulerILb1ELb0ELb0ELi128EEEEEEEEEvNT_6ParamsE$_ZZN4cute13to_mixed_bitsINS_5tupleIJNS1_IJNS_1CILi4EEENS2_ILi8EEEEEES3_NS2_ILi1EEEEEENS1_IJNS1_IJNS2_ILi128EEENS2_ILi0EEEEEENS2_ILi16EEES9_EEENS1_IJNS1_IJiiEEEiS9_EEEEEDaRKT_RKT0_RKT1_ENKUlDpRKT_E_clIJNS_9MixedBitsILj0ELj384EEENSU_ILj0ELj48EEENS2_ILj0EEEEEEDaSR_)
$_ZN7cutlass13device_kernelIN5flash19enable_sm80_to_sm89INS1_16FlashAttnBwdSm80INS1_25CollectiveMainloopBwdSm80ILi2ELi2EN4cute5tupleIJNS5_1CILi128EEES8_NS7_ILi64EEEEEENS_10bfloat16_tEfNS_4arch4Sm80ELb0ELb0ELb1ELb1ELb0ELb0ELb0ELb0ELi2ELi4ELi4ELi4ELb0EEENS1_24CollectiveEpilogueBwdGQAISA_fSD_Li256ELb1ELb0EEENS1_19SingleTileSchedulerILb1ELb0ELb0ELi128EEEEEEEEEvNT_6ParamsE$_ZZN4cute13to_mixed_bitsINS_5tupleIJNS1_IJNS_1CILi4EEENS2_ILi8EEEEEES3_NS2_ILi1EEEEEENS1_IJNS1_IJNS2_ILi128EEENS2_ILi0EEEEEENS2_ILi16EEES9_EEENS1_IJNS1_IJiiEEEiS9_EEEEEDaRKT_RKT0_RKT1_ENKUlDpRKT_E_clIJNS_9MixedBitsILj0ELj384EEENSU_ILj0ELj48EEENS2_ILj0EEEEEEDaSR_:
[----:B------:R-:W-:Y:S01]  /*bc20*/  IMAD.MOV.U32 R8, RZ, RZ, R2 ;  /* 0x000000ffff087224 */ /* 0x000fe200078e0002 */
[----:B------:R-:W-:Y:S01]  /*bc30*/  LOP3.LUT R6, R5, 0x30, RZ, 0xc0, !PT ;  /* 0x0000003005067812 */ /* 0x000fe200078ec0ff */
[----:B------:R-:W-:-:S03]  /*bc40*/  IMAD.MOV.U32 R9, RZ, RZ, 0x0 ;  /* 0x00000000ff097424 */ /* 0x000fc600078e00ff */
[----:B------:R-:W-:Y:S01]  /*bc50*/  LOP3.LUT R3, R6, 0x1b0, R3, 0x78, !PT ;  /* 0x000001b006037812 */ /* 0x000fe200078e7803 */
[----:B------:R-:W-:Y:S06]  /*bc60*/  RET.REL.NODEC R8 `(_ZN7cutlass13device_kernelIN5flash19enable_sm80_to_sm89INS1_16FlashAttnBwdSm80INS1_25CollectiveMainloopBwdSm80ILi2ELi2EN4cute5tupleIJNS5_1CILi128EEES8_NS7_ILi64EEEEEENS_10bfloat16_tEfNS_4arch4Sm80ELb0ELb0ELb1ELb1ELb0ELb0ELb0ELb0ELi2ELi4ELi4ELi4ELb0EEENS1_24CollectiveEpilogueBwdGQAISA_fSD_Li256ELb1ELb0EEENS1_19SingleTileSchedulerILb1ELb0ELb0ELi128EEEEEEEEEvNT_6ParamsE) ;  /* 0xffff439008007950 */ /* 0x000fec0003c3ffff */
        .type           $_ZN7cutlass13device_kernelIN5flash19enable_sm80_to_sm89INS1_16FlashAttnBwdSm80INS1_25CollectiveMainloopBwdSm80ILi2ELi2EN4cute5tupleIJNS5_1CILi128EEES8_NS7_ILi64EEEEEENS_10bfloat16_tEfNS_4arch4Sm80ELb0ELb0ELb1ELb1ELb0ELb0ELb0ELb0ELi2ELi4ELi4ELi4ELb0EEENS1_24CollectiveEpilogueBwdGQAISA_fSD_Li256ELb1ELb0EEENS1_19SingleTileSchedulerILb1ELb0ELb0ELi128EEEEEEEEEvNT_6ParamsE$_ZZN4cute13to_mixed_bitsINS_5tupleIJNS1_IJNS_1CILi4EEENS2_ILi8EEEEEES3_NS2_ILi1EEEEEENS1_IJNS1_IJNS2_ILi128EEENS2_ILi0EEEEEENS2_ILi16EEES9_EEENS1_IJNS1_IJiiEEEiS9_EEEEEDaRKT_RKT0_RKT1_ENKUlRKT_RKT0_RKT1_E_clIS3_SB_iEEDaSQ_ST_SW_,@function
        .size           $_ZN7cutlass13device_kernelIN5flash19enable_sm80_to_sm89INS1_16FlashAttnBwdSm80INS1_25CollectiveMainloopBwdSm80ILi2ELi2EN4cute5tupleIJNS5_1CILi128EEES8_NS7_ILi64EEEEEENS_10bfloat16_tEfNS_4arch4Sm80ELb0ELb0ELb1ELb1ELb0ELb0ELb0ELb0ELi2ELi4ELi4ELi4ELb0EEENS1_24CollectiveEpilogueBwdGQAISA_fSD_Li256ELb1ELb0EEENS1_19SingleTileSchedulerILb1ELb0ELb0ELi128EEEEEEEEEvNT_6ParamsE$_ZZN4cute13to_mixed_bitsINS_5tupleIJNS1_IJNS_1CILi4EEENS2_ILi8EEEEEES3_NS2_ILi1EEEEEENS1_IJNS1_IJNS2_ILi128EEENS2_ILi0EEEEEENS2_ILi16EEES9_EEENS1_IJNS1_IJiiEEEiS9_EEEEEDaRKT_RKT0_RKT1_ENKUlRKT_RKT0_RKT1_E_clIS3_SB_iEEDaSQ_ST_SW_,($_ZN7cutlass13device_kernelIN5flash19enable_sm80_to_sm89INS1_16FlashAttnBwdSm80INS1_25CollectiveMainloopBwdSm80ILi2ELi2EN4cute5tupleIJNS5_1CILi128EEES8_NS7_ILi64EEEEEENS_10bfloat16_tEfNS_4arch4Sm80ELb0ELb0ELb1ELb1ELb0ELb0ELb0ELb0ELi2ELi4ELi4ELi4ELb0EEENS1_24CollectiveEpilogueBwdGQAISA_fSD_Li256ELb1ELb0EEENS1_19SingleTileSchedulerILb1ELb0ELb0ELi128EEEEEEEEEvNT_6ParamsE$_ZZN4cute13to_mixed_bitsINS_5tupleIJNS1_IJNS_1CILi4EEENS2_ILi8EEEEEES3_NS2_ILi1EEEEEENS1_IJNS1_IJNS2_ILi128EEENS2_ILi0EEEEEENS2_ILi16EEES9_EEENS1_IJNS1_IJiiEEEiS9_EEEEEDaRKT_RKT0_RKT1_ENKUlRKT_RKT0_RKT1_E_clIS5_SA_SD_EEDaSQ_ST_SW_ - $_ZN7cutlass13device_kernelIN5flash19enable_sm80_to_sm89INS1_16FlashAttnBwdSm80INS1_25CollectiveMainloopBwdSm80ILi2ELi2EN4cute5tupleIJNS5_1CILi128EEES8_NS7_ILi64EEEEEENS_10bfloat16_tEfNS_4arch4Sm80ELb0ELb0ELb1ELb1ELb0ELb0ELb0ELb0ELi2ELi4ELi4ELi4ELb0EEENS1_24CollectiveEpilogueBwdGQAISA_fSD_Li256ELb1ELb0EEENS1_19SingleTileSchedulerILb1ELb0ELb0ELi128EEEEEEEEEvNT_6ParamsE$_ZZN4cute13to_mixed_bitsINS_5tupleIJNS1_IJNS_1CILi4EEENS2_ILi8EEEEEES3_NS2_ILi1EEEEEENS1_IJNS1_IJNS2_ILi128EEENS2_ILi0EEEEEENS2_ILi16EEES9_EEENS1_IJNS1_IJiiEEEiS9_EEEEEDaRKT_RKT0_RKT1_ENKUlRKT_RKT0_RKT1_E_clIS3_SB_iEEDaSQ_ST_SW_)
$_ZN7cutlass13device_kernelIN5flash19enable_sm80_to_sm89INS1_16FlashAttnBwdSm80INS1_25CollectiveMainloopBwdSm80ILi2ELi2EN4cute5tupleIJNS5_1CILi128EEES8_NS7_ILi64EEEEEENS_10bfloat16_tEfNS_4arch4Sm80ELb0ELb0ELb1ELb1ELb0ELb0ELb0ELb0ELi2ELi4ELi4ELi4ELb0EEENS1_24CollectiveEpilogueBwdGQAISA_fSD_Li256ELb1ELb0EEENS1_19SingleTileSchedulerILb1ELb0ELb0ELi128EEEEEEEEEvNT_6ParamsE$_ZZN4cute13to_mixed_bitsINS_5tupleIJNS1_IJNS_1CILi4EEENS2_ILi8EEEEEES3_NS2_ILi1EEEEEENS1_IJNS1_IJNS2_ILi128EEENS2_ILi0EEEEEENS2_ILi16EEES9_EEENS1_IJNS1_IJiiEEEiS9_EEEEEDaRKT_RKT0_RKT1_ENKUlRKT_RKT0_RKT1_E_clIS3_SB_iEEDaSQ_ST_SW_:
[----:B------:R-:W-:Y:S01]  /*bc70*/  MOV R8, R6 ;  /* 0x0000000600087202 */ /* 0x000fe20000000f00 */
[----:B------:R-:W-:Y:S02]  /*bc80*/  IMAD.MOV.U32 R9, RZ, RZ, 0x0 ;  /* 0x00000000ff097424 */ /* 0x000fe400078e00ff */
[----:B------:R-:W-:-:S05]  /*bc90*/  IMAD.SHL.U32 R2, R29, 0x10, RZ ;  /* 0x000000101d027824 */ /* 0x000fca00078e00ff */
[----:B------:R-:W-:Y:S01]  /*bca0*/  LOP3.LUT R2, R2, 0x30, RZ, 0xc0, !PT ;  /* 0x0000003002027812 */ /* 0x000fe200078ec0ff */
[----:B------:R-:W-:Y:S06]  /*bcb0*/  RET.REL.NODEC R8 `(_ZN7cutlass13device_kernelIN5flash19enable_sm80_to_sm89INS1_16FlashAttnBwdSm80INS1_25CollectiveMainloopBwdSm80ILi2ELi2EN4cute5tupleIJNS5_1CILi128EEES8_NS7_ILi64EEEEEENS_10bfloat16_tEfNS_4arch4Sm80ELb0ELb0ELb1ELb1ELb0ELb0ELb0ELb0ELi2ELi4ELi4ELi4ELb0EEENS1_24CollectiveEpilogueBwdGQAISA_fSD_Li256ELb1ELb0EEENS1_19SingleTileSchedulerILb1ELb0ELb0ELi128EEEEEEEEEvNT_6ParamsE) ;  /* 0xffff434008007950 */ /* 0x000fec0003c3ffff */
        .type           $_ZN7cutlass13device_kernelIN5flash19enable_sm80_to_sm89INS1_16FlashAttnBwdSm80INS1_25CollectiveMainloopBwdSm80ILi2ELi2EN4cute5tupleIJNS5_1CILi128EEES8_NS7_ILi64EEEEEENS_10bfloat16_tEfNS_4arch4Sm80ELb0ELb0ELb1ELb1ELb0ELb0ELb0ELb0ELi2ELi4ELi4ELi4ELb0EEENS1_24CollectiveEpilogueBwdGQAISA_fSD_Li256ELb1ELb0EEENS1_19SingleTileSchedulerILb1ELb0ELb0ELi128EEEEEEEEEvNT_6ParamsE$_ZZN4cute13to_mixed_bitsINS_5tupleIJNS1_IJNS_1CILi4EEENS2_ILi8EEEEEES3_NS2_ILi1EEEEEENS1_IJNS1_IJNS2_ILi128EEENS2_ILi0EEEEEENS2_ILi16EEES9_EEENS1_IJNS1_IJiiEEEiS9_EEEEEDaRKT_RKT0_RKT1_ENKUlRKT_RKT0_RKT1_E_clIS5_SA_SD_EEDaSQ_ST_SW_,@function
        .size           $_ZN7cutlass13device_kernelIN5flash19enable_sm80_to_sm89INS1_16FlashAttnBwdSm80INS1_25CollectiveMainloopBwdSm80ILi2ELi2EN4cute5tupleIJNS5_1CILi128EEES8_NS7_ILi64EEEEEENS_10bfloat16_tEfNS_4arch4Sm80ELb0ELb0ELb1ELb1ELb0ELb0ELb0ELb0ELi2ELi4ELi4ELi4ELb0EEENS1_24CollectiveEpilogueBwdGQAISA_fSD_Li256ELb1ELb0EEENS1_19SingleTileSchedulerILb1ELb0ELb0ELi128EEEEEEEEEvNT_6ParamsE$_ZZN4cute13to_mixed_bitsINS_5tupleIJNS1_IJNS_1CILi4EEENS2_ILi8EEEEEES3_NS2_ILi1EEEEEENS1_IJNS1_IJNS2_ILi128EEENS2_ILi0EEEEEENS2_ILi16EEES9_EEENS1_IJNS1_IJiiEEEiS9_EEEEEDaRKT_RKT0_RKT1_ENKUlRKT_RKT0_RKT1_E_clIS5_SA_SD_EEDaSQ_ST_SW_,($_ZN7cutlass13device_kernelIN5flash19enable_sm80_to_sm89INS1_16FlashAttnBwdSm80INS1_25CollectiveMainloopBwdSm80ILi2ELi2EN4cute5tupleIJNS5_1CILi128EEES8_NS7_ILi64EEEEEENS_10bfloat16_tEfNS_4arch4Sm80ELb0ELb0ELb1ELb1ELb0ELb0ELb0ELb0ELi2ELi4ELi4ELi4ELb0EEENS1_24CollectiveEpilogueBwdGQAISA_fSD_Li256ELb1ELb0EEENS1_19SingleTileSchedulerILb1ELb0ELb0ELi128EEEEEEEEEvNT_6ParamsE$_ZZN4cute13to_mixed_bitsINS_5tupleIJNS_1CILi4EEENS2_ILi8EEEEEENS1_IJNS2_ILi0EEENS2_ILi64EEEEEENS1_IJiiEEEEEDaRKT_RKT0_RKT1_ENKUlDpRKT_E_clIJNS2_ILj0EEENS_9MixedBitsILj0ELj448EEEEEEDaSM_ - $_ZN7cutlass13device_kernelIN5flash19enable_sm80_to_sm89INS1_16FlashAttnBwdSm80INS1_25CollectiveMainloopBwdSm80ILi2ELi2EN4cute5tupleIJNS5_1CILi128EEES8_NS7_ILi64EEEEEENS_10bfloat16_tEfNS_4arch4Sm80ELb0ELb0ELb1ELb1ELb0ELb0ELb0ELb0ELi2ELi4ELi4ELi4ELb0EEENS1_24CollectiveEpilogueBwdGQAISA_fSD_Li256ELb1ELb0EEENS1_19SingleTileSchedulerILb1ELb0ELb0ELi128EEEEEEEEEvNT_6ParamsE$_ZZN4cute13to_mixed_bitsINS_5tupleIJNS1_IJNS_1CILi4EEENS2_ILi8EEEEEES3_NS2_ILi1EEEEEENS1_IJNS1_IJNS2_ILi128EEENS2_ILi0EEEEEENS2_ILi16EEES9_EEENS1_IJNS1_IJiiEEEiS9_EEEEEDaRKT_RKT0_RKT1_ENKUlRKT_RKT0_RKT1_E_clIS5_SA_SD_EEDaSQ_ST_SW_)
$_ZN7cutlass13device_kernelIN5flash19enable_sm80_to_sm89INS1_16FlashAttnBwdSm80INS1_25CollectiveMainloopBwdSm80ILi2ELi2EN4cute5tupleIJNS5_1CILi128EEES8_NS7_ILi64EEEEEENS_10bfloat16_tEfNS_4arch4Sm80ELb0ELb0ELb1ELb1ELb0ELb0ELb0ELb0ELi2ELi4ELi4ELi4ELb0EEENS1_24CollectiveEpilogueBwdGQAISA_fSD_Li256ELb1ELb0EEENS1_19SingleTileSchedulerILb1ELb0ELb0ELi128EEEEEEEEEvNT_6ParamsE$_ZZN4cute13to_mixed_bitsINS_5tupleIJNS1_IJNS_1CILi4EEENS2_ILi8EEEEEES3_NS2_ILi1EEEEEENS1_IJNS1_IJNS2_ILi128EEENS2_ILi0EEEEEENS2_ILi16EEES9_EEENS1_IJNS1_IJiiEEEiS9_EEEEEDaRKT_RKT0_RKT1_ENKUlRKT_RKT0_RKT1_E_clIS5_SA_SD_EEDaSQ_ST_SW_:
        /* <DEDUP_REMOVED lines=8> */
        .type           $_ZN7cutlass13device_kernelIN5flash19enable_sm80_to_sm89INS1_16FlashAttnBwdSm80INS1_25CollectiveMainloopBwdSm80ILi2ELi2EN4cute5tupleIJNS5_1CILi128EEES8_NS7_ILi64EEEEEENS_10bfloat16_tEfNS_4arch4Sm80ELb0ELb0ELb1ELb1ELb0ELb0ELb0ELb0ELi2ELi4ELi4ELi4ELb0EEENS1_24CollectiveEpilogueBwdGQAISA_fSD_Li256ELb1ELb0EEENS1_19SingleTileSchedulerILb1ELb0ELb0ELi128EEEEEEEEEvNT_6ParamsE$_ZZN4cute13to_mixed_bitsINS_5tupleIJNS_1CILi4EEENS2_ILi8EEEEEENS1_IJNS2_ILi0EEENS2_ILi64EEEEEENS1_IJiiEEEEEDaRKT_RKT0_RKT1_ENKUlDpRKT_E_clIJNS2_ILj0EEENS_9MixedBitsILj0ELj448EEEEEEDaSM_,@function
        .size           $_ZN7cutlass13device_kernelIN5flash19enable_sm80_to_sm89INS1_16FlashAttnBwdSm80INS1_25CollectiveMainloopBwdSm80ILi2ELi2EN4cute5tupleIJNS5_1CILi128EEES8_NS7_ILi64EEEEEENS_10bfloat16_tEfNS_4arch4Sm80ELb0ELb0ELb1ELb1ELb0ELb0ELb0ELb0ELi2ELi4ELi4ELi4ELb0EEENS1_24CollectiveEpilogueBwdGQAISA_fSD_Li256ELb1ELb0EEENS1_19SingleTileSchedulerILb1ELb0ELb0ELi128EEEEEEEEEvNT_6ParamsE$_ZZN4cute13to_mixed_bitsINS_5tupleIJNS_1CILi4EEENS2_ILi8EEEEEENS1_IJNS2_ILi0EEENS2_ILi64EEEEEENS1_IJiiEEEEEDaRKT_RKT0_RKT1_ENKUlDpRKT_E_clIJNS2_ILj0EEENS_9MixedBitsILj0ELj448EEEEEEDaSM_,($_ZN7cutlass13device_kernelIN5flash19enable_sm80_to_sm89INS1_16FlashAttnBwdSm80INS1_25CollectiveMainloopBwdSm80ILi2ELi2EN4cute5tupleIJNS5_1CILi128EEES8_NS7_ILi64EEEEEENS_10bfloat16_tEfNS_4arch4Sm80ELb0ELb0ELb1ELb1ELb0ELb0ELb0ELb0ELi2ELi4ELi4ELi4ELb0EEENS1_24CollectiveEpilogueBwdGQAISA_fSD_Li256ELb1ELb0EEENS1_19SingleTileSchedulerILb1ELb0ELb0ELi128EEEEEEEEEvNT_6ParamsE$_ZZN4cute13to_mixed_bitsINS_5tupleIJNS_1CILi4EEENS2_ILi8EEEEEENS1_IJNS2_ILi0EEENS2_ILi64EEEEEENS1_IJiiEEEEEDaRKT_RKT0_RKT1_ENKUlRKT_RKT0_RKT1_E_clIS4_S7_iEEDaSL_SO_SR_ - $_ZN7cutlass13device_kernelIN5flash19enable_sm80_to_sm89INS1_16FlashAttnBwdSm80INS1_25CollectiveMainloopBwdSm80ILi2ELi2EN4cute5tupleIJNS5_1CILi128EEES8_NS7_ILi64EEEEEENS_10bfloat16_tEfNS_4arch4Sm80ELb0ELb0ELb1ELb1ELb0ELb0ELb0ELb0ELi2ELi4ELi4ELi4ELb0EEENS1_24CollectiveEpilogueBwdGQAISA_fSD_Li256ELb1ELb0EEENS1_19SingleTileSchedulerILb1ELb0ELb0ELi128EEEEEEEEEvNT_6ParamsE$_ZZN4cute13to_mixed_bitsINS_5tupleIJNS_1CILi4EEENS2_ILi8EEEEEENS1_IJNS2_ILi0EEENS2_ILi64EEEEEENS1_IJiiEEEEEDaRKT_RKT0_RKT1_ENKUlDpRKT_E_clIJNS2_ILj0EEENS_9MixedBitsILj0ELj448EEEEEEDaSM_)
$_ZN7cutlass13device_kernelIN5flash19enable_sm80_to_sm89INS1_16FlashAttnBwdSm80INS1_25CollectiveMainloopBwdSm80ILi2ELi2EN4cute5tupleIJNS5_1CILi128EEES8_NS7_ILi64EEEEEENS_10bfloat16_tEfNS_4arch4Sm80ELb0ELb0ELb1ELb1ELb0ELb0ELb0ELb0ELi2ELi4ELi4ELi4ELb0EEENS1_24CollectiveEpilogueBwdGQAISA_fSD_Li256ELb1ELb0EEENS1_19SingleTileSchedulerILb1ELb0ELb0ELi128EEEEEEEEEvNT_6ParamsE$_ZZN4cute13to_mixed_bitsINS_5tupleIJNS_1CILi4EEENS2_ILi8EEEEEENS1_IJNS2_ILi0EEENS2_ILi64EEEEEENS1_IJiiEEEEEDaRKT_RKT0_RKT1_ENKUlDpRKT_E_clIJNS2_ILj0EEENS_9MixedBitsILj0ELj448EEEEEEDaSM_:
[----:B------:R-:W-:Y:S01]  /*bd40*/  IMAD.MOV.U32 R8, RZ, RZ, R2 ;  /* 0x000000ffff087224 */ /* 0x000fe200078e0002 */
[----:B------:R-:W-:Y:S02]  /*bd50*/  MOV R9, 0x0 ;  /* 0x0000000000097802 */ /* 0x000fe40000000f00 */
[----:B------:R-:W-:Y:S02]  /*bd60*/  LOP3.LUT R3, R3, 0x1c0, RZ, 0xc0, !PT ;  /* 0x000001c003037812 */ /* 0x000fe400078ec0ff */
[----:B------:R-:W-:Y:S05]  /*bd70*/  RET.REL.NODEC R8 `(_ZN7cutlass13device_kernelIN5flash19enable_sm80_to_sm89INS1_16FlashAttnBwdSm80INS1_25CollectiveMainloopBwdSm80ILi2ELi2EN4cute5tupleIJNS5_1CILi128EEES8_NS7_ILi64EEEEEENS_10bfloat16_tEfNS_4arch4Sm80ELb0ELb0ELb1ELb1ELb0ELb0ELb0ELb0ELi2ELi4ELi4ELi4ELb0EEENS1_24CollectiveEpilogueBwdGQAISA_fSD_Li256ELb1ELb0EEENS1_19SingleTileSchedulerILb1ELb0ELb0ELi128EEEEEEEEEvNT_6ParamsE) ;  /* 0xffff428008007950 */ /* 0x000fea0003c3ffff */
        .type           $_ZN7cutlass13device_kernelIN5flash19enable_sm80_to_sm89INS1_16FlashAttnBwdSm80INS1_25CollectiveMainloopBwdSm80ILi2ELi2EN4cute5tupleIJNS5_1CILi128EEES8_NS7_ILi64EEEEEENS_10bfloat16_tEfNS_4arch4Sm80ELb0ELb0ELb1ELb1ELb0ELb0ELb0ELb0ELi2ELi4ELi4ELi4ELb0EEENS1_24CollectiveEpilogueBwdGQAISA_fSD_Li256ELb1ELb0EEENS1_19SingleTileSchedulerILb1ELb0ELb0ELi128EEEEEEEEEvNT_6ParamsE$_ZZN4cute13to_mixed_bitsINS_5tupleIJNS_1CILi4EEENS2_ILi8EEEEEENS1_IJNS2_ILi0EEENS2_ILi64EEEEEENS1_IJiiEEEEEDaRKT_RKT0_RKT1_ENKUlRKT_RKT0_RKT1_E_clIS4_S7_iEEDaSL_SO_SR_,@function
        .size           $_ZN7cutlass13device_kernelIN5flash19enable_sm80_to_sm89INS1_16FlashAttnBwdSm80INS1_25CollectiveMainloopBwdSm80ILi2ELi2EN4cute5tupleIJNS5_1CILi128EEES8_NS7_ILi64EEEEEENS_10bfloat16_tEfNS_4arch4Sm80ELb0ELb0ELb1ELb1ELb0ELb0ELb0ELb0ELi2ELi4ELi4ELi4ELb0EEENS1_24CollectiveEpilogueBwdGQAISA_fSD_Li256ELb1ELb0EEENS1_19SingleTileSchedulerILb1ELb0ELb0ELi128EEEEEEEEEvNT_6ParamsE$_ZZN4cute13to_mixed_bitsINS_5tupleIJNS_1CILi4EEENS2_ILi8EEEEEENS1_IJNS2_ILi0EEENS2_ILi64EEEEEENS1_IJiiEEEEEDaRKT_RKT0_RKT1_ENKUlRKT_RKT0_RKT1_E_clIS4_S7_iEEDaSL_SO_SR_,($_ZN7cutlass13device_kernelIN5flash19enable_sm80_to_sm89INS1_16FlashAttnBwdSm80INS1_25CollectiveMainloopBwdSm80ILi2ELi2EN4cute5tupleIJNS5_1CILi128EEES8_NS7_ILi64EEEEEENS_10bfloat16_tEfNS_4arch4Sm80ELb0ELb0ELb1ELb1ELb0ELb0ELb0ELb0ELi2ELi4ELi4ELi4ELb0EEENS1_24CollectiveEpilogueBwdGQAISA_fSD_Li256ELb1ELb0EEENS1_19SingleTileSchedulerILb1ELb0ELb0ELi128EEEEEEEEEvNT_6ParamsE$_ZZN4cute13to_mixed_bitsINS_5tupleIJNS_1CILi4EEENS2_ILi8EEEEEENS1_IJNS2_ILi128EEENS2_ILi0EEEEEENS1_IJiiEEEEEDaRKT_RKT0_RKT1_ENKUlDpRKT_E_clIJNS_9MixedBitsILj0ELj384EEENS2_ILj0EEEEEEDaSM_ - $_ZN7cutlass13device_kernelIN5flash19enable_sm80_to_sm89INS1_16FlashAttnBwdSm80INS1_25CollectiveMainloopBwdSm80ILi2ELi2EN4cute5tupleIJNS5_1CILi128EEES8_NS7_ILi64EEEEEENS_10bfloat16_tEfNS_4arch4Sm80ELb0ELb0ELb1ELb1ELb0ELb0ELb0ELb0ELi2ELi4ELi4ELi4ELb0EEENS1_24CollectiveEpilogueBwdGQAISA_fSD_Li256ELb1ELb0EEENS1_19SingleTileSchedulerILb1ELb0ELb0ELi128EEEEEEEEEvNT_6ParamsE$_ZZN4cute13to_mixed_bitsINS_5tupleIJNS_1CILi4EEENS2_ILi8EEEEEENS1_IJNS2_ILi0EEENS2_ILi64EEEEEENS1_IJiiEEEEEDaRKT_RKT0_RKT1_ENKUlRKT_RKT0_RKT1_E_clIS4_S7_iEEDaSL_SO_SR_)
$_ZN7cutlass13device_kernelIN5flash19enable_sm80_to_sm89INS1_16FlashAttnBwdSm80INS1_25CollectiveMainloopBwdSm80ILi2ELi2EN4cute5tupleIJNS5_1CILi128EEES8_NS7_ILi64EEEEEENS_10bfloat16_tEfNS_4arch4Sm80ELb0ELb0ELb1ELb1ELb0ELb0ELb0ELb0ELi2ELi4ELi4ELi4ELb0EEENS1_24CollectiveEpilogueBwdGQAISA_fSD_Li256ELb1ELb0EEENS1_19SingleTileSchedulerILb1ELb0ELb0ELi128EEEEEEEEEvNT_6ParamsE$_ZZN4cute13to_mixed_bitsINS_5tupleIJNS_1CILi4EEENS2_ILi8EEEEEENS1_IJNS2_ILi0EEENS2_ILi64EEEEEENS1_IJiiEEEEEDaRKT_RKT0_RKT1_ENKUlRKT_RKT0_RKT1_E_clIS4_S7_iEEDaSL_SO_SR_:
[----:B------:R-:W-:Y:S01]  /*bd80*/  MOV R8, R2 ;  /* 0x0000000200087202 */ /* 0x000fe20000000f00 */
[----:B------:R-:W-:Y:S02]  /*bd90*/  IMAD.MOV.U32 R9, RZ, RZ, 0x0 ;  /* 0x00000000ff097424 */ /* 0x000fe400078e00ff */
[----:B------:R-:W-:-:S05]  /*bda0*/  IMAD.SHL.U32 R3, R3, 0x40, RZ ;  /* 0x0000004003037824 */ /* 0x000fca00078e00ff */
[----:B------:R-:W-:Y:S01]  /*bdb0*/  LOP3.LUT R3, R3, 0x1c0, RZ, 0xc0, !PT ;  /* 0x000001c003037812 */ /* 0x000fe200078ec0ff */
[----:B------:R-:W-:Y:S06]  /*bdc0*/  RET.REL.NODEC R8 `(_ZN7cutlass13device_kernelIN5flash19enable_sm80_to_sm89INS1_16FlashAttnBwdSm80INS1_25CollectiveMainloopBwdSm80ILi2ELi2EN4cute5tupleIJNS5_1CILi128EEES8_NS7_ILi64EEEEEENS_10bfloat16_tEfNS_4arch4Sm80ELb0ELb0ELb1ELb1ELb0ELb0ELb0ELb0ELi2ELi4ELi4ELi4ELb0EEENS1_24CollectiveEpilogueBwdGQAISA_fSD_Li256ELb1ELb0EEENS1_19SingleTileSchedulerILb1ELb0ELb0ELi128EEEEEEEEEvNT_6ParamsE) ;  /* 0xffff423008007950 */ /* 0x000fec0003c3ffff */
        .type           $_ZN7cutlass13device_kernelIN5flash19enable_sm80_to_sm89INS1_16FlashAttnBwdSm80INS1_25CollectiveMainloopBwdSm80ILi2ELi2EN4cute5tupleIJNS5_1CILi128EEES8_NS7_ILi64EEEEEENS_10bfloat16_tEfNS_4arch4Sm80ELb0ELb0ELb1ELb1ELb0ELb0ELb0ELb0ELi2ELi4ELi4ELi4ELb0EEENS1_24CollectiveEpilogueBwdGQAISA_fSD_Li256ELb1ELb0EEENS1_19SingleTileSchedulerILb1ELb0ELb0ELi128EEEEEEEEEvNT_6ParamsE$_ZZN4cute13to_mixed_bitsINS_5tupleIJNS_1CILi4EEENS2_ILi8EEEEEENS1_IJNS2_ILi128EEENS2_ILi0EEEEEENS1_IJiiEEEEEDaRKT_RKT0_RKT1_ENKUlDpRKT_E_clIJNS_9MixedBitsILj0ELj384EEENS2_ILj0EEEEEEDaSM_,@function
        .size           $_ZN7cutlass13device_kernelIN5flash19enable_sm80_to_sm89INS1_16FlashAttnBwdSm80INS1_25CollectiveMainloopBwdSm80ILi2ELi2EN4cute5tupleIJNS5_1CILi128EEES8_NS7_ILi64EEEEEENS_10bfloat16_tEfNS_4arch4Sm80ELb0ELb0ELb1ELb1ELb0ELb0ELb0ELb0ELi2ELi4ELi4ELi4ELb0EEENS1_24CollectiveEpilogueBwdGQAISA_fSD_Li256ELb1ELb0EEENS1_19SingleTileSchedulerILb1ELb0ELb0ELi128EEEEEEEEEvNT_6ParamsE$_ZZN4cute13to_mixed_bitsINS_5tupleIJNS_1CILi4EEENS2_ILi8EEEEEENS1_IJNS2_ILi128EEENS2_ILi0EEEEEENS1_IJiiEEEEEDaRKT_RKT0_RKT1_ENKUlDpRKT_E_clIJNS_9MixedBitsILj0ELj384EEENS2_ILj0EEEEEEDaSM_,($_ZN7cutlass13device_kernelIN5flash19enable_sm80_to_sm89INS1_16FlashAttnBwdSm80INS1_25CollectiveMainloopBwdSm80ILi2ELi2EN4cute5tupleIJNS5_1CILi128EEES8_NS7_ILi64EEEEEENS_10bfloat16_tEfNS_4arch4Sm80ELb0ELb0ELb1ELb1ELb0ELb0ELb0ELb0ELi2ELi4ELi4ELi4ELb0EEENS1_24CollectiveEpilogueBwdGQAISA_fSD_Li256ELb1ELb0EEENS1_19SingleTileSchedulerILb1ELb0ELb0ELi128EEEEEEEEEvNT_6ParamsE$_ZZN4cute13to_mixed_bitsINS_5tupleIJNS_1CILi4EEENS2_ILi8EEEEEENS1_IJNS2_ILi128EEENS2_ILi0EEEEEENS1_IJiiEEEEEDaRKT_RKT0_RKT1_ENKUlRKT_RKT0_RKT1_E_clIS3_S6_iEEDaSL_SO_SR_ - $_ZN7cutlass13device_kernelIN5flash19enable_sm80_to_sm89INS1_16FlashAttnBwdSm80INS1_25CollectiveMainloopBwdSm80ILi2ELi2EN4cute5tupleIJNS5_1CILi128EEES8_NS7_ILi64EEEEEENS_10bfloat16_tEfNS_4arch4Sm80ELb0ELb0ELb1ELb1ELb0ELb0ELb0ELb0ELi2ELi4ELi4ELi4ELb0EEENS1_24CollectiveEpilogueBwdGQAISA_fSD_Li256ELb1ELb0EEENS1_19SingleTileSchedulerILb1ELb0ELb0ELi128EEEEEEEEEvNT_6ParamsE$_ZZN4cute13to_mixed_bitsINS_5tupleIJNS_1CILi4EEENS2_ILi8EEEEEENS1_IJNS2_ILi128EEENS2_ILi0EEEEEENS1_IJiiEEEEEDaRKT_RKT0_RKT1_ENKUlDpRKT_E_clIJNS_9MixedBitsILj0ELj384EEENS2_ILj0EEEEEEDaSM_)
$_ZN7cutlass13device_kernelIN5flash19enable_sm80_to_sm89INS1_16FlashAttnBwdSm80INS1_25CollectiveMainloopBwdSm80ILi2ELi2EN4cute5tupleIJNS5_1CILi128EEES8_NS7_ILi64EEEEEENS_10bfloat16_tEfNS_4arch4Sm80ELb0ELb0ELb1ELb1ELb0ELb0ELb0ELb0ELi2ELi4ELi4ELi4ELb0EEENS1_24CollectiveEpilogueBwdGQAISA_fSD_Li256ELb1ELb0EEENS1_19SingleTileSchedulerILb1ELb0ELb0ELi128EEEEEEEEEvNT_6ParamsE$_ZZN4cute13to_mixed_bitsINS_5tupleIJNS_1CILi4EEENS2_ILi8EEEEEENS1_IJNS2_ILi128EEENS2_ILi0EEEEEENS1_IJiiEEEEEDaRKT_RKT0_RKT1_ENKUlDpRKT_E_clIJNS_9MixedBitsILj0ELj384EEENS2_ILj0EEEEEEDaSM_:
[----:B------:R-:W-:Y:S01]  /*bdd0*/  IMAD.MOV.U32 R8, RZ, RZ, R2 ;  /* 0x000000ffff087224 */ /* 0x000fe200078e0002 */
[----:B------:R-:W-:Y:S02]  /*bde0*/  MOV R9, 0x0 ;  /* 0x0000000000097802 */ /* 0x000fe40000000f00 */
[----:B------:R-:W-:Y:S02]  /*bdf0*/  LOP3.LUT R3, R3, 0x180, RZ, 0xc0, !PT ;  /* 0x0000018003037812 */ /* 0x000fe400078ec0ff */
[----:B------:R-:W-:Y:S05]  /*be00*/  RET.REL.NODEC R8 `(_ZN7cutlass13device_kernelIN5flash19enable_sm80_to_sm89INS1_16FlashAttnBwdSm80INS1_25CollectiveMainloopBwdSm80ILi2ELi2EN4cute5tupleIJNS5_1CILi128EEES8_NS7_ILi64EEEEEENS_10bfloat16_tEfNS_4arch4Sm80ELb0ELb0ELb1ELb1ELb0ELb0ELb0ELb0ELi2ELi4ELi4ELi4ELb0EEENS1_24CollectiveEpilogueBwdGQAISA_fSD_Li256ELb1ELb0EEENS1_19SingleTileSchedulerILb1ELb0ELb0ELi128EEEEEEEEEvNT_6ParamsE) ;  /* 0xffff41f008007950 */ /* 0x000fea0003c3ffff */
        .type           $_ZN7cutlass13device_kernelIN5flash19enable_sm80_to_sm89INS1_16FlashAttnBwdSm80INS1_25CollectiveMainloopBwdSm80ILi2ELi2EN4cute5tupleIJNS5_1CILi128EEES8_NS7_ILi64EEEEEENS_10bfloat16_tEfNS_4arch4Sm80ELb0ELb0ELb1ELb1ELb0ELb0ELb0ELb0ELi2ELi4ELi4ELi4ELb0EEENS1_24CollectiveEpilogueBwdGQAISA_fSD_Li256ELb1ELb0EEENS1_19SingleTileSchedulerILb1ELb0ELb0ELi128EEEEEEEEEvNT_6ParamsE$_ZZN4cute13to_mixed_bitsINS_5tupleIJNS_1CILi4EEENS2_ILi8EEEEEENS1_IJNS2_ILi128EEENS2_ILi0EEEEEENS1_IJiiEEEEEDaRKT_RKT0_RKT1_ENKUlRKT_RKT0_RKT1_E_clIS3_S6_iEEDaSL_SO_SR_,@function
        .size           $_ZN7cutlass13device_kernelIN5flash19enable_sm80_to_sm89INS1_16FlashAttnBwdSm80INS1_25CollectiveMainloopBwdSm80ILi2ELi2EN4cute5tupleIJNS5_1CILi128EEES8_NS7_ILi64EEEEEENS_10bfloat16_tEfNS_4arch4Sm80ELb0ELb0ELb1ELb1ELb0ELb0ELb0ELb0ELi2ELi4ELi4ELi4ELb0EEENS1_24CollectiveEpilogueBwdGQAISA_fSD_Li256ELb1ELb0EEENS1_19SingleTileSchedulerILb1ELb0ELb0ELi128EEEEEEEEEvNT_6ParamsE$_ZZN4cute13to_mixed_bitsINS_5tupleIJNS_1CILi4EEENS2_ILi8EEEEEENS1_IJNS2_ILi128EEENS2_ILi0EEEEEENS1_IJiiEEEEEDaRKT_RKT0_RKT1_ENKUlRKT_RKT0_RKT1_E_clIS3_S6_iEEDaSL_SO_SR_,($_ZN7cutlass13device_kernelIN5flash19enable_sm80_to_sm89INS1_16FlashAttnBwdSm80INS1_25CollectiveMainloopBwdSm80ILi2ELi2EN4cute5tupleIJNS5_1CILi128EEES8_NS7_ILi64EEEEEENS_10bfloat16_tEfNS_4arch4Sm80ELb0ELb0ELb1ELb1ELb0ELb0ELb0ELb0ELi2ELi4ELi4ELi4ELb0EEENS1_24CollectiveEpilogueBwdGQAISA_fSD_Li256ELb1ELb0EEENS1_19SingleTileSchedulerILb1ELb0ELb0ELi128EEEEEEEEEvNT_6ParamsE$_ZZN4cute14logical_divideINS_5tupleIJNS1_IJNS_1CILi8EEENS2_ILi1EEEEEENS1_IJNS2_ILi2EEEEEEEEENS1_IJNS1_IJS4_NS2_ILi0EEEEEENS1_IJiEEEEEENS1_IJS5_NS_6LayoutIS4_S9_EEEEEEEDaRKNSD_IT_T0_EERKT1_ENKUlRKT_RKT0_E_clINSD_IS7_SB_EESE_EEDaSQ_ST_ - $_ZN7cutlass13device_kernelIN5flash19enable_sm80_to_sm89INS1_16FlashAttnBwdSm80INS1_25CollectiveMainloopBwdSm80ILi2ELi2EN4cute5tupleIJNS5_1CILi128EEES8_NS7_ILi64EEEEEENS_10bfloat16_tEfNS_4arch4Sm80ELb0ELb0ELb1ELb1ELb0ELb0ELb0ELb0ELi2ELi4ELi4ELi4ELb0EEENS1_24CollectiveEpilogueBwdGQAISA_fSD_Li256ELb1ELb0EEENS1_19SingleTileSchedulerILb1ELb0ELb0ELi128EEEEEEEEEvNT_6ParamsE$_ZZN4cute13to_mixed_bitsINS_5tupleIJNS_1CILi4EEENS2_ILi8EEEEEENS1_IJNS2_ILi128EEENS2_ILi0EEEEEENS1_IJiiEEEEEDaRKT_RKT0_RKT1_ENKUlRKT_RKT0_RKT1_E_clIS3_S6_iEEDaSL_SO_SR_)
$_ZN7cutlass13device_kernelIN5flash19enable_sm80_to_sm89INS1_16FlashAttnBwdSm80INS1_25CollectiveMainloopBwdSm80ILi2ELi2EN4cute5tupleIJNS5_1CILi128EEES8_NS7_ILi64EEEEEENS_10bfloat16_tEfNS_4arch4Sm80ELb0ELb0ELb1ELb1ELb0ELb0ELb0ELb0ELi2ELi4ELi4ELi4ELb0EEENS1_24CollectiveEpilogueBwdGQAISA_fSD_Li256ELb1ELb0EEENS1_19SingleTileSchedulerILb1ELb0ELb0ELi128EEEEEEEEEvNT_6ParamsE$_ZZN4cute13to_mixed_bitsINS_5tupleIJNS_1CILi4EEENS2_ILi8EEEEEENS1_IJNS2_ILi128EEENS2_ILi0EEEEEENS1_IJiiEEEEEDaRKT_RKT0_RKT1_ENKUlRKT_RKT0_RKT1_E_clIS3_S6_iEEDaSL_SO_SR_:
[----:B------:R-:W-:Y:S01]  /*be10*/  MOV R8, R2 ;  /* 0x0000000200087202 */ /* 0x000fe20000000f00 */
[----:B------:R-:W-:Y:S02]  /*be20*/  IMAD.MOV.U32 R9, RZ, RZ, 0x0 ;  /* 0x00000000ff097424 */ /* 0x000fe400078e00ff */
[----:B------:R-:W-:-:S05]  /*be30*/  IMAD.SHL.U32 R3, R3, 0x80, RZ ;  /* 0x0000008003037824 */ /* 0x000fca00078e00ff */
[----:B------:R-:W-:Y:S01]  /*be40*/  LOP3.LUT R3, R3, 0x180, RZ, 0xc0, !PT ;  /* 0x0000018003037812 */ /* 0x000fe200078ec0ff */
[----:B------:R-:W-:Y:S06]  /*be50*/  RET.REL.NODEC R8 `(_ZN7cutlass13device_kernelIN5flash19enable_sm80_to_sm89INS1_16FlashAttnBwdSm80INS1_25CollectiveMainloopBwdSm80ILi2ELi2EN4cute5tupleIJNS5_1CILi128EEES8_NS7_ILi64EEEEEENS_10bfloat16_tEfNS_4arch4Sm80ELb0ELb0ELb1ELb1ELb0ELb0ELb0ELb0ELi2ELi4ELi4ELi4ELb0EEENS1_24CollectiveEpilogueBwdGQAISA_fSD_Li256ELb1ELb0EEENS1_19SingleTileSchedulerILb1ELb0ELb0ELi128EEEEEEEEEvNT_6ParamsE) ;  /* 0xffff41a008007950 */ /* 0x000fec0003c3ffff */
        .type           $_ZN7cutlass13device_kernelIN5flash19enable_sm80_to_sm89INS1_16FlashAttnBwdSm80INS1_25CollectiveMainloopBwdSm80ILi2ELi2EN4cute5tupleIJNS5_1CILi128EEES8_NS7_ILi64EEEEEENS_10bfloat16_tEfNS_4arch4Sm80ELb0ELb0ELb1ELb1ELb0ELb0ELb0ELb0ELi2ELi4ELi4ELi4ELb0EEENS1_24CollectiveEpilogueBwdGQAISA_fSD_Li256ELb1ELb0EEENS1_19SingleTileSchedulerILb1ELb0ELb0ELi128EEEEEEEEEvNT_6ParamsE$_ZZN4cute14logical_divideINS_5tupleIJNS1_IJNS_1CILi8EEENS2_ILi1EEEEEENS1_IJNS2_ILi2EEEEEEEEENS1_IJNS1_IJS4_NS2_ILi0EEEEEENS1_IJiEEEEEENS1_IJS5_NS_6LayoutIS4_S9_EEEEEEEDaRKNSD_IT_T0_EERKT1_ENKUlRKT_RKT0_E_clINSD_IS7_SB_EESE_EEDaSQ_ST_,@function
        .size           $_ZN7cutlass13device_kernelIN5flash19enable_sm80_to_sm89INS1_16FlashAttnBwdSm80INS1_25CollectiveMainloopBwdSm80ILi2ELi2EN4cute5tupleIJNS5_1CILi128EEES8_NS7_ILi64EEEEEENS_10bfloat16_tEfNS_4arch4Sm80ELb0ELb0ELb1ELb1ELb0ELb0ELb0ELb0ELi2ELi4ELi4ELi4ELb0EEENS1_24CollectiveEpilogueBwdGQAISA_fSD_Li256ELb1ELb0EEENS1_19SingleTileSchedulerILb1ELb0ELb0ELi128EEEEEEEEEvNT_6ParamsE$_ZZN4cute14logical_divideINS_5tupleIJNS1_IJNS_1CILi8EEENS2_ILi1EEEEEENS1_IJNS2_ILi2EEEEEEEEENS1_IJNS1_IJS4_NS2_ILi0EEEEEENS1_IJiEEEEEENS1_IJS5_NS_6LayoutIS4_S9_EEEEEEEDaRKNSD_IT_T0_EERKT1_ENKUlRKT_RKT0_E_clINSD_IS7_SB_EESE_EEDaSQ_ST_,($_ZN7cutlass13device_kernelIN5flash19enable_sm80_to_sm89INS1_16FlashAttnBwdSm80INS1_25CollectiveMainloopBwdSm80ILi2ELi2EN4cute5tupleIJNS5_1CILi128EEES8_NS7_ILi64EEEEEENS_10bfloat16_tEfNS_4arch4Sm80ELb0ELb0ELb1ELb1ELb0ELb0ELb0ELb0ELi2ELi4ELi4ELi4ELb0EEENS1_24CollectiveEpilogueBwdGQAISA_fSD_Li256ELb1ELb0EEENS1_19SingleTileSchedulerILb1ELb0ELb0ELi128EEEEEEEEEvNT_6ParamsE$_ZZN4cute14transform_leafINS_15ArithmeticTupleIJiiEEENS_8identityEEEDaRKT_OT0_ENKUlRKT_E_clIiEEDaSB_ - $_ZN7cutlass13device_kernelIN5flash19enable_sm80_to_sm89INS1_16FlashAttnBwdSm80INS1_25CollectiveMainloopBwdSm80ILi2ELi2EN4cute5tupleIJNS5_1CILi128EEES8_NS7_ILi64EEEEEENS_10bfloat16_tEfNS_4arch4Sm80ELb0ELb0ELb1ELb1ELb0ELb0ELb0ELb0ELi2ELi4ELi4ELi4ELb0EEENS1_24CollectiveEpilogueBwdGQAISA_fSD_Li256ELb1ELb0EEENS1_19SingleTileSchedulerILb1ELb0ELb0ELi128EEEEEEEEEvNT_6ParamsE$_ZZN4cute14logical_divideINS_5tupleIJNS1_IJNS_1CILi8EEENS2_ILi1EEEEEENS1_IJNS2_ILi2EEEEEEEEENS1_IJNS1_IJS4_NS2_ILi0EEEEEENS1_IJiEEEEEENS1_IJS5_NS_6LayoutIS4_S9_EEEEEEEDaRKNSD_IT_T0_EERKT1_ENKUlRKT_RKT0_E_clINSD_IS7_SB_EESE_EEDaSQ_ST_)
$_ZN7cutlass13device_kernelIN5flash19enable_sm80_to_sm89INS1_16FlashAttnBwdSm80INS1_25CollectiveMainloopBwdSm80ILi2ELi2EN4cute5tupleIJNS5_1CILi128EEES8_NS7_ILi64EEEEEENS_10bfloat16_tEfNS_4arch4Sm80ELb0ELb0ELb1ELb1ELb0ELb0ELb0ELb0ELi2ELi4ELi4ELi4ELb0EEENS1_24CollectiveEpilogueBwdGQAISA_fSD_Li256ELb1ELb0EEENS1_19SingleTileSchedulerILb1ELb0ELb0ELi128EEEEEEEEEvNT_6ParamsE$_ZZN4cute14logical_divideINS_5tupleIJNS1_IJNS_1CILi8EEENS2_ILi1EEEEEENS1_IJNS2_ILi2EEEEEEEEENS1_IJNS1_IJS4_NS2_ILi0EEEEEENS1_IJiEEEEEENS1_IJS5_NS_6LayoutIS4_S9_EEEEEEEDaRKNSD_IT_T0_EERKT1_ENKUlRKT_RKT0_E_clINSD_IS7_SB_EESE_EEDaSQ_ST_:
[----:B------:R-:W-:-:S05]  /*be60*/  IADD3 R7, R2, -c[0x0][0x20], RZ ;  /* 0x8000080002077a10 */ /* 0x000fca0007ffe0ff */
[----:B------:R1:W5:Y:S01]  /*be70*/  LDL R3, [R7] ;  /* 0x0000000007037983 */ /* 0x0003620000100800 */
[----:B------:R-:W-:Y:S02]  /*be80*/  IADD3 R13, R1, 0x1680, RZ ;  /* 0x00001680010d7810 */ /* 0x000fe40007ffe0ff */
[----:B------:R-:W-:Y:S02]  /*be90*/  MOV R6, 0xbed0 ;  /* 0x0000bed000067802 */ /* 0x000fe40000000f00 */
[----:B------:R-:W-:-:S04]  /*bea0*/  IADD3 R13, R13, c[0x0][0x20], RZ ;  /* 0x000008000d0d7a10 */ /* 0x000fc80007ffe0ff */
[----:B------:R-:W-:Y:S02]  /*beb0*/  IADD3 R2, R13, 0x4, RZ ;  /* 0x000000040d027810 */ /* 0x000fe40007ffe0ff */
[----:B-1---5:R-:W-:Y:S05]  /*bec0*/  CALL.REL.NOINC `($_ZN7cutlass13device_kernelIN5flash19enable_sm80_to_sm89INS1_16FlashAttnBwdSm80INS1_25CollectiveMainloopBwdSm80ILi2ELi2EN4cute5tupleIJNS5_1CILi128EEES8_NS7_ILi64EEEEEENS_10bfloat16_tEfNS_4arch4Sm80ELb0ELb0ELb1ELb1ELb0ELb0ELb0ELb0ELi2ELi4ELi4ELi4ELb0EEENS1_24CollectiveEpilogueBwdGQAISA_fSD_Li256ELb1ELb0EEENS1_19SingleTileSchedulerILb1ELb0ELb0ELi128EEEEEEEEEvNT_6ParamsE$_ZN4cute5tupleIJNS_1CILi2EEEiEEC2ERKS2_RKi) ;  /* 0xffffec7000007944 */ /* 0x022fea0003c3ffff */
[----:B------:R1:W5:Y:S01]  /*bed0*/  LDL R3, [R7] ;  /* 0x0000000007037983 */ /* 0x0003620000100800 */
[----:B------:R-:W-:Y:S02]  /*bee0*/  MOV R2, R13 ;  /* 0x0000000d00027202 */ /* 0x000fe40000000f00 */
[----:B------:R-:W-:Y:S02]  /*bef0*/  MOV R6, 0xbf10 ;  /* 0x0000bf1000067802 */ /* 0x000fe40000000f00 */
[----:B-1---5:R-:W-:Y:S05]  /*bf00*/  CALL.REL.NOINC `($_ZN7cutlass13device_kernelIN5flash19enable_sm80_to_sm89INS1_16FlashAttnBwdSm80INS1_25CollectiveMainloopBwdSm80ILi2ELi2EN4cute5tupleIJNS5_1CILi128EEES8_NS7_ILi64EEEEEENS_10bfloat16_tEfNS_4arch4Sm80ELb0ELb0ELb1ELb1ELb0ELb0ELb0ELb0ELi2ELi4ELi4ELi4ELb0EEENS1_24CollectiveEpilogueBwdGQAISA_fSD_Li256ELb1ELb0EEENS1_19SingleTileSchedulerILb1ELb0ELb0ELi128EEEEEEEEEvNT_6ParamsE$_ZN4cute5tupleIJNS_1CILi2EEEiEEC2ERKS2_RKi) ;  /* 0xffffec3000007944 */ /* 0x022fea0003c3ffff */
[----:B------:R1:W5:Y:S01]  /*bf10*/  LDL R3, [R1+0x1680] ;  /* 0x0016800001037983 */ /* 0x0003620000100800 */
[----:B------:R-:W-:-:S03]  /*bf20*/  MOV R8, 0xbf40 ;  /* 0x0000bf4000087802 */ /* 0x000fc60000000f00 */
[----:B-1---5:R-:W-:Y:S05]  /*bf30*/  CALL.REL.NOINC `($_ZN7cutlass13device_kernelIN5flash19enable_sm80_to_sm89INS1_16FlashAttnBwdSm80INS1_25CollectiveMainloopBwdSm80ILi2ELi2EN4cute5tupleIJNS5_1CILi128EEES8_NS7_ILi64EEEEEENS_10bfloat16_tEfNS_4arch4Sm80ELb0ELb0ELb1ELb1ELb0ELb0ELb0ELb0ELi2ELi4ELi4ELi4ELb0EEENS1_24CollectiveEpilogueBwdGQAISA_fSD_Li256ELb1ELb0EEENS1_19SingleTileSchedulerILb1ELb0ELb0ELi128EEEEEEEEEvNT_6ParamsE$_ZZN4cute6detail16composition_implINS_1CILi2EEEiNS_5tupleIJNS2_ILi1EEES3_EEENS4_IJNS2_ILi0EEES5_EEEEEDaRKT_RKT0_RKT1_RKT2_ENKUlRKT_RKT0_E_clIS3_S5_EEDaSN_SQ_) ;  /* 0x0000095000007944 */ /* 0x022fea0003c00000 */
[----:B------:R-:W-:Y:S02]  /*bf40*/  MOV R8, 0xbf60 ;  /* 0x0000bf6000087802 */ /* 0x000fe40000000f00 */
[----:B-1---5:R-:W-:Y:S05]  /*bf50*/  CALL.REL.NOINC `($_ZN7cutlass13device_kernelIN5flash19enable_sm80_to_sm89INS1_16FlashAttnBwdSm80INS1_25CollectiveMainloopBwdSm80ILi2ELi2EN4cute5tupleIJNS5_1CILi128EEES8_NS7_ILi64EEEEEENS_10bfloat16_tEfNS_4arch4Sm80ELb0ELb0ELb1ELb1ELb0ELb0ELb0ELb0ELi2ELi4ELi4ELi4ELb0EEENS1_24CollectiveEpilogueBwdGQAISA_fSD_Li256ELb1ELb0EEENS1_19SingleTileSchedulerILb1ELb0ELb0ELi128EEEEEEEEEvNT_6ParamsE$_ZN4cute3eso3ESOILb1ELb0EJNS_1CILi0EEEiEEC2ERKS3_RKi) ;  /* 0xffffb66000007944 */ /* 0x022fea0003c3ffff */
[----:B-1----:R1:W5:Y:S01]  /*bf60*/  LDL R2, [R1+0x1680] ;  /* 0x0016800001027983 */ /* 0x0023620000100800 */
[----:B------:R-:W-:-:S03]  /*bf70*/  MOV R6, 0xbf90 ;  /* 0x0000bf9000067802 */ /* 0x000fc60000000f00 */
[----:B-1---5:R-:W-:Y:S05]  /*bf80*/  CALL.REL.NOINC `($_ZN7cutlass13device_kernelIN5flash19enable_sm80_to_sm89INS1_16FlashAttnBwdSm80INS1_25CollectiveMainloopBwdSm80ILi2ELi2EN4cute5tupleIJNS5_1CILi128EEES8_NS7_ILi64EEEEEENS_10bfloat16_tEfNS_4arch4Sm80ELb0ELb0ELb1ELb1ELb0ELb0ELb0ELb0ELi2ELi4ELi4ELi4ELb0EEENS1_24CollectiveEpilogueBwdGQAISA_fSD_Li256ELb1ELb0EEENS1_19SingleTileSchedulerILb1ELb0ELb0ELi128EEEEEEEEEvNT_6ParamsE$_ZN4cute5tupleIJNS0_IJNS_1CILi1EEENS1_ILi2EEEEEENS0_IJNS1_ILi0EEEiEEEEEC2ERKS4_RKS6_) ;  /* 0xffffe80000007944 */ /* 0x022fea0003c3ffff */
[----:B-1----:R1:W5:Y:S01]  /*bf90*/  LDL R3, [R1+0x1680] ;  /* 0x0016800001037983 */ /* 0x0023620000100800 */
[----:B------:R-:W-:-:S04]  /*bfa0*/  MOV R13, 0x0 ;  /* 0x00000000000d7802 */ /* 0x000fc80000000f00 */
[----:B------:R-:W-:Y:S05]  /*bfb0*/  RET.REL.NODEC R12 `(_ZN7cutlass13device_kernelIN5flash19enable_sm80_to_sm89INS1_16FlashAttnBwdSm80INS1_25CollectiveMainloopBwdSm80ILi2ELi2EN4cute5tupleIJNS5_1CILi128EEES8_NS7_ILi64EEEEEENS_10bfloat16_tEfNS_4arch4Sm80ELb0ELb0ELb1ELb1ELb0ELb0ELb0ELb0ELi2ELi4ELi4ELi4ELb0EEENS1_24CollectiveEpilogueBwdGQAISA_fSD_Li256ELb1ELb0EEENS1_19SingleTileSchedulerILb1ELb0ELb0ELi128EEEEEEEEEvNT_6ParamsE) ;  /* 0xffff40400c007950 */ /* 0x000fea0003c3ffff */
        .type           $_ZN7cutlass13device_kernelIN5flash19enable_sm80_to_sm89INS1_16FlashAttnBwdSm80INS1_25CollectiveMainloopBwdSm80ILi2ELi2EN4cute5tupleIJNS5_1CILi128EEES8_NS7_ILi64EEEEEENS_10bfloat16_tEfNS_4arch4Sm80ELb0ELb0ELb1ELb1ELb0ELb0ELb0ELb0ELi2ELi4ELi4ELi4ELb0EEENS1_24CollectiveEpilogueBwdGQAISA_fSD_Li256ELb1ELb0EEENS1_19SingleTileSchedulerILb1ELb0ELb0ELi128EEEEEEEEEvNT_6ParamsE$_ZZN4cute14transform_leafINS_15ArithmeticTupleIJiiEEENS_8identityEEEDaRKT_OT0_ENKUlRKT_E_clIiEEDaSB_,@function
        .size           $_ZN7cutlass13device_kernelIN5flash19enable_sm80_to_sm89INS1_16FlashAttnBwdSm80INS1_25CollectiveMainloopBwdSm80ILi2ELi2EN4cute5tupleIJNS5_1CILi128EEES8_NS7_ILi64EEEEEENS_10bfloat16_tEfNS_4arch4Sm80ELb0ELb0ELb1ELb1ELb0ELb0ELb0ELb0ELi2ELi4ELi4ELi4ELb0EEENS1_24CollectiveEpilogueBwdGQAISA_fSD_Li256ELb1ELb0EEENS1_19SingleTileSchedulerILb1ELb0ELb0ELi128EEEEEEEEEvNT_6ParamsE$_ZZN4cute14transform_leafINS_15ArithmeticTupleIJiiEEENS_8identityEEEDaRKT_OT0_ENKUlRKT_E_clIiEEDaSB_,($_ZN7cutlass13device_kernelIN5flash19enable_sm80_to_sm89INS1_16FlashAttnBwdSm80INS1_25CollectiveMainloopBwdSm80ILi2ELi2EN4cute5tupleIJNS5_1CILi128EEES8_NS7_ILi64EEEEEENS_10bfloat16_tEfNS_4arch4Sm80ELb0ELb0ELb1ELb1ELb0ELb0ELb0ELb0ELi2ELi4ELi4ELi4ELb0EEENS1_24CollectiveEpilogueBwdGQAISA_fSD_Li256ELb1ELb0EEENS1_19SingleTileSchedulerILb1ELb0ELb0ELi128EEEEEEEEEvNT_6ParamsE$_ZZN4cute16flatten_to_tupleINS_5tupleIJNS1_IJiiEEENS_1CILi1024EEEEEEEEDaRKT_ENKUlRKT_E_clIS2_EEDaSB_ - $_ZN7cutlass13device_kernelIN5flash19enable_sm80_to_sm89INS1_16FlashAttnBwdSm80INS1_25CollectiveMainloopBwdSm80ILi2ELi2EN4cute5tupleIJNS5_1CILi128EEES8_NS7_ILi64EEEEEENS_10bfloat16_tEfNS_4arch4Sm80ELb0ELb0ELb1ELb1ELb0ELb0ELb0ELb0ELi2ELi4ELi4ELi4ELb0EEENS1_24CollectiveEpilogueBwdGQAISA_fSD_Li256ELb1ELb0EEENS1_19SingleTileSchedulerILb1ELb0ELb0ELi128EEEEEEEEEvNT_6ParamsE$_ZZN4cute14transform_leafINS_15ArithmeticTupleIJiiEEENS_8identityEEEDaRKT_OT0_ENKUlRKT_E_clIiEEDaSB_)
$_ZN7cutlass13device_kernelIN5flash19enable_sm80_to_sm89INS1_16FlashAttnBwdSm80INS1_25CollectiveMainloopBwdSm80ILi2ELi2EN4cute5tupleIJNS5_1CILi128EEES8_NS7_ILi64EEEEEENS_10bfloat16_tEfNS_4arch4Sm80ELb0ELb0ELb1ELb1ELb0ELb0ELb0ELb0ELi2ELi4ELi4ELi4ELb0EEENS1_24CollectiveEpilogueBwdGQAISA_fSD_Li256ELb1ELb0EEENS1_19SingleTileSchedulerILb1ELb0ELb0ELi128EEEEEEEEEvNT_6ParamsE$_ZZN4cute14transform_leafINS_15ArithmeticTupleIJiiEEENS_8identityEEEDaRKT_OT0_ENKUlRKT_E_clIiEEDaSB_:
[----:B------:R-:W-:Y:S02]  /*bfc0*/  MOV R74, R2 ;  /* 0x00000002004a7202 */ /* 0x000fe40000000f00 */
[----:B------:R-:W-:Y:S02]  /*bfd0*/  MOV R75, 0x0 ;  /* 0x00000000004b7802 */ /* 0x000fe40000000f00 */
[----:B------:R-:W-:Y:S02]  /*bfe0*/  MOV R8, R6 ;  /* 0x0000000600087202 */ /* 0x000fe40000000f00 */
[----:B------:R-:W-:Y:S05]  /*bff0*/  RET.REL.NODEC R74 `(_ZN7cutlass13device_kernelIN5flash19enable_sm80_to_sm89INS1_16FlashAttnBwdSm80INS1_25CollectiveMainloopBwdSm80ILi2ELi2EN4cute5tupleIJNS5_1CILi128EEES8_NS7_ILi64EEEEEENS_10bfloat16_tEfNS_4arch4Sm80ELb0ELb0ELb1ELb1ELb0ELb0ELb0ELb0ELi2ELi4ELi4ELi4ELb0EEENS1_24CollectiveEpilogueBwdGQAISA_fSD_Li256ELb1ELb0EEENS1_19SingleTileSchedulerILb1ELb0ELb0ELi128EEEEEEEEEvNT_6ParamsE) ;  /* 0xffff40004a007950 */ /* 0x000fea0003c3ffff */
        .type           $_ZN7cutlass13device_kernelIN5flash19enable_sm80_to_sm89INS1_16FlashAttnBwdSm80INS1_25CollectiveMainloopBwdSm80ILi2ELi2EN4cute5tupleIJNS5_1CILi128EEES8_NS7_ILi64EEEEEENS_10bfloat16_tEfNS_4arch4Sm80ELb0ELb0ELb1ELb1ELb0ELb0ELb0ELb0ELi2ELi4ELi4ELi4ELb0EEENS1_24CollectiveEpilogueBwdGQAISA_fSD_Li256ELb1ELb0EEENS1_19SingleTileSchedulerILb1ELb0ELb0ELi128EEEEEEEEEvNT_6ParamsE$_ZZN4cute16flatten_to_tupleINS_5tupleIJNS1_IJiiEEENS_1CILi1024EEEEEEEEDaRKT_ENKUlRKT_E_clIS2_EEDaSB_,@function
        .size           $_ZN7cutlass13device_kernelIN5flash19enable_sm80_to_sm89INS1_16FlashAttnBwdSm80INS1_25CollectiveMainloopBwdSm80ILi2ELi2EN4cute5tupleIJNS5_1CILi128EEES8_NS7_ILi64EEEEEENS_10bfloat16_tEfNS_4arch4Sm80ELb0ELb0ELb1ELb1ELb0ELb0ELb0ELb0ELi2ELi4ELi4ELi4ELb0EEENS1_24CollectiveEpilogueBwdGQAISA_fSD_Li256ELb1ELb0EEENS1_19SingleTileSchedulerILb1ELb0ELb0ELi128EEEEEEEEEvNT_6ParamsE$_ZZN4cute16flatten_to_tupleINS_5tupleIJNS1_IJiiEEENS_1CILi1024EEEEEEEEDaRKT_ENKUlRKT_E_clIS2_EEDaSB_,($_ZN7cutlass13device_kernelIN5flash19enable_sm80_to_sm89INS1_16FlashAttnBwdSm80INS1_25CollectiveMainloopBwdSm80ILi2ELi2EN4cute5tupleIJNS5_1CILi128EEES8_NS7_ILi64EEEEEENS_10bfloat16_tEfNS_4arch4Sm80ELb0ELb0ELb1ELb1ELb0ELb0ELb0ELb0ELi2ELi4ELi4ELi4ELb0EEENS1_24CollectiveEpilogueBwdGQAISA_fSD_Li256ELb1ELb0EEENS1_19SingleTileSchedulerILb1ELb0ELb0ELi128EEEEEEEEEvNT_6ParamsE$_ZZN4cute16flatten_to_tupleINS_5tupleIJNS1_IJiiEEENS_1CILi8192EEEEEEEEDaRKT_ENKUlRKT_E_clIS2_EEDaSB_ - $_ZN7cutlass13device_kernelIN5flash19enable_sm80_to_sm89INS1_16FlashAttnBwdSm80INS1_25CollectiveMainloopBwdSm80ILi2ELi2EN4cute5tupleIJNS5_1CILi128EEES8_NS7_ILi64EEEEEENS_10bfloat16_tEfNS_4arch4Sm80ELb0ELb0ELb1ELb1ELb0ELb0ELb0ELb0ELi2ELi4ELi4ELi4ELb0EEENS1_24CollectiveEpilogueBwdGQAISA_fSD_Li256ELb1ELb0EEENS1_19SingleTileSchedulerILb1ELb0ELb0ELi128EEEEEEEEEvNT_6ParamsE$_ZZN4cute16flatten_to_tupleINS_5tupleIJNS1_IJiiEEENS_1CILi1024EEEEEEEEDaRKT_ENKUlRKT_E_clIS2_EEDaSB_)
$_ZN7cutlass13device_kernelIN5flash19enable_sm80_to_sm89INS1_16FlashAttnBwdSm80INS1_25CollectiveMainloopBwdSm80ILi2ELi2EN4cute5tupleIJNS5_1CILi128EEES8_NS7_ILi64EEEEEENS_10bfloat16_tEfNS_4arch4Sm80ELb0ELb0ELb1ELb1ELb0ELb0ELb0ELb0ELi2ELi4ELi4ELi4ELb0EEENS1_24CollectiveEpilogueBwdGQAISA_fSD_Li256ELb1ELb0EEENS1_19SingleTileSchedulerILb1ELb0ELb0ELi128EEEEEEEEEvNT_6ParamsE$_ZZN4cute16flatten_to_tupleINS_5tupleIJNS1_IJiiEEENS_1CILi1024EEEEEEEEDaRKT_ENKUlRKT_E_clIS2_EEDaSB_:
[----:B------:R-:W-:-:S04]  /*c000*/  MOV R5, 0x0 ;  /* 0x0000000000057802 */ /* 0x000fc80000000f00 */
[----:B------:R-:W-:Y:S05]  /*c010*/  RET.REL.NODEC R4 `(_ZN7cutlass13device_kernelIN5flash19enable_sm80_to_sm89INS1_16FlashAttnBwdSm80INS1_25CollectiveMainloopBwdSm80ILi2ELi2EN4cute5tupleIJNS5_1CILi128EEES8_NS7_ILi64EEEEEENS_10bfloat16_tEfNS_4arch4Sm80ELb0ELb0ELb1ELb1ELb0ELb0ELb0ELb0ELi2ELi4ELi4ELi4ELb0EEENS1_24CollectiveEpilogueBwdGQAISA_fSD_Li256ELb1ELb0EEENS1_19SingleTileSchedulerILb1ELb0ELb0ELi128EEEEEEEEEvNT_6ParamsE) ;  /* 0xffff3fe004007950 */ /* 0x000fea0003c3ffff */
        .type           $_ZN7cutlass13device_kernelIN5flash19enable_sm80_to_sm89INS1_16FlashAttnBwdSm80INS1_25CollectiveMainloopBwdSm80ILi2ELi2EN4cute5tupleIJNS5_1CILi128EEES8_NS7_ILi64EEEEEENS_10bfloat16_tEfNS_4arch4Sm80ELb0ELb0ELb1ELb1ELb0ELb0ELb0ELb0ELi2ELi4ELi4ELi4ELb0EEENS1_24CollectiveEpilogueBwdGQAISA_fSD_Li256ELb1ELb0EEENS1_19SingleTileSchedulerILb1ELb0ELb0ELi128EEEEEEEEEvNT_6ParamsE$_ZZN4cute16flatten_to_tupleINS_5tupleIJNS1_IJiiEEENS_1CILi8192EEEEEEEEDaRKT_ENKUlRKT_E_clIS2_EEDaSB_,@function
        .size           $_ZN7cutlass13device_kernelIN5flash19enable_sm80_to_sm89INS1_16FlashAttnBwdSm80INS1_25CollectiveMainloopBwdSm80ILi2ELi2EN4cute5tupleIJNS5_1CILi128EEES8_NS7_ILi64EEEEEENS_10bfloat16_tEfNS_4arch4Sm80ELb0ELb0ELb1ELb1ELb0ELb0ELb0ELb0ELi2ELi4ELi4ELi4ELb0EEENS1_24CollectiveEpilogueBwdGQAISA_fSD_Li256ELb1ELb0EEENS1_19SingleTileSchedulerILb1ELb0ELb0ELi128EEEEEEEEEvNT_6ParamsE$_ZZN4cute16flatten_to_tupleINS_5tupleIJNS1_IJiiEEENS_1CILi8192EEEEEEEEDaRKT_ENKUlRKT_E_clIS2_EEDaSB_,($_ZN7cutlass13device_kernelIN5flash19enable_sm80_to_sm89INS1_16FlashAttnBwdSm80INS1_25CollectiveMainloopBwdSm80ILi2ELi2EN4cute5tupleIJNS5_1CILi128EEES8_NS7_ILi64EEEEEENS_10bfloat16_tEfNS_4arch4Sm80ELb0ELb0ELb1ELb1ELb0ELb0ELb0ELb0ELi2ELi4ELi4ELi4ELb0EEENS1_24CollectiveEpilogueBwdGQAISA_fSD_Li256ELb1ELb0EEENS1_19SingleTileSchedulerILb1ELb0ELb0ELi128EEEEEEEEEvNT_6ParamsE$_ZZN4cute16flatten_to_tupleINS_5tupleIJNS_1CILi0EEENS1_IJNS2_ILi1EEENS2_ILi512EEEiEEEEEEEEDaRKT_ENKUlRKT_E_clIS6_EEDaSD_ - $_ZN7cutlass13device_kernelIN5flash19enable_sm80_to_sm89INS1_16FlashAttnBwdSm80INS1_25CollectiveMainloopBwdSm80ILi2ELi2EN4cute5tupleIJNS5_1CILi128EEES8_NS7_ILi64EEEEEENS_10bfloat16_tEfNS_4arch4Sm80ELb0ELb0ELb1ELb1ELb0ELb0ELb0ELb0ELi2ELi4ELi4ELi4ELb0EEENS1_24CollectiveEpilogueBwdGQAISA_fSD_Li256ELb1ELb0EEENS1_19SingleTileSchedulerILb1ELb0ELb0ELi128EEEEEEEEEvNT_6ParamsE$_ZZN4cute16flatten_to_tupleINS_5tupleIJNS1_IJiiEEENS_1CILi8192EEEEEEEEDaRKT_ENKUlRKT_E_clIS2_EEDaSB_)
$_ZN7cutlass13device_kernelIN5flash19enable_sm80_to_sm89INS1_16FlashAttnBwdSm80INS1_25CollectiveMainloopBwdSm80ILi2ELi2EN4cute5tupleIJNS5_1CILi128EEES8_NS7_ILi64EEEEEENS_10bfloat16_tEfNS_4arch4Sm80ELb0ELb0ELb1ELb1ELb0ELb0ELb0ELb0ELi2ELi4ELi4ELi4ELb0EEENS1_24CollectiveEpilogueBwdGQAISA_fSD_Li256ELb1ELb0EEENS1_19SingleTileSchedulerILb1ELb0ELb0ELi128EEEEEEEEEvNT_6ParamsE$_ZZN4cute16flatten_to_tupleINS_5tupleIJNS1_IJiiEEENS_1CILi8192EEEEEEEEDaRKT_ENKUlRKT_E_clIS2_EEDaSB_:
[----:B------:R-:W-:Y:S02]  /*c020*/  MOV R8, R6 ;  /* 0x0000000600087202 */ /* 0x000fe40000000f00 */
[----:B------:R-:W-:-:S04]  /*c030*/  MOV R9, 0x0 ;  /* 0x0000000000097802 */ /* 0x000fc80000000f00 */
[----:B------:R-:W-:Y:S05]  /*c040*/  RET.REL.NODEC R8 `(_ZN7cutlass13device_kernelIN5flash19enable_sm80_to_sm89INS1_16FlashAttnBwdSm80INS1_25CollectiveMainloopBwdSm80ILi2ELi2EN4cute5tupleIJNS5_1CILi128EEES8_NS7_ILi64EEEEEENS_10bfloat16_tEfNS_4arch4Sm80ELb0ELb0ELb1ELb1ELb0ELb0ELb0ELb0ELi2ELi4ELi4ELi4ELb0EEENS1_24CollectiveEpilogueBwdGQAISA_fSD_Li256ELb1ELb0EEENS1_19SingleTileSchedulerILb1ELb0ELb0ELi128EEEEEEEEEvNT_6ParamsE) ;  /* 0xffff3fb008007950 */ /* 0x000fea0003c3ffff */
        .type           $_ZN7cutlass13device_kernelIN5flash19enable_sm80_to_sm89INS1_16FlashAttnBwdSm80INS1_25CollectiveMainloopBwdSm80ILi2ELi2EN4cute5tupleIJNS5_1CILi128EEES8_NS7_ILi64EEEEEENS_10bfloat16_tEfNS_4arch4Sm80ELb0ELb0ELb1ELb1ELb0ELb0ELb0ELb0ELi2ELi4ELi4ELi4ELb0EEENS1_24CollectiveEpilogueBwdGQAISA_fSD_Li256ELb1ELb0EEENS1_19SingleTileSchedulerILb1ELb0ELb0ELi128EEEEEEEEEvNT_6ParamsE$_ZZN4cute16flatten_to_tupleINS_5tupleIJNS_1CILi0EEENS1_IJNS2_ILi1EEENS2_ILi512EEEiEEEEEEEEDaRKT_ENKUlRKT_E_clIS6_EEDaSD_,@function
        .size           $_ZN7cutlass13device_kernelIN5flash19enable_sm80_to_sm89INS1_16FlashAttnBwdSm80INS1_25CollectiveMainloopBwdSm80ILi2ELi2EN4cute5tupleIJNS5_1CILi128EEES8_NS7_ILi64EEEEEENS_10bfloat16_tEfNS_4arch4Sm80ELb0ELb0ELb1ELb1ELb0ELb0ELb0ELb0ELi2ELi4ELi4ELi4ELb0EEENS1_24CollectiveEpilogueBwdGQAISA_fSD_Li256ELb1ELb0EEENS1_19SingleTileSchedulerILb1ELb0ELb0ELi128EEEEEEEEEvNT_6ParamsE$_ZZN4cute16flatten_to_tupleINS_5tupleIJNS_1CILi0EEENS1_IJNS2_ILi1EEENS2_ILi512EEEiEEEEEEEEDaRKT_ENKUlRKT_E_clIS6_EEDaSD_,($_ZN7cutlass13device_kernelIN5flash19enable_sm80_to_sm89INS1_16FlashAttnBwdSm80INS1_25CollectiveMainloopBwdSm80ILi2ELi2EN4cute5tupleIJNS5_1CILi128EEES8_NS7_ILi64EEEEEENS_10bfloat16_tEfNS_4arch4Sm80ELb0ELb0ELb1ELb1ELb0ELb0ELb0ELb0ELi2ELi4ELi4ELi4ELb0EEENS1_24CollectiveEpilogueBwdGQAISA_fSD_Li256ELb1ELb0EEENS1_19SingleTileSchedulerILb1ELb0ELb0ELi128EEEEEEEEEvNT_6ParamsE$_ZZN4cute16flatten_to_tupleINS_5tupleIJNS_1CILi1024EEENS1_IJiiEEEEEEEEDaRKT_ENKUlRKT_E_clIS4_EEDaSB_ - $_ZN7cutlass13device_kernelIN5flash19enable_sm80_to_sm89INS1_16FlashAttnBwdSm80INS1_25CollectiveMainloopBwdSm80ILi2ELi2EN4cute5tupleIJNS5_1CILi128EEES8_NS7_ILi64EEEEEENS_10bfloat16_tEfNS_4arch4Sm80ELb0ELb0ELb1ELb1ELb0ELb0ELb0ELb0ELi2ELi4ELi4ELi4ELb0EEENS1_24CollectiveEpilogueBwdGQAISA_fSD_Li256ELb1ELb0EEENS1_19SingleTileSchedulerILb1ELb0ELb0ELi128EEEEEEEEEvNT_6ParamsE$_ZZN4cute16flatten_to_tupleINS_5tupleIJNS_1CILi0EEENS1_IJNS2_ILi1EEENS2_ILi512EEEiEEEEEEEEDaRKT_ENKUlRKT_E_clIS6_EEDaSD_)
$_ZN7cutlass13device_kernelIN5flash19enable_sm80_to_sm89INS1_16FlashAttnBwdSm80INS1_25CollectiveMainloopBwdSm80ILi2ELi2EN4cute5tupleIJNS5_1CILi128EEES8_NS7_ILi64EEEEEENS_10bfloat16_tEfNS_4arch4Sm80ELb0ELb0ELb1ELb1ELb0ELb0ELb0ELb0ELi2ELi4ELi4ELi4ELb0EEENS1_24CollectiveEpilogueBwdGQAISA_fSD_Li256ELb1ELb0EEENS1_19SingleTileSchedulerILb1ELb0ELb0ELi128EEEEEEEEEvNT_6ParamsE$_ZZN4cute16flatten_to_tupleINS_5tupleIJNS_1CILi0EEENS1_IJNS2_ILi1EEENS2_ILi512EEEiEEEEEEEEDaRKT_ENKUlRKT_E_clIS6_EEDaSD_:
[----:B------:R-:W-:Y:S02]  /*c050*/  MOV R8, R2 ;  /* 0x0000000200087202 */ /* 0x000fe40000000f00 */
[----:B------:R-:W-:-:S04]  /*c060*/  MOV R9, 0x0 ;  /* 0x0000000000097802 */ /* 0x000fc80000000f00 */
[----:B------:R-:W-:Y:S05]  /*c070*/  RET.REL.NODEC R8 `(_ZN7cutlass13device_kernelIN5flash19enable_sm80_to_sm89INS1_16FlashAttnBwdSm80INS1_25CollectiveMainloopBwdSm80ILi2ELi2EN4cute5tupleIJNS5_1CILi128EEES8_NS7_ILi64EEEEEENS_10bfloat16_tEfNS_4arch4Sm80ELb0ELb0ELb1ELb1ELb0ELb0ELb0ELb0ELi2ELi4ELi4ELi4ELb0EEENS1_24CollectiveEpilogueBwdGQAISA_fSD_Li256ELb1ELb0EEENS1_19SingleTileSchedulerILb1ELb0ELb0ELi128EEEEEEEEEvNT_6ParamsE) ;  /* 0xffff3f8008007950 */ /* 0x000fea0003c3ffff */
        .type           $_ZN7cutlass13device_kernelIN5flash19enable_sm80_to_sm89INS1_16FlashAttnBwdSm80INS1_25CollectiveMainloopBwdSm80ILi2ELi2EN4cute5tupleIJNS5_1CILi128EEES8_NS7_ILi64EEEEEENS_10bfloat16_tEfNS_4arch4Sm80ELb0ELb0ELb1ELb1ELb0ELb0ELb0ELb0ELi2ELi4ELi4ELi4ELb0EEENS1_24CollectiveEpilogueBwdGQAISA_fSD_Li256ELb1ELb0EEENS1_19SingleTileSchedulerILb1ELb0ELb0ELi128EEEEEEEEEvNT_6ParamsE$_ZZN4cute16flatten_to_tupleINS_5tupleIJNS_1CILi1024EEENS1_IJiiEEEEEEEEDaRKT_ENKUlRKT_E_clIS4_EEDaSB_,@function
        .size           $_ZN7cutlass13device_kernelIN5flash19enable_sm80_to_sm89INS1_16FlashAttnBwdSm80INS1_25CollectiveMainloopBwdSm80ILi2ELi2EN4cute5tupleIJNS5_1CILi128EEES8_NS7_ILi64EEEEEENS_10bfloat16_tEfNS_4arch4Sm80ELb0ELb0ELb1ELb1ELb0ELb0ELb0ELb0ELi2ELi4ELi4ELi4ELb0EEENS1_24CollectiveEpilogueBwdGQAISA_fSD_Li256ELb1ELb0EEENS1_19SingleTileSchedulerILb1ELb0ELb0ELi128EEEEEEEEEvNT_6ParamsE$_ZZN4cute16flatten_to_tupleINS_5tupleIJNS_1CILi1024EEENS1_IJiiEEEEEEEEDaRKT_ENKUlRKT_E_clIS4_EEDaSB_,($_ZN7cutlass13device_kernelIN5flash19enable_sm80_to_sm89INS1_16FlashAttnBwdSm80INS1_25CollectiveMainloopBwdSm80ILi2ELi2EN4cute5tupleIJNS5_1CILi128EEES8_NS7_ILi64EEEEEENS_10bfloat16_tEfNS_4arch4Sm80ELb0ELb0ELb1ELb1ELb0ELb0ELb0ELb0ELi2ELi4ELi4ELi4ELb0EEENS1_24CollectiveEpilogueBwdGQAISA_fSD_Li256ELb1ELb0EEENS1_19SingleTileSchedulerILb1ELb0ELb0ELi128EEEEEEEEEvNT_6ParamsE$_ZZN4cute16flatten_to_tupleINS_5tupleIJNS_1CILi4096EEENS1_IJNS1_IJiiEEENS2_ILi8192EEEEEEEEEEEDaRKT_ENKUlRKT_E_clIS6_EEDaSD_ - $_ZN7cutlass13device_kernelIN5flash19enable_sm80_to_sm89INS1_16FlashAttnBwdSm80INS1_25CollectiveMainloopBwdSm80ILi2ELi2EN4cute5tupleIJNS5_1CILi128EEES8_NS7_ILi64EEEEEENS_10bfloat16_tEfNS_4arch4Sm80ELb0ELb0ELb1ELb1ELb0ELb0ELb0ELb0ELi2ELi4ELi4ELi4ELb0EEENS1_24CollectiveEpilogueBwdGQAISA_fSD_Li256ELb1ELb0EEENS1_19SingleTileSchedulerILb1ELb0ELb0ELi128EEEEEEEEEvNT_6ParamsE$_ZZN4cute16flatten_to_tupleINS_5tupleIJNS_1CILi1024EEENS1_IJiiEEEEEEEEDaRKT_ENKUlRKT_E_clIS4_EEDaSB_)
$_ZN7cutlass13device_kernelIN5flash19enable_sm80_to_sm89INS1_16FlashAttnBwdSm80INS1_25CollectiveMainloopBwdSm80ILi2ELi2EN4cute5tupleIJNS5_1CILi128EEES8_NS7_ILi64EEEEEENS_10bfloat16_tEfNS_4arch4Sm80ELb0ELb0ELb1ELb1ELb0ELb0ELb0ELb0ELi2ELi4ELi4ELi4ELb0EEENS1_24CollectiveEpilogueBwdGQAISA_fSD_Li256ELb1ELb0EEENS1_19SingleTileSchedulerILb1ELb0ELb0ELi128EEEEEEEEEvNT_6ParamsE$_ZZN4cute16flatten_to_tupleINS_5tupleIJNS_1CILi1024EEENS1_IJiiEEEEEEEEDaRKT_ENKUlRKT_E_clIS4_EEDaSB_:
[----:B------:R-:W-:-:S04]  /*c080*/  MOV R5, 0x0 ;  /* 0x0000000000057802 */ /* 0x000fc80000000f00 */
[----:B------:R-:W-:Y:S05]  /*c090*/  RET.REL.NODEC R4 `(_ZN7cutlass13device_kernelIN5flash19enable_sm80_to_sm89INS1_16FlashAttnBwdSm80INS1_25CollectiveMainloopBwdSm80ILi2ELi2EN4cute5tupleIJNS5_1CILi128EEES8_NS7_ILi64EEEEEENS_10bfloat16_tEfNS_4arch4Sm80ELb0ELb0ELb1ELb1ELb0ELb0ELb0ELb0ELi2ELi4ELi4ELi4ELb0EEENS1_24CollectiveEpilogueBwdGQAISA_fSD_Li256ELb1ELb0EEENS1_19SingleTileSchedulerILb1ELb0ELb0ELi128EEEEEEEEEvNT_6ParamsE) ;  /* 0xffff3f6004007950 */ /* 0x000fea0003c3ffff */
        .type           $_ZN7cutlass13device_kernelIN5flash19enable_sm80_to_sm89INS1_16FlashAttnBwdSm80INS1_25CollectiveMainloopBwdSm80ILi2ELi2EN4cute5tupleIJNS5_1CILi128EEES8_NS7_ILi64EEEEEENS_10bfloat16_tEfNS_4arch4Sm80ELb0ELb0ELb1ELb1ELb0ELb0ELb0ELb0ELi2ELi4ELi4ELi4ELb0EEENS1_24CollectiveEpilogueBwdGQAISA_fSD_Li256ELb1ELb0EEENS1_19SingleTileSchedulerILb1ELb0ELb0ELi128EEEEEEEEEvNT_6ParamsE$_ZZN4cute16flatten_to_tupleINS_5tupleIJNS_1CILi4096EEENS1_IJNS1_IJiiEEENS2_ILi8192EEEEEEEEEEEDaRKT_ENKUlRKT_E_clIS6_EEDaSD_,@function
        .size           $_ZN7cutlass13device_kernelIN5flash19enable_sm80_to_sm89INS1_16FlashAttnBwdSm80INS1_25CollectiveMainloopBwdSm80ILi2ELi2EN4cute5tupleIJNS5_1CILi128EEES8_NS7_ILi64EEEEEENS_10bfloat16_tEfNS_4arch4Sm80ELb0ELb0ELb1ELb1ELb0ELb0ELb0ELb0ELi2ELi4ELi4ELi4ELb0EEENS1_24CollectiveEpilogueBwdGQAISA_fSD_Li256ELb1ELb0EEENS1_19SingleTileSchedulerILb1ELb0ELb0ELi128EEEEEEEEEvNT_6ParamsE$_ZZN4cute16flatten_to_tupleINS_5tupleIJNS_1CILi4096EEENS1_IJNS1_IJiiEEENS2_ILi8192EEEEEEEEEEEDaRKT_ENKUlRKT_E_clIS6_EEDaSD_,($_ZN7cutlass13device_kernelIN5flash19enable_sm80_to_sm89INS1_16FlashAttnBwdSm80INS1_25CollectiveMainloopBwdSm80ILi2ELi2EN4cute5tupleIJNS5_1CILi128EEES8_NS7_ILi64EEEEEENS_10bfloat16_tEfNS_4arch4Sm80ELb0ELb0ELb1ELb1ELb0ELb0ELb0ELb0ELi2ELi4ELi4ELi4ELb0EEENS1_24CollectiveEpilogueBwdGQAISA_fSD_Li256ELb1ELb0EEENS1_19SingleTileSchedulerILb1ELb0ELb0ELi128EEEEEEEEEvNT_6ParamsE$_ZZN4cute16flatten_to_tupleINS_5tupleIJNS_1CILi4096EEENS1_IJiiEEEEEEEEDaRKT_ENKUlRKT_E_clIS4_EEDaSB_ - $_ZN7cutlass13device_kernelIN5flash19enable_sm80_to_sm89INS1_16FlashAttnBwdSm80INS1_25CollectiveMainloopBwdSm80ILi2ELi2EN4cute5tupleIJNS5_1CILi128EEES8_NS7_ILi64EEEEEENS_10bfloat16_tEfNS_4arch4Sm80ELb0ELb0ELb1ELb1ELb0ELb0ELb0ELb0ELi2ELi4ELi4ELi4ELb0EEENS1_24CollectiveEpilogueBwdGQAISA_fSD_Li256ELb1ELb0EEENS1_19SingleTileSchedulerILb1ELb0ELb0ELi128EEEEEEEEEvNT_6ParamsE$_ZZN4cute16flatten_to_tupleINS_5tupleIJNS_1CILi4096EEENS1_IJNS1_IJiiEEENS2_ILi8192EEEEEEEEEEEDaRKT_ENKUlRKT_E_clIS6_EEDaSD_)
$_ZN7cutlass13device_kernelIN5flash19enable_sm80_to_sm89INS1_16FlashAttnBwdSm80INS1_25CollectiveMainloopBwdSm80ILi2ELi2EN4cute5tupleIJNS5_1CILi128EEES8_NS7_ILi64EEEEEENS_10bfloat16_tEfNS_4arch4Sm80ELb0ELb0ELb1ELb1ELb0ELb0ELb0ELb0ELi2ELi4ELi4ELi4ELb0EEENS1_24CollectiveEpilogueBwdGQAISA_fSD_Li256ELb1ELb0EEENS1_19SingleTileSchedulerILb1ELb0ELb0ELi128EEEEEEEEEvNT_6ParamsE$_ZZN4cute16flatten_to_tupleINS_5tupleIJNS_1CILi4096EEENS1_IJNS1_IJiiEEENS2_ILi8192EEEEEEEEEEEDaRKT_ENKUlRKT_E_clIS6_EEDaSD_:
[----:B------:R-:W-:-:S05]  /*c0a0*/  IADD3 R8, R64, -c[0x0][0x20], RZ ;  /* 0x8000080040087a10 */ /* 0x000fca0007ffe0ff */
[----:B------:R1:W5:Y:S04]  /*c0b0*/  LDL R2, [R8] ;  /* 0x0000000008027983 */ /* 0x0003680000100800 */
[----:B------:R1:W5:Y:S01]  /*c0c0*/  LDL R3, [R8+0x4] ;  /* 0x0000040008037983 */ /* 0x0003620000100800 */
[----:B------:R-:W-:Y:S02]  /*c0d0*/  IADD3 R5, R1, 0x1680, RZ ;  /* 0x0000168001057810 */ /* 0x000fe40007ffe0ff */
[----:B------:R-:W-:Y:S02]  /*c0e0*/  MOV R6, 0xc110 ;  /* 0x0000c11000067802 */ /* 0x000fe40000000f00 */
[----:B------:R-:W-:Y:S02]  /*c0f0*/  IADD3 R5, R5, c[0x0][0x20], RZ ;  /* 0x0000080005057a10 */ /* 0x000fe40007ffe0ff */
[----:B-1---5:R-:W-:Y:S05]  /*c100*/  CALL.REL.NOINC `($_ZN7cutlass13device_kernelIN5flash19enable_sm80_to_sm89INS1_16FlashAttnBwdSm80INS1_25CollectiveMainloopBwdSm80ILi2ELi2EN4cute5tupleIJNS5_1CILi128EEES8_NS7_ILi64EEEEEENS_10bfloat16_tEfNS_4arch4Sm80ELb0ELb0ELb1ELb1ELb0ELb0ELb0ELb0ELi2ELi4ELi4ELi4ELb0EEENS1_24CollectiveEpilogueBwdGQAISA_fSD_Li256ELb1ELb0EEENS1_19SingleTileSchedulerILb1ELb0ELb0ELi128EEEEEEEEEvNT_6ParamsE$_ZZN4cute16flatten_to_tupleINS_5tupleIJNS1_IJiiEEENS_1CILi8192EEEEEEEEDaRKT_ENKUlRKT_E_clIS2_EEDaSB_) ;  /* 0xffffff1000007944 */ /* 0x022fea0003c3ffff */
[----:B------:R1:W-:Y:S01]  /*c110*/  STL.64 [R1+0x1680], R2 ;  /* 0x0016800201007387 */ /* 0x0003e20000100a00 */
[----:B------:R-:W-:-:S03]  /*c120*/  MOV R6, 0xc140 ;  /* 0x0000c14000067802 */ /* 0x000fc60000000f00 */
[----:B-1----:R-:W-:Y:S05]  /*c130*/  CALL.REL.NOINC `($_ZN7cutlass13device_kernelIN5flash19enable_sm80_to_sm89INS1_16FlashAttnBwdSm80INS1_25CollectiveMainloopBwdSm80ILi2ELi2EN4cute5tupleIJNS5_1CILi128EEES8_NS7_ILi64EEEEEENS_10bfloat16_tEfNS_4arch4Sm80ELb0ELb0ELb1ELb1ELb0ELb0ELb0ELb0ELi2ELi4ELi4ELi4ELb0EEENS1_24CollectiveEpilogueBwdGQAISA_fSD_Li256ELb1ELb0EEENS1_19SingleTileSchedulerILb1ELb0ELb0ELi128EEEEEEEEEvNT_6ParamsE$_ZZN4cute12filter_tupleINS_5tupleIJNS1_IJiiEEENS_1CILi8192EEEEEEZNS_16flatten_to_tupleIS5_EEDaRKT_EUlRKT_E_EEDaS9_OT0_ENKUlDpSC_E_clIJS2_NS1_IJS4_EEEEEEDaSG_) ;  /* 0xfffff01000007944 */ /* 0x002fea0003c3ffff */
[----:B------:R-:W-:-:S04]  /*c140*/  MOV R5, 0x0 ;  /* 0x0000000000057802 */ /* 0x000fc80000000f00 */
[----:B------:R-:W-:Y:S05]  /*c150*/  RET.REL.NODEC R4 `(_ZN7cutlass13device_kernelIN5flash19enable_sm80_to_sm89INS1_16FlashAttnBwdSm80INS1_25CollectiveMainloopBwdSm80ILi2ELi2EN4cute5tupleIJNS5_1CILi128EEES8_NS7_ILi64EEEEEENS_10bfloat16_tEfNS_4arch4Sm80ELb0ELb0ELb1ELb1ELb0ELb0ELb0ELb0ELi2ELi4ELi4ELi4ELb0EEENS1_24CollectiveEpilogueBwdGQAISA_fSD_Li256ELb1ELb0EEENS1_19SingleTileSchedulerILb1ELb0ELb0ELi128EEEEEEEEEvNT_6ParamsE) ;  /* 0xffff3ea004007950 */ /* 0x000fea0003c3ffff */
        .type           $_ZN7cutlass13device_kernelIN5flash19enable_sm80_to_sm89INS1_16FlashAttnBwdSm80INS1_25CollectiveMainloopBwdSm80ILi2ELi2EN4cute5tupleIJNS5_1CILi128EEES8_NS7_ILi64EEEEEENS_10bfloat16_tEfNS_4arch4Sm80ELb0ELb0ELb1ELb1ELb0ELb0ELb0ELb0ELi2ELi4ELi4ELi4ELb0EEENS1_24CollectiveEpilogueBwdGQAISA_fSD_Li256ELb1ELb0EEENS1_19SingleTileSchedulerILb1ELb0ELb0ELi128EEEEEEEEEvNT_6ParamsE$_ZZN4cute16flatten_to_tupleINS_5tupleIJNS_1CILi4096EEENS1_IJiiEEEEEEEEDaRKT_ENKUlRKT_E_clIS4_EEDaSB_,@function
        .size           $_ZN7cutlass13device_kernelIN5flash19enable_sm80_to_sm89INS1_16FlashAttnBwdSm80INS1_25CollectiveMainloopBwdSm80ILi2ELi2EN4cute5tupleIJNS5_1CILi128EEES8_NS7_ILi64EEEEEENS_10bfloat16_tEfNS_4arch4Sm80ELb0ELb0ELb1ELb1ELb0ELb0ELb0ELb0ELi2ELi4ELi4ELi4ELb0EEENS1_24CollectiveEpilogueBwdGQAISA_fSD_Li256ELb1ELb0EEENS1_19SingleTileSchedulerILb1ELb0ELb0ELi128EEEEEEEEEvNT_6ParamsE$_ZZN4cute16flatten_to_tupleINS_5tupleIJNS_1CILi4096EEENS1_IJiiEEEEEEEEDaRKT_ENKUlRKT_E_clIS4_EEDaSB_,($_ZN7cutlass13device_kernelIN5flash19enable_sm80_to_sm89INS1_16FlashAttnBwdSm80INS1_25CollectiveMainloopBwdSm80ILi2ELi2EN4cute5tupleIJNS5_1CILi128EEES8_NS7_ILi64EEEEEENS_10bfloat16_tEfNS_4arch4Sm80ELb0ELb0ELb1ELb1ELb0ELb0ELb0ELb0ELi2ELi4ELi4ELi4ELb0EEENS1_24CollectiveEpilogueBwdGQAISA_fSD_Li256ELb1ELb0EEENS1_19SingleTileSchedulerILb1ELb0ELb0ELi128EEEEEEEEEvNT_6ParamsE$_ZZN4cute19as_arithmetic_tupleINS_15ArithmeticTupleIJiiEEEEEDaRKT_ENKUlDpRKT_E_clIJiiEEEDaS9_ - $_ZN7cutlass13device_kernelIN5flash19enable_sm80_to_sm89INS1_16FlashAttnBwdSm80INS1_25CollectiveMainloopBwdSm80ILi2ELi2EN4cute5tupleIJNS5_1CILi128EEES8_NS7_ILi64EEEEEENS_10bfloat16_tEfNS_4arch4Sm80ELb0ELb0ELb1ELb1ELb0ELb0ELb0ELb0ELi2ELi4ELi4ELi4ELb0EEENS1_24CollectiveEpilogueBwdGQAISA_fSD_Li256ELb1ELb0EEENS1_19SingleTileSchedulerILb1ELb0ELb0ELi128EEEEEEEEEvNT_6ParamsE$_ZZN4cute16flatten_to_tupleINS_5tupleIJNS_1CILi4096EEENS1_IJiiEEEEEEEEDaRKT_ENKUlRKT_E_clIS4_EEDaSB_)
$_ZN7cutlass13device_kernelIN5flash19enable_sm80_to_sm89INS1_16FlashAttnBwdSm80INS1_25CollectiveMainloopBwdSm80ILi2ELi2EN4cute5tupleIJNS5_1CILi128EEES8_NS7_ILi64EEEEEENS_10bfloat16_tEfNS_4arch4Sm80ELb0ELb0ELb1ELb1ELb0ELb0ELb0ELb0ELi2ELi4ELi4ELi4ELb0EEENS1_24CollectiveEpilogueBwdGQAISA_fSD_Li256ELb1ELb0EEENS1_19SingleTileSchedulerILb1ELb0ELb0ELi128EEEEEEEEEvNT_6ParamsE$_ZZN4cute16flatten_to_tupleINS_5tupleIJNS_1CILi4096EEENS1_IJiiEEEEEEEEDaRKT_ENKUlRKT_E_clIS4_EEDaSB_:
[----:B------:R-:W-:-:S04]  /*c160*/  MOV R5, 0x0 ;  /* 0x0000000000057802 */ /* 0x000fc80000000f00 */
[----:B------:R-:W-:Y:S05]  /*c170*/  RET.REL.NODEC R4 `(_ZN7cutlass13device_kernelIN5flash19enable_sm80_to_sm89INS1_16FlashAttnBwdSm80INS1_25CollectiveMainloopBwdSm80ILi2ELi2EN4cute5tupleIJNS5_1CILi128EEES8_NS7_ILi64EEEEEENS_10bfloat16_tEfNS_4arch4Sm80ELb0ELb0ELb1ELb1ELb0ELb0ELb0ELb0ELi2ELi4ELi4ELi4ELb0EEENS1_24CollectiveEpilogueBwdGQAISA_fSD_Li256ELb1ELb0EEENS1_19SingleTileSchedulerILb1ELb0ELb0ELi128EEEEEEEEEvNT_6ParamsE) ;  /* 0xffff3e8004007950 */ /* 0x000fea0003c3ffff */
        .type           $_ZN7cutlass13device_kernelIN5flash19enable_sm80_to_sm89INS1_16FlashAttnBwdSm80INS1_25CollectiveMainloopBwdSm80ILi2ELi2EN4cute5tupleIJNS5_1CILi128EEES8_NS7_ILi64EEEEEENS_10bfloat16_tEfNS_4arch4Sm80ELb0ELb0ELb1ELb1ELb0ELb0ELb0ELb0ELi2ELi4ELi4ELi4ELb0EEENS1_24CollectiveEpilogueBwdGQAISA_fSD_Li256ELb1ELb0EEENS1_19SingleTileSchedulerILb1ELb0ELb0ELi128EEEEEEEEEvNT_6ParamsE$_ZZN4cute19as_arithmetic_tupleINS_15ArithmeticTupleIJiiEEEEEDaRKT_ENKUlDpRKT_E_clIJiiEEEDaS9_,@function
        .size           $_ZN7cutlass13device_kernelIN5flash19enable_sm80_to_sm89INS1_16FlashAttnBwdSm80INS1_25CollectiveMainloopBwdSm80ILi2ELi2EN4cute5tupleIJNS5_1CILi128EEES8_NS7_ILi64EEEEEENS_10bfloat16_tEfNS_4arch4Sm80ELb0ELb0ELb1ELb1ELb0ELb0ELb0ELb0ELi2ELi4ELi4ELi4ELb0EEENS1_24CollectiveEpilogueBwdGQAISA_fSD_Li256ELb1ELb0EEENS1_19SingleTileSchedulerILb1ELb0ELb0ELi128EEEEEEEEEvNT_6ParamsE$_ZZN4cute19as_arithmetic_tupleINS_15ArithmeticTupleIJiiEEEEEDaRKT_ENKUlDpRKT_E_clIJiiEEEDaS9_,($_ZN7cutlass13device_kernelIN5flash19enable_sm80_to_sm89INS1_16FlashAttnBwdSm80INS1_25CollectiveMainloopBwdSm80ILi2ELi2EN4cute5tupleIJNS5_1CILi128EEES8_NS7_ILi64EEEEEENS_10bfloat16_tEfNS_4arch4Sm80ELb0ELb0ELb1ELb1ELb0ELb0ELb0ELb0ELi2ELi4ELi4ELi4ELb0EEENS1_24CollectiveEpilogueBwdGQAISA_fSD_Li256ELb1ELb0EEENS1_19SingleTileSchedulerILb1ELb0ELb0ELi128EEEEEEEEEvNT_6ParamsE$_ZZN4cute19as_arithmetic_tupleINS_15ArithmeticTupleIJiiEEEEEDaRKT_ENKUlRKT_E_clIiEEDaS8_ - $_ZN7cutlass13device_kernelIN5flash19enable_sm80_to_sm89INS1_16FlashAttnBwdSm80INS1_25CollectiveMainloopBwdSm80ILi2ELi2EN4cute5tupleIJNS5_1CILi128EEES8_NS7_ILi64EEEEEENS_10bfloat16_tEfNS_4arch4Sm80ELb0ELb0ELb1ELb1ELb0ELb0ELb0ELb0ELi2ELi4ELi4ELi4ELb0EEENS1_24CollectiveEpilogueBwdGQAISA_fSD_Li256ELb1ELb0EEENS1_19SingleTileSchedulerILb1ELb0ELb0ELi128EEEEEEEEEvNT_6ParamsE$_ZZN4cute19as_arithmetic_tupleINS_15ArithmeticTupleIJiiEEEEEDaRKT_ENKUlDpRKT_E_clIJiiEEEDaS9_)
$_ZN7cutlass13device_kernelIN5flash19enable_sm80_to_sm89INS1_16FlashAttnBwdSm80INS1_25CollectiveMainloopBwdSm80ILi2ELi2EN4cute5tupleIJNS5_1CILi128EEES8_NS7_ILi64EEEEEENS_10bfloat16_tEfNS_4arch4Sm80ELb0ELb0ELb1ELb1ELb0ELb0ELb0ELb0ELi2ELi4ELi4ELi4ELb0EEENS1_24CollectiveEpilogueBwdGQAISA_fSD_Li256ELb1ELb0EEENS1_19SingleTileSchedulerILb1ELb0ELb0ELi128EEEEEEEEEvNT_6ParamsE$_ZZN4cute19as_arithmetic_tupleINS_15ArithmeticTupleIJiiEEEEEDaRKT_ENKUlDpRKT_E_clIJiiEEEDaS9_:
[----:B------:R-:W-:Y:S01]  /*c180*/  IADD3 R3, R1, 0x1688, RZ ;  /* 0x0000168801037810 */ /* 0x000fe20007ffe0ff */
[----:B------:R-:W-:Y:S01]  /*c190*/  IMAD.MOV.U32 R2, RZ, RZ, R11 ;  /* 0x000000ffff027224 */ /* 0x000fe200078e000b */
[----:B------:R-:W-:Y:S02]  /*c1a0*/  MOV R6, 0xc1d0 ;  /* 0x0000c1d000067802 */ /* 0x000fe40000000f00 */
[----:B------:R-:W-:Y:S02]  /*c1b0*/  IADD3 R3, R3, c[0x0][0x20], RZ ;  /* 0x0000080003037a10 */ /* 0x000fe40007ffe0ff */
[----:B------:R-:W-:Y:S05]  /*c1c0*/  CALL.REL.NOINC `($_ZN7cutlass13device_kernelIN5flash19enable_sm80_to_sm89INS1_16FlashAttnBwdSm80INS1_25CollectiveMainloopBwdSm80ILi2ELi2EN4cute5tupleIJNS5_1CILi128EEES8_NS7_ILi64EEEEEENS_10bfloat16_tEfNS_4arch4Sm80ELb0ELb0ELb1ELb1ELb0ELb0ELb0ELb0ELi2ELi4ELi4ELi4ELb0EEENS1_24CollectiveEpilogueBwdGQAISA_fSD_Li256ELb1ELb0EEENS1_19SingleTileSchedulerILb1ELb0ELb0ELi128EEEEEEEEEvNT_6ParamsE$_ZN4cute5tupleIJiiEEC2ERKiS3_) ;  /* 0xffffea9000007944 */ /* 0x000fea0003c3ffff */
[----:B------:R1:W5:Y:S01]  /*c1d0*/  LDL.64 R2, [R1+0x1688] ;  /* 0x0016880001027983 */ /* 0x0003620000100a00 */
[----:B------:R-:W-:-:S04]  /*c1e0*/  MOV R75, 0x0 ;  /* 0x00000000004b7802 */ /* 0x000fc80000000f00 */
[----:B------:R-:W-:Y:S05]  /*c1f0*/  RET.REL.NODEC R74 `(_ZN7cutlass13device_kernelIN5flash19enable_sm80_to_sm89INS1_16FlashAttnBwdSm80INS1_25CollectiveMainloopBwdSm80ILi2ELi2EN4cute5tupleIJNS5_1CILi128EEES8_NS7_ILi64EEEEEENS_10bfloat16_tEfNS_4arch4Sm80ELb0ELb0ELb1ELb1ELb0ELb0ELb0ELb0ELi2ELi4ELi4ELi4ELb0EEENS1_24CollectiveEpilogueBwdGQAISA_fSD_Li256ELb1ELb0EEENS1_19SingleTileSchedulerILb1ELb0ELb0ELi128EEEEEEEEEvNT_6ParamsE) ;  /* 0xffff3e004a007950 */ /* 0x000fea0003c3ffff */
        .type           $_ZN7cutlass13device_kernelIN5flash19enable_sm80_to_sm89INS1_16FlashAttnBwdSm80INS1_25CollectiveMainloopBwdSm80ILi2ELi2EN4cute5tupleIJNS5_1CILi128EEES8_NS7_ILi64EEEEEENS_10bfloat16_tEfNS_4arch4Sm80ELb0ELb0ELb1ELb1ELb0ELb0ELb0ELb0ELi2ELi4ELi4ELi4ELb0EEENS1_24CollectiveEpilogueBwdGQAISA_fSD_Li256ELb1ELb0EEENS1_19SingleTileSchedulerILb1ELb0ELb0ELi128EEEEEEEEEvNT_6ParamsE$_ZZN4cute19as_arithmetic_tupleINS_15ArithmeticTupleIJiiEEEEEDaRKT_ENKUlRKT_E_clIiEEDaS8_,@function
        .size           $_ZN7cutlass13device_kernelIN5flash19enable_sm80_to_sm89INS1_16FlashAttnBwdSm80INS1_25CollectiveMainloopBwdSm80ILi2ELi2EN4cute5tupleIJNS5_1CILi128EEES8_NS7_ILi64EEEEEENS_10bfloat16_tEfNS_4arch4Sm80ELb0ELb0ELb1ELb1ELb0ELb0ELb0ELb0ELi2ELi4ELi4ELi4ELb0EEENS1_24CollectiveEpilogueBwdGQAISA_fSD_Li256ELb1ELb0EEENS1_19SingleTileSchedulerILb1ELb0ELb0ELi128EEEEEEEEEvNT_6ParamsE$_ZZN4cute19as_arithmetic_tupleINS_15ArithmeticTupleIJiiEEEEEDaRKT_ENKUlRKT_E_clIiEEDaS8_,($_ZN7cutlass13device_kernelIN5flash19enable_sm80_to_sm89INS1_16FlashAttnBwdSm80INS1_25CollectiveMainloopBwdSm80ILi2ELi2EN4cute5tupleIJNS5_1CILi128EEES8_NS7_ILi64EEEEEENS_10bfloat16_tEfNS_4arch4Sm80ELb0ELb0ELb1ELb1ELb0ELb0ELb0ELb0ELi2ELi4ELi4ELi4ELb0EEENS1_24CollectiveEpilogueBwdGQAISA_fSD_Li256ELb1ELb0EEENS1_19SingleTileSchedulerILb1ELb0ELb0ELi128EEEEEEEEEvNT_6ParamsE$_ZZN4cute4diceINS_5tupleIJNS1_IJiNS1_IJiNS_1CILi0EEEEEEEEENS1_IJNS_10UnderscoreENS1_IJS6_S6_EEEEEEEEES9_EEDaRKT_RKT0_ENKUlRKT_RKT0_E_clIS5_S5_EEDaSI_SL_ - $_ZN7cutlass13device_kernelIN5flash19enable_sm80_to_sm89INS1_16FlashAttnBwdSm80INS1_25CollectiveMainloopBwdSm80ILi2ELi2EN4cute5tupleIJNS5_1CILi128EEES8_NS7_ILi64EEEEEENS_10bfloat16_tEfNS_4arch4Sm80ELb0ELb0ELb1ELb1ELb0ELb0ELb0ELb0ELi2ELi4ELi4ELi4ELb0EEENS1_24CollectiveEpilogueBwdGQAISA_fSD_Li256ELb1ELb0EEENS1_19SingleTileSchedulerILb1ELb0ELb0ELi128EEEEEEEEEvNT_6ParamsE$_ZZN4cute19as_arithmetic_tupleINS_15ArithmeticTupleIJiiEEEEEDaRKT_ENKUlRKT_E_clIiEEDaS8_)
$_ZN7cutlass13device_kernelIN5flash19enable_sm80_to_sm89INS1_16FlashAttnBwdSm80INS1_25CollectiveMainloopBwdSm80ILi2ELi2EN4cute5tupleIJNS5_1CILi128EEES8_NS7_ILi64EEEEEENS_10bfloat16_tEfNS_4arch4Sm80ELb0ELb0ELb1ELb1ELb0ELb0ELb0ELb0ELi2ELi4ELi4ELi4ELb0EEENS1_24CollectiveEpilogueBwdGQAISA_fSD_Li256ELb1ELb0EEENS1_19SingleTileSchedulerILb1ELb0ELb0ELi128EEEEEEEEEvNT_6ParamsE$_ZZN4cute19as_arithmetic_tupleINS_15ArithmeticTupleIJiiEEEEEDaRKT_ENKUlRKT_E_clIiEEDaS8_:
[----:B------:R-:W-:Y:S02]  /*c200*/  MOV R6, R8 ;  /* 0x0000000800067202 */ /* 0x000fe40000000f00 */
[----:B------:R-:W-:Y:S02]  /*c210*/  MOV R8, R2 ;  /* 0x0000000200087202 */ /* 0x000fe40000000f00 */
[----:B------:R-:W-:-:S04]  /*c220*/  MOV R9, 0x0 ;  /* 0x0000000000097802 */ /* 0x000fc80000000f00 */
[----:B------:R-:W-:Y:S05]  /*c230*/  RET.REL.NODEC R8 `(_ZN7cutlass13device_kernelIN5flash19enable_sm80_to_sm89INS1_16FlashAttnBwdSm80INS1_25CollectiveMainloopBwdSm80ILi2ELi2EN4cute5tupleIJNS5_1CILi128EEES8_NS7_ILi64EEEEEENS_10bfloat16_tEfNS_4arch4Sm80ELb0ELb0ELb1ELb1ELb0ELb0ELb0ELb0ELi2ELi4ELi4ELi4ELb0EEENS1_24CollectiveEpilogueBwdGQAISA_fSD_Li256ELb1ELb0EEENS1_19SingleTileSchedulerILb1ELb0ELb0ELi128EEEEEEEEEvNT_6ParamsE) ;  /* 0xffff3dc008007950 */ /* 0x000fea0003c3ffff */
        .type           $_ZN7cutlass13device_kernelIN5flash19enable_sm80_to_sm89INS1_16FlashAttnBwdSm80INS1_25CollectiveMainloopBwdSm80ILi2ELi2EN4cute5tupleIJNS5_1CILi128EEES8_NS7_ILi64EEEEEENS_10bfloat16_tEfNS_4arch4Sm80ELb0ELb0ELb1ELb1ELb0ELb0ELb0ELb0ELi2ELi4ELi4ELi4ELb0EEENS1_24CollectiveEpilogueBwdGQAISA_fSD_Li256ELb1ELb0EEENS1_19SingleTileSchedulerILb1ELb0ELb0ELi128EEEEEEEEEvNT_6ParamsE$_ZZN4cute4diceINS_5tupleIJNS1_IJiNS1_IJiNS_1CILi0EEEEEEEEENS1_IJNS_10UnderscoreENS1_IJS6_S6_EEEEEEEEES9_EEDaRKT_RKT0_ENKUlRKT_RKT0_E_clIS5_S5_EEDaSI_SL_,@function
        .size           $_ZN7cutlass13device_kernelIN5flash19enable_sm80_to_sm89INS1_16FlashAttnBwdSm80INS1_25CollectiveMainloopBwdSm80ILi2ELi2EN4cute5tupleIJNS5_1CILi128EEES8_NS7_ILi64EEEEEENS_10bfloat16_tEfNS_4arch4Sm80ELb0ELb0ELb1ELb1ELb0ELb0ELb0ELb0ELi2ELi4ELi4ELi4ELb0EEENS1_24CollectiveEpilogueBwdGQAISA_fSD_Li256ELb1ELb0EEENS1_19SingleTileSchedulerILb1ELb0ELb0ELi128EEEEEEEEEvNT_6ParamsE$_ZZN4cute4diceINS_5tupleIJNS1_IJiNS1_IJiNS_1CILi0EEEEEEEEENS1_IJNS_10UnderscoreENS1_IJS6_S6_EEEEEEEEES9_EEDaRKT_RKT0_ENKUlRKT_RKT0_E_clIS5_S5_EEDaSI_SL_,($_ZN7cutlass13device_kernelIN5flash19enable_sm80_to_sm89INS1_16FlashAttnBwdSm80INS1_25CollectiveMainloopBwdSm80ILi2ELi2EN4cute5tupleIJNS5_1CILi128EEES8_NS7_ILi64EEEEEENS_10bfloat16_tEfNS_4arch4Sm80ELb0ELb0ELb1ELb1ELb0ELb0ELb0ELb0ELi2ELi4ELi4ELi4ELb0EEENS1_24CollectiveEpilogueBwdGQAISA_fSD_Li256ELb1ELb0EEENS1_19SingleTileSchedulerILb1ELb0ELb0ELi128EEEEEEEEEvNT_6ParamsE$_ZZN4cute4takeILi1ELi2ENS_5tupleIJNS1_IJNS_1CILi1EEENS2_ILi0EEEEEEiEEEEEDaRKT1_ENKUlDpRKT_E_clIJiEEEDaSD_ - $_ZN7cutlass13device_kernelIN5flash19enable_sm80_to_sm89INS1_16FlashAttnBwdSm80INS1_25CollectiveMainloopBwdSm80ILi2ELi2EN4cute5tupleIJNS5_1CILi128EEES8_NS7_ILi64EEEEEENS_10bfloat16_tEfNS_4arch4Sm80ELb0ELb0ELb1ELb1ELb0ELb0ELb0ELb0ELi2ELi4ELi4ELi4ELb0EEENS1_24CollectiveEpilogueBwdGQAISA_fSD_Li256ELb1ELb0EEENS1_19SingleTileSchedulerILb1ELb0ELb0ELi128EEEEEEEEEvNT_6ParamsE$_ZZN4cute4diceINS_5tupleIJNS1_IJiNS1_IJiNS_1CILi0EEEEEEEEENS1_IJNS_10UnderscoreENS1_IJS6_S6_EEEEEEEEES9_EEDaRKT_RKT0_ENKUlRKT_RKT0_E_clIS5_S5_EEDaSI_SL_)
$_ZN7cutlass13device_kernelIN5flash19enable_sm80_to_sm89INS1_16FlashAttnBwdSm80INS1_25CollectiveMainloopBwdSm80ILi2ELi2EN4cute5tupleIJNS5_1CILi128EEES8_NS7_ILi64EEEEEENS_10bfloat16_tEfNS_4arch4Sm80ELb0ELb0ELb1ELb1ELb0ELb0ELb0ELb0ELi2ELi4ELi4ELi4ELb0EEENS1_24CollectiveEpilogueBwdGQAISA_fSD_Li256ELb1ELb0EEENS1_19SingleTileSchedulerILb1ELb0ELb0ELi128EEEEEEEEEvNT_6ParamsE$_ZZN4cute4diceINS_5tupleIJNS1_IJiNS1_IJiNS_1CILi0EEEEEEEEENS1_IJNS_10UnderscoreENS1_IJS6_S6_EEEEEEEEES9_EEDaRKT_RKT0_ENKUlRKT_RKT0_E_clIS5_S5_EEDaSI_SL_:
[----:B------:R-:W-:-:S05]  /*c240*/  IADD3 R6, R2, -c[0x0][0x20], RZ ;  /* 0x8000080002067a10 */ /* 0x000fca0007ffe0ff */
[----:B------:R1:W5:Y:S01]  /*c250*/  LDL R3, [R6] ;  /* 0x0000000006037983 */ /* 0x0003620000100800 */
[----:B------:R-:W-:Y:S02]  /*c260*/  IADD3 R5, R1, 0x1680, RZ ;  /* 0x0000168001057810 */ /* 0x000fe40007ffe0ff */
[----:B------:R-:W-:Y:S02]  /*c270*/  MOV R10, 0xc2a0 ;  /* 0x0000c2a0000a7802 */ /* 0x000fe40000000f00 */
[----:B------:R-:W-:Y:S02]  /*c280*/  IADD3 R5, R5, c[0x0][0x20], RZ ;  /* 0x0000080005057a10 */ /* 0x000fe40007ffe0ff */
[----:B-1---5:R-:W-:Y:S05]  /*c290*/  CALL.REL.NOINC `($_ZN7cutlass13device_kernelIN5flash19enable_sm80_to_sm89INS1_16FlashAttnBwdSm80INS1_25CollectiveMainloopBwdSm80ILi2ELi2EN4cute5tupleIJNS5_1CILi128EEES8_NS7_ILi64EEEEEENS_10bfloat16_tEfNS_4arch4Sm80ELb0ELb0ELb1ELb1ELb0ELb0ELb0ELb0ELi2ELi4ELi4ELi4ELb0EEENS1_24CollectiveEpilogueBwdGQAISA_fSD_Li256ELb1ELb0EEENS1_19SingleTileSchedulerILb1ELb0ELb0ELi128EEEEEEEEEvNT_6ParamsE$_ZZN4cute6detail9lift_diceINS_5tupleIJiNS2_IJiNS_1CILi0EEEEEEEEES6_EEDaRKT_RKT0_ENKUlRKT_RKT0_E_clIiiEEDaSF_SI_) ;  /* 0x0000246000007944 */ /* 0x022fea0003c00000 */
[----:B------:R1:W5:Y:S01]  /*c2a0*/  LDL R3, [R6+0x4] ;  /* 0x0000040006037983 */ /* 0x0003620000100800 */
[----:B------:R-:W-:-:S03]  /*c2b0*/  MOV R10, 0xc2d0 ;  /* 0x0000c2d0000a7802 */ /* 0x000fc60000000f00 */
[----:B-12--5:R-:W-:Y:S05]  /*c2c0*/  CALL.REL.NOINC `($_ZN7cutlass13device_kernelIN5flash19enable_sm80_to_sm89INS1_16FlashAttnBwdSm80INS1_25CollectiveMainloopBwdSm80ILi2ELi2EN4cute5tupleIJNS5_1CILi128EEES8_NS7_ILi64EEEEEENS_10bfloat16_tEfNS_4arch4Sm80ELb0ELb0ELb1ELb1ELb0ELb0ELb0ELb0ELi2ELi4ELi4ELi4ELb0EEENS1_24CollectiveEpilogueBwdGQAISA_fSD_Li256ELb1ELb0EEENS1_19SingleTileSchedulerILb1ELb0ELb0ELi128EEEEEEEEEvNT_6ParamsE$_ZZN4cute6detail9lift_diceINS_5tupleIJiNS2_IJiNS_1CILi0EEEEEEEEES6_EEDaRKT_RKT0_ENKUlRKT_RKT0_E_clIS5_S5_EEDaSF_SI_) ;  /* 0x000023b000007944 */ /* 0x026fea0003c00000 */
[----:B------:R2:W-:Y:S01]  /*c2d0*/  STL [R1+0x1680], R6 ;  /* 0x0016800601007387 */ /* 0x0005e20000100800 */
[----:B------:R-:W-:-:S03]  /*c2e0*/  MOV R2, 0xc300 ;  /* 0x0000c30000027802 */ /* 0x000fc60000000f00 */
[----:B-12---:R-:W-:Y:S05]  /*c2f0*/  CALL.REL.NOINC `($_ZN7cutlass13device_kernelIN5flash19enable_sm80_to_sm89INS1_16FlashAttnBwdSm80INS1_25CollectiveMainloopBwdSm80ILi2ELi2EN4cute5tupleIJNS5_1CILi128EEES8_NS7_ILi64EEEEEENS_10bfloat16_tEfNS_4arch4Sm80ELb0ELb0ELb1ELb1ELb0ELb0ELb0ELb0ELi2ELi4ELi4ELi4ELb0EEENS1_24CollectiveEpilogueBwdGQAISA_fSD_Li256ELb1ELb0EEENS1_19SingleTileSchedulerILb1ELb0ELb0ELi128EEEEEEEEEvNT_6ParamsE$_ZZN4cute12filter_tupleINS_5tupleIJiNS1_IJiNS_1CILi0EEEEEEEEES5_ZNS_6detail9lift_diceIS5_S5_EEDaRKT_RKT0_EUlRKT_RKT0_E_EEDaSA_SD_OT1_ENKUlDpSG_E_clIJNS1_IJiEEES4_EEEDaSN_) ;  /* 0xfffff5a000007944 */ /* 0x006fea0003c3ffff */
[----:B-----5:R-:W-:Y:S02]  /*c300*/  MOV R2, R5 ;  /* 0x0000000500027202 */ /* 0x020fe40000000f00 */
[----:B------:R-:W-:-:S04]  /*c310*/  MOV R5, 0x0 ;  /* 0x0000000000057802 */ /* 0x000fc80000000f00 */
[----:B------:R-:W-:Y:S05]  /*c320*/  RET.REL.NODEC R4 `(_ZN7cutlass13device_kernelIN5flash19enable_sm80_to_sm89INS1_16FlashAttnBwdSm80INS1_25CollectiveMainloopBwdSm80ILi2ELi2EN4cute5tupleIJNS5_1CILi128EEES8_NS7_ILi64EEEEEENS_10bfloat16_tEfNS_4arch4Sm80ELb0ELb0ELb1ELb1ELb0ELb0ELb0ELb0ELi2ELi4ELi4ELi4ELb0EEENS1_24CollectiveEpilogueBwdGQAISA_fSD_Li256ELb1ELb0EEENS1_19SingleTileSchedulerILb1ELb0ELb0ELi128EEEEEEEEEvNT_6ParamsE) ;  /* 0xffff3cd004007950 */ /* 0x000fea0003c3ffff */
        .type           $_ZN7cutlass13device_kernelIN5flash19enable_sm80_to_sm89INS1_16FlashAttnBwdSm80INS1_25CollectiveMainloopBwdSm80ILi2ELi2EN4cute5tupleIJNS5_1CILi128EEES8_NS7_ILi64EEEEEENS_10bfloat16_tEfNS_4arch4Sm80ELb0ELb0ELb1ELb1ELb0ELb0ELb0ELb0ELi2ELi4ELi4ELi4ELb0EEENS1_24CollectiveEpilogueBwdGQAISA_fSD_Li256ELb1ELb0EEENS1_19SingleTileSchedulerILb1ELb0ELb0ELi128EEEEEEEEEvNT_6ParamsE$_ZZN4cute4takeILi1ELi2ENS_5tupleIJNS1_IJNS_1CILi1EEENS2_ILi0EEEEEEiEEEEEDaRKT1_ENKUlDpRKT_E_clIJiEEEDaSD_,@function
        .size           $_ZN7cutlass13device_kernelIN5flash19enable_sm80_to_sm89INS1_16FlashAttnBwdSm80INS1_25CollectiveMainloopBwdSm80ILi2ELi2EN4cute5tupleIJNS5_1CILi128EEES8_NS7_ILi64EEEEEENS_10bfloat16_tEfNS_4arch4Sm80ELb0ELb0ELb1ELb1ELb0ELb0ELb0ELb0ELi2ELi4ELi4ELi4ELb0EEENS1_24CollectiveEpilogueBwdGQAISA_fSD_Li256ELb1ELb0EEENS1_19SingleTileSchedulerILb1ELb0ELb0ELi128EEEEEEEEEvNT_6ParamsE$_ZZN4cute4takeILi1ELi2ENS_5tupleIJNS1_IJNS_1CILi1EEENS2_ILi0EEEEEEiEEEEEDaRKT1_ENKUlDpRKT_E_clIJiEEEDaSD_,($_ZN7cutlass13device_kernelIN5flash19enable_sm80_to_sm89INS1_16FlashAttnBwdSm80INS1_25CollectiveMainloopBwdSm80ILi2ELi2EN4cute5tupleIJNS5_1CILi128EEES8_NS7_ILi64EEEEEENS_10bfloat16_tEfNS_4arch4Sm80ELb0ELb0ELb1ELb1ELb0ELb0ELb0ELb0ELi2ELi4ELi4ELi4ELb0EEENS1_24CollectiveEpilogueBwdGQAISA_fSD_Li256ELb1ELb0EEENS1_19SingleTileSchedulerILb1ELb0ELb0ELi128EEEEEEEEEvNT_6ParamsE$_ZZN4cute4takeILi1ELi3ENS_5tupleIJNS1_IJNS_1CILi1EEENS2_ILi512EEEiEEENS2_ILi4096EEENS1_IJNS1_IJiiEEENS2_ILi8192EEEEEEEEEEEDaRKT1_ENKUlDpRKT_E_clIJS6_S9_EEEDaSH_ - $_ZN7cutlass13device_kernelIN5flash19enable_sm80_to_sm89INS1_16FlashAttnBwdSm80INS1_25CollectiveMainloopBwdSm80ILi2ELi2EN4cute5tupleIJNS5_1CILi128EEES8_NS7_ILi64EEEEEENS_10bfloat16_tEfNS_4arch4Sm80ELb0ELb0ELb1ELb1ELb0ELb0ELb0ELb0ELi2ELi4ELi4ELi4ELb0EEENS1_24CollectiveEpilogueBwdGQAISA_fSD_Li256ELb1ELb0EEENS1_19SingleTileSchedulerILb1ELb0ELb0ELi128EEEEEEEEEvNT_6ParamsE$_ZZN4cute4takeILi1ELi2ENS_5tupleIJNS1_IJNS_1CILi1EEENS2_ILi0EEEEEEiEEEEEDaRKT1_ENKUlDpRKT_E_clIJiEEEDaSD_)
$_ZN7cutlass13device_kernelIN5flash19enable_sm80_to_sm89INS1_16FlashAttnBwdSm80INS1_25CollectiveMainloopBwdSm80ILi2ELi2EN4cute5tupleIJNS5_1CILi128EEES8_NS7_ILi64EEEEEENS_10bfloat16_tEfNS_4arch4Sm80ELb0ELb0ELb1ELb1ELb0ELb0ELb0ELb0ELi2ELi4ELi4ELi4ELb0EEENS1_24CollectiveEpilogueBwdGQAISA_fSD_Li256ELb1ELb0EEENS1_19SingleTileSchedulerILb1ELb0ELb0ELi128EEEEEEEEEvNT_6ParamsE$_ZZN4cute4takeILi1ELi2ENS_5tupleIJNS1_IJNS_1CILi1EEENS2_ILi0EEEEEEiEEEEEDaRKT1_ENKUlDpRKT_E_clIJiEEEDaSD_:
[----:B------:R-:W-:Y:S02]  /*c330*/  IADD3 R2, R1, 0x1680, RZ ;  /* 0x0000168001027810 */ /* 0x000fe40007ffe0ff */
[----:B------:R-:W-:Y:S02]  /*c340*/  MOV R8, 0xc370 ;  /* 0x0000c37000087802 */ /* 0x000fe40000000f00 */
[----:B------:R-:W-:Y:S02]  /*c350*/  IADD3 R2, R2, c[0x0][0x20], RZ ;  /* 0x0000080002027a10 */ /* 0x000fe40007ffe0ff */
[----:B------:R-:W-:Y:S05]  /*c360*/  CALL.REL.NOINC `($_ZN7cutlass13device_kernelIN5flash19enable_sm80_to_sm89INS1_16FlashAttnBwdSm80INS1_25CollectiveMainloopBwdSm80ILi2ELi2EN4cute5tupleIJNS5_1CILi128EEES8_NS7_ILi64EEEEEENS_10bfloat16_tEfNS_4arch4Sm80ELb0ELb0ELb1ELb1ELb0ELb0ELb0ELb0ELi2ELi4ELi4ELi4ELb0EEENS1_24CollectiveEpilogueBwdGQAISA_fSD_Li256ELb1ELb0EEENS1_19SingleTileSchedulerILb1ELb0ELb0ELi128EEEEEEEEEvNT_6ParamsE$_ZN4cute3eso3ESOILb0ELb1EJiEEC2ERKi) ;  /* 0xffffab6000007944 */ /* 0x000fea0003c3ffff */
[----:B-1----:R1:W5:Y:S01]  /*c370*/  LDL R3, [R1+0x1680] ;  /* 0x0016800001037983 */ /* 0x0023620000100800 */
[----:B------:R-:W-:-:S04]  /*c380*/  MOV R7, 0x0 ;  /* 0x0000000000077802 */ /* 0x000fc80000000f00 */
[----:B------:R-:W-:Y:S05]  /*c390*/  RET.REL.NODEC R6 `(_ZN7cutlass13device_kernelIN5flash19enable_sm80_to_sm89INS1_16FlashAttnBwdSm80INS1_25CollectiveMainloopBwdSm80ILi2ELi2EN4cute5tupleIJNS5_1CILi128EEES8_NS7_ILi64EEEEEENS_10bfloat16_tEfNS_4arch4Sm80ELb0ELb0ELb1ELb1ELb0ELb0ELb0ELb0ELi2ELi4ELi4ELi4ELb0EEENS1_24CollectiveEpilogueBwdGQAISA_fSD_Li256ELb1ELb0EEENS1_19SingleTileSchedulerILb1ELb0ELb0ELi128EEEEEEEEEvNT_6ParamsE) ;  /* 0xffff3c6006007950 */ /* 0x000fea0003c3ffff */
        .type           $_ZN7cutlass13device_kernelIN5flash19enable_sm80_to_sm89INS1_16FlashAttnBwdSm80INS1_25CollectiveMainloopBwdSm80ILi2ELi2EN4cute5tupleIJNS5_1CILi128EEES8_NS7_ILi64EEEEEENS_10bfloat16_tEfNS_4arch4Sm80ELb0ELb0ELb1ELb1ELb0ELb0ELb0ELb0ELi2ELi4ELi4ELi4ELb0EEENS1_24CollectiveEpilogueBwdGQAISA_fSD_Li256ELb1ELb0EEENS1_19SingleTileSchedulerILb1ELb0ELb0ELi128EEEEEEEEEvNT_6ParamsE$_ZZN4cute4takeILi1ELi3ENS_5tupleIJNS1_IJNS_1CILi1EEENS2_ILi512EEEiEEENS2_ILi4096EEENS1_IJNS1_IJiiEEENS2_ILi8192EEEEEEEEEEEDaRKT1_ENKUlDpRKT_E_clIJS6_S9_EEEDaSH_,@function
        .size           $_ZN7cutlass13device_kernelIN5flash19enable_sm80_to_sm89INS1_16FlashAttnBwdSm80INS1_25CollectiveMainloopBwdSm80ILi2ELi2EN4cute5tupleIJNS5_1CILi128EEES8_NS7_ILi64EEEEEENS_10bfloat16_tEfNS_4arch4Sm80ELb0ELb0ELb1ELb1ELb0ELb0ELb0ELb0ELi2ELi4ELi4ELi4ELb0EEENS1_24CollectiveEpilogueBwdGQAISA_fSD_Li256ELb1ELb0EEENS1_19SingleTileSchedulerILb1ELb0ELb0ELi128EEEEEEEEEvNT_6ParamsE$_ZZN4cute4takeILi1ELi3ENS_5tupleIJNS1_IJNS_1CILi1EEENS2_ILi512EEEiEEENS2_ILi4096EEENS1_IJNS1_IJiiEEENS2_ILi8192EEEEEEEEEEEDaRKT1_ENKUlDpRKT_E_clIJS6_S9_EEEDaSH_,($_ZN7cutlass13device_kernelIN5flash19enable_sm80_to_sm89INS1_16FlashAttnBwdSm80INS1_25CollectiveMainloopBwdSm80ILi2ELi2EN4cute5tupleIJNS5_1CILi128EEES8_NS7_ILi64EEEEEENS_10bfloat16_tEfNS_4arch4Sm80ELb0ELb0ELb1ELb1ELb0ELb0ELb0ELb0ELi2ELi4ELi4ELi4ELb0EEENS1_24CollectiveEpilogueBwdGQAISA_fSD_Li256ELb1ELb0EEENS1_19SingleTileSchedulerILb1ELb0ELb0ELi128EEEEEEEEEvNT_6ParamsE$_ZZN4cute4takeILi1ELi3ENS_5tupleIJNS1_IJNS_1CILi1EEENS2_ILi512EEEiEEENS2_ILi4096EEENS1_IJiiEEEEEEEEDaRKT1_ENKUlDpRKT_E_clIJS6_S7_EEEDaSF_ - $_ZN7cutlass13device_kernelIN5flash19enable_sm80_to_sm89INS1_16FlashAttnBwdSm80INS1_25CollectiveMainloopBwdSm80ILi2ELi2EN4cute5tupleIJNS5_1CILi128EEES8_NS7_ILi64EEEEEENS_10bfloat16_tEfNS_4arch4Sm80ELb0ELb0ELb1ELb1ELb0ELb0ELb0ELb0ELi2ELi4ELi4ELi4ELb0EEENS1_24CollectiveEpilogueBwdGQAISA_fSD_Li256ELb1ELb0EEENS1_19SingleTileSchedulerILb1ELb0ELb0ELi128EEEEEEEEEvNT_6ParamsE$_ZZN4cute4takeILi1ELi3ENS_5tupleIJNS1_IJNS_1CILi1EEENS2_ILi512EEEiEEENS2_ILi4096EEENS1_IJNS1_IJiiEEENS2_ILi8192EEEEEEEEEEEDaRKT1_ENKUlDpRKT_E_clIJS6_S9_EEEDaSH_)
$_ZN7cutlass13device_kernelIN5flash19enable_sm80_to_sm89INS1_16FlashAttnBwdSm80INS1_25CollectiveMainloopBwdSm80ILi2ELi2EN4cute5tupleIJNS5_1CILi128EEES8_NS7_ILi64EEEEEENS_10bfloat16_tEfNS_4arch4Sm80ELb0ELb0ELb1ELb1ELb0ELb0ELb0ELb0ELi2ELi4ELi4ELi4ELb0EEENS1_24CollectiveEpilogueBwdGQAISA_fSD_Li256ELb1ELb0EEENS1_19SingleTileSchedulerILb1ELb0ELb0ELi128EEEEEEEEEvNT_6ParamsE$_ZZN4cute4takeILi1ELi3ENS_5tupleIJNS1_IJNS_1CILi1EEENS2_ILi512EEEiEEENS2_ILi4096EEENS1_IJNS1_IJiiEEENS2_ILi8192EEEEEEEEEEEDaRKT1_ENKUlDpRKT_E_clIJS6_S9_EEEDaSH_:
[----:B------:R-:W-:Y:S02]  /*c3a0*/  IADD3 R2, R1, 0x1680, RZ ;  /* 0x0000168001027810 */ /* 0x000fe40007ffe0ff */
[----:B------:R-:W-:Y:S02]  /*c3b0*/  MOV R6, 0xc3e0 ;  /* 0x0000c3e000067802 */ /* 0x000fe40000000f00 */
[----:B------:R-:W-:Y:S02]  /*c3c0*/  IADD3 R2, R2, c[0x0][0x20], RZ ;  /* 0x0000080002027a10 */ /* 0x000fe40007ffe0ff */
[----:B------:R-:W-:Y:S05]  /*c3d0*/  CALL.REL.NOINC `($_ZN7cutlass13device_kernelIN5flash19enable_sm80_to_sm89INS1_16FlashAttnBwdSm80INS1_25CollectiveMainloopBwdSm80ILi2ELi2EN4cute5tupleIJNS5_1CILi128EEES8_NS7_ILi64EEEEEENS_10bfloat16_tEfNS_4arch4Sm80ELb0ELb0ELb1ELb1ELb0ELb0ELb0ELb0ELi2ELi4ELi4ELi4ELb0EEENS1_24CollectiveEpilogueBwdGQAISA_fSD_Li256ELb1ELb0EEENS1_19SingleTileSchedulerILb1ELb0ELb0ELi128EEEEEEEEEvNT_6ParamsE$_ZN4cute3eso3ESOILb1ELb0EJNS_1CILi4096EEENS_5tupleIJNS4_IJiiEEENS2_ILi8192EEEEEEEEC2ERKS3_RKS7_) ;  /* 0xffffb7f000007944 */ /* 0x000fea0003c3ffff */
[----:B-1----:R1:W5:Y:S01]  /*c3e0*/  LDL.64 R2, [R1+0x1680] ;  /* 0x0016800001027983 */ /* 0x0023620000100a00 */
[----:B------:R-:W-:-:S04]  /*c3f0*/  MOV R5, 0x0 ;  /* 0x0000000000057802 */ /* 0x000fc80000000f00 */
[----:B------:R-:W-:Y:S05]  /*c400*/  RET.REL.NODEC R4 `(_ZN7cutlass13device_kernelIN5flash19enable_sm80_to_sm89INS1_16FlashAttnBwdSm80INS1_25CollectiveMainloopBwdSm80ILi2ELi2EN4cute5tupleIJNS5_1CILi128EEES8_NS7_ILi64EEEEEENS_10bfloat16_tEfNS_4arch4Sm80ELb0ELb0ELb1ELb1ELb0ELb0ELb0ELb0ELi2ELi4ELi4ELi4ELb0EEENS1_24CollectiveEpilogueBwdGQAISA_fSD_Li256ELb1ELb0EEENS1_19SingleTileSchedulerILb1ELb0ELb0ELi128EEEEEEEEEvNT_6ParamsE) ;  /* 0xffff3bf004007950 */ /* 0x000fea0003c3ffff */
        .type           $_ZN7cutlass13device_kernelIN5flash19enable_sm80_to_sm89INS1_16FlashAttnBwdSm80INS1_25CollectiveMainloopBwdSm80ILi2ELi2EN4cute5tupleIJNS5_1CILi128EEES8_NS7_ILi64EEEEEENS_10bfloat16_tEfNS_4arch4Sm80ELb0ELb0ELb1ELb1ELb0ELb0ELb0ELb0ELi2ELi4ELi4ELi4ELb0EEENS1_24CollectiveEpilogueBwdGQAISA_fSD_Li256ELb1ELb0EEENS1_19SingleTileSchedulerILb1ELb0ELb0ELi128EEEEEEEEEvNT_6ParamsE$_ZZN4cute4takeILi1ELi3ENS_5tupleIJNS1_IJNS_1CILi1EEENS2_ILi512EEEiEEENS2_ILi4096EEENS1_IJiiEEEEEEEEDaRKT1_ENKUlDpRKT_E_clIJS6_S7_EEEDaSF_,@function
        .size           $_ZN7cutlass13device_kernelIN5flash19enable_sm80_to_sm89INS1_16FlashAttnBwdSm80INS1_25CollectiveMainloopBwdSm80ILi2ELi2EN4cute5tupleIJNS5_1CILi128EEES8_NS7_ILi64EEEEEENS_10bfloat16_tEfNS_4arch4Sm80ELb0ELb0ELb1ELb1ELb0ELb0ELb0ELb0ELi2ELi4ELi4ELi4ELb0EEENS1_24CollectiveEpilogueBwdGQAISA_fSD_Li256ELb1ELb0EEENS1_19SingleTileSchedulerILb1ELb0ELb0ELi128EEEEEEEEEvNT_6ParamsE$_ZZN4cute4takeILi1ELi3ENS_5tupleIJNS1_IJNS_1CILi1EEENS2_ILi512EEEiEEENS2_ILi4096EEENS1_IJiiEEEEEEEEDaRKT1_ENKUlDpRKT_E_clIJS6_S7_EEEDaSF_,($_ZN7cutlass13device_kernelIN5flash19enable_sm80_to_sm89INS1_16FlashAttnBwdSm80INS1_25CollectiveMainloopBwdSm80ILi2ELi2EN4cute5tupleIJNS5_1CILi128EEES8_NS7_ILi64EEEEEENS_10bfloat16_tEfNS_4arch4Sm80ELb0ELb0ELb1ELb1ELb0ELb0ELb0ELb0ELi2ELi4ELi4ELi4ELb0EEENS1_24CollectiveEpilogueBwdGQAISA_fSD_Li256ELb1ELb0EEENS1_19SingleTileSchedulerILb1ELb0ELb0ELi128EEEEEEEEEvNT_6ParamsE$_ZZN4cute4takeILi1ELi3ENS_5tupleIJNS1_IJNS_1CILi1EEEiEEENS2_ILi1024EEENS1_IJiiEEEEEEEEDaRKT1_ENKUlDpRKT_E_clIJS5_S6_EEEDaSE_ - $_ZN7cutlass13device_kernelIN5flash19enable_sm80_to_sm89INS1_16FlashAttnBwdSm80INS1_25CollectiveMainloopBwdSm80ILi2ELi2EN4cute5tupleIJNS5_1CILi128EEES8_NS7_ILi64EEEEEENS_10bfloat16_tEfNS_4arch4Sm80ELb0ELb0ELb1ELb1ELb0ELb0ELb0ELb0ELi2ELi4ELi4ELi4ELb0EEENS1_24CollectiveEpilogueBwdGQAISA_fSD_Li256ELb1ELb0EEENS1_19SingleTileSchedulerILb1ELb0ELb0ELi128EEEEEEEEEvNT_6ParamsE$_ZZN4cute4takeILi1ELi3ENS_5tupleIJNS1_IJNS_1CILi1EEENS2_ILi512EEEiEEENS2_ILi4096EEENS1_IJiiEEEEEEEEDaRKT1_ENKUlDpRKT_E_clIJS6_S7_EEEDaSF_)
$_ZN7cutlass13device_kernelIN5flash19enable_sm80_to_sm89INS1_16FlashAttnBwdSm80INS1_25CollectiveMainloopBwdSm80ILi2ELi2EN4cute5tupleIJNS5_1CILi128EEES8_NS7_ILi64EEEEEENS_10bfloat16_tEfNS_4arch4Sm80ELb0ELb0ELb1ELb1ELb0ELb0ELb0ELb0ELi2ELi4ELi4ELi4ELb0EEENS1_24CollectiveEpilogueBwdGQAISA_fSD_Li256ELb1ELb0EEENS1_19SingleTileSchedulerILb1ELb0ELb0ELi128EEEEEEEEEvNT_6ParamsE$_ZZN4cute4takeILi1ELi3ENS_5tupleIJNS1_IJNS_1CILi1EEENS2_ILi512EEEiEEENS2_ILi4096EEENS1_IJiiEEEEEEEEDaRKT1_ENKUlDpRKT_E_clIJS6_S7_EEEDaSF_:
[----:B------:R-:W-:Y:S02]  /*c410*/  IADD3 R2, R1, 0x1380, RZ ;  /* 0x0000138001027810 */ /* 0x000fe40007ffe0ff */
[----:B------:R-:W-:Y:S02]  /*c420*/  MOV R6, 0xc450 ;  /* 0x0000c45000067802 */ /* 0x000fe40000000f00 */
[----:B------:R-:W-:Y:S02]  /*c430*/  IADD3 R2, R2, c[0x0][0x20], RZ ;  /* 0x0000080002027a10 */ /* 0x000fe40007ffe0ff */
[----:B------:R-:W-:Y:S05]  /*c440*/  CALL.REL.NOINC `($_ZN7cutlass13device_kernelIN5flash19enable_sm80_to_sm89INS1_16FlashAttnBwdSm80INS1_25CollectiveMainloopBwdSm80ILi2ELi2EN4cute5tupleIJNS5_1CILi128EEES8_NS7_ILi64EEEEEENS_10bfloat16_tEfNS_4arch4Sm80ELb0ELb0ELb1ELb1ELb0ELb0ELb0ELb0ELi2ELi4ELi4ELi4ELb0EEENS1_24CollectiveEpilogueBwdGQAISA_fSD_Li256ELb1ELb0EEENS1_19SingleTileSchedulerILb1ELb0ELb0ELi128EEEEEEEEEvNT_6ParamsE$_ZN4cute3eso3ESOILb1ELb0EJNS_1CILi4096EEENS_5tupleIJiiEEEEEC2ERKS3_RKS5_) ;  /* 0xffffb7e000007944 */ /* 0x000fea0003c3ffff */
[----:B-1----:R1:W5:Y:S01]  /*c450*/  LDL.64 R2, [R1+0x1380] ;  /* 0x0013800001027983 */ /* 0x0023620000100a00 */
[----:B------:R-:W-:-:S04]  /*c460*/  MOV R5, 0x0 ;  /* 0x0000000000057802 */ /* 0x000fc80000000f00 */
[----:B------:R-:W-:Y:S05]  /*c470*/  RET.REL.NODEC R4 `(_ZN7cutlass13device_kernelIN5flash19enable_sm80_to_sm89INS1_16FlashAttnBwdSm80INS1_25CollectiveMainloopBwdSm80ILi2ELi2EN4cute5tupleIJNS5_1CILi128EEES8_NS7_ILi64EEEEEENS_10bfloat16_tEfNS_4arch4Sm80ELb0ELb0ELb1ELb1ELb0ELb0ELb0ELb0ELi2ELi4ELi4ELi4ELb0EEENS1_24CollectiveEpilogueBwdGQAISA_fSD_Li256ELb1ELb0EEENS1_19SingleTileSchedulerILb1ELb0ELb0ELi128EEEEEEEEEvNT_6ParamsE) ;  /* 0xffff3b8004007950 */ /* 0x000fea0003c3ffff */
        .type           $_ZN7cutlass13device_kernelIN5flash19enable_sm80_to_sm89INS1_16FlashAttnBwdSm80INS1_25CollectiveMainloopBwdSm80ILi2ELi2EN4cute5tupleIJNS5_1CILi128EEES8_NS7_ILi64EEEEEENS_10bfloat16_tEfNS_4arch4Sm80ELb0ELb0ELb1ELb1ELb0ELb0ELb0ELb0ELi2ELi4ELi4ELi4ELb0EEENS1_24CollectiveEpilogueBwdGQAISA_fSD_Li256ELb1ELb0EEENS1_19SingleTileSchedulerILb1ELb0ELb0ELi128EEEEEEEEEvNT_6ParamsE$_ZZN4cute4takeILi1ELi3ENS_5tupleIJNS1_IJNS_1CILi1EEEiEEENS2_ILi1024EEENS1_IJiiEEEEEEEEDaRKT1_ENKUlDpRKT_E_clIJS5_S6_EEEDaSE_,@function
        .size           $_ZN7cutlass13device_kernelIN5flash19enable_sm80_to_sm89INS1_16FlashAttnBwdSm80INS1_25CollectiveMainloopBwdSm80ILi2ELi2EN4cute5tupleIJNS5_1CILi128EEES8_NS7_ILi64EEEEEENS_10bfloat16_tEfNS_4arch4Sm80ELb0ELb0ELb1ELb1ELb0ELb0ELb0ELb0ELi2ELi4ELi4ELi4ELb0EEENS1_24CollectiveEpilogueBwdGQAISA_fSD_Li256ELb1ELb0EEENS1_19SingleTileSchedulerILb1ELb0ELb0ELi128EEEEEEEEEvNT_6ParamsE$_ZZN4cute4takeILi1ELi3ENS_5tupleIJNS1_IJNS_1CILi1EEEiEEENS2_ILi1024EEENS1_IJiiEEEEEEEEDaRKT1_ENKUlDpRKT_E_clIJS5_S6_EEEDaSE_,($_ZN7cutlass13device_kernelIN5flash19enable_sm80_to_sm89INS1_16FlashAttnBwdSm80INS1_25CollectiveMainloopBwdSm80ILi2ELi2EN4cute5tupleIJNS5_1CILi128EEES8_NS7_ILi64EEEEEENS_10bfloat16_tEfNS_4arch4Sm80ELb0ELb0ELb1ELb1ELb0ELb0ELb0ELb0ELi2ELi4ELi4ELi4ELb0EEENS1_24CollectiveEpilogueBwdGQAISA_fSD_Li256ELb1ELb0EEENS1_19SingleTileSchedulerILb1ELb0ELb0ELi128EEEEEEEEEvNT_6ParamsE$_ZZN4cute4takeILi1ELi3ENS_5tupleIJNS1_IJiNS_1CILi512EEEEEENS1_IJiiEEENS2_ILi1024EEEEEEEEDaRKT1_ENKUlDpRKT_E_clIJS5_S6_EEEDaSE_ - $_ZN7cutlass13device_kernelIN5flash19enable_sm80_to_sm89INS1_16FlashAttnBwdSm80INS1_25CollectiveMainloopBwdSm80ILi2ELi2EN4cute5tupleIJNS5_1CILi128EEES8_NS7_ILi64EEEEEENS_10bfloat16_tEfNS_4arch4Sm80ELb0ELb0ELb1ELb1ELb0ELb0ELb0ELb0ELi2ELi4ELi4ELi4ELb0EEENS1_24CollectiveEpilogueBwdGQAISA_fSD_Li256ELb1ELb0EEENS1_19SingleTileSchedulerILb1ELb0ELb0ELi128EEEEEEEEEvNT_6ParamsE$_ZZN4cute4takeILi1ELi3ENS_5tupleIJNS1_IJNS_1CILi1EEEiEEENS2_ILi1024EEENS1_IJiiEEEEEEEEDaRKT1_ENKUlDpRKT_E_clIJS5_S6_EEEDaSE_)
$_ZN7cutlass13device_kernelIN5flash19enable_sm80_to_sm89INS1_16FlashAttnBwdSm80INS1_25CollectiveMainloopBwdSm80ILi2ELi2EN4cute5tupleIJNS5_1CILi128EEES8_NS7_ILi64EEEEEENS_10bfloat16_tEfNS_4arch4Sm80ELb0ELb0ELb1ELb1ELb0ELb0ELb0ELb0ELi2ELi4ELi4ELi4ELb0EEENS1_24CollectiveEpilogueBwdGQAISA_fSD_Li256ELb1ELb0EEENS1_19SingleTileSchedulerILb1ELb0ELb0ELi128EEEEEEEEEvNT_6ParamsE$_ZZN4cute4takeILi1ELi3ENS_5tupleIJNS1_IJNS_1CILi1EEEiEEENS2_ILi1024EEENS1_IJiiEEEEEEEEDaRKT1_ENKUlDpRKT_E_clIJS5_S6_EEEDaSE_:
[----:B------:R-:W-:Y:S02]  /*c480*/  IADD3 R2, R1, 0x1380, RZ ;  /* 0x0000138001027810 */ /* 0x000fe40007ffe0ff */
[----:B------:R-:W-:Y:S02]  /*c490*/  MOV R6, 0xc4c0 ;  /* 0x0000c4c000067802 */ /* 0x000fe40000000f00 */
[----:B------:R-:W-:Y:S02]  /*c4a0*/  IADD3 R2, R2, c[0x0][0x20], RZ ;  /* 0x0000080002027a10 */ /* 0x000fe40007ffe0ff */
[----:B------:R-:W-:Y:S05]  /*c4b0*/  CALL.REL.NOINC `($_ZN7cutlass13device_kernelIN5flash19enable_sm80_to_sm89INS1_16FlashAttnBwdSm80INS1_25CollectiveMainloopBwdSm80ILi2ELi2EN4cute5tupleIJNS5_1CILi128EEES8_NS7_ILi64EEEEEENS_10bfloat16_tEfNS_4arch4Sm80ELb0ELb0ELb1ELb1ELb0ELb0ELb0ELb0ELi2ELi4ELi4ELi4ELb0EEENS1_24CollectiveEpilogueBwdGQAISA_fSD_Li256ELb1ELb0EEENS1_19SingleTileSchedulerILb1ELb0ELb0ELi128EEEEEEEEEvNT_6ParamsE$_ZN4cute3eso3ESOILb1ELb0EJNS_1CILi1024EEENS_5tupleIJiiEEEEEC2ERKS3_RKS5_) ;  /* 0xffffb18000007944 */ /* 0x000fea0003c3ffff */
[----:B-1----:R1:W5:Y:S01]  /*c4c0*/  LDL.64 R2, [R1+0x1380] ;  /* 0x0013800001027983 */ /* 0x0023620000100a00 */
[----:B------:R-:W-:-:S04]  /*c4d0*/  MOV R5, 0x0 ;  /* 0x0000000000057802 */ /* 0x000fc80000000f00 */
[----:B------:R-:W-:Y:S05]  /*c4e0*/  RET.REL.NODEC R4 `(_ZN7cutlass13device_kernelIN5flash19enable_sm80_to_sm89INS1_16FlashAttnBwdSm80INS1_25CollectiveMainloopBwdSm80ILi2ELi2EN4cute5tupleIJNS5_1CILi128EEES8_NS7_ILi64EEEEEENS_10bfloat16_tEfNS_4arch4Sm80ELb0ELb0ELb1ELb1ELb0ELb0ELb0ELb0ELi2ELi4ELi4ELi4ELb0EEENS1_24CollectiveEpilogueBwdGQAISA_fSD_Li256ELb1ELb0EEENS1_19SingleTileSchedulerILb1ELb0ELb0ELi128EEEEEEEEEvNT_6ParamsE) ;  /* 0xffff3b1004007950 */ /* 0x000fea0003c3ffff */
        .type           $_ZN7cutlass13device_kernelIN5flash19enable_sm80_to_sm89INS1_16FlashAttnBwdSm80INS1_25CollectiveMainloopBwdSm80ILi2ELi2EN4cute5tupleIJNS5_1CILi128EEES8_NS7_ILi64EEEEEENS_10bfloat16_tEfNS_4arch4Sm80ELb0ELb0ELb1ELb1ELb0ELb0ELb0ELb0ELi2ELi4ELi4ELi4ELb0EEENS1_24CollectiveEpilogueBwdGQAISA_fSD_Li256ELb1ELb0EEENS1_19SingleTileSchedulerILb1ELb0ELb0ELi128EEEEEEEEEvNT_6ParamsE$_ZZN4cute4takeILi1ELi3ENS_5tupleIJNS1_IJiNS_1CILi512EEEEEENS1_IJiiEEENS2_ILi1024EEEEEEEEDaRKT1_ENKUlDpRKT_E_clIJS5_S6_EEEDaSE_,@function
        .size           $_ZN7cutlass13device_kernelIN5flash19enable_sm80_to_sm89INS1_16FlashAttnBwdSm80INS1_25CollectiveMainloopBwdSm80ILi2ELi2EN4cute5tupleIJNS5_1CILi128EEES8_NS7_ILi64EEEEEENS_10bfloat16_tEfNS_4arch4Sm80ELb0ELb0ELb1ELb1ELb0ELb0ELb0ELb0ELi2ELi4ELi4ELi4ELb0EEENS1_24CollectiveEpilogueBwdGQAISA_fSD_Li256ELb1ELb0EEENS1_19SingleTileSchedulerILb1ELb0ELb0ELi128EEEEEEEEEvNT_6ParamsE$_ZZN4cute4takeILi1ELi3ENS_5tupleIJNS1_IJiNS_1CILi512EEEEEENS1_IJiiEEENS2_ILi1024EEEEEEEEDaRKT1_ENKUlDpRKT_E_clIJS5_S6_EEEDaSE_,($_ZN7cutlass13device_kernelIN5flash19enable_sm80_to_sm89INS1_16FlashAttnBwdSm80INS1_25CollectiveMainloopBwdSm80ILi2ELi2EN4cute5tupleIJNS5_1CILi128EEES8_NS7_ILi64EEEEEENS_10bfloat16_tEfNS_4arch4Sm80ELb0ELb0ELb1ELb1ELb0ELb0ELb0ELb0ELi2ELi4ELi4ELi4ELb0EEENS1_24CollectiveEpilogueBwdGQAISA_fSD_Li256ELb1ELb0EEENS1_19SingleTileSchedulerILb1ELb0ELb0ELi128EEEEEEEEEvNT_6ParamsE$_ZZN4cute5sliceINS_5tupleIJNS1_IJNS_10UnderscoreENS_1CILi0EEEEEENS1_IJS4_S2_EEEEEENS1_IJNS1_IJNS1_IJNS3_ILi1EEES4_EEES4_EEENS1_IJNS1_IJS4_S4_EEEiEEEEEEEEDaRKT_RKT0_ENKUlRKT_RKT0_E_clIS6_SC_EEDaSM_SP_ - $_ZN7cutlass13device_kernelIN5flash19enable_sm80_to_sm89INS1_16FlashAttnBwdSm80INS1_25CollectiveMainloopBwdSm80ILi2ELi2EN4cute5tupleIJNS5_1CILi128EEES8_NS7_ILi64EEEEEENS_10bfloat16_tEfNS_4arch4Sm80ELb0ELb0ELb1ELb1ELb0ELb0ELb0ELb0ELi2ELi4ELi4ELi4ELb0EEENS1_24CollectiveEpilogueBwdGQAISA_fSD_Li256ELb1ELb0EEENS1_19SingleTileSchedulerILb1ELb0ELb0ELi128EEEEEEEEEvNT_6ParamsE$_ZZN4cute4takeILi1ELi3ENS_5tupleIJNS1_IJiNS_1CILi512EEEEEENS1_IJiiEEENS2_ILi1024EEEEEEEEDaRKT1_ENKUlDpRKT_E_clIJS5_S6_EEEDaSE_)
$_ZN7cutlass13device_kernelIN5flash19enable_sm80_to_sm89INS1_16FlashAttnBwdSm80INS1_25CollectiveMainloopBwdSm80ILi2ELi2EN4cute5tupleIJNS5_1CILi128EEES8_NS7_ILi64EEEEEENS_10bfloat16_tEfNS_4arch4Sm80ELb0ELb0ELb1ELb1ELb0ELb0ELb0ELb0ELi2ELi4ELi4ELi4ELb0EEENS1_24CollectiveEpilogueBwdGQAISA_fSD_Li256ELb1ELb0EEENS1_19SingleTileSchedulerILb1ELb0ELb0ELi128EEEEEEEEEvNT_6ParamsE$_ZZN4cute4takeILi1ELi3ENS_5tupleIJNS1_IJiNS_1CILi512EEEEEENS1_IJiiEEENS2_ILi1024EEEEEEEEDaRKT1_ENKUlDpRKT_E_clIJS5_S6_EEEDaSE_:
[----:B------:R-:W-:Y:S02]  /*c4f0*/  IADD3 R2, R1, 0x1680, RZ ;  /* 0x0000168001027810 */ /* 0x000fe40007ffe0ff */
[----:B------:R-:W-:Y:S02]  /*c500*/  MOV R6, 0xc530 ;  /* 0x0000c53000067802 */ /* 0x000fe40000000f00 */
[----:B------:R-:W-:Y:S02]  /*c510*/  IADD3 R2, R2, c[0x0][0x20], RZ ;  /* 0x0000080002027a10 */ /* 0x000fe40007ffe0ff */
[----:B------:R-:W-:Y:S05]  /*c520*/  CALL.REL.NOINC `($_ZN7cutlass13device_kernelIN5flash19enable_sm80_to_sm89INS1_16FlashAttnBwdSm80INS1_25CollectiveMainloopBwdSm80ILi2ELi2EN4cute5tupleIJNS5_1CILi128EEES8_NS7_ILi64EEEEEENS_10bfloat16_tEfNS_4arch4Sm80ELb0ELb0ELb1ELb1ELb0ELb0ELb0ELb0ELi2ELi4ELi4ELi4ELb0EEENS1_24CollectiveEpilogueBwdGQAISA_fSD_Li256ELb1ELb0EEENS1_19SingleTileSchedulerILb1ELb0ELb0ELi128EEEEEEEEEvNT_6ParamsE$_ZN4cute3eso3ESOILb0ELb1EJNS_5tupleIJiiEEENS_1CILi1024EEEEEC2ERKS3_RKS5_) ;  /* 0xffffa8a000007944 */ /* 0x000fea0003c3ffff */
[----:B-1----:R1:W5:Y:S01]  /*c530*/  LDL.64 R2, [R1+0x1680] ;  /* 0x0016800001027983 */ /* 0x0023620000100a00 */
[----:B------:R-:W-:-:S04]  /*c540*/  MOV R5, 0x0 ;  /* 0x0000000000057802 */ /* 0x000fc80000000f00 */
[----:B------:R-:W-:Y:S05]  /*c550*/  RET.REL.NODEC R4 `(_ZN7cutlass13device_kernelIN5flash19enable_sm80_to_sm89INS1_16FlashAttnBwdSm80INS1_25CollectiveMainloopBwdSm80ILi2ELi2EN4cute5tupleIJNS5_1CILi128EEES8_NS7_ILi64EEEEEENS_10bfloat16_tEfNS_4arch4Sm80ELb0ELb0ELb1ELb1ELb0ELb0ELb0ELb0ELi2ELi4ELi4ELi4ELb0EEENS1_24CollectiveEpilogueBwdGQAISA_fSD_Li256ELb1ELb0EEENS1_19SingleTileSchedulerILb1ELb0ELb0ELi128EEEEEEEEEvNT_6ParamsE) ;  /* 0xffff3aa004007950 */ /* 0x000fea0003c3ffff */
        .type           $_ZN7cutlass13device_kernelIN5flash19enable_sm80_to_sm89INS1_16FlashAttnBwdSm80INS1_25CollectiveMainloopBwdSm80ILi2ELi2EN4cute5tupleIJNS5_1CILi128EEES8_NS7_ILi64EEEEEENS_10bfloat16_tEfNS_4arch4Sm80ELb0ELb0ELb1ELb1ELb0ELb0ELb0ELb0ELi2ELi4ELi4ELi4ELb0EEENS1_24CollectiveEpilogueBwdGQAISA_fSD_Li256ELb1ELb0EEENS1_19SingleTileSchedulerILb1ELb0ELb0ELi128EEEEEEEEEvNT_6ParamsE$_ZZN4cute5sliceINS_5tupleIJNS1_IJNS_10UnderscoreENS_1CILi0EEEEEENS1_IJS4_S2_EEEEEENS1_IJNS1_IJNS1_IJNS3_ILi1EEES4_EEES4_EEENS1_IJNS1_IJS4_S4_EEEiEEEEEEEEDaRKT_RKT0_ENKUlRKT_RKT0_E_clIS6_SC_EEDaSM_SP_,@function
        .size           $_ZN7cutlass13device_kernelIN5flash19enable_sm80_to_sm89INS1_16FlashAttnBwdSm80INS1_25CollectiveMainloopBwdSm80ILi2ELi2EN4cute5tupleIJNS5_1CILi128EEES8_NS7_ILi64EEEEEENS_10bfloat16_tEfNS_4arch4Sm80ELb0ELb0ELb1ELb1ELb0ELb0ELb0ELb0ELi2ELi4ELi4ELi4ELb0EEENS1_24CollectiveEpilogueBwdGQAISA_fSD_Li256ELb1ELb0EEENS1_19SingleTileSchedulerILb1ELb0ELb0ELi128EEEEEEEEEvNT_6ParamsE$_ZZN4cute5sliceINS_5tupleIJNS1_IJNS_10UnderscoreENS_1CILi0EEEEEENS1_IJS4_S2_EEEEEENS1_IJNS1_IJNS1_IJNS3_ILi1EEES4_EEES4_EEENS1_IJNS1_IJS4_S4_EEEiEEEEEEEEDaRKT_RKT0_ENKUlRKT_RKT0_E_clIS6_SC_EEDaSM_SP_,($_ZN7cutlass13device_kernelIN5flash19enable_sm80_to_sm89INS1_16FlashAttnBwdSm80INS1_25CollectiveMainloopBwdSm80ILi2ELi2EN4cute5tupleIJNS5_1CILi128EEES8_NS7_ILi64EEEEEENS_10bfloat16_tEfNS_4arch4Sm80ELb0ELb0ELb1ELb1ELb0ELb0ELb0ELb0ELi2ELi4ELi4ELi4ELb0EEENS1_24CollectiveEpilogueBwdGQAISA_fSD_Li256ELb1ELb0EEENS1_19SingleTileSchedulerILb1ELb0ELb0ELi128EEEEEEEEEvNT_6ParamsE$_ZZN4cute5sliceINS_5tupleIJNS_10UnderscoreES2_NS_1CILi0EEEEEENS1_IJNS1_IJNS3_ILi1EEES4_EEEiNS3_ILi1024EEEEEEEEDaRKT_RKT0_ENKUlRKT_RKT0_E_clIS2_iEEDaSI_SL_ - $_ZN7cutlass13device_kernelIN5flash19enable_sm80_to_sm89INS1_16FlashAttnBwdSm80INS1_25CollectiveMainloopBwdSm80ILi2ELi2EN4cute5tupleIJNS5_1CILi128EEES8_NS7_ILi64EEEEEENS_10bfloat16_tEfNS_4arch4Sm80ELb0ELb0ELb1ELb1ELb0ELb0ELb0ELb0ELi2ELi4ELi4ELi4ELb0EEENS1_24CollectiveEpilogueBwdGQAISA_fSD_Li256ELb1ELb0EEENS1_19SingleTileSchedulerILb1ELb0ELb0ELi128EEEEEEEEEvNT_6ParamsE$_ZZN4cute5sliceINS_5tupleIJNS1_IJNS_10UnderscoreENS_1CILi0EEEEEENS1_IJS4_S2_EEEEEENS1_IJNS1_IJNS1_IJNS3_ILi1EEES4_EEES4_EEENS1_IJNS1_IJS4_S4_EEEiEEEEEEEEDaRKT_RKT0_ENKUlRKT_RKT0_E_clIS6_SC_EEDaSM_SP_)
$_ZN7cutlass13device_kernelIN5flash19enable_sm80_to_sm89INS1_16FlashAttnBwdSm80INS1_25CollectiveMainloopBwdSm80ILi2ELi2EN4cute5tupleIJNS5_1CILi128EEES8_NS7_ILi64EEEEEENS_10bfloat16_tEfNS_4arch4Sm80ELb0ELb0ELb1ELb1ELb0ELb0ELb0ELb0ELi2ELi4ELi4ELi4ELb0EEENS1_24CollectiveEpilogueBwdGQAISA_fSD_Li256ELb1ELb0EEENS1_19SingleTileSchedulerILb1ELb0ELb0ELi128EEEEEEEEEvNT_6ParamsE$_ZZN4cute5sliceINS_5tupleIJNS1_IJNS_10UnderscoreENS_1CILi0EEEEEENS1_IJS4_S2_EEEEEENS1_IJNS1_IJNS1_IJNS3_ILi1EEES4_EEES4_EEENS1_IJNS1_IJS4_S4_EEEiEEEEEEEEDaRKT_RKT0_ENKUlRKT_RKT0_E_clIS6_SC_EEDaSM_SP_:
[----:B------:R-:W-:Y:S02]  /*c560*/  MOV R10, 0xc580 ;  /* 0x0000c580000a7802 */ /* 0x000fe40000000f00 */
[----:B------:R-:W-:Y:S05]  /*c570*/  CALL.REL.NOINC `($_ZN7cutlass13device_kernelIN5flash19enable_sm80_to_sm89INS1_16FlashAttnBwdSm80INS1_25CollectiveMainloopBwdSm80ILi2ELi2EN4cute5tupleIJNS5_1CILi128EEES8_NS7_ILi64EEEEEENS_10bfloat16_tEfNS_4arch4Sm80ELb0ELb0ELb1ELb1ELb0ELb0ELb0ELb0ELi2ELi4ELi4ELi4ELb0EEENS1_24CollectiveEpilogueBwdGQAISA_fSD_Li256ELb1ELb0EEENS1_19SingleTileSchedulerILb1ELb0ELb0ELi128EEEEEEEEEvNT_6ParamsE$_ZZN4cute6detail10lift_sliceINS_5tupleIJNS_1CILi0EEENS_10UnderscoreEEEENS2_IJNS2_IJS4_S4_EEEiEEEEEDaRKT_RKT0_ENKUlRKT_RKT0_E_clIS5_iEEDaSH_SK_) ;  /* 0x000002a000007944 */ /* 0x000fea0003c00000 */
[----:B------:R-:W-:Y:S02]  /*c580*/  MOV R10, 0xc5a0 ;  /* 0x0000c5a0000a7802 */ /* 0x000fe40000000f00 */
[----:B-1---5:R-:W-:Y:S05]  /*c590*/  CALL.REL.NOINC `($_ZN7cutlass13device_kernelIN5flash19enable_sm80_to_sm89INS1_16FlashAttnBwdSm80INS1_25CollectiveMainloopBwdSm80ILi2ELi2EN4cute5tupleIJNS5_1CILi128EEES8_NS7_ILi64EEEEEENS_10bfloat16_tEfNS_4arch4Sm80ELb0ELb0ELb1ELb1ELb0ELb0ELb0ELb0ELi2ELi4ELi4ELi4ELb0EEENS1_24CollectiveEpilogueBwdGQAISA_fSD_Li256ELb1ELb0EEENS1_19SingleTileSchedulerILb1ELb0ELb0ELi128EEEEEEEEEvNT_6ParamsE$_ZZN4cute12filter_tupleINS_5tupleIJNS_1CILi0EEENS_10UnderscoreEEEENS1_IJNS1_IJS3_S3_EEEiEEEZNS_6detail10lift_sliceIS5_S7_EEDaRKT_RKT0_EUlRKT_RKT0_E_EEDaSC_SF_OT1_ENKUlDpSI_E_clIJNS1_IJEEENS1_IJiEEEEEEDaSP_) ;  /* 0xffffef5000007944 */ /* 0x022fea0003c3ffff */
[----:B------:R-:W-:Y:S02]  /*c5a0*/  MOV R7, 0x0 ;  /* 0x0000000000077802 */ /* 0x000fe40000000f00 */
[----:B-----5:R-:W-:Y:S02]  /*c5b0*/  MOV R3, R2 ;  /* 0x0000000200037202 */ /* 0x020fe40000000f00 */
[----:B------:R-:W-:Y:S05]  /*c5c0*/  RET.REL.NODEC R6 `(_ZN7cutlass13device_kernelIN5flash19enable_sm80_to_sm89INS1_16FlashAttnBwdSm80INS1_25CollectiveMainloopBwdSm80ILi2ELi2EN4cute5tupleIJNS5_1CILi128EEES8_NS7_ILi64EEEEEENS_10bfloat16_tEfNS_4arch4Sm80ELb0ELb0ELb1ELb1ELb0ELb0ELb0ELb0ELi2ELi4ELi4ELi4ELb0EEENS1_24CollectiveEpilogueBwdGQAISA_fSD_Li256ELb1ELb0EEENS1_19SingleTileSchedulerILb1ELb0ELb0ELi128EEEEEEEEEvNT_6ParamsE) ;  /* 0xffff3a3006007950 */ /* 0x000fea0003c3ffff */
        .type           $_ZN7cutlass13device_kernelIN5flash19enable_sm80_to_sm89INS1_16FlashAttnBwdSm80INS1_25CollectiveMainloopBwdSm80ILi2ELi2EN4cute5tupleIJNS5_1CILi128EEES8_NS7_ILi64EEEEEENS_10bfloat16_tEfNS_4arch4Sm80ELb0ELb0ELb1ELb1ELb0ELb0ELb0ELb0ELi2ELi4ELi4ELi4ELb0EEENS1_24CollectiveEpilogueBwdGQAISA_fSD_Li256ELb1ELb0EEENS1_19SingleTileSchedulerILb1ELb0ELb0ELi128EEEEEEEEEvNT_6ParamsE$_ZZN4cute5sliceINS_5tupleIJNS_10UnderscoreES2_NS_1CILi0EEEEEENS1_IJNS1_IJNS3_ILi1EEES4_EEEiNS3_ILi1024EEEEEEEEDaRKT_RKT0_ENKUlRKT_RKT0_E_clIS2_iEEDaSI_SL_,@function
        .size           $_ZN7cutlass13device_kernelIN5flash19enable_sm80_to_sm89INS1_16FlashAttnBwdSm80INS1_25CollectiveMainloopBwdSm80ILi2ELi2EN4cute5tupleIJNS5_1CILi128EEES8_NS7_ILi64EEEEEENS_10bfloat16_tEfNS_4arch4Sm80ELb0ELb0ELb1ELb1ELb0ELb0ELb0ELb0ELi2ELi4ELi4ELi4ELb0EEENS1_24CollectiveEpilogueBwdGQAISA_fSD_Li256ELb1ELb0EEENS1_19SingleTileSchedulerILb1ELb0ELb0ELi128EEEEEEEEEvNT_6ParamsE$_ZZN4cute5sliceINS_5tupleIJNS_10UnderscoreES2_NS_1CILi0EEEEEENS1_IJNS1_IJNS3_ILi1EEES4_EEEiNS3_ILi1024EEEEEEEEDaRKT_RKT0_ENKUlRKT_RKT0_E_clIS2_iEEDaSI_SL_,($_ZN7cutlass13device_kernelIN5flash19enable_sm80_to_sm89INS1_16FlashAttnBwdSm80INS1_25CollectiveMainloopBwdSm80ILi2ELi2EN4cute5tupleIJNS5_1CILi128EEES8_NS7_ILi64EEEEEENS_10bfloat16_tEfNS_4arch4Sm80ELb0ELb0ELb1ELb1ELb0ELb0ELb0ELb0ELi2ELi4ELi4ELi4ELb0EEENS1_24CollectiveEpilogueBwdGQAISA_fSD_Li256ELb1ELb0EEENS1_19SingleTileSchedulerILb1ELb0ELb0ELi128EEEEEEEEEvNT_6ParamsE$_ZZN4cute5sliceINS_5tupleIJNS_10UnderscoreES2_S2_iEEENS1_IJNS1_IJNS_1CILi1EEENS4_ILi0EEEEEENS4_ILi4096EEENS1_IJiiEEENS1_IJS6_NS4_ILi8192EEEEEEEEEEEDaRKT_RKT0_ENKUlRKT_RKT0_E_clIS2_S9_EEDaSL_SO_ - $_ZN7cutlass13device_kernelIN5flash19enable_sm80_to_sm89INS1_16FlashAttnBwdSm80INS1_25CollectiveMainloopBwdSm80ILi2ELi2EN4cute5tupleIJNS5_1CILi128EEES8_NS7_ILi64EEEEEENS_10bfloat16_tEfNS_4arch4Sm80ELb0ELb0ELb1ELb1ELb0ELb0ELb0ELb0ELi2ELi4ELi4ELi4ELb0EEENS1_24CollectiveEpilogueBwdGQAISA_fSD_Li256ELb1ELb0EEENS1_19SingleTileSchedulerILb1ELb0ELb0ELi128EEEEEEEEEvNT_6ParamsE$_ZZN4cute5sliceINS_5tupleIJNS_10UnderscoreES2_NS_1CILi0EEEEEENS1_IJNS1_IJNS3_ILi1EEES4_EEEiNS3_ILi1024EEEEEEEEDaRKT_RKT0_ENKUlRKT_RKT0_E_clIS2_iEEDaSI_SL_)
$_ZN7cutlass13device_kernelIN5flash19enable_sm80_to_sm89INS1_16FlashAttnBwdSm80INS1_25CollectiveMainloopBwdSm80ILi2ELi2EN4cute5tupleIJNS5_1CILi128EEES8_NS7_ILi64EEEEEENS_10bfloat16_tEfNS_4arch4Sm80ELb0ELb0ELb1ELb1ELb0ELb0ELb0ELb0ELi2ELi4ELi4ELi4ELb0EEENS1_24CollectiveEpilogueBwdGQAISA_fSD_Li256ELb1ELb0EEENS1_19SingleTileSchedulerILb1ELb0ELb0ELi128EEEEEEEEEvNT_6ParamsE$_ZZN4cute5sliceINS_5tupleIJNS_10UnderscoreES2_NS_1CILi0EEEEEENS1_IJNS1_IJNS3_ILi1EEES4_EEEiNS3_ILi1024EEEEEEEEDaRKT_RKT0_ENKUlRKT_RKT0_E_clIS2_iEEDaSI_SL_:
[----:B------:R-:W-:Y:S02]  /*c5d0*/  IADD3 R2, R1, 0x1680, RZ ;  /* 0x0000168001027810 */ /* 0x000fe40007ffe0ff */
[----:B------:R-:W-:Y:S02]  /*c5e0*/  MOV R8, 0xc610 ;  /* 0x0000c61000087802 */ /* 0x000fe40000000f00 */
[----:B------:R-:W-:Y:S02]  /*c5f0*/  IADD3 R2, R2, c[0x0][0x20], RZ ;  /* 0x0000080002027a10 */ /* 0x000fe40007ffe0ff */
[----:B------:R-:W-:Y:S05]  /*c600*/  CALL.REL.NOINC `($_ZN7cutlass13device_kernelIN5flash19enable_sm80_to_sm89INS1_16FlashAttnBwdSm80INS1_25CollectiveMainloopBwdSm80ILi2ELi2EN4cute5tupleIJNS5_1CILi128EEES8_NS7_ILi64EEEEEENS_10bfloat16_tEfNS_4arch4Sm80ELb0ELb0ELb1ELb1ELb0ELb0ELb0ELb0ELi2ELi4ELi4ELi4ELb0EEENS1_24CollectiveEpilogueBwdGQAISA_fSD_Li256ELb1ELb0EEENS1_19SingleTileSchedulerILb1ELb0ELb0ELi128EEEEEEEEEvNT_6ParamsE$_ZN4cute3eso3ESOILb0ELb1EJiEEC2ERKi) ;  /* 0xffffa8c000007944 */ /* 0x000fea0003c3ffff */
[----:B-1----:R1:W5:Y:S01]  /*c610*/  LDL R3, [R1+0x1680] ;  /* 0x0016800001037983 */ /* 0x0023620000100800 */
[----:B------:R-:W-:-:S04]  /*c620*/  MOV R11, 0x0 ;  /* 0x00000000000b7802 */ /* 0x000fc80000000f00 */
[----:B------:R-:W-:Y:S05]  /*c630*/  RET.REL.NODEC R10 `(_ZN7cutlass13device_kernelIN5flash19enable_sm80_to_sm89INS1_16FlashAttnBwdSm80INS1_25CollectiveMainloopBwdSm80ILi2ELi2EN4cute5tupleIJNS5_1CILi128EEES8_NS7_ILi64EEEEEENS_10bfloat16_tEfNS_4arch4Sm80ELb0ELb0ELb1ELb1ELb0ELb0ELb0ELb0ELi2ELi4ELi4ELi4ELb0EEENS1_24CollectiveEpilogueBwdGQAISA_fSD_Li256ELb1ELb0EEENS1_19SingleTileSchedulerILb1ELb0ELb0ELi128EEEEEEEEEvNT_6ParamsE) ;  /* 0xffff39c00a007950 */ /* 0x000fea0003c3ffff */
        .type           $_ZN7cutlass13device_kernelIN5flash19enable_sm80_to_sm89INS1_16FlashAttnBwdSm80INS1_25CollectiveMainloopBwdSm80ILi2ELi2EN4cute5tupleIJNS5_1CILi128EEES8_NS7_ILi64EEEEEENS_10bfloat16_tEfNS_4arch4Sm80ELb0ELb0ELb1ELb1ELb0ELb0ELb0ELb0ELi2ELi4ELi4ELi4ELb0EEENS1_24CollectiveEpilogueBwdGQAISA_fSD_Li256ELb1ELb0EEENS1_19SingleTileSchedulerILb1ELb0ELb0ELi128EEEEEEEEEvNT_6ParamsE$_ZZN4cute5sliceINS_5tupleIJNS_10UnderscoreES2_S2_iEEENS1_IJNS1_IJNS_1CILi1EEENS4_ILi0EEEEEENS4_ILi4096EEENS1_IJiiEEENS1_IJS6_NS4_ILi8192EEEEEEEEEEEDaRKT_RKT0_ENKUlRKT_RKT0_E_clIS2_S9_EEDaSL_SO_,@function
        .size           $_ZN7cutlass13device_kernelIN5flash19enable_sm80_to_sm89INS1_16FlashAttnBwdSm80INS1_25CollectiveMainloopBwdSm80ILi2ELi2EN4cute5tupleIJNS5_1CILi128EEES8_NS7_ILi64EEEEEENS_10bfloat16_tEfNS_4arch4Sm80ELb0ELb0ELb1ELb1ELb0ELb0ELb0ELb0ELi2ELi4ELi4ELi4ELb0EEENS1_24CollectiveEpilogueBwdGQAISA_fSD_Li256ELb1ELb0EEENS1_19SingleTileSchedulerILb1ELb0ELb0ELi128EEEEEEEEEvNT_6ParamsE$_ZZN4cute5sliceINS_5tupleIJNS_10UnderscoreES2_S2_iEEENS1_IJNS1_IJNS_1CILi1EEENS4_ILi0EEEEEENS4_ILi4096EEENS1_IJiiEEENS1_IJS6_NS4_ILi8192EEEEEEEEEEEDaRKT_RKT0_ENKUlRKT_RKT0_E_clIS2_S9_EEDaSL_SO_,($_ZN7cutlass13device_kernelIN5flash19enable_sm80_to_sm89INS1_16FlashAttnBwdSm80INS1_25CollectiveMainloopBwdSm80ILi2ELi2EN4cute5tupleIJNS5_1CILi128EEES8_NS7_ILi64EEEEEENS_10bfloat16_tEfNS_4arch4Sm80ELb0ELb0ELb1ELb1ELb0ELb0ELb0ELb0ELi2ELi4ELi4ELi4ELb0EEENS1_24CollectiveEpilogueBwdGQAISA_fSD_Li256ELb1ELb0EEENS1_19SingleTileSchedulerILb1ELb0ELb0ELi128EEEEEEEEEvNT_6ParamsE$_ZZN4cute5sliceINS_5tupleIJNS_10UnderscoreES2_S2_iEEENS1_IJNS1_IJNS_1CILi1EEENS4_ILi0EEEEEEiNS4_ILi1024EEENS4_ILi8192EEEEEEEEDaRKT_RKT0_ENKUlRKT_RKT0_E_clIS2_iEEDaSJ_SM_ - $_ZN7cutlass13device_kernelIN5flash19enable_sm80_to_sm89INS1_16FlashAttnBwdSm80INS1_25CollectiveMainloopBwdSm80ILi2ELi2EN4cute5tupleIJNS5_1CILi128EEES8_NS7_ILi64EEEEEENS_10bfloat16_tEfNS_4arch4Sm80ELb0ELb0ELb1ELb1ELb0ELb0ELb0ELb0ELi2ELi4ELi4ELi4ELb0EEENS1_24CollectiveEpilogueBwdGQAISA_fSD_Li256ELb1ELb0EEENS1_19SingleTileSchedulerILb1ELb0ELb0ELi128EEEEEEEEEvNT_6ParamsE$_ZZN4cute5sliceINS_5tupleIJNS_10UnderscoreES2_S2_iEEENS1_IJNS1_IJNS_1CILi1EEENS4_ILi0EEEEEENS4_ILi4096EEENS1_IJiiEEENS1_IJS6_NS4_ILi8192EEEEEEEEEEEDaRKT_RKT0_ENKUlRKT_RKT0_E_clIS2_S9_EEDaSL_SO_)
$_ZN7cutlass13device_kernelIN5flash19enable_sm80_to_sm89INS1_16FlashAttnBwdSm80INS1_25CollectiveMainloopBwdSm80ILi2ELi2EN4cute5tupleIJNS5_1CILi128EEES8_NS7_ILi64EEEEEENS_10bfloat16_tEfNS_4arch4Sm80ELb0ELb0ELb1ELb1ELb0ELb0ELb0ELb0ELi2ELi4ELi4ELi4ELb0EEENS1_24CollectiveEpilogueBwdGQAISA_fSD_Li256ELb1ELb0EEENS1_19SingleTileSchedulerILb1ELb0ELb0ELi128EEEEEEEEEvNT_6ParamsE$_ZZN4cute5sliceINS_5tupleIJNS_10UnderscoreES2_S2_iEEENS1_IJNS1_IJNS_1CILi1EEENS4_ILi0EEEEEENS4_ILi4096EEENS1_IJiiEEENS1_IJS6_NS4_ILi8192EEEEEEEEEEEDaRKT_RKT0_ENKUlRKT_RKT0_E_clIS2_S9_EEDaSL_SO_:
[----:B------:R-:W-:Y:S02]  /*c640*/  IADD3 R2, R1, 0x1380, RZ ;  /* 0x0000138001027810 */ /* 0x000fe40007ffe0ff */
[----:B------:R-:W-:Y:S02]  /*c650*/  MOV R6, 0xc680 ;  /* 0x0000c68000067802 */ /* 0x000fe40000000f00 */
[----:B------:R-:W-:Y:S02]  /*c660*/  IADD3 R2, R2, c[0x0][0x20], RZ ;  /* 0x0000080002027a10 */ /* 0x000fe40007ffe0ff */
[----:B------:R-:W-:Y:S05]  /*c670*/  CALL.REL.NOINC `($_ZN7cutlass13device_kernelIN5flash19enable_sm80_to_sm89INS1_16FlashAttnBwdSm80INS1_25CollectiveMainloopBwdSm80ILi2ELi2EN4cute5tupleIJNS5_1CILi128EEES8_NS7_ILi64EEEEEENS_10bfloat16_tEfNS_4arch4Sm80ELb0ELb0ELb1ELb1ELb0ELb0ELb0ELb0ELi2ELi4ELi4ELi4ELb0EEENS1_24CollectiveEpilogueBwdGQAISA_fSD_Li256ELb1ELb0EEENS1_19SingleTileSchedulerILb1ELb0ELb0ELi128EEEEEEEEEvNT_6ParamsE$_ZN4cute3eso3ESOILb0ELb1EJNS_5tupleIJiiEEEEEC2ERKS3_) ;  /* 0xffffa6f000007944 */ /* 0x000fea0003c3ffff */
[----:B-1----:R1:W5:Y:S01]  /*c680*/  LDL.64 R2, [R1+0x1380] ;  /* 0x0013800001027983 */ /* 0x0023620000100a00 */
[----:B------:R-:W-:-:S04]  /*c690*/  MOV R5, 0x0 ;  /* 0x0000000000057802 */ /* 0x000fc80000000f00 */
[----:B------:R-:W-:Y:S05]  /*c6a0*/  RET.REL.NODEC R4 `(_ZN7cutlass13device_kernelIN5flash19enable_sm80_to_sm89INS1_16FlashAttnBwdSm80INS1_25CollectiveMainloopBwdSm80ILi2ELi2EN4cute5tupleIJNS5_1CILi128EEES8_NS7_ILi64EEEEEENS_10bfloat16_tEfNS_4arch4Sm80ELb0ELb0ELb1ELb1ELb0ELb0ELb0ELb0ELi2ELi4ELi4ELi4ELb0EEENS1_24CollectiveEpilogueBwdGQAISA_fSD_Li256ELb1ELb0EEENS1_19SingleTileSchedulerILb1ELb0ELb0ELi128EEEEEEEEEvNT_6ParamsE) ;  /* 0xffff395004007950 */ /* 0x000fea0003c3ffff */
        .type           $_ZN7cutlass13device_kernelIN5flash19enable_sm80_to_sm89INS1_16FlashAttnBwdSm80INS1_25CollectiveMainloopBwdSm80ILi2ELi2EN4cute5tupleIJNS5_1CILi128EEES8_NS7_ILi64EEEEEENS_10bfloat16_tEfNS_4arch4Sm80ELb0ELb0ELb1ELb1ELb0ELb0ELb0ELb0ELi2ELi4ELi4ELi4ELb0EEENS1_24CollectiveEpilogueBwdGQAISA_fSD_Li256ELb1ELb0EEENS1_19SingleTileSchedulerILb1ELb0ELb0ELi128EEEEEEEEEvNT_6ParamsE$_ZZN4cute5sliceINS_5tupleIJNS_10UnderscoreES2_S2_iEEENS1_IJNS1_IJNS_1CILi1EEENS4_ILi0EEEEEEiNS4_ILi1024EEENS4_ILi8192EEEEEEEEDaRKT_RKT0_ENKUlRKT_RKT0_E_clIS2_iEEDaSJ_SM_,@function
        .size           $_ZN7cutlass13device_kernelIN5flash19enable_sm80_to_sm89INS1_16FlashAttnBwdSm80INS1_25CollectiveMainloopBwdSm80ILi2ELi2EN4cute5tupleIJNS5_1CILi128EEES8_NS7_ILi64EEEEEENS_10bfloat16_tEfNS_4arch4Sm80ELb0ELb0ELb1ELb1ELb0ELb0ELb0ELb0ELi2ELi4ELi4ELi4ELb0EEENS1_24CollectiveEpilogueBwdGQAISA_fSD_Li256ELb1ELb0EEENS1_19SingleTileSchedulerILb1ELb0ELb0ELi128EEEEEEEEEvNT_6ParamsE$_ZZN4cute5sliceINS_5tupleIJNS_10UnderscoreES2_S2_iEEENS1_IJNS1_IJNS_1CILi1EEENS4_ILi0EEEEEEiNS4_ILi1024EEENS4_ILi8192EEEEEEEEDaRKT_RKT0_ENKUlRKT_RKT0_E_clIS2_iEEDaSJ_SM_,($_ZN7cutlass13device_kernelIN5flash19enable_sm80_to_sm89INS1_16FlashAttnBwdSm80INS1_25CollectiveMainloopBwdSm80ILi2ELi2EN4cute5tupleIJNS5_1CILi128EEES8_NS7_ILi64EEEEEENS_10bfloat16_tEfNS_4arch4Sm80ELb0ELb0ELb1ELb1ELb0ELb0ELb0ELb0ELi2ELi4ELi4ELi4ELb0EEENS1_24CollectiveEpilogueBwdGQAISA_fSD_Li256ELb1ELb0EEENS1_19SingleTileSchedulerILb1ELb0ELb0ELi128EEEEEEEEEvNT_6ParamsE$_ZZN4cute5sliceINS_5tupleIJNS_10UnderscoreES2_S2_iEEENS1_IJNS1_IJNS_1CILi1EEENS4_ILi0EEEEEElS6_lEEEEEDaRKT_RKT0_ENKUlRKT_RKT0_E_clIS2_lEEDaSH_SK_ - $_ZN7cutlass13device_kernelIN5flash19enable_sm80_to_sm89INS1_16FlashAttnBwdSm80INS1_25CollectiveMainloopBwdSm80ILi2ELi2EN4cute5tupleIJNS5_1CILi128EEES8_NS7_ILi64EEEEEENS_10bfloat16_tEfNS_4arch4Sm80ELb0ELb0ELb1ELb1ELb0ELb0ELb0ELb0ELi2ELi4ELi4ELi4ELb0EEENS1_24CollectiveEpilogueBwdGQAISA_fSD_Li256ELb1ELb0EEENS1_19SingleTileSchedulerILb1ELb0ELb0ELi128EEEEEEEEEvNT_6ParamsE$_ZZN4cute5sliceINS_5tupleIJNS_10UnderscoreES2_S2_iEEENS1_IJNS1_IJNS_1CILi1EEENS4_ILi0EEEEEEiNS4_ILi1024EEENS4_ILi8192EEEEEEEEDaRKT_RKT0_ENKUlRKT_RKT0_E_clIS2_iEEDaSJ_SM_)
$_ZN7cutlass13device_kernelIN5flash19enable_sm80_to_sm89INS1_16FlashAttnBwdSm80INS1_25CollectiveMainloopBwdSm80ILi2ELi2EN4cute5tupleIJNS5_1CILi128EEES8_NS7_ILi64EEEEEENS_10bfloat16_tEfNS_4arch4Sm80ELb0ELb0ELb1ELb1ELb0ELb0ELb0ELb0ELi2ELi4ELi4ELi4ELb0EEENS1_24CollectiveEpilogueBwdGQAISA_fSD_Li256ELb1ELb0EEENS1_19SingleTileSchedulerILb1ELb0ELb0ELi128EEEEEEEEEvNT_6ParamsE$_ZZN4cute5sliceINS_5tupleIJNS_10UnderscoreES2_S2_iEEENS1_IJNS1_IJNS_1CILi1EEENS4_ILi0EEEEEEiNS4_ILi1024EEENS4_ILi8192EEEEEEEEDaRKT_RKT0_ENKUlRKT_RKT0_E_clIS2_iEEDaSJ_SM_:
[----:B------:R-:W-:Y:S02]  /*c6b0*/  IADD3 R2, R1, 0x1380, RZ ;  /* 0x0000138001027810 */ /* 0x000fe40007ffe0ff */
[----:B------:R-:W-:Y:S02]  /*c6c0*/  MOV R8, 0xc6f0 ;  /* 0x0000c6f000087802 */ /* 0x000fe40000000f00 */
[----:B------:R-:W-:Y:S02]  /*c6d0*/  IADD3 R2, R2, c[0x0][0x20], RZ ;  /* 0x0000080002027a10 */ /* 0x000fe40007ffe0ff */
[----:B------:R-:W-:Y:S05]  /*c6e0*/  CALL.REL.NOINC `($_ZN7cutlass13device_kernelIN5flash19enable_sm80_to_sm89INS1_16FlashAttnBwdSm80INS1_25CollectiveMainloopBwdSm80ILi2ELi2EN4cute5tupleIJNS5_1CILi128EEES8_NS7_ILi64EEEEEENS_10bfloat16_tEfNS_4arch4Sm80ELb0ELb0ELb1ELb1ELb0ELb0ELb0ELb0ELi2ELi4ELi4ELi4ELb0EEENS1_24CollectiveEpilogueBwdGQAISA_fSD_Li256ELb1ELb0EEENS1_19SingleTileSchedulerILb1ELb0ELb0ELi128EEEEEEEEEvNT_6ParamsE$_ZN4cute3eso3ESOILb0ELb1EJiEEC2ERKi) ;  /* 0xffffa7e000007944 */ /* 0x000fea0003c3ffff */
[----:B-1----:R1:W5:Y:S01]  /*c6f0*/  LDL R3, [R1+0x1380] ;  /* 0x0013800001037983 */ /* 0x0023620000100800 */
[----:B------:R-:W-:Y:S02]  /*c700*/  MOV R8, R4 ;  /* 0x0000000400087202 */ /* 0x000fe40000000f00 */
[----:B------:R-:W-:-:S04]  /*c710*/  MOV R9, 0x0 ;  /* 0x0000000000097802 */ /* 0x000fc80000000f00 */
[----:B------:R-:W-:Y:S05]  /*c720*/  RET.REL.NODEC R8 `(_ZN7cutlass13device_kernelIN5flash19enable_sm80_to_sm89INS1_16FlashAttnBwdSm80INS1_25CollectiveMainloopBwdSm80ILi2ELi2EN4cute5tupleIJNS5_1CILi128EEES8_NS7_ILi64EEEEEENS_10bfloat16_tEfNS_4arch4Sm80ELb0ELb0ELb1ELb1ELb0ELb0ELb0ELb0ELi2ELi4ELi4ELi4ELb0EEENS1_24CollectiveEpilogueBwdGQAISA_fSD_Li256ELb1ELb0EEENS1_19SingleTileSchedulerILb1ELb0ELb0ELi128EEEEEEEEEvNT_6ParamsE) ;  /* 0xffff38d008007950 */ /* 0x000fea0003c3ffff */
        .type           $_ZN7cutlass13device_kernelIN5flash19enable_sm80_to_sm89INS1_16FlashAttnBwdSm80INS1_25CollectiveMainloopBwdSm80ILi2ELi2EN4cute5tupleIJNS5_1CILi128EEES8_NS7_ILi64EEEEEENS_10bfloat16_tEfNS_4arch4Sm80ELb0ELb0ELb1ELb1ELb0ELb0ELb0ELb0ELi2ELi4ELi4ELi4ELb0EEENS1_24CollectiveEpilogueBwdGQAISA_fSD_Li256ELb1ELb0EEENS1_19SingleTileSchedulerILb1ELb0ELb0ELi128EEEEEEEEEvNT_6ParamsE$_ZZN4cute5sliceINS_5tupleIJNS_10UnderscoreES2_S2_iEEENS1_IJNS1_IJNS_1CILi1EEENS4_ILi0EEEEEElS6_lEEEEEDaRKT_RKT0_ENKUlRKT_RKT0_E_clIS2_lEEDaSH_SK_,@function
        .size           $_ZN7cutlass13device_kernelIN5flash19enable_sm80_to_sm89INS1_16FlashAttnBwdSm80INS1_25CollectiveMainloopBwdSm80ILi2ELi2EN4cute5tupleIJNS5_1CILi128EEES8_NS7_ILi64EEEEEENS_10bfloat16_tEfNS_4arch4Sm80ELb0ELb0ELb1ELb1ELb0ELb0ELb0ELb0ELi2ELi4ELi4ELi4ELb0EEENS1_24CollectiveEpilogueBwdGQAISA_fSD_Li256ELb1ELb0EEENS1_19SingleTileSchedulerILb1ELb0ELb0ELi128EEEEEEEEEvNT_6ParamsE$_ZZN4cute5sliceINS_5tupleIJNS_10UnderscoreES2_S2_iEEENS1_IJNS1_IJNS_1CILi1EEENS4_ILi0EEEEEElS6_lEEEEEDaRKT_RKT0_ENKUlRKT_RKT0_E_clIS2_lEEDaSH_SK_,($_ZN7cutlass13device_kernelIN5flash19enable_sm80_to_sm89INS1_16FlashAttnBwdSm80INS1_25CollectiveMainloopBwdSm80ILi2ELi2EN4cute5tupleIJNS5_1CILi128EEES8_NS7_ILi64EEEEEENS_10bfloat16_tEfNS_4arch4Sm80ELb0ELb0ELb1ELb1ELb0ELb0ELb0ELb0ELi2ELi4ELi4ELi4ELb0EEENS1_24CollectiveEpilogueBwdGQAISA_fSD_Li256ELb1ELb0EEENS1_19SingleTileSchedulerILb1ELb0ELb0ELi128EEEEEEEEEvNT_6ParamsE$_ZZN4cute5sliceINS_5tupleIJNS_10UnderscoreES2_iEEENS1_IJNS1_IJNS_1CILi1EEENS4_ILi0EEEEEEiNS4_ILi1024EEEEEEEEDaRKT_RKT0_ENKUlRKT_RKT0_E_clIS2_iEEDaSI_SL_ - $_ZN7cutlass13device_kernelIN5flash19enable_sm80_to_sm89INS1_16FlashAttnBwdSm80INS1_25CollectiveMainloopBwdSm80ILi2ELi2EN4cute5tupleIJNS5_1CILi128EEES8_NS7_ILi64EEEEEENS_10bfloat16_tEfNS_4arch4Sm80ELb0ELb0ELb1ELb1ELb0ELb0ELb0ELb0ELi2ELi4ELi4ELi4ELb0EEENS1_24CollectiveEpilogueBwdGQAISA_fSD_Li256ELb1ELb0EEENS1_19SingleTileSchedulerILb1ELb0ELb0ELi128EEEEEEEEEvNT_6ParamsE$_ZZN4cute5sliceINS_5tupleIJNS_10UnderscoreES2_S2_iEEENS1_IJNS1_IJNS_1CILi1EEENS4_ILi0EEEEEElS6_lEEEEEDaRKT_RKT0_ENKUlRKT_RKT0_E_clIS2_lEEDaSH_SK_)
$_ZN7cutlass13device_kernelIN5flash19enable_sm80_to_sm89INS1_16FlashAttnBwdSm80INS1_25CollectiveMainloopBwdSm80ILi2ELi2EN4cute5tupleIJNS5_1CILi128EEES8_NS7_ILi64EEEEEENS_10bfloat16_tEfNS_4arch4Sm80ELb0ELb0ELb1ELb1ELb0ELb0ELb0ELb0ELi2ELi4ELi4ELi4ELb0EEENS1_24CollectiveEpilogueBwdGQAISA_fSD_Li256ELb1ELb0EEENS1_19SingleTileSchedulerILb1ELb0ELb0ELi128EEEEEEEEEvNT_6ParamsE$_ZZN4cute5sliceINS_5tupleIJNS_10UnderscoreES2_S2_iEEENS1_IJNS1_IJNS_1CILi1EEENS4_ILi0EEEEEElS6_lEEEEEDaRKT_RKT0_ENKUlRKT_RKT0_E_clIS2_lEEDaSH_SK_:
[----:B------:R-:W-:Y:S02]  /*c730*/  IADD3 R5, R1, 0x16a8, RZ ;  /* 0x000016a801057810 */ /* 0x000fe40007ffe0ff */
[----:B------:R-:W-:Y:S02]  /*c740*/  MOV R6, 0xc770 ;  /* 0x0000c77000067802 */ /* 0x000fe40000000f00 */
[----:B------:R-:W-:Y:S02]  /*c750*/  IADD3 R5, R5, c[0x0][0x20], RZ ;  /* 0x0000080005057a10 */ /* 0x000fe40007ffe0ff */
[----:B------:R-:W-:Y:S05]  /*c760*/  CALL.REL.NOINC `($_ZN7cutlass13device_kernelIN5flash19enable_sm80_to_sm89INS1_16FlashAttnBwdSm80INS1_25CollectiveMainloopBwdSm80ILi2ELi2EN4cute5tupleIJNS5_1CILi128EEES8_NS7_ILi64EEEEEENS_10bfloat16_tEfNS_4arch4Sm80ELb0ELb0ELb1ELb1ELb0ELb0ELb0ELb0ELi2ELi4ELi4ELi4ELb0EEENS1_24CollectiveEpilogueBwdGQAISA_fSD_Li256ELb1ELb0EEENS1_19SingleTileSchedulerILb1ELb0ELb0ELi128EEEEEEEEEvNT_6ParamsE$_ZN4cute3eso3ESOILb0ELb1EJlEEC2ERKl) ;  /* 0xffffa96000007944 */ /* 0x000fea0003c3ffff */
[----:B-1----:R1:W5:Y:S01]  /*c770*/  LDL.64 R2, [R1+0x16a8] ;  /* 0x0016a80001027983 */ /* 0x0023620000100a00 */
[----:B------:R-:W-:-:S04]  /*c780*/  MOV R5, 0x0 ;  /* 0x0000000000057802 */ /* 0x000fc80000000f00 */
[----:B------:R-:W-:Y:S05]  /*c790*/  RET.REL.NODEC R4 `(_ZN7cutlass13device_kernelIN5flash19enable_sm80_to_sm89INS1_16FlashAttnBwdSm80INS1_25CollectiveMainloopBwdSm80ILi2ELi2EN4cute5tupleIJNS5_1CILi128EEES8_NS7_ILi64EEEEEENS_10bfloat16_tEfNS_4arch4Sm80ELb0ELb0ELb1ELb1ELb0ELb0ELb0ELb0ELi2ELi4ELi4ELi4ELb0EEENS1_24CollectiveEpilogueBwdGQAISA_fSD_Li256ELb1ELb0EEENS1_19SingleTileSchedulerILb1ELb0ELb0ELi128EEEEEEEEEvNT_6ParamsE) ;  /* 0xffff386004007950 */ /* 0x000fea0003c3ffff */
        .type           $_ZN7cutlass13device_kernelIN5flash19enable_sm80_to_sm89INS1_16FlashAttnBwdSm80INS1_25CollectiveMainloopBwdSm80ILi2ELi2EN4cute5tupleIJNS5_1CILi128EEES8_NS7_ILi64EEEEEENS_10bfloat16_tEfNS_4arch4Sm80ELb0ELb0ELb1ELb1ELb0ELb0ELb0ELb0ELi2ELi4ELi4ELi4ELb0EEENS1_24CollectiveEpilogueBwdGQAISA_fSD_Li256ELb1ELb0EEENS1_19SingleTileSchedulerILb1ELb0ELb0ELi128EEEEEEEEEvNT_6ParamsE$_ZZN4cute5sliceINS_5tupleIJNS_10UnderscoreES2_iEEENS1_IJNS1_IJNS_1CILi1EEENS4_ILi0EEEEEEiNS4_ILi1024EEEEEEEEDaRKT_RKT0_ENKUlRKT_RKT0_E_clIS2_iEEDaSI_SL_,@function
        .size           $_ZN7cutlass13device_kernelIN5flash19enable_sm80_to_sm89INS1_16FlashAttnBwdSm80INS1_25CollectiveMainloopBwdSm80ILi2ELi2EN4cute5tupleIJNS5_1CILi128EEES8_NS7_ILi64EEEEEENS_10bfloat16_tEfNS_4arch4Sm80ELb0ELb0ELb1ELb1ELb0ELb0ELb0ELb0ELi2ELi4ELi4ELi4ELb0EEENS1_24CollectiveEpilogueBwdGQAISA_fSD_Li256ELb1ELb0EEENS1_19SingleTileSchedulerILb1ELb0ELb0ELi128EEEEEEEEEvNT_6ParamsE$_ZZN4cute5sliceINS_5tupleIJNS_10UnderscoreES2_iEEENS1_IJNS1_IJNS_1CILi1EEENS4_ILi0EEEEEEiNS4_ILi1024EEEEEEEEDaRKT_RKT0_ENKUlRKT_RKT0_E_clIS2_iEEDaSI_SL_,($_ZN7cutlass13device_kernelIN5flash19enable_sm80_to_sm89INS1_16FlashAttnBwdSm80INS1_25CollectiveMainloopBwdSm80ILi2ELi2EN4cute5tupleIJNS5_1CILi128EEES8_NS7_ILi64EEEEEENS_10bfloat16_tEfNS_4arch4Sm80ELb0ELb0ELb1ELb1ELb0ELb0ELb0ELb0ELi2ELi4ELi4ELi4ELb0EEENS1_24CollectiveEpilogueBwdGQAISA_fSD_Li256ELb1ELb0EEENS1_19SingleTileSchedulerILb1ELb0ELb0ELi128EEEEEEEEEvNT_6ParamsE$_ZZN4cute6detail10lift_sliceINS_5tupleIJNS_1CILi0EEENS_10UnderscoreEEEENS2_IJNS2_IJS4_S4_EEEiEEEEEDaRKT_RKT0_ENKUlRKT_RKT0_E_clIS5_iEEDaSH_SK_ - $_ZN7cutlass13device_kernelIN5flash19enable_sm80_to_sm89INS1_16FlashAttnBwdSm80INS1_25CollectiveMainloopBwdSm80ILi2ELi2EN4cute5tupleIJNS5_1CILi128EEES8_NS7_ILi64EEEEEENS_10bfloat16_tEfNS_4arch4Sm80ELb0ELb0ELb1ELb1ELb0ELb0ELb0ELb0ELi2ELi4ELi4ELi4ELb0EEENS1_24CollectiveEpilogueBwdGQAISA_fSD_Li256ELb1ELb0EEENS1_19SingleTileSchedulerILb1ELb0ELb0ELi128EEEEEEEEEvNT_6ParamsE$_ZZN4cute5sliceINS_5tupleIJNS_10UnderscoreES2_iEEENS1_IJNS1_IJNS_1CILi1EEENS4_ILi0EEEEEEiNS4_ILi1024EEEEEEEEDaRKT_RKT0_ENKUlRKT_RKT0_E_clIS2_iEEDaSI_SL_)
$_ZN7cutlass13device_kernelIN5flash19enable_sm80_to_sm89INS1_16FlashAttnBwdSm80INS1_25CollectiveMainloopBwdSm80ILi2ELi2EN4cute5tupleIJNS5_1CILi128EEES8_NS7_ILi64EEEEEENS_10bfloat16_tEfNS_4arch4Sm80ELb0ELb0ELb1ELb1ELb0ELb0ELb0ELb0ELi2ELi4ELi4ELi4ELb0EEENS1_24CollectiveEpilogueBwdGQAISA_fSD_Li256ELb1ELb0EEENS1_19SingleTileSchedulerILb1ELb0ELb0ELi128EEEEEEEEEvNT_6ParamsE$_ZZN4cute5sliceINS_5tupleIJNS_10UnderscoreES2_iEEENS1_IJNS1_IJNS_1CILi1EEENS4_ILi0EEEEEEiNS4_ILi1024EEEEEEEEDaRKT_RKT0_ENKUlRKT_RKT0_E_clIS2_iEEDaSI_SL_:
        /* <DEDUP_REMOVED lines=8> */
        .type           $_ZN7cutlass13device_kernelIN5flash19enable_sm80_to_sm89INS1_16FlashAttnBwdSm80INS1_25CollectiveMainloopBwdSm80ILi2ELi2EN4cute5tupleIJNS5_1CILi128EEES8_NS7_ILi64EEEEEENS_10bfloat16_tEfNS_4arch4Sm80ELb0ELb0ELb1ELb1ELb0ELb0ELb0ELb0ELi2ELi4ELi4ELi4ELb0EEENS1_24CollectiveEpilogueBwdGQAISA_fSD_Li256ELb1ELb0EEENS1_19SingleTileSchedulerILb1ELb0ELb0ELi128EEEEEEEEEvNT_6ParamsE$_ZZN4cute6detail10lift_sliceINS_5tupleIJNS_1CILi0EEENS_10UnderscoreEEEENS2_IJNS2_IJS4_S4_EEEiEEEEEDaRKT_RKT0_ENKUlRKT_RKT0_E_clIS5_iEEDaSH_SK_,@function
        .size           $_ZN7cutlass13device_kernelIN5flash19enable_sm80_to_sm89INS1_16FlashAttnBwdSm80INS1_25CollectiveMainloopBwdSm80ILi2ELi2EN4cute5tupleIJNS5_1CILi128EEES8_NS7_ILi64EEEEEENS_10bfloat16_tEfNS_4arch4Sm80ELb0ELb0ELb1ELb1ELb0ELb0ELb0ELb0ELi2ELi4ELi4ELi4ELb0EEENS1_24CollectiveEpilogueBwdGQAISA_fSD_Li256ELb1ELb0EEENS1_19SingleTileSchedulerILb1ELb0ELb0ELi128EEEEEEEEEvNT_6ParamsE$_ZZN4cute6detail10lift_sliceINS_5tupleIJNS_1CILi0EEENS_10UnderscoreEEEENS2_IJNS2_IJS4_S4_EEEiEEEEEDaRKT_RKT0_ENKUlRKT_RKT0_E_clIS5_iEEDaSH_SK_,($_ZN7cutlass13device_kernelIN5flash19enable_sm80_to_sm89INS1_16FlashAttnBwdSm80INS1_25CollectiveMainloopBwdSm80ILi2ELi2EN4cute5tupleIJNS5_1CILi128EEES8_NS7_ILi64EEEEEENS_10bfloat16_tEfNS_4arch4Sm80ELb0ELb0ELb1ELb1ELb0ELb0ELb0ELb0ELi2ELi4ELi4ELi4ELb0EEENS1_24CollectiveEpilogueBwdGQAISA_fSD_Li256ELb1ELb0EEENS1_19SingleTileSchedulerILb1ELb0ELb0ELi128EEEEEEEEEvNT_6ParamsE$_ZZN4cute6detail16composition_implINS_1CILi2EEEiNS_5tupleIJNS2_ILi1EEES3_EEENS4_IJNS2_ILi0EEES5_EEEEEDaRKT_RKT0_RKT1_RKT2_ENKUlRKT_RKT0_E_clIS3_S5_EEDaSN_SQ_ - $_ZN7cutlass13device_kernelIN5flash19enable_sm80_to_sm89INS1_16FlashAttnBwdSm80INS1_25CollectiveMainloopBwdSm80ILi2ELi2EN4cute5tupleIJNS5_1CILi128EEES8_NS7_ILi64EEEEEENS_10bfloat16_tEfNS_4arch4Sm80ELb0ELb0ELb1ELb1ELb0ELb0ELb0ELb0ELi2ELi4ELi4ELi4ELb0EEENS1_24CollectiveEpilogueBwdGQAISA_fSD_Li256ELb1ELb0EEENS1_19SingleTileSchedulerILb1ELb0ELb0ELi128EEEEEEEEEvNT_6ParamsE$_ZZN4cute6detail10lift_sliceINS_5tupleIJNS_1CILi0EEENS_10UnderscoreEEEENS2_IJNS2_IJS4_S4_EEEiEEEEEDaRKT_RKT0_ENKUlRKT_RKT0_E_clIS5_iEEDaSH_SK_)
$_ZN7cutlass13device_kernelIN5flash19enable_sm80_to_sm89INS1_16FlashAttnBwdSm80INS1_25CollectiveMainloopBwdSm80ILi2ELi2EN4cute5tupleIJNS5_1CILi128EEES8_NS7_ILi64EEEEEENS_10bfloat16_tEfNS_4arch4Sm80ELb0ELb0ELb1ELb1ELb0ELb0ELb0ELb0ELi2ELi4ELi4ELi4ELb0EEENS1_24CollectiveEpilogueBwdGQAISA_fSD_Li256ELb1ELb0EEENS1_19SingleTileSchedulerILb1ELb0ELb0ELi128EEEEEEEEEvNT_6ParamsE$_ZZN4cute6detail10lift_sliceINS_5tupleIJNS_1CILi0EEENS_10UnderscoreEEEENS2_IJNS2_IJS4_S4_EEEiEEEEEDaRKT_RKT0_ENKUlRKT_RKT0_E_clIS5_iEEDaSH_SK_:
[----:B------:R-:W-:Y:S02]  /*c820*/  IADD3 R2, R1, 0x1680, RZ ;  /* 0x0000168001027810 */ /* 0x000fe40007ffe0ff */
[----:B------:R-:W-:Y:S02]  /*c830*/  MOV R8, 0xc860 ;  /* 0x0000c86000087802 */ /* 0x000fe40000000f00 */
[----:B------:R-:W-:Y:S02]  /*c840*/  IADD3 R2, R2, c[0x0][0x20], RZ ;  /* 0x0000080002027a10 */ /* 0x000fe40007ffe0ff */
[----:B------:R-:W-:Y:S05]  /*c850*/  CALL.REL.NOINC `($_ZN7cutlass13device_kernelIN5flash19enable_sm80_to_sm89INS1_16FlashAttnBwdSm80INS1_25CollectiveMainloopBwdSm80ILi2ELi2EN4cute5tupleIJNS5_1CILi128EEES8_NS7_ILi64EEEEEENS_10bfloat16_tEfNS_4arch4Sm80ELb0ELb0ELb1ELb1ELb0ELb0ELb0ELb0ELi2ELi4ELi4ELi4ELb0EEENS1_24CollectiveEpilogueBwdGQAISA_fSD_Li256ELb1ELb0EEENS1_19SingleTileSchedulerILb1ELb0ELb0ELi128EEEEEEEEEvNT_6ParamsE$_ZN4cute3eso3ESOILb0ELb1EJiEEC2ERKi) ;  /* 0xffffa67000007944 */ /* 0x000fea0003c3ffff */
[----:B-1----:R1:W5:Y:S01]  /*c860*/  LDL R3, [R1+0x1680] ;  /* 0x0016800001037983 */ /* 0x0023620000100800 */
[----:B------:R-:W-:-:S04]  /*c870*/  MOV R11, 0x0 ;  /* 0x00000000000b7802 */ /* 0x000fc80000000f00 */
[----:B------:R-:W-:Y:S05]  /*c880*/  RET.REL.NODEC R10 `(_ZN7cutlass13device_kernelIN5flash19enable_sm80_to_sm89INS1_16FlashAttnBwdSm80INS1_25CollectiveMainloopBwdSm80ILi2ELi2EN4cute5tupleIJNS5_1CILi128EEES8_NS7_ILi64EEEEEENS_10bfloat16_tEfNS_4arch4Sm80ELb0ELb0ELb1ELb1ELb0ELb0ELb0ELb0ELi2ELi4ELi4ELi4ELb0EEENS1_24CollectiveEpilogueBwdGQAISA_fSD_Li256ELb1ELb0EEENS1_19SingleTileSchedulerILb1ELb0ELb0ELi128EEEEEEEEEvNT_6ParamsE) ;  /* 0xffff37700a007950 */ /* 0x000fea0003c3ffff */
        .type           $_ZN7cutlass13device_kernelIN5flash19enable_sm80_to_sm89INS1_16FlashAttnBwdSm80INS1_25CollectiveMainloopBwdSm80ILi2ELi2EN4cute5tupleIJNS5_1CILi128EEES8_NS7_ILi64EEEEEENS_10bfloat16_tEfNS_4arch4Sm80ELb0ELb0ELb1ELb1ELb0ELb0ELb0ELb0ELi2ELi4ELi4ELi4ELb0EEENS1_24CollectiveEpilogueBwdGQAISA_fSD_Li256ELb1ELb0EEENS1_19SingleTileSchedulerILb1ELb0ELb0ELi128EEEEEEEEEvNT_6ParamsE$_ZZN4cute6detail16composition_implINS_1CILi2EEEiNS_5tupleIJNS2_ILi1EEES3_EEENS4_IJNS2_ILi0EEES5_EEEEEDaRKT_RKT0_RKT1_RKT2_ENKUlRKT_RKT0_E_clIS3_S5_EEDaSN_SQ_,@function
        .size           $_ZN7cutlass13device_kernelIN5flash19enable_sm80_to_sm89INS1_16FlashAttnBwdSm80INS1_25CollectiveMainloopBwdSm80ILi2ELi2EN4cute5tupleIJNS5_1CILi128EEES8_NS7_ILi64EEEEEENS_10bfloat16_tEfNS_4arch4Sm80ELb0ELb0ELb1ELb1ELb0ELb0ELb0ELb0ELi2ELi4ELi4ELi4ELb0EEENS1_24CollectiveEpilogueBwdGQAISA_fSD_Li256ELb1ELb0EEENS1_19SingleTileSchedulerILb1ELb0ELb0ELi128EEEEEEEEEvNT_6ParamsE$_ZZN4cute6detail16composition_implINS_1CILi2EEEiNS_5tupleIJNS2_ILi1EEES3_EEENS4_IJNS2_ILi0EEES5_EEEEEDaRKT_RKT0_RKT1_RKT2_ENKUlRKT_RKT0_E_clIS3_S5_EEDaSN_SQ_,($_ZN7cutlass13device_kernelIN5flash19enable_sm80_to_sm89INS1_16FlashAttnBwdSm80INS1_25CollectiveMainloopBwdSm80ILi2ELi2EN4cute5tupleIJNS5_1CILi128EEES8_NS7_ILi64EEEEEENS_10bfloat16_tEfNS_4arch4Sm80ELb0ELb0ELb1ELb1ELb0ELb0ELb0ELb0ELi2ELi4ELi4ELi4ELb0EEENS1_24CollectiveEpilogueBwdGQAISA_fSD_Li256ELb1ELb0EEENS1_19SingleTileSchedulerILb1ELb0ELb0ELi128EEEEEEEEEvNT_6ParamsE$_ZZN4cute6detail16composition_implINS_5tupleIJNS_1CILi16EEENS3_ILi2EEES5_S5_NS3_ILi4EEES5_EEENS2_IJNS3_ILi1EEEiiiNS3_ILi144EEENS3_ILi512EEEEEENS2_IJNS2_IJS5_S5_EEES6_NS3_ILi8EEEEEENS2_IJNS2_IJNS3_ILi64EEESA_EEES4_NS3_ILi1024EEEEEEEEDaRKT_RKT0_RKT1_RKT2_ENKUlRKT_RKT0_E_clIS6_S4_EEDaSX_S10_ - $_ZN7cutlass13device_kernelIN5flash19enable_sm80_to_sm89INS1_16FlashAttnBwdSm80INS1_25CollectiveMainloopBwdSm80ILi2ELi2EN4cute5tupleIJNS5_1CILi128EEES8_NS7_ILi64EEEEEENS_10bfloat16_tEfNS_4arch4Sm80ELb0ELb0ELb1ELb1ELb0ELb0ELb0ELb0ELi2ELi4ELi4ELi4ELb0EEENS1_24CollectiveEpilogueBwdGQAISA_fSD_Li256ELb1ELb0EEENS1_19SingleTileSchedulerILb1ELb0ELb0ELi128EEEEEEEEEvNT_6ParamsE$_ZZN4cute6detail16composition_implINS_1CILi2EEEiNS_5tupleIJNS2_ILi1EEES3_EEENS4_IJNS2_ILi0EEES5_EEEEEDaRKT_RKT0_RKT1_RKT2_ENKUlRKT_RKT0_E_clIS3_S5_EEDaSN_SQ_)
$_ZN7cutlass13device_kernelIN5flash19enable_sm80_to_sm89INS1_16FlashAttnBwdSm80INS1_25CollectiveMainloopBwdSm80ILi2ELi2EN4cute5tupleIJNS5_1CILi128EEES8_NS7_ILi64EEEEEENS_10bfloat16_tEfNS_4arch4Sm80ELb0ELb0ELb1ELb1ELb0ELb0ELb0ELb0ELi2ELi4ELi4ELi4ELb0EEENS1_24CollectiveEpilogueBwdGQAISA_fSD_Li256ELb1ELb0EEENS1_19SingleTileSchedulerILb1ELb0ELb0ELi128EEEEEEEEEvNT_6ParamsE$_ZZN4cute6detail16composition_implINS_1CILi2EEEiNS_5tupleIJNS2_ILi1EEES3_EEENS4_IJNS2_ILi0EEES5_EEEEEDaRKT_RKT0_RKT1_RKT2_ENKUlRKT_RKT0_E_clIS3_S5_EEDaSN_SQ_:
[----:B------:R-:W-:Y:S02]  /*c890*/  IADD3 R2, R1, 0x1688, RZ ;  /* 0x0000168801027810 */ /* 0x000fe40007ffe0ff */
[----:B------:R-:W-:Y:S02]  /*c8a0*/  MOV R6, 0xc8d0 ;  /* 0x0000c8d000067802 */ /* 0x000fe40000000f00 */
[----:B------:R-:W-:Y:S02]  /*c8b0*/  IADD3 R2, R2, c[0x0][0x20], RZ ;  /* 0x0000080002027a10 */ /* 0x000fe40007ffe0ff */
[----:B------:R-:W-:Y:S05]  /*c8c0*/  CALL.REL.NOINC `($_ZN7cutlass13device_kernelIN5flash19enable_sm80_to_sm89INS1_16FlashAttnBwdSm80INS1_25CollectiveMainloopBwdSm80ILi2ELi2EN4cute5tupleIJNS5_1CILi128EEES8_NS7_ILi64EEEEEENS_10bfloat16_tEfNS_4arch4Sm80ELb0ELb0ELb1ELb1ELb0ELb0ELb0ELb0ELi2ELi4ELi4ELi4ELb0EEENS1_24CollectiveEpilogueBwdGQAISA_fSD_Li256ELb1ELb0EEENS1_19SingleTileSchedulerILb1ELb0ELb0ELi128EEEEEEEEEvNT_6ParamsE$_ZN4cute5tupleIJNS_1CILi2EEEiEEC2ERKS2_RKi) ;  /* 0xffffe27000007944 */ /* 0x000fea0003c3ffff */
[----:B------:R1:W5:Y:S01]  /*c8d0*/  LDL R3, [R1+0x1688] ;  /* 0x0016880001037983 */ /* 0x0003620000100800 */
[----:B------:R-:W-:-:S04]  /*c8e0*/  MOV R9, 0x0 ;  /* 0x0000000000097802 */ /* 0x000fc80000000f00 */
[----:B------:R-:W-:Y:S05]  /*c8f0*/  RET.REL.NODEC R8 `(_ZN7cutlass13device_kernelIN5flash19enable_sm80_to_sm89INS1_16FlashAttnBwdSm80INS1_25CollectiveMainloopBwdSm80ILi2ELi2EN4cute5tupleIJNS5_1CILi128EEES8_NS7_ILi64EEEEEENS_10bfloat16_tEfNS_4arch4Sm80ELb0ELb0ELb1ELb1ELb0ELb0ELb0ELb0ELi2ELi4ELi4ELi4ELb0EEENS1_24CollectiveEpilogueBwdGQAISA_fSD_Li256ELb1ELb0EEENS1_19SingleTileSchedulerILb1ELb0ELb0ELi128EEEEEEEEEvNT_6ParamsE) ;  /* 0xffff370008007950 */ /* 0x000fea0003c3ffff */
        .type           $_ZN7cutlass13device_kernelIN5flash19enable_sm80_to_sm89INS1_16FlashAttnBwdSm80INS1_25CollectiveMainloopBwdSm80ILi2ELi2EN4cute5tupleIJNS5_1CILi128EEES8_NS7_ILi64EEEEEENS_10bfloat16_tEfNS_4arch4Sm80ELb0ELb0ELb1ELb1ELb0ELb0ELb0ELb0ELi2ELi4ELi4ELi4ELb0EEENS1_24CollectiveEpilogueBwdGQAISA_fSD_Li256ELb1ELb0EEENS1_19SingleTileSchedulerILb1ELb0ELb0ELi128EEEEEEEEEvNT_6ParamsE$_ZZN4cute6detail16composition_implINS_5tupleIJNS_1CILi16EEENS3_ILi2EEES5_S5_NS3_ILi4EEES5_EEENS2_IJNS3_ILi1EEEiiiNS3_ILi144EEENS3_ILi512EEEEEENS2_IJNS2_IJS5_S5_EEES6_NS3_ILi8EEEEEENS2_IJNS2_IJNS3_ILi64EEESA_EEES4_NS3_ILi1024EEEEEEEEDaRKT_RKT0_RKT1_RKT2_ENKUlRKT_RKT0_E_clIS6_S4_EEDaSX_S10_,@function
        .size           $_ZN7cutlass13device_kernelIN5flash19enable_sm80_to_sm89INS1_16FlashAttnBwdSm80INS1_25CollectiveMainloopBwdSm80ILi2ELi2EN4cute5tupleIJNS5_1CILi128EEES8_NS7_ILi64EEEEEENS_10bfloat16_tEfNS_4arch4Sm80ELb0ELb0ELb1ELb1ELb0ELb0ELb0ELb0ELi2ELi4ELi4ELi4ELb0EEENS1_24CollectiveEpilogueBwdGQAISA_fSD_Li256ELb1ELb0EEENS1_19SingleTileSchedulerILb1ELb0ELb0ELi128EEEEEEEEEvNT_6ParamsE$_ZZN4cute6detail16composition_implINS_5tupleIJNS_1CILi16EEENS3_ILi2EEES5_S5_NS3_ILi4EEES5_EEENS2_IJNS3_ILi1EEEiiiNS3_ILi144EEENS3_ILi512EEEEEENS2_IJNS2_IJS5_S5_EEES6_NS3_ILi8EEEEEENS2_IJNS2_IJNS3_ILi64EEESA_EEES4_NS3_ILi1024EEEEEEEEDaRKT_RKT0_RKT1_RKT2_ENKUlRKT_RKT0_E_clIS6_S4_EEDaSX_S10_,($_ZN7cutlass13device_kernelIN5flash19enable_sm80_to_sm89INS1_16FlashAttnBwdSm80INS1_25CollectiveMainloopBwdSm80ILi2ELi2EN4cute5tupleIJNS5_1CILi128EEES8_NS7_ILi64EEEEEENS_10bfloat16_tEfNS_4arch4Sm80ELb0ELb0ELb1ELb1ELb0ELb0ELb0ELb0ELi2ELi4ELi4ELi4ELb0EEENS1_24CollectiveEpilogueBwdGQAISA_fSD_Li256ELb1ELb0EEENS1_19SingleTileSchedulerILb1ELb0ELb0ELi128EEEEEEEEEvNT_6ParamsE$_ZZN4cute6detail16composition_implINS_5tupleIJNS_1CILi16EEENS3_ILi2EEES5_S5_NS3_ILi4EEES5_EEENS2_IJNS3_ILi1EEEiiiNS3_ILi144EEENS3_ILi512EEEEEENS2_IJNS2_IJS5_S5_EEES6_NS3_ILi8EEEEEENS2_IJNS2_IJNS3_ILi64EEESA_EEES4_NS3_ILi1024EEEEEEEEDaRKT_RKT0_RKT1_RKT2_ENKUlRKT_RKT0_E_clISC_SG_EEDaSX_S10_ - $_ZN7cutlass13device_kernelIN5flash19enable_sm80_to_sm89INS1_16FlashAttnBwdSm80INS1_25CollectiveMainloopBwdSm80ILi2ELi2EN4cute5tupleIJNS5_1CILi128EEES8_NS7_ILi64EEEEEENS_10bfloat16_tEfNS_4arch4Sm80ELb0ELb0ELb1ELb1ELb0ELb0ELb0ELb0ELi2ELi4ELi4ELi4ELb0EEENS1_24CollectiveEpilogueBwdGQAISA_fSD_Li256ELb1ELb0EEENS1_19SingleTileSchedulerILb1ELb0ELb0ELi128EEEEEEEEEvNT_6ParamsE$_ZZN4cute6detail16composition_implINS_5tupleIJNS_1CILi16EEENS3_ILi2EEES5_S5_NS3_ILi4EEES5_EEENS2_IJNS3_ILi1EEEiiiNS3_ILi144EEENS3_ILi512EEEEEENS2_IJNS2_IJS5_S5_EEES6_NS3_ILi8EEEEEENS2_IJNS2_IJNS3_ILi64EEESA_EEES4_NS3_ILi1024EEEEEEEEDaRKT_RKT0_RKT1_RKT2_ENKUlRKT_RKT0_E_clIS6_S4_EEDaSX_S10_)
$_ZN7cutlass13device_kernelIN5flash19enable_sm80_to_sm89INS1_16FlashAttnBwdSm80INS1_25CollectiveMainloopBwdSm80ILi2ELi2EN4cute5tupleIJNS5_1CILi128EEES8_NS7_ILi64EEEEEENS_10bfloat16_tEfNS_4arch4Sm80ELb0ELb0ELb1ELb1ELb0ELb0ELb0ELb0ELi2ELi4ELi4ELi4ELb0EEENS1_24CollectiveEpilogueBwdGQAISA_fSD_Li256ELb1ELb0EEENS1_19SingleTileSchedulerILb1ELb0ELb0ELi128EEEEEEEEEvNT_6ParamsE$_ZZN4cute6detail16composition_implINS_5tupleIJNS_1CILi16EEENS3_ILi2EEES5_S5_NS3_ILi4EEES5_EEENS2_IJNS3_ILi1EEEiiiNS3_ILi144EEENS3_ILi512EEEEEENS2_IJNS2_IJS5_S5_EEES6_NS3_ILi8EEEEEENS2_IJNS2_IJNS3_ILi64EEESA_EEES4_NS3_ILi1024EEEEEEEEDaRKT_RKT0_RKT1_RKT2_ENKUlRKT_RKT0_E_clIS6_S4_EEDaSX_S10_:
        /* <DEDUP_REMOVED lines=14> */
[----:B-1---5:R-:W-:Y:S05]  /*c9e0*/  CALL.REL.NOINC `($_ZN7cutlass13device_kernelIN5flash19enable_sm80_to_sm89INS1_16FlashAttnBwdSm80INS1_25CollectiveMainloopBwdSm80ILi2ELi2EN4cute5tupleIJNS5_1CILi128EEES8_NS7_ILi64EEEEEENS_10bfloat16_tEfNS_4arch4Sm80ELb0ELb0ELb1ELb1ELb0ELb0ELb0ELb0ELi2ELi4ELi4ELi4ELb0EEENS1_24CollectiveEpilogueBwdGQAISA_fSD_Li256ELb1ELb0EEENS1_19SingleTileSchedulerILb1ELb0ELb0ELi128EEEEEEEEEvNT_6ParamsE$_ZZN4cute6detail16composition_implINS_5tupleIJNS_1CILi16EEENS3_ILi2EEES5_S5_NS3_ILi4EEES5_EEENS2_IJNS3_ILi1EEEiiiNS3_ILi144EEENS3_ILi512EEEEEES6_S4_EEDaRKT_RKT0_RKT1_RKT2_ENKUlRKT_T0_E_clINS2_IJNS2_IJEEESU_S6_S8_EEENS_17integral_constantIiLi1EEEEEDaSQ_SR_) ;  /* 0x0000055000007944 */ /* 0x022fea0003c00000 */
[----:B-----5:R2:W-:Y:S04]  /*c9f0*/  STL [R1+0x16a8], R2 ;  /* 0x0016a80201007387 */ /* 0x0205e80000100800 */
[----:B------:R2:W-:Y:S04]  /*ca00*/  STL.64 [R1+0x16a0], R72 ;  /* 0x0016a04801007387 */ /* 0x0005e80000100a00 */
[----:B------:R-:W5:Y:S01]  /*ca10*/  LDL R6, [R6+0x4] ;  /* 0x0000040006067983 */ /* 0x000f620000100800 */
[----:B------:R-:W-:Y:S02]  /*ca20*/  IADD3 R3, R65, 0x28, RZ ;  /* 0x0000002841037810 */ /* 0x000fe40007ffe0ff */
[----:B------:R-:W-:-:S02]  /*ca30*/  MOV R70, 0xca50 ;  /* 0x0000ca5000467802 */ /* 0x000fc40000000f00 */
[----:B-12--5:R-:W-:Y:S05]  /*ca40*/  CALL.REL.NOINC `($_ZN7cutlass13device_kernelIN5flash19enable_sm80_to_sm89INS1_16FlashAttnBwdSm80INS1_25CollectiveMainloopBwdSm80ILi2ELi2EN4cute5tupleIJNS5_1CILi128EEES8_NS7_ILi64EEEEEENS_10bfloat16_tEfNS_4arch4Sm80ELb0ELb0ELb1ELb1ELb0ELb0ELb0ELb0ELi2ELi4ELi4ELi4ELb0EEENS1_24CollectiveEpilogueBwdGQAISA_fSD_Li256ELb1ELb0EEENS1_19SingleTileSchedulerILb1ELb0ELb0ELi128EEEEEEEEEvNT_6ParamsE$_ZZN4cute6detail16composition_implINS_5tupleIJNS_1CILi16EEENS3_ILi2EEES5_S5_NS3_ILi4EEES5_EEENS2_IJNS3_ILi1EEEiiiNS3_ILi144EEENS3_ILi512EEEEEES6_S4_EEDaRKT_RKT0_RKT1_RKT2_ENKUlRKT_T0_E_clINS2_IJNS2_IJS5_EEENS2_IJiEEES5_S8_EEENS_17integral_constantIiLi2EEEEEDaSQ_SR_) ;  /* 0x000005c000007944 */ /* 0x026fea0003c00000 */
[----:B------:R-:W2:Y:S01]  /*ca50*/  LDL.64 R70, [R1+0x16a0] ;  /* 0x0016a00001467983 */ /* 0x000ea20000100a00 */
[----:B------:R-:W-:-:S02]  /*ca60*/  IADD3 R5, R65, 0x18, RZ ;  /* 0x0000001841057810 */ /* 0x000fc40007ffe0ff */
[----:B------:R-:W-:Y:S01]  /*ca70*/  MOV R8, 0xcab0 ;  /* 0x0000cab000087802 */ /* 0x000fe20000000f00 */
[----:B-----5:R3:W-:Y:S04]  /*ca80*/  STL.64 [R1+0x1698], R2 ;  /* 0x0016980201007387 */ /* 0x0207e80000100a00 */
[----:B--2---:R3:W-:Y:S02]  /*ca90*/  STL.64 [R1+0x1690], R70 ;  /* 0x0016904601007387 */ /* 0x0047e40000100a00 */
[----:B-1-3--:R-:W-:Y:S05]  /*caa0*/  CALL.REL.NOINC `($_ZN7cutlass13device_kernelIN5flash19enable_sm80_to_sm89INS1_16FlashAttnBwdSm80INS1_25CollectiveMainloopBwdSm80ILi2ELi2EN4cute5tupleIJNS5_1CILi128EEES8_NS7_ILi64EEEEEENS_10bfloat16_tEfNS_4arch4Sm80ELb0ELb0ELb1ELb1ELb0ELb0ELb0ELb0ELi2ELi4ELi4ELi4ELb0EEENS1_24CollectiveEpilogueBwdGQAISA_fSD_Li256ELb1ELb0EEENS1_19SingleTileSchedulerILb1ELb0ELb0ELi128EEEEEEEEEvNT_6ParamsE$_ZZN4cute6detail16composition_implINS_5tupleIJNS_1CILi16EEENS3_ILi2EEES5_S5_NS3_ILi4EEES5_EEENS2_IJNS3_ILi1EEEiiiNS3_ILi144EEENS3_ILi512EEEEEES6_S4_EEDaRKT_RKT0_RKT1_RKT2_ENKUlRKT_T0_E_clINS2_IJNS2_IJS5_S5_EEENS2_IJiiEEES8_S8_EEENS_17integral_constantIiLi3EEEEEDaSQ_SR_) ;  /* 0x0000065000007944 */ /* 0x00afea0003c00000 */
[----:B------:R-:W2:Y:S01]  /*cab0*/  LDL.64 R70, [R1+0x1690] ;  /* 0x0016900001467983 */ /* 0x000ea20000100a00 */
[----:B------:R-:W-:Y:S02]  /*cac0*/  IADD3 R5, R65, 0x8, RZ ;  /* 0x0000000841057810 */ /* 0x000fe40007ffe0ff */
[----:B------:R-:W-:Y:S01]  /*cad0*/  MOV R8, 0xcb10 ;  /* 0x0000cb1000087802 */ /* 0x000fe20000000f00 */
[----:B-----5:R3:W-:Y:S04]  /*cae0*/  STL.64 [R1+0x1688], R2 ;  /* 0x0016880201007387 */ /* 0x0207e80000100a00 */
[----:B--2---:R3:W-:Y:S02]  /*caf0*/  STL.64 [R1+0x1680], R70 ;  /* 0x0016804601007387 */ /* 0x0047e40000100a00 */
[----:B-1-3--:R-:W-:Y:S05]  /*cb00*/  CALL.REL.NOINC `($_ZN7cutlass13device_kernelIN5flash19enable_sm80_to_sm89INS1_16FlashAttnBwdSm80INS1_25CollectiveMainloopBwdSm80ILi2ELi2EN4cute5tupleIJNS5_1CILi128EEES8_NS7_ILi64EEEEEENS_10bfloat16_tEfNS_4arch4Sm80ELb0ELb0ELb1ELb1ELb0ELb0ELb0ELb0ELi2ELi4ELi4ELi4ELb0EEENS1_24CollectiveEpilogueBwdGQAISA_fSD_Li256ELb1ELb0EEENS1_19SingleTileSchedulerILb1ELb0ELb0ELi128EEEEEEEEEvNT_6ParamsE$_ZZN4cute6detail16composition_implINS_5tupleIJNS_1CILi16EEENS3_ILi2EEES5_S5_NS3_ILi4EEES5_EEENS2_IJNS3_ILi1EEEiiiNS3_ILi144EEENS3_ILi512EEEEEES6_S4_EEDaRKT_RKT0_RKT1_RKT2_ENKUlRKT_T0_E_clINS2_IJNS2_IJS5_S5_EEENS2_IJiiEEES8_S8_EEENS_17integral_constantIiLi4EEEEEDaSQ_SR_) ;  /* 0x0000069000007944 */ /* 0x00afea0003c00000 */
[----:B-----5:R-:W-:Y:S01]  /*cb10*/  IMAD.MOV.U32 R8, RZ, RZ, R3 ;  /* 0x000000ffff087224 */ /* 0x020fe200078e0003 */
[----:B------:R-:W-:-:S02]  /*cb20*/  MOV R3, R17 ;  /* 0x0000001100037202 */ /* 0x000fc40000000f00 */
[----:B------:R-:W-:Y:S02]  /*cb30*/  MOV R6, 0xcb50 ;  /* 0x0000cb5000067802 */ /* 0x000fe40000000f00 */
[----:B-1----:R-:W-:Y:S05]  /*cb40*/  CALL.REL.NOINC `($_ZN7cutlass13device_kernelIN5flash19enable_sm80_to_sm89INS1_16FlashAttnBwdSm80INS1_25CollectiveMainloopBwdSm80ILi2ELi2EN4cute5tupleIJNS5_1CILi128EEES8_NS7_ILi64EEEEEENS_10bfloat16_tEfNS_4arch4Sm80ELb0ELb0ELb1ELb1ELb0ELb0ELb0ELb0ELi2ELi4ELi4ELi4ELb0EEENS1_24CollectiveEpilogueBwdGQAISA_fSD_Li256ELb1ELb0EEENS1_19SingleTileSchedulerILb1ELb0ELb0ELi128EEEEEEEEEvNT_6ParamsE$_ZN4cute5tupleIJNS0_IJNS_1CILi2EEES2_EEENS0_IJiiEEEEEC2ERKS3_RKS4_) ;  /* 0xffffde0000007944 */ /* 0x002fea0003c3ffff */
[----:B------:R1:W5:Y:S01]  /*cb50*/  LDL.64 R2, [R1+0x16c0] ;  /* 0x0016c00001027983 */ /* 0x0003620000100a00 */
[----:B------:R-:W-:-:S04]  /*cb60*/  MOV R17, 0x0 ;  /* 0x0000000000117802 */ /* 0x000fc80000000f00 */
[----:B------:R-:W-:Y:S05]  /*cb70*/  RET.REL.NODEC R16 `(_ZN7cutlass13device_kernelIN5flash19enable_sm80_to_sm89INS1_16FlashAttnBwdSm80INS1_25CollectiveMainloopBwdSm80ILi2ELi2EN4cute5tupleIJNS5_1CILi128EEES8_NS7_ILi64EEEEEENS_10bfloat16_tEfNS_4arch4Sm80ELb0ELb0ELb1ELb1ELb0ELb0ELb0ELb0ELi2ELi4ELi4ELi4ELb0EEENS1_24CollectiveEpilogueBwdGQAISA_fSD_Li256ELb1ELb0EEENS1_19SingleTileSchedulerILb1ELb0ELb0ELi128EEEEEEEEEvNT_6ParamsE) ;  /* 0xffff348010007950 */ /* 0x000fea0003c3ffff */
        .type           $_ZN7cutlass13device_kernelIN5flash19enable_sm80_to_sm89INS1_16FlashAttnBwdSm80INS1_25CollectiveMainloopBwdSm80ILi2ELi2EN4cute5tupleIJNS5_1CILi128EEES8_NS7_ILi64EEEEEENS_10bfloat16_tEfNS_4arch4Sm80ELb0ELb0ELb1ELb1ELb0ELb0ELb0ELb0ELi2ELi4ELi4ELi4ELb0EEENS1_24CollectiveEpilogueBwdGQAISA_fSD_Li256ELb1ELb0EEENS1_19SingleTileSchedulerILb1ELb0ELb0ELi128EEEEEEEEEvNT_6ParamsE$_ZZN4cute6detail16composition_implINS_5tupleIJNS_1CILi16EEENS3_ILi2EEES5_S5_NS3_ILi4EEES5_EEENS2_IJNS3_ILi1EEEiiiNS3_ILi144EEENS3_ILi512EEEEEENS2_IJNS2_IJS5_S5_EEES6_NS3_ILi8EEEEEENS2_IJNS2_IJNS3_ILi64EEESA_EEES4_NS3_ILi1024EEEEEEEEDaRKT_RKT0_RKT1_RKT2_ENKUlRKT_RKT0_E_clISC_SG_EEDaSX_S10_,@function
        .size           $_ZN7cutlass13device_kernelIN5flash19enable_sm80_to_sm89INS1_16FlashAttnBwdSm80INS1_25CollectiveMainloopBwdSm80ILi2ELi2EN4cute5tupleIJNS5_1CILi128EEES8_NS7_ILi64EEEEEENS_10bfloat16_tEfNS_4arch4Sm80ELb0ELb0ELb1ELb1ELb0ELb0ELb0ELb0ELi2ELi4ELi4ELi4ELb0EEENS1_24CollectiveEpilogueBwdGQAISA_fSD_Li256ELb1ELb0EEENS1_19SingleTileSchedulerILb1ELb0ELb0ELi128EEEEEEEEEvNT_6ParamsE$_ZZN4cute6detail16composition_implINS_5tupleIJNS_1CILi16EEENS3_ILi2EEES5_S5_NS3_ILi4EEES5_EEENS2_IJNS3_ILi1EEEiiiNS3_ILi144EEENS3_ILi512EEEEEENS2_IJNS2_IJS5_S5_EEES6_NS3_ILi8EEEEEENS2_IJNS2_IJNS3_ILi64EEESA_EEES4_NS3_ILi1024EEEEEEEEDaRKT_RKT0_RKT1_RKT2_ENKUlRKT_RKT0_E_clISC_SG_EEDaSX_S10_,($_ZN7cutlass13device_kernelIN5flash19enable_sm80_to_sm89INS1_16FlashAttnBwdSm80INS1_25CollectiveMainloopBwdSm80ILi2ELi2EN4cute5tupleIJNS5_1CILi128EEES8_NS7_ILi64EEEEEENS_10bfloat16_tEfNS_4arch4Sm80ELb0ELb0ELb1ELb1ELb0ELb0ELb0ELb0ELi2ELi4ELi4ELi4ELb0EEENS1_24CollectiveEpilogueBwdGQAISA_fSD_Li256ELb1ELb0EEENS1_19SingleTileSchedulerILb1ELb0ELb0ELi128EEEEEEEEEvNT_6ParamsE$_ZZN4cute6detail16composition_implINS_5tupleIJNS_1CILi16EEENS3_ILi2EEES5_S5_NS3_ILi4EEES5_EEENS2_IJNS3_ILi1EEEiiiNS3_ILi144EEENS3_ILi512EEEEEENS2_IJS5_S5_EEENS2_IJNS3_ILi64EEESA_EEEEEDaRKT_RKT0_RKT1_RKT2_ENKUlRKT_RKT0_E_clIS5_SD_EEDaST_SW_ - $_ZN7cutlass13device_kernelIN5flash19enable_sm80_to_sm89INS1_16FlashAttnBwdSm80INS1_25CollectiveMainloopBwdSm80ILi2ELi2EN4cute5tupleIJNS5_1CILi128EEES8_NS7_ILi64EEEEEENS_10bfloat16_tEfNS_4arch4Sm80ELb0ELb0ELb1ELb1ELb0ELb0ELb0ELb0ELi2ELi4ELi4ELi4ELb0EEENS1_24CollectiveEpilogueBwdGQAISA_fSD_Li256ELb1ELb0EEENS1_19SingleTileSchedulerILb1ELb0ELb0ELi128EEEEEEEEEvNT_6ParamsE$_ZZN4cute6detail16composition_implINS_5tupleIJNS_1CILi16EEENS3_ILi2EEES5_S5_NS3_ILi4EEES5_EEENS2_IJNS3_ILi1EEEiiiNS3_ILi144EEENS3_ILi512EEEEEENS2_IJNS2_IJS5_S5_EEES6_NS3_ILi8EEEEEENS2_IJNS2_IJNS3_ILi64EEESA_EEES4_NS3_ILi1024EEEEEEEEDaRKT_RKT0_RKT1_RKT2_ENKUlRKT_RKT0_E_clISC_SG_EEDaSX_S10_)
$_ZN7cutlass13device_kernelIN5flash19enable_sm80_to_sm89INS1_16FlashAttnBwdSm80INS1_25CollectiveMainloopBwdSm80ILi2ELi2EN4cute5tupleIJNS5_1CILi128EEES8_NS7_ILi64EEEEEENS_10bfloat16_tEfNS_4arch4Sm80ELb0ELb0ELb1ELb1ELb0ELb0ELb0ELb0ELi2ELi4ELi4ELi4ELb0EEENS1_24CollectiveEpilogueBwdGQAISA_fSD_Li256ELb1ELb0EEENS1_19SingleTileSchedulerILb1ELb0ELb0ELi128EEEEEEEEEvNT_6ParamsE$_ZZN4cute6detail16composition_implINS_5tupleIJNS_1CILi16EEENS3_ILi2EEES5_S5_NS3_ILi4EEES5_EEENS2_IJNS3_ILi1EEEiiiNS3_ILi144EEENS3_ILi512EEEEEENS2_IJNS2_IJS5_S5_EEES6_NS3_ILi8EEEEEENS2_IJNS2_IJNS3_ILi64EEESA_EEES4_NS3_ILi1024EEEEEEEEDaRKT_RKT0_RKT1_RKT2_ENKUlRKT_RKT0_E_clISC_SG_EEDaSX_S10_:
[----:B------:R-:W-:Y:S02]  /*cb80*/  IADD3 R34, R1, 0x1680, RZ ;  /* 0x0000168001227810 */ /* 0x000fe40007ffe0ff */
[----:B------:R-:W-:Y:S02]  /*cb90*/  MOV R70, 0xcbd0 ;  /* 0x0000cbd000467802 */ /* 0x000fe40000000f00 */
[----:B------:R-:W-:-:S04]  /*cba0*/  IADD3 R34, R34, c[0x0][0x20], RZ ;  /* 0x0000080022227a10 */ /* 0x000fc80007ffe0ff */
[----:B------:R-:W-:Y:S02]  /*cbb0*/  IADD3 R65, R34, 0x4, RZ ;  /* 0x0000000422417810 */ /* 0x000fe40007ffe0ff */
[----:B------:R-:W-:Y:S05]  /*cbc0*/  CALL.REL.NOINC `($_ZN7cutlass13device_kernelIN5flash19enable_sm80_to_sm89INS1_16FlashAttnBwdSm80INS1_25CollectiveMainloopBwdSm80ILi2ELi2EN4cute5tupleIJNS5_1CILi128EEES8_NS7_ILi64EEEEEENS_10bfloat16_tEfNS_4arch4Sm80ELb0ELb0ELb1ELb1ELb0ELb0ELb0ELb0ELi2ELi4ELi4ELi4ELb0EEENS1_24CollectiveEpilogueBwdGQAISA_fSD_Li256ELb1ELb0EEENS1_19SingleTileSchedulerILb1ELb0ELb0ELi128EEEEEEEEEvNT_6ParamsE$_ZZN4cute6detail16composition_implINS_5tupleIJNS_1CILi16EEENS3_ILi2EEES5_S5_NS3_ILi4EEES5_EEENS2_IJNS3_ILi1EEEiiiNS3_ILi144EEENS3_ILi512EEEEEENS2_IJS5_S5_EEENS2_IJNS3_ILi64EEESA_EEEEEDaRKT_RKT0_RKT1_RKT2_ENKUlRKT_RKT0_E_clIS5_SD_EEDaST_SW_) ;  /* 0x0000009000007944 */ /* 0x000fea0003c00000 */
[----:B------:R-:W-:Y:S02]  /*cbd0*/  MOV R4, 0xcbf0 ;  /* 0x0000cbf000047802 */ /* 0x000fe40000000f00 */
[----:B-1---5:R-:W-:Y:S05]  /*cbe0*/  CALL.REL.NOINC `($_ZN7cutlass13device_kernelIN5flash19enable_sm80_to_sm89INS1_16FlashAttnBwdSm80INS1_25CollectiveMainloopBwdSm80ILi2ELi2EN4cute5tupleIJNS5_1CILi128EEES8_NS7_ILi64EEEEEENS_10bfloat16_tEfNS_4arch4Sm80ELb0ELb0ELb1ELb1ELb0ELb0ELb0ELb0ELi2ELi4ELi4ELi4ELb0EEENS1_24CollectiveEpilogueBwdGQAISA_fSD_Li256ELb1ELb0EEENS1_19SingleTileSchedulerILb1ELb0ELb0ELi128EEEEEEEEEvNT_6ParamsE$_ZN4cute3eso3ESOILb0ELb1EJiNS_1CILi512EEEEEC2ERKiRKS3_) ;  /* 0xffffa45000007944 */ /* 0x022fea0003c3ffff */
[----:B-1----:R1:W5:Y:S01]  /*cbf0*/  LDL R2, [R1+0x1684] ;  /* 0x0016840001027983 */ /* 0x0023620000100800 */
[----:B------:R-:W-:-:S03]  /*cc00*/  MOV R6, 0xcc20 ;  /* 0x0000cc2000067802 */ /* 0x000fc60000000f00 */
[----:B-1---5:R-:W-:Y:S05]  /*cc10*/  CALL.REL.NOINC `($_ZN7cutlass13device_kernelIN5flash19enable_sm80_to_sm89INS1_16FlashAttnBwdSm80INS1_25CollectiveMainloopBwdSm80ILi2ELi2EN4cute5tupleIJNS5_1CILi128EEES8_NS7_ILi64EEEEEENS_10bfloat16_tEfNS_4arch4Sm80ELb0ELb0ELb1ELb1ELb0ELb0ELb0ELb0ELi2ELi4ELi4ELi4ELb0EEENS1_24CollectiveEpilogueBwdGQAISA_fSD_Li256ELb1ELb0EEENS1_19SingleTileSchedulerILb1ELb0ELb0ELi128EEEEEEEEEvNT_6ParamsE$_ZN4cute5tupleIJNS0_IJNS_1CILi2EEES2_EEENS0_IJiNS1_ILi512EEEEEEEEC2ERKS3_RKS5_) ;  /* 0xffffdce000007944 */ /* 0x022fea0003c3ffff */
[----:B------:R1:W5:Y:S01]  /*cc20*/  LDL R34, [R1+0x1680] ;  /* 0x0016800001227983 */ /* 0x0003620000100800 */
[----:B------:R-:W-:Y:S02]  /*cc30*/  MOV R2, R10 ;  /* 0x0000000a00027202 */ /* 0x000fe40000000f00 */
[----:B------:R-:W-:-:S04]  /*cc40*/  MOV R3, 0x0 ;  /* 0x0000000000037802 */ /* 0x000fc80000000f00 */
[----:B------:R-:W-:Y:S05]  /*cc50*/  RET.REL.NODEC R2 `(_ZN7cutlass13device_kernelIN5flash19enable_sm80_to_sm89INS1_16FlashAttnBwdSm80INS1_25CollectiveMainloopBwdSm80ILi2ELi2EN4cute5tupleIJNS5_1CILi128EEES8_NS7_ILi64EEEEEENS_10bfloat16_tEfNS_4arch4Sm80ELb0ELb0ELb1ELb1ELb0ELb0ELb0ELb0ELi2ELi4ELi4ELi4ELb0EEENS1_24CollectiveEpilogueBwdGQAISA_fSD_Li256ELb1ELb0EEENS1_19SingleTileSchedulerILb1ELb0ELb0ELi128EEEEEEEEEvNT_6ParamsE) ;  /* 0xffff33a002007950 */ /* 0x000fea0003c3ffff */
        .type           $_ZN7cutlass13device_kernelIN5flash19enable_sm80_to_sm89INS1_16FlashAttnBwdSm80INS1_25CollectiveMainloopBwdSm80ILi2ELi2EN4cute5tupleIJNS5_1CILi128EEES8_NS7_ILi64EEEEEENS_10bfloat16_tEfNS_4arch4Sm80ELb0ELb0ELb1ELb1ELb0ELb0ELb0ELb0ELi2ELi4ELi4ELi4ELb0EEENS1_24CollectiveEpilogueBwdGQAISA_fSD_Li256ELb1ELb0EEENS1_19SingleTileSchedulerILb1ELb0ELb0ELi128EEEEEEEEEvNT_6ParamsE$_ZZN4cute6detail16composition_implINS_5tupleIJNS_1CILi16EEENS3_ILi2EEES5_S5_NS3_ILi4EEES5_EEENS2_IJNS3_ILi1EEEiiiNS3_ILi144EEENS3_ILi512EEEEEENS2_IJS5_S5_EEENS2_IJNS3_ILi64EEESA_EEEEEDaRKT_RKT0_RKT1_RKT2_ENKUlRKT_RKT0_E_clIS5_SD_EEDaST_SW_,@function
        .size           $_ZN7cutlass13device_kernelIN5flash19enable_sm80_to_sm89INS1_16FlashAttnBwdSm80INS1_25CollectiveMainloopBwdSm80ILi2ELi2EN4cute5tupleIJNS5_1CILi128EEES8_NS7_ILi64EEEEEENS_10bfloat16_tEfNS_4arch4Sm80ELb0ELb0ELb1ELb1ELb0ELb0ELb0ELb0ELi2ELi4ELi4ELi4ELb0EEENS1_24CollectiveEpilogueBwdGQAISA_fSD_Li256ELb1ELb0EEENS1_19SingleTileSchedulerILb1ELb0ELb0ELi128EEEEEEEEEvNT_6ParamsE$_ZZN4cute6detail16composition_implINS_5tupleIJNS_1CILi16EEENS3_ILi2EEES5_S5_NS3_ILi4EEES5_EEENS2_IJNS3_ILi1EEEiiiNS3_ILi144EEENS3_ILi512EEEEEENS2_IJS5_S5_EEENS2_IJNS3_ILi64EEESA_EEEEEDaRKT_RKT0_RKT1_RKT2_ENKUlRKT_RKT0_E_clIS5_SD_EEDaST_SW_,($_ZN7cutlass13device_kernelIN5flash19enable_sm80_to_sm89INS1_16FlashAttnBwdSm80INS1_25CollectiveMainloopBwdSm80ILi2ELi2EN4cute5tupleIJNS5_1CILi128EEES8_NS7_ILi64EEEEEENS_10bfloat16_tEfNS_4arch4Sm80ELb0ELb0ELb1ELb1ELb0ELb0ELb0ELb0ELi2ELi4ELi4ELi4ELb0EEENS1_24CollectiveEpilogueBwdGQAISA_fSD_Li256ELb1ELb0EEENS1_19SingleTileSchedulerILb1ELb0ELb0ELi128EEEEEEEEEvNT_6ParamsE$_ZZN4cute6detail16composition_implINS_5tupleIJNS_1CILi16EEENS3_ILi2EEES5_S5_NS3_ILi4EEES5_EEENS2_IJNS3_ILi1EEEiiiNS3_ILi144EEENS3_ILi512EEEEEES5_NS3_ILi64EEEEEDaRKT_RKT0_RKT1_RKT2_ENKUlRKT_T0_E_clINS2_IJNS2_IJEEESV_S5_S8_EEENS_17integral_constantIiLi3EEEEEDaSR_SS_ - $_ZN7cutlass13device_kernelIN5flash19enable_sm80_to_sm89INS1_16FlashAttnBwdSm80INS1_25CollectiveMainloopBwdSm80ILi2ELi2EN4cute5tupleIJNS5_1CILi128EEES8_NS7_ILi64EEEEEENS_10bfloat16_tEfNS_4arch4Sm80ELb0ELb0ELb1ELb1ELb0ELb0ELb0ELb0ELi2ELi4ELi4ELi4ELb0EEENS1_24CollectiveEpilogueBwdGQAISA_fSD_Li256ELb1ELb0EEENS1_19SingleTileSchedulerILb1ELb0ELb0ELi128EEEEEEEEEvNT_6ParamsE$_ZZN4cute6detail16composition_implINS_5tupleIJNS_1CILi16EEENS3_ILi2EEES5_S5_NS3_ILi4EEES5_EEENS2_IJNS3_ILi1EEEiiiNS3_ILi144EEENS3_ILi512EEEEEENS2_IJS5_S5_EEENS2_IJNS3_ILi64EEESA_EEEEEDaRKT_RKT0_RKT1_RKT2_ENKUlRKT_RKT0_E_clIS5_SD_EEDaST_SW_)
$_ZN7cutlass13device_kernelIN5flash19enable_sm80_to_sm89INS1_16FlashAttnBwdSm80INS1_25CollectiveMainloopBwdSm80ILi2ELi2EN4cute5tupleIJNS5_1CILi128EEES8_NS7_ILi64EEEEEENS_10bfloat16_tEfNS_4arch4Sm80ELb0ELb0ELb1ELb1ELb0ELb0ELb0ELb0ELi2ELi4ELi4ELi4ELb0EEENS1_24CollectiveEpilogueBwdGQAISA_fSD_Li256ELb1ELb0EEENS1_19SingleTileSchedulerILb1ELb0ELb0ELi128EEEEEEEEEvNT_6ParamsE$_ZZN4cute6detail16composition_implINS_5tupleIJNS_1CILi16EEENS3_ILi2EEES5_S5_NS3_ILi4EEES5_EEENS2_IJNS3_ILi1EEEiiiNS3_ILi144EEENS3_ILi512EEEEEENS2_IJS5_S5_EEENS2_IJNS3_ILi64EEESA_EEEEEDaRKT_RKT0_RKT1_RKT2_ENKUlRKT_RKT0_E_clIS5_SD_EEDaST_SW_:
        /* <DEDUP_REMOVED lines=13> */
[----:B-1---5:R-:W-:Y:S05]  /*cd30*/  CALL.REL.NOINC `($_ZN7cutlass13device_kernelIN5flash19enable_sm80_to_sm89INS1_16FlashAttnBwdSm80INS1_25CollectiveMainloopBwdSm80ILi2ELi2EN4cute5tupleIJNS5_1CILi128EEES8_NS7_ILi64EEEEEENS_10bfloat16_tEfNS_4arch4Sm80ELb0ELb0ELb1ELb1ELb0ELb0ELb0ELb0ELi2ELi4ELi4ELi4ELb0EEENS1_24CollectiveEpilogueBwdGQAISA_fSD_Li256ELb1ELb0EEENS1_19SingleTileSchedulerILb1ELb0ELb0ELi128EEEEEEEEEvNT_6ParamsE$_ZZN4cute6detail16composition_implINS_5tupleIJNS_1CILi16EEENS3_ILi2EEES5_S5_NS3_ILi4EEES5_EEENS2_IJNS3_ILi1EEEiiiNS3_ILi144EEENS3_ILi512EEEEEES5_NS3_ILi64EEEEEDaRKT_RKT0_RKT1_RKT2_ENKUlRKT_T0_E_clINS2_IJNS2_IJEEESV_S5_S8_EEENS_17integral_constantIiLi3EEEEEDaSR_SS_) ;  /* 0x000000b000007944 */ /* 0x022fea0003c00000 */
[----:B-----5:R2:W-:Y:S01]  /*cd40*/  STL [R1+0x1690], R2 ;  /* 0x0016900201007387 */ /* 0x0205e20000100800 */
[----:B------:R-:W-:Y:S02]  /*cd50*/  IADD3 R5, R5, 0x8, RZ ;  /* 0x0000000805057810 */ /* 0x000fe40007ffe0ff */
[----:B------:R-:W-:Y:S01]  /*cd60*/  MOV R72, 0xcd90 ;  /* 0x0000cd9000487802 */ /* 0x000fe20000000f00 */
[----:B------:R2:W-:Y:S04]  /*cd70*/  STL.64 [R1+0x1688], R74 ;  /* 0x0016884a01007387 */ /* 0x0005e80000100a00 */
[----:B-12---:R-:W-:Y:S05]  /*cd80*/  CALL.REL.NOINC `($_ZN7cutlass13device_kernelIN5flash19enable_sm80_to_sm89INS1_16FlashAttnBwdSm80INS1_25CollectiveMainloopBwdSm80ILi2ELi2EN4cute5tupleIJNS5_1CILi128EEES8_NS7_ILi64EEEEEENS_10bfloat16_tEfNS_4arch4Sm80ELb0ELb0ELb1ELb1ELb0ELb0ELb0ELb0ELi2ELi4ELi4ELi4ELb0EEENS1_24CollectiveEpilogueBwdGQAISA_fSD_Li256ELb1ELb0EEENS1_19SingleTileSchedulerILb1ELb0ELb0ELi128EEEEEEEEEvNT_6ParamsE$_ZZN4cute6detail16composition_implINS_5tupleIJNS_1CILi16EEENS3_ILi2EEES5_S5_NS3_ILi4EEES5_EEENS2_IJNS3_ILi1EEEiiiNS3_ILi144EEENS3_ILi512EEEEEES5_NS3_ILi64EEEEEDaRKT_RKT0_RKT1_RKT2_ENKUlRKT_T0_E_clINS2_IJNS2_IJS5_EEENS2_IJiEEES8_S8_EEENS_17integral_constantIiLi4EEEEEDaSR_SS_) ;  /* 0x0000012000007944 */ /* 0x006fea0003c00000 */
[----:B------:R-:W-:Y:S02]  /*cd90*/  MOV R2, R6 ;  /* 0x0000000600027202 */ /* 0x000fe40000000f00 */
[----:B------:R-:W-:Y:S02]  /*cda0*/  MOV R6, 0xcdc0 ;  /* 0x0000cdc000067802 */ /* 0x000fe40000000f00 */
[----:B-1---5:R-:W-:Y:S05]  /*cdb0*/  CALL.REL.NOINC `($_ZN7cutlass13device_kernelIN5flash19enable_sm80_to_sm89INS1_16FlashAttnBwdSm80INS1_25CollectiveMainloopBwdSm80ILi2ELi2EN4cute5tupleIJNS5_1CILi128EEES8_NS7_ILi64EEEEEENS_10bfloat16_tEfNS_4arch4Sm80ELb0ELb0ELb1ELb1ELb0ELb0ELb0ELb0ELi2ELi4ELi4ELi4ELb0EEENS1_24CollectiveEpilogueBwdGQAISA_fSD_Li256ELb1ELb0EEENS1_19SingleTileSchedulerILb1ELb0ELb0ELi128EEEEEEEEEvNT_6ParamsE$_ZN4cute5tupleIJNS_1CILi2EEEiEEC2ERKS2_RKi) ;  /* 0xffffdd8000007944 */ /* 0x022fea0003c3ffff */
[----:B------:R1:W5:Y:S01]  /*cdc0*/  LDL R2, [R1+0x16a8] ;  /* 0x0016a80001027983 */ /* 0x0003620000100800 */
[----:B------:R-:W-:-:S04]  /*cdd0*/  MOV R71, 0x0 ;  /* 0x0000000000477802 */ /* 0x000fc80000000f00 */
[----:B------:R-:W-:Y:S05]  /*cde0*/  RET.REL.NODEC R70 `(_ZN7cutlass13device_kernelIN5flash19enable_sm80_to_sm89INS1_16FlashAttnBwdSm80INS1_25CollectiveMainloopBwdSm80ILi2ELi2EN4cute5tupleIJNS5_1CILi128EEES8_NS7_ILi64EEEEEENS_10bfloat16_tEfNS_4arch4Sm80ELb0ELb0ELb1ELb1ELb0ELb0ELb0ELb0ELi2ELi4ELi4ELi4ELb0EEENS1_24CollectiveEpilogueBwdGQAISA_fSD_Li256ELb1ELb0EEENS1_19SingleTileSchedulerILb1ELb0ELb0ELi128EEEEEEEEEvNT_6ParamsE) ;  /* 0xffff321046007950 */ /* 0x000fea0003c3ffff */
        .type           $_ZN7cutlass13device_kernelIN5flash19enable_sm80_to_sm89INS1_16FlashAttnBwdSm80INS1_25CollectiveMainloopBwdSm80ILi2ELi2EN4cute5tupleIJNS5_1CILi128EEES8_NS7_ILi64EEEEEENS_10bfloat16_tEfNS_4arch4Sm80ELb0ELb0ELb1ELb1ELb0ELb0ELb0ELb0ELi2ELi4ELi4ELi4ELb0EEENS1_24CollectiveEpilogueBwdGQAISA_fSD_Li256ELb1ELb0EEENS1_19SingleTileSchedulerILb1ELb0ELb0ELi128EEEEEEEEEvNT_6ParamsE$_ZZN4cute6detail16composition_implINS_5tupleIJNS_1CILi16EEENS3_ILi2EEES5_S5_NS3_ILi4EEES5_EEENS2_IJNS3_ILi1EEEiiiNS3_ILi144EEENS3_ILi512EEEEEES5_NS3_ILi64EEEEEDaRKT_RKT0_RKT1_RKT2_ENKUlRKT_T0_E_clINS2_IJNS2_IJEEESV_S5_S8_EEENS_17integral_constantIiLi3EEEEEDaSR_SS_,@function
        .size           $_ZN7cutlass13device_kernelIN5flash19enable_sm80_to_sm89INS1_16FlashAttnBwdSm80INS1_25CollectiveMainloopBwdSm80ILi2ELi2EN4cute5tupleIJNS5_1CILi128EEES8_NS7_ILi64EEEEEENS_10bfloat16_tEfNS_4arch4Sm80ELb0ELb0ELb1ELb1ELb0ELb0ELb0ELb0ELi2ELi4ELi4ELi4ELb0EEENS1_24CollectiveEpilogueBwdGQAISA_fSD_Li256ELb1ELb0EEENS1_19SingleTileSchedulerILb1ELb0ELb0ELi128EEEEEEEEEvNT_6ParamsE$_ZZN4cute6detail16composition_implINS_5tupleIJNS_1CILi16EEENS3_ILi2EEES5_S5_NS3_ILi4EEES5_EEENS2_IJNS3_ILi1EEEiiiNS3_ILi144EEENS3_ILi512EEEEEES5_NS3_ILi64EEEEEDaRKT_RKT0_RKT1_RKT2_ENKUlRKT_T0_E_clINS2_IJNS2_IJEEESV_S5_S8_EEENS_17integral_constantIiLi3EEEEEDaSR_SS_,($_ZN7cutlass13device_kernelIN5flash19enable_sm80_to_sm89INS1_16FlashAttnBwdSm80INS1_25CollectiveMainloopBwdSm80ILi2ELi2EN4cute5tupleIJNS5_1CILi128EEES8_NS7_ILi64EEEEEENS_10bfloat16_tEfNS_4arch4Sm80ELb0ELb0ELb1ELb1ELb0ELb0ELb0ELb0ELi2ELi4ELi4ELi4ELb0EEENS1_24CollectiveEpilogueBwdGQAISA_fSD_Li256ELb1ELb0EEENS1_19SingleTileSchedulerILb1ELb0ELb0ELi128EEEEEEEEEvNT_6ParamsE$_ZZN4cute6detail16composition_implINS_5tupleIJNS_1CILi16EEENS3_ILi2EEES5_S5_NS3_ILi4EEES5_EEENS2_IJNS3_ILi1EEEiiiNS3_ILi144EEENS3_ILi512EEEEEES5_NS3_ILi64EEEEEDaRKT_RKT0_RKT1_RKT2_ENKUlRKT_T0_E_clINS2_IJNS2_IJS5_EEENS2_IJiEEES8_S8_EEENS_17integral_constantIiLi4EEEEEDaSR_SS_ - $_ZN7cutlass13device_kernelIN5flash19enable_sm80_to_sm89INS1_16FlashAttnBwdSm80INS1_25CollectiveMainloopBwdSm80ILi2ELi2EN4cute5tupleIJNS5_1CILi128EEES8_NS7_ILi64EEEEEENS_10bfloat16_tEfNS_4arch4Sm80ELb0ELb0ELb1ELb1ELb0ELb0ELb0ELb0ELi2ELi4ELi4ELi4ELb0EEENS1_24CollectiveEpilogueBwdGQAISA_fSD_Li256ELb1ELb0EEENS1_19SingleTileSchedulerILb1ELb0ELb0ELi128EEEEEEEEEvNT_6ParamsE$_ZZN4cute6detail16composition_implINS_5tupleIJNS_1CILi16EEENS3_ILi2EEES5_S5_NS3_ILi4EEES5_EEENS2_IJNS3_ILi1EEEiiiNS3_ILi144EEENS3_ILi512EEEEEES5_NS3_ILi64EEEEEDaRKT_RKT0_RKT1_RKT2_ENKUlRKT_T0_E_clINS2_IJNS2_IJEEESV_S5_S8_EEENS_17integral_constantIiLi3EEEEEDaSR_SS_)
$_ZN7cutlass13device_kernelIN5flash19enable_sm80_to_sm89INS1_16FlashAttnBwdSm80INS1_25CollectiveMainloopBwdSm80ILi2ELi2EN4cute5tupleIJNS5_1CILi128EEES8_NS7_ILi64EEEEEENS_10bfloat16_tEfNS_4arch4Sm80ELb0ELb0ELb1ELb1ELb0ELb0ELb0ELb0ELi2ELi4ELi4ELi4ELb0EEENS1_24CollectiveEpilogueBwdGQAISA_fSD_Li256ELb1ELb0EEENS1_19SingleTileSchedulerILb1ELb0ELb0ELi128EEEEEEEEEvNT_6ParamsE$_ZZN4cute6detail16composition_implINS_5tupleIJNS_1CILi16EEENS3_ILi2EEES5_S5_NS3_ILi4EEES5_EEENS2_IJNS3_ILi1EEEiiiNS3_ILi144EEENS3_ILi512EEEEEES5_NS3_ILi64EEEEEDaRKT_RKT0_RKT1_RKT2_ENKUlRKT_T0_E_clINS2_IJNS2_IJEEESV_S5_S8_EEENS_17integral_constantIiLi3EEEEEDaSR_SS_:
[----:B------:R-:W-:Y:S02]  /*cdf0*/  IADD3 R4, R1, 0x16b0, RZ ;  /* 0x000016b001047810 */ /* 0x000fe40007ffe0ff */
[----:B------:R-:W-:Y:S02]  /*ce00*/  MOV R8, 0xce40 ;  /* 0x0000ce4000087802 */ /* 0x000fe40000000f00 */
[----:B------:R-:W-:-:S04]  /*ce10*/  IADD3 R4, R4, c[0x0][0x20], RZ ;  /* 0x0000080004047a10 */ /* 0x000fc80007ffe0ff */
[----:B------:R-:W-:Y:S02]  /*ce20*/  IADD3 R2, R4, 0x4, RZ ;  /* 0x0000000404027810 */ /* 0x000fe40007ffe0ff */
[----:B------:R-:W-:Y:S05]  /*ce30*/  CALL.REL.NOINC `($_ZN7cutlass13device_kernelIN5flash19enable_sm80_to_sm89INS1_16FlashAttnBwdSm80INS1_25CollectiveMainloopBwdSm80ILi2ELi2EN4cute5tupleIJNS5_1CILi128EEES8_NS7_ILi64EEEEEENS_10bfloat16_tEfNS_4arch4Sm80ELb0ELb0ELb1ELb1ELb0ELb0ELb0ELb0ELi2ELi4ELi4ELi4ELb0EEENS1_24CollectiveEpilogueBwdGQAISA_fSD_Li256ELb1ELb0EEENS1_19SingleTileSchedulerILb1ELb0ELb0ELi128EEEEEEEEEvNT_6ParamsE$_ZN4cute3eso3ESOILb0ELb1EJiEEC2ERKi) ;  /* 0xffffa09000007944 */ /* 0x000fea0003c3ffff */
[----:B-1----:R1:W5:Y:S01]  /*ce40*/  LDL R3, [R1+0x16b4] ;  /* 0x0016b40001037983 */ /* 0x0023620000100800 */
[----:B------:R-:W-:Y:S02]  /*ce50*/  MOV R2, R4 ;  /* 0x0000000400027202 */ /* 0x000fe40000000f00 */
[----:B------:R-:W-:Y:S02]  /*ce60*/  MOV R4, 0xce80 ;  /* 0x0000ce8000047802 */ /* 0x000fe40000000f00 */
[----:B-1---5:R-:W-:Y:S05]  /*ce70*/  CALL.REL.NOINC `($_ZN7cutlass13device_kernelIN5flash19enable_sm80_to_sm89INS1_16FlashAttnBwdSm80INS1_25CollectiveMainloopBwdSm80ILi2ELi2EN4cute5tupleIJNS5_1CILi128EEES8_NS7_ILi64EEEEEENS_10bfloat16_tEfNS_4arch4Sm80ELb0ELb0ELb1ELb1ELb0ELb0ELb0ELb0ELi2ELi4ELi4ELi4ELb0EEENS1_24CollectiveEpilogueBwdGQAISA_fSD_Li256ELb1ELb0EEENS1_19SingleTileSchedulerILb1ELb0ELb0ELi128EEEEEEEEEvNT_6ParamsE$_ZN4cute3eso3ESOILb1ELb0EJNS_5tupleIJNS_1CILi2EEEEEENS2_IJiEEENS3_ILi1EEES7_EEC2ERKS5_RKS6_RKS7_SE_) ;  /* 0xffffb82000007944 */ /* 0x022fea0003c3ffff */
[----:B-1----:R1:W5:Y:S01]  /*ce80*/  LDL R2, [R1+0x16b0] ;  /* 0x0016b00001027983 */ /* 0x0023620000100800 */
[----:B------:R-:W-:-:S04]  /*ce90*/  MOV R73, 0x0 ;  /* 0x0000000000497802 */ /* 0x000fc80000000f00 */
[----:B------:R-:W-:Y:S05]  /*cea0*/  RET.REL.NODEC R72 `(_ZN7cutlass13device_kernelIN5flash19enable_sm80_to_sm89INS1_16FlashAttnBwdSm80INS1_25CollectiveMainloopBwdSm80ILi2ELi2EN4cute5tupleIJNS5_1CILi128EEES8_NS7_ILi64EEEEEENS_10bfloat16_tEfNS_4arch4Sm80ELb0ELb0ELb1ELb1ELb0ELb0ELb0ELb0ELi2ELi4ELi4ELi4ELb0EEENS1_24CollectiveEpilogueBwdGQAISA_fSD_Li256ELb1ELb0EEENS1_19SingleTileSchedulerILb1ELb0ELb0ELi128EEEEEEEEEvNT_6ParamsE) ;  /* 0xffff315048007950 */ /* 0x000fea0003c3ffff */
        .type           $_ZN7cutlass13device_kernelIN5flash19enable_sm80_to_sm89INS1_16FlashAttnBwdSm80INS1_25CollectiveMainloopBwdSm80ILi2ELi2EN4cute5tupleIJNS5_1CILi128EEES8_NS7_ILi64EEEEEENS_10bfloat16_tEfNS_4arch4Sm80ELb0ELb0ELb1ELb1ELb0ELb0ELb0ELb0ELi2ELi4ELi4ELi4ELb0EEENS1_24CollectiveEpilogueBwdGQAISA_fSD_Li256ELb1ELb0EEENS1_19SingleTileSchedulerILb1ELb0ELb0ELi128EEEEEEEEEvNT_6ParamsE$_ZZN4cute6detail16composition_implINS_5tupleIJNS_1CILi16EEENS3_ILi2EEES5_S5_NS3_ILi4EEES5_EEENS2_IJNS3_ILi1EEEiiiNS3_ILi144EEENS3_ILi512EEEEEES5_NS3_ILi64EEEEEDaRKT_RKT0_RKT1_RKT2_ENKUlRKT_T0_E_clINS2_IJNS2_IJS5_EEENS2_IJiEEES8_S8_EEENS_17integral_constantIiLi4EEEEEDaSR_SS_,@function
        .size           $_ZN7cutlass13device_kernelIN5flash19enable_sm80_to_sm89INS1_16FlashAttnBwdSm80INS1_25CollectiveMainloopBwdSm80ILi2ELi2EN4cute5tupleIJNS5_1CILi128EEES8_NS7_ILi64EEEEEENS_10bfloat16_tEfNS_4arch4Sm80ELb0ELb0ELb1ELb1ELb0ELb0ELb0ELb0ELi2ELi4ELi4ELi4ELb0EEENS1_24CollectiveEpilogueBwdGQAISA_fSD_Li256ELb1ELb0EEENS1_19SingleTileSchedulerILb1ELb0ELb0ELi128EEEEEEEEEvNT_6ParamsE$_ZZN4cute6detail16composition_implINS_5tupleIJNS_1CILi16EEENS3_ILi2EEES5_S5_NS3_ILi4EEES5_EEENS2_IJNS3_ILi1EEEiiiNS3_ILi144EEENS3_ILi512EEEEEES5_NS3_ILi64EEEEEDaRKT_RKT0_RKT1_RKT2_ENKUlRKT_T0_E_clINS2_IJNS2_IJS5_EEENS2_IJiEEES8_S8_EEENS_17integral_constantIiLi4EEEEEDaSR_SS_,($_ZN7cutlass13device_kernelIN5flash19enable_sm80_to_sm89INS1_16FlashAttnBwdSm80INS1_25CollectiveMainloopBwdSm80ILi2ELi2EN4cute5tupleIJNS5_1CILi128EEES8_NS7_ILi64EEEEEENS_10bfloat16_tEfNS_4arch4Sm80ELb0ELb0ELb1ELb1ELb0ELb0ELb0ELb0ELi2ELi4ELi4ELi4ELb0EEENS1_24CollectiveEpilogueBwdGQAISA_fSD_Li256ELb1ELb0EEENS1_19SingleTileSchedulerILb1ELb0ELb0ELi128EEEEEEEEEvNT_6ParamsE$_ZZN4cute6detail16composition_implINS_5tupleIJNS_1CILi16EEENS3_ILi2EEES5_S5_NS3_ILi4EEES5_EEENS2_IJNS3_ILi1EEEiiiNS3_ILi144EEENS3_ILi512EEEEEES6_S4_EEDaRKT_RKT0_RKT1_RKT2_ENKUlRKT_T0_E_clINS2_IJNS2_IJEEESU_S6_S8_EEENS_17integral_constantIiLi1EEEEEDaSQ_SR_ - $_ZN7cutlass13device_kernelIN5flash19enable_sm80_to_sm89INS1_16FlashAttnBwdSm80INS1_25CollectiveMainloopBwdSm80ILi2ELi2EN4cute5tupleIJNS5_1CILi128EEES8_NS7_ILi64EEEEEENS_10bfloat16_tEfNS_4arch4Sm80ELb0ELb0ELb1ELb1ELb0ELb0ELb0ELb0ELi2ELi4ELi4ELi4ELb0EEENS1_24CollectiveEpilogueBwdGQAISA_fSD_Li256ELb1ELb0EEENS1_19SingleTileSchedulerILb1ELb0ELb0ELi128EEEEEEEEEvNT_6ParamsE$_ZZN4cute6detail16composition_implINS_5tupleIJNS_1CILi16EEENS3_ILi2EEES5_S5_NS3_ILi4EEES5_EEENS2_IJNS3_ILi1EEEiiiNS3_ILi144EEENS3_ILi512EEEEEES5_NS3_ILi64EEEEEDaRKT_RKT0_RKT1_RKT2_ENKUlRKT_T0_E_clINS2_IJNS2_IJS5_EEENS2_IJiEEES8_S8_EEENS_17integral_constantIiLi4EEEEEDaSR_SS_)
$_ZN7cutlass13device_kernelIN5flash19enable_sm80_to_sm89INS1_16FlashAttnBwdSm80INS1_25CollectiveMainloopBwdSm80ILi2ELi2EN4cute5tupleIJNS5_1CILi128EEES8_NS7_ILi64EEEEEENS_10bfloat16_tEfNS_4arch4Sm80ELb0ELb0ELb1ELb1ELb0ELb0ELb0ELb0ELi2ELi4ELi4ELi4ELb0EEENS1_24CollectiveEpilogueBwdGQAISA_fSD_Li256ELb1ELb0EEENS1_19SingleTileSchedulerILb1ELb0ELb0ELi128EEEEEEEEEvNT_6ParamsE$_ZZN4cute6detail16composition_implINS_5tupleIJNS_1CILi16EEENS3_ILi2EEES5_S5_NS3_ILi4EEES5_EEENS2_IJNS3_ILi1EEEiiiNS3_ILi144EEENS3_ILi512EEEEEES5_NS3_ILi64EEEEEDaRKT_RKT0_RKT1_RKT2_ENKUlRKT_T0_E_clINS2_IJNS2_IJS5_EEENS2_IJiEEES8_S8_EEENS_17integral_constantIiLi4EEEEEDaSR_SS_:
[----:B------:R-:W-:-:S05]  /*ceb0*/  IADD3 R5, R5, -c[0x0][0x20], RZ ;  /* 0x8000080005057a10 */ /* 0x000fca0007ffe0ff */
[----:B------:R1:W5:Y:S01]  /*cec0*/  LDL R3, [R5] ;  /* 0x0000000005037983 */ /* 0x0003620000100800 */
[----:B------:R-:W-:Y:S02]  /*ced0*/  IADD3 R2, R1, 0x16b0, RZ ;  /* 0x000016b001027810 */ /* 0x000fe40007ffe0ff */
[----:B------:R-:W-:Y:S02]  /*cee0*/  MOV R4, 0xcf10 ;  /* 0x0000cf1000047802 */ /* 0x000fe40000000f00 */
[----:B------:R-:W-:Y:S02]  /*cef0*/  IADD3 R2, R2, c[0x0][0x20], RZ ;  /* 0x0000080002027a10 */ /* 0x000fe40007ffe0ff */
[----:B-1---5:R-:W-:Y:S05]  /*cf00*/  CALL.REL.NOINC `($_ZN7cutlass13device_kernelIN5flash19enable_sm80_to_sm89INS1_16FlashAttnBwdSm80INS1_25CollectiveMainloopBwdSm80ILi2ELi2EN4cute5tupleIJNS5_1CILi128EEES8_NS7_ILi64EEEEEENS_10bfloat16_tEfNS_4arch4Sm80ELb0ELb0ELb1ELb1ELb0ELb0ELb0ELb0ELi2ELi4ELi4ELi4ELb0EEENS1_24CollectiveEpilogueBwdGQAISA_fSD_Li256ELb1ELb0EEENS1_19SingleTileSchedulerILb1ELb0ELb0ELi128EEEEEEEEEvNT_6ParamsE$_ZN4cute3eso3ESOILb1ELb0EJNS_5tupleIJNS_1CILi2EEEEEENS2_IJiEEENS3_ILi1EEES7_EEC2ERKS5_RKS6_RKS7_SE_) ;  /* 0xffffb79000007944 */ /* 0x022fea0003c3ffff */
[----:B-1----:R1:W5:Y:S01]  /*cf10*/  LDL R3, [R1+0x16b0] ;  /* 0x0016b00001037983 */ /* 0x0023620000100800 */
[----:B------:R-:W-:-:S04]  /*cf20*/  MOV R73, 0x0 ;  /* 0x0000000000497802 */ /* 0x000fc80000000f00 */
[----:B------:R-:W-:Y:S05]  /*cf30*/  RET.REL.NODEC R72 `(_ZN7cutlass13device_kernelIN5flash19enable_sm80_to_sm89INS1_16FlashAttnBwdSm80INS1_25CollectiveMainloopBwdSm80ILi2ELi2EN4cute5tupleIJNS5_1CILi128EEES8_NS7_ILi64EEEEEENS_10bfloat16_tEfNS_4arch4Sm80ELb0ELb0ELb1ELb1ELb0ELb0ELb0ELb0ELi2ELi4ELi4ELi4ELb0EEENS1_24CollectiveEpilogueBwdGQAISA_fSD_Li256ELb1ELb0EEENS1_19SingleTileSchedulerILb1ELb0ELb0ELi128EEEEEEEEEvNT_6ParamsE) ;  /* 0xffff30c048007950 */ /* 0x000fea0003c3ffff */
        .type           $_ZN7cutlass13device_kernelIN5flash19enable_sm80_to_sm89INS1_16FlashAttnBwdSm80INS1_25CollectiveMainloopBwdSm80ILi2ELi2EN4cute5tupleIJNS5_1CILi128EEES8_NS7_ILi64EEEEEENS_10bfloat16_tEfNS_4arch4Sm80ELb0ELb0ELb1ELb1ELb0ELb0ELb0ELb0ELi2ELi4ELi4ELi4ELb0EEENS1_24CollectiveEpilogueBwdGQAISA_fSD_Li256ELb1ELb0EEENS1_19SingleTileSchedulerILb1ELb0ELb0ELi128EEEEEEEEEvNT_6ParamsE$_ZZN4cute6detail16composition_implINS_5tupleIJNS_1CILi16EEENS3_ILi2EEES5_S5_NS3_ILi4EEES5_EEENS2_IJNS3_ILi1EEEiiiNS3_ILi144EEENS3_ILi512EEEEEES6_S4_EEDaRKT_RKT0_RKT1_RKT2_ENKUlRKT_T0_E_clINS2_IJNS2_IJEEESU_S6_S8_EEENS_17integral_constantIiLi1EEEEEDaSQ_SR_,@function
        .size           $_ZN7cutlass13device_kernelIN5flash19enable_sm80_to_sm89INS1_16FlashAttnBwdSm80INS1_25CollectiveMainloopBwdSm80ILi2ELi2EN4cute5tupleIJNS5_1CILi128EEES8_NS7_ILi64EEEEEENS_10bfloat16_tEfNS_4arch4Sm80ELb0ELb0ELb1ELb1ELb0ELb0ELb0ELb0ELi2ELi4ELi4ELi4ELb0EEENS1_24CollectiveEpilogueBwdGQAISA_fSD_Li256ELb1ELb0EEENS1_19SingleTileSchedulerILb1ELb0ELb0ELi128EEEEEEEEEvNT_6ParamsE$_ZZN4cute6detail16composition_implINS_5tupleIJNS_1CILi16EEENS3_ILi2EEES5_S5_NS3_ILi4EEES5_EEENS2_IJNS3_ILi1EEEiiiNS3_ILi144EEENS3_ILi512EEEEEES6_S4_EEDaRKT_RKT0_RKT1_RKT2_ENKUlRKT_T0_E_clINS2_IJNS2_IJEEESU_S6_S8_EEENS_17integral_constantIiLi1EEEEEDaSQ_SR_,($_ZN7cutlass13device_kernelIN5flash19enable_sm80_to_sm89INS1_16FlashAttnBwdSm80INS1_25CollectiveMainloopBwdSm80ILi2ELi2EN4cute5tupleIJNS5_1CILi128EEES8_NS7_ILi64EEEEEENS_10bfloat16_tEfNS_4arch4Sm80ELb0ELb0ELb1ELb1ELb0ELb0ELb0ELb0ELi2ELi4ELi4ELi4ELb0EEENS1_24CollectiveEpilogueBwdGQAISA_fSD_Li256ELb1ELb0EEENS1_19SingleTileSchedulerILb1ELb0ELb0ELi128EEEEEEEEEvNT_6ParamsE$_ZZN4cute6detail16composition_implINS_5tupleIJNS_1CILi16EEENS3_ILi2EEES5_S5_NS3_ILi4EEES5_EEENS2_IJNS3_ILi1EEEiiiNS3_ILi144EEENS3_ILi512EEEEEES6_S4_EEDaRKT_RKT0_RKT1_RKT2_ENKUlRKT_T0_E_clINS2_IJNS2_IJS5_EEENS2_IJiEEES5_S8_EEENS_17integral_constantIiLi2EEEEEDaSQ_SR_ - $_ZN7cutlass13device_kernelIN5flash19enable_sm80_to_sm89INS1_16FlashAttnBwdSm80INS1_25CollectiveMainloopBwdSm80ILi2ELi2EN4cute5tupleIJNS5_1CILi128EEES8_NS7_ILi64EEEEEENS_10bfloat16_tEfNS_4arch4Sm80ELb0ELb0ELb1ELb1ELb0ELb0ELb0ELb0ELi2ELi4ELi4ELi4ELb0EEENS1_24CollectiveEpilogueBwdGQAISA_fSD_Li256ELb1ELb0EEENS1_19SingleTileSchedulerILb1ELb0ELb0ELi128EEEEEEEEEvNT_6ParamsE$_ZZN4cute6detail16composition_implINS_5tupleIJNS_1CILi16EEENS3_ILi2EEES5_S5_NS3_ILi4EEES5_EEENS2_IJNS3_ILi1EEEiiiNS3_ILi144EEENS3_ILi512EEEEEES6_S4_EEDaRKT_RKT0_RKT1_RKT2_ENKUlRKT_T0_E_clINS2_IJNS2_IJEEESU_S6_S8_EEENS_17integral_constantIiLi1EEEEEDaSQ_SR_)
$_ZN7cutlass13device_kernelIN5flash19enable_sm80_to_sm89INS1_16FlashAttnBwdSm80INS1_25CollectiveMainloopBwdSm80ILi2ELi2EN4cute5tupleIJNS5_1CILi128EEES8_NS7_ILi64EEEEEENS_10bfloat16_tEfNS_4arch4Sm80ELb0ELb0ELb1ELb1ELb0ELb0ELb0ELb0ELi2ELi4ELi4ELi4ELb0EEENS1_24CollectiveEpilogueBwdGQAISA_fSD_Li256ELb1ELb0EEENS1_19SingleTileSchedulerILb1ELb0ELb0ELi128EEEEEEEEEvNT_6ParamsE$_ZZN4cute6detail16composition_implINS_5tupleIJNS_1CILi16EEENS3_ILi2EEES5_S5_NS3_ILi4EEES5_EEENS2_IJNS3_ILi1EEEiiiNS3_ILi144EEENS3_ILi512EEEEEES6_S4_EEDaRKT_RKT0_RKT1_RKT2_ENKUlRKT_T0_E_clINS2_IJNS2_IJEEESU_S6_S8_EEENS_17integral_constantIiLi1EEEEEDaSQ_SR_:
        /* <DEDUP_REMOVED lines=8> */
[----:B-1---5:R-:W-:Y:S05]  /*cfc0*/  CALL.REL.NOINC `($_ZN7cutlass13device_kernelIN5flash19enable_sm80_to_sm89INS1_16FlashAttnBwdSm80INS1_25CollectiveMainloopBwdSm80ILi2ELi2EN4cute5tupleIJNS5_1CILi128EEES8_NS7_ILi64EEEEEENS_10bfloat16_tEfNS_4arch4Sm80ELb0ELb0ELb1ELb1ELb0ELb0ELb0ELb0ELi2ELi4ELi4ELi4ELb0EEENS1_24CollectiveEpilogueBwdGQAISA_fSD_Li256ELb1ELb0EEENS1_19SingleTileSchedulerILb1ELb0ELb0ELi128EEEEEEEEEvNT_6ParamsE$_ZN4cute3eso3ESOILb1ELb0EJNS_5tupleIJNS_1CILi2EEEEEENS2_IJiEEES4_NS3_ILi1EEEEEC2ERKS5_RKS6_RKS4_RKS7_) ;  /* 0xffffb72000007944 */ /* 0x022fea0003c3ffff */
[----:B-1----:R1:W5:Y:S01]  /*cfd0*/  LDL R2, [R1+0x16c8] ;  /* 0x0016c80001027983 */ /* 0x0023620000100800 */
[----:B------:R-:W-:Y:S02]  /*cfe0*/  MOV R4, R10 ;  /* 0x0000000a00047202 */ /* 0x000fe40000000f00 */
[----:B------:R-:W-:-:S04]  /*cff0*/  MOV R5, 0x0 ;  /* 0x0000000000057802 */ /* 0x000fc80000000f00 */
[----:B------:R-:W-:Y:S05]  /*d000*/  RET.REL.NODEC R4 `(_ZN7cutlass13device_kernelIN5flash19enable_sm80_to_sm89INS1_16FlashAttnBwdSm80INS1_25CollectiveMainloopBwdSm80ILi2ELi2EN4cute5tupleIJNS5_1CILi128EEES8_NS7_ILi64EEEEEENS_10bfloat16_tEfNS_4arch4Sm80ELb0ELb0ELb1ELb1ELb0ELb0ELb0ELb0ELi2ELi4ELi4ELi4ELb0EEENS1_24CollectiveEpilogueBwdGQAISA_fSD_Li256ELb1ELb0EEENS1_19SingleTileSchedulerILb1ELb0ELb0ELi128EEEEEEEEEvNT_6ParamsE) ;  /* 0xffff2ff004007950 */ /* 0x000fea0003c3ffff */
        .type           $_ZN7cutlass13device_kernelIN5flash19enable_sm80_to_sm89INS1_16FlashAttnBwdSm80INS1_25CollectiveMainloopBwdSm80ILi2ELi2EN4cute5tupleIJNS5_1CILi128EEES8_NS7_ILi64EEEEEENS_10bfloat16_tEfNS_4arch4Sm80ELb0ELb0ELb1ELb1ELb0ELb0ELb0ELb0ELi2ELi4ELi4ELi4ELb0EEENS1_24CollectiveEpilogueBwdGQAISA_fSD_Li256ELb1ELb0EEENS1_19SingleTileSchedulerILb1ELb0ELb0ELi128EEEEEEEEEvNT_6ParamsE$_ZZN4cute6detail16composition_implINS_5tupleIJNS_1CILi16EEENS3_ILi2EEES5_S5_NS3_ILi4EEES5_EEENS2_IJNS3_ILi1EEEiiiNS3_ILi144EEENS3_ILi512EEEEEES6_S4_EEDaRKT_RKT0_RKT1_RKT2_ENKUlRKT_T0_E_clINS2_IJNS2_IJS5_EEENS2_IJiEEES5_S8_EEENS_17integral_constantIiLi2EEEEEDaSQ_SR_,@function
        .size           $_ZN7cutlass13device_kernelIN5flash19enable_sm80_to_sm89INS1_16FlashAttnBwdSm80INS1_25CollectiveMainloopBwdSm80ILi2ELi2EN4cute5tupleIJNS5_1CILi128EEES8_NS7_ILi64EEEEEENS_10bfloat16_tEfNS_4arch4Sm80ELb0ELb0ELb1ELb1ELb0ELb0ELb0ELb0ELi2ELi4ELi4ELi4ELb0EEENS1_24CollectiveEpilogueBwdGQAISA_fSD_Li256ELb1ELb0EEENS1_19SingleTileSchedulerILb1ELb0ELb0ELi128EEEEEEEEEvNT_6ParamsE$_ZZN4cute6detail16composition_implINS_5tupleIJNS_1CILi16EEENS3_ILi2EEES5_S5_NS3_ILi4EEES5_EEENS2_IJNS3_ILi1EEEiiiNS3_ILi144EEENS3_ILi512EEEEEES6_S4_EEDaRKT_RKT0_RKT1_RKT2_ENKUlRKT_T0_E_clINS2_IJNS2_IJS5_EEENS2_IJiEEES5_S8_EEENS_17integral_constantIiLi2EEEEEDaSQ_SR_,($_ZN7cutlass13device_kernelIN5flash19enable_sm80_to_sm89INS1_16FlashAttnBwdSm80INS1_25CollectiveMainloopBwdSm80ILi2ELi2EN4cute5tupleIJNS5_1CILi128EEES8_NS7_ILi64EEEEEENS_10bfloat16_tEfNS_4arch4Sm80ELb0ELb0ELb1ELb1ELb0ELb0ELb0ELb0ELi2ELi4ELi4ELi4ELb0EEENS1_24CollectiveEpilogueBwdGQAISA_fSD_Li256ELb1ELb0EEENS1_19SingleTileSchedulerILb1ELb0ELb0ELi128EEEEEEEEEvNT_6ParamsE$_ZZN4cute6detail16composition_implINS_5tupleIJNS_1CILi16EEENS3_ILi2EEES5_S5_NS3_ILi4EEES5_EEENS2_IJNS3_ILi1EEEiiiNS3_ILi144EEENS3_ILi512EEEEEES6_S4_EEDaRKT_RKT0_RKT1_RKT2_ENKUlRKT_T0_E_clINS2_IJNS2_IJS5_S5_EEENS2_IJiiEEES8_S8_EEENS_17integral_constantIiLi3EEEEEDaSQ_SR_ - $_ZN7cutlass13device_kernelIN5flash19enable_sm80_to_sm89INS1_16FlashAttnBwdSm80INS1_25CollectiveMainloopBwdSm80ILi2ELi2EN4cute5tupleIJNS5_1CILi128EEES8_NS7_ILi64EEEEEENS_10bfloat16_tEfNS_4arch4Sm80ELb0ELb0ELb1ELb1ELb0ELb0ELb0ELb0ELi2ELi4ELi4ELi4ELb0EEENS1_24CollectiveEpilogueBwdGQAISA_fSD_Li256ELb1ELb0EEENS1_19SingleTileSchedulerILb1ELb0ELb0ELi128EEEEEEEEEvNT_6ParamsE$_ZZN4cute6detail16composition_implINS_5tupleIJNS_1CILi16EEENS3_ILi2EEES5_S5_NS3_ILi4EEES5_EEENS2_IJNS3_ILi1EEEiiiNS3_ILi144EEENS3_ILi512EEEEEES6_S4_EEDaRKT_RKT0_RKT1_RKT2_ENKUlRKT_T0_E_clINS2_IJNS2_IJS5_EEENS2_IJiEEES5_S8_EEENS_17integral_constantIiLi2EEEEEDaSQ_SR_)
$_ZN7cutlass13device_kernelIN5flash19enable_sm80_to_sm89INS1_16FlashAttnBwdSm80INS1_25CollectiveMainloopBwdSm80ILi2ELi2EN4cute5tupleIJNS5_1CILi128EEES8_NS7_ILi64EEEEEENS_10bfloat16_tEfNS_4arch4Sm80ELb0ELb0ELb1ELb1ELb0ELb0ELb0ELb0ELi2ELi4ELi4ELi4ELb0EEENS1_24CollectiveEpilogueBwdGQAISA_fSD_Li256ELb1ELb0EEENS1_19SingleTileSchedulerILb1ELb0ELb0ELi128EEEEEEEEEvNT_6ParamsE$_ZZN4cute6detail16composition_implINS_5tupleIJNS_1CILi16EEENS3_ILi2EEES5_S5_NS3_ILi4EEES5_EEENS2_IJNS3_ILi1EEEiiiNS3_ILi144EEENS3_ILi512EEEEEES6_S4_EEDaRKT_RKT0_RKT1_RKT2_ENKUlRKT_T0_E_clINS2_IJNS2_IJS5_EEENS2_IJiEEES5_S8_EEENS_17integral_constantIiLi2EEEEEDaSQ_SR_:
        /* <DEDUP_REMOVED lines=8> */
[----:B-1---5:R-:W-:Y:S05]  /*d090*/  CALL.REL.NOINC `($_ZN7cutlass13device_kernelIN5flash19enable_sm80_to_sm89INS1_16FlashAttnBwdSm80INS1_25CollectiveMainloopBwdSm80ILi2ELi2EN4cute5tupleIJNS5_1CILi128EEES8_NS7_ILi64EEEEEENS_10bfloat16_tEfNS_4arch4Sm80ELb0ELb0ELb1ELb1ELb0ELb0ELb0ELb0ELi2ELi4ELi4ELi4ELb0EEENS1_24CollectiveEpilogueBwdGQAISA_fSD_Li256ELb1ELb0EEENS1_19SingleTileSchedulerILb1ELb0ELb0ELi128EEEEEEEEEvNT_6ParamsE$_ZN4cute3eso3ESOILb0ELb0EJiiEEC2ERKiS4_) ;  /* 0xffff969000007944 */ /* 0x022fea0003c3ffff */
[----:B-1----:R1:W5:Y:S01]  /*d0a0*/  LDL.64 R2, [R1+0x16c8] ;  /* 0x0016c80001027983 */ /* 0x0023620000100a00 */
[----:B------:R-:W-:-:S03]  /*d0b0*/  MOV R6, 0xd0d0 ;  /* 0x0000d0d000067802 */ /* 0x000fc60000000f00 */
[----:B-1---5:R-:W-:Y:S05]  /*d0c0*/  CALL.REL.NOINC `($_ZN7cutlass13device_kernelIN5flash19enable_sm80_to_sm89INS1_16FlashAttnBwdSm80INS1_25CollectiveMainloopBwdSm80ILi2ELi2EN4cute5tupleIJNS5_1CILi128EEES8_NS7_ILi64EEEEEENS_10bfloat16_tEfNS_4arch4Sm80ELb0ELb0ELb1ELb1ELb0ELb0ELb0ELb0ELi2ELi4ELi4ELi4ELb0EEENS1_24CollectiveEpilogueBwdGQAISA_fSD_Li256ELb1ELb0EEENS1_19SingleTileSchedulerILb1ELb0ELb0ELi128EEEEEEEEEvNT_6ParamsE$_ZN4cute3eso3ESOILb1ELb0EJNS_5tupleIJNS_1CILi2EEES4_EEENS2_IJiiEEENS3_ILi1EEES7_EEC2ERKS5_RKS6_RKS7_SE_) ;  /* 0xffffb77000007944 */ /* 0x022fea0003c3ffff */
[----:B-1----:R1:W5:Y:S01]  /*d0d0*/  LDL.64 R2, [R1+0x16c8] ;  /* 0x0016c80001027983 */ /* 0x0023620000100a00 */
[----:B------:R-:W-:-:S04]  /*d0e0*/  MOV R71, 0x0 ;  /* 0x0000000000477802 */ /* 0x000fc80000000f00 */
[----:B------:R-:W-:Y:S05]  /*d0f0*/  RET.REL.NODEC R70 `(_ZN7cutlass13device_kernelIN5flash19enable_sm80_to_sm89INS1_16FlashAttnBwdSm80INS1_25CollectiveMainloopBwdSm80ILi2ELi2EN4cute5tupleIJNS5_1CILi128EEES8_NS7_ILi64EEEEEENS_10bfloat16_tEfNS_4arch4Sm80ELb0ELb0ELb1ELb1ELb0ELb0ELb0ELb0ELi2ELi4ELi4ELi4ELb0EEENS1_24CollectiveEpilogueBwdGQAISA_fSD_Li256ELb1ELb0EEENS1_19SingleTileSchedulerILb1ELb0ELb0ELi128EEEEEEEEEvNT_6ParamsE) ;  /* 0xffff2f0046007950 */ /* 0x000fea0003c3ffff */
        .type           $_ZN7cutlass13device_kernelIN5flash19enable_sm80_to_sm89INS1_16FlashAttnBwdSm80INS1_25CollectiveMainloopBwdSm80ILi2ELi2EN4cute5tupleIJNS5_1CILi128EEES8_NS7_ILi64EEEEEENS_10bfloat16_tEfNS_4arch4Sm80ELb0ELb0ELb1ELb1ELb0ELb0ELb0ELb0ELi2ELi4ELi4ELi4ELb0EEENS1_24CollectiveEpilogueBwdGQAISA_fSD_Li256ELb1ELb0EEENS1_19SingleTileSchedulerILb1ELb0ELb0ELi128EEEEEEEEEvNT_6ParamsE$_ZZN4cute6detail16composition_implINS_5tupleIJNS_1CILi16EEENS3_ILi2EEES5_S5_NS3_ILi4EEES5_EEENS2_IJNS3_ILi1EEEiiiNS3_ILi144EEENS3_ILi512EEEEEES6_S4_EEDaRKT_RKT0_RKT1_RKT2_ENKUlRKT_T0_E_clINS2_IJNS2_IJS5_S5_EEENS2_IJiiEEES8_S8_EEENS_17integral_constantIiLi3EEEEEDaSQ_SR_,@function
        .size           $_ZN7cutlass13device_kernelIN5flash19enable_sm80_to_sm89INS1_16FlashAttnBwdSm80INS1_25CollectiveMainloopBwdSm80ILi2ELi2EN4cute5tupleIJNS5_1CILi128EEES8_NS7_ILi64EEEEEENS_10bfloat16_tEfNS_4arch4Sm80ELb0ELb0ELb1ELb1ELb0ELb0ELb0ELb0ELi2ELi4ELi4ELi4ELb0EEENS1_24CollectiveEpilogueBwdGQAISA_fSD_Li256ELb1ELb0EEENS1_19SingleTileSchedulerILb1ELb0ELb0ELi128EEEEEEEEEvNT_6ParamsE$_ZZN4cute6detail16composition_implINS_5tupleIJNS_1CILi16EEENS3_ILi2EEES5_S5_NS3_ILi4EEES5_EEENS2_IJNS3_ILi1EEEiiiNS3_ILi144EEENS3_ILi512EEEEEES6_S4_EEDaRKT_RKT0_RKT1_RKT2_ENKUlRKT_T0_E_clINS2_IJNS2_IJS5_S5_EEENS2_IJiiEEES8_S8_EEENS_17integral_constantIiLi3EEEEEDaSQ_SR_,($_ZN7cutlass13device_kernelIN5flash19enable_sm80_to_sm89INS1_16FlashAttnBwdSm80INS1_25CollectiveMainloopBwdSm80ILi2ELi2EN4cute5tupleIJNS5_1CILi128EEES8_NS7_ILi64EEEEEENS_10bfloat16_tEfNS_4arch4Sm80ELb0ELb0ELb1ELb1ELb0ELb0ELb0ELb0ELi2ELi4ELi4ELi4ELb0EEENS1_24CollectiveEpilogueBwdGQAISA_fSD_Li256ELb1ELb0EEENS1_19SingleTileSchedulerILb1ELb0ELb0ELi128EEEEEEEEEvNT_6ParamsE$_ZZN4cute6detail16composition_implINS_5tupleIJNS_1CILi16EEENS3_ILi2EEES5_S5_NS3_ILi4EEES5_EEENS2_IJNS3_ILi1EEEiiiNS3_ILi144EEENS3_ILi512EEEEEES6_S4_EEDaRKT_RKT0_RKT1_RKT2_ENKUlRKT_T0_E_clINS2_IJNS2_IJS5_S5_EEENS2_IJiiEEES8_S8_EEENS_17integral_constantIiLi4EEEEEDaSQ_SR_ - $_ZN7cutlass13device_kernelIN5flash19enable_sm80_to_sm89INS1_16FlashAttnBwdSm80INS1_25CollectiveMainloopBwdSm80ILi2ELi2EN4cute5tupleIJNS5_1CILi128EEES8_NS7_ILi64EEEEEENS_10bfloat16_tEfNS_4arch4Sm80ELb0ELb0ELb1ELb1ELb0ELb0ELb0ELb0ELi2ELi4ELi4ELi4ELb0EEENS1_24CollectiveEpilogueBwdGQAISA_fSD_Li256ELb1ELb0EEENS1_19SingleTileSchedulerILb1ELb0ELb0ELi128EEEEEEEEEvNT_6ParamsE$_ZZN4cute6detail16composition_implINS_5tupleIJNS_1CILi16EEENS3_ILi2EEES5_S5_NS3_ILi4EEES5_EEENS2_IJNS3_ILi1EEEiiiNS3_ILi144EEENS3_ILi512EEEEEES6_S4_EEDaRKT_RKT0_RKT1_RKT2_ENKUlRKT_T0_E_clINS2_IJNS2_IJS5_S5_EEENS2_IJiiEEES8_S8_EEENS_17integral_constantIiLi3EEEEEDaSQ_SR_)
$_ZN7cutlass13device_kernelIN5flash19enable_sm80_to_sm89INS1_16FlashAttnBwdSm80INS1_25CollectiveMainloopBwdSm80ILi2ELi2EN4cute5tupleIJNS5_1CILi128EEES8_NS7_ILi64EEEEEENS_10bfloat16_tEfNS_4arch4Sm80ELb0ELb0ELb1ELb1ELb0ELb0ELb0ELb0ELi2ELi4ELi4ELi4ELb0EEENS1_24CollectiveEpilogueBwdGQAISA_fSD_Li256ELb1ELb0EEENS1_19SingleTileSchedulerILb1ELb0ELb0ELi128EEEEEEEEEvNT_6ParamsE$_ZZN4cute6detail16composition_implINS_5tupleIJNS_1CILi16EEENS3_ILi2EEES5_S5_NS3_ILi4EEES5_EEENS2_IJNS3_ILi1EEEiiiNS3_ILi144EEENS3_ILi512EEEEEES6_S4_EEDaRKT_RKT0_RKT1_RKT2_ENKUlRKT_T0_E_clINS2_IJNS2_IJS5_S5_EEENS2_IJiiEEES8_S8_EEENS_17integral_constantIiLi3EEEEEDaSQ_SR_:
[----:B------:R-:W-:-:S05]  /*d100*/  IADD3 R5, R5, -c[0x0][0x20], RZ ;  /* 0x8000080005057a10 */ /* 0x000fca0007ffe0ff */
[----:B------:R1:W5:Y:S04]  /*d110*/  LDL R2, [R5] ;  /* 0x0000000005027983 */ /* 0x0003680000100800 */
[----:B------:R1:W5:Y:S01]  /*d120*/  LDL R3, [R5+0x4] ;  /* 0x0000040005037983 */ /* 0x0003620000100800 */
[----:B------:R-:W-:Y:S02]  /*d130*/  IADD3 R4, R1, 0x16c8, RZ ;  /* 0x000016c801047810 */ /* 0x000fe40007ffe0ff */
[----:B------:R-:W-:Y:S02]  /*d140*/  MOV R6, 0xd170 ;  /* 0x0000d17000067802 */ /* 0x000fe40000000f00 */
[----:B------:R-:W-:Y:S02]  /*d150*/  IADD3 R4, R4, c[0x0][0x20], RZ ;  /* 0x0000080004047a10 */ /* 0x000fe40007ffe0ff */
[----:B-1---5:R-:W-:Y:S05]  /*d160*/  CALL.REL.NOINC `($_ZN7cutlass13device_kernelIN5flash19enable_sm80_to_sm89INS1_16FlashAttnBwdSm80INS1_25CollectiveMainloopBwdSm80ILi2ELi2EN4cute5tupleIJNS5_1CILi128EEES8_NS7_ILi64EEEEEENS_10bfloat16_tEfNS_4arch4Sm80ELb0ELb0ELb1ELb1ELb0ELb0ELb0ELb0ELi2ELi4ELi4ELi4ELb0EEENS1_24CollectiveEpilogueBwdGQAISA_fSD_Li256ELb1ELb0EEENS1_19SingleTileSchedulerILb1ELb0ELb0ELi128EEEEEEEEEvNT_6ParamsE$_ZN4cute3eso3ESOILb1ELb0EJNS_5tupleIJNS_1CILi2EEES4_EEENS2_IJiiEEENS3_ILi1EEES7_EEC2ERKS5_RKS6_RKS7_SE_) ;  /* 0xffffb6d000007944 */ /* 0x022fea0003c3ffff */
[----:B-1----:R1:W5:Y:S01]  /*d170*/  LDL.64 R2, [R1+0x16c8] ;  /* 0x0016c80001027983 */ /* 0x0023620000100a00 */
[----:B------:R-:W-:-:S04]  /*d180*/  MOV R9, 0x0 ;  /* 0x0000000000097802 */ /* 0x000fc80000000f00 */
[----:B------:R-:W-:Y:S05]  /*d190*/  RET.REL.NODEC R8 `(_ZN7cutlass13device_kernelIN5flash19enable_sm80_to_sm89INS1_16FlashAttnBwdSm80INS1_25CollectiveMainloopBwdSm80ILi2ELi2EN4cute5tupleIJNS5_1CILi128EEES8_NS7_ILi64EEEEEENS_10bfloat16_tEfNS_4arch4Sm80ELb0ELb0ELb1ELb1ELb0ELb0ELb0ELb0ELi2ELi4ELi4ELi4ELb0EEENS1_24CollectiveEpilogueBwdGQAISA_fSD_Li256ELb1ELb0EEENS1_19SingleTileSchedulerILb1ELb0ELb0ELi128EEEEEEEEEvNT_6ParamsE) ;  /* 0xffff2e6008007950 */ /* 0x000fea0003c3ffff */
        .type           $_ZN7cutlass13device_kernelIN5flash19enable_sm80_to_sm89INS1_16FlashAttnBwdSm80INS1_25CollectiveMainloopBwdSm80ILi2ELi2EN4cute5tupleIJNS5_1CILi128EEES8_NS7_ILi64EEEEEENS_10bfloat16_tEfNS_4arch4Sm80ELb0ELb0ELb1ELb1ELb0ELb0ELb0ELb0ELi2ELi4ELi4ELi4ELb0EEENS1_24CollectiveEpilogueBwdGQAISA_fSD_Li256ELb1ELb0EEENS1_19SingleTileSchedulerILb1ELb0ELb0ELi128EEEEEEEEEvNT_6ParamsE$_ZZN4cute6detail16composition_implINS_5tupleIJNS_1CILi16EEENS3_ILi2EEES5_S5_NS3_ILi4EEES5_EEENS2_IJNS3_ILi1EEEiiiNS3_ILi144EEENS3_ILi512EEEEEES6_S4_EEDaRKT_RKT0_RKT1_RKT2_ENKUlRKT_T0_E_clINS2_IJNS2_IJS5_S5_EEENS2_IJiiEEES8_S8_EEENS_17integral_constantIiLi4EEEEEDaSQ_SR_,@function
        .size           $_ZN7cutlass13device_kernelIN5flash19enable_sm80_to_sm89INS1_16FlashAttnBwdSm80INS1_25CollectiveMainloopBwdSm80ILi2ELi2EN4cute5tupleIJNS5_1CILi128EEES8_NS7_ILi64EEEEEENS_10bfloat16_tEfNS_4arch4Sm80ELb0ELb0ELb1ELb1ELb0ELb0ELb0ELb0ELi2ELi4ELi4ELi4ELb0EEENS1_24CollectiveEpilogueBwdGQAISA_fSD_Li256ELb1ELb0EEENS1_19SingleTileSchedulerILb1ELb0ELb0ELi128EEEEEEEEEvNT_6ParamsE$_ZZN4cute6detail16composition_implINS_5tupleIJNS_1CILi16EEENS3_ILi2EEES5_S5_NS3_ILi4EEES5_EEENS2_IJNS3_ILi1EEEiiiNS3_ILi144EEENS3_ILi512EEEEEES6_S4_EEDaRKT_RKT0_RKT1_RKT2_ENKUlRKT_T0_E_clINS2_IJNS2_IJS5_S5_EEENS2_IJiiEEES8_S8_EEENS_17integral_constantIiLi4EEEEEDaSQ_SR_,($_ZN7cutlass13device_kernelIN5flash19enable_sm80_to_sm89INS1_16FlashAttnBwdSm80INS1_25CollectiveMainloopBwdSm80ILi2ELi2EN4cute5tupleIJNS5_1CILi128EEES8_NS7_ILi64EEEEEENS_10bfloat16_tEfNS_4arch4Sm80ELb0ELb0ELb1ELb1ELb0ELb0ELb0ELb0ELi2ELi4ELi4ELi4ELb0EEENS1_24CollectiveEpilogueBwdGQAISA_fSD_Li256ELb1ELb0EEENS1_19SingleTileSchedulerILb1ELb0ELb0ELi128EEEEEEEEEvNT_6ParamsE$_ZZN4cute6detail16composition_implINS_5tupleIJNS_1CILi8EEENS3_ILi2EEES5_S5_S4_S5_EEENS2_IJNS3_ILi1EEEiiiNS3_ILi72EEENS3_ILi512EEEEEENS2_IJNS2_IJS5_S5_EEES4_NS3_ILi4EEEEEENS2_IJNS2_IJS7_S4_EEENS3_ILi1024EEENS3_ILi16EEEEEEEEDaRKT_RKT0_RKT1_RKT2_ENKUlRKT_RKT0_E_clISB_SE_EEDaSW_SZ_ - $_ZN7cutlass13device_kernelIN5flash19enable_sm80_to_sm89INS1_16FlashAttnBwdSm80INS1_25CollectiveMainloopBwdSm80ILi2ELi2EN4cute5tupleIJNS5_1CILi128EEES8_NS7_ILi64EEEEEENS_10bfloat16_tEfNS_4arch4Sm80ELb0ELb0ELb1ELb1ELb0ELb0ELb0ELb0ELi2ELi4ELi4ELi4ELb0EEENS1_24CollectiveEpilogueBwdGQAISA_fSD_Li256ELb1ELb0EEENS1_19SingleTileSchedulerILb1ELb0ELb0ELi128EEEEEEEEEvNT_6ParamsE$_ZZN4cute6detail16composition_implINS_5tupleIJNS_1CILi16EEENS3_ILi2EEES5_S5_NS3_ILi4EEES5_EEENS2_IJNS3_ILi1EEEiiiNS3_ILi144EEENS3_ILi512EEEEEES6_S4_EEDaRKT_RKT0_RKT1_RKT2_ENKUlRKT_T0_E_clINS2_IJNS2_IJS5_S5_EEENS2_IJiiEEES8_S8_EEENS_17integral_constantIiLi4EEEEEDaSQ_SR_)
$_ZN7cutlass13device_kernelIN5flash19enable_sm80_to_sm89INS1_16FlashAttnBwdSm80INS1_25CollectiveMainloopBwdSm80ILi2ELi2EN4cute5tupleIJNS5_1CILi128EEES8_NS7_ILi64EEEEEENS_10bfloat16_tEfNS_4arch4Sm80ELb0ELb0ELb1ELb1ELb0ELb0ELb0ELb0ELi2ELi4ELi4ELi4ELb0EEENS1_24CollectiveEpilogueBwdGQAISA_fSD_Li256ELb1ELb0EEENS1_19SingleTileSchedulerILb1ELb0ELb0ELi128EEEEEEEEEvNT_6ParamsE$_ZZN4cute6detail16composition_implINS_5tupleIJNS_1CILi16EEENS3_ILi2EEES5_S5_NS3_ILi4EEES5_EEENS2_IJNS3_ILi1EEEiiiNS3_ILi144EEENS3_ILi512EEEEEES6_S4_EEDaRKT_RKT0_RKT1_RKT2_ENKUlRKT_T0_E_clINS2_IJNS2_IJS5_S5_EEENS2_IJiiEEES8_S8_EEENS_17integral_constantIiLi4EEEEEDaSQ_SR_:
        /* <DEDUP_REMOVED lines=10> */
        .type           $_ZN7cutlass13device_kernelIN5flash19enable_sm80_to_sm89INS1_16FlashAttnBwdSm80INS1_25CollectiveMainloopBwdSm80ILi2ELi2EN4cute5tupleIJNS5_1CILi128EEES8_NS7_ILi64EEEEEENS_10bfloat16_tEfNS_4arch4Sm80ELb0ELb0ELb1ELb1ELb0ELb0ELb0ELb0ELi2ELi4ELi4ELi4ELb0EEENS1_24CollectiveEpilogueBwdGQAISA_fSD_Li256ELb1ELb0EEENS1_19SingleTileSchedulerILb1ELb0ELb0ELi128EEEEEEEEEvNT_6ParamsE$_ZZN4cute6detail16composition_implINS_5tupleIJNS_1CILi8EEENS3_ILi2EEES5_S5_S4_S5_EEENS2_IJNS3_ILi1EEEiiiNS3_ILi72EEENS3_ILi512EEEEEENS2_IJNS2_IJS5_S5_EEES4_NS3_ILi4EEEEEENS2_IJNS2_IJS7_S4_EEENS3_ILi1024EEENS3_ILi16EEEEEEEEDaRKT_RKT0_RKT1_RKT2_ENKUlRKT_RKT0_E_clISB_SE_EEDaSW_SZ_,@function
        .size           $_ZN7cutlass13device_kernelIN5flash19enable_sm80_to_sm89INS1_16FlashAttnBwdSm80INS1_25CollectiveMainloopBwdSm80ILi2ELi2EN4cute5tupleIJNS5_1CILi128EEES8_NS7_ILi64EEEEEENS_10bfloat16_tEfNS_4arch4Sm80ELb0ELb0ELb1ELb1ELb0ELb0ELb0ELb0ELi2ELi4ELi4ELi4ELb0EEENS1_24CollectiveEpilogueBwdGQAISA_fSD_Li256ELb1ELb0EEENS1_19SingleTileSchedulerILb1ELb0ELb0ELi128EEEEEEEEEvNT_6ParamsE$_ZZN4cute6detail16composition_implINS_5tupleIJNS_1CILi8EEENS3_ILi2EEES5_S5_S4_S5_EEENS2_IJNS3_ILi1EEEiiiNS3_ILi72EEENS3_ILi512EEEEEENS2_IJNS2_IJS5_S5_EEES4_NS3_ILi4EEEEEENS2_IJNS2_IJS7_S4_EEENS3_ILi1024EEENS3_ILi16EEEEEEEEDaRKT_RKT0_RKT1_RKT2_ENKUlRKT_RKT0_E_clISB_SE_EEDaSW_SZ_,($_ZN7cutlass13device_kernelIN5flash19enable_sm80_to_sm89INS1_16FlashAttnBwdSm80INS1_25CollectiveMainloopBwdSm80ILi2ELi2EN4cute5tupleIJNS5_1CILi128EEES8_NS7_ILi64EEEEEENS_10bfloat16_tEfNS_4arch4Sm80ELb0ELb0ELb1ELb1ELb0ELb0ELb0ELb0ELi2ELi4ELi4ELi4ELb0EEENS1_24CollectiveEpilogueBwdGQAISA_fSD_Li256ELb1ELb0EEENS1_19SingleTileSchedulerILb1ELb0ELb0ELi128EEEEEEEEEvNT_6ParamsE$_ZZN4cute6detail16composition_implINS_5tupleIJNS_1CILi8EEENS3_ILi2EEES5_S5_S4_S5_EEENS2_IJNS3_ILi1EEEiiiNS3_ILi72EEENS3_ILi512EEEEEENS2_IJNS2_IJS5_S5_EEES4_NS3_ILi4EEEEEENS2_IJNS2_IJS7_S4_EEENS3_ILi1024EEENS3_ILi16EEEEEEEEDaRKT_RKT0_RKT1_RKT2_ENKUlRKT_RKT0_E_clISC_SG_EEDaSW_SZ_ - $_ZN7cutlass13device_kernelIN5flash19enable_sm80_to_sm89INS1_16FlashAttnBwdSm80INS1_25CollectiveMainloopBwdSm80ILi2ELi2EN4cute5tupleIJNS5_1CILi128EEES8_NS7_ILi64EEEEEENS_10bfloat16_tEfNS_4arch4Sm80ELb0ELb0ELb1ELb1ELb0ELb0ELb0ELb0ELi2ELi4ELi4ELi4ELb0EEENS1_24CollectiveEpilogueBwdGQAISA_fSD_Li256ELb1ELb0EEENS1_19SingleTileSchedulerILb1ELb0ELb0ELi128EEEEEEEEEvNT_6ParamsE$_ZZN4cute6detail16composition_implINS_5tupleIJNS_1CILi8EEENS3_ILi2EEES5_S5_S4_S5_EEENS2_IJNS3_ILi1EEEiiiNS3_ILi72EEENS3_ILi512EEEEEENS2_IJNS2_IJS5_S5_EEES4_NS3_ILi4EEEEEENS2_IJNS2_IJS7_S4_EEENS3_ILi1024EEENS3_ILi16EEEEEEEEDaRKT_RKT0_RKT1_RKT2_ENKUlRKT_RKT0_E_clISB_SE_EEDaSW_SZ_)
$_ZN7cutlass13device_kernelIN5flash19enable_sm80_to_sm89INS1_16FlashAttnBwdSm80INS1_25CollectiveMainloopBwdSm80ILi2ELi2EN4cute5tupleIJNS5_1CILi128EEES8_NS7_ILi64EEEEEENS_10bfloat16_tEfNS_4arch4Sm80ELb0ELb0ELb1ELb1ELb0ELb0ELb0ELb0ELi2ELi4ELi4ELi4ELb0EEENS1_24CollectiveEpilogueBwdGQAISA_fSD_Li256ELb1ELb0EEENS1_19SingleTileSchedulerILb1ELb0ELb0ELi128EEEEEEEEEvNT_6ParamsE$_ZZN4cute6detail16composition_implINS_5tupleIJNS_1CILi8EEENS3_ILi2EEES5_S5_S4_S5_EEENS2_IJNS3_ILi1EEEiiiNS3_ILi72EEENS3_ILi512EEEEEENS2_IJNS2_IJS5_S5_EEES4_NS3_ILi4EEEEEENS2_IJNS2_IJS7_S4_EEENS3_ILi1024EEENS3_ILi16EEEEEEEEDaRKT_RKT0_RKT1_RKT2_ENKUlRKT_RKT0_E_clISB_SE_EEDaSW_SZ_:
[----:B------:R-:W-:Y:S02]  /*d240*/  IADD3 R33, R1, 0x1380, RZ ;  /* 0x0000138001217810 */ /* 0x000fe40007ffe0ff */
[----:B------:R-:W-:Y:S02]  /*d250*/  MOV R62, 0xd290 ;  /* 0x0000d290003e7802 */ /* 0x000fe40000000f00 */
[----:B------:R-:W-:-:S04]  /*d260*/  IADD3 R33, R33, c[0x0][0x20], RZ ;  /* 0x0000080021217a10 */ /* 0x000fc80007ffe0ff */
[----:B------:R-:W-:Y:S02]  /*d270*/  IADD3 R51, R33, 0x4, RZ ;  /* 0x0000000421337810 */ /* 0x000fe40007ffe0ff */
[----:B------:R-:W-:Y:S05]  /*d280*/  CALL.REL.NOINC `($_ZN7cutlass13device_kernelIN5flash19enable_sm80_to_sm89INS1_16FlashAttnBwdSm80INS1_25CollectiveMainloopBwdSm80ILi2ELi2EN4cute5tupleIJNS5_1CILi128EEES8_NS7_ILi64EEEEEENS_10bfloat16_tEfNS_4arch4Sm80ELb0ELb0ELb1ELb1ELb0ELb0ELb0ELb0ELi2ELi4ELi4ELi4ELb0EEENS1_24CollectiveEpilogueBwdGQAISA_fSD_Li256ELb1ELb0EEENS1_19SingleTileSchedulerILb1ELb0ELb0ELi128EEEEEEEEEvNT_6ParamsE$_ZZN4cute6detail16composition_implINS_5tupleIJNS_1CILi8EEENS3_ILi2EEES5_S5_S4_S5_EEENS2_IJNS3_ILi1EEEiiiNS3_ILi72EEENS3_ILi512EEEEEENS2_IJS5_S5_EEENS2_IJS7_S4_EEEEEDaRKT_RKT0_RKT1_RKT2_ENKUlRKT_RKT0_E_clIS5_S4_EEDaSR_SU_) ;  /* 0x000009e000007944 */ /* 0x000fea0003c00000 */
[----:B------:R-:W-:Y:S02]  /*d290*/  MOV R4, 0xd2b0 ;  /* 0x0000d2b000047802 */ /* 0x000fe40000000f00 */
[----:B-1---5:R-:W-:Y:S05]  /*d2a0*/  CALL.REL.NOINC `($_ZN7cutlass13device_kernelIN5flash19enable_sm80_to_sm89INS1_16FlashAttnBwdSm80INS1_25CollectiveMainloopBwdSm80ILi2ELi2EN4cute5tupleIJNS5_1CILi128EEES8_NS7_ILi64EEEEEENS_10bfloat16_tEfNS_4arch4Sm80ELb0ELb0ELb1ELb1ELb0ELb0ELb0ELb0ELi2ELi4ELi4ELi4ELb0EEENS1_24CollectiveEpilogueBwdGQAISA_fSD_Li256ELb1ELb0EEENS1_19SingleTileSchedulerILb1ELb0ELb0ELi128EEEEEEEEEvNT_6ParamsE$_ZN4cute3eso3ESOILb1ELb0EJNS_1CILi1EEEiEEC2ERKS3_RKi) ;  /* 0xffffa69000007944 */ /* 0x022fea0003c3ffff */
[----:B-1----:R1:W5:Y:S01]  /*d2b0*/  LDL R2, [R1+0x1384] ;  /* 0x0013840001027983 */ /* 0x0023620000100800 */
[----:B------:R-:W-:-:S03]  /*d2c0*/  MOV R6, 0xd2e0 ;  /* 0x0000d2e000067802 */ /* 0x000fc60000000f00 */
[----:B-1---5:R-:W-:Y:S05]  /*d2d0*/  CALL.REL.NOINC `($_ZN7cutlass13device_kernelIN5flash19enable_sm80_to_sm89INS1_16FlashAttnBwdSm80INS1_25CollectiveMainloopBwdSm80ILi2ELi2EN4cute5tupleIJNS5_1CILi128EEES8_NS7_ILi64EEEEEENS_10bfloat16_tEfNS_4arch4Sm80ELb0ELb0ELb1ELb1ELb0ELb0ELb0ELb0ELi2ELi4ELi4ELi4ELb0EEENS1_24CollectiveEpilogueBwdGQAISA_fSD_Li256ELb1ELb0EEENS1_19SingleTileSchedulerILb1ELb0ELb0ELi128EEEEEEEEEvNT_6ParamsE$_ZN4cute5tupleIJNS0_IJNS_1CILi2EEES2_EEENS0_IJNS1_ILi1EEEiEEEEEC2ERKS3_RKS5_) ;  /* 0xffffd58000007944 */ /* 0x022fea0003c3ffff */
[----:B------:R1:W5:Y:S01]  /*d2e0*/  LDL R33, [R1+0x1380] ;  /* 0x0013800001217983 */ /* 0x0003620000100800 */
[----:B------:R-:W-:Y:S02]  /*d2f0*/  MOV R2, R10 ;  /* 0x0000000a00027202 */ /* 0x000fe40000000f00 */
[----:B------:R-:W-:-:S04]  /*d300*/  MOV R3, 0x0 ;  /* 0x0000000000037802 */ /* 0x000fc80000000f00 */
[----:B------:R-:W-:Y:S05]  /*d310*/  RET.REL.NODEC R2 `(_ZN7cutlass13device_kernelIN5flash19enable_sm80_to_sm89INS1_16FlashAttnBwdSm80INS1_25CollectiveMainloopBwdSm80ILi2ELi2EN4cute5tupleIJNS5_1CILi128EEES8_NS7_ILi64EEEEEENS_10bfloat16_tEfNS_4arch4Sm80ELb0ELb0ELb1ELb1ELb0ELb0ELb0ELb0ELi2ELi4ELi4ELi4ELb0EEENS1_24CollectiveEpilogueBwdGQAISA_fSD_Li256ELb1ELb0EEENS1_19SingleTileSchedulerILb1ELb0ELb0ELi128EEEEEEEEEvNT_6ParamsE) ;  /* 0xffff2ce002007950 */ /* 0x000fea0003c3ffff */
        .type           $_ZN7cutlass13device_kernelIN5flash19enable_sm80_to_sm89INS1_16FlashAttnBwdSm80INS1_25CollectiveMainloopBwdSm80ILi2ELi2EN4cute5tupleIJNS5_1CILi128EEES8_NS7_ILi64EEEEEENS_10bfloat16_tEfNS_4arch4Sm80ELb0ELb0ELb1ELb1ELb0ELb0ELb0ELb0ELi2ELi4ELi4ELi4ELb0EEENS1_24CollectiveEpilogueBwdGQAISA_fSD_Li256ELb1ELb0EEENS1_19SingleTileSchedulerILb1ELb0ELb0ELi128EEEEEEEEEvNT_6ParamsE$_ZZN4cute6detail16composition_implINS_5tupleIJNS_1CILi8EEENS3_ILi2EEES5_S5_S4_S5_EEENS2_IJNS3_ILi1EEEiiiNS3_ILi72EEENS3_ILi512EEEEEENS2_IJNS2_IJS5_S5_EEES4_NS3_ILi4EEEEEENS2_IJNS2_IJS7_S4_EEENS3_ILi1024EEENS3_ILi16EEEEEEEEDaRKT_RKT0_RKT1_RKT2_ENKUlRKT_RKT0_E_clISC_SG_EEDaSW_SZ_,@function
        .size           $_ZN7cutlass13device_kernelIN5flash19enable_sm80_to_sm89INS1_16FlashAttnBwdSm80INS1_25CollectiveMainloopBwdSm80ILi2ELi2EN4cute5tupleIJNS5_1CILi128EEES8_NS7_ILi64EEEEEENS_10bfloat16_tEfNS_4arch4Sm80ELb0ELb0ELb1ELb1ELb0ELb0ELb0ELb0ELi2ELi4ELi4ELi4ELb0EEENS1_24CollectiveEpilogueBwdGQAISA_fSD_Li256ELb1ELb0EEENS1_19SingleTileSchedulerILb1ELb0ELb0ELi128EEEEEEEEEvNT_6ParamsE$_ZZN4cute6detail16composition_implINS_5tupleIJNS_1CILi8EEENS3_ILi2EEES5_S5_S4_S5_EEENS2_IJNS3_ILi1EEEiiiNS3_ILi72EEENS3_ILi512EEEEEENS2_IJNS2_IJS5_S5_EEES4_NS3_ILi4EEEEEENS2_IJNS2_IJS7_S4_EEENS3_ILi1024EEENS3_ILi16EEEEEEEEDaRKT_RKT0_RKT1_RKT2_ENKUlRKT_RKT0_E_clISC_SG_EEDaSW_SZ_,($_ZN7cutlass13device_kernelIN5flash19enable_sm80_to_sm89INS1_16FlashAttnBwdSm80INS1_25CollectiveMainloopBwdSm80ILi2ELi2EN4cute5tupleIJNS5_1CILi128EEES8_NS7_ILi64EEEEEENS_10bfloat16_tEfNS_4arch4Sm80ELb0ELb0ELb1ELb1ELb0ELb0ELb0ELb0ELi2ELi4ELi4ELi4ELb0EEENS1_24CollectiveEpilogueBwdGQAISA_fSD_Li256ELb1ELb0EEENS1_19SingleTileSchedulerILb1ELb0ELb0ELi128EEEEEEEEEvNT_6ParamsE$_ZZN4cute6detail16composition_implINS_5tupleIJNS_1CILi8EEENS3_ILi2EEES5_S5_S4_S5_EEENS2_IJNS3_ILi1EEEiiiNS3_ILi72EEENS3_ILi512EEEEEENS2_IJNS2_IJS5_S5_S5_EEES5_NS2_IJNS3_ILi4EEES5_EEEEEENS2_IJNS2_IJS7_S9_S4_EEENS3_ILi4096EEENS2_IJNS3_ILi16EEENS3_ILi8192EEEEEEEEEEEDaRKT_RKT0_RKT1_RKT2_ENKUlRKT_RKT0_E_clISB_SF_EEDaSZ_S12_ - $_ZN7cutlass13device_kernelIN5flash19enable_sm80_to_sm89INS1_16FlashAttnBwdSm80INS1_25CollectiveMainloopBwdSm80ILi2ELi2EN4cute5tupleIJNS5_1CILi128EEES8_NS7_ILi64EEEEEENS_10bfloat16_tEfNS_4arch4Sm80ELb0ELb0ELb1ELb1ELb0ELb0ELb0ELb0ELi2ELi4ELi4ELi4ELb0EEENS1_24CollectiveEpilogueBwdGQAISA_fSD_Li256ELb1ELb0EEENS1_19SingleTileSchedulerILb1ELb0ELb0ELi128EEEEEEEEEvNT_6ParamsE$_ZZN4cute6detail16composition_implINS_5tupleIJNS_1CILi8EEENS3_ILi2EEES5_S5_S4_S5_EEENS2_IJNS3_ILi1EEEiiiNS3_ILi72EEENS3_ILi512EEEEEENS2_IJNS2_IJS5_S5_EEES4_NS3_ILi4EEEEEENS2_IJNS2_IJS7_S4_EEENS3_ILi1024EEENS3_ILi16EEEEEEEEDaRKT_RKT0_RKT1_RKT2_ENKUlRKT_RKT0_E_clISC_SG_EEDaSW_SZ_)
$_ZN7cutlass13device_kernelIN5flash19enable_sm80_to_sm89INS1_16FlashAttnBwdSm80INS1_25CollectiveMainloopBwdSm80ILi2ELi2EN4cute5tupleIJNS5_1CILi128EEES8_NS7_ILi64EEEEEENS_10bfloat16_tEfNS_4arch4Sm80ELb0ELb0ELb1ELb1ELb0ELb0ELb0ELb0ELi2ELi4ELi4ELi4ELb0EEENS1_24CollectiveEpilogueBwdGQAISA_fSD_Li256ELb1ELb0EEENS1_19SingleTileSchedulerILb1ELb0ELb0ELi128EEEEEEEEEvNT_6ParamsE$_ZZN4cute6detail16composition_implINS_5tupleIJNS_1CILi8EEENS3_ILi2EEES5_S5_S4_S5_EEENS2_IJNS3_ILi1EEEiiiNS3_ILi72EEENS3_ILi512EEEEEENS2_IJNS2_IJS5_S5_EEES4_NS3_ILi4EEEEEENS2_IJNS2_IJS7_S4_EEENS3_ILi1024EEENS3_ILi16EEEEEEEEDaRKT_RKT0_RKT1_RKT2_ENKUlRKT_RKT0_E_clISC_SG_EEDaSW_SZ_:
        /* <DEDUP_REMOVED lines=14> */
[----:B-1---5:R-:W-:Y:S05]  /*d400*/  CALL.REL.NOINC `($_ZN7cutlass13device_kernelIN5flash19enable_sm80_to_sm89INS1_16FlashAttnBwdSm80INS1_25CollectiveMainloopBwdSm80ILi2ELi2EN4cute5tupleIJNS5_1CILi128EEES8_NS7_ILi64EEEEEENS_10bfloat16_tEfNS_4arch4Sm80ELb0ELb0ELb1ELb1ELb0ELb0ELb0ELb0ELi2ELi4ELi4ELi4ELb0EEENS1_24CollectiveEpilogueBwdGQAISA_fSD_Li256ELb1ELb0EEENS1_19SingleTileSchedulerILb1ELb0ELb0ELi128EEEEEEEEEvNT_6ParamsE$_ZZN4cute6detail16composition_implINS_5tupleIJNS_1CILi8EEENS3_ILi2EEES5_S5_S4_S5_EEENS2_IJNS3_ILi1EEEiiiNS3_ILi72EEENS3_ILi512EEEEEENS3_ILi4EEENS3_ILi16EEEEEDaRKT_RKT0_RKT1_RKT2_ENKUlRKT_T0_E_clINS2_IJNS2_IJEEESV_SB_S7_EEENS_17integral_constantIiLi2EEEEEDaSR_SS_) ;  /* 0x00000d5000007944 */ /* 0x022fea0003c00000 */
[----:B-----5:R2:W-:Y:S04]  /*d410*/  STL [R1+0x1398], R2 ;  /* 0x0013980201007387 */ /* 0x0205e80000100800 */
[----:B------:R2:W-:Y:S04]  /*d420*/  STL.64 [R1+0x1390], R62 ;  /* 0x0013903e01007387 */ /* 0x0005e80000100a00 */
[----:B------:R2:W5:Y:S01]  /*d430*/  LDL R6, [R50+0x8] ;  /* 0x0000080032067983 */ /* 0x0005620000100800 */
[----:B------:R-:W-:Y:S02]  /*d440*/  IADD3 R10, R43, 0x18, RZ ;  /* 0x000000182b0a7810 */ /* 0x000fe40007ffe0ff */
[----:B------:R-:W-:-:S02]  /*d450*/  MOV R70, 0xd470 ;  /* 0x0000d47000467802 */ /* 0x000fc40000000f00 */
[----:B-12--5:R-:W-:Y:S05]  /*d460*/  CALL.REL.NOINC `($_ZN7cutlass13device_kernelIN5flash19enable_sm80_to_sm89INS1_16FlashAttnBwdSm80INS1_25CollectiveMainloopBwdSm80ILi2ELi2EN4cute5tupleIJNS5_1CILi128EEES8_NS7_ILi64EEEEEENS_10bfloat16_tEfNS_4arch4Sm80ELb0ELb0ELb1ELb1ELb0ELb0ELb0ELb0ELi2ELi4ELi4ELi4ELb0EEENS1_24CollectiveEpilogueBwdGQAISA_fSD_Li256ELb1ELb0EEENS1_19SingleTileSchedulerILb1ELb0ELb0ELi128EEEEEEEEEvNT_6ParamsE$_ZZN4cute6detail16composition_implINS_5tupleIJNS_1CILi8EEENS3_ILi2EEES5_S5_S4_S5_EEENS2_IJNS3_ILi1EEEiiiNS3_ILi72EEENS3_ILi512EEEEEENS3_ILi4EEENS3_ILi16EEEEEDaRKT_RKT0_RKT1_RKT2_ENKUlRKT_T0_E_clINS2_IJNS2_IJS5_EEENS2_IJiEEES5_S7_EEENS_17integral_constantIiLi3EEEEEDaSR_SS_) ;  /* 0x00000dc000007944 */ /* 0x026fea0003c00000 */
[----:B------:R-:W2:Y:S01]  /*d470*/  LDL.64 R50, [R1+0x1390] ;  /* 0x0013900001327983 */ /* 0x000ea20000100a00 */
[----:B------:R-:W-:-:S02]  /*d480*/  IADD3 R5, R43, 0x8, RZ ;  /* 0x000000082b057810 */ /* 0x000fc40007ffe0ff */
[----:B------:R-:W-:Y:S01]  /*d490*/  MOV R8, 0xd4d0 ;  /* 0x0000d4d000087802 */ /* 0x000fe20000000f00 */
[----:B-----5:R3:W-:Y:S04]  /*d4a0*/  STL.64 [R1+0x1388], R2 ;  /* 0x0013880201007387 */ /* 0x0207e80000100a00 */
[----:B--2---:R3:W-:Y:S02]  /*d4b0*/  STL.64 [R1+0x1380], R50 ;  /* 0x0013803201007387 */ /* 0x0047e40000100a00 */
[----:B-1-3--:R-:W-:Y:S05]  /*d4c0*/  CALL.REL.NOINC `($_ZN7cutlass13device_kernelIN5flash19enable_sm80_to_sm89INS1_16FlashAttnBwdSm80INS1_25CollectiveMainloopBwdSm80ILi2ELi2EN4cute5tupleIJNS5_1CILi128EEES8_NS7_ILi64EEEEEENS_10bfloat16_tEfNS_4arch4Sm80ELb0ELb0ELb1ELb1ELb0ELb0ELb0ELb0ELi2ELi4ELi4ELi4ELb0EEENS1_24CollectiveEpilogueBwdGQAISA_fSD_Li256ELb1ELb0EEENS1_19SingleTileSchedulerILb1ELb0ELb0ELi128EEEEEEEEEvNT_6ParamsE$_ZZN4cute6detail16composition_implINS_5tupleIJNS_1CILi8EEENS3_ILi2EEES5_S5_S4_S5_EEENS2_IJNS3_ILi1EEEiiiNS3_ILi72EEENS3_ILi512EEEEEENS3_ILi4EEENS3_ILi16EEEEEDaRKT_RKT0_RKT1_RKT2_ENKUlRKT_T0_E_clINS2_IJNS2_IJS5_S5_EEENS2_IJiiEEES7_S7_EEENS_17integral_constantIiLi4EEEEEDaSR_SS_) ;  /* 0x00000e6000007944 */ /* 0x00afea0003c00000 */
[----:B-----5:R-:W-:Y:S01]  /*d4d0*/  IMAD.MOV.U32 R8, RZ, RZ, R3 ;  /* 0x000000ffff087224 */ /* 0x020fe200078e0003 */
[----:B------:R-:W-:Y:S02]  /*d4e0*/  MOV R3, R7 ;  /* 0x0000000700037202 */ /* 0x000fe40000000f00 */
[----:B------:R-:W-:Y:S02]  /*d4f0*/  MOV R6, 0xd510 ;  /* 0x0000d51000067802 */ /* 0x000fe40000000f00 */
[----:B-1----:R-:W-:Y:S05]  /*d500*/  CALL.REL.NOINC `($_ZN7cutlass13device_kernelIN5flash19enable_sm80_to_sm89INS1_16FlashAttnBwdSm80INS1_25CollectiveMainloopBwdSm80ILi2ELi2EN4cute5tupleIJNS5_1CILi128EEES8_NS7_ILi64EEEEEENS_10bfloat16_tEfNS_4arch4Sm80ELb0ELb0ELb1ELb1ELb0ELb0ELb0ELb0ELi2ELi4ELi4ELi4ELb0EEENS1_24CollectiveEpilogueBwdGQAISA_fSD_Li256ELb1ELb0EEENS1_19SingleTileSchedulerILb1ELb0ELb0ELi128EEEEEEEEEvNT_6ParamsE$_ZN4cute5tupleIJNS0_IJNS_1CILi2EEES2_EEENS0_IJiiEEEEEC2ERKS3_RKS4_) ;  /* 0xffffd44000007944 */ /* 0x002fea0003c3ffff */
[----:B------:R1:W5:Y:S01]  /*d510*/  LDL.64 R2, [R1+0x13b0] ;  /* 0x0013b00001027983 */ /* 0x0003620000100a00 */
[----:B------:R-:W-:-:S04]  /*d520*/  MOV R43, 0x0 ;  /* 0x00000000002b7802 */ /* 0x000fc80000000f00 */
[----:B------:R-:W-:Y:S05]  /*d530*/  RET.REL.NODEC R42 `(_ZN7cutlass13device_kernelIN5flash19enable_sm80_to_sm89INS1_16FlashAttnBwdSm80INS1_25CollectiveMainloopBwdSm80ILi2ELi2EN4cute5tupleIJNS5_1CILi128EEES8_NS7_ILi64EEEEEENS_10bfloat16_tEfNS_4arch4Sm80ELb0ELb0ELb1ELb1ELb0ELb0ELb0ELb0ELi2ELi4ELi4ELi4ELb0EEENS1_24CollectiveEpilogueBwdGQAISA_fSD_Li256ELb1ELb0EEENS1_19SingleTileSchedulerILb1ELb0ELb0ELi128EEEEEEEEEvNT_6ParamsE) ;  /* 0xffff2ac02a007950 */ /* 0x000fea0003c3ffff */
        .type           $_ZN7cutlass13device_kernelIN5flash19enable_sm80_to_sm89INS1_16FlashAttnBwdSm80INS1_25CollectiveMainloopBwdSm80ILi2ELi2EN4cute5tupleIJNS5_1CILi128EEES8_NS7_ILi64EEEEEENS_10bfloat16_tEfNS_4arch4Sm80ELb0ELb0ELb1ELb1ELb0ELb0ELb0ELb0ELi2ELi4ELi4ELi4ELb0EEENS1_24CollectiveEpilogueBwdGQAISA_fSD_Li256ELb1ELb0EEENS1_19SingleTileSchedulerILb1ELb0ELb0ELi128EEEEEEEEEvNT_6ParamsE$_ZZN4cute6detail16composition_implINS_5tupleIJNS_1CILi8EEENS3_ILi2EEES5_S5_S4_S5_EEENS2_IJNS3_ILi1EEEiiiNS3_ILi72EEENS3_ILi512EEEEEENS2_IJNS2_IJS5_S5_S5_EEES5_NS2_IJNS3_ILi4EEES5_EEEEEENS2_IJNS2_IJS7_S9_S4_EEENS3_ILi4096EEENS2_IJNS3_ILi16EEENS3_ILi8192EEEEEEEEEEEDaRKT_RKT0_RKT1_RKT2_ENKUlRKT_RKT0_E_clISB_SF_EEDaSZ_S12_,@function
        .size           $_ZN7cutlass13device_kernelIN5flash19enable_sm80_to_sm89INS1_16FlashAttnBwdSm80INS1_25CollectiveMainloopBwdSm80ILi2ELi2EN4cute5tupleIJNS5_1CILi128EEES8_NS7_ILi64EEEEEENS_10bfloat16_tEfNS_4arch4Sm80ELb0ELb0ELb1ELb1ELb0ELb0ELb0ELb0ELi2ELi4ELi4ELi4ELb0EEENS1_24CollectiveEpilogueBwdGQAISA_fSD_Li256ELb1ELb0EEENS1_19SingleTileSchedulerILb1ELb0ELb0ELi128EEEEEEEEEvNT_6ParamsE$_ZZN4cute6detail16composition_implINS_5tupleIJNS_1CILi8EEENS3_ILi2EEES5_S5_S4_S5_EEENS2_IJNS3_ILi1EEEiiiNS3_ILi72EEENS3_ILi512EEEEEENS2_IJNS2_IJS5_S5_S5_EEES5_NS2_IJNS3_ILi4EEES5_EEEEEENS2_IJNS2_IJS7_S9_S4_EEENS3_ILi4096EEENS2_IJNS3_ILi16EEENS3_ILi8192EEEEEEEEEEEDaRKT_RKT0_RKT1_RKT2_ENKUlRKT_RKT0_E_clISB_SF_EEDaSZ_S12_,($_ZN7cutlass13device_kernelIN5flash19enable_sm80_to_sm89INS1_16FlashAttnBwdSm80INS1_25CollectiveMainloopBwdSm80ILi2ELi2EN4cute5tupleIJNS5_1CILi128EEES8_NS7_ILi64EEEEEENS_10bfloat16_tEfNS_4arch4Sm80ELb0ELb0ELb1ELb1ELb0ELb0ELb0ELb0ELi2ELi4ELi4ELi4ELb0EEENS1_24CollectiveEpilogueBwdGQAISA_fSD_Li256ELb1ELb0EEENS1_19SingleTileSchedulerILb1ELb0ELb0ELi128EEEEEEEEEvNT_6ParamsE$_ZZN4cute6detail16composition_implINS_5tupleIJNS_1CILi8EEENS3_ILi2EEES5_S5_S4_S5_EEENS2_IJNS3_ILi1EEEiiiNS3_ILi72EEENS3_ILi512EEEEEENS2_IJNS2_IJS5_S5_S5_EEES5_NS2_IJNS3_ILi4EEES5_EEEEEENS2_IJNS2_IJS7_S9_S4_EEENS3_ILi4096EEENS2_IJNS3_ILi16EEENS3_ILi8192EEEEEEEEEEEDaRKT_RKT0_RKT1_RKT2_ENKUlRKT_RKT0_E_clISD_SJ_EEDaSZ_S12_ - $_ZN7cutlass13device_kernelIN5flash19enable_sm80_to_sm89INS1_16FlashAttnBwdSm80INS1_25CollectiveMainloopBwdSm80ILi2ELi2EN4cute5tupleIJNS5_1CILi128EEES8_NS7_ILi64EEEEEENS_10bfloat16_tEfNS_4arch4Sm80ELb0ELb0ELb1ELb1ELb0ELb0ELb0ELb0ELi2ELi4ELi4ELi4ELb0EEENS1_24CollectiveEpilogueBwdGQAISA_fSD_Li256ELb1ELb0EEENS1_19SingleTileSchedulerILb1ELb0ELb0ELi128EEEEEEEEEvNT_6ParamsE$_ZZN4cute6detail16composition_implINS_5tupleIJNS_1CILi8EEENS3_ILi2EEES5_S5_S4_S5_EEENS2_IJNS3_ILi1EEEiiiNS3_ILi72EEENS3_ILi512EEEEEENS2_IJNS2_IJS5_S5_S5_EEES5_NS2_IJNS3_ILi4EEES5_EEEEEENS2_IJNS2_IJS7_S9_S4_EEENS3_ILi4096EEENS2_IJNS3_ILi16EEENS3_ILi8192EEEEEEEEEEEDaRKT_RKT0_RKT1_RKT2_ENKUlRKT_RKT0_E_clISB_SF_EEDaSZ_S12_)
$_ZN7cutlass13device_kernelIN5flash19enable_sm80_to_sm89INS1_16FlashAttnBwdSm80INS1_25CollectiveMainloopBwdSm80ILi2ELi2EN4cute5tupleIJNS5_1CILi128EEES8_NS7_ILi64EEEEEENS_10bfloat16_tEfNS_4arch4Sm80ELb0ELb0ELb1ELb1ELb0ELb0ELb0ELb0ELi2ELi4ELi4ELi4ELb0EEENS1_24CollectiveEpilogueBwdGQAISA_fSD_Li256ELb1ELb0EEENS1_19SingleTileSchedulerILb1ELb0ELb0ELi128EEEEEEEEEvNT_6ParamsE$_ZZN4cute6detail16composition_implINS_5tupleIJNS_1CILi8EEENS3_ILi2EEES5_S5_S4_S5_EEENS2_IJNS3_ILi1EEEiiiNS3_ILi72EEENS3_ILi512EEEEEENS2_IJNS2_IJS5_S5_S5_EEES5_NS2_IJNS3_ILi4EEES5_EEEEEENS2_IJNS2_IJS7_S9_S4_EEENS3_ILi4096EEENS2_IJNS3_ILi16EEENS3_ILi8192EEEEEEEEEEEDaRKT_RKT0_RKT1_RKT2_ENKUlRKT_RKT0_E_clISB_SF_EEDaSZ_S12_:
[----:B------:R-:W-:Y:S01]  /*d540*/  IADD3 R74, R1, 0x1680, RZ ;  /* 0x00001680014a7810 */ /* 0x000fe20007ffe0ff */
[----:B------:R-:W-:Y:S01]  /*d550*/  IMAD.MOV.U32 R70, RZ, RZ, R65 ;  /* 0x000000ffff467224 */ /* 0x000fe200078e0041 */
[----:B------:R-:W-:Y:S01]  /*d560*/  MOV R10, 0xd5b0 ;  /* 0x0000d5b0000a7802 */ /* 0x000fe20000000f00 */
[----:B------:R-:W-:Y:S01]  /*d570*/  IMAD.MOV.U32 R2, RZ, RZ, R56 ;  /* 0x000000ffff027224 */ /* 0x000fe200078e0038 */
[----:B------:R-:W-:-:S04]  /*d580*/  IADD3 R74, R74, c[0x0][0x20], RZ ;  /* 0x000008004a4a7a10 */ /* 0x000fc80007ffe0ff */
[----:B------:R-:W-:Y:S02]  /*d590*/  IADD3 R75, R74, 0x4, RZ ;  /* 0x000000044a4b7810 */ /* 0x000fe40007ffe0ff */
[----:B------:R-:W-:Y:S05]  /*d5a0*/  CALL.REL.NOINC `($_ZN7cutlass13device_kernelIN5flash19enable_sm80_to_sm89INS1_16FlashAttnBwdSm80INS1_25CollectiveMainloopBwdSm80ILi2ELi2EN4cute5tupleIJNS5_1CILi128EEES8_NS7_ILi64EEEEEENS_10bfloat16_tEfNS_4arch4Sm80ELb0ELb0ELb1ELb1ELb0ELb0ELb0ELb0ELi2ELi4ELi4ELi4ELb0EEENS1_24CollectiveEpilogueBwdGQAISA_fSD_Li256ELb1ELb0EEENS1_19SingleTileSchedulerILb1ELb0ELb0ELi128EEEEEEEEEvNT_6ParamsE$_ZZN4cute6detail16composition_implINS_5tupleIJNS_1CILi8EEENS3_ILi2EEES5_S5_S4_S5_EEENS2_IJNS3_ILi1EEEiiiNS3_ILi72EEENS3_ILi512EEEEEENS2_IJS5_S5_S5_EEENS2_IJS7_S9_S4_EEEEEDaRKT_RKT0_RKT1_RKT2_ENKUlRKT_RKT0_E_clIS5_S4_EEDaSR_SU_) ;  /* 0x0000093000007944 */ /* 0x000fea0003c00000 */
[----:B-----5:R-:W-:Y:S02]  /*d5b0*/  MOV R3, R2 ;  /* 0x0000000200037202 */ /* 0x020fe40000000f00 */
[----:B------:R-:W-:Y:S02]  /*d5c0*/  MOV R2, 0xd5e0 ;  /* 0x0000d5e000027802 */ /* 0x000fe40000000f00 */
[----:B-1----:R-:W-:Y:S05]  /*d5d0*/  CALL.REL.NOINC `($_ZN7cutlass13device_kernelIN5flash19enable_sm80_to_sm89INS1_16FlashAttnBwdSm80INS1_25CollectiveMainloopBwdSm80ILi2ELi2EN4cute5tupleIJNS5_1CILi128EEES8_NS7_ILi64EEEEEENS_10bfloat16_tEfNS_4arch4Sm80ELb0ELb0ELb1ELb1ELb0ELb0ELb0ELb0ELi2ELi4ELi4ELi4ELb0EEENS1_24CollectiveEpilogueBwdGQAISA_fSD_Li256ELb1ELb0EEENS1_19SingleTileSchedulerILb1ELb0ELb0ELi128EEEEEEEEEvNT_6ParamsE$_ZN4cute3eso3ESOILb1ELb0EJNS_1CILi1EEENS2_ILi512EEEiEEC2ERKS3_RKS4_RKi) ;  /* 0xffffa16000007944 */ /* 0x002fea0003c3ffff */
[----:B------:R2:W5:Y:S01]  /*d5e0*/  LDL R2, [R1+0x1684] ;  /* 0x0016840001027983 */ /* 0x0005620000100800 */
[----:B------:R-:W-:-:S03]  /*d5f0*/  MOV R6, 0xd610 ;  /* 0x0000d61000067802 */ /* 0x000fc60000000f00 */
[----:B-12--5:R-:W-:Y:S05]  /*d600*/  CALL.REL.NOINC `($_ZN7cutlass13device_kernelIN5flash19enable_sm80_to_sm89INS1_16FlashAttnBwdSm80INS1_25CollectiveMainloopBwdSm80ILi2ELi2EN4cute5tupleIJNS5_1CILi128EEES8_NS7_ILi64EEEEEENS_10bfloat16_tEfNS_4arch4Sm80ELb0ELb0ELb1ELb1ELb0ELb0ELb0ELb0ELi2ELi4ELi4ELi4ELb0EEENS1_24CollectiveEpilogueBwdGQAISA_fSD_Li256ELb1ELb0EEENS1_19SingleTileSchedulerILb1ELb0ELb0ELi128EEEEEEEEEvNT_6ParamsE$_ZN4cute5tupleIJNS0_IJNS_1CILi2EEES2_S2_EEENS0_IJNS1_ILi1EEENS1_ILi512EEEiEEEEEC2ERKS3_RKS6_) ;  /* 0xffffd39000007944 */ /* 0x026fea0003c3ffff */
[----:B------:R1:W5:Y:S01]  /*d610*/  LDL R75, [R1+0x1680] ;  /* 0x00168000014b7983 */ /* 0x0003620000100800 */
[----:B------:R-:W-:-:S04]  /*d620*/  MOV R87, 0x0 ;  /* 0x0000000000577802 */ /* 0x000fc80000000f00 */
[----:B------:R-:W-:Y:S05]  /*d630*/  RET.REL.NODEC R86 `(_ZN7cutlass13device_kernelIN5flash19enable_sm80_to_sm89INS1_16FlashAttnBwdSm80INS1_25CollectiveMainloopBwdSm80ILi2ELi2EN4cute5tupleIJNS5_1CILi128EEES8_NS7_ILi64EEEEEENS_10bfloat16_tEfNS_4arch4Sm80ELb0ELb0ELb1ELb1ELb0ELb0ELb0ELb0ELi2ELi4ELi4ELi4ELb0EEENS1_24CollectiveEpilogueBwdGQAISA_fSD_Li256ELb1ELb0EEENS1_19SingleTileSchedulerILb1ELb0ELb0ELi128EEEEEEEEEvNT_6ParamsE) ;  /* 0xffff29c056007950 */ /* 0x000fea0003c3ffff */
        .type           $_ZN7cutlass13device_kernelIN5flash19enable_sm80_to_sm89INS1_16FlashAttnBwdSm80INS1_25CollectiveMainloopBwdSm80ILi2ELi2EN4cute5tupleIJNS5_1CILi128EEES8_NS7_ILi64EEEEEENS_10bfloat16_tEfNS_4arch4Sm80ELb0ELb0ELb1ELb1ELb0ELb0ELb0ELb0ELi2ELi4ELi4ELi4ELb0EEENS1_24CollectiveEpilogueBwdGQAISA_fSD_Li256ELb1ELb0EEENS1_19SingleTileSchedulerILb1ELb0ELb0ELi128EEEEEEEEEvNT_6ParamsE$_ZZN4cute6detail16composition_implINS_5tupleIJNS_1CILi8EEENS3_ILi2EEES5_S5_S4_S5_EEENS2_IJNS3_ILi1EEEiiiNS3_ILi72EEENS3_ILi512EEEEEENS2_IJNS2_IJS5_S5_S5_EEES5_NS2_IJNS3_ILi4EEES5_EEEEEENS2_IJNS2_IJS7_S9_S4_EEENS3_ILi4096EEENS2_IJNS3_ILi16EEENS3_ILi8192EEEEEEEEEEEDaRKT_RKT0_RKT1_RKT2_ENKUlRKT_RKT0_E_clISD_SJ_EEDaSZ_S12_,@function
        .size           $_ZN7cutlass13device_kernelIN5flash19enable_sm80_to_sm89INS1_16FlashAttnBwdSm80INS1_25CollectiveMainloopBwdSm80ILi2ELi2EN4cute5tupleIJNS5_1CILi128EEES8_NS7_ILi64EEEEEENS_10bfloat16_tEfNS_4arch4Sm80ELb0ELb0ELb1ELb1ELb0ELb0ELb0ELb0ELi2ELi4ELi4ELi4ELb0EEENS1_24CollectiveEpilogueBwdGQAISA_fSD_Li256ELb1ELb0EEENS1_19SingleTileSchedulerILb1ELb0ELb0ELi128EEEEEEEEEvNT_6ParamsE$_ZZN4cute6detail16composition_implINS_5tupleIJNS_1CILi8EEENS3_ILi2EEES5_S5_S4_S5_EEENS2_IJNS3_ILi1EEEiiiNS3_ILi72EEENS3_ILi512EEEEEENS2_IJNS2_IJS5_S5_S5_EEES5_NS2_IJNS3_ILi4EEES5_EEEEEENS2_IJNS2_IJS7_S9_S4_EEENS3_ILi4096EEENS2_IJNS3_ILi16EEENS3_ILi8192EEEEEEEEEEEDaRKT_RKT0_RKT1_RKT2_ENKUlRKT_RKT0_E_clISD_SJ_EEDaSZ_S12_,($_ZN7cutlass13device_kernelIN5flash19enable_sm80_to_sm89INS1_16FlashAttnBwdSm80INS1_25CollectiveMainloopBwdSm80ILi2ELi2EN4cute5tupleIJNS5_1CILi128EEES8_NS7_ILi64EEEEEENS_10bfloat16_tEfNS_4arch4Sm80ELb0ELb0ELb1ELb1ELb0ELb0ELb0ELb0ELi2ELi4ELi4ELi4ELb0EEENS1_24CollectiveEpilogueBwdGQAISA_fSD_Li256ELb1ELb0EEENS1_19SingleTileSchedulerILb1ELb0ELb0ELi128EEEEEEEEEvNT_6ParamsE$_ZZN4cute6detail16composition_implINS_5tupleIJNS_1CILi8EEENS3_ILi2EEES5_S5_S4_S5_EEENS2_IJNS3_ILi1EEEiiiNS3_ILi72EEENS3_ILi512EEEEEENS2_IJNS2_IJS5_S5_S5_EEES5_NS3_ILi4EEEEEENS2_IJNS2_IJS7_S9_S4_EEENS3_ILi4096EEENS3_ILi16EEEEEEEEDaRKT_RKT0_RKT1_RKT2_ENKUlRKT_RKT0_E_clISB_SE_EEDaSW_SZ_ - $_ZN7cutlass13device_kernelIN5flash19enable_sm80_to_sm89INS1_16FlashAttnBwdSm80INS1_25CollectiveMainloopBwdSm80ILi2ELi2EN4cute5tupleIJNS5_1CILi128EEES8_NS7_ILi64EEEEEENS_10bfloat16_tEfNS_4arch4Sm80ELb0ELb0ELb1ELb1ELb0ELb0ELb0ELb0ELi2ELi4ELi4ELi4ELb0EEENS1_24CollectiveEpilogueBwdGQAISA_fSD_Li256ELb1ELb0EEENS1_19SingleTileSchedulerILb1ELb0ELb0ELi128EEEEEEEEEvNT_6ParamsE$_ZZN4cute6detail16composition_implINS_5tupleIJNS_1CILi8EEENS3_ILi2EEES5_S5_S4_S5_EEENS2_IJNS3_ILi1EEEiiiNS3_ILi72EEENS3_ILi512EEEEEENS2_IJNS2_IJS5_S5_S5_EEES5_NS2_IJNS3_ILi4EEES5_EEEEEENS2_IJNS2_IJS7_S9_S4_EEENS3_ILi4096EEENS2_IJNS3_ILi16EEENS3_ILi8192EEEEEEEEEEEDaRKT_RKT0_RKT1_RKT2_ENKUlRKT_RKT0_E_clISD_SJ_EEDaSZ_S12_)
$_ZN7cutlass13device_kernelIN5flash19enable_sm80_to_sm89INS1_16FlashAttnBwdSm80INS1_25CollectiveMainloopBwdSm80ILi2ELi2EN4cute5tupleIJNS5_1CILi128EEES8_NS7_ILi64EEEEEENS_10bfloat16_tEfNS_4arch4Sm80ELb0ELb0ELb1ELb1ELb0ELb0ELb0ELb0ELi2ELi4ELi4ELi4ELb0EEENS1_24CollectiveEpilogueBwdGQAISA_fSD_Li256ELb1ELb0EEENS1_19SingleTileSchedulerILb1ELb0ELb0ELi128EEEEEEEEEvNT_6ParamsE$_ZZN4cute6detail16composition_implINS_5tupleIJNS_1CILi8EEENS3_ILi2EEES5_S5_S4_S5_EEENS2_IJNS3_ILi1EEEiiiNS3_ILi72EEENS3_ILi512EEEEEENS2_IJNS2_IJS5_S5_S5_EEES5_NS2_IJNS3_ILi4EEES5_EEEEEENS2_IJNS2_IJS7_S9_S4_EEENS3_ILi4096EEENS2_IJNS3_ILi16EEENS3_ILi8192EEEEEEEEEEEDaRKT_RKT0_RKT1_RKT2_ENKUlRKT_RKT0_E_clISD_SJ_EEDaSZ_S12_:
[----:B------:R-:W-:Y:S01]  /*d640*/  IADD3 R2, R1, 0x1680, RZ ;  /* 0x0000168001027810 */ /* 0x000fe20007ffe0ff */
[----:B------:R-:W-:Y:S01]  /*d650*/  IMAD.MOV.U32 R3, RZ, RZ, R63 ;  /* 0x000000ffff037224 */ /* 0x000fe200078e003f */
[----:B------:R-:W-:Y:S02]  /*d660*/  MOV R88, 0xd690 ;  /* 0x0000d69000587802 */ /* 0x000fe40000000f00 */
[----:B------:R-:W-:Y:S02]  /*d670*/  IADD3 R63, R2, c[0x0][0x20], RZ ;  /* 0x00000800023f7a10 */ /* 0x000fe40007ffe0ff */
[----:B------:R-:W-:Y:S05]  /*d680*/  CALL.REL.NOINC `($_ZN7cutlass13device_kernelIN5flash19enable_sm80_to_sm89INS1_16FlashAttnBwdSm80INS1_25CollectiveMainloopBwdSm80ILi2ELi2EN4cute5tupleIJNS5_1CILi128EEES8_NS7_ILi64EEEEEENS_10bfloat16_tEfNS_4arch4Sm80ELb0ELb0ELb1ELb1ELb0ELb0ELb0ELb0ELi2ELi4ELi4ELi4ELb0EEENS1_24CollectiveEpilogueBwdGQAISA_fSD_Li256ELb1ELb0EEENS1_19SingleTileSchedulerILb1ELb0ELb0ELi128EEEEEEEEEvNT_6ParamsE$_ZZN4cute6detail16composition_implINS_5tupleIJNS_1CILi8EEENS3_ILi2EEES5_S5_S4_S5_EEENS2_IJNS3_ILi1EEEiiiNS3_ILi72EEENS3_ILi512EEEEEENS2_IJNS3_ILi4EEES5_EEENS2_IJNS3_ILi16EEENS3_ILi8192EEEEEEEEDaRKT_RKT0_RKT1_RKT2_ENKUlRKT_RKT0_E_clISB_SD_EEDaSU_SX_) ;  /* 0x000003b000007944 */ /* 0x000fea0003c00000 */
[----:B------:R-:W-:Y:S02]  /*d690*/  MOV R6, 0xd6b0 ;  /* 0x0000d6b000067802 */ /* 0x000fe40000000f00 */
[----:B-1---5:R-:W-:Y:S05]  /*d6a0*/  CALL.REL.NOINC `($_ZN7cutlass13device_kernelIN5flash19enable_sm80_to_sm89INS1_16FlashAttnBwdSm80INS1_25CollectiveMainloopBwdSm80ILi2ELi2EN4cute5tupleIJNS5_1CILi128EEES8_NS7_ILi64EEEEEENS_10bfloat16_tEfNS_4arch4Sm80ELb0ELb0ELb1ELb1ELb0ELb0ELb0ELb0ELi2ELi4ELi4ELi4ELb0EEENS1_24CollectiveEpilogueBwdGQAISA_fSD_Li256ELb1ELb0EEENS1_19SingleTileSchedulerILb1ELb0ELb0ELi128EEEEEEEEEvNT_6ParamsE$_ZN4cute3eso3ESOILb0ELb1EJNS_5tupleIJiiEEENS_1CILi8192EEEEEC2ERKS3_RKS5_) ;  /* 0xffff978000007944 */ /* 0x022fea0003c3ffff */
[----:B-1----:R1:W5:Y:S01]  /*d6b0*/  LDL.64 R2, [R1+0x1680] ;  /* 0x0016800001027983 */ /* 0x0023620000100a00 */
[----:B------:R-:W-:-:S03]  /*d6c0*/  MOV R8, 0xd6e0 ;  /* 0x0000d6e000087802 */ /* 0x000fc60000000f00 */
[----:B-1---5:R-:W-:Y:S05]  /*d6d0*/  CALL.REL.NOINC `($_ZN7cutlass13device_kernelIN5flash19enable_sm80_to_sm89INS1_16FlashAttnBwdSm80INS1_25CollectiveMainloopBwdSm80ILi2ELi2EN4cute5tupleIJNS5_1CILi128EEES8_NS7_ILi64EEEEEENS_10bfloat16_tEfNS_4arch4Sm80ELb0ELb0ELb1ELb1ELb0ELb0ELb0ELb0ELi2ELi4ELi4ELi4ELb0EEENS1_24CollectiveEpilogueBwdGQAISA_fSD_Li256ELb1ELb0EEENS1_19SingleTileSchedulerILb1ELb0ELb0ELi128EEEEEEEEEvNT_6ParamsE$_ZN4cute5tupleIJNS0_IJNS0_IJNS_1CILi2EEES2_EEES2_EEENS0_IJNS0_IJiiEEENS1_ILi8192EEEEEEEEC2ERKS4_RKS7_) ;  /* 0xffffcd9000007944 */ /* 0x022fea0003c3ffff */
[----:B-1----:R1:W5:Y:S01]  /*d6e0*/  LDL.64 R2, [R1+0x1680] ;  /* 0x0016800001027983 */ /* 0x0023620000100a00 */
[----:B------:R-:W-:Y:S02]  /*d6f0*/  MOV R4, R74 ;  /* 0x0000004a00047202 */ /* 0x000fe40000000f00 */
[----:B------:R-:W-:-:S04]  /*d700*/  MOV R5, 0x0 ;  /* 0x0000000000057802 */ /* 0x000fc80000000f00 */
[----:B------:R-:W-:Y:S05]  /*d710*/  RET.REL.NODEC R4 `(_ZN7cutlass13device_kernelIN5flash19enable_sm80_to_sm89INS1_16FlashAttnBwdSm80INS1_25CollectiveMainloopBwdSm80ILi2ELi2EN4cute5tupleIJNS5_1CILi128EEES8_NS7_ILi64EEEEEENS_10bfloat16_tEfNS_4arch4Sm80ELb0ELb0ELb1ELb1ELb0ELb0ELb0ELb0ELi2ELi4ELi4ELi4ELb0EEENS1_24CollectiveEpilogueBwdGQAISA_fSD_Li256ELb1ELb0EEENS1_19SingleTileSchedulerILb1ELb0ELb0ELi128EEEEEEEEEvNT_6ParamsE) ;  /* 0xffff28e004007950 */ /* 0x000fea0003c3ffff */
        .type           $_ZN7cutlass13device_kernelIN5flash19enable_sm80_to_sm89INS1_16FlashAttnBwdSm80INS1_25CollectiveMainloopBwdSm80ILi2ELi2EN4cute5tupleIJNS5_1CILi128EEES8_NS7_ILi64EEEEEENS_10bfloat16_tEfNS_4arch4Sm80ELb0ELb0ELb1ELb1ELb0ELb0ELb0ELb0ELi2ELi4ELi4ELi4ELb0EEENS1_24CollectiveEpilogueBwdGQAISA_fSD_Li256ELb1ELb0EEENS1_19SingleTileSchedulerILb1ELb0ELb0ELi128EEEEEEEEEvNT_6ParamsE$_ZZN4cute6detail16composition_implINS_5tupleIJNS_1CILi8EEENS3_ILi2EEES5_S5_S4_S5_EEENS2_IJNS3_ILi1EEEiiiNS3_ILi72EEENS3_ILi512EEEEEENS2_IJNS2_IJS5_S5_S5_EEES5_NS3_ILi4EEEEEENS2_IJNS2_IJS7_S9_S4_EEENS3_ILi4096EEENS3_ILi16EEEEEEEEDaRKT_RKT0_RKT1_RKT2_ENKUlRKT_RKT0_E_clISB_SE_EEDaSW_SZ_,@function
        .size           $_ZN7cutlass13device_kernelIN5flash19enable_sm80_to_sm89INS1_16FlashAttnBwdSm80INS1_25CollectiveMainloopBwdSm80ILi2ELi2EN4cute5tupleIJNS5_1CILi128EEES8_NS7_ILi64EEEEEENS_10bfloat16_tEfNS_4arch4Sm80ELb0ELb0ELb1ELb1ELb0ELb0ELb0ELb0ELi2ELi4ELi4ELi4ELb0EEENS1_24CollectiveEpilogueBwdGQAISA_fSD_Li256ELb1ELb0EEENS1_19SingleTileSchedulerILb1ELb0ELb0ELi128EEEEEEEEEvNT_6ParamsE$_ZZN4cute6detail16composition_implINS_5tupleIJNS_1CILi8EEENS3_ILi2EEES5_S5_S4_S5_EEENS2_IJNS3_ILi1EEEiiiNS3_ILi72EEENS3_ILi512EEEEEENS2_IJNS2_IJS5_S5_S5_EEES5_NS3_ILi4EEEEEENS2_IJNS2_IJS7_S9_S4_EEENS3_ILi4096EEENS3_ILi16EEEEEEEEDaRKT_RKT0_RKT1_RKT2_ENKUlRKT_RKT0_E_clISB_SE_EEDaSW_SZ_,($_ZN7cutlass13device_kernelIN5flash19enable_sm80_to_sm89INS1_16FlashAttnBwdSm80INS1_25CollectiveMainloopBwdSm80ILi2ELi2EN4cute5tupleIJNS5_1CILi128EEES8_NS7_ILi64EEEEEENS_10bfloat16_tEfNS_4arch4Sm80ELb0ELb0ELb1ELb1ELb0ELb0ELb0ELb0ELi2ELi4ELi4ELi4ELb0EEENS1_24CollectiveEpilogueBwdGQAISA_fSD_Li256ELb1ELb0EEENS1_19SingleTileSchedulerILb1ELb0ELb0ELi128EEEEEEEEEvNT_6ParamsE$_ZZN4cute6detail16composition_implINS_5tupleIJNS_1CILi8EEENS3_ILi2EEES5_S5_S4_S5_EEENS2_IJNS3_ILi1EEEiiiNS3_ILi72EEENS3_ILi512EEEEEENS2_IJNS2_IJS5_S5_S5_EEES5_NS3_ILi4EEEEEENS2_IJNS2_IJS7_S9_S4_EEENS3_ILi4096EEENS3_ILi16EEEEEEEEDaRKT_RKT0_RKT1_RKT2_ENKUlRKT_RKT0_E_clISC_SG_EEDaSW_SZ_ - $_ZN7cutlass13device_kernelIN5flash19enable_sm80_to_sm89INS1_16FlashAttnBwdSm80INS1_25CollectiveMainloopBwdSm80ILi2ELi2EN4cute5tupleIJNS5_1CILi128EEES8_NS7_ILi64EEEEEENS_10bfloat16_tEfNS_4arch4Sm80ELb0ELb0ELb1ELb1ELb0ELb0ELb0ELb0ELi2ELi4ELi4ELi4ELb0EEENS1_24CollectiveEpilogueBwdGQAISA_fSD_Li256ELb1ELb0EEENS1_19SingleTileSchedulerILb1ELb0ELb0ELi128EEEEEEEEEvNT_6ParamsE$_ZZN4cute6detail16composition_implINS_5tupleIJNS_1CILi8EEENS3_ILi2EEES5_S5_S4_S5_EEENS2_IJNS3_ILi1EEEiiiNS3_ILi72EEENS3_ILi512EEEEEENS2_IJNS2_IJS5_S5_S5_EEES5_NS3_ILi4EEEEEENS2_IJNS2_IJS7_S9_S4_EEENS3_ILi4096EEENS3_ILi16EEEEEEEEDaRKT_RKT0_RKT1_RKT2_ENKUlRKT_RKT0_E_clISB_SE_EEDaSW_SZ_)
$_ZN7cutlass13device_kernelIN5flash19enable_sm80_to_sm89INS1_16FlashAttnBwdSm80INS1_25CollectiveMainloopBwdSm80ILi2ELi2EN4cute5tupleIJNS5_1CILi128EEES8_NS7_ILi64EEEEEENS_10bfloat16_tEfNS_4arch4Sm80ELb0ELb0ELb1ELb1ELb0ELb0ELb0ELb0ELi2ELi4ELi4ELi4ELb0EEENS1_24CollectiveEpilogueBwdGQAISA_fSD_Li256ELb1ELb0EEENS1_19SingleTileSchedulerILb1ELb0ELb0ELi128EEEEEEEEEvNT_6ParamsE$_ZZN4cute6detail16composition_implINS_5tupleIJNS_1CILi8EEENS3_ILi2EEES5_S5_S4_S5_EEENS2_IJNS3_ILi1EEEiiiNS3_ILi72EEENS3_ILi512EEEEEENS2_IJNS2_IJS5_S5_S5_EEES5_NS3_ILi4EEEEEENS2_IJNS2_IJS7_S9_S4_EEENS3_ILi4096EEENS3_ILi16EEEEEEEEDaRKT_RKT0_RKT1_RKT2_ENKUlRKT_RKT0_E_clISB_SE_EEDaSW_SZ_:
[----:B------:R-:W-:Y:S01]  /*d720*/  IADD3 R32, R1, 0x1380, RZ ;  /* 0x0000138001207810 */ /* 0x000fe20007ffe0ff */
[----:B------:R-:W-:Y:S01]  /*d730*/  IMAD.MOV.U32 R2, RZ, RZ, R5 ;  /* 0x000000ffff027224 */ /* 0x000fe200078e0005 */
[----:B------:R-:W-:Y:S02]  /*d740*/  MOV R10, 0xd780 ;  /* 0x0000d780000a7802 */ /* 0x000fe40000000f00 */
[----:B------:R-:W-:-:S04]  /*d750*/  IADD3 R32, R32, c[0x0][0x20], RZ ;  /* 0x0000080020207a10 */ /* 0x000fc80007ffe0ff */
[----:B------:R-:W-:Y:S02]  /*d760*/  IADD3 R61, R32, 0x4, RZ ;  /* 0x00000004203d7810 */ /* 0x000fe40007ffe0ff */
[----:B------:R-:W-:Y:S05]  /*d770*/  CALL.REL.NOINC `($_ZN7cutlass13device_kernelIN5flash19enable_sm80_to_sm89INS1_16FlashAttnBwdSm80INS1_25CollectiveMainloopBwdSm80ILi2ELi2EN4cute5tupleIJNS5_1CILi128EEES8_NS7_ILi64EEEEEENS_10bfloat16_tEfNS_4arch4Sm80ELb0ELb0ELb1ELb1ELb0ELb0ELb0ELb0ELi2ELi4ELi4ELi4ELb0EEENS1_24CollectiveEpilogueBwdGQAISA_fSD_Li256ELb1ELb0EEENS1_19SingleTileSchedulerILb1ELb0ELb0ELi128EEEEEEEEEvNT_6ParamsE$_ZZN4cute6detail16composition_implINS_5tupleIJNS_1CILi8EEENS3_ILi2EEES5_S5_S4_S5_EEENS2_IJNS3_ILi1EEEiiiNS3_ILi72EEENS3_ILi512EEEEEENS2_IJS5_S5_S5_EEENS2_IJS7_S9_S4_EEEEEDaRKT_RKT0_RKT1_RKT2_ENKUlRKT_RKT0_E_clIS5_S4_EEDaSR_SU_) ;  /* 0x0000076000007944 */ /* 0x000fea0003c00000 */
[----:B-----5:R-:W-:Y:S01]  /*d780*/  MOV R3, R2 ;  /* 0x0000000200037202 */ /* 0x020fe20000000f00 */
[----:B------:R-:W-:Y:S01]  /*d790*/  IMAD.MOV.U32 R75, RZ, RZ, R61 ;  /* 0x000000ffff4b7224 */ /* 0x000fe200078e003d */
[----:B------:R-:W-:Y:S02]  /*d7a0*/  MOV R2, 0xd7c0 ;  /* 0x0000d7c000027802 */ /* 0x000fe40000000f00 */
[----:B-1----:R-:W-:Y:S05]  /*d7b0*/  CALL.REL.NOINC `($_ZN7cutlass13device_kernelIN5flash19enable_sm80_to_sm89INS1_16FlashAttnBwdSm80INS1_25CollectiveMainloopBwdSm80ILi2ELi2EN4cute5tupleIJNS5_1CILi128EEES8_NS7_ILi64EEEEEENS_10bfloat16_tEfNS_4arch4Sm80ELb0ELb0ELb1ELb1ELb0ELb0ELb0ELb0ELi2ELi4ELi4ELi4ELb0EEENS1_24CollectiveEpilogueBwdGQAISA_fSD_Li256ELb1ELb0EEENS1_19SingleTileSchedulerILb1ELb0ELb0ELi128EEEEEEEEEvNT_6ParamsE$_ZN4cute3eso3ESOILb1ELb0EJNS_1CILi1EEENS2_ILi512EEEiEEC2ERKS3_RKS4_RKi) ;  /* 0xffff9f8000007944 */ /* 0x002fea0003c3ffff */
[----:B------:R2:W5:Y:S01]  /*d7c0*/  LDL R2, [R1+0x1384] ;  /* 0x0013840001027983 */ /* 0x0005620000100800 */
[----:B------:R-:W-:Y:S02]  /*d7d0*/  MOV R74, R32 ;  /* 0x00000020004a7202 */ /* 0x000fe40000000f00 */
[----:B------:R-:W-:Y:S02]  /*d7e0*/  MOV R6, 0xd800 ;  /* 0x0000d80000067802 */ /* 0x000fe40000000f00 */
[----:B-12--5:R-:W-:Y:S05]  /*d7f0*/  CALL.REL.NOINC `($_ZN7cutlass13device_kernelIN5flash19enable_sm80_to_sm89INS1_16FlashAttnBwdSm80INS1_25CollectiveMainloopBwdSm80ILi2ELi2EN4cute5tupleIJNS5_1CILi128EEES8_NS7_ILi64EEEEEENS_10bfloat16_tEfNS_4arch4Sm80ELb0ELb0ELb1ELb1ELb0ELb0ELb0ELb0ELi2ELi4ELi4ELi4ELb0EEENS1_24CollectiveEpilogueBwdGQAISA_fSD_Li256ELb1ELb0EEENS1_19SingleTileSchedulerILb1ELb0ELb0ELi128EEEEEEEEEvNT_6ParamsE$_ZN4cute5tupleIJNS0_IJNS_1CILi2EEES2_S2_EEENS0_IJNS1_ILi1EEENS1_ILi512EEEiEEEEEC2ERKS3_RKS6_) ;  /* 0xffffd1a000007944 */ /* 0x026fea0003c3ffff */
[----:B------:R1:W5:Y:S01]  /*d800*/  LDL R32, [R1+0x1380] ;  /* 0x0013800001207983 */ /* 0x0003620000100800 */
[----:B------:R-:W-:-:S04]  /*d810*/  MOV R61, 0x0 ;  /* 0x00000000003d7802 */ /* 0x000fc80000000f00 */
[----:B------:R-:W-:Y:S05]  /*d820*/  RET.REL.NODEC R60 `(_ZN7cutlass13device_kernelIN5flash19enable_sm80_to_sm89INS1_16FlashAttnBwdSm80INS1_25CollectiveMainloopBwdSm80ILi2ELi2EN4cute5tupleIJNS5_1CILi128EEES8_NS7_ILi64EEEEEENS_10bfloat16_tEfNS_4arch4Sm80ELb0ELb0ELb1ELb1ELb0ELb0ELb0ELb0ELi2ELi4ELi4ELi4ELb0EEENS1_24CollectiveEpilogueBwdGQAISA_fSD_Li256ELb1ELb0EEENS1_19SingleTileSchedulerILb1ELb0ELb0ELi128EEEEEEEEEvNT_6ParamsE) ;  /* 0xffff27d03c007950 */ /* 0x000fea0003c3ffff */
        .type           $_ZN7cutlass13device_kernelIN5flash19enable_sm80_to_sm89INS1_16FlashAttnBwdSm80INS1_25CollectiveMainloopBwdSm80ILi2ELi2EN4cute5tupleIJNS5_1CILi128EEES8_NS7_ILi64EEEEEENS_10bfloat16_tEfNS_4arch4Sm80ELb0ELb0ELb1ELb1ELb0ELb0ELb0ELb0ELi2ELi4ELi4ELi4ELb0EEENS1_24CollectiveEpilogueBwdGQAISA_fSD_Li256ELb1ELb0EEENS1_19SingleTileSchedulerILb1ELb0ELb0ELi128EEEEEEEEEvNT_6ParamsE$_ZZN4cute6detail16composition_implINS_5tupleIJNS_1CILi8EEENS3_ILi2EEES5_S5_S4_S5_EEENS2_IJNS3_ILi1EEEiiiNS3_ILi72EEENS3_ILi512EEEEEENS2_IJNS2_IJS5_S5_S5_EEES5_NS3_ILi4EEEEEENS2_IJNS2_IJS7_S9_S4_EEENS3_ILi4096EEENS3_ILi16EEEEEEEEDaRKT_RKT0_RKT1_RKT2_ENKUlRKT_RKT0_E_clISC_SG_EEDaSW_SZ_,@function
        .size           $_ZN7cutlass13device_kernelIN5flash19enable_sm80_to_sm89INS1_16FlashAttnBwdSm80INS1_25CollectiveMainloopBwdSm80ILi2ELi2EN4cute5tupleIJNS5_1CILi128EEES8_NS7_ILi64EEEEEENS_10bfloat16_tEfNS_4arch4Sm80ELb0ELb0ELb1ELb1ELb0ELb0ELb0ELb0ELi2ELi4ELi4ELi4ELb0EEENS1_24CollectiveEpilogueBwdGQAISA_fSD_Li256ELb1ELb0EEENS1_19SingleTileSchedulerILb1ELb0ELb0ELi128EEEEEEEEEvNT_6ParamsE$_ZZN4cute6detail16composition_implINS_5tupleIJNS_1CILi8EEENS3_ILi2EEES5_S5_S4_S5_EEENS2_IJNS3_ILi1EEEiiiNS3_ILi72EEENS3_ILi512EEEEEENS2_IJNS2_IJS5_S5_S5_EEES5_NS3_ILi4EEEEEENS2_IJNS2_IJS7_S9_S4_EEENS3_ILi4096EEENS3_ILi16EEEEEEEEDaRKT_RKT0_RKT1_RKT2_ENKUlRKT_RKT0_E_clISC_SG_EEDaSW_SZ_,($_ZN7cutlass13device_kernelIN5flash19enable_sm80_to_sm89INS1_16FlashAttnBwdSm80INS1_25CollectiveMainloopBwdSm80ILi2ELi2EN4cute5tupleIJNS5_1CILi128EEES8_NS7_ILi64EEEEEENS_10bfloat16_tEfNS_4arch4Sm80ELb0ELb0ELb1ELb1ELb0ELb0ELb0ELb0ELi2ELi4ELi4ELi4ELb0EEENS1_24CollectiveEpilogueBwdGQAISA_fSD_Li256ELb1ELb0EEENS1_19SingleTileSchedulerILb1ELb0ELb0ELi128EEEEEEEEEvNT_6ParamsE$_ZZN4cute6detail16composition_implINS_5tupleIJNS_1CILi8EEENS3_ILi2EEES5_S5_S4_S5_EEENS2_IJNS3_ILi1EEEiiiNS3_ILi72EEENS3_ILi512EEEEEENS2_IJNS3_ILi4EEES5_EEENS2_IJNS3_ILi16EEENS3_ILi8192EEEEEEEEDaRKT_RKT0_RKT1_RKT2_ENKUlRKT_RKT0_E_clISB_SD_EEDaSU_SX_ - $_ZN7cutlass13device_kernelIN5flash19enable_sm80_to_sm89INS1_16FlashAttnBwdSm80INS1_25CollectiveMainloopBwdSm80ILi2ELi2EN4cute5tupleIJNS5_1CILi128EEES8_NS7_ILi64EEEEEENS_10bfloat16_tEfNS_4arch4Sm80ELb0ELb0ELb1ELb1ELb0ELb0ELb0ELb0ELi2ELi4ELi4ELi4ELb0EEENS1_24CollectiveEpilogueBwdGQAISA_fSD_Li256ELb1ELb0EEENS1_19SingleTileSchedulerILb1ELb0ELb0ELi128EEEEEEEEEvNT_6ParamsE$_ZZN4cute6detail16composition_implINS_5tupleIJNS_1CILi8EEENS3_ILi2EEES5_S5_S4_S5_EEENS2_IJNS3_ILi1EEEiiiNS3_ILi72EEENS3_ILi512EEEEEENS2_IJNS2_IJS5_S5_S5_EEES5_NS3_ILi4EEEEEENS2_IJNS2_IJS7_S9_S4_EEENS3_ILi4096EEENS3_ILi16EEEEEEEEDaRKT_RKT0_RKT1_RKT2_ENKUlRKT_RKT0_E_clISC_SG_EEDaSW_SZ_)
$_ZN7cutlass13device_kernelIN5flash19enable_sm80_to_sm89INS1_16FlashAttnBwdSm80INS1_25CollectiveMainloopBwdSm80ILi2ELi2EN4cute5tupleIJNS5_1CILi128EEES8_NS7_ILi64EEEEEENS_10bfloat16_tEfNS_4arch4Sm80ELb0ELb0ELb1ELb1ELb0ELb0ELb0ELb0ELi2ELi4ELi4ELi4ELb0EEENS1_24CollectiveEpilogueBwdGQAISA_fSD_Li256ELb1ELb0EEENS1_19SingleTileSchedulerILb1ELb0ELb0ELi128EEEEEEEEEvNT_6ParamsE$_ZZN4cute6detail16composition_implINS_5tupleIJNS_1CILi8EEENS3_ILi2EEES5_S5_S4_S5_EEENS2_IJNS3_ILi1EEEiiiNS3_ILi72EEENS3_ILi512EEEEEENS2_IJNS2_IJS5_S5_S5_EEES5_NS3_ILi4EEEEEENS2_IJNS2_IJS7_S9_S4_EEENS3_ILi4096EEENS3_ILi16EEEEEEEEDaRKT_RKT0_RKT1_RKT2_ENKUlRKT_RKT0_E_clISC_SG_EEDaSW_SZ_:
        /* <DEDUP_REMOVED lines=33> */
        .type           $_ZN7cutlass13device_kernelIN5flash19enable_sm80_to_sm89INS1_16FlashAttnBwdSm80INS1_25CollectiveMainloopBwdSm80ILi2ELi2EN4cute5tupleIJNS5_1CILi128EEES8_NS7_ILi64EEEEEENS_10bfloat16_tEfNS_4arch4Sm80ELb0ELb0ELb1ELb1ELb0ELb0ELb0ELb0ELi2ELi4ELi4ELi4ELb0EEENS1_24CollectiveEpilogueBwdGQAISA_fSD_Li256ELb1ELb0EEENS1_19SingleTileSchedulerILb1ELb0ELb0ELi128EEEEEEEEEvNT_6ParamsE$_ZZN4cute6detail16composition_implINS_5tupleIJNS_1CILi8EEENS3_ILi2EEES5_S5_S4_S5_EEENS2_IJNS3_ILi1EEEiiiNS3_ILi72EEENS3_ILi512EEEEEENS2_IJNS3_ILi4EEES5_EEENS2_IJNS3_ILi16EEENS3_ILi8192EEEEEEEEDaRKT_RKT0_RKT1_RKT2_ENKUlRKT_RKT0_E_clISB_SD_EEDaSU_SX_,@function
        .size           $_ZN7cutlass13device_kernelIN5flash19enable_sm80_to_sm89INS1_16FlashAttnBwdSm80INS1_25CollectiveMainloopBwdSm80ILi2ELi2EN4cute5tupleIJNS5_1CILi128EEES8_NS7_ILi64EEEEEENS_10bfloat16_tEfNS_4arch4Sm80ELb0ELb0ELb1ELb1ELb0ELb0ELb0ELb0ELi2ELi4ELi4ELi4ELb0EEENS1_24CollectiveEpilogueBwdGQAISA_fSD_Li256ELb1ELb0EEENS1_19SingleTileSchedulerILb1ELb0ELb0ELi128EEEEEEEEEvNT_6ParamsE$_ZZN4cute6detail16composition_implINS_5tupleIJNS_1CILi8EEENS3_ILi2EEES5_S5_S4_S5_EEENS2_IJNS3_ILi1EEEiiiNS3_ILi72EEENS3_ILi512EEEEEENS2_IJNS3_ILi4EEES5_EEENS2_IJNS3_ILi16EEENS3_ILi8192EEEEEEEEDaRKT_RKT0_RKT1_RKT2_ENKUlRKT_RKT0_E_clISB_SD_EEDaSU_SX_,($_ZN7cutlass13device_kernelIN5flash19enable_sm80_to_sm89INS1_16FlashAttnBwdSm80INS1_25CollectiveMainloopBwdSm80ILi2ELi2EN4cute5tupleIJNS5_1CILi128EEES8_NS7_ILi64EEEEEENS_10bfloat16_tEfNS_4arch4Sm80ELb0ELb0ELb1ELb1ELb0ELb0ELb0ELb0ELi2ELi4ELi4ELi4ELb0EEENS1_24CollectiveEpilogueBwdGQAISA_fSD_Li256ELb1ELb0EEENS1_19SingleTileSchedulerILb1ELb0ELb0ELi128EEEEEEEEEvNT_6ParamsE$_ZZN4cute6detail16composition_implINS_5tupleIJNS_1CILi8EEENS3_ILi2EEES5_S5_S4_S5_EEENS2_IJNS3_ILi1EEEiiiNS3_ILi72EEENS3_ILi512EEEEEENS2_IJS5_S5_EEENS2_IJS7_S4_EEEEEDaRKT_RKT0_RKT1_RKT2_ENKUlRKT_RKT0_E_clIS5_S4_EEDaSR_SU_ - $_ZN7cutlass13device_kernelIN5flash19enable_sm80_to_sm89INS1_16FlashAttnBwdSm80INS1_25CollectiveMainloopBwdSm80ILi2ELi2EN4cute5tupleIJNS5_1CILi128EEES8_NS7_ILi64EEEEEENS_10bfloat16_tEfNS_4arch4Sm80ELb0ELb0ELb1ELb1ELb0ELb0ELb0ELb0ELi2ELi4ELi4ELi4ELb0EEENS1_24CollectiveEpilogueBwdGQAISA_fSD_Li256ELb1ELb0EEENS1_19SingleTileSchedulerILb1ELb0ELb0ELi128EEEEEEEEEvNT_6ParamsE$_ZZN4cute6detail16composition_implINS_5tupleIJNS_1CILi8EEENS3_ILi2EEES5_S5_S4_S5_EEENS2_IJNS3_ILi1EEEiiiNS3_ILi72EEENS3_ILi512EEEEEENS2_IJNS3_ILi4EEES5_EEENS2_IJNS3_ILi16EEENS3_ILi8192EEEEEEEEDaRKT_RKT0_RKT1_RKT2_ENKUlRKT_RKT0_E_clISB_SD_EEDaSU_SX_)
$_ZN7cutlass13device_kernelIN5flash19enable_sm80_to_sm89INS1_16FlashAttnBwdSm80INS1_25CollectiveMainloopBwdSm80ILi2ELi2EN4cute5tupleIJNS5_1CILi128EEES8_NS7_ILi64EEEEEENS_10bfloat16_tEfNS_4arch4Sm80ELb0ELb0ELb1ELb1ELb0ELb0ELb0ELb0ELi2ELi4ELi4ELi4ELb0EEENS1_24CollectiveEpilogueBwdGQAISA_fSD_Li256ELb1ELb0EEENS1_19SingleTileSchedulerILb1ELb0ELb0ELi128EEEEEEEEEvNT_6ParamsE$_ZZN4cute6detail16composition_implINS_5tupleIJNS_1CILi8EEENS3_ILi2EEES5_S5_S4_S5_EEENS2_IJNS3_ILi1EEEiiiNS3_ILi72EEENS3_ILi512EEEEEENS2_IJNS3_ILi4EEES5_EEENS2_IJNS3_ILi16EEENS3_ILi8192EEEEEEEEDaRKT_RKT0_RKT1_RKT2_ENKUlRKT_RKT0_E_clISB_SD_EEDaSU_SX_:
        /* <DEDUP_REMOVED lines=35> */
        .type           $_ZN7cutlass13device_kernelIN5flash19enable_sm80_to_sm89INS1_16FlashAttnBwdSm80INS1_25CollectiveMainloopBwdSm80ILi2ELi2EN4cute5tupleIJNS5_1CILi128EEES8_NS7_ILi64EEEEEENS_10bfloat16_tEfNS_4arch4Sm80ELb0ELb0ELb1ELb1ELb0ELb0ELb0ELb0ELi2ELi4ELi4ELi4ELb0EEENS1_24CollectiveEpilogueBwdGQAISA_fSD_Li256ELb1ELb0EEENS1_19SingleTileSchedulerILb1ELb0ELb0ELi128EEEEEEEEEvNT_6ParamsE$_ZZN4cute6detail16composition_implINS_5tupleIJNS_1CILi8EEENS3_ILi2EEES5_S5_S4_S5_EEENS2_IJNS3_ILi1EEEiiiNS3_ILi72EEENS3_ILi512EEEEEENS2_IJS5_S5_EEENS2_IJS7_S4_EEEEEDaRKT_RKT0_RKT1_RKT2_ENKUlRKT_RKT0_E_clIS5_S4_EEDaSR_SU_,@function
        .size           $_ZN7cutlass13device_kernelIN5flash19enable_sm80_to_sm89INS1_16FlashAttnBwdSm80INS1_25CollectiveMainloopBwdSm80ILi2ELi2EN4cute5tupleIJNS5_1CILi128EEES8_NS7_ILi64EEEEEENS_10bfloat16_tEfNS_4arch4Sm80ELb0ELb0ELb1ELb1ELb0ELb0ELb0ELb0ELi2ELi4ELi4ELi4ELb0EEENS1_24CollectiveEpilogueBwdGQAISA_fSD_Li256ELb1ELb0EEENS1_19SingleTileSchedulerILb1ELb0ELb0ELi128EEEEEEEEEvNT_6ParamsE$_ZZN4cute6detail16composition_implINS_5tupleIJNS_1CILi8EEENS3_ILi2EEES5_S5_S4_S5_EEENS2_IJNS3_ILi1EEEiiiNS3_ILi72EEENS3_ILi512EEEEEENS2_IJS5_S5_EEENS2_IJS7_S4_EEEEEDaRKT_RKT0_RKT1_RKT2_ENKUlRKT_RKT0_E_clIS5_S4_EEDaSR_SU_,($_ZN7cutlass13device_kernelIN5flash19enable_sm80_to_sm89INS1_16FlashAttnBwdSm80INS1_25CollectiveMainloopBwdSm80ILi2ELi2EN4cute5tupleIJNS5_1CILi128EEES8_NS7_ILi64EEEEEENS_10bfloat16_tEfNS_4arch4Sm80ELb0ELb0ELb1ELb1ELb0ELb0ELb0ELb0ELi2ELi4ELi4ELi4ELb0EEENS1_24CollectiveEpilogueBwdGQAISA_fSD_Li256ELb1ELb0EEENS1_19SingleTileSchedulerILb1ELb0ELb0ELi128EEEEEEEEEvNT_6ParamsE$_ZZN4cute6detail16composition_implINS_5tupleIJNS_1CILi8EEENS3_ILi2EEES5_S5_S4_S5_EEENS2_IJNS3_ILi1EEEiiiNS3_ILi72EEENS3_ILi512EEEEEENS2_IJS5_S5_S5_EEENS2_IJS7_S9_S4_EEEEEDaRKT_RKT0_RKT1_RKT2_ENKUlRKT_RKT0_E_clIS5_S4_EEDaSR_SU_ - $_ZN7cutlass13device_kernelIN5flash19enable_sm80_to_sm89INS1_16FlashAttnBwdSm80INS1_25CollectiveMainloopBwdSm80ILi2ELi2EN4cute5tupleIJNS5_1CILi128EEES8_NS7_ILi64EEEEEENS_10bfloat16_tEfNS_4arch4Sm80ELb0ELb0ELb1ELb1ELb0ELb0ELb0ELb0ELi2ELi4ELi4ELi4ELb0EEENS1_24CollectiveEpilogueBwdGQAISA_fSD_Li256ELb1ELb0EEENS1_19SingleTileSchedulerILb1ELb0ELb0ELi128EEEEEEEEEvNT_6ParamsE$_ZZN4cute6detail16composition_implINS_5tupleIJNS_1CILi8EEENS3_ILi2EEES5_S5_S4_S5_EEENS2_IJNS3_ILi1EEEiiiNS3_ILi72EEENS3_ILi512EEEEEENS2_IJS5_S5_EEENS2_IJS7_S4_EEEEEDaRKT_RKT0_RKT1_RKT2_ENKUlRKT_RKT0_E_clIS5_S4_EEDaSR_SU_)
$_ZN7cutlass13device_kernelIN5flash19enable_sm80_to_sm89INS1_16FlashAttnBwdSm80INS1_25CollectiveMainloopBwdSm80ILi2ELi2EN4cute5tupleIJNS5_1CILi128EEES8_NS7_ILi64EEEEEENS_10bfloat16_tEfNS_4arch4Sm80ELb0ELb0ELb1ELb1ELb0ELb0ELb0ELb0ELi2ELi4ELi4ELi4ELb0EEENS1_24CollectiveEpilogueBwdGQAISA_fSD_Li256ELb1ELb0EEENS1_19SingleTileSchedulerILb1ELb0ELb0ELi128EEEEEEEEEvNT_6ParamsE$_ZZN4cute6detail16composition_implINS_5tupleIJNS_1CILi8EEENS3_ILi2EEES5_S5_S4_S5_EEENS2_IJNS3_ILi1EEEiiiNS3_ILi72EEENS3_ILi512EEEEEENS2_IJS5_S5_EEENS2_IJS7_S4_EEEEEDaRKT_RKT0_RKT1_RKT2_ENKUlRKT_RKT0_E_clIS5_S4_EEDaSR_SU_:
        /* <DEDUP_REMOVED lines=15> */
[----:B-1---5:R-:W-:Y:S05]  /*dd60*/  CALL.REL.NOINC `($_ZN7cutlass13device_kernelIN5flash19enable_sm80_to_sm89INS1_16FlashAttnBwdSm80INS1_25CollectiveMainloopBwdSm80ILi2ELi2EN4cute5tupleIJNS5_1CILi128EEES8_NS7_ILi64EEEEEENS_10bfloat16_tEfNS_4arch4Sm80ELb0ELb0ELb1ELb1ELb0ELb0ELb0ELb0ELi2ELi4ELi4ELi4ELb0EEENS1_24CollectiveEpilogueBwdGQAISA_fSD_Li256ELb1ELb0EEENS1_19SingleTileSchedulerILb1ELb0ELb0ELi128EEEEEEEEEvNT_6ParamsE$_ZZN4cute6detail16composition_implINS_5tupleIJNS_1CILi8EEENS3_ILi2EEES5_S5_S4_S5_EEENS2_IJNS3_ILi1EEEiiiNS3_ILi72EEENS3_ILi512EEEEEES5_S4_EEDaRKT_RKT0_RKT1_RKT2_ENKUlRKT_T0_E_clINS2_IJNS2_IJEEEST_S5_S7_EEENS_17integral_constantIiLi1EEEEEDaSP_SQ_) ;  /* 0x0000066000007944 */ /* 0x022fea0003c00000 */
[----:B-----5:R2:W-:Y:S01]  /*dd70*/  STL [R1+0x13b0], R2 ;  /* 0x0013b00201007387 */ /* 0x0205e20000100800 */
[----:B------:R-:W-:Y:S02]  /*dd80*/  IADD3 R3, R5, 0x28, RZ ;  /* 0x0000002805037810 */ /* 0x000fe40007ffe0ff */
[----:B------:R-:W-:Y:S01]  /*dd90*/  MOV R6, 0xddc0 ;  /* 0x0000ddc000067802 */ /* 0x000fe20000000f00 */
[----:B------:R2:W-:Y:S04]  /*dda0*/  STL.64 [R1+0x13a8], R68 ;  /* 0x0013a84401007387 */ /* 0x0005e80000100a00 */
[----:B-12---:R-:W-:Y:S05]  /*ddb0*/  CALL.REL.NOINC `($_ZN7cutlass13device_kernelIN5flash19enable_sm80_to_sm89INS1_16FlashAttnBwdSm80INS1_25CollectiveMainloopBwdSm80ILi2ELi2EN4cute5tupleIJNS5_1CILi128EEES8_NS7_ILi64EEEEEENS_10bfloat16_tEfNS_4arch4Sm80ELb0ELb0ELb1ELb1ELb0ELb0ELb0ELb0ELi2ELi4ELi4ELi4ELb0EEENS1_24CollectiveEpilogueBwdGQAISA_fSD_Li256ELb1ELb0EEENS1_19SingleTileSchedulerILb1ELb0ELb0ELi128EEEEEEEEEvNT_6ParamsE$_ZZN4cute6detail16composition_implINS_5tupleIJNS_1CILi8EEENS3_ILi2EEES5_S5_S4_S5_EEENS2_IJNS3_ILi1EEEiiiNS3_ILi72EEENS3_ILi512EEEEEES5_S4_EEDaRKT_RKT0_RKT1_RKT2_ENKUlRKT_T0_E_clINS2_IJNS2_IJS5_EEENS2_IJiEEES7_S7_EEENS_17integral_constantIiLi2EEEEEDaSP_SQ_) ;  /* 0x000006e000007944 */ /* 0x006fea0003c00000 */
[----:B------:R-:W2:Y:S01]  /*ddc0*/  LDL.64 R8, [R1+0x13a8] ;  /* 0x0013a80001087983 */ /* 0x000ea20000100a00 */
[----:B------:R-:W-:Y:S02]  /*ddd0*/  IADD3 R3, R5, 0x18, RZ ;  /* 0x0000001805037810 */ /* 0x000fe40007ffe0ff */
[----:B------:R-:W-:Y:S01]  /*dde0*/  MOV R6, 0xde20 ;  /* 0x0000de2000067802 */ /* 0x000fe20000000f00 */
[----:B-----5:R3:W-:Y:S04]  /*ddf0*/  STL [R1+0x13a0], R2 ;  /* 0x0013a00201007387 */ /* 0x0207e80000100800 */
[----:B--2---:R3:W-:Y:S02]  /*de00*/  STL.64 [R1+0x1398], R8 ;  /* 0x0013980801007387 */ /* 0x0047e40000100a00 */
[----:B-1-3--:R-:W-:Y:S05]  /*de10*/  CALL.REL.NOINC `($_ZN7cutlass13device_kernelIN5flash19enable_sm80_to_sm89INS1_16FlashAttnBwdSm80INS1_25CollectiveMainloopBwdSm80ILi2ELi2EN4cute5tupleIJNS5_1CILi128EEES8_NS7_ILi64EEEEEENS_10bfloat16_tEfNS_4arch4Sm80ELb0ELb0ELb1ELb1ELb0ELb0ELb0ELb0ELi2ELi4ELi4ELi4ELb0EEENS1_24CollectiveEpilogueBwdGQAISA_fSD_Li256ELb1ELb0EEENS1_19SingleTileSchedulerILb1ELb0ELb0ELi128EEEEEEEEEvNT_6ParamsE$_ZZN4cute6detail16composition_implINS_5tupleIJNS_1CILi8EEENS3_ILi2EEES5_S5_S4_S5_EEENS2_IJNS3_ILi1EEEiiiNS3_ILi72EEENS3_ILi512EEEEEES5_S4_EEDaRKT_RKT0_RKT1_RKT2_ENKUlRKT_T0_E_clINS2_IJNS2_IJS5_EEENS2_IJiEEES7_S7_EEENS_17integral_constantIiLi3EEEEEDaSP_SQ_) ;  /* 0x0000072000007944 */ /* 0x00afea0003c00000 */
[----:B------:R-:W2:Y:S01]  /*de20*/  LDL.64 R8, [R1+0x1398] ;  /* 0x0013980001087983 */ /* 0x000ea20000100a00 */
[----:B------:R-:W-:-:S02]  /*de30*/  IADD3 R3, R5, 0x8, RZ ;  /* 0x0000000805037810 */ /* 0x000fc40007ffe0ff */
[----:B------:R-:W-:Y:S01]  /*de40*/  MOV R6, 0xde80 ;  /* 0x0000de8000067802 */ /* 0x000fe20000000f00 */
[----:B-----5:R3:W-:Y:S04]  /*de50*/  STL [R1+0x1390], R2 ;  /* 0x0013900201007387 */ /* 0x0207e80000100800 */
[----:B--2---:R3:W-:Y:S02]  /*de60*/  STL.64 [R1+0x1388], R8 ;  /* 0x0013880801007387 */ /* 0x0047e40000100a00 */
[----:B-1-3--:R-:W-:Y:S05]  /*de70*/  CALL.REL.NOINC `($_ZN7cutlass13device_kernelIN5flash19enable_sm80_to_sm89INS1_16FlashAttnBwdSm80INS1_25CollectiveMainloopBwdSm80ILi2ELi2EN4cute5tupleIJNS5_1CILi128EEES8_NS7_ILi64EEEEEENS_10bfloat16_tEfNS_4arch4Sm80ELb0ELb0ELb1ELb1ELb0ELb0ELb0ELb0ELi2ELi4ELi4ELi4ELb0EEENS1_24CollectiveEpilogueBwdGQAISA_fSD_Li256ELb1ELb0EEENS1_19SingleTileSchedulerILb1ELb0ELb0ELi128EEEEEEEEEvNT_6ParamsE$_ZZN4cute6detail16composition_implINS_5tupleIJNS_1CILi8EEENS3_ILi2EEES5_S5_S4_S5_EEENS2_IJNS3_ILi1EEEiiiNS3_ILi72EEENS3_ILi512EEEEEES5_S4_EEDaRKT_RKT0_RKT1_RKT2_ENKUlRKT_T0_E_clINS2_IJNS2_IJS5_EEENS2_IJiEEES7_S7_EEENS_17integral_constantIiLi4EEEEEDaSP_SQ_) ;  /* 0x0000076000007944 */ /* 0x00afea0003c00000 */
[----:B------:R-:W-:Y:S02]  /*de80*/  MOV R2, R55 ;  /* 0x0000003700027202 */ /* 0x000fe40000000f00 */
[----:B------:R-:W-:Y:S02]  /*de90*/  MOV R6, 0xdeb0 ;  /* 0x0000deb000067802 */ /* 0x000fe40000000f00 */
[----:B-1---5:R-:W-:Y:S05]  /*dea0*/  CALL.REL.NOINC `($_ZN7cutlass13device_kernelIN5flash19enable_sm80_to_sm89INS1_16FlashAttnBwdSm80INS1_25CollectiveMainloopBwdSm80ILi2ELi2EN4cute5tupleIJNS5_1CILi128EEES8_NS7_ILi64EEEEEENS_10bfloat16_tEfNS_4arch4Sm80ELb0ELb0ELb1ELb1ELb0ELb0ELb0ELb0ELi2ELi4ELi4ELi4ELb0EEENS1_24CollectiveEpilogueBwdGQAISA_fSD_Li256ELb1ELb0EEENS1_19SingleTileSchedulerILb1ELb0ELb0ELi128EEEEEEEEEvNT_6ParamsE$_ZN4cute5tupleIJNS_1CILi2EEEiEEC2ERKS2_RKi) ;  /* 0xffffcc9000007944 */ /* 0x022fea0003c3ffff */
[----:B------:R1:W5:Y:S01]  /*deb0*/  LDL R2, [R1+0x13c8] ;  /* 0x0013c80001027983 */ /* 0x0003620000100800 */
[----:B------:R-:W-:-:S04]  /*dec0*/  MOV R63, 0x0 ;  /* 0x00000000003f7802 */ /* 0x000fc80000000f00 */
[----:B------:R-:W-:Y:S05]  /*ded0*/  RET.REL.NODEC R62 `(_ZN7cutlass13device_kernelIN5flash19enable_sm80_to_sm89INS1_16FlashAttnBwdSm80INS1_25CollectiveMainloopBwdSm80ILi2ELi2EN4cute5tupleIJNS5_1CILi128EEES8_NS7_ILi64EEEEEENS_10bfloat16_tEfNS_4arch4Sm80ELb0ELb0ELb1ELb1ELb0ELb0ELb0ELb0ELi2ELi4ELi4ELi4ELb0EEENS1_24CollectiveEpilogueBwdGQAISA_fSD_Li256ELb1ELb0EEENS1_19SingleTileSchedulerILb1ELb0ELb0ELi128EEEEEEEEEvNT_6ParamsE) ;  /* 0xffff21203e007950 */ /* 0x000fea0003c3ffff */
        .type           $_ZN7cutlass13device_kernelIN5flash19enable_sm80_to_sm89INS1_16FlashAttnBwdSm80INS1_25CollectiveMainloopBwdSm80ILi2ELi2EN4cute5tupleIJNS5_1CILi128EEES8_NS7_ILi64EEEEEENS_10bfloat16_tEfNS_4arch4Sm80ELb0ELb0ELb1ELb1ELb0ELb0ELb0ELb0ELi2ELi4ELi4ELi4ELb0EEENS1_24CollectiveEpilogueBwdGQAISA_fSD_Li256ELb1ELb0EEENS1_19SingleTileSchedulerILb1ELb0ELb0ELi128EEEEEEEEEvNT_6ParamsE$_ZZN4cute6detail16composition_implINS_5tupleIJNS_1CILi8EEENS3_ILi2EEES5_S5_S4_S5_EEENS2_IJNS3_ILi1EEEiiiNS3_ILi72EEENS3_ILi512EEEEEENS2_IJS5_S5_S5_EEENS2_IJS7_S9_S4_EEEEEDaRKT_RKT0_RKT1_RKT2_ENKUlRKT_RKT0_E_clIS5_S4_EEDaSR_SU_,@function
        .size           $_ZN7cutlass13device_kernelIN5flash19enable_sm80_to_sm89INS1_16FlashAttnBwdSm80INS1_25CollectiveMainloopBwdSm80ILi2ELi2EN4cute5tupleIJNS5_1CILi128EEES8_NS7_ILi64EEEEEENS_10bfloat16_tEfNS_4arch4Sm80ELb0ELb0ELb1ELb1ELb0ELb0ELb0ELb0ELi2ELi4ELi4ELi4ELb0EEENS1_24CollectiveEpilogueBwdGQAISA_fSD_Li256ELb1ELb0EEENS1_19SingleTileSchedulerILb1ELb0ELb0ELi128EEEEEEEEEvNT_6ParamsE$_ZZN4cute6detail16composition_implINS_5tupleIJNS_1CILi8EEENS3_ILi2EEES5_S5_S4_S5_EEENS2_IJNS3_ILi1EEEiiiNS3_ILi72EEENS3_ILi512EEEEEENS2_IJS5_S5_S5_EEENS2_IJS7_S9_S4_EEEEEDaRKT_RKT0_RKT1_RKT2_ENKUlRKT_RKT0_E_clIS5_S4_EEDaSR_SU_,($_ZN7cutlass13device_kernelIN5flash19enable_sm80_to_sm89INS1_16FlashAttnBwdSm80INS1_25CollectiveMainloopBwdSm80ILi2ELi2EN4cute5tupleIJNS5_1CILi128EEES8_NS7_ILi64EEEEEENS_10bfloat16_tEfNS_4arch4Sm80ELb0ELb0ELb1ELb1ELb0ELb0ELb0ELb0ELi2ELi4ELi4ELi4ELb0EEENS1_24CollectiveEpilogueBwdGQAISA_fSD_Li256ELb1ELb0EEENS1_19SingleTileSchedulerILb1ELb0ELb0ELi128EEEEEEEEEvNT_6ParamsE$_ZZN4cute6detail16composition_implINS_5tupleIJNS_1CILi8EEENS3_ILi2EEES5_S5_S4_S5_EEENS2_IJNS3_ILi1EEEiiiNS3_ILi72EEENS3_ILi512EEEEEENS3_ILi4EEENS3_ILi16EEEEEDaRKT_RKT0_RKT1_RKT2_ENKUlRKT_T0_E_clINS2_IJNS2_IJEEESV_SB_S7_EEENS_17integral_constantIiLi2EEEEEDaSR_SS_ - $_ZN7cutlass13device_kernelIN5flash19enable_sm80_to_sm89INS1_16FlashAttnBwdSm80INS1_25CollectiveMainloopBwdSm80ILi2ELi2EN4cute5tupleIJNS5_1CILi128EEES8_NS7_ILi64EEEEEENS_10bfloat16_tEfNS_4arch4Sm80ELb0ELb0ELb1ELb1ELb0ELb0ELb0ELb0ELi2ELi4ELi4ELi4ELb0EEENS1_24CollectiveEpilogueBwdGQAISA_fSD_Li256ELb1ELb0EEENS1_19SingleTileSchedulerILb1ELb0ELb0ELi128EEEEEEEEEvNT_6ParamsE$_ZZN4cute6detail16composition_implINS_5tupleIJNS_1CILi8EEENS3_ILi2EEES5_S5_S4_S5_EEENS2_IJNS3_ILi1EEEiiiNS3_ILi72EEENS3_ILi512EEEEEENS2_IJS5_S5_S5_EEENS2_IJS7_S9_S4_EEEEEDaRKT_RKT0_RKT1_RKT2_ENKUlRKT_RKT0_E_clIS5_S4_EEDaSR_SU_)
$_ZN7cutlass13device_kernelIN5flash19enable_sm80_to_sm89INS1_16FlashAttnBwdSm80INS1_25CollectiveMainloopBwdSm80ILi2ELi2EN4cute5tupleIJNS5_1CILi128EEES8_NS7_ILi64EEEEEENS_10bfloat16_tEfNS_4arch4Sm80ELb0ELb0ELb1ELb1ELb0ELb0ELb0ELb0ELi2ELi4ELi4ELi4ELb0EEENS1_24CollectiveEpilogueBwdGQAISA_fSD_Li256ELb1ELb0EEENS1_19SingleTileSchedulerILb1ELb0ELb0ELi128EEEEEEEEEvNT_6ParamsE$_ZZN4cute6detail16composition_implINS_5tupleIJNS_1CILi8EEENS3_ILi2EEES5_S5_S4_S5_EEENS2_IJNS3_ILi1EEEiiiNS3_ILi72EEENS3_ILi512EEEEEENS2_IJS5_S5_S5_EEENS2_IJS7_S9_S4_EEEEEDaRKT_RKT0_RKT1_RKT2_ENKUlRKT_RKT0_E_clIS5_S4_EEDaSR_SU_:
        /* <DEDUP_REMOVED lines=37> */
[----:B------:R-:W-:Y:S02]  /*e130*/  MOV R4, R10 ;  /* 0x0000000a00047202 */ /* 0x000fe40000000f00 */
[----:B------:R-:W-:-:S04]  /*e140*/  MOV R5, 0x0 ;  /* 0x0000000000057802 */ /* 0x000fc80000000f00 */
[----:B------:R-:W-:Y:S05]  /*e150*/  RET.REL.NODEC R4 `(_ZN7cutlass13device_kernelIN5flash19enable_sm80_to_sm89INS1_16FlashAttnBwdSm80INS1_25CollectiveMainloopBwdSm80ILi2ELi2EN4cute5tupleIJNS5_1CILi128EEES8_NS7_ILi64EEEEEENS_10bfloat16_tEfNS_4arch4Sm80ELb0ELb0ELb1ELb1ELb0ELb0ELb0ELb0ELi2ELi4ELi4ELi4ELb0EEENS1_24CollectiveEpilogueBwdGQAISA_fSD_Li256ELb1ELb0EEENS1_19SingleTileSchedulerILb1ELb0ELb0ELi128EEEEEEEEEvNT_6ParamsE) ;  /* 0xffff1ea004007950 */ /* 0x000fea0003c3ffff */
        .type           $_ZN7cutlass13device_kernelIN5flash19enable_sm80_to_sm89INS1_16FlashAttnBwdSm80INS1_25CollectiveMainloopBwdSm80ILi2ELi2EN4cute5tupleIJNS5_1CILi128EEES8_NS7_ILi64EEEEEENS_10bfloat16_tEfNS_4arch4Sm80ELb0ELb0ELb1ELb1ELb0ELb0ELb0ELb0ELi2ELi4ELi4ELi4ELb0EEENS1_24CollectiveEpilogueBwdGQAISA_fSD_Li256ELb1ELb0EEENS1_19SingleTileSchedulerILb1ELb0ELb0ELi128EEEEEEEEEvNT_6ParamsE$_ZZN4cute6detail16composition_implINS_5tupleIJNS_1CILi8EEENS3_ILi2EEES5_S5_S4_S5_EEENS2_IJNS3_ILi1EEEiiiNS3_ILi72EEENS3_ILi512EEEEEENS3_ILi4EEENS3_ILi16EEEEEDaRKT_RKT0_RKT1_RKT2_ENKUlRKT_T0_E_clINS2_IJNS2_IJEEESV_SB_S7_EEENS_17integral_constantIiLi2EEEEEDaSR_SS_,@function
        .size           $_ZN7cutlass13device_kernelIN5flash19enable_sm80_to_sm89INS1_16FlashAttnBwdSm80INS1_25CollectiveMainloopBwdSm80ILi2ELi2EN4cute5tupleIJNS5_1CILi128EEES8_NS7_ILi64EEEEEENS_10bfloat16_tEfNS_4arch4Sm80ELb0ELb0ELb1ELb1ELb0ELb0ELb0ELb0ELi2ELi4ELi4ELi4ELb0EEENS1_24CollectiveEpilogueBwdGQAISA_fSD_Li256ELb1ELb0EEENS1_19SingleTileSchedulerILb1ELb0ELb0ELi128EEEEEEEEEvNT_6ParamsE$_ZZN4cute6detail16composition_implINS_5tupleIJNS_1CILi8EEENS3_ILi2EEES5_S5_S4_S5_EEENS2_IJNS3_ILi1EEEiiiNS3_ILi72EEENS3_ILi512EEEEEENS3_ILi4EEENS3_ILi16EEEEEDaRKT_RKT0_RKT1_RKT2_ENKUlRKT_T0_E_clINS2_IJNS2_IJEEESV_SB_S7_EEENS_17integral_constantIiLi2EEEEEDaSR_SS_,($_ZN7cutlass13device_kernelIN5flash19enable_sm80_to_sm89INS1_16FlashAttnBwdSm80INS1_25CollectiveMainloopBwdSm80ILi2ELi2EN4cute5tupleIJNS5_1CILi128EEES8_NS7_ILi64EEEEEENS_10bfloat16_tEfNS_4arch4Sm80ELb0ELb0ELb1ELb1ELb0ELb0ELb0ELb0ELi2ELi4ELi4ELi4ELb0EEENS1_24CollectiveEpilogueBwdGQAISA_fSD_Li256ELb1ELb0EEENS1_19SingleTileSchedulerILb1ELb0ELb0ELi128EEEEEEEEEvNT_6ParamsE$_ZZN4cute6detail16composition_implINS_5tupleIJNS_1CILi8EEENS3_ILi2EEES5_S5_S4_S5_EEENS2_IJNS3_ILi1EEEiiiNS3_ILi72EEENS3_ILi512EEEEEENS3_ILi4EEENS3_ILi16EEEEEDaRKT_RKT0_RKT1_RKT2_ENKUlRKT_T0_E_clINS2_IJNS2_IJS5_EEENS2_IJiEEES5_S7_EEENS_17integral_constantIiLi3EEEEEDaSR_SS_ - $_ZN7cutlass13device_kernelIN5flash19enable_sm80_to_sm89INS1_16FlashAttnBwdSm80INS1_25CollectiveMainloopBwdSm80ILi2ELi2EN4cute5tupleIJNS5_1CILi128EEES8_NS7_ILi64EEEEEENS_10bfloat16_tEfNS_4arch4Sm80ELb0ELb0ELb1ELb1ELb0ELb0ELb0ELb0ELi2ELi4ELi4ELi4ELb0EEENS1_24CollectiveEpilogueBwdGQAISA_fSD_Li256ELb1ELb0EEENS1_19SingleTileSchedulerILb1ELb0ELb0ELi128EEEEEEEEEvNT_6ParamsE$_ZZN4cute6detail16composition_implINS_5tupleIJNS_1CILi8EEENS3_ILi2EEES5_S5_S4_S5_EEENS2_IJNS3_ILi1EEEiiiNS3_ILi72EEENS3_ILi512EEEEEENS3_ILi4EEENS3_ILi16EEEEEDaRKT_RKT0_RKT1_RKT2_ENKUlRKT_T0_E_clINS2_IJNS2_IJEEESV_SB_S7_EEENS_17integral_constantIiLi2EEEEEDaSR_SS_)
$_ZN7cutlass13device_kernelIN5flash19enable_sm80_to_sm89INS1_16FlashAttnBwdSm80INS1_25CollectiveMainloopBwdSm80ILi2ELi2EN4cute5tupleIJNS5_1CILi128EEES8_NS7_ILi64EEEEEENS_10bfloat16_tEfNS_4arch4Sm80ELb0ELb0ELb1ELb1ELb0ELb0ELb0ELb0ELi2ELi4ELi4ELi4ELb0EEENS1_24CollectiveEpilogueBwdGQAISA_fSD_Li256ELb1ELb0EEENS1_19SingleTileSchedulerILb1ELb0ELb0ELi128EEEEEEEEEvNT_6ParamsE$_ZZN4cute6detail16composition_implINS_5tupleIJNS_1CILi8EEENS3_ILi2EEES5_S5_S4_S5_EEENS2_IJNS3_ILi1EEEiiiNS3_ILi72EEENS3_ILi512EEEEEENS3_ILi4EEENS3_ILi16EEEEEDaRKT_RKT0_RKT1_RKT2_ENKUlRKT_T0_E_clINS2_IJNS2_IJEEESV_SB_S7_EEENS_17integral_constantIiLi2EEEEEDaSR_SS_:
        /* <DEDUP_REMOVED lines=13> */
        .type           $_ZN7cutlass13device_kernelIN5flash19enable_sm80_to_sm89INS1_16FlashAttnBwdSm80INS1_25CollectiveMainloopBwdSm80ILi2ELi2EN4cute5tupleIJNS5_1CILi128EEES8_NS7_ILi64EEEEEENS_10bfloat16_tEfNS_4arch4Sm80ELb0ELb0ELb1ELb1ELb0ELb0ELb0ELb0ELi2ELi4ELi4ELi4ELb0EEENS1_24CollectiveEpilogueBwdGQAISA_fSD_Li256ELb1ELb0EEENS1_19SingleTileSchedulerILb1ELb0ELb0ELi128EEEEEEEEEvNT_6ParamsE$_ZZN4cute6detail16composition_implINS_5tupleIJNS_1CILi8EEENS3_ILi2EEES5_S5_S4_S5_EEENS2_IJNS3_ILi1EEEiiiNS3_ILi72EEENS3_ILi512EEEEEENS3_ILi4EEENS3_ILi16EEEEEDaRKT_RKT0_RKT1_RKT2_ENKUlRKT_T0_E_clINS2_IJNS2_IJS5_EEENS2_IJiEEES5_S7_EEENS_17integral_constantIiLi3EEEEEDaSR_SS_,@function
        .size           $_ZN7cutlass13device_kernelIN5flash19enable_sm80_to_sm89INS1_16FlashAttnBwdSm80INS1_25CollectiveMainloopBwdSm80ILi2ELi2EN4cute5tupleIJNS5_1CILi128EEES8_NS7_ILi64EEEEEENS_10bfloat16_tEfNS_4arch4Sm80ELb0ELb0ELb1ELb1ELb0ELb0ELb0ELb0ELi2ELi4ELi4ELi4ELb0EEENS1_24CollectiveEpilogueBwdGQAISA_fSD_Li256ELb1ELb0EEENS1_19SingleTileSchedulerILb1ELb0ELb0ELi128EEEEEEEEEvNT_6ParamsE$_ZZN4cute6detail16composition_implINS_5tupleIJNS_1CILi8EEENS3_ILi2EEES5_S5_S4_S5_EEENS2_IJNS3_ILi1EEEiiiNS3_ILi72EEENS3_ILi512EEEEEENS3_ILi4EEENS3_ILi16EEEEEDaRKT_RKT0_RKT1_RKT2_ENKUlRKT_T0_E_clINS2_IJNS2_IJS5_EEENS2_IJiEEES5_S7_EEENS_17integral_constantIiLi3EEEEEDaSR_SS_,($_ZN7cutlass13device_kernelIN5flash19enable_sm80_to_sm89INS1_16FlashAttnBwdSm80INS1_25CollectiveMainloopBwdSm80ILi2ELi2EN4cute5tupleIJNS5_1CILi128EEES8_NS7_ILi64EEEEEENS_10bfloat16_tEfNS_4arch4Sm80ELb0ELb0ELb1ELb1ELb0ELb0ELb0ELb0ELi2ELi4ELi4ELi4ELb0EEENS1_24CollectiveEpilogueBwdGQAISA_fSD_Li256ELb1ELb0EEENS1_19SingleTileSchedulerILb1ELb0ELb0ELi128EEEEEEEEEvNT_6ParamsE$_ZZN4cute6detail16composition_implINS_5tupleIJNS_1CILi8EEENS3_ILi2EEES5_S5_S4_S5_EEENS2_IJNS3_ILi1EEEiiiNS3_ILi72EEENS3_ILi512EEEEEENS3_ILi4EEENS3_ILi16EEEEEDaRKT_RKT0_RKT1_RKT2_ENKUlRKT_T0_E_clINS2_IJNS2_IJS5_S5_EEENS2_IJiiEEES7_S7_EEENS_17integral_constantIiLi4EEEEEDaSR_SS_ - $_ZN7cutlass13device_kernelIN5flash19enable_sm80_to_sm89INS1_16FlashAttnBwdSm80INS1_25CollectiveMainloopBwdSm80ILi2ELi2EN4cute5tupleIJNS5_1CILi128EEES8_NS7_ILi64EEEEEENS_10bfloat16_tEfNS_4arch4Sm80ELb0ELb0ELb1ELb1ELb0ELb0ELb0ELb0ELi2ELi4ELi4ELi4ELb0EEENS1_24CollectiveEpilogueBwdGQAISA_fSD_Li256ELb1ELb0EEENS1_19SingleTileSchedulerILb1ELb0ELb0ELi128EEEEEEEEEvNT_6ParamsE$_ZZN4cute6detail16composition_implINS_5tupleIJNS_1CILi8EEENS3_ILi2EEES5_S5_S4_S5_EEENS2_IJNS3_ILi1EEEiiiNS3_ILi72EEENS3_ILi512EEEEEENS3_ILi4EEENS3_ILi16EEEEEDaRKT_RKT0_RKT1_RKT2_ENKUlRKT_T0_E_clINS2_IJNS2_IJS5_EEENS2_IJiEEES5_S7_EEENS_17integral_constantIiLi3EEEEEDaSR_SS_)
$_ZN7cutlass13device_kernelIN5flash19enable_sm80_to_sm89INS1_16FlashAttnBwdSm80INS1_25CollectiveMainloopBwdSm80ILi2ELi2EN4cute5tupleIJNS5_1CILi128EEES8_NS7_ILi64EEEEEENS_10bfloat16_tEfNS_4arch4Sm80ELb0ELb0ELb1ELb1ELb0ELb0ELb0ELb0ELi2ELi4ELi4ELi4ELb0EEENS1_24CollectiveEpilogueBwdGQAISA_fSD_Li256ELb1ELb0EEENS1_19SingleTileSchedulerILb1ELb0ELb0ELi128EEEEEEEEEvNT_6ParamsE$_ZZN4cute6detail16composition_implINS_5tupleIJNS_1CILi8EEENS3_ILi2EEES5_S5_S4_S5_EEENS2_IJNS3_ILi1EEEiiiNS3_ILi72EEENS3_ILi512EEEEEENS3_ILi4EEENS3_ILi16EEEEEDaRKT_RKT0_RKT1_RKT2_ENKUlRKT_T0_E_clINS2_IJNS2_IJS5_EEENS2_IJiEEES5_S7_EEENS_17integral_constantIiLi3EEEEEDaSR_SS_:
        /* <DEDUP_REMOVED lines=13> */
[----:B------:R-:W-:Y:S02]  /*e300*/  MOV R4, R70 ;  /* 0x0000004600047202 */ /* 0x000fe40000000f00 */
[----:B------:R-:W-:-:S04]  /*e310*/  MOV R5, 0x0 ;  /* 0x0000000000057802 */ /* 0x000fc80000000f00 */
[----:B------:R-:W-:Y:S05]  /*e320*/  RET.REL.NODEC R4 `(_ZN7cutlass13device_kernelIN5flash19enable_sm80_to_sm89INS1_16FlashAttnBwdSm80INS1_25CollectiveMainloopBwdSm80ILi2ELi2EN4cute5tupleIJNS5_1CILi128EEES8_NS7_ILi64EEEEEENS_10bfloat16_tEfNS_4arch4Sm80ELb0ELb0ELb1ELb1ELb0ELb0ELb0ELb0ELi2ELi4ELi4ELi4ELb0EEENS1_24CollectiveEpilogueBwdGQAISA_fSD_Li256ELb1ELb0EEENS1_19SingleTileSchedulerILb1ELb0ELb0ELi128EEEEEEEEEvNT_6ParamsE) ;  /* 0xffff1cd004007950 */ /* 0x000fea0003c3ffff */
        .type           $_ZN7cutlass13device_kernelIN5flash19enable_sm80_to_sm89INS1_16FlashAttnBwdSm80INS1_25CollectiveMainloopBwdSm80ILi2ELi2EN4cute5tupleIJNS5_1CILi128EEES8_NS7_ILi64EEEEEENS_10bfloat16_tEfNS_4arch4Sm80ELb0ELb0ELb1ELb1ELb0ELb0ELb0ELb0ELi2ELi4ELi4ELi4ELb0EEENS1_24CollectiveEpilogueBwdGQAISA_fSD_Li256ELb1ELb0EEENS1_19SingleTileSchedulerILb1ELb0ELb0ELi128EEEEEEEEEvNT_6ParamsE$_ZZN4cute6detail16composition_implINS_5tupleIJNS_1CILi8EEENS3_ILi2EEES5_S5_S4_S5_EEENS2_IJNS3_ILi1EEEiiiNS3_ILi72EEENS3_ILi512EEEEEENS3_ILi4EEENS3_ILi16EEEEEDaRKT_RKT0_RKT1_RKT2_ENKUlRKT_T0_E_clINS2_IJNS2_IJS5_S5_EEENS2_IJiiEEES7_S7_EEENS_17integral_constantIiLi4EEEEEDaSR_SS_,@function
        .size           $_ZN7cutlass13device_kernelIN5flash19enable_sm80_to_sm89INS1_16FlashAttnBwdSm80INS1_25CollectiveMainloopBwdSm80ILi2ELi2EN4cute5tupleIJNS5_1CILi128EEES8_NS7_ILi64EEEEEENS_10bfloat16_tEfNS_4arch4Sm80ELb0ELb0ELb1ELb1ELb0ELb0ELb0ELb0ELi2ELi4ELi4ELi4ELb0EEENS1_24CollectiveEpilogueBwdGQAISA_fSD_Li256ELb1ELb0EEENS1_19SingleTileSchedulerILb1ELb0ELb0ELi128EEEEEEEEEvNT_6ParamsE$_ZZN4cute6detail16composition_implINS_5tupleIJNS_1CILi8EEENS3_ILi2EEES5_S5_S4_S5_EEENS2_IJNS3_ILi1EEEiiiNS3_ILi72EEENS3_ILi512EEEEEENS3_ILi4EEENS3_ILi16EEEEEDaRKT_RKT0_RKT1_RKT2_ENKUlRKT_T0_E_clINS2_IJNS2_IJS5_S5_EEENS2_IJiiEEES7_S7_EEENS_17integral_constantIiLi4EEEEEDaSR_SS_,($_ZN7cutlass13device_kernelIN5flash19enable_sm80_to_sm89INS1_16FlashAttnBwdSm80INS1_25CollectiveMainloopBwdSm80ILi2ELi2EN4cute5tupleIJNS5_1CILi128EEES8_NS7_ILi64EEEEEENS_10bfloat16_tEfNS_4arch4Sm80ELb0ELb0ELb1ELb1ELb0ELb0ELb0ELb0ELi2ELi4ELi4ELi4ELb0EEENS1_24CollectiveEpilogueBwdGQAISA_fSD_Li256ELb1ELb0EEENS1_19SingleTileSchedulerILb1ELb0ELb0ELi128EEEEEEEEEvNT_6ParamsE$_ZZN4cute6detail16composition_implINS_5tupleIJNS_1CILi8EEENS3_ILi2EEES5_S5_S4_S5_EEENS2_IJNS3_ILi1EEEiiiNS3_ILi72EEENS3_ILi512EEEEEES5_S4_EEDaRKT_RKT0_RKT1_RKT2_ENKUlRKT_T0_E_clINS2_IJNS2_IJEEEST_S5_S7_EEENS_17integral_constantIiLi1EEEEEDaSP_SQ_ - $_ZN7cutlass13device_kernelIN5flash19enable_sm80_to_sm89INS1_16FlashAttnBwdSm80INS1_25CollectiveMainloopBwdSm80ILi2ELi2EN4cute5tupleIJNS5_1CILi128EEES8_NS7_ILi64EEEEEENS_10bfloat16_tEfNS_4arch4Sm80ELb0ELb0ELb1ELb1ELb0ELb0ELb0ELb0ELi2ELi4ELi4ELi4ELb0EEENS1_24CollectiveEpilogueBwdGQAISA_fSD_Li256ELb1ELb0EEENS1_19SingleTileSchedulerILb1ELb0ELb0ELi128EEEEEEEEEvNT_6ParamsE$_ZZN4cute6detail16composition_implINS_5tupleIJNS_1CILi8EEENS3_ILi2EEES5_S5_S4_S5_EEENS2_IJNS3_ILi1EEEiiiNS3_ILi72EEENS3_ILi512EEEEEENS3_ILi4EEENS3_ILi16EEEEEDaRKT_RKT0_RKT1_RKT2_ENKUlRKT_T0_E_clINS2_IJNS2_IJS5_S5_EEENS2_IJiiEEES7_S7_EEENS_17integral_constantIiLi4EEEEEDaSR_SS_)
$_ZN7cutlass13device_kernelIN5flash19enable_sm80_to_sm89INS1_16FlashAttnBwdSm80INS1_25CollectiveMainloopBwdSm80ILi2ELi2EN4cute5tupleIJNS5_1CILi128EEES8_NS7_ILi64EEEEEENS_10bfloat16_tEfNS_4arch4Sm80ELb0ELb0ELb1ELb1ELb0ELb0ELb0ELb0ELi2ELi4ELi4ELi4ELb0EEENS1_24CollectiveEpilogueBwdGQAISA_fSD_Li256ELb1ELb0EEENS1_19SingleTileSchedulerILb1ELb0ELb0ELi128EEEEEEEEEvNT_6ParamsE$_ZZN4cute6detail16composition_implINS_5tupleIJNS_1CILi8EEENS3_ILi2EEES5_S5_S4_S5_EEENS2_IJNS3_ILi1EEEiiiNS3_ILi72EEENS3_ILi512EEEEEENS3_ILi4EEENS3_ILi16EEEEEDaRKT_RKT0_RKT1_RKT2_ENKUlRKT_T0_E_clINS2_IJNS2_IJS5_S5_EEENS2_IJiiEEES7_S7_EEENS_17integral_constantIiLi4EEEEEDaSR_SS_:
        /* <DEDUP_REMOVED lines=10> */
        .type           $_ZN7cutlass13device_kernelIN5flash19enable_sm80_to_sm89INS1_16FlashAttnBwdSm80INS1_25CollectiveMainloopBwdSm80ILi2ELi2EN4cute5tupleIJNS5_1CILi128EEES8_NS7_ILi64EEEEEENS_10bfloat16_tEfNS_4arch4Sm80ELb0ELb0ELb1ELb1ELb0ELb0ELb0ELb0ELi2ELi4ELi4ELi4ELb0EEENS1_24CollectiveEpilogueBwdGQAISA_fSD_Li256ELb1ELb0EEENS1_19SingleTileSchedulerILb1ELb0ELb0ELi128EEEEEEEEEvNT_6ParamsE$_ZZN4cute6detail16composition_implINS_5tupleIJNS_1CILi8EEENS3_ILi2EEES5_S5_S4_S5_EEENS2_IJNS3_ILi1EEEiiiNS3_ILi72EEENS3_ILi512EEEEEES5_S4_EEDaRKT_RKT0_RKT1_RKT2_ENKUlRKT_T0_E_clINS2_IJNS2_IJEEEST_S5_S7_EEENS_17integral_constantIiLi1EEEEEDaSP_SQ_,@function
        .size           $_ZN7cutlass13device_kernelIN5flash19enable_sm80_to_sm89INS1_16FlashAttnBwdSm80INS1_25CollectiveMainloopBwdSm80ILi2ELi2EN4cute5tupleIJNS5_1CILi128EEES8_NS7_ILi64EEEEEENS_10bfloat16_tEfNS_4arch4Sm80ELb0ELb0ELb1ELb1ELb0ELb0ELb0ELb0ELi2ELi4ELi4ELi4ELb0EEENS1_24CollectiveEpilogueBwdGQAISA_fSD_Li256ELb1ELb0EEENS1_19SingleTileSchedulerILb1ELb0ELb0ELi128EEEEEEEEEvNT_6ParamsE$_ZZN4cute6detail16composition_implINS_5tupleIJNS_1CILi8EEENS3_ILi2EEES5_S5_S4_S5_EEENS2_IJNS3_ILi1EEEiiiNS3_ILi72EEENS3_ILi512EEEEEES5_S4_EEDaRKT_RKT0_RKT1_RKT2_ENKUlRKT_T0_E_clINS2_IJNS2_IJEEEST_S5_S7_EEENS_17integral_constantIiLi1EEEEEDaSP_SQ_,($_ZN7cutlass13device_kernelIN5flash19enable_sm80_to_sm89INS1_16FlashAttnBwdSm80INS1_25CollectiveMainloopBwdSm80ILi2ELi2EN4cute5tupleIJNS5_1CILi128EEES8_NS7_ILi64EEEEEENS_10bfloat16_tEfNS_4arch4Sm80ELb0ELb0ELb1ELb1ELb0ELb0ELb0ELb0ELi2ELi4ELi4ELi4ELb0EEENS1_24CollectiveEpilogueBwdGQAISA_fSD_Li256ELb1ELb0EEENS1_19SingleTileSchedulerILb1ELb0ELb0ELi128EEEEEEEEEvNT_6ParamsE$_ZZN4cute6detail16composition_implINS_5tupleIJNS_1CILi8EEENS3_ILi2EEES5_S5_S4_S5_EEENS2_IJNS3_ILi1EEEiiiNS3_ILi72EEENS3_ILi512EEEEEES5_S4_EEDaRKT_RKT0_RKT1_RKT2_ENKUlRKT_T0_E_clINS2_IJNS2_IJS5_EEENS2_IJiEEES7_S7_EEENS_17integral_constantIiLi2EEEEEDaSP_SQ_ - $_ZN7cutlass13device_kernelIN5flash19enable_sm80_to_sm89INS1_16FlashAttnBwdSm80INS1_25CollectiveMainloopBwdSm80ILi2ELi2EN4cute5tupleIJNS5_1CILi128EEES8_NS7_ILi64EEEEEENS_10bfloat16_tEfNS_4arch4Sm80ELb0ELb0ELb1ELb1ELb0ELb0ELb0ELb0ELi2ELi4ELi4ELi4ELb0EEENS1_24CollectiveEpilogueBwdGQAISA_fSD_Li256ELb1ELb0EEENS1_19SingleTileSchedulerILb1ELb0ELb0ELi128EEEEEEEEEvNT_6ParamsE$_ZZN4cute6detail16composition_implINS_5tupleIJNS_1CILi8EEENS3_ILi2EEES5_S5_S4_S5_EEENS2_IJNS3_ILi1EEEiiiNS3_ILi72EEENS3_ILi512EEEEEES5_S4_EEDaRKT_RKT0_RKT1_RKT2_ENKUlRKT_T0_E_clINS2_IJNS2_IJEEEST_S5_S7_EEENS_17integral_constantIiLi1EEEEEDaSP_SQ_)
$_ZN7cutlass13device_kernelIN5flash19enable_sm80_to_sm89INS1_16FlashAttnBwdSm80INS1_25CollectiveMainloopBwdSm80ILi2ELi2EN4cute5tupleIJNS5_1CILi128EEES8_NS7_ILi64EEEEEENS_10bfloat16_tEfNS_4arch4Sm80ELb0ELb0ELb1ELb1ELb0ELb0ELb0ELb0ELi2ELi4ELi4ELi4ELb0EEENS1_24CollectiveEpilogueBwdGQAISA_fSD_Li256ELb1ELb0EEENS1_19SingleTileSchedulerILb1ELb0ELb0ELi128EEEEEEEEEvNT_6ParamsE$_ZZN4cute6detail16composition_implINS_5tupleIJNS_1CILi8EEENS3_ILi2EEES5_S5_S4_S5_EEENS2_IJNS3_ILi1EEEiiiNS3_ILi72EEENS3_ILi512EEEEEES5_S4_EEDaRKT_RKT0_RKT1_RKT2_ENKUlRKT_T0_E_clINS2_IJNS2_IJEEEST_S5_S7_EEENS_17integral_constantIiLi1EEEEEDaSP_SQ_:
        /* <DEDUP_REMOVED lines=10> */
[----:B------:R-:W-:Y:S02]  /*e470*/  MOV R8, R6 ;  /* 0x0000000600087202 */ /* 0x000fe40000000f00 */
[----:B------:R-:W-:-:S04]  /*e480*/  MOV R9, 0x0 ;  /* 0x0000000000097802 */ /* 0x000fc80000000f00 */
[----:B------:R-:W-:Y:S05]  /*e490*/  RET.REL.NODEC R8 `(_ZN7cutlass13device_kernelIN5flash19enable_sm80_to_sm89INS1_16FlashAttnBwdSm80INS1_25CollectiveMainloopBwdSm80ILi2ELi2EN4cute5tupleIJNS5_1CILi128EEES8_NS7_ILi64EEEEEENS_10bfloat16_tEfNS_4arch4Sm80ELb0ELb0ELb1ELb1ELb0ELb0ELb0ELb0ELi2ELi4ELi4ELi4ELb0EEENS1_24CollectiveEpilogueBwdGQAISA_fSD_Li256ELb1ELb0EEENS1_19SingleTileSchedulerILb1ELb0ELb0ELi128EEEEEEEEEvNT_6ParamsE) ;  /* 0xffff1b6008007950 */ /* 0x000fea0003c3ffff */
        .type           $_ZN7cutlass13device_kernelIN5flash19enable_sm80_to_sm89INS1_16FlashAttnBwdSm80INS1_25CollectiveMainloopBwdSm80ILi2ELi2EN4cute5tupleIJNS5_1CILi128EEES8_NS7_ILi64EEEEEENS_10bfloat16_tEfNS_4arch4Sm80ELb0ELb0ELb1ELb1ELb0ELb0ELb0ELb0ELi2ELi4ELi4ELi4ELb0EEENS1_24CollectiveEpilogueBwdGQAISA_fSD_Li256ELb1ELb0EEENS1_19SingleTileSchedulerILb1ELb0ELb0ELi128EEEEEEEEEvNT_6ParamsE$_ZZN4cute6detail16composition_implINS_5tupleIJNS_1CILi8EEENS3_ILi2EEES5_S5_S4_S5_EEENS2_IJNS3_ILi1EEEiiiNS3_ILi72EEENS3_ILi512EEEEEES5_S4_EEDaRKT_RKT0_RKT1_RKT2_ENKUlRKT_T0_E_clINS2_IJNS2_IJS5_EEENS2_IJiEEES7_S7_EEENS_17integral_constantIiLi2EEEEEDaSP_SQ_,@function
        .size           $_ZN7cutlass13device_kernelIN5flash19enable_sm80_to_sm89INS1_16FlashAttnBwdSm80INS1_25CollectiveMainloopBwdSm80ILi2ELi2EN4cute5tupleIJNS5_1CILi128EEES8_NS7_ILi64EEEEEENS_10bfloat16_tEfNS_4arch4Sm80ELb0ELb0ELb1ELb1ELb0ELb0ELb0ELb0ELi2ELi4ELi4ELi4ELb0EEENS1_24CollectiveEpilogueBwdGQAISA_fSD_Li256ELb1ELb0EEENS1_19SingleTileSchedulerILb1ELb0ELb0ELi128EEEEEEEEEvNT_6ParamsE$_ZZN4cute6detail16composition_implINS_5tupleIJNS_1CILi8EEENS3_ILi2EEES5_S5_S4_S5_EEENS2_IJNS3_ILi1EEEiiiNS3_ILi72EEENS3_ILi512EEEEEES5_S4_EEDaRKT_RKT0_RKT1_RKT2_ENKUlRKT_T0_E_clINS2_IJNS2_IJS5_EEENS2_IJiEEES7_S7_EEENS_17integral_constantIiLi2EEEEEDaSP_SQ_,($_ZN7cutlass13device_kernelIN5flash19enable_sm80_to_sm89INS1_16FlashAttnBwdSm80INS1_25CollectiveMainloopBwdSm80ILi2ELi2EN4cute5tupleIJNS5_1CILi128EEES8_NS7_ILi64EEEEEENS_10bfloat16_tEfNS_4arch4Sm80ELb0ELb0ELb1ELb1ELb0ELb0ELb0ELb0ELi2ELi4ELi4ELi4ELb0EEENS1_24CollectiveEpilogueBwdGQAISA_fSD_Li256ELb1ELb0EEENS1_19SingleTileSchedulerILb1ELb0ELb0ELi128EEEEEEEEEvNT_6ParamsE$_ZZN4cute6detail16composition_implINS_5tupleIJNS_1CILi8EEENS3_ILi2EEES5_S5_S4_S5_EEENS2_IJNS3_ILi1EEEiiiNS3_ILi72EEENS3_ILi512EEEEEES5_S4_EEDaRKT_RKT0_RKT1_RKT2_ENKUlRKT_T0_E_clINS2_IJNS2_IJS5_EEENS2_IJiEEES7_S7_EEENS_17integral_constantIiLi3EEEEEDaSP_SQ_ - $_ZN7cutlass13device_kernelIN5flash19enable_sm80_to_sm89INS1_16FlashAttnBwdSm80INS1_25CollectiveMainloopBwdSm80ILi2ELi2EN4cute5tupleIJNS5_1CILi128EEES8_NS7_ILi64EEEEEENS_10bfloat16_tEfNS_4arch4Sm80ELb0ELb0ELb1ELb1ELb0ELb0ELb0ELb0ELi2ELi4ELi4ELi4ELb0EEENS1_24CollectiveEpilogueBwdGQAISA_fSD_Li256ELb1ELb0EEENS1_19SingleTileSchedulerILb1ELb0ELb0ELi128EEEEEEEEEvNT_6ParamsE$_ZZN4cute6detail16composition_implINS_5tupleIJNS_1CILi8EEENS3_ILi2EEES5_S5_S4_S5_EEENS2_IJNS3_ILi1EEEiiiNS3_ILi72EEENS3_ILi512EEEEEES5_S4_EEDaRKT_RKT0_RKT1_RKT2_ENKUlRKT_T0_E_clINS2_IJNS2_IJS5_EEENS2_IJiEEES7_S7_EEENS_17integral_constantIiLi2EEEEEDaSP_SQ_)
$_ZN7cutlass13device_kernelIN5flash19enable_sm80_to_sm89INS1_16FlashAttnBwdSm80INS1_25CollectiveMainloopBwdSm80ILi2ELi2EN4cute5tupleIJNS5_1CILi128EEES8_NS7_ILi64EEEEEENS_10bfloat16_tEfNS_4arch4Sm80ELb0ELb0ELb1ELb1ELb0ELb0ELb0ELb0ELi2ELi4ELi4ELi4ELb0EEENS1_24CollectiveEpilogueBwdGQAISA_fSD_Li256ELb1ELb0EEENS1_19SingleTileSchedulerILb1ELb0ELb0ELi128EEEEEEEEEvNT_6ParamsE$_ZZN4cute6detail16composition_implINS_5tupleIJNS_1CILi8EEENS3_ILi2EEES5_S5_S4_S5_EEENS2_IJNS3_ILi1EEEiiiNS3_ILi72EEENS3_ILi512EEEEEES5_S4_EEDaRKT_RKT0_RKT1_RKT2_ENKUlRKT_T0_E_clINS2_IJNS2_IJS5_EEENS2_IJiEEES7_S7_EEENS_17integral_constantIiLi2EEEEEDaSP_SQ_:
[----:B------:R-:W-:-:S06]  /*e4a0*/  IADD3 R3, R3, -c[0x0][0x20], RZ ;  /* 0x8000080003037a10 */ /* 0x000fcc0007ffe0ff */
[----:B------:R-:W5:Y:S01]  /*e4b0*/  LDL R3, [R3] ;  /* 0x0000000003037983 */ /* 0x000f620000100800 */
[----:B------:R-:W-:Y:S02]  /*e4c0*/  IADD3 R2, R1, 0x16d0, RZ ;  /* 0x000016d001027810 */ /* 0x000fe40007ffe0ff */
[----:B------:R-:W-:Y:S02]  /*e4d0*/  MOV R4, 0xe500 ;  /* 0x0000e50000047802 */ /* 0x000fe40000000f00 */
[----:B------:R-:W-:Y:S02]  /*e4e0*/  IADD3 R2, R2, c[0x0][0x20], RZ ;  /* 0x0000080002027a10 */ /* 0x000fe40007ffe0ff */
[----:B-----5:R-:W-:Y:S05]  /*e4f0*/  CALL.REL.NOINC `($_ZN7cutlass13device_kernelIN5flash19enable_sm80_to_sm89INS1_16FlashAttnBwdSm80INS1_25CollectiveMainloopBwdSm80ILi2ELi2EN4cute5tupleIJNS5_1CILi128EEES8_NS7_ILi64EEEEEENS_10bfloat16_tEfNS_4arch4Sm80ELb0ELb0ELb1ELb1ELb0ELb0ELb0ELb0ELi2ELi4ELi4ELi4ELb0EEENS1_24CollectiveEpilogueBwdGQAISA_fSD_Li256ELb1ELb0EEENS1_19SingleTileSchedulerILb1ELb0ELb0ELi128EEEEEEEEEvNT_6ParamsE$_ZN4cute3eso3ESOILb1ELb0EJNS_5tupleIJNS_1CILi2EEEEEENS2_IJiEEENS3_ILi1EEES7_EEC2ERKS5_RKS6_RKS7_SE_) ;  /* 0xffffa1a000007944 */ /* 0x020fea0003c3ffff */
[----:B-1----:R1:W5:Y:S01]  /*e500*/  LDL R2, [R1+0x16d0] ;  /* 0x0016d00001027983 */ /* 0x0023620000100800 */
[----:B------:R-:W-:Y:S02]  /*e510*/  MOV R8, R6 ;  /* 0x0000000600087202 */ /* 0x000fe40000000f00 */
[----:B------:R-:W-:-:S04]  /*e520*/  MOV R9, 0x0 ;  /* 0x0000000000097802 */ /* 0x000fc80000000f00 */
[----:B------:R-:W-:Y:S05]  /*e530*/  RET.REL.NODEC R8 `(_ZN7cutlass13device_kernelIN5flash19enable_sm80_to_sm89INS1_16FlashAttnBwdSm80INS1_25CollectiveMainloopBwdSm80ILi2ELi2EN4cute5tupleIJNS5_1CILi128EEES8_NS7_ILi64EEEEEENS_10bfloat16_tEfNS_4arch4Sm80ELb0ELb0ELb1ELb1ELb0ELb0ELb0ELb0ELi2ELi4ELi4ELi4ELb0EEENS1_24CollectiveEpilogueBwdGQAISA_fSD_Li256ELb1ELb0EEENS1_19SingleTileSchedulerILb1ELb0ELb0ELi128EEEEEEEEEvNT_6ParamsE) ;  /* 0xffff1ac008007950 */ /* 0x000fea0003c3ffff */
        .type           $_ZN7cutlass13device_kernelIN5flash19enable_sm80_to_sm89INS1_16FlashAttnBwdSm80INS1_25CollectiveMainloopBwdSm80ILi2ELi2EN4cute5tupleIJNS5_1CILi128EEES8_NS7_ILi64EEEEEENS_10bfloat16_tEfNS_4arch4Sm80ELb0ELb0ELb1ELb1ELb0ELb0ELb0ELb0ELi2ELi4ELi4ELi4ELb0EEENS1_24CollectiveEpilogueBwdGQAISA_fSD_Li256ELb1ELb0EEENS1_19SingleTileSchedulerILb1ELb0ELb0ELi128EEEEEEEEEvNT_6ParamsE$_ZZN4cute6detail16composition_implINS_5tupleIJNS_1CILi8EEENS3_ILi2EEES5_S5_S4_S5_EEENS2_IJNS3_ILi1EEEiiiNS3_ILi72EEENS3_ILi512EEEEEES5_S4_EEDaRKT_RKT0_RKT1_RKT2_ENKUlRKT_T0_E_clINS2_IJNS2_IJS5_EEENS2_IJiEEES7_S7_EEENS_17integral_constantIiLi3EEEEEDaSP_SQ_,@function
        .size           $_ZN7cutlass13device_kernelIN5flash19enable_sm80_to_sm89INS1_16FlashAttnBwdSm80INS1_25CollectiveMainloopBwdSm80ILi2ELi2EN4cute5tupleIJNS5_1CILi128EEES8_NS7_ILi64EEEEEENS_10bfloat16_tEfNS_4arch4Sm80ELb0ELb0ELb1ELb1ELb0ELb0ELb0ELb0ELi2ELi4ELi4ELi4ELb0EEENS1_24CollectiveEpilogueBwdGQAISA_fSD_Li256ELb1ELb0EEENS1_19SingleTileSchedulerILb1ELb0ELb0ELi128EEEEEEEEEvNT_6ParamsE$_ZZN4cute6detail16composition_implINS_5tupleIJNS_1CILi8EEENS3_ILi2EEES5_S5_S4_S5_EEENS2_IJNS3_ILi1EEEiiiNS3_ILi72EEENS3_ILi512EEEEEES5_S4_EEDaRKT_RKT0_RKT1_RKT2_ENKUlRKT_T0_E_clINS2_IJNS2_IJS5_EEENS2_IJiEEES7_S7_EEENS_17integral_constantIiLi3EEEEEDaSP_SQ_,($_ZN7cutlass13device_kernelIN5flash19enable_sm80_to_sm89INS1_16FlashAttnBwdSm80INS1_25CollectiveMainloopBwdSm80ILi2ELi2EN4cute5tupleIJNS5_1CILi128EEES8_NS7_ILi64EEEEEENS_10bfloat16_tEfNS_4arch4Sm80ELb0ELb0ELb1ELb1ELb0ELb0ELb0ELb0ELi2ELi4ELi4ELi4ELb0EEENS1_24CollectiveEpilogueBwdGQAISA_fSD_Li256ELb1ELb0EEENS1_19SingleTileSchedulerILb1ELb0ELb0ELi128EEEEEEEEEvNT_6ParamsE$_ZZN4cute6detail16composition_implINS_5tupleIJNS_1CILi8EEENS3_ILi2EEES5_S5_S4_S5_EEENS2_IJNS3_ILi1EEEiiiNS3_ILi72EEENS3_ILi512EEEEEES5_S4_EEDaRKT_RKT0_RKT1_RKT2_ENKUlRKT_T0_E_clINS2_IJNS2_IJS5_EEENS2_IJiEEES7_S7_EEENS_17integral_constantIiLi4EEEEEDaSP_SQ_ - $_ZN7cutlass13device_kernelIN5flash19enable_sm80_to_sm89INS1_16FlashAttnBwdSm80INS1_25CollectiveMainloopBwdSm80ILi2ELi2EN4cute5tupleIJNS5_1CILi128EEES8_NS7_ILi64EEEEEENS_10bfloat16_tEfNS_4arch4Sm80ELb0ELb0ELb1ELb1ELb0ELb0ELb0ELb0ELi2ELi4ELi4ELi4ELb0EEENS1_24CollectiveEpilogueBwdGQAISA_fSD_Li256ELb1ELb0EEENS1_19SingleTileSchedulerILb1ELb0ELb0ELi128EEEEEEEEEvNT_6ParamsE$_ZZN4cute6detail16composition_implINS_5tupleIJNS_1CILi8EEENS3_ILi2EEES5_S5_S4_S5_EEENS2_IJNS3_ILi1EEEiiiNS3_ILi72EEENS3_ILi512EEEEEES5_S4_EEDaRKT_RKT0_RKT1_RKT2_ENKUlRKT_T0_E_clINS2_IJNS2_IJS5_EEENS2_IJiEEES7_S7_EEENS_17integral_constantIiLi3EEEEEDaSP_SQ_)
$_ZN7cutlass13device_kernelIN5flash19enable_sm80_to_sm89INS1_16FlashAttnBwdSm80INS1_25CollectiveMainloopBwdSm80ILi2ELi2EN4cute5tupleIJNS5_1CILi128EEES8_NS7_ILi64EEEEEENS_10bfloat16_tEfNS_4arch4Sm80ELb0ELb0ELb1ELb1ELb0ELb0ELb0ELb0ELi2ELi4ELi4ELi4ELb0EEENS1_24CollectiveEpilogueBwdGQAISA_fSD_Li256ELb1ELb0EEENS1_19SingleTileSchedulerILb1ELb0ELb0ELi128EEEEEEEEEvNT_6ParamsE$_ZZN4cute6detail16composition_implINS_5tupleIJNS_1CILi8EEENS3_ILi2EEES5_S5_S4_S5_EEENS2_IJNS3_ILi1EEEiiiNS3_ILi72EEENS3_ILi512EEEEEES5_S4_EEDaRKT_RKT0_RKT1_RKT2_ENKUlRKT_T0_E_clINS2_IJNS2_IJS5_EEENS2_IJiEEES7_S7_EEENS_17integral_constantIiLi3EEEEEDaSP_SQ_:
        /* <DEDUP_REMOVED lines=10> */
        .type           $_ZN7cutlass13device_kernelIN5flash19enable_sm80_to_sm89INS1_16FlashAttnBwdSm80INS1_25CollectiveMainloopBwdSm80ILi2ELi2EN4cute5tupleIJNS5_1CILi128EEES8_NS7_ILi64EEEEEENS_10bfloat16_tEfNS_4arch4Sm80ELb0ELb0ELb1ELb1ELb0ELb0ELb0ELb0ELi2ELi4ELi4ELi4ELb0EEENS1_24CollectiveEpilogueBwdGQAISA_fSD_Li256ELb1ELb0EEENS1_19SingleTileSchedulerILb1ELb0ELb0ELi128EEEEEEEEEvNT_6ParamsE$_ZZN4cute6detail16composition_implINS_5tupleIJNS_1CILi8EEENS3_ILi2EEES5_S5_S4_S5_EEENS2_IJNS3_ILi1EEEiiiNS3_ILi72EEENS3_ILi512EEEEEES5_S4_EEDaRKT_RKT0_RKT1_RKT2_ENKUlRKT_T0_E_clINS2_IJNS2_IJS5_EEENS2_IJiEEES7_S7_EEENS_17integral_constantIiLi4EEEEEDaSP_SQ_,@function
        .size           $_ZN7cutlass13device_kernelIN5flash19enable_sm80_to_sm89INS1_16FlashAttnBwdSm80INS1_25CollectiveMainloopBwdSm80ILi2ELi2EN4cute5tupleIJNS5_1CILi128EEES8_NS7_ILi64EEEEEENS_10bfloat16_tEfNS_4arch4Sm80ELb0ELb0ELb1ELb1ELb0ELb0ELb0ELb0ELi2ELi4ELi4ELi4ELb0EEENS1_24CollectiveEpilogueBwdGQAISA_fSD_Li256ELb1ELb0EEENS1_19SingleTileSchedulerILb1ELb0ELb0ELi128EEEEEEEEEvNT_6ParamsE$_ZZN4cute6detail16composition_implINS_5tupleIJNS_1CILi8EEENS3_ILi2EEES5_S5_S4_S5_EEENS2_IJNS3_ILi1EEEiiiNS3_ILi72EEENS3_ILi512EEEEEES5_S4_EEDaRKT_RKT0_RKT1_RKT2_ENKUlRKT_T0_E_clINS2_IJNS2_IJS5_EEENS2_IJiEEES7_S7_EEENS_17integral_constantIiLi4EEEEEDaSP_SQ_,($_ZN7cutlass13device_kernelIN5flash19enable_sm80_to_sm89INS1_16FlashAttnBwdSm80INS1_25CollectiveMainloopBwdSm80ILi2ELi2EN4cute5tupleIJNS5_1CILi128EEES8_NS7_ILi64EEEEEENS_10bfloat16_tEfNS_4arch4Sm80ELb0ELb0ELb1ELb1ELb0ELb0ELb0ELb0ELi2ELi4ELi4ELi4ELb0EEENS1_24CollectiveEpilogueBwdGQAISA_fSD_Li256ELb1ELb0EEENS1_19SingleTileSchedulerILb1ELb0ELb0ELi128EEEEEEEEEvNT_6ParamsE$_ZZN4cute6detail9lift_diceINS_5tupleIJiNS2_IJiNS_1CILi0EEEEEEEEES6_EEDaRKT_RKT0_ENKUlRKT_RKT0_E_clIS5_S5_EEDaSF_SI_ - $_ZN7cutlass13device_kernelIN5flash19enable_sm80_to_sm89INS1_16FlashAttnBwdSm80INS1_25CollectiveMainloopBwdSm80ILi2ELi2EN4cute5tupleIJNS5_1CILi128EEES8_NS7_ILi64EEEEEENS_10bfloat16_tEfNS_4arch4Sm80ELb0ELb0ELb1ELb1ELb0ELb0ELb0ELb0ELi2ELi4ELi4ELi4ELb0EEENS1_24CollectiveEpilogueBwdGQAISA_fSD_Li256ELb1ELb0EEENS1_19SingleTileSchedulerILb1ELb0ELb0ELi128EEEEEEEEEvNT_6ParamsE$_ZZN4cute6detail16composition_implINS_5tupleIJNS_1CILi8EEENS3_ILi2EEES5_S5_S4_S5_EEENS2_IJNS3_ILi1EEEiiiNS3_ILi72EEENS3_ILi512EEEEEES5_S4_EEDaRKT_RKT0_RKT1_RKT2_ENKUlRKT_T0_E_clINS2_IJNS2_IJS5_EEENS2_IJiEEES7_S7_EEENS_17integral_constantIiLi4EEEEEDaSP_SQ_)
$_ZN7cutlass13device_kernelIN5flash19enable_sm80_to_sm89INS1_16FlashAttnBwdSm80INS1_25CollectiveMainloopBwdSm80ILi2ELi2EN4cute5tupleIJNS5_1CILi128EEES8_NS7_ILi64EEEEEENS_10bfloat16_tEfNS_4arch4Sm80ELb0ELb0ELb1ELb1ELb0ELb0ELb0ELb0ELi2ELi4ELi4ELi4ELb0EEENS1_24CollectiveEpilogueBwdGQAISA_fSD_Li256ELb1ELb0EEENS1_19SingleTileSchedulerILb1ELb0ELb0ELi128EEEEEEEEEvNT_6ParamsE$_ZZN4cute6detail16composition_implINS_5tupleIJNS_1CILi8EEENS3_ILi2EEES5_S5_S4_S5_EEENS2_IJNS3_ILi1EEEiiiNS3_ILi72EEENS3_ILi512EEEEEES5_S4_EEDaRKT_RKT0_RKT1_RKT2_ENKUlRKT_T0_E_clINS2_IJNS2_IJS5_EEENS2_IJiEEES7_S7_EEENS_17integral_constantIiLi4EEEEEDaSP_SQ_:
        /* <DEDUP_REMOVED lines=10> */
        .type           $_ZN7cutlass13device_kernelIN5flash19enable_sm80_to_sm89INS1_16FlashAttnBwdSm80INS1_25CollectiveMainloopBwdSm80ILi2ELi2EN4cute5tupleIJNS5_1CILi128EEES8_NS7_ILi64EEEEEENS_10bfloat16_tEfNS_4arch4Sm80ELb0ELb0ELb1ELb1ELb0ELb0ELb0ELb0ELi2ELi4ELi4ELi4ELb0EEENS1_24CollectiveEpilogueBwdGQAISA_fSD_Li256ELb1ELb0EEENS1_19SingleTileSchedulerILb1ELb0ELb0ELi128EEEEEEEEEvNT_6ParamsE$_ZZN4cute6detail9lift_diceINS_5tupleIJiNS2_IJiNS_1CILi0EEEEEEEEES6_EEDaRKT_RKT0_ENKUlRKT_RKT0_E_clIS5_S5_EEDaSF_SI_,@function
        .size           $_ZN7cutlass13device_kernelIN5flash19enable_sm80_to_sm89INS1_16FlashAttnBwdSm80INS1_25CollectiveMainloopBwdSm80ILi2ELi2EN4cute5tupleIJNS5_1CILi128EEES8_NS7_ILi64EEEEEENS_10bfloat16_tEfNS_4arch4Sm80ELb0ELb0ELb1ELb1ELb0ELb0ELb0ELb0ELi2ELi4ELi4ELi4ELb0EEENS1_24CollectiveEpilogueBwdGQAISA_fSD_Li256ELb1ELb0EEENS1_19SingleTileSchedulerILb1ELb0ELb0ELi128EEEEEEEEEvNT_6ParamsE$_ZZN4cute6detail9lift_diceINS_5tupleIJiNS2_IJiNS_1CILi0EEEEEEEEES6_EEDaRKT_RKT0_ENKUlRKT_RKT0_E_clIS5_S5_EEDaSF_SI_,($_ZN7cutlass13device_kernelIN5flash19enable_sm80_to_sm89INS1_16FlashAttnBwdSm80INS1_25CollectiveMainloopBwdSm80ILi2ELi2EN4cute5tupleIJNS5_1CILi128EEES8_NS7_ILi64EEEEEENS_10bfloat16_tEfNS_4arch4Sm80ELb0ELb0ELb1ELb1ELb0ELb0ELb0ELb0ELi2ELi4ELi4ELi4ELb0EEENS1_24CollectiveEpilogueBwdGQAISA_fSD_Li256ELb1ELb0EEENS1_19SingleTileSchedulerILb1ELb0ELb0ELi128EEEEEEEEEvNT_6ParamsE$_ZZN4cute6detail9lift_diceINS_5tupleIJiNS2_IJiNS_1CILi0EEEEEEEEES6_EEDaRKT_RKT0_ENKUlRKT_RKT0_E_clIiiEEDaSF_SI_ - $_ZN7cutlass13device_kernelIN5flash19enable_sm80_to_sm89INS1_16FlashAttnBwdSm80INS1_25CollectiveMainloopBwdSm80ILi2ELi2EN4cute5tupleIJNS5_1CILi128EEES8_NS7_ILi64EEEEEENS_10bfloat16_tEfNS_4arch4Sm80ELb0ELb0ELb1ELb1ELb0ELb0ELb0ELb0ELi2ELi4ELi4ELi4ELb0EEENS1_24CollectiveEpilogueBwdGQAISA_fSD_Li256ELb1ELb0EEENS1_19SingleTileSchedulerILb1ELb0ELb0ELi128EEEEEEEEEvNT_6ParamsE$_ZZN4cute6detail9lift_diceINS_5tupleIJiNS2_IJiNS_1CILi0EEEEEEEEES6_EEDaRKT_RKT0_ENKUlRKT_RKT0_E_clIS5_S5_EEDaSF_SI_)
$_ZN7cutlass13device_kernelIN5flash19enable_sm80_to_sm89INS1_16FlashAttnBwdSm80INS1_25CollectiveMainloopBwdSm80ILi2ELi2EN4cute5tupleIJNS5_1CILi128EEES8_NS7_ILi64EEEEEENS_10bfloat16_tEfNS_4arch4Sm80ELb0ELb0ELb1ELb1ELb0ELb0ELb0ELb0ELi2ELi4ELi4ELi4ELb0EEENS1_24CollectiveEpilogueBwdGQAISA_fSD_Li256ELb1ELb0EEENS1_19SingleTileSchedulerILb1ELb0ELb0ELi128EEEEEEEEEvNT_6ParamsE$_ZZN4cute6detail9lift_diceINS_5tupleIJiNS2_IJiNS_1CILi0EEEEEEEEES6_EEDaRKT_RKT0_ENKUlRKT_RKT0_E_clIS5_S5_EEDaSF_SI_:
[----:B------:R-:W-:Y:S02]  /*e680*/  MOV R6, 0xe6a0 ;  /* 0x0000e6a000067802 */ /* 0x000fe40000000f00 */
[----:B------:R-:W-:Y:S05]  /*e690*/  CALL.REL.NOINC `($_ZN7cutlass13device_kernelIN5flash19enable_sm80_to_sm89INS1_16FlashAttnBwdSm80INS1_25CollectiveMainloopBwdSm80ILi2ELi2EN4cute5tupleIJNS5_1CILi128EEES8_NS7_ILi64EEEEEENS_10bfloat16_tEfNS_4arch4Sm80ELb0ELb0ELb1ELb1ELb0ELb0ELb0ELb0ELi2ELi4ELi4ELi4ELb0EEENS1_24CollectiveEpilogueBwdGQAISA_fSD_Li256ELb1ELb0EEENS1_19SingleTileSchedulerILb1ELb0ELb0ELi128EEEEEEEEEvNT_6ParamsE$_ZZN4cute6detail9lift_diceINS_5tupleIJiNS_1CILi0EEEEEES5_EEDaRKT_RKT0_ENKUlRKT_RKT0_E_clIiiEEDaSE_SH_) ;  /* 0x000000e000007944 */ /* 0x000fea0003c00000 */
[----:B------:R-:W-:Y:S02]  /*e6a0*/  MOV R70, 0xe6c0 ;  /* 0x0000e6c000467802 */ /* 0x000fe40000000f00 */
[----:B-1---5:R-:W-:Y:S05]  /*e6b0*/  CALL.REL.NOINC `($_ZN7cutlass13device_kernelIN5flash19enable_sm80_to_sm89INS1_16FlashAttnBwdSm80INS1_25CollectiveMainloopBwdSm80ILi2ELi2EN4cute5tupleIJNS5_1CILi128EEES8_NS7_ILi64EEEEEENS_10bfloat16_tEfNS_4arch4Sm80ELb0ELb0ELb1ELb1ELb0ELb0ELb0ELb0ELi2ELi4ELi4ELi4ELb0EEENS1_24CollectiveEpilogueBwdGQAISA_fSD_Li256ELb1ELb0EEENS1_19SingleTileSchedulerILb1ELb0ELb0ELi128EEEEEEEEEvNT_6ParamsE$_ZZN4cute12filter_tupleINS_5tupleIJiNS_1CILi0EEEEEES4_ZNS_6detail9lift_diceIS4_S4_EEDaRKT_RKT0_EUlRKT_RKT0_E_EEDaS9_SC_OT1_ENKUlDpSF_E_clIJNS1_IJiEEENS1_IJS3_EEEEEEDaSM_) ;  /* 0xffffd27000007944 */ /* 0x022fea0003c3ffff */
[----:B-----5:R-:W-:Y:S02]  /*e6c0*/  MOV R6, R2 ;  /* 0x0000000200067202 */ /* 0x020fe40000000f00 */
[----:B------:R-:W-:Y:S02]  /*e6d0*/  MOV R2, R10 ;  /* 0x0000000a00027202 */ /* 0x000fe40000000f00 */
[----:B------:R-:W-:-:S04]  /*e6e0*/  MOV R3, 0x0 ;  /* 0x0000000000037802 */ /* 0x000fc80000000f00 */
[----:B------:R-:W-:Y:S05]  /*e6f0*/  RET.REL.NODEC R2 `(_ZN7cutlass13device_kernelIN5flash19enable_sm80_to_sm89INS1_16FlashAttnBwdSm80INS1_25CollectiveMainloopBwdSm80ILi2ELi2EN4cute5tupleIJNS5_1CILi128EEES8_NS7_ILi64EEEEEENS_10bfloat16_tEfNS_4arch4Sm80ELb0ELb0ELb1ELb1ELb0ELb0ELb0ELb0ELi2ELi4ELi4ELi4ELb0EEENS1_24CollectiveEpilogueBwdGQAISA_fSD_Li256ELb1ELb0EEENS1_19SingleTileSchedulerILb1ELb0ELb0ELi128EEEEEEEEEvNT_6ParamsE) ;  /* 0xffff190002007950 */ /* 0x000fea0003c3ffff */
        .type           $_ZN7cutlass13device_kernelIN5flash19enable_sm80_to_sm89INS1_16FlashAttnBwdSm80INS1_25CollectiveMainloopBwdSm80ILi2ELi2EN4cute5tupleIJNS5_1CILi128EEES8_NS7_ILi64EEEEEENS_10bfloat16_tEfNS_4arch4Sm80ELb0ELb0ELb1ELb1ELb0ELb0ELb0ELb0ELi2ELi4ELi4ELi4ELb0EEENS1_24CollectiveEpilogueBwdGQAISA_fSD_Li256ELb1ELb0EEENS1_19SingleTileSchedulerILb1ELb0ELb0ELi128EEEEEEEEEvNT_6ParamsE$_ZZN4cute6detail9lift_diceINS_5tupleIJiNS2_IJiNS_1CILi0EEEEEEEEES6_EEDaRKT_RKT0_ENKUlRKT_RKT0_E_clIiiEEDaSF_SI_,@function
        .size           $_ZN7cutlass13device_kernelIN5flash19enable_sm80_to_sm89INS1_16FlashAttnBwdSm80INS1_25CollectiveMainloopBwdSm80ILi2ELi2EN4cute5tupleIJNS5_1CILi128EEES8_NS7_ILi64EEEEEENS_10bfloat16_tEfNS_4arch4Sm80ELb0ELb0ELb1ELb1ELb0ELb0ELb0ELb0ELi2ELi4ELi4ELi4ELb0EEENS1_24CollectiveEpilogueBwdGQAISA_fSD_Li256ELb1ELb0EEENS1_19SingleTileSchedulerILb1ELb0ELb0ELi128EEEEEEEEEvNT_6ParamsE$_ZZN4cute6detail9lift_diceINS_5tupleIJiNS2_IJiNS_1CILi0EEEEEEEEES6_EEDaRKT_RKT0_ENKUlRKT_RKT0_E_clIiiEEDaSF_SI_,($_ZN7cutlass13device_kernelIN5flash19enable_sm80_to_sm89INS1_16FlashAttnBwdSm80INS1_25CollectiveMainloopBwdSm80ILi2ELi2EN4cute5tupleIJNS5_1CILi128EEES8_NS7_ILi64EEEEEENS_10bfloat16_tEfNS_4arch4Sm80ELb0ELb0ELb1ELb1ELb0ELb0ELb0ELb0ELi2ELi4ELi4ELi4ELb0EEENS1_24CollectiveEpilogueBwdGQAISA_fSD_Li256ELb1ELb0EEENS1_19SingleTileSchedulerILb1ELb0ELb0ELi128EEEEEEEEEvNT_6ParamsE$_ZZN4cute6detail9lift_diceINS_5tupleIJiNS_1CILi0EEEEEES5_EEDaRKT_RKT0_ENKUlRKT_RKT0_E_clIiiEEDaSE_SH_ - $_ZN7cutlass13device_kernelIN5flash19enable_sm80_to_sm89INS1_16FlashAttnBwdSm80INS1_25CollectiveMainloopBwdSm80ILi2ELi2EN4cute5tupleIJNS5_1CILi128EEES8_NS7_ILi64EEEEEENS_10bfloat16_tEfNS_4arch4Sm80ELb0ELb0ELb1ELb1ELb0ELb0ELb0ELb0ELi2ELi4ELi4ELi4ELb0EEENS1_24CollectiveEpilogueBwdGQAISA_fSD_Li256ELb1ELb0EEENS1_19SingleTileSchedulerILb1ELb0ELb0ELi128EEEEEEEEEvNT_6ParamsE$_ZZN4cute6detail9lift_diceINS_5tupleIJiNS2_IJiNS_1CILi0EEEEEEEEES6_EEDaRKT_RKT0_ENKUlRKT_RKT0_E_clIiiEEDaSF_SI_)
$_ZN7cutlass13device_kernelIN5flash19enable_sm80_to_sm89INS1_16FlashAttnBwdSm80INS1_25CollectiveMainloopBwdSm80ILi2ELi2EN4cute5tupleIJNS5_1CILi128EEES8_NS7_ILi64EEEEEENS_10bfloat16_tEfNS_4arch4Sm80ELb0ELb0ELb1ELb1ELb0ELb0ELb0ELb0ELi2ELi4ELi4ELi4ELb0EEENS1_24CollectiveEpilogueBwdGQAISA_fSD_Li256ELb1ELb0EEENS1_19SingleTileSchedulerILb1ELb0ELb0ELi128EEEEEEEEEvNT_6ParamsE$_ZZN4cute6detail9lift_diceINS_5tupleIJiNS2_IJiNS_1CILi0EEEEEEEEES6_EEDaRKT_RKT0_ENKUlRKT_RKT0_E_clIiiEEDaSF_SI_:
[----:B------:R-:W-:Y:S02]  /*e700*/  IADD3 R2, R1, 0x1684, RZ ;  /* 0x0000168401027810 */ /* 0x000fe40007ffe0ff */
[----:B------:R-:W-:Y:S02]  /*e710*/  MOV R8, 0xe740 ;  /* 0x0000e74000087802 */ /* 0x000fe40000000f00 */
[----:B------:R-:W-:Y:S02]  /*e720*/  IADD3 R2, R2, c[0x0][0x20], RZ ;  /* 0x0000080002027a10 */ /* 0x000fe40007ffe0ff */
[----:B------:R-:W-:Y:S05]  /*e730*/  CALL.REL.NOINC `($_ZN7cutlass13device_kernelIN5flash19enable_sm80_to_sm89INS1_16FlashAttnBwdSm80INS1_25CollectiveMainloopBwdSm80ILi2ELi2EN4cute5tupleIJNS5_1CILi128EEES8_NS7_ILi64EEEEEENS_10bfloat16_tEfNS_4arch4Sm80ELb0ELb0ELb1ELb1ELb0ELb0ELb0ELb0ELi2ELi4ELi4ELi4ELb0EEENS1_24CollectiveEpilogueBwdGQAISA_fSD_Li256ELb1ELb0EEENS1_19SingleTileSchedulerILb1ELb0ELb0ELi128EEEEEEEEEvNT_6ParamsE$_ZN4cute3eso3ESOILb0ELb1EJiEEC2ERKi) ;  /* 0xffff879000007944 */ /* 0x000fea0003c3ffff */
[----:B------:R2:W5:Y:S01]  /*e740*/  LDL R11, [R1+0x1684] ;  /* 0x00168400010b7983 */ /* 0x0005620000100800 */
[----:B-1----:R-:W-:Y:S02]  /*e750*/  MOV R2, R10 ;  /* 0x0000000a00027202 */ /* 0x002fe40000000f00 */
[----:B------:R-:W-:-:S04]  /*e760*/  MOV R3, 0x0 ;  /* 0x0000000000037802 */ /* 0x000fc80000000f00 */
[----:B------:R-:W-:Y:S05]  /*e770*/  RET.REL.NODEC R2 `(_ZN7cutlass13device_kernelIN5flash19enable_sm80_to_sm89INS1_16FlashAttnBwdSm80INS1_25CollectiveMainloopBwdSm80ILi2ELi2EN4cute5tupleIJNS5_1CILi128EEES8_NS7_ILi64EEEEEENS_10bfloat16_tEfNS_4arch4Sm80ELb0ELb0ELb1ELb1ELb0ELb0ELb0ELb0ELi2ELi4ELi4ELi4ELb0EEENS1_24CollectiveEpilogueBwdGQAISA_fSD_Li256ELb1ELb0EEENS1_19SingleTileSchedulerILb1ELb0ELb0ELi128EEEEEEEEEvNT_6ParamsE) ;  /* 0xffff188002007950 */ /* 0x000fea0003c3ffff */
        .type           $_ZN7cutlass13device_kernelIN5flash19enable_sm80_to_sm89INS1_16FlashAttnBwdSm80INS1_25CollectiveMainloopBwdSm80ILi2ELi2EN4cute5tupleIJNS5_1CILi128EEES8_NS7_ILi64EEEEEENS_10bfloat16_tEfNS_4arch4Sm80ELb0ELb0ELb1ELb1ELb0ELb0ELb0ELb0ELi2ELi4ELi4ELi4ELb0EEENS1_24CollectiveEpilogueBwdGQAISA_fSD_Li256ELb1ELb0EEENS1_19SingleTileSchedulerILb1ELb0ELb0ELi128EEEEEEEEEvNT_6ParamsE$_ZZN4cute6detail9lift_diceINS_5tupleIJiNS_1CILi0EEEEEES5_EEDaRKT_RKT0_ENKUlRKT_RKT0_E_clIiiEEDaSE_SH_,@function
        .size           $_ZN7cutlass13device_kernelIN5flash19enable_sm80_to_sm89INS1_16FlashAttnBwdSm80INS1_25CollectiveMainloopBwdSm80ILi2ELi2EN4cute5tupleIJNS5_1CILi128EEES8_NS7_ILi64EEEEEENS_10bfloat16_tEfNS_4arch4Sm80ELb0ELb0ELb1ELb1ELb0ELb0ELb0ELb0ELi2ELi4ELi4ELi4ELb0EEENS1_24CollectiveEpilogueBwdGQAISA_fSD_Li256ELb1ELb0EEENS1_19SingleTileSchedulerILb1ELb0ELb0ELi128EEEEEEEEEvNT_6ParamsE$_ZZN4cute6detail9lift_diceINS_5tupleIJiNS_1CILi0EEEEEES5_EEDaRKT_RKT0_ENKUlRKT_RKT0_E_clIiiEEDaSE_SH_,($_ZN7cutlass13device_kernelIN5flash19enable_sm80_to_sm89INS1_16FlashAttnBwdSm80INS1_25CollectiveMainloopBwdSm80ILi2ELi2EN4cute5tupleIJNS5_1CILi128EEES8_NS7_ILi64EEEEEENS_10bfloat16_tEfNS_4arch4Sm80ELb0ELb0ELb1ELb1ELb0ELb0ELb0ELb0ELi2ELi4ELi4ELi4ELb0EEENS1_24CollectiveEpilogueBwdGQAISA_fSD_Li256ELb1ELb0EEENS1_19SingleTileSchedulerILb1ELb0ELb0ELi128EEEEEEEEEvNT_6ParamsE$_ZZN4cute6upcastILi2ENS_5tupleIJNS1_IJNS_1CILi1EEENS1_IJNS2_ILi2EEES4_S4_EEEEEES4_NS1_IJS4_S4_EEEEEENS1_IJNS1_IJNS2_ILi0EEENS1_IJS3_NS2_ILi512EEEiEEEEEENS2_ILi4096EEENS1_IJiNS2_ILi8192EEEEEEEEEEEDaRKT0_RKT1_ENKUlRKT_RKT0_E_clIS6_SC_EEDaSP_SS_ - $_ZN7cutlass13device_kernelIN5flash19enable_sm80_to_sm89INS1_16FlashAttnBwdSm80INS1_25CollectiveMainloopBwdSm80ILi2ELi2EN4cute5tupleIJNS5_1CILi128EEES8_NS7_ILi64EEEEEENS_10bfloat16_tEfNS_4arch4Sm80ELb0ELb0ELb1ELb1ELb0ELb0ELb0ELb0ELi2ELi4ELi4ELi4ELb0EEENS1_24CollectiveEpilogueBwdGQAISA_fSD_Li256ELb1ELb0EEENS1_19SingleTileSchedulerILb1ELb0ELb0ELi128EEEEEEEEEvNT_6ParamsE$_ZZN4cute6detail9lift_diceINS_5tupleIJiNS_1CILi0EEEEEES5_EEDaRKT_RKT0_ENKUlRKT_RKT0_E_clIiiEEDaSE_SH_)
$_ZN7cutlass13device_kernelIN5flash19enable_sm80_to_sm89INS1_16FlashAttnBwdSm80INS1_25CollectiveMainloopBwdSm80ILi2ELi2EN4cute5tupleIJNS5_1CILi128EEES8_NS7_ILi64EEEEEENS_10bfloat16_tEfNS_4arch4Sm80ELb0ELb0ELb1ELb1ELb0ELb0ELb0ELb0ELi2ELi4ELi4ELi4ELb0EEENS1_24CollectiveEpilogueBwdGQAISA_fSD_Li256ELb1ELb0EEENS1_19SingleTileSchedulerILb1ELb0ELb0ELi128EEEEEEEEEvNT_6ParamsE$_ZZN4cute6detail9lift_diceINS_5tupleIJiNS_1CILi0EEEEEES5_EEDaRKT_RKT0_ENKUlRKT_RKT0_E_clIiiEEDaSE_SH_:
        /* <DEDUP_REMOVED lines=8> */
        .type           $_ZN7cutlass13device_kernelIN5flash19enable_sm80_to_sm89INS1_16FlashAttnBwdSm80INS1_25CollectiveMainloopBwdSm80ILi2ELi2EN4cute5tupleIJNS5_1CILi128EEES8_NS7_ILi64EEEEEENS_10bfloat16_tEfNS_4arch4Sm80ELb0ELb0ELb1ELb1ELb0ELb0ELb0ELb0ELi2ELi4ELi4ELi4ELb0EEENS1_24CollectiveEpilogueBwdGQAISA_fSD_Li256ELb1ELb0EEENS1_19SingleTileSchedulerILb1ELb0ELb0ELi128EEEEEEEEEvNT_6ParamsE$_ZZN4cute6upcastILi2ENS_5tupleIJNS1_IJNS_1CILi1EEENS1_IJNS2_ILi2EEES4_S4_EEEEEES4_NS1_IJS4_S4_EEEEEENS1_IJNS1_IJNS2_ILi0EEENS1_IJS3_NS2_ILi512EEEiEEEEEENS2_ILi4096EEENS1_IJiNS2_ILi8192EEEEEEEEEEEDaRKT0_RKT1_ENKUlRKT_RKT0_E_clIS6_SC_EEDaSP_SS_,@function
        .size           $_ZN7cutlass13device_kernelIN5flash19enable_sm80_to_sm89INS1_16FlashAttnBwdSm80INS1_25CollectiveMainloopBwdSm80ILi2ELi2EN4cute5tupleIJNS5_1CILi128EEES8_NS7_ILi64EEEEEENS_10bfloat16_tEfNS_4arch4Sm80ELb0ELb0ELb1ELb1ELb0ELb0ELb0ELb0ELi2ELi4ELi4ELi4ELb0EEENS1_24CollectiveEpilogueBwdGQAISA_fSD_Li256ELb1ELb0EEENS1_19SingleTileSchedulerILb1ELb0ELb0ELi128EEEEEEEEEvNT_6ParamsE$_ZZN4cute6upcastILi2ENS_5tupleIJNS1_IJNS_1CILi1EEENS1_IJNS2_ILi2EEES4_S4_EEEEEES4_NS1_IJS4_S4_EEEEEENS1_IJNS1_IJNS2_ILi0EEENS1_IJS3_NS2_ILi512EEEiEEEEEENS2_ILi4096EEENS1_IJiNS2_ILi8192EEEEEEEEEEEDaRKT0_RKT1_ENKUlRKT_RKT0_E_clIS6_SC_EEDaSP_SS_,($_ZN7cutlass13device_kernelIN5flash19enable_sm80_to_sm89INS1_16FlashAttnBwdSm80INS1_25CollectiveMainloopBwdSm80ILi2ELi2EN4cute5tupleIJNS5_1CILi128EEES8_NS7_ILi64EEEEEENS_10bfloat16_tEfNS_4arch4Sm80ELb0ELb0ELb1ELb1ELb0ELb0ELb0ELb0ELi2ELi4ELi4ELi4ELb0EEENS1_24CollectiveEpilogueBwdGQAISA_fSD_Li256ELb1ELb0EEENS1_19SingleTileSchedulerILb1ELb0ELb0ELi128EEEEEEEEEvNT_6ParamsE$_ZZN4cute6upcastILi2ENS_5tupleIJNS1_IJNS_1CILi1EEENS1_IJNS2_ILi2EEES4_S4_EEEEEES4_NS1_IJS4_S4_EEEEEENS1_IJNS1_IJNS2_ILi0EEENS1_IJS3_NS2_ILi512EEEiEEEEEENS2_ILi4096EEENS1_IJiNS2_ILi8192EEEEEEEEEEEDaRKT0_RKT1_ENKUlRKT_RKT0_E_clIS7_SF_EEDaSP_SS_ - $_ZN7cutlass13device_kernelIN5flash19enable_sm80_to_sm89INS1_16FlashAttnBwdSm80INS1_25CollectiveMainloopBwdSm80ILi2ELi2EN4cute5tupleIJNS5_1CILi128EEES8_NS7_ILi64EEEEEENS_10bfloat16_tEfNS_4arch4Sm80ELb0ELb0ELb1ELb1ELb0ELb0ELb0ELb0ELi2ELi4ELi4ELi4ELb0EEENS1_24CollectiveEpilogueBwdGQAISA_fSD_Li256ELb1ELb0EEENS1_19SingleTileSchedulerILb1ELb0ELb0ELi128EEEEEEEEEvNT_6ParamsE$_ZZN4cute6upcastILi2ENS_5tupleIJNS1_IJNS_1CILi1EEENS1_IJNS2_ILi2EEES4_S4_EEEEEES4_NS1_IJS4_S4_EEEEEENS1_IJNS1_IJNS2_ILi0EEENS1_IJS3_NS2_ILi512EEEiEEEEEENS2_ILi4096EEENS1_IJiNS2_ILi8192EEEEEEEEEEEDaRKT0_RKT1_ENKUlRKT_RKT0_E_clIS6_SC_EEDaSP_SS_)
$_ZN7cutlass13device_kernelIN5flash19enable_sm80_to_sm89INS1_16FlashAttnBwdSm80INS1_25CollectiveMainloopBwdSm80ILi2ELi2EN4cute5tupleIJNS5_1CILi128EEES8_NS7_ILi64EEEEEENS_10bfloat16_tEfNS_4arch4Sm80ELb0ELb0ELb1ELb1ELb0ELb0ELb0ELb0ELi2ELi4ELi4ELi4ELb0EEENS1_24CollectiveEpilogueBwdGQAISA_fSD_Li256ELb1ELb0EEENS1_19SingleTileSchedulerILb1ELb0ELb0ELi128EEEEEEEEEvNT_6ParamsE$_ZZN4cute6upcastILi2ENS_5tupleIJNS1_IJNS_1CILi1EEENS1_IJNS2_ILi2EEES4_S4_EEEEEES4_NS1_IJS4_S4_EEEEEENS1_IJNS1_IJNS2_ILi0EEENS1_IJS3_NS2_ILi512EEEiEEEEEENS2_ILi4096EEENS1_IJiNS2_ILi8192EEEEEEEEEEEDaRKT0_RKT1_ENKUlRKT_RKT0_E_clIS6_SC_EEDaSP_SS_:
[----:B------:R-:W-:-:S06]  /*e800*/  IADD3 R3, R39, -c[0x0][0x20], RZ ;  /* 0x8000080027037a10 */ /* 0x000fcc0007ffe0ff */
[----:B------:R-:W5:Y:S01]  /*e810*/  LDL R3, [R3] ;  /* 0x0000000003037983 */ /* 0x000f620000100800 */
[----:B------:R-:W-:Y:S02]  /*e820*/  IADD3 R9, R1, 0x1380, RZ ;  /* 0x0000138001097810 */ /* 0x000fe40007ffe0ff */
[----:B------:R-:W-:Y:S02]  /*e830*/  MOV R52, 0xe870 ;  /* 0x0000e87000347802 */ /* 0x000fe40000000f00 */
[----:B------:R-:W-:-:S04]  /*e840*/  IADD3 R9, R9, c[0x0][0x20], RZ ;  /* 0x0000080009097a10 */ /* 0x000fc80007ffe0ff */
[----:B------:R-:W-:Y:S02]  /*e850*/  IADD3 R10, R9, 0x4, RZ ;  /* 0x00000004090a7810 */ /* 0x000fe40007ffe0ff */
[----:B-----5:R-:W-:Y:S05]  /*e860*/  CALL.REL.NOINC `($_ZN7cutlass13device_kernelIN5flash19enable_sm80_to_sm89INS1_16FlashAttnBwdSm80INS1_25CollectiveMainloopBwdSm80ILi2ELi2EN4cute5tupleIJNS5_1CILi128EEES8_NS7_ILi64EEEEEENS_10bfloat16_tEfNS_4arch4Sm80ELb0ELb0ELb1ELb1ELb0ELb0ELb0ELb0ELi2ELi4ELi4ELi4ELb0EEENS1_24CollectiveEpilogueBwdGQAISA_fSD_Li256ELb1ELb0EEENS1_19SingleTileSchedulerILb1ELb0ELb0ELi128EEEEEEEEEvNT_6ParamsE$_ZZN4cute6upcastILi2ENS_5tupleIJNS_1CILi1EEENS1_IJNS2_ILi2EEES4_S4_EEEEEENS1_IJNS2_ILi0EEENS1_IJS3_NS2_ILi512EEEiEEEEEEEEDaRKT0_RKT1_ENKUlRKT_RKT0_E_clIS5_S9_EEDaSJ_SM_) ;  /* 0x0000015000007944 */ /* 0x020fea0003c00000 */
[----:B------:R-:W-:Y:S02]  /*e870*/  MOV R4, 0xe890 ;  /* 0x0000e89000047802 */ /* 0x000fe40000000f00 */
[----:B-1---5:R-:W-:Y:S05]  /*e880*/  CALL.REL.NOINC `($_ZN7cutlass13device_kernelIN5flash19enable_sm80_to_sm89INS1_16FlashAttnBwdSm80INS1_25CollectiveMainloopBwdSm80ILi2ELi2EN4cute5tupleIJNS5_1CILi128EEES8_NS7_ILi64EEEEEENS_10bfloat16_tEfNS_4arch4Sm80ELb0ELb0ELb1ELb1ELb0ELb0ELb0ELb0ELi2ELi4ELi4ELi4ELb0EEENS1_24CollectiveEpilogueBwdGQAISA_fSD_Li256ELb1ELb0EEENS1_19SingleTileSchedulerILb1ELb0ELb0ELi128EEEEEEEEEvNT_6ParamsE$_ZN4cute3eso3ESOILb1ELb0EJNS_1CILi0EEENS_5tupleIJNS2_ILi1EEENS2_ILi256EEEiEEEEEC2ERKS3_RKS7_) ;  /* 0xffff8cf000007944 */ /* 0x022fea0003c3ffff */
[----:B-1----:R1:W5:Y:S01]  /*e890*/  LDL R2, [R1+0x1384] ;  /* 0x0013840001027983 */ /* 0x0023620000100800 */
[----:B------:R-:W-:-:S03]  /*e8a0*/  MOV R6, 0xe8c0 ;  /* 0x0000e8c000067802 */ /* 0x000fc60000000f00 */
[----:B-1---5:R-:W-:Y:S05]  /*e8b0*/  CALL.REL.NOINC `($_ZN7cutlass13device_kernelIN5flash19enable_sm80_to_sm89INS1_16FlashAttnBwdSm80INS1_25CollectiveMainloopBwdSm80ILi2ELi2EN4cute5tupleIJNS5_1CILi128EEES8_NS7_ILi64EEEEEENS_10bfloat16_tEfNS_4arch4Sm80ELb0ELb0ELb1ELb1ELb0ELb0ELb0ELb0ELi2ELi4ELi4ELi4ELb0EEENS1_24CollectiveEpilogueBwdGQAISA_fSD_Li256ELb1ELb0EEENS1_19SingleTileSchedulerILb1ELb0ELb0ELi128EEEEEEEEEvNT_6ParamsE$_ZN4cute5tupleIJNS0_IJNS_1CILi1EEENS0_IJS2_NS1_ILi2EEES3_EEEEEENS0_IJNS1_ILi0EEENS0_IJS2_NS1_ILi256EEEiEEEEEEEEC2ERKS5_RKS9_) ;  /* 0xffffbe8000007944 */ /* 0x022fea0003c3ffff */
[----:B------:R1:W5:Y:S01]  /*e8c0*/  LDL R31, [R1+0x1380] ;  /* 0x00138000011f7983 */ /* 0x0003620000100800 */
[----:B------:R-:W-:-:S04]  /*e8d0*/  MOV R9, 0x0 ;  /* 0x0000000000097802 */ /* 0x000fc80000000f00 */
[----:B------:R-:W-:Y:S05]  /*e8e0*/  RET.REL.NODEC R8 `(_ZN7cutlass13device_kernelIN5flash19enable_sm80_to_sm89INS1_16FlashAttnBwdSm80INS1_25CollectiveMainloopBwdSm80ILi2ELi2EN4cute5tupleIJNS5_1CILi128EEES8_NS7_ILi64EEEEEENS_10bfloat16_tEfNS_4arch4Sm80ELb0ELb0ELb1ELb1ELb0ELb0ELb0ELb0ELi2ELi4ELi4ELi4ELb0EEENS1_24CollectiveEpilogueBwdGQAISA_fSD_Li256ELb1ELb0EEENS1_19SingleTileSchedulerILb1ELb0ELb0ELi128EEEEEEEEEvNT_6ParamsE) ;  /* 0xffff171008007950 */ /* 0x000fea0003c3ffff */
        .type           $_ZN7cutlass13device_kernelIN5flash19enable_sm80_to_sm89INS1_16FlashAttnBwdSm80INS1_25CollectiveMainloopBwdSm80ILi2ELi2EN4cute5tupleIJNS5_1CILi128EEES8_NS7_ILi64EEEEEENS_10bfloat16_tEfNS_4arch4Sm80ELb0ELb0ELb1ELb1ELb0ELb0ELb0ELb0ELi2ELi4ELi4ELi4ELb0EEENS1_24CollectiveEpilogueBwdGQAISA_fSD_Li256ELb1ELb0EEENS1_19SingleTileSchedulerILb1ELb0ELb0ELi128EEEEEEEEEvNT_6ParamsE$_ZZN4cute6upcastILi2ENS_5tupleIJNS1_IJNS_1CILi1EEENS1_IJNS2_ILi2EEES4_S4_EEEEEES4_NS1_IJS4_S4_EEEEEENS1_IJNS1_IJNS2_ILi0EEENS1_IJS3_NS2_ILi512EEEiEEEEEENS2_ILi4096EEENS1_IJiNS2_ILi8192EEEEEEEEEEEDaRKT0_RKT1_ENKUlRKT_RKT0_E_clIS7_SF_EEDaSP_SS_,@function
        .size           $_ZN7cutlass13device_kernelIN5flash19enable_sm80_to_sm89INS1_16FlashAttnBwdSm80INS1_25CollectiveMainloopBwdSm80ILi2ELi2EN4cute5tupleIJNS5_1CILi128EEES8_NS7_ILi64EEEEEENS_10bfloat16_tEfNS_4arch4Sm80ELb0ELb0ELb1ELb1ELb0ELb0ELb0ELb0ELi2ELi4ELi4ELi4ELb0EEENS1_24CollectiveEpilogueBwdGQAISA_fSD_Li256ELb1ELb0EEENS1_19SingleTileSchedulerILb1ELb0ELb0ELi128EEEEEEEEEvNT_6ParamsE$_ZZN4cute6upcastILi2ENS_5tupleIJNS1_IJNS_1CILi1EEENS1_IJNS2_ILi2EEES4_S4_EEEEEES4_NS1_IJS4_S4_EEEEEENS1_IJNS1_IJNS2_ILi0EEENS1_IJS3_NS2_ILi512EEEiEEEEEENS2_ILi4096EEENS1_IJiNS2_ILi8192EEEEEEEEEEEDaRKT0_RKT1_ENKUlRKT_RKT0_E_clIS7_SF_EEDaSP_SS_,($_ZN7cutlass13device_kernelIN5flash19enable_sm80_to_sm89INS1_16FlashAttnBwdSm80INS1_25CollectiveMainloopBwdSm80ILi2ELi2EN4cute5tupleIJNS5_1CILi128EEES8_NS7_ILi64EEEEEENS_10bfloat16_tEfNS_4arch4Sm80ELb0ELb0ELb1ELb1ELb0ELb0ELb0ELb0ELi2ELi4ELi4ELi4ELb0EEENS1_24CollectiveEpilogueBwdGQAISA_fSD_Li256ELb1ELb0EEENS1_19SingleTileSchedulerILb1ELb0ELb0ELi128EEEEEEEEEvNT_6ParamsE$_ZZN4cute6upcastILi2ENS_5tupleIJNS_1CILi1EEENS1_IJNS2_ILi2EEES4_S4_EEEEEENS1_IJNS2_ILi0EEENS1_IJS3_NS2_ILi512EEEiEEEEEEEEDaRKT0_RKT1_ENKUlRKT_RKT0_E_clIS5_S9_EEDaSJ_SM_ - $_ZN7cutlass13device_kernelIN5flash19enable_sm80_to_sm89INS1_16FlashAttnBwdSm80INS1_25CollectiveMainloopBwdSm80ILi2ELi2EN4cute5tupleIJNS5_1CILi128EEES8_NS7_ILi64EEEEEENS_10bfloat16_tEfNS_4arch4Sm80ELb0ELb0ELb1ELb1ELb0ELb0ELb0ELb0ELi2ELi4ELi4ELi4ELb0EEENS1_24CollectiveEpilogueBwdGQAISA_fSD_Li256ELb1ELb0EEENS1_19SingleTileSchedulerILb1ELb0ELb0ELi128EEEEEEEEEvNT_6ParamsE$_ZZN4cute6upcastILi2ENS_5tupleIJNS1_IJNS_1CILi1EEENS1_IJNS2_ILi2EEES4_S4_EEEEEES4_NS1_IJS4_S4_EEEEEENS1_IJNS1_IJNS2_ILi0EEENS1_IJS3_NS2_ILi512EEEiEEEEEENS2_ILi4096EEENS1_IJiNS2_ILi8192EEEEEEEEEEEDaRKT0_RKT1_ENKUlRKT_RKT0_E_clIS7_SF_EEDaSP_SS_)
$_ZN7cutlass13device_kernelIN5flash19enable_sm80_to_sm89INS1_16FlashAttnBwdSm80INS1_25CollectiveMainloopBwdSm80ILi2ELi2EN4cute5tupleIJNS5_1CILi128EEES8_NS7_ILi64EEEEEENS_10bfloat16_tEfNS_4arch4Sm80ELb0ELb0ELb1ELb1ELb0ELb0ELb0ELb0ELi2ELi4ELi4ELi4ELb0EEENS1_24CollectiveEpilogueBwdGQAISA_fSD_Li256ELb1ELb0EEENS1_19SingleTileSchedulerILb1ELb0ELb0ELi128EEEEEEEEEvNT_6ParamsE$_ZZN4cute6upcastILi2ENS_5tupleIJNS1_IJNS_1CILi1EEENS1_IJNS2_ILi2EEES4_S4_EEEEEES4_NS1_IJS4_S4_EEEEEENS1_IJNS1_IJNS2_ILi0EEENS1_IJS3_NS2_ILi512EEEiEEEEEENS2_ILi4096EEENS1_IJiNS2_ILi8192EEEEEEEEEEEDaRKT0_RKT1_ENKUlRKT_RKT0_E_clIS7_SF_EEDaSP_SS_:
[----:B------:R-:W-:Y:S02]  /*e8f0*/  IADD3 R8, R1, 0x1380, RZ ;  /* 0x0000138001087810 */ /* 0x000fe40007ffe0ff */
[----:B------:R-:W-:Y:S02]  /*e900*/  MOV R50, 0xe940 ;  /* 0x0000e94000327802 */ /* 0x000fe40000000f00 */
[----:B------:R-:W-:-:S04]  /*e910*/  IADD3 R8, R8, c[0x0][0x20], RZ ;  /* 0x0000080008087a10 */ /* 0x000fc80007ffe0ff */
[----:B------:R-:W-:Y:S02]  /*e920*/  IADD3 R9, R8, 0x4, RZ ;  /* 0x0000000408097810 */ /* 0x000fe40007ffe0ff */
[----:B------:R-:W-:Y:S05]  /*e930*/  CALL.REL.NOINC `($_ZN7cutlass13device_kernelIN5flash19enable_sm80_to_sm89INS1_16FlashAttnBwdSm80INS1_25CollectiveMainloopBwdSm80ILi2ELi2EN4cute5tupleIJNS5_1CILi128EEES8_NS7_ILi64EEEEEENS_10bfloat16_tEfNS_4arch4Sm80ELb0ELb0ELb1ELb1ELb0ELb0ELb0ELb0ELi2ELi4ELi4ELi4ELb0EEENS1_24CollectiveEpilogueBwdGQAISA_fSD_Li256ELb1ELb0EEENS1_19SingleTileSchedulerILb1ELb0ELb0ELi128EEEEEEEEEvNT_6ParamsE$_ZZN4cute6upcastILi2ENS_5tupleIJNS_1CILi2EEES3_EEENS1_IJiNS2_ILi8192EEEEEEEEDaRKT0_RKT1_ENKUlRKT_RKT0_E_clIS3_iEEDaSF_SI_) ;  /* 0x0000015000007944 */ /* 0x000fea0003c00000 */
[----:B------:R-:W-:Y:S02]  /*e940*/  MOV R4, 0xe960 ;  /* 0x0000e96000047802 */ /* 0x000fe40000000f00 */
[----:B-1---5:R-:W-:Y:S05]  /*e950*/  CALL.REL.NOINC `($_ZN7cutlass13device_kernelIN5flash19enable_sm80_to_sm89INS1_16FlashAttnBwdSm80INS1_25CollectiveMainloopBwdSm80ILi2ELi2EN4cute5tupleIJNS5_1CILi128EEES8_NS7_ILi64EEEEEENS_10bfloat16_tEfNS_4arch4Sm80ELb0ELb0ELb1ELb1ELb0ELb0ELb0ELb0ELi2ELi4ELi4ELi4ELb0EEENS1_24CollectiveEpilogueBwdGQAISA_fSD_Li256ELb1ELb0EEENS1_19SingleTileSchedulerILb1ELb0ELb0ELi128EEEEEEEEEvNT_6ParamsE$_ZN4cute3eso3ESOILb0ELb1EJiNS_1CILi4096EEEEEC2ERKiRKS3_) ;  /* 0xffff86a000007944 */ /* 0x022fea0003c3ffff */
[----:B-1----:R1:W5:Y:S01]  /*e960*/  LDL R2, [R1+0x1384] ;  /* 0x0013840001027983 */ /* 0x0023620000100800 */
[----:B------:R-:W-:-:S03]  /*e970*/  MOV R6, 0xe990 ;  /* 0x0000e99000067802 */ /* 0x000fc60000000f00 */
[----:B-1---5:R-:W-:Y:S05]  /*e980*/  CALL.REL.NOINC `($_ZN7cutlass13device_kernelIN5flash19enable_sm80_to_sm89INS1_16FlashAttnBwdSm80INS1_25CollectiveMainloopBwdSm80ILi2ELi2EN4cute5tupleIJNS5_1CILi128EEES8_NS7_ILi64EEEEEENS_10bfloat16_tEfNS_4arch4Sm80ELb0ELb0ELb1ELb1ELb0ELb0ELb0ELb0ELi2ELi4ELi4ELi4ELb0EEENS1_24CollectiveEpilogueBwdGQAISA_fSD_Li256ELb1ELb0EEENS1_19SingleTileSchedulerILb1ELb0ELb0ELi128EEEEEEEEEvNT_6ParamsE$_ZN4cute5tupleIJNS0_IJNS_1CILi2EEES2_EEENS0_IJiNS1_ILi4096EEEEEEEEC2ERKS3_RKS5_) ;  /* 0xffffbf2000007944 */ /* 0x022fea0003c3ffff */
[----:B------:R1:W5:Y:S01]  /*e990*/  LDL R2, [R1+0x1380] ;  /* 0x0013800001027983 */ /* 0x0003620000100800 */
[----:B------:R-:W-:-:S04]  /*e9a0*/  MOV R11, 0x0 ;  /* 0x00000000000b7802 */ /* 0x000fc80000000f00 */
[----:B------:R-:W-:Y:S05]  /*e9b0*/  RET.REL.NODEC R10 `(_ZN7cutlass13device_kernelIN5flash19enable_sm80_to_sm89INS1_16FlashAttnBwdSm80INS1_25CollectiveMainloopBwdSm80ILi2ELi2EN4cute5tupleIJNS5_1CILi128EEES8_NS7_ILi64EEEEEENS_10bfloat16_tEfNS_4arch4Sm80ELb0ELb0ELb1ELb1ELb0ELb0ELb0ELb0ELi2ELi4ELi4ELi4ELb0EEENS1_24CollectiveEpilogueBwdGQAISA_fSD_Li256ELb1ELb0EEENS1_19SingleTileSchedulerILb1ELb0ELb0ELi128EEEEEEEEEvNT_6ParamsE) ;  /* 0xffff16400a007950 */ /* 0x000fea0003c3ffff */
        .type           $_ZN7cutlass13device_kernelIN5flash19enable_sm80_to_sm89INS1_16FlashAttnBwdSm80INS1_25CollectiveMainloopBwdSm80ILi2ELi2EN4cute5tupleIJNS5_1CILi128EEES8_NS7_ILi64EEEEEENS_10bfloat16_tEfNS_4arch4Sm80ELb0ELb0ELb1ELb1ELb0ELb0ELb0ELb0ELi2ELi4ELi4ELi4ELb0EEENS1_24CollectiveEpilogueBwdGQAISA_fSD_Li256ELb1ELb0EEENS1_19SingleTileSchedulerILb1ELb0ELb0ELi128EEEEEEEEEvNT_6ParamsE$_ZZN4cute6upcastILi2ENS_5tupleIJNS_1CILi1EEENS1_IJNS2_ILi2EEES4_S4_EEEEEENS1_IJNS2_ILi0EEENS1_IJS3_NS2_ILi512EEEiEEEEEEEEDaRKT0_RKT1_ENKUlRKT_RKT0_E_clIS5_S9_EEDaSJ_SM_,@function
        .size           $_ZN7cutlass13device_kernelIN5flash19enable_sm80_to_sm89INS1_16FlashAttnBwdSm80INS1_25CollectiveMainloopBwdSm80ILi2ELi2EN4cute5tupleIJNS5_1CILi128EEES8_NS7_ILi64EEEEEENS_10bfloat16_tEfNS_4arch4Sm80ELb0ELb0ELb1ELb1ELb0ELb0ELb0ELb0ELi2ELi4ELi4ELi4ELb0EEENS1_24CollectiveEpilogueBwdGQAISA_fSD_Li256ELb1ELb0EEENS1_19SingleTileSchedulerILb1ELb0ELb0ELi128EEEEEEEEEvNT_6ParamsE$_ZZN4cute6upcastILi2ENS_5tupleIJNS_1CILi1EEENS1_IJNS2_ILi2EEES4_S4_EEEEEENS1_IJNS2_ILi0EEENS1_IJS3_NS2_ILi512EEEiEEEEEEEEDaRKT0_RKT1_ENKUlRKT_RKT0_E_clIS5_S9_EEDaSJ_SM_,($_ZN7cutlass13device_kernelIN5flash19enable_sm80_to_sm89INS1_16FlashAttnBwdSm80INS1_25CollectiveMainloopBwdSm80ILi2ELi2EN4cute5tupleIJNS5_1CILi128EEES8_NS7_ILi64EEEEEENS_10bfloat16_tEfNS_4arch4Sm80ELb0ELb0ELb1ELb1ELb0ELb0ELb0ELb0ELi2ELi4ELi4ELi4ELb0EEENS1_24CollectiveEpilogueBwdGQAISA_fSD_Li256ELb1ELb0EEENS1_19SingleTileSchedulerILb1ELb0ELb0ELi128EEEEEEEEEvNT_6ParamsE$_ZZN4cute6upcastILi2ENS_5tupleIJNS_1CILi2EEES3_EEENS1_IJiNS2_ILi8192EEEEEEEEDaRKT0_RKT1_ENKUlRKT_RKT0_E_clIS3_iEEDaSF_SI_ - $_ZN7cutlass13device_kernelIN5flash19enable_sm80_to_sm89INS1_16FlashAttnBwdSm80INS1_25CollectiveMainloopBwdSm80ILi2ELi2EN4cute5tupleIJNS5_1CILi128EEES8_NS7_ILi64EEEEEENS_10bfloat16_tEfNS_4arch4Sm80ELb0ELb0ELb1ELb1ELb0ELb0ELb0ELb0ELi2ELi4ELi4ELi4ELb0EEENS1_24CollectiveEpilogueBwdGQAISA_fSD_Li256ELb1ELb0EEENS1_19SingleTileSchedulerILb1ELb0ELb0ELi128EEEEEEEEEvNT_6ParamsE$_ZZN4cute6upcastILi2ENS_5tupleIJNS_1CILi1EEENS1_IJNS2_ILi2EEES4_S4_EEEEEENS1_IJNS2_ILi0EEENS1_IJS3_NS2_ILi512EEEiEEEEEEEEDaRKT0_RKT1_ENKUlRKT_RKT0_E_clIS5_S9_EEDaSJ_SM_)
$_ZN7cutlass13device_kernelIN5flash19enable_sm80_to_sm89INS1_16FlashAttnBwdSm80INS1_25CollectiveMainloopBwdSm80ILi2ELi2EN4cute5tupleIJNS5_1CILi128EEES8_NS7_ILi64EEEEEENS_10bfloat16_tEfNS_4arch4Sm80ELb0ELb0ELb1ELb1ELb0ELb0ELb0ELb0ELi2ELi4ELi4ELi4ELb0EEENS1_24CollectiveEpilogueBwdGQAISA_fSD_Li256ELb1ELb0EEENS1_19SingleTileSchedulerILb1ELb0ELb0ELi128EEEEEEEEEvNT_6ParamsE$_ZZN4cute6upcastILi2ENS_5tupleIJNS_1CILi1EEENS1_IJNS2_ILi2EEES4_S4_EEEEEENS1_IJNS2_ILi0EEENS1_IJS3_NS2_ILi512EEEiEEEEEEEEDaRKT0_RKT1_ENKUlRKT_RKT0_E_clIS5_S9_EEDaSJ_SM_:
[----:B------:R-:W-:Y:S02]  /*e9c0*/  IADD3 R11, R1, 0x1388, RZ ;  /* 0x00001388010b7810 */ /* 0x000fe40007ffe0ff */
[----:B------:R-:W-:Y:S02]  /*e9d0*/  MOV R50, 0xea10 ;  /* 0x0000ea1000327802 */ /* 0x000fe40000000f00 */
[----:B------:R-:W-:-:S04]  /*e9e0*/  IADD3 R11, R11, c[0x0][0x20], RZ ;  /* 0x000008000b0b7a10 */ /* 0x000fc80007ffe0ff */
[----:B------:R-:W-:Y:S02]  /*e9f0*/  IADD3 R31, R11, 0x4, RZ ;  /* 0x000000040b1f7810 */ /* 0x000fe40007ffe0ff */
[----:B------:R-:W-:Y:S05]  /*ea00*/  CALL.REL.NOINC `($_ZN7cutlass13device_kernelIN5flash19enable_sm80_to_sm89INS1_16FlashAttnBwdSm80INS1_25CollectiveMainloopBwdSm80ILi2ELi2EN4cute5tupleIJNS5_1CILi128EEES8_NS7_ILi64EEEEEENS_10bfloat16_tEfNS_4arch4Sm80ELb0ELb0ELb1ELb1ELb0ELb0ELb0ELb0ELi2ELi4ELi4ELi4ELb0EEENS1_24CollectiveEpilogueBwdGQAISA_fSD_Li256ELb1ELb0EEENS1_19SingleTileSchedulerILb1ELb0ELb0ELi128EEEEEEEEEvNT_6ParamsE$_ZZN4cute6upcastILi2ENS_5tupleIJNS_1CILi2EEES3_S3_EEENS1_IJNS2_ILi1EEENS2_ILi512EEEiEEEEEDaRKT0_RKT1_ENKUlRKT_RKT0_E_clIS3_iEEDaSG_SJ_) ;  /* 0x0000011000007944 */ /* 0x000fea0003c00000 */
[----:B------:R-:W-:Y:S02]  /*ea10*/  MOV R4, 0xea30 ;  /* 0x0000ea3000047802 */ /* 0x000fe40000000f00 */
[----:B-1---5:R-:W-:Y:S05]  /*ea20*/  CALL.REL.NOINC `($_ZN7cutlass13device_kernelIN5flash19enable_sm80_to_sm89INS1_16FlashAttnBwdSm80INS1_25CollectiveMainloopBwdSm80ILi2ELi2EN4cute5tupleIJNS5_1CILi128EEES8_NS7_ILi64EEEEEENS_10bfloat16_tEfNS_4arch4Sm80ELb0ELb0ELb1ELb1ELb0ELb0ELb0ELb0ELi2ELi4ELi4ELi4ELb0EEENS1_24CollectiveEpilogueBwdGQAISA_fSD_Li256ELb1ELb0EEENS1_19SingleTileSchedulerILb1ELb0ELb0ELi128EEEEEEEEEvNT_6ParamsE$_ZN4cute3eso3ESOILb1ELb0EJNS_1CILi1EEENS2_ILi256EEEiEEC2ERKS3_RKS4_RKi) ;  /* 0xffff8cd000007944 */ /* 0x022fea0003c3ffff */
[----:B-1----:R1:W5:Y:S01]  /*ea30*/  LDL R2, [R1+0x138c] ;  /* 0x00138c0001027983 */ /* 0x0023620000100800 */
[----:B------:R-:W-:-:S03]  /*ea40*/  MOV R6, 0xea60 ;  /* 0x0000ea6000067802 */ /* 0x000fc60000000f00 */
[----:B-1---5:R-:W-:Y:S05]  /*ea50*/  CALL.REL.NOINC `($_ZN7cutlass13device_kernelIN5flash19enable_sm80_to_sm89INS1_16FlashAttnBwdSm80INS1_25CollectiveMainloopBwdSm80ILi2ELi2EN4cute5tupleIJNS5_1CILi128EEES8_NS7_ILi64EEEEEENS_10bfloat16_tEfNS_4arch4Sm80ELb0ELb0ELb1ELb1ELb0ELb0ELb0ELb0ELi2ELi4ELi4ELi4ELb0EEENS1_24CollectiveEpilogueBwdGQAISA_fSD_Li256ELb1ELb0EEENS1_19SingleTileSchedulerILb1ELb0ELb0ELi128EEEEEEEEEvNT_6ParamsE$_ZN4cute5tupleIJNS0_IJNS_1CILi1EEENS1_ILi2EEES3_EEENS0_IJS2_NS1_ILi256EEEiEEEEEC2ERKS4_RKS6_) ;  /* 0xffffbd7000007944 */ /* 0x022fea0003c3ffff */
[----:B------:R1:W5:Y:S01]  /*ea60*/  LDL R2, [R1+0x1388] ;  /* 0x0013880001027983 */ /* 0x0003620000100800 */
[----:B------:R-:W-:-:S04]  /*ea70*/  MOV R53, 0x0 ;  /* 0x0000000000357802 */ /* 0x000fc80000000f00 */
[----:B------:R-:W-:Y:S05]  /*ea80*/  RET.REL.NODEC R52 `(_ZN7cutlass13device_kernelIN5flash19enable_sm80_to_sm89INS1_16FlashAttnBwdSm80INS1_25CollectiveMainloopBwdSm80ILi2ELi2EN4cute5tupleIJNS5_1CILi128EEES8_NS7_ILi64EEEEEENS_10bfloat16_tEfNS_4arch4Sm80ELb0ELb0ELb1ELb1ELb0ELb0ELb0ELb0ELi2ELi4ELi4ELi4ELb0EEENS1_24CollectiveEpilogueBwdGQAISA_fSD_Li256ELb1ELb0EEENS1_19SingleTileSchedulerILb1ELb0ELb0ELi128EEEEEEEEEvNT_6ParamsE) ;  /* 0xffff157034007950 */ /* 0x000fea0003c3ffff */
        .type           $_ZN7cutlass13device_kernelIN5flash19enable_sm80_to_sm89INS1_16FlashAttnBwdSm80INS1_25CollectiveMainloopBwdSm80ILi2ELi2EN4cute5tupleIJNS5_1CILi128EEES8_NS7_ILi64EEEEEENS_10bfloat16_tEfNS_4arch4Sm80ELb0ELb0ELb1ELb1ELb0ELb0ELb0ELb0ELi2ELi4ELi4ELi4ELb0EEENS1_24CollectiveEpilogueBwdGQAISA_fSD_Li256ELb1ELb0EEENS1_19SingleTileSchedulerILb1ELb0ELb0ELi128EEEEEEEEEvNT_6ParamsE$_ZZN4cute6upcastILi2ENS_5tupleIJNS_1CILi2EEES3_EEENS1_IJiNS2_ILi8192EEEEEEEEDaRKT0_RKT1_ENKUlRKT_RKT0_E_clIS3_iEEDaSF_SI_,@function
        .size           $_ZN7cutlass13device_kernelIN5flash19enable_sm80_to_sm89INS1_16FlashAttnBwdSm80INS1_25CollectiveMainloopBwdSm80ILi2ELi2EN4cute5tupleIJNS5_1CILi128EEES8_NS7_ILi64EEEEEENS_10bfloat16_tEfNS_4arch4Sm80ELb0ELb0ELb1ELb1ELb0ELb0ELb0ELb0ELi2ELi4ELi4ELi4ELb0EEENS1_24CollectiveEpilogueBwdGQAISA_fSD_Li256ELb1ELb0EEENS1_19SingleTileSchedulerILb1ELb0ELb0ELi128EEEEEEEEEvNT_6ParamsE$_ZZN4cute6upcastILi2ENS_5tupleIJNS_1CILi2EEES3_EEENS1_IJiNS2_ILi8192EEEEEEEEDaRKT0_RKT1_ENKUlRKT_RKT0_E_clIS3_iEEDaSF_SI_,($_ZN7cutlass13device_kernelIN5flash19enable_sm80_to_sm89INS1_16FlashAttnBwdSm80INS1_25CollectiveMainloopBwdSm80ILi2ELi2EN4cute5tupleIJNS5_1CILi128EEES8_NS7_ILi64EEEEEENS_10bfloat16_tEfNS_4arch4Sm80ELb0ELb0ELb1ELb1ELb0ELb0ELb0ELb0ELi2ELi4ELi4ELi4ELb0EEENS1_24CollectiveEpilogueBwdGQAISA_fSD_Li256ELb1ELb0EEENS1_19SingleTileSchedulerILb1ELb0ELb0ELi128EEEEEEEEEvNT_6ParamsE$_ZZN4cute6upcastILi2ENS_5tupleIJNS_1CILi2EEES3_S3_EEENS1_IJNS2_ILi1EEENS2_ILi512EEEiEEEEEDaRKT0_RKT1_ENKUlRKT_RKT0_E_clIS3_iEEDaSG_SJ_ - $_ZN7cutlass13device_kernelIN5flash19enable_sm80_to_sm89INS1_16FlashAttnBwdSm80INS1_25CollectiveMainloopBwdSm80ILi2ELi2EN4cute5tupleIJNS5_1CILi128EEES8_NS7_ILi64EEEEEENS_10bfloat16_tEfNS_4arch4Sm80ELb0ELb0ELb1ELb1ELb0ELb0ELb0ELb0ELi2ELi4ELi4ELi4ELb0EEENS1_24CollectiveEpilogueBwdGQAISA_fSD_Li256ELb1ELb0EEENS1_19SingleTileSchedulerILb1ELb0ELb0ELi128EEEEEEEEEvNT_6ParamsE$_ZZN4cute6upcastILi2ENS_5tupleIJNS_1CILi2EEES3_EEENS1_IJiNS2_ILi8192EEEEEEEEDaRKT0_RKT1_ENKUlRKT_RKT0_E_clIS3_iEEDaSF_SI_)
$_ZN7cutlass13device_kernelIN5flash19enable_sm80_to_sm89INS1_16FlashAttnBwdSm80INS1_25CollectiveMainloopBwdSm80ILi2ELi2EN4cute5tupleIJNS5_1CILi128EEES8_NS7_ILi64EEEEEENS_10bfloat16_tEfNS_4arch4Sm80ELb0ELb0ELb1ELb1ELb0ELb0ELb0ELb0ELi2ELi4ELi4ELi4ELb0EEENS1_24CollectiveEpilogueBwdGQAISA_fSD_Li256ELb1ELb0EEENS1_19SingleTileSchedulerILb1ELb0ELb0ELi128EEEEEEEEEvNT_6ParamsE$_ZZN4cute6upcastILi2ENS_5tupleIJNS_1CILi2EEES3_EEENS1_IJiNS2_ILi8192EEEEEEEEDaRKT0_RKT1_ENKUlRKT_RKT0_E_clIS3_iEEDaSF_SI_:
[----:B------:R-:W-:Y:S02]  /*ea90*/  LEA.HI R3, R3, R3, RZ, 0x1 ;  /* 0x0000000303037211 */ /* 0x000fe400078f08ff */
[----:B------:R-:W-:Y:S02]  /*eaa0*/  IADD3 R2, R1, 0x1388, RZ ;  /* 0x0000138801027810 */ /* 0x000fe40007ffe0ff */
[----:B------:R-:W-:Y:S02]  /*eab0*/  SHF.R.S32.HI R3, RZ, 0x1, R3 ;  /* 0x00000001ff037819 */ /* 0x000fe40000011403 */
[----:B------:R-:W-:Y:S02]  /*eac0*/  IADD3 R2, R2, c[0x0][0x20], RZ ;  /* 0x0000080002027a10 */ /* 0x000fe40007ffe0ff */
[----:B------:R-:W-:Y:S02]  /*ead0*/  MOV R6, 0xeaf0 ;  /* 0x0000eaf000067802 */ /* 0x000fe40000000f00 */
[----:B------:R-:W-:Y:S05]  /*eae0*/  CALL.REL.NOINC `($_ZN7cutlass13device_kernelIN5flash19enable_sm80_to_sm89INS1_16FlashAttnBwdSm80INS1_25CollectiveMainloopBwdSm80ILi2ELi2EN4cute5tupleIJNS5_1CILi128EEES8_NS7_ILi64EEEEEENS_10bfloat16_tEfNS_4arch4Sm80ELb0ELb0ELb1ELb1ELb0ELb0ELb0ELb0ELi2ELi4ELi4ELi4ELb0EEENS1_24CollectiveEpilogueBwdGQAISA_fSD_Li256ELb1ELb0EEENS1_19SingleTileSchedulerILb1ELb0ELb0ELi128EEEEEEEEEvNT_6ParamsE$_ZN4cute5tupleIJNS_1CILi2EEEiEEC2ERKS2_RKi) ;  /* 0xffffc05000007944 */ /* 0x000fea0003c3ffff */
[----:B------:R1:W5:Y:S01]  /*eaf0*/  LDL R2, [R1+0x1388] ;  /* 0x0013880001027983 */ /* 0x0003620000100800 */
[----:B------:R-:W-:-:S04]  /*eb00*/  MOV R51, 0x0 ;  /* 0x0000000000337802 */ /* 0x000fc80000000f00 */
[----:B------:R-:W-:Y:S05]  /*eb10*/  RET.REL.NODEC R50 `(_ZN7cutlass13device_kernelIN5flash19enable_sm80_to_sm89INS1_16FlashAttnBwdSm80INS1_25CollectiveMainloopBwdSm80ILi2ELi2EN4cute5tupleIJNS5_1CILi128EEES8_NS7_ILi64EEEEEENS_10bfloat16_tEfNS_4arch4Sm80ELb0ELb0ELb1ELb1ELb0ELb0ELb0ELb0ELi2ELi4ELi4ELi4ELb0EEENS1_24CollectiveEpilogueBwdGQAISA_fSD_Li256ELb1ELb0EEENS1_19SingleTileSchedulerILb1ELb0ELb0ELi128EEEEEEEEEvNT_6ParamsE) ;  /* 0xffff14e032007950 */ /* 0x000fea0003c3ffff */
        .type           $_ZN7cutlass13device_kernelIN5flash19enable_sm80_to_sm89INS1_16FlashAttnBwdSm80INS1_25CollectiveMainloopBwdSm80ILi2ELi2EN4cute5tupleIJNS5_1CILi128EEES8_NS7_ILi64EEEEEENS_10bfloat16_tEfNS_4arch4Sm80ELb0ELb0ELb1ELb1ELb0ELb0ELb0ELb0ELi2ELi4ELi4ELi4ELb0EEENS1_24CollectiveEpilogueBwdGQAISA_fSD_Li256ELb1ELb0EEENS1_19SingleTileSchedulerILb1ELb0ELb0ELi128EEEEEEEEEvNT_6ParamsE$_ZZN4cute6upcastILi2ENS_5tupleIJNS_1CILi2EEES3_S3_EEENS1_IJNS2_ILi1EEENS2_ILi512EEEiEEEEEDaRKT0_RKT1_ENKUlRKT_RKT0_E_clIS3_iEEDaSG_SJ_,@function
        .size           $_ZN7cutlass13device_kernelIN5flash19enable_sm80_to_sm89INS1_16FlashAttnBwdSm80INS1_25CollectiveMainloopBwdSm80ILi2ELi2EN4cute5tupleIJNS5_1CILi128EEES8_NS7_ILi64EEEEEENS_10bfloat16_tEfNS_4arch4Sm80ELb0ELb0ELb1ELb1ELb0ELb0ELb0ELb0ELi2ELi4ELi4ELi4ELb0EEENS1_24CollectiveEpilogueBwdGQAISA_fSD_Li256ELb1ELb0EEENS1_19SingleTileSchedulerILb1ELb0ELb0ELi128EEEEEEEEEvNT_6ParamsE$_ZZN4cute6upcastILi2ENS_5tupleIJNS_1CILi2EEES3_S3_EEENS1_IJNS2_ILi1EEENS2_ILi512EEEiEEEEEDaRKT0_RKT1_ENKUlRKT_RKT0_E_clIS3_iEEDaSG_SJ_,($_ZN7cutlass13device_kernelIN5flash19enable_sm80_to_sm89INS1_16FlashAttnBwdSm80INS1_25CollectiveMainloopBwdSm80ILi2ELi2EN4cute5tupleIJNS5_1CILi128EEES8_NS7_ILi64EEEEEENS_10bfloat16_tEfNS_4arch4Sm80ELb0ELb0ELb1ELb1ELb0ELb0ELb0ELb0ELi2ELi4ELi4ELi4ELb0EEENS1_24CollectiveEpilogueBwdGQAISA_fSD_Li256ELb1ELb0EEENS1_19SingleTileSchedulerILb1ELb0ELb0ELi128EEEEEEEEEvNT_6ParamsE$_ZZN4cute7crd2crdINS_5tupleIJiiiNS_1CILi0EEEEEENS1_IJNS2_ILi32EEENS2_ILi4EEENS2_ILi2EEENS2_ILi1EEEEEENS1_IJS8_S8_S8_S8_EEEEEDaRKT_RKT0_RKT1_ENKUlRKT_RKT0_RKT1_E_clIiS5_S8_EEDaSM_SP_SS_ - $_ZN7cutlass13device_kernelIN5flash19enable_sm80_to_sm89INS1_16FlashAttnBwdSm80INS1_25CollectiveMainloopBwdSm80ILi2ELi2EN4cute5tupleIJNS5_1CILi128EEES8_NS7_ILi64EEEEEENS_10bfloat16_tEfNS_4arch4Sm80ELb0ELb0ELb1ELb1ELb0ELb0ELb0ELb0ELi2ELi4ELi4ELi4ELb0EEENS1_24CollectiveEpilogueBwdGQAISA_fSD_Li256ELb1ELb0EEENS1_19SingleTileSchedulerILb1ELb0ELb0ELi128EEEEEEEEEvNT_6ParamsE$_ZZN4cute6upcastILi2ENS_5tupleIJNS_1CILi2EEES3_S3_EEENS1_IJNS2_ILi1EEENS2_ILi512EEEiEEEEEDaRKT0_RKT1_ENKUlRKT_RKT0_E_clIS3_iEEDaSG_SJ_)
$_ZN7cutlass13device_kernelIN5flash19enable_sm80_to_sm89INS1_16FlashAttnBwdSm80INS1_25CollectiveMainloopBwdSm80ILi2ELi2EN4cute5tupleIJNS5_1CILi128EEES8_NS7_ILi64EEEEEENS_10bfloat16_tEfNS_4arch4Sm80ELb0ELb0ELb1ELb1ELb0ELb0ELb0ELb0ELi2ELi4ELi4ELi4ELb0EEENS1_24CollectiveEpilogueBwdGQAISA_fSD_Li256ELb1ELb0EEENS1_19SingleTileSchedulerILb1ELb0ELb0ELi128EEEEEEEEEvNT_6ParamsE$_ZZN4cute6upcastILi2ENS_5tupleIJNS_1CILi2EEES3_S3_EEENS1_IJNS2_ILi1EEENS2_ILi512EEEiEEEEEDaRKT0_RKT1_ENKUlRKT_RKT0_E_clIS3_iEEDaSG_SJ_:
        /* <DEDUP_REMOVED lines=9> */
        .type           $_ZN7cutlass13device_kernelIN5flash19enable_sm80_to_sm89INS1_16FlashAttnBwdSm80INS1_25CollectiveMainloopBwdSm80ILi2ELi2EN4cute5tupleIJNS5_1CILi128EEES8_NS7_ILi64EEEEEENS_10bfloat16_tEfNS_4arch4Sm80ELb0ELb0ELb1ELb1ELb0ELb0ELb0ELb0ELi2ELi4ELi4ELi4ELb0EEENS1_24CollectiveEpilogueBwdGQAISA_fSD_Li256ELb1ELb0EEENS1_19SingleTileSchedulerILb1ELb0ELb0ELi128EEEEEEEEEvNT_6ParamsE$_ZZN4cute7crd2crdINS_5tupleIJiiiNS_1CILi0EEEEEENS1_IJNS2_ILi32EEENS2_ILi4EEENS2_ILi2EEENS2_ILi1EEEEEENS1_IJS8_S8_S8_S8_EEEEEDaRKT_RKT0_RKT1_ENKUlRKT_RKT0_RKT1_E_clIiS5_S8_EEDaSM_SP_SS_,@function
        .size           $_ZN7cutlass13device_kernelIN5flash19enable_sm80_to_sm89INS1_16FlashAttnBwdSm80INS1_25CollectiveMainloopBwdSm80ILi2ELi2EN4cute5tupleIJNS5_1CILi128EEES8_NS7_ILi64EEEEEENS_10bfloat16_tEfNS_4arch4Sm80ELb0ELb0ELb1ELb1ELb0ELb0ELb0ELb0ELi2ELi4ELi4ELi4ELb0EEENS1_24CollectiveEpilogueBwdGQAISA_fSD_Li256ELb1ELb0EEENS1_19SingleTileSchedulerILb1ELb0ELb0ELi128EEEEEEEEEvNT_6ParamsE$_ZZN4cute7crd2crdINS_5tupleIJiiiNS_1CILi0EEEEEENS1_IJNS2_ILi32EEENS2_ILi4EEENS2_ILi2EEENS2_ILi1EEEEEENS1_IJS8_S8_S8_S8_EEEEEDaRKT_RKT0_RKT1_ENKUlRKT_RKT0_RKT1_E_clIiS5_S8_EEDaSM_SP_SS_,($_ZN7cutlass13device_kernelIN5flash19enable_sm80_to_sm89INS1_16FlashAttnBwdSm80INS1_25CollectiveMainloopBwdSm80ILi2ELi2EN4cute5tupleIJNS5_1CILi128EEES8_NS7_ILi64EEEEEENS_10bfloat16_tEfNS_4arch4Sm80ELb0ELb0ELb1ELb1ELb0ELb0ELb0ELb0ELi2ELi4ELi4ELi4ELb0EEENS1_24CollectiveEpilogueBwdGQAISA_fSD_Li256ELb1ELb0EEENS1_19SingleTileSchedulerILb1ELb0ELb0ELi128EEEEEEEEEvNT_6ParamsE$_ZZN4cute7crd2crdINS_5tupleIJiiiNS_1CILi0EEEEEENS1_IJNS2_ILi32EEENS2_ILi4EEENS2_ILi2EEENS2_ILi1EEEEEENS1_IJS8_S8_S8_S8_EEEEEDaRKT_RKT0_RKT1_ENKUlRKT_RKT0_RKT1_E_clIiS6_S8_EEDaSM_SP_SS_ - $_ZN7cutlass13device_kernelIN5flash19enable_sm80_to_sm89INS1_16FlashAttnBwdSm80INS1_25CollectiveMainloopBwdSm80ILi2ELi2EN4cute5tupleIJNS5_1CILi128EEES8_NS7_ILi64EEEEEENS_10bfloat16_tEfNS_4arch4Sm80ELb0ELb0ELb1ELb1ELb0ELb0ELb0ELb0ELi2ELi4ELi4ELi4ELb0EEENS1_24CollectiveEpilogueBwdGQAISA_fSD_Li256ELb1ELb0EEENS1_19SingleTileSchedulerILb1ELb0ELb0ELi128EEEEEEEEEvNT_6ParamsE$_ZZN4cute7crd2crdINS_5tupleIJiiiNS_1CILi0EEEEEENS1_IJNS2_ILi32EEENS2_ILi4EEENS2_ILi2EEENS2_ILi1EEEEEENS1_IJS8_S8_S8_S8_EEEEEDaRKT_RKT0_RKT1_ENKUlRKT_RKT0_RKT1_E_clIiS5_S8_EEDaSM_SP_SS_)
$_ZN7cutlass13device_kernelIN5flash19enable_sm80_to_sm89INS1_16FlashAttnBwdSm80INS1_25CollectiveMainloopBwdSm80ILi2ELi2EN4cute5tupleIJNS5_1CILi128EEES8_NS7_ILi64EEEEEENS_10bfloat16_tEfNS_4arch4Sm80ELb0ELb0ELb1ELb1ELb0ELb0ELb0ELb0ELi2ELi4ELi4ELi4ELb0EEENS1_24CollectiveEpilogueBwdGQAISA_fSD_Li256ELb1ELb0EEENS1_19SingleTileSchedulerILb1ELb0ELb0ELi128EEEEEEEEEvNT_6ParamsE$_ZZN4cute7crd2crdINS_5tupleIJiiiNS_1CILi0EEEEEENS1_IJNS2_ILi32EEENS2_ILi4EEENS2_ILi2EEENS2_ILi1EEEEEENS1_IJS8_S8_S8_S8_EEEEEDaRKT_RKT0_RKT1_ENKUlRKT_RKT0_RKT1_E_clIiS5_S8_EEDaSM_SP_SS_:
[----:B------:R-:W-:Y:S02]  /*ebb0*/  MOV R8, R6 ;  /* 0x0000000600087202 */ /* 0x000fe40000000f00 */
[----:B------:R-:W-:-:S04]  /*ebc0*/  MOV R9, 0x0 ;  /* 0x0000000000097802 */ /* 0x000fc80000000f00 */
[----:B------:R-:W-:Y:S05]  /*ebd0*/  RET.REL.NODEC R8 `(_ZN7cutlass13device_kernelIN5flash19enable_sm80_to_sm89INS1_16FlashAttnBwdSm80INS1_25CollectiveMainloopBwdSm80ILi2ELi2EN4cute5tupleIJNS5_1CILi128EEES8_NS7_ILi64EEEEEENS_10bfloat16_tEfNS_4arch4Sm80ELb0ELb0ELb1ELb1ELb0ELb0ELb0ELb0ELi2ELi4ELi4ELi4ELb0EEENS1_24CollectiveEpilogueBwdGQAISA_fSD_Li256ELb1ELb0EEENS1_19SingleTileSchedulerILb1ELb0ELb0ELi128EEEEEEEEEvNT_6ParamsE) ;  /* 0xffff142008007950 */ /* 0x000fea0003c3ffff */
        .type           $_ZN7cutlass13device_kernelIN5flash19enable_sm80_to_sm89INS1_16FlashAttnBwdSm80INS1_25CollectiveMainloopBwdSm80ILi2ELi2EN4cute5tupleIJNS5_1CILi128EEES8_NS7_ILi64EEEEEENS_10bfloat16_tEfNS_4arch4Sm80ELb0ELb0ELb1ELb1ELb0ELb0ELb0ELb0ELi2ELi4ELi4ELi4ELb0EEENS1_24CollectiveEpilogueBwdGQAISA_fSD_Li256ELb1ELb0EEENS1_19SingleTileSchedulerILb1ELb0ELb0ELi128EEEEEEEEEvNT_6ParamsE$_ZZN4cute7crd2crdINS_5tupleIJiiiNS_1CILi0EEEEEENS1_IJNS2_ILi32EEENS2_ILi4EEENS2_ILi2EEENS2_ILi1EEEEEENS1_IJS8_S8_S8_S8_EEEEEDaRKT_RKT0_RKT1_ENKUlRKT_RKT0_RKT1_E_clIiS6_S8_EEDaSM_SP_SS_,@function
        .size           $_ZN7cutlass13device_kernelIN5flash19enable_sm80_to_sm89INS1_16FlashAttnBwdSm80INS1_25CollectiveMainloopBwdSm80ILi2ELi2EN4cute5tupleIJNS5_1CILi128EEES8_NS7_ILi64EEEEEENS_10bfloat16_tEfNS_4arch4Sm80ELb0ELb0ELb1ELb1ELb0ELb0ELb0ELb0ELi2ELi4ELi4ELi4ELb0EEENS1_24CollectiveEpilogueBwdGQAISA_fSD_Li256ELb1ELb0EEENS1_19SingleTileSchedulerILb1ELb0ELb0ELi128EEEEEEEEEvNT_6ParamsE$_ZZN4cute7crd2crdINS_5tupleIJiiiNS_1CILi0EEEEEENS1_IJNS2_ILi32EEENS2_ILi4EEENS2_ILi2EEENS2_ILi1EEEEEENS1_IJS8_S8_S8_S8_EEEEEDaRKT_RKT0_RKT1_ENKUlRKT_RKT0_RKT1_E_clIiS6_S8_EEDaSM_SP_SS_,($_ZN7cutlass13device_kernelIN5flash19enable_sm80_to_sm89INS1_16FlashAttnBwdSm80INS1_25CollectiveMainloopBwdSm80ILi2ELi2EN4cute5tupleIJNS5_1CILi128EEES8_NS7_ILi64EEEEEENS_10bfloat16_tEfNS_4arch4Sm80ELb0ELb0ELb1ELb1ELb0ELb0ELb0ELb0ELi2ELi4ELi4ELi4ELb0EEENS1_24CollectiveEpilogueBwdGQAISA_fSD_Li256ELb1ELb0EEENS1_19SingleTileSchedulerILb1ELb0ELb0ELi128EEEEEEEEEvNT_6ParamsE$_ZZN4cute7crd2crdINS_5tupleIJiiiNS_1CILi0EEEEEENS1_IJNS2_ILi32EEENS2_ILi4EEENS2_ILi2EEENS2_ILi1EEEEEENS1_IJS8_S8_S8_S8_EEEEEDaRKT_RKT0_RKT1_ENKUlRKT_RKT0_RKT1_E_clIiS7_S8_EEDaSM_SP_SS_ - $_ZN7cutlass13device_kernelIN5flash19enable_sm80_to_sm89INS1_16FlashAttnBwdSm80INS1_25CollectiveMainloopBwdSm80ILi2ELi2EN4cute5tupleIJNS5_1CILi128EEES8_NS7_ILi64EEEEEENS_10bfloat16_tEfNS_4arch4Sm80ELb0ELb0ELb1ELb1ELb0ELb0ELb0ELb0ELi2ELi4ELi4ELi4ELb0EEENS1_24CollectiveEpilogueBwdGQAISA_fSD_Li256ELb1ELb0EEENS1_19SingleTileSchedulerILb1ELb0ELb0ELi128EEEEEEEEEvNT_6ParamsE$_ZZN4cute7crd2crdINS_5tupleIJiiiNS_1CILi0EEEEEENS1_IJNS2_ILi32EEENS2_ILi4EEENS2_ILi2EEENS2_ILi1EEEEEENS1_IJS8_S8_S8_S8_EEEEEDaRKT_RKT0_RKT1_ENKUlRKT_RKT0_RKT1_E_clIiS6_S8_EEDaSM_SP_SS_)
$_ZN7cutlass13device_kernelIN5flash19enable_sm80_to_sm89INS1_16FlashAttnBwdSm80INS1_25CollectiveMainloopBwdSm80ILi2ELi2EN4cute5tupleIJNS5_1CILi128EEES8_NS7_ILi64EEEEEENS_10bfloat16_tEfNS_4arch4Sm80ELb0ELb0ELb1ELb1ELb0ELb0ELb0ELb0ELi2ELi4ELi4ELi4ELb0EEENS1_24CollectiveEpilogueBwdGQAISA_fSD_Li256ELb1ELb0EEENS1_19SingleTileSchedulerILb1ELb0ELb0ELi128EEEEEEEEEvNT_6ParamsE$_ZZN4cute7crd2crdINS_5tupleIJiiiNS_1CILi0EEEEEENS1_IJNS2_ILi32EEENS2_ILi4EEENS2_ILi2EEENS2_ILi1EEEEEENS1_IJS8_S8_S8_S8_EEEEEDaRKT_RKT0_RKT1_ENKUlRKT_RKT0_RKT1_E_clIiS6_S8_EEDaSM_SP_SS_:
[----:B------:R-:W-:Y:S02]  /*ebe0*/  MOV R8, R2 ;  /* 0x0000000200087202 */ /* 0x000fe40000000f00 */
[----:B------:R-:W-:-:S04]  /*ebf0*/  MOV R9, 0x0 ;  /* 0x0000000000097802 */ /* 0x000fc80000000f00 */
[----:B------:R-:W-:Y:S05]  /*ec00*/  RET.REL.NODEC R8 `(_ZN7cutlass13device_kernelIN5flash19enable_sm80_to_sm89INS1_16FlashAttnBwdSm80INS1_25CollectiveMainloopBwdSm80ILi2ELi2EN4cute5tupleIJNS5_1CILi128EEES8_NS7_ILi64EEEEEENS_10bfloat16_tEfNS_4arch4Sm80ELb0ELb0ELb1ELb1ELb0ELb0ELb0ELb0ELi2ELi4ELi4ELi4ELb0EEENS1_24CollectiveEpilogueBwdGQAISA_fSD_Li256ELb1ELb0EEENS1_19SingleTileSchedulerILb1ELb0ELb0ELi128EEEEEEEEEvNT_6ParamsE) ;  /* 0xffff13f008007950 */ /* 0x000fea0003c3ffff */
        .type           $_ZN7cutlass13device_kernelIN5flash19enable_sm80_to_sm89INS1_16FlashAttnBwdSm80INS1_25CollectiveMainloopBwdSm80ILi2ELi2EN4cute5tupleIJNS5_1CILi128EEES8_NS7_ILi64EEEEEENS_10bfloat16_tEfNS_4arch4Sm80ELb0ELb0ELb1ELb1ELb0ELb0ELb0ELb0ELi2ELi4ELi4ELi4ELb0EEENS1_24CollectiveEpilogueBwdGQAISA_fSD_Li256ELb1ELb0EEENS1_19SingleTileSchedulerILb1ELb0ELb0ELi128EEEEEEEEEvNT_6ParamsE$_ZZN4cute7crd2crdINS_5tupleIJiiiNS_1CILi0EEEEEENS1_IJNS2_ILi32EEENS2_ILi4EEENS2_ILi2EEENS2_ILi1EEEEEENS1_IJS8_S8_S8_S8_EEEEEDaRKT_RKT0_RKT1_ENKUlRKT_RKT0_RKT1_E_clIiS7_S8_EEDaSM_SP_SS_,@function
        .size           $_ZN7cutlass13device_kernelIN5flash19enable_sm80_to_sm89INS1_16FlashAttnBwdSm80INS1_25CollectiveMainloopBwdSm80ILi2ELi2EN4cute5tupleIJNS5_1CILi128EEES8_NS7_ILi64EEEEEENS_10bfloat16_tEfNS_4arch4Sm80ELb0ELb0ELb1ELb1ELb0ELb0ELb0ELb0ELi2ELi4ELi4ELi4ELb0EEENS1_24CollectiveEpilogueBwdGQAISA_fSD_Li256ELb1ELb0EEENS1_19SingleTileSchedulerILb1ELb0ELb0ELi128EEEEEEEEEvNT_6ParamsE$_ZZN4cute7crd2crdINS_5tupleIJiiiNS_1CILi0EEEEEENS1_IJNS2_ILi32EEENS2_ILi4EEENS2_ILi2EEENS2_ILi1EEEEEENS1_IJS8_S8_S8_S8_EEEEEDaRKT_RKT0_RKT1_ENKUlRKT_RKT0_RKT1_E_clIiS7_S8_EEDaSM_SP_SS_,($_ZN7cutlass13device_kernelIN5flash19enable_sm80_to_sm89INS1_16FlashAttnBwdSm80INS1_25CollectiveMainloopBwdSm80ILi2ELi2EN4cute5tupleIJNS5_1CILi128EEES8_NS7_ILi64EEEEEENS_10bfloat16_tEfNS_4arch4Sm80ELb0ELb0ELb1ELb1ELb0ELb0ELb0ELb0ELi2ELi4ELi4ELi4ELb0EEENS1_24CollectiveEpilogueBwdGQAISA_fSD_Li256ELb1ELb0EEENS1_19SingleTileSchedulerILb1ELb0ELb0ELi128EEEEEEEEEvNT_6ParamsE$_ZZN4cute7flattenINS_5tupleIJNS1_IJNS_1CILi0EEENS1_IJNS2_ILi1EEENS2_ILi512EEEiEEEEEENS2_ILi4096EEENS1_IJiNS2_ILi8192EEEEEEEEEEEDaRKT_ENKUlRKT_E_clIS7_EEDaSH_ - $_ZN7cutlass13device_kernelIN5flash19enable_sm80_to_sm89INS1_16FlashAttnBwdSm80INS1_25CollectiveMainloopBwdSm80ILi2ELi2EN4cute5tupleIJNS5_1CILi128EEES8_NS7_ILi64EEEEEENS_10bfloat16_tEfNS_4arch4Sm80ELb0ELb0ELb1ELb1ELb0ELb0ELb0ELb0ELi2ELi4ELi4ELi4ELb0EEENS1_24CollectiveEpilogueBwdGQAISA_fSD_Li256ELb1ELb0EEENS1_19SingleTileSchedulerILb1ELb0ELb0ELi128EEEEEEEEEvNT_6ParamsE$_ZZN4cute7crd2crdINS_5tupleIJiiiNS_1CILi0EEEEEENS1_IJNS2_ILi32EEENS2_ILi4EEENS2_ILi2EEENS2_ILi1EEEEEENS1_IJS8_S8_S8_S8_EEEEEDaRKT_RKT0_RKT1_ENKUlRKT_RKT0_RKT1_E_clIiS7_S8_EEDaSM_SP_SS_)
$_ZN7cutlass13device_kernelIN5flash19enable_sm80_to_sm89INS1_16FlashAttnBwdSm80INS1_25CollectiveMainloopBwdSm80ILi2ELi2EN4cute5tupleIJNS5_1CILi128EEES8_NS7_ILi64EEEEEENS_10bfloat16_tEfNS_4arch4Sm80ELb0ELb0ELb1ELb1ELb0ELb0ELb0ELb0ELi2ELi4ELi4ELi4ELb0EEENS1_24CollectiveEpilogueBwdGQAISA_fSD_Li256ELb1ELb0EEENS1_19SingleTileSchedulerILb1ELb0ELb0ELi128EEEEEEEEEvNT_6ParamsE$_ZZN4cute7crd2crdINS_5tupleIJiiiNS_1CILi0EEEEEENS1_IJNS2_ILi32EEENS2_ILi4EEENS2_ILi2EEENS2_ILi1EEEEEENS1_IJS8_S8_S8_S8_EEEEEDaRKT_RKT0_RKT1_ENKUlRKT_RKT0_RKT1_E_clIiS7_S8_EEDaSM_SP_SS_:
[----:B------:R-:W-:-:S04]  /*ec10*/  MOV R3, 0x0 ;  /* 0x0000000000037802 */ /* 0x000fc80000000f00 */
[----:B------:R-:W-:Y:S05]  /*ec20*/  RET.REL.NODEC R2 `(_ZN7cutlass13device_kernelIN5flash19enable_sm80_to_sm89INS1_16FlashAttnBwdSm80INS1_25CollectiveMainloopBwdSm80ILi2ELi2EN4cute5tupleIJNS5_1CILi128EEES8_NS7_ILi64EEEEEENS_10bfloat16_tEfNS_4arch4Sm80ELb0ELb0ELb1ELb1ELb0ELb0ELb0ELb0ELi2ELi4ELi4ELi4ELb0EEENS1_24CollectiveEpilogueBwdGQAISA_fSD_Li256ELb1ELb0EEENS1_19SingleTileSchedulerILb1ELb0ELb0ELi128EEEEEEEEEvNT_6ParamsE) ;  /* 0xffff13d002007950 */ /* 0x000fea0003c3ffff */
        .type           $_ZN7cutlass13device_kernelIN5flash19enable_sm80_to_sm89INS1_16FlashAttnBwdSm80INS1_25CollectiveMainloopBwdSm80ILi2ELi2EN4cute5tupleIJNS5_1CILi128EEES8_NS7_ILi64EEEEEENS_10bfloat16_tEfNS_4arch4Sm80ELb0ELb0ELb1ELb1ELb0ELb0ELb0ELb0ELi2ELi4ELi4ELi4ELb0EEENS1_24CollectiveEpilogueBwdGQAISA_fSD_Li256ELb1ELb0EEENS1_19SingleTileSchedulerILb1ELb0ELb0ELi128EEEEEEEEEvNT_6ParamsE$_ZZN4cute7flattenINS_5tupleIJNS1_IJNS_1CILi0EEENS1_IJNS2_ILi1EEENS2_ILi512EEEiEEEEEENS2_ILi4096EEENS1_IJiNS2_ILi8192EEEEEEEEEEEDaRKT_ENKUlRKT_E_clIS7_EEDaSH_,@function
        .size           $_ZN7cutlass13device_kernelIN5flash19enable_sm80_to_sm89INS1_16FlashAttnBwdSm80INS1_25CollectiveMainloopBwdSm80ILi2ELi2EN4cute5tupleIJNS5_1CILi128EEES8_NS7_ILi64EEEEEENS_10bfloat16_tEfNS_4arch4Sm80ELb0ELb0ELb1ELb1ELb0ELb0ELb0ELb0ELi2ELi4ELi4ELi4ELb0EEENS1_24CollectiveEpilogueBwdGQAISA_fSD_Li256ELb1ELb0EEENS1_19SingleTileSchedulerILb1ELb0ELb0ELi128EEEEEEEEEvNT_6ParamsE$_ZZN4cute7flattenINS_5tupleIJNS1_IJNS_1CILi0EEENS1_IJNS2_ILi1EEENS2_ILi512EEEiEEEEEENS2_ILi4096EEENS1_IJiNS2_ILi8192EEEEEEEEEEEDaRKT_ENKUlRKT_E_clIS7_EEDaSH_,($_ZN7cutlass13device_kernelIN5flash19enable_sm80_to_sm89INS1_16FlashAttnBwdSm80INS1_25CollectiveMainloopBwdSm80ILi2ELi2EN4cute5tupleIJNS5_1CILi128EEES8_NS7_ILi64EEEEEENS_10bfloat16_tEfNS_4arch4Sm80ELb0ELb0ELb1ELb1ELb0ELb0ELb0ELb0ELi2ELi4ELi4ELi4ELb0EEENS1_24CollectiveEpilogueBwdGQAISA_fSD_Li256ELb1ELb0EEENS1_19SingleTileSchedulerILb1ELb0ELb0ELi128EEEEEEEEEvNT_6ParamsE$_ZZN4cute7flattenINS_5tupleIJNS1_IJNS_1CILi0EEENS1_IJNS2_ILi1EEENS2_ILi512EEEiEEEEEENS2_ILi4096EEENS1_IJiNS2_ILi8192EEEEEEEEEEEDaRKT_ENKUlRKT_E_clISA_EEDaSH_ - $_ZN7cutlass13device_kernelIN5flash19enable_sm80_to_sm89INS1_16FlashAttnBwdSm80INS1_25CollectiveMainloopBwdSm80ILi2ELi2EN4cute5tupleIJNS5_1CILi128EEES8_NS7_ILi64EEEEEENS_10bfloat16_tEfNS_4arch4Sm80ELb0ELb0ELb1ELb1ELb0ELb0ELb0ELb0ELi2ELi4ELi4ELi4ELb0EEENS1_24CollectiveEpilogueBwdGQAISA_fSD_Li256ELb1ELb0EEENS1_19SingleTileSchedulerILb1ELb0ELb0ELi128EEEEEEEEEvNT_6ParamsE$_ZZN4cute7flattenINS_5tupleIJNS1_IJNS_1CILi0EEENS1_IJNS2_ILi1EEENS2_ILi512EEEiEEEEEENS2_ILi4096EEENS1_IJiNS2_ILi8192EEEEEEEEEEEDaRKT_ENKUlRKT_E_clIS7_EEDaSH_)
$_ZN7cutlass13device_kernelIN5flash19enable_sm80_to_sm89INS1_16FlashAttnBwdSm80INS1_25CollectiveMainloopBwdSm80ILi2ELi2EN4cute5tupleIJNS5_1CILi128EEES8_NS7_ILi64EEEEEENS_10bfloat16_tEfNS_4arch4Sm80ELb0ELb0ELb1ELb1ELb0ELb0ELb0ELb0ELi2ELi4ELi4ELi4ELb0EEENS1_24CollectiveEpilogueBwdGQAISA_fSD_Li256ELb1ELb0EEENS1_19SingleTileSchedulerILb1ELb0ELb0ELi128EEEEEEEEEvNT_6ParamsE$_ZZN4cute7flattenINS_5tupleIJNS1_IJNS_1CILi0EEENS1_IJNS2_ILi1EEENS2_ILi512EEEiEEEEEENS2_ILi4096EEENS1_IJiNS2_ILi8192EEEEEEEEEEEDaRKT_ENKUlRKT_E_clIS7_EEDaSH_:
[----:B------:R-:W-:-:S06]  /*ec30*/  IADD3 R3, R39, -c[0x0][0x20], RZ ;  /* 0x8000080027037a10 */ /* 0x000fcc0007ffe0ff */
[----:B------:R-:W5:Y:S01]  /*ec40*/  LDL R3, [R3] ;  /* 0x0000000003037983 */ /* 0x000f620000100800 */
[----:B------:R-:W-:-:S03]  /*ec50*/  MOV R2, 0xec70 ;  /* 0x0000ec7000027802 */ /* 0x000fc60000000f00 */
[----:B-----5:R-:W-:Y:S05]  /*ec60*/  CALL.REL.NOINC `($_ZN7cutlass13device_kernelIN5flash19enable_sm80_to_sm89INS1_16FlashAttnBwdSm80INS1_25CollectiveMainloopBwdSm80ILi2ELi2EN4cute5tupleIJNS5_1CILi128EEES8_NS7_ILi64EEEEEENS_10bfloat16_tEfNS_4arch4Sm80ELb0ELb0ELb1ELb1ELb0ELb0ELb0ELb0ELi2ELi4ELi4ELi4ELb0EEENS1_24CollectiveEpilogueBwdGQAISA_fSD_Li256ELb1ELb0EEENS1_19SingleTileSchedulerILb1ELb0ELb0ELi128EEEEEEEEEvNT_6ParamsE$_ZZN4cute16flatten_to_tupleINS_5tupleIJNS_1CILi0EEENS1_IJNS2_ILi1EEENS2_ILi512EEEiEEEEEEEEDaRKT_ENKUlRKT_E_clIS6_EEDaSD_) ;  /* 0xffffd3e000007944 */ /* 0x020fea0003c3ffff */
[----:B------:R-:W-:Y:S02]  /*ec70*/  MOV R10, 0xec90 ;  /* 0x0000ec90000a7802 */ /* 0x000fe40000000f00 */
[----:B------:R-:W-:Y:S05]  /*ec80*/  CALL.REL.NOINC `($_ZN7cutlass13device_kernelIN5flash19enable_sm80_to_sm89INS1_16FlashAttnBwdSm80INS1_25CollectiveMainloopBwdSm80ILi2ELi2EN4cute5tupleIJNS5_1CILi128EEES8_NS7_ILi64EEEEEENS_10bfloat16_tEfNS_4arch4Sm80ELb0ELb0ELb1ELb1ELb0ELb0ELb0ELb0ELi2ELi4ELi4ELi4ELb0EEENS1_24CollectiveEpilogueBwdGQAISA_fSD_Li256ELb1ELb0EEENS1_19SingleTileSchedulerILb1ELb0ELb0ELi128EEEEEEEEEvNT_6ParamsE$_ZZN4cute12filter_tupleINS_5tupleIJNS_1CILi0EEENS1_IJNS2_ILi1EEENS2_ILi512EEEiEEEEEEZNS_16flatten_to_tupleIS7_EEDaRKT_EUlRKT_E_EEDaSB_OT0_ENKUlDpSE_E_clIJNS1_IJS3_EEES6_EEEDaSI_) ;  /* 0xffffc7f000007944 */ /* 0x000fea0003c3ffff */
[----:B-----5:R-:W-:Y:S02]  /*ec90*/  MOV R10, R2 ;  /* 0x00000002000a7202 */ /* 0x020fe40000000f00 */
[----:B------:R-:W-:Y:S02]  /*eca0*/  MOV R2, R6 ;  /* 0x0000000600027202 */ /* 0x000fe40000000f00 */
[----:B------:R-:W-:-:S04]  /*ecb0*/  MOV R3, 0x0 ;  /* 0x0000000000037802 */ /* 0x000fc80000000f00 */
[----:B------:R-:W-:Y:S05]  /*ecc0*/  RET.REL.NODEC R2 `(_ZN7cutlass13device_kernelIN5flash19enable_sm80_to_sm89INS1_16FlashAttnBwdSm80INS1_25CollectiveMainloopBwdSm80ILi2ELi2EN4cute5tupleIJNS5_1CILi128EEES8_NS7_ILi64EEEEEENS_10bfloat16_tEfNS_4arch4Sm80ELb0ELb0ELb1ELb1ELb0ELb0ELb0ELb0ELi2ELi4ELi4ELi4ELb0EEENS1_24CollectiveEpilogueBwdGQAISA_fSD_Li256ELb1ELb0EEENS1_19SingleTileSchedulerILb1ELb0ELb0ELi128EEEEEEEEEvNT_6ParamsE) ;  /* 0xffff133002007950 */ /* 0x000fea0003c3ffff */
        .type           $_ZN7cutlass13device_kernelIN5flash19enable_sm80_to_sm89INS1_16FlashAttnBwdSm80INS1_25CollectiveMainloopBwdSm80ILi2ELi2EN4cute5tupleIJNS5_1CILi128EEES8_NS7_ILi64EEEEEENS_10bfloat16_tEfNS_4arch4Sm80ELb0ELb0ELb1ELb1ELb0ELb0ELb0ELb0ELi2ELi4ELi4ELi4ELb0EEENS1_24CollectiveEpilogueBwdGQAISA_fSD_Li256ELb1ELb0EEENS1_19SingleTileSchedulerILb1ELb0ELb0ELi128EEEEEEEEEvNT_6ParamsE$_ZZN4cute7flattenINS_5tupleIJNS1_IJNS_1CILi0EEENS1_IJNS2_ILi1EEENS2_ILi512EEEiEEEEEENS2_ILi4096EEENS1_IJiNS2_ILi8192EEEEEEEEEEEDaRKT_ENKUlRKT_E_clISA_EEDaSH_,@function
        .size           $_ZN7cutlass13device_kernelIN5flash19enable_sm80_to_sm89INS1_16FlashAttnBwdSm80INS1_25CollectiveMainloopBwdSm80ILi2ELi2EN4cute5tupleIJNS5_1CILi128EEES8_NS7_ILi64EEEEEENS_10bfloat16_tEfNS_4arch4Sm80ELb0ELb0ELb1ELb1ELb0ELb0ELb0ELb0ELi2ELi4ELi4ELi4ELb0EEENS1_24CollectiveEpilogueBwdGQAISA_fSD_Li256ELb1ELb0EEENS1_19SingleTileSchedulerILb1ELb0ELb0ELi128EEEEEEEEEvNT_6ParamsE$_ZZN4cute7flattenINS_5tupleIJNS1_IJNS_1CILi0EEENS1_IJNS2_ILi1EEENS2_ILi512EEEiEEEEEENS2_ILi4096EEENS1_IJiNS2_ILi8192EEEEEEEEEEEDaRKT_ENKUlRKT_E_clISA_EEDaSH_,($_ZN7cutlass13device_kernelIN5flash19enable_sm80_to_sm89INS1_16FlashAttnBwdSm80INS1_25CollectiveMainloopBwdSm80ILi2ELi2EN4cute5tupleIJNS5_1CILi128EEES8_NS7_ILi64EEEEEENS_10bfloat16_tEfNS_4arch4Sm80ELb0ELb0ELb1ELb1ELb0ELb0ELb0ELb0ELi2ELi4ELi4ELi4ELb0EEENS1_24CollectiveEpilogueBwdGQAISA_fSD_Li256ELb1ELb0EEENS1_19SingleTileSchedulerILb1ELb0ELb0ELi128EEEEEEEEEvNT_6ParamsE$_ZZN4cute7flattenINS_5tupleIJNS_1CILi1EEENS1_IJNS2_ILi8EEEiiEEENS2_ILi64EEENS1_IJiNS2_ILi144EEENS2_ILi288EEEEEENS2_ILi512EEEEEEEEDaRKT_ENKUlRKT_E_clIS5_EEDaSH_ - $_ZN7cutlass13device_kernelIN5flash19enable_sm80_to_sm89INS1_16FlashAttnBwdSm80INS1_25CollectiveMainloopBwdSm80ILi2ELi2EN4cute5tupleIJNS5_1CILi128EEES8_NS7_ILi64EEEEEENS_10bfloat16_tEfNS_4arch4Sm80ELb0ELb0ELb1ELb1ELb0ELb0ELb0ELb0ELi2ELi4ELi4ELi4ELb0EEENS1_24CollectiveEpilogueBwdGQAISA_fSD_Li256ELb1ELb0EEENS1_19SingleTileSchedulerILb1ELb0ELb0ELi128EEEEEEEEEvNT_6ParamsE$_ZZN4cute7flattenINS_5tupleIJNS1_IJNS_1CILi0EEENS1_IJNS2_ILi1EEENS2_ILi512EEEiEEEEEENS2_ILi4096EEENS1_IJiNS2_ILi8192EEEEEEEEEEEDaRKT_ENKUlRKT_E_clISA_EEDaSH_)
$_ZN7cutlass13device_kernelIN5flash19enable_sm80_to_sm89INS1_16FlashAttnBwdSm80INS1_25CollectiveMainloopBwdSm80ILi2ELi2EN4cute5tupleIJNS5_1CILi128EEES8_NS7_ILi64EEEEEENS_10bfloat16_tEfNS_4arch4Sm80ELb0ELb0ELb1ELb1ELb0ELb0ELb0ELb0ELi2ELi4ELi4ELi4ELb0EEENS1_24CollectiveEpilogueBwdGQAISA_fSD_Li256ELb1ELb0EEENS1_19SingleTileSchedulerILb1ELb0ELb0ELi128EEEEEEEEEvNT_6ParamsE$_ZZN4cute7flattenINS_5tupleIJNS1_IJNS_1CILi0EEENS1_IJNS2_ILi1EEENS2_ILi512EEEiEEEEEENS2_ILi4096EEENS1_IJiNS2_ILi8192EEEEEEEEEEEDaRKT_ENKUlRKT_E_clISA_EEDaSH_:
[----:B------:R-:W-:Y:S02]  /*ecd0*/  MOV R8, R2 ;  /* 0x0000000200087202 */ /* 0x000fe40000000f00 */
[----:B------:R-:W-:-:S04]  /*ece0*/  MOV R9, 0x0 ;  /* 0x0000000000097802 */ /* 0x000fc80000000f00 */
[----:B------:R-:W-:Y:S05]  /*ecf0*/  RET.REL.NODEC R8 `(_ZN7cutlass13device_kernelIN5flash19enable_sm80_to_sm89INS1_16FlashAttnBwdSm80INS1_25CollectiveMainloopBwdSm80ILi2ELi2EN4cute5tupleIJNS5_1CILi128EEES8_NS7_ILi64EEEEEENS_10bfloat16_tEfNS_4arch4Sm80ELb0ELb0ELb1ELb1ELb0ELb0ELb0ELb0ELi2ELi4ELi4ELi4ELb0EEENS1_24CollectiveEpilogueBwdGQAISA_fSD_Li256ELb1ELb0EEENS1_19SingleTileSchedulerILb1ELb0ELb0ELi128EEEEEEEEEvNT_6ParamsE) ;  /* 0xffff130008007950 */ /* 0x000fea0003c3ffff */
        .type           $_ZN7cutlass13device_kernelIN5flash19enable_sm80_to_sm89INS1_16FlashAttnBwdSm80INS1_25CollectiveMainloopBwdSm80ILi2ELi2EN4cute5tupleIJNS5_1CILi128EEES8_NS7_ILi64EEEEEENS_10bfloat16_tEfNS_4arch4Sm80ELb0ELb0ELb1ELb1ELb0ELb0ELb0ELb0ELi2ELi4ELi4ELi4ELb0EEENS1_24CollectiveEpilogueBwdGQAISA_fSD_Li256ELb1ELb0EEENS1_19SingleTileSchedulerILb1ELb0ELb0ELi128EEEEEEEEEvNT_6ParamsE$_ZZN4cute7flattenINS_5tupleIJNS_1CILi1EEENS1_IJNS2_ILi8EEEiiEEENS2_ILi64EEENS1_IJiNS2_ILi144EEENS2_ILi288EEEEEENS2_ILi512EEEEEEEEDaRKT_ENKUlRKT_E_clIS5_EEDaSH_,@function
        .size           $_ZN7cutlass13device_kernelIN5flash19enable_sm80_to_sm89INS1_16FlashAttnBwdSm80INS1_25CollectiveMainloopBwdSm80ILi2ELi2EN4cute5tupleIJNS5_1CILi128EEES8_NS7_ILi64EEEEEENS_10bfloat16_tEfNS_4arch4Sm80ELb0ELb0ELb1ELb1ELb0ELb0ELb0ELb0ELi2ELi4ELi4ELi4ELb0EEENS1_24CollectiveEpilogueBwdGQAISA_fSD_Li256ELb1ELb0EEENS1_19SingleTileSchedulerILb1ELb0ELb0ELi128EEEEEEEEEvNT_6ParamsE$_ZZN4cute7flattenINS_5tupleIJNS_1CILi1EEENS1_IJNS2_ILi8EEEiiEEENS2_ILi64EEENS1_IJiNS2_ILi144EEENS2_ILi288EEEEEENS2_ILi512EEEEEEEEDaRKT_ENKUlRKT_E_clIS5_EEDaSH_,($_ZN7cutlass13device_kernelIN5flash19enable_sm80_to_sm89INS1_16FlashAttnBwdSm80INS1_25CollectiveMainloopBwdSm80ILi2ELi2EN4cute5tupleIJNS5_1CILi128EEES8_NS7_ILi64EEEEEENS_10bfloat16_tEfNS_4arch4Sm80ELb0ELb0ELb1ELb1ELb0ELb0ELb0ELb0ELi2ELi4ELi4ELi4ELb0EEENS1_24CollectiveEpilogueBwdGQAISA_fSD_Li256ELb1ELb0EEENS1_19SingleTileSchedulerILb1ELb0ELb0ELi128EEEEEEEEEvNT_6ParamsE$_ZZN4cute7flattenINS_5tupleIJNS_1CILi1EEENS1_IJNS2_ILi8EEEiiEEENS2_ILi64EEENS1_IJiNS2_ILi144EEENS2_ILi288EEEEEENS2_ILi512EEEEEEEEDaRKT_ENKUlRKT_E_clIS9_EEDaSH_ - $_ZN7cutlass13device_kernelIN5flash19enable_sm80_to_sm89INS1_16FlashAttnBwdSm80INS1_25CollectiveMainloopBwdSm80ILi2ELi2EN4cute5tupleIJNS5_1CILi128EEES8_NS7_ILi64EEEEEENS_10bfloat16_tEfNS_4arch4Sm80ELb0ELb0ELb1ELb1ELb0ELb0ELb0ELb0ELi2ELi4ELi4ELi4ELb0EEENS1_24CollectiveEpilogueBwdGQAISA_fSD_Li256ELb1ELb0EEENS1_19SingleTileSchedulerILb1ELb0ELb0ELi128EEEEEEEEEvNT_6ParamsE$_ZZN4cute7flattenINS_5tupleIJNS_1CILi1EEENS1_IJNS2_ILi8EEEiiEEENS2_ILi64EEENS1_IJiNS2_ILi144EEENS2_ILi288EEEEEENS2_ILi512EEEEEEEEDaRKT_ENKUlRKT_E_clIS5_EEDaSH_)
$_ZN7cutlass13device_kernelIN5flash19enable_sm80_to_sm89INS1_16FlashAttnBwdSm80INS1_25CollectiveMainloopBwdSm80ILi2ELi2EN4cute5tupleIJNS5_1CILi128EEES8_NS7_ILi64EEEEEENS_10bfloat16_tEfNS_4arch4Sm80ELb0ELb0ELb1ELb1ELb0ELb0ELb0ELb0ELi2ELi4ELi4ELi4ELb0EEENS1_24CollectiveEpilogueBwdGQAISA_fSD_Li256ELb1ELb0EEENS1_19SingleTileSchedulerILb1ELb0ELb0ELi128EEEEEEEEEvNT_6ParamsE$_ZZN4cute7flattenINS_5tupleIJNS_1CILi1EEENS1_IJNS2_ILi8EEEiiEEENS2_ILi64EEENS1_IJiNS2_ILi144EEENS2_ILi288EEEEEENS2_ILi512EEEEEEEEDaRKT_ENKUlRKT_E_clIS5_EEDaSH_:
[----:B------:R-:W-:-:S04]  /*ed00*/  MOV R5, 0x0 ;  /* 0x0000000000057802 */ /* 0x000fc80000000f00 */
[----:B------:R-:W-:Y:S05]  /*ed10*/  RET.REL.NODEC R4 `(_ZN7cutlass13device_kernelIN5flash19enable_sm80_to_sm89INS1_16FlashAttnBwdSm80INS1_25CollectiveMainloopBwdSm80ILi2ELi2EN4cute5tupleIJNS5_1CILi128EEES8_NS7_ILi64EEEEEENS_10bfloat16_tEfNS_4arch4Sm80ELb0ELb0ELb1ELb1ELb0ELb0ELb0ELb0ELi2ELi4ELi4ELi4ELb0EEENS1_24CollectiveEpilogueBwdGQAISA_fSD_Li256ELb1ELb0EEENS1_19SingleTileSchedulerILb1ELb0ELb0ELi128EEEEEEEEEvNT_6ParamsE) ;  /* 0xffff12e004007950 */ /* 0x000fea0003c3ffff */
        .type           $_ZN7cutlass13device_kernelIN5flash19enable_sm80_to_sm89INS1_16FlashAttnBwdSm80INS1_25CollectiveMainloopBwdSm80ILi2ELi2EN4cute5tupleIJNS5_1CILi128EEES8_NS7_ILi64EEEEEENS_10bfloat16_tEfNS_4arch4Sm80ELb0ELb0ELb1ELb1ELb0ELb0ELb0ELb0ELi2ELi4ELi4ELi4ELb0EEENS1_24CollectiveEpilogueBwdGQAISA_fSD_Li256ELb1ELb0EEENS1_19SingleTileSchedulerILb1ELb0ELb0ELi128EEEEEEEEEvNT_6ParamsE$_ZZN4cute7flattenINS_5tupleIJNS_1CILi1EEENS1_IJNS2_ILi8EEEiiEEENS2_ILi64EEENS1_IJiNS2_ILi144EEENS2_ILi288EEEEEENS2_ILi512EEEEEEEEDaRKT_ENKUlRKT_E_clIS9_EEDaSH_,@function
        .size           $_ZN7cutlass13device_kernelIN5flash19enable_sm80_to_sm89INS1_16FlashAttnBwdSm80INS1_25CollectiveMainloopBwdSm80ILi2ELi2EN4cute5tupleIJNS5_1CILi128EEES8_NS7_ILi64EEEEEENS_10bfloat16_tEfNS_4arch4Sm80ELb0ELb0ELb1ELb1ELb0ELb0ELb0ELb0ELi2ELi4ELi4ELi4ELb0EEENS1_24CollectiveEpilogueBwdGQAISA_fSD_Li256ELb1ELb0EEENS1_19SingleTileSchedulerILb1ELb0ELb0ELi128EEEEEEEEEvNT_6ParamsE$_ZZN4cute7flattenINS_5tupleIJNS_1CILi1EEENS1_IJNS2_ILi8EEEiiEEENS2_ILi64EEENS1_IJiNS2_ILi144EEENS2_ILi288EEEEEENS2_ILi512EEEEEEEEDaRKT_ENKUlRKT_E_clIS9_EEDaSH_,($_ZN7cutlass13device_kernelIN5flash19enable_sm80_to_sm89INS1_16FlashAttnBwdSm80INS1_25CollectiveMainloopBwdSm80ILi2ELi2EN4cute5tupleIJNS5_1CILi128EEES8_NS7_ILi64EEEEEENS_10bfloat16_tEfNS_4arch4Sm80ELb0ELb0ELb1ELb1ELb0ELb0ELb0ELb0ELi2ELi4ELi4ELi4ELb0EEENS1_24CollectiveEpilogueBwdGQAISA_fSD_Li256ELb1ELb0EEENS1_19SingleTileSchedulerILb1ELb0ELb0ELi128EEEEEEEEEvNT_6ParamsE$_ZZN4cute7flattenINS_5tupleIJNS_1CILi1EEENS1_IJiiiEEENS2_ILi64EEENS1_IJNS2_ILi72EEENS2_ILi144EEENS2_ILi288EEEEEENS2_ILi512EEEEEEEEDaRKT_ENKUlRKT_E_clIS4_EEDaSH_ - $_ZN7cutlass13device_kernelIN5flash19enable_sm80_to_sm89INS1_16FlashAttnBwdSm80INS1_25CollectiveMainloopBwdSm80ILi2ELi2EN4cute5tupleIJNS5_1CILi128EEES8_NS7_ILi64EEEEEENS_10bfloat16_tEfNS_4arch4Sm80ELb0ELb0ELb1ELb1ELb0ELb0ELb0ELb0ELi2ELi4ELi4ELi4ELb0EEENS1_24CollectiveEpilogueBwdGQAISA_fSD_Li256ELb1ELb0EEENS1_19SingleTileSchedulerILb1ELb0ELb0ELi128EEEEEEEEEvNT_6ParamsE$_ZZN4cute7flattenINS_5tupleIJNS_1CILi1EEENS1_IJNS2_ILi8EEEiiEEENS2_ILi64EEENS1_IJiNS2_ILi144EEENS2_ILi288EEEEEENS2_ILi512EEEEEEEEDaRKT_ENKUlRKT_E_clIS9_EEDaSH_)
$_ZN7cutlass13device_kernelIN5flash19enable_sm80_to_sm89INS1_16FlashAttnBwdSm80INS1_25CollectiveMainloopBwdSm80ILi2ELi2EN4cute5tupleIJNS5_1CILi128EEES8_NS7_ILi64EEEEEENS_10bfloat16_tEfNS_4arch4Sm80ELb0ELb0ELb1ELb1ELb0ELb0ELb0ELb0ELi2ELi4ELi4ELi4ELb0EEENS1_24CollectiveEpilogueBwdGQAISA_fSD_Li256ELb1ELb0EEENS1_19SingleTileSchedulerILb1ELb0ELb0ELi128EEEEEEEEEvNT_6ParamsE$_ZZN4cute7flattenINS_5tupleIJNS_1CILi1EEENS1_IJNS2_ILi8EEEiiEEENS2_ILi64EEENS1_IJiNS2_ILi144EEENS2_ILi288EEEEEENS2_ILi512EEEEEEEEDaRKT_ENKUlRKT_E_clIS9_EEDaSH_:
[----:B------:R-:W-:Y:S02]  /*ed20*/  MOV R2, R5 ;  /* 0x0000000500027202 */ /* 0x000fe40000000f00 */
[----:B------:R-:W-:-:S04]  /*ed30*/  MOV R5, 0x0 ;  /* 0x0000000000057802 */ /* 0x000fc80000000f00 */
[----:B------:R-:W-:Y:S05]  /*ed40*/  RET.REL.NODEC R4 `(_ZN7cutlass13device_kernelIN5flash19enable_sm80_to_sm89INS1_16FlashAttnBwdSm80INS1_25CollectiveMainloopBwdSm80ILi2ELi2EN4cute5tupleIJNS5_1CILi128EEES8_NS7_ILi64EEEEEENS_10bfloat16_tEfNS_4arch4Sm80ELb0ELb0ELb1ELb1ELb0ELb0ELb0ELb0ELi2ELi4ELi4ELi4ELb0EEENS1_24CollectiveEpilogueBwdGQAISA_fSD_Li256ELb1ELb0EEENS1_19SingleTileSchedulerILb1ELb0ELb0ELi128EEEEEEEEEvNT_6ParamsE) ;  /* 0xffff12b004007950 */ /* 0x000fea0003c3ffff */
        .type           $_ZN7cutlass13device_kernelIN5flash19enable_sm80_to_sm89INS1_16FlashAttnBwdSm80INS1_25CollectiveMainloopBwdSm80ILi2ELi2EN4cute5tupleIJNS5_1CILi128EEES8_NS7_ILi64EEEEEENS_10bfloat16_tEfNS_4arch4Sm80ELb0ELb0ELb1ELb1ELb0ELb0ELb0ELb0ELi2ELi4ELi4ELi4ELb0EEENS1_24CollectiveEpilogueBwdGQAISA_fSD_Li256ELb1ELb0EEENS1_19SingleTileSchedulerILb1ELb0ELb0ELi128EEEEEEEEEvNT_6ParamsE$_ZZN4cute7flattenINS_5tupleIJNS_1CILi1EEENS1_IJiiiEEENS2_ILi64EEENS1_IJNS2_ILi72EEENS2_ILi144EEENS2_ILi288EEEEEENS2_ILi512EEEEEEEEDaRKT_ENKUlRKT_E_clIS4_EEDaSH_,@function
        .size           $_ZN7cutlass13device_kernelIN5flash19enable_sm80_to_sm89INS1_16FlashAttnBwdSm80INS1_25CollectiveMainloopBwdSm80ILi2ELi2EN4cute5tupleIJNS5_1CILi128EEES8_NS7_ILi64EEEEEENS_10bfloat16_tEfNS_4arch4Sm80ELb0ELb0ELb1ELb1ELb0ELb0ELb0ELb0ELi2ELi4ELi4ELi4ELb0EEENS1_24CollectiveEpilogueBwdGQAISA_fSD_Li256ELb1ELb0EEENS1_19SingleTileSchedulerILb1ELb0ELb0ELi128EEEEEEEEEvNT_6ParamsE$_ZZN4cute7flattenINS_5tupleIJNS_1CILi1EEENS1_IJiiiEEENS2_ILi64EEENS1_IJNS2_ILi72EEENS2_ILi144EEENS2_ILi288EEEEEENS2_ILi512EEEEEEEEDaRKT_ENKUlRKT_E_clIS4_EEDaSH_,($_ZN7cutlass13device_kernelIN5flash19enable_sm80_to_sm89INS1_16FlashAttnBwdSm80INS1_25CollectiveMainloopBwdSm80ILi2ELi2EN4cute5tupleIJNS5_1CILi128EEES8_NS7_ILi64EEEEEENS_10bfloat16_tEfNS_4arch4Sm80ELb0ELb0ELb1ELb1ELb0ELb0ELb0ELb0ELi2ELi4ELi4ELi4ELb0EEENS1_24CollectiveEpilogueBwdGQAISA_fSD_Li256ELb1ELb0EEENS1_19SingleTileSchedulerILb1ELb0ELb0ELi128EEEEEEEEEvNT_6ParamsE$_ZZN4cute7idx2crdINS_5tupleIJiiNS_1CILi0EEEEEENS1_IJNS1_IJNS2_ILi4EEENS2_ILi8EEEEEENS2_ILi2EEENS2_ILi1EEEEEEEEDaRKT_RKT0_ENKUlRKT_RKT0_E_clIiS7_EEDaSJ_SM_ - $_ZN7cutlass13device_kernelIN5flash19enable_sm80_to_sm89INS1_16FlashAttnBwdSm80INS1_25CollectiveMainloopBwdSm80ILi2ELi2EN4cute5tupleIJNS5_1CILi128EEES8_NS7_ILi64EEEEEENS_10bfloat16_tEfNS_4arch4Sm80ELb0ELb0ELb1ELb1ELb0ELb0ELb0ELb0ELi2ELi4ELi4ELi4ELb0EEENS1_24CollectiveEpilogueBwdGQAISA_fSD_Li256ELb1ELb0EEENS1_19SingleTileSchedulerILb1ELb0ELb0ELi128EEEEEEEEEvNT_6ParamsE$_ZZN4cute7flattenINS_5tupleIJNS_1CILi1EEENS1_IJiiiEEENS2_ILi64EEENS1_IJNS2_ILi72EEENS2_ILi144EEENS2_ILi288EEEEEENS2_ILi512EEEEEEEEDaRKT_ENKUlRKT_E_clIS4_EEDaSH_)
$_ZN7cutlass13device_kernelIN5flash19enable_sm80_to_sm89INS1_16FlashAttnBwdSm80INS1_25CollectiveMainloopBwdSm80ILi2ELi2EN4cute5tupleIJNS5_1CILi128EEES8_NS7_ILi64EEEEEENS_10bfloat16_tEfNS_4arch4Sm80ELb0ELb0ELb1ELb1ELb0ELb0ELb0ELb0ELi2ELi4ELi4ELi4ELb0EEENS1_24CollectiveEpilogueBwdGQAISA_fSD_Li256ELb1ELb0EEENS1_19SingleTileSchedulerILb1ELb0ELb0ELi128EEEEEEEEEvNT_6ParamsE$_ZZN4cute7flattenINS_5tupleIJNS_1CILi1EEENS1_IJiiiEEENS2_ILi64EEENS1_IJNS2_ILi72EEENS2_ILi144EEENS2_ILi288EEEEEENS2_ILi512EEEEEEEEDaRKT_ENKUlRKT_E_clIS4_EEDaSH_:
[----:B------:R-:W-:Y:S02]  /*ed50*/  MOV R8, R4 ;  /* 0x0000000400087202 */ /* 0x000fe40000000f00 */
[----:B------:R-:W-:-:S04]  /*ed60*/  MOV R9, 0x0 ;  /* 0x0000000000097802 */ /* 0x000fc80000000f00 */
[----:B------:R-:W-:Y:S05]  /*ed70*/  RET.REL.NODEC R8 `(_ZN7cutlass13device_kernelIN5flash19enable_sm80_to_sm89INS1_16FlashAttnBwdSm80INS1_25CollectiveMainloopBwdSm80ILi2ELi2EN4cute5tupleIJNS5_1CILi128EEES8_NS7_ILi64EEEEEENS_10bfloat16_tEfNS_4arch4Sm80ELb0ELb0ELb1ELb1ELb0ELb0ELb0ELb0ELi2ELi4ELi4ELi4ELb0EEENS1_24CollectiveEpilogueBwdGQAISA_fSD_Li256ELb1ELb0EEENS1_19SingleTileSchedulerILb1ELb0ELb0ELi128EEEEEEEEEvNT_6ParamsE) ;  /* 0xffff128008007950 */ /* 0x000fea0003c3ffff */
        .type           $_ZN7cutlass13device_kernelIN5flash19enable_sm80_to_sm89INS1_16FlashAttnBwdSm80INS1_25CollectiveMainloopBwdSm80ILi2ELi2EN4cute5tupleIJNS5_1CILi128EEES8_NS7_ILi64EEEEEENS_10bfloat16_tEfNS_4arch4Sm80ELb0ELb0ELb1ELb1ELb0ELb0ELb0ELb0ELi2ELi4ELi4ELi4ELb0EEENS1_24CollectiveEpilogueBwdGQAISA_fSD_Li256ELb1ELb0EEENS1_19SingleTileSchedulerILb1ELb0ELb0ELi128EEEEEEEEEvNT_6ParamsE$_ZZN4cute7idx2crdINS_5tupleIJiiNS_1CILi0EEEEEENS1_IJNS1_IJNS2_ILi4EEENS2_ILi8EEEEEENS2_ILi2EEENS2_ILi1EEEEEEEEDaRKT_RKT0_ENKUlRKT_RKT0_E_clIiS7_EEDaSJ_SM_,@function
        .size           $_ZN7cutlass13device_kernelIN5flash19enable_sm80_to_sm89INS1_16FlashAttnBwdSm80INS1_25CollectiveMainloopBwdSm80ILi2ELi2EN4cute5tupleIJNS5_1CILi128EEES8_NS7_ILi64EEEEEENS_10bfloat16_tEfNS_4arch4Sm80ELb0ELb0ELb1ELb1ELb0ELb0ELb0ELb0ELi2ELi4ELi4ELi4ELb0EEENS1_24CollectiveEpilogueBwdGQAISA_fSD_Li256ELb1ELb0EEENS1_19SingleTileSchedulerILb1ELb0ELb0ELi128EEEEEEEEEvNT_6ParamsE$_ZZN4cute7idx2crdINS_5tupleIJiiNS_1CILi0EEEEEENS1_IJNS1_IJNS2_ILi4EEENS2_ILi8EEEEEENS2_ILi2EEENS2_ILi1EEEEEEEEDaRKT_RKT0_ENKUlRKT_RKT0_E_clIiS7_EEDaSJ_SM_,($_ZN7cutlass13device_kernelIN5flash19enable_sm80_to_sm89INS1_16FlashAttnBwdSm80INS1_25CollectiveMainloopBwdSm80ILi2ELi2EN4cute5tupleIJNS5_1CILi128EEES8_NS7_ILi64EEEEEENS_10bfloat16_tEfNS_4arch4Sm80ELb0ELb0ELb1ELb1ELb0ELb0ELb0ELb0ELi2ELi4ELi4ELi4ELb0EEENS1_24CollectiveEpilogueBwdGQAISA_fSD_Li256ELb1ELb0EEENS1_19SingleTileSchedulerILb1ELb0ELb0ELi128EEEEEEEEEvNT_6ParamsE$_ZZN4cute7idx2crdINS_5tupleIJiiNS_1CILi0EEEEEENS1_IJNS1_IJNS2_ILi4EEENS2_ILi8EEEEEENS2_ILi2EEENS2_ILi1EEEEEEEEDaRKT_RKT0_ENKUlRKT_RKT0_E_clIiS8_EEDaSJ_SM_ - $_ZN7cutlass13device_kernelIN5flash19enable_sm80_to_sm89INS1_16FlashAttnBwdSm80INS1_25CollectiveMainloopBwdSm80ILi2ELi2EN4cute5tupleIJNS5_1CILi128EEES8_NS7_ILi64EEEEEENS_10bfloat16_tEfNS_4arch4Sm80ELb0ELb0ELb1ELb1ELb0ELb0ELb0ELb0ELi2ELi4ELi4ELi4ELb0EEENS1_24CollectiveEpilogueBwdGQAISA_fSD_Li256ELb1ELb0EEENS1_19SingleTileSchedulerILb1ELb0ELb0ELi128EEEEEEEEEvNT_6ParamsE$_ZZN4cute7idx2crdINS_5tupleIJiiNS_1CILi0EEEEEENS1_IJNS1_IJNS2_ILi4EEENS2_ILi8EEEEEENS2_ILi2EEENS2_ILi1EEEEEEEEDaRKT_RKT0_ENKUlRKT_RKT0_E_clIiS7_EEDaSJ_SM_)
$_ZN7cutlass13device_kernelIN5flash19enable_sm80_to_sm89INS1_16FlashAttnBwdSm80INS1_25CollectiveMainloopBwdSm80ILi2ELi2EN4cute5tupleIJNS5_1CILi128EEES8_NS7_ILi64EEEEEENS_10bfloat16_tEfNS_4arch4Sm80ELb0ELb0ELb1ELb1ELb0ELb0ELb0ELb0ELi2ELi4ELi4ELi4ELb0EEENS1_24CollectiveEpilogueBwdGQAISA_fSD_Li256ELb1ELb0EEENS1_19SingleTileSchedulerILb1ELb0ELb0ELi128EEEEEEEEEvNT_6ParamsE$_ZZN4cute7idx2crdINS_5tupleIJiiNS_1CILi0EEEEEENS1_IJNS1_IJNS2_ILi4EEENS2_ILi8EEEEEENS2_ILi2EEENS2_ILi1EEEEEEEEDaRKT_RKT0_ENKUlRKT_RKT0_E_clIiS7_EEDaSJ_SM_:
        /* <DEDUP_REMOVED lines=10> */
[----:B------:R-:W-:Y:S05]  /*ee20*/  CALL.REL.NOINC `($_ZN7cutlass13device_kernelIN5flash19enable_sm80_to_sm89INS1_16FlashAttnBwdSm80INS1_25CollectiveMainloopBwdSm80ILi2ELi2EN4cute5tupleIJNS5_1CILi128EEES8_NS7_ILi64EEEEEENS_10bfloat16_tEfNS_4arch4Sm80ELb0ELb0ELb1ELb1ELb0ELb0ELb0ELb0ELi2ELi4ELi4ELi4ELb0EEENS1_24CollectiveEpilogueBwdGQAISA_fSD_Li256ELb1ELb0EEENS1_19SingleTileSchedulerILb1ELb0ELb0ELi128EEEEEEEEEvNT_6ParamsE$_ZN4cute5tupleIJiEEC2ERKi) ;  /* 0xffffbda000007944 */ /* 0x000fea0003c3ffff */
[----:B------:R1:W5:Y:S01]  /*ee30*/  LDL R69, [R1+0x1680] ;  /* 0x0016800001457983 */ /* 0x0003620000100800 */
[----:B------:R-:W-:Y:S01]  /*ee40*/  IMAD.MOV.U32 R3, RZ, RZ, R13 ;  /* 0x000000ffff037224 */ /* 0x000fe200078e000d */
[----:B------:R-:W-:-:S02]  /*ee50*/  MOV R2, R11 ;  /* 0x0000000b00027202 */ /* 0x000fc40000000f00 */
[----:B------:R-:W-:Y:S02]  /*ee60*/  MOV R10, 0xee80 ;  /* 0x0000ee80000a7802 */ /* 0x000fe40000000f00 */
[----:B-1---5:R-:W-:Y:S05]  /*ee70*/  CALL.REL.NOINC `($_ZN7cutlass13device_kernelIN5flash19enable_sm80_to_sm89INS1_16FlashAttnBwdSm80INS1_25CollectiveMainloopBwdSm80ILi2ELi2EN4cute5tupleIJNS5_1CILi128EEES8_NS7_ILi64EEEEEENS_10bfloat16_tEfNS_4arch4Sm80ELb0ELb0ELb1ELb1ELb0ELb0ELb0ELb0ELi2ELi4ELi4ELi4ELb0EEENS1_24CollectiveEpilogueBwdGQAISA_fSD_Li256ELb1ELb0EEENS1_19SingleTileSchedulerILb1ELb0ELb0ELi128EEEEEEEEEvNT_6ParamsE$_ZN4cute5tupleIJiEEC2ERKi) ;  /* 0xffffbd5000007944 */ /* 0x022fea0003c3ffff */
[----:B------:R1:W5:Y:S01]  /*ee80*/  LDL R13, [R1+0x1680] ;  /* 0x00168000010d7983 */ /* 0x0003620000100800 */
[----:B------:R-:W-:Y:S01]  /*ee90*/  IMAD.MOV.U32 R3, RZ, RZ, R69 ;  /* 0x000000ffff037224 */ /* 0x000fe200078e0045 */
[----:B------:R-:W-:Y:S02]  /*eea0*/  MOV R2, R6 ;  /* 0x0000000600027202 */ /* 0x000fe40000000f00 */
[----:B------:R-:W-:Y:S02]  /*eeb0*/  MOV R10, 0xeed0 ;  /* 0x0000eed0000a7802 */ /* 0x000fe40000000f00 */
[----:B-1---5:R-:W-:Y:S05]  /*eec0*/  CALL.REL.NOINC `($_ZN7cutlass13device_kernelIN5flash19enable_sm80_to_sm89INS1_16FlashAttnBwdSm80INS1_25CollectiveMainloopBwdSm80ILi2ELi2EN4cute5tupleIJNS5_1CILi128EEES8_NS7_ILi64EEEEEENS_10bfloat16_tEfNS_4arch4Sm80ELb0ELb0ELb1ELb1ELb0ELb0ELb0ELb0ELi2ELi4ELi4ELi4ELb0EEENS1_24CollectiveEpilogueBwdGQAISA_fSD_Li256ELb1ELb0EEENS1_19SingleTileSchedulerILb1ELb0ELb0ELi128EEEEEEEEEvNT_6ParamsE$_ZN4cute5tupleIJiEEC2ERKi) ;  /* 0xffffbd0000007944 */ /* 0x022fea0003c3ffff */
[----:B------:R1:W5:Y:S01]  /*eed0*/  LDL R3, [R1+0x1684] ;  /* 0x0016840001037983 */ /* 0x0003620000100800 */
[----:B------:R-:W-:Y:S02]  /*eee0*/  MOV R2, R11 ;  /* 0x0000000b00027202 */ /* 0x000fe40000000f00 */
[----:B------:R-:W-:Y:S02]  /*eef0*/  MOV R10, 0xef10 ;  /* 0x0000ef10000a7802 */ /* 0x000fe40000000f00 */
[----:B-1---5:R-:W-:Y:S05]  /*ef00*/  CALL.REL.NOINC `($_ZN7cutlass13device_kernelIN5flash19enable_sm80_to_sm89INS1_16FlashAttnBwdSm80INS1_25CollectiveMainloopBwdSm80ILi2ELi2EN4cute5tupleIJNS5_1CILi128EEES8_NS7_ILi64EEEEEENS_10bfloat16_tEfNS_4arch4Sm80ELb0ELb0ELb1ELb1ELb0ELb0ELb0ELb0ELi2ELi4ELi4ELi4ELb0EEENS1_24CollectiveEpilogueBwdGQAISA_fSD_Li256ELb1ELb0EEENS1_19SingleTileSchedulerILb1ELb0ELb0ELi128EEEEEEEEEvNT_6ParamsE$_ZN4cute5tupleIJiEEC2ERKi) ;  /* 0xffffbcc000007944 */ /* 0x022fea0003c3ffff */
[----:B------:R1:W5:Y:S01]  /*ef10*/  LDL R69, [R1+0x1680] ;  /* 0x0016800001457983 */ /* 0x0003620000100800 */
[----:B------:R-:W-:Y:S01]  /*ef20*/  IMAD.MOV.U32 R2, RZ, RZ, R6 ;  /* 0x000000ffff027224 */ /* 0x000fe200078e0006 */
[----:B------:R-:W-:Y:S02]  /*ef30*/  MOV R3, R13 ;  /* 0x0000000d00037202 */ /* 0x000fe40000000f00 */
[----:B------:R-:W-:-:S02]  /*ef40*/  MOV R10, 0xef60 ;  /* 0x0000ef60000a7802 */ /* 0x000fc40000000f00 */
[----:B-1---5:R-:W-:Y:S05]  /*ef50*/  CALL.REL.NOINC `($_ZN7cutlass13device_kernelIN5flash19enable_sm80_to_sm89INS1_16FlashAttnBwdSm80INS1_25CollectiveMainloopBwdSm80ILi2ELi2EN4cute5tupleIJNS5_1CILi128EEES8_NS7_ILi64EEEEEENS_10bfloat16_tEfNS_4arch4Sm80ELb0ELb0ELb1ELb1ELb0ELb0ELb0ELb0ELi2ELi4ELi4ELi4ELb0EEENS1_24CollectiveEpilogueBwdGQAISA_fSD_Li256ELb1ELb0EEENS1_19SingleTileSchedulerILb1ELb0ELb0ELi128EEEEEEEEEvNT_6ParamsE$_ZN4cute5tupleIJiEEC2ERKi) ;  /* 0xffffbc7000007944 */ /* 0x022fea0003c3ffff */
[----:B------:R1:W5:Y:S01]  /*ef60*/  LDL R3, [R1+0x1684] ;  /* 0x0016840001037983 */ /* 0x0003620000100800 */
[----:B------:R-:W-:-:S03]  /*ef70*/  MOV R6, 0xef90 ;  /* 0x0000ef9000067802 */ /* 0x000fc60000000f00 */
[----:B-1---5:R-:W-:Y:S05]  /*ef80*/  CALL.REL.NOINC `($_ZN7cutlass13device_kernelIN5flash19enable_sm80_to_sm89INS1_16FlashAttnBwdSm80INS1_25CollectiveMainloopBwdSm80ILi2ELi2EN4cute5tupleIJNS5_1CILi128EEES8_NS7_ILi64EEEEEENS_10bfloat16_tEfNS_4arch4Sm80ELb0ELb0ELb1ELb1ELb0ELb0ELb0ELb0ELi2ELi4ELi4ELi4ELb0EEENS1_24CollectiveEpilogueBwdGQAISA_fSD_Li256ELb1ELb0EEENS1_19SingleTileSchedulerILb1ELb0ELb0ELi128EEEEEEEEEvNT_6ParamsE$_ZN4cute5tupleIJNS_1CILi0EEEiEEC2ERKS2_RKi) ;  /* 0xffffbb5000007944 */ /* 0x022fea0003c3ffff */
[----:B------:R1:W5:Y:S01]  /*ef90*/  LDL R70, [R1+0x1680] ;  /* 0x0016800001467983 */ /* 0x0003620000100800 */
[----:B------:R-:W-:Y:S01]  /*efa0*/  IMAD.MOV.U32 R3, RZ, RZ, R69 ;  /* 0x000000ffff037224 */ /* 0x000fe200078e0045 */
[----:B------:R-:W-:-:S02]  /*efb0*/  MOV R2, R11 ;  /* 0x0000000b00027202 */ /* 0x000fc40000000f00 */
[----:B------:R-:W-:Y:S02]  /*efc0*/  MOV R6, 0xefe0 ;  /* 0x0000efe000067802 */ /* 0x000fe40000000f00 */
[----:B-1---5:R-:W-:Y:S05]  /*efd0*/  CALL.REL.NOINC `($_ZN7cutlass13device_kernelIN5flash19enable_sm80_to_sm89INS1_16FlashAttnBwdSm80INS1_25CollectiveMainloopBwdSm80ILi2ELi2EN4cute5tupleIJNS5_1CILi128EEES8_NS7_ILi64EEEEEENS_10bfloat16_tEfNS_4arch4Sm80ELb0ELb0ELb1ELb1ELb0ELb0ELb0ELb0ELi2ELi4ELi4ELi4ELb0EEENS1_24CollectiveEpilogueBwdGQAISA_fSD_Li256ELb1ELb0EEENS1_19SingleTileSchedulerILb1ELb0ELb0ELi128EEEEEEEEEvNT_6ParamsE$_ZN4cute3eso3ESOILb0ELb1EJiNS_1CILi0EEEEEC2ERKiRKS3_) ;  /* 0xffff7f3000007944 */ /* 0x022fea0003c3ffff */
[----:B------:R2:W5:Y:S01]  /*efe0*/  LDL R10, [R1+0x1680] ;  /* 0x00168000010a7983 */ /* 0x0005620000100800 */
[----:B------:R-:W-:-:S03]  /*eff0*/  MOV R74, 0xf020 ;  /* 0x0000f020004a7802 */ /* 0x000fc60000000f00 */
[----:B------:R2:W-:Y:S04]  /*f000*/  STL [R1+0x1680], R70 ;  /* 0x0016804601007387 */ /* 0x0005e80000100800 */
[----:B-12--5:R-:W-:Y:S05]  /*f010*/  CALL.REL.NOINC `($_ZN7cutlass13device_kernelIN5flash19enable_sm80_to_sm89INS1_16FlashAttnBwdSm80INS1_25CollectiveMainloopBwdSm80ILi2ELi2EN4cute5tupleIJNS5_1CILi128EEES8_NS7_ILi64EEEEEENS_10bfloat16_tEfNS_4arch4Sm80ELb0ELb0ELb1ELb1ELb0ELb0ELb0ELb0ELi2ELi4ELi4ELi4ELb0EEENS1_24CollectiveEpilogueBwdGQAISA_fSD_Li256ELb1ELb0EEENS1_19SingleTileSchedulerILb1ELb0ELb0ELi128EEEEEEEEEvNT_6ParamsE$_ZZN4cuteplIJiEJNS_1CILi0EEEiEEEDaRKNS_15ArithmeticTupleIJDpT_EEERKNS3_IJDpT0_EEEENKUlDpRKT_E_clIJiiEEEDaSH_) ;  /* 0x00000e2000007944 */ /* 0x026fea0003c00000 */
[----:B-----5:R-:W-:Y:S02]  /*f020*/  MOV R8, R2 ;  /* 0x0000000200087202 */ /* 0x020fe40000000f00 */
[----:B------:R-:W-:Y:S02]  /*f030*/  MOV R2, 0xf050 ;  /* 0x0000f05000027802 */ /* 0x000fe40000000f00 */
[----:B-1----:R-:W-:Y:S05]  /*f040*/  CALL.REL.NOINC `($_ZN7cutlass13device_kernelIN5flash19enable_sm80_to_sm89INS1_16FlashAttnBwdSm80INS1_25CollectiveMainloopBwdSm80ILi2ELi2EN4cute5tupleIJNS5_1CILi128EEES8_NS7_ILi64EEEEEENS_10bfloat16_tEfNS_4arch4Sm80ELb0ELb0ELb1ELb1ELb0ELb0ELb0ELb0ELi2ELi4ELi4ELi4ELb0EEENS1_24CollectiveEpilogueBwdGQAISA_fSD_Li256ELb1ELb0EEENS1_19SingleTileSchedulerILb1ELb0ELb0ELi128EEEEEEEEEvNT_6ParamsE$_ZZN4cute19as_arithmetic_tupleINS_15ArithmeticTupleIJiiEEEEEDaRKT_ENKUlRKT_E_clIiEEDaS8_) ;  /* 0xffffd1b000007944 */ /* 0x002fea0003c3ffff */
[----:B------:R-:W-:Y:S01]  /*f050*/  IMAD.MOV.U32 R8, RZ, RZ, R3 ;  /* 0x000000ffff087224 */ /* 0x000fe200078e0003 */
[----:B------:R-:W-:Y:S02]  /*f060*/  MOV R10, R6 ;  /* 0x00000006000a7202 */ /* 0x000fe40000000f00 */
[----:B------:R-:W-:Y:S02]  /*f070*/  MOV R2, 0xf090 ;  /* 0x0000f09000027802 */ /* 0x000fe40000000f00 */
[----:B------:R-:W-:Y:S05]  /*f080*/  CALL.REL.NOINC `($_ZN7cutlass13device_kernelIN5flash19enable_sm80_to_sm89INS1_16FlashAttnBwdSm80INS1_25CollectiveMainloopBwdSm80ILi2ELi2EN4cute5tupleIJNS5_1CILi128EEES8_NS7_ILi64EEEEEENS_10bfloat16_tEfNS_4arch4Sm80ELb0ELb0ELb1ELb1ELb0ELb0ELb0ELb0ELi2ELi4ELi4ELi4ELb0EEENS1_24CollectiveEpilogueBwdGQAISA_fSD_Li256ELb1ELb0EEENS1_19SingleTileSchedulerILb1ELb0ELb0ELi128EEEEEEEEEvNT_6ParamsE$_ZZN4cute19as_arithmetic_tupleINS_15ArithmeticTupleIJiiEEEEEDaRKT_ENKUlRKT_E_clIiEEDaS8_) ;  /* 0xffffd17000007944 */ /* 0x000fea0003c3ffff */
[----:B------:R1:W-:Y:S01]  /*f090*/  STL [R1+0x1680], R6 ;  /* 0x0016800601007387 */ /* 0x0003e20000100800 */
[----:B------:R-:W-:-:S03]  /*f0a0*/  MOV R74, 0xf0c0 ;  /* 0x0000f0c0004a7802 */ /* 0x000fc60000000f00 */
[----:B-1----:R-:W-:Y:S05]  /*f0b0*/  CALL.REL.NOINC `($_ZN7cutlass13device_kernelIN5flash19enable_sm80_to_sm89INS1_16FlashAttnBwdSm80INS1_25CollectiveMainloopBwdSm80ILi2ELi2EN4cute5tupleIJNS5_1CILi128EEES8_NS7_ILi64EEEEEENS_10bfloat16_tEfNS_4arch4Sm80ELb0ELb0ELb1ELb1ELb0ELb0ELb0ELb0ELi2ELi4ELi4ELi4ELb0EEENS1_24CollectiveEpilogueBwdGQAISA_fSD_Li256ELb1ELb0EEENS1_19SingleTileSchedulerILb1ELb0ELb0ELi128EEEEEEEEEvNT_6ParamsE$_ZZN4cute19as_arithmetic_tupleINS_15ArithmeticTupleIJiiEEEEEDaRKT_ENKUlDpRKT_E_clIJiiEEEDaS9_) ;  /* 0xffffd0c000007944 */ /* 0x002fea0003c3ffff */
[----:B-----5:R-:W-:Y:S02]  /*f0c0*/  MOV R6, R2 ;  /* 0x0000000200067202 */ /* 0x020fe40000000f00 */
[----:B------:R-:W-:Y:S02]  /*f0d0*/  MOV R2, 0xf0f0 ;  /* 0x0000f0f000027802 */ /* 0x000fe40000000f00 */
[----:B-1----:R-:W-:Y:S05]  /*f0e0*/  CALL.REL.NOINC `($_ZN7cutlass13device_kernelIN5flash19enable_sm80_to_sm89INS1_16FlashAttnBwdSm80INS1_25CollectiveMainloopBwdSm80ILi2ELi2EN4cute5tupleIJNS5_1CILi128EEES8_NS7_ILi64EEEEEENS_10bfloat16_tEfNS_4arch4Sm80ELb0ELb0ELb1ELb1ELb0ELb0ELb0ELb0ELi2ELi4ELi4ELi4ELb0EEENS1_24CollectiveEpilogueBwdGQAISA_fSD_Li256ELb1ELb0EEENS1_19SingleTileSchedulerILb1ELb0ELb0ELi128EEEEEEEEEvNT_6ParamsE$_ZZN4cute14transform_leafINS_15ArithmeticTupleIJiiEEENS_8identityEEEDaRKT_OT0_ENKUlRKT_E_clIiEEDaSB_) ;  /* 0xffffced000007944 */ /* 0x002fea0003c3ffff */
[----:B------:R-:W-:Y:S01]  /*f0f0*/  IMAD.MOV.U32 R6, RZ, RZ, R3 ;  /* 0x000000ffff067224 */ /* 0x000fe200078e0003 */
[----:B------:R-:W-:Y:S02]  /*f100*/  MOV R10, R8 ;  /* 0x00000008000a7202 */ /* 0x000fe40000000f00 */
[----:B------:R-:W-:-:S02]  /*f110*/  MOV R2, 0xf130 ;  /* 0x0000f13000027802 */ /* 0x000fc40000000f00 */
[----:B------:R-:W-:Y:S05]  /*f120*/  CALL.REL.NOINC `($_ZN7cutlass13device_kernelIN5flash19enable_sm80_to_sm89INS1_16FlashAttnBwdSm80INS1_25CollectiveMainloopBwdSm80ILi2ELi2EN4cute5tupleIJNS5_1CILi128EEES8_NS7_ILi64EEEEEENS_10bfloat16_tEfNS_4arch4Sm80ELb0ELb0ELb1ELb1ELb0ELb0ELb0ELb0ELi2ELi4ELi4ELi4ELb0EEENS1_24CollectiveEpilogueBwdGQAISA_fSD_Li256ELb1ELb0EEENS1_19SingleTileSchedulerILb1ELb0ELb0ELi128EEEEEEEEEvNT_6ParamsE$_ZZN4cute14transform_leafINS_15ArithmeticTupleIJiiEEENS_8identityEEEDaRKT_OT0_ENKUlRKT_E_clIiEEDaSB_) ;  /* 0xffffce9000007944 */ /* 0x000fea0003c3ffff */
[----:B------:R1:W-:Y:S01]  /*f130*/  STL [R1+0x1680], R8 ;  /* 0x0016800801007387 */ /* 0x0003e20000100800 */
[----:B------:R-:W-:-:S03]  /*f140*/  MOV R6, 0xf160 ;  /* 0x0000f16000067802 */ /* 0x000fc60000000f00 */
[----:B-1----:R-:W-:Y:S05]  /*f150*/  CALL.REL.NOINC `($_ZN7cutlass13device_kernelIN5flash19enable_sm80_to_sm89INS1_16FlashAttnBwdSm80INS1_25CollectiveMainloopBwdSm80ILi2ELi2EN4cute5tupleIJNS5_1CILi128EEES8_NS7_ILi64EEEEEENS_10bfloat16_tEfNS_4arch4Sm80ELb0ELb0ELb1ELb1ELb0ELb0ELb0ELb0ELi2ELi4ELi4ELi4ELb0EEENS1_24CollectiveEpilogueBwdGQAISA_fSD_Li256ELb1ELb0EEENS1_19SingleTileSchedulerILb1ELb0ELb0ELi128EEEEEEEEEvNT_6ParamsE$_ZZN4cute9transformINS_15ArithmeticTupleIJiiEEEZNS_14transform_leafIS2_NS_8identityEEEDaRKT_OT0_EUlRKT_E_EEDaS7_S9_ENKUlDpSC_E_clIJiiEEEDaSE_) ;  /* 0x0000067000007944 */ /* 0x002fea0003c00000 */
[----:B------:R-:W-:Y:S02]  /*f160*/  MOV R69, 0x0 ;  /* 0x0000000000457802 */ /* 0x000fe40000000f00 */
[----:B-----5:R-:W-:-:S02]  /*f170*/  MOV R10, R2 ;  /* 0x00000002000a7202 */ /* 0x020fc40000000f00 */
[----:B------:R-:W-:Y:S01]  /*f180*/  MOV R8, R3 ;  /* 0x0000000300087202 */ /* 0x000fe20000000f00 */
[----:B------:R-:W-:Y:S06]  /*f190*/  RET.REL.NODEC R68 `(_ZN7cutlass13device_kernelIN5flash19enable_sm80_to_sm89INS1_16FlashAttnBwdSm80INS1_25CollectiveMainloopBwdSm80ILi2ELi2EN4cute5tupleIJNS5_1CILi128EEES8_NS7_ILi64EEEEEENS_10bfloat16_tEfNS_4arch4Sm80ELb0ELb0ELb1ELb1ELb0ELb0ELb0ELb0ELi2ELi4ELi4ELi4ELb0EEENS1_24CollectiveEpilogueBwdGQAISA_fSD_Li256ELb1ELb0EEENS1_19SingleTileSchedulerILb1ELb0ELb0ELi128EEEEEEEEEvNT_6ParamsE) ;  /* 0xffff0e6044007950 */ /* 0x000fec0003c3ffff */
        .type           $_ZN7cutlass13device_kernelIN5flash19enable_sm80_to_sm89INS1_16FlashAttnBwdSm80INS1_25CollectiveMainloopBwdSm80ILi2ELi2EN4cute5tupleIJNS5_1CILi128EEES8_NS7_ILi64EEEEEENS_10bfloat16_tEfNS_4arch4Sm80ELb0ELb0ELb1ELb1ELb0ELb0ELb0ELb0ELi2ELi4ELi4ELi4ELb0EEENS1_24CollectiveEpilogueBwdGQAISA_fSD_Li256ELb1ELb0EEENS1_19SingleTileSchedulerILb1ELb0ELb0ELi128EEEEEEEEEvNT_6ParamsE$_ZZN4cute7idx2crdINS_5tupleIJiiNS_1CILi0EEEEEENS1_IJNS1_IJNS2_ILi4EEENS2_ILi8EEEEEENS2_ILi2EEENS2_ILi1EEEEEEEEDaRKT_RKT0_ENKUlRKT_RKT0_E_clIiS8_EEDaSJ_SM_,@function
        .size           $_ZN7cutlass13device_kernelIN5flash19enable_sm80_to_sm89INS1_16FlashAttnBwdSm80INS1_25CollectiveMainloopBwdSm80ILi2ELi2EN4cute5tupleIJNS5_1CILi128EEES8_NS7_ILi64EEEEEENS_10bfloat16_tEfNS_4arch4Sm80ELb0ELb0ELb1ELb1ELb0ELb0ELb0ELb0ELi2ELi4ELi4ELi4ELb0EEENS1_24CollectiveEpilogueBwdGQAISA_fSD_Li256ELb1ELb0EEENS1_19SingleTileSchedulerILb1ELb0ELb0ELi128EEEEEEEEEvNT_6ParamsE$_ZZN4cute7idx2crdINS_5tupleIJiiNS_1CILi0EEEEEENS1_IJNS1_IJNS2_ILi4EEENS2_ILi8EEEEEENS2_ILi2EEENS2_ILi1EEEEEEEEDaRKT_RKT0_ENKUlRKT_RKT0_E_clIiS8_EEDaSJ_SM_,($_ZN7cutlass13device_kernelIN5flash19enable_sm80_to_sm89INS1_16FlashAttnBwdSm80INS1_25CollectiveMainloopBwdSm80ILi2ELi2EN4cute5tupleIJNS5_1CILi128EEES8_NS7_ILi64EEEEEENS_10bfloat16_tEfNS_4arch4Sm80ELb0ELb0ELb1ELb1ELb0ELb0ELb0ELb0ELi2ELi4ELi4ELi4ELb0EEENS1_24CollectiveEpilogueBwdGQAISA_fSD_Li256ELb1ELb0EEENS1_19SingleTileSchedulerILb1ELb0ELb0ELi128EEEEEEEEEvNT_6ParamsE$_ZZN4cute7idx2crdINS_5tupleIJiiNS_1CILi0EEEEEENS1_IJNS1_IJNS2_ILi4EEENS2_ILi8EEEEEES5_NS2_ILi1EEEEEEEEDaRKT_RKT0_ENKUlRKT_RKT0_E_clIiS5_EEDaSI_SL_ - $_ZN7cutlass13device_kernelIN5flash19enable_sm80_to_sm89INS1_16FlashAttnBwdSm80INS1_25CollectiveMainloopBwdSm80ILi2ELi2EN4cute5tupleIJNS5_1CILi128EEES8_NS7_ILi64EEEEEENS_10bfloat16_tEfNS_4arch4Sm80ELb0ELb0ELb1ELb1ELb0ELb0ELb0ELb0ELi2ELi4ELi4ELi4ELb0EEENS1_24CollectiveEpilogueBwdGQAISA_fSD_Li256ELb1ELb0EEENS1_19SingleTileSchedulerILb1ELb0ELb0ELi128EEEEEEEEEvNT_6ParamsE$_ZZN4cute7idx2crdINS_5tupleIJiiNS_1CILi0EEEEEENS1_IJNS1_IJNS2_ILi4EEENS2_ILi8EEEEEENS2_ILi2EEENS2_ILi1EEEEEEEEDaRKT_RKT0_ENKUlRKT_RKT0_E_clIiS8_EEDaSJ_SM_)
$_ZN7cutlass13device_kernelIN5flash19enable_sm80_to_sm89INS1_16FlashAttnBwdSm80INS1_25CollectiveMainloopBwdSm80ILi2ELi2EN4cute5tupleIJNS5_1CILi128EEES8_NS7_ILi64EEEEEENS_10bfloat16_tEfNS_4arch4Sm80ELb0ELb0ELb1ELb1ELb0ELb0ELb0ELb0ELi2ELi4ELi4ELi4ELb0EEENS1_24CollectiveEpilogueBwdGQAISA_fSD_Li256ELb1ELb0EEENS1_19SingleTileSchedulerILb1ELb0ELb0ELi128EEEEEEEEEvNT_6ParamsE$_ZZN4cute7idx2crdINS_5tupleIJiiNS_1CILi0EEEEEENS1_IJNS1_IJNS2_ILi4EEENS2_ILi8EEEEEENS2_ILi2EEENS2_ILi1EEEEEEEEDaRKT_RKT0_ENKUlRKT_RKT0_E_clIiS8_EEDaSJ_SM_:
[----:B------:R-:W-:Y:S02]  /*f1a0*/  MOV R3, 0x0 ;  /* 0x0000000000037802 */ /* 0x000fe40000000f00 */
[----:B------:R-:W-:Y:S02]  /*f1b0*/  MOV R6, R5 ;  /* 0x0000000500067202 */ /* 0x000fe40000000f00 */
[----:B------:R-:W-:Y:S05]  /*f1c0*/  RET.REL.NODEC R2 `(_ZN7cutlass13device_kernelIN5flash19enable_sm80_to_sm89INS1_16FlashAttnBwdSm80INS1_25CollectiveMainloopBwdSm80ILi2ELi2EN4cute5tupleIJNS5_1CILi128EEES8_NS7_ILi64EEEEEENS_10bfloat16_tEfNS_4arch4Sm80ELb0ELb0ELb1ELb1ELb0ELb0ELb0ELb0ELi2ELi4ELi4ELi4ELb0EEENS1_24CollectiveEpilogueBwdGQAISA_fSD_Li256ELb1ELb0EEENS1_19SingleTileSchedulerILb1ELb0ELb0ELi128EEEEEEEEEvNT_6ParamsE) ;  /* 0xffff0e3002007950 */ /* 0x000fea0003c3ffff */
        .type           $_ZN7cutlass13device_kernelIN5flash19enable_sm80_to_sm89INS1_16FlashAttnBwdSm80INS1_25CollectiveMainloopBwdSm80ILi2ELi2EN4cute5tupleIJNS5_1CILi128EEES8_NS7_ILi64EEEEEENS_10bfloat16_tEfNS_4arch4Sm80ELb0ELb0ELb1ELb1ELb0ELb0ELb0ELb0ELi2ELi4ELi4ELi4ELb0EEENS1_24CollectiveEpilogueBwdGQAISA_fSD_Li256ELb1ELb0EEENS1_19SingleTileSchedulerILb1ELb0ELb0ELi128EEEEEEEEEvNT_6ParamsE$_ZZN4cute7idx2crdINS_5tupleIJiiNS_1CILi0EEEEEENS1_IJNS1_IJNS2_ILi4EEENS2_ILi8EEEEEES5_NS2_ILi1EEEEEEEEDaRKT_RKT0_ENKUlRKT_RKT0_E_clIiS5_EEDaSI_SL_,@function
        .size           $_ZN7cutlass13device_kernelIN5flash19enable_sm80_to_sm89INS1_16FlashAttnBwdSm80INS1_25CollectiveMainloopBwdSm80ILi2ELi2EN4cute5tupleIJNS5_1CILi128EEES8_NS7_ILi64EEEEEENS_10bfloat16_tEfNS_4arch4Sm80ELb0ELb0ELb1ELb1ELb0ELb0ELb0ELb0ELi2ELi4ELi4ELi4ELb0EEENS1_24CollectiveEpilogueBwdGQAISA_fSD_Li256ELb1ELb0EEENS1_19SingleTileSchedulerILb1ELb0ELb0ELi128EEEEEEEEEvNT_6ParamsE$_ZZN4cute7idx2crdINS_5tupleIJiiNS_1CILi0EEEEEENS1_IJNS1_IJNS2_ILi4EEENS2_ILi8EEEEEES5_NS2_ILi1EEEEEEEEDaRKT_RKT0_ENKUlRKT_RKT0_E_clIiS5_EEDaSI_SL_,($_ZN7cutlass13device_kernelIN5flash19enable_sm80_to_sm89INS1_16FlashAttnBwdSm80INS1_25CollectiveMainloopBwdSm80ILi2ELi2EN4cute5tupleIJNS5_1CILi128EEES8_NS7_ILi64EEEEEENS_10bfloat16_tEfNS_4arch4Sm80ELb0ELb0ELb1ELb1ELb0ELb0ELb0ELb0ELi2ELi4ELi4ELi4ELb0EEENS1_24CollectiveEpilogueBwdGQAISA_fSD_Li256ELb1ELb0EEENS1_19SingleTileSchedulerILb1ELb0ELb0ELi128EEEEEEEEEvNT_6ParamsE$_ZZN4cute7idx2crdINS_5tupleIJiiNS_1CILi0EEEEEENS1_IJNS1_IJNS2_ILi4EEENS2_ILi8EEEEEES5_NS2_ILi1EEEEEEEEDaRKT_RKT0_ENKUlRKT_RKT0_E_clIiS7_EEDaSI_SL_ - $_ZN7cutlass13device_kernelIN5flash19enable_sm80_to_sm89INS1_16FlashAttnBwdSm80INS1_25CollectiveMainloopBwdSm80ILi2ELi2EN4cute5tupleIJNS5_1CILi128EEES8_NS7_ILi64EEEEEENS_10bfloat16_tEfNS_4arch4Sm80ELb0ELb0ELb1ELb1ELb0ELb0ELb0ELb0ELi2ELi4ELi4ELi4ELb0EEENS1_24CollectiveEpilogueBwdGQAISA_fSD_Li256ELb1ELb0EEENS1_19SingleTileSchedulerILb1ELb0ELb0ELi128EEEEEEEEEvNT_6ParamsE$_ZZN4cute7idx2crdINS_5tupleIJiiNS_1CILi0EEEEEENS1_IJNS1_IJNS2_ILi4EEENS2_ILi8EEEEEES5_NS2_ILi1EEEEEEEEDaRKT_RKT0_ENKUlRKT_RKT0_E_clIiS5_EEDaSI_SL_)
$_ZN7cutlass13device_kernelIN5flash19enable_sm80_to_sm89INS1_16FlashAttnBwdSm80INS1_25CollectiveMainloopBwdSm80ILi2ELi2EN4cute5tupleIJNS5_1CILi128EEES8_NS7_ILi64EEEEEENS_10bfloat16_tEfNS_4arch4Sm80ELb0ELb0ELb1ELb1ELb0ELb0ELb0ELb0ELi2ELi4ELi4ELi4ELb0EEENS1_24CollectiveEpilogueBwdGQAISA_fSD_Li256ELb1ELb0EEENS1_19SingleTileSchedulerILb1ELb0ELb0ELi128EEEEEEEEEvNT_6ParamsE$_ZZN4cute7idx2crdINS_5tupleIJiiNS_1CILi0EEEEEENS1_IJNS1_IJNS2_ILi4EEENS2_ILi8EEEEEES5_NS2_ILi1EEEEEEEEDaRKT_RKT0_ENKUlRKT_RKT0_E_clIiS5_EEDaSI_SL_:
[----:B------:R-:W-:Y:S02]  /*f1d0*/  MOV R3, 0x0 ;  /* 0x0000000000037802 */ /* 0x000fe40000000f00 */
[----:B------:R-:W-:Y:S02]  /*f1e0*/  MOV R6, R5 ;  /* 0x0000000500067202 */ /* 0x000fe40000000f00 */
[----:B------:R-:W-:Y:S05]  /*f1f0*/  RET.REL.NODEC R2 `(_ZN7cutlass13device_kernelIN5flash19enable_sm80_to_sm89INS1_16FlashAttnBwdSm80INS1_25CollectiveMainloopBwdSm80ILi2ELi2EN4cute5tupleIJNS5_1CILi128EEES8_NS7_ILi64EEEEEENS_10bfloat16_tEfNS_4arch4Sm80ELb0ELb0ELb1ELb1ELb0ELb0ELb0ELb0ELi2ELi4ELi4ELi4ELb0EEENS1_24CollectiveEpilogueBwdGQAISA_fSD_Li256ELb1ELb0EEENS1_19SingleTileSchedulerILb1ELb0ELb0ELi128EEEEEEEEEvNT_6ParamsE) ;  /* 0xffff0e0002007950 */ /* 0x000fea0003c3ffff */
        .type           $_ZN7cutlass13device_kernelIN5flash19enable_sm80_to_sm89INS1_16FlashAttnBwdSm80INS1_25CollectiveMainloopBwdSm80ILi2ELi2EN4cute5tupleIJNS5_1CILi128EEES8_NS7_ILi64EEEEEENS_10bfloat16_tEfNS_4arch4Sm80ELb0ELb0ELb1ELb1ELb0ELb0ELb0ELb0ELi2ELi4ELi4ELi4ELb0EEENS1_24CollectiveEpilogueBwdGQAISA_fSD_Li256ELb1ELb0EEENS1_19SingleTileSchedulerILb1ELb0ELb0ELi128EEEEEEEEEvNT_6ParamsE$_ZZN4cute7idx2crdINS_5tupleIJiiNS_1CILi0EEEEEENS1_IJNS1_IJNS2_ILi4EEENS2_ILi8EEEEEES5_NS2_ILi1EEEEEEEEDaRKT_RKT0_ENKUlRKT_RKT0_E_clIiS7_EEDaSI_SL_,@function
        .size           $_ZN7cutlass13device_kernelIN5flash19enable_sm80_to_sm89INS1_16FlashAttnBwdSm80INS1_25CollectiveMainloopBwdSm80ILi2ELi2EN4cute5tupleIJNS5_1CILi128EEES8_NS7_ILi64EEEEEENS_10bfloat16_tEfNS_4arch4Sm80ELb0ELb0ELb1ELb1ELb0ELb0ELb0ELb0ELi2ELi4ELi4ELi4ELb0EEENS1_24CollectiveEpilogueBwdGQAISA_fSD_Li256ELb1ELb0EEENS1_19SingleTileSchedulerILb1ELb0ELb0ELi128EEEEEEEEEvNT_6ParamsE$_ZZN4cute7idx2crdINS_5tupleIJiiNS_1CILi0EEEEEENS1_IJNS1_IJNS2_ILi4EEENS2_ILi8EEEEEES5_NS2_ILi1EEEEEEEEDaRKT_RKT0_ENKUlRKT_RKT0_E_clIiS7_EEDaSI_SL_,($_ZN7cutlass13device_kernelIN5flash19enable_sm80_to_sm89INS1_16FlashAttnBwdSm80INS1_25CollectiveMainloopBwdSm80ILi2ELi2EN4cute5tupleIJNS5_1CILi128EEES8_NS7_ILi64EEEEEENS_10bfloat16_tEfNS_4arch4Sm80ELb0ELb0ELb1ELb1ELb0ELb0ELb0ELb0ELi2ELi4ELi4ELi4ELb0EEENS1_24CollectiveEpilogueBwdGQAISA_fSD_Li256ELb1ELb0EEENS1_19SingleTileSchedulerILb1ELb0ELb0ELi128EEEEEEEEEvNT_6ParamsE$_ZZN4cute7idx2crdIiNS_5tupleIJNS_1CILi32EEENS2_ILi4EEENS2_ILi2EEENS2_ILi1EEEEEENS1_IJS6_S3_NS2_ILi128EEENS2_ILi0EEEEEEEEDaRKT_RKT0_RKT1_ENKUlRKT_RKT0_E_clIS3_S6_EEDaSM_SP_ - $_ZN7cutlass13device_kernelIN5flash19enable_sm80_to_sm89INS1_16FlashAttnBwdSm80INS1_25CollectiveMainloopBwdSm80ILi2ELi2EN4cute5tupleIJNS5_1CILi128EEES8_NS7_ILi64EEEEEENS_10bfloat16_tEfNS_4arch4Sm80ELb0ELb0ELb1ELb1ELb0ELb0ELb0ELb0ELi2ELi4ELi4ELi4ELb0EEENS1_24CollectiveEpilogueBwdGQAISA_fSD_Li256ELb1ELb0EEENS1_19SingleTileSchedulerILb1ELb0ELb0ELi128EEEEEEEEEvNT_6ParamsE$_ZZN4cute7idx2crdINS_5tupleIJiiNS_1CILi0EEEEEENS1_IJNS1_IJNS2_ILi4EEENS2_ILi8EEEEEES5_NS2_ILi1EEEEEEEEDaRKT_RKT0_ENKUlRKT_RKT0_E_clIiS7_EEDaSI_SL_)
$_ZN7cutlass13device_kernelIN5flash19enable_sm80_to_sm89INS1_16FlashAttnBwdSm80INS1_25CollectiveMainloopBwdSm80ILi2ELi2EN4cute5tupleIJNS5_1CILi128EEES8_NS7_ILi64EEEEEENS_10bfloat16_tEfNS_4arch4Sm80ELb0ELb0ELb1ELb1ELb0ELb0ELb0ELb0ELi2ELi4ELi4ELi4ELb0EEENS1_24CollectiveEpilogueBwdGQAISA_fSD_Li256ELb1ELb0EEENS1_19SingleTileSchedulerILb1ELb0ELb0ELi128EEEEEEEEEvNT_6ParamsE$_ZZN4cute7idx2crdINS_5tupleIJiiNS_1CILi0EEEEEENS1_IJNS1_IJNS2_ILi4EEENS2_ILi8EEEEEES5_NS2_ILi1EEEEEEEEDaRKT_RKT0_ENKUlRKT_RKT0_E_clIiS7_EEDaSI_SL_:
        /* <DEDUP_REMOVED lines=62> */
[----:B-----5:R-:W-:Y:S01]  /*f5e0*/  IMAD.MOV.U32 R10, RZ, RZ, R2 ;  /* 0x000000ffff0a7224 */ /* 0x020fe200078e0002 */
[----:B------:R-:W-:Y:S01]  /*f5f0*/  MOV R2, R70 ;  /* 0x0000004600027202 */ /* 0x000fe20000000f00 */
[----:B------:R-:W-:Y:S01]  /*f600*/  IMAD.MOV.U32 R8, RZ, RZ, R3 ;  /* 0x000000ffff087224 */ /* 0x000fe200078e0003 */
[----:B------:R-:W-:-:S04]  /*f610*/  MOV R3, 0x0 ;  /* 0x0000000000037802 */ /* 0x000fc80000000f00 */
[----:B------:R-:W-:Y:S05]  /*f620*/  RET.REL.NODEC R2 `(_ZN7cutlass13device_kernelIN5flash19enable_sm80_to_sm89INS1_16FlashAttnBwdSm80INS1_25CollectiveMainloopBwdSm80ILi2ELi2EN4cute5tupleIJNS5_1CILi128EEES8_NS7_ILi64EEEEEENS_10bfloat16_tEfNS_4arch4Sm80ELb0ELb0ELb1ELb1ELb0ELb0ELb0ELb0ELi2ELi4ELi4ELi4ELb0EEENS1_24CollectiveEpilogueBwdGQAISA_fSD_Li256ELb1ELb0EEENS1_19SingleTileSchedulerILb1ELb0ELb0ELi128EEEEEEEEEvNT_6ParamsE) ;  /* 0xffff09d002007950 */ /* 0x000fea0003c3ffff */
        .type           $_ZN7cutlass13device_kernelIN5flash19enable_sm80_to_sm89INS1_16FlashAttnBwdSm80INS1_25CollectiveMainloopBwdSm80ILi2ELi2EN4cute5tupleIJNS5_1CILi128EEES8_NS7_ILi64EEEEEENS_10bfloat16_tEfNS_4arch4Sm80ELb0ELb0ELb1ELb1ELb0ELb0ELb0ELb0ELi2ELi4ELi4ELi4ELb0EEENS1_24CollectiveEpilogueBwdGQAISA_fSD_Li256ELb1ELb0EEENS1_19SingleTileSchedulerILb1ELb0ELb0ELi128EEEEEEEEEvNT_6ParamsE$_ZZN4cute7idx2crdIiNS_5tupleIJNS_1CILi32EEENS2_ILi4EEENS2_ILi2EEENS2_ILi1EEEEEENS1_IJS6_S3_NS2_ILi128EEENS2_ILi0EEEEEEEEDaRKT_RKT0_RKT1_ENKUlRKT_RKT0_E_clIS3_S6_EEDaSM_SP_,@function
        .size           $_ZN7cutlass13device_kernelIN5flash19enable_sm80_to_sm89INS1_16FlashAttnBwdSm80INS1_25CollectiveMainloopBwdSm80ILi2ELi2EN4cute5tupleIJNS5_1CILi128EEES8_NS7_ILi64EEEEEENS_10bfloat16_tEfNS_4arch4Sm80ELb0ELb0ELb1ELb1ELb0ELb0ELb0ELb0ELi2ELi4ELi4ELi4ELb0EEENS1_24CollectiveEpilogueBwdGQAISA_fSD_Li256ELb1ELb0EEENS1_19SingleTileSchedulerILb1ELb0ELb0ELi128EEEEEEEEEvNT_6ParamsE$_ZZN4cute7idx2crdIiNS_5tupleIJNS_1CILi32EEENS2_ILi4EEENS2_ILi2EEENS2_ILi1EEEEEENS1_IJS6_S3_NS2_ILi128EEENS2_ILi0EEEEEEEEDaRKT_RKT0_RKT1_ENKUlRKT_RKT0_E_clIS3_S6_EEDaSM_SP_,($_ZN7cutlass13device_kernelIN5flash19enable_sm80_to_sm89INS1_16FlashAttnBwdSm80INS1_25CollectiveMainloopBwdSm80ILi2ELi2EN4cute5tupleIJNS5_1CILi128EEES8_NS7_ILi64EEEEEENS_10bfloat16_tEfNS_4arch4Sm80ELb0ELb0ELb1ELb1ELb0ELb0ELb0ELb0ELi2ELi4ELi4ELi4ELb0EEENS1_24CollectiveEpilogueBwdGQAISA_fSD_Li256ELb1ELb0EEENS1_19SingleTileSchedulerILb1ELb0ELb0ELi128EEEEEEEEEvNT_6ParamsE$_ZZN4cute7idx2crdIiNS_5tupleIJNS_1CILi32EEENS2_ILi4EEENS2_ILi2EEENS2_ILi1EEEEEENS1_IJS6_S3_NS2_ILi128EEENS2_ILi0EEEEEEEEDaRKT_RKT0_RKT1_ENKUlRKT_RKT0_E_clIS4_S3_EEDaSM_SP_ - $_ZN7cutlass13device_kernelIN5flash19enable_sm80_to_sm89INS1_16FlashAttnBwdSm80INS1_25CollectiveMainloopBwdSm80ILi2ELi2EN4cute5tupleIJNS5_1CILi128EEES8_NS7_ILi64EEEEEENS_10bfloat16_tEfNS_4arch4Sm80ELb0ELb0ELb1ELb1ELb0ELb0ELb0ELb0ELi2ELi4ELi4ELi4ELb0EEENS1_24CollectiveEpilogueBwdGQAISA_fSD_Li256ELb1ELb0EEENS1_19SingleTileSchedulerILb1ELb0ELb0ELi128EEEEEEEEEvNT_6ParamsE$_ZZN4cute7idx2crdIiNS_5tupleIJNS_1CILi32EEENS2_ILi4EEENS2_ILi2EEENS2_ILi1EEEEEENS1_IJS6_S3_NS2_ILi128EEENS2_ILi0EEEEEEEEDaRKT_RKT0_RKT1_ENKUlRKT_RKT0_E_clIS3_S6_EEDaSM_SP_)
$_ZN7cutlass13device_kernelIN5flash19enable_sm80_to_sm89INS1_16FlashAttnBwdSm80INS1_25CollectiveMainloopBwdSm80ILi2ELi2EN4cute5tupleIJNS5_1CILi128EEES8_NS7_ILi64EEEEEENS_10bfloat16_tEfNS_4arch4Sm80ELb0ELb0ELb1ELb1ELb0ELb0ELb0ELb0ELi2ELi4ELi4ELi4ELb0EEENS1_24CollectiveEpilogueBwdGQAISA_fSD_Li256ELb1ELb0EEENS1_19SingleTileSchedulerILb1ELb0ELb0ELi128EEEEEEEEEvNT_6ParamsE$_ZZN4cute7idx2crdIiNS_5tupleIJNS_1CILi32EEENS2_ILi4EEENS2_ILi2EEENS2_ILi1EEEEEENS1_IJS6_S3_NS2_ILi128EEENS2_ILi0EEEEEEEEDaRKT_RKT0_RKT1_ENKUlRKT_RKT0_E_clIS3_S6_EEDaSM_SP_:
[----:B------:R-:W-:Y:S01]  /*f630*/  SHF.R.S32.HI R3, RZ, 0x1f, R2 ;  /* 0x0000001fff037819 */ /* 0x000fe20000011402 */
[----:B------:R-:W-:Y:S02]  /*f640*/  IMAD.MOV.U32 R8, RZ, RZ, R6 ;  /* 0x000000ffff087224 */ /* 0x000fe400078e0006 */
[----:B------:R-:W-:Y:S01]  /*f650*/  IMAD.MOV.U32 R9, RZ, RZ, 0x0 ;  /* 0x00000000ff097424 */ /* 0x000fe200078e00ff */
[----:B------:R-:W-:-:S04]  /*f660*/  LEA.HI R3, R3, R2, RZ, 0x5 ;  /* 0x0000000203037211 */ /* 0x000fc800078f28ff */
[----:B------:R-:W-:-:S05]  /*f670*/  LOP3.LUT R3, R3, 0xffffffe0, RZ, 0xc0, !PT ;  /* 0xffffffe003037812 */ /* 0x000fca00078ec0ff */
[----:B------:R-:W-:Y:S01]  /*f680*/  IMAD.IADD R10, R2, 0x1, -R3 ;  /* 0x00000001020a7824 */ /* 0x000fe200078e0a03 */
[----:B------:R-:W-:Y:S06]  /*f690*/  RET.REL.NODEC R8 `(_ZN7cutlass13device_kernelIN5flash19enable_sm80_to_sm89INS1_16FlashAttnBwdSm80INS1_25CollectiveMainloopBwdSm80ILi2ELi2EN4cute5tupleIJNS5_1CILi128EEES8_NS7_ILi64EEEEEENS_10bfloat16_tEfNS_4arch4Sm80ELb0ELb0ELb1ELb1ELb0ELb0ELb0ELb0ELi2ELi4ELi4ELi4ELb0EEENS1_24CollectiveEpilogueBwdGQAISA_fSD_Li256ELb1ELb0EEENS1_19SingleTileSchedulerILb1ELb0ELb0ELi128EEEEEEEEEvNT_6ParamsE) ;  /* 0xffff096008007950 */ /* 0x000fec0003c3ffff */
        .type           $_ZN7cutlass13device_kernelIN5flash19enable_sm80_to_sm89INS1_16FlashAttnBwdSm80INS1_25CollectiveMainloopBwdSm80ILi2ELi2EN4cute5tupleIJNS5_1CILi128EEES8_NS7_ILi64EEEEEENS_10bfloat16_tEfNS_4arch4Sm80ELb0ELb0ELb1ELb1ELb0ELb0ELb0ELb0ELi2ELi4ELi4ELi4ELb0EEENS1_24CollectiveEpilogueBwdGQAISA_fSD_Li256ELb1ELb0EEENS1_19SingleTileSchedulerILb1ELb0ELb0ELi128EEEEEEEEEvNT_6ParamsE$_ZZN4cute7idx2crdIiNS_5tupleIJNS_1CILi32EEENS2_ILi4EEENS2_ILi2EEENS2_ILi1EEEEEENS1_IJS6_S3_NS2_ILi128EEENS2_ILi0EEEEEEEEDaRKT_RKT0_RKT1_ENKUlRKT_RKT0_E_clIS4_S3_EEDaSM_SP_,@function
        .size           $_ZN7cutlass13device_kernelIN5flash19enable_sm80_to_sm89INS1_16FlashAttnBwdSm80INS1_25CollectiveMainloopBwdSm80ILi2ELi2EN4cute5tupleIJNS5_1CILi128EEES8_NS7_ILi64EEEEEENS_10bfloat16_tEfNS_4arch4Sm80ELb0ELb0ELb1ELb1ELb0ELb0ELb0ELb0ELi2ELi4ELi4ELi4ELb0EEENS1_24CollectiveEpilogueBwdGQAISA_fSD_Li256ELb1ELb0EEENS1_19SingleTileSchedulerILb1ELb0ELb0ELi128EEEEEEEEEvNT_6ParamsE$_ZZN4cute7idx2crdIiNS_5tupleIJNS_1CILi32EEENS2_ILi4EEENS2_ILi2EEENS2_ILi1EEEEEENS1_IJS6_S3_NS2_ILi128EEENS2_ILi0EEEEEEEEDaRKT_RKT0_RKT1_ENKUlRKT_RKT0_E_clIS4_S3_EEDaSM_SP_,($_ZN7cutlass13device_kernelIN5flash19enable_sm80_to_sm89INS1_16FlashAttnBwdSm80INS1_25CollectiveMainloopBwdSm80ILi2ELi2EN4cute5tupleIJNS5_1CILi128EEES8_NS7_ILi64EEEEEENS_10bfloat16_tEfNS_4arch4Sm80ELb0ELb0ELb1ELb1ELb0ELb0ELb0ELb0ELi2ELi4ELi4ELi4ELb0EEENS1_24CollectiveEpilogueBwdGQAISA_fSD_Li256ELb1ELb0EEENS1_19SingleTileSchedulerILb1ELb0ELb0ELi128EEEEEEEEEvNT_6ParamsE$_ZZN4cute7idx2crdIiNS_5tupleIJNS_1CILi32EEENS2_ILi4EEENS2_ILi2EEENS2_ILi1EEEEEENS1_IJS6_S3_NS2_ILi128EEENS2_ILi0EEEEEEEEDaRKT_RKT0_RKT1_ENKUlRKT_RKT0_E_clIS5_S8_EEDaSM_SP_ - $_ZN7cutlass13device_kernelIN5flash19enable_sm80_to_sm89INS1_16FlashAttnBwdSm80INS1_25CollectiveMainloopBwdSm80ILi2ELi2EN4cute5tupleIJNS5_1CILi128EEES8_NS7_ILi64EEEEEENS_10bfloat16_tEfNS_4arch4Sm80ELb0ELb0ELb1ELb1ELb0ELb0ELb0ELb0ELi2ELi4ELi4ELi4ELb0EEENS1_24CollectiveEpilogueBwdGQAISA_fSD_Li256ELb1ELb0EEENS1_19SingleTileSchedulerILb1ELb0ELb0ELi128EEEEEEEEEvNT_6ParamsE$_ZZN4cute7idx2crdIiNS_5tupleIJNS_1CILi32EEENS2_ILi4EEENS2_ILi2EEENS2_ILi1EEEEEENS1_IJS6_S3_NS2_ILi128EEENS2_ILi0EEEEEEEEDaRKT_RKT0_RKT1_ENKUlRKT_RKT0_E_clIS4_S3_EEDaSM_SP_)
$_ZN7cutlass13device_kernelIN5flash19enable_sm80_to_sm89INS1_16FlashAttnBwdSm80INS1_25CollectiveMainloopBwdSm80ILi2ELi2EN4cute5tupleIJNS5_1CILi128EEES8_NS7_ILi64EEEEEENS_10bfloat16_tEfNS_4arch4Sm80ELb0ELb0ELb1ELb1ELb0ELb0ELb0ELb0ELi2ELi4ELi4ELi4ELb0EEENS1_24CollectiveEpilogueBwdGQAISA_fSD_Li256ELb1ELb0EEENS1_19SingleTileSchedulerILb1ELb0ELb0ELi128EEEEEEEEEvNT_6ParamsE$_ZZN4cute7idx2crdIiNS_5tupleIJNS_1CILi32EEENS2_ILi4EEENS2_ILi2EEENS2_ILi1EEEEEENS1_IJS6_S3_NS2_ILi128EEENS2_ILi0EEEEEEEEDaRKT_RKT0_RKT1_ENKUlRKT_RKT0_E_clIS4_S3_EEDaSM_SP_:
        /* <DEDUP_REMOVED lines=9> */
[----:B------:R-:W-:Y:S06]  /*f730*/  RET.REL.NODEC R50 `(_ZN7cutlass13device_kernelIN5flash19enable_sm80_to_sm89INS1_16FlashAttnBwdSm80INS1_25CollectiveMainloopBwdSm80ILi2ELi2EN4cute5tupleIJNS5_1CILi128EEES8_NS7_ILi64EEEEEENS_10bfloat16_tEfNS_4arch4Sm80ELb0ELb0ELb1ELb1ELb0ELb0ELb0ELb0ELi2ELi4ELi4ELi4ELb0EEENS1_24CollectiveEpilogueBwdGQAISA_fSD_Li256ELb1ELb0EEENS1_19SingleTileSchedulerILb1ELb0ELb0ELi128EEEEEEEEEvNT_6ParamsE) ;  /* 0xffff08c032007950 */ /* 0x000fec0003c3ffff */
        .type           $_ZN7cutlass13device_kernelIN5flash19enable_sm80_to_sm89INS1_16FlashAttnBwdSm80INS1_25CollectiveMainloopBwdSm80ILi2ELi2EN4cute5tupleIJNS5_1CILi128EEES8_NS7_ILi64EEEEEENS_10bfloat16_tEfNS_4arch4Sm80ELb0ELb0ELb1ELb1ELb0ELb0ELb0ELb0ELi2ELi4ELi4ELi4ELb0EEENS1_24CollectiveEpilogueBwdGQAISA_fSD_Li256ELb1ELb0EEENS1_19SingleTileSchedulerILb1ELb0ELb0ELi128EEEEEEEEEvNT_6ParamsE$_ZZN4cute7idx2crdIiNS_5tupleIJNS_1CILi32EEENS2_ILi4EEENS2_ILi2EEENS2_ILi1EEEEEENS1_IJS6_S3_NS2_ILi128EEENS2_ILi0EEEEEEEEDaRKT_RKT0_RKT1_ENKUlRKT_RKT0_E_clIS5_S8_EEDaSM_SP_,@function
        .size           $_ZN7cutlass13device_kernelIN5flash19enable_sm80_to_sm89INS1_16FlashAttnBwdSm80INS1_25CollectiveMainloopBwdSm80ILi2ELi2EN4cute5tupleIJNS5_1CILi128EEES8_NS7_ILi64EEEEEENS_10bfloat16_tEfNS_4arch4Sm80ELb0ELb0ELb1ELb1ELb0ELb0ELb0ELb0ELi2ELi4ELi4ELi4ELb0EEENS1_24CollectiveEpilogueBwdGQAISA_fSD_Li256ELb1ELb0EEENS1_19SingleTileSchedulerILb1ELb0ELb0ELi128EEEEEEEEEvNT_6ParamsE$_ZZN4cute7idx2crdIiNS_5tupleIJNS_1CILi32EEENS2_ILi4EEENS2_ILi2EEENS2_ILi1EEEEEENS1_IJS6_S3_NS2_ILi128EEENS2_ILi0EEEEEEEEDaRKT_RKT0_RKT1_ENKUlRKT_RKT0_E_clIS5_S8_EEDaSM_SP_,($_ZN7cutlass13device_kernelIN5flash19enable_sm80_to_sm89INS1_16FlashAttnBwdSm80INS1_25CollectiveMainloopBwdSm80ILi2ELi2EN4cute5tupleIJNS5_1CILi128EEES8_NS7_ILi64EEEEEENS_10bfloat16_tEfNS_4arch4Sm80ELb0ELb0ELb1ELb1ELb0ELb0ELb0ELb0ELi2ELi4ELi4ELi4ELb0EEENS1_24CollectiveEpilogueBwdGQAISA_fSD_Li256ELb1ELb0EEENS1_19SingleTileSchedulerILb1ELb0ELb0ELi128EEEEEEEEEvNT_6ParamsE$_ZZN4cute9transformINS_15ArithmeticTupleIJiiEEEZNS_14transform_leafIS2_NS_8identityEEEDaRKT_OT0_EUlRKT_E_EEDaS7_S9_ENKUlDpSC_E_clIJiiEEEDaSE_ - $_ZN7cutlass13device_kernelIN5flash19enable_sm80_to_sm89INS1_16FlashAttnBwdSm80INS1_25CollectiveMainloopBwdSm80ILi2ELi2EN4cute5tupleIJNS5_1CILi128EEES8_NS7_ILi64EEEEEENS_10bfloat16_tEfNS_4arch4Sm80ELb0ELb0ELb1ELb1ELb0ELb0ELb0ELb0ELi2ELi4ELi4ELi4ELb0EEENS1_24CollectiveEpilogueBwdGQAISA_fSD_Li256ELb1ELb0EEENS1_19SingleTileSchedulerILb1ELb0ELb0ELi128EEEEEEEEEvNT_6ParamsE$_ZZN4cute7idx2crdIiNS_5tupleIJNS_1CILi32EEENS2_ILi4EEENS2_ILi2EEENS2_ILi1EEEEEENS1_IJS6_S3_NS2_ILi128EEENS2_ILi0EEEEEEEEDaRKT_RKT0_RKT1_ENKUlRKT_RKT0_E_clIS5_S8_EEDaSM_SP_)
$_ZN7cutlass13device_kernelIN5flash19enable_sm80_to_sm89INS1_16FlashAttnBwdSm80INS1_25CollectiveMainloopBwdSm80ILi2ELi2EN4cute5tupleIJNS5_1CILi128EEES8_NS7_ILi64EEEEEENS_10bfloat16_tEfNS_4arch4Sm80ELb0ELb0ELb1ELb1ELb0ELb0ELb0ELb0ELi2ELi4ELi4ELi4ELb0EEENS1_24CollectiveEpilogueBwdGQAISA_fSD_Li256ELb1ELb0EEENS1_19SingleTileSchedulerILb1ELb0ELb0ELi128EEEEEEEEEvNT_6ParamsE$_ZZN4cute7idx2crdIiNS_5tupleIJNS_1CILi32EEENS2_ILi4EEENS2_ILi2EEENS2_ILi1EEEEEENS1_IJS6_S3_NS2_ILi128EEENS2_ILi0EEEEEEEEDaRKT_RKT0_RKT1_ENKUlRKT_RKT0_E_clIS5_S8_EEDaSM_SP_:
        /* <DEDUP_REMOVED lines=8> */
[----:B------:R-:W-:Y:S06]  /*f7c0*/  RET.REL.NODEC R8 `(_ZN7cutlass13device_kernelIN5flash19enable_sm80_to_sm89INS1_16FlashAttnBwdSm80INS1_25CollectiveMainloopBwdSm80ILi2ELi2EN4cute5tupleIJNS5_1CILi128EEES8_NS7_ILi64EEEEEENS_10bfloat16_tEfNS_4arch4Sm80ELb0ELb0ELb1ELb1ELb0ELb0ELb0ELb0ELi2ELi4ELi4ELi4ELb0EEENS1_24CollectiveEpilogueBwdGQAISA_fSD_Li256ELb1ELb0EEENS1_19SingleTileSchedulerILb1ELb0ELb0ELi128EEEEEEEEEvNT_6ParamsE) ;  /* 0xffff083008007950 */ /* 0x000fec0003c3ffff */
        .type           $_ZN7cutlass13device_kernelIN5flash19enable_sm80_to_sm89INS1_16FlashAttnBwdSm80INS1_25CollectiveMainloopBwdSm80ILi2ELi2EN4cute5tupleIJNS5_1CILi128EEES8_NS7_ILi64EEEEEENS_10bfloat16_tEfNS_4arch4Sm80ELb0ELb0ELb1ELb1ELb0ELb0ELb0ELb0ELi2ELi4ELi4ELi4ELb0EEENS1_24CollectiveEpilogueBwdGQAISA_fSD_Li256ELb1ELb0EEENS1_19SingleTileSchedulerILb1ELb0ELb0ELi128EEEEEEEEEvNT_6ParamsE$_ZZN4cute9transformINS_15ArithmeticTupleIJiiEEEZNS_14transform_leafIS2_NS_8identityEEEDaRKT_OT0_EUlRKT_E_EEDaS7_S9_ENKUlDpSC_E_clIJiiEEEDaSE_,@function
        .size           $_ZN7cutlass13device_kernelIN5flash19enable_sm80_to_sm89INS1_16FlashAttnBwdSm80INS1_25CollectiveMainloopBwdSm80ILi2ELi2EN4cute5tupleIJNS5_1CILi128EEES8_NS7_ILi64EEEEEENS_10bfloat16_tEfNS_4arch4Sm80ELb0ELb0ELb1ELb1ELb0ELb0ELb0ELb0ELi2ELi4ELi4ELi4ELb0EEENS1_24CollectiveEpilogueBwdGQAISA_fSD_Li256ELb1ELb0EEENS1_19SingleTileSchedulerILb1ELb0ELb0ELi128EEEEEEEEEvNT_6ParamsE$_ZZN4cute9transformINS_15ArithmeticTupleIJiiEEEZNS_14transform_leafIS2_NS_8identityEEEDaRKT_OT0_EUlRKT_E_EEDaS7_S9_ENKUlDpSC_E_clIJiiEEEDaSE_,($_ZN7cutlass13device_kernelIN5flash19enable_sm80_to_sm89INS1_16FlashAttnBwdSm80INS1_25CollectiveMainloopBwdSm80ILi2ELi2EN4cute5tupleIJNS5_1CILi128EEES8_NS7_ILi64EEEEEENS_10bfloat16_tEfNS_4arch4Sm80ELb0ELb0ELb1ELb1ELb0ELb0ELb0ELb0ELi2ELi4ELi4ELi4ELb0EEENS1_24CollectiveEpilogueBwdGQAISA_fSD_Li256ELb1ELb0EEENS1_19SingleTileSchedulerILb1ELb0ELb0ELi128EEEEEEEEEvNT_6ParamsE$_ZZN4cute9transformINS_5tupleIJNS_1CILi32EEENS2_ILi4EEENS2_ILi2EEENS2_ILi1EEEEEENS1_IJS6_S3_NS2_ILi128EEENS2_ILi0EEEEEEZNS_7idx2crdIiS7_SA_EEDaRKT_RKT0_RKT1_EUlRKT_RKT0_E_EEDaSE_SH_OSI_ENKUlDpSN_E_clIJiiiS9_EEEDaST_ - $_ZN7cutlass13device_kernelIN5flash19enable_sm80_to_sm89INS1_16FlashAttnBwdSm80INS1_25CollectiveMainloopBwdSm80ILi2ELi2EN4cute5tupleIJNS5_1CILi128EEES8_NS7_ILi64EEEEEENS_10bfloat16_tEfNS_4arch4Sm80ELb0ELb0ELb1ELb1ELb0ELb0ELb0ELb0ELi2ELi4ELi4ELi4ELb0EEENS1_24CollectiveEpilogueBwdGQAISA_fSD_Li256ELb1ELb0EEENS1_19SingleTileSchedulerILb1ELb0ELb0ELi128EEEEEEEEEvNT_6ParamsE$_ZZN4cute9transformINS_15ArithmeticTupleIJiiEEEZNS_14transform_leafIS2_NS_8identityEEEDaRKT_OT0_EUlRKT_E_EEDaS7_S9_ENKUlDpSC_E_clIJiiEEEDaSE_)
$_ZN7cutlass13device_kernelIN5flash19enable_sm80_to_sm89INS1_16FlashAttnBwdSm80INS1_25CollectiveMainloopBwdSm80ILi2ELi2EN4cute5tupleIJNS5_1CILi128EEES8_NS7_ILi64EEEEEENS_10bfloat16_tEfNS_4arch4Sm80ELb0ELb0ELb1ELb1ELb0ELb0ELb0ELb0ELi2ELi4ELi4ELi4ELb0EEENS1_24CollectiveEpilogueBwdGQAISA_fSD_Li256ELb1ELb0EEENS1_19SingleTileSchedulerILb1ELb0ELb0ELi128EEEEEEEEEvNT_6ParamsE$_ZZN4cute9transformINS_15ArithmeticTupleIJiiEEEZNS_14transform_leafIS2_NS_8identityEEEDaRKT_OT0_EUlRKT_E_EEDaS7_S9_ENKUlDpSC_E_clIJiiEEEDaSE_:
[----:B------:R-:W-:Y:S01]  /*f7d0*/  IADD3 R3, R1, 0x1688, RZ ;  /* 0x0000168801037810 */ /* 0x000fe20007ffe0ff */
[----:B------:R-:W-:Y:S01]  /*f7e0*/  IMAD.MOV.U32 R2, RZ, RZ, R11 ;  /* 0x000000ffff027224 */ /* 0x000fe200078e000b */
[----:B------:R-:W-:Y:S02]  /*f7f0*/  MOV R8, 0xf820 ;  /* 0x0000f82000087802 */ /* 0x000fe40000000f00 */
[----:B------:R-:W-:Y:S02]  /*f800*/  IADD3 R3, R3, c[0x0][0x20], RZ ;  /* 0x0000080003037a10 */ /* 0x000fe40007ffe0ff */
[----:B------:R-:W-:Y:S05]  /*f810*/  CALL.REL.NOINC `($_ZN7cutlass13device_kernelIN5flash19enable_sm80_to_sm89INS1_16FlashAttnBwdSm80INS1_25CollectiveMainloopBwdSm80ILi2ELi2EN4cute5tupleIJNS5_1CILi128EEES8_NS7_ILi64EEEEEENS_10bfloat16_tEfNS_4arch4Sm80ELb0ELb0ELb1ELb1ELb0ELb0ELb0ELb0ELi2ELi4ELi4ELi4ELb0EEENS1_24CollectiveEpilogueBwdGQAISA_fSD_Li256ELb1ELb0EEENS1_19SingleTileSchedulerILb1ELb0ELb0ELi128EEEEEEEEEvNT_6ParamsE$_ZN4cute3eso3ESOILb0ELb0EJiiEEC2ERKiS4_) ;  /* 0xffff6f1000007944 */ /* 0x000fea0003c3ffff */
[----:B-1----:R1:W5:Y:S01]  /*f820*/  LDL.64 R2, [R1+0x1688] ;  /* 0x0016880001027983 */ /* 0x0023620000100a00 */
[----:B------:R-:W-:Y:S02]  /*f830*/  MOV R8, R6 ;  /* 0x0000000600087202 */ /* 0x000fe40000000f00 */
[----:B------:R-:W-:-:S04]  /*f840*/  MOV R9, 0x0 ;  /* 0x0000000000097802 */ /* 0x000fc80000000f00 */
[----:B------:R-:W-:Y:S05]  /*f850*/  RET.REL.NODEC R8 `(_ZN7cutlass13device_kernelIN5flash19enable_sm80_to_sm89INS1_16FlashAttnBwdSm80INS1_25CollectiveMainloopBwdSm80ILi2ELi2EN4cute5tupleIJNS5_1CILi128EEES8_NS7_ILi64EEEEEENS_10bfloat16_tEfNS_4arch4Sm80ELb0ELb0ELb1ELb1ELb0ELb0ELb0ELb0ELi2ELi4ELi4ELi4ELb0EEENS1_24CollectiveEpilogueBwdGQAISA_fSD_Li256ELb1ELb0EEENS1_19SingleTileSchedulerILb1ELb0ELb0ELi128EEEEEEEEEvNT_6ParamsE) ;  /* 0xffff07a008007950 */ /* 0x000fea0003c3ffff */
        .type           $_ZN7cutlass13device_kernelIN5flash19enable_sm80_to_sm89INS1_16FlashAttnBwdSm80INS1_25CollectiveMainloopBwdSm80ILi2ELi2EN4cute5tupleIJNS5_1CILi128EEES8_NS7_ILi64EEEEEENS_10bfloat16_tEfNS_4arch4Sm80ELb0ELb0ELb1ELb1ELb0ELb0ELb0ELb0ELi2ELi4ELi4ELi4ELb0EEENS1_24CollectiveEpilogueBwdGQAISA_fSD_Li256ELb1ELb0EEENS1_19SingleTileSchedulerILb1ELb0ELb0ELi128EEEEEEEEEvNT_6ParamsE$_ZZN4cute9transformINS_5tupleIJNS_1CILi32EEENS2_ILi4EEENS2_ILi2EEENS2_ILi1EEEEEENS1_IJS6_S3_NS2_ILi128EEENS2_ILi0EEEEEEZNS_7idx2crdIiS7_SA_EEDaRKT_RKT0_RKT1_EUlRKT_RKT0_E_EEDaSE_SH_OSI_ENKUlDpSN_E_clIJiiiS9_EEEDaST_,@function
        .size           $_ZN7cutlass13device_kernelIN5flash19enable_sm80_to_sm89INS1_16FlashAttnBwdSm80INS1_25CollectiveMainloopBwdSm80ILi2ELi2EN4cute5tupleIJNS5_1CILi128EEES8_NS7_ILi64EEEEEENS_10bfloat16_tEfNS_4arch4Sm80ELb0ELb0ELb1ELb1ELb0ELb0ELb0ELb0ELi2ELi4ELi4ELi4ELb0EEENS1_24CollectiveEpilogueBwdGQAISA_fSD_Li256ELb1ELb0EEENS1_19SingleTileSchedulerILb1ELb0ELb0ELi128EEEEEEEEEvNT_6ParamsE$_ZZN4cute9transformINS_5tupleIJNS_1CILi32EEENS2_ILi4EEENS2_ILi2EEENS2_ILi1EEEEEENS1_IJS6_S3_NS2_ILi128EEENS2_ILi0EEEEEEZNS_7idx2crdIiS7_SA_EEDaRKT_RKT0_RKT1_EUlRKT_RKT0_E_EEDaSE_SH_OSI_ENKUlDpSN_E_clIJiiiS9_EEEDaST_,($_ZN7cutlass13device_kernelIN5flash19enable_sm80_to_sm89INS1_16FlashAttnBwdSm80INS1_25CollectiveMainloopBwdSm80ILi2ELi2EN4cute5tupleIJNS5_1CILi128EEES8_NS7_ILi64EEEEEENS_10bfloat16_tEfNS_4arch4Sm80ELb0ELb0ELb1ELb1ELb0ELb0ELb0ELb0ELi2ELi4ELi4ELi4ELb0EEENS1_24CollectiveEpilogueBwdGQAISA_fSD_Li256ELb1ELb0EEENS1_19SingleTileSchedulerILb1ELb0ELb0ELi128EEEEEEEEEvNT_6ParamsE$_ZZN4cute9transformINS_5tupleIJiiNS_1CILi0EEEEEENS1_IJNS1_IJNS2_ILi4EEENS2_ILi8EEEEEENS2_ILi2EEENS2_ILi1EEEEEEZNS_7idx2crdIS4_SA_EEDaRKT_RKT0_EUlRKT_RKT0_E_EEDaSE_SH_OT1_ENKUlDpSK_E_clIJNS1_IJiiEEEiS3_EEEDaSR_ - $_ZN7cutlass13device_kernelIN5flash19enable_sm80_to_sm89INS1_16FlashAttnBwdSm80INS1_25CollectiveMainloopBwdSm80ILi2ELi2EN4cute5tupleIJNS5_1CILi128EEES8_NS7_ILi64EEEEEENS_10bfloat16_tEfNS_4arch4Sm80ELb0ELb0ELb1ELb1ELb0ELb0ELb0ELb0ELi2ELi4ELi4ELi4ELb0EEENS1_24CollectiveEpilogueBwdGQAISA_fSD_Li256ELb1ELb0EEENS1_19SingleTileSchedulerILb1ELb0ELb0ELi128EEEEEEEEEvNT_6ParamsE$_ZZN4cute9transformINS_5tupleIJNS_1CILi32EEENS2_ILi4EEENS2_ILi2EEENS2_ILi1EEEEEENS1_IJS6_S3_NS2_ILi128EEENS2_ILi0EEEEEEZNS_7idx2crdIiS7_SA_EEDaRKT_RKT0_RKT1_EUlRKT_RKT0_E_EEDaSE_SH_OSI_ENKUlDpSN_E_clIJiiiS9_EEEDaST_)
$_ZN7cutlass13device_kernelIN5flash19enable_sm80_to_sm89INS1_16FlashAttnBwdSm80INS1_25CollectiveMainloopBwdSm80ILi2ELi2EN4cute5tupleIJNS5_1CILi128EEES8_NS7_ILi64EEEEEENS_10bfloat16_tEfNS_4arch4Sm80ELb0ELb0ELb1ELb1ELb0ELb0ELb0ELb0ELi2ELi4ELi4ELi4ELb0EEENS1_24CollectiveEpilogueBwdGQAISA_fSD_Li256ELb1ELb0EEENS1_19SingleTileSchedulerILb1ELb0ELb0ELi128EEEEEEEEEvNT_6ParamsE$_ZZN4cute9transformINS_5tupleIJNS_1CILi32EEENS2_ILi4EEENS2_ILi2EEENS2_ILi1EEEEEENS1_IJS6_S3_NS2_ILi128EEENS2_ILi0EEEEEEZNS_7idx2crdIiS7_SA_EEDaRKT_RKT0_RKT1_EUlRKT_RKT0_E_EEDaSE_SH_OSI_ENKUlDpSN_E_clIJiiiS9_EEEDaST_:
[----:B------:R-:W-:Y:S02]  /*f860*/  IADD3 R3, R1, 0x13b8, RZ ;  /* 0x000013b801037810 */ /* 0x000fe40007ffe0ff */
[----:B------:R-:W-:Y:S02]  /*f870*/  MOV R8, 0xf8a0 ;  /* 0x0000f8a000087802 */ /* 0x000fe40000000f00 */
[----:B------:R-:W-:Y:S02]  /*f880*/  IADD3 R3, R3, c[0x0][0x20], RZ ;  /* 0x0000080003037a10 */ /* 0x000fe40007ffe0ff */
[----:B------:R-:W-:Y:S05]  /*f890*/  CALL.REL.NOINC `($_ZN7cutlass13device_kernelIN5flash19enable_sm80_to_sm89INS1_16FlashAttnBwdSm80INS1_25CollectiveMainloopBwdSm80ILi2ELi2EN4cute5tupleIJNS5_1CILi128EEES8_NS7_ILi64EEEEEENS_10bfloat16_tEfNS_4arch4Sm80ELb0ELb0ELb1ELb1ELb0ELb0ELb0ELb0ELi2ELi4ELi4ELi4ELb0EEENS1_24CollectiveEpilogueBwdGQAISA_fSD_Li256ELb1ELb0EEENS1_19SingleTileSchedulerILb1ELb0ELb0ELi128EEEEEEEEEvNT_6ParamsE$_ZN4cute3eso3ESOILb0ELb0EJiiiNS_1CILi0EEEEEC2ERKiS6_S6_RKS3_) ;  /* 0xffff720000007944 */ /* 0x000fea0003c3ffff */
[----:B------:R2:W5:Y:S04]  /*f8a0*/  LDL R5, [R1+0x13c0] ;  /* 0x0013c00001057983 */ /* 0x0005680000100800 */
[----:B-1----:R2:W5:Y:S01]  /*f8b0*/  LDL.64 R2, [R1+0x13b8] ;  /* 0x0013b80001027983 */ /* 0x0025620000100a00 */
[----:B------:R-:W-:Y:S02]  /*f8c0*/  MOV R8, R6 ;  /* 0x0000000600087202 */ /* 0x000fe40000000f00 */
[----:B------:R-:W-:-:S04]  /*f8d0*/  MOV R9, 0x0 ;  /* 0x0000000000097802 */ /* 0x000fc80000000f00 */
[----:B------:R-:W-:Y:S05]  /*f8e0*/  RET.REL.NODEC R8 `(_ZN7cutlass13device_kernelIN5flash19enable_sm80_to_sm89INS1_16FlashAttnBwdSm80INS1_25CollectiveMainloopBwdSm80ILi2ELi2EN4cute5tupleIJNS5_1CILi128EEES8_NS7_ILi64EEEEEENS_10bfloat16_tEfNS_4arch4Sm80ELb0ELb0ELb1ELb1ELb0ELb0ELb0ELb0ELi2ELi4ELi4ELi4ELb0EEENS1_24CollectiveEpilogueBwdGQAISA_fSD_Li256ELb1ELb0EEENS1_19SingleTileSchedulerILb1ELb0ELb0ELi128EEEEEEEEEvNT_6ParamsE) ;  /* 0xffff071008007950 */ /* 0x000fea0003c3ffff */
        .type           $_ZN7cutlass13device_kernelIN5flash19enable_sm80_to_sm89INS1_16FlashAttnBwdSm80INS1_25CollectiveMainloopBwdSm80ILi2ELi2EN4cute5tupleIJNS5_1CILi128EEES8_NS7_ILi64EEEEEENS_10bfloat16_tEfNS_4arch4Sm80ELb0ELb0ELb1ELb1ELb0ELb0ELb0ELb0ELi2ELi4ELi4ELi4ELb0EEENS1_24CollectiveEpilogueBwdGQAISA_fSD_Li256ELb1ELb0EEENS1_19SingleTileSchedulerILb1ELb0ELb0ELi128EEEEEEEEEvNT_6ParamsE$_ZZN4cute9transformINS_5tupleIJiiNS_1CILi0EEEEEENS1_IJNS1_IJNS2_ILi4EEENS2_ILi8EEEEEENS2_ILi2EEENS2_ILi1EEEEEEZNS_7idx2crdIS4_SA_EEDaRKT_RKT0_EUlRKT_RKT0_E_EEDaSE_SH_OT1_ENKUlDpSK_E_clIJNS1_IJiiEEEiS3_EEEDaSR_,@function
        .size           $_ZN7cutlass13device_kernelIN5flash19enable_sm80_to_sm89INS1_16FlashAttnBwdSm80INS1_25CollectiveMainloopBwdSm80ILi2ELi2EN4cute5tupleIJNS5_1CILi128EEES8_NS7_ILi64EEEEEENS_10bfloat16_tEfNS_4arch4Sm80ELb0ELb0ELb1ELb1ELb0ELb0ELb0ELb0ELi2ELi4ELi4ELi4ELb0EEENS1_24CollectiveEpilogueBwdGQAISA_fSD_Li256ELb1ELb0EEENS1_19SingleTileSchedulerILb1ELb0ELb0ELi128EEEEEEEEEvNT_6ParamsE$_ZZN4cute9transformINS_5tupleIJiiNS_1CILi0EEEEEENS1_IJNS1_IJNS2_ILi4EEENS2_ILi8EEEEEENS2_ILi2EEENS2_ILi1EEEEEEZNS_7idx2crdIS4_SA_EEDaRKT_RKT0_EUlRKT_RKT0_E_EEDaSE_SH_OT1_ENKUlDpSK_E_clIJNS1_IJiiEEEiS3_EEEDaSR_,($_ZN7cutlass13device_kernelIN5flash19enable_sm80_to_sm89INS1_16FlashAttnBwdSm80INS1_25CollectiveMainloopBwdSm80ILi2ELi2EN4cute5tupleIJNS5_1CILi128EEES8_NS7_ILi64EEEEEENS_10bfloat16_tEfNS_4arch4Sm80ELb0ELb0ELb1ELb1ELb0ELb0ELb0ELb0ELi2ELi4ELi4ELi4ELb0EEENS1_24CollectiveEpilogueBwdGQAISA_fSD_Li256ELb1ELb0EEENS1_19SingleTileSchedulerILb1ELb0ELb0ELi128EEEEEEEEEvNT_6ParamsE$_ZZN4cute9transformINS_5tupleIJiiNS_1CILi0EEEEEENS1_IJNS1_IJNS2_ILi4EEENS2_ILi8EEEEEES5_NS2_ILi1EEEEEEZNS_7idx2crdIS4_S9_EEDaRKT_RKT0_EUlRKT_RKT0_E_EEDaSD_SG_OT1_ENKUlDpSJ_E_clIJNS1_IJiiEEEiS3_EEEDaSQ_ - $_ZN7cutlass13device_kernelIN5flash19enable_sm80_to_sm89INS1_16FlashAttnBwdSm80INS1_25CollectiveMainloopBwdSm80ILi2ELi2EN4cute5tupleIJNS5_1CILi128EEES8_NS7_ILi64EEEEEENS_10bfloat16_tEfNS_4arch4Sm80ELb0ELb0ELb1ELb1ELb0ELb0ELb0ELb0ELi2ELi4ELi4ELi4ELb0EEENS1_24CollectiveEpilogueBwdGQAISA_fSD_Li256ELb1ELb0EEENS1_19SingleTileSchedulerILb1ELb0ELb0ELi128EEEEEEEEEvNT_6ParamsE$_ZZN4cute9transformINS_5tupleIJiiNS_1CILi0EEEEEENS1_IJNS1_IJNS2_ILi4EEENS2_ILi8EEEEEENS2_ILi2EEENS2_ILi1EEEEEEZNS_7idx2crdIS4_SA_EEDaRKT_RKT0_EUlRKT_RKT0_E_EEDaSE_SH_OT1_ENKUlDpSK_E_clIJNS1_IJiiEEEiS3_EEEDaSR_)
$_ZN7cutlass13device_kernelIN5flash19enable_sm80_to_sm89INS1_16FlashAttnBwdSm80INS1_25CollectiveMainloopBwdSm80ILi2ELi2EN4cute5tupleIJNS5_1CILi128EEES8_NS7_ILi64EEEEEENS_10bfloat16_tEfNS_4arch4Sm80ELb0ELb0ELb1ELb1ELb0ELb0ELb0ELb0ELi2ELi4ELi4ELi4ELb0EEENS1_24CollectiveEpilogueBwdGQAISA_fSD_Li256ELb1ELb0EEENS1_19SingleTileSchedulerILb1ELb0ELb0ELi128EEEEEEEEEvNT_6ParamsE$_ZZN4cute9transformINS_5tupleIJiiNS_1CILi0EEEEEENS1_IJNS1_IJNS2_ILi4EEENS2_ILi8EEEEEENS2_ILi2EEENS2_ILi1EEEEEEZNS_7idx2crdIS4_SA_EEDaRKT_RKT0_EUlRKT_RKT0_E_EEDaSE_SH_OT1_ENKUlDpSK_E_clIJNS1_IJiiEEEiS3_EEEDaSR_:
[----:B------:R-:W-:Y:S02]  /*f8f0*/  IADD3 R3, R1, 0x1680, RZ ;  /* 0x0000168001037810 */ /* 0x000fe40007ffe0ff */
[----:B------:R-:W-:Y:S02]  /*f900*/  MOV R6, 0xf930 ;  /* 0x0000f93000067802 */ /* 0x000fe40000000f00 */
[----:B------:R-:W-:Y:S02]  /*f910*/  IADD3 R3, R3, c[0x0][0x20], RZ ;  /* 0x0000080003037a10 */ /* 0x000fe40007ffe0ff */
[----:B------:R-:W-:Y:S05]  /*f920*/  CALL.REL.NOINC `($_ZN7cutlass13device_kernelIN5flash19enable_sm80_to_sm89INS1_16FlashAttnBwdSm80INS1_25CollectiveMainloopBwdSm80ILi2ELi2EN4cute5tupleIJNS5_1CILi128EEES8_NS7_ILi64EEEEEENS_10bfloat16_tEfNS_4arch4Sm80ELb0ELb0ELb1ELb1ELb0ELb0ELb0ELb0ELi2ELi4ELi4ELi4ELb0EEENS1_24CollectiveEpilogueBwdGQAISA_fSD_Li256ELb1ELb0EEENS1_19SingleTileSchedulerILb1ELb0ELb0ELi128EEEEEEEEEvNT_6ParamsE$_ZN4cute3eso3ESOILb0ELb0EJNS_5tupleIJiiEEEiNS_1CILi0EEEEEC2ERKS3_RKiRKS5_) ;  /* 0xffff629000007944 */ /* 0x000fea0003c3ffff */
[----:B------:R2:W5:Y:S04]  /*f930*/  LDL R30, [R1+0x1688] ;  /* 0x00168800011e7983 */ /* 0x0005680000100800 */
[----:B-1----:R2:W5:Y:S01]  /*f940*/  LDL.64 R2, [R1+0x1680] ;  /* 0x0016800001027983 */ /* 0x0025620000100a00 */
[----:B------:R-:W-:-:S04]  /*f950*/  MOV R69, 0x0 ;  /* 0x0000000000457802 */ /* 0x000fc80000000f00 */
[----:B------:R-:W-:Y:S05]  /*f960*/  RET.REL.NODEC R68 `(_ZN7cutlass13device_kernelIN5flash19enable_sm80_to_sm89INS1_16FlashAttnBwdSm80INS1_25CollectiveMainloopBwdSm80ILi2ELi2EN4cute5tupleIJNS5_1CILi128EEES8_NS7_ILi64EEEEEENS_10bfloat16_tEfNS_4arch4Sm80ELb0ELb0ELb1ELb1ELb0ELb0ELb0ELb0ELi2ELi4ELi4ELi4ELb0EEENS1_24CollectiveEpilogueBwdGQAISA_fSD_Li256ELb1ELb0EEENS1_19SingleTileSchedulerILb1ELb0ELb0ELi128EEEEEEEEEvNT_6ParamsE) ;  /* 0xffff069044007950 */ /* 0x000fea0003c3ffff */
        .type           $_ZN7cutlass13device_kernelIN5flash19enable_sm80_to_sm89INS1_16FlashAttnBwdSm80INS1_25CollectiveMainloopBwdSm80ILi2ELi2EN4cute5tupleIJNS5_1CILi128EEES8_NS7_ILi64EEEEEENS_10bfloat16_tEfNS_4arch4Sm80ELb0ELb0ELb1ELb1ELb0ELb0ELb0ELb0ELi2ELi4ELi4ELi4ELb0EEENS1_24CollectiveEpilogueBwdGQAISA_fSD_Li256ELb1ELb0EEENS1_19SingleTileSchedulerILb1ELb0ELb0ELi128EEEEEEEEEvNT_6ParamsE$_ZZN4cute9transformINS_5tupleIJiiNS_1CILi0EEEEEENS1_IJNS1_IJNS2_ILi4EEENS2_ILi8EEEEEES5_NS2_ILi1EEEEEEZNS_7idx2crdIS4_S9_EEDaRKT_RKT0_EUlRKT_RKT0_E_EEDaSD_SG_OT1_ENKUlDpSJ_E_clIJNS1_IJiiEEEiS3_EEEDaSQ_,@function
        .size           $_ZN7cutlass13device_kernelIN5flash19enable_sm80_to_sm89INS1_16FlashAttnBwdSm80INS1_25CollectiveMainloopBwdSm80ILi2ELi2EN4cute5tupleIJNS5_1CILi128EEES8_NS7_ILi64EEEEEENS_10bfloat16_tEfNS_4arch4Sm80ELb0ELb0ELb1ELb1ELb0ELb0ELb0ELb0ELi2ELi4ELi4ELi4ELb0EEENS1_24CollectiveEpilogueBwdGQAISA_fSD_Li256ELb1ELb0EEENS1_19SingleTileSchedulerILb1ELb0ELb0ELi128EEEEEEEEEvNT_6ParamsE$_ZZN4cute9transformINS_5tupleIJiiNS_1CILi0EEEEEENS1_IJNS1_IJNS2_ILi4EEENS2_ILi8EEEEEES5_NS2_ILi1EEEEEEZNS_7idx2crdIS4_S9_EEDaRKT_RKT0_EUlRKT_RKT0_E_EEDaSD_SG_OT1_ENKUlDpSJ_E_clIJNS1_IJiiEEEiS3_EEEDaSQ_,($_ZN7cutlass13device_kernelIN5flash19enable_sm80_to_sm89INS1_16FlashAttnBwdSm80INS1_25CollectiveMainloopBwdSm80ILi2ELi2EN4cute5tupleIJNS5_1CILi128EEES8_NS7_ILi64EEEEEENS_10bfloat16_tEfNS_4arch4Sm80ELb0ELb0ELb1ELb1ELb0ELb0ELb0ELb0ELi2ELi4ELi4ELi4ELb0EEENS1_24CollectiveEpilogueBwdGQAISA_fSD_Li256ELb1ELb0EEENS1_19SingleTileSchedulerILb1ELb0ELb0ELi128EEEEEEEEEvNT_6ParamsE$_ZZN4cute9transformINS_5tupleIJiiiNS_1CILi0EEEEEENS1_IJNS2_ILi32EEENS2_ILi4EEENS2_ILi2EEENS2_ILi1EEEEEENS1_IJS8_S8_S8_S8_EEEZNS_7crd2crdIS4_S9_SA_EEDaRKT_RKT0_RKT1_EUlRKT_RKT0_RKT1_E_EEDaSE_SH_SK_OT2_ENKUlDpSN_E_clIJiiiS3_EEEDaSX_ - $_ZN7cutlass13device_kernelIN5flash19enable_sm80_to_sm89INS1_16FlashAttnBwdSm80INS1_25CollectiveMainloopBwdSm80ILi2ELi2EN4cute5tupleIJNS5_1CILi128EEES8_NS7_ILi64EEEEEENS_10bfloat16_tEfNS_4arch4Sm80ELb0ELb0ELb1ELb1ELb0ELb0ELb0ELb0ELi2ELi4ELi4ELi4ELb0EEENS1_24CollectiveEpilogueBwdGQAISA_fSD_Li256ELb1ELb0EEENS1_19SingleTileSchedulerILb1ELb0ELb0ELi128EEEEEEEEEvNT_6ParamsE$_ZZN4cute9transformINS_5tupleIJiiNS_1CILi0EEEEEENS1_IJNS1_IJNS2_ILi4EEENS2_ILi8EEEEEES5_NS2_ILi1EEEEEEZNS_7idx2crdIS4_S9_EEDaRKT_RKT0_EUlRKT_RKT0_E_EEDaSD_SG_OT1_ENKUlDpSJ_E_clIJNS1_IJiiEEEiS3_EEEDaSQ_)
$_ZN7cutlass13device_kernelIN5flash19enable_sm80_to_sm89INS1_16FlashAttnBwdSm80INS1_25CollectiveMainloopBwdSm80ILi2ELi2EN4cute5tupleIJNS5_1CILi128EEES8_NS7_ILi64EEEEEENS_10bfloat16_tEfNS_4arch4Sm80ELb0ELb0ELb1ELb1ELb0ELb0ELb0ELb0ELi2ELi4ELi4ELi4ELb0EEENS1_24CollectiveEpilogueBwdGQAISA_fSD_Li256ELb1ELb0EEENS1_19SingleTileSchedulerILb1ELb0ELb0ELi128EEEEEEEEEvNT_6ParamsE$_ZZN4cute9transformINS_5tupleIJiiNS_1CILi0EEEEEENS1_IJNS1_IJNS2_ILi4EEENS2_ILi8EEEEEES5_NS2_ILi1EEEEEEZNS_7idx2crdIS4_S9_EEDaRKT_RKT0_EUlRKT_RKT0_E_EEDaSD_SG_OT1_ENKUlDpSJ_E_clIJNS1_IJiiEEEiS3_EEEDaSQ_:
[----:B------:R-:W-:Y:S02]  /*f970*/  IADD3 R3, R1, 0x1680, RZ ;  /* 0x0000168001037810 */ /* 0x000fe40007ffe0ff */
[----:B------:R-:W-:Y:S02]  /*f980*/  MOV R6, 0xf9b0 ;  /* 0x0000f9b000067802 */ /* 0x000fe40000000f00 */
[----:B------:R-:W-:Y:S02]  /*f990*/  IADD3 R3, R3, c[0x0][0x20], RZ ;  /* 0x0000080003037a10 */ /* 0x000fe40007ffe0ff */
[----:B------:R-:W-:Y:S05]  /*f9a0*/  CALL.REL.NOINC `($_ZN7cutlass13device_kernelIN5flash19enable_sm80_to_sm89INS1_16FlashAttnBwdSm80INS1_25CollectiveMainloopBwdSm80ILi2ELi2EN4cute5tupleIJNS5_1CILi128EEES8_NS7_ILi64EEEEEENS_10bfloat16_tEfNS_4arch4Sm80ELb0ELb0ELb1ELb1ELb0ELb0ELb0ELb0ELi2ELi4ELi4ELi4ELb0EEENS1_24CollectiveEpilogueBwdGQAISA_fSD_Li256ELb1ELb0EEENS1_19SingleTileSchedulerILb1ELb0ELb0ELi128EEEEEEEEEvNT_6ParamsE$_ZN4cute3eso3ESOILb0ELb0EJNS_5tupleIJiiEEEiNS_1CILi0EEEEEC2ERKS3_RKiRKS5_) ;  /* 0xffff621000007944 */ /* 0x000fea0003c3ffff */
[----:B------:R2:W5:Y:S04]  /*f9b0*/  LDL R29, [R1+0x1688] ;  /* 0x00168800011d7983 */ /* 0x0005680000100800 */
[----:B-1----:R2:W5:Y:S01]  /*f9c0*/  LDL.64 R2, [R1+0x1680] ;  /* 0x0016800001027983 */ /* 0x0025620000100a00 */
[----:B------:R-:W-:Y:S02]  /*f9d0*/  MOV R8, R70 ;  /* 0x0000004600087202 */ /* 0x000fe40000000f00 */
[----:B------:R-:W-:-:S04]  /*f9e0*/  MOV R9, 0x0 ;  /* 0x0000000000097802 */ /* 0x000fc80000000f00 */
[----:B------:R-:W-:Y:S05]  /*f9f0*/  RET.REL.NODEC R8 `(_ZN7cutlass13device_kernelIN5flash19enable_sm80_to_sm89INS1_16FlashAttnBwdSm80INS1_25CollectiveMainloopBwdSm80ILi2ELi2EN4cute5tupleIJNS5_1CILi128EEES8_NS7_ILi64EEEEEENS_10bfloat16_tEfNS_4arch4Sm80ELb0ELb0ELb1ELb1ELb0ELb0ELb0ELb0ELi2ELi4ELi4ELi4ELb0EEENS1_24CollectiveEpilogueBwdGQAISA_fSD_Li256ELb1ELb0EEENS1_19SingleTileSchedulerILb1ELb0ELb0ELi128EEEEEEEEEvNT_6ParamsE) ;  /* 0xffff060008007950 */ /* 0x000fea0003c3ffff */
        .type           $_ZN7cutlass13device_kernelIN5flash19enable_sm80_to_sm89INS1_16FlashAttnBwdSm80INS1_25CollectiveMainloopBwdSm80ILi2ELi2EN4cute5tupleIJNS5_1CILi128EEES8_NS7_ILi64EEEEEENS_10bfloat16_tEfNS_4arch4Sm80ELb0ELb0ELb1ELb1ELb0ELb0ELb0ELb0ELi2ELi4ELi4ELi4ELb0EEENS1_24CollectiveEpilogueBwdGQAISA_fSD_Li256ELb1ELb0EEENS1_19SingleTileSchedulerILb1ELb0ELb0ELi128EEEEEEEEEvNT_6ParamsE$_ZZN4cute9transformINS_5tupleIJiiiNS_1CILi0EEEEEENS1_IJNS2_ILi32EEENS2_ILi4EEENS2_ILi2EEENS2_ILi1EEEEEENS1_IJS8_S8_S8_S8_EEEZNS_7crd2crdIS4_S9_SA_EEDaRKT_RKT0_RKT1_EUlRKT_RKT0_RKT1_E_EEDaSE_SH_SK_OT2_ENKUlDpSN_E_clIJiiiS3_EEEDaSX_,@function
        .size           $_ZN7cutlass13device_kernelIN5flash19enable_sm80_to_sm89INS1_16FlashAttnBwdSm80INS1_25CollectiveMainloopBwdSm80ILi2ELi2EN4cute5tupleIJNS5_1CILi128EEES8_NS7_ILi64EEEEEENS_10bfloat16_tEfNS_4arch4Sm80ELb0ELb0ELb1ELb1ELb0ELb0ELb0ELb0ELi2ELi4ELi4ELi4ELb0EEENS1_24CollectiveEpilogueBwdGQAISA_fSD_Li256ELb1ELb0EEENS1_19SingleTileSchedulerILb1ELb0ELb0ELi128EEEEEEEEEvNT_6ParamsE$_ZZN4cute9transformINS_5tupleIJiiiNS_1CILi0EEEEEENS1_IJNS2_ILi32EEENS2_ILi4EEENS2_ILi2EEENS2_ILi1EEEEEENS1_IJS8_S8_S8_S8_EEEZNS_7crd2crdIS4_S9_SA_EEDaRKT_RKT0_RKT1_EUlRKT_RKT0_RKT1_E_EEDaSE_SH_SK_OT2_ENKUlDpSN_E_clIJiiiS3_EEEDaSX_,($_ZN7cutlass13device_kernelIN5flash19enable_sm80_to_sm89INS1_16FlashAttnBwdSm80INS1_25CollectiveMainloopBwdSm80ILi2ELi2EN4cute5tupleIJNS5_1CILi128EEES8_NS7_ILi64EEEEEENS_10bfloat16_tEfNS_4arch4Sm80ELb0ELb0ELb1ELb1ELb0ELb0ELb0ELb0ELi2ELi4ELi4ELi4ELb0EEENS1_24CollectiveEpilogueBwdGQAISA_fSD_Li256ELb1ELb0EEENS1_19SingleTileSchedulerILb1ELb0ELb0ELi128EEEEEEEEEvNT_6ParamsE$_ZZN4cuteplIJNS_1CILi0EEEEJS2_iEEEDaRKNS_15ArithmeticTupleIJDpT_EEERKNS3_IJDpT0_EEEENKUlDpRKT_E_clIJS2_iEEEDaSH_ - $_ZN7cutlass13device_kernelIN5flash19enable_sm80_to_sm89INS1_16FlashAttnBwdSm80INS1_25CollectiveMainloopBwdSm80ILi2ELi2EN4cute5tupleIJNS5_1CILi128EEES8_NS7_ILi64EEEEEENS_10bfloat16_tEfNS_4arch4Sm80ELb0ELb0ELb1ELb1ELb0ELb0ELb0ELb0ELi2ELi4ELi4ELi4ELb0EEENS1_24CollectiveEpilogueBwdGQAISA_fSD_Li256ELb1ELb0EEENS1_19SingleTileSchedulerILb1ELb0ELb0ELi128EEEEEEEEEvNT_6ParamsE$_ZZN4cute9transformINS_5tupleIJiiiNS_1CILi0EEEEEENS1_IJNS2_ILi32EEENS2_ILi4EEENS2_ILi2EEENS2_ILi1EEEEEENS1_IJS8_S8_S8_S8_EEEZNS_7crd2crdIS4_S9_SA_EEDaRKT_RKT0_RKT1_EUlRKT_RKT0_RKT1_E_EEDaSE_SH_SK_OT2_ENKUlDpSN_E_clIJiiiS3_EEEDaSX_)
$_ZN7cutlass13device_kernelIN5flash19enable_sm80_to_sm89INS1_16FlashAttnBwdSm80INS1_25CollectiveMainloopBwdSm80ILi2ELi2EN4cute5tupleIJNS5_1CILi128EEES8_NS7_ILi64EEEEEENS_10bfloat16_tEfNS_4arch4Sm80ELb0ELb0ELb1ELb1ELb0ELb0ELb0ELb0ELi2ELi4ELi4ELi4ELb0EEENS1_24CollectiveEpilogueBwdGQAISA_fSD_Li256ELb1ELb0EEENS1_19SingleTileSchedulerILb1ELb0ELb0ELi128EEEEEEEEEvNT_6ParamsE$_ZZN4cute9transformINS_5tupleIJiiiNS_1CILi0EEEEEENS1_IJNS2_ILi32EEENS2_ILi4EEENS2_ILi2EEENS2_ILi1EEEEEENS1_IJS8_S8_S8_S8_EEEZNS_7crd2crdIS4_S9_SA_EEDaRKT_RKT0_RKT1_EUlRKT_RKT0_RKT1_E_EEDaSE_SH_SK_OT2_ENKUlDpSN_E_clIJiiiS3_EEEDaSX_:
        /* <DEDUP_REMOVED lines=9> */
        .type           $_ZN7cutlass13device_kernelIN5flash19enable_sm80_to_sm89INS1_16FlashAttnBwdSm80INS1_25CollectiveMainloopBwdSm80ILi2ELi2EN4cute5tupleIJNS5_1CILi128EEES8_NS7_ILi64EEEEEENS_10bfloat16_tEfNS_4arch4Sm80ELb0ELb0ELb1ELb1ELb0ELb0ELb0ELb0ELi2ELi4ELi4ELi4ELb0EEENS1_24CollectiveEpilogueBwdGQAISA_fSD_Li256ELb1ELb0EEENS1_19SingleTileSchedulerILb1ELb0ELb0ELi128EEEEEEEEEvNT_6ParamsE$_ZZN4cuteplIJNS_1CILi0EEEEJS2_iEEEDaRKNS_15ArithmeticTupleIJDpT_EEERKNS3_IJDpT0_EEEENKUlDpRKT_E_clIJS2_iEEEDaSH_,@function
        .size           $_ZN7cutlass13device_kernelIN5flash19enable_sm80_to_sm89INS1_16FlashAttnBwdSm80INS1_25CollectiveMainloopBwdSm80ILi2ELi2EN4cute5tupleIJNS5_1CILi128EEES8_NS7_ILi64EEEEEENS_10bfloat16_tEfNS_4arch4Sm80ELb0ELb0ELb1ELb1ELb0ELb0ELb0ELb0ELi2ELi4ELi4ELi4ELb0EEENS1_24CollectiveEpilogueBwdGQAISA_fSD_Li256ELb1ELb0EEENS1_19SingleTileSchedulerILb1ELb0ELb0ELi128EEEEEEEEEvNT_6ParamsE$_ZZN4cuteplIJNS_1CILi0EEEEJS2_iEEEDaRKNS_15ArithmeticTupleIJDpT_EEERKNS3_IJDpT0_EEEENKUlDpRKT_E_clIJS2_iEEEDaSH_,($_ZN7cutlass13device_kernelIN5flash19enable_sm80_to_sm89INS1_16FlashAttnBwdSm80INS1_25CollectiveMainloopBwdSm80ILi2ELi2EN4cute5tupleIJNS5_1CILi128EEES8_NS7_ILi64EEEEEENS_10bfloat16_tEfNS_4arch4Sm80ELb0ELb0ELb1ELb1ELb0ELb0ELb0ELb0ELi2ELi4ELi4ELi4ELb0EEENS1_24CollectiveEpilogueBwdGQAISA_fSD_Li256ELb1ELb0EEENS1_19SingleTileSchedulerILb1ELb0ELb0ELi128EEEEEEEEEvNT_6ParamsE$_ZZN4cuteplIJNS_1CILi0EEES2_EJS2_iEEEDaRKNS_15ArithmeticTupleIJDpT_EEERKNS3_IJDpT0_EEEENKUlDpRKT_E_clIJS2_iEEEDaSH_ - $_ZN7cutlass13device_kernelIN5flash19enable_sm80_to_sm89INS1_16FlashAttnBwdSm80INS1_25CollectiveMainloopBwdSm80ILi2ELi2EN4cute5tupleIJNS5_1CILi128EEES8_NS7_ILi64EEEEEENS_10bfloat16_tEfNS_4arch4Sm80ELb0ELb0ELb1ELb1ELb0ELb0ELb0ELb0ELi2ELi4ELi4ELi4ELb0EEENS1_24CollectiveEpilogueBwdGQAISA_fSD_Li256ELb1ELb0EEENS1_19SingleTileSchedulerILb1ELb0ELb0ELi128EEEEEEEEEvNT_6ParamsE$_ZZN4cuteplIJNS_1CILi0EEEEJS2_iEEEDaRKNS_15ArithmeticTupleIJDpT_EEERKNS3_IJDpT0_EEEENKUlDpRKT_E_clIJS2_iEEEDaSH_)
$_ZN7cutlass13device_kernelIN5flash19enable_sm80_to_sm89INS1_16FlashAttnBwdSm80INS1_25CollectiveMainloopBwdSm80ILi2ELi2EN4cute5tupleIJNS5_1CILi128EEES8_NS7_ILi64EEEEEENS_10bfloat16_tEfNS_4arch4Sm80ELb0ELb0ELb1ELb1ELb0ELb0ELb0ELb0ELi2ELi4ELi4ELi4ELb0EEENS1_24CollectiveEpilogueBwdGQAISA_fSD_Li256ELb1ELb0EEENS1_19SingleTileSchedulerILb1ELb0ELb0ELi128EEEEEEEEEvNT_6ParamsE$_ZZN4cuteplIJNS_1CILi0EEEEJS2_iEEEDaRKNS_15ArithmeticTupleIJDpT_EEERKNS3_IJDpT0_EEEENKUlDpRKT_E_clIJS2_iEEEDaSH_:
[----:B------:R-:W-:Y:S02]  /*fa90*/  IADD3 R11, R1, 0x13b8, RZ ;  /* 0x000013b8010b7810 */ /* 0x000fe40007ffe0ff */
[----:B------:R-:W-:Y:S02]  /*faa0*/  MOV R6, 0xfad0 ;  /* 0x0000fad000067802 */ /* 0x000fe40000000f00 */
[----:B------:R-:W-:Y:S02]  /*fab0*/  IADD3 R11, R11, c[0x0][0x20], RZ ;  /* 0x000008000b0b7a10 */ /* 0x000fe40007ffe0ff */
[----:B------:R-:W-:Y:S05]  /*fac0*/  CALL.REL.NOINC `($_ZN7cutlass13device_kernelIN5flash19enable_sm80_to_sm89INS1_16FlashAttnBwdSm80INS1_25CollectiveMainloopBwdSm80ILi2ELi2EN4cute5tupleIJNS5_1CILi128EEES8_NS7_ILi64EEEEEENS_10bfloat16_tEfNS_4arch4Sm80ELb0ELb0ELb1ELb1ELb0ELb0ELb0ELb0ELi2ELi4ELi4ELi4ELb0EEENS1_24CollectiveEpilogueBwdGQAISA_fSD_Li256ELb1ELb0EEENS1_19SingleTileSchedulerILb1ELb0ELb0ELi128EEEEEEEEEvNT_6ParamsE$_ZN4cute5tupleIJNS_1CILi0EEEiEEC2ERKS2_RKi) ;  /* 0xffffb01000007944 */ /* 0x000fea0003c3ffff */
[----:B------:R1:W5:Y:S01]  /*fad0*/  LDL R3, [R1+0x13b8] ;  /* 0x0013b80001037983 */ /* 0x0003620000100800 */
[----:B------:R-:W-:-:S04]  /*fae0*/  MOV R11, 0x0 ;  /* 0x00000000000b7802 */ /* 0x000fc80000000f00 */
[----:B------:R-:W-:Y:S05]  /*faf0*/  RET.REL.NODEC R10 `(_ZN7cutlass13device_kernelIN5flash19enable_sm80_to_sm89INS1_16FlashAttnBwdSm80INS1_25CollectiveMainloopBwdSm80ILi2ELi2EN4cute5tupleIJNS5_1CILi128EEES8_NS7_ILi64EEEEEENS_10bfloat16_tEfNS_4arch4Sm80ELb0ELb0ELb1ELb1ELb0ELb0ELb0ELb0ELi2ELi4ELi4ELi4ELb0EEENS1_24CollectiveEpilogueBwdGQAISA_fSD_Li256ELb1ELb0EEENS1_19SingleTileSchedulerILb1ELb0ELb0ELi128EEEEEEEEEvNT_6ParamsE) ;  /* 0xffff05000a007950 */ /* 0x000fea0003c3ffff */
        .type           $_ZN7cutlass13device_kernelIN5flash19enable_sm80_to_sm89INS1_16FlashAttnBwdSm80INS1_25CollectiveMainloopBwdSm80ILi2ELi2EN4cute5tupleIJNS5_1CILi128EEES8_NS7_ILi64EEEEEENS_10bfloat16_tEfNS_4arch4Sm80ELb0ELb0ELb1ELb1ELb0ELb0ELb0ELb0ELi2ELi4ELi4ELi4ELb0EEENS1_24CollectiveEpilogueBwdGQAISA_fSD_Li256ELb1ELb0EEENS1_19SingleTileSchedulerILb1ELb0ELb0ELi128EEEEEEEEEvNT_6ParamsE$_ZZN4cuteplIJNS_1CILi0EEES2_EJS2_iEEEDaRKNS_15ArithmeticTupleIJDpT_EEERKNS3_IJDpT0_EEEENKUlDpRKT_E_clIJS2_iEEEDaSH_,@function
        .size           $_ZN7cutlass13device_kernelIN5flash19enable_sm80_to_sm89INS1_16FlashAttnBwdSm80INS1_25CollectiveMainloopBwdSm80ILi2ELi2EN4cute5tupleIJNS5_1CILi128EEES8_NS7_ILi64EEEEEENS_10bfloat16_tEfNS_4arch4Sm80ELb0ELb0ELb1ELb1ELb0ELb0ELb0ELb0ELi2ELi4ELi4ELi4ELb0EEENS1_24CollectiveEpilogueBwdGQAISA_fSD_Li256ELb1ELb0EEENS1_19SingleTileSchedulerILb1ELb0ELb0ELi128EEEEEEEEEvNT_6ParamsE$_ZZN4cuteplIJNS_1CILi0EEES2_EJS2_iEEEDaRKNS_15ArithmeticTupleIJDpT_EEERKNS3_IJDpT0_EEEENKUlDpRKT_E_clIJS2_iEEEDaSH_,($_ZN7cutlass13device_kernelIN5flash19enable_sm80_to_sm89INS1_16FlashAttnBwdSm80INS1_25CollectiveMainloopBwdSm80ILi2ELi2EN4cute5tupleIJNS5_1CILi128EEES8_NS7_ILi64EEEEEENS_10bfloat16_tEfNS_4arch4Sm80ELb0ELb0ELb1ELb1ELb0ELb0ELb0ELb0ELi2ELi4ELi4ELi4ELb0EEENS1_24CollectiveEpilogueBwdGQAISA_fSD_Li256ELb1ELb0EEENS1_19SingleTileSchedulerILb1ELb0ELb0ELi128EEEEEEEEEvNT_6ParamsE$_ZZN4cuteplIJNS_1CILi0EEES2_EJiEEEDaRKNS_15ArithmeticTupleIJDpT_EEERKNS3_IJDpT0_EEEENKUlDpRKT_E_clIJiS2_EEEDaSH_ - $_ZN7cutlass13device_kernelIN5flash19enable_sm80_to_sm89INS1_16FlashAttnBwdSm80INS1_25CollectiveMainloopBwdSm80ILi2ELi2EN4cute5tupleIJNS5_1CILi128EEES8_NS7_ILi64EEEEEENS_10bfloat16_tEfNS_4arch4Sm80ELb0ELb0ELb1ELb1ELb0ELb0ELb0ELb0ELi2ELi4ELi4ELi4ELb0EEENS1_24CollectiveEpilogueBwdGQAISA_fSD_Li256ELb1ELb0EEENS1_19SingleTileSchedulerILb1ELb0ELb0ELi128EEEEEEEEEvNT_6ParamsE$_ZZN4cuteplIJNS_1CILi0EEES2_EJS2_iEEEDaRKNS_15ArithmeticTupleIJDpT_EEERKNS3_IJDpT0_EEEENKUlDpRKT_E_clIJS2_iEEEDaSH_)
$_ZN7cutlass13device_kernelIN5flash19enable_sm80_to_sm89INS1_16FlashAttnBwdSm80INS1_25CollectiveMainloopBwdSm80ILi2ELi2EN4cute5tupleIJNS5_1CILi128EEES8_NS7_ILi64EEEEEENS_10bfloat16_tEfNS_4arch4Sm80ELb0ELb0ELb1ELb1ELb0ELb0ELb0ELb0ELi2ELi4ELi4ELi4ELb0EEENS1_24CollectiveEpilogueBwdGQAISA_fSD_Li256ELb1ELb0EEENS1_19SingleTileSchedulerILb1ELb0ELb0ELi128EEEEEEEEEvNT_6ParamsE$_ZZN4cuteplIJNS_1CILi0EEES2_EJS2_iEEEDaRKNS_15ArithmeticTupleIJDpT_EEERKNS3_IJDpT0_EEEENKUlDpRKT_E_clIJS2_iEEEDaSH_:
[----:B------:R-:W-:Y:S02]  /*fb00*/  IADD3 R11, R1, 0x13b8, RZ ;  /* 0x000013b8010b7810 */ /* 0x000fe40007ffe0ff */
[----:B------:R-:W-:Y:S02]  /*fb10*/  MOV R6, 0xfb40 ;  /* 0x0000fb4000067802 */ /* 0x000fe40000000f00 */
[----:B------:R-:W-:Y:S02]  /*fb20*/  IADD3 R11, R11, c[0x0][0x20], RZ ;  /* 0x000008000b0b7a10 */ /* 0x000fe40007ffe0ff */
[----:B------:R-:W-:Y:S05]  /*fb30*/  CALL.REL.NOINC `($_ZN7cutlass13device_kernelIN5flash19enable_sm80_to_sm89INS1_16FlashAttnBwdSm80INS1_25CollectiveMainloopBwdSm80ILi2ELi2EN4cute5tupleIJNS5_1CILi128EEES8_NS7_ILi64EEEEEENS_10bfloat16_tEfNS_4arch4Sm80ELb0ELb0ELb1ELb1ELb0ELb0ELb0ELb0ELi2ELi4ELi4ELi4ELb0EEENS1_24CollectiveEpilogueBwdGQAISA_fSD_Li256ELb1ELb0EEENS1_19SingleTileSchedulerILb1ELb0ELb0ELi128EEEEEEEEEvNT_6ParamsE$_ZN4cute5tupleIJNS_1CILi0EEEiEEC2ERKS2_RKi) ;  /* 0xffffafa000007944 */ /* 0x000fea0003c3ffff */
[----:B------:R1:W5:Y:S01]  /*fb40*/  LDL R2, [R1+0x13b8] ;  /* 0x0013b80001027983 */ /* 0x0003620000100800 */
[----:B------:R-:W-:-:S04]  /*fb50*/  MOV R11, 0x0 ;  /* 0x00000000000b7802 */ /* 0x000fc80000000f00 */
[----:B------:R-:W-:Y:S05]  /*fb60*/  RET.REL.NODEC R10 `(_ZN7cutlass13device_kernelIN5flash19enable_sm80_to_sm89INS1_16FlashAttnBwdSm80INS1_25CollectiveMainloopBwdSm80ILi2ELi2EN4cute5tupleIJNS5_1CILi128EEES8_NS7_ILi64EEEEEENS_10bfloat16_tEfNS_4arch4Sm80ELb0ELb0ELb1ELb1ELb0ELb0ELb0ELb0ELi2ELi4ELi4ELi4ELb0EEENS1_24CollectiveEpilogueBwdGQAISA_fSD_Li256ELb1ELb0EEENS1_19SingleTileSchedulerILb1ELb0ELb0ELi128EEEEEEEEEvNT_6ParamsE) ;  /* 0xffff04900a007950 */ /* 0x000fea0003c3ffff */
        .type           $_ZN7cutlass13device_kernelIN5flash19enable_sm80_to_sm89INS1_16FlashAttnBwdSm80INS1_25CollectiveMainloopBwdSm80ILi2ELi2EN4cute5tupleIJNS5_1CILi128EEES8_NS7_ILi64EEEEEENS_10bfloat16_tEfNS_4arch4Sm80ELb0ELb0ELb1ELb1ELb0ELb0ELb0ELb0ELi2ELi4ELi4ELi4ELb0EEENS1_24CollectiveEpilogueBwdGQAISA_fSD_Li256ELb1ELb0EEENS1_19SingleTileSchedulerILb1ELb0ELb0ELi128EEEEEEEEEvNT_6ParamsE$_ZZN4cuteplIJNS_1CILi0EEES2_EJiEEEDaRKNS_15ArithmeticTupleIJDpT_EEERKNS3_IJDpT0_EEEENKUlDpRKT_E_clIJiS2_EEEDaSH_,@function
        .size           $_ZN7cutlass13device_kernelIN5flash19enable_sm80_to_sm89INS1_16FlashAttnBwdSm80INS1_25CollectiveMainloopBwdSm80ILi2ELi2EN4cute5tupleIJNS5_1CILi128EEES8_NS7_ILi64EEEEEENS_10bfloat16_tEfNS_4arch4Sm80ELb0ELb0ELb1ELb1ELb0ELb0ELb0ELb0ELi2ELi4ELi4ELi4ELb0EEENS1_24CollectiveEpilogueBwdGQAISA_fSD_Li256ELb1ELb0EEENS1_19SingleTileSchedulerILb1ELb0ELb0ELi128EEEEEEEEEvNT_6ParamsE$_ZZN4cuteplIJNS_1CILi0EEES2_EJiEEEDaRKNS_15ArithmeticTupleIJDpT_EEERKNS3_IJDpT0_EEEENKUlDpRKT_E_clIJiS2_EEEDaSH_,($_ZN7cutlass13device_kernelIN5flash19enable_sm80_to_sm89INS1_16FlashAttnBwdSm80INS1_25CollectiveMainloopBwdSm80ILi2ELi2EN4cute5tupleIJNS5_1CILi128EEES8_NS7_ILi64EEEEEENS_10bfloat16_tEfNS_4arch4Sm80ELb0ELb0ELb1ELb1ELb0ELb0ELb0ELb0ELi2ELi4ELi4ELi4ELb0EEENS1_24CollectiveEpilogueBwdGQAISA_fSD_Li256ELb1ELb0EEENS1_19SingleTileSchedulerILb1ELb0ELb0ELi128EEEEEEEEEvNT_6ParamsE$_ZZN4cuteplIJNS_1CILi0EEES2_EJiS2_EEEDaRKNS_15ArithmeticTupleIJDpT_EEERKNS3_IJDpT0_EEEENKUlDpRKT_E_clIJiS2_EEEDaSH_ - $_ZN7cutlass13device_kernelIN5flash19enable_sm80_to_sm89INS1_16FlashAttnBwdSm80INS1_25CollectiveMainloopBwdSm80ILi2ELi2EN4cute5tupleIJNS5_1CILi128EEES8_NS7_ILi64EEEEEENS_10bfloat16_tEfNS_4arch4Sm80ELb0ELb0ELb1ELb1ELb0ELb0ELb0ELb0ELi2ELi4ELi4ELi4ELb0EEENS1_24CollectiveEpilogueBwdGQAISA_fSD_Li256ELb1ELb0EEENS1_19SingleTileSchedulerILb1ELb0ELb0ELi128EEEEEEEEEvNT_6ParamsE$_ZZN4cuteplIJNS_1CILi0EEES2_EJiEEEDaRKNS_15ArithmeticTupleIJDpT_EEERKNS3_IJDpT0_EEEENKUlDpRKT_E_clIJiS2_EEEDaSH_)
$_ZN7cutlass13device_kernelIN5flash19enable_sm80_to_sm89INS1_16FlashAttnBwdSm80INS1_25CollectiveMainloopBwdSm80ILi2ELi2EN4cute5tupleIJNS5_1CILi128EEES8_NS7_ILi64EEEEEENS_10bfloat16_tEfNS_4arch4Sm80ELb0ELb0ELb1ELb1ELb0ELb0ELb0ELb0ELi2ELi4ELi4ELi4ELb0EEENS1_24CollectiveEpilogueBwdGQAISA_fSD_Li256ELb1ELb0EEENS1_19SingleTileSchedulerILb1ELb0ELb0ELi128EEEEEEEEEvNT_6ParamsE$_ZZN4cuteplIJNS_1CILi0EEES2_EJiEEEDaRKNS_15ArithmeticTupleIJDpT_EEERKNS3_IJDpT0_EEEENKUlDpRKT_E_clIJiS2_EEEDaSH_:
[----:B------:R-:W-:Y:S02]  /*fb70*/  IADD3 R2, R1, 0x16a8, RZ ;  /* 0x000016a801027810 */ /* 0x000fe40007ffe0ff */
[----:B------:R-:W-:Y:S02]  /*fb80*/  MOV R10, 0xfbb0 ;  /* 0x0000fbb0000a7802 */ /* 0x000fe40000000f00 */
[----:B------:R-:W-:Y:S02]  /*fb90*/  IADD3 R2, R2, c[0x0][0x20], RZ ;  /* 0x0000080002027a10 */ /* 0x000fe40007ffe0ff */
[----:B------:R-:W-:Y:S05]  /*fba0*/  CALL.REL.NOINC `($_ZN7cutlass13device_kernelIN5flash19enable_sm80_to_sm89INS1_16FlashAttnBwdSm80INS1_25CollectiveMainloopBwdSm80ILi2ELi2EN4cute5tupleIJNS5_1CILi128EEES8_NS7_ILi64EEEEEENS_10bfloat16_tEfNS_4arch4Sm80ELb0ELb0ELb1ELb1ELb0ELb0ELb0ELb0ELi2ELi4ELi4ELi4ELb0EEENS1_24CollectiveEpilogueBwdGQAISA_fSD_Li256ELb1ELb0EEENS1_19SingleTileSchedulerILb1ELb0ELb0ELi128EEEEEEEEEvNT_6ParamsE$_ZN4cute5tupleIJiNS_1CILi0EEEEEC2ERKiRKS2_) ;  /* 0xffffb07000007944 */ /* 0x000fea0003c3ffff */
[----:B-1----:R1:W5:Y:S01]  /*fbb0*/  LDL R3, [R1+0x16a8] ;  /* 0x0016a80001037983 */ /* 0x0023620000100800 */
[----:B------:R-:W-:-:S04]  /*fbc0*/  MOV R5, 0x0 ;  /* 0x0000000000057802 */ /* 0x000fc80000000f00 */
[----:B------:R-:W-:Y:S05]  /*fbd0*/  RET.REL.NODEC R4 `(_ZN7cutlass13device_kernelIN5flash19enable_sm80_to_sm89INS1_16FlashAttnBwdSm80INS1_25CollectiveMainloopBwdSm80ILi2ELi2EN4cute5tupleIJNS5_1CILi128EEES8_NS7_ILi64EEEEEENS_10bfloat16_tEfNS_4arch4Sm80ELb0ELb0ELb1ELb1ELb0ELb0ELb0ELb0ELi2ELi4ELi4ELi4ELb0EEENS1_24CollectiveEpilogueBwdGQAISA_fSD_Li256ELb1ELb0EEENS1_19SingleTileSchedulerILb1ELb0ELb0ELi128EEEEEEEEEvNT_6ParamsE) ;  /* 0xffff042004007950 */ /* 0x000fea0003c3ffff */
        .type           $_ZN7cutlass13device_kernelIN5flash19enable_sm80_to_sm89INS1_16FlashAttnBwdSm80INS1_25CollectiveMainloopBwdSm80ILi2ELi2EN4cute5tupleIJNS5_1CILi128EEES8_NS7_ILi64EEEEEENS_10bfloat16_tEfNS_4arch4Sm80ELb0ELb0ELb1ELb1ELb0ELb0ELb0ELb0ELi2ELi4ELi4ELi4ELb0EEENS1_24CollectiveEpilogueBwdGQAISA_fSD_Li256ELb1ELb0EEENS1_19SingleTileSchedulerILb1ELb0ELb0ELi128EEEEEEEEEvNT_6ParamsE$_ZZN4cuteplIJNS_1CILi0EEES2_EJiS2_EEEDaRKNS_15ArithmeticTupleIJDpT_EEERKNS3_IJDpT0_EEEENKUlDpRKT_E_clIJiS2_EEEDaSH_,@function
        .size           $_ZN7cutlass13device_kernelIN5flash19enable_sm80_to_sm89INS1_16FlashAttnBwdSm80INS1_25CollectiveMainloopBwdSm80ILi2ELi2EN4cute5tupleIJNS5_1CILi128EEES8_NS7_ILi64EEEEEENS_10bfloat16_tEfNS_4arch4Sm80ELb0ELb0ELb1ELb1ELb0ELb0ELb0ELb0ELi2ELi4ELi4ELi4ELb0EEENS1_24CollectiveEpilogueBwdGQAISA_fSD_Li256ELb1ELb0EEENS1_19SingleTileSchedulerILb1ELb0ELb0ELi128EEEEEEEEEvNT_6ParamsE$_ZZN4cuteplIJNS_1CILi0EEES2_EJiS2_EEEDaRKNS_15ArithmeticTupleIJDpT_EEERKNS3_IJDpT0_EEEENKUlDpRKT_E_clIJiS2_EEEDaSH_,($_ZN7cutlass13device_kernelIN5flash19enable_sm80_to_sm89INS1_16FlashAttnBwdSm80INS1_25CollectiveMainloopBwdSm80ILi2ELi2EN4cute5tupleIJNS5_1CILi128EEES8_NS7_ILi64EEEEEENS_10bfloat16_tEfNS_4arch4Sm80ELb0ELb0ELb1ELb1ELb0ELb0ELb0ELb0ELi2ELi4ELi4ELi4ELb0EEENS1_24CollectiveEpilogueBwdGQAISA_fSD_Li256ELb1ELb0EEENS1_19SingleTileSchedulerILb1ELb0ELb0ELi128EEEEEEEEEvNT_6ParamsE$_ZZN4cuteplIJNS_1CILi0EEES2_EJiiEEEDaRKNS_15ArithmeticTupleIJDpT_EEERKNS3_IJDpT0_EEEENKUlDpRKT_E_clIJiiEEEDaSH_ - $_ZN7cutlass13device_kernelIN5flash19enable_sm80_to_sm89INS1_16FlashAttnBwdSm80INS1_25CollectiveMainloopBwdSm80ILi2ELi2EN4cute5tupleIJNS5_1CILi128EEES8_NS7_ILi64EEEEEENS_10bfloat16_tEfNS_4arch4Sm80ELb0ELb0ELb1ELb1ELb0ELb0ELb0ELb0ELi2ELi4ELi4ELi4ELb0EEENS1_24CollectiveEpilogueBwdGQAISA_fSD_Li256ELb1ELb0EEENS1_19SingleTileSchedulerILb1ELb0ELb0ELi128EEEEEEEEEvNT_6ParamsE$_ZZN4cuteplIJNS_1CILi0EEES2_EJiS2_EEEDaRKNS_15ArithmeticTupleIJDpT_EEERKNS3_IJDpT0_EEEENKUlDpRKT_E_clIJiS2_EEEDaSH_)
$_ZN7cutlass13device_kernelIN5flash19enable_sm80_to_sm89INS1_16FlashAttnBwdSm80INS1_25CollectiveMainloopBwdSm80ILi2ELi2EN4cute5tupleIJNS5_1CILi128EEES8_NS7_ILi64EEEEEENS_10bfloat16_tEfNS_4arch4Sm80ELb0ELb0ELb1ELb1ELb0ELb0ELb0ELb0ELi2ELi4ELi4ELi4ELb0EEENS1_24CollectiveEpilogueBwdGQAISA_fSD_Li256ELb1ELb0EEENS1_19SingleTileSchedulerILb1ELb0ELb0ELi128EEEEEEEEEvNT_6ParamsE$_ZZN4cuteplIJNS_1CILi0EEES2_EJiS2_EEEDaRKNS_15ArithmeticTupleIJDpT_EEERKNS3_IJDpT0_EEEENKUlDpRKT_E_clIJiS2_EEEDaSH_:
[----:B------:R-:W-:Y:S02]  /*fbe0*/  IADD3 R2, R1, 0x16a8, RZ ;  /* 0x000016a801027810 */ /* 0x000fe40007ffe0ff */
[----:B------:R-:W-:Y:S02]  /*fbf0*/  MOV R10, 0xfc20 ;  /* 0x0000fc20000a7802 */ /* 0x000fe40000000f00 */
[----:B------:R-:W-:Y:S02]  /*fc00*/  IADD3 R2, R2, c[0x0][0x20], RZ ;  /* 0x0000080002027a10 */ /* 0x000fe40007ffe0ff */
[----:B------:R-:W-:Y:S05]  /*fc10*/  CALL.REL.NOINC `($_ZN7cutlass13device_kernelIN5flash19enable_sm80_to_sm89INS1_16FlashAttnBwdSm80INS1_25CollectiveMainloopBwdSm80ILi2ELi2EN4cute5tupleIJNS5_1CILi128EEES8_NS7_ILi64EEEEEENS_10bfloat16_tEfNS_4arch4Sm80ELb0ELb0ELb1ELb1ELb0ELb0ELb0ELb0ELi2ELi4ELi4ELi4ELb0EEENS1_24CollectiveEpilogueBwdGQAISA_fSD_Li256ELb1ELb0EEENS1_19SingleTileSchedulerILb1ELb0ELb0ELi128EEEEEEEEEvNT_6ParamsE$_ZN4cute5tupleIJiNS_1CILi0EEEEEC2ERKiRKS2_) ;  /* 0xffffb00000007944 */ /* 0x000fea0003c3ffff */
[----:B------:R2:W5:Y:S01]  /*fc20*/  LDL R27, [R1+0x16a8] ;  /* 0x0016a800011b7983 */ /* 0x0005620000100800 */
[----:B------:R-:W-:-:S04]  /*fc30*/  MOV R5, 0x0 ;  /* 0x0000000000057802 */ /* 0x000fc80000000f00 */
[----:B------:R-:W-:Y:S05]  /*fc40*/  RET.REL.NODEC R4 `(_ZN7cutlass13device_kernelIN5flash19enable_sm80_to_sm89INS1_16FlashAttnBwdSm80INS1_25CollectiveMainloopBwdSm80ILi2ELi2EN4cute5tupleIJNS5_1CILi128EEES8_NS7_ILi64EEEEEENS_10bfloat16_tEfNS_4arch4Sm80ELb0ELb0ELb1ELb1ELb0ELb0ELb0ELb0ELi2ELi4ELi4ELi4ELb0EEENS1_24CollectiveEpilogueBwdGQAISA_fSD_Li256ELb1ELb0EEENS1_19SingleTileSchedulerILb1ELb0ELb0ELi128EEEEEEEEEvNT_6ParamsE) ;  /* 0xffff03b004007950 */ /* 0x000fea0003c3ffff */
        .type           $_ZN7cutlass13device_kernelIN5flash19enable_sm80_to_sm89INS1_16FlashAttnBwdSm80INS1_25CollectiveMainloopBwdSm80ILi2ELi2EN4cute5tupleIJNS5_1CILi128EEES8_NS7_ILi64EEEEEENS_10bfloat16_tEfNS_4arch4Sm80ELb0ELb0ELb1ELb1ELb0ELb0ELb0ELb0ELi2ELi4ELi4ELi4ELb0EEENS1_24CollectiveEpilogueBwdGQAISA_fSD_Li256ELb1ELb0EEENS1_19SingleTileSchedulerILb1ELb0ELb0ELi128EEEEEEEEEvNT_6ParamsE$_ZZN4cuteplIJNS_1CILi0EEES2_EJiiEEEDaRKNS_15ArithmeticTupleIJDpT_EEERKNS3_IJDpT0_EEEENKUlDpRKT_E_clIJiiEEEDaSH_,@function
        .size           $_ZN7cutlass13device_kernelIN5flash19enable_sm80_to_sm89INS1_16FlashAttnBwdSm80INS1_25CollectiveMainloopBwdSm80ILi2ELi2EN4cute5tupleIJNS5_1CILi128EEES8_NS7_ILi64EEEEEENS_10bfloat16_tEfNS_4arch4Sm80ELb0ELb0ELb1ELb1ELb0ELb0ELb0ELb0ELi2ELi4ELi4ELi4ELb0EEENS1_24CollectiveEpilogueBwdGQAISA_fSD_Li256ELb1ELb0EEENS1_19SingleTileSchedulerILb1ELb0ELb0ELi128EEEEEEEEEvNT_6ParamsE$_ZZN4cuteplIJNS_1CILi0EEES2_EJiiEEEDaRKNS_15ArithmeticTupleIJDpT_EEERKNS3_IJDpT0_EEEENKUlDpRKT_E_clIJiiEEEDaSH_,($_ZN7cutlass13device_kernelIN5flash19enable_sm80_to_sm89INS1_16FlashAttnBwdSm80INS1_25CollectiveMainloopBwdSm80ILi2ELi2EN4cute5tupleIJNS5_1CILi128EEES8_NS7_ILi64EEEEEENS_10bfloat16_tEfNS_4arch4Sm80ELb0ELb0ELb1ELb1ELb0ELb0ELb0ELb0ELi2ELi4ELi4ELi4ELb0EEENS1_24CollectiveEpilogueBwdGQAISA_fSD_Li256ELb1ELb0EEENS1_19SingleTileSchedulerILb1ELb0ELb0ELi128EEEEEEEEEvNT_6ParamsE$_ZZN4cuteplIJNS_1CILi0EEEiEJS2_iEEEDaRKNS_15ArithmeticTupleIJDpT_EEERKNS3_IJDpT0_EEEENKUlDpRKT_E_clIJS2_iEEEDaSH_ - $_ZN7cutlass13device_kernelIN5flash19enable_sm80_to_sm89INS1_16FlashAttnBwdSm80INS1_25CollectiveMainloopBwdSm80ILi2ELi2EN4cute5tupleIJNS5_1CILi128EEES8_NS7_ILi64EEEEEENS_10bfloat16_tEfNS_4arch4Sm80ELb0ELb0ELb1ELb1ELb0ELb0ELb0ELb0ELi2ELi4ELi4ELi4ELb0EEENS1_24CollectiveEpilogueBwdGQAISA_fSD_Li256ELb1ELb0EEENS1_19SingleTileSchedulerILb1ELb0ELb0ELi128EEEEEEEEEvNT_6ParamsE$_ZZN4cuteplIJNS_1CILi0EEES2_EJiiEEEDaRKNS_15ArithmeticTupleIJDpT_EEERKNS3_IJDpT0_EEEENKUlDpRKT_E_clIJiiEEEDaSH_)
$_ZN7cutlass13device_kernelIN5flash19enable_sm80_to_sm89INS1_16FlashAttnBwdSm80INS1_25CollectiveMainloopBwdSm80ILi2ELi2EN4cute5tupleIJNS5_1CILi128EEES8_NS7_ILi64EEEEEENS_10bfloat16_tEfNS_4arch4Sm80ELb0ELb0ELb1ELb1ELb0ELb0ELb0ELb0ELi2ELi4ELi4ELi4ELb0EEENS1_24CollectiveEpilogueBwdGQAISA_fSD_Li256ELb1ELb0EEENS1_19SingleTileSchedulerILb1ELb0ELb0ELi128EEEEEEEEEvNT_6ParamsE$_ZZN4cuteplIJNS_1CILi0EEES2_EJiiEEEDaRKNS_15ArithmeticTupleIJDpT_EEERKNS3_IJDpT0_EEEENKUlDpRKT_E_clIJiiEEEDaSH_:
        /* <DEDUP_REMOVED lines=8> */
        .type           $_ZN7cutlass13device_kernelIN5flash19enable_sm80_to_sm89INS1_16FlashAttnBwdSm80INS1_25CollectiveMainloopBwdSm80ILi2ELi2EN4cute5tupleIJNS5_1CILi128EEES8_NS7_ILi64EEEEEENS_10bfloat16_tEfNS_4arch4Sm80ELb0ELb0ELb1ELb1ELb0ELb0ELb0ELb0ELi2ELi4ELi4ELi4ELb0EEENS1_24CollectiveEpilogueBwdGQAISA_fSD_Li256ELb1ELb0EEENS1_19SingleTileSchedulerILb1ELb0ELb0ELi128EEEEEEEEEvNT_6ParamsE$_ZZN4cuteplIJNS_1CILi0EEEiEJS2_iEEEDaRKNS_15ArithmeticTupleIJDpT_EEERKNS3_IJDpT0_EEEENKUlDpRKT_E_clIJS2_iEEEDaSH_,@function
        .size           $_ZN7cutlass13device_kernelIN5flash19enable_sm80_to_sm89INS1_16FlashAttnBwdSm80INS1_25CollectiveMainloopBwdSm80ILi2ELi2EN4cute5tupleIJNS5_1CILi128EEES8_NS7_ILi64EEEEEENS_10bfloat16_tEfNS_4arch4Sm80ELb0ELb0ELb1ELb1ELb0ELb0ELb0ELb0ELi2ELi4ELi4ELi4ELb0EEENS1_24CollectiveEpilogueBwdGQAISA_fSD_Li256ELb1ELb0EEENS1_19SingleTileSchedulerILb1ELb0ELb0ELi128EEEEEEEEEvNT_6ParamsE$_ZZN4cuteplIJNS_1CILi0EEEiEJS2_iEEEDaRKNS_15ArithmeticTupleIJDpT_EEERKNS3_IJDpT0_EEEENKUlDpRKT_E_clIJS2_iEEEDaSH_,($_ZN7cutlass13device_kernelIN5flash19enable_sm80_to_sm89INS1_16FlashAttnBwdSm80INS1_25CollectiveMainloopBwdSm80ILi2ELi2EN4cute5tupleIJNS5_1CILi128EEES8_NS7_ILi64EEEEEENS_10bfloat16_tEfNS_4arch4Sm80ELb0ELb0ELb1ELb1ELb0ELb0ELb0ELb0ELi2ELi4ELi4ELi4ELb0EEENS1_24CollectiveEpilogueBwdGQAISA_fSD_Li256ELb1ELb0EEENS1_19SingleTileSchedulerILb1ELb0ELb0ELi128EEEEEEEEEvNT_6ParamsE$_ZZN4cuteplIJNS_1CILi0EEEiEJiEEEDaRKNS_15ArithmeticTupleIJDpT_EEERKNS3_IJDpT0_EEEENKUlDpRKT_E_clIJiiEEEDaSH_ - $_ZN7cutlass13device_kernelIN5flash19enable_sm80_to_sm89INS1_16FlashAttnBwdSm80INS1_25CollectiveMainloopBwdSm80ILi2ELi2EN4cute5tupleIJNS5_1CILi128EEES8_NS7_ILi64EEEEEENS_10bfloat16_tEfNS_4arch4Sm80ELb0ELb0ELb1ELb1ELb0ELb0ELb0ELb0ELi2ELi4ELi4ELi4ELb0EEENS1_24CollectiveEpilogueBwdGQAISA_fSD_Li256ELb1ELb0EEENS1_19SingleTileSchedulerILb1ELb0ELb0ELi128EEEEEEEEEvNT_6ParamsE$_ZZN4cuteplIJNS_1CILi0EEEiEJS2_iEEEDaRKNS_15ArithmeticTupleIJDpT_EEERKNS3_IJDpT0_EEEENKUlDpRKT_E_clIJS2_iEEEDaSH_)
$_ZN7cutlass13device_kernelIN5flash19enable_sm80_to_sm89INS1_16FlashAttnBwdSm80INS1_25CollectiveMainloopBwdSm80ILi2ELi2EN4cute5tupleIJNS5_1CILi128EEES8_NS7_ILi64EEEEEENS_10bfloat16_tEfNS_4arch4Sm80ELb0ELb0ELb1ELb1ELb0ELb0ELb0ELb0ELi2ELi4ELi4ELi4ELb0EEENS1_24CollectiveEpilogueBwdGQAISA_fSD_Li256ELb1ELb0EEENS1_19SingleTileSchedulerILb1ELb0ELb0ELi128EEEEEEEEEvNT_6ParamsE$_ZZN4cuteplIJNS_1CILi0EEEiEJS2_iEEEDaRKNS_15ArithmeticTupleIJDpT_EEERKNS3_IJDpT0_EEEENKUlDpRKT_E_clIJS2_iEEEDaSH_:
[----:B------:R-:W-:Y:S02]  /*fcd0*/  IADD3 R11, R1, 0x13b8, RZ ;  /* 0x000013b8010b7810 */ /* 0x000fe40007ffe0ff */
[----:B------:R-:W-:Y:S02]  /*fce0*/  MOV R6, 0xfd10 ;  /* 0x0000fd1000067802 */ /* 0x000fe40000000f00 */
[----:B------:R-:W-:Y:S02]  /*fcf0*/  IADD3 R11, R11, c[0x0][0x20], RZ ;  /* 0x000008000b0b7a10 */ /* 0x000fe40007ffe0ff */
[----:B------:R-:W-:Y:S05]  /*fd00*/  CALL.REL.NOINC `($_ZN7cutlass13device_kernelIN5flash19enable_sm80_to_sm89INS1_16FlashAttnBwdSm80INS1_25CollectiveMainloopBwdSm80ILi2ELi2EN4cute5tupleIJNS5_1CILi128EEES8_NS7_ILi64EEEEEENS_10bfloat16_tEfNS_4arch4Sm80ELb0ELb0ELb1ELb1ELb0ELb0ELb0ELb0ELi2ELi4ELi4ELi4ELb0EEENS1_24CollectiveEpilogueBwdGQAISA_fSD_Li256ELb1ELb0EEENS1_19SingleTileSchedulerILb1ELb0ELb0ELi128EEEEEEEEEvNT_6ParamsE$_ZN4cute5tupleIJNS_1CILi0EEEiEEC2ERKS2_RKi) ;  /* 0xffffadd000007944 */ /* 0x000fea0003c3ffff */
[----:B------:R1:W5:Y:S01]  /*fd10*/  LDL R3, [R1+0x13b8] ;  /* 0x0013b80001037983 */ /* 0x0003620000100800 */
[----:B------:R-:W-:-:S04]  /*fd20*/  MOV R11, 0x0 ;  /* 0x00000000000b7802 */ /* 0x000fc80000000f00 */
[----:B------:R-:W-:Y:S05]  /*fd30*/  RET.REL.NODEC R10 `(_ZN7cutlass13device_kernelIN5flash19enable_sm80_to_sm89INS1_16FlashAttnBwdSm80INS1_25CollectiveMainloopBwdSm80ILi2ELi2EN4cute5tupleIJNS5_1CILi128EEES8_NS7_ILi64EEEEEENS_10bfloat16_tEfNS_4arch4Sm80ELb0ELb0ELb1ELb1ELb0ELb0ELb0ELb0ELi2ELi4ELi4ELi4ELb0EEENS1_24CollectiveEpilogueBwdGQAISA_fSD_Li256ELb1ELb0EEENS1_19SingleTileSchedulerILb1ELb0ELb0ELi128EEEEEEEEEvNT_6ParamsE) ;  /* 0xffff02c00a007950 */ /* 0x000fea0003c3ffff */
        .type           $_ZN7cutlass13device_kernelIN5flash19enable_sm80_to_sm89INS1_16FlashAttnBwdSm80INS1_25CollectiveMainloopBwdSm80ILi2ELi2EN4cute5tupleIJNS5_1CILi128EEES8_NS7_ILi64EEEEEENS_10bfloat16_tEfNS_4arch4Sm80ELb0ELb0ELb1ELb1ELb0ELb0ELb0ELb0ELi2ELi4ELi4ELi4ELb0EEENS1_24CollectiveEpilogueBwdGQAISA_fSD_Li256ELb1ELb0EEENS1_19SingleTileSchedulerILb1ELb0ELb0ELi128EEEEEEEEEvNT_6ParamsE$_ZZN4cuteplIJNS_1CILi0EEEiEJiEEEDaRKNS_15ArithmeticTupleIJDpT_EEERKNS3_IJDpT0_EEEENKUlDpRKT_E_clIJiiEEEDaSH_,@function
        .size           $_ZN7cutlass13device_kernelIN5flash19enable_sm80_to_sm89INS1_16FlashAttnBwdSm80INS1_25CollectiveMainloopBwdSm80ILi2ELi2EN4cute5tupleIJNS5_1CILi128EEES8_NS7_ILi64EEEEEENS_10bfloat16_tEfNS_4arch4Sm80ELb0ELb0ELb1ELb1ELb0ELb0ELb0ELb0ELi2ELi4ELi4ELi4ELb0EEENS1_24CollectiveEpilogueBwdGQAISA_fSD_Li256ELb1ELb0EEENS1_19SingleTileSchedulerILb1ELb0ELb0ELi128EEEEEEEEEvNT_6ParamsE$_ZZN4cuteplIJNS_1CILi0EEEiEJiEEEDaRKNS_15ArithmeticTupleIJDpT_EEERKNS3_IJDpT0_EEEENKUlDpRKT_E_clIJiiEEEDaSH_,($_ZN7cutlass13device_kernelIN5flash19enable_sm80_to_sm89INS1_16FlashAttnBwdSm80INS1_25CollectiveMainloopBwdSm80ILi2ELi2EN4cute5tupleIJNS5_1CILi128EEES8_NS7_ILi64EEEEEENS_10bfloat16_tEfNS_4arch4Sm80ELb0ELb0ELb1ELb1ELb0ELb0ELb0ELb0ELi2ELi4ELi4ELi4ELb0EEENS1_24CollectiveEpilogueBwdGQAISA_fSD_Li256ELb1ELb0EEENS1_19SingleTileSchedulerILb1ELb0ELb0ELi128EEEEEEEEEvNT_6ParamsE$_ZZN4cuteplIJiEJNS_1CILi0EEEEEEDaRKNS_15ArithmeticTupleIJDpT_EEERKNS3_IJDpT0_EEEENKUlDpRKT_E_clIJiEEEDaSH_ - $_ZN7cutlass13device_kernelIN5flash19enable_sm80_to_sm89INS1_16FlashAttnBwdSm80INS1_25CollectiveMainloopBwdSm80ILi2ELi2EN4cute5tupleIJNS5_1CILi128EEES8_NS7_ILi64EEEEEENS_10bfloat16_tEfNS_4arch4Sm80ELb0ELb0ELb1ELb1ELb0ELb0ELb0ELb0ELi2ELi4ELi4ELi4ELb0EEENS1_24CollectiveEpilogueBwdGQAISA_fSD_Li256ELb1ELb0EEENS1_19SingleTileSchedulerILb1ELb0ELb0ELi128EEEEEEEEEvNT_6ParamsE$_ZZN4cuteplIJNS_1CILi0EEEiEJiEEEDaRKNS_15ArithmeticTupleIJDpT_EEERKNS3_IJDpT0_EEEENKUlDpRKT_E_clIJiiEEEDaSH_)
$_ZN7cutlass13device_kernelIN5flash19enable_sm80_to_sm89INS1_16FlashAttnBwdSm80INS1_25CollectiveMainloopBwdSm80ILi2ELi2EN4cute5tupleIJNS5_1CILi128EEES8_NS7_ILi64EEEEEENS_10bfloat16_tEfNS_4arch4Sm80ELb0ELb0ELb1ELb1ELb0ELb0ELb0ELb0ELi2ELi4ELi4ELi4ELb0EEENS1_24CollectiveEpilogueBwdGQAISA_fSD_Li256ELb1ELb0EEENS1_19SingleTileSchedulerILb1ELb0ELb0ELi128EEEEEEEEEvNT_6ParamsE$_ZZN4cuteplIJNS_1CILi0EEEiEJiEEEDaRKNS_15ArithmeticTupleIJDpT_EEERKNS3_IJDpT0_EEEENKUlDpRKT_E_clIJiiEEEDaSH_:
[----:B------:R-:W-:Y:S01]  /*fd40*/  IADD3 R3, R1, 0x13b8, RZ ;  /* 0x000013b801037810 */ /* 0x000fe20007ffe0ff */
[----:B------:R-:W-:Y:S01]  /*fd50*/  IMAD.MOV.U32 R2, RZ, RZ, R15 ;  /* 0x000000ffff027224 */ /* 0x000fe200078e000f */
[----:B------:R-:W-:Y:S02]  /*fd60*/  MOV R6, 0xfd90 ;  /* 0x0000fd9000067802 */ /* 0x000fe40000000f00 */
[----:B------:R-:W-:Y:S02]  /*fd70*/  IADD3 R3, R3, c[0x0][0x20], RZ ;  /* 0x0000080003037a10 */ /* 0x000fe40007ffe0ff */
[----:B------:R-:W-:Y:S05]  /*fd80*/  CALL.REL.NOINC `($_ZN7cutlass13device_kernelIN5flash19enable_sm80_to_sm89INS1_16FlashAttnBwdSm80INS1_25CollectiveMainloopBwdSm80ILi2ELi2EN4cute5tupleIJNS5_1CILi128EEES8_NS7_ILi64EEEEEENS_10bfloat16_tEfNS_4arch4Sm80ELb0ELb0ELb1ELb1ELb0ELb0ELb0ELb0ELi2ELi4ELi4ELi4ELb0EEENS1_24CollectiveEpilogueBwdGQAISA_fSD_Li256ELb1ELb0EEENS1_19SingleTileSchedulerILb1ELb0ELb0ELi128EEEEEEEEEvNT_6ParamsE$_ZN4cute5tupleIJiiEEC2ERKiS3_) ;  /* 0xffffaed000007944 */ /* 0x000fea0003c3ffff */
[----:B------:R1:W5:Y:S01]  /*fd90*/  LDL.64 R18, [R1+0x13b8] ;  /* 0x0013b80001127983 */ /* 0x0003620000100a00 */
[----:B------:R-:W-:Y:S02]  /*fda0*/  MOV R2, R4 ;  /* 0x0000000400027202 */ /* 0x000fe40000000f00 */
[----:B------:R-:W-:-:S04]  /*fdb0*/  MOV R3, 0x0 ;  /* 0x0000000000037802 */ /* 0x000fc80000000f00 */
[----:B------:R-:W-:Y:S05]  /*fdc0*/  RET.REL.NODEC R2 `(_ZN7cutlass13device_kernelIN5flash19enable_sm80_to_sm89INS1_16FlashAttnBwdSm80INS1_25CollectiveMainloopBwdSm80ILi2ELi2EN4cute5tupleIJNS5_1CILi128EEES8_NS7_ILi64EEEEEENS_10bfloat16_tEfNS_4arch4Sm80ELb0ELb0ELb1ELb1ELb0ELb0ELb0ELb0ELi2ELi4ELi4ELi4ELb0EEENS1_24CollectiveEpilogueBwdGQAISA_fSD_Li256ELb1ELb0EEENS1_19SingleTileSchedulerILb1ELb0ELb0ELi128EEEEEEEEEvNT_6ParamsE) ;  /* 0xffff023002007950 */ /* 0x000fea0003c3ffff */
        .type           $_ZN7cutlass13device_kernelIN5flash19enable_sm80_to_sm89INS1_16FlashAttnBwdSm80INS1_25CollectiveMainloopBwdSm80ILi2ELi2EN4cute5tupleIJNS5_1CILi128EEES8_NS7_ILi64EEEEEENS_10bfloat16_tEfNS_4arch4Sm80ELb0ELb0ELb1ELb1ELb0ELb0ELb0ELb0ELi2ELi4ELi4ELi4ELb0EEENS1_24CollectiveEpilogueBwdGQAISA_fSD_Li256ELb1ELb0EEENS1_19SingleTileSchedulerILb1ELb0ELb0ELi128EEEEEEEEEvNT_6ParamsE$_ZZN4cuteplIJiEJNS_1CILi0EEEEEEDaRKNS_15ArithmeticTupleIJDpT_EEERKNS3_IJDpT0_EEEENKUlDpRKT_E_clIJiEEEDaSH_,@function
        .size           $_ZN7cutlass13device_kernelIN5flash19enable_sm80_to_sm89INS1_16FlashAttnBwdSm80INS1_25CollectiveMainloopBwdSm80ILi2ELi2EN4cute5tupleIJNS5_1CILi128EEES8_NS7_ILi64EEEEEENS_10bfloat16_tEfNS_4arch4Sm80ELb0ELb0ELb1ELb1ELb0ELb0ELb0ELb0ELi2ELi4ELi4ELi4ELb0EEENS1_24CollectiveEpilogueBwdGQAISA_fSD_Li256ELb1ELb0EEENS1_19SingleTileSchedulerILb1ELb0ELb0ELi128EEEEEEEEEvNT_6ParamsE$_ZZN4cuteplIJiEJNS_1CILi0EEEEEEDaRKNS_15ArithmeticTupleIJDpT_EEERKNS3_IJDpT0_EEEENKUlDpRKT_E_clIJiEEEDaSH_,($_ZN7cutlass13device_kernelIN5flash19enable_sm80_to_sm89INS1_16FlashAttnBwdSm80INS1_25CollectiveMainloopBwdSm80ILi2ELi2EN4cute5tupleIJNS5_1CILi128EEES8_NS7_ILi64EEEEEENS_10bfloat16_tEfNS_4arch4Sm80ELb0ELb0ELb1ELb1ELb0ELb0ELb0ELb0ELi2ELi4ELi4ELi4ELb0EEENS1_24CollectiveEpilogueBwdGQAISA_fSD_Li256ELb1ELb0EEENS1_19SingleTileSchedulerILb1ELb0ELb0ELi128EEEEEEEEEvNT_6ParamsE$_ZZN4cuteplIJiEJNS_1CILi0EEEiEEEDaRKNS_15ArithmeticTupleIJDpT_EEERKNS3_IJDpT0_EEEENKUlDpRKT_E_clIJiiEEEDaSH_ - $_ZN7cutlass13device_kernelIN5flash19enable_sm80_to_sm89INS1_16FlashAttnBwdSm80INS1_25CollectiveMainloopBwdSm80ILi2ELi2EN4cute5tupleIJNS5_1CILi128EEES8_NS7_ILi64EEEEEENS_10bfloat16_tEfNS_4arch4Sm80ELb0ELb0ELb1ELb1ELb0ELb0ELb0ELb0ELi2ELi4ELi4ELi4ELb0EEENS1_24CollectiveEpilogueBwdGQAISA_fSD_Li256ELb1ELb0EEENS1_19SingleTileSchedulerILb1ELb0ELb0ELi128EEEEEEEEEvNT_6ParamsE$_ZZN4cuteplIJiEJNS_1CILi0EEEEEEDaRKNS_15ArithmeticTupleIJDpT_EEERKNS3_IJDpT0_EEEENKUlDpRKT_E_clIJiEEEDaSH_)
$_ZN7cutlass13device_kernelIN5flash19enable_sm80_to_sm89INS1_16FlashAttnBwdSm80INS1_25CollectiveMainloopBwdSm80ILi2ELi2EN4cute5tupleIJNS5_1CILi128EEES8_NS7_ILi64EEEEEENS_10bfloat16_tEfNS_4arch4Sm80ELb0ELb0ELb1ELb1ELb0ELb0ELb0ELb0ELi2ELi4ELi4ELi4ELb0EEENS1_24CollectiveEpilogueBwdGQAISA_fSD_Li256ELb1ELb0EEENS1_19SingleTileSchedulerILb1ELb0ELb0ELi128EEEEEEEEEvNT_6ParamsE$_ZZN4cuteplIJiEJNS_1CILi0EEEEEEDaRKNS_15ArithmeticTupleIJDpT_EEERKNS3_IJDpT0_EEEENKUlDpRKT_E_clIJiEEEDaSH_:
[----:B------:R-:W-:Y:S02]  /*fdd0*/  IADD3 R2, R1, 0x16a8, RZ ;  /* 0x000016a801027810 */ /* 0x000fe40007ffe0ff */
[----:B------:R-:W-:Y:S02]  /*fde0*/  MOV R10, 0xfe10 ;  /* 0x0000fe10000a7802 */ /* 0x000fe40000000f00 */
[----:B------:R-:W-:Y:S02]  /*fdf0*/  IADD3 R2, R2, c[0x0][0x20], RZ ;  /* 0x0000080002027a10 */ /* 0x000fe40007ffe0ff */
[----:B------:R-:W-:Y:S05]  /*fe00*/  CALL.REL.NOINC `($_ZN7cutlass13device_kernelIN5flash19enable_sm80_to_sm89INS1_16FlashAttnBwdSm80INS1_25CollectiveMainloopBwdSm80ILi2ELi2EN4cute5tupleIJNS5_1CILi128EEES8_NS7_ILi64EEEEEENS_10bfloat16_tEfNS_4arch4Sm80ELb0ELb0ELb1ELb1ELb0ELb0ELb0ELb0ELi2ELi4ELi4ELi4ELb0EEENS1_24CollectiveEpilogueBwdGQAISA_fSD_Li256ELb1ELb0EEENS1_19SingleTileSchedulerILb1ELb0ELb0ELi128EEEEEEEEEvNT_6ParamsE$_ZN4cute5tupleIJiEEC2ERKi) ;  /* 0xffffadc000007944 */ /* 0x000fea0003c3ffff */
[----:B------:R1:W5:Y:S01]  /*fe10*/  LDL R2, [R1+0x16a8] ;  /* 0x0016a80001027983 */ /* 0x0003620000100800 */
[----:B------:R-:W-:-:S04]  /*fe20*/  MOV R17, 0x0 ;  /* 0x0000000000117802 */ /* 0x000fc80000000f00 */
[----:B------:R-:W-:Y:S05]  /*fe30*/  RET.REL.NODEC R16 `(_ZN7cutlass13device_kernelIN5flash19enable_sm80_to_sm89INS1_16FlashAttnBwdSm80INS1_25CollectiveMainloopBwdSm80ILi2ELi2EN4cute5tupleIJNS5_1CILi128EEES8_NS7_ILi64EEEEEENS_10bfloat16_tEfNS_4arch4Sm80ELb0ELb0ELb1ELb1ELb0ELb0ELb0ELb0ELi2ELi4ELi4ELi4ELb0EEENS1_24CollectiveEpilogueBwdGQAISA_fSD_Li256ELb1ELb0EEENS1_19SingleTileSchedulerILb1ELb0ELb0ELi128EEEEEEEEEvNT_6ParamsE) ;  /* 0xffff01c010007950 */ /* 0x000fea0003c3ffff */
        .type           $_ZN7cutlass13device_kernelIN5flash19enable_sm80_to_sm89INS1_16FlashAttnBwdSm80INS1_25CollectiveMainloopBwdSm80ILi2ELi2EN4cute5tupleIJNS5_1CILi128EEES8_NS7_ILi64EEEEEENS_10bfloat16_tEfNS_4arch4Sm80ELb0ELb0ELb1ELb1ELb0ELb0ELb0ELb0ELi2ELi4ELi4ELi4ELb0EEENS1_24CollectiveEpilogueBwdGQAISA_fSD_Li256ELb1ELb0EEENS1_19SingleTileSchedulerILb1ELb0ELb0ELi128EEEEEEEEEvNT_6ParamsE$_ZZN4cuteplIJiEJNS_1CILi0EEEiEEEDaRKNS_15ArithmeticTupleIJDpT_EEERKNS3_IJDpT0_EEEENKUlDpRKT_E_clIJiiEEEDaSH_,@function
        .size           $_ZN7cutlass13device_kernelIN5flash19enable_sm80_to_sm89INS1_16FlashAttnBwdSm80INS1_25CollectiveMainloopBwdSm80ILi2ELi2EN4cute5tupleIJNS5_1CILi128EEES8_NS7_ILi64EEEEEENS_10bfloat16_tEfNS_4arch4Sm80ELb0ELb0ELb1ELb1ELb0ELb0ELb0ELb0ELi2ELi4ELi4ELi4ELb0EEENS1_24CollectiveEpilogueBwdGQAISA_fSD_Li256ELb1ELb0EEENS1_19SingleTileSchedulerILb1ELb0ELb0ELi128EEEEEEEEEvNT_6ParamsE$_ZZN4cuteplIJiEJNS_1CILi0EEEiEEEDaRKNS_15ArithmeticTupleIJDpT_EEERKNS3_IJDpT0_EEEENKUlDpRKT_E_clIJiiEEEDaSH_,($_ZN7cutlass13device_kernelIN5flash19enable_sm80_to_sm89INS1_16FlashAttnBwdSm80INS1_25CollectiveMainloopBwdSm80ILi2ELi2EN4cute5tupleIJNS5_1CILi128EEES8_NS7_ILi64EEEEEENS_10bfloat16_tEfNS_4arch4Sm80ELb0ELb0ELb1ELb1ELb0ELb0ELb0ELb0ELi2ELi4ELi4ELi4ELb0EEENS1_24CollectiveEpilogueBwdGQAISA_fSD_Li256ELb1ELb0EEENS1_19SingleTileSchedulerILb1ELb0ELb0ELi128EEEEEEEEEvNT_6ParamsE$_ZZN4cuteplIJiiEJNS_1CILi0EEES2_EEEDaRKNS_15ArithmeticTupleIJDpT_EEERKNS3_IJDpT0_EEEENKUlDpRKT_E_clIJiiEEEDaSH_ - $_ZN7cutlass13device_kernelIN5flash19enable_sm80_to_sm89INS1_16FlashAttnBwdSm80INS1_25CollectiveMainloopBwdSm80ILi2ELi2EN4cute5tupleIJNS5_1CILi128EEES8_NS7_ILi64EEEEEENS_10bfloat16_tEfNS_4arch4Sm80ELb0ELb0ELb1ELb1ELb0ELb0ELb0ELb0ELi2ELi4ELi4ELi4ELb0EEENS1_24CollectiveEpilogueBwdGQAISA_fSD_Li256ELb1ELb0EEENS1_19SingleTileSchedulerILb1ELb0ELb0ELi128EEEEEEEEEvNT_6ParamsE$_ZZN4cuteplIJiEJNS_1CILi0EEEiEEEDaRKNS_15ArithmeticTupleIJDpT_EEERKNS3_IJDpT0_EEEENKUlDpRKT_E_clIJiiEEEDaSH_)
$_ZN7cutlass13device_kernelIN5flash19enable_sm80_to_sm89INS1_16FlashAttnBwdSm80INS1_25CollectiveMainloopBwdSm80ILi2ELi2EN4cute5tupleIJNS5_1CILi128EEES8_NS7_ILi64EEEEEENS_10bfloat16_tEfNS_4arch4Sm80ELb0ELb0ELb1ELb1ELb0ELb0ELb0ELb0ELi2ELi4ELi4ELi4ELb0EEENS1_24CollectiveEpilogueBwdGQAISA_fSD_Li256ELb1ELb0EEENS1_19SingleTileSchedulerILb1ELb0ELb0ELi128EEEEEEEEEvNT_6ParamsE$_ZZN4cuteplIJiEJNS_1CILi0EEEiEEEDaRKNS_15ArithmeticTupleIJDpT_EEERKNS3_IJDpT0_EEEENKUlDpRKT_E_clIJiiEEEDaSH_:
        /* <DEDUP_REMOVED lines=8> */
        .type           $_ZN7cutlass13device_kernelIN5flash19enable_sm80_to_sm89INS1_16FlashAttnBwdSm80INS1_25CollectiveMainloopBwdSm80ILi2ELi2EN4cute5tupleIJNS5_1CILi128EEES8_NS7_ILi64EEEEEENS_10bfloat16_tEfNS_4arch4Sm80ELb0ELb0ELb1ELb1ELb0ELb0ELb0ELb0ELi2ELi4ELi4ELi4ELb0EEENS1_24CollectiveEpilogueBwdGQAISA_fSD_Li256ELb1ELb0EEENS1_19SingleTileSchedulerILb1ELb0ELb0ELi128EEEEEEEEEvNT_6ParamsE$_ZZN4cuteplIJiiEJNS_1CILi0EEES2_EEEDaRKNS_15ArithmeticTupleIJDpT_EEERKNS3_IJDpT0_EEEENKUlDpRKT_E_clIJiiEEEDaSH_,@function
        .size           $_ZN7cutlass13device_kernelIN5flash19enable_sm80_to_sm89INS1_16FlashAttnBwdSm80INS1_25CollectiveMainloopBwdSm80ILi2ELi2EN4cute5tupleIJNS5_1CILi128EEES8_NS7_ILi64EEEEEENS_10bfloat16_tEfNS_4arch4Sm80ELb0ELb0ELb1ELb1ELb0ELb0ELb0ELb0ELi2ELi4ELi4ELi4ELb0EEENS1_24CollectiveEpilogueBwdGQAISA_fSD_Li256ELb1ELb0EEENS1_19SingleTileSchedulerILb1ELb0ELb0ELi128EEEEEEEEEvNT_6ParamsE$_ZZN4cuteplIJiiEJNS_1CILi0EEES2_EEEDaRKNS_15ArithmeticTupleIJDpT_EEERKNS3_IJDpT0_EEEENKUlDpRKT_E_clIJiiEEEDaSH_,($_ZN7cutlass13device_kernelIN5flash19enable_sm80_to_sm89INS1_16FlashAttnBwdSm80INS1_25CollectiveMainloopBwdSm80ILi2ELi2EN4cute5tupleIJNS5_1CILi128EEES8_NS7_ILi64EEEEEENS_10bfloat16_tEfNS_4arch4Sm80ELb0ELb0ELb1ELb1ELb0ELb0ELb0ELb0ELi2ELi4ELi4ELi4ELb0EEENS1_24CollectiveEpilogueBwdGQAISA_fSD_Li256ELb1ELb0EEENS1_19SingleTileSchedulerILb1ELb0ELb0ELi128EEEEEEEEEvNT_6ParamsE$_ZZN4cuteplIJiiEJiiEEEDaRKNS_15ArithmeticTupleIJDpT_EEERKNS1_IJDpT0_EEEENKUlDpRKT_E_clIJiiEEEDaSF_ - $_ZN7cutlass13device_kernelIN5flash19enable_sm80_to_sm89INS1_16FlashAttnBwdSm80INS1_25CollectiveMainloopBwdSm80ILi2ELi2EN4cute5tupleIJNS5_1CILi128EEES8_NS7_ILi64EEEEEENS_10bfloat16_tEfNS_4arch4Sm80ELb0ELb0ELb1ELb1ELb0ELb0ELb0ELb0ELi2ELi4ELi4ELi4ELb0EEENS1_24CollectiveEpilogueBwdGQAISA_fSD_Li256ELb1ELb0EEENS1_19SingleTileSchedulerILb1ELb0ELb0ELi128EEEEEEEEEvNT_6ParamsE$_ZZN4cuteplIJiiEJNS_1CILi0EEES2_EEEDaRKNS_15ArithmeticTupleIJDpT_EEERKNS3_IJDpT0_EEEENKUlDpRKT_E_clIJiiEEEDaSH_)
$_ZN7cutlass13device_kernelIN5flash19enable_sm80_to_sm89INS1_16FlashAttnBwdSm80INS1_25CollectiveMainloopBwdSm80ILi2ELi2EN4cute5tupleIJNS5_1CILi128EEES8_NS7_ILi64EEEEEENS_10bfloat16_tEfNS_4arch4Sm80ELb0ELb0ELb1ELb1ELb0ELb0ELb0ELb0ELi2ELi4ELi4ELi4ELb0EEENS1_24CollectiveEpilogueBwdGQAISA_fSD_Li256ELb1ELb0EEENS1_19SingleTileSchedulerILb1ELb0ELb0ELi128EEEEEEEEEvNT_6ParamsE$_ZZN4cuteplIJiiEJNS_1CILi0EEES2_EEEDaRKNS_15ArithmeticTupleIJDpT_EEERKNS3_IJDpT0_EEEENKUlDpRKT_E_clIJiiEEEDaSH_:
        /* <DEDUP_REMOVED lines=8> */
        .type           $_ZN7cutlass13device_kernelIN5flash19enable_sm80_to_sm89INS1_16FlashAttnBwdSm80INS1_25CollectiveMainloopBwdSm80ILi2ELi2EN4cute5tupleIJNS5_1CILi128EEES8_NS7_ILi64EEEEEENS_10bfloat16_tEfNS_4arch4Sm80ELb0ELb0ELb1ELb1ELb0ELb0ELb0ELb0ELi2ELi4ELi4ELi4ELb0EEENS1_24CollectiveEpilogueBwdGQAISA_fSD_Li256ELb1ELb0EEENS1_19SingleTileSchedulerILb1ELb0ELb0ELi128EEEEEEEEEvNT_6ParamsE$_ZZN4cuteplIJiiEJiiEEEDaRKNS_15ArithmeticTupleIJDpT_EEERKNS1_IJDpT0_EEEENKUlDpRKT_E_clIJiiEEEDaSF_,@function
        .size           $_ZN7cutlass13device_kernelIN5flash19enable_sm80_to_sm89INS1_16FlashAttnBwdSm80INS1_25CollectiveMainloopBwdSm80ILi2ELi2EN4cute5tupleIJNS5_1CILi128EEES8_NS7_ILi64EEEEEENS_10bfloat16_tEfNS_4arch4Sm80ELb0ELb0ELb1ELb1ELb0ELb0ELb0ELb0ELi2ELi4ELi4ELi4ELb0EEENS1_24CollectiveEpilogueBwdGQAISA_fSD_Li256ELb1ELb0EEENS1_19SingleTileSchedulerILb1ELb0ELb0ELi128EEEEEEEEEvNT_6ParamsE$_ZZN4cuteplIJiiEJiiEEEDaRKNS_15ArithmeticTupleIJDpT_EEERKNS1_IJDpT0_EEEENKUlDpRKT_E_clIJiiEEEDaSF_,($_ZN7cutlass13device_kernelIN5flash19enable_sm80_to_sm89INS1_16FlashAttnBwdSm80INS1_25CollectiveMainloopBwdSm80ILi2ELi2EN4cute5tupleIJNS5_1CILi128EEES8_NS7_ILi64EEEEEENS_10bfloat16_tEfNS_4arch4Sm80ELb0ELb0ELb1ELb1ELb0ELb0ELb0ELb0ELi2ELi4ELi4ELi4ELb0EEENS1_24CollectiveEpilogueBwdGQAISA_fSD_Li256ELb1ELb0EEENS1_19SingleTileSchedulerILb1ELb0ELb0ELi128EEEEEEEEEvNT_6ParamsE$_ZZN5flash25CollectiveMainloopBwdSm80ILi2ELi2EN4cute5tupleIJNS1_1CILi128EEES4_NS3_ILi64EEEEEEN7cutlass10bfloat16_tEfNS7_4arch4Sm80ELb0ELb0ELb1ELb1ELb0ELb0ELb0ELb0ELi2ELi4ELi4ELi4ELb0EE3mmaINS_16FlashAttnBwdSm80ISB_NS_24CollectiveEpilogueBwdGQAIS6_fSA_Li256ELb1ELb0EEENS_19SingleTileSchedulerILb1ELb0ELb0ELi128EEEE13SharedStorageENS1_6TensorINS1_11ArrayEngineIfLm32EEENS1_6LayoutINS2_IJNS2_IJNS3_ILi2EEESO_EEESO_NS3_ILi4EEEEEENS2_IJNS2_IJNS3_ILi1EEESO_EEESQ_NS3_ILi8EEEEEEEEEEEEbRKNSB_6ParamsERT0_S12_iNS2_IJiiiEEERT_ENKUlRT_iE_clINSK_INSL_IfLm64EEENSN_INS2_IJSP_SO_SU_EEESV_EEEEEEDaS17_i - $_ZN7cutlass13device_kernelIN5flash19enable_sm80_to_sm89INS1_16FlashAttnBwdSm80INS1_25CollectiveMainloopBwdSm80ILi2ELi2EN4cute5tupleIJNS5_1CILi128EEES8_NS7_ILi64EEEEEENS_10bfloat16_tEfNS_4arch4Sm80ELb0ELb0ELb1ELb1ELb0ELb0ELb0ELb0ELi2ELi4ELi4ELi4ELb0EEENS1_24CollectiveEpilogueBwdGQAISA_fSD_Li256ELb1ELb0EEENS1_19SingleTileSchedulerILb1ELb0ELb0ELi128EEEEEEEEEvNT_6ParamsE$_ZZN4cuteplIJiiEJiiEEEDaRKNS_15ArithmeticTupleIJDpT_EEERKNS1_IJDpT0_EEEENKUlDpRKT_E_clIJiiEEEDaSF_)
$_ZN7cutlass13device_kernelIN5flash19enable_sm80_to_sm89INS1_16FlashAttnBwdSm80INS1_25CollectiveMainloopBwdSm80ILi2ELi2EN4cute5tupleIJNS5_1CILi128EEES8_NS7_ILi64EEEEEENS_10bfloat16_tEfNS_4arch4Sm80ELb0ELb0ELb1ELb1ELb0ELb0ELb0ELb0ELi2ELi4ELi4ELi4ELb0EEENS1_24CollectiveEpilogueBwdGQAISA_fSD_Li256ELb1ELb0EEENS1_19SingleTileSchedulerILb1ELb0ELb0ELi128EEEEEEEEEvNT_6ParamsE$_ZZN4cuteplIJiiEJiiEEEDaRKNS_15ArithmeticTupleIJDpT_EEERKNS1_IJDpT0_EEEENKUlDpRKT_E_clIJiiEEEDaSF_:
        /* <DEDUP_REMOVED lines=8> */
        .type           $_ZN7cutlass13device_kernelIN5flash19enable_sm80_to_sm89INS1_16FlashAttnBwdSm80INS1_25CollectiveMainloopBwdSm80ILi2ELi2EN4cute5tupleIJNS5_1CILi128EEES8_NS7_ILi64EEEEEENS_10bfloat16_tEfNS_4arch4Sm80ELb0ELb0ELb1ELb1ELb0ELb0ELb0ELb0ELi2ELi4ELi4ELi4ELb0EEENS1_24CollectiveEpilogueBwdGQAISA_fSD_Li256ELb1ELb0EEENS1_19SingleTileSchedulerILb1ELb0ELb0ELi128EEEEEEEEEvNT_6ParamsE$_ZZN5flash25CollectiveMainloopBwdSm80ILi2ELi2EN4cute5tupleIJNS1_1CILi128EEES4_NS3_ILi64EEEEEEN7cutlass10bfloat16_tEfNS7_4arch4Sm80ELb0ELb0ELb1ELb1ELb0ELb0ELb0ELb0ELi2ELi4ELi4ELi4ELb0EE3mmaINS_16FlashAttnBwdSm80ISB_NS_24CollectiveEpilogueBwdGQAIS6_fSA_Li256ELb1ELb0EEENS_19SingleTileSchedulerILb1ELb0ELb0ELi128EEEE13SharedStorageENS1_6TensorINS1_11ArrayEngineIfLm32EEENS1_6LayoutINS2_IJNS2_IJNS3_ILi2EEESO_EEESO_NS3_ILi4EEEEEENS2_IJNS2_IJNS3_ILi1EEESO_EEESQ_NS3_ILi8EEEEEEEEEEEEbRKNSB_6ParamsERT0_S12_iNS2_IJiiiEEERT_ENKUlRT_iE_clINSK_INSL_IfLm64EEENSN_INS2_IJSP_SO_SU_EEESV_EEEEEEDaS17_i,@function
        .size           $_ZN7cutlass13device_kernelIN5flash19enable_sm80_to_sm89INS1_16FlashAttnBwdSm80INS1_25CollectiveMainloopBwdSm80ILi2ELi2EN4cute5tupleIJNS5_1CILi128EEES8_NS7_ILi64EEEEEENS_10bfloat16_tEfNS_4arch4Sm80ELb0ELb0ELb1ELb1ELb0ELb0ELb0ELb0ELi2ELi4ELi4ELi4ELb0EEENS1_24CollectiveEpilogueBwdGQAISA_fSD_Li256ELb1ELb0EEENS1_19SingleTileSchedulerILb1ELb0ELb0ELi128EEEEEEEEEvNT_6ParamsE$_ZZN5flash25CollectiveMainloopBwdSm80ILi2ELi2EN4cute5tupleIJNS1_1CILi128EEES4_NS3_ILi64EEEEEEN7cutlass10bfloat16_tEfNS7_4arch4Sm80ELb0ELb0ELb1ELb1ELb0ELb0ELb0ELb0ELi2ELi4ELi4ELi4ELb0EE3mmaINS_16FlashAttnBwdSm80ISB_NS_24CollectiveEpilogueBwdGQAIS6_fSA_Li256ELb1ELb0EEENS_19SingleTileSchedulerILb1ELb0ELb0ELi128EEEE13SharedStorageENS1_6TensorINS1_11ArrayEngineIfLm32EEENS1_6LayoutINS2_IJNS2_IJNS3_ILi2EEESO_EEESO_NS3_ILi4EEEEEENS2_IJNS2_IJNS3_ILi1EEESO_EEESQ_NS3_ILi8EEEEEEEEEEEEbRKNSB_6ParamsERT0_S12_iNS2_IJiiiEEERT_ENKUlRT_iE_clINSK_INSL_IfLm64EEENSN_INS2_IJSP_SO_SU_EEESV_EEEEEEDaS17_i,($_ZN7cutlass13device_kernelIN5flash19enable_sm80_to_sm89INS1_16FlashAttnBwdSm80INS1_25CollectiveMainloopBwdSm80ILi2ELi2EN4cute5tupleIJNS5_1CILi128EEES8_NS7_ILi64EEEEEENS_10bfloat16_tEfNS_4arch4Sm80ELb0ELb0ELb1ELb1ELb0ELb0ELb0ELb0ELi2ELi4ELi4ELi4ELb0EEENS1_24CollectiveEpilogueBwdGQAISA_fSD_Li256ELb1ELb0EEENS1_19SingleTileSchedulerILb1ELb0ELb0ELi128EEEEEEEEEvNT_6ParamsE$_ZZN5flash25CollectiveMainloopBwdSm80ILi2ELi2EN4cute5tupleIJNS1_1CILi128EEES4_NS3_ILi64EEEEEEN7cutlass10bfloat16_tEfNS7_4arch4Sm80ELb0ELb0ELb1ELb1ELb0ELb0ELb0ELb0ELi2ELi4ELi4ELi4ELb0EE3mmaINS_16FlashAttnBwdSm80ISB_NS_24CollectiveEpilogueBwdGQAIS6_fSA_Li256ELb1ELb0EEENS_19SingleTileSchedulerILb1ELb0ELb0ELi128EEEE13SharedStorageENS1_6TensorINS1_11ArrayEngineIfLm32EEENS1_6LayoutINS2_IJNS2_IJNS3_ILi2EEESO_EEESO_NS3_ILi4EEEEEENS2_IJNS2_IJNS3_ILi1EEESO_EEESQ_NS3_ILi8EEEEEEEEEEEEbRKNSB_6ParamsERT0_S12_iNS2_IJiiiEEERT_ENKUliT_E_clIZSC_ISJ_SX_EbS10_S12_S12_iS13_S15_EUlRS16_iE_EEDaiS16_ - $_ZN7cutlass13device_kernelIN5flash19enable_sm80_to_sm89INS1_16FlashAttnBwdSm80INS1_25CollectiveMainloopBwdSm80ILi2ELi2EN4cute5tupleIJNS5_1CILi128EEES8_NS7_ILi64EEEEEENS_10bfloat16_tEfNS_4arch4Sm80ELb0ELb0ELb1ELb1ELb0ELb0ELb0ELb0ELi2ELi4ELi4ELi4ELb0EEENS1_24CollectiveEpilogueBwdGQAISA_fSD_Li256ELb1ELb0EEENS1_19SingleTileSchedulerILb1ELb0ELb0ELi128EEEEEEEEEvNT_6ParamsE$_ZZN5flash25CollectiveMainloopBwdSm80ILi2ELi2EN4cute5tupleIJNS1_1CILi128EEES4_NS3_ILi64EEEEEEN7cutlass10bfloat16_tEfNS7_4arch4Sm80ELb0ELb0ELb1ELb1ELb0ELb0ELb0ELb0ELi2ELi4ELi4ELi4ELb0EE3mmaINS_16FlashAttnBwdSm80ISB_NS_24CollectiveEpilogueBwdGQAIS6_fSA_Li256ELb1ELb0EEENS_19SingleTileSchedulerILb1ELb0ELb0ELi128EEEE13SharedStorageENS1_6TensorINS1_11ArrayEngineIfLm32EEENS1_6LayoutINS2_IJNS2_IJNS3_ILi2EEESO_EEESO_NS3_ILi4EEEEEENS2_IJNS2_IJNS3_ILi1EEESO_EEESQ_NS3_ILi8EEEEEEEEEEEEbRKNSB_6ParamsERT0_S12_iNS2_IJiiiEEERT_ENKUlRT_iE_clINSK_INSL_IfLm64EEENSN_INS2_IJSP_SO_SU_EEESV_EEEEEEDaS17_i)
$_ZN7cutlass13device_kernelIN5flash19enable_sm80_to_sm89INS1_16FlashAttnBwdSm80INS1_25CollectiveMainloopBwdSm80ILi2ELi2EN4cute5tupleIJNS5_1CILi128EEES8_NS7_ILi64EEEEEENS_10bfloat16_tEfNS_4arch4Sm80ELb0ELb0ELb1ELb1ELb0ELb0ELb0ELb0ELi2ELi4ELi4ELi4ELb0EEENS1_24CollectiveEpilogueBwdGQAISA_fSD_Li256ELb1ELb0EEENS1_19SingleTileSchedulerILb1ELb0ELb0ELi128EEEEEEEEEvNT_6ParamsE$_ZZN5flash25CollectiveMainloopBwdSm80ILi2ELi2EN4cute5tupleIJNS1_1CILi128EEES4_NS3_ILi64EEEEEEN7cutlass10bfloat16_tEfNS7_4arch4Sm80ELb0ELb0ELb1ELb1ELb0ELb0ELb0ELb0ELi2ELi4ELi4ELi4ELb0EE3mmaINS_16FlashAttnBwdSm80ISB_NS_24CollectiveEpilogueBwdGQAIS6_fSA_Li256ELb1ELb0EEENS_19SingleTileSchedulerILb1ELb0ELb0ELi128EEEE13SharedStorageENS1_6TensorINS1_11ArrayEngineIfLm32EEENS1_6LayoutINS2_IJNS2_IJNS3_ILi2EEESO_EEESO_NS3_ILi4EEEEEENS2_IJNS2_IJNS3_ILi1EEESO_EEESQ_NS3_ILi8EEEEEEEEEEEEbRKNSB_6ParamsERT0_S12_iNS2_IJiiiEEERT_ENKUlRT_iE_clINSK_INSL_IfLm64EEENSN_INS2_IJSP_SO_SU_EEESV_EEEEEEDaS17_i:
        /* <DEDUP_REMOVED lines=12> */
[----:B-1---5:R-:W-:Y:S05]  /*10080*/  CALL.REL.NOINC `($_ZN7cutlass13device_kernelIN5flash19enable_sm80_to_sm89INS1_16FlashAttnBwdSm80INS1_25CollectiveMainloopBwdSm80ILi2ELi2EN4cute5tupleIJNS5_1CILi128EEES8_NS7_ILi64EEEEEENS_10bfloat16_tEfNS_4arch4Sm80ELb0ELb0ELb1ELb1ELb0ELb0ELb0ELb0ELi2ELi4ELi4ELi4ELb0EEENS1_24CollectiveEpilogueBwdGQAISA_fSD_Li256ELb1ELb0EEENS1_19SingleTileSchedulerILb1ELb0ELb0ELi128EEEEEEEEEvNT_6ParamsE$_ZZN4cute7idx2crdIiNS_5tupleIJNS_1CILi32EEENS2_ILi4EEENS2_ILi2EEENS2_ILi1EEEEEENS1_IJS6_S3_NS2_ILi128EEENS2_ILi0EEEEEEEEDaRKT_RKT0_RKT1_ENKUlRKT_RKT0_E_clIS3_S6_EEDaSM_SP_) ;  /* 0xfffff5a000007944 */ /* 0x022fea0003c3ffff */
[----:B------:R-:W-:Y:S02]  /*10090*/  MOV R6, 0x100b0 ;  /* 0x000100b000067802 */ /* 0x000fe40000000f00 */
[----:B------:R-:W-:Y:S05]  /*100a0*/  CALL.REL.NOINC `($_ZN7cutlass13device_kernelIN5flash19enable_sm80_to_sm89INS1_16FlashAttnBwdSm80INS1_25CollectiveMainloopBwdSm80ILi2ELi2EN4cute5tupleIJNS5_1CILi128EEES8_NS7_ILi64EEEEEENS_10bfloat16_tEfNS_4arch4Sm80ELb0ELb0ELb1ELb1ELb0ELb0ELb0ELb0ELi2ELi4ELi4ELi4ELb0EEENS1_24CollectiveEpilogueBwdGQAISA_fSD_Li256ELb1ELb0EEENS1_19SingleTileSchedulerILb1ELb0ELb0ELi128EEEEEEEEEvNT_6ParamsE$_ZZN4cute7idx2crdIiNS_5tupleIJNS_1CILi32EEENS2_ILi4EEENS2_ILi2EEENS2_ILi1EEEEEENS1_IJS6_S3_NS2_ILi128EEENS2_ILi0EEEEEEEEDaRKT_RKT0_RKT1_ENKUlRKT_RKT0_E_clIS4_S3_EEDaSM_SP_) ;  /* 0xfffff5f000007944 */ /* 0x000fea0003c3ffff */
[----:B------:R1:W-:Y:S01]  /*100b0*/  STL [R1+0x1388], R8 ;  /* 0x0013880801007387 */ /* 0x0003e20000100800 */
[----:B------:R-:W-:-:S03]  /*100c0*/  MOV R6, 0x100e0 ;  /* 0x000100e000067802 */ /* 0x000fc60000000f00 */
[----:B-1----:R-:W-:Y:S05]  /*100d0*/  CALL.REL.NOINC `($_ZN7cutlass13device_kernelIN5flash19enable_sm80_to_sm89INS1_16FlashAttnBwdSm80INS1_25CollectiveMainloopBwdSm80ILi2ELi2EN4cute5tupleIJNS5_1CILi128EEES8_NS7_ILi64EEEEEENS_10bfloat16_tEfNS_4arch4Sm80ELb0ELb0ELb1ELb1ELb0ELb0ELb0ELb0ELi2ELi4ELi4ELi4ELb0EEENS1_24CollectiveEpilogueBwdGQAISA_fSD_Li256ELb1ELb0EEENS1_19SingleTileSchedulerILb1ELb0ELb0ELi128EEEEEEEEEvNT_6ParamsE$_ZZN4cute7idx2crdIiNS_5tupleIJNS_1CILi32EEENS2_ILi4EEENS2_ILi2EEENS2_ILi1EEEEEENS1_IJS6_S3_NS2_ILi128EEENS2_ILi0EEEEEEEEDaRKT_RKT0_RKT1_ENKUlRKT_RKT0_E_clIS5_S8_EEDaSM_SP_) ;  /* 0xfffff66000007944 */ /* 0x002fea0003c3ffff */
[----:B------:R1:W-:Y:S01]  /*100e0*/  STL [R1+0x1394], R2 ;  /* 0x0013940201007387 */ /* 0x0003e20000100800 */
[----:B------:R-:W-:-:S03]  /*100f0*/  MOV R6, 0x10110 ;  /* 0x0001011000067802 */ /* 0x000fc60000000f00 */
[----:B-1----:R-:W-:Y:S05]  /*10100*/  CALL.REL.NOINC `($_ZN7cutlass13device_kernelIN5flash19enable_sm80_to_sm89INS1_16FlashAttnBwdSm80INS1_25CollectiveMainloopBwdSm80ILi2ELi2EN4cute5tupleIJNS5_1CILi128EEES8_NS7_ILi64EEEEEENS_10bfloat16_tEfNS_4arch4Sm80ELb0ELb0ELb1ELb1ELb0ELb0ELb0ELb0ELi2ELi4ELi4ELi4ELb0EEENS1_24CollectiveEpilogueBwdGQAISA_fSD_Li256ELb1ELb0EEENS1_19SingleTileSchedulerILb1ELb0ELb0ELi128EEEEEEEEEvNT_6ParamsE$_ZZN4cute9transformINS_5tupleIJNS_1CILi32EEENS2_ILi4EEENS2_ILi2EEENS2_ILi1EEEEEENS1_IJS6_S3_NS2_ILi128EEENS2_ILi0EEEEEEZNS_7idx2crdIiS7_SA_EEDaRKT_RKT0_RKT1_EUlRKT_RKT0_E_EEDaSE_SH_OSI_ENKUlDpSN_E_clIJiiiS9_EEEDaST_) ;  /* 0xfffff75000007944 */ /* 0x002fea0003c3ffff */
[----:B------:R-:W-:Y:S02]  /*10110*/  MOV R6, 0x10130 ;  /* 0x0001013000067802 */ /* 0x000fe40000000f00 */
[----:B--2--5:R-:W-:Y:S05]  /*10120*/  CALL.REL.NOINC `($_ZN7cutlass13device_kernelIN5flash19enable_sm80_to_sm89INS1_16FlashAttnBwdSm80INS1_25CollectiveMainloopBwdSm80ILi2ELi2EN4cute5tupleIJNS5_1CILi128EEES8_NS7_ILi64EEEEEENS_10bfloat16_tEfNS_4arch4Sm80ELb0ELb0ELb1ELb1ELb0ELb0ELb0ELb0ELi2ELi4ELi4ELi4ELb0EEENS1_24CollectiveEpilogueBwdGQAISA_fSD_Li256ELb1ELb0EEENS1_19SingleTileSchedulerILb1ELb0ELb0ELi128EEEEEEEEEvNT_6ParamsE$_ZZN4cute7crd2crdINS_5tupleIJiiiNS_1CILi0EEEEEENS1_IJNS2_ILi32EEENS2_ILi4EEENS2_ILi2EEENS2_ILi1EEEEEENS1_IJS8_S8_S8_S8_EEEEEDaRKT_RKT0_RKT1_ENKUlRKT_RKT0_RKT1_E_clIiS5_S8_EEDaSM_SP_SS_) ;  /* 0xffffea8000007944 */ /* 0x024fea0003c3ffff */
[----:B------:R-:W-:Y:S02]  /*10130*/  MOV R10, R2 ;  /* 0x00000002000a7202 */ /* 0x000fe40000000f00 */
[----:B------:R-:W-:Y:S02]  /*10140*/  MOV R2, 0x10160 ;  /* 0x0001016000027802 */ /* 0x000fe40000000f00 */
[----:B------:R-:W-:Y:S05]  /*10150*/  CALL.REL.NOINC `($_ZN7cutlass13device_kernelIN5flash19enable_sm80_to_sm89INS1_16FlashAttnBwdSm80INS1_25CollectiveMainloopBwdSm80ILi2ELi2EN4cute5tupleIJNS5_1CILi128EEES8_NS7_ILi64EEEEEENS_10bfloat16_tEfNS_4arch4Sm80ELb0ELb0ELb1ELb1ELb0ELb0ELb0ELb0ELi2ELi4ELi4ELi4ELb0EEENS1_24CollectiveEpilogueBwdGQAISA_fSD_Li256ELb1ELb0EEENS1_19SingleTileSchedulerILb1ELb0ELb0ELi128EEEEEEEEEvNT_6ParamsE$_ZZN4cute7crd2crdINS_5tupleIJiiiNS_1CILi0EEEEEENS1_IJNS2_ILi32EEENS2_ILi4EEENS2_ILi2EEENS2_ILi1EEEEEENS1_IJS8_S8_S8_S8_EEEEEDaRKT_RKT0_RKT1_ENKUlRKT_RKT0_RKT1_E_clIiS6_S8_EEDaSM_SP_SS_) ;  /* 0xffffea8000007944 */ /* 0x000fea0003c3ffff */
[----:B------:R1:W-:Y:S01]  /*10160*/  STL [R1+0x1388], R3 ;  /* 0x0013880301007387 */ /* 0x0003e20000100800 */
[----:B------:R-:W-:-:S03]  /*10170*/  MOV R2, 0x10190 ;  /* 0x0001019000027802 */ /* 0x000fc60000000f00 */
[----:B-1----:R-:W-:Y:S05]  /*10180*/  CALL.REL.NOINC `($_ZN7cutlass13device_kernelIN5flash19enable_sm80_to_sm89INS1_16FlashAttnBwdSm80INS1_25CollectiveMainloopBwdSm80ILi2ELi2EN4cute5tupleIJNS5_1CILi128EEES8_NS7_ILi64EEEEEENS_10bfloat16_tEfNS_4arch4Sm80ELb0ELb0ELb1ELb1ELb0ELb0ELb0ELb0ELi2ELi4ELi4ELi4ELb0EEENS1_24CollectiveEpilogueBwdGQAISA_fSD_Li256ELb1ELb0EEENS1_19SingleTileSchedulerILb1ELb0ELb0ELi128EEEEEEEEEvNT_6ParamsE$_ZZN4cute7crd2crdINS_5tupleIJiiiNS_1CILi0EEEEEENS1_IJNS2_ILi32EEENS2_ILi4EEENS2_ILi2EEENS2_ILi1EEEEEENS1_IJS8_S8_S8_S8_EEEEEDaRKT_RKT0_RKT1_ENKUlRKT_RKT0_RKT1_E_clIiS7_S8_EEDaSM_SP_SS_) ;  /* 0xffffea8000007944 */ /* 0x002fea0003c3ffff */
[----:B------:R1:W-:Y:S01]  /*10190*/  STL [R1+0x1394], R5 ;  /* 0x0013940501007387 */ /* 0x0003e20000100800 */
[----:B------:R-:W-:-:S03]  /*101a0*/  MOV R6, 0x101c0 ;  /* 0x000101c000067802 */ /* 0x000fc60000000f00 */
[----:B-1----:R-:W-:Y:S05]  /*101b0*/  CALL.REL.NOINC `($_ZN7cutlass13device_kernelIN5flash19enable_sm80_to_sm89INS1_16FlashAttnBwdSm80INS1_25CollectiveMainloopBwdSm80ILi2ELi2EN4cute5tupleIJNS5_1CILi128EEES8_NS7_ILi64EEEEEENS_10bfloat16_tEfNS_4arch4Sm80ELb0ELb0ELb1ELb1ELb0ELb0ELb0ELb0ELi2ELi4ELi4ELi4ELb0EEENS1_24CollectiveEpilogueBwdGQAISA_fSD_Li256ELb1ELb0EEENS1_19SingleTileSchedulerILb1ELb0ELb0ELi128EEEEEEEEEvNT_6ParamsE$_ZZN4cute9transformINS_5tupleIJiiiNS_1CILi0EEEEEENS1_IJNS2_ILi32EEENS2_ILi4EEENS2_ILi2EEENS2_ILi1EEEEEENS1_IJS8_S8_S8_S8_EEEZNS_7crd2crdIS4_S9_SA_EEDaRKT_RKT0_RKT1_EUlRKT_RKT0_RKT1_E_EEDaSE_SH_SK_OT2_ENKUlDpSN_E_clIJiiiS3_EEEDaSX_) ;  /* 0xfffff84000007944 */ /* 0x002fea0003c3ffff */
[----:B-----5:R1:W-:Y:S01]  /*101c0*/  STL [R1+0x13a8], R8 ;  /* 0x0013a80801007387 */ /* 0x0203e20000100800 */
[----:B------:R-:W-:Y:S01]  /*101d0*/  IADD3 R17, R7, 0x30, RZ ;  /* 0x0000003007117810 */ /* 0x000fe20007ffe0ff */
[----:B------:R-:W-:Y:S01]  /*101e0*/  IMAD.MOV.U32 R5, RZ, RZ, R2 ;  /* 0x000000ffff057224 */ /* 0x000fe200078e0002 */
[----:B------:R-:W-:Y:S01]  /*101f0*/  MOV R6, 0x10240 ;  /* 0x0001024000067802 */ /* 0x000fe20000000f00 */
[----:B------:R1:W-:Y:S01]  /*10200*/  STL.U8 [R1+0x139c], RZ ;  /* 0x00139cff01007387 */ /* 0x0003e20000100000 */
[----:B------:R-:W-:-:S03]  /*10210*/  IMAD.MOV.U32 R43, RZ, RZ, RZ ;  /* 0x000000ffff2b7224 */ /* 0x000fc600078e00ff */
[----:B------:R1:W-:Y:S04]  /*10220*/  STL.64 [R1+0x13a0], R2 ;  /* 0x0013a00201007387 */ /* 0x0003e80000100a00 */
[----:B-12---:R-:W-:Y:S05]  /*10230*/  CALL.REL.NOINC `($_ZN7cutlass13device_kernelIN5flash19enable_sm80_to_sm89INS1_16FlashAttnBwdSm80INS1_25CollectiveMainloopBwdSm80ILi2ELi2EN4cute5tupleIJNS5_1CILi128EEES8_NS7_ILi64EEEEEENS_10bfloat16_tEfNS_4arch4Sm80ELb0ELb0ELb1ELb1ELb0ELb0ELb0ELb0ELi2ELi4ELi4ELi4ELb0EEENS1_24CollectiveEpilogueBwdGQAISA_fSD_Li256ELb1ELb0EEENS1_19SingleTileSchedulerILb1ELb0ELb0ELi128EEEEEEEEEvNT_6ParamsE$_ZN4cute3eso3ESOILb1ELb0EJNS_6LayoutINS_5tupleIJNS3_IJNS3_IJNS_1CILi4EEENS4_ILi8EEEEEENS3_IJS5_NS4_ILi2EEEEEEEEENS3_IJNS3_IJS8_S8_EEENS3_IJS8_S6_EEEEEEEEENS3_IJNS3_IJNS3_IJNS_11ScaledBasisIS8_JLi1EEEENSF_INS4_ILi1EEEJLi0EEEEEEENS3_IJNSF_INS4_ILi16EEEJLi0EEEENSF_IS6_JLi1EEEEEEEEEENS3_IJNS3_IJNSF_ISH_JLi1EEEENSF_IS6_JLi0EEEEEEENS3_IJNSF_INS4_ILi64EEEJLi0EEEENSF_ISK_JLi1EEEEEEEEEEEEEEENS_10ViewEngineINS_23ArithmeticTupleIteratorINS_15ArithmeticTupleIJNS4_ILi0EEES12_EEEEEEEEEC2ERKSY_RKS15_) ;  /* 0xffff89f000007944 */ /* 0x006fea0003c3ffff */
[----:B------:R-:W-:Y:S01]  /*10240*/  IMAD.MOV.U32 R10, RZ, RZ, R3 ;  /* 0x000000ffff0a7224 */ /* 0x000fe200078e0003 */
[----:B-1----:R-:W-:Y:S01]  /*10250*/  IADD3 R2, R7, 0x28, RZ ;  /* 0x0000002807027810 */ /* 0x002fe20007ffe0ff */
[----:B------:R-:W-:Y:S01]  /*10260*/  IMAD.MOV.U32 R3, RZ, RZ, R15 ;  /* 0x000000ffff037224 */ /* 0x000fe200078e000f */
[----:B------:R-:W-:Y:S02]  /*10270*/  MOV R8, 0x10290 ;  /* 0x0001029000087802 */ /* 0x000fe40000000f00 */
[----:B------:R-:W-:Y:S05]  /*10280*/  CALL.REL.NOINC `($_ZN7cutlass13device_kernelIN5flash19enable_sm80_to_sm89INS1_16FlashAttnBwdSm80INS1_25CollectiveMainloopBwdSm80ILi2ELi2EN4cute5tupleIJNS5_1CILi128EEES8_NS7_ILi64EEEEEENS_10bfloat16_tEfNS_4arch4Sm80ELb0ELb0ELb1ELb1ELb0ELb0ELb0ELb0ELi2ELi4ELi4ELi4ELb0EEENS1_24CollectiveEpilogueBwdGQAISA_fSD_Li256ELb1ELb0EEENS1_19SingleTileSchedulerILb1ELb0ELb0ELi128EEEEEEEEEvNT_6ParamsE$_ZN4cute3eso3ESOILb0ELb0EJiiEEC2ERKiS4_) ;  /* 0xffff64a000007944 */ /* 0x000fea0003c3ffff */
[----:B-1----:R-:W2:Y:S01]  /*10290*/  LDL.64 R2, [R1+0x1388] ;  /* 0x0013880001027983 */ /* 0x002ea20000100a00 */
[----:B------:R-:W-:-:S03]  /*102a0*/  MOV R6, 0x102e0 ;  /* 0x000102e000067802 */ /* 0x000fc60000000f00 */
[----:B--2---:R1:W-:Y:S04]  /*102b0*/  STL [R1+0x1394], R2 ;  /* 0x0013940201007387 */ /* 0x0043e80000100800 */
[----:B------:R1:W-:Y:S02]  /*102c0*/  STL [R1+0x1398], R3 ;  /* 0x0013980301007387 */ /* 0x0003e40000100800 */
[----:B-1----:R-:W-:Y:S05]  /*102d0*/  CALL.REL.NOINC `($_ZN7cutlass13device_kernelIN5flash19enable_sm80_to_sm89INS1_16FlashAttnBwdSm80INS1_25CollectiveMainloopBwdSm80ILi2ELi2EN4cute5tupleIJNS5_1CILi128EEES8_NS7_ILi64EEEEEENS_10bfloat16_tEfNS_4arch4Sm80ELb0ELb0ELb1ELb1ELb0ELb0ELb0ELb0ELi2ELi4ELi4ELi4ELb0EEENS1_24CollectiveEpilogueBwdGQAISA_fSD_Li256ELb1ELb0EEENS1_19SingleTileSchedulerILb1ELb0ELb0ELi128EEEEEEEEEvNT_6ParamsE$_ZN4cute3eso3ESOILb0ELb0EJiNS_5tupleIJiiEEEEEC2ERKiRKS3_) ;  /* 0xffff63b000007944 */ /* 0x002fea0003c3ffff */
[----:B-1----:R1:W5:Y:S04]  /*102e0*/  LDL R5, [R1+0x1390] ;  /* 0x0013900001057983 */ /* 0x0023680000100800 */
[----:B------:R1:W5:Y:S01]  /*102f0*/  LDL.64 R2, [R1+0x1388] ;  /* 0x0013880001027983 */ /* 0x0003620000100a00 */
[----:B------:R-:W-:-:S03]  /*10300*/  MOV R6, 0x10320 ;  /* 0x0001032000067802 */ /* 0x000fc60000000f00 */
[----:B-1---5:R-:W-:Y:S05]  /*10310*/  CALL.REL.NOINC `($_ZN7cutlass13device_kernelIN5flash19enable_sm80_to_sm89INS1_16FlashAttnBwdSm80INS1_25CollectiveMainloopBwdSm80ILi2ELi2EN4cute5tupleIJNS5_1CILi128EEES8_NS7_ILi64EEEEEENS_10bfloat16_tEfNS_4arch4Sm80ELb0ELb0ELb1ELb1ELb0ELb0ELb0ELb0ELi2ELi4ELi4ELi4ELb0EEENS1_24CollectiveEpilogueBwdGQAISA_fSD_Li256ELb1ELb0EEENS1_19SingleTileSchedulerILb1ELb0ELb0ELi128EEEEEEEEEvNT_6ParamsE$_ZN4cute3eso3ESOILb0ELb1EJNS_5tupleIJiNS2_IJiiEEEEEENS2_IJNS_10UnderscoreENS2_IJS5_S5_EEEEEEEEC2ERKS4_RKS7_) ;  /* 0xffff69e000007944 */ /* 0x022fea0003c3ffff */
        /* <DEDUP_REMOVED lines=10> */
[----:B-1---5:R-:W-:Y:S05]  /*103c0*/  CALL.REL.NOINC `($_ZN7cutlass13device_kernelIN5flash19enable_sm80_to_sm89INS1_16FlashAttnBwdSm80INS1_25CollectiveMainloopBwdSm80ILi2ELi2EN4cute5tupleIJNS5_1CILi128EEES8_NS7_ILi64EEEEEENS_10bfloat16_tEfNS_4arch4Sm80ELb0ELb0ELb1ELb1ELb0ELb0ELb0ELb0ELi2ELi4ELi4ELi4ELb0EEENS1_24CollectiveEpilogueBwdGQAISA_fSD_Li256ELb1ELb0EEENS1_19SingleTileSchedulerILb1ELb0ELb0ELi128EEEEEEEEEvNT_6ParamsE$_ZN4cute5tupleIJiEEC2ERKi) ;  /* 0xffffa80000007944 */ /* 0x022fea0003c3ffff */
[----:B------:R1:W5:Y:S01]  /*103d0*/  LDL R6, [R1+0x1388] ;  /* 0x0013880001067983 */ /* 0x0003620000100800 */
[----:B------:R-:W-:Y:S01]  /*103e0*/  IMAD.MOV.U32 R3, RZ, RZ, R4 ;  /* 0x000000ffff037224 */ /* 0x000fe200078e0004 */
[----:B------:R-:W-:Y:S02]  /*103f0*/  MOV R2, R15 ;  /* 0x0000000f00027202 */ /* 0x000fe40000000f00 */
        /* <DEDUP_REMOVED lines=9> */
[----:B------:R-:W-:-:S02]  /*10490*/  MOV R6, 0x104b0 ;  /* 0x000104b000067802 */ /* 0x000fc40000000f00 */
[----:B-1---5:R-:W-:Y:S05]  /*104a0*/  CALL.REL.NOINC `($_ZN7cutlass13device_kernelIN5flash19enable_sm80_to_sm89INS1_16FlashAttnBwdSm80INS1_25CollectiveMainloopBwdSm80ILi2ELi2EN4cute5tupleIJNS5_1CILi128EEES8_NS7_ILi64EEEEEENS_10bfloat16_tEfNS_4arch4Sm80ELb0ELb0ELb1ELb1ELb0ELb0ELb0ELb0ELi2ELi4ELi4ELi4ELb0EEENS1_24CollectiveEpilogueBwdGQAISA_fSD_Li256ELb1ELb0EEENS1_19SingleTileSchedulerILb1ELb0ELb0ELi128EEEEEEEEEvNT_6ParamsE$_ZN4cute5tupleIJNS_1CILi0EEEiEEC2ERKS2_RKi) ;  /* 0xffffa63000007944 */ /* 0x022fea0003c3ffff */
[----:B------:R1:W5:Y:S01]  /*104b0*/  LDL R52, [R1+0x1388] ;  /* 0x0013880001347983 */ /* 0x0003620000100800 */
[----:B------:R-:W-:Y:S01]  /*104c0*/  IMAD.MOV.U32 R3, RZ, RZ, R4 ;  /* 0x000000ffff037224 */ /* 0x000fe200078e0004 */
[----:B------:R-:W-:-:S02]  /*104d0*/  MOV R2, R7 ;  /* 0x0000000700027202 */ /* 0x000fc40000000f00 */
[----:B------:R-:W-:Y:S02]  /*104e0*/  MOV R10, 0x10500 ;  /* 0x00010500000a7802 */ /* 0x000fe40000000f00 */
[----:B-1---5:R-:W-:Y:S05]  /*104f0*/  CALL.REL.NOINC `($_ZN7cutlass13device_kernelIN5flash19enable_sm80_to_sm89INS1_16FlashAttnBwdSm80INS1_25CollectiveMainloopBwdSm80ILi2ELi2EN4cute5tupleIJNS5_1CILi128EEES8_NS7_ILi64EEEEEENS_10bfloat16_tEfNS_4arch4Sm80ELb0ELb0ELb1ELb1ELb0ELb0ELb0ELb0ELi2ELi4ELi4ELi4ELb0EEENS1_24CollectiveEpilogueBwdGQAISA_fSD_Li256ELb1ELb0EEENS1_19SingleTileSchedulerILb1ELb0ELb0ELi128EEEEEEEEEvNT_6ParamsE$_ZN4cute5tupleIJiEEC2ERKi) ;  /* 0xffffa6d000007944 */ /* 0x022fea0003c3ffff */
[----:B------:R1:W5:Y:S01]  /*10500*/  LDL R3, [R1+0x1380] ;  /* 0x0013800001037983 */ /* 0x0003620000100800 */
[----:B------:R-:W-:Y:S02]  /*10510*/  MOV R2, R15 ;  /* 0x0000000f00027202 */ /* 0x000fe40000000f00 */
[----:B------:R-:W-:Y:S02]  /*10520*/  MOV R10, 0x10540 ;  /* 0x00010540000a7802 */ /* 0x000fe40000000f00 */
[----:B-1---5:R-:W-:Y:S05]  /*10530*/  CALL.REL.NOINC `($_ZN7cutlass13device_kernelIN5flash19enable_sm80_to_sm89INS1_16FlashAttnBwdSm80INS1_25CollectiveMainloopBwdSm80ILi2ELi2EN4cute5tupleIJNS5_1CILi128EEES8_NS7_ILi64EEEEEENS_10bfloat16_tEfNS_4arch4Sm80ELb0ELb0ELb1ELb1ELb0ELb0ELb0ELb0ELi2ELi4ELi4ELi4ELb0EEENS1_24CollectiveEpilogueBwdGQAISA_fSD_Li256ELb1ELb0EEENS1_19SingleTileSchedulerILb1ELb0ELb0ELi128EEEEEEEEEvNT_6ParamsE$_ZN4cute5tupleIJiEEC2ERKi) ;  /* 0xffffa69000007944 */ /* 0x022fea0003c3ffff */
[----:B------:R1:W5:Y:S01]  /*10540*/  LDL R3, [R1+0x1388] ;  /* 0x0013880001037983 */ /* 0x0003620000100800 */
[----:B------:R-:W-:Y:S02]  /*10550*/  MOV R2, R15 ;  /* 0x0000000f00027202 */ /* 0x000fe40000000f00 */
[----:B------:R-:W-:Y:S02]  /*10560*/  MOV R6, 0x10580 ;  /* 0x0001058000067802 */ /* 0x000fe40000000f00 */
[----:B-1---5:R-:W-:Y:S05]  /*10570*/  CALL.REL.NOINC `($_ZN7cutlass13device_kernelIN5flash19enable_sm80_to_sm89INS1_16FlashAttnBwdSm80INS1_25CollectiveMainloopBwdSm80ILi2ELi2EN4cute5tupleIJNS5_1CILi128EEES8_NS7_ILi64EEEEEENS_10bfloat16_tEfNS_4arch4Sm80ELb0ELb0ELb1ELb1ELb0ELb0ELb0ELb0ELi2ELi4ELi4ELi4ELb0EEENS1_24CollectiveEpilogueBwdGQAISA_fSD_Li256ELb1ELb0EEENS1_19SingleTileSchedulerILb1ELb0ELb0ELi128EEEEEEEEEvNT_6ParamsE$_ZN4cute3eso3ESOILb0ELb1EJiNS_1CILi0EEEEEC2ERKiRKS3_) ;  /* 0xffff699000007944 */ /* 0x022fea0003c3ffff */
[----:B------:R2:W5:Y:S01]  /*10580*/  LDL R10, [R1+0x1388] ;  /* 0x00138800010a7983 */ /* 0x0005620000100800 */
[----:B------:R-:W-:-:S03]  /*10590*/  MOV R4, 0x105c0 ;  /* 0x000105c000047802 */ /* 0x000fc60000000f00 */
[----:B------:R2:W-:Y:S04]  /*105a0*/  STL [R1+0x1388], R52 ;  /* 0x0013883401007387 */ /* 0x0005e80000100800 */
[----:B-12--5:R-:W-:Y:S05]  /*105b0*/  CALL.REL.NOINC `($_ZN7cutlass13device_kernelIN5flash19enable_sm80_to_sm89INS1_16FlashAttnBwdSm80INS1_25CollectiveMainloopBwdSm80ILi2ELi2EN4cute5tupleIJNS5_1CILi128EEES8_NS7_ILi64EEEEEENS_10bfloat16_tEfNS_4arch4Sm80ELb0ELb0ELb1ELb1ELb0ELb0ELb0ELb0ELi2ELi4ELi4ELi4ELb0EEENS1_24CollectiveEpilogueBwdGQAISA_fSD_Li256ELb1ELb0EEENS1_19SingleTileSchedulerILb1ELb0ELb0ELi128EEEEEEEEEvNT_6ParamsE$_ZZN4cuteplIJNS_1CILi0EEEiEJiEEEDaRKNS_15ArithmeticTupleIJDpT_EEERKNS3_IJDpT0_EEEENKUlDpRKT_E_clIJiiEEEDaSH_) ;  /* 0xfffff78000007944 */ /* 0x026fea0003c3ffff */
[----:B------:R-:W-:Y:S01]  /*105c0*/  IMAD.SHL.U32 R3, R5, 0x10, RZ ;  /* 0x0000001005037824 */ /* 0x000fe200078e00ff */
[----:B------:R-:W-:Y:S02]  /*105d0*/  MOV R2, R15 ;  /* 0x0000000f00027202 */ /* 0x000fe40000000f00 */
[----:B------:R-:W-:Y:S02]  /*105e0*/  MOV R10, 0x10600 ;  /* 0x00010600000a7802 */ /* 0x000fe40000000f00 */
[----:B-1---5:R-:W-:Y:S05]  /*105f0*/  CALL.REL.NOINC `($_ZN7cutlass13device_kernelIN5flash19enable_sm80_to_sm89INS1_16FlashAttnBwdSm80INS1_25CollectiveMainloopBwdSm80ILi2ELi2EN4cute5tupleIJNS5_1CILi128EEES8_NS7_ILi64EEEEEENS_10bfloat16_tEfNS_4arch4Sm80ELb0ELb0ELb1ELb1ELb0ELb0ELb0ELb0ELi2ELi4ELi4ELi4ELb0EEENS1_24CollectiveEpilogueBwdGQAISA_fSD_Li256ELb1ELb0EEENS1_19SingleTileSchedulerILb1ELb0ELb0ELi128EEEEEEEEEvNT_6ParamsE$_ZN4cute5tupleIJiEEC2ERKi) ;  /* 0xffffa5d000007944 */ /* 0x022fea0003c3ffff */
[----:B------:R1:W5:Y:S01]  /*10600*/  LDL R4, [R1+0x1388] ;  /* 0x0013880001047983 */ /* 0x0003620000100800 */
[----:B------:R-:W-:Y:S01]  /*10610*/  IMAD.SHL.U32 R3, R50, 0x8, RZ ;  /* 0x0000000832037824 */ /* 0x000fe200078e00ff */
        /* <DEDUP_REMOVED lines=20> */
[----:B-1---5:R-:W-:Y:S05]  /*10760*/  CALL.REL.NOINC `($_ZN7cutlass13device_kernelIN5flash19enable_sm80_to_sm89INS1_16FlashAttnBwdSm80INS1_25CollectiveMainloopBwdSm80ILi2ELi2EN4cute5tupleIJNS5_1CILi128EEES8_NS7_ILi64EEEEEENS_10bfloat16_tEfNS_4arch4Sm80ELb0ELb0ELb1ELb1ELb0ELb0ELb0ELb0ELi2ELi4ELi4ELi4ELb0EEENS1_24CollectiveEpilogueBwdGQAISA_fSD_Li256ELb1ELb0EEENS1_19SingleTileSchedulerILb1ELb0ELb0ELi128EEEEEEEEEvNT_6ParamsE$_ZN4cute5tupleIJNS_1CILi0EEEiEEC2ERKS2_RKi) ;  /* 0xffffa37000007944 */ /* 0x022fea0003c3ffff */
[----:B------:R1:W5:Y:S01]  /*10770*/  LDL R50, [R1+0x1388] ;  /* 0x0013880001327983 */ /* 0x0003620000100800 */
[----:B------:R-:W-:Y:S01]  /*10780*/  IMAD.MOV.U32 R3, RZ, RZ, R4 ;  /* 0x000000ffff037224 */ /* 0x000fe200078e0004 */
[----:B------:R-:W-:Y:S02]  /*10790*/  MOV R2, R15 ;  /* 0x0000000f00027202 */ /* 0x000fe40000000f00 */
[----:B------:R-:W-:-:S02]  /*107a0*/  MOV R6, 0x107c0 ;  /* 0x000107c000067802 */ /* 0x000fc40000000f00 */
[----:B-1---5:R-:W-:Y:S05]  /*107b0*/  CALL.REL.NOINC `($_ZN7cutlass13device_kernelIN5flash19enable_sm80_to_sm89INS1_16FlashAttnBwdSm80INS1_25CollectiveMainloopBwdSm80ILi2ELi2EN4cute5tupleIJNS5_1CILi128EEES8_NS7_ILi64EEEEEENS_10bfloat16_tEfNS_4arch4Sm80ELb0ELb0ELb1ELb1ELb0ELb0ELb0ELb0ELi2ELi4ELi4ELi4ELb0EEENS1_24CollectiveEpilogueBwdGQAISA_fSD_Li256ELb1ELb0EEENS1_19SingleTileSchedulerILb1ELb0ELb0ELi128EEEEEEEEEvNT_6ParamsE$_ZN4cute3eso3ESOILb0ELb1EJiNS_1CILi0EEEEEC2ERKiRKS3_) ;  /* 0xffff675000007944 */ /* 0x022fea0003c3ffff */
[----:B------:R2:W5:Y:S01]  /*107c0*/  LDL R10, [R1+0x1388] ;  /* 0x00138800010a7983 */ /* 0x0005620000100800 */
[----:B------:R-:W-:-:S02]  /*107d0*/  MOV R11, R15 ;  /* 0x0000000f000b7202 */ /* 0x000fc40000000f00 */
[----:B------:R-:W-:Y:S01]  /*107e0*/  MOV R74, 0x10810 ;  /* 0x00010810004a7802 */ /* 0x000fe20000000f00 */
[----:B------:R2:W-:Y:S04]  /*107f0*/  STL [R1+0x1388], R50 ;  /* 0x0013883201007387 */ /* 0x0005e80000100800 */
[----:B-12--5:R-:W-:Y:S05]  /*10800*/  CALL.REL.NOINC `($_ZN7cutlass13device_kernelIN5flash19enable_sm80_to_sm89INS1_16FlashAttnBwdSm80INS1_25CollectiveMainloopBwdSm80ILi2ELi2EN4cute5tupleIJNS5_1CILi128EEES8_NS7_ILi64EEEEEENS_10bfloat16_tEfNS_4arch4Sm80ELb0ELb0ELb1ELb1ELb0ELb0ELb0ELb0ELi2ELi4ELi4ELi4ELb0EEENS1_24CollectiveEpilogueBwdGQAISA_fSD_Li256ELb1ELb0EEENS1_19SingleTileSchedulerILb1ELb0ELb0ELi128EEEEEEEEEvNT_6ParamsE$_ZZN4cuteplIJiEJNS_1CILi0EEEiEEEDaRKNS_15ArithmeticTupleIJDpT_EEERKNS3_IJDpT0_EEEENKUlDpRKT_E_clIJiiEEEDaSH_) ;  /* 0xfffff63000007944 */ /* 0x026fea0003c3ffff */
[----:B-----5:R-:W-:Y:S01]  /*10810*/  IMAD.IADD R6, R3, 0x1, R19 ;  /* 0x0000000103067824 */ /* 0x020fe200078e0213 */
[----:B------:R-:W-:Y:S02]  /*10820*/  IADD3 R10, R18, R2, RZ ;  /* 0x00000002120a7210 */ /* 0x000fe40007ffe0ff */
[----:B------:R-:W-:Y:S02]  /*10830*/  MOV R4, 0x10860 ;  /* 0x0001086000047802 */ /* 0x000fe40000000f00 */
[----:B------:R2:W-:Y:S04]  /*10840*/  STL [R1+0x1388], R6 ;  /* 0x0013880601007387 */ /* 0x0005e80000100800 */
[----:B-12---:R-:W-:Y:S05]  /*10850*/  CALL.REL.NOINC `($_ZN7cutlass13device_kernelIN5flash19enable_sm80_to_sm89INS1_16FlashAttnBwdSm80INS1_25CollectiveMainloopBwdSm80ILi2ELi2EN4cute5tupleIJNS5_1CILi128EEES8_NS7_ILi64EEEEEENS_10bfloat16_tEfNS_4arch4Sm80ELb0ELb0ELb1ELb1ELb0ELb0ELb0ELb0ELi2ELi4ELi4ELi4ELb0EEENS1_24CollectiveEpilogueBwdGQAISA_fSD_Li256ELb1ELb0EEENS1_19SingleTileSchedulerILb1ELb0ELb0ELi128EEEEEEEEEvNT_6ParamsE$_ZZN4cuteplIJiiEJiiEEEDaRKNS_15ArithmeticTupleIJDpT_EEERKNS1_IJDpT0_EEEENKUlDpRKT_E_clIJiiEEEDaSF_) ;  /* 0xfffff6e000007944 */ /* 0x006fea0003c3ffff */
[----:B-----5:R2:W-:Y:S01]  /*10860*/  STL [R1+0x1388], R11 ;  /* 0x0013880b01007387 */ /* 0x0205e20000100800 */
[----:B------:R-:W-:-:S03]  /*10870*/  MOV R4, 0x10890 ;  /* 0x0001089000047802 */ /* 0x000fc60000000f00 */
[----:B-12---:R-:W-:Y:S05]  /*10880*/  CALL.REL.NOINC `($_ZN7cutlass13device_kernelIN5flash19enable_sm80_to_sm89INS1_16FlashAttnBwdSm80INS1_25CollectiveMainloopBwdSm80ILi2ELi2EN4cute5tupleIJNS5_1CILi128EEES8_NS7_ILi64EEEEEENS_10bfloat16_tEfNS_4arch4Sm80ELb0ELb0ELb1ELb1ELb0ELb0ELb0ELb0ELi2ELi4ELi4ELi4ELb0EEENS1_24CollectiveEpilogueBwdGQAISA_fSD_Li256ELb1ELb0EEENS1_19SingleTileSchedulerILb1ELb0ELb0ELi128EEEEEEEEEvNT_6ParamsE$_ZZN4cuteplIJiiEJNS_1CILi0EEES2_EEEDaRKNS_15ArithmeticTupleIJDpT_EEERKNS3_IJDpT0_EEEENKUlDpRKT_E_clIJiiEEEDaSH_) ;  /* 0xfffff63000007944 */ /* 0x006fea0003c3ffff */
[----:B------:R-:W-:Y:S02]  /*10890*/  MOV R6, 0x108b0 ;  /* 0x000108b000067802 */ /* 0x000fe40000000f00 */
[----:B-1---5:R-:W-:Y:S05]  /*108a0*/  CALL.REL.NOINC `($_ZN7cutlass13device_kernelIN5flash19enable_sm80_to_sm89INS1_16FlashAttnBwdSm80INS1_25CollectiveMainloopBwdSm80ILi2ELi2EN4cute5tupleIJNS5_1CILi128EEES8_NS7_ILi64EEEEEENS_10bfloat16_tEfNS_4arch4Sm80ELb0ELb0ELb1ELb1ELb0ELb0ELb0ELb0ELi2ELi4ELi4ELi4ELb0EEENS1_24CollectiveEpilogueBwdGQAISA_fSD_Li256ELb1ELb0EEENS1_19SingleTileSchedulerILb1ELb0ELb0ELi128EEEEEEEEEvNT_6ParamsE$_ZN4cute3eso3ESOILb1ELb0EJNS_6LayoutINS_5tupleIJNS3_IJNS_1CILi2EEES5_EEES5_NS4_ILi8EEEEEENS3_IJNS3_IJNS_11ScaledBasisINS4_ILi1EEEJLi1EEEENS9_IS7_JLi0EEEEEEENS9_INS4_ILi64EEEJLi0EEEENS9_INS4_ILi16EEEJLi1EEEEEEEEENS_15ArithmeticTupleIJiiEEEEEC2ERKSJ_RKSL_) ;  /* 0xffff8c9000007944 */ /* 0x022fea0003c3ffff */
[----:B------:R-:W2:Y:S01]  /*108b0*/  LDL.64 R10, [R1+0x1388] ;  /* 0x00138800010a7983 */ /* 0x000ea20000100a00 */
[----:B-1----:R-:W-:-:S03]  /*108c0*/  MOV R4, 0x108f0 ;  /* 0x000108f000047802 */ /* 0x002fc60000000f00 */
[----:B--2---:R1:W-:Y:S04]  /*108d0*/  STL [R1+0x1388], R11 ;  /* 0x0013880b01007387 */ /* 0x0043e80000100800 */
[----:B-1----:R-:W-:Y:S05]  /*108e0*/  CALL.REL.NOINC `($_ZN7cutlass13device_kernelIN5flash19enable_sm80_to_sm89INS1_16FlashAttnBwdSm80INS1_25CollectiveMainloopBwdSm80ILi2ELi2EN4cute5tupleIJNS5_1CILi128EEES8_NS7_ILi64EEEEEENS_10bfloat16_tEfNS_4arch4Sm80ELb0ELb0ELb1ELb1ELb0ELb0ELb0ELb0ELi2ELi4ELi4ELi4ELb0EEENS1_24CollectiveEpilogueBwdGQAISA_fSD_Li256ELb1ELb0EEENS1_19SingleTileSchedulerILb1ELb0ELb0ELi128EEEEEEEEEvNT_6ParamsE$_ZZN4cuteplIJNS_1CILi0EEES2_EJiiEEEDaRKNS_15ArithmeticTupleIJDpT_EEERKNS3_IJDpT0_EEEENKUlDpRKT_E_clIJiiEEEDaSH_) ;  /* 0xfffff36000007944 */ /* 0x002fea0003c3ffff */
[----:B------:R-:W-:Y:S02]  /*108f0*/  MOV R6, 0x10910 ;  /* 0x0001091000067802 */ /* 0x000fe40000000f00 */
[----:B-1---5:R-:W-:Y:S05]  /*10900*/  CALL.REL.NOINC `($_ZN7cutlass13device_kernelIN5flash19enable_sm80_to_sm89INS1_16FlashAttnBwdSm80INS1_25CollectiveMainloopBwdSm80ILi2ELi2EN4cute5tupleIJNS5_1CILi128EEES8_NS7_ILi64EEEEEENS_10bfloat16_tEfNS_4arch4Sm80ELb0ELb0ELb1ELb1ELb0ELb0ELb0ELb0ELi2ELi4ELi4ELi4ELb0EEENS1_24CollectiveEpilogueBwdGQAISA_fSD_Li256ELb1ELb0EEENS1_19SingleTileSchedulerILb1ELb0ELb0ELi128EEEEEEEEEvNT_6ParamsE$_ZN4cute3eso3ESOILb1ELb0EJNS_6LayoutINS_5tupleIJNS3_IJNS_1CILi2EEES5_EEES5_NS4_ILi8EEEEEENS3_IJNS3_IJNS_11ScaledBasisINS4_ILi1EEEJLi1EEEENS9_IS7_JLi0EEEEEEENS9_INS4_ILi64EEEJLi0EEEENS9_INS4_ILi16EEEJLi1EEEEEEEEENS_10ViewEngineINS_23ArithmeticTupleIteratorINS_15ArithmeticTupleIJiiEEEEEEEEEC2ERKSJ_RKSP_) ;  /* 0xffff8bd000007944 */ /* 0x022fea0003c3ffff */
[----:B-1----:R1:W5:Y:S01]  /*10910*/  LDL.64 R2, [R1+0x1388] ;  /* 0x0013880001027983 */ /* 0x0023620000100a00 */
[----:B------:R-:W-:Y:S01]  /*10920*/  IMAD.MOV.U32 R50, RZ, RZ, R44 ;  /* 0x000000ffff327224 */ /* 0x000fe200078e002c */
[----:B------:R-:W-:Y:S02]  /*10930*/  MOV R51, R41 ;  /* 0x0000002900337202 */ /* 0x000fe40000000f00 */
[----:B------:R-:W-:Y:S02]  /*10940*/  MOV R6, 0x10960 ;  /* 0x0001096000067802 */ /* 0x000fe40000000f00 */
[----:B-1---5:R-:W-:Y:S05]  /*10950*/  CALL.REL.NOINC `($_ZN7cutlass13device_kernelIN5flash19enable_sm80_to_sm89INS1_16FlashAttnBwdSm80INS1_25CollectiveMainloopBwdSm80ILi2ELi2EN4cute5tupleIJNS5_1CILi128EEES8_NS7_ILi64EEEEEENS_10bfloat16_tEfNS_4arch4Sm80ELb0ELb0ELb1ELb1ELb0ELb0ELb0ELb0ELi2ELi4ELi4ELi4ELb0EEENS1_24CollectiveEpilogueBwdGQAISA_fSD_Li256ELb1ELb0EEENS1_19SingleTileSchedulerILb1ELb0ELb0ELi128EEEEEEEEEvNT_6ParamsE$_ZN4cute3eso3ESOILb1ELb0EJNS_6LayoutINS_5tupleIJNS3_IJNS_1CILi2EEES5_EEENS3_IJS5_NS4_ILi8EEEEEEEEENS3_IJNS3_IJS5_NS4_ILi4EEEEEENS3_IJNS4_ILi1EEES7_EEEEEEEENS_10ViewEngineIPfEEEEC2ERKSF_RKSI_) ;  /* 0xffff8aa000007944 */ /* 0x022fea0003c3ffff */
[----:B-1----:R1:W5:Y:S01]  /*10960*/  LDL.64 R50, [R1+0x1388] ;  /* 0x0013880001327983 */ /* 0x0023620000100a00 */
[----:B------:R-:W-:-:S03]  /*10970*/  MOV R6, 0x10990 ;  /* 0x0001099000067802 */ /* 0x000fc60000000f00 */
[----:B-1---5:R-:W-:Y:S05]  /*10980*/  CALL.REL.NOINC `($_ZN7cutlass13device_kernelIN5flash19enable_sm80_to_sm89INS1_16FlashAttnBwdSm80INS1_25CollectiveMainloopBwdSm80ILi2ELi2EN4cute5tupleIJNS5_1CILi128EEES8_NS7_ILi64EEEEEENS_10bfloat16_tEfNS_4arch4Sm80ELb0ELb0ELb1ELb1ELb0ELb0ELb0ELb0ELi2ELi4ELi4ELi4ELb0EEENS1_24CollectiveEpilogueBwdGQAISA_fSD_Li256ELb1ELb0EEENS1_19SingleTileSchedulerILb1ELb0ELb0ELi128EEEEEEEEEvNT_6ParamsE$_ZN4cute3eso3ESOILb1ELb0EJNS_6LayoutINS_5tupleIJNS3_IJNS_1CILi2EEES5_EEENS3_IJS5_NS4_ILi8EEEEEEEEENS3_IJNS3_IJNS_11ScaledBasisIS7_JLi0EEEENSA_INS4_ILi64EEEJLi0EEEEEEENS3_IJNSA_INS4_ILi1EEEJLi1EEEENSA_INS4_ILi16EEEJLi1EEEEEEEEEEEENS_10ViewEngineINS_23ArithmeticTupleIteratorINS_15ArithmeticTupleIJiiEEEEEEEEEC2ERKSL_RKSR_) ;  /* 0xffff8a1000007944 */ /* 0x022fea0003c3ffff */
[----:B------:R2:W5:Y:S01]  /*10990*/  LDL.64 R10, [R1+0x1388] ;  /* 0x00138800010a7983 */ /* 0x0005620000100a00 */
[----:B------:R-:W-:-:S03]  /*109a0*/  MOV R6, 0x109c0 ;  /* 0x000109c000067802 */ /* 0x000fc60000000f00 */
[----:B-12--5:R-:W-:Y:S05]  /*109b0*/  CALL.REL.NOINC `($_ZN7cutlass13device_kernelIN5flash19enable_sm80_to_sm89INS1_16FlashAttnBwdSm80INS1_25CollectiveMainloopBwdSm80ILi2ELi2EN4cute5tupleIJNS5_1CILi128EEES8_NS7_ILi64EEEEEENS_10bfloat16_tEfNS_4arch4Sm80ELb0ELb0ELb1ELb1ELb0ELb0ELb0ELb0ELi2ELi4ELi4ELi4ELb0EEENS1_24CollectiveEpilogueBwdGQAISA_fSD_Li256ELb1ELb0EEENS1_19SingleTileSchedulerILb1ELb0ELb0ELi128EEEEEEEEEvNT_6ParamsE$_ZN4cute3eso3ESOILb1ELb0EJNS_6LayoutINS_5tupleIJNS3_IJNS3_IJNS_1CILi4EEENS4_ILi8EEEEEENS3_IJS5_NS4_ILi2EEEEEEEEENS3_IJNS3_IJS8_S8_EEENS3_IJS8_S6_EEEEEEEEENS3_IJNS3_IJNS3_IJNS_11ScaledBasisIS8_JLi1EEEENSF_INS4_ILi1EEEJLi0EEEEEEENS3_IJNSF_INS4_ILi16EEEJLi0EEEENSF_IS6_JLi1EEEEEEEEEENS3_IJNS3_IJNSF_ISH_JLi1EEEENSF_IS6_JLi0EEEEEEENS3_IJNSF_INS4_ILi64EEEJLi0EEEENSF_ISK_JLi1EEEEEEEEEEEEEEENS_10ViewEngineINS_23ArithmeticTupleIteratorINS_15ArithmeticTupleIJNS4_ILi0EEES12_EEEEEEEEEC2ERKSY_RKS15_) ;  /* 0xffff827000007944 */ /* 0x026fea0003c3ffff */
[----:B-1----:R-:W-:Y:S02]  /*109c0*/  MOV R2, 0x109e0 ;  /* 0x000109e000027802 */ /* 0x002fe40000000f00 */
[----:B------:R-:W-:Y:S05]  /*109d0*/  CALL.REL.NOINC `($_ZN7cutlass13device_kernelIN5flash19enable_sm80_to_sm89INS1_16FlashAttnBwdSm80INS1_25CollectiveMainloopBwdSm80ILi2ELi2EN4cute5tupleIJNS5_1CILi128EEES8_NS7_ILi64EEEEEENS_10bfloat16_tEfNS_4arch4Sm80ELb0ELb0ELb1ELb1ELb0ELb0ELb0ELb0ELi2ELi4ELi4ELi4ELb0EEENS1_24CollectiveEpilogueBwdGQAISA_fSD_Li256ELb1ELb0EEENS1_19SingleTileSchedulerILb1ELb0ELb0ELi128EEEEEEEEEvNT_6ParamsE$_ZN4cute3eso3ESOILb1ELb0EJNS_6LayoutINS_5tupleIJNS3_IJNS_1CILi2EEES5_EEENS3_IJS5_NS4_ILi8EEEEEEEEENS3_IJNS3_IJNS_11ScaledBasisIS7_JLi0EEEENSA_INS4_ILi64EEEJLi0EEEEEEENS3_IJNSA_INS4_ILi1EEEJLi1EEEENSA_INS4_ILi16EEEJLi1EEEEEEEEEEEENS_10ViewEngineINS_23ArithmeticTupleIteratorINS_15ArithmeticTupleIJNS4_ILi0EEESP_EEEEEEEEEC2ERKSL_RKSS_) ;  /* 0xffff896000007944 */ /* 0x000fea0003c3ffff */
[----:B------:R2:W-:Y:S01]  /*109e0*/  STL [R1+0x1388], R11 ;  /* 0x0013880b01007387 */ /* 0x0005e20000100800 */
[----:B------:R-:W-:-:S03]  /*109f0*/  MOV R4, 0x10a10 ;  /* 0x00010a1000047802 */ /* 0x000fc60000000f00 */
[----:B-12---:R-:W-:Y:S05]  /*10a00*/  CALL.REL.NOINC `($_ZN7cutlass13device_kernelIN5flash19enable_sm80_to_sm89INS1_16FlashAttnBwdSm80INS1_25CollectiveMainloopBwdSm80ILi2ELi2EN4cute5tupleIJNS5_1CILi128EEES8_NS7_ILi64EEEEEENS_10bfloat16_tEfNS_4arch4Sm80ELb0ELb0ELb1ELb1ELb0ELb0ELb0ELb0ELi2ELi4ELi4ELi4ELb0EEENS1_24CollectiveEpilogueBwdGQAISA_fSD_Li256ELb1ELb0EEENS1_19SingleTileSchedulerILb1ELb0ELb0ELi128EEEEEEEEEvNT_6ParamsE$_ZZN4cuteplIJiiEJNS_1CILi0EEES2_EEEDaRKNS_15ArithmeticTupleIJDpT_EEERKNS3_IJDpT0_EEEENKUlDpRKT_E_clIJiiEEEDaSH_) ;  /* 0xfffff4b000007944 */ /* 0x006fea0003c3ffff */
[----:B------:R-:W2:Y:S04]  /*10a10*/  LD.E R49, [R48.64+0x8] ;  /* 0x0000080430317980 */ /* 0x000ea8000c101900 */
[----:B------:R3:W-:Y:S01]  /*10a20*/  STL [R1+0x13ac], RZ ;  /* 0x0013acff01007387 */ /* 0x0007e20000100800 */
[----:B--2---:R-:W-:-:S05]  /*10a30*/  IMAD R12, R12, -0x80, R49 ;  /* 0xffffff800c0c7824 */ /* 0x004fca00078e0231 */
[----:B---3-5:R-:W-:Y:S02]  /*10a40*/  IADD3 R5, R12, -R3, RZ ;  /* 0x800000030c057210 */ /* 0x028fe40007ffe0ff */
.L_x_1362:
[C---:B--2---:R-:W-:Y:S01]  /*10a50*/  IADD3 R4, R45.reuse, 0x1, RZ ;  /* 0x000000012d047810 */ /* 0x044fe20007ffe0ff */
[----:B------:R-:W-:Y:S01]  /*10a60*/  IMAD.MOV.U32 R3, RZ, RZ, R45 ;  /* 0x000000ffff037224 */ /* 0x000fe200078e002d */
[----:B------:R-:W-:Y:S01]  /*10a70*/  ISETP.GE.U32.AND P0, PT, R45, 0xf, PT ;  /* 0x0000000f2d00780c */ /* 0x000fe20003f06070 */
[----:B------:R-:W-:Y:S01]  /*10a80*/  IMAD.MOV.U32 R13, RZ, RZ, R15 ;  /* 0x000000ffff0d7224 */ /* 0x000fe200078e000f */
[----:B-1----:R-:W-:Y:S01]  /*10a90*/  MOV R8, 0x10ac0 ;  /* 0x00010ac000087802 */ /* 0x002fe20000000f00 */
[----:B------:R-:W-:-:S05]  /*10aa0*/  IMAD.MOV.U32 R45, RZ, RZ, R4 ;  /* 0x000000ffff2d7224 */ /* 0x000fca00078e0004 */
[----:B-1----:R-:W-:Y:S05]  /*10ab0*/  CALL.REL.NOINC `($_ZN7cutlass13device_kernelIN5flash19enable_sm80_to_sm89INS1_16FlashAttnBwdSm80INS1_25CollectiveMainloopBwdSm80ILi2ELi2EN4cute5tupleIJNS5_1CILi128EEES8_NS7_ILi64EEEEEENS_10bfloat16_tEfNS_4arch4Sm80ELb0ELb0ELb1ELb1ELb0ELb0ELb0ELb0ELi2ELi4ELi4ELi4ELb0EEENS1_24CollectiveEpilogueBwdGQAISA_fSD_Li256ELb1ELb0EEENS1_19SingleTileSchedulerILb1ELb0ELb0ELi128EEEEEEEEEvNT_6ParamsE$_ZN4cute3eso3ESOILb1ELb0EJNS_1CILi0EEEiEEC2ERKS3_RKi) ;  /* 0xffff6b0000007944 */ /* 0x002fea0003c3ffff */
[----:B------:R-:W2:Y:S01]  /*10ac0*/  LDL R6, [R1+0x1388] ;  /* 0x0013880001067983 */ /* 0x000ea20000100800 */
[----:B-1----:R-:W-:Y:S01]  /*10ad0*/  IMAD.MOV.U32 R2, RZ, RZ, R15 ;  /* 0x000000ffff027224 */ /* 0x002fe200078e000f */
[----:B------:R-:W-:Y:S02]  /*10ae0*/  MOV R10, 0x10b30 ;  /* 0x00010b30000a7802 */ /* 0x000fe40000000f00 */
[----:B--2---:R-:W-:-:S04]  /*10af0*/  LEA.HI R11, R6, R6, RZ, 0x1 ;  /* 0x00000006060b7211 */ /* 0x004fc800078f08ff */
[----:B------:R-:W-:-:S05]  /*10b00*/  LOP3.LUT R3, R11, 0xfffffffe, RZ, 0xc0, !PT ;  /* 0xfffffffe0b037812 */ /* 0x000fca00078ec0ff */
[----:B------:R-:W-:Y:S02]  /*10b10*/  IMAD.IADD R3, R6, 0x1, -R3 ;  /* 0x0000000106037824 */ /* 0x000fe400078e0a03 */
[----:B------:R-:W-:Y:S05]  /*10b20*/  CALL.REL.NOINC `($_ZN7cutlass13device_kernelIN5flash19enable_sm80_to_sm89INS1_16FlashAttnBwdSm80INS1_25CollectiveMainloopBwdSm80ILi2ELi2EN4cute5tupleIJNS5_1CILi128EEES8_NS7_ILi64EEEEEENS_10bfloat16_tEfNS_4arch4Sm80ELb0ELb0ELb1ELb1ELb0ELb0ELb0ELb0ELi2ELi4ELi4ELi4ELb0EEENS1_24CollectiveEpilogueBwdGQAISA_fSD_Li256ELb1ELb0EEENS1_19SingleTileSchedulerILb1ELb0ELb0ELi128EEEEEEEEEvNT_6ParamsE$_ZN4cute5tupleIJiEEC2ERKi) ;  /* 0xffffa0a000007944 */ /* 0x000fea0003c3ffff */
[----:B------:R1:W5:Y:S01]  /*10b30*/  LDL R6, [R1+0x1388] ;  /* 0x0013880001067983 */ /* 0x0003620000100800 */
[----:B------:R-:W-:Y:S01]  /*10b40*/  IMAD.SHL.U32 R3, R11, 0x8, RZ ;  /* 0x000000080b037824 */ /* 0x000fe200078e00ff */
[----:B------:R-:W-:Y:S01]  /*10b50*/  MOV R10, 0x10b90 ;  /* 0x00010b90000a7802 */ /* 0x000fe20000000f00 */
[----:B------:R-:W-:-:S03]  /*10b60*/  IMAD.MOV.U32 R2, RZ, RZ, R15 ;  /* 0x000000ffff027224 */ /* 0x000fc600078e000f */
[----:B------:R-:W-:Y:S02]  /*10b70*/  LOP3.LUT R3, R3, 0xfffffff0, RZ, 0xc0, !PT ;  /* 0xfffffff003037812 */ /* 0x000fe400078ec0ff */
        /* <DEDUP_REMOVED lines=18> */
[----:B-1---5:R-:W-:Y:S05]  /*10ca0*/  CALL.REL.NOINC `($_ZN7cutlass13device_kernelIN5flash19enable_sm80_to_sm89INS1_16FlashAttnBwdSm80INS1_25CollectiveMainloopBwdSm80ILi2ELi2EN4cute5tupleIJNS5_1CILi128EEES8_NS7_ILi64EEEEEENS_10bfloat16_tEfNS_4arch4Sm80ELb0ELb0ELb1ELb1ELb0ELb0ELb0ELb0ELi2ELi4ELi4ELi4ELb0EEENS1_24CollectiveEpilogueBwdGQAISA_fSD_Li256ELb1ELb0EEENS1_19SingleTileSchedulerILb1ELb0ELb0ELi128EEEEEEEEEvNT_6ParamsE$_ZN4cute5tupleIJNS_1CILi0EEEiEEC2ERKS2_RKi) ;  /* 0xffff9e3000007944 */ /* 0x022fea0003c3ffff */
[----:B------:R-:W2:Y:S01]  /*10cb0*/  LDL R3, [R1+0x1388] ;  /* 0x0013880001037983 */ /* 0x000ea20000100800 */
[----:B------:R-:W-:Y:S02]  /*10cc0*/  MOV R10, 0x10cf0 ;  /* 0x00010cf0000a7802 */ /* 0x000fe40000000f00 */
[----:B--2---:R-:W-:Y:S02]  /*10cd0*/  IADD3 R3, R12, R3, RZ ;  /* 0x000000030c037210 */ /* 0x004fe40007ffe0ff */
[----:B------:R-:W-:Y:S05]  /*10ce0*/  CALL.REL.NOINC `($_ZN7cutlass13device_kernelIN5flash19enable_sm80_to_sm89INS1_16FlashAttnBwdSm80INS1_25CollectiveMainloopBwdSm80ILi2ELi2EN4cute5tupleIJNS5_1CILi128EEES8_NS7_ILi64EEEEEENS_10bfloat16_tEfNS_4arch4Sm80ELb0ELb0ELb1ELb1ELb0ELb0ELb0ELb0ELi2ELi4ELi4ELi4ELb0EEENS1_24CollectiveEpilogueBwdGQAISA_fSD_Li256ELb1ELb0EEENS1_19SingleTileSchedulerILb1ELb0ELb0ELi128EEEEEEEEEvNT_6ParamsE$_ZZN4cuteplIJNS_1CILi0EEEiEJS2_iEEEDaRKNS_15ArithmeticTupleIJDpT_EEERKNS3_IJDpT0_EEEENKUlDpRKT_E_clIJS2_iEEEDaSH_) ;  /* 0xffffefe000007944 */ /* 0x000fea0003c3ffff */
[----:B------:R-:W-:Y:S02]  /*10cf0*/  MOV R10, 0x10d10 ;  /* 0x00010d10000a7802 */ /* 0x000fe40000000f00 */
[----:B-1---5:R-:W-:Y:S05]  /*10d00*/  CALL.REL.NOINC `($_ZN7cutlass13device_kernelIN5flash19enable_sm80_to_sm89INS1_16FlashAttnBwdSm80INS1_25CollectiveMainloopBwdSm80ILi2ELi2EN4cute5tupleIJNS5_1CILi128EEES8_NS7_ILi64EEEEEENS_10bfloat16_tEfNS_4arch4Sm80ELb0ELb0ELb1ELb1ELb0ELb0ELb0ELb0ELi2ELi4ELi4ELi4ELb0EEENS1_24CollectiveEpilogueBwdGQAISA_fSD_Li256ELb1ELb0EEENS1_19SingleTileSchedulerILb1ELb0ELb0ELi128EEEEEEEEEvNT_6ParamsE$_ZZN4cuteplIJNS_1CILi0EEEEJS2_iEEEDaRKNS_15ArithmeticTupleIJDpT_EEERKNS3_IJDpT0_EEEENKUlDpRKT_E_clIJS2_iEEEDaSH_) ;  /* 0xffffed8000007944 */ /* 0x022fea0003c3ffff */
[----:B------:R-:W-:Y:S02]  /*10d10*/  MOV R10, 0x10d30 ;  /* 0x00010d30000a7802 */ /* 0x000fe40000000f00 */
[----:B-1---5:R-:W-:Y:S05]  /*10d20*/  CALL.REL.NOINC `($_ZN7cutlass13device_kernelIN5flash19enable_sm80_to_sm89INS1_16FlashAttnBwdSm80INS1_25CollectiveMainloopBwdSm80ILi2ELi2EN4cute5tupleIJNS5_1CILi128EEES8_NS7_ILi64EEEEEENS_10bfloat16_tEfNS_4arch4Sm80ELb0ELb0ELb1ELb1ELb0ELb0ELb0ELb0ELi2ELi4ELi4ELi4ELb0EEENS1_24CollectiveEpilogueBwdGQAISA_fSD_Li256ELb1ELb0EEENS1_19SingleTileSchedulerILb1ELb0ELb0ELi128EEEEEEEEEvNT_6ParamsE$_ZZN4cuteplIJNS_1CILi0EEES2_EJS2_iEEEDaRKNS_15ArithmeticTupleIJDpT_EEERKNS3_IJDpT0_EEEENKUlDpRKT_E_clIJS2_iEEEDaSH_) ;  /* 0xffffedd000007944 */ /* 0x022fea0003c3ffff */
[----:B-----5:R-:W-:Y:S01]  /*10d30*/  ISETP.GE.AND P1, PT, R2, R5, PT ;  /* 0x000000050200720c */ /* 0x020fe20003f26270 */
[----:B------:R-:W-:-:S12]  /*10d40*/  BSSY B0, `(.L_x_1360) ;  /* 0x0000056000007945 */ /* 0x000fd80003800000 */
[----:B------:R-:W-:Y:S05]  /*10d50*/  @!P1 BRA `(.L_x_1361) ;  /* 0x0000054000009947 */ /* 0x000fea0003800000 */
[----:B------:R-:W-:Y:S01]  /*10d60*/  IMAD.MOV.U32 R3, RZ, RZ, R15 ;  /* 0x000000ffff037224 */ /* 0x000fe200078e000f */
[----:B------:R-:W-:Y:S01]  /*10d70*/  MOV R10, RZ ;  /* 0x000000ff000a7202 */ /* 0x000fe20000000f00 */
[----:B------:R-:W-:Y:S01]  /*10d80*/  IMAD.MOV.U32 R2, RZ, RZ, R14 ;  /* 0x000000ffff027224 */ /* 0x000fe200078e000e */
[----:B------:R-:W-:Y:S02]  /*10d90*/  MOV R8, 0x10db0 ;  /* 0x00010db000087802 */ /* 0x000fe40000000f00 */
[----:B-1----:R-:W-:Y:S05]  /*10da0*/  CALL.REL.NOINC `($_ZN7cutlass13device_kernelIN5flash19enable_sm80_to_sm89INS1_16FlashAttnBwdSm80INS1_25CollectiveMainloopBwdSm80ILi2ELi2EN4cute5tupleIJNS5_1CILi128EEES8_NS7_ILi64EEEEEENS_10bfloat16_tEfNS_4arch4Sm80ELb0ELb0ELb1ELb1ELb0ELb0ELb0ELb0ELi2ELi4ELi4ELi4ELb0EEENS1_24CollectiveEpilogueBwdGQAISA_fSD_Li256ELb1ELb0EEENS1_19SingleTileSchedulerILb1ELb0ELb0ELi128EEEEEEEEEvNT_6ParamsE$_ZN4cute3eso3ESOILb0ELb0EJiiEEC2ERKiS4_) ;  /* 0xffff598000007944 */ /* 0x002fea0003c3ffff */
        /* <DEDUP_REMOVED lines=79> */
.L_x_1361:
[----:B------:R-:W-:Y:S05]  /*112a0*/  BSYNC B0 ;  /* 0x0000000000007941 */ /* 0x000fea0003800000 */
.L_x_1360:
[----:B------:R2:W-:Y:S01]  /*112b0*/  STL [R1+0x13ac], R4 ;  /* 0x0013ac0401007387 */ /* 0x0005e20000100800 */
[----:B------:R-:W-:Y:S05]  /*112c0*/  @!P0 BRA `(.L_x_1362) ;  /* 0xfffff78000008947 */ /* 0x000fea000383ffff */
[----:B------:R-:W-:-:S04]  /*112d0*/  MOV R43, 0x0 ;  /* 0x00000000002b7802 */ /* 0x000fc80000000f00 */
[----:B------:R-:W-:Y:S05]  /*112e0*/  RET.REL.NODEC R42 `(_ZN7cutlass13device_kernelIN5flash19enable_sm80_to_sm89INS1_16FlashAttnBwdSm80INS1_25CollectiveMainloopBwdSm80ILi2ELi2EN4cute5tupleIJNS5_1CILi128EEES8_NS7_ILi64EEEEEENS_10bfloat16_tEfNS_4arch4Sm80ELb0ELb0ELb1ELb1ELb0ELb0ELb0ELb0ELi2ELi4ELi4ELi4ELb0EEENS1_24CollectiveEpilogueBwdGQAISA_fSD_Li256ELb1ELb0EEENS1_19SingleTileSchedulerILb1ELb0ELb0ELi128EEEEEEEEEvNT_6ParamsE) ;  /* 0xfffeed102a007950 */ /* 0x000fea0003c3ffff */
        .type           $_ZN7cutlass13device_kernelIN5flash19enable_sm80_to_sm89INS1_16FlashAttnBwdSm80INS1_25CollectiveMainloopBwdSm80ILi2ELi2EN4cute5tupleIJNS5_1CILi128EEES8_NS7_ILi64EEEEEENS_10bfloat16_tEfNS_4arch4Sm80ELb0ELb0ELb1ELb1ELb0ELb0ELb0ELb0ELi2ELi4ELi4ELi4ELb0EEENS1_24CollectiveEpilogueBwdGQAISA_fSD_Li256ELb1ELb0EEENS1_19SingleTileSchedulerILb1ELb0ELb0ELi128EEEEEEEEEvNT_6ParamsE$_ZZN5flash25CollectiveMainloopBwdSm80ILi2ELi2EN4cute5tupleIJNS1_1CILi128EEES4_NS3_ILi64EEEEEEN7cutlass10bfloat16_tEfNS7_4arch4Sm80ELb0ELb0ELb1ELb1ELb0ELb0ELb0ELb0ELi2ELi4ELi4ELi4ELb0EE3mmaINS_16FlashAttnBwdSm80ISB_NS_24CollectiveEpilogueBwdGQAIS6_fSA_Li256ELb1ELb0EEENS_19SingleTileSchedulerILb1ELb0ELb0ELi128EEEE13SharedStorageENS1_6TensorINS1_11ArrayEngineIfLm32EEENS1_6LayoutINS2_IJNS2_IJNS3_ILi2EEESO_EEESO_NS3_ILi4EEEEEENS2_IJNS2_IJNS3_ILi1EEESO_EEESQ_NS3_ILi8EEEEEEEEEEEEbRKNSB_6ParamsERT0_S12_iNS2_IJiiiEEERT_ENKUliT_E_clIZSC_ISJ_SX_EbS10_S12_S12_iS13_S15_EUlRS16_iE_EEDaiS16_,@function
        .size           $_ZN7cutlass13device_kernelIN5flash19enable_sm80_to_sm89INS1_16FlashAttnBwdSm80INS1_25CollectiveMainloopBwdSm80ILi2ELi2EN4cute5tupleIJNS5_1CILi128EEES8_NS7_ILi64EEEEEENS_10bfloat16_tEfNS_4arch4Sm80ELb0ELb0ELb1ELb1ELb0ELb0ELb0ELb0ELi2ELi4ELi4ELi4ELb0EEENS1_24CollectiveEpilogueBwdGQAISA_fSD_Li256ELb1ELb0EEENS1_19SingleTileSchedulerILb1ELb0ELb0ELi128EEEEEEEEEvNT_6ParamsE$_ZZN5flash25CollectiveMainloopBwdSm80ILi2ELi2EN4cute5tupleIJNS1_1CILi128EEES4_NS3_ILi64EEEEEEN7cutlass10bfloat16_tEfNS7_4arch4Sm80ELb0ELb0ELb1ELb1ELb0ELb0ELb0ELb0ELi2ELi4ELi4ELi4ELb0EE3mmaINS_16FlashAttnBwdSm80ISB_NS_24CollectiveEpilogueBwdGQAIS6_fSA_Li256ELb1ELb0EEENS_19SingleTileSchedulerILb1ELb0ELb0ELi128EEEE13SharedStorageENS1_6TensorINS1_11ArrayEngineIfLm32EEENS1_6LayoutINS2_IJNS2_IJNS3_ILi2EEESO_EEESO_NS3_ILi4EEEEEENS2_IJNS2_IJNS3_ILi1EEESO_EEESQ_NS3_ILi8EEEEEEEEEEEEbRKNSB_6ParamsERT0_S12_iNS2_IJiiiEEERT_ENKUliT_E_clIZSC_ISJ_SX_EbS10_S12_S12_iS13_S15_EUlRS16_iE_EEDaiS16_,($_ZN7cutlass13device_kernelIN5flash19enable_sm80_to_sm89INS1_16FlashAttnBwdSm80INS1_25CollectiveMainloopBwdSm80ILi2ELi2EN4cute5tupleIJNS5_1CILi128EEES8_NS7_ILi64EEEEEENS_10bfloat16_tEfNS_4arch4Sm80ELb0ELb0ELb1ELb1ELb0ELb0ELb0ELb0ELi2ELi4ELi4ELi4ELb0EEENS1_24CollectiveEpilogueBwdGQAISA_fSD_Li256ELb1ELb0EEENS1_19SingleTileSchedulerILb1ELb0ELb0ELi128EEEEEEEEEvNT_6ParamsE$_ZZN5flash25CollectiveMainloopBwdSm80ILi2ELi2EN4cute5tupleIJNS1_1CILi128EEES4_NS3_ILi64EEEEEEN7cutlass10bfloat16_tEfNS7_4arch4Sm80ELb0ELb0ELb1ELb1ELb0ELb0ELb0ELb0ELi2ELi4ELi4ELi4ELb0EE3mmaINS_16FlashAttnBwdSm80ISB_NS_24CollectiveEpilogueBwdGQAIS6_fSA_Li256ELb1ELb0EEENS_19SingleTileSchedulerILb1ELb0ELb0ELi128EEEE13SharedStorageENS1_6TensorINS1_11ArrayEngineIfLm32EEENS1_6LayoutINS2_IJNS2_IJNS3_ILi2EEESO_EEESO_NS3_ILi4EEEEEENS2_IJNS2_IJNS3_ILi1EEESO_EEESQ_NS3_ILi8EEEEEEEEEEEEbRKNSB_6ParamsERT0_S12_iNS2_IJiiiEEERT_ENKUliiE0_clEii - $_ZN7cutlass13device_kernelIN5flash19enable_sm80_to_sm89INS1_16FlashAttnBwdSm80INS1_25CollectiveMainloopBwdSm80ILi2ELi2EN4cute5tupleIJNS5_1CILi128EEES8_NS7_ILi64EEEEEENS_10bfloat16_tEfNS_4arch4Sm80ELb0ELb0ELb1ELb1ELb0ELb0ELb0ELb0ELi2ELi4ELi4ELi4ELb0EEENS1_24CollectiveEpilogueBwdGQAISA_fSD_Li256ELb1ELb0EEENS1_19SingleTileSchedulerILb1ELb0ELb0ELi128EEEEEEEEEvNT_6ParamsE$_ZZN5flash25CollectiveMainloopBwdSm80ILi2ELi2EN4cute5tupleIJNS1_1CILi128EEES4_NS3_ILi64EEEEEEN7cutlass10bfloat16_tEfNS7_4arch4Sm80ELb0ELb0ELb1ELb1ELb0ELb0ELb0ELb0ELi2ELi4ELi4ELi4ELb0EE3mmaINS_16FlashAttnBwdSm80ISB_NS_24CollectiveEpilogueBwdGQAIS6_fSA_Li256ELb1ELb0EEENS_19SingleTileSchedulerILb1ELb0ELb0ELi128EEEE13SharedStorageENS1_6TensorINS1_11ArrayEngineIfLm32EEENS1_6LayoutINS2_IJNS2_IJNS3_ILi2EEESO_EEESO_NS3_ILi4EEEEEENS2_IJNS2_IJNS3_ILi1EEESO_EEESQ_NS3_ILi8EEEEEEEEEEEEbRKNSB_6ParamsERT0_S12_iNS2_IJiiiEEERT_ENKUliT_E_clIZSC_ISJ_SX_EbS10_S12_S12_iS13_S15_EUlRS16_iE_EEDaiS16_)
$_ZN7cutlass13device_kernelIN5flash19enable_sm80_to_sm89INS1_16FlashAttnBwdSm80INS1_25CollectiveMainloopBwdSm80ILi2ELi2EN4cute5tupleIJNS5_1CILi128EEES8_NS7_ILi64EEEEEENS_10bfloat16_tEfNS_4arch4Sm80ELb0ELb0ELb1ELb1ELb0ELb0ELb0ELb0ELi2ELi4ELi4ELi4ELb0EEENS1_24CollectiveEpilogueBwdGQAISA_fSD_Li256ELb1ELb0EEENS1_19SingleTileSchedulerILb1ELb0ELb0ELi128EEEEEEEEEvNT_6ParamsE$_ZZN5flash25CollectiveMainloopBwdSm80ILi2ELi2EN4cute5tupleIJNS1_1CILi128EEES4_NS3_ILi64EEEEEEN7cutlass10bfloat16_tEfNS7_4arch4Sm80ELb0ELb0ELb1ELb1ELb0ELb0ELb0ELb0ELi2ELi4ELi4ELi4ELb0EE3mmaINS_16FlashAttnBwdSm80ISB_NS_24CollectiveEpilogueBwdGQAIS6_fSA_Li256ELb1ELb0EEENS_19SingleTileSchedulerILb1ELb0ELb0ELi128EEEE13SharedStorageENS1_6TensorINS1_11ArrayEngineIfLm32EEENS1_6LayoutINS2_IJNS2_IJNS3_ILi2EEESO_EEESO_NS3_ILi4EEEEEENS2_IJNS2_IJNS3_ILi1EEESO_EEESQ_NS3_ILi8EEEEEEEEEEEEbRKNSB_6ParamsERT0_S12_iNS2_IJiiiEEERT_ENKUliT_E_clIZSC_ISJ_SX_EbS10_S12_S12_iS13_S15_EUlRS16_iE_EEDaiS16_:
        /* <DEDUP_REMOVED lines=49> */
[----:B-1---5:R-:W-:Y:S05]  /*11600*/  CALL.REL.NOINC `($_ZN7cutlass13device_kernelIN5flash19enable_sm80_to_sm89INS1_16FlashAttnBwdSm80INS1_25CollectiveMainloopBwdSm80ILi2ELi2EN4cute5tupleIJNS5_1CILi128EEES8_NS7_ILi64EEEEEENS_10bfloat16_tEfNS_4arch4Sm80ELb0ELb0ELb1ELb1ELb0ELb0ELb0ELb0ELi2ELi4ELi4ELi4ELb0EEENS1_24CollectiveEpilogueBwdGQAISA_fSD_Li256ELb1ELb0EEENS1_19SingleTileSchedulerILb1ELb0ELb0ELi128EEEEEEEEEvNT_6ParamsE$_ZN4cute8smem_ptrIPN7cutlass10bfloat16_tEECI1NS_12iter_adaptorIS3_S4_EEES3_) ;  /* 0xffff97a000007944 */ /* 0x022fea0003c3ffff */
[----:B-1----:R1:W5:Y:S01]  /*11610*/  LDL.64 R2, [R1+0x758] ;  /* 0x0007580001027983 */ /* 0x0023620000100a00 */
[----:B------:R-:W-:-:S03]  /*11620*/  MOV R6, 0x11640 ;  /* 0x0001164000067802 */ /* 0x000fc60000000f00 */
[----:B-1---5:R-:W-:Y:S05]  /*11630*/  CALL.REL.NOINC `($_ZN7cutlass13device_kernelIN5flash19enable_sm80_to_sm89INS1_16FlashAttnBwdSm80INS1_25CollectiveMainloopBwdSm80ILi2ELi2EN4cute5tupleIJNS5_1CILi128EEES8_NS7_ILi64EEEEEENS_10bfloat16_tEfNS_4arch4Sm80ELb0ELb0ELb1ELb1ELb0ELb0ELb0ELb0ELi2ELi4ELi4ELi4ELb0EEENS1_24CollectiveEpilogueBwdGQAISA_fSD_Li256ELb1ELb0EEENS1_19SingleTileSchedulerILb1ELb0ELb0ELi128EEEEEEEEEvNT_6ParamsE$_ZN4cute3eso3ESOILb1ELb0EJNS_14ComposedLayoutINS_7SwizzleILi3ELi3ELi3EEENS_1CILj0EEENS_6LayoutINS_5tupleIJNS8_IJNS5_ILi8EEENS5_ILi16EEEEEENS8_IJNS5_ILi64EEENS5_ILi1EEEEEEEEENS8_IJNS8_IJSC_NS5_ILi512EEEEEENS8_IJSD_NS5_ILi0EEEEEEEEEEEEENS_10ViewEngineINS_8smem_ptrIPN7cutlass10bfloat16_tEEEEEEEC2ERKSM_RKST_) ;  /* 0xffff5da000007944 */ /* 0x022fea0003c3ffff */
[----:B-1----:R1:W5:Y:S01]  /*11640*/  LDL.64 R2, [R1+0x758] ;  /* 0x0007580001027983 */ /* 0x0023620000100a00 */
[----:B------:R-:W-:-:S03]  /*11650*/  MOV R6, 0x11670 ;  /* 0x0001167000067802 */ /* 0x000fc60000000f00 */
[----:B-1---5:R-:W-:Y:S05]  /*11660*/  CALL.REL.NOINC `($_ZN7cutlass13device_kernelIN5flash19enable_sm80_to_sm89INS1_16FlashAttnBwdSm80INS1_25CollectiveMainloopBwdSm80ILi2ELi2EN4cute5tupleIJNS5_1CILi128EEES8_NS7_ILi64EEEEEENS_10bfloat16_tEfNS_4arch4Sm80ELb0ELb0ELb1ELb1ELb0ELb0ELb0ELb0ELi2ELi4ELi4ELi4ELb0EEENS1_24CollectiveEpilogueBwdGQAISA_fSD_Li256ELb1ELb0EEENS1_19SingleTileSchedulerILb1ELb0ELb0ELi128EEEEEEEEEvNT_6ParamsE$_ZN4cute3eso3ESOILb1ELb0EJNS_14ComposedLayoutINS_7SwizzleILi3ELi3ELi3EEENS_1CILj0EEENS_6LayoutINS_5tupleIJNS8_IJNS8_IJNS5_ILi4EEENS5_ILi8EEEEEENS8_IJS9_NS5_ILi1EEEEEEEEENS8_IJNS8_IJNS5_ILi2EEESF_SF_EEENS8_IJSF_S9_EEEEEEEEENS8_IJNS8_IJNS8_IJSF_NS5_ILi64EEEEEENS8_IJNS5_ILi1024EEENS5_ILi0EEEEEEEEENS8_IJNS8_IJSC_NS5_ILi512EEESA_EEENS8_IJNS5_ILi4096EEENS5_ILi16EEEEEEEEEEEEEEEENS_10ViewEngineINS_8smem_ptrIPN7cutlass10bfloat16_tEEEEEEEC2ERKSY_RKS15_) ;  /* 0xffff5e1000007944 */ /* 0x022fea0003c3ffff */
[----:B------:R-:W-:Y:S01]  /*11670*/  ULDC.64 UR4, c[0x0][0x118] ;  /* 0x0000460000047ab9 */ /* 0x000fe20000000a00 */
[----:B------:R2:W5:Y:S04]  /*11680*/  LDL.64 R54, [R1+0x758] ;  /* 0x0007580001367983 */ /* 0x0005680000100a00 */
[----:B-1----:R2:W5:Y:S01]  /*11690*/  LD.E R3, [R52.64+0x8] ;  /* 0x0000080434037980 */ /* 0x002562000c101900 */
[----:B------:R-:W-:-:S02]  /*116a0*/  MOV R2, R23 ;  /* 0x0000001700027202 */ /* 0x000fc40000000f00 */
[----:B------:R-:W-:Y:S02]  /*116b0*/  MOV R6, 0x116d0 ;  /* 0x000116d000067802 */ /* 0x000fe40000000f00 */
[----:B--2--5:R-:W-:Y:S05]  /*116c0*/  CALL.REL.NOINC `($_ZN7cutlass13device_kernelIN5flash19enable_sm80_to_sm89INS1_16FlashAttnBwdSm80INS1_25CollectiveMainloopBwdSm80ILi2ELi2EN4cute5tupleIJNS5_1CILi128EEES8_NS7_ILi64EEEEEENS_10bfloat16_tEfNS_4arch4Sm80ELb0ELb0ELb1ELb1ELb0ELb0ELb0ELb0ELi2ELi4ELi4ELi4ELb0EEENS1_24CollectiveEpilogueBwdGQAISA_fSD_Li256ELb1ELb0EEENS1_19SingleTileSchedulerILb1ELb0ELb0ELi128EEEEEEEEEvNT_6ParamsE$_ZN4cute3eso3ESOILb0ELb1EJiNS_1CILi0EEEEEC2ERKiRKS3_) ;  /* 0xffff584000007944 */ /* 0x024fea0003c3ffff */
[----:B------:R-:W2:Y:S01]  /*116d0*/  LDL R8, [R1+0x758] ;  /* 0x0007580001087983 */ /* 0x000ea20000100800 */
[----:B------:R-:W-:Y:S01]  /*116e0*/  ULDC.64 UR4, c[0x0][0x118] ;  /* 0x0000460000047ab9 */ /* 0x000fe20000000a00 */
[----:B-1----:R-:W-:Y:S01]  /*116f0*/  IMAD.MOV.U32 R3, RZ, RZ, R23 ;  /* 0x000000ffff037224 */ /* 0x002fe200078e0017 */
[----:B------:R-:W-:Y:S01]  /*11700*/  MOV R2, R47 ;  /* 0x0000002f00027202 */ /* 0x000fe20000000f00 */
[----:B--2---:R1:W-:Y:S04]  /*11710*/  STL [R1+0x11e8], R8 ;  /* 0x0011e80801007387 */ /* 0x0043e80000100800 */
[----:B------:R1:W5:Y:S01]  /*11720*/  LD.E R6, [R52.64+0x4] ;  /* 0x0000040434067980 */ /* 0x000362000c101900 */
[----:B------:R-:W-:-:S03]  /*11730*/  MOV R4, 0x11750 ;  /* 0x0001175000047802 */ /* 0x000fc60000000f00 */
[----:B-1---5:R-:W-:Y:S05]  /*11740*/  CALL.REL.NOINC `($_ZN7cutlass13device_kernelIN5flash19enable_sm80_to_sm89INS1_16FlashAttnBwdSm80INS1_25CollectiveMainloopBwdSm80ILi2ELi2EN4cute5tupleIJNS5_1CILi128EEES8_NS7_ILi64EEEEEENS_10bfloat16_tEfNS_4arch4Sm80ELb0ELb0ELb1ELb1ELb0ELb0ELb0ELb0ELi2ELi4ELi4ELi4ELb0EEENS1_24CollectiveEpilogueBwdGQAISA_fSD_Li256ELb1ELb0EEENS1_19SingleTileSchedulerILb1ELb0ELb0ELi128EEEEEEEEEvNT_6ParamsE$_ZN4cute3eso3ESOILb0ELb0EJiNS_5tupleIJiNS_1CILi0EEEEEEEEC2ERKiRKS5_) ;  /* 0xffff4ed000007944 */ /* 0x022fea0003c3ffff */
[----:B-1----:R1:W5:Y:S01]  /*11750*/  LDL.64 R2, [R1+0x758] ;  /* 0x0007580001027983 */ /* 0x0023620000100a00 */
[----:B------:R-:W-:-:S02]  /*11760*/  MOV R4, R23 ;  /* 0x0000001700047202 */ /* 0x000fc40000000f00 */
[----:B------:R-:W-:Y:S02]  /*11770*/  MOV R6, 0x11790 ;  /* 0x0001179000067802 */ /* 0x000fe40000000f00 */
[----:B-1---5:R-:W-:Y:S05]  /*11780*/  CALL.REL.NOINC `($_ZN7cutlass13device_kernelIN5flash19enable_sm80_to_sm89INS1_16FlashAttnBwdSm80INS1_25CollectiveMainloopBwdSm80ILi2ELi2EN4cute5tupleIJNS5_1CILi128EEES8_NS7_ILi64EEEEEENS_10bfloat16_tEfNS_4arch4Sm80ELb0ELb0ELb1ELb1ELb0ELb0ELb0ELb0ELi2ELi4ELi4ELi4ELb0EEENS1_24CollectiveEpilogueBwdGQAISA_fSD_Li256ELb1ELb0EEENS1_19SingleTileSchedulerILb1ELb0ELb0ELi128EEEEEEEEEvNT_6ParamsE$_ZN4cute3eso3ESOILb0ELb1EJNS_5tupleIJiNS2_IJiNS_1CILi0EEEEEEEEENS2_IJNS_10UnderscoreENS2_IJS7_S7_EEEEEEEEC2ERKS6_RKS9_) ;  /* 0xffff551000007944 */ /* 0x022fea0003c3ffff */
[----:B------:R-:W2:Y:S01]  /*11790*/  LDL.64 R8, [R1+0x758] ;  /* 0x0007580001087983 */ /* 0x000ea20000100a00 */
[----:B-1----:R-:W-:Y:S02]  /*117a0*/  MOV R2, R50 ;  /* 0x0000003200027202 */ /* 0x002fe40000000f00 */
[----:B------:R-:W-:Y:S01]  /*117b0*/  MOV R4, 0x117f0 ;  /* 0x000117f000047802 */ /* 0x000fe20000000f00 */
[----:B--2---:R1:W-:Y:S04]  /*117c0*/  STL [R1+0x11ec], R8 ;  /* 0x0011ec0801007387 */ /* 0x0043e80000100800 */
[----:B------:R1:W-:Y:S02]  /*117d0*/  STL [R1+0x11f0], R9 ;  /* 0x0011f00901007387 */ /* 0x0003e40000100800 */
[----:B-1----:R-:W-:Y:S05]  /*117e0*/  CALL.REL.NOINC `($_ZN7cutlass13device_kernelIN5flash19enable_sm80_to_sm89INS1_16FlashAttnBwdSm80INS1_25CollectiveMainloopBwdSm80ILi2ELi2EN4cute5tupleIJNS5_1CILi128EEES8_NS7_ILi64EEEEEENS_10bfloat16_tEfNS_4arch4Sm80ELb0ELb0ELb1ELb1ELb0ELb0ELb0ELb0ELi2ELi4ELi4ELi4ELb0EEENS1_24CollectiveEpilogueBwdGQAISA_fSD_Li256ELb1ELb0EEENS1_19SingleTileSchedulerILb1ELb0ELb0ELi128EEEEEEEEEvNT_6ParamsE$_ZZN4cute4diceINS_5tupleIJNS1_IJiNS1_IJiNS_1CILi0EEEEEEEEENS1_IJNS_10UnderscoreENS1_IJS6_S6_EEEEEEEEES9_EEDaRKT_RKT0_ENKUlRKT_RKT0_E_clIS5_S5_EEDaSI_SL_) ;  /* 0xffffaa5000007944 */ /* 0x002fea0003c3ffff */
[----:B------:R2:W-:Y:S01]  /*117f0*/  STL.64 [R1+0x758], R2 ;  /* 0x0007580201007387 */ /* 0x0005e20000100a00 */
[----:B------:R-:W-:Y:S02]  /*11800*/  MOV R4, R23 ;  /* 0x0000001700047202 */ /* 0x000fe40000000f00 */
[----:B------:R-:W-:-:S02]  /*11810*/  MOV R8, 0x11830 ;  /* 0x0001183000087802 */ /* 0x000fc40000000f00 */
[----:B-12---:R-:W-:Y:S05]  /*11820*/  CALL.REL.NOINC `($_ZN7cutlass13device_kernelIN5flash19enable_sm80_to_sm89INS1_16FlashAttnBwdSm80INS1_25CollectiveMainloopBwdSm80ILi2ELi2EN4cute5tupleIJNS5_1CILi128EEES8_NS7_ILi64EEEEEENS_10bfloat16_tEfNS_4arch4Sm80ELb0ELb0ELb1ELb1ELb0ELb0ELb0ELb0ELi2ELi4ELi4ELi4ELb0EEENS1_24CollectiveEpilogueBwdGQAISA_fSD_Li256ELb1ELb0EEENS1_19SingleTileSchedulerILb1ELb0ELb0ELi128EEEEEEEEEvNT_6ParamsE$_ZZN4cute12filter_tupleINS_5tupleIJNS1_IJiNS1_IJiNS_1CILi0EEEEEEEEENS1_IJNS_10UnderscoreENS1_IJS6_S6_EEEEEEEEES9_ZNS_4diceIS9_S9_EEDaRKT_RKT0_EUlRKT_RKT0_E_EEDaSD_SG_OT1_ENKUlDpSJ_E_clIJNS1_IJiiS3_EEENS1_IJEEEEEEDaSQ_) ;  /* 0xffff97f000007944 */ /* 0x006fea0003c3ffff */
[----:B------:R-:W-:Y:S02]  /*11830*/  MOV R70, 0x11850 ;  /* 0x0001185000467802 */ /* 0x000fe40000000f00 */
[----:B-12--5:R-:W-:Y:S05]  /*11840*/  CALL.REL.NOINC `($_ZN7cutlass13device_kernelIN5flash19enable_sm80_to_sm89INS1_16FlashAttnBwdSm80INS1_25CollectiveMainloopBwdSm80ILi2ELi2EN4cute5tupleIJNS5_1CILi128EEES8_NS7_ILi64EEEEEENS_10bfloat16_tEfNS_4arch4Sm80ELb0ELb0ELb1ELb1ELb0ELb0ELb0ELb0ELi2ELi4ELi4ELi4ELb0EEENS1_24CollectiveEpilogueBwdGQAISA_fSD_Li256ELb1ELb0EEENS1_19SingleTileSchedulerILb1ELb0ELb0ELi128EEEEEEEEEvNT_6ParamsE$_ZZN4cute7idx2crdINS_5tupleIJiiNS_1CILi0EEEEEENS1_IJNS1_IJNS2_ILi4EEENS2_ILi8EEEEEES5_NS2_ILi1EEEEEEEEDaRKT_RKT0_ENKUlRKT_RKT0_E_clIiS7_EEDaSI_SL_) ;  /* 0xffffd9b000007944 */ /* 0x026fea0003c3ffff */
[----:B------:R-:W-:Y:S02]  /*11850*/  MOV R2, 0x11870 ;  /* 0x0001187000027802 */ /* 0x000fe40000000f00 */
[----:B-1----:R-:W-:Y:S05]  /*11860*/  CALL.REL.NOINC `($_ZN7cutlass13device_kernelIN5flash19enable_sm80_to_sm89INS1_16FlashAttnBwdSm80INS1_25CollectiveMainloopBwdSm80ILi2ELi2EN4cute5tupleIJNS5_1CILi128EEES8_NS7_ILi64EEEEEENS_10bfloat16_tEfNS_4arch4Sm80ELb0ELb0ELb1ELb1ELb0ELb0ELb0ELb0ELi2ELi4ELi4ELi4ELb0EEENS1_24CollectiveEpilogueBwdGQAISA_fSD_Li256ELb1ELb0EEENS1_19SingleTileSchedulerILb1ELb0ELb0ELi128EEEEEEEEEvNT_6ParamsE$_ZZN4cute7idx2crdINS_5tupleIJiiNS_1CILi0EEEEEENS1_IJNS1_IJNS2_ILi4EEENS2_ILi8EEEEEES5_NS2_ILi1EEEEEEEEDaRKT_RKT0_ENKUlRKT_RKT0_E_clIiS5_EEDaSI_SL_) ;  /* 0xffffd96000007944 */ /* 0x002fea0003c3ffff */
[----:B------:R1:W-:Y:S01]  /*11870*/  STL [R1+0x758], R6 ;  /* 0x0007580601007387 */ /* 0x0003e20000100800 */
[----:B------:R-:W-:-:S02]  /*11880*/  MOV R2, R23 ;  /* 0x0000001700027202 */ /* 0x000fc40000000f00 */
[----:B------:R-:W-:Y:S02]  /*11890*/  MOV R70, 0x118b0 ;  /* 0x000118b000467802 */ /* 0x000fe40000000f00 */
[----:B-1----:R-:W-:Y:S05]  /*118a0*/  CALL.REL.NOINC `($_ZN7cutlass13device_kernelIN5flash19enable_sm80_to_sm89INS1_16FlashAttnBwdSm80INS1_25CollectiveMainloopBwdSm80ILi2ELi2EN4cute5tupleIJNS5_1CILi128EEES8_NS7_ILi64EEEEEENS_10bfloat16_tEfNS_4arch4Sm80ELb0ELb0ELb1ELb1ELb0ELb0ELb0ELb0ELi2ELi4ELi4ELi4ELb0EEENS1_24CollectiveEpilogueBwdGQAISA_fSD_Li256ELb1ELb0EEENS1_19SingleTileSchedulerILb1ELb0ELb0ELi128EEEEEEEEEvNT_6ParamsE$_ZZN4cute9transformINS_5tupleIJiiNS_1CILi0EEEEEENS1_IJNS1_IJNS2_ILi4EEENS2_ILi8EEEEEES5_NS2_ILi1EEEEEEZNS_7idx2crdIS4_S9_EEDaRKT_RKT0_EUlRKT_RKT0_E_EEDaSD_SG_OT1_ENKUlDpSJ_E_clIJNS1_IJiiEEEiS3_EEEDaSQ_) ;  /* 0xffffe0c000007944 */ /* 0x002fea0003c3ffff */
[----:B------:R-:W-:Y:S02]  /*118b0*/  MOV R6, 0x118d0 ;  /* 0x000118d000067802 */ /* 0x000fe40000000f00 */
[----:B--2--5:R-:W-:Y:S05]  /*118c0*/  CALL.REL.NOINC `($_ZN7cutlass13device_kernelIN5flash19enable_sm80_to_sm89INS1_16FlashAttnBwdSm80INS1_25CollectiveMainloopBwdSm80ILi2ELi2EN4cute5tupleIJNS5_1CILi128EEES8_NS7_ILi64EEEEEENS_10bfloat16_tEfNS_4arch4Sm80ELb0ELb0ELb1ELb1ELb0ELb0ELb0ELb0ELi2ELi4ELi4ELi4ELb0EEENS1_24CollectiveEpilogueBwdGQAISA_fSD_Li256ELb1ELb0EEENS1_19SingleTileSchedulerILb1ELb0ELb0ELi128EEEEEEEEEvNT_6ParamsE$_ZZN4cute13to_mixed_bitsINS_5tupleIJNS1_IJNS_1CILi4EEENS2_ILi8EEEEEES3_NS2_ILi1EEEEEENS1_IJNS1_IJNS2_ILi0EEENS2_ILi64EEEEEES8_S8_EEENS1_IJNS1_IJiiEEEiS8_EEEEEDaRKT_RKT0_RKT1_ENKUlRKT_RKT0_RKT1_E_clIS5_SA_SC_EEDaSP_SS_SV_) ;  /* 0xffffa2d000007944 */ /* 0x024fea0003c3ffff */
[----:B------:R-:W-:Y:S02]  /*118d0*/  MOV R2, 0x118f0 ;  /* 0x000118f000027802 */ /* 0x000fe40000000f00 */
[----:B------:R-:W-:Y:S05]  /*118e0*/  CALL.REL.NOINC `($_ZN7cutlass13device_kernelIN5flash19enable_sm80_to_sm89INS1_16FlashAttnBwdSm80INS1_25CollectiveMainloopBwdSm80ILi2ELi2EN4cute5tupleIJNS5_1CILi128EEES8_NS7_ILi64EEEEEENS_10bfloat16_tEfNS_4arch4Sm80ELb0ELb0ELb1ELb1ELb0ELb0ELb0ELb0ELi2ELi4ELi4ELi4ELb0EEENS1_24CollectiveEpilogueBwdGQAISA_fSD_Li256ELb1ELb0EEENS1_19SingleTileSchedulerILb1ELb0ELb0ELi128EEEEEEEEEvNT_6ParamsE$_ZZN4cute13to_mixed_bitsINS_5tupleIJNS1_IJNS_1CILi4EEENS2_ILi8EEEEEES3_NS2_ILi1EEEEEENS1_IJNS1_IJNS2_ILi0EEENS2_ILi64EEEEEES8_S8_EEENS1_IJNS1_IJiiEEEiS8_EEEEEDaRKT_RKT0_RKT1_ENKUlDpRKT_E_clIJNS_9MixedBitsILj0ELj448EEENS2_ILj0EEESV_EEEDaSQ_) ;  /* 0xffffa28000007944 */ /* 0x000fea0003c3ffff */
        /* <DEDUP_REMOVED lines=21> */
[----:B-1----:R-:W-:Y:S05]  /*11a40*/  CALL.REL.NOINC `($_ZN7cutlass13device_kernelIN5flash19enable_sm80_to_sm89INS1_16FlashAttnBwdSm80INS1_25CollectiveMainloopBwdSm80ILi2ELi2EN4cute5tupleIJNS5_1CILi128EEES8_NS7_ILi64EEEEEENS_10bfloat16_tEfNS_4arch4Sm80ELb0ELb0ELb1ELb1ELb0ELb0ELb0ELb0ELi2ELi4ELi4ELi4ELb0EEENS1_24CollectiveEpilogueBwdGQAISA_fSD_Li256ELb1ELb0EEENS1_19SingleTileSchedulerILb1ELb0ELb0ELi128EEEEEEEEEvNT_6ParamsE$_ZN4cute3eso3ESOILb0ELb0EJiiiEEC2ERKiS4_S4_) ;  /* 0xffff4fb000007944 */ /* 0x002fea0003c3ffff */
[----:B------:R2:W5:Y:S04]  /*11a50*/  LDL R5, [R1+0x760] ;  /* 0x0007600001057983 */ /* 0x0005680000100800 */
[----:B-1----:R2:W5:Y:S01]  /*11a60*/  LDL.64 R2, [R1+0x758] ;  /* 0x0007580001027983 */ /* 0x0025620000100a00 */
[----:B------:R-:W-:Y:S02]  /*11a70*/  MOV R4, R23 ;  /* 0x0000001700047202 */ /* 0x000fe40000000f00 */
[----:B------:R-:W-:Y:S02]  /*11a80*/  MOV R6, 0x11aa0 ;  /* 0x00011aa000067802 */ /* 0x000fe40000000f00 */
[----:B--2--5:R-:W-:Y:S05]  /*11a90*/  CALL.REL.NOINC `($_ZN7cutlass13device_kernelIN5flash19enable_sm80_to_sm89INS1_16FlashAttnBwdSm80INS1_25CollectiveMainloopBwdSm80ILi2ELi2EN4cute5tupleIJNS5_1CILi128EEES8_NS7_ILi64EEEEEENS_10bfloat16_tEfNS_4arch4Sm80ELb0ELb0ELb1ELb1ELb0ELb0ELb0ELb0ELi2ELi4ELi4ELi4ELb0EEENS1_24CollectiveEpilogueBwdGQAISA_fSD_Li256ELb1ELb0EEENS1_19SingleTileSchedulerILb1ELb0ELb0ELi128EEEEEEEEEvNT_6ParamsE$_ZN4cute3eso3ESOILb1ELb0EJNS_1CILi1EEENS_5tupleIJiiiEEENS2_ILi64EEENS4_IJNS2_ILi72EEENS2_ILi144EEENS2_ILi288EEEEEENS2_ILi512EEEEEC2ERKS3_RKS5_RKS6_RKSA_RKSB_) ;  /* 0xffff5e3000007944 */ /* 0x024fea0003c3ffff */
[----:B-1----:R1:W5:Y:S04]  /*11aa0*/  LDL R5, [R1+0x760] ;  /* 0x0007600001057983 */ /* 0x0023680000100800 */
[----:B------:R1:W5:Y:S01]  /*11ab0*/  LDL.64 R2, [R1+0x758] ;  /* 0x0007580001027983 */ /* 0x0003620000100a00 */
[----:B------:R-:W-:-:S02]  /*11ac0*/  MOV R4, R23 ;  /* 0x0000001700047202 */ /* 0x000fc40000000f00 */
[----:B------:R-:W-:Y:S02]  /*11ad0*/  MOV R6, 0x11af0 ;  /* 0x00011af000067802 */ /* 0x000fe40000000f00 */
[----:B-1---5:R-:W-:Y:S05]  /*11ae0*/  CALL.REL.NOINC `($_ZN7cutlass13device_kernelIN5flash19enable_sm80_to_sm89INS1_16FlashAttnBwdSm80INS1_25CollectiveMainloopBwdSm80ILi2ELi2EN4cute5tupleIJNS5_1CILi128EEES8_NS7_ILi64EEEEEENS_10bfloat16_tEfNS_4arch4Sm80ELb0ELb0ELb1ELb1ELb0ELb0ELb0ELb0ELi2ELi4ELi4ELi4ELb0EEENS1_24CollectiveEpilogueBwdGQAISA_fSD_Li256ELb1ELb0EEENS1_19SingleTileSchedulerILb1ELb0ELb0ELi128EEEEEEEEEvNT_6ParamsE$_ZN4cute5tupleIJNS0_IJNS_1CILi8EEENS0_IJNS1_ILi2EEES3_S3_EEENS1_ILi1EEES4_S5_EEENS0_IJS5_NS0_IJiiiEEENS1_ILi64EEENS0_IJNS1_ILi72EEENS1_ILi144EEENS1_ILi288EEEEEENS1_ILi512EEEEEEEEC2ERKS6_RKSE_) ;  /* 0xffff8f5000007944 */ /* 0x022fea0003c3ffff */
[----:B------:R1:W5:Y:S04]  /*11af0*/  LDL R5, [R1+0x760] ;  /* 0x0007600001057983 */ /* 0x0003680000100800 */
[----:B------:R1:W5:Y:S01]  /*11b00*/  LDL.64 R2, [R1+0x758] ;  /* 0x0007580001027983 */ /* 0x0003620000100a00 */
[----:B------:R-:W-:-:S03]  /*11b10*/  MOV R4, 0x11b30 ;  /* 0x00011b3000047802 */ /* 0x000fc60000000f00 */
[----:B-1---5:R-:W-:Y:S05]  /*11b20*/  CALL.REL.NOINC `($_ZN7cutlass13device_kernelIN5flash19enable_sm80_to_sm89INS1_16FlashAttnBwdSm80INS1_25CollectiveMainloopBwdSm80ILi2ELi2EN4cute5tupleIJNS5_1CILi128EEES8_NS7_ILi64EEEEEENS_10bfloat16_tEfNS_4arch4Sm80ELb0ELb0ELb1ELb1ELb0ELb0ELb0ELb0ELi2ELi4ELi4ELi4ELb0EEENS1_24CollectiveEpilogueBwdGQAISA_fSD_Li256ELb1ELb0EEENS1_19SingleTileSchedulerILb1ELb0ELb0ELi128EEEEEEEEEvNT_6ParamsE$_ZZN4cute7flattenINS_5tupleIJNS_1CILi1EEENS1_IJiiiEEENS2_ILi64EEENS1_IJNS2_ILi72EEENS2_ILi144EEENS2_ILi288EEEEEENS2_ILi512EEEEEEEEDaRKT_ENKUlRKT_E_clIS4_EEDaSH_) ;  /* 0xffffd22000007944 */ /* 0x022fea0003c3ffff */
[----:B------:R1:W-:Y:S01]  /*11b30*/  STL.64 [R1+0x758], R2 ;  /* 0x0007580201007387 */ /* 0x0003e20000100a00 */
[----:B------:R-:W-:Y:S02]  /*11b40*/  MOV R6, R23 ;  /* 0x0000001700067202 */ /* 0x000fe40000000f00 */
[----:B------:R-:W-:Y:S01]  /*11b50*/  MOV R4, 0x11b80 ;  /* 0x00011b8000047802 */ /* 0x000fe20000000f00 */
[----:B------:R1:W-:Y:S04]  /*11b60*/  STL [R1+0x760], R5 ;  /* 0x0007600501007387 */ /* 0x0003e80000100800 */
[----:B-1----:R-:W-:Y:S05]  /*11b70*/  CALL.REL.NOINC `($_ZN7cutlass13device_kernelIN5flash19enable_sm80_to_sm89INS1_16FlashAttnBwdSm80INS1_25CollectiveMainloopBwdSm80ILi2ELi2EN4cute5tupleIJNS5_1CILi128EEES8_NS7_ILi64EEEEEENS_10bfloat16_tEfNS_4arch4Sm80ELb0ELb0ELb1ELb1ELb0ELb0ELb0ELb0ELi2ELi4ELi4ELi4ELb0EEENS1_24CollectiveEpilogueBwdGQAISA_fSD_Li256ELb1ELb0EEENS1_19SingleTileSchedulerILb1ELb0ELb0ELi128EEEEEEEEEvNT_6ParamsE$_ZZN4cute12filter_tupleINS_5tupleIJNS_1CILi1EEENS1_IJiiiEEENS2_ILi64EEENS1_IJNS2_ILi72EEENS2_ILi144EEENS2_ILi288EEEEEENS2_ILi512EEEEEEZNS_7flattenISB_EEDaRKT_EUlRKT_E_EEDaSF_OT0_ENKUlDpSI_E_clIJNS1_IJS3_EEES4_NS1_IJS5_EEES9_NS1_IJSA_EEEEEEDaSM_) ;  /* 0xffff9b3000007944 */ /* 0x002fea0003c3ffff */
[----:B------:R-:W-:Y:S02]  /*11b80*/  MOV R4, R23 ;  /* 0x0000001700047202 */ /* 0x000fe40000000f00 */
[----:B------:R-:W-:-:S02]  /*11b90*/  MOV R6, 0x11bb0 ;  /* 0x00011bb000067802 */ /* 0x000fc40000000f00 */
[----:B--2--5:R-:W-:Y:S05]  /*11ba0*/  CALL.REL.NOINC `($_ZN7cutlass13device_kernelIN5flash19enable_sm80_to_sm89INS1_16FlashAttnBwdSm80INS1_25CollectiveMainloopBwdSm80ILi2ELi2EN4cute5tupleIJNS5_1CILi128EEES8_NS7_ILi64EEEEEENS_10bfloat16_tEfNS_4arch4Sm80ELb0ELb0ELb1ELb1ELb0ELb0ELb0ELb0ELi2ELi4ELi4ELi4ELb0EEENS1_24CollectiveEpilogueBwdGQAISA_fSD_Li256ELb1ELb0EEENS1_19SingleTileSchedulerILb1ELb0ELb0ELi128EEEEEEEEEvNT_6ParamsE$_ZN4cute3eso3ESOILb0ELb1EJiNS_1CILi72EEENS2_ILi512EEEEEC2ERKiRKS3_RKS4_) ;  /* 0xffff54d000007944 */ /* 0x024fea0003c3ffff */
[----:B-1----:R-:W2:Y:S01]  /*11bb0*/  LDL R4, [R1+0x758] ;  /* 0x0007580001047983 */ /* 0x002ea20000100800 */
[----:B------:R-:W-:Y:S01]  /*11bc0*/  IMAD.MOV.U32 R5, RZ, RZ, R3 ;  /* 0x000000ffff057224 */ /* 0x000fe200078e0003 */
[----:B------:R-:W-:Y:S01]  /*11bd0*/  MOV R3, R23 ;  /* 0x0000001700037202 */ /* 0x000fe20000000f00 */
[----:B------:R-:W-:Y:S01]  /*11be0*/  IMAD.MOV.U32 R68, RZ, RZ, R49 ;  /* 0x000000ffff447224 */ /* 0x000fe200078e0031 */
[----:B------:R-:W-:Y:S01]  /*11bf0*/  MOV R6, 0x11c20 ;  /* 0x00011c2000067802 */ /* 0x000fe20000000f00 */
[----:B--2---:R1:W-:Y:S04]  /*11c00*/  STL [R1+0x790], R4 ;  /* 0x0007900401007387 */ /* 0x0043e80000100800 */
[----:B-1----:R-:W-:Y:S05]  /*11c10*/  CALL.REL.NOINC `($_ZN7cutlass13device_kernelIN5flash19enable_sm80_to_sm89INS1_16FlashAttnBwdSm80INS1_25CollectiveMainloopBwdSm80ILi2ELi2EN4cute5tupleIJNS5_1CILi128EEES8_NS7_ILi64EEEEEENS_10bfloat16_tEfNS_4arch4Sm80ELb0ELb0ELb1ELb1ELb0ELb0ELb0ELb0ELi2ELi4ELi4ELi4ELb0EEENS1_24CollectiveEpilogueBwdGQAISA_fSD_Li256ELb1ELb0EEENS1_19SingleTileSchedulerILb1ELb0ELb0ELi128EEEEEEEEEvNT_6ParamsE$_ZN4cute3eso3ESOILb0ELb0EJiiNS_1CILi72EEENS2_ILi512EEEEEC2ERKiS7_RKS3_RKS4_) ;  /* 0xffff4cf000007944 */ /* 0x002fea0003c3ffff */
        /* <DEDUP_REMOVED lines=8> */
[----:B-1----:R-:W-:Y:S05]  /*11ca0*/  CALL.REL.NOINC `($_ZN7cutlass13device_kernelIN5flash19enable_sm80_to_sm89INS1_16FlashAttnBwdSm80INS1_25CollectiveMainloopBwdSm80ILi2ELi2EN4cute5tupleIJNS5_1CILi128EEES8_NS7_ILi64EEEEEENS_10bfloat16_tEfNS_4arch4Sm80ELb0ELb0ELb1ELb1ELb0ELb0ELb0ELb0ELi2ELi4ELi4ELi4ELb0EEENS1_24CollectiveEpilogueBwdGQAISA_fSD_Li256ELb1ELb0EEENS1_19SingleTileSchedulerILb1ELb0ELb0ELi128EEEEEEEEEvNT_6ParamsE$_ZN4cute3eso3ESOILb0ELb0EJiiiNS_1CILi72EEENS2_ILi512EEEEEC2ERKiS7_S7_RKS3_RKS4_) ;  /* 0xffff4f4000007944 */ /* 0x002fea0003c3ffff */
        /* <DEDUP_REMOVED lines=10> */
[----:B-1----:R-:W-:Y:S05]  /*11d50*/  CALL.REL.NOINC `($_ZN7cutlass13device_kernelIN5flash19enable_sm80_to_sm89INS1_16FlashAttnBwdSm80INS1_25CollectiveMainloopBwdSm80ILi2ELi2EN4cute5tupleIJNS5_1CILi128EEES8_NS7_ILi64EEEEEENS_10bfloat16_tEfNS_4arch4Sm80ELb0ELb0ELb1ELb1ELb0ELb0ELb0ELb0ELi2ELi4ELi4ELi4ELb0EEENS1_24CollectiveEpilogueBwdGQAISA_fSD_Li256ELb1ELb0EEENS1_19SingleTileSchedulerILb1ELb0ELb0ELi128EEEEEEEEEvNT_6ParamsE$_ZN4cute3eso3ESOILb1ELb0EJNS_1CILi1EEEiiiNS2_ILi72EEENS2_ILi512EEEEEC2ERKS3_RKiSA_SA_RKS4_RKS5_) ;  /* 0xffff5d8000007944 */ /* 0x002fea0003c3ffff */
[----:B-1----:R1:W5:Y:S04]  /*11d60*/  LDL R5, [R1+0x778] ;  /* 0x0007780001057983 */ /* 0x0023680000100800 */
[----:B------:R1:W5:Y:S01]  /*11d70*/  LDL.64 R2, [R1+0x770] ;  /* 0x0007700001027983 */ /* 0x0003620000100a00 */
[----:B------:R-:W-:-:S02]  /*11d80*/  MOV R4, R22 ;  /* 0x0000001600047202 */ /* 0x000fc40000000f00 */
[----:B------:R-:W-:Y:S02]  /*11d90*/  MOV R6, 0x11db0 ;  /* 0x00011db000067802 */ /* 0x000fe40000000f00 */
[----:B-1---5:R-:W-:Y:S05]  /*11da0*/  CALL.REL.NOINC `($_ZN7cutlass13device_kernelIN5flash19enable_sm80_to_sm89INS1_16FlashAttnBwdSm80INS1_25CollectiveMainloopBwdSm80ILi2ELi2EN4cute5tupleIJNS5_1CILi128EEES8_NS7_ILi64EEEEEENS_10bfloat16_tEfNS_4arch4Sm80ELb0ELb0ELb1ELb1ELb0ELb0ELb0ELb0ELi2ELi4ELi4ELi4ELb0EEENS1_24CollectiveEpilogueBwdGQAISA_fSD_Li256ELb1ELb0EEENS1_19SingleTileSchedulerILb1ELb0ELb0ELi128EEEEEEEEEvNT_6ParamsE$_ZN4cute5tupleIJNS0_IJNS_1CILi8EEENS1_ILi2EEES3_S3_S2_S3_EEENS0_IJNS1_ILi1EEEiiiNS1_ILi72EEENS1_ILi512EEEEEEEEC2ERKS4_RKS8_) ;  /* 0xffff8ce000007944 */ /* 0x022fea0003c3ffff */
[----:B------:R-:W2:Y:S04]  /*11db0*/  LDL.64 R4, [R1+0x770] ;  /* 0x0007700001047983 */ /* 0x000ea80000100a00 */
[----:B------:R-:W3:Y:S01]  /*11dc0*/  LDL R3, [R1+0x778] ;  /* 0x0007780001037983 */ /* 0x000ee20000100800 */
[----:B------:R-:W-:Y:S01]  /*11dd0*/  MOV R70, R43 ;  /* 0x0000002b00467202 */ /* 0x000fe20000000f00 */
[----:B------:R-:W-:Y:S01]  /*11de0*/  IMAD.MOV.U32 R71, RZ, RZ, R42 ;  /* 0x000000ffff477224 */ /* 0x000fe200078e002a */
[----:B------:R-:W-:Y:S01]  /*11df0*/  MOV R60, 0x11e70 ;  /* 0x00011e70003c7802 */ /* 0x000fe20000000f00 */
[----:B------:R1:W-:Y:S01]  /*11e00*/  STL.U8 [R1+0x11e0], RZ ;  /* 0x0011e0ff01007387 */ /* 0x0003e20000100000 */
[----:B------:R-:W-:Y:S02]  /*11e10*/  IMAD.MOV.U32 R63, RZ, RZ, R7 ;  /* 0x000000ffff3f7224 */ /* 0x000fe400078e0007 */
[----:B--2---:R-:W-:Y:S01]  /*11e20*/  IMAD.MOV.U32 R2, RZ, RZ, R5 ;  /* 0x000000ffff027224 */ /* 0x004fe200078e0005 */
[----:B------:R1:W-:Y:S01]  /*11e30*/  STL [R1+0x77c], R4 ;  /* 0x00077c0401007387 */ /* 0x0003e20000100800 */
[----:B------:R-:W-:-:S03]  /*11e40*/  MOV R5, R12 ;  /* 0x0000000c00057202 */ /* 0x000fc60000000f00 */
[----:B---3--:R1:W-:Y:S04]  /*11e50*/  STL.64 [R1+0x780], R2 ;  /* 0x0007800201007387 */ /* 0x0083e80000100a00 */
[----:B-1----:R-:W-:Y:S05]  /*11e60*/  CALL.REL.NOINC `($_ZN7cutlass13device_kernelIN5flash19enable_sm80_to_sm89INS1_16FlashAttnBwdSm80INS1_25CollectiveMainloopBwdSm80ILi2ELi2EN4cute5tupleIJNS5_1CILi128EEES8_NS7_ILi64EEEEEENS_10bfloat16_tEfNS_4arch4Sm80ELb0ELb0ELb1ELb1ELb0ELb0ELb0ELb0ELi2ELi4ELi4ELi4ELb0EEENS1_24CollectiveEpilogueBwdGQAISA_fSD_Li256ELb1ELb0EEENS1_19SingleTileSchedulerILb1ELb0ELb0ELi128EEEEEEEEEvNT_6ParamsE$_ZZN4cute6detail16composition_implINS_5tupleIJNS_1CILi8EEENS3_ILi2EEES5_S5_S4_S5_EEENS2_IJNS3_ILi1EEEiiiNS3_ILi72EEENS3_ILi512EEEEEENS2_IJNS2_IJS5_S5_S5_EEES5_NS3_ILi4EEEEEENS2_IJNS2_IJS7_S9_S4_EEENS3_ILi4096EEENS3_ILi16EEEEEEEEDaRKT_RKT0_RKT1_RKT2_ENKUlRKT_RKT0_E_clISB_SE_EEDaSW_SZ_) ;  /* 0xffffb8b000007944 */ /* 0x002fea0003c3ffff */
[----:B------:R-:W-:Y:S01]  /*11e70*/  IMAD.MOV.U32 R4, RZ, RZ, R43 ;  /* 0x000000ffff047224 */ /* 0x000fe200078e002b */
[----:B------:R-:W-:Y:S01]  /*11e80*/  MOV R2, R12 ;  /* 0x0000000c00027202 */ /* 0x000fe20000000f00 */
[----:B------:R-:W-:Y:S01]  /*11e90*/  IMAD.MOV.U32 R5, RZ, RZ, R42 ;  /* 0x000000ffff057224 */ /* 0x000fe200078e002a */
[----:B------:R-:W-:Y:S02]  /*11ea0*/  MOV R3, R7 ;  /* 0x0000000700037202 */ /* 0x000fe40000000f00 */
[----:B------:R-:W-:Y:S02]  /*11eb0*/  MOV R60, 0x11ed0 ;  /* 0x00011ed0003c7802 */ /* 0x000fe40000000f00 */
[----:B-1---5:R-:W-:Y:S05]  /*11ec0*/  CALL.REL.NOINC `($_ZN7cutlass13device_kernelIN5flash19enable_sm80_to_sm89INS1_16FlashAttnBwdSm80INS1_25CollectiveMainloopBwdSm80ILi2ELi2EN4cute5tupleIJNS5_1CILi128EEES8_NS7_ILi64EEEEEENS_10bfloat16_tEfNS_4arch4Sm80ELb0ELb0ELb1ELb1ELb0ELb0ELb0ELb0ELi2ELi4ELi4ELi4ELb0EEENS1_24CollectiveEpilogueBwdGQAISA_fSD_Li256ELb1ELb0EEENS1_19SingleTileSchedulerILb1ELb0ELb0ELi128EEEEEEEEEvNT_6ParamsE$_ZZN4cute6detail16composition_implINS_5tupleIJNS_1CILi8EEENS3_ILi2EEES5_S5_S4_S5_EEENS2_IJNS3_ILi1EEEiiiNS3_ILi72EEENS3_ILi512EEEEEENS2_IJNS2_IJS5_S5_S5_EEES5_NS3_ILi4EEEEEENS2_IJNS2_IJS7_S9_S4_EEENS3_ILi4096EEENS3_ILi16EEEEEEEEDaRKT_RKT0_RKT1_RKT2_ENKUlRKT_RKT0_E_clISC_SG_EEDaSW_SZ_) ;  /* 0xffffb96000007944 */ /* 0x022fea0003c3ffff */
[----:B-----5:R2:W-:Y:S01]  /*11ed0*/  STL.64 [R1+0x770], R2 ;  /* 0x0007700201007387 */ /* 0x0205e20000100a00 */
[----:B------:R-:W-:-:S03]  /*11ee0*/  MOV R4, 0x11f00 ;  /* 0x00011f0000047802 */ /* 0x000fc60000000f00 */
[----:B-12---:R-:W-:Y:S05]  /*11ef0*/  CALL.REL.NOINC `($_ZN7cutlass13device_kernelIN5flash19enable_sm80_to_sm89INS1_16FlashAttnBwdSm80INS1_25CollectiveMainloopBwdSm80ILi2ELi2EN4cute5tupleIJNS5_1CILi128EEES8_NS7_ILi64EEEEEENS_10bfloat16_tEfNS_4arch4Sm80ELb0ELb0ELb1ELb1ELb0ELb0ELb0ELb0ELi2ELi4ELi4ELi4ELb0EEENS1_24CollectiveEpilogueBwdGQAISA_fSD_Li256ELb1ELb0EEENS1_19SingleTileSchedulerILb1ELb0ELb0ELi128EEEEEEEEEvNT_6ParamsE$_ZN4cute3eso3ESOILb0ELb0EJNS_5tupleIJNS_1CILi1EEENS3_ILi512EEEiEEENS3_ILi4096EEENS2_IJiiEEEEEC2ERKS6_RKS7_RKS8_) ;  /* 0xffff3b1000007944 */ /* 0x006fea0003c3ffff */
[----:B------:R2:W5:Y:S04]  /*11f00*/  LDL R5, [R1+0x760] ;  /* 0x0007600001057983 */ /* 0x0005680000100800 */
[----:B-1----:R2:W5:Y:S01]  /*11f10*/  LDL.64 R2, [R1+0x758] ;  /* 0x0007580001027983 */ /* 0x0025620000100a00 */
[----:B------:R-:W-:-:S03]  /*11f20*/  MOV R6, 0x11f40 ;  /* 0x00011f4000067802 */ /* 0x000fc60000000f00 */
[----:B--2--5:R-:W-:Y:S05]  /*11f30*/  CALL.REL.NOINC `($_ZN7cutlass13device_kernelIN5flash19enable_sm80_to_sm89INS1_16FlashAttnBwdSm80INS1_25CollectiveMainloopBwdSm80ILi2ELi2EN4cute5tupleIJNS5_1CILi128EEES8_NS7_ILi64EEEEEENS_10bfloat16_tEfNS_4arch4Sm80ELb0ELb0ELb1ELb1ELb0ELb0ELb0ELb0ELi2ELi4ELi4ELi4ELb0EEENS1_24CollectiveEpilogueBwdGQAISA_fSD_Li256ELb1ELb0EEENS1_19SingleTileSchedulerILb1ELb0ELb0ELi128EEEEEEEEEvNT_6ParamsE$_ZN4cute5tupleIJNS0_IJNS0_IJNS_1CILi2EEES2_S2_EEES2_NS0_IJS2_S2_EEEEEENS0_IJNS0_IJNS1_ILi1EEENS1_ILi512EEEiEEENS1_ILi4096EEENS0_IJiiEEEEEEEEC2ERKS5_RKSB_) ;  /* 0xffff861000007944 */ /* 0x024fea0003c3ffff */
[----:B------:R1:W5:Y:S04]  /*11f40*/  LDL R4, [R1+0x760] ;  /* 0x0007600001047983 */ /* 0x0003680000100800 */
[----:B------:R1:W5:Y:S01]  /*11f50*/  LDL.64 R2, [R1+0x758] ;  /* 0x0007580001027983 */ /* 0x0003620000100a00 */
[----:B------:R-:W-:Y:S01]  /*11f60*/  LEA.HI R6, R13, R13, RZ, 0x1d ;  /* 0x0000000d0d067211 */ /* 0x000fe200078fe8ff */
[----:B------:R-:W-:-:S04]  /*11f70*/  IMAD.MOV.U32 R5, RZ, RZ, R46 ;  /* 0x000000ffff057224 */ /* 0x000fc800078e002e */
[----:B------:R-:W-:Y:S01]  /*11f80*/  IMAD.U32 R8, R11, 0x2, R6 ;  /* 0x000000020b087824 */ /* 0x000fe200078e0006 */
[----:B------:R-:W-:-:S04]  /*11f90*/  MOV R6, 0x11fc0 ;  /* 0x00011fc000067802 */ /* 0x000fc80000000f00 */
[----:B------:R1:W-:Y:S03]  /*11fa0*/  STL [R1+0x11e4], R8 ;  /* 0x0011e40801007387 */ /* 0x0003e60000100800 */
[----:B-1---5:R-:W-:Y:S05]  /*11fb0*/  CALL.REL.NOINC `($_ZN7cutlass13device_kernelIN5flash19enable_sm80_to_sm89INS1_16FlashAttnBwdSm80INS1_25CollectiveMainloopBwdSm80ILi2ELi2EN4cute5tupleIJNS5_1CILi128EEES8_NS7_ILi64EEEEEENS_10bfloat16_tEfNS_4arch4Sm80ELb0ELb0ELb1ELb1ELb0ELb0ELb0ELb0ELi2ELi4ELi4ELi4ELb0EEENS1_24CollectiveEpilogueBwdGQAISA_fSD_Li256ELb1ELb0EEENS1_19SingleTileSchedulerILb1ELb0ELb0ELi128EEEEEEEEEvNT_6ParamsE$_ZN4cute3eso3ESOILb0ELb0EJNS_6LayoutINS_5tupleIJNS3_IJNS_1CILi2EEES5_S5_EEES5_NS3_IJS5_S5_EEEEEENS3_IJNS3_IJNS4_ILi1EEENS4_ILi512EEEiEEENS4_ILi4096EEENS3_IJiiEEEEEEEEjEEC2ERKSF_RKj) ;  /* 0xffff419000007944 */ /* 0x022fea0003c3ffff */
[----:B------:R-:W2:Y:S04]  /*11fc0*/  LDL.64 R56, [R1+0x760] ;  /* 0x0007600001387983 */ /* 0x000ea80000100a00 */
[----:B-1----:R1:W5:Y:S01]  /*11fd0*/  LDL.64 R4, [R1+0x758] ;  /* 0x0007580001047983 */ /* 0x0023620000100a00 */
[----:B------:R-:W-:Y:S02]  /*11fe0*/  MOV R9, R23 ;  /* 0x0000001700097202 */ /* 0x000fe40000000f00 */
[----:B------:R-:W-:Y:S01]  /*11ff0*/  MOV R8, 0x12020 ;  /* 0x0001202000087802 */ /* 0x000fe20000000f00 */
[----:B--2---:R-:W-:-:S04]  /*12000*/  IMAD.WIDE.U32 R2, R57, 0x2, R54 ;  /* 0x0000000239027825 */ /* 0x004fc800078e0036 */
[----:B-1---5:R-:W-:Y:S05]  /*12010*/  CALL.REL.NOINC `($_ZN7cutlass13device_kernelIN5flash19enable_sm80_to_sm89INS1_16FlashAttnBwdSm80INS1_25CollectiveMainloopBwdSm80ILi2ELi2EN4cute5tupleIJNS5_1CILi128EEES8_NS7_ILi64EEEEEENS_10bfloat16_tEfNS_4arch4Sm80ELb0ELb0ELb1ELb1ELb0ELb0ELb0ELb0ELi2ELi4ELi4ELi4ELb0EEENS1_24CollectiveEpilogueBwdGQAISA_fSD_Li256ELb1ELb0EEENS1_19SingleTileSchedulerILb1ELb0ELb0ELi128EEEEEEEEEvNT_6ParamsE$_ZN4cute8smem_ptrIPN7cutlass10bfloat16_tEECI1NS_12iter_adaptorIS3_S4_EEES3_) ;  /* 0xffff8d9000007944 */ /* 0x022fea0003c3ffff */
[----:B------:R-:W2:Y:S01]  /*12020*/  LDL.64 R8, [R1+0x758] ;  /* 0x0007580001087983 */ /* 0x000ea20000100a00 */
[----:B------:R-:W-:Y:S01]  /*12030*/  IMAD.MOV.U32 R60, RZ, RZ, R56 ;  /* 0x000000ffff3c7224 */ /* 0x000fe200078e0038 */
[----:B-1----:R-:W-:Y:S01]  /*12040*/  MOV R2, R4 ;  /* 0x0000000400027202 */ /* 0x002fe20000000f00 */
[----:B------:R-:W-:Y:S01]  /*12050*/  IMAD.MOV.U32 R3, RZ, RZ, R5 ;  /* 0x000000ffff037224 */ /* 0x000fe200078e0005 */
[----:B------:R-:W-:Y:S01]  /*12060*/  MOV R6, 0x12090 ;  /* 0x0001209000067802 */ /* 0x000fe20000000f00 */
[----:B--2---:R1:W-:Y:S04]  /*12070*/  STL.64 [R1+0x770], R8 ;  /* 0x0007700801007387 */ /* 0x0043e80000100a00 */
[----:B-1----:R-:W-:Y:S05]  /*12080*/  CALL.REL.NOINC `($_ZN7cutlass13device_kernelIN5flash19enable_sm80_to_sm89INS1_16FlashAttnBwdSm80INS1_25CollectiveMainloopBwdSm80ILi2ELi2EN4cute5tupleIJNS5_1CILi128EEES8_NS7_ILi64EEEEEENS_10bfloat16_tEfNS_4arch4Sm80ELb0ELb0ELb1ELb1ELb0ELb0ELb0ELb0ELi2ELi4ELi4ELi4ELb0EEENS1_24CollectiveEpilogueBwdGQAISA_fSD_Li256ELb1ELb0EEENS1_19SingleTileSchedulerILb1ELb0ELb0ELi128EEEEEEEEEvNT_6ParamsE$_ZN4cute3eso3ESOILb0ELb0EJNS_6LayoutINS_5tupleIJNS3_IJNS_1CILi2EEES5_S5_EEES5_NS3_IJS5_S5_EEEEEENS3_IJNS3_IJNS4_ILi1EEENS4_ILi512EEEiEEENS4_ILi4096EEENS3_IJiiEEEEEEEENS_10ViewEngineINS_8smem_ptrIPN7cutlass10bfloat16_tEEEEEEEC2ERKSF_RKSM_) ;  /* 0xffff403000007944 */ /* 0x002fea0003c3ffff */
[----:B-1----:R1:W5:Y:S04]  /*12090*/  LDL R5, [R1+0x75c] ;  /* 0x00075c0001057983 */ /* 0x0023680000100800 */
[----:B------:R1:W5:Y:S01]  /*120a0*/  LDL R3, [R1+0x760] ;  /* 0x0007600001037983 */ /* 0x0003620000100800 */
[----:B------:R-:W-:-:S03]  /*120b0*/  MOV R4, 0x120d0 ;  /* 0x000120d000047802 */ /* 0x000fc60000000f00 */
[----:B-1---5:R-:W-:Y:S05]  /*120c0*/  CALL.REL.NOINC `($_ZN7cutlass13device_kernelIN5flash19enable_sm80_to_sm89INS1_16FlashAttnBwdSm80INS1_25CollectiveMainloopBwdSm80ILi2ELi2EN4cute5tupleIJNS5_1CILi128EEES8_NS7_ILi64EEEEEENS_10bfloat16_tEfNS_4arch4Sm80ELb0ELb0ELb1ELb1ELb0ELb0ELb0ELb0ELi2ELi4ELi4ELi4ELb0EEENS1_24CollectiveEpilogueBwdGQAISA_fSD_Li256ELb1ELb0EEENS1_19SingleTileSchedulerILb1ELb0ELb0ELi128EEEEEEEEEvNT_6ParamsE$_ZZN4cute4takeILi1ELi3ENS_5tupleIJNS1_IJNS_1CILi1EEENS2_ILi512EEEiEEENS2_ILi4096EEENS1_IJiiEEEEEEEEDaRKT1_ENKUlDpRKT_E_clIJS6_S7_EEEDaSF_) ;  /* 0xffffa34000007944 */ /* 0x022fea0003c3ffff */
[----:B------:R-:W-:Y:S02]  /*120d0*/  MOV R4, 0x120f0 ;  /* 0x000120f000047802 */ /* 0x000fe40000000f00 */
[----:B-1---5:R-:W-:Y:S05]  /*120e0*/  CALL.REL.NOINC `($_ZN7cutlass13device_kernelIN5flash19enable_sm80_to_sm89INS1_16FlashAttnBwdSm80INS1_25CollectiveMainloopBwdSm80ILi2ELi2EN4cute5tupleIJNS5_1CILi128EEES8_NS7_ILi64EEEEEENS_10bfloat16_tEfNS_4arch4Sm80ELb0ELb0ELb1ELb1ELb0ELb0ELb0ELb0ELi2ELi4ELi4ELi4ELb0EEENS1_24CollectiveEpilogueBwdGQAISA_fSD_Li256ELb1ELb0EEENS1_19SingleTileSchedulerILb1ELb0ELb0ELi128EEEEEEEEEvNT_6ParamsE$_ZZN4cute16flatten_to_tupleINS_5tupleIJNS_1CILi4096EEENS1_IJiiEEEEEEEEDaRKT_ENKUlRKT_E_clIS4_EEDaSB_) ;  /* 0xffffa07000007944 */ /* 0x022fea0003c3ffff */
[----:B------:R1:W-:Y:S01]  /*120f0*/  STL.64 [R1+0x758], R2 ;  /* 0x0007580201007387 */ /* 0x0003e20000100a00 */
[----:B------:R-:W-:-:S02]  /*12100*/  MOV R54, R23 ;  /* 0x0000001700367202 */ /* 0x000fc40000000f00 */
[----:B------:R-:W-:Y:S02]  /*12110*/  MOV R4, 0x12130 ;  /* 0x0001213000047802 */ /* 0x000fe40000000f00 */
[----:B-1----:R-:W-:Y:S05]  /*12120*/  CALL.REL.NOINC `($_ZN7cutlass13device_kernelIN5flash19enable_sm80_to_sm89INS1_16FlashAttnBwdSm80INS1_25CollectiveMainloopBwdSm80ILi2ELi2EN4cute5tupleIJNS5_1CILi128EEES8_NS7_ILi64EEEEEENS_10bfloat16_tEfNS_4arch4Sm80ELb0ELb0ELb1ELb1ELb0ELb0ELb0ELb0ELi2ELi4ELi4ELi4ELb0EEENS1_24CollectiveEpilogueBwdGQAISA_fSD_Li256ELb1ELb0EEENS1_19SingleTileSchedulerILb1ELb0ELb0ELi128EEEEEEEEEvNT_6ParamsE$_ZZN4cute12filter_tupleINS_5tupleIJNS_1CILi4096EEENS1_IJiiEEEEEEZNS_16flatten_to_tupleIS5_EEDaRKT_EUlRKT_E_EEDaS9_OT0_ENKUlDpSC_E_clIJNS1_IJS3_EEES4_EEEDaSG_) ;  /* 0xffff96e000007944 */ /* 0x002fea0003c3ffff */
        /* <DEDUP_REMOVED lines=14> */
[----:B--2--5:R-:W-:Y:S05]  /*12210*/  CALL.REL.NOINC `($_ZN7cutlass13device_kernelIN5flash19enable_sm80_to_sm89INS1_16FlashAttnBwdSm80INS1_25CollectiveMainloopBwdSm80ILi2ELi2EN4cute5tupleIJNS5_1CILi128EEES8_NS7_ILi64EEEEEENS_10bfloat16_tEfNS_4arch4Sm80ELb0ELb0ELb1ELb1ELb0ELb0ELb0ELb0ELi2ELi4ELi4ELi4ELb0EEENS1_24CollectiveEpilogueBwdGQAISA_fSD_Li256ELb1ELb0EEENS1_19SingleTileSchedulerILb1ELb0ELb0ELi128EEEEEEEEEvNT_6ParamsE$_ZN4cute3eso3ESOILb1ELb0EJNS_14ComposedLayoutINS_7SwizzleILi3ELi3ELi3EEENS_1CILi0EEENS_6LayoutINS_5tupleIJNS8_IJNS8_IJNS5_ILi4EEENS5_ILi8EEEEEENS8_IJNS5_ILi2EEENS5_ILi1EEEEEEEEENS8_IJNS8_IJSC_SC_EEENS8_IJSA_S9_EEEEEEEEENS8_IJNS8_IJNS8_IJSC_NS5_ILi64EEEEEENS8_IJNS5_ILi512EEES6_EEEEEENS8_IJNS8_IJSD_SA_EEENS8_IJNS5_ILi1024EEENS5_ILi16EEEEEEEEEEEEEEEENS_10ViewEngineINS_8smem_ptrIPN7cutlass10bfloat16_tEEEEEEEC2ERKSW_RKS13_) ;  /* 0xffff503000007944 */ /* 0x024fea0003c3ffff */
        /* <DEDUP_REMOVED lines=29> */
[----:B-12--5:R-:W-:Y:S05]  /*123f0*/  CALL.REL.NOINC `($_ZN7cutlass13device_kernelIN5flash19enable_sm80_to_sm89INS1_16FlashAttnBwdSm80INS1_25CollectiveMainloopBwdSm80ILi2ELi2EN4cute5tupleIJNS5_1CILi128EEES8_NS7_ILi64EEEEEENS_10bfloat16_tEfNS_4arch4Sm80ELb0ELb0ELb1ELb1ELb0ELb0ELb0ELb0ELi2ELi4ELi4ELi4ELb0EEENS1_24CollectiveEpilogueBwdGQAISA_fSD_Li256ELb1ELb0EEENS1_19SingleTileSchedulerILb1ELb0ELb0ELi128EEEEEEEEEvNT_6ParamsE$_ZZN4cute7idx2crdINS_5tupleIJiiNS_1CILi0EEEEEENS1_IJNS1_IJNS2_ILi4EEENS2_ILi8EEEEEENS2_ILi2EEENS2_ILi1EEEEEEEEDaRKT_RKT0_ENKUlRKT_RKT0_E_clIiS7_EEDaSJ_SM_) ;  /* 0xffffc98000007944 */ /* 0x026fea0003c3ffff */
[----:B------:R-:W-:Y:S02]  /*12400*/  MOV R2, 0x12420 ;  /* 0x0001242000027802 */ /* 0x000fe40000000f00 */
[----:B-1----:R-:W-:Y:S05]  /*12410*/  CALL.REL.NOINC `($_ZN7cutlass13device_kernelIN5flash19enable_sm80_to_sm89INS1_16FlashAttnBwdSm80INS1_25CollectiveMainloopBwdSm80ILi2ELi2EN4cute5tupleIJNS5_1CILi128EEES8_NS7_ILi64EEEEEENS_10bfloat16_tEfNS_4arch4Sm80ELb0ELb0ELb1ELb1ELb0ELb0ELb0ELb0ELi2ELi4ELi4ELi4ELb0EEENS1_24CollectiveEpilogueBwdGQAISA_fSD_Li256ELb1ELb0EEENS1_19SingleTileSchedulerILb1ELb0ELb0ELi128EEEEEEEEEvNT_6ParamsE$_ZZN4cute7idx2crdINS_5tupleIJiiNS_1CILi0EEEEEENS1_IJNS1_IJNS2_ILi4EEENS2_ILi8EEEEEENS2_ILi2EEENS2_ILi1EEEEEEEEDaRKT_RKT0_ENKUlRKT_RKT0_E_clIiS8_EEDaSJ_SM_) ;  /* 0xffffcd8000007944 */ /* 0x002fea0003c3ffff */
[----:B------:R1:W-:Y:S01]  /*12420*/  STL [R1+0x758], R6 ;  /* 0x0007580601007387 */ /* 0x0003e20000100800 */
[----:B------:R-:W-:-:S02]  /*12430*/  MOV R2, R23 ;  /* 0x0000001700027202 */ /* 0x000fc40000000f00 */
[----:B------:R-:W-:Y:S02]  /*12440*/  MOV R68, 0x12460 ;  /* 0x0001246000447802 */ /* 0x000fe40000000f00 */
[----:B-1----:R-:W-:Y:S05]  /*12450*/  CALL.REL.NOINC `($_ZN7cutlass13device_kernelIN5flash19enable_sm80_to_sm89INS1_16FlashAttnBwdSm80INS1_25CollectiveMainloopBwdSm80ILi2ELi2EN4cute5tupleIJNS5_1CILi128EEES8_NS7_ILi64EEEEEENS_10bfloat16_tEfNS_4arch4Sm80ELb0ELb0ELb1ELb1ELb0ELb0ELb0ELb0ELi2ELi4ELi4ELi4ELb0EEENS1_24CollectiveEpilogueBwdGQAISA_fSD_Li256ELb1ELb0EEENS1_19SingleTileSchedulerILb1ELb0ELb0ELi128EEEEEEEEEvNT_6ParamsE$_ZZN4cute9transformINS_5tupleIJiiNS_1CILi0EEEEEENS1_IJNS1_IJNS2_ILi4EEENS2_ILi8EEEEEENS2_ILi2EEENS2_ILi1EEEEEEZNS_7idx2crdIS4_SA_EEDaRKT_RKT0_EUlRKT_RKT0_E_EEDaSE_SH_OT1_ENKUlDpSK_E_clIJNS1_IJiiEEEiS3_EEEDaSR_) ;  /* 0xffffd49000007944 */ /* 0x002fea0003c3ffff */
[----:B------:R-:W-:Y:S02]  /*12460*/  MOV R6, 0x12480 ;  /* 0x0001248000067802 */ /* 0x000fe40000000f00 */
[----:B--2--5:R-:W-:Y:S05]  /*12470*/  CALL.REL.NOINC `($_ZN7cutlass13device_kernelIN5flash19enable_sm80_to_sm89INS1_16FlashAttnBwdSm80INS1_25CollectiveMainloopBwdSm80ILi2ELi2EN4cute5tupleIJNS5_1CILi128EEES8_NS7_ILi64EEEEEENS_10bfloat16_tEfNS_4arch4Sm80ELb0ELb0ELb1ELb1ELb0ELb0ELb0ELb0ELi2ELi4ELi4ELi4ELb0EEENS1_24CollectiveEpilogueBwdGQAISA_fSD_Li256ELb1ELb0EEENS1_19SingleTileSchedulerILb1ELb0ELb0ELi128EEEEEEEEEvNT_6ParamsE$_ZZN4cute13to_mixed_bitsINS_5tupleIJNS1_IJNS_1CILi4EEENS2_ILi8EEEEEENS2_ILi2EEENS2_ILi1EEEEEENS1_IJNS1_IJNS2_ILi0EEENS2_ILi64EEEEEES9_S9_EEENS1_IJNS1_IJiiEEEiS9_EEEEEDaRKT_RKT0_RKT1_ENKUlRKT_RKT0_RKT1_E_clIS5_SB_SD_EEDaSQ_ST_SW_) ;  /* 0xffff956000007944 */ /* 0x024fea0003c3ffff */
[----:B------:R-:W-:Y:S02]  /*12480*/  MOV R2, 0x124a0 ;  /* 0x000124a000027802 */ /* 0x000fe40000000f00 */
[----:B------:R-:W-:Y:S05]  /*12490*/  CALL.REL.NOINC `($_ZN7cutlass13device_kernelIN5flash19enable_sm80_to_sm89INS1_16FlashAttnBwdSm80INS1_25CollectiveMainloopBwdSm80ILi2ELi2EN4cute5tupleIJNS5_1CILi128EEES8_NS7_ILi64EEEEEENS_10bfloat16_tEfNS_4arch4Sm80ELb0ELb0ELb1ELb1ELb0ELb0ELb0ELb0ELi2ELi4ELi4ELi4ELb0EEENS1_24CollectiveEpilogueBwdGQAISA_fSD_Li256ELb1ELb0EEENS1_19SingleTileSchedulerILb1ELb0ELb0ELi128EEEEEEEEEvNT_6ParamsE$_ZZN4cute13to_mixed_bitsINS_5tupleIJNS1_IJNS_1CILi4EEENS2_ILi8EEEEEENS2_ILi2EEENS2_ILi1EEEEEENS1_IJNS1_IJNS2_ILi0EEENS2_ILi64EEEEEES9_S9_EEENS1_IJNS1_IJiiEEEiS9_EEEEEDaRKT_RKT0_RKT1_ENKUlDpRKT_E_clIJNS_9MixedBitsILj0ELj448EEENS2_ILj0EEESW_EEEDaSR_) ;  /* 0xffff951000007944 */ /* 0x000fea0003c3ffff */
        /* <DEDUP_REMOVED lines=52> */
[----:B------:R-:W-:Y:S01]  /*127e0*/  IMAD.MOV.U32 R8, RZ, RZ, R2 ;  /* 0x000000ffff087224 */ /* 0x000fe200078e0002 */
[----:B------:R-:W-:Y:S01]  /*127f0*/  MOV R2, R22 ;  /* 0x0000001600027202 */ /* 0x000fe20000000f00 */
[----:B------:R-:W-:Y:S01]  /*12800*/  IMAD.MOV.U32 R10, RZ, RZ, R48 ;  /* 0x000000ffff0a7224 */ /* 0x000fe200078e0030 */
[----:B------:R-:W-:-:S02]  /*12810*/  MOV R9, R40 ;  /* 0x0000002800097202 */ /* 0x000fc40000000f00 */
[----:B------:R-:W-:Y:S01]  /*12820*/  MOV R6, 0x12850 ;  /* 0x0001285000067802 */ /* 0x000fe20000000f00 */
[----:B--2---:R1:W-:Y:S04]  /*12830*/  STL.64 [R1+0x788], R4 ;  /* 0x0007880401007387 */ /* 0x0043e80000100a00 */
[----:B-1----:R-:W-:Y:S05]  /*12840*/  CALL.REL.NOINC `($_ZN7cutlass13device_kernelIN5flash19enable_sm80_to_sm89INS1_16FlashAttnBwdSm80INS1_25CollectiveMainloopBwdSm80ILi2ELi2EN4cute5tupleIJNS5_1CILi128EEES8_NS7_ILi64EEEEEENS_10bfloat16_tEfNS_4arch4Sm80ELb0ELb0ELb1ELb1ELb0ELb0ELb0ELb0ELi2ELi4ELi4ELi4ELb0EEENS1_24CollectiveEpilogueBwdGQAISA_fSD_Li256ELb1ELb0EEENS1_19SingleTileSchedulerILb1ELb0ELb0ELi128EEEEEEEEEvNT_6ParamsE$_ZN4cute3eso3ESOILb0ELb0EJiiiNS_1CILi72EEENS2_ILi512EEEEEC2ERKiS7_S7_RKS3_RKS4_) ;  /* 0xffff43a000007944 */ /* 0x002fea0003c3ffff */
        /* <DEDUP_REMOVED lines=23> */
[----:B-1----:R-:W-:Y:S05]  /*129c0*/  CALL.REL.NOINC `($_ZN7cutlass13device_kernelIN5flash19enable_sm80_to_sm89INS1_16FlashAttnBwdSm80INS1_25CollectiveMainloopBwdSm80ILi2ELi2EN4cute5tupleIJNS5_1CILi128EEES8_NS7_ILi64EEEEEENS_10bfloat16_tEfNS_4arch4Sm80ELb0ELb0ELb1ELb1ELb0ELb0ELb0ELb0ELi2ELi4ELi4ELi4ELb0EEENS1_24CollectiveEpilogueBwdGQAISA_fSD_Li256ELb1ELb0EEENS1_19SingleTileSchedulerILb1ELb0ELb0ELi128EEEEEEEEEvNT_6ParamsE$_ZZN4cute6detail16composition_implINS_5tupleIJNS_1CILi8EEENS3_ILi2EEES5_S5_S4_S5_EEENS2_IJNS3_ILi1EEEiiiNS3_ILi72EEENS3_ILi512EEEEEENS2_IJNS2_IJS5_S5_EEES4_NS3_ILi4EEEEEENS2_IJNS2_IJS7_S4_EEENS3_ILi1024EEENS3_ILi16EEEEEEEEDaRKT_RKT0_RKT1_RKT2_ENKUlRKT_RKT0_E_clISB_SE_EEDaSW_SZ_) ;  /* 0xffffa87000007944 */ /* 0x002fea0003c3ffff */
[----:B------:R-:W-:Y:S01]  /*129d0*/  IMAD.MOV.U32 R2, RZ, RZ, R43 ;  /* 0x000000ffff027224 */ /* 0x000fe200078e002b */
[----:B------:R-:W-:Y:S01]  /*129e0*/  MOV R43, R42 ;  /* 0x0000002a002b7202 */ /* 0x000fe20000000f00 */
[----:B------:R-:W-:Y:S01]  /*129f0*/  IMAD.MOV.U32 R4, RZ, RZ, R12 ;  /* 0x000000ffff047224 */ /* 0x000fe200078e000c */
[----:B------:R-:W-:Y:S02]  /*12a00*/  MOV R42, 0x12a20 ;  /* 0x00012a20002a7802 */ /* 0x000fe40000000f00 */
[----:B-1---5:R-:W-:Y:S05]  /*12a10*/  CALL.REL.NOINC `($_ZN7cutlass13device_kernelIN5flash19enable_sm80_to_sm89INS1_16FlashAttnBwdSm80INS1_25CollectiveMainloopBwdSm80ILi2ELi2EN4cute5tupleIJNS5_1CILi128EEES8_NS7_ILi64EEEEEENS_10bfloat16_tEfNS_4arch4Sm80ELb0ELb0ELb1ELb1ELb0ELb0ELb0ELb0ELi2ELi4ELi4ELi4ELb0EEENS1_24CollectiveEpilogueBwdGQAISA_fSD_Li256ELb1ELb0EEENS1_19SingleTileSchedulerILb1ELb0ELb0ELi128EEEEEEEEEvNT_6ParamsE$_ZZN4cute6detail16composition_implINS_5tupleIJNS_1CILi8EEENS3_ILi2EEES5_S5_S4_S5_EEENS2_IJNS3_ILi1EEEiiiNS3_ILi72EEENS3_ILi512EEEEEENS2_IJNS2_IJS5_S5_EEES4_NS3_ILi4EEEEEENS2_IJNS2_IJS7_S4_EEENS3_ILi1024EEENS3_ILi16EEEEEEEEDaRKT_RKT0_RKT1_RKT2_ENKUlRKT_RKT0_E_clISC_SG_EEDaSW_SZ_) ;  /* 0xffffa90000007944 */ /* 0x022fea0003c3ffff */
[----:B-----5:R2:W-:Y:S01]  /*12a20*/  STL.64 [R1+0x770], R2 ;  /* 0x0007700201007387 */ /* 0x0205e20000100a00 */
[----:B------:R-:W-:-:S03]  /*12a30*/  MOV R4, 0x12a50 ;  /* 0x00012a5000047802 */ /* 0x000fc60000000f00 */
[----:B-12---:R-:W-:Y:S05]  /*12a40*/  CALL.REL.NOINC `($_ZN7cutlass13device_kernelIN5flash19enable_sm80_to_sm89INS1_16FlashAttnBwdSm80INS1_25CollectiveMainloopBwdSm80ILi2ELi2EN4cute5tupleIJNS5_1CILi128EEES8_NS7_ILi64EEEEEENS_10bfloat16_tEfNS_4arch4Sm80ELb0ELb0ELb1ELb1ELb0ELb0ELb0ELb0ELi2ELi4ELi4ELi4ELb0EEENS1_24CollectiveEpilogueBwdGQAISA_fSD_Li256ELb1ELb0EEENS1_19SingleTileSchedulerILb1ELb0ELb0ELi128EEEEEEEEEvNT_6ParamsE$_ZN4cute3eso3ESOILb0ELb0EJNS_5tupleIJNS_1CILi1EEEiEEENS3_ILi1024EEENS2_IJiiEEEEEC2ERKS5_RKS6_RKS7_) ;  /* 0xffff305000007944 */ /* 0x006fea0003c3ffff */
[----:B------:R2:W5:Y:S04]  /*12a50*/  LDL R5, [R1+0x760] ;  /* 0x0007600001057983 */ /* 0x0005680000100800 */
[----:B-1----:R2:W5:Y:S01]  /*12a60*/  LDL.64 R2, [R1+0x758] ;  /* 0x0007580001027983 */ /* 0x0025620000100a00 */
[----:B------:R-:W-:-:S03]  /*12a70*/  MOV R6, 0x12a90 ;  /* 0x00012a9000067802 */ /* 0x000fc60000000f00 */
[----:B--2--5:R-:W-:Y:S05]  /*12a80*/  CALL.REL.NOINC `($_ZN7cutlass13device_kernelIN5flash19enable_sm80_to_sm89INS1_16FlashAttnBwdSm80INS1_25CollectiveMainloopBwdSm80ILi2ELi2EN4cute5tupleIJNS5_1CILi128EEES8_NS7_ILi64EEEEEENS_10bfloat16_tEfNS_4arch4Sm80ELb0ELb0ELb1ELb1ELb0ELb0ELb0ELb0ELi2ELi4ELi4ELi4ELb0EEENS1_24CollectiveEpilogueBwdGQAISA_fSD_Li256ELb1ELb0EEENS1_19SingleTileSchedulerILb1ELb0ELb0ELi128EEEEEEEEEvNT_6ParamsE$_ZN4cute5tupleIJNS0_IJNS0_IJNS_1CILi2EEES2_EEENS1_ILi8EEES3_EEENS0_IJNS0_IJNS1_ILi1EEEiEEENS1_ILi1024EEENS0_IJiiEEEEEEEEC2ERKS5_RKSA_) ;  /* 0xffff79a000007944 */ /* 0x024fea0003c3ffff */
[----:B-1----:R1:W5:Y:S04]  /*12a90*/  LDL R4, [R1+0x760] ;  /* 0x0007600001047983 */ /* 0x0023680000100800 */
[----:B------:R1:W5:Y:S01]  /*12aa0*/  LDL.64 R2, [R1+0x758] ;  /* 0x0007580001027983 */ /* 0x0003620000100a00 */
[----:B------:R-:W-:Y:S01]  /*12ab0*/  LEA.HI R6, R13, R13, RZ, 0x1d ;  /* 0x0000000d0d067211 */ /* 0x000fe200078fe8ff */
[----:B------:R-:W-:-:S04]  /*12ac0*/  IMAD.MOV.U32 R12, RZ, RZ, R46 ;  /* 0x000000ffff0c7224 */ /* 0x000fc800078e002e */
[----:B------:R-:W-:Y:S01]  /*12ad0*/  IMAD.U32 R8, R11, 0x2, R6 ;  /* 0x000000020b087824 */ /* 0x000fe200078e0006 */
[----:B------:R-:W-:-:S04]  /*12ae0*/  MOV R6, 0x12b10 ;  /* 0x00012b1000067802 */ /* 0x000fc80000000f00 */
[----:B------:R1:W-:Y:S03]  /*12af0*/  STL [R1+0x11e4], R8 ;  /* 0x0011e40801007387 */ /* 0x0003e60000100800 */
[----:B-1---5:R-:W-:Y:S05]  /*12b00*/  CALL.REL.NOINC `($_ZN7cutlass13device_kernelIN5flash19enable_sm80_to_sm89INS1_16FlashAttnBwdSm80INS1_25CollectiveMainloopBwdSm80ILi2ELi2EN4cute5tupleIJNS5_1CILi128EEES8_NS7_ILi64EEEEEENS_10bfloat16_tEfNS_4arch4Sm80ELb0ELb0ELb1ELb1ELb0ELb0ELb0ELb0ELi2ELi4ELi4ELi4ELb0EEENS1_24CollectiveEpilogueBwdGQAISA_fSD_Li256ELb1ELb0EEENS1_19SingleTileSchedulerILb1ELb0ELb0ELi128EEEEEEEEEvNT_6ParamsE$_ZN4cute3eso3ESOILb0ELb0EJNS_6LayoutINS_5tupleIJNS3_IJNS_1CILi2EEES5_EEENS4_ILi8EEES6_EEENS3_IJNS3_IJNS4_ILi1EEEiEEENS4_ILi1024EEENS3_IJiiEEEEEEEEjEEC2ERKSE_RKj) ;  /* 0xffff32b000007944 */ /* 0x022fea0003c3ffff */
[----:B------:R-:W2:Y:S04]  /*12b10*/  LDL.64 R12, [R1+0x760] ;  /* 0x00076000010c7983 */ /* 0x000ea80000100a00 */
[----:B-1----:R1:W5:Y:S01]  /*12b20*/  LDL.64 R4, [R1+0x758] ;  /* 0x0007580001047983 */ /* 0x0023620000100a00 */
[----:B------:R-:W-:Y:S02]  /*12b30*/  MOV R9, R23 ;  /* 0x0000001700097202 */ /* 0x000fe40000000f00 */
[----:B------:R-:W-:Y:S01]  /*12b40*/  MOV R8, 0x12b70 ;  /* 0x00012b7000087802 */ /* 0x000fe20000000f00 */
[----:B--2---:R-:W-:-:S04]  /*12b50*/  IMAD.WIDE.U32 R2, R13, 0x2, R56 ;  /* 0x000000020d027825 */ /* 0x004fc800078e0038 */
[----:B-1---5:R-:W-:Y:S05]  /*12b60*/  CALL.REL.NOINC `($_ZN7cutlass13device_kernelIN5flash19enable_sm80_to_sm89INS1_16FlashAttnBwdSm80INS1_25CollectiveMainloopBwdSm80ILi2ELi2EN4cute5tupleIJNS5_1CILi128EEES8_NS7_ILi64EEEEEENS_10bfloat16_tEfNS_4arch4Sm80ELb0ELb0ELb1ELb1ELb0ELb0ELb0ELb0ELi2ELi4ELi4ELi4ELb0EEENS1_24CollectiveEpilogueBwdGQAISA_fSD_Li256ELb1ELb0EEENS1_19SingleTileSchedulerILb1ELb0ELb0ELi128EEEEEEEEEvNT_6ParamsE$_ZN4cute8smem_ptrIPN7cutlass10bfloat16_tEECI1NS_12iter_adaptorIS3_S4_EEES3_) ;  /* 0xffff824000007944 */ /* 0x022fea0003c3ffff */
[----:B-1----:R-:W2:Y:S01]  /*12b70*/  LDL.64 R2, [R1+0x758] ;  /* 0x0007580001027983 */ /* 0x002ea20000100a00 */
[----:B------:R-:W-:-:S03]  /*12b80*/  MOV R6, 0x12bb0 ;  /* 0x00012bb000067802 */ /* 0x000fc60000000f00 */
[----:B--2---:R1:W-:Y:S04]  /*12b90*/  STL.64 [R1+0x770], R2 ;  /* 0x0007700201007387 */ /* 0x0043e80000100a00 */
[----:B-1----:R-:W-:Y:S05]  /*12ba0*/  CALL.REL.NOINC `($_ZN7cutlass13device_kernelIN5flash19enable_sm80_to_sm89INS1_16FlashAttnBwdSm80INS1_25CollectiveMainloopBwdSm80ILi2ELi2EN4cute5tupleIJNS5_1CILi128EEES8_NS7_ILi64EEEEEENS_10bfloat16_tEfNS_4arch4Sm80ELb0ELb0ELb1ELb1ELb0ELb0ELb0ELb0ELi2ELi4ELi4ELi4ELb0EEENS1_24CollectiveEpilogueBwdGQAISA_fSD_Li256ELb1ELb0EEENS1_19SingleTileSchedulerILb1ELb0ELb0ELi128EEEEEEEEEvNT_6ParamsE$_ZN4cute3eso3ESOILb0ELb0EJNS_6LayoutINS_5tupleIJNS3_IJNS_1CILi2EEES5_EEENS4_ILi8EEES6_EEENS3_IJNS3_IJNS4_ILi1EEEiEEENS4_ILi1024EEENS3_IJiiEEEEEEEENS_10ViewEngineINS_8smem_ptrIPN7cutlass10bfloat16_tEEEEEEEC2ERKSE_RKSL_) ;  /* 0xffff319000007944 */ /* 0x002fea0003c3ffff */
[----:B-1----:R1:W5:Y:S04]  /*12bb0*/  LDL R5, [R1+0x75c] ;  /* 0x00075c0001057983 */ /* 0x0023680000100800 */
[----:B------:R1:W5:Y:S01]  /*12bc0*/  LDL R3, [R1+0x760] ;  /* 0x0007600001037983 */ /* 0x0003620000100800 */
[----:B------:R-:W-:-:S03]  /*12bd0*/  MOV R4, 0x12bf0 ;  /* 0x00012bf000047802 */ /* 0x000fc60000000f00 */
[----:B-1---5:R-:W-:Y:S05]  /*12be0*/  CALL.REL.NOINC `($_ZN7cutlass13device_kernelIN5flash19enable_sm80_to_sm89INS1_16FlashAttnBwdSm80INS1_25CollectiveMainloopBwdSm80ILi2ELi2EN4cute5tupleIJNS5_1CILi128EEES8_NS7_ILi64EEEEEENS_10bfloat16_tEfNS_4arch4Sm80ELb0ELb0ELb1ELb1ELb0ELb0ELb0ELb0ELi2ELi4ELi4ELi4ELb0EEENS1_24CollectiveEpilogueBwdGQAISA_fSD_Li256ELb1ELb0EEENS1_19SingleTileSchedulerILb1ELb0ELb0ELi128EEEEEEEEEvNT_6ParamsE$_ZZN4cute4takeILi1ELi3ENS_5tupleIJNS1_IJNS_1CILi1EEEiEEENS2_ILi1024EEENS1_IJiiEEEEEEEEDaRKT1_ENKUlDpRKT_E_clIJS5_S6_EEEDaSE_) ;  /* 0xffff989000007944 */ /* 0x022fea0003c3ffff */
[----:B------:R-:W-:Y:S02]  /*12bf0*/  MOV R4, 0x12c10 ;  /* 0x00012c1000047802 */ /* 0x000fe40000000f00 */
[----:B-1---5:R-:W-:Y:S05]  /*12c00*/  CALL.REL.NOINC `($_ZN7cutlass13device_kernelIN5flash19enable_sm80_to_sm89INS1_16FlashAttnBwdSm80INS1_25CollectiveMainloopBwdSm80ILi2ELi2EN4cute5tupleIJNS5_1CILi128EEES8_NS7_ILi64EEEEEENS_10bfloat16_tEfNS_4arch4Sm80ELb0ELb0ELb1ELb1ELb0ELb0ELb0ELb0ELi2ELi4ELi4ELi4ELb0EEENS1_24CollectiveEpilogueBwdGQAISA_fSD_Li256ELb1ELb0EEENS1_19SingleTileSchedulerILb1ELb0ELb0ELi128EEEEEEEEEvNT_6ParamsE$_ZZN4cute16flatten_to_tupleINS_5tupleIJNS_1CILi1024EEENS1_IJiiEEEEEEEEDaRKT_ENKUlRKT_E_clIS4_EEDaSB_) ;  /* 0xffff947000007944 */ /* 0x022fea0003c3ffff */
[----:B------:R1:W-:Y:S01]  /*12c10*/  STL.64 [R1+0x758], R2 ;  /* 0x0007580201007387 */ /* 0x0003e20000100a00 */
[----:B------:R-:W-:Y:S02]  /*12c20*/  MOV R5, R23 ;  /* 0x0000001700057202 */ /* 0x000fe40000000f00 */
[----:B------:R-:W-:Y:S02]  /*12c30*/  MOV R4, 0x12c50 ;  /* 0x00012c5000047802 */ /* 0x000fe40000000f00 */
[----:B-1----:R-:W-:Y:S05]  /*12c40*/  CALL.REL.NOINC `($_ZN7cutlass13device_kernelIN5flash19enable_sm80_to_sm89INS1_16FlashAttnBwdSm80INS1_25CollectiveMainloopBwdSm80ILi2ELi2EN4cute5tupleIJNS5_1CILi128EEES8_NS7_ILi64EEEEEENS_10bfloat16_tEfNS_4arch4Sm80ELb0ELb0ELb1ELb1ELb0ELb0ELb0ELb0ELi2ELi4ELi4ELi4ELb0EEENS1_24CollectiveEpilogueBwdGQAISA_fSD_Li256ELb1ELb0EEENS1_19SingleTileSchedulerILb1ELb0ELb0ELi128EEEEEEEEEvNT_6ParamsE$_ZZN4cute12filter_tupleINS_5tupleIJNS_1CILi1024EEENS1_IJiiEEEEEEZNS_16flatten_to_tupleIS5_EEDaRKT_EUlRKT_E_EEDaS9_OT0_ENKUlDpSC_E_clIJNS1_IJS3_EEES4_EEEDaSG_) ;  /* 0xffff891000007944 */ /* 0x002fea0003c3ffff */
        /* <DEDUP_REMOVED lines=22> */
[----:B--2--5:R-:W-:Y:S05]  /*12db0*/  CALL.REL.NOINC `($_ZN7cutlass13device_kernelIN5flash19enable_sm80_to_sm89INS1_16FlashAttnBwdSm80INS1_25CollectiveMainloopBwdSm80ILi2ELi2EN4cute5tupleIJNS5_1CILi128EEES8_NS7_ILi64EEEEEENS_10bfloat16_tEfNS_4arch4Sm80ELb0ELb0ELb1ELb1ELb0ELb0ELb0ELb0ELi2ELi4ELi4ELi4ELb0EEENS1_24CollectiveEpilogueBwdGQAISA_fSD_Li256ELb1ELb0EEENS1_19SingleTileSchedulerILb1ELb0ELb0ELi128EEEEEEEEEvNT_6ParamsE$_ZN4cute3eso3ESOILb1ELb0EJNS_10UnderscoreES2_S2_iEEC2ERKS2_S5_S5_RKi) ;  /* 0xffff436000007944 */ /* 0x024fea0003c3ffff */
[----:B------:R-:W-:Y:S01]  /*12dc0*/  ULDC.64 UR4, c[0x0][0x118] ;  /* 0x0000460000047ab9 */ /* 0x000fe20000000a00 */
[----:B------:R2:W5:Y:S04]  /*12dd0*/  LDL R7, [R1+0x758] ;  /* 0x0007580001077983 */ /* 0x0005680000100800 */
[----:B------:R2:W5:Y:S04]  /*12de0*/  LD.E R5, [R10.64] ;  /* 0x000000040a057980 */ /* 0x000568000c101900 */
[----:B-1----:R2:W5:Y:S01]  /*12df0*/  LD.E R3, [R10.64+0x4] ;  /* 0x000004040a037980 */ /* 0x002562000c101900 */
[----:B------:R-:W-:-:S03]  /*12e00*/  MOV R4, 0x12e20 ;  /* 0x00012e2000047802 */ /* 0x000fc60000000f00 */
[----:B--2--5:R-:W-:Y:S05]  /*12e10*/  CALL.REL.NOINC `($_ZN7cutlass13device_kernelIN5flash19enable_sm80_to_sm89INS1_16FlashAttnBwdSm80INS1_25CollectiveMainloopBwdSm80ILi2ELi2EN4cute5tupleIJNS5_1CILi128EEES8_NS7_ILi64EEEEEENS_10bfloat16_tEfNS_4arch4Sm80ELb0ELb0ELb1ELb1ELb0ELb0ELb0ELb0ELi2ELi4ELi4ELi4ELb0EEENS1_24CollectiveEpilogueBwdGQAISA_fSD_Li256ELb1ELb0EEENS1_19SingleTileSchedulerILb1ELb0ELb0ELi128EEEEEEEEEvNT_6ParamsE$_ZZN4cute5sliceINS_5tupleIJNS_10UnderscoreES2_S2_iEEENS1_IJNS1_IJNS_1CILi1EEENS4_ILi0EEEEEENS4_ILi4096EEENS1_IJiiEEENS1_IJS6_NS4_ILi8192EEEEEEEEEEEDaRKT_RKT0_ENKUlRKT_RKT0_E_clIS2_S9_EEDaSL_SO_) ;  /* 0xffff982000007944 */ /* 0x024fea0003c3ffff */
[----:B-----5:R2:W-:Y:S01]  /*12e20*/  STL.64 [R1+0x758], R2 ;  /* 0x0007580201007387 */ /* 0x0205e20000100a00 */
[----:B------:R-:W-:-:S02]  /*12e30*/  MOV R5, R23 ;  /* 0x0000001700057202 */ /* 0x000fc40000000f00 */
[----:B------:R-:W-:Y:S02]  /*12e40*/  MOV R4, 0x12e60 ;  /* 0x00012e6000047802 */ /* 0x000fe40000000f00 */
[----:B-12---:R-:W-:Y:S05]  /*12e50*/  CALL.REL.NOINC `($_ZN7cutlass13device_kernelIN5flash19enable_sm80_to_sm89INS1_16FlashAttnBwdSm80INS1_25CollectiveMainloopBwdSm80ILi2ELi2EN4cute5tupleIJNS5_1CILi128EEES8_NS7_ILi64EEEEEENS_10bfloat16_tEfNS_4arch4Sm80ELb0ELb0ELb1ELb1ELb0ELb0ELb0ELb0ELi2ELi4ELi4ELi4ELb0EEENS1_24CollectiveEpilogueBwdGQAISA_fSD_Li256ELb1ELb0EEENS1_19SingleTileSchedulerILb1ELb0ELb0ELi128EEEEEEEEEvNT_6ParamsE$_ZZN4cute12filter_tupleINS_5tupleIJNS_10UnderscoreES2_S2_iEEENS1_IJNS1_IJNS_1CILi1EEENS4_ILi0EEEEEENS4_ILi4096EEENS1_IJiiEEENS1_IJS6_NS4_ILi8192EEEEEEEEEZNS_5sliceIS3_SC_EEDaRKT_RKT0_EUlRKT_RKT0_E_EEDaSG_SJ_OT1_ENKUlDpSM_E_clIJNS1_IJS7_EEENS1_IJS8_EEENS1_IJS9_EEENS1_IJEEEEEEDaST_) ;  /* 0xffff841000007944 */ /* 0x006fea0003c3ffff */
[----:B-----5:R-:W-:Y:S02]  /*12e60*/  MOV R8, R3 ;  /* 0x0000000300087202 */ /* 0x020fe40000000f00 */
[----:B------:R-:W-:Y:S02]  /*12e70*/  MOV R4, 0x12e90 ;  /* 0x00012e9000047802 */ /* 0x000fe40000000f00 */
[----:B-1----:R-:W-:Y:S05]  /*12e80*/  CALL.REL.NOINC `($_ZN7cutlass13device_kernelIN5flash19enable_sm80_to_sm89INS1_16FlashAttnBwdSm80INS1_25CollectiveMainloopBwdSm80ILi2ELi2EN4cute5tupleIJNS5_1CILi128EEES8_NS7_ILi64EEEEEENS_10bfloat16_tEfNS_4arch4Sm80ELb0ELb0ELb1ELb1ELb0ELb0ELb0ELb0ELi2ELi4ELi4ELi4ELb0EEENS1_24CollectiveEpilogueBwdGQAISA_fSD_Li256ELb1ELb0EEENS1_19SingleTileSchedulerILb1ELb0ELb0ELi128EEEEEEEEEvNT_6ParamsE$_ZN4cute5tupleIJNS0_IJNS0_IJNS_1CILi8EEENS1_ILi1EEEEEENS1_ILi2EEENS0_IJS5_S5_EEEEEENS0_IJNS0_IJS3_NS1_ILi0EEEEEENS1_ILi4096EEENS0_IJiiEEEEEEEEC2ERKS7_RKSC_) ;  /* 0xffff779000007944 */ /* 0x002fea0003c3ffff */
[----:B-1----:R1:W5:Y:S01]  /*12e90*/  LDL.64 R2, [R1+0x758] ;  /* 0x0007580001027983 */ /* 0x0023620000100a00 */
[----:B------:R-:W-:Y:S02]  /*12ea0*/  SHF.L.U32 R4, R7, 0xd, RZ ;  /* 0x0000000d07047819 */ /* 0x000fe400000006ff */
[----:B------:R-:W-:-:S03]  /*12eb0*/  MOV R6, 0x12ee0 ;  /* 0x00012ee000067802 */ /* 0x000fc60000000f00 */
[----:B------:R1:W-:Y:S04]  /*12ec0*/  STL [R1+0x770], R4 ;  /* 0x0007700401007387 */ /* 0x0003e80000100800 */
[----:B-1---5:R-:W-:Y:S05]  /*12ed0*/  CALL.REL.NOINC `($_ZN7cutlass13device_kernelIN5flash19enable_sm80_to_sm89INS1_16FlashAttnBwdSm80INS1_25CollectiveMainloopBwdSm80ILi2ELi2EN4cute5tupleIJNS5_1CILi128EEES8_NS7_ILi64EEEEEENS_10bfloat16_tEfNS_4arch4Sm80ELb0ELb0ELb1ELb1ELb0ELb0ELb0ELb0ELi2ELi4ELi4ELi4ELb0EEENS1_24CollectiveEpilogueBwdGQAISA_fSD_Li256ELb1ELb0EEENS1_19SingleTileSchedulerILb1ELb0ELb0ELi128EEEEEEEEEvNT_6ParamsE$_ZN4cute3eso3ESOILb0ELb0EJNS_6LayoutINS_5tupleIJNS3_IJNS_1CILi8EEENS4_ILi1EEEEEENS4_ILi2EEENS3_IJS8_S8_EEEEEENS3_IJNS3_IJS6_NS4_ILi0EEEEEENS4_ILi4096EEENS3_IJiiEEEEEEEEiEEC2ERKSG_RKi) ;  /* 0xffff34d000007944 */ /* 0x022fea0003c3ffff */
[----:B------:R-:W-:Y:S01]  /*12ee0*/  ULDC.64 UR4, c[0x0][0x118] ;  /* 0x0000460000047ab9 */ /* 0x000fe20000000a00 */
[----:B-1----:R-:W2:Y:S04]  /*12ef0*/  LDL R2, [R1+0x760] ;  /* 0x0007600001027983 */ /* 0x002ea80000100800 */
[----:B------:R-:W2:Y:S04]  /*12f00*/  LD.E.64 R10, [R10.64+0x8] ;  /* 0x000008040a0a7980 */ /* 0x000ea8000c101b00 */
[----:B------:R1:W5:Y:S01]  /*12f10*/  LDL.64 R4, [R1+0x758] ;  /* 0x0007580001047983 */ /* 0x0003620000100a00 */
[----:B------:R-:W-:-:S02]  /*12f20*/  MOV R9, R23 ;  /* 0x0000001700097202 */ /* 0x000fc40000000f00 */
[----:B------:R-:W-:Y:S01]  /*12f30*/  MOV R8, 0x12f60 ;  /* 0x00012f6000087802 */ /* 0x000fe20000000f00 */
[----:B--2---:R-:W-:-:S04]  /*12f40*/  IMAD.WIDE R2, R2, 0x2, R10 ;  /* 0x0000000202027825 */ /* 0x004fc800078e020a */
[----:B-1---5:R-:W-:Y:S05]  /*12f50*/  CALL.REL.NOINC `($_ZN7cutlass13device_kernelIN5flash19enable_sm80_to_sm89INS1_16FlashAttnBwdSm80INS1_25CollectiveMainloopBwdSm80ILi2ELi2EN4cute5tupleIJNS5_1CILi128EEES8_NS7_ILi64EEEEEENS_10bfloat16_tEfNS_4arch4Sm80ELb0ELb0ELb1ELb1ELb0ELb0ELb0ELb0ELi2ELi4ELi4ELi4ELb0EEENS1_24CollectiveEpilogueBwdGQAISA_fSD_Li256ELb1ELb0EEENS1_19SingleTileSchedulerILb1ELb0ELb0ELi128EEEEEEEEEvNT_6ParamsE$_ZN4cute8smem_ptrIPN7cutlass10bfloat16_tEECI1NS_12iter_adaptorIS3_S4_EEES3_) ;  /* 0xffff7e5000007944 */ /* 0x022fea0003c3ffff */
[----:B-1----:R-:W2:Y:S01]  /*12f60*/  LDL.64 R2, [R1+0x758] ;  /* 0x0007580001027983 */ /* 0x002ea20000100a00 */
[----:B------:R-:W-:-:S03]  /*12f70*/  MOV R6, 0x12fa0 ;  /* 0x00012fa000067802 */ /* 0x000fc60000000f00 */
[----:B--2---:R1:W-:Y:S04]  /*12f80*/  STL.64 [R1+0x770], R2 ;  /* 0x0007700201007387 */ /* 0x0043e80000100a00 */
[----:B-1----:R-:W-:Y:S05]  /*12f90*/  CALL.REL.NOINC `($_ZN7cutlass13device_kernelIN5flash19enable_sm80_to_sm89INS1_16FlashAttnBwdSm80INS1_25CollectiveMainloopBwdSm80ILi2ELi2EN4cute5tupleIJNS5_1CILi128EEES8_NS7_ILi64EEEEEENS_10bfloat16_tEfNS_4arch4Sm80ELb0ELb0ELb1ELb1ELb0ELb0ELb0ELb0ELi2ELi4ELi4ELi4ELb0EEENS1_24CollectiveEpilogueBwdGQAISA_fSD_Li256ELb1ELb0EEENS1_19SingleTileSchedulerILb1ELb0ELb0ELi128EEEEEEEEEvNT_6ParamsE$_ZN4cute3eso3ESOILb0ELb0EJNS_6LayoutINS_5tupleIJNS3_IJNS_1CILi8EEENS4_ILi1EEEEEENS4_ILi2EEENS3_IJS8_S8_EEEEEENS3_IJNS3_IJS6_NS4_ILi0EEEEEENS4_ILi4096EEENS3_IJiiEEEEEEEENS_10ViewEngineINS_8smem_ptrIPN7cutlass10bfloat16_tEEEEEEEC2ERKSG_RKSN_) ;  /* 0xffff33a000007944 */ /* 0x002fea0003c3ffff */
[----:B------:R2:W5:Y:S04]  /*12fa0*/  LDL.64 R52, [R1+0x760] ;  /* 0x0007600001347983 */ /* 0x0005680000100a00 */
[----:B------:R2:W5:Y:S04]  /*12fb0*/  LDL.64 R50, [R24+0x30] ;  /* 0x0000300018327983 */ /* 0x0005680000100a00 */
[----:B------:R2:W5:Y:S01]  /*12fc0*/  LDL.64 R42, [R1+0x758] ;  /* 0x00075800012a7983 */ /* 0x0005620000100a00 */
[----:B------:R-:W-:Y:S01]  /*12fd0*/  IMAD.MOV.U32 R6, RZ, RZ, R16 ;  /* 0x000000ffff067224 */ /* 0x000fe200078e0010 */
[----:B-1----:R-:W-:-:S02]  /*12fe0*/  MOV R3, R17 ;  /* 0x0000001100037202 */ /* 0x002fc40000000f00 */
[----:B------:R-:W-:Y:S02]  /*12ff0*/  MOV R4, 0x13010 ;  /* 0x0001301000047802 */ /* 0x000fe40000000f00 */
[----:B--2--5:R-:W-:Y:S05]  /*13000*/  CALL.REL.NOINC `($_ZN7cutlass13device_kernelIN5flash19enable_sm80_to_sm89INS1_16FlashAttnBwdSm80INS1_25CollectiveMainloopBwdSm80ILi2ELi2EN4cute5tupleIJNS5_1CILi128EEES8_NS7_ILi64EEEEEENS_10bfloat16_tEfNS_4arch4Sm80ELb0ELb0ELb1ELb1ELb0ELb0ELb0ELb0ELi2ELi4ELi4ELi4ELb0EEENS1_24CollectiveEpilogueBwdGQAISA_fSD_Li256ELb1ELb0EEENS1_19SingleTileSchedulerILb1ELb0ELb0ELi128EEEEEEEEEvNT_6ParamsE$_ZN4cute3eso3ESOILb1ELb0EJNS_6LayoutINS_5tupleIJNS3_IJNS_1CILi8EEENS4_ILi1EEEEEENS4_ILi2EEENS4_ILi4EEEEEENS3_IJNS3_IJS6_NS4_ILi0EEEEEES5_NS4_ILi16EEEEEEEENS_10ViewEngineIPN7cutlass10bfloat16_tEEEEEC2ERKSF_RKSK_) ;  /* 0xffff6f7000007944 */ /* 0x024fea0003c3ffff */
[----:B------:R2:W5:Y:S01]  /*13010*/  LDL.64 R48, [R1+0x758] ;  /* 0x0007580001307983 */ /* 0x0005620000100a00 */
[----:B-1----:R-:W-:Y:S01]  /*13020*/  IMAD.MOV.U32 R6, RZ, RZ, R14 ;  /* 0x000000ffff067224 */ /* 0x002fe200078e000e */
[----:B------:R-:W-:Y:S02]  /*13030*/  MOV R3, R15 ;  /* 0x0000000f00037202 */ /* 0x000fe40000000f00 */
[----:B------:R-:W-:Y:S02]  /*13040*/  MOV R4, 0x13060 ;  /* 0x0001306000047802 */ /* 0x000fe40000000f00 */
[----:B--2--5:R-:W-:Y:S05]  /*13050*/  CALL.REL.NOINC `($_ZN7cutlass13device_kernelIN5flash19enable_sm80_to_sm89INS1_16FlashAttnBwdSm80INS1_25CollectiveMainloopBwdSm80ILi2ELi2EN4cute5tupleIJNS5_1CILi128EEES8_NS7_ILi64EEEEEENS_10bfloat16_tEfNS_4arch4Sm80ELb0ELb0ELb1ELb1ELb0ELb0ELb0ELb0ELi2ELi4ELi4ELi4ELb0EEENS1_24CollectiveEpilogueBwdGQAISA_fSD_Li256ELb1ELb0EEENS1_19SingleTileSchedulerILb1ELb0ELb0ELi128EEEEEEEEEvNT_6ParamsE$_ZN4cute3eso3ESOILb1ELb0EJNS_6LayoutINS_5tupleIJNS3_IJNS_1CILi8EEENS4_ILi1EEEEEENS4_ILi4EEES8_EEENS3_IJNS3_IJS6_NS4_ILi0EEEEEES5_NS4_ILi32EEEEEEEENS_10ViewEngineIPN7cutlass10bfloat16_tEEEEEC2ERKSE_RKSJ_) ;  /* 0xffff716000007944 */ /* 0x024fea0003c3ffff */
[----:B------:R2:W5:Y:S01]  /*13060*/  LDL.64 R46, [R1+0x758] ;  /* 0x00075800012e7983 */ /* 0x0005620000100a00 */
[----:B------:R-:W-:Y:S01]  /*13070*/  IMAD.MOV.U32 R9, RZ, RZ, R23 ;  /* 0x000000ffff097224 */ /* 0x000fe200078e0017 */
[----:B-1----:R-:W-:Y:S01]  /*13080*/  MOV R2, R52 ;  /* 0x0000003400027202 */ /* 0x002fe20000000f00 */
[----:B------:R-:W-:Y:S01]  /*13090*/  IMAD.MOV.U32 R3, RZ, RZ, R53 ;  /* 0x000000ffff037224 */ /* 0x000fe200078e0035 */
[----:B------:R-:W-:Y:S02]  /*130a0*/  MOV R8, 0x130c0 ;  /* 0x000130c000087802 */ /* 0x000fe40000000f00 */
[----:B--2--5:R-:W-:Y:S05]  /*130b0*/  CALL.REL.NOINC `($_ZN7cutlass13device_kernelIN5flash19enable_sm80_to_sm89INS1_16FlashAttnBwdSm80INS1_25CollectiveMainloopBwdSm80ILi2ELi2EN4cute5tupleIJNS5_1CILi128EEES8_NS7_ILi64EEEEEENS_10bfloat16_tEfNS_4arch4Sm80ELb0ELb0ELb1ELb1ELb0ELb0ELb0ELb0ELi2ELi4ELi4ELi4ELb0EEENS1_24CollectiveEpilogueBwdGQAISA_fSD_Li256ELb1ELb0EEENS1_19SingleTileSchedulerILb1ELb0ELb0ELi128EEEEEEEEEvNT_6ParamsE$_ZN4cute8smem_ptrIPN7cutlass10bfloat16_tEECI1NS_12iter_adaptorIS3_S4_EEES3_) ;  /* 0xffff7cf000007944 */ /* 0x024fea0003c3ffff */
[----:B-1----:R1:W5:Y:S01]  /*130c0*/  LDL.64 R2, [R1+0x758] ;  /* 0x0007580001027983 */ /* 0x0023620000100a00 */
[----:B------:R-:W-:Y:S02]  /*130d0*/  MOV R64, R23 ;  /* 0x0000001700407202 */ /* 0x000fe40000000f00 */
[----:B------:R-:W-:-:S02]  /*130e0*/  MOV R6, 0x13100 ;  /* 0x0001310000067802 */ /* 0x000fc40000000f00 */
[----:B-1---5:R-:W-:Y:S05]  /*130f0*/  CALL.REL.NOINC `($_ZN7cutlass13device_kernelIN5flash19enable_sm80_to_sm89INS1_16FlashAttnBwdSm80INS1_25CollectiveMainloopBwdSm80ILi2ELi2EN4cute5tupleIJNS5_1CILi128EEES8_NS7_ILi64EEEEEENS_10bfloat16_tEfNS_4arch4Sm80ELb0ELb0ELb1ELb1ELb0ELb0ELb0ELb0ELi2ELi4ELi4ELi4ELb0EEENS1_24CollectiveEpilogueBwdGQAISA_fSD_Li256ELb1ELb0EEENS1_19SingleTileSchedulerILb1ELb0ELb0ELi128EEEEEEEEEvNT_6ParamsE$_ZN4cute3eso3ESOILb1ELb0EJNS_6LayoutINS_5tupleIJNS3_IJNS_1CILi8EEENS4_ILi1EEEEEENS4_ILi2EEEEEENS3_IJNS3_IJS6_NS4_ILi0EEEEEENS4_ILi4096EEEEEEEENS_10ViewEngineINS_8smem_ptrIPN7cutlass10bfloat16_tEEEEEEEC2ERKSE_RKSL_) ;  /* 0xffff6bf000007944 */ /* 0x022fea0003c3ffff */
[----:B-1----:R1:W5:Y:S01]  /*13100*/  LDL.64 R4, [R1+0x758] ;  /* 0x0007580001047983 */ /* 0x0023620000100a00 */
[----:B------:R-:W-:Y:S01]  /*13110*/  IMAD.MOV.U32 R64, RZ, RZ, R23 ;  /* 0x000000ffff407224 */ /* 0x000fe200078e0017 */
[----:B------:R-:W-:Y:S01]  /*13120*/  MOV R6, R48 ;  /* 0x0000003000067202 */ /* 0x000fe20000000f00 */
[----:B------:R-:W-:Y:S01]  /*13130*/  IMAD.MOV.U32 R9, RZ, RZ, R49 ;  /* 0x000000ffff097224 */ /* 0x000fe200078e0031 */
[----:B------:R-:W-:-:S02]  /*13140*/  MOV R8, 0x13160 ;  /* 0x0001316000087802 */ /* 0x000fc40000000f00 */
[----:B-1---5:R-:W-:Y:S05]  /*13150*/  CALL.REL.NOINC `($_ZN7cutlass13device_kernelIN5flash19enable_sm80_to_sm89INS1_16FlashAttnBwdSm80INS1_25CollectiveMainloopBwdSm80ILi2ELi2EN4cute5tupleIJNS5_1CILi128EEES8_NS7_ILi64EEEEEENS_10bfloat16_tEfNS_4arch4Sm80ELb0ELb0ELb1ELb1ELb0ELb0ELb0ELb0ELi2ELi4ELi4ELi4ELb0EEENS1_24CollectiveEpilogueBwdGQAISA_fSD_Li256ELb1ELb0EEENS1_19SingleTileSchedulerILb1ELb0ELb0ELi128EEEEEEEEEvNT_6ParamsE$_ZN4cute3eso3ESOILb1ELb0EJNS_6LayoutINS_5tupleIJNS3_IJNS_1CILi8EEENS4_ILi1EEEEEENS4_ILi2EEEEEENS3_IJNS3_IJS6_NS4_ILi0EEEEEES5_EEEEENS_10ViewEngineIPN7cutlass10bfloat16_tEEEEEC2ERKSD_RKSI_) ;  /* 0xffff6d2000007944 */ /* 0x022fea0003c3ffff */
[----:B------:R2:W5:Y:S01]  /*13160*/  LDL.64 R2, [R1+0x758] ;  /* 0x0007580001027983 */ /* 0x0005620000100a00 */
[----:B-1----:R-:W-:Y:S01]  /*13170*/  IMAD.MOV.U32 R7, RZ, RZ, R5 ;  /* 0x000000ffff077224 */ /* 0x002fe200078e0005 */
[----:B------:R-:W-:-:S02]  /*13180*/  MOV R64, R23 ;  /* 0x0000001700407202 */ /* 0x000fc40000000f00 */
[----:B------:R-:W-:Y:S02]  /*13190*/  MOV R6, 0x131b0 ;  /* 0x000131b000067802 */ /* 0x000fe40000000f00 */
[----:B--2--5:R-:W-:Y:S05]  /*131a0*/  CALL.REL.NOINC `($_ZN7cutlass13device_kernelIN5flash19enable_sm80_to_sm89INS1_16FlashAttnBwdSm80INS1_25CollectiveMainloopBwdSm80ILi2ELi2EN4cute5tupleIJNS5_1CILi128EEES8_NS7_ILi64EEEEEENS_10bfloat16_tEfNS_4arch4Sm80ELb0ELb0ELb1ELb1ELb0ELb0ELb0ELb0ELi2ELi4ELi4ELi4ELb0EEENS1_24CollectiveEpilogueBwdGQAISA_fSD_Li256ELb1ELb0EEENS1_19SingleTileSchedulerILb1ELb0ELb0ELi128EEEEEEEEEvNT_6ParamsE$_ZN4cute3eso3ESOILb1ELb0EJNS_6LayoutINS_5tupleIJNS3_IJNS_1CILi8EEENS4_ILi1EEEEEENS3_IJNS4_ILi2EEEEEEEEENS3_IJNS3_IJS6_NS4_ILi0EEEEEENS3_IJNS4_ILi4096EEEEEEEEEEENS_10ViewEngineINS_8smem_ptrIPN7cutlass10bfloat16_tEEEEEEEC2ERKSG_RKSN_) ;  /* 0xffff691000007944 */ /* 0x024fea0003c3ffff */
[----:B------:R2:W5:Y:S01]  /*131b0*/  LDL.64 R6, [R1+0x758] ;  /* 0x0007580001067983 */ /* 0x0005620000100a00 */
[----:B-1----:R-:W-:Y:S01]  /*131c0*/  IMAD.MOV.U32 R5, RZ, RZ, R3 ;  /* 0x000000ffff057224 */ /* 0x002fe200078e0003 */
[----:B------:R-:W-:Y:S02]  /*131d0*/  MOV R64, R23 ;  /* 0x0000001700407202 */ /* 0x000fe40000000f00 */
[----:B------:R-:W-:Y:S02]  /*131e0*/  MOV R4, 0x13200 ;  /* 0x0001320000047802 */ /* 0x000fe40000000f00 */
[----:B--2--5:R-:W-:Y:S05]  /*131f0*/  CALL.REL.NOINC `($_ZN7cutlass13device_kernelIN5flash19enable_sm80_to_sm89INS1_16FlashAttnBwdSm80INS1_25CollectiveMainloopBwdSm80ILi2ELi2EN4cute5tupleIJNS5_1CILi128EEES8_NS7_ILi64EEEEEENS_10bfloat16_tEfNS_4arch4Sm80ELb0ELb0ELb1ELb1ELb0ELb0ELb0ELb0ELi2ELi4ELi4ELi4ELb0EEENS1_24CollectiveEpilogueBwdGQAISA_fSD_Li256ELb1ELb0EEENS1_19SingleTileSchedulerILb1ELb0ELb0ELi128EEEEEEEEEvNT_6ParamsE$_ZN4cute3eso3ESOILb1ELb0EJNS_6LayoutINS_5tupleIJNS3_IJNS_1CILi8EEENS4_ILi1EEEEEENS3_IJNS4_ILi2EEEEEEEEENS3_IJNS3_IJS6_NS4_ILi0EEEEEENS3_IJS5_EEEEEEEENS_10ViewEngineIPN7cutlass10bfloat16_tEEEEEC2ERKSF_RKSK_) ;  /* 0xffff69d000007944 */ /* 0x024fea0003c3ffff */
[----:B-1----:R1:W5:Y:S01]  /*13200*/  LDL.64 R2, [R1+0x758] ;  /* 0x0007580001027983 */ /* 0x0023620000100a00 */
[----:B------:R-:W-:Y:S02]  /*13210*/  MOV R64, R23 ;  /* 0x0000001700407202 */ /* 0x000fe40000000f00 */
[----:B------:R-:W-:Y:S02]  /*13220*/  MOV R8, 0x13240 ;  /* 0x0001324000087802 */ /* 0x000fe40000000f00 */
[----:B-1---5:R-:W-:Y:S05]  /*13230*/  CALL.REL.NOINC `($_ZN7cutlass13device_kernelIN5flash19enable_sm80_to_sm89INS1_16FlashAttnBwdSm80INS1_25CollectiveMainloopBwdSm80ILi2ELi2EN4cute5tupleIJNS5_1CILi128EEES8_NS7_ILi64EEEEEENS_10bfloat16_tEfNS_4arch4Sm80ELb0ELb0ELb1ELb1ELb0ELb0ELb0ELb0ELi2ELi4ELi4ELi4ELb0EEENS1_24CollectiveEpilogueBwdGQAISA_fSD_Li256ELb1ELb0EEENS1_19SingleTileSchedulerILb1ELb0ELb0ELi128EEEEEEEEEvNT_6ParamsE$_ZN4cute3eso3ESOILb1ELb0EJNS_6LayoutINS_5tupleIJNS3_IJNS3_IJNS_1CILi8EEENS4_ILi1EEEEEES6_EEENS3_IJNS3_IJS6_S6_EEENS4_ILi2EEEEEEEEENS3_IJNS3_IJNS3_IJS6_NS4_ILi0EEEEEESD_EEENS3_IJNS3_IJSD_SD_EEES5_EEEEEEEENS_10ViewEngineIPN7cutlass10bfloat16_tEEEEEC2ERKSJ_RKSO_) ;  /* 0xffff5b3000007944 */ /* 0x022fea0003c3ffff */
[----:B-1----:R1:W5:Y:S01]  /*13240*/  LDL.64 R4, [R1+0x758] ;  /* 0x0007580001047983 */ /* 0x0023620000100a00 */
[----:B------:R-:W-:Y:S02]  /*13250*/  MOV R64, R23 ;  /* 0x0000001700407202 */ /* 0x000fe40000000f00 */
[----:B------:R-:W-:-:S02]  /*13260*/  MOV R8, 0x13280 ;  /* 0x0001328000087802 */ /* 0x000fc40000000f00 */
[----:B-1---5:R-:W-:Y:S05]  /*13270*/  CALL.REL.NOINC `($_ZN7cutlass13device_kernelIN5flash19enable_sm80_to_sm89INS1_16FlashAttnBwdSm80INS1_25CollectiveMainloopBwdSm80ILi2ELi2EN4cute5tupleIJNS5_1CILi128EEES8_NS7_ILi64EEEEEENS_10bfloat16_tEfNS_4arch4Sm80ELb0ELb0ELb1ELb1ELb0ELb0ELb0ELb0ELi2ELi4ELi4ELi4ELb0EEENS1_24CollectiveEpilogueBwdGQAISA_fSD_Li256ELb1ELb0EEENS1_19SingleTileSchedulerILb1ELb0ELb0ELi128EEEEEEEEEvNT_6ParamsE$_ZN4cute3eso3ESOILb1ELb0EJNS_6LayoutINS_5tupleIJNS3_IJNS3_IJNS_1CILi8EEENS4_ILi1EEEEEES6_EEENS3_IJNS3_IJS6_S6_EEENS4_ILi2EEEEEEEEENS3_IJNS3_IJNS3_IJS6_NS4_ILi0EEEEEESD_EEENS3_IJNS3_IJSD_SD_EEENS4_ILi4096EEEEEEEEEEENS_10ViewEngineINS_8smem_ptrIPN7cutlass10bfloat16_tEEEEEEEC2ERKSK_RKSR_) ;  /* 0xffff5a1000007944 */ /* 0x022fea0003c3ffff */
[----:B-1----:R1:W5:Y:S01]  /*13280*/  LDL.64 R2, [R1+0x758] ;  /* 0x0007580001027983 */ /* 0x0023620000100a00 */
[----:B------:R-:W-:Y:S01]  /*13290*/  IMAD.MOV.U32 R6, RZ, RZ, R4 ;  /* 0x000000ffff067224 */ /* 0x000fe200078e0004 */
[----:B------:R-:W-:Y:S01]  /*132a0*/  MOV R9, R5 ;  /* 0x0000000500097202 */ /* 0x000fe20000000f00 */
[----:B------:R-:W-:Y:S01]  /*132b0*/  IMAD.MOV.U32 R64, RZ, RZ, R23 ;  /* 0x000000ffff407224 */ /* 0x000fe200078e0017 */
[----:B------:R-:W-:-:S02]  /*132c0*/  MOV R8, 0x132e0 ;  /* 0x000132e000087802 */ /* 0x000fc40000000f00 */
[----:B-1---5:R-:W-:Y:S05]  /*132d0*/  CALL.REL.NOINC `($_ZN7cutlass13device_kernelIN5flash19enable_sm80_to_sm89INS1_16FlashAttnBwdSm80INS1_25CollectiveMainloopBwdSm80ILi2ELi2EN4cute5tupleIJNS5_1CILi128EEES8_NS7_ILi64EEEEEENS_10bfloat16_tEfNS_4arch4Sm80ELb0ELb0ELb1ELb1ELb0ELb0ELb0ELb0ELi2ELi4ELi4ELi4ELb0EEENS1_24CollectiveEpilogueBwdGQAISA_fSD_Li256ELb1ELb0EEENS1_19SingleTileSchedulerILb1ELb0ELb0ELi128EEEEEEEEEvNT_6ParamsE$_ZN4cute3eso3ESOILb1ELb0EJNS_6LayoutINS_5tupleIJNS3_IJNS_1CILi8EEENS4_ILi1EEEEEENS4_ILi2EEEEEENS3_IJNS3_IJS6_NS4_ILi0EEEEEES5_EEEEENS_10ViewEngineIPN7cutlass10bfloat16_tEEEEEC2ERKSD_RKSI_) ;  /* 0xffff6ba000007944 */ /* 0x022fea0003c3ffff */
[----:B------:R2:W5:Y:S01]  /*132e0*/  LDL.64 R56, [R1+0x758] ;  /* 0x0007580001387983 */ /* 0x0005620000100a00 */
[----:B------:R-:W-:-:S02]  /*132f0*/  MOV R9, R23 ;  /* 0x0000001700097202 */ /* 0x000fc40000000f00 */
[----:B------:R-:W-:Y:S02]  /*13300*/  MOV R8, 0x13320 ;  /* 0x0001332000087802 */ /* 0x000fe40000000f00 */
[----:B-12--5:R-:W-:Y:S05]  /*13310*/  CALL.REL.NOINC `($_ZN7cutlass13device_kernelIN5flash19enable_sm80_to_sm89INS1_16FlashAttnBwdSm80INS1_25CollectiveMainloopBwdSm80ILi2ELi2EN4cute5tupleIJNS5_1CILi128EEES8_NS7_ILi64EEEEEENS_10bfloat16_tEfNS_4arch4Sm80ELb0ELb0ELb1ELb1ELb0ELb0ELb0ELb0ELi2ELi4ELi4ELi4ELb0EEENS1_24CollectiveEpilogueBwdGQAISA_fSD_Li256ELb1ELb0EEENS1_19SingleTileSchedulerILb1ELb0ELb0ELi128EEEEEEEEEvNT_6ParamsE$_ZN4cute8smem_ptrIPN7cutlass10bfloat16_tEECI1NS_12iter_adaptorIS3_S4_EEES3_) ;  /* 0xffff7a9000007944 */ /* 0x026fea0003c3ffff */
[----:B-1----:R1:W5:Y:S01]  /*13320*/  LDL.64 R2, [R1+0x758] ;  /* 0x0007580001027983 */ /* 0x0023620000100a00 */
[----:B------:R-:W-:Y:S02]  /*13330*/  MOV R64, R23 ;  /* 0x0000001700407202 */ /* 0x000fe40000000f00 */
[----:B------:R-:W-:Y:S02]  /*13340*/  MOV R6, 0x13360 ;  /* 0x0001336000067802 */ /* 0x000fe40000000f00 */
[----:B-1---5:R-:W-:Y:S05]  /*13350*/  CALL.REL.NOINC `($_ZN7cutlass13device_kernelIN5flash19enable_sm80_to_sm89INS1_16FlashAttnBwdSm80INS1_25CollectiveMainloopBwdSm80ILi2ELi2EN4cute5tupleIJNS5_1CILi128EEES8_NS7_ILi64EEEEEENS_10bfloat16_tEfNS_4arch4Sm80ELb0ELb0ELb1ELb1ELb0ELb0ELb0ELb0ELi2ELi4ELi4ELi4ELb0EEENS1_24CollectiveEpilogueBwdGQAISA_fSD_Li256ELb1ELb0EEENS1_19SingleTileSchedulerILb1ELb0ELb0ELi128EEEEEEEEEvNT_6ParamsE$_ZN4cute3eso3ESOILb1ELb0EJNS_6LayoutINS_5tupleIJNS3_IJNS_1CILi8EEENS4_ILi1EEEEEENS4_ILi2EEEEEENS3_IJNS3_IJS6_NS4_ILi0EEEEEENS4_ILi4096EEEEEEEENS_10ViewEngineINS_8smem_ptrIPN7cutlass10bfloat16_tEEEEEEEC2ERKSE_RKSL_) ;  /* 0xffff699000007944 */ /* 0x022fea0003c3ffff */
[----:B------:R2:W5:Y:S01]  /*13360*/  LDL.64 R58, [R1+0x758] ;  /* 0x00075800013a7983 */ /* 0x0005620000100a00 */
[----:B-1----:R-:W-:Y:S01]  /*13370*/  IMAD.MOV.U32 R2, RZ, RZ, R23 ;  /* 0x000000ffff027224 */ /* 0x002fe200078e0017 */
[----:B------:R-:W-:Y:S02]  /*13380*/  MOV R3, RZ ;  /* 0x000000ff00037202 */ /* 0x000fe40000000f00 */
[----:B------:R-:W-:Y:S02]  /*13390*/  MOV R10, 0x133b0 ;  /* 0x000133b0000a7802 */ /* 0x000fe40000000f00 */
[----:B--2--5:R-:W-:Y:S05]  /*133a0*/  CALL.REL.NOINC `($_ZN7cutlass13device_kernelIN5flash19enable_sm80_to_sm89INS1_16FlashAttnBwdSm80INS1_25CollectiveMainloopBwdSm80ILi2ELi2EN4cute5tupleIJNS5_1CILi128EEES8_NS7_ILi64EEEEEENS_10bfloat16_tEfNS_4arch4Sm80ELb0ELb0ELb1ELb1ELb0ELb0ELb0ELb0ELi2ELi4ELi4ELi4ELb0EEENS1_24CollectiveEpilogueBwdGQAISA_fSD_Li256ELb1ELb0EEENS1_19SingleTileSchedulerILb1ELb0ELb0ELi128EEEEEEEEEvNT_6ParamsE$_ZN4cute3eso3ESOILb1ELb0EJNS_10UnderscoreEiEEC2ERKS2_RKi) ;  /* 0xffff3df000007944 */ /* 0x024fea0003c3ffff */
[----:B-1----:R-:W2:Y:S01]  /*133b0*/  LDL R3, [R1+0x758] ;  /* 0x0007580001037983 */ /* 0x002ea20000100800 */
[----:B------:R-:W-:Y:S01]  /*133c0*/  IMAD.MOV.U32 R2, RZ, RZ, R23 ;  /* 0x000000ffff027224 */ /* 0x000fe200078e0017 */
[----:B------:R-:W-:Y:S02]  /*133d0*/  MOV R6, 0x13400 ;  /* 0x0001340000067802 */ /* 0x000fe40000000f00 */
[----:B--2---:R-:W-:-:S02]  /*133e0*/  SHF.L.U32 R3, R3, 0xc, RZ ;  /* 0x0000000c03037819 */ /* 0x004fc400000006ff */
[----:B------:R-:W-:Y:S05]  /*133f0*/  CALL.REL.NOINC `($_ZN7cutlass13device_kernelIN5flash19enable_sm80_to_sm89INS1_16FlashAttnBwdSm80INS1_25CollectiveMainloopBwdSm80ILi2ELi2EN4cute5tupleIJNS5_1CILi128EEES8_NS7_ILi64EEEEEENS_10bfloat16_tEfNS_4arch4Sm80ELb0ELb0ELb1ELb1ELb0ELb0ELb0ELb0ELi2ELi4ELi4ELi4ELb0EEENS1_24CollectiveEpilogueBwdGQAISA_fSD_Li256ELb1ELb0EEENS1_19SingleTileSchedulerILb1ELb0ELb0ELi128EEEEEEEEEvNT_6ParamsE$_ZN4cute3eso3ESOILb1ELb0EJNS_6LayoutINS_5tupleIJNS3_IJNS_1CILi8EEENS4_ILi1EEEEEEEEENS3_IJNS3_IJS6_NS4_ILi0EEEEEEEEEEEiEEC2ERKSC_RKi) ;  /* 0xffff663000007944 */ /* 0x000fea0003c3ffff */
[----:B-1----:R-:W2:Y:S01]  /*13400*/  LDL R3, [R1+0x758] ;  /* 0x0007580001037983 */ /* 0x002ea20000100800 */
[----:B------:R-:W-:-:S02]  /*13410*/  MOV R9, R23 ;  /* 0x0000001700097202 */ /* 0x000fc40000000f00 */
[----:B------:R-:W-:Y:S01]  /*13420*/  MOV R8, 0x13450 ;  /* 0x0001345000087802 */ /* 0x000fe20000000f00 */
[----:B--2---:R-:W-:-:S04]  /*13430*/  IMAD.WIDE R2, R3, 0x2, R58 ;  /* 0x0000000203027825 */ /* 0x004fc800078e023a */
[----:B------:R-:W-:Y:S05]  /*13440*/  CALL.REL.NOINC `($_ZN7cutlass13device_kernelIN5flash19enable_sm80_to_sm89INS1_16FlashAttnBwdSm80INS1_25CollectiveMainloopBwdSm80ILi2ELi2EN4cute5tupleIJNS5_1CILi128EEES8_NS7_ILi64EEEEEENS_10bfloat16_tEfNS_4arch4Sm80ELb0ELb0ELb1ELb1ELb0ELb0ELb0ELb0ELi2ELi4ELi4ELi4ELb0EEENS1_24CollectiveEpilogueBwdGQAISA_fSD_Li256ELb1ELb0EEENS1_19SingleTileSchedulerILb1ELb0ELb0ELi128EEEEEEEEEvNT_6ParamsE$_ZN4cute8smem_ptrIPN7cutlass10bfloat16_tEECI1NS_12iter_adaptorIS3_S4_EEES3_) ;  /* 0xffff796000007944 */ /* 0x000fea0003c3ffff */
[----:B-1----:R1:W5:Y:S01]  /*13450*/  LDL.64 R2, [R1+0x758] ;  /* 0x0007580001027983 */ /* 0x0023620000100a00 */
[----:B------:R-:W-:Y:S02]  /*13460*/  MOV R6, R23 ;  /* 0x0000001700067202 */ /* 0x000fe40000000f00 */
[----:B------:R-:W-:Y:S02]  /*13470*/  MOV R8, 0x13490 ;  /* 0x0001349000087802 */ /* 0x000fe40000000f00 */
[----:B-1---5:R-:W-:Y:S05]  /*13480*/  CALL.REL.NOINC `($_ZN7cutlass13device_kernelIN5flash19enable_sm80_to_sm89INS1_16FlashAttnBwdSm80INS1_25CollectiveMainloopBwdSm80ILi2ELi2EN4cute5tupleIJNS5_1CILi128EEES8_NS7_ILi64EEEEEENS_10bfloat16_tEfNS_4arch4Sm80ELb0ELb0ELb1ELb1ELb0ELb0ELb0ELb0ELi2ELi4ELi4ELi4ELb0EEENS1_24CollectiveEpilogueBwdGQAISA_fSD_Li256ELb1ELb0EEENS1_19SingleTileSchedulerILb1ELb0ELb0ELi128EEEEEEEEEvNT_6ParamsE$_ZN4cute3eso3ESOILb1ELb0EJNS_6LayoutINS_5tupleIJNS3_IJNS_1CILi8EEENS4_ILi1EEEEEEEEENS3_IJNS3_IJS6_NS4_ILi0EEEEEEEEEEENS_10ViewEngineINS_8smem_ptrIPN7cutlass10bfloat16_tEEEEEEEC2ERKSC_RKSJ_) ;  /* 0xffff651000007944 */ /* 0x022fea0003c3ffff */
[----:B------:R2:W5:Y:S01]  /*13490*/  LDL.64 R4, [R1+0x758] ;  /* 0x0007580001047983 */ /* 0x0005620000100a00 */
[----:B-1----:R-:W-:Y:S01]  /*134a0*/  IMAD.MOV.U32 R2, RZ, RZ, R23 ;  /* 0x000000ffff027224 */ /* 0x002fe200078e0017 */
[----:B------:R-:W-:Y:S02]  /*134b0*/  MOV R3, RZ ;  /* 0x000000ff00037202 */ /* 0x000fe40000000f00 */
[----:B------:R-:W-:Y:S02]  /*134c0*/  MOV R10, 0x134e0 ;  /* 0x000134e0000a7802 */ /* 0x000fe40000000f00 */
[----:B--2--5:R-:W-:Y:S05]  /*134d0*/  CALL.REL.NOINC `($_ZN7cutlass13device_kernelIN5flash19enable_sm80_to_sm89INS1_16FlashAttnBwdSm80INS1_25CollectiveMainloopBwdSm80ILi2ELi2EN4cute5tupleIJNS5_1CILi128EEES8_NS7_ILi64EEEEEENS_10bfloat16_tEfNS_4arch4Sm80ELb0ELb0ELb1ELb1ELb0ELb0ELb0ELb0ELi2ELi4ELi4ELi4ELb0EEENS1_24CollectiveEpilogueBwdGQAISA_fSD_Li256ELb1ELb0EEENS1_19SingleTileSchedulerILb1ELb0ELb0ELi128EEEEEEEEEvNT_6ParamsE$_ZN4cute3eso3ESOILb1ELb0EJNS_10UnderscoreEiEEC2ERKS2_RKi) ;  /* 0xffff3cc000007944 */ /* 0x024fea0003c3ffff */
[----:B-1----:R-:W2:Y:S01]  /*134e0*/  LDL R3, [R1+0x758] ;  /* 0x0007580001037983 */ /* 0x002ea20000100800 */
[----:B------:R-:W-:Y:S01]  /*134f0*/  IMAD.MOV.U32 R2, RZ, RZ, R23 ;  /* 0x000000ffff027224 */ /* 0x000fe200078e0017 */
[----:B------:R-:W-:-:S02]  /*13500*/  MOV R6, 0x13530 ;  /* 0x0001353000067802 */ /* 0x000fc40000000f00 */
[----:B--2---:R-:W-:Y:S02]  /*13510*/  SHF.L.U32 R3, R3, 0x3, RZ ;  /* 0x0000000303037819 */ /* 0x004fe400000006ff */
[----:B------:R-:W-:Y:S05]  /*13520*/  CALL.REL.NOINC `($_ZN7cutlass13device_kernelIN5flash19enable_sm80_to_sm89INS1_16FlashAttnBwdSm80INS1_25CollectiveMainloopBwdSm80ILi2ELi2EN4cute5tupleIJNS5_1CILi128EEES8_NS7_ILi64EEEEEENS_10bfloat16_tEfNS_4arch4Sm80ELb0ELb0ELb1ELb1ELb0ELb0ELb0ELb0ELi2ELi4ELi4ELi4ELb0EEENS1_24CollectiveEpilogueBwdGQAISA_fSD_Li256ELb1ELb0EEENS1_19SingleTileSchedulerILb1ELb0ELb0ELi128EEEEEEEEEvNT_6ParamsE$_ZN4cute3eso3ESOILb1ELb0EJNS_6LayoutINS_5tupleIJNS3_IJNS_1CILi8EEENS4_ILi1EEEEEEEEENS3_IJNS3_IJS6_NS4_ILi0EEEEEEEEEEEiEEC2ERKSC_RKi) ;  /* 0xffff650000007944 */ /* 0x000fea0003c3ffff */
[----:B-1----:R-:W2:Y:S01]  /*13530*/  LDL R3, [R1+0x758] ;  /* 0x0007580001037983 */ /* 0x002ea20000100800 */
[----:B------:R-:W-:Y:S02]  /*13540*/  MOV R64, R23 ;  /* 0x0000001700407202 */ /* 0x000fe40000000f00 */
[----:B------:R-:W-:Y:S01]  /*13550*/  MOV R6, 0x13590 ;  /* 0x0001359000067802 */ /* 0x000fe20000000f00 */
[----:B--2---:R-:W-:-:S05]  /*13560*/  IMAD.WIDE R2, R3, 0x2, R56 ;  /* 0x0000000203027825 */ /* 0x004fca00078e0238 */
[----:B------:R-:W-:Y:S02]  /*13570*/  MOV R8, R2 ;  /* 0x0000000200087202 */ /* 0x000fe40000000f00 */
[----:B------:R-:W-:Y:S05]  /*13580*/  CALL.REL.NOINC `($_ZN7cutlass13device_kernelIN5flash19enable_sm80_to_sm89INS1_16FlashAttnBwdSm80INS1_25CollectiveMainloopBwdSm80ILi2ELi2EN4cute5tupleIJNS5_1CILi128EEES8_NS7_ILi64EEEEEENS_10bfloat16_tEfNS_4arch4Sm80ELb0ELb0ELb1ELb1ELb0ELb0ELb0ELb0ELi2ELi4ELi4ELi4ELb0EEENS1_24CollectiveEpilogueBwdGQAISA_fSD_Li256ELb1ELb0EEENS1_19SingleTileSchedulerILb1ELb0ELb0ELi128EEEEEEEEEvNT_6ParamsE$_ZN4cute3eso3ESOILb1ELb0EJNS_6LayoutINS_5tupleIJNS3_IJNS_1CILi8EEENS4_ILi1EEEEEEEEENS3_IJNS3_IJS6_NS4_ILi0EEEEEEEEEEENS_10ViewEngineIPN7cutlass10bfloat16_tEEEEEC2ERKSC_RKSH_) ;  /* 0xffff645000007944 */ /* 0x000fea0003c3ffff */
[----:B------:R2:W5:Y:S01]  /*13590*/  LDL.64 R12, [R1+0x758] ;  /* 0x00075800010c7983 */ /* 0x0005620000100a00 */
[----:B-1----:R-:W-:Y:S01]  /*135a0*/  IMAD.MOV.U32 R2, RZ, RZ, R4 ;  /* 0x000000ffff027224 */ /* 0x002fe200078e0004 */
[----:B------:R-:W-:Y:S01]  /*135b0*/  MOV R3, R5 ;  /* 0x0000000500037202 */ /* 0x000fe20000000f00 */
[----:B------:R-:W-:Y:S01]  /*135c0*/  IMAD.MOV.U32 R9, RZ, RZ, R23 ;  /* 0x000000ffff097224 */ /* 0x000fe200078e0017 */
[----:B------:R-:W-:Y:S02]  /*135d0*/  MOV R8, 0x135f0 ;  /* 0x000135f000087802 */ /* 0x000fe40000000f00 */
[----:B--2--5:R-:W-:Y:S05]  /*135e0*/  CALL.REL.NOINC `($_ZN7cutlass13device_kernelIN5flash19enable_sm80_to_sm89INS1_16FlashAttnBwdSm80INS1_25CollectiveMainloopBwdSm80ILi2ELi2EN4cute5tupleIJNS5_1CILi128EEES8_NS7_ILi64EEEEEENS_10bfloat16_tEfNS_4arch4Sm80ELb0ELb0ELb1ELb1ELb0ELb0ELb0ELb0ELi2ELi4ELi4ELi4ELb0EEENS1_24CollectiveEpilogueBwdGQAISA_fSD_Li256ELb1ELb0EEENS1_19SingleTileSchedulerILb1ELb0ELb0ELi128EEEEEEEEEvNT_6ParamsE$_ZN4cute8smem_ptrIPN7cutlass10bfloat16_tEECI1NS_12iter_adaptorIS3_S4_EEES3_) ;  /* 0xffff77c000007944 */ /* 0x024fea0003c3ffff */
[----:B-1----:R1:W5:Y:S01]  /*135f0*/  LDL.64 R2, [R1+0x758] ;  /* 0x0007580001027983 */ /* 0x0023620000100a00 */
[----:B------:R-:W-:Y:S02]  /*13600*/  MOV R4, R23 ;  /* 0x0000001700047202 */ /* 0x000fe40000000f00 */
[----:B------:R-:W-:Y:S02]  /*13610*/  MOV R6, 0x13630 ;  /* 0x0001363000067802 */ /* 0x000fe40000000f00 */
[----:B-1---5:R-:W-:Y:S05]  /*13620*/  CALL.REL.NOINC `($_ZN7cutlass13device_kernelIN5flash19enable_sm80_to_sm89INS1_16FlashAttnBwdSm80INS1_25CollectiveMainloopBwdSm80ILi2ELi2EN4cute5tupleIJNS5_1CILi128EEES8_NS7_ILi64EEEEEENS_10bfloat16_tEfNS_4arch4Sm80ELb0ELb0ELb1ELb1ELb0ELb0ELb0ELb0ELi2ELi4ELi4ELi4ELb0EEENS1_24CollectiveEpilogueBwdGQAISA_fSD_Li256ELb1ELb0EEENS1_19SingleTileSchedulerILb1ELb0ELb0ELi128EEEEEEEEEvNT_6ParamsE$_ZN4cute8smem_ptrIPN7cutlass9uint128_tEECI1NS_12iter_adaptorIS3_S4_EEES3_) ;  /* 0xffff77c000007944 */ /* 0x022fea0003c3ffff */
[----:B-1----:R1:W5:Y:S01]  /*13630*/  LDL.64 R2, [R1+0x758] ;  /* 0x0007580001027983 */ /* 0x0023620000100a00 */
[----:B------:R-:W-:Y:S02]  /*13640*/  MOV R4, R23 ;  /* 0x0000001700047202 */ /* 0x000fe40000000f00 */
[----:B------:R-:W-:-:S02]  /*13650*/  MOV R6, 0x13670 ;  /* 0x0001367000067802 */ /* 0x000fc40000000f00 */
[----:B-1---5:R-:W-:Y:S05]  /*13660*/  CALL.REL.NOINC `($_ZN7cutlass13device_kernelIN5flash19enable_sm80_to_sm89INS1_16FlashAttnBwdSm80INS1_25CollectiveMainloopBwdSm80ILi2ELi2EN4cute5tupleIJNS5_1CILi128EEES8_NS7_ILi64EEEEEENS_10bfloat16_tEfNS_4arch4Sm80ELb0ELb0ELb1ELb1ELb0ELb0ELb0ELb0ELi2ELi4ELi4ELi4ELb0EEENS1_24CollectiveEpilogueBwdGQAISA_fSD_Li256ELb1ELb0EEENS1_19SingleTileSchedulerILb1ELb0ELb0ELi128EEEEEEEEEvNT_6ParamsE$_ZN4cute3eso3ESOILb1ELb0EJNS_6LayoutINS_5tupleIJNS3_IJNS_1CILi1EEES5_EEEEEENS3_IJNS3_IJS5_NS4_ILi0EEEEEEEEEEENS_10ViewEngineINS_8smem_ptrIPN7cutlass9uint128_tEEEEEEEC2ERKSB_RKSI_) ;  /* 0xffff5a5000007944 */ /* 0x022fea0003c3ffff */
[----:B------:R2:W5:Y:S01]  /*13670*/  LDL R6, [R1+0x758] ;  /* 0x0007580001067983 */ /* 0x0005620000100800 */
[----:B------:R-:W-:-:S02]  /*13680*/  MOV R64, R23 ;  /* 0x0000001700407202 */ /* 0x000fc40000000f00 */
[----:B-1----:R-:W-:Y:S02]  /*13690*/  MOV R4, 0x136b0 ;  /* 0x000136b000047802 */ /* 0x002fe40000000f00 */
[----:B--2--5:R-:W-:Y:S05]  /*136a0*/  CALL.REL.NOINC `($_ZN7cutlass13device_kernelIN5flash19enable_sm80_to_sm89INS1_16FlashAttnBwdSm80INS1_25CollectiveMainloopBwdSm80ILi2ELi2EN4cute5tupleIJNS5_1CILi128EEES8_NS7_ILi64EEEEEENS_10bfloat16_tEfNS_4arch4Sm80ELb0ELb0ELb1ELb1ELb0ELb0ELb0ELb0ELi2ELi4ELi4ELi4ELb0EEENS1_24CollectiveEpilogueBwdGQAISA_fSD_Li256ELb1ELb0EEENS1_19SingleTileSchedulerILb1ELb0ELb0ELi128EEEEEEEEEvNT_6ParamsE$_ZN4cute3eso3ESOILb1ELb0EJNS_6LayoutINS_5tupleIJNS3_IJNS_1CILi4EEENS4_ILi1EEEEEEEEENS3_IJNS3_IJS6_NS4_ILi0EEEEEEEEEEENS_10ViewEngineIPjEEEEC2ERKSC_RKSF_) ;  /* 0xffff61b000007944 */ /* 0x024fea0003c3ffff */
[----:B------:R2:W5:Y:S01]  /*136b0*/  LDL.64 R8, [R1+0x758] ;  /* 0x0007580001087983 */ /* 0x0005620000100a00 */
[----:B------:R-:W-:Y:S02]  /*136c0*/  MOV R4, R6 ;  /* 0x0000000600047202 */ /* 0x000fe40000000f00 */
[----:B-1----:R-:W-:Y:S02]  /*136d0*/  MOV R2, 0x136f0 ;  /* 0x000136f000027802 */ /* 0x002fe40000000f00 */
[----:B--2--5:R-:W-:Y:S05]  /*136e0*/  CALL.REL.NOINC `($_ZN7cutlass13device_kernelIN5flash19enable_sm80_to_sm89INS1_16FlashAttnBwdSm80INS1_25CollectiveMainloopBwdSm80ILi2ELi2EN4cute5tupleIJNS5_1CILi128EEES8_NS7_ILi64EEEEEENS_10bfloat16_tEfNS_4arch4Sm80ELb0ELb0ELb1ELb1ELb0ELb0ELb0ELb0ELi2ELi4ELi4ELi4ELb0EEENS1_24CollectiveEpilogueBwdGQAISA_fSD_Li256ELb1ELb0EEENS1_19SingleTileSchedulerILb1ELb0ELb0ELi128EEEEEEEEEvNT_6ParamsE$_ZN73_INTERNAL_24fd9406_37_flash_bwd_hdim64_bf16_softcap_sm80_cu_3fbc093a_291824__cvta_generic_to_sharedEPKv) ;  /* 0xffff77c000007944 */ /* 0x024fea0003c3ffff */
        /* <DEDUP_REMOVED lines=9> */
[----:B-1----:R-:W-:Y:S05]  /*13780*/  CALL.REL.NOINC `($_ZN7cutlass13device_kernelIN5flash19enable_sm80_to_sm89INS1_16FlashAttnBwdSm80INS1_25CollectiveMainloopBwdSm80ILi2ELi2EN4cute5tupleIJNS5_1CILi128EEES8_NS7_ILi64EEEEEENS_10bfloat16_tEfNS_4arch4Sm80ELb0ELb0ELb1ELb1ELb0ELb0ELb0ELb0ELi2ELi4ELi4ELi4ELb0EEENS1_24CollectiveEpilogueBwdGQAISA_fSD_Li256ELb1ELb0EEENS1_19SingleTileSchedulerILb1ELb0ELb0ELi128EEEEEEEEEvNT_6ParamsE$_ZN4cute3eso3ESOILb1ELb0EJNS_10UnderscoreEiEEC2ERKS2_RKi) ;  /* 0xffff3a1000007944 */ /* 0x002fea0003c3ffff */
        /* <DEDUP_REMOVED lines=16> */
[----:B------:R-:W-:Y:S02]  /*13890*/  MOV R3, 0x1 ;  /* 0x0000000100037802 */ /* 0x000fe40000000f00 */
[----:B------:R-:W-:-:S02]  /*138a0*/  MOV R10, 0x138c0 ;  /* 0x000138c0000a7802 */ /* 0x000fc40000000f00 */
        /* <DEDUP_REMOVED lines=43> */
[----:B-1---5:R-:W-:Y:S05]  /*13b60*/  CALL.REL.NOINC `($_ZN7cutlass13device_kernelIN5flash19enable_sm80_to_sm89INS1_16FlashAttnBwdSm80INS1_25CollectiveMainloopBwdSm80ILi2ELi2EN4cute5tupleIJNS5_1CILi128EEES8_NS7_ILi64EEEEEENS_10bfloat16_tEfNS_4arch4Sm80ELb0ELb0ELb1ELb1ELb0ELb0ELb0ELb0ELi2ELi4ELi4ELi4ELb0EEENS1_24CollectiveEpilogueBwdGQAISA_fSD_Li256ELb1ELb0EEENS1_19SingleTileSchedulerILb1ELb0ELb0ELi128EEEEEEEEEvNT_6ParamsE$_ZN4cute8smem_ptrIPN7cutlass10bfloat16_tEECI1NS_12iter_adaptorIS3_S4_EEES3_) ;  /* 0xffff724000007944 */ /* 0x022fea0003c3ffff */
[----:B-1----:R1:W5:Y:S01]  /*13b70*/  LDL.64 R2, [R1+0x758] ;  /* 0x0007580001027983 */ /* 0x0023620000100a00 */
[----:B------:R-:W-:-:S03]  /*13b80*/  MOV R6, 0x13ba0 ;  /* 0x00013ba000067802 */ /* 0x000fc60000000f00 */
[----:B-1---5:R-:W-:Y:S05]  /*13b90*/  CALL.REL.NOINC `($_ZN7cutlass13device_kernelIN5flash19enable_sm80_to_sm89INS1_16FlashAttnBwdSm80INS1_25CollectiveMainloopBwdSm80ILi2ELi2EN4cute5tupleIJNS5_1CILi128EEES8_NS7_ILi64EEEEEENS_10bfloat16_tEfNS_4arch4Sm80ELb0ELb0ELb1ELb1ELb0ELb0ELb0ELb0ELi2ELi4ELi4ELi4ELb0EEENS1_24CollectiveEpilogueBwdGQAISA_fSD_Li256ELb1ELb0EEENS1_19SingleTileSchedulerILb1ELb0ELb0ELi128EEEEEEEEEvNT_6ParamsE$_ZN4cute3eso3ESOILb1ELb0EJNS_6LayoutINS_5tupleIJNS3_IJNS_1CILi8EEENS4_ILi1EEEEEENS4_ILi4EEEEEENS3_IJNS3_IJS6_NS4_ILi0EEEEEENS4_ILi2048EEEEEEEENS_10ViewEngineINS_8smem_ptrIPN7cutlass10bfloat16_tEEEEEEEC2ERKSE_RKSL_) ;  /* 0xffff648000007944 */ /* 0x022fea0003c3ffff */
[----:B-1----:R1:W5:Y:S01]  /*13ba0*/  LDL.64 R2, [R1+0x758] ;  /* 0x0007580001027983 */ /* 0x0023620000100a00 */
[----:B------:R-:W-:Y:S01]  /*13bb0*/  IMAD.MOV.U32 R6, RZ, RZ, R46 ;  /* 0x000000ffff067224 */ /* 0x000fe200078e002e */
[----:B------:R-:W-:Y:S02]  /*13bc0*/  MOV R9, R47 ;  /* 0x0000002f00097202 */ /* 0x000fe40000000f00 */
[----:B------:R-:W-:Y:S02]  /*13bd0*/  MOV R8, 0x13bf0 ;  /* 0x00013bf000087802 */ /* 0x000fe40000000f00 */
[----:B-1---5:R-:W-:Y:S05]  /*13be0*/  CALL.REL.NOINC `($_ZN7cutlass13device_kernelIN5flash19enable_sm80_to_sm89INS1_16FlashAttnBwdSm80INS1_25CollectiveMainloopBwdSm80ILi2ELi2EN4cute5tupleIJNS5_1CILi128EEES8_NS7_ILi64EEEEEENS_10bfloat16_tEfNS_4arch4Sm80ELb0ELb0ELb1ELb1ELb0ELb0ELb0ELb0ELi2ELi4ELi4ELi4ELb0EEENS1_24CollectiveEpilogueBwdGQAISA_fSD_Li256ELb1ELb0EEENS1_19SingleTileSchedulerILb1ELb0ELb0ELi128EEEEEEEEEvNT_6ParamsE$_ZN4cute3eso3ESOILb1ELb0EJNS_6LayoutINS_5tupleIJNS3_IJNS_1CILi8EEENS4_ILi1EEEEEENS4_ILi4EEEEEENS3_IJNS3_IJS6_NS4_ILi0EEEEEES5_EEEEENS_10ViewEngineIPN7cutlass10bfloat16_tEEEEEC2ERKSD_RKSI_) ;  /* 0xffff64b000007944 */ /* 0x022fea0003c3ffff */
[----:B-1----:R1:W5:Y:S01]  /*13bf0*/  LDL.64 R6, [R1+0x758] ;  /* 0x0007580001067983 */ /* 0x0023620000100a00 */
[----:B------:R-:W-:Y:S01]  /*13c00*/  IMAD.MOV.U32 R4, RZ, RZ, R2 ;  /* 0x000000ffff047224 */ /* 0x000fe200078e0002 */
[----:B------:R-:W-:Y:S02]  /*13c10*/  MOV R9, R3 ;  /* 0x0000000300097202 */ /* 0x000fe40000000f00 */
[----:B------:R-:W-:Y:S02]  /*13c20*/  MOV R8, 0x13c40 ;  /* 0x00013c4000087802 */ /* 0x000fe40000000f00 */
[----:B-1---5:R-:W-:Y:S05]  /*13c30*/  CALL.REL.NOINC `($_ZN7cutlass13device_kernelIN5flash19enable_sm80_to_sm89INS1_16FlashAttnBwdSm80INS1_25CollectiveMainloopBwdSm80ILi2ELi2EN4cute5tupleIJNS5_1CILi128EEES8_NS7_ILi64EEEEEENS_10bfloat16_tEfNS_4arch4Sm80ELb0ELb0ELb1ELb1ELb0ELb0ELb0ELb0ELi2ELi4ELi4ELi4ELb0EEENS1_24CollectiveEpilogueBwdGQAISA_fSD_Li256ELb1ELb0EEENS1_19SingleTileSchedulerILb1ELb0ELb0ELi128EEEEEEEEEvNT_6ParamsE$_ZN4cute3eso3ESOILb1ELb0EJNS_6LayoutINS_5tupleIJNS3_IJNS_1CILi8EEENS4_ILi1EEEEEENS3_IJNS4_ILi4EEEEEEEEENS3_IJNS3_IJS6_NS4_ILi0EEEEEENS3_IJNS4_ILi2048EEEEEEEEEEENS_10ViewEngineINS_8smem_ptrIPN7cutlass10bfloat16_tEEEEEEEC2ERKSG_RKSN_) ;  /* 0xffff5ff000007944 */ /* 0x022fea0003c3ffff */
[----:B-1----:R1:W5:Y:S01]  /*13c40*/  LDL.64 R4, [R1+0x758] ;  /* 0x0007580001047983 */ /* 0x0023620000100a00 */
[----:B------:R-:W-:Y:S01]  /*13c50*/  IMAD.MOV.U32 R2, RZ, RZ, R6 ;  /* 0x000000ffff027224 */ /* 0x000fe200078e0006 */
[----:B------:R-:W-:-:S02]  /*13c60*/  MOV R9, R7 ;  /* 0x0000000700097202 */ /* 0x000fc40000000f00 */
[----:B------:R-:W-:Y:S02]  /*13c70*/  MOV R8, 0x13c90 ;  /* 0x00013c9000087802 */ /* 0x000fe40000000f00 */
[----:B-1---5:R-:W-:Y:S05]  /*13c80*/  CALL.REL.NOINC `($_ZN7cutlass13device_kernelIN5flash19enable_sm80_to_sm89INS1_16FlashAttnBwdSm80INS1_25CollectiveMainloopBwdSm80ILi2ELi2EN4cute5tupleIJNS5_1CILi128EEES8_NS7_ILi64EEEEEENS_10bfloat16_tEfNS_4arch4Sm80ELb0ELb0ELb1ELb1ELb0ELb0ELb0ELb0ELi2ELi4ELi4ELi4ELb0EEENS1_24CollectiveEpilogueBwdGQAISA_fSD_Li256ELb1ELb0EEENS1_19SingleTileSchedulerILb1ELb0ELb0ELi128EEEEEEEEEvNT_6ParamsE$_ZN4cute3eso3ESOILb1ELb0EJNS_6LayoutINS_5tupleIJNS3_IJNS_1CILi8EEENS4_ILi1EEEEEENS3_IJNS4_ILi4EEEEEEEEENS3_IJNS3_IJS6_NS4_ILi0EEEEEENS3_IJS5_EEEEEEEENS_10ViewEngineIPN7cutlass10bfloat16_tEEEEEC2ERKSF_RKSK_) ;  /* 0xffff600000007944 */ /* 0x022fea0003c3ffff */
[----:B-1----:R1:W5:Y:S01]  /*13c90*/  LDL.64 R2, [R1+0x758] ;  /* 0x0007580001027983 */ /* 0x0023620000100a00 */
[----:B------:R-:W-:-:S03]  /*13ca0*/  MOV R10, 0x13cc0 ;  /* 0x00013cc0000a7802 */ /* 0x000fc60000000f00 */
[----:B-1---5:R-:W-:Y:S05]  /*13cb0*/  CALL.REL.NOINC `($_ZN7cutlass13device_kernelIN5flash19enable_sm80_to_sm89INS1_16FlashAttnBwdSm80INS1_25CollectiveMainloopBwdSm80ILi2ELi2EN4cute5tupleIJNS5_1CILi128EEES8_NS7_ILi64EEEEEENS_10bfloat16_tEfNS_4arch4Sm80ELb0ELb0ELb1ELb1ELb0ELb0ELb0ELb0ELi2ELi4ELi4ELi4ELb0EEENS1_24CollectiveEpilogueBwdGQAISA_fSD_Li256ELb1ELb0EEENS1_19SingleTileSchedulerILb1ELb0ELb0ELi128EEEEEEEEEvNT_6ParamsE$_ZN4cute3eso3ESOILb1ELb0EJNS_6LayoutINS_5tupleIJNS3_IJNS3_IJNS_1CILi8EEENS4_ILi1EEEEEES6_EEENS3_IJNS3_IJS6_S6_EEENS4_ILi4EEEEEEEEENS3_IJNS3_IJNS3_IJS6_NS4_ILi0EEEEEESD_EEENS3_IJNS3_IJSD_SD_EEES5_EEEEEEEENS_10ViewEngineIPN7cutlass10bfloat16_tEEEEEC2ERKSJ_RKSO_) ;  /* 0xffff515000007944 */ /* 0x022fea0003c3ffff */
[----:B------:R2:W5:Y:S01]  /*13cc0*/  LDL.64 R6, [R1+0x758] ;  /* 0x0007580001067983 */ /* 0x0005620000100a00 */
[----:B-1----:R-:W-:Y:S01]  /*13cd0*/  IMAD.MOV.U32 R2, RZ, RZ, R4 ;  /* 0x000000ffff027224 */ /* 0x002fe200078e0004 */
[----:B------:R-:W-:Y:S02]  /*13ce0*/  MOV R9, R5 ;  /* 0x0000000500097202 */ /* 0x000fe40000000f00 */
[----:B------:R-:W-:Y:S02]  /*13cf0*/  MOV R8, 0x13d10 ;  /* 0x00013d1000087802 */ /* 0x000fe40000000f00 */
[----:B--2--5:R-:W-:Y:S05]  /*13d00*/  CALL.REL.NOINC `($_ZN7cutlass13device_kernelIN5flash19enable_sm80_to_sm89INS1_16FlashAttnBwdSm80INS1_25CollectiveMainloopBwdSm80ILi2ELi2EN4cute5tupleIJNS5_1CILi128EEES8_NS7_ILi64EEEEEENS_10bfloat16_tEfNS_4arch4Sm80ELb0ELb0ELb1ELb1ELb0ELb0ELb0ELb0ELi2ELi4ELi4ELi4ELb0EEENS1_24CollectiveEpilogueBwdGQAISA_fSD_Li256ELb1ELb0EEENS1_19SingleTileSchedulerILb1ELb0ELb0ELi128EEEEEEEEEvNT_6ParamsE$_ZN4cute3eso3ESOILb1ELb0EJNS_6LayoutINS_5tupleIJNS3_IJNS3_IJNS_1CILi8EEENS4_ILi1EEEEEES6_EEENS3_IJNS3_IJS6_S6_EEENS4_ILi4EEEEEEEEENS3_IJNS3_IJNS3_IJS6_NS4_ILi0EEEEEESD_EEENS3_IJNS3_IJSD_SD_EEENS4_ILi2048EEEEEEEEEEENS_10ViewEngineINS_8smem_ptrIPN7cutlass10bfloat16_tEEEEEEEC2ERKSK_RKSR_) ;  /* 0xffff50a000007944 */ /* 0x024fea0003c3ffff */
[----:B-1----:R1:W5:Y:S01]  /*13d10*/  LDL.64 R2, [R1+0x758] ;  /* 0x0007580001027983 */ /* 0x0023620000100a00 */
[----:B------:R-:W-:Y:S02]  /*13d20*/  MOV R9, R7 ;  /* 0x0000000700097202 */ /* 0x000fe40000000f00 */
[----:B------:R-:W-:Y:S02]  /*13d30*/  MOV R8, 0x13d50 ;  /* 0x00013d5000087802 */ /* 0x000fe40000000f00 */
[----:B-1---5:R-:W-:Y:S05]  /*13d40*/  CALL.REL.NOINC `($_ZN7cutlass13device_kernelIN5flash19enable_sm80_to_sm89INS1_16FlashAttnBwdSm80INS1_25CollectiveMainloopBwdSm80ILi2ELi2EN4cute5tupleIJNS5_1CILi128EEES8_NS7_ILi64EEEEEENS_10bfloat16_tEfNS_4arch4Sm80ELb0ELb0ELb1ELb1ELb0ELb0ELb0ELb0ELi2ELi4ELi4ELi4ELb0EEENS1_24CollectiveEpilogueBwdGQAISA_fSD_Li256ELb1ELb0EEENS1_19SingleTileSchedulerILb1ELb0ELb0ELi128EEEEEEEEEvNT_6ParamsE$_ZN4cute3eso3ESOILb1ELb0EJNS_6LayoutINS_5tupleIJNS3_IJNS_1CILi8EEENS4_ILi1EEEEEENS4_ILi4EEEEEENS3_IJNS3_IJS6_NS4_ILi0EEEEEES5_EEEEENS_10ViewEngineIPN7cutlass10bfloat16_tEEEEEC2ERKSD_RKSI_) ;  /* 0xffff635000007944 */ /* 0x022fea0003c3ffff */
[----:B------:R2:W5:Y:S01]  /*13d50*/  LDL.64 R56, [R1+0x758] ;  /* 0x0007580001387983 */ /* 0x0005620000100a00 */
[----:B------:R-:W-:Y:S02]  /*13d60*/  MOV R9, R23 ;  /* 0x0000001700097202 */ /* 0x000fe40000000f00 */
[----:B------:R-:W-:-:S02]  /*13d70*/  MOV R8, 0x13d90 ;  /* 0x00013d9000087802 */ /* 0x000fc40000000f00 */
[----:B-12--5:R-:W-:Y:S05]  /*13d80*/  CALL.REL.NOINC `($_ZN7cutlass13device_kernelIN5flash19enable_sm80_to_sm89INS1_16FlashAttnBwdSm80INS1_25CollectiveMainloopBwdSm80ILi2ELi2EN4cute5tupleIJNS5_1CILi128EEES8_NS7_ILi64EEEEEENS_10bfloat16_tEfNS_4arch4Sm80ELb0ELb0ELb1ELb1ELb0ELb0ELb0ELb0ELi2ELi4ELi4ELi4ELb0EEENS1_24CollectiveEpilogueBwdGQAISA_fSD_Li256ELb1ELb0EEENS1_19SingleTileSchedulerILb1ELb0ELb0ELi128EEEEEEEEEvNT_6ParamsE$_ZN4cute8smem_ptrIPN7cutlass10bfloat16_tEECI1NS_12iter_adaptorIS3_S4_EEES3_) ;  /* 0xffff702000007944 */ /* 0x026fea0003c3ffff */
[----:B-1----:R1:W5:Y:S01]  /*13d90*/  LDL.64 R2, [R1+0x758] ;  /* 0x0007580001027983 */ /* 0x0023620000100a00 */
[----:B------:R-:W-:-:S03]  /*13da0*/  MOV R6, 0x13dc0 ;  /* 0x00013dc000067802 */ /* 0x000fc60000000f00 */
[----:B-1---5:R-:W-:Y:S05]  /*13db0*/  CALL.REL.NOINC `($_ZN7cutlass13device_kernelIN5flash19enable_sm80_to_sm89INS1_16FlashAttnBwdSm80INS1_25CollectiveMainloopBwdSm80ILi2ELi2EN4cute5tupleIJNS5_1CILi128EEES8_NS7_ILi64EEEEEENS_10bfloat16_tEfNS_4arch4Sm80ELb0ELb0ELb1ELb1ELb0ELb0ELb0ELb0ELi2ELi4ELi4ELi4ELb0EEENS1_24CollectiveEpilogueBwdGQAISA_fSD_Li256ELb1ELb0EEENS1_19SingleTileSchedulerILb1ELb0ELb0ELi128EEEEEEEEEvNT_6ParamsE$_ZN4cute3eso3ESOILb1ELb0EJNS_6LayoutINS_5tupleIJNS3_IJNS_1CILi8EEENS4_ILi1EEEEEENS4_ILi4EEEEEENS3_IJNS3_IJS6_NS4_ILi0EEEEEENS4_ILi2048EEEEEEEENS_10ViewEngineINS_8smem_ptrIPN7cutlass10bfloat16_tEEEEEEEC2ERKSE_RKSL_) ;  /* 0xffff626000007944 */ /* 0x022fea0003c3ffff */
[----:B------:R2:W5:Y:S01]  /*13dc0*/  LDL.64 R58, [R1+0x758] ;  /* 0x00075800013a7983 */ /* 0x0005620000100a00 */
[----:B-1----:R-:W-:Y:S01]  /*13dd0*/  IMAD.MOV.U32 R2, RZ, RZ, R23 ;  /* 0x000000ffff027224 */ /* 0x002fe200078e0017 */
[----:B------:R-:W-:-:S02]  /*13de0*/  MOV R3, RZ ;  /* 0x000000ff00037202 */ /* 0x000fc40000000f00 */
[----:B------:R-:W-:Y:S02]  /*13df0*/  MOV R10, 0x13e10 ;  /* 0x00013e10000a7802 */ /* 0x000fe40000000f00 */
[----:B--2--5:R-:W-:Y:S05]  /*13e00*/  CALL.REL.NOINC `($_ZN7cutlass13device_kernelIN5flash19enable_sm80_to_sm89INS1_16FlashAttnBwdSm80INS1_25CollectiveMainloopBwdSm80ILi2ELi2EN4cute5tupleIJNS5_1CILi128EEES8_NS7_ILi64EEEEEENS_10bfloat16_tEfNS_4arch4Sm80ELb0ELb0ELb1ELb1ELb0ELb0ELb0ELb0ELi2ELi4ELi4ELi4ELb0EEENS1_24CollectiveEpilogueBwdGQAISA_fSD_Li256ELb1ELb0EEENS1_19SingleTileSchedulerILb1ELb0ELb0ELi128EEEEEEEEEvNT_6ParamsE$_ZN4cute3eso3ESOILb1ELb0EJNS_10UnderscoreEiEEC2ERKS2_RKi) ;  /* 0xffff339000007944 */ /* 0x024fea0003c3ffff */
[----:B-1----:R-:W2:Y:S01]  /*13e10*/  LDL R3, [R1+0x758] ;  /* 0x0007580001037983 */ /* 0x002ea20000100800 */
[----:B------:R-:W-:Y:S01]  /*13e20*/  IMAD.MOV.U32 R2, RZ, RZ, R23 ;  /* 0x000000ffff027224 */ /* 0x000fe200078e0017 */
[----:B------:R-:W-:Y:S02]  /*13e30*/  MOV R6, 0x13e60 ;  /* 0x00013e6000067802 */ /* 0x000fe40000000f00 */
        /* <DEDUP_REMOVED lines=9> */
[----:B------:R-:W-:-:S02]  /*13ed0*/  MOV R8, 0x13ef0 ;  /* 0x00013ef000087802 */ /* 0x000fc40000000f00 */
[----:B-1---5:R-:W-:Y:S05]  /*13ee0*/  CALL.REL.NOINC `($_ZN7cutlass13device_kernelIN5flash19enable_sm80_to_sm89INS1_16FlashAttnBwdSm80INS1_25CollectiveMainloopBwdSm80ILi2ELi2EN4cute5tupleIJNS5_1CILi128EEES8_NS7_ILi64EEEEEENS_10bfloat16_tEfNS_4arch4Sm80ELb0ELb0ELb1ELb1ELb0ELb0ELb0ELb0ELi2ELi4ELi4ELi4ELb0EEENS1_24CollectiveEpilogueBwdGQAISA_fSD_Li256ELb1ELb0EEENS1_19SingleTileSchedulerILb1ELb0ELb0ELi128EEEEEEEEEvNT_6ParamsE$_ZN4cute3eso3ESOILb1ELb0EJNS_6LayoutINS_5tupleIJNS3_IJNS_1CILi8EEENS4_ILi1EEEEEEEEENS3_IJNS3_IJS6_NS4_ILi0EEEEEEEEEEENS_10ViewEngineINS_8smem_ptrIPN7cutlass10bfloat16_tEEEEEEEC2ERKSC_RKSJ_) ;  /* 0xffff5ab000007944 */ /* 0x022fea0003c3ffff */
        /* <DEDUP_REMOVED lines=233> */
[----:B-1----:R-:W-:Y:S05]  /*14d80*/  CALL.REL.NOINC `($_ZN7cutlass13device_kernelIN5flash19enable_sm80_to_sm89INS1_16FlashAttnBwdSm80INS1_25CollectiveMainloopBwdSm80ILi2ELi2EN4cute5tupleIJNS5_1CILi128EEES8_NS7_ILi64EEEEEENS_10bfloat16_tEfNS_4arch4Sm80ELb0ELb0ELb1ELb1ELb0ELb0ELb0ELb0ELi2ELi4ELi4ELi4ELb0EEENS1_24CollectiveEpilogueBwdGQAISA_fSD_Li256ELb1ELb0EEENS1_19SingleTileSchedulerILb1ELb0ELb0ELi128EEEEEEEEEvNT_6ParamsE$_ZN4cute3eso3ESOILb1ELb0EJNS_10UnderscoreES2_iEEC2ERKS2_S5_RKi) ;  /* 0xffff23d000007944 */ /* 0x002fea0003c3ffff */
        /* <DEDUP_REMOVED lines=9> */
[----:B------:R-:W-:Y:S05]  /*14e20*/  CALL.REL.NOINC `($_ZN7cutlass13device_kernelIN5flash19enable_sm80_to_sm89INS1_16FlashAttnBwdSm80INS1_25CollectiveMainloopBwdSm80ILi2ELi2EN4cute5tupleIJNS5_1CILi128EEES8_NS7_ILi64EEEEEENS_10bfloat16_tEfNS_4arch4Sm80ELb0ELb0ELb1ELb1ELb0ELb0ELb0ELb0ELi2ELi4ELi4ELi4ELb0EEENS1_24CollectiveEpilogueBwdGQAISA_fSD_Li256ELb1ELb0EEENS1_19SingleTileSchedulerILb1ELb0ELb0ELi128EEEEEEEEEvNT_6ParamsE$_ZN4cute3eso3ESOILb1ELb0EJNS_6LayoutINS_5tupleIJNS3_IJNS_1CILi8EEENS4_ILi1EEEEEENS4_ILi2EEEEEENS3_IJNS3_IJS6_NS4_ILi0EEEEEENS4_ILi4096EEEEEEEEiEEC2ERKSE_RKi) ;  /* 0xffff4f0000007944 */ /* 0x000fea0003c3ffff */
        /* <DEDUP_REMOVED lines=8> */
[----:B-1---5:R-:W-:Y:S05]  /*14eb0*/  CALL.REL.NOINC `($_ZN7cutlass13device_kernelIN5flash19enable_sm80_to_sm89INS1_16FlashAttnBwdSm80INS1_25CollectiveMainloopBwdSm80ILi2ELi2EN4cute5tupleIJNS5_1CILi128EEES8_NS7_ILi64EEEEEENS_10bfloat16_tEfNS_4arch4Sm80ELb0ELb0ELb1ELb1ELb0ELb0ELb0ELb0ELi2ELi4ELi4ELi4ELb0EEENS1_24CollectiveEpilogueBwdGQAISA_fSD_Li256ELb1ELb0EEENS1_19SingleTileSchedulerILb1ELb0ELb0ELi128EEEEEEEEEvNT_6ParamsE$_ZN4cute3eso3ESOILb1ELb0EJNS_6LayoutINS_5tupleIJNS3_IJNS_1CILi8EEENS4_ILi1EEEEEENS4_ILi2EEEEEENS3_IJNS3_IJS6_NS4_ILi0EEEEEENS4_ILi4096EEEEEEEENS_10ViewEngineINS_8smem_ptrIPN7cutlass10bfloat16_tEEEEEEEC2ERKSE_RKSL_) ;  /* 0xffff4e3000007944 */ /* 0x022fea0003c3ffff */
[----:B-1----:R1:W5:Y:S01]  /*14ec0*/  LDL.64 R4, [R1+0x758] ;  /* 0x0007580001047983 */ /* 0x0023620000100a00 */
[----:B------:R-:W-:Y:S01]  /*14ed0*/  IMAD.MOV.U32 R2, RZ, RZ, R23 ;  /* 0x000000ffff027224 */ /* 0x000fe200078e0017 */
[----:B------:R-:W-:Y:S02]  /*14ee0*/  MOV R3, 0x1 ;  /* 0x0000000100037802 */ /* 0x000fe40000000f00 */
[----:B------:R-:W-:-:S02]  /*14ef0*/  MOV R8, 0x14f10 ;  /* 0x00014f1000087802 */ /* 0x000fc40000000f00 */
[----:B-1---5:R-:W-:Y:S05]  /*14f00*/  CALL.REL.NOINC `($_ZN7cutlass13device_kernelIN5flash19enable_sm80_to_sm89INS1_16FlashAttnBwdSm80INS1_25CollectiveMainloopBwdSm80ILi2ELi2EN4cute5tupleIJNS5_1CILi128EEES8_NS7_ILi64EEEEEENS_10bfloat16_tEfNS_4arch4Sm80ELb0ELb0ELb1ELb1ELb0ELb0ELb0ELb0ELi2ELi4ELi4ELi4ELb0EEENS1_24CollectiveEpilogueBwdGQAISA_fSD_Li256ELb1ELb0EEENS1_19SingleTileSchedulerILb1ELb0ELb0ELi128EEEEEEEEEvNT_6ParamsE$_ZN4cute3eso3ESOILb1ELb0EJNS_10UnderscoreES2_iEEC2ERKS2_S5_RKi) ;  /* 0xffff225000007944 */ /* 0x022fea0003c3ffff */
[----:B-1----:R-:W2:Y:S01]  /*14f10*/  LDL R3, [R1+0x758] ;  /* 0x0007580001037983 */ /* 0x002ea20000100800 */
[----:B------:R-:W-:Y:S01]  /*14f20*/  IMAD.MOV.U32 R55, RZ, RZ, R23 ;  /* 0x000000ffff377224 */ /* 0x000fe200078e0017 */
[----:B------:R-:W-:-:S02]  /*14f30*/  MOV R6, 0x14f60 ;  /* 0x00014f6000067802 */ /* 0x000fc40000000f00 */
[----:B--2---:R-:W-:Y:S02]  /*14f40*/  SHF.L.U32 R3, R3, 0x4, RZ ;  /* 0x0000000403037819 */ /* 0x004fe400000006ff */
[----:B------:R-:W-:Y:S05]  /*14f50*/  CALL.REL.NOINC `($_ZN7cutlass13device_kernelIN5flash19enable_sm80_to_sm89INS1_16FlashAttnBwdSm80INS1_25CollectiveMainloopBwdSm80ILi2ELi2EN4cute5tupleIJNS5_1CILi128EEES8_NS7_ILi64EEEEEENS_10bfloat16_tEfNS_4arch4Sm80ELb0ELb0ELb1ELb1ELb0ELb0ELb0ELb0ELi2ELi4ELi4ELi4ELb0EEENS1_24CollectiveEpilogueBwdGQAISA_fSD_Li256ELb1ELb0EEENS1_19SingleTileSchedulerILb1ELb0ELb0ELi128EEEEEEEEEvNT_6ParamsE$_ZN4cute3eso3ESOILb1ELb0EJNS_6LayoutINS_5tupleIJNS3_IJNS_1CILi8EEENS4_ILi1EEEEEENS4_ILi2EEEEEENS3_IJNS3_IJS6_NS4_ILi0EEEEEES5_EEEEEiEEC2ERKSD_RKi) ;  /* 0xffff4f8000007944 */ /* 0x000fea0003c3ffff */
[----:B-1----:R-:W2:Y:S01]  /*14f60*/  LDL R3, [R1+0x758] ;  /* 0x0007580001037983 */ /* 0x002ea20000100800 */
[----:B------:R-:W-:Y:S02]  /*14f70*/  MOV R64, R23 ;  /* 0x0000001700407202 */ /* 0x000fe40000000f00 */
[----:B------:R-:W-:Y:S01]  /*14f80*/  MOV R8, 0x14fc0 ;  /* 0x00014fc000087802 */ /* 0x000fe20000000f00 */
[----:B--2---:R-:W-:-:S05]  /*14f90*/  IMAD.WIDE R6, R3, 0x2, R48 ;  /* 0x0000000203067825 */ /* 0x004fca00078e0230 */
[----:B------:R-:W-:Y:S02]  /*14fa0*/  MOV R9, R7 ;  /* 0x0000000700097202 */ /* 0x000fe40000000f00 */
[----:B------:R-:W-:Y:S05]  /*14fb0*/  CALL.REL.NOINC `($_ZN7cutlass13device_kernelIN5flash19enable_sm80_to_sm89INS1_16FlashAttnBwdSm80INS1_25CollectiveMainloopBwdSm80ILi2ELi2EN4cute5tupleIJNS5_1CILi128EEES8_NS7_ILi64EEEEEENS_10bfloat16_tEfNS_4arch4Sm80ELb0ELb0ELb1ELb1ELb0ELb0ELb0ELb0ELi2ELi4ELi4ELi4ELb0EEENS1_24CollectiveEpilogueBwdGQAISA_fSD_Li256ELb1ELb0EEENS1_19SingleTileSchedulerILb1ELb0ELb0ELi128EEEEEEEEEvNT_6ParamsE$_ZN4cute3eso3ESOILb1ELb0EJNS_6LayoutINS_5tupleIJNS3_IJNS_1CILi8EEENS4_ILi1EEEEEENS4_ILi2EEEEEENS3_IJNS3_IJS6_NS4_ILi0EEEEEES5_EEEEENS_10ViewEngineIPN7cutlass10bfloat16_tEEEEEC2ERKSD_RKSI_) ;  /* 0xffff4ec000007944 */ /* 0x000fea0003c3ffff */
[----:B------:R2:W5:Y:S01]  /*14fc0*/  LDL.64 R2, [R1+0x758] ;  /* 0x0007580001027983 */ /* 0x0005620000100a00 */
[----:B-1----:R-:W-:Y:S01]  /*14fd0*/  IMAD.MOV.U32 R7, RZ, RZ, R5 ;  /* 0x000000ffff077224 */ /* 0x002fe200078e0005 */
[----:B------:R-:W-:Y:S02]  /*14fe0*/  MOV R64, R23 ;  /* 0x0000001700407202 */ /* 0x000fe40000000f00 */
        /* <DEDUP_REMOVED lines=9> */
[----:B------:R-:W-:-:S02]  /*15080*/  MOV R8, 0x150a0 ;  /* 0x000150a000087802 */ /* 0x000fc40000000f00 */
[----:B-1---5:R-:W-:Y:S05]  /*15090*/  CALL.REL.NOINC `($_ZN7cutlass13device_kernelIN5flash19enable_sm80_to_sm89INS1_16FlashAttnBwdSm80INS1_25CollectiveMainloopBwdSm80ILi2ELi2EN4cute5tupleIJNS5_1CILi128EEES8_NS7_ILi64EEEEEENS_10bfloat16_tEfNS_4arch4Sm80ELb0ELb0ELb1ELb1ELb0ELb0ELb0ELb0ELi2ELi4ELi4ELi4ELb0EEENS1_24CollectiveEpilogueBwdGQAISA_fSD_Li256ELb1ELb0EEENS1_19SingleTileSchedulerILb1ELb0ELb0ELi128EEEEEEEEEvNT_6ParamsE$_ZN4cute3eso3ESOILb1ELb0EJNS_6LayoutINS_5tupleIJNS3_IJNS3_IJNS_1CILi8EEENS4_ILi1EEEEEES6_EEENS3_IJNS3_IJS6_S6_EEENS4_ILi2EEEEEEEEENS3_IJNS3_IJNS3_IJS6_NS4_ILi0EEEEEESD_EEENS3_IJNS3_IJSD_SD_EEES5_EEEEEEEENS_10ViewEngineIPN7cutlass10bfloat16_tEEEEEC2ERKSJ_RKSO_) ;  /* 0xffff3cd000007944 */ /* 0x022fea0003c3ffff */
[----:B-1----:R1:W5:Y:S01]  /*150a0*/  LDL.64 R4, [R1+0x758] ;  /* 0x0007580001047983 */ /* 0x0023620000100a00 */
[----:B------:R-:W-:-:S02]  /*150b0*/  MOV R64, R23 ;  /* 0x0000001700407202 */ /* 0x000fc40000000f00 */
[----:B------:R-:W-:Y:S02]  /*150c0*/  MOV R8, 0x150e0 ;  /* 0x000150e000087802 */ /* 0x000fe40000000f00 */
[----:B-1---5:R-:W-:Y:S05]  /*150d0*/  CALL.REL.NOINC `($_ZN7cutlass13device_kernelIN5flash19enable_sm80_to_sm89INS1_16FlashAttnBwdSm80INS1_25CollectiveMainloopBwdSm80ILi2ELi2EN4cute5tupleIJNS5_1CILi128EEES8_NS7_ILi64EEEEEENS_10bfloat16_tEfNS_4arch4Sm80ELb0ELb0ELb1ELb1ELb0ELb0ELb0ELb0ELi2ELi4ELi4ELi4ELb0EEENS1_24CollectiveEpilogueBwdGQAISA_fSD_Li256ELb1ELb0EEENS1_19SingleTileSchedulerILb1ELb0ELb0ELi128EEEEEEEEEvNT_6ParamsE$_ZN4cute3eso3ESOILb1ELb0EJNS_6LayoutINS_5tupleIJNS3_IJNS3_IJNS_1CILi8EEENS4_ILi1EEEEEES6_EEENS3_IJNS3_IJS6_S6_EEENS4_ILi2EEEEEEEEENS3_IJNS3_IJNS3_IJS6_NS4_ILi0EEEEEESD_EEENS3_IJNS3_IJSD_SD_EEENS4_ILi4096EEEEEEEEEEENS_10ViewEngineINS_8smem_ptrIPN7cutlass10bfloat16_tEEEEEEEC2ERKSK_RKSR_) ;  /* 0xffff3bb000007944 */ /* 0x022fea0003c3ffff */
[----:B-1----:R1:W5:Y:S01]  /*150e0*/  LDL.64 R2, [R1+0x758] ;  /* 0x0007580001027983 */ /* 0x0023620000100a00 */
[----:B------:R-:W-:Y:S01]  /*150f0*/  IMAD.MOV.U32 R6, RZ, RZ, R4 ;  /* 0x000000ffff067224 */ /* 0x000fe200078e0004 */
[----:B------:R-:W-:Y:S01]  /*15100*/  MOV R9, R5 ;  /* 0x0000000500097202 */ /* 0x000fe20000000f00 */
[----:B------:R-:W-:Y:S01]  /*15110*/  IMAD.MOV.U32 R64, RZ, RZ, R23 ;  /* 0x000000ffff407224 */ /* 0x000fe200078e0017 */
[----:B------:R-:W-:Y:S02]  /*15120*/  MOV R8, 0x15140 ;  /* 0x0001514000087802 */ /* 0x000fe40000000f00 */
[----:B-1---5:R-:W-:Y:S05]  /*15130*/  CALL.REL.NOINC `($_ZN7cutlass13device_kernelIN5flash19enable_sm80_to_sm89INS1_16FlashAttnBwdSm80INS1_25CollectiveMainloopBwdSm80ILi2ELi2EN4cute5tupleIJNS5_1CILi128EEES8_NS7_ILi64EEEEEENS_10bfloat16_tEfNS_4arch4Sm80ELb0ELb0ELb1ELb1ELb0ELb0ELb0ELb0ELi2ELi4ELi4ELi4ELb0EEENS1_24CollectiveEpilogueBwdGQAISA_fSD_Li256ELb1ELb0EEENS1_19SingleTileSchedulerILb1ELb0ELb0ELi128EEEEEEEEEvNT_6ParamsE$_ZN4cute3eso3ESOILb1ELb0EJNS_6LayoutINS_5tupleIJNS3_IJNS_1CILi8EEENS4_ILi1EEEEEENS4_ILi2EEEEEENS3_IJNS3_IJS6_NS4_ILi0EEEEEES5_EEEEENS_10ViewEngineIPN7cutlass10bfloat16_tEEEEEC2ERKSD_RKSI_) ;  /* 0xffff4d4000007944 */ /* 0x022fea0003c3ffff */
[----:B------:R2:W5:Y:S01]  /*15140*/  LDL.64 R56, [R1+0x758] ;  /* 0x0007580001387983 */ /* 0x0005620000100a00 */
[----:B------:R-:W-:Y:S02]  /*15150*/  MOV R9, R23 ;  /* 0x0000001700097202 */ /* 0x000fe40000000f00 */
[----:B------:R-:W-:Y:S02]  /*15160*/  MOV R8, 0x15180 ;  /* 0x0001518000087802 */ /* 0x000fe40000000f00 */
[----:B-12--5:R-:W-:Y:S05]  /*15170*/  CALL.REL.NOINC `($_ZN7cutlass13device_kernelIN5flash19enable_sm80_to_sm89INS1_16FlashAttnBwdSm80INS1_25CollectiveMainloopBwdSm80ILi2ELi2EN4cute5tupleIJNS5_1CILi128EEES8_NS7_ILi64EEEEEENS_10bfloat16_tEfNS_4arch4Sm80ELb0ELb0ELb1ELb1ELb0ELb0ELb0ELb0ELi2ELi4ELi4ELi4ELb0EEENS1_24CollectiveEpilogueBwdGQAISA_fSD_Li256ELb1ELb0EEENS1_19SingleTileSchedulerILb1ELb0ELb0ELi128EEEEEEEEEvNT_6ParamsE$_ZN4cute8smem_ptrIPN7cutlass10bfloat16_tEECI1NS_12iter_adaptorIS3_S4_EEES3_) ;  /* 0xffff5c3000007944 */ /* 0x026fea0003c3ffff */
[----:B-1----:R1:W5:Y:S01]  /*15180*/  LDL.64 R2, [R1+0x758] ;  /* 0x0007580001027983 */ /* 0x0023620000100a00 */
[----:B------:R-:W-:Y:S02]  /*15190*/  MOV R64, R23 ;  /* 0x0000001700407202 */ /* 0x000fe40000000f00 */
[----:B------:R-:W-:-:S02]  /*151a0*/  MOV R6, 0x151c0 ;  /* 0x000151c000067802 */ /* 0x000fc40000000f00 */
[----:B-1---5:R-:W-:Y:S05]  /*151b0*/  CALL.REL.NOINC `($_ZN7cutlass13device_kernelIN5flash19enable_sm80_to_sm89INS1_16FlashAttnBwdSm80INS1_25CollectiveMainloopBwdSm80ILi2ELi2EN4cute5tupleIJNS5_1CILi128EEES8_NS7_ILi64EEEEEENS_10bfloat16_tEfNS_4arch4Sm80ELb0ELb0ELb1ELb1ELb0ELb0ELb0ELb0ELi2ELi4ELi4ELi4ELb0EEENS1_24CollectiveEpilogueBwdGQAISA_fSD_Li256ELb1ELb0EEENS1_19SingleTileSchedulerILb1ELb0ELb0ELi128EEEEEEEEEvNT_6ParamsE$_ZN4cute3eso3ESOILb1ELb0EJNS_6LayoutINS_5tupleIJNS3_IJNS_1CILi8EEENS4_ILi1EEEEEENS4_ILi2EEEEEENS3_IJNS3_IJS6_NS4_ILi0EEEEEENS4_ILi4096EEEEEEEENS_10ViewEngineINS_8smem_ptrIPN7cutlass10bfloat16_tEEEEEEEC2ERKSE_RKSL_) ;  /* 0xffff4b3000007944 */ /* 0x022fea0003c3ffff */
        /* <DEDUP_REMOVED lines=140> */
[----:B------:R-:W-:Y:S05]  /*15a80*/  CALL.REL.NOINC `($_ZN7cutlass13device_kernelIN5flash19enable_sm80_to_sm89INS1_16FlashAttnBwdSm80INS1_25CollectiveMainloopBwdSm80ILi2ELi2EN4cute5tupleIJNS5_1CILi128EEES8_NS7_ILi64EEEEEENS_10bfloat16_tEfNS_4arch4Sm80ELb0ELb0ELb1ELb1ELb0ELb0ELb0ELb0ELi2ELi4ELi4ELi4ELb0EEENS1_24CollectiveEpilogueBwdGQAISA_fSD_Li256ELb1ELb0EEENS1_19SingleTileSchedulerILb1ELb0ELb0ELi128EEEEEEEEEvNT_6ParamsE$_ZN4cute3eso3ESOILb1ELb0EJNS_6LayoutINS_5tupleIJNS3_IJNS_1CILi8EEENS4_ILi1EEEEEENS4_ILi4EEEEEENS3_IJNS3_IJS6_NS4_ILi0EEEEEENS4_ILi2048EEEEEEEEiEEC2ERKSE_RKi) ;  /* 0xffff45d000007944 */ /* 0x000fea0003c3ffff */
[----:B------:R-:W-:Y:S01]  /*15a90*/  ULDC.64 UR4, c[0x0][0x118] ;  /* 0x0000460000047ab9 */ /* 0x000fe20000000a00 */
[----:B-1----:R-:W2:Y:S04]  /*15aa0*/  LDL R2, [R1+0x758] ;  /* 0x0007580001027983 */ /* 0x002ea80000100800 */
[----:B------:R-:W2:Y:S01]  /*15ab0*/  LD.E.64 R4, [R50.64+0x8] ;  /* 0x0000080432047980 */ /* 0x000ea2000c101b00 */
[----:B------:R-:W-:Y:S02]  /*15ac0*/  MOV R9, R23 ;  /* 0x0000001700097202 */ /* 0x000fe40000000f00 */
[----:B------:R-:W-:Y:S01]  /*15ad0*/  MOV R8, 0x15b00 ;  /* 0x00015b0000087802 */ /* 0x000fe20000000f00 */
[----:B--2---:R-:W-:-:S04]  /*15ae0*/  IMAD.WIDE R2, R2, 0x2, R4 ;  /* 0x0000000202027825 */ /* 0x004fc800078e0204 */
[----:B------:R-:W-:Y:S05]  /*15af0*/  CALL.REL.NOINC `($_ZN7cutlass13device_kernelIN5flash19enable_sm80_to_sm89INS1_16FlashAttnBwdSm80INS1_25CollectiveMainloopBwdSm80ILi2ELi2EN4cute5tupleIJNS5_1CILi128EEES8_NS7_ILi64EEEEEENS_10bfloat16_tEfNS_4arch4Sm80ELb0ELb0ELb1ELb1ELb0ELb0ELb0ELb0ELi2ELi4ELi4ELi4ELb0EEENS1_24CollectiveEpilogueBwdGQAISA_fSD_Li256ELb1ELb0EEENS1_19SingleTileSchedulerILb1ELb0ELb0ELi128EEEEEEEEEvNT_6ParamsE$_ZN4cute8smem_ptrIPN7cutlass10bfloat16_tEECI1NS_12iter_adaptorIS3_S4_EEES3_) ;  /* 0xffff52b000007944 */ /* 0x000fea0003c3ffff */
[----:B-1----:R1:W5:Y:S01]  /*15b00*/  LDL.64 R2, [R1+0x758] ;  /* 0x0007580001027983 */ /* 0x0023620000100a00 */
[----:B------:R-:W-:-:S03]  /*15b10*/  MOV R6, 0x15b30 ;  /* 0x00015b3000067802 */ /* 0x000fc60000000f00 */
[----:B-1---5:R-:W-:Y:S05]  /*15b20*/  CALL.REL.NOINC `($_ZN7cutlass13device_kernelIN5flash19enable_sm80_to_sm89INS1_16FlashAttnBwdSm80INS1_25CollectiveMainloopBwdSm80ILi2ELi2EN4cute5tupleIJNS5_1CILi128EEES8_NS7_ILi64EEEEEENS_10bfloat16_tEfNS_4arch4Sm80ELb0ELb0ELb1ELb1ELb0ELb0ELb0ELb0ELi2ELi4ELi4ELi4ELb0EEENS1_24CollectiveEpilogueBwdGQAISA_fSD_Li256ELb1ELb0EEENS1_19SingleTileSchedulerILb1ELb0ELb0ELi128EEEEEEEEEvNT_6ParamsE$_ZN4cute3eso3ESOILb1ELb0EJNS_6LayoutINS_5tupleIJNS3_IJNS_1CILi8EEENS4_ILi1EEEEEENS4_ILi4EEEEEENS3_IJNS3_IJS6_NS4_ILi0EEEEEENS4_ILi2048EEEEEEEENS_10ViewEngineINS_8smem_ptrIPN7cutlass10bfloat16_tEEEEEEEC2ERKSE_RKSL_) ;  /* 0xffff44f000007944 */ /* 0x022fea0003c3ffff */
[----:B-1----:R1:W5:Y:S01]  /*15b30*/  LDL.64 R4, [R1+0x758] ;  /* 0x0007580001047983 */ /* 0x0023620000100a00 */
[----:B------:R-:W-:Y:S01]  /*15b40*/  IMAD.MOV.U32 R2, RZ, RZ, R23 ;  /* 0x000000ffff027224 */ /* 0x000fe200078e0017 */
[----:B------:R-:W-:-:S02]  /*15b50*/  MOV R3, 0x1 ;  /* 0x0000000100037802 */ /* 0x000fc40000000f00 */
[----:B------:R-:W-:Y:S02]  /*15b60*/  MOV R8, 0x15b80 ;  /* 0x00015b8000087802 */ /* 0x000fe40000000f00 */
[----:B-1---5:R-:W-:Y:S05]  /*15b70*/  CALL.REL.NOINC `($_ZN7cutlass13device_kernelIN5flash19enable_sm80_to_sm89INS1_16FlashAttnBwdSm80INS1_25CollectiveMainloopBwdSm80ILi2ELi2EN4cute5tupleIJNS5_1CILi128EEES8_NS7_ILi64EEEEEENS_10bfloat16_tEfNS_4arch4Sm80ELb0ELb0ELb1ELb1ELb0ELb0ELb0ELb0ELi2ELi4ELi4ELi4ELb0EEENS1_24CollectiveEpilogueBwdGQAISA_fSD_Li256ELb1ELb0EEENS1_19SingleTileSchedulerILb1ELb0ELb0ELi128EEEEEEEEEvNT_6ParamsE$_ZN4cute3eso3ESOILb1ELb0EJNS_10UnderscoreES2_iEEC2ERKS2_S5_RKi) ;  /* 0xffff15e000007944 */ /* 0x022fea0003c3ffff */
[----:B-1----:R-:W2:Y:S01]  /*15b80*/  LDL R3, [R1+0x758] ;  /* 0x0007580001037983 */ /* 0x002ea20000100800 */
[----:B------:R-:W-:Y:S02]  /*15b90*/  MOV R6, 0x15bc0 ;  /* 0x00015bc000067802 */ /* 0x000fe40000000f00 */
[----:B--2---:R-:W-:Y:S02]  /*15ba0*/  SHF.L.U32 R3, R3, 0x5, RZ ;  /* 0x0000000503037819 */ /* 0x004fe400000006ff */
[----:B------:R-:W-:Y:S05]  /*15bb0*/  CALL.REL.NOINC `($_ZN7cutlass13device_kernelIN5flash19enable_sm80_to_sm89INS1_16FlashAttnBwdSm80INS1_25CollectiveMainloopBwdSm80ILi2ELi2EN4cute5tupleIJNS5_1CILi128EEES8_NS7_ILi64EEEEEENS_10bfloat16_tEfNS_4arch4Sm80ELb0ELb0ELb1ELb1ELb0ELb0ELb0ELb0ELi2ELi4ELi4ELi4ELb0EEENS1_24CollectiveEpilogueBwdGQAISA_fSD_Li256ELb1ELb0EEENS1_19SingleTileSchedulerILb1ELb0ELb0ELi128EEEEEEEEEvNT_6ParamsE$_ZN4cute3eso3ESOILb1ELb0EJNS_6LayoutINS_5tupleIJNS3_IJNS_1CILi8EEENS4_ILi1EEEEEENS4_ILi4EEEEEENS3_IJNS3_IJS6_NS4_ILi0EEEEEES5_EEEEEiEEC2ERKSD_RKi) ;  /* 0xffff454000007944 */ /* 0x000fea0003c3ffff */
[----:B-1----:R-:W2:Y:S01]  /*15bc0*/  LDL R3, [R1+0x758] ;  /* 0x0007580001037983 */ /* 0x002ea20000100800 */
[----:B------:R-:W-:Y:S01]  /*15bd0*/  MOV R8, 0x15c10 ;  /* 0x00015c1000087802 */ /* 0x000fe20000000f00 */
[----:B--2---:R-:W-:-:S05]  /*15be0*/  IMAD.WIDE R6, R3, 0x2, R46 ;  /* 0x0000000203067825 */ /* 0x004fca00078e022e */
[----:B------:R-:W-:Y:S02]  /*15bf0*/  MOV R9, R7 ;  /* 0x0000000700097202 */ /* 0x000fe40000000f00 */
[----:B------:R-:W-:Y:S05]  /*15c00*/  CALL.REL.NOINC `($_ZN7cutlass13device_kernelIN5flash19enable_sm80_to_sm89INS1_16FlashAttnBwdSm80INS1_25CollectiveMainloopBwdSm80ILi2ELi2EN4cute5tupleIJNS5_1CILi128EEES8_NS7_ILi64EEEEEENS_10bfloat16_tEfNS_4arch4Sm80ELb0ELb0ELb1ELb1ELb0ELb0ELb0ELb0ELi2ELi4ELi4ELi4ELb0EEENS1_24CollectiveEpilogueBwdGQAISA_fSD_Li256ELb1ELb0EEENS1_19SingleTileSchedulerILb1ELb0ELb0ELi128EEEEEEEEEvNT_6ParamsE$_ZN4cute3eso3ESOILb1ELb0EJNS_6LayoutINS_5tupleIJNS3_IJNS_1CILi8EEENS4_ILi1EEEEEENS4_ILi4EEEEEENS3_IJNS3_IJS6_NS4_ILi0EEEEEES5_EEEEENS_10ViewEngineIPN7cutlass10bfloat16_tEEEEEC2ERKSD_RKSI_) ;  /* 0xffff449000007944 */ /* 0x000fea0003c3ffff */
[----:B------:R2:W5:Y:S01]  /*15c10*/  LDL.64 R2, [R1+0x758] ;  /* 0x0007580001027983 */ /* 0x0005620000100a00 */
[----:B------:R-:W-:Y:S02]  /*15c20*/  MOV R9, R5 ;  /* 0x0000000500097202 */ /* 0x000fe40000000f00 */
[----:B------:R-:W-:Y:S02]  /*15c30*/  MOV R8, 0x15c50 ;  /* 0x00015c5000087802 */ /* 0x000fe40000000f00 */
[----:B-12--5:R-:W-:Y:S05]  /*15c40*/  CALL.REL.NOINC `($_ZN7cutlass13device_kernelIN5flash19enable_sm80_to_sm89INS1_16FlashAttnBwdSm80INS1_25CollectiveMainloopBwdSm80ILi2ELi2EN4cute5tupleIJNS5_1CILi128EEES8_NS7_ILi64EEEEEENS_10bfloat16_tEfNS_4arch4Sm80ELb0ELb0ELb1ELb1ELb0ELb0ELb0ELb0ELi2ELi4ELi4ELi4ELb0EEENS1_24CollectiveEpilogueBwdGQAISA_fSD_Li256ELb1ELb0EEENS1_19SingleTileSchedulerILb1ELb0ELb0ELi128EEEEEEEEEvNT_6ParamsE$_ZN4cute3eso3ESOILb1ELb0EJNS_6LayoutINS_5tupleIJNS3_IJNS_1CILi8EEENS4_ILi1EEEEEENS3_IJNS4_ILi4EEEEEEEEENS3_IJNS3_IJS6_NS4_ILi0EEEEEENS3_IJNS4_ILi2048EEEEEEEEEEENS_10ViewEngineINS_8smem_ptrIPN7cutlass10bfloat16_tEEEEEEEC2ERKSG_RKSN_) ;  /* 0xffff3fe000007944 */ /* 0x026fea0003c3ffff */
[----:B-1----:R1:W5:Y:S01]  /*15c50*/  LDL.64 R4, [R1+0x758] ;  /* 0x0007580001047983 */ /* 0x0023620000100a00 */
[----:B------:R-:W-:Y:S02]  /*15c60*/  MOV R9, R3 ;  /* 0x0000000300097202 */ /* 0x000fe40000000f00 */
        /* <DEDUP_REMOVED lines=8> */
[----:B------:R-:W-:-:S02]  /*15cf0*/  MOV R8, 0x15d10 ;  /* 0x00015d1000087802 */ /* 0x000fc40000000f00 */
[----:B--2--5:R-:W-:Y:S05]  /*15d00*/  CALL.REL.NOINC `($_ZN7cutlass13device_kernelIN5flash19enable_sm80_to_sm89INS1_16FlashAttnBwdSm80INS1_25CollectiveMainloopBwdSm80ILi2ELi2EN4cute5tupleIJNS5_1CILi128EEES8_NS7_ILi64EEEEEENS_10bfloat16_tEfNS_4arch4Sm80ELb0ELb0ELb1ELb1ELb0ELb0ELb0ELb0ELi2ELi4ELi4ELi4ELb0EEENS1_24CollectiveEpilogueBwdGQAISA_fSD_Li256ELb1ELb0EEENS1_19SingleTileSchedulerILb1ELb0ELb0ELi128EEEEEEEEEvNT_6ParamsE$_ZN4cute3eso3ESOILb1ELb0EJNS_6LayoutINS_5tupleIJNS3_IJNS3_IJNS_1CILi8EEENS4_ILi1EEEEEES6_EEENS3_IJNS3_IJS6_S6_EEENS4_ILi4EEEEEEEEENS3_IJNS3_IJNS3_IJS6_NS4_ILi0EEEEEESD_EEENS3_IJNS3_IJSD_SD_EEENS4_ILi2048EEEEEEEEEEENS_10ViewEngineINS_8smem_ptrIPN7cutlass10bfloat16_tEEEEEEEC2ERKSK_RKSR_) ;  /* 0xffff30a000007944 */ /* 0x024fea0003c3ffff */
[----:B-1----:R1:W5:Y:S01]  /*15d10*/  LDL.64 R2, [R1+0x758] ;  /* 0x0007580001027983 */ /* 0x0023620000100a00 */
[----:B------:R-:W-:-:S02]  /*15d20*/  MOV R9, R7 ;  /* 0x0000000700097202 */ /* 0x000fc40000000f00 */
[----:B------:R-:W-:Y:S02]  /*15d30*/  MOV R8, 0x15d50 ;  /* 0x00015d5000087802 */ /* 0x000fe40000000f00 */
[----:B-1---5:R-:W-:Y:S05]  /*15d40*/  CALL.REL.NOINC `($_ZN7cutlass13device_kernelIN5flash19enable_sm80_to_sm89INS1_16FlashAttnBwdSm80INS1_25CollectiveMainloopBwdSm80ILi2ELi2EN4cute5tupleIJNS5_1CILi128EEES8_NS7_ILi64EEEEEENS_10bfloat16_tEfNS_4arch4Sm80ELb0ELb0ELb1ELb1ELb0ELb0ELb0ELb0ELi2ELi4ELi4ELi4ELb0EEENS1_24CollectiveEpilogueBwdGQAISA_fSD_Li256ELb1ELb0EEENS1_19SingleTileSchedulerILb1ELb0ELb0ELi128EEEEEEEEEvNT_6ParamsE$_ZN4cute3eso3ESOILb1ELb0EJNS_6LayoutINS_5tupleIJNS3_IJNS_1CILi8EEENS4_ILi1EEEEEENS4_ILi4EEEEEENS3_IJNS3_IJS6_NS4_ILi0EEEEEES5_EEEEENS_10ViewEngineIPN7cutlass10bfloat16_tEEEEEC2ERKSD_RKSI_) ;  /* 0xffff435000007944 */ /* 0x022fea0003c3ffff */
[----:B------:R2:W5:Y:S01]  /*15d50*/  LDL.64 R56, [R1+0x758] ;  /* 0x0007580001387983 */ /* 0x0005620000100a00 */
[----:B------:R-:W-:Y:S02]  /*15d60*/  MOV R9, R23 ;  /* 0x0000001700097202 */ /* 0x000fe40000000f00 */
[----:B------:R-:W-:Y:S02]  /*15d70*/  MOV R8, 0x15d90 ;  /* 0x00015d9000087802 */ /* 0x000fe40000000f00 */
[----:B-12--5:R-:W-:Y:S05]  /*15d80*/  CALL.REL.NOINC `($_ZN7cutlass13device_kernelIN5flash19enable_sm80_to_sm89INS1_16FlashAttnBwdSm80INS1_25CollectiveMainloopBwdSm80ILi2ELi2EN4cute5tupleIJNS5_1CILi128EEES8_NS7_ILi64EEEEEENS_10bfloat16_tEfNS_4arch4Sm80ELb0ELb0ELb1ELb1ELb0ELb0ELb0ELb0ELi2ELi4ELi4ELi4ELb0EEENS1_24CollectiveEpilogueBwdGQAISA_fSD_Li256ELb1ELb0EEENS1_19SingleTileSchedulerILb1ELb0ELb0ELi128EEEEEEEEEvNT_6ParamsE$_ZN4cute8smem_ptrIPN7cutlass10bfloat16_tEECI1NS_12iter_adaptorIS3_S4_EEES3_) ;  /* 0xffff502000007944 */ /* 0x026fea0003c3ffff */
[----:B-1----:R1:W5:Y:S01]  /*15d90*/  LDL.64 R2, [R1+0x758] ;  /* 0x0007580001027983 */ /* 0x0023620000100a00 */
[----:B------:R-:W-:-:S03]  /*15da0*/  MOV R6, 0x15dc0 ;  /* 0x00015dc000067802 */ /* 0x000fc60000000f00 */
[----:B-1---5:R-:W-:Y:S05]  /*15db0*/  CALL.REL.NOINC `($_ZN7cutlass13device_kernelIN5flash19enable_sm80_to_sm89INS1_16FlashAttnBwdSm80INS1_25CollectiveMainloopBwdSm80ILi2ELi2EN4cute5tupleIJNS5_1CILi128EEES8_NS7_ILi64EEEEEENS_10bfloat16_tEfNS_4arch4Sm80ELb0ELb0ELb1ELb1ELb0ELb0ELb0ELb0ELi2ELi4ELi4ELi4ELb0EEENS1_24CollectiveEpilogueBwdGQAISA_fSD_Li256ELb1ELb0EEENS1_19SingleTileSchedulerILb1ELb0ELb0ELi128EEEEEEEEEvNT_6ParamsE$_ZN4cute3eso3ESOILb1ELb0EJNS_6LayoutINS_5tupleIJNS3_IJNS_1CILi8EEENS4_ILi1EEEEEENS4_ILi4EEEEEENS3_IJNS3_IJS6_NS4_ILi0EEEEEENS4_ILi2048EEEEEEEENS_10ViewEngineINS_8smem_ptrIPN7cutlass10bfloat16_tEEEEEEEC2ERKSE_RKSL_) ;  /* 0xffff426000007944 */ /* 0x022fea0003c3ffff */
        /* <DEDUP_REMOVED lines=252> */
[----:B-1----:R-:W-:Y:S05]  /*16d80*/  CALL.REL.NOINC `($_ZN7cutlass13device_kernelIN5flash19enable_sm80_to_sm89INS1_16FlashAttnBwdSm80INS1_25CollectiveMainloopBwdSm80ILi2ELi2EN4cute5tupleIJNS5_1CILi128EEES8_NS7_ILi64EEEEEENS_10bfloat16_tEfNS_4arch4Sm80ELb0ELb0ELb1ELb1ELb0ELb0ELb0ELb0ELi2ELi4ELi4ELi4ELb0EEENS1_24CollectiveEpilogueBwdGQAISA_fSD_Li256ELb1ELb0EEENS1_19SingleTileSchedulerILb1ELb0ELb0ELi128EEEEEEEEEvNT_6ParamsE$_ZN4cute3eso3ESOILb1ELb0EJNS_10UnderscoreES2_iEEC2ERKS2_S5_RKi) ;  /* 0xffff03d000007944 */ /* 0x002fea0003c3ffff */
        /* <DEDUP_REMOVED lines=9> */
[----:B------:R-:W-:Y:S05]  /*16e20*/  CALL.REL.NOINC `($_ZN7cutlass13device_kernelIN5flash19enable_sm80_to_sm89INS1_16FlashAttnBwdSm80INS1_25CollectiveMainloopBwdSm80ILi2ELi2EN4cute5tupleIJNS5_1CILi128EEES8_NS7_ILi64EEEEEENS_10bfloat16_tEfNS_4arch4Sm80ELb0ELb0ELb1ELb1ELb0ELb0ELb0ELb0ELi2ELi4ELi4ELi4ELb0EEENS1_24CollectiveEpilogueBwdGQAISA_fSD_Li256ELb1ELb0EEENS1_19SingleTileSchedulerILb1ELb0ELb0ELi128EEEEEEEEEvNT_6ParamsE$_ZN4cute3eso3ESOILb1ELb0EJNS_6LayoutINS_5tupleIJNS3_IJNS_1CILi2EEES5_S5_EEES5_EEENS3_IJNS3_IJNS4_ILi1EEES5_NS4_ILi4EEEEEENS4_ILi8EEEEEEEEiEEC2ERKSD_RKi) ;  /* 0xffff297000007944 */ /* 0x000fea0003c3ffff */
[----:B-1----:R-:W2:Y:S01]  /*16e30*/  LDL R3, [R1+0x758] ;  /* 0x0007580001037983 */ /* 0x002ea20000100800 */
[----:B------:R-:W-:Y:S02]  /*16e40*/  MOV R64, R23 ;  /* 0x0000001700407202 */ /* 0x000fe40000000f00 */
[----:B------:R-:W-:Y:S01]  /*16e50*/  MOV R4, 0x16e90 ;  /* 0x00016e9000047802 */ /* 0x000fe20000000f00 */
[----:B--2---:R-:W-:-:S05]  /*16e60*/  IMAD.WIDE R2, R3, 0x2, R16 ;  /* 0x0000000203027825 */ /* 0x004fca00078e0210 */
[----:B------:R-:W-:Y:S02]  /*16e70*/  MOV R6, R2 ;  /* 0x0000000200067202 */ /* 0x000fe40000000f00 */
[----:B------:R-:W-:Y:S05]  /*16e80*/  CALL.REL.NOINC `($_ZN7cutlass13device_kernelIN5flash19enable_sm80_to_sm89INS1_16FlashAttnBwdSm80INS1_25CollectiveMainloopBwdSm80ILi2ELi2EN4cute5tupleIJNS5_1CILi128EEES8_NS7_ILi64EEEEEENS_10bfloat16_tEfNS_4arch4Sm80ELb0ELb0ELb1ELb1ELb0ELb0ELb0ELb0ELi2ELi4ELi4ELi4ELb0EEENS1_24CollectiveEpilogueBwdGQAISA_fSD_Li256ELb1ELb0EEENS1_19SingleTileSchedulerILb1ELb0ELb0ELi128EEEEEEEEEvNT_6ParamsE$_ZN4cute3eso3ESOILb1ELb0EJNS_6LayoutINS_5tupleIJNS3_IJNS_1CILi2EEES5_S5_EEES5_EEENS3_IJNS3_IJNS4_ILi1EEES5_NS4_ILi4EEEEEENS4_ILi8EEEEEEEENS_10ViewEngineIPN7cutlass10bfloat16_tEEEEEC2ERKSD_RKSI_) ;  /* 0xffff28c000007944 */ /* 0x000fea0003c3ffff */
[----:B------:R2:W5:Y:S01]  /*16e90*/  LDL.64 R56, [R1+0x758] ;  /* 0x0007580001387983 */ /* 0x0005620000100a00 */
[----:B-1----:R-:W-:Y:S01]  /*16ea0*/  IMAD.MOV.U32 R2, RZ, RZ, R23 ;  /* 0x000000ffff027224 */ /* 0x002fe200078e0017 */
[----:B------:R-:W-:Y:S02]  /*16eb0*/  MOV R3, RZ ;  /* 0x000000ff00037202 */ /* 0x000fe40000000f00 */
[----:B------:R-:W-:Y:S02]  /*16ec0*/  MOV R8, 0x16ee0 ;  /* 0x00016ee000087802 */ /* 0x000fe40000000f00 */
[----:B--2--5:R-:W-:Y:S05]  /*16ed0*/  CALL.REL.NOINC `($_ZN7cutlass13device_kernelIN5flash19enable_sm80_to_sm89INS1_16FlashAttnBwdSm80INS1_25CollectiveMainloopBwdSm80ILi2ELi2EN4cute5tupleIJNS5_1CILi128EEES8_NS7_ILi64EEEEEENS_10bfloat16_tEfNS_4arch4Sm80ELb0ELb0ELb1ELb1ELb0ELb0ELb0ELb0ELi2ELi4ELi4ELi4ELb0EEENS1_24CollectiveEpilogueBwdGQAISA_fSD_Li256ELb1ELb0EEENS1_19SingleTileSchedulerILb1ELb0ELb0ELi128EEEEEEEEEvNT_6ParamsE$_ZN4cute3eso3ESOILb1ELb0EJNS_10UnderscoreES2_iEEC2ERKS2_S5_RKi) ;  /* 0xffff028000007944 */ /* 0x024fea0003c3ffff */
        /* <DEDUP_REMOVED lines=8> */
[----:B------:R-:W-:Y:S05]  /*16f60*/  CALL.REL.NOINC `($_ZN7cutlass13device_kernelIN5flash19enable_sm80_to_sm89INS1_16FlashAttnBwdSm80INS1_25CollectiveMainloopBwdSm80ILi2ELi2EN4cute5tupleIJNS5_1CILi128EEES8_NS7_ILi64EEEEEENS_10bfloat16_tEfNS_4arch4Sm80ELb0ELb0ELb1ELb1ELb0ELb0ELb0ELb0ELi2ELi4ELi4ELi4ELb0EEENS1_24CollectiveEpilogueBwdGQAISA_fSD_Li256ELb1ELb0EEENS1_19SingleTileSchedulerILb1ELb0ELb0ELi128EEEEEEEEEvNT_6ParamsE$_ZN4cute3eso3ESOILb1ELb0EJNS_6LayoutINS_5tupleIJNS3_IJNS_1CILi2EEES5_EEENS4_ILi8EEEEEENS3_IJNS3_IJNS4_ILi1EEES5_EEENS4_ILi4EEEEEEEEiEEC2ERKSD_RKi) ;  /* 0xffff253000007944 */ /* 0x000fea0003c3ffff */
[----:B-1----:R-:W2:Y:S01]  /*16f70*/  LDL R3, [R1+0x758] ;  /* 0x0007580001037983 */ /* 0x002ea20000100800 */
[----:B------:R-:W-:Y:S01]  /*16f80*/  MOV R4, 0x16fc0 ;  /* 0x00016fc000047802 */ /* 0x000fe20000000f00 */
[----:B--2---:R-:W-:-:S05]  /*16f90*/  IMAD.WIDE R2, R3, 0x2, R14 ;  /* 0x0000000203027825 */ /* 0x004fca00078e020e */
[----:B------:R-:W-:Y:S02]  /*16fa0*/  MOV R6, R2 ;  /* 0x0000000200067202 */ /* 0x000fe40000000f00 */
[----:B------:R-:W-:Y:S05]  /*16fb0*/  CALL.REL.NOINC `($_ZN7cutlass13device_kernelIN5flash19enable_sm80_to_sm89INS1_16FlashAttnBwdSm80INS1_25CollectiveMainloopBwdSm80ILi2ELi2EN4cute5tupleIJNS5_1CILi128EEES8_NS7_ILi64EEEEEENS_10bfloat16_tEfNS_4arch4Sm80ELb0ELb0ELb1ELb1ELb0ELb0ELb0ELb0ELi2ELi4ELi4ELi4ELb0EEENS1_24CollectiveEpilogueBwdGQAISA_fSD_Li256ELb1ELb0EEENS1_19SingleTileSchedulerILb1ELb0ELb0ELi128EEEEEEEEEvNT_6ParamsE$_ZN4cute3eso3ESOILb1ELb0EJNS_6LayoutINS_5tupleIJNS3_IJNS_1CILi2EEES5_EEENS4_ILi8EEEEEENS3_IJNS3_IJNS4_ILi1EEES5_EEENS4_ILi4EEEEEEEENS_10ViewEngineIPN7cutlass10bfloat16_tEEEEEC2ERKSD_RKSI_) ;  /* 0xffff249000007944 */ /* 0x000fea0003c3ffff */
[----:B------:R2:W5:Y:S04]  /*16fc0*/  LDL.64 R58, [R1+0x758] ;  /* 0x00075800013a7983 */ /* 0x0005680000100a00 */
[----:B------:R2:W-:Y:S02]  /*16fd0*/  STL [R1+0x770], RZ ;  /* 0x000770ff01007387 */ /* 0x0005e40000100800 */
.L_x_1363:
[----:B------:R-:W-:Y:S01]  /*16fe0*/  IMAD.MOV.U32 R77, RZ, RZ, R23 ;  /* 0x000000ffff4d7224 */ /* 0x000fe200078e0017 */
[----:B------:R-:W-:Y:S01]  /*16ff0*/  LOP3.LUT R78, R54, 0x1, RZ, 0xc0, !PT ;  /* 0x00000001364e7812 */ /* 0x000fe200078ec0ff */
[----:B------:R-:W-:Y:S01]  /*17000*/  IMAD.MOV.U32 R65, RZ, RZ, R22 ;  /* 0x000000ffff417224 */ /* 0x000fe200078e0016 */
[----:B-1----:R-:W-:Y:S02]  /*17010*/  MOV R76, 0x17030 ;  /* 0x00017030004c7802 */ /* 0x002fe40000000f00 */
[----:B-12--5:R-:W-:Y:S05]  /*17020*/  CALL.REL.NOINC `($_ZN7cutlass13device_kernelIN5flash19enable_sm80_to_sm89INS1_16FlashAttnBwdSm80INS1_25CollectiveMainloopBwdSm80ILi2ELi2EN4cute5tupleIJNS5_1CILi128EEES8_NS7_ILi64EEEEEENS_10bfloat16_tEfNS_4arch4Sm80ELb0ELb0ELb1ELb1ELb0ELb0ELb0ELb0ELi2ELi4ELi4ELi4ELb0EEENS1_24CollectiveEpilogueBwdGQAISA_fSD_Li256ELb1ELb0EEENS1_19SingleTileSchedulerILb1ELb0ELb0ELi128EEEEEEEEEvNT_6ParamsE$_ZN4cute3eso3ESOILb1ELb0EJNS_10UnderscoreEiiEEC2ERKS2_RKiS7_) ;  /* 0xffff01b000007944 */ /* 0x026fea0003c3ffff */
[----:B------:R-:W-:Y:S01]  /*17030*/  MOV R64, R23 ;  /* 0x0000001700407202 */ /* 0x000fe20000000f00 */
[----:B-1----:R-:W2:Y:S01]  /*17040*/  LDL.64 R2, [R1+0x758] ;  /* 0x0007580001027983 */ /* 0x002ea20000100a00 */
[----:B------:R-:W-:Y:S01]  /*17050*/  MOV R4, 0x17090 ;  /* 0x0001709000047802 */ /* 0x000fe20000000f00 */
[----:B--2---:R-:W-:Y:S04]  /*17060*/  IMAD R3, R3, 0x2, R2 ;  /* 0x0000000203037824 */ /* 0x004fe800078e0202 */
[----:B------:R-:W-:Y:S02]  /*17070*/  IMAD.SHL.U32 R3, R3, 0x4, RZ ;  /* 0x0000000403037824 */ /* 0x000fe400078e00ff */
[----:B------:R-:W-:Y:S05]  /*17080*/  CALL.REL.NOINC `($_ZN7cutlass13device_kernelIN5flash19enable_sm80_to_sm89INS1_16FlashAttnBwdSm80INS1_25CollectiveMainloopBwdSm80ILi2ELi2EN4cute5tupleIJNS5_1CILi128EEES8_NS7_ILi64EEEEEENS_10bfloat16_tEfNS_4arch4Sm80ELb0ELb0ELb1ELb1ELb0ELb0ELb0ELb0ELi2ELi4ELi4ELi4ELb0EEENS1_24CollectiveEpilogueBwdGQAISA_fSD_Li256ELb1ELb0EEENS1_19SingleTileSchedulerILb1ELb0ELb0ELi128EEEEEEEEEvNT_6ParamsE$_ZN4cute3eso3ESOILb1ELb0EJNS_6LayoutINS_5tupleIJNS3_IJNS_1CILi2EEES5_EEEEEENS3_IJNS3_IJNS4_ILi1EEES5_EEEEEEEEiEEC2ERKSB_RKi) ;  /* 0xffff21e000007944 */ /* 0x000fea0003c3ffff */
[----:B------:R-:W-:Y:S01]  /*17090*/  MOV R4, 0x170f0 ;  /* 0x000170f000047802 */ /* 0x000fe20000000f00 */
[----:B-1----:R-:W2:Y:S01]  /*170a0*/  LDL R3, [R1+0x758] ;  /* 0x0007580001037983 */ /* 0x002ea20000100800 */
[----:B------:R-:W-:Y:S01]  /*170b0*/  IMAD.MOV.U32 R2, RZ, RZ, R23 ;  /* 0x000000ffff027224 */ /* 0x000fe200078e0017 */
[C---:B--2---:R-:W-:Y:S04]  /*170c0*/  LEA R8, P0, R3.reuse, R44, 0x2 ;  /* 0x0000002c03087211 */ /* 0x044fe800078010ff */
[----:B------:R-:W-:Y:S04]  /*170d0*/  LEA.HI.X.SX32 R3, R3, R45, 0x2, P0 ;  /* 0x0000002d03037211 */ /* 0x000fe800000f16ff */
[----:B------:R-:W-:Y:S05]  /*170e0*/  CALL.REL.NOINC `($_ZN7cutlass13device_kernelIN5flash19enable_sm80_to_sm89INS1_16FlashAttnBwdSm80INS1_25CollectiveMainloopBwdSm80ILi2ELi2EN4cute5tupleIJNS5_1CILi128EEES8_NS7_ILi64EEEEEENS_10bfloat16_tEfNS_4arch4Sm80ELb0ELb0ELb1ELb1ELb0ELb0ELb0ELb0ELi2ELi4ELi4ELi4ELb0EEENS1_24CollectiveEpilogueBwdGQAISA_fSD_Li256ELb1ELb0EEENS1_19SingleTileSchedulerILb1ELb0ELb0ELi128EEEEEEEEEvNT_6ParamsE$_ZN4cute3eso3ESOILb1ELb0EJNS_6LayoutINS_5tupleIJNS3_IJNS_1CILi2EEES5_EEEEEENS3_IJNS3_IJNS4_ILi1EEES5_EEEEEEEENS_10ViewEngineIPfEEEEC2ERKSB_RKSE_) ;  /* 0xffff213000007944 */ /* 0x000fea0003c3ffff */
[----:B------:R-:W-:Y:S01]  /*170f0*/  MOV R3, R78 ;  /* 0x0000004e00037202 */ /* 0x000fe20000000f00 */
[----:B-1----:R1:W5:Y:S01]  /*17100*/  LDL.64 R8, [R1+0x758] ;  /* 0x0007580001087983 */ /* 0x0023620000100a00 */
[----:B------:R-:W-:Y:S01]  /*17110*/  MOV R10, 0x17140 ;  /* 0x00017140000a7802 */ /* 0x000fe20000000f00 */
[----:B------:R-:W-:Y:S02]  /*17120*/  IMAD.MOV.U32 R2, RZ, RZ, R23 ;  /* 0x000000ffff027224 */ /* 0x000fe400078e0017 */
[----:B-1---5:R-:W-:Y:S05]  /*17130*/  CALL.REL.NOINC `($_ZN7cutlass13device_kernelIN5flash19enable_sm80_to_sm89INS1_16FlashAttnBwdSm80INS1_25CollectiveMainloopBwdSm80ILi2ELi2EN4cute5tupleIJNS5_1CILi128EEES8_NS7_ILi64EEEEEENS_10bfloat16_tEfNS_4arch4Sm80ELb0ELb0ELb1ELb1ELb0ELb0ELb0ELb0ELi2ELi4ELi4ELi4ELb0EEENS1_24CollectiveEpilogueBwdGQAISA_fSD_Li256ELb1ELb0EEENS1_19SingleTileSchedulerILb1ELb0ELb0ELi128EEEEEEEEEvNT_6ParamsE$_ZN4cute3eso3ESOILb1ELb0EJNS_10UnderscoreEiEEC2ERKS2_RKi) ;  /* 0xffff006000007944 */ /* 0x022fea0003c3ffff */
[----:B------:R-:W-:Y:S01]  /*17140*/  MOV R4, 0x17190 ;  /* 0x0001719000047802 */ /* 0x000fe20000000f00 */
[----:B-1----:R-:W2:Y:S01]  /*17150*/  LDL R3, [R1+0x758] ;  /* 0x0007580001037983 */ /* 0x002ea20000100800 */
[----:B------:R-:W-:Y:S01]  /*17160*/  IMAD.MOV.U32 R64, RZ, RZ, R23 ;  /* 0x000000ffff407224 */ /* 0x000fe200078e0017 */
[----:B--2---:R-:W-:Y:S02]  /*17170*/  SHF.L.U32 R3, R3, 0x3, RZ ;  /* 0x0000000303037819 */ /* 0x004fe400000006ff */
[----:B------:R-:W-:Y:S05]  /*17180*/  CALL.REL.NOINC `($_ZN7cutlass13device_kernelIN5flash19enable_sm80_to_sm89INS1_16FlashAttnBwdSm80INS1_25CollectiveMainloopBwdSm80ILi2ELi2EN4cute5tupleIJNS5_1CILi128EEES8_NS7_ILi64EEEEEENS_10bfloat16_tEfNS_4arch4Sm80ELb0ELb0ELb1ELb1ELb0ELb0ELb0ELb0ELi2ELi4ELi4ELi4ELb0EEENS1_24CollectiveEpilogueBwdGQAISA_fSD_Li256ELb1ELb0EEENS1_19SingleTileSchedulerILb1ELb0ELb0ELi128EEEEEEEEEvNT_6ParamsE$_ZN4cute3eso3ESOILb1ELb0EJNS_6LayoutINS_5tupleIJNS3_IJNS_1CILi2EEES5_S5_EEEEEENS3_IJNS3_IJNS4_ILi1EEES5_NS4_ILi4EEEEEEEEEEEiEEC2ERKSC_RKi) ;  /* 0xffff24f000007944 */ /* 0x000fea0003c3ffff */
[----:B------:R-:W-:Y:S01]  /*17190*/  MOV R4, 0x171f0 ;  /* 0x000171f000047802 */ /* 0x000fe20000000f00 */
[----:B-1----:R-:W2:Y:S01]  /*171a0*/  LDL R3, [R1+0x758] ;  /* 0x0007580001037983 */ /* 0x002ea20000100800 */
[----:B------:R-:W-:Y:S01]  /*171b0*/  IMAD.MOV.U32 R64, RZ, RZ, R23 ;  /* 0x000000ffff407224 */ /* 0x000fe200078e0017 */
[C---:B--2---:R-:W-:Y:S04]  /*171c0*/  LEA R6, P0, R3.reuse, R56, 0x1 ;  /* 0x0000003803067211 */ /* 0x044fe800078008ff */
[----:B------:R-:W-:Y:S04]  /*171d0*/  LEA.HI.X.SX32 R3, R3, R57, 0x1, P0 ;  /* 0x0000003903037211 */ /* 0x000fe800000f0eff */
[----:B------:R-:W-:Y:S05]  /*171e0*/  CALL.REL.NOINC `($_ZN7cutlass13device_kernelIN5flash19enable_sm80_to_sm89INS1_16FlashAttnBwdSm80INS1_25CollectiveMainloopBwdSm80ILi2ELi2EN4cute5tupleIJNS5_1CILi128EEES8_NS7_ILi64EEEEEENS_10bfloat16_tEfNS_4arch4Sm80ELb0ELb0ELb1ELb1ELb0ELb0ELb0ELb0ELi2ELi4ELi4ELi4ELb0EEENS1_24CollectiveEpilogueBwdGQAISA_fSD_Li256ELb1ELb0EEENS1_19SingleTileSchedulerILb1ELb0ELb0ELi128EEEEEEEEEvNT_6ParamsE$_ZN4cute3eso3ESOILb1ELb0EJNS_6LayoutINS_5tupleIJNS3_IJNS_1CILi2EEES5_S5_EEEEEENS3_IJNS3_IJNS4_ILi1EEES5_NS4_ILi4EEEEEEEEEEENS_10ViewEngineIPN7cutlass10bfloat16_tEEEEEC2ERKSC_RKSH_) ;  /* 0xffff244000007944 */ /* 0x000fea0003c3ffff */
[----:B------:R-:W-:Y:S01]  /*171f0*/  MOV R3, R54 ;  /* 0x0000003600037202 */ /* 0x000fe20000000f00 */
[----:B------:R2:W5:Y:S01]  /*17200*/  LDL.64 R12, [R1+0x758] ;  /* 0x00075800010c7983 */ /* 0x0005620000100a00 */
[----:B------:R-:W-:Y:S01]  /*17210*/  MOV R10, 0x17240 ;  /* 0x00017240000a7802 */ /* 0x000fe20000000f00 */
[----:B-1----:R-:W-:Y:S02]  /*17220*/  IMAD.MOV.U32 R2, RZ, RZ, R23 ;  /* 0x000000ffff027224 */ /* 0x002fe400078e0017 */
[----:B--2--5:R-:W-:Y:S05]  /*17230*/  CALL.REL.NOINC `($_ZN7cutlass13device_kernelIN5flash19enable_sm80_to_sm89INS1_16FlashAttnBwdSm80INS1_25CollectiveMainloopBwdSm80ILi2ELi2EN4cute5tupleIJNS5_1CILi128EEES8_NS7_ILi64EEEEEENS_10bfloat16_tEfNS_4arch4Sm80ELb0ELb0ELb1ELb1ELb0ELb0ELb0ELb0ELi2ELi4ELi4ELi4ELb0EEENS1_24CollectiveEpilogueBwdGQAISA_fSD_Li256ELb1ELb0EEENS1_19SingleTileSchedulerILb1ELb0ELb0ELi128EEEEEEEEEvNT_6ParamsE$_ZN4cute3eso3ESOILb1ELb0EJNS_10UnderscoreEiEEC2ERKS2_RKi) ;  /* 0xfffeff6000007944 */ /* 0x024fea0003c3ffff */
[----:B------:R-:W-:Y:S01]  /*17240*/  MOV R4, 0x17290 ;  /* 0x0001729000047802 */ /* 0x000fe20000000f00 */
[----:B-1----:R-:W2:Y:S01]  /*17250*/  LDL R3, [R1+0x758] ;  /* 0x0007580001037983 */ /* 0x002ea20000100800 */
[----:B------:R-:W-:Y:S01]  /*17260*/  IMAD.MOV.U32 R64, RZ, RZ, R23 ;  /* 0x000000ffff407224 */ /* 0x000fe200078e0017 */
[----:B--2---:R-:W-:Y:S02]  /*17270*/  SHF.L.U32 R3, R3, 0x2, RZ ;  /* 0x0000000203037819 */ /* 0x004fe400000006ff */
[----:B------:R-:W-:Y:S05]  /*17280*/  CALL.REL.NOINC `($_ZN7cutlass13device_kernelIN5flash19enable_sm80_to_sm89INS1_16FlashAttnBwdSm80INS1_25CollectiveMainloopBwdSm80ILi2ELi2EN4cute5tupleIJNS5_1CILi128EEES8_NS7_ILi64EEEEEENS_10bfloat16_tEfNS_4arch4Sm80ELb0ELb0ELb1ELb1ELb0ELb0ELb0ELb0ELi2ELi4ELi4ELi4ELb0EEENS1_24CollectiveEpilogueBwdGQAISA_fSD_Li256ELb1ELb0EEENS1_19SingleTileSchedulerILb1ELb0ELb0ELi128EEEEEEEEEvNT_6ParamsE$_ZN4cute3eso3ESOILb1ELb0EJNS_6LayoutINS_5tupleIJNS3_IJNS_1CILi2EEES5_EEEEEENS3_IJNS3_IJNS4_ILi1EEES5_EEEEEEEEiEEC2ERKSB_RKi) ;  /* 0xffff1fe000007944 */ /* 0x000fea0003c3ffff */
[----:B------:R-:W-:Y:S01]  /*17290*/  MOV R4, 0x172f0 ;  /* 0x000172f000047802 */ /* 0x000fe20000000f00 */
[----:B-1----:R-:W2:Y:S01]  /*172a0*/  LDL R3, [R1+0x758] ;  /* 0x0007580001037983 */ /* 0x002ea20000100800 */
[----:B------:R-:W-:Y:S01]  /*172b0*/  IMAD.MOV.U32 R64, RZ, RZ, R23 ;  /* 0x000000ffff407224 */ /* 0x000fe200078e0017 */
[C---:B--2---:R-:W-:Y:S04]  /*172c0*/  LEA R6, P0, R3.reuse, R58, 0x1 ;  /* 0x0000003a03067211 */ /* 0x044fe800078008ff */
[----:B------:R-:W-:Y:S04]  /*172d0*/  LEA.HI.X.SX32 R3, R3, R59, 0x1, P0 ;  /* 0x0000003b03037211 */ /* 0x000fe800000f0eff */
[----:B------:R-:W-:Y:S05]  /*172e0*/  CALL.REL.NOINC `($_ZN7cutlass13device_kernelIN5flash19enable_sm80_to_sm89INS1_16FlashAttnBwdSm80INS1_25CollectiveMainloopBwdSm80ILi2ELi2EN4cute5tupleIJNS5_1CILi128EEES8_NS7_ILi64EEEEEENS_10bfloat16_tEfNS_4arch4Sm80ELb0ELb0ELb1ELb1ELb0ELb0ELb0ELb0ELi2ELi4ELi4ELi4ELb0EEENS1_24CollectiveEpilogueBwdGQAISA_fSD_Li256ELb1ELb0EEENS1_19SingleTileSchedulerILb1ELb0ELb0ELi128EEEEEEEEEvNT_6ParamsE$_ZN4cute3eso3ESOILb1ELb0EJNS_6LayoutINS_5tupleIJNS3_IJNS_1CILi2EEES5_EEEEEENS3_IJNS3_IJNS4_ILi1EEES5_EEEEEEEENS_10ViewEngineIPN7cutlass10bfloat16_tEEEEEC2ERKSB_RKSG_) ;  /* 0xffff1ee000007944 */ /* 0x000fea0003c3ffff */
[----:B------:R-:W-:Y:S01]  /*172f0*/  MOV R65, R22 ;  /* 0x0000001600417202 */ /* 0x000fe20000000f00 */
[----:B------:R2:W5:Y:S01]  /*17300*/  LDL.64 R10, [R1+0x758] ;  /* 0x00075800010a7983 */ /* 0x0005620000100a00 */
[----:B------:R-:W-:Y:S01]  /*17310*/  MOV R76, 0x17340 ;  /* 0x00017340004c7802 */ /* 0x000fe20000000f00 */
[----:B------:R-:W-:Y:S02]  /*17320*/  IMAD.MOV.U32 R77, RZ, RZ, R23 ;  /* 0x000000ffff4d7224 */ /* 0x000fe400078e0017 */
        /* <DEDUP_REMOVED lines=12> */
[----:B------:R-:W-:Y:S05]  /*173f0*/  CALL.REL.NOINC `($_ZN7cutlass13device_kernelIN5flash19enable_sm80_to_sm89INS1_16FlashAttnBwdSm80INS1_25CollectiveMainloopBwdSm80ILi2ELi2EN4cute5tupleIJNS5_1CILi128EEES8_NS7_ILi64EEEEEENS_10bfloat16_tEfNS_4arch4Sm80ELb0ELb0ELb1ELb1ELb0ELb0ELb0ELb0ELi2ELi4ELi4ELi4ELb0EEENS1_24CollectiveEpilogueBwdGQAISA_fSD_Li256ELb1ELb0EEENS1_19SingleTileSchedulerILb1ELb0ELb0ELi128EEEEEEEEEvNT_6ParamsE$_ZN4cute3eso3ESOILb1ELb0EJNS_6LayoutINS_5tupleIJNS3_IJNS_1CILi2EEES5_EEEEEENS3_IJNS3_IJNS4_ILi1EEES5_EEEEEEEENS_10ViewEngineIPKfEEEEC2ERKSB_RKSF_) ;  /* 0xffff1d8000007944 */ /* 0x000fea0003c3ffff */
[----:B------:R-:W-:Y:S01]  /*17400*/  MOV R64, R23 ;  /* 0x0000001700407202 */ /* 0x000fe20000000f00 */
[----:B-1----:R1:W5:Y:S01]  /*17410*/  LDL.64 R6, [R1+0x758] ;  /* 0x0007580001067983 */ /* 0x0023620000100a00 */
[----:B------:R-:W-:Y:S03]  /*17420*/  MOV R4, 0x17440 ;  /* 0x0001744000047802 */ /* 0x000fe60000000f00 */
[----:B-1---5:R-:W-:Y:S05]  /*17430*/  CALL.REL.NOINC `($_ZN7cutlass13device_kernelIN5flash19enable_sm80_to_sm89INS1_16FlashAttnBwdSm80INS1_25CollectiveMainloopBwdSm80ILi2ELi2EN4cute5tupleIJNS5_1CILi128EEES8_NS7_ILi64EEEEEENS_10bfloat16_tEfNS_4arch4Sm80ELb0ELb0ELb1ELb1ELb0ELb0ELb0ELb0ELi2ELi4ELi4ELi4ELb0EEENS1_24CollectiveEpilogueBwdGQAISA_fSD_Li256ELb1ELb0EEENS1_19SingleTileSchedulerILb1ELb0ELb0ELi128EEEEEEEEEvNT_6ParamsE$_ZN4cute3eso3ESOILb1ELb0EJNS_6LayoutINS_5tupleIJNS3_IJNS_1CILi1EEENS4_ILi2EEES6_EEEEEENS3_IJNS3_IJS5_S5_S6_EEEEEEEENS_10ViewEngineIPjEEEEC2ERKSB_RKSE_) ;  /* 0xffff1bc000007944 */ /* 0x022fea0003c3ffff */
[----:B-1----:R-:W-:Y:S01]  /*17440*/  MOV R2, R23 ;  /* 0x0000001700027202 */ /* 0x002fe20000000f00 */
[----:B------:R1:W5:Y:S01]  /*17450*/  LDL.64 R14, [R1+0x758] ;  /* 0x00075800010e7983 */ /* 0x0003620000100a00 */
[----:B------:R-:W-:Y:S01]  /*17460*/  MOV R4, 0x17490 ;  /* 0x0001749000047802 */ /* 0x000fe20000000f00 */
[----:B------:R-:W-:Y:S02]  /*17470*/  IMAD.MOV.U32 R3, RZ, RZ, R11 ;  /* 0x000000ffff037224 */ /* 0x000fe400078e000b */
[----:B-1---5:R-:W-:Y:S05]  /*17480*/  CALL.REL.NOINC `($_ZN7cutlass13device_kernelIN5flash19enable_sm80_to_sm89INS1_16FlashAttnBwdSm80INS1_25CollectiveMainloopBwdSm80ILi2ELi2EN4cute5tupleIJNS5_1CILi128EEES8_NS7_ILi64EEEEEENS_10bfloat16_tEfNS_4arch4Sm80ELb0ELb0ELb1ELb1ELb0ELb0ELb0ELb0ELi2ELi4ELi4ELi4ELb0EEENS1_24CollectiveEpilogueBwdGQAISA_fSD_Li256ELb1ELb0EEENS1_19SingleTileSchedulerILb1ELb0ELb0ELi128EEEEEEEEEvNT_6ParamsE$_ZN4cute3eso3ESOILb1ELb0EJNS_6LayoutINS_5tupleIJNS3_IJNS_1CILi1EEENS4_ILi2EEEEEEEEENS3_IJNS3_IJS5_S5_EEEEEEEENS_10ViewEngineIPjEEEEC2ERKSB_RKSE_) ;  /* 0xffff1a6000007944 */ /* 0x022fea0003c3ffff */
[----:B-1----:R-:W-:Y:S01]  /*17490*/  MOV R2, R23 ;  /* 0x0000001700027202 */ /* 0x002fe20000000f00 */
[----:B------:R1:W5:Y:S01]  /*174a0*/  LDL.64 R16, [R1+0x758] ;  /* 0x0007580001107983 */ /* 0x0003620000100a00 */
[----:B------:R-:W-:Y:S01]  /*174b0*/  MOV R4, 0x174e0 ;  /* 0x000174e000047802 */ /* 0x000fe20000000f00 */
[----:B------:R-:W-:Y:S02]  /*174c0*/  IMAD.MOV.U32 R3, RZ, RZ, R9 ;  /* 0x000000ffff037224 */ /* 0x000fe400078e0009 */
[----:B-1---5:R-:W-:Y:S05]  /*174d0*/  CALL.REL.NOINC `($_ZN7cutlass13device_kernelIN5flash19enable_sm80_to_sm89INS1_16FlashAttnBwdSm80INS1_25CollectiveMainloopBwdSm80ILi2ELi2EN4cute5tupleIJNS5_1CILi128EEES8_NS7_ILi64EEEEEENS_10bfloat16_tEfNS_4arch4Sm80ELb0ELb0ELb1ELb1ELb0ELb0ELb0ELb0ELi2ELi4ELi4ELi4ELb0EEENS1_24CollectiveEpilogueBwdGQAISA_fSD_Li256ELb1ELb0EEENS1_19SingleTileSchedulerILb1ELb0ELb0ELi128EEEEEEEEEvNT_6ParamsE$_ZN4cute3eso3ESOILb1ELb0EJNS_6LayoutINS_5tupleIJNS3_IJNS_1CILi2EEES5_EEEEEENS3_IJNS3_IJNS4_ILi1EEES5_EEEEEEEENS_10ViewEngineIPfEEEEC2ERKSB_RKSE_) ;  /* 0xffff1d4000007944 */ /* 0x022fea0003c3ffff */
[----:B-1----:R-:W-:Y:S01]  /*174e0*/  MOV R2, R23 ;  /* 0x0000001700027202 */ /* 0x002fe20000000f00 */
[----:B------:R1:W5:Y:S01]  /*174f0*/  LDL.64 R60, [R1+0x758] ;  /* 0x00075800013c7983 */ /* 0x0003620000100a00 */
[----:B------:R-:W-:Y:S01]  /*17500*/  MOV R4, 0x17530 ;  /* 0x0001753000047802 */ /* 0x000fe20000000f00 */
[----:B------:R-:W-:Y:S02]  /*17510*/  IMAD.MOV.U32 R3, RZ, RZ, R7 ;  /* 0x000000ffff037224 */ /* 0x000fe400078e0007 */
[----:B-1---5:R-:W-:Y:S05]  /*17520*/  CALL.REL.NOINC `($_ZN7cutlass13device_kernelIN5flash19enable_sm80_to_sm89INS1_16FlashAttnBwdSm80INS1_25CollectiveMainloopBwdSm80ILi2ELi2EN4cute5tupleIJNS5_1CILi128EEES8_NS7_ILi64EEEEEENS_10bfloat16_tEfNS_4arch4Sm80ELb0ELb0ELb1ELb1ELb0ELb0ELb0ELb0ELi2ELi4ELi4ELi4ELb0EEENS1_24CollectiveEpilogueBwdGQAISA_fSD_Li256ELb1ELb0EEENS1_19SingleTileSchedulerILb1ELb0ELb0ELi128EEEEEEEEEvNT_6ParamsE$_ZN4cute3eso3ESOILb1ELb0EJNS_6LayoutINS_5tupleIJNS3_IJNS_1CILi2EEES5_EEEEEENS3_IJNS3_IJNS4_ILi1EEES5_EEEEEEEENS_10ViewEngineIPKfEEEEC2ERKSB_RKSF_) ;  /* 0xffff1c5000007944 */ /* 0x022fea0003c3ffff */
        /* <DEDUP_REMOVED lines=24> */
[----:B-1----:R-:W-:Y:S05]  /*176b0*/  CALL.REL.NOINC `($_ZN7cutlass13device_kernelIN5flash19enable_sm80_to_sm89INS1_16FlashAttnBwdSm80INS1_25CollectiveMainloopBwdSm80ILi2ELi2EN4cute5tupleIJNS5_1CILi128EEES8_NS7_ILi64EEEEEENS_10bfloat16_tEfNS_4arch4Sm80ELb0ELb0ELb1ELb1ELb0ELb0ELb0ELb0ELi2ELi4ELi4ELi4ELb0EEENS1_24CollectiveEpilogueBwdGQAISA_fSD_Li256ELb1ELb0EEENS1_19SingleTileSchedulerILb1ELb0ELb0ELi128EEEEEEEEEvNT_6ParamsE$_ZN4cute3eso3ESOILb1ELb0EJNS_10UnderscoreEiiEEC2ERKS2_RKiS7_) ;  /* 0xfffefb2000007944 */ /* 0x002fea0003c3ffff */
        /* <DEDUP_REMOVED lines=643> */
[----:B------:R-:W-:Y:S02]  /*19ef0*/  MOV R3, 0x1 ;  /* 0x0000000100037802 */ /* 0x000fe40000000f00 */
        /* <DEDUP_REMOVED lines=18> */
.L_x_1364:
        /* <DEDUP_REMOVED lines=772> */
.L_x_1365:
        /* <DEDUP_REMOVED lines=222> */
[----:B------:R-:W-:Y:S05]  /*1de40*/  CALL.REL.NOINC `($_ZN7cutlass13device_kernelIN5flash19enable_sm80_to_sm89INS1_16FlashAttnBwdSm80INS1_25CollectiveMainloopBwdSm80ILi2ELi2EN4cute5tupleIJNS5_1CILi128EEES8_NS7_ILi64EEEEEENS_10bfloat16_tEfNS_4arch4Sm80ELb0ELb0ELb1ELb1ELb0ELb0ELb0ELb0ELi2ELi4ELi4ELi4ELb0EEENS1_24CollectiveEpilogueBwdGQAISA_fSD_Li256ELb1ELb0EEENS1_19SingleTileSchedulerILb1ELb0ELb0ELi128EEEEEEEEEvNT_6ParamsE$_ZN4cute3eso3ESOILb1ELb0EJNS_10UnderscoreES2_iEEC2ERKS2_S5_RKi) ;  /* 0xfffe931000007944 */ /* 0x000fea0003c3ffff */
        /* <DEDUP_REMOVED lines=37> */
.L_x_1366:
        /* <DEDUP_REMOVED lines=220> */
[----:B-----5:R-:W-:Y:S05]  /*1ee60*/  CALL.REL.NOINC `($_ZN7cutlass13device_kernelIN5flash19enable_sm80_to_sm89INS1_16FlashAttnBwdSm80INS1_25CollectiveMainloopBwdSm80ILi2ELi2EN4cute5tupleIJNS5_1CILi128EEES8_NS7_ILi64EEEEEENS_10bfloat16_tEfNS_4arch4Sm80ELb0ELb0ELb1ELb1ELb0ELb0ELb0ELb0ELi2ELi4ELi4ELi4ELb0EEENS1_24CollectiveEpilogueBwdGQAISA_fSD_Li256ELb1ELb0EEENS1_19SingleTileSchedulerILb1ELb0ELb0ELi128EEEEEEEEEvNT_6ParamsE$_ZN4cute8smem_ptrIPfECI1NS_12iter_adaptorIS1_S2_EEES1_) ;  /* 0xfffebfc000007944 */ /* 0x020fea0003c3ffff */
[----:B-1----:R1:W5:Y:S01]  /*1ee70*/  LDL.64 R2, [R1+0x758] ;  /* 0x0007580001027983 */ /* 0x0023620000100a00 */
[----:B------:R-:W-:-:S03]  /*1ee80*/  MOV R8, 0x1eea0 ;  /* 0x0001eea000087802 */ /* 0x000fc60000000f00 */
[----:B-1---5:R-:W-:Y:S05]  /*1ee90*/  CALL.REL.NOINC `($_ZN7cutlass13device_kernelIN5flash19enable_sm80_to_sm89INS1_16FlashAttnBwdSm80INS1_25CollectiveMainloopBwdSm80ILi2ELi2EN4cute5tupleIJNS5_1CILi128EEES8_NS7_ILi64EEEEEENS_10bfloat16_tEfNS_4arch4Sm80ELb0ELb0ELb1ELb1ELb0ELb0ELb0ELb0ELi2ELi4ELi4ELi4ELb0EEENS1_24CollectiveEpilogueBwdGQAISA_fSD_Li256ELb1ELb0EEENS1_19SingleTileSchedulerILb1ELb0ELb0ELi128EEEEEEEEEvNT_6ParamsE$_ZN4cute3eso3ESOILb1ELb0EJNS_6LayoutINS_5tupleIJNS3_IJNS_1CILi2EEES5_EEEEEENS3_IJNS3_IJNS4_ILi8EEENS4_ILi64EEEEEEEEEEENS_10ViewEngineINS_8smem_ptrIPfEEEEEEC2ERKSC_RKSH_) ;  /* 0xfffea41000007944 */ /* 0x022fea0003c3ffff */
        /* <DEDUP_REMOVED lines=9> */
[----:B--2--5:R-:W-:Y:S05]  /*1ef30*/  CALL.REL.NOINC `($_ZN7cutlass13device_kernelIN5flash19enable_sm80_to_sm89INS1_16FlashAttnBwdSm80INS1_25CollectiveMainloopBwdSm80ILi2ELi2EN4cute5tupleIJNS5_1CILi128EEES8_NS7_ILi64EEEEEENS_10bfloat16_tEfNS_4arch4Sm80ELb0ELb0ELb1ELb1ELb0ELb0ELb0ELb0ELi2ELi4ELi4ELi4ELb0EEENS1_24CollectiveEpilogueBwdGQAISA_fSD_Li256ELb1ELb0EEENS1_19SingleTileSchedulerILb1ELb0ELb0ELi128EEEEEEEEEvNT_6ParamsE$_ZN4cute3eso3ESOILb1ELb0EJNS_10UnderscoreEiEEC2ERKS2_RKi) ;  /* 0xfffe826000007944 */ /* 0x024fea0003c3ffff */
[----:B-1----:R-:W2:Y:S01]  /*1ef40*/  LDL R3, [R1+0x758] ;  /* 0x0007580001037983 */ /* 0x002ea20000100800 */
[----:B------:R-:W-:Y:S02]  /*1ef50*/  MOV R6, 0x1ef80 ;  /* 0x0001ef8000067802 */ /* 0x000fe40000000f00 */
[----:B--2---:R-:W-:Y:S02]  /*1ef60*/  SHF.L.U32 R3, R3, 0x7, RZ ;  /* 0x0000000703037819 */ /* 0x004fe400000006ff */
[----:B------:R-:W-:Y:S05]  /*1ef70*/  CALL.REL.NOINC `($_ZN7cutlass13device_kernelIN5flash19enable_sm80_to_sm89INS1_16FlashAttnBwdSm80INS1_25CollectiveMainloopBwdSm80ILi2ELi2EN4cute5tupleIJNS5_1CILi128EEES8_NS7_ILi64EEEEEENS_10bfloat16_tEfNS_4arch4Sm80ELb0ELb0ELb1ELb1ELb0ELb0ELb0ELb0ELi2ELi4ELi4ELi4ELb0EEENS1_24CollectiveEpilogueBwdGQAISA_fSD_Li256ELb1ELb0EEENS1_19SingleTileSchedulerILb1ELb0ELb0ELi128EEEEEEEEEvNT_6ParamsE$_ZN4cute3eso3ESOILb1ELb0EJNS_6LayoutINS_5tupleIJNS3_IJNS_1CILi2EEES5_EEEEEENS3_IJNS3_IJNS4_ILi8EEENS4_ILi64EEEEEEEEEEEiEEC2ERKSC_RKi) ;  /* 0xfffea37000007944 */ /* 0x000fea0003c3ffff */
[----:B------:R-:W-:Y:S01]  /*1ef80*/  ULDC.64 UR4, c[0x0][0x118] ;  /* 0x0000460000047ab9 */ /* 0x000fe20000000a00 */
[----:B-1----:R-:W2:Y:S04]  /*1ef90*/  LDL R2, [R1+0x758] ;  /* 0x0007580001027983 */ /* 0x002ea80000100800 */
[----:B------:R-:W2:Y:S01]  /*1efa0*/  LD.E.64 R12, [R12.64] ;  /* 0x000000040c0c7980 */ /* 0x000ea2000c101b00 */
[----:B------:R-:W-:-:S02]  /*1efb0*/  MOV R6, R23 ;  /* 0x0000001700067202 */ /* 0x000fc40000000f00 */
[----:B------:R-:W-:Y:S01]  /*1efc0*/  MOV R8, 0x1eff0 ;  /* 0x0001eff000087802 */ /* 0x000fe20000000f00 */
[----:B--2---:R-:W-:-:S04]  /*1efd0*/  IMAD.WIDE R2, R2, 0x4, R12 ;  /* 0x0000000402027825 */ /* 0x004fc800078e020c */
[----:B------:R-:W-:Y:S05]  /*1efe0*/  CALL.REL.NOINC `($_ZN7cutlass13device_kernelIN5flash19enable_sm80_to_sm89INS1_16FlashAttnBwdSm80INS1_25CollectiveMainloopBwdSm80ILi2ELi2EN4cute5tupleIJNS5_1CILi128EEES8_NS7_ILi64EEEEEENS_10bfloat16_tEfNS_4arch4Sm80ELb0ELb0ELb1ELb1ELb0ELb0ELb0ELb0ELi2ELi4ELi4ELi4ELb0EEENS1_24CollectiveEpilogueBwdGQAISA_fSD_Li256ELb1ELb0EEENS1_19SingleTileSchedulerILb1ELb0ELb0ELi128EEEEEEEEEvNT_6ParamsE$_ZN4cute8smem_ptrIPfECI1NS_12iter_adaptorIS1_S2_EEES1_) ;  /* 0xfffebe4000007944 */ /* 0x000fea0003c3ffff */
[----:B-1----:R1:W5:Y:S01]  /*1eff0*/  LDL.64 R2, [R1+0x758] ;  /* 0x0007580001027983 */ /* 0x0023620000100a00 */
[----:B------:R-:W-:-:S03]  /*1f000*/  MOV R8, 0x1f020 ;  /* 0x0001f02000087802 */ /* 0x000fc60000000f00 */
[----:B-1---5:R-:W-:Y:S05]  /*1f010*/  CALL.REL.NOINC `($_ZN7cutlass13device_kernelIN5flash19enable_sm80_to_sm89INS1_16FlashAttnBwdSm80INS1_25CollectiveMainloopBwdSm80ILi2ELi2EN4cute5tupleIJNS5_1CILi128EEES8_NS7_ILi64EEEEEENS_10bfloat16_tEfNS_4arch4Sm80ELb0ELb0ELb1ELb1ELb0ELb0ELb0ELb0ELi2ELi4ELi4ELi4ELb0EEENS1_24CollectiveEpilogueBwdGQAISA_fSD_Li256ELb1ELb0EEENS1_19SingleTileSchedulerILb1ELb0ELb0ELi128EEEEEEEEEvNT_6ParamsE$_ZN4cute3eso3ESOILb1ELb0EJNS_6LayoutINS_5tupleIJNS3_IJNS_1CILi2EEES5_EEEEEENS3_IJNS3_IJNS4_ILi8EEENS4_ILi64EEEEEEEEEEENS_10ViewEngineINS_8smem_ptrIPfEEEEEEC2ERKSC_RKSH_) ;  /* 0xfffea29000007944 */ /* 0x022fea0003c3ffff */
[----:B-1----:R1:W5:Y:S01]  /*1f020*/  LDL.64 R2, [R1+0x758] ;  /* 0x0007580001027983 */ /* 0x0023620000100a00 */
[----:B------:R-:W-:Y:S02]  /*1f030*/  MOV R9, R5 ;  /* 0x0000000500097202 */ /* 0x000fe40000000f00 */
[----:B------:R-:W-:Y:S02]  /*1f040*/  MOV R6, 0x1f060 ;  /* 0x0001f06000067802 */ /* 0x000fe40000000f00 */
[----:B-1---5:R-:W-:Y:S05]  /*1f050*/  CALL.REL.NOINC `($_ZN7cutlass13device_kernelIN5flash19enable_sm80_to_sm89INS1_16FlashAttnBwdSm80INS1_25CollectiveMainloopBwdSm80ILi2ELi2EN4cute5tupleIJNS5_1CILi128EEES8_NS7_ILi64EEEEEENS_10bfloat16_tEfNS_4arch4Sm80ELb0ELb0ELb1ELb1ELb0ELb0ELb0ELb0ELi2ELi4ELi4ELi4ELb0EEENS1_24CollectiveEpilogueBwdGQAISA_fSD_Li256ELb1ELb0EEENS1_19SingleTileSchedulerILb1ELb0ELb0ELi128EEEEEEEEEvNT_6ParamsE$_ZN4cute3eso3ESOILb1ELb0EJNS_6LayoutINS_5tupleIJNS_1CILi1EEENS4_ILi4EEEEEENS3_IJNS4_ILi0EEES5_EEEEENS_10ViewEngineIPfEEEEC2ERKSA_RKSD_) ;  /* 0xfffeb21000007944 */ /* 0x022fea0003c3ffff */
[----:B------:R2:W5:Y:S01]  /*1f060*/  LDL.64 R12, [R1+0x758] ;  /* 0x00075800010c7983 */ /* 0x0005620000100a00 */
[----:B-1----:R-:W-:Y:S02]  /*1f070*/  MOV R9, R3 ;  /* 0x0000000300097202 */ /* 0x002fe40000000f00 */
[----:B------:R-:W-:Y:S02]  /*1f080*/  MOV R6, 0x1f0a0 ;  /* 0x0001f0a000067802 */ /* 0x000fe40000000f00 */
[----:B--2--5:R-:W-:Y:S05]  /*1f090*/  CALL.REL.NOINC `($_ZN7cutlass13device_kernelIN5flash19enable_sm80_to_sm89INS1_16FlashAttnBwdSm80INS1_25CollectiveMainloopBwdSm80ILi2ELi2EN4cute5tupleIJNS5_1CILi128EEES8_NS7_ILi64EEEEEENS_10bfloat16_tEfNS_4arch4Sm80ELb0ELb0ELb1ELb1ELb0ELb0ELb0ELb0ELi2ELi4ELi4ELi4ELb0EEENS1_24CollectiveEpilogueBwdGQAISA_fSD_Li256ELb1ELb0EEENS1_19SingleTileSchedulerILb1ELb0ELb0ELi128EEEEEEEEEvNT_6ParamsE$_ZN4cute3eso3ESOILb1ELb0EJNS_6LayoutINS_5tupleIJNS_1CILi1EEENS3_IJNS4_ILi2EEES6_EEEEEENS3_IJNS4_ILi0EEENS3_IJNS4_ILi8EEENS4_ILi64EEEEEEEEEEENS_10ViewEngineINS_8smem_ptrIPfEEEEEEC2ERKSE_RKSJ_) ;  /* 0xfffeb17000007944 */ /* 0x024fea0003c3ffff */
[----:B-1----:R1:W5:Y:S01]  /*1f0a0*/  LDL.64 R2, [R1+0x758] ;  /* 0x0007580001027983 */ /* 0x0023620000100a00 */
[----:B------:R-:W-:Y:S02]  /*1f0b0*/  MOV R6, R23 ;  /* 0x0000001700067202 */ /* 0x000fe40000000f00 */
[----:B------:R-:W-:-:S02]  /*1f0c0*/  MOV R8, 0x1f0e0 ;  /* 0x0001f0e000087802 */ /* 0x000fc40000000f00 */
[----:B-1---5:R-:W-:Y:S05]  /*1f0d0*/  CALL.REL.NOINC `($_ZN7cutlass13device_kernelIN5flash19enable_sm80_to_sm89INS1_16FlashAttnBwdSm80INS1_25CollectiveMainloopBwdSm80ILi2ELi2EN4cute5tupleIJNS5_1CILi128EEES8_NS7_ILi64EEEEEENS_10bfloat16_tEfNS_4arch4Sm80ELb0ELb0ELb1ELb1ELb0ELb0ELb0ELb0ELi2ELi4ELi4ELi4ELb0EEENS1_24CollectiveEpilogueBwdGQAISA_fSD_Li256ELb1ELb0EEENS1_19SingleTileSchedulerILb1ELb0ELb0ELi128EEEEEEEEEvNT_6ParamsE$_ZN4cute8smem_ptrIPfECI1NS_12iter_adaptorIS1_S2_EEES1_) ;  /* 0xfffebd5000007944 */ /* 0x022fea0003c3ffff */
[----:B-1----:R1:W5:Y:S01]  /*1f0e0*/  LDL.64 R2, [R1+0x758] ;  /* 0x0007580001027983 */ /* 0x0023620000100a00 */
[----:B------:R-:W-:-:S03]  /*1f0f0*/  MOV R8, 0x1f110 ;  /* 0x0001f11000087802 */ /* 0x000fc60000000f00 */
[----:B-1---5:R-:W-:Y:S05]  /*1f100*/  CALL.REL.NOINC `($_ZN7cutlass13device_kernelIN5flash19enable_sm80_to_sm89INS1_16FlashAttnBwdSm80INS1_25CollectiveMainloopBwdSm80ILi2ELi2EN4cute5tupleIJNS5_1CILi128EEES8_NS7_ILi64EEEEEENS_10bfloat16_tEfNS_4arch4Sm80ELb0ELb0ELb1ELb1ELb0ELb0ELb0ELb0ELi2ELi4ELi4ELi4ELb0EEENS1_24CollectiveEpilogueBwdGQAISA_fSD_Li256ELb1ELb0EEENS1_19SingleTileSchedulerILb1ELb0ELb0ELi128EEEEEEEEEvNT_6ParamsE$_ZN4cute3eso3ESOILb1ELb0EJNS_6LayoutINS_5tupleIJNS3_IJNS_1CILi2EEES5_EEEEEENS3_IJNS3_IJNS4_ILi8EEENS4_ILi64EEEEEEEEEEENS_10ViewEngineINS_8smem_ptrIPfEEEEEEC2ERKSC_RKSH_) ;  /* 0xfffea1a000007944 */ /* 0x022fea0003c3ffff */
[----:B------:R2:W5:Y:S01]  /*1f110*/  LDL.64 R10, [R1+0x758] ;  /* 0x00075800010a7983 */ /* 0x0005620000100a00 */
[----:B-1----:R-:W-:-:S03]  /*1f120*/  MOV R6, 0x1f140 ;  /* 0x0001f14000067802 */ /* 0x002fc60000000f00 */
[----:B--2--5:R-:W-:Y:S05]  /*1f130*/  CALL.REL.NOINC `($_ZN7cutlass13device_kernelIN5flash19enable_sm80_to_sm89INS1_16FlashAttnBwdSm80INS1_25CollectiveMainloopBwdSm80ILi2ELi2EN4cute5tupleIJNS5_1CILi128EEES8_NS7_ILi64EEEEEENS_10bfloat16_tEfNS_4arch4Sm80ELb0ELb0ELb1ELb1ELb0ELb0ELb0ELb0ELi2ELi4ELi4ELi4ELb0EEENS1_24CollectiveEpilogueBwdGQAISA_fSD_Li256ELb1ELb0EEENS1_19SingleTileSchedulerILb1ELb0ELb0ELi128EEEEEEEEEvNT_6ParamsE$_ZN4cute3eso3ESOILb1ELb0EJNS_6LayoutINS_5tupleIJNS_1CILi4EEEEEENS3_IJNS4_ILi1EEEEEEEENS_10ViewEngineIPfEEEEC2ERKS9_RKSC_) ;  /* 0xfffeb19000007944 */ /* 0x024fea0003c3ffff */
        /* <DEDUP_REMOVED lines=88> */
[C---:B---3--:R-:W-:Y:S02]  /*1f6c0*/  FMUL.FTZ R12, R60.reuse, R12 ;  /* 0x0000000c3c0c7220 */ /* 0x048fe40000410000 */
        /* <DEDUP_REMOVED lines=183> */
[----:B------:R-:W-:Y:S05]  /*20240*/  CALL.REL.NOINC `($_ZN7cutlass13device_kernelIN5flash19enable_sm80_to_sm89INS1_16FlashAttnBwdSm80INS1_25CollectiveMainloopBwdSm80ILi2ELi2EN4cute5tupleIJNS5_1CILi128EEES8_NS7_ILi64EEEEEENS_10bfloat16_tEfNS_4arch4Sm80ELb0ELb0ELb1ELb1ELb0ELb0ELb0ELb0ELi2ELi4ELi4ELi4ELb0EEENS1_24CollectiveEpilogueBwdGQAISA_fSD_Li256ELb1ELb0EEENS1_19SingleTileSchedulerILb1ELb0ELb0ELi128EEEEEEEEEvNT_6ParamsE$_ZN4cute3eso3ESOILb1ELb0EJNS_6LayoutINS_5tupleIJNS3_IJNS_1CILi2EEES5_EEENS3_IJS5_NS4_ILi8EEEEEEEEENS3_IJNS3_IJS5_NS4_ILi4EEEEEENS3_IJNS4_ILi1EEES7_EEEEEEEENS_10ViewEngineIPfEEEEC2ERKSF_RKSI_) ;  /* 0xfffe91b000007944 */ /* 0x000fea0003c3ffff */
        /* <DEDUP_REMOVED lines=148> */
[----:B-1---5:R-:W-:Y:S05]  /*20b90*/  CALL.REL.NOINC `($_ZN7cutlass13device_kernelIN5flash19enable_sm80_to_sm89INS1_16FlashAttnBwdSm80INS1_25CollectiveMainloopBwdSm80ILi2ELi2EN4cute5tupleIJNS5_1CILi128EEES8_NS7_ILi64EEEEEENS_10bfloat16_tEfNS_4arch4Sm80ELb0ELb0ELb1ELb1ELb0ELb0ELb0ELb0ELi2ELi4ELi4ELi4ELb0EEENS1_24CollectiveEpilogueBwdGQAISA_fSD_Li256ELb1ELb0EEENS1_19SingleTileSchedulerILb1ELb0ELb0ELi128EEEEEEEEEvNT_6ParamsE$_ZZN5flash25CollectiveMainloopBwdSm80ILi2ELi2EN4cute5tupleIJNS1_1CILi128EEES4_NS3_ILi64EEEEEEN7cutlass10bfloat16_tEfNS7_4arch4Sm80ELb0ELb0ELb1ELb1ELb0ELb0ELb0ELb0ELi2ELi4ELi4ELi4ELb0EE3mmaINS_16FlashAttnBwdSm80ISB_NS_24CollectiveEpilogueBwdGQAIS6_fSA_Li256ELb1ELb0EEENS_19SingleTileSchedulerILb1ELb0ELb0ELi128EEEE13SharedStorageENS1_6TensorINS1_11ArrayEngineIfLm32EEENS1_6LayoutINS2_IJNS2_IJNS3_ILi2EEESO_EEESO_NS3_ILi4EEEEEENS2_IJNS2_IJNS3_ILi1EEESO_EEESQ_NS3_ILi8EEEEEEEEEEEEbRKNSB_6ParamsERT0_S12_iNS2_IJiiiEEERT_ENKUlRT_iE_clINSK_INSL_IfLm64EEENSN_INS2_IJSP_SO_SU_EEESV_EEEEEEDaS17_i) ;  /* 0xfffef42000007944 */ /* 0x022fea0003c3ffff */
[----:B------:R-:W-:Y:S02]  /*20ba0*/  MOV R10, RZ ;  /* 0x000000ff000a7202 */ /* 0x000fe40000000f00 */
.L_x_1368:
[----:B-1----:R-:W-:-:S05]  /*20bb0*/  MOV R2, 0x20bd0 ;  /* 0x00020bd000027802 */ /* 0x002fca0000000f00 */
[----:B--2---:R-:W-:Y:S05]  /*20bc0*/  CALL.REL.NOINC `($_ZN7cutlass13device_kernelIN5flash19enable_sm80_to_sm89INS1_16FlashAttnBwdSm80INS1_25CollectiveMainloopBwdSm80ILi2ELi2EN4cute5tupleIJNS5_1CILi128EEES8_NS7_ILi64EEEEEENS_10bfloat16_tEfNS_4arch4Sm80ELb0ELb0ELb1ELb1ELb0ELb0ELb0ELb0ELi2ELi4ELi4ELi4ELb0EEENS1_24CollectiveEpilogueBwdGQAISA_fSD_Li256ELb1ELb0EEENS1_19SingleTileSchedulerILb1ELb0ELb0ELi128EEEEEEEEEvNT_6ParamsE$_ZZZN5flash25CollectiveMainloopBwdSm80ILi2ELi2EN4cute5tupleIJNS1_1CILi128EEES4_NS3_ILi64EEEEEEN7cutlass10bfloat16_tEfNS7_4arch4Sm80ELb0ELb0ELb1ELb1ELb0ELb0ELb0ELb0ELi2ELi4ELi4ELi4ELb0EE3mmaINS_16FlashAttnBwdSm80ISB_NS_24CollectiveEpilogueBwdGQAIS6_fSA_Li256ELb1ELb0EEENS_19SingleTileSchedulerILb1ELb0ELb0ELi128EEEE13SharedStorageENS1_6TensorINS1_11ArrayEngineIfLm32EEENS1_6LayoutINS2_IJNS2_IJNS3_ILi2EEESO_EEESO_NS3_ILi4EEEEEENS2_IJNS2_IJNS3_ILi1EEESO_EEESQ_NS3_ILi8EEEEEEEEEEEEbRKNSB_6ParamsERT0_S12_iNS2_IJiiiEEERT_ENKUliT_E_clIZSC_ISJ_SX_EbS10_S12_S12_iS13_S15_EUlRS16_iE_EEDaiS16_ENKUlvE0_clEv) ;  /* 0x000446b000007944 */ /* 0x004fea0003c00000 */
[----:B------:R1:W-:Y:S01]  /*20bd0*/  STL [R1+0x770], RZ ;  /* 0x000770ff01007387 */ /* 0x0003e20000100800 */
[----:B------:R-:W-:-:S03]  /*20be0*/  MOV R5, RZ ;  /* 0x000000ff00057202 */ /* 0x000fc60000000f00 */
.L_x_1367:
[----:B------:R-:W-:Y:S01]  /*20bf0*/  IMAD.MOV.U32 R3, RZ, RZ, R23 ;  /* 0x000000ffff037224 */ /* 0x000fe200078e0017 */
[----:B-1----:R-:W-:-:S02]  /*20c00*/  MOV R2, R22 ;  /* 0x0000001600027202 */ /* 0x002fc40000000f00 */
[----:B------:R-:W-:Y:S02]  /*20c10*/  MOV R8, 0x20c30 ;  /* 0x00020c3000087802 */ /* 0x000fe40000000f00 */
[----:B-1---5:R-:W-:Y:S05]  /*20c20*/  CALL.REL.NOINC `($_ZN7cutlass13device_kernelIN5flash19enable_sm80_to_sm89INS1_16FlashAttnBwdSm80INS1_25CollectiveMainloopBwdSm80ILi2ELi2EN4cute5tupleIJNS5_1CILi128EEES8_NS7_ILi64EEEEEENS_10bfloat16_tEfNS_4arch4Sm80ELb0ELb0ELb1ELb1ELb0ELb0ELb0ELb0ELi2ELi4ELi4ELi4ELb0EEENS1_24CollectiveEpilogueBwdGQAISA_fSD_Li256ELb1ELb0EEENS1_19SingleTileSchedulerILb1ELb0ELb0ELi128EEEEEEEEEvNT_6ParamsE$_ZN4cute3eso3ESOILb0ELb0EJiiEEC2ERKiS4_) ;  /* 0xfffe5b0000007944 */ /* 0x022fea0003c3ffff */
        /* <DEDUP_REMOVED lines=20> */
[----:B------:R-:W-:Y:S05]  /*20d70*/  CALL.REL.NOINC `($_ZN7cutlass13device_kernelIN5flash19enable_sm80_to_sm89INS1_16FlashAttnBwdSm80INS1_25CollectiveMainloopBwdSm80ILi2ELi2EN4cute5tupleIJNS5_1CILi128EEES8_NS7_ILi64EEEEEENS_10bfloat16_tEfNS_4arch4Sm80ELb0ELb0ELb1ELb1ELb0ELb0ELb0ELb0ELi2ELi4ELi4ELi4ELb0EEENS1_24CollectiveEpilogueBwdGQAISA_fSD_Li256ELb1ELb0EEENS1_19SingleTileSchedulerILb1ELb0ELb0ELi128EEEEEEEEEvNT_6ParamsE$exp2f) ;  /* 0x000446e000007944 */ /* 0x000fea0003c00000 */
[----:B------:R-:W-:Y:S01]  /*20d80*/  IMAD.MOV.U32 R3, RZ, RZ, R23 ;  /* 0x000000ffff037224 */ /* 0x000fe200078e0017 */
[----:B------:R-:W-:Y:S02]  /*20d90*/  MOV R2, R22 ;  /* 0x0000001600027202 */ /* 0x000fe40000000f00 */
[----:B------:R-:W-:Y:S02]  /*20da0*/  MOV R8, 0x20dc0 ;  /* 0x00020dc000087802 */ /* 0x000fe40000000f00 */
[----:B-1----:R-:W-:Y:S05]  /*20db0*/  CALL.REL.NOINC `($_ZN7cutlass13device_kernelIN5flash19enable_sm80_to_sm89INS1_16FlashAttnBwdSm80INS1_25CollectiveMainloopBwdSm80ILi2ELi2EN4cute5tupleIJNS5_1CILi128EEES8_NS7_ILi64EEEEEENS_10bfloat16_tEfNS_4arch4Sm80ELb0ELb0ELb1ELb1ELb0ELb0ELb0ELb0ELi2ELi4ELi4ELi4ELb0EEENS1_24CollectiveEpilogueBwdGQAISA_fSD_Li256ELb1ELb0EEENS1_19SingleTileSchedulerILb1ELb0ELb0ELi128EEEEEEEEEvNT_6ParamsE$_ZN4cute3eso3ESOILb0ELb0EJiiEEC2ERKiS4_) ;  /* 0xfffe597000007944 */ /* 0x002fea0003c3ffff */
        /* <DEDUP_REMOVED lines=93> */
[----:B--2---:R1:W-:Y:S04]  /*21390*/  STL.64 [R1+0x750], R8 ;  /* 0x0007500801007387 */ /* 0x0043e80000100a00 */
[----:B-1----:R-:W-:Y:S05]  /*213a0*/  CALL.REL.NOINC `($_ZN7cutlass13device_kernelIN5flash19enable_sm80_to_sm89INS1_16FlashAttnBwdSm80INS1_25CollectiveMainloopBwdSm80ILi2ELi2EN4cute5tupleIJNS5_1CILi128EEES8_NS7_ILi64EEEEEENS_10bfloat16_tEfNS_4arch4Sm80ELb0ELb0ELb1ELb1ELb0ELb0ELb0ELb0ELi2ELi4ELi4ELi4ELb0EEENS1_24CollectiveEpilogueBwdGQAISA_fSD_Li256ELb1ELb0EEENS1_19SingleTileSchedulerILb1ELb0ELb0ELi128EEEEEEEEEvNT_6ParamsE$_ZZN4cute4diceINS_5tupleIJNS1_IJiNS1_IJiNS_1CILi0EEEEEEEEENS1_IJNS_10UnderscoreENS1_IJS6_S6_EEEEEEEEES9_EEDaRKT_RKT0_ENKUlRKT_RKT0_E_clIS5_S5_EEDaSI_SL_) ;  /* 0xfffeae9000007944 */ /* 0x002fea0003c3ffff */
[----:B------:R2:W-:Y:S01]  /*213b0*/  STL.64 [R1+0x7a0], R2 ;  /* 0x0007a00201007387 */ /* 0x0005e20000100a00 */
[----:B------:R-:W-:Y:S02]  /*213c0*/  IADD3 R54, P0, R38, 0x50, RZ ;  /* 0x0000005026367810 */ /* 0x000fe40007f1e0ff */
[----:B------:R-:W-:-:S03]  /*213d0*/  MOV R8, 0x21410 ;  /* 0x0002141000087802 */ /* 0x000fc60000000f00 */
[----:B------:R-:W-:Y:S02]  /*213e0*/  IMAD.X R44, RZ, RZ, R37, P0 ;  /* 0x000000ffff2c7224 */ /* 0x000fe400000e0625 */
[----:B------:R-:W-:Y:S02]  /*213f0*/  IMAD.MOV.U32 R4, RZ, RZ, R54 ;  /* 0x000000ffff047224 */ /* 0x000fe400078e0036 */
[----:B-12---:R-:W-:Y:S05]  /*21400*/  CALL.REL.NOINC `($_ZN7cutlass13device_kernelIN5flash19enable_sm80_to_sm89INS1_16FlashAttnBwdSm80INS1_25CollectiveMainloopBwdSm80ILi2ELi2EN4cute5tupleIJNS5_1CILi128EEES8_NS7_ILi64EEEEEENS_10bfloat16_tEfNS_4arch4Sm80ELb0ELb0ELb1ELb1ELb0ELb0ELb0ELb0ELi2ELi4ELi4ELi4ELb0EEENS1_24CollectiveEpilogueBwdGQAISA_fSD_Li256ELb1ELb0EEENS1_19SingleTileSchedulerILb1ELb0ELb0ELi128EEEEEEEEEvNT_6ParamsE$_ZZN4cute12filter_tupleINS_5tupleIJNS1_IJiNS1_IJiNS_1CILi0EEEEEEEEENS1_IJNS_10UnderscoreENS1_IJS6_S6_EEEEEEEEES9_ZNS_4diceIS9_S9_EEDaRKT_RKT0_EUlRKT_RKT0_E_EEDaSD_SG_OT1_ENKUlDpSJ_E_clIJNS1_IJiiS3_EEENS1_IJEEEEEEDaSQ_) ;  /* 0xfffe9c1000007944 */ /* 0x006fea0003c3ffff */
[----:B------:R-:W-:Y:S02]  /*21410*/  MOV R70, 0x21430 ;  /* 0x0002143000467802 */ /* 0x000fe40000000f00 */
[----:B-12--5:R-:W-:Y:S05]  /*21420*/  CALL.REL.NOINC `($_ZN7cutlass13device_kernelIN5flash19enable_sm80_to_sm89INS1_16FlashAttnBwdSm80INS1_25CollectiveMainloopBwdSm80ILi2ELi2EN4cute5tupleIJNS5_1CILi128EEES8_NS7_ILi64EEEEEENS_10bfloat16_tEfNS_4arch4Sm80ELb0ELb0ELb1ELb1ELb0ELb0ELb0ELb0ELi2ELi4ELi4ELi4ELb0EEENS1_24CollectiveEpilogueBwdGQAISA_fSD_Li256ELb1ELb0EEENS1_19SingleTileSchedulerILb1ELb0ELb0ELi128EEEEEEEEEvNT_6ParamsE$_ZZN4cute7idx2crdINS_5tupleIJiiNS_1CILi0EEEEEENS1_IJNS1_IJNS2_ILi4EEENS2_ILi8EEEEEES5_NS2_ILi1EEEEEEEEDaRKT_RKT0_ENKUlRKT_RKT0_E_clIiS7_EEDaSI_SL_) ;  /* 0xfffeddd000007944 */ /* 0x026fea0003c3ffff */
[----:B------:R-:W-:Y:S02]  /*21430*/  MOV R2, 0x21450 ;  /* 0x0002145000027802 */ /* 0x000fe40000000f00 */
[----:B-1----:R-:W-:Y:S05]  /*21440*/  CALL.REL.NOINC `($_ZN7cutlass13device_kernelIN5flash19enable_sm80_to_sm89INS1_16FlashAttnBwdSm80INS1_25CollectiveMainloopBwdSm80ILi2ELi2EN4cute5tupleIJNS5_1CILi128EEES8_NS7_ILi64EEEEEENS_10bfloat16_tEfNS_4arch4Sm80ELb0ELb0ELb1ELb1ELb0ELb0ELb0ELb0ELi2ELi4ELi4ELi4ELb0EEENS1_24CollectiveEpilogueBwdGQAISA_fSD_Li256ELb1ELb0EEENS1_19SingleTileSchedulerILb1ELb0ELb0ELi128EEEEEEEEEvNT_6ParamsE$_ZZN4cute7idx2crdINS_5tupleIJiiNS_1CILi0EEEEEENS1_IJNS1_IJNS2_ILi4EEENS2_ILi8EEEEEES5_NS2_ILi1EEEEEEEEDaRKT_RKT0_ENKUlRKT_RKT0_E_clIiS5_EEDaSI_SL_) ;  /* 0xfffedd8000007944 */ /* 0x002fea0003c3ffff */
[----:B------:R1:W-:Y:S01]  /*21450*/  STL [R1+0x7a0], R6 ;  /* 0x0007a00601007387 */ /* 0x0003e20000100800 */
[----:B------:R-:W-:Y:S02]  /*21460*/  MOV R2, R54 ;  /* 0x0000003600027202 */ /* 0x000fe40000000f00 */
        /* <DEDUP_REMOVED lines=26> */
[----:B-1----:R-:W-:Y:S05]  /*21610*/  CALL.REL.NOINC `($_ZN7cutlass13device_kernelIN5flash19enable_sm80_to_sm89INS1_16FlashAttnBwdSm80INS1_25CollectiveMainloopBwdSm80ILi2ELi2EN4cute5tupleIJNS5_1CILi128EEES8_NS7_ILi64EEEEEENS_10bfloat16_tEfNS_4arch4Sm80ELb0ELb0ELb1ELb1ELb0ELb0ELb0ELb0ELi2ELi4ELi4ELi4ELb0EEENS1_24CollectiveEpilogueBwdGQAISA_fSD_Li256ELb1ELb0EEENS1_19SingleTileSchedulerILb1ELb0ELb0ELi128EEEEEEEEEvNT_6ParamsE$_ZN4cute3eso3ESOILb0ELb0EJiiiEEC2ERKiS4_S4_) ;  /* 0xfffe53e000007944 */ /* 0x002fea0003c3ffff */
[----:B------:R2:W5:Y:S04]  /*21620*/  LDL R5, [R1+0x760] ;  /* 0x0007600001057983 */ /* 0x0005680000100800 */
[----:B-1----:R2:W5:Y:S01]  /*21630*/  LDL.64 R2, [R1+0x758] ;  /* 0x0007580001027983 */ /* 0x0025620000100a00 */
[----:B------:R-:W-:-:S02]  /*21640*/  MOV R4, R23 ;  /* 0x0000001700047202 */ /* 0x000fc40000000f00 */
[----:B------:R-:W-:Y:S02]  /*21650*/  MOV R6, 0x21670 ;  /* 0x0002167000067802 */ /* 0x000fe40000000f00 */
[----:B--2--5:R-:W-:Y:S05]  /*21660*/  CALL.REL.NOINC `($_ZN7cutlass13device_kernelIN5flash19enable_sm80_to_sm89INS1_16FlashAttnBwdSm80INS1_25CollectiveMainloopBwdSm80ILi2ELi2EN4cute5tupleIJNS5_1CILi128EEES8_NS7_ILi64EEEEEENS_10bfloat16_tEfNS_4arch4Sm80ELb0ELb0ELb1ELb1ELb0ELb0ELb0ELb0ELi2ELi4ELi4ELi4ELb0EEENS1_24CollectiveEpilogueBwdGQAISA_fSD_Li256ELb1ELb0EEENS1_19SingleTileSchedulerILb1ELb0ELb0ELi128EEEEEEEEEvNT_6ParamsE$_ZN4cute3eso3ESOILb1ELb0EJNS_1CILi1EEENS_5tupleIJiiiEEENS2_ILi64EEENS4_IJNS2_ILi72EEENS2_ILi144EEENS2_ILi288EEEEEENS2_ILi512EEEEEC2ERKS3_RKS5_RKS6_RKSA_RKSB_) ;  /* 0xfffe626000007944 */ /* 0x024fea0003c3ffff */
[----:B-1----:R1:W5:Y:S04]  /*21670*/  LDL R5, [R1+0x760] ;  /* 0x0007600001057983 */ /* 0x0023680000100800 */
[----:B------:R1:W5:Y:S01]  /*21680*/  LDL.64 R2, [R1+0x758] ;  /* 0x0007580001027983 */ /* 0x0003620000100a00 */
[----:B------:R-:W-:Y:S02]  /*21690*/  MOV R4, R23 ;  /* 0x0000001700047202 */ /* 0x000fe40000000f00 */
[----:B------:R-:W-:Y:S02]  /*216a0*/  MOV R6, 0x216c0 ;  /* 0x000216c000067802 */ /* 0x000fe40000000f00 */
[----:B-1---5:R-:W-:Y:S05]  /*216b0*/  CALL.REL.NOINC `($_ZN7cutlass13device_kernelIN5flash19enable_sm80_to_sm89INS1_16FlashAttnBwdSm80INS1_25CollectiveMainloopBwdSm80ILi2ELi2EN4cute5tupleIJNS5_1CILi128EEES8_NS7_ILi64EEEEEENS_10bfloat16_tEfNS_4arch4Sm80ELb0ELb0ELb1ELb1ELb0ELb0ELb0ELb0ELi2ELi4ELi4ELi4ELb0EEENS1_24CollectiveEpilogueBwdGQAISA_fSD_Li256ELb1ELb0EEENS1_19SingleTileSchedulerILb1ELb0ELb0ELi128EEEEEEEEEvNT_6ParamsE$_ZN4cute5tupleIJNS0_IJNS_1CILi8EEENS0_IJNS1_ILi2EEES3_S3_EEENS1_ILi1EEES4_S5_EEENS0_IJS5_NS0_IJiiiEEENS1_ILi64EEENS0_IJNS1_ILi72EEENS1_ILi144EEENS1_ILi288EEEEEENS1_ILi512EEEEEEEEC2ERKS6_RKSE_) ;  /* 0xfffe938000007944 */ /* 0x022fea0003c3ffff */
[----:B------:R1:W5:Y:S04]  /*216c0*/  LDL R5, [R1+0x760] ;  /* 0x0007600001057983 */ /* 0x0003680000100800 */
[----:B------:R1:W5:Y:S01]  /*216d0*/  LDL.64 R2, [R1+0x758] ;  /* 0x0007580001027983 */ /* 0x0003620000100a00 */
[----:B------:R-:W-:-:S03]  /*216e0*/  MOV R4, 0x21700 ;  /* 0x0002170000047802 */ /* 0x000fc60000000f00 */
[----:B-1---5:R-:W-:Y:S05]  /*216f0*/  CALL.REL.NOINC `($_ZN7cutlass13device_kernelIN5flash19enable_sm80_to_sm89INS1_16FlashAttnBwdSm80INS1_25CollectiveMainloopBwdSm80ILi2ELi2EN4cute5tupleIJNS5_1CILi128EEES8_NS7_ILi64EEEEEENS_10bfloat16_tEfNS_4arch4Sm80ELb0ELb0ELb1ELb1ELb0ELb0ELb0ELb0ELi2ELi4ELi4ELi4ELb0EEENS1_24CollectiveEpilogueBwdGQAISA_fSD_Li256ELb1ELb0EEENS1_19SingleTileSchedulerILb1ELb0ELb0ELi128EEEEEEEEEvNT_6ParamsE$_ZZN4cute7flattenINS_5tupleIJNS_1CILi1EEENS1_IJiiiEEENS2_ILi64EEENS1_IJNS2_ILi72EEENS2_ILi144EEENS2_ILi288EEEEEENS2_ILi512EEEEEEEEDaRKT_ENKUlRKT_E_clIS4_EEDaSH_) ;  /* 0xfffed65000007944 */ /* 0x022fea0003c3ffff */
[----:B------:R1:W-:Y:S01]  /*21700*/  STL.64 [R1+0x7a0], R2 ;  /* 0x0007a00201007387 */ /* 0x0003e20000100a00 */
[----:B------:R-:W-:-:S02]  /*21710*/  MOV R6, R54 ;  /* 0x0000003600067202 */ /* 0x000fc40000000f00 */
[----:B------:R-:W-:Y:S01]  /*21720*/  MOV R4, 0x21750 ;  /* 0x0002175000047802 */ /* 0x000fe20000000f00 */
[----:B------:R1:W-:Y:S04]  /*21730*/  STL [R1+0x7a8], R5 ;  /* 0x0007a80501007387 */ /* 0x0003e80000100800 */
[----:B-1----:R-:W-:Y:S05]  /*21740*/  CALL.REL.NOINC `($_ZN7cutlass13device_kernelIN5flash19enable_sm80_to_sm89INS1_16FlashAttnBwdSm80INS1_25CollectiveMainloopBwdSm80ILi2ELi2EN4cute5tupleIJNS5_1CILi128EEES8_NS7_ILi64EEEEEENS_10bfloat16_tEfNS_4arch4Sm80ELb0ELb0ELb1ELb1ELb0ELb0ELb0ELb0ELi2ELi4ELi4ELi4ELb0EEENS1_24CollectiveEpilogueBwdGQAISA_fSD_Li256ELb1ELb0EEENS1_19SingleTileSchedulerILb1ELb0ELb0ELi128EEEEEEEEEvNT_6ParamsE$_ZZN4cute12filter_tupleINS_5tupleIJNS_1CILi1EEENS1_IJiiiEEENS2_ILi64EEENS1_IJNS2_ILi72EEENS2_ILi144EEENS2_ILi288EEEEEENS2_ILi512EEEEEEZNS_7flattenISB_EEDaRKT_EUlRKT_E_EEDaSF_OT0_ENKUlDpSI_E_clIJNS1_IJS3_EEES4_NS1_IJS5_EEES9_NS1_IJSA_EEEEEEDaSM_) ;  /* 0xfffe9f6000007944 */ /* 0x002fea0003c3ffff */
[----:B------:R-:W-:Y:S02]  /*21750*/  MOV R4, R23 ;  /* 0x0000001700047202 */ /* 0x000fe40000000f00 */
[----:B------:R-:W-:Y:S02]  /*21760*/  MOV R6, 0x21780 ;  /* 0x0002178000067802 */ /* 0x000fe40000000f00 */
        /* <DEDUP_REMOVED lines=42> */
[----:B-1----:R-:W-:Y:S05]  /*21a10*/  CALL.REL.NOINC `($_ZN7cutlass13device_kernelIN5flash19enable_sm80_to_sm89INS1_16FlashAttnBwdSm80INS1_25CollectiveMainloopBwdSm80ILi2ELi2EN4cute5tupleIJNS5_1CILi128EEES8_NS7_ILi64EEEEEENS_10bfloat16_tEfNS_4arch4Sm80ELb0ELb0ELb1ELb1ELb0ELb0ELb0ELb0ELi2ELi4ELi4ELi4ELb0EEENS1_24CollectiveEpilogueBwdGQAISA_fSD_Li256ELb1ELb0EEENS1_19SingleTileSchedulerILb1ELb0ELb0ELi128EEEEEEEEEvNT_6ParamsE$_ZZN4cute6detail16composition_implINS_5tupleIJNS_1CILi8EEENS3_ILi2EEES5_S5_S4_S5_EEENS2_IJNS3_ILi1EEEiiiNS3_ILi72EEENS3_ILi512EEEEEENS2_IJNS2_IJS5_S5_S5_EEES5_NS3_ILi4EEEEEENS2_IJNS2_IJS7_S9_S4_EEENS3_ILi4096EEENS3_ILi16EEEEEEEEDaRKT_RKT0_RKT1_RKT2_ENKUlRKT_RKT0_E_clISB_SE_EEDaSW_SZ_) ;  /* 0xfffebd0000007944 */ /* 0x002fea0003c3ffff */
[----:B------:R-:W-:Y:S01]  /*21a20*/  IMAD.MOV.U32 R4, RZ, RZ, R50 ;  /* 0x000000ffff047224 */ /* 0x000fe200078e0032 */
[----:B------:R-:W-:Y:S01]  /*21a30*/  MOV R2, R54 ;  /* 0x0000003600027202 */ /* 0x000fe20000000f00 */
[----:B------:R-:W-:Y:S01]  /*21a40*/  IMAD.MOV.U32 R5, RZ, RZ, R43 ;  /* 0x000000ffff057224 */ /* 0x000fe200078e002b */
[----:B------:R-:W-:Y:S02]  /*21a50*/  MOV R3, R44 ;  /* 0x0000002c00037202 */ /* 0x000fe40000000f00 */
[----:B------:R-:W-:-:S02]  /*21a60*/  MOV R60, 0x21a80 ;  /* 0x00021a80003c7802 */ /* 0x000fc40000000f00 */
        /* <DEDUP_REMOVED lines=23> */
[----:B-1----:R-:W-:Y:S01]  /*21be0*/  IMAD.MOV.U32 R2, RZ, RZ, R4 ;  /* 0x000000ffff027224 */ /* 0x002fe200078e0004 */
[----:B------:R-:W-:-:S02]  /*21bf0*/  MOV R3, R5 ;  /* 0x0000000500037202 */ /* 0x000fc40000000f00 */
        /* <DEDUP_REMOVED lines=10> */
[----:B------:R-:W-:-:S03]  /*21ca0*/  MOV R4, 0x21cc0 ;  /* 0x00021cc000047802 */ /* 0x000fc60000000f00 */
        /* <DEDUP_REMOVED lines=17> */
[----:B--2--5:R-:W-:Y:S05]  /*21dc0*/  CALL.REL.NOINC `($_ZN7cutlass13device_kernelIN5flash19enable_sm80_to_sm89INS1_16FlashAttnBwdSm80INS1_25CollectiveMainloopBwdSm80ILi2ELi2EN4cute5tupleIJNS5_1CILi128EEES8_NS7_ILi64EEEEEENS_10bfloat16_tEfNS_4arch4Sm80ELb0ELb0ELb1ELb1ELb0ELb0ELb0ELb0ELi2ELi4ELi4ELi4ELb0EEENS1_24CollectiveEpilogueBwdGQAISA_fSD_Li256ELb1ELb0EEENS1_19SingleTileSchedulerILb1ELb0ELb0ELi128EEEEEEEEEvNT_6ParamsE$_ZN4cute3eso3ESOILb1ELb0EJNS_14ComposedLayoutINS_7SwizzleILi3ELi3ELi3EEENS_1CILi0EEENS_6LayoutINS_5tupleIJNS8_IJNS8_IJNS5_ILi4EEENS5_ILi8EEEEEENS8_IJNS5_ILi2EEENS5_ILi1EEEEEEEEENS8_IJNS8_IJSC_SC_EEENS8_IJSA_S9_EEEEEEEEENS8_IJNS8_IJNS8_IJSC_NS5_ILi64EEEEEENS8_IJNS5_ILi512EEES6_EEEEEENS8_IJNS8_IJSD_SA_EEENS8_IJNS5_ILi1024EEENS5_ILi16EEEEEEEEEEEEEEEENS_10ViewEngineINS_8smem_ptrIPN7cutlass10bfloat16_tEEEEEEEC2ERKSW_RKS13_) ;  /* 0xfffe548000007944 */ /* 0x024fea0003c3ffff */
[----:B------:R-:W-:Y:S01]  /*21dd0*/  ULDC.64 UR4, c[0x0][0x118] ;  /* 0x0000460000047ab9 */ /* 0x000fe20000000a00 */
[----:B------:R2:W5:Y:S04]  /*21de0*/  LDL.64 R60, [R1+0x758] ;  /* 0x00075800013c7983 */ /* 0x0005680000100a00 */
[----:B-1----:R2:W5:Y:S01]  /*21df0*/  LD.E R3, [R10.64+0xc] ;  /* 0x00000c040a037980 */ /* 0x002562000c101900 */
[----:B------:R-:W-:Y:S02]  /*21e00*/  MOV R2, R23 ;  /* 0x0000001700027202 */ /* 0x000fe40000000f00 */
[----:B------:R-:W-:-:S02]  /*21e10*/  MOV R6, 0x21e30 ;  /* 0x00021e3000067802 */ /* 0x000fc40000000f00 */
        /* <DEDUP_REMOVED lines=19> */
[----:B------:R-:W-:Y:S02]  /*21f50*/  MOV R4, R54 ;  /* 0x0000003600047202 */ /* 0x000fe40000000f00 */
[----:B------:R-:W-:Y:S02]  /*21f60*/  MOV R8, 0x21f80 ;  /* 0x00021f8000087802 */ /* 0x000fe40000000f00 */
[----:B-12---:R-:W-:Y:S05]  /*21f70*/  CALL.REL.NOINC `($_ZN7cutlass13device_kernelIN5flash19enable_sm80_to_sm89INS1_16FlashAttnBwdSm80INS1_25CollectiveMainloopBwdSm80ILi2ELi2EN4cute5tupleIJNS5_1CILi128EEES8_NS7_ILi64EEEEEENS_10bfloat16_tEfNS_4arch4Sm80ELb0ELb0ELb1ELb1ELb0ELb0ELb0ELb0ELi2ELi4ELi4ELi4ELb0EEENS1_24CollectiveEpilogueBwdGQAISA_fSD_Li256ELb1ELb0EEENS1_19SingleTileSchedulerILb1ELb0ELb0ELi128EEEEEEEEEvNT_6ParamsE$_ZZN4cute12filter_tupleINS_5tupleIJNS1_IJiNS1_IJiNS_1CILi0EEEEEEEEENS1_IJNS_10UnderscoreENS1_IJS6_S6_EEEEEEEEES9_ZNS_4diceIS9_S9_EEDaRKT_RKT0_EUlRKT_RKT0_E_EEDaSD_SG_OT1_ENKUlDpSJ_E_clIJNS1_IJiiS3_EEENS1_IJEEEEEEDaSQ_) ;  /* 0xfffe90a000007944 */ /* 0x006fea0003c3ffff */
[----:B------:R-:W-:Y:S02]  /*21f80*/  MOV R68, 0x21fa0 ;  /* 0x00021fa000447802 */ /* 0x000fe40000000f00 */
[----:B-12--5:R-:W-:Y:S05]  /*21f90*/  CALL.REL.NOINC `($_ZN7cutlass13device_kernelIN5flash19enable_sm80_to_sm89INS1_16FlashAttnBwdSm80INS1_25CollectiveMainloopBwdSm80ILi2ELi2EN4cute5tupleIJNS5_1CILi128EEES8_NS7_ILi64EEEEEENS_10bfloat16_tEfNS_4arch4Sm80ELb0ELb0ELb1ELb1ELb0ELb0ELb0ELb0ELi2ELi4ELi4ELi4ELb0EEENS1_24CollectiveEpilogueBwdGQAISA_fSD_Li256ELb1ELb0EEENS1_19SingleTileSchedulerILb1ELb0ELb0ELi128EEEEEEEEEvNT_6ParamsE$_ZZN4cute7idx2crdINS_5tupleIJiiNS_1CILi0EEEEEENS1_IJNS1_IJNS2_ILi4EEENS2_ILi8EEEEEENS2_ILi2EEENS2_ILi1EEEEEEEEDaRKT_RKT0_ENKUlRKT_RKT0_E_clIiS7_EEDaSJ_SM_) ;  /* 0xfffecde000007944 */ /* 0x026fea0003c3ffff */
[----:B------:R-:W-:Y:S02]  /*21fa0*/  MOV R2, 0x21fc0 ;  /* 0x00021fc000027802 */ /* 0x000fe40000000f00 */
[----:B-1----:R-:W-:Y:S05]  /*21fb0*/  CALL.REL.NOINC `($_ZN7cutlass13device_kernelIN5flash19enable_sm80_to_sm89INS1_16FlashAttnBwdSm80INS1_25CollectiveMainloopBwdSm80ILi2ELi2EN4cute5tupleIJNS5_1CILi128EEES8_NS7_ILi64EEEEEENS_10bfloat16_tEfNS_4arch4Sm80ELb0ELb0ELb1ELb1ELb0ELb0ELb0ELb0ELi2ELi4ELi4ELi4ELb0EEENS1_24CollectiveEpilogueBwdGQAISA_fSD_Li256ELb1ELb0EEENS1_19SingleTileSchedulerILb1ELb0ELb0ELi128EEEEEEEEEvNT_6ParamsE$_ZZN4cute7idx2crdINS_5tupleIJiiNS_1CILi0EEEEEENS1_IJNS1_IJNS2_ILi4EEENS2_ILi8EEEEEENS2_ILi2EEENS2_ILi1EEEEEEEEDaRKT_RKT0_ENKUlRKT_RKT0_E_clIiS8_EEDaSJ_SM_) ;  /* 0xfffed1e000007944 */ /* 0x002fea0003c3ffff */
[----:B------:R1:W-:Y:S01]  /*21fc0*/  STL [R1+0x7a0], R6 ;  /* 0x0007a00601007387 */ /* 0x0003e20000100800 */
[----:B------:R-:W-:Y:S02]  /*21fd0*/  MOV R2, R54 ;  /* 0x0000003600027202 */ /* 0x000fe40000000f00 */
[----:B------:R-:W-:-:S02]  /*21fe0*/  MOV R68, 0x22000 ;  /* 0x0002200000447802 */ /* 0x000fc40000000f00 */
        /* <DEDUP_REMOVED lines=102> */
[----:B------:R-:W-:-:S05]  /*22650*/  LEA.HI R6, R13, R13, RZ, 0x1d ;  /* 0x0000000d0d067211 */ /* 0x000fca00078fe8ff */
        /* <DEDUP_REMOVED lines=278> */
[----:B------:R2:W5:Y:S01]  /*237c0*/  LDL.64 R2, [R1+0x758] ;  /* 0x0007580001027983 */ /* 0x0005620000100a00 */
[----:B------:R-:W-:Y:S02]  /*237d0*/  MOV R9, R5 ;  /* 0x0000000500097202 */ /* 0x000fe40000000f00 */
[----:B------:R-:W-:Y:S02]  /*237e0*/  MOV R8, 0x23800 ;  /* 0x0002380000087802 */ /* 0x000fe40000000f00 */
[----:B-12--5:R-:W-:Y:S05]  /*237f0*/  CALL.REL.NOINC `($_ZN7cutlass13device_kernelIN5flash19enable_sm80_to_sm89INS1_16FlashAttnBwdSm80INS1_25CollectiveMainloopBwdSm80ILi2ELi2EN4cute5tupleIJNS5_1CILi128EEES8_NS7_ILi64EEEEEENS_10bfloat16_tEfNS_4arch4Sm80ELb0ELb0ELb1ELb1ELb0ELb0ELb0ELb0ELi2ELi4ELi4ELi4ELb0EEENS1_24CollectiveEpilogueBwdGQAISA_fSD_Li256ELb1ELb0EEENS1_19SingleTileSchedulerILb1ELb0ELb0ELi128EEEEEEEEEvNT_6ParamsE$_ZN4cute3eso3ESOILb1ELb0EJNS_6LayoutINS_5tupleIJNS3_IJNS_1CILi8EEENS4_ILi1EEEEEENS3_IJNS4_ILi4EEEEEEEEENS3_IJNS3_IJS6_NS4_ILi0EEEEEENS3_IJNS4_ILi2048EEEEEEEEEEENS_10ViewEngineINS_8smem_ptrIPN7cutlass10bfloat16_tEEEEEEEC2ERKSG_RKSN_) ;  /* 0xfffe643000007944 */ /* 0x026fea0003c3ffff */
[----:B------:R2:W5:Y:S01]  /*23800*/  LDL.64 R6, [R1+0x758] ;  /* 0x0007580001067983 */ /* 0x0005620000100a00 */
[----:B------:R-:W-:Y:S02]  /*23810*/  MOV R9, R3 ;  /* 0x0000000300097202 */ /* 0x000fe40000000f00 */
[----:B------:R-:W-:-:S02]  /*23820*/  MOV R8, 0x23840 ;  /* 0x0002384000087802 */ /* 0x000fc40000000f00 */
[----:B-12--5:R-:W-:Y:S05]  /*23830*/  CALL.REL.NOINC `($_ZN7cutlass13device_kernelIN5flash19enable_sm80_to_sm89INS1_16FlashAttnBwdSm80INS1_25CollectiveMainloopBwdSm80ILi2ELi2EN4cute5tupleIJNS5_1CILi128EEES8_NS7_ILi64EEEEEENS_10bfloat16_tEfNS_4arch4Sm80ELb0ELb0ELb1ELb1ELb0ELb0ELb0ELb0ELi2ELi4ELi4ELi4ELb0EEENS1_24CollectiveEpilogueBwdGQAISA_fSD_Li256ELb1ELb0EEENS1_19SingleTileSchedulerILb1ELb0ELb0ELi128EEEEEEEEEvNT_6ParamsE$_ZN4cute3eso3ESOILb1ELb0EJNS_6LayoutINS_5tupleIJNS3_IJNS_1CILi8EEENS4_ILi1EEEEEENS3_IJNS4_ILi4EEEEEEEEENS3_IJNS3_IJS6_NS4_ILi0EEEEEENS3_IJS5_EEEEEEEENS_10ViewEngineIPN7cutlass10bfloat16_tEEEEEC2ERKSF_RKSK_) ;  /* 0xfffe645000007944 */ /* 0x026fea0003c3ffff */
[----:B-1----:R1:W5:Y:S01]  /*23840*/  LDL.64 R2, [R1+0x758] ;  /* 0x0007580001027983 */ /* 0x0023620000100a00 */
[----:B------:R-:W-:-:S03]  /*23850*/  MOV R10, 0x23870 ;  /* 0x00023870000a7802 */ /* 0x000fc60000000f00 */
[----:B-1---5:R-:W-:Y:S05]  /*23860*/  CALL.REL.NOINC `($_ZN7cutlass13device_kernelIN5flash19enable_sm80_to_sm89INS1_16FlashAttnBwdSm80INS1_25CollectiveMainloopBwdSm80ILi2ELi2EN4cute5tupleIJNS5_1CILi128EEES8_NS7_ILi64EEEEEENS_10bfloat16_tEfNS_4arch4Sm80ELb0ELb0ELb1ELb1ELb0ELb0ELb0ELb0ELi2ELi4ELi4ELi4ELb0EEENS1_24CollectiveEpilogueBwdGQAISA_fSD_Li256ELb1ELb0EEENS1_19SingleTileSchedulerILb1ELb0ELb0ELi128EEEEEEEEEvNT_6ParamsE$_ZN4cute3eso3ESOILb1ELb0EJNS_6LayoutINS_5tupleIJNS3_IJNS3_IJNS_1CILi8EEENS4_ILi1EEEEEES6_EEENS3_IJNS3_IJS6_S6_EEENS4_ILi4EEEEEEEEENS3_IJNS3_IJNS3_IJS6_NS4_ILi0EEEEEESD_EEENS3_IJNS3_IJSD_SD_EEES5_EEEEEEEENS_10ViewEngineIPN7cutlass10bfloat16_tEEEEEC2ERKSJ_RKSO_) ;  /* 0xfffe55a000007944 */ /* 0x022fea0003c3ffff */
[----:B------:R2:W5:Y:S01]  /*23870*/  LDL.64 R4, [R1+0x758] ;  /* 0x0007580001047983 */ /* 0x0005620000100a00 */
[----:B-1----:R-:W-:Y:S01]  /*23880*/  IMAD.MOV.U32 R2, RZ, RZ, R6 ;  /* 0x000000ffff027224 */ /* 0x002fe200078e0006 */
[----:B------:R-:W-:-:S02]  /*23890*/  MOV R9, R7 ;  /* 0x0000000700097202 */ /* 0x000fc40000000f00 */
[----:B------:R-:W-:Y:S02]  /*238a0*/  MOV R8, 0x238c0 ;  /* 0x000238c000087802 */ /* 0x000fe40000000f00 */
[----:B--2--5:R-:W-:Y:S05]  /*238b0*/  CALL.REL.NOINC `($_ZN7cutlass13device_kernelIN5flash19enable_sm80_to_sm89INS1_16FlashAttnBwdSm80INS1_25CollectiveMainloopBwdSm80ILi2ELi2EN4cute5tupleIJNS5_1CILi128EEES8_NS7_ILi64EEEEEENS_10bfloat16_tEfNS_4arch4Sm80ELb0ELb0ELb1ELb1ELb0ELb0ELb0ELb0ELi2ELi4ELi4ELi4ELb0EEENS1_24CollectiveEpilogueBwdGQAISA_fSD_Li256ELb1ELb0EEENS1_19SingleTileSchedulerILb1ELb0ELb0ELi128EEEEEEEEEvNT_6ParamsE$_ZN4cute3eso3ESOILb1ELb0EJNS_6LayoutINS_5tupleIJNS3_IJNS3_IJNS_1CILi8EEENS4_ILi1EEEEEES6_EEENS3_IJNS3_IJS6_S6_EEENS4_ILi4EEEEEEEEENS3_IJNS3_IJNS3_IJS6_NS4_ILi0EEEEEESD_EEENS3_IJNS3_IJSD_SD_EEENS4_ILi2048EEEEEEEEEEENS_10ViewEngineINS_8smem_ptrIPN7cutlass10bfloat16_tEEEEEEEC2ERKSK_RKSR_) ;  /* 0xfffe54f000007944 */ /* 0x024fea0003c3ffff */
        /* <DEDUP_REMOVED lines=260> */
[----:B------:R1:W-:Y:S02]  /*24900*/  ST.E [R8.64+0xc], R7 ;  /* 0x00000c0708007985 */ /* 0x0003e4000c101904 */
.L_x_1372:
[----:B------:R-:W-:-:S13]  /*24910*/  ISETP.NE.AND P0, PT, R45, 0x3, PT ;  /* 0x000000032d00780c */ /* 0x000fda0003f05270 */
[----:B-1----:R-:W-:Y:S05]  /*24920*/  @!P0 BRA `(.L_x_1369) ;  /* 0x0000206000008947 */ /* 0x002fea0003800000 */
[----:B------:R-:W-:Y:S01]  /*24930*/  IADD3 R14, R45, 0x1, RZ ;  /* 0x000000012d0e7810 */ /* 0x000fe20007ffe0ff */
[----:B------:R-:W-:Y:S01]  /*24940*/  IMAD.MOV.U32 R2, RZ, RZ, R23 ;  /* 0x000000ffff027224 */ /* 0x000fe200078e0017 */
[----:B-1----:R-:W-:-:S03]  /*24950*/  MOV R8, 0x24980 ;  /* 0x0002498000087802 */ /* 0x002fc60000000f00 */
[----:B------:R-:W-:Y:S02]  /*24960*/  IMAD.MOV.U32 R3, RZ, RZ, R14 ;  /* 0x000000ffff037224 */ /* 0x000fe400078e000e */
[----:B------:R-:W-:Y:S05]  /*24970*/  CALL.REL.NOINC `($_ZN7cutlass13device_kernelIN5flash19enable_sm80_to_sm89INS1_16FlashAttnBwdSm80INS1_25CollectiveMainloopBwdSm80ILi2ELi2EN4cute5tupleIJNS5_1CILi128EEES8_NS7_ILi64EEEEEENS_10bfloat16_tEfNS_4arch4Sm80ELb0ELb0ELb1ELb1ELb0ELb0ELb0ELb0ELi2ELi4ELi4ELi4ELb0EEENS1_24CollectiveEpilogueBwdGQAISA_fSD_Li256ELb1ELb0EEENS1_19SingleTileSchedulerILb1ELb0ELb0ELi128EEEEEEEEEvNT_6ParamsE$_ZN4cute3eso3ESOILb1ELb0EJNS_10UnderscoreES2_iEEC2ERKS2_S5_RKi) ;  /* 0xfffe27e000007944 */ /* 0x000fea0003c3ffff */
        /* <DEDUP_REMOVED lines=21> */
[----:B------:R-:W-:Y:S02]  /*24ad0*/  MOV R3, R14 ;  /* 0x0000000e00037202 */ /* 0x000fe40000000f00 */
        /* <DEDUP_REMOVED lines=198> */
[----:B------:R-:W-:-:S02]  /*25740*/  MOV R2, R23 ;  /* 0x0000001700027202 */ /* 0x000fc40000000f00 */
        /* <DEDUP_REMOVED lines=15> */
[----:B------:R2:W5:Y:S01]  /*25840*/  LDL.64 R6, [R1+0x758] ;  /* 0x0007580001067983 */ /* 0x0005620000100a00 */
[----:B------:R-:W-:Y:S02]  /*25850*/  MOV R9, R3 ;  /* 0x0000000300097202 */ /* 0x000fe40000000f00 */
[----:B------:R-:W-:Y:S02]  /*25860*/  MOV R8, 0x25880 ;  /* 0x0002588000087802 */ /* 0x000fe40000000f00 */
[----:B-12--5:R-:W-:Y:S05]  /*25870*/  CALL.REL.NOINC `($_ZN7cutlass13device_kernelIN5flash19enable_sm80_to_sm89INS1_16FlashAttnBwdSm80INS1_25CollectiveMainloopBwdSm80ILi2ELi2EN4cute5tupleIJNS5_1CILi128EEES8_NS7_ILi64EEEEEENS_10bfloat16_tEfNS_4arch4Sm80ELb0ELb0ELb1ELb1ELb0ELb0ELb0ELb0ELi2ELi4ELi4ELi4ELb0EEENS1_24CollectiveEpilogueBwdGQAISA_fSD_Li256ELb1ELb0EEENS1_19SingleTileSchedulerILb1ELb0ELb0ELi128EEEEEEEEEvNT_6ParamsE$_ZN4cute3eso3ESOILb1ELb0EJNS_6LayoutINS_5tupleIJNS3_IJNS_1CILi8EEENS4_ILi1EEEEEENS3_IJNS4_ILi4EEEEEEEEENS3_IJNS3_IJS6_NS4_ILi0EEEEEENS3_IJS5_EEEEEEEENS_10ViewEngineIPN7cutlass10bfloat16_tEEEEEC2ERKSF_RKSK_) ;  /* 0xfffe441000007944 */ /* 0x026fea0003c3ffff */
        /* <DEDUP_REMOVED lines=9> */
[----:B------:R-:W-:Y:S01]  /*25910*/  IMAD.MOV.U32 R6, RZ, RZ, R4 ;  /* 0x000000ffff067224 */ /* 0x000fe200078e0004 */
        /* <DEDUP_REMOVED lines=262> */
[----:B-1----:R-:W-:Y:S05]  /*26980*/  CALL.REL.NOINC `($_ZN7cutlass13device_kernelIN5flash19enable_sm80_to_sm89INS1_16FlashAttnBwdSm80INS1_25CollectiveMainloopBwdSm80ILi2ELi2EN4cute5tupleIJNS5_1CILi128EEES8_NS7_ILi64EEEEEENS_10bfloat16_tEfNS_4arch4Sm80ELb0ELb0ELb1ELb1ELb0ELb0ELb0ELb0ELi2ELi4ELi4ELi4ELb0EEENS1_24CollectiveEpilogueBwdGQAISA_fSD_Li256ELb1ELb0EEENS1_19SingleTileSchedulerILb1ELb0ELb0ELi128EEEEEEEEEvNT_6ParamsE$_ZZN5flash25CollectiveMainloopBwdSm80ILi2ELi2EN4cute5tupleIJNS1_1CILi128EEES4_NS3_ILi64EEEEEEN7cutlass10bfloat16_tEfNS7_4arch4Sm80ELb0ELb0ELb1ELb1ELb0ELb0ELb0ELb0ELi2ELi4ELi4ELi4ELb0EE3mmaINS_16FlashAttnBwdSm80ISB_NS_24CollectiveEpilogueBwdGQAIS6_fSA_Li256ELb1ELb0EEENS_19SingleTileSchedulerILb1ELb0ELb0ELi128EEEE13SharedStorageENS1_6TensorINS1_11ArrayEngineIfLm32EEENS1_6LayoutINS2_IJNS2_IJNS3_ILi2EEESO_EEESO_NS3_ILi4EEEEEENS2_IJNS2_IJNS3_ILi1EEESO_EEESQ_NS3_ILi8EEEEEEEEEEEEbRKNSB_6ParamsERT0_S12_iNS2_IJiiiEEERT_ENKUlvE_clEv) ;  /* 0x00037fd000007944 */ /* 0x002fea0003c00000 */
.L_x_1369:
[----:B------:R-:W-:Y:S01]  /*26990*/  IMAD.MOV.U32 R2, RZ, RZ, R23 ;  /* 0x000000ffff027224 */ /* 0x000fe200078e0017 */
[----:B------:R-:W-:Y:S01]  /*269a0*/  MOV R3, R45 ;  /* 0x0000002d00037202 */ /* 0x000fe20000000f00 */
[----:B------:R-:W-:Y:S01]  /*269b0*/  IMAD.MOV.U32 R55, RZ, RZ, RZ ;  /* 0x000000ffff377224 */ /* 0x000fe200078e00ff */
[----:B-1----:R-:W-:-:S02]  /*269c0*/  MOV R8, 0x269e0 ;  /* 0x000269e000087802 */ /* 0x002fc40000000f00 */
[----:B------:R-:W-:Y:S05]  /*269d0*/  CALL.REL.NOINC `($_ZN7cutlass13device_kernelIN5flash19enable_sm80_to_sm89INS1_16FlashAttnBwdSm80INS1_25CollectiveMainloopBwdSm80ILi2ELi2EN4cute5tupleIJNS5_1CILi128EEES8_NS7_ILi64EEEEEENS_10bfloat16_tEfNS_4arch4Sm80ELb0ELb0ELb1ELb1ELb0ELb0ELb0ELb0ELi2ELi4ELi4ELi4ELb0EEENS1_24CollectiveEpilogueBwdGQAISA_fSD_Li256ELb1ELb0EEENS1_19SingleTileSchedulerILb1ELb0ELb0ELi128EEEEEEEEEvNT_6ParamsE$_ZN4cute3eso3ESOILb1ELb0EJNS_10UnderscoreES2_iEEC2ERKS2_S5_RKi) ;  /* 0xfffe078000007944 */ /* 0x000fea0003c3ffff */
        /* <DEDUP_REMOVED lines=18> */
[----:B------:R-:W-:Y:S02]  /*26b00*/  MOV R3, R45 ;  /* 0x0000002d00037202 */ /* 0x000fe40000000f00 */
        /* <DEDUP_REMOVED lines=18> */
.L_x_1370:
[----:B------:R-:W-:Y:S01]  /*26c30*/  IMAD.MOV.U32 R77, RZ, RZ, R23 ;  /* 0x000000ffff4d7224 */ /* 0x000fe200078e0017 */
[----:B------:R-:W-:Y:S01]  /*26c40*/  LOP3.LUT R78, R55, 0x1, RZ, 0xc0, !PT ;  /* 0x00000001374e7812 */ /* 0x000fe200078ec0ff */
[----:B-1----:R-:W-:Y:S01]  /*26c50*/  IMAD.MOV.U32 R65, RZ, RZ, R22 ;  /* 0x000000ffff417224 */ /* 0x002fe200078e0016 */
[----:B------:R-:W-:Y:S02]  /*26c60*/  MOV R76, 0x26c80 ;  /* 0x00026c80004c7802 */ /* 0x000fe40000000f00 */
        /* <DEDUP_REMOVED lines=214> */
.L_x_1371:
[----:B------:R-:W2:Y:S01]  /*279d0*/  LDL.64 R2, [R24+0xa0] ;  /* 0x0000a00018027983 */ /* 0x000ea20000100a00 */
[----:B------:R-:W-:Y:S01]  /*279e0*/  ULDC.64 UR4, c[0x0][0x118] ;  /* 0x0000460000047ab9 */ /* 0x000fe20000000a00 */
[----:B-1----:R-:W-:Y:S02]  /*279f0*/  MOV R6, R23 ;  /* 0x0000001700067202 */ /* 0x002fe40000000f00 */
[----:B------:R-:W-:Y:S01]  /*27a00*/  MOV R8, 0x27a30 ;  /* 0x00027a3000087802 */ /* 0x000fe20000000f00 */
[----:B--2---:R-:W5:Y:S04]  /*27a10*/  LD.E.64 R2, [R2.64] ;  /* 0x0000000402027980 */ /* 0x004f68000c101b00 */
[----:B-----5:R-:W-:Y:S05]  /*27a20*/  CALL.REL.NOINC `($_ZN7cutlass13device_kernelIN5flash19enable_sm80_to_sm89INS1_16FlashAttnBwdSm80INS1_25CollectiveMainloopBwdSm80ILi2ELi2EN4cute5tupleIJNS5_1CILi128EEES8_NS7_ILi64EEEEEENS_10bfloat16_tEfNS_4arch4Sm80ELb0ELb0ELb1ELb1ELb0ELb0ELb0ELb0ELi2ELi4ELi4ELi4ELb0EEENS1_24CollectiveEpilogueBwdGQAISA_fSD_Li256ELb1ELb0EEENS1_19SingleTileSchedulerILb1ELb0ELb0ELi128EEEEEEEEEvNT_6ParamsE$_ZN4cute8smem_ptrIPfECI1NS_12iter_adaptorIS1_S2_EEES1_) ;  /* 0xfffe340000007944 */ /* 0x020fea0003c3ffff */
[----:B-1----:R1:W5:Y:S01]  /*27a30*/  LDL.64 R2, [R1+0x758] ;  /* 0x0007580001027983 */ /* 0x0023620000100a00 */
[----:B------:R-:W-:-:S03]  /*27a40*/  MOV R8, 0x27a60 ;  /* 0x00027a6000087802 */ /* 0x000fc60000000f00 */
[----:B-1---5:R-:W-:Y:S05]  /*27a50*/  CALL.REL.NOINC `($_ZN7cutlass13device_kernelIN5flash19enable_sm80_to_sm89INS1_16FlashAttnBwdSm80INS1_25CollectiveMainloopBwdSm80ILi2ELi2EN4cute5tupleIJNS5_1CILi128EEES8_NS7_ILi64EEEEEENS_10bfloat16_tEfNS_4arch4Sm80ELb0ELb0ELb1ELb1ELb0ELb0ELb0ELb0ELi2ELi4ELi4ELi4ELb0EEENS1_24CollectiveEpilogueBwdGQAISA_fSD_Li256ELb1ELb0EEENS1_19SingleTileSchedulerILb1ELb0ELb0ELi128EEEEEEEEEvNT_6ParamsE$_ZN4cute3eso3ESOILb1ELb0EJNS_6LayoutINS_5tupleIJNS3_IJNS_1CILi2EEES5_EEEEEENS3_IJNS3_IJNS4_ILi8EEENS4_ILi64EEEEEEEEEEENS_10ViewEngineINS_8smem_ptrIPfEEEEEEC2ERKSC_RKSH_) ;  /* 0xfffe185000007944 */ /* 0x022fea0003c3ffff */
[----:B------:R2:W-:Y:S04]  /*27a60*/  STL.128 [R1+0xa50], RZ ;  /* 0x000a50ff01007387 */ /* 0x0005e80000100c00 */
[----:B------:R2:W5:Y:S01]  /*27a70*/  LDL.64 R12, [R24+0xa0] ;  /* 0x0000a000180c7983 */ /* 0x0005620000100a00 */
[----:B------:R-:W-:Y:S01]  /*27a80*/  IADD3 R7, P0, R38, 0x300, RZ ;  /* 0x0000030026077810 */ /* 0x000fe20007f1e0ff */
[----:B-1----:R-:W-:Y:S01]  /*27a90*/  IMAD.MOV.U32 R2, RZ, RZ, R23 ;  /* 0x000000ffff027224 */ /* 0x002fe200078e0017 */
[----:B------:R-:W-:-:S02]  /*27aa0*/  MOV R3, R41 ;  /* 0x0000002900037202 */ /* 0x000fc40000000f00 */
[----:B------:R-:W-:Y:S01]  /*27ab0*/  MOV R10, 0x27ae0 ;  /* 0x00027ae0000a7802 */ /* 0x000fe20000000f00 */
[----:B------:R-:W-:-:S03]  /*27ac0*/  IMAD.X R4, RZ, RZ, R37, P0 ;  /* 0x000000ffff047224 */ /* 0x000fc600000e0625 */
        /* <DEDUP_REMOVED lines=16> */
[----:B------:R-:W-:Y:S01]  /*27bd0*/  IMAD.MOV.U32 R9, RZ, RZ, R4 ;  /* 0x000000ffff097224 */ /* 0x000fe200078e0004 */
[----:B------:R-:W-:Y:S02]  /*27be0*/  MOV R16, R7 ;  /* 0x0000000700107202 */ /* 0x000fe40000000f00 */
[----:B------:R-:W-:Y:S02]  /*27bf0*/  MOV R6, 0x27c10 ;  /* 0x00027c1000067802 */ /* 0x000fe40000000f00 */
[----:B-1---5:R-:W-:Y:S05]  /*27c00*/  CALL.REL.NOINC `($_ZN7cutlass13device_kernelIN5flash19enable_sm80_to_sm89INS1_16FlashAttnBwdSm80INS1_25CollectiveMainloopBwdSm80ILi2ELi2EN4cute5tupleIJNS5_1CILi128EEES8_NS7_ILi64EEEEEENS_10bfloat16_tEfNS_4arch4Sm80ELb0ELb0ELb1ELb1ELb0ELb0ELb0ELb0ELi2ELi4ELi4ELi4ELb0EEENS1_24CollectiveEpilogueBwdGQAISA_fSD_Li256ELb1ELb0EEENS1_19SingleTileSchedulerILb1ELb0ELb0ELi128EEEEEEEEEvNT_6ParamsE$_ZN4cute3eso3ESOILb1ELb0EJNS_6LayoutINS_5tupleIJNS_1CILi1EEENS4_ILi4EEEEEENS3_IJNS4_ILi0EEES5_EEEEENS_10ViewEngineIPfEEEEC2ERKSA_RKSD_) ;  /* 0xfffe266000007944 */ /* 0x022fea0003c3ffff */
[----:B-1----:R1:W5:Y:S01]  /*27c10*/  LDL.64 R4, [R1+0x758] ;  /* 0x0007580001047983 */ /* 0x0023620000100a00 */
[----:B------:R-:W-:Y:S02]  /*27c20*/  MOV R9, R3 ;  /* 0x0000000300097202 */ /* 0x000fe40000000f00 */
[----:B------:R-:W-:Y:S02]  /*27c30*/  MOV R6, 0x27c50 ;  /* 0x00027c5000067802 */ /* 0x000fe40000000f00 */
[----:B-1---5:R-:W-:Y:S05]  /*27c40*/  CALL.REL.NOINC `($_ZN7cutlass13device_kernelIN5flash19enable_sm80_to_sm89INS1_16FlashAttnBwdSm80INS1_25CollectiveMainloopBwdSm80ILi2ELi2EN4cute5tupleIJNS5_1CILi128EEES8_NS7_ILi64EEEEEENS_10bfloat16_tEfNS_4arch4Sm80ELb0ELb0ELb1ELb1ELb0ELb0ELb0ELb0ELi2ELi4ELi4ELi4ELb0EEENS1_24CollectiveEpilogueBwdGQAISA_fSD_Li256ELb1ELb0EEENS1_19SingleTileSchedulerILb1ELb0ELb0ELi128EEEEEEEEEvNT_6ParamsE$_ZN4cute3eso3ESOILb1ELb0EJNS_6LayoutINS_5tupleIJNS_1CILi1EEENS3_IJNS4_ILi2EEES6_EEEEEENS3_IJNS4_ILi0EEENS3_IJNS4_ILi8EEENS4_ILi64EEEEEEEEEEENS_10ViewEngineINS_8smem_ptrIPfEEEEEEC2ERKSE_RKSJ_) ;  /* 0xfffe25c000007944 */ /* 0x022fea0003c3ffff */
[----:B-1----:R1:W5:Y:S01]  /*27c50*/  LDL.64 R2, [R1+0x758] ;  /* 0x0007580001027983 */ /* 0x0023620000100a00 */
[----:B------:R-:W-:-:S02]  /*27c60*/  MOV R6, R23 ;  /* 0x0000001700067202 */ /* 0x000fc40000000f00 */
[----:B------:R-:W-:Y:S02]  /*27c70*/  MOV R8, 0x27c90 ;  /* 0x00027c9000087802 */ /* 0x000fe40000000f00 */
[----:B-1---5:R-:W-:Y:S05]  /*27c80*/  CALL.REL.NOINC `($_ZN7cutlass13device_kernelIN5flash19enable_sm80_to_sm89INS1_16FlashAttnBwdSm80INS1_25CollectiveMainloopBwdSm80ILi2ELi2EN4cute5tupleIJNS5_1CILi128EEES8_NS7_ILi64EEEEEENS_10bfloat16_tEfNS_4arch4Sm80ELb0ELb0ELb1ELb1ELb0ELb0ELb0ELb0ELi2ELi4ELi4ELi4ELb0EEENS1_24CollectiveEpilogueBwdGQAISA_fSD_Li256ELb1ELb0EEENS1_19SingleTileSchedulerILb1ELb0ELb0ELi128EEEEEEEEEvNT_6ParamsE$_ZN4cute8smem_ptrIPfECI1NS_12iter_adaptorIS1_S2_EEES1_) ;  /* 0xfffe31a000007944 */ /* 0x022fea0003c3ffff */
[----:B-1----:R1:W5:Y:S01]  /*27c90*/  LDL.64 R2, [R1+0x758] ;  /* 0x0007580001027983 */ /* 0x0023620000100a00 */
[----:B------:R-:W-:-:S03]  /*27ca0*/  MOV R8, 0x27cc0 ;  /* 0x00027cc000087802 */ /* 0x000fc60000000f00 */
[----:B-1---5:R-:W-:Y:S05]  /*27cb0*/  CALL.REL.NOINC `($_ZN7cutlass13device_kernelIN5flash19enable_sm80_to_sm89INS1_16FlashAttnBwdSm80INS1_25CollectiveMainloopBwdSm80ILi2ELi2EN4cute5tupleIJNS5_1CILi128EEES8_NS7_ILi64EEEEEENS_10bfloat16_tEfNS_4arch4Sm80ELb0ELb0ELb1ELb1ELb0ELb0ELb0ELb0ELi2ELi4ELi4ELi4ELb0EEENS1_24CollectiveEpilogueBwdGQAISA_fSD_Li256ELb1ELb0EEENS1_19SingleTileSchedulerILb1ELb0ELb0ELi128EEEEEEEEEvNT_6ParamsE$_ZN4cute3eso3ESOILb1ELb0EJNS_6LayoutINS_5tupleIJNS3_IJNS_1CILi2EEES5_EEEEEENS3_IJNS3_IJNS4_ILi8EEENS4_ILi64EEEEEEEEEEENS_10ViewEngineINS_8smem_ptrIPfEEEEEEC2ERKSC_RKSH_) ;  /* 0xfffe15f000007944 */ /* 0x022fea0003c3ffff */
[----:B------:R2:W5:Y:S01]  /*27cc0*/  LDL.64 R10, [R1+0x758] ;  /* 0x00075800010a7983 */ /* 0x0005620000100a00 */
[----:B------:R-:W-:Y:S01]  /*27cd0*/  IMAD.MOV.U32 R12, RZ, RZ, R4 ;  /* 0x000000ffff0c7224 */ /* 0x000fe200078e0004 */
[----:B------:R-:W-:Y:S02]  /*27ce0*/  MOV R13, R5 ;  /* 0x00000005000d7202 */ /* 0x000fe40000000f00 */
[----:B-1----:R-:W-:Y:S02]  /*27cf0*/  MOV R6, 0x27d10 ;  /* 0x00027d1000067802 */ /* 0x002fe40000000f00 */
[----:B--2--5:R-:W-:Y:S05]  /*27d00*/  CALL.REL.NOINC `($_ZN7cutlass13device_kernelIN5flash19enable_sm80_to_sm89INS1_16FlashAttnBwdSm80INS1_25CollectiveMainloopBwdSm80ILi2ELi2EN4cute5tupleIJNS5_1CILi128EEES8_NS7_ILi64EEEEEENS_10bfloat16_tEfNS_4arch4Sm80ELb0ELb0ELb1ELb1ELb0ELb0ELb0ELb0ELi2ELi4ELi4ELi4ELb0EEENS1_24CollectiveEpilogueBwdGQAISA_fSD_Li256ELb1ELb0EEENS1_19SingleTileSchedulerILb1ELb0ELb0ELi128EEEEEEEEEvNT_6ParamsE$_ZN4cute3eso3ESOILb1ELb0EJNS_6LayoutINS_5tupleIJNS_1CILi4EEEEEENS3_IJNS4_ILi1EEEEEEEENS_10ViewEngineIPfEEEEC2ERKS9_RKSC_) ;  /* 0xfffe25c000007944 */ /* 0x024fea0003c3ffff */
        /* <DEDUP_REMOVED lines=14> */
[----:B--2---:R-:W-:Y:S05]  /*27df0*/  CALL.REL.NOINC `($_ZN7cutlass13device_kernelIN5flash19enable_sm80_to_sm89INS1_16FlashAttnBwdSm80INS1_25CollectiveMainloopBwdSm80ILi2ELi2EN4cute5tupleIJNS5_1CILi128EEES8_NS7_ILi64EEEEEENS_10bfloat16_tEfNS_4arch4Sm80ELb0ELb0ELb1ELb1ELb0ELb0ELb0ELb0ELi2ELi4ELi4ELi4ELb0EEENS1_24CollectiveEpilogueBwdGQAISA_fSD_Li256ELb1ELb0EEENS1_19SingleTileSchedulerILb1ELb0ELb0ELi128EEEEEEEEEvNT_6ParamsE$_ZN4cute3eso3ESOILb1ELb0EJNS_6LayoutINS_5tupleIJNS3_IJNS_1CILi2EEES5_EEENS3_IJS5_NS4_ILi8EEEEEEEEENS3_IJNS3_IJS5_NS4_ILi4EEEEEENS3_IJNS4_ILi1EEES7_EEEEEEEENS_10ViewEngineIPfEEEEC2ERKSF_RKSI_) ;  /* 0xfffe160000007944 */ /* 0x004fea0003c3ffff */
[----:B------:R2:W5:Y:S01]  /*27e00*/  LDL.64 R12, [R1+0x758] ;  /* 0x00075800010c7983 */ /* 0x0005620000100a00 */
[----:B------:R-:W-:-:S03]  /*27e10*/  MOV R10, RZ ;  /* 0x000000ff000a7202 */ /* 0x000fc60000000f00 */
.L_x_1374:
[----:B-1----:R-:W-:-:S04]  /*27e20*/  MOV R2, 0x27e40 ;  /* 0x00027e4000027802 */ /* 0x002fc80000000f00 */
[----:B-12--5:R-:W-:Y:S05]  /*27e30*/  CALL.REL.NOINC `($_ZN7cutlass13device_kernelIN5flash19enable_sm80_to_sm89INS1_16FlashAttnBwdSm80INS1_25CollectiveMainloopBwdSm80ILi2ELi2EN4cute5tupleIJNS5_1CILi128EEES8_NS7_ILi64EEEEEENS_10bfloat16_tEfNS_4arch4Sm80ELb0ELb0ELb1ELb1ELb0ELb0ELb0ELb0ELi2ELi4ELi4ELi4ELb0EEENS1_24CollectiveEpilogueBwdGQAISA_fSD_Li256ELb1ELb0EEENS1_19SingleTileSchedulerILb1ELb0ELb0ELi128EEEEEEEEEvNT_6ParamsE$_ZZZN5flash25CollectiveMainloopBwdSm80ILi2ELi2EN4cute5tupleIJNS1_1CILi128EEES4_NS3_ILi64EEEEEEN7cutlass10bfloat16_tEfNS7_4arch4Sm80ELb0ELb0ELb1ELb1ELb0ELb0ELb0ELb0ELi2ELi4ELi4ELi4ELb0EE3mmaINS_16FlashAttnBwdSm80ISB_NS_24CollectiveEpilogueBwdGQAIS6_fSA_Li256ELb1ELb0EEENS_19SingleTileSchedulerILb1ELb0ELb0ELi128EEEE13SharedStorageENS1_6TensorINS1_11ArrayEngineIfLm32EEENS1_6LayoutINS2_IJNS2_IJNS3_ILi2EEESO_EEESO_NS3_ILi4EEEEEENS2_IJNS2_IJNS3_ILi1EEESO_EEESQ_NS3_ILi8EEEEEEEEEEEEbRKNSB_6ParamsERT0_S12_iNS2_IJiiiEEERT_ENKUliT_E_clIZSC_ISJ_SX_EbS10_S12_S12_iS13_S15_EUlRS16_iE_EEDaiS16_ENKUlvE1_clEv) ;  /* 0x0003d49000007944 */ /* 0x026fea0003c00000 */
[----:B------:R1:W-:Y:S01]  /*27e40*/  STL [R1+0x770], RZ ;  /* 0x000770ff01007387 */ /* 0x0003e20000100800 */
[----:B------:R-:W-:-:S03]  /*27e50*/  MOV R5, RZ ;  /* 0x000000ff00057202 */ /* 0x000fc60000000f00 */
.L_x_1373:
[----:B------:R-:W-:Y:S01]  /*27e60*/  IMAD.MOV.U32 R3, RZ, RZ, R23 ;  /* 0x000000ffff037224 */ /* 0x000fe200078e0017 */
[----:B-1----:R-:W-:-:S02]  /*27e70*/  MOV R2, R22 ;  /* 0x0000001600027202 */ /* 0x002fc40000000f00 */
[----:B------:R-:W-:Y:S02]  /*27e80*/  MOV R8, 0x27ea0 ;  /* 0x00027ea000087802 */ /* 0x000fe40000000f00 */
[----:B-1---5:R-:W-:Y:S05]  /*27e90*/  CALL.REL.NOINC `($_ZN7cutlass13device_kernelIN5flash19enable_sm80_to_sm89INS1_16FlashAttnBwdSm80INS1_25CollectiveMainloopBwdSm80ILi2ELi2EN4cute5tupleIJNS5_1CILi128EEES8_NS7_ILi64EEEEEENS_10bfloat16_tEfNS_4arch4Sm80ELb0ELb0ELb1ELb1ELb0ELb0ELb0ELb0ELi2ELi4ELi4ELi4ELb0EEENS1_24CollectiveEpilogueBwdGQAISA_fSD_Li256ELb1ELb0EEENS1_19SingleTileSchedulerILb1ELb0ELb0ELi128EEEEEEEEEvNT_6ParamsE$_ZN4cute3eso3ESOILb0ELb0EJiiEEC2ERKiS4_) ;  /* 0xfffde89000007944 */ /* 0x022fea0003c3ffff */
        /* <DEDUP_REMOVED lines=41> */
[----:B------:R-:W-:Y:S05]  /*28130*/  CALL.REL.NOINC `($_ZN7cutlass13device_kernelIN5flash19enable_sm80_to_sm89INS1_16FlashAttnBwdSm80INS1_25CollectiveMainloopBwdSm80ILi2ELi2EN4cute5tupleIJNS5_1CILi128EEES8_NS7_ILi64EEEEEENS_10bfloat16_tEfNS_4arch4Sm80ELb0ELb0ELb1ELb1ELb0ELb0ELb0ELb0ELi2ELi4ELi4ELi4ELb0EEENS1_24CollectiveEpilogueBwdGQAISA_fSD_Li256ELb1ELb0EEENS1_19SingleTileSchedulerILb1ELb0ELb0ELi128EEEEEEEEEvNT_6ParamsE$_ZN4cute3eso3ESOILb0ELb0EJiiEEC2ERKiS4_) ;  /* 0xfffde5f000007944 */ /* 0x000fea0003c3ffff */
        /* <DEDUP_REMOVED lines=19> */
[----:B-1----:R-:W-:Y:S05]  /*28270*/  CALL.REL.NOINC `($_ZN7cutlass13device_kernelIN5flash19enable_sm80_to_sm89INS1_16FlashAttnBwdSm80INS1_25CollectiveMainloopBwdSm80ILi2ELi2EN4cute5tupleIJNS5_1CILi128EEES8_NS7_ILi64EEEEEENS_10bfloat16_tEfNS_4arch4Sm80ELb0ELb0ELb1ELb1ELb0ELb0ELb0ELb0ELi2ELi4ELi4ELi4ELb0EEENS1_24CollectiveEpilogueBwdGQAISA_fSD_Li256ELb1ELb0EEENS1_19SingleTileSchedulerILb1ELb0ELb0ELi128EEEEEEEEEvNT_6ParamsE$_ZN4cute3eso3ESOILb0ELb0EJiiEEC2ERKiS4_) ;  /* 0xfffde4b000007944 */ /* 0x002fea0003c3ffff */
        /* <DEDUP_REMOVED lines=13> */
[----:B-----5:R-:W-:Y:S05]  /*28350*/  CALL.REL.NOINC `($_ZN7cutlass13device_kernelIN5flash19enable_sm80_to_sm89INS1_16FlashAttnBwdSm80INS1_25CollectiveMainloopBwdSm80ILi2ELi2EN4cute5tupleIJNS5_1CILi128EEES8_NS7_ILi64EEEEEENS_10bfloat16_tEfNS_4arch4Sm80ELb0ELb0ELb1ELb1ELb0ELb0ELb0ELb0ELi2ELi4ELi4ELi4ELb0EEENS1_24CollectiveEpilogueBwdGQAISA_fSD_Li256ELb1ELb0EEENS1_19SingleTileSchedulerILb1ELb0ELb0ELi128EEEEEEEEEvNT_6ParamsE$_ZN4cute3eso3ESOILb0ELb0EJiiEEC2ERKiS4_) ;  /* 0xfffde3d000007944 */ /* 0x020fea0003c3ffff */
        /* <DEDUP_REMOVED lines=50> */
[----:B--2---:R-:W-:Y:S05]  /*28680*/  CALL.REL.NOINC `($_ZN7cutlass13device_kernelIN5flash19enable_sm80_to_sm89INS1_16FlashAttnBwdSm80INS1_25CollectiveMainloopBwdSm80ILi2ELi2EN4cute5tupleIJNS5_1CILi128EEES8_NS7_ILi64EEEEEENS_10bfloat16_tEfNS_4arch4Sm80ELb0ELb0ELb1ELb1ELb0ELb0ELb0ELb0ELi2ELi4ELi4ELi4ELb0EEENS1_24CollectiveEpilogueBwdGQAISA_fSD_Li256ELb1ELb0EEENS1_19SingleTileSchedulerILb1ELb0ELb0ELi128EEEEEEEEEvNT_6ParamsE$_ZN4cute3eso3ESOILb1ELb0EJNS_6LayoutINS_5tupleIJNS3_IJNS_1CILi1EEENS4_ILi2EEEEEES6_NS4_ILi8EEEEEENS3_IJNS3_IJS5_S5_EEES6_NS4_ILi4EEEEEEEENS_10ViewEngineIPKN7cutlass5ArrayIfLi2ELb1EEEEEEEC2ERKSD_RKSK_) ;  /* 0xfffe08b000007944 */ /* 0x004fea0003c3ffff */
[----:B------:R2:W5:Y:S01]  /*28690*/  LDL.64 R10, [R14] ;  /* 0x000000000e0a7983 */ /* 0x0005620000100a00 */
[----:B-1----:R-:W-:Y:S01]  /*286a0*/  IMAD.MOV.U32 R8, RZ, RZ, R4 ;  /* 0x000000ffff087224 */ /* 0x002fe200078e0004 */
[----:B------:R-:W-:-:S02]  /*286b0*/  MOV R5, R3 ;  /* 0x0000000300057202 */ /* 0x000fc40000000f00 */
[----:B------:R-:W-:Y:S02]  /*286c0*/  MOV R6, 0x286e0 ;  /* 0x000286e000067802 */ /* 0x000fe40000000f00 */
[----:B--2--5:R-:W-:Y:S05]  /*286d0*/  CALL.REL.NOINC `($_ZN7cutlass13device_kernelIN5flash19enable_sm80_to_sm89INS1_16FlashAttnBwdSm80INS1_25CollectiveMainloopBwdSm80ILi2ELi2EN4cute5tupleIJNS5_1CILi128EEES8_NS7_ILi64EEEEEENS_10bfloat16_tEfNS_4arch4Sm80ELb0ELb0ELb1ELb1ELb0ELb0ELb0ELb0ELi2ELi4ELi4ELi4ELb0EEENS1_24CollectiveEpilogueBwdGQAISA_fSD_Li256ELb1ELb0EEENS1_19SingleTileSchedulerILb1ELb0ELb0ELi128EEEEEEEEEvNT_6ParamsE$_ZN4cute3eso3ESOILb1ELb0EJNS_6LayoutINS_5tupleIJNS3_IJNS_1CILi1EEENS4_ILi2EEEEEES6_NS4_ILi8EEEEEENS3_IJNS3_IJS5_S5_EEES6_NS4_ILi4EEEEEEEENS_10ViewEngineIPN7cutlass5ArrayINSF_10bfloat16_tELi2ELb0EEEEEEEC2ERKSD_RKSK_) ;  /* 0xfffe08c000007944 */ /* 0x024fea0003c3ffff */
        /* <DEDUP_REMOVED lines=133> */
[----:B---3--:R-:W-:Y:S05]  /*28f30*/  CALL.REL.NOINC `($_ZN7cutlass13device_kernelIN5flash19enable_sm80_to_sm89INS1_16FlashAttnBwdSm80INS1_25CollectiveMainloopBwdSm80ILi2ELi2EN4cute5tupleIJNS5_1CILi128EEES8_NS7_ILi64EEEEEENS_10bfloat16_tEfNS_4arch4Sm80ELb0ELb0ELb1ELb1ELb0ELb0ELb0ELb0ELi2ELi4ELi4ELi4ELb0EEENS1_24CollectiveEpilogueBwdGQAISA_fSD_Li256ELb1ELb0EEENS1_19SingleTileSchedulerILb1ELb0ELb0ELi128EEEEEEEEEvNT_6ParamsE$_ZN4cute3eso3ESOILb1ELb0EJNS_6LayoutINS_5tupleIJNS3_IJNS_1CILi1EEENS3_IJNS4_ILi4EEENS4_ILi2EEEEEEEEES7_S6_EEENS3_IJNS3_IJNS4_ILi0EEENS3_IJS5_NS4_ILi8EEEEEEEEES6_NS4_ILi16EEEEEEEENS_10ViewEngineIPN7cutlass10bfloat16_tEEEEEC2ERKSH_RKSM_) ;  /* 0xfffdff6000007944 */ /* 0x008fea0003c3ffff */
[----:B------:R2:W5:Y:S04]  /*28f40*/  LDL.64 R56, [R24+0xb8] ;  /* 0x0000b80018387983 */ /* 0x0005680000100a00 */
[----:B-1----:R2:W5:Y:S01]  /*28f50*/  LDL.64 R2, [R14] ;  /* 0x000000000e027983 */ /* 0x0025620000100a00 */
[----:B------:R-:W-:-:S03]  /*28f60*/  MOV R6, 0x28f80 ;  /* 0x00028f8000067802 */ /* 0x000fc60000000f00 */
[----:B--2--5:R-:W-:Y:S05]  /*28f70*/  CALL.REL.NOINC `($_ZN7cutlass13device_kernelIN5flash19enable_sm80_to_sm89INS1_16FlashAttnBwdSm80INS1_25CollectiveMainloopBwdSm80ILi2ELi2EN4cute5tupleIJNS5_1CILi128EEES8_NS7_ILi64EEEEEENS_10bfloat16_tEfNS_4arch4Sm80ELb0ELb0ELb1ELb1ELb0ELb0ELb0ELb0ELi2ELi4ELi4ELi4ELb0EEENS1_24CollectiveEpilogueBwdGQAISA_fSD_Li256ELb1ELb0EEENS1_19SingleTileSchedulerILb1ELb0ELb0ELi128EEEEEEEEEvNT_6ParamsE$_ZN4cute3eso3ESOILb1ELb0EJNS_6LayoutINS_5tupleIJNS3_IJNS_1CILi1EEENS3_IJNS4_ILi2EEES6_EEEEEES6_NS4_ILi4EEEEEENS3_IJNS3_IJNS4_ILi0EEENS3_IJS5_S9_EEEEEES6_NS4_ILi8EEEEEEEENS_10ViewEngineIPjEEEEC2ERKSG_RKSJ_) ;  /* 0xfffdfed000007944 */ /* 0x024fea0003c3ffff */
[----:B------:R-:W-:Y:S01]  /*28f80*/  ULDC.64 UR4, c[0x0][0x118] ;  /* 0x0000460000047ab9 */ /* 0x000fe20000000a00 */
[----:B------:R2:W5:Y:S04]  /*28f90*/  LDL.64 R46, [R14] ;  /* 0x000000000e2e7983 */ /* 0x0005680000100a00 */
[----:B-1----:R-:W3:Y:S04]  /*28fa0*/  LD.E R4, [R56.64] ;  /* 0x0000000438047980 */ /* 0x002ee8000c101900 */
[----:B------:R-:W4:Y:S01]  /*28fb0*/  LD.E R2, [R56.64+0x4] ;  /* 0x0000040438027980 */ /* 0x000f22000c101900 */
[----:B------:R-:W-:-:S03]  /*28fc0*/  MOV R8, 0x29000 ;  /* 0x0002900000087802 */ /* 0x000fc60000000f00 */
[----:B---3--:R2:W-:Y:S04]  /*28fd0*/  STL [R1+0x794], R4 ;  /* 0x0007940401007387 */ /* 0x0085e80000100800 */
[----:B----4-:R2:W-:Y:S02]  /*28fe0*/  STL [R1+0x798], R2 ;  /* 0x0007980201007387 */ /* 0x0105e40000100800 */
[----:B--2--5:R-:W-:Y:S05]  /*28ff0*/  CALL.REL.NOINC `($_ZN7cutlass13device_kernelIN5flash19enable_sm80_to_sm89INS1_16FlashAttnBwdSm80INS1_25CollectiveMainloopBwdSm80ILi2ELi2EN4cute5tupleIJNS5_1CILi128EEES8_NS7_ILi64EEEEEENS_10bfloat16_tEfNS_4arch4Sm80ELb0ELb0ELb1ELb1ELb0ELb0ELb0ELb0ELi2ELi4ELi4ELi4ELb0EEENS1_24CollectiveEpilogueBwdGQAISA_fSD_Li256ELb1ELb0EEENS1_19SingleTileSchedulerILb1ELb0ELb0ELi128EEEEEEEEEvNT_6ParamsE$_ZZN4cute6upcastILi2ENS_5tupleIJNS1_IJNS_1CILi1EEENS1_IJNS2_ILi2EEES4_S4_EEEEEES4_NS1_IJS4_S4_EEEEEENS1_IJNS1_IJNS2_ILi0EEENS1_IJS3_NS2_ILi512EEEiEEEEEENS2_ILi4096EEENS1_IJiNS2_ILi8192EEEEEEEEEEEDaRKT0_RKT1_ENKUlRKT_RKT0_E_clIS6_SC_EEDaSP_SS_) ;  /* 0xfffe580000007944 */ /* 0x024fea0003c3ffff */
[----:B------:R2:W5:Y:S01]  /*29000*/  LDL R3, [R1+0x798] ;  /* 0x0007980001037983 */ /* 0x0005620000100800 */
[----:B------:R-:W-:-:S03]  /*29010*/  MOV R10, 0x29030 ;  /* 0x00029030000a7802 */ /* 0x000fc60000000f00 */
[----:B-12--5:R-:W-:Y:S05]  /*29020*/  CALL.REL.NOINC `($_ZN7cutlass13device_kernelIN5flash19enable_sm80_to_sm89INS1_16FlashAttnBwdSm80INS1_25CollectiveMainloopBwdSm80ILi2ELi2EN4cute5tupleIJNS5_1CILi128EEES8_NS7_ILi64EEEEEENS_10bfloat16_tEfNS_4arch4Sm80ELb0ELb0ELb1ELb1ELb0ELb0ELb0ELb0ELi2ELi4ELi4ELi4ELb0EEENS1_24CollectiveEpilogueBwdGQAISA_fSD_Li256ELb1ELb0EEENS1_19SingleTileSchedulerILb1ELb0ELb0ELi128EEEEEEEEEvNT_6ParamsE$_ZZN4cute6upcastILi2ENS_5tupleIJNS1_IJNS_1CILi1EEENS1_IJNS2_ILi2EEES4_S4_EEEEEES4_NS1_IJS4_S4_EEEEEENS1_IJNS1_IJNS2_ILi0EEENS1_IJS3_NS2_ILi512EEEiEEEEEENS2_ILi4096EEENS1_IJiNS2_ILi8192EEEEEEEEEEEDaRKT0_RKT1_ENKUlRKT_RKT0_E_clIS7_SF_EEDaSP_SS_) ;  /* 0xfffe58c000007944 */ /* 0x026fea0003c3ffff */
[----:B-----5:R2:W-:Y:S01]  /*29030*/  STL [R1+0x750], R2 ;  /* 0x0007500201007387 */ /* 0x0205e20000100800 */
[----:B------:R-:W-:-:S03]  /*29040*/  MOV R4, 0x29060 ;  /* 0x0002906000047802 */ /* 0x000fc60000000f00 */
[----:B-12---:R-:W-:Y:S05]  /*29050*/  CALL.REL.NOINC `($_ZN7cutlass13device_kernelIN5flash19enable_sm80_to_sm89INS1_16FlashAttnBwdSm80INS1_25CollectiveMainloopBwdSm80ILi2ELi2EN4cute5tupleIJNS5_1CILi128EEES8_NS7_ILi64EEEEEENS_10bfloat16_tEfNS_4arch4Sm80ELb0ELb0ELb1ELb1ELb0ELb0ELb0ELb0ELi2ELi4ELi4ELi4ELb0EEENS1_24CollectiveEpilogueBwdGQAISA_fSD_Li256ELb1ELb0EEENS1_19SingleTileSchedulerILb1ELb0ELb0ELi128EEEEEEEEEvNT_6ParamsE$_ZN4cute3eso3ESOILb0ELb0EJNS_5tupleIJNS_1CILi0EEENS2_IJNS3_ILi1EEENS3_ILi256EEEiEEEEEENS3_ILi2048EEENS2_IJiNS3_ILi4096EEEEEEEEC2ERKS8_RKS9_RKSB_) ;  /* 0xfffdc8a000007944 */ /* 0x006fea0003c3ffff */
[----:B------:R2:W5:Y:S04]  /*29060*/  LDL R5, [R14] ;  /* 0x000000000e057983 */ /* 0x0005680000100800 */
[----:B-1----:R2:W5:Y:S01]  /*29070*/  LDL R3, [R14+0x4] ;  /* 0x000004000e037983 */ /* 0x0025620000100800 */
[----:B------:R-:W-:-:S03]  /*29080*/  MOV R4, 0x290a0 ;  /* 0x000290a000047802 */ /* 0x000fc60000000f00 */
[----:B--2--5:R-:W-:Y:S05]  /*29090*/  CALL.REL.NOINC `($_ZN7cutlass13device_kernelIN5flash19enable_sm80_to_sm89INS1_16FlashAttnBwdSm80INS1_25CollectiveMainloopBwdSm80ILi2ELi2EN4cute5tupleIJNS5_1CILi128EEES8_NS7_ILi64EEEEEENS_10bfloat16_tEfNS_4arch4Sm80ELb0ELb0ELb1ELb1ELb0ELb0ELb0ELb0ELi2ELi4ELi4ELi4ELb0EEENS1_24CollectiveEpilogueBwdGQAISA_fSD_Li256ELb1ELb0EEENS1_19SingleTileSchedulerILb1ELb0ELb0ELi128EEEEEEEEEvNT_6ParamsE$_ZN4cute5tupleIJNS0_IJNS0_IJNS_1CILi1EEENS0_IJS2_NS1_ILi2EEES3_EEEEEES3_NS0_IJS3_S3_EEEEEENS0_IJNS0_IJNS1_ILi0EEENS0_IJS2_NS1_ILi256EEEiEEEEEENS1_ILi2048EEENS0_IJiNS1_ILi4096EEEEEEEEEEEC2ERKS7_RKSF_) ;  /* 0xfffe135000007944 */ /* 0x024fea0003c3ffff */
[----:B------:R1:W5:Y:S04]  /*290a0*/  LDL R5, [R14] ;  /* 0x000000000e057983 */ /* 0x0003680000100800 */
[----:B------:R1:W5:Y:S01]  /*290b0*/  LDL R4, [R14+0x4] ;  /* 0x000004000e047983 */ /* 0x0003620000100800 */
[----:B------:R-:W-:-:S03]  /*290c0*/  MOV R6, 0x290e0 ;  /* 0x000290e000067802 */ /* 0x000fc60000000f00 */
[----:B-1---5:R-:W-:Y:S05]  /*290d0*/  CALL.REL.NOINC `($_ZN7cutlass13device_kernelIN5flash19enable_sm80_to_sm89INS1_16FlashAttnBwdSm80INS1_25CollectiveMainloopBwdSm80ILi2ELi2EN4cute5tupleIJNS5_1CILi128EEES8_NS7_ILi64EEEEEENS_10bfloat16_tEfNS_4arch4Sm80ELb0ELb0ELb1ELb1ELb0ELb0ELb0ELb0ELi2ELi4ELi4ELi4ELb0EEENS1_24CollectiveEpilogueBwdGQAISA_fSD_Li256ELb1ELb0EEENS1_19SingleTileSchedulerILb1ELb0ELb0ELi128EEEEEEEEEvNT_6ParamsE$_ZZN4cute7flattenINS_5tupleIJNS1_IJNS_1CILi0EEENS1_IJNS2_ILi1EEENS2_ILi512EEEiEEEEEENS2_ILi4096EEENS1_IJiNS2_ILi8192EEEEEEEEEEEDaRKT_ENKUlRKT_E_clIS7_EEDaSH_) ;  /* 0xfffe5b5000007944 */ /* 0x022fea0003c3ffff */
[----:B------:R2:W5:Y:S01]  /*290e0*/  LDL R3, [R1+0x798] ;  /* 0x0007980001037983 */ /* 0x0005620000100800 */
[----:B------:R-:W-:-:S03]  /*290f0*/  MOV R2, 0x29110 ;  /* 0x0002911000027802 */ /* 0x000fc60000000f00 */
[----:B-12--5:R-:W-:Y:S05]  /*29100*/  CALL.REL.NOINC `($_ZN7cutlass13device_kernelIN5flash19enable_sm80_to_sm89INS1_16FlashAttnBwdSm80INS1_25CollectiveMainloopBwdSm80ILi2ELi2EN4cute5tupleIJNS5_1CILi128EEES8_NS7_ILi64EEEEEENS_10bfloat16_tEfNS_4arch4Sm80ELb0ELb0ELb1ELb1ELb0ELb0ELb0ELb0ELi2ELi4ELi4ELi4ELb0EEENS1_24CollectiveEpilogueBwdGQAISA_fSD_Li256ELb1ELb0EEENS1_19SingleTileSchedulerILb1ELb0ELb0ELi128EEEEEEEEEvNT_6ParamsE$_ZZN4cute7flattenINS_5tupleIJNS1_IJNS_1CILi0EEENS1_IJNS2_ILi1EEENS2_ILi512EEEiEEEEEENS2_ILi4096EEENS1_IJiNS2_ILi8192EEEEEEEEEEEDaRKT_ENKUlRKT_E_clISA_EEDaSH_) ;  /* 0xfffe5bc000007944 */ /* 0x026fea0003c3ffff */
[----:B------:R1:W-:Y:S01]  /*29110*/  STL [R14], R3 ;  /* 0x000000030e007387 */ /* 0x0003e20000100800 */
[----:B------:R-:W-:-:S03]  /*29120*/  MOV R6, 0x29140 ;  /* 0x0002914000067802 */ /* 0x000fc60000000f00 */
[----:B-1----:R-:W-:Y:S05]  /*29130*/  CALL.REL.NOINC `($_ZN7cutlass13device_kernelIN5flash19enable_sm80_to_sm89INS1_16FlashAttnBwdSm80INS1_25CollectiveMainloopBwdSm80ILi2ELi2EN4cute5tupleIJNS5_1CILi128EEES8_NS7_ILi64EEEEEENS_10bfloat16_tEfNS_4arch4Sm80ELb0ELb0ELb1ELb1ELb0ELb0ELb0ELb0ELi2ELi4ELi4ELi4ELb0EEENS1_24CollectiveEpilogueBwdGQAISA_fSD_Li256ELb1ELb0EEENS1_19SingleTileSchedulerILb1ELb0ELb0ELi128EEEEEEEEEvNT_6ParamsE$_ZZN4cute12filter_tupleINS_5tupleIJNS1_IJNS_1CILi0EEENS1_IJNS2_ILi1EEENS2_ILi512EEEiEEEEEENS2_ILi4096EEENS1_IJiNS2_ILi8192EEEEEEEEEZNS_7flattenISB_EEDaRKT_EUlRKT_E_EEDaSF_OT0_ENKUlDpSI_E_clIJNS1_IJS3_S4_S5_iEEENS1_IJS8_EEESA_EEEDaSM_) ;  /* 0xfffe1e7000007944 */ /* 0x002fea0003c3ffff */
[----:B------:R-:W-:Y:S02]  /*29140*/  ULDC.64 UR4, c[0x0][0x118] ;  /* 0x0000460000047ab9 */ /* 0x000fe40000000a00 */
[----:B------:R1:W5:Y:S01]  /*29150*/  LD.E.64 R2, [R56.64+0x8] ;  /* 0x0000080438027980 */ /* 0x000362000c101b00 */
[----:B------:R-:W-:-:S02]  /*29160*/  MOV R9, R54 ;  /* 0x0000003600097202 */ /* 0x000fc40000000f00 */
[----:B------:R-:W-:Y:S02]  /*29170*/  MOV R8, 0x29190 ;  /* 0x0002919000087802 */ /* 0x000fe40000000f00 */
[----:B-1---5:R-:W-:Y:S05]  /*29180*/  CALL.REL.NOINC `($_ZN7cutlass13device_kernelIN5flash19enable_sm80_to_sm89INS1_16FlashAttnBwdSm80INS1_25CollectiveMainloopBwdSm80ILi2ELi2EN4cute5tupleIJNS5_1CILi128EEES8_NS7_ILi64EEEEEENS_10bfloat16_tEfNS_4arch4Sm80ELb0ELb0ELb1ELb1ELb0ELb0ELb0ELb0ELi2ELi4ELi4ELi4ELb0EEENS1_24CollectiveEpilogueBwdGQAISA_fSD_Li256ELb1ELb0EEENS1_19SingleTileSchedulerILb1ELb0ELb0ELi128EEEEEEEEEvNT_6ParamsE$_ZN4cute8smem_ptrIPN7cutlass10bfloat16_tEECI1NS_12iter_adaptorIS3_S4_EEES3_) ;  /* 0xfffe1c2000007944 */ /* 0x022fea0003c3ffff */
[----:B-1----:R1:W5:Y:S01]  /*29190*/  LDL.64 R2, [R14] ;  /* 0x000000000e027983 */ /* 0x0023620000100a00 */
[----:B------:R-:W-:-:S03]  /*291a0*/  MOV R8, 0x291c0 ;  /* 0x000291c000087802 */ /* 0x000fc60000000f00 */
[----:B-1---5:R-:W-:Y:S05]  /*291b0*/  CALL.REL.NOINC `($_ZN7cutlass13device_kernelIN5flash19enable_sm80_to_sm89INS1_16FlashAttnBwdSm80INS1_25CollectiveMainloopBwdSm80ILi2ELi2EN4cute5tupleIJNS5_1CILi128EEES8_NS7_ILi64EEEEEENS_10bfloat16_tEfNS_4arch4Sm80ELb0ELb0ELb1ELb1ELb0ELb0ELb0ELb0ELi2ELi4ELi4ELi4ELb0EEENS1_24CollectiveEpilogueBwdGQAISA_fSD_Li256ELb1ELb0EEENS1_19SingleTileSchedulerILb1ELb0ELb0ELi128EEEEEEEEEvNT_6ParamsE$_ZN4cute8smem_ptrIPjECI1NS_12iter_adaptorIS1_S2_EEES1_) ;  /* 0xfffe1cb000007944 */ /* 0x022fea0003c3ffff */
[----:B------:R-:W2:Y:S01]  /*291c0*/  LDL.64 R8, [R14] ;  /* 0x000000000e087983 */ /* 0x000ea20000100a00 */
[----:B-1----:R-:W-:Y:S01]  /*291d0*/  MOV R3, R4 ;  /* 0x0000000400037202 */ /* 0x002fe20000000f00 */
[----:B------:R-:W-:Y:S01]  /*291e0*/  IMAD.MOV.U32 R2, RZ, RZ, R5 ;  /* 0x000000ffff027224 */ /* 0x000fe200078e0005 */
[----:B------:R-:W-:Y:S01]  /*291f0*/  MOV R4, 0x29220 ;  /* 0x0002922000047802 */ /* 0x000fe20000000f00 */
[----:B--2---:R1:W-:Y:S04]  /*29200*/  STL.64 [R1+0x750], R8 ;  /* 0x0007500801007387 */ /* 0x0043e80000100a00 */
[----:B-1----:R-:W-:Y:S05]  /*29210*/  CALL.REL.NOINC `($_ZN7cutlass13device_kernelIN5flash19enable_sm80_to_sm89INS1_16FlashAttnBwdSm80INS1_25CollectiveMainloopBwdSm80ILi2ELi2EN4cute5tupleIJNS5_1CILi128EEES8_NS7_ILi64EEEEEENS_10bfloat16_tEfNS_4arch4Sm80ELb0ELb0ELb1ELb1ELb0ELb0ELb0ELb0ELi2ELi4ELi4ELi4ELb0EEENS1_24CollectiveEpilogueBwdGQAISA_fSD_Li256ELb1ELb0EEENS1_19SingleTileSchedulerILb1ELb0ELb0ELi128EEEEEEEEEvNT_6ParamsE$_ZN4cute3eso3ESOILb0ELb0EJNS_6LayoutINS_5tupleIJNS3_IJNS_1CILi1EEENS3_IJS5_NS4_ILi2EEES6_EEEEEES6_NS3_IJS6_S6_EEEEEENS3_IJNS3_IJNS4_ILi0EEENS3_IJS5_NS4_ILi256EEEiEEEEEENS4_ILi2048EEENS3_IJiNS4_ILi4096EEEEEEEEEEENS_10ViewEngineINS_8smem_ptrIPjEEEEEEC2ERKSJ_RKSO_) ;  /* 0xfffdcaa000007944 */ /* 0x002fea0003c3ffff */
        /* <DEDUP_REMOVED lines=347> */
[----:B----45:R-:W-:Y:S05]  /*2a7d0*/  CALL.REL.NOINC `($_ZN7cutlass13device_kernelIN5flash19enable_sm80_to_sm89INS1_16FlashAttnBwdSm80INS1_25CollectiveMainloopBwdSm80ILi2ELi2EN4cute5tupleIJNS5_1CILi128EEES8_NS7_ILi64EEEEEENS_10bfloat16_tEfNS_4arch4Sm80ELb0ELb0ELb1ELb1ELb0ELb0ELb0ELb0ELi2ELi4ELi4ELi4ELb0EEENS1_24CollectiveEpilogueBwdGQAISA_fSD_Li256ELb1ELb0EEENS1_19SingleTileSchedulerILb1ELb0ELb0ELi128EEEEEEEEEvNT_6ParamsE$_ZN4cute8smem_ptrIPN7cutlass10bfloat16_tEECI1NS_12iter_adaptorIS3_S4_EEES3_) ;  /* 0xfffe05d000007944 */ /* 0x030fea0003c3ffff */
[----:B-1----:R1:W5:Y:S01]  /*2a7e0*/  LDL.64 R2, [R1+0x758] ;  /* 0x0007580001027983 */ /* 0x0023620000100a00 */
[----:B------:R-:W-:-:S03]  /*2a7f0*/  MOV R6, 0x2a810 ;  /* 0x0002a81000067802 */ /* 0x000fc60000000f00 */
[----:B-1---5:R-:W-:Y:S05]  /*2a800*/  CALL.REL.NOINC `($_ZN7cutlass13device_kernelIN5flash19enable_sm80_to_sm89INS1_16FlashAttnBwdSm80INS1_25CollectiveMainloopBwdSm80ILi2ELi2EN4cute5tupleIJNS5_1CILi128EEES8_NS7_ILi64EEEEEENS_10bfloat16_tEfNS_4arch4Sm80ELb0ELb0ELb1ELb1ELb0ELb0ELb0ELb0ELi2ELi4ELi4ELi4ELb0EEENS1_24CollectiveEpilogueBwdGQAISA_fSD_Li256ELb1ELb0EEENS1_19SingleTileSchedulerILb1ELb0ELb0ELi128EEEEEEEEEvNT_6ParamsE$_ZN4cute3eso3ESOILb1ELb0EJNS_14ComposedLayoutINS_7SwizzleILi3ELi3ELi3EEENS_1CILj0EEENS_6LayoutINS_5tupleIJNS5_ILi64EEENS5_ILi128EEEEEENS8_IJNS5_ILi1EEES9_EEEEEEENS_10ViewEngineINS_8smem_ptrIPN7cutlass10bfloat16_tEEEEEEEC2ERKSF_RKSM_) ;  /* 0xfffdcb8000007944 */ /* 0x022fea0003c3ffff */
[----:B-1----:R1:W5:Y:S01]  /*2a810*/  LDL.64 R2, [R1+0x758] ;  /* 0x0007580001027983 */ /* 0x0023620000100a00 */
[----:B------:R-:W-:-:S03]  /*2a820*/  MOV R6, 0x2a840 ;  /* 0x0002a84000067802 */ /* 0x000fc60000000f00 */
[----:B-1---5:R-:W-:Y:S05]  /*2a830*/  CALL.REL.NOINC `($_ZN7cutlass13device_kernelIN5flash19enable_sm80_to_sm89INS1_16FlashAttnBwdSm80INS1_25CollectiveMainloopBwdSm80ILi2ELi2EN4cute5tupleIJNS5_1CILi128EEES8_NS7_ILi64EEEEEENS_10bfloat16_tEfNS_4arch4Sm80ELb0ELb0ELb1ELb1ELb0ELb0ELb0ELb0ELi2ELi4ELi4ELi4ELb0EEENS1_24CollectiveEpilogueBwdGQAISA_fSD_Li256ELb1ELb0EEENS1_19SingleTileSchedulerILb1ELb0ELb0ELi128EEEEEEEEEvNT_6ParamsE$_ZN4cute3eso3ESOILb1ELb0EJNS_14ComposedLayoutINS_7SwizzleILi3ELi3ELi3EEENS_1CILj0EEENS_6LayoutINS_5tupleIJNS8_IJNS8_IJNS5_ILi4EEENS5_ILi8EEEEEENS8_IJNS5_ILi2EEENS5_ILi1EEEEEEEEENS8_IJNS8_IJSC_SC_EEESB_EEEEEENS8_IJNS8_IJNS8_IJNS5_ILi128EEESD_EEENS8_IJSA_NS5_ILi0EEEEEEEEENS8_IJNS8_IJNS5_ILi64EEENS5_ILi512EEEEEENS8_IJNS5_ILi16EEENS5_ILi1024EEEEEEEEEEEEEEEENS_10ViewEngineINS_8smem_ptrIPN7cutlass10bfloat16_tEEEEEEEC2ERKSX_RKS14_) ;  /* 0xfffdcbf000007944 */ /* 0x022fea0003c3ffff */
        /* <DEDUP_REMOVED lines=23> */
[----:B------:R2:W-:Y:S01]  /*2a9b0*/  STL [R14], R2 ;  /* 0x000000020e007387 */ /* 0x0005e20000100800 */
[----:B------:R-:W-:Y:S02]  /*2a9c0*/  MOV R4, R54 ;  /* 0x0000003600047202 */ /* 0x000fe40000000f00 */
[----:B------:R-:W-:Y:S01]  /*2a9d0*/  MOV R8, 0x2aa00 ;  /* 0x0002aa0000087802 */ /* 0x000fe20000000f00 */
[----:B------:R2:W-:Y:S04]  /*2a9e0*/  STL [R14+0x4], R3 ;  /* 0x000004030e007387 */ /* 0x0005e80000100800 */
[----:B-12---:R-:W-:Y:S05]  /*2a9f0*/  CALL.REL.NOINC `($_ZN7cutlass13device_kernelIN5flash19enable_sm80_to_sm89INS1_16FlashAttnBwdSm80INS1_25CollectiveMainloopBwdSm80ILi2ELi2EN4cute5tupleIJNS5_1CILi128EEES8_NS7_ILi64EEEEEENS_10bfloat16_tEfNS_4arch4Sm80ELb0ELb0ELb1ELb1ELb0ELb0ELb0ELb0ELi2ELi4ELi4ELi4ELb0EEENS1_24CollectiveEpilogueBwdGQAISA_fSD_Li256ELb1ELb0EEENS1_19SingleTileSchedulerILb1ELb0ELb0ELi128EEEEEEEEEvNT_6ParamsE$_ZZN4cute12filter_tupleINS_5tupleIJNS1_IJiNS1_IJiNS_1CILi0EEEEEEEEENS1_IJNS_10UnderscoreENS1_IJS6_S6_EEEEEEEEES9_ZNS_4diceIS9_S9_EEDaRKT_RKT0_EUlRKT_RKT0_E_EEDaSD_SG_OT1_ENKUlDpSJ_E_clIJNS1_IJiiS3_EEENS1_IJEEEEEEDaSQ_) ;  /* 0xfffe062000007944 */ /* 0x006fea0003c3ffff */
[----:B------:R-:W-:Y:S02]  /*2aa00*/  MOV R68, 0x2aa20 ;  /* 0x0002aa2000447802 */ /* 0x000fe40000000f00 */
[----:B-12--5:R-:W-:Y:S05]  /*2aa10*/  CALL.REL.NOINC `($_ZN7cutlass13device_kernelIN5flash19enable_sm80_to_sm89INS1_16FlashAttnBwdSm80INS1_25CollectiveMainloopBwdSm80ILi2ELi2EN4cute5tupleIJNS5_1CILi128EEES8_NS7_ILi64EEEEEENS_10bfloat16_tEfNS_4arch4Sm80ELb0ELb0ELb1ELb1ELb0ELb0ELb0ELb0ELi2ELi4ELi4ELi4ELb0EEENS1_24CollectiveEpilogueBwdGQAISA_fSD_Li256ELb1ELb0EEENS1_19SingleTileSchedulerILb1ELb0ELb0ELi128EEEEEEEEEvNT_6ParamsE$_ZZN4cute7idx2crdINS_5tupleIJiiNS_1CILi0EEEEEENS1_IJNS1_IJNS2_ILi4EEENS2_ILi8EEEEEENS2_ILi2EEENS2_ILi1EEEEEEEEDaRKT_RKT0_ENKUlRKT_RKT0_E_clIiS7_EEDaSJ_SM_) ;  /* 0xfffe436000007944 */ /* 0x026fea0003c3ffff */
[----:B------:R-:W-:Y:S02]  /*2aa20*/  MOV R2, 0x2aa40 ;  /* 0x0002aa4000027802 */ /* 0x000fe40000000f00 */
[----:B-1----:R-:W-:Y:S05]  /*2aa30*/  CALL.REL.NOINC `($_ZN7cutlass13device_kernelIN5flash19enable_sm80_to_sm89INS1_16FlashAttnBwdSm80INS1_25CollectiveMainloopBwdSm80ILi2ELi2EN4cute5tupleIJNS5_1CILi128EEES8_NS7_ILi64EEEEEENS_10bfloat16_tEfNS_4arch4Sm80ELb0ELb0ELb1ELb1ELb0ELb0ELb0ELb0ELi2ELi4ELi4ELi4ELb0EEENS1_24CollectiveEpilogueBwdGQAISA_fSD_Li256ELb1ELb0EEENS1_19SingleTileSchedulerILb1ELb0ELb0ELi128EEEEEEEEEvNT_6ParamsE$_ZZN4cute7idx2crdINS_5tupleIJiiNS_1CILi0EEEEEENS1_IJNS1_IJNS2_ILi4EEENS2_ILi8EEEEEENS2_ILi2EEENS2_ILi1EEEEEEEEDaRKT_RKT0_ENKUlRKT_RKT0_E_clIiS8_EEDaSJ_SM_) ;  /* 0xfffe476000007944 */ /* 0x002fea0003c3ffff */
[----:B------:R1:W-:Y:S01]  /*2aa40*/  STL [R14], R6 ;  /* 0x000000060e007387 */ /* 0x0003e20000100800 */
[----:B------:R-:W-:Y:S02]  /*2aa50*/  MOV R2, R54 ;  /* 0x0000003600027202 */ /* 0x000fe40000000f00 */
[----:B------:R-:W-:-:S02]  /*2aa60*/  MOV R68, 0x2aa80 ;  /* 0x0002aa8000447802 */ /* 0x000fc40000000f00 */
[----:B-1----:R-:W-:Y:S05]  /*2aa70*/  CALL.REL.NOINC `($_ZN7cutlass13device_kernelIN5flash19enable_sm80_to_sm89INS1_16FlashAttnBwdSm80INS1_25CollectiveMainloopBwdSm80ILi2ELi2EN4cute5tupleIJNS5_1CILi128EEES8_NS7_ILi64EEEEEENS_10bfloat16_tEfNS_4arch4Sm80ELb0ELb0ELb1ELb1ELb0ELb0ELb0ELb0ELi2ELi4ELi4ELi4ELb0EEENS1_24CollectiveEpilogueBwdGQAISA_fSD_Li256ELb1ELb0EEENS1_19SingleTileSchedulerILb1ELb0ELb0ELi128EEEEEEEEEvNT_6ParamsE$_ZZN4cute9transformINS_5tupleIJiiNS_1CILi0EEEEEENS1_IJNS1_IJNS2_ILi4EEENS2_ILi8EEEEEENS2_ILi2EEENS2_ILi1EEEEEEZNS_7idx2crdIS4_SA_EEDaRKT_RKT0_EUlRKT_RKT0_E_EEDaSE_SH_OT1_ENKUlDpSK_E_clIJNS1_IJiiEEEiS3_EEEDaSR_) ;  /* 0xfffe4e7000007944 */ /* 0x002fea0003c3ffff */
[----:B------:R-:W-:Y:S02]  /*2aa80*/  MOV R6, 0x2aaa0 ;  /* 0x0002aaa000067802 */ /* 0x000fe40000000f00 */
[----:B--2--5:R-:W-:Y:S05]  /*2aa90*/  CALL.REL.NOINC `($_ZN7cutlass13device_kernelIN5flash19enable_sm80_to_sm89INS1_16FlashAttnBwdSm80INS1_25CollectiveMainloopBwdSm80ILi2ELi2EN4cute5tupleIJNS5_1CILi128EEES8_NS7_ILi64EEEEEENS_10bfloat16_tEfNS_4arch4Sm80ELb0ELb0ELb1ELb1ELb0ELb0ELb0ELb0ELi2ELi4ELi4ELi4ELb0EEENS1_24CollectiveEpilogueBwdGQAISA_fSD_Li256ELb1ELb0EEENS1_19SingleTileSchedulerILb1ELb0ELb0ELi128EEEEEEEEEvNT_6ParamsE$_ZZN4cute13to_mixed_bitsINS_5tupleIJNS1_IJNS_1CILi4EEENS2_ILi8EEEEEENS2_ILi2EEENS2_ILi1EEEEEENS1_IJNS1_IJNS2_ILi128EEENS2_ILi0EEEEEES4_SA_EEENS1_IJNS1_IJiiEEEiSA_EEEEEDaRKT_RKT0_RKT1_ENKUlRKT_RKT0_RKT1_E_clIS5_SB_SD_EEDaSQ_ST_SW_) ;  /* 0xfffe100000007944 */ /* 0x024fea0003c3ffff */
[----:B------:R-:W-:Y:S02]  /*2aaa0*/  MOV R6, 0x2aac0 ;  /* 0x0002aac000067802 */ /* 0x000fe40000000f00 */
[----:B------:R-:W-:Y:S05]  /*2aab0*/  CALL.REL.NOINC `($_ZN7cutlass13device_kernelIN5flash19enable_sm80_to_sm89INS1_16FlashAttnBwdSm80INS1_25CollectiveMainloopBwdSm80ILi2ELi2EN4cute5tupleIJNS5_1CILi128EEES8_NS7_ILi64EEEEEENS_10bfloat16_tEfNS_4arch4Sm80ELb0ELb0ELb1ELb1ELb0ELb0ELb0ELb0ELi2ELi4ELi4ELi4ELb0EEENS1_24CollectiveEpilogueBwdGQAISA_fSD_Li256ELb1ELb0EEENS1_19SingleTileSchedulerILb1ELb0ELb0ELi128EEEEEEEEEvNT_6ParamsE$_ZZN4cute13to_mixed_bitsINS_5tupleIJNS1_IJNS_1CILi4EEENS2_ILi8EEEEEENS2_ILi2EEENS2_ILi1EEEEEENS1_IJNS1_IJNS2_ILi128EEENS2_ILi0EEEEEES4_SA_EEENS1_IJNS1_IJiiEEEiSA_EEEEEDaRKT_RKT0_RKT1_ENKUlRKT_RKT0_RKT1_E_clIS6_S4_iEEDaSQ_ST_SW_) ;  /* 0xfffe106000007944 */ /* 0x000fea0003c3ffff */
[----:B------:R-:W-:Y:S02]  /*2aac0*/  MOV R5, R2 ;  /* 0x0000000200057202 */ /* 0x000fe40000000f00 */
[----:B------:R-:W-:-:S02]  /*2aad0*/  MOV R2, 0x2aaf0 ;  /* 0x0002aaf000027802 */ /* 0x000fc40000000f00 */
[----:B------:R-:W-:Y:S05]  /*2aae0*/  CALL.REL.NOINC `($_ZN7cutlass13device_kernelIN5flash19enable_sm80_to_sm89INS1_16FlashAttnBwdSm80INS1_25CollectiveMainloopBwdSm80ILi2ELi2EN4cute5tupleIJNS5_1CILi128EEES8_NS7_ILi64EEEEEENS_10bfloat16_tEfNS_4arch4Sm80ELb0ELb0ELb1ELb1ELb0ELb0ELb0ELb0ELi2ELi4ELi4ELi4ELb0EEENS1_24CollectiveEpilogueBwdGQAISA_fSD_Li256ELb1ELb0EEENS1_19SingleTileSchedulerILb1ELb0ELb0ELi128EEEEEEEEEvNT_6ParamsE$_ZZN4cute13to_mixed_bitsINS_5tupleIJNS1_IJNS_1CILi4EEENS2_ILi8EEEEEENS2_ILi2EEENS2_ILi1EEEEEENS1_IJNS1_IJNS2_ILi128EEENS2_ILi0EEEEEES4_SA_EEENS1_IJNS1_IJiiEEEiSA_EEEEEDaRKT_RKT0_RKT1_ENKUlDpRKT_E_clIJNS_9MixedBitsILj0ELj384EEENSU_ILj0ELj8EEENS2_ILj0EEEEEEDaSR_) ;  /* 0xfffe0f7000007944 */ /* 0x000fea0003c3ffff */
        /* <DEDUP_REMOVED lines=13> */
[----:B-1----:R-:W-:Y:S05]  /*2abc0*/  CALL.REL.NOINC `($_ZN7cutlass13device_kernelIN5flash19enable_sm80_to_sm89INS1_16FlashAttnBwdSm80INS1_25CollectiveMainloopBwdSm80ILi2ELi2EN4cute5tupleIJNS5_1CILi128EEES8_NS7_ILi64EEEEEENS_10bfloat16_tEfNS_4arch4Sm80ELb0ELb0ELb1ELb1ELb0ELb0ELb0ELb0ELi2ELi4ELi4ELi4ELb0EEENS1_24CollectiveEpilogueBwdGQAISA_fSD_Li256ELb1ELb0EEENS1_19SingleTileSchedulerILb1ELb0ELb0ELi128EEEEEEEEEvNT_6ParamsE$_ZN4cute3eso3ESOILb1ELb0EJNS_1CILi8EEEiiEEC2ERKS3_RKiS8_) ;  /* 0xfffdd1c000007944 */ /* 0x002fea0003c3ffff */
[----:B-1----:R1:W5:Y:S01]  /*2abd0*/  LDL.64 R2, [R1+0x758] ;  /* 0x0007580001027983 */ /* 0x0023620000100a00 */
[----:B------:R-:W-:Y:S01]  /*2abe0*/  IMAD.MOV.U32 R5, RZ, RZ, 0x48 ;  /* 0x00000048ff057424 */ /* 0x000fe200078e00ff */
[----:B------:R-:W-:Y:S01]  /*2abf0*/  LOP3.LUT P0, RZ, R11, 0x8, RZ, 0xc0, !PT ;  /* 0x000000080bff7812 */ /* 0x000fe2000780c0ff */
[----:B------:R-:W-:Y:S01]  /*2ac00*/  IMAD.MOV.U32 R57, RZ, RZ, R23 ;  /* 0x000000ffff397224 */ /* 0x000fe200078e0017 */
[----:B------:R-:W-:-:S02]  /*2ac10*/  MOV R6, 0x2ac40 ;  /* 0x0002ac4000067802 */ /* 0x000fc40000000f00 */
[----:B------:R-:W-:-:S04]  /*2ac20*/  SEL R5, R5, 0x38, !P0 ;  /* 0x0000003805057807 */ /* 0x000fc80004000000 */
[----:B-1---5:R-:W-:Y:S05]  /*2ac30*/  CALL.REL.NOINC `($_ZN7cutlass13device_kernelIN5flash19enable_sm80_to_sm89INS1_16FlashAttnBwdSm80INS1_25CollectiveMainloopBwdSm80ILi2ELi2EN4cute5tupleIJNS5_1CILi128EEES8_NS7_ILi64EEEEEENS_10bfloat16_tEfNS_4arch4Sm80ELb0ELb0ELb1ELb1ELb0ELb0ELb0ELb0ELi2ELi4ELi4ELi4ELb0EEENS1_24CollectiveEpilogueBwdGQAISA_fSD_Li256ELb1ELb0EEENS1_19SingleTileSchedulerILb1ELb0ELb0ELi128EEEEEEEEEvNT_6ParamsE$_ZN4cute3eso3ESOILb0ELb1EJiNS_1CILi144EEENS2_ILi288EEEEEC2ERKiRKS3_RKS4_) ;  /* 0xfffdc32000007944 */ /* 0x022fea0003c3ffff */
[----:B-1----:R-:W2:Y:S01]  /*2ac40*/  LDL R4, [R1+0x758] ;  /* 0x0007580001047983 */ /* 0x002ea20000100800 */
[----:B------:R-:W-:Y:S01]  /*2ac50*/  IMAD.MOV.U32 R57, RZ, RZ, R23 ;  /* 0x000000ffff397224 */ /* 0x000fe200078e0017 */
[----:B------:R-:W-:Y:S02]  /*2ac60*/  MOV R65, R12 ;  /* 0x0000000c00417202 */ /* 0x000fe40000000f00 */
[----:B------:R-:W-:Y:S01]  /*2ac70*/  MOV R6, 0x2aca0 ;  /* 0x0002aca000067802 */ /* 0x000fe20000000f00 */
[----:B--2---:R1:W-:Y:S04]  /*2ac80*/  STL [R1+0x790], R4 ;  /* 0x0007900401007387 */ /* 0x0043e80000100800 */
[----:B-1----:R-:W-:Y:S05]  /*2ac90*/  CALL.REL.NOINC `($_ZN7cutlass13device_kernelIN5flash19enable_sm80_to_sm89INS1_16FlashAttnBwdSm80INS1_25CollectiveMainloopBwdSm80ILi2ELi2EN4cute5tupleIJNS5_1CILi128EEES8_NS7_ILi64EEEEEENS_10bfloat16_tEfNS_4arch4Sm80ELb0ELb0ELb1ELb1ELb0ELb0ELb0ELb0ELi2ELi4ELi4ELi4ELb0EEENS1_24CollectiveEpilogueBwdGQAISA_fSD_Li256ELb1ELb0EEENS1_19SingleTileSchedulerILb1ELb0ELb0ELi128EEEEEEEEEvNT_6ParamsE$_ZN4cute3eso3ESOILb1ELb0EJNS_1CILi1EEENS_5tupleIJNS2_ILi8EEEiiEEENS2_ILi64EEENS4_IJiNS2_ILi144EEENS2_ILi288EEEEEENS2_ILi512EEEEEC2ERKS3_RKS6_RKS7_RKSA_RKSB_) ;  /* 0xfffdcba000007944 */ /* 0x002fea0003c3ffff */
[----:B-1----:R1:W5:Y:S04]  /*2aca0*/  LDL R5, [R1+0x760] ;  /* 0x0007600001057983 */ /* 0x0023680000100800 */
[----:B------:R1:W5:Y:S01]  /*2acb0*/  LDL.64 R2, [R1+0x758] ;  /* 0x0007580001027983 */ /* 0x0003620000100a00 */
[----:B------:R-:W-:-:S02]  /*2acc0*/  MOV R57, R23 ;  /* 0x0000001700397202 */ /* 0x000fc40000000f00 */
[----:B------:R-:W-:Y:S02]  /*2acd0*/  MOV R6, 0x2acf0 ;  /* 0x0002acf000067802 */ /* 0x000fe40000000f00 */
[----:B-1---5:R-:W-:Y:S05]  /*2ace0*/  CALL.REL.NOINC `($_ZN7cutlass13device_kernelIN5flash19enable_sm80_to_sm89INS1_16FlashAttnBwdSm80INS1_25CollectiveMainloopBwdSm80ILi2ELi2EN4cute5tupleIJNS5_1CILi128EEES8_NS7_ILi64EEEEEENS_10bfloat16_tEfNS_4arch4Sm80ELb0ELb0ELb1ELb1ELb0ELb0ELb0ELb0ELi2ELi4ELi4ELi4ELb0EEENS1_24CollectiveEpilogueBwdGQAISA_fSD_Li256ELb1ELb0EEENS1_19SingleTileSchedulerILb1ELb0ELb0ELi128EEEEEEEEEvNT_6ParamsE$_ZN4cute5tupleIJNS0_IJNS_1CILi8EEENS0_IJNS1_ILi2EEES3_S3_EEENS1_ILi1EEES4_S5_EEENS0_IJS5_NS0_IJS2_iiEEENS1_ILi64EEENS0_IJiNS1_ILi144EEENS1_ILi288EEEEEENS1_ILi512EEEEEEEEC2ERKS6_RKSD_) ;  /* 0xfffdfd0000007944 */ /* 0x022fea0003c3ffff */
[----:B------:R1:W5:Y:S04]  /*2acf0*/  LDL R6, [R1+0x760] ;  /* 0x0007600001067983 */ /* 0x0003680000100800 */
[----:B------:R1:W5:Y:S01]  /*2ad00*/  LDL.64 R2, [R1+0x758] ;  /* 0x0007580001027983 */ /* 0x0003620000100a00 */
[----:B------:R-:W-:-:S03]  /*2ad10*/  MOV R4, 0x2ad30 ;  /* 0x0002ad3000047802 */ /* 0x000fc60000000f00 */
[----:B-1---5:R-:W-:Y:S05]  /*2ad20*/  CALL.REL.NOINC `($_ZN7cutlass13device_kernelIN5flash19enable_sm80_to_sm89INS1_16FlashAttnBwdSm80INS1_25CollectiveMainloopBwdSm80ILi2ELi2EN4cute5tupleIJNS5_1CILi128EEES8_NS7_ILi64EEEEEENS_10bfloat16_tEfNS_4arch4Sm80ELb0ELb0ELb1ELb1ELb0ELb0ELb0ELb0ELi2ELi4ELi4ELi4ELb0EEENS1_24CollectiveEpilogueBwdGQAISA_fSD_Li256ELb1ELb0EEENS1_19SingleTileSchedulerILb1ELb0ELb0ELi128EEEEEEEEEvNT_6ParamsE$_ZZN4cute7flattenINS_5tupleIJNS_1CILi1EEENS1_IJNS2_ILi8EEEiiEEENS2_ILi64EEENS1_IJiNS2_ILi144EEENS2_ILi288EEEEEENS2_ILi512EEEEEEEEDaRKT_ENKUlRKT_E_clIS5_EEDaSH_) ;  /* 0xfffe3fd000007944 */ /* 0x022fea0003c3ffff */
[----:B------:R1:W-:Y:S01]  /*2ad30*/  STL [R14], R2 ;  /* 0x000000020e007387 */ /* 0x0003e20000100800 */
[----:B------:R-:W-:Y:S02]  /*2ad40*/  MOV R5, R6 ;  /* 0x0000000600057202 */ /* 0x000fe40000000f00 */
[----:B------:R-:W-:Y:S01]  /*2ad50*/  MOV R4, 0x2ad80 ;  /* 0x0002ad8000047802 */ /* 0x000fe20000000f00 */
[----:B------:R1:W-:Y:S04]  /*2ad60*/  STL [R14+0x4], R3 ;  /* 0x000004030e007387 */ /* 0x0003e80000100800 */
[----:B-1----:R-:W-:Y:S05]  /*2ad70*/  CALL.REL.NOINC `($_ZN7cutlass13device_kernelIN5flash19enable_sm80_to_sm89INS1_16FlashAttnBwdSm80INS1_25CollectiveMainloopBwdSm80ILi2ELi2EN4cute5tupleIJNS5_1CILi128EEES8_NS7_ILi64EEEEEENS_10bfloat16_tEfNS_4arch4Sm80ELb0ELb0ELb1ELb1ELb0ELb0ELb0ELb0ELi2ELi4ELi4ELi4ELb0EEENS1_24CollectiveEpilogueBwdGQAISA_fSD_Li256ELb1ELb0EEENS1_19SingleTileSchedulerILb1ELb0ELb0ELi128EEEEEEEEEvNT_6ParamsE$_ZZN4cute7flattenINS_5tupleIJNS_1CILi1EEENS1_IJNS2_ILi8EEEiiEEENS2_ILi64EEENS1_IJiNS2_ILi144EEENS2_ILi288EEEEEENS2_ILi512EEEEEEEEDaRKT_ENKUlRKT_E_clIS9_EEDaSH_) ;  /* 0xfffe3fa000007944 */ /* 0x002fea0003c3ffff */
[----:B------:R1:W-:Y:S01]  /*2ad80*/  STL [R1+0x794], R2 ;  /* 0x0007940201007387 */ /* 0x0003e20000100800 */
[----:B------:R-:W-:Y:S01]  /*2ad90*/  IMAD.MOV.U32 R57, RZ, RZ, R54 ;  /* 0x000000ffff397224 */ /* 0x000fe200078e0036 */
[----:B------:R-:W-:-:S02]  /*2ada0*/  MOV R64, R39 ;  /* 0x0000002700407202 */ /* 0x000fc40000000f00 */
[----:B------:R-:W-:Y:S02]  /*2adb0*/  MOV R4, 0x2add0 ;  /* 0x0002add000047802 */ /* 0x000fe40000000f00 */
[----:B-1----:R-:W-:Y:S05]  /*2adc0*/  CALL.REL.NOINC `($_ZN7cutlass13device_kernelIN5flash19enable_sm80_to_sm89INS1_16FlashAttnBwdSm80INS1_25CollectiveMainloopBwdSm80ILi2ELi2EN4cute5tupleIJNS5_1CILi128EEES8_NS7_ILi64EEEEEENS_10bfloat16_tEfNS_4arch4Sm80ELb0ELb0ELb1ELb1ELb0ELb0ELb0ELb0ELi2ELi4ELi4ELi4ELb0EEENS1_24CollectiveEpilogueBwdGQAISA_fSD_Li256ELb1ELb0EEENS1_19SingleTileSchedulerILb1ELb0ELb0ELi128EEEEEEEEEvNT_6ParamsE$_ZZN4cute12filter_tupleINS_5tupleIJNS_1CILi1EEENS1_IJNS2_ILi8EEEiiEEENS2_ILi64EEENS1_IJiNS2_ILi144EEENS2_ILi288EEEEEENS2_ILi512EEEEEEZNS_7flattenISB_EEDaRKT_EUlRKT_E_EEDaSF_OT0_ENKUlDpSI_E_clIJNS1_IJS3_EEES5_NS1_IJS6_EEES9_NS1_IJSA_EEEEEEDaSM_) ;  /* 0xfffe082000007944 */ /* 0x002fea0003c3ffff */
[----:B------:R-:W-:Y:S02]  /*2add0*/  MOV R57, R23 ;  /* 0x0000001700397202 */ /* 0x000fe40000000f00 */
[----:B------:R-:W-:Y:S02]  /*2ade0*/  MOV R6, 0x2ae00 ;  /* 0x0002ae0000067802 */ /* 0x000fe40000000f00 */
[----:B--2--5:R-:W-:Y:S05]  /*2adf0*/  CALL.REL.NOINC `($_ZN7cutlass13device_kernelIN5flash19enable_sm80_to_sm89INS1_16FlashAttnBwdSm80INS1_25CollectiveMainloopBwdSm80ILi2ELi2EN4cute5tupleIJNS5_1CILi128EEES8_NS7_ILi64EEEEEENS_10bfloat16_tEfNS_4arch4Sm80ELb0ELb0ELb1ELb1ELb0ELb0ELb0ELb0ELi2ELi4ELi4ELi4ELb0EEENS1_24CollectiveEpilogueBwdGQAISA_fSD_Li256ELb1ELb0EEENS1_19SingleTileSchedulerILb1ELb0ELb0ELi128EEEEEEEEEvNT_6ParamsE$_ZN4cute3eso3ESOILb0ELb1EJiNS_1CILi144EEENS2_ILi512EEEEEC2ERKiRKS3_RKS4_) ;  /* 0xfffdc1b000007944 */ /* 0x024fea0003c3ffff */
[----:B------:R-:W2:Y:S01]  /*2ae00*/  LDL R6, [R1+0x758] ;  /* 0x0007580001067983 */ /* 0x000ea20000100800 */
[----:B-1----:R-:W-:Y:S01]  /*2ae10*/  IMAD.MOV.U32 R4, RZ, RZ, R42 ;  /* 0x000000ffff047224 */ /* 0x002fe200078e002a */
[----:B------:R-:W-:Y:S02]  /*2ae20*/  MOV R57, R23 ;  /* 0x0000001700397202 */ /* 0x000fe40000000f00 */
[----:B------:R-:W-:Y:S01]  /*2ae30*/  MOV R8, 0x2ae60 ;  /* 0x0002ae6000087802 */ /* 0x000fe20000000f00 */
[----:B--2---:R1:W-:Y:S04]  /*2ae40*/  STL [R1+0x11ec], R6 ;  /* 0x0011ec0601007387 */ /* 0x0043e80000100800 */
[----:B-1----:R-:W-:Y:S05]  /*2ae50*/  CALL.REL.NOINC `($_ZN7cutlass13device_kernelIN5flash19enable_sm80_to_sm89INS1_16FlashAttnBwdSm80INS1_25CollectiveMainloopBwdSm80ILi2ELi2EN4cute5tupleIJNS5_1CILi128EEES8_NS7_ILi64EEEEEENS_10bfloat16_tEfNS_4arch4Sm80ELb0ELb0ELb1ELb1ELb0ELb0ELb0ELb0ELi2ELi4ELi4ELi4ELb0EEENS1_24CollectiveEpilogueBwdGQAISA_fSD_Li256ELb1ELb0EEENS1_19SingleTileSchedulerILb1ELb0ELb0ELi128EEEEEEEEEvNT_6ParamsE$_ZN4cute3eso3ESOILb0ELb0EJiiNS_1CILi144EEENS2_ILi512EEEEEC2ERKiS7_RKS3_RKS4_) ;  /* 0xfffdba4000007944 */ /* 0x002fea0003c3ffff */
[----:B-1----:R-:W2:Y:S01]  /*2ae60*/  LDL.64 R4, [R1+0x758] ;  /* 0x0007580001047983 */ /* 0x002ea20000100a00 */
[----:B------:R-:W-:Y:S01]  /*2ae70*/  IMAD.MOV.U32 R3, RZ, RZ, R16 ;  /* 0x000000ffff037224 */ /* 0x000fe200078e0010 */
[----:B------:R-:W-:Y:S01]  /*2ae80*/  MOV R8, R40 ;  /* 0x0000002800087202 */ /* 0x000fe20000000f00 */
[----:B------:R-:W-:Y:S01]  /*2ae90*/  IMAD.MOV.U32 R64, RZ, RZ, R23 ;  /* 0x000000ffff407224 */ /* 0x000fe200078e0017 */
[----:B------:R-:W-:Y:S01]  /*2aea0*/  MOV R6, 0x2aed0 ;  /* 0x0002aed000067802 */ /* 0x000fe20000000f00 */
[----:B--2---:R1:W-:Y:S04]  /*2aeb0*/  STL.64 [R1+0x788], R4 ;  /* 0x0007880401007387 */ /* 0x0043e80000100a00 */
[----:B-1----:R-:W-:Y:S05]  /*2aec0*/  CALL.REL.NOINC `($_ZN7cutlass13device_kernelIN5flash19enable_sm80_to_sm89INS1_16FlashAttnBwdSm80INS1_25CollectiveMainloopBwdSm80ILi2ELi2EN4cute5tupleIJNS5_1CILi128EEES8_NS7_ILi64EEEEEENS_10bfloat16_tEfNS_4arch4Sm80ELb0ELb0ELb1ELb1ELb0ELb0ELb0ELb0ELi2ELi4ELi4ELi4ELb0EEENS1_24CollectiveEpilogueBwdGQAISA_fSD_Li256ELb1ELb0EEENS1_19SingleTileSchedulerILb1ELb0ELb0ELi128EEEEEEEEEvNT_6ParamsE$_ZN4cute3eso3ESOILb0ELb0EJiiiNS_1CILi144EEENS2_ILi512EEEEEC2ERKiS7_S7_RKS3_RKS4_) ;  /* 0xfffdbc7000007944 */ /* 0x002fea0003c3ffff */
        /* <DEDUP_REMOVED lines=9> */
[----:B-1----:R-:W-:Y:S05]  /*2af60*/  CALL.REL.NOINC `($_ZN7cutlass13device_kernelIN5flash19enable_sm80_to_sm89INS1_16FlashAttnBwdSm80INS1_25CollectiveMainloopBwdSm80ILi2ELi2EN4cute5tupleIJNS5_1CILi128EEES8_NS7_ILi64EEEEEENS_10bfloat16_tEfNS_4arch4Sm80ELb0ELb0ELb1ELb1ELb0ELb0ELb0ELb0ELi2ELi4ELi4ELi4ELb0EEENS1_24CollectiveEpilogueBwdGQAISA_fSD_Li256ELb1ELb0EEENS1_19SingleTileSchedulerILb1ELb0ELb0ELi128EEEEEEEEEvNT_6ParamsE$_ZN4cute3eso3ESOILb1ELb0EJNS_1CILi8EEEiiiNS2_ILi144EEENS2_ILi512EEEEEC2ERKS3_RKiSA_SA_RKS4_RKS5_) ;  /* 0xfffdce9000007944 */ /* 0x002fea0003c3ffff */
        /* <DEDUP_REMOVED lines=8> */
[----:B-1----:R-:W-:Y:S05]  /*2aff0*/  CALL.REL.NOINC `($_ZN7cutlass13device_kernelIN5flash19enable_sm80_to_sm89INS1_16FlashAttnBwdSm80INS1_25CollectiveMainloopBwdSm80ILi2ELi2EN4cute5tupleIJNS5_1CILi128EEES8_NS7_ILi64EEEEEENS_10bfloat16_tEfNS_4arch4Sm80ELb0ELb0ELb1ELb1ELb0ELb0ELb0ELb0ELi2ELi4ELi4ELi4ELb0EEENS1_24CollectiveEpilogueBwdGQAISA_fSD_Li256ELb1ELb0EEENS1_19SingleTileSchedulerILb1ELb0ELb0ELi128EEEEEEEEEvNT_6ParamsE$_ZN4cute3eso3ESOILb1ELb0EJNS_1CILi1EEEiiiNS2_ILi144EEENS2_ILi512EEEEEC2ERKS3_RKiSA_SA_RKS4_RKS5_) ;  /* 0xfffdc98000007944 */ /* 0x002fea0003c3ffff */
[----:B-1----:R1:W5:Y:S04]  /*2b000*/  LDL R5, [R1+0x760] ;  /* 0x0007600001057983 */ /* 0x0023680000100800 */
[----:B------:R1:W5:Y:S01]  /*2b010*/  LDL.64 R2, [R1+0x758] ;  /* 0x0007580001027983 */ /* 0x0003620000100a00 */
[----:B------:R-:W-:-:S02]  /*2b020*/  MOV R56, R23 ;  /* 0x0000001700387202 */ /* 0x000fc40000000f00 */
[----:B------:R-:W-:Y:S02]  /*2b030*/  MOV R6, 0x2b050 ;  /* 0x0002b05000067802 */ /* 0x000fe40000000f00 */
[----:B-1---5:R-:W-:Y:S05]  /*2b040*/  CALL.REL.NOINC `($_ZN7cutlass13device_kernelIN5flash19enable_sm80_to_sm89INS1_16FlashAttnBwdSm80INS1_25CollectiveMainloopBwdSm80ILi2ELi2EN4cute5tupleIJNS5_1CILi128EEES8_NS7_ILi64EEEEEENS_10bfloat16_tEfNS_4arch4Sm80ELb0ELb0ELb1ELb1ELb0ELb0ELb0ELb0ELi2ELi4ELi4ELi4ELb0EEENS1_24CollectiveEpilogueBwdGQAISA_fSD_Li256ELb1ELb0EEENS1_19SingleTileSchedulerILb1ELb0ELb0ELi128EEEEEEEEEvNT_6ParamsE$_ZN4cute5tupleIJNS0_IJNS_1CILi16EEENS1_ILi2EEES3_S3_NS1_ILi4EEES3_EEENS0_IJNS1_ILi1EEEiiiNS1_ILi144EEENS1_ILi512EEEEEEEEC2ERKS5_RKS9_) ;  /* 0xfffdf6a000007944 */ /* 0x022fea0003c3ffff */
        /* <DEDUP_REMOVED lines=11> */
[----:B-1----:R-:W-:Y:S05]  /*2b100*/  CALL.REL.NOINC `($_ZN7cutlass13device_kernelIN5flash19enable_sm80_to_sm89INS1_16FlashAttnBwdSm80INS1_25CollectiveMainloopBwdSm80ILi2ELi2EN4cute5tupleIJNS5_1CILi128EEES8_NS7_ILi64EEEEEENS_10bfloat16_tEfNS_4arch4Sm80ELb0ELb0ELb1ELb1ELb0ELb0ELb0ELb0ELi2ELi4ELi4ELi4ELb0EEENS1_24CollectiveEpilogueBwdGQAISA_fSD_Li256ELb1ELb0EEENS1_19SingleTileSchedulerILb1ELb0ELb0ELi128EEEEEEEEEvNT_6ParamsE$_ZZN4cute6detail16composition_implINS_5tupleIJNS_1CILi16EEENS3_ILi2EEES5_S5_NS3_ILi4EEES5_EEENS2_IJNS3_ILi1EEEiiiNS3_ILi144EEENS3_ILi512EEEEEENS2_IJNS2_IJS5_S5_EEES6_NS3_ILi8EEEEEENS2_IJNS2_IJNS3_ILi64EEESA_EEES4_NS3_ILi1024EEEEEEEEDaRKT_RKT0_RKT1_RKT2_ENKUlRKT_RKT0_E_clISC_SG_EEDaSX_S10_) ;  /* 0xfffe1a7000007944 */ /* 0x002fea0003c3ffff */
[----:B------:R-:W-:Y:S01]  /*2b110*/  IMAD.MOV.U32 R3, RZ, RZ, R17 ;  /* 0x000000ffff037224 */ /* 0x000fe200078e0011 */
[----:B------:R-:W-:Y:S01]  /*2b120*/  MOV R5, R44 ;  /* 0x0000002c00057202 */ /* 0x000fe20000000f00 */
[----:B------:R-:W-:Y:S01]  /*2b130*/  IMAD.MOV.U32 R2, RZ, RZ, R39 ;  /* 0x000000ffff027224 */ /* 0x000fe200078e0027 */
[----:B------:R-:W-:-:S02]  /*2b140*/  MOV R17, R54 ;  /* 0x0000003600117202 */ /* 0x000fc40000000f00 */
[----:B------:R-:W-:Y:S02]  /*2b150*/  MOV R16, 0x2b170 ;  /* 0x0002b17000107802 */ /* 0x000fe40000000f00 */
[----:B-1---5:R-:W-:Y:S05]  /*2b160*/  CALL.REL.NOINC `($_ZN7cutlass13device_kernelIN5flash19enable_sm80_to_sm89INS1_16FlashAttnBwdSm80INS1_25CollectiveMainloopBwdSm80ILi2ELi2EN4cute5tupleIJNS5_1CILi128EEES8_NS7_ILi64EEEEEENS_10bfloat16_tEfNS_4arch4Sm80ELb0ELb0ELb1ELb1ELb0ELb0ELb0ELb0ELi2ELi4ELi4ELi4ELb0EEENS1_24CollectiveEpilogueBwdGQAISA_fSD_Li256ELb1ELb0EEENS1_19SingleTileSchedulerILb1ELb0ELb0ELi128EEEEEEEEEvNT_6ParamsE$_ZZN4cute6detail16composition_implINS_5tupleIJNS_1CILi16EEENS3_ILi2EEES5_S5_NS3_ILi4EEES5_EEENS2_IJNS3_ILi1EEEiiiNS3_ILi144EEENS3_ILi512EEEEEENS2_IJNS2_IJS5_S5_EEES6_NS3_ILi8EEEEEENS2_IJNS2_IJNS3_ILi64EEESA_EEES4_NS3_ILi1024EEEEEEEEDaRKT_RKT0_RKT1_RKT2_ENKUlRKT_RKT0_E_clIS6_S4_EEDaSX_S10_) ;  /* 0xfffe179000007944 */ /* 0x022fea0003c3ffff */
[----:B-----5:R2:W-:Y:S01]  /*2b170*/  STL.64 [R1+0x770], R2 ;  /* 0x0007700201007387 */ /* 0x0205e20000100a00 */
[----:B------:R-:W-:Y:S01]  /*2b180*/  IMAD.MOV.U32 R57, RZ, RZ, R23 ;  /* 0x000000ffff397224 */ /* 0x000fe200078e0017 */
[----:B------:R-:W-:Y:S02]  /*2b190*/  MOV R64, R22 ;  /* 0x0000001600407202 */ /* 0x000fe40000000f00 */
[----:B------:R-:W-:Y:S02]  /*2b1a0*/  MOV R4, 0x2b1c0 ;  /* 0x0002b1c000047802 */ /* 0x000fe40000000f00 */
[----:B-12---:R-:W-:Y:S05]  /*2b1b0*/  CALL.REL.NOINC `($_ZN7cutlass13device_kernelIN5flash19enable_sm80_to_sm89INS1_16FlashAttnBwdSm80INS1_25CollectiveMainloopBwdSm80ILi2ELi2EN4cute5tupleIJNS5_1CILi128EEES8_NS7_ILi64EEEEEENS_10bfloat16_tEfNS_4arch4Sm80ELb0ELb0ELb1ELb1ELb0ELb0ELb0ELb0ELi2ELi4ELi4ELi4ELb0EEENS1_24CollectiveEpilogueBwdGQAISA_fSD_Li256ELb1ELb0EEENS1_19SingleTileSchedulerILb1ELb0ELb0ELi128EEEEEEEEEvNT_6ParamsE$_ZN4cute3eso3ESOILb0ELb0EJNS_5tupleIJiNS_1CILi512EEEEEENS2_IJiiEEENS3_ILi1024EEEEEC2ERKS5_RKS6_RKS7_) ;  /* 0xfffda97000007944 */ /* 0x006fea0003c3ffff */
[----:B------:R2:W5:Y:S04]  /*2b1c0*/  LDL R5, [R1+0x760] ;  /* 0x0007600001057983 */ /* 0x0005680000100800 */
[----:B-1----:R2:W5:Y:S01]  /*2b1d0*/  LDL.64 R2, [R1+0x758] ;  /* 0x0007580001027983 */ /* 0x0025620000100a00 */
[----:B------:R-:W-:Y:S02]  /*2b1e0*/  MOV R57, R23 ;  /* 0x0000001700397202 */ /* 0x000fe40000000f00 */
[----:B------:R-:W-:-:S02]  /*2b1f0*/  MOV R6, 0x2b210 ;  /* 0x0002b21000067802 */ /* 0x000fc40000000f00 */
[----:B--2--5:R-:W-:Y:S05]  /*2b200*/  CALL.REL.NOINC `($_ZN7cutlass13device_kernelIN5flash19enable_sm80_to_sm89INS1_16FlashAttnBwdSm80INS1_25CollectiveMainloopBwdSm80ILi2ELi2EN4cute5tupleIJNS5_1CILi128EEES8_NS7_ILi64EEEEEENS_10bfloat16_tEfNS_4arch4Sm80ELb0ELb0ELb1ELb1ELb0ELb0ELb0ELb0ELi2ELi4ELi4ELi4ELb0EEENS1_24CollectiveEpilogueBwdGQAISA_fSD_Li256ELb1ELb0EEENS1_19SingleTileSchedulerILb1ELb0ELb0ELi128EEEEEEEEEvNT_6ParamsE$_ZN4cute5tupleIJNS0_IJNS0_IJNS_1CILi2EEES2_EEES3_NS1_ILi8EEEEEENS0_IJNS0_IJiNS1_ILi512EEEEEENS0_IJiiEEENS1_ILi1024EEEEEEEEC2ERKS5_RKSA_) ;  /* 0xfffdf2a000007944 */ /* 0x024fea0003c3ffff */
        /* <DEDUP_REMOVED lines=9> */
[----:B-1---5:R-:W-:Y:S05]  /*2b2a0*/  CALL.REL.NOINC `($_ZN7cutlass13device_kernelIN5flash19enable_sm80_to_sm89INS1_16FlashAttnBwdSm80INS1_25CollectiveMainloopBwdSm80ILi2ELi2EN4cute5tupleIJNS5_1CILi128EEES8_NS7_ILi64EEEEEENS_10bfloat16_tEfNS_4arch4Sm80ELb0ELb0ELb1ELb1ELb0ELb0ELb0ELb0ELi2ELi4ELi4ELi4ELb0EEENS1_24CollectiveEpilogueBwdGQAISA_fSD_Li256ELb1ELb0EEENS1_19SingleTileSchedulerILb1ELb0ELb0ELi128EEEEEEEEEvNT_6ParamsE$_ZN4cute3eso3ESOILb0ELb0EJNS_6LayoutINS_5tupleIJNS3_IJNS_1CILi2EEES5_EEES6_NS4_ILi8EEEEEENS3_IJNS3_IJiNS4_ILi512EEEEEENS3_IJiiEEENS4_ILi1024EEEEEEEEjEEC2ERKSE_RKj) ;  /* 0xfffdac4000007944 */ /* 0x022fea0003c3ffff */
[----:B------:R-:W2:Y:S04]  /*2b2b0*/  LDL.64 R16, [R1+0x760] ;  /* 0x0007600001107983 */ /* 0x000ea80000100a00 */
[----:B-1----:R1:W5:Y:S01]  /*2b2c0*/  LDL.64 R4, [R1+0x758] ;  /* 0x0007580001047983 */ /* 0x0023620000100a00 */
[----:B------:R-:W-:Y:S02]  /*2b2d0*/  MOV R9, R23 ;  /* 0x0000001700097202 */ /* 0x000fe40000000f00 */
[----:B------:R-:W-:Y:S01]  /*2b2e0*/  MOV R8, 0x2b310 ;  /* 0x0002b31000087802 */ /* 0x000fe20000000f00 */
[----:B--2---:R-:W-:-:S04]  /*2b2f0*/  IMAD.WIDE.U32 R2, R17, 0x2, R46 ;  /* 0x0000000211027825 */ /* 0x004fc800078e002e */
[----:B-1---5:R-:W-:Y:S05]  /*2b300*/  CALL.REL.NOINC `($_ZN7cutlass13device_kernelIN5flash19enable_sm80_to_sm89INS1_16FlashAttnBwdSm80INS1_25CollectiveMainloopBwdSm80ILi2ELi2EN4cute5tupleIJNS5_1CILi128EEES8_NS7_ILi64EEEEEENS_10bfloat16_tEfNS_4arch4Sm80ELb0ELb0ELb1ELb1ELb0ELb0ELb0ELb0ELi2ELi4ELi4ELi4ELb0EEENS1_24CollectiveEpilogueBwdGQAISA_fSD_Li256ELb1ELb0EEENS1_19SingleTileSchedulerILb1ELb0ELb0ELi128EEEEEEEEEvNT_6ParamsE$_ZN4cute8smem_ptrIPN7cutlass10bfloat16_tEECI1NS_12iter_adaptorIS3_S4_EEES3_) ;  /* 0xfffdfaa000007944 */ /* 0x022fea0003c3ffff */
[----:B-1----:R-:W2:Y:S01]  /*2b310*/  LDL.64 R2, [R1+0x758] ;  /* 0x0007580001027983 */ /* 0x002ea20000100a00 */
[----:B------:R-:W-:Y:S01]  /*2b320*/  IMAD.MOV.U32 R57, RZ, RZ, R23 ;  /* 0x000000ffff397224 */ /* 0x000fe200078e0017 */
[----:B------:R-:W-:-:S02]  /*2b330*/  MOV R64, R22 ;  /* 0x0000001600407202 */ /* 0x000fc40000000f00 */
[----:B------:R-:W-:Y:S01]  /*2b340*/  MOV R6, 0x2b370 ;  /* 0x0002b37000067802 */ /* 0x000fe20000000f00 */
[----:B--2---:R1:W-:Y:S04]  /*2b350*/  STL.64 [R1+0x770], R2 ;  /* 0x0007700201007387 */ /* 0x0043e80000100a00 */
[----:B-1----:R-:W-:Y:S05]  /*2b360*/  CALL.REL.NOINC `($_ZN7cutlass13device_kernelIN5flash19enable_sm80_to_sm89INS1_16FlashAttnBwdSm80INS1_25CollectiveMainloopBwdSm80ILi2ELi2EN4cute5tupleIJNS5_1CILi128EEES8_NS7_ILi64EEEEEENS_10bfloat16_tEfNS_4arch4Sm80ELb0ELb0ELb1ELb1ELb0ELb0ELb0ELb0ELi2ELi4ELi4ELi4ELb0EEENS1_24CollectiveEpilogueBwdGQAISA_fSD_Li256ELb1ELb0EEENS1_19SingleTileSchedulerILb1ELb0ELb0ELi128EEEEEEEEEvNT_6ParamsE$_ZN4cute3eso3ESOILb0ELb0EJNS_6LayoutINS_5tupleIJNS3_IJNS_1CILi2EEES5_EEES6_NS4_ILi8EEEEEENS3_IJNS3_IJiNS4_ILi512EEEEEENS3_IJiiEEENS4_ILi1024EEEEEEEENS_10ViewEngineINS_8smem_ptrIPN7cutlass10bfloat16_tEEEEEEEC2ERKSE_RKSL_) ;  /* 0xfffdaaf000007944 */ /* 0x002fea0003c3ffff */
[----:B-1----:R1:W5:Y:S04]  /*2b370*/  LDL R5, [R1+0x75c] ;  /* 0x00075c0001057983 */ /* 0x0023680000100800 */
[----:B------:R1:W5:Y:S01]  /*2b380*/  LDL R3, [R1+0x760] ;  /* 0x0007600001037983 */ /* 0x0003620000100800 */
[----:B------:R-:W-:-:S03]  /*2b390*/  MOV R4, 0x2b3b0 ;  /* 0x0002b3b000047802 */ /* 0x000fc60000000f00 */
[----:B-1---5:R-:W-:Y:S05]  /*2b3a0*/  CALL.REL.NOINC `($_ZN7cutlass13device_kernelIN5flash19enable_sm80_to_sm89INS1_16FlashAttnBwdSm80INS1_25CollectiveMainloopBwdSm80ILi2ELi2EN4cute5tupleIJNS5_1CILi128EEES8_NS7_ILi64EEEEEENS_10bfloat16_tEfNS_4arch4Sm80ELb0ELb0ELb1ELb1ELb0ELb0ELb0ELb0ELi2ELi4ELi4ELi4ELb0EEENS1_24CollectiveEpilogueBwdGQAISA_fSD_Li256ELb1ELb0EEENS1_19SingleTileSchedulerILb1ELb0ELb0ELi128EEEEEEEEEvNT_6ParamsE$_ZZN4cute4takeILi1ELi3ENS_5tupleIJNS1_IJiNS_1CILi512EEEEEENS1_IJiiEEENS2_ILi1024EEEEEEEEDaRKT1_ENKUlDpRKT_E_clIJS5_S6_EEEDaSE_) ;  /* 0xfffe114000007944 */ /* 0x022fea0003c3ffff */
[----:B------:R-:W-:Y:S02]  /*2b3b0*/  MOV R4, 0x2b3d0 ;  /* 0x0002b3d000047802 */ /* 0x000fe40000000f00 */
[----:B-1---5:R-:W-:Y:S05]  /*2b3c0*/  CALL.REL.NOINC `($_ZN7cutlass13device_kernelIN5flash19enable_sm80_to_sm89INS1_16FlashAttnBwdSm80INS1_25CollectiveMainloopBwdSm80ILi2ELi2EN4cute5tupleIJNS5_1CILi128EEES8_NS7_ILi64EEEEEENS_10bfloat16_tEfNS_4arch4Sm80ELb0ELb0ELb1ELb1ELb0ELb0ELb0ELb0ELi2ELi4ELi4ELi4ELb0EEENS1_24CollectiveEpilogueBwdGQAISA_fSD_Li256ELb1ELb0EEENS1_19SingleTileSchedulerILb1ELb0ELb0ELi128EEEEEEEEEvNT_6ParamsE$_ZZN4cute16flatten_to_tupleINS_5tupleIJNS1_IJiiEEENS_1CILi1024EEEEEEEEDaRKT_ENKUlRKT_E_clIS2_EEDaSB_) ;  /* 0xfffe0c3000007944 */ /* 0x022fea0003c3ffff */
[----:B------:R1:W-:Y:S01]  /*2b3d0*/  STL [R14], R2 ;  /* 0x000000020e007387 */ /* 0x0003e20000100800 */
[----:B------:R-:W-:Y:S02]  /*2b3e0*/  MOV R57, R54 ;  /* 0x0000003600397202 */ /* 0x000fe40000000f00 */
[----:B------:R-:W-:Y:S01]  /*2b3f0*/  MOV R4, 0x2b420 ;  /* 0x0002b42000047802 */ /* 0x000fe20000000f00 */
[----:B------:R1:W-:Y:S04]  /*2b400*/  STL [R14+0x4], R3 ;  /* 0x000004030e007387 */ /* 0x0003e80000100800 */
[----:B-1----:R-:W-:Y:S05]  /*2b410*/  CALL.REL.NOINC `($_ZN7cutlass13device_kernelIN5flash19enable_sm80_to_sm89INS1_16FlashAttnBwdSm80INS1_25CollectiveMainloopBwdSm80ILi2ELi2EN4cute5tupleIJNS5_1CILi128EEES8_NS7_ILi64EEEEEENS_10bfloat16_tEfNS_4arch4Sm80ELb0ELb0ELb1ELb1ELb0ELb0ELb0ELb0ELi2ELi4ELi4ELi4ELb0EEENS1_24CollectiveEpilogueBwdGQAISA_fSD_Li256ELb1ELb0EEENS1_19SingleTileSchedulerILb1ELb0ELb0ELi128EEEEEEEEEvNT_6ParamsE$_ZZN4cute12filter_tupleINS_5tupleIJNS1_IJiiEEENS_1CILi1024EEEEEEZNS_16flatten_to_tupleIS5_EEDaRKT_EUlRKT_E_EEDaS9_OT0_ENKUlDpSC_E_clIJS2_NS1_IJS4_EEEEEEDaSG_) ;  /* 0xfffdfca000007944 */ /* 0x002fea0003c3ffff */
        /* <DEDUP_REMOVED lines=25> */
[----:B-1----:R2:W5:Y:S01]  /*2b5b0*/  LD.E R3, [R10.64] ;  /* 0x000000040a037980 */ /* 0x002562000c101900 */
[----:B------:R-:W-:-:S03]  /*2b5c0*/  MOV R4, 0x2b5e0 ;  /* 0x0002b5e000047802 */ /* 0x000fc60000000f00 */
[----:B--2--5:R-:W-:Y:S05]  /*2b5d0*/  CALL.REL.NOINC `($_ZN7cutlass13device_kernelIN5flash19enable_sm80_to_sm89INS1_16FlashAttnBwdSm80INS1_25CollectiveMainloopBwdSm80ILi2ELi2EN4cute5tupleIJNS5_1CILi128EEES8_NS7_ILi64EEEEEENS_10bfloat16_tEfNS_4arch4Sm80ELb0ELb0ELb1ELb1ELb0ELb0ELb0ELb0ELi2ELi4ELi4ELi4ELb0EEENS1_24CollectiveEpilogueBwdGQAISA_fSD_Li256ELb1ELb0EEENS1_19SingleTileSchedulerILb1ELb0ELb0ELi128EEEEEEEEEvNT_6ParamsE$_ZZN4cute5sliceINS_5tupleIJNS_10UnderscoreES2_S2_iEEENS1_IJNS1_IJNS_1CILi1EEENS4_ILi0EEEEEEiNS4_ILi1024EEENS4_ILi8192EEEEEEEEDaRKT_RKT0_ENKUlRKT_RKT0_E_clIS2_iEEDaSJ_SM_) ;  /* 0xfffe10d000007944 */ /* 0x024fea0003c3ffff */
[----:B------:R-:W-:Y:S02]  /*2b5e0*/  MOV R4, 0x2b600 ;  /* 0x0002b60000047802 */ /* 0x000fe40000000f00 */
[----:B-1---5:R-:W-:Y:S05]  /*2b5f0*/  CALL.REL.NOINC `($_ZN7cutlass13device_kernelIN5flash19enable_sm80_to_sm89INS1_16FlashAttnBwdSm80INS1_25CollectiveMainloopBwdSm80ILi2ELi2EN4cute5tupleIJNS5_1CILi128EEES8_NS7_ILi64EEEEEENS_10bfloat16_tEfNS_4arch4Sm80ELb0ELb0ELb1ELb1ELb0ELb0ELb0ELb0ELi2ELi4ELi4ELi4ELb0EEENS1_24CollectiveEpilogueBwdGQAISA_fSD_Li256ELb1ELb0EEENS1_19SingleTileSchedulerILb1ELb0ELb0ELi128EEEEEEEEEvNT_6ParamsE$_ZZN4cute12filter_tupleINS_5tupleIJNS_10UnderscoreES2_S2_iEEENS1_IJNS1_IJNS_1CILi1EEENS4_ILi0EEEEEEiNS4_ILi1024EEENS4_ILi8192EEEEEEZNS_5sliceIS3_SA_EEDaRKT_RKT0_EUlRKT_RKT0_E_EEDaSE_SH_OT1_ENKUlDpSK_E_clIJNS1_IJS7_EEENS1_IJiEEENS1_IJS8_EEENS1_IJEEEEEEDaSR_) ;  /* 0xfffdfd1000007944 */ /* 0x022fea0003c3ffff */
[----:B------:R-:W-:Y:S02]  /*2b600*/  MOV R4, 0x2b620 ;  /* 0x0002b62000047802 */ /* 0x000fe40000000f00 */
[----:B-1---5:R-:W-:Y:S05]  /*2b610*/  CALL.REL.NOINC `($_ZN7cutlass13device_kernelIN5flash19enable_sm80_to_sm89INS1_16FlashAttnBwdSm80INS1_25CollectiveMainloopBwdSm80ILi2ELi2EN4cute5tupleIJNS5_1CILi128EEES8_NS7_ILi64EEEEEENS_10bfloat16_tEfNS_4arch4Sm80ELb0ELb0ELb1ELb1ELb0ELb0ELb0ELb0ELi2ELi4ELi4ELi4ELb0EEENS1_24CollectiveEpilogueBwdGQAISA_fSD_Li256ELb1ELb0EEENS1_19SingleTileSchedulerILb1ELb0ELb0ELi128EEEEEEEEEvNT_6ParamsE$_ZN4cute5tupleIJNS0_IJNS0_IJNS_1CILi8EEENS1_ILi1EEEEEENS1_ILi2EEES2_EEENS0_IJNS0_IJS3_NS1_ILi0EEEEEEiNS1_ILi1024EEEEEEEEC2ERKS6_RKSA_) ;  /* 0xfffdf04000007944 */ /* 0x022fea0003c3ffff */
[----:B------:R1:W5:Y:S01]  /*2b620*/  LDL R2, [R1+0x758] ;  /* 0x0007580001027983 */ /* 0x0003620000100800 */
[----:B------:R-:W-:Y:S02]  /*2b630*/  SHF.L.U32 R6, R5, 0xd, RZ ;  /* 0x0000000d05067819 */ /* 0x000fe400000006ff */
[----:B------:R-:W-:-:S03]  /*2b640*/  MOV R4, 0x2b670 ;  /* 0x0002b67000047802 */ /* 0x000fc60000000f00 */
[----:B------:R1:W-:Y:S04]  /*2b650*/  STL [R1+0x11e0], R6 ;  /* 0x0011e00601007387 */ /* 0x0003e80000100800 */
[----:B-1---5:R-:W-:Y:S05]  /*2b660*/  CALL.REL.NOINC `($_ZN7cutlass13device_kernelIN5flash19enable_sm80_to_sm89INS1_16FlashAttnBwdSm80INS1_25CollectiveMainloopBwdSm80ILi2ELi2EN4cute5tupleIJNS5_1CILi128EEES8_NS7_ILi64EEEEEENS_10bfloat16_tEfNS_4arch4Sm80ELb0ELb0ELb1ELb1ELb0ELb0ELb0ELb0ELi2ELi4ELi4ELi4ELb0EEENS1_24CollectiveEpilogueBwdGQAISA_fSD_Li256ELb1ELb0EEENS1_19SingleTileSchedulerILb1ELb0ELb0ELi128EEEEEEEEEvNT_6ParamsE$_ZN4cute3eso3ESOILb0ELb0EJNS_6LayoutINS_5tupleIJNS3_IJNS_1CILi8EEENS4_ILi1EEEEEENS4_ILi2EEES5_EEENS3_IJNS3_IJS6_NS4_ILi0EEEEEEiNS4_ILi1024EEEEEEEEiEEC2ERKSE_RKi) ;  /* 0xfffdae3000007944 */ /* 0x022fea0003c3ffff */
[----:B------:R-:W-:Y:S01]  /*2b670*/  ULDC.64 UR4, c[0x0][0x118] ;  /* 0x0000460000047ab9 */ /* 0x000fe20000000a00 */
[----:B-1----:R-:W2:Y:S04]  /*2b680*/  LDL.64 R4, [R1+0x758] ;  /* 0x0007580001047983 */ /* 0x002ea80000100a00 */
[----:B------:R-:W2:Y:S01]  /*2b690*/  LD.E.64 R2, [R10.64+0x8] ;  /* 0x000008040a027980 */ /* 0x000ea2000c101b00 */
[----:B------:R-:W-:Y:S02]  /*2b6a0*/  MOV R9, R23 ;  /* 0x0000001700097202 */ /* 0x000fe40000000f00 */
[----:B------:R-:W-:Y:S01]  /*2b6b0*/  MOV R8, 0x2b6e0 ;  /* 0x0002b6e000087802 */ /* 0x000fe20000000f00 */
[----:B--2---:R-:W-:-:S04]  /*2b6c0*/  IMAD.WIDE R2, R5, 0x2, R2 ;  /* 0x0000000205027825 */ /* 0x004fc800078e0202 */
[----:B------:R-:W-:Y:S05]  /*2b6d0*/  CALL.REL.NOINC `($_ZN7cutlass13device_kernelIN5flash19enable_sm80_to_sm89INS1_16FlashAttnBwdSm80INS1_25CollectiveMainloopBwdSm80ILi2ELi2EN4cute5tupleIJNS5_1CILi128EEES8_NS7_ILi64EEEEEENS_10bfloat16_tEfNS_4arch4Sm80ELb0ELb0ELb1ELb1ELb0ELb0ELb0ELb0ELi2ELi4ELi4ELi4ELb0EEENS1_24CollectiveEpilogueBwdGQAISA_fSD_Li256ELb1ELb0EEENS1_19SingleTileSchedulerILb1ELb0ELb0ELi128EEEEEEEEEvNT_6ParamsE$_ZN4cute8smem_ptrIPN7cutlass10bfloat16_tEECI1NS_12iter_adaptorIS3_S4_EEES3_) ;  /* 0xfffdf6d000007944 */ /* 0x000fea0003c3ffff */
[----:B-1----:R-:W2:Y:S01]  /*2b6e0*/  LDL.64 R2, [R1+0x758] ;  /* 0x0007580001027983 */ /* 0x002ea20000100a00 */
[----:B------:R-:W-:-:S02]  /*2b6f0*/  MOV R6, R4 ;  /* 0x0000000400067202 */ /* 0x000fc40000000f00 */
[----:B------:R-:W-:Y:S01]  /*2b700*/  MOV R4, 0x2b730 ;  /* 0x0002b73000047802 */ /* 0x000fe20000000f00 */
[----:B--2---:R1:W-:Y:S04]  /*2b710*/  STL.64 [R1+0x770], R2 ;  /* 0x0007700201007387 */ /* 0x0043e80000100a00 */
[----:B-1----:R-:W-:Y:S05]  /*2b720*/  CALL.REL.NOINC `($_ZN7cutlass13device_kernelIN5flash19enable_sm80_to_sm89INS1_16FlashAttnBwdSm80INS1_25CollectiveMainloopBwdSm80ILi2ELi2EN4cute5tupleIJNS5_1CILi128EEES8_NS7_ILi64EEEEEENS_10bfloat16_tEfNS_4arch4Sm80ELb0ELb0ELb1ELb1ELb0ELb0ELb0ELb0ELi2ELi4ELi4ELi4ELb0EEENS1_24CollectiveEpilogueBwdGQAISA_fSD_Li256ELb1ELb0EEENS1_19SingleTileSchedulerILb1ELb0ELb0ELi128EEEEEEEEEvNT_6ParamsE$_ZN4cute3eso3ESOILb0ELb0EJNS_6LayoutINS_5tupleIJNS3_IJNS_1CILi8EEENS4_ILi1EEEEEENS4_ILi2EEES5_EEENS3_IJNS3_IJS6_NS4_ILi0EEEEEEiNS4_ILi1024EEEEEEEENS_10ViewEngineINS_8smem_ptrIPN7cutlass10bfloat16_tEEEEEEEC2ERKSE_RKSL_) ;  /* 0xfffdad0000007944 */ /* 0x002fea0003c3ffff */
[----:B-1----:R-:W2:Y:S01]  /*2b730*/  LDL.64 R2, [R24+0xe0] ;  /* 0x0000e00018027983 */ /* 0x002ea20000100a00 */
[----:B------:R-:W-:-:S03]  /*2b740*/  ULDC.64 UR4, c[0x0][0x118] ;  /* 0x0000460000047ab9 */ /* 0x000fc60000000a00 */
[----:B------:R1:W5:Y:S04]  /*2b750*/  LDL R39, [R1+0x758] ;  /* 0x0007580001277983 */ /* 0x0003680000100800 */
[----:B------:R1:W5:Y:S04]  /*2b760*/  LDL.64 R52, [R1+0x760] ;  /* 0x0007600001347983 */ /* 0x0003680000100a00 */
[----:B------:R1:W5:Y:S04]  /*2b770*/  LDL.64 R10, [R24+0xc8] ;  /* 0x0000c800180a7983 */ /* 0x0003680000100a00 */
[----:B--2---:R-:W5:Y:S01]  /*2b780*/  LD.E.64 R2, [R2.64] ;  /* 0x0000000402027980 */ /* 0x004f62000c101b00 */
[----:B------:R-:W-:-:S03]  /*2b790*/  MOV R6, 0x2b7b0 ;  /* 0x0002b7b000067802 */ /* 0x000fc60000000f00 */
[----:B-1---5:R-:W-:Y:S05]  /*2b7a0*/  CALL.REL.NOINC `($_ZN7cutlass13device_kernelIN5flash19enable_sm80_to_sm89INS1_16FlashAttnBwdSm80INS1_25CollectiveMainloopBwdSm80ILi2ELi2EN4cute5tupleIJNS5_1CILi128EEES8_NS7_ILi64EEEEEENS_10bfloat16_tEfNS_4arch4Sm80ELb0ELb0ELb1ELb1ELb0ELb0ELb0ELb0ELi2ELi4ELi4ELi4ELb0EEENS1_24CollectiveEpilogueBwdGQAISA_fSD_Li256ELb1ELb0EEENS1_19SingleTileSchedulerILb1ELb0ELb0ELi128EEEEEEEEEvNT_6ParamsE$_ZN4cute3eso3ESOILb1ELb0EJNS_14ComposedLayoutINS_7SwizzleILi3ELi3ELi3EEENS_1CILi0EEENS_6LayoutINS_5tupleIJNS8_IJNS8_IJNS5_ILi4EEENS5_ILi8EEEEEENS8_IJS9_NS5_ILi1EEEEEEEEENS8_IJNS8_IJNS5_ILi2EEESF_SF_EEENS8_IJSF_SA_EEEEEEEEENS8_IJNS8_IJNS8_IJNS5_ILi128EEESC_EEENS8_IJNS5_ILi16EEES6_EEEEEENS8_IJNS8_IJNS5_ILi64EEESA_NS5_ILi512EEEEEENS8_IJNS5_ILi8192EEENS5_ILi1024EEEEEEEEEEEEEEEENS_10ViewEngineINS_8smem_ptrIPN7cutlass10bfloat16_tEEEEEEEC2ERKSY_RKS15_) ;  /* 0xfffdbb9000007944 */ /* 0x022fea0003c3ffff */
        /* <DEDUP_REMOVED lines=29> */
[----:B-12--5:R-:W-:Y:S05]  /*2b980*/  CALL.REL.NOINC `($_ZN7cutlass13device_kernelIN5flash19enable_sm80_to_sm89INS1_16FlashAttnBwdSm80INS1_25CollectiveMainloopBwdSm80ILi2ELi2EN4cute5tupleIJNS5_1CILi128EEES8_NS7_ILi64EEEEEENS_10bfloat16_tEfNS_4arch4Sm80ELb0ELb0ELb1ELb1ELb0ELb0ELb0ELb0ELi2ELi4ELi4ELi4ELb0EEENS1_24CollectiveEpilogueBwdGQAISA_fSD_Li256ELb1ELb0EEENS1_19SingleTileSchedulerILb1ELb0ELb0ELi128EEEEEEEEEvNT_6ParamsE$_ZZN4cute7idx2crdINS_5tupleIJiiNS_1CILi0EEEEEENS1_IJNS1_IJNS2_ILi4EEENS2_ILi8EEEEEES5_NS2_ILi1EEEEEEEEDaRKT_RKT0_ENKUlRKT_RKT0_E_clIiS7_EEDaSI_SL_) ;  /* 0xfffe387000007944 */ /* 0x026fea0003c3ffff */
[----:B------:R-:W-:Y:S02]  /*2b990*/  MOV R2, 0x2b9b0 ;  /* 0x0002b9b000027802 */ /* 0x000fe40000000f00 */
[----:B-1----:R-:W-:Y:S05]  /*2b9a0*/  CALL.REL.NOINC `($_ZN7cutlass13device_kernelIN5flash19enable_sm80_to_sm89INS1_16FlashAttnBwdSm80INS1_25CollectiveMainloopBwdSm80ILi2ELi2EN4cute5tupleIJNS5_1CILi128EEES8_NS7_ILi64EEEEEENS_10bfloat16_tEfNS_4arch4Sm80ELb0ELb0ELb1ELb1ELb0ELb0ELb0ELb0ELi2ELi4ELi4ELi4ELb0EEENS1_24CollectiveEpilogueBwdGQAISA_fSD_Li256ELb1ELb0EEENS1_19SingleTileSchedulerILb1ELb0ELb0ELi128EEEEEEEEEvNT_6ParamsE$_ZZN4cute7idx2crdINS_5tupleIJiiNS_1CILi0EEEEEENS1_IJNS1_IJNS2_ILi4EEENS2_ILi8EEEEEES5_NS2_ILi1EEEEEEEEDaRKT_RKT0_ENKUlRKT_RKT0_E_clIiS5_EEDaSI_SL_) ;  /* 0xfffe382000007944 */ /* 0x002fea0003c3ffff */
[----:B------:R1:W-:Y:S01]  /*2b9b0*/  STL [R14], R6 ;  /* 0x000000060e007387 */ /* 0x0003e20000100800 */
[----:B------:R-:W-:Y:S02]  /*2b9c0*/  MOV R2, R54 ;  /* 0x0000003600027202 */ /* 0x000fe40000000f00 */
[----:B------:R-:W-:-:S02]  /*2b9d0*/  MOV R70, 0x2b9f0 ;  /* 0x0002b9f000467802 */ /* 0x000fc40000000f00 */
[----:B-1----:R-:W-:Y:S05]  /*2b9e0*/  CALL.REL.NOINC `($_ZN7cutlass13device_kernelIN5flash19enable_sm80_to_sm89INS1_16FlashAttnBwdSm80INS1_25CollectiveMainloopBwdSm80ILi2ELi2EN4cute5tupleIJNS5_1CILi128EEES8_NS7_ILi64EEEEEENS_10bfloat16_tEfNS_4arch4Sm80ELb0ELb0ELb1ELb1ELb0ELb0ELb0ELb0ELi2ELi4ELi4ELi4ELb0EEENS1_24CollectiveEpilogueBwdGQAISA_fSD_Li256ELb1ELb0EEENS1_19SingleTileSchedulerILb1ELb0ELb0ELi128EEEEEEEEEvNT_6ParamsE$_ZZN4cute9transformINS_5tupleIJiiNS_1CILi0EEEEEENS1_IJNS1_IJNS2_ILi4EEENS2_ILi8EEEEEES5_NS2_ILi1EEEEEEZNS_7idx2crdIS4_S9_EEDaRKT_RKT0_EUlRKT_RKT0_E_EEDaSD_SG_OT1_ENKUlDpSJ_E_clIJNS1_IJiiEEEiS3_EEEDaSQ_) ;  /* 0xfffe3f8000007944 */ /* 0x002fea0003c3ffff */
[----:B------:R-:W-:Y:S02]  /*2b9f0*/  MOV R6, 0x2ba10 ;  /* 0x0002ba1000067802 */ /* 0x000fe40000000f00 */
[----:B--2--5:R-:W-:Y:S05]  /*2ba00*/  CALL.REL.NOINC `($_ZN7cutlass13device_kernelIN5flash19enable_sm80_to_sm89INS1_16FlashAttnBwdSm80INS1_25CollectiveMainloopBwdSm80ILi2ELi2EN4cute5tupleIJNS5_1CILi128EEES8_NS7_ILi64EEEEEENS_10bfloat16_tEfNS_4arch4Sm80ELb0ELb0ELb1ELb1ELb0ELb0ELb0ELb0ELi2ELi4ELi4ELi4ELb0EEENS1_24CollectiveEpilogueBwdGQAISA_fSD_Li256ELb1ELb0EEENS1_19SingleTileSchedulerILb1ELb0ELb0ELi128EEEEEEEEEvNT_6ParamsE$_ZZN4cute13to_mixed_bitsINS_5tupleIJNS1_IJNS_1CILi4EEENS2_ILi8EEEEEES3_NS2_ILi1EEEEEENS1_IJNS1_IJNS2_ILi128EEENS2_ILi0EEEEEENS2_ILi16EEES9_EEENS1_IJNS1_IJiiEEEiS9_EEEEEDaRKT_RKT0_RKT1_ENKUlRKT_RKT0_RKT1_E_clIS5_SA_SD_EEDaSQ_ST_SW_) ;  /* 0xfffe02b000007944 */ /* 0x024fea0003c3ffff */
[----:B------:R-:W-:Y:S02]  /*2ba10*/  MOV R6, 0x2ba30 ;  /* 0x0002ba3000067802 */ /* 0x000fe40000000f00 */
[----:B------:R-:W-:Y:S05]  /*2ba20*/  CALL.REL.NOINC `($_ZN7cutlass13device_kernelIN5flash19enable_sm80_to_sm89INS1_16FlashAttnBwdSm80INS1_25CollectiveMainloopBwdSm80ILi2ELi2EN4cute5tupleIJNS5_1CILi128EEES8_NS7_ILi64EEEEEENS_10bfloat16_tEfNS_4arch4Sm80ELb0ELb0ELb1ELb1ELb0ELb0ELb0ELb0ELi2ELi4ELi4ELi4ELb0EEENS1_24CollectiveEpilogueBwdGQAISA_fSD_Li256ELb1ELb0EEENS1_19SingleTileSchedulerILb1ELb0ELb0ELi128EEEEEEEEEvNT_6ParamsE$_ZZN4cute13to_mixed_bitsINS_5tupleIJNS1_IJNS_1CILi4EEENS2_ILi8EEEEEES3_NS2_ILi1EEEEEENS1_IJNS1_IJNS2_ILi128EEENS2_ILi0EEEEEENS2_ILi16EEES9_EEENS1_IJNS1_IJiiEEEiS9_EEEEEDaRKT_RKT0_RKT1_ENKUlRKT_RKT0_RKT1_E_clIS3_SB_iEEDaSQ_ST_SW_) ;  /* 0xfffe024000007944 */ /* 0x000fea0003c3ffff */
[----:B------:R-:W-:Y:S02]  /*2ba30*/  MOV R5, R2 ;  /* 0x0000000200057202 */ /* 0x000fe40000000f00 */
[----:B------:R-:W-:-:S02]  /*2ba40*/  MOV R2, 0x2ba60 ;  /* 0x0002ba6000027802 */ /* 0x000fc40000000f00 */
[----:B------:R-:W-:Y:S05]  /*2ba50*/  CALL.REL.NOINC `($_ZN7cutlass13device_kernelIN5flash19enable_sm80_to_sm89INS1_16FlashAttnBwdSm80INS1_25CollectiveMainloopBwdSm80ILi2ELi2EN4cute5tupleIJNS5_1CILi128EEES8_NS7_ILi64EEEEEENS_10bfloat16_tEfNS_4arch4Sm80ELb0ELb0ELb1ELb1ELb0ELb0ELb0ELb0ELi2ELi4ELi4ELi4ELb0EEENS1_24CollectiveEpilogueBwdGQAISA_fSD_Li256ELb1ELb0EEENS1_19SingleTileSchedulerILb1ELb0ELb0ELi128EEEEEEEEEvNT_6ParamsE$_ZZN4cute13to_mixed_bitsINS_5tupleIJNS1_IJNS_1CILi4EEENS2_ILi8EEEEEES3_NS2_ILi1EEEEEENS1_IJNS1_IJNS2_ILi128EEENS2_ILi0EEEEEENS2_ILi16EEES9_EEENS1_IJNS1_IJiiEEEiS9_EEEEEDaRKT_RKT0_RKT1_ENKUlDpRKT_E_clIJNS_9MixedBitsILj0ELj384EEENSU_ILj0ELj48EEENS2_ILj0EEEEEEDaSR_) ;  /* 0xfffe01c000007944 */ /* 0x000fea0003c3ffff */
[----:B------:R-:W-:Y:S02]  /*2ba60*/  SHF.R.S32.HI R5, RZ, 0x1f, R4 ;  /* 0x0000001fff057819 */ /* 0x000fe40000011404 */
[----:B------:R-:W-:-:S02]  /*2ba70*/  LOP3.LUT R3, R3, 0x1b0, RZ, 0xc0, !PT ;  /* 0x000001b003037812 */ /* 0x000fc400078ec0ff */
[----:B------:R-:W-:Y:S02]  /*2ba80*/  LEA.HI R5, R5, R4, RZ, 0x2 ;  /* 0x0000000405057211 */ /* 0x000fe400078f10ff */
[----:B------:R-:W-:Y:S02]  /*2ba90*/  MOV R4, 0x2bad0 ;  /* 0x0002bad000047802 */ /* 0x000fe40000000f00 */
[----:B------:R-:W-:-:S05]  /*2baa0*/  SHF.R.S32.HI R2, RZ, 0x2, R5 ;  /* 0x00000002ff027819 */ /* 0x000fca0000011405 */
[----:B------:R1:W-:Y:S02]  /*2bab0*/  STL [R1+0x77c], R2 ;  /* 0x00077c0201007387 */ /* 0x0003e40000100800 */
[----:B-1----:R-:W-:Y:S05]  /*2bac0*/  CALL.REL.NOINC `($_ZN7cutlass13device_kernelIN5flash19enable_sm80_to_sm89INS1_16FlashAttnBwdSm80INS1_25CollectiveMainloopBwdSm80ILi2ELi2EN4cute5tupleIJNS5_1CILi128EEES8_NS7_ILi64EEEEEENS_10bfloat16_tEfNS_4arch4Sm80ELb0ELb0ELb1ELb1ELb0ELb0ELb0ELb0ELi2ELi4ELi4ELi4ELb0EEENS1_24CollectiveEpilogueBwdGQAISA_fSD_Li256ELb1ELb0EEENS1_19SingleTileSchedulerILb1ELb0ELb0ELi128EEEEEEEEEvNT_6ParamsE$_ZN4cute5tupleIJNS_7SwizzleILi3ELi3ELi3EEENS_9MixedBitsILj0ELj432EEENS_6LayoutINS0_IJNS0_IJNS_1CILi2EEES7_S7_EEES7_NS6_ILi8EEEEEENS0_IJNS0_IJNS6_ILi64EEES9_NS6_ILi512EEEEEENS6_ILi8192EEENS6_ILi1024EEEEEEEEEEC2ERKS2_RKS4_RKSH_) ;  /* 0xfffdf0c000007944 */ /* 0x002fea0003c3ffff */
[----:B-1----:R1:W5:Y:S01]  /*2bad0*/  LDL R2, [R1+0x758] ;  /* 0x0007580001027983 */ /* 0x0023620000100800 */
[----:B------:R-:W-:-:S03]  /*2bae0*/  MOV R4, 0x2bb00 ;  /* 0x0002bb0000047802 */ /* 0x000fc60000000f00 */
[----:B-1---5:R-:W-:Y:S05]  /*2baf0*/  CALL.REL.NOINC `($_ZN7cutlass13device_kernelIN5flash19enable_sm80_to_sm89INS1_16FlashAttnBwdSm80INS1_25CollectiveMainloopBwdSm80ILi2ELi2EN4cute5tupleIJNS5_1CILi128EEES8_NS7_ILi64EEEEEENS_10bfloat16_tEfNS_4arch4Sm80ELb0ELb0ELb1ELb1ELb0ELb0ELb0ELb0ELi2ELi4ELi4ELi4ELb0EEENS1_24CollectiveEpilogueBwdGQAISA_fSD_Li256ELb1ELb0EEENS1_19SingleTileSchedulerILb1ELb0ELb0ELi128EEEEEEEEEvNT_6ParamsE$_ZN4cute3eso3ESOILb0ELb0EJNS_14ComposedLayoutINS_7SwizzleILi3ELi3ELi3EEENS_9MixedBitsILj0ELj432EEENS_6LayoutINS_5tupleIJNS8_IJNS_1CILi2EEESA_SA_EEESA_NS9_ILi8EEEEEENS8_IJNS8_IJNS9_ILi64EEESC_NS9_ILi512EEEEEENS9_ILi8192EEENS9_ILi1024EEEEEEEEEEiEEC2ERKSL_RKi) ;  /* 0xfffd9d8000007944 */ /* 0x022fea0003c3ffff */
[----:B-1----:R-:W2:Y:S01]  /*2bb00*/  LDL.64 R4, [R1+0x758] ;  /* 0x0007580001047983 */ /* 0x002ea20000100a00 */
[----:B------:R-:W-:Y:S02]  /*2bb10*/  MOV R9, R23 ;  /* 0x0000001700097202 */ /* 0x000fe40000000f00 */
[----:B------:R-:W-:Y:S01]  /*2bb20*/  MOV R8, 0x2bb50 ;  /* 0x0002bb5000087802 */ /* 0x000fe20000000f00 */
[----:B--2---:R-:W-:-:S04]  /*2bb30*/  IMAD.WIDE R2, R5, 0x2, R16 ;  /* 0x0000000205027825 */ /* 0x004fc800078e0210 */
[----:B------:R-:W-:Y:S05]  /*2bb40*/  CALL.REL.NOINC `($_ZN7cutlass13device_kernelIN5flash19enable_sm80_to_sm89INS1_16FlashAttnBwdSm80INS1_25CollectiveMainloopBwdSm80ILi2ELi2EN4cute5tupleIJNS5_1CILi128EEES8_NS7_ILi64EEEEEENS_10bfloat16_tEfNS_4arch4Sm80ELb0ELb0ELb1ELb1ELb0ELb0ELb0ELb0ELi2ELi4ELi4ELi4ELb0EEENS1_24CollectiveEpilogueBwdGQAISA_fSD_Li256ELb1ELb0EEENS1_19SingleTileSchedulerILb1ELb0ELb0ELi128EEEEEEEEEvNT_6ParamsE$_ZN4cute8smem_ptrIPN7cutlass10bfloat16_tEECI1NS_12iter_adaptorIS3_S4_EEES3_) ;  /* 0xfffdf26000007944 */ /* 0x000fea0003c3ffff */
[----:B-1----:R-:W2:Y:S01]  /*2bb50*/  LDL.64 R2, [R1+0x758] ;  /* 0x0007580001027983 */ /* 0x002ea20000100a00 */
[----:B------:R-:W-:Y:S02]  /*2bb60*/  MOV R6, R4 ;  /* 0x0000000400067202 */ /* 0x000fe40000000f00 */
[----:B------:R-:W-:Y:S01]  /*2bb70*/  MOV R4, 0x2bba0 ;  /* 0x0002bba000047802 */ /* 0x000fe20000000f00 */
[----:B--2---:R1:W-:Y:S04]  /*2bb80*/  STL.64 [R1+0x770], R2 ;  /* 0x0007700201007387 */ /* 0x0043e80000100a00 */
[----:B-1----:R-:W-:Y:S05]  /*2bb90*/  CALL.REL.NOINC `($_ZN7cutlass13device_kernelIN5flash19enable_sm80_to_sm89INS1_16FlashAttnBwdSm80INS1_25CollectiveMainloopBwdSm80ILi2ELi2EN4cute5tupleIJNS5_1CILi128EEES8_NS7_ILi64EEEEEENS_10bfloat16_tEfNS_4arch4Sm80ELb0ELb0ELb1ELb1ELb0ELb0ELb0ELb0ELi2ELi4ELi4ELi4ELb0EEENS1_24CollectiveEpilogueBwdGQAISA_fSD_Li256ELb1ELb0EEENS1_19SingleTileSchedulerILb1ELb0ELb0ELi128EEEEEEEEEvNT_6ParamsE$_ZN4cute3eso3ESOILb0ELb0EJNS_14ComposedLayoutINS_7SwizzleILi3ELi3ELi3EEENS_9MixedBitsILj0ELj432EEENS_6LayoutINS_5tupleIJNS8_IJNS_1CILi2EEESA_SA_EEESA_NS9_ILi8EEEEEENS8_IJNS8_IJNS9_ILi64EEESC_NS9_ILi512EEEEEENS9_ILi8192EEENS9_ILi1024EEEEEEEEEENS_10ViewEngineINS_8smem_ptrIPN7cutlass10bfloat16_tEEEEEEEC2ERKSL_RKSS_) ;  /* 0xfffd9c7000007944 */ /* 0x002fea0003c3ffff */
        /* <DEDUP_REMOVED lines=23> */
[----:B--2--5:R-:W-:Y:S05]  /*2bd10*/  CALL.REL.NOINC `($_ZN7cutlass13device_kernelIN5flash19enable_sm80_to_sm89INS1_16FlashAttnBwdSm80INS1_25CollectiveMainloopBwdSm80ILi2ELi2EN4cute5tupleIJNS5_1CILi128EEES8_NS7_ILi64EEEEEENS_10bfloat16_tEfNS_4arch4Sm80ELb0ELb0ELb1ELb1ELb0ELb0ELb0ELb0ELi2ELi4ELi4ELi4ELb0EEENS1_24CollectiveEpilogueBwdGQAISA_fSD_Li256ELb1ELb0EEENS1_19SingleTileSchedulerILb1ELb0ELb0ELi128EEEEEEEEEvNT_6ParamsE$_ZN4cute3eso3ESOILb1ELb0EJNS_6LayoutINS_5tupleIJNS3_IJNS_1CILi8EEENS4_ILi1EEEEEENS4_ILi2EEES5_EEENS3_IJNS3_IJS6_NS4_ILi0EEEEEENS4_ILi64EEES5_EEEEENS_10ViewEngineIPN7cutlass10bfloat16_tEEEEEC2ERKSE_RKSJ_) ;  /* 0xfffde2b000007944 */ /* 0x024fea0003c3ffff */
[----:B------:R2:W5:Y:S01]  /*2bd20*/  LDL.64 R48, [R1+0x758] ;  /* 0x0007580001307983 */ /* 0x0005620000100a00 */
[----:B-1----:R-:W-:Y:S01]  /*2bd30*/  IMAD.MOV.U32 R6, RZ, RZ, R44 ;  /* 0x000000ffff067224 */ /* 0x002fe200078e002c */
[----:B------:R-:W-:Y:S01]  /*2bd40*/  MOV R3, R45 ;  /* 0x0000002d00037202 */ /* 0x000fe20000000f00 */
[----:B------:R-:W-:Y:S01]  /*2bd50*/  IMAD.MOV.U32 R64, RZ, RZ, R23 ;  /* 0x000000ffff407224 */ /* 0x000fe200078e0017 */
[----:B------:R-:W-:Y:S02]  /*2bd60*/  MOV R4, 0x2bd80 ;  /* 0x0002bd8000047802 */ /* 0x000fe40000000f00 */
[----:B--2--5:R-:W-:Y:S05]  /*2bd70*/  CALL.REL.NOINC `($_ZN7cutlass13device_kernelIN5flash19enable_sm80_to_sm89INS1_16FlashAttnBwdSm80INS1_25CollectiveMainloopBwdSm80ILi2ELi2EN4cute5tupleIJNS5_1CILi128EEES8_NS7_ILi64EEEEEENS_10bfloat16_tEfNS_4arch4Sm80ELb0ELb0ELb1ELb1ELb0ELb0ELb0ELb0ELi2ELi4ELi4ELi4ELb0EEENS1_24CollectiveEpilogueBwdGQAISA_fSD_Li256ELb1ELb0EEENS1_19SingleTileSchedulerILb1ELb0ELb0ELi128EEEEEEEEEvNT_6ParamsE$_ZN4cute3eso3ESOILb1ELb0EJNS_6LayoutINS_5tupleIJNS3_IJNS3_IJNS_1CILi4EEENS4_ILi2EEEEEENS4_ILi1EEEEEES6_NS4_ILi8EEEEEENS3_IJNS3_IJNS3_IJS8_NS4_ILi32EEEEEENS4_ILi0EEEEEENS4_ILi64EEES5_EEEEENS_10ViewEngineIPN7cutlass10bfloat16_tEEEEEC2ERKSI_RKSN_) ;  /* 0xfffdce6000007944 */ /* 0x024fea0003c3ffff */
[----:B------:R-:W-:Y:S01]  /*2bd80*/  ULDC.64 UR4, c[0x0][0x118] ;  /* 0x0000460000047ab9 */ /* 0x000fe20000000a00 */
[----:B------:R2:W5:Y:S04]  /*2bd90*/  LDL.64 R46, [R1+0x758] ;  /* 0x00075800012e7983 */ /* 0x0005680000100a00 */
[----:B-1----:R2:W5:Y:S01]  /*2bda0*/  LD.E.64 R2, [R50.64] ;  /* 0x0000000432027980 */ /* 0x002562000c101b00 */
[----:B------:R-:W-:-:S02]  /*2bdb0*/  MOV R9, R23 ;  /* 0x0000001700097202 */ /* 0x000fc40000000f00 */
[----:B------:R-:W-:Y:S02]  /*2bdc0*/  MOV R8, 0x2bde0 ;  /* 0x0002bde000087802 */ /* 0x000fe40000000f00 */
[----:B--2--5:R-:W-:Y:S05]  /*2bdd0*/  CALL.REL.NOINC `($_ZN7cutlass13device_kernelIN5flash19enable_sm80_to_sm89INS1_16FlashAttnBwdSm80INS1_25CollectiveMainloopBwdSm80ILi2ELi2EN4cute5tupleIJNS5_1CILi128EEES8_NS7_ILi64EEEEEENS_10bfloat16_tEfNS_4arch4Sm80ELb0ELb0ELb1ELb1ELb0ELb0ELb0ELb0ELi2ELi4ELi4ELi4ELb0EEENS1_24CollectiveEpilogueBwdGQAISA_fSD_Li256ELb1ELb0EEENS1_19SingleTileSchedulerILb1ELb0ELb0ELi128EEEEEEEEEvNT_6ParamsE$_ZN4cute8smem_ptrIPN7cutlass10bfloat16_tEECI1NS_12iter_adaptorIS3_S4_EEES3_) ;  /* 0xfffdefd000007944 */ /* 0x024fea0003c3ffff */
[----:B-1----:R1:W5:Y:S01]  /*2bde0*/  LDL.64 R2, [R1+0x758] ;  /* 0x0007580001027983 */ /* 0x0023620000100a00 */
[----:B------:R-:W-:-:S03]  /*2bdf0*/  MOV R6, 0x2be10 ;  /* 0x0002be1000067802 */ /* 0x000fc60000000f00 */
[----:B-1---5:R-:W-:Y:S05]  /*2be00*/  CALL.REL.NOINC `($_ZN7cutlass13device_kernelIN5flash19enable_sm80_to_sm89INS1_16FlashAttnBwdSm80INS1_25CollectiveMainloopBwdSm80ILi2ELi2EN4cute5tupleIJNS5_1CILi128EEES8_NS7_ILi64EEEEEENS_10bfloat16_tEfNS_4arch4Sm80ELb0ELb0ELb1ELb1ELb0ELb0ELb0ELb0ELi2ELi4ELi4ELi4ELb0EEENS1_24CollectiveEpilogueBwdGQAISA_fSD_Li256ELb1ELb0EEENS1_19SingleTileSchedulerILb1ELb0ELb0ELi128EEEEEEEEEvNT_6ParamsE$_ZN4cute3eso3ESOILb1ELb0EJNS_6LayoutINS_5tupleIJNS3_IJNS_1CILi8EEENS4_ILi1EEEEEENS4_ILi2EEEEEENS3_IJNS3_IJS6_NS4_ILi0EEEEEENS4_ILi8192EEEEEEEENS_10ViewEngineINS_8smem_ptrIPN7cutlass10bfloat16_tEEEEEEEC2ERKSE_RKSL_) ;  /* 0xfffddff000007944 */ /* 0x022fea0003c3ffff */
[----:B-1----:R1:W5:Y:S01]  /*2be10*/  LDL.64 R4, [R1+0x758] ;  /* 0x0007580001047983 */ /* 0x0023620000100a00 */
[----:B------:R-:W-:Y:S01]  /*2be20*/  IMAD.MOV.U32 R8, RZ, RZ, R48 ;  /* 0x000000ffff087224 */ /* 0x000fe200078e0030 */
[----:B------:R-:W-:Y:S02]  /*2be30*/  MOV R3, R49 ;  /* 0x0000003100037202 */ /* 0x000fe40000000f00 */
[----:B------:R-:W-:Y:S02]  /*2be40*/  MOV R6, 0x2be60 ;  /* 0x0002be6000067802 */ /* 0x000fe40000000f00 */
[----:B-1---5:R-:W-:Y:S05]  /*2be50*/  CALL.REL.NOINC `($_ZN7cutlass13device_kernelIN5flash19enable_sm80_to_sm89INS1_16FlashAttnBwdSm80INS1_25CollectiveMainloopBwdSm80ILi2ELi2EN4cute5tupleIJNS5_1CILi128EEES8_NS7_ILi64EEEEEENS_10bfloat16_tEfNS_4arch4Sm80ELb0ELb0ELb1ELb1ELb0ELb0ELb0ELb0ELi2ELi4ELi4ELi4ELb0EEENS1_24CollectiveEpilogueBwdGQAISA_fSD_Li256ELb1ELb0EEENS1_19SingleTileSchedulerILb1ELb0ELb0ELi128EEEEEEEEEvNT_6ParamsE$_ZN4cute3eso3ESOILb1ELb0EJNS_6LayoutINS_5tupleIJNS3_IJNS_1CILi8EEENS4_ILi1EEEEEENS4_ILi2EEEEEENS3_IJNS3_IJS6_NS4_ILi0EEEEEENS4_ILi64EEEEEEEENS_10ViewEngineIPN7cutlass10bfloat16_tEEEEEC2ERKSE_RKSJ_) ;  /* 0xfffddf1000007944 */ /* 0x022fea0003c3ffff */
[----:B-1----:R1:W5:Y:S01]  /*2be60*/  LDL.64 R2, [R1+0x758] ;  /* 0x0007580001027983 */ /* 0x0023620000100a00 */
[----:B------:R-:W-:Y:S02]  /*2be70*/  MOV R7, R5 ;  /* 0x0000000500077202 */ /* 0x000fe40000000f00 */
[----:B------:R-:W-:Y:S02]  /*2be80*/  MOV R6, 0x2bea0 ;  /* 0x0002bea000067802 */ /* 0x000fe40000000f00 */
[----:B-1---5:R-:W-:Y:S05]  /*2be90*/  CALL.REL.NOINC `($_ZN7cutlass13device_kernelIN5flash19enable_sm80_to_sm89INS1_16FlashAttnBwdSm80INS1_25CollectiveMainloopBwdSm80ILi2ELi2EN4cute5tupleIJNS5_1CILi128EEES8_NS7_ILi64EEEEEENS_10bfloat16_tEfNS_4arch4Sm80ELb0ELb0ELb1ELb1ELb0ELb0ELb0ELb0ELi2ELi4ELi4ELi4ELb0EEENS1_24CollectiveEpilogueBwdGQAISA_fSD_Li256ELb1ELb0EEENS1_19SingleTileSchedulerILb1ELb0ELb0ELi128EEEEEEEEEvNT_6ParamsE$_ZN4cute3eso3ESOILb1ELb0EJNS_6LayoutINS_5tupleIJNS3_IJNS_1CILi8EEENS4_ILi1EEEEEENS3_IJNS4_ILi2EEEEEEEEENS3_IJNS3_IJS6_NS4_ILi0EEEEEENS3_IJNS4_ILi8192EEEEEEEEEEENS_10ViewEngineINS_8smem_ptrIPN7cutlass10bfloat16_tEEEEEEEC2ERKSG_RKSN_) ;  /* 0xfffddcd000007944 */ /* 0x022fea0003c3ffff */
[----:B-1----:R1:W5:Y:S01]  /*2bea0*/  LDL.64 R4, [R1+0x758] ;  /* 0x0007580001047983 */ /* 0x0023620000100a00 */
[----:B------:R-:W-:Y:S02]  /*2beb0*/  MOV R8, R2 ;  /* 0x0000000200087202 */ /* 0x000fe40000000f00 */
[----:B------:R-:W-:-:S02]  /*2bec0*/  MOV R6, 0x2bee0 ;  /* 0x0002bee000067802 */ /* 0x000fc40000000f00 */
[----:B-1---5:R-:W-:Y:S05]  /*2bed0*/  CALL.REL.NOINC `($_ZN7cutlass13device_kernelIN5flash19enable_sm80_to_sm89INS1_16FlashAttnBwdSm80INS1_25CollectiveMainloopBwdSm80ILi2ELi2EN4cute5tupleIJNS5_1CILi128EEES8_NS7_ILi64EEEEEENS_10bfloat16_tEfNS_4arch4Sm80ELb0ELb0ELb1ELb1ELb0ELb0ELb0ELb0ELi2ELi4ELi4ELi4ELb0EEENS1_24CollectiveEpilogueBwdGQAISA_fSD_Li256ELb1ELb0EEENS1_19SingleTileSchedulerILb1ELb0ELb0ELi128EEEEEEEEEvNT_6ParamsE$_ZN4cute3eso3ESOILb1ELb0EJNS_6LayoutINS_5tupleIJNS3_IJNS_1CILi8EEENS4_ILi1EEEEEENS3_IJNS4_ILi2EEEEEEEEENS3_IJNS3_IJS6_NS4_ILi0EEEEEENS3_IJNS4_ILi64EEEEEEEEEEENS_10ViewEngineIPN7cutlass10bfloat16_tEEEEEC2ERKSG_RKSL_) ;  /* 0xfffddc4000007944 */ /* 0x022fea0003c3ffff */
[----:B-1----:R1:W5:Y:S01]  /*2bee0*/  LDL.64 R2, [R1+0x758] ;  /* 0x0007580001027983 */ /* 0x0023620000100a00 */
[----:B------:R-:W-:-:S03]  /*2bef0*/  MOV R8, 0x2bf10 ;  /* 0x0002bf1000087802 */ /* 0x000fc60000000f00 */
[----:B-1---5:R-:W-:Y:S05]  /*2bf00*/  CALL.REL.NOINC `($_ZN7cutlass13device_kernelIN5flash19enable_sm80_to_sm89INS1_16FlashAttnBwdSm80INS1_25CollectiveMainloopBwdSm80ILi2ELi2EN4cute5tupleIJNS5_1CILi128EEES8_NS7_ILi64EEEEEENS_10bfloat16_tEfNS_4arch4Sm80ELb0ELb0ELb1ELb1ELb0ELb0ELb0ELb0ELi2ELi4ELi4ELi4ELb0EEENS1_24CollectiveEpilogueBwdGQAISA_fSD_Li256ELb1ELb0EEENS1_19SingleTileSchedulerILb1ELb0ELb0ELi128EEEEEEEEEvNT_6ParamsE$_ZN4cute3eso3ESOILb1ELb0EJNS_6LayoutINS_5tupleIJNS3_IJNS3_IJNS_1CILi8EEENS4_ILi1EEEEEES6_EEENS3_IJNS3_IJS6_S6_EEENS4_ILi2EEEEEEEEENS3_IJNS3_IJNS3_IJS6_NS4_ILi0EEEEEESD_EEENS3_IJNS3_IJSD_SD_EEENS4_ILi64EEEEEEEEEEENS_10ViewEngineIPN7cutlass10bfloat16_tEEEEEC2ERKSK_RKSP_) ;  /* 0xfffdcdc000007944 */ /* 0x022fea0003c3ffff */
[----:B-1----:R1:W5:Y:S01]  /*2bf10*/  LDL.64 R2, [R1+0x758] ;  /* 0x0007580001027983 */ /* 0x0023620000100a00 */
[----:B------:R-:W-:-:S02]  /*2bf20*/  MOV R7, R5 ;  /* 0x0000000500077202 */ /* 0x000fc40000000f00 */
[----:B------:R-:W-:Y:S02]  /*2bf30*/  MOV R6, 0x2bf50 ;  /* 0x0002bf5000067802 */ /* 0x000fe40000000f00 */
[----:B-1---5:R-:W-:Y:S05]  /*2bf40*/  CALL.REL.NOINC `($_ZN7cutlass13device_kernelIN5flash19enable_sm80_to_sm89INS1_16FlashAttnBwdSm80INS1_25CollectiveMainloopBwdSm80ILi2ELi2EN4cute5tupleIJNS5_1CILi128EEES8_NS7_ILi64EEEEEENS_10bfloat16_tEfNS_4arch4Sm80ELb0ELb0ELb1ELb1ELb0ELb0ELb0ELb0ELi2ELi4ELi4ELi4ELb0EEENS1_24CollectiveEpilogueBwdGQAISA_fSD_Li256ELb1ELb0EEENS1_19SingleTileSchedulerILb1ELb0ELb0ELi128EEEEEEEEEvNT_6ParamsE$_ZN4cute3eso3ESOILb1ELb0EJNS_6LayoutINS_5tupleIJNS3_IJNS3_IJNS_1CILi8EEENS4_ILi1EEEEEES6_EEENS3_IJNS3_IJS6_S6_EEENS4_ILi2EEEEEEEEENS3_IJNS3_IJNS3_IJS6_NS4_ILi0EEEEEESD_EEENS3_IJNS3_IJSD_SD_EEENS4_ILi8192EEEEEEEEEEENS_10ViewEngineINS_8smem_ptrIPN7cutlass10bfloat16_tEEEEEEEC2ERKSK_RKSR_) ;  /* 0xfffdcdc000007944 */ /* 0x022fea0003c3ffff */
[----:B-1----:R1:W5:Y:S01]  /*2bf50*/  LDL.64 R4, [R1+0x758] ;  /* 0x0007580001047983 */ /* 0x0023620000100a00 */
[----:B------:R-:W-:Y:S02]  /*2bf60*/  MOV R8, R2 ;  /* 0x0000000200087202 */ /* 0x000fe40000000f00 */
[----:B------:R-:W-:Y:S02]  /*2bf70*/  MOV R6, 0x2bf90 ;  /* 0x0002bf9000067802 */ /* 0x000fe40000000f00 */
[----:B-1---5:R-:W-:Y:S05]  /*2bf80*/  CALL.REL.NOINC `($_ZN7cutlass13device_kernelIN5flash19enable_sm80_to_sm89INS1_16FlashAttnBwdSm80INS1_25CollectiveMainloopBwdSm80ILi2ELi2EN4cute5tupleIJNS5_1CILi128EEES8_NS7_ILi64EEEEEENS_10bfloat16_tEfNS_4arch4Sm80ELb0ELb0ELb1ELb1ELb0ELb0ELb0ELb0ELi2ELi4ELi4ELi4ELb0EEENS1_24CollectiveEpilogueBwdGQAISA_fSD_Li256ELb1ELb0EEENS1_19SingleTileSchedulerILb1ELb0ELb0ELi128EEEEEEEEEvNT_6ParamsE$_ZN4cute3eso3ESOILb1ELb0EJNS_6LayoutINS_5tupleIJNS3_IJNS_1CILi8EEENS4_ILi1EEEEEENS4_ILi2EEEEEENS3_IJNS3_IJS6_NS4_ILi0EEEEEENS4_ILi64EEEEEEEENS_10ViewEngineIPN7cutlass10bfloat16_tEEEEEC2ERKSE_RKSJ_) ;  /* 0xfffddde000007944 */ /* 0x022fea0003c3ffff */
[----:B------:R2:W5:Y:S01]  /*2bf90*/  LDL.64 R16, [R1+0x758] ;  /* 0x0007580001107983 */ /* 0x0005620000100a00 */
[----:B-1----:R-:W-:Y:S01]  /*2bfa0*/  IMAD.MOV.U32 R2, RZ, RZ, R4 ;  /* 0x000000ffff027224 */ /* 0x002fe200078e0004 */
[----:B------:R-:W-:Y:S01]  /*2bfb0*/  MOV R3, R5 ;  /* 0x0000000500037202 */ /* 0x000fe20000000f00 */
[----:B------:R-:W-:Y:S01]  /*2bfc0*/  IMAD.MOV.U32 R9, RZ, RZ, R23 ;  /* 0x000000ffff097224 */ /* 0x000fe200078e0017 */
[----:B------:R-:W-:Y:S02]  /*2bfd0*/  MOV R8, 0x2bff0 ;  /* 0x0002bff000087802 */ /* 0x000fe40000000f00 */
[----:B--2--5:R-:W-:Y:S05]  /*2bfe0*/  CALL.REL.NOINC `($_ZN7cutlass13device_kernelIN5flash19enable_sm80_to_sm89INS1_16FlashAttnBwdSm80INS1_25CollectiveMainloopBwdSm80ILi2ELi2EN4cute5tupleIJNS5_1CILi128EEES8_NS7_ILi64EEEEEENS_10bfloat16_tEfNS_4arch4Sm80ELb0ELb0ELb1ELb1ELb0ELb0ELb0ELb0ELi2ELi4ELi4ELi4ELb0EEENS1_24CollectiveEpilogueBwdGQAISA_fSD_Li256ELb1ELb0EEENS1_19SingleTileSchedulerILb1ELb0ELb0ELi128EEEEEEEEEvNT_6ParamsE$_ZN4cute8smem_ptrIPN7cutlass10bfloat16_tEECI1NS_12iter_adaptorIS3_S4_EEES3_) ;  /* 0xfffdedc000007944 */ /* 0x024fea0003c3ffff */
[----:B-1----:R1:W5:Y:S01]  /*2bff0*/  LDL.64 R2, [R1+0x758] ;  /* 0x0007580001027983 */ /* 0x0023620000100a00 */
[----:B------:R-:W-:-:S03]  /*2c000*/  MOV R6, 0x2c020 ;  /* 0x0002c02000067802 */ /* 0x000fc60000000f00 */
[----:B-1---5:R-:W-:Y:S05]  /*2c010*/  CALL.REL.NOINC `($_ZN7cutlass13device_kernelIN5flash19enable_sm80_to_sm89INS1_16FlashAttnBwdSm80INS1_25CollectiveMainloopBwdSm80ILi2ELi2EN4cute5tupleIJNS5_1CILi128EEES8_NS7_ILi64EEEEEENS_10bfloat16_tEfNS_4arch4Sm80ELb0ELb0ELb1ELb1ELb0ELb0ELb0ELb0ELi2ELi4ELi4ELi4ELb0EEENS1_24CollectiveEpilogueBwdGQAISA_fSD_Li256ELb1ELb0EEENS1_19SingleTileSchedulerILb1ELb0ELb0ELi128EEEEEEEEEvNT_6ParamsE$_ZN4cute3eso3ESOILb1ELb0EJNS_6LayoutINS_5tupleIJNS3_IJNS_1CILi8EEENS4_ILi1EEEEEENS4_ILi2EEEEEENS3_IJNS3_IJS6_NS4_ILi0EEEEEENS4_ILi8192EEEEEEEENS_10ViewEngineINS_8smem_ptrIPN7cutlass10bfloat16_tEEEEEEEC2ERKSE_RKSL_) ;  /* 0xfffddde000007944 */ /* 0x022fea0003c3ffff */
        /* <DEDUP_REMOVED lines=127> */
[----:B-1----:R-:W-:Y:S05]  /*2c810*/  CALL.REL.NOINC `($_ZN7cutlass13device_kernelIN5flash19enable_sm80_to_sm89INS1_16FlashAttnBwdSm80INS1_25CollectiveMainloopBwdSm80ILi2ELi2EN4cute5tupleIJNS5_1CILi128EEES8_NS7_ILi64EEEEEENS_10bfloat16_tEfNS_4arch4Sm80ELb0ELb0ELb1ELb1ELb0ELb0ELb0ELb0ELi2ELi4ELi4ELi4ELb0EEENS1_24CollectiveEpilogueBwdGQAISA_fSD_Li256ELb1ELb0EEENS1_19SingleTileSchedulerILb1ELb0ELb0ELi128EEEEEEEEEvNT_6ParamsE$_ZZN4cute5sliceINS_5tupleIJNS_10UnderscoreES2_NS_1CILi0EEEEEENS1_IJNS1_IJNS3_ILi1EEES4_EEEiNS3_ILi1024EEEEEEEEDaRKT_RKT0_ENKUlRKT_RKT0_E_clIS2_iEEDaSI_SL_) ;  /* 0xfffdfdb000007944 */ /* 0x002fea0003c3ffff */
[----:B------:R-:W-:Y:S02]  /*2c820*/  MOV R4, 0x2c840 ;  /* 0x0002c84000047802 */ /* 0x000fe40000000f00 */
[----:B-1---5:R-:W-:Y:S05]  /*2c830*/  CALL.REL.NOINC `($_ZN7cutlass13device_kernelIN5flash19enable_sm80_to_sm89INS1_16FlashAttnBwdSm80INS1_25CollectiveMainloopBwdSm80ILi2ELi2EN4cute5tupleIJNS5_1CILi128EEES8_NS7_ILi64EEEEEENS_10bfloat16_tEfNS_4arch4Sm80ELb0ELb0ELb1ELb1ELb0ELb0ELb0ELb0ELi2ELi4ELi4ELi4ELb0EEENS1_24CollectiveEpilogueBwdGQAISA_fSD_Li256ELb1ELb0EEENS1_19SingleTileSchedulerILb1ELb0ELb0ELi128EEEEEEEEEvNT_6ParamsE$_ZZN4cute12filter_tupleINS_5tupleIJNS_10UnderscoreES2_NS_1CILi0EEEEEENS1_IJNS1_IJNS3_ILi1EEES4_EEEiNS3_ILi1024EEEEEEZNS_5sliceIS5_S9_EEDaRKT_RKT0_EUlRKT_RKT0_E_EEDaSD_SG_OT1_ENKUlDpSJ_E_clIJNS1_IJS7_EEENS1_IJiEEENS1_IJEEEEEEDaSQ_) ;  /* 0xfffde9c000007944 */ /* 0x022fea0003c3ffff */
[----:B------:R-:W-:Y:S02]  /*2c840*/  MOV R64, R23 ;  /* 0x0000001700407202 */ /* 0x000fe40000000f00 */
[----:B------:R-:W-:-:S02]  /*2c850*/  MOV R6, 0x2c870 ;  /* 0x0002c87000067802 */ /* 0x000fc40000000f00 */
[----:B-1---5:R-:W-:Y:S05]  /*2c860*/  CALL.REL.NOINC `($_ZN7cutlass13device_kernelIN5flash19enable_sm80_to_sm89INS1_16FlashAttnBwdSm80INS1_25CollectiveMainloopBwdSm80ILi2ELi2EN4cute5tupleIJNS5_1CILi128EEES8_NS7_ILi64EEEEEENS_10bfloat16_tEfNS_4arch4Sm80ELb0ELb0ELb1ELb1ELb0ELb0ELb0ELb0ELi2ELi4ELi4ELi4ELb0EEENS1_24CollectiveEpilogueBwdGQAISA_fSD_Li256ELb1ELb0EEENS1_19SingleTileSchedulerILb1ELb0ELb0ELi128EEEEEEEEEvNT_6ParamsE$_ZN4cute5tupleIJNS0_IJNS0_IJNS_1CILi8EEENS1_ILi1EEEEEENS1_ILi2EEEEEENS0_IJNS0_IJS3_NS1_ILi0EEEEEEiEEEEEC2ERKS6_RKS9_) ;  /* 0xfffddd7000007944 */ /* 0x022fea0003c3ffff */
[----:B-1----:R1:W5:Y:S01]  /*2c870*/  LDL R3, [R1+0x758] ;  /* 0x0007580001037983 */ /* 0x0023620000100800 */
[----:B------:R-:W-:-:S02]  /*2c880*/  MOV R64, R23 ;  /* 0x0000001700407202 */ /* 0x000fc40000000f00 */
[----:B------:R-:W-:Y:S02]  /*2c890*/  MOV R6, 0x2c8b0 ;  /* 0x0002c8b000067802 */ /* 0x000fe40000000f00 */
[----:B-1---5:R-:W-:Y:S05]  /*2c8a0*/  CALL.REL.NOINC `($_ZN7cutlass13device_kernelIN5flash19enable_sm80_to_sm89INS1_16FlashAttnBwdSm80INS1_25CollectiveMainloopBwdSm80ILi2ELi2EN4cute5tupleIJNS5_1CILi128EEES8_NS7_ILi64EEEEEENS_10bfloat16_tEfNS_4arch4Sm80ELb0ELb0ELb1ELb1ELb0ELb0ELb0ELb0ELi2ELi4ELi4ELi4ELb0EEENS1_24CollectiveEpilogueBwdGQAISA_fSD_Li256ELb1ELb0EEENS1_19SingleTileSchedulerILb1ELb0ELb0ELi128EEEEEEEEEvNT_6ParamsE$_ZN4cute3eso3ESOILb0ELb1EJNS_6LayoutINS_5tupleIJNS3_IJNS_1CILi8EEENS4_ILi1EEEEEENS4_ILi2EEEEEENS3_IJNS3_IJS6_NS4_ILi0EEEEEEiEEEEESA_EEC2ERKSD_RKSA_) ;  /* 0xfffda5e000007944 */ /* 0x022fea0003c3ffff */
[----:B------:R2:W5:Y:S01]  /*2c8b0*/  LDL R4, [R1+0x758] ;  /* 0x0007580001047983 */ /* 0x0005620000100800 */
[----:B------:R-:W-:Y:S01]  /*2c8c0*/  IMAD.MOV.U32 R9, RZ, RZ, R23 ;  /* 0x000000ffff097224 */ /* 0x000fe200078e0017 */
[----:B-1----:R-:W-:Y:S01]  /*2c8d0*/  MOV R2, R52 ;  /* 0x0000003400027202 */ /* 0x002fe20000000f00 */
[----:B------:R-:W-:Y:S01]  /*2c8e0*/  IMAD.MOV.U32 R3, RZ, RZ, R53 ;  /* 0x000000ffff037224 */ /* 0x000fe200078e0035 */
[----:B------:R-:W-:Y:S02]  /*2c8f0*/  MOV R8, 0x2c910 ;  /* 0x0002c91000087802 */ /* 0x000fe40000000f00 */
[----:B--2--5:R-:W-:Y:S05]  /*2c900*/  CALL.REL.NOINC `($_ZN7cutlass13device_kernelIN5flash19enable_sm80_to_sm89INS1_16FlashAttnBwdSm80INS1_25CollectiveMainloopBwdSm80ILi2ELi2EN4cute5tupleIJNS5_1CILi128EEES8_NS7_ILi64EEEEEENS_10bfloat16_tEfNS_4arch4Sm80ELb0ELb0ELb1ELb1ELb0ELb0ELb0ELb0ELi2ELi4ELi4ELi4ELb0EEENS1_24CollectiveEpilogueBwdGQAISA_fSD_Li256ELb1ELb0EEENS1_19SingleTileSchedulerILb1ELb0ELb0ELi128EEEEEEEEEvNT_6ParamsE$_ZN4cute8smem_ptrIPN7cutlass10bfloat16_tEECI1NS_12iter_adaptorIS3_S4_EEES3_) ;  /* 0xfffde4a000007944 */ /* 0x024fea0003c3ffff */
[----:B-1----:R-:W2:Y:S01]  /*2c910*/  LDL.64 R2, [R1+0x758] ;  /* 0x0007580001027983 */ /* 0x002ea20000100a00 */
[----:B------:R-:W-:Y:S01]  /*2c920*/  IMAD.MOV.U32 R6, RZ, RZ, R4 ;  /* 0x000000ffff067224 */ /* 0x000fe200078e0004 */
[----:B------:R-:W-:Y:S01]  /*2c930*/  MOV R64, R23 ;  /* 0x0000001700407202 */ /* 0x000fe20000000f00 */
[----:B------:R-:W-:Y:S01]  /*2c940*/  IMAD.MOV.U32 R56, RZ, RZ, R22 ;  /* 0x000000ffff387224 */ /* 0x000fe200078e0016 */
[----:B------:R-:W-:Y:S01]  /*2c950*/  MOV R4, 0x2c980 ;  /* 0x0002c98000047802 */ /* 0x000fe20000000f00 */
[----:B--2---:R1:W-:Y:S04]  /*2c960*/  STL.64 [R1+0x770], R2 ;  /* 0x0007700201007387 */ /* 0x0043e80000100a00 */
[----:B-1----:R-:W-:Y:S05]  /*2c970*/  CALL.REL.NOINC `($_ZN7cutlass13device_kernelIN5flash19enable_sm80_to_sm89INS1_16FlashAttnBwdSm80INS1_25CollectiveMainloopBwdSm80ILi2ELi2EN4cute5tupleIJNS5_1CILi128EEES8_NS7_ILi64EEEEEENS_10bfloat16_tEfNS_4arch4Sm80ELb0ELb0ELb1ELb1ELb0ELb0ELb0ELb0ELi2ELi4ELi4ELi4ELb0EEENS1_24CollectiveEpilogueBwdGQAISA_fSD_Li256ELb1ELb0EEENS1_19SingleTileSchedulerILb1ELb0ELb0ELi128EEEEEEEEEvNT_6ParamsE$_ZN4cute3eso3ESOILb0ELb0EJNS_6LayoutINS_5tupleIJNS3_IJNS_1CILi8EEENS4_ILi1EEEEEENS4_ILi2EEEEEENS3_IJNS3_IJS6_NS4_ILi0EEEEEEiEEEEENS_10ViewEngineINS_8smem_ptrIPN7cutlass10bfloat16_tEEEEEEEC2ERKSD_RKSK_) ;  /* 0xfffd98e000007944 */ /* 0x002fea0003c3ffff */
[----:B-1----:R1:W5:Y:S04]  /*2c980*/  LDL R8, [R1+0x758] ;  /* 0x0007580001087983 */ /* 0x0023680000100800 */
[----:B------:R1:W5:Y:S01]  /*2c990*/  LDL.64 R12, [R1+0x760] ;  /* 0x00076000010c7983 */ /* 0x0003620000100a00 */
[----:B------:R-:W-:Y:S01]  /*2c9a0*/  IMAD.MOV.U32 R64, RZ, RZ, R23 ;  /* 0x000000ffff407224 */ /* 0x000fe200078e0017 */
[----:B------:R-:W-:Y:S01]  /*2c9b0*/  MOV R10, R46 ;  /* 0x0000002e000a7202 */ /* 0x000fe20000000f00 */
[----:B------:R-:W-:Y:S01]  /*2c9c0*/  IMAD.MOV.U32 R11, RZ, RZ, R47 ;  /* 0x000000ffff0b7224 */ /* 0x000fe200078e002f */
[----:B------:R-:W-:-:S02]  /*2c9d0*/  MOV R6, 0x2c9f0 ;  /* 0x0002c9f000067802 */ /* 0x000fc40000000f00 */
[----:B-1---5:R-:W-:Y:S05]  /*2c9e0*/  CALL.REL.NOINC `($_ZN7cutlass13device_kernelIN5flash19enable_sm80_to_sm89INS1_16FlashAttnBwdSm80INS1_25CollectiveMainloopBwdSm80ILi2ELi2EN4cute5tupleIJNS5_1CILi128EEES8_NS7_ILi64EEEEEENS_10bfloat16_tEfNS_4arch4Sm80ELb0ELb0ELb1ELb1ELb0ELb0ELb0ELb0ELi2ELi4ELi4ELi4ELb0EEENS1_24CollectiveEpilogueBwdGQAISA_fSD_Li256ELb1ELb0EEENS1_19SingleTileSchedulerILb1ELb0ELb0ELi128EEEEEEEEEvNT_6ParamsE$_ZN4cute3eso3ESOILb1ELb0EJNS_6LayoutINS_5tupleIJNS3_IJNS3_IJNS_1CILi4EEENS4_ILi2EEEEEENS4_ILi1EEEEEES6_EEENS3_IJNS3_IJNS3_IJS8_NS4_ILi32EEEEEENS4_ILi0EEEEEENS4_ILi64EEEEEEEENS_10ViewEngineIPN7cutlass10bfloat16_tEEEEEC2ERKSH_RKSM_) ;  /* 0xfffdc17000007944 */ /* 0x022fea0003c3ffff */
[----:B------:R2:W5:Y:S01]  /*2c9f0*/  LDL.64 R4, [R1+0x758] ;  /* 0x0007580001047983 */ /* 0x0005620000100a00 */
[----:B------:R-:W-:-:S02]  /*2ca00*/  MOV R3, R8 ;  /* 0x0000000800037202 */ /* 0x000fc40000000f00 */
[----:B------:R-:W-:Y:S02]  /*2ca10*/  MOV R6, 0x2ca30 ;  /* 0x0002ca3000067802 */ /* 0x000fe40000000f00 */
[----:B-12--5:R-:W-:Y:S05]  /*2ca20*/  CALL.REL.NOINC `($_ZN7cutlass13device_kernelIN5flash19enable_sm80_to_sm89INS1_16FlashAttnBwdSm80INS1_25CollectiveMainloopBwdSm80ILi2ELi2EN4cute5tupleIJNS5_1CILi128EEES8_NS7_ILi64EEEEEENS_10bfloat16_tEfNS_4arch4Sm80ELb0ELb0ELb1ELb1ELb0ELb0ELb0ELb0ELi2ELi4ELi4ELi4ELb0EEENS1_24CollectiveEpilogueBwdGQAISA_fSD_Li256ELb1ELb0EEENS1_19SingleTileSchedulerILb1ELb0ELb0ELi128EEEEEEEEEvNT_6ParamsE$_ZZN4cute4takeILi1ELi2ENS_5tupleIJNS1_IJNS_1CILi1EEENS2_ILi0EEEEEEiEEEEEDaRKT1_ENKUlDpRKT_E_clIJiEEEDaSD_) ;  /* 0xfffdf90000007944 */ /* 0x026fea0003c3ffff */
[----:B------:R-:W-:Y:S02]  /*2ca30*/  MOV R64, R23 ;  /* 0x0000001700407202 */ /* 0x000fe40000000f00 */
[----:B------:R-:W-:Y:S02]  /*2ca40*/  MOV R6, 0x2ca60 ;  /* 0x0002ca6000067802 */ /* 0x000fe40000000f00 */
[----:B-1---5:R-:W-:Y:S05]  /*2ca50*/  CALL.REL.NOINC `($_ZN7cutlass13device_kernelIN5flash19enable_sm80_to_sm89INS1_16FlashAttnBwdSm80INS1_25CollectiveMainloopBwdSm80ILi2ELi2EN4cute5tupleIJNS5_1CILi128EEES8_NS7_ILi64EEEEEENS_10bfloat16_tEfNS_4arch4Sm80ELb0ELb0ELb1ELb1ELb0ELb0ELb0ELb0ELi2ELi4ELi4ELi4ELb0EEENS1_24CollectiveEpilogueBwdGQAISA_fSD_Li256ELb1ELb0EEENS1_19SingleTileSchedulerILb1ELb0ELb0ELi128EEEEEEEEEvNT_6ParamsE$_ZN4cute3eso3ESOILb1ELb0EJNS_5tupleIJNS_1CILi1EEENS3_ILi0EEEEEENS2_IJiEEEEEC2ERKS6_RKS7_) ;  /* 0xfffdb9f000007944 */ /* 0x022fea0003c3ffff */
[----:B-1----:R1:W5:Y:S01]  /*2ca60*/  LDL R3, [R1+0x758] ;  /* 0x0007580001037983 */ /* 0x0023620000100800 */
[----:B------:R-:W-:Y:S02]  /*2ca70*/  MOV R64, R23 ;  /* 0x0000001700407202 */ /* 0x000fe40000000f00 */
[----:B------:R-:W-:Y:S02]  /*2ca80*/  MOV R6, 0x2caa0 ;  /* 0x0002caa000067802 */ /* 0x000fe40000000f00 */
[----:B-1---5:R-:W-:Y:S05]  /*2ca90*/  CALL.REL.NOINC `($_ZN7cutlass13device_kernelIN5flash19enable_sm80_to_sm89INS1_16FlashAttnBwdSm80INS1_25CollectiveMainloopBwdSm80ILi2ELi2EN4cute5tupleIJNS5_1CILi128EEES8_NS7_ILi64EEEEEENS_10bfloat16_tEfNS_4arch4Sm80ELb0ELb0ELb1ELb1ELb0ELb0ELb0ELb0ELi2ELi4ELi4ELi4ELb0EEENS1_24CollectiveEpilogueBwdGQAISA_fSD_Li256ELb1ELb0EEENS1_19SingleTileSchedulerILb1ELb0ELb0ELi128EEEEEEEEEvNT_6ParamsE$_ZN4cute5tupleIJNS0_IJNS0_IJNS_1CILi8EEENS1_ILi1EEEEEENS0_IJNS1_ILi2EEEEEEEEENS0_IJNS0_IJS3_NS1_ILi0EEEEEENS0_IJiEEEEEEEEC2ERKS7_RKSB_) ;  /* 0xfffddb0000007944 */ /* 0x022fea0003c3ffff */
[----:B------:R2:W5:Y:S01]  /*2caa0*/  LDL R8, [R1+0x758] ;  /* 0x0007580001087983 */ /* 0x0005620000100800 */
[----:B------:R-:W-:Y:S01]  /*2cab0*/  IMAD.MOV.U32 R64, RZ, RZ, R23 ;  /* 0x000000ffff407224 */ /* 0x000fe200078e0017 */
[----:B------:R-:W-:Y:S02]  /*2cac0*/  MOV R56, R22 ;  /* 0x0000001600387202 */ /* 0x000fe40000000f00 */
[----:B------:R2:W-:Y:S01]  /*2cad0*/  STL.64 [R1+0x770], R12 ;  /* 0x0007700c01007387 */ /* 0x0005e20000100a00 */
[----:B------:R-:W-:-:S03]  /*2cae0*/  MOV R6, 0x2cb00 ;  /* 0x0002cb0000067802 */ /* 0x000fc60000000f00 */
[----:B-12--5:R-:W-:Y:S05]  /*2caf0*/  CALL.REL.NOINC `($_ZN7cutlass13device_kernelIN5flash19enable_sm80_to_sm89INS1_16FlashAttnBwdSm80INS1_25CollectiveMainloopBwdSm80ILi2ELi2EN4cute5tupleIJNS5_1CILi128EEES8_NS7_ILi64EEEEEENS_10bfloat16_tEfNS_4arch4Sm80ELb0ELb0ELb1ELb1ELb0ELb0ELb0ELb0ELi2ELi4ELi4ELi4ELb0EEENS1_24CollectiveEpilogueBwdGQAISA_fSD_Li256ELb1ELb0EEENS1_19SingleTileSchedulerILb1ELb0ELb0ELi128EEEEEEEEEvNT_6ParamsE$_ZN4cute3eso3ESOILb0ELb0EJNS_6LayoutINS_5tupleIJNS3_IJNS_1CILi8EEENS4_ILi1EEEEEENS3_IJNS4_ILi2EEEEEEEEENS3_IJNS3_IJS6_NS4_ILi0EEEEEENS3_IJiEEEEEEEENS_10ViewEngineINS_8smem_ptrIPN7cutlass10bfloat16_tEEEEEEEC2ERKSF_RKSM_) ;  /* 0xfffd96f000007944 */ /* 0x026fea0003c3ffff */
[----:B-1----:R1:W5:Y:S04]  /*2cb00*/  LDL R8, [R1+0x758] ;  /* 0x0007580001087983 */ /* 0x0023680000100800 */
[----:B------:R1:W5:Y:S01]  /*2cb10*/  LDL.64 R16, [R1+0x760] ;  /* 0x0007600001107983 */ /* 0x0003620000100a00 */
[----:B------:R-:W-:-:S02]  /*2cb20*/  MOV R64, R23 ;  /* 0x0000001700407202 */ /* 0x000fc40000000f00 */
[----:B------:R-:W-:Y:S02]  /*2cb30*/  MOV R6, 0x2cb50 ;  /* 0x0002cb5000067802 */ /* 0x000fe40000000f00 */
[----:B-1---5:R-:W-:Y:S05]  /*2cb40*/  CALL.REL.NOINC `($_ZN7cutlass13device_kernelIN5flash19enable_sm80_to_sm89INS1_16FlashAttnBwdSm80INS1_25CollectiveMainloopBwdSm80ILi2ELi2EN4cute5tupleIJNS5_1CILi128EEES8_NS7_ILi64EEEEEENS_10bfloat16_tEfNS_4arch4Sm80ELb0ELb0ELb1ELb1ELb0ELb0ELb0ELb0ELi2ELi4ELi4ELi4ELb0EEENS1_24CollectiveEpilogueBwdGQAISA_fSD_Li256ELb1ELb0EEENS1_19SingleTileSchedulerILb1ELb0ELb0ELi128EEEEEEEEEvNT_6ParamsE$_ZN4cute3eso3ESOILb1ELb0EJNS_6LayoutINS_5tupleIJNS3_IJNS3_IJNS_1CILi4EEENS4_ILi2EEEEEENS4_ILi1EEEEEENS3_IJS6_EEEEEENS3_IJNS3_IJNS3_IJS8_NS4_ILi32EEEEEENS4_ILi0EEEEEENS3_IJNS4_ILi64EEEEEEEEEEENS_10ViewEngineIPN7cutlass10bfloat16_tEEEEEC2ERKSJ_RKSO_) ;  /* 0xfffdbfd000007944 */ /* 0x022fea0003c3ffff */
[----:B-1----:R1:W5:Y:S01]  /*2cb50*/  LDL.64 R2, [R1+0x758] ;  /* 0x0007580001027983 */ /* 0x0023620000100a00 */
[----:B------:R-:W-:Y:S02]  /*2cb60*/  MOV R64, R23 ;  /* 0x0000001700407202 */ /* 0x000fe40000000f00 */
[----:B------:R-:W-:Y:S02]  /*2cb70*/  MOV R6, 0x2cb90 ;  /* 0x0002cb9000067802 */ /* 0x000fe40000000f00 */
[----:B-1---5:R-:W-:Y:S05]  /*2cb80*/  CALL.REL.NOINC `($_ZN7cutlass13device_kernelIN5flash19enable_sm80_to_sm89INS1_16FlashAttnBwdSm80INS1_25CollectiveMainloopBwdSm80ILi2ELi2EN4cute5tupleIJNS5_1CILi128EEES8_NS7_ILi64EEEEEENS_10bfloat16_tEfNS_4arch4Sm80ELb0ELb0ELb1ELb1ELb0ELb0ELb0ELb0ELi2ELi4ELi4ELi4ELb0EEENS1_24CollectiveEpilogueBwdGQAISA_fSD_Li256ELb1ELb0EEENS1_19SingleTileSchedulerILb1ELb0ELb0ELi128EEEEEEEEEvNT_6ParamsE$_ZN4cute3eso3ESOILb1ELb0EJNS_6LayoutINS_5tupleIJNS3_IJNS3_IJNS3_IJNS_1CILi4EEENS4_ILi2EEEEEENS4_ILi1EEEEEES8_EEENS3_IJNS3_IJNS3_IJS8_S8_EEES8_EEES6_EEEEEENS3_IJNS3_IJNS3_IJNS3_IJS8_NS4_ILi32EEEEEENS4_ILi0EEEEEESH_EEENS3_IJNS3_IJNS3_IJSH_SH_EEESH_EEENS4_ILi64EEEEEEEEEEENS_10ViewEngineIPN7cutlass10bfloat16_tEEEEEC2ERKSP_RKSU_) ;  /* 0xfffdbe7000007944 */ /* 0x022fea0003c3ffff */
[----:B------:R2:W5:Y:S01]  /*2cb90*/  LDL.64 R10, [R1+0x758] ;  /* 0x00075800010a7983 */ /* 0x0005620000100a00 */
[----:B-1----:R-:W-:Y:S01]  /*2cba0*/  IMAD.MOV.U32 R3, RZ, RZ, R8 ;  /* 0x000000ffff037224 */ /* 0x002fe200078e0008 */
[----:B------:R-:W-:Y:S02]  /*2cbb0*/  MOV R64, R23 ;  /* 0x0000001700407202 */ /* 0x000fe40000000f00 */
[----:B------:R-:W-:Y:S02]  /*2cbc0*/  MOV R4, 0x2cbe0 ;  /* 0x0002cbe000047802 */ /* 0x000fe40000000f00 */
[----:B--2--5:R-:W-:Y:S05]  /*2cbd0*/  CALL.REL.NOINC `($_ZN7cutlass13device_kernelIN5flash19enable_sm80_to_sm89INS1_16FlashAttnBwdSm80INS1_25CollectiveMainloopBwdSm80ILi2ELi2EN4cute5tupleIJNS5_1CILi128EEES8_NS7_ILi64EEEEEENS_10bfloat16_tEfNS_4arch4Sm80ELb0ELb0ELb1ELb1ELb0ELb0ELb0ELb0ELi2ELi4ELi4ELi4ELb0EEENS1_24CollectiveEpilogueBwdGQAISA_fSD_Li256ELb1ELb0EEENS1_19SingleTileSchedulerILb1ELb0ELb0ELi128EEEEEEEEEvNT_6ParamsE$_ZN4cute5tupleIJNS0_IJNS_1CILi2EEEEEENS0_IJiEEEEEC2ERKS3_RKS4_) ;  /* 0xfffddc4000007944 */ /* 0x024fea0003c3ffff */
[----:B-1----:R-:W2:Y:S01]  /*2cbe0*/  LDL R3, [R1+0x758] ;  /* 0x0007580001037983 */ /* 0x002ea20000100800 */
[----:B------:R-:W-:Y:S02]  /*2cbf0*/  MOV R2, R54 ;  /* 0x0000003600027202 */ /* 0x000fe40000000f00 */
[----:B------:R-:W-:Y:S01]  /*2cc00*/  MOV R12, 0x2cc30 ;  /* 0x0002cc30000c7802 */ /* 0x000fe20000000f00 */
[----:B--2---:R1:W-:Y:S04]  /*2cc10*/  STL [R14], R3 ;  /* 0x000000030e007387 */ /* 0x0043e80000100800 */
[----:B-1----:R-:W-:Y:S05]  /*2cc20*/  CALL.REL.NOINC `($_ZN7cutlass13device_kernelIN5flash19enable_sm80_to_sm89INS1_16FlashAttnBwdSm80INS1_25CollectiveMainloopBwdSm80ILi2ELi2EN4cute5tupleIJNS5_1CILi128EEES8_NS7_ILi64EEEEEENS_10bfloat16_tEfNS_4arch4Sm80ELb0ELb0ELb1ELb1ELb0ELb0ELb0ELb0ELi2ELi4ELi4ELi4ELb0EEENS1_24CollectiveEpilogueBwdGQAISA_fSD_Li256ELb1ELb0EEENS1_19SingleTileSchedulerILb1ELb0ELb0ELi128EEEEEEEEEvNT_6ParamsE$_ZZN4cute14logical_divideINS_5tupleIJNS1_IJNS_1CILi8EEENS2_ILi1EEEEEENS1_IJNS2_ILi2EEEEEEEEENS1_IJNS1_IJS4_NS2_ILi0EEEEEENS1_IJiEEEEEENS1_IJS5_NS_6LayoutIS4_S9_EEEEEEEDaRKNSD_IT_T0_EERKT1_ENKUlRKT_RKT0_E_clINSD_IS7_SB_EESE_EEDaSQ_ST_) ;  /* 0xfffdf23000007944 */ /* 0x002fea0003c3ffff */
[----:B------:R-:W-:Y:S02]  /*2cc30*/  MOV R64, R23 ;  /* 0x0000001700407202 */ /* 0x000fe40000000f00 */
[----:B------:R-:W-:-:S02]  /*2cc40*/  MOV R4, 0x2cc60 ;  /* 0x0002cc6000047802 */ /* 0x000fc40000000f00 */
[----:B-1---5:R-:W-:Y:S05]  /*2cc50*/  CALL.REL.NOINC `($_ZN7cutlass13device_kernelIN5flash19enable_sm80_to_sm89INS1_16FlashAttnBwdSm80INS1_25CollectiveMainloopBwdSm80ILi2ELi2EN4cute5tupleIJNS5_1CILi128EEES8_NS7_ILi64EEEEEENS_10bfloat16_tEfNS_4arch4Sm80ELb0ELb0ELb1ELb1ELb0ELb0ELb0ELb0ELi2ELi4ELi4ELi4ELb0EEENS1_24CollectiveEpilogueBwdGQAISA_fSD_Li256ELb1ELb0EEENS1_19SingleTileSchedulerILb1ELb0ELb0ELi128EEEEEEEEEvNT_6ParamsE$_ZN4cute3eso3ESOILb1ELb0EJNS_5tupleIJNS2_IJNS_1CILi1EEENS3_ILi0EEEEEENS2_IJS5_S5_EEEEEENS2_IJS5_iEEEEEC2ERKS8_RKS9_) ;  /* 0xfffdb32000007944 */ /* 0x022fea0003c3ffff */
[----:B-1----:R1:W5:Y:S01]  /*2cc60*/  LDL R3, [R1+0x758] ;  /* 0x0007580001037983 */ /* 0x0023620000100800 */
[----:B------:R-:W-:-:S02]  /*2cc70*/  MOV R64, R23 ;  /* 0x0000001700407202 */ /* 0x000fc40000000f00 */
[----:B------:R-:W-:Y:S02]  /*2cc80*/  MOV R4, 0x2cca0 ;  /* 0x0002cca000047802 */ /* 0x000fe40000000f00 */
[----:B-1---5:R-:W-:Y:S05]  /*2cc90*/  CALL.REL.NOINC `($_ZN7cutlass13device_kernelIN5flash19enable_sm80_to_sm89INS1_16FlashAttnBwdSm80INS1_25CollectiveMainloopBwdSm80ILi2ELi2EN4cute5tupleIJNS5_1CILi128EEES8_NS7_ILi64EEEEEENS_10bfloat16_tEfNS_4arch4Sm80ELb0ELb0ELb1ELb1ELb0ELb0ELb0ELb0ELi2ELi4ELi4ELi4ELb0EEENS1_24CollectiveEpilogueBwdGQAISA_fSD_Li256ELb1ELb0EEENS1_19SingleTileSchedulerILb1ELb0ELb0ELi128EEEEEEEEEvNT_6ParamsE$_ZN4cute5tupleIJNS0_IJNS0_IJNS0_IJNS_1CILi8EEENS1_ILi1EEEEEENS0_IJS3_S3_EEEEEENS0_IJS3_NS1_ILi2EEEEEEEEENS0_IJNS0_IJNS0_IJS3_NS1_ILi0EEEEEENS0_IJSA_SA_EEEEEENS0_IJSA_iEEEEEEEEC2ERKS9_RKSF_) ;  /* 0xfffdd6d000007944 */ /* 0x022fea0003c3ffff */
[----:B-1----:R1:W5:Y:S01]  /*2cca0*/  LDL R3, [R1+0x758] ;  /* 0x0007580001037983 */ /* 0x0023620000100800 */
[----:B------:R-:W-:Y:S02]  /*2ccb0*/  MOV R64, R23 ;  /* 0x0000001700407202 */ /* 0x000fe40000000f00 */
[----:B------:R-:W-:Y:S02]  /*2ccc0*/  MOV R4, 0x2cce0 ;  /* 0x0002cce000047802 */ /* 0x000fe40000000f00 */
[----:B-1---5:R-:W-:Y:S05]  /*2ccd0*/  CALL.REL.NOINC `($_ZN7cutlass13device_kernelIN5flash19enable_sm80_to_sm89INS1_16FlashAttnBwdSm80INS1_25CollectiveMainloopBwdSm80ILi2ELi2EN4cute5tupleIJNS5_1CILi128EEES8_NS7_ILi64EEEEEENS_10bfloat16_tEfNS_4arch4Sm80ELb0ELb0ELb1ELb1ELb0ELb0ELb0ELb0ELi2ELi4ELi4ELi4ELb0EEENS1_24CollectiveEpilogueBwdGQAISA_fSD_Li256ELb1ELb0EEENS1_19SingleTileSchedulerILb1ELb0ELb0ELi128EEEEEEEEEvNT_6ParamsE$_ZN4cute3eso3ESOILb1ELb0EJNS_5tupleIJNS2_IJNS_1CILi1EEENS3_ILi0EEEEEENS2_IJS5_S5_EEEEEENS2_IJS5_iEEEEEC2ERKS8_RKS9_) ;  /* 0xfffdb2a000007944 */ /* 0x022fea0003c3ffff */
[----:B-1----:R1:W5:Y:S01]  /*2cce0*/  LDL R3, [R1+0x758] ;  /* 0x0007580001037983 */ /* 0x0023620000100800 */
[----:B------:R-:W-:Y:S02]  /*2ccf0*/  MOV R64, R23 ;  /* 0x0000001700407202 */ /* 0x000fe40000000f00 */
[----:B------:R-:W-:Y:S02]  /*2cd00*/  MOV R4, 0x2cd20 ;  /* 0x0002cd2000047802 */ /* 0x000fe40000000f00 */
[----:B-1---5:R-:W-:Y:S05]  /*2cd10*/  CALL.REL.NOINC `($_ZN7cutlass13device_kernelIN5flash19enable_sm80_to_sm89INS1_16FlashAttnBwdSm80INS1_25CollectiveMainloopBwdSm80ILi2ELi2EN4cute5tupleIJNS5_1CILi128EEES8_NS7_ILi64EEEEEENS_10bfloat16_tEfNS_4arch4Sm80ELb0ELb0ELb1ELb1ELb0ELb0ELb0ELb0ELi2ELi4ELi4ELi4ELb0EEENS1_24CollectiveEpilogueBwdGQAISA_fSD_Li256ELb1ELb0EEENS1_19SingleTileSchedulerILb1ELb0ELb0ELi128EEEEEEEEEvNT_6ParamsE$_ZN4cute3eso3ESOILb1ELb0EJNS_5tupleIJNS_1CILi0EEES4_EEEiEEC2ERKS5_RKi) ;  /* 0xfffdb65000007944 */ /* 0x022fea0003c3ffff */
[----:B-1----:R1:W5:Y:S01]  /*2cd20*/  LDL R3, [R1+0x758] ;  /* 0x0007580001037983 */ /* 0x0023620000100800 */
[----:B------:R-:W-:Y:S02]  /*2cd30*/  MOV R64, R23 ;  /* 0x0000001700407202 */ /* 0x000fe40000000f00 */
[----:B------:R-:W-:Y:S02]  /*2cd40*/  MOV R4, 0x2cd60 ;  /* 0x0002cd6000047802 */ /* 0x000fe40000000f00 */
[----:B-1---5:R-:W-:Y:S05]  /*2cd50*/  CALL.REL.NOINC `($_ZN7cutlass13device_kernelIN5flash19enable_sm80_to_sm89INS1_16FlashAttnBwdSm80INS1_25CollectiveMainloopBwdSm80ILi2ELi2EN4cute5tupleIJNS5_1CILi128EEES8_NS7_ILi64EEEEEENS_10bfloat16_tEfNS_4arch4Sm80ELb0ELb0ELb1ELb1ELb0ELb0ELb0ELb0ELi2ELi4ELi4ELi4ELb0EEENS1_24CollectiveEpilogueBwdGQAISA_fSD_Li256ELb1ELb0EEENS1_19SingleTileSchedulerILb1ELb0ELb0ELi128EEEEEEEEEvNT_6ParamsE$_ZN4cute3eso3ESOILb1ELb0EJNS_5tupleIJNS2_IJNS_1CILi1EEENS3_ILi0EEEEEES5_EEENS2_IJNS2_IJS5_S5_EEEiEEEEEC2ERKS7_RKS9_) ;  /* 0xfffdb26000007944 */ /* 0x022fea0003c3ffff */
[----:B-1----:R1:W5:Y:S01]  /*2cd60*/  LDL R3, [R1+0x758] ;  /* 0x0007580001037983 */ /* 0x0023620000100800 */
[----:B------:R-:W-:-:S02]  /*2cd70*/  MOV R64, R23 ;  /* 0x0000001700407202 */ /* 0x000fc40000000f00 */
[----:B------:R-:W-:Y:S02]  /*2cd80*/  MOV R4, 0x2cda0 ;  /* 0x0002cda000047802 */ /* 0x000fe40000000f00 */
[----:B-1---5:R-:W-:Y:S05]  /*2cd90*/  CALL.REL.NOINC `($_ZN7cutlass13device_kernelIN5flash19enable_sm80_to_sm89INS1_16FlashAttnBwdSm80INS1_25CollectiveMainloopBwdSm80ILi2ELi2EN4cute5tupleIJNS5_1CILi128EEES8_NS7_ILi64EEEEEENS_10bfloat16_tEfNS_4arch4Sm80ELb0ELb0ELb1ELb1ELb0ELb0ELb0ELb0ELi2ELi4ELi4ELi4ELb0EEENS1_24CollectiveEpilogueBwdGQAISA_fSD_Li256ELb1ELb0EEENS1_19SingleTileSchedulerILb1ELb0ELb0ELi128EEEEEEEEEvNT_6ParamsE$_ZN4cute5tupleIJNS0_IJNS0_IJNS0_IJNS_1CILi8EEENS1_ILi1EEEEEES3_EEENS0_IJNS0_IJS3_S3_EEENS1_ILi2EEEEEEEEENS0_IJNS0_IJNS0_IJS3_NS1_ILi0EEEEEESA_EEENS0_IJNS0_IJSA_SA_EEEiEEEEEEEEC2ERKS9_RKSF_) ;  /* 0xfffdd61000007944 */ /* 0x022fea0003c3ffff */
[----:B------:R2:W5:Y:S01]  /*2cda0*/  LDL R6, [R1+0x758] ;  /* 0x0007580001067983 */ /* 0x0005620000100800 */
[----:B------:R-:W-:Y:S01]  /*2cdb0*/  IMAD.MOV.U32 R64, RZ, RZ, R23 ;  /* 0x000000ffff407224 */ /* 0x000fe200078e0017 */
[----:B------:R-:W-:Y:S02]  /*2cdc0*/  MOV R56, R22 ;  /* 0x0000001600387202 */ /* 0x000fe40000000f00 */
[----:B------:R2:W-:Y:S01]  /*2cdd0*/  STL.64 [R1+0x770], R16 ;  /* 0x0007701001007387 */ /* 0x0005e20000100a00 */
[----:B------:R-:W-:-:S03]  /*2cde0*/  MOV R4, 0x2ce00 ;  /* 0x0002ce0000047802 */ /* 0x000fc60000000f00 */
[----:B-12--5:R-:W-:Y:S05]  /*2cdf0*/  CALL.REL.NOINC `($_ZN7cutlass13device_kernelIN5flash19enable_sm80_to_sm89INS1_16FlashAttnBwdSm80INS1_25CollectiveMainloopBwdSm80ILi2ELi2EN4cute5tupleIJNS5_1CILi128EEES8_NS7_ILi64EEEEEENS_10bfloat16_tEfNS_4arch4Sm80ELb0ELb0ELb1ELb1ELb0ELb0ELb0ELb0ELi2ELi4ELi4ELi4ELb0EEENS1_24CollectiveEpilogueBwdGQAISA_fSD_Li256ELb1ELb0EEENS1_19SingleTileSchedulerILb1ELb0ELb0ELi128EEEEEEEEEvNT_6ParamsE$_ZN4cute3eso3ESOILb0ELb0EJNS_6LayoutINS_5tupleIJNS3_IJNS3_IJNS_1CILi8EEENS4_ILi1EEEEEES6_EEENS3_IJNS3_IJS6_S6_EEENS4_ILi2EEEEEEEEENS3_IJNS3_IJNS3_IJS6_NS4_ILi0EEEEEESD_EEENS3_IJNS3_IJSD_SD_EEEiEEEEEEEENS_10ViewEngineINS_8smem_ptrIPN7cutlass10bfloat16_tEEEEEEEC2ERKSJ_RKSQ_) ;  /* 0xfffd8e5000007944 */ /* 0x026fea0003c3ffff */
[----:B-1----:R1:W5:Y:S04]  /*2ce00*/  LDL R8, [R1+0x758] ;  /* 0x0007580001087983 */ /* 0x0023680000100800 */
[----:B------:R1:W5:Y:S01]  /*2ce10*/  LDL.64 R4, [R1+0x760] ;  /* 0x0007600001047983 */ /* 0x0003620000100a00 */
[----:B------:R-:W-:-:S02]  /*2ce20*/  MOV R64, R23 ;  /* 0x0000001700407202 */ /* 0x000fc40000000f00 */
[----:B------:R-:W-:Y:S02]  /*2ce30*/  MOV R6, 0x2ce50 ;  /* 0x0002ce5000067802 */ /* 0x000fe40000000f00 */
[----:B-1---5:R-:W-:Y:S05]  /*2ce40*/  CALL.REL.NOINC `($_ZN7cutlass13device_kernelIN5flash19enable_sm80_to_sm89INS1_16FlashAttnBwdSm80INS1_25CollectiveMainloopBwdSm80ILi2ELi2EN4cute5tupleIJNS5_1CILi128EEES8_NS7_ILi64EEEEEENS_10bfloat16_tEfNS_4arch4Sm80ELb0ELb0ELb1ELb1ELb0ELb0ELb0ELb0ELi2ELi4ELi4ELi4ELb0EEENS1_24CollectiveEpilogueBwdGQAISA_fSD_Li256ELb1ELb0EEENS1_19SingleTileSchedulerILb1ELb0ELb0ELi128EEEEEEEEEvNT_6ParamsE$_ZN4cute3eso3ESOILb1ELb0EJNS_6LayoutINS_5tupleIJNS3_IJNS3_IJNS_1CILi4EEENS4_ILi2EEEEEENS4_ILi1EEEEEES6_EEENS3_IJNS3_IJNS3_IJS8_NS4_ILi32EEEEEENS4_ILi0EEEEEENS4_ILi64EEEEEEEENS_10ViewEngineIPN7cutlass10bfloat16_tEEEEEC2ERKSH_RKSM_) ;  /* 0xfffdbd1000007944 */ /* 0x022fea0003c3ffff */
[----:B------:R2:W5:Y:S01]  /*2ce50*/  LDL.64 R14, [R1+0x758] ;  /* 0x00075800010e7983 */ /* 0x0005620000100a00 */
[----:B------:R-:W-:Y:S02]  /*2ce60*/  MOV R3, R8 ;  /* 0x0000000800037202 */ /* 0x000fe40000000f00 */
[----:B------:R-:W-:Y:S02]  /*2ce70*/  MOV R6, 0x2ce90 ;  /* 0x0002ce9000067802 */ /* 0x000fe40000000f00 */
[----:B-12--5:R-:W-:Y:S05]  /*2ce80*/  CALL.REL.NOINC `($_ZN7cutlass13device_kernelIN5flash19enable_sm80_to_sm89INS1_16FlashAttnBwdSm80INS1_25CollectiveMainloopBwdSm80ILi2ELi2EN4cute5tupleIJNS5_1CILi128EEES8_NS7_ILi64EEEEEENS_10bfloat16_tEfNS_4arch4Sm80ELb0ELb0ELb1ELb1ELb0ELb0ELb0ELb0ELi2ELi4ELi4ELi4ELb0EEENS1_24CollectiveEpilogueBwdGQAISA_fSD_Li256ELb1ELb0EEENS1_19SingleTileSchedulerILb1ELb0ELb0ELi128EEEEEEEEEvNT_6ParamsE$_ZZN4cute5sliceINS_5tupleIJNS1_IJNS_10UnderscoreENS_1CILi0EEEEEENS1_IJS4_S2_EEEEEENS1_IJNS1_IJNS1_IJNS3_ILi1EEES4_EEES4_EEENS1_IJNS1_IJS4_S4_EEEiEEEEEEEEDaRKT_RKT0_ENKUlRKT_RKT0_E_clIS6_SC_EEDaSM_SP_) ;  /* 0xfffdf6d000007944 */ /* 0x026fea0003c3ffff */
[----:B------:R-:W-:Y:S02]  /*2ce90*/  MOV R8, 0x2ceb0 ;  /* 0x0002ceb000087802 */ /* 0x000fe40000000f00 */
[----:B-1----:R-:W-:Y:S05]  /*2cea0*/  CALL.REL.NOINC `($_ZN7cutlass13device_kernelIN5flash19enable_sm80_to_sm89INS1_16FlashAttnBwdSm80INS1_25CollectiveMainloopBwdSm80ILi2ELi2EN4cute5tupleIJNS5_1CILi128EEES8_NS7_ILi64EEEEEENS_10bfloat16_tEfNS_4arch4Sm80ELb0ELb0ELb1ELb1ELb0ELb0ELb0ELb0ELi2ELi4ELi4ELi4ELb0EEENS1_24CollectiveEpilogueBwdGQAISA_fSD_Li256ELb1ELb0EEENS1_19SingleTileSchedulerILb1ELb0ELb0ELi128EEEEEEEEEvNT_6ParamsE$_ZZN4cute12filter_tupleINS_5tupleIJNS1_IJNS_10UnderscoreENS_1CILi0EEEEEENS1_IJS4_S2_EEEEEENS1_IJNS1_IJNS1_IJNS3_ILi1EEES4_EEES4_EEENS1_IJNS1_IJS4_S4_EEEiEEEEEEZNS_5sliceIS7_SD_EEDaRKT_RKT0_EUlRKT_RKT0_E_EEDaSH_SK_OT1_ENKUlDpSN_E_clIJNS1_IJS9_EEENS1_IJiEEEEEEDaSU_) ;  /* 0xfffde09000007944 */ /* 0x002fea0003c3ffff */
[----:B------:R-:W-:Y:S02]  /*2ceb0*/  MOV R64, R23 ;  /* 0x0000001700407202 */ /* 0x000fe40000000f00 */
[----:B------:R-:W-:Y:S02]  /*2cec0*/  MOV R6, 0x2cee0 ;  /* 0x0002cee000067802 */ /* 0x000fe40000000f00 */
[----:B-1---5:R-:W-:Y:S05]  /*2ced0*/  CALL.REL.NOINC `($_ZN7cutlass13device_kernelIN5flash19enable_sm80_to_sm89INS1_16FlashAttnBwdSm80INS1_25CollectiveMainloopBwdSm80ILi2ELi2EN4cute5tupleIJNS5_1CILi128EEES8_NS7_ILi64EEEEEENS_10bfloat16_tEfNS_4arch4Sm80ELb0ELb0ELb1ELb1ELb0ELb0ELb0ELb0ELi2ELi4ELi4ELi4ELb0EEENS1_24CollectiveEpilogueBwdGQAISA_fSD_Li256ELb1ELb0EEENS1_19SingleTileSchedulerILb1ELb0ELb0ELi128EEEEEEEEEvNT_6ParamsE$_ZN4cute5tupleIJNS0_IJNS0_IJNS_1CILi8EEENS1_ILi1EEEEEENS1_ILi2EEEEEENS0_IJNS0_IJS3_NS1_ILi0EEEEEEiEEEEEC2ERKS6_RKS9_) ;  /* 0xfffdd70000007944 */ /* 0x022fea0003c3ffff */
[----:B-1----:R1:W5:Y:S01]  /*2cee0*/  LDL R3, [R1+0x758] ;  /* 0x0007580001037983 */ /* 0x0023620000100800 */
[----:B------:R-:W-:Y:S02]  /*2cef0*/  MOV R64, R23 ;  /* 0x0000001700407202 */ /* 0x000fe40000000f00 */
[----:B------:R-:W-:Y:S02]  /*2cf00*/  MOV R6, 0x2cf20 ;  /* 0x0002cf2000067802 */ /* 0x000fe40000000f00 */
[----:B-1---5:R-:W-:Y:S05]  /*2cf10*/  CALL.REL.NOINC `($_ZN7cutlass13device_kernelIN5flash19enable_sm80_to_sm89INS1_16FlashAttnBwdSm80INS1_25CollectiveMainloopBwdSm80ILi2ELi2EN4cute5tupleIJNS5_1CILi128EEES8_NS7_ILi64EEEEEENS_10bfloat16_tEfNS_4arch4Sm80ELb0ELb0ELb1ELb1ELb0ELb0ELb0ELb0ELi2ELi4ELi4ELi4ELb0EEENS1_24CollectiveEpilogueBwdGQAISA_fSD_Li256ELb1ELb0EEENS1_19SingleTileSchedulerILb1ELb0ELb0ELi128EEEEEEEEEvNT_6ParamsE$_ZN4cute3eso3ESOILb0ELb1EJNS_6LayoutINS_5tupleIJNS3_IJNS_1CILi8EEENS4_ILi1EEEEEENS4_ILi2EEEEEENS3_IJNS3_IJS6_NS4_ILi0EEEEEEiEEEEESA_EEC2ERKSD_RKSA_) ;  /* 0xfffd9f7000007944 */ /* 0x022fea0003c3ffff */
[----:B------:R2:W5:Y:S01]  /*2cf20*/  LDL R7, [R1+0x758] ;  /* 0x0007580001077983 */ /* 0x0005620000100800 */
[----:B-1----:R-:W-:Y:S01]  /*2cf30*/  IMAD.MOV.U32 R2, RZ, RZ, R4 ;  /* 0x000000ffff027224 */ /* 0x002fe200078e0004 */
[----:B------:R-:W-:Y:S01]  /*2cf40*/  MOV R3, R5 ;  /* 0x0000000500037202 */ /* 0x000fe20000000f00 */
[----:B------:R-:W-:Y:S01]  /*2cf50*/  IMAD.MOV.U32 R9, RZ, RZ, R23 ;  /* 0x000000ffff097224 */ /* 0x000fe200078e0017 */
[----:B------:R-:W-:-:S02]  /*2cf60*/  MOV R8, 0x2cf80 ;  /* 0x0002cf8000087802 */ /* 0x000fc40000000f00 */
        /* <DEDUP_REMOVED lines=8> */
[----:B------:R2:W5:Y:S04]  /*2cff0*/  LDL R16, [R1+0x758] ;  /* 0x0007580001107983 */ /* 0x0005680000100800 */
[----:B------:R2:W5:Y:S01]  /*2d000*/  LDL.64 R56, [R1+0x760] ;  /* 0x0007600001387983 */ /* 0x0005620000100a00 */
[----:B------:R-:W-:Y:S01]  /*2d010*/  IMAD.MOV.U32 R2, RZ, RZ, R23 ;  /* 0x000000ffff027224 */ /* 0x000fe200078e0017 */
[----:B-1----:R-:W-:-:S02]  /*2d020*/  MOV R3, RZ ;  /* 0x000000ff00037202 */ /* 0x002fc40000000f00 */
[----:B------:R-:W-:Y:S02]  /*2d030*/  MOV R10, 0x2d050 ;  /* 0x0002d050000a7802 */ /* 0x000fe40000000f00 */
[----:B--2--5:R-:W-:Y:S05]  /*2d040*/  CALL.REL.NOINC `($_ZN7cutlass13device_kernelIN5flash19enable_sm80_to_sm89INS1_16FlashAttnBwdSm80INS1_25CollectiveMainloopBwdSm80ILi2ELi2EN4cute5tupleIJNS5_1CILi128EEES8_NS7_ILi64EEEEEENS_10bfloat16_tEfNS_4arch4Sm80ELb0ELb0ELb1ELb1ELb0ELb0ELb0ELb0ELi2ELi4ELi4ELi4ELb0EEENS1_24CollectiveEpilogueBwdGQAISA_fSD_Li256ELb1ELb0EEENS1_19SingleTileSchedulerILb1ELb0ELb0ELi128EEEEEEEEEvNT_6ParamsE$_ZN4cute3eso3ESOILb1ELb0EJNS_10UnderscoreEiEEC2ERKS2_RKi) ;  /* 0xfffda15000007944 */ /* 0x024fea0003c3ffff */
[----:B-1----:R-:W2:Y:S01]  /*2d050*/  LDL R3, [R1+0x758] ;  /* 0x0007580001037983 */ /* 0x002ea20000100800 */
[----:B------:R-:W-:Y:S02]  /*2d060*/  MOV R2, R23 ;  /* 0x0000001700027202 */ /* 0x000fe40000000f00 */
[----:B------:R-:W-:Y:S01]  /*2d070*/  MOV R6, 0x2d0a0 ;  /* 0x0002d0a000067802 */ /* 0x000fe20000000f00 */
[----:B--2---:R-:W-:Y:S02]  /*2d080*/  IMAD R3, R16, R3, RZ ;  /* 0x0000000310037224 */ /* 0x004fe400078e02ff */
        /* <DEDUP_REMOVED lines=19> */
[----:B------:R-:W-:Y:S05]  /*2d1c0*/  CALL.REL.NOINC `($_ZN7cutlass13device_kernelIN5flash19enable_sm80_to_sm89INS1_16FlashAttnBwdSm80INS1_25CollectiveMainloopBwdSm80ILi2ELi2EN4cute5tupleIJNS5_1CILi128EEES8_NS7_ILi64EEEEEENS_10bfloat16_tEfNS_4arch4Sm80ELb0ELb0ELb1ELb1ELb0ELb0ELb0ELb0ELi2ELi4ELi4ELi4ELb0EEENS1_24CollectiveEpilogueBwdGQAISA_fSD_Li256ELb1ELb0EEENS1_19SingleTileSchedulerILb1ELb0ELb0ELi128EEEEEEEEEvNT_6ParamsE$_ZN4cute3eso3ESOILb1ELb0EJNS_6LayoutINS_5tupleIJNS3_IJNS3_IJNS_1CILi4EEENS4_ILi2EEEEEENS4_ILi1EEEEEEEEENS3_IJNS3_IJNS3_IJS8_NS4_ILi32EEEEEENS4_ILi0EEEEEEEEEEEiEEC2ERKSG_RKi) ;  /* 0xfffdb91000007944 */ /* 0x000fea0003c3ffff */
[----:B-1----:R-:W2:Y:S01]  /*2d1d0*/  LDL R3, [R1+0x758] ;  /* 0x0007580001037983 */ /* 0x002ea20000100800 */
[----:B------:R-:W-:Y:S02]  /*2d1e0*/  MOV R64, R23 ;  /* 0x0000001700407202 */ /* 0x000fe40000000f00 */
[----:B------:R-:W-:Y:S01]  /*2d1f0*/  MOV R6, 0x2d230 ;  /* 0x0002d23000067802 */ /* 0x000fe20000000f00 */
[----:B--2---:R-:W-:-:S05]  /*2d200*/  IMAD.WIDE R2, R3, 0x2, R14 ;  /* 0x0000000203027825 */ /* 0x004fca00078e020e */
[----:B------:R-:W-:Y:S02]  /*2d210*/  MOV R8, R2 ;  /* 0x0000000200087202 */ /* 0x000fe40000000f00 */
[----:B------:R-:W-:Y:S05]  /*2d220*/  CALL.REL.NOINC `($_ZN7cutlass13device_kernelIN5flash19enable_sm80_to_sm89INS1_16FlashAttnBwdSm80INS1_25CollectiveMainloopBwdSm80ILi2ELi2EN4cute5tupleIJNS5_1CILi128EEES8_NS7_ILi64EEEEEENS_10bfloat16_tEfNS_4arch4Sm80ELb0ELb0ELb1ELb1ELb0ELb0ELb0ELb0ELi2ELi4ELi4ELi4ELb0EEENS1_24CollectiveEpilogueBwdGQAISA_fSD_Li256ELb1ELb0EEENS1_19SingleTileSchedulerILb1ELb0ELb0ELi128EEEEEEEEEvNT_6ParamsE$_ZN4cute3eso3ESOILb1ELb0EJNS_6LayoutINS_5tupleIJNS3_IJNS3_IJNS_1CILi4EEENS4_ILi2EEEEEENS4_ILi1EEEEEEEEENS3_IJNS3_IJNS3_IJS8_NS4_ILi32EEEEEENS4_ILi0EEEEEEEEEEENS_10ViewEngineIPN7cutlass10bfloat16_tEEEEEC2ERKSG_RKSL_) ;  /* 0xfffdb86000007944 */ /* 0x000fea0003c3ffff */
        /* <DEDUP_REMOVED lines=17> */
[----:B--2--5:R-:W-:Y:S05]  /*2d340*/  CALL.REL.NOINC `($_ZN7cutlass13device_kernelIN5flash19enable_sm80_to_sm89INS1_16FlashAttnBwdSm80INS1_25CollectiveMainloopBwdSm80ILi2ELi2EN4cute5tupleIJNS5_1CILi128EEES8_NS7_ILi64EEEEEENS_10bfloat16_tEfNS_4arch4Sm80ELb0ELb0ELb1ELb1ELb0ELb0ELb0ELb0ELi2ELi4ELi4ELi4ELb0EEENS1_24CollectiveEpilogueBwdGQAISA_fSD_Li256ELb1ELb0EEENS1_19SingleTileSchedulerILb1ELb0ELb0ELi128EEEEEEEEEvNT_6ParamsE$_ZN4cute3eso3ESOILb1ELb0EJNS_6LayoutINS_5tupleIJNS3_IJNS3_IJNS_1CILi2EEES5_EEENS4_ILi1EEEEEEEEENS3_IJNS3_IJNS3_IJS7_NS4_ILi16EEEEEENS4_ILi0EEEEEEEEEEENS_10ViewEngineIPjEEEEC2ERKSF_RKSI_) ;  /* 0xfffdb6f000007944 */ /* 0x024fea0003c3ffff */
        /* <DEDUP_REMOVED lines=15> */
[----:B------:R-:W-:-:S02]  /*2d440*/  MOV R2, R23 ;  /* 0x0000001700027202 */ /* 0x000fc40000000f00 */
        /* <DEDUP_REMOVED lines=14> */
[----:B------:R-:W-:-:S02]  /*2d530*/  MOV R3, 0x1 ;  /* 0x0000000100037802 */ /* 0x000fc40000000f00 */
        /* <DEDUP_REMOVED lines=46> */
[----:B------:R-:W-:-:S02]  /*2d820*/  MOV R4, 0x2d850 ;  /* 0x0002d85000047802 */ /* 0x000fc40000000f00 */
[----:B--2---:R-:W-:Y:S02]  /*2d830*/  SHF.L.U32 R3, R3, 0xa, RZ ;  /* 0x0000000a03037819 */ /* 0x004fe400000006ff */
[----:B------:R-:W-:Y:S05]  /*2d840*/  CALL.REL.NOINC `($_ZN7cutlass13device_kernelIN5flash19enable_sm80_to_sm89INS1_16FlashAttnBwdSm80INS1_25CollectiveMainloopBwdSm80ILi2ELi2EN4cute5tupleIJNS5_1CILi128EEES8_NS7_ILi64EEEEEENS_10bfloat16_tEfNS_4arch4Sm80ELb0ELb0ELb1ELb1ELb0ELb0ELb0ELb0ELi2ELi4ELi4ELi4ELb0EEENS1_24CollectiveEpilogueBwdGQAISA_fSD_Li256ELb1ELb0EEENS1_19SingleTileSchedulerILb1ELb0ELb0ELi128EEEEEEEEEvNT_6ParamsE$_ZN4cute3eso3ESOILb1ELb0EJNS_6LayoutINS_5tupleIJNS3_IJNS_1CILi8EEENS4_ILi1EEEEEENS4_ILi2EEEEEENS3_IJNS3_IJS6_NS4_ILi0EEEEEENS4_ILi8192EEEEEEEEiEEC2ERKSE_RKi) ;  /* 0xfffdc5f000007944 */ /* 0x000fea0003c3ffff */
[----:B------:R-:W-:Y:S01]  /*2d850*/  ULDC.64 UR4, c[0x0][0x118] ;  /* 0x0000460000047ab9 */ /* 0x000fe20000000a00 */
[----:B-1----:R-:W2:Y:S04]  /*2d860*/  LDL R2, [R1+0x758] ;  /* 0x0007580001027983 */ /* 0x002ea80000100800 */
[----:B------:R-:W2:Y:S01]  /*2d870*/  LD.E.64 R4, [R50.64] ;  /* 0x0000000432047980 */ /* 0x000ea2000c101b00 */
[----:B------:R-:W-:Y:S02]  /*2d880*/  MOV R9, R23 ;  /* 0x0000001700097202 */ /* 0x000fe40000000f00 */
[----:B------:R-:W-:Y:S01]  /*2d890*/  MOV R8, 0x2d8c0 ;  /* 0x0002d8c000087802 */ /* 0x000fe20000000f00 */
[----:B--2---:R-:W-:-:S04]  /*2d8a0*/  IMAD.WIDE R2, R2, 0x2, R4 ;  /* 0x0000000202027825 */ /* 0x004fc800078e0204 */
[----:B------:R-:W-:Y:S05]  /*2d8b0*/  CALL.REL.NOINC `($_ZN7cutlass13device_kernelIN5flash19enable_sm80_to_sm89INS1_16FlashAttnBwdSm80INS1_25CollectiveMainloopBwdSm80ILi2ELi2EN4cute5tupleIJNS5_1CILi128EEES8_NS7_ILi64EEEEEENS_10bfloat16_tEfNS_4arch4Sm80ELb0ELb0ELb1ELb1ELb0ELb0ELb0ELb0ELi2ELi4ELi4ELi4ELb0EEENS1_24CollectiveEpilogueBwdGQAISA_fSD_Li256ELb1ELb0EEENS1_19SingleTileSchedulerILb1ELb0ELb0ELi128EEEEEEEEEvNT_6ParamsE$_ZN4cute8smem_ptrIPN7cutlass10bfloat16_tEECI1NS_12iter_adaptorIS3_S4_EEES3_) ;  /* 0xfffdd4f000007944 */ /* 0x000fea0003c3ffff */
[----:B-1----:R1:W5:Y:S01]  /*2d8c0*/  LDL.64 R2, [R1+0x758] ;  /* 0x0007580001027983 */ /* 0x0023620000100a00 */
[----:B------:R-:W-:-:S03]  /*2d8d0*/  MOV R6, 0x2d8f0 ;  /* 0x0002d8f000067802 */ /* 0x000fc60000000f00 */
[----:B-1---5:R-:W-:Y:S05]  /*2d8e0*/  CALL.REL.NOINC `($_ZN7cutlass13device_kernelIN5flash19enable_sm80_to_sm89INS1_16FlashAttnBwdSm80INS1_25CollectiveMainloopBwdSm80ILi2ELi2EN4cute5tupleIJNS5_1CILi128EEES8_NS7_ILi64EEEEEENS_10bfloat16_tEfNS_4arch4Sm80ELb0ELb0ELb1ELb1ELb0ELb0ELb0ELb0ELi2ELi4ELi4ELi4ELb0EEENS1_24CollectiveEpilogueBwdGQAISA_fSD_Li256ELb1ELb0EEENS1_19SingleTileSchedulerILb1ELb0ELb0ELi128EEEEEEEEEvNT_6ParamsE$_ZN4cute3eso3ESOILb1ELb0EJNS_6LayoutINS_5tupleIJNS3_IJNS_1CILi8EEENS4_ILi1EEEEEENS4_ILi2EEEEEENS3_IJNS3_IJS6_NS4_ILi0EEEEEENS4_ILi8192EEEEEEEENS_10ViewEngineINS_8smem_ptrIPN7cutlass10bfloat16_tEEEEEEEC2ERKSE_RKSL_) ;  /* 0xfffdc51000007944 */ /* 0x022fea0003c3ffff */
        /* <DEDUP_REMOVED lines=8> */
[----:B------:R-:W-:Y:S05]  /*2d970*/  CALL.REL.NOINC `($_ZN7cutlass13device_kernelIN5flash19enable_sm80_to_sm89INS1_16FlashAttnBwdSm80INS1_25CollectiveMainloopBwdSm80ILi2ELi2EN4cute5tupleIJNS5_1CILi128EEES8_NS7_ILi64EEEEEENS_10bfloat16_tEfNS_4arch4Sm80ELb0ELb0ELb1ELb1ELb0ELb0ELb0ELb0ELi2ELi4ELi4ELi4ELb0EEENS1_24CollectiveEpilogueBwdGQAISA_fSD_Li256ELb1ELb0EEENS1_19SingleTileSchedulerILb1ELb0ELb0ELi128EEEEEEEEEvNT_6ParamsE$_ZN4cute3eso3ESOILb1ELb0EJNS_6LayoutINS_5tupleIJNS3_IJNS_1CILi8EEENS4_ILi1EEEEEENS4_ILi2EEEEEENS3_IJNS3_IJS6_NS4_ILi0EEEEEENS4_ILi64EEEEEEEEiEEC2ERKSE_RKi) ;  /* 0xfffdc44000007944 */ /* 0x000fea0003c3ffff */
[----:B-1----:R-:W2:Y:S01]  /*2d980*/  LDL R3, [R1+0x758] ;  /* 0x0007580001037983 */ /* 0x002ea20000100800 */
[----:B------:R-:W-:Y:S01]  /*2d990*/  MOV R6, 0x2d9d0 ;  /* 0x0002d9d000067802 */ /* 0x000fe20000000f00 */
[----:B--2---:R-:W-:-:S05]  /*2d9a0*/  IMAD.WIDE R2, R3, 0x2, R48 ;  /* 0x0000000203027825 */ /* 0x004fca00078e0230 */
[----:B------:R-:W-:Y:S02]  /*2d9b0*/  MOV R8, R2 ;  /* 0x0000000200087202 */ /* 0x000fe40000000f00 */
[----:B------:R-:W-:Y:S05]  /*2d9c0*/  CALL.REL.NOINC `($_ZN7cutlass13device_kernelIN5flash19enable_sm80_to_sm89INS1_16FlashAttnBwdSm80INS1_25CollectiveMainloopBwdSm80ILi2ELi2EN4cute5tupleIJNS5_1CILi128EEES8_NS7_ILi64EEEEEENS_10bfloat16_tEfNS_4arch4Sm80ELb0ELb0ELb1ELb1ELb0ELb0ELb0ELb0ELi2ELi4ELi4ELi4ELb0EEENS1_24CollectiveEpilogueBwdGQAISA_fSD_Li256ELb1ELb0EEENS1_19SingleTileSchedulerILb1ELb0ELb0ELi128EEEEEEEEEvNT_6ParamsE$_ZN4cute3eso3ESOILb1ELb0EJNS_6LayoutINS_5tupleIJNS3_IJNS_1CILi8EEENS4_ILi1EEEEEENS4_ILi2EEEEEENS3_IJNS3_IJS6_NS4_ILi0EEEEEENS4_ILi64EEEEEEEENS_10ViewEngineIPN7cutlass10bfloat16_tEEEEEC2ERKSE_RKSJ_) ;  /* 0xfffdc3a000007944 */ /* 0x000fea0003c3ffff */
[----:B-1----:R1:W5:Y:S01]  /*2d9d0*/  LDL.64 R2, [R1+0x758] ;  /* 0x0007580001027983 */ /* 0x0023620000100a00 */
[----:B------:R-:W-:Y:S02]  /*2d9e0*/  MOV R7, R5 ;  /* 0x0000000500077202 */ /* 0x000fe40000000f00 */
[----:B------:R-:W-:Y:S02]  /*2d9f0*/  MOV R6, 0x2da10 ;  /* 0x0002da1000067802 */ /* 0x000fe40000000f00 */
[----:B-1---5:R-:W-:Y:S05]  /*2da00*/  CALL.REL.NOINC `($_ZN7cutlass13device_kernelIN5flash19enable_sm80_to_sm89INS1_16FlashAttnBwdSm80INS1_25CollectiveMainloopBwdSm80ILi2ELi2EN4cute5tupleIJNS5_1CILi128EEES8_NS7_ILi64EEEEEENS_10bfloat16_tEfNS_4arch4Sm80ELb0ELb0ELb1ELb1ELb0ELb0ELb0ELb0ELi2ELi4ELi4ELi4ELb0EEENS1_24CollectiveEpilogueBwdGQAISA_fSD_Li256ELb1ELb0EEENS1_19SingleTileSchedulerILb1ELb0ELb0ELi128EEEEEEEEEvNT_6ParamsE$_ZN4cute3eso3ESOILb1ELb0EJNS_6LayoutINS_5tupleIJNS3_IJNS_1CILi8EEENS4_ILi1EEEEEENS3_IJNS4_ILi2EEEEEEEEENS3_IJNS3_IJS6_NS4_ILi0EEEEEENS3_IJNS4_ILi8192EEEEEEEEEEENS_10ViewEngineINS_8smem_ptrIPN7cutlass10bfloat16_tEEEEEEEC2ERKSG_RKSN_) ;  /* 0xfffdc16000007944 */ /* 0x022fea0003c3ffff */
[----:B-1----:R1:W5:Y:S01]  /*2da10*/  LDL.64 R4, [R1+0x758] ;  /* 0x0007580001047983 */ /* 0x0023620000100a00 */
[----:B------:R-:W-:Y:S02]  /*2da20*/  MOV R8, R2 ;  /* 0x0000000200087202 */ /* 0x000fe40000000f00 */
[----:B------:R-:W-:Y:S02]  /*2da30*/  MOV R6, 0x2da50 ;  /* 0x0002da5000067802 */ /* 0x000fe40000000f00 */
[----:B-1---5:R-:W-:Y:S05]  /*2da40*/  CALL.REL.NOINC `($_ZN7cutlass13device_kernelIN5flash19enable_sm80_to_sm89INS1_16FlashAttnBwdSm80INS1_25CollectiveMainloopBwdSm80ILi2ELi2EN4cute5tupleIJNS5_1CILi128EEES8_NS7_ILi64EEEEEENS_10bfloat16_tEfNS_4arch4Sm80ELb0ELb0ELb1ELb1ELb0ELb0ELb0ELb0ELi2ELi4ELi4ELi4ELb0EEENS1_24CollectiveEpilogueBwdGQAISA_fSD_Li256ELb1ELb0EEENS1_19SingleTileSchedulerILb1ELb0ELb0ELi128EEEEEEEEEvNT_6ParamsE$_ZN4cute3eso3ESOILb1ELb0EJNS_6LayoutINS_5tupleIJNS3_IJNS_1CILi8EEENS4_ILi1EEEEEENS3_IJNS4_ILi2EEEEEEEEENS3_IJNS3_IJS6_NS4_ILi0EEEEEENS3_IJNS4_ILi64EEEEEEEEEEENS_10ViewEngineIPN7cutlass10bfloat16_tEEEEEC2ERKSG_RKSL_) ;  /* 0xfffdc0d000007944 */ /* 0x022fea0003c3ffff */
[----:B-1----:R1:W5:Y:S01]  /*2da50*/  LDL.64 R2, [R1+0x758] ;  /* 0x0007580001027983 */ /* 0x0023620000100a00 */
[----:B------:R-:W-:-:S03]  /*2da60*/  MOV R8, 0x2da80 ;  /* 0x0002da8000087802 */ /* 0x000fc60000000f00 */
[----:B-1---5:R-:W-:Y:S05]  /*2da70*/  CALL.REL.NOINC `($_ZN7cutlass13device_kernelIN5flash19enable_sm80_to_sm89INS1_16FlashAttnBwdSm80INS1_25CollectiveMainloopBwdSm80ILi2ELi2EN4cute5tupleIJNS5_1CILi128EEES8_NS7_ILi64EEEEEENS_10bfloat16_tEfNS_4arch4Sm80ELb0ELb0ELb1ELb1ELb0ELb0ELb0ELb0ELi2ELi4ELi4ELi4ELb0EEENS1_24CollectiveEpilogueBwdGQAISA_fSD_Li256ELb1ELb0EEENS1_19SingleTileSchedulerILb1ELb0ELb0ELi128EEEEEEEEEvNT_6ParamsE$_ZN4cute3eso3ESOILb1ELb0EJNS_6LayoutINS_5tupleIJNS3_IJNS3_IJNS_1CILi8EEENS4_ILi1EEEEEES6_EEENS3_IJNS3_IJS6_S6_EEENS4_ILi2EEEEEEEEENS3_IJNS3_IJNS3_IJS6_NS4_ILi0EEEEEESD_EEENS3_IJNS3_IJSD_SD_EEENS4_ILi64EEEEEEEEEEENS_10ViewEngineIPN7cutlass10bfloat16_tEEEEEC2ERKSK_RKSP_) ;  /* 0xfffdb25000007944 */ /* 0x022fea0003c3ffff */
[----:B-1----:R1:W5:Y:S01]  /*2da80*/  LDL.64 R2, [R1+0x758] ;  /* 0x0007580001027983 */ /* 0x0023620000100a00 */
[----:B------:R-:W-:Y:S02]  /*2da90*/  MOV R7, R5 ;  /* 0x0000000500077202 */ /* 0x000fe40000000f00 */
[----:B------:R-:W-:-:S02]  /*2daa0*/  MOV R6, 0x2dac0 ;  /* 0x0002dac000067802 */ /* 0x000fc40000000f00 */
[----:B-1---5:R-:W-:Y:S05]  /*2dab0*/  CALL.REL.NOINC `($_ZN7cutlass13device_kernelIN5flash19enable_sm80_to_sm89INS1_16FlashAttnBwdSm80INS1_25CollectiveMainloopBwdSm80ILi2ELi2EN4cute5tupleIJNS5_1CILi128EEES8_NS7_ILi64EEEEEENS_10bfloat16_tEfNS_4arch4Sm80ELb0ELb0ELb1ELb1ELb0ELb0ELb0ELb0ELi2ELi4ELi4ELi4ELb0EEENS1_24CollectiveEpilogueBwdGQAISA_fSD_Li256ELb1ELb0EEENS1_19SingleTileSchedulerILb1ELb0ELb0ELi128EEEEEEEEEvNT_6ParamsE$_ZN4cute3eso3ESOILb1ELb0EJNS_6LayoutINS_5tupleIJNS3_IJNS3_IJNS_1CILi8EEENS4_ILi1EEEEEES6_EEENS3_IJNS3_IJS6_S6_EEENS4_ILi2EEEEEEEEENS3_IJNS3_IJNS3_IJS6_NS4_ILi0EEEEEESD_EEENS3_IJNS3_IJSD_SD_EEENS4_ILi8192EEEEEEEEEEENS_10ViewEngineINS_8smem_ptrIPN7cutlass10bfloat16_tEEEEEEEC2ERKSK_RKSR_) ;  /* 0xfffdb25000007944 */ /* 0x022fea0003c3ffff */
[----:B-1----:R1:W5:Y:S01]  /*2dac0*/  LDL.64 R4, [R1+0x758] ;  /* 0x0007580001047983 */ /* 0x0023620000100a00 */
[----:B------:R-:W-:-:S02]  /*2dad0*/  MOV R8, R2 ;  /* 0x0000000200087202 */ /* 0x000fc40000000f00 */
        /* <DEDUP_REMOVED lines=140> */
[----:B------:R2:W5:Y:S01]  /*2e3a0*/  LDL R5, [R1+0x758] ;  /* 0x0007580001057983 */ /* 0x0005620000100800 */
[----:B-1----:R-:W-:-:S02]  /*2e3b0*/  MOV R3, R39 ;  /* 0x0000002700037202 */ /* 0x002fc40000000f00 */
[----:B------:R-:W-:Y:S02]  /*2e3c0*/  MOV R4, 0x2e3e0 ;  /* 0x0002e3e000047802 */ /* 0x000fe40000000f00 */
[----:B--2--5:R-:W-:Y:S05]  /*2e3d0*/  CALL.REL.NOINC `($_ZN7cutlass13device_kernelIN5flash19enable_sm80_to_sm89INS1_16FlashAttnBwdSm80INS1_25CollectiveMainloopBwdSm80ILi2ELi2EN4cute5tupleIJNS5_1CILi128EEES8_NS7_ILi64EEEEEENS_10bfloat16_tEfNS_4arch4Sm80ELb0ELb0ELb1ELb1ELb0ELb0ELb0ELb0ELi2ELi4ELi4ELi4ELb0EEENS1_24CollectiveEpilogueBwdGQAISA_fSD_Li256ELb1ELb0EEENS1_19SingleTileSchedulerILb1ELb0ELb0ELi128EEEEEEEEEvNT_6ParamsE$_ZZN4cute5sliceINS_5tupleIJNS_10UnderscoreES2_iEEENS1_IJNS1_IJNS_1CILi1EEENS4_ILi0EEEEEEiNS4_ILi1024EEEEEEEEDaRKT_RKT0_ENKUlRKT_RKT0_E_clIS2_iEEDaSI_SL_) ;  /* 0xfffde3c000007944 */ /* 0x024fea0003c3ffff */
[----:B------:R-:W-:Y:S02]  /*2e3e0*/  MOV R4, 0x2e400 ;  /* 0x0002e40000047802 */ /* 0x000fe40000000f00 */
[----:B-1---5:R-:W-:Y:S05]  /*2e3f0*/  CALL.REL.NOINC `($_ZN7cutlass13device_kernelIN5flash19enable_sm80_to_sm89INS1_16FlashAttnBwdSm80INS1_25CollectiveMainloopBwdSm80ILi2ELi2EN4cute5tupleIJNS5_1CILi128EEES8_NS7_ILi64EEEEEENS_10bfloat16_tEfNS_4arch4Sm80ELb0ELb0ELb1ELb1ELb0ELb0ELb0ELb0ELi2ELi4ELi4ELi4ELb0EEENS1_24CollectiveEpilogueBwdGQAISA_fSD_Li256ELb1ELb0EEENS1_19SingleTileSchedulerILb1ELb0ELb0ELi128EEEEEEEEEvNT_6ParamsE$_ZZN4cute12filter_tupleINS_5tupleIJNS_10UnderscoreES2_iEEENS1_IJNS1_IJNS_1CILi1EEENS4_ILi0EEEEEEiNS4_ILi1024EEEEEEZNS_5sliceIS3_S9_EEDaRKT_RKT0_EUlRKT_RKT0_E_EEDaSD_SG_OT1_ENKUlDpSJ_E_clIJNS1_IJS7_EEENS1_IJiEEENS1_IJEEEEEEDaSQ_) ;  /* 0xfffdd00000007944 */ /* 0x022fea0003c3ffff */
[----:B------:R-:W-:Y:S02]  /*2e400*/  MOV R64, R23 ;  /* 0x0000001700407202 */ /* 0x000fe40000000f00 */
[----:B------:R-:W-:Y:S02]  /*2e410*/  MOV R6, 0x2e430 ;  /* 0x0002e43000067802 */ /* 0x000fe40000000f00 */
[----:B-1---5:R-:W-:Y:S05]  /*2e420*/  CALL.REL.NOINC `($_ZN7cutlass13device_kernelIN5flash19enable_sm80_to_sm89INS1_16FlashAttnBwdSm80INS1_25CollectiveMainloopBwdSm80ILi2ELi2EN4cute5tupleIJNS5_1CILi128EEES8_NS7_ILi64EEEEEENS_10bfloat16_tEfNS_4arch4Sm80ELb0ELb0ELb1ELb1ELb0ELb0ELb0ELb0ELi2ELi4ELi4ELi4ELb0EEENS1_24CollectiveEpilogueBwdGQAISA_fSD_Li256ELb1ELb0EEENS1_19SingleTileSchedulerILb1ELb0ELb0ELi128EEEEEEEEEvNT_6ParamsE$_ZN4cute5tupleIJNS0_IJNS0_IJNS_1CILi8EEENS1_ILi1EEEEEENS1_ILi2EEEEEENS0_IJNS0_IJS3_NS1_ILi0EEEEEEiEEEEEC2ERKS6_RKS9_) ;  /* 0xfffdc1b000007944 */ /* 0x022fea0003c3ffff */
[----:B------:R2:W5:Y:S01]  /*2e430*/  LDL R6, [R1+0x758] ;  /* 0x0007580001067983 */ /* 0x0005620000100800 */
[----:B------:R-:W-:Y:S01]  /*2e440*/  IMAD.SHL.U32 R8, R5, 0x400, RZ ;  /* 0x0000040005087824 */ /* 0x000fe200078e00ff */
[----:B-1----:R-:W-:Y:S01]  /*2e450*/  MOV R2, R23 ;  /* 0x0000001700027202 */ /* 0x002fe20000000f00 */
[----:B------:R-:W-:Y:S01]  /*2e460*/  IMAD.MOV.U32 R58, RZ, RZ, R22 ;  /* 0x000000ffff3a7224 */ /* 0x000fe200078e0016 */
[----:B------:R-:W-:Y:S02]  /*2e470*/  MOV R4, 0x2e4a0 ;  /* 0x0002e4a000047802 */ /* 0x000fe40000000f00 */
[----:B------:R2:W-:Y:S04]  /*2e480*/  STL [R1+0x770], R8 ;  /* 0x0007700801007387 */ /* 0x0005e80000100800 */
[----:B--2--5:R-:W-:Y:S05]  /*2e490*/  CALL.REL.NOINC `($_ZN7cutlass13device_kernelIN5flash19enable_sm80_to_sm89INS1_16FlashAttnBwdSm80INS1_25CollectiveMainloopBwdSm80ILi2ELi2EN4cute5tupleIJNS5_1CILi128EEES8_NS7_ILi64EEEEEENS_10bfloat16_tEfNS_4arch4Sm80ELb0ELb0ELb1ELb1ELb0ELb0ELb0ELb0ELi2ELi4ELi4ELi4ELb0EEENS1_24CollectiveEpilogueBwdGQAISA_fSD_Li256ELb1ELb0EEENS1_19SingleTileSchedulerILb1ELb0ELb0ELi128EEEEEEEEEvNT_6ParamsE$_ZN4cute3eso3ESOILb0ELb0EJNS_6LayoutINS_5tupleIJNS3_IJNS_1CILi8EEENS4_ILi1EEEEEENS4_ILi2EEEEEENS3_IJNS3_IJS6_NS4_ILi0EEEEEEiEEEEEiEEC2ERKSD_RKi) ;  /* 0xfffd7e3000007944 */ /* 0x024fea0003c3ffff */
[----:B------:R-:W2:Y:S01]  /*2e4a0*/  LDL.64 R4, [R1+0x758] ;  /* 0x0007580001047983 */ /* 0x000ea20000100a00 */
[----:B------:R-:W-:Y:S02]  /*2e4b0*/  MOV R9, R23 ;  /* 0x0000001700097202 */ /* 0x000fe40000000f00 */
[----:B------:R-:W-:Y:S01]  /*2e4c0*/  MOV R8, 0x2e4f0 ;  /* 0x0002e4f000087802 */ /* 0x000fe20000000f00 */
[----:B-12---:R-:W-:-:S04]  /*2e4d0*/  IMAD.WIDE R2, R5, 0x2, R52 ;  /* 0x0000000205027825 */ /* 0x006fc800078e0234 */
[----:B------:R-:W-:Y:S05]  /*2e4e0*/  CALL.REL.NOINC `($_ZN7cutlass13device_kernelIN5flash19enable_sm80_to_sm89INS1_16FlashAttnBwdSm80INS1_25CollectiveMainloopBwdSm80ILi2ELi2EN4cute5tupleIJNS5_1CILi128EEES8_NS7_ILi64EEEEEENS_10bfloat16_tEfNS_4arch4Sm80ELb0ELb0ELb1ELb1ELb0ELb0ELb0ELb0ELi2ELi4ELi4ELi4ELb0EEENS1_24CollectiveEpilogueBwdGQAISA_fSD_Li256ELb1ELb0EEENS1_19SingleTileSchedulerILb1ELb0ELb0ELi128EEEEEEEEEvNT_6ParamsE$_ZN4cute8smem_ptrIPN7cutlass10bfloat16_tEECI1NS_12iter_adaptorIS3_S4_EEES3_) ;  /* 0xfffdc8c000007944 */ /* 0x000fea0003c3ffff */
        /* <DEDUP_REMOVED lines=10> */
[----:B-1----:R-:W-:-:S02]  /*2e590*/  MOV R3, 0x1 ;  /* 0x0000000100037802 */ /* 0x002fc40000000f00 */
[----:B------:R-:W-:Y:S02]  /*2e5a0*/  MOV R8, 0x2e5c0 ;  /* 0x0002e5c000087802 */ /* 0x000fe40000000f00 */
[----:B--2--5:R-:W-:Y:S05]  /*2e5b0*/  CALL.REL.NOINC `($_ZN7cutlass13device_kernelIN5flash19enable_sm80_to_sm89INS1_16FlashAttnBwdSm80INS1_25CollectiveMainloopBwdSm80ILi2ELi2EN4cute5tupleIJNS5_1CILi128EEES8_NS7_ILi64EEEEEENS_10bfloat16_tEfNS_4arch4Sm80ELb0ELb0ELb1ELb1ELb0ELb0ELb0ELb0ELi2ELi4ELi4ELi4ELb0EEENS1_24CollectiveEpilogueBwdGQAISA_fSD_Li256ELb1ELb0EEENS1_19SingleTileSchedulerILb1ELb0ELb0ELi128EEEEEEEEEvNT_6ParamsE$_ZN4cute3eso3ESOILb1ELb0EJNS_10UnderscoreES2_iEEC2ERKS2_S5_RKi) ;  /* 0xfffd8ba000007944 */ /* 0x024fea0003c3ffff */
[----:B-1----:R-:W2:Y:S01]  /*2e5c0*/  LDL R3, [R1+0x758] ;  /* 0x0007580001037983 */ /* 0x002ea20000100800 */
[----:B------:R-:W-:Y:S01]  /*2e5d0*/  IMAD.MOV.U32 R2, RZ, RZ, R23 ;  /* 0x000000ffff027224 */ /* 0x000fe200078e0017 */
[----:B------:R-:W-:Y:S02]  /*2e5e0*/  MOV R4, 0x2e610 ;  /* 0x0002e61000047802 */ /* 0x000fe40000000f00 */
[----:B--2---:R-:W-:Y:S02]  /*2e5f0*/  SHF.L.U32 R3, R3, 0x2, RZ ;  /* 0x0000000203037819 */ /* 0x004fe400000006ff */
[----:B------:R-:W-:Y:S05]  /*2e600*/  CALL.REL.NOINC `($_ZN7cutlass13device_kernelIN5flash19enable_sm80_to_sm89INS1_16FlashAttnBwdSm80INS1_25CollectiveMainloopBwdSm80ILi2ELi2EN4cute5tupleIJNS5_1CILi128EEES8_NS7_ILi64EEEEEENS_10bfloat16_tEfNS_4arch4Sm80ELb0ELb0ELb1ELb1ELb0ELb0ELb0ELb0ELi2ELi4ELi4ELi4ELb0EEENS1_24CollectiveEpilogueBwdGQAISA_fSD_Li256ELb1ELb0EEENS1_19SingleTileSchedulerILb1ELb0ELb0ELi128EEEEEEEEEvNT_6ParamsE$_ZN4cute3eso3ESOILb1ELb0EJNS_6LayoutINS_5tupleIJNS3_IJNS3_IJNS_1CILi4EEENS4_ILi2EEEEEENS4_ILi1EEEEEES6_EEENS3_IJNS3_IJNS3_IJS8_NS4_ILi32EEEEEENS4_ILi0EEEEEENS4_ILi64EEEEEEEEiEEC2ERKSH_RKi) ;  /* 0xfffda59000007944 */ /* 0x000fea0003c3ffff */
[----:B-1----:R-:W2:Y:S01]  /*2e610*/  LDL R3, [R1+0x758] ;  /* 0x0007580001037983 */ /* 0x002ea20000100800 */
[----:B------:R-:W-:Y:S02]  /*2e620*/  MOV R64, R23 ;  /* 0x0000001700407202 */ /* 0x000fe40000000f00 */
[----:B------:R-:W-:Y:S01]  /*2e630*/  MOV R6, 0x2e660 ;  /* 0x0002e66000067802 */ /* 0x000fe20000000f00 */
[----:B--2---:R-:W-:-:S04]  /*2e640*/  IMAD.WIDE R10, R3, 0x2, R46 ;  /* 0x00000002030a7825 */ /* 0x004fc800078e022e */
[----:B------:R-:W-:Y:S05]  /*2e650*/  CALL.REL.NOINC `($_ZN7cutlass13device_kernelIN5flash19enable_sm80_to_sm89INS1_16FlashAttnBwdSm80INS1_25CollectiveMainloopBwdSm80ILi2ELi2EN4cute5tupleIJNS5_1CILi128EEES8_NS7_ILi64EEEEEENS_10bfloat16_tEfNS_4arch4Sm80ELb0ELb0ELb1ELb1ELb0ELb0ELb0ELb0ELi2ELi4ELi4ELi4ELb0EEENS1_24CollectiveEpilogueBwdGQAISA_fSD_Li256ELb1ELb0EEENS1_19SingleTileSchedulerILb1ELb0ELb0ELi128EEEEEEEEEvNT_6ParamsE$_ZN4cute3eso3ESOILb1ELb0EJNS_6LayoutINS_5tupleIJNS3_IJNS3_IJNS_1CILi4EEENS4_ILi2EEEEEENS4_ILi1EEEEEES6_EEENS3_IJNS3_IJNS3_IJS8_NS4_ILi32EEEEEENS4_ILi0EEEEEENS4_ILi64EEEEEEEENS_10ViewEngineIPN7cutlass10bfloat16_tEEEEEC2ERKSH_RKSM_) ;  /* 0xfffda50000007944 */ /* 0x000fea0003c3ffff */
[----:B------:R2:W5:Y:S01]  /*2e660*/  LDL.64 R4, [R1+0x758] ;  /* 0x0007580001047983 */ /* 0x0005620000100a00 */
[----:B------:R-:W-:Y:S02]  /*2e670*/  MOV R3, R14 ;  /* 0x0000000e00037202 */ /* 0x000fe40000000f00 */
[----:B------:R-:W-:-:S02]  /*2e680*/  MOV R6, 0x2e6a0 ;  /* 0x0002e6a000067802 */ /* 0x000fc40000000f00 */
[----:B-12--5:R-:W-:Y:S05]  /*2e690*/  CALL.REL.NOINC `($_ZN7cutlass13device_kernelIN5flash19enable_sm80_to_sm89INS1_16FlashAttnBwdSm80INS1_25CollectiveMainloopBwdSm80ILi2ELi2EN4cute5tupleIJNS5_1CILi128EEES8_NS7_ILi64EEEEEENS_10bfloat16_tEfNS_4arch4Sm80ELb0ELb0ELb1ELb1ELb0ELb0ELb0ELb0ELi2ELi4ELi4ELi4ELb0EEENS1_24CollectiveEpilogueBwdGQAISA_fSD_Li256ELb1ELb0EEENS1_19SingleTileSchedulerILb1ELb0ELb0ELi128EEEEEEEEEvNT_6ParamsE$_ZZN4cute4takeILi1ELi2ENS_5tupleIJNS1_IJNS_1CILi1EEENS2_ILi0EEEEEEiEEEEEDaRKT1_ENKUlDpRKT_E_clIJiEEEDaSD_) ;  /* 0xfffddc9000007944 */ /* 0x026fea0003c3ffff */
[----:B------:R-:W-:Y:S02]  /*2e6a0*/  MOV R64, R23 ;  /* 0x0000001700407202 */ /* 0x000fe40000000f00 */
[----:B------:R-:W-:-:S02]  /*2e6b0*/  MOV R6, 0x2e6d0 ;  /* 0x0002e6d000067802 */ /* 0x000fc40000000f00 */
[----:B-1---5:R-:W-:Y:S05]  /*2e6c0*/  CALL.REL.NOINC `($_ZN7cutlass13device_kernelIN5flash19enable_sm80_to_sm89INS1_16FlashAttnBwdSm80INS1_25CollectiveMainloopBwdSm80ILi2ELi2EN4cute5tupleIJNS5_1CILi128EEES8_NS7_ILi64EEEEEENS_10bfloat16_tEfNS_4arch4Sm80ELb0ELb0ELb1ELb1ELb0ELb0ELb0ELb0ELi2ELi4ELi4ELi4ELb0EEENS1_24CollectiveEpilogueBwdGQAISA_fSD_Li256ELb1ELb0EEENS1_19SingleTileSchedulerILb1ELb0ELb0ELi128EEEEEEEEEvNT_6ParamsE$_ZN4cute3eso3ESOILb1ELb0EJNS_5tupleIJNS_1CILi1EEENS3_ILi0EEEEEENS2_IJiEEEEEC2ERKS6_RKS7_) ;  /* 0xfffd9d8000007944 */ /* 0x022fea0003c3ffff */
[----:B-1----:R1:W5:Y:S01]  /*2e6d0*/  LDL R3, [R1+0x758] ;  /* 0x0007580001037983 */ /* 0x0023620000100800 */
[----:B------:R-:W-:-:S02]  /*2e6e0*/  MOV R64, R23 ;  /* 0x0000001700407202 */ /* 0x000fc40000000f00 */
        /* <DEDUP_REMOVED lines=22> */
[----:B------:R-:W2:Y:S01]  /*2e850*/  LDL R4, [R1+0x758] ;  /* 0x0007580001047983 */ /* 0x000ea20000100800 */
[----:B-1----:R-:W-:Y:S02]  /*2e860*/  MOV R2, R22 ;  /* 0x0000001600027202 */ /* 0x002fe40000000f00 */
[----:B------:R-:W-:Y:S01]  /*2e870*/  MOV R12, 0x2e8a0 ;  /* 0x0002e8a0000c7802 */ /* 0x000fe20000000f00 */
[----:B--2---:R1:W-:Y:S04]  /*2e880*/  STL [R1+0x770], R4 ;  /* 0x0007700401007387 */ /* 0x0043e80000100800 */
        /* <DEDUP_REMOVED lines=194> */
[----:B------:R-:W-:Y:S05]  /*2f4b0*/  CALL.REL.NOINC `($_ZN7cutlass13device_kernelIN5flash19enable_sm80_to_sm89INS1_16FlashAttnBwdSm80INS1_25CollectiveMainloopBwdSm80ILi2ELi2EN4cute5tupleIJNS5_1CILi128EEES8_NS7_ILi64EEEEEENS_10bfloat16_tEfNS_4arch4Sm80ELb0ELb0ELb1ELb1ELb0ELb0ELb0ELb0ELi2ELi4ELi4ELi4ELb0EEENS1_24CollectiveEpilogueBwdGQAISA_fSD_Li256ELb1ELb0EEENS1_19SingleTileSchedulerILb1ELb0ELb0ELi128EEEEEEEEEvNT_6ParamsE$_ZN4cute3eso3ESOILb1ELb0EJNS_6LayoutINS_5tupleIJNS3_IJNS_1CILi2EEES5_S5_EEES5_EEENS3_IJNS3_IJNS4_ILi1EEES5_NS4_ILi4EEEEEENS4_ILi64EEEEEEEEiEEC2ERKSD_RKi) ;  /* 0xfffda25000007944 */ /* 0x000fea0003c3ffff */
[----:B-1----:R-:W2:Y:S01]  /*2f4c0*/  LDL R3, [R1+0x758] ;  /* 0x0007580001037983 */ /* 0x002ea20000100800 */
[----:B------:R-:W-:Y:S01]  /*2f4d0*/  MOV R4, 0x2f510 ;  /* 0x0002f51000047802 */ /* 0x000fe20000000f00 */
[----:B--2---:R-:W-:-:S05]  /*2f4e0*/  IMAD.WIDE R2, R3, 0x2, R42 ;  /* 0x0000000203027825 */ /* 0x004fca00078e022a */
[----:B------:R-:W-:Y:S02]  /*2f4f0*/  MOV R6, R2 ;  /* 0x0000000200067202 */ /* 0x000fe40000000f00 */
[----:B------:R-:W-:Y:S05]  /*2f500*/  CALL.REL.NOINC `($_ZN7cutlass13device_kernelIN5flash19enable_sm80_to_sm89INS1_16FlashAttnBwdSm80INS1_25CollectiveMainloopBwdSm80ILi2ELi2EN4cute5tupleIJNS5_1CILi128EEES8_NS7_ILi64EEEEEENS_10bfloat16_tEfNS_4arch4Sm80ELb0ELb0ELb1ELb1ELb0ELb0ELb0ELb0ELi2ELi4ELi4ELi4ELb0EEENS1_24CollectiveEpilogueBwdGQAISA_fSD_Li256ELb1ELb0EEENS1_19SingleTileSchedulerILb1ELb0ELb0ELi128EEEEEEEEEvNT_6ParamsE$_ZN4cute3eso3ESOILb1ELb0EJNS_6LayoutINS_5tupleIJNS3_IJNS_1CILi2EEES5_S5_EEES5_EEENS3_IJNS3_IJNS4_ILi1EEES5_NS4_ILi4EEEEEENS4_ILi64EEEEEEEENS_10ViewEngineIPN7cutlass10bfloat16_tEEEEEC2ERKSD_RKSI_) ;  /* 0xfffda1b000007944 */ /* 0x000fea0003c3ffff */
[----:B------:R2:W5:Y:S01]  /*2f510*/  LDL.64 R56, [R1+0x758] ;  /* 0x0007580001387983 */ /* 0x0005620000100a00 */
[----:B-1----:R-:W-:Y:S01]  /*2f520*/  IMAD.MOV.U32 R2, RZ, RZ, R23 ;  /* 0x000000ffff027224 */ /* 0x002fe200078e0017 */
[----:B------:R-:W-:Y:S02]  /*2f530*/  MOV R3, RZ ;  /* 0x000000ff00037202 */ /* 0x000fe40000000f00 */
[----:B------:R-:W-:Y:S02]  /*2f540*/  MOV R8, 0x2f560 ;  /* 0x0002f56000087802 */ /* 0x000fe40000000f00 */
[----:B--2--5:R-:W-:Y:S05]  /*2f550*/  CALL.REL.NOINC `($_ZN7cutlass13device_kernelIN5flash19enable_sm80_to_sm89INS1_16FlashAttnBwdSm80INS1_25CollectiveMainloopBwdSm80ILi2ELi2EN4cute5tupleIJNS5_1CILi128EEES8_NS7_ILi64EEEEEENS_10bfloat16_tEfNS_4arch4Sm80ELb0ELb0ELb1ELb1ELb0ELb0ELb0ELb0ELi2ELi4ELi4ELi4ELb0EEENS1_24CollectiveEpilogueBwdGQAISA_fSD_Li256ELb1ELb0EEENS1_19SingleTileSchedulerILb1ELb0ELb0ELi128EEEEEEEEEvNT_6ParamsE$_ZN4cute3eso3ESOILb1ELb0EJNS_10UnderscoreES2_iEEC2ERKS2_S5_RKi) ;  /* 0xfffd7c0000007944 */ /* 0x024fea0003c3ffff */
[----:B-1----:R-:W2:Y:S01]  /*2f560*/  LDL R3, [R1+0x758] ;  /* 0x0007580001037983 */ /* 0x002ea20000100800 */
[----:B------:R-:W-:Y:S01]  /*2f570*/  IMAD.MOV.U32 R64, RZ, RZ, R23 ;  /* 0x000000ffff407224 */ /* 0x000fe200078e0017 */
[----:B------:R-:W-:Y:S02]  /*2f580*/  MOV R4, 0x2f5b0 ;  /* 0x0002f5b000047802 */ /* 0x000fe40000000f00 */
[----:B--2---:R-:W-:Y:S02]  /*2f590*/  SHF.L.U32 R3, R3, 0x2, RZ ;  /* 0x0000000203037819 */ /* 0x004fe400000006ff */
[----:B------:R-:W-:Y:S05]  /*2f5a0*/  CALL.REL.NOINC `($_ZN7cutlass13device_kernelIN5flash19enable_sm80_to_sm89INS1_16FlashAttnBwdSm80INS1_25CollectiveMainloopBwdSm80ILi2ELi2EN4cute5tupleIJNS5_1CILi128EEES8_NS7_ILi64EEEEEENS_10bfloat16_tEfNS_4arch4Sm80ELb0ELb0ELb1ELb1ELb0ELb0ELb0ELb0ELi2ELi4ELi4ELi4ELb0EEENS1_24CollectiveEpilogueBwdGQAISA_fSD_Li256ELb1ELb0EEENS1_19SingleTileSchedulerILb1ELb0ELb0ELi128EEEEEEEEEvNT_6ParamsE$_ZN4cute3eso3ESOILb1ELb0EJNS_6LayoutINS_5tupleIJNS3_IJNS_1CILi2EEES5_EEES6_EEENS3_IJNS3_IJNS4_ILi1EEES5_EEENS3_IJNS4_ILi32EEENS4_ILi64EEEEEEEEEEEiEEC2ERKSE_RKi) ;  /* 0xfffda04000007944 */ /* 0x000fea0003c3ffff */
[----:B-1----:R-:W2:Y:S01]  /*2f5b0*/  LDL R3, [R1+0x758] ;  /* 0x0007580001037983 */ /* 0x002ea20000100800 */
[----:B------:R-:W-:Y:S02]  /*2f5c0*/  MOV R64, R23 ;  /* 0x0000001700407202 */ /* 0x000fe40000000f00 */
[----:B------:R-:W-:Y:S01]  /*2f5d0*/  MOV R4, 0x2f610 ;  /* 0x0002f61000047802 */ /* 0x000fe20000000f00 */
[----:B--2---:R-:W-:-:S05]  /*2f5e0*/  IMAD.WIDE R2, R3, 0x2, R44 ;  /* 0x0000000203027825 */ /* 0x004fca00078e022c */
[----:B------:R-:W-:Y:S02]  /*2f5f0*/  MOV R6, R2 ;  /* 0x0000000200067202 */ /* 0x000fe40000000f00 */
[----:B------:R-:W-:Y:S05]  /*2f600*/  CALL.REL.NOINC `($_ZN7cutlass13device_kernelIN5flash19enable_sm80_to_sm89INS1_16FlashAttnBwdSm80INS1_25CollectiveMainloopBwdSm80ILi2ELi2EN4cute5tupleIJNS5_1CILi128EEES8_NS7_ILi64EEEEEENS_10bfloat16_tEfNS_4arch4Sm80ELb0ELb0ELb1ELb1ELb0ELb0ELb0ELb0ELi2ELi4ELi4ELi4ELb0EEENS1_24CollectiveEpilogueBwdGQAISA_fSD_Li256ELb1ELb0EEENS1_19SingleTileSchedulerILb1ELb0ELb0ELi128EEEEEEEEEvNT_6ParamsE$_ZN4cute3eso3ESOILb1ELb0EJNS_6LayoutINS_5tupleIJNS3_IJNS_1CILi2EEES5_EEES6_EEENS3_IJNS3_IJNS4_ILi1EEES5_EEENS3_IJNS4_ILi32EEENS4_ILi64EEEEEEEEEEENS_10ViewEngineIPN7cutlass10bfloat16_tEEEEEC2ERKSE_RKSJ_) ;  /* 0xfffd9f9000007944 */ /* 0x000fea0003c3ffff */
[----:B------:R2:W5:Y:S04]  /*2f610*/  LDL.64 R58, [R1+0x758] ;  /* 0x00075800013a7983 */ /* 0x0005680000100a00 */
[----:B------:R2:W-:Y:S02]  /*2f620*/  STL [R1+0x770], RZ ;  /* 0x000770ff01007387 */ /* 0x0005e40000100800 */
.L_x_1375:
        /* <DEDUP_REMOVED lines=228> */
[----:B------:R-:W-:Y:S05]  /*30470*/  CALL.REL.NOINC `($_ZN7cutlass13device_kernelIN5flash19enable_sm80_to_sm89INS1_16FlashAttnBwdSm80INS1_25CollectiveMainloopBwdSm80ILi2ELi2EN4cute5tupleIJNS5_1CILi128EEES8_NS7_ILi64EEEEEENS_10bfloat16_tEfNS_4arch4Sm80ELb0ELb0ELb1ELb1ELb0ELb0ELb0ELb0ELi2ELi4ELi4ELi4ELb0EEENS1_24CollectiveEpilogueBwdGQAISA_fSD_Li256ELb1ELb0EEENS1_19SingleTileSchedulerILb1ELb0ELb0ELi128EEEEEEEEEvNT_6ParamsE$_ZN4cute3eso3ESOILb1ELb0EJNS_10UnderscoreES2_iEEC2ERKS2_S5_RKi) ;  /* 0xfffd6ce000007944 */ /* 0x000fea0003c3ffff */
        /* <DEDUP_REMOVED lines=466> */
[----:B------:R-:W-:Y:S02]  /*321a0*/  MOV R3, 0x1 ;  /* 0x0000000100037802 */ /* 0x000fe40000000f00 */
        /* <DEDUP_REMOVED lines=15> */
.L_x_1376:
        /* <DEDUP_REMOVED lines=711> */
.L_x_1377:
        /* <DEDUP_REMOVED lines=711> */
.L_x_1378:
        /* <DEDUP_REMOVED lines=711> */
.L_x_1379:
        /* <DEDUP_REMOVED lines=711> */
.L_x_1380:
        /* <DEDUP_REMOVED lines=711> */
.L_x_1381:
        /* <DEDUP_REMOVED lines=256> */
.L_x_1382:
        /* <DEDUP_REMOVED lines=274> */
[----:B--2--5:R-:W-:Y:S05]  /*421f0*/  CALL.REL.NOINC `($_ZN7cutlass13device_kernelIN5flash19enable_sm80_to_sm89INS1_16FlashAttnBwdSm80INS1_25CollectiveMainloopBwdSm80ILi2ELi2EN4cute5tupleIJNS5_1CILi128EEES8_NS7_ILi64EEEEEENS_10bfloat16_tEfNS_4arch4Sm80ELb0ELb0ELb1ELb1ELb0ELb0ELb0ELb0ELi2ELi4ELi4ELi4ELb0EEENS1_24CollectiveEpilogueBwdGQAISA_fSD_Li256ELb1ELb0EEENS1_19SingleTileSchedulerILb1ELb0ELb0ELi128EEEEEEEEEvNT_6ParamsE$_ZZZN5flash25CollectiveMainloopBwdSm80ILi2ELi2EN4cute5tupleIJNS1_1CILi128EEES4_NS3_ILi64EEEEEEN7cutlass10bfloat16_tEfNS7_4arch4Sm80ELb0ELb0ELb1ELb1ELb0ELb0ELb0ELb0ELi2ELi4ELi4ELi4ELb0EE3mmaINS_16FlashAttnBwdSm80ISB_NS_24CollectiveEpilogueBwdGQAIS6_fSA_Li256ELb1ELb0EEENS_19SingleTileSchedulerILb1ELb0ELb0ELi128EEEE13SharedStorageENS1_6TensorINS1_11ArrayEngineIfLm32EEENS1_6LayoutINS2_IJNS2_IJNS3_ILi2EEESO_EEESO_NS3_ILi4EEEEEENS2_IJNS2_IJNS3_ILi1EEESO_EEESQ_NS3_ILi8EEEEEEEEEEEEbRKNSB_6ParamsERT0_S12_iNS2_IJiiiEEERT_ENKUliT_E_clIZSC_ISJ_SX_EbS10_S12_S12_iS13_S15_EUlRS16_iE_EEDaiS16_ENKUlT_E_clIZSC_ISJ_SX_EbS10_S12_S12_iS13_S15_EUlvE0_EEDaS1B_) ;  /* 0x0001c89000007944 */ /* 0x024fea0003c00000 */
[----:B------:R-:W2:Y:S01]  /*42200*/  LDL.64 R2, [R24+0x188] ;  /* 0x0001880018027983 */ /* 0x000ea20000100a00 */
[----:B------:R-:W-:-:S03]  /*42210*/  ULDC.64 UR4, c[0x0][0x118] ;  /* 0x0000460000047ab9 */ /* 0x000fc60000000a00 */
[----:B------:R3:W5:Y:S04]  /*42220*/  LDL.64 R12, [R24+0xc8] ;  /* 0x0000c800180c7983 */ /* 0x0007680000100a00 */
[----:B--2---:R-:W5:Y:S01]  /*42230*/  LD.E.64 R2, [R2.64] ;  /* 0x0000000402027980 */ /* 0x004f62000c101b00 */
[----:B-1----:R-:W-:Y:S02]  /*42240*/  MOV R9, R23 ;  /* 0x0000001700097202 */ /* 0x002fe40000000f00 */
[----:B------:R-:W-:Y:S02]  /*42250*/  MOV R8, 0x42270 ;  /* 0x0004227000087802 */ /* 0x000fe40000000f00 */
[----:B---3-5:R-:W-:Y:S05]  /*42260*/  CALL.REL.NOINC `($_ZN7cutlass13device_kernelIN5flash19enable_sm80_to_sm89INS1_16FlashAttnBwdSm80INS1_25CollectiveMainloopBwdSm80ILi2ELi2EN4cute5tupleIJNS5_1CILi128EEES8_NS7_ILi64EEEEEENS_10bfloat16_tEfNS_4arch4Sm80ELb0ELb0ELb1ELb1ELb0ELb0ELb0ELb0ELi2ELi4ELi4ELi4ELb0EEENS1_24CollectiveEpilogueBwdGQAISA_fSD_Li256ELb1ELb0EEENS1_19SingleTileSchedulerILb1ELb0ELb0ELi128EEEEEEEEEvNT_6ParamsE$_ZN4cute8smem_ptrIPN7cutlass10bfloat16_tEECI1NS_12iter_adaptorIS3_S4_EEES3_) ;  /* 0xfffc8b4000007944 */ /* 0x028fea0003c3ffff */
        /* <DEDUP_REMOVED lines=84> */
[----:B------:R1:W-:Y:S01]  /*427b0*/  STL.64 [R1+0x7a0], R2 ;  /* 0x0007a00201007387 */ /* 0x0003e20000100a00 */
[----:B------:R-:W-:Y:S02]  /*427c0*/  MOV R5, R6 ;  /* 0x0000000600057202 */ /* 0x000fe40000000f00 */
[----:B------:R-:W-:Y:S02]  /*427d0*/  MOV R4, 0x427f0 ;  /* 0x000427f000047802 */ /* 0x000fe40000000f00 */
        /* <DEDUP_REMOVED lines=31> */
[----:B-1----:R-:W-:Y:S05]  /*429d0*/  CALL.REL.NOINC `($_ZN7cutlass13device_kernelIN5flash19enable_sm80_to_sm89INS1_16FlashAttnBwdSm80INS1_25CollectiveMainloopBwdSm80ILi2ELi2EN4cute5tupleIJNS5_1CILi128EEES8_NS7_ILi64EEEEEENS_10bfloat16_tEfNS_4arch4Sm80ELb0ELb0ELb1ELb1ELb0ELb0ELb0ELb0ELi2ELi4ELi4ELi4ELb0EEENS1_24CollectiveEpilogueBwdGQAISA_fSD_Li256ELb1ELb0EEENS1_19SingleTileSchedulerILb1ELb0ELb0ELi128EEEEEEEEEvNT_6ParamsE$_ZN4cute3eso3ESOILb1ELb0EJNS_1CILi8EEEiiiNS2_ILi144EEENS2_ILi512EEEEEC2ERKS3_RKiSA_SA_RKS4_RKS5_) ;  /* 0xfffc542000007944 */ /* 0x002fea0003c3ffff */
        /* <DEDUP_REMOVED lines=59> */
[----:B------:R-:W-:Y:S01]  /*42d90*/  MOV R57, R23 ;  /* 0x0000001700397202 */ /* 0x000fe20000000f00 */
[----:B------:R-:W-:Y:S01]  /*42da0*/  IMAD.MOV.U32 R64, RZ, RZ, R22 ;  /* 0x000000ffff407224 */ /* 0x000fe200078e0016 */
        /* <DEDUP_REMOVED lines=9> */
[----:B------:R1:W-:Y:S01]  /*42e40*/  STL.64 [R1+0x7a0], R2 ;  /* 0x0007a00201007387 */ /* 0x0003e20000100a00 */
[----:B------:R-:W-:-:S02]  /*42e50*/  MOV R57, R54 ;  /* 0x0000003600397202 */ /* 0x000fc40000000f00 */
[----:B------:R-:W-:Y:S02]  /*42e60*/  MOV R4, 0x42e80 ;  /* 0x00042e8000047802 */ /* 0x000fe40000000f00 */
        /* <DEDUP_REMOVED lines=37> */
[----:B------:R-:W-:Y:S01]  /*430c0*/  IMAD.SHL.U32 R8, R5, 0x2000, RZ ;  /* 0x0000200005087824 */ /* 0x000fe200078e00ff */
[----:B------:R-:W-:-:S02]  /*430d0*/  MOV R15, R39 ;  /* 0x00000027000f7202 */ /* 0x000fc40000000f00 */
[----:B------:R-:W-:Y:S02]  /*430e0*/  MOV R4, 0x43110 ;  /* 0x0004311000047802 */ /* 0x000fe40000000f00 */
        /* <DEDUP_REMOVED lines=50> */
[----:B-12--5:R-:W-:Y:S05]  /*43410*/  CALL.REL.NOINC `($_ZN7cutlass13device_kernelIN5flash19enable_sm80_to_sm89INS1_16FlashAttnBwdSm80INS1_25CollectiveMainloopBwdSm80ILi2ELi2EN4cute5tupleIJNS5_1CILi128EEES8_NS7_ILi64EEEEEENS_10bfloat16_tEfNS_4arch4Sm80ELb0ELb0ELb1ELb1ELb0ELb0ELb0ELb0ELi2ELi4ELi4ELi4ELb0EEENS1_24CollectiveEpilogueBwdGQAISA_fSD_Li256ELb1ELb0EEENS1_19SingleTileSchedulerILb1ELb0ELb0ELi128EEEEEEEEEvNT_6ParamsE$_ZZN4cute7idx2crdINS_5tupleIJiiNS_1CILi0EEEEEENS1_IJNS1_IJNS2_ILi4EEENS2_ILi8EEEEEES5_NS2_ILi1EEEEEEEEDaRKT_RKT0_ENKUlRKT_RKT0_E_clIiS7_EEDaSI_SL_) ;  /* 0xfffcbde000007944 */ /* 0x026fea0003c3ffff */
[----:B------:R-:W-:Y:S02]  /*43420*/  MOV R2, 0x43440 ;  /* 0x0004344000027802 */ /* 0x000fe40000000f00 */
[----:B-1----:R-:W-:Y:S05]  /*43430*/  CALL.REL.NOINC `($_ZN7cutlass13device_kernelIN5flash19enable_sm80_to_sm89INS1_16FlashAttnBwdSm80INS1_25CollectiveMainloopBwdSm80ILi2ELi2EN4cute5tupleIJNS5_1CILi128EEES8_NS7_ILi64EEEEEENS_10bfloat16_tEfNS_4arch4Sm80ELb0ELb0ELb1ELb1ELb0ELb0ELb0ELb0ELi2ELi4ELi4ELi4ELb0EEENS1_24CollectiveEpilogueBwdGQAISA_fSD_Li256ELb1ELb0EEENS1_19SingleTileSchedulerILb1ELb0ELb0ELi128EEEEEEEEEvNT_6ParamsE$_ZZN4cute7idx2crdINS_5tupleIJiiNS_1CILi0EEEEEENS1_IJNS1_IJNS2_ILi4EEENS2_ILi8EEEEEES5_NS2_ILi1EEEEEEEEDaRKT_RKT0_ENKUlRKT_RKT0_E_clIiS5_EEDaSI_SL_) ;  /* 0xfffcbd9000007944 */ /* 0x002fea0003c3ffff */
[----:B------:R1:W-:Y:S01]  /*43440*/  STL [R1+0x7a0], R6 ;  /* 0x0007a00601007387 */ /* 0x0003e20000100800 */
        /* <DEDUP_REMOVED lines=18> */
[----:B------:R-:W-:Y:S02]  /*43570*/  MOV R7, R41 ;  /* 0x0000002900077202 */ /* 0x000fe40000000f00 */
[----:B------:R-:W-:Y:S02]  /*43580*/  MOV R4, 0x435a0 ;  /* 0x000435a000047802 */ /* 0x000fe40000000f00 */
        /* <DEDUP_REMOVED lines=948> */
.L_x_1383:
        /* <DEDUP_REMOVED lines=711> */
.L_x_1384:
        /* <DEDUP_REMOVED lines=711> */
.L_x_1385:
        /* <DEDUP_REMOVED lines=711> */
.L_x_1386:
        /* <DEDUP_REMOVED lines=711> */
.L_x_1387:
        /* <DEDUP_REMOVED lines=711> */
.L_x_1388:
        /* <DEDUP_REMOVED lines=560> */
[----:B------:R-:W2:Y:S01]  /*57200*/  LDL R4, [R1+0x758] ;  /* 0x0007580001047983 */ /* 0x000ea20000100800 */
[----:B-1----:R-:W-:Y:S02]  /*57210*/  MOV R2, R23 ;  /* 0x0000001700027202 */ /* 0x002fe40000000f00 */
        /* <DEDUP_REMOVED lines=60> */
[----:B------:R-:W2:Y:S01]  /*575e0*/  LDL R4, [R1+0x758] ;  /* 0x0007580001047983 */ /* 0x000ea20000100800 */
[----:B-1----:R-:W-:-:S02]  /*575f0*/  MOV R2, R23 ;  /* 0x0000001700027202 */ /* 0x002fc40000000f00 */
        /* <DEDUP_REMOVED lines=87> */
.L_x_1389:
        /* <DEDUP_REMOVED lines=256> */
.L_x_1390:
        /* <DEDUP_REMOVED lines=251> */
[----:B------:R-:W-:Y:S05]  /*59b20*/  RET.REL.NODEC R6 `(_ZN7cutlass13device_kernelIN5flash19enable_sm80_to_sm89INS1_16FlashAttnBwdSm80INS1_25CollectiveMainloopBwdSm80ILi2ELi2EN4cute5tupleIJNS5_1CILi128EEES8_NS7_ILi64EEEEEENS_10bfloat16_tEfNS_4arch4Sm80ELb0ELb0ELb1ELb1ELb0ELb0ELb0ELb0ELi2ELi4ELi4ELi4ELb0EEENS1_24CollectiveEpilogueBwdGQAISA_fSD_Li256ELb1ELb0EEENS1_19SingleTileSchedulerILb1ELb0ELb0ELi128EEEEEEEEEvNT_6ParamsE) ;  /* 0xfffa64d006007950 */ /* 0x000fea0003c3ffff */
        .type           $_ZN7cutlass13device_kernelIN5flash19enable_sm80_to_sm89INS1_16FlashAttnBwdSm80INS1_25CollectiveMainloopBwdSm80ILi2ELi2EN4cute5tupleIJNS5_1CILi128EEES8_NS7_ILi64EEEEEENS_10bfloat16_tEfNS_4arch4Sm80ELb0ELb0ELb1ELb1ELb0ELb0ELb0ELb0ELi2ELi4ELi4ELi4ELb0EEENS1_24CollectiveEpilogueBwdGQAISA_fSD_Li256ELb1ELb0EEENS1_19SingleTileSchedulerILb1ELb0ELb0ELi128EEEEEEEEEvNT_6ParamsE$_ZZN5flash25CollectiveMainloopBwdSm80ILi2ELi2EN4cute5tupleIJNS1_1CILi128EEES4_NS3_ILi64EEEEEEN7cutlass10bfloat16_tEfNS7_4arch4Sm80ELb0ELb0ELb1ELb1ELb0ELb0ELb0ELb0ELi2ELi4ELi4ELi4ELb0EE3mmaINS_16FlashAttnBwdSm80ISB_NS_24CollectiveEpilogueBwdGQAIS6_fSA_Li256ELb1ELb0EEENS_19SingleTileSchedulerILb1ELb0ELb0ELi128EEEE13SharedStorageENS1_6TensorINS1_11ArrayEngineIfLm32EEENS1_6LayoutINS2_IJNS2_IJNS3_ILi2EEESO_EEESO_NS3_ILi4EEEEEENS2_IJNS2_IJNS3_ILi1EEESO_EEESQ_NS3_ILi8EEEEEEEEEEEEbRKNSB_6ParamsERT0_S12_iNS2_IJiiiEEERT_ENKUliiE0_clEii,@function
        .size           $_ZN7cutlass13device_kernelIN5flash19enable_sm80_to_sm89INS1_16FlashAttnBwdSm80INS1_25CollectiveMainloopBwdSm80ILi2ELi2EN4cute5tupleIJNS5_1CILi128EEES8_NS7_ILi64EEEEEENS_10bfloat16_tEfNS_4arch4Sm80ELb0ELb0ELb1ELb1ELb0ELb0ELb0ELb0ELi2ELi4ELi4ELi4ELb0EEENS1_24CollectiveEpilogueBwdGQAISA_fSD_Li256ELb1ELb0EEENS1_19SingleTileSchedulerILb1ELb0ELb0ELi128EEEEEEEEEvNT_6ParamsE$_ZZN5flash25CollectiveMainloopBwdSm80ILi2ELi2EN4cute5tupleIJNS1_1CILi128EEES4_NS3_ILi64EEEEEEN7cutlass10bfloat16_tEfNS7_4arch4Sm80ELb0ELb0ELb1ELb1ELb0ELb0ELb0ELb0ELi2ELi4ELi4ELi4ELb0EE3mmaINS_16FlashAttnBwdSm80ISB_NS_24CollectiveEpilogueBwdGQAIS6_fSA_Li256ELb1ELb0EEENS_19SingleTileSchedulerILb1ELb0ELb0ELi128EEEE13SharedStorageENS1_6TensorINS1_11ArrayEngineIfLm32EEENS1_6LayoutINS2_IJNS2_IJNS3_ILi2EEESO_EEESO_NS3_ILi4EEEEEENS2_IJNS2_IJNS3_ILi1EEESO_EEESQ_NS3_ILi8EEEEEEEEEEEEbRKNSB_6ParamsERT0_S12_iNS2_IJiiiEEERT_ENKUliiE0_clEii,($_ZN7cutlass13device_kernelIN5flash19enable_sm80_to_sm89INS1_16FlashAttnBwdSm80INS1_25CollectiveMainloopBwdSm80ILi2ELi2EN4cute5tupleIJNS5_1CILi128EEES8_NS7_ILi64EEEEEENS_10bfloat16_tEfNS_4arch4Sm80ELb0ELb0ELb1ELb1ELb0ELb0ELb0ELb0ELi2ELi4ELi4ELi4ELb0EEENS1_24CollectiveEpilogueBwdGQAISA_fSD_Li256ELb1ELb0EEENS1_19SingleTileSchedulerILb1ELb0ELb0ELi128EEEEEEEEEvNT_6ParamsE$_ZZN5flash25CollectiveMainloopBwdSm80ILi2ELi2EN4cute5tupleIJNS1_1CILi128EEES4_NS3_ILi64EEEEEEN7cutlass10bfloat16_tEfNS7_4arch4Sm80ELb0ELb0ELb1ELb1ELb0ELb0ELb0ELb0ELi2ELi4ELi4ELi4ELb0EE3mmaINS_16FlashAttnBwdSm80ISB_NS_24CollectiveEpilogueBwdGQAIS6_fSA_Li256ELb1ELb0EEENS_19SingleTileSchedulerILb1ELb0ELb0ELi128EEEE13SharedStorageENS1_6TensorINS1_11ArrayEngineIfLm32EEENS1_6LayoutINS2_IJNS2_IJNS3_ILi2EEESO_EEESO_NS3_ILi4EEEEEENS2_IJNS2_IJNS3_ILi1EEESO_EEESQ_NS3_ILi8EEEEEEEEEEEEbRKNSB_6ParamsERT0_S12_iNS2_IJiiiEEERT_ENKUliiE_clEii - $_ZN7cutlass13device_kernelIN5flash19enable_sm80_to_sm89INS1_16FlashAttnBwdSm80INS1_25CollectiveMainloopBwdSm80ILi2ELi2EN4cute5tupleIJNS5_1CILi128EEES8_NS7_ILi64EEEEEENS_10bfloat16_tEfNS_4arch4Sm80ELb0ELb0ELb1ELb1ELb0ELb0ELb0ELb0ELi2ELi4ELi4ELi4ELb0EEENS1_24CollectiveEpilogueBwdGQAISA_fSD_Li256ELb1ELb0EEENS1_19SingleTileSchedulerILb1ELb0ELb0ELi128EEEEEEEEEvNT_6ParamsE$_ZZN5flash25CollectiveMainloopBwdSm80ILi2ELi2EN4cute5tupleIJNS1_1CILi128EEES4_NS3_ILi64EEEEEEN7cutlass10bfloat16_tEfNS7_4arch4Sm80ELb0ELb0ELb1ELb1ELb0ELb0ELb0ELb0ELi2ELi4ELi4ELi4ELb0EE3mmaINS_16FlashAttnBwdSm80ISB_NS_24CollectiveEpilogueBwdGQAIS6_fSA_Li256ELb1ELb0EEENS_19SingleTileSchedulerILb1ELb0ELb0ELi128EEEE13SharedStorageENS1_6TensorINS1_11ArrayEngineIfLm32EEENS1_6LayoutINS2_IJNS2_IJNS3_ILi2EEESO_EEESO_NS3_ILi4EEEEEENS2_IJNS2_IJNS3_ILi1EEESO_EEESQ_NS3_ILi8EEEEEEEEEEEEbRKNSB_6ParamsERT0_S12_iNS2_IJiiiEEERT_ENKUliiE0_clEii)
$_ZN7cutlass13device_kernelIN5flash19enable_sm80_to_sm89INS1_16FlashAttnBwdSm80INS1_25CollectiveMainloopBwdSm80ILi2ELi2EN4cute5tupleIJNS5_1CILi128EEES8_NS7_ILi64EEEEEENS_10bfloat16_tEfNS_4arch4Sm80ELb0ELb0ELb1ELb1ELb0ELb0ELb0ELb0ELi2ELi4ELi4ELi4ELb0EEENS1_24CollectiveEpilogueBwdGQAISA_fSD_Li256ELb1ELb0EEENS1_19SingleTileSchedulerILb1ELb0ELb0ELi128EEEEEEEEEvNT_6ParamsE$_ZZN5flash25CollectiveMainloopBwdSm80ILi2ELi2EN4cute5tupleIJNS1_1CILi128EEES4_NS3_ILi64EEEEEEN7cutlass10bfloat16_tEfNS7_4arch4Sm80ELb0ELb0ELb1ELb1ELb0ELb0ELb0ELb0ELi2ELi4ELi4ELi4ELb0EE3mmaINS_16FlashAttnBwdSm80ISB_NS_24CollectiveEpilogueBwdGQAIS6_fSA_Li256ELb1ELb0EEENS_19SingleTileSchedulerILb1ELb0ELb0ELi128EEEE13SharedStorageENS1_6TensorINS1_11ArrayEngineIfLm32EEENS1_6LayoutINS2_IJNS2_IJNS3_ILi2EEESO_EEESO_NS3_ILi4EEEEEENS2_IJNS2_IJNS3_ILi1EEESO_EEESQ_NS3_ILi8EEEEEEEEEEEEbRKNSB_6ParamsERT0_S12_iNS2_IJiiiEEERT_ENKUliiE0_clEii:
        /* <DEDUP_REMOVED lines=10> */
[----:B-1---5:R-:W-:Y:S05]  /*59bd0*/  CALL.REL.NOINC `($_ZN7cutlass13device_kernelIN5flash19enable_sm80_to_sm89INS1_16FlashAttnBwdSm80INS1_25CollectiveMainloopBwdSm80ILi2ELi2EN4cute5tupleIJNS5_1CILi128EEES8_NS7_ILi64EEEEEENS_10bfloat16_tEfNS_4arch4Sm80ELb0ELb0ELb1ELb1ELb0ELb0ELb0ELb0ELi2ELi4ELi4ELi4ELb0EEENS1_24CollectiveEpilogueBwdGQAISA_fSD_Li256ELb1ELb0EEENS1_19SingleTileSchedulerILb1ELb0ELb0ELi128EEEEEEEEEvNT_6ParamsE$_ZN4cute3eso3ESOILb1ELb0EJNS_10UnderscoreES2_S2_iEEC2ERKS2_S5_S5_RKi) ;  /* 0xfffad54000007944 */ /* 0x022fea0003c3ffff */
[----:B-1----:R-:W2:Y:S01]  /*59be0*/  LDL R3, [R1+0x1688] ;  /* 0x0016880001037983 */ /* 0x002ea20000100800 */
[----:B------:R-:W-:Y:S02]  /*59bf0*/  MOV R4, 0x59c20 ;  /* 0x00059c2000047802 */ /* 0x000fe40000000f00 */
[----:B--2---:R-:W-:Y:S02]  /*59c00*/  SHF.L.U32 R3, R3, 0xd, RZ ;  /* 0x0000000d03037819 */ /* 0x004fe400000006ff */
[----:B------:R-:W-:Y:S05]  /*59c10*/  CALL.REL.NOINC `($_ZN7cutlass13device_kernelIN5flash19enable_sm80_to_sm89INS1_16FlashAttnBwdSm80INS1_25CollectiveMainloopBwdSm80ILi2ELi2EN4cute5tupleIJNS5_1CILi128EEES8_NS7_ILi64EEEEEENS_10bfloat16_tEfNS_4arch4Sm80ELb0ELb0ELb1ELb1ELb0ELb0ELb0ELb0ELi2ELi4ELi4ELi4ELb0EEENS1_24CollectiveEpilogueBwdGQAISA_fSD_Li256ELb1ELb0EEENS1_19SingleTileSchedulerILb1ELb0ELb0ELi128EEEEEEEEEvNT_6ParamsE$_ZN4cute3eso3ESOILb1ELb0EJNS_6LayoutINS_5tupleIJNS3_IJNS_1CILi8EEENS4_ILi1EEEEEENS4_ILi4EEES6_EEENS3_IJNS3_IJS6_NS4_ILi0EEEEEENS4_ILi2048EEESA_EEEEEiEEC2ERKSE_RKi) ;  /* 0xfffb056000007944 */ /* 0x000fea0003c3ffff */
[----:B------:R-:W-:Y:S01]  /*59c20*/  ULDC.64 UR8, c[0x0][0x118] ;  /* 0x0000460000087ab9 */ /* 0x000fe20000000a00 */
[----:B-1----:R-:W2:Y:S04]  /*59c30*/  LDL R2, [R1+0x1688] ;  /* 0x0016880001027983 */ /* 0x002ea80000100800 */
[----:B------:R-:W2:Y:S01]  /*59c40*/  LD.E.64 R6, [R6.64] ;  /* 0x0000000806067980 */ /* 0x000ea2000c101b00 */
[----:B------:R-:W-:-:S02]  /*59c50*/  MOV R9, R15 ;  /* 0x0000000f00097202 */ /* 0x000fc40000000f00 */
[----:B------:R-:W-:Y:S01]  /*59c60*/  MOV R8, 0x59c90 ;  /* 0x00059c9000087802 */ /* 0x000fe20000000f00 */
[----:B--2---:R-:W-:-:S04]  /*59c70*/  IMAD.WIDE R2, R2, 0x2, R6 ;  /* 0x0000000202027825 */ /* 0x004fc800078e0206 */
[----:B------:R-:W-:Y:S05]  /*59c80*/  CALL.REL.NOINC `($_ZN7cutlass13device_kernelIN5flash19enable_sm80_to_sm89INS1_16FlashAttnBwdSm80INS1_25CollectiveMainloopBwdSm80ILi2ELi2EN4cute5tupleIJNS5_1CILi128EEES8_NS7_ILi64EEEEEENS_10bfloat16_tEfNS_4arch4Sm80ELb0ELb0ELb1ELb1ELb0ELb0ELb0ELb0ELi2ELi4ELi4ELi4ELb0EEENS1_24CollectiveEpilogueBwdGQAISA_fSD_Li256ELb1ELb0EEENS1_19SingleTileSchedulerILb1ELb0ELb0ELi128EEEEEEEEEvNT_6ParamsE$_ZN4cute8smem_ptrIPN7cutlass10bfloat16_tEECI1NS_12iter_adaptorIS3_S4_EEES3_) ;  /* 0xfffb112000007944 */ /* 0x000fea0003c3ffff */
[----:B-1----:R1:W5:Y:S01]  /*59c90*/  LDL.64 R2, [R1+0x1688] ;  /* 0x0016880001027983 */ /* 0x0023620000100a00 */
[----:B------:R-:W-:-:S03]  /*59ca0*/  MOV R6, 0x59cc0 ;  /* 0x00059cc000067802 */ /* 0x000fc60000000f00 */
[----:B-1---5:R-:W-:Y:S05]  /*59cb0*/  CALL.REL.NOINC `($_ZN7cutlass13device_kernelIN5flash19enable_sm80_to_sm89INS1_16FlashAttnBwdSm80INS1_25CollectiveMainloopBwdSm80ILi2ELi2EN4cute5tupleIJNS5_1CILi128EEES8_NS7_ILi64EEEEEENS_10bfloat16_tEfNS_4arch4Sm80ELb0ELb0ELb1ELb1ELb0ELb0ELb0ELb0ELi2ELi4ELi4ELi4ELb0EEENS1_24CollectiveEpilogueBwdGQAISA_fSD_Li256ELb1ELb0EEENS1_19SingleTileSchedulerILb1ELb0ELb0ELi128EEEEEEEEEvNT_6ParamsE$_ZN4cute3eso3ESOILb1ELb0EJNS_6LayoutINS_5tupleIJNS3_IJNS_1CILi8EEENS4_ILi1EEEEEENS4_ILi4EEES6_EEENS3_IJNS3_IJS6_NS4_ILi0EEEEEENS4_ILi2048EEESA_EEEEENS_10ViewEngineINS_8smem_ptrIPN7cutlass10bfloat16_tEEEEEEEC2ERKSE_RKSL_) ;  /* 0xfffb048000007944 */ /* 0x022fea0003c3ffff */
[----:B------:R-:W-:Y:S01]  /*59cc0*/  ULDC.64 UR8, c[0x0][0x118] ;  /* 0x0000460000087ab9 */ /* 0x000fe20000000a00 */
[----:B------:R2:W5:Y:S04]  /*59cd0*/  LDL.64 R84, [R1+0x1688] ;  /* 0x0016880001547983 */ /* 0x0005680000100a00 */
[----:B------:R2:W5:Y:S01]  /*59ce0*/  LD.E.64 R10, [R80.64+0x8] ;  /* 0x00000808500a7980 */ /* 0x000562000c101b00 */
[----:B-1----:R-:W-:Y:S01]  /*59cf0*/  IMAD.MOV.U32 R2, RZ, RZ, R15 ;  /* 0x000000ffff027224 */ /* 0x002fe200078e000f */
[----:B------:R-:W-:Y:S02]  /*59d00*/  MOV R3, R17 ;  /* 0x0000001100037202 */ /* 0x000fe40000000f00 */
[----:B------:R-:W-:-:S02]  /*59d10*/  MOV R4, 0x59d30 ;  /* 0x00059d3000047802 */ /* 0x000fc40000000f00 */
[----:B--2--5:R-:W-:Y:S05]  /*59d20*/  CALL.REL.NOINC `($_ZN7cutlass13device_kernelIN5flash19enable_sm80_to_sm89INS1_16FlashAttnBwdSm80INS1_25CollectiveMainloopBwdSm80ILi2ELi2EN4cute5tupleIJNS5_1CILi128EEES8_NS7_ILi64EEEEEENS_10bfloat16_tEfNS_4arch4Sm80ELb0ELb0ELb1ELb1ELb0ELb0ELb0ELb0ELi2ELi4ELi4ELi4ELb0EEENS1_24CollectiveEpilogueBwdGQAISA_fSD_Li256ELb1ELb0EEENS1_19SingleTileSchedulerILb1ELb0ELb0ELi128EEEEEEEEEvNT_6ParamsE$_ZN4cute3eso3ESOILb1ELb0EJNS_10UnderscoreES2_S2_iEEC2ERKS2_S5_S5_RKi) ;  /* 0xfffad3f000007944 */ /* 0x024fea0003c3ffff */
[----:B------:R-:W2:Y:S01]  /*59d30*/  LDL R8, [R1+0x1688] ;  /* 0x0016880001087983 */ /* 0x000ea20000100800 */
[----:B------:R-:W-:-:S03]  /*59d40*/  ULDC.64 UR8, c[0x0][0x118] ;  /* 0x0000460000087ab9 */ /* 0x000fc60000000a00 */
[----:B-1----:R1:W5:Y:S01]  /*59d50*/  LD.E.64 R2, [R10.64+0x8] ;  /* 0x000008080a027980 */ /* 0x002362000c101b00 */
[----:B------:R-:W-:Y:S02]  /*59d60*/  MOV R4, 0x59d90 ;  /* 0x00059d9000047802 */ /* 0x000fe40000000f00 */
[----:B--2---:R-:W-:Y:S02]  /*59d70*/  SHF.R.S32.HI R7, RZ, 0x1f, R8 ;  /* 0x0000001fff077819 */ /* 0x004fe40000011408 */
[----:B-1---5:R-:W-:Y:S05]  /*59d80*/  CALL.REL.NOINC `($_ZN7cutlass13device_kernelIN5flash19enable_sm80_to_sm89INS1_16FlashAttnBwdSm80INS1_25CollectiveMainloopBwdSm80ILi2ELi2EN4cute5tupleIJNS5_1CILi128EEES8_NS7_ILi64EEEEEENS_10bfloat16_tEfNS_4arch4Sm80ELb0ELb0ELb1ELb1ELb0ELb0ELb0ELb0ELi2ELi4ELi4ELi4ELb0EEENS1_24CollectiveEpilogueBwdGQAISA_fSD_Li256ELb1ELb0EEENS1_19SingleTileSchedulerILb1ELb0ELb0ELi128EEEEEEEEEvNT_6ParamsE$_ZZN4cute5sliceINS_5tupleIJNS_10UnderscoreES2_S2_iEEENS1_IJNS1_IJNS_1CILi1EEENS4_ILi0EEEEEElS6_lEEEEEDaRKT_RKT0_ENKUlRKT_RKT0_E_clIS2_lEEDaSH_SK_) ;  /* 0xfffb29a000007944 */ /* 0x022fea0003c3ffff */
[----:B-----5:R-:W-:Y:S02]  /*59d90*/  MOV R5, R3 ;  /* 0x0000000300057202 */ /* 0x020fe40000000f00 */
[----:B------:R-:W-:Y:S02]  /*59da0*/  MOV R4, 0x59dc0 ;  /* 0x00059dc000047802 */ /* 0x000fe40000000f00 */
[----:B-1----:R-:W-:Y:S05]  /*59db0*/  CALL.REL.NOINC `($_ZN7cutlass13device_kernelIN5flash19enable_sm80_to_sm89INS1_16FlashAttnBwdSm80INS1_25CollectiveMainloopBwdSm80ILi2ELi2EN4cute5tupleIJNS5_1CILi128EEES8_NS7_ILi64EEEEEENS_10bfloat16_tEfNS_4arch4Sm80ELb0ELb0ELb1ELb1ELb0ELb0ELb0ELb0ELi2ELi4ELi4ELi4ELb0EEENS1_24CollectiveEpilogueBwdGQAISA_fSD_Li256ELb1ELb0EEENS1_19SingleTileSchedulerILb1ELb0ELb0ELi128EEEEEEEEEvNT_6ParamsE$_ZZN4cute12filter_tupleINS_5tupleIJNS_10UnderscoreES2_S2_iEEENS1_IJNS1_IJNS_1CILi1EEENS4_ILi0EEEEEElS6_lEEEZNS_5sliceIS3_S8_EEDaRKT_RKT0_EUlRKT_RKT0_E_EEDaSC_SF_OT1_ENKUlDpSI_E_clIJNS1_IJS7_EEENS1_IJlEEENS1_IJS6_EEENS1_IJEEEEEEDaSP_) ;  /* 0xfffb15d000007944 */ /* 0x002fea0003c3ffff */
[----:B-----5:R-:W-:Y:S02]  /*59dc0*/  MOV R5, R3 ;  /* 0x0000000300057202 */ /* 0x020fe40000000f00 */
[----:B------:R-:W-:Y:S02]  /*59dd0*/  MOV R4, 0x59df0 ;  /* 0x00059df000047802 */ /* 0x000fe40000000f00 */
[----:B-1----:R-:W-:Y:S05]  /*59de0*/  CALL.REL.NOINC `($_ZN7cutlass13device_kernelIN5flash19enable_sm80_to_sm89INS1_16FlashAttnBwdSm80INS1_25CollectiveMainloopBwdSm80ILi2ELi2EN4cute5tupleIJNS5_1CILi128EEES8_NS7_ILi64EEEEEENS_10bfloat16_tEfNS_4arch4Sm80ELb0ELb0ELb1ELb1ELb0ELb0ELb0ELb0ELi2ELi4ELi4ELi4ELb0EEENS1_24CollectiveEpilogueBwdGQAISA_fSD_Li256ELb1ELb0EEENS1_19SingleTileSchedulerILb1ELb0ELb0ELi128EEEEEEEEEvNT_6ParamsE$_ZN4cute5tupleIJNS0_IJNS0_IJNS_1CILi8EEENS1_ILi1EEEEEENS1_ILi4EEES3_EEENS0_IJNS0_IJS3_NS1_ILi0EEEEEElS7_EEEEEC2ERKS6_RKS9_) ;  /* 0xfffb08c000007944 */ /* 0x002fea0003c3ffff */
        /* <DEDUP_REMOVED lines=9> */
[----:B-1---5:R-:W-:Y:S05]  /*59e80*/  CALL.REL.NOINC `($_ZN7cutlass13device_kernelIN5flash19enable_sm80_to_sm89INS1_16FlashAttnBwdSm80INS1_25CollectiveMainloopBwdSm80ILi2ELi2EN4cute5tupleIJNS5_1CILi128EEES8_NS7_ILi64EEEEEENS_10bfloat16_tEfNS_4arch4Sm80ELb0ELb0ELb1ELb1ELb0ELb0ELb0ELb0ELi2ELi4ELi4ELi4ELb0EEENS1_24CollectiveEpilogueBwdGQAISA_fSD_Li256ELb1ELb0EEENS1_19SingleTileSchedulerILb1ELb0ELb0ELi128EEEEEEEEEvNT_6ParamsE$_ZN4cute3eso3ESOILb0ELb0EJNS_6LayoutINS_5tupleIJNS3_IJNS_1CILi8EEENS4_ILi1EEEEEENS4_ILi4EEES6_EEENS3_IJNS3_IJS6_NS4_ILi0EEEEEElSA_EEEEElEEC2ERKSD_RKl) ;  /* 0xfffac72000007944 */ /* 0x022fea0003c3ffff */
[----:B------:R-:W-:Y:S01]  /*59e90*/  ULDC.64 UR8, c[0x0][0x118] ;  /* 0x0000460000087ab9 */ /* 0x000fe20000000a00 */
[----:B------:R-:W2:Y:S04]  /*59ea0*/  LDL.64 R6, [R1+0x1690] ;  /* 0x0016900001067983 */ /* 0x000ea80000100a00 */
[----:B------:R-:W2:Y:S04]  /*59eb0*/  LD.E.64 R10, [R10.64+0x18] ;  /* 0x000018080a0a7980 */ /* 0x000ea8000c101b00 */
[----:B-1----:R1:W5:Y:S01]  /*59ec0*/  LDL.64 R2, [R1+0x1688] ;  /* 0x0016880001027983 */ /* 0x0023620000100a00 */
[----:B------:R-:W-:-:S02]  /*59ed0*/  MOV R8, 0x59f10 ;  /* 0x00059f1000087802 */ /* 0x000fc40000000f00 */
[----:B--2---:R-:W-:-:S04]  /*59ee0*/  LEA R4, P0, R6, R10, 0x1 ;  /* 0x0000000a06047211 */ /* 0x004fc800078008ff */
[----:B------:R-:W-:-:S04]  /*59ef0*/  LEA.HI.X R9, R6, R11, R7, 0x1, P0 ;  /* 0x0000000b06097211 */ /* 0x000fc800000f0c07 */
[----:B-1---5:R-:W-:Y:S05]  /*59f00*/  CALL.REL.NOINC `($_ZN7cutlass13device_kernelIN5flash19enable_sm80_to_sm89INS1_16FlashAttnBwdSm80INS1_25CollectiveMainloopBwdSm80ILi2ELi2EN4cute5tupleIJNS5_1CILi128EEES8_NS7_ILi64EEEEEENS_10bfloat16_tEfNS_4arch4Sm80ELb0ELb0ELb1ELb1ELb0ELb0ELb0ELb0ELi2ELi4ELi4ELi4ELb0EEENS1_24CollectiveEpilogueBwdGQAISA_fSD_Li256ELb1ELb0EEENS1_19SingleTileSchedulerILb1ELb0ELb0ELi128EEEEEEEEEvNT_6ParamsE$_ZN4cute8gmem_ptrIPKN7cutlass10bfloat16_tEECI1NS_12iter_adaptorIS4_S5_EEES4_) ;  /* 0xfffb0da000007944 */ /* 0x022fea0003c3ffff */
[----:B------:R-:W2:Y:S01]  /*59f10*/  LDL.64 R8, [R1+0x1688] ;  /* 0x0016880001087983 */ /* 0x000ea20000100a00 */
[----:B-1----:R-:W-:Y:S02]  /*59f20*/  MOV R5, R3 ;  /* 0x0000000300057202 */ /* 0x002fe40000000f00 */
[----:B------:R-:W-:Y:S01]  /*59f30*/  MOV R6, 0x59f60 ;  /* 0x00059f6000067802 */ /* 0x000fe20000000f00 */
[----:B--2---:R1:W-:Y:S04]  /*59f40*/  STL.64 [R1+0x1698], R8 ;  /* 0x0016980801007387 */ /* 0x0043e80000100a00 */
[----:B-1----:R-:W-:Y:S05]  /*59f50*/  CALL.REL.NOINC `($_ZN7cutlass13device_kernelIN5flash19enable_sm80_to_sm89INS1_16FlashAttnBwdSm80INS1_25CollectiveMainloopBwdSm80ILi2ELi2EN4cute5tupleIJNS5_1CILi128EEES8_NS7_ILi64EEEEEENS_10bfloat16_tEfNS_4arch4Sm80ELb0ELb0ELb1ELb1ELb0ELb0ELb0ELb0ELi2ELi4ELi4ELi4ELb0EEENS1_24CollectiveEpilogueBwdGQAISA_fSD_Li256ELb1ELb0EEENS1_19SingleTileSchedulerILb1ELb0ELb0ELi128EEEEEEEEEvNT_6ParamsE$_ZN4cute3eso3ESOILb0ELb0EJNS_6LayoutINS_5tupleIJNS3_IJNS_1CILi8EEENS4_ILi1EEEEEENS4_ILi4EEES6_EEENS3_IJNS3_IJS6_NS4_ILi0EEEEEElSA_EEEEENS_10ViewEngineINS_8gmem_ptrIPKN7cutlass10bfloat16_tEEEEEEEC2ERKSD_RKSL_) ;  /* 0xfffac5c000007944 */ /* 0x002fea0003c3ffff */
        /* <DEDUP_REMOVED lines=11> */
[----:B--2--5:R-:W-:Y:S05]  /*5a010*/  CALL.REL.NOINC `($_ZN7cutlass13device_kernelIN5flash19enable_sm80_to_sm89INS1_16FlashAttnBwdSm80INS1_25CollectiveMainloopBwdSm80ILi2ELi2EN4cute5tupleIJNS5_1CILi128EEES8_NS7_ILi64EEEEEENS_10bfloat16_tEfNS_4arch4Sm80ELb0ELb0ELb1ELb1ELb0ELb0ELb0ELb0ELi2ELi4ELi4ELi4ELb0EEENS1_24CollectiveEpilogueBwdGQAISA_fSD_Li256ELb1ELb0EEENS1_19SingleTileSchedulerILb1ELb0ELb0ELi128EEEEEEEEEvNT_6ParamsE$_ZZN4cuteplIJiiEJNS_1CILi0EEES2_EEEDaRKNS_15ArithmeticTupleIJDpT_EEERKNS3_IJDpT0_EEEENKUlDpRKT_E_clIJiiEEEDaSH_) ;  /* 0xfffb5ea000007944 */ /* 0x024fea0003c3ffff */
[----:B-----5:R-:W-:Y:S01]  /*5a020*/  IMAD.IADD R82, R7, 0x1, -R2 ;  /* 0x0000000107527824 */ /* 0x020fe200078e0a02 */
[----:B------:R-:W-:Y:S02]  /*5a030*/  MOV R3, RZ ;  /* 0x000000ff00037202 */ /* 0x000fe40000000f00 */
[----:B------:R-:W-:Y:S02]  /*5a040*/  MOV R6, 0x5a060 ;  /* 0x0005a06000067802 */ /* 0x000fe40000000f00 */
[----:B-1----:R-:W-:Y:S05]  /*5a050*/  CALL.REL.NOINC `($_ZN7cutlass13device_kernelIN5flash19enable_sm80_to_sm89INS1_16FlashAttnBwdSm80INS1_25CollectiveMainloopBwdSm80ILi2ELi2EN4cute5tupleIJNS5_1CILi128EEES8_NS7_ILi64EEEEEENS_10bfloat16_tEfNS_4arch4Sm80ELb0ELb0ELb1ELb1ELb0ELb0ELb0ELb0ELi2ELi4ELi4ELi4ELb0EEENS1_24CollectiveEpilogueBwdGQAISA_fSD_Li256ELb1ELb0EEENS1_19SingleTileSchedulerILb1ELb0ELb0ELi128EEEEEEEEEvNT_6ParamsE$_ZN4cute3eso3ESOILb1ELb0EJNS_1CILi0EEEiS3_EEC2ERKS3_RKiS6_) ;  /* 0xfffad5a000007944 */ /* 0x002fea0003c3ffff */
[----:B-1----:R-:W2:Y:S01]  /*5a060*/  LDL R3, [R1+0x1688] ;  /* 0x0016880001037983 */ /* 0x002ea20000100800 */
[----:B------:R-:W-:Y:S01]  /*5a070*/  IMAD.MOV.U32 R2, RZ, RZ, R15 ;  /* 0x000000ffff027224 */ /* 0x000fe200078e000f */
[----:B------:R-:W-:Y:S02]  /*5a080*/  MOV R10, 0x5a0b0 ;  /* 0x0005a0b0000a7802 */ /* 0x000fe40000000f00 */
[----:B--2---:R-:W-:Y:S02]  /*5a090*/  SHF.L.U32 R3, R3, 0x5, RZ ;  /* 0x0000000503037819 */ /* 0x004fe400000006ff */
[----:B------:R-:W-:Y:S05]  /*5a0a0*/  CALL.REL.NOINC `($_ZN7cutlass13device_kernelIN5flash19enable_sm80_to_sm89INS1_16FlashAttnBwdSm80INS1_25CollectiveMainloopBwdSm80ILi2ELi2EN4cute5tupleIJNS5_1CILi128EEES8_NS7_ILi64EEEEEENS_10bfloat16_tEfNS_4arch4Sm80ELb0ELb0ELb1ELb1ELb0ELb0ELb0ELb0ELi2ELi4ELi4ELi4ELb0EEENS1_24CollectiveEpilogueBwdGQAISA_fSD_Li256ELb1ELb0EEENS1_19SingleTileSchedulerILb1ELb0ELb0ELi128EEEEEEEEEvNT_6ParamsE$_ZN4cute5tupleIJiEEC2ERKi) ;  /* 0xfffb0b2000007944 */ /* 0x000fea0003c3ffff */
[----:B------:R1:W5:Y:S01]  /*5a0b0*/  LDL R3, [R1+0x1688] ;  /* 0x0016880001037983 */ /* 0x0003620000100800 */
        /* <DEDUP_REMOVED lines=8> */
[----:B------:R-:W-:Y:S02]  /*5a140*/  MOV R2, R15 ;  /* 0x0000000f00027202 */ /* 0x000fe40000000f00 */
[----:B------:R-:W-:Y:S02]  /*5a150*/  MOV R6, 0x5a170 ;  /* 0x0005a17000067802 */ /* 0x000fe40000000f00 */
[----:B-1---5:R-:W-:Y:S05]  /*5a160*/  CALL.REL.NOINC `($_ZN7cutlass13device_kernelIN5flash19enable_sm80_to_sm89INS1_16FlashAttnBwdSm80INS1_25CollectiveMainloopBwdSm80ILi2ELi2EN4cute5tupleIJNS5_1CILi128EEES8_NS7_ILi64EEEEEENS_10bfloat16_tEfNS_4arch4Sm80ELb0ELb0ELb1ELb1ELb0ELb0ELb0ELb0ELi2ELi4ELi4ELi4ELb0EEENS1_24CollectiveEpilogueBwdGQAISA_fSD_Li256ELb1ELb0EEENS1_19SingleTileSchedulerILb1ELb0ELb0ELi128EEEEEEEEEvNT_6ParamsE$_ZN4cute3eso3ESOILb0ELb1EJiNS_1CILi0EEEEEC2ERKiRKS3_) ;  /* 0xfffacda000007944 */ /* 0x022fea0003c3ffff */
[----:B-1----:R1:W5:Y:S01]  /*5a170*/  LDL R3, [R1+0x1688] ;  /* 0x0016880001037983 */ /* 0x0023620000100800 */
[----:B------:R-:W-:-:S03]  /*5a180*/  MOV R4, 0x5a1a0 ;  /* 0x0005a1a000047802 */ /* 0x000fc60000000f00 */
[----:B-1---5:R-:W-:Y:S05]  /*5a190*/  CALL.REL.NOINC `($_ZN7cutlass13device_kernelIN5flash19enable_sm80_to_sm89INS1_16FlashAttnBwdSm80INS1_25CollectiveMainloopBwdSm80ILi2ELi2EN4cute5tupleIJNS5_1CILi128EEES8_NS7_ILi64EEEEEENS_10bfloat16_tEfNS_4arch4Sm80ELb0ELb0ELb1ELb1ELb0ELb0ELb0ELb0ELi2ELi4ELi4ELi4ELb0EEENS1_24CollectiveEpilogueBwdGQAISA_fSD_Li256ELb1ELb0EEENS1_19SingleTileSchedulerILb1ELb0ELb0ELi128EEEEEEEEEvNT_6ParamsE$_ZZN4cuteplIJNS_1CILi0EEES2_EJiEEEDaRKNS_15ArithmeticTupleIJDpT_EEERKNS3_IJDpT0_EEEENKUlDpRKT_E_clIJiS2_EEEDaSH_) ;  /* 0xfffb59d000007944 */ /* 0x022fea0003c3ffff */
[----:B------:R-:W-:Y:S02]  /*5a1a0*/  MOV R4, 0x5a1c0 ;  /* 0x0005a1c000047802 */ /* 0x000fe40000000f00 */
[----:B-1---5:R-:W-:Y:S05]  /*5a1b0*/  CALL.REL.NOINC `($_ZN7cutlass13device_kernelIN5flash19enable_sm80_to_sm89INS1_16FlashAttnBwdSm80INS1_25CollectiveMainloopBwdSm80ILi2ELi2EN4cute5tupleIJNS5_1CILi128EEES8_NS7_ILi64EEEEEENS_10bfloat16_tEfNS_4arch4Sm80ELb0ELb0ELb1ELb1ELb0ELb0ELb0ELb0ELi2ELi4ELi4ELi4ELb0EEENS1_24CollectiveEpilogueBwdGQAISA_fSD_Li256ELb1ELb0EEENS1_19SingleTileSchedulerILb1ELb0ELb0ELi128EEEEEEEEEvNT_6ParamsE$_ZZN4cuteplIJNS_1CILi0EEES2_EJiS2_EEEDaRKNS_15ArithmeticTupleIJDpT_EEERKNS3_IJDpT0_EEEENKUlDpRKT_E_clIJiS2_EEEDaSH_) ;  /* 0xfffb5a2000007944 */ /* 0x022fea0003c3ffff */
        /* <DEDUP_REMOVED lines=9> */
[----:B--23-5:R-:W-:Y:S05]  /*5a250*/  CALL.REL.NOINC `($_ZN7cutlass13device_kernelIN5flash19enable_sm80_to_sm89INS1_16FlashAttnBwdSm80INS1_25CollectiveMainloopBwdSm80ILi2ELi2EN4cute5tupleIJNS5_1CILi128EEES8_NS7_ILi64EEEEEENS_10bfloat16_tEfNS_4arch4Sm80ELb0ELb0ELb1ELb1ELb0ELb0ELb0ELb0ELi2ELi4ELi4ELi4ELb0EEENS1_24CollectiveEpilogueBwdGQAISA_fSD_Li256ELb1ELb0EEENS1_19SingleTileSchedulerILb1ELb0ELb0ELi128EEEEEEEEEvNT_6ParamsE$_ZN4cute3eso3ESOILb1ELb0EJNS_10UnderscoreEiiEEC2ERKS2_RKiS7_) ;  /* 0xfffacf8000007944 */ /* 0x02cfea0003c3ffff */
[----:B------:R-:W2:Y:S01]  /*5a260*/  LDL R5, [R1+0x1688] ;  /* 0x0016880001057983 */ /* 0x000ea20000100800 */
[----:B------:R-:W-:Y:S02]  /*5a270*/  MOV R4, 0x5a2e0 ;  /* 0x0005a2e000047802 */ /* 0x000fe40000000f00 */
[----:B-12---:R-:W-:Y:S01]  /*5a280*/  SHF.R.S32.HI R2, RZ, 0x1f, R5 ;  /* 0x0000001fff027819 */ /* 0x006fe20000011405 */
[-C--:B------:R-:W-:Y:S02]  /*5a290*/  IMAD R3, R89, R5.reuse, RZ ;  /* 0x0000000559037224 */ /* 0x080fe400078e02ff */
[----:B------:R-:W-:-:S04]  /*5a2a0*/  IMAD.WIDE.U32 R6, R88, R5, RZ ;  /* 0x0000000558067225 */ /* 0x000fc800078e00ff */
[----:B------:R-:W-:-:S05]  /*5a2b0*/  IMAD R3, R88, R2, R3 ;  /* 0x0000000258037224 */ /* 0x000fca00078e0203 */
[----:B------:R-:W-:Y:S02]  /*5a2c0*/  IADD3 R3, R7, R3, RZ ;  /* 0x0000000307037210 */ /* 0x000fe40007ffe0ff */
[----:B------:R-:W-:Y:S05]  /*5a2d0*/  CALL.REL.NOINC `($_ZN7cutlass13device_kernelIN5flash19enable_sm80_to_sm89INS1_16FlashAttnBwdSm80INS1_25CollectiveMainloopBwdSm80ILi2ELi2EN4cute5tupleIJNS5_1CILi128EEES8_NS7_ILi64EEEEEENS_10bfloat16_tEfNS_4arch4Sm80ELb0ELb0ELb1ELb1ELb0ELb0ELb0ELb0ELi2ELi4ELi4ELi4ELb0EEENS1_24CollectiveEpilogueBwdGQAISA_fSD_Li256ELb1ELb0EEENS1_19SingleTileSchedulerILb1ELb0ELb0ELi128EEEEEEEEEvNT_6ParamsE$_ZN4cute3eso3ESOILb1ELb0EJNS_6LayoutINS_5tupleIJNS3_IJNS_1CILi8EEENS4_ILi1EEEEEEEEENS3_IJNS3_IJS6_NS4_ILi0EEEEEEEEEEElEEC2ERKSC_RKl) ;  /* 0xfffaf79000007944 */ /* 0x000fea0003c3ffff */
[----:B-1----:R-:W2:Y:S01]  /*5a2e0*/  LDL.64 R2, [R1+0x1688] ;  /* 0x0016880001027983 */ /* 0x002ea20000100a00 */
[----:B------:R-:W-:Y:S02]  /*5a2f0*/  MOV R8, 0x5a330 ;  /* 0x0005a33000087802 */ /* 0x000fe40000000f00 */
[----:B--2---:R-:W-:-:S04]  /*5a300*/  LEA R4, P1, R2, R86, 0x1 ;  /* 0x0000005602047211 */ /* 0x004fc800078208ff */
[----:B------:R-:W-:-:S04]  /*5a310*/  LEA.HI.X R9, R2, R87, R3, 0x1, P1 ;  /* 0x0000005702097211 */ /* 0x000fc800008f0c03 */
[----:B------:R-:W-:Y:S05]  /*5a320*/  CALL.REL.NOINC `($_ZN7cutlass13device_kernelIN5flash19enable_sm80_to_sm89INS1_16FlashAttnBwdSm80INS1_25CollectiveMainloopBwdSm80ILi2ELi2EN4cute5tupleIJNS5_1CILi128EEES8_NS7_ILi64EEEEEENS_10bfloat16_tEfNS_4arch4Sm80ELb0ELb0ELb1ELb1ELb0ELb0ELb0ELb0ELi2ELi4ELi4ELi4ELb0EEENS1_24CollectiveEpilogueBwdGQAISA_fSD_Li256ELb1ELb0EEENS1_19SingleTileSchedulerILb1ELb0ELb0ELi128EEEEEEEEEvNT_6ParamsE$_ZN4cute8gmem_ptrIPKN7cutlass10bfloat16_tEECI1NS_12iter_adaptorIS4_S5_EEES4_) ;  /* 0xfffb098000007944 */ /* 0x000fea0003c3ffff */
[----:B------:R2:W5:Y:S01]  /*5a330*/  LDL.64 R2, [R1+0x1688] ;  /* 0x0016880001027983 */ /* 0x0005620000100a00 */
[----:B------:R-:W-:-:S03]  /*5a340*/  MOV R6, 0x5a360 ;  /* 0x0005a36000067802 */ /* 0x000fc60000000f00 */
[----:B-12--5:R-:W-:Y:S05]  /*5a350*/  CALL.REL.NOINC `($_ZN7cutlass13device_kernelIN5flash19enable_sm80_to_sm89INS1_16FlashAttnBwdSm80INS1_25CollectiveMainloopBwdSm80ILi2ELi2EN4cute5tupleIJNS5_1CILi128EEES8_NS7_ILi64EEEEEENS_10bfloat16_tEfNS_4arch4Sm80ELb0ELb0ELb1ELb1ELb0ELb0ELb0ELb0ELi2ELi4ELi4ELi4ELb0EEENS1_24CollectiveEpilogueBwdGQAISA_fSD_Li256ELb1ELb0EEENS1_19SingleTileSchedulerILb1ELb0ELb0ELi128EEEEEEEEEvNT_6ParamsE$_ZN4cute3eso3ESOILb1ELb0EJNS_6LayoutINS_5tupleIJNS3_IJNS_1CILi8EEENS4_ILi1EEEEEEEEENS3_IJNS3_IJS6_NS4_ILi0EEEEEEEEEEENS_10ViewEngineINS_8gmem_ptrIPKN7cutlass10bfloat16_tEEEEEEEC2ERKSC_RKSK_) ;  /* 0xfffaf60000007944 */ /* 0x026fea0003c3ffff */
[----:B-1----:R1:W5:Y:S01]  /*5a360*/  LDL.64 R4, [R1+0x1688] ;  /* 0x0016880001047983 */ /* 0x0023620000100a00 */
[----:B------:R-:W-:Y:S01]  /*5a370*/  IMAD.MOV.U32 R77, RZ, RZ, R15 ;  /* 0x000000ffff4d7224 */ /* 0x000fe200078e000f */
[----:B------:R-:W-:Y:S02]  /*5a380*/  MOV R78, RZ ;  /* 0x000000ff004e7202 */ /* 0x000fe40000000f00 */
[----:B------:R-:W-:Y:S02]  /*5a390*/  MOV R76, 0x5a3b0 ;  /* 0x0005a3b0004c7802 */ /* 0x000fe40000000f00 */
[----:B-1---5:R-:W-:Y:S05]  /*5a3a0*/  CALL.REL.NOINC `($_ZN7cutlass13device_kernelIN5flash19enable_sm80_to_sm89INS1_16FlashAttnBwdSm80INS1_25CollectiveMainloopBwdSm80ILi2ELi2EN4cute5tupleIJNS5_1CILi128EEES8_NS7_ILi64EEEEEENS_10bfloat16_tEfNS_4arch4Sm80ELb0ELb0ELb1ELb1ELb0ELb0ELb0ELb0ELi2ELi4ELi4ELi4ELb0EEENS1_24CollectiveEpilogueBwdGQAISA_fSD_Li256ELb1ELb0EEENS1_19SingleTileSchedulerILb1ELb0ELb0ELi128EEEEEEEEEvNT_6ParamsE$_ZN4cute3eso3ESOILb1ELb0EJNS_10UnderscoreEiiEEC2ERKS2_RKiS7_) ;  /* 0xffface3000007944 */ /* 0x022fea0003c3ffff */
[----:B-1----:R-:W2:Y:S01]  /*5a3b0*/  LDL R3, [R1+0x1688] ;  /* 0x0016880001037983 */ /* 0x002ea20000100800 */
[----:B------:R-:W-:Y:S01]  /*5a3c0*/  IMAD.MOV.U32 R2, RZ, RZ, R15 ;  /* 0x000000ffff027224 */ /* 0x000fe200078e000f */
[----:B------:R-:W-:Y:S02]  /*5a3d0*/  MOV R6, 0x5a400 ;  /* 0x0005a40000067802 */ /* 0x000fe40000000f00 */
[----:B--2---:R-:W-:Y:S02]  /*5a3e0*/  SHF.L.U32 R3, R3, 0xb, RZ ;  /* 0x0000000b03037819 */ /* 0x004fe400000006ff */
        /* <DEDUP_REMOVED lines=10> */
[----:B-1----:R1:W5:Y:S01]  /*5a490*/  LDL.64 R6, [R1+0x1688] ;  /* 0x0016880001067983 */ /* 0x0023620000100a00 */
[----:B------:R-:W-:Y:S02]  /*5a4a0*/  MOV R9, R5 ;  /* 0x0000000500097202 */ /* 0x000fe40000000f00 */
[----:B------:R-:W-:Y:S02]  /*5a4b0*/  MOV R8, 0x5a4d0 ;  /* 0x0005a4d000087802 */ /* 0x000fe40000000f00 */
[----:B-1---5:R-:W-:Y:S05]  /*5a4c0*/  CALL.REL.NOINC `($_ZN7cutlass13device_kernelIN5flash19enable_sm80_to_sm89INS1_16FlashAttnBwdSm80INS1_25CollectiveMainloopBwdSm80ILi2ELi2EN4cute5tupleIJNS5_1CILi128EEES8_NS7_ILi64EEEEEENS_10bfloat16_tEfNS_4arch4Sm80ELb0ELb0ELb1ELb1ELb0ELb0ELb0ELb0ELi2ELi4ELi4ELi4ELb0EEENS1_24CollectiveEpilogueBwdGQAISA_fSD_Li256ELb1ELb0EEENS1_19SingleTileSchedulerILb1ELb0ELb0ELi128EEEEEEEEEvNT_6ParamsE$_ZN4cute8gmem_ptrIPKN7cutlass10bfloat16_tEECI1NS_12iter_adaptorIS4_S5_EEES4_) ;  /* 0xfffb07e000007944 */ /* 0x022fea0003c3ffff */
[----:B------:R2:W5:Y:S01]  /*5a4d0*/  LDL.64 R2, [R1+0x1688] ;  /* 0x0016880001027983 */ /* 0x0005620000100a00 */
[----:B------:R-:W-:-:S03]  /*5a4e0*/  MOV R8, 0x5a500 ;  /* 0x0005a50000087802 */ /* 0x000fc60000000f00 */
[----:B-12--5:R-:W-:Y:S05]  /*5a4f0*/  CALL.REL.NOINC `($_ZN7cutlass13device_kernelIN5flash19enable_sm80_to_sm89INS1_16FlashAttnBwdSm80INS1_25CollectiveMainloopBwdSm80ILi2ELi2EN4cute5tupleIJNS5_1CILi128EEES8_NS7_ILi64EEEEEENS_10bfloat16_tEfNS_4arch4Sm80ELb0ELb0ELb1ELb1ELb0ELb0ELb0ELb0ELi2ELi4ELi4ELi4ELb0EEENS1_24CollectiveEpilogueBwdGQAISA_fSD_Li256ELb1ELb0EEENS1_19SingleTileSchedulerILb1ELb0ELb0ELi128EEEEEEEEEvNT_6ParamsE$_ZN4cute8gmem_ptrIPKN7cutlass9uint128_tEECI1NS_12iter_adaptorIS4_S5_EEES4_) ;  /* 0xfffb07f000007944 */ /* 0x026fea0003c3ffff */
[----:B-1----:R1:W5:Y:S01]  /*5a500*/  LDL.64 R2, [R1+0x1688] ;  /* 0x0016880001027983 */ /* 0x0023620000100a00 */
[----:B------:R-:W-:-:S03]  /*5a510*/  MOV R8, 0x5a530 ;  /* 0x0005a53000087802 */ /* 0x000fc60000000f00 */
[----:B-1---5:R-:W-:Y:S05]  /*5a520*/  CALL.REL.NOINC `($_ZN7cutlass13device_kernelIN5flash19enable_sm80_to_sm89INS1_16FlashAttnBwdSm80INS1_25CollectiveMainloopBwdSm80ILi2ELi2EN4cute5tupleIJNS5_1CILi128EEES8_NS7_ILi64EEEEEENS_10bfloat16_tEfNS_4arch4Sm80ELb0ELb0ELb1ELb1ELb0ELb0ELb0ELb0ELi2ELi4ELi4ELi4ELb0EEENS1_24CollectiveEpilogueBwdGQAISA_fSD_Li256ELb1ELb0EEENS1_19SingleTileSchedulerILb1ELb0ELb0ELi128EEEEEEEEEvNT_6ParamsE$_ZN4cute3eso3ESOILb1ELb0EJNS_6LayoutINS_5tupleIJNS3_IJNS_1CILi1EEES5_EEEEEENS3_IJNS3_IJS5_NS4_ILi0EEEEEEEEEEENS_10ViewEngineINS_8gmem_ptrIPKN7cutlass9uint128_tEEEEEEEC2ERKSB_RKSJ_) ;  /* 0xfffaeb5000007944 */ /* 0x022fea0003c3ffff */
[----:B------:R2:W5:Y:S01]  /*5a530*/  LDL.64 R76, [R1+0x1688] ;  /* 0x00168800014c7983 */ /* 0x0005620000100a00 */
[----:B-1----:R-:W-:Y:S01]  /*5a540*/  IMAD.MOV.U32 R2, RZ, RZ, R6 ;  /* 0x000000ffff027224 */ /* 0x002fe200078e0006 */
[----:B------:R-:W-:Y:S01]  /*5a550*/  MOV R3, R7 ;  /* 0x0000000700037202 */ /* 0x000fe20000000f00 */
[----:B------:R-:W-:Y:S01]  /*5a560*/  IMAD.MOV.U32 R9, RZ, RZ, R15 ;  /* 0x000000ffff097224 */ /* 0x000fe200078e000f */
[----:B------:R-:W-:-:S02]  /*5a570*/  MOV R8, 0x5a590 ;  /* 0x0005a59000087802 */ /* 0x000fc40000000f00 */
[----:B--2--5:R-:W-:Y:S05]  /*5a580*/  CALL.REL.NOINC `($_ZN7cutlass13device_kernelIN5flash19enable_sm80_to_sm89INS1_16FlashAttnBwdSm80INS1_25CollectiveMainloopBwdSm80ILi2ELi2EN4cute5tupleIJNS5_1CILi128EEES8_NS7_ILi64EEEEEENS_10bfloat16_tEfNS_4arch4Sm80ELb0ELb0ELb1ELb1ELb0ELb0ELb0ELb0ELi2ELi4ELi4ELi4ELb0EEENS1_24CollectiveEpilogueBwdGQAISA_fSD_Li256ELb1ELb0EEENS1_19SingleTileSchedulerILb1ELb0ELb0ELi128EEEEEEEEEvNT_6ParamsE$_ZN4cute8smem_ptrIPN7cutlass10bfloat16_tEECI1NS_12iter_adaptorIS3_S4_EEES3_) ;  /* 0xfffb082000007944 */ /* 0x024fea0003c3ffff */
[----:B-1----:R1:W5:Y:S01]  /*5a590*/  LDL.64 R2, [R1+0x1688] ;  /* 0x0016880001027983 */ /* 0x0023620000100a00 */
[----:B------:R-:W-:-:S02]  /*5a5a0*/  MOV R4, R15 ;  /* 0x0000000f00047202 */ /* 0x000fc40000000f00 */
[----:B------:R-:W-:Y:S02]  /*5a5b0*/  MOV R6, 0x5a5d0 ;  /* 0x0005a5d000067802 */ /* 0x000fe40000000f00 */
[----:B-1---5:R-:W-:Y:S05]  /*5a5c0*/  CALL.REL.NOINC `($_ZN7cutlass13device_kernelIN5flash19enable_sm80_to_sm89INS1_16FlashAttnBwdSm80INS1_25CollectiveMainloopBwdSm80ILi2ELi2EN4cute5tupleIJNS5_1CILi128EEES8_NS7_ILi64EEEEEENS_10bfloat16_tEfNS_4arch4Sm80ELb0ELb0ELb1ELb1ELb0ELb0ELb0ELb0ELi2ELi4ELi4ELi4ELb0EEENS1_24CollectiveEpilogueBwdGQAISA_fSD_Li256ELb1ELb0EEENS1_19SingleTileSchedulerILb1ELb0ELb0ELi128EEEEEEEEEvNT_6ParamsE$_ZN4cute8smem_ptrIPN7cutlass9uint128_tEECI1NS_12iter_adaptorIS3_S4_EEES3_) ;  /* 0xfffb082000007944 */ /* 0x022fea0003c3ffff */
[----:B-1----:R1:W5:Y:S01]  /*5a5d0*/  LDL.64 R2, [R1+0x1688] ;  /* 0x0016880001027983 */ /* 0x0023620000100a00 */
[----:B------:R-:W-:Y:S02]  /*5a5e0*/  MOV R4, R15 ;  /* 0x0000000f00047202 */ /* 0x000fe40000000f00 */
[----:B------:R-:W-:Y:S02]  /*5a5f0*/  MOV R6, 0x5a610 ;  /* 0x0005a61000067802 */ /* 0x000fe40000000f00 */
[----:B-1---5:R-:W-:Y:S05]  /*5a600*/  CALL.REL.NOINC `($_ZN7cutlass13device_kernelIN5flash19enable_sm80_to_sm89INS1_16FlashAttnBwdSm80INS1_25CollectiveMainloopBwdSm80ILi2ELi2EN4cute5tupleIJNS5_1CILi128EEES8_NS7_ILi64EEEEEENS_10bfloat16_tEfNS_4arch4Sm80ELb0ELb0ELb1ELb1ELb0ELb0ELb0ELb0ELi2ELi4ELi4ELi4ELb0EEENS1_24CollectiveEpilogueBwdGQAISA_fSD_Li256ELb1ELb0EEENS1_19SingleTileSchedulerILb1ELb0ELb0ELi128EEEEEEEEEvNT_6ParamsE$_ZN4cute3eso3ESOILb1ELb0EJNS_6LayoutINS_5tupleIJNS3_IJNS_1CILi1EEES5_EEEEEENS3_IJNS3_IJS5_NS4_ILi0EEEEEEEEEEENS_10ViewEngineINS_8smem_ptrIPN7cutlass9uint128_tEEEEEEEC2ERKSB_RKSI_) ;  /* 0xfffaeab000007944 */ /* 0x022fea0003c3ffff */
[----:B-1----:R1:W5:Y:S01]  /*5a610*/  LDL R4, [R1+0x1688] ;  /* 0x0016880001047983 */ /* 0x0023620000100800 */
[----:B------:R-:W-:-:S03]  /*5a620*/  MOV R2, 0x5a640 ;  /* 0x0005a64000027802 */ /* 0x000fc60000000f00 */
[----:B-1---5:R-:W-:Y:S05]  /*5a630*/  CALL.REL.NOINC `($_ZN7cutlass13device_kernelIN5flash19enable_sm80_to_sm89INS1_16FlashAttnBwdSm80INS1_25CollectiveMainloopBwdSm80ILi2ELi2EN4cute5tupleIJNS5_1CILi128EEES8_NS7_ILi64EEEEEENS_10bfloat16_tEfNS_4arch4Sm80ELb0ELb0ELb1ELb1ELb0ELb0ELb0ELb0ELi2ELi4ELi4ELi4ELb0EEENS1_24CollectiveEpilogueBwdGQAISA_fSD_Li256ELb1ELb0EEENS1_19SingleTileSchedulerILb1ELb0ELb0ELi128EEEEEEEEEvNT_6ParamsE$_ZN73_INTERNAL_24fd9406_37_flash_bwd_hdim64_bf16_softcap_sm80_cu_3fbc093a_291824__cvta_generic_to_sharedEPKv) ;  /* 0xfffb087000007944 */ /* 0x022fea0003c3ffff */
        /* <DEDUP_REMOVED lines=10> */
[----:B-1----:R-:W-:Y:S05]  /*5a6e0*/  CALL.REL.NOINC `($_ZN7cutlass13device_kernelIN5flash19enable_sm80_to_sm89INS1_16FlashAttnBwdSm80INS1_25CollectiveMainloopBwdSm80ILi2ELi2EN4cute5tupleIJNS5_1CILi128EEES8_NS7_ILi64EEEEEENS_10bfloat16_tEfNS_4arch4Sm80ELb0ELb0ELb1ELb1ELb0ELb0ELb0ELb0ELi2ELi4ELi4ELi4ELb0EEENS1_24CollectiveEpilogueBwdGQAISA_fSD_Li256ELb1ELb0EEENS1_19SingleTileSchedulerILb1ELb0ELb0ELi128EEEEEEEEEvNT_6ParamsE$_ZN4cute3eso3ESOILb1ELb0EJNS_1CILi0EEEiS3_EEC2ERKS3_RKiS6_) ;  /* 0xfffacf1000007944 */ /* 0x002fea0003c3ffff */
[----:B-1----:R-:W2:Y:S01]  /*5a6f0*/  LDL R3, [R1+0x1688] ;  /* 0x0016880001037983 */ /* 0x002ea20000100800 */
[----:B------:R-:W-:Y:S01]  /*5a700*/  IMAD.MOV.U32 R2, RZ, RZ, R15 ;  /* 0x000000ffff027224 */ /* 0x000fe200078e000f */
[----:B------:R-:W-:-:S02]  /*5a710*/  MOV R10, 0x5a740 ;  /* 0x0005a740000a7802 */ /* 0x000fc40000000f00 */
[----:B--2---:R-:W-:Y:S02]  /*5a720*/  SHF.L.U32 R3, R3, 0x5, RZ ;  /* 0x0000000503037819 */ /* 0x004fe400000006ff */
[----:B------:R-:W-:Y:S05]  /*5a730*/  CALL.REL.NOINC `($_ZN7cutlass13device_kernelIN5flash19enable_sm80_to_sm89INS1_16FlashAttnBwdSm80INS1_25CollectiveMainloopBwdSm80ILi2ELi2EN4cute5tupleIJNS5_1CILi128EEES8_NS7_ILi64EEEEEENS_10bfloat16_tEfNS_4arch4Sm80ELb0ELb0ELb1ELb1ELb0ELb0ELb0ELb0ELi2ELi4ELi4ELi4ELb0EEENS1_24CollectiveEpilogueBwdGQAISA_fSD_Li256ELb1ELb0EEENS1_19SingleTileSchedulerILb1ELb0ELb0ELi128EEEEEEEEEvNT_6ParamsE$_ZN4cute5tupleIJiEEC2ERKi) ;  /* 0xfffb049000007944 */ /* 0x000fea0003c3ffff */
[----:B------:R1:W5:Y:S01]  /*5a740*/  LDL R3, [R1+0x1688] ;  /* 0x0016880001037983 */ /* 0x0003620000100800 */
        /* <DEDUP_REMOVED lines=44> */
[----:B------:R-:W-:Y:S02]  /*5aa10*/  MOV R78, 0x1 ;  /* 0x00000001004e7802 */ /* 0x000fe40000000f00 */
        /* <DEDUP_REMOVED lines=265> */
[----:B-1---5:R-:W-:Y:S05]  /*5bab0*/  CALL.REL.NOINC `($_ZN7cutlass13device_kernelIN5flash19enable_sm80_to_sm89INS1_16FlashAttnBwdSm80INS1_25CollectiveMainloopBwdSm80ILi2ELi2EN4cute5tupleIJNS5_1CILi128EEES8_NS7_ILi64EEEEEENS_10bfloat16_tEfNS_4arch4Sm80ELb0ELb0ELb1ELb1ELb0ELb0ELb0ELb0ELi2ELi4ELi4ELi4ELb0EEENS1_24CollectiveEpilogueBwdGQAISA_fSD_Li256ELb1ELb0EEENS1_19SingleTileSchedulerILb1ELb0ELb0ELi128EEEEEEEEEvNT_6ParamsE$_ZN4cute3eso3ESOILb1ELb0EJNS_10UnderscoreES2_iEEC2ERKS2_S5_RKi) ;  /* 0xfffab6a000007944 */ /* 0x022fea0003c3ffff */
[----:B-1----:R-:W2:Y:S01]  /*5bac0*/  LDL R3, [R1+0x1688] ;  /* 0x0016880001037983 */ /* 0x002ea20000100800 */
[----:B------:R-:W-:-:S02]  /*5bad0*/  MOV R6, 0x5bb00 ;  /* 0x0005bb0000067802 */ /* 0x000fc40000000f00 */
[----:B--2---:R-:W-:Y:S02]  /*5bae0*/  SHF.L.U32 R3, R3, 0x7, RZ ;  /* 0x0000000703037819 */ /* 0x004fe400000006ff */
[----:B------:R-:W-:Y:S05]  /*5baf0*/  CALL.REL.NOINC `($_ZN7cutlass13device_kernelIN5flash19enable_sm80_to_sm89INS1_16FlashAttnBwdSm80INS1_25CollectiveMainloopBwdSm80ILi2ELi2EN4cute5tupleIJNS5_1CILi128EEES8_NS7_ILi64EEEEEENS_10bfloat16_tEfNS_4arch4Sm80ELb0ELb0ELb1ELb1ELb0ELb0ELb0ELb0ELi2ELi4ELi4ELi4ELb0EEENS1_24CollectiveEpilogueBwdGQAISA_fSD_Li256ELb1ELb0EEENS1_19SingleTileSchedulerILb1ELb0ELb0ELi128EEEEEEEEEvNT_6ParamsE$_ZN4cute3eso3ESOILb1ELb0EJNS_6LayoutINS_5tupleIJNS3_IJNS_1CILi4EEENS4_ILi1EEEEEES6_EEENS3_IJNS3_IJS6_NS4_ILi0EEEEEES9_EEEEEiEEC2ERKSC_RKi) ;  /* 0xfffade2000007944 */ /* 0x000fea0003c3ffff */
[----:B------:R-:W-:Y:S01]  /*5bb00*/  ULDC.64 UR8, c[0x0][0x118] ;  /* 0x0000460000087ab9 */ /* 0x000fe20000000a00 */
[----:B-1----:R-:W2:Y:S04]  /*5bb10*/  LDL R2, [R1+0x1688] ;  /* 0x0016880001027983 */ /* 0x002ea80000100800 */
[----:B------:R-:W2:Y:S01]  /*5bb20*/  LD.E.64 R4, [R10.64+0x8] ;  /* 0x000008080a047980 */ /* 0x000ea2000c101b00 */
[----:B------:R-:W-:Y:S01]  /*5bb30*/  MOV R8, 0x5bb70 ;  /* 0x0005bb7000087802 */ /* 0x000fe20000000f00 */
[----:B--2---:R-:W-:Y:S01]  /*5bb40*/  IMAD.WIDE R4, R2, 0x4, R4 ;  /* 0x0000000402047825 */ /* 0x004fe200078e0204 */
[----:B------:R-:W-:-:S03]  /*5bb50*/  MOV R2, R15 ;  /* 0x0000000f00027202 */ /* 0x000fc60000000f00 */
[----:B------:R-:W-:Y:S05]  /*5bb60*/  CALL.REL.NOINC `($_ZN7cutlass13device_kernelIN5flash19enable_sm80_to_sm89INS1_16FlashAttnBwdSm80INS1_25CollectiveMainloopBwdSm80ILi2ELi2EN4cute5tupleIJNS5_1CILi128EEES8_NS7_ILi64EEEEEENS_10bfloat16_tEfNS_4arch4Sm80ELb0ELb0ELb1ELb1ELb0ELb0ELb0ELb0ELi2ELi4ELi4ELi4ELb0EEENS1_24CollectiveEpilogueBwdGQAISA_fSD_Li256ELb1ELb0EEENS1_19SingleTileSchedulerILb1ELb0ELb0ELi128EEEEEEEEEvNT_6ParamsE$_ZN4cute8gmem_ptrIPKfECI1NS_12iter_adaptorIS2_S3_EEES2_) ;  /* 0xfffaf1c000007944 */ /* 0x000fea0003c3ffff */
[----:B-1----:R1:W5:Y:S01]  /*5bb70*/  LDL.64 R2, [R1+0x1688] ;  /* 0x0016880001027983 */ /* 0x0023620000100a00 */
[----:B------:R-:W-:-:S03]  /*5bb80*/  MOV R6, 0x5bba0 ;  /* 0x0005bba000067802 */ /* 0x000fc60000000f00 */
[----:B-1---5:R-:W-:Y:S05]  /*5bb90*/  CALL.REL.NOINC `($_ZN7cutlass13device_kernelIN5flash19enable_sm80_to_sm89INS1_16FlashAttnBwdSm80INS1_25CollectiveMainloopBwdSm80ILi2ELi2EN4cute5tupleIJNS5_1CILi128EEES8_NS7_ILi64EEEEEENS_10bfloat16_tEfNS_4arch4Sm80ELb0ELb0ELb1ELb1ELb0ELb0ELb0ELb0ELi2ELi4ELi4ELi4ELb0EEENS1_24CollectiveEpilogueBwdGQAISA_fSD_Li256ELb1ELb0EEENS1_19SingleTileSchedulerILb1ELb0ELb0ELi128EEEEEEEEEvNT_6ParamsE$_ZN4cute3eso3ESOILb1ELb0EJNS_6LayoutINS_5tupleIJNS3_IJNS_1CILi4EEENS4_ILi1EEEEEES6_EEENS3_IJNS3_IJS6_NS4_ILi0EEEEEES9_EEEEENS_10ViewEngineINS_8gmem_ptrIPKfEEEEEEC2ERKSC_RKSI_) ;  /* 0xfffadd0000007944 */ /* 0x022fea0003c3ffff */
[----:B------:R-:W-:Y:S01]  /*5bba0*/  ULDC.64 UR8, c[0x0][0x118] ;  /* 0x0000460000087ab9 */ /* 0x000fe20000000a00 */
[----:B-1----:R1:W5:Y:S04]  /*5bbb0*/  LDL.64 R4, [R1+0x1688] ;  /* 0x0016880001047983 */ /* 0x0023680000100a00 */
[----:B------:R1:W5:Y:S01]  /*5bbc0*/  LD.E.64 R10, [R80.64+0x40] ;  /* 0x00004008500a7980 */ /* 0x000362000c101b00 */
[----:B------:R-:W-:Y:S01]  /*5bbd0*/  IMAD.MOV.U32 R3, RZ, RZ, R16 ;  /* 0x000000ffff037224 */ /* 0x000fe200078e0010 */
[----:B------:R-:W-:-:S02]  /*5bbe0*/  MOV R2, R15 ;  /* 0x0000000f00027202 */ /* 0x000fc40000000f00 */
[----:B------:R-:W-:Y:S02]  /*5bbf0*/  MOV R8, 0x5bc10 ;  /* 0x0005bc1000087802 */ /* 0x000fe40000000f00 */
[----:B-1---5:R-:W-:Y:S05]  /*5bc00*/  CALL.REL.NOINC `($_ZN7cutlass13device_kernelIN5flash19enable_sm80_to_sm89INS1_16FlashAttnBwdSm80INS1_25CollectiveMainloopBwdSm80ILi2ELi2EN4cute5tupleIJNS5_1CILi128EEES8_NS7_ILi64EEEEEENS_10bfloat16_tEfNS_4arch4Sm80ELb0ELb0ELb1ELb1ELb0ELb0ELb0ELb0ELi2ELi4ELi4ELi4ELb0EEENS1_24CollectiveEpilogueBwdGQAISA_fSD_Li256ELb1ELb0EEENS1_19SingleTileSchedulerILb1ELb0ELb0ELi128EEEEEEEEEvNT_6ParamsE$_ZN4cute3eso3ESOILb1ELb0EJNS_10UnderscoreES2_iEEC2ERKS2_S5_RKi) ;  /* 0xfffab55000007944 */ /* 0x022fea0003c3ffff */
[----:B-1----:R-:W2:Y:S01]  /*5bc10*/  LDL R3, [R1+0x1688] ;  /* 0x0016880001037983 */ /* 0x002ea20000100800 */
[----:B------:R-:W-:Y:S02]  /*5bc20*/  MOV R6, 0x5bc50 ;  /* 0x0005bc5000067802 */ /* 0x000fe40000000f00 */
[----:B--2---:R-:W-:Y:S02]  /*5bc30*/  SHF.L.U32 R3, R3, 0x7, RZ ;  /* 0x0000000703037819 */ /* 0x004fe400000006ff */
[----:B------:R-:W-:Y:S05]  /*5bc40*/  CALL.REL.NOINC `($_ZN7cutlass13device_kernelIN5flash19enable_sm80_to_sm89INS1_16FlashAttnBwdSm80INS1_25CollectiveMainloopBwdSm80ILi2ELi2EN4cute5tupleIJNS5_1CILi128EEES8_NS7_ILi64EEEEEENS_10bfloat16_tEfNS_4arch4Sm80ELb0ELb0ELb1ELb1ELb0ELb0ELb0ELb0ELi2ELi4ELi4ELi4ELb0EEENS1_24CollectiveEpilogueBwdGQAISA_fSD_Li256ELb1ELb0EEENS1_19SingleTileSchedulerILb1ELb0ELb0ELi128EEEEEEEEEvNT_6ParamsE$_ZN4cute3eso3ESOILb1ELb0EJNS_6LayoutINS_5tupleIJNS3_IJNS_1CILi4EEENS4_ILi1EEEEEES6_EEENS3_IJNS3_IJS6_NS4_ILi0EEEEEES9_EEEEEiEEC2ERKSC_RKi) ;  /* 0xfffadcd000007944 */ /* 0x000fea0003c3ffff */
[----:B------:R-:W-:Y:S01]  /*5bc50*/  ULDC.64 UR8, c[0x0][0x118] ;  /* 0x0000460000087ab9 */ /* 0x000fe20000000a00 */
[----:B-1----:R-:W2:Y:S04]  /*5bc60*/  LDL R2, [R1+0x1688] ;  /* 0x0016880001027983 */ /* 0x002ea80000100800 */
[----:B------:R-:W2:Y:S01]  /*5bc70*/  LD.E.64 R10, [R10.64] ;  /* 0x000000080a0a7980 */ /* 0x000ea2000c101b00 */
[----:B------:R-:W-:Y:S02]  /*5bc80*/  MOV R6, R15 ;  /* 0x0000000f00067202 */ /* 0x000fe40000000f00 */
[----:B------:R-:W-:Y:S01]  /*5bc90*/  MOV R8, 0x5bcc0 ;  /* 0x0005bcc000087802 */ /* 0x000fe20000000f00 */
[----:B--2---:R-:W-:-:S04]  /*5bca0*/  IMAD.WIDE R2, R2, 0x4, R10 ;  /* 0x0000000402027825 */ /* 0x004fc800078e020a */
[----:B------:R-:W-:Y:S05]  /*5bcb0*/  CALL.REL.NOINC `($_ZN7cutlass13device_kernelIN5flash19enable_sm80_to_sm89INS1_16FlashAttnBwdSm80INS1_25CollectiveMainloopBwdSm80ILi2ELi2EN4cute5tupleIJNS5_1CILi128EEES8_NS7_ILi64EEEEEENS_10bfloat16_tEfNS_4arch4Sm80ELb0ELb0ELb1ELb1ELb0ELb0ELb0ELb0ELi2ELi4ELi4ELi4ELb0EEENS1_24CollectiveEpilogueBwdGQAISA_fSD_Li256ELb1ELb0EEENS1_19SingleTileSchedulerILb1ELb0ELb0ELi128EEEEEEEEEvNT_6ParamsE$_ZN4cute8smem_ptrIPfECI1NS_12iter_adaptorIS1_S2_EEES1_) ;  /* 0xfffaf17000007944 */ /* 0x000fea0003c3ffff */
[----:B-1----:R1:W5:Y:S01]  /*5bcc0*/  LDL.64 R2, [R1+0x1688] ;  /* 0x0016880001027983 */ /* 0x0023620000100a00 */
[----:B------:R-:W-:-:S03]  /*5bcd0*/  MOV R8, 0x5bcf0 ;  /* 0x0005bcf000087802 */ /* 0x000fc60000000f00 */
[----:B-1---5:R-:W-:Y:S05]  /*5bce0*/  CALL.REL.NOINC `($_ZN7cutlass13device_kernelIN5flash19enable_sm80_to_sm89INS1_16FlashAttnBwdSm80INS1_25CollectiveMainloopBwdSm80ILi2ELi2EN4cute5tupleIJNS5_1CILi128EEES8_NS7_ILi64EEEEEENS_10bfloat16_tEfNS_4arch4Sm80ELb0ELb0ELb1ELb1ELb0ELb0ELb0ELb0ELi2ELi4ELi4ELi4ELb0EEENS1_24CollectiveEpilogueBwdGQAISA_fSD_Li256ELb1ELb0EEENS1_19SingleTileSchedulerILb1ELb0ELb0ELi128EEEEEEEEEvNT_6ParamsE$_ZN4cute3eso3ESOILb1ELb0EJNS_6LayoutINS_5tupleIJNS3_IJNS_1CILi4EEENS4_ILi1EEEEEES6_EEENS3_IJNS3_IJS6_NS4_ILi0EEEEEES9_EEEEENS_10ViewEngineINS_8smem_ptrIPfEEEEEEC2ERKSC_RKSH_) ;  /* 0xfffadbf000007944 */ /* 0x022fea0003c3ffff */
[----:B------:R-:W-:Y:S01]  /*5bcf0*/  ULDC.64 UR8, c[0x0][0x118] ;  /* 0x0000460000087ab9 */ /* 0x000fe20000000a00 */
[----:B-1----:R1:W5:Y:S04]  /*5bd00*/  LDL.64 R6, [R1+0x1688] ;  /* 0x0016880001067983 */ /* 0x0023680000100a00 */
[----:B------:R1:W5:Y:S01]  /*5bd10*/  LD.E.64 R10, [R80.64+0x48] ;  /* 0x00004808500a7980 */ /* 0x000362000c101b00 */
[----:B------:R-:W-:-:S02]  /*5bd20*/  MOV R3, RZ ;  /* 0x000000ff00037202 */ /* 0x000fc40000000f00 */
[----:B------:R-:W-:Y:S02]  /*5bd30*/  MOV R8, 0x5bd50 ;  /* 0x0005bd5000087802 */ /* 0x000fe40000000f00 */
[----:B-1---5:R-:W-:Y:S05]  /*5bd40*/  CALL.REL.NOINC `($_ZN7cutlass13device_kernelIN5flash19enable_sm80_to_sm89INS1_16FlashAttnBwdSm80INS1_25CollectiveMainloopBwdSm80ILi2ELi2EN4cute5tupleIJNS5_1CILi128EEES8_NS7_ILi64EEEEEENS_10bfloat16_tEfNS_4arch4Sm80ELb0ELb0ELb1ELb1ELb0ELb0ELb0ELb0ELi2ELi4ELi4ELi4ELb0EEENS1_24CollectiveEpilogueBwdGQAISA_fSD_Li256ELb1ELb0EEENS1_19SingleTileSchedulerILb1ELb0ELb0ELi128EEEEEEEEEvNT_6ParamsE$_ZN4cute3eso3ESOILb1ELb0EJNS_1CILi0EEEiEEC2ERKS3_RKi) ;  /* 0xfffab87000007944 */ /* 0x022fea0003c3ffff */
[----:B------:R-:W-:Y:S02]  /*5bd50*/  ULDC.64 UR8, c[0x0][0x118] ;  /* 0x0000460000087ab9 */ /* 0x000fe40000000a00 */
[----:B-1----:R1:W5:Y:S01]  /*5bd60*/  LD.E R3, [R10.64] ;  /* 0x000000080a037980 */ /* 0x002362000c101900 */
[----:B------:R-:W-:-:S03]  /*5bd70*/  MOV R16, 0x5bd90 ;  /* 0x0005bd9000107802 */ /* 0x000fc60000000f00 */
[----:B-1---5:R-:W-:Y:S05]  /*5bd80*/  CALL.REL.NOINC `($_ZN7cutlass13device_kernelIN5flash19enable_sm80_to_sm89INS1_16FlashAttnBwdSm80INS1_25CollectiveMainloopBwdSm80ILi2ELi2EN4cute5tupleIJNS5_1CILi128EEES8_NS7_ILi64EEEEEENS_10bfloat16_tEfNS_4arch4Sm80ELb0ELb0ELb1ELb1ELb0ELb0ELb0ELb0ELi2ELi4ELi4ELi4ELb0EEENS1_24CollectiveEpilogueBwdGQAISA_fSD_Li256ELb1ELb0EEENS1_19SingleTileSchedulerILb1ELb0ELb0ELi128EEEEEEEEEvNT_6ParamsE$_ZZN4cuteplIJiEJNS_1CILi0EEEEEEDaRKNS_15ArithmeticTupleIJDpT_EEERKNS3_IJDpT0_EEEENKUlDpRKT_E_clIJiEEEDaSH_) ;  /* 0xfffb404000007944 */ /* 0x022fea0003c3ffff */
[----:B-----5:R-:W-:Y:S01]  /*5bd90*/  ISETP.GT.AND P0, PT, R2, 0x7f, PT ;  /* 0x0000007f0200780c */ /* 0x020fe20003f04270 */
[----:B------:R-:W-:Y:S01]  /*5bda0*/  IMAD.MOV.U32 R2, RZ, RZ, R14 ;  /* 0x000000ffff027224 */ /* 0x000fe200078e000e */
[----:B------:R-:W-:-:S11]  /*5bdb0*/  MOV R3, 0x0 ;  /* 0x0000000000037802 */ /* 0x000fd60000000f00 */
[----:B------:R-:W-:Y:S05]  /*5bdc0*/  @P0 RET.REL.NODEC R2 `(_ZN7cutlass13device_kernelIN5flash19enable_sm80_to_sm89INS1_16FlashAttnBwdSm80INS1_25CollectiveMainloopBwdSm80ILi2ELi2EN4cute5tupleIJNS5_1CILi128EEES8_NS7_ILi64EEEEEENS_10bfloat16_tEfNS_4arch4Sm80ELb0ELb0ELb1ELb1ELb0ELb0ELb0ELb0ELi2ELi4ELi4ELi4ELb0EEENS1_24CollectiveEpilogueBwdGQAISA_fSD_Li256ELb1ELb0EEENS1_19SingleTileSchedulerILb1ELb0ELb0ELi128EEEEEEEEEvNT_6ParamsE) ;  /* 0xfffa423002000950 */ /* 0x000fea0003c3ffff */
[----:B------:R-:W-:Y:S02]  /*5bdd0*/  ULDC.64 UR8, c[0x0][0x118] ;  /* 0x0000460000087ab9 */ /* 0x000fe40000000a00 */
[----:B------:R-:W5:Y:S01]  /*5bde0*/  LD.E.64 R80, [R80.64+0x50] ;  /* 0x0000500850507980 */ /* 0x000f62000c101b00 */
[----:B------:R-:W-:Y:S01]  /*5bdf0*/  IMAD.MOV.U32 R2, RZ, RZ, R13 ;  /* 0x000000ffff027224 */ /* 0x000fe200078e000d */
[----:B------:R-:W-:Y:S02]  /*5be00*/  MOV R3, RZ ;  /* 0x000000ff00037202 */ /* 0x000fe40000000f00 */
[----:B------:R-:W-:Y:S02]  /*5be10*/  MOV R10, 0x5be30 ;  /* 0x0005be30000a7802 */ /* 0x000fe40000000f00 */
[----:B-1---5:R-:W-:Y:S05]  /*5be20*/  CALL.REL.NOINC `($_ZN7cutlass13device_kernelIN5flash19enable_sm80_to_sm89INS1_16FlashAttnBwdSm80INS1_25CollectiveMainloopBwdSm80ILi2ELi2EN4cute5tupleIJNS5_1CILi128EEES8_NS7_ILi64EEEEEENS_10bfloat16_tEfNS_4arch4Sm80ELb0ELb0ELb1ELb1ELb0ELb0ELb0ELb0ELi2ELi4ELi4ELi4ELb0EEENS1_24CollectiveEpilogueBwdGQAISA_fSD_Li256ELb1ELb0EEENS1_19SingleTileSchedulerILb1ELb0ELb0ELi128EEEEEEEEEvNT_6ParamsE$_ZN4cute3eso3ESOILb1ELb0EJNS_10UnderscoreEiEEC2ERKS2_RKi) ;  /* 0xfffab37000007944 */ /* 0x022fea0003c3ffff */
[----:B-1----:R-:W-:Y:S02]  /*5be30*/  MOV R2, R13 ;  /* 0x0000000d00027202 */ /* 0x002fe40000000f00 */
[----:B------:R-:W-:Y:S02]  /*5be40*/  MOV R8, 0x5be60 ;  /* 0x0005be6000087802 */ /* 0x000fe40000000f00 */
[----:B------:R-:W-:Y:S05]  /*5be50*/  CALL.REL.NOINC `($_ZN7cutlass13device_kernelIN5flash19enable_sm80_to_sm89INS1_16FlashAttnBwdSm80INS1_25CollectiveMainloopBwdSm80ILi2ELi2EN4cute5tupleIJNS5_1CILi128EEES8_NS7_ILi64EEEEEENS_10bfloat16_tEfNS_4arch4Sm80ELb0ELb0ELb1ELb1ELb0ELb0ELb0ELb0ELi2ELi4ELi4ELi4ELb0EEENS1_24CollectiveEpilogueBwdGQAISA_fSD_Li256ELb1ELb0EEENS1_19SingleTileSchedulerILb1ELb0ELb0ELi128EEEEEEEEEvNT_6ParamsE$_ZN4cute8gmem_ptrIPKfECI1NS_12iter_adaptorIS2_S3_EEES2_) ;  /* 0xfffaeed000007944 */ /* 0x000fea0003c3ffff */
[----:B-1----:R1:W5:Y:S01]  /*5be60*/  LDL.64 R2, [R1+0x1680] ;  /* 0x0016800001027983 */ /* 0x0023620000100a00 */
[----:B------:R-:W-:-:S03]  /*5be70*/  MOV R8, 0x5be90 ;  /* 0x0005be9000087802 */ /* 0x000fc60000000f00 */
[----:B-1---5:R-:W-:Y:S05]  /*5be80*/  CALL.REL.NOINC `($_ZN7cutlass13device_kernelIN5flash19enable_sm80_to_sm89INS1_16FlashAttnBwdSm80INS1_25CollectiveMainloopBwdSm80ILi2ELi2EN4cute5tupleIJNS5_1CILi128EEES8_NS7_ILi64EEEEEENS_10bfloat16_tEfNS_4arch4Sm80ELb0ELb0ELb1ELb1ELb0ELb0ELb0ELb0ELi2ELi4ELi4ELi4ELb0EEENS1_24CollectiveEpilogueBwdGQAISA_fSD_Li256ELb1ELb0EEENS1_19SingleTileSchedulerILb1ELb0ELb0ELi128EEEEEEEEEvNT_6ParamsE$_ZN4cute3eso3ESOILb1ELb0EJNS_6LayoutINS_5tupleIJNS3_IJNS_1CILi4EEENS4_ILi1EEEEEEEEENS3_IJNS3_IJS6_NS4_ILi0EEEEEEEEEEENS_10ViewEngineINS_8gmem_ptrIPKfEEEEEEC2ERKSC_RKSI_) ;  /* 0xfffad95000007944 */ /* 0x022fea0003c3ffff */
[----:B-1----:R1:W5:Y:S01]  /*5be90*/  LDL.64 R4, [R1+0x1680] ;  /* 0x0016800001047983 */ /* 0x0023620000100a00 */
[----:B------:R-:W-:Y:S01]  /*5bea0*/  IMAD.MOV.U32 R2, RZ, RZ, R13 ;  /* 0x000000ffff027224 */ /* 0x000fe200078e000d */
[----:B------:R-:W-:-:S02]  /*5beb0*/  MOV R3, RZ ;  /* 0x000000ff00037202 */ /* 0x000fc40000000f00 */
[----:B------:R-:W-:Y:S02]  /*5bec0*/  MOV R10, 0x5bee0 ;  /* 0x0005bee0000a7802 */ /* 0x000fe40000000f00 */
[----:B-1---5:R-:W-:Y:S05]  /*5bed0*/  CALL.REL.NOINC `($_ZN7cutlass13device_kernelIN5flash19enable_sm80_to_sm89INS1_16FlashAttnBwdSm80INS1_25CollectiveMainloopBwdSm80ILi2ELi2EN4cute5tupleIJNS5_1CILi128EEES8_NS7_ILi64EEEEEENS_10bfloat16_tEfNS_4arch4Sm80ELb0ELb0ELb1ELb1ELb0ELb0ELb0ELb0ELi2ELi4ELi4ELi4ELb0EEENS1_24CollectiveEpilogueBwdGQAISA_fSD_Li256ELb1ELb0EEENS1_19SingleTileSchedulerILb1ELb0ELb0ELi128EEEEEEEEEvNT_6ParamsE$_ZN4cute3eso3ESOILb1ELb0EJNS_10UnderscoreEiEEC2ERKS2_RKi) ;  /* 0xfffab2c000007944 */ /* 0x022fea0003c3ffff */
[----:B-1----:R-:W-:Y:S01]  /*5bee0*/  IMAD.MOV.U32 R2, RZ, RZ, R6 ;  /* 0x000000ffff027224 */ /* 0x002fe200078e0006 */
[----:B------:R-:W-:Y:S01]  /*5bef0*/  MOV R3, R7 ;  /* 0x0000000700037202 */ /* 0x000fe20000000f00 */
[----:B------:R-:W-:Y:S01]  /*5bf00*/  IMAD.MOV.U32 R6, RZ, RZ, R13 ;  /* 0x000000ffff067224 */ /* 0x000fe200078e000d */
[----:B------:R-:W-:Y:S02]  /*5bf10*/  MOV R8, 0x5bf30 ;  /* 0x0005bf3000087802 */ /* 0x000fe40000000f00 */
[----:B------:R-:W-:Y:S05]  /*5bf20*/  CALL.REL.NOINC `($_ZN7cutlass13device_kernelIN5flash19enable_sm80_to_sm89INS1_16FlashAttnBwdSm80INS1_25CollectiveMainloopBwdSm80ILi2ELi2EN4cute5tupleIJNS5_1CILi128EEES8_NS7_ILi64EEEEEENS_10bfloat16_tEfNS_4arch4Sm80ELb0ELb0ELb1ELb1ELb0ELb0ELb0ELb0ELi2ELi4ELi4ELi4ELb0EEENS1_24CollectiveEpilogueBwdGQAISA_fSD_Li256ELb1ELb0EEENS1_19SingleTileSchedulerILb1ELb0ELb0ELi128EEEEEEEEEvNT_6ParamsE$_ZN4cute8smem_ptrIPfECI1NS_12iter_adaptorIS1_S2_EEES1_) ;  /* 0xfffaef0000007944 */ /* 0x000fea0003c3ffff */
[----:B-1----:R1:W5:Y:S01]  /*5bf30*/  LDL.64 R2, [R1+0x1680] ;  /* 0x0016800001027983 */ /* 0x0023620000100a00 */
[----:B------:R-:W-:-:S03]  /*5bf40*/  MOV R8, 0x5bf60 ;  /* 0x0005bf6000087802 */ /* 0x000fc60000000f00 */
[----:B-1---5:R-:W-:Y:S05]  /*5bf50*/  CALL.REL.NOINC `($_ZN7cutlass13device_kernelIN5flash19enable_sm80_to_sm89INS1_16FlashAttnBwdSm80INS1_25CollectiveMainloopBwdSm80ILi2ELi2EN4cute5tupleIJNS5_1CILi128EEES8_NS7_ILi64EEEEEENS_10bfloat16_tEfNS_4arch4Sm80ELb0ELb0ELb1ELb1ELb0ELb0ELb0ELb0ELi2ELi4ELi4ELi4ELb0EEENS1_24CollectiveEpilogueBwdGQAISA_fSD_Li256ELb1ELb0EEENS1_19SingleTileSchedulerILb1ELb0ELb0ELi128EEEEEEEEEvNT_6ParamsE$_ZN4cute3eso3ESOILb1ELb0EJNS_6LayoutINS_5tupleIJNS3_IJNS_1CILi4EEENS4_ILi1EEEEEEEEENS3_IJNS3_IJS6_NS4_ILi0EEEEEEEEEEENS_10ViewEngineINS_8smem_ptrIPfEEEEEEC2ERKSC_RKSH_) ;  /* 0xfffad8c000007944 */ /* 0x022fea0003c3ffff */
[----:B-1----:R1:W5:Y:S01]  /*5bf60*/  LDL.64 R6, [R1+0x1680] ;  /* 0x0016800001067983 */ /* 0x0023620000100a00 */
[----:B------:R-:W-:Y:S02]  /*5bf70*/  MOV R2, R15 ;  /* 0x0000000f00027202 */ /* 0x000fe40000000f00 */
[----:B------:R-:W-:Y:S02]  /*5bf80*/  MOV R8, 0x5bfa0 ;  /* 0x0005bfa000087802 */ /* 0x000fe40000000f00 */
[----:B-1---5:R-:W-:Y:S05]  /*5bf90*/  CALL.REL.NOINC `($_ZN7cutlass13device_kernelIN5flash19enable_sm80_to_sm89INS1_16FlashAttnBwdSm80INS1_25CollectiveMainloopBwdSm80ILi2ELi2EN4cute5tupleIJNS5_1CILi128EEES8_NS7_ILi64EEEEEENS_10bfloat16_tEfNS_4arch4Sm80ELb0ELb0ELb1ELb1ELb0ELb0ELb0ELb0ELi2ELi4ELi4ELi4ELb0EEENS1_24CollectiveEpilogueBwdGQAISA_fSD_Li256ELb1ELb0EEENS1_19SingleTileSchedulerILb1ELb0ELb0ELi128EEEEEEEEEvNT_6ParamsE$_ZN4cute8gmem_ptrIPKfECI1NS_12iter_adaptorIS2_S3_EEES2_) ;  /* 0xfffaed9000007944 */ /* 0x022fea0003c3ffff */
[----:B-1----:R1:W5:Y:S01]  /*5bfa0*/  LDL.64 R2, [R1+0x1688] ;  /* 0x0016880001027983 */ /* 0x0023620000100a00 */
[----:B------:R-:W-:-:S03]  /*5bfb0*/  MOV R8, 0x5bfd0 ;  /* 0x0005bfd000087802 */ /* 0x000fc60000000f00 */
[----:B-1---5:R-:W-:Y:S05]  /*5bfc0*/  CALL.REL.NOINC `($_ZN7cutlass13device_kernelIN5flash19enable_sm80_to_sm89INS1_16FlashAttnBwdSm80INS1_25CollectiveMainloopBwdSm80ILi2ELi2EN4cute5tupleIJNS5_1CILi128EEES8_NS7_ILi64EEEEEENS_10bfloat16_tEfNS_4arch4Sm80ELb0ELb0ELb1ELb1ELb0ELb0ELb0ELb0ELi2ELi4ELi4ELi4ELb0EEENS1_24CollectiveEpilogueBwdGQAISA_fSD_Li256ELb1ELb0EEENS1_19SingleTileSchedulerILb1ELb0ELb0ELi128EEEEEEEEEvNT_6ParamsE$_ZN4cute8gmem_ptrIPKN7cutlass9uint128_tEECI1NS_12iter_adaptorIS4_S5_EEES4_) ;  /* 0xfffaed2000007944 */ /* 0x022fea0003c3ffff */
        /* <DEDUP_REMOVED lines=8> */
[----:B--2--5:R-:W-:Y:S05]  /*5c050*/  CALL.REL.NOINC `($_ZN7cutlass13device_kernelIN5flash19enable_sm80_to_sm89INS1_16FlashAttnBwdSm80INS1_25CollectiveMainloopBwdSm80ILi2ELi2EN4cute5tupleIJNS5_1CILi128EEES8_NS7_ILi64EEEEEENS_10bfloat16_tEfNS_4arch4Sm80ELb0ELb0ELb1ELb1ELb0ELb0ELb0ELb0ELi2ELi4ELi4ELi4ELb0EEENS1_24CollectiveEpilogueBwdGQAISA_fSD_Li256ELb1ELb0EEENS1_19SingleTileSchedulerILb1ELb0ELb0ELi128EEEEEEEEEvNT_6ParamsE$_ZN4cute8smem_ptrIPfECI1NS_12iter_adaptorIS1_S2_EEES1_) ;  /* 0xfffaedd000007944 */ /* 0x024fea0003c3ffff */
        /* <DEDUP_REMOVED lines=19> */
[----:B------:R-:W-:Y:S05]  /*5c190*/  RET.REL.NODEC R14 `(_ZN7cutlass13device_kernelIN5flash19enable_sm80_to_sm89INS1_16FlashAttnBwdSm80INS1_25CollectiveMainloopBwdSm80ILi2ELi2EN4cute5tupleIJNS5_1CILi128EEES8_NS7_ILi64EEEEEENS_10bfloat16_tEfNS_4arch4Sm80ELb0ELb0ELb1ELb1ELb0ELb0ELb0ELb0ELi2ELi4ELi4ELi4ELb0EEENS1_24CollectiveEpilogueBwdGQAISA_fSD_Li256ELb1ELb0EEENS1_19SingleTileSchedulerILb1ELb0ELb0ELi128EEEEEEEEEvNT_6ParamsE) ;  /* 0xfffa3e600e007950 */ /* 0x000fea0003c3ffff */
        .type           $_ZN7cutlass13device_kernelIN5flash19enable_sm80_to_sm89INS1_16FlashAttnBwdSm80INS1_25CollectiveMainloopBwdSm80ILi2ELi2EN4cute5tupleIJNS5_1CILi128EEES8_NS7_ILi64EEEEEENS_10bfloat16_tEfNS_4arch4Sm80ELb0ELb0ELb1ELb1ELb0ELb0ELb0ELb0ELi2ELi4ELi4ELi4ELb0EEENS1_24CollectiveEpilogueBwdGQAISA_fSD_Li256ELb1ELb0EEENS1_19SingleTileSchedulerILb1ELb0ELb0ELi128EEEEEEEEEvNT_6ParamsE$_ZZN5flash25CollectiveMainloopBwdSm80ILi2ELi2EN4cute5tupleIJNS1_1CILi128EEES4_NS3_ILi64EEEEEEN7cutlass10bfloat16_tEfNS7_4arch4Sm80ELb0ELb0ELb1ELb1ELb0ELb0ELb0ELb0ELi2ELi4ELi4ELi4ELb0EE3mmaINS_16FlashAttnBwdSm80ISB_NS_24CollectiveEpilogueBwdGQAIS6_fSA_Li256ELb1ELb0EEENS_19SingleTileSchedulerILb1ELb0ELb0ELi128EEEE13SharedStorageENS1_6TensorINS1_11ArrayEngineIfLm32EEENS1_6LayoutINS2_IJNS2_IJNS3_ILi2EEESO_EEESO_NS3_ILi4EEEEEENS2_IJNS2_IJNS3_ILi1EEESO_EEESQ_NS3_ILi8EEEEEEEEEEEEbRKNSB_6ParamsERT0_S12_iNS2_IJiiiEEERT_ENKUliiE_clEii,@function
        .size           $_ZN7cutlass13device_kernelIN5flash19enable_sm80_to_sm89INS1_16FlashAttnBwdSm80INS1_25CollectiveMainloopBwdSm80ILi2ELi2EN4cute5tupleIJNS5_1CILi128EEES8_NS7_ILi64EEEEEENS_10bfloat16_tEfNS_4arch4Sm80ELb0ELb0ELb1ELb1ELb0ELb0ELb0ELb0ELi2ELi4ELi4ELi4ELb0EEENS1_24CollectiveEpilogueBwdGQAISA_fSD_Li256ELb1ELb0EEENS1_19SingleTileSchedulerILb1ELb0ELb0ELi128EEEEEEEEEvNT_6ParamsE$_ZZN5flash25CollectiveMainloopBwdSm80ILi2ELi2EN4cute5tupleIJNS1_1CILi128EEES4_NS3_ILi64EEEEEEN7cutlass10bfloat16_tEfNS7_4arch4Sm80ELb0ELb0ELb1ELb1ELb0ELb0ELb0ELb0ELi2ELi4ELi4ELi4ELb0EE3mmaINS_16FlashAttnBwdSm80ISB_NS_24CollectiveEpilogueBwdGQAIS6_fSA_Li256ELb1ELb0EEENS_19SingleTileSchedulerILb1ELb0ELb0ELi128EEEE13SharedStorageENS1_6TensorINS1_11ArrayEngineIfLm32EEENS1_6LayoutINS2_IJNS2_IJNS3_ILi2EEESO_EEESO_NS3_ILi4EEEEEENS2_IJNS2_IJNS3_ILi1EEESO_EEESQ_NS3_ILi8EEEEEEEEEEEEbRKNSB_6ParamsERT0_S12_iNS2_IJiiiEEERT_ENKUliiE_clEii,($_ZN7cutlass13device_kernelIN5flash19enable_sm80_to_sm89INS1_16FlashAttnBwdSm80INS1_25CollectiveMainloopBwdSm80ILi2ELi2EN4cute5tupleIJNS5_1CILi128EEES8_NS7_ILi64EEEEEENS_10bfloat16_tEfNS_4arch4Sm80ELb0ELb0ELb1ELb1ELb0ELb0ELb0ELb0ELi2ELi4ELi4ELi4ELb0EEENS1_24CollectiveEpilogueBwdGQAISA_fSD_Li256ELb1ELb0EEENS1_19SingleTileSchedulerILb1ELb0ELb0ELi128EEEEEEEEEvNT_6ParamsE$_ZZN5flash25CollectiveMainloopBwdSm80ILi2ELi2EN4cute5tupleIJNS1_1CILi128EEES4_NS3_ILi64EEEEEEN7cutlass10bfloat16_tEfNS7_4arch4Sm80ELb0ELb0ELb1ELb1ELb0ELb0ELb0ELb0ELi2ELi4ELi4ELi4ELb0EE3mmaINS_16FlashAttnBwdSm80ISB_NS_24CollectiveEpilogueBwdGQAIS6_fSA_Li256ELb1ELb0EEENS_19SingleTileSchedulerILb1ELb0ELb0ELi128EEEE13SharedStorageENS1_6TensorINS1_11ArrayEngineIfLm32EEENS1_6LayoutINS2_IJNS2_IJNS3_ILi2EEESO_EEESO_NS3_ILi4EEEEEENS2_IJNS2_IJNS3_ILi1EEESO_EEESQ_NS3_ILi8EEEEEEEEEEEEbRKNSB_6ParamsERT0_S12_iNS2_IJiiiEEERT_ENKUlvE0_clEv - $_ZN7cutlass13device_kernelIN5flash19enable_sm80_to_sm89INS1_16FlashAttnBwdSm80INS1_25CollectiveMainloopBwdSm80ILi2ELi2EN4cute5tupleIJNS5_1CILi128EEES8_NS7_ILi64EEEEEENS_10bfloat16_tEfNS_4arch4Sm80ELb0ELb0ELb1ELb1ELb0ELb0ELb0ELb0ELi2ELi4ELi4ELi4ELb0EEENS1_24CollectiveEpilogueBwdGQAISA_fSD_Li256ELb1ELb0EEENS1_19SingleTileSchedulerILb1ELb0ELb0ELi128EEEEEEEEEvNT_6ParamsE$_ZZN5flash25CollectiveMainloopBwdSm80ILi2ELi2EN4cute5tupleIJNS1_1CILi128EEES4_NS3_ILi64EEEEEEN7cutlass10bfloat16_tEfNS7_4arch4Sm80ELb0ELb0ELb1ELb1ELb0ELb0ELb0ELb0ELi2ELi4ELi4ELi4ELb0EE3mmaINS_16FlashAttnBwdSm80ISB_NS_24CollectiveEpilogueBwdGQAIS6_fSA_Li256ELb1ELb0EEENS_19SingleTileSchedulerILb1ELb0ELb0ELi128EEEE13SharedStorageENS1_6TensorINS1_11ArrayEngineIfLm32EEENS1_6LayoutINS2_IJNS2_IJNS3_ILi2EEESO_EEESO_NS3_ILi4EEEEEENS2_IJNS2_IJNS3_ILi1EEESO_EEESQ_NS3_ILi8EEEEEEEEEEEEbRKNSB_6ParamsERT0_S12_iNS2_IJiiiEEERT_ENKUliiE_clEii)
$_ZN7cutlass13device_kernelIN5flash19enable_sm80_to_sm89INS1_16FlashAttnBwdSm80INS1_25CollectiveMainloopBwdSm80ILi2ELi2EN4cute5tupleIJNS5_1CILi128EEES8_NS7_ILi64EEEEEENS_10bfloat16_tEfNS_4arch4Sm80ELb0ELb0ELb1ELb1ELb0ELb0ELb0ELb0ELi2ELi4ELi4ELi4ELb0EEENS1_24CollectiveEpilogueBwdGQAISA_fSD_Li256ELb1ELb0EEENS1_19SingleTileSchedulerILb1ELb0ELb0ELi128EEEEEEEEEvNT_6ParamsE$_ZZN5flash25CollectiveMainloopBwdSm80ILi2ELi2EN4cute5tupleIJNS1_1CILi128EEES4_NS3_ILi64EEEEEEN7cutlass10bfloat16_tEfNS7_4arch4Sm80ELb0ELb0ELb1ELb1ELb0ELb0ELb0ELb0ELi2ELi4ELi4ELi4ELb0EE3mmaINS_16FlashAttnBwdSm80ISB_NS_24CollectiveEpilogueBwdGQAIS6_fSA_Li256ELb1ELb0EEENS_19SingleTileSchedulerILb1ELb0ELb0ELi128EEEE13SharedStorageENS1_6TensorINS1_11ArrayEngineIfLm32EEENS1_6LayoutINS2_IJNS2_IJNS3_ILi2EEESO_EEESO_NS3_ILi4EEEEEENS2_IJNS2_IJNS3_ILi1EEESO_EEESQ_NS3_ILi8EEEEEEEEEEEEbRKNSB_6ParamsERT0_S12_iNS2_IJiiiEEERT_ENKUliiE_clEii:
        /* <DEDUP_REMOVED lines=64> */
[----:B-1----:R-:W-:Y:S01]  /*5c5a0*/  IMAD.MOV.U32 R5, RZ, RZ, R3 ;  /* 0x000000ffff057224 */ /* 0x002fe200078e0003 */
[----:B------:R-:W-:Y:S02]  /*5c5b0*/  MOV R79, R55 ;  /* 0x00000037004f7202 */ /* 0x000fe40000000f00 */
        /* <DEDUP_REMOVED lines=551> */
        .type           $_ZN7cutlass13device_kernelIN5flash19enable_sm80_to_sm89INS1_16FlashAttnBwdSm80INS1_25CollectiveMainloopBwdSm80ILi2ELi2EN4cute5tupleIJNS5_1CILi128EEES8_NS7_ILi64EEEEEENS_10bfloat16_tEfNS_4arch4Sm80ELb0ELb0ELb1ELb1ELb0ELb0ELb0ELb0ELi2ELi4ELi4ELi4ELb0EEENS1_24CollectiveEpilogueBwdGQAISA_fSD_Li256ELb1ELb0EEENS1_19SingleTileSchedulerILb1ELb0ELb0ELi128EEEEEEEEEvNT_6ParamsE$_ZZN5flash25CollectiveMainloopBwdSm80ILi2ELi2EN4cute5tupleIJNS1_1CILi128EEES4_NS3_ILi64EEEEEEN7cutlass10bfloat16_tEfNS7_4arch4Sm80ELb0ELb0ELb1ELb1ELb0ELb0ELb0ELb0ELi2ELi4ELi4ELi4ELb0EE3mmaINS_16FlashAttnBwdSm80ISB_NS_24CollectiveEpilogueBwdGQAIS6_fSA_Li256ELb1ELb0EEENS_19SingleTileSchedulerILb1ELb0ELb0ELi128EEEE13SharedStorageENS1_6TensorINS1_11ArrayEngineIfLm32EEENS1_6LayoutINS2_IJNS2_IJNS3_ILi2EEESO_EEESO_NS3_ILi4EEEEEENS2_IJNS2_IJNS3_ILi1EEESO_EEESQ_NS3_ILi8EEEEEEEEEEEEbRKNSB_6ParamsERT0_S12_iNS2_IJiiiEEERT_ENKUlvE0_clEv,@function
        .size           $_ZN7cutlass13device_kernelIN5flash19enable_sm80_to_sm89INS1_16FlashAttnBwdSm80INS1_25CollectiveMainloopBwdSm80ILi2ELi2EN4cute5tupleIJNS5_1CILi128EEES8_NS7_ILi64EEEEEENS_10bfloat16_tEfNS_4arch4Sm80ELb0ELb0ELb1ELb1ELb0ELb0ELb0ELb0ELi2ELi4ELi4ELi4ELb0EEENS1_24CollectiveEpilogueBwdGQAISA_fSD_Li256ELb1ELb0EEENS1_19SingleTileSchedulerILb1ELb0ELb0ELi128EEEEEEEEEvNT_6ParamsE$_ZZN5flash25CollectiveMainloopBwdSm80ILi2ELi2EN4cute5tupleIJNS1_1CILi128EEES4_NS3_ILi64EEEEEEN7cutlass10bfloat16_tEfNS7_4arch4Sm80ELb0ELb0ELb1ELb1ELb0ELb0ELb0ELb0ELi2ELi4ELi4ELi4ELb0EE3mmaINS_16FlashAttnBwdSm80ISB_NS_24CollectiveEpilogueBwdGQAIS6_fSA_Li256ELb1ELb0EEENS_19SingleTileSchedulerILb1ELb0ELb0ELi128EEEE13SharedStorageENS1_6TensorINS1_11ArrayEngineIfLm32EEENS1_6LayoutINS2_IJNS2_IJNS3_ILi2EEESO_EEESO_NS3_ILi4EEEEEENS2_IJNS2_IJNS3_ILi1EEESO_EEESQ_NS3_ILi8EEEEEEEEEEEEbRKNSB_6ParamsERT0_S12_iNS2_IJiiiEEERT_ENKUlvE0_clEv,($_ZN7cutlass13device_kernelIN5flash19enable_sm80_to_sm89INS1_16FlashAttnBwdSm80INS1_25CollectiveMainloopBwdSm80ILi2ELi2EN4cute5tupleIJNS5_1CILi128EEES8_NS7_ILi64EEEEEENS_10bfloat16_tEfNS_4arch4Sm80ELb0ELb0ELb1ELb1ELb0ELb0ELb0ELb0ELi2ELi4ELi4ELi4ELb0EEENS1_24CollectiveEpilogueBwdGQAISA_fSD_Li256ELb1ELb0EEENS1_19SingleTileSchedulerILb1ELb0ELb0ELi128EEEEEEEEEvNT_6ParamsE$_ZZN5flash25CollectiveMainloopBwdSm80ILi2ELi2EN4cute5tupleIJNS1_1CILi128EEES4_NS3_ILi64EEEEEEN7cutlass10bfloat16_tEfNS7_4arch4Sm80ELb0ELb0ELb1ELb1ELb0ELb0ELb0ELb0ELi2ELi4ELi4ELi4ELb0EE3mmaINS_16FlashAttnBwdSm80ISB_NS_24CollectiveEpilogueBwdGQAIS6_fSA_Li256ELb1ELb0EEENS_19SingleTileSchedulerILb1ELb0ELb0ELi128EEEE13SharedStorageENS1_6TensorINS1_11ArrayEngineIfLm32EEENS1_6LayoutINS2_IJNS2_IJNS3_ILi2EEESO_EEESO_NS3_ILi4EEEEEENS2_IJNS2_IJNS3_ILi1EEESO_EEESQ_NS3_ILi8EEEEEEEEEEEEbRKNSB_6ParamsERT0_S12_iNS2_IJiiiEEERT_ENKUlvE_clEv - $_ZN7cutlass13device_kernelIN5flash19enable_sm80_to_sm89INS1_16FlashAttnBwdSm80INS1_25CollectiveMainloopBwdSm80ILi2ELi2EN4cute5tupleIJNS5_1CILi128EEES8_NS7_ILi64EEEEEENS_10bfloat16_tEfNS_4arch4Sm80ELb0ELb0ELb1ELb1ELb0ELb0ELb0ELb0ELi2ELi4ELi4ELi4ELb0EEENS1_24CollectiveEpilogueBwdGQAISA_fSD_Li256ELb1ELb0EEENS1_19SingleTileSchedulerILb1ELb0ELb0ELi128EEEEEEEEEvNT_6ParamsE$_ZZN5flash25CollectiveMainloopBwdSm80ILi2ELi2EN4cute5tupleIJNS1_1CILi128EEES4_NS3_ILi64EEEEEEN7cutlass10bfloat16_tEfNS7_4arch4Sm80ELb0ELb0ELb1ELb1ELb0ELb0ELb0ELb0ELi2ELi4ELi4ELi4ELb0EE3mmaINS_16FlashAttnBwdSm80ISB_NS_24CollectiveEpilogueBwdGQAIS6_fSA_Li256ELb1ELb0EEENS_19SingleTileSchedulerILb1ELb0ELb0ELi128EEEE13SharedStorageENS1_6TensorINS1_11ArrayEngineIfLm32EEENS1_6LayoutINS2_IJNS2_IJNS3_ILi2EEESO_EEESO_NS3_ILi4EEEEEENS2_IJNS2_IJNS3_ILi1EEESO_EEESQ_NS3_ILi8EEEEEEEEEEEEbRKNSB_6ParamsERT0_S12_iNS2_IJiiiEEERT_ENKUlvE0_clEv)
$_ZN7cutlass13device_kernelIN5flash19enable_sm80_to_sm89INS1_16FlashAttnBwdSm80INS1_25CollectiveMainloopBwdSm80ILi2ELi2EN4cute5tupleIJNS5_1CILi128EEES8_NS7_ILi64EEEEEENS_10bfloat16_tEfNS_4arch4Sm80ELb0ELb0ELb1ELb1ELb0ELb0ELb0ELb0ELi2ELi4ELi4ELi4ELb0EEENS1_24CollectiveEpilogueBwdGQAISA_fSD_Li256ELb1ELb0EEENS1_19SingleTileSchedulerILb1ELb0ELb0ELi128EEEEEEEEEvNT_6ParamsE$_ZZN5flash25CollectiveMainloopBwdSm80ILi2ELi2EN4cute5tupleIJNS1_1CILi128EEES4_NS3_ILi64EEEEEEN7cutlass10bfloat16_tEfNS7_4arch4Sm80ELb0ELb0ELb1ELb1ELb0ELb0ELb0ELb0ELi2ELi4ELi4ELi4ELb0EE3mmaINS_16FlashAttnBwdSm80ISB_NS_24CollectiveEpilogueBwdGQAIS6_fSA_Li256ELb1ELb0EEENS_19SingleTileSchedulerILb1ELb0ELb0ELi128EEEE13SharedStorageENS1_6TensorINS1_11ArrayEngineIfLm32EEENS1_6LayoutINS2_IJNS2_IJNS3_ILi2EEESO_EEESO_NS3_ILi4EEEEEENS2_IJNS2_IJNS3_ILi1EEESO_EEESQ_NS3_ILi8EEEEEEEEEEEEbRKNSB_6ParamsERT0_S12_iNS2_IJiiiEEERT_ENKUlvE0_clEv:
        /* <DEDUP_REMOVED lines=14> */
[----:B-1---5:R-:W-:Y:S05]  /*5e910*/  CALL.REL.NOINC `($_ZN7cutlass13device_kernelIN5flash19enable_sm80_to_sm89INS1_16FlashAttnBwdSm80INS1_25CollectiveMainloopBwdSm80ILi2ELi2EN4cute5tupleIJNS5_1CILi128EEES8_NS7_ILi64EEEEEENS_10bfloat16_tEfNS_4arch4Sm80ELb0ELb0ELb1ELb1ELb0ELb0ELb0ELb0ELi2ELi4ELi4ELi4ELb0EEENS1_24CollectiveEpilogueBwdGQAISA_fSD_Li256ELb1ELb0EEENS1_19SingleTileSchedulerILb1ELb0ELb0ELi128EEEEEEEEEvNT_6ParamsE$_ZZN5flash25CollectiveMainloopBwdSm80ILi2ELi2EN4cute5tupleIJNS1_1CILi128EEES4_NS3_ILi64EEEEEEN7cutlass10bfloat16_tEfNS7_4arch4Sm80ELb0ELb0ELb1ELb1ELb0ELb0ELb0ELb0ELi2ELi4ELi4ELi4ELb0EE3mmaINS_16FlashAttnBwdSm80ISB_NS_24CollectiveEpilogueBwdGQAIS6_fSA_Li256ELb1ELb0EEENS_19SingleTileSchedulerILb1ELb0ELb0ELi128EEEE13SharedStorageENS1_6TensorINS1_11ArrayEngineIfLm32EEENS1_6LayoutINS2_IJNS2_IJNS3_ILi2EEESO_EEESO_NS3_ILi4EEEEEENS2_IJNS2_IJNS3_ILi1EEESO_EEESQ_NS3_ILi8EEEEEEEEEEEEbRKNSB_6ParamsERT0_S12_iNS2_IJiiiEEERT_ENKUliiE0_clEii) ;  /* 0xffffb21000007944 */ /* 0x022fea0003c3ffff */
.L_x_1392:
[----:B------:R-:W-:Y:S05]  /*5e920*/  BSYNC B0 ;  /* 0x0000000000007941 */ /* 0x000fea0003800000 */
.L_x_1391:
[----:B------:R-:W-:Y:S01]  /*5e930*/  MOV R13, 0x0 ;  /* 0x00000000000d7802 */ /* 0x000fe20000000f00 */
[----:B------:R-:W0:Y:S03]  /*5e940*/  LDGDEPBAR ;  /* 0x00000000000079af */ /* 0x000e260000000000 */
[----:B------:R-:W-:Y:S05]  /*5e950*/  RET.REL.NODEC R12 `(_ZN7cutlass13device_kernelIN5flash19enable_sm80_to_sm89INS1_16FlashAttnBwdSm80INS1_25CollectiveMainloopBwdSm80ILi2ELi2EN4cute5tupleIJNS5_1CILi128EEES8_NS7_ILi64EEEEEENS_10bfloat16_tEfNS_4arch4Sm80ELb0ELb0ELb1ELb1ELb0ELb0ELb0ELb0ELi2ELi4ELi4ELi4ELb0EEENS1_24CollectiveEpilogueBwdGQAISA_fSD_Li256ELb1ELb0EEENS1_19SingleTileSchedulerILb1ELb0ELb0ELi128EEEEEEEEEvNT_6ParamsE) ;  /* 0xfffa16a00c007950 */ /* 0x000fea0003c3ffff */
        .type           $_ZN7cutlass13device_kernelIN5flash19enable_sm80_to_sm89INS1_16FlashAttnBwdSm80INS1_25CollectiveMainloopBwdSm80ILi2ELi2EN4cute5tupleIJNS5_1CILi128EEES8_NS7_ILi64EEEEEENS_10bfloat16_tEfNS_4arch4Sm80ELb0ELb0ELb1ELb1ELb0ELb0ELb0ELb0ELi2ELi4ELi4ELi4ELb0EEENS1_24CollectiveEpilogueBwdGQAISA_fSD_Li256ELb1ELb0EEENS1_19SingleTileSchedulerILb1ELb0ELb0ELi128EEEEEEEEEvNT_6ParamsE$_ZZN5flash25CollectiveMainloopBwdSm80ILi2ELi2EN4cute5tupleIJNS1_1CILi128EEES4_NS3_ILi64EEEEEEN7cutlass10bfloat16_tEfNS7_4arch4Sm80ELb0ELb0ELb1ELb1ELb0ELb0ELb0ELb0ELi2ELi4ELi4ELi4ELb0EE3mmaINS_16FlashAttnBwdSm80ISB_NS_24CollectiveEpilogueBwdGQAIS6_fSA_Li256ELb1ELb0EEENS_19SingleTileSchedulerILb1ELb0ELb0ELi128EEEE13SharedStorageENS1_6TensorINS1_11ArrayEngineIfLm32EEENS1_6LayoutINS2_IJNS2_IJNS3_ILi2EEESO_EEESO_NS3_ILi4EEEEEENS2_IJNS2_IJNS3_ILi1EEESO_EEESQ_NS3_ILi8EEEEEEEEEEEEbRKNSB_6ParamsERT0_S12_iNS2_IJiiiEEERT_ENKUlvE_clEv,@function
        .size           $_ZN7cutlass13device_kernelIN5flash19enable_sm80_to_sm89INS1_16FlashAttnBwdSm80INS1_25CollectiveMainloopBwdSm80ILi2ELi2EN4cute5tupleIJNS5_1CILi128EEES8_NS7_ILi64EEEEEENS_10bfloat16_tEfNS_4arch4Sm80ELb0ELb0ELb1ELb1ELb0ELb0ELb0ELb0ELi2ELi4ELi4ELi4ELb0EEENS1_24CollectiveEpilogueBwdGQAISA_fSD_Li256ELb1ELb0EEENS1_19SingleTileSchedulerILb1ELb0ELb0ELi128EEEEEEEEEvNT_6ParamsE$_ZZN5flash25CollectiveMainloopBwdSm80ILi2ELi2EN4cute5tupleIJNS1_1CILi128EEES4_NS3_ILi64EEEEEEN7cutlass10bfloat16_tEfNS7_4arch4Sm80ELb0ELb0ELb1ELb1ELb0ELb0ELb0ELb0ELi2ELi4ELi4ELi4ELb0EE3mmaINS_16FlashAttnBwdSm80ISB_NS_24CollectiveEpilogueBwdGQAIS6_fSA_Li256ELb1ELb0EEENS_19SingleTileSchedulerILb1ELb0ELb0ELi128EEEE13SharedStorageENS1_6TensorINS1_11ArrayEngineIfLm32EEENS1_6LayoutINS2_IJNS2_IJNS3_ILi2EEESO_EEESO_NS3_ILi4EEEEEENS2_IJNS2_IJNS3_ILi1EEESO_EEESQ_NS3_ILi8EEEEEEEEEEEEbRKNSB_6ParamsERT0_S12_iNS2_IJiiiEEERT_ENKUlvE_clEv,($_ZN7cutlass13device_kernelIN5flash19enable_sm80_to_sm89INS1_16FlashAttnBwdSm80INS1_25CollectiveMainloopBwdSm80ILi2ELi2EN4cute5tupleIJNS5_1CILi128EEES8_NS7_ILi64EEEEEENS_10bfloat16_tEfNS_4arch4Sm80ELb0ELb0ELb1ELb1ELb0ELb0ELb0ELb0ELi2ELi4ELi4ELi4ELb0EEENS1_24CollectiveEpilogueBwdGQAISA_fSD_Li256ELb1ELb0EEENS1_19SingleTileSchedulerILb1ELb0ELb0ELi128EEEEEEEEEvNT_6ParamsE$_ZZZN5flash25CollectiveMainloopBwdSm80ILi2ELi2EN4cute5tupleIJNS1_1CILi128EEES4_NS3_ILi64EEEEEEN7cutlass10bfloat16_tEfNS7_4arch4Sm80ELb0ELb0ELb1ELb1ELb0ELb0ELb0ELb0ELi2ELi4ELi4ELi4ELb0EE3mmaINS_16FlashAttnBwdSm80ISB_NS_24CollectiveEpilogueBwdGQAIS6_fSA_Li256ELb1ELb0EEENS_19SingleTileSchedulerILb1ELb0ELb0ELi128EEEE13SharedStorageENS1_6TensorINS1_11ArrayEngineIfLm32EEENS1_6LayoutINS2_IJNS2_IJNS3_ILi2EEESO_EEESO_NS3_ILi4EEEEEENS2_IJNS2_IJNS3_ILi1EEESO_EEESQ_NS3_ILi8EEEEEEEEEEEEbRKNSB_6ParamsERT0_S12_iNS2_IJiiiEEERT_ENKUliT_E_clIZSC_ISJ_SX_EbS10_S12_S12_iS13_S15_EUlRS16_iE_EEDaiS16_ENKUlT_E_clIZSC_ISJ_SX_EbS10_S12_S12_iS13_S15_EUlvE0_EEDaS1B_ - $_ZN7cutlass13device_kernelIN5flash19enable_sm80_to_sm89INS1_16FlashAttnBwdSm80INS1_25CollectiveMainloopBwdSm80ILi2ELi2EN4cute5tupleIJNS5_1CILi128EEES8_NS7_ILi64EEEEEENS_10bfloat16_tEfNS_4arch4Sm80ELb0ELb0ELb1ELb1ELb0ELb0ELb0ELb0ELi2ELi4ELi4ELi4ELb0EEENS1_24CollectiveEpilogueBwdGQAISA_fSD_Li256ELb1ELb0EEENS1_19SingleTileSchedulerILb1ELb0ELb0ELi128EEEEEEEEEvNT_6ParamsE$_ZZN5flash25CollectiveMainloopBwdSm80ILi2ELi2EN4cute5tupleIJNS1_1CILi128EEES4_NS3_ILi64EEEEEEN7cutlass10bfloat16_tEfNS7_4arch4Sm80ELb0ELb0ELb1ELb1ELb0ELb0ELb0ELb0ELi2ELi4ELi4ELi4ELb0EE3mmaINS_16FlashAttnBwdSm80ISB_NS_24CollectiveEpilogueBwdGQAIS6_fSA_Li256ELb1ELb0EEENS_19SingleTileSchedulerILb1ELb0ELb0ELi128EEEE13SharedStorageENS1_6TensorINS1_11ArrayEngineIfLm32EEENS1_6LayoutINS2_IJNS2_IJNS3_ILi2EEESO_EEESO_NS3_ILi4EEEEEENS2_IJNS2_IJNS3_ILi1EEESO_EEESQ_NS3_ILi8EEEEEEEEEEEEbRKNSB_6ParamsERT0_S12_iNS2_IJiiiEEERT_ENKUlvE_clEv)
$_ZN7cutlass13device_kernelIN5flash19enable_sm80_to_sm89INS1_16FlashAttnBwdSm80INS1_25CollectiveMainloopBwdSm80ILi2ELi2EN4cute5tupleIJNS5_1CILi128EEES8_NS7_ILi64EEEEEENS_10bfloat16_tEfNS_4arch4Sm80ELb0ELb0ELb1ELb1ELb0ELb0ELb0ELb0ELi2ELi4ELi4ELi4ELb0EEENS1_24CollectiveEpilogueBwdGQAISA_fSD_Li256ELb1ELb0EEENS1_19SingleTileSchedulerILb1ELb0ELb0ELi128EEEEEEEEEvNT_6ParamsE$_ZZN5flash25CollectiveMainloopBwdSm80ILi2ELi2EN4cute5tupleIJNS1_1CILi128EEES4_NS3_ILi64EEEEEEN7cutlass10bfloat16_tEfNS7_4arch4Sm80ELb0ELb0ELb1ELb1ELb0ELb0ELb0ELb0ELi2ELi4ELi4ELi4ELb0EE3mmaINS_16FlashAttnBwdSm80ISB_NS_24CollectiveEpilogueBwdGQAIS6_fSA_Li256ELb1ELb0EEENS_19SingleTileSchedulerILb1ELb0ELb0ELi128EEEE13SharedStorageENS1_6TensorINS1_11ArrayEngineIfLm32EEENS1_6LayoutINS2_IJNS2_IJNS3_ILi2EEESO_EEESO_NS3_ILi4EEEEEENS2_IJNS2_IJNS3_ILi1EEESO_EEESQ_NS3_ILi8EEEEEEEEEEEEbRKNSB_6ParamsERT0_S12_iNS2_IJiiiEEERT_ENKUlvE_clEv:
        /* <DEDUP_REMOVED lines=14> */
[----:B-1---5:R-:W-:Y:S05]  /*5ea40*/  CALL.REL.NOINC `($_ZN7cutlass13device_kernelIN5flash19enable_sm80_to_sm89INS1_16FlashAttnBwdSm80INS1_25CollectiveMainloopBwdSm80ILi2ELi2EN4cute5tupleIJNS5_1CILi128EEES8_NS7_ILi64EEEEEENS_10bfloat16_tEfNS_4arch4Sm80ELb0ELb0ELb1ELb1ELb0ELb0ELb0ELb0ELi2ELi4ELi4ELi4ELb0EEENS1_24CollectiveEpilogueBwdGQAISA_fSD_Li256ELb1ELb0EEENS1_19SingleTileSchedulerILb1ELb0ELb0ELi128EEEEEEEEEvNT_6ParamsE$_ZZN5flash25CollectiveMainloopBwdSm80ILi2ELi2EN4cute5tupleIJNS1_1CILi128EEES4_NS3_ILi64EEEEEEN7cutlass10bfloat16_tEfNS7_4arch4Sm80ELb0ELb0ELb1ELb1ELb0ELb0ELb0ELb0ELi2ELi4ELi4ELi4ELb0EE3mmaINS_16FlashAttnBwdSm80ISB_NS_24CollectiveEpilogueBwdGQAIS6_fSA_Li256ELb1ELb0EEENS_19SingleTileSchedulerILb1ELb0ELb0ELi128EEEE13SharedStorageENS1_6TensorINS1_11ArrayEngineIfLm32EEENS1_6LayoutINS2_IJNS2_IJNS3_ILi2EEESO_EEESO_NS3_ILi4EEEEEENS2_IJNS2_IJNS3_ILi1EEESO_EEESQ_NS3_ILi8EEEEEEEEEEEEbRKNSB_6ParamsERT0_S12_iNS2_IJiiiEEERT_ENKUliiE_clEii) ;  /* 0xffffd75000007944 */ /* 0x022fea0003c3ffff */
.L_x_1394:
[----:B------:R-:W-:Y:S05]  /*5ea50*/  BSYNC B0 ;  /* 0x0000000000007941 */ /* 0x000fea0003800000 */
.L_x_1393:
[----:B------:R-:W-:Y:S01]  /*5ea60*/  MOV R15, 0x0 ;  /* 0x00000000000f7802 */ /* 0x000fe20000000f00 */
[----:B------:R-:W0:Y:S03]  /*5ea70*/  LDGDEPBAR ;  /* 0x00000000000079af */ /* 0x000e260000000000 */
[----:B------:R-:W-:Y:S05]  /*5ea80*/  RET.REL.NODEC R14 `(_ZN7cutlass13device_kernelIN5flash19enable_sm80_to_sm89INS1_16FlashAttnBwdSm80INS1_25CollectiveMainloopBwdSm80ILi2ELi2EN4cute5tupleIJNS5_1CILi128EEES8_NS7_ILi64EEEEEENS_10bfloat16_tEfNS_4arch4Sm80ELb0ELb0ELb1ELb1ELb0ELb0ELb0ELb0ELi2ELi4ELi4ELi4ELb0EEENS1_24CollectiveEpilogueBwdGQAISA_fSD_Li256ELb1ELb0EEENS1_19SingleTileSchedulerILb1ELb0ELb0ELi128EEEEEEEEEvNT_6ParamsE) ;  /* 0xfffa15700e007950 */ /* 0x000fea0003c3ffff */
        .type           $_ZN7cutlass13device_kernelIN5flash19enable_sm80_to_sm89INS1_16FlashAttnBwdSm80INS1_25CollectiveMainloopBwdSm80ILi2ELi2EN4cute5tupleIJNS5_1CILi128EEES8_NS7_ILi64EEEEEENS_10bfloat16_tEfNS_4arch4Sm80ELb0ELb0ELb1ELb1ELb0ELb0ELb0ELb0ELi2ELi4ELi4ELi4ELb0EEENS1_24CollectiveEpilogueBwdGQAISA_fSD_Li256ELb1ELb0EEENS1_19SingleTileSchedulerILb1ELb0ELb0ELi128EEEEEEEEEvNT_6ParamsE$_ZZZN5flash25CollectiveMainloopBwdSm80ILi2ELi2EN4cute5tupleIJNS1_1CILi128EEES4_NS3_ILi64EEEEEEN7cutlass10bfloat16_tEfNS7_4arch4Sm80ELb0ELb0ELb1ELb1ELb0ELb0ELb0ELb0ELi2ELi4ELi4ELi4ELb0EE3mmaINS_16FlashAttnBwdSm80ISB_NS_24CollectiveEpilogueBwdGQAIS6_fSA_Li256ELb1ELb0EEENS_19SingleTileSchedulerILb1ELb0ELb0ELi128EEEE13SharedStorageENS1_6TensorINS1_11ArrayEngineIfLm32EEENS1_6LayoutINS2_IJNS2_IJNS3_ILi2EEESO_EEESO_NS3_ILi4EEEEEENS2_IJNS2_IJNS3_ILi1EEESO_EEESQ_NS3_ILi8EEEEEEEEEEEEbRKNSB_6ParamsERT0_S12_iNS2_IJiiiEEERT_ENKUliT_E_clIZSC_ISJ_SX_EbS10_S12_S12_iS13_S15_EUlRS16_iE_EEDaiS16_ENKUlT_E_clIZSC_ISJ_SX_EbS10_S12_S12_iS13_S15_EUlvE0_EEDaS1B_,@function
        .size           $_ZN7cutlass13device_kernelIN5flash19enable_sm80_to_sm89INS1_16FlashAttnBwdSm80INS1_25CollectiveMainloopBwdSm80ILi2ELi2EN4cute5tupleIJNS5_1CILi128EEES8_NS7_ILi64EEEEEENS_10bfloat16_tEfNS_4arch4Sm80ELb0ELb0ELb1ELb1ELb0ELb0ELb0ELb0ELi2ELi4ELi4ELi4ELb0EEENS1_24CollectiveEpilogueBwdGQAISA_fSD_Li256ELb1ELb0EEENS1_19SingleTileSchedulerILb1ELb0ELb0ELi128EEEEEEEEEvNT_6ParamsE$_ZZZN5flash25CollectiveMainloopBwdSm80ILi2ELi2EN4cute5tupleIJNS1_1CILi128EEES4_NS3_ILi64EEEEEEN7cutlass10bfloat16_tEfNS7_4arch4Sm80ELb0ELb0ELb1ELb1ELb0ELb0ELb0ELb0ELi2ELi4ELi4ELi4ELb0EE3mmaINS_16FlashAttnBwdSm80ISB_NS_24CollectiveEpilogueBwdGQAIS6_fSA_Li256ELb1ELb0EEENS_19SingleTileSchedulerILb1ELb0ELb0ELi128EEEE13SharedStorageENS1_6TensorINS1_11ArrayEngineIfLm32EEENS1_6LayoutINS2_IJNS2_IJNS3_ILi2EEESO_EEESO_NS3_ILi4EEEEEENS2_IJNS2_IJNS3_ILi1EEESO_EEESQ_NS3_ILi8EEEEEEEEEEEEbRKNSB_6ParamsERT0_S12_iNS2_IJiiiEEERT_ENKUliT_E_clIZSC_ISJ_SX_EbS10_S12_S12_iS13_S15_EUlRS16_iE_EEDaiS16_ENKUlT_E_clIZSC_ISJ_SX_EbS10_S12_S12_iS13_S15_EUlvE0_EEDaS1B_,($_ZN7cutlass13device_kernelIN5flash19enable_sm80_to_sm89INS1_16FlashAttnBwdSm80INS1_25CollectiveMainloopBwdSm80ILi2ELi2EN4cute5tupleIJNS5_1CILi128EEES8_NS7_ILi64EEEEEENS_10bfloat16_tEfNS_4arch4Sm80ELb0ELb0ELb1ELb1ELb0ELb0ELb0ELb0ELi2ELi4ELi4ELi4ELb0EEENS1_24CollectiveEpilogueBwdGQAISA_fSD_Li256ELb1ELb0EEENS1_19SingleTileSchedulerILb1ELb0ELb0ELi128EEEEEEEEEvNT_6ParamsE$_ZZZN5flash25CollectiveMainloopBwdSm80ILi2ELi2EN4cute5tupleIJNS1_1CILi128EEES4_NS3_ILi64EEEEEEN7cutlass10bfloat16_tEfNS7_4arch4Sm80ELb0ELb0ELb1ELb1ELb0ELb0ELb0ELb0ELi2ELi4ELi4ELi4ELb0EE3mmaINS_16FlashAttnBwdSm80ISB_NS_24CollectiveEpilogueBwdGQAIS6_fSA_Li256ELb1ELb0EEENS_19SingleTileSchedulerILb1ELb0ELb0ELi128EEEE13SharedStorageENS1_6TensorINS1_11ArrayEngineIfLm32EEENS1_6LayoutINS2_IJNS2_IJNS3_ILi2EEESO_EEESO_NS3_ILi4EEEEEENS2_IJNS2_IJNS3_ILi1EEESO_EEESQ_NS3_ILi8EEEEEEEEEEEEbRKNSB_6ParamsERT0_S12_iNS2_IJiiiEEERT_ENKUliT_E_clIZSC_ISJ_SX_EbS10_S12_S12_iS13_S15_EUlRS16_iE_EEDaiS16_ENKUlvE0_clEv - $_ZN7cutlass13device_kernelIN5flash19enable_sm80_to_sm89INS1_16FlashAttnBwdSm80INS1_25CollectiveMainloopBwdSm80ILi2ELi2EN4cute5tupleIJNS5_1CILi128EEES8_NS7_ILi64EEEEEENS_10bfloat16_tEfNS_4arch4Sm80ELb0ELb0ELb1ELb1ELb0ELb0ELb0ELb0ELi2ELi4ELi4ELi4ELb0EEENS1_24CollectiveEpilogueBwdGQAISA_fSD_Li256ELb1ELb0EEENS1_19SingleTileSchedulerILb1ELb0ELb0ELi128EEEEEEEEEvNT_6ParamsE$_ZZZN5flash25CollectiveMainloopBwdSm80ILi2ELi2EN4cute5tupleIJNS1_1CILi128EEES4_NS3_ILi64EEEEEEN7cutlass10bfloat16_tEfNS7_4arch4Sm80ELb0ELb0ELb1ELb1ELb0ELb0ELb0ELb0ELi2ELi4ELi4ELi4ELb0EE3mmaINS_16FlashAttnBwdSm80ISB_NS_24CollectiveEpilogueBwdGQAIS6_fSA_Li256ELb1ELb0EEENS_19SingleTileSchedulerILb1ELb0ELb0ELi128EEEE13SharedStorageENS1_6TensorINS1_11ArrayEngineIfLm32EEENS1_6LayoutINS2_IJNS2_IJNS3_ILi2EEESO_EEESO_NS3_ILi4EEEEEENS2_IJNS2_IJNS3_ILi1EEESO_EEESQ_NS3_ILi8EEEEEEEEEEEEbRKNSB_6ParamsERT0_S12_iNS2_IJiiiEEERT_ENKUliT_E_clIZSC_ISJ_SX_EbS10_S12_S12_iS13_S15_EUlRS16_iE_EEDaiS16_ENKUlT_E_clIZSC_ISJ_SX_EbS10_S12_S12_iS13_S15_EUlvE0_EEDaS1B_)
$_ZN7cutlass13device_kernelIN5flash19enable_sm80_to_sm89INS1_16FlashAttnBwdSm80INS1_25CollectiveMainloopBwdSm80ILi2ELi2EN4cute5tupleIJNS5_1CILi128EEES8_NS7_ILi64EEEEEENS_10bfloat16_tEfNS_4arch4Sm80ELb0ELb0ELb1ELb1ELb0ELb0ELb0ELb0ELi2ELi4ELi4ELi4ELb0EEENS1_24CollectiveEpilogueBwdGQAISA_fSD_Li256ELb1ELb0EEENS1_19SingleTileSchedulerILb1ELb0ELb0ELi128EEEEEEEEEvNT_6ParamsE$_ZZZN5flash25CollectiveMainloopBwdSm80ILi2ELi2EN4cute5tupleIJNS1_1CILi128EEES4_NS3_ILi64EEEEEEN7cutlass10bfloat16_tEfNS7_4arch4Sm80ELb0ELb0ELb1ELb1ELb0ELb0ELb0ELb0ELi2ELi4ELi4ELi4ELb0EE3mmaINS_16FlashAttnBwdSm80ISB_NS_24CollectiveEpilogueBwdGQAIS6_fSA_Li256ELb1ELb0EEENS_19SingleTileSchedulerILb1ELb0ELb0ELi128EEEE13SharedStorageENS1_6TensorINS1_11ArrayEngineIfLm32EEENS1_6LayoutINS2_IJNS2_IJNS3_ILi2EEESO_EEESO_NS3_ILi4EEEEEENS2_IJNS2_IJNS3_ILi1EEESO_EEESQ_NS3_ILi8EEEEEEEEEEEEbRKNSB_6ParamsERT0_S12_iNS2_IJiiiEEERT_ENKUliT_E_clIZSC_ISJ_SX_EbS10_S12_S12_iS13_S15_EUlRS16_iE_EEDaiS16_ENKUlT_E_clIZSC_ISJ_SX_EbS10_S12_S12_iS13_S15_EUlvE0_EEDaS1B_:
        /* <DEDUP_REMOVED lines=38> */
[----:B-1---5:R-:W-:Y:S05]  /*5ecf0*/  CALL.REL.NOINC `($_ZN7cutlass13device_kernelIN5flash19enable_sm80_to_sm89INS1_16FlashAttnBwdSm80INS1_25CollectiveMainloopBwdSm80ILi2ELi2EN4cute5tupleIJNS5_1CILi128EEES8_NS7_ILi64EEEEEENS_10bfloat16_tEfNS_4arch4Sm80ELb0ELb0ELb1ELb1ELb0ELb0ELb0ELb0ELi2ELi4ELi4ELi4ELb0EEENS1_24CollectiveEpilogueBwdGQAISA_fSD_Li256ELb1ELb0EEENS1_19SingleTileSchedulerILb1ELb0ELb0ELi128EEEEEEEEEvNT_6ParamsE$_ZN4cute3eso3ESOILb1ELb0EJNS_14ComposedLayoutINS_7SwizzleILi3ELi3ELi3EEENS_1CILi0EEENS_6LayoutINS_5tupleIJNS8_IJNS8_IJNS5_ILi4EEENS5_ILi8EEEEEENS8_IJS9_NS5_ILi1EEEEEEEEENS8_IJNS8_IJNS5_ILi2EEESF_SF_EEENS8_IJSF_NS8_IJS9_SF_EEEEEEEEEEEENS8_IJNS8_IJNS8_IJSF_NS5_ILi64EEEEEENS8_IJNS5_ILi1024EEES6_EEEEEENS8_IJNS8_IJSC_NS5_ILi512EEESA_EEENS8_IJNS5_ILi4096EEENS8_IJNS5_ILi16EEENS5_ILi8192EEEEEEEEEEEEEEEEEEENS_10ViewEngineINS_8smem_ptrIPN7cutlass10bfloat16_tEEEEEEEC2ERKS10_RKS17_) ;  /* 0xfffa85f000007944 */ /* 0x022fea0003c3ffff */
[----:B-1----:R1:W5:Y:S04]  /*5ed00*/  LD.E R3, [R10.64+0x8] ;  /* 0x000008040a037980 */ /* 0x002368000c101900 */
[----:B------:R1:W5:Y:S01]  /*5ed10*/  LDL.64 R84, [R1+0x1428] ;  /* 0x0014280001547983 */ /* 0x0003620000100a00 */
[----:B------:R-:W-:-:S02]  /*5ed20*/  MOV R2, R57 ;  /* 0x0000003900027202 */ /* 0x000fc40000000f00 */
[----:B------:R-:W-:Y:S02]  /*5ed30*/  MOV R6, 0x5ed50 ;  /* 0x0005ed5000067802 */ /* 0x000fe40000000f00 */
[----:B-1---5:R-:W-:Y:S05]  /*5ed40*/  CALL.REL.NOINC `($_ZN7cutlass13device_kernelIN5flash19enable_sm80_to_sm89INS1_16FlashAttnBwdSm80INS1_25CollectiveMainloopBwdSm80ILi2ELi2EN4cute5tupleIJNS5_1CILi128EEES8_NS7_ILi64EEEEEENS_10bfloat16_tEfNS_4arch4Sm80ELb0ELb0ELb1ELb1ELb0ELb0ELb0ELb0ELi2ELi4ELi4ELi4ELb0EEENS1_24CollectiveEpilogueBwdGQAISA_fSD_Li256ELb1ELb0EEENS1_19SingleTileSchedulerILb1ELb0ELb0ELi128EEEEEEEEEvNT_6ParamsE$_ZN4cute3eso3ESOILb0ELb1EJiNS_1CILi0EEEEEC2ERKiRKS3_) ;  /* 0xfffa81c000007944 */ /* 0x022fea0003c3ffff */
[----:B------:R-:W2:Y:S01]  /*5ed50*/  LDL R8, [R1+0x1428] ;  /* 0x0014280001087983 */ /* 0x000ea20000100800 */
[----:B-1----:R-:W-:Y:S01]  /*5ed60*/  IMAD.MOV.U32 R3, RZ, RZ, R57 ;  /* 0x000000ffff037224 */ /* 0x002fe200078e0039 */
[----:B------:R-:W-:Y:S02]  /*5ed70*/  MOV R2, R12 ;  /* 0x0000000c00027202 */ /* 0x000fe40000000f00 */
        /* <DEDUP_REMOVED lines=76> */
[----:B------:R-:W-:-:S02]  /*5f240*/  MOV R3, R57 ;  /* 0x0000003900037202 */ /* 0x000fc40000000f00 */
[----:B------:R-:W-:Y:S01]  /*5f250*/  MOV R6, 0x5f280 ;  /* 0x0005f28000067802 */ /* 0x000fe20000000f00 */
[----:B--2---:R1:W-:Y:S04]  /*5f260*/  STL [R1+0x1474], R4 ;  /* 0x0014740401007387 */ /* 0x0043e80000100800 */
[----:B-1----:R-:W-:Y:S05]  /*5f270*/  CALL.REL.NOINC `($_ZN7cutlass13device_kernelIN5flash19enable_sm80_to_sm89INS1_16FlashAttnBwdSm80INS1_25CollectiveMainloopBwdSm80ILi2ELi2EN4cute5tupleIJNS5_1CILi128EEES8_NS7_ILi64EEEEEENS_10bfloat16_tEfNS_4arch4Sm80ELb0ELb0ELb1ELb1ELb0ELb0ELb0ELb0ELi2ELi4ELi4ELi4ELb0EEENS1_24CollectiveEpilogueBwdGQAISA_fSD_Li256ELb1ELb0EEENS1_19SingleTileSchedulerILb1ELb0ELb0ELi128EEEEEEEEEvNT_6ParamsE$_ZN4cute3eso3ESOILb0ELb0EJiiNS_1CILi72EEENS2_ILi512EEEEEC2ERKiS7_RKS3_RKS4_) ;  /* 0xfffa769000007944 */ /* 0x002fea0003c3ffff */
        /* <DEDUP_REMOVED lines=8> */
[----:B-1----:R-:W-:Y:S05]  /*5f300*/  CALL.REL.NOINC `($_ZN7cutlass13device_kernelIN5flash19enable_sm80_to_sm89INS1_16FlashAttnBwdSm80INS1_25CollectiveMainloopBwdSm80ILi2ELi2EN4cute5tupleIJNS5_1CILi128EEES8_NS7_ILi64EEEEEENS_10bfloat16_tEfNS_4arch4Sm80ELb0ELb0ELb1ELb1ELb0ELb0ELb0ELb0ELi2ELi4ELi4ELi4ELb0EEENS1_24CollectiveEpilogueBwdGQAISA_fSD_Li256ELb1ELb0EEENS1_19SingleTileSchedulerILb1ELb0ELb0ELi128EEEEEEEEEvNT_6ParamsE$_ZN4cute3eso3ESOILb0ELb0EJiiiNS_1CILi72EEENS2_ILi512EEEEEC2ERKiS7_S7_RKS3_RKS4_) ;  /* 0xfffa78e000007944 */ /* 0x002fea0003c3ffff */
        /* <DEDUP_REMOVED lines=16> */
[----:B------:R-:W-:-:S03]  /*5f410*/  MOV R86, 0x5f460 ;  /* 0x0005f46000567802 */ /* 0x000fc60000000f00 */
[----:B------:R1:W-:Y:S04]  /*5f420*/  STL.U8 [R1+0x1470], RZ ;  /* 0x001470ff01007387 */ /* 0x0003e80000100000 */
[----:B--2---:R1:W-:Y:S04]  /*5f430*/  STL.64 [R1+0x1448], R2 ;  /* 0x0014480201007387 */ /* 0x0043e80000100a00 */
[----:B---3--:R1:W-:Y:S02]  /*5f440*/  STL [R1+0x1450], R4 ;  /* 0x0014500401007387 */ /* 0x0083e40000100800 */
[----:B-1----:R-:W-:Y:S05]  /*5f450*/  CALL.REL.NOINC `($_ZN7cutlass13device_kernelIN5flash19enable_sm80_to_sm89INS1_16FlashAttnBwdSm80INS1_25CollectiveMainloopBwdSm80ILi2ELi2EN4cute5tupleIJNS5_1CILi128EEES8_NS7_ILi64EEEEEENS_10bfloat16_tEfNS_4arch4Sm80ELb0ELb0ELb1ELb1ELb0ELb0ELb0ELb0ELi2ELi4ELi4ELi4ELb0EEENS1_24CollectiveEpilogueBwdGQAISA_fSD_Li256ELb1ELb0EEENS1_19SingleTileSchedulerILb1ELb0ELb0ELi128EEEEEEEEEvNT_6ParamsE$_ZZN4cute6detail16composition_implINS_5tupleIJNS_1CILi8EEENS3_ILi2EEES5_S5_S4_S5_EEENS2_IJNS3_ILi1EEEiiiNS3_ILi72EEENS3_ILi512EEEEEENS2_IJNS2_IJS5_S5_S5_EEES5_NS2_IJNS3_ILi4EEES5_EEEEEENS2_IJNS2_IJS7_S9_S4_EEENS3_ILi4096EEENS2_IJNS3_ILi16EEENS3_ILi8192EEEEEEEEEEEDaRKT_RKT0_RKT1_RKT2_ENKUlRKT_RKT0_E_clISB_SF_EEDaSZ_S12_) ;  /* 0xfffae0e000007944 */ /* 0x002fea0003c3ffff */
[----:B------:R-:W-:Y:S02]  /*5f460*/  MOV R74, 0x5f480 ;  /* 0x0005f480004a7802 */ /* 0x000fe40000000f00 */
[----:B-1---5:R-:W-:Y:S05]  /*5f470*/  CALL.REL.NOINC `($_ZN7cutlass13device_kernelIN5flash19enable_sm80_to_sm89INS1_16FlashAttnBwdSm80INS1_25CollectiveMainloopBwdSm80ILi2ELi2EN4cute5tupleIJNS5_1CILi128EEES8_NS7_ILi64EEEEEENS_10bfloat16_tEfNS_4arch4Sm80ELb0ELb0ELb1ELb1ELb0ELb0ELb0ELb0ELi2ELi4ELi4ELi4ELb0EEENS1_24CollectiveEpilogueBwdGQAISA_fSD_Li256ELb1ELb0EEENS1_19SingleTileSchedulerILb1ELb0ELb0ELi128EEEEEEEEEvNT_6ParamsE$_ZZN4cute6detail16composition_implINS_5tupleIJNS_1CILi8EEENS3_ILi2EEES5_S5_S4_S5_EEENS2_IJNS3_ILi1EEEiiiNS3_ILi72EEENS3_ILi512EEEEEENS2_IJNS2_IJS5_S5_S5_EEES5_NS2_IJNS3_ILi4EEES5_EEEEEENS2_IJNS2_IJS7_S9_S4_EEENS3_ILi4096EEENS2_IJNS3_ILi16EEENS3_ILi8192EEEEEEEEEEEDaRKT_RKT0_RKT1_RKT2_ENKUlRKT_RKT0_E_clISD_SJ_EEDaSZ_S12_) ;  /* 0xfffae1c000007944 */ /* 0x022fea0003c3ffff */
[----:B-----5:R2:W-:Y:S01]  /*5f480*/  STL.64 [R1+0x1410], R2 ;  /* 0x0014100201007387 */ /* 0x0205e20000100a00 */
[----:B------:R-:W-:-:S03]  /*5f490*/  MOV R6, 0x5f4b0 ;  /* 0x0005f4b000067802 */ /* 0x000fc60000000f00 */
[----:B-12---:R-:W-:Y:S05]  /*5f4a0*/  CALL.REL.NOINC `($_ZN7cutlass13device_kernelIN5flash19enable_sm80_to_sm89INS1_16FlashAttnBwdSm80INS1_25CollectiveMainloopBwdSm80ILi2ELi2EN4cute5tupleIJNS5_1CILi128EEES8_NS7_ILi64EEEEEENS_10bfloat16_tEfNS_4arch4Sm80ELb0ELb0ELb1ELb1ELb0ELb0ELb0ELb0ELi2ELi4ELi4ELi4ELb0EEENS1_24CollectiveEpilogueBwdGQAISA_fSD_Li256ELb1ELb0EEENS1_19SingleTileSchedulerILb1ELb0ELb0ELi128EEEEEEEEEvNT_6ParamsE$_ZN4cute3eso3ESOILb0ELb0EJNS_5tupleIJNS_1CILi1EEENS3_ILi512EEEiEEENS3_ILi4096EEENS2_IJNS2_IJiiEEENS3_ILi8192EEEEEEEEC2ERKS6_RKS7_RKSA_) ;  /* 0xfffa64c000007944 */ /* 0x006fea0003c3ffff */
[----:B-1----:R1:W5:Y:S04]  /*5f4b0*/  LDL R5, [R1+0x1430] ;  /* 0x0014300001057983 */ /* 0x0023680000100800 */
[----:B------:R1:W5:Y:S01]  /*5f4c0*/  LDL.64 R2, [R1+0x1428] ;  /* 0x0014280001027983 */ /* 0x0003620000100a00 */
[----:B------:R-:W-:-:S03]  /*5f4d0*/  MOV R6, 0x5f4f0 ;  /* 0x0005f4f000067802 */ /* 0x000fc60000000f00 */
[----:B-1---5:R-:W-:Y:S05]  /*5f4e0*/  CALL.REL.NOINC `($_ZN7cutlass13device_kernelIN5flash19enable_sm80_to_sm89INS1_16FlashAttnBwdSm80INS1_25CollectiveMainloopBwdSm80ILi2ELi2EN4cute5tupleIJNS5_1CILi128EEES8_NS7_ILi64EEEEEENS_10bfloat16_tEfNS_4arch4Sm80ELb0ELb0ELb1ELb1ELb0ELb0ELb0ELb0ELi2ELi4ELi4ELi4ELb0EEENS1_24CollectiveEpilogueBwdGQAISA_fSD_Li256ELb1ELb0EEENS1_19SingleTileSchedulerILb1ELb0ELb0ELi128EEEEEEEEEvNT_6ParamsE$_ZN4cute5tupleIJNS0_IJNS0_IJNS_1CILi2EEES2_S2_EEES2_NS0_IJNS0_IJS2_S2_EEES2_EEEEEENS0_IJNS0_IJNS1_ILi1EEENS1_ILi512EEEiEEENS1_ILi4096EEENS0_IJNS0_IJiiEEENS1_ILi8192EEEEEEEEEEEC2ERKS6_RKSE_) ;  /* 0xfffab01000007944 */ /* 0x022fea0003c3ffff */
[----:B------:R1:W5:Y:S04]  /*5f4f0*/  LDL R4, [R1+0x1430] ;  /* 0x0014300001047983 */ /* 0x0003680000100800 */
[----:B------:R1:W5:Y:S01]  /*5f500*/  LDL.64 R2, [R1+0x1428] ;  /* 0x0014280001027983 */ /* 0x0003620000100a00 */
[----:B------:R-:W-:-:S05]  /*5f510*/  LEA.HI R6, R13, R13, RZ, 0x1d ;  /* 0x0000000d0d067211 */ /* 0x000fca00078fe8ff */
[----:B------:R-:W-:Y:S01]  /*5f520*/  IMAD.U32 R8, R11, 0x2, R6 ;  /* 0x000000020b087824 */ /* 0x000fe200078e0006 */
[----:B------:R-:W-:-:S04]  /*5f530*/  MOV R6, 0x5f560 ;  /* 0x0005f56000067802 */ /* 0x000fc80000000f00 */
[----:B------:R1:W-:Y:S03]  /*5f540*/  STL [R1+0x1420], R8 ;  /* 0x0014200801007387 */ /* 0x0003e60000100800 */
[----:B-1---5:R-:W-:Y:S05]  /*5f550*/  CALL.REL.NOINC `($_ZN7cutlass13device_kernelIN5flash19enable_sm80_to_sm89INS1_16FlashAttnBwdSm80INS1_25CollectiveMainloopBwdSm80ILi2ELi2EN4cute5tupleIJNS5_1CILi128EEES8_NS7_ILi64EEEEEENS_10bfloat16_tEfNS_4arch4Sm80ELb0ELb0ELb1ELb1ELb0ELb0ELb0ELb0ELi2ELi4ELi4ELi4ELb0EEENS1_24CollectiveEpilogueBwdGQAISA_fSD_Li256ELb1ELb0EEENS1_19SingleTileSchedulerILb1ELb0ELb0ELi128EEEEEEEEEvNT_6ParamsE$_ZN4cute3eso3ESOILb0ELb0EJNS_6LayoutINS_5tupleIJNS3_IJNS_1CILi2EEES5_S5_EEES5_NS3_IJNS3_IJS5_S5_EEES5_EEEEEENS3_IJNS3_IJNS4_ILi1EEENS4_ILi512EEEiEEENS4_ILi4096EEENS3_IJNS3_IJiiEEENS4_ILi8192EEEEEEEEEEEjEEC2ERKSI_RKj) ;  /* 0xfffa6ac000007944 */ /* 0x022fea0003c3ffff */
        /* <DEDUP_REMOVED lines=9> */
[----:B-1----:R-:W-:Y:S05]  /*5f5f0*/  CALL.REL.NOINC `($_ZN7cutlass13device_kernelIN5flash19enable_sm80_to_sm89INS1_16FlashAttnBwdSm80INS1_25CollectiveMainloopBwdSm80ILi2ELi2EN4cute5tupleIJNS5_1CILi128EEES8_NS7_ILi64EEEEEENS_10bfloat16_tEfNS_4arch4Sm80ELb0ELb0ELb1ELb1ELb0ELb0ELb0ELb0ELi2ELi4ELi4ELi4ELb0EEENS1_24CollectiveEpilogueBwdGQAISA_fSD_Li256ELb1ELb0EEENS1_19SingleTileSchedulerILb1ELb0ELb0ELi128EEEEEEEEEvNT_6ParamsE$_ZN4cute3eso3ESOILb0ELb0EJNS_6LayoutINS_5tupleIJNS3_IJNS_1CILi2EEES5_S5_EEES5_NS3_IJNS3_IJS5_S5_EEES5_EEEEEENS3_IJNS3_IJNS4_ILi1EEENS4_ILi512EEEiEEENS4_ILi4096EEENS3_IJNS3_IJiiEEENS4_ILi8192EEEEEEEEEEENS_10ViewEngineINS_8smem_ptrIPN7cutlass10bfloat16_tEEEEEEEC2ERKSI_RKSP_) ;  /* 0xfffa699000007944 */ /* 0x002fea0003c3ffff */
[----:B-1----:R1:W5:Y:S04]  /*5f600*/  LDL R5, [R1+0x142c] ;  /* 0x00142c0001057983 */ /* 0x0023680000100800 */
[----:B------:R1:W5:Y:S01]  /*5f610*/  LDL R3, [R1+0x1430] ;  /* 0x0014300001037983 */ /* 0x0003620000100800 */
[----:B------:R-:W-:-:S03]  /*5f620*/  MOV R4, 0x5f640 ;  /* 0x0005f64000047802 */ /* 0x000fc60000000f00 */
[----:B-1---5:R-:W-:Y:S05]  /*5f630*/  CALL.REL.NOINC `($_ZN7cutlass13device_kernelIN5flash19enable_sm80_to_sm89INS1_16FlashAttnBwdSm80INS1_25CollectiveMainloopBwdSm80ILi2ELi2EN4cute5tupleIJNS5_1CILi128EEES8_NS7_ILi64EEEEEENS_10bfloat16_tEfNS_4arch4Sm80ELb0ELb0ELb1ELb1ELb0ELb0ELb0ELb0ELi2ELi4ELi4ELi4ELb0EEENS1_24CollectiveEpilogueBwdGQAISA_fSD_Li256ELb1ELb0EEENS1_19SingleTileSchedulerILb1ELb0ELb0ELi128EEEEEEEEEvNT_6ParamsE$_ZZN4cute4takeILi1ELi3ENS_5tupleIJNS1_IJNS_1CILi1EEENS2_ILi512EEEiEEENS2_ILi4096EEENS1_IJNS1_IJiiEEENS2_ILi8192EEEEEEEEEEEDaRKT1_ENKUlDpRKT_E_clIJS6_S9_EEEDaSH_) ;  /* 0xfffacd6000007944 */ /* 0x022fea0003c3ffff */
[----:B-----5:R2:W-:Y:S01]  /*5f640*/  STL.64 [R1+0x1410], R2 ;  /* 0x0014100201007387 */ /* 0x0205e20000100a00 */
[----:B------:R-:W-:-:S03]  /*5f650*/  MOV R4, 0x5f670 ;  /* 0x0005f67000047802 */ /* 0x000fc60000000f00 */
[----:B-12---:R-:W-:Y:S05]  /*5f660*/  CALL.REL.NOINC `($_ZN7cutlass13device_kernelIN5flash19enable_sm80_to_sm89INS1_16FlashAttnBwdSm80INS1_25CollectiveMainloopBwdSm80ILi2ELi2EN4cute5tupleIJNS5_1CILi128EEES8_NS7_ILi64EEEEEENS_10bfloat16_tEfNS_4arch4Sm80ELb0ELb0ELb1ELb1ELb0ELb0ELb0ELb0ELi2ELi4ELi4ELi4ELb0EEENS1_24CollectiveEpilogueBwdGQAISA_fSD_Li256ELb1ELb0EEENS1_19SingleTileSchedulerILb1ELb0ELb0ELi128EEEEEEEEEvNT_6ParamsE$_ZZN4cute16flatten_to_tupleINS_5tupleIJNS_1CILi4096EEENS1_IJNS1_IJiiEEENS2_ILi8192EEEEEEEEEEEDaRKT_ENKUlRKT_E_clIS6_EEDaSD_) ;  /* 0xfffaca3000007944 */ /* 0x006fea0003c3ffff */
[----:B-----5:R2:W-:Y:S01]  /*5f670*/  STL.64 [R1+0x1428], R2 ;  /* 0x0014280201007387 */ /* 0x0205e20000100a00 */
[----:B------:R-:W-:-:S03]  /*5f680*/  MOV R4, 0x5f6a0 ;  /* 0x0005f6a000047802 */ /* 0x000fc60000000f00 */
[----:B-12---:R-:W-:Y:S05]  /*5f690*/  CALL.REL.NOINC `($_ZN7cutlass13device_kernelIN5flash19enable_sm80_to_sm89INS1_16FlashAttnBwdSm80INS1_25CollectiveMainloopBwdSm80ILi2ELi2EN4cute5tupleIJNS5_1CILi128EEES8_NS7_ILi64EEEEEENS_10bfloat16_tEfNS_4arch4Sm80ELb0ELb0ELb1ELb1ELb0ELb0ELb0ELb0ELi2ELi4ELi4ELi4ELb0EEENS1_24CollectiveEpilogueBwdGQAISA_fSD_Li256ELb1ELb0EEENS1_19SingleTileSchedulerILb1ELb0ELb0ELi128EEEEEEEEEvNT_6ParamsE$_ZZN4cute12filter_tupleINS_5tupleIJNS_1CILi4096EEENS1_IJNS1_IJiiEEENS2_ILi8192EEEEEEEEEZNS_16flatten_to_tupleIS7_EEDaRKT_EUlRKT_E_EEDaSB_OT0_ENKUlDpSE_E_clIJNS1_IJS3_EEENS1_IJiiS5_EEEEEEDaSI_) ;  /* 0xfffac0e000007944 */ /* 0x006fea0003c3ffff */
        /* <DEDUP_REMOVED lines=21> */
[----:B--2--5:R-:W-:Y:S05]  /*5f7f0*/  CALL.REL.NOINC `($_ZN7cutlass13device_kernelIN5flash19enable_sm80_to_sm89INS1_16FlashAttnBwdSm80INS1_25CollectiveMainloopBwdSm80ILi2ELi2EN4cute5tupleIJNS5_1CILi128EEES8_NS7_ILi64EEEEEENS_10bfloat16_tEfNS_4arch4Sm80ELb0ELb0ELb1ELb1ELb0ELb0ELb0ELb0ELi2ELi4ELi4ELi4ELb0EEENS1_24CollectiveEpilogueBwdGQAISA_fSD_Li256ELb1ELb0EEENS1_19SingleTileSchedulerILb1ELb0ELb0ELi128EEEEEEEEEvNT_6ParamsE$_ZN4cute3eso3ESOILb1ELb0EJNS_14ComposedLayoutINS_7SwizzleILi3ELi3ELi3EEENS_1CILi0EEENS_6LayoutINS_5tupleIJNS8_IJNS8_IJNS5_ILi4EEENS5_ILi8EEEEEENS8_IJNS5_ILi2EEENS5_ILi1EEEEEEEEENS8_IJNS8_IJSC_SC_EEESB_EEEEEENS8_IJNS8_IJNS8_IJNS5_ILi128EEESD_EEENS8_IJSA_S6_EEEEEENS8_IJNS8_IJNS5_ILi64EEENS5_ILi512EEEEEENS8_IJNS5_ILi16EEENS5_ILi1024EEEEEEEEEEEEEEEENS_10ViewEngineINS_8smem_ptrIPN7cutlass10bfloat16_tEEEEEEEC2ERKSW_RKS13_) ;  /* 0xfffa7aa000007944 */ /* 0x024fea0003c3ffff */
[----:B-1----:R1:W5:Y:S04]  /*5f800*/  LD.E R3, [R10.64+0xc] ;  /* 0x00000c040a037980 */ /* 0x002368000c101900 */
[----:B------:R1:W5:Y:S01]  /*5f810*/  LDL.64 R84, [R1+0x1428] ;  /* 0x0014280001547983 */ /* 0x0003620000100a00 */
[----:B------:R-:W-:Y:S02]  /*5f820*/  MOV R2, R57 ;  /* 0x0000003900027202 */ /* 0x000fe40000000f00 */
        /* <DEDUP_REMOVED lines=32> */
[----:B--2--5:R-:W-:Y:S05]  /*5fa30*/  CALL.REL.NOINC `($_ZN7cutlass13device_kernelIN5flash19enable_sm80_to_sm89INS1_16FlashAttnBwdSm80INS1_25CollectiveMainloopBwdSm80ILi2ELi2EN4cute5tupleIJNS5_1CILi128EEES8_NS7_ILi64EEEEEENS_10bfloat16_tEfNS_4arch4Sm80ELb0ELb0ELb1ELb1ELb0ELb0ELb0ELb0ELi2ELi4ELi4ELi4ELb0EEENS1_24CollectiveEpilogueBwdGQAISA_fSD_Li256ELb1ELb0EEENS1_19SingleTileSchedulerILb1ELb0ELb0ELi128EEEEEEEEEvNT_6ParamsE$_ZZN4cute13to_mixed_bitsINS_5tupleIJNS1_IJNS_1CILi4EEENS2_ILi8EEEEEENS2_ILi2EEENS2_ILi1EEEEEENS1_IJNS1_IJNS2_ILi128EEENS2_ILi0EEEEEES4_SA_EEENS1_IJNS1_IJiiEEEiSA_EEEEEDaRKT_RKT0_RKT1_ENKUlRKT_RKT0_RKT1_E_clIS5_SB_SD_EEDaSQ_ST_SW_) ;  /* 0xfffac06000007944 */ /* 0x024fea0003c3ffff */
[----:B------:R-:W-:Y:S02]  /*5fa40*/  MOV R6, 0x5fa60 ;  /* 0x0005fa6000067802 */ /* 0x000fe40000000f00 */
[----:B------:R-:W-:Y:S05]  /*5fa50*/  CALL.REL.NOINC `($_ZN7cutlass13device_kernelIN5flash19enable_sm80_to_sm89INS1_16FlashAttnBwdSm80INS1_25CollectiveMainloopBwdSm80ILi2ELi2EN4cute5tupleIJNS5_1CILi128EEES8_NS7_ILi64EEEEEENS_10bfloat16_tEfNS_4arch4Sm80ELb0ELb0ELb1ELb1ELb0ELb0ELb0ELb0ELi2ELi4ELi4ELi4ELb0EEENS1_24CollectiveEpilogueBwdGQAISA_fSD_Li256ELb1ELb0EEENS1_19SingleTileSchedulerILb1ELb0ELb0ELi128EEEEEEEEEvNT_6ParamsE$_ZZN4cute13to_mixed_bitsINS_5tupleIJNS1_IJNS_1CILi4EEENS2_ILi8EEEEEENS2_ILi2EEENS2_ILi1EEEEEENS1_IJNS1_IJNS2_ILi128EEENS2_ILi0EEEEEES4_SA_EEENS1_IJNS1_IJiiEEEiSA_EEEEEDaRKT_RKT0_RKT1_ENKUlRKT_RKT0_RKT1_E_clIS6_S4_iEEDaSQ_ST_SW_) ;  /* 0xfffac0c000007944 */ /* 0x000fea0003c3ffff */
[----:B------:R-:W-:Y:S02]  /*5fa60*/  MOV R5, R2 ;  /* 0x0000000200057202 */ /* 0x000fe40000000f00 */
[----:B------:R-:W-:Y:S02]  /*5fa70*/  MOV R2, 0x5fa90 ;  /* 0x0005fa9000027802 */ /* 0x000fe40000000f00 */
[----:B------:R-:W-:Y:S05]  /*5fa80*/  CALL.REL.NOINC `($_ZN7cutlass13device_kernelIN5flash19enable_sm80_to_sm89INS1_16FlashAttnBwdSm80INS1_25CollectiveMainloopBwdSm80ILi2ELi2EN4cute5tupleIJNS5_1CILi128EEES8_NS7_ILi64EEEEEENS_10bfloat16_tEfNS_4arch4Sm80ELb0ELb0ELb1ELb1ELb0ELb0ELb0ELb0ELi2ELi4ELi4ELi4ELb0EEENS1_24CollectiveEpilogueBwdGQAISA_fSD_Li256ELb1ELb0EEENS1_19SingleTileSchedulerILb1ELb0ELb0ELi128EEEEEEEEEvNT_6ParamsE$_ZZN4cute13to_mixed_bitsINS_5tupleIJNS1_IJNS_1CILi4EEENS2_ILi8EEEEEENS2_ILi2EEENS2_ILi1EEEEEENS1_IJNS1_IJNS2_ILi128EEENS2_ILi0EEEEEES4_SA_EEENS1_IJNS1_IJiiEEEiSA_EEEEEDaRKT_RKT0_RKT1_ENKUlDpRKT_E_clIJNS_9MixedBitsILj0ELj384EEENSU_ILj0ELj8EEENS2_ILj0EEEEEEDaSR_) ;  /* 0xfffabfd000007944 */ /* 0x000fea0003c3ffff */
        /* <DEDUP_REMOVED lines=11> */
[----:B-1----:R-:W-:Y:S05]  /*5fb40*/  CALL.REL.NOINC `($_ZN7cutlass13device_kernelIN5flash19enable_sm80_to_sm89INS1_16FlashAttnBwdSm80INS1_25CollectiveMainloopBwdSm80ILi2ELi2EN4cute5tupleIJNS5_1CILi128EEES8_NS7_ILi64EEEEEENS_10bfloat16_tEfNS_4arch4Sm80ELb0ELb0ELb1ELb1ELb0ELb0ELb0ELb0ELi2ELi4ELi4ELi4ELb0EEENS1_24CollectiveEpilogueBwdGQAISA_fSD_Li256ELb1ELb0EEENS1_19SingleTileSchedulerILb1ELb0ELb0ELi128EEEEEEEEEvNT_6ParamsE$_ZN4cute3eso3ESOILb1ELb0EJNS_1CILi8EEEiiEEC2ERKS3_RKiS8_) ;  /* 0xfffa824000007944 */ /* 0x002fea0003c3ffff */
[----:B-1----:R1:W5:Y:S01]  /*5fb50*/  LDL.64 R2, [R1+0x1428] ;  /* 0x0014280001027983 */ /* 0x0023620000100a00 */
[----:B------:R-:W-:Y:S01]  /*5fb60*/  IMAD.MOV.U32 R5, RZ, RZ, 0x48 ;  /* 0x00000048ff057424 */ /* 0x000fe200078e00ff */
[----:B------:R-:W-:Y:S02]  /*5fb70*/  LOP3.LUT P0, RZ, R11, 0x8, RZ, 0xc0, !PT ;  /* 0x000000080bff7812 */ /* 0x000fe4000780c0ff */
[----:B------:R-:W-:Y:S02]  /*5fb80*/  MOV R6, 0x5fbb0 ;  /* 0x0005fbb000067802 */ /* 0x000fe40000000f00 */
[----:B------:R-:W-:-:S04]  /*5fb90*/  SEL R5, R5, 0x38, !P0 ;  /* 0x0000003805057807 */ /* 0x000fc80004000000 */
[----:B-1---5:R-:W-:Y:S05]  /*5fba0*/  CALL.REL.NOINC `($_ZN7cutlass13device_kernelIN5flash19enable_sm80_to_sm89INS1_16FlashAttnBwdSm80INS1_25CollectiveMainloopBwdSm80ILi2ELi2EN4cute5tupleIJNS5_1CILi128EEES8_NS7_ILi64EEEEEENS_10bfloat16_tEfNS_4arch4Sm80ELb0ELb0ELb1ELb1ELb0ELb0ELb0ELb0ELi2ELi4ELi4ELi4ELb0EEENS1_24CollectiveEpilogueBwdGQAISA_fSD_Li256ELb1ELb0EEENS1_19SingleTileSchedulerILb1ELb0ELb0ELi128EEEEEEEEEvNT_6ParamsE$_ZN4cute3eso3ESOILb0ELb1EJiNS_1CILi144EEENS2_ILi288EEEEEC2ERKiRKS3_RKS4_) ;  /* 0xfffa73b000007944 */ /* 0x022fea0003c3ffff */
[----:B-1----:R-:W2:Y:S01]  /*5fbb0*/  LDL R4, [R1+0x1428] ;  /* 0x0014280001047983 */ /* 0x002ea20000100800 */
[----:B------:R-:W-:-:S03]  /*5fbc0*/  MOV R6, 0x5fbf0 ;  /* 0x0005fbf000067802 */ /* 0x000fc60000000f00 */
[----:B--2---:R1:W-:Y:S04]  /*5fbd0*/  STL [R1+0x1470], R4 ;  /* 0x0014700401007387 */ /* 0x0043e80000100800 */
[----:B-1----:R-:W-:Y:S05]  /*5fbe0*/  CALL.REL.NOINC `($_ZN7cutlass13device_kernelIN5flash19enable_sm80_to_sm89INS1_16FlashAttnBwdSm80INS1_25CollectiveMainloopBwdSm80ILi2ELi2EN4cute5tupleIJNS5_1CILi128EEES8_NS7_ILi64EEEEEENS_10bfloat16_tEfNS_4arch4Sm80ELb0ELb0ELb1ELb1ELb0ELb0ELb0ELb0ELi2ELi4ELi4ELi4ELb0EEENS1_24CollectiveEpilogueBwdGQAISA_fSD_Li256ELb1ELb0EEENS1_19SingleTileSchedulerILb1ELb0ELb0ELi128EEEEEEEEEvNT_6ParamsE$_ZN4cute3eso3ESOILb1ELb0EJNS_1CILi1EEENS_5tupleIJNS2_ILi8EEEiiEEENS2_ILi64EEENS4_IJiNS2_ILi144EEENS2_ILi288EEEEEENS2_ILi512EEEEEC2ERKS3_RKS6_RKS7_RKSA_RKSB_) ;  /* 0xfffa7c5000007944 */ /* 0x002fea0003c3ffff */
[----:B-1----:R1:W5:Y:S04]  /*5fbf0*/  LDL R5, [R1+0x1430] ;  /* 0x0014300001057983 */ /* 0x0023680000100800 */
[----:B------:R1:W5:Y:S01]  /*5fc00*/  LDL.64 R2, [R1+0x1428] ;  /* 0x0014280001027983 */ /* 0x0003620000100a00 */
[----:B------:R-:W-:-:S03]  /*5fc10*/  MOV R6, 0x5fc30 ;  /* 0x0005fc3000067802 */ /* 0x000fc60000000f00 */
[----:B-1---5:R-:W-:Y:S05]  /*5fc20*/  CALL.REL.NOINC `($_ZN7cutlass13device_kernelIN5flash19enable_sm80_to_sm89INS1_16FlashAttnBwdSm80INS1_25CollectiveMainloopBwdSm80ILi2ELi2EN4cute5tupleIJNS5_1CILi128EEES8_NS7_ILi64EEEEEENS_10bfloat16_tEfNS_4arch4Sm80ELb0ELb0ELb1ELb1ELb0ELb0ELb0ELb0ELi2ELi4ELi4ELi4ELb0EEENS1_24CollectiveEpilogueBwdGQAISA_fSD_Li256ELb1ELb0EEENS1_19SingleTileSchedulerILb1ELb0ELb0ELi128EEEEEEEEEvNT_6ParamsE$_ZN4cute5tupleIJNS0_IJNS_1CILi8EEENS0_IJNS1_ILi2EEES3_S3_EEENS1_ILi1EEES4_S5_EEENS0_IJS5_NS0_IJS2_iiEEENS1_ILi64EEENS0_IJiNS1_ILi144EEENS1_ILi288EEEEEENS1_ILi512EEEEEEEEC2ERKS6_RKSD_) ;  /* 0xfffaadc000007944 */ /* 0x022fea0003c3ffff */
[----:B------:R1:W5:Y:S04]  /*5fc30*/  LDL R6, [R1+0x1430] ;  /* 0x0014300001067983 */ /* 0x0003680000100800 */
[----:B------:R1:W5:Y:S01]  /*5fc40*/  LDL.64 R2, [R1+0x1428] ;  /* 0x0014280001027983 */ /* 0x0003620000100a00 */
[----:B------:R-:W-:-:S03]  /*5fc50*/  MOV R4, 0x5fc70 ;  /* 0x0005fc7000047802 */ /* 0x000fc60000000f00 */
[----:B-1---5:R-:W-:Y:S05]  /*5fc60*/  CALL.REL.NOINC `($_ZN7cutlass13device_kernelIN5flash19enable_sm80_to_sm89INS1_16FlashAttnBwdSm80INS1_25CollectiveMainloopBwdSm80ILi2ELi2EN4cute5tupleIJNS5_1CILi128EEES8_NS7_ILi64EEEEEENS_10bfloat16_tEfNS_4arch4Sm80ELb0ELb0ELb1ELb1ELb0ELb0ELb0ELb0ELi2ELi4ELi4ELi4ELb0EEENS1_24CollectiveEpilogueBwdGQAISA_fSD_Li256ELb1ELb0EEENS1_19SingleTileSchedulerILb1ELb0ELb0ELi128EEEEEEEEEvNT_6ParamsE$_ZZN4cute7flattenINS_5tupleIJNS_1CILi1EEENS1_IJNS2_ILi8EEEiiEEENS2_ILi64EEENS1_IJiNS2_ILi144EEENS2_ILi288EEEEEENS2_ILi512EEEEEEEEDaRKT_ENKUlRKT_E_clIS5_EEDaSH_) ;  /* 0xfffaf09000007944 */ /* 0x022fea0003c3ffff */
[----:B------:R1:W-:Y:S01]  /*5fc70*/  STL.64 [R1+0x1428], R2 ;  /* 0x0014280201007387 */ /* 0x0003e20000100a00 */
[----:B------:R-:W-:-:S02]  /*5fc80*/  MOV R5, R6 ;  /* 0x0000000600057202 */ /* 0x000fc40000000f00 */
[----:B------:R-:W-:Y:S02]  /*5fc90*/  MOV R4, 0x5fcb0 ;  /* 0x0005fcb000047802 */ /* 0x000fe40000000f00 */
[----:B-1----:R-:W-:Y:S05]  /*5fca0*/  CALL.REL.NOINC `($_ZN7cutlass13device_kernelIN5flash19enable_sm80_to_sm89INS1_16FlashAttnBwdSm80INS1_25CollectiveMainloopBwdSm80ILi2ELi2EN4cute5tupleIJNS5_1CILi128EEES8_NS7_ILi64EEEEEENS_10bfloat16_tEfNS_4arch4Sm80ELb0ELb0ELb1ELb1ELb0ELb0ELb0ELb0ELi2ELi4ELi4ELi4ELb0EEENS1_24CollectiveEpilogueBwdGQAISA_fSD_Li256ELb1ELb0EEENS1_19SingleTileSchedulerILb1ELb0ELb0ELi128EEEEEEEEEvNT_6ParamsE$_ZZN4cute7flattenINS_5tupleIJNS_1CILi1EEENS1_IJNS2_ILi8EEEiiEEENS2_ILi64EEENS1_IJiNS2_ILi144EEENS2_ILi288EEEEEENS2_ILi512EEEEEEEEDaRKT_ENKUlRKT_E_clIS9_EEDaSH_) ;  /* 0xfffaf07000007944 */ /* 0x002fea0003c3ffff */
[----:B------:R1:W-:Y:S01]  /*5fcb0*/  STL [R1+0x1410], R2 ;  /* 0x0014100201007387 */ /* 0x0003e20000100800 */
[----:B------:R-:W-:-:S03]  /*5fcc0*/  MOV R4, 0x5fce0 ;  /* 0x0005fce000047802 */ /* 0x000fc60000000f00 */
[----:B-1----:R-:W-:Y:S05]  /*5fcd0*/  CALL.REL.NOINC `($_ZN7cutlass13device_kernelIN5flash19enable_sm80_to_sm89INS1_16FlashAttnBwdSm80INS1_25CollectiveMainloopBwdSm80ILi2ELi2EN4cute5tupleIJNS5_1CILi128EEES8_NS7_ILi64EEEEEENS_10bfloat16_tEfNS_4arch4Sm80ELb0ELb0ELb1ELb1ELb0ELb0ELb0ELb0ELi2ELi4ELi4ELi4ELb0EEENS1_24CollectiveEpilogueBwdGQAISA_fSD_Li256ELb1ELb0EEENS1_19SingleTileSchedulerILb1ELb0ELb0ELi128EEEEEEEEEvNT_6ParamsE$_ZZN4cute12filter_tupleINS_5tupleIJNS_1CILi1EEENS1_IJNS2_ILi8EEEiiEEENS2_ILi64EEENS1_IJiNS2_ILi144EEENS2_ILi288EEEEEENS2_ILi512EEEEEEZNS_7flattenISB_EEDaRKT_EUlRKT_E_EEDaSF_OT0_ENKUlDpSI_E_clIJNS1_IJS3_EEES5_NS1_IJS6_EEES9_NS1_IJSA_EEEEEEDaSM_) ;  /* 0xfffab91000007944 */ /* 0x002fea0003c3ffff */
[----:B------:R-:W-:Y:S02]  /*5fce0*/  MOV R6, 0x5fd00 ;  /* 0x0005fd0000067802 */ /* 0x000fe40000000f00 */
[----:B--2--5:R-:W-:Y:S05]  /*5fcf0*/  CALL.REL.NOINC `($_ZN7cutlass13device_kernelIN5flash19enable_sm80_to_sm89INS1_16FlashAttnBwdSm80INS1_25CollectiveMainloopBwdSm80ILi2ELi2EN4cute5tupleIJNS5_1CILi128EEES8_NS7_ILi64EEEEEENS_10bfloat16_tEfNS_4arch4Sm80ELb0ELb0ELb1ELb1ELb0ELb0ELb0ELb0ELi2ELi4ELi4ELi4ELb0EEENS1_24CollectiveEpilogueBwdGQAISA_fSD_Li256ELb1ELb0EEENS1_19SingleTileSchedulerILb1ELb0ELb0ELi128EEEEEEEEEvNT_6ParamsE$_ZN4cute3eso3ESOILb0ELb1EJiNS_1CILi144EEENS2_ILi512EEEEEC2ERKiRKS3_RKS4_) ;  /* 0xfffa72b000007944 */ /* 0x024fea0003c3ffff */
[----:B------:R-:W2:Y:S01]  /*5fd00*/  LDL R6, [R1+0x1428] ;  /* 0x0014280001067983 */ /* 0x000ea20000100800 */
[----:B-1----:R-:W-:Y:S02]  /*5fd10*/  MOV R4, R12 ;  /* 0x0000000c00047202 */ /* 0x002fe40000000f00 */
[----:B------:R-:W-:Y:S01]  /*5fd20*/  MOV R8, 0x5fd50 ;  /* 0x0005fd5000087802 */ /* 0x000fe20000000f00 */
[----:B--2---:R1:W-:Y:S04]  /*5fd30*/  STL [R1+0x145c], R6 ;  /* 0x00145c0601007387 */ /* 0x0043e80000100800 */
[----:B-1----:R-:W-:Y:S05]  /*5fd40*/  CALL.REL.NOINC `($_ZN7cutlass13device_kernelIN5flash19enable_sm80_to_sm89INS1_16FlashAttnBwdSm80INS1_25CollectiveMainloopBwdSm80ILi2ELi2EN4cute5tupleIJNS5_1CILi128EEES8_NS7_ILi64EEEEEENS_10bfloat16_tEfNS_4arch4Sm80ELb0ELb0ELb1ELb1ELb0ELb0ELb0ELb0ELi2ELi4ELi4ELi4ELb0EEENS1_24CollectiveEpilogueBwdGQAISA_fSD_Li256ELb1ELb0EEENS1_19SingleTileSchedulerILb1ELb0ELb0ELi128EEEEEEEEEvNT_6ParamsE$_ZN4cute3eso3ESOILb0ELb0EJiiNS_1CILi144EEENS2_ILi512EEEEEC2ERKiS7_RKS3_RKS4_) ;  /* 0xfffa6b5000007944 */ /* 0x002fea0003c3ffff */
[----:B-1----:R-:W2:Y:S01]  /*5fd50*/  LDL.64 R4, [R1+0x1428] ;  /* 0x0014280001047983 */ /* 0x002ea20000100a00 */
[----:B------:R-:W-:Y:S01]  /*5fd60*/  IMAD.MOV.U32 R3, RZ, RZ, R7 ;  /* 0x000000ffff037224 */ /* 0x000fe200078e0007 */
[----:B------:R-:W-:Y:S02]  /*5fd70*/  IADD3 R8, R55, 0xd8, RZ ;  /* 0x000000d837087810 */ /* 0x000fe40007ffe0ff */
[----:B------:R-:W-:Y:S01]  /*5fd80*/  MOV R6, 0x5fdc0 ;  /* 0x0005fdc000067802 */ /* 0x000fe20000000f00 */
[----:B--2---:R1:W-:Y:S04]  /*5fd90*/  STL [R1+0x1454], R4 ;  /* 0x0014540401007387 */ /* 0x0043e80000100800 */
[----:B------:R1:W-:Y:S02]  /*5fda0*/  STL [R1+0x1458], R5 ;  /* 0x0014580501007387 */ /* 0x0003e40000100800 */
[----:B-1----:R-:W-:Y:S05]  /*5fdb0*/  CALL.REL.NOINC `($_ZN7cutlass13device_kernelIN5flash19enable_sm80_to_sm89INS1_16FlashAttnBwdSm80INS1_25CollectiveMainloopBwdSm80ILi2ELi2EN4cute5tupleIJNS5_1CILi128EEES8_NS7_ILi64EEEEEENS_10bfloat16_tEfNS_4arch4Sm80ELb0ELb0ELb1ELb1ELb0ELb0ELb0ELb0ELi2ELi4ELi4ELi4ELb0EEENS1_24CollectiveEpilogueBwdGQAISA_fSD_Li256ELb1ELb0EEENS1_19SingleTileSchedulerILb1ELb0ELb0ELi128EEEEEEEEEvNT_6ParamsE$_ZN4cute3eso3ESOILb0ELb0EJiiiNS_1CILi144EEENS2_ILi512EEEEEC2ERKiS7_S7_RKS3_RKS4_) ;  /* 0xfffa6d8000007944 */ /* 0x002fea0003c3ffff */
[----:B-1----:R-:W2:Y:S04]  /*5fdc0*/  LDL.64 R2, [R1+0x1410] ;  /* 0x0014100001027983 */ /* 0x002ea80000100a00 */
[----:B------:R-:W3:Y:S01]  /*5fdd0*/  LDL R6, [R1+0x1418] ;  /* 0x0014180001067983 */ /* 0x000ee20000100800 */
[----:B------:R-:W-:-:S03]  /*5fde0*/  MOV R4, 0x5fe20 ;  /* 0x0005fe2000047802 */ /* 0x000fc60000000f00 */
[----:B--2---:R1:W-:Y:S04]  /*5fdf0*/  STL.64 [R1+0x1428], R2 ;  /* 0x0014280201007387 */ /* 0x0043e80000100a00 */
[----:B---3--:R1:W-:Y:S02]  /*5fe00*/  STL [R1+0x1430], R6 ;  /* 0x0014300601007387 */ /* 0x0083e40000100800 */
[----:B-1----:R-:W-:Y:S05]  /*5fe10*/  CALL.REL.NOINC `($_ZN7cutlass13device_kernelIN5flash19enable_sm80_to_sm89INS1_16FlashAttnBwdSm80INS1_25CollectiveMainloopBwdSm80ILi2ELi2EN4cute5tupleIJNS5_1CILi128EEES8_NS7_ILi64EEEEEENS_10bfloat16_tEfNS_4arch4Sm80ELb0ELb0ELb1ELb1ELb0ELb0ELb0ELb0ELi2ELi4ELi4ELi4ELb0EEENS1_24CollectiveEpilogueBwdGQAISA_fSD_Li256ELb1ELb0EEENS1_19SingleTileSchedulerILb1ELb0ELb0ELi128EEEEEEEEEvNT_6ParamsE$_ZN4cute3eso3ESOILb1ELb0EJNS_1CILi8EEEiiiNS2_ILi144EEENS2_ILi512EEEEEC2ERKS3_RKiSA_SA_RKS4_RKS5_) ;  /* 0xfffa7fe000007944 */ /* 0x002fea0003c3ffff */
[----:B-1----:R-:W2:Y:S04]  /*5fe20*/  LDL.64 R2, [R1+0x1448] ;  /* 0x0014480001027983 */ /* 0x002ea80000100a00 */
[----:B------:R-:W3:Y:S01]  /*5fe30*/  LDL R10, [R1+0x1450] ;  /* 0x00145000010a7983 */ /* 0x000ee20000100800 */
[C---:B------:R-:W-:Y:S02]  /*5fe40*/  IADD3 R8, R55.reuse, 0x94, RZ ;  /* 0x0000009437087810 */ /* 0x040fe40007ffe0ff */
[----:B------:R-:W-:-:S02]  /*5fe50*/  IADD3 R6, R55, 0x98, RZ ;  /* 0x0000009837067810 */ /* 0x000fc40007ffe0ff */
[----:B------:R-:W-:Y:S01]  /*5fe60*/  MOV R4, 0x5fea0 ;  /* 0x0005fea000047802 */ /* 0x000fe20000000f00 */
[----:B--2---:R1:W-:Y:S04]  /*5fe70*/  STL.64 [R1+0x1410], R2 ;  /* 0x0014100201007387 */ /* 0x0043e80000100a00 */
[----:B---3--:R1:W-:Y:S02]  /*5fe80*/  STL [R1+0x1418], R10 ;  /* 0x0014180a01007387 */ /* 0x0083e40000100800 */
[----:B-1----:R-:W-:Y:S05]  /*5fe90*/  CALL.REL.NOINC `($_ZN7cutlass13device_kernelIN5flash19enable_sm80_to_sm89INS1_16FlashAttnBwdSm80INS1_25CollectiveMainloopBwdSm80ILi2ELi2EN4cute5tupleIJNS5_1CILi128EEES8_NS7_ILi64EEEEEENS_10bfloat16_tEfNS_4arch4Sm80ELb0ELb0ELb1ELb1ELb0ELb0ELb0ELb0ELi2ELi4ELi4ELi4ELb0EEENS1_24CollectiveEpilogueBwdGQAISA_fSD_Li256ELb1ELb0EEENS1_19SingleTileSchedulerILb1ELb0ELb0ELi128EEEEEEEEEvNT_6ParamsE$_ZN4cute3eso3ESOILb1ELb0EJNS_1CILi1EEEiiiNS2_ILi144EEENS2_ILi512EEEEEC2ERKS3_RKiSA_SA_RKS4_RKS5_) ;  /* 0xfffa7ae000007944 */ /* 0x002fea0003c3ffff */
[----:B-1----:R1:W5:Y:S04]  /*5fea0*/  LDL R5, [R1+0x1450] ;  /* 0x0014500001057983 */ /* 0x0023680000100800 */
[----:B------:R1:W5:Y:S01]  /*5feb0*/  LDL.64 R2, [R1+0x1448] ;  /* 0x0014480001027983 */ /* 0x0003620000100a00 */
[----:B------:R-:W-:-:S03]  /*5fec0*/  MOV R6, 0x5fee0 ;  /* 0x0005fee000067802 */ /* 0x000fc60000000f00 */
[----:B-1---5:R-:W-:Y:S05]  /*5fed0*/  CALL.REL.NOINC `($_ZN7cutlass13device_kernelIN5flash19enable_sm80_to_sm89INS1_16FlashAttnBwdSm80INS1_25CollectiveMainloopBwdSm80ILi2ELi2EN4cute5tupleIJNS5_1CILi128EEES8_NS7_ILi64EEEEEENS_10bfloat16_tEfNS_4arch4Sm80ELb0ELb0ELb1ELb1ELb0ELb0ELb0ELb0ELi2ELi4ELi4ELi4ELb0EEENS1_24CollectiveEpilogueBwdGQAISA_fSD_Li256ELb1ELb0EEENS1_19SingleTileSchedulerILb1ELb0ELb0ELi128EEEEEEEEEvNT_6ParamsE$_ZN4cute5tupleIJNS0_IJNS_1CILi16EEENS1_ILi2EEES3_S3_NS1_ILi4EEES3_EEENS0_IJNS1_ILi1EEEiiiNS1_ILi144EEENS1_ILi512EEEEEEEEC2ERKS5_RKS9_) ;  /* 0xfffaa81000007944 */ /* 0x022fea0003c3ffff */
        /* <DEDUP_REMOVED lines=10> */
[----:B-1----:R-:W-:Y:S05]  /*5ff80*/  CALL.REL.NOINC `($_ZN7cutlass13device_kernelIN5flash19enable_sm80_to_sm89INS1_16FlashAttnBwdSm80INS1_25CollectiveMainloopBwdSm80ILi2ELi2EN4cute5tupleIJNS5_1CILi128EEES8_NS7_ILi64EEEEEENS_10bfloat16_tEfNS_4arch4Sm80ELb0ELb0ELb1ELb1ELb0ELb0ELb0ELb0ELi2ELi4ELi4ELi4ELb0EEENS1_24CollectiveEpilogueBwdGQAISA_fSD_Li256ELb1ELb0EEENS1_19SingleTileSchedulerILb1ELb0ELb0ELi128EEEEEEEEEvNT_6ParamsE$_ZZN4cute6detail16composition_implINS_5tupleIJNS_1CILi16EEENS3_ILi2EEES5_S5_NS3_ILi4EEES5_EEENS2_IJNS3_ILi1EEEiiiNS3_ILi144EEENS3_ILi512EEEEEENS2_IJNS2_IJS5_S5_EEES6_NS3_ILi8EEEEEENS2_IJNS2_IJNS3_ILi64EEESA_EEES4_NS3_ILi1024EEEEEEEEDaRKT_RKT0_RKT1_RKT2_ENKUlRKT_RKT0_E_clISC_SG_EEDaSX_S10_) ;  /* 0xfffacbf000007944 */ /* 0x002fea0003c3ffff */
[----:B------:R-:W-:Y:S01]  /*5ff90*/  IMAD.MOV.U32 R5, RZ, RZ, R16 ;  /* 0x000000ffff057224 */ /* 0x000fe200078e0010 */
[----:B------:R-:W-:Y:S01]  /*5ffa0*/  MOV R3, R14 ;  /* 0x0000000e00037202 */ /* 0x000fe20000000f00 */
[----:B------:R-:W-:Y:S01]  /*5ffb0*/  IMAD.MOV.U32 R2, RZ, RZ, R15 ;  /* 0x000000ffff027224 */ /* 0x000fe200078e000f */
[----:B------:R-:W-:Y:S02]  /*5ffc0*/  MOV R16, 0x5ffe0 ;  /* 0x0005ffe000107802 */ /* 0x000fe40000000f00 */
[----:B-1---5:R-:W-:Y:S05]  /*5ffd0*/  CALL.REL.NOINC `($_ZN7cutlass13device_kernelIN5flash19enable_sm80_to_sm89INS1_16FlashAttnBwdSm80INS1_25CollectiveMainloopBwdSm80ILi2ELi2EN4cute5tupleIJNS5_1CILi128EEES8_NS7_ILi64EEEEEENS_10bfloat16_tEfNS_4arch4Sm80ELb0ELb0ELb1ELb1ELb0ELb0ELb0ELb0ELi2ELi4ELi4ELi4ELb0EEENS1_24CollectiveEpilogueBwdGQAISA_fSD_Li256ELb1ELb0EEENS1_19SingleTileSchedulerILb1ELb0ELb0ELi128EEEEEEEEEvNT_6ParamsE$_ZZN4cute6detail16composition_implINS_5tupleIJNS_1CILi16EEENS3_ILi2EEES5_S5_NS3_ILi4EEES5_EEENS2_IJNS3_ILi1EEEiiiNS3_ILi144EEENS3_ILi512EEEEEENS2_IJNS2_IJS5_S5_EEES6_NS3_ILi8EEEEEENS2_IJNS2_IJNS3_ILi64EEESA_EEES4_NS3_ILi1024EEEEEEEEDaRKT_RKT0_RKT1_RKT2_ENKUlRKT_RKT0_E_clIS6_S4_EEDaSX_S10_) ;  /* 0xfffac92000007944 */ /* 0x022fea0003c3ffff */
[----:B-----5:R2:W-:Y:S01]  /*5ffe0*/  STL.64 [R1+0x1410], R2 ;  /* 0x0014100201007387 */ /* 0x0205e20000100a00 */
[----:B------:R-:W-:-:S03]  /*5fff0*/  MOV R4, 0x60010 ;  /* 0x0006001000047802 */ /* 0x000fc60000000f00 */
[----:B-12---:R-:W-:Y:S05]  /*60000*/  CALL.REL.NOINC `($_ZN7cutlass13device_kernelIN5flash19enable_sm80_to_sm89INS1_16FlashAttnBwdSm80INS1_25CollectiveMainloopBwdSm80ILi2ELi2EN4cute5tupleIJNS5_1CILi128EEES8_NS7_ILi64EEEEEENS_10bfloat16_tEfNS_4arch4Sm80ELb0ELb0ELb1ELb1ELb0ELb0ELb0ELb0ELi2ELi4ELi4ELi4ELb0EEENS1_24CollectiveEpilogueBwdGQAISA_fSD_Li256ELb1ELb0EEENS1_19SingleTileSchedulerILb1ELb0ELb0ELi128EEEEEEEEEvNT_6ParamsE$_ZN4cute3eso3ESOILb0ELb0EJNS_5tupleIJiNS_1CILi512EEEEEENS2_IJiiEEENS3_ILi1024EEEEEC2ERKS5_RKS6_RKS7_) ;  /* 0xfffa5b2000007944 */ /* 0x006fea0003c3ffff */
[----:B------:R2:W5:Y:S04]  /*60010*/  LDL R5, [R1+0x1430] ;  /* 0x0014300001057983 */ /* 0x0005680000100800 */
[----:B-1----:R2:W5:Y:S01]  /*60020*/  LDL.64 R2, [R1+0x1428] ;  /* 0x0014280001027983 */ /* 0x0025620000100a00 */
[----:B------:R-:W-:-:S03]  /*60030*/  MOV R6, 0x60050 ;  /* 0x0006005000067802 */ /* 0x000fc60000000f00 */
[----:B--2--5:R-:W-:Y:S05]  /*60040*/  CALL.REL.NOINC `($_ZN7cutlass13device_kernelIN5flash19enable_sm80_to_sm89INS1_16FlashAttnBwdSm80INS1_25CollectiveMainloopBwdSm80ILi2ELi2EN4cute5tupleIJNS5_1CILi128EEES8_NS7_ILi64EEEEEENS_10bfloat16_tEfNS_4arch4Sm80ELb0ELb0ELb1ELb1ELb0ELb0ELb0ELb0ELi2ELi4ELi4ELi4ELb0EEENS1_24CollectiveEpilogueBwdGQAISA_fSD_Li256ELb1ELb0EEENS1_19SingleTileSchedulerILb1ELb0ELb0ELi128EEEEEEEEEvNT_6ParamsE$_ZN4cute5tupleIJNS0_IJNS0_IJNS_1CILi2EEES2_EEES3_NS1_ILi8EEEEEENS0_IJNS0_IJiNS1_ILi512EEEEEENS0_IJiiEEENS1_ILi1024EEEEEEEEC2ERKS5_RKSA_) ;  /* 0xfffaa46000007944 */ /* 0x024fea0003c3ffff */
[----:B------:R1:W5:Y:S04]  /*60050*/  LDL R4, [R1+0x1430] ;  /* 0x0014300001047983 */ /* 0x0003680000100800 */
[----:B------:R1:W5:Y:S01]  /*60060*/  LDL.64 R2, [R1+0x1428] ;  /* 0x0014280001027983 */ /* 0x0003620000100a00 */
[----:B------:R-:W-:-:S02]  /*60070*/  LOP3.LUT R11, R11, 0x180, RZ, 0xc0, !PT ;  /* 0x000001800b0b7812 */ /* 0x000fc400078ec0ff */
[----:B------:R-:W-:Y:S02]  /*60080*/  MOV R6, 0x600d0 ;  /* 0x000600d000067802 */ /* 0x000fe40000000f00 */
        /* <DEDUP_REMOVED lines=11> */
[----:B------:R-:W-:Y:S02]  /*60140*/  MOV R16, R12 ;  /* 0x0000000c00107202 */ /* 0x000fe40000000f00 */
        /* <DEDUP_REMOVED lines=10> */
[----:B------:R-:W-:-:S03]  /*601f0*/  MOV R4, 0x60210 ;  /* 0x0006021000047802 */ /* 0x000fc60000000f00 */
        /* <DEDUP_REMOVED lines=24> */
[----:B-12--5:R-:W-:Y:S05]  /*60380*/  CALL.REL.NOINC `($_ZN7cutlass13device_kernelIN5flash19enable_sm80_to_sm89INS1_16FlashAttnBwdSm80INS1_25CollectiveMainloopBwdSm80ILi2ELi2EN4cute5tupleIJNS5_1CILi128EEES8_NS7_ILi64EEEEEENS_10bfloat16_tEfNS_4arch4Sm80ELb0ELb0ELb1ELb1ELb0ELb0ELb0ELb0ELi2ELi4ELi4ELi4ELb0EEENS1_24CollectiveEpilogueBwdGQAISA_fSD_Li256ELb1ELb0EEENS1_19SingleTileSchedulerILb1ELb0ELb0ELi128EEEEEEEEEvNT_6ParamsE$_ZN4cute3eso3ESOILb1ELb0EJNS_6LayoutINS_5tupleIJNS3_IJNS_1CILi8EEENS4_ILi1EEEEEENS4_ILi2EEENS3_IJNS4_ILi4EEES8_EEEEEENS3_IJNS3_IJS6_NS4_ILi0EEEEEES5_NS3_IJNS4_ILi32EEENS4_ILi16EEEEEEEEEEENS_10ViewEngineIPN7cutlass10bfloat16_tEEEEEC2ERKSI_RKSN_) ;  /* 0xfffa9b9000007944 */ /* 0x026fea0003c3ffff */
[----:B------:R2:W5:Y:S01]  /*60390*/  LDL.64 R70, [R1+0x1410] ;  /* 0x0014100001467983 */ /* 0x0005620000100a00 */
[----:B-1----:R-:W-:Y:S01]  /*603a0*/  IMAD.MOV.U32 R6, RZ, RZ, R66 ;  /* 0x000000ffff067224 */ /* 0x002fe200078e0042 */
[----:B------:R-:W-:-:S02]  /*603b0*/  MOV R3, R67 ;  /* 0x0000004300037202 */ /* 0x000fc40000000f00 */
[----:B------:R-:W-:Y:S02]  /*603c0*/  MOV R4, 0x603e0 ;  /* 0x000603e000047802 */ /* 0x000fe40000000f00 */
[----:B--2--5:R-:W-:Y:S05]  /*603d0*/  CALL.REL.NOINC `($_ZN7cutlass13device_kernelIN5flash19enable_sm80_to_sm89INS1_16FlashAttnBwdSm80INS1_25CollectiveMainloopBwdSm80ILi2ELi2EN4cute5tupleIJNS5_1CILi128EEES8_NS7_ILi64EEEEEENS_10bfloat16_tEfNS_4arch4Sm80ELb0ELb0ELb1ELb1ELb0ELb0ELb0ELb0ELi2ELi4ELi4ELi4ELb0EEENS1_24CollectiveEpilogueBwdGQAISA_fSD_Li256ELb1ELb0EEENS1_19SingleTileSchedulerILb1ELb0ELb0ELi128EEEEEEEEEvNT_6ParamsE$_ZN4cute3eso3ESOILb1ELb0EJNS_6LayoutINS_5tupleIJNS3_IJNS3_IJNS_1CILi4EEENS4_ILi2EEEEEENS4_ILi1EEEEEES6_NS4_ILi8EEEEEENS3_IJNS3_IJNS3_IJS8_NS4_ILi32EEEEEENS4_ILi0EEEEEENS4_ILi64EEES5_EEEEENS_10ViewEngineIPN7cutlass10bfloat16_tEEEEEC2ERKSI_RKSN_) ;  /* 0xfffa880000007944 */ /* 0x024fea0003c3ffff */
[----:B------:R2:W5:Y:S04]  /*603e0*/  LDL.64 R68, [R1+0x1410] ;  /* 0x0014100001447983 */ /* 0x0005680000100a00 */
[----:B-1----:R2:W5:Y:S01]  /*603f0*/  LD.E.64 R2, [R74.64+0x8] ;  /* 0x000008044a027980 */ /* 0x002562000c101b00 */
[----:B------:R-:W-:Y:S02]  /*60400*/  MOV R9, R64 ;  /* 0x0000004000097202 */ /* 0x000fe40000000f00 */
[----:B------:R-:W-:Y:S02]  /*60410*/  MOV R8, 0x60430 ;  /* 0x0006043000087802 */ /* 0x000fe40000000f00 */
[----:B--2--5:R-:W-:Y:S05]  /*60420*/  CALL.REL.NOINC `($_ZN7cutlass13device_kernelIN5flash19enable_sm80_to_sm89INS1_16FlashAttnBwdSm80INS1_25CollectiveMainloopBwdSm80ILi2ELi2EN4cute5tupleIJNS5_1CILi128EEES8_NS7_ILi64EEEEEENS_10bfloat16_tEfNS_4arch4Sm80ELb0ELb0ELb1ELb1ELb0ELb0ELb0ELb0ELi2ELi4ELi4ELi4ELb0EEENS1_24CollectiveEpilogueBwdGQAISA_fSD_Li256ELb1ELb0EEENS1_19SingleTileSchedulerILb1ELb0ELb0ELi128EEEEEEEEEvNT_6ParamsE$_ZN4cute8smem_ptrIPN7cutlass10bfloat16_tEECI1NS_12iter_adaptorIS3_S4_EEES3_) ;  /* 0xfffaa98000007944 */ /* 0x024fea0003c3ffff */
[----:B-1----:R1:W5:Y:S01]  /*60430*/  LDL.64 R2, [R1+0x1410] ;  /* 0x0014100001027983 */ /* 0x0023620000100a00 */
[----:B------:R-:W-:-:S03]  /*60440*/  MOV R6, 0x60460 ;  /* 0x0006046000067802 */ /* 0x000fc60000000f00 */
[----:B-1---5:R-:W-:Y:S05]  /*60450*/  CALL.REL.NOINC `($_ZN7cutlass13device_kernelIN5flash19enable_sm80_to_sm89INS1_16FlashAttnBwdSm80INS1_25CollectiveMainloopBwdSm80ILi2ELi2EN4cute5tupleIJNS5_1CILi128EEES8_NS7_ILi64EEEEEENS_10bfloat16_tEfNS_4arch4Sm80ELb0ELb0ELb1ELb1ELb0ELb0ELb0ELb0ELi2ELi4ELi4ELi4ELb0EEENS1_24CollectiveEpilogueBwdGQAISA_fSD_Li256ELb1ELb0EEENS1_19SingleTileSchedulerILb1ELb0ELb0ELi128EEEEEEEEEvNT_6ParamsE$_ZN4cute3eso3ESOILb1ELb0EJNS_6LayoutINS_5tupleIJNS3_IJNS_1CILi8EEENS4_ILi1EEEEEENS4_ILi2EEEEEENS3_IJNS3_IJS6_NS4_ILi0EEEEEENS4_ILi4096EEEEEEEENS_10ViewEngineINS_8smem_ptrIPN7cutlass10bfloat16_tEEEEEEEC2ERKSE_RKSL_) ;  /* 0xfffa989000007944 */ /* 0x022fea0003c3ffff */
[----:B-1----:R1:W5:Y:S01]  /*60460*/  LDL.64 R4, [R1+0x1410] ;  /* 0x0014100001047983 */ /* 0x0023620000100a00 */
[----:B------:R-:W-:Y:S01]  /*60470*/  IMAD.MOV.U32 R6, RZ, RZ, R70 ;  /* 0x000000ffff067224 */ /* 0x000fe200078e0046 */
[----:B------:R-:W-:-:S02]  /*60480*/  MOV R9, R71 ;  /* 0x0000004700097202 */ /* 0x000fc40000000f00 */
[----:B------:R-:W-:Y:S02]  /*60490*/  MOV R8, 0x604b0 ;  /* 0x000604b000087802 */ /* 0x000fe40000000f00 */
[----:B-1---5:R-:W-:Y:S05]  /*604a0*/  CALL.REL.NOINC `($_ZN7cutlass13device_kernelIN5flash19enable_sm80_to_sm89INS1_16FlashAttnBwdSm80INS1_25CollectiveMainloopBwdSm80ILi2ELi2EN4cute5tupleIJNS5_1CILi128EEES8_NS7_ILi64EEEEEENS_10bfloat16_tEfNS_4arch4Sm80ELb0ELb0ELb1ELb1ELb0ELb0ELb0ELb0ELi2ELi4ELi4ELi4ELb0EEENS1_24CollectiveEpilogueBwdGQAISA_fSD_Li256ELb1ELb0EEENS1_19SingleTileSchedulerILb1ELb0ELb0ELi128EEEEEEEEEvNT_6ParamsE$_ZN4cute3eso3ESOILb1ELb0EJNS_6LayoutINS_5tupleIJNS3_IJNS_1CILi8EEENS4_ILi1EEEEEENS4_ILi2EEEEEENS3_IJNS3_IJS6_NS4_ILi0EEEEEES5_EEEEENS_10ViewEngineIPN7cutlass10bfloat16_tEEEEEC2ERKSD_RKSI_) ;  /* 0xfffa99d000007944 */ /* 0x022fea0003c3ffff */
[----:B------:R2:W5:Y:S01]  /*604b0*/  LDL.64 R2, [R1+0x1410] ;  /* 0x0014100001027983 */ /* 0x0005620000100a00 */
[----:B-1----:R-:W-:Y:S02]  /*604c0*/  MOV R7, R5 ;  /* 0x0000000500077202 */ /* 0x002fe40000000f00 */
[----:B------:R-:W-:Y:S02]  /*604d0*/  MOV R6, 0x604f0 ;  /* 0x000604f000067802 */ /* 0x000fe40000000f00 */
[----:B--2--5:R-:W-:Y:S05]  /*604e0*/  CALL.REL.NOINC `($_ZN7cutlass13device_kernelIN5flash19enable_sm80_to_sm89INS1_16FlashAttnBwdSm80INS1_25CollectiveMainloopBwdSm80ILi2ELi2EN4cute5tupleIJNS5_1CILi128EEES8_NS7_ILi64EEEEEENS_10bfloat16_tEfNS_4arch4Sm80ELb0ELb0ELb1ELb1ELb0ELb0ELb0ELb0ELi2ELi4ELi4ELi4ELb0EEENS1_24CollectiveEpilogueBwdGQAISA_fSD_Li256ELb1ELb0EEENS1_19SingleTileSchedulerILb1ELb0ELb0ELi128EEEEEEEEEvNT_6ParamsE$_ZN4cute3eso3ESOILb1ELb0EJNS_6LayoutINS_5tupleIJNS3_IJNS_1CILi8EEENS4_ILi1EEEEEENS3_IJNS4_ILi2EEEEEEEEENS3_IJNS3_IJS6_NS4_ILi0EEEEEENS3_IJNS4_ILi4096EEEEEEEEEEENS_10ViewEngineINS_8smem_ptrIPN7cutlass10bfloat16_tEEEEEEEC2ERKSG_RKSN_) ;  /* 0xfffa95d000007944 */ /* 0x024fea0003c3ffff */
[----:B------:R2:W5:Y:S01]  /*604f0*/  LDL.64 R6, [R1+0x1410] ;  /* 0x0014100001067983 */ /* 0x0005620000100a00 */
[----:B-1----:R-:W-:Y:S02]  /*60500*/  MOV R5, R3 ;  /* 0x0000000300057202 */ /* 0x002fe40000000f00 */
[----:B------:R-:W-:Y:S02]  /*60510*/  MOV R4, 0x60530 ;  /* 0x0006053000047802 */ /* 0x000fe40000000f00 */
[----:B--2--5:R-:W-:Y:S05]  /*60520*/  CALL.REL.NOINC `($_ZN7cutlass13device_kernelIN5flash19enable_sm80_to_sm89INS1_16FlashAttnBwdSm80INS1_25CollectiveMainloopBwdSm80ILi2ELi2EN4cute5tupleIJNS5_1CILi128EEES8_NS7_ILi64EEEEEENS_10bfloat16_tEfNS_4arch4Sm80ELb0ELb0ELb1ELb1ELb0ELb0ELb0ELb0ELi2ELi4ELi4ELi4ELb0EEENS1_24CollectiveEpilogueBwdGQAISA_fSD_Li256ELb1ELb0EEENS1_19SingleTileSchedulerILb1ELb0ELb0ELi128EEEEEEEEEvNT_6ParamsE$_ZN4cute3eso3ESOILb1ELb0EJNS_6LayoutINS_5tupleIJNS3_IJNS_1CILi8EEENS4_ILi1EEEEEENS3_IJNS4_ILi2EEEEEEEEENS3_IJNS3_IJS6_NS4_ILi0EEEEEENS3_IJS5_EEEEEEEENS_10ViewEngineIPN7cutlass10bfloat16_tEEEEEC2ERKSF_RKSK_) ;  /* 0xfffa96a000007944 */ /* 0x024fea0003c3ffff */
[----:B-1----:R1:W5:Y:S01]  /*60530*/  LDL.64 R2, [R1+0x1410] ;  /* 0x0014100001027983 */ /* 0x0023620000100a00 */
[----:B------:R-:W-:-:S03]  /*60540*/  MOV R8, 0x60560 ;  /* 0x0006056000087802 */ /* 0x000fc60000000f00 */
[----:B-1---5:R-:W-:Y:S05]  /*60550*/  CALL.REL.NOINC `($_ZN7cutlass13device_kernelIN5flash19enable_sm80_to_sm89INS1_16FlashAttnBwdSm80INS1_25CollectiveMainloopBwdSm80ILi2ELi2EN4cute5tupleIJNS5_1CILi128EEES8_NS7_ILi64EEEEEENS_10bfloat16_tEfNS_4arch4Sm80ELb0ELb0ELb1ELb1ELb0ELb0ELb0ELb0ELi2ELi4ELi4ELi4ELb0EEENS1_24CollectiveEpilogueBwdGQAISA_fSD_Li256ELb1ELb0EEENS1_19SingleTileSchedulerILb1ELb0ELb0ELi128EEEEEEEEEvNT_6ParamsE$_ZN4cute3eso3ESOILb1ELb0EJNS_6LayoutINS_5tupleIJNS3_IJNS3_IJNS_1CILi8EEENS4_ILi1EEEEEES6_EEENS3_IJNS3_IJS6_S6_EEENS4_ILi2EEEEEEEEENS3_IJNS3_IJNS3_IJS6_NS4_ILi0EEEEEESD_EEENS3_IJNS3_IJSD_SD_EEES5_EEEEEEEENS_10ViewEngineIPN7cutlass10bfloat16_tEEEEEC2ERKSJ_RKSO_) ;  /* 0xfffa881000007944 */ /* 0x022fea0003c3ffff */
[----:B-1----:R1:W5:Y:S01]  /*60560*/  LDL.64 R4, [R1+0x1410] ;  /* 0x0014100001047983 */ /* 0x0023620000100a00 */
[----:B------:R-:W-:-:S03]  /*60570*/  MOV R8, 0x60590 ;  /* 0x0006059000087802 */ /* 0x000fc60000000f00 */
[----:B-1---5:R-:W-:Y:S05]  /*60580*/  CALL.REL.NOINC `($_ZN7cutlass13device_kernelIN5flash19enable_sm80_to_sm89INS1_16FlashAttnBwdSm80INS1_25CollectiveMainloopBwdSm80ILi2ELi2EN4cute5tupleIJNS5_1CILi128EEES8_NS7_ILi64EEEEEENS_10bfloat16_tEfNS_4arch4Sm80ELb0ELb0ELb1ELb1ELb0ELb0ELb0ELb0ELi2ELi4ELi4ELi4ELb0EEENS1_24CollectiveEpilogueBwdGQAISA_fSD_Li256ELb1ELb0EEENS1_19SingleTileSchedulerILb1ELb0ELb0ELi128EEEEEEEEEvNT_6ParamsE$_ZN4cute3eso3ESOILb1ELb0EJNS_6LayoutINS_5tupleIJNS3_IJNS3_IJNS_1CILi8EEENS4_ILi1EEEEEES6_EEENS3_IJNS3_IJS6_S6_EEENS4_ILi2EEEEEEEEENS3_IJNS3_IJNS3_IJS6_NS4_ILi0EEEEEESD_EEENS3_IJNS3_IJSD_SD_EEENS4_ILi4096EEEEEEEEEEENS_10ViewEngineINS_8smem_ptrIPN7cutlass10bfloat16_tEEEEEEEC2ERKSK_RKSR_) ;  /* 0xfffa870000007944 */ /* 0x022fea0003c3ffff */
[----:B-1----:R1:W5:Y:S01]  /*60590*/  LDL.64 R2, [R1+0x1410] ;  /* 0x0014100001027983 */ /* 0x0023620000100a00 */
[----:B------:R-:W-:Y:S01]  /*605a0*/  IMAD.MOV.U32 R6, RZ, RZ, R4 ;  /* 0x000000ffff067224 */ /* 0x000fe200078e0004 */
[----:B------:R-:W-:-:S02]  /*605b0*/  MOV R9, R5 ;  /* 0x0000000500097202 */ /* 0x000fc40000000f00 */
[----:B------:R-:W-:Y:S02]  /*605c0*/  MOV R8, 0x605e0 ;  /* 0x000605e000087802 */ /* 0x000fe40000000f00 */
[----:B-1---5:R-:W-:Y:S05]  /*605d0*/  CALL.REL.NOINC `($_ZN7cutlass13device_kernelIN5flash19enable_sm80_to_sm89INS1_16FlashAttnBwdSm80INS1_25CollectiveMainloopBwdSm80ILi2ELi2EN4cute5tupleIJNS5_1CILi128EEES8_NS7_ILi64EEEEEENS_10bfloat16_tEfNS_4arch4Sm80ELb0ELb0ELb1ELb1ELb0ELb0ELb0ELb0ELi2ELi4ELi4ELi4ELb0EEENS1_24CollectiveEpilogueBwdGQAISA_fSD_Li256ELb1ELb0EEENS1_19SingleTileSchedulerILb1ELb0ELb0ELi128EEEEEEEEEvNT_6ParamsE$_ZN4cute3eso3ESOILb1ELb0EJNS_6LayoutINS_5tupleIJNS3_IJNS_1CILi8EEENS4_ILi1EEEEEENS4_ILi2EEEEEENS3_IJNS3_IJS6_NS4_ILi0EEEEEES5_EEEEENS_10ViewEngineIPN7cutlass10bfloat16_tEEEEEC2ERKSD_RKSI_) ;  /* 0xfffa98a000007944 */ /* 0x022fea0003c3ffff */
[----:B------:R2:W5:Y:S01]  /*605e0*/  LDL.64 R14, [R1+0x1410] ;  /* 0x00141000010e7983 */ /* 0x0005620000100a00 */
[----:B------:R-:W-:Y:S02]  /*605f0*/  MOV R9, R64 ;  /* 0x0000004000097202 */ /* 0x000fe40000000f00 */
[----:B------:R-:W-:Y:S02]  /*60600*/  MOV R8, 0x60620 ;  /* 0x0006062000087802 */ /* 0x000fe40000000f00 */
[----:B-12--5:R-:W-:Y:S05]  /*60610*/  CALL.REL.NOINC `($_ZN7cutlass13device_kernelIN5flash19enable_sm80_to_sm89INS1_16FlashAttnBwdSm80INS1_25CollectiveMainloopBwdSm80ILi2ELi2EN4cute5tupleIJNS5_1CILi128EEES8_NS7_ILi64EEEEEENS_10bfloat16_tEfNS_4arch4Sm80ELb0ELb0ELb1ELb1ELb0ELb0ELb0ELb0ELi2ELi4ELi4ELi4ELb0EEENS1_24CollectiveEpilogueBwdGQAISA_fSD_Li256ELb1ELb0EEENS1_19SingleTileSchedulerILb1ELb0ELb0ELi128EEEEEEEEEvNT_6ParamsE$_ZN4cute8smem_ptrIPN7cutlass10bfloat16_tEECI1NS_12iter_adaptorIS3_S4_EEES3_) ;  /* 0xfffaa79000007944 */ /* 0x026fea0003c3ffff */
[----:B-1----:R1:W5:Y:S01]  /*60620*/  LDL.64 R2, [R1+0x1410] ;  /* 0x0014100001027983 */ /* 0x0023620000100a00 */
[----:B------:R-:W-:-:S03]  /*60630*/  MOV R6, 0x60650 ;  /* 0x0006065000067802 */ /* 0x000fc60000000f00 */
        /* <DEDUP_REMOVED lines=50> */
[----:B-1----:R-:W-:-:S03]  /*60960*/  MOV R4, 0x60980 ;  /* 0x0006098000047802 */ /* 0x002fc60000000f00 */
[----:B--2--5:R-:W-:Y:S05]  /*60970*/  CALL.REL.NOINC `($_ZN7cutlass13device_kernelIN5flash19enable_sm80_to_sm89INS1_16FlashAttnBwdSm80INS1_25CollectiveMainloopBwdSm80ILi2ELi2EN4cute5tupleIJNS5_1CILi128EEES8_NS7_ILi64EEEEEENS_10bfloat16_tEfNS_4arch4Sm80ELb0ELb0ELb1ELb1ELb0ELb0ELb0ELb0ELi2ELi4ELi4ELi4ELb0EEENS1_24CollectiveEpilogueBwdGQAISA_fSD_Li256ELb1ELb0EEENS1_19SingleTileSchedulerILb1ELb0ELb0ELi128EEEEEEEEEvNT_6ParamsE$_ZN4cute3eso3ESOILb1ELb0EJNS_6LayoutINS_5tupleIJNS3_IJNS_1CILi4EEENS4_ILi1EEEEEEEEENS3_IJNS3_IJS6_NS4_ILi0EEEEEEEEEEENS_10ViewEngineIPjEEEEC2ERKSC_RKSF_) ;  /* 0xfffa8ee000007944 */ /* 0x024fea0003c3ffff */
[----:B------:R2:W5:Y:S01]  /*60980*/  LDL.64 R8, [R1+0x1410] ;  /* 0x0014100001087983 */ /* 0x0005620000100a00 */
[----:B------:R-:W-:-:S02]  /*60990*/  MOV R4, R6 ;  /* 0x0000000600047202 */ /* 0x000fc40000000f00 */
[----:B-1----:R-:W-:Y:S02]  /*609a0*/  MOV R2, 0x609c0 ;  /* 0x000609c000027802 */ /* 0x002fe40000000f00 */
[----:B--2--5:R-:W-:Y:S05]  /*609b0*/  CALL.REL.NOINC `($_ZN7cutlass13device_kernelIN5flash19enable_sm80_to_sm89INS1_16FlashAttnBwdSm80INS1_25CollectiveMainloopBwdSm80ILi2ELi2EN4cute5tupleIJNS5_1CILi128EEES8_NS7_ILi64EEEEEENS_10bfloat16_tEfNS_4arch4Sm80ELb0ELb0ELb1ELb1ELb0ELb0ELb0ELb0ELi2ELi4ELi4ELi4ELb0EEENS1_24CollectiveEpilogueBwdGQAISA_fSD_Li256ELb1ELb0EEENS1_19SingleTileSchedulerILb1ELb0ELb0ELi128EEEEEEEEEvNT_6ParamsE$_ZN73_INTERNAL_24fd9406_37_flash_bwd_hdim64_bf16_softcap_sm80_cu_3fbc093a_291824__cvta_generic_to_sharedEPKv) ;  /* 0xfffaa4f000007944 */ /* 0x024fea0003c3ffff */
        /* <DEDUP_REMOVED lines=59> */
[----:B------:R-:W1:Y:S04]  /*60d70*/  LDSM.16.M88.4 R4, [R4] ;  /* 0x000000000404783b */ /* 0x000e680000000200 */
[----:B-1----:R1:W-:Y:S04]  /*60d80*/  ST.E [R8.64], R4 ;  /* 0x0000000408007985 */ /* 0x0023e8000c101904 */
[----:B------:R1:W-:Y:S04]  /*60d90*/  ST.E [R8.64+0x4], R5 ;  /* 0x0000040508007985 */ /* 0x0003e8000c101904 */
[----:B------:R1:W-:Y:S04]  /*60da0*/  ST.E [R8.64+0x8], R6 ;  /* 0x0000080608007985 */ /* 0x0003e8000c101904 */
[----:B------:R1:W-:Y:S04]  /*60db0*/  ST.E [R8.64+0xc], R7 ;  /* 0x00000c0708007985 */ /* 0x0003e8000c101904 */
[----:B------:R1:W5:Y:S01]  /*60dc0*/  LD.E R3, [R72.64] ;  /* 0x0000000448037980 */ /* 0x000362000c101900 */
[----:B------:R-:W-:-:S03]  /*60dd0*/  MOV R10, 0x60df0 ;  /* 0x00060df0000a7802 */ /* 0x000fc60000000f00 */
[----:B-1---5:R-:W-:Y:S05]  /*60de0*/  CALL.REL.NOINC `($_ZN7cutlass13device_kernelIN5flash19enable_sm80_to_sm89INS1_16FlashAttnBwdSm80INS1_25CollectiveMainloopBwdSm80ILi2ELi2EN4cute5tupleIJNS5_1CILi128EEES8_NS7_ILi64EEEEEENS_10bfloat16_tEfNS_4arch4Sm80ELb0ELb0ELb1ELb1ELb0ELb0ELb0ELb0ELi2ELi4ELi4ELi4ELb0EEENS1_24CollectiveEpilogueBwdGQAISA_fSD_Li256ELb1ELb0EEENS1_19SingleTileSchedulerILb1ELb0ELb0ELi128EEEEEEEEEvNT_6ParamsE$_ZZN4cute5sliceINS_5tupleIJNS_10UnderscoreES2_NS_1CILi0EEEEEENS1_IJNS1_IJNS3_ILi1EEES4_EEEiNS3_ILi1024EEEEEEEEDaRKT_RKT0_ENKUlRKT_RKT0_E_clIS2_iEEDaSI_SL_) ;  /* 0xfffab7e000007944 */ /* 0x022fea0003c3ffff */
[----:B------:R-:W-:Y:S02]  /*60df0*/  MOV R4, 0x60e10 ;  /* 0x00060e1000047802 */ /* 0x000fe40000000f00 */
[----:B-1---5:R-:W-:Y:S05]  /*60e00*/  CALL.REL.NOINC `($_ZN7cutlass13device_kernelIN5flash19enable_sm80_to_sm89INS1_16FlashAttnBwdSm80INS1_25CollectiveMainloopBwdSm80ILi2ELi2EN4cute5tupleIJNS5_1CILi128EEES8_NS7_ILi64EEEEEENS_10bfloat16_tEfNS_4arch4Sm80ELb0ELb0ELb1ELb1ELb0ELb0ELb0ELb0ELi2ELi4ELi4ELi4ELb0EEENS1_24CollectiveEpilogueBwdGQAISA_fSD_Li256ELb1ELb0EEENS1_19SingleTileSchedulerILb1ELb0ELb0ELi128EEEEEEEEEvNT_6ParamsE$_ZZN4cute12filter_tupleINS_5tupleIJNS_10UnderscoreES2_NS_1CILi0EEEEEENS1_IJNS1_IJNS3_ILi1EEES4_EEEiNS3_ILi1024EEEEEEZNS_5sliceIS5_S9_EEDaRKT_RKT0_EUlRKT_RKT0_E_EEDaSD_SG_OT1_ENKUlDpSJ_E_clIJNS1_IJS7_EEENS1_IJiEEENS1_IJEEEEEEDaSQ_) ;  /* 0xfffaa3f000007944 */ /* 0x022fea0003c3ffff */
[----:B------:R-:W-:Y:S02]  /*60e10*/  MOV R6, 0x60e30 ;  /* 0x00060e3000067802 */ /* 0x000fe40000000f00 */
[----:B-1---5:R-:W-:Y:S05]  /*60e20*/  CALL.REL.NOINC `($_ZN7cutlass13device_kernelIN5flash19enable_sm80_to_sm89INS1_16FlashAttnBwdSm80INS1_25CollectiveMainloopBwdSm80ILi2ELi2EN4cute5tupleIJNS5_1CILi128EEES8_NS7_ILi64EEEEEENS_10bfloat16_tEfNS_4arch4Sm80ELb0ELb0ELb1ELb1ELb0ELb0ELb0ELb0ELi2ELi4ELi4ELi4ELb0EEENS1_24CollectiveEpilogueBwdGQAISA_fSD_Li256ELb1ELb0EEENS1_19SingleTileSchedulerILb1ELb0ELb0ELi128EEEEEEEEEvNT_6ParamsE$_ZN4cute5tupleIJNS0_IJNS0_IJNS_1CILi8EEENS1_ILi1EEEEEENS1_ILi2EEEEEENS0_IJNS0_IJS3_NS1_ILi0EEEEEEiEEEEEC2ERKS6_RKS9_) ;  /* 0xfffa97b000007944 */ /* 0x022fea0003c3ffff */
[----:B-1----:R1:W5:Y:S01]  /*60e30*/  LDL R3, [R1+0x1410] ;  /* 0x0014100001037983 */ /* 0x0023620000100800 */
[----:B------:R-:W-:-:S03]  /*60e40*/  MOV R6, 0x60e60 ;  /* 0x00060e6000067802 */ /* 0x000fc60000000f00 */
[----:B-1---5:R-:W-:Y:S05]  /*60e50*/  CALL.REL.NOINC `($_ZN7cutlass13device_kernelIN5flash19enable_sm80_to_sm89INS1_16FlashAttnBwdSm80INS1_25CollectiveMainloopBwdSm80ILi2ELi2EN4cute5tupleIJNS5_1CILi128EEES8_NS7_ILi64EEEEEENS_10bfloat16_tEfNS_4arch4Sm80ELb0ELb0ELb1ELb1ELb0ELb0ELb0ELb0ELi2ELi4ELi4ELi4ELb0EEENS1_24CollectiveEpilogueBwdGQAISA_fSD_Li256ELb1ELb0EEENS1_19SingleTileSchedulerILb1ELb0ELb0ELi128EEEEEEEEEvNT_6ParamsE$_ZN4cute3eso3ESOILb0ELb1EJNS_6LayoutINS_5tupleIJNS3_IJNS_1CILi8EEENS4_ILi1EEEEEENS4_ILi2EEEEEENS3_IJNS3_IJS6_NS4_ILi0EEEEEEiEEEEESA_EEC2ERKSD_RKSA_) ;  /* 0xfffa603000007944 */ /* 0x022fea0003c3ffff */
[----:B------:R2:W5:Y:S04]  /*60e60*/  LDL R4, [R1+0x1410] ;  /* 0x0014100001047983 */ /* 0x0005680000100800 */
[----:B-1----:R2:W5:Y:S01]  /*60e70*/  LD.E.64 R2, [R72.64+0x8] ;  /* 0x0000080448027980 */ /* 0x002562000c101b00 */
[----:B------:R-:W-:-:S02]  /*60e80*/  MOV R9, R64 ;  /* 0x0000004000097202 */ /* 0x000fc40000000f00 */
[----:B------:R-:W-:Y:S02]  /*60e90*/  MOV R8, 0x60eb0 ;  /* 0x00060eb000087802 */ /* 0x000fe40000000f00 */
[----:B--2--5:R-:W-:Y:S05]  /*60ea0*/  CALL.REL.NOINC `($_ZN7cutlass13device_kernelIN5flash19enable_sm80_to_sm89INS1_16FlashAttnBwdSm80INS1_25CollectiveMainloopBwdSm80ILi2ELi2EN4cute5tupleIJNS5_1CILi128EEES8_NS7_ILi64EEEEEENS_10bfloat16_tEfNS_4arch4Sm80ELb0ELb0ELb1ELb1ELb0ELb0ELb0ELb0ELi2ELi4ELi4ELi4ELb0EEENS1_24CollectiveEpilogueBwdGQAISA_fSD_Li256ELb1ELb0EEENS1_19SingleTileSchedulerILb1ELb0ELb0ELi128EEEEEEEEEvNT_6ParamsE$_ZN4cute8smem_ptrIPN7cutlass10bfloat16_tEECI1NS_12iter_adaptorIS3_S4_EEES3_) ;  /* 0xfffa9f0000007944 */ /* 0x024fea0003c3ffff */
[----:B-1----:R-:W2:Y:S01]  /*60eb0*/  LDL.64 R2, [R1+0x1410] ;  /* 0x0014100001027983 */ /* 0x002ea20000100a00 */
[----:B------:R-:W-:Y:S02]  /*60ec0*/  MOV R6, R4 ;  /* 0x0000000400067202 */ /* 0x000fe40000000f00 */
[----:B------:R-:W-:Y:S01]  /*60ed0*/  MOV R4, 0x60f00 ;  /* 0x00060f0000047802 */ /* 0x000fe20000000f00 */
[----:B--2---:R1:W-:Y:S04]  /*60ee0*/  STL.64 [R1+0x1448], R2 ;  /* 0x0014480201007387 */ /* 0x0043e80000100a00 */
[----:B-1----:R-:W-:Y:S05]  /*60ef0*/  CALL.REL.NOINC `($_ZN7cutlass13device_kernelIN5flash19enable_sm80_to_sm89INS1_16FlashAttnBwdSm80INS1_25CollectiveMainloopBwdSm80ILi2ELi2EN4cute5tupleIJNS5_1CILi128EEES8_NS7_ILi64EEEEEENS_10bfloat16_tEfNS_4arch4Sm80ELb0ELb0ELb1ELb1ELb0ELb0ELb0ELb0ELi2ELi4ELi4ELi4ELb0EEENS1_24CollectiveEpilogueBwdGQAISA_fSD_Li256ELb1ELb0EEENS1_19SingleTileSchedulerILb1ELb0ELb0ELi128EEEEEEEEEvNT_6ParamsE$_ZN4cute3eso3ESOILb0ELb0EJNS_6LayoutINS_5tupleIJNS3_IJNS_1CILi8EEENS4_ILi1EEEEEENS4_ILi2EEEEEENS3_IJNS3_IJS6_NS4_ILi0EEEEEEiEEEEENS_10ViewEngineINS_8smem_ptrIPN7cutlass10bfloat16_tEEEEEEEC2ERKSD_RKSK_) ;  /* 0xfffa536000007944 */ /* 0x002fea0003c3ffff */
[----:B-1----:R1:W5:Y:S04]  /*60f00*/  LDL R8, [R1+0x1410] ;  /* 0x0014100001087983 */ /* 0x0023680000100800 */
[----:B------:R1:W5:Y:S01]  /*60f10*/  LDL.64 R12, [R1+0x1418] ;  /* 0x00141800010c7983 */ /* 0x0003620000100a00 */
[----:B------:R-:W-:Y:S01]  /*60f20*/  IMAD.MOV.U32 R10, RZ, RZ, R68 ;  /* 0x000000ffff0a7224 */ /* 0x000fe200078e0044 */
[----:B------:R-:W-:-:S02]  /*60f30*/  MOV R11, R69 ;  /* 0x00000045000b7202 */ /* 0x000fc40000000f00 */
[----:B------:R-:W-:Y:S02]  /*60f40*/  MOV R6, 0x60f60 ;  /* 0x00060f6000067802 */ /* 0x000fe40000000f00 */
[----:B-1---5:R-:W-:Y:S05]  /*60f50*/  CALL.REL.NOINC `($_ZN7cutlass13device_kernelIN5flash19enable_sm80_to_sm89INS1_16FlashAttnBwdSm80INS1_25CollectiveMainloopBwdSm80ILi2ELi2EN4cute5tupleIJNS5_1CILi128EEES8_NS7_ILi64EEEEEENS_10bfloat16_tEfNS_4arch4Sm80ELb0ELb0ELb1ELb1ELb0ELb0ELb0ELb0ELi2ELi4ELi4ELi4ELb0EEENS1_24CollectiveEpilogueBwdGQAISA_fSD_Li256ELb1ELb0EEENS1_19SingleTileSchedulerILb1ELb0ELb0ELi128EEEEEEEEEvNT_6ParamsE$_ZN4cute3eso3ESOILb1ELb0EJNS_6LayoutINS_5tupleIJNS3_IJNS3_IJNS_1CILi4EEENS4_ILi2EEEEEENS4_ILi1EEEEEES6_EEENS3_IJNS3_IJNS3_IJS8_NS4_ILi32EEEEEENS4_ILi0EEEEEENS4_ILi64EEEEEEEENS_10ViewEngineIPN7cutlass10bfloat16_tEEEEEC2ERKSH_RKSM_) ;  /* 0xfffa7c0000007944 */ /* 0x022fea0003c3ffff */
[----:B------:R2:W5:Y:S01]  /*60f60*/  LDL.64 R4, [R1+0x1410] ;  /* 0x0014100001047983 */ /* 0x0005620000100a00 */
[----:B------:R-:W-:Y:S02]  /*60f70*/  MOV R3, R8 ;  /* 0x0000000800037202 */ /* 0x000fe40000000f00 */
[----:B------:R-:W-:Y:S02]  /*60f80*/  MOV R6, 0x60fa0 ;  /* 0x00060fa000067802 */ /* 0x000fe40000000f00 */
[----:B-12--5:R-:W-:Y:S05]  /*60f90*/  CALL.REL.NOINC `($_ZN7cutlass13device_kernelIN5flash19enable_sm80_to_sm89INS1_16FlashAttnBwdSm80INS1_25CollectiveMainloopBwdSm80ILi2ELi2EN4cute5tupleIJNS5_1CILi128EEES8_NS7_ILi64EEEEEENS_10bfloat16_tEfNS_4arch4Sm80ELb0ELb0ELb1ELb1ELb0ELb0ELb0ELb0ELi2ELi4ELi4ELi4ELb0EEENS1_24CollectiveEpilogueBwdGQAISA_fSD_Li256ELb1ELb0EEENS1_19SingleTileSchedulerILb1ELb0ELb0ELi128EEEEEEEEEvNT_6ParamsE$_ZZN4cute4takeILi1ELi2ENS_5tupleIJNS1_IJNS_1CILi1EEENS2_ILi0EEEEEEiEEEEEDaRKT1_ENKUlDpRKT_E_clIJiEEEDaSD_) ;  /* 0xfffab39000007944 */ /* 0x026fea0003c3ffff */
[----:B------:R-:W-:Y:S02]  /*60fa0*/  MOV R6, 0x60fc0 ;  /* 0x00060fc000067802 */ /* 0x000fe40000000f00 */
[----:B-1---5:R-:W-:Y:S05]  /*60fb0*/  CALL.REL.NOINC `($_ZN7cutlass13device_kernelIN5flash19enable_sm80_to_sm89INS1_16FlashAttnBwdSm80INS1_25CollectiveMainloopBwdSm80ILi2ELi2EN4cute5tupleIJNS5_1CILi128EEES8_NS7_ILi64EEEEEENS_10bfloat16_tEfNS_4arch4Sm80ELb0ELb0ELb1ELb1ELb0ELb0ELb0ELb0ELi2ELi4ELi4ELi4ELb0EEENS1_24CollectiveEpilogueBwdGQAISA_fSD_Li256ELb1ELb0EEENS1_19SingleTileSchedulerILb1ELb0ELb0ELi128EEEEEEEEEvNT_6ParamsE$_ZN4cute3eso3ESOILb1ELb0EJNS_5tupleIJNS_1CILi1EEENS3_ILi0EEEEEENS2_IJiEEEEEC2ERKS6_RKS7_) ;  /* 0xfffa749000007944 */ /* 0x022fea0003c3ffff */
[----:B-1----:R1:W5:Y:S01]  /*60fc0*/  LDL R3, [R1+0x1410] ;  /* 0x0014100001037983 */ /* 0x0023620000100800 */
[----:B------:R-:W-:-:S03]  /*60fd0*/  MOV R6, 0x60ff0 ;  /* 0x00060ff000067802 */ /* 0x000fc60000000f00 */
[----:B-1---5:R-:W-:Y:S05]  /*60fe0*/  CALL.REL.NOINC `($_ZN7cutlass13device_kernelIN5flash19enable_sm80_to_sm89INS1_16FlashAttnBwdSm80INS1_25CollectiveMainloopBwdSm80ILi2ELi2EN4cute5tupleIJNS5_1CILi128EEES8_NS7_ILi64EEEEEENS_10bfloat16_tEfNS_4arch4Sm80ELb0ELb0ELb1ELb1ELb0ELb0ELb0ELb0ELi2ELi4ELi4ELi4ELb0EEENS1_24CollectiveEpilogueBwdGQAISA_fSD_Li256ELb1ELb0EEENS1_19SingleTileSchedulerILb1ELb0ELb0ELi128EEEEEEEEEvNT_6ParamsE$_ZN4cute5tupleIJNS0_IJNS0_IJNS_1CILi8EEENS1_ILi1EEEEEENS0_IJNS1_ILi2EEEEEEEEENS0_IJNS0_IJS3_NS1_ILi0EEEEEENS0_IJiEEEEEEEEC2ERKS7_RKSB_) ;  /* 0xfffa95b000007944 */ /* 0x022fea0003c3ffff */
[----:B------:R2:W5:Y:S01]  /*60ff0*/  LDL R8, [R1+0x1410] ;  /* 0x0014100001087983 */ /* 0x0005620000100800 */
[----:B------:R-:W-:-:S03]  /*61000*/  MOV R6, 0x61030 ;  /* 0x0006103000067802 */ /* 0x000fc60000000f00 */
[----:B------:R2:W-:Y:S04]  /*61010*/  STL.64 [R1+0x1448], R12 ;  /* 0x0014480c01007387 */ /* 0x0005e80000100a00 */
[----:B-12--5:R-:W-:Y:S05]  /*61020*/  CALL.REL.NOINC `($_ZN7cutlass13device_kernelIN5flash19enable_sm80_to_sm89INS1_16FlashAttnBwdSm80INS1_25CollectiveMainloopBwdSm80ILi2ELi2EN4cute5tupleIJNS5_1CILi128EEES8_NS7_ILi64EEEEEENS_10bfloat16_tEfNS_4arch4Sm80ELb0ELb0ELb1ELb1ELb0ELb0ELb0ELb0ELi2ELi4ELi4ELi4ELb0EEENS1_24CollectiveEpilogueBwdGQAISA_fSD_Li256ELb1ELb0EEENS1_19SingleTileSchedulerILb1ELb0ELb0ELi128EEEEEEEEEvNT_6ParamsE$_ZN4cute3eso3ESOILb0ELb0EJNS_6LayoutINS_5tupleIJNS3_IJNS_1CILi8EEENS4_ILi1EEEEEENS3_IJNS4_ILi2EEEEEEEEENS3_IJNS3_IJS6_NS4_ILi0EEEEEENS3_IJiEEEEEEEENS_10ViewEngineINS_8smem_ptrIPN7cutlass10bfloat16_tEEEEEEEC2ERKSF_RKSM_) ;  /* 0xfffa51c000007944 */ /* 0x026fea0003c3ffff */
[----:B-1----:R1:W5:Y:S04]  /*61030*/  LDL R8, [R1+0x1410] ;  /* 0x0014100001087983 */ /* 0x0023680000100800 */
[----:B------:R1:W5:Y:S01]  /*61040*/  LDL.64 R14, [R1+0x1418] ;  /* 0x00141800010e7983 */ /* 0x0003620000100a00 */
[----:B------:R-:W-:-:S03]  /*61050*/  MOV R6, 0x61070 ;  /* 0x0006107000067802 */ /* 0x000fc60000000f00 */
[----:B-1---5:R-:W-:Y:S05]  /*61060*/  CALL.REL.NOINC `($_ZN7cutlass13device_kernelIN5flash19enable_sm80_to_sm89INS1_16FlashAttnBwdSm80INS1_25CollectiveMainloopBwdSm80ILi2ELi2EN4cute5tupleIJNS5_1CILi128EEES8_NS7_ILi64EEEEEENS_10bfloat16_tEfNS_4arch4Sm80ELb0ELb0ELb1ELb1ELb0ELb0ELb0ELb0ELi2ELi4ELi4ELi4ELb0EEENS1_24CollectiveEpilogueBwdGQAISA_fSD_Li256ELb1ELb0EEENS1_19SingleTileSchedulerILb1ELb0ELb0ELi128EEEEEEEEEvNT_6ParamsE$_ZN4cute3eso3ESOILb1ELb0EJNS_6LayoutINS_5tupleIJNS3_IJNS3_IJNS_1CILi4EEENS4_ILi2EEEEEENS4_ILi1EEEEEENS3_IJS6_EEEEEENS3_IJNS3_IJNS3_IJS8_NS4_ILi32EEEEEENS4_ILi0EEEEEENS3_IJNS4_ILi64EEEEEEEEEEENS_10ViewEngineIPN7cutlass10bfloat16_tEEEEEC2ERKSJ_RKSO_) ;  /* 0xfffa7ab000007944 */ /* 0x022fea0003c3ffff */
[----:B-1----:R1:W5:Y:S01]  /*61070*/  LDL.64 R2, [R1+0x1410] ;  /* 0x0014100001027983 */ /* 0x0023620000100a00 */
[----:B------:R-:W-:-:S03]  /*61080*/  MOV R6, 0x610a0 ;  /* 0x000610a000067802 */ /* 0x000fc60000000f00 */
[----:B-1---5:R-:W-:Y:S05]  /*61090*/  CALL.REL.NOINC `($_ZN7cutlass13device_kernelIN5flash19enable_sm80_to_sm89INS1_16FlashAttnBwdSm80INS1_25CollectiveMainloopBwdSm80ILi2ELi2EN4cute5tupleIJNS5_1CILi128EEES8_NS7_ILi64EEEEEENS_10bfloat16_tEfNS_4arch4Sm80ELb0ELb0ELb1ELb1ELb0ELb0ELb0ELb0ELi2ELi4ELi4ELi4ELb0EEENS1_24CollectiveEpilogueBwdGQAISA_fSD_Li256ELb1ELb0EEENS1_19SingleTileSchedulerILb1ELb0ELb0ELi128EEEEEEEEEvNT_6ParamsE$_ZN4cute3eso3ESOILb1ELb0EJNS_6LayoutINS_5tupleIJNS3_IJNS3_IJNS3_IJNS_1CILi4EEENS4_ILi2EEEEEENS4_ILi1EEEEEES8_EEENS3_IJNS3_IJNS3_IJS8_S8_EEES8_EEES6_EEEEEENS3_IJNS3_IJNS3_IJNS3_IJS8_NS4_ILi32EEEEEENS4_ILi0EEEEEESH_EEENS3_IJNS3_IJNS3_IJSH_SH_EEESH_EEENS4_ILi64EEEEEEEEEEENS_10ViewEngineIPN7cutlass10bfloat16_tEEEEEC2ERKSP_RKSU_) ;  /* 0xfffa796000007944 */ /* 0x022fea0003c3ffff */
[----:B------:R2:W5:Y:S01]  /*610a0*/  LDL.64 R10, [R1+0x1410] ;  /* 0x00141000010a7983 */ /* 0x0005620000100a00 */
[----:B-1----:R-:W-:Y:S02]  /*610b0*/  MOV R3, R8 ;  /* 0x0000000800037202 */ /* 0x002fe40000000f00 */
[----:B------:R-:W-:Y:S02]  /*610c0*/  MOV R4, 0x610e0 ;  /* 0x000610e000047802 */ /* 0x000fe40000000f00 */
[----:B--2--5:R-:W-:Y:S05]  /*610d0*/  CALL.REL.NOINC `($_ZN7cutlass13device_kernelIN5flash19enable_sm80_to_sm89INS1_16FlashAttnBwdSm80INS1_25CollectiveMainloopBwdSm80ILi2ELi2EN4cute5tupleIJNS5_1CILi128EEES8_NS7_ILi64EEEEEENS_10bfloat16_tEfNS_4arch4Sm80ELb0ELb0ELb1ELb1ELb0ELb0ELb0ELb0ELi2ELi4ELi4ELi4ELb0EEENS1_24CollectiveEpilogueBwdGQAISA_fSD_Li256ELb1ELb0EEENS1_19SingleTileSchedulerILb1ELb0ELb0ELi128EEEEEEEEEvNT_6ParamsE$_ZN4cute5tupleIJNS0_IJNS_1CILi2EEEEEENS0_IJiEEEEEC2ERKS3_RKS4_) ;  /* 0xfffa974000007944 */ /* 0x024fea0003c3ffff */
[----:B------:R-:W2:Y:S01]  /*610e0*/  LDL R4, [R1+0x1410] ;  /* 0x0014100001047983 */ /* 0x000ea20000100800 */
[----:B-1----:R-:W-:-:S02]  /*610f0*/  MOV R2, R56 ;  /* 0x0000003800027202 */ /* 0x002fc40000000f00 */
[----:B------:R-:W-:Y:S01]  /*61100*/  MOV R12, 0x61130 ;  /* 0x00061130000c7802 */ /* 0x000fe20000000f00 */
[----:B--2---:R1:W-:Y:S04]  /*61110*/  STL [R1+0x1448], R4 ;  /* 0x0014480401007387 */ /* 0x0043e80000100800 */
[----:B-1----:R-:W-:Y:S05]  /*61120*/  CALL.REL.NOINC `($_ZN7cutlass13device_kernelIN5flash19enable_sm80_to_sm89INS1_16FlashAttnBwdSm80INS1_25CollectiveMainloopBwdSm80ILi2ELi2EN4cute5tupleIJNS5_1CILi128EEES8_NS7_ILi64EEEEEENS_10bfloat16_tEfNS_4arch4Sm80ELb0ELb0ELb1ELb1ELb0ELb0ELb0ELb0ELi2ELi4ELi4ELi4ELb0EEENS1_24CollectiveEpilogueBwdGQAISA_fSD_Li256ELb1ELb0EEENS1_19SingleTileSchedulerILb1ELb0ELb0ELi128EEEEEEEEEvNT_6ParamsE$_ZZN4cute14logical_divideINS_5tupleIJNS1_IJNS_1CILi8EEENS2_ILi1EEEEEENS1_IJNS2_ILi2EEEEEEEEENS1_IJNS1_IJS4_NS2_ILi0EEEEEENS1_IJiEEEEEENS1_IJS5_NS_6LayoutIS4_S9_EEEEEEEDaRKNSD_IT_T0_EERKT1_ENKUlRKT_RKT0_E_clINSD_IS7_SB_EESE_EEDaSQ_ST_) ;  /* 0xfffaad3000007944 */ /* 0x002fea0003c3ffff */
[----:B------:R-:W-:Y:S02]  /*61130*/  MOV R4, 0x61150 ;  /* 0x0006115000047802 */ /* 0x000fe40000000f00 */
[----:B-1---5:R-:W-:Y:S05]  /*61140*/  CALL.REL.NOINC `($_ZN7cutlass13device_kernelIN5flash19enable_sm80_to_sm89INS1_16FlashAttnBwdSm80INS1_25CollectiveMainloopBwdSm80ILi2ELi2EN4cute5tupleIJNS5_1CILi128EEES8_NS7_ILi64EEEEEENS_10bfloat16_tEfNS_4arch4Sm80ELb0ELb0ELb1ELb1ELb0ELb0ELb0ELb0ELi2ELi4ELi4ELi4ELb0EEENS1_24CollectiveEpilogueBwdGQAISA_fSD_Li256ELb1ELb0EEENS1_19SingleTileSchedulerILb1ELb0ELb0ELi128EEEEEEEEEvNT_6ParamsE$_ZN4cute3eso3ESOILb1ELb0EJNS_5tupleIJNS2_IJNS_1CILi1EEENS3_ILi0EEEEEENS2_IJS5_S5_EEEEEENS2_IJS5_iEEEEEC2ERKS8_RKS9_) ;  /* 0xfffa6e3000007944 */ /* 0x022fea0003c3ffff */
[----:B-1----:R1:W5:Y:S01]  /*61150*/  LDL R3, [R1+0x1410] ;  /* 0x0014100001037983 */ /* 0x0023620000100800 */
[----:B------:R-:W-:-:S03]  /*61160*/  MOV R4, 0x61180 ;  /* 0x0006118000047802 */ /* 0x000fc60000000f00 */
[----:B-1---5:R-:W-:Y:S05]  /*61170*/  CALL.REL.NOINC `($_ZN7cutlass13device_kernelIN5flash19enable_sm80_to_sm89INS1_16FlashAttnBwdSm80INS1_25CollectiveMainloopBwdSm80ILi2ELi2EN4cute5tupleIJNS5_1CILi128EEES8_NS7_ILi64EEEEEENS_10bfloat16_tEfNS_4arch4Sm80ELb0ELb0ELb1ELb1ELb0ELb0ELb0ELb0ELi2ELi4ELi4ELi4ELb0EEENS1_24CollectiveEpilogueBwdGQAISA_fSD_Li256ELb1ELb0EEENS1_19SingleTileSchedulerILb1ELb0ELb0ELi128EEEEEEEEEvNT_6ParamsE$_ZN4cute5tupleIJNS0_IJNS0_IJNS0_IJNS_1CILi8EEENS1_ILi1EEEEEENS0_IJS3_S3_EEEEEENS0_IJS3_NS1_ILi2EEEEEEEEENS0_IJNS0_IJNS0_IJS3_NS1_ILi0EEEEEENS0_IJSA_SA_EEEEEENS0_IJSA_iEEEEEEEEC2ERKS9_RKSF_) ;  /* 0xfffa91f000007944 */ /* 0x022fea0003c3ffff */
[----:B-1----:R1:W5:Y:S01]  /*61180*/  LDL R3, [R1+0x1410] ;  /* 0x0014100001037983 */ /* 0x0023620000100800 */
[----:B------:R-:W-:-:S03]  /*61190*/  MOV R4, 0x611b0 ;  /* 0x000611b000047802 */ /* 0x000fc60000000f00 */
[----:B-1---5:R-:W-:Y:S05]  /*611a0*/  CALL.REL.NOINC `($_ZN7cutlass13device_kernelIN5flash19enable_sm80_to_sm89INS1_16FlashAttnBwdSm80INS1_25CollectiveMainloopBwdSm80ILi2ELi2EN4cute5tupleIJNS5_1CILi128EEES8_NS7_ILi64EEEEEENS_10bfloat16_tEfNS_4arch4Sm80ELb0ELb0ELb1ELb1ELb0ELb0ELb0ELb0ELi2ELi4ELi4ELi4ELb0EEENS1_24CollectiveEpilogueBwdGQAISA_fSD_Li256ELb1ELb0EEENS1_19SingleTileSchedulerILb1ELb0ELb0ELi128EEEEEEEEEvNT_6ParamsE$_ZN4cute3eso3ESOILb1ELb0EJNS_5tupleIJNS2_IJNS_1CILi1EEENS3_ILi0EEEEEENS2_IJS5_S5_EEEEEENS2_IJS5_iEEEEEC2ERKS8_RKS9_) ;  /* 0xfffa6dd000007944 */ /* 0x022fea0003c3ffff */
[----:B-1----:R1:W5:Y:S01]  /*611b0*/  LDL R3, [R1+0x1410] ;  /* 0x0014100001037983 */ /* 0x0023620000100800 */
[----:B------:R-:W-:-:S03]  /*611c0*/  MOV R4, 0x611e0 ;  /* 0x000611e000047802 */ /* 0x000fc60000000f00 */
[----:B-1---5:R-:W-:Y:S05]  /*611d0*/  CALL.REL.NOINC `($_ZN7cutlass13device_kernelIN5flash19enable_sm80_to_sm89INS1_16FlashAttnBwdSm80INS1_25CollectiveMainloopBwdSm80ILi2ELi2EN4cute5tupleIJNS5_1CILi128EEES8_NS7_ILi64EEEEEENS_10bfloat16_tEfNS_4arch4Sm80ELb0ELb0ELb1ELb1ELb0ELb0ELb0ELb0ELi2ELi4ELi4ELi4ELb0EEENS1_24CollectiveEpilogueBwdGQAISA_fSD_Li256ELb1ELb0EEENS1_19SingleTileSchedulerILb1ELb0ELb0ELi128EEEEEEEEEvNT_6ParamsE$_ZN4cute3eso3ESOILb1ELb0EJNS_5tupleIJNS_1CILi0EEES4_EEEiEEC2ERKS5_RKi) ;  /* 0xfffa719000007944 */ /* 0x022fea0003c3ffff */
[----:B-1----:R1:W5:Y:S01]  /*611e0*/  LDL R3, [R1+0x1410] ;  /* 0x0014100001037983 */ /* 0x0023620000100800 */
[----:B------:R-:W-:-:S03]  /*611f0*/  MOV R4, 0x61210 ;  /* 0x0006121000047802 */ /* 0x000fc60000000f00 */
[----:B-1---5:R-:W-:Y:S05]  /*61200*/  CALL.REL.NOINC `($_ZN7cutlass13device_kernelIN5flash19enable_sm80_to_sm89INS1_16FlashAttnBwdSm80INS1_25CollectiveMainloopBwdSm80ILi2ELi2EN4cute5tupleIJNS5_1CILi128EEES8_NS7_ILi64EEEEEENS_10bfloat16_tEfNS_4arch4Sm80ELb0ELb0ELb1ELb1ELb0ELb0ELb0ELb0ELi2ELi4ELi4ELi4ELb0EEENS1_24CollectiveEpilogueBwdGQAISA_fSD_Li256ELb1ELb0EEENS1_19SingleTileSchedulerILb1ELb0ELb0ELi128EEEEEEEEEvNT_6ParamsE$_ZN4cute3eso3ESOILb1ELb0EJNS_5tupleIJNS2_IJNS_1CILi1EEENS3_ILi0EEEEEES5_EEENS2_IJNS2_IJS5_S5_EEEiEEEEEC2ERKS7_RKS9_) ;  /* 0xfffa6db000007944 */ /* 0x022fea0003c3ffff */
[----:B-1----:R1:W5:Y:S01]  /*61210*/  LDL R3, [R1+0x1410] ;  /* 0x0014100001037983 */ /* 0x0023620000100800 */
[----:B------:R-:W-:-:S03]  /*61220*/  MOV R4, 0x61240 ;  /* 0x0006124000047802 */ /* 0x000fc60000000f00 */
[----:B-1---5:R-:W-:Y:S05]  /*61230*/  CALL.REL.NOINC `($_ZN7cutlass13device_kernelIN5flash19enable_sm80_to_sm89INS1_16FlashAttnBwdSm80INS1_25CollectiveMainloopBwdSm80ILi2ELi2EN4cute5tupleIJNS5_1CILi128EEES8_NS7_ILi64EEEEEENS_10bfloat16_tEfNS_4arch4Sm80ELb0ELb0ELb1ELb1ELb0ELb0ELb0ELb0ELi2ELi4ELi4ELi4ELb0EEENS1_24CollectiveEpilogueBwdGQAISA_fSD_Li256ELb1ELb0EEENS1_19SingleTileSchedulerILb1ELb0ELb0ELi128EEEEEEEEEvNT_6ParamsE$_ZN4cute5tupleIJNS0_IJNS0_IJNS0_IJNS_1CILi8EEENS1_ILi1EEEEEES3_EEENS0_IJNS0_IJS3_S3_EEENS1_ILi2EEEEEEEEENS0_IJNS0_IJNS0_IJS3_NS1_ILi0EEEEEESA_EEENS0_IJNS0_IJSA_SA_EEEiEEEEEEEEC2ERKS9_RKSF_) ;  /* 0xfffa917000007944 */ /* 0x022fea0003c3ffff */
[----:B------:R2:W5:Y:S01]  /*61240*/  LDL R6, [R1+0x1410] ;  /* 0x0014100001067983 */ /* 0x0005620000100800 */
[----:B------:R-:W-:-:S03]  /*61250*/  MOV R4, 0x61280 ;  /* 0x0006128000047802 */ /* 0x000fc60000000f00 */
[----:B------:R2:W-:Y:S04]  /*61260*/  STL.64 [R1+0x1448], R14 ;  /* 0x0014480e01007387 */ /* 0x0005e80000100a00 */
[----:B-12--5:R-:W-:Y:S05]  /*61270*/  CALL.REL.NOINC `($_ZN7cutlass13device_kernelIN5flash19enable_sm80_to_sm89INS1_16FlashAttnBwdSm80INS1_25CollectiveMainloopBwdSm80ILi2ELi2EN4cute5tupleIJNS5_1CILi128EEES8_NS7_ILi64EEEEEENS_10bfloat16_tEfNS_4arch4Sm80ELb0ELb0ELb1ELb1ELb0ELb0ELb0ELb0ELi2ELi4ELi4ELi4ELb0EEENS1_24CollectiveEpilogueBwdGQAISA_fSD_Li256ELb1ELb0EEENS1_19SingleTileSchedulerILb1ELb0ELb0ELi128EEEEEEEEEvNT_6ParamsE$_ZN4cute3eso3ESOILb0ELb0EJNS_6LayoutINS_5tupleIJNS3_IJNS3_IJNS_1CILi8EEENS4_ILi1EEEEEES6_EEENS3_IJNS3_IJS6_S6_EEENS4_ILi2EEEEEEEEENS3_IJNS3_IJNS3_IJS6_NS4_ILi0EEEEEESD_EEENS3_IJNS3_IJSD_SD_EEEiEEEEEEEENS_10ViewEngineINS_8smem_ptrIPN7cutlass10bfloat16_tEEEEEEEC2ERKSJ_RKSQ_) ;  /* 0xfffa49d000007944 */ /* 0x026fea0003c3ffff */
[----:B-1----:R1:W5:Y:S04]  /*61280*/  LDL R8, [R1+0x1410] ;  /* 0x0014100001087983 */ /* 0x0023680000100800 */
[----:B------:R1:W5:Y:S01]  /*61290*/  LDL.64 R4, [R1+0x1418] ;  /* 0x0014180001047983 */ /* 0x0003620000100a00 */
[----:B------:R-:W-:-:S03]  /*612a0*/  MOV R6, 0x612c0 ;  /* 0x000612c000067802 */ /* 0x000fc60000000f00 */
[----:B-1---5:R-:W-:Y:S05]  /*612b0*/  CALL.REL.NOINC `($_ZN7cutlass13device_kernelIN5flash19enable_sm80_to_sm89INS1_16FlashAttnBwdSm80INS1_25CollectiveMainloopBwdSm80ILi2ELi2EN4cute5tupleIJNS5_1CILi128EEES8_NS7_ILi64EEEEEENS_10bfloat16_tEfNS_4arch4Sm80ELb0ELb0ELb1ELb1ELb0ELb0ELb0ELb0ELi2ELi4ELi4ELi4ELb0EEENS1_24CollectiveEpilogueBwdGQAISA_fSD_Li256ELb1ELb0EEENS1_19SingleTileSchedulerILb1ELb0ELb0ELi128EEEEEEEEEvNT_6ParamsE$_ZN4cute3eso3ESOILb1ELb0EJNS_6LayoutINS_5tupleIJNS3_IJNS3_IJNS_1CILi4EEENS4_ILi2EEEEEENS4_ILi1EEEEEES6_EEENS3_IJNS3_IJNS3_IJS8_NS4_ILi32EEEEEENS4_ILi0EEEEEENS4_ILi64EEEEEEEENS_10ViewEngineIPN7cutlass10bfloat16_tEEEEEC2ERKSH_RKSM_) ;  /* 0xfffa78a000007944 */ /* 0x022fea0003c3ffff */
[----:B------:R2:W5:Y:S01]  /*612c0*/  LDL.64 R16, [R1+0x1410] ;  /* 0x0014100001107983 */ /* 0x0005620000100a00 */
[----:B------:R-:W-:Y:S02]  /*612d0*/  MOV R3, R8 ;  /* 0x0000000800037202 */ /* 0x000fe40000000f00 */
[----:B------:R-:W-:Y:S02]  /*612e0*/  MOV R6, 0x61300 ;  /* 0x0006130000067802 */ /* 0x000fe40000000f00 */
[----:B-12--5:R-:W-:Y:S05]  /*612f0*/  CALL.REL.NOINC `($_ZN7cutlass13device_kernelIN5flash19enable_sm80_to_sm89INS1_16FlashAttnBwdSm80INS1_25CollectiveMainloopBwdSm80ILi2ELi2EN4cute5tupleIJNS5_1CILi128EEES8_NS7_ILi64EEEEEENS_10bfloat16_tEfNS_4arch4Sm80ELb0ELb0ELb1ELb1ELb0ELb0ELb0ELb0ELi2ELi4ELi4ELi4ELb0EEENS1_24CollectiveEpilogueBwdGQAISA_fSD_Li256ELb1ELb0EEENS1_19SingleTileSchedulerILb1ELb0ELb0ELi128EEEEEEEEEvNT_6ParamsE$_ZZN4cute5sliceINS_5tupleIJNS1_IJNS_10UnderscoreENS_1CILi0EEEEEENS1_IJS4_S2_EEEEEENS1_IJNS1_IJNS1_IJNS3_ILi1EEES4_EEES4_EEENS1_IJNS1_IJS4_S4_EEEiEEEEEEEEDaRKT_RKT0_ENKUlRKT_RKT0_E_clIS6_SC_EEDaSM_SP_) ;  /* 0xfffab26000007944 */ /* 0x026fea0003c3ffff */
[----:B------:R-:W-:Y:S02]  /*61300*/  MOV R8, 0x61320 ;  /* 0x0006132000087802 */ /* 0x000fe40000000f00 */
[----:B-1----:R-:W-:Y:S05]  /*61310*/  CALL.REL.NOINC `($_ZN7cutlass13device_kernelIN5flash19enable_sm80_to_sm89INS1_16FlashAttnBwdSm80INS1_25CollectiveMainloopBwdSm80ILi2ELi2EN4cute5tupleIJNS5_1CILi128EEES8_NS7_ILi64EEEEEENS_10bfloat16_tEfNS_4arch4Sm80ELb0ELb0ELb1ELb1ELb0ELb0ELb0ELb0ELi2ELi4ELi4ELi4ELb0EEENS1_24CollectiveEpilogueBwdGQAISA_fSD_Li256ELb1ELb0EEENS1_19SingleTileSchedulerILb1ELb0ELb0ELi128EEEEEEEEEvNT_6ParamsE$_ZZN4cute12filter_tupleINS_5tupleIJNS1_IJNS_10UnderscoreENS_1CILi0EEEEEENS1_IJS4_S2_EEEEEENS1_IJNS1_IJNS1_IJNS3_ILi1EEES4_EEES4_EEENS1_IJNS1_IJS4_S4_EEEiEEEEEEZNS_5sliceIS7_SD_EEDaRKT_RKT0_EUlRKT_RKT0_E_EEDaSH_SK_OT1_ENKUlDpSN_E_clIJNS1_IJS9_EEENS1_IJiEEEEEEDaSU_) ;  /* 0xfffa9c2000007944 */ /* 0x002fea0003c3ffff */
[----:B------:R-:W-:Y:S02]  /*61320*/  MOV R6, 0x61340 ;  /* 0x0006134000067802 */ /* 0x000fe40000000f00 */
[----:B-1---5:R-:W-:Y:S05]  /*61330*/  CALL.REL.NOINC `($_ZN7cutlass13device_kernelIN5flash19enable_sm80_to_sm89INS1_16FlashAttnBwdSm80INS1_25CollectiveMainloopBwdSm80ILi2ELi2EN4cute5tupleIJNS5_1CILi128EEES8_NS7_ILi64EEEEEENS_10bfloat16_tEfNS_4arch4Sm80ELb0ELb0ELb1ELb1ELb0ELb0ELb0ELb0ELi2ELi4ELi4ELi4ELb0EEENS1_24CollectiveEpilogueBwdGQAISA_fSD_Li256ELb1ELb0EEENS1_19SingleTileSchedulerILb1ELb0ELb0ELi128EEEEEEEEEvNT_6ParamsE$_ZN4cute5tupleIJNS0_IJNS0_IJNS_1CILi8EEENS1_ILi1EEEEEENS1_ILi2EEEEEENS0_IJNS0_IJS3_NS1_ILi0EEEEEEiEEEEEC2ERKS6_RKS9_) ;  /* 0xfffa92a000007944 */ /* 0x022fea0003c3ffff */
[----:B-1----:R1:W5:Y:S01]  /*61340*/  LDL R3, [R1+0x1410] ;  /* 0x0014100001037983 */ /* 0x0023620000100800 */
[----:B------:R-:W-:-:S03]  /*61350*/  MOV R6, 0x61370 ;  /* 0x0006137000067802 */ /* 0x000fc60000000f00 */
        /* <DEDUP_REMOVED lines=8> */
[----:B------:R-:W-:-:S02]  /*613e0*/  MOV R6, R7 ;  /* 0x0000000700067202 */ /* 0x000fc40000000f00 */
[----:B------:R-:W-:Y:S01]  /*613f0*/  MOV R4, 0x61420 ;  /* 0x0006142000047802 */ /* 0x000fe20000000f00 */
[----:B--2---:R1:W-:Y:S04]  /*61400*/  STL.64 [R1+0x1448], R2 ;  /* 0x0014480201007387 */ /* 0x0043e80000100a00 */
[----:B-1----:R-:W-:Y:S05]  /*61410*/  CALL.REL.NOINC `($_ZN7cutlass13device_kernelIN5flash19enable_sm80_to_sm89INS1_16FlashAttnBwdSm80INS1_25CollectiveMainloopBwdSm80ILi2ELi2EN4cute5tupleIJNS5_1CILi128EEES8_NS7_ILi64EEEEEENS_10bfloat16_tEfNS_4arch4Sm80ELb0ELb0ELb1ELb1ELb0ELb0ELb0ELb0ELi2ELi4ELi4ELi4ELb0EEENS1_24CollectiveEpilogueBwdGQAISA_fSD_Li256ELb1ELb0EEENS1_19SingleTileSchedulerILb1ELb0ELb0ELi128EEEEEEEEEvNT_6ParamsE$_ZN4cute3eso3ESOILb0ELb0EJNS_6LayoutINS_5tupleIJNS3_IJNS_1CILi8EEENS4_ILi1EEEEEENS4_ILi2EEEEEENS3_IJNS3_IJS6_NS4_ILi0EEEEEEiEEEEENS_10ViewEngineINS_8smem_ptrIPN7cutlass10bfloat16_tEEEEEEEC2ERKSD_RKSK_) ;  /* 0xfffa4e4000007944 */ /* 0x002fea0003c3ffff */
[----:B------:R2:W5:Y:S04]  /*61420*/  LDL R14, [R1+0x1410] ;  /* 0x00141000010e7983 */ /* 0x0005680000100800 */
[----:B------:R2:W5:Y:S01]  /*61430*/  LDL.64 R76, [R1+0x1418] ;  /* 0x00141800014c7983 */ /* 0x0005620000100a00 */
[----:B------:R-:W-:Y:S01]  /*61440*/  IMAD.MOV.U32 R2, RZ, RZ, R64 ;  /* 0x000000ffff027224 */ /* 0x000fe200078e0040 */
[----:B-1----:R-:W-:Y:S02]  /*61450*/  MOV R3, RZ ;  /* 0x000000ff00037202 */ /* 0x002fe40000000f00 */
[----:B------:R-:W-:Y:S02]  /*61460*/  MOV R10, 0x61480 ;  /* 0x00061480000a7802 */ /* 0x000fe40000000f00 */
[----:B--2--5:R-:W-:Y:S05]  /*61470*/  CALL.REL.NOINC `($_ZN7cutlass13device_kernelIN5flash19enable_sm80_to_sm89INS1_16FlashAttnBwdSm80INS1_25CollectiveMainloopBwdSm80ILi2ELi2EN4cute5tupleIJNS5_1CILi128EEES8_NS7_ILi64EEEEEENS_10bfloat16_tEfNS_4arch4Sm80ELb0ELb0ELb1ELb1ELb0ELb0ELb0ELb0ELi2ELi4ELi4ELi4ELb0EEENS1_24CollectiveEpilogueBwdGQAISA_fSD_Li256ELb1ELb0EEENS1_19SingleTileSchedulerILb1ELb0ELb0ELi128EEEEEEEEEvNT_6ParamsE$_ZN4cute3eso3ESOILb1ELb0EJNS_10UnderscoreEiEEC2ERKS2_RKi) ;  /* 0xfffa5d2000007944 */ /* 0x024fea0003c3ffff */
        /* <DEDUP_REMOVED lines=16> */
[----:B------:R-:W-:-:S02]  /*61580*/  MOV R3, RZ ;  /* 0x000000ff00037202 */ /* 0x000fc40000000f00 */
[----:B------:R-:W-:Y:S02]  /*61590*/  MOV R10, 0x615b0 ;  /* 0x000615b0000a7802 */ /* 0x000fe40000000f00 */
[----:B--2--5:R-:W-:Y:S05]  /*615a0*/  CALL.REL.NOINC `($_ZN7cutlass13device_kernelIN5flash19enable_sm80_to_sm89INS1_16FlashAttnBwdSm80INS1_25CollectiveMainloopBwdSm80ILi2ELi2EN4cute5tupleIJNS5_1CILi128EEES8_NS7_ILi64EEEEEENS_10bfloat16_tEfNS_4arch4Sm80ELb0ELb0ELb1ELb1ELb0ELb0ELb0ELb0ELi2ELi4ELi4ELi4ELb0EEENS1_24CollectiveEpilogueBwdGQAISA_fSD_Li256ELb1ELb0EEENS1_19SingleTileSchedulerILb1ELb0ELb0ELi128EEEEEEEEEvNT_6ParamsE$_ZN4cute3eso3ESOILb1ELb0EJNS_10UnderscoreEiEEC2ERKS2_RKi) ;  /* 0xfffa5bf000007944 */ /* 0x024fea0003c3ffff */
[----:B-1----:R-:W2:Y:S01]  /*615b0*/  LDL R3, [R1+0x1410] ;  /* 0x0014100001037983 */ /* 0x002ea20000100800 */
[----:B------:R-:W-:Y:S02]  /*615c0*/  MOV R6, 0x615f0 ;  /* 0x000615f000067802 */ /* 0x000fe40000000f00 */
[----:B--2---:R-:W-:Y:S02]  /*615d0*/  SHF.L.U32 R3, R3, 0x6, RZ ;  /* 0x0000000603037819 */ /* 0x004fe400000006ff */
[----:B------:R-:W-:Y:S05]  /*615e0*/  CALL.REL.NOINC `($_ZN7cutlass13device_kernelIN5flash19enable_sm80_to_sm89INS1_16FlashAttnBwdSm80INS1_25CollectiveMainloopBwdSm80ILi2ELi2EN4cute5tupleIJNS5_1CILi128EEES8_NS7_ILi64EEEEEENS_10bfloat16_tEfNS_4arch4Sm80ELb0ELb0ELb1ELb1ELb0ELb0ELb0ELb0ELi2ELi4ELi4ELi4ELb0EEENS1_24CollectiveEpilogueBwdGQAISA_fSD_Li256ELb1ELb0EEENS1_19SingleTileSchedulerILb1ELb0ELb0ELi128EEEEEEEEEvNT_6ParamsE$_ZN4cute3eso3ESOILb1ELb0EJNS_6LayoutINS_5tupleIJNS3_IJNS3_IJNS_1CILi4EEENS4_ILi2EEEEEENS4_ILi1EEEEEEEEENS3_IJNS3_IJNS3_IJS8_NS4_ILi32EEEEEENS4_ILi0EEEEEEEEEEEiEEC2ERKSG_RKi) ;  /* 0xfffa74f000007944 */ /* 0x000fea0003c3ffff */
[----:B-1----:R-:W2:Y:S01]  /*615f0*/  LDL R3, [R1+0x1410] ;  /* 0x0014100001037983 */ /* 0x002ea20000100800 */
        /* <DEDUP_REMOVED lines=20> */
[----:B--2--5:R-:W-:Y:S05]  /*61740*/  CALL.REL.NOINC `($_ZN7cutlass13device_kernelIN5flash19enable_sm80_to_sm89INS1_16FlashAttnBwdSm80INS1_25CollectiveMainloopBwdSm80ILi2ELi2EN4cute5tupleIJNS5_1CILi128EEES8_NS7_ILi64EEEEEENS_10bfloat16_tEfNS_4arch4Sm80ELb0ELb0ELb1ELb1ELb0ELb0ELb0ELb0ELi2ELi4ELi4ELi4ELb0EEENS1_24CollectiveEpilogueBwdGQAISA_fSD_Li256ELb1ELb0EEENS1_19SingleTileSchedulerILb1ELb0ELb0ELi128EEEEEEEEEvNT_6ParamsE$_ZN4cute3eso3ESOILb1ELb0EJNS_6LayoutINS_5tupleIJNS3_IJNS3_IJNS_1CILi2EEES5_EEENS4_ILi1EEEEEEEEENS3_IJNS3_IJNS3_IJS7_NS4_ILi16EEEEEENS4_ILi0EEEEEEEEEEENS_10ViewEngineIPjEEEEC2ERKSF_RKSI_) ;  /* 0xfffa72f000007944 */ /* 0x024fea0003c3ffff */
[----:B------:R2:W5:Y:S01]  /*61750*/  LDL.64 R8, [R1+0x1410] ;  /* 0x0014100001087983 */ /* 0x0005620000100a00 */
[----:B------:R-:W-:-:S02]  /*61760*/  MOV R4, R5 ;  /* 0x0000000500047202 */ /* 0x000fc40000000f00 */
[----:B-1----:R-:W-:Y:S02]  /*61770*/  MOV R2, 0x61790 ;  /* 0x0006179000027802 */ /* 0x002fe40000000f00 */
[----:B--2--5:R-:W-:Y:S05]  /*61780*/  CALL.REL.NOINC `($_ZN7cutlass13device_kernelIN5flash19enable_sm80_to_sm89INS1_16FlashAttnBwdSm80INS1_25CollectiveMainloopBwdSm80ILi2ELi2EN4cute5tupleIJNS5_1CILi128EEES8_NS7_ILi64EEEEEENS_10bfloat16_tEfNS_4arch4Sm80ELb0ELb0ELb1ELb1ELb0ELb0ELb0ELb0ELi2ELi4ELi4ELi4ELb0EEENS1_24CollectiveEpilogueBwdGQAISA_fSD_Li256ELb1ELb0EEENS1_19SingleTileSchedulerILb1ELb0ELb0ELi128EEEEEEEEEvNT_6ParamsE$_ZN73_INTERNAL_24fd9406_37_flash_bwd_hdim64_bf16_softcap_sm80_cu_3fbc093a_291824__cvta_generic_to_sharedEPKv) ;  /* 0xfffa972000007944 */ /* 0x024fea0003c3ffff */
        /* <DEDUP_REMOVED lines=58> */
[----:B------:R-:W1:Y:S04]  /*61b30*/  LDSM.16.MT88.4 R4, [R4] ;  /* 0x000000000404783b */ /* 0x000e680000004200 */
[----:B-1----:R1:W-:Y:S04]  /*61b40*/  ST.E [R8.64], R4 ;  /* 0x0000000408007985 */ /* 0x0023e8000c101904 */
[----:B------:R1:W-:Y:S04]  /*61b50*/  ST.E [R8.64+0x4], R5 ;  /* 0x0000040508007985 */ /* 0x0003e8000c101904 */
[----:B------:R1:W-:Y:S04]  /*61b60*/  ST.E [R8.64+0x40], R6 ;  /* 0x0000400608007985 */ /* 0x0003e8000c101904 */
[----:B------:R1:W-:Y:S02]  /*61b70*/  ST.E [R8.64+0x44], R7 ;  /* 0x0000440708007985 */ /* 0x0003e4000c101904 */
.L_x_1398:
[----:B------:R-:W-:-:S13]  /*61b80*/  ISETP.NE.AND P0, PT, R63, 0x7, PT ;  /* 0x000000073f00780c */ /* 0x000fda0003f05270 */
[----:B-1----:R-:W-:Y:S05]  /*61b90*/  @!P0 BRA `(.L_x_1395) ;  /* 0x00001b6000008947 */ /* 0x002fea0003800000 */
[----:B------:R-:W-:Y:S01]  /*61ba0*/  IADD3 R14, R63, 0x1, RZ ;  /* 0x000000013f0e7810 */ /* 0x000fe20007ffe0ff */
[----:B------:R-:W-:Y:S01]  /*61bb0*/  IMAD.MOV.U32 R2, RZ, RZ, R64 ;  /* 0x000000ffff027224 */ /* 0x000fe200078e0040 */
[----:B-1----:R-:W-:-:S03]  /*61bc0*/  MOV R8, 0x61bf0 ;  /* 0x00061bf000087802 */ /* 0x002fc60000000f00 */
[----:B------:R-:W-:Y:S02]  /*61bd0*/  IMAD.MOV.U32 R3, RZ, RZ, R14 ;  /* 0x000000ffff037224 */ /* 0x000fe400078e000e */
[----:B------:R-:W-:Y:S05]  /*61be0*/  CALL.REL.NOINC `($_ZN7cutlass13device_kernelIN5flash19enable_sm80_to_sm89INS1_16FlashAttnBwdSm80INS1_25CollectiveMainloopBwdSm80ILi2ELi2EN4cute5tupleIJNS5_1CILi128EEES8_NS7_ILi64EEEEEENS_10bfloat16_tEfNS_4arch4Sm80ELb0ELb0ELb1ELb1ELb0ELb0ELb0ELb0ELi2ELi4ELi4ELi4ELb0EEENS1_24CollectiveEpilogueBwdGQAISA_fSD_Li256ELb1ELb0EEENS1_19SingleTileSchedulerILb1ELb0ELb0ELi128EEEEEEEEEvNT_6ParamsE$_ZN4cute3eso3ESOILb1ELb0EJNS_10UnderscoreES2_iEEC2ERKS2_S5_RKi) ;  /* 0xfffa557000007944 */ /* 0x000fea0003c3ffff */
        /* <DEDUP_REMOVED lines=16> */
[----:B------:R-:W-:Y:S05]  /*61cf0*/  CALL.REL.NOINC `($_ZN7cutlass13device_kernelIN5flash19enable_sm80_to_sm89INS1_16FlashAttnBwdSm80INS1_25CollectiveMainloopBwdSm80ILi2ELi2EN4cute5tupleIJNS5_1CILi128EEES8_NS7_ILi64EEEEEENS_10bfloat16_tEfNS_4arch4Sm80ELb0ELb0ELb1ELb1ELb0ELb0ELb0ELb0ELi2ELi4ELi4ELi4ELb0EEENS1_24CollectiveEpilogueBwdGQAISA_fSD_Li256ELb1ELb0EEENS1_19SingleTileSchedulerILb1ELb0ELb0ELi128EEEEEEEEEvNT_6ParamsE$_ZN4cute3eso3ESOILb1ELb0EJNS_6LayoutINS_5tupleIJNS3_IJNS_1CILi8EEENS4_ILi1EEEEEENS4_ILi2EEEEEENS3_IJNS3_IJS6_NS4_ILi0EEEEEENS4_ILi4096EEEEEEEEiEEC2ERKSE_RKi) ;  /* 0xfffa803000007944 */ /* 0x000fea0003c3ffff */
        /* <DEDUP_REMOVED lines=8> */
[----:B-1---5:R-:W-:Y:S05]  /*61d80*/  CALL.REL.NOINC `($_ZN7cutlass13device_kernelIN5flash19enable_sm80_to_sm89INS1_16FlashAttnBwdSm80INS1_25CollectiveMainloopBwdSm80ILi2ELi2EN4cute5tupleIJNS5_1CILi128EEES8_NS7_ILi64EEEEEENS_10bfloat16_tEfNS_4arch4Sm80ELb0ELb0ELb1ELb1ELb0ELb0ELb0ELb0ELi2ELi4ELi4ELi4ELb0EEENS1_24CollectiveEpilogueBwdGQAISA_fSD_Li256ELb1ELb0EEENS1_19SingleTileSchedulerILb1ELb0ELb0ELi128EEEEEEEEEvNT_6ParamsE$_ZN4cute3eso3ESOILb1ELb0EJNS_6LayoutINS_5tupleIJNS3_IJNS_1CILi8EEENS4_ILi1EEEEEENS4_ILi2EEEEEENS3_IJNS3_IJS6_NS4_ILi0EEEEEENS4_ILi4096EEEEEEEENS_10ViewEngineINS_8smem_ptrIPN7cutlass10bfloat16_tEEEEEEEC2ERKSE_RKSL_) ;  /* 0xfffa7f6000007944 */ /* 0x022fea0003c3ffff */
[----:B-1----:R1:W5:Y:S01]  /*61d90*/  LDL.64 R4, [R1+0x1410] ;  /* 0x0014100001047983 */ /* 0x0023620000100a00 */
[----:B------:R-:W-:Y:S01]  /*61da0*/  IMAD.MOV.U32 R2, RZ, RZ, R55 ;  /* 0x000000ffff027224 */ /* 0x000fe200078e0037 */
[----:B------:R-:W-:-:S02]  /*61db0*/  MOV R3, R14 ;  /* 0x0000000e00037202 */ /* 0x000fc40000000f00 */
[----:B------:R-:W-:Y:S02]  /*61dc0*/  MOV R8, 0x61de0 ;  /* 0x00061de000087802 */ /* 0x000fe40000000f00 */
[----:B-1---5:R-:W-:Y:S05]  /*61dd0*/  CALL.REL.NOINC `($_ZN7cutlass13device_kernelIN5flash19enable_sm80_to_sm89INS1_16FlashAttnBwdSm80INS1_25CollectiveMainloopBwdSm80ILi2ELi2EN4cute5tupleIJNS5_1CILi128EEES8_NS7_ILi64EEEEEENS_10bfloat16_tEfNS_4arch4Sm80ELb0ELb0ELb1ELb1ELb0ELb0ELb0ELb0ELi2ELi4ELi4ELi4ELb0EEENS1_24CollectiveEpilogueBwdGQAISA_fSD_Li256ELb1ELb0EEENS1_19SingleTileSchedulerILb1ELb0ELb0ELi128EEEEEEEEEvNT_6ParamsE$_ZN4cute3eso3ESOILb1ELb0EJNS_10UnderscoreES2_iEEC2ERKS2_S5_RKi) ;  /* 0xfffa538000007944 */ /* 0x022fea0003c3ffff */
        /* <DEDUP_REMOVED lines=9> */
[----:B------:R-:W-:Y:S05]  /*61e70*/  CALL.REL.NOINC `($_ZN7cutlass13device_kernelIN5flash19enable_sm80_to_sm89INS1_16FlashAttnBwdSm80INS1_25CollectiveMainloopBwdSm80ILi2ELi2EN4cute5tupleIJNS5_1CILi128EEES8_NS7_ILi64EEEEEENS_10bfloat16_tEfNS_4arch4Sm80ELb0ELb0ELb1ELb1ELb0ELb0ELb0ELb0ELi2ELi4ELi4ELi4ELb0EEENS1_24CollectiveEpilogueBwdGQAISA_fSD_Li256ELb1ELb0EEENS1_19SingleTileSchedulerILb1ELb0ELb0ELi128EEEEEEEEEvNT_6ParamsE$_ZN4cute3eso3ESOILb1ELb0EJNS_6LayoutINS_5tupleIJNS3_IJNS_1CILi8EEENS4_ILi1EEEEEENS4_ILi2EEEEEENS3_IJNS3_IJS6_NS4_ILi0EEEEEES5_EEEEEiEEC2ERKSD_RKi) ;  /* 0xfffa806000007944 */ /* 0x000fea0003c3ffff */
[----:B-1----:R-:W2:Y:S01]  /*61e80*/  LDL R3, [R1+0x1380] ;  /* 0x0013800001037983 */ /* 0x002ea20000100800 */
[----:B------:R-:W-:Y:S01]  /*61e90*/  MOV R8, 0x61ed0 ;  /* 0x00061ed000087802 */ /* 0x000fe20000000f00 */
[----:B--2---:R-:W-:-:S05]  /*61ea0*/  IMAD.WIDE R6, R3, 0x2, R70 ;  /* 0x0000000203067825 */ /* 0x004fca00078e0246 */
[----:B------:R-:W-:Y:S02]  /*61eb0*/  MOV R9, R7 ;  /* 0x0000000700097202 */ /* 0x000fe40000000f00 */
[----:B------:R-:W-:Y:S05]  /*61ec0*/  CALL.REL.NOINC `($_ZN7cutlass13device_kernelIN5flash19enable_sm80_to_sm89INS1_16FlashAttnBwdSm80INS1_25CollectiveMainloopBwdSm80ILi2ELi2EN4cute5tupleIJNS5_1CILi128EEES8_NS7_ILi64EEEEEENS_10bfloat16_tEfNS_4arch4Sm80ELb0ELb0ELb1ELb1ELb0ELb0ELb0ELb0ELi2ELi4ELi4ELi4ELb0EEENS1_24CollectiveEpilogueBwdGQAISA_fSD_Li256ELb1ELb0EEENS1_19SingleTileSchedulerILb1ELb0ELb0ELi128EEEEEEEEEvNT_6ParamsE$_ZN4cute3eso3ESOILb1ELb0EJNS_6LayoutINS_5tupleIJNS3_IJNS_1CILi8EEENS4_ILi1EEEEEENS4_ILi2EEEEEENS3_IJNS3_IJS6_NS4_ILi0EEEEEES5_EEEEENS_10ViewEngineIPN7cutlass10bfloat16_tEEEEEC2ERKSD_RKSI_) ;  /* 0xfffa7fb000007944 */ /* 0x000fea0003c3ffff */
        /* <DEDUP_REMOVED lines=149> */
[----:B------:R2:W5:Y:S04]  /*62820*/  LDL R5, [R1+0x1380] ;  /* 0x0013800001057983 */ /* 0x0005680000100800 */
[----:B-1----:R2:W5:Y:S01]  /*62830*/  LD.E R3, [R72.64] ;  /* 0x0000000448037980 */ /* 0x002562000c101900 */
[----:B------:R-:W-:-:S03]  /*62840*/  MOV R4, 0x62860 ;  /* 0x0006286000047802 */ /* 0x000fc60000000f00 */
[----:B--2--5:R-:W-:Y:S05]  /*62850*/  CALL.REL.NOINC `($_ZN7cutlass13device_kernelIN5flash19enable_sm80_to_sm89INS1_16FlashAttnBwdSm80INS1_25CollectiveMainloopBwdSm80ILi2ELi2EN4cute5tupleIJNS5_1CILi128EEES8_NS7_ILi64EEEEEENS_10bfloat16_tEfNS_4arch4Sm80ELb0ELb0ELb1ELb1ELb0ELb0ELb0ELb0ELi2ELi4ELi4ELi4ELb0EEENS1_24CollectiveEpilogueBwdGQAISA_fSD_Li256ELb1ELb0EEENS1_19SingleTileSchedulerILb1ELb0ELb0ELi128EEEEEEEEEvNT_6ParamsE$_ZZN4cute5sliceINS_5tupleIJNS_10UnderscoreES2_iEEENS1_IJNS1_IJNS_1CILi1EEENS4_ILi0EEEEEEiNS4_ILi1024EEEEEEEEDaRKT_RKT0_ENKUlRKT_RKT0_E_clIS2_iEEDaSI_SL_) ;  /* 0xfffa9f4000007944 */ /* 0x024fea0003c3ffff */
[----:B------:R-:W-:Y:S02]  /*62860*/  MOV R4, 0x62880 ;  /* 0x0006288000047802 */ /* 0x000fe40000000f00 */
[----:B-1---5:R-:W-:Y:S05]  /*62870*/  CALL.REL.NOINC `($_ZN7cutlass13device_kernelIN5flash19enable_sm80_to_sm89INS1_16FlashAttnBwdSm80INS1_25CollectiveMainloopBwdSm80ILi2ELi2EN4cute5tupleIJNS5_1CILi128EEES8_NS7_ILi64EEEEEENS_10bfloat16_tEfNS_4arch4Sm80ELb0ELb0ELb1ELb1ELb0ELb0ELb0ELb0ELi2ELi4ELi4ELi4ELb0EEENS1_24CollectiveEpilogueBwdGQAISA_fSD_Li256ELb1ELb0EEENS1_19SingleTileSchedulerILb1ELb0ELb0ELi128EEEEEEEEEvNT_6ParamsE$_ZZN4cute12filter_tupleINS_5tupleIJNS_10UnderscoreES2_iEEENS1_IJNS1_IJNS_1CILi1EEENS4_ILi0EEEEEEiNS4_ILi1024EEEEEEZNS_5sliceIS3_S9_EEDaRKT_RKT0_EUlRKT_RKT0_E_EEDaSD_SG_OT1_ENKUlDpSJ_E_clIJNS1_IJS7_EEENS1_IJiEEENS1_IJEEEEEEDaSQ_) ;  /* 0xfffa8b8000007944 */ /* 0x022fea0003c3ffff */
[----:B------:R-:W-:Y:S02]  /*62880*/  MOV R6, 0x628a0 ;  /* 0x000628a000067802 */ /* 0x000fe40000000f00 */
[----:B-1---5:R-:W-:Y:S05]  /*62890*/  CALL.REL.NOINC `($_ZN7cutlass13device_kernelIN5flash19enable_sm80_to_sm89INS1_16FlashAttnBwdSm80INS1_25CollectiveMainloopBwdSm80ILi2ELi2EN4cute5tupleIJNS5_1CILi128EEES8_NS7_ILi64EEEEEENS_10bfloat16_tEfNS_4arch4Sm80ELb0ELb0ELb1ELb1ELb0ELb0ELb0ELb0ELi2ELi4ELi4ELi4ELb0EEENS1_24CollectiveEpilogueBwdGQAISA_fSD_Li256ELb1ELb0EEENS1_19SingleTileSchedulerILb1ELb0ELb0ELi128EEEEEEEEEvNT_6ParamsE$_ZN4cute5tupleIJNS0_IJNS0_IJNS_1CILi8EEENS1_ILi1EEEEEENS1_ILi2EEEEEENS0_IJNS0_IJS3_NS1_ILi0EEEEEEiEEEEEC2ERKS6_RKS9_) ;  /* 0xfffa7d4000007944 */ /* 0x022fea0003c3ffff */
[----:B------:R2:W5:Y:S01]  /*628a0*/  LDL R6, [R1+0x1410] ;  /* 0x0014100001067983 */ /* 0x0005620000100800 */
[----:B------:R-:W-:Y:S01]  /*628b0*/  IMAD.SHL.U32 R8, R5, 0x400, RZ ;  /* 0x0000040005087824 */ /* 0x000fe200078e00ff */
[----:B-1----:R-:W-:-:S02]  /*628c0*/  MOV R2, R55 ;  /* 0x0000003700027202 */ /* 0x002fc40000000f00 */
[----:B------:R-:W-:Y:S02]  /*628d0*/  MOV R4, 0x62900 ;  /* 0x0006290000047802 */ /* 0x000fe40000000f00 */
[----:B------:R2:W-:Y:S04]  /*628e0*/  STL [R1+0x1420], R8 ;  /* 0x0014200801007387 */ /* 0x0005e80000100800 */
[----:B--2--5:R-:W-:Y:S05]  /*628f0*/  CALL.REL.NOINC `($_ZN7cutlass13device_kernelIN5flash19enable_sm80_to_sm89INS1_16FlashAttnBwdSm80INS1_25CollectiveMainloopBwdSm80ILi2ELi2EN4cute5tupleIJNS5_1CILi128EEES8_NS7_ILi64EEEEEENS_10bfloat16_tEfNS_4arch4Sm80ELb0ELb0ELb1ELb1ELb0ELb0ELb0ELb0ELi2ELi4ELi4ELi4ELb0EEENS1_24CollectiveEpilogueBwdGQAISA_fSD_Li256ELb1ELb0EEENS1_19SingleTileSchedulerILb1ELb0ELb0ELi128EEEEEEEEEvNT_6ParamsE$_ZN4cute3eso3ESOILb0ELb0EJNS_6LayoutINS_5tupleIJNS3_IJNS_1CILi8EEENS4_ILi1EEEEEENS4_ILi2EEEEEENS3_IJNS3_IJS6_NS4_ILi0EEEEEEiEEEEEiEEC2ERKSD_RKi) ;  /* 0xfffa39d000007944 */ /* 0x024fea0003c3ffff */
[----:B-1----:R-:W2:Y:S04]  /*62900*/  LD.E.64 R2, [R72.64+0x8] ;  /* 0x0000080448027980 */ /* 0x002ea8000c101b00 */
[----:B------:R-:W2:Y:S01]  /*62910*/  LDL.64 R4, [R1+0x1380] ;  /* 0x0013800001047983 */ /* 0x000ea20000100a00 */
        /* <DEDUP_REMOVED lines=8> */
[----:B-1----:R-:W-:Y:S05]  /*629a0*/  CALL.REL.NOINC `($_ZN7cutlass13device_kernelIN5flash19enable_sm80_to_sm89INS1_16FlashAttnBwdSm80INS1_25CollectiveMainloopBwdSm80ILi2ELi2EN4cute5tupleIJNS5_1CILi128EEES8_NS7_ILi64EEEEEENS_10bfloat16_tEfNS_4arch4Sm80ELb0ELb0ELb1ELb1ELb0ELb0ELb0ELb0ELi2ELi4ELi4ELi4ELb0EEENS1_24CollectiveEpilogueBwdGQAISA_fSD_Li256ELb1ELb0EEENS1_19SingleTileSchedulerILb1ELb0ELb0ELi128EEEEEEEEEvNT_6ParamsE$_ZN4cute3eso3ESOILb0ELb0EJNS_6LayoutINS_5tupleIJNS3_IJNS_1CILi8EEENS4_ILi1EEEEEENS4_ILi2EEEEEENS3_IJNS3_IJS6_NS4_ILi0EEEEEEiEEEEENS_10ViewEngineINS_8smem_ptrIPN7cutlass10bfloat16_tEEEEEEEC2ERKSD_RKSK_) ;  /* 0xfffa38b000007944 */ /* 0x002fea0003c3ffff */
[----:B------:R2:W5:Y:S04]  /*629b0*/  LDL R15, [R1+0x1410] ;  /* 0x00141000010f7983 */ /* 0x0005680000100800 */
[----:B------:R2:W5:Y:S01]  /*629c0*/  LDL.64 R12, [R1+0x1418] ;  /* 0x00141800010c7983 */ /* 0x0005620000100a00 */
[----:B-1----:R-:W-:Y:S01]  /*629d0*/  IMAD.MOV.U32 R3, RZ, RZ, R14 ;  /* 0x000000ffff037224 */ /* 0x002fe200078e000e */
[----:B------:R-:W-:Y:S02]  /*629e0*/  MOV R2, R55 ;  /* 0x0000003700027202 */ /* 0x000fe40000000f00 */
[----:B------:R-:W-:Y:S02]  /*629f0*/  MOV R8, 0x62a10 ;  /* 0x00062a1000087802 */ /* 0x000fe40000000f00 */
[----:B--2--5:R-:W-:Y:S05]  /*62a00*/  CALL.REL.NOINC `($_ZN7cutlass13device_kernelIN5flash19enable_sm80_to_sm89INS1_16FlashAttnBwdSm80INS1_25CollectiveMainloopBwdSm80ILi2ELi2EN4cute5tupleIJNS5_1CILi128EEES8_NS7_ILi64EEEEEENS_10bfloat16_tEfNS_4arch4Sm80ELb0ELb0ELb1ELb1ELb0ELb0ELb0ELb0ELi2ELi4ELi4ELi4ELb0EEENS1_24CollectiveEpilogueBwdGQAISA_fSD_Li256ELb1ELb0EEENS1_19SingleTileSchedulerILb1ELb0ELb0ELi128EEEEEEEEEvNT_6ParamsE$_ZN4cute3eso3ESOILb1ELb0EJNS_10UnderscoreES2_iEEC2ERKS2_S5_RKi) ;  /* 0xfffa475000007944 */ /* 0x024fea0003c3ffff */
[----:B-1----:R-:W2:Y:S01]  /*62a10*/  LDL R3, [R1+0x1380] ;  /* 0x0013800001037983 */ /* 0x002ea20000100800 */
[----:B------:R-:W-:Y:S01]  /*62a20*/  IMAD.MOV.U32 R2, RZ, RZ, R55 ;  /* 0x000000ffff027224 */ /* 0x000fe200078e0037 */
[----:B------:R-:W-:-:S02]  /*62a30*/  MOV R4, 0x62a60 ;  /* 0x00062a6000047802 */ /* 0x000fc40000000f00 */
[----:B--2---:R-:W-:Y:S02]  /*62a40*/  SHF.L.U32 R3, R3, 0x2, RZ ;  /* 0x0000000203037819 */ /* 0x004fe400000006ff */
[----:B------:R-:W-:Y:S05]  /*62a50*/  CALL.REL.NOINC `($_ZN7cutlass13device_kernelIN5flash19enable_sm80_to_sm89INS1_16FlashAttnBwdSm80INS1_25CollectiveMainloopBwdSm80ILi2ELi2EN4cute5tupleIJNS5_1CILi128EEES8_NS7_ILi64EEEEEENS_10bfloat16_tEfNS_4arch4Sm80ELb0ELb0ELb1ELb1ELb0ELb0ELb0ELb0ELi2ELi4ELi4ELi4ELb0EEENS1_24CollectiveEpilogueBwdGQAISA_fSD_Li256ELb1ELb0EEENS1_19SingleTileSchedulerILb1ELb0ELb0ELi128EEEEEEEEEvNT_6ParamsE$_ZN4cute3eso3ESOILb1ELb0EJNS_6LayoutINS_5tupleIJNS3_IJNS3_IJNS_1CILi4EEENS4_ILi2EEEEEENS4_ILi1EEEEEES6_EEENS3_IJNS3_IJNS3_IJS8_NS4_ILi32EEEEEENS4_ILi0EEEEEENS4_ILi64EEEEEEEEiEEC2ERKSH_RKi) ;  /* 0xfffa614000007944 */ /* 0x000fea0003c3ffff */
[----:B-1----:R-:W2:Y:S01]  /*62a60*/  LDL R3, [R1+0x1380] ;  /* 0x0013800001037983 */ /* 0x002ea20000100800 */
[----:B------:R-:W-:Y:S01]  /*62a70*/  MOV R6, 0x62aa0 ;  /* 0x00062aa000067802 */ /* 0x000fe20000000f00 */
[----:B--2---:R-:W-:-:S04]  /*62a80*/  IMAD.WIDE R10, R3, 0x2, R68 ;  /* 0x00000002030a7825 */ /* 0x004fc800078e0244 */
[----:B------:R-:W-:Y:S05]  /*62a90*/  CALL.REL.NOINC `($_ZN7cutlass13device_kernelIN5flash19enable_sm80_to_sm89INS1_16FlashAttnBwdSm80INS1_25CollectiveMainloopBwdSm80ILi2ELi2EN4cute5tupleIJNS5_1CILi128EEES8_NS7_ILi64EEEEEENS_10bfloat16_tEfNS_4arch4Sm80ELb0ELb0ELb1ELb1ELb0ELb0ELb0ELb0ELi2ELi4ELi4ELi4ELb0EEENS1_24CollectiveEpilogueBwdGQAISA_fSD_Li256ELb1ELb0EEENS1_19SingleTileSchedulerILb1ELb0ELb0ELi128EEEEEEEEEvNT_6ParamsE$_ZN4cute3eso3ESOILb1ELb0EJNS_6LayoutINS_5tupleIJNS3_IJNS3_IJNS_1CILi4EEENS4_ILi2EEEEEENS4_ILi1EEEEEES6_EEENS3_IJNS3_IJNS3_IJS8_NS4_ILi32EEEEEENS4_ILi0EEEEEENS4_ILi64EEEEEEEENS_10ViewEngineIPN7cutlass10bfloat16_tEEEEEC2ERKSH_RKSM_) ;  /* 0xfffa60c000007944 */ /* 0x000fea0003c3ffff */
        /* <DEDUP_REMOVED lines=197> */
[----:B-1----:R-:W-:Y:S05]  /*636f0*/  CALL.REL.NOINC `($_ZN7cutlass13device_kernelIN5flash19enable_sm80_to_sm89INS1_16FlashAttnBwdSm80INS1_25CollectiveMainloopBwdSm80ILi2ELi2EN4cute5tupleIJNS5_1CILi128EEES8_NS7_ILi64EEEEEENS_10bfloat16_tEfNS_4arch4Sm80ELb0ELb0ELb1ELb1ELb0ELb0ELb0ELb0ELi2ELi4ELi4ELi4ELb0EEENS1_24CollectiveEpilogueBwdGQAISA_fSD_Li256ELb1ELb0EEENS1_19SingleTileSchedulerILb1ELb0ELb0ELi128EEEEEEEEEvNT_6ParamsE$_ZZN5flash25CollectiveMainloopBwdSm80ILi2ELi2EN4cute5tupleIJNS1_1CILi128EEES4_NS3_ILi64EEEEEEN7cutlass10bfloat16_tEfNS7_4arch4Sm80ELb0ELb0ELb1ELb1ELb0ELb0ELb0ELb0ELi2ELi4ELi4ELi4ELb0EE3mmaINS_16FlashAttnBwdSm80ISB_NS_24CollectiveEpilogueBwdGQAIS6_fSA_Li256ELb1ELb0EEENS_19SingleTileSchedulerILb1ELb0ELb0ELi128EEEE13SharedStorageENS1_6TensorINS1_11ArrayEngineIfLm32EEENS1_6LayoutINS2_IJNS2_IJNS3_ILi2EEESO_EEESO_NS3_ILi4EEEEEENS2_IJNS2_IJNS3_ILi1EEESO_EEESQ_NS3_ILi8EEEEEEEEEEEEbRKNSB_6ParamsERT0_S12_iNS2_IJiiiEEERT_ENKUlvE0_clEv) ;  /* 0xffffb13000007944 */ /* 0x002fea0003c3ffff */
.L_x_1395:
[----:B------:R-:W-:Y:S01]  /*63700*/  IMAD.MOV.U32 R2, RZ, RZ, R64 ;  /* 0x000000ffff027224 */ /* 0x000fe200078e0040 */
[----:B------:R-:W-:Y:S01]  /*63710*/  MOV R3, R63 ;  /* 0x0000003f00037202 */ /* 0x000fe20000000f00 */
[----:B------:R-:W-:Y:S01]  /*63720*/  IMAD.MOV.U32 R79, RZ, RZ, RZ ;  /* 0x000000ffff4f7224 */ /* 0x000fe200078e00ff */
[----:B-1----:R-:W-:-:S02]  /*63730*/  MOV R8, 0x63750 ;  /* 0x0006375000087802 */ /* 0x002fc40000000f00 */
[----:B------:R-:W-:Y:S05]  /*63740*/  CALL.REL.NOINC `($_ZN7cutlass13device_kernelIN5flash19enable_sm80_to_sm89INS1_16FlashAttnBwdSm80INS1_25CollectiveMainloopBwdSm80ILi2ELi2EN4cute5tupleIJNS5_1CILi128EEES8_NS7_ILi64EEEEEENS_10bfloat16_tEfNS_4arch4Sm80ELb0ELb0ELb1ELb1ELb0ELb0ELb0ELb0ELi2ELi4ELi4ELi4ELb0EEENS1_24CollectiveEpilogueBwdGQAISA_fSD_Li256ELb1ELb0EEENS1_19SingleTileSchedulerILb1ELb0ELb0ELi128EEEEEEEEEvNT_6ParamsE$_ZN4cute3eso3ESOILb1ELb0EJNS_10UnderscoreES2_iEEC2ERKS2_S5_RKi) ;  /* 0xfffa3a1000007944 */ /* 0x000fea0003c3ffff */
        /* <DEDUP_REMOVED lines=15> */
[----:B------:R-:W-:Y:S05]  /*63840*/  CALL.REL.NOINC `($_ZN7cutlass13device_kernelIN5flash19enable_sm80_to_sm89INS1_16FlashAttnBwdSm80INS1_25CollectiveMainloopBwdSm80ILi2ELi2EN4cute5tupleIJNS5_1CILi128EEES8_NS7_ILi64EEEEEENS_10bfloat16_tEfNS_4arch4Sm80ELb0ELb0ELb1ELb1ELb0ELb0ELb0ELb0ELi2ELi4ELi4ELi4ELb0EEENS1_24CollectiveEpilogueBwdGQAISA_fSD_Li256ELb1ELb0EEENS1_19SingleTileSchedulerILb1ELb0ELb0ELi128EEEEEEEEEvNT_6ParamsE$_ZN4cute3eso3ESOILb1ELb0EJNS_6LayoutINS_5tupleIJNS3_IJNS_1CILi2EEES5_S5_EEES5_EEENS3_IJNS3_IJNS4_ILi1EEES5_NS4_ILi4EEEEEENS4_ILi8EEEEEEEEiEEC2ERKSD_RKi) ;  /* 0xfffa5f5000007944 */ /* 0x000fea0003c3ffff */
[----:B-1----:R-:W2:Y:S01]  /*63850*/  LDL R2, [R1+0x1410] ;  /* 0x0014100001027983 */ /* 0x002ea20000100800 */
[----:B------:R-:W-:Y:S02]  /*63860*/  MOV R4, R60 ;  /* 0x0000003c00047202 */ /* 0x000fe40000000f00 */
[----:B------:R-:W-:-:S05]  /*63870*/  MOV R5, R59 ;  /* 0x0000003b00057202 */ /* 0x000fca0000000f00 */
[----:B--2---:R-:W-:Y:S01]  /*63880*/  IMAD.WIDE R2, R2, 0x2, R4 ;  /* 0x0000000202027825 */ /* 0x004fe200078e0204 */
[----:B------:R-:W-:-:S04]  /*63890*/  MOV R4, 0x638c0 ;  /* 0x000638c000047802 */ /* 0x000fc80000000f00 */
[----:B------:R-:W-:Y:S02]  /*638a0*/  MOV R6, R2 ;  /* 0x0000000200067202 */ /* 0x000fe40000000f00 */
[----:B------:R-:W-:Y:S05]  /*638b0*/  CALL.REL.NOINC `($_ZN7cutlass13device_kernelIN5flash19enable_sm80_to_sm89INS1_16FlashAttnBwdSm80INS1_25CollectiveMainloopBwdSm80ILi2ELi2EN4cute5tupleIJNS5_1CILi128EEES8_NS7_ILi64EEEEEENS_10bfloat16_tEfNS_4arch4Sm80ELb0ELb0ELb1ELb1ELb0ELb0ELb0ELb0ELi2ELi4ELi4ELi4ELb0EEENS1_24CollectiveEpilogueBwdGQAISA_fSD_Li256ELb1ELb0EEENS1_19SingleTileSchedulerILb1ELb0ELb0ELi128EEEEEEEEEvNT_6ParamsE$_ZN4cute3eso3ESOILb1ELb0EJNS_6LayoutINS_5tupleIJNS3_IJNS_1CILi2EEES5_S5_EEES5_EEENS3_IJNS3_IJNS4_ILi1EEES5_NS4_ILi4EEEEEENS4_ILi8EEEEEEEENS_10ViewEngineIPN7cutlass10bfloat16_tEEEEEC2ERKSD_RKSI_) ;  /* 0xfffa5e9000007944 */ /* 0x000fea0003c3ffff */
[----:B------:R2:W5:Y:S01]  /*638c0*/  LDL.64 R82, [R1+0x1410] ;  /* 0x0014100001527983 */ /* 0x0005620000100a00 */
[----:B-1----:R-:W-:Y:S01]  /*638d0*/  IMAD.MOV.U32 R2, RZ, RZ, R64 ;  /* 0x000000ffff027224 */ /* 0x002fe200078e0040 */
[----:B------:R-:W-:Y:S02]  /*638e0*/  MOV R3, R63 ;  /* 0x0000003f00037202 */ /* 0x000fe40000000f00 */
[----:B------:R-:W-:Y:S02]  /*638f0*/  MOV R8, 0x63910 ;  /* 0x0006391000087802 */ /* 0x000fe40000000f00 */
[----:B--2--5:R-:W-:Y:S05]  /*63900*/  CALL.REL.NOINC `($_ZN7cutlass13device_kernelIN5flash19enable_sm80_to_sm89INS1_16FlashAttnBwdSm80INS1_25CollectiveMainloopBwdSm80ILi2ELi2EN4cute5tupleIJNS5_1CILi128EEES8_NS7_ILi64EEEEEENS_10bfloat16_tEfNS_4arch4Sm80ELb0ELb0ELb1ELb1ELb0ELb0ELb0ELb0ELi2ELi4ELi4ELi4ELb0EEENS1_24CollectiveEpilogueBwdGQAISA_fSD_Li256ELb1ELb0EEENS1_19SingleTileSchedulerILb1ELb0ELb0ELi128EEEEEEEEEvNT_6ParamsE$_ZN4cute3eso3ESOILb1ELb0EJNS_10UnderscoreES2_iEEC2ERKS2_S5_RKi) ;  /* 0xfffa385000007944 */ /* 0x024fea0003c3ffff */
[----:B-1----:R-:W2:Y:S01]  /*63910*/  LDL R3, [R1+0x1410] ;  /* 0x0014100001037983 */ /* 0x002ea20000100800 */
[----:B------:R-:W-:Y:S02]  /*63920*/  MOV R4, 0x63950 ;  /* 0x0006395000047802 */ /* 0x000fe40000000f00 */
[----:B--2---:R-:W-:Y:S02]  /*63930*/  SHF.L.U32 R3, R3, 0x2, RZ ;  /* 0x0000000203037819 */ /* 0x004fe400000006ff */
[----:B------:R-:W-:Y:S05]  /*63940*/  CALL.REL.NOINC `($_ZN7cutlass13device_kernelIN5flash19enable_sm80_to_sm89INS1_16FlashAttnBwdSm80INS1_25CollectiveMainloopBwdSm80ILi2ELi2EN4cute5tupleIJNS5_1CILi128EEES8_NS7_ILi64EEEEEENS_10bfloat16_tEfNS_4arch4Sm80ELb0ELb0ELb1ELb1ELb0ELb0ELb0ELb0ELi2ELi4ELi4ELi4ELb0EEENS1_24CollectiveEpilogueBwdGQAISA_fSD_Li256ELb1ELb0EEENS1_19SingleTileSchedulerILb1ELb0ELb0ELi128EEEEEEEEEvNT_6ParamsE$_ZN4cute3eso3ESOILb1ELb0EJNS_6LayoutINS_5tupleIJNS3_IJNS_1CILi2EEES5_EEES6_EEENS3_IJNS3_IJNS4_ILi1EEES5_EEENS3_IJNS4_ILi32EEENS4_ILi64EEEEEEEEEEEiEEC2ERKSE_RKi) ;  /* 0xfffa5ca000007944 */ /* 0x000fea0003c3ffff */
[----:B-1----:R-:W2:Y:S01]  /*63950*/  LDL R3, [R1+0x1410] ;  /* 0x0014100001037983 */ /* 0x002ea20000100800 */
[----:B------:R-:W-:Y:S01]  /*63960*/  MOV R4, 0x639a0 ;  /* 0x000639a000047802 */ /* 0x000fe20000000f00 */
[----:B--2---:R-:W-:-:S05]  /*63970*/  IMAD.WIDE R2, R3, 0x2, R66 ;  /* 0x0000000203027825 */ /* 0x004fca00078e0242 */
[----:B------:R-:W-:Y:S02]  /*63980*/  MOV R6, R2 ;  /* 0x0000000200067202 */ /* 0x000fe40000000f00 */
[----:B------:R-:W-:Y:S05]  /*63990*/  CALL.REL.NOINC `($_ZN7cutlass13device_kernelIN5flash19enable_sm80_to_sm89INS1_16FlashAttnBwdSm80INS1_25CollectiveMainloopBwdSm80ILi2ELi2EN4cute5tupleIJNS5_1CILi128EEES8_NS7_ILi64EEEEEENS_10bfloat16_tEfNS_4arch4Sm80ELb0ELb0ELb1ELb1ELb0ELb0ELb0ELb0ELi2ELi4ELi4ELi4ELb0EEENS1_24CollectiveEpilogueBwdGQAISA_fSD_Li256ELb1ELb0EEENS1_19SingleTileSchedulerILb1ELb0ELb0ELi128EEEEEEEEEvNT_6ParamsE$_ZN4cute3eso3ESOILb1ELb0EJNS_6LayoutINS_5tupleIJNS3_IJNS_1CILi2EEES5_EEES6_EEENS3_IJNS3_IJNS4_ILi1EEES5_EEENS3_IJNS4_ILi32EEENS4_ILi64EEEEEEEEEEENS_10ViewEngineIPN7cutlass10bfloat16_tEEEEEC2ERKSE_RKSJ_) ;  /* 0xfffa5c0000007944 */ /* 0x000fea0003c3ffff */
[----:B------:R2:W5:Y:S04]  /*639a0*/  LDL.64 R80, [R1+0x1410] ;  /* 0x0014100001507983 */ /* 0x0005680000100a00 */
[----:B------:R2:W-:Y:S02]  /*639b0*/  STL [R1+0x1448], RZ ;  /* 0x001448ff01007387 */ /* 0x0005e40000100800 */
.L_x_1396:
[----:B-1----:R-:W-:Y:S01]  /*639c0*/  IMAD.MOV.U32 R77, RZ, RZ, R64 ;  /* 0x000000ffff4d7224 */ /* 0x002fe200078e0040 */
[----:B------:R-:W-:Y:S01]  /*639d0*/  LOP3.LUT R78, R79, 0x1, RZ, 0xc0, !PT ;  /* 0x000000014f4e7812 */ /* 0x000fe200078ec0ff */
[----:B------:R-:W-:Y:S01]  /*639e0*/  IMAD.MOV.U32 R65, RZ, RZ, R56 ;  /* 0x000000ffff417224 */ /* 0x000fe200078e0038 */
[----:B------:R-:W-:Y:S02]  /*639f0*/  MOV R76, 0x63a10 ;  /* 0x00063a10004c7802 */ /* 0x000fe40000000f00 */
[----:B-12--5:R-:W-:Y:S05]  /*63a00*/  CALL.REL.NOINC `($_ZN7cutlass13device_kernelIN5flash19enable_sm80_to_sm89INS1_16FlashAttnBwdSm80INS1_25CollectiveMainloopBwdSm80ILi2ELi2EN4cute5tupleIJNS5_1CILi128EEES8_NS7_ILi64EEEEEENS_10bfloat16_tEfNS_4arch4Sm80ELb0ELb0ELb1ELb1ELb0ELb0ELb0ELb0ELi2ELi4ELi4ELi4ELb0EEENS1_24CollectiveEpilogueBwdGQAISA_fSD_Li256ELb1ELb0EEENS1_19SingleTileSchedulerILb1ELb0ELb0ELi128EEEEEEEEEvNT_6ParamsE$_ZN4cute3eso3ESOILb1ELb0EJNS_10UnderscoreEiiEEC2ERKS2_RKiS7_) ;  /* 0xfffa37d000007944 */ /* 0x026fea0003c3ffff */
[----:B------:R-:W-:Y:S01]  /*63a10*/  MOV R4, 0x63a60 ;  /* 0x00063a6000047802 */ /* 0x000fe20000000f00 */
[----:B-1----:R-:W2:Y:S02]  /*63a20*/  LDL.64 R2, [R1+0x1410] ;  /* 0x0014100001027983 */ /* 0x002ea40000100a00 */
[----:B--2---:R-:W-:Y:S05]  /*63a30*/  IMAD R3, R3, 0x2, R2 ;  /* 0x0000000203037824 */ /* 0x004fea00078e0202 */
[----:B------:R-:W-:Y:S02]  /*63a40*/  SHF.L.U32 R3, R3, 0x2, RZ ;  /* 0x0000000203037819 */ /* 0x000fe400000006ff */
        /* <DEDUP_REMOVED lines=13> */
[----:B-1----:R-:W2:Y:S02]  /*63b20*/  LDL R3, [R1+0x1410] ;  /* 0x0014100001037983 */ /* 0x002ea40000100800 */
[----:B--2---:R-:W-:Y:S02]  /*63b30*/  SHF.L.U32 R3, R3, 0x3, RZ ;  /* 0x0000000303037819 */ /* 0x004fe400000006ff */
[----:B------:R-:W-:Y:S05]  /*63b40*/  CALL.REL.NOINC `($_ZN7cutlass13device_kernelIN5flash19enable_sm80_to_sm89INS1_16FlashAttnBwdSm80INS1_25CollectiveMainloopBwdSm80ILi2ELi2EN4cute5tupleIJNS5_1CILi128EEES8_NS7_ILi64EEEEEENS_10bfloat16_tEfNS_4arch4Sm80ELb0ELb0ELb1ELb1ELb0ELb0ELb0ELb0ELi2ELi4ELi4ELi4ELb0EEENS1_24CollectiveEpilogueBwdGQAISA_fSD_Li256ELb1ELb0EEENS1_19SingleTileSchedulerILb1ELb0ELb0ELi128EEEEEEEEEvNT_6ParamsE$_ZN4cute3eso3ESOILb1ELb0EJNS_6LayoutINS_5tupleIJNS3_IJNS_1CILi2EEES5_S5_EEEEEENS3_IJNS3_IJNS4_ILi1EEES5_NS4_ILi4EEEEEEEEEEEiEEC2ERKSC_RKi) ;  /* 0xfffa5b3000007944 */ /* 0x000fea0003c3ffff */
[----:B------:R-:W-:Y:S01]  /*63b50*/  MOV R4, 0x63ba0 ;  /* 0x00063ba000047802 */ /* 0x000fe20000000f00 */
[----:B-1----:R-:W2:Y:S02]  /*63b60*/  LDL R3, [R1+0x1410] ;  /* 0x0014100001037983 */ /* 0x002ea40000100800 */
        /* <DEDUP_REMOVED lines=18> */
[----:B-1----:R-:W2:Y:S02]  /*63c90*/  LDL R3, [R1+0x1410] ;  /* 0x0014100001037983 */ /* 0x002ea40000100800 */
        /* <DEDUP_REMOVED lines=18> */
[----:B------:R-:W-:Y:S05]  /*63dc0*/  CALL.REL.NOINC `($_ZN7cutlass13device_kernelIN5flash19enable_sm80_to_sm89INS1_16FlashAttnBwdSm80INS1_25CollectiveMainloopBwdSm80ILi2ELi2EN4cute5tupleIJNS5_1CILi128EEES8_NS7_ILi64EEEEEENS_10bfloat16_tEfNS_4arch4Sm80ELb0ELb0ELb1ELb1ELb0ELb0ELb0ELb0ELi2ELi4ELi4ELi4ELb0EEENS1_24CollectiveEpilogueBwdGQAISA_fSD_Li256ELb1ELb0EEENS1_19SingleTileSchedulerILb1ELb0ELb0ELi128EEEEEEEEEvNT_6ParamsE$_ZN4cute3eso3ESOILb1ELb0EJNS_6LayoutINS_5tupleIJNS3_IJNS_1CILi2EEES5_EEEEEENS3_IJNS3_IJNS4_ILi1EEES5_EEEEEEEENS_10ViewEngineIPKfEEEEC2ERKSB_RKSF_) ;  /* 0xfffa53b000007944 */ /* 0x000fea0003c3ffff */
        /* <DEDUP_REMOVED lines=147> */
.L_x_1397:
[----:B-1----:R-:W-:Y:S02]  /*64700*/  MOV R4, 0x64720 ;  /* 0x0006472000047802 */ /* 0x002fe40000000f00 */
[----:B------:R-:W-:Y:S05]  /*64710*/  CALL.REL.NOINC `($_ZN7cutlass13device_kernelIN5flash19enable_sm80_to_sm89INS1_16FlashAttnBwdSm80INS1_25CollectiveMainloopBwdSm80ILi2ELi2EN4cute5tupleIJNS5_1CILi128EEES8_NS7_ILi64EEEEEENS_10bfloat16_tEfNS_4arch4Sm80ELb0ELb0ELb1ELb1ELb0ELb0ELb0ELb0ELi2ELi4ELi4ELi4ELb0EEENS1_24CollectiveEpilogueBwdGQAISA_fSD_Li256ELb1ELb0EEENS1_19SingleTileSchedulerILb1ELb0ELb0ELi128EEEEEEEEEvNT_6ParamsE$_ZN4cute3eso3ESOILb1ELb0EJNS_6LayoutINS_5tupleIJNS3_IJNS_1CILi1EEENS4_ILi4EEEEEENS4_ILi2EEES6_EEENS3_IJNS3_IJNS4_ILi0EEES5_EEES6_NS4_ILi8EEEEEEEENS_10ViewEngineIPfEEEEC2ERKSE_RKSH_) ;  /* 0xfffa492000007944 */ /* 0x000fea0003c3ffff */
[----:B------:R-:W2:Y:S04]  /*64720*/  LDL.64 R10, [R61+0x60] ;  /* 0x000060003d0a7983 */ /* 0x000ea80000100a00 */
[----:B------:R3:W5:Y:S04]  /*64730*/  LDL.64 R4, [R61+0x58] ;  /* 0x000058003d047983 */ /* 0x0007680000100a00 */
[----:B------:R3:W5:Y:S04]  /*64740*/  LDL.64 R6, [R1+0x1428] ;  /* 0x0014280001067983 */ /* 0x0007680000100a00 */
[----:B--2---:R3:W5:Y:S01]  /*64750*/  LD.E R3, [R10.64] ;  /* 0x000000040a037980 */ /* 0x004762000c101900 */
[----:B-1----:R-:W-:-:S02]  /*64760*/  MOV R2, R64 ;  /* 0x0000004000027202 */ /* 0x002fc40000000f00 */
[----:B------:R-:W-:Y:S02]  /*64770*/  MOV R8, 0x64790 ;  /* 0x0006479000087802 */ /* 0x000fe40000000f00 */
[----:B---3-5:R-:W-:Y:S05]  /*64780*/  CALL.REL.NOINC `($_ZN7cutlass13device_kernelIN5flash19enable_sm80_to_sm89INS1_16FlashAttnBwdSm80INS1_25CollectiveMainloopBwdSm80ILi2ELi2EN4cute5tupleIJNS5_1CILi128EEES8_NS7_ILi64EEEEEENS_10bfloat16_tEfNS_4arch4Sm80ELb0ELb0ELb1ELb1ELb0ELb0ELb0ELb0ELi2ELi4ELi4ELi4ELb0EEENS1_24CollectiveEpilogueBwdGQAISA_fSD_Li256ELb1ELb0EEENS1_19SingleTileSchedulerILb1ELb0ELb0ELi128EEEEEEEEEvNT_6ParamsE$_ZN4cute3eso3ESOILb1ELb0EJNS_10UnderscoreES2_iEEC2ERKS2_S5_RKi) ;  /* 0xfffa29d000007944 */ /* 0x028fea0003c3ffff */
[----:B-1----:R-:W2:Y:S01]  /*64790*/  LDL R3, [R1+0x1410] ;  /* 0x0014100001037983 */ /* 0x002ea20000100800 */
[----:B------:R-:W-:Y:S02]  /*647a0*/  MOV R8, 0x647d0 ;  /* 0x000647d000087802 */ /* 0x000fe40000000f00 */
[----:B--2---:R-:W-:Y:S02]  /*647b0*/  SHF.L.U32 R3, R3, 0xd, RZ ;  /* 0x0000000d03037819 */ /* 0x004fe400000006ff */
[----:B------:R-:W-:Y:S05]  /*647c0*/  CALL.REL.NOINC `($_ZN7cutlass13device_kernelIN5flash19enable_sm80_to_sm89INS1_16FlashAttnBwdSm80INS1_25CollectiveMainloopBwdSm80ILi2ELi2EN4cute5tupleIJNS5_1CILi128EEES8_NS7_ILi64EEEEEENS_10bfloat16_tEfNS_4arch4Sm80ELb0ELb0ELb1ELb1ELb0ELb0ELb0ELb0ELi2ELi4ELi4ELi4ELb0EEENS1_24CollectiveEpilogueBwdGQAISA_fSD_Li256ELb1ELb0EEENS1_19SingleTileSchedulerILb1ELb0ELb0ELi128EEEEEEEEEvNT_6ParamsE$_ZN4cute3eso3ESOILb1ELb0EJNS_6LayoutINS_5tupleIJNS3_IJNS_1CILi1EEES5_EEENS4_ILi32EEEEEENS3_IJNS3_IJNS4_ILi0EEES9_EEENS4_ILi256EEEEEEEEiEEC2ERKSD_RKi) ;  /* 0xfffa497000007944 */ /* 0x000fea0003c3ffff */
[----:B------:R-:W2:Y:S04]  /*647d0*/  LD.E.64 R4, [R4.64+0x8] ;  /* 0x0000080404047980 */ /* 0x000ea8000c101b00 */
[----:B------:R-:W2:Y:S01]  /*647e0*/  LDL R10, [R1+0x1428] ;  /* 0x00142800010a7983 */ /* 0x000ea20000100800 */
[----:B------:R-:W-:Y:S01]  /*647f0*/  MOV R8, 0x64820 ;  /* 0x0006482000087802 */ /* 0x000fe20000000f00 */
[----:B--2---:R-:W-:-:S04]  /*64800*/  IMAD.WIDE R10, R10, 0x4, R4 ;  /* 0x000000040a0a7825 */ /* 0x004fc800078e0204 */
[----:B-1----:R-:W-:Y:S05]  /*64810*/  CALL.REL.NOINC `($_ZN7cutlass13device_kernelIN5flash19enable_sm80_to_sm89INS1_16FlashAttnBwdSm80INS1_25CollectiveMainloopBwdSm80ILi2ELi2EN4cute5tupleIJNS5_1CILi128EEES8_NS7_ILi64EEEEEENS_10bfloat16_tEfNS_4arch4Sm80ELb0ELb0ELb1ELb1ELb0ELb0ELb0ELb0ELi2ELi4ELi4ELi4ELb0EEENS1_24CollectiveEpilogueBwdGQAISA_fSD_Li256ELb1ELb0EEENS1_19SingleTileSchedulerILb1ELb0ELb0ELi128EEEEEEEEEvNT_6ParamsE$_ZN4cute8gmem_ptrIPfECI1NS_12iter_adaptorIS1_S2_EEES1_) ;  /* 0xfffa655000007944 */ /* 0x002fea0003c3ffff */
[----:B-1----:R1:W5:Y:S01]  /*64820*/  LDL.64 R2, [R1+0x1428] ;  /* 0x0014280001027983 */ /* 0x0023620000100a00 */
[----:B------:R-:W-:-:S03]  /*64830*/  MOV R4, 0x64850 ;  /* 0x0006485000047802 */ /* 0x000fc60000000f00 */
[----:B-1---5:R-:W-:Y:S05]  /*64840*/  CALL.REL.NOINC `($_ZN7cutlass13device_kernelIN5flash19enable_sm80_to_sm89INS1_16FlashAttnBwdSm80INS1_25CollectiveMainloopBwdSm80ILi2ELi2EN4cute5tupleIJNS5_1CILi128EEES8_NS7_ILi64EEEEEENS_10bfloat16_tEfNS_4arch4Sm80ELb0ELb0ELb1ELb1ELb0ELb0ELb0ELb0ELi2ELi4ELi4ELi4ELb0EEENS1_24CollectiveEpilogueBwdGQAISA_fSD_Li256ELb1ELb0EEENS1_19SingleTileSchedulerILb1ELb0ELb0ELi128EEEEEEEEEvNT_6ParamsE$_ZN4cute3eso3ESOILb1ELb0EJNS_6LayoutINS_5tupleIJNS3_IJNS_1CILi1EEES5_EEENS4_ILi32EEEEEENS3_IJNS3_IJNS4_ILi0EEES9_EEENS4_ILi256EEEEEEEENS_10ViewEngineINS_8gmem_ptrIPfEEEEEEC2ERKSD_RKSI_) ;  /* 0xfffa48b000007944 */ /* 0x022fea0003c3ffff */
[----:B-1----:R-:W2:Y:S04]  /*64850*/  LDL.64 R2, [R1+0x1428] ;  /* 0x0014280001027983 */ /* 0x002ea80000100a00 */
[----:B------:R1:W5:Y:S01]  /*64860*/  LD.E R5, [R6.64] ;  /* 0x0000000406057980 */ /* 0x000362000c101900 */
[----:B------:R-:W-:Y:S01]  /*64870*/  MOV R10, 0x648b0 ;  /* 0x000648b0000a7802 */ /* 0x000fe20000000f00 */
[----:B--2---:R-:W-:Y:S01]  /*64880*/  IMAD.MOV.U32 R14, RZ, RZ, R2 ;  /* 0x000000ffff0e7224 */ /* 0x004fe200078e0002 */
[----:B------:R-:W-:-:S02]  /*64890*/  MOV R15, R3 ;  /* 0x00000003000f7202 */ /* 0x000fc40000000f00 */
[----:B-1---5:R-:W-:Y:S05]  /*648a0*/  CALL.REL.NOINC `($_ZN7cutlass13device_kernelIN5flash19enable_sm80_to_sm89INS1_16FlashAttnBwdSm80INS1_25CollectiveMainloopBwdSm80ILi2ELi2EN4cute5tupleIJNS5_1CILi128EEES8_NS7_ILi64EEEEEENS_10bfloat16_tEfNS_4arch4Sm80ELb0ELb0ELb1ELb1ELb0ELb0ELb0ELb0ELi2ELi4ELi4ELi4ELb0EEENS1_24CollectiveEpilogueBwdGQAISA_fSD_Li256ELb1ELb0EEENS1_19SingleTileSchedulerILb1ELb0ELb0ELi128EEEEEEEEEvNT_6ParamsE$_ZN73_INTERNAL_24fd9406_37_flash_bwd_hdim64_bf16_softcap_sm80_cu_3fbc093a_29189atomicAddEPff) ;  /* 0xfffa663000007944 */ /* 0x022fea0003c3ffff */
[----:B------:R2:W5:Y:S01]  /*648b0*/  LD.E R5, [R6.64+0x4] ;  /* 0x0000040406057980 */ /* 0x000562000c101900 */
[----:B-1----:R-:W-:-:S02]  /*648c0*/  IADD3 R14, P0, R2, 0x400, RZ ;  /* 0x00000400020e7810 */ /* 0x002fc40007f1e0ff */
[----:B------:R-:W-:-:S03]  /*648d0*/  MOV R10, 0x64900 ;  /* 0x00064900000a7802 */ /* 0x000fc60000000f00 */
[----:B------:R-:W-:-:S03]  /*648e0*/  IMAD.X R15, RZ, RZ, R3, P0 ;  /* 0x000000ffff0f7224 */ /* 0x000fc600000e0603 */
[----:B--2--5:R-:W-:Y:S05]  /*648f0*/  CALL.REL.NOINC `($_ZN7cutlass13device_kernelIN5flash19enable_sm80_to_sm89INS1_16FlashAttnBwdSm80INS1_25CollectiveMainloopBwdSm80ILi2ELi2EN4cute5tupleIJNS5_1CILi128EEES8_NS7_ILi64EEEEEENS_10bfloat16_tEfNS_4arch4Sm80ELb0ELb0ELb1ELb1ELb0ELb0ELb0ELb0ELi2ELi4ELi4ELi4ELb0EEENS1_24CollectiveEpilogueBwdGQAISA_fSD_Li256ELb1ELb0EEENS1_19SingleTileSchedulerILb1ELb0ELb0ELi128EEEEEEEEEvNT_6ParamsE$_ZN73_INTERNAL_24fd9406_37_flash_bwd_hdim64_bf16_softcap_sm80_cu_3fbc093a_29189atomicAddEPff) ;  /* 0xfffa65e000007944 */ /* 0x024fea0003c3ffff */
[----:B------:R2:W5:Y:S01]  /*64900*/  LD.E R5, [R6.64+0x8] ;  /* 0x0000080406057980 */ /* 0x000562000c101900 */
[----:B-1----:R-:W-:Y:S02]  /*64910*/  IADD3 R14, P0, R2, 0x800, RZ ;  /* 0x00000800020e7810 */ /* 0x002fe40007f1e0ff */
        /* <DEDUP_REMOVED lines=148> */
[----:B------:R-:W-:-:S04]  /*65260*/  MOV R63, 0x0 ;  /* 0x00000000003f7802 */ /* 0x000fc80000000f00 */
[----:B------:R-:W-:Y:S05]  /*65270*/  RET.REL.NODEC R62 `(_ZN7cutlass13device_kernelIN5flash19enable_sm80_to_sm89INS1_16FlashAttnBwdSm80INS1_25CollectiveMainloopBwdSm80ILi2ELi2EN4cute5tupleIJNS5_1CILi128EEES8_NS7_ILi64EEEEEENS_10bfloat16_tEfNS_4arch4Sm80ELb0ELb0ELb1ELb1ELb0ELb0ELb0ELb0ELi2ELi4ELi4ELi4ELb0EEENS1_24CollectiveEpilogueBwdGQAISA_fSD_Li256ELb1ELb0EEENS1_19SingleTileSchedulerILb1ELb0ELb0ELi128EEEEEEEEEvNT_6ParamsE) ;  /* 0xfff9ad803e007950 */ /* 0x000fea0003c3ffff */
        .type           $_ZN7cutlass13device_kernelIN5flash19enable_sm80_to_sm89INS1_16FlashAttnBwdSm80INS1_25CollectiveMainloopBwdSm80ILi2ELi2EN4cute5tupleIJNS5_1CILi128EEES8_NS7_ILi64EEEEEENS_10bfloat16_tEfNS_4arch4Sm80ELb0ELb0ELb1ELb1ELb0ELb0ELb0ELb0ELi2ELi4ELi4ELi4ELb0EEENS1_24CollectiveEpilogueBwdGQAISA_fSD_Li256ELb1ELb0EEENS1_19SingleTileSchedulerILb1ELb0ELb0ELi128EEEEEEEEEvNT_6ParamsE$_ZZZN5flash25CollectiveMainloopBwdSm80ILi2ELi2EN4cute5tupleIJNS1_1CILi128EEES4_NS3_ILi64EEEEEEN7cutlass10bfloat16_tEfNS7_4arch4Sm80ELb0ELb0ELb1ELb1ELb0ELb0ELb0ELb0ELi2ELi4ELi4ELi4ELb0EE3mmaINS_16FlashAttnBwdSm80ISB_NS_24CollectiveEpilogueBwdGQAIS6_fSA_Li256ELb1ELb0EEENS_19SingleTileSchedulerILb1ELb0ELb0ELi128EEEE13SharedStorageENS1_6TensorINS1_11ArrayEngineIfLm32EEENS1_6LayoutINS2_IJNS2_IJNS3_ILi2EEESO_EEESO_NS3_ILi4EEEEEENS2_IJNS2_IJNS3_ILi1EEESO_EEESQ_NS3_ILi8EEEEEEEEEEEEbRKNSB_6ParamsERT0_S12_iNS2_IJiiiEEERT_ENKUliT_E_clIZSC_ISJ_SX_EbS10_S12_S12_iS13_S15_EUlRS16_iE_EEDaiS16_ENKUlvE0_clEv,@function
        .size           $_ZN7cutlass13device_kernelIN5flash19enable_sm80_to_sm89INS1_16FlashAttnBwdSm80INS1_25CollectiveMainloopBwdSm80ILi2ELi2EN4cute5tupleIJNS5_1CILi128EEES8_NS7_ILi64EEEEEENS_10bfloat16_tEfNS_4arch4Sm80ELb0ELb0ELb1ELb1ELb0ELb0ELb0ELb0ELi2ELi4ELi4ELi4ELb0EEENS1_24CollectiveEpilogueBwdGQAISA_fSD_Li256ELb1ELb0EEENS1_19SingleTileSchedulerILb1ELb0ELb0ELi128EEEEEEEEEvNT_6ParamsE$_ZZZN5flash25CollectiveMainloopBwdSm80ILi2ELi2EN4cute5tupleIJNS1_1CILi128EEES4_NS3_ILi64EEEEEEN7cutlass10bfloat16_tEfNS7_4arch4Sm80ELb0ELb0ELb1ELb1ELb0ELb0ELb0ELb0ELi2ELi4ELi4ELi4ELb0EE3mmaINS_16FlashAttnBwdSm80ISB_NS_24CollectiveEpilogueBwdGQAIS6_fSA_Li256ELb1ELb0EEENS_19SingleTileSchedulerILb1ELb0ELb0ELi128EEEE13SharedStorageENS1_6TensorINS1_11ArrayEngineIfLm32EEENS1_6LayoutINS2_IJNS2_IJNS3_ILi2EEESO_EEESO_NS3_ILi4EEEEEENS2_IJNS2_IJNS3_ILi1EEESO_EEESQ_NS3_ILi8EEEEEEEEEEEEbRKNSB_6ParamsERT0_S12_iNS2_IJiiiEEERT_ENKUliT_E_clIZSC_ISJ_SX_EbS10_S12_S12_iS13_S15_EUlRS16_iE_EEDaiS16_ENKUlvE0_clEv,($_ZN7cutlass13device_kernelIN5flash19enable_sm80_to_sm89INS1_16FlashAttnBwdSm80INS1_25CollectiveMainloopBwdSm80ILi2ELi2EN4cute5tupleIJNS5_1CILi128EEES8_NS7_ILi64EEEEEENS_10bfloat16_tEfNS_4arch4Sm80ELb0ELb0ELb1ELb1ELb0ELb0ELb0ELb0ELi2ELi4ELi4ELi4ELb0EEENS1_24CollectiveEpilogueBwdGQAISA_fSD_Li256ELb1ELb0EEENS1_19SingleTileSchedulerILb1ELb0ELb0ELi128EEEEEEEEEvNT_6ParamsE$_ZZZN5flash25CollectiveMainloopBwdSm80ILi2ELi2EN4cute5tupleIJNS1_1CILi128EEES4_NS3_ILi64EEEEEEN7cutlass10bfloat16_tEfNS7_4arch4Sm80ELb0ELb0ELb1ELb1ELb0ELb0ELb0ELb0ELi2ELi4ELi4ELi4ELb0EE3mmaINS_16FlashAttnBwdSm80ISB_NS_24CollectiveEpilogueBwdGQAIS6_fSA_Li256ELb1ELb0EEENS_19SingleTileSchedulerILb1ELb0ELb0ELi128EEEE13SharedStorageENS1_6TensorINS1_11ArrayEngineIfLm32EEENS1_6LayoutINS2_IJNS2_IJNS3_ILi2EEESO_EEESO_NS3_ILi4EEEEEENS2_IJNS2_IJNS3_ILi1EEESO_EEESQ_NS3_ILi8EEEEEEEEEEEEbRKNSB_6ParamsERT0_S12_iNS2_IJiiiEEERT_ENKUliT_E_clIZSC_ISJ_SX_EbS10_S12_S12_iS13_S15_EUlRS16_iE_EEDaiS16_ENKUlvE1_clEv - $_ZN7cutlass13device_kernelIN5flash19enable_sm80_to_sm89INS1_16FlashAttnBwdSm80INS1_25CollectiveMainloopBwdSm80ILi2ELi2EN4cute5tupleIJNS5_1CILi128EEES8_NS7_ILi64EEEEEENS_10bfloat16_tEfNS_4arch4Sm80ELb0ELb0ELb1ELb1ELb0ELb0ELb0ELb0ELi2ELi4ELi4ELi4ELb0EEENS1_24CollectiveEpilogueBwdGQAISA_fSD_Li256ELb1ELb0EEENS1_19SingleTileSchedulerILb1ELb0ELb0ELi128EEEEEEEEEvNT_6ParamsE$_ZZZN5flash25CollectiveMainloopBwdSm80ILi2ELi2EN4cute5tupleIJNS1_1CILi128EEES4_NS3_ILi64EEEEEEN7cutlass10bfloat16_tEfNS7_4arch4Sm80ELb0ELb0ELb1ELb1ELb0ELb0ELb0ELb0ELi2ELi4ELi4ELi4ELb0EE3mmaINS_16FlashAttnBwdSm80ISB_NS_24CollectiveEpilogueBwdGQAIS6_fSA_Li256ELb1ELb0EEENS_19SingleTileSchedulerILb1ELb0ELb0ELi128EEEE13SharedStorageENS1_6TensorINS1_11ArrayEngineIfLm32EEENS1_6LayoutINS2_IJNS2_IJNS3_ILi2EEESO_EEESO_NS3_ILi4EEEEEENS2_IJNS2_IJNS3_ILi1EEESO_EEESQ_NS3_ILi8EEEEEEEEEEEEbRKNSB_6ParamsERT0_S12_iNS2_IJiiiEEERT_ENKUliT_E_clIZSC_ISJ_SX_EbS10_S12_S12_iS13_S15_EUlRS16_iE_EEDaiS16_ENKUlvE0_clEv)
$_ZN7cutlass13device_kernelIN5flash19enable_sm80_to_sm89INS1_16FlashAttnBwdSm80INS1_25CollectiveMainloopBwdSm80ILi2ELi2EN4cute5tupleIJNS5_1CILi128EEES8_NS7_ILi64EEEEEENS_10bfloat16_tEfNS_4arch4Sm80ELb0ELb0ELb1ELb1ELb0ELb0ELb0ELb0ELi2ELi4ELi4ELi4ELb0EEENS1_24CollectiveEpilogueBwdGQAISA_fSD_Li256ELb1ELb0EEENS1_19SingleTileSchedulerILb1ELb0ELb0ELi128EEEEEEEEEvNT_6ParamsE$_ZZZN5flash25CollectiveMainloopBwdSm80ILi2ELi2EN4cute5tupleIJNS1_1CILi128EEES4_NS3_ILi64EEEEEEN7cutlass10bfloat16_tEfNS7_4arch4Sm80ELb0ELb0ELb1ELb1ELb0ELb0ELb0ELb0ELi2ELi4ELi4ELi4ELb0EE3mmaINS_16FlashAttnBwdSm80ISB_NS_24CollectiveEpilogueBwdGQAIS6_fSA_Li256ELb1ELb0EEENS_19SingleTileSchedulerILb1ELb0ELb0ELi128EEEE13SharedStorageENS1_6TensorINS1_11ArrayEngineIfLm32EEENS1_6LayoutINS2_IJNS2_IJNS3_ILi2EEESO_EEESO_NS3_ILi4EEEEEENS2_IJNS2_IJNS3_ILi1EEESO_EEESQ_NS3_ILi8EEEEEEEEEEEEbRKNSB_6ParamsERT0_S12_iNS2_IJiiiEEERT_ENKUliT_E_clIZSC_ISJ_SX_EbS10_S12_S12_iS13_S15_EUlRS16_iE_EEDaiS16_ENKUlvE0_clEv:
[----:B------:R-:W-:-:S05]  /*65280*/  IADD3 R3, R16, -c[0x0][0x20], RZ ;  /* 0x8000080010037a10 */ /* 0x000fca0007ffe0ff */
[----:B------:R-:W-:-:S05]  /*65290*/  IMAD R3, R10, 0x4, R3 ;  /* 0x000000040a037824 */ /* 0x000fca00078e0203 */
[----:B------:R1:W5:Y:S02]  /*652a0*/  LDL R4, [R3] ;  /* 0x0000000003047983 */ /* 0x0003640000100800 */
[----:B-1----:R-:W-:-:S04]  /*652b0*/  MOV R3, 0x0 ;  /* 0x0000000000037802 */ /* 0x002fc80000000f00 */
[----:B------:R-:W-:Y:S05]  /*652c0*/  RET.REL.NODEC R2 `(_ZN7cutlass13device_kernelIN5flash19enable_sm80_to_sm89INS1_16FlashAttnBwdSm80INS1_25CollectiveMainloopBwdSm80ILi2ELi2EN4cute5tupleIJNS5_1CILi128EEES8_NS7_ILi64EEEEEENS_10bfloat16_tEfNS_4arch4Sm80ELb0ELb0ELb1ELb1ELb0ELb0ELb0ELb0ELi2ELi4ELi4ELi4ELb0EEENS1_24CollectiveEpilogueBwdGQAISA_fSD_Li256ELb1ELb0EEENS1_19SingleTileSchedulerILb1ELb0ELb0ELi128EEEEEEEEEvNT_6ParamsE) ;  /* 0xfff9ad3002007950 */ /* 0x000fea0003c3ffff */
        .type           $_ZN7cutlass13device_kernelIN5flash19enable_sm80_to_sm89INS1_16FlashAttnBwdSm80INS1_25CollectiveMainloopBwdSm80ILi2ELi2EN4cute5tupleIJNS5_1CILi128EEES8_NS7_ILi64EEEEEENS_10bfloat16_tEfNS_4arch4Sm80ELb0ELb0ELb1ELb1ELb0ELb0ELb0ELb0ELi2ELi4ELi4ELi4ELb0EEENS1_24CollectiveEpilogueBwdGQAISA_fSD_Li256ELb1ELb0EEENS1_19SingleTileSchedulerILb1ELb0ELb0ELi128EEEEEEEEEvNT_6ParamsE$_ZZZN5flash25CollectiveMainloopBwdSm80ILi2ELi2EN4cute5tupleIJNS1_1CILi128EEES4_NS3_ILi64EEEEEEN7cutlass10bfloat16_tEfNS7_4arch4Sm80ELb0ELb0ELb1ELb1ELb0ELb0ELb0ELb0ELi2ELi4ELi4ELi4ELb0EE3mmaINS_16FlashAttnBwdSm80ISB_NS_24CollectiveEpilogueBwdGQAIS6_fSA_Li256ELb1ELb0EEENS_19SingleTileSchedulerILb1ELb0ELb0ELi128EEEE13SharedStorageENS1_6TensorINS1_11ArrayEngineIfLm32EEENS1_6LayoutINS2_IJNS2_IJNS3_ILi2EEESO_EEESO_NS3_ILi4EEEEEENS2_IJNS2_IJNS3_ILi1EEESO_EEESQ_NS3_ILi8EEEEEEEEEEEEbRKNSB_6ParamsERT0_S12_iNS2_IJiiiEEERT_ENKUliT_E_clIZSC_ISJ_SX_EbS10_S12_S12_iS13_S15_EUlRS16_iE_EEDaiS16_ENKUlvE1_clEv,@function
        .size           $_ZN7cutlass13device_kernelIN5flash19enable_sm80_to_sm89INS1_16FlashAttnBwdSm80INS1_25CollectiveMainloopBwdSm80ILi2ELi2EN4cute5tupleIJNS5_1CILi128EEES8_NS7_ILi64EEEEEENS_10bfloat16_tEfNS_4arch4Sm80ELb0ELb0ELb1ELb1ELb0ELb0ELb0ELb0ELi2ELi4ELi4ELi4ELb0EEENS1_24CollectiveEpilogueBwdGQAISA_fSD_Li256ELb1ELb0EEENS1_19SingleTileSchedulerILb1ELb0ELb0ELi128EEEEEEEEEvNT_6ParamsE$_ZZZN5flash25CollectiveMainloopBwdSm80ILi2ELi2EN4cute5tupleIJNS1_1CILi128EEES4_NS3_ILi64EEEEEEN7cutlass10bfloat16_tEfNS7_4arch4Sm80ELb0ELb0ELb1ELb1ELb0ELb0ELb0ELb0ELi2ELi4ELi4ELi4ELb0EE3mmaINS_16FlashAttnBwdSm80ISB_NS_24CollectiveEpilogueBwdGQAIS6_fSA_Li256ELb1ELb0EEENS_19SingleTileSchedulerILb1ELb0ELb0ELi128EEEE13SharedStorageENS1_6TensorINS1_11ArrayEngineIfLm32EEENS1_6LayoutINS2_IJNS2_IJNS3_ILi2EEESO_EEESO_NS3_ILi4EEEEEENS2_IJNS2_IJNS3_ILi1EEESO_EEESQ_NS3_ILi8EEEEEEEEEEEEbRKNSB_6ParamsERT0_S12_iNS2_IJiiiEEERT_ENKUliT_E_clIZSC_ISJ_SX_EbS10_S12_S12_iS13_S15_EUlRS16_iE_EEDaiS16_ENKUlvE1_clEv,($_ZN7cutlass13device_kernelIN5flash19enable_sm80_to_sm89INS1_16FlashAttnBwdSm80INS1_25CollectiveMainloopBwdSm80ILi2ELi2EN4cute5tupleIJNS5_1CILi128EEES8_NS7_ILi64EEEEEENS_10bfloat16_tEfNS_4arch4Sm80ELb0ELb0ELb1ELb1ELb0ELb0ELb0ELb0ELi2ELi4ELi4ELi4ELb0EEENS1_24CollectiveEpilogueBwdGQAISA_fSD_Li256ELb1ELb0EEENS1_19SingleTileSchedulerILb1ELb0ELb0ELi128EEEEEEEEEvNT_6ParamsE$__fAtomicAdd - $_ZN7cutlass13device_kernelIN5flash19enable_sm80_to_sm89INS1_16FlashAttnBwdSm80INS1_25CollectiveMainloopBwdSm80ILi2ELi2EN4cute5tupleIJNS5_1CILi128EEES8_NS7_ILi64EEEEEENS_10bfloat16_tEfNS_4arch4Sm80ELb0ELb0ELb1ELb1ELb0ELb0ELb0ELb0ELi2ELi4ELi4ELi4ELb0EEENS1_24CollectiveEpilogueBwdGQAISA_fSD_Li256ELb1ELb0EEENS1_19SingleTileSchedulerILb1ELb0ELb0ELi128EEEEEEEEEvNT_6ParamsE$_ZZZN5flash25CollectiveMainloopBwdSm80ILi2ELi2EN4cute5tupleIJNS1_1CILi128EEES4_NS3_ILi64EEEEEEN7cutlass10bfloat16_tEfNS7_4arch4Sm80ELb0ELb0ELb1ELb1ELb0ELb0ELb0ELb0ELi2ELi4ELi4ELi4ELb0EE3mmaINS_16FlashAttnBwdSm80ISB_NS_24CollectiveEpilogueBwdGQAIS6_fSA_Li256ELb1ELb0EEENS_19SingleTileSchedulerILb1ELb0ELb0ELi128EEEE13SharedStorageENS1_6TensorINS1_11ArrayEngineIfLm32EEENS1_6LayoutINS2_IJNS2_IJNS3_ILi2EEESO_EEESO_NS3_ILi4EEEEEENS2_IJNS2_IJNS3_ILi1EEESO_EEESQ_NS3_ILi8EEEEEEEEEEEEbRKNSB_6ParamsERT0_S12_iNS2_IJiiiEEERT_ENKUliT_E_clIZSC_ISJ_SX_EbS10_S12_S12_iS13_S15_EUlRS16_iE_EEDaiS16_ENKUlvE1_clEv)
$_ZN7cutlass13device_kernelIN5flash19enable_sm80_to_sm89INS1_16FlashAttnBwdSm80INS1_25CollectiveMainloopBwdSm80ILi2ELi2EN4cute5tupleIJNS5_1CILi128EEES8_NS7_ILi64EEEEEENS_10bfloat16_tEfNS_4arch4Sm80ELb0ELb0ELb1ELb1ELb0ELb0ELb0ELb0ELi2ELi4ELi4ELi4ELb0EEENS1_24CollectiveEpilogueBwdGQAISA_fSD_Li256ELb1ELb0EEENS1_19SingleTileSchedulerILb1ELb0ELb0ELi128EEEEEEEEEvNT_6ParamsE$_ZZZN5flash25CollectiveMainloopBwdSm80ILi2ELi2EN4cute5tupleIJNS1_1CILi128EEES4_NS3_ILi64EEEEEEN7cutlass10bfloat16_tEfNS7_4arch4Sm80ELb0ELb0ELb1ELb1ELb0ELb0ELb0ELb0ELi2ELi4ELi4ELi4ELb0EE3mmaINS_16FlashAttnBwdSm80ISB_NS_24CollectiveEpilogueBwdGQAIS6_fSA_Li256ELb1ELb0EEENS_19SingleTileSchedulerILb1ELb0ELb0ELi128EEEE13SharedStorageENS1_6TensorINS1_11ArrayEngineIfLm32EEENS1_6LayoutINS2_IJNS2_IJNS3_ILi2EEESO_EEESO_NS3_ILi4EEEEEENS2_IJNS2_IJNS3_ILi1EEESO_EEESQ_NS3_ILi8EEEEEEEEEEEEbRKNSB_6ParamsERT0_S12_iNS2_IJiiiEEERT_ENKUliT_E_clIZSC_ISJ_SX_EbS10_S12_S12_iS13_S15_EUlRS16_iE_EEDaiS16_ENKUlvE1_clEv:
[----:B------:R-:W-:-:S05]  /*652d0*/  IADD3 R3, R7, -c[0x0][0x20], RZ ;  /* 0x8000080007037a10 */ /* 0x000fca0007ffe0ff */
[----:B------:R-:W-:-:S05]  /*652e0*/  IMAD R3, R10, 0x4, R3 ;  /* 0x000000040a037824 */ /* 0x000fca00078e0203 */
[----:B------:R1:W5:Y:S02]  /*652f0*/  LDL R4, [R3] ;  /* 0x0000000003047983 */ /* 0x0003640000100800 */
[----:B-1----:R-:W-:-:S04]  /*65300*/  MOV R3, 0x0 ;  /* 0x0000000000037802 */ /* 0x002fc80000000f00 */
[----:B------:R-:W-:Y:S05]  /*65310*/  RET.REL.NODEC R2 `(_ZN7cutlass13device_kernelIN5flash19enable_sm80_to_sm89INS1_16FlashAttnBwdSm80INS1_25CollectiveMainloopBwdSm80ILi2ELi2EN4cute5tupleIJNS5_1CILi128EEES8_NS7_ILi64EEEEEENS_10bfloat16_tEfNS_4arch4Sm80ELb0ELb0ELb1ELb1ELb0ELb0ELb0ELb0ELi2ELi4ELi4ELi4ELb0EEENS1_24CollectiveEpilogueBwdGQAISA_fSD_Li256ELb1ELb0EEENS1_19SingleTileSchedulerILb1ELb0ELb0ELi128EEEEEEEEEvNT_6ParamsE) ;  /* 0xfff9ace002007950 */ /* 0x000fea0003c3ffff */
        .type           $_ZN7cutlass13device_kernelIN5flash19enable_sm80_to_sm89INS1_16FlashAttnBwdSm80INS1_25CollectiveMainloopBwdSm80ILi2ELi2EN4cute5tupleIJNS5_1CILi128EEES8_NS7_ILi64EEEEEENS_10bfloat16_tEfNS_4arch4Sm80ELb0ELb0ELb1ELb1ELb0ELb0ELb0ELb0ELi2ELi4ELi4ELi4ELb0EEENS1_24CollectiveEpilogueBwdGQAISA_fSD_Li256ELb1ELb0EEENS1_19SingleTileSchedulerILb1ELb0ELb0ELi128EEEEEEEEEvNT_6ParamsE$__fAtomicAdd,@function
        .size           $_ZN7cutlass13device_kernelIN5flash19enable_sm80_to_sm89INS1_16FlashAttnBwdSm80INS1_25CollectiveMainloopBwdSm80ILi2ELi2EN4cute5tupleIJNS5_1CILi128EEES8_NS7_ILi64EEEEEENS_10bfloat16_tEfNS_4arch4Sm80ELb0ELb0ELb1ELb1ELb0ELb0ELb0ELb0ELi2ELi4ELi4ELi4ELb0EEENS1_24CollectiveEpilogueBwdGQAISA_fSD_Li256ELb1ELb0EEENS1_19SingleTileSchedulerILb1ELb0ELb0ELi128EEEEEEEEEvNT_6ParamsE$__fAtomicAdd,($_ZN7cutlass13device_kernelIN5flash19enable_sm80_to_sm89INS1_16FlashAttnBwdSm80INS1_25CollectiveMainloopBwdSm80ILi2ELi2EN4cute5tupleIJNS5_1CILi128EEES8_NS7_ILi64EEEEEENS_10bfloat16_tEfNS_4arch4Sm80ELb0ELb0ELb1ELb1ELb0ELb0ELb0ELb0ELi2ELi4ELi4ELi4ELb0EEENS1_24CollectiveEpilogueBwdGQAISA_fSD_Li256ELb1ELb0EEENS1_19SingleTileSchedulerILb1ELb0ELb0ELi128EEEEEEEEEvNT_6ParamsE$exp2f - $_ZN7cutlass13device_kernelIN5flash19enable_sm80_to_sm89INS1_16FlashAttnBwdSm80INS1_25CollectiveMainloopBwdSm80ILi2ELi2EN4cute5tupleIJNS5_1CILi128EEES8_NS7_ILi64EEEEEENS_10bfloat16_tEfNS_4arch4Sm80ELb0ELb0ELb1ELb1ELb0ELb0ELb0ELb0ELi2ELi4ELi4ELi4ELb0EEENS1_24CollectiveEpilogueBwdGQAISA_fSD_Li256ELb1ELb0EEENS1_19SingleTileSchedulerILb1ELb0ELb0ELi128EEEEEEEEEvNT_6ParamsE$__fAtomicAdd)
$_ZN7cutlass13device_kernelIN5flash19enable_sm80_to_sm89INS1_16FlashAttnBwdSm80INS1_25CollectiveMainloopBwdSm80ILi2ELi2EN4cute5tupleIJNS5_1CILi128EEES8_NS7_ILi64EEEEEENS_10bfloat16_tEfNS_4arch4Sm80ELb0ELb0ELb1ELb1ELb0ELb0ELb0ELb0ELi2ELi4ELi4ELi4ELb0EEENS1_24CollectiveEpilogueBwdGQAISA_fSD_Li256ELb1ELb0EEENS1_19SingleTileSchedulerILb1ELb0ELb0ELi128EEEEEEEEEvNT_6ParamsE$__fAtomicAdd:
[----:B------:R-:W-:Y:S02]  /*65320*/  ULDC.64 UR8, c[0x0][0x118] ;  /* 0x0000460000087ab9 */ /* 0x000fe40000000a00 */
[----:B------:R-:W2:Y:S01]  /*65330*/  ATOM.E.ADD.F32.FTZ.RN.STRONG.GPU P0, RZ, [R14.64], R5 ;  /* 0x000000050eff798a */ /* 0x000ea2000810e7c8 */
[----:B------:R-:W-:Y:S02]  /*65340*/  MOV R13, 0x0 ;  /* 0x00000000000d7802 */ /* 0x000fe40000000f00 */
[----:B------:R-:W-:Y:S02]  /*65350*/  MOV R9, R5 ;  /* 0x0000000500097202 */ /* 0x000fe40000000f00 */
[----:B--2---:R-:W-:Y:S05]  /*65360*/  @P0 RET.REL.NODEC R12 `(_ZN7cutlass13device_kernelIN5flash19enable_sm80_to_sm89INS1_16FlashAttnBwdSm80INS1_25CollectiveMainloopBwdSm80ILi2ELi2EN4cute5tupleIJNS5_1CILi128EEES8_NS7_ILi64EEEEEENS_10bfloat16_tEfNS_4arch4Sm80ELb0ELb0ELb1ELb1ELb0ELb0ELb0ELb0ELi2ELi4ELi4ELi4ELb0EEENS1_24CollectiveEpilogueBwdGQAISA_fSD_Li256ELb1ELb0EEENS1_19SingleTileSchedulerILb1ELb0ELb0ELi128EEEEEEEEEvNT_6ParamsE) ;  /* 0xfff9ac900c000950 */ /* 0x004fea0003c3ffff */
[----:B------:R-:W1:Y:S02]  /*65370*/  QSPC.E.S P0, RZ, [R14] ;  /* 0x000000000eff73aa */ /* 0x000e640000000500 */
[----:B-1----:R-:W-:Y:S05]  /*65380*/  @!P0 BRA `(.L_x_1399) ;  /* 0x0000008000008947 */ /* 0x002fea0003800000 */
[----:B------:R-:W-:-:S05]  /*65390*/  LOP3.LUT R8, R14, 0xffffff, RZ, 0xc0, !PT ;  /* 0x00ffffff0e087812 */ /* 0x000fca00078ec0ff */
.L_x_1400:
[----:B------:R-:W1:Y:S02]  /*653a0*/  LDS R4, [R8] ;  /* 0x0000000008047984 */ /* 0x000e640000000800 */
[----:B-1----:R-:W-:-:S06]  /*653b0*/  FADD R5, R9, R4 ;  /* 0x0000000409057221 */ /* 0x002fcc0000000000 */
[----:B------:R-:W1:Y:S02]  /*653c0*/  ATOMS.CAST.SPIN R5, [R8], R4, R5 ;  /* 0x000000040805738d */ /* 0x000e640001800005 */
[----:B-1----:R-:W-:-:S13]  /*653d0*/  ISETP.EQ.U32.AND P0, PT, R5, 0x1, PT ;  /* 0x000000010500780c */ /* 0x002fda0003f02070 */
[----:B------:R-:W-:Y:S05]  /*653e0*/  @!P0 BRA `(.L_x_1400) ;  /* 0xffffffb000008947 */ /* 0x000fea000383ffff */
[----:B------:R-:W-:-:S04]  /*653f0*/  MOV R13, 0x0 ;  /* 0x00000000000d7802 */ /* 0x000fc80000000f00 */
[----:B------:R-:W-:Y:S05]  /*65400*/  RET.REL.NODEC R12 `(_ZN7cutlass13device_kernelIN5flash19enable_sm80_to_sm89INS1_16FlashAttnBwdSm80INS1_25CollectiveMainloopBwdSm80ILi2ELi2EN4cute5tupleIJNS5_1CILi128EEES8_NS7_ILi64EEEEEENS_10bfloat16_tEfNS_4arch4Sm80ELb0ELb0ELb1ELb1ELb0ELb0ELb0ELb0ELi2ELi4ELi4ELi4ELb0EEENS1_24CollectiveEpilogueBwdGQAISA_fSD_Li256ELb1ELb0EEENS1_19SingleTileSchedulerILb1ELb0ELb0ELi128EEEEEEEEEvNT_6ParamsE) ;  /* 0xfff9abf00c007950 */ /* 0x000fea0003c3ffff */
.L_x_1399:
[----:B------:R-:W2:Y:S01]  /*65410*/  LD.E R4, [R14.64] ;  /* 0x000000080e047980 */ /* 0x000ea2000c101900 */
[----:B------:R-:W-:Y:S01]  /*65420*/  MOV R13, 0x0 ;  /* 0x00000000000d7802 */ /* 0x000fe20000000f00 */
[----:B--2---:R-:W-:-:S05]  /*65430*/  FADD R9, R9, R4 ;  /* 0x0000000409097221 */ /* 0x004fca0000000000 */
[----:B------:R1:W-:Y:S01]  /*65440*/  ST.E [R14.64], R9 ;  /* 0x000000090e007985 */ /* 0x0003e2000c101908 */
[----:B------:R-:W-:Y:S05]  /*65450*/  RET.REL.NODEC R12 `(_ZN7cutlass13device_kernelIN5flash19enable_sm80_to_sm89INS1_16FlashAttnBwdSm80INS1_25CollectiveMainloopBwdSm80ILi2ELi2EN4cute5tupleIJNS5_1CILi128EEES8_NS7_ILi64EEEEEENS_10bfloat16_tEfNS_4arch4Sm80ELb0ELb0ELb1ELb1ELb0ELb0ELb0ELb0ELi2ELi4ELi4ELi4ELb0EEENS1_24CollectiveEpilogueBwdGQAISA_fSD_Li256ELb1ELb0EEENS1_19SingleTileSchedulerILb1ELb0ELb0ELi128EEEEEEEEEvNT_6ParamsE) ;  /* 0xfff9aba00c007950 */ /* 0x000fea0003c3ffff */
        .type           $_ZN7cutlass13device_kernelIN5flash19enable_sm80_to_sm89INS1_16FlashAttnBwdSm80INS1_25CollectiveMainloopBwdSm80ILi2ELi2EN4cute5tupleIJNS5_1CILi128EEES8_NS7_ILi64EEEEEENS_10bfloat16_tEfNS_4arch4Sm80ELb0ELb0ELb1ELb1ELb0ELb0ELb0ELb0ELi2ELi4ELi4ELi4ELb0EEENS1_24CollectiveEpilogueBwdGQAISA_fSD_Li256ELb1ELb0EEENS1_19SingleTileSchedulerILb1ELb0ELb0ELi128EEEEEEEEEvNT_6ParamsE$exp2f,@function
        .size           $_ZN7cutlass13device_kernelIN5flash19enable_sm80_to_sm89INS1_16FlashAttnBwdSm80INS1_25CollectiveMainloopBwdSm80ILi2ELi2EN4cute5tupleIJNS5_1CILi128EEES8_NS7_ILi64EEEEEENS_10bfloat16_tEfNS_4arch4Sm80ELb0ELb0ELb1ELb1ELb0ELb0ELb0ELb0ELi2ELi4ELi4ELi4ELb0EEENS1_24CollectiveEpilogueBwdGQAISA_fSD_Li256ELb1ELb0EEENS1_19SingleTileSchedulerILb1ELb0ELb0ELi128EEEEEEEEEvNT_6ParamsE$exp2f,(.L_x_7648 - $_ZN7cutlass13device_kernelIN5flash19enable_sm80_to_sm89INS1_16FlashAttnBwdSm80INS1_25CollectiveMainloopBwdSm80ILi2ELi2EN4cute5tupleIJNS5_1CILi128EEES8_NS7_ILi64EEEEEENS_10bfloat16_tEfNS_4arch4Sm80ELb0ELb0ELb1ELb1ELb0ELb0ELb0ELb0ELi2ELi4ELi4ELi4ELb0EEENS1_24CollectiveEpilogueBwdGQAISA_fSD_Li256ELb1ELb0EEENS1_19SingleTileSchedulerILb1ELb0ELb0ELi128EEEEEEEEEvNT_6ParamsE$exp2f)
$_ZN7cutlass13device_kernelIN5flash19enable_sm80_to_sm89INS1_16FlashAttnBwdSm80INS1_25CollectiveMainloopBwdSm80ILi2ELi2EN4cute5tupleIJNS5_1CILi128EEES8_NS7_ILi64EEEEEENS_10bfloat16_tEfNS_4arch4Sm80ELb0ELb0ELb1ELb1ELb0ELb0ELb0ELb0ELi2ELi4ELi4ELi4ELb0EEENS1_24CollectiveEpilogueBwdGQAISA_fSD_Li256ELb1ELb0EEENS1_19SingleTileSchedulerILb1ELb0ELb0ELi128EEEEEEEEEvNT_6ParamsE$exp2f:
[----:B------:R-:W1:Y:S01]  /*65460*/  MUFU.EX2 R6, R6 ;  /* 0x0000000600067308 */ /* 0x000e620000000800 */
[----:B------:R-:W-:-:S04]  /*65470*/  MOV R3, 0x0 ;  /* 0x0000000000037802 */ /* 0x000fc80000000f00 */
[----:B------:R-:W-:Y:S05]  /*65480*/  RET.REL.NODEC R2 `(_ZN7cutlass13device_kernelIN5flash19enable_sm80_to_sm89INS1_16FlashAttnBwdSm80INS1_25CollectiveMainloopBwdSm80ILi2ELi2EN4cute5tupleIJNS5_1CILi128EEES8_NS7_ILi64EEEEEENS_10bfloat16_tEfNS_4arch4Sm80ELb0ELb0ELb1ELb1ELb0ELb0ELb0ELb0ELi2ELi4ELi4ELi4ELb0EEENS1_24CollectiveEpilogueBwdGQAISA_fSD_Li256ELb1ELb0EEENS1_19SingleTileSchedulerILb1ELb0ELb0ELi128EEEEEEEEEvNT_6ParamsE) ;  /* 0xfff9ab7002007950 */ /* 0x000fea0003c3ffff */
.L_x_1401:
        /* <DEDUP_REMOVED lines=15> */
.L_x_7648:


//--------------------- .text._ZN7cutlass13device_kernelIN5flash19enable_sm80_to_sm89INS1_16FlashAttnBwdSm80INS1_25CollectiveMainloopBwdSm80ILi2ELi2EN4cute5tupleIJNS5_1CILi128EEES8_NS7_ILi64EEEEEENS_10bfloat16_tEfNS_4arch4Sm80ELb0ELb0ELb1ELb1ELb1ELb0ELb0ELb0ELi2ELi4ELi4ELi4ELb0EEENS1_24CollectiveEpilogueBwdGQAISA_fSD_Li256ELb1ELb1EEENS1_19SingleTileSchedulerILb1ELb0ELb0ELi128EEEEEEEEEvNT_6ParamsE --------------------------
	.section	.text._ZN7cutlass13device_kernelIN5flash19enable_sm80_to_sm89INS1_16FlashAttnBwdSm80INS1_25CollectiveMainloopBwdSm80ILi2ELi2EN4cute5tupleIJNS5_1CILi128EEES8_NS7_ILi64EEEEEENS_10bfloat16_tEfNS_4arch4Sm80ELb0ELb0ELb1ELb1ELb1ELb0ELb0ELb0ELi2ELi4ELi4ELi4ELb0EEENS1_24CollectiveEpilogueBwdGQAISA_fSD_Li256ELb1ELb1EEENS1_19SingleTileSchedulerILb1ELb0ELb0ELi128EEEEEEEEEvNT_6ParamsE,"ax",@progbits
	.sectioninfo	@"SHI_REGISTERS=128"
	.align	128
.text._ZN7cutlass13device_kernelIN5flash19enable_sm80_to_sm89INS1_16FlashAttnBwdSm80INS1_25CollectiveMainloopBwdSm80ILi2ELi2EN4cute5tupleIJNS5_1CILi128EEES8_NS7_ILi64EEEEEENS_10bfloat16_tEfNS_4arch4Sm80ELb0ELb0ELb1ELb1ELb1ELb0ELb0ELb0ELi2ELi4ELi4ELi4ELb0EEENS1_24CollectiveEpilogueBwdGQAISA_fSD_Li256ELb1ELb1EEENS1_19SingleTileSchedulerILb1ELb0ELb0ELi128EEEEEEEEEvNT_6ParamsE:
        .type           _ZN7cutlass13device_kernelIN5flash19enable_sm80_to_sm89INS1_16FlashAttnBwdSm80INS1_25CollectiveMainloopBwdSm80ILi2ELi2EN4cute5tupleIJNS5_1CILi128EEES8_NS7_ILi64EEEEEENS_10bfloat16_tEfNS_4arch4Sm80ELb0ELb0ELb1ELb1ELb1ELb0ELb0ELb0ELi2ELi4ELi4ELi4ELb0EEENS1_24CollectiveEpilogueBwdGQAISA_fSD_Li256ELb1ELb1EEENS1_19SingleTileSchedulerILb1ELb0ELb0ELi128EEEEEEEEEvNT_6ParamsE,@function
        .size           _ZN7cutlass13device_kernelIN5flash19enable_sm80_to_sm89INS1_16FlashAttnBwdSm80INS1_25CollectiveMainloopBwdSm80ILi2ELi2EN4cute5tupleIJNS5_1CILi128EEES8_NS7_ILi64EEEEEENS_10bfloat16_tEfNS_4arch4Sm80ELb0ELb0ELb1ELb1ELb1ELb0ELb0ELb0ELi2ELi4ELi4ELi4ELb0EEENS1_24CollectiveEpilogueBwdGQAISA_fSD_Li256ELb1ELb1EEENS1_19SingleTileSchedulerILb1ELb0ELb0ELi128EEEEEEEEEvNT_6ParamsE,(.L_x_8042 - _ZN7cutlass13device_kernelIN5flash19enable_sm80_to_sm89INS1_16FlashAttnBwdSm80INS1_25CollectiveMainloopBwdSm80ILi2ELi2EN4cute5tupleIJNS5_1CILi128EEES8_NS7_ILi64EEEEEENS_10bfloat16_tEfNS_4arch4Sm80ELb0ELb0ELb1ELb1ELb1ELb0ELb0ELb0ELi2ELi4ELi4ELi4ELb0EEENS1_24CollectiveEpilogueBwdGQAISA_fSD_Li256ELb1ELb1EEENS1_19SingleTileSchedulerILb1ELb0ELb0ELi128EEEEEEEEEvNT_6ParamsE)
        .other          _ZN7cutlass13device_kernelIN5flash19enable_sm80_to_sm89INS1_16FlashAttnBwdSm80INS1_25CollectiveMainloopBwdSm80ILi2ELi2EN4cute5tupleIJNS5_1CILi128EEES8_NS7_ILi64EEEEEENS_10bfloat16_tEfNS_4arch4Sm80ELb0ELb0ELb1ELb1ELb1ELb0ELb0ELb0ELi2ELi4ELi4ELi4ELb0EEENS1_24CollectiveEpilogueBwdGQAISA_fSD_Li256ELb1ELb1EEENS1_19SingleTileSchedulerILb1ELb0ELb0ELi128EEEEEEEEEvNT_6ParamsE,@"STO_CUDA_ENTRY STV_DEFAULT"
_ZN7cutlass13device_kernelIN5flash19enable_sm80_to_sm89INS1_16FlashAttnBwdSm80INS1_25CollectiveMainloopBwdSm80ILi2ELi2EN4cute5tupleIJNS5_1CILi128EEES8_NS7_ILi64EEEEEENS_10bfloat16_tEfNS_4arch4Sm80ELb0ELb0ELb1ELb1ELb1ELb0ELb0ELb0ELi2ELi4ELi4ELi4ELb0EEENS1_24CollectiveEpilogueBwdGQAISA_fSD_Li256ELb1ELb1EEENS1_19SingleTileSchedulerILb1ELb0ELb0ELi128EEEEEEEEEvNT_6ParamsE:
        /* <DEDUP_REMOVED lines=18> */
.L_x_1403:
        /* <DEDUP_REMOVED lines=8> */
.L_x_1405:
[----:B------:R-:W-:Y:S02]  /*01a0*/  MOV R5, c[0x0][0x3ac] ;  /* 0x0000eb0000057a02 */ /* 0x000fe40000000f00 */
.L_x_1404:
[----:B------:R-:W2:Y:S02]  /*01b0*/  S2R R30, SR_CTAID.X ;  /* 0x00000000001e7919 */ /* 0x000ea40000002500 */
[----:B--2---:R-:W-:-:S05]  /*01c0*/  IMAD.SHL.U32 R0, R30, 0x80, RZ ;  /* 0x000000801e007824 */ /* 0x004fca00078e00ff */
[----:B-----5:R-:W-:-:S04]  /*01d0*/  ISETP.GE.AND P0, PT, R0, R5, PT ;  /* 0x000000050000720c */ /* 0x020fc80003f06270 */
[----:B------:R-:W-:Y:S01]  /*01e0*/  SEL R38, R38, 0xffffffff, !P0 ;  /* 0xffffffff26267807 */ /* 0x000fe20004000000 */
[----:B------:R-:W-:Y:S05]  /*01f0*/  BRA `(.L_x_1406) ;  /* 0x0000012000007947 */ /* 0x000fea0003800000 */
.L_x_1402:
[----:B------:R-:W-:-:S04]  /*0200*/  ISETP.NE.U32.AND P0, PT, RZ, c[0x0][0x3c8], PT ;  /* 0x0000f200ff007a0c */ /* 0x000fc80003f05070 */
[----:B------:R-:W-:-:S13]  /*0210*/  ISETP.NE.AND.EX P0, PT, RZ, c[0x0][0x3cc], PT, P0 ;  /* 0x0000f300ff007a0c */ /* 0x000fda0003f05300 */
[----:B------:R-:W-:Y:S05]  /*0220*/  @!P0 BRA `(.L_x_1407) ;  /* 0x0000002000008947 */ /* 0x000fea0003800000 */
[----:B------:R1:W5:Y:S01]  /*0230*/  LDG.E R5, [R4.64] ;  /* 0x0000000604057981 */ /* 0x000362000c1e1900 */
[----:B------:R-:W-:Y:S05]  /*0240*/  BRA `(.L_x_1408) ;  /* 0x0000009000007947 */ /* 0x000fea0003800000 */
.L_x_1407:
        /* <DEDUP_REMOVED lines=8> */
.L_x_1409:
[----:B------:R-:W-:Y:S02]  /*02d0*/  MOV R5, c[0x0][0x3ac] ;  /* 0x0000eb0000057a02 */ /* 0x000fe40000000f00 */
.L_x_1408:
[----:B------:R-:W2:Y:S02]  /*02e0*/  S2R R30, SR_CTAID.X ;  /* 0x00000000001e7919 */ /* 0x000ea40000002500 */
[----:B--2---:R-:W-:-:S05]  /*02f0*/  IMAD.SHL.U32 R0, R30, 0x80, RZ ;  /* 0x000000801e007824 */ /* 0x004fca00078e00ff */
[----:B-----5:R-:W-:-:S04]  /*0300*/  ISETP.GE.AND P0, PT, R0, R5, PT ;  /* 0x000000050000720c */ /* 0x020fc80003f06270 */
[----:B------:R-:W-:-:S04]  /*0310*/  SEL R38, R38, 0xffffffff, !P0 ;  /* 0xffffffff26267807 */ /* 0x000fc80004000000 */
.L_x_1406:
        /* <DEDUP_REMOVED lines=54> */
.L_x_1410:
[----:B-----5:R2:W-:Y:S01]  /*0680*/  STL [R0+0xc], R8 ;  /* 0x00000c0800007387 */ /* 0x0205e20000100800 */
[----:B------:R-:W-:-:S04]  /*0690*/  ISETP.NE.U32.AND P0, PT, RZ, c[0x0][0x2e0], PT ;  /* 0x0000b800ff007a0c */ /* 0x000fc80003f05070 */
[----:B------:R-:W-:-:S13]  /*06a0*/  ISETP.NE.AND.EX P0, PT, RZ, c[0x0][0x2e4], PT, P0 ;  /* 0x0000b900ff007a0c */ /* 0x000fda0003f05300 */
[----:B------:R-:W-:Y:S05]  /*06b0*/  @!P0 BRA `(.L_x_1411) ;  /* 0x0000003000008947 */ /* 0x000fea0003800000 */
[----:B------:R-:W-:-:S05]  /*06c0*/  IMAD.WIDE R2, R38, R3, c[0x0][0x2e0] ;  /* 0x0000b80026027625 */ /* 0x000fca00078e0203 */
[----:B------:R3:W5:Y:S01]  /*06d0*/  LDG.E R9, [R2.64] ;  /* 0x0000000602097981 */ /* 0x000762000c1e1900 */
[----:B------:R-:W-:Y:S05]  /*06e0*/  BRA `(.L_x_1412) ;  /* 0x0000005000007947 */ /* 0x000fea0003800000 */
.L_x_1411:
[----:B------:R-:W-:Y:S05]  /*06f0*/  @!P3 BRA `(.L_x_1412) ;  /* 0x000000400000b947 */ /* 0x000fea0003800000 */
[----:B------:R-:W-:-:S05]  /*0700*/  IMAD.WIDE R6, R38, R3, c[0x0][0x2d0] ;  /* 0x0000b40026067625 */ /* 0x000fca00078e0203 */
[----:B------:R-:W3:Y:S04]  /*0710*/  LDG.E R9, [R6.64] ;  /* 0x0000000606097981 */ /* 0x000ee8000c1e1900 */
[----:B------:R-:W3:Y:S02]  /*0720*/  LDG.E R2, [R6.64+0x4] ;  /* 0x0000040606027981 */ /* 0x000ee4000c1e1900 */
[----:B---3--:R-:W-:-:S04]  /*0730*/  IADD3 R9, -R9, R2, RZ ;  /* 0x0000000209097210 */ /* 0x008fc80007ffe1ff */
.L_x_1412:
        /* <DEDUP_REMOVED lines=10> */
[----:B------:R-:W-:Y:S01]  /*07e0*/  UMOV UR13, 0x7 ;  /* 0x00000007000d7882 */ /* 0x000fe20000000000 */
[----:B-123--:R-:W-:Y:S01]  /*07f0*/  IMAD.MOV.U32 R0, RZ, RZ, 0x1 ;  /* 0x00000001ff007424 */ /* 0x00efe200078e00ff */
[----:B------:R-:W-:Y:S01]  /*0800*/  ULDC.64 UR10, c[0x0][0x178] ;  /* 0x00005e00000a7ab9 */ /* 0x000fe20000000a00 */
[----:B------:R-:W-:Y:S01]  /*0810*/  IMAD.MOV.U32 R2, RZ, RZ, c[0x0][0x260] ;  /* 0x00009800ff027624 */ /* 0x000fe200078e00ff */
[----:B------:R-:W-:Y:S01]  /*0820*/  IADD3 R3, R3, 0x7f, RZ ;  /* 0x0000007f03037810 */ /* 0x000fe20007ffe0ff */
[----:B------:R-:W-:Y:S01]  /*0830*/  UMOV UR12, 0x5 ;  /* 0x00000005000c7882 */ /* 0x000fe20000000000 */
[----:B------:R-:W-:Y:S01]  /*0840*/  STL.U8 [R1+0x70], R0 ;  /* 0x0000700001007387 */ /* 0x000fe20000100000 */
[----:B------:R-:W-:Y:S01]  /*0850*/  USHF.L.U64.HI UR4, UR10, UR13, UR11 ;  /* 0x0000000d0a047299 */ /* 0x000fe2000801020b */
[----:B------:R-:W-:Y:S01]  /*0860*/  SHF.R.S32.HI R4, RZ, 0x1f, R3 ;  /* 0x0000001fff047819 */ /* 0x000fe20000011403 */
[----:B------:R-:W-:Y:S01]  /*0870*/  USHF.L.U64.HI UR11, UR10, UR12, UR11 ;  /* 0x0000000c0a0b7299 */ /* 0x000fe2000801020b */
[----:B------:R1:W-:Y:S01]  /*0880*/  STL.U8 [R1+0x71], R0 ;  /* 0x0000710001007387 */ /* 0x0003e20000100000 */
[----:B------:R-:W-:Y:S01]  /*0890*/  IADD3 R2, R2, 0x7f, RZ ;  /* 0x0000007f02027810 */ /* 0x000fe20007ffe0ff */
[----:B------:R-:W-:Y:S01]  /*08a0*/  USHF.L.U32 UR8, UR10, 0x5, URZ ;  /* 0x000000050a087899 */ /* 0x000fe2000800063f */
[----:B------:R-:W-:Y:S01]  /*08b0*/  LEA.HI R4, R4, R3, RZ, 0x7 ;  /* 0x0000000304047211 */ /* 0x000fe200078f38ff */
[----:B------:R-:W-:Y:S01]  /*08c0*/  IMAD.MOV.U32 R3, RZ, RZ, c[0x0][0x1f8] ;  /* 0x00007e00ff037624 */ /* 0x000fe200078e00ff */
[----:B------:R-:W-:Y:S01]  /*08d0*/  SHF.R.S32.HI R35, RZ, 0x1f, R2 ;  /* 0x0000001fff237819 */ /* 0x000fe20000011402 */
[----:B------:R-:W-:Y:S01]  /*08e0*/  USHF.L.U32 UR5, UR10, 0x7, URZ ;  /* 0x000000070a057899 */ /* 0x000fe2000800063f */
[----:B------:R-:W-:Y:S01]  /*08f0*/  SHF.R.S32.HI R11, RZ, 0x1f, R32 ;  /* 0x0000001fff0b7819 */ /* 0x000fe20000011420 */
[----:B------:R-:W-:Y:S01]  /*0900*/  IMAD.U32 R40, RZ, RZ, UR8 ;  /* 0x00000008ff287e24 */ /* 0x000fe2000f8e00ff */
[----:B------:R-:W-:Y:S01]  /*0910*/  LEA.HI R35, R35, R2, RZ, 0x7 ;  /* 0x0000000223237211 */ /* 0x000fe200078f38ff */
[----:B------:R-:W-:Y:S01]  /*0920*/  IMAD.U32 R41, RZ, RZ, UR11 ;  /* 0x0000000bff297e24 */ /* 0x000fe2000f8e00ff */
[----:B------:R-:W-:Y:S01]  /*0930*/  IADD3 R3, R3, 0x7f, RZ ;  /* 0x0000007f03037810 */ /* 0x000fe20007ffe0ff */
[----:B------:R-:W-:Y:S01]  /*0940*/  IMAD.U32 R42, RZ, RZ, UR5 ;  /* 0x00000005ff2a7e24 */ /* 0x000fe2000f8e00ff */
[CC--:B------:R-:W-:Y:S01]  /*0950*/  LEA.HI R2, R11.reuse, R32.reuse, RZ, 0x4 ;  /* 0x000000200b027211 */ /* 0x0c0fe200078f20ff */
[----:B------:R-:W-:Y:S01]  /*0960*/  IMAD.U32 R43, RZ, RZ, UR4 ;  /* 0x00000004ff2b7e24 */ /* 0x000fe2000f8e00ff */
[----:B------:R-:W-:Y:S01]  /*0970*/  SHF.R.S32.HI R36, RZ, 0x1f, R3 ;  /* 0x0000001fff247819 */ /* 0x000fe20000011403 */
[----:B------:R-:W-:Y:S01]  /*0980*/  ULDC.64 UR8, c[0x0][0x18] ;  /* 0x0000060000087ab9 */ /* 0x000fe20000000a00 */
[----:B------:R-:W-:Y:S01]  /*0990*/  LEA.HI R7, R11, R32, RZ, 0x2 ;  /* 0x000000200b077211 */ /* 0x000fe200078f10ff */
[----:B------:R-:W-:Y:S01]  /*09a0*/  UIADD3 UR14, UP0, UR8, 0x4080, URZ ;  /* 0x00004080080e7890 */ /* 0x000fe2000ff1e03f */
[----:B------:R2:W-:Y:S01]  /*09b0*/  STL.128 [R1+0x80], R40 ;  /* 0x0000802801007387 */ /* 0x0005e20000100c00 */
[----:B------:R-:W-:Y:S01]  /*09c0*/  LEA.HI R36, R36, R3, RZ, 0x7 ;  /* 0x0000000324247211 */ /* 0x000fe200078f38ff */
[----:B------:R-:W-:Y:S01]  /*09d0*/  UIADD3 UR5, UP1, UR8, 0x80, URZ ;  /* 0x0000008008057890 */ /* 0x000fe2000ff3e03f */
[--C-:B------:R-:W-:Y:S01]  /*09e0*/  SHF.R.S32.HI R18, RZ, 0x2, R7.reuse ;  /* 0x00000002ff127819 */ /* 0x100fe20000011407 */
[----:B------:R-:W-:Y:S01]  /*09f0*/  UIADD3.X UR11, URZ, UR9, URZ, UP0, !UPT ;  /* 0x000000093f0b7290 */ /* 0x000fe200087fe43f */
[----:B------:R-:W-:Y:S01]  /*0a00*/  SHF.R.S32.HI R3, RZ, 0x1f, R7 ;  /* 0x0000001fff037819 */ /* 0x000fe20000011407 */
[----:B-1----:R-:W-:Y:S01]  /*0a10*/  IMAD.MOV.U32 R0, RZ, RZ, c[0x0][0x228] ;  /* 0x00008a00ff007624 */ /* 0x002fe200078e00ff */
[----:B------:R-:W-:Y:S01]  /*0a20*/  SHF.R.S32.HI R4, RZ, 0x7, R4 ;  /* 0x00000007ff047819 */ /* 0x000fe20000011404 */
[----:B------:R-:W-:Y:S01]  /*0a30*/  UIADD3.X UR4, URZ, UR9, URZ, UP1, !UPT ;  /* 0x000000093f047290 */ /* 0x000fe20008ffe43f */
[----:B------:R-:W-:Y:S01]  /*0a40*/  LEA.HI R3, R3, R18, RZ, 0x3 ;  /* 0x0000001203037211 */ /* 0x000fe200078f18ff */
[----:B------:R-:W-:Y:S01]  /*0a50*/  IMAD.U32 R55, RZ, RZ, UR11 ;  /* 0x0000000bff377e24 */ /* 0x000fe2000f8e00ff */
[----:B------:R-:W-:Y:S01]  /*0a60*/  IADD3 R0, R0, 0x1fff, RZ ;  /* 0x00001fff00007810 */ /* 0x000fe20007ffe0ff */
[----:B------:R1:W-:Y:S01]  /*0a70*/  STL [R1+0x78], R4 ;  /* 0x0000780401007387 */ /* 0x0003e20000100800 */
[----:B------:R-:W-:Y:S01]  /*0a80*/  LOP3.LUT R3, R3, 0xfffffff8, RZ, 0xc0, !PT ;  /* 0xfffffff803037812 */ /* 0x000fe200078ec0ff */
[----:B------:R-:W-:Y:S01]  /*0a90*/  IMAD.U32 R52, RZ, RZ, UR5 ;  /* 0x00000005ff347e24 */ /* 0x000fe2000f8e00ff */
[----:B------:R-:W-:Y:S01]  /*0aa0*/  SHF.R.S32.HI R27, RZ, 0x1f, R0 ;  /* 0x0000001fff1b7819 */ /* 0x000fe20000011400 */
[----:B------:R-:W-:Y:S01]  /*0ab0*/  IMAD.U32 R53, RZ, RZ, UR4 ;  /* 0x00000004ff357e24 */ /* 0x000fe2000f8e00ff */
[----:B------:R-:W-:Y:S01]  /*0ac0*/  MOV R54, UR14 ;  /* 0x0000000e00367c02 */ /* 0x000fe20008000f00 */
[----:B------:R-:W-:Y:S01]  /*0ad0*/  IMAD.IADD R18, R18, 0x1, -R3 ;  /* 0x0000000112127824 */ /* 0x000fe200078e0a03 */
[----:B------:R-:W-:Y:S01]  /*0ae0*/  LEA.HI R27, R27, R0, RZ, 0xd ;  /* 0x000000001b1b7211 */ /* 0x000fe200078f68ff */
[----:B------:R-:W-:Y:S01]  /*0af0*/  UIADD3 UR14, UP1, UR8, 0x18880, URZ ;  /* 0x00018880080e7890 */ /* 0x000fe2000ff3e03f */
[----:B------:R-:W-:Y:S01]  /*0b00*/  SHF.R.S32.HI R0, RZ, 0x4, R2 ;  /* 0x00000004ff007819 */ /* 0x000fe20000011402 */
[----:B------:R-:W3:Y:S01]  /*0b10*/  S2R R15, SR_CTAID.Y ;  /* 0x00000000000f7919 */ /* 0x000ee20000002600 */
[----:B------:R-:W-:Y:S01]  /*0b20*/  LOP3.LUT R3, R2, 0xfffffff0, RZ, 0xc0, !PT ;  /* 0xfffffff002037812 */ /* 0x000fe200078ec0ff */
[----:B------:R-:W-:Y:S01]  /*0b30*/  UIADD3.X UR11, URZ, UR9, URZ, UP1, !UPT ;  /* 0x000000093f0b7290 */ /* 0x000fe20008ffe43f */
[----:B------:R-:W-:Y:S01]  /*0b40*/  IMAD.MOV.U32 R44, RZ, RZ, R52 ;  /* 0x000000ffff2c7224 */ /* 0x000fe200078e0034 */
[CC--:B------:R-:W-:Y:S01]  /*0b50*/  LEA.HI R19, R11.reuse, R32.reuse, RZ, 0x5 ;  /* 0x000000200b137211 */ /* 0x0c0fe200078f28ff */
[----:B------:R-:W-:Y:S01]  /*0b60*/  IMAD.U32 R46, RZ, RZ, UR14 ;  /* 0x0000000eff2e7e24 */ /* 0x000fe2000f8e00ff */
[----:B------:R-:W-:Y:S01]  /*0b70*/  LEA.HI R10, R11, R32, RZ, 0x6 ;  /* 0x000000200b0a7211 */ /* 0x000fe200078f30ff */
[----:B------:R-:W-:Y:S01]  /*0b80*/  IMAD.IADD R6, R32, 0x1, -R3 ;  /* 0x0000000120067824 */ /* 0x000fe200078e0a03 */
[----:B------:R-:W-:Y:S01]  /*0b90*/  UIADD3 UR5, UP0, UR8, 0x20880, URZ ;  /* 0x0002088008057890 */ /* 0x000fe2000ff1e03f */
[----:B--2---:R-:W-:Y:S01]  /*0ba0*/  LEA.HI R43, R2, R0, RZ, 0x1 ;  /* 0x00000000022b7211 */ /* 0x004fe200078f08ff */
[----:B------:R-:W-:Y:S01]  /*0bb0*/  IMAD.U32 R47, RZ, RZ, UR11 ;  /* 0x0000000bff2f7e24 */ /* 0x000fe2000f8e00ff */
[----:B------:R-:W-:Y:S01]  /*0bc0*/  STL.128 [R1+0x30], R52 ;  /* 0x0000303401007387 */ /* 0x000fe20000100c00 */
[----:B------:R-:W-:Y:S01]  /*0bd0*/  IMAD.MOV.U32 R45, RZ, RZ, R53 ;  /* 0x000000ffff2d7224 */ /* 0x000fe200078e0035 */
[----:B------:R-:W-:Y:S01]  /*0be0*/  LOP3.LUT R43, R43, 0xfffffffe, RZ, 0xc0, !PT ;  /* 0xfffffffe2b2b7812 */ /* 0x000fe200078ec0ff */
[----:B------:R-:W-:Y:S01]  /*0bf0*/  IMAD.SHL.U32 R10, R10, 0x8, RZ ;  /* 0x000000080a0a7824 */ /* 0x000fe200078e00ff */
[----:B------:R-:W-:Y:S01]  /*0c00*/  UIADD3.X UR4, URZ, UR9, URZ, UP0, !UPT ;  /* 0x000000093f047290 */ /* 0x000fe200087fe43f */
[----:B------:R-:W-:Y:S01]  /*0c10*/  IMAD.SHL.U32 R58, R32, 0x4, RZ ;  /* 0x00000004203a7824 */ /* 0x000fe200078e00ff */
[----:B------:R2:W-:Y:S01]  /*0c20*/  STL.128 [R1+0x50], R44 ;  /* 0x0000502c01007387 */ /* 0x0005e20000100c00 */
[----:B------:R-:W-:Y:S01]  /*0c30*/  IMAD.IADD R43, R0, 0x1, -R43 ;  /* 0x00000001002b7824 */ /* 0x000fe200078e0a2b */
[CC--:B------:R-:W-:Y:S01]  /*0c40*/  LEA.HI R0, R11.reuse, R32.reuse, RZ, 0x3 ;  /* 0x000000200b007211 */ /* 0x0c0fe200078f18ff */
[----:B------:R-:W-:Y:S01]  /*0c50*/  IMAD.U32 R48, RZ, RZ, UR5 ;  /* 0x00000005ff307e24 */ /* 0x000fe2000f8e00ff */
[----:B------:R-:W-:Y:S01]  /*0c60*/  LEA.HI R11, R11, R32, RZ, 0x7 ;  /* 0x000000200b0b7211 */ /* 0x000fe200078f38ff */
[----:B------:R-:W-:Y:S01]  /*0c70*/  IMAD.U32 R49, RZ, RZ, UR4 ;  /* 0x00000004ff317e24 */ /* 0x000fe2000f8e00ff */
[----:B------:R-:W-:Y:S01]  /*0c80*/  LOP3.LUT R13, R0, 0xfffffff8, RZ, 0xc0, !PT ;  /* 0xfffffff8000d7812 */ /* 0x000fe200078ec0ff */
[C---:B---3--:R-:W-:Y:S01]  /*0c90*/  IMAD.WIDE.U32 R40, R15.reuse, c[0x0][0x238], RZ ;  /* 0x00008e000f287a25 */ /* 0x048fe200078e00ff */
[----:B------:R-:W-:Y:S01]  /*0ca0*/  SHF.R.S32.HI R2, RZ, 0x3, R0 ;  /* 0x00000003ff027819 */ /* 0x000fe20000011400 */
[----:B------:R-:W-:Y:S01]  /*0cb0*/  UIADD3 UR14, UP0, UR8, 0x8080, URZ ;  /* 0x00008080080e7890 */ /* 0x000fe2000ff1e03f */
[----:B------:R-:W-:Y:S01]  /*0cc0*/  SHF.R.S32.HI R70, RZ, 0x1f, R15 ;  /* 0x0000001fff467819 */ /* 0x000fe2000001140f */
[----:B------:R-:W-:Y:S01]  /*0cd0*/  IMAD.IADD R28, R32, 0x1, -R13 ;  /* 0x00000001201c7824 */ /* 0x000fe200078e0a0d */
[----:B-1----:R-:W-:Y:S01]  /*0ce0*/  SHF.L.U32 R4, R2, 0x6, RZ ;  /* 0x0000000602047819 */ /* 0x002fe200000006ff */
[----:B------:R-:W-:Y:S01]  /*0cf0*/  IMAD.MOV.U32 R50, RZ, RZ, R48 ;  /* 0x000000ffff327224 */ /* 0x000fe200078e0030 */
[----:B------:R-:W-:Y:S01]  /*0d00*/  SHF.R.S32.HI R13, RZ, 0x1f, R6 ;  /* 0x0000001fff0d7819 */ /* 0x000fe20000011406 */
[----:B------:R-:W-:Y:S01]  /*0d10*/  IMAD.SHL.U32 R3, R28, 0x8, RZ ;  /* 0x000000081c037824 */ /* 0x000fe200078e00ff */
[----:B------:R-:W-:Y:S01]  /*0d20*/  LOP3.LUT R4, R4, 0x1c0, RZ, 0xc0, !PT ;  /* 0x000001c004047812 */ /* 0x000fe200078ec0ff */
[----:B------:R-:W-:Y:S01]  /*0d30*/  IMAD.SHL.U32 R33, R28, 0x40, RZ ;  /* 0x000000401c217824 */ /* 0x000fe200078e00ff */
[----:B------:R-:W-:Y:S01]  /*0d40*/  SHF.R.S32.HI R59, RZ, 0x1f, R58 ;  /* 0x0000001fff3b7819 */ /* 0x000fe2000001143a */
[----:B------:R-:W-:Y:S01]  /*0d50*/  IMAD R68, R70, c[0x0][0x238], RZ ;  /* 0x00008e0046447a24 */ /* 0x000fe200078e02ff */
[----:B------:R-:W-:Y:S01]  /*0d60*/  LOP3.LUT R23, R4, 0x38, R3, 0xf8, !PT ;  /* 0x0000003804177812 */ /* 0x000fe200078ef803 */
[----:B------:R-:W-:Y:S01]  /*0d70*/  IMAD.MOV.U32 R51, RZ, RZ, R49 ;  /* 0x000000ffff337224 */ /* 0x000fe200078e0031 */
[----:B------:R-:W-:Y:S01]  /*0d80*/  SHF.R.U32.HI R14, RZ, 0x3, R4 ;  /* 0x00000003ff0e7819 */ /* 0x000fe20000011604 */
[----:B------:R-:W-:Y:S01]  /*0d90*/  IMAD R68, R15, c[0x0][0x23c], R68 ;  /* 0x00008f000f447a24 */ /* 0x000fe200078e0244 */
[----:B------:R-:W-:Y:S01]  /*0da0*/  LEA.HI R4, R13, R6, RZ, 0x3 ;  /* 0x000000060d047211 */ /* 0x000fe200078f18ff */
[----:B------:R-:W-:Y:S01]  /*0db0*/  IMAD.WIDE.U32 R62, R15, c[0x0][0x270], R58 ;  /* 0x00009c000f3e7a25 */ /* 0x000fe200078e003a */
[----:B------:R-:W-:Y:S01]  /*0dc0*/  LOP3.LUT R23, R23, R14, RZ, 0x3c, !PT ;  /* 0x0000000e17177212 */ /* 0x000fe200078e3cff */
[----:B------:R1:W-:Y:S01]  /*0dd0*/  STL.128 [R1+0x60], R48 ;  /* 0x0000603001007387 */ /* 0x0003e20000100c00 */
[--C-:B------:R-:W-:Y:S01]  /*0de0*/  SHF.R.S32.HI R13, RZ, 0x5, R19.reuse ;  /* 0x00000005ff0d7819 */ /* 0x100fe20000011413 */
[----:B------:R-:W-:Y:S01]  /*0df0*/  IMAD.IADD R69, R41, 0x1, R68 ;  /* 0x0000000129457824 */ /* 0x000fe200078e0244 */
[----:B------:R-:W-:Y:S01]  /*0e00*/  SHF.R.S32.HI R14, RZ, 0x1f, R19 ;  /* 0x0000001fff0e7819 */ /* 0x000fe20000011413 */
[----:B------:R-:W-:Y:S01]  /*0e10*/  IMAD.MOV.U32 R68, RZ, RZ, R40 ;  /* 0x000000ffff447224 */ /* 0x000fe200078e0028 */
[----:B--2---:R-:W-:Y:S01]  /*0e20*/  LOP3.LUT R45, R4, 0xfffffff8, RZ, 0xc0, !PT ;  /* 0xfffffff8042d7812 */ /* 0x004fe200078ec0ff */
[----:B------:R-:W-:Y:S01]  /*0e30*/  IMAD R40, R70, c[0x0][0x270], RZ ;  /* 0x00009c0046287a24 */ /* 0x000fe200078e02ff */
[----:B------:R-:W-:Y:S01]  /*0e40*/  LEA.HI R14, R14, R13, RZ, 0x2 ;  /* 0x0000000d0e0e7211 */ /* 0x000fe200078f10ff */
[----:B------:R-:W-:Y:S01]  /*0e50*/  IMAD R66, R70, c[0x0][0x180], RZ ;  /* 0x0000600046427a24 */ /* 0x000fe200078e02ff */
[----:B------:R-:W-:Y:S01]  /*0e60*/  LOP3.LUT R19, R19, 0xffffffe0, RZ, 0xc0, !PT ;  /* 0xffffffe013137812 */ /* 0x000fe200078ec0ff */
[----:B------:R-:W-:Y:S01]  /*0e70*/  IMAD.IADD R45, R6, 0x1, -R45 ;  /* 0x00000001062d7824 */ /* 0x000fe200078e0a2d */
[----:B------:R-:W-:Y:S01]  /*0e80*/  SHF.R.S32.HI R6, RZ, 0x7, R11 ;  /* 0x00000007ff067819 */ /* 0x000fe2000001140b */
[----:B------:R-:W-:Y:S01]  /*0e90*/  IMAD R40, R15, c[0x0][0x274], R40 ;  /* 0x00009d000f287a24 */ /* 0x000fe200078e0228 */
[----:B------:R-:W-:Y:S01]  /*0ea0*/  LOP3.LUT R14, R14, 0xfffffffc, RZ, 0xc0, !PT ;  /* 0xfffffffc0e0e7812 */ /* 0x000fe200078ec0ff */
[----:B------:R-:W-:Y:S01]  /*0eb0*/  IMAD.MOV.U32 R54, RZ, RZ, R3 ;  /* 0x000000ffff367224 */ /* 0x000fe200078e0003 */
[----:B------:R-:W-:Y:S01]  /*0ec0*/  LOP3.LUT R33, R33, 0x1c0, RZ, 0xc0, !PT ;  /* 0x000001c021217812 */ /* 0x000fe200078ec0ff */
[----:B------:R-:W-:Y:S01]  /*0ed0*/  IMAD R57, R43, 0x2, R6 ;  /* 0x000000022b397824 */ /* 0x000fe200078e0206 */
[----:B------:R-:W-:Y:S01]  /*0ee0*/  LOP3.LUT R23, R23, 0xfffffe00, R10, 0xf8, !PT ;  /* 0xfffffe0017177812 */ /* 0x000fe200078ef80a */
[----:B------:R-:W-:Y:S01]  /*0ef0*/  IMAD.IADD R10, R32, 0x1, -R19 ;  /* 0x00000001200a7824 */ /* 0x000fe200078e0a13 */
[----:B------:R-:W-:Y:S01]  /*0f00*/  LEA.HI R31, R11, R6, RZ, 0x1 ;  /* 0x000000060b1f7211 */ /* 0x000fe200078f08ff */
[----:B------:R-:W-:Y:S01]  /*0f10*/  IMAD.IADD R11, R13, 0x1, -R14 ;  /* 0x000000010d0b7824 */ /* 0x000fe200078e0a0e */
[----:B------:R-:W-:Y:S01]  /*0f20*/  LOP3.LUT R14, R33, 0x8, R0, 0xf8, !PT ;  /* 0x00000008210e7812 */ /* 0x000fe200078ef800 */
[C---:B------:R-:W-:Y:S01]  /*0f30*/  IMAD R64, R70.reuse, c[0x0][0x210], RZ ;  /* 0x0000840046407a24 */ /* 0x040fe200078e02ff */
[----:B------:R-:W-:Y:S01]  /*0f40*/  SHF.R.U32.HI R19, RZ, 0x3, R33 ;  /* 0x00000003ff137819 */ /* 0x000fe20000011621 */
[----:B------:R-:W-:Y:S01]  /*0f50*/  IMAD R70, R70, c[0x0][0x288], RZ ;  /* 0x0000a20046467a24 */ /* 0x000fe200078e02ff */
[----:B------:R-:W-:Y:S01]  /*0f60*/  LOP3.LUT R31, R31, 0xfffffffe, RZ, 0xc0, !PT ;  /* 0xfffffffe1f1f7812 */ /* 0x000fe200078ec0ff */
[----:B------:R-:W-:Y:S01]  /*0f70*/  IMAD.IADD R41, R63, 0x1, R40 ;  /* 0x000000013f297824 */ /* 0x000fe200078e0228 */
[-C--:B------:R-:W-:Y:S01]  /*0f80*/  LOP3.LUT R14, R14, R19.reuse, RZ, 0x3c, !PT ;  /* 0x000000130e0e7212 */ /* 0x080fe200078e3cff */
[----:B------:R-:W-:Y:S01]  /*0f90*/  IMAD.MOV.U32 R40, RZ, RZ, R62 ;  /* 0x000000ffff287224 */ /* 0x000fe200078e003e */
[----:B------:R-:W-:Y:S01]  /*0fa0*/  SHF.L.U32 R16, R11, 0x4, RZ ;  /* 0x000000040b107819 */ /* 0x000fe200000006ff */
[----:B------:R-:W-:Y:S01]  /*0fb0*/  IMAD.IADD R26, R6, 0x1, -R31 ;  /* 0x00000001061a7824 */ /* 0x000fe200078e0a1f */
[----:B------:R-:W-:Y:S01]  /*0fc0*/  SHF.R.S32.HI R55, RZ, 0x1f, R3 ;  /* 0x0000001fff377819 */ /* 0x000fe20000011403 */
[----:B------:R-:W-:Y:S01]  /*0fd0*/  IMAD.U32 R57, R57, 0x200, R14 ;  /* 0x0000020039397824 */ /* 0x000fe200078e000e */
[----:B------:R-:W-:Y:S01]  /*0fe0*/  LOP3.LUT R33, R33, 0x30, R16, 0xf8, !PT ;  /* 0x0000003021217812 */ /* 0x000fe200078ef810 */
[----:B------:R-:W-:Y:S01]  /*0ff0*/  IMAD.SHL.U32 R14, R18, 0x40, RZ ;  /* 0x00000040120e7824 */ /* 0x000fe200078e00ff */
[----:B------:R-:W-:Y:S01]  /*1000*/  SHF.R.S32.HI R13, RZ, 0x1f, R10 ;  /* 0x0000001fff0d7819 */ /* 0x000fe2000001140a */
[----:B------:R-:W-:Y:S01]  /*1010*/  IMAD.SHL.U32 R6, R6, 0x8, RZ ;  /* 0x0000000806067824 */ /* 0x000fe200078e00ff */
[----:B------:R-:W-:Y:S01]  /*1020*/  LOP3.LUT R44, R33, 0x8, R0, 0xf8, !PT ;  /* 0x00000008212c7812 */ /* 0x000fe200078ef800 */
[----:B------:R-:W-:Y:S01]  /*1030*/  IMAD.SHL.U32 R31, R43, 0x10, RZ ;  /* 0x000000102b1f7824 */ /* 0x000fe200078e00ff */
[----:B------:R-:W-:Y:S01]  /*1040*/  LOP3.LUT R14, R14, 0x1c0, RZ, 0xc0, !PT ;  /* 0x000001c00e0e7812 */ /* 0x000fe200078ec0ff */
[----:B------:R-:W-:Y:S01]  /*1050*/  IMAD.MOV.U32 R12, RZ, RZ, c[0x0][0x248] ;  /* 0x00009200ff0c7624 */ /* 0x000fe200078e00ff */
[----:B------:R-:W-:Y:S01]  /*1060*/  LOP3.LUT R6, R6, 0x8, RZ, 0xc0, !PT ;  /* 0x0000000806067812 */ /* 0x000fe200078ec0ff */
[C---:B------:R-:W-:Y:S01]  /*1070*/  IMAD R66, R15.reuse, c[0x0][0x184], R66 ;  /* 0x000061000f427a24 */ /* 0x040fe200078e0242 */
[----:B------:R-:W-:Y:S01]  /*1080*/  SHF.R.U32.HI R61, RZ, 0x3, R14 ;  /* 0x00000003ff3d7819 */ /* 0x000fe2000001160e */
[----:B------:R-:W-:Y:S01]  /*1090*/  IMAD.WIDE.U32 R74, R15, c[0x0][0x180], R54 ;  /* 0x000060000f4a7a25 */ /* 0x000fe200078e0036 */
[----:B------:R-:W-:Y:S01]  /*10a0*/  LOP3.LUT R56, R6, 0x10, R31, 0xf8, !PT ;  /* 0x0000001006387812 */ /* 0x000fe200078ef81f */
[----:B------:R-:W-:Y:S01]  /*10b0*/  UIADD3.X UR11, URZ, UR9, URZ, UP0, !UPT ;  /* 0x000000093f0b7290 */ /* 0x000fe200087fe43f */
[----:B------:R-:W-:Y:S01]  /*10c0*/  LOP3.LUT R61, R61, R14, R6, 0x1e, !PT ;  /* 0x0000000e3d3d7212 */ /* 0x000fe200078e1e06 */
[C---:B------:R-:W-:Y:S01]  /*10d0*/  IMAD R64, R15.reuse, c[0x0][0x214], R64 ;  /* 0x000085000f407a24 */ /* 0x040fe200078e0240 */
[----:B------:R-:W-:Y:S01]  /*10e0*/  SHF.R.S32.HI R14, RZ, 0x1f, R38 ;  /* 0x0000001fff0e7819 */ /* 0x000fe20000011426 */
[C---:B------:R-:W-:Y:S01]  /*10f0*/  IMAD.WIDE.U32 R72, R15.reuse, c[0x0][0x210], R54 ;  /* 0x000084000f487a25 */ /* 0x040fe200078e0036 */
[----:B------:R-:W-:Y:S01]  /*1100*/  SEL R62, R38, RZ, !P1 ;  /* 0x000000ff263e7207 */ /* 0x000fe20004800000 */
[----:B------:R-:W-:Y:S01]  /*1110*/  ULDC.64 UR4, c[0x0][0x208] ;  /* 0x0000820000047ab9 */ /* 0x000fe20000000a00 */
[----:B------:R-:W-:Y:S01]  /*1120*/  SEL R31, R14, RZ, !P1 ;  /* 0x000000ff0e1f7207 */ /* 0x000fe20004800000 */
[----:B-1----:R-:W-:Y:S01]  /*1130*/  IMAD.WIDE.U32 R50, R15, c[0x0][0x288], R58 ;  /* 0x0000a2000f327a25 */ /* 0x002fe200078e003a */
[----:B------:R-:W-:Y:S01]  /*1140*/  LOP3.LUT R44, R44, R19, RZ, 0x3c, !PT ;  /* 0x000000132c2c7212 */ /* 0x000fe200078e3cff */
[----:B------:R-:W-:Y:S01]  /*1150*/  USHF.L.U64.HI UR13, UR4, UR13, UR5 ;  /* 0x0000000d040d7299 */ /* 0x000fe20008010205 */
[----:B------:R-:W-:Y:S01]  /*1160*/  LEA.HI R13, R13, R10, RZ, 0x2 ;  /* 0x0000000a0d0d7211 */ /* 0x000fe200078f10ff */
[----:B------:R-:W-:Y:S01]  /*1170*/  IMAD R70, R15, c[0x0][0x28c], R70 ;  /* 0x0000a3000f467a24 */ /* 0x000fe200078e0246 */
[----:B------:R-:W-:Y:S01]  /*1180*/  LOP3.LUT R7, R7, 0x7ffffffc, RZ, 0xc0, !PT ;  /* 0x7ffffffc07077812 */ /* 0x000fe200078ec0ff */
[C---:B------:R-:W-:Y:S01]  /*1190*/  IMAD R19, R31.reuse, c[0x0][0x240], RZ ;  /* 0x000090001f137a24 */ /* 0x040fe200078e02ff */
[----:B------:R-:W-:Y:S01]  /*11a0*/  ISETP.NE.AND P0, PT, R12, 0x1, PT ;  /* 0x000000010c00780c */ /* 0x000fe20003f05270 */
[----:B------:R-:W-:Y:S01]  /*11b0*/  IMAD R39, R31, c[0x0][0x188], RZ ;  /* 0x000062001f277a24 */ /* 0x000fe200078e02ff */
[----:B------:R-:W-:Y:S01]  /*11c0*/  IADD3 R67, R75, R66, RZ ;  /* 0x000000424b437210 */ /* 0x000fe20007ffe0ff */
[----:B------:R-:W-:Y:S01]  /*11d0*/  IMAD R37, R31, c[0x0][0x218], RZ ;  /* 0x000086001f257a24 */ /* 0x000fe200078e02ff */
[----:B------:R-:W-:Y:S01]  /*11e0*/  LEA.HI.SX32 R13, R13, R16, 0x1e ;  /* 0x000000100d0d7211 */ /* 0x000fe200078ff2ff */
[----:B------:R-:W-:Y:S01]  /*11f0*/  IMAD R33, R31, c[0x0][0x278], RZ ;  /* 0x00009e001f217a24 */ /* 0x000fe200078e02ff */
[----:B------:R-:W-:Y:S01]  /*1200*/  R2P PR, R45, 0x6 ;  /* 0x000000062d007804 */ /* 0x000fe20000000000 */
[----:B------:R-:W-:Y:S01]  /*1210*/  IMAD.IADD R65, R73, 0x1, R64 ;  /* 0x0000000149417824 */ /* 0x000fe200078e0240 */
[----:B------:R-:W-:Y:S01]  /*1220*/  USHF.L.U32 UR15, UR4, 0x7, URZ ;  /* 0x00000007040f7899 */ /* 0x000fe2000800063f */
[----:B------:R-:W-:Y:S01]  /*1230*/  IMAD R31, R31, c[0x0][0x290], RZ ;  /* 0x0000a4001f1f7a24 */ /* 0x000fe200078e02ff */
[----:B------:R-:W-:Y:S01]  /*1240*/  USHF.L.U64.HI UR5, UR4, UR12, UR5 ;  /* 0x0000000c04057299 */ /* 0x000fe20008010205 */
[----:B------:R-:W-:Y:S01]  /*1250*/  IMAD.WIDE.U32 R40, R62, c[0x0][0x278], R40 ;  /* 0x00009e003e287a25 */ /* 0x000fe200078e0028 */
[----:B------:R-:W-:Y:S01]  /*1260*/  USHF.L.U32 UR4, UR4, 0x5, URZ ;  /* 0x0000000504047899 */ /* 0x000fe2000800063f */
[----:B------:R-:W-:Y:S01]  /*1270*/  STL [R1+0x74], R32 ;  /* 0x0000742001007387 */ /* 0x000fe20000100800 */
[----:B------:R-:W-:Y:S01]  /*1280*/  MOV R81, UR13 ;  /* 0x0000000d00517c02 */ /* 0x000fe20008000f00 */
[----:B------:R-:W-:Y:S01]  /*1290*/  IMAD.IADD R71, R51, 0x1, R70 ;  /* 0x0000000133477824 */ /* 0x000fe200078e0246 */
[----:B------:R-:W-:Y:S01]  /*12a0*/  IADD3 R40, P4, R17, R40, RZ ;  /* 0x0000002811287210 */ /* 0x000fe20007f9e0ff */
[----:B------:R-:W-:Y:S01]  /*12b0*/  IMAD.MOV.U32 R66, RZ, RZ, R74 ;  /* 0x000000ffff427224 */ /* 0x000fe200078e004a */
[----:B------:R-:W-:Y:S01]  /*12c0*/  SHF.R.S32.HI R35, RZ, 0x7, R35 ;  /* 0x00000007ff237819 */ /* 0x000fe20000011423 */
[----:B------:R-:W-:-:S02]  /*12d0*/  IMAD.MOV.U32 R64, RZ, RZ, R72 ;  /* 0x000000ffff407224 */ /* 0x000fc400078e0048 */
[----:B------:R-:W-:Y:S02]  /*12e0*/  IMAD.MOV.U32 R70, RZ, RZ, R50 ;  /* 0x000000ffff467224 */ /* 0x000fe400078e0032 */
[C---:B------:R-:W-:Y:S02]  /*12f0*/  IMAD R50, R62.reuse, c[0x0][0x27c], R33 ;  /* 0x00009f003e327a24 */ /* 0x040fe400078e0221 */
[C---:B------:R-:W-:Y:S01]  /*1300*/  IMAD R34, R62.reuse, c[0x0][0x18c], R39 ;  /* 0x000063003e227a24 */ /* 0x040fe200078e0227 */
[----:B------:R-:W-:Y:S01]  /*1310*/  SHF.R.S32.HI R39, RZ, 0x1f, R17 ;  /* 0x0000001fff277819 */ /* 0x000fe20000011411 */
[----:B------:R-:W-:Y:S01]  /*1320*/  IMAD R16, R62, c[0x0][0x294], R31 ;  /* 0x0000a5003e107a24 */ /* 0x000fe200078e021f */
[----:B------:R-:W-:Y:S01]  /*1330*/  MOV R31, 0x10 ;  /* 0x00000010001f7802 */ /* 0x000fe20000000f00 */
[----:B------:R-:W-:Y:S02]  /*1340*/  IMAD.IADD R7, R32, 0x1, -R7 ;  /* 0x0000000120077824 */ /* 0x000fe400078e0a07 */
[----:B------:R-:W-:Y:S01]  /*1350*/  IMAD.SHL.U32 R42, R11, 0x400, RZ ;  /* 0x000004000b2a7824 */ /* 0x000fe200078e00ff */
[----:B------:R-:W-:Y:S01]  /*1360*/  SEL R6, R31, 0xfffffff0, !P1 ;  /* 0xfffffff01f067807 */ /* 0x000fe20004800000 */
[----:B------:R-:W-:-:S02]  /*1370*/  IMAD.MOV.U32 R33, RZ, RZ, 0x20 ;  /* 0x00000020ff217424 */ /* 0x000fc400078e00ff */
[C---:B------:R-:W-:Y:S02]  /*1380*/  IMAD R19, R62.reuse, c[0x0][0x244], R19 ;  /* 0x000091003e137a24 */ /* 0x040fe400078e0213 */
[C---:B------:R-:W-:Y:S01]  /*1390*/  IMAD R0, R62.reuse, c[0x0][0x21c], R37 ;  /* 0x000087003e007a24 */ /* 0x040fe200078e0225 */
[----:B------:R-:W-:Y:S01]  /*13a0*/  IADD3.X R37, R39, R41, R50, P4, !PT ;  /* 0x0000002927257210 */ /* 0x000fe200027fe432 */
[----:B------:R-:W-:-:S04]  /*13b0*/  IMAD.WIDE.U32 R68, R62, c[0x0][0x240], R68 ;  /* 0x000090003e447a25 */ /* 0x000fc800078e0044 */
        /* <DEDUP_REMOVED lines=9> */
[----:B------:R-:W-:Y:S01]  /*1450*/  IMAD.MOV.U32 R50, RZ, RZ, 0x2 ;  /* 0x00000002ff327424 */ /* 0x000fe200078e00ff */
[----:B------:R-:W-:Y:S01]  /*1460*/  IADD3 R17, P4, R17, R62, RZ ;  /* 0x0000003e11117210 */ /* 0x000fe20007f9e0ff */
[----:B------:R-:W-:Y:S01]  /*1470*/  IMAD.SHL.U32 R45, R45, 0x40, RZ ;  /* 0x000000402d2d7824 */ /* 0x000fe200078e00ff */
[----:B------:R-:W-:Y:S01]  /*1480*/  IADD3 R28, P6, P5, R32, R68, R41 ;  /* 0x00000044201c7210 */ /* 0x000fe20007dde029 */
[----:B------:R-:W-:Y:S01]  /*1490*/  IMAD.IADD R19, R69, 0x1, R19 ;  /* 0x0000000145137824 */ /* 0x000fe200078e0213 */
[----:B------:R-:W-:Y:S01]  /*14a0*/  IADD3.X R16, R39, R63, R16, P4, !PT ;  /* 0x0000003f27107210 */ /* 0x000fe200027fe410 */
[----:B------:R-:W-:Y:S01]  /*14b0*/  IMAD.WIDE.U32 R62, R57, R50, c[0x0][0x18] ;  /* 0x00000600393e7625 */ /* 0x000fe200078e0032 */
[----:B------:R-:W-:-:S02]  /*14c0*/  SHF.R.S32.HI R41, RZ, 0x1f, R41 ;  /* 0x0000001fff297819 */ /* 0x000fc40000011429 */
[----:B------:R-:W-:Y:S01]  /*14d0*/  LOP3.LUT R39, R45, 0x1c0, RZ, 0xc0, !PT ;  /* 0x000001c02d277812 */ /* 0x000fe200078ec0ff */
[----:B------:R-:W-:Y:S01]  /*14e0*/  IMAD R59, R43, 0x200, R44 ;  /* 0x000002002b3b7824 */ /* 0x000fe200078e022c */
[----:B------:R-:W-:Y:S01]  /*14f0*/  IADD3 R62, P4, R62, 0x4080, RZ ;  /* 0x000040803e3e7810 */ /* 0x000fe20007f9e0ff */
[----:B------:R-:W-:Y:S01]  /*1500*/  IMAD.IADD R67, R67, 0x1, R34 ;  /* 0x0000000143437824 */ /* 0x000fe200078e0222 */
[----:B------:R-:W-:Y:S01]  /*1510*/  SHF.R.S32.HI R44, RZ, 0x1f, R32 ;  /* 0x0000001fff2c7819 */ /* 0x000fe20000011420 */
[----:B------:R-:W-:Y:S01]  /*1520*/  IMAD.SHL.U32 R50, R43, 0x8, RZ ;  /* 0x000000082b327824 */ /* 0x000fe200078e00ff */
[----:B------:R-:W-:Y:S01]  /*1530*/  SHF.R.U32.HI R51, RZ, 0x3, R39 ;  /* 0x00000003ff337819 */ /* 0x000fe20000011627 */
[----:B------:R-:W-:Y:S01]  /*1540*/  IMAD.X R63, RZ, RZ, R63, P4 ;  /* 0x000000ffff3f7224 */ /* 0x000fe200020e063f */
[----:B------:R-:W-:Y:S01]  /*1550*/  IADD3 R34, P4, R2, R5, RZ ;  /* 0x0000000502227210 */ /* 0x000fe20007f9e0ff */
[----:B------:R-:W-:Y:S01]  /*1560*/  IMAD.SHL.U32 R4, R4, 0x40, RZ ;  /* 0x0000004004047824 */ /* 0x000fe200078e00ff */
[----:B------:R-:W-:Y:S01]  /*1570*/  IADD3.X R19, R44, R19, R41, P6, P5 ;  /* 0x000000132c137210 */ /* 0x000fe200037ea429 */
[----:B------:R-:W-:Y:S01]  /*1580*/  IMAD.U32 R74, RZ, RZ, UR4 ;  /* 0x00000004ff4a7e24 */ /* 0x000fe2000f8e00ff */
[----:B------:R-:W-:Y:S01]  /*1590*/  LEA.HI.X.SX32 R41, R5, R0, 0x1, P4 ;  /* 0x0000000005297211 */ /* 0x000fe200020f0eff */
[----:B------:R-:W-:Y:S01]  /*15a0*/  IMAD.U32 R75, RZ, RZ, UR5 ;  /* 0x00000005ff4b7e24 */ /* 0x000fe2000f8e00ff */
[----:B------:R-:W-:Y:S01]  /*15b0*/  LOP3.LUT R50, R39, 0x8, R50, 0xf8, !PT ;  /* 0x0000000827327812 */ /* 0x000fe200078ef832 */
[----:B------:R-:W-:Y:S01]  /*15c0*/  ULDC UR4, c[0x0][0x1c] ;  /* 0x0000070000047ab9 */ /* 0x000fe20000000800 */
[----:B------:R-:W-:Y:S01]  /*15d0*/  LOP3.LUT R39, R51, R56, R39, 0x1e, !PT ;  /* 0x0000003833277212 */ /* 0x000fe200078e1e27 */
[C---:B------:R-:W-:Y:S01]  /*15e0*/  IMAD R45, R41.reuse, c[0x0][0x208], RZ ;  /* 0x00008200292d7a24 */ /* 0x040fe200078e02ff */
[----:B------:R-:W-:Y:S01]  /*15f0*/  LOP3.LUT R44, R4, 0xfffffe00, RZ, 0xc0, !PT ;  /* 0xfffffe00042c7812 */ /* 0x000fe200078ec0ff */
[----:B------:R-:W-:Y:S01]  /*1600*/  IMAD R43, R41, c[0x0][0x178], RZ ;  /* 0x00005e00292b7a24 */ /* 0x000fe200078e02ff */
[----:B------:R-:W-:Y:S01]  /*1610*/  LOP3.LUT R51, R50, R51, RZ, 0x3c, !PT ;  /* 0x0000003332337212 */ /* 0x000fe200078e3cff */
[----:B------:R-:W-:Y:S01]  /*1620*/  IMAD.IADD R61, R60, 0x1, R61 ;  /* 0x000000013c3d7824 */ /* 0x000fe200078e023d */
[----:B------:R-:W-:Y:S01]  /*1630*/  SEL R5, R33, 0xffffffe0, !P2 ;  /* 0xffffffe021057807 */ /* 0x000fe20005000000 */
[----:B------:R-:W-:Y:S01]  /*1640*/  IMAD R41, R34, c[0x0][0x17c], R43 ;  /* 0x00005f0022297a24 */ /* 0x000fe200078e022b */
[----:B------:R-:W-:Y:S01]  /*1650*/  SEL R4, R31, 0xfffffff0, !P1 ;  /* 0xfffffff01f047807 */ /* 0x000fe20004800000 */
[----:B------:R-:W-:Y:S01]  /*1660*/  IMAD.WIDE.U32 R68, R61, 0x2, R46 ;  /* 0x000000023d447825 */ /* 0x000fe200078e002e */
[----:B------:R-:W-:-:S02]  /*1670*/  R2P PR, R18, 0x6 ;  /* 0x0000000612007804 */ /* 0x000fc40000000000 */
[----:B------:R-:W-:Y:S01]  /*1680*/  LEA R50, P4, R40, c[0x0][0x258], 0x2 ;  /* 0x0000960028327a11 */ /* 0x000fe200078810ff */
[C---:B------:R-:W-:Y:S01]  /*1690*/  IMAD R18, R34.reuse, c[0x0][0x20c], R45 ;  /* 0x0000830022127a24 */ /* 0x040fe200078e022d */
[-C--:B------:R-:W-:Y:S01]  /*16a0*/  IADD3 R51, R51, R44.reuse, R42 ;  /* 0x0000002c33337210 */ /* 0x080fe20007ffe02a */
[----:B------:R-:W-:Y:S01]  /*16b0*/  IMAD.WIDE.U32 R42, R34, c[0x0][0x208], R64 ;  /* 0x00008200222a7a25 */ /* 0x000fe200078e0040 */
[----:B------:R-:W-:Y:S02]  /*16c0*/  LOP3.LUT R39, R39, R44, RZ, 0xfc, !PT ;  /* 0x0000002c27277212 */ /* 0x000fe400078efcff */
[----:B------:R-:W-:Y:S01]  /*16d0*/  LEA.HI.X R37, R40, c[0x0][0x25c], R37, 0x2, P4 ;  /* 0x0000970028257a11 */ /* 0x000fe200020f1425 */
[----:B------:R-:W-:Y:S01]  /*16e0*/  IMAD.WIDE.U32 R44, R34, c[0x0][0x178], R66 ;  /* 0x00005e00222c7a25 */ /* 0x000fe200078e0042 */
[C---:B------:R-:W-:Y:S02]  /*16f0*/  LEA R66, P5, R17.reuse, c[0x0][0x280], 0x2 ;  /* 0x0000a00011427a11 */ /* 0x040fe400078a10ff */
[C---:B------:R-:W-:Y:S01]  /*1700*/  LEA R64, P4, R28.reuse, c[0x0][0x220], 0x2 ;  /* 0x000088001c407a11 */ /* 0x040fe200078810ff */
[----:B------:R-:W-:Y:S01]  /*1710*/  IMAD.U32 R40, RZ, RZ, UR14 ;  /* 0x0000000eff287e24 */ /* 0x000fe2000f8e00ff */
[----:B------:R-:W-:Y:S01]  /*1720*/  LEA.HI.X R67, R17, c[0x0][0x284], R16, 0x2, P5 ;  /* 0x0000a10011437a11 */ /* 0x000fe200028f1410 */
[----:B------:R-:W-:Y:S01]  /*1730*/  IMAD.IADD R17, R45, 0x1, R41 ;  /* 0x000000012d117824 */ /* 0x000fe200078e0229 */
[----:B------:R-:W-:Y:S01]  /*1740*/  LEA.HI.X R65, R28, c[0x0][0x224], R19, 0x2, P4 ;  /* 0x000089001c417a11 */ /* 0x000fe200020f1413 */
[----:B------:R-:W-:Y:S01]  /*1750*/  IMAD.U32 R41, RZ, RZ, UR11 ;  /* 0x0000000bff297e24 */ /* 0x000fe2000f8e00ff */
[----:B------:R-:W-:Y:S01]  /*1760*/  LEA R16, P4, R44, c[0x0][0x160], 0x1 ;  /* 0x000058002c107a11 */ /* 0x000fe200078808ff */
[----:B------:R-:W-:Y:S01]  /*1770*/  UIADD3 UR11, UP0, UR8, 0x10080, URZ ;  /* 0x00010080080b7890 */ /* 0x000fe2000ff1e03f */
[----:B------:R-:W-:-:S02]  /*1780*/  IMAD.IADD R28, R43, 0x1, R18 ;  /* 0x000000012b1c7824 */ /* 0x000fc400078e0212 */
        /* <DEDUP_REMOVED lines=11> */
[----:B------:R-:W-:Y:S01]  /*1840*/  IMAD.WIDE.U32 R44, R59, 0x2, R46 ;  /* 0x000000023b2c7825 */ /* 0x000fe200078e002e */
[----:B------:R-:W-:Y:S01]  /*1850*/  UIADD3.X UR5, URZ, UR4, URZ, UP0, !UPT ;  /* 0x000000043f057290 */ /* 0x000fe200087fe43f */
[----:B------:R-:W-:Y:S01]  /*1860*/  STL.128 [R1+0x20], R40 ;  /* 0x0000202801007387 */ /* 0x000fe20000100c00 */
[----:B------:R-:W-:Y:S01]  /*1870*/  UIADD3 UR8, UP0, UR8, 0x18480, URZ ;  /* 0x0001848008087890 */ /* 0x000fe2000ff1e03f */
[----:B------:R-:W-:-:S02]  /*1880*/  IMAD.U32 R76, RZ, RZ, UR9 ;  /* 0x00000009ff4c7e24 */ /* 0x000fc4000f8e00ff */
[----:B------:R-:W-:Y:S01]  /*1890*/  STL.128 [R1+0x40], R40 ;  /* 0x0000402801007387 */ /* 0x000fe20000100c00 */
[----:B------:R-:W-:Y:S01]  /*18a0*/  IMAD.U32 R77, RZ, RZ, UR5 ;  /* 0x00000005ff4d7e24 */ /* 0x000fe2000f8e00ff */
[----:B------:R-:W-:Y:S01]  /*18b0*/  UIADD3.X UR4, URZ, UR4, URZ, UP0, !UPT ;  /* 0x000000043f047290 */ /* 0x000fe200087fe43f */
[--C-:B------:R-:W-:Y:S01]  /*18c0*/  IMAD.WIDE.U32 R60, R61, 0x2, R48.reuse ;  /* 0x000000023d3c7825 */ /* 0x100fe200078e0030 */
[----:B------:R2:W-:Y:S03]  /*18d0*/  STL.64 [R28+0x8], R74 ;  /* 0x0000084a1c007387 */ /* 0x0005e60000100a00 */
[--C-:B------:R-:W-:Y:S01]  /*18e0*/  IMAD.WIDE.U32 R46, R59, 0x2, R48.reuse ;  /* 0x000000023b2e7825 */ /* 0x100fe200078e0030 */
[----:B------:R3:W-:Y:S03]  /*18f0*/  STL.64 [R28+0x18], R72 ;  /* 0x000018481c007387 */ /* 0x0007e60000100a00 */
[----:B------:R-:W-:-:S04]  /*1900*/  IMAD.WIDE.U32 R70, R51, 0x2, R48 ;  /* 0x0000000233467825 */ /* 0x000fc800078e0030 */
[----:B------:R-:W-:-:S04]  /*1910*/  IMAD.WIDE.U32 R48, R39, 0x2, R52 ;  /* 0x0000000227307825 */ /* 0x000fc800078e0034 */
[----:B------:R-:W-:Y:S02]  /*1920*/  IMAD.U32 R80, RZ, RZ, UR15 ;  /* 0x0000000fff507e24 */ /* 0x000fe4000f8e00ff */
[----:B------:R-:W-:Y:S01]  /*1930*/  IMAD.WIDE.U32 R78, R39, 0x2, R42 ;  /* 0x00000002274e7825 */ /* 0x000fe200078e002a */
[----:B-1----:R-:W-:Y:S02]  /*1940*/  SHF.R.S32.HI R19, RZ, 0x7, R36 ;  /* 0x00000007ff137819 */ /* 0x002fe40000011424 */
[----:B------:R-:W-:Y:S01]  /*1950*/  STL.64 [R28+0x10], R80 ;  /* 0x000010501c007387 */ /* 0x000fe20000100a00 */
[----:B------:R-:W-:Y:S01]  /*1960*/  SEL R18, R31, 0xfffffff0, !P1 ;  /* 0xfffffff01f127807 */ /* 0x000fe20004800000 */
[----:B------:R-:W-:Y:S01]  /*1970*/  IMAD.U32 R36, RZ, RZ, UR8 ;  /* 0x00000008ff247e24 */ /* 0x000fe2000f8e00ff */
[----:B------:R-:W-:Y:S01]  /*1980*/  ISETP.GE.AND P1, PT, R3, c[0x0][0x1fc], PT ;  /* 0x00007f0003007a0c */ /* 0x000fe20003f26270 */
[----:B------:R1:W-:Y:S01]  /*1990*/  STL [R28], R19 ;  /* 0x000000131c007387 */ /* 0x0003e20000100800 */
[----:B------:R-:W-:-:S04]  /*19a0*/  @P0 IMAD.HI.U32 R22, R15, c[0x0][0x24c], RZ ;  /* 0x000093000f160a27 */ /* 0x000fc800078e00ff */
[----:B--2---:R-:W-:-:S04]  /*19b0*/  IMAD.WIDE.U32 R74, R57, 0x2, R52 ;  /* 0x00000002394a7825 */ /* 0x004fc800078e0034 */
[----:B------:R-:W-:-:S04]  /*19c0*/  IMAD.WIDE.U32 R56, R51, 0x2, R40 ;  /* 0x0000000233387825 */ /* 0x000fc800078e0028 */
[----:B---3--:R-:W-:-:S04]  /*19d0*/  IMAD.WIDE.U32 R72, R39, 0x2, R40 ;  /* 0x0000000227487825 */ /* 0x008fc800078e0028 */
[----:B------:R-:W-:-:S04]  /*19e0*/  IMAD.WIDE.U32 R40, R23, 0x2, R42 ;  /* 0x0000000217287825 */ /* 0x000fc800078e002a */
[----:B------:R-:W-:Y:S01]  /*19f0*/  IMAD.WIDE.U32 R52, R51, 0x2, R42 ;  /* 0x0000000233347825 */ /* 0x000fe200078e002a */
[----:B------:R2:W-:Y:S03]  /*1a00*/  STL.64 [R28+0x20], R40 ;  /* 0x000020281c007387 */ /* 0x0005e60000100a00 */
[----:B------:R-:W-:Y:S01]  /*1a10*/  IMAD.WIDE R42, R58, 0x4, R76 ;  /* 0x000000043a2a7825 */ /* 0x000fe200078e024c */
[----:B-1----:R-:W-:Y:S01]  /*1a20*/  SEL R19, R33, 0xffffffe0, !P2 ;  /* 0xffffffe021137807 */ /* 0x002fe20005000000 */
[----:B------:R-:W-:Y:S01]  /*1a30*/  STL [R1+0xc8], R35 ;  /* 0x0000c82301007387 */ /* 0x000fe20000100800 */
[----:B------:R-:W-:Y:S01]  /*1a40*/  ISETP.GE.AND P2, PT, R3, c[0x0][0x16c], PT ;  /* 0x00005b0003007a0c */ /* 0x000fe20003f46270 */
[----:B--2---:R-:W-:Y:S02]  /*1a50*/  IMAD.MOV.U32 R40, RZ, RZ, R50 ;  /* 0x000000ffff287224 */ /* 0x004fe400078e0032 */
[----:B------:R-:W-:-:S02]  /*1a60*/  IMAD.MOV.U32 R41, RZ, RZ, R37 ;  /* 0x000000ffff297224 */ /* 0x000fc400078e0025 */
[----:B------:R-:W-:Y:S01]  /*1a70*/  IMAD.U32 R37, RZ, RZ, UR4 ;  /* 0x00000004ff257e24 */ /* 0x000fe2000f8e00ff */
[----:B------:R-:W-:Y:S01]  /*1a80*/  SEL R14, R14, RZ, !P3 ;  /* 0x000000ff0e0e7207 */ /* 0x000fe20005800000 */
[----:B------:R-:W-:Y:S01]  /*1a90*/  IMAD.WIDE R50, R13, 0x4, R76 ;  /* 0x000000040d327825 */ /* 0x000fe200078e024c */
[----:B------:R-:W-:Y:S01]  /*1aa0*/  STL.128 [R1+0xd0], R40 ;  /* 0x0000d02801007387 */ /* 0x000fe20000100c00 */
[----:B------:R-:W-:-:S03]  /*1ab0*/  ULDC.64 UR4, c[0x0][0x1d8] ;  /* 0x0000760000047ab9 */ /* 0x000fc60000000a00 */
[----:B------:R-:W-:Y:S04]  /*1ac0*/  STL.64 [R28+0x48], R66 ;  /* 0x000048421c007387 */ /* 0x000fe80000100a00 */
[----:B------:R1:W-:Y:S04]  /*1ad0*/  STL [R28+0x40], R35 ;  /* 0x000040231c007387 */ /* 0x0003e80000100800 */
[----:B------:R-:W-:Y:S04]  /*1ae0*/  STL.64 [R1+0x110], R10 ;  /* 0x0001100a01007387 */ /* 0x000fe80000100a00 */
[----:B------:R-:W-:Y:S04]  /*1af0*/  STL.64 [R1+0x120], R10 ;  /* 0x0001200a01007387 */ /* 0x000fe80000100a00 */
[----:B------:R2:W-:Y:S04]  /*1b00*/  STL.64 [R1+0x130], R10 ;  /* 0x0001300a01007387 */ /* 0x0005e80000100a00 */
[----:B------:R-:W-:Y:S04]  /*1b10*/  STL.64 [R1+0x270], R4 ;  /* 0x0002700401007387 */ /* 0x000fe80000100a00 */
[----:B------:R3:W-:Y:S04]  /*1b20*/  STL.64 [R1+0x280], R4 ;  /* 0x0002800401007387 */ /* 0x0007e80000100a00 */
[----:B------:R-:W-:Y:S01]  /*1b30*/  STL.64 [R1+0x298], R18 ;  /* 0x0002981201007387 */ /* 0x000fe20000100a00 */
[----:B-1----:R-:W-:-:S03]  /*1b40*/  IMAD.X R35, RZ, RZ, R21, P4 ;  /* 0x000000ffff237224 */ /* 0x002fc600020e0615 */
        /* <DEDUP_REMOVED lines=88> */
[----:B--2---:R-:W-:Y:S01]  /*20d0*/  IMAD.X R13, RZ, RZ, R21, P1 ;  /* 0x000000ffff0d7224 */ /* 0x004fe200008e0615 */
[----:B------:R-:W-:-:S05]  /*20e0*/  IADD3 R40, P1, R20, 0x340, RZ ;  /* 0x0000034014287810 */ /* 0x000fca0007f3e0ff */
[----:B------:R-:W-:Y:S02]  /*20f0*/  IMAD.X R41, RZ, RZ, R21, P1 ;  /* 0x000000ffff297224 */ /* 0x000fe400008e0615 */
[----:B------:R-:W-:Y:S02]  /*2100*/  IMAD.MOV.U32 R50, RZ, RZ, R40 ;  /* 0x000000ffff327224 */ /* 0x000fe400078e0028 */
[----:B---3--:R-:W-:Y:S02]  /*2110*/  IMAD.MOV.U32 R6, RZ, RZ, R19 ;  /* 0x000000ffff067224 */ /* 0x008fe400078e0013 */
[----:B------:R-:W-:Y:S02]  /*2120*/  IMAD.MOV.U32 R7, RZ, RZ, R36 ;  /* 0x000000ffff077224 */ /* 0x000fe400078e0024 */
[----:B------:R-:W-:Y:S02]  /*2130*/  IMAD.MOV.U32 R4, RZ, RZ, R27 ;  /* 0x000000ffff047224 */ /* 0x000fe400078e001b */
[----:B------:R-:W-:Y:S01]  /*2140*/  IMAD.MOV.U32 R5, RZ, RZ, R26 ;  /* 0x000000ffff057224 */ /* 0x000fe200078e001a */
[----:B------:R-:W-:Y:S01]  /*2150*/  IADD3 R26, P2, R20, 0x338, RZ ;  /* 0x00000338141a7810 */ /* 0x000fe20007f5e0ff */
[----:B------:R-:W-:-:S03]  /*2160*/  IMAD.MOV.U32 R51, RZ, RZ, R41 ;  /* 0x000000ffff337224 */ /* 0x000fc600078e0029 */
[----:B------:R1:W-:Y:S01]  /*2170*/  STL.128 [R1+0x380], R4 ;  /* 0x0003800401007387 */ /* 0x0003e20000100c00 */
[----:B------:R-:W-:Y:S01]  /*2180*/  IMAD.X R27, RZ, RZ, R21, P2 ;  /* 0x000000ffff1b7224 */ /* 0x000fe200010e0615 */
[C---:B------:R-:W-:Y:S01]  /*2190*/  IADD3 R42, P2, R20.reuse, 0x70, RZ ;  /* 0x00000070142a7810 */ /* 0x040fe20007f5e0ff */
[----:B------:R-:W-:Y:S02]  /*21a0*/  IMAD.MOV.U32 R48, RZ, RZ, R26 ;  /* 0x000000ffff307224 */ /* 0x000fe400078e001a */
[----:B------:R-:W-:Y:S01]  /*21b0*/  IMAD.MOV.U32 R49, RZ, RZ, R27 ;  /* 0x000000ffff317224 */ /* 0x000fe200078e001b */
[----:B------:R-:W-:Y:S01]  /*21c0*/  STL.128 [R1+0x390], R24 ;  /* 0x0003901801007387 */ /* 0x000fe20000100c00 */
[--C-:B------:R-:W-:Y:S01]  /*21d0*/  IMAD.X R43, RZ, RZ, R21.reuse, P2 ;  /* 0x000000ffff2b7224 */ /* 0x100fe200010e0615 */
[C---:B------:R-:W-:Y:S02]  /*21e0*/  IADD3 R60, P2, R20.reuse, 0xe0, RZ ;  /* 0x000000e0143c7810 */ /* 0x040fe40007f5e0ff */
[----:B------:R2:W-:Y:S03]  /*21f0*/  STL.128 [R1+0x3f0], R48 ;  /* 0x0003f03001007387 */ /* 0x0005e60000100c00 */
[----:B------:R-:W-:Y:S01]  /*2200*/  IMAD.X R61, RZ, RZ, R21, P2 ;  /* 0x000000ffff3d7224 */ /* 0x000fe200010e0615 */
        /* <DEDUP_REMOVED lines=9> */
[----:B------:R-:W-:Y:S01]  /*22a0*/  IMAD.MOV.U32 R44, RZ, RZ, R13 ;  /* 0x000000ffff2c7224 */ /* 0x000fe200078e000d */
[----:B--2---:R-:W-:Y:S01]  /*22b0*/  IADD3 R48, P4, R20, 0xd8, RZ ;  /* 0x000000d814307810 */ /* 0x004fe20007f9e0ff */
[----:B------:R-:W-:Y:S02]  /*22c0*/  IMAD.MOV.U32 R50, RZ, RZ, R11 ;  /* 0x000000ffff327224 */ /* 0x000fe400078e000b */
[----:B------:R-:W-:Y:S01]  /*22d0*/  IMAD.MOV.U32 R13, RZ, RZ, c[0x0][0x24c] ;  /* 0x00009300ff0d7624 */ /* 0x000fe200078e00ff */
[----:B------:R-:W-:Y:S01]  /*22e0*/  IADD3.X R49, RZ, R21, RZ, P4, !PT ;  /* 0x00000015ff317210 */ /* 0x000fe200027fe4ff */
[----:B------:R-:W-:-:S03]  /*22f0*/  IMAD.MOV.U32 R11, RZ, RZ, c[0x0][0x2a4] ;  /* 0x0000a900ff0b7624 */ /* 0x000fc600078e00ff */
[----:B------:R2:W-:Y:S04]  /*2300*/  STL.64 [R1+0x370], R12 ;  /* 0x0003700c01007387 */ /* 0x0005e80000100a00 */
[----:B------:R3:W-:Y:S01]  /*2310*/  STL.128 [R1+0x350], R8 ;  /* 0x0003500801007387 */ /* 0x0007e20000100c00 */
[--C-:B-1----:R-:W-:Y:S01]  /*2320*/  IMAD.X R4, RZ, RZ, R21.reuse, P1 ;  /* 0x000000ffff047224 */ /* 0x102fe200008e0615 */
[C---:B------:R-:W-:Y:S01]  /*2330*/  IADD3 R46, P1, R20.reuse, 0xc0, RZ ;  /* 0x000000c0142e7810 */ /* 0x040fe20007f3e0ff */
[--C-:B------:R-:W-:Y:S02]  /*2340*/  IMAD.X R6, RZ, RZ, R21.reuse, P5 ;  /* 0x000000ffff067224 */ /* 0x100fe400028e0615 */
[----:B------:R-:W-:Y:S02]  /*2350*/  IMAD.MOV.U32 R51, RZ, RZ, R4 ;  /* 0x000000ffff337224 */ /* 0x000fe400078e0004 */
[----:B------:R-:W-:Y:S01]  /*2360*/  IMAD.X R47, RZ, RZ, R21, P1 ;  /* 0x000000ffff2f7224 */ /* 0x000fe200008e0615 */
[----:B------:R-:W-:Y:S01]  /*2370*/  IADD3 R18, P1, R20, 0x348, RZ ;  /* 0x0000034814127810 */ /* 0x000fe20007f3e0ff */
[----:B------:R-:W-:Y:S01]  /*2380*/  IMAD.MOV.U32 R45, RZ, RZ, R6 ;  /* 0x000000ffff2d7224 */ /* 0x000fe200078e0006 */
[----:B------:R-:W-:Y:S01]  /*2390*/  STL.128 [R1+0x3c0], R48 ;  /* 0x0003c03001007387 */ /* 0x000fe20000100c00 */
[----:B------:R-:W-:-:S02]  /*23a0*/  IMAD.MOV.U32 R6, RZ, RZ, R44 ;  /* 0x000000ffff067224 */ /* 0x000fc400078e002c */
[----:B------:R-:W-:Y:S01]  /*23b0*/  IMAD.MOV.U32 R4, RZ, RZ, R50 ;  /* 0x000000ffff047224 */ /* 0x000fe200078e0032 */
[----:B------:R-:W-:Y:S01]  /*23c0*/  MOV R7, R45 ;  /* 0x0000002d00077202 */ /* 0x000fe20000000f00 */
[----:B------:R-:W-:Y:S01]  /*23d0*/  IMAD.MOV.U32 R5, RZ, RZ, R51 ;  /* 0x000000ffff057224 */ /* 0x000fe200078e0033 */
[----:B------:R-:W-:Y:S01]  /*23e0*/  STL.128 [R1+0x3d0], R44 ;  /* 0x0003d02c01007387 */ /* 0x000fe20000100c00 */
[--C-:B------:R-:W-:Y:S01]  /*23f0*/  IMAD.X R19, RZ, RZ, R21.reuse, P1 ;  /* 0x000000ffff137224 */ /* 0x100fe200008e0615 */
[----:B------:R-:W-:Y:S01]  /*2400*/  IADD3 R62, P1, R20, 0xf0, RZ ;  /* 0x000000f0143e7810 */ /* 0x000fe20007f3e0ff */
[----:B--2---:R-:W-:Y:S01]  /*2410*/  IMAD.MOV.U32 R12, RZ, RZ, c[0x0][0x250] ;  /* 0x00009400ff0c7624 */ /* 0x004fe200078e00ff */
[----:B------:R1:W-:Y:S03]  /*2420*/  STL.128 [R1+0x420], R4 ;  /* 0x0004200401007387 */ /* 0x0003e60000100c00 */
[----:B------:R-:W-:Y:S01]  /*2430*/  IMAD.X R63, RZ, RZ, R21, P1 ;  /* 0x000000ffff3f7224 */ /* 0x000fe200008e0615 */
[----:B------:R-:W-:Y:S04]  /*2440*/  STL [R1+0x378], R12 ;  /* 0x0003780c01007387 */ /* 0x000fe80000100800 */
[----:B------:R-:W-:Y:S04]  /*2450*/  STL.128 [R1+0x410], R60 ;  /* 0x0004103c01007387 */ /* 0x000fe80000100c00 */
[----:B---3--:R-:W2:Y:S04]  /*2460*/  LDL.U8 R11, [R1+0x341] ;  /* 0x00034100010b7983 */ /* 0x008ea80000100000 */
[----:B------:R-:W3:Y:S01]  /*2470*/  LDL.U8 R10, [R1+0x341] ;  /* 0x00034100010a7983 */ /* 0x000ee20000100000 */
[----:B-1----:R-:W-:-:S02]  /*2480*/  IMAD.MOV.U32 R4, RZ, RZ, R42 ;  /* 0x000000ffff047224 */ /* 0x002fc400078e002a */
[----:B------:R-:W-:Y:S02]  /*2490*/  IMAD.MOV.U32 R5, RZ, RZ, R43 ;  /* 0x000000ffff057224 */ /* 0x000fe400078e002b */
[----:B------:R-:W-:Y:S02]  /*24a0*/  IMAD.MOV.U32 R6, RZ, RZ, R18 ;  /* 0x000000ffff067224 */ /* 0x000fe400078e0012 */
[----:B------:R-:W-:-:S05]  /*24b0*/  IMAD.MOV.U32 R7, RZ, RZ, R19 ;  /* 0x000000ffff077224 */ /* 0x000fca00078e0013 */
[----:B------:R1:W-:Y:S04]  /*24c0*/  STL.128 [R1+0x400], R4 ;  /* 0x0004000401007387 */ /* 0x0003e80000100c00 */
[----:B------:R-:W4:Y:S04]  /*24d0*/  LDL R28, [R28+0x2a4] ;  /* 0x0002a4001c1c7983 */ /* 0x000f280000100800 */
[----:B-1----:R-:W5:Y:S01]  /*24e0*/  LDL.U8 R5, [R1+0x341] ;  /* 0x0003410001057983 */ /* 0x002f620000100000 */
[----:B------:R-:W-:Y:S01]  /*24f0*/  @P0 SHF.R.U32.HI R13, RZ, c[0x0][0x250], R22 ;  /* 0x00009400ff0d0a19 */ /* 0x000fe20000011616 */
[----:B------:R-:W-:-:S05]  /*2500*/  @!P0 IMAD.MOV.U32 R13, RZ, RZ, R15 ;  /* 0x000000ffff0d8224 */ /* 0x000fca00078e000f */
[----:B------:R-:W-:Y:S01]  /*2510*/  SHF.R.S32.HI R15, RZ, 0x1f, R13 ;  /* 0x0000001fff0f7819 */ /* 0x000fe2000001140d */
[----:B------:R-:W-:-:S04]  /*2520*/  IMAD.WIDE.U32 R18, R13, c[0x0][0x1e0], R54 ;  /* 0x000078000d127a25 */ /* 0x000fc800078e0036 */
[----:B------:R-:W-:-:S04]  /*2530*/  IMAD R12, R15, c[0x0][0x1e0], RZ ;  /* 0x000078000f0c7a24 */ /* 0x000fc800078e02ff */
[----:B------:R-:W-:Y:S02]  /*2540*/  IMAD R12, R13, c[0x0][0x1e4], R12 ;  /* 0x000079000d0c7a24 */ /* 0x000fe400078e020c */
[----:B------:R-:W-:Y:S02]  /*2550*/  IMAD.MOV.U32 R36, RZ, RZ, R18 ;  /* 0x000000ffff247224 */ /* 0x000fe400078e0012 */
[----:B------:R-:W-:Y:S01]  /*2560*/  IMAD.IADD R37, R19, 0x1, R12 ;  /* 0x0000000113257824 */ /* 0x000fe200078e020c */
[----:B------:R-:W-:Y:S01]  /*2570*/  SEL R19, R38, RZ, !P3 ;  /* 0x000000ff26137207 */ /* 0x000fe20005800000 */
[----:B------:R-:W-:Y:S02]  /*2580*/  IMAD R12, R14, c[0x0][0x1e8], RZ ;  /* 0x00007a000e0c7a24 */ /* 0x000fe400078e02ff */
[----:B------:R-:W-:Y:S02]  /*2590*/  IMAD R9, R30, -0x80, R9 ;  /* 0xffffff801e097824 */ /* 0x000fe400078e0209 */
[----:B------:R-:W-:-:S02]  /*25a0*/  IMAD R12, R19, c[0x0][0x1ec], R12 ;  /* 0x00007b00130c7a24 */ /* 0x000fc400078e020c */
[----:B------:R-:W-:-:S04]  /*25b0*/  IMAD.WIDE.U32 R36, R19, c[0x0][0x1e8], R36 ;  /* 0x00007a0013247a25 */ /* 0x000fc800078e0024 */
[----:B------:R-:W-:Y:S01]  /*25c0*/  IMAD.IADD R37, R37, 0x1, R12 ;  /* 0x0000000125257824 */ /* 0x000fe200078e020c */
[----:B------:R-:W-:Y:S01]  /*25d0*/  IADD3 R12, -R2, R9, RZ ;  /* 0x00000009020c7210 */ /* 0x000fe20007ffe1ff */
[----:B------:R-:W-:Y:S01]  /*25e0*/  IMAD.WIDE.U32 R44, R13, c[0x0][0x1b0], R54 ;  /* 0x00006c000d2c7a25 */ /* 0x000fe200078e0036 */
[----:B----4-:R-:W-:-:S13]  /*25f0*/  ISETP.GT.AND P1, PT, R28, 0x7f, PT ;  /* 0x0000007f1c00780c */ /* 0x010fda0003f24270 */
[----:B------:R-:W4:Y:S04]  /*2600*/  @!P1 LDL.U8 R4, [R1+0x71] ;  /* 0x0000710001049983 */ /* 0x000f280000100000 */
[----:B------:R-:W4:Y:S04]  /*2610*/  @!P1 LDL.128 R56, [R1+0xd0] ;  /* 0x0000d00001389983 */ /* 0x000f280000100c00 */
[----:B------:R-:W4:Y:S04]  /*2620*/  @!P1 LDL.128 R40, [R1+0x3e0] ;  /* 0x0003e00001289983 */ /* 0x000f280000100c00 */
[----:B------:R-:W4:Y:S04]  /*2630*/  @!P1 LDL.64 R6, [R1+0x408] ;  /* 0x0004080001069983 */ /* 0x000f280000100a00 */
[----:B------:R-:W4:Y:S04]  /*2640*/  @!P1 LDL.64 R26, [R1+0x3f0] ;  /* 0x0003f000011a9983 */ /* 0x000f280000100a00 */
[----:B------:R-:W4:Y:S01]  /*2650*/  @!P1 LDL.64 R46, [R1+0x3d8] ;  /* 0x0003d800012e9983 */ /* 0x000f220000100a00 */
[----:B------:R-:W-:-:S02]  /*2660*/  IADD3 R28, P0, R2, R29, RZ ;  /* 0x0000001d021c7210 */ /* 0x000fc40007f1e0ff */
[----:B------:R-:W-:Y:S01]  /*2670*/  ISETP.GE.AND P5, PT, R12, 0x1, PT ;  /* 0x000000010c00780c */ /* 0x000fe20003fa6270 */
[----:B------:R-:W-:Y:S01]  /*2680*/  USHF.L.U32 UR9, UR4, 0x6, URZ ;  /* 0x0000000604097899 */ /* 0x000fe2000800063f */
[----:B------:R-:W-:Y:S01]  /*2690*/  LEA.HI.X.SX32 R29, R29, R0, 0x1, P0 ;  /* 0x000000001d1d7211 */ /* 0x000fe200000f0eff */
[----:B------:R-:W-:Y:S01]  /*26a0*/  IMAD R0, R15, c[0x0][0x1b0], RZ ;  /* 0x00006c000f007a24 */ /* 0x000fe200078e02ff */
[----:B------:R-:W-:Y:S01]  /*26b0*/  UMOV UR8, 0x6 ;  /* 0x0000000600087882 */ /* 0x000fe20000000000 */
[----:B------:R-:W-:Y:S01]  /*26c0*/  IMAD R14, R14, c[0x0][0x1b8], RZ ;  /* 0x00006e000e0e7a24 */ /* 0x000fe200078e02ff */
[----:B------:R-:W-:Y:S01]  /*26d0*/  ISETP.GE.AND P4, PT, R12, 0x21, PT ;  /* 0x000000210c00780c */ /* 0x000fe20003f86270 */
[----:B------:R-:W-:Y:S01]  /*26e0*/  IMAD.WIDE R28, R30, 0x80, R28 ;  /* 0x000000801e1c7825 */ /* 0x000fe200078e021c */
[----:B------:R-:W-:Y:S01]  /*26f0*/  ISETP.GE.AND P3, PT, R12, 0x41, PT ;  /* 0x000000410c00780c */ /* 0x000fe20003f66270 */
[----:B------:R-:W4:Y:S02]  /*2700*/  @!P1 LDL.64 R50, [R1+0x420] ;  /* 0x0004200001329983 */ /* 0x000f240000100a00 */
[----:B------:R-:W-:-:S02]  /*2710*/  IMAD R0, R13, c[0x0][0x1b4], R0 ;  /* 0x00006d000d007a24 */ /* 0x000fc400078e0200 */
[----:B------:R-:W-:Y:S02]  /*2720*/  IMAD R9, R29, c[0x0][0x1d8], RZ ;  /* 0x000076001d097a24 */ /* 0x000fe400078e02ff */
[----:B------:R-:W-:Y:S01]  /*2730*/  IMAD.SHL.U32 R23, R23, 0x2, RZ ;  /* 0x0000000217177824 */ /* 0x000fe200078e00ff */
[----:B--2---:R-:W-:Y:S01]  /*2740*/  LOP3.LUT R11, R11, 0x1, RZ, 0xc0, !PT ;  /* 0x000000010b0b7812 */ /* 0x004fe200078ec0ff */
[----:B------:R-:W-:Y:S01]  /*2750*/  IMAD.IADD R45, R45, 0x1, R0 ;  /* 0x000000012d2d7824 */ /* 0x000fe200078e0200 */
[----:B---3--:R-:W-:Y:S01]  /*2760*/  LOP3.LUT R10, R10, 0x1, RZ, 0xc0, !PT ;  /* 0x000000010a0a7812 */ /* 0x008fe200078ec0ff */
[C---:B------:R-:W-:Y:S01]  /*2770*/  IMAD R0, R28.reuse, c[0x0][0x1dc], R9 ;  /* 0x000077001c007a24 */ /* 0x040fe200078e0209 */
[----:B-----5:R-:W-:Y:S01]  /*2780*/  LOP3.LUT R5, R5, 0x1, RZ, 0xc0, !PT ;  /* 0x0000000105057812 */ /* 0x020fe200078ec0ff */
[----:B------:R-:W-:Y:S01]  /*2790*/  IMAD.WIDE.U32 R48, R28, c[0x0][0x1d8], R36 ;  /* 0x000076001c307a25 */ /* 0x000fe200078e0024 */
[----:B------:R-:W-:Y:S01]  /*27a0*/  ISETP.GE.OR P2, PT, R3, c[0x0][0x1cc], !P5 ;  /* 0x0000730003007a0c */ /* 0x000fe20006f46670 */
[----:B------:R-:W2:Y:S02]  /*27b0*/  @!P1 LDL.64 R60, [R1+0x410] ;  /* 0x00041000013c9983 */ /* 0x000ea40000100a00 */
[----:B------:R-:W-:Y:S01]  /*27c0*/  IMAD.IADD R0, R49, 0x1, R0 ;  /* 0x0000000131007824 */ /* 0x000fe200078e0200 */
[----:B------:R-:W-:Y:S01]  /*27d0*/  LEA R36, P0, R48, c[0x0][0x1c0], 0x1 ;  /* 0x0000700030247a11 */ /* 0x000fe200078008ff */
[----:B------:R-:W-:-:S03]  /*27e0*/  USHF.L.U64.HI UR5, UR4, UR8, UR5 ;  /* 0x0000000804057299 */ /* 0x000fc60008010205 */
[----:B------:R-:W-:Y:S02]  /*27f0*/  LEA.HI.X R37, R48, c[0x0][0x1c4], R0, 0x1, P0 ;  /* 0x0000710030257a11 */ /* 0x000fe400000f0c00 */
        /* <DEDUP_REMOVED lines=11> */
[----:B------:R-:W-:-:S04]  /*28b0*/  IADD3 R14, P2, R18, UR9, RZ ;  /* 0x00000009120e7c10 */ /* 0x000fc8000ff5e0ff */
[----:B------:R-:W-:Y:S01]  /*28c0*/  IADD3.X R15, R19, UR5, RZ, P2, !PT ;  /* 0x00000005130f7c10 */ /* 0x000fe200097fe4ff */
[----:B------:R-:W-:Y:S02]  /*28d0*/  IMAD R9, R29, c[0x0][0x1a8], RZ ;  /* 0x00006a001d097a24 */ /* 0x000fe400078e02ff */
[----:B------:R3:W-:Y:S04]  /*28e0*/  LDGSTS.E.BYPASS.LTC128B.128 [R23+0x5080], [R18.64], !P6 ;  /* 0x0508000012177fae */ /* 0x0007e8000f101d46 */
[----:B------:R5:W-:Y:S01]  /*28f0*/  LDGSTS.E.BYPASS.LTC128B.128 [R23+0x6080], [R14.64], !P0 ;  /* 0x060800000e177fae */ /* 0x000be2000c101d46 */
[C---:B------:R-:W-:Y:S02]  /*2900*/  IMAD R9, R28.reuse, c[0x0][0x1ac], R9 ;  /* 0x00006b001c097a24 */ /* 0x040fe400078e0209 */
[----:B------:R-:W-:Y:S01]  /*2910*/  IMAD.WIDE.U32 R28, R28, c[0x0][0x1a8], R44 ;  /* 0x00006a001c1c7a25 */ /* 0x000fe200078e002c */
[----:B------:R-:W-:-:S02]  /*2920*/  ISETP.GE.AND P2, PT, R12, 0x61, PT ;  /* 0x000000610c00780c */ /* 0x000fc40003f46270 */
        /* <DEDUP_REMOVED lines=9> */
[----:B-----5:R-:W-:-:S02]  /*29c0*/  IADD3 R14, P0, R12, UR9, RZ ;  /* 0x000000090c0e7c10 */ /* 0x020fc4000ff1e0ff */
[C---:B------:R-:W-:Y:S01]  /*29d0*/  ISETP.GE.OR P5, PT, R3.reuse, c[0x0][0x19c], !P5 ;  /* 0x0000670003007a0c */ /* 0x040fe20006fa6670 */
[----:B------:R-:W-:Y:S01]  /*29e0*/  IMAD.IADD R2, R8, 0x1, -R2 ;  /* 0x0000000108027824 */ /* 0x000fe200078e0a02 */
        /* <DEDUP_REMOVED lines=8> */
[----:B---3--:R-:W-:Y:S02]  /*2a70*/  IADD3 R18, P0, R8, UR9, RZ ;  /* 0x0000000908127c10 */ /* 0x008fe4000ff1e0ff */
[----:B------:R-:W-:Y:S01]  /*2a80*/  ISETP.GE.AND P5, PT, R3, c[0x0][0x16c], PT ;  /* 0x00005b0003007a0c */ /* 0x000fe20003fa6270 */
[----:B------:R1:W-:Y:S01]  /*2a90*/  LDGSTS.E.BYPASS.LTC128B.128 [R23+0x1080], [R14.64], !P4 ;  /* 0x010800000e177fae */ /* 0x0003e2000e101d46 */
[----:B------:R-:W-:-:S03]  /*2aa0*/  IADD3.X R19, R9, UR5, RZ, P0, !PT ;  /* 0x0000000509137c10 */ /* 0x000fc600087fe4ff */
[----:B------:R3:W-:Y:S01]  /*2ab0*/  LDGSTS.E.BYPASS.LTC128B.128 [R23+0x2080], [R8.64], !P3 ;  /* 0x0208000008177fae */ /* 0x0007e2000d901d46 */
[----:B------:R-:W-:-:S03]  /*2ac0*/  USHF.L.U32 UR5, UR10, 0x6, URZ ;  /* 0x000000060a057899 */ /* 0x000fc6000800063f */
[----:B------:R1:W-:Y:S01]  /*2ad0*/  LDGSTS.E.BYPASS.LTC128B.128 [R23+0x3080], [R18.64], !P2 ;  /* 0x0308000012177fae */ /* 0x0003e2000d101d46 */
[----:B------:R-:W-:Y:S01]  /*2ae0*/  ISETP.LT.OR P2, PT, R2, 0x1, P5 ;  /* 0x000000010200780c */ /* 0x000fe20002f41670 */
[----:B------:R-:W-:Y:S02]  /*2af0*/  ULDC UR4, c[0x0][0x17c] ;  /* 0x00005f0000047ab9 */ /* 0x000fe40000000800 */
[----:B------:R-:W-:Y:S01]  /*2b00*/  USHF.L.U64.HI UR4, UR10, UR8, UR4 ;  /* 0x000000080a047299 */ /* 0x000fe20008010204 */
[----:B------:R-:W-:Y:S01]  /*2b10*/  ISETP.NE.U32.AND P5, PT, R11, 0x1, PT ;  /* 0x000000010b00780c */ /* 0x000fe20003fa5070 */
[----:B------:R-:W0:Y:S01]  /*2b20*/  LDGDEPBAR ;  /* 0x00000000000079af */ /* 0x000e220000000000 */
[----:B------:R-:W-:Y:S02]  /*2b30*/  ISETP.NE.U32.AND P4, PT, R10, 0x1, PT ;  /* 0x000000010a00780c */ /* 0x000fe40003f85070 */
[----:B------:R-:W-:Y:S02]  /*2b40*/  ISETP.NE.U32.AND P3, PT, R5, 0x1, PT ;  /* 0x000000010500780c */ /* 0x000fe40003f65070 */
[----:B------:R-:W-:-:S02]  /*2b50*/  ISETP.LT.OR P5, PT, R2, 0x21, P5 ;  /* 0x000000210200780c */ /* 0x000fc40002fa1670 */
[----:B-----5:R-:W-:Y:S01]  /*2b60*/  IADD3 R12, P0, R16, UR5, RZ ;  /* 0x00000005100c7c10 */ /* 0x020fe2000ff1e0ff */
[----:B------:R1:W-:Y:S01]  /*2b70*/  LDGSTS.E.BYPASS.LTC128B.128 [R23+0x8080], [R16.64], !P2 ;  /* 0x0808000010177fae */ /* 0x0003e2000d101d46 */
[C---:B------:R-:W-:Y:S02]  /*2b80*/  ISETP.LT.OR P4, PT, R2.reuse, 0x41, P4 ;  /* 0x000000410200780c */ /* 0x040fe40002781670 */
[----:B------:R-:W-:Y:S02]  /*2b90*/  IADD3.X R13, R17, UR4, RZ, P0, !PT ;  /* 0x00000004110d7c10 */ /* 0x000fe400087fe4ff */
[----:B------:R-:W-:Y:S02]  /*2ba0*/  ISETP.LT.OR P3, PT, R2, 0x61, P3 ;  /* 0x000000610200780c */ /* 0x000fe40001f61670 */
[----:B---3--:R-:W-:Y:S01]  /*2bb0*/  IADD3 R8, P0, R12, UR5, RZ ;  /* 0x000000050c087c10 */ /* 0x008fe2000ff1e0ff */
[----:B------:R-:W-:Y:S02]  /*2bc0*/  IMAD.MOV.U32 R0, RZ, RZ, RZ ;  /* 0x000000ffff007224 */ /* 0x000fe400078e00ff */
[----:B------:R3:W-:Y:S01]  /*2bd0*/  LDGSTS.E.BYPASS.LTC128B.128 [R23+0x9080], [R12.64], !P5 ;  /* 0x090800000c177fae */ /* 0x0007e2000e901d46 */
[----:B------:R-:W-:-:S02]  /*2be0*/  IADD3.X R9, R13, UR4, RZ, P0, !PT ;  /* 0x000000040d097c10 */ /* 0x000fc400087fe4ff */
[----:B------:R-:W-:Y:S01]  /*2bf0*/  IADD3 R2, P0, R8, UR5, RZ ;  /* 0x0000000508027c10 */ /* 0x000fe2000ff1e0ff */
[----:B------:R-:W5:Y:S03]  /*2c00*/  @!P1 LDL R0, [R1+0x430] ;  /* 0x0004300001009983 */ /* 0x000f660000100800 */
[----:B------:R-:W-:Y:S01]  /*2c10*/  IADD3.X R3, R9, UR4, RZ, P0, !PT ;  /* 0x0000000409037c10 */ /* 0x000fe200087fe4ff */
[----:B------:R1:W-:Y:S04]  /*2c20*/  LDGSTS.E.BYPASS.LTC128B.128 [R23+0xa080], [R8.64], !P4 ;  /* 0x0a08000008177fae */ /* 0x0003e8000e101d46 */
[----:B------:R5:W-:Y:S01]  /*2c30*/  LDGSTS.E.BYPASS.LTC128B.128 [R23+0xb080], [R2.64], !P3 ;  /* 0x0b08000002177fae */ /* 0x000be2000d901d46 */
[----:B----4-:R-:W-:-:S02]  /*2c40*/  @!P1 ISETP.NE.AND P2, PT, R4, RZ, PT ;  /* 0x000000ff0400920c */ /* 0x010fc40003f45270 */
[----:B------:R-:W-:Y:S01]  /*2c50*/  @!P1 IADD3 R59, R58, -c[0x0][0x18], RZ ;  /* 0x800006003a3b9a10 */ /* 0x000fe20007ffe0ff */
[----:B------:R-:W-:Y:S01]  /*2c60*/  @!P1 IMAD.MOV.U32 R34, RZ, RZ, R40 ;  /* 0x000000ffff229224 */ /* 0x000fe200078e0028 */
[----:B------:R-:W-:Y:S01]  /*2c70*/  @!P1 MOV R24, R42 ;  /* 0x0000002a00189202 */ /* 0x000fe20000000f00 */
[----:B------:R-:W-:Y:S02]  /*2c80*/  @!P1 IMAD.MOV.U32 R35, RZ, RZ, R41 ;  /* 0x000000ffff239224 */ /* 0x000fe400078e0029 */
[----:B------:R-:W-:-:S06]  /*2c90*/  @!P1 IMAD.MOV.U32 R25, RZ, RZ, R43 ;  /* 0x000000ffff199224 */ /* 0x000fcc00078e002b */
[----:B------:R4:W-:Y:S04]  /*2ca0*/  @!P1 LDGSTS.E.BYPASS.LTC128B.128 [R59], [R56.64], P2 ;  /* 0x00000000383b9fae */ /* 0x0009e80009101d46 */
[----:B------:R-:W2:Y:S04]  /*2cb0*/  LD.E.U8 R4, [R6.64] ;  /* 0x0000000606047980 */ /* 0x000ea8000c101100 */
[----:B-1----:R1:W3:Y:S04]  /*2cc0*/  LD.E.64 R8, [R34.64+0x10] ;  /* 0x0000100622087980 */ /* 0x0022e8000c101b00 */
[----:B------:R-:W4:Y:S04]  /*2cd0*/  LD.E R26, [R26.64] ;  /* 0x000000061a1a7980 */ /* 0x000f28000c101900 */
[----:B------:R-:W4:Y:S04]  /*2ce0*/  LD.E R25, [R24.64+0xc] ;  /* 0x00000c0618197980 */ /* 0x000f28000c101900 */
[----:B------:R1:W4:Y:S04]  /*2cf0*/  LD.E.64 R10, [R34.64+0x18] ;  /* 0x00001806220a7980 */ /* 0x000328000c101b00 */
[----:B------:R-:W4:Y:S04]  /*2d00*/  LD.E R46, [R46.64] ;  /* 0x000000062e2e7980 */ /* 0x000f28000c101900 */
[----:B------:R-:W0:Y:S04]  /*2d10*/  LDGDEPBAR ;  /* 0x00000000000079af */ /* 0x000e280000000000 */
[----:B-1----:R-:W4:Y:S01]  /*2d20*/  LD.E.64 R34, [R34.64+0x8] ;  /* 0x0000080622227980 */ /* 0x002f22000c101b00 */
[----:B-----5:R-:W-:Y:S01]  /*2d30*/  IMAD.SHL.U32 R2, R0, 0x80, RZ ;  /* 0x0000008000027824 */ /* 0x020fe200078e00ff */
[----:B--2---:R-:W-:-:S02]  /*2d40*/  LOP3.LUT R5, R4, 0x1, RZ, 0xc0, !PT ;  /* 0x0000000104057812 */ /* 0x004fc400078ec0ff */
[----:B------:R-:W-:Y:S01]  /*2d50*/  SHF.R.S32.HI R4, RZ, 0x1f, R0 ;  /* 0x0000001fff047819 */ /* 0x000fe20000011400 */
[-C--:B---3--:R-:W-:Y:S01]  /*2d60*/  IMAD R3, R9, R0.reuse, RZ ;  /* 0x0000000009037224 */ /* 0x088fe200078e02ff */
        /* <DEDUP_REMOVED lines=35> */
[----:B------:R3:W4:Y:S04]  /*2fa0*/  LD.E.U8 R4, [R6.64] ;  /* 0x0000000606047980 */ /* 0x000728000c101100 */
[----:B---3--:R-:W3:Y:S01]  /*2fb0*/  LDL R6, [R1+0x18] ;  /* 0x0000180001067983 */ /* 0x008ee20000100800 */
[----:B----4-:R-:W-:-:S04]  /*2fc0*/  LOP3.LUT R4, R4, 0x1, RZ, 0xc0, !PT ;  /* 0x0000000104047812 */ /* 0x010fc800078ec0ff */
        /* <DEDUP_REMOVED lines=108> */
.L_x_1415:
[----:B---3--:R-:W-:Y:S05]  /*3690*/  BSYNC B0 ;  /* 0x0000000000007941 */ /* 0x008fea0003800000 */
.L_x_1414:
        /* <DEDUP_REMOVED lines=314> */
.L_x_1419:
[----:B-1----:R-:W-:Y:S02]  /*4a40*/  MOV R28, 0x4a60 ;  /* 0x00004a60001c7802 */ /* 0x002fe40000000f00 */
[----:B------:R-:W-:Y:S05]  /*4a50*/  CALL.REL.NOINC `($_ZN7cutlass13device_kernelIN5flash19enable_sm80_to_sm89INS1_16FlashAttnBwdSm80INS1_25CollectiveMainloopBwdSm80ILi2ELi2EN4cute5tupleIJNS5_1CILi128EEES8_NS7_ILi64EEEEEENS_10bfloat16_tEfNS_4arch4Sm80ELb0ELb0ELb1ELb1ELb1ELb0ELb0ELb0ELi2ELi4ELi4ELi4ELb0EEENS1_24CollectiveEpilogueBwdGQAISA_fSD_Li256ELb1ELb1EEENS1_19SingleTileSchedulerILb1ELb0ELb0ELi128EEEEEEEEEvNT_6ParamsE$_ZZN5flash25CollectiveMainloopBwdSm80ILi2ELi2EN4cute5tupleIJNS1_1CILi128EEES4_NS3_ILi64EEEEEEN7cutlass10bfloat16_tEfNS7_4arch4Sm80ELb0ELb0ELb1ELb1ELb1ELb0ELb0ELb0ELi2ELi4ELi4ELi4ELb0EE3mmaINS_16FlashAttnBwdSm80ISB_NS_24CollectiveEpilogueBwdGQAIS6_fSA_Li256ELb1ELb1EEENS_19SingleTileSchedulerILb1ELb0ELb0ELi128EEEE13SharedStorageENS1_6TensorINS1_11ArrayEngineIfLm32EEENS1_6LayoutINS2_IJNS2_IJNS3_ILi2EEESO_EEESO_NS3_ILi4EEEEEENS2_IJNS2_IJNS3_ILi1EEESO_EEESQ_NS3_ILi8EEEEEEEEEEEEbRKNSB_6ParamsERT0_S12_iNS2_IJiiiEEERT_ENKUliT_E_clIZSC_ISJ_SX_EbS10_S12_S12_iS13_S15_EUlRS16_iE_EEDaiS16_) ;  /* 0x0000cd3000007944 */ /* 0x000fea0003c00000 */
[----:B---3--:R-:W2:Y:S02]  /*4a60*/  LDL R2, [R1+0x430] ;  /* 0x0004300001027983 */ /* 0x008ea40000100800 */
[----:B--2---:R-:W-:-:S04]  /*4a70*/  IADD3 R2, R2, 0x1, RZ ;  /* 0x0000000102027810 */ /* 0x004fc80007ffe0ff */
[----:B------:R-:W-:Y:S01]  /*4a80*/  ISETP.GE.AND P0, PT, R2, R37, PT ;  /* 0x000000250200720c */ /* 0x000fe20003f06270 */
[----:B------:R1:W-:-:S12]  /*4a90*/  STL [R1+0x430], R2 ;  /* 0x0004300201007387 */ /* 0x0003d80000100800 */
[----:B------:R-:W-:Y:S05]  /*4aa0*/  @!P0 BRA `(.L_x_1419) ;  /* 0xffffff9000008947 */ /* 0x000fea000383ffff */
[----:B------:R-:W-:Y:S05]  /*4ab0*/  BSYNC B1 ;  /* 0x0000000000017941 */ /* 0x000fea0003800000 */
.L_x_1418:
        /* <DEDUP_REMOVED lines=8> */
.L_x_1417:
[----:B------:R-:W-:Y:S05]  /*4b40*/  BSYNC B2 ;  /* 0x0000000000027941 */ /* 0x000fea0003800000 */
.L_x_1416:
        /* <DEDUP_REMOVED lines=41> */
.L_x_1413:
[----:B------:R-:W-:Y:S05]  /*4de0*/  @P2 EXIT ;  /* 0x000000000000294d */ /* 0x000fea0003800000 */
[----:B------:R-:W-:-:S04]  /*4df0*/  ISETP.NE.U32.AND P0, PT, RZ, c[0x0][0x360], PT ;  /* 0x0000d800ff007a0c */ /* 0x000fc80003f05070 */
[----:B------:R-:W-:-:S13]  /*4e00*/  ISETP.NE.AND.EX P0, PT, RZ, c[0x0][0x364], PT, P0 ;  /* 0x0000d900ff007a0c */ /* 0x000fda0003f05300 */
[----:B------:R-:W-:-:S04]  /*4e10*/  @P0 IMAD.MOV.U32 R3, RZ, RZ, 0x4 ;  /* 0x00000004ff030424 */ /* 0x000fc800078e00ff */
[----:B-1-3--:R-:W-:-:S05]  /*4e20*/  @P0 IMAD.WIDE R4, R38, R3, c[0x0][0x360] ;  /* 0x0000d80026040625 */ /* 0x00afca00078e0203 */
[----:B------:R-:W3:Y:S01]  /*4e30*/  @P0 LDG.E R3, [R4.64] ;  /* 0x0000000604030981 */ /* 0x000ee2000c1e1900 */
[----:B--2---:R-:W-:Y:S01]  /*4e40*/  IMAD.MOV.U32 R0, RZ, RZ, 0x1 ;  /* 0x00000001ff007424 */ /* 0x004fe200078e00ff */
[----:B------:R-:W-:Y:S02]  /*4e50*/  WARPSYNC 0xffffffff ;  /* 0xffffffff00007948 */ /* 0x000fe40003800000 */
[----:B------:R-:W1:Y:S02]  /*4e60*/  S2R R2, SR_CTAID.Y ;  /* 0x0000000000027919 */ /* 0x000e640000002600 */
[----:B------:R-:W-:-:S13]  /*4e70*/  ISETP.NE.AND P1, PT, R0, c[0x0][0x338], PT ;  /* 0x0000ce0000007a0c */ /* 0x000fda0003f25270 */
[----:B-1----:R-:W-:-:S04]  /*4e80*/  @P1 IMAD.HI.U32 R0, R2, c[0x0][0x33c], RZ ;  /* 0x0000cf0002001a27 */ /* 0x002fc800078e00ff */
[----:B------:R-:W-:Y:S01]  /*4e90*/  IMAD.MOV.U32 R44, RZ, RZ, R2 ;  /* 0x000000ffff2c7224 */ /* 0x000fe200078e0002 */
[----:B------:R-:W-:Y:S02]  /*4ea0*/  @P1 SHF.R.U32.HI R44, RZ, c[0x0][0x340], R0 ;  /* 0x0000d000ff2c1a19 */ /* 0x000fe40000011600 */
[----:B------:R-:W-:-:S04]  /*4eb0*/  SHF.R.S32.HI R0, RZ, 0x1f, R38 ;  /* 0x0000001fff007819 */ /* 0x000fc80000011426 */
[----:B------:R-:W-:Y:S01]  /*4ec0*/  SEL R0, R0, RZ, !P0 ;  /* 0x000000ff00007207 */ /* 0x000fe20004000000 */
[----:B---3--:R-:W-:-:S05]  /*4ed0*/  @P0 IMAD R3, R38, 0x80, R3 ;  /* 0x0000008026030824 */ /* 0x008fca00078e0203 */
[----:B------:R-:W-:-:S04]  /*4ee0*/  @P0 SHF.R.S32.HI R46, RZ, 0x1f, R3 ;  /* 0x0000001fff2e0819 */ /* 0x000fc80000011403 */
[----:B------:R-:W-:Y:S01]  /*4ef0*/  @P0 LEA.HI R46, R46, R3, RZ, 0x7 ;  /* 0x000000032e2e0211 */ /* 0x000fe200078f38ff */
[----:B------:R-:W-:-:S04]  /*4f00*/  IMAD.MOV R3, RZ, RZ, -R44 ;  /* 0x000000ffff037224 */ /* 0x000fc800078e0a2c */
[----:B------:R-:W-:Y:S02]  /*4f10*/  @P0 IMAD.SHL.U32 R46, R46, 0x40, RZ ;  /* 0x000000402e2e0824 */ /* 0x000fe400078e00ff */
[----:B------:R-:W-:Y:S01]  /*4f20*/  IMAD R28, R3, c[0x0][0x338], R2 ;  /* 0x0000ce00031c7a24 */ /* 0x000fe200078e0202 */
[----:B------:R-:W-:Y:S02]  /*4f30*/  SEL R2, R38, RZ, !P0 ;  /* 0x000000ff26027207 */ /* 0x000fe40004000000 */
[----:B------:R-:W-:Y:S02]  /*4f40*/  @P0 LOP3.LUT R46, R46, 0xffffe000, RZ, 0xc0, !PT ;  /* 0xffffe0002e2e0812 */ /* 0x000fe400078ec0ff */
[----:B------:R-:W-:Y:S02]  /*4f50*/  SHF.R.S32.HI R3, RZ, 0x1f, R44 ;  /* 0x0000001fff037819 */ /* 0x000fe4000001142c */
[----:B------:R-:W-:Y:S02]  /*4f60*/  @P0 SHF.R.S32.HI R47, RZ, 0x1f, R46 ;  /* 0x0000001fff2f0819 */ /* 0x000fe4000001142e */
[----:B------:R-:W-:-:S02]  /*4f70*/  @!P0 CS2R R46, SRZ ;  /* 0x00000000002e8805 */ /* 0x000fc4000001ff00 */
[----:B------:R-:W-:Y:S01]  /*4f80*/  IMAD R5, R30, c[0x0][0x358], RZ ;  /* 0x0000d6001e057a24 */ /* 0x000fe200078e02ff */
[----:B------:R-:W-:Y:S01]  /*4f90*/  BAR.SYNC.DEFER_BLOCKING 0x1, 0x100 ;  /* 0x0044000000007b1d */ /* 0x000fe20000010000 */
[----:B------:R-:W-:Y:S01]  /*4fa0*/  IMAD R4, R38, c[0x0][0x2f4], RZ ;  /* 0x0000bd0026047a24 */ /* 0x000fe200078e02ff */
[----:B------:R-:W-:Y:S01]  /*4fb0*/  ISETP.NE.AND P2, PT, R32, RZ, PT ;  /* 0x000000ff2000720c */ /* 0x000fe20003f45270 */
[----:B------:R-:W-:-:S03]  /*4fc0*/  IMAD R5, R5, c[0x0][0x2f4], RZ ;  /* 0x0000bd0005057a24 */ /* 0x000fc600078e02ff */
[----:B------:R-:W-:Y:S01]  /*4fd0*/  SHF.R.S32.HI R31, RZ, 0x1f, R4 ;  /* 0x0000001fff1f7819 */ /* 0x000fe20000011404 */
[----:B------:R-:W-:Y:S01]  /*4fe0*/  BSSY B0, `(.L_x_1420) ;  /* 0x000000e000007945 */ /* 0x000fe20003800000 */
[----:B------:R-:W-:Y:S02]  /*4ff0*/  IADD3 R4, P1, P0, R5, R4, R44 ;  /* 0x0000000405047210 */ /* 0x000fe4000783e02c */
[----:B------:R-:W-:-:S03]  /*5000*/  SHF.R.S32.HI R6, RZ, 0x1f, R5 ;  /* 0x0000001fff067819 */ /* 0x000fc60000011405 */
[----:B------:R-:W-:Y:S01]  /*5010*/  IMAD.SHL.U32 R29, R4, 0x4, RZ ;  /* 0x00000004041d7824 */ /* 0x000fe200078e00ff */
[----:B------:R-:W-:-:S04]  /*5020*/  IADD3.X R31, R6, R31, R3, P1, P0 ;  /* 0x0000001f061f7210 */ /* 0x000fc80000fe0403 */
[----:B------:R-:W-:Y:S02]  /*5030*/  SHF.L.U64.HI R31, R4, 0x2, R31 ;  /* 0x00000002041f7819 */ /* 0x000fe4000001021f */
[----:B------:R-:W-:-:S04]  /*5040*/  IADD3 R34, P0, R29, c[0x0][0x350], RZ ;  /* 0x0000d4001d227a10 */ /* 0x000fc80007f1e0ff */
[----:B------:R-:W-:Y:S01]  /*5050*/  IADD3.X R35, R31, c[0x0][0x354], RZ, P0, !PT ;  /* 0x0000d5001f237a10 */ /* 0x000fe200007fe4ff */
[----:B------:R-:W-:Y:S05]  /*5060*/  @P2 BRA `(.L_x_1421) ;  /* 0x0000005000002947 */ /* 0x000fea0003800000 */
.L_x_1422:
[----:B------:R-:W2:Y:S01]  /*5070*/  LDG.E.STRONG.GPU R5, [R34.64] ;  /* 0x0000000622057981 */ /* 0x000ea2000c1ef900 */
[----:B------:R-:W-:Y:S01]  /*5080*/  YIELD ;  /* 0x0000000000007946 */ /* 0x000fe20003800000 */
[----:B--2---:R-:W-:Y:S01]  /*5090*/  ISETP.NE.AND P0, PT, R5, R28, PT ;  /* 0x0000001c0500720c */ /* 0x004fe20003f05270 */
[----:B------:R-:W-:-:S12]  /*50a0*/  CCTL.IVALL ;  /* 0x00000000ff00798f */ /* 0x000fd80002000000 */
[----:B------:R-:W-:Y:S05]  /*50b0*/  @P0 BRA `(.L_x_1422) ;  /* 0xffffffb000000947 */ /* 0x000fea000383ffff */
.L_x_1421:
[----:B------:R-:W-:Y:S05]  /*50c0*/  BSYNC B0 ;  /* 0x0000000000007941 */ /* 0x000fea0003800000 */
.L_x_1420:
[----:B------:R-:W-:Y:S01]  /*50d0*/  MOV R45, 0xffffffff ;  /* 0xffffffff002d7802 */ /* 0x000fe20000000f00 */
[----:B------:R-:W-:Y:S05]  /*50e0*/  BRA.CONV ~URZ, `(.L_x_1423) ;  /* 0x000000237f007947 */ /* 0x000fea000b800000 */
[----:B------:R-:W-:Y:S02]  /*50f0*/  MOV R4, 0x5110 ;  /* 0x0000511000047802 */ /* 0x000fe40000000f00 */
[----:B------:R-:W-:Y:S05]  /*5100*/  CALL.REL.NOINC `($__internal_7_$__cuda_sm70_warpsync) ;  /* 0x0006067000007944 */ /* 0x000fea0003c00000 */
.L_x_1423:
        /* <DEDUP_REMOVED lines=9> */
[----:B------:R-:W-:Y:S01]  /*51a0*/  IMAD.SHL.U32 R33, R30, 0x2000, RZ ;  /* 0x000020001e217824 */ /* 0x000fe200078e00ff */
[----:B------:R-:W-:-:S04]  /*51b0*/  SHF.R.S32.HI R30, RZ, 0x1f, R32 ;  /* 0x0000001fff1e7819 */ /* 0x000fc80000011420 */
[----:B------:R-:W-:Y:S02]  /*51c0*/  IADD3 R46, P1, P0, R46, R33, R32 ;  /* 0x000000212e2e7210 */ /* 0x000fe4000783e020 */
[----:B------:R-:W-:-:S04]  /*51d0*/  SHF.R.S32.HI R33, RZ, 0x1f, R33 ;  /* 0x0000001fff217819 */ /* 0x000fc80000011421 */
[----:B------:R-:W-:Y:S01]  /*51e0*/  IADD3.X R47, R47, R33, R30, P1, P0 ;  /* 0x000000212f2f7210 */ /* 0x000fe20000fe041e */
[----:B------:R-:W-:-:S04]  /*51f0*/  IMAD R33, R3, c[0x0][0x328], RZ ;  /* 0x0000ca0003217a24 */ /* 0x000fc800078e02ff */
[C---:B------:R-:W-:Y:S02]  /*5200*/  IMAD R48, R44.reuse, c[0x0][0x32c], R33 ;  /* 0x0000cb002c307a24 */ /* 0x040fe400078e0221 */
[----:B------:R-:W-:-:S04]  /*5210*/  IMAD.WIDE.U32 R32, R44, c[0x0][0x328], R46 ;  /* 0x0000ca002c207a25 */ /* 0x000fc800078e002e */
[----:B------:R-:W-:Y:S01]  /*5220*/  IMAD.IADD R49, R33, 0x1, R48 ;  /* 0x0000000121317824 */ /* 0x000fe200078e0230 */
[----:B------:R-:W-:Y:S01]  /*5230*/  MOV R48, R32 ;  /* 0x0000002000307202 */ /* 0x000fe20000000f00 */
        /* <DEDUP_REMOVED lines=40> */
[----:B------:R-:W-:Y:S05]  /*54c0*/  CALL.REL.NOINC `($__internal_7_$__cuda_sm70_warpsync) ;  /* 0x000602b000007944 */ /* 0x000fea0003c00000 */
.L_x_1424:
        /* <DEDUP_REMOVED lines=12> */
.L_x_1426:
[----:B------:R-:W-:Y:S05]  /*5590*/  BSYNC B0 ;  /* 0x0000000000007941 */ /* 0x000fea0003800000 */
.L_x_1425:
[----:B-1----:R-:W-:Y:S01]  /*55a0*/  IADD3 R36, P0, R29, c[0x0][0x348], RZ ;  /* 0x0000d2001d247a10 */ /* 0x002fe20007f1e0ff */
[----:B------:R-:W-:Y:S03]  /*55b0*/  BSSY B0, `(.L_x_1427) ;  /* 0x0000008000007945 */ /* 0x000fe60003800000 */
[----:B------:R-:W-:Y:S01]  /*55c0*/  IADD3.X R37, R31, c[0x0][0x34c], RZ, P0, !PT ;  /* 0x0000d3001f257a10 */ /* 0x000fe200007fe4ff */
[----:B------:R-:W-:Y:S05]  /*55d0*/  @P2 BRA `(.L_x_1428) ;  /* 0x0000005000002947 */ /* 0x000fea0003800000 */
.L_x_1429:
[----:B------:R-:W2:Y:S01]  /*55e0*/  LDG.E.STRONG.GPU R5, [R36.64] ;  /* 0x0000000624057981 */ /* 0x000ea2000c1ef900 */
[----:B------:R-:W-:Y:S01]  /*55f0*/  YIELD ;  /* 0x0000000000007946 */ /* 0x000fe20003800000 */
[----:B--2---:R-:W-:Y:S01]  /*5600*/  ISETP.NE.AND P0, PT, R5, R28, PT ;  /* 0x0000001c0500720c */ /* 0x004fe20003f05270 */
[----:B------:R-:W-:-:S12]  /*5610*/  CCTL.IVALL ;  /* 0x00000000ff00798f */ /* 0x000fd80002000000 */
[----:B------:R-:W-:Y:S05]  /*5620*/  @P0 BRA `(.L_x_1429) ;  /* 0xffffffb000000947 */ /* 0x000fea000383ffff */
.L_x_1428:
[----:B------:R-:W-:Y:S05]  /*5630*/  BSYNC B0 ;  /* 0x0000000000007941 */ /* 0x000fea0003800000 */
.L_x_1427:
[----:B------:R-:W-:Y:S05]  /*5640*/  BRA.CONV ~URZ, `(.L_x_1430) ;  /* 0x000000237f007947 */ /* 0x000fea000b800000 */
[----:B------:R-:W-:Y:S02]  /*5650*/  MOV R4, 0x5670 ;  /* 0x0000567000047802 */ /* 0x000fe40000000f00 */
[----:B------:R-:W-:Y:S05]  /*5660*/  CALL.REL.NOINC `($__internal_7_$__cuda_sm70_warpsync) ;  /* 0x0006011000007944 */ /* 0x000fea0003c00000 */
.L_x_1430:
        /* <DEDUP_REMOVED lines=9> */
[----:B------:R-:W-:Y:S01]  /*5700*/  MOV R38, R46 ;  /* 0x0000002e00267202 */ /* 0x000fe20000000f00 */
[----:B------:R-:W-:Y:S01]  /*5710*/  IMAD R3, R3, c[0x0][0x300], RZ ;  /* 0x0000c00003037a24 */ /* 0x000fe200078e02ff */
[----:B------:R-:W-:-:S03]  /*5720*/  MOV R39, R47 ;  /* 0x0000002f00277202 */ /* 0x000fc60000000f00 */
[C---:B------:R-:W-:Y:S02]  /*5730*/  IMAD R3, R44.reuse, c[0x0][0x304], R3 ;  /* 0x0000c1002c037a24 */ /* 0x040fe400078e0203 */
[----:B------:R-:W-:-:S05]  /*5740*/  IMAD.WIDE.U32 R38, R44, c[0x0][0x300], R38 ;  /* 0x0000c0002c267a25 */ /* 0x000fca00078e0026 */
        /* <DEDUP_REMOVED lines=42> */
.L_x_1431:
        /* <DEDUP_REMOVED lines=12> */
        .type           $_ZN7cutlass13device_kernelIN5flash19enable_sm80_to_sm89INS1_16FlashAttnBwdSm80INS1_25CollectiveMainloopBwdSm80ILi2ELi2EN4cute5tupleIJNS5_1CILi128EEES8_NS7_ILi64EEEEEENS_10bfloat16_tEfNS_4arch4Sm80ELb0ELb0ELb1ELb1ELb1ELb0ELb0ELb0ELi2ELi4ELi4ELi4ELb0EEENS1_24CollectiveEpilogueBwdGQAISA_fSD_Li256ELb1ELb1EEENS1_19SingleTileSchedulerILb1ELb0ELb0ELi128EEEEEEEEEvNT_6ParamsE$_ZN4cute12iter_adaptorIPKN7cutlass10bfloat16_tENS_8gmem_ptrIS4_EEEC2ES4_,@function
        .size           $_ZN7cutlass13device_kernelIN5flash19enable_sm80_to_sm89INS1_16FlashAttnBwdSm80INS1_25CollectiveMainloopBwdSm80ILi2ELi2EN4cute5tupleIJNS5_1CILi128EEES8_NS7_ILi64EEEEEENS_10bfloat16_tEfNS_4arch4Sm80ELb0ELb0ELb1ELb1ELb1ELb0ELb0ELb0ELi2ELi4ELi4ELi4ELb0EEENS1_24CollectiveEpilogueBwdGQAISA_fSD_Li256ELb1ELb1EEENS1_19SingleTileSchedulerILb1ELb0ELb0ELi128EEEEEEEEEvNT_6ParamsE$_ZN4cute12iter_adaptorIPKN7cutlass10bfloat16_tENS_8gmem_ptrIS4_EEEC2ES4_,($_ZN7cutlass13device_kernelIN5flash19enable_sm80_to_sm89INS1_16FlashAttnBwdSm80INS1_25CollectiveMainloopBwdSm80ILi2ELi2EN4cute5tupleIJNS5_1CILi128EEES8_NS7_ILi64EEEEEENS_10bfloat16_tEfNS_4arch4Sm80ELb0ELb0ELb1ELb1ELb1ELb0ELb0ELb0ELi2ELi4ELi4ELi4ELb0EEENS1_24CollectiveEpilogueBwdGQAISA_fSD_Li256ELb1ELb1EEENS1_19SingleTileSchedulerILb1ELb0ELb0ELi128EEEEEEEEEvNT_6ParamsE$_ZN4cute12iter_adaptorIPKN7cutlass9uint128_tENS_8gmem_ptrIS4_EEEC2ES4_ - $_ZN7cutlass13device_kernelIN5flash19enable_sm80_to_sm89INS1_16FlashAttnBwdSm80INS1_25CollectiveMainloopBwdSm80ILi2ELi2EN4cute5tupleIJNS5_1CILi128EEES8_NS7_ILi64EEEEEENS_10bfloat16_tEfNS_4arch4Sm80ELb0ELb0ELb1ELb1ELb1ELb0ELb0ELb0ELi2ELi4ELi4ELi4ELb0EEENS1_24CollectiveEpilogueBwdGQAISA_fSD_Li256ELb1ELb1EEENS1_19SingleTileSchedulerILb1ELb0ELb0ELi128EEEEEEEEEvNT_6ParamsE$_ZN4cute12iter_adaptorIPKN7cutlass10bfloat16_tENS_8gmem_ptrIS4_EEEC2ES4_)
$_ZN7cutlass13device_kernelIN5flash19enable_sm80_to_sm89INS1_16FlashAttnBwdSm80INS1_25CollectiveMainloopBwdSm80ILi2ELi2EN4cute5tupleIJNS5_1CILi128EEES8_NS7_ILi64EEEEEENS_10bfloat16_tEfNS_4arch4Sm80ELb0ELb0ELb1ELb1ELb1ELb0ELb0ELb0ELi2ELi4ELi4ELi4ELb0EEENS1_24CollectiveEpilogueBwdGQAISA_fSD_Li256ELb1ELb1EEENS1_19SingleTileSchedulerILb1ELb0ELb0ELi128EEEEEEEEEvNT_6ParamsE$_ZN4cute12iter_adaptorIPKN7cutlass10bfloat16_tENS_8gmem_ptrIS4_EEEC2ES4_:
[----:B------:R-:W-:Y:S01]  /*5ab0*/  IADD3 R5, R15, -c[0x0][0x20], RZ ;  /* 0x800008000f057a10 */ /* 0x000fe20007ffe0ff */
[----:B------:R-:W-:Y:S01]  /*5ac0*/  IMAD.MOV.U32 R78, RZ, RZ, R4 ;  /* 0x000000ffff4e7224 */ /* 0x000fe200078e0004 */
[----:B------:R-:W-:Y:S01]  /*5ad0*/  MOV R79, R9 ;  /* 0x00000009004f7202 */ /* 0x000fe20000000f00 */
[----:B------:R-:W-:-:S04]  /*5ae0*/  IMAD.MOV.U32 R11, RZ, RZ, 0x0 ;  /* 0x00000000ff0b7424 */ /* 0x000fc800078e00ff */
[----:B------:R1:W-:Y:S01]  /*5af0*/  STL.64 [R5], R78 ;  /* 0x0000004e05007387 */ /* 0x0003e20000100a00 */
[----:B------:R-:W-:Y:S05]  /*5b00*/  RET.REL.NODEC R10 `(_ZN7cutlass13device_kernelIN5flash19enable_sm80_to_sm89INS1_16FlashAttnBwdSm80INS1_25CollectiveMainloopBwdSm80ILi2ELi2EN4cute5tupleIJNS5_1CILi128EEES8_NS7_ILi64EEEEEENS_10bfloat16_tEfNS_4arch4Sm80ELb0ELb0ELb1ELb1ELb1ELb0ELb0ELb0ELi2ELi4ELi4ELi4ELb0EEENS1_24CollectiveEpilogueBwdGQAISA_fSD_Li256ELb1ELb1EEENS1_19SingleTileSchedulerILb1ELb0ELb0ELi128EEEEEEEEEvNT_6ParamsE) ;  /* 0xffffa4f00a007950 */ /* 0x000fea0003c3ffff */
        .type           $_ZN7cutlass13device_kernelIN5flash19enable_sm80_to_sm89INS1_16FlashAttnBwdSm80INS1_25CollectiveMainloopBwdSm80ILi2ELi2EN4cute5tupleIJNS5_1CILi128EEES8_NS7_ILi64EEEEEENS_10bfloat16_tEfNS_4arch4Sm80ELb0ELb0ELb1ELb1ELb1ELb0ELb0ELb0ELi2ELi4ELi4ELi4ELb0EEENS1_24CollectiveEpilogueBwdGQAISA_fSD_Li256ELb1ELb1EEENS1_19SingleTileSchedulerILb1ELb0ELb0ELi128EEEEEEEEEvNT_6ParamsE$_ZN4cute12iter_adaptorIPKN7cutlass9uint128_tENS_8gmem_ptrIS4_EEEC2ES4_,@function
        .size           $_ZN7cutlass13device_kernelIN5flash19enable_sm80_to_sm89INS1_16FlashAttnBwdSm80INS1_25CollectiveMainloopBwdSm80ILi2ELi2EN4cute5tupleIJNS5_1CILi128EEES8_NS7_ILi64EEEEEENS_10bfloat16_tEfNS_4arch4Sm80ELb0ELb0ELb1ELb1ELb1ELb0ELb0ELb0ELi2ELi4ELi4ELi4ELb0EEENS1_24CollectiveEpilogueBwdGQAISA_fSD_Li256ELb1ELb1EEENS1_19SingleTileSchedulerILb1ELb0ELb0ELi128EEEEEEEEEvNT_6ParamsE$_ZN4cute12iter_adaptorIPKN7cutlass9uint128_tENS_8gmem_ptrIS4_EEEC2ES4_,($_ZN7cutlass13device_kernelIN5flash19enable_sm80_to_sm89INS1_16FlashAttnBwdSm80INS1_25CollectiveMainloopBwdSm80ILi2ELi2EN4cute5tupleIJNS5_1CILi128EEES8_NS7_ILi64EEEEEENS_10bfloat16_tEfNS_4arch4Sm80ELb0ELb0ELb1ELb1ELb1ELb0ELb0ELb0ELi2ELi4ELi4ELi4ELb0EEENS1_24CollectiveEpilogueBwdGQAISA_fSD_Li256ELb1ELb1EEENS1_19SingleTileSchedulerILb1ELb0ELb0ELi128EEEEEEEEEvNT_6ParamsE$_ZN4cute12iter_adaptorIPKfNS_8gmem_ptrIS2_EEEC2ES2_ - $_ZN7cutlass13device_kernelIN5flash19enable_sm80_to_sm89INS1_16FlashAttnBwdSm80INS1_25CollectiveMainloopBwdSm80ILi2ELi2EN4cute5tupleIJNS5_1CILi128EEES8_NS7_ILi64EEEEEENS_10bfloat16_tEfNS_4arch4Sm80ELb0ELb0ELb1ELb1ELb1ELb0ELb0ELb0ELi2ELi4ELi4ELi4ELb0EEENS1_24CollectiveEpilogueBwdGQAISA_fSD_Li256ELb1ELb1EEENS1_19SingleTileSchedulerILb1ELb0ELb0ELi128EEEEEEEEEvNT_6ParamsE$_ZN4cute12iter_adaptorIPKN7cutlass9uint128_tENS_8gmem_ptrIS4_EEEC2ES4_)
$_ZN7cutlass13device_kernelIN5flash19enable_sm80_to_sm89INS1_16FlashAttnBwdSm80INS1_25CollectiveMainloopBwdSm80ILi2ELi2EN4cute5tupleIJNS5_1CILi128EEES8_NS7_ILi64EEEEEENS_10bfloat16_tEfNS_4arch4Sm80ELb0ELb0ELb1ELb1ELb1ELb0ELb0ELb0ELi2ELi4ELi4ELi4ELb0EEENS1_24CollectiveEpilogueBwdGQAISA_fSD_Li256ELb1ELb1EEENS1_19SingleTileSchedulerILb1ELb0ELb0ELi128EEEEEEEEEvNT_6ParamsE$_ZN4cute12iter_adaptorIPKN7cutlass9uint128_tENS_8gmem_ptrIS4_EEEC2ES4_:
[----:B------:R-:W-:Y:S02]  /*5b10*/  IADD3 R4, R15, -c[0x0][0x20], RZ ;  /* 0x800008000f047a10 */ /* 0x000fe40007ffe0ff */
[----:B------:R-:W-:-:S03]  /*5b20*/  MOV R11, 0x0 ;  /* 0x00000000000b7802 */ /* 0x000fc60000000f00 */
[----:B------:R1:W-:Y:S01]  /*5b30*/  STL.64 [R4], R2 ;  /* 0x0000000204007387 */ /* 0x0003e20000100a00 */
[----:B------:R-:W-:Y:S05]  /*5b40*/  RET.REL.NODEC R10 `(_ZN7cutlass13device_kernelIN5flash19enable_sm80_to_sm89INS1_16FlashAttnBwdSm80INS1_25CollectiveMainloopBwdSm80ILi2ELi2EN4cute5tupleIJNS5_1CILi128EEES8_NS7_ILi64EEEEEENS_10bfloat16_tEfNS_4arch4Sm80ELb0ELb0ELb1ELb1ELb1ELb0ELb0ELb0ELi2ELi4ELi4ELi4ELb0EEENS1_24CollectiveEpilogueBwdGQAISA_fSD_Li256ELb1ELb1EEENS1_19SingleTileSchedulerILb1ELb0ELb0ELi128EEEEEEEEEvNT_6ParamsE) ;  /* 0xffffa4b00a007950 */ /* 0x000fea0003c3ffff */
        .type           $_ZN7cutlass13device_kernelIN5flash19enable_sm80_to_sm89INS1_16FlashAttnBwdSm80INS1_25CollectiveMainloopBwdSm80ILi2ELi2EN4cute5tupleIJNS5_1CILi128EEES8_NS7_ILi64EEEEEENS_10bfloat16_tEfNS_4arch4Sm80ELb0ELb0ELb1ELb1ELb1ELb0ELb0ELb0ELi2ELi4ELi4ELi4ELb0EEENS1_24CollectiveEpilogueBwdGQAISA_fSD_Li256ELb1ELb1EEENS1_19SingleTileSchedulerILb1ELb0ELb0ELi128EEEEEEEEEvNT_6ParamsE$_ZN4cute12iter_adaptorIPKfNS_8gmem_ptrIS2_EEEC2ES2_,@function
        .size           $_ZN7cutlass13device_kernelIN5flash19enable_sm80_to_sm89INS1_16FlashAttnBwdSm80INS1_25CollectiveMainloopBwdSm80ILi2ELi2EN4cute5tupleIJNS5_1CILi128EEES8_NS7_ILi64EEEEEENS_10bfloat16_tEfNS_4arch4Sm80ELb0ELb0ELb1ELb1ELb1ELb0ELb0ELb0ELi2ELi4ELi4ELi4ELb0EEENS1_24CollectiveEpilogueBwdGQAISA_fSD_Li256ELb1ELb1EEENS1_19SingleTileSchedulerILb1ELb0ELb0ELi128EEEEEEEEEvNT_6ParamsE$_ZN4cute12iter_adaptorIPKfNS_8gmem_ptrIS2_EEEC2ES2_,($_ZN7cutlass13device_kernelIN5flash19enable_sm80_to_sm89INS1_16FlashAttnBwdSm80INS1_25CollectiveMainloopBwdSm80ILi2ELi2EN4cute5tupleIJNS5_1CILi128EEES8_NS7_ILi64EEEEEENS_10bfloat16_tEfNS_4arch4Sm80ELb0ELb0ELb1ELb1ELb1ELb0ELb0ELb0ELi2ELi4ELi4ELi4ELb0EEENS1_24CollectiveEpilogueBwdGQAISA_fSD_Li256ELb1ELb1EEENS1_19SingleTileSchedulerILb1ELb0ELb0ELi128EEEEEEEEEvNT_6ParamsE$_ZN4cute12iter_adaptorIPN7cutlass10bfloat16_tENS_8smem_ptrIS3_EEEC2ES3_ - $_ZN7cutlass13device_kernelIN5flash19enable_sm80_to_sm89INS1_16FlashAttnBwdSm80INS1_25CollectiveMainloopBwdSm80ILi2ELi2EN4cute5tupleIJNS5_1CILi128EEES8_NS7_ILi64EEEEEENS_10bfloat16_tEfNS_4arch4Sm80ELb0ELb0ELb1ELb1ELb1ELb0ELb0ELb0ELi2ELi4ELi4ELi4ELb0EEENS1_24CollectiveEpilogueBwdGQAISA_fSD_Li256ELb1ELb1EEENS1_19SingleTileSchedulerILb1ELb0ELb0ELi128EEEEEEEEEvNT_6ParamsE$_ZN4cute12iter_adaptorIPKfNS_8gmem_ptrIS2_EEEC2ES2_)
$_ZN7cutlass13device_kernelIN5flash19enable_sm80_to_sm89INS1_16FlashAttnBwdSm80INS1_25CollectiveMainloopBwdSm80ILi2ELi2EN4cute5tupleIJNS5_1CILi128EEES8_NS7_ILi64EEEEEENS_10bfloat16_tEfNS_4arch4Sm80ELb0ELb0ELb1ELb1ELb1ELb0ELb0ELb0ELi2ELi4ELi4ELi4ELb0EEENS1_24CollectiveEpilogueBwdGQAISA_fSD_Li256ELb1ELb1EEENS1_19SingleTileSchedulerILb1ELb0ELb0ELi128EEEEEEEEEvNT_6ParamsE$_ZN4cute12iter_adaptorIPKfNS_8gmem_ptrIS2_EEEC2ES2_:
[----:B------:R-:W-:Y:S02]  /*5b50*/  IADD3 R2, R2, -c[0x0][0x20], RZ ;  /* 0x8000080002027a10 */ /* 0x000fe40007ffe0ff */
[----:B------:R-:W-:-:S03]  /*5b60*/  MOV R11, 0x0 ;  /* 0x00000000000b7802 */ /* 0x000fc60000000f00 */
[----:B------:R1:W-:Y:S01]  /*5b70*/  STL.64 [R2], R4 ;  /* 0x0000000402007387 */ /* 0x0003e20000100a00 */
[----:B------:R-:W-:Y:S05]  /*5b80*/  RET.REL.NODEC R10 `(_ZN7cutlass13device_kernelIN5flash19enable_sm80_to_sm89INS1_16FlashAttnBwdSm80INS1_25CollectiveMainloopBwdSm80ILi2ELi2EN4cute5tupleIJNS5_1CILi128EEES8_NS7_ILi64EEEEEENS_10bfloat16_tEfNS_4arch4Sm80ELb0ELb0ELb1ELb1ELb1ELb0ELb0ELb0ELi2ELi4ELi4ELi4ELb0EEENS1_24CollectiveEpilogueBwdGQAISA_fSD_Li256ELb1ELb1EEENS1_19SingleTileSchedulerILb1ELb0ELb0ELi128EEEEEEEEEvNT_6ParamsE) ;  /* 0xffffa4700a007950 */ /* 0x000fea0003c3ffff */
        .type           $_ZN7cutlass13device_kernelIN5flash19enable_sm80_to_sm89INS1_16FlashAttnBwdSm80INS1_25CollectiveMainloopBwdSm80ILi2ELi2EN4cute5tupleIJNS5_1CILi128EEES8_NS7_ILi64EEEEEENS_10bfloat16_tEfNS_4arch4Sm80ELb0ELb0ELb1ELb1ELb1ELb0ELb0ELb0ELi2ELi4ELi4ELi4ELb0EEENS1_24CollectiveEpilogueBwdGQAISA_fSD_Li256ELb1ELb1EEENS1_19SingleTileSchedulerILb1ELb0ELb0ELi128EEEEEEEEEvNT_6ParamsE$_ZN4cute12iter_adaptorIPN7cutlass10bfloat16_tENS_8smem_ptrIS3_EEEC2ES3_,@function
        .size           $_ZN7cutlass13device_kernelIN5flash19enable_sm80_to_sm89INS1_16FlashAttnBwdSm80INS1_25CollectiveMainloopBwdSm80ILi2ELi2EN4cute5tupleIJNS5_1CILi128EEES8_NS7_ILi64EEEEEENS_10bfloat16_tEfNS_4arch4Sm80ELb0ELb0ELb1ELb1ELb1ELb0ELb0ELb0ELi2ELi4ELi4ELi4ELb0EEENS1_24CollectiveEpilogueBwdGQAISA_fSD_Li256ELb1ELb1EEENS1_19SingleTileSchedulerILb1ELb0ELb0ELi128EEEEEEEEEvNT_6ParamsE$_ZN4cute12iter_adaptorIPN7cutlass10bfloat16_tENS_8smem_ptrIS3_EEEC2ES3_,($_ZN7cutlass13device_kernelIN5flash19enable_sm80_to_sm89INS1_16FlashAttnBwdSm80INS1_25CollectiveMainloopBwdSm80ILi2ELi2EN4cute5tupleIJNS5_1CILi128EEES8_NS7_ILi64EEEEEENS_10bfloat16_tEfNS_4arch4Sm80ELb0ELb0ELb1ELb1ELb1ELb0ELb0ELb0ELi2ELi4ELi4ELi4ELb0EEENS1_24CollectiveEpilogueBwdGQAISA_fSD_Li256ELb1ELb1EEENS1_19SingleTileSchedulerILb1ELb0ELb0ELi128EEEEEEEEEvNT_6ParamsE$_ZN4cute12iter_adaptorIPN7cutlass9uint128_tENS_8smem_ptrIS3_EEEC2ES3_ - $_ZN7cutlass13device_kernelIN5flash19enable_sm80_to_sm89INS1_16FlashAttnBwdSm80INS1_25CollectiveMainloopBwdSm80ILi2ELi2EN4cute5tupleIJNS5_1CILi128EEES8_NS7_ILi64EEEEEENS_10bfloat16_tEfNS_4arch4Sm80ELb0ELb0ELb1ELb1ELb1ELb0ELb0ELb0ELi2ELi4ELi4ELi4ELb0EEENS1_24CollectiveEpilogueBwdGQAISA_fSD_Li256ELb1ELb1EEENS1_19SingleTileSchedulerILb1ELb0ELb0ELi128EEEEEEEEEvNT_6ParamsE$_ZN4cute12iter_adaptorIPN7cutlass10bfloat16_tENS_8smem_ptrIS3_EEEC2ES3_)
$_ZN7cutlass13device_kernelIN5flash19enable_sm80_to_sm89INS1_16FlashAttnBwdSm80INS1_25CollectiveMainloopBwdSm80ILi2ELi2EN4cute5tupleIJNS5_1CILi128EEES8_NS7_ILi64EEEEEENS_10bfloat16_tEfNS_4arch4Sm80ELb0ELb0ELb1ELb1ELb1ELb0ELb0ELb0ELi2ELi4ELi4ELi4ELb0EEENS1_24CollectiveEpilogueBwdGQAISA_fSD_Li256ELb1ELb1EEENS1_19SingleTileSchedulerILb1ELb0ELb0ELi128EEEEEEEEEvNT_6ParamsE$_ZN4cute12iter_adaptorIPN7cutlass10bfloat16_tENS_8smem_ptrIS3_EEEC2ES3_:
[----:B------:R-:W-:Y:S02]  /*5b90*/  IADD3 R6, R9, -c[0x0][0x20], RZ ;  /* 0x8000080009067a10 */ /* 0x000fe40007ffe0ff */
[----:B------:R-:W-:-:S03]  /*5ba0*/  MOV R11, 0x0 ;  /* 0x00000000000b7802 */ /* 0x000fc60000000f00 */
[----:B------:R1:W-:Y:S01]  /*5bb0*/  STL.64 [R6], R2 ;  /* 0x0000000206007387 */ /* 0x0003e20000100a00 */
[----:B------:R-:W-:Y:S05]  /*5bc0*/  RET.REL.NODEC R10 `(_ZN7cutlass13device_kernelIN5flash19enable_sm80_to_sm89INS1_16FlashAttnBwdSm80INS1_25CollectiveMainloopBwdSm80ILi2ELi2EN4cute5tupleIJNS5_1CILi128EEES8_NS7_ILi64EEEEEENS_10bfloat16_tEfNS_4arch4Sm80ELb0ELb0ELb1ELb1ELb1ELb0ELb0ELb0ELi2ELi4ELi4ELi4ELb0EEENS1_24CollectiveEpilogueBwdGQAISA_fSD_Li256ELb1ELb1EEENS1_19SingleTileSchedulerILb1ELb0ELb0ELi128EEEEEEEEEvNT_6ParamsE) ;  /* 0xffffa4300a007950 */ /* 0x000fea0003c3ffff */
        .type           $_ZN7cutlass13device_kernelIN5flash19enable_sm80_to_sm89INS1_16FlashAttnBwdSm80INS1_25CollectiveMainloopBwdSm80ILi2ELi2EN4cute5tupleIJNS5_1CILi128EEES8_NS7_ILi64EEEEEENS_10bfloat16_tEfNS_4arch4Sm80ELb0ELb0ELb1ELb1ELb1ELb0ELb0ELb0ELi2ELi4ELi4ELi4ELb0EEENS1_24CollectiveEpilogueBwdGQAISA_fSD_Li256ELb1ELb1EEENS1_19SingleTileSchedulerILb1ELb0ELb0ELi128EEEEEEEEEvNT_6ParamsE$_ZN4cute12iter_adaptorIPN7cutlass9uint128_tENS_8smem_ptrIS3_EEEC2ES3_,@function
        .size           $_ZN7cutlass13device_kernelIN5flash19enable_sm80_to_sm89INS1_16FlashAttnBwdSm80INS1_25CollectiveMainloopBwdSm80ILi2ELi2EN4cute5tupleIJNS5_1CILi128EEES8_NS7_ILi64EEEEEENS_10bfloat16_tEfNS_4arch4Sm80ELb0ELb0ELb1ELb1ELb1ELb0ELb0ELb0ELi2ELi4ELi4ELi4ELb0EEENS1_24CollectiveEpilogueBwdGQAISA_fSD_Li256ELb1ELb1EEENS1_19SingleTileSchedulerILb1ELb0ELb0ELi128EEEEEEEEEvNT_6ParamsE$_ZN4cute12iter_adaptorIPN7cutlass9uint128_tENS_8smem_ptrIS3_EEEC2ES3_,($_ZN7cutlass13device_kernelIN5flash19enable_sm80_to_sm89INS1_16FlashAttnBwdSm80INS1_25CollectiveMainloopBwdSm80ILi2ELi2EN4cute5tupleIJNS5_1CILi128EEES8_NS7_ILi64EEEEEENS_10bfloat16_tEfNS_4arch4Sm80ELb0ELb0ELb1ELb1ELb1ELb0ELb0ELb0ELi2ELi4ELi4ELi4ELb0EEENS1_24CollectiveEpilogueBwdGQAISA_fSD_Li256ELb1ELb1EEENS1_19SingleTileSchedulerILb1ELb0ELb0ELi128EEEEEEEEEvNT_6ParamsE$_ZN4cute12iter_adaptorIPfNS_8gmem_ptrIS1_EEEC2ES1_ - $_ZN7cutlass13device_kernelIN5flash19enable_sm80_to_sm89INS1_16FlashAttnBwdSm80INS1_25CollectiveMainloopBwdSm80ILi2ELi2EN4cute5tupleIJNS5_1CILi128EEES8_NS7_ILi64EEEEEENS_10bfloat16_tEfNS_4arch4Sm80ELb0ELb0ELb1ELb1ELb1ELb0ELb0ELb0ELi2ELi4ELi4ELi4ELb0EEENS1_24CollectiveEpilogueBwdGQAISA_fSD_Li256ELb1ELb1EEENS1_19SingleTileSchedulerILb1ELb0ELb0ELi128EEEEEEEEEvNT_6ParamsE$_ZN4cute12iter_adaptorIPN7cutlass9uint128_tENS_8smem_ptrIS3_EEEC2ES3_)
$_ZN7cutlass13device_kernelIN5flash19enable_sm80_to_sm89INS1_16FlashAttnBwdSm80INS1_25CollectiveMainloopBwdSm80ILi2ELi2EN4cute5tupleIJNS5_1CILi128EEES8_NS7_ILi64EEEEEENS_10bfloat16_tEfNS_4arch4Sm80ELb0ELb0ELb1ELb1ELb1ELb0ELb0ELb0ELi2ELi4ELi4ELi4ELb0EEENS1_24CollectiveEpilogueBwdGQAISA_fSD_Li256ELb1ELb1EEENS1_19SingleTileSchedulerILb1ELb0ELb0ELi128EEEEEEEEEvNT_6ParamsE$_ZN4cute12iter_adaptorIPN7cutlass9uint128_tENS_8smem_ptrIS3_EEEC2ES3_:
[----:B------:R-:W-:Y:S02]  /*5bd0*/  IADD3 R4, R4, -c[0x0][0x20], RZ ;  /* 0x8000080004047a10 */ /* 0x000fe40007ffe0ff */
[----:B------:R-:W-:-:S03]  /*5be0*/  MOV R9, 0x0 ;  /* 0x0000000000097802 */ /* 0x000fc60000000f00 */
[----:B------:R1:W-:Y:S01]  /*5bf0*/  STL.64 [R4], R2 ;  /* 0x0000000204007387 */ /* 0x0003e20000100a00 */
[----:B------:R-:W-:Y:S05]  /*5c00*/  RET.REL.NODEC R8 `(_ZN7cutlass13device_kernelIN5flash19enable_sm80_to_sm89INS1_16FlashAttnBwdSm80INS1_25CollectiveMainloopBwdSm80ILi2ELi2EN4cute5tupleIJNS5_1CILi128EEES8_NS7_ILi64EEEEEENS_10bfloat16_tEfNS_4arch4Sm80ELb0ELb0ELb1ELb1ELb1ELb0ELb0ELb0ELi2ELi4ELi4ELi4ELb0EEENS1_24CollectiveEpilogueBwdGQAISA_fSD_Li256ELb1ELb1EEENS1_19SingleTileSchedulerILb1ELb0ELb0ELi128EEEEEEEEEvNT_6ParamsE) ;  /* 0xffffa3f008007950 */ /* 0x000fea0003c3ffff */
        .type           $_ZN7cutlass13device_kernelIN5flash19enable_sm80_to_sm89INS1_16FlashAttnBwdSm80INS1_25CollectiveMainloopBwdSm80ILi2ELi2EN4cute5tupleIJNS5_1CILi128EEES8_NS7_ILi64EEEEEENS_10bfloat16_tEfNS_4arch4Sm80ELb0ELb0ELb1ELb1ELb1ELb0ELb0ELb0ELi2ELi4ELi4ELi4ELb0EEENS1_24CollectiveEpilogueBwdGQAISA_fSD_Li256ELb1ELb1EEENS1_19SingleTileSchedulerILb1ELb0ELb0ELi128EEEEEEEEEvNT_6ParamsE$_ZN4cute12iter_adaptorIPfNS_8gmem_ptrIS1_EEEC2ES1_,@function
        .size           $_ZN7cutlass13device_kernelIN5flash19enable_sm80_to_sm89INS1_16FlashAttnBwdSm80INS1_25CollectiveMainloopBwdSm80ILi2ELi2EN4cute5tupleIJNS5_1CILi128EEES8_NS7_ILi64EEEEEENS_10bfloat16_tEfNS_4arch4Sm80ELb0ELb0ELb1ELb1ELb1ELb0ELb0ELb0ELi2ELi4ELi4ELi4ELb0EEENS1_24CollectiveEpilogueBwdGQAISA_fSD_Li256ELb1ELb1EEENS1_19SingleTileSchedulerILb1ELb0ELb0ELi128EEEEEEEEEvNT_6ParamsE$_ZN4cute12iter_adaptorIPfNS_8gmem_ptrIS1_EEEC2ES1_,($_ZN7cutlass13device_kernelIN5flash19enable_sm80_to_sm89INS1_16FlashAttnBwdSm80INS1_25CollectiveMainloopBwdSm80ILi2ELi2EN4cute5tupleIJNS5_1CILi128EEES8_NS7_ILi64EEEEEENS_10bfloat16_tEfNS_4arch4Sm80ELb0ELb0ELb1ELb1ELb1ELb0ELb0ELb0ELi2ELi4ELi4ELi4ELb0EEENS1_24CollectiveEpilogueBwdGQAISA_fSD_Li256ELb1ELb1EEENS1_19SingleTileSchedulerILb1ELb0ELb0ELi128EEEEEEEEEvNT_6ParamsE$_ZN4cute12iter_adaptorIPfNS_8smem_ptrIS1_EEEC2ES1_ - $_ZN7cutlass13device_kernelIN5flash19enable_sm80_to_sm89INS1_16FlashAttnBwdSm80INS1_25CollectiveMainloopBwdSm80ILi2ELi2EN4cute5tupleIJNS5_1CILi128EEES8_NS7_ILi64EEEEEENS_10bfloat16_tEfNS_4arch4Sm80ELb0ELb0ELb1ELb1ELb1ELb0ELb0ELb0ELi2ELi4ELi4ELi4ELb0EEENS1_24CollectiveEpilogueBwdGQAISA_fSD_Li256ELb1ELb1EEENS1_19SingleTileSchedulerILb1ELb0ELb0ELi128EEEEEEEEEvNT_6ParamsE$_ZN4cute12iter_adaptorIPfNS_8gmem_ptrIS1_EEEC2ES1_)
$_ZN7cutlass13device_kernelIN5flash19enable_sm80_to_sm89INS1_16FlashAttnBwdSm80INS1_25CollectiveMainloopBwdSm80ILi2ELi2EN4cute5tupleIJNS5_1CILi128EEES8_NS7_ILi64EEEEEENS_10bfloat16_tEfNS_4arch4Sm80ELb0ELb0ELb1ELb1ELb1ELb0ELb0ELb0ELi2ELi4ELi4ELi4ELb0EEENS1_24CollectiveEpilogueBwdGQAISA_fSD_Li256ELb1ELb1EEENS1_19SingleTileSchedulerILb1ELb0ELb0ELi128EEEEEEEEEvNT_6ParamsE$_ZN4cute12iter_adaptorIPfNS_8gmem_ptrIS1_EEEC2ES1_:
[----:B------:R-:W-:Y:S02]  /*5c10*/  IADD3 R2, R59, -c[0x0][0x20], RZ ;  /* 0x800008003b027a10 */ /* 0x000fe40007ffe0ff */
[----:B------:R-:W-:-:S03]  /*5c20*/  MOV R5, 0x0 ;  /* 0x0000000000057802 */ /* 0x000fc60000000f00 */
[----:B------:R1:W-:Y:S01]  /*5c30*/  STL.64 [R2], R10 ;  /* 0x0000000a02007387 */ /* 0x0003e20000100a00 */
[----:B------:R-:W-:Y:S05]  /*5c40*/  RET.REL.NODEC R4 `(_ZN7cutlass13device_kernelIN5flash19enable_sm80_to_sm89INS1_16FlashAttnBwdSm80INS1_25CollectiveMainloopBwdSm80ILi2ELi2EN4cute5tupleIJNS5_1CILi128EEES8_NS7_ILi64EEEEEENS_10bfloat16_tEfNS_4arch4Sm80ELb0ELb0ELb1ELb1ELb1ELb0ELb0ELb0ELi2ELi4ELi4ELi4ELb0EEENS1_24CollectiveEpilogueBwdGQAISA_fSD_Li256ELb1ELb1EEENS1_19SingleTileSchedulerILb1ELb0ELb0ELi128EEEEEEEEEvNT_6ParamsE) ;  /* 0xffffa3b004007950 */ /* 0x000fea0003c3ffff */
        .type           $_ZN7cutlass13device_kernelIN5flash19enable_sm80_to_sm89INS1_16FlashAttnBwdSm80INS1_25CollectiveMainloopBwdSm80ILi2ELi2EN4cute5tupleIJNS5_1CILi128EEES8_NS7_ILi64EEEEEENS_10bfloat16_tEfNS_4arch4Sm80ELb0ELb0ELb1ELb1ELb1ELb0ELb0ELb0ELi2ELi4ELi4ELi4ELb0EEENS1_24CollectiveEpilogueBwdGQAISA_fSD_Li256ELb1ELb1EEENS1_19SingleTileSchedulerILb1ELb0ELb0ELi128EEEEEEEEEvNT_6ParamsE$_ZN4cute12iter_adaptorIPfNS_8smem_ptrIS1_EEEC2ES1_,@function
        .size           $_ZN7cutlass13device_kernelIN5flash19enable_sm80_to_sm89INS1_16FlashAttnBwdSm80INS1_25CollectiveMainloopBwdSm80ILi2ELi2EN4cute5tupleIJNS5_1CILi128EEES8_NS7_ILi64EEEEEENS_10bfloat16_tEfNS_4arch4Sm80ELb0ELb0ELb1ELb1ELb1ELb0ELb0ELb0ELi2ELi4ELi4ELi4ELb0EEENS1_24CollectiveEpilogueBwdGQAISA_fSD_Li256ELb1ELb1EEENS1_19SingleTileSchedulerILb1ELb0ELb0ELi128EEEEEEEEEvNT_6ParamsE$_ZN4cute12iter_adaptorIPfNS_8smem_ptrIS1_EEEC2ES1_,($_ZN7cutlass13device_kernelIN5flash19enable_sm80_to_sm89INS1_16FlashAttnBwdSm80INS1_25CollectiveMainloopBwdSm80ILi2ELi2EN4cute5tupleIJNS5_1CILi128EEES8_NS7_ILi64EEEEEENS_10bfloat16_tEfNS_4arch4Sm80ELb0ELb0ELb1ELb1ELb1ELb0ELb0ELb0ELi2ELi4ELi4ELi4ELb0EEENS1_24CollectiveEpilogueBwdGQAISA_fSD_Li256ELb1ELb1EEENS1_19SingleTileSchedulerILb1ELb0ELb0ELi128EEEEEEEEEvNT_6ParamsE$_ZN4cute12iter_adaptorIPjNS_8smem_ptrIS1_EEEC2ES1_ - $_ZN7cutlass13device_kernelIN5flash19enable_sm80_to_sm89INS1_16FlashAttnBwdSm80INS1_25CollectiveMainloopBwdSm80ILi2ELi2EN4cute5tupleIJNS5_1CILi128EEES8_NS7_ILi64EEEEEENS_10bfloat16_tEfNS_4arch4Sm80ELb0ELb0ELb1ELb1ELb1ELb0ELb0ELb0ELi2ELi4ELi4ELi4ELb0EEENS1_24CollectiveEpilogueBwdGQAISA_fSD_Li256ELb1ELb1EEENS1_19SingleTileSchedulerILb1ELb0ELb0ELi128EEEEEEEEEvNT_6ParamsE$_ZN4cute12iter_adaptorIPfNS_8smem_ptrIS1_EEEC2ES1_)
$_ZN7cutlass13device_kernelIN5flash19enable_sm80_to_sm89INS1_16FlashAttnBwdSm80INS1_25CollectiveMainloopBwdSm80ILi2ELi2EN4cute5tupleIJNS5_1CILi128EEES8_NS7_ILi64EEEEEENS_10bfloat16_tEfNS_4arch4Sm80ELb0ELb0ELb1ELb1ELb1ELb0ELb0ELb0ELi2ELi4ELi4ELi4ELb0EEENS1_24CollectiveEpilogueBwdGQAISA_fSD_Li256ELb1ELb1EEENS1_19SingleTileSchedulerILb1ELb0ELb0ELi128EEEEEEEEEvNT_6ParamsE$_ZN4cute12iter_adaptorIPfNS_8smem_ptrIS1_EEEC2ES1_:
[----:B------:R-:W-:Y:S02]  /*5c50*/  IADD3 R6, R6, -c[0x0][0x20], RZ ;  /* 0x8000080006067a10 */ /* 0x000fe40007ffe0ff */
[----:B------:R-:W-:-:S03]  /*5c60*/  MOV R11, 0x0 ;  /* 0x00000000000b7802 */ /* 0x000fc60000000f00 */
[----:B------:R1:W-:Y:S01]  /*5c70*/  STL.64 [R6], R2 ;  /* 0x0000000206007387 */ /* 0x0003e20000100a00 */
[----:B------:R-:W-:Y:S05]  /*5c80*/  RET.REL.NODEC R10 `(_ZN7cutlass13device_kernelIN5flash19enable_sm80_to_sm89INS1_16FlashAttnBwdSm80INS1_25CollectiveMainloopBwdSm80ILi2ELi2EN4cute5tupleIJNS5_1CILi128EEES8_NS7_ILi64EEEEEENS_10bfloat16_tEfNS_4arch4Sm80ELb0ELb0ELb1ELb1ELb1ELb0ELb0ELb0ELi2ELi4ELi4ELi4ELb0EEENS1_24CollectiveEpilogueBwdGQAISA_fSD_Li256ELb1ELb1EEENS1_19SingleTileSchedulerILb1ELb0ELb0ELi128EEEEEEEEEvNT_6ParamsE) ;  /* 0xffffa3700a007950 */ /* 0x000fea0003c3ffff */
        .type           $_ZN7cutlass13device_kernelIN5flash19enable_sm80_to_sm89INS1_16FlashAttnBwdSm80INS1_25CollectiveMainloopBwdSm80ILi2ELi2EN4cute5tupleIJNS5_1CILi128EEES8_NS7_ILi64EEEEEENS_10bfloat16_tEfNS_4arch4Sm80ELb0ELb0ELb1ELb1ELb1ELb0ELb0ELb0ELi2ELi4ELi4ELi4ELb0EEENS1_24CollectiveEpilogueBwdGQAISA_fSD_Li256ELb1ELb1EEENS1_19SingleTileSchedulerILb1ELb0ELb0ELi128EEEEEEEEEvNT_6ParamsE$_ZN4cute12iter_adaptorIPjNS_8smem_ptrIS1_EEEC2ES1_,@function
        .size           $_ZN7cutlass13device_kernelIN5flash19enable_sm80_to_sm89INS1_16FlashAttnBwdSm80INS1_25CollectiveMainloopBwdSm80ILi2ELi2EN4cute5tupleIJNS5_1CILi128EEES8_NS7_ILi64EEEEEENS_10bfloat16_tEfNS_4arch4Sm80ELb0ELb0ELb1ELb1ELb1ELb0ELb0ELb0ELi2ELi4ELi4ELi4ELb0EEENS1_24CollectiveEpilogueBwdGQAISA_fSD_Li256ELb1ELb1EEENS1_19SingleTileSchedulerILb1ELb0ELb0ELi128EEEEEEEEEvNT_6ParamsE$_ZN4cute12iter_adaptorIPjNS_8smem_ptrIS1_EEEC2ES1_,($_ZN7cutlass13device_kernelIN5flash19enable_sm80_to_sm89INS1_16FlashAttnBwdSm80INS1_25CollectiveMainloopBwdSm80ILi2ELi2EN4cute5tupleIJNS5_1CILi128EEES8_NS7_ILi64EEEEEENS_10bfloat16_tEfNS_4arch4Sm80ELb0ELb0ELb1ELb1ELb1ELb0ELb0ELb0ELi2ELi4ELi4ELi4ELb0EEENS1_24CollectiveEpilogueBwdGQAISA_fSD_Li256ELb1ELb1EEENS1_19SingleTileSchedulerILb1ELb0ELb0ELi128EEEEEEEEEvNT_6ParamsE$_ZN4cute3eso3ESOILb0ELb0EJNS_14ComposedLayoutINS_7SwizzleILi3ELi3ELi3EEENS_9MixedBitsILj0ELj432EEENS_6LayoutINS_5tupleIJNS8_IJNS_1CILi2EEESA_SA_EEESA_NS9_ILi8EEEEEENS8_IJNS8_IJNS9_ILi64EEESC_NS9_ILi512EEEEEENS9_ILi8192EEENS9_ILi1024EEEEEEEEEENS_10ViewEngineINS_8smem_ptrIPN7cutlass10bfloat16_tEEEEEEEC2ERKSL_RKSS_ - $_ZN7cutlass13device_kernelIN5flash19enable_sm80_to_sm89INS1_16FlashAttnBwdSm80INS1_25CollectiveMainloopBwdSm80ILi2ELi2EN4cute5tupleIJNS5_1CILi128EEES8_NS7_ILi64EEEEEENS_10bfloat16_tEfNS_4arch4Sm80ELb0ELb0ELb1ELb1ELb1ELb0ELb0ELb0ELi2ELi4ELi4ELi4ELb0EEENS1_24CollectiveEpilogueBwdGQAISA_fSD_Li256ELb1ELb1EEENS1_19SingleTileSchedulerILb1ELb0ELb0ELi128EEEEEEEEEvNT_6ParamsE$_ZN4cute12iter_adaptorIPjNS_8smem_ptrIS1_EEEC2ES1_)
$_ZN7cutlass13device_kernelIN5flash19enable_sm80_to_sm89INS1_16FlashAttnBwdSm80INS1_25CollectiveMainloopBwdSm80ILi2ELi2EN4cute5tupleIJNS5_1CILi128EEES8_NS7_ILi64EEEEEENS_10bfloat16_tEfNS_4arch4Sm80ELb0ELb0ELb1ELb1ELb1ELb0ELb0ELb0ELi2ELi4ELi4ELi4ELb0EEENS1_24CollectiveEpilogueBwdGQAISA_fSD_Li256ELb1ELb1EEENS1_19SingleTileSchedulerILb1ELb0ELb0ELi128EEEEEEEEEvNT_6ParamsE$_ZN4cute12iter_adaptorIPjNS_8smem_ptrIS1_EEEC2ES1_:
[----:B------:R-:W-:Y:S02]  /*5c90*/  IADD3 R6, R56, -c[0x0][0x20], RZ ;  /* 0x8000080038067a10 */ /* 0x000fe40007ffe0ff */
[----:B------:R-:W-:-:S03]  /*5ca0*/  MOV R11, 0x0 ;  /* 0x00000000000b7802 */ /* 0x000fc60000000f00 */
[----:B------:R1:W-:Y:S01]  /*5cb0*/  STL.64 [R6], R2 ;  /* 0x0000000206007387 */ /* 0x0003e20000100a00 */
[----:B------:R-:W-:Y:S05]  /*5cc0*/  RET.REL.NODEC R10 `(_ZN7cutlass13device_kernelIN5flash19enable_sm80_to_sm89INS1_16FlashAttnBwdSm80INS1_25CollectiveMainloopBwdSm80ILi2ELi2EN4cute5tupleIJNS5_1CILi128EEES8_NS7_ILi64EEEEEENS_10bfloat16_tEfNS_4arch4Sm80ELb0ELb0ELb1ELb1ELb1ELb0ELb0ELb0ELi2ELi4ELi4ELi4ELb0EEENS1_24CollectiveEpilogueBwdGQAISA_fSD_Li256ELb1ELb1EEENS1_19SingleTileSchedulerILb1ELb0ELb0ELi128EEEEEEEEEvNT_6ParamsE) ;  /* 0xffffa3300a007950 */ /* 0x000fea0003c3ffff */
        .type           $_ZN7cutlass13device_kernelIN5flash19enable_sm80_to_sm89INS1_16FlashAttnBwdSm80INS1_25CollectiveMainloopBwdSm80ILi2ELi2EN4cute5tupleIJNS5_1CILi128EEES8_NS7_ILi64EEEEEENS_10bfloat16_tEfNS_4arch4Sm80ELb0ELb0ELb1ELb1ELb1ELb0ELb0ELb0ELi2ELi4ELi4ELi4ELb0EEENS1_24CollectiveEpilogueBwdGQAISA_fSD_Li256ELb1ELb1EEENS1_19SingleTileSchedulerILb1ELb0ELb0ELi128EEEEEEEEEvNT_6ParamsE$_ZN4cute3eso3ESOILb0ELb0EJNS_14ComposedLayoutINS_7SwizzleILi3ELi3ELi3EEENS_9MixedBitsILj0ELj432EEENS_6LayoutINS_5tupleIJNS8_IJNS_1CILi2EEESA_SA_EEESA_NS9_ILi8EEEEEENS8_IJNS8_IJNS9_ILi64EEESC_NS9_ILi512EEEEEENS9_ILi8192EEENS9_ILi1024EEEEEEEEEENS_10ViewEngineINS_8smem_ptrIPN7cutlass10bfloat16_tEEEEEEEC2ERKSL_RKSS_,@function
        .size           $_ZN7cutlass13device_kernelIN5flash19enable_sm80_to_sm89INS1_16FlashAttnBwdSm80INS1_25CollectiveMainloopBwdSm80ILi2ELi2EN4cute5tupleIJNS5_1CILi128EEES8_NS7_ILi64EEEEEENS_10bfloat16_tEfNS_4arch4Sm80ELb0ELb0ELb1ELb1ELb1ELb0ELb0ELb0ELi2ELi4ELi4ELi4ELb0EEENS1_24CollectiveEpilogueBwdGQAISA_fSD_Li256ELb1ELb1EEENS1_19SingleTileSchedulerILb1ELb0ELb0ELi128EEEEEEEEEvNT_6ParamsE$_ZN4cute3eso3ESOILb0ELb0EJNS_14ComposedLayoutINS_7SwizzleILi3ELi3ELi3EEENS_9MixedBitsILj0ELj432EEENS_6LayoutINS_5tupleIJNS8_IJNS_1CILi2EEESA_SA_EEESA_NS9_ILi8EEEEEENS8_IJNS8_IJNS9_ILi64EEESC_NS9_ILi512EEEEEENS9_ILi8192EEENS9_ILi1024EEEEEEEEEENS_10ViewEngineINS_8smem_ptrIPN7cutlass10bfloat16_tEEEEEEEC2ERKSL_RKSS_,($_ZN7cutlass13device_kernelIN5flash19enable_sm80_to_sm89INS1_16FlashAttnBwdSm80INS1_25CollectiveMainloopBwdSm80ILi2ELi2EN4cute5tupleIJNS5_1CILi128EEES8_NS7_ILi64EEEEEENS_10bfloat16_tEfNS_4arch4Sm80ELb0ELb0ELb1ELb1ELb1ELb0ELb0ELb0ELi2ELi4ELi4ELi4ELb0EEENS1_24CollectiveEpilogueBwdGQAISA_fSD_Li256ELb1ELb1EEENS1_19SingleTileSchedulerILb1ELb0ELb0ELi128EEEEEEEEEvNT_6ParamsE$_ZN4cute3eso3ESOILb0ELb0EJNS_14ComposedLayoutINS_7SwizzleILi3ELi3ELi3EEENS_9MixedBitsILj0ELj432EEENS_6LayoutINS_5tupleIJNS8_IJNS_1CILi2EEESA_SA_EEESA_NS9_ILi8EEEEEENS8_IJNS8_IJNS9_ILi64EEESC_NS9_ILi512EEEEEENS9_ILi8192EEENS9_ILi1024EEEEEEEEEEiEEC2ERKSL_RKi - $_ZN7cutlass13device_kernelIN5flash19enable_sm80_to_sm89INS1_16FlashAttnBwdSm80INS1_25CollectiveMainloopBwdSm80ILi2ELi2EN4cute5tupleIJNS5_1CILi128EEES8_NS7_ILi64EEEEEENS_10bfloat16_tEfNS_4arch4Sm80ELb0ELb0ELb1ELb1ELb1ELb0ELb0ELb0ELi2ELi4ELi4ELi4ELb0EEENS1_24CollectiveEpilogueBwdGQAISA_fSD_Li256ELb1ELb1EEENS1_19SingleTileSchedulerILb1ELb0ELb0ELi128EEEEEEEEEvNT_6ParamsE$_ZN4cute3eso3ESOILb0ELb0EJNS_14ComposedLayoutINS_7SwizzleILi3ELi3ELi3EEENS_9MixedBitsILj0ELj432EEENS_6LayoutINS_5tupleIJNS8_IJNS_1CILi2EEESA_SA_EEESA_NS9_ILi8EEEEEENS8_IJNS8_IJNS9_ILi64EEESC_NS9_ILi512EEEEEENS9_ILi8192EEENS9_ILi1024EEEEEEEEEENS_10ViewEngineINS_8smem_ptrIPN7cutlass10bfloat16_tEEEEEEEC2ERKSL_RKSS_)
$_ZN7cutlass13device_kernelIN5flash19enable_sm80_to_sm89INS1_16FlashAttnBwdSm80INS1_25CollectiveMainloopBwdSm80ILi2ELi2EN4cute5tupleIJNS5_1CILi128EEES8_NS7_ILi64EEEEEENS_10bfloat16_tEfNS_4arch4Sm80ELb0ELb0ELb1ELb1ELb1ELb0ELb0ELb0ELi2ELi4ELi4ELi4ELb0EEENS1_24CollectiveEpilogueBwdGQAISA_fSD_Li256ELb1ELb1EEENS1_19SingleTileSchedulerILb1ELb0ELb0ELi128EEEEEEEEEvNT_6ParamsE$_ZN4cute3eso3ESOILb0ELb0EJNS_14ComposedLayoutINS_7SwizzleILi3ELi3ELi3EEENS_9MixedBitsILj0ELj432EEENS_6LayoutINS_5tupleIJNS8_IJNS_1CILi2EEESA_SA_EEESA_NS9_ILi8EEEEEENS8_IJNS8_IJNS9_ILi64EEESC_NS9_ILi512EEEEEENS9_ILi8192EEENS9_ILi1024EEEEEEEEEENS_10ViewEngineINS_8smem_ptrIPN7cutlass10bfloat16_tEEEEEEEC2ERKSL_RKSS_:
[----:B------:R-:W-:Y:S02]  /*5cd0*/  IADD3 R3, R23, -c[0x0][0x20], RZ ;  /* 0x8000080017037a10 */ /* 0x000fe40007ffe0ff */
[----:B------:R-:W-:-:S03]  /*5ce0*/  IADD3 R2, R22, -c[0x0][0x20], RZ ;  /* 0x8000080016027a10 */ /* 0x000fc60007ffe0ff */
[----:B------:R1:W-:Y:S04]  /*5cf0*/  STL [R3], R6 ;  /* 0x0000000603007387 */ /* 0x0003e80000100800 */
[----:B------:R-:W2:Y:S01]  /*5d00*/  LDL.64 R8, [R2] ;  /* 0x0000000002087983 */ /* 0x000ea20000100a00 */
[----:B------:R-:W-:-:S03]  /*5d10*/  IMAD.MOV.U32 R5, RZ, RZ, 0x0 ;  /* 0x00000000ff057424 */ /* 0x000fc600078e00ff */
[----:B--2---:R1:W-:Y:S01]  /*5d20*/  STL.64 [R3+0x8], R8 ;  /* 0x0000080803007387 */ /* 0x0043e20000100a00 */
[----:B------:R-:W-:Y:S05]  /*5d30*/  RET.REL.NODEC R4 `(_ZN7cutlass13device_kernelIN5flash19enable_sm80_to_sm89INS1_16FlashAttnBwdSm80INS1_25CollectiveMainloopBwdSm80ILi2ELi2EN4cute5tupleIJNS5_1CILi128EEES8_NS7_ILi64EEEEEENS_10bfloat16_tEfNS_4arch4Sm80ELb0ELb0ELb1ELb1ELb1ELb0ELb0ELb0ELi2ELi4ELi4ELi4ELb0EEENS1_24CollectiveEpilogueBwdGQAISA_fSD_Li256ELb1ELb1EEENS1_19SingleTileSchedulerILb1ELb0ELb0ELi128EEEEEEEEEvNT_6ParamsE) ;  /* 0xffffa2c004007950 */ /* 0x000fea0003c3ffff */
        .type           $_ZN7cutlass13device_kernelIN5flash19enable_sm80_to_sm89INS1_16FlashAttnBwdSm80INS1_25CollectiveMainloopBwdSm80ILi2ELi2EN4cute5tupleIJNS5_1CILi128EEES8_NS7_ILi64EEEEEENS_10bfloat16_tEfNS_4arch4Sm80ELb0ELb0ELb1ELb1ELb1ELb0ELb0ELb0ELi2ELi4ELi4ELi4ELb0EEENS1_24CollectiveEpilogueBwdGQAISA_fSD_Li256ELb1ELb1EEENS1_19SingleTileSchedulerILb1ELb0ELb0ELi128EEEEEEEEEvNT_6ParamsE$_ZN4cute3eso3ESOILb0ELb0EJNS_14ComposedLayoutINS_7SwizzleILi3ELi3ELi3EEENS_9MixedBitsILj0ELj432EEENS_6LayoutINS_5tupleIJNS8_IJNS_1CILi2EEESA_SA_EEESA_NS9_ILi8EEEEEENS8_IJNS8_IJNS9_ILi64EEESC_NS9_ILi512EEEEEENS9_ILi8192EEENS9_ILi1024EEEEEEEEEEiEEC2ERKSL_RKi,@function
        .size           $_ZN7cutlass13device_kernelIN5flash19enable_sm80_to_sm89INS1_16FlashAttnBwdSm80INS1_25CollectiveMainloopBwdSm80ILi2ELi2EN4cute5tupleIJNS5_1CILi128EEES8_NS7_ILi64EEEEEENS_10bfloat16_tEfNS_4arch4Sm80ELb0ELb0ELb1ELb1ELb1ELb0ELb0ELb0ELi2ELi4ELi4ELi4ELb0EEENS1_24CollectiveEpilogueBwdGQAISA_fSD_Li256ELb1ELb1EEENS1_19SingleTileSchedulerILb1ELb0ELb0ELi128EEEEEEEEEvNT_6ParamsE$_ZN4cute3eso3ESOILb0ELb0EJNS_14ComposedLayoutINS_7SwizzleILi3ELi3ELi3EEENS_9MixedBitsILj0ELj432EEENS_6LayoutINS_5tupleIJNS8_IJNS_1CILi2EEESA_SA_EEESA_NS9_ILi8EEEEEENS8_IJNS8_IJNS9_ILi64EEESC_NS9_ILi512EEEEEENS9_ILi8192EEENS9_ILi1024EEEEEEEEEEiEEC2ERKSL_RKi,($_ZN7cutlass13device_kernelIN5flash19enable_sm80_to_sm89INS1_16FlashAttnBwdSm80INS1_25CollectiveMainloopBwdSm80ILi2ELi2EN4cute5tupleIJNS5_1CILi128EEES8_NS7_ILi64EEEEEENS_10bfloat16_tEfNS_4arch4Sm80ELb0ELb0ELb1ELb1ELb1ELb0ELb0ELb0ELi2ELi4ELi4ELi4ELb0EEENS1_24CollectiveEpilogueBwdGQAISA_fSD_Li256ELb1ELb1EEENS1_19SingleTileSchedulerILb1ELb0ELb0ELi128EEEEEEEEEvNT_6ParamsE$_ZN4cute3eso3ESOILb0ELb0EJNS_5tupleIJNS_1CILi0EEENS2_IJNS3_ILi1EEENS3_ILi256EEEiEEEEEENS3_ILi2048EEENS2_IJiNS3_ILi4096EEEEEEEEC2ERKS8_RKS9_RKSB_ - $_ZN7cutlass13device_kernelIN5flash19enable_sm80_to_sm89INS1_16FlashAttnBwdSm80INS1_25CollectiveMainloopBwdSm80ILi2ELi2EN4cute5tupleIJNS5_1CILi128EEES8_NS7_ILi64EEEEEENS_10bfloat16_tEfNS_4arch4Sm80ELb0ELb0ELb1ELb1ELb1ELb0ELb0ELb0ELi2ELi4ELi4ELi4ELb0EEENS1_24CollectiveEpilogueBwdGQAISA_fSD_Li256ELb1ELb1EEENS1_19SingleTileSchedulerILb1ELb0ELb0ELi128EEEEEEEEEvNT_6ParamsE$_ZN4cute3eso3ESOILb0ELb0EJNS_14ComposedLayoutINS_7SwizzleILi3ELi3ELi3EEENS_9MixedBitsILj0ELj432EEENS_6LayoutINS_5tupleIJNS8_IJNS_1CILi2EEESA_SA_EEESA_NS9_ILi8EEEEEENS8_IJNS8_IJNS9_ILi64EEESC_NS9_ILi512EEEEEENS9_ILi8192EEENS9_ILi1024EEEEEEEEEEiEEC2ERKSL_RKi)
$_ZN7cutlass13device_kernelIN5flash19enable_sm80_to_sm89INS1_16FlashAttnBwdSm80INS1_25CollectiveMainloopBwdSm80ILi2ELi2EN4cute5tupleIJNS5_1CILi128EEES8_NS7_ILi64EEEEEENS_10bfloat16_tEfNS_4arch4Sm80ELb0ELb0ELb1ELb1ELb1ELb0ELb0ELb0ELi2ELi4ELi4ELi4ELb0EEENS1_24CollectiveEpilogueBwdGQAISA_fSD_Li256ELb1ELb1EEENS1_19SingleTileSchedulerILb1ELb0ELb0ELi128EEEEEEEEEvNT_6ParamsE$_ZN4cute3eso3ESOILb0ELb0EJNS_14ComposedLayoutINS_7SwizzleILi3ELi3ELi3EEENS_9MixedBitsILj0ELj432EEENS_6LayoutINS_5tupleIJNS8_IJNS_1CILi2EEESA_SA_EEESA_NS9_ILi8EEEEEENS8_IJNS8_IJNS9_ILi64EEESC_NS9_ILi512EEEEEENS9_ILi8192EEENS9_ILi1024EEEEEEEEEEiEEC2ERKSL_RKi:
[----:B------:R-:W-:Y:S02]  /*5d40*/  IADD3 R5, R23, -c[0x0][0x20], RZ ;  /* 0x8000080017057a10 */ /* 0x000fe40007ffe0ff */
[----:B------:R-:W-:-:S03]  /*5d50*/  IADD3 R3, R7, -c[0x0][0x20], RZ ;  /* 0x8000080007037a10 */ /* 0x000fc60007ffe0ff */
[----:B------:R1:W-:Y:S04]  /*5d60*/  STL [R5], R2 ;  /* 0x0000000205007387 */ /* 0x0003e80000100800 */
[----:B------:R-:W2:Y:S01]  /*5d70*/  LDL R6, [R3] ;  /* 0x0000000003067983 */ /* 0x000ea20000100800 */
[----:B------:R-:W-:Y:S02]  /*5d80*/  IMAD.MOV.U32 R8, RZ, RZ, R4 ;  /* 0x000000ffff087224 */ /* 0x000fe400078e0004 */
[----:B------:R-:W-:Y:S01]  /*5d90*/  IMAD.MOV.U32 R9, RZ, RZ, 0x0 ;  /* 0x00000000ff097424 */ /* 0x000fe200078e00ff */
[----:B--2---:R1:W-:Y:S03]  /*5da0*/  STL [R5+0x4], R6 ;  /* 0x0000040605007387 */ /* 0x0043e60000100800 */
[----:B------:R-:W-:Y:S05]  /*5db0*/  RET.REL.NODEC R8 `(_ZN7cutlass13device_kernelIN5flash19enable_sm80_to_sm89INS1_16FlashAttnBwdSm80INS1_25CollectiveMainloopBwdSm80ILi2ELi2EN4cute5tupleIJNS5_1CILi128EEES8_NS7_ILi64EEEEEENS_10bfloat16_tEfNS_4arch4Sm80ELb0ELb0ELb1ELb1ELb1ELb0ELb0ELb0ELi2ELi4ELi4ELi4ELb0EEENS1_24CollectiveEpilogueBwdGQAISA_fSD_Li256ELb1ELb1EEENS1_19SingleTileSchedulerILb1ELb0ELb0ELi128EEEEEEEEEvNT_6ParamsE) ;  /* 0xffffa24008007950 */ /* 0x000fea0003c3ffff */
        .type           $_ZN7cutlass13device_kernelIN5flash19enable_sm80_to_sm89INS1_16FlashAttnBwdSm80INS1_25CollectiveMainloopBwdSm80ILi2ELi2EN4cute5tupleIJNS5_1CILi128EEES8_NS7_ILi64EEEEEENS_10bfloat16_tEfNS_4arch4Sm80ELb0ELb0ELb1ELb1ELb1ELb0ELb0ELb0ELi2ELi4ELi4ELi4ELb0EEENS1_24CollectiveEpilogueBwdGQAISA_fSD_Li256ELb1ELb1EEENS1_19SingleTileSchedulerILb1ELb0ELb0ELi128EEEEEEEEEvNT_6ParamsE$_ZN4cute3eso3ESOILb0ELb0EJNS_5tupleIJNS_1CILi0EEENS2_IJNS3_ILi1EEENS3_ILi256EEEiEEEEEENS3_ILi2048EEENS2_IJiNS3_ILi4096EEEEEEEEC2ERKS8_RKS9_RKSB_,@function
        .size           $_ZN7cutlass13device_kernelIN5flash19enable_sm80_to_sm89INS1_16FlashAttnBwdSm80INS1_25CollectiveMainloopBwdSm80ILi2ELi2EN4cute5tupleIJNS5_1CILi128EEES8_NS7_ILi64EEEEEENS_10bfloat16_tEfNS_4arch4Sm80ELb0ELb0ELb1ELb1ELb1ELb0ELb0ELb0ELi2ELi4ELi4ELi4ELb0EEENS1_24CollectiveEpilogueBwdGQAISA_fSD_Li256ELb1ELb1EEENS1_19SingleTileSchedulerILb1ELb0ELb0ELi128EEEEEEEEEvNT_6ParamsE$_ZN4cute3eso3ESOILb0ELb0EJNS_5tupleIJNS_1CILi0EEENS2_IJNS3_ILi1EEENS3_ILi256EEEiEEEEEENS3_ILi2048EEENS2_IJiNS3_ILi4096EEEEEEEEC2ERKS8_RKS9_RKSB_,($_ZN7cutlass13device_kernelIN5flash19enable_sm80_to_sm89INS1_16FlashAttnBwdSm80INS1_25CollectiveMainloopBwdSm80ILi2ELi2EN4cute5tupleIJNS5_1CILi128EEES8_NS7_ILi64EEEEEENS_10bfloat16_tEfNS_4arch4Sm80ELb0ELb0ELb1ELb1ELb1ELb0ELb0ELb0ELi2ELi4ELi4ELi4ELb0EEENS1_24CollectiveEpilogueBwdGQAISA_fSD_Li256ELb1ELb1EEENS1_19SingleTileSchedulerILb1ELb0ELb0ELi128EEEEEEEEEvNT_6ParamsE$_ZN4cute3eso3ESOILb0ELb0EJNS_5tupleIJNS_1CILi1EEENS3_ILi512EEEiEEENS3_ILi4096EEENS2_IJNS2_IJiiEEENS3_ILi8192EEEEEEEEC2ERKS6_RKS7_RKSA_ - $_ZN7cutlass13device_kernelIN5flash19enable_sm80_to_sm89INS1_16FlashAttnBwdSm80INS1_25CollectiveMainloopBwdSm80ILi2ELi2EN4cute5tupleIJNS5_1CILi128EEES8_NS7_ILi64EEEEEENS_10bfloat16_tEfNS_4arch4Sm80ELb0ELb0ELb1ELb1ELb1ELb0ELb0ELb0ELi2ELi4ELi4ELi4ELb0EEENS1_24CollectiveEpilogueBwdGQAISA_fSD_Li256ELb1ELb1EEENS1_19SingleTileSchedulerILb1ELb0ELb0ELi128EEEEEEEEEvNT_6ParamsE$_ZN4cute3eso3ESOILb0ELb0EJNS_5tupleIJNS_1CILi0EEENS2_IJNS3_ILi1EEENS3_ILi256EEEiEEEEEENS3_ILi2048EEENS2_IJiNS3_ILi4096EEEEEEEEC2ERKS8_RKS9_RKSB_)
$_ZN7cutlass13device_kernelIN5flash19enable_sm80_to_sm89INS1_16FlashAttnBwdSm80INS1_25CollectiveMainloopBwdSm80ILi2ELi2EN4cute5tupleIJNS5_1CILi128EEES8_NS7_ILi64EEEEEENS_10bfloat16_tEfNS_4arch4Sm80ELb0ELb0ELb1ELb1ELb1ELb0ELb0ELb0ELi2ELi4ELi4ELi4ELb0EEENS1_24CollectiveEpilogueBwdGQAISA_fSD_Li256ELb1ELb1EEENS1_19SingleTileSchedulerILb1ELb0ELb0ELi128EEEEEEEEEvNT_6ParamsE$_ZN4cute3eso3ESOILb0ELb0EJNS_5tupleIJNS_1CILi0EEENS2_IJNS3_ILi1EEENS3_ILi256EEEiEEEEEENS3_ILi2048EEENS2_IJiNS3_ILi4096EEEEEEEEC2ERKS8_RKS9_RKSB_:
[----:B------:R-:W-:Y:S02]  /*5dc0*/  IADD3 R3, R56, -c[0x0][0x20], RZ ;  /* 0x8000080038037a10 */ /* 0x000fe40007ffe0ff */
[----:B------:R-:W-:-:S03]  /*5dd0*/  IADD3 R2, R40, -c[0x0][0x20], RZ ;  /* 0x8000080028027a10 */ /* 0x000fc60007ffe0ff */
[----:B------:R1:W-:Y:S04]  /*5de0*/  STL [R3], R33 ;  /* 0x0000002103007387 */ /* 0x0003e80000100800 */
[----:B------:R-:W2:Y:S01]  /*5df0*/  LDL R2, [R2] ;  /* 0x0000000002027983 */ /* 0x000ea20000100800 */
[----:B------:R-:W-:-:S03]  /*5e00*/  IMAD.MOV.U32 R5, RZ, RZ, 0x0 ;  /* 0x00000000ff057424 */ /* 0x000fc600078e00ff */
[----:B--2---:R1:W-:Y:S01]  /*5e10*/  STL [R3+0x4], R2 ;  /* 0x0000040203007387 */ /* 0x0043e20000100800 */
[----:B------:R-:W-:Y:S05]  /*5e20*/  RET.REL.NODEC R4 `(_ZN7cutlass13device_kernelIN5flash19enable_sm80_to_sm89INS1_16FlashAttnBwdSm80INS1_25CollectiveMainloopBwdSm80ILi2ELi2EN4cute5tupleIJNS5_1CILi128EEES8_NS7_ILi64EEEEEENS_10bfloat16_tEfNS_4arch4Sm80ELb0ELb0ELb1ELb1ELb1ELb0ELb0ELb0ELi2ELi4ELi4ELi4ELb0EEENS1_24CollectiveEpilogueBwdGQAISA_fSD_Li256ELb1ELb1EEENS1_19SingleTileSchedulerILb1ELb0ELb0ELi128EEEEEEEEEvNT_6ParamsE) ;  /* 0xffffa1d004007950 */ /* 0x000fea0003c3ffff */
        .type           $_ZN7cutlass13device_kernelIN5flash19enable_sm80_to_sm89INS1_16FlashAttnBwdSm80INS1_25CollectiveMainloopBwdSm80ILi2ELi2EN4cute5tupleIJNS5_1CILi128EEES8_NS7_ILi64EEEEEENS_10bfloat16_tEfNS_4arch4Sm80ELb0ELb0ELb1ELb1ELb1ELb0ELb0ELb0ELi2ELi4ELi4ELi4ELb0EEENS1_24CollectiveEpilogueBwdGQAISA_fSD_Li256ELb1ELb1EEENS1_19SingleTileSchedulerILb1ELb0ELb0ELi128EEEEEEEEEvNT_6ParamsE$_ZN4cute3eso3ESOILb0ELb0EJNS_5tupleIJNS_1CILi1EEENS3_ILi512EEEiEEENS3_ILi4096EEENS2_IJNS2_IJiiEEENS3_ILi8192EEEEEEEEC2ERKS6_RKS7_RKSA_,@function
        .size           $_ZN7cutlass13device_kernelIN5flash19enable_sm80_to_sm89INS1_16FlashAttnBwdSm80INS1_25CollectiveMainloopBwdSm80ILi2ELi2EN4cute5tupleIJNS5_1CILi128EEES8_NS7_ILi64EEEEEENS_10bfloat16_tEfNS_4arch4Sm80ELb0ELb0ELb1ELb1ELb1ELb0ELb0ELb0ELi2ELi4ELi4ELi4ELb0EEENS1_24CollectiveEpilogueBwdGQAISA_fSD_Li256ELb1ELb1EEENS1_19SingleTileSchedulerILb1ELb0ELb0ELi128EEEEEEEEEvNT_6ParamsE$_ZN4cute3eso3ESOILb0ELb0EJNS_5tupleIJNS_1CILi1EEENS3_ILi512EEEiEEENS3_ILi4096EEENS2_IJNS2_IJiiEEENS3_ILi8192EEEEEEEEC2ERKS6_RKS7_RKSA_,($_ZN7cutlass13device_kernelIN5flash19enable_sm80_to_sm89INS1_16FlashAttnBwdSm80INS1_25CollectiveMainloopBwdSm80ILi2ELi2EN4cute5tupleIJNS5_1CILi128EEES8_NS7_ILi64EEEEEENS_10bfloat16_tEfNS_4arch4Sm80ELb0ELb0ELb1ELb1ELb1ELb0ELb0ELb0ELi2ELi4ELi4ELi4ELb0EEENS1_24CollectiveEpilogueBwdGQAISA_fSD_Li256ELb1ELb1EEENS1_19SingleTileSchedulerILb1ELb0ELb0ELi128EEEEEEEEEvNT_6ParamsE$_ZN4cute3eso3ESOILb0ELb0EJNS_5tupleIJNS_1CILi1EEENS3_ILi512EEEiEEENS3_ILi4096EEENS2_IJiiEEEEEC2ERKS6_RKS7_RKS8_ - $_ZN7cutlass13device_kernelIN5flash19enable_sm80_to_sm89INS1_16FlashAttnBwdSm80INS1_25CollectiveMainloopBwdSm80ILi2ELi2EN4cute5tupleIJNS5_1CILi128EEES8_NS7_ILi64EEEEEENS_10bfloat16_tEfNS_4arch4Sm80ELb0ELb0ELb1ELb1ELb1ELb0ELb0ELb0ELi2ELi4ELi4ELi4ELb0EEENS1_24CollectiveEpilogueBwdGQAISA_fSD_Li256ELb1ELb1EEENS1_19SingleTileSchedulerILb1ELb0ELb0ELi128EEEEEEEEEvNT_6ParamsE$_ZN4cute3eso3ESOILb0ELb0EJNS_5tupleIJNS_1CILi1EEENS3_ILi512EEEiEEENS3_ILi4096EEENS2_IJNS2_IJiiEEENS3_ILi8192EEEEEEEEC2ERKS6_RKS7_RKSA_)
$_ZN7cutlass13device_kernelIN5flash19enable_sm80_to_sm89INS1_16FlashAttnBwdSm80INS1_25CollectiveMainloopBwdSm80ILi2ELi2EN4cute5tupleIJNS5_1CILi128EEES8_NS7_ILi64EEEEEENS_10bfloat16_tEfNS_4arch4Sm80ELb0ELb0ELb1ELb1ELb1ELb0ELb0ELb0ELi2ELi4ELi4ELi4ELb0EEENS1_24CollectiveEpilogueBwdGQAISA_fSD_Li256ELb1ELb1EEENS1_19SingleTileSchedulerILb1ELb0ELb0ELi128EEEEEEEEEvNT_6ParamsE$_ZN4cute3eso3ESOILb0ELb0EJNS_5tupleIJNS_1CILi1EEENS3_ILi512EEEiEEENS3_ILi4096EEENS2_IJNS2_IJiiEEENS3_ILi8192EEEEEEEEC2ERKS6_RKS7_RKSA_:
        /* <DEDUP_REMOVED lines=9> */
[----:B------:R-:W-:Y:S05]  /*5ec0*/  RET.REL.NODEC R8 `(_ZN7cutlass13device_kernelIN5flash19enable_sm80_to_sm89INS1_16FlashAttnBwdSm80INS1_25CollectiveMainloopBwdSm80ILi2ELi2EN4cute5tupleIJNS5_1CILi128EEES8_NS7_ILi64EEEEEENS_10bfloat16_tEfNS_4arch4Sm80ELb0ELb0ELb1ELb1ELb1ELb0ELb0ELb0ELi2ELi4ELi4ELi4ELb0EEENS1_24CollectiveEpilogueBwdGQAISA_fSD_Li256ELb1ELb1EEENS1_19SingleTileSchedulerILb1ELb0ELb0ELi128EEEEEEEEEvNT_6ParamsE) ;  /* 0xffffa13008007950 */ /* 0x000fea0003c3ffff */
        .type           $_ZN7cutlass13device_kernelIN5flash19enable_sm80_to_sm89INS1_16FlashAttnBwdSm80INS1_25CollectiveMainloopBwdSm80ILi2ELi2EN4cute5tupleIJNS5_1CILi128EEES8_NS7_ILi64EEEEEENS_10bfloat16_tEfNS_4arch4Sm80ELb0ELb0ELb1ELb1ELb1ELb0ELb0ELb0ELi2ELi4ELi4ELi4ELb0EEENS1_24CollectiveEpilogueBwdGQAISA_fSD_Li256ELb1ELb1EEENS1_19SingleTileSchedulerILb1ELb0ELb0ELi128EEEEEEEEEvNT_6ParamsE$_ZN4cute3eso3ESOILb0ELb0EJNS_5tupleIJNS_1CILi1EEENS3_ILi512EEEiEEENS3_ILi4096EEENS2_IJiiEEEEEC2ERKS6_RKS7_RKS8_,@function
        .size           $_ZN7cutlass13device_kernelIN5flash19enable_sm80_to_sm89INS1_16FlashAttnBwdSm80INS1_25CollectiveMainloopBwdSm80ILi2ELi2EN4cute5tupleIJNS5_1CILi128EEES8_NS7_ILi64EEEEEENS_10bfloat16_tEfNS_4arch4Sm80ELb0ELb0ELb1ELb1ELb1ELb0ELb0ELb0ELi2ELi4ELi4ELi4ELb0EEENS1_24CollectiveEpilogueBwdGQAISA_fSD_Li256ELb1ELb1EEENS1_19SingleTileSchedulerILb1ELb0ELb0ELi128EEEEEEEEEvNT_6ParamsE$_ZN4cute3eso3ESOILb0ELb0EJNS_5tupleIJNS_1CILi1EEENS3_ILi512EEEiEEENS3_ILi4096EEENS2_IJiiEEEEEC2ERKS6_RKS7_RKS8_,($_ZN7cutlass13device_kernelIN5flash19enable_sm80_to_sm89INS1_16FlashAttnBwdSm80INS1_25CollectiveMainloopBwdSm80ILi2ELi2EN4cute5tupleIJNS5_1CILi128EEES8_NS7_ILi64EEEEEENS_10bfloat16_tEfNS_4arch4Sm80ELb0ELb0ELb1ELb1ELb1ELb0ELb0ELb0ELi2ELi4ELi4ELi4ELb0EEENS1_24CollectiveEpilogueBwdGQAISA_fSD_Li256ELb1ELb1EEENS1_19SingleTileSchedulerILb1ELb0ELb0ELi128EEEEEEEEEvNT_6ParamsE$_ZN4cute3eso3ESOILb0ELb0EJNS_5tupleIJNS_1CILi1EEEiEEENS3_ILi1024EEENS2_IJiiEEEEEC2ERKS5_RKS6_RKS7_ - $_ZN7cutlass13device_kernelIN5flash19enable_sm80_to_sm89INS1_16FlashAttnBwdSm80INS1_25CollectiveMainloopBwdSm80ILi2ELi2EN4cute5tupleIJNS5_1CILi128EEES8_NS7_ILi64EEEEEENS_10bfloat16_tEfNS_4arch4Sm80ELb0ELb0ELb1ELb1ELb1ELb0ELb0ELb0ELi2ELi4ELi4ELi4ELb0EEENS1_24CollectiveEpilogueBwdGQAISA_fSD_Li256ELb1ELb1EEENS1_19SingleTileSchedulerILb1ELb0ELb0ELi128EEEEEEEEEvNT_6ParamsE$_ZN4cute3eso3ESOILb0ELb0EJNS_5tupleIJNS_1CILi1EEENS3_ILi512EEEiEEENS3_ILi4096EEENS2_IJiiEEEEEC2ERKS6_RKS7_RKS8_)
$_ZN7cutlass13device_kernelIN5flash19enable_sm80_to_sm89INS1_16FlashAttnBwdSm80INS1_25CollectiveMainloopBwdSm80ILi2ELi2EN4cute5tupleIJNS5_1CILi128EEES8_NS7_ILi64EEEEEENS_10bfloat16_tEfNS_4arch4Sm80ELb0ELb0ELb1ELb1ELb1ELb0ELb0ELb0ELi2ELi4ELi4ELi4ELb0EEENS1_24CollectiveEpilogueBwdGQAISA_fSD_Li256ELb1ELb1EEENS1_19SingleTileSchedulerILb1ELb0ELb0ELi128EEEEEEEEEvNT_6ParamsE$_ZN4cute3eso3ESOILb0ELb0EJNS_5tupleIJNS_1CILi1EEENS3_ILi512EEEiEEENS3_ILi4096EEENS2_IJiiEEEEEC2ERKS6_RKS7_RKS8_:
        /* <DEDUP_REMOVED lines=8> */
[----:B------:R-:W-:Y:S05]  /*5f50*/  RET.REL.NODEC R4 `(_ZN7cutlass13device_kernelIN5flash19enable_sm80_to_sm89INS1_16FlashAttnBwdSm80INS1_25CollectiveMainloopBwdSm80ILi2ELi2EN4cute5tupleIJNS5_1CILi128EEES8_NS7_ILi64EEEEEENS_10bfloat16_tEfNS_4arch4Sm80ELb0ELb0ELb1ELb1ELb1ELb0ELb0ELb0ELi2ELi4ELi4ELi4ELb0EEENS1_24CollectiveEpilogueBwdGQAISA_fSD_Li256ELb1ELb1EEENS1_19SingleTileSchedulerILb1ELb0ELb0ELi128EEEEEEEEEvNT_6ParamsE) ;  /* 0xffffa0a004007950 */ /* 0x000fea0003c3ffff */
        .type           $_ZN7cutlass13device_kernelIN5flash19enable_sm80_to_sm89INS1_16FlashAttnBwdSm80INS1_25CollectiveMainloopBwdSm80ILi2ELi2EN4cute5tupleIJNS5_1CILi128EEES8_NS7_ILi64EEEEEENS_10bfloat16_tEfNS_4arch4Sm80ELb0ELb0ELb1ELb1ELb1ELb0ELb0ELb0ELi2ELi4ELi4ELi4ELb0EEENS1_24CollectiveEpilogueBwdGQAISA_fSD_Li256ELb1ELb1EEENS1_19SingleTileSchedulerILb1ELb0ELb0ELi128EEEEEEEEEvNT_6ParamsE$_ZN4cute3eso3ESOILb0ELb0EJNS_5tupleIJNS_1CILi1EEEiEEENS3_ILi1024EEENS2_IJiiEEEEEC2ERKS5_RKS6_RKS7_,@function
        .size           $_ZN7cutlass13device_kernelIN5flash19enable_sm80_to_sm89INS1_16FlashAttnBwdSm80INS1_25CollectiveMainloopBwdSm80ILi2ELi2EN4cute5tupleIJNS5_1CILi128EEES8_NS7_ILi64EEEEEENS_10bfloat16_tEfNS_4arch4Sm80ELb0ELb0ELb1ELb1ELb1ELb0ELb0ELb0ELi2ELi4ELi4ELi4ELb0EEENS1_24CollectiveEpilogueBwdGQAISA_fSD_Li256ELb1ELb1EEENS1_19SingleTileSchedulerILb1ELb0ELb0ELi128EEEEEEEEEvNT_6ParamsE$_ZN4cute3eso3ESOILb0ELb0EJNS_5tupleIJNS_1CILi1EEEiEEENS3_ILi1024EEENS2_IJiiEEEEEC2ERKS5_RKS6_RKS7_,($_ZN7cutlass13device_kernelIN5flash19enable_sm80_to_sm89INS1_16FlashAttnBwdSm80INS1_25CollectiveMainloopBwdSm80ILi2ELi2EN4cute5tupleIJNS5_1CILi128EEES8_NS7_ILi64EEEEEENS_10bfloat16_tEfNS_4arch4Sm80ELb0ELb0ELb1ELb1ELb1ELb0ELb0ELb0ELi2ELi4ELi4ELi4ELb0EEENS1_24CollectiveEpilogueBwdGQAISA_fSD_Li256ELb1ELb1EEENS1_19SingleTileSchedulerILb1ELb0ELb0ELi128EEEEEEEEEvNT_6ParamsE$_ZN4cute3eso3ESOILb0ELb0EJNS_5tupleIJiNS_1CILi512EEEEEENS2_IJiiEEENS3_ILi1024EEEEEC2ERKS5_RKS6_RKS7_ - $_ZN7cutlass13device_kernelIN5flash19enable_sm80_to_sm89INS1_16FlashAttnBwdSm80INS1_25CollectiveMainloopBwdSm80ILi2ELi2EN4cute5tupleIJNS5_1CILi128EEES8_NS7_ILi64EEEEEENS_10bfloat16_tEfNS_4arch4Sm80ELb0ELb0ELb1ELb1ELb1ELb0ELb0ELb0ELi2ELi4ELi4ELi4ELb0EEENS1_24CollectiveEpilogueBwdGQAISA_fSD_Li256ELb1ELb1EEENS1_19SingleTileSchedulerILb1ELb0ELb0ELi128EEEEEEEEEvNT_6ParamsE$_ZN4cute3eso3ESOILb0ELb0EJNS_5tupleIJNS_1CILi1EEEiEEENS3_ILi1024EEENS2_IJiiEEEEEC2ERKS5_RKS6_RKS7_)
$_ZN7cutlass13device_kernelIN5flash19enable_sm80_to_sm89INS1_16FlashAttnBwdSm80INS1_25CollectiveMainloopBwdSm80ILi2ELi2EN4cute5tupleIJNS5_1CILi128EEES8_NS7_ILi64EEEEEENS_10bfloat16_tEfNS_4arch4Sm80ELb0ELb0ELb1ELb1ELb1ELb0ELb0ELb0ELi2ELi4ELi4ELi4ELb0EEENS1_24CollectiveEpilogueBwdGQAISA_fSD_Li256ELb1ELb1EEENS1_19SingleTileSchedulerILb1ELb0ELb0ELi128EEEEEEEEEvNT_6ParamsE$_ZN4cute3eso3ESOILb0ELb0EJNS_5tupleIJNS_1CILi1EEEiEEENS3_ILi1024EEENS2_IJiiEEEEEC2ERKS5_RKS6_RKS7_:
        /* <DEDUP_REMOVED lines=9> */
        .type           $_ZN7cutlass13device_kernelIN5flash19enable_sm80_to_sm89INS1_16FlashAttnBwdSm80INS1_25CollectiveMainloopBwdSm80ILi2ELi2EN4cute5tupleIJNS5_1CILi128EEES8_NS7_ILi64EEEEEENS_10bfloat16_tEfNS_4arch4Sm80ELb0ELb0ELb1ELb1ELb1ELb0ELb0ELb0ELi2ELi4ELi4ELi4ELb0EEENS1_24CollectiveEpilogueBwdGQAISA_fSD_Li256ELb1ELb1EEENS1_19SingleTileSchedulerILb1ELb0ELb0ELi128EEEEEEEEEvNT_6ParamsE$_ZN4cute3eso3ESOILb0ELb0EJNS_5tupleIJiNS_1CILi512EEEEEENS2_IJiiEEENS3_ILi1024EEEEEC2ERKS5_RKS6_RKS7_,@function
        .size           $_ZN7cutlass13device_kernelIN5flash19enable_sm80_to_sm89INS1_16FlashAttnBwdSm80INS1_25CollectiveMainloopBwdSm80ILi2ELi2EN4cute5tupleIJNS5_1CILi128EEES8_NS7_ILi64EEEEEENS_10bfloat16_tEfNS_4arch4Sm80ELb0ELb0ELb1ELb1ELb1ELb0ELb0ELb0ELi2ELi4ELi4ELi4ELb0EEENS1_24CollectiveEpilogueBwdGQAISA_fSD_Li256ELb1ELb1EEENS1_19SingleTileSchedulerILb1ELb0ELb0ELi128EEEEEEEEEvNT_6ParamsE$_ZN4cute3eso3ESOILb0ELb0EJNS_5tupleIJiNS_1CILi512EEEEEENS2_IJiiEEENS3_ILi1024EEEEEC2ERKS5_RKS6_RKS7_,($_ZN7cutlass13device_kernelIN5flash19enable_sm80_to_sm89INS1_16FlashAttnBwdSm80INS1_25CollectiveMainloopBwdSm80ILi2ELi2EN4cute5tupleIJNS5_1CILi128EEES8_NS7_ILi64EEEEEENS_10bfloat16_tEfNS_4arch4Sm80ELb0ELb0ELb1ELb1ELb1ELb0ELb0ELb0ELi2ELi4ELi4ELi4ELb0EEENS1_24CollectiveEpilogueBwdGQAISA_fSD_Li256ELb1ELb1EEENS1_19SingleTileSchedulerILb1ELb0ELb0ELi128EEEEEEEEEvNT_6ParamsE$_ZN4cute3eso3ESOILb0ELb0EJNS_5tupleIJiiEEEiNS_1CILi0EEEEEC2ERKS3_RKiRKS5_ - $_ZN7cutlass13device_kernelIN5flash19enable_sm80_to_sm89INS1_16FlashAttnBwdSm80INS1_25CollectiveMainloopBwdSm80ILi2ELi2EN4cute5tupleIJNS5_1CILi128EEES8_NS7_ILi64EEEEEENS_10bfloat16_tEfNS_4arch4Sm80ELb0ELb0ELb1ELb1ELb1ELb0ELb0ELb0ELi2ELi4ELi4ELi4ELb0EEENS1_24CollectiveEpilogueBwdGQAISA_fSD_Li256ELb1ELb1EEENS1_19SingleTileSchedulerILb1ELb0ELb0ELi128EEEEEEEEEvNT_6ParamsE$_ZN4cute3eso3ESOILb0ELb0EJNS_5tupleIJiNS_1CILi512EEEEEENS2_IJiiEEENS3_ILi1024EEEEEC2ERKS5_RKS6_RKS7_)
$_ZN7cutlass13device_kernelIN5flash19enable_sm80_to_sm89INS1_16FlashAttnBwdSm80INS1_25CollectiveMainloopBwdSm80ILi2ELi2EN4cute5tupleIJNS5_1CILi128EEES8_NS7_ILi64EEEEEENS_10bfloat16_tEfNS_4arch4Sm80ELb0ELb0ELb1ELb1ELb1ELb0ELb0ELb0ELi2ELi4ELi4ELi4ELb0EEENS1_24CollectiveEpilogueBwdGQAISA_fSD_Li256ELb1ELb1EEENS1_19SingleTileSchedulerILb1ELb0ELb0ELi128EEEEEEEEEvNT_6ParamsE$_ZN4cute3eso3ESOILb0ELb0EJNS_5tupleIJiNS_1CILi512EEEEEENS2_IJiiEEENS3_ILi1024EEEEEC2ERKS5_RKS6_RKS7_:
        /* <DEDUP_REMOVED lines=9> */
        .type           $_ZN7cutlass13device_kernelIN5flash19enable_sm80_to_sm89INS1_16FlashAttnBwdSm80INS1_25CollectiveMainloopBwdSm80ILi2ELi2EN4cute5tupleIJNS5_1CILi128EEES8_NS7_ILi64EEEEEENS_10bfloat16_tEfNS_4arch4Sm80ELb0ELb0ELb1ELb1ELb1ELb0ELb0ELb0ELi2ELi4ELi4ELi4ELb0EEENS1_24CollectiveEpilogueBwdGQAISA_fSD_Li256ELb1ELb1EEENS1_19SingleTileSchedulerILb1ELb0ELb0ELi128EEEEEEEEEvNT_6ParamsE$_ZN4cute3eso3ESOILb0ELb0EJNS_5tupleIJiiEEEiNS_1CILi0EEEEEC2ERKS3_RKiRKS5_,@function
        .size           $_ZN7cutlass13device_kernelIN5flash19enable_sm80_to_sm89INS1_16FlashAttnBwdSm80INS1_25CollectiveMainloopBwdSm80ILi2ELi2EN4cute5tupleIJNS5_1CILi128EEES8_NS7_ILi64EEEEEENS_10bfloat16_tEfNS_4arch4Sm80ELb0ELb0ELb1ELb1ELb1ELb0ELb0ELb0ELi2ELi4ELi4ELi4ELb0EEENS1_24CollectiveEpilogueBwdGQAISA_fSD_Li256ELb1ELb1EEENS1_19SingleTileSchedulerILb1ELb0ELb0ELi128EEEEEEEEEvNT_6ParamsE$_ZN4cute3eso3ESOILb0ELb0EJNS_5tupleIJiiEEEiNS_1CILi0EEEEEC2ERKS3_RKiRKS5_,($_ZN7cutlass13device_kernelIN5flash19enable_sm80_to_sm89INS1_16FlashAttnBwdSm80INS1_25CollectiveMainloopBwdSm80ILi2ELi2EN4cute5tupleIJNS5_1CILi128EEES8_NS7_ILi64EEEEEENS_10bfloat16_tEfNS_4arch4Sm80ELb0ELb0ELb1ELb1ELb1ELb0ELb0ELb0ELi2ELi4ELi4ELi4ELb0EEENS1_24CollectiveEpilogueBwdGQAISA_fSD_Li256ELb1ELb1EEENS1_19SingleTileSchedulerILb1ELb0ELb0ELi128EEEEEEEEEvNT_6ParamsE$_ZN4cute3eso3ESOILb0ELb0EJNS_6LayoutINS_5tupleIJNS3_IJNS3_IJNS_1CILi8EEENS4_ILi1EEEEEES6_EEENS3_IJNS3_IJS6_S6_EEENS4_ILi2EEEEEEEEENS3_IJNS3_IJNS3_IJS6_NS4_ILi0EEEEEESD_EEENS3_IJNS3_IJSD_SD_EEEiEEEEEEEENS_10ViewEngineINS_8smem_ptrIPN7cutlass10bfloat16_tEEEEEEEC2ERKSJ_RKSQ_ - $_ZN7cutlass13device_kernelIN5flash19enable_sm80_to_sm89INS1_16FlashAttnBwdSm80INS1_25CollectiveMainloopBwdSm80ILi2ELi2EN4cute5tupleIJNS5_1CILi128EEES8_NS7_ILi64EEEEEENS_10bfloat16_tEfNS_4arch4Sm80ELb0ELb0ELb1ELb1ELb1ELb0ELb0ELb0ELi2ELi4ELi4ELi4ELb0EEENS1_24CollectiveEpilogueBwdGQAISA_fSD_Li256ELb1ELb1EEENS1_19SingleTileSchedulerILb1ELb0ELb0ELi128EEEEEEEEEvNT_6ParamsE$_ZN4cute3eso3ESOILb0ELb0EJNS_5tupleIJiiEEEiNS_1CILi0EEEEEC2ERKS3_RKiRKS5_)
$_ZN7cutlass13device_kernelIN5flash19enable_sm80_to_sm89INS1_16FlashAttnBwdSm80INS1_25CollectiveMainloopBwdSm80ILi2ELi2EN4cute5tupleIJNS5_1CILi128EEES8_NS7_ILi64EEEEEENS_10bfloat16_tEfNS_4arch4Sm80ELb0ELb0ELb1ELb1ELb1ELb0ELb0ELb0ELi2ELi4ELi4ELi4ELb0EEENS1_24CollectiveEpilogueBwdGQAISA_fSD_Li256ELb1ELb1EEENS1_19SingleTileSchedulerILb1ELb0ELb0ELi128EEEEEEEEEvNT_6ParamsE$_ZN4cute3eso3ESOILb0ELb0EJNS_5tupleIJiiEEEiNS_1CILi0EEEEEC2ERKS3_RKiRKS5_:
        /* <DEDUP_REMOVED lines=8> */
[----:B------:R-:W-:Y:S05]  /*6100*/  RET.REL.NODEC R76 `(_ZN7cutlass13device_kernelIN5flash19enable_sm80_to_sm89INS1_16FlashAttnBwdSm80INS1_25CollectiveMainloopBwdSm80ILi2ELi2EN4cute5tupleIJNS5_1CILi128EEES8_NS7_ILi64EEEEEENS_10bfloat16_tEfNS_4arch4Sm80ELb0ELb0ELb1ELb1ELb1ELb0ELb0ELb0ELi2ELi4ELi4ELi4ELb0EEENS1_24CollectiveEpilogueBwdGQAISA_fSD_Li256ELb1ELb1EEENS1_19SingleTileSchedulerILb1ELb0ELb0ELi128EEEEEEEEEvNT_6ParamsE) ;  /* 0xffff9ef04c007950 */ /* 0x000fea0003c3ffff */
        .type           $_ZN7cutlass13device_kernelIN5flash19enable_sm80_to_sm89INS1_16FlashAttnBwdSm80INS1_25CollectiveMainloopBwdSm80ILi2ELi2EN4cute5tupleIJNS5_1CILi128EEES8_NS7_ILi64EEEEEENS_10bfloat16_tEfNS_4arch4Sm80ELb0ELb0ELb1ELb1ELb1ELb0ELb0ELb0ELi2ELi4ELi4ELi4ELb0EEENS1_24CollectiveEpilogueBwdGQAISA_fSD_Li256ELb1ELb1EEENS1_19SingleTileSchedulerILb1ELb0ELb0ELi128EEEEEEEEEvNT_6ParamsE$_ZN4cute3eso3ESOILb0ELb0EJNS_6LayoutINS_5tupleIJNS3_IJNS3_IJNS_1CILi8EEENS4_ILi1EEEEEES6_EEENS3_IJNS3_IJS6_S6_EEENS4_ILi2EEEEEEEEENS3_IJNS3_IJNS3_IJS6_NS4_ILi0EEEEEESD_EEENS3_IJNS3_IJSD_SD_EEEiEEEEEEEENS_10ViewEngineINS_8smem_ptrIPN7cutlass10bfloat16_tEEEEEEEC2ERKSJ_RKSQ_,@function
        .size           $_ZN7cutlass13device_kernelIN5flash19enable_sm80_to_sm89INS1_16FlashAttnBwdSm80INS1_25CollectiveMainloopBwdSm80ILi2ELi2EN4cute5tupleIJNS5_1CILi128EEES8_NS7_ILi64EEEEEENS_10bfloat16_tEfNS_4arch4Sm80ELb0ELb0ELb1ELb1ELb1ELb0ELb0ELb0ELi2ELi4ELi4ELi4ELb0EEENS1_24CollectiveEpilogueBwdGQAISA_fSD_Li256ELb1ELb1EEENS1_19SingleTileSchedulerILb1ELb0ELb0ELi128EEEEEEEEEvNT_6ParamsE$_ZN4cute3eso3ESOILb0ELb0EJNS_6LayoutINS_5tupleIJNS3_IJNS3_IJNS_1CILi8EEENS4_ILi1EEEEEES6_EEENS3_IJNS3_IJS6_S6_EEENS4_ILi2EEEEEEEEENS3_IJNS3_IJNS3_IJS6_NS4_ILi0EEEEEESD_EEENS3_IJNS3_IJSD_SD_EEEiEEEEEEEENS_10ViewEngineINS_8smem_ptrIPN7cutlass10bfloat16_tEEEEEEEC2ERKSJ_RKSQ_,($_ZN7cutlass13device_kernelIN5flash19enable_sm80_to_sm89INS1_16FlashAttnBwdSm80INS1_25CollectiveMainloopBwdSm80ILi2ELi2EN4cute5tupleIJNS5_1CILi128EEES8_NS7_ILi64EEEEEENS_10bfloat16_tEfNS_4arch4Sm80ELb0ELb0ELb1ELb1ELb1ELb0ELb0ELb0ELi2ELi4ELi4ELi4ELb0EEENS1_24CollectiveEpilogueBwdGQAISA_fSD_Li256ELb1ELb1EEENS1_19SingleTileSchedulerILb1ELb0ELb0ELi128EEEEEEEEEvNT_6ParamsE$_ZN4cute3eso3ESOILb0ELb0EJNS_6LayoutINS_5tupleIJNS3_IJNS_1CILi1EEENS3_IJS5_NS4_ILi2EEES6_EEEEEES6_NS3_IJS6_S6_EEEEEENS3_IJNS3_IJNS4_ILi0EEENS3_IJS5_NS4_ILi256EEEiEEEEEENS4_ILi2048EEENS3_IJiNS4_ILi4096EEEEEEEEEEENS_10ViewEngineINS_8smem_ptrIPjEEEEEEC2ERKSJ_RKSO_ - $_ZN7cutlass13device_kernelIN5flash19enable_sm80_to_sm89INS1_16FlashAttnBwdSm80INS1_25CollectiveMainloopBwdSm80ILi2ELi2EN4cute5tupleIJNS5_1CILi128EEES8_NS7_ILi64EEEEEENS_10bfloat16_tEfNS_4arch4Sm80ELb0ELb0ELb1ELb1ELb1ELb0ELb0ELb0ELi2ELi4ELi4ELi4ELb0EEENS1_24CollectiveEpilogueBwdGQAISA_fSD_Li256ELb1ELb1EEENS1_19SingleTileSchedulerILb1ELb0ELb0ELi128EEEEEEEEEvNT_6ParamsE$_ZN4cute3eso3ESOILb0ELb0EJNS_6LayoutINS_5tupleIJNS3_IJNS3_IJNS_1CILi8EEENS4_ILi1EEEEEES6_EEENS3_IJNS3_IJS6_S6_EEENS4_ILi2EEEEEEEEENS3_IJNS3_IJNS3_IJS6_NS4_ILi0EEEEEESD_EEENS3_IJNS3_IJSD_SD_EEEiEEEEEEEENS_10ViewEngineINS_8smem_ptrIPN7cutlass10bfloat16_tEEEEEEEC2ERKSJ_RKSQ_)
$_ZN7cutlass13device_kernelIN5flash19enable_sm80_to_sm89INS1_16FlashAttnBwdSm80INS1_25CollectiveMainloopBwdSm80ILi2ELi2EN4cute5tupleIJNS5_1CILi128EEES8_NS7_ILi64EEEEEENS_10bfloat16_tEfNS_4arch4Sm80ELb0ELb0ELb1ELb1ELb1ELb0ELb0ELb0ELi2ELi4ELi4ELi4ELb0EEENS1_24CollectiveEpilogueBwdGQAISA_fSD_Li256ELb1ELb1EEENS1_19SingleTileSchedulerILb1ELb0ELb0ELi128EEEEEEEEEvNT_6ParamsE$_ZN4cute3eso3ESOILb0ELb0EJNS_6LayoutINS_5tupleIJNS3_IJNS3_IJNS_1CILi8EEENS4_ILi1EEEEEES6_EEENS3_IJNS3_IJS6_S6_EEENS4_ILi2EEEEEEEEENS3_IJNS3_IJNS3_IJS6_NS4_ILi0EEEEEESD_EEENS3_IJNS3_IJSD_SD_EEEiEEEEEEEENS_10ViewEngineINS_8smem_ptrIPN7cutlass10bfloat16_tEEEEEEEC2ERKSJ_RKSQ_:
[----:B------:R-:W-:Y:S02]  /*6110*/  IADD3 R3, R66, -c[0x0][0x20], RZ ;  /* 0x8000080042037a10 */ /* 0x000fe40007ffe0ff */
[----:B------:R-:W-:-:S03]  /*6120*/  IADD3 R2, R58, -c[0x0][0x20], RZ ;  /* 0x800008003a027a10 */ /* 0x000fc60007ffe0ff */
[----:B------:R1:W-:Y:S04]  /*6130*/  STL [R3], R6 ;  /* 0x0000000603007387 */ /* 0x0003e80000100800 */
[----:B------:R-:W2:Y:S01]  /*6140*/  LDL.64 R8, [R2] ;  /* 0x0000000002087983 */ /* 0x000ea20000100a00 */
[----:B------:R-:W-:-:S03]  /*6150*/  IMAD.MOV.U32 R5, RZ, RZ, 0x0 ;  /* 0x00000000ff057424 */ /* 0x000fc600078e00ff */
[----:B--2---:R1:W-:Y:S01]  /*6160*/  STL.64 [R3+0x8], R8 ;  /* 0x0000080803007387 */ /* 0x0043e20000100a00 */
[----:B------:R-:W-:Y:S05]  /*6170*/  RET.REL.NODEC R4 `(_ZN7cutlass13device_kernelIN5flash19enable_sm80_to_sm89INS1_16FlashAttnBwdSm80INS1_25CollectiveMainloopBwdSm80ILi2ELi2EN4cute5tupleIJNS5_1CILi128EEES8_NS7_ILi64EEEEEENS_10bfloat16_tEfNS_4arch4Sm80ELb0ELb0ELb1ELb1ELb1ELb0ELb0ELb0ELi2ELi4ELi4ELi4ELb0EEENS1_24CollectiveEpilogueBwdGQAISA_fSD_Li256ELb1ELb1EEENS1_19SingleTileSchedulerILb1ELb0ELb0ELi128EEEEEEEEEvNT_6ParamsE) ;  /* 0xffff9e8004007950 */ /* 0x000fea0003c3ffff */
        .type           $_ZN7cutlass13device_kernelIN5flash19enable_sm80_to_sm89INS1_16FlashAttnBwdSm80INS1_25CollectiveMainloopBwdSm80ILi2ELi2EN4cute5tupleIJNS5_1CILi128EEES8_NS7_ILi64EEEEEENS_10bfloat16_tEfNS_4arch4Sm80ELb0ELb0ELb1ELb1ELb1ELb0ELb0ELb0ELi2ELi4ELi4ELi4ELb0EEENS1_24CollectiveEpilogueBwdGQAISA_fSD_Li256ELb1ELb1EEENS1_19SingleTileSchedulerILb1ELb0ELb0ELi128EEEEEEEEEvNT_6ParamsE$_ZN4cute3eso3ESOILb0ELb0EJNS_6LayoutINS_5tupleIJNS3_IJNS_1CILi1EEENS3_IJS5_NS4_ILi2EEES6_EEEEEES6_NS3_IJS6_S6_EEEEEENS3_IJNS3_IJNS4_ILi0EEENS3_IJS5_NS4_ILi256EEEiEEEEEENS4_ILi2048EEENS3_IJiNS4_ILi4096EEEEEEEEEEENS_10ViewEngineINS_8smem_ptrIPjEEEEEEC2ERKSJ_RKSO_,@function
        .size           $_ZN7cutlass13device_kernelIN5flash19enable_sm80_to_sm89INS1_16FlashAttnBwdSm80INS1_25CollectiveMainloopBwdSm80ILi2ELi2EN4cute5tupleIJNS5_1CILi128EEES8_NS7_ILi64EEEEEENS_10bfloat16_tEfNS_4arch4Sm80ELb0ELb0ELb1ELb1ELb1ELb0ELb0ELb0ELi2ELi4ELi4ELi4ELb0EEENS1_24CollectiveEpilogueBwdGQAISA_fSD_Li256ELb1ELb1EEENS1_19SingleTileSchedulerILb1ELb0ELb0ELi128EEEEEEEEEvNT_6ParamsE$_ZN4cute3eso3ESOILb0ELb0EJNS_6LayoutINS_5tupleIJNS3_IJNS_1CILi1EEENS3_IJS5_NS4_ILi2EEES6_EEEEEES6_NS3_IJS6_S6_EEEEEENS3_IJNS3_IJNS4_ILi0EEENS3_IJS5_NS4_ILi256EEEiEEEEEENS4_ILi2048EEENS3_IJiNS4_ILi4096EEEEEEEEEEENS_10ViewEngineINS_8smem_ptrIPjEEEEEEC2ERKSJ_RKSO_,($_ZN7cutlass13device_kernelIN5flash19enable_sm80_to_sm89INS1_16FlashAttnBwdSm80INS1_25CollectiveMainloopBwdSm80ILi2ELi2EN4cute5tupleIJNS5_1CILi128EEES8_NS7_ILi64EEEEEENS_10bfloat16_tEfNS_4arch4Sm80ELb0ELb0ELb1ELb1ELb1ELb0ELb0ELb0ELi2ELi4ELi4ELi4ELb0EEENS1_24CollectiveEpilogueBwdGQAISA_fSD_Li256ELb1ELb1EEENS1_19SingleTileSchedulerILb1ELb0ELb0ELi128EEEEEEEEEvNT_6ParamsE$_ZN4cute3eso3ESOILb0ELb0EJNS_6LayoutINS_5tupleIJNS3_IJNS_1CILi2EEES5_EEENS4_ILi8EEES6_EEENS3_IJNS3_IJNS4_ILi1EEEiEEENS4_ILi1024EEENS3_IJiiEEEEEEEENS_10ViewEngineINS_8smem_ptrIPN7cutlass10bfloat16_tEEEEEEEC2ERKSE_RKSL_ - $_ZN7cutlass13device_kernelIN5flash19enable_sm80_to_sm89INS1_16FlashAttnBwdSm80INS1_25CollectiveMainloopBwdSm80ILi2ELi2EN4cute5tupleIJNS5_1CILi128EEES8_NS7_ILi64EEEEEENS_10bfloat16_tEfNS_4arch4Sm80ELb0ELb0ELb1ELb1ELb1ELb0ELb0ELb0ELi2ELi4ELi4ELi4ELb0EEENS1_24CollectiveEpilogueBwdGQAISA_fSD_Li256ELb1ELb1EEENS1_19SingleTileSchedulerILb1ELb0ELb0ELi128EEEEEEEEEvNT_6ParamsE$_ZN4cute3eso3ESOILb0ELb0EJNS_6LayoutINS_5tupleIJNS3_IJNS_1CILi1EEENS3_IJS5_NS4_ILi2EEES6_EEEEEES6_NS3_IJS6_S6_EEEEEENS3_IJNS3_IJNS4_ILi0EEENS3_IJS5_NS4_ILi256EEEiEEEEEENS4_ILi2048EEENS3_IJiNS4_ILi4096EEEEEEEEEEENS_10ViewEngineINS_8smem_ptrIPjEEEEEEC2ERKSJ_RKSO_)
$_ZN7cutlass13device_kernelIN5flash19enable_sm80_to_sm89INS1_16FlashAttnBwdSm80INS1_25CollectiveMainloopBwdSm80ILi2ELi2EN4cute5tupleIJNS5_1CILi128EEES8_NS7_ILi64EEEEEENS_10bfloat16_tEfNS_4arch4Sm80ELb0ELb0ELb1ELb1ELb1ELb0ELb0ELb0ELi2ELi4ELi4ELi4ELb0EEENS1_24CollectiveEpilogueBwdGQAISA_fSD_Li256ELb1ELb1EEENS1_19SingleTileSchedulerILb1ELb0ELb0ELi128EEEEEEEEEvNT_6ParamsE$_ZN4cute3eso3ESOILb0ELb0EJNS_6LayoutINS_5tupleIJNS3_IJNS_1CILi1EEENS3_IJS5_NS4_ILi2EEES6_EEEEEES6_NS3_IJS6_S6_EEEEEENS3_IJNS3_IJNS4_ILi0EEENS3_IJS5_NS4_ILi256EEEiEEEEEENS4_ILi2048EEENS3_IJiNS4_ILi4096EEEEEEEEEEENS_10ViewEngineINS_8smem_ptrIPjEEEEEEC2ERKSJ_RKSO_:
[----:B------:R-:W-:Y:S02]  /*6180*/  IADD3 R5, R56, -c[0x0][0x20], RZ ;  /* 0x8000080038057a10 */ /* 0x000fe40007ffe0ff */
[----:B------:R-:W-:-:S03]  /*6190*/  IADD3 R6, R40, -c[0x0][0x20], RZ ;  /* 0x8000080028067a10 */ /* 0x000fc60007ffe0ff */
[----:B------:R1:W-:Y:S04]  /*61a0*/  STL.64 [R5], R2 ;  /* 0x0000000205007387 */ /* 0x0003e80000100a00 */
[----:B------:R-:W2:Y:S01]  /*61b0*/  LDL.64 R8, [R6] ;  /* 0x0000000006087983 */ /* 0x000ea20000100a00 */
[----:B------:R-:W-:Y:S02]  /*61c0*/  IMAD.MOV.U32 R10, RZ, RZ, R4 ;  /* 0x000000ffff0a7224 */ /* 0x000fe400078e0004 */
[----:B------:R-:W-:Y:S01]  /*61d0*/  IMAD.MOV.U32 R11, RZ, RZ, 0x0 ;  /* 0x00000000ff0b7424 */ /* 0x000fe200078e00ff */
[----:B--2---:R1:W-:Y:S03]  /*61e0*/  STL.64 [R5+0x8], R8 ;  /* 0x0000080805007387 */ /* 0x0043e60000100a00 */
[----:B------:R-:W-:Y:S05]  /*61f0*/  RET.REL.NODEC R10 `(_ZN7cutlass13device_kernelIN5flash19enable_sm80_to_sm89INS1_16FlashAttnBwdSm80INS1_25CollectiveMainloopBwdSm80ILi2ELi2EN4cute5tupleIJNS5_1CILi128EEES8_NS7_ILi64EEEEEENS_10bfloat16_tEfNS_4arch4Sm80ELb0ELb0ELb1ELb1ELb1ELb0ELb0ELb0ELi2ELi4ELi4ELi4ELb0EEENS1_24CollectiveEpilogueBwdGQAISA_fSD_Li256ELb1ELb1EEENS1_19SingleTileSchedulerILb1ELb0ELb0ELi128EEEEEEEEEvNT_6ParamsE) ;  /* 0xffff9e000a007950 */ /* 0x000fea0003c3ffff */
        .type           $_ZN7cutlass13device_kernelIN5flash19enable_sm80_to_sm89INS1_16FlashAttnBwdSm80INS1_25CollectiveMainloopBwdSm80ILi2ELi2EN4cute5tupleIJNS5_1CILi128EEES8_NS7_ILi64EEEEEENS_10bfloat16_tEfNS_4arch4Sm80ELb0ELb0ELb1ELb1ELb1ELb0ELb0ELb0ELi2ELi4ELi4ELi4ELb0EEENS1_24CollectiveEpilogueBwdGQAISA_fSD_Li256ELb1ELb1EEENS1_19SingleTileSchedulerILb1ELb0ELb0ELi128EEEEEEEEEvNT_6ParamsE$_ZN4cute3eso3ESOILb0ELb0EJNS_6LayoutINS_5tupleIJNS3_IJNS_1CILi2EEES5_EEENS4_ILi8EEES6_EEENS3_IJNS3_IJNS4_ILi1EEEiEEENS4_ILi1024EEENS3_IJiiEEEEEEEENS_10ViewEngineINS_8smem_ptrIPN7cutlass10bfloat16_tEEEEEEEC2ERKSE_RKSL_,@function
        .size           $_ZN7cutlass13device_kernelIN5flash19enable_sm80_to_sm89INS1_16FlashAttnBwdSm80INS1_25CollectiveMainloopBwdSm80ILi2ELi2EN4cute5tupleIJNS5_1CILi128EEES8_NS7_ILi64EEEEEENS_10bfloat16_tEfNS_4arch4Sm80ELb0ELb0ELb1ELb1ELb1ELb0ELb0ELb0ELi2ELi4ELi4ELi4ELb0EEENS1_24CollectiveEpilogueBwdGQAISA_fSD_Li256ELb1ELb1EEENS1_19SingleTileSchedulerILb1ELb0ELb0ELi128EEEEEEEEEvNT_6ParamsE$_ZN4cute3eso3ESOILb0ELb0EJNS_6LayoutINS_5tupleIJNS3_IJNS_1CILi2EEES5_EEENS4_ILi8EEES6_EEENS3_IJNS3_IJNS4_ILi1EEEiEEENS4_ILi1024EEENS3_IJiiEEEEEEEENS_10ViewEngineINS_8smem_ptrIPN7cutlass10bfloat16_tEEEEEEEC2ERKSE_RKSL_,($_ZN7cutlass13device_kernelIN5flash19enable_sm80_to_sm89INS1_16FlashAttnBwdSm80INS1_25CollectiveMainloopBwdSm80ILi2ELi2EN4cute5tupleIJNS5_1CILi128EEES8_NS7_ILi64EEEEEENS_10bfloat16_tEfNS_4arch4Sm80ELb0ELb0ELb1ELb1ELb1ELb0ELb0ELb0ELi2ELi4ELi4ELi4ELb0EEENS1_24CollectiveEpilogueBwdGQAISA_fSD_Li256ELb1ELb1EEENS1_19SingleTileSchedulerILb1ELb0ELb0ELi128EEEEEEEEEvNT_6ParamsE$_ZN4cute3eso3ESOILb0ELb0EJNS_6LayoutINS_5tupleIJNS3_IJNS_1CILi2EEES5_EEENS4_ILi8EEES6_EEENS3_IJNS3_IJNS4_ILi1EEEiEEENS4_ILi1024EEENS3_IJiiEEEEEEEEjEEC2ERKSE_RKj - $_ZN7cutlass13device_kernelIN5flash19enable_sm80_to_sm89INS1_16FlashAttnBwdSm80INS1_25CollectiveMainloopBwdSm80ILi2ELi2EN4cute5tupleIJNS5_1CILi128EEES8_NS7_ILi64EEEEEENS_10bfloat16_tEfNS_4arch4Sm80ELb0ELb0ELb1ELb1ELb1ELb0ELb0ELb0ELi2ELi4ELi4ELi4ELb0EEENS1_24CollectiveEpilogueBwdGQAISA_fSD_Li256ELb1ELb1EEENS1_19SingleTileSchedulerILb1ELb0ELb0ELi128EEEEEEEEEvNT_6ParamsE$_ZN4cute3eso3ESOILb0ELb0EJNS_6LayoutINS_5tupleIJNS3_IJNS_1CILi2EEES5_EEENS4_ILi8EEES6_EEENS3_IJNS3_IJNS4_ILi1EEEiEEENS4_ILi1024EEENS3_IJiiEEEEEEEENS_10ViewEngineINS_8smem_ptrIPN7cutlass10bfloat16_tEEEEEEEC2ERKSE_RKSL_)
$_ZN7cutlass13device_kernelIN5flash19enable_sm80_to_sm89INS1_16FlashAttnBwdSm80INS1_25CollectiveMainloopBwdSm80ILi2ELi2EN4cute5tupleIJNS5_1CILi128EEES8_NS7_ILi64EEEEEENS_10bfloat16_tEfNS_4arch4Sm80ELb0ELb0ELb1ELb1ELb1ELb0ELb0ELb0ELi2ELi4ELi4ELi4ELb0EEENS1_24CollectiveEpilogueBwdGQAISA_fSD_Li256ELb1ELb1EEENS1_19SingleTileSchedulerILb1ELb0ELb0ELi128EEEEEEEEEvNT_6ParamsE$_ZN4cute3eso3ESOILb0ELb0EJNS_6LayoutINS_5tupleIJNS3_IJNS_1CILi2EEES5_EEENS4_ILi8EEES6_EEENS3_IJNS3_IJNS4_ILi1EEEiEEENS4_ILi1024EEENS3_IJiiEEEEEEEENS_10ViewEngineINS_8smem_ptrIPN7cutlass10bfloat16_tEEEEEEEC2ERKSE_RKSL_:
[----:B------:R-:W-:Y:S02]  /*6200*/  IADD3 R3, R23, -c[0x0][0x20], RZ ;  /* 0x8000080017037a10 */ /* 0x000fe40007ffe0ff */
[----:B------:R-:W-:-:S03]  /*6210*/  IADD3 R2, R22, -c[0x0][0x20], RZ ;  /* 0x8000080016027a10 */ /* 0x000fc60007ffe0ff */
[----:B------:R1:W-:Y:S04]  /*6220*/  STL.64 [R3], R4 ;  /* 0x0000000403007387 */ /* 0x0003e80000100a00 */
[----:B------:R1:W-:Y:S04]  /*6230*/  STL [R3+0x8], R12 ;  /* 0x0000080c03007387 */ /* 0x0003e80000100800 */
[----:B------:R-:W2:Y:S01]  /*6240*/  LDL.64 R8, [R2] ;  /* 0x0000000002087983 */ /* 0x000ea20000100a00 */
[----:B------:R-:W-:-:S03]  /*6250*/  IMAD.MOV.U32 R7, RZ, RZ, 0x0 ;  /* 0x00000000ff077424 */ /* 0x000fc600078e00ff */
[----:B--2---:R1:W-:Y:S01]  /*6260*/  STL.64 [R3+0x10], R8 ;  /* 0x0000100803007387 */ /* 0x0043e20000100a00 */
[----:B------:R-:W-:Y:S05]  /*6270*/  RET.REL.NODEC R6 `(_ZN7cutlass13device_kernelIN5flash19enable_sm80_to_sm89INS1_16FlashAttnBwdSm80INS1_25CollectiveMainloopBwdSm80ILi2ELi2EN4cute5tupleIJNS5_1CILi128EEES8_NS7_ILi64EEEEEENS_10bfloat16_tEfNS_4arch4Sm80ELb0ELb0ELb1ELb1ELb1ELb0ELb0ELb0ELi2ELi4ELi4ELi4ELb0EEENS1_24CollectiveEpilogueBwdGQAISA_fSD_Li256ELb1ELb1EEENS1_19SingleTileSchedulerILb1ELb0ELb0ELi128EEEEEEEEEvNT_6ParamsE) ;  /* 0xffff9d8006007950 */ /* 0x000fea0003c3ffff */
        .type           $_ZN7cutlass13device_kernelIN5flash19enable_sm80_to_sm89INS1_16FlashAttnBwdSm80INS1_25CollectiveMainloopBwdSm80ILi2ELi2EN4cute5tupleIJNS5_1CILi128EEES8_NS7_ILi64EEEEEENS_10bfloat16_tEfNS_4arch4Sm80ELb0ELb0ELb1ELb1ELb1ELb0ELb0ELb0ELi2ELi4ELi4ELi4ELb0EEENS1_24CollectiveEpilogueBwdGQAISA_fSD_Li256ELb1ELb1EEENS1_19SingleTileSchedulerILb1ELb0ELb0ELi128EEEEEEEEEvNT_6ParamsE$_ZN4cute3eso3ESOILb0ELb0EJNS_6LayoutINS_5tupleIJNS3_IJNS_1CILi2EEES5_EEENS4_ILi8EEES6_EEENS3_IJNS3_IJNS4_ILi1EEEiEEENS4_ILi1024EEENS3_IJiiEEEEEEEEjEEC2ERKSE_RKj,@function
        .size           $_ZN7cutlass13device_kernelIN5flash19enable_sm80_to_sm89INS1_16FlashAttnBwdSm80INS1_25CollectiveMainloopBwdSm80ILi2ELi2EN4cute5tupleIJNS5_1CILi128EEES8_NS7_ILi64EEEEEENS_10bfloat16_tEfNS_4arch4Sm80ELb0ELb0ELb1ELb1ELb1ELb0ELb0ELb0ELi2ELi4ELi4ELi4ELb0EEENS1_24CollectiveEpilogueBwdGQAISA_fSD_Li256ELb1ELb1EEENS1_19SingleTileSchedulerILb1ELb0ELb0ELi128EEEEEEEEEvNT_6ParamsE$_ZN4cute3eso3ESOILb0ELb0EJNS_6LayoutINS_5tupleIJNS3_IJNS_1CILi2EEES5_EEENS4_ILi8EEES6_EEENS3_IJNS3_IJNS4_ILi1EEEiEEENS4_ILi1024EEENS3_IJiiEEEEEEEEjEEC2ERKSE_RKj,($_ZN7cutlass13device_kernelIN5flash19enable_sm80_to_sm89INS1_16FlashAttnBwdSm80INS1_25CollectiveMainloopBwdSm80ILi2ELi2EN4cute5tupleIJNS5_1CILi128EEES8_NS7_ILi64EEEEEENS_10bfloat16_tEfNS_4arch4Sm80ELb0ELb0ELb1ELb1ELb1ELb0ELb0ELb0ELi2ELi4ELi4ELi4ELb0EEENS1_24CollectiveEpilogueBwdGQAISA_fSD_Li256ELb1ELb1EEENS1_19SingleTileSchedulerILb1ELb0ELb0ELi128EEEEEEEEEvNT_6ParamsE$_ZN4cute3eso3ESOILb0ELb0EJNS_6LayoutINS_5tupleIJNS3_IJNS_1CILi2EEES5_EEES6_NS4_ILi8EEEEEENS3_IJNS3_IJiNS4_ILi512EEEEEENS3_IJiiEEENS4_ILi1024EEEEEEEENS_10ViewEngineINS_8smem_ptrIPN7cutlass10bfloat16_tEEEEEEEC2ERKSE_RKSL_ - $_ZN7cutlass13device_kernelIN5flash19enable_sm80_to_sm89INS1_16FlashAttnBwdSm80INS1_25CollectiveMainloopBwdSm80ILi2ELi2EN4cute5tupleIJNS5_1CILi128EEES8_NS7_ILi64EEEEEENS_10bfloat16_tEfNS_4arch4Sm80ELb0ELb0ELb1ELb1ELb1ELb0ELb0ELb0ELi2ELi4ELi4ELi4ELb0EEENS1_24CollectiveEpilogueBwdGQAISA_fSD_Li256ELb1ELb1EEENS1_19SingleTileSchedulerILb1ELb0ELb0ELi128EEEEEEEEEvNT_6ParamsE$_ZN4cute3eso3ESOILb0ELb0EJNS_6LayoutINS_5tupleIJNS3_IJNS_1CILi2EEES5_EEENS4_ILi8EEES6_EEENS3_IJNS3_IJNS4_ILi1EEEiEEENS4_ILi1024EEENS3_IJiiEEEEEEEEjEEC2ERKSE_RKj)
$_ZN7cutlass13device_kernelIN5flash19enable_sm80_to_sm89INS1_16FlashAttnBwdSm80INS1_25CollectiveMainloopBwdSm80ILi2ELi2EN4cute5tupleIJNS5_1CILi128EEES8_NS7_ILi64EEEEEENS_10bfloat16_tEfNS_4arch4Sm80ELb0ELb0ELb1ELb1ELb1ELb0ELb0ELb0ELi2ELi4ELi4ELi4ELb0EEENS1_24CollectiveEpilogueBwdGQAISA_fSD_Li256ELb1ELb1EEENS1_19SingleTileSchedulerILb1ELb0ELb0ELi128EEEEEEEEEvNT_6ParamsE$_ZN4cute3eso3ESOILb0ELb0EJNS_6LayoutINS_5tupleIJNS3_IJNS_1CILi2EEES5_EEENS4_ILi8EEES6_EEENS3_IJNS3_IJNS4_ILi1EEEiEEENS4_ILi1024EEENS3_IJiiEEEEEEEEjEEC2ERKSE_RKj:
        /* <DEDUP_REMOVED lines=9> */
[----:B------:R-:W-:Y:S05]  /*6310*/  RET.REL.NODEC R10 `(_ZN7cutlass13device_kernelIN5flash19enable_sm80_to_sm89INS1_16FlashAttnBwdSm80INS1_25CollectiveMainloopBwdSm80ILi2ELi2EN4cute5tupleIJNS5_1CILi128EEES8_NS7_ILi64EEEEEENS_10bfloat16_tEfNS_4arch4Sm80ELb0ELb0ELb1ELb1ELb1ELb0ELb0ELb0ELi2ELi4ELi4ELi4ELb0EEENS1_24CollectiveEpilogueBwdGQAISA_fSD_Li256ELb1ELb1EEENS1_19SingleTileSchedulerILb1ELb0ELb0ELi128EEEEEEEEEvNT_6ParamsE) ;  /* 0xffff9ce00a007950 */ /* 0x000fea0003c3ffff */
        .type           $_ZN7cutlass13device_kernelIN5flash19enable_sm80_to_sm89INS1_16FlashAttnBwdSm80INS1_25CollectiveMainloopBwdSm80ILi2ELi2EN4cute5tupleIJNS5_1CILi128EEES8_NS7_ILi64EEEEEENS_10bfloat16_tEfNS_4arch4Sm80ELb0ELb0ELb1ELb1ELb1ELb0ELb0ELb0ELi2ELi4ELi4ELi4ELb0EEENS1_24CollectiveEpilogueBwdGQAISA_fSD_Li256ELb1ELb1EEENS1_19SingleTileSchedulerILb1ELb0ELb0ELi128EEEEEEEEEvNT_6ParamsE$_ZN4cute3eso3ESOILb0ELb0EJNS_6LayoutINS_5tupleIJNS3_IJNS_1CILi2EEES5_EEES6_NS4_ILi8EEEEEENS3_IJNS3_IJiNS4_ILi512EEEEEENS3_IJiiEEENS4_ILi1024EEEEEEEENS_10ViewEngineINS_8smem_ptrIPN7cutlass10bfloat16_tEEEEEEEC2ERKSE_RKSL_,@function
        .size           $_ZN7cutlass13device_kernelIN5flash19enable_sm80_to_sm89INS1_16FlashAttnBwdSm80INS1_25CollectiveMainloopBwdSm80ILi2ELi2EN4cute5tupleIJNS5_1CILi128EEES8_NS7_ILi64EEEEEENS_10bfloat16_tEfNS_4arch4Sm80ELb0ELb0ELb1ELb1ELb1ELb0ELb0ELb0ELi2ELi4ELi4ELi4ELb0EEENS1_24CollectiveEpilogueBwdGQAISA_fSD_Li256ELb1ELb1EEENS1_19SingleTileSchedulerILb1ELb0ELb0ELi128EEEEEEEEEvNT_6ParamsE$_ZN4cute3eso3ESOILb0ELb0EJNS_6LayoutINS_5tupleIJNS3_IJNS_1CILi2EEES5_EEES6_NS4_ILi8EEEEEENS3_IJNS3_IJiNS4_ILi512EEEEEENS3_IJiiEEENS4_ILi1024EEEEEEEENS_10ViewEngineINS_8smem_ptrIPN7cutlass10bfloat16_tEEEEEEEC2ERKSE_RKSL_,($_ZN7cutlass13device_kernelIN5flash19enable_sm80_to_sm89INS1_16FlashAttnBwdSm80INS1_25CollectiveMainloopBwdSm80ILi2ELi2EN4cute5tupleIJNS5_1CILi128EEES8_NS7_ILi64EEEEEENS_10bfloat16_tEfNS_4arch4Sm80ELb0ELb0ELb1ELb1ELb1ELb0ELb0ELb0ELi2ELi4ELi4ELi4ELb0EEENS1_24CollectiveEpilogueBwdGQAISA_fSD_Li256ELb1ELb1EEENS1_19SingleTileSchedulerILb1ELb0ELb0ELi128EEEEEEEEEvNT_6ParamsE$_ZN4cute3eso3ESOILb0ELb0EJNS_6LayoutINS_5tupleIJNS3_IJNS_1CILi2EEES5_EEES6_NS4_ILi8EEEEEENS3_IJNS3_IJiNS4_ILi512EEEEEENS3_IJiiEEENS4_ILi1024EEEEEEEEjEEC2ERKSE_RKj - $_ZN7cutlass13device_kernelIN5flash19enable_sm80_to_sm89INS1_16FlashAttnBwdSm80INS1_25CollectiveMainloopBwdSm80ILi2ELi2EN4cute5tupleIJNS5_1CILi128EEES8_NS7_ILi64EEEEEENS_10bfloat16_tEfNS_4arch4Sm80ELb0ELb0ELb1ELb1ELb1ELb0ELb0ELb0ELi2ELi4ELi4ELi4ELb0EEENS1_24CollectiveEpilogueBwdGQAISA_fSD_Li256ELb1ELb1EEENS1_19SingleTileSchedulerILb1ELb0ELb0ELi128EEEEEEEEEvNT_6ParamsE$_ZN4cute3eso3ESOILb0ELb0EJNS_6LayoutINS_5tupleIJNS3_IJNS_1CILi2EEES5_EEES6_NS4_ILi8EEEEEENS3_IJNS3_IJiNS4_ILi512EEEEEENS3_IJiiEEENS4_ILi1024EEEEEEEENS_10ViewEngineINS_8smem_ptrIPN7cutlass10bfloat16_tEEEEEEEC2ERKSE_RKSL_)
$_ZN7cutlass13device_kernelIN5flash19enable_sm80_to_sm89INS1_16FlashAttnBwdSm80INS1_25CollectiveMainloopBwdSm80ILi2ELi2EN4cute5tupleIJNS5_1CILi128EEES8_NS7_ILi64EEEEEENS_10bfloat16_tEfNS_4arch4Sm80ELb0ELb0ELb1ELb1ELb1ELb0ELb0ELb0ELi2ELi4ELi4ELi4ELb0EEENS1_24CollectiveEpilogueBwdGQAISA_fSD_Li256ELb1ELb1EEENS1_19SingleTileSchedulerILb1ELb0ELb0ELi128EEEEEEEEEvNT_6ParamsE$_ZN4cute3eso3ESOILb0ELb0EJNS_6LayoutINS_5tupleIJNS3_IJNS_1CILi2EEES5_EEES6_NS4_ILi8EEEEEENS3_IJNS3_IJiNS4_ILi512EEEEEENS3_IJiiEEENS4_ILi1024EEEEEEEENS_10ViewEngineINS_8smem_ptrIPN7cutlass10bfloat16_tEEEEEEEC2ERKSE_RKSL_:
        /* <DEDUP_REMOVED lines=8> */
[----:B------:R-:W-:Y:S05]  /*63a0*/  RET.REL.NODEC R10 `(_ZN7cutlass13device_kernelIN5flash19enable_sm80_to_sm89INS1_16FlashAttnBwdSm80INS1_25CollectiveMainloopBwdSm80ILi2ELi2EN4cute5tupleIJNS5_1CILi128EEES8_NS7_ILi64EEEEEENS_10bfloat16_tEfNS_4arch4Sm80ELb0ELb0ELb1ELb1ELb1ELb0ELb0ELb0ELi2ELi4ELi4ELi4ELb0EEENS1_24CollectiveEpilogueBwdGQAISA_fSD_Li256ELb1ELb1EEENS1_19SingleTileSchedulerILb1ELb0ELb0ELi128EEEEEEEEEvNT_6ParamsE) ;  /* 0xffff9c500a007950 */ /* 0x000fea0003c3ffff */
        .type           $_ZN7cutlass13device_kernelIN5flash19enable_sm80_to_sm89INS1_16FlashAttnBwdSm80INS1_25CollectiveMainloopBwdSm80ILi2ELi2EN4cute5tupleIJNS5_1CILi128EEES8_NS7_ILi64EEEEEENS_10bfloat16_tEfNS_4arch4Sm80ELb0ELb0ELb1ELb1ELb1ELb0ELb0ELb0ELi2ELi4ELi4ELi4ELb0EEENS1_24CollectiveEpilogueBwdGQAISA_fSD_Li256ELb1ELb1EEENS1_19SingleTileSchedulerILb1ELb0ELb0ELi128EEEEEEEEEvNT_6ParamsE$_ZN4cute3eso3ESOILb0ELb0EJNS_6LayoutINS_5tupleIJNS3_IJNS_1CILi2EEES5_EEES6_NS4_ILi8EEEEEENS3_IJNS3_IJiNS4_ILi512EEEEEENS3_IJiiEEENS4_ILi1024EEEEEEEEjEEC2ERKSE_RKj,@function
        .size           $_ZN7cutlass13device_kernelIN5flash19enable_sm80_to_sm89INS1_16FlashAttnBwdSm80INS1_25CollectiveMainloopBwdSm80ILi2ELi2EN4cute5tupleIJNS5_1CILi128EEES8_NS7_ILi64EEEEEENS_10bfloat16_tEfNS_4arch4Sm80ELb0ELb0ELb1ELb1ELb1ELb0ELb0ELb0ELi2ELi4ELi4ELi4ELb0EEENS1_24CollectiveEpilogueBwdGQAISA_fSD_Li256ELb1ELb1EEENS1_19SingleTileSchedulerILb1ELb0ELb0ELi128EEEEEEEEEvNT_6ParamsE$_ZN4cute3eso3ESOILb0ELb0EJNS_6LayoutINS_5tupleIJNS3_IJNS_1CILi2EEES5_EEES6_NS4_ILi8EEEEEENS3_IJNS3_IJiNS4_ILi512EEEEEENS3_IJiiEEENS4_ILi1024EEEEEEEEjEEC2ERKSE_RKj,($_ZN7cutlass13device_kernelIN5flash19enable_sm80_to_sm89INS1_16FlashAttnBwdSm80INS1_25CollectiveMainloopBwdSm80ILi2ELi2EN4cute5tupleIJNS5_1CILi128EEES8_NS7_ILi64EEEEEENS_10bfloat16_tEfNS_4arch4Sm80ELb0ELb0ELb1ELb1ELb1ELb0ELb0ELb0ELi2ELi4ELi4ELi4ELb0EEENS1_24CollectiveEpilogueBwdGQAISA_fSD_Li256ELb1ELb1EEENS1_19SingleTileSchedulerILb1ELb0ELb0ELi128EEEEEEEEEvNT_6ParamsE$_ZN4cute3eso3ESOILb0ELb0EJNS_6LayoutINS_5tupleIJNS3_IJNS_1CILi2EEES5_S5_EEES5_NS3_IJNS3_IJS5_S5_EEES5_EEEEEENS3_IJNS3_IJNS4_ILi1EEENS4_ILi512EEEiEEENS4_ILi4096EEENS3_IJNS3_IJiiEEENS4_ILi8192EEEEEEEEEEENS_10ViewEngineINS_8smem_ptrIPN7cutlass10bfloat16_tEEEEEEEC2ERKSI_RKSP_ - $_ZN7cutlass13device_kernelIN5flash19enable_sm80_to_sm89INS1_16FlashAttnBwdSm80INS1_25CollectiveMainloopBwdSm80ILi2ELi2EN4cute5tupleIJNS5_1CILi128EEES8_NS7_ILi64EEEEEENS_10bfloat16_tEfNS_4arch4Sm80ELb0ELb0ELb1ELb1ELb1ELb0ELb0ELb0ELi2ELi4ELi4ELi4ELb0EEENS1_24CollectiveEpilogueBwdGQAISA_fSD_Li256ELb1ELb1EEENS1_19SingleTileSchedulerILb1ELb0ELb0ELi128EEEEEEEEEvNT_6ParamsE$_ZN4cute3eso3ESOILb0ELb0EJNS_6LayoutINS_5tupleIJNS3_IJNS_1CILi2EEES5_EEES6_NS4_ILi8EEEEEENS3_IJNS3_IJiNS4_ILi512EEEEEENS3_IJiiEEENS4_ILi1024EEEEEEEEjEEC2ERKSE_RKj)
$_ZN7cutlass13device_kernelIN5flash19enable_sm80_to_sm89INS1_16FlashAttnBwdSm80INS1_25CollectiveMainloopBwdSm80ILi2ELi2EN4cute5tupleIJNS5_1CILi128EEES8_NS7_ILi64EEEEEENS_10bfloat16_tEfNS_4arch4Sm80ELb0ELb0ELb1ELb1ELb1ELb0ELb0ELb0ELi2ELi4ELi4ELi4ELb0EEENS1_24CollectiveEpilogueBwdGQAISA_fSD_Li256ELb1ELb1EEENS1_19SingleTileSchedulerILb1ELb0ELb0ELi128EEEEEEEEEvNT_6ParamsE$_ZN4cute3eso3ESOILb0ELb0EJNS_6LayoutINS_5tupleIJNS3_IJNS_1CILi2EEES5_EEES6_NS4_ILi8EEEEEENS3_IJNS3_IJiNS4_ILi512EEEEEENS3_IJiiEEENS4_ILi1024EEEEEEEEjEEC2ERKSE_RKj:
        /* <DEDUP_REMOVED lines=10> */
        .type           $_ZN7cutlass13device_kernelIN5flash19enable_sm80_to_sm89INS1_16FlashAttnBwdSm80INS1_25CollectiveMainloopBwdSm80ILi2ELi2EN4cute5tupleIJNS5_1CILi128EEES8_NS7_ILi64EEEEEENS_10bfloat16_tEfNS_4arch4Sm80ELb0ELb0ELb1ELb1ELb1ELb0ELb0ELb0ELi2ELi4ELi4ELi4ELb0EEENS1_24CollectiveEpilogueBwdGQAISA_fSD_Li256ELb1ELb1EEENS1_19SingleTileSchedulerILb1ELb0ELb0ELi128EEEEEEEEEvNT_6ParamsE$_ZN4cute3eso3ESOILb0ELb0EJNS_6LayoutINS_5tupleIJNS3_IJNS_1CILi2EEES5_S5_EEES5_NS3_IJNS3_IJS5_S5_EEES5_EEEEEENS3_IJNS3_IJNS4_ILi1EEENS4_ILi512EEEiEEENS4_ILi4096EEENS3_IJNS3_IJiiEEENS4_ILi8192EEEEEEEEEEENS_10ViewEngineINS_8smem_ptrIPN7cutlass10bfloat16_tEEEEEEEC2ERKSI_RKSP_,@function
        .size           $_ZN7cutlass13device_kernelIN5flash19enable_sm80_to_sm89INS1_16FlashAttnBwdSm80INS1_25CollectiveMainloopBwdSm80ILi2ELi2EN4cute5tupleIJNS5_1CILi128EEES8_NS7_ILi64EEEEEENS_10bfloat16_tEfNS_4arch4Sm80ELb0ELb0ELb1ELb1ELb1ELb0ELb0ELb0ELi2ELi4ELi4ELi4ELb0EEENS1_24CollectiveEpilogueBwdGQAISA_fSD_Li256ELb1ELb1EEENS1_19SingleTileSchedulerILb1ELb0ELb0ELi128EEEEEEEEEvNT_6ParamsE$_ZN4cute3eso3ESOILb0ELb0EJNS_6LayoutINS_5tupleIJNS3_IJNS_1CILi2EEES5_S5_EEES5_NS3_IJNS3_IJS5_S5_EEES5_EEEEEENS3_IJNS3_IJNS4_ILi1EEENS4_ILi512EEEiEEENS4_ILi4096EEENS3_IJNS3_IJiiEEENS4_ILi8192EEEEEEEEEEENS_10ViewEngineINS_8smem_ptrIPN7cutlass10bfloat16_tEEEEEEEC2ERKSI_RKSP_,($_ZN7cutlass13device_kernelIN5flash19enable_sm80_to_sm89INS1_16FlashAttnBwdSm80INS1_25CollectiveMainloopBwdSm80ILi2ELi2EN4cute5tupleIJNS5_1CILi128EEES8_NS7_ILi64EEEEEENS_10bfloat16_tEfNS_4arch4Sm80ELb0ELb0ELb1ELb1ELb1ELb0ELb0ELb0ELi2ELi4ELi4ELi4ELb0EEENS1_24CollectiveEpilogueBwdGQAISA_fSD_Li256ELb1ELb1EEENS1_19SingleTileSchedulerILb1ELb0ELb0ELi128EEEEEEEEEvNT_6ParamsE$_ZN4cute3eso3ESOILb0ELb0EJNS_6LayoutINS_5tupleIJNS3_IJNS_1CILi2EEES5_S5_EEES5_NS3_IJNS3_IJS5_S5_EEES5_EEEEEENS3_IJNS3_IJNS4_ILi1EEENS4_ILi512EEEiEEENS4_ILi4096EEENS3_IJNS3_IJiiEEENS4_ILi8192EEEEEEEEEEEjEEC2ERKSI_RKj - $_ZN7cutlass13device_kernelIN5flash19enable_sm80_to_sm89INS1_16FlashAttnBwdSm80INS1_25CollectiveMainloopBwdSm80ILi2ELi2EN4cute5tupleIJNS5_1CILi128EEES8_NS7_ILi64EEEEEENS_10bfloat16_tEfNS_4arch4Sm80ELb0ELb0ELb1ELb1ELb1ELb0ELb0ELb0ELi2ELi4ELi4ELi4ELb0EEENS1_24CollectiveEpilogueBwdGQAISA_fSD_Li256ELb1ELb1EEENS1_19SingleTileSchedulerILb1ELb0ELb0ELi128EEEEEEEEEvNT_6ParamsE$_ZN4cute3eso3ESOILb0ELb0EJNS_6LayoutINS_5tupleIJNS3_IJNS_1CILi2EEES5_S5_EEES5_NS3_IJNS3_IJS5_S5_EEES5_EEEEEENS3_IJNS3_IJNS4_ILi1EEENS4_ILi512EEEiEEENS4_ILi4096EEENS3_IJNS3_IJiiEEENS4_ILi8192EEEEEEEEEEENS_10ViewEngineINS_8smem_ptrIPN7cutlass10bfloat16_tEEEEEEEC2ERKSI_RKSP_)
$_ZN7cutlass13device_kernelIN5flash19enable_sm80_to_sm89INS1_16FlashAttnBwdSm80INS1_25CollectiveMainloopBwdSm80ILi2ELi2EN4cute5tupleIJNS5_1CILi128EEES8_NS7_ILi64EEEEEENS_10bfloat16_tEfNS_4arch4Sm80ELb0ELb0ELb1ELb1ELb1ELb0ELb0ELb0ELi2ELi4ELi4ELi4ELb0EEENS1_24CollectiveEpilogueBwdGQAISA_fSD_Li256ELb1ELb1EEENS1_19SingleTileSchedulerILb1ELb0ELb0ELi128EEEEEEEEEvNT_6ParamsE$_ZN4cute3eso3ESOILb0ELb0EJNS_6LayoutINS_5tupleIJNS3_IJNS_1CILi2EEES5_S5_EEES5_NS3_IJNS3_IJS5_S5_EEES5_EEEEEENS3_IJNS3_IJNS4_ILi1EEENS4_ILi512EEEiEEENS4_ILi4096EEENS3_IJNS3_IJiiEEENS4_ILi8192EEEEEEEEEEENS_10ViewEngineINS_8smem_ptrIPN7cutlass10bfloat16_tEEEEEEEC2ERKSI_RKSP_:
        /* <DEDUP_REMOVED lines=9> */
        .type           $_ZN7cutlass13device_kernelIN5flash19enable_sm80_to_sm89INS1_16FlashAttnBwdSm80INS1_25CollectiveMainloopBwdSm80ILi2ELi2EN4cute5tupleIJNS5_1CILi128EEES8_NS7_ILi64EEEEEENS_10bfloat16_tEfNS_4arch4Sm80ELb0ELb0ELb1ELb1ELb1ELb0ELb0ELb0ELi2ELi4ELi4ELi4ELb0EEENS1_24CollectiveEpilogueBwdGQAISA_fSD_Li256ELb1ELb1EEENS1_19SingleTileSchedulerILb1ELb0ELb0ELi128EEEEEEEEEvNT_6ParamsE$_ZN4cute3eso3ESOILb0ELb0EJNS_6LayoutINS_5tupleIJNS3_IJNS_1CILi2EEES5_S5_EEES5_NS3_IJNS3_IJS5_S5_EEES5_EEEEEENS3_IJNS3_IJNS4_ILi1EEENS4_ILi512EEEiEEENS4_ILi4096EEENS3_IJNS3_IJiiEEENS4_ILi8192EEEEEEEEEEEjEEC2ERKSI_RKj,@function
        .size           $_ZN7cutlass13device_kernelIN5flash19enable_sm80_to_sm89INS1_16FlashAttnBwdSm80INS1_25CollectiveMainloopBwdSm80ILi2ELi2EN4cute5tupleIJNS5_1CILi128EEES8_NS7_ILi64EEEEEENS_10bfloat16_tEfNS_4arch4Sm80ELb0ELb0ELb1ELb1ELb1ELb0ELb0ELb0ELi2ELi4ELi4ELi4ELb0EEENS1_24CollectiveEpilogueBwdGQAISA_fSD_Li256ELb1ELb1EEENS1_19SingleTileSchedulerILb1ELb0ELb0ELi128EEEEEEEEEvNT_6ParamsE$_ZN4cute3eso3ESOILb0ELb0EJNS_6LayoutINS_5tupleIJNS3_IJNS_1CILi2EEES5_S5_EEES5_NS3_IJNS3_IJS5_S5_EEES5_EEEEEENS3_IJNS3_IJNS4_ILi1EEENS4_ILi512EEEiEEENS4_ILi4096EEENS3_IJNS3_IJiiEEENS4_ILi8192EEEEEEEEEEEjEEC2ERKSI_RKj,($_ZN7cutlass13device_kernelIN5flash19enable_sm80_to_sm89INS1_16FlashAttnBwdSm80INS1_25CollectiveMainloopBwdSm80ILi2ELi2EN4cute5tupleIJNS5_1CILi128EEES8_NS7_ILi64EEEEEENS_10bfloat16_tEfNS_4arch4Sm80ELb0ELb0ELb1ELb1ELb1ELb0ELb0ELb0ELi2ELi4ELi4ELi4ELb0EEENS1_24CollectiveEpilogueBwdGQAISA_fSD_Li256ELb1ELb1EEENS1_19SingleTileSchedulerILb1ELb0ELb0ELi128EEEEEEEEEvNT_6ParamsE$_ZN4cute3eso3ESOILb0ELb0EJNS_6LayoutINS_5tupleIJNS3_IJNS_1CILi2EEES5_S5_EEES5_NS3_IJS5_S5_EEEEEENS3_IJNS3_IJNS4_ILi1EEENS4_ILi512EEEiEEENS4_ILi4096EEENS3_IJiiEEEEEEEENS_10ViewEngineINS_8smem_ptrIPN7cutlass10bfloat16_tEEEEEEEC2ERKSF_RKSM_ - $_ZN7cutlass13device_kernelIN5flash19enable_sm80_to_sm89INS1_16FlashAttnBwdSm80INS1_25CollectiveMainloopBwdSm80ILi2ELi2EN4cute5tupleIJNS5_1CILi128EEES8_NS7_ILi64EEEEEENS_10bfloat16_tEfNS_4arch4Sm80ELb0ELb0ELb1ELb1ELb1ELb0ELb0ELb0ELi2ELi4ELi4ELi4ELb0EEENS1_24CollectiveEpilogueBwdGQAISA_fSD_Li256ELb1ELb1EEENS1_19SingleTileSchedulerILb1ELb0ELb0ELi128EEEEEEEEEvNT_6ParamsE$_ZN4cute3eso3ESOILb0ELb0EJNS_6LayoutINS_5tupleIJNS3_IJNS_1CILi2EEES5_S5_EEES5_NS3_IJNS3_IJS5_S5_EEES5_EEEEEENS3_IJNS3_IJNS4_ILi1EEENS4_ILi512EEEiEEENS4_ILi4096EEENS3_IJNS3_IJiiEEENS4_ILi8192EEEEEEEEEEEjEEC2ERKSI_RKj)
$_ZN7cutlass13device_kernelIN5flash19enable_sm80_to_sm89INS1_16FlashAttnBwdSm80INS1_25CollectiveMainloopBwdSm80ILi2ELi2EN4cute5tupleIJNS5_1CILi128EEES8_NS7_ILi64EEEEEENS_10bfloat16_tEfNS_4arch4Sm80ELb0ELb0ELb1ELb1ELb1ELb0ELb0ELb0ELi2ELi4ELi4ELi4ELb0EEENS1_24CollectiveEpilogueBwdGQAISA_fSD_Li256ELb1ELb1EEENS1_19SingleTileSchedulerILb1ELb0ELb0ELi128EEEEEEEEEvNT_6ParamsE$_ZN4cute3eso3ESOILb0ELb0EJNS_6LayoutINS_5tupleIJNS3_IJNS_1CILi2EEES5_S5_EEES5_NS3_IJNS3_IJS5_S5_EEES5_EEEEEENS3_IJNS3_IJNS4_ILi1EEENS4_ILi512EEEiEEENS4_ILi4096EEENS3_IJNS3_IJiiEEENS4_ILi8192EEEEEEEEEEEjEEC2ERKSI_RKj:
        /* <DEDUP_REMOVED lines=10> */
        .type           $_ZN7cutlass13device_kernelIN5flash19enable_sm80_to_sm89INS1_16FlashAttnBwdSm80INS1_25CollectiveMainloopBwdSm80ILi2ELi2EN4cute5tupleIJNS5_1CILi128EEES8_NS7_ILi64EEEEEENS_10bfloat16_tEfNS_4arch4Sm80ELb0ELb0ELb1ELb1ELb1ELb0ELb0ELb0ELi2ELi4ELi4ELi4ELb0EEENS1_24CollectiveEpilogueBwdGQAISA_fSD_Li256ELb1ELb1EEENS1_19SingleTileSchedulerILb1ELb0ELb0ELi128EEEEEEEEEvNT_6ParamsE$_ZN4cute3eso3ESOILb0ELb0EJNS_6LayoutINS_5tupleIJNS3_IJNS_1CILi2EEES5_S5_EEES5_NS3_IJS5_S5_EEEEEENS3_IJNS3_IJNS4_ILi1EEENS4_ILi512EEEiEEENS4_ILi4096EEENS3_IJiiEEEEEEEENS_10ViewEngineINS_8smem_ptrIPN7cutlass10bfloat16_tEEEEEEEC2ERKSF_RKSM_,@function
        .size           $_ZN7cutlass13device_kernelIN5flash19enable_sm80_to_sm89INS1_16FlashAttnBwdSm80INS1_25CollectiveMainloopBwdSm80ILi2ELi2EN4cute5tupleIJNS5_1CILi128EEES8_NS7_ILi64EEEEEENS_10bfloat16_tEfNS_4arch4Sm80ELb0ELb0ELb1ELb1ELb1ELb0ELb0ELb0ELi2ELi4ELi4ELi4ELb0EEENS1_24CollectiveEpilogueBwdGQAISA_fSD_Li256ELb1ELb1EEENS1_19SingleTileSchedulerILb1ELb0ELb0ELi128EEEEEEEEEvNT_6ParamsE$_ZN4cute3eso3ESOILb0ELb0EJNS_6LayoutINS_5tupleIJNS3_IJNS_1CILi2EEES5_S5_EEES5_NS3_IJS5_S5_EEEEEENS3_IJNS3_IJNS4_ILi1EEENS4_ILi512EEEiEEENS4_ILi4096EEENS3_IJiiEEEEEEEENS_10ViewEngineINS_8smem_ptrIPN7cutlass10bfloat16_tEEEEEEEC2ERKSF_RKSM_,($_ZN7cutlass13device_kernelIN5flash19enable_sm80_to_sm89INS1_16FlashAttnBwdSm80INS1_25CollectiveMainloopBwdSm80ILi2ELi2EN4cute5tupleIJNS5_1CILi128EEES8_NS7_ILi64EEEEEENS_10bfloat16_tEfNS_4arch4Sm80ELb0ELb0ELb1ELb1ELb1ELb0ELb0ELb0ELi2ELi4ELi4ELi4ELb0EEENS1_24CollectiveEpilogueBwdGQAISA_fSD_Li256ELb1ELb1EEENS1_19SingleTileSchedulerILb1ELb0ELb0ELi128EEEEEEEEEvNT_6ParamsE$_ZN4cute3eso3ESOILb0ELb0EJNS_6LayoutINS_5tupleIJNS3_IJNS_1CILi2EEES5_S5_EEES5_NS3_IJS5_S5_EEEEEENS3_IJNS3_IJNS4_ILi1EEENS4_ILi512EEEiEEENS4_ILi4096EEENS3_IJiiEEEEEEEEjEEC2ERKSF_RKj - $_ZN7cutlass13device_kernelIN5flash19enable_sm80_to_sm89INS1_16FlashAttnBwdSm80INS1_25CollectiveMainloopBwdSm80ILi2ELi2EN4cute5tupleIJNS5_1CILi128EEES8_NS7_ILi64EEEEEENS_10bfloat16_tEfNS_4arch4Sm80ELb0ELb0ELb1ELb1ELb1ELb0ELb0ELb0ELi2ELi4ELi4ELi4ELb0EEENS1_24CollectiveEpilogueBwdGQAISA_fSD_Li256ELb1ELb1EEENS1_19SingleTileSchedulerILb1ELb0ELb0ELi128EEEEEEEEEvNT_6ParamsE$_ZN4cute3eso3ESOILb0ELb0EJNS_6LayoutINS_5tupleIJNS3_IJNS_1CILi2EEES5_S5_EEES5_NS3_IJS5_S5_EEEEEENS3_IJNS3_IJNS4_ILi1EEENS4_ILi512EEEiEEENS4_ILi4096EEENS3_IJiiEEEEEEEENS_10ViewEngineINS_8smem_ptrIPN7cutlass10bfloat16_tEEEEEEEC2ERKSF_RKSM_)
$_ZN7cutlass13device_kernelIN5flash19enable_sm80_to_sm89INS1_16FlashAttnBwdSm80INS1_25CollectiveMainloopBwdSm80ILi2ELi2EN4cute5tupleIJNS5_1CILi128EEES8_NS7_ILi64EEEEEENS_10bfloat16_tEfNS_4arch4Sm80ELb0ELb0ELb1ELb1ELb1ELb0ELb0ELb0ELi2ELi4ELi4ELi4ELb0EEENS1_24CollectiveEpilogueBwdGQAISA_fSD_Li256ELb1ELb1EEENS1_19SingleTileSchedulerILb1ELb0ELb0ELi128EEEEEEEEEvNT_6ParamsE$_ZN4cute3eso3ESOILb0ELb0EJNS_6LayoutINS_5tupleIJNS3_IJNS_1CILi2EEES5_S5_EEES5_NS3_IJS5_S5_EEEEEENS3_IJNS3_IJNS4_ILi1EEENS4_ILi512EEEiEEENS4_ILi4096EEENS3_IJiiEEEEEEEENS_10ViewEngineINS_8smem_ptrIPN7cutlass10bfloat16_tEEEEEEEC2ERKSF_RKSM_:
        /* <DEDUP_REMOVED lines=9> */
        .type           $_ZN7cutlass13device_kernelIN5flash19enable_sm80_to_sm89INS1_16FlashAttnBwdSm80INS1_25CollectiveMainloopBwdSm80ILi2ELi2EN4cute5tupleIJNS5_1CILi128EEES8_NS7_ILi64EEEEEENS_10bfloat16_tEfNS_4arch4Sm80ELb0ELb0ELb1ELb1ELb1ELb0ELb0ELb0ELi2ELi4ELi4ELi4ELb0EEENS1_24CollectiveEpilogueBwdGQAISA_fSD_Li256ELb1ELb1EEENS1_19SingleTileSchedulerILb1ELb0ELb0ELi128EEEEEEEEEvNT_6ParamsE$_ZN4cute3eso3ESOILb0ELb0EJNS_6LayoutINS_5tupleIJNS3_IJNS_1CILi2EEES5_S5_EEES5_NS3_IJS5_S5_EEEEEENS3_IJNS3_IJNS4_ILi1EEENS4_ILi512EEEiEEENS4_ILi4096EEENS3_IJiiEEEEEEEEjEEC2ERKSF_RKj,@function
        .size           $_ZN7cutlass13device_kernelIN5flash19enable_sm80_to_sm89INS1_16FlashAttnBwdSm80INS1_25CollectiveMainloopBwdSm80ILi2ELi2EN4cute5tupleIJNS5_1CILi128EEES8_NS7_ILi64EEEEEENS_10bfloat16_tEfNS_4arch4Sm80ELb0ELb0ELb1ELb1ELb1ELb0ELb0ELb0ELi2ELi4ELi4ELi4ELb0EEENS1_24CollectiveEpilogueBwdGQAISA_fSD_Li256ELb1ELb1EEENS1_19SingleTileSchedulerILb1ELb0ELb0ELi128EEEEEEEEEvNT_6ParamsE$_ZN4cute3eso3ESOILb0ELb0EJNS_6LayoutINS_5tupleIJNS3_IJNS_1CILi2EEES5_S5_EEES5_NS3_IJS5_S5_EEEEEENS3_IJNS3_IJNS4_ILi1EEENS4_ILi512EEEiEEENS4_ILi4096EEENS3_IJiiEEEEEEEEjEEC2ERKSF_RKj,($_ZN7cutlass13device_kernelIN5flash19enable_sm80_to_sm89INS1_16FlashAttnBwdSm80INS1_25CollectiveMainloopBwdSm80ILi2ELi2EN4cute5tupleIJNS5_1CILi128EEES8_NS7_ILi64EEEEEENS_10bfloat16_tEfNS_4arch4Sm80ELb0ELb0ELb1ELb1ELb1ELb0ELb0ELb0ELi2ELi4ELi4ELi4ELb0EEENS1_24CollectiveEpilogueBwdGQAISA_fSD_Li256ELb1ELb1EEENS1_19SingleTileSchedulerILb1ELb0ELb0ELi128EEEEEEEEEvNT_6ParamsE$_ZN4cute3eso3ESOILb0ELb0EJNS_6LayoutINS_5tupleIJNS3_IJNS_1CILi8EEENS4_ILi1EEEEEENS3_IJNS4_ILi2EEEEEEEEENS3_IJNS3_IJS6_NS4_ILi0EEEEEENS3_IJiEEEEEEEENS_10ViewEngineINS_8smem_ptrIPN7cutlass10bfloat16_tEEEEEEEC2ERKSF_RKSM_ - $_ZN7cutlass13device_kernelIN5flash19enable_sm80_to_sm89INS1_16FlashAttnBwdSm80INS1_25CollectiveMainloopBwdSm80ILi2ELi2EN4cute5tupleIJNS5_1CILi128EEES8_NS7_ILi64EEEEEENS_10bfloat16_tEfNS_4arch4Sm80ELb0ELb0ELb1ELb1ELb1ELb0ELb0ELb0ELi2ELi4ELi4ELi4ELb0EEENS1_24CollectiveEpilogueBwdGQAISA_fSD_Li256ELb1ELb1EEENS1_19SingleTileSchedulerILb1ELb0ELb0ELi128EEEEEEEEEvNT_6ParamsE$_ZN4cute3eso3ESOILb0ELb0EJNS_6LayoutINS_5tupleIJNS3_IJNS_1CILi2EEES5_S5_EEES5_NS3_IJS5_S5_EEEEEENS3_IJNS3_IJNS4_ILi1EEENS4_ILi512EEEiEEENS4_ILi4096EEENS3_IJiiEEEEEEEEjEEC2ERKSF_RKj)
$_ZN7cutlass13device_kernelIN5flash19enable_sm80_to_sm89INS1_16FlashAttnBwdSm80INS1_25CollectiveMainloopBwdSm80ILi2ELi2EN4cute5tupleIJNS5_1CILi128EEES8_NS7_ILi64EEEEEENS_10bfloat16_tEfNS_4arch4Sm80ELb0ELb0ELb1ELb1ELb1ELb0ELb0ELb0ELi2ELi4ELi4ELi4ELb0EEENS1_24CollectiveEpilogueBwdGQAISA_fSD_Li256ELb1ELb1EEENS1_19SingleTileSchedulerILb1ELb0ELb0ELi128EEEEEEEEEvNT_6ParamsE$_ZN4cute3eso3ESOILb0ELb0EJNS_6LayoutINS_5tupleIJNS3_IJNS_1CILi2EEES5_S5_EEES5_NS3_IJS5_S5_EEEEEENS3_IJNS3_IJNS4_ILi1EEENS4_ILi512EEEiEEENS4_ILi4096EEENS3_IJiiEEEEEEEEjEEC2ERKSF_RKj:
        /* <DEDUP_REMOVED lines=10> */
        .type           $_ZN7cutlass13device_kernelIN5flash19enable_sm80_to_sm89INS1_16FlashAttnBwdSm80INS1_25CollectiveMainloopBwdSm80ILi2ELi2EN4cute5tupleIJNS5_1CILi128EEES8_NS7_ILi64EEEEEENS_10bfloat16_tEfNS_4arch4Sm80ELb0ELb0ELb1ELb1ELb1ELb0ELb0ELb0ELi2ELi4ELi4ELi4ELb0EEENS1_24CollectiveEpilogueBwdGQAISA_fSD_Li256ELb1ELb1EEENS1_19SingleTileSchedulerILb1ELb0ELb0ELi128EEEEEEEEEvNT_6ParamsE$_ZN4cute3eso3ESOILb0ELb0EJNS_6LayoutINS_5tupleIJNS3_IJNS_1CILi8EEENS4_ILi1EEEEEENS3_IJNS4_ILi2EEEEEEEEENS3_IJNS3_IJS6_NS4_ILi0EEEEEENS3_IJiEEEEEEEENS_10ViewEngineINS_8smem_ptrIPN7cutlass10bfloat16_tEEEEEEEC2ERKSF_RKSM_,@function
        .size           $_ZN7cutlass13device_kernelIN5flash19enable_sm80_to_sm89INS1_16FlashAttnBwdSm80INS1_25CollectiveMainloopBwdSm80ILi2ELi2EN4cute5tupleIJNS5_1CILi128EEES8_NS7_ILi64EEEEEENS_10bfloat16_tEfNS_4arch4Sm80ELb0ELb0ELb1ELb1ELb1ELb0ELb0ELb0ELi2ELi4ELi4ELi4ELb0EEENS1_24CollectiveEpilogueBwdGQAISA_fSD_Li256ELb1ELb1EEENS1_19SingleTileSchedulerILb1ELb0ELb0ELi128EEEEEEEEEvNT_6ParamsE$_ZN4cute3eso3ESOILb0ELb0EJNS_6LayoutINS_5tupleIJNS3_IJNS_1CILi8EEENS4_ILi1EEEEEENS3_IJNS4_ILi2EEEEEEEEENS3_IJNS3_IJS6_NS4_ILi0EEEEEENS3_IJiEEEEEEEENS_10ViewEngineINS_8smem_ptrIPN7cutlass10bfloat16_tEEEEEEEC2ERKSF_RKSM_,($_ZN7cutlass13device_kernelIN5flash19enable_sm80_to_sm89INS1_16FlashAttnBwdSm80INS1_25CollectiveMainloopBwdSm80ILi2ELi2EN4cute5tupleIJNS5_1CILi128EEES8_NS7_ILi64EEEEEENS_10bfloat16_tEfNS_4arch4Sm80ELb0ELb0ELb1ELb1ELb1ELb0ELb0ELb0ELi2ELi4ELi4ELi4ELb0EEENS1_24CollectiveEpilogueBwdGQAISA_fSD_Li256ELb1ELb1EEENS1_19SingleTileSchedulerILb1ELb0ELb0ELi128EEEEEEEEEvNT_6ParamsE$_ZN4cute3eso3ESOILb0ELb0EJNS_6LayoutINS_5tupleIJNS3_IJNS_1CILi8EEENS4_ILi1EEEEEENS4_ILi2EEEEEENS3_IJNS3_IJS6_NS4_ILi0EEEEEEiEEEEENS_10ViewEngineINS_8smem_ptrIPN7cutlass10bfloat16_tEEEEEEEC2ERKSD_RKSK_ - $_ZN7cutlass13device_kernelIN5flash19enable_sm80_to_sm89INS1_16FlashAttnBwdSm80INS1_25CollectiveMainloopBwdSm80ILi2ELi2EN4cute5tupleIJNS5_1CILi128EEES8_NS7_ILi64EEEEEENS_10bfloat16_tEfNS_4arch4Sm80ELb0ELb0ELb1ELb1ELb1ELb0ELb0ELb0ELi2ELi4ELi4ELi4ELb0EEENS1_24CollectiveEpilogueBwdGQAISA_fSD_Li256ELb1ELb1EEENS1_19SingleTileSchedulerILb1ELb0ELb0ELi128EEEEEEEEEvNT_6ParamsE$_ZN4cute3eso3ESOILb0ELb0EJNS_6LayoutINS_5tupleIJNS3_IJNS_1CILi8EEENS4_ILi1EEEEEENS3_IJNS4_ILi2EEEEEEEEENS3_IJNS3_IJS6_NS4_ILi0EEEEEENS3_IJiEEEEEEEENS_10ViewEngineINS_8smem_ptrIPN7cutlass10bfloat16_tEEEEEEEC2ERKSF_RKSM_)
$_ZN7cutlass13device_kernelIN5flash19enable_sm80_to_sm89INS1_16FlashAttnBwdSm80INS1_25CollectiveMainloopBwdSm80ILi2ELi2EN4cute5tupleIJNS5_1CILi128EEES8_NS7_ILi64EEEEEENS_10bfloat16_tEfNS_4arch4Sm80ELb0ELb0ELb1ELb1ELb1ELb0ELb0ELb0ELi2ELi4ELi4ELi4ELb0EEENS1_24CollectiveEpilogueBwdGQAISA_fSD_Li256ELb1ELb1EEENS1_19SingleTileSchedulerILb1ELb0ELb0ELi128EEEEEEEEEvNT_6ParamsE$_ZN4cute3eso3ESOILb0ELb0EJNS_6LayoutINS_5tupleIJNS3_IJNS_1CILi8EEENS4_ILi1EEEEEENS3_IJNS4_ILi2EEEEEEEEENS3_IJNS3_IJS6_NS4_ILi0EEEEEENS3_IJiEEEEEEEENS_10ViewEngineINS_8smem_ptrIPN7cutlass10bfloat16_tEEEEEEEC2ERKSF_RKSM_:
[----:B------:R-:W-:Y:S02]  /*66b0*/  IADD3 R3, R66, -c[0x0][0x20], RZ ;  /* 0x8000080042037a10 */ /* 0x000fe40007ffe0ff */
[----:B------:R-:W-:-:S03]  /*66c0*/  IADD3 R2, R58, -c[0x0][0x20], RZ ;  /* 0x800008003a027a10 */ /* 0x000fc60007ffe0ff */
[----:B------:R1:W-:Y:S04]  /*66d0*/  STL [R3], R8 ;  /* 0x0000000803007387 */ /* 0x0003e80000100800 */
[----:B------:R-:W2:Y:S01]  /*66e0*/  LDL.64 R10, [R2] ;  /* 0x00000000020a7983 */ /* 0x000ea20000100a00 */
[----:B------:R-:W-:-:S03]  /*66f0*/  IMAD.MOV.U32 R7, RZ, RZ, 0x0 ;  /* 0x00000000ff077424 */ /* 0x000fc600078e00ff */
[----:B--2---:R1:W-:Y:S01]  /*6700*/  STL.64 [R3+0x8], R10 ;  /* 0x0000080a03007387 */ /* 0x0043e20000100a00 */
[----:B------:R-:W-:Y:S05]  /*6710*/  RET.REL.NODEC R6 `(_ZN7cutlass13device_kernelIN5flash19enable_sm80_to_sm89INS1_16FlashAttnBwdSm80INS1_25CollectiveMainloopBwdSm80ILi2ELi2EN4cute5tupleIJNS5_1CILi128EEES8_NS7_ILi64EEEEEENS_10bfloat16_tEfNS_4arch4Sm80ELb0ELb0ELb1ELb1ELb1ELb0ELb0ELb0ELi2ELi4ELi4ELi4ELb0EEENS1_24CollectiveEpilogueBwdGQAISA_fSD_Li256ELb1ELb1EEENS1_19SingleTileSchedulerILb1ELb0ELb0ELi128EEEEEEEEEvNT_6ParamsE) ;  /* 0xffff98e006007950 */ /* 0x000fea0003c3ffff */
        .type           $_ZN7cutlass13device_kernelIN5flash19enable_sm80_to_sm89INS1_16FlashAttnBwdSm80INS1_25CollectiveMainloopBwdSm80ILi2ELi2EN4cute5tupleIJNS5_1CILi128EEES8_NS7_ILi64EEEEEENS_10bfloat16_tEfNS_4arch4Sm80ELb0ELb0ELb1ELb1ELb1ELb0ELb0ELb0ELi2ELi4ELi4ELi4ELb0EEENS1_24CollectiveEpilogueBwdGQAISA_fSD_Li256ELb1ELb1EEENS1_19SingleTileSchedulerILb1ELb0ELb0ELi128EEEEEEEEEvNT_6ParamsE$_ZN4cute3eso3ESOILb0ELb0EJNS_6LayoutINS_5tupleIJNS3_IJNS_1CILi8EEENS4_ILi1EEEEEENS4_ILi2EEEEEENS3_IJNS3_IJS6_NS4_ILi0EEEEEEiEEEEENS_10ViewEngineINS_8smem_ptrIPN7cutlass10bfloat16_tEEEEEEEC2ERKSD_RKSK_,@function
        .size           $_ZN7cutlass13device_kernelIN5flash19enable_sm80_to_sm89INS1_16FlashAttnBwdSm80INS1_25CollectiveMainloopBwdSm80ILi2ELi2EN4cute5tupleIJNS5_1CILi128EEES8_NS7_ILi64EEEEEENS_10bfloat16_tEfNS_4arch4Sm80ELb0ELb0ELb1ELb1ELb1ELb0ELb0ELb0ELi2ELi4ELi4ELi4ELb0EEENS1_24CollectiveEpilogueBwdGQAISA_fSD_Li256ELb1ELb1EEENS1_19SingleTileSchedulerILb1ELb0ELb0ELi128EEEEEEEEEvNT_6ParamsE$_ZN4cute3eso3ESOILb0ELb0EJNS_6LayoutINS_5tupleIJNS3_IJNS_1CILi8EEENS4_ILi1EEEEEENS4_ILi2EEEEEENS3_IJNS3_IJS6_NS4_ILi0EEEEEEiEEEEENS_10ViewEngineINS_8smem_ptrIPN7cutlass10bfloat16_tEEEEEEEC2ERKSD_RKSK_,($_ZN7cutlass13device_kernelIN5flash19enable_sm80_to_sm89INS1_16FlashAttnBwdSm80INS1_25CollectiveMainloopBwdSm80ILi2ELi2EN4cute5tupleIJNS5_1CILi128EEES8_NS7_ILi64EEEEEENS_10bfloat16_tEfNS_4arch4Sm80ELb0ELb0ELb1ELb1ELb1ELb0ELb0ELb0ELi2ELi4ELi4ELi4ELb0EEENS1_24CollectiveEpilogueBwdGQAISA_fSD_Li256ELb1ELb1EEENS1_19SingleTileSchedulerILb1ELb0ELb0ELi128EEEEEEEEEvNT_6ParamsE$_ZN4cute3eso3ESOILb0ELb0EJNS_6LayoutINS_5tupleIJNS3_IJNS_1CILi8EEENS4_ILi1EEEEEENS4_ILi2EEEEEENS3_IJNS3_IJS6_NS4_ILi0EEEEEEiEEEEEiEEC2ERKSD_RKi - $_ZN7cutlass13device_kernelIN5flash19enable_sm80_to_sm89INS1_16FlashAttnBwdSm80INS1_25CollectiveMainloopBwdSm80ILi2ELi2EN4cute5tupleIJNS5_1CILi128EEES8_NS7_ILi64EEEEEENS_10bfloat16_tEfNS_4arch4Sm80ELb0ELb0ELb1ELb1ELb1ELb0ELb0ELb0ELi2ELi4ELi4ELi4ELb0EEENS1_24CollectiveEpilogueBwdGQAISA_fSD_Li256ELb1ELb1EEENS1_19SingleTileSchedulerILb1ELb0ELb0ELi128EEEEEEEEEvNT_6ParamsE$_ZN4cute3eso3ESOILb0ELb0EJNS_6LayoutINS_5tupleIJNS3_IJNS_1CILi8EEENS4_ILi1EEEEEENS4_ILi2EEEEEENS3_IJNS3_IJS6_NS4_ILi0EEEEEEiEEEEENS_10ViewEngineINS_8smem_ptrIPN7cutlass10bfloat16_tEEEEEEEC2ERKSD_RKSK_)
$_ZN7cutlass13device_kernelIN5flash19enable_sm80_to_sm89INS1_16FlashAttnBwdSm80INS1_25CollectiveMainloopBwdSm80ILi2ELi2EN4cute5tupleIJNS5_1CILi128EEES8_NS7_ILi64EEEEEENS_10bfloat16_tEfNS_4arch4Sm80ELb0ELb0ELb1ELb1ELb1ELb0ELb0ELb0ELi2ELi4ELi4ELi4ELb0EEENS1_24CollectiveEpilogueBwdGQAISA_fSD_Li256ELb1ELb1EEENS1_19SingleTileSchedulerILb1ELb0ELb0ELi128EEEEEEEEEvNT_6ParamsE$_ZN4cute3eso3ESOILb0ELb0EJNS_6LayoutINS_5tupleIJNS3_IJNS_1CILi8EEENS4_ILi1EEEEEENS4_ILi2EEEEEENS3_IJNS3_IJS6_NS4_ILi0EEEEEEiEEEEENS_10ViewEngineINS_8smem_ptrIPN7cutlass10bfloat16_tEEEEEEEC2ERKSD_RKSK_:
[----:B------:R-:W-:Y:S02]  /*6720*/  IADD3 R3, R66, -c[0x0][0x20], RZ ;  /* 0x8000080042037a10 */ /* 0x000fe40007ffe0ff */
[----:B------:R-:W-:-:S03]  /*6730*/  IADD3 R2, R58, -c[0x0][0x20], RZ ;  /* 0x800008003a027a10 */ /* 0x000fc60007ffe0ff */
[----:B------:R1:W-:Y:S04]  /*6740*/  STL [R3], R6 ;  /* 0x0000000603007387 */ /* 0x0003e80000100800 */
[----:B------:R-:W2:Y:S01]  /*6750*/  LDL.64 R8, [R2] ;  /* 0x0000000002087983 */ /* 0x000ea20000100a00 */
[----:B------:R-:W-:-:S03]  /*6760*/  IMAD.MOV.U32 R5, RZ, RZ, 0x0 ;  /* 0x00000000ff057424 */ /* 0x000fc600078e00ff */
[----:B--2---:R1:W-:Y:S01]  /*6770*/  STL.64 [R3+0x8], R8 ;  /* 0x0000080803007387 */ /* 0x0043e20000100a00 */
[----:B------:R-:W-:Y:S05]  /*6780*/  RET.REL.NODEC R4 `(_ZN7cutlass13device_kernelIN5flash19enable_sm80_to_sm89INS1_16FlashAttnBwdSm80INS1_25CollectiveMainloopBwdSm80ILi2ELi2EN4cute5tupleIJNS5_1CILi128EEES8_NS7_ILi64EEEEEENS_10bfloat16_tEfNS_4arch4Sm80ELb0ELb0ELb1ELb1ELb1ELb0ELb0ELb0ELi2ELi4ELi4ELi4ELb0EEENS1_24CollectiveEpilogueBwdGQAISA_fSD_Li256ELb1ELb1EEENS1_19SingleTileSchedulerILb1ELb0ELb0ELi128EEEEEEEEEvNT_6ParamsE) ;  /* 0xffff987004007950 */ /* 0x000fea0003c3ffff */
        .type           $_ZN7cutlass13device_kernelIN5flash19enable_sm80_to_sm89INS1_16FlashAttnBwdSm80INS1_25CollectiveMainloopBwdSm80ILi2ELi2EN4cute5tupleIJNS5_1CILi128EEES8_NS7_ILi64EEEEEENS_10bfloat16_tEfNS_4arch4Sm80ELb0ELb0ELb1ELb1ELb1ELb0ELb0ELb0ELi2ELi4ELi4ELi4ELb0EEENS1_24CollectiveEpilogueBwdGQAISA_fSD_Li256ELb1ELb1EEENS1_19SingleTileSchedulerILb1ELb0ELb0ELi128EEEEEEEEEvNT_6ParamsE$_ZN4cute3eso3ESOILb0ELb0EJNS_6LayoutINS_5tupleIJNS3_IJNS_1CILi8EEENS4_ILi1EEEEEENS4_ILi2EEEEEENS3_IJNS3_IJS6_NS4_ILi0EEEEEEiEEEEEiEEC2ERKSD_RKi,@function
        .size           $_ZN7cutlass13device_kernelIN5flash19enable_sm80_to_sm89INS1_16FlashAttnBwdSm80INS1_25CollectiveMainloopBwdSm80ILi2ELi2EN4cute5tupleIJNS5_1CILi128EEES8_NS7_ILi64EEEEEENS_10bfloat16_tEfNS_4arch4Sm80ELb0ELb0ELb1ELb1ELb1ELb0ELb0ELb0ELi2ELi4ELi4ELi4ELb0EEENS1_24CollectiveEpilogueBwdGQAISA_fSD_Li256ELb1ELb1EEENS1_19SingleTileSchedulerILb1ELb0ELb0ELi128EEEEEEEEEvNT_6ParamsE$_ZN4cute3eso3ESOILb0ELb0EJNS_6LayoutINS_5tupleIJNS3_IJNS_1CILi8EEENS4_ILi1EEEEEENS4_ILi2EEEEEENS3_IJNS3_IJS6_NS4_ILi0EEEEEEiEEEEEiEEC2ERKSD_RKi,($_ZN7cutlass13device_kernelIN5flash19enable_sm80_to_sm89INS1_16FlashAttnBwdSm80INS1_25CollectiveMainloopBwdSm80ILi2ELi2EN4cute5tupleIJNS5_1CILi128EEES8_NS7_ILi64EEEEEENS_10bfloat16_tEfNS_4arch4Sm80ELb0ELb0ELb1ELb1ELb1ELb0ELb0ELb0ELi2ELi4ELi4ELi4ELb0EEENS1_24CollectiveEpilogueBwdGQAISA_fSD_Li256ELb1ELb1EEENS1_19SingleTileSchedulerILb1ELb0ELb0ELi128EEEEEEEEEvNT_6ParamsE$_ZN4cute3eso3ESOILb0ELb0EJNS_6LayoutINS_5tupleIJNS3_IJNS_1CILi8EEENS4_ILi1EEEEEENS4_ILi2EEENS3_IJS8_S8_EEEEEENS3_IJNS3_IJS6_NS4_ILi0EEEEEENS4_ILi4096EEENS3_IJiiEEEEEEEENS_10ViewEngineINS_8smem_ptrIPN7cutlass10bfloat16_tEEEEEEEC2ERKSG_RKSN_ - $_ZN7cutlass13device_kernelIN5flash19enable_sm80_to_sm89INS1_16FlashAttnBwdSm80INS1_25CollectiveMainloopBwdSm80ILi2ELi2EN4cute5tupleIJNS5_1CILi128EEES8_NS7_ILi64EEEEEENS_10bfloat16_tEfNS_4arch4Sm80ELb0ELb0ELb1ELb1ELb1ELb0ELb0ELb0ELi2ELi4ELi4ELi4ELb0EEENS1_24CollectiveEpilogueBwdGQAISA_fSD_Li256ELb1ELb1EEENS1_19SingleTileSchedulerILb1ELb0ELb0ELi128EEEEEEEEEvNT_6ParamsE$_ZN4cute3eso3ESOILb0ELb0EJNS_6LayoutINS_5tupleIJNS3_IJNS_1CILi8EEENS4_ILi1EEEEEENS4_ILi2EEEEEENS3_IJNS3_IJS6_NS4_ILi0EEEEEEiEEEEEiEEC2ERKSD_RKi)
$_ZN7cutlass13device_kernelIN5flash19enable_sm80_to_sm89INS1_16FlashAttnBwdSm80INS1_25CollectiveMainloopBwdSm80ILi2ELi2EN4cute5tupleIJNS5_1CILi128EEES8_NS7_ILi64EEEEEENS_10bfloat16_tEfNS_4arch4Sm80ELb0ELb0ELb1ELb1ELb1ELb0ELb0ELb0ELi2ELi4ELi4ELi4ELb0EEENS1_24CollectiveEpilogueBwdGQAISA_fSD_Li256ELb1ELb1EEENS1_19SingleTileSchedulerILb1ELb0ELb0ELi128EEEEEEEEEvNT_6ParamsE$_ZN4cute3eso3ESOILb0ELb0EJNS_6LayoutINS_5tupleIJNS3_IJNS_1CILi8EEENS4_ILi1EEEEEENS4_ILi2EEEEEENS3_IJNS3_IJS6_NS4_ILi0EEEEEEiEEEEEiEEC2ERKSD_RKi:
[----:B------:R-:W-:Y:S02]  /*6790*/  IADD3 R3, R2, -c[0x0][0x20], RZ ;  /* 0x8000080002037a10 */ /* 0x000fe40007ffe0ff */
[----:B------:R-:W-:-:S03]  /*67a0*/  IADD3 R2, R60, -c[0x0][0x20], RZ ;  /* 0x800008003c027a10 */ /* 0x000fc60007ffe0ff */
[----:B------:R1:W-:Y:S04]  /*67b0*/  STL [R3], R6 ;  /* 0x0000000603007387 */ /* 0x0003e80000100800 */
[----:B------:R-:W2:Y:S01]  /*67c0*/  LDL R2, [R2] ;  /* 0x0000000002027983 */ /* 0x000ea20000100800 */
[----:B------:R-:W-:-:S03]  /*67d0*/  IMAD.MOV.U32 R5, RZ, RZ, 0x0 ;  /* 0x00000000ff057424 */ /* 0x000fc600078e00ff */
[----:B--2---:R1:W-:Y:S01]  /*67e0*/  STL [R3+0x4], R2 ;  /* 0x0000040203007387 */ /* 0x0043e20000100800 */
[----:B------:R-:W-:Y:S05]  /*67f0*/  RET.REL.NODEC R4 `(_ZN7cutlass13device_kernelIN5flash19enable_sm80_to_sm89INS1_16FlashAttnBwdSm80INS1_25CollectiveMainloopBwdSm80ILi2ELi2EN4cute5tupleIJNS5_1CILi128EEES8_NS7_ILi64EEEEEENS_10bfloat16_tEfNS_4arch4Sm80ELb0ELb0ELb1ELb1ELb1ELb0ELb0ELb0ELi2ELi4ELi4ELi4ELb0EEENS1_24CollectiveEpilogueBwdGQAISA_fSD_Li256ELb1ELb1EEENS1_19SingleTileSchedulerILb1ELb0ELb0ELi128EEEEEEEEEvNT_6ParamsE) ;  /* 0xffff980004007950 */ /* 0x000fea0003c3ffff */
        .type           $_ZN7cutlass13device_kernelIN5flash19enable_sm80_to_sm89INS1_16FlashAttnBwdSm80INS1_25CollectiveMainloopBwdSm80ILi2ELi2EN4cute5tupleIJNS5_1CILi128EEES8_NS7_ILi64EEEEEENS_10bfloat16_tEfNS_4arch4Sm80ELb0ELb0ELb1ELb1ELb1ELb0ELb0ELb0ELi2ELi4ELi4ELi4ELb0EEENS1_24CollectiveEpilogueBwdGQAISA_fSD_Li256ELb1ELb1EEENS1_19SingleTileSchedulerILb1ELb0ELb0ELi128EEEEEEEEEvNT_6ParamsE$_ZN4cute3eso3ESOILb0ELb0EJNS_6LayoutINS_5tupleIJNS3_IJNS_1CILi8EEENS4_ILi1EEEEEENS4_ILi2EEENS3_IJS8_S8_EEEEEENS3_IJNS3_IJS6_NS4_ILi0EEEEEENS4_ILi4096EEENS3_IJiiEEEEEEEENS_10ViewEngineINS_8smem_ptrIPN7cutlass10bfloat16_tEEEEEEEC2ERKSG_RKSN_,@function
        .size           $_ZN7cutlass13device_kernelIN5flash19enable_sm80_to_sm89INS1_16FlashAttnBwdSm80INS1_25CollectiveMainloopBwdSm80ILi2ELi2EN4cute5tupleIJNS5_1CILi128EEES8_NS7_ILi64EEEEEENS_10bfloat16_tEfNS_4arch4Sm80ELb0ELb0ELb1ELb1ELb1ELb0ELb0ELb0ELi2ELi4ELi4ELi4ELb0EEENS1_24CollectiveEpilogueBwdGQAISA_fSD_Li256ELb1ELb1EEENS1_19SingleTileSchedulerILb1ELb0ELb0ELi128EEEEEEEEEvNT_6ParamsE$_ZN4cute3eso3ESOILb0ELb0EJNS_6LayoutINS_5tupleIJNS3_IJNS_1CILi8EEENS4_ILi1EEEEEENS4_ILi2EEENS3_IJS8_S8_EEEEEENS3_IJNS3_IJS6_NS4_ILi0EEEEEENS4_ILi4096EEENS3_IJiiEEEEEEEENS_10ViewEngineINS_8smem_ptrIPN7cutlass10bfloat16_tEEEEEEEC2ERKSG_RKSN_,($_ZN7cutlass13device_kernelIN5flash19enable_sm80_to_sm89INS1_16FlashAttnBwdSm80INS1_25CollectiveMainloopBwdSm80ILi2ELi2EN4cute5tupleIJNS5_1CILi128EEES8_NS7_ILi64EEEEEENS_10bfloat16_tEfNS_4arch4Sm80ELb0ELb0ELb1ELb1ELb1ELb0ELb0ELb0ELi2ELi4ELi4ELi4ELb0EEENS1_24CollectiveEpilogueBwdGQAISA_fSD_Li256ELb1ELb1EEENS1_19SingleTileSchedulerILb1ELb0ELb0ELi128EEEEEEEEEvNT_6ParamsE$_ZN4cute3eso3ESOILb0ELb0EJNS_6LayoutINS_5tupleIJNS3_IJNS_1CILi8EEENS4_ILi1EEEEEENS4_ILi2EEENS3_IJS8_S8_EEEEEENS3_IJNS3_IJS6_NS4_ILi0EEEEEENS4_ILi4096EEENS3_IJiiEEEEEEEEiEEC2ERKSG_RKi - $_ZN7cutlass13device_kernelIN5flash19enable_sm80_to_sm89INS1_16FlashAttnBwdSm80INS1_25CollectiveMainloopBwdSm80ILi2ELi2EN4cute5tupleIJNS5_1CILi128EEES8_NS7_ILi64EEEEEENS_10bfloat16_tEfNS_4arch4Sm80ELb0ELb0ELb1ELb1ELb1ELb0ELb0ELb0ELi2ELi4ELi4ELi4ELb0EEENS1_24CollectiveEpilogueBwdGQAISA_fSD_Li256ELb1ELb1EEENS1_19SingleTileSchedulerILb1ELb0ELb0ELi128EEEEEEEEEvNT_6ParamsE$_ZN4cute3eso3ESOILb0ELb0EJNS_6LayoutINS_5tupleIJNS3_IJNS_1CILi8EEENS4_ILi1EEEEEENS4_ILi2EEENS3_IJS8_S8_EEEEEENS3_IJNS3_IJS6_NS4_ILi0EEEEEENS4_ILi4096EEENS3_IJiiEEEEEEEENS_10ViewEngineINS_8smem_ptrIPN7cutlass10bfloat16_tEEEEEEEC2ERKSG_RKSN_)
$_ZN7cutlass13device_kernelIN5flash19enable_sm80_to_sm89INS1_16FlashAttnBwdSm80INS1_25CollectiveMainloopBwdSm80ILi2ELi2EN4cute5tupleIJNS5_1CILi128EEES8_NS7_ILi64EEEEEENS_10bfloat16_tEfNS_4arch4Sm80ELb0ELb0ELb1ELb1ELb1ELb0ELb0ELb0ELi2ELi4ELi4ELi4ELb0EEENS1_24CollectiveEpilogueBwdGQAISA_fSD_Li256ELb1ELb1EEENS1_19SingleTileSchedulerILb1ELb0ELb0ELi128EEEEEEEEEvNT_6ParamsE$_ZN4cute3eso3ESOILb0ELb0EJNS_6LayoutINS_5tupleIJNS3_IJNS_1CILi8EEENS4_ILi1EEEEEENS4_ILi2EEENS3_IJS8_S8_EEEEEENS3_IJNS3_IJS6_NS4_ILi0EEEEEENS4_ILi4096EEENS3_IJiiEEEEEEEENS_10ViewEngineINS_8smem_ptrIPN7cutlass10bfloat16_tEEEEEEEC2ERKSG_RKSN_:
[----:B------:R-:W-:Y:S02]  /*6800*/  IADD3 R3, R23, -c[0x0][0x20], RZ ;  /* 0x8000080017037a10 */ /* 0x000fe40007ffe0ff */
[----:B------:R-:W-:-:S03]  /*6810*/  IADD3 R2, R22, -c[0x0][0x20], RZ ;  /* 0x8000080016027a10 */ /* 0x000fc60007ffe0ff */
[----:B------:R1:W-:Y:S04]  /*6820*/  STL.64 [R3], R4 ;  /* 0x0000000403007387 */ /* 0x0003e80000100a00 */
[----:B------:R-:W2:Y:S01]  /*6830*/  LDL.64 R8, [R2] ;  /* 0x0000000002087983 */ /* 0x000ea20000100a00 */
[----:B------:R-:W-:-:S03]  /*6840*/  IMAD.MOV.U32 R7, RZ, RZ, 0x0 ;  /* 0x00000000ff077424 */ /* 0x000fc600078e00ff */
[----:B--2---:R1:W-:Y:S01]  /*6850*/  STL.64 [R3+0x8], R8 ;  /* 0x0000080803007387 */ /* 0x0043e20000100a00 */
[----:B------:R-:W-:Y:S05]  /*6860*/  RET.REL.NODEC R6 `(_ZN7cutlass13device_kernelIN5flash19enable_sm80_to_sm89INS1_16FlashAttnBwdSm80INS1_25CollectiveMainloopBwdSm80ILi2ELi2EN4cute5tupleIJNS5_1CILi128EEES8_NS7_ILi64EEEEEENS_10bfloat16_tEfNS_4arch4Sm80ELb0ELb0ELb1ELb1ELb1ELb0ELb0ELb0ELi2ELi4ELi4ELi4ELb0EEENS1_24CollectiveEpilogueBwdGQAISA_fSD_Li256ELb1ELb1EEENS1_19SingleTileSchedulerILb1ELb0ELb0ELi128EEEEEEEEEvNT_6ParamsE) ;  /* 0xffff979006007950 */ /* 0x000fea0003c3ffff */
        .type           $_ZN7cutlass13device_kernelIN5flash19enable_sm80_to_sm89INS1_16FlashAttnBwdSm80INS1_25CollectiveMainloopBwdSm80ILi2ELi2EN4cute5tupleIJNS5_1CILi128EEES8_NS7_ILi64EEEEEENS_10bfloat16_tEfNS_4arch4Sm80ELb0ELb0ELb1ELb1ELb1ELb0ELb0ELb0ELi2ELi4ELi4ELi4ELb0EEENS1_24CollectiveEpilogueBwdGQAISA_fSD_Li256ELb1ELb1EEENS1_19SingleTileSchedulerILb1ELb0ELb0ELi128EEEEEEEEEvNT_6ParamsE$_ZN4cute3eso3ESOILb0ELb0EJNS_6LayoutINS_5tupleIJNS3_IJNS_1CILi8EEENS4_ILi1EEEEEENS4_ILi2EEENS3_IJS8_S8_EEEEEENS3_IJNS3_IJS6_NS4_ILi0EEEEEENS4_ILi4096EEENS3_IJiiEEEEEEEEiEEC2ERKSG_RKi,@function
        .size           $_ZN7cutlass13device_kernelIN5flash19enable_sm80_to_sm89INS1_16FlashAttnBwdSm80INS1_25CollectiveMainloopBwdSm80ILi2ELi2EN4cute5tupleIJNS5_1CILi128EEES8_NS7_ILi64EEEEEENS_10bfloat16_tEfNS_4arch4Sm80ELb0ELb0ELb1ELb1ELb1ELb0ELb0ELb0ELi2ELi4ELi4ELi4ELb0EEENS1_24CollectiveEpilogueBwdGQAISA_fSD_Li256ELb1ELb1EEENS1_19SingleTileSchedulerILb1ELb0ELb0ELi128EEEEEEEEEvNT_6ParamsE$_ZN4cute3eso3ESOILb0ELb0EJNS_6LayoutINS_5tupleIJNS3_IJNS_1CILi8EEENS4_ILi1EEEEEENS4_ILi2EEENS3_IJS8_S8_EEEEEENS3_IJNS3_IJS6_NS4_ILi0EEEEEENS4_ILi4096EEENS3_IJiiEEEEEEEEiEEC2ERKSG_RKi,($_ZN7cutlass13device_kernelIN5flash19enable_sm80_to_sm89INS1_16FlashAttnBwdSm80INS1_25CollectiveMainloopBwdSm80ILi2ELi2EN4cute5tupleIJNS5_1CILi128EEES8_NS7_ILi64EEEEEENS_10bfloat16_tEfNS_4arch4Sm80ELb0ELb0ELb1ELb1ELb1ELb0ELb0ELb0ELi2ELi4ELi4ELi4ELb0EEENS1_24CollectiveEpilogueBwdGQAISA_fSD_Li256ELb1ELb1EEENS1_19SingleTileSchedulerILb1ELb0ELb0ELi128EEEEEEEEEvNT_6ParamsE$_ZN4cute3eso3ESOILb0ELb0EJNS_6LayoutINS_5tupleIJNS3_IJNS_1CILi8EEENS4_ILi1EEEEEENS4_ILi2EEES5_EEENS3_IJNS3_IJS6_NS4_ILi0EEEEEEiNS4_ILi1024EEEEEEEENS_10ViewEngineINS_8smem_ptrIPN7cutlass10bfloat16_tEEEEEEEC2ERKSE_RKSL_ - $_ZN7cutlass13device_kernelIN5flash19enable_sm80_to_sm89INS1_16FlashAttnBwdSm80INS1_25CollectiveMainloopBwdSm80ILi2ELi2EN4cute5tupleIJNS5_1CILi128EEES8_NS7_ILi64EEEEEENS_10bfloat16_tEfNS_4arch4Sm80ELb0ELb0ELb1ELb1ELb1ELb0ELb0ELb0ELi2ELi4ELi4ELi4ELb0EEENS1_24CollectiveEpilogueBwdGQAISA_fSD_Li256ELb1ELb1EEENS1_19SingleTileSchedulerILb1ELb0ELb0ELi128EEEEEEEEEvNT_6ParamsE$_ZN4cute3eso3ESOILb0ELb0EJNS_6LayoutINS_5tupleIJNS3_IJNS_1CILi8EEENS4_ILi1EEEEEENS4_ILi2EEENS3_IJS8_S8_EEEEEENS3_IJNS3_IJS6_NS4_ILi0EEEEEENS4_ILi4096EEENS3_IJiiEEEEEEEEiEEC2ERKSG_RKi)
$_ZN7cutlass13device_kernelIN5flash19enable_sm80_to_sm89INS1_16FlashAttnBwdSm80INS1_25CollectiveMainloopBwdSm80ILi2ELi2EN4cute5tupleIJNS5_1CILi128EEES8_NS7_ILi64EEEEEENS_10bfloat16_tEfNS_4arch4Sm80ELb0ELb0ELb1ELb1ELb1ELb0ELb0ELb0ELi2ELi4ELi4ELi4ELb0EEENS1_24CollectiveEpilogueBwdGQAISA_fSD_Li256ELb1ELb1EEENS1_19SingleTileSchedulerILb1ELb0ELb0ELi128EEEEEEEEEvNT_6ParamsE$_ZN4cute3eso3ESOILb0ELb0EJNS_6LayoutINS_5tupleIJNS3_IJNS_1CILi8EEENS4_ILi1EEEEEENS4_ILi2EEENS3_IJS8_S8_EEEEEENS3_IJNS3_IJS6_NS4_ILi0EEEEEENS4_ILi4096EEENS3_IJiiEEEEEEEEiEEC2ERKSG_RKi:
[----:B------:R-:W-:Y:S02]  /*6870*/  IADD3 R5, R23, -c[0x0][0x20], RZ ;  /* 0x8000080017057a10 */ /* 0x000fe40007ffe0ff */
[----:B------:R-:W-:-:S03]  /*6880*/  IADD3 R4, R22, -c[0x0][0x20], RZ ;  /* 0x8000080016047a10 */ /* 0x000fc60007ffe0ff */
[----:B------:R1:W-:Y:S04]  /*6890*/  STL [R5], R2 ;  /* 0x0000000205007387 */ /* 0x0003e80000100800 */
[----:B------:R1:W-:Y:S04]  /*68a0*/  STL [R5+0x4], R3 ;  /* 0x0000040305007387 */ /* 0x0003e80000100800 */
[----:B------:R-:W2:Y:S01]  /*68b0*/  LDL R4, [R4] ;  /* 0x0000000004047983 */ /* 0x000ea20000100800 */
[----:B------:R-:W-:-:S03]  /*68c0*/  IMAD.MOV.U32 R7, RZ, RZ, 0x0 ;  /* 0x00000000ff077424 */ /* 0x000fc600078e00ff */
[----:B--2---:R1:W-:Y:S01]  /*68d0*/  STL [R5+0x8], R4 ;  /* 0x0000080405007387 */ /* 0x0043e20000100800 */
[----:B------:R-:W-:Y:S05]  /*68e0*/  RET.REL.NODEC R6 `(_ZN7cutlass13device_kernelIN5flash19enable_sm80_to_sm89INS1_16FlashAttnBwdSm80INS1_25CollectiveMainloopBwdSm80ILi2ELi2EN4cute5tupleIJNS5_1CILi128EEES8_NS7_ILi64EEEEEENS_10bfloat16_tEfNS_4arch4Sm80ELb0ELb0ELb1ELb1ELb1ELb0ELb0ELb0ELi2ELi4ELi4ELi4ELb0EEENS1_24CollectiveEpilogueBwdGQAISA_fSD_Li256ELb1ELb1EEENS1_19SingleTileSchedulerILb1ELb0ELb0ELi128EEEEEEEEEvNT_6ParamsE) ;  /* 0xffff971006007950 */ /* 0x000fea0003c3ffff */
        .type           $_ZN7cutlass13device_kernelIN5flash19enable_sm80_to_sm89INS1_16FlashAttnBwdSm80INS1_25CollectiveMainloopBwdSm80ILi2ELi2EN4cute5tupleIJNS5_1CILi128EEES8_NS7_ILi64EEEEEENS_10bfloat16_tEfNS_4arch4Sm80ELb0ELb0ELb1ELb1ELb1ELb0ELb0ELb0ELi2ELi4ELi4ELi4ELb0EEENS1_24CollectiveEpilogueBwdGQAISA_fSD_Li256ELb1ELb1EEENS1_19SingleTileSchedulerILb1ELb0ELb0ELi128EEEEEEEEEvNT_6ParamsE$_ZN4cute3eso3ESOILb0ELb0EJNS_6LayoutINS_5tupleIJNS3_IJNS_1CILi8EEENS4_ILi1EEEEEENS4_ILi2EEES5_EEENS3_IJNS3_IJS6_NS4_ILi0EEEEEEiNS4_ILi1024EEEEEEEENS_10ViewEngineINS_8smem_ptrIPN7cutlass10bfloat16_tEEEEEEEC2ERKSE_RKSL_,@function
        .size           $_ZN7cutlass13device_kernelIN5flash19enable_sm80_to_sm89INS1_16FlashAttnBwdSm80INS1_25CollectiveMainloopBwdSm80ILi2ELi2EN4cute5tupleIJNS5_1CILi128EEES8_NS7_ILi64EEEEEENS_10bfloat16_tEfNS_4arch4Sm80ELb0ELb0ELb1ELb1ELb1ELb0ELb0ELb0ELi2ELi4ELi4ELi4ELb0EEENS1_24CollectiveEpilogueBwdGQAISA_fSD_Li256ELb1ELb1EEENS1_19SingleTileSchedulerILb1ELb0ELb0ELi128EEEEEEEEEvNT_6ParamsE$_ZN4cute3eso3ESOILb0ELb0EJNS_6LayoutINS_5tupleIJNS3_IJNS_1CILi8EEENS4_ILi1EEEEEENS4_ILi2EEES5_EEENS3_IJNS3_IJS6_NS4_ILi0EEEEEEiNS4_ILi1024EEEEEEEENS_10ViewEngineINS_8smem_ptrIPN7cutlass10bfloat16_tEEEEEEEC2ERKSE_RKSL_,($_ZN7cutlass13device_kernelIN5flash19enable_sm80_to_sm89INS1_16FlashAttnBwdSm80INS1_25CollectiveMainloopBwdSm80ILi2ELi2EN4cute5tupleIJNS5_1CILi128EEES8_NS7_ILi64EEEEEENS_10bfloat16_tEfNS_4arch4Sm80ELb0ELb0ELb1ELb1ELb1ELb0ELb0ELb0ELi2ELi4ELi4ELi4ELb0EEENS1_24CollectiveEpilogueBwdGQAISA_fSD_Li256ELb1ELb1EEENS1_19SingleTileSchedulerILb1ELb0ELb0ELi128EEEEEEEEEvNT_6ParamsE$_ZN4cute3eso3ESOILb0ELb0EJNS_6LayoutINS_5tupleIJNS3_IJNS_1CILi8EEENS4_ILi1EEEEEENS4_ILi2EEES5_EEENS3_IJNS3_IJS6_NS4_ILi0EEEEEEiNS4_ILi1024EEEEEEEEiEEC2ERKSE_RKi - $_ZN7cutlass13device_kernelIN5flash19enable_sm80_to_sm89INS1_16FlashAttnBwdSm80INS1_25CollectiveMainloopBwdSm80ILi2ELi2EN4cute5tupleIJNS5_1CILi128EEES8_NS7_ILi64EEEEEENS_10bfloat16_tEfNS_4arch4Sm80ELb0ELb0ELb1ELb1ELb1ELb0ELb0ELb0ELi2ELi4ELi4ELi4ELb0EEENS1_24CollectiveEpilogueBwdGQAISA_fSD_Li256ELb1ELb1EEENS1_19SingleTileSchedulerILb1ELb0ELb0ELi128EEEEEEEEEvNT_6ParamsE$_ZN4cute3eso3ESOILb0ELb0EJNS_6LayoutINS_5tupleIJNS3_IJNS_1CILi8EEENS4_ILi1EEEEEENS4_ILi2EEES5_EEENS3_IJNS3_IJS6_NS4_ILi0EEEEEEiNS4_ILi1024EEEEEEEENS_10ViewEngineINS_8smem_ptrIPN7cutlass10bfloat16_tEEEEEEEC2ERKSE_RKSL_)
$_ZN7cutlass13device_kernelIN5flash19enable_sm80_to_sm89INS1_16FlashAttnBwdSm80INS1_25CollectiveMainloopBwdSm80ILi2ELi2EN4cute5tupleIJNS5_1CILi128EEES8_NS7_ILi64EEEEEENS_10bfloat16_tEfNS_4arch4Sm80ELb0ELb0ELb1ELb1ELb1ELb0ELb0ELb0ELi2ELi4ELi4ELi4ELb0EEENS1_24CollectiveEpilogueBwdGQAISA_fSD_Li256ELb1ELb1EEENS1_19SingleTileSchedulerILb1ELb0ELb0ELi128EEEEEEEEEvNT_6ParamsE$_ZN4cute3eso3ESOILb0ELb0EJNS_6LayoutINS_5tupleIJNS3_IJNS_1CILi8EEENS4_ILi1EEEEEENS4_ILi2EEES5_EEENS3_IJNS3_IJS6_NS4_ILi0EEEEEEiNS4_ILi1024EEEEEEEENS_10ViewEngineINS_8smem_ptrIPN7cutlass10bfloat16_tEEEEEEEC2ERKSE_RKSL_:
[----:B------:R-:W-:Y:S02]  /*68f0*/  IADD3 R3, R23, -c[0x0][0x20], RZ ;  /* 0x8000080017037a10 */ /* 0x000fe40007ffe0ff */
[----:B------:R-:W-:-:S03]  /*6900*/  IADD3 R2, R22, -c[0x0][0x20], RZ ;  /* 0x8000080016027a10 */ /* 0x000fc60007ffe0ff */
[----:B------:R1:W-:Y:S04]  /*6910*/  STL [R3], R6 ;  /* 0x0000000603007387 */ /* 0x0003e80000100800 */
[----:B------:R-:W2:Y:S01]  /*6920*/  LDL.64 R8, [R2] ;  /* 0x0000000002087983 */ /* 0x000ea20000100a00 */
[----:B------:R-:W-:-:S03]  /*6930*/  IMAD.MOV.U32 R5, RZ, RZ, 0x0 ;  /* 0x00000000ff057424 */ /* 0x000fc600078e00ff */
[----:B--2---:R1:W-:Y:S01]  /*6940*/  STL.64 [R3+0x8], R8 ;  /* 0x0000080803007387 */ /* 0x0043e20000100a00 */
[----:B------:R-:W-:Y:S05]  /*6950*/  RET.REL.NODEC R4 `(_ZN7cutlass13device_kernelIN5flash19enable_sm80_to_sm89INS1_16FlashAttnBwdSm80INS1_25CollectiveMainloopBwdSm80ILi2ELi2EN4cute5tupleIJNS5_1CILi128EEES8_NS7_ILi64EEEEEENS_10bfloat16_tEfNS_4arch4Sm80ELb0ELb0ELb1ELb1ELb1ELb0ELb0ELb0ELi2ELi4ELi4ELi4ELb0EEENS1_24CollectiveEpilogueBwdGQAISA_fSD_Li256ELb1ELb1EEENS1_19SingleTileSchedulerILb1ELb0ELb0ELi128EEEEEEEEEvNT_6ParamsE) ;  /* 0xffff96a004007950 */ /* 0x000fea0003c3ffff */
        .type           $_ZN7cutlass13device_kernelIN5flash19enable_sm80_to_sm89INS1_16FlashAttnBwdSm80INS1_25CollectiveMainloopBwdSm80ILi2ELi2EN4cute5tupleIJNS5_1CILi128EEES8_NS7_ILi64EEEEEENS_10bfloat16_tEfNS_4arch4Sm80ELb0ELb0ELb1ELb1ELb1ELb0ELb0ELb0ELi2ELi4ELi4ELi4ELb0EEENS1_24CollectiveEpilogueBwdGQAISA_fSD_Li256ELb1ELb1EEENS1_19SingleTileSchedulerILb1ELb0ELb0ELi128EEEEEEEEEvNT_6ParamsE$_ZN4cute3eso3ESOILb0ELb0EJNS_6LayoutINS_5tupleIJNS3_IJNS_1CILi8EEENS4_ILi1EEEEEENS4_ILi2EEES5_EEENS3_IJNS3_IJS6_NS4_ILi0EEEEEEiNS4_ILi1024EEEEEEEEiEEC2ERKSE_RKi,@function
        .size           $_ZN7cutlass13device_kernelIN5flash19enable_sm80_to_sm89INS1_16FlashAttnBwdSm80INS1_25CollectiveMainloopBwdSm80ILi2ELi2EN4cute5tupleIJNS5_1CILi128EEES8_NS7_ILi64EEEEEENS_10bfloat16_tEfNS_4arch4Sm80ELb0ELb0ELb1ELb1ELb1ELb0ELb0ELb0ELi2ELi4ELi4ELi4ELb0EEENS1_24CollectiveEpilogueBwdGQAISA_fSD_Li256ELb1ELb1EEENS1_19SingleTileSchedulerILb1ELb0ELb0ELi128EEEEEEEEEvNT_6ParamsE$_ZN4cute3eso3ESOILb0ELb0EJNS_6LayoutINS_5tupleIJNS3_IJNS_1CILi8EEENS4_ILi1EEEEEENS4_ILi2EEES5_EEENS3_IJNS3_IJS6_NS4_ILi0EEEEEEiNS4_ILi1024EEEEEEEEiEEC2ERKSE_RKi,($_ZN7cutlass13device_kernelIN5flash19enable_sm80_to_sm89INS1_16FlashAttnBwdSm80INS1_25CollectiveMainloopBwdSm80ILi2ELi2EN4cute5tupleIJNS5_1CILi128EEES8_NS7_ILi64EEEEEENS_10bfloat16_tEfNS_4arch4Sm80ELb0ELb0ELb1ELb1ELb1ELb0ELb0ELb0ELi2ELi4ELi4ELi4ELb0EEENS1_24CollectiveEpilogueBwdGQAISA_fSD_Li256ELb1ELb1EEENS1_19SingleTileSchedulerILb1ELb0ELb0ELi128EEEEEEEEEvNT_6ParamsE$_ZN4cute3eso3ESOILb0ELb0EJNS_6LayoutINS_5tupleIJNS3_IJNS_1CILi8EEENS4_ILi1EEEEEENS4_ILi4EEES6_EEENS3_IJNS3_IJS6_NS4_ILi0EEEEEElSA_EEEEENS_10ViewEngineINS_8gmem_ptrIPKN7cutlass10bfloat16_tEEEEEEEC2ERKSD_RKSL_ - $_ZN7cutlass13device_kernelIN5flash19enable_sm80_to_sm89INS1_16FlashAttnBwdSm80INS1_25CollectiveMainloopBwdSm80ILi2ELi2EN4cute5tupleIJNS5_1CILi128EEES8_NS7_ILi64EEEEEENS_10bfloat16_tEfNS_4arch4Sm80ELb0ELb0ELb1ELb1ELb1ELb0ELb0ELb0ELi2ELi4ELi4ELi4ELb0EEENS1_24CollectiveEpilogueBwdGQAISA_fSD_Li256ELb1ELb1EEENS1_19SingleTileSchedulerILb1ELb0ELb0ELi128EEEEEEEEEvNT_6ParamsE$_ZN4cute3eso3ESOILb0ELb0EJNS_6LayoutINS_5tupleIJNS3_IJNS_1CILi8EEENS4_ILi1EEEEEENS4_ILi2EEES5_EEENS3_IJNS3_IJS6_NS4_ILi0EEEEEEiNS4_ILi1024EEEEEEEEiEEC2ERKSE_RKi)
$_ZN7cutlass13device_kernelIN5flash19enable_sm80_to_sm89INS1_16FlashAttnBwdSm80INS1_25CollectiveMainloopBwdSm80ILi2ELi2EN4cute5tupleIJNS5_1CILi128EEES8_NS7_ILi64EEEEEENS_10bfloat16_tEfNS_4arch4Sm80ELb0ELb0ELb1ELb1ELb1ELb0ELb0ELb0ELi2ELi4ELi4ELi4ELb0EEENS1_24CollectiveEpilogueBwdGQAISA_fSD_Li256ELb1ELb1EEENS1_19SingleTileSchedulerILb1ELb0ELb0ELi128EEEEEEEEEvNT_6ParamsE$_ZN4cute3eso3ESOILb0ELb0EJNS_6LayoutINS_5tupleIJNS3_IJNS_1CILi8EEENS4_ILi1EEEEEENS4_ILi2EEES5_EEENS3_IJNS3_IJS6_NS4_ILi0EEEEEEiNS4_ILi1024EEEEEEEEiEEC2ERKSE_RKi:
        /* <DEDUP_REMOVED lines=8> */
        .type           $_ZN7cutlass13device_kernelIN5flash19enable_sm80_to_sm89INS1_16FlashAttnBwdSm80INS1_25CollectiveMainloopBwdSm80ILi2ELi2EN4cute5tupleIJNS5_1CILi128EEES8_NS7_ILi64EEEEEENS_10bfloat16_tEfNS_4arch4Sm80ELb0ELb0ELb1ELb1ELb1ELb0ELb0ELb0ELi2ELi4ELi4ELi4ELb0EEENS1_24CollectiveEpilogueBwdGQAISA_fSD_Li256ELb1ELb1EEENS1_19SingleTileSchedulerILb1ELb0ELb0ELi128EEEEEEEEEvNT_6ParamsE$_ZN4cute3eso3ESOILb0ELb0EJNS_6LayoutINS_5tupleIJNS3_IJNS_1CILi8EEENS4_ILi1EEEEEENS4_ILi4EEES6_EEENS3_IJNS3_IJS6_NS4_ILi0EEEEEElSA_EEEEENS_10ViewEngineINS_8gmem_ptrIPKN7cutlass10bfloat16_tEEEEEEEC2ERKSD_RKSL_,@function
        .size           $_ZN7cutlass13device_kernelIN5flash19enable_sm80_to_sm89INS1_16FlashAttnBwdSm80INS1_25CollectiveMainloopBwdSm80ILi2ELi2EN4cute5tupleIJNS5_1CILi128EEES8_NS7_ILi64EEEEEENS_10bfloat16_tEfNS_4arch4Sm80ELb0ELb0ELb1ELb1ELb1ELb0ELb0ELb0ELi2ELi4ELi4ELi4ELb0EEENS1_24CollectiveEpilogueBwdGQAISA_fSD_Li256ELb1ELb1EEENS1_19SingleTileSchedulerILb1ELb0ELb0ELi128EEEEEEEEEvNT_6ParamsE$_ZN4cute3eso3ESOILb0ELb0EJNS_6LayoutINS_5tupleIJNS3_IJNS_1CILi8EEENS4_ILi1EEEEEENS4_ILi4EEES6_EEENS3_IJNS3_IJS6_NS4_ILi0EEEEEElSA_EEEEENS_10ViewEngineINS_8gmem_ptrIPKN7cutlass10bfloat16_tEEEEEEEC2ERKSD_RKSL_,($_ZN7cutlass13device_kernelIN5flash19enable_sm80_to_sm89INS1_16FlashAttnBwdSm80INS1_25CollectiveMainloopBwdSm80ILi2ELi2EN4cute5tupleIJNS5_1CILi128EEES8_NS7_ILi64EEEEEENS_10bfloat16_tEfNS_4arch4Sm80ELb0ELb0ELb1ELb1ELb1ELb0ELb0ELb0ELi2ELi4ELi4ELi4ELb0EEENS1_24CollectiveEpilogueBwdGQAISA_fSD_Li256ELb1ELb1EEENS1_19SingleTileSchedulerILb1ELb0ELb0ELi128EEEEEEEEEvNT_6ParamsE$_ZN4cute3eso3ESOILb0ELb0EJNS_6LayoutINS_5tupleIJNS3_IJNS_1CILi8EEENS4_ILi1EEEEEENS4_ILi4EEES6_EEENS3_IJNS3_IJS6_NS4_ILi0EEEEEElSA_EEEEElEEC2ERKSD_RKl - $_ZN7cutlass13device_kernelIN5flash19enable_sm80_to_sm89INS1_16FlashAttnBwdSm80INS1_25CollectiveMainloopBwdSm80ILi2ELi2EN4cute5tupleIJNS5_1CILi128EEES8_NS7_ILi64EEEEEENS_10bfloat16_tEfNS_4arch4Sm80ELb0ELb0ELb1ELb1ELb1ELb0ELb0ELb0ELi2ELi4ELi4ELi4ELb0EEENS1_24CollectiveEpilogueBwdGQAISA_fSD_Li256ELb1ELb1EEENS1_19SingleTileSchedulerILb1ELb0ELb0ELi128EEEEEEEEEvNT_6ParamsE$_ZN4cute3eso3ESOILb0ELb0EJNS_6LayoutINS_5tupleIJNS3_IJNS_1CILi8EEENS4_ILi1EEEEEENS4_ILi4EEES6_EEENS3_IJNS3_IJS6_NS4_ILi0EEEEEElSA_EEEEENS_10ViewEngineINS_8gmem_ptrIPKN7cutlass10bfloat16_tEEEEEEEC2ERKSD_RKSL_)
$_ZN7cutlass13device_kernelIN5flash19enable_sm80_to_sm89INS1_16FlashAttnBwdSm80INS1_25CollectiveMainloopBwdSm80ILi2ELi2EN4cute5tupleIJNS5_1CILi128EEES8_NS7_ILi64EEEEEENS_10bfloat16_tEfNS_4arch4Sm80ELb0ELb0ELb1ELb1ELb1ELb0ELb0ELb0ELi2ELi4ELi4ELi4ELb0EEENS1_24CollectiveEpilogueBwdGQAISA_fSD_Li256ELb1ELb1EEENS1_19SingleTileSchedulerILb1ELb0ELb0ELi128EEEEEEEEEvNT_6ParamsE$_ZN4cute3eso3ESOILb0ELb0EJNS_6LayoutINS_5tupleIJNS3_IJNS_1CILi8EEENS4_ILi1EEEEEENS4_ILi4EEES6_EEENS3_IJNS3_IJS6_NS4_ILi0EEEEEElSA_EEEEENS_10ViewEngineINS_8gmem_ptrIPKN7cutlass10bfloat16_tEEEEEEEC2ERKSD_RKSL_:
        /* <DEDUP_REMOVED lines=8> */
[----:B------:R-:W-:Y:S05]  /*6a60*/  RET.REL.NODEC R6 `(_ZN7cutlass13device_kernelIN5flash19enable_sm80_to_sm89INS1_16FlashAttnBwdSm80INS1_25CollectiveMainloopBwdSm80ILi2ELi2EN4cute5tupleIJNS5_1CILi128EEES8_NS7_ILi64EEEEEENS_10bfloat16_tEfNS_4arch4Sm80ELb0ELb0ELb1ELb1ELb1ELb0ELb0ELb0ELi2ELi4ELi4ELi4ELb0EEENS1_24CollectiveEpilogueBwdGQAISA_fSD_Li256ELb1ELb1EEENS1_19SingleTileSchedulerILb1ELb0ELb0ELi128EEEEEEEEEvNT_6ParamsE) ;  /* 0xffff959006007950 */ /* 0x000fea0003c3ffff */
        .type           $_ZN7cutlass13device_kernelIN5flash19enable_sm80_to_sm89INS1_16FlashAttnBwdSm80INS1_25CollectiveMainloopBwdSm80ILi2ELi2EN4cute5tupleIJNS5_1CILi128EEES8_NS7_ILi64EEEEEENS_10bfloat16_tEfNS_4arch4Sm80ELb0ELb0ELb1ELb1ELb1ELb0ELb0ELb0ELi2ELi4ELi4ELi4ELb0EEENS1_24CollectiveEpilogueBwdGQAISA_fSD_Li256ELb1ELb1EEENS1_19SingleTileSchedulerILb1ELb0ELb0ELi128EEEEEEEEEvNT_6ParamsE$_ZN4cute3eso3ESOILb0ELb0EJNS_6LayoutINS_5tupleIJNS3_IJNS_1CILi8EEENS4_ILi1EEEEEENS4_ILi4EEES6_EEENS3_IJNS3_IJS6_NS4_ILi0EEEEEElSA_EEEEElEEC2ERKSD_RKl,@function
        .size           $_ZN7cutlass13device_kernelIN5flash19enable_sm80_to_sm89INS1_16FlashAttnBwdSm80INS1_25CollectiveMainloopBwdSm80ILi2ELi2EN4cute5tupleIJNS5_1CILi128EEES8_NS7_ILi64EEEEEENS_10bfloat16_tEfNS_4arch4Sm80ELb0ELb0ELb1ELb1ELb1ELb0ELb0ELb0ELi2ELi4ELi4ELi4ELb0EEENS1_24CollectiveEpilogueBwdGQAISA_fSD_Li256ELb1ELb1EEENS1_19SingleTileSchedulerILb1ELb0ELb0ELi128EEEEEEEEEvNT_6ParamsE$_ZN4cute3eso3ESOILb0ELb0EJNS_6LayoutINS_5tupleIJNS3_IJNS_1CILi8EEENS4_ILi1EEEEEENS4_ILi4EEES6_EEENS3_IJNS3_IJS6_NS4_ILi0EEEEEElSA_EEEEElEEC2ERKSD_RKl,($_ZN7cutlass13device_kernelIN5flash19enable_sm80_to_sm89INS1_16FlashAttnBwdSm80INS1_25CollectiveMainloopBwdSm80ILi2ELi2EN4cute5tupleIJNS5_1CILi128EEES8_NS7_ILi64EEEEEENS_10bfloat16_tEfNS_4arch4Sm80ELb0ELb0ELb1ELb1ELb1ELb0ELb0ELb0ELi2ELi4ELi4ELi4ELb0EEENS1_24CollectiveEpilogueBwdGQAISA_fSD_Li256ELb1ELb1EEENS1_19SingleTileSchedulerILb1ELb0ELb0ELi128EEEEEEEEEvNT_6ParamsE$_ZN4cute3eso3ESOILb0ELb0EJiNS_5tupleIJiNS_1CILi0EEEEEEEEC2ERKiRKS5_ - $_ZN7cutlass13device_kernelIN5flash19enable_sm80_to_sm89INS1_16FlashAttnBwdSm80INS1_25CollectiveMainloopBwdSm80ILi2ELi2EN4cute5tupleIJNS5_1CILi128EEES8_NS7_ILi64EEEEEENS_10bfloat16_tEfNS_4arch4Sm80ELb0ELb0ELb1ELb1ELb1ELb0ELb0ELb0ELi2ELi4ELi4ELi4ELb0EEENS1_24CollectiveEpilogueBwdGQAISA_fSD_Li256ELb1ELb1EEENS1_19SingleTileSchedulerILb1ELb0ELb0ELi128EEEEEEEEEvNT_6ParamsE$_ZN4cute3eso3ESOILb0ELb0EJNS_6LayoutINS_5tupleIJNS3_IJNS_1CILi8EEENS4_ILi1EEEEEENS4_ILi4EEES6_EEENS3_IJNS3_IJS6_NS4_ILi0EEEEEElSA_EEEEElEEC2ERKSD_RKl)
$_ZN7cutlass13device_kernelIN5flash19enable_sm80_to_sm89INS1_16FlashAttnBwdSm80INS1_25CollectiveMainloopBwdSm80ILi2ELi2EN4cute5tupleIJNS5_1CILi128EEES8_NS7_ILi64EEEEEENS_10bfloat16_tEfNS_4arch4Sm80ELb0ELb0ELb1ELb1ELb1ELb0ELb0ELb0ELi2ELi4ELi4ELi4ELb0EEENS1_24CollectiveEpilogueBwdGQAISA_fSD_Li256ELb1ELb1EEENS1_19SingleTileSchedulerILb1ELb0ELb0ELi128EEEEEEEEEvNT_6ParamsE$_ZN4cute3eso3ESOILb0ELb0EJNS_6LayoutINS_5tupleIJNS3_IJNS_1CILi8EEENS4_ILi1EEEEEENS4_ILi4EEES6_EEENS3_IJNS3_IJS6_NS4_ILi0EEEEEElSA_EEEEElEEC2ERKSD_RKl:
[----:B------:R-:W-:Y:S02]  /*6a70*/  IADD3 R5, R15, -c[0x0][0x20], RZ ;  /* 0x800008000f057a10 */ /* 0x000fe40007ffe0ff */
[----:B------:R-:W-:-:S03]  /*6a80*/  IADD3 R4, R81, -c[0x0][0x20], RZ ;  /* 0x8000080051047a10 */ /* 0x000fc60007ffe0ff */
[----:B------:R1:W-:Y:S04]  /*6a90*/  STL.64 [R5], R2 ;  /* 0x0000000205007387 */ /* 0x0003e80000100a00 */
[----:B------:R-:W2:Y:S01]  /*6aa0*/  LDL.64 R8, [R4] ;  /* 0x0000000004087983 */ /* 0x000ea20000100a00 */
[----:B------:R-:W-:-:S03]  /*6ab0*/  IMAD.MOV.U32 R7, RZ, RZ, 0x0 ;  /* 0x00000000ff077424 */ /* 0x000fc600078e00ff */
[----:B--2---:R1:W-:Y:S01]  /*6ac0*/  STL.64 [R5+0x8], R8 ;  /* 0x0000080805007387 */ /* 0x0043e20000100a00 */
[----:B------:R-:W-:Y:S05]  /*6ad0*/  RET.REL.NODEC R6 `(_ZN7cutlass13device_kernelIN5flash19enable_sm80_to_sm89INS1_16FlashAttnBwdSm80INS1_25CollectiveMainloopBwdSm80ILi2ELi2EN4cute5tupleIJNS5_1CILi128EEES8_NS7_ILi64EEEEEENS_10bfloat16_tEfNS_4arch4Sm80ELb0ELb0ELb1ELb1ELb1ELb0ELb0ELb0ELi2ELi4ELi4ELi4ELb0EEENS1_24CollectiveEpilogueBwdGQAISA_fSD_Li256ELb1ELb1EEENS1_19SingleTileSchedulerILb1ELb0ELb0ELi128EEEEEEEEEvNT_6ParamsE) ;  /* 0xffff952006007950 */ /* 0x000fea0003c3ffff */
        .type           $_ZN7cutlass13device_kernelIN5flash19enable_sm80_to_sm89INS1_16FlashAttnBwdSm80INS1_25CollectiveMainloopBwdSm80ILi2ELi2EN4cute5tupleIJNS5_1CILi128EEES8_NS7_ILi64EEEEEENS_10bfloat16_tEfNS_4arch4Sm80ELb0ELb0ELb1ELb1ELb1ELb0ELb0ELb0ELi2ELi4ELi4ELi4ELb0EEENS1_24CollectiveEpilogueBwdGQAISA_fSD_Li256ELb1ELb1EEENS1_19SingleTileSchedulerILb1ELb0ELb0ELi128EEEEEEEEEvNT_6ParamsE$_ZN4cute3eso3ESOILb0ELb0EJiNS_5tupleIJiNS_1CILi0EEEEEEEEC2ERKiRKS5_,@function
        .size           $_ZN7cutlass13device_kernelIN5flash19enable_sm80_to_sm89INS1_16FlashAttnBwdSm80INS1_25CollectiveMainloopBwdSm80ILi2ELi2EN4cute5tupleIJNS5_1CILi128EEES8_NS7_ILi64EEEEEENS_10bfloat16_tEfNS_4arch4Sm80ELb0ELb0ELb1ELb1ELb1ELb0ELb0ELb0ELi2ELi4ELi4ELi4ELb0EEENS1_24CollectiveEpilogueBwdGQAISA_fSD_Li256ELb1ELb1EEENS1_19SingleTileSchedulerILb1ELb0ELb0ELi128EEEEEEEEEvNT_6ParamsE$_ZN4cute3eso3ESOILb0ELb0EJiNS_5tupleIJiNS_1CILi0EEEEEEEEC2ERKiRKS5_,($_ZN7cutlass13device_kernelIN5flash19enable_sm80_to_sm89INS1_16FlashAttnBwdSm80INS1_25CollectiveMainloopBwdSm80ILi2ELi2EN4cute5tupleIJNS5_1CILi128EEES8_NS7_ILi64EEEEEENS_10bfloat16_tEfNS_4arch4Sm80ELb0ELb0ELb1ELb1ELb1ELb0ELb0ELb0ELi2ELi4ELi4ELi4ELb0EEENS1_24CollectiveEpilogueBwdGQAISA_fSD_Li256ELb1ELb1EEENS1_19SingleTileSchedulerILb1ELb0ELb0ELi128EEEEEEEEEvNT_6ParamsE$_ZN4cute3eso3ESOILb0ELb0EJiNS_5tupleIJiiEEEEEC2ERKiRKS3_ - $_ZN7cutlass13device_kernelIN5flash19enable_sm80_to_sm89INS1_16FlashAttnBwdSm80INS1_25CollectiveMainloopBwdSm80ILi2ELi2EN4cute5tupleIJNS5_1CILi128EEES8_NS7_ILi64EEEEEENS_10bfloat16_tEfNS_4arch4Sm80ELb0ELb0ELb1ELb1ELb1ELb0ELb0ELb0ELi2ELi4ELi4ELi4ELb0EEENS1_24CollectiveEpilogueBwdGQAISA_fSD_Li256ELb1ELb1EEENS1_19SingleTileSchedulerILb1ELb0ELb0ELi128EEEEEEEEEvNT_6ParamsE$_ZN4cute3eso3ESOILb0ELb0EJiNS_5tupleIJiNS_1CILi0EEEEEEEEC2ERKiRKS5_)
$_ZN7cutlass13device_kernelIN5flash19enable_sm80_to_sm89INS1_16FlashAttnBwdSm80INS1_25CollectiveMainloopBwdSm80ILi2ELi2EN4cute5tupleIJNS5_1CILi128EEES8_NS7_ILi64EEEEEENS_10bfloat16_tEfNS_4arch4Sm80ELb0ELb0ELb1ELb1ELb1ELb0ELb0ELb0ELi2ELi4ELi4ELi4ELb0EEENS1_24CollectiveEpilogueBwdGQAISA_fSD_Li256ELb1ELb1EEENS1_19SingleTileSchedulerILb1ELb0ELb0ELi128EEEEEEEEEvNT_6ParamsE$_ZN4cute3eso3ESOILb0ELb0EJiNS_5tupleIJiNS_1CILi0EEEEEEEEC2ERKiRKS5_:
[----:B------:R-:W-:Y:S02]  /*6ae0*/  IADD3 R3, R3, -c[0x0][0x20], RZ ;  /* 0x8000080003037a10 */ /* 0x000fe40007ffe0ff */
[----:B------:R-:W-:-:S03]  /*6af0*/  IADD3 R2, R2, -c[0x0][0x20], RZ ;  /* 0x8000080002027a10 */ /* 0x000fc60007ffe0ff */
[----:B------:R1:W-:Y:S04]  /*6b00*/  STL [R3], R6 ;  /* 0x0000000603007387 */ /* 0x0003e80000100800 */
[----:B------:R-:W2:Y:S01]  /*6b10*/  LDL R2, [R2] ;  /* 0x0000000002027983 */ /* 0x000ea20000100800 */
[----:B------:R-:W-:-:S03]  /*6b20*/  IMAD.MOV.U32 R5, RZ, RZ, 0x0 ;  /* 0x00000000ff057424 */ /* 0x000fc600078e00ff */
[----:B--2---:R1:W-:Y:S01]  /*6b30*/  STL [R3+0x4], R2 ;  /* 0x0000040203007387 */ /* 0x0043e20000100800 */
[----:B------:R-:W-:Y:S05]  /*6b40*/  RET.REL.NODEC R4 `(_ZN7cutlass13device_kernelIN5flash19enable_sm80_to_sm89INS1_16FlashAttnBwdSm80INS1_25CollectiveMainloopBwdSm80ILi2ELi2EN4cute5tupleIJNS5_1CILi128EEES8_NS7_ILi64EEEEEENS_10bfloat16_tEfNS_4arch4Sm80ELb0ELb0ELb1ELb1ELb1ELb0ELb0ELb0ELi2ELi4ELi4ELi4ELb0EEENS1_24CollectiveEpilogueBwdGQAISA_fSD_Li256ELb1ELb1EEENS1_19SingleTileSchedulerILb1ELb0ELb0ELi128EEEEEEEEEvNT_6ParamsE) ;  /* 0xffff94b004007950 */ /* 0x000fea0003c3ffff */
        .type           $_ZN7cutlass13device_kernelIN5flash19enable_sm80_to_sm89INS1_16FlashAttnBwdSm80INS1_25CollectiveMainloopBwdSm80ILi2ELi2EN4cute5tupleIJNS5_1CILi128EEES8_NS7_ILi64EEEEEENS_10bfloat16_tEfNS_4arch4Sm80ELb0ELb0ELb1ELb1ELb1ELb0ELb0ELb0ELi2ELi4ELi4ELi4ELb0EEENS1_24CollectiveEpilogueBwdGQAISA_fSD_Li256ELb1ELb1EEENS1_19SingleTileSchedulerILb1ELb0ELb0ELi128EEEEEEEEEvNT_6ParamsE$_ZN4cute3eso3ESOILb0ELb0EJiNS_5tupleIJiiEEEEEC2ERKiRKS3_,@function
        .size           $_ZN7cutlass13device_kernelIN5flash19enable_sm80_to_sm89INS1_16FlashAttnBwdSm80INS1_25CollectiveMainloopBwdSm80ILi2ELi2EN4cute5tupleIJNS5_1CILi128EEES8_NS7_ILi64EEEEEENS_10bfloat16_tEfNS_4arch4Sm80ELb0ELb0ELb1ELb1ELb1ELb0ELb0ELb0ELi2ELi4ELi4ELi4ELb0EEENS1_24CollectiveEpilogueBwdGQAISA_fSD_Li256ELb1ELb1EEENS1_19SingleTileSchedulerILb1ELb0ELb0ELi128EEEEEEEEEvNT_6ParamsE$_ZN4cute3eso3ESOILb0ELb0EJiNS_5tupleIJiiEEEEEC2ERKiRKS3_,($_ZN7cutlass13device_kernelIN5flash19enable_sm80_to_sm89INS1_16FlashAttnBwdSm80INS1_25CollectiveMainloopBwdSm80ILi2ELi2EN4cute5tupleIJNS5_1CILi128EEES8_NS7_ILi64EEEEEENS_10bfloat16_tEfNS_4arch4Sm80ELb0ELb0ELb1ELb1ELb1ELb0ELb0ELb0ELi2ELi4ELi4ELi4ELb0EEENS1_24CollectiveEpilogueBwdGQAISA_fSD_Li256ELb1ELb1EEENS1_19SingleTileSchedulerILb1ELb0ELb0ELi128EEEEEEEEEvNT_6ParamsE$_ZN4cute3eso3ESOILb0ELb0EJiiEEC2ERKiS4_ - $_ZN7cutlass13device_kernelIN5flash19enable_sm80_to_sm89INS1_16FlashAttnBwdSm80INS1_25CollectiveMainloopBwdSm80ILi2ELi2EN4cute5tupleIJNS5_1CILi128EEES8_NS7_ILi64EEEEEENS_10bfloat16_tEfNS_4arch4Sm80ELb0ELb0ELb1ELb1ELb1ELb0ELb0ELb0ELi2ELi4ELi4ELi4ELb0EEENS1_24CollectiveEpilogueBwdGQAISA_fSD_Li256ELb1ELb1EEENS1_19SingleTileSchedulerILb1ELb0ELb0ELi128EEEEEEEEEvNT_6ParamsE$_ZN4cute3eso3ESOILb0ELb0EJiNS_5tupleIJiiEEEEEC2ERKiRKS3_)
$_ZN7cutlass13device_kernelIN5flash19enable_sm80_to_sm89INS1_16FlashAttnBwdSm80INS1_25CollectiveMainloopBwdSm80ILi2ELi2EN4cute5tupleIJNS5_1CILi128EEES8_NS7_ILi64EEEEEENS_10bfloat16_tEfNS_4arch4Sm80ELb0ELb0ELb1ELb1ELb1ELb0ELb0ELb0ELi2ELi4ELi4ELi4ELb0EEENS1_24CollectiveEpilogueBwdGQAISA_fSD_Li256ELb1ELb1EEENS1_19SingleTileSchedulerILb1ELb0ELb0ELi128EEEEEEEEEvNT_6ParamsE$_ZN4cute3eso3ESOILb0ELb0EJiNS_5tupleIJiiEEEEEC2ERKiRKS3_:
        /* <DEDUP_REMOVED lines=10> */
        .type           $_ZN7cutlass13device_kernelIN5flash19enable_sm80_to_sm89INS1_16FlashAttnBwdSm80INS1_25CollectiveMainloopBwdSm80ILi2ELi2EN4cute5tupleIJNS5_1CILi128EEES8_NS7_ILi64EEEEEENS_10bfloat16_tEfNS_4arch4Sm80ELb0ELb0ELb1ELb1ELb1ELb0ELb0ELb0ELi2ELi4ELi4ELi4ELb0EEENS1_24CollectiveEpilogueBwdGQAISA_fSD_Li256ELb1ELb1EEENS1_19SingleTileSchedulerILb1ELb0ELb0ELi128EEEEEEEEEvNT_6ParamsE$_ZN4cute3eso3ESOILb0ELb0EJiiEEC2ERKiS4_,@function
        .size           $_ZN7cutlass13device_kernelIN5flash19enable_sm80_to_sm89INS1_16FlashAttnBwdSm80INS1_25CollectiveMainloopBwdSm80ILi2ELi2EN4cute5tupleIJNS5_1CILi128EEES8_NS7_ILi64EEEEEENS_10bfloat16_tEfNS_4arch4Sm80ELb0ELb0ELb1ELb1ELb1ELb0ELb0ELb0ELi2ELi4ELi4ELi4ELb0EEENS1_24CollectiveEpilogueBwdGQAISA_fSD_Li256ELb1ELb1EEENS1_19SingleTileSchedulerILb1ELb0ELb0ELi128EEEEEEEEEvNT_6ParamsE$_ZN4cute3eso3ESOILb0ELb0EJiiEEC2ERKiS4_,($_ZN7cutlass13device_kernelIN5flash19enable_sm80_to_sm89INS1_16FlashAttnBwdSm80INS1_25CollectiveMainloopBwdSm80ILi2ELi2EN4cute5tupleIJNS5_1CILi128EEES8_NS7_ILi64EEEEEENS_10bfloat16_tEfNS_4arch4Sm80ELb0ELb0ELb1ELb1ELb1ELb0ELb0ELb0ELi2ELi4ELi4ELi4ELb0EEENS1_24CollectiveEpilogueBwdGQAISA_fSD_Li256ELb1ELb1EEENS1_19SingleTileSchedulerILb1ELb0ELb0ELi128EEEEEEEEEvNT_6ParamsE$_ZN4cute3eso3ESOILb0ELb0EJiiNS_1CILi0EEEEEC2ERKiS6_RKS3_ - $_ZN7cutlass13device_kernelIN5flash19enable_sm80_to_sm89INS1_16FlashAttnBwdSm80INS1_25CollectiveMainloopBwdSm80ILi2ELi2EN4cute5tupleIJNS5_1CILi128EEES8_NS7_ILi64EEEEEENS_10bfloat16_tEfNS_4arch4Sm80ELb0ELb0ELb1ELb1ELb1ELb0ELb0ELb0ELi2ELi4ELi4ELi4ELb0EEENS1_24CollectiveEpilogueBwdGQAISA_fSD_Li256ELb1ELb1EEENS1_19SingleTileSchedulerILb1ELb0ELb0ELi128EEEEEEEEEvNT_6ParamsE$_ZN4cute3eso3ESOILb0ELb0EJiiEEC2ERKiS4_)
$_ZN7cutlass13device_kernelIN5flash19enable_sm80_to_sm89INS1_16FlashAttnBwdSm80INS1_25CollectiveMainloopBwdSm80ILi2ELi2EN4cute5tupleIJNS5_1CILi128EEES8_NS7_ILi64EEEEEENS_10bfloat16_tEfNS_4arch4Sm80ELb0ELb0ELb1ELb1ELb1ELb0ELb0ELb0ELi2ELi4ELi4ELi4ELb0EEENS1_24CollectiveEpilogueBwdGQAISA_fSD_Li256ELb1ELb1EEENS1_19SingleTileSchedulerILb1ELb0ELb0ELi128EEEEEEEEEvNT_6ParamsE$_ZN4cute3eso3ESOILb0ELb0EJiiEEC2ERKiS4_:
[----:B------:R-:W-:Y:S02]  /*6bf0*/  IADD3 R3, R3, -c[0x0][0x20], RZ ;  /* 0x8000080003037a10 */ /* 0x000fe40007ffe0ff */
[----:B------:R-:W-:-:S03]  /*6c00*/  IADD3 R2, R2, -c[0x0][0x20], RZ ;  /* 0x8000080002027a10 */ /* 0x000fc60007ffe0ff */
[----:B------:R1:W-:Y:S04]  /*6c10*/  STL [R3], R10 ;  /* 0x0000000a03007387 */ /* 0x0003e80000100800 */
[----:B------:R-:W2:Y:S01]  /*6c20*/  LDL R2, [R2] ;  /* 0x0000000002027983 */ /* 0x000ea20000100800 */
[----:B------:R-:W-:-:S03]  /*6c30*/  IMAD.MOV.U32 R9, RZ, RZ, 0x0 ;  /* 0x00000000ff097424 */ /* 0x000fc600078e00ff */
[----:B--2---:R1:W-:Y:S01]  /*6c40*/  STL [R3+0x4], R2 ;  /* 0x0000040203007387 */ /* 0x0043e20000100800 */
[----:B------:R-:W-:Y:S05]  /*6c50*/  RET.REL.NODEC R8 `(_ZN7cutlass13device_kernelIN5flash19enable_sm80_to_sm89INS1_16FlashAttnBwdSm80INS1_25CollectiveMainloopBwdSm80ILi2ELi2EN4cute5tupleIJNS5_1CILi128EEES8_NS7_ILi64EEEEEENS_10bfloat16_tEfNS_4arch4Sm80ELb0ELb0ELb1ELb1ELb1ELb0ELb0ELb0ELi2ELi4ELi4ELi4ELb0EEENS1_24CollectiveEpilogueBwdGQAISA_fSD_Li256ELb1ELb1EEENS1_19SingleTileSchedulerILb1ELb0ELb0ELi128EEEEEEEEEvNT_6ParamsE) ;  /* 0xffff93a008007950 */ /* 0x000fea0003c3ffff */
        .type           $_ZN7cutlass13device_kernelIN5flash19enable_sm80_to_sm89INS1_16FlashAttnBwdSm80INS1_25CollectiveMainloopBwdSm80ILi2ELi2EN4cute5tupleIJNS5_1CILi128EEES8_NS7_ILi64EEEEEENS_10bfloat16_tEfNS_4arch4Sm80ELb0ELb0ELb1ELb1ELb1ELb0ELb0ELb0ELi2ELi4ELi4ELi4ELb0EEENS1_24CollectiveEpilogueBwdGQAISA_fSD_Li256ELb1ELb1EEENS1_19SingleTileSchedulerILb1ELb0ELb0ELi128EEEEEEEEEvNT_6ParamsE$_ZN4cute3eso3ESOILb0ELb0EJiiNS_1CILi0EEEEEC2ERKiS6_RKS3_,@function
        .size           $_ZN7cutlass13device_kernelIN5flash19enable_sm80_to_sm89INS1_16FlashAttnBwdSm80INS1_25CollectiveMainloopBwdSm80ILi2ELi2EN4cute5tupleIJNS5_1CILi128EEES8_NS7_ILi64EEEEEENS_10bfloat16_tEfNS_4arch4Sm80ELb0ELb0ELb1ELb1ELb1ELb0ELb0ELb0ELi2ELi4ELi4ELi4ELb0EEENS1_24CollectiveEpilogueBwdGQAISA_fSD_Li256ELb1ELb1EEENS1_19SingleTileSchedulerILb1ELb0ELb0ELi128EEEEEEEEEvNT_6ParamsE$_ZN4cute3eso3ESOILb0ELb0EJiiNS_1CILi0EEEEEC2ERKiS6_RKS3_,($_ZN7cutlass13device_kernelIN5flash19enable_sm80_to_sm89INS1_16FlashAttnBwdSm80INS1_25CollectiveMainloopBwdSm80ILi2ELi2EN4cute5tupleIJNS5_1CILi128EEES8_NS7_ILi64EEEEEENS_10bfloat16_tEfNS_4arch4Sm80ELb0ELb0ELb1ELb1ELb1ELb0ELb0ELb0ELi2ELi4ELi4ELi4ELb0EEENS1_24CollectiveEpilogueBwdGQAISA_fSD_Li256ELb1ELb1EEENS1_19SingleTileSchedulerILb1ELb0ELb0ELi128EEEEEEEEEvNT_6ParamsE$_ZN4cute3eso3ESOILb0ELb0EJiiNS_1CILi1024EEEEEC2ERKiS6_RKS3_ - $_ZN7cutlass13device_kernelIN5flash19enable_sm80_to_sm89INS1_16FlashAttnBwdSm80INS1_25CollectiveMainloopBwdSm80ILi2ELi2EN4cute5tupleIJNS5_1CILi128EEES8_NS7_ILi64EEEEEENS_10bfloat16_tEfNS_4arch4Sm80ELb0ELb0ELb1ELb1ELb1ELb0ELb0ELb0ELi2ELi4ELi4ELi4ELb0EEENS1_24CollectiveEpilogueBwdGQAISA_fSD_Li256ELb1ELb1EEENS1_19SingleTileSchedulerILb1ELb0ELb0ELi128EEEEEEEEEvNT_6ParamsE$_ZN4cute3eso3ESOILb0ELb0EJiiNS_1CILi0EEEEEC2ERKiS6_RKS3_)
$_ZN7cutlass13device_kernelIN5flash19enable_sm80_to_sm89INS1_16FlashAttnBwdSm80INS1_25CollectiveMainloopBwdSm80ILi2ELi2EN4cute5tupleIJNS5_1CILi128EEES8_NS7_ILi64EEEEEENS_10bfloat16_tEfNS_4arch4Sm80ELb0ELb0ELb1ELb1ELb1ELb0ELb0ELb0ELi2ELi4ELi4ELi4ELb0EEENS1_24CollectiveEpilogueBwdGQAISA_fSD_Li256ELb1ELb1EEENS1_19SingleTileSchedulerILb1ELb0ELb0ELi128EEEEEEEEEvNT_6ParamsE$_ZN4cute3eso3ESOILb0ELb0EJiiNS_1CILi0EEEEEC2ERKiS6_RKS3_:
        /* <DEDUP_REMOVED lines=8> */
        .type           $_ZN7cutlass13device_kernelIN5flash19enable_sm80_to_sm89INS1_16FlashAttnBwdSm80INS1_25CollectiveMainloopBwdSm80ILi2ELi2EN4cute5tupleIJNS5_1CILi128EEES8_NS7_ILi64EEEEEENS_10bfloat16_tEfNS_4arch4Sm80ELb0ELb0ELb1ELb1ELb1ELb0ELb0ELb0ELi2ELi4ELi4ELi4ELb0EEENS1_24CollectiveEpilogueBwdGQAISA_fSD_Li256ELb1ELb1EEENS1_19SingleTileSchedulerILb1ELb0ELb0ELi128EEEEEEEEEvNT_6ParamsE$_ZN4cute3eso3ESOILb0ELb0EJiiNS_1CILi1024EEEEEC2ERKiS6_RKS3_,@function
        .size           $_ZN7cutlass13device_kernelIN5flash19enable_sm80_to_sm89INS1_16FlashAttnBwdSm80INS1_25CollectiveMainloopBwdSm80ILi2ELi2EN4cute5tupleIJNS5_1CILi128EEES8_NS7_ILi64EEEEEENS_10bfloat16_tEfNS_4arch4Sm80ELb0ELb0ELb1ELb1ELb1ELb0ELb0ELb0ELi2ELi4ELi4ELi4ELb0EEENS1_24CollectiveEpilogueBwdGQAISA_fSD_Li256ELb1ELb1EEENS1_19SingleTileSchedulerILb1ELb0ELb0ELi128EEEEEEEEEvNT_6ParamsE$_ZN4cute3eso3ESOILb0ELb0EJiiNS_1CILi1024EEEEEC2ERKiS6_RKS3_,($_ZN7cutlass13device_kernelIN5flash19enable_sm80_to_sm89INS1_16FlashAttnBwdSm80INS1_25CollectiveMainloopBwdSm80ILi2ELi2EN4cute5tupleIJNS5_1CILi128EEES8_NS7_ILi64EEEEEENS_10bfloat16_tEfNS_4arch4Sm80ELb0ELb0ELb1ELb1ELb1ELb0ELb0ELb0ELi2ELi4ELi4ELi4ELb0EEENS1_24CollectiveEpilogueBwdGQAISA_fSD_Li256ELb1ELb1EEENS1_19SingleTileSchedulerILb1ELb0ELb0ELi128EEEEEEEEEvNT_6ParamsE$_ZN4cute3eso3ESOILb0ELb0EJiiNS_1CILi144EEENS2_ILi512EEEEEC2ERKiS7_RKS3_RKS4_ - $_ZN7cutlass13device_kernelIN5flash19enable_sm80_to_sm89INS1_16FlashAttnBwdSm80INS1_25CollectiveMainloopBwdSm80ILi2ELi2EN4cute5tupleIJNS5_1CILi128EEES8_NS7_ILi64EEEEEENS_10bfloat16_tEfNS_4arch4Sm80ELb0ELb0ELb1ELb1ELb1ELb0ELb0ELb0ELi2ELi4ELi4ELi4ELb0EEENS1_24CollectiveEpilogueBwdGQAISA_fSD_Li256ELb1ELb1EEENS1_19SingleTileSchedulerILb1ELb0ELb0ELi128EEEEEEEEEvNT_6ParamsE$_ZN4cute3eso3ESOILb0ELb0EJiiNS_1CILi1024EEEEEC2ERKiS6_RKS3_)
$_ZN7cutlass13device_kernelIN5flash19enable_sm80_to_sm89INS1_16FlashAttnBwdSm80INS1_25CollectiveMainloopBwdSm80ILi2ELi2EN4cute5tupleIJNS5_1CILi128EEES8_NS7_ILi64EEEEEENS_10bfloat16_tEfNS_4arch4Sm80ELb0ELb0ELb1ELb1ELb1ELb0ELb0ELb0ELi2ELi4ELi4ELi4ELb0EEENS1_24CollectiveEpilogueBwdGQAISA_fSD_Li256ELb1ELb1EEENS1_19SingleTileSchedulerILb1ELb0ELb0ELi128EEEEEEEEEvNT_6ParamsE$_ZN4cute3eso3ESOILb0ELb0EJiiNS_1CILi1024EEEEEC2ERKiS6_RKS3_:
        /* <DEDUP_REMOVED lines=8> */
        .type           $_ZN7cutlass13device_kernelIN5flash19enable_sm80_to_sm89INS1_16FlashAttnBwdSm80INS1_25CollectiveMainloopBwdSm80ILi2ELi2EN4cute5tupleIJNS5_1CILi128EEES8_NS7_ILi64EEEEEENS_10bfloat16_tEfNS_4arch4Sm80ELb0ELb0ELb1ELb1ELb1ELb0ELb0ELb0ELi2ELi4ELi4ELi4ELb0EEENS1_24CollectiveEpilogueBwdGQAISA_fSD_Li256ELb1ELb1EEENS1_19SingleTileSchedulerILb1ELb0ELb0ELi128EEEEEEEEEvNT_6ParamsE$_ZN4cute3eso3ESOILb0ELb0EJiiNS_1CILi144EEENS2_ILi512EEEEEC2ERKiS7_RKS3_RKS4_,@function
        .size           $_ZN7cutlass13device_kernelIN5flash19enable_sm80_to_sm89INS1_16FlashAttnBwdSm80INS1_25CollectiveMainloopBwdSm80ILi2ELi2EN4cute5tupleIJNS5_1CILi128EEES8_NS7_ILi64EEEEEENS_10bfloat16_tEfNS_4arch4Sm80ELb0ELb0ELb1ELb1ELb1ELb0ELb0ELb0ELi2ELi4ELi4ELi4ELb0EEENS1_24CollectiveEpilogueBwdGQAISA_fSD_Li256ELb1ELb1EEENS1_19SingleTileSchedulerILb1ELb0ELb0ELi128EEEEEEEEEvNT_6ParamsE$_ZN4cute3eso3ESOILb0ELb0EJiiNS_1CILi144EEENS2_ILi512EEEEEC2ERKiS7_RKS3_RKS4_,($_ZN7cutlass13device_kernelIN5flash19enable_sm80_to_sm89INS1_16FlashAttnBwdSm80INS1_25CollectiveMainloopBwdSm80ILi2ELi2EN4cute5tupleIJNS5_1CILi128EEES8_NS7_ILi64EEEEEENS_10bfloat16_tEfNS_4arch4Sm80ELb0ELb0ELb1ELb1ELb1ELb0ELb0ELb0ELi2ELi4ELi4ELi4ELb0EEENS1_24CollectiveEpilogueBwdGQAISA_fSD_Li256ELb1ELb1EEENS1_19SingleTileSchedulerILb1ELb0ELb0ELi128EEEEEEEEEvNT_6ParamsE$_ZN4cute3eso3ESOILb0ELb0EJiiNS_1CILi72EEENS2_ILi512EEEEEC2ERKiS7_RKS3_RKS4_ - $_ZN7cutlass13device_kernelIN5flash19enable_sm80_to_sm89INS1_16FlashAttnBwdSm80INS1_25CollectiveMainloopBwdSm80ILi2ELi2EN4cute5tupleIJNS5_1CILi128EEES8_NS7_ILi64EEEEEENS_10bfloat16_tEfNS_4arch4Sm80ELb0ELb0ELb1ELb1ELb1ELb0ELb0ELb0ELi2ELi4ELi4ELi4ELb0EEENS1_24CollectiveEpilogueBwdGQAISA_fSD_Li256ELb1ELb1EEENS1_19SingleTileSchedulerILb1ELb0ELb0ELi128EEEEEEEEEvNT_6ParamsE$_ZN4cute3eso3ESOILb0ELb0EJiiNS_1CILi144EEENS2_ILi512EEEEEC2ERKiS7_RKS3_RKS4_)
$_ZN7cutlass13device_kernelIN5flash19enable_sm80_to_sm89INS1_16FlashAttnBwdSm80INS1_25CollectiveMainloopBwdSm80ILi2ELi2EN4cute5tupleIJNS5_1CILi128EEES8_NS7_ILi64EEEEEENS_10bfloat16_tEfNS_4arch4Sm80ELb0ELb0ELb1ELb1ELb1ELb0ELb0ELb0ELi2ELi4ELi4ELi4ELb0EEENS1_24CollectiveEpilogueBwdGQAISA_fSD_Li256ELb1ELb1EEENS1_19SingleTileSchedulerILb1ELb0ELb0ELi128EEEEEEEEEvNT_6ParamsE$_ZN4cute3eso3ESOILb0ELb0EJiiNS_1CILi144EEENS2_ILi512EEEEEC2ERKiS7_RKS3_RKS4_:
[----:B------:R-:W-:Y:S02]  /*6d60*/  IADD3 R6, R59, -c[0x0][0x20], RZ ;  /* 0x800008003b067a10 */ /* 0x000fe40007ffe0ff */
[----:B------:R-:W-:-:S03]  /*6d70*/  IADD3 R4, R4, -c[0x0][0x20], RZ ;  /* 0x8000080004047a10 */ /* 0x000fc60007ffe0ff */
[----:B------:R1:W-:Y:S04]  /*6d80*/  STL [R6], R3 ;  /* 0x0000000306007387 */ /* 0x0003e80000100800 */
[----:B------:R-:W2:Y:S01]  /*6d90*/  LDL R5, [R4] ;  /* 0x0000000004057983 */ /* 0x000ea20000100800 */
[----:B------:R-:W-:-:S03]  /*6da0*/  IMAD.MOV.U32 R9, RZ, RZ, 0x0 ;  /* 0x00000000ff097424 */ /* 0x000fc600078e00ff */
[----:B--2---:R1:W-:Y:S01]  /*6db0*/  STL [R6+0x4], R5 ;  /* 0x0000040506007387 */ /* 0x0043e20000100800 */
[----:B------:R-:W-:Y:S05]  /*6dc0*/  RET.REL.NODEC R8 `(_ZN7cutlass13device_kernelIN5flash19enable_sm80_to_sm89INS1_16FlashAttnBwdSm80INS1_25CollectiveMainloopBwdSm80ILi2ELi2EN4cute5tupleIJNS5_1CILi128EEES8_NS7_ILi64EEEEEENS_10bfloat16_tEfNS_4arch4Sm80ELb0ELb0ELb1ELb1ELb1ELb0ELb0ELb0ELi2ELi4ELi4ELi4ELb0EEENS1_24CollectiveEpilogueBwdGQAISA_fSD_Li256ELb1ELb1EEENS1_19SingleTileSchedulerILb1ELb0ELb0ELi128EEEEEEEEEvNT_6ParamsE) ;  /* 0xffff923008007950 */ /* 0x000fea0003c3ffff */
        .type           $_ZN7cutlass13device_kernelIN5flash19enable_sm80_to_sm89INS1_16FlashAttnBwdSm80INS1_25CollectiveMainloopBwdSm80ILi2ELi2EN4cute5tupleIJNS5_1CILi128EEES8_NS7_ILi64EEEEEENS_10bfloat16_tEfNS_4arch4Sm80ELb0ELb0ELb1ELb1ELb1ELb0ELb0ELb0ELi2ELi4ELi4ELi4ELb0EEENS1_24CollectiveEpilogueBwdGQAISA_fSD_Li256ELb1ELb1EEENS1_19SingleTileSchedulerILb1ELb0ELb0ELi128EEEEEEEEEvNT_6ParamsE$_ZN4cute3eso3ESOILb0ELb0EJiiNS_1CILi72EEENS2_ILi512EEEEEC2ERKiS7_RKS3_RKS4_,@function
        .size           $_ZN7cutlass13device_kernelIN5flash19enable_sm80_to_sm89INS1_16FlashAttnBwdSm80INS1_25CollectiveMainloopBwdSm80ILi2ELi2EN4cute5tupleIJNS5_1CILi128EEES8_NS7_ILi64EEEEEENS_10bfloat16_tEfNS_4arch4Sm80ELb0ELb0ELb1ELb1ELb1ELb0ELb0ELb0ELi2ELi4ELi4ELi4ELb0EEENS1_24CollectiveEpilogueBwdGQAISA_fSD_Li256ELb1ELb1EEENS1_19SingleTileSchedulerILb1ELb0ELb0ELi128EEEEEEEEEvNT_6ParamsE$_ZN4cute3eso3ESOILb0ELb0EJiiNS_1CILi72EEENS2_ILi512EEEEEC2ERKiS7_RKS3_RKS4_,($_ZN7cutlass13device_kernelIN5flash19enable_sm80_to_sm89INS1_16FlashAttnBwdSm80INS1_25CollectiveMainloopBwdSm80ILi2ELi2EN4cute5tupleIJNS5_1CILi128EEES8_NS7_ILi64EEEEEENS_10bfloat16_tEfNS_4arch4Sm80ELb0ELb0ELb1ELb1ELb1ELb0ELb0ELb0ELi2ELi4ELi4ELi4ELb0EEENS1_24CollectiveEpilogueBwdGQAISA_fSD_Li256ELb1ELb1EEENS1_19SingleTileSchedulerILb1ELb0ELb0ELi128EEEEEEEEEvNT_6ParamsE$_ZN4cute3eso3ESOILb0ELb0EJiiNS_1CILi8192EEEEEC2ERKiS6_RKS3_ - $_ZN7cutlass13device_kernelIN5flash19enable_sm80_to_sm89INS1_16FlashAttnBwdSm80INS1_25CollectiveMainloopBwdSm80ILi2ELi2EN4cute5tupleIJNS5_1CILi128EEES8_NS7_ILi64EEEEEENS_10bfloat16_tEfNS_4arch4Sm80ELb0ELb0ELb1ELb1ELb1ELb0ELb0ELb0ELi2ELi4ELi4ELi4ELb0EEENS1_24CollectiveEpilogueBwdGQAISA_fSD_Li256ELb1ELb1EEENS1_19SingleTileSchedulerILb1ELb0ELb0ELi128EEEEEEEEEvNT_6ParamsE$_ZN4cute3eso3ESOILb0ELb0EJiiNS_1CILi72EEENS2_ILi512EEEEEC2ERKiS7_RKS3_RKS4_)
$_ZN7cutlass13device_kernelIN5flash19enable_sm80_to_sm89INS1_16FlashAttnBwdSm80INS1_25CollectiveMainloopBwdSm80ILi2ELi2EN4cute5tupleIJNS5_1CILi128EEES8_NS7_ILi64EEEEEENS_10bfloat16_tEfNS_4arch4Sm80ELb0ELb0ELb1ELb1ELb1ELb0ELb0ELb0ELi2ELi4ELi4ELi4ELb0EEENS1_24CollectiveEpilogueBwdGQAISA_fSD_Li256ELb1ELb1EEENS1_19SingleTileSchedulerILb1ELb0ELb0ELi128EEEEEEEEEvNT_6ParamsE$_ZN4cute3eso3ESOILb0ELb0EJiiNS_1CILi72EEENS2_ILi512EEEEEC2ERKiS7_RKS3_RKS4_:
        /* <DEDUP_REMOVED lines=8> */
        .type           $_ZN7cutlass13device_kernelIN5flash19enable_sm80_to_sm89INS1_16FlashAttnBwdSm80INS1_25CollectiveMainloopBwdSm80ILi2ELi2EN4cute5tupleIJNS5_1CILi128EEES8_NS7_ILi64EEEEEENS_10bfloat16_tEfNS_4arch4Sm80ELb0ELb0ELb1ELb1ELb1ELb0ELb0ELb0ELi2ELi4ELi4ELi4ELb0EEENS1_24CollectiveEpilogueBwdGQAISA_fSD_Li256ELb1ELb1EEENS1_19SingleTileSchedulerILb1ELb0ELb0ELi128EEEEEEEEEvNT_6ParamsE$_ZN4cute3eso3ESOILb0ELb0EJiiNS_1CILi8192EEEEEC2ERKiS6_RKS3_,@function
        .size           $_ZN7cutlass13device_kernelIN5flash19enable_sm80_to_sm89INS1_16FlashAttnBwdSm80INS1_25CollectiveMainloopBwdSm80ILi2ELi2EN4cute5tupleIJNS5_1CILi128EEES8_NS7_ILi64EEEEEENS_10bfloat16_tEfNS_4arch4Sm80ELb0ELb0ELb1ELb1ELb1ELb0ELb0ELb0ELi2ELi4ELi4ELi4ELb0EEENS1_24CollectiveEpilogueBwdGQAISA_fSD_Li256ELb1ELb1EEENS1_19SingleTileSchedulerILb1ELb0ELb0ELi128EEEEEEEEEvNT_6ParamsE$_ZN4cute3eso3ESOILb0ELb0EJiiNS_1CILi8192EEEEEC2ERKiS6_RKS3_,($_ZN7cutlass13device_kernelIN5flash19enable_sm80_to_sm89INS1_16FlashAttnBwdSm80INS1_25CollectiveMainloopBwdSm80ILi2ELi2EN4cute5tupleIJNS5_1CILi128EEES8_NS7_ILi64EEEEEENS_10bfloat16_tEfNS_4arch4Sm80ELb0ELb0ELb1ELb1ELb1ELb0ELb0ELb0ELi2ELi4ELi4ELi4ELb0EEENS1_24CollectiveEpilogueBwdGQAISA_fSD_Li256ELb1ELb1EEENS1_19SingleTileSchedulerILb1ELb0ELb0ELi128EEEEEEEEEvNT_6ParamsE$_ZN4cute3eso3ESOILb0ELb0EJiiiEEC2ERKiS4_S4_ - $_ZN7cutlass13device_kernelIN5flash19enable_sm80_to_sm89INS1_16FlashAttnBwdSm80INS1_25CollectiveMainloopBwdSm80ILi2ELi2EN4cute5tupleIJNS5_1CILi128EEES8_NS7_ILi64EEEEEENS_10bfloat16_tEfNS_4arch4Sm80ELb0ELb0ELb1ELb1ELb1ELb0ELb0ELb0ELi2ELi4ELi4ELi4ELb0EEENS1_24CollectiveEpilogueBwdGQAISA_fSD_Li256ELb1ELb1EEENS1_19SingleTileSchedulerILb1ELb0ELb0ELi128EEEEEEEEEvNT_6ParamsE$_ZN4cute3eso3ESOILb0ELb0EJiiNS_1CILi8192EEEEEC2ERKiS6_RKS3_)
$_ZN7cutlass13device_kernelIN5flash19enable_sm80_to_sm89INS1_16FlashAttnBwdSm80INS1_25CollectiveMainloopBwdSm80ILi2ELi2EN4cute5tupleIJNS5_1CILi128EEES8_NS7_ILi64EEEEEENS_10bfloat16_tEfNS_4arch4Sm80ELb0ELb0ELb1ELb1ELb1ELb0ELb0ELb0ELi2ELi4ELi4ELi4ELb0EEENS1_24CollectiveEpilogueBwdGQAISA_fSD_Li256ELb1ELb1EEENS1_19SingleTileSchedulerILb1ELb0ELb0ELi128EEEEEEEEEvNT_6ParamsE$_ZN4cute3eso3ESOILb0ELb0EJiiNS_1CILi8192EEEEEC2ERKiS6_RKS3_:
[----:B------:R-:W-:Y:S02]  /*6e50*/  IADD3 R3, R3, -c[0x0][0x20], RZ ;  /* 0x8000080003037a10 */ /* 0x000fe40007ffe0ff */
[----:B------:R-:W-:-:S03]  /*6e60*/  IADD3 R2, R2, -c[0x0][0x20], RZ ;  /* 0x8000080002027a10 */ /* 0x000fc60007ffe0ff */
[----:B------:R1:W-:Y:S04]  /*6e70*/  STL [R3], R10 ;  /* 0x0000000a03007387 */ /* 0x0003e80000100800 */
[----:B------:R-:W2:Y:S01]  /*6e80*/  LDL R2, [R2] ;  /* 0x0000000002027983 */ /* 0x000ea20000100800 */
[----:B------:R-:W-:-:S03]  /*6e90*/  IMAD.MOV.U32 R9, RZ, RZ, 0x0 ;  /* 0x00000000ff097424 */ /* 0x000fc600078e00ff */
[----:B--2---:R1:W-:Y:S01]  /*6ea0*/  STL [R3+0x4], R2 ;  /* 0x0000040203007387 */ /* 0x0043e20000100800 */
[----:B------:R-:W-:Y:S05]  /*6eb0*/  RET.REL.NODEC R8 `(_ZN7cutlass13device_kernelIN5flash19enable_sm80_to_sm89INS1_16FlashAttnBwdSm80INS1_25CollectiveMainloopBwdSm80ILi2ELi2EN4cute5tupleIJNS5_1CILi128EEES8_NS7_ILi64EEEEEENS_10bfloat16_tEfNS_4arch4Sm80ELb0ELb0ELb1ELb1ELb1ELb0ELb0ELb0ELi2ELi4ELi4ELi4ELb0EEENS1_24CollectiveEpilogueBwdGQAISA_fSD_Li256ELb1ELb1EEENS1_19SingleTileSchedulerILb1ELb0ELb0ELi128EEEEEEEEEvNT_6ParamsE) ;  /* 0xffff914008007950 */ /* 0x000fea0003c3ffff */
        .type           $_ZN7cutlass13device_kernelIN5flash19enable_sm80_to_sm89INS1_16FlashAttnBwdSm80INS1_25CollectiveMainloopBwdSm80ILi2ELi2EN4cute5tupleIJNS5_1CILi128EEES8_NS7_ILi64EEEEEENS_10bfloat16_tEfNS_4arch4Sm80ELb0ELb0ELb1ELb1ELb1ELb0ELb0ELb0ELi2ELi4ELi4ELi4ELb0EEENS1_24CollectiveEpilogueBwdGQAISA_fSD_Li256ELb1ELb1EEENS1_19SingleTileSchedulerILb1ELb0ELb0ELi128EEEEEEEEEvNT_6ParamsE$_ZN4cute3eso3ESOILb0ELb0EJiiiEEC2ERKiS4_S4_,@function
        .size           $_ZN7cutlass13device_kernelIN5flash19enable_sm80_to_sm89INS1_16FlashAttnBwdSm80INS1_25CollectiveMainloopBwdSm80ILi2ELi2EN4cute5tupleIJNS5_1CILi128EEES8_NS7_ILi64EEEEEENS_10bfloat16_tEfNS_4arch4Sm80ELb0ELb0ELb1ELb1ELb1ELb0ELb0ELb0ELi2ELi4ELi4ELi4ELb0EEENS1_24CollectiveEpilogueBwdGQAISA_fSD_Li256ELb1ELb1EEENS1_19SingleTileSchedulerILb1ELb0ELb0ELi128EEEEEEEEEvNT_6ParamsE$_ZN4cute3eso3ESOILb0ELb0EJiiiEEC2ERKiS4_S4_,($_ZN7cutlass13device_kernelIN5flash19enable_sm80_to_sm89INS1_16FlashAttnBwdSm80INS1_25CollectiveMainloopBwdSm80ILi2ELi2EN4cute5tupleIJNS5_1CILi128EEES8_NS7_ILi64EEEEEENS_10bfloat16_tEfNS_4arch4Sm80ELb0ELb0ELb1ELb1ELb1ELb0ELb0ELb0ELi2ELi4ELi4ELi4ELb0EEENS1_24CollectiveEpilogueBwdGQAISA_fSD_Li256ELb1ELb1EEENS1_19SingleTileSchedulerILb1ELb0ELb0ELi128EEEEEEEEEvNT_6ParamsE$_ZN4cute3eso3ESOILb0ELb0EJiiiNS_1CILi0EEEEEC2ERKiS6_S6_RKS3_ - $_ZN7cutlass13device_kernelIN5flash19enable_sm80_to_sm89INS1_16FlashAttnBwdSm80INS1_25CollectiveMainloopBwdSm80ILi2ELi2EN4cute5tupleIJNS5_1CILi128EEES8_NS7_ILi64EEEEEENS_10bfloat16_tEfNS_4arch4Sm80ELb0ELb0ELb1ELb1ELb1ELb0ELb0ELb0ELi2ELi4ELi4ELi4ELb0EEENS1_24CollectiveEpilogueBwdGQAISA_fSD_Li256ELb1ELb1EEENS1_19SingleTileSchedulerILb1ELb0ELb0ELi128EEEEEEEEEvNT_6ParamsE$_ZN4cute3eso3ESOILb0ELb0EJiiiEEC2ERKiS4_S4_)
$_ZN7cutlass13device_kernelIN5flash19enable_sm80_to_sm89INS1_16FlashAttnBwdSm80INS1_25CollectiveMainloopBwdSm80ILi2ELi2EN4cute5tupleIJNS5_1CILi128EEES8_NS7_ILi64EEEEEENS_10bfloat16_tEfNS_4arch4Sm80ELb0ELb0ELb1ELb1ELb1ELb0ELb0ELb0ELi2ELi4ELi4ELi4ELb0EEENS1_24CollectiveEpilogueBwdGQAISA_fSD_Li256ELb1ELb1EEENS1_19SingleTileSchedulerILb1ELb0ELb0ELi128EEEEEEEEEvNT_6ParamsE$_ZN4cute3eso3ESOILb0ELb0EJiiiEEC2ERKiS4_S4_:
        /* <DEDUP_REMOVED lines=9> */
[----:B------:R-:W-:Y:S05]  /*6f50*/  RET.REL.NODEC R4 `(_ZN7cutlass13device_kernelIN5flash19enable_sm80_to_sm89INS1_16FlashAttnBwdSm80INS1_25CollectiveMainloopBwdSm80ILi2ELi2EN4cute5tupleIJNS5_1CILi128EEES8_NS7_ILi64EEEEEENS_10bfloat16_tEfNS_4arch4Sm80ELb0ELb0ELb1ELb1ELb1ELb0ELb0ELb0ELi2ELi4ELi4ELi4ELb0EEENS1_24CollectiveEpilogueBwdGQAISA_fSD_Li256ELb1ELb1EEENS1_19SingleTileSchedulerILb1ELb0ELb0ELi128EEEEEEEEEvNT_6ParamsE) ;  /* 0xffff90a004007950 */ /* 0x000fea0003c3ffff */
        .type           $_ZN7cutlass13device_kernelIN5flash19enable_sm80_to_sm89INS1_16FlashAttnBwdSm80INS1_25CollectiveMainloopBwdSm80ILi2ELi2EN4cute5tupleIJNS5_1CILi128EEES8_NS7_ILi64EEEEEENS_10bfloat16_tEfNS_4arch4Sm80ELb0ELb0ELb1ELb1ELb1ELb0ELb0ELb0ELi2ELi4ELi4ELi4ELb0EEENS1_24CollectiveEpilogueBwdGQAISA_fSD_Li256ELb1ELb1EEENS1_19SingleTileSchedulerILb1ELb0ELb0ELi128EEEEEEEEEvNT_6ParamsE$_ZN4cute3eso3ESOILb0ELb0EJiiiNS_1CILi0EEEEEC2ERKiS6_S6_RKS3_,@function
        .size           $_ZN7cutlass13device_kernelIN5flash19enable_sm80_to_sm89INS1_16FlashAttnBwdSm80INS1_25CollectiveMainloopBwdSm80ILi2ELi2EN4cute5tupleIJNS5_1CILi128EEES8_NS7_ILi64EEEEEENS_10bfloat16_tEfNS_4arch4Sm80ELb0ELb0ELb1ELb1ELb1ELb0ELb0ELb0ELi2ELi4ELi4ELi4ELb0EEENS1_24CollectiveEpilogueBwdGQAISA_fSD_Li256ELb1ELb1EEENS1_19SingleTileSchedulerILb1ELb0ELb0ELi128EEEEEEEEEvNT_6ParamsE$_ZN4cute3eso3ESOILb0ELb0EJiiiNS_1CILi0EEEEEC2ERKiS6_S6_RKS3_,($_ZN7cutlass13device_kernelIN5flash19enable_sm80_to_sm89INS1_16FlashAttnBwdSm80INS1_25CollectiveMainloopBwdSm80ILi2ELi2EN4cute5tupleIJNS5_1CILi128EEES8_NS7_ILi64EEEEEENS_10bfloat16_tEfNS_4arch4Sm80ELb0ELb0ELb1ELb1ELb1ELb0ELb0ELb0ELi2ELi4ELi4ELi4ELb0EEENS1_24CollectiveEpilogueBwdGQAISA_fSD_Li256ELb1ELb1EEENS1_19SingleTileSchedulerILb1ELb0ELb0ELi128EEEEEEEEEvNT_6ParamsE$_ZN4cute3eso3ESOILb0ELb0EJiiiNS_1CILi144EEENS2_ILi512EEEEEC2ERKiS7_S7_RKS3_RKS4_ - $_ZN7cutlass13device_kernelIN5flash19enable_sm80_to_sm89INS1_16FlashAttnBwdSm80INS1_25CollectiveMainloopBwdSm80ILi2ELi2EN4cute5tupleIJNS5_1CILi128EEES8_NS7_ILi64EEEEEENS_10bfloat16_tEfNS_4arch4Sm80ELb0ELb0ELb1ELb1ELb1ELb0ELb0ELb0ELi2ELi4ELi4ELi4ELb0EEENS1_24CollectiveEpilogueBwdGQAISA_fSD_Li256ELb1ELb1EEENS1_19SingleTileSchedulerILb1ELb0ELb0ELi128EEEEEEEEEvNT_6ParamsE$_ZN4cute3eso3ESOILb0ELb0EJiiiNS_1CILi0EEEEEC2ERKiS6_S6_RKS3_)
$_ZN7cutlass13device_kernelIN5flash19enable_sm80_to_sm89INS1_16FlashAttnBwdSm80INS1_25CollectiveMainloopBwdSm80ILi2ELi2EN4cute5tupleIJNS5_1CILi128EEES8_NS7_ILi64EEEEEENS_10bfloat16_tEfNS_4arch4Sm80ELb0ELb0ELb1ELb1ELb1ELb0ELb0ELb0ELi2ELi4ELi4ELi4ELb0EEENS1_24CollectiveEpilogueBwdGQAISA_fSD_Li256ELb1ELb1EEENS1_19SingleTileSchedulerILb1ELb0ELb0ELi128EEEEEEEEEvNT_6ParamsE$_ZN4cute3eso3ESOILb0ELb0EJiiiNS_1CILi0EEEEEC2ERKiS6_S6_RKS3_:
        /* <DEDUP_REMOVED lines=9> */
[----:B------:R-:W-:Y:S05]  /*6ff0*/  RET.REL.NODEC R8 `(_ZN7cutlass13device_kernelIN5flash19enable_sm80_to_sm89INS1_16FlashAttnBwdSm80INS1_25CollectiveMainloopBwdSm80ILi2ELi2EN4cute5tupleIJNS5_1CILi128EEES8_NS7_ILi64EEEEEENS_10bfloat16_tEfNS_4arch4Sm80ELb0ELb0ELb1ELb1ELb1ELb0ELb0ELb0ELi2ELi4ELi4ELi4ELb0EEENS1_24CollectiveEpilogueBwdGQAISA_fSD_Li256ELb1ELb1EEENS1_19SingleTileSchedulerILb1ELb0ELb0ELi128EEEEEEEEEvNT_6ParamsE) ;  /* 0xffff900008007950 */ /* 0x000fea0003c3ffff */
        .type           $_ZN7cutlass13device_kernelIN5flash19enable_sm80_to_sm89INS1_16FlashAttnBwdSm80INS1_25CollectiveMainloopBwdSm80ILi2ELi2EN4cute5tupleIJNS5_1CILi128EEES8_NS7_ILi64EEEEEENS_10bfloat16_tEfNS_4arch4Sm80ELb0ELb0ELb1ELb1ELb1ELb0ELb0ELb0ELi2ELi4ELi4ELi4ELb0EEENS1_24CollectiveEpilogueBwdGQAISA_fSD_Li256ELb1ELb1EEENS1_19SingleTileSchedulerILb1ELb0ELb0ELi128EEEEEEEEEvNT_6ParamsE$_ZN4cute3eso3ESOILb0ELb0EJiiiNS_1CILi144EEENS2_ILi512EEEEEC2ERKiS7_S7_RKS3_RKS4_,@function
        .size           $_ZN7cutlass13device_kernelIN5flash19enable_sm80_to_sm89INS1_16FlashAttnBwdSm80INS1_25CollectiveMainloopBwdSm80ILi2ELi2EN4cute5tupleIJNS5_1CILi128EEES8_NS7_ILi64EEEEEENS_10bfloat16_tEfNS_4arch4Sm80ELb0ELb0ELb1ELb1ELb1ELb0ELb0ELb0ELi2ELi4ELi4ELi4ELb0EEENS1_24CollectiveEpilogueBwdGQAISA_fSD_Li256ELb1ELb1EEENS1_19SingleTileSchedulerILb1ELb0ELb0ELi128EEEEEEEEEvNT_6ParamsE$_ZN4cute3eso3ESOILb0ELb0EJiiiNS_1CILi144EEENS2_ILi512EEEEEC2ERKiS7_S7_RKS3_RKS4_,($_ZN7cutlass13device_kernelIN5flash19enable_sm80_to_sm89INS1_16FlashAttnBwdSm80INS1_25CollectiveMainloopBwdSm80ILi2ELi2EN4cute5tupleIJNS5_1CILi128EEES8_NS7_ILi64EEEEEENS_10bfloat16_tEfNS_4arch4Sm80ELb0ELb0ELb1ELb1ELb1ELb0ELb0ELb0ELi2ELi4ELi4ELi4ELb0EEENS1_24CollectiveEpilogueBwdGQAISA_fSD_Li256ELb1ELb1EEENS1_19SingleTileSchedulerILb1ELb0ELb0ELi128EEEEEEEEEvNT_6ParamsE$_ZN4cute3eso3ESOILb0ELb0EJiiiNS_1CILi72EEENS2_ILi512EEEEEC2ERKiS7_S7_RKS3_RKS4_ - $_ZN7cutlass13device_kernelIN5flash19enable_sm80_to_sm89INS1_16FlashAttnBwdSm80INS1_25CollectiveMainloopBwdSm80ILi2ELi2EN4cute5tupleIJNS5_1CILi128EEES8_NS7_ILi64EEEEEENS_10bfloat16_tEfNS_4arch4Sm80ELb0ELb0ELb1ELb1ELb1ELb0ELb0ELb0ELi2ELi4ELi4ELi4ELb0EEENS1_24CollectiveEpilogueBwdGQAISA_fSD_Li256ELb1ELb1EEENS1_19SingleTileSchedulerILb1ELb0ELb0ELi128EEEEEEEEEvNT_6ParamsE$_ZN4cute3eso3ESOILb0ELb0EJiiiNS_1CILi144EEENS2_ILi512EEEEEC2ERKiS7_S7_RKS3_RKS4_)
$_ZN7cutlass13device_kernelIN5flash19enable_sm80_to_sm89INS1_16FlashAttnBwdSm80INS1_25CollectiveMainloopBwdSm80ILi2ELi2EN4cute5tupleIJNS5_1CILi128EEES8_NS7_ILi64EEEEEENS_10bfloat16_tEfNS_4arch4Sm80ELb0ELb0ELb1ELb1ELb1ELb0ELb0ELb0ELi2ELi4ELi4ELi4ELb0EEENS1_24CollectiveEpilogueBwdGQAISA_fSD_Li256ELb1ELb1EEENS1_19SingleTileSchedulerILb1ELb0ELb0ELi128EEEEEEEEEvNT_6ParamsE$_ZN4cute3eso3ESOILb0ELb0EJiiiNS_1CILi144EEENS2_ILi512EEEEEC2ERKiS7_S7_RKS3_RKS4_:
        /* <DEDUP_REMOVED lines=10> */
[----:B------:R-:W-:Y:S05]  /*70a0*/  RET.REL.NODEC R72 `(_ZN7cutlass13device_kernelIN5flash19enable_sm80_to_sm89INS1_16FlashAttnBwdSm80INS1_25CollectiveMainloopBwdSm80ILi2ELi2EN4cute5tupleIJNS5_1CILi128EEES8_NS7_ILi64EEEEEENS_10bfloat16_tEfNS_4arch4Sm80ELb0ELb0ELb1ELb1ELb1ELb0ELb0ELb0ELi2ELi4ELi4ELi4ELb0EEENS1_24CollectiveEpilogueBwdGQAISA_fSD_Li256ELb1ELb1EEENS1_19SingleTileSchedulerILb1ELb0ELb0ELi128EEEEEEEEEvNT_6ParamsE) ;  /* 0xffff8f5048007950 */ /* 0x000fea0003c3ffff */
        .type           $_ZN7cutlass13device_kernelIN5flash19enable_sm80_to_sm89INS1_16FlashAttnBwdSm80INS1_25CollectiveMainloopBwdSm80ILi2ELi2EN4cute5tupleIJNS5_1CILi128EEES8_NS7_ILi64EEEEEENS_10bfloat16_tEfNS_4arch4Sm80ELb0ELb0ELb1ELb1ELb1ELb0ELb0ELb0ELi2ELi4ELi4ELi4ELb0EEENS1_24CollectiveEpilogueBwdGQAISA_fSD_Li256ELb1ELb1EEENS1_19SingleTileSchedulerILb1ELb0ELb0ELi128EEEEEEEEEvNT_6ParamsE$_ZN4cute3eso3ESOILb0ELb0EJiiiNS_1CILi72EEENS2_ILi512EEEEEC2ERKiS7_S7_RKS3_RKS4_,@function
        .size           $_ZN7cutlass13device_kernelIN5flash19enable_sm80_to_sm89INS1_16FlashAttnBwdSm80INS1_25CollectiveMainloopBwdSm80ILi2ELi2EN4cute5tupleIJNS5_1CILi128EEES8_NS7_ILi64EEEEEENS_10bfloat16_tEfNS_4arch4Sm80ELb0ELb0ELb1ELb1ELb1ELb0ELb0ELb0ELi2ELi4ELi4ELi4ELb0EEENS1_24CollectiveEpilogueBwdGQAISA_fSD_Li256ELb1ELb1EEENS1_19SingleTileSchedulerILb1ELb0ELb0ELi128EEEEEEEEEvNT_6ParamsE$_ZN4cute3eso3ESOILb0ELb0EJiiiNS_1CILi72EEENS2_ILi512EEEEEC2ERKiS7_S7_RKS3_RKS4_,($_ZN7cutlass13device_kernelIN5flash19enable_sm80_to_sm89INS1_16FlashAttnBwdSm80INS1_25CollectiveMainloopBwdSm80ILi2ELi2EN4cute5tupleIJNS5_1CILi128EEES8_NS7_ILi64EEEEEENS_10bfloat16_tEfNS_4arch4Sm80ELb0ELb0ELb1ELb1ELb1ELb0ELb0ELb0ELi2ELi4ELi4ELi4ELb0EEENS1_24CollectiveEpilogueBwdGQAISA_fSD_Li256ELb1ELb1EEENS1_19SingleTileSchedulerILb1ELb0ELb0ELi128EEEEEEEEEvNT_6ParamsE$_ZN4cute3eso3ESOILb0ELb1EJNS_5tupleIJiNS2_IJiNS_1CILi0EEEEEEEEENS2_IJNS_10UnderscoreENS2_IJS7_S7_EEEEEEEEC2ERKS6_RKS9_ - $_ZN7cutlass13device_kernelIN5flash19enable_sm80_to_sm89INS1_16FlashAttnBwdSm80INS1_25CollectiveMainloopBwdSm80ILi2ELi2EN4cute5tupleIJNS5_1CILi128EEES8_NS7_ILi64EEEEEENS_10bfloat16_tEfNS_4arch4Sm80ELb0ELb0ELb1ELb1ELb1ELb0ELb0ELb0ELi2ELi4ELi4ELi4ELb0EEENS1_24CollectiveEpilogueBwdGQAISA_fSD_Li256ELb1ELb1EEENS1_19SingleTileSchedulerILb1ELb0ELb0ELi128EEEEEEEEEvNT_6ParamsE$_ZN4cute3eso3ESOILb0ELb0EJiiiNS_1CILi72EEENS2_ILi512EEEEEC2ERKiS7_S7_RKS3_RKS4_)
$_ZN7cutlass13device_kernelIN5flash19enable_sm80_to_sm89INS1_16FlashAttnBwdSm80INS1_25CollectiveMainloopBwdSm80ILi2ELi2EN4cute5tupleIJNS5_1CILi128EEES8_NS7_ILi64EEEEEENS_10bfloat16_tEfNS_4arch4Sm80ELb0ELb0ELb1ELb1ELb1ELb0ELb0ELb0ELi2ELi4ELi4ELi4ELb0EEENS1_24CollectiveEpilogueBwdGQAISA_fSD_Li256ELb1ELb1EEENS1_19SingleTileSchedulerILb1ELb0ELb0ELi128EEEEEEEEEvNT_6ParamsE$_ZN4cute3eso3ESOILb0ELb0EJiiiNS_1CILi72EEENS2_ILi512EEEEEC2ERKiS7_S7_RKS3_RKS4_:
        /* <DEDUP_REMOVED lines=11> */
        .type           $_ZN7cutlass13device_kernelIN5flash19enable_sm80_to_sm89INS1_16FlashAttnBwdSm80INS1_25CollectiveMainloopBwdSm80ILi2ELi2EN4cute5tupleIJNS5_1CILi128EEES8_NS7_ILi64EEEEEENS_10bfloat16_tEfNS_4arch4Sm80ELb0ELb0ELb1ELb1ELb1ELb0ELb0ELb0ELi2ELi4ELi4ELi4ELb0EEENS1_24CollectiveEpilogueBwdGQAISA_fSD_Li256ELb1ELb1EEENS1_19SingleTileSchedulerILb1ELb0ELb0ELi128EEEEEEEEEvNT_6ParamsE$_ZN4cute3eso3ESOILb0ELb1EJNS_5tupleIJiNS2_IJiNS_1CILi0EEEEEEEEENS2_IJNS_10UnderscoreENS2_IJS7_S7_EEEEEEEEC2ERKS6_RKS9_,@function
        .size           $_ZN7cutlass13device_kernelIN5flash19enable_sm80_to_sm89INS1_16FlashAttnBwdSm80INS1_25CollectiveMainloopBwdSm80ILi2ELi2EN4cute5tupleIJNS5_1CILi128EEES8_NS7_ILi64EEEEEENS_10bfloat16_tEfNS_4arch4Sm80ELb0ELb0ELb1ELb1ELb1ELb0ELb0ELb0ELi2ELi4ELi4ELi4ELb0EEENS1_24CollectiveEpilogueBwdGQAISA_fSD_Li256ELb1ELb1EEENS1_19SingleTileSchedulerILb1ELb0ELb0ELi128EEEEEEEEEvNT_6ParamsE$_ZN4cute3eso3ESOILb0ELb1EJNS_5tupleIJiNS2_IJiNS_1CILi0EEEEEEEEENS2_IJNS_10UnderscoreENS2_IJS7_S7_EEEEEEEEC2ERKS6_RKS9_,($_ZN7cutlass13device_kernelIN5flash19enable_sm80_to_sm89INS1_16FlashAttnBwdSm80INS1_25CollectiveMainloopBwdSm80ILi2ELi2EN4cute5tupleIJNS5_1CILi128EEES8_NS7_ILi64EEEEEENS_10bfloat16_tEfNS_4arch4Sm80ELb0ELb0ELb1ELb1ELb1ELb0ELb0ELb0ELi2ELi4ELi4ELi4ELb0EEENS1_24CollectiveEpilogueBwdGQAISA_fSD_Li256ELb1ELb1EEENS1_19SingleTileSchedulerILb1ELb0ELb0ELi128EEEEEEEEEvNT_6ParamsE$_ZN4cute3eso3ESOILb0ELb1EJNS_5tupleIJiNS2_IJiiEEEEEENS2_IJNS_10UnderscoreENS2_IJS5_S5_EEEEEEEEC2ERKS4_RKS7_ - $_ZN7cutlass13device_kernelIN5flash19enable_sm80_to_sm89INS1_16FlashAttnBwdSm80INS1_25CollectiveMainloopBwdSm80ILi2ELi2EN4cute5tupleIJNS5_1CILi128EEES8_NS7_ILi64EEEEEENS_10bfloat16_tEfNS_4arch4Sm80ELb0ELb0ELb1ELb1ELb1ELb0ELb0ELb0ELi2ELi4ELi4ELi4ELb0EEENS1_24CollectiveEpilogueBwdGQAISA_fSD_Li256ELb1ELb1EEENS1_19SingleTileSchedulerILb1ELb0ELb0ELi128EEEEEEEEEvNT_6ParamsE$_ZN4cute3eso3ESOILb0ELb1EJNS_5tupleIJiNS2_IJiNS_1CILi0EEEEEEEEENS2_IJNS_10UnderscoreENS2_IJS7_S7_EEEEEEEEC2ERKS6_RKS9_)
$_ZN7cutlass13device_kernelIN5flash19enable_sm80_to_sm89INS1_16FlashAttnBwdSm80INS1_25CollectiveMainloopBwdSm80ILi2ELi2EN4cute5tupleIJNS5_1CILi128EEES8_NS7_ILi64EEEEEENS_10bfloat16_tEfNS_4arch4Sm80ELb0ELb0ELb1ELb1ELb1ELb0ELb0ELb0ELi2ELi4ELi4ELi4ELb0EEENS1_24CollectiveEpilogueBwdGQAISA_fSD_Li256ELb1ELb1EEENS1_19SingleTileSchedulerILb1ELb0ELb0ELi128EEEEEEEEEvNT_6ParamsE$_ZN4cute3eso3ESOILb0ELb1EJNS_5tupleIJiNS2_IJiNS_1CILi0EEEEEEEEENS2_IJNS_10UnderscoreENS2_IJS7_S7_EEEEEEEEC2ERKS6_RKS9_:
[----:B------:R-:W-:Y:S01]  /*7160*/  IADD3 R4, R4, -c[0x0][0x20], RZ ;  /* 0x8000080004047a10 */ /* 0x000fe20007ffe0ff */
[----:B------:R-:W-:Y:S01]  /*7170*/  IMAD.MOV.U32 R8, RZ, RZ, R6 ;  /* 0x000000ffff087224 */ /* 0x000fe200078e0006 */
[----:B------:R-:W-:-:S03]  /*7180*/  MOV R9, 0x0 ;  /* 0x0000000000097802 */ /* 0x000fc60000000f00 */
[----:B------:R1:W-:Y:S04]  /*7190*/  STL [R4], R2 ;  /* 0x0000000204007387 */ /* 0x0003e80000100800 */
[----:B------:R1:W-:Y:S01]  /*71a0*/  STL [R4+0x4], R3 ;  /* 0x0000040304007387 */ /* 0x0003e20000100800 */
[----:B------:R-:W-:Y:S05]  /*71b0*/  RET.REL.NODEC R8 `(_ZN7cutlass13device_kernelIN5flash19enable_sm80_to_sm89INS1_16FlashAttnBwdSm80INS1_25CollectiveMainloopBwdSm80ILi2ELi2EN4cute5tupleIJNS5_1CILi128EEES8_NS7_ILi64EEEEEENS_10bfloat16_tEfNS_4arch4Sm80ELb0ELb0ELb1ELb1ELb1ELb0ELb0ELb0ELi2ELi4ELi4ELi4ELb0EEENS1_24CollectiveEpilogueBwdGQAISA_fSD_Li256ELb1ELb1EEENS1_19SingleTileSchedulerILb1ELb0ELb0ELi128EEEEEEEEEvNT_6ParamsE) ;  /* 0xffff8e4008007950 */ /* 0x000fea0003c3ffff */
        .type           $_ZN7cutlass13device_kernelIN5flash19enable_sm80_to_sm89INS1_16FlashAttnBwdSm80INS1_25CollectiveMainloopBwdSm80ILi2ELi2EN4cute5tupleIJNS5_1CILi128EEES8_NS7_ILi64EEEEEENS_10bfloat16_tEfNS_4arch4Sm80ELb0ELb0ELb1ELb1ELb1ELb0ELb0ELb0ELi2ELi4ELi4ELi4ELb0EEENS1_24CollectiveEpilogueBwdGQAISA_fSD_Li256ELb1ELb1EEENS1_19SingleTileSchedulerILb1ELb0ELb0ELi128EEEEEEEEEvNT_6ParamsE$_ZN4cute3eso3ESOILb0ELb1EJNS_5tupleIJiNS2_IJiiEEEEEENS2_IJNS_10UnderscoreENS2_IJS5_S5_EEEEEEEEC2ERKS4_RKS7_,@function
        .size           $_ZN7cutlass13device_kernelIN5flash19enable_sm80_to_sm89INS1_16FlashAttnBwdSm80INS1_25CollectiveMainloopBwdSm80ILi2ELi2EN4cute5tupleIJNS5_1CILi128EEES8_NS7_ILi64EEEEEENS_10bfloat16_tEfNS_4arch4Sm80ELb0ELb0ELb1ELb1ELb1ELb0ELb0ELb0ELi2ELi4ELi4ELi4ELb0EEENS1_24CollectiveEpilogueBwdGQAISA_fSD_Li256ELb1ELb1EEENS1_19SingleTileSchedulerILb1ELb0ELb0ELi128EEEEEEEEEvNT_6ParamsE$_ZN4cute3eso3ESOILb0ELb1EJNS_5tupleIJiNS2_IJiiEEEEEENS2_IJNS_10UnderscoreENS2_IJS5_S5_EEEEEEEEC2ERKS4_RKS7_,($_ZN7cutlass13device_kernelIN5flash19enable_sm80_to_sm89INS1_16FlashAttnBwdSm80INS1_25CollectiveMainloopBwdSm80ILi2ELi2EN4cute5tupleIJNS5_1CILi128EEES8_NS7_ILi64EEEEEENS_10bfloat16_tEfNS_4arch4Sm80ELb0ELb0ELb1ELb1ELb1ELb0ELb0ELb0ELi2ELi4ELi4ELi4ELb0EEENS1_24CollectiveEpilogueBwdGQAISA_fSD_Li256ELb1ELb1EEENS1_19SingleTileSchedulerILb1ELb0ELb0ELi128EEEEEEEEEvNT_6ParamsE$_ZN4cute3eso3ESOILb0ELb1EJNS_5tupleIJiiEEEEEC2ERKS3_ - $_ZN7cutlass13device_kernelIN5flash19enable_sm80_to_sm89INS1_16FlashAttnBwdSm80INS1_25CollectiveMainloopBwdSm80ILi2ELi2EN4cute5tupleIJNS5_1CILi128EEES8_NS7_ILi64EEEEEENS_10bfloat16_tEfNS_4arch4Sm80ELb0ELb0ELb1ELb1ELb1ELb0ELb0ELb0ELi2ELi4ELi4ELi4ELb0EEENS1_24CollectiveEpilogueBwdGQAISA_fSD_Li256ELb1ELb1EEENS1_19SingleTileSchedulerILb1ELb0ELb0ELi128EEEEEEEEEvNT_6ParamsE$_ZN4cute3eso3ESOILb0ELb1EJNS_5tupleIJiNS2_IJiiEEEEEENS2_IJNS_10UnderscoreENS2_IJS5_S5_EEEEEEEEC2ERKS4_RKS7_)
$_ZN7cutlass13device_kernelIN5flash19enable_sm80_to_sm89INS1_16FlashAttnBwdSm80INS1_25CollectiveMainloopBwdSm80ILi2ELi2EN4cute5tupleIJNS5_1CILi128EEES8_NS7_ILi64EEEEEENS_10bfloat16_tEfNS_4arch4Sm80ELb0ELb0ELb1ELb1ELb1ELb0ELb0ELb0ELi2ELi4ELi4ELi4ELb0EEENS1_24CollectiveEpilogueBwdGQAISA_fSD_Li256ELb1ELb1EEENS1_19SingleTileSchedulerILb1ELb0ELb0ELi128EEEEEEEEEvNT_6ParamsE$_ZN4cute3eso3ESOILb0ELb1EJNS_5tupleIJiNS2_IJiiEEEEEENS2_IJNS_10UnderscoreENS2_IJS5_S5_EEEEEEEEC2ERKS4_RKS7_:
[----:B------:R-:W-:Y:S01]  /*71c0*/  IADD3 R4, R15, -c[0x0][0x20], RZ ;  /* 0x800008000f047a10 */ /* 0x000fe20007ffe0ff */
[----:B------:R-:W-:Y:S01]  /*71d0*/  IMAD.MOV.U32 R8, RZ, RZ, R6 ;  /* 0x000000ffff087224 */ /* 0x000fe200078e0006 */
[----:B------:R-:W-:-:S03]  /*71e0*/  MOV R9, 0x0 ;  /* 0x0000000000097802 */ /* 0x000fc60000000f00 */
[----:B------:R1:W-:Y:S04]  /*71f0*/  STL [R4], R2 ;  /* 0x0000000204007387 */ /* 0x0003e80000100800 */
[----:B------:R1:W-:Y:S04]  /*7200*/  STL [R4+0x4], R3 ;  /* 0x0000040304007387 */ /* 0x0003e80000100800 */
[----:B------:R1:W-:Y:S01]  /*7210*/  STL [R4+0x8], R5 ;  /* 0x0000080504007387 */ /* 0x0003e20000100800 */
[----:B------:R-:W-:Y:S05]  /*7220*/  RET.REL.NODEC R8 `(_ZN7cutlass13device_kernelIN5flash19enable_sm80_to_sm89INS1_16FlashAttnBwdSm80INS1_25CollectiveMainloopBwdSm80ILi2ELi2EN4cute5tupleIJNS5_1CILi128EEES8_NS7_ILi64EEEEEENS_10bfloat16_tEfNS_4arch4Sm80ELb0ELb0ELb1ELb1ELb1ELb0ELb0ELb0ELi2ELi4ELi4ELi4ELb0EEENS1_24CollectiveEpilogueBwdGQAISA_fSD_Li256ELb1ELb1EEENS1_19SingleTileSchedulerILb1ELb0ELb0ELi128EEEEEEEEEvNT_6ParamsE) ;  /* 0xffff8dd008007950 */ /* 0x000fea0003c3ffff */
        .type           $_ZN7cutlass13device_kernelIN5flash19enable_sm80_to_sm89INS1_16FlashAttnBwdSm80INS1_25CollectiveMainloopBwdSm80ILi2ELi2EN4cute5tupleIJNS5_1CILi128EEES8_NS7_ILi64EEEEEENS_10bfloat16_tEfNS_4arch4Sm80ELb0ELb0ELb1ELb1ELb1ELb0ELb0ELb0ELi2ELi4ELi4ELi4ELb0EEENS1_24CollectiveEpilogueBwdGQAISA_fSD_Li256ELb1ELb1EEENS1_19SingleTileSchedulerILb1ELb0ELb0ELi128EEEEEEEEEvNT_6ParamsE$_ZN4cute3eso3ESOILb0ELb1EJNS_5tupleIJiiEEEEEC2ERKS3_,@function
        .size           $_ZN7cutlass13device_kernelIN5flash19enable_sm80_to_sm89INS1_16FlashAttnBwdSm80INS1_25CollectiveMainloopBwdSm80ILi2ELi2EN4cute5tupleIJNS5_1CILi128EEES8_NS7_ILi64EEEEEENS_10bfloat16_tEfNS_4arch4Sm80ELb0ELb0ELb1ELb1ELb1ELb0ELb0ELb0ELi2ELi4ELi4ELi4ELb0EEENS1_24CollectiveEpilogueBwdGQAISA_fSD_Li256ELb1ELb1EEENS1_19SingleTileSchedulerILb1ELb0ELb0ELi128EEEEEEEEEvNT_6ParamsE$_ZN4cute3eso3ESOILb0ELb1EJNS_5tupleIJiiEEEEEC2ERKS3_,($_ZN7cutlass13device_kernelIN5flash19enable_sm80_to_sm89INS1_16FlashAttnBwdSm80INS1_25CollectiveMainloopBwdSm80ILi2ELi2EN4cute5tupleIJNS5_1CILi128EEES8_NS7_ILi64EEEEEENS_10bfloat16_tEfNS_4arch4Sm80ELb0ELb0ELb1ELb1ELb1ELb0ELb0ELb0ELi2ELi4ELi4ELi4ELb0EEENS1_24CollectiveEpilogueBwdGQAISA_fSD_Li256ELb1ELb1EEENS1_19SingleTileSchedulerILb1ELb0ELb0ELi128EEEEEEEEEvNT_6ParamsE$_ZN4cute3eso3ESOILb0ELb1EJNS_5tupleIJiiEEENS_1CILi1024EEEEEC2ERKS3_RKS5_ - $_ZN7cutlass13device_kernelIN5flash19enable_sm80_to_sm89INS1_16FlashAttnBwdSm80INS1_25CollectiveMainloopBwdSm80ILi2ELi2EN4cute5tupleIJNS5_1CILi128EEES8_NS7_ILi64EEEEEENS_10bfloat16_tEfNS_4arch4Sm80ELb0ELb0ELb1ELb1ELb1ELb0ELb0ELb0ELi2ELi4ELi4ELi4ELb0EEENS1_24CollectiveEpilogueBwdGQAISA_fSD_Li256ELb1ELb1EEENS1_19SingleTileSchedulerILb1ELb0ELb0ELi128EEEEEEEEEvNT_6ParamsE$_ZN4cute3eso3ESOILb0ELb1EJNS_5tupleIJiiEEEEEC2ERKS3_)
$_ZN7cutlass13device_kernelIN5flash19enable_sm80_to_sm89INS1_16FlashAttnBwdSm80INS1_25CollectiveMainloopBwdSm80ILi2ELi2EN4cute5tupleIJNS5_1CILi128EEES8_NS7_ILi64EEEEEENS_10bfloat16_tEfNS_4arch4Sm80ELb0ELb0ELb1ELb1ELb1ELb0ELb0ELb0ELi2ELi4ELi4ELi4ELb0EEENS1_24CollectiveEpilogueBwdGQAISA_fSD_Li256ELb1ELb1EEENS1_19SingleTileSchedulerILb1ELb0ELb0ELi128EEEEEEEEEvNT_6ParamsE$_ZN4cute3eso3ESOILb0ELb1EJNS_5tupleIJiiEEEEEC2ERKS3_:
[----:B------:R-:W-:Y:S01]  /*7230*/  IADD3 R2, R2, -c[0x0][0x20], RZ ;  /* 0x8000080002027a10 */ /* 0x000fe20007ffe0ff */
[----:B------:R-:W-:Y:S01]  /*7240*/  IMAD.MOV.U32 R8, RZ, RZ, R6 ;  /* 0x000000ffff087224 */ /* 0x000fe200078e0006 */
[----:B------:R-:W-:-:S03]  /*7250*/  MOV R9, 0x0 ;  /* 0x0000000000097802 */ /* 0x000fc60000000f00 */
[----:B------:R1:W-:Y:S04]  /*7260*/  STL [R2], R5 ;  /* 0x0000000502007387 */ /* 0x0003e80000100800 */
[----:B------:R1:W-:Y:S01]  /*7270*/  STL [R2+0x4], R3 ;  /* 0x0000040302007387 */ /* 0x0003e20000100800 */
[----:B------:R-:W-:Y:S05]  /*7280*/  RET.REL.NODEC R8 `(_ZN7cutlass13device_kernelIN5flash19enable_sm80_to_sm89INS1_16FlashAttnBwdSm80INS1_25CollectiveMainloopBwdSm80ILi2ELi2EN4cute5tupleIJNS5_1CILi128EEES8_NS7_ILi64EEEEEENS_10bfloat16_tEfNS_4arch4Sm80ELb0ELb0ELb1ELb1ELb1ELb0ELb0ELb0ELi2ELi4ELi4ELi4ELb0EEENS1_24CollectiveEpilogueBwdGQAISA_fSD_Li256ELb1ELb1EEENS1_19SingleTileSchedulerILb1ELb0ELb0ELi128EEEEEEEEEvNT_6ParamsE) ;  /* 0xffff8d7008007950 */ /* 0x000fea0003c3ffff */
        .type           $_ZN7cutlass13device_kernelIN5flash19enable_sm80_to_sm89INS1_16FlashAttnBwdSm80INS1_25CollectiveMainloopBwdSm80ILi2ELi2EN4cute5tupleIJNS5_1CILi128EEES8_NS7_ILi64EEEEEENS_10bfloat16_tEfNS_4arch4Sm80ELb0ELb0ELb1ELb1ELb1ELb0ELb0ELb0ELi2ELi4ELi4ELi4ELb0EEENS1_24CollectiveEpilogueBwdGQAISA_fSD_Li256ELb1ELb1EEENS1_19SingleTileSchedulerILb1ELb0ELb0ELi128EEEEEEEEEvNT_6ParamsE$_ZN4cute3eso3ESOILb0ELb1EJNS_5tupleIJiiEEENS_1CILi1024EEEEEC2ERKS3_RKS5_,@function
        .size           $_ZN7cutlass13device_kernelIN5flash19enable_sm80_to_sm89INS1_16FlashAttnBwdSm80INS1_25CollectiveMainloopBwdSm80ILi2ELi2EN4cute5tupleIJNS5_1CILi128EEES8_NS7_ILi64EEEEEENS_10bfloat16_tEfNS_4arch4Sm80ELb0ELb0ELb1ELb1ELb1ELb0ELb0ELb0ELi2ELi4ELi4ELi4ELb0EEENS1_24CollectiveEpilogueBwdGQAISA_fSD_Li256ELb1ELb1EEENS1_19SingleTileSchedulerILb1ELb0ELb0ELi128EEEEEEEEEvNT_6ParamsE$_ZN4cute3eso3ESOILb0ELb1EJNS_5tupleIJiiEEENS_1CILi1024EEEEEC2ERKS3_RKS5_,($_ZN7cutlass13device_kernelIN5flash19enable_sm80_to_sm89INS1_16FlashAttnBwdSm80INS1_25CollectiveMainloopBwdSm80ILi2ELi2EN4cute5tupleIJNS5_1CILi128EEES8_NS7_ILi64EEEEEENS_10bfloat16_tEfNS_4arch4Sm80ELb0ELb0ELb1ELb1ELb1ELb0ELb0ELb0ELi2ELi4ELi4ELi4ELb0EEENS1_24CollectiveEpilogueBwdGQAISA_fSD_Li256ELb1ELb1EEENS1_19SingleTileSchedulerILb1ELb0ELb0ELi128EEEEEEEEEvNT_6ParamsE$_ZN4cute3eso3ESOILb0ELb1EJNS_5tupleIJiiEEENS_1CILi8192EEEEEC2ERKS3_RKS5_ - $_ZN7cutlass13device_kernelIN5flash19enable_sm80_to_sm89INS1_16FlashAttnBwdSm80INS1_25CollectiveMainloopBwdSm80ILi2ELi2EN4cute5tupleIJNS5_1CILi128EEES8_NS7_ILi64EEEEEENS_10bfloat16_tEfNS_4arch4Sm80ELb0ELb0ELb1ELb1ELb1ELb0ELb0ELb0ELi2ELi4ELi4ELi4ELb0EEENS1_24CollectiveEpilogueBwdGQAISA_fSD_Li256ELb1ELb1EEENS1_19SingleTileSchedulerILb1ELb0ELb0ELi128EEEEEEEEEvNT_6ParamsE$_ZN4cute3eso3ESOILb0ELb1EJNS_5tupleIJiiEEENS_1CILi1024EEEEEC2ERKS3_RKS5_)
$_ZN7cutlass13device_kernelIN5flash19enable_sm80_to_sm89INS1_16FlashAttnBwdSm80INS1_25CollectiveMainloopBwdSm80ILi2ELi2EN4cute5tupleIJNS5_1CILi128EEES8_NS7_ILi64EEEEEENS_10bfloat16_tEfNS_4arch4Sm80ELb0ELb0ELb1ELb1ELb1ELb0ELb0ELb0ELi2ELi4ELi4ELi4ELb0EEENS1_24CollectiveEpilogueBwdGQAISA_fSD_Li256ELb1ELb1EEENS1_19SingleTileSchedulerILb1ELb0ELb0ELi128EEEEEEEEEvNT_6ParamsE$_ZN4cute3eso3ESOILb0ELb1EJNS_5tupleIJiiEEENS_1CILi1024EEEEEC2ERKS3_RKS5_:
[----:B------:R-:W-:Y:S01]  /*7290*/  IADD3 R2, R2, -c[0x0][0x20], RZ ;  /* 0x8000080002027a10 */ /* 0x000fe20007ffe0ff */
[----:B------:R-:W-:Y:S01]  /*72a0*/  IMAD.MOV.U32 R8, RZ, RZ, R6 ;  /* 0x000000ffff087224 */ /* 0x000fe200078e0006 */
[----:B------:R-:W-:-:S03]  /*72b0*/  MOV R9, 0x0 ;  /* 0x0000000000097802 */ /* 0x000fc60000000f00 */
[----:B------:R1:W-:Y:S04]  /*72c0*/  STL [R2], R5 ;  /* 0x0000000502007387 */ /* 0x0003e80000100800 */
[----:B------:R1:W-:Y:S01]  /*72d0*/  STL [R2+0x4], R3 ;  /* 0x0000040302007387 */ /* 0x0003e20000100800 */
[----:B------:R-:W-:Y:S05]  /*72e0*/  RET.REL.NODEC R8 `(_ZN7cutlass13device_kernelIN5flash19enable_sm80_to_sm89INS1_16FlashAttnBwdSm80INS1_25CollectiveMainloopBwdSm80ILi2ELi2EN4cute5tupleIJNS5_1CILi128EEES8_NS7_ILi64EEEEEENS_10bfloat16_tEfNS_4arch4Sm80ELb0ELb0ELb1ELb1ELb1ELb0ELb0ELb0ELi2ELi4ELi4ELi4ELb0EEENS1_24CollectiveEpilogueBwdGQAISA_fSD_Li256ELb1ELb1EEENS1_19SingleTileSchedulerILb1ELb0ELb0ELi128EEEEEEEEEvNT_6ParamsE) ;  /* 0xffff8d1008007950 */ /* 0x000fea0003c3ffff */
        .type           $_ZN7cutlass13device_kernelIN5flash19enable_sm80_to_sm89INS1_16FlashAttnBwdSm80INS1_25CollectiveMainloopBwdSm80ILi2ELi2EN4cute5tupleIJNS5_1CILi128EEES8_NS7_ILi64EEEEEENS_10bfloat16_tEfNS_4arch4Sm80ELb0ELb0ELb1ELb1ELb1ELb0ELb0ELb0ELi2ELi4ELi4ELi4ELb0EEENS1_24CollectiveEpilogueBwdGQAISA_fSD_Li256ELb1ELb1EEENS1_19SingleTileSchedulerILb1ELb0ELb0ELi128EEEEEEEEEvNT_6ParamsE$_ZN4cute3eso3ESOILb0ELb1EJNS_5tupleIJiiEEENS_1CILi8192EEEEEC2ERKS3_RKS5_,@function
        .size           $_ZN7cutlass13device_kernelIN5flash19enable_sm80_to_sm89INS1_16FlashAttnBwdSm80INS1_25CollectiveMainloopBwdSm80ILi2ELi2EN4cute5tupleIJNS5_1CILi128EEES8_NS7_ILi64EEEEEENS_10bfloat16_tEfNS_4arch4Sm80ELb0ELb0ELb1ELb1ELb1ELb0ELb0ELb0ELi2ELi4ELi4ELi4ELb0EEENS1_24CollectiveEpilogueBwdGQAISA_fSD_Li256ELb1ELb1EEENS1_19SingleTileSchedulerILb1ELb0ELb0ELi128EEEEEEEEEvNT_6ParamsE$_ZN4cute3eso3ESOILb0ELb1EJNS_5tupleIJiiEEENS_1CILi8192EEEEEC2ERKS3_RKS5_,($_ZN7cutlass13device_kernelIN5flash19enable_sm80_to_sm89INS1_16FlashAttnBwdSm80INS1_25CollectiveMainloopBwdSm80ILi2ELi2EN4cute5tupleIJNS5_1CILi128EEES8_NS7_ILi64EEEEEENS_10bfloat16_tEfNS_4arch4Sm80ELb0ELb0ELb1ELb1ELb1ELb0ELb0ELb0ELi2ELi4ELi4ELi4ELb0EEENS1_24CollectiveEpilogueBwdGQAISA_fSD_Li256ELb1ELb1EEENS1_19SingleTileSchedulerILb1ELb0ELb0ELi128EEEEEEEEEvNT_6ParamsE$_ZN4cute3eso3ESOILb0ELb1EJNS_6LayoutINS_5tupleIJNS3_IJNS_1CILi8EEENS4_ILi1EEEEEENS4_ILi2EEEEEENS3_IJNS3_IJS6_NS4_ILi0EEEEEEiEEEEESA_EEC2ERKSD_RKSA_ - $_ZN7cutlass13device_kernelIN5flash19enable_sm80_to_sm89INS1_16FlashAttnBwdSm80INS1_25CollectiveMainloopBwdSm80ILi2ELi2EN4cute5tupleIJNS5_1CILi128EEES8_NS7_ILi64EEEEEENS_10bfloat16_tEfNS_4arch4Sm80ELb0ELb0ELb1ELb1ELb1ELb0ELb0ELb0ELi2ELi4ELi4ELi4ELb0EEENS1_24CollectiveEpilogueBwdGQAISA_fSD_Li256ELb1ELb1EEENS1_19SingleTileSchedulerILb1ELb0ELb0ELi128EEEEEEEEEvNT_6ParamsE$_ZN4cute3eso3ESOILb0ELb1EJNS_5tupleIJiiEEENS_1CILi8192EEEEEC2ERKS3_RKS5_)
$_ZN7cutlass13device_kernelIN5flash19enable_sm80_to_sm89INS1_16FlashAttnBwdSm80INS1_25CollectiveMainloopBwdSm80ILi2ELi2EN4cute5tupleIJNS5_1CILi128EEES8_NS7_ILi64EEEEEENS_10bfloat16_tEfNS_4arch4Sm80ELb0ELb0ELb1ELb1ELb1ELb0ELb0ELb0ELi2ELi4ELi4ELi4ELb0EEENS1_24CollectiveEpilogueBwdGQAISA_fSD_Li256ELb1ELb1EEENS1_19SingleTileSchedulerILb1ELb0ELb0ELi128EEEEEEEEEvNT_6ParamsE$_ZN4cute3eso3ESOILb0ELb1EJNS_5tupleIJiiEEENS_1CILi8192EEEEEC2ERKS3_RKS5_:
[----:B------:R-:W-:Y:S01]  /*72f0*/  IADD3 R4, R65, -c[0x0][0x20], RZ ;  /* 0x8000080041047a10 */ /* 0x000fe20007ffe0ff */
[----:B------:R-:W-:Y:S01]  /*7300*/  IMAD.MOV.U32 R8, RZ, RZ, R6 ;  /* 0x000000ffff087224 */ /* 0x000fe200078e0006 */
[----:B------:R-:W-:-:S03]  /*7310*/  MOV R9, 0x0 ;  /* 0x0000000000097802 */ /* 0x000fc60000000f00 */
[----:B------:R1:W-:Y:S04]  /*7320*/  STL [R4], R2 ;  /* 0x0000000204007387 */ /* 0x0003e80000100800 */
[----:B------:R1:W-:Y:S01]  /*7330*/  STL [R4+0x4], R3 ;  /* 0x0000040304007387 */ /* 0x0003e20000100800 */
[----:B------:R-:W-:Y:S05]  /*7340*/  RET.REL.NODEC R8 `(_ZN7cutlass13device_kernelIN5flash19enable_sm80_to_sm89INS1_16FlashAttnBwdSm80INS1_25CollectiveMainloopBwdSm80ILi2ELi2EN4cute5tupleIJNS5_1CILi128EEES8_NS7_ILi64EEEEEENS_10bfloat16_tEfNS_4arch4Sm80ELb0ELb0ELb1ELb1ELb1ELb0ELb0ELb0ELi2ELi4ELi4ELi4ELb0EEENS1_24CollectiveEpilogueBwdGQAISA_fSD_Li256ELb1ELb1EEENS1_19SingleTileSchedulerILb1ELb0ELb0ELi128EEEEEEEEEvNT_6ParamsE) ;  /* 0xffff8cb008007950 */ /* 0x000fea0003c3ffff */
        .type           $_ZN7cutlass13device_kernelIN5flash19enable_sm80_to_sm89INS1_16FlashAttnBwdSm80INS1_25CollectiveMainloopBwdSm80ILi2ELi2EN4cute5tupleIJNS5_1CILi128EEES8_NS7_ILi64EEEEEENS_10bfloat16_tEfNS_4arch4Sm80ELb0ELb0ELb1ELb1ELb1ELb0ELb0ELb0ELi2ELi4ELi4ELi4ELb0EEENS1_24CollectiveEpilogueBwdGQAISA_fSD_Li256ELb1ELb1EEENS1_19SingleTileSchedulerILb1ELb0ELb0ELi128EEEEEEEEEvNT_6ParamsE$_ZN4cute3eso3ESOILb0ELb1EJNS_6LayoutINS_5tupleIJNS3_IJNS_1CILi8EEENS4_ILi1EEEEEENS4_ILi2EEEEEENS3_IJNS3_IJS6_NS4_ILi0EEEEEEiEEEEESA_EEC2ERKSD_RKSA_,@function
        .size           $_ZN7cutlass13device_kernelIN5flash19enable_sm80_to_sm89INS1_16FlashAttnBwdSm80INS1_25CollectiveMainloopBwdSm80ILi2ELi2EN4cute5tupleIJNS5_1CILi128EEES8_NS7_ILi64EEEEEENS_10bfloat16_tEfNS_4arch4Sm80ELb0ELb0ELb1ELb1ELb1ELb0ELb0ELb0ELi2ELi4ELi4ELi4ELb0EEENS1_24CollectiveEpilogueBwdGQAISA_fSD_Li256ELb1ELb1EEENS1_19SingleTileSchedulerILb1ELb0ELb0ELi128EEEEEEEEEvNT_6ParamsE$_ZN4cute3eso3ESOILb0ELb1EJNS_6LayoutINS_5tupleIJNS3_IJNS_1CILi8EEENS4_ILi1EEEEEENS4_ILi2EEEEEENS3_IJNS3_IJS6_NS4_ILi0EEEEEEiEEEEESA_EEC2ERKSD_RKSA_,($_ZN7cutlass13device_kernelIN5flash19enable_sm80_to_sm89INS1_16FlashAttnBwdSm80INS1_25CollectiveMainloopBwdSm80ILi2ELi2EN4cute5tupleIJNS5_1CILi128EEES8_NS7_ILi64EEEEEENS_10bfloat16_tEfNS_4arch4Sm80ELb0ELb0ELb1ELb1ELb1ELb0ELb0ELb0ELi2ELi4ELi4ELi4ELb0EEENS1_24CollectiveEpilogueBwdGQAISA_fSD_Li256ELb1ELb1EEENS1_19SingleTileSchedulerILb1ELb0ELb0ELi128EEEEEEEEEvNT_6ParamsE$_ZN4cute3eso3ESOILb0ELb1EJiEEC2ERKi - $_ZN7cutlass13device_kernelIN5flash19enable_sm80_to_sm89INS1_16FlashAttnBwdSm80INS1_25CollectiveMainloopBwdSm80ILi2ELi2EN4cute5tupleIJNS5_1CILi128EEES8_NS7_ILi64EEEEEENS_10bfloat16_tEfNS_4arch4Sm80ELb0ELb0ELb1ELb1ELb1ELb0ELb0ELb0ELi2ELi4ELi4ELi4ELb0EEENS1_24CollectiveEpilogueBwdGQAISA_fSD_Li256ELb1ELb1EEENS1_19SingleTileSchedulerILb1ELb0ELb0ELi128EEEEEEEEEvNT_6ParamsE$_ZN4cute3eso3ESOILb0ELb1EJNS_6LayoutINS_5tupleIJNS3_IJNS_1CILi8EEENS4_ILi1EEEEEENS4_ILi2EEEEEENS3_IJNS3_IJS6_NS4_ILi0EEEEEEiEEEEESA_EEC2ERKSD_RKSA_)
$_ZN7cutlass13device_kernelIN5flash19enable_sm80_to_sm89INS1_16FlashAttnBwdSm80INS1_25CollectiveMainloopBwdSm80ILi2ELi2EN4cute5tupleIJNS5_1CILi128EEES8_NS7_ILi64EEEEEENS_10bfloat16_tEfNS_4arch4Sm80ELb0ELb0ELb1ELb1ELb1ELb0ELb0ELb0ELi2ELi4ELi4ELi4ELb0EEENS1_24CollectiveEpilogueBwdGQAISA_fSD_Li256ELb1ELb1EEENS1_19SingleTileSchedulerILb1ELb0ELb0ELi128EEEEEEEEEvNT_6ParamsE$_ZN4cute3eso3ESOILb0ELb1EJNS_6LayoutINS_5tupleIJNS3_IJNS_1CILi8EEENS4_ILi1EEEEEENS4_ILi2EEEEEENS3_IJNS3_IJS6_NS4_ILi0EEEEEEiEEEEESA_EEC2ERKSD_RKSA_:
[----:B------:R-:W-:Y:S02]  /*7350*/  IADD3 R2, R66, -c[0x0][0x20], RZ ;  /* 0x8000080042027a10 */ /* 0x000fe40007ffe0ff */
[----:B------:R-:W-:-:S03]  /*7360*/  MOV R7, 0x0 ;  /* 0x0000000000077802 */ /* 0x000fc60000000f00 */
[----:B------:R1:W-:Y:S01]  /*7370*/  STL [R2], R3 ;  /* 0x0000000302007387 */ /* 0x0003e20000100800 */
[----:B------:R-:W-:Y:S05]  /*7380*/  RET.REL.NODEC R6 `(_ZN7cutlass13device_kernelIN5flash19enable_sm80_to_sm89INS1_16FlashAttnBwdSm80INS1_25CollectiveMainloopBwdSm80ILi2ELi2EN4cute5tupleIJNS5_1CILi128EEES8_NS7_ILi64EEEEEENS_10bfloat16_tEfNS_4arch4Sm80ELb0ELb0ELb1ELb1ELb1ELb0ELb0ELb0ELi2ELi4ELi4ELi4ELb0EEENS1_24CollectiveEpilogueBwdGQAISA_fSD_Li256ELb1ELb1EEENS1_19SingleTileSchedulerILb1ELb0ELb0ELi128EEEEEEEEEvNT_6ParamsE) ;  /* 0xffff8c7006007950 */ /* 0x000fea0003c3ffff */
        .type           $_ZN7cutlass13device_kernelIN5flash19enable_sm80_to_sm89INS1_16FlashAttnBwdSm80INS1_25CollectiveMainloopBwdSm80ILi2ELi2EN4cute5tupleIJNS5_1CILi128EEES8_NS7_ILi64EEEEEENS_10bfloat16_tEfNS_4arch4Sm80ELb0ELb0ELb1ELb1ELb1ELb0ELb0ELb0ELi2ELi4ELi4ELi4ELb0EEENS1_24CollectiveEpilogueBwdGQAISA_fSD_Li256ELb1ELb1EEENS1_19SingleTileSchedulerILb1ELb0ELb0ELi128EEEEEEEEEvNT_6ParamsE$_ZN4cute3eso3ESOILb0ELb1EJiEEC2ERKi,@function
        .size           $_ZN7cutlass13device_kernelIN5flash19enable_sm80_to_sm89INS1_16FlashAttnBwdSm80INS1_25CollectiveMainloopBwdSm80ILi2ELi2EN4cute5tupleIJNS5_1CILi128EEES8_NS7_ILi64EEEEEENS_10bfloat16_tEfNS_4arch4Sm80ELb0ELb0ELb1ELb1ELb1ELb0ELb0ELb0ELi2ELi4ELi4ELi4ELb0EEENS1_24CollectiveEpilogueBwdGQAISA_fSD_Li256ELb1ELb1EEENS1_19SingleTileSchedulerILb1ELb0ELb0ELi128EEEEEEEEEvNT_6ParamsE$_ZN4cute3eso3ESOILb0ELb1EJiEEC2ERKi,($_ZN7cutlass13device_kernelIN5flash19enable_sm80_to_sm89INS1_16FlashAttnBwdSm80INS1_25CollectiveMainloopBwdSm80ILi2ELi2EN4cute5tupleIJNS5_1CILi128EEES8_NS7_ILi64EEEEEENS_10bfloat16_tEfNS_4arch4Sm80ELb0ELb0ELb1ELb1ELb1ELb0ELb0ELb0ELi2ELi4ELi4ELi4ELb0EEENS1_24CollectiveEpilogueBwdGQAISA_fSD_Li256ELb1ELb1EEENS1_19SingleTileSchedulerILb1ELb0ELb0ELi128EEEEEEEEEvNT_6ParamsE$_ZN4cute3eso3ESOILb0ELb1EJiNS_1CILi0EEEEEC2ERKiRKS3_ - $_ZN7cutlass13device_kernelIN5flash19enable_sm80_to_sm89INS1_16FlashAttnBwdSm80INS1_25CollectiveMainloopBwdSm80ILi2ELi2EN4cute5tupleIJNS5_1CILi128EEES8_NS7_ILi64EEEEEENS_10bfloat16_tEfNS_4arch4Sm80ELb0ELb0ELb1ELb1ELb1ELb0ELb0ELb0ELi2ELi4ELi4ELi4ELb0EEENS1_24CollectiveEpilogueBwdGQAISA_fSD_Li256ELb1ELb1EEENS1_19SingleTileSchedulerILb1ELb0ELb0ELi128EEEEEEEEEvNT_6ParamsE$_ZN4cute3eso3ESOILb0ELb1EJiEEC2ERKi)
$_ZN7cutlass13device_kernelIN5flash19enable_sm80_to_sm89INS1_16FlashAttnBwdSm80INS1_25CollectiveMainloopBwdSm80ILi2ELi2EN4cute5tupleIJNS5_1CILi128EEES8_NS7_ILi64EEEEEENS_10bfloat16_tEfNS_4arch4Sm80ELb0ELb0ELb1ELb1ELb1ELb0ELb0ELb0ELi2ELi4ELi4ELi4ELb0EEENS1_24CollectiveEpilogueBwdGQAISA_fSD_Li256ELb1ELb1EEENS1_19SingleTileSchedulerILb1ELb0ELb0ELi128EEEEEEEEEvNT_6ParamsE$_ZN4cute3eso3ESOILb0ELb1EJiEEC2ERKi:
[----:B------:R-:W-:Y:S02]  /*7390*/  IADD3 R2, R2, -c[0x0][0x20], RZ ;  /* 0x8000080002027a10 */ /* 0x000fe40007ffe0ff */
[----:B------:R-:W-:-:S03]  /*73a0*/  MOV R9, 0x0 ;  /* 0x0000000000097802 */ /* 0x000fc60000000f00 */
[----:B------:R1:W-:Y:S01]  /*73b0*/  STL [R2], R3 ;  /* 0x0000000302007387 */ /* 0x0003e20000100800 */
[----:B------:R-:W-:Y:S05]  /*73c0*/  RET.REL.NODEC R8 `(_ZN7cutlass13device_kernelIN5flash19enable_sm80_to_sm89INS1_16FlashAttnBwdSm80INS1_25CollectiveMainloopBwdSm80ILi2ELi2EN4cute5tupleIJNS5_1CILi128EEES8_NS7_ILi64EEEEEENS_10bfloat16_tEfNS_4arch4Sm80ELb0ELb0ELb1ELb1ELb1ELb0ELb0ELb0ELi2ELi4ELi4ELi4ELb0EEENS1_24CollectiveEpilogueBwdGQAISA_fSD_Li256ELb1ELb1EEENS1_19SingleTileSchedulerILb1ELb0ELb0ELi128EEEEEEEEEvNT_6ParamsE) ;  /* 0xffff8c3008007950 */ /* 0x000fea0003c3ffff */
        .type           $_ZN7cutlass13device_kernelIN5flash19enable_sm80_to_sm89INS1_16FlashAttnBwdSm80INS1_25CollectiveMainloopBwdSm80ILi2ELi2EN4cute5tupleIJNS5_1CILi128EEES8_NS7_ILi64EEEEEENS_10bfloat16_tEfNS_4arch4Sm80ELb0ELb0ELb1ELb1ELb1ELb0ELb0ELb0ELi2ELi4ELi4ELi4ELb0EEENS1_24CollectiveEpilogueBwdGQAISA_fSD_Li256ELb1ELb1EEENS1_19SingleTileSchedulerILb1ELb0ELb0ELi128EEEEEEEEEvNT_6ParamsE$_ZN4cute3eso3ESOILb0ELb1EJiNS_1CILi0EEEEEC2ERKiRKS3_,@function
        .size           $_ZN7cutlass13device_kernelIN5flash19enable_sm80_to_sm89INS1_16FlashAttnBwdSm80INS1_25CollectiveMainloopBwdSm80ILi2ELi2EN4cute5tupleIJNS5_1CILi128EEES8_NS7_ILi64EEEEEENS_10bfloat16_tEfNS_4arch4Sm80ELb0ELb0ELb1ELb1ELb1ELb0ELb0ELb0ELi2ELi4ELi4ELi4ELb0EEENS1_24CollectiveEpilogueBwdGQAISA_fSD_Li256ELb1ELb1EEENS1_19SingleTileSchedulerILb1ELb0ELb0ELi128EEEEEEEEEvNT_6ParamsE$_ZN4cute3eso3ESOILb0ELb1EJiNS_1CILi0EEEEEC2ERKiRKS3_,($_ZN7cutlass13device_kernelIN5flash19enable_sm80_to_sm89INS1_16FlashAttnBwdSm80INS1_25CollectiveMainloopBwdSm80ILi2ELi2EN4cute5tupleIJNS5_1CILi128EEES8_NS7_ILi64EEEEEENS_10bfloat16_tEfNS_4arch4Sm80ELb0ELb0ELb1ELb1ELb1ELb0ELb0ELb0ELi2ELi4ELi4ELi4ELb0EEENS1_24CollectiveEpilogueBwdGQAISA_fSD_Li256ELb1ELb1EEENS1_19SingleTileSchedulerILb1ELb0ELb0ELi128EEEEEEEEEvNT_6ParamsE$_ZN4cute3eso3ESOILb0ELb1EJiNS_1CILi144EEENS2_ILi288EEEEEC2ERKiRKS3_RKS4_ - $_ZN7cutlass13device_kernelIN5flash19enable_sm80_to_sm89INS1_16FlashAttnBwdSm80INS1_25CollectiveMainloopBwdSm80ILi2ELi2EN4cute5tupleIJNS5_1CILi128EEES8_NS7_ILi64EEEEEENS_10bfloat16_tEfNS_4arch4Sm80ELb0ELb0ELb1ELb1ELb1ELb0ELb0ELb0ELi2ELi4ELi4ELi4ELb0EEENS1_24CollectiveEpilogueBwdGQAISA_fSD_Li256ELb1ELb1EEENS1_19SingleTileSchedulerILb1ELb0ELb0ELi128EEEEEEEEEvNT_6ParamsE$_ZN4cute3eso3ESOILb0ELb1EJiNS_1CILi0EEEEEC2ERKiRKS3_)
$_ZN7cutlass13device_kernelIN5flash19enable_sm80_to_sm89INS1_16FlashAttnBwdSm80INS1_25CollectiveMainloopBwdSm80ILi2ELi2EN4cute5tupleIJNS5_1CILi128EEES8_NS7_ILi64EEEEEENS_10bfloat16_tEfNS_4arch4Sm80ELb0ELb0ELb1ELb1ELb1ELb0ELb0ELb0ELi2ELi4ELi4ELi4ELb0EEENS1_24CollectiveEpilogueBwdGQAISA_fSD_Li256ELb1ELb1EEENS1_19SingleTileSchedulerILb1ELb0ELb0ELi128EEEEEEEEEvNT_6ParamsE$_ZN4cute3eso3ESOILb0ELb1EJiNS_1CILi0EEEEEC2ERKiRKS3_:
[----:B------:R-:W-:Y:S01]  /*73d0*/  IADD3 R2, R2, -c[0x0][0x20], RZ ;  /* 0x8000080002027a10 */ /* 0x000fe20007ffe0ff */
[----:B------:R-:W-:Y:S01]  /*73e0*/  IMAD.MOV.U32 R8, RZ, RZ, R6 ;  /* 0x000000ffff087224 */ /* 0x000fe200078e0006 */
[----:B------:R-:W-:-:S03]  /*73f0*/  MOV R9, 0x0 ;  /* 0x0000000000097802 */ /* 0x000fc60000000f00 */
[----:B------:R1:W-:Y:S01]  /*7400*/  STL [R2], R3 ;  /* 0x0000000302007387 */ /* 0x0003e20000100800 */
[----:B------:R-:W-:Y:S05]  /*7410*/  RET.REL.NODEC R8 `(_ZN7cutlass13device_kernelIN5flash19enable_sm80_to_sm89INS1_16FlashAttnBwdSm80INS1_25CollectiveMainloopBwdSm80ILi2ELi2EN4cute5tupleIJNS5_1CILi128EEES8_NS7_ILi64EEEEEENS_10bfloat16_tEfNS_4arch4Sm80ELb0ELb0ELb1ELb1ELb1ELb0ELb0ELb0ELi2ELi4ELi4ELi4ELb0EEENS1_24CollectiveEpilogueBwdGQAISA_fSD_Li256ELb1ELb1EEENS1_19SingleTileSchedulerILb1ELb0ELb0ELi128EEEEEEEEEvNT_6ParamsE) ;  /* 0xffff8be008007950 */ /* 0x000fea0003c3ffff */
        .type           $_ZN7cutlass13device_kernelIN5flash19enable_sm80_to_sm89INS1_16FlashAttnBwdSm80INS1_25CollectiveMainloopBwdSm80ILi2ELi2EN4cute5tupleIJNS5_1CILi128EEES8_NS7_ILi64EEEEEENS_10bfloat16_tEfNS_4arch4Sm80ELb0ELb0ELb1ELb1ELb1ELb0ELb0ELb0ELi2ELi4ELi4ELi4ELb0EEENS1_24CollectiveEpilogueBwdGQAISA_fSD_Li256ELb1ELb1EEENS1_19SingleTileSchedulerILb1ELb0ELb0ELi128EEEEEEEEEvNT_6ParamsE$_ZN4cute3eso3ESOILb0ELb1EJiNS_1CILi144EEENS2_ILi288EEEEEC2ERKiRKS3_RKS4_,@function
        .size           $_ZN7cutlass13device_kernelIN5flash19enable_sm80_to_sm89INS1_16FlashAttnBwdSm80INS1_25CollectiveMainloopBwdSm80ILi2ELi2EN4cute5tupleIJNS5_1CILi128EEES8_NS7_ILi64EEEEEENS_10bfloat16_tEfNS_4arch4Sm80ELb0ELb0ELb1ELb1ELb1ELb0ELb0ELb0ELi2ELi4ELi4ELi4ELb0EEENS1_24CollectiveEpilogueBwdGQAISA_fSD_Li256ELb1ELb1EEENS1_19SingleTileSchedulerILb1ELb0ELb0ELi128EEEEEEEEEvNT_6ParamsE$_ZN4cute3eso3ESOILb0ELb1EJiNS_1CILi144EEENS2_ILi288EEEEEC2ERKiRKS3_RKS4_,($_ZN7cutlass13device_kernelIN5flash19enable_sm80_to_sm89INS1_16FlashAttnBwdSm80INS1_25CollectiveMainloopBwdSm80ILi2ELi2EN4cute5tupleIJNS5_1CILi128EEES8_NS7_ILi64EEEEEENS_10bfloat16_tEfNS_4arch4Sm80ELb0ELb0ELb1ELb1ELb1ELb0ELb0ELb0ELi2ELi4ELi4ELi4ELb0EEENS1_24CollectiveEpilogueBwdGQAISA_fSD_Li256ELb1ELb1EEENS1_19SingleTileSchedulerILb1ELb0ELb0ELi128EEEEEEEEEvNT_6ParamsE$_ZN4cute3eso3ESOILb0ELb1EJiNS_1CILi144EEENS2_ILi512EEEEEC2ERKiRKS3_RKS4_ - $_ZN7cutlass13device_kernelIN5flash19enable_sm80_to_sm89INS1_16FlashAttnBwdSm80INS1_25CollectiveMainloopBwdSm80ILi2ELi2EN4cute5tupleIJNS5_1CILi128EEES8_NS7_ILi64EEEEEENS_10bfloat16_tEfNS_4arch4Sm80ELb0ELb0ELb1ELb1ELb1ELb0ELb0ELb0ELi2ELi4ELi4ELi4ELb0EEENS1_24CollectiveEpilogueBwdGQAISA_fSD_Li256ELb1ELb1EEENS1_19SingleTileSchedulerILb1ELb0ELb0ELi128EEEEEEEEEvNT_6ParamsE$_ZN4cute3eso3ESOILb0ELb1EJiNS_1CILi144EEENS2_ILi288EEEEEC2ERKiRKS3_RKS4_)
$_ZN7cutlass13device_kernelIN5flash19enable_sm80_to_sm89INS1_16FlashAttnBwdSm80INS1_25CollectiveMainloopBwdSm80ILi2ELi2EN4cute5tupleIJNS5_1CILi128EEES8_NS7_ILi64EEEEEENS_10bfloat16_tEfNS_4arch4Sm80ELb0ELb0ELb1ELb1ELb1ELb0ELb0ELb0ELi2ELi4ELi4ELi4ELb0EEENS1_24CollectiveEpilogueBwdGQAISA_fSD_Li256ELb1ELb1EEENS1_19SingleTileSchedulerILb1ELb0ELb0ELi128EEEEEEEEEvNT_6ParamsE$_ZN4cute3eso3ESOILb0ELb1EJiNS_1CILi144EEENS2_ILi288EEEEEC2ERKiRKS3_RKS4_:
[----:B------:R-:W-:Y:S01]  /*7420*/  IADD3 R4, R59, -c[0x0][0x20], RZ ;  /* 0x800008003b047a10 */ /* 0x000fe20007ffe0ff */
[----:B------:R-:W-:Y:S01]  /*7430*/  IMAD.MOV.U32 R8, RZ, RZ, R6 ;  /* 0x000000ffff087224 */ /* 0x000fe200078e0006 */
[----:B------:R-:W-:-:S03]  /*7440*/  MOV R9, 0x0 ;  /* 0x0000000000097802 */ /* 0x000fc60000000f00 */
[----:B------:R1:W-:Y:S01]  /*7450*/  STL [R4], R5 ;  /* 0x0000000504007387 */ /* 0x0003e20000100800 */
[----:B------:R-:W-:Y:S05]  /*7460*/  RET.REL.NODEC R8 `(_ZN7cutlass13device_kernelIN5flash19enable_sm80_to_sm89INS1_16FlashAttnBwdSm80INS1_25CollectiveMainloopBwdSm80ILi2ELi2EN4cute5tupleIJNS5_1CILi128EEES8_NS7_ILi64EEEEEENS_10bfloat16_tEfNS_4arch4Sm80ELb0ELb0ELb1ELb1ELb1ELb0ELb0ELb0ELi2ELi4ELi4ELi4ELb0EEENS1_24CollectiveEpilogueBwdGQAISA_fSD_Li256ELb1ELb1EEENS1_19SingleTileSchedulerILb1ELb0ELb0ELi128EEEEEEEEEvNT_6ParamsE) ;  /* 0xffff8b9008007950 */ /* 0x000fea0003c3ffff */
        .type           $_ZN7cutlass13device_kernelIN5flash19enable_sm80_to_sm89INS1_16FlashAttnBwdSm80INS1_25CollectiveMainloopBwdSm80ILi2ELi2EN4cute5tupleIJNS5_1CILi128EEES8_NS7_ILi64EEEEEENS_10bfloat16_tEfNS_4arch4Sm80ELb0ELb0ELb1ELb1ELb1ELb0ELb0ELb0ELi2ELi4ELi4ELi4ELb0EEENS1_24CollectiveEpilogueBwdGQAISA_fSD_Li256ELb1ELb1EEENS1_19SingleTileSchedulerILb1ELb0ELb0ELi128EEEEEEEEEvNT_6ParamsE$_ZN4cute3eso3ESOILb0ELb1EJiNS_1CILi144EEENS2_ILi512EEEEEC2ERKiRKS3_RKS4_,@function
        .size           $_ZN7cutlass13device_kernelIN5flash19enable_sm80_to_sm89INS1_16FlashAttnBwdSm80INS1_25CollectiveMainloopBwdSm80ILi2ELi2EN4cute5tupleIJNS5_1CILi128EEES8_NS7_ILi64EEEEEENS_10bfloat16_tEfNS_4arch4Sm80ELb0ELb0ELb1ELb1ELb1ELb0ELb0ELb0ELi2ELi4ELi4ELi4ELb0EEENS1_24CollectiveEpilogueBwdGQAISA_fSD_Li256ELb1ELb1EEENS1_19SingleTileSchedulerILb1ELb0ELb0ELi128EEEEEEEEEvNT_6ParamsE$_ZN4cute3eso3ESOILb0ELb1EJiNS_1CILi144EEENS2_ILi512EEEEEC2ERKiRKS3_RKS4_,($_ZN7cutlass13device_kernelIN5flash19enable_sm80_to_sm89INS1_16FlashAttnBwdSm80INS1_25CollectiveMainloopBwdSm80ILi2ELi2EN4cute5tupleIJNS5_1CILi128EEES8_NS7_ILi64EEEEEENS_10bfloat16_tEfNS_4arch4Sm80ELb0ELb0ELb1ELb1ELb1ELb0ELb0ELb0ELi2ELi4ELi4ELi4ELb0EEENS1_24CollectiveEpilogueBwdGQAISA_fSD_Li256ELb1ELb1EEENS1_19SingleTileSchedulerILb1ELb0ELb0ELi128EEEEEEEEEvNT_6ParamsE$_ZN4cute3eso3ESOILb0ELb1EJiNS_1CILi4096EEEEEC2ERKiRKS3_ - $_ZN7cutlass13device_kernelIN5flash19enable_sm80_to_sm89INS1_16FlashAttnBwdSm80INS1_25CollectiveMainloopBwdSm80ILi2ELi2EN4cute5tupleIJNS5_1CILi128EEES8_NS7_ILi64EEEEEENS_10bfloat16_tEfNS_4arch4Sm80ELb0ELb0ELb1ELb1ELb1ELb0ELb0ELb0ELi2ELi4ELi4ELi4ELb0EEENS1_24CollectiveEpilogueBwdGQAISA_fSD_Li256ELb1ELb1EEENS1_19SingleTileSchedulerILb1ELb0ELb0ELi128EEEEEEEEEvNT_6ParamsE$_ZN4cute3eso3ESOILb0ELb1EJiNS_1CILi144EEENS2_ILi512EEEEEC2ERKiRKS3_RKS4_)
$_ZN7cutlass13device_kernelIN5flash19enable_sm80_to_sm89INS1_16FlashAttnBwdSm80INS1_25CollectiveMainloopBwdSm80ILi2ELi2EN4cute5tupleIJNS5_1CILi128EEES8_NS7_ILi64EEEEEENS_10bfloat16_tEfNS_4arch4Sm80ELb0ELb0ELb1ELb1ELb1ELb0ELb0ELb0ELi2ELi4ELi4ELi4ELb0EEENS1_24CollectiveEpilogueBwdGQAISA_fSD_Li256ELb1ELb1EEENS1_19SingleTileSchedulerILb1ELb0ELb0ELi128EEEEEEEEEvNT_6ParamsE$_ZN4cute3eso3ESOILb0ELb1EJiNS_1CILi144EEENS2_ILi512EEEEEC2ERKiRKS3_RKS4_:
[----:B------:R-:W-:Y:S01]  /*7470*/  IADD3 R4, R59, -c[0x0][0x20], RZ ;  /* 0x800008003b047a10 */ /* 0x000fe20007ffe0ff */
[----:B------:R-:W-:Y:S01]  /*7480*/  IMAD.MOV.U32 R8, RZ, RZ, R6 ;  /* 0x000000ffff087224 */ /* 0x000fe200078e0006 */
[----:B------:R-:W-:-:S03]  /*7490*/  MOV R9, 0x0 ;  /* 0x0000000000097802 */ /* 0x000fc60000000f00 */
[----:B------:R1:W-:Y:S01]  /*74a0*/  STL [R4], R5 ;  /* 0x0000000504007387 */ /* 0x0003e20000100800 */
[----:B------:R-:W-:Y:S05]  /*74b0*/  RET.REL.NODEC R8 `(_ZN7cutlass13device_kernelIN5flash19enable_sm80_to_sm89INS1_16FlashAttnBwdSm80INS1_25CollectiveMainloopBwdSm80ILi2ELi2EN4cute5tupleIJNS5_1CILi128EEES8_NS7_ILi64EEEEEENS_10bfloat16_tEfNS_4arch4Sm80ELb0ELb0ELb1ELb1ELb1ELb0ELb0ELb0ELi2ELi4ELi4ELi4ELb0EEENS1_24CollectiveEpilogueBwdGQAISA_fSD_Li256ELb1ELb1EEENS1_19SingleTileSchedulerILb1ELb0ELb0ELi128EEEEEEEEEvNT_6ParamsE) ;  /* 0xffff8b4008007950 */ /* 0x000fea0003c3ffff */
        .type           $_ZN7cutlass13device_kernelIN5flash19enable_sm80_to_sm89INS1_16FlashAttnBwdSm80INS1_25CollectiveMainloopBwdSm80ILi2ELi2EN4cute5tupleIJNS5_1CILi128EEES8_NS7_ILi64EEEEEENS_10bfloat16_tEfNS_4arch4Sm80ELb0ELb0ELb1ELb1ELb1ELb0ELb0ELb0ELi2ELi4ELi4ELi4ELb0EEENS1_24CollectiveEpilogueBwdGQAISA_fSD_Li256ELb1ELb1EEENS1_19SingleTileSchedulerILb1ELb0ELb0ELi128EEEEEEEEEvNT_6ParamsE$_ZN4cute3eso3ESOILb0ELb1EJiNS_1CILi4096EEEEEC2ERKiRKS3_,@function
        .size           $_ZN7cutlass13device_kernelIN5flash19enable_sm80_to_sm89INS1_16FlashAttnBwdSm80INS1_25CollectiveMainloopBwdSm80ILi2ELi2EN4cute5tupleIJNS5_1CILi128EEES8_NS7_ILi64EEEEEENS_10bfloat16_tEfNS_4arch4Sm80ELb0ELb0ELb1ELb1ELb1ELb0ELb0ELb0ELi2ELi4ELi4ELi4ELb0EEENS1_24CollectiveEpilogueBwdGQAISA_fSD_Li256ELb1ELb1EEENS1_19SingleTileSchedulerILb1ELb0ELb0ELi128EEEEEEEEEvNT_6ParamsE$_ZN4cute3eso3ESOILb0ELb1EJiNS_1CILi4096EEEEEC2ERKiRKS3_,($_ZN7cutlass13device_kernelIN5flash19enable_sm80_to_sm89INS1_16FlashAttnBwdSm80INS1_25CollectiveMainloopBwdSm80ILi2ELi2EN4cute5tupleIJNS5_1CILi128EEES8_NS7_ILi64EEEEEENS_10bfloat16_tEfNS_4arch4Sm80ELb0ELb0ELb1ELb1ELb1ELb0ELb0ELb0ELi2ELi4ELi4ELi4ELb0EEENS1_24CollectiveEpilogueBwdGQAISA_fSD_Li256ELb1ELb1EEENS1_19SingleTileSchedulerILb1ELb0ELb0ELi128EEEEEEEEEvNT_6ParamsE$_ZN4cute3eso3ESOILb0ELb1EJiNS_1CILi512EEEEEC2ERKiRKS3_ - $_ZN7cutlass13device_kernelIN5flash19enable_sm80_to_sm89INS1_16FlashAttnBwdSm80INS1_25CollectiveMainloopBwdSm80ILi2ELi2EN4cute5tupleIJNS5_1CILi128EEES8_NS7_ILi64EEEEEENS_10bfloat16_tEfNS_4arch4Sm80ELb0ELb0ELb1ELb1ELb1ELb0ELb0ELb0ELi2ELi4ELi4ELi4ELb0EEENS1_24CollectiveEpilogueBwdGQAISA_fSD_Li256ELb1ELb1EEENS1_19SingleTileSchedulerILb1ELb0ELb0ELi128EEEEEEEEEvNT_6ParamsE$_ZN4cute3eso3ESOILb0ELb1EJiNS_1CILi4096EEEEEC2ERKiRKS3_)
$_ZN7cutlass13device_kernelIN5flash19enable_sm80_to_sm89INS1_16FlashAttnBwdSm80INS1_25CollectiveMainloopBwdSm80ILi2ELi2EN4cute5tupleIJNS5_1CILi128EEES8_NS7_ILi64EEEEEENS_10bfloat16_tEfNS_4arch4Sm80ELb0ELb0ELb1ELb1ELb1ELb0ELb0ELb0ELi2ELi4ELi4ELi4ELb0EEENS1_24CollectiveEpilogueBwdGQAISA_fSD_Li256ELb1ELb1EEENS1_19SingleTileSchedulerILb1ELb0ELb0ELi128EEEEEEEEEvNT_6ParamsE$_ZN4cute3eso3ESOILb0ELb1EJiNS_1CILi4096EEEEEC2ERKiRKS3_:
[----:B------:R-:W-:Y:S02]  /*74c0*/  IADD3 R9, R9, -c[0x0][0x20], RZ ;  /* 0x8000080009097a10 */ /* 0x000fe40007ffe0ff */
[----:B------:R-:W-:-:S03]  /*74d0*/  MOV R5, 0x0 ;  /* 0x0000000000057802 */ /* 0x000fc60000000f00 */
[----:B------:R1:W-:Y:S01]  /*74e0*/  STL [R9], R2 ;  /* 0x0000000209007387 */ /* 0x0003e20000100800 */
[----:B------:R-:W-:Y:S05]  /*74f0*/  RET.REL.NODEC R4 `(_ZN7cutlass13device_kernelIN5flash19enable_sm80_to_sm89INS1_16FlashAttnBwdSm80INS1_25CollectiveMainloopBwdSm80ILi2ELi2EN4cute5tupleIJNS5_1CILi128EEES8_NS7_ILi64EEEEEENS_10bfloat16_tEfNS_4arch4Sm80ELb0ELb0ELb1ELb1ELb1ELb0ELb0ELb0ELi2ELi4ELi4ELi4ELb0EEENS1_24CollectiveEpilogueBwdGQAISA_fSD_Li256ELb1ELb1EEENS1_19SingleTileSchedulerILb1ELb0ELb0ELi128EEEEEEEEEvNT_6ParamsE) ;  /* 0xffff8b0004007950 */ /* 0x000fea0003c3ffff */
        .type           $_ZN7cutlass13device_kernelIN5flash19enable_sm80_to_sm89INS1_16FlashAttnBwdSm80INS1_25CollectiveMainloopBwdSm80ILi2ELi2EN4cute5tupleIJNS5_1CILi128EEES8_NS7_ILi64EEEEEENS_10bfloat16_tEfNS_4arch4Sm80ELb0ELb0ELb1ELb1ELb1ELb0ELb0ELb0ELi2ELi4ELi4ELi4ELb0EEENS1_24CollectiveEpilogueBwdGQAISA_fSD_Li256ELb1ELb1EEENS1_19SingleTileSchedulerILb1ELb0ELb0ELi128EEEEEEEEEvNT_6ParamsE$_ZN4cute3eso3ESOILb0ELb1EJiNS_1CILi512EEEEEC2ERKiRKS3_,@function
        .size           $_ZN7cutlass13device_kernelIN5flash19enable_sm80_to_sm89INS1_16FlashAttnBwdSm80INS1_25CollectiveMainloopBwdSm80ILi2ELi2EN4cute5tupleIJNS5_1CILi128EEES8_NS7_ILi64EEEEEENS_10bfloat16_tEfNS_4arch4Sm80ELb0ELb0ELb1ELb1ELb1ELb0ELb0ELb0ELi2ELi4ELi4ELi4ELb0EEENS1_24CollectiveEpilogueBwdGQAISA_fSD_Li256ELb1ELb1EEENS1_19SingleTileSchedulerILb1ELb0ELb0ELi128EEEEEEEEEvNT_6ParamsE$_ZN4cute3eso3ESOILb0ELb1EJiNS_1CILi512EEEEEC2ERKiRKS3_,($_ZN7cutlass13device_kernelIN5flash19enable_sm80_to_sm89INS1_16FlashAttnBwdSm80INS1_25CollectiveMainloopBwdSm80ILi2ELi2EN4cute5tupleIJNS5_1CILi128EEES8_NS7_ILi64EEEEEENS_10bfloat16_tEfNS_4arch4Sm80ELb0ELb0ELb1ELb1ELb1ELb0ELb0ELb0ELi2ELi4ELi4ELi4ELb0EEENS1_24CollectiveEpilogueBwdGQAISA_fSD_Li256ELb1ELb1EEENS1_19SingleTileSchedulerILb1ELb0ELb0ELi128EEEEEEEEEvNT_6ParamsE$_ZN4cute3eso3ESOILb0ELb1EJiNS_1CILi72EEENS2_ILi512EEEEEC2ERKiRKS3_RKS4_ - $_ZN7cutlass13device_kernelIN5flash19enable_sm80_to_sm89INS1_16FlashAttnBwdSm80INS1_25CollectiveMainloopBwdSm80ILi2ELi2EN4cute5tupleIJNS5_1CILi128EEES8_NS7_ILi64EEEEEENS_10bfloat16_tEfNS_4arch4Sm80ELb0ELb0ELb1ELb1ELb1ELb0ELb0ELb0ELi2ELi4ELi4ELi4ELb0EEENS1_24CollectiveEpilogueBwdGQAISA_fSD_Li256ELb1ELb1EEENS1_19SingleTileSchedulerILb1ELb0ELb0ELi128EEEEEEEEEvNT_6ParamsE$_ZN4cute3eso3ESOILb0ELb1EJiNS_1CILi512EEEEEC2ERKiRKS3_)
$_ZN7cutlass13device_kernelIN5flash19enable_sm80_to_sm89INS1_16FlashAttnBwdSm80INS1_25CollectiveMainloopBwdSm80ILi2ELi2EN4cute5tupleIJNS5_1CILi128EEES8_NS7_ILi64EEEEEENS_10bfloat16_tEfNS_4arch4Sm80ELb0ELb0ELb1ELb1ELb1ELb0ELb0ELb0ELi2ELi4ELi4ELi4ELb0EEENS1_24CollectiveEpilogueBwdGQAISA_fSD_Li256ELb1ELb1EEENS1_19SingleTileSchedulerILb1ELb0ELb0ELi128EEEEEEEEEvNT_6ParamsE$_ZN4cute3eso3ESOILb0ELb1EJiNS_1CILi512EEEEEC2ERKiRKS3_:
[----:B------:R-:W-:Y:S02]  /*7500*/  IADD3 R67, R67, -c[0x0][0x20], RZ ;  /* 0x8000080043437a10 */ /* 0x000fe40007ffe0ff */
[----:B------:R-:W-:-:S03]  /*7510*/  MOV R5, 0x0 ;  /* 0x0000000000057802 */ /* 0x000fc60000000f00 */
[----:B------:R1:W-:Y:S01]  /*7520*/  STL [R67], R2 ;  /* 0x0000000243007387 */ /* 0x0003e20000100800 */
[----:B------:R-:W-:Y:S05]  /*7530*/  RET.REL.NODEC R4 `(_ZN7cutlass13device_kernelIN5flash19enable_sm80_to_sm89INS1_16FlashAttnBwdSm80INS1_25CollectiveMainloopBwdSm80ILi2ELi2EN4cute5tupleIJNS5_1CILi128EEES8_NS7_ILi64EEEEEENS_10bfloat16_tEfNS_4arch4Sm80ELb0ELb0ELb1ELb1ELb1ELb0ELb0ELb0ELi2ELi4ELi4ELi4ELb0EEENS1_24CollectiveEpilogueBwdGQAISA_fSD_Li256ELb1ELb1EEENS1_19SingleTileSchedulerILb1ELb0ELb0ELi128EEEEEEEEEvNT_6ParamsE) ;  /* 0xffff8ac004007950 */ /* 0x000fea0003c3ffff */
        .type           $_ZN7cutlass13device_kernelIN5flash19enable_sm80_to_sm89INS1_16FlashAttnBwdSm80INS1_25CollectiveMainloopBwdSm80ILi2ELi2EN4cute5tupleIJNS5_1CILi128EEES8_NS7_ILi64EEEEEENS_10bfloat16_tEfNS_4arch4Sm80ELb0ELb0ELb1ELb1ELb1ELb0ELb0ELb0ELi2ELi4ELi4ELi4ELb0EEENS1_24CollectiveEpilogueBwdGQAISA_fSD_Li256ELb1ELb1EEENS1_19SingleTileSchedulerILb1ELb0ELb0ELi128EEEEEEEEEvNT_6ParamsE$_ZN4cute3eso3ESOILb0ELb1EJiNS_1CILi72EEENS2_ILi512EEEEEC2ERKiRKS3_RKS4_,@function
        .size           $_ZN7cutlass13device_kernelIN5flash19enable_sm80_to_sm89INS1_16FlashAttnBwdSm80INS1_25CollectiveMainloopBwdSm80ILi2ELi2EN4cute5tupleIJNS5_1CILi128EEES8_NS7_ILi64EEEEEENS_10bfloat16_tEfNS_4arch4Sm80ELb0ELb0ELb1ELb1ELb1ELb0ELb0ELb0ELi2ELi4ELi4ELi4ELb0EEENS1_24CollectiveEpilogueBwdGQAISA_fSD_Li256ELb1ELb1EEENS1_19SingleTileSchedulerILb1ELb0ELb0ELi128EEEEEEEEEvNT_6ParamsE$_ZN4cute3eso3ESOILb0ELb1EJiNS_1CILi72EEENS2_ILi512EEEEEC2ERKiRKS3_RKS4_,($_ZN7cutlass13device_kernelIN5flash19enable_sm80_to_sm89INS1_16FlashAttnBwdSm80INS1_25CollectiveMainloopBwdSm80ILi2ELi2EN4cute5tupleIJNS5_1CILi128EEES8_NS7_ILi64EEEEEENS_10bfloat16_tEfNS_4arch4Sm80ELb0ELb0ELb1ELb1ELb1ELb0ELb0ELb0ELi2ELi4ELi4ELi4ELb0EEENS1_24CollectiveEpilogueBwdGQAISA_fSD_Li256ELb1ELb1EEENS1_19SingleTileSchedulerILb1ELb0ELb0ELi128EEEEEEEEEvNT_6ParamsE$_ZN4cute3eso3ESOILb0ELb1EJlEEC2ERKl - $_ZN7cutlass13device_kernelIN5flash19enable_sm80_to_sm89INS1_16FlashAttnBwdSm80INS1_25CollectiveMainloopBwdSm80ILi2ELi2EN4cute5tupleIJNS5_1CILi128EEES8_NS7_ILi64EEEEEENS_10bfloat16_tEfNS_4arch4Sm80ELb0ELb0ELb1ELb1ELb1ELb0ELb0ELb0ELi2ELi4ELi4ELi4ELb0EEENS1_24CollectiveEpilogueBwdGQAISA_fSD_Li256ELb1ELb1EEENS1_19SingleTileSchedulerILb1ELb0ELb0ELi128EEEEEEEEEvNT_6ParamsE$_ZN4cute3eso3ESOILb0ELb1EJiNS_1CILi72EEENS2_ILi512EEEEEC2ERKiRKS3_RKS4_)
$_ZN7cutlass13device_kernelIN5flash19enable_sm80_to_sm89INS1_16FlashAttnBwdSm80INS1_25CollectiveMainloopBwdSm80ILi2ELi2EN4cute5tupleIJNS5_1CILi128EEES8_NS7_ILi64EEEEEENS_10bfloat16_tEfNS_4arch4Sm80ELb0ELb0ELb1ELb1ELb1ELb0ELb0ELb0ELi2ELi4ELi4ELi4ELb0EEENS1_24CollectiveEpilogueBwdGQAISA_fSD_Li256ELb1ELb1EEENS1_19SingleTileSchedulerILb1ELb0ELb0ELi128EEEEEEEEEvNT_6ParamsE$_ZN4cute3eso3ESOILb0ELb1EJiNS_1CILi72EEENS2_ILi512EEEEEC2ERKiRKS3_RKS4_:
[----:B------:R-:W-:Y:S01]  /*7540*/  IADD3 R4, R4, -c[0x0][0x20], RZ ;  /* 0x8000080004047a10 */ /* 0x000fe20007ffe0ff */
[----:B------:R-:W-:Y:S01]  /*7550*/  IMAD.MOV.U32 R8, RZ, RZ, R6 ;  /* 0x000000ffff087224 */ /* 0x000fe200078e0006 */
[----:B------:R-:W-:-:S03]  /*7560*/  MOV R9, 0x0 ;  /* 0x0000000000097802 */ /* 0x000fc60000000f00 */
[----:B------:R1:W-:Y:S01]  /*7570*/  STL [R4], R5 ;  /* 0x0000000504007387 */ /* 0x0003e20000100800 */
[----:B------:R-:W-:Y:S05]  /*7580*/  RET.REL.NODEC R8 `(_ZN7cutlass13device_kernelIN5flash19enable_sm80_to_sm89INS1_16FlashAttnBwdSm80INS1_25CollectiveMainloopBwdSm80ILi2ELi2EN4cute5tupleIJNS5_1CILi128EEES8_NS7_ILi64EEEEEENS_10bfloat16_tEfNS_4arch4Sm80ELb0ELb0ELb1ELb1ELb1ELb0ELb0ELb0ELi2ELi4ELi4ELi4ELb0EEENS1_24CollectiveEpilogueBwdGQAISA_fSD_Li256ELb1ELb1EEENS1_19SingleTileSchedulerILb1ELb0ELb0ELi128EEEEEEEEEvNT_6ParamsE) ;  /* 0xffff8a7008007950 */ /* 0x000fea0003c3ffff */
        .type           $_ZN7cutlass13device_kernelIN5flash19enable_sm80_to_sm89INS1_16FlashAttnBwdSm80INS1_25CollectiveMainloopBwdSm80ILi2ELi2EN4cute5tupleIJNS5_1CILi128EEES8_NS7_ILi64EEEEEENS_10bfloat16_tEfNS_4arch4Sm80ELb0ELb0ELb1ELb1ELb1ELb0ELb0ELb0ELi2ELi4ELi4ELi4ELb0EEENS1_24CollectiveEpilogueBwdGQAISA_fSD_Li256ELb1ELb1EEENS1_19SingleTileSchedulerILb1ELb0ELb0ELi128EEEEEEEEEvNT_6ParamsE$_ZN4cute3eso3ESOILb0ELb1EJlEEC2ERKl,@function
        .size           $_ZN7cutlass13device_kernelIN5flash19enable_sm80_to_sm89INS1_16FlashAttnBwdSm80INS1_25CollectiveMainloopBwdSm80ILi2ELi2EN4cute5tupleIJNS5_1CILi128EEES8_NS7_ILi64EEEEEENS_10bfloat16_tEfNS_4arch4Sm80ELb0ELb0ELb1ELb1ELb1ELb0ELb0ELb0ELi2ELi4ELi4ELi4ELb0EEENS1_24CollectiveEpilogueBwdGQAISA_fSD_Li256ELb1ELb1EEENS1_19SingleTileSchedulerILb1ELb0ELb0ELi128EEEEEEEEEvNT_6ParamsE$_ZN4cute3eso3ESOILb0ELb1EJlEEC2ERKl,($_ZN7cutlass13device_kernelIN5flash19enable_sm80_to_sm89INS1_16FlashAttnBwdSm80INS1_25CollectiveMainloopBwdSm80ILi2ELi2EN4cute5tupleIJNS5_1CILi128EEES8_NS7_ILi64EEEEEENS_10bfloat16_tEfNS_4arch4Sm80ELb0ELb0ELb1ELb1ELb1ELb0ELb0ELb0ELi2ELi4ELi4ELi4ELb0EEENS1_24CollectiveEpilogueBwdGQAISA_fSD_Li256ELb1ELb1EEENS1_19SingleTileSchedulerILb1ELb0ELb0ELi128EEEEEEEEEvNT_6ParamsE$_ZN4cute3eso3ESOILb1ELb0EJNS_10UnderscoreES2_S2_iEEC2ERKS2_S5_S5_RKi - $_ZN7cutlass13device_kernelIN5flash19enable_sm80_to_sm89INS1_16FlashAttnBwdSm80INS1_25CollectiveMainloopBwdSm80ILi2ELi2EN4cute5tupleIJNS5_1CILi128EEES8_NS7_ILi64EEEEEENS_10bfloat16_tEfNS_4arch4Sm80ELb0ELb0ELb1ELb1ELb1ELb0ELb0ELb0ELi2ELi4ELi4ELi4ELb0EEENS1_24CollectiveEpilogueBwdGQAISA_fSD_Li256ELb1ELb1EEENS1_19SingleTileSchedulerILb1ELb0ELb0ELi128EEEEEEEEEvNT_6ParamsE$_ZN4cute3eso3ESOILb0ELb1EJlEEC2ERKl)
$_ZN7cutlass13device_kernelIN5flash19enable_sm80_to_sm89INS1_16FlashAttnBwdSm80INS1_25CollectiveMainloopBwdSm80ILi2ELi2EN4cute5tupleIJNS5_1CILi128EEES8_NS7_ILi64EEEEEENS_10bfloat16_tEfNS_4arch4Sm80ELb0ELb0ELb1ELb1ELb1ELb0ELb0ELb0ELi2ELi4ELi4ELi4ELb0EEENS1_24CollectiveEpilogueBwdGQAISA_fSD_Li256ELb1ELb1EEENS1_19SingleTileSchedulerILb1ELb0ELb0ELi128EEEEEEEEEvNT_6ParamsE$_ZN4cute3eso3ESOILb0ELb1EJlEEC2ERKl:
[----:B------:R-:W-:Y:S01]  /*7590*/  IADD3 R5, R5, -c[0x0][0x20], RZ ;  /* 0x8000080005057a10 */ /* 0x000fe20007ffe0ff */
[----:B------:R-:W-:Y:S01]  /*75a0*/  IMAD.MOV.U32 R78, RZ, RZ, R6 ;  /* 0x000000ffff4e7224 */ /* 0x000fe200078e0006 */
[----:B------:R-:W-:-:S03]  /*75b0*/  MOV R79, 0x0 ;  /* 0x00000000004f7802 */ /* 0x000fc60000000f00 */
[----:B------:R1:W-:Y:S01]  /*75c0*/  STL.64 [R5], R2 ;  /* 0x0000000205007387 */ /* 0x0003e20000100a00 */
[----:B------:R-:W-:Y:S05]  /*75d0*/  RET.REL.NODEC R78 `(_ZN7cutlass13device_kernelIN5flash19enable_sm80_to_sm89INS1_16FlashAttnBwdSm80INS1_25CollectiveMainloopBwdSm80ILi2ELi2EN4cute5tupleIJNS5_1CILi128EEES8_NS7_ILi64EEEEEENS_10bfloat16_tEfNS_4arch4Sm80ELb0ELb0ELb1ELb1ELb1ELb0ELb0ELb0ELi2ELi4ELi4ELi4ELb0EEENS1_24CollectiveEpilogueBwdGQAISA_fSD_Li256ELb1ELb1EEENS1_19SingleTileSchedulerILb1ELb0ELb0ELi128EEEEEEEEEvNT_6ParamsE) ;  /* 0xffff8a204e007950 */ /* 0x000fea0003c3ffff */
        .type           $_ZN7cutlass13device_kernelIN5flash19enable_sm80_to_sm89INS1_16FlashAttnBwdSm80INS1_25CollectiveMainloopBwdSm80ILi2ELi2EN4cute5tupleIJNS5_1CILi128EEES8_NS7_ILi64EEEEEENS_10bfloat16_tEfNS_4arch4Sm80ELb0ELb0ELb1ELb1ELb1ELb0ELb0ELb0ELi2ELi4ELi4ELi4ELb0EEENS1_24CollectiveEpilogueBwdGQAISA_fSD_Li256ELb1ELb1EEENS1_19SingleTileSchedulerILb1ELb0ELb0ELi128EEEEEEEEEvNT_6ParamsE$_ZN4cute3eso3ESOILb1ELb0EJNS_10UnderscoreES2_S2_iEEC2ERKS2_S5_S5_RKi,@function
        .size           $_ZN7cutlass13device_kernelIN5flash19enable_sm80_to_sm89INS1_16FlashAttnBwdSm80INS1_25CollectiveMainloopBwdSm80ILi2ELi2EN4cute5tupleIJNS5_1CILi128EEES8_NS7_ILi64EEEEEENS_10bfloat16_tEfNS_4arch4Sm80ELb0ELb0ELb1ELb1ELb1ELb0ELb0ELb0ELi2ELi4ELi4ELi4ELb0EEENS1_24CollectiveEpilogueBwdGQAISA_fSD_Li256ELb1ELb1EEENS1_19SingleTileSchedulerILb1ELb0ELb0ELi128EEEEEEEEEvNT_6ParamsE$_ZN4cute3eso3ESOILb1ELb0EJNS_10UnderscoreES2_S2_iEEC2ERKS2_S5_S5_RKi,($_ZN7cutlass13device_kernelIN5flash19enable_sm80_to_sm89INS1_16FlashAttnBwdSm80INS1_25CollectiveMainloopBwdSm80ILi2ELi2EN4cute5tupleIJNS5_1CILi128EEES8_NS7_ILi64EEEEEENS_10bfloat16_tEfNS_4arch4Sm80ELb0ELb0ELb1ELb1ELb1ELb0ELb0ELb0ELi2ELi4ELi4ELi4ELb0EEENS1_24CollectiveEpilogueBwdGQAISA_fSD_Li256ELb1ELb1EEENS1_19SingleTileSchedulerILb1ELb0ELb0ELi128EEEEEEEEEvNT_6ParamsE$_ZN4cute3eso3ESOILb1ELb0EJNS_10UnderscoreES2_iEEC2ERKS2_S5_RKi - $_ZN7cutlass13device_kernelIN5flash19enable_sm80_to_sm89INS1_16FlashAttnBwdSm80INS1_25CollectiveMainloopBwdSm80ILi2ELi2EN4cute5tupleIJNS5_1CILi128EEES8_NS7_ILi64EEEEEENS_10bfloat16_tEfNS_4arch4Sm80ELb0ELb0ELb1ELb1ELb1ELb0ELb0ELb0ELi2ELi4ELi4ELi4ELb0EEENS1_24CollectiveEpilogueBwdGQAISA_fSD_Li256ELb1ELb1EEENS1_19SingleTileSchedulerILb1ELb0ELb0ELi128EEEEEEEEEvNT_6ParamsE$_ZN4cute3eso3ESOILb1ELb0EJNS_10UnderscoreES2_S2_iEEC2ERKS2_S5_S5_RKi)
$_ZN7cutlass13device_kernelIN5flash19enable_sm80_to_sm89INS1_16FlashAttnBwdSm80INS1_25CollectiveMainloopBwdSm80ILi2ELi2EN4cute5tupleIJNS5_1CILi128EEES8_NS7_ILi64EEEEEENS_10bfloat16_tEfNS_4arch4Sm80ELb0ELb0ELb1ELb1ELb1ELb0ELb0ELb0ELi2ELi4ELi4ELi4ELb0EEENS1_24CollectiveEpilogueBwdGQAISA_fSD_Li256ELb1ELb1EEENS1_19SingleTileSchedulerILb1ELb0ELb0ELi128EEEEEEEEEvNT_6ParamsE$_ZN4cute3eso3ESOILb1ELb0EJNS_10UnderscoreES2_S2_iEEC2ERKS2_S5_S5_RKi:
[----:B------:R-:W-:Y:S02]  /*75e0*/  IADD3 R2, R2, -c[0x0][0x20], RZ ;  /* 0x8000080002027a10 */ /* 0x000fe40007ffe0ff */
[----:B------:R-:W-:-:S03]  /*75f0*/  MOV R5, 0x0 ;  /* 0x0000000000057802 */ /* 0x000fc60000000f00 */
[----:B------:R1:W-:Y:S01]  /*7600*/  STL [R2], R3 ;  /* 0x0000000302007387 */ /* 0x0003e20000100800 */
[----:B------:R-:W-:Y:S05]  /*7610*/  RET.REL.NODEC R4 `(_ZN7cutlass13device_kernelIN5flash19enable_sm80_to_sm89INS1_16FlashAttnBwdSm80INS1_25CollectiveMainloopBwdSm80ILi2ELi2EN4cute5tupleIJNS5_1CILi128EEES8_NS7_ILi64EEEEEENS_10bfloat16_tEfNS_4arch4Sm80ELb0ELb0ELb1ELb1ELb1ELb0ELb0ELb0ELi2ELi4ELi4ELi4ELb0EEENS1_24CollectiveEpilogueBwdGQAISA_fSD_Li256ELb1ELb1EEENS1_19SingleTileSchedulerILb1ELb0ELb0ELi128EEEEEEEEEvNT_6ParamsE) ;  /* 0xffff89e004007950 */ /* 0x000fea0003c3ffff */
        .type           $_ZN7cutlass13device_kernelIN5flash19enable_sm80_to_sm89INS1_16FlashAttnBwdSm80INS1_25CollectiveMainloopBwdSm80ILi2ELi2EN4cute5tupleIJNS5_1CILi128EEES8_NS7_ILi64EEEEEENS_10bfloat16_tEfNS_4arch4Sm80ELb0ELb0ELb1ELb1ELb1ELb0ELb0ELb0ELi2ELi4ELi4ELi4ELb0EEENS1_24CollectiveEpilogueBwdGQAISA_fSD_Li256ELb1ELb1EEENS1_19SingleTileSchedulerILb1ELb0ELb0ELi128EEEEEEEEEvNT_6ParamsE$_ZN4cute3eso3ESOILb1ELb0EJNS_10UnderscoreES2_iEEC2ERKS2_S5_RKi,@function
        .size           $_ZN7cutlass13device_kernelIN5flash19enable_sm80_to_sm89INS1_16FlashAttnBwdSm80INS1_25CollectiveMainloopBwdSm80ILi2ELi2EN4cute5tupleIJNS5_1CILi128EEES8_NS7_ILi64EEEEEENS_10bfloat16_tEfNS_4arch4Sm80ELb0ELb0ELb1ELb1ELb1ELb0ELb0ELb0ELi2ELi4ELi4ELi4ELb0EEENS1_24CollectiveEpilogueBwdGQAISA_fSD_Li256ELb1ELb1EEENS1_19SingleTileSchedulerILb1ELb0ELb0ELi128EEEEEEEEEvNT_6ParamsE$_ZN4cute3eso3ESOILb1ELb0EJNS_10UnderscoreES2_iEEC2ERKS2_S5_RKi,($_ZN7cutlass13device_kernelIN5flash19enable_sm80_to_sm89INS1_16FlashAttnBwdSm80INS1_25CollectiveMainloopBwdSm80ILi2ELi2EN4cute5tupleIJNS5_1CILi128EEES8_NS7_ILi64EEEEEENS_10bfloat16_tEfNS_4arch4Sm80ELb0ELb0ELb1ELb1ELb1ELb0ELb0ELb0ELi2ELi4ELi4ELi4ELb0EEENS1_24CollectiveEpilogueBwdGQAISA_fSD_Li256ELb1ELb1EEENS1_19SingleTileSchedulerILb1ELb0ELb0ELi128EEEEEEEEEvNT_6ParamsE$_ZN4cute3eso3ESOILb1ELb0EJNS_10UnderscoreEiEEC2ERKS2_RKi - $_ZN7cutlass13device_kernelIN5flash19enable_sm80_to_sm89INS1_16FlashAttnBwdSm80INS1_25CollectiveMainloopBwdSm80ILi2ELi2EN4cute5tupleIJNS5_1CILi128EEES8_NS7_ILi64EEEEEENS_10bfloat16_tEfNS_4arch4Sm80ELb0ELb0ELb1ELb1ELb1ELb0ELb0ELb0ELi2ELi4ELi4ELi4ELb0EEENS1_24CollectiveEpilogueBwdGQAISA_fSD_Li256ELb1ELb1EEENS1_19SingleTileSchedulerILb1ELb0ELb0ELi128EEEEEEEEEvNT_6ParamsE$_ZN4cute3eso3ESOILb1ELb0EJNS_10UnderscoreES2_iEEC2ERKS2_S5_RKi)
$_ZN7cutlass13device_kernelIN5flash19enable_sm80_to_sm89INS1_16FlashAttnBwdSm80INS1_25CollectiveMainloopBwdSm80ILi2ELi2EN4cute5tupleIJNS5_1CILi128EEES8_NS7_ILi64EEEEEENS_10bfloat16_tEfNS_4arch4Sm80ELb0ELb0ELb1ELb1ELb1ELb0ELb0ELb0ELi2ELi4ELi4ELi4ELb0EEENS1_24CollectiveEpilogueBwdGQAISA_fSD_Li256ELb1ELb1EEENS1_19SingleTileSchedulerILb1ELb0ELb0ELi128EEEEEEEEEvNT_6ParamsE$_ZN4cute3eso3ESOILb1ELb0EJNS_10UnderscoreES2_iEEC2ERKS2_S5_RKi:
[----:B------:R-:W-:Y:S02]  /*7620*/  IADD3 R2, R2, -c[0x0][0x20], RZ ;  /* 0x8000080002027a10 */ /* 0x000fe40007ffe0ff */
[----:B------:R-:W-:-:S03]  /*7630*/  MOV R9, 0x0 ;  /* 0x0000000000097802 */ /* 0x000fc60000000f00 */
[----:B------:R1:W-:Y:S01]  /*7640*/  STL [R2], R3 ;  /* 0x0000000302007387 */ /* 0x0003e20000100800 */
[----:B------:R-:W-:Y:S05]  /*7650*/  RET.REL.NODEC R8 `(_ZN7cutlass13device_kernelIN5flash19enable_sm80_to_sm89INS1_16FlashAttnBwdSm80INS1_25CollectiveMainloopBwdSm80ILi2ELi2EN4cute5tupleIJNS5_1CILi128EEES8_NS7_ILi64EEEEEENS_10bfloat16_tEfNS_4arch4Sm80ELb0ELb0ELb1ELb1ELb1ELb0ELb0ELb0ELi2ELi4ELi4ELi4ELb0EEENS1_24CollectiveEpilogueBwdGQAISA_fSD_Li256ELb1ELb1EEENS1_19SingleTileSchedulerILb1ELb0ELb0ELi128EEEEEEEEEvNT_6ParamsE) ;  /* 0xffff89a008007950 */ /* 0x000fea0003c3ffff */
        .type           $_ZN7cutlass13device_kernelIN5flash19enable_sm80_to_sm89INS1_16FlashAttnBwdSm80INS1_25CollectiveMainloopBwdSm80ILi2ELi2EN4cute5tupleIJNS5_1CILi128EEES8_NS7_ILi64EEEEEENS_10bfloat16_tEfNS_4arch4Sm80ELb0ELb0ELb1ELb1ELb1ELb0ELb0ELb0ELi2ELi4ELi4ELi4ELb0EEENS1_24CollectiveEpilogueBwdGQAISA_fSD_Li256ELb1ELb1EEENS1_19SingleTileSchedulerILb1ELb0ELb0ELi128EEEEEEEEEvNT_6ParamsE$_ZN4cute3eso3ESOILb1ELb0EJNS_10UnderscoreEiEEC2ERKS2_RKi,@function
        .size           $_ZN7cutlass13device_kernelIN5flash19enable_sm80_to_sm89INS1_16FlashAttnBwdSm80INS1_25CollectiveMainloopBwdSm80ILi2ELi2EN4cute5tupleIJNS5_1CILi128EEES8_NS7_ILi64EEEEEENS_10bfloat16_tEfNS_4arch4Sm80ELb0ELb0ELb1ELb1ELb1ELb0ELb0ELb0ELi2ELi4ELi4ELi4ELb0EEENS1_24CollectiveEpilogueBwdGQAISA_fSD_Li256ELb1ELb1EEENS1_19SingleTileSchedulerILb1ELb0ELb0ELi128EEEEEEEEEvNT_6ParamsE$_ZN4cute3eso3ESOILb1ELb0EJNS_10UnderscoreEiEEC2ERKS2_RKi,($_ZN7cutlass13device_kernelIN5flash19enable_sm80_to_sm89INS1_16FlashAttnBwdSm80INS1_25CollectiveMainloopBwdSm80ILi2ELi2EN4cute5tupleIJNS5_1CILi128EEES8_NS7_ILi64EEEEEENS_10bfloat16_tEfNS_4arch4Sm80ELb0ELb0ELb1ELb1ELb1ELb0ELb0ELb0ELi2ELi4ELi4ELi4ELb0EEENS1_24CollectiveEpilogueBwdGQAISA_fSD_Li256ELb1ELb1EEENS1_19SingleTileSchedulerILb1ELb0ELb0ELi128EEEEEEEEEvNT_6ParamsE$_ZN4cute3eso3ESOILb1ELb0EJNS_10UnderscoreEiiEEC2ERKS2_RKiS7_ - $_ZN7cutlass13device_kernelIN5flash19enable_sm80_to_sm89INS1_16FlashAttnBwdSm80INS1_25CollectiveMainloopBwdSm80ILi2ELi2EN4cute5tupleIJNS5_1CILi128EEES8_NS7_ILi64EEEEEENS_10bfloat16_tEfNS_4arch4Sm80ELb0ELb0ELb1ELb1ELb1ELb0ELb0ELb0ELi2ELi4ELi4ELi4ELb0EEENS1_24CollectiveEpilogueBwdGQAISA_fSD_Li256ELb1ELb1EEENS1_19SingleTileSchedulerILb1ELb0ELb0ELi128EEEEEEEEEvNT_6ParamsE$_ZN4cute3eso3ESOILb1ELb0EJNS_10UnderscoreEiEEC2ERKS2_RKi)
$_ZN7cutlass13device_kernelIN5flash19enable_sm80_to_sm89INS1_16FlashAttnBwdSm80INS1_25CollectiveMainloopBwdSm80ILi2ELi2EN4cute5tupleIJNS5_1CILi128EEES8_NS7_ILi64EEEEEENS_10bfloat16_tEfNS_4arch4Sm80ELb0ELb0ELb1ELb1ELb1ELb0ELb0ELb0ELi2ELi4ELi4ELi4ELb0EEENS1_24CollectiveEpilogueBwdGQAISA_fSD_Li256ELb1ELb1EEENS1_19SingleTileSchedulerILb1ELb0ELb0ELi128EEEEEEEEEvNT_6ParamsE$_ZN4cute3eso3ESOILb1ELb0EJNS_10UnderscoreEiEEC2ERKS2_RKi:
[----:B------:R-:W-:Y:S02]  /*7660*/  IADD3 R2, R2, -c[0x0][0x20], RZ ;  /* 0x8000080002027a10 */ /* 0x000fe40007ffe0ff */
[----:B------:R-:W-:-:S03]  /*7670*/  MOV R11, 0x0 ;  /* 0x00000000000b7802 */ /* 0x000fc60000000f00 */
[----:B------:R1:W-:Y:S01]  /*7680*/  STL [R2], R3 ;  /* 0x0000000302007387 */ /* 0x0003e20000100800 */
[----:B------:R-:W-:Y:S05]  /*7690*/  RET.REL.NODEC R10 `(_ZN7cutlass13device_kernelIN5flash19enable_sm80_to_sm89INS1_16FlashAttnBwdSm80INS1_25CollectiveMainloopBwdSm80ILi2ELi2EN4cute5tupleIJNS5_1CILi128EEES8_NS7_ILi64EEEEEENS_10bfloat16_tEfNS_4arch4Sm80ELb0ELb0ELb1ELb1ELb1ELb0ELb0ELb0ELi2ELi4ELi4ELi4ELb0EEENS1_24CollectiveEpilogueBwdGQAISA_fSD_Li256ELb1ELb1EEENS1_19SingleTileSchedulerILb1ELb0ELb0ELi128EEEEEEEEEvNT_6ParamsE) ;  /* 0xffff89600a007950 */ /* 0x000fea0003c3ffff */
        .type           $_ZN7cutlass13device_kernelIN5flash19enable_sm80_to_sm89INS1_16FlashAttnBwdSm80INS1_25CollectiveMainloopBwdSm80ILi2ELi2EN4cute5tupleIJNS5_1CILi128EEES8_NS7_ILi64EEEEEENS_10bfloat16_tEfNS_4arch4Sm80ELb0ELb0ELb1ELb1ELb1ELb0ELb0ELb0ELi2ELi4ELi4ELi4ELb0EEENS1_24CollectiveEpilogueBwdGQAISA_fSD_Li256ELb1ELb1EEENS1_19SingleTileSchedulerILb1ELb0ELb0ELi128EEEEEEEEEvNT_6ParamsE$_ZN4cute3eso3ESOILb1ELb0EJNS_10UnderscoreEiiEEC2ERKS2_RKiS7_,@function
        .size           $_ZN7cutlass13device_kernelIN5flash19enable_sm80_to_sm89INS1_16FlashAttnBwdSm80INS1_25CollectiveMainloopBwdSm80ILi2ELi2EN4cute5tupleIJNS5_1CILi128EEES8_NS7_ILi64EEEEEENS_10bfloat16_tEfNS_4arch4Sm80ELb0ELb0ELb1ELb1ELb1ELb0ELb0ELb0ELi2ELi4ELi4ELi4ELb0EEENS1_24CollectiveEpilogueBwdGQAISA_fSD_Li256ELb1ELb1EEENS1_19SingleTileSchedulerILb1ELb0ELb0ELi128EEEEEEEEEvNT_6ParamsE$_ZN4cute3eso3ESOILb1ELb0EJNS_10UnderscoreEiiEEC2ERKS2_RKiS7_,($_ZN7cutlass13device_kernelIN5flash19enable_sm80_to_sm89INS1_16FlashAttnBwdSm80INS1_25CollectiveMainloopBwdSm80ILi2ELi2EN4cute5tupleIJNS5_1CILi128EEES8_NS7_ILi64EEEEEENS_10bfloat16_tEfNS_4arch4Sm80ELb0ELb0ELb1ELb1ELb1ELb0ELb0ELb0ELi2ELi4ELi4ELi4ELb0EEENS1_24CollectiveEpilogueBwdGQAISA_fSD_Li256ELb1ELb1EEENS1_19SingleTileSchedulerILb1ELb0ELb0ELi128EEEEEEEEEvNT_6ParamsE$_ZN4cute3eso3ESOILb1ELb0EJNS_14ComposedLayoutINS_7SwizzleILi3ELi3ELi3EEENS_1CILi0EEENS_6LayoutINS_5tupleIJNS8_IJNS8_IJNS5_ILi4EEENS5_ILi8EEEEEENS8_IJNS5_ILi2EEENS5_ILi1EEEEEEEEENS8_IJNS8_IJSC_SC_EEENS8_IJSA_S9_EEEEEEEEENS8_IJNS8_IJNS8_IJSC_NS5_ILi64EEEEEENS8_IJNS5_ILi512EEES6_EEEEEENS8_IJNS8_IJSD_SA_EEENS8_IJNS5_ILi1024EEENS5_ILi16EEEEEEEEEEEEEEEENS_10ViewEngineINS_8smem_ptrIPN7cutlass10bfloat16_tEEEEEEEC2ERKSW_RKS13_ - $_ZN7cutlass13device_kernelIN5flash19enable_sm80_to_sm89INS1_16FlashAttnBwdSm80INS1_25CollectiveMainloopBwdSm80ILi2ELi2EN4cute5tupleIJNS5_1CILi128EEES8_NS7_ILi64EEEEEENS_10bfloat16_tEfNS_4arch4Sm80ELb0ELb0ELb1ELb1ELb1ELb0ELb0ELb0ELi2ELi4ELi4ELi4ELb0EEENS1_24CollectiveEpilogueBwdGQAISA_fSD_Li256ELb1ELb1EEENS1_19SingleTileSchedulerILb1ELb0ELb0ELi128EEEEEEEEEvNT_6ParamsE$_ZN4cute3eso3ESOILb1ELb0EJNS_10UnderscoreEiiEEC2ERKS2_RKiS7_)
$_ZN7cutlass13device_kernelIN5flash19enable_sm80_to_sm89INS1_16FlashAttnBwdSm80INS1_25CollectiveMainloopBwdSm80ILi2ELi2EN4cute5tupleIJNS5_1CILi128EEES8_NS7_ILi64EEEEEENS_10bfloat16_tEfNS_4arch4Sm80ELb0ELb0ELb1ELb1ELb1ELb0ELb0ELb0ELi2ELi4ELi4ELi4ELb0EEENS1_24CollectiveEpilogueBwdGQAISA_fSD_Li256ELb1ELb1EEENS1_19SingleTileSchedulerILb1ELb0ELb0ELi128EEEEEEEEEvNT_6ParamsE$_ZN4cute3eso3ESOILb1ELb0EJNS_10UnderscoreEiiEEC2ERKS2_RKiS7_:
[----:B------:R-:W-:Y:S02]  /*76a0*/  IADD3 R3, R79, -c[0x0][0x20], RZ ;  /* 0x800008004f037a10 */ /* 0x000fe40007ffe0ff */
[----:B------:R-:W-:-:S03]  /*76b0*/  IADD3 R2, R67, -c[0x0][0x20], RZ ;  /* 0x8000080043027a10 */ /* 0x000fc60007ffe0ff */
[----:B------:R1:W-:Y:S04]  /*76c0*/  STL [R3], R80 ;  /* 0x0000005003007387 */ /* 0x0003e80000100800 */
[----:B------:R-:W2:Y:S01]  /*76d0*/  LDL R2, [R2] ;  /* 0x0000000002027983 */ /* 0x000ea20000100800 */
[----:B------:R-:W-:-:S03]  /*76e0*/  IMAD.MOV.U32 R79, RZ, RZ, 0x0 ;  /* 0x00000000ff4f7424 */ /* 0x000fc600078e00ff */
[----:B--2---:R1:W-:Y:S01]  /*76f0*/  STL [R3+0x4], R2 ;  /* 0x0000040203007387 */ /* 0x0043e20000100800 */
[----:B------:R-:W-:Y:S05]  /*7700*/  RET.REL.NODEC R78 `(_ZN7cutlass13device_kernelIN5flash19enable_sm80_to_sm89INS1_16FlashAttnBwdSm80INS1_25CollectiveMainloopBwdSm80ILi2ELi2EN4cute5tupleIJNS5_1CILi128EEES8_NS7_ILi64EEEEEENS_10bfloat16_tEfNS_4arch4Sm80ELb0ELb0ELb1ELb1ELb1ELb0ELb0ELb0ELi2ELi4ELi4ELi4ELb0EEENS1_24CollectiveEpilogueBwdGQAISA_fSD_Li256ELb1ELb1EEENS1_19SingleTileSchedulerILb1ELb0ELb0ELi128EEEEEEEEEvNT_6ParamsE) ;  /* 0xffff88f04e007950 */ /* 0x000fea0003c3ffff */
        .type           $_ZN7cutlass13device_kernelIN5flash19enable_sm80_to_sm89INS1_16FlashAttnBwdSm80INS1_25CollectiveMainloopBwdSm80ILi2ELi2EN4cute5tupleIJNS5_1CILi128EEES8_NS7_ILi64EEEEEENS_10bfloat16_tEfNS_4arch4Sm80ELb0ELb0ELb1ELb1ELb1ELb0ELb0ELb0ELi2ELi4ELi4ELi4ELb0EEENS1_24CollectiveEpilogueBwdGQAISA_fSD_Li256ELb1ELb1EEENS1_19SingleTileSchedulerILb1ELb0ELb0ELi128EEEEEEEEEvNT_6ParamsE$_ZN4cute3eso3ESOILb1ELb0EJNS_14ComposedLayoutINS_7SwizzleILi3ELi3ELi3EEENS_1CILi0EEENS_6LayoutINS_5tupleIJNS8_IJNS8_IJNS5_ILi4EEENS5_ILi8EEEEEENS8_IJNS5_ILi2EEENS5_ILi1EEEEEEEEENS8_IJNS8_IJSC_SC_EEENS8_IJSA_S9_EEEEEEEEENS8_IJNS8_IJNS8_IJSC_NS5_ILi64EEEEEENS8_IJNS5_ILi512EEES6_EEEEEENS8_IJNS8_IJSD_SA_EEENS8_IJNS5_ILi1024EEENS5_ILi16EEEEEEEEEEEEEEEENS_10ViewEngineINS_8smem_ptrIPN7cutlass10bfloat16_tEEEEEEEC2ERKSW_RKS13_,@function
        .size           $_ZN7cutlass13device_kernelIN5flash19enable_sm80_to_sm89INS1_16FlashAttnBwdSm80INS1_25CollectiveMainloopBwdSm80ILi2ELi2EN4cute5tupleIJNS5_1CILi128EEES8_NS7_ILi64EEEEEENS_10bfloat16_tEfNS_4arch4Sm80ELb0ELb0ELb1ELb1ELb1ELb0ELb0ELb0ELi2ELi4ELi4ELi4ELb0EEENS1_24CollectiveEpilogueBwdGQAISA_fSD_Li256ELb1ELb1EEENS1_19SingleTileSchedulerILb1ELb0ELb0ELi128EEEEEEEEEvNT_6ParamsE$_ZN4cute3eso3ESOILb1ELb0EJNS_14ComposedLayoutINS_7SwizzleILi3ELi3ELi3EEENS_1CILi0EEENS_6LayoutINS_5tupleIJNS8_IJNS8_IJNS5_ILi4EEENS5_ILi8EEEEEENS8_IJNS5_ILi2EEENS5_ILi1EEEEEEEEENS8_IJNS8_IJSC_SC_EEENS8_IJSA_S9_EEEEEEEEENS8_IJNS8_IJNS8_IJSC_NS5_ILi64EEEEEENS8_IJNS5_ILi512EEES6_EEEEEENS8_IJNS8_IJSD_SA_EEENS8_IJNS5_ILi1024EEENS5_ILi16EEEEEEEEEEEEEEEENS_10ViewEngineINS_8smem_ptrIPN7cutlass10bfloat16_tEEEEEEEC2ERKSW_RKS13_,($_ZN7cutlass13device_kernelIN5flash19enable_sm80_to_sm89INS1_16FlashAttnBwdSm80INS1_25CollectiveMainloopBwdSm80ILi2ELi2EN4cute5tupleIJNS5_1CILi128EEES8_NS7_ILi64EEEEEENS_10bfloat16_tEfNS_4arch4Sm80ELb0ELb0ELb1ELb1ELb1ELb0ELb0ELb0ELi2ELi4ELi4ELi4ELb0EEENS1_24CollectiveEpilogueBwdGQAISA_fSD_Li256ELb1ELb1EEENS1_19SingleTileSchedulerILb1ELb0ELb0ELi128EEEEEEEEEvNT_6ParamsE$_ZN4cute3eso3ESOILb1ELb0EJNS_14ComposedLayoutINS_7SwizzleILi3ELi3ELi3EEENS_1CILi0EEENS_6LayoutINS_5tupleIJNS8_IJNS8_IJNS5_ILi4EEENS5_ILi8EEEEEENS8_IJNS5_ILi2EEENS5_ILi1EEEEEEEEENS8_IJNS8_IJSC_SC_EEESB_EEEEEENS8_IJNS8_IJNS8_IJNS5_ILi128EEESD_EEENS8_IJSA_S6_EEEEEENS8_IJNS8_IJNS5_ILi64EEENS5_ILi512EEEEEENS8_IJNS5_ILi16EEENS5_ILi1024EEEEEEEEEEEEEEEENS_10ViewEngineINS_8smem_ptrIPN7cutlass10bfloat16_tEEEEEEEC2ERKSW_RKS13_ - $_ZN7cutlass13device_kernelIN5flash19enable_sm80_to_sm89INS1_16FlashAttnBwdSm80INS1_25CollectiveMainloopBwdSm80ILi2ELi2EN4cute5tupleIJNS5_1CILi128EEES8_NS7_ILi64EEEEEENS_10bfloat16_tEfNS_4arch4Sm80ELb0ELb0ELb1ELb1ELb1ELb0ELb0ELb0ELi2ELi4ELi4ELi4ELb0EEENS1_24CollectiveEpilogueBwdGQAISA_fSD_Li256ELb1ELb1EEENS1_19SingleTileSchedulerILb1ELb0ELb0ELi128EEEEEEEEEvNT_6ParamsE$_ZN4cute3eso3ESOILb1ELb0EJNS_14ComposedLayoutINS_7SwizzleILi3ELi3ELi3EEENS_1CILi0EEENS_6LayoutINS_5tupleIJNS8_IJNS8_IJNS5_ILi4EEENS5_ILi8EEEEEENS8_IJNS5_ILi2EEENS5_ILi1EEEEEEEEENS8_IJNS8_IJSC_SC_EEENS8_IJSA_S9_EEEEEEEEENS8_IJNS8_IJNS8_IJSC_NS5_ILi64EEEEEENS8_IJNS5_ILi512EEES6_EEEEEENS8_IJNS8_IJSD_SA_EEENS8_IJNS5_ILi1024EEENS5_ILi16EEEEEEEEEEEEEEEENS_10ViewEngineINS_8smem_ptrIPN7cutlass10bfloat16_tEEEEEEEC2ERKSW_RKS13_)
$_ZN7cutlass13device_kernelIN5flash19enable_sm80_to_sm89INS1_16FlashAttnBwdSm80INS1_25CollectiveMainloopBwdSm80ILi2ELi2EN4cute5tupleIJNS5_1CILi128EEES8_NS7_ILi64EEEEEENS_10bfloat16_tEfNS_4arch4Sm80ELb0ELb0ELb1ELb1ELb1ELb0ELb0ELb0ELi2ELi4ELi4ELi4ELb0EEENS1_24CollectiveEpilogueBwdGQAISA_fSD_Li256ELb1ELb1EEENS1_19SingleTileSchedulerILb1ELb0ELb0ELi128EEEEEEEEEvNT_6ParamsE$_ZN4cute3eso3ESOILb1ELb0EJNS_14ComposedLayoutINS_7SwizzleILi3ELi3ELi3EEENS_1CILi0EEENS_6LayoutINS_5tupleIJNS8_IJNS8_IJNS5_ILi4EEENS5_ILi8EEEEEENS8_IJNS5_ILi2EEENS5_ILi1EEEEEEEEENS8_IJNS8_IJSC_SC_EEENS8_IJSA_S9_EEEEEEEEENS8_IJNS8_IJNS8_IJSC_NS5_ILi64EEEEEENS8_IJNS5_ILi512EEES6_EEEEEENS8_IJNS8_IJSD_SA_EEENS8_IJNS5_ILi1024EEENS5_ILi16EEEEEEEEEEEEEEEENS_10ViewEngineINS_8smem_ptrIPN7cutlass10bfloat16_tEEEEEEEC2ERKSW_RKS13_:
[----:B------:R-:W-:Y:S01]  /*7710*/  IADD3 R4, R23, -c[0x0][0x20], RZ ;  /* 0x8000080017047a10 */ /* 0x000fe20007ffe0ff */
[----:B------:R-:W-:Y:S01]  /*7720*/  IMAD.MOV.U32 R8, RZ, RZ, R6 ;  /* 0x000000ffff087224 */ /* 0x000fe200078e0006 */
[----:B------:R-:W-:-:S03]  /*7730*/  MOV R9, 0x0 ;  /* 0x0000000000097802 */ /* 0x000fc60000000f00 */
[----:B------:R1:W-:Y:S01]  /*7740*/  STL.64 [R4], R2 ;  /* 0x0000000204007387 */ /* 0x0003e20000100a00 */
[----:B------:R-:W-:Y:S05]  /*7750*/  RET.REL.NODEC R8 `(_ZN7cutlass13device_kernelIN5flash19enable_sm80_to_sm89INS1_16FlashAttnBwdSm80INS1_25CollectiveMainloopBwdSm80ILi2ELi2EN4cute5tupleIJNS5_1CILi128EEES8_NS7_ILi64EEEEEENS_10bfloat16_tEfNS_4arch4Sm80ELb0ELb0ELb1ELb1ELb1ELb0ELb0ELb0ELi2ELi4ELi4ELi4ELb0EEENS1_24CollectiveEpilogueBwdGQAISA_fSD_Li256ELb1ELb1EEENS1_19SingleTileSchedulerILb1ELb0ELb0ELi128EEEEEEEEEvNT_6ParamsE) ;  /* 0xffff88a008007950 */ /* 0x000fea0003c3ffff */
        .type           $_ZN7cutlass13device_kernelIN5flash19enable_sm80_to_sm89INS1_16FlashAttnBwdSm80INS1_25CollectiveMainloopBwdSm80ILi2ELi2EN4cute5tupleIJNS5_1CILi128EEES8_NS7_ILi64EEEEEENS_10bfloat16_tEfNS_4arch4Sm80ELb0ELb0ELb1ELb1ELb1ELb0ELb0ELb0ELi2ELi4ELi4ELi4ELb0EEENS1_24CollectiveEpilogueBwdGQAISA_fSD_Li256ELb1ELb1EEENS1_19SingleTileSchedulerILb1ELb0ELb0ELi128EEEEEEEEEvNT_6ParamsE$_ZN4cute3eso3ESOILb1ELb0EJNS_14ComposedLayoutINS_7SwizzleILi3ELi3ELi3EEENS_1CILi0EEENS_6LayoutINS_5tupleIJNS8_IJNS8_IJNS5_ILi4EEENS5_ILi8EEEEEENS8_IJNS5_ILi2EEENS5_ILi1EEEEEEEEENS8_IJNS8_IJSC_SC_EEESB_EEEEEENS8_IJNS8_IJNS8_IJNS5_ILi128EEESD_EEENS8_IJSA_S6_EEEEEENS8_IJNS8_IJNS5_ILi64EEENS5_ILi512EEEEEENS8_IJNS5_ILi16EEENS5_ILi1024EEEEEEEEEEEEEEEENS_10ViewEngineINS_8smem_ptrIPN7cutlass10bfloat16_tEEEEEEEC2ERKSW_RKS13_,@function
        .size           $_ZN7cutlass13device_kernelIN5flash19enable_sm80_to_sm89INS1_16FlashAttnBwdSm80INS1_25CollectiveMainloopBwdSm80ILi2ELi2EN4cute5tupleIJNS5_1CILi128EEES8_NS7_ILi64EEEEEENS_10bfloat16_tEfNS_4arch4Sm80ELb0ELb0ELb1ELb1ELb1ELb0ELb0ELb0ELi2ELi4ELi4ELi4ELb0EEENS1_24CollectiveEpilogueBwdGQAISA_fSD_Li256ELb1ELb1EEENS1_19SingleTileSchedulerILb1ELb0ELb0ELi128EEEEEEEEEvNT_6ParamsE$_ZN4cute3eso3ESOILb1ELb0EJNS_14ComposedLayoutINS_7SwizzleILi3ELi3ELi3EEENS_1CILi0EEENS_6LayoutINS_5tupleIJNS8_IJNS8_IJNS5_ILi4EEENS5_ILi8EEEEEENS8_IJNS5_ILi2EEENS5_ILi1EEEEEEEEENS8_IJNS8_IJSC_SC_EEESB_EEEEEENS8_IJNS8_IJNS8_IJNS5_ILi128EEESD_EEENS8_IJSA_S6_EEEEEENS8_IJNS8_IJNS5_ILi64EEENS5_ILi512EEEEEENS8_IJNS5_ILi16EEENS5_ILi1024EEEEEEEEEEEEEEEENS_10ViewEngineINS_8smem_ptrIPN7cutlass10bfloat16_tEEEEEEEC2ERKSW_RKS13_,($_ZN7cutlass13device_kernelIN5flash19enable_sm80_to_sm89INS1_16FlashAttnBwdSm80INS1_25CollectiveMainloopBwdSm80ILi2ELi2EN4cute5tupleIJNS5_1CILi128EEES8_NS7_ILi64EEEEEENS_10bfloat16_tEfNS_4arch4Sm80ELb0ELb0ELb1ELb1ELb1ELb0ELb0ELb0ELi2ELi4ELi4ELi4ELb0EEENS1_24CollectiveEpilogueBwdGQAISA_fSD_Li256ELb1ELb1EEENS1_19SingleTileSchedulerILb1ELb0ELb0ELi128EEEEEEEEEvNT_6ParamsE$_ZN4cute3eso3ESOILb1ELb0EJNS_14ComposedLayoutINS_7SwizzleILi3ELi3ELi3EEENS_1CILi0EEENS_6LayoutINS_5tupleIJNS8_IJNS8_IJNS5_ILi4EEENS5_ILi8EEEEEENS8_IJS9_NS5_ILi1EEEEEEEEENS8_IJNS8_IJNS5_ILi2EEESF_SF_EEENS8_IJSF_NS8_IJS9_SF_EEEEEEEEEEEENS8_IJNS8_IJNS8_IJSF_NS5_ILi64EEEEEENS8_IJNS5_ILi1024EEES6_EEEEEENS8_IJNS8_IJSC_NS5_ILi512EEESA_EEENS8_IJNS5_ILi4096EEENS8_IJNS5_ILi16EEENS5_ILi8192EEEEEEEEEEEEEEEEEEENS_10ViewEngineINS_8smem_ptrIPN7cutlass10bfloat16_tEEEEEEEC2ERKS10_RKS17_ - $_ZN7cutlass13device_kernelIN5flash19enable_sm80_to_sm89INS1_16FlashAttnBwdSm80INS1_25CollectiveMainloopBwdSm80ILi2ELi2EN4cute5tupleIJNS5_1CILi128EEES8_NS7_ILi64EEEEEENS_10bfloat16_tEfNS_4arch4Sm80ELb0ELb0ELb1ELb1ELb1ELb0ELb0ELb0ELi2ELi4ELi4ELi4ELb0EEENS1_24CollectiveEpilogueBwdGQAISA_fSD_Li256ELb1ELb1EEENS1_19SingleTileSchedulerILb1ELb0ELb0ELi128EEEEEEEEEvNT_6ParamsE$_ZN4cute3eso3ESOILb1ELb0EJNS_14ComposedLayoutINS_7SwizzleILi3ELi3ELi3EEENS_1CILi0EEENS_6LayoutINS_5tupleIJNS8_IJNS8_IJNS5_ILi4EEENS5_ILi8EEEEEENS8_IJNS5_ILi2EEENS5_ILi1EEEEEEEEENS8_IJNS8_IJSC_SC_EEESB_EEEEEENS8_IJNS8_IJNS8_IJNS5_ILi128EEESD_EEENS8_IJSA_S6_EEEEEENS8_IJNS8_IJNS5_ILi64EEENS5_ILi512EEEEEENS8_IJNS5_ILi16EEENS5_ILi1024EEEEEEEEEEEEEEEENS_10ViewEngineINS_8smem_ptrIPN7cutlass10bfloat16_tEEEEEEEC2ERKSW_RKS13_)
$_ZN7cutlass13device_kernelIN5flash19enable_sm80_to_sm89INS1_16FlashAttnBwdSm80INS1_25CollectiveMainloopBwdSm80ILi2ELi2EN4cute5tupleIJNS5_1CILi128EEES8_NS7_ILi64EEEEEENS_10bfloat16_tEfNS_4arch4Sm80ELb0ELb0ELb1ELb1ELb1ELb0ELb0ELb0ELi2ELi4ELi4ELi4ELb0EEENS1_24CollectiveEpilogueBwdGQAISA_fSD_Li256ELb1ELb1EEENS1_19SingleTileSchedulerILb1ELb0ELb0ELi128EEEEEEEEEvNT_6ParamsE$_ZN4cute3eso3ESOILb1ELb0EJNS_14ComposedLayoutINS_7SwizzleILi3ELi3ELi3EEENS_1CILi0EEENS_6LayoutINS_5tupleIJNS8_IJNS8_IJNS5_ILi4EEENS5_ILi8EEEEEENS8_IJNS5_ILi2EEENS5_ILi1EEEEEEEEENS8_IJNS8_IJSC_SC_EEESB_EEEEEENS8_IJNS8_IJNS8_IJNS5_ILi128EEESD_EEENS8_IJSA_S6_EEEEEENS8_IJNS8_IJNS5_ILi64EEENS5_ILi512EEEEEENS8_IJNS5_ILi16EEENS5_ILi1024EEEEEEEEEEEEEEEENS_10ViewEngineINS_8smem_ptrIPN7cutlass10bfloat16_tEEEEEEEC2ERKSW_RKS13_:
[----:B------:R-:W-:Y:S01]  /*7760*/  IADD3 R4, R59, -c[0x0][0x20], RZ ;  /* 0x800008003b047a10 */ /* 0x000fe20007ffe0ff */
[----:B------:R-:W-:Y:S01]  /*7770*/  IMAD.MOV.U32 R8, RZ, RZ, R6 ;  /* 0x000000ffff087224 */ /* 0x000fe200078e0006 */
[----:B------:R-:W-:-:S03]  /*7780*/  MOV R9, 0x0 ;  /* 0x0000000000097802 */ /* 0x000fc60000000f00 */
[----:B------:R1:W-:Y:S01]  /*7790*/  STL.64 [R4], R2 ;  /* 0x0000000204007387 */ /* 0x0003e20000100a00 */
[----:B------:R-:W-:Y:S05]  /*77a0*/  RET.REL.NODEC R8 `(_ZN7cutlass13device_kernelIN5flash19enable_sm80_to_sm89INS1_16FlashAttnBwdSm80INS1_25CollectiveMainloopBwdSm80ILi2ELi2EN4cute5tupleIJNS5_1CILi128EEES8_NS7_ILi64EEEEEENS_10bfloat16_tEfNS_4arch4Sm80ELb0ELb0ELb1ELb1ELb1ELb0ELb0ELb0ELi2ELi4ELi4ELi4ELb0EEENS1_24CollectiveEpilogueBwdGQAISA_fSD_Li256ELb1ELb1EEENS1_19SingleTileSchedulerILb1ELb0ELb0ELi128EEEEEEEEEvNT_6ParamsE) ;  /* 0xffff885008007950 */ /* 0x000fea0003c3ffff */
        .type           $_ZN7cutlass13device_kernelIN5flash19enable_sm80_to_sm89INS1_16FlashAttnBwdSm80INS1_25CollectiveMainloopBwdSm80ILi2ELi2EN4cute5tupleIJNS5_1CILi128EEES8_NS7_ILi64EEEEEENS_10bfloat16_tEfNS_4arch4Sm80ELb0ELb0ELb1ELb1ELb1ELb0ELb0ELb0ELi2ELi4ELi4ELi4ELb0EEENS1_24CollectiveEpilogueBwdGQAISA_fSD_Li256ELb1ELb1EEENS1_19SingleTileSchedulerILb1ELb0ELb0ELi128EEEEEEEEEvNT_6ParamsE$_ZN4cute3eso3ESOILb1ELb0EJNS_14ComposedLayoutINS_7SwizzleILi3ELi3ELi3EEENS_1CILi0EEENS_6LayoutINS_5tupleIJNS8_IJNS8_IJNS5_ILi4EEENS5_ILi8EEEEEENS8_IJS9_NS5_ILi1EEEEEEEEENS8_IJNS8_IJNS5_ILi2EEESF_SF_EEENS8_IJSF_NS8_IJS9_SF_EEEEEEEEEEEENS8_IJNS8_IJNS8_IJSF_NS5_ILi64EEEEEENS8_IJNS5_ILi1024EEES6_EEEEEENS8_IJNS8_IJSC_NS5_ILi512EEESA_EEENS8_IJNS5_ILi4096EEENS8_IJNS5_ILi16EEENS5_ILi8192EEEEEEEEEEEEEEEEEEENS_10ViewEngineINS_8smem_ptrIPN7cutlass10bfloat16_tEEEEEEEC2ERKS10_RKS17_,@function
        .size           $_ZN7cutlass13device_kernelIN5flash19enable_sm80_to_sm89INS1_16FlashAttnBwdSm80INS1_25CollectiveMainloopBwdSm80ILi2ELi2EN4cute5tupleIJNS5_1CILi128EEES8_NS7_ILi64EEEEEENS_10bfloat16_tEfNS_4arch4Sm80ELb0ELb0ELb1ELb1ELb1ELb0ELb0ELb0ELi2ELi4ELi4ELi4ELb0EEENS1_24CollectiveEpilogueBwdGQAISA_fSD_Li256ELb1ELb1EEENS1_19SingleTileSchedulerILb1ELb0ELb0ELi128EEEEEEEEEvNT_6ParamsE$_ZN4cute3eso3ESOILb1ELb0EJNS_14ComposedLayoutINS_7SwizzleILi3ELi3ELi3EEENS_1CILi0EEENS_6LayoutINS_5tupleIJNS8_IJNS8_IJNS5_ILi4EEENS5_ILi8EEEEEENS8_IJS9_NS5_ILi1EEEEEEEEENS8_IJNS8_IJNS5_ILi2EEESF_SF_EEENS8_IJSF_NS8_IJS9_SF_EEEEEEEEEEEENS8_IJNS8_IJNS8_IJSF_NS5_ILi64EEEEEENS8_IJNS5_ILi1024EEES6_EEEEEENS8_IJNS8_IJSC_NS5_ILi512EEESA_EEENS8_IJNS5_ILi4096EEENS8_IJNS5_ILi16EEENS5_ILi8192EEEEEEEEEEEEEEEEEEENS_10ViewEngineINS_8smem_ptrIPN7cutlass10bfloat16_tEEEEEEEC2ERKS10_RKS17_,($_ZN7cutlass13device_kernelIN5flash19enable_sm80_to_sm89INS1_16FlashAttnBwdSm80INS1_25CollectiveMainloopBwdSm80ILi2ELi2EN4cute5tupleIJNS5_1CILi128EEES8_NS7_ILi64EEEEEENS_10bfloat16_tEfNS_4arch4Sm80ELb0ELb0ELb1ELb1ELb1ELb0ELb0ELb0ELi2ELi4ELi4ELi4ELb0EEENS1_24CollectiveEpilogueBwdGQAISA_fSD_Li256ELb1ELb1EEENS1_19SingleTileSchedulerILb1ELb0ELb0ELi128EEEEEEEEEvNT_6ParamsE$_ZN4cute3eso3ESOILb1ELb0EJNS_14ComposedLayoutINS_7SwizzleILi3ELi3ELi3EEENS_1CILi0EEENS_6LayoutINS_5tupleIJNS8_IJNS8_IJNS5_ILi4EEENS5_ILi8EEEEEENS8_IJS9_NS5_ILi1EEEEEEEEENS8_IJNS8_IJNS5_ILi2EEESF_SF_EEENS8_IJSF_SA_EEEEEEEEENS8_IJNS8_IJNS8_IJNS5_ILi128EEESC_EEENS8_IJNS5_ILi16EEES6_EEEEEENS8_IJNS8_IJNS5_ILi64EEESA_NS5_ILi512EEEEEENS8_IJNS5_ILi8192EEENS5_ILi1024EEEEEEEEEEEEEEEENS_10ViewEngineINS_8smem_ptrIPN7cutlass10bfloat16_tEEEEEEEC2ERKSY_RKS15_ - $_ZN7cutlass13device_kernelIN5flash19enable_sm80_to_sm89INS1_16FlashAttnBwdSm80INS1_25CollectiveMainloopBwdSm80ILi2ELi2EN4cute5tupleIJNS5_1CILi128EEES8_NS7_ILi64EEEEEENS_10bfloat16_tEfNS_4arch4Sm80ELb0ELb0ELb1ELb1ELb1ELb0ELb0ELb0ELi2ELi4ELi4ELi4ELb0EEENS1_24CollectiveEpilogueBwdGQAISA_fSD_Li256ELb1ELb1EEENS1_19SingleTileSchedulerILb1ELb0ELb0ELi128EEEEEEEEEvNT_6ParamsE$_ZN4cute3eso3ESOILb1ELb0EJNS_14ComposedLayoutINS_7SwizzleILi3ELi3ELi3EEENS_1CILi0EEENS_6LayoutINS_5tupleIJNS8_IJNS8_IJNS5_ILi4EEENS5_ILi8EEEEEENS8_IJS9_NS5_ILi1EEEEEEEEENS8_IJNS8_IJNS5_ILi2EEESF_SF_EEENS8_IJSF_NS8_IJS9_SF_EEEEEEEEEEEENS8_IJNS8_IJNS8_IJSF_NS5_ILi64EEEEEENS8_IJNS5_ILi1024EEES6_EEEEEENS8_IJNS8_IJSC_NS5_ILi512EEESA_EEENS8_IJNS5_ILi4096EEENS8_IJNS5_ILi16EEENS5_ILi8192EEEEEEEEEEEEEEEEEEENS_10ViewEngineINS_8smem_ptrIPN7cutlass10bfloat16_tEEEEEEEC2ERKS10_RKS17_)
$_ZN7cutlass13device_kernelIN5flash19enable_sm80_to_sm89INS1_16FlashAttnBwdSm80INS1_25CollectiveMainloopBwdSm80ILi2ELi2EN4cute5tupleIJNS5_1CILi128EEES8_NS7_ILi64EEEEEENS_10bfloat16_tEfNS_4arch4Sm80ELb0ELb0ELb1ELb1ELb1ELb0ELb0ELb0ELi2ELi4ELi4ELi4ELb0EEENS1_24CollectiveEpilogueBwdGQAISA_fSD_Li256ELb1ELb1EEENS1_19SingleTileSchedulerILb1ELb0ELb0ELi128EEEEEEEEEvNT_6ParamsE$_ZN4cute3eso3ESOILb1ELb0EJNS_14ComposedLayoutINS_7SwizzleILi3ELi3ELi3EEENS_1CILi0EEENS_6LayoutINS_5tupleIJNS8_IJNS8_IJNS5_ILi4EEENS5_ILi8EEEEEENS8_IJS9_NS5_ILi1EEEEEEEEENS8_IJNS8_IJNS5_ILi2EEESF_SF_EEENS8_IJSF_NS8_IJS9_SF_EEEEEEEEEEEENS8_IJNS8_IJNS8_IJSF_NS5_ILi64EEEEEENS8_IJNS5_ILi1024EEES6_EEEEEENS8_IJNS8_IJSC_NS5_ILi512EEESA_EEENS8_IJNS5_ILi4096EEENS8_IJNS5_ILi16EEENS5_ILi8192EEEEEEEEEEEEEEEEEEENS_10ViewEngineINS_8smem_ptrIPN7cutlass10bfloat16_tEEEEEEEC2ERKS10_RKS17_:
[----:B------:R-:W-:Y:S01]  /*77b0*/  IADD3 R4, R59, -c[0x0][0x20], RZ ;  /* 0x800008003b047a10 */ /* 0x000fe20007ffe0ff */
[----:B------:R-:W-:Y:S01]  /*77c0*/  IMAD.MOV.U32 R8, RZ, RZ, R6 ;  /* 0x000000ffff087224 */ /* 0x000fe200078e0006 */
[----:B------:R-:W-:-:S03]  /*77d0*/  MOV R9, 0x0 ;  /* 0x0000000000097802 */ /* 0x000fc60000000f00 */
[----:B------:R1:W-:Y:S01]  /*77e0*/  STL.64 [R4], R2 ;  /* 0x0000000204007387 */ /* 0x0003e20000100a00 */
[----:B------:R-:W-:Y:S05]  /*77f0*/  RET.REL.NODEC R8 `(_ZN7cutlass13device_kernelIN5flash19enable_sm80_to_sm89INS1_16FlashAttnBwdSm80INS1_25CollectiveMainloopBwdSm80ILi2ELi2EN4cute5tupleIJNS5_1CILi128EEES8_NS7_ILi64EEEEEENS_10bfloat16_tEfNS_4arch4Sm80ELb0ELb0ELb1ELb1ELb1ELb0ELb0ELb0ELi2ELi4ELi4ELi4ELb0EEENS1_24CollectiveEpilogueBwdGQAISA_fSD_Li256ELb1ELb1EEENS1_19SingleTileSchedulerILb1ELb0ELb0ELi128EEEEEEEEEvNT_6ParamsE) ;  /* 0xffff880008007950 */ /* 0x000fea0003c3ffff */
        .type           $_ZN7cutlass13device_kernelIN5flash19enable_sm80_to_sm89INS1_16FlashAttnBwdSm80INS1_25CollectiveMainloopBwdSm80ILi2ELi2EN4cute5tupleIJNS5_1CILi128EEES8_NS7_ILi64EEEEEENS_10bfloat16_tEfNS_4arch4Sm80ELb0ELb0ELb1ELb1ELb1ELb0ELb0ELb0ELi2ELi4ELi4ELi4ELb0EEENS1_24CollectiveEpilogueBwdGQAISA_fSD_Li256ELb1ELb1EEENS1_19SingleTileSchedulerILb1ELb0ELb0ELi128EEEEEEEEEvNT_6ParamsE$_ZN4cute3eso3ESOILb1ELb0EJNS_14ComposedLayoutINS_7SwizzleILi3ELi3ELi3EEENS_1CILi0EEENS_6LayoutINS_5tupleIJNS8_IJNS8_IJNS5_ILi4EEENS5_ILi8EEEEEENS8_IJS9_NS5_ILi1EEEEEEEEENS8_IJNS8_IJNS5_ILi2EEESF_SF_EEENS8_IJSF_SA_EEEEEEEEENS8_IJNS8_IJNS8_IJNS5_ILi128EEESC_EEENS8_IJNS5_ILi16EEES6_EEEEEENS8_IJNS8_IJNS5_ILi64EEESA_NS5_ILi512EEEEEENS8_IJNS5_ILi8192EEENS5_ILi1024EEEEEEEEEEEEEEEENS_10ViewEngineINS_8smem_ptrIPN7cutlass10bfloat16_tEEEEEEEC2ERKSY_RKS15_,@function
        .size           $_ZN7cutlass13device_kernelIN5flash19enable_sm80_to_sm89INS1_16FlashAttnBwdSm80INS1_25CollectiveMainloopBwdSm80ILi2ELi2EN4cute5tupleIJNS5_1CILi128EEES8_NS7_ILi64EEEEEENS_10bfloat16_tEfNS_4arch4Sm80ELb0ELb0ELb1ELb1ELb1ELb0ELb0ELb0ELi2ELi4ELi4ELi4ELb0EEENS1_24CollectiveEpilogueBwdGQAISA_fSD_Li256ELb1ELb1EEENS1_19SingleTileSchedulerILb1ELb0ELb0ELi128EEEEEEEEEvNT_6ParamsE$_ZN4cute3eso3ESOILb1ELb0EJNS_14ComposedLayoutINS_7SwizzleILi3ELi3ELi3EEENS_1CILi0EEENS_6LayoutINS_5tupleIJNS8_IJNS8_IJNS5_ILi4EEENS5_ILi8EEEEEENS8_IJS9_NS5_ILi1EEEEEEEEENS8_IJNS8_IJNS5_ILi2EEESF_SF_EEENS8_IJSF_SA_EEEEEEEEENS8_IJNS8_IJNS8_IJNS5_ILi128EEESC_EEENS8_IJNS5_ILi16EEES6_EEEEEENS8_IJNS8_IJNS5_ILi64EEESA_NS5_ILi512EEEEEENS8_IJNS5_ILi8192EEENS5_ILi1024EEEEEEEEEEEEEEEENS_10ViewEngineINS_8smem_ptrIPN7cutlass10bfloat16_tEEEEEEEC2ERKSY_RKS15_,($_ZN7cutlass13device_kernelIN5flash19enable_sm80_to_sm89INS1_16FlashAttnBwdSm80INS1_25CollectiveMainloopBwdSm80ILi2ELi2EN4cute5tupleIJNS5_1CILi128EEES8_NS7_ILi64EEEEEENS_10bfloat16_tEfNS_4arch4Sm80ELb0ELb0ELb1ELb1ELb1ELb0ELb0ELb0ELi2ELi4ELi4ELi4ELb0EEENS1_24CollectiveEpilogueBwdGQAISA_fSD_Li256ELb1ELb1EEENS1_19SingleTileSchedulerILb1ELb0ELb0ELi128EEEEEEEEEvNT_6ParamsE$_ZN4cute3eso3ESOILb1ELb0EJNS_14ComposedLayoutINS_7SwizzleILi3ELi3ELi3EEENS_1CILj0EEENS_6LayoutINS_5tupleIJNS5_ILi64EEENS5_ILi128EEEEEENS8_IJNS5_ILi1EEES9_EEEEEEENS_10ViewEngineINS_8smem_ptrIPN7cutlass10bfloat16_tEEEEEEEC2ERKSF_RKSM_ - $_ZN7cutlass13device_kernelIN5flash19enable_sm80_to_sm89INS1_16FlashAttnBwdSm80INS1_25CollectiveMainloopBwdSm80ILi2ELi2EN4cute5tupleIJNS5_1CILi128EEES8_NS7_ILi64EEEEEENS_10bfloat16_tEfNS_4arch4Sm80ELb0ELb0ELb1ELb1ELb1ELb0ELb0ELb0ELi2ELi4ELi4ELi4ELb0EEENS1_24CollectiveEpilogueBwdGQAISA_fSD_Li256ELb1ELb1EEENS1_19SingleTileSchedulerILb1ELb0ELb0ELi128EEEEEEEEEvNT_6ParamsE$_ZN4cute3eso3ESOILb1ELb0EJNS_14ComposedLayoutINS_7SwizzleILi3ELi3ELi3EEENS_1CILi0EEENS_6LayoutINS_5tupleIJNS8_IJNS8_IJNS5_ILi4EEENS5_ILi8EEEEEENS8_IJS9_NS5_ILi1EEEEEEEEENS8_IJNS8_IJNS5_ILi2EEESF_SF_EEENS8_IJSF_SA_EEEEEEEEENS8_IJNS8_IJNS8_IJNS5_ILi128EEESC_EEENS8_IJNS5_ILi16EEES6_EEEEEENS8_IJNS8_IJNS5_ILi64EEESA_NS5_ILi512EEEEEENS8_IJNS5_ILi8192EEENS5_ILi1024EEEEEEEEEEEEEEEENS_10ViewEngineINS_8smem_ptrIPN7cutlass10bfloat16_tEEEEEEEC2ERKSY_RKS15_)
$_ZN7cutlass13device_kernelIN5flash19enable_sm80_to_sm89INS1_16FlashAttnBwdSm80INS1_25CollectiveMainloopBwdSm80ILi2ELi2EN4cute5tupleIJNS5_1CILi128EEES8_NS7_ILi64EEEEEENS_10bfloat16_tEfNS_4arch4Sm80ELb0ELb0ELb1ELb1ELb1ELb0ELb0ELb0ELi2ELi4ELi4ELi4ELb0EEENS1_24CollectiveEpilogueBwdGQAISA_fSD_Li256ELb1ELb1EEENS1_19SingleTileSchedulerILb1ELb0ELb0ELi128EEEEEEEEEvNT_6ParamsE$_ZN4cute3eso3ESOILb1ELb0EJNS_14ComposedLayoutINS_7SwizzleILi3ELi3ELi3EEENS_1CILi0EEENS_6LayoutINS_5tupleIJNS8_IJNS8_IJNS5_ILi4EEENS5_ILi8EEEEEENS8_IJS9_NS5_ILi1EEEEEEEEENS8_IJNS8_IJNS5_ILi2EEESF_SF_EEENS8_IJSF_SA_EEEEEEEEENS8_IJNS8_IJNS8_IJNS5_ILi128EEESC_EEENS8_IJNS5_ILi16EEES6_EEEEEENS8_IJNS8_IJNS5_ILi64EEESA_NS5_ILi512EEEEEENS8_IJNS5_ILi8192EEENS5_ILi1024EEEEEEEEEEEEEEEENS_10ViewEngineINS_8smem_ptrIPN7cutlass10bfloat16_tEEEEEEEC2ERKSY_RKS15_:
[----:B------:R-:W-:Y:S01]  /*7800*/  IADD3 R4, R23, -c[0x0][0x20], RZ ;  /* 0x8000080017047a10 */ /* 0x000fe20007ffe0ff */
[----:B------:R-:W-:Y:S01]  /*7810*/  IMAD.MOV.U32 R8, RZ, RZ, R6 ;  /* 0x000000ffff087224 */ /* 0x000fe200078e0006 */
[----:B------:R-:W-:-:S03]  /*7820*/  MOV R9, 0x0 ;  /* 0x0000000000097802 */ /* 0x000fc60000000f00 */
[----:B------:R1:W-:Y:S01]  /*7830*/  STL.64 [R4], R2 ;  /* 0x0000000204007387 */ /* 0x0003e20000100a00 */
[----:B------:R-:W-:Y:S05]  /*7840*/  RET.REL.NODEC R8 `(_ZN7cutlass13device_kernelIN5flash19enable_sm80_to_sm89INS1_16FlashAttnBwdSm80INS1_25CollectiveMainloopBwdSm80ILi2ELi2EN4cute5tupleIJNS5_1CILi128EEES8_NS7_ILi64EEEEEENS_10bfloat16_tEfNS_4arch4Sm80ELb0ELb0ELb1ELb1ELb1ELb0ELb0ELb0ELi2ELi4ELi4ELi4ELb0EEENS1_24CollectiveEpilogueBwdGQAISA_fSD_Li256ELb1ELb1EEENS1_19SingleTileSchedulerILb1ELb0ELb0ELi128EEEEEEEEEvNT_6ParamsE) ;  /* 0xffff87b008007950 */ /* 0x000fea0003c3ffff */
        .type           $_ZN7cutlass13device_kernelIN5flash19enable_sm80_to_sm89INS1_16FlashAttnBwdSm80INS1_25CollectiveMainloopBwdSm80ILi2ELi2EN4cute5tupleIJNS5_1CILi128EEES8_NS7_ILi64EEEEEENS_10bfloat16_tEfNS_4arch4Sm80ELb0ELb0ELb1ELb1ELb1ELb0ELb0ELb0ELi2ELi4ELi4ELi4ELb0EEENS1_24CollectiveEpilogueBwdGQAISA_fSD_Li256ELb1ELb1EEENS1_19SingleTileSchedulerILb1ELb0ELb0ELi128EEEEEEEEEvNT_6ParamsE$_ZN4cute3eso3ESOILb1ELb0EJNS_14ComposedLayoutINS_7SwizzleILi3ELi3ELi3EEENS_1CILj0EEENS_6LayoutINS_5tupleIJNS5_ILi64EEENS5_ILi128EEEEEENS8_IJNS5_ILi1EEES9_EEEEEEENS_10ViewEngineINS_8smem_ptrIPN7cutlass10bfloat16_tEEEEEEEC2ERKSF_RKSM_,@function
        .size           $_ZN7cutlass13device_kernelIN5flash19enable_sm80_to_sm89INS1_16FlashAttnBwdSm80INS1_25CollectiveMainloopBwdSm80ILi2ELi2EN4cute5tupleIJNS5_1CILi128EEES8_NS7_ILi64EEEEEENS_10bfloat16_tEfNS_4arch4Sm80ELb0ELb0ELb1ELb1ELb1ELb0ELb0ELb0ELi2ELi4ELi4ELi4ELb0EEENS1_24CollectiveEpilogueBwdGQAISA_fSD_Li256ELb1ELb1EEENS1_19SingleTileSchedulerILb1ELb0ELb0ELi128EEEEEEEEEvNT_6ParamsE$_ZN4cute3eso3ESOILb1ELb0EJNS_14ComposedLayoutINS_7SwizzleILi3ELi3ELi3EEENS_1CILj0EEENS_6LayoutINS_5tupleIJNS5_ILi64EEENS5_ILi128EEEEEENS8_IJNS5_ILi1EEES9_EEEEEEENS_10ViewEngineINS_8smem_ptrIPN7cutlass10bfloat16_tEEEEEEEC2ERKSF_RKSM_,($_ZN7cutlass13device_kernelIN5flash19enable_sm80_to_sm89INS1_16FlashAttnBwdSm80INS1_25CollectiveMainloopBwdSm80ILi2ELi2EN4cute5tupleIJNS5_1CILi128EEES8_NS7_ILi64EEEEEENS_10bfloat16_tEfNS_4arch4Sm80ELb0ELb0ELb1ELb1ELb1ELb0ELb0ELb0ELi2ELi4ELi4ELi4ELb0EEENS1_24CollectiveEpilogueBwdGQAISA_fSD_Li256ELb1ELb1EEENS1_19SingleTileSchedulerILb1ELb0ELb0ELi128EEEEEEEEEvNT_6ParamsE$_ZN4cute3eso3ESOILb1ELb0EJNS_14ComposedLayoutINS_7SwizzleILi3ELi3ELi3EEENS_1CILj0EEENS_6LayoutINS_5tupleIJNS8_IJNS5_ILi8EEENS5_ILi16EEEEEENS8_IJNS5_ILi64EEENS5_ILi1EEEEEEEEENS8_IJNS8_IJSC_NS5_ILi512EEEEEENS8_IJSD_NS5_ILi0EEEEEEEEEEEEENS_10ViewEngineINS_8smem_ptrIPN7cutlass10bfloat16_tEEEEEEEC2ERKSM_RKST_ - $_ZN7cutlass13device_kernelIN5flash19enable_sm80_to_sm89INS1_16FlashAttnBwdSm80INS1_25CollectiveMainloopBwdSm80ILi2ELi2EN4cute5tupleIJNS5_1CILi128EEES8_NS7_ILi64EEEEEENS_10bfloat16_tEfNS_4arch4Sm80ELb0ELb0ELb1ELb1ELb1ELb0ELb0ELb0ELi2ELi4ELi4ELi4ELb0EEENS1_24CollectiveEpilogueBwdGQAISA_fSD_Li256ELb1ELb1EEENS1_19SingleTileSchedulerILb1ELb0ELb0ELi128EEEEEEEEEvNT_6ParamsE$_ZN4cute3eso3ESOILb1ELb0EJNS_14ComposedLayoutINS_7SwizzleILi3ELi3ELi3EEENS_1CILj0EEENS_6LayoutINS_5tupleIJNS5_ILi64EEENS5_ILi128EEEEEENS8_IJNS5_ILi1EEES9_EEEEEEENS_10ViewEngineINS_8smem_ptrIPN7cutlass10bfloat16_tEEEEEEEC2ERKSF_RKSM_)
$_ZN7cutlass13device_kernelIN5flash19enable_sm80_to_sm89INS1_16FlashAttnBwdSm80INS1_25CollectiveMainloopBwdSm80ILi2ELi2EN4cute5tupleIJNS5_1CILi128EEES8_NS7_ILi64EEEEEENS_10bfloat16_tEfNS_4arch4Sm80ELb0ELb0ELb1ELb1ELb1ELb0ELb0ELb0ELi2ELi4ELi4ELi4ELb0EEENS1_24CollectiveEpilogueBwdGQAISA_fSD_Li256ELb1ELb1EEENS1_19SingleTileSchedulerILb1ELb0ELb0ELi128EEEEEEEEEvNT_6ParamsE$_ZN4cute3eso3ESOILb1ELb0EJNS_14ComposedLayoutINS_7SwizzleILi3ELi3ELi3EEENS_1CILj0EEENS_6LayoutINS_5tupleIJNS5_ILi64EEENS5_ILi128EEEEEENS8_IJNS5_ILi1EEES9_EEEEEEENS_10ViewEngineINS_8smem_ptrIPN7cutlass10bfloat16_tEEEEEEEC2ERKSF_RKSM_:
[----:B------:R-:W-:Y:S01]  /*7850*/  IADD3 R4, R23, -c[0x0][0x20], RZ ;  /* 0x8000080017047a10 */ /* 0x000fe20007ffe0ff */
[----:B------:R-:W-:Y:S01]  /*7860*/  IMAD.MOV.U32 R8, RZ, RZ, R6 ;  /* 0x000000ffff087224 */ /* 0x000fe200078e0006 */
[----:B------:R-:W-:-:S03]  /*7870*/  MOV R9, 0x0 ;  /* 0x0000000000097802 */ /* 0x000fc60000000f00 */
[----:B------:R1:W-:Y:S01]  /*7880*/  STL.64 [R4], R2 ;  /* 0x0000000204007387 */ /* 0x0003e20000100a00 */
[----:B------:R-:W-:Y:S05]  /*7890*/  RET.REL.NODEC R8 `(_ZN7cutlass13device_kernelIN5flash19enable_sm80_to_sm89INS1_16FlashAttnBwdSm80INS1_25CollectiveMainloopBwdSm80ILi2ELi2EN4cute5tupleIJNS5_1CILi128EEES8_NS7_ILi64EEEEEENS_10bfloat16_tEfNS_4arch4Sm80ELb0ELb0ELb1ELb1ELb1ELb0ELb0ELb0ELi2ELi4ELi4ELi4ELb0EEENS1_24CollectiveEpilogueBwdGQAISA_fSD_Li256ELb1ELb1EEENS1_19SingleTileSchedulerILb1ELb0ELb0ELi128EEEEEEEEEvNT_6ParamsE) ;  /* 0xffff876008007950 */ /* 0x000fea0003c3ffff */
        .type           $_ZN7cutlass13device_kernelIN5flash19enable_sm80_to_sm89INS1_16FlashAttnBwdSm80INS1_25CollectiveMainloopBwdSm80ILi2ELi2EN4cute5tupleIJNS5_1CILi128EEES8_NS7_ILi64EEEEEENS_10bfloat16_tEfNS_4arch4Sm80ELb0ELb0ELb1ELb1ELb1ELb0ELb0ELb0ELi2ELi4ELi4ELi4ELb0EEENS1_24CollectiveEpilogueBwdGQAISA_fSD_Li256ELb1ELb1EEENS1_19SingleTileSchedulerILb1ELb0ELb0ELi128EEEEEEEEEvNT_6ParamsE$_ZN4cute3eso3ESOILb1ELb0EJNS_14ComposedLayoutINS_7SwizzleILi3ELi3ELi3EEENS_1CILj0EEENS_6LayoutINS_5tupleIJNS8_IJNS5_ILi8EEENS5_ILi16EEEEEENS8_IJNS5_ILi64EEENS5_ILi1EEEEEEEEENS8_IJNS8_IJSC_NS5_ILi512EEEEEENS8_IJSD_NS5_ILi0EEEEEEEEEEEEENS_10ViewEngineINS_8smem_ptrIPN7cutlass10bfloat16_tEEEEEEEC2ERKSM_RKST_,@function
        .size           $_ZN7cutlass13device_kernelIN5flash19enable_sm80_to_sm89INS1_16FlashAttnBwdSm80INS1_25CollectiveMainloopBwdSm80ILi2ELi2EN4cute5tupleIJNS5_1CILi128EEES8_NS7_ILi64EEEEEENS_10bfloat16_tEfNS_4arch4Sm80ELb0ELb0ELb1ELb1ELb1ELb0ELb0ELb0ELi2ELi4ELi4ELi4ELb0EEENS1_24CollectiveEpilogueBwdGQAISA_fSD_Li256ELb1ELb1EEENS1_19SingleTileSchedulerILb1ELb0ELb0ELi128EEEEEEEEEvNT_6ParamsE$_ZN4cute3eso3ESOILb1ELb0EJNS_14ComposedLayoutINS_7SwizzleILi3ELi3ELi3EEENS_1CILj0EEENS_6LayoutINS_5tupleIJNS8_IJNS5_ILi8EEENS5_ILi16EEEEEENS8_IJNS5_ILi64EEENS5_ILi1EEEEEEEEENS8_IJNS8_IJSC_NS5_ILi512EEEEEENS8_IJSD_NS5_ILi0EEEEEEEEEEEEENS_10ViewEngineINS_8smem_ptrIPN7cutlass10bfloat16_tEEEEEEEC2ERKSM_RKST_,($_ZN7cutlass13device_kernelIN5flash19enable_sm80_to_sm89INS1_16FlashAttnBwdSm80INS1_25CollectiveMainloopBwdSm80ILi2ELi2EN4cute5tupleIJNS5_1CILi128EEES8_NS7_ILi64EEEEEENS_10bfloat16_tEfNS_4arch4Sm80ELb0ELb0ELb1ELb1ELb1ELb0ELb0ELb0ELi2ELi4ELi4ELi4ELb0EEENS1_24CollectiveEpilogueBwdGQAISA_fSD_Li256ELb1ELb1EEENS1_19SingleTileSchedulerILb1ELb0ELb0ELi128EEEEEEEEEvNT_6ParamsE$_ZN4cute3eso3ESOILb1ELb0EJNS_14ComposedLayoutINS_7SwizzleILi3ELi3ELi3EEENS_1CILj0EEENS_6LayoutINS_5tupleIJNS8_IJNS8_IJNS5_ILi4EEENS5_ILi8EEEEEENS8_IJNS5_ILi2EEENS5_ILi1EEEEEEEEENS8_IJNS8_IJSC_SC_EEESB_EEEEEENS8_IJNS8_IJNS8_IJNS5_ILi128EEESD_EEENS8_IJSA_NS5_ILi0EEEEEEEEENS8_IJNS8_IJNS5_ILi64EEENS5_ILi512EEEEEENS8_IJNS5_ILi16EEENS5_ILi1024EEEEEEEEEEEEEEEENS_10ViewEngineINS_8smem_ptrIPN7cutlass10bfloat16_tEEEEEEEC2ERKSX_RKS14_ - $_ZN7cutlass13device_kernelIN5flash19enable_sm80_to_sm89INS1_16FlashAttnBwdSm80INS1_25CollectiveMainloopBwdSm80ILi2ELi2EN4cute5tupleIJNS5_1CILi128EEES8_NS7_ILi64EEEEEENS_10bfloat16_tEfNS_4arch4Sm80ELb0ELb0ELb1ELb1ELb1ELb0ELb0ELb0ELi2ELi4ELi4ELi4ELb0EEENS1_24CollectiveEpilogueBwdGQAISA_fSD_Li256ELb1ELb1EEENS1_19SingleTileSchedulerILb1ELb0ELb0ELi128EEEEEEEEEvNT_6ParamsE$_ZN4cute3eso3ESOILb1ELb0EJNS_14ComposedLayoutINS_7SwizzleILi3ELi3ELi3EEENS_1CILj0EEENS_6LayoutINS_5tupleIJNS8_IJNS5_ILi8EEENS5_ILi16EEEEEENS8_IJNS5_ILi64EEENS5_ILi1EEEEEEEEENS8_IJNS8_IJSC_NS5_ILi512EEEEEENS8_IJSD_NS5_ILi0EEEEEEEEEEEEENS_10ViewEngineINS_8smem_ptrIPN7cutlass10bfloat16_tEEEEEEEC2ERKSM_RKST_)
$_ZN7cutlass13device_kernelIN5flash19enable_sm80_to_sm89INS1_16FlashAttnBwdSm80INS1_25CollectiveMainloopBwdSm80ILi2ELi2EN4cute5tupleIJNS5_1CILi128EEES8_NS7_ILi64EEEEEENS_10bfloat16_tEfNS_4arch4Sm80ELb0ELb0ELb1ELb1ELb1ELb0ELb0ELb0ELi2ELi4ELi4ELi4ELb0EEENS1_24CollectiveEpilogueBwdGQAISA_fSD_Li256ELb1ELb1EEENS1_19SingleTileSchedulerILb1ELb0ELb0ELi128EEEEEEEEEvNT_6ParamsE$_ZN4cute3eso3ESOILb1ELb0EJNS_14ComposedLayoutINS_7SwizzleILi3ELi3ELi3EEENS_1CILj0EEENS_6LayoutINS_5tupleIJNS8_IJNS5_ILi8EEENS5_ILi16EEEEEENS8_IJNS5_ILi64EEENS5_ILi1EEEEEEEEENS8_IJNS8_IJSC_NS5_ILi512EEEEEENS8_IJSD_NS5_ILi0EEEEEEEEEEEEENS_10ViewEngineINS_8smem_ptrIPN7cutlass10bfloat16_tEEEEEEEC2ERKSM_RKST_:
[----:B------:R-:W-:Y:S01]  /*78a0*/  IADD3 R4, R23, -c[0x0][0x20], RZ ;  /* 0x8000080017047a10 */ /* 0x000fe20007ffe0ff */
[----:B------:R-:W-:Y:S01]  /*78b0*/  IMAD.MOV.U32 R8, RZ, RZ, R6 ;  /* 0x000000ffff087224 */ /* 0x000fe200078e0006 */
[----:B------:R-:W-:-:S03]  /*78c0*/  MOV R9, 0x0 ;  /* 0x0000000000097802 */ /* 0x000fc60000000f00 */
[----:B------:R1:W-:Y:S01]  /*78d0*/  STL.64 [R4], R2 ;  /* 0x0000000204007387 */ /* 0x0003e20000100a00 */
[----:B------:R-:W-:Y:S05]  /*78e0*/  RET.REL.NODEC R8 `(_ZN7cutlass13device_kernelIN5flash19enable_sm80_to_sm89INS1_16FlashAttnBwdSm80INS1_25CollectiveMainloopBwdSm80ILi2ELi2EN4cute5tupleIJNS5_1CILi128EEES8_NS7_ILi64EEEEEENS_10bfloat16_tEfNS_4arch4Sm80ELb0ELb0ELb1ELb1ELb1ELb0ELb0ELb0ELi2ELi4ELi4ELi4ELb0EEENS1_24CollectiveEpilogueBwdGQAISA_fSD_Li256ELb1ELb1EEENS1_19SingleTileSchedulerILb1ELb0ELb0ELi128EEEEEEEEEvNT_6ParamsE) ;  /* 0xffff871008007950 */ /* 0x000fea0003c3ffff */
        .type           $_ZN7cutlass13device_kernelIN5flash19enable_sm80_to_sm89INS1_16FlashAttnBwdSm80INS1_25CollectiveMainloopBwdSm80ILi2ELi2EN4cute5tupleIJNS5_1CILi128EEES8_NS7_ILi64EEEEEENS_10bfloat16_tEfNS_4arch4Sm80ELb0ELb0ELb1ELb1ELb1ELb0ELb0ELb0ELi2ELi4ELi4ELi4ELb0EEENS1_24CollectiveEpilogueBwdGQAISA_fSD_Li256ELb1ELb1EEENS1_19SingleTileSchedulerILb1ELb0ELb0ELi128EEEEEEEEEvNT_6ParamsE$_ZN4cute3eso3ESOILb1ELb0EJNS_14ComposedLayoutINS_7SwizzleILi3ELi3ELi3EEENS_1CILj0EEENS_6LayoutINS_5tupleIJNS8_IJNS8_IJNS5_ILi4EEENS5_ILi8EEEEEENS8_IJNS5_ILi2EEENS5_ILi1EEEEEEEEENS8_IJNS8_IJSC_SC_EEESB_EEEEEENS8_IJNS8_IJNS8_IJNS5_ILi128EEESD_EEENS8_IJSA_NS5_ILi0EEEEEEEEENS8_IJNS8_IJNS5_ILi64EEENS5_ILi512EEEEEENS8_IJNS5_ILi16EEENS5_ILi1024EEEEEEEEEEEEEEEENS_10ViewEngineINS_8smem_ptrIPN7cutlass10bfloat16_tEEEEEEEC2ERKSX_RKS14_,@function
        .size           $_ZN7cutlass13device_kernelIN5flash19enable_sm80_to_sm89INS1_16FlashAttnBwdSm80INS1_25CollectiveMainloopBwdSm80ILi2ELi2EN4cute5tupleIJNS5_1CILi128EEES8_NS7_ILi64EEEEEENS_10bfloat16_tEfNS_4arch4Sm80ELb0ELb0ELb1ELb1ELb1ELb0ELb0ELb0ELi2ELi4ELi4ELi4ELb0EEENS1_24CollectiveEpilogueBwdGQAISA_fSD_Li256ELb1ELb1EEENS1_19SingleTileSchedulerILb1ELb0ELb0ELi128EEEEEEEEEvNT_6ParamsE$_ZN4cute3eso3ESOILb1ELb0EJNS_14ComposedLayoutINS_7SwizzleILi3ELi3ELi3EEENS_1CILj0EEENS_6LayoutINS_5tupleIJNS8_IJNS8_IJNS5_ILi4EEENS5_ILi8EEEEEENS8_IJNS5_ILi2EEENS5_ILi1EEEEEEEEENS8_IJNS8_IJSC_SC_EEESB_EEEEEENS8_IJNS8_IJNS8_IJNS5_ILi128EEESD_EEENS8_IJSA_NS5_ILi0EEEEEEEEENS8_IJNS8_IJNS5_ILi64EEENS5_ILi512EEEEEENS8_IJNS5_ILi16EEENS5_ILi1024EEEEEEEEEEEEEEEENS_10ViewEngineINS_8smem_ptrIPN7cutlass10bfloat16_tEEEEEEEC2ERKSX_RKS14_,($_ZN7cutlass13device_kernelIN5flash19enable_sm80_to_sm89INS1_16FlashAttnBwdSm80INS1_25CollectiveMainloopBwdSm80ILi2ELi2EN4cute5tupleIJNS5_1CILi128EEES8_NS7_ILi64EEEEEENS_10bfloat16_tEfNS_4arch4Sm80ELb0ELb0ELb1ELb1ELb1ELb0ELb0ELb0ELi2ELi4ELi4ELi4ELb0EEENS1_24CollectiveEpilogueBwdGQAISA_fSD_Li256ELb1ELb1EEENS1_19SingleTileSchedulerILb1ELb0ELb0ELi128EEEEEEEEEvNT_6ParamsE$_ZN4cute3eso3ESOILb1ELb0EJNS_14ComposedLayoutINS_7SwizzleILi3ELi3ELi3EEENS_1CILj0EEENS_6LayoutINS_5tupleIJNS8_IJNS8_IJNS5_ILi4EEENS5_ILi8EEEEEENS8_IJS9_NS5_ILi1EEEEEEEEENS8_IJNS8_IJNS5_ILi2EEESF_SF_EEENS8_IJSF_S9_EEEEEEEEENS8_IJNS8_IJNS8_IJSF_NS5_ILi64EEEEEENS8_IJNS5_ILi1024EEENS5_ILi0EEEEEEEEENS8_IJNS8_IJSC_NS5_ILi512EEESA_EEENS8_IJNS5_ILi4096EEENS5_ILi16EEEEEEEEEEEEEEEENS_10ViewEngineINS_8smem_ptrIPN7cutlass10bfloat16_tEEEEEEEC2ERKSY_RKS15_ - $_ZN7cutlass13device_kernelIN5flash19enable_sm80_to_sm89INS1_16FlashAttnBwdSm80INS1_25CollectiveMainloopBwdSm80ILi2ELi2EN4cute5tupleIJNS5_1CILi128EEES8_NS7_ILi64EEEEEENS_10bfloat16_tEfNS_4arch4Sm80ELb0ELb0ELb1ELb1ELb1ELb0ELb0ELb0ELi2ELi4ELi4ELi4ELb0EEENS1_24CollectiveEpilogueBwdGQAISA_fSD_Li256ELb1ELb1EEENS1_19SingleTileSchedulerILb1ELb0ELb0ELi128EEEEEEEEEvNT_6ParamsE$_ZN4cute3eso3ESOILb1ELb0EJNS_14ComposedLayoutINS_7SwizzleILi3ELi3ELi3EEENS_1CILj0EEENS_6LayoutINS_5tupleIJNS8_IJNS8_IJNS5_ILi4EEENS5_ILi8EEEEEENS8_IJNS5_ILi2EEENS5_ILi1EEEEEEEEENS8_IJNS8_IJSC_SC_EEESB_EEEEEENS8_IJNS8_IJNS8_IJNS5_ILi128EEESD_EEENS8_IJSA_NS5_ILi0EEEEEEEEENS8_IJNS8_IJNS5_ILi64EEENS5_ILi512EEEEEENS8_IJNS5_ILi16EEENS5_ILi1024EEEEEEEEEEEEEEEENS_10ViewEngineINS_8smem_ptrIPN7cutlass10bfloat16_tEEEEEEEC2ERKSX_RKS14_)
$_ZN7cutlass13device_kernelIN5flash19enable_sm80_to_sm89INS1_16FlashAttnBwdSm80INS1_25CollectiveMainloopBwdSm80ILi2ELi2EN4cute5tupleIJNS5_1CILi128EEES8_NS7_ILi64EEEEEENS_10bfloat16_tEfNS_4arch4Sm80ELb0ELb0ELb1ELb1ELb1ELb0ELb0ELb0ELi2ELi4ELi4ELi4ELb0EEENS1_24CollectiveEpilogueBwdGQAISA_fSD_Li256ELb1ELb1EEENS1_19SingleTileSchedulerILb1ELb0ELb0ELi128EEEEEEEEEvNT_6ParamsE$_ZN4cute3eso3ESOILb1ELb0EJNS_14ComposedLayoutINS_7SwizzleILi3ELi3ELi3EEENS_1CILj0EEENS_6LayoutINS_5tupleIJNS8_IJNS8_IJNS5_ILi4EEENS5_ILi8EEEEEENS8_IJNS5_ILi2EEENS5_ILi1EEEEEEEEENS8_IJNS8_IJSC_SC_EEESB_EEEEEENS8_IJNS8_IJNS8_IJNS5_ILi128EEESD_EEENS8_IJSA_NS5_ILi0EEEEEEEEENS8_IJNS8_IJNS5_ILi64EEENS5_ILi512EEEEEENS8_IJNS5_ILi16EEENS5_ILi1024EEEEEEEEEEEEEEEENS_10ViewEngineINS_8smem_ptrIPN7cutlass10bfloat16_tEEEEEEEC2ERKSX_RKS14_:
[----:B------:R-:W-:Y:S01]  /*78f0*/  IADD3 R4, R23, -c[0x0][0x20], RZ ;  /* 0x8000080017047a10 */ /* 0x000fe20007ffe0ff */
[----:B------:R-:W-:Y:S01]  /*7900*/  IMAD.MOV.U32 R8, RZ, RZ, R6 ;  /* 0x000000ffff087224 */ /* 0x000fe200078e0006 */
[----:B------:R-:W-:-:S03]  /*7910*/  MOV R9, 0x0 ;  /* 0x0000000000097802 */ /* 0x000fc60000000f00 */
[----:B------:R1:W-:Y:S01]  /*7920*/  STL.64 [R4], R2 ;  /* 0x0000000204007387 */ /* 0x0003e20000100a00 */
[----:B------:R-:W-:Y:S05]  /*7930*/  RET.REL.NODEC R8 `(_ZN7cutlass13device_kernelIN5flash19enable_sm80_to_sm89INS1_16FlashAttnBwdSm80INS1_25CollectiveMainloopBwdSm80ILi2ELi2EN4cute5tupleIJNS5_1CILi128EEES8_NS7_ILi64EEEEEENS_10bfloat16_tEfNS_4arch4Sm80ELb0ELb0ELb1ELb1ELb1ELb0ELb0ELb0ELi2ELi4ELi4ELi4ELb0EEENS1_24CollectiveEpilogueBwdGQAISA_fSD_Li256ELb1ELb1EEENS1_19SingleTileSchedulerILb1ELb0ELb0ELi128EEEEEEEEEvNT_6ParamsE) ;  /* 0xffff86c008007950 */ /* 0x000fea0003c3ffff */
        .type           $_ZN7cutlass13device_kernelIN5flash19enable_sm80_to_sm89INS1_16FlashAttnBwdSm80INS1_25CollectiveMainloopBwdSm80ILi2ELi2EN4cute5tupleIJNS5_1CILi128EEES8_NS7_ILi64EEEEEENS_10bfloat16_tEfNS_4arch4Sm80ELb0ELb0ELb1ELb1ELb1ELb0ELb0ELb0ELi2ELi4ELi4ELi4ELb0EEENS1_24CollectiveEpilogueBwdGQAISA_fSD_Li256ELb1ELb1EEENS1_19SingleTileSchedulerILb1ELb0ELb0ELi128EEEEEEEEEvNT_6ParamsE$_ZN4cute3eso3ESOILb1ELb0EJNS_14ComposedLayoutINS_7SwizzleILi3ELi3ELi3EEENS_1CILj0EEENS_6LayoutINS_5tupleIJNS8_IJNS8_IJNS5_ILi4EEENS5_ILi8EEEEEENS8_IJS9_NS5_ILi1EEEEEEEEENS8_IJNS8_IJNS5_ILi2EEESF_SF_EEENS8_IJSF_S9_EEEEEEEEENS8_IJNS8_IJNS8_IJSF_NS5_ILi64EEEEEENS8_IJNS5_ILi1024EEENS5_ILi0EEEEEEEEENS8_IJNS8_IJSC_NS5_ILi512EEESA_EEENS8_IJNS5_ILi4096EEENS5_ILi16EEEEEEEEEEEEEEEENS_10ViewEngineINS_8smem_ptrIPN7cutlass10bfloat16_tEEEEEEEC2ERKSY_RKS15_,@function
        .size           $_ZN7cutlass13device_kernelIN5flash19enable_sm80_to_sm89INS1_16FlashAttnBwdSm80INS1_25CollectiveMainloopBwdSm80ILi2ELi2EN4cute5tupleIJNS5_1CILi128EEES8_NS7_ILi64EEEEEENS_10bfloat16_tEfNS_4arch4Sm80ELb0ELb0ELb1ELb1ELb1ELb0ELb0ELb0ELi2ELi4ELi4ELi4ELb0EEENS1_24CollectiveEpilogueBwdGQAISA_fSD_Li256ELb1ELb1EEENS1_19SingleTileSchedulerILb1ELb0ELb0ELi128EEEEEEEEEvNT_6ParamsE$_ZN4cute3eso3ESOILb1ELb0EJNS_14ComposedLayoutINS_7SwizzleILi3ELi3ELi3EEENS_1CILj0EEENS_6LayoutINS_5tupleIJNS8_IJNS8_IJNS5_ILi4EEENS5_ILi8EEEEEENS8_IJS9_NS5_ILi1EEEEEEEEENS8_IJNS8_IJNS5_ILi2EEESF_SF_EEENS8_IJSF_S9_EEEEEEEEENS8_IJNS8_IJNS8_IJSF_NS5_ILi64EEEEEENS8_IJNS5_ILi1024EEENS5_ILi0EEEEEEEEENS8_IJNS8_IJSC_NS5_ILi512EEESA_EEENS8_IJNS5_ILi4096EEENS5_ILi16EEEEEEEEEEEEEEEENS_10ViewEngineINS_8smem_ptrIPN7cutlass10bfloat16_tEEEEEEEC2ERKSY_RKS15_,($_ZN7cutlass13device_kernelIN5flash19enable_sm80_to_sm89INS1_16FlashAttnBwdSm80INS1_25CollectiveMainloopBwdSm80ILi2ELi2EN4cute5tupleIJNS5_1CILi128EEES8_NS7_ILi64EEEEEENS_10bfloat16_tEfNS_4arch4Sm80ELb0ELb0ELb1ELb1ELb1ELb0ELb0ELb0ELi2ELi4ELi4ELi4ELb0EEENS1_24CollectiveEpilogueBwdGQAISA_fSD_Li256ELb1ELb1EEENS1_19SingleTileSchedulerILb1ELb0ELb0ELi128EEEEEEEEEvNT_6ParamsE$_ZN4cute3eso3ESOILb1ELb0EJNS_1CILi0EEENS2_ILi1EEENS2_ILi512EEEiEEC2ERKS3_RKS4_RKS5_RKi - $_ZN7cutlass13device_kernelIN5flash19enable_sm80_to_sm89INS1_16FlashAttnBwdSm80INS1_25CollectiveMainloopBwdSm80ILi2ELi2EN4cute5tupleIJNS5_1CILi128EEES8_NS7_ILi64EEEEEENS_10bfloat16_tEfNS_4arch4Sm80ELb0ELb0ELb1ELb1ELb1ELb0ELb0ELb0ELi2ELi4ELi4ELi4ELb0EEENS1_24CollectiveEpilogueBwdGQAISA_fSD_Li256ELb1ELb1EEENS1_19SingleTileSchedulerILb1ELb0ELb0ELi128EEEEEEEEEvNT_6ParamsE$_ZN4cute3eso3ESOILb1ELb0EJNS_14ComposedLayoutINS_7SwizzleILi3ELi3ELi3EEENS_1CILj0EEENS_6LayoutINS_5tupleIJNS8_IJNS8_IJNS5_ILi4EEENS5_ILi8EEEEEENS8_IJS9_NS5_ILi1EEEEEEEEENS8_IJNS8_IJNS5_ILi2EEESF_SF_EEENS8_IJSF_S9_EEEEEEEEENS8_IJNS8_IJNS8_IJSF_NS5_ILi64EEEEEENS8_IJNS5_ILi1024EEENS5_ILi0EEEEEEEEENS8_IJNS8_IJSC_NS5_ILi512EEESA_EEENS8_IJNS5_ILi4096EEENS5_ILi16EEEEEEEEEEEEEEEENS_10ViewEngineINS_8smem_ptrIPN7cutlass10bfloat16_tEEEEEEEC2ERKSY_RKS15_)
$_ZN7cutlass13device_kernelIN5flash19enable_sm80_to_sm89INS1_16FlashAttnBwdSm80INS1_25CollectiveMainloopBwdSm80ILi2ELi2EN4cute5tupleIJNS5_1CILi128EEES8_NS7_ILi64EEEEEENS_10bfloat16_tEfNS_4arch4Sm80ELb0ELb0ELb1ELb1ELb1ELb0ELb0ELb0ELi2ELi4ELi4ELi4ELb0EEENS1_24CollectiveEpilogueBwdGQAISA_fSD_Li256ELb1ELb1EEENS1_19SingleTileSchedulerILb1ELb0ELb0ELi128EEEEEEEEEvNT_6ParamsE$_ZN4cute3eso3ESOILb1ELb0EJNS_14ComposedLayoutINS_7SwizzleILi3ELi3ELi3EEENS_1CILj0EEENS_6LayoutINS_5tupleIJNS8_IJNS8_IJNS5_ILi4EEENS5_ILi8EEEEEENS8_IJS9_NS5_ILi1EEEEEEEEENS8_IJNS8_IJNS5_ILi2EEESF_SF_EEENS8_IJSF_S9_EEEEEEEEENS8_IJNS8_IJNS8_IJSF_NS5_ILi64EEEEEENS8_IJNS5_ILi1024EEENS5_ILi0EEEEEEEEENS8_IJNS8_IJSC_NS5_ILi512EEESA_EEENS8_IJNS5_ILi4096EEENS5_ILi16EEEEEEEEEEEEEEEENS_10ViewEngineINS_8smem_ptrIPN7cutlass10bfloat16_tEEEEEEEC2ERKSY_RKS15_:
[----:B------:R-:W-:Y:S01]  /*7940*/  IADD3 R4, R23, -c[0x0][0x20], RZ ;  /* 0x8000080017047a10 */ /* 0x000fe20007ffe0ff */
[----:B------:R-:W-:Y:S01]  /*7950*/  IMAD.MOV.U32 R8, RZ, RZ, R6 ;  /* 0x000000ffff087224 */ /* 0x000fe200078e0006 */
[----:B------:R-:W-:-:S03]  /*7960*/  MOV R9, 0x0 ;  /* 0x0000000000097802 */ /* 0x000fc60000000f00 */
[----:B------:R1:W-:Y:S01]  /*7970*/  STL.64 [R4], R2 ;  /* 0x0000000204007387 */ /* 0x0003e20000100a00 */
[----:B------:R-:W-:Y:S05]  /*7980*/  RET.REL.NODEC R8 `(_ZN7cutlass13device_kernelIN5flash19enable_sm80_to_sm89INS1_16FlashAttnBwdSm80INS1_25CollectiveMainloopBwdSm80ILi2ELi2EN4cute5tupleIJNS5_1CILi128EEES8_NS7_ILi64EEEEEENS_10bfloat16_tEfNS_4arch4Sm80ELb0ELb0ELb1ELb1ELb1ELb0ELb0ELb0ELi2ELi4ELi4ELi4ELb0EEENS1_24CollectiveEpilogueBwdGQAISA_fSD_Li256ELb1ELb1EEENS1_19SingleTileSchedulerILb1ELb0ELb0ELi128EEEEEEEEEvNT_6ParamsE) ;  /* 0xffff867008007950 */ /* 0x000fea0003c3ffff */
        .type           $_ZN7cutlass13device_kernelIN5flash19enable_sm80_to_sm89INS1_16FlashAttnBwdSm80INS1_25CollectiveMainloopBwdSm80ILi2ELi2EN4cute5tupleIJNS5_1CILi128EEES8_NS7_ILi64EEEEEENS_10bfloat16_tEfNS_4arch4Sm80ELb0ELb0ELb1ELb1ELb1ELb0ELb0ELb0ELi2ELi4ELi4ELi4ELb0EEENS1_24CollectiveEpilogueBwdGQAISA_fSD_Li256ELb1ELb1EEENS1_19SingleTileSchedulerILb1ELb0ELb0ELi128EEEEEEEEEvNT_6ParamsE$_ZN4cute3eso3ESOILb1ELb0EJNS_1CILi0EEENS2_ILi1EEENS2_ILi512EEEiEEC2ERKS3_RKS4_RKS5_RKi,@function
        .size           $_ZN7cutlass13device_kernelIN5flash19enable_sm80_to_sm89INS1_16FlashAttnBwdSm80INS1_25CollectiveMainloopBwdSm80ILi2ELi2EN4cute5tupleIJNS5_1CILi128EEES8_NS7_ILi64EEEEEENS_10bfloat16_tEfNS_4arch4Sm80ELb0ELb0ELb1ELb1ELb1ELb0ELb0ELb0ELi2ELi4ELi4ELi4ELb0EEENS1_24CollectiveEpilogueBwdGQAISA_fSD_Li256ELb1ELb1EEENS1_19SingleTileSchedulerILb1ELb0ELb0ELi128EEEEEEEEEvNT_6ParamsE$_ZN4cute3eso3ESOILb1ELb0EJNS_1CILi0EEENS2_ILi1EEENS2_ILi512EEEiEEC2ERKS3_RKS4_RKS5_RKi,($_ZN7cutlass13device_kernelIN5flash19enable_sm80_to_sm89INS1_16FlashAttnBwdSm80INS1_25CollectiveMainloopBwdSm80ILi2ELi2EN4cute5tupleIJNS5_1CILi128EEES8_NS7_ILi64EEEEEENS_10bfloat16_tEfNS_4arch4Sm80ELb0ELb0ELb1ELb1ELb1ELb0ELb0ELb0ELi2ELi4ELi4ELi4ELb0EEENS1_24CollectiveEpilogueBwdGQAISA_fSD_Li256ELb1ELb1EEENS1_19SingleTileSchedulerILb1ELb0ELb0ELi128EEEEEEEEEvNT_6ParamsE$_ZN4cute3eso3ESOILb1ELb0EJNS_1CILi0EEENS2_ILi1EEENS2_ILi512EEEiNS2_ILi4096EEEiNS2_ILi8192EEEEEC2ERKS3_RKS4_RKS5_RKiRKS6_SG_RKS7_ - $_ZN7cutlass13device_kernelIN5flash19enable_sm80_to_sm89INS1_16FlashAttnBwdSm80INS1_25CollectiveMainloopBwdSm80ILi2ELi2EN4cute5tupleIJNS5_1CILi128EEES8_NS7_ILi64EEEEEENS_10bfloat16_tEfNS_4arch4Sm80ELb0ELb0ELb1ELb1ELb1ELb0ELb0ELb0ELi2ELi4ELi4ELi4ELb0EEENS1_24CollectiveEpilogueBwdGQAISA_fSD_Li256ELb1ELb1EEENS1_19SingleTileSchedulerILb1ELb0ELb0ELi128EEEEEEEEEvNT_6ParamsE$_ZN4cute3eso3ESOILb1ELb0EJNS_1CILi0EEENS2_ILi1EEENS2_ILi512EEEiEEC2ERKS3_RKS4_RKS5_RKi)
$_ZN7cutlass13device_kernelIN5flash19enable_sm80_to_sm89INS1_16FlashAttnBwdSm80INS1_25CollectiveMainloopBwdSm80ILi2ELi2EN4cute5tupleIJNS5_1CILi128EEES8_NS7_ILi64EEEEEENS_10bfloat16_tEfNS_4arch4Sm80ELb0ELb0ELb1ELb1ELb1ELb0ELb0ELb0ELi2ELi4ELi4ELi4ELb0EEENS1_24CollectiveEpilogueBwdGQAISA_fSD_Li256ELb1ELb1EEENS1_19SingleTileSchedulerILb1ELb0ELb0ELi128EEEEEEEEEvNT_6ParamsE$_ZN4cute3eso3ESOILb1ELb0EJNS_1CILi0EEENS2_ILi1EEENS2_ILi512EEEiEEC2ERKS3_RKS4_RKS5_RKi:
[----:B------:R-:W-:Y:S02]  /*7990*/  IADD3 R2, R2, -c[0x0][0x20], RZ ;  /* 0x8000080002027a10 */ /* 0x000fe40007ffe0ff */
[----:B------:R-:W-:-:S03]  /*79a0*/  MOV R9, 0x0 ;  /* 0x0000000000097802 */ /* 0x000fc60000000f00 */
[----:B------:R1:W-:Y:S01]  /*79b0*/  STL [R2], R3 ;  /* 0x0000000302007387 */ /* 0x0003e20000100800 */
[----:B------:R-:W-:Y:S05]  /*79c0*/  RET.REL.NODEC R8 `(_ZN7cutlass13device_kernelIN5flash19enable_sm80_to_sm89INS1_16FlashAttnBwdSm80INS1_25CollectiveMainloopBwdSm80ILi2ELi2EN4cute5tupleIJNS5_1CILi128EEES8_NS7_ILi64EEEEEENS_10bfloat16_tEfNS_4arch4Sm80ELb0ELb0ELb1ELb1ELb1ELb0ELb0ELb0ELi2ELi4ELi4ELi4ELb0EEENS1_24CollectiveEpilogueBwdGQAISA_fSD_Li256ELb1ELb1EEENS1_19SingleTileSchedulerILb1ELb0ELb0ELi128EEEEEEEEEvNT_6ParamsE) ;  /* 0xffff863008007950 */ /* 0x000fea0003c3ffff */
        .type           $_ZN7cutlass13device_kernelIN5flash19enable_sm80_to_sm89INS1_16FlashAttnBwdSm80INS1_25CollectiveMainloopBwdSm80ILi2ELi2EN4cute5tupleIJNS5_1CILi128EEES8_NS7_ILi64EEEEEENS_10bfloat16_tEfNS_4arch4Sm80ELb0ELb0ELb1ELb1ELb1ELb0ELb0ELb0ELi2ELi4ELi4ELi4ELb0EEENS1_24CollectiveEpilogueBwdGQAISA_fSD_Li256ELb1ELb1EEENS1_19SingleTileSchedulerILb1ELb0ELb0ELi128EEEEEEEEEvNT_6ParamsE$_ZN4cute3eso3ESOILb1ELb0EJNS_1CILi0EEENS2_ILi1EEENS2_ILi512EEEiNS2_ILi4096EEEiNS2_ILi8192EEEEEC2ERKS3_RKS4_RKS5_RKiRKS6_SG_RKS7_,@function
        .size           $_ZN7cutlass13device_kernelIN5flash19enable_sm80_to_sm89INS1_16FlashAttnBwdSm80INS1_25CollectiveMainloopBwdSm80ILi2ELi2EN4cute5tupleIJNS5_1CILi128EEES8_NS7_ILi64EEEEEENS_10bfloat16_tEfNS_4arch4Sm80ELb0ELb0ELb1ELb1ELb1ELb0ELb0ELb0ELi2ELi4ELi4ELi4ELb0EEENS1_24CollectiveEpilogueBwdGQAISA_fSD_Li256ELb1ELb1EEENS1_19SingleTileSchedulerILb1ELb0ELb0ELi128EEEEEEEEEvNT_6ParamsE$_ZN4cute3eso3ESOILb1ELb0EJNS_1CILi0EEENS2_ILi1EEENS2_ILi512EEEiNS2_ILi4096EEEiNS2_ILi8192EEEEEC2ERKS3_RKS4_RKS5_RKiRKS6_SG_RKS7_,($_ZN7cutlass13device_kernelIN5flash19enable_sm80_to_sm89INS1_16FlashAttnBwdSm80INS1_25CollectiveMainloopBwdSm80ILi2ELi2EN4cute5tupleIJNS5_1CILi128EEES8_NS7_ILi64EEEEEENS_10bfloat16_tEfNS_4arch4Sm80ELb0ELb0ELb1ELb1ELb1ELb0ELb0ELb0ELi2ELi4ELi4ELi4ELb0EEENS1_24CollectiveEpilogueBwdGQAISA_fSD_Li256ELb1ELb1EEENS1_19SingleTileSchedulerILb1ELb0ELb0ELi128EEEEEEEEEvNT_6ParamsE$_ZN4cute3eso3ESOILb1ELb0EJNS_1CILi0EEENS_5tupleIJNS2_ILi1EEENS2_ILi256EEEiEEEEEC2ERKS3_RKS7_ - $_ZN7cutlass13device_kernelIN5flash19enable_sm80_to_sm89INS1_16FlashAttnBwdSm80INS1_25CollectiveMainloopBwdSm80ILi2ELi2EN4cute5tupleIJNS5_1CILi128EEES8_NS7_ILi64EEEEEENS_10bfloat16_tEfNS_4arch4Sm80ELb0ELb0ELb1ELb1ELb1ELb0ELb0ELb0ELi2ELi4ELi4ELi4ELb0EEENS1_24CollectiveEpilogueBwdGQAISA_fSD_Li256ELb1ELb1EEENS1_19SingleTileSchedulerILb1ELb0ELb0ELi128EEEEEEEEEvNT_6ParamsE$_ZN4cute3eso3ESOILb1ELb0EJNS_1CILi0EEENS2_ILi1EEENS2_ILi512EEEiNS2_ILi4096EEEiNS2_ILi8192EEEEEC2ERKS3_RKS4_RKS5_RKiRKS6_SG_RKS7_)
$_ZN7cutlass13device_kernelIN5flash19enable_sm80_to_sm89INS1_16FlashAttnBwdSm80INS1_25CollectiveMainloopBwdSm80ILi2ELi2EN4cute5tupleIJNS5_1CILi128EEES8_NS7_ILi64EEEEEENS_10bfloat16_tEfNS_4arch4Sm80ELb0ELb0ELb1ELb1ELb1ELb0ELb0ELb0ELi2ELi4ELi4ELi4ELb0EEENS1_24CollectiveEpilogueBwdGQAISA_fSD_Li256ELb1ELb1EEENS1_19SingleTileSchedulerILb1ELb0ELb0ELi128EEEEEEEEEvNT_6ParamsE$_ZN4cute3eso3ESOILb1ELb0EJNS_1CILi0EEENS2_ILi1EEENS2_ILi512EEEiNS2_ILi4096EEEiNS2_ILi8192EEEEEC2ERKS3_RKS4_RKS5_RKiRKS6_SG_RKS7_:
[----:B------:R-:W-:Y:S02]  /*79d0*/  IADD3 R3, R3, -c[0x0][0x20], RZ ;  /* 0x8000080003037a10 */ /* 0x000fe40007ffe0ff */
[----:B------:R-:W-:-:S03]  /*79e0*/  IADD3 R2, R56, -c[0x0][0x20], RZ ;  /* 0x8000080038027a10 */ /* 0x000fc60007ffe0ff */
[----:B------:R1:W-:Y:S04]  /*79f0*/  STL [R3], R10 ;  /* 0x0000000a03007387 */ /* 0x0003e80000100800 */
[----:B------:R-:W2:Y:S01]  /*7a00*/  LDL R2, [R2] ;  /* 0x0000000002027983 */ /* 0x000ea20000100800 */
[----:B------:R-:W-:-:S03]  /*7a10*/  IMAD.MOV.U32 R9, RZ, RZ, 0x0 ;  /* 0x00000000ff097424 */ /* 0x000fc600078e00ff */
[----:B--2---:R1:W-:Y:S01]  /*7a20*/  STL [R3+0x4], R2 ;  /* 0x0000040203007387 */ /* 0x0043e20000100800 */
[----:B------:R-:W-:Y:S05]  /*7a30*/  RET.REL.NODEC R8 `(_ZN7cutlass13device_kernelIN5flash19enable_sm80_to_sm89INS1_16FlashAttnBwdSm80INS1_25CollectiveMainloopBwdSm80ILi2ELi2EN4cute5tupleIJNS5_1CILi128EEES8_NS7_ILi64EEEEEENS_10bfloat16_tEfNS_4arch4Sm80ELb0ELb0ELb1ELb1ELb1ELb0ELb0ELb0ELi2ELi4ELi4ELi4ELb0EEENS1_24CollectiveEpilogueBwdGQAISA_fSD_Li256ELb1ELb1EEENS1_19SingleTileSchedulerILb1ELb0ELb0ELi128EEEEEEEEEvNT_6ParamsE) ;  /* 0xffff85c008007950 */ /* 0x000fea0003c3ffff */
        .type           $_ZN7cutlass13device_kernelIN5flash19enable_sm80_to_sm89INS1_16FlashAttnBwdSm80INS1_25CollectiveMainloopBwdSm80ILi2ELi2EN4cute5tupleIJNS5_1CILi128EEES8_NS7_ILi64EEEEEENS_10bfloat16_tEfNS_4arch4Sm80ELb0ELb0ELb1ELb1ELb1ELb0ELb0ELb0ELi2ELi4ELi4ELi4ELb0EEENS1_24CollectiveEpilogueBwdGQAISA_fSD_Li256ELb1ELb1EEENS1_19SingleTileSchedulerILb1ELb0ELb0ELi128EEEEEEEEEvNT_6ParamsE$_ZN4cute3eso3ESOILb1ELb0EJNS_1CILi0EEENS_5tupleIJNS2_ILi1EEENS2_ILi256EEEiEEEEEC2ERKS3_RKS7_,@function
        .size           $_ZN7cutlass13device_kernelIN5flash19enable_sm80_to_sm89INS1_16FlashAttnBwdSm80INS1_25CollectiveMainloopBwdSm80ILi2ELi2EN4cute5tupleIJNS5_1CILi128EEES8_NS7_ILi64EEEEEENS_10bfloat16_tEfNS_4arch4Sm80ELb0ELb0ELb1ELb1ELb1ELb0ELb0ELb0ELi2ELi4ELi4ELi4ELb0EEENS1_24CollectiveEpilogueBwdGQAISA_fSD_Li256ELb1ELb1EEENS1_19SingleTileSchedulerILb1ELb0ELb0ELi128EEEEEEEEEvNT_6ParamsE$_ZN4cute3eso3ESOILb1ELb0EJNS_1CILi0EEENS_5tupleIJNS2_ILi1EEENS2_ILi256EEEiEEEEEC2ERKS3_RKS7_,($_ZN7cutlass13device_kernelIN5flash19enable_sm80_to_sm89INS1_16FlashAttnBwdSm80INS1_25CollectiveMainloopBwdSm80ILi2ELi2EN4cute5tupleIJNS5_1CILi128EEES8_NS7_ILi64EEEEEENS_10bfloat16_tEfNS_4arch4Sm80ELb0ELb0ELb1ELb1ELb1ELb0ELb0ELb0ELi2ELi4ELi4ELi4ELb0EEENS1_24CollectiveEpilogueBwdGQAISA_fSD_Li256ELb1ELb1EEENS1_19SingleTileSchedulerILb1ELb0ELb0ELi128EEEEEEEEEvNT_6ParamsE$_ZN4cute3eso3ESOILb1ELb0EJNS_1CILi0EEEiEEC2ERKS3_RKi - $_ZN7cutlass13device_kernelIN5flash19enable_sm80_to_sm89INS1_16FlashAttnBwdSm80INS1_25CollectiveMainloopBwdSm80ILi2ELi2EN4cute5tupleIJNS5_1CILi128EEES8_NS7_ILi64EEEEEENS_10bfloat16_tEfNS_4arch4Sm80ELb0ELb0ELb1ELb1ELb1ELb0ELb0ELb0ELi2ELi4ELi4ELi4ELb0EEENS1_24CollectiveEpilogueBwdGQAISA_fSD_Li256ELb1ELb1EEENS1_19SingleTileSchedulerILb1ELb0ELb0ELi128EEEEEEEEEvNT_6ParamsE$_ZN4cute3eso3ESOILb1ELb0EJNS_1CILi0EEENS_5tupleIJNS2_ILi1EEENS2_ILi256EEEiEEEEEC2ERKS3_RKS7_)
$_ZN7cutlass13device_kernelIN5flash19enable_sm80_to_sm89INS1_16FlashAttnBwdSm80INS1_25CollectiveMainloopBwdSm80ILi2ELi2EN4cute5tupleIJNS5_1CILi128EEES8_NS7_ILi64EEEEEENS_10bfloat16_tEfNS_4arch4Sm80ELb0ELb0ELb1ELb1ELb1ELb0ELb0ELb0ELi2ELi4ELi4ELi4ELb0EEENS1_24CollectiveEpilogueBwdGQAISA_fSD_Li256ELb1ELb1EEENS1_19SingleTileSchedulerILb1ELb0ELb0ELi128EEEEEEEEEvNT_6ParamsE$_ZN4cute3eso3ESOILb1ELb0EJNS_1CILi0EEENS_5tupleIJNS2_ILi1EEENS2_ILi256EEEiEEEEEC2ERKS3_RKS7_:
[----:B------:R-:W-:Y:S02]  /*7a40*/  IADD3 R3, R10, -c[0x0][0x20], RZ ;  /* 0x800008000a037a10 */ /* 0x000fe40007ffe0ff */
[----:B------:R-:W-:-:S03]  /*7a50*/  MOV R5, 0x0 ;  /* 0x0000000000057802 */ /* 0x000fc60000000f00 */
[----:B------:R1:W-:Y:S01]  /*7a60*/  STL [R3], R2 ;  /* 0x0000000203007387 */ /* 0x0003e20000100800 */
[----:B------:R-:W-:Y:S05]  /*7a70*/  RET.REL.NODEC R4 `(_ZN7cutlass13device_kernelIN5flash19enable_sm80_to_sm89INS1_16FlashAttnBwdSm80INS1_25CollectiveMainloopBwdSm80ILi2ELi2EN4cute5tupleIJNS5_1CILi128EEES8_NS7_ILi64EEEEEENS_10bfloat16_tEfNS_4arch4Sm80ELb0ELb0ELb1ELb1ELb1ELb0ELb0ELb0ELi2ELi4ELi4ELi4ELb0EEENS1_24CollectiveEpilogueBwdGQAISA_fSD_Li256ELb1ELb1EEENS1_19SingleTileSchedulerILb1ELb0ELb0ELi128EEEEEEEEEvNT_6ParamsE) ;  /* 0xffff858004007950 */ /* 0x000fea0003c3ffff */
        .type           $_ZN7cutlass13device_kernelIN5flash19enable_sm80_to_sm89INS1_16FlashAttnBwdSm80INS1_25CollectiveMainloopBwdSm80ILi2ELi2EN4cute5tupleIJNS5_1CILi128EEES8_NS7_ILi64EEEEEENS_10bfloat16_tEfNS_4arch4Sm80ELb0ELb0ELb1ELb1ELb1ELb0ELb0ELb0ELi2ELi4ELi4ELi4ELb0EEENS1_24CollectiveEpilogueBwdGQAISA_fSD_Li256ELb1ELb1EEENS1_19SingleTileSchedulerILb1ELb0ELb0ELi128EEEEEEEEEvNT_6ParamsE$_ZN4cute3eso3ESOILb1ELb0EJNS_1CILi0EEEiEEC2ERKS3_RKi,@function
        .size           $_ZN7cutlass13device_kernelIN5flash19enable_sm80_to_sm89INS1_16FlashAttnBwdSm80INS1_25CollectiveMainloopBwdSm80ILi2ELi2EN4cute5tupleIJNS5_1CILi128EEES8_NS7_ILi64EEEEEENS_10bfloat16_tEfNS_4arch4Sm80ELb0ELb0ELb1ELb1ELb1ELb0ELb0ELb0ELi2ELi4ELi4ELi4ELb0EEENS1_24CollectiveEpilogueBwdGQAISA_fSD_Li256ELb1ELb1EEENS1_19SingleTileSchedulerILb1ELb0ELb0ELi128EEEEEEEEEvNT_6ParamsE$_ZN4cute3eso3ESOILb1ELb0EJNS_1CILi0EEEiEEC2ERKS3_RKi,($_ZN7cutlass13device_kernelIN5flash19enable_sm80_to_sm89INS1_16FlashAttnBwdSm80INS1_25CollectiveMainloopBwdSm80ILi2ELi2EN4cute5tupleIJNS5_1CILi128EEES8_NS7_ILi64EEEEEENS_10bfloat16_tEfNS_4arch4Sm80ELb0ELb0ELb1ELb1ELb1ELb0ELb0ELb0ELi2ELi4ELi4ELi4ELb0EEENS1_24CollectiveEpilogueBwdGQAISA_fSD_Li256ELb1ELb1EEENS1_19SingleTileSchedulerILb1ELb0ELb0ELi128EEEEEEEEEvNT_6ParamsE$_ZN4cute3eso3ESOILb1ELb0EJNS_1CILi0EEEiS3_EEC2ERKS3_RKiS6_ - $_ZN7cutlass13device_kernelIN5flash19enable_sm80_to_sm89INS1_16FlashAttnBwdSm80INS1_25CollectiveMainloopBwdSm80ILi2ELi2EN4cute5tupleIJNS5_1CILi128EEES8_NS7_ILi64EEEEEENS_10bfloat16_tEfNS_4arch4Sm80ELb0ELb0ELb1ELb1ELb1ELb0ELb0ELb0ELi2ELi4ELi4ELi4ELb0EEENS1_24CollectiveEpilogueBwdGQAISA_fSD_Li256ELb1ELb1EEENS1_19SingleTileSchedulerILb1ELb0ELb0ELi128EEEEEEEEEvNT_6ParamsE$_ZN4cute3eso3ESOILb1ELb0EJNS_1CILi0EEEiEEC2ERKS3_RKi)
$_ZN7cutlass13device_kernelIN5flash19enable_sm80_to_sm89INS1_16FlashAttnBwdSm80INS1_25CollectiveMainloopBwdSm80ILi2ELi2EN4cute5tupleIJNS5_1CILi128EEES8_NS7_ILi64EEEEEENS_10bfloat16_tEfNS_4arch4Sm80ELb0ELb0ELb1ELb1ELb1ELb0ELb0ELb0ELi2ELi4ELi4ELi4ELb0EEENS1_24CollectiveEpilogueBwdGQAISA_fSD_Li256ELb1ELb1EEENS1_19SingleTileSchedulerILb1ELb0ELb0ELi128EEEEEEEEEvNT_6ParamsE$_ZN4cute3eso3ESOILb1ELb0EJNS_1CILi0EEEiEEC2ERKS3_RKi:
[----:B------:R-:W-:Y:S02]  /*7a80*/  IADD3 R2, R13, -c[0x0][0x20], RZ ;  /* 0x800008000d027a10 */ /* 0x000fe40007ffe0ff */
[----:B------:R-:W-:-:S03]  /*7a90*/  MOV R9, 0x0 ;  /* 0x0000000000097802 */ /* 0x000fc60000000f00 */
[----:B------:R1:W-:Y:S01]  /*7aa0*/  STL [R2], R3 ;  /* 0x0000000302007387 */ /* 0x0003e20000100800 */
[----:B------:R-:W-:Y:S05]  /*7ab0*/  RET.REL.NODEC R8 `(_ZN7cutlass13device_kernelIN5flash19enable_sm80_to_sm89INS1_16FlashAttnBwdSm80INS1_25CollectiveMainloopBwdSm80ILi2ELi2EN4cute5tupleIJNS5_1CILi128EEES8_NS7_ILi64EEEEEENS_10bfloat16_tEfNS_4arch4Sm80ELb0ELb0ELb1ELb1ELb1ELb0ELb0ELb0ELi2ELi4ELi4ELi4ELb0EEENS1_24CollectiveEpilogueBwdGQAISA_fSD_Li256ELb1ELb1EEENS1_19SingleTileSchedulerILb1ELb0ELb0ELi128EEEEEEEEEvNT_6ParamsE) ;  /* 0xffff854008007950 */ /* 0x000fea0003c3ffff */
        .type           $_ZN7cutlass13device_kernelIN5flash19enable_sm80_to_sm89INS1_16FlashAttnBwdSm80INS1_25CollectiveMainloopBwdSm80ILi2ELi2EN4cute5tupleIJNS5_1CILi128EEES8_NS7_ILi64EEEEEENS_10bfloat16_tEfNS_4arch4Sm80ELb0ELb0ELb1ELb1ELb1ELb0ELb0ELb0ELi2ELi4ELi4ELi4ELb0EEENS1_24CollectiveEpilogueBwdGQAISA_fSD_Li256ELb1ELb1EEENS1_19SingleTileSchedulerILb1ELb0ELb0ELi128EEEEEEEEEvNT_6ParamsE$_ZN4cute3eso3ESOILb1ELb0EJNS_1CILi0EEEiS3_EEC2ERKS3_RKiS6_,@function
        .size           $_ZN7cutlass13device_kernelIN5flash19enable_sm80_to_sm89INS1_16FlashAttnBwdSm80INS1_25CollectiveMainloopBwdSm80ILi2ELi2EN4cute5tupleIJNS5_1CILi128EEES8_NS7_ILi64EEEEEENS_10bfloat16_tEfNS_4arch4Sm80ELb0ELb0ELb1ELb1ELb1ELb0ELb0ELb0ELi2ELi4ELi4ELi4ELb0EEENS1_24CollectiveEpilogueBwdGQAISA_fSD_Li256ELb1ELb1EEENS1_19SingleTileSchedulerILb1ELb0ELb0ELi128EEEEEEEEEvNT_6ParamsE$_ZN4cute3eso3ESOILb1ELb0EJNS_1CILi0EEEiS3_EEC2ERKS3_RKiS6_,($_ZN7cutlass13device_kernelIN5flash19enable_sm80_to_sm89INS1_16FlashAttnBwdSm80INS1_25CollectiveMainloopBwdSm80ILi2ELi2EN4cute5tupleIJNS5_1CILi128EEES8_NS7_ILi64EEEEEENS_10bfloat16_tEfNS_4arch4Sm80ELb0ELb0ELb1ELb1ELb1ELb0ELb0ELb0ELi2ELi4ELi4ELi4ELb0EEENS1_24CollectiveEpilogueBwdGQAISA_fSD_Li256ELb1ELb1EEENS1_19SingleTileSchedulerILb1ELb0ELb0ELi128EEEEEEEEEvNT_6ParamsE$_ZN4cute3eso3ESOILb1ELb0EJNS_1CILi1024EEENS_5tupleIJiiEEEEEC2ERKS3_RKS5_ - $_ZN7cutlass13device_kernelIN5flash19enable_sm80_to_sm89INS1_16FlashAttnBwdSm80INS1_25CollectiveMainloopBwdSm80ILi2ELi2EN4cute5tupleIJNS5_1CILi128EEES8_NS7_ILi64EEEEEENS_10bfloat16_tEfNS_4arch4Sm80ELb0ELb0ELb1ELb1ELb1ELb0ELb0ELb0ELi2ELi4ELi4ELi4ELb0EEENS1_24CollectiveEpilogueBwdGQAISA_fSD_Li256ELb1ELb1EEENS1_19SingleTileSchedulerILb1ELb0ELb0ELi128EEEEEEEEEvNT_6ParamsE$_ZN4cute3eso3ESOILb1ELb0EJNS_1CILi0EEEiS3_EEC2ERKS3_RKiS6_)
$_ZN7cutlass13device_kernelIN5flash19enable_sm80_to_sm89INS1_16FlashAttnBwdSm80INS1_25CollectiveMainloopBwdSm80ILi2ELi2EN4cute5tupleIJNS5_1CILi128EEES8_NS7_ILi64EEEEEENS_10bfloat16_tEfNS_4arch4Sm80ELb0ELb0ELb1ELb1ELb1ELb0ELb0ELb0ELi2ELi4ELi4ELi4ELb0EEENS1_24CollectiveEpilogueBwdGQAISA_fSD_Li256ELb1ELb1EEENS1_19SingleTileSchedulerILb1ELb0ELb0ELi128EEEEEEEEEvNT_6ParamsE$_ZN4cute3eso3ESOILb1ELb0EJNS_1CILi0EEEiS3_EEC2ERKS3_RKiS6_:
[----:B------:R-:W-:Y:S02]  /*7ac0*/  IADD3 R2, R15, -c[0x0][0x20], RZ ;  /* 0x800008000f027a10 */ /* 0x000fe40007ffe0ff */
[----:B------:R-:W-:-:S03]  /*7ad0*/  MOV R7, 0x0 ;  /* 0x0000000000077802 */ /* 0x000fc60000000f00 */
[----:B------:R1:W-:Y:S01]  /*7ae0*/  STL [R2], R3 ;  /* 0x0000000302007387 */ /* 0x0003e20000100800 */
[----:B------:R-:W-:Y:S05]  /*7af0*/  RET.REL.NODEC R6 `(_ZN7cutlass13device_kernelIN5flash19enable_sm80_to_sm89INS1_16FlashAttnBwdSm80INS1_25CollectiveMainloopBwdSm80ILi2ELi2EN4cute5tupleIJNS5_1CILi128EEES8_NS7_ILi64EEEEEENS_10bfloat16_tEfNS_4arch4Sm80ELb0ELb0ELb1ELb1ELb1ELb0ELb0ELb0ELi2ELi4ELi4ELi4ELb0EEENS1_24CollectiveEpilogueBwdGQAISA_fSD_Li256ELb1ELb1EEENS1_19SingleTileSchedulerILb1ELb0ELb0ELi128EEEEEEEEEvNT_6ParamsE) ;  /* 0xffff850006007950 */ /* 0x000fea0003c3ffff */
        .type           $_ZN7cutlass13device_kernelIN5flash19enable_sm80_to_sm89INS1_16FlashAttnBwdSm80INS1_25CollectiveMainloopBwdSm80ILi2ELi2EN4cute5tupleIJNS5_1CILi128EEES8_NS7_ILi64EEEEEENS_10bfloat16_tEfNS_4arch4Sm80ELb0ELb0ELb1ELb1ELb1ELb0ELb0ELb0ELi2ELi4ELi4ELi4ELb0EEENS1_24CollectiveEpilogueBwdGQAISA_fSD_Li256ELb1ELb1EEENS1_19SingleTileSchedulerILb1ELb0ELb0ELi128EEEEEEEEEvNT_6ParamsE$_ZN4cute3eso3ESOILb1ELb0EJNS_1CILi1024EEENS_5tupleIJiiEEEEEC2ERKS3_RKS5_,@function
        .size           $_ZN7cutlass13device_kernelIN5flash19enable_sm80_to_sm89INS1_16FlashAttnBwdSm80INS1_25CollectiveMainloopBwdSm80ILi2ELi2EN4cute5tupleIJNS5_1CILi128EEES8_NS7_ILi64EEEEEENS_10bfloat16_tEfNS_4arch4Sm80ELb0ELb0ELb1ELb1ELb1ELb0ELb0ELb0ELi2ELi4ELi4ELi4ELb0EEENS1_24CollectiveEpilogueBwdGQAISA_fSD_Li256ELb1ELb1EEENS1_19SingleTileSchedulerILb1ELb0ELb0ELi128EEEEEEEEEvNT_6ParamsE$_ZN4cute3eso3ESOILb1ELb0EJNS_1CILi1024EEENS_5tupleIJiiEEEEEC2ERKS3_RKS5_,($_ZN7cutlass13device_kernelIN5flash19enable_sm80_to_sm89INS1_16FlashAttnBwdSm80INS1_25CollectiveMainloopBwdSm80ILi2ELi2EN4cute5tupleIJNS5_1CILi128EEES8_NS7_ILi64EEEEEENS_10bfloat16_tEfNS_4arch4Sm80ELb0ELb0ELb1ELb1ELb1ELb0ELb0ELb0ELi2ELi4ELi4ELi4ELb0EEENS1_24CollectiveEpilogueBwdGQAISA_fSD_Li256ELb1ELb1EEENS1_19SingleTileSchedulerILb1ELb0ELb0ELi128EEEEEEEEEvNT_6ParamsE$_ZN4cute3eso3ESOILb1ELb0EJNS_1CILi1024EEEiiEEC2ERKS3_RKiS8_ - $_ZN7cutlass13device_kernelIN5flash19enable_sm80_to_sm89INS1_16FlashAttnBwdSm80INS1_25CollectiveMainloopBwdSm80ILi2ELi2EN4cute5tupleIJNS5_1CILi128EEES8_NS7_ILi64EEEEEENS_10bfloat16_tEfNS_4arch4Sm80ELb0ELb0ELb1ELb1ELb1ELb0ELb0ELb0ELi2ELi4ELi4ELi4ELb0EEENS1_24CollectiveEpilogueBwdGQAISA_fSD_Li256ELb1ELb1EEENS1_19SingleTileSchedulerILb1ELb0ELb0ELi128EEEEEEEEEvNT_6ParamsE$_ZN4cute3eso3ESOILb1ELb0EJNS_1CILi1024EEENS_5tupleIJiiEEEEEC2ERKS3_RKS5_)
$_ZN7cutlass13device_kernelIN5flash19enable_sm80_to_sm89INS1_16FlashAttnBwdSm80INS1_25CollectiveMainloopBwdSm80ILi2ELi2EN4cute5tupleIJNS5_1CILi128EEES8_NS7_ILi64EEEEEENS_10bfloat16_tEfNS_4arch4Sm80ELb0ELb0ELb1ELb1ELb1ELb0ELb0ELb0ELi2ELi4ELi4ELi4ELb0EEENS1_24CollectiveEpilogueBwdGQAISA_fSD_Li256ELb1ELb1EEENS1_19SingleTileSchedulerILb1ELb0ELb0ELi128EEEEEEEEEvNT_6ParamsE$_ZN4cute3eso3ESOILb1ELb0EJNS_1CILi1024EEENS_5tupleIJiiEEEEEC2ERKS3_RKS5_:
[----:B------:R-:W-:Y:S02]  /*7b00*/  IADD3 R2, R2, -c[0x0][0x20], RZ ;  /* 0x8000080002027a10 */ /* 0x000fe40007ffe0ff */
[----:B------:R-:W-:-:S03]  /*7b10*/  MOV R7, 0x0 ;  /* 0x0000000000077802 */ /* 0x000fc60000000f00 */
[----:B------:R1:W-:Y:S04]  /*7b20*/  STL [R2], R5 ;  /* 0x0000000502007387 */ /* 0x0003e80000100800 */
[----:B------:R1:W-:Y:S01]  /*7b30*/  STL [R2+0x4], R3 ;  /* 0x0000040302007387 */ /* 0x0003e20000100800 */
[----:B------:R-:W-:Y:S05]  /*7b40*/  RET.REL.NODEC R6 `(_ZN7cutlass13device_kernelIN5flash19enable_sm80_to_sm89INS1_16FlashAttnBwdSm80INS1_25CollectiveMainloopBwdSm80ILi2ELi2EN4cute5tupleIJNS5_1CILi128EEES8_NS7_ILi64EEEEEENS_10bfloat16_tEfNS_4arch4Sm80ELb0ELb0ELb1ELb1ELb1ELb0ELb0ELb0ELi2ELi4ELi4ELi4ELb0EEENS1_24CollectiveEpilogueBwdGQAISA_fSD_Li256ELb1ELb1EEENS1_19SingleTileSchedulerILb1ELb0ELb0ELi128EEEEEEEEEvNT_6ParamsE) ;  /* 0xffff84b006007950 */ /* 0x000fea0003c3ffff */
        .type           $_ZN7cutlass13device_kernelIN5flash19enable_sm80_to_sm89INS1_16FlashAttnBwdSm80INS1_25CollectiveMainloopBwdSm80ILi2ELi2EN4cute5tupleIJNS5_1CILi128EEES8_NS7_ILi64EEEEEENS_10bfloat16_tEfNS_4arch4Sm80ELb0ELb0ELb1ELb1ELb1ELb0ELb0ELb0ELi2ELi4ELi4ELi4ELb0EEENS1_24CollectiveEpilogueBwdGQAISA_fSD_Li256ELb1ELb1EEENS1_19SingleTileSchedulerILb1ELb0ELb0ELi128EEEEEEEEEvNT_6ParamsE$_ZN4cute3eso3ESOILb1ELb0EJNS_1CILi1024EEEiiEEC2ERKS3_RKiS8_,@function
        .size           $_ZN7cutlass13device_kernelIN5flash19enable_sm80_to_sm89INS1_16FlashAttnBwdSm80INS1_25CollectiveMainloopBwdSm80ILi2ELi2EN4cute5tupleIJNS5_1CILi128EEES8_NS7_ILi64EEEEEENS_10bfloat16_tEfNS_4arch4Sm80ELb0ELb0ELb1ELb1ELb1ELb0ELb0ELb0ELi2ELi4ELi4ELi4ELb0EEENS1_24CollectiveEpilogueBwdGQAISA_fSD_Li256ELb1ELb1EEENS1_19SingleTileSchedulerILb1ELb0ELb0ELi128EEEEEEEEEvNT_6ParamsE$_ZN4cute3eso3ESOILb1ELb0EJNS_1CILi1024EEEiiEEC2ERKS3_RKiS8_,($_ZN7cutlass13device_kernelIN5flash19enable_sm80_to_sm89INS1_16FlashAttnBwdSm80INS1_25CollectiveMainloopBwdSm80ILi2ELi2EN4cute5tupleIJNS5_1CILi128EEES8_NS7_ILi64EEEEEENS_10bfloat16_tEfNS_4arch4Sm80ELb0ELb0ELb1ELb1ELb1ELb0ELb0ELb0ELi2ELi4ELi4ELi4ELb0EEENS1_24CollectiveEpilogueBwdGQAISA_fSD_Li256ELb1ELb1EEENS1_19SingleTileSchedulerILb1ELb0ELb0ELi128EEEEEEEEEvNT_6ParamsE$_ZN4cute3eso3ESOILb1ELb0EJNS_1CILi1EEENS2_ILi256EEEiEEC2ERKS3_RKS4_RKi - $_ZN7cutlass13device_kernelIN5flash19enable_sm80_to_sm89INS1_16FlashAttnBwdSm80INS1_25CollectiveMainloopBwdSm80ILi2ELi2EN4cute5tupleIJNS5_1CILi128EEES8_NS7_ILi64EEEEEENS_10bfloat16_tEfNS_4arch4Sm80ELb0ELb0ELb1ELb1ELb1ELb0ELb0ELb0ELi2ELi4ELi4ELi4ELb0EEENS1_24CollectiveEpilogueBwdGQAISA_fSD_Li256ELb1ELb1EEENS1_19SingleTileSchedulerILb1ELb0ELb0ELi128EEEEEEEEEvNT_6ParamsE$_ZN4cute3eso3ESOILb1ELb0EJNS_1CILi1024EEEiiEEC2ERKS3_RKiS8_)
$_ZN7cutlass13device_kernelIN5flash19enable_sm80_to_sm89INS1_16FlashAttnBwdSm80INS1_25CollectiveMainloopBwdSm80ILi2ELi2EN4cute5tupleIJNS5_1CILi128EEES8_NS7_ILi64EEEEEENS_10bfloat16_tEfNS_4arch4Sm80ELb0ELb0ELb1ELb1ELb1ELb0ELb0ELb0ELi2ELi4ELi4ELi4ELb0EEENS1_24CollectiveEpilogueBwdGQAISA_fSD_Li256ELb1ELb1EEENS1_19SingleTileSchedulerILb1ELb0ELb0ELi128EEEEEEEEEvNT_6ParamsE$_ZN4cute3eso3ESOILb1ELb0EJNS_1CILi1024EEEiiEEC2ERKS3_RKiS8_:
[----:B------:R-:W-:Y:S02]  /*7b50*/  IADD3 R3, R3, -c[0x0][0x20], RZ ;  /* 0x8000080003037a10 */ /* 0x000fe40007ffe0ff */
[----:B------:R-:W-:-:S03]  /*7b60*/  IADD3 R2, R2, -c[0x0][0x20], RZ ;  /* 0x8000080002027a10 */ /* 0x000fc60007ffe0ff */
[----:B------:R1:W-:Y:S04]  /*7b70*/  STL [R3], R8 ;  /* 0x0000000803007387 */ /* 0x0003e80000100800 */
[----:B------:R-:W2:Y:S01]  /*7b80*/  LDL R2, [R2] ;  /* 0x0000000002027983 */ /* 0x000ea20000100800 */
[----:B------:R-:W-:-:S03]  /*7b90*/  IMAD.MOV.U32 R7, RZ, RZ, 0x0 ;  /* 0x00000000ff077424 */ /* 0x000fc600078e00ff */
[----:B--2---:R1:W-:Y:S01]  /*7ba0*/  STL [R3+0x4], R2 ;  /* 0x0000040203007387 */ /* 0x0043e20000100800 */
[----:B------:R-:W-:Y:S05]  /*7bb0*/  RET.REL.NODEC R6 `(_ZN7cutlass13device_kernelIN5flash19enable_sm80_to_sm89INS1_16FlashAttnBwdSm80INS1_25CollectiveMainloopBwdSm80ILi2ELi2EN4cute5tupleIJNS5_1CILi128EEES8_NS7_ILi64EEEEEENS_10bfloat16_tEfNS_4arch4Sm80ELb0ELb0ELb1ELb1ELb1ELb0ELb0ELb0ELi2ELi4ELi4ELi4ELb0EEENS1_24CollectiveEpilogueBwdGQAISA_fSD_Li256ELb1ELb1EEENS1_19SingleTileSchedulerILb1ELb0ELb0ELi128EEEEEEEEEvNT_6ParamsE) ;  /* 0xffff844006007950 */ /* 0x000fea0003c3ffff */
        .type           $_ZN7cutlass13device_kernelIN5flash19enable_sm80_to_sm89INS1_16FlashAttnBwdSm80INS1_25CollectiveMainloopBwdSm80ILi2ELi2EN4cute5tupleIJNS5_1CILi128EEES8_NS7_ILi64EEEEEENS_10bfloat16_tEfNS_4arch4Sm80ELb0ELb0ELb1ELb1ELb1ELb0ELb0ELb0ELi2ELi4ELi4ELi4ELb0EEENS1_24CollectiveEpilogueBwdGQAISA_fSD_Li256ELb1ELb1EEENS1_19SingleTileSchedulerILb1ELb0ELb0ELi128EEEEEEEEEvNT_6ParamsE$_ZN4cute3eso3ESOILb1ELb0EJNS_1CILi1EEENS2_ILi256EEEiEEC2ERKS3_RKS4_RKi,@function
        .size           $_ZN7cutlass13device_kernelIN5flash19enable_sm80_to_sm89INS1_16FlashAttnBwdSm80INS1_25CollectiveMainloopBwdSm80ILi2ELi2EN4cute5tupleIJNS5_1CILi128EEES8_NS7_ILi64EEEEEENS_10bfloat16_tEfNS_4arch4Sm80ELb0ELb0ELb1ELb1ELb1ELb0ELb0ELb0ELi2ELi4ELi4ELi4ELb0EEENS1_24CollectiveEpilogueBwdGQAISA_fSD_Li256ELb1ELb1EEENS1_19SingleTileSchedulerILb1ELb0ELb0ELi128EEEEEEEEEvNT_6ParamsE$_ZN4cute3eso3ESOILb1ELb0EJNS_1CILi1EEENS2_ILi256EEEiEEC2ERKS3_RKS4_RKi,($_ZN7cutlass13device_kernelIN5flash19enable_sm80_to_sm89INS1_16FlashAttnBwdSm80INS1_25CollectiveMainloopBwdSm80ILi2ELi2EN4cute5tupleIJNS5_1CILi128EEES8_NS7_ILi64EEEEEENS_10bfloat16_tEfNS_4arch4Sm80ELb0ELb0ELb1ELb1ELb1ELb0ELb0ELb0ELi2ELi4ELi4ELi4ELb0EEENS1_24CollectiveEpilogueBwdGQAISA_fSD_Li256ELb1ELb1EEENS1_19SingleTileSchedulerILb1ELb0ELb0ELi128EEEEEEEEEvNT_6ParamsE$_ZN4cute3eso3ESOILb1ELb0EJNS_1CILi1EEENS2_ILi512EEEiEEC2ERKS3_RKS4_RKi - $_ZN7cutlass13device_kernelIN5flash19enable_sm80_to_sm89INS1_16FlashAttnBwdSm80INS1_25CollectiveMainloopBwdSm80ILi2ELi2EN4cute5tupleIJNS5_1CILi128EEES8_NS7_ILi64EEEEEENS_10bfloat16_tEfNS_4arch4Sm80ELb0ELb0ELb1ELb1ELb1ELb0ELb0ELb0ELi2ELi4ELi4ELi4ELb0EEENS1_24CollectiveEpilogueBwdGQAISA_fSD_Li256ELb1ELb1EEENS1_19SingleTileSchedulerILb1ELb0ELb0ELi128EEEEEEEEEvNT_6ParamsE$_ZN4cute3eso3ESOILb1ELb0EJNS_1CILi1EEENS2_ILi256EEEiEEC2ERKS3_RKS4_RKi)
$_ZN7cutlass13device_kernelIN5flash19enable_sm80_to_sm89INS1_16FlashAttnBwdSm80INS1_25CollectiveMainloopBwdSm80ILi2ELi2EN4cute5tupleIJNS5_1CILi128EEES8_NS7_ILi64EEEEEENS_10bfloat16_tEfNS_4arch4Sm80ELb0ELb0ELb1ELb1ELb1ELb0ELb0ELb0ELi2ELi4ELi4ELi4ELb0EEENS1_24CollectiveEpilogueBwdGQAISA_fSD_Li256ELb1ELb1EEENS1_19SingleTileSchedulerILb1ELb0ELb0ELi128EEEEEEEEEvNT_6ParamsE$_ZN4cute3eso3ESOILb1ELb0EJNS_1CILi1EEENS2_ILi256EEEiEEC2ERKS3_RKS4_RKi:
[----:B------:R-:W-:Y:S02]  /*7bc0*/  IADD3 R33, R33, -c[0x0][0x20], RZ ;  /* 0x8000080021217a10 */ /* 0x000fe40007ffe0ff */
[----:B------:R-:W-:-:S03]  /*7bd0*/  MOV R5, 0x0 ;  /* 0x0000000000057802 */ /* 0x000fc60000000f00 */
[----:B------:R1:W-:Y:S01]  /*7be0*/  STL [R33], R2 ;  /* 0x0000000221007387 */ /* 0x0003e20000100800 */
[----:B------:R-:W-:Y:S05]  /*7bf0*/  RET.REL.NODEC R4 `(_ZN7cutlass13device_kernelIN5flash19enable_sm80_to_sm89INS1_16FlashAttnBwdSm80INS1_25CollectiveMainloopBwdSm80ILi2ELi2EN4cute5tupleIJNS5_1CILi128EEES8_NS7_ILi64EEEEEENS_10bfloat16_tEfNS_4arch4Sm80ELb0ELb0ELb1ELb1ELb1ELb0ELb0ELb0ELi2ELi4ELi4ELi4ELb0EEENS1_24CollectiveEpilogueBwdGQAISA_fSD_Li256ELb1ELb1EEENS1_19SingleTileSchedulerILb1ELb0ELb0ELi128EEEEEEEEEvNT_6ParamsE) ;  /* 0xffff840004007950 */ /* 0x000fea0003c3ffff */
        .type           $_ZN7cutlass13device_kernelIN5flash19enable_sm80_to_sm89INS1_16FlashAttnBwdSm80INS1_25CollectiveMainloopBwdSm80ILi2ELi2EN4cute5tupleIJNS5_1CILi128EEES8_NS7_ILi64EEEEEENS_10bfloat16_tEfNS_4arch4Sm80ELb0ELb0ELb1ELb1ELb1ELb0ELb0ELb0ELi2ELi4ELi4ELi4ELb0EEENS1_24CollectiveEpilogueBwdGQAISA_fSD_Li256ELb1ELb1EEENS1_19SingleTileSchedulerILb1ELb0ELb0ELi128EEEEEEEEEvNT_6ParamsE$_ZN4cute3eso3ESOILb1ELb0EJNS_1CILi1EEENS2_ILi512EEEiEEC2ERKS3_RKS4_RKi,@function
        .size           $_ZN7cutlass13device_kernelIN5flash19enable_sm80_to_sm89INS1_16FlashAttnBwdSm80INS1_25CollectiveMainloopBwdSm80ILi2ELi2EN4cute5tupleIJNS5_1CILi128EEES8_NS7_ILi64EEEEEENS_10bfloat16_tEfNS_4arch4Sm80ELb0ELb0ELb1ELb1ELb1ELb0ELb0ELb0ELi2ELi4ELi4ELi4ELb0EEENS1_24CollectiveEpilogueBwdGQAISA_fSD_Li256ELb1ELb1EEENS1_19SingleTileSchedulerILb1ELb0ELb0ELi128EEEEEEEEEvNT_6ParamsE$_ZN4cute3eso3ESOILb1ELb0EJNS_1CILi1EEENS2_ILi512EEEiEEC2ERKS3_RKS4_RKi,($_ZN7cutlass13device_kernelIN5flash19enable_sm80_to_sm89INS1_16FlashAttnBwdSm80INS1_25CollectiveMainloopBwdSm80ILi2ELi2EN4cute5tupleIJNS5_1CILi128EEES8_NS7_ILi64EEEEEENS_10bfloat16_tEfNS_4arch4Sm80ELb0ELb0ELb1ELb1ELb1ELb0ELb0ELb0ELi2ELi4ELi4ELi4ELb0EEENS1_24CollectiveEpilogueBwdGQAISA_fSD_Li256ELb1ELb1EEENS1_19SingleTileSchedulerILb1ELb0ELb0ELi128EEEEEEEEEvNT_6ParamsE$_ZN4cute3eso3ESOILb1ELb0EJNS_1CILi1EEENS2_ILi8EEEiiNS2_ILi64EEEiNS2_ILi144EEENS2_ILi288EEENS2_ILi512EEEEEC2ERKS3_RKS4_RKiSF_RKS5_SF_RKS6_RKS7_RKS8_ - $_ZN7cutlass13device_kernelIN5flash19enable_sm80_to_sm89INS1_16FlashAttnBwdSm80INS1_25CollectiveMainloopBwdSm80ILi2ELi2EN4cute5tupleIJNS5_1CILi128EEES8_NS7_ILi64EEEEEENS_10bfloat16_tEfNS_4arch4Sm80ELb0ELb0ELb1ELb1ELb1ELb0ELb0ELb0ELi2ELi4ELi4ELi4ELb0EEENS1_24CollectiveEpilogueBwdGQAISA_fSD_Li256ELb1ELb1EEENS1_19SingleTileSchedulerILb1ELb0ELb0ELi128EEEEEEEEEvNT_6ParamsE$_ZN4cute3eso3ESOILb1ELb0EJNS_1CILi1EEENS2_ILi512EEEiEEC2ERKS3_RKS4_RKi)
$_ZN7cutlass13device_kernelIN5flash19enable_sm80_to_sm89INS1_16FlashAttnBwdSm80INS1_25CollectiveMainloopBwdSm80ILi2ELi2EN4cute5tupleIJNS5_1CILi128EEES8_NS7_ILi64EEEEEENS_10bfloat16_tEfNS_4arch4Sm80ELb0ELb0ELb1ELb1ELb1ELb0ELb0ELb0ELi2ELi4ELi4ELi4ELb0EEENS1_24CollectiveEpilogueBwdGQAISA_fSD_Li256ELb1ELb1EEENS1_19SingleTileSchedulerILb1ELb0ELb0ELi128EEEEEEEEEvNT_6ParamsE$_ZN4cute3eso3ESOILb1ELb0EJNS_1CILi1EEENS2_ILi512EEEiEEC2ERKS3_RKS4_RKi:
[----:B------:R-:W-:Y:S01]  /*7c00*/  IADD3 R4, R77, -c[0x0][0x20], RZ ;  /* 0x800008004d047a10 */ /* 0x000fe20007ffe0ff */
[----:B------:R-:W-:Y:S01]  /*7c10*/  IMAD.MOV.U32 R8, RZ, RZ, R2 ;  /* 0x000000ffff087224 */ /* 0x000fe200078e0002 */
[----:B------:R-:W-:-:S03]  /*7c20*/  MOV R9, 0x0 ;  /* 0x0000000000097802 */ /* 0x000fc60000000f00 */
[----:B------:R1:W-:Y:S01]  /*7c30*/  STL [R4], R3 ;  /* 0x0000000304007387 */ /* 0x0003e20000100800 */
[----:B------:R-:W-:Y:S05]  /*7c40*/  RET.REL.NODEC R8 `(_ZN7cutlass13device_kernelIN5flash19enable_sm80_to_sm89INS1_16FlashAttnBwdSm80INS1_25CollectiveMainloopBwdSm80ILi2ELi2EN4cute5tupleIJNS5_1CILi128EEES8_NS7_ILi64EEEEEENS_10bfloat16_tEfNS_4arch4Sm80ELb0ELb0ELb1ELb1ELb1ELb0ELb0ELb0ELi2ELi4ELi4ELi4ELb0EEENS1_24CollectiveEpilogueBwdGQAISA_fSD_Li256ELb1ELb1EEENS1_19SingleTileSchedulerILb1ELb0ELb0ELi128EEEEEEEEEvNT_6ParamsE) ;  /* 0xffff83b008007950 */ /* 0x000fea0003c3ffff */
        .type           $_ZN7cutlass13device_kernelIN5flash19enable_sm80_to_sm89INS1_16FlashAttnBwdSm80INS1_25CollectiveMainloopBwdSm80ILi2ELi2EN4cute5tupleIJNS5_1CILi128EEES8_NS7_ILi64EEEEEENS_10bfloat16_tEfNS_4arch4Sm80ELb0ELb0ELb1ELb1ELb1ELb0ELb0ELb0ELi2ELi4ELi4ELi4ELb0EEENS1_24CollectiveEpilogueBwdGQAISA_fSD_Li256ELb1ELb1EEENS1_19SingleTileSchedulerILb1ELb0ELb0ELi128EEEEEEEEEvNT_6ParamsE$_ZN4cute3eso3ESOILb1ELb0EJNS_1CILi1EEENS2_ILi8EEEiiNS2_ILi64EEEiNS2_ILi144EEENS2_ILi288EEENS2_ILi512EEEEEC2ERKS3_RKS4_RKiSF_RKS5_SF_RKS6_RKS7_RKS8_,@function
        .size           $_ZN7cutlass13device_kernelIN5flash19enable_sm80_to_sm89INS1_16FlashAttnBwdSm80INS1_25CollectiveMainloopBwdSm80ILi2ELi2EN4cute5tupleIJNS5_1CILi128EEES8_NS7_ILi64EEEEEENS_10bfloat16_tEfNS_4arch4Sm80ELb0ELb0ELb1ELb1ELb1ELb0ELb0ELb0ELi2ELi4ELi4ELi4ELb0EEENS1_24CollectiveEpilogueBwdGQAISA_fSD_Li256ELb1ELb1EEENS1_19SingleTileSchedulerILb1ELb0ELb0ELi128EEEEEEEEEvNT_6ParamsE$_ZN4cute3eso3ESOILb1ELb0EJNS_1CILi1EEENS2_ILi8EEEiiNS2_ILi64EEEiNS2_ILi144EEENS2_ILi288EEENS2_ILi512EEEEEC2ERKS3_RKS4_RKiSF_RKS5_SF_RKS6_RKS7_RKS8_,($_ZN7cutlass13device_kernelIN5flash19enable_sm80_to_sm89INS1_16FlashAttnBwdSm80INS1_25CollectiveMainloopBwdSm80ILi2ELi2EN4cute5tupleIJNS5_1CILi128EEES8_NS7_ILi64EEEEEENS_10bfloat16_tEfNS_4arch4Sm80ELb0ELb0ELb1ELb1ELb1ELb0ELb0ELb0ELi2ELi4ELi4ELi4ELb0EEENS1_24CollectiveEpilogueBwdGQAISA_fSD_Li256ELb1ELb1EEENS1_19SingleTileSchedulerILb1ELb0ELb0ELi128EEEEEEEEEvNT_6ParamsE$_ZN4cute3eso3ESOILb1ELb0EJNS_1CILi1EEENS_5tupleIJNS2_ILi8EEEiiEEENS2_ILi64EEENS4_IJiNS2_ILi144EEENS2_ILi288EEEEEENS2_ILi512EEEEEC2ERKS3_RKS6_RKS7_RKSA_RKSB_ - $_ZN7cutlass13device_kernelIN5flash19enable_sm80_to_sm89INS1_16FlashAttnBwdSm80INS1_25CollectiveMainloopBwdSm80ILi2ELi2EN4cute5tupleIJNS5_1CILi128EEES8_NS7_ILi64EEEEEENS_10bfloat16_tEfNS_4arch4Sm80ELb0ELb0ELb1ELb1ELb1ELb0ELb0ELb0ELi2ELi4ELi4ELi4ELb0EEENS1_24CollectiveEpilogueBwdGQAISA_fSD_Li256ELb1ELb1EEENS1_19SingleTileSchedulerILb1ELb0ELb0ELi128EEEEEEEEEvNT_6ParamsE$_ZN4cute3eso3ESOILb1ELb0EJNS_1CILi1EEENS2_ILi8EEEiiNS2_ILi64EEEiNS2_ILi144EEENS2_ILi288EEENS2_ILi512EEEEEC2ERKS3_RKS4_RKiSF_RKS5_SF_RKS6_RKS7_RKS8_)
$_ZN7cutlass13device_kernelIN5flash19enable_sm80_to_sm89INS1_16FlashAttnBwdSm80INS1_25CollectiveMainloopBwdSm80ILi2ELi2EN4cute5tupleIJNS5_1CILi128EEES8_NS7_ILi64EEEEEENS_10bfloat16_tEfNS_4arch4Sm80ELb0ELb0ELb1ELb1ELb1ELb0ELb0ELb0ELi2ELi4ELi4ELi4ELb0EEENS1_24CollectiveEpilogueBwdGQAISA_fSD_Li256ELb1ELb1EEENS1_19SingleTileSchedulerILb1ELb0ELb0ELi128EEEEEEEEEvNT_6ParamsE$_ZN4cute3eso3ESOILb1ELb0EJNS_1CILi1EEENS2_ILi8EEEiiNS2_ILi64EEEiNS2_ILi144EEENS2_ILi288EEENS2_ILi512EEEEEC2ERKS3_RKS4_RKiSF_RKS5_SF_RKS6_RKS7_RKS8_:
        /* <DEDUP_REMOVED lines=11> */
        .type           $_ZN7cutlass13device_kernelIN5flash19enable_sm80_to_sm89INS1_16FlashAttnBwdSm80INS1_25CollectiveMainloopBwdSm80ILi2ELi2EN4cute5tupleIJNS5_1CILi128EEES8_NS7_ILi64EEEEEENS_10bfloat16_tEfNS_4arch4Sm80ELb0ELb0ELb1ELb1ELb1ELb0ELb0ELb0ELi2ELi4ELi4ELi4ELb0EEENS1_24CollectiveEpilogueBwdGQAISA_fSD_Li256ELb1ELb1EEENS1_19SingleTileSchedulerILb1ELb0ELb0ELi128EEEEEEEEEvNT_6ParamsE$_ZN4cute3eso3ESOILb1ELb0EJNS_1CILi1EEENS_5tupleIJNS2_ILi8EEEiiEEENS2_ILi64EEENS4_IJiNS2_ILi144EEENS2_ILi288EEEEEENS2_ILi512EEEEEC2ERKS3_RKS6_RKS7_RKSA_RKSB_,@function
        .size           $_ZN7cutlass13device_kernelIN5flash19enable_sm80_to_sm89INS1_16FlashAttnBwdSm80INS1_25CollectiveMainloopBwdSm80ILi2ELi2EN4cute5tupleIJNS5_1CILi128EEES8_NS7_ILi64EEEEEENS_10bfloat16_tEfNS_4arch4Sm80ELb0ELb0ELb1ELb1ELb1ELb0ELb0ELb0ELi2ELi4ELi4ELi4ELb0EEENS1_24CollectiveEpilogueBwdGQAISA_fSD_Li256ELb1ELb1EEENS1_19SingleTileSchedulerILb1ELb0ELb0ELi128EEEEEEEEEvNT_6ParamsE$_ZN4cute3eso3ESOILb1ELb0EJNS_1CILi1EEENS_5tupleIJNS2_ILi8EEEiiEEENS2_ILi64EEENS4_IJiNS2_ILi144EEENS2_ILi288EEEEEENS2_ILi512EEEEEC2ERKS3_RKS6_RKS7_RKSA_RKSB_,($_ZN7cutlass13device_kernelIN5flash19enable_sm80_to_sm89INS1_16FlashAttnBwdSm80INS1_25CollectiveMainloopBwdSm80ILi2ELi2EN4cute5tupleIJNS5_1CILi128EEES8_NS7_ILi64EEEEEENS_10bfloat16_tEfNS_4arch4Sm80ELb0ELb0ELb1ELb1ELb1ELb0ELb0ELb0ELi2ELi4ELi4ELi4ELb0EEENS1_24CollectiveEpilogueBwdGQAISA_fSD_Li256ELb1ELb1EEENS1_19SingleTileSchedulerILb1ELb0ELb0ELi128EEEEEEEEEvNT_6ParamsE$_ZN4cute3eso3ESOILb1ELb0EJNS_1CILi1EEENS_5tupleIJiiiEEENS2_ILi64EEENS4_IJNS2_ILi72EEENS2_ILi144EEENS2_ILi288EEEEEENS2_ILi512EEEEEC2ERKS3_RKS5_RKS6_RKSA_RKSB_ - $_ZN7cutlass13device_kernelIN5flash19enable_sm80_to_sm89INS1_16FlashAttnBwdSm80INS1_25CollectiveMainloopBwdSm80ILi2ELi2EN4cute5tupleIJNS5_1CILi128EEES8_NS7_ILi64EEEEEENS_10bfloat16_tEfNS_4arch4Sm80ELb0ELb0ELb1ELb1ELb1ELb0ELb0ELb0ELi2ELi4ELi4ELi4ELb0EEENS1_24CollectiveEpilogueBwdGQAISA_fSD_Li256ELb1ELb1EEENS1_19SingleTileSchedulerILb1ELb0ELb0ELi128EEEEEEEEEvNT_6ParamsE$_ZN4cute3eso3ESOILb1ELb0EJNS_1CILi1EEENS_5tupleIJNS2_ILi8EEEiiEEENS2_ILi64EEENS4_IJiNS2_ILi144EEENS2_ILi288EEEEEENS2_ILi512EEEEEC2ERKS3_RKS6_RKS7_RKSA_RKSB_)
$_ZN7cutlass13device_kernelIN5flash19enable_sm80_to_sm89INS1_16FlashAttnBwdSm80INS1_25CollectiveMainloopBwdSm80ILi2ELi2EN4cute5tupleIJNS5_1CILi128EEES8_NS7_ILi64EEEEEENS_10bfloat16_tEfNS_4arch4Sm80ELb0ELb0ELb1ELb1ELb1ELb0ELb0ELb0ELi2ELi4ELi4ELi4ELb0EEENS1_24CollectiveEpilogueBwdGQAISA_fSD_Li256ELb1ELb1EEENS1_19SingleTileSchedulerILb1ELb0ELb0ELi128EEEEEEEEEvNT_6ParamsE$_ZN4cute3eso3ESOILb1ELb0EJNS_1CILi1EEENS_5tupleIJNS2_ILi8EEEiiEEENS2_ILi64EEENS4_IJiNS2_ILi144EEENS2_ILi288EEEEEENS2_ILi512EEEEEC2ERKS3_RKS6_RKS7_RKSA_RKSB_:
        /* <DEDUP_REMOVED lines=9> */
        .type           $_ZN7cutlass13device_kernelIN5flash19enable_sm80_to_sm89INS1_16FlashAttnBwdSm80INS1_25CollectiveMainloopBwdSm80ILi2ELi2EN4cute5tupleIJNS5_1CILi128EEES8_NS7_ILi64EEEEEENS_10bfloat16_tEfNS_4arch4Sm80ELb0ELb0ELb1ELb1ELb1ELb0ELb0ELb0ELi2ELi4ELi4ELi4ELb0EEENS1_24CollectiveEpilogueBwdGQAISA_fSD_Li256ELb1ELb1EEENS1_19SingleTileSchedulerILb1ELb0ELb0ELi128EEEEEEEEEvNT_6ParamsE$_ZN4cute3eso3ESOILb1ELb0EJNS_1CILi1EEENS_5tupleIJiiiEEENS2_ILi64EEENS4_IJNS2_ILi72EEENS2_ILi144EEENS2_ILi288EEEEEENS2_ILi512EEEEEC2ERKS3_RKS5_RKS6_RKSA_RKSB_,@function
        .size           $_ZN7cutlass13device_kernelIN5flash19enable_sm80_to_sm89INS1_16FlashAttnBwdSm80INS1_25CollectiveMainloopBwdSm80ILi2ELi2EN4cute5tupleIJNS5_1CILi128EEES8_NS7_ILi64EEEEEENS_10bfloat16_tEfNS_4arch4Sm80ELb0ELb0ELb1ELb1ELb1ELb0ELb0ELb0ELi2ELi4ELi4ELi4ELb0EEENS1_24CollectiveEpilogueBwdGQAISA_fSD_Li256ELb1ELb1EEENS1_19SingleTileSchedulerILb1ELb0ELb0ELi128EEEEEEEEEvNT_6ParamsE$_ZN4cute3eso3ESOILb1ELb0EJNS_1CILi1EEENS_5tupleIJiiiEEENS2_ILi64EEENS4_IJNS2_ILi72EEENS2_ILi144EEENS2_ILi288EEEEEENS2_ILi512EEEEEC2ERKS3_RKS5_RKS6_RKSA_RKSB_,($_ZN7cutlass13device_kernelIN5flash19enable_sm80_to_sm89INS1_16FlashAttnBwdSm80INS1_25CollectiveMainloopBwdSm80ILi2ELi2EN4cute5tupleIJNS5_1CILi128EEES8_NS7_ILi64EEEEEENS_10bfloat16_tEfNS_4arch4Sm80ELb0ELb0ELb1ELb1ELb1ELb0ELb0ELb0ELi2ELi4ELi4ELi4ELb0EEENS1_24CollectiveEpilogueBwdGQAISA_fSD_Li256ELb1ELb1EEENS1_19SingleTileSchedulerILb1ELb0ELb0ELi128EEEEEEEEEvNT_6ParamsE$_ZN4cute3eso3ESOILb1ELb0EJNS_1CILi1EEEiEEC2ERKS3_RKi - $_ZN7cutlass13device_kernelIN5flash19enable_sm80_to_sm89INS1_16FlashAttnBwdSm80INS1_25CollectiveMainloopBwdSm80ILi2ELi2EN4cute5tupleIJNS5_1CILi128EEES8_NS7_ILi64EEEEEENS_10bfloat16_tEfNS_4arch4Sm80ELb0ELb0ELb1ELb1ELb1ELb0ELb0ELb0ELi2ELi4ELi4ELi4ELb0EEENS1_24CollectiveEpilogueBwdGQAISA_fSD_Li256ELb1ELb1EEENS1_19SingleTileSchedulerILb1ELb0ELb0ELi128EEEEEEEEEvNT_6ParamsE$_ZN4cute3eso3ESOILb1ELb0EJNS_1CILi1EEENS_5tupleIJiiiEEENS2_ILi64EEENS4_IJNS2_ILi72EEENS2_ILi144EEENS2_ILi288EEEEEENS2_ILi512EEEEEC2ERKS3_RKS5_RKS6_RKSA_RKSB_)
$_ZN7cutlass13device_kernelIN5flash19enable_sm80_to_sm89INS1_16FlashAttnBwdSm80INS1_25CollectiveMainloopBwdSm80ILi2ELi2EN4cute5tupleIJNS5_1CILi128EEES8_NS7_ILi64EEEEEENS_10bfloat16_tEfNS_4arch4Sm80ELb0ELb0ELb1ELb1ELb1ELb0ELb0ELb0ELi2ELi4ELi4ELi4ELb0EEENS1_24CollectiveEpilogueBwdGQAISA_fSD_Li256ELb1ELb1EEENS1_19SingleTileSchedulerILb1ELb0ELb0ELi128EEEEEEEEEvNT_6ParamsE$_ZN4cute3eso3ESOILb1ELb0EJNS_1CILi1EEENS_5tupleIJiiiEEENS2_ILi64EEENS4_IJNS2_ILi72EEENS2_ILi144EEENS2_ILi288EEEEEENS2_ILi512EEEEEC2ERKS3_RKS5_RKS6_RKSA_RKSB_:
[----:B------:R-:W-:Y:S01]  /*7d90*/  IADD3 R4, R4, -c[0x0][0x20], RZ ;  /* 0x8000080004047a10 */ /* 0x000fe20007ffe0ff */
[----:B------:R-:W-:Y:S01]  /*7da0*/  IMAD.MOV.U32 R8, RZ, RZ, R6 ;  /* 0x000000ffff087224 */ /* 0x000fe200078e0006 */
[----:B------:R-:W-:-:S03]  /*7db0*/  MOV R9, 0x0 ;  /* 0x0000000000097802 */ /* 0x000fc60000000f00 */
[----:B------:R1:W-:Y:S04]  /*7dc0*/  STL [R4], R2 ;  /* 0x0000000204007387 */ /* 0x0003e80000100800 */
[----:B------:R1:W-:Y:S04]  /*7dd0*/  STL [R4+0x4], R3 ;  /* 0x0000040304007387 */ /* 0x0003e80000100800 */
[----:B------:R1:W-:Y:S01]  /*7de0*/  STL [R4+0x8], R5 ;  /* 0x0000080504007387 */ /* 0x0003e20000100800 */
[----:B------:R-:W-:Y:S05]  /*7df0*/  RET.REL.NODEC R8 `(_ZN7cutlass13device_kernelIN5flash19enable_sm80_to_sm89INS1_16FlashAttnBwdSm80INS1_25CollectiveMainloopBwdSm80ILi2ELi2EN4cute5tupleIJNS5_1CILi128EEES8_NS7_ILi64EEEEEENS_10bfloat16_tEfNS_4arch4Sm80ELb0ELb0ELb1ELb1ELb1ELb0ELb0ELb0ELi2ELi4ELi4ELi4ELb0EEENS1_24CollectiveEpilogueBwdGQAISA_fSD_Li256ELb1ELb1EEENS1_19SingleTileSchedulerILb1ELb0ELb0ELi128EEEEEEEEEvNT_6ParamsE) ;  /* 0xffff820008007950 */ /* 0x000fea0003c3ffff */
        .type           $_ZN7cutlass13device_kernelIN5flash19enable_sm80_to_sm89INS1_16FlashAttnBwdSm80INS1_25CollectiveMainloopBwdSm80ILi2ELi2EN4cute5tupleIJNS5_1CILi128EEES8_NS7_ILi64EEEEEENS_10bfloat16_tEfNS_4arch4Sm80ELb0ELb0ELb1ELb1ELb1ELb0ELb0ELb0ELi2ELi4ELi4ELi4ELb0EEENS1_24CollectiveEpilogueBwdGQAISA_fSD_Li256ELb1ELb1EEENS1_19SingleTileSchedulerILb1ELb0ELb0ELi128EEEEEEEEEvNT_6ParamsE$_ZN4cute3eso3ESOILb1ELb0EJNS_1CILi1EEEiEEC2ERKS3_RKi,@function
        .size           $_ZN7cutlass13device_kernelIN5flash19enable_sm80_to_sm89INS1_16FlashAttnBwdSm80INS1_25CollectiveMainloopBwdSm80ILi2ELi2EN4cute5tupleIJNS5_1CILi128EEES8_NS7_ILi64EEEEEENS_10bfloat16_tEfNS_4arch4Sm80ELb0ELb0ELb1ELb1ELb1ELb0ELb0ELb0ELi2ELi4ELi4ELi4ELb0EEENS1_24CollectiveEpilogueBwdGQAISA_fSD_Li256ELb1ELb1EEENS1_19SingleTileSchedulerILb1ELb0ELb0ELi128EEEEEEEEEvNT_6ParamsE$_ZN4cute3eso3ESOILb1ELb0EJNS_1CILi1EEEiEEC2ERKS3_RKi,($_ZN7cutlass13device_kernelIN5flash19enable_sm80_to_sm89INS1_16FlashAttnBwdSm80INS1_25CollectiveMainloopBwdSm80ILi2ELi2EN4cute5tupleIJNS5_1CILi128EEES8_NS7_ILi64EEEEEENS_10bfloat16_tEfNS_4arch4Sm80ELb0ELb0ELb1ELb1ELb1ELb0ELb0ELb0ELi2ELi4ELi4ELi4ELb0EEENS1_24CollectiveEpilogueBwdGQAISA_fSD_Li256ELb1ELb1EEENS1_19SingleTileSchedulerILb1ELb0ELb0ELi128EEEEEEEEEvNT_6ParamsE$_ZN4cute3eso3ESOILb1ELb0EJNS_1CILi1EEEiiiNS2_ILi144EEENS2_ILi512EEEEEC2ERKS3_RKiSA_SA_RKS4_RKS5_ - $_ZN7cutlass13device_kernelIN5flash19enable_sm80_to_sm89INS1_16FlashAttnBwdSm80INS1_25CollectiveMainloopBwdSm80ILi2ELi2EN4cute5tupleIJNS5_1CILi128EEES8_NS7_ILi64EEEEEENS_10bfloat16_tEfNS_4arch4Sm80ELb0ELb0ELb1ELb1ELb1ELb0ELb0ELb0ELi2ELi4ELi4ELi4ELb0EEENS1_24CollectiveEpilogueBwdGQAISA_fSD_Li256ELb1ELb1EEENS1_19SingleTileSchedulerILb1ELb0ELb0ELi128EEEEEEEEEvNT_6ParamsE$_ZN4cute3eso3ESOILb1ELb0EJNS_1CILi1EEEiEEC2ERKS3_RKi)
$_ZN7cutlass13device_kernelIN5flash19enable_sm80_to_sm89INS1_16FlashAttnBwdSm80INS1_25CollectiveMainloopBwdSm80ILi2ELi2EN4cute5tupleIJNS5_1CILi128EEES8_NS7_ILi64EEEEEENS_10bfloat16_tEfNS_4arch4Sm80ELb0ELb0ELb1ELb1ELb1ELb0ELb0ELb0ELi2ELi4ELi4ELi4ELb0EEENS1_24CollectiveEpilogueBwdGQAISA_fSD_Li256ELb1ELb1EEENS1_19SingleTileSchedulerILb1ELb0ELb0ELi128EEEEEEEEEvNT_6ParamsE$_ZN4cute3eso3ESOILb1ELb0EJNS_1CILi1EEEiEEC2ERKS3_RKi:
[----:B------:R-:W-:Y:S02]  /*7e00*/  IADD3 R51, R51, -c[0x0][0x20], RZ ;  /* 0x8000080033337a10 */ /* 0x000fe40007ffe0ff */
[----:B------:R-:W-:-:S03]  /*7e10*/  MOV R5, 0x0 ;  /* 0x0000000000057802 */ /* 0x000fc60000000f00 */
[----:B------:R1:W-:Y:S01]  /*7e20*/  STL [R51], R2 ;  /* 0x0000000233007387 */ /* 0x0003e20000100800 */
[----:B------:R-:W-:Y:S05]  /*7e30*/  RET.REL.NODEC R4 `(_ZN7cutlass13device_kernelIN5flash19enable_sm80_to_sm89INS1_16FlashAttnBwdSm80INS1_25CollectiveMainloopBwdSm80ILi2ELi2EN4cute5tupleIJNS5_1CILi128EEES8_NS7_ILi64EEEEEENS_10bfloat16_tEfNS_4arch4Sm80ELb0ELb0ELb1ELb1ELb1ELb0ELb0ELb0ELi2ELi4ELi4ELi4ELb0EEENS1_24CollectiveEpilogueBwdGQAISA_fSD_Li256ELb1ELb1EEENS1_19SingleTileSchedulerILb1ELb0ELb0ELi128EEEEEEEEEvNT_6ParamsE) ;  /* 0xffff81c004007950 */ /* 0x000fea0003c3ffff */
        .type           $_ZN7cutlass13device_kernelIN5flash19enable_sm80_to_sm89INS1_16FlashAttnBwdSm80INS1_25CollectiveMainloopBwdSm80ILi2ELi2EN4cute5tupleIJNS5_1CILi128EEES8_NS7_ILi64EEEEEENS_10bfloat16_tEfNS_4arch4Sm80ELb0ELb0ELb1ELb1ELb1ELb0ELb0ELb0ELi2ELi4ELi4ELi4ELb0EEENS1_24CollectiveEpilogueBwdGQAISA_fSD_Li256ELb1ELb1EEENS1_19SingleTileSchedulerILb1ELb0ELb0ELi128EEEEEEEEEvNT_6ParamsE$_ZN4cute3eso3ESOILb1ELb0EJNS_1CILi1EEEiiiNS2_ILi144EEENS2_ILi512EEEEEC2ERKS3_RKiSA_SA_RKS4_RKS5_,@function
        .size           $_ZN7cutlass13device_kernelIN5flash19enable_sm80_to_sm89INS1_16FlashAttnBwdSm80INS1_25CollectiveMainloopBwdSm80ILi2ELi2EN4cute5tupleIJNS5_1CILi128EEES8_NS7_ILi64EEEEEENS_10bfloat16_tEfNS_4arch4Sm80ELb0ELb0ELb1ELb1ELb1ELb0ELb0ELb0ELi2ELi4ELi4ELi4ELb0EEENS1_24CollectiveEpilogueBwdGQAISA_fSD_Li256ELb1ELb1EEENS1_19SingleTileSchedulerILb1ELb0ELb0ELi128EEEEEEEEEvNT_6ParamsE$_ZN4cute3eso3ESOILb1ELb0EJNS_1CILi1EEEiiiNS2_ILi144EEENS2_ILi512EEEEEC2ERKS3_RKiSA_SA_RKS4_RKS5_,($_ZN7cutlass13device_kernelIN5flash19enable_sm80_to_sm89INS1_16FlashAttnBwdSm80INS1_25CollectiveMainloopBwdSm80ILi2ELi2EN4cute5tupleIJNS5_1CILi128EEES8_NS7_ILi64EEEEEENS_10bfloat16_tEfNS_4arch4Sm80ELb0ELb0ELb1ELb1ELb1ELb0ELb0ELb0ELi2ELi4ELi4ELi4ELb0EEENS1_24CollectiveEpilogueBwdGQAISA_fSD_Li256ELb1ELb1EEENS1_19SingleTileSchedulerILb1ELb0ELb0ELi128EEEEEEEEEvNT_6ParamsE$_ZN4cute3eso3ESOILb1ELb0EJNS_1CILi1EEEiiiNS2_ILi64EEENS2_ILi72EEENS2_ILi144EEENS2_ILi288EEENS2_ILi512EEEEEC2ERKS3_RKiSD_SD_RKS4_RKS5_RKS6_RKS7_RKS8_ - $_ZN7cutlass13device_kernelIN5flash19enable_sm80_to_sm89INS1_16FlashAttnBwdSm80INS1_25CollectiveMainloopBwdSm80ILi2ELi2EN4cute5tupleIJNS5_1CILi128EEES8_NS7_ILi64EEEEEENS_10bfloat16_tEfNS_4arch4Sm80ELb0ELb0ELb1ELb1ELb1ELb0ELb0ELb0ELi2ELi4ELi4ELi4ELb0EEENS1_24CollectiveEpilogueBwdGQAISA_fSD_Li256ELb1ELb1EEENS1_19SingleTileSchedulerILb1ELb0ELb0ELi128EEEEEEEEEvNT_6ParamsE$_ZN4cute3eso3ESOILb1ELb0EJNS_1CILi1EEEiiiNS2_ILi144EEENS2_ILi512EEEEEC2ERKS3_RKiSA_SA_RKS4_RKS5_)
$_ZN7cutlass13device_kernelIN5flash19enable_sm80_to_sm89INS1_16FlashAttnBwdSm80INS1_25CollectiveMainloopBwdSm80ILi2ELi2EN4cute5tupleIJNS5_1CILi128EEES8_NS7_ILi64EEEEEENS_10bfloat16_tEfNS_4arch4Sm80ELb0ELb0ELb1ELb1ELb1ELb0ELb0ELb0ELi2ELi4ELi4ELi4ELb0EEENS1_24CollectiveEpilogueBwdGQAISA_fSD_Li256ELb1ELb1EEENS1_19SingleTileSchedulerILb1ELb0ELb0ELi128EEEEEEEEEvNT_6ParamsE$_ZN4cute3eso3ESOILb1ELb0EJNS_1CILi1EEEiiiNS2_ILi144EEENS2_ILi512EEEEEC2ERKS3_RKiSA_SA_RKS4_RKS5_:
        /* <DEDUP_REMOVED lines=11> */
        .type           $_ZN7cutlass13device_kernelIN5flash19enable_sm80_to_sm89INS1_16FlashAttnBwdSm80INS1_25CollectiveMainloopBwdSm80ILi2ELi2EN4cute5tupleIJNS5_1CILi128EEES8_NS7_ILi64EEEEEENS_10bfloat16_tEfNS_4arch4Sm80ELb0ELb0ELb1ELb1ELb1ELb0ELb0ELb0ELi2ELi4ELi4ELi4ELb0EEENS1_24CollectiveEpilogueBwdGQAISA_fSD_Li256ELb1ELb1EEENS1_19SingleTileSchedulerILb1ELb0ELb0ELi128EEEEEEEEEvNT_6ParamsE$_ZN4cute3eso3ESOILb1ELb0EJNS_1CILi1EEEiiiNS2_ILi64EEENS2_ILi72EEENS2_ILi144EEENS2_ILi288EEENS2_ILi512EEEEEC2ERKS3_RKiSD_SD_RKS4_RKS5_RKS6_RKS7_RKS8_,@function
        .size           $_ZN7cutlass13device_kernelIN5flash19enable_sm80_to_sm89INS1_16FlashAttnBwdSm80INS1_25CollectiveMainloopBwdSm80ILi2ELi2EN4cute5tupleIJNS5_1CILi128EEES8_NS7_ILi64EEEEEENS_10bfloat16_tEfNS_4arch4Sm80ELb0ELb0ELb1ELb1ELb1ELb0ELb0ELb0ELi2ELi4ELi4ELi4ELb0EEENS1_24CollectiveEpilogueBwdGQAISA_fSD_Li256ELb1ELb1EEENS1_19SingleTileSchedulerILb1ELb0ELb0ELi128EEEEEEEEEvNT_6ParamsE$_ZN4cute3eso3ESOILb1ELb0EJNS_1CILi1EEEiiiNS2_ILi64EEENS2_ILi72EEENS2_ILi144EEENS2_ILi288EEENS2_ILi512EEEEEC2ERKS3_RKiSD_SD_RKS4_RKS5_RKS6_RKS7_RKS8_,($_ZN7cutlass13device_kernelIN5flash19enable_sm80_to_sm89INS1_16FlashAttnBwdSm80INS1_25CollectiveMainloopBwdSm80ILi2ELi2EN4cute5tupleIJNS5_1CILi128EEES8_NS7_ILi64EEEEEENS_10bfloat16_tEfNS_4arch4Sm80ELb0ELb0ELb1ELb1ELb1ELb0ELb0ELb0ELi2ELi4ELi4ELi4ELb0EEENS1_24CollectiveEpilogueBwdGQAISA_fSD_Li256ELb1ELb1EEENS1_19SingleTileSchedulerILb1ELb0ELb0ELi128EEEEEEEEEvNT_6ParamsE$_ZN4cute3eso3ESOILb1ELb0EJNS_1CILi1EEEiiiNS2_ILi72EEENS2_ILi512EEEEEC2ERKS3_RKiSA_SA_RKS4_RKS5_ - $_ZN7cutlass13device_kernelIN5flash19enable_sm80_to_sm89INS1_16FlashAttnBwdSm80INS1_25CollectiveMainloopBwdSm80ILi2ELi2EN4cute5tupleIJNS5_1CILi128EEES8_NS7_ILi64EEEEEENS_10bfloat16_tEfNS_4arch4Sm80ELb0ELb0ELb1ELb1ELb1ELb0ELb0ELb0ELi2ELi4ELi4ELi4ELb0EEENS1_24CollectiveEpilogueBwdGQAISA_fSD_Li256ELb1ELb1EEENS1_19SingleTileSchedulerILb1ELb0ELb0ELi128EEEEEEEEEvNT_6ParamsE$_ZN4cute3eso3ESOILb1ELb0EJNS_1CILi1EEEiiiNS2_ILi64EEENS2_ILi72EEENS2_ILi144EEENS2_ILi288EEENS2_ILi512EEEEEC2ERKS3_RKiSD_SD_RKS4_RKS5_RKS6_RKS7_RKS8_)
$_ZN7cutlass13device_kernelIN5flash19enable_sm80_to_sm89INS1_16FlashAttnBwdSm80INS1_25CollectiveMainloopBwdSm80ILi2ELi2EN4cute5tupleIJNS5_1CILi128EEES8_NS7_ILi64EEEEEENS_10bfloat16_tEfNS_4arch4Sm80ELb0ELb0ELb1ELb1ELb1ELb0ELb0ELb0ELi2ELi4ELi4ELi4ELb0EEENS1_24CollectiveEpilogueBwdGQAISA_fSD_Li256ELb1ELb1EEENS1_19SingleTileSchedulerILb1ELb0ELb0ELi128EEEEEEEEEvNT_6ParamsE$_ZN4cute3eso3ESOILb1ELb0EJNS_1CILi1EEEiiiNS2_ILi64EEENS2_ILi72EEENS2_ILi144EEENS2_ILi288EEENS2_ILi512EEEEEC2ERKS3_RKiSD_SD_RKS4_RKS5_RKS6_RKS7_RKS8_:
        /* <DEDUP_REMOVED lines=11> */
        .type           $_ZN7cutlass13device_kernelIN5flash19enable_sm80_to_sm89INS1_16FlashAttnBwdSm80INS1_25CollectiveMainloopBwdSm80ILi2ELi2EN4cute5tupleIJNS5_1CILi128EEES8_NS7_ILi64EEEEEENS_10bfloat16_tEfNS_4arch4Sm80ELb0ELb0ELb1ELb1ELb1ELb0ELb0ELb0ELi2ELi4ELi4ELi4ELb0EEENS1_24CollectiveEpilogueBwdGQAISA_fSD_Li256ELb1ELb1EEENS1_19SingleTileSchedulerILb1ELb0ELb0ELi128EEEEEEEEEvNT_6ParamsE$_ZN4cute3eso3ESOILb1ELb0EJNS_1CILi1EEEiiiNS2_ILi72EEENS2_ILi512EEEEEC2ERKS3_RKiSA_SA_RKS4_RKS5_,@function
        .size           $_ZN7cutlass13device_kernelIN5flash19enable_sm80_to_sm89INS1_16FlashAttnBwdSm80INS1_25CollectiveMainloopBwdSm80ILi2ELi2EN4cute5tupleIJNS5_1CILi128EEES8_NS7_ILi64EEEEEENS_10bfloat16_tEfNS_4arch4Sm80ELb0ELb0ELb1ELb1ELb1ELb0ELb0ELb0ELi2ELi4ELi4ELi4ELb0EEENS1_24CollectiveEpilogueBwdGQAISA_fSD_Li256ELb1ELb1EEENS1_19SingleTileSchedulerILb1ELb0ELb0ELi128EEEEEEEEEvNT_6ParamsE$_ZN4cute3eso3ESOILb1ELb0EJNS_1CILi1EEEiiiNS2_ILi72EEENS2_ILi512EEEEEC2ERKS3_RKiSA_SA_RKS4_RKS5_,($_ZN7cutlass13device_kernelIN5flash19enable_sm80_to_sm89INS1_16FlashAttnBwdSm80INS1_25CollectiveMainloopBwdSm80ILi2ELi2EN4cute5tupleIJNS5_1CILi128EEES8_NS7_ILi64EEEEEENS_10bfloat16_tEfNS_4arch4Sm80ELb0ELb0ELb1ELb1ELb1ELb0ELb0ELb0ELi2ELi4ELi4ELi4ELb0EEENS1_24CollectiveEpilogueBwdGQAISA_fSD_Li256ELb1ELb1EEENS1_19SingleTileSchedulerILb1ELb0ELb0ELi128EEEEEEEEEvNT_6ParamsE$_ZN4cute3eso3ESOILb1ELb0EJNS_1CILi2EEEiEEC2ERKS3_RKi - $_ZN7cutlass13device_kernelIN5flash19enable_sm80_to_sm89INS1_16FlashAttnBwdSm80INS1_25CollectiveMainloopBwdSm80ILi2ELi2EN4cute5tupleIJNS5_1CILi128EEES8_NS7_ILi64EEEEEENS_10bfloat16_tEfNS_4arch4Sm80ELb0ELb0ELb1ELb1ELb1ELb0ELb0ELb0ELi2ELi4ELi4ELi4ELb0EEENS1_24CollectiveEpilogueBwdGQAISA_fSD_Li256ELb1ELb1EEENS1_19SingleTileSchedulerILb1ELb0ELb0ELi128EEEEEEEEEvNT_6ParamsE$_ZN4cute3eso3ESOILb1ELb0EJNS_1CILi1EEEiiiNS2_ILi72EEENS2_ILi512EEEEEC2ERKS3_RKiSA_SA_RKS4_RKS5_)
$_ZN7cutlass13device_kernelIN5flash19enable_sm80_to_sm89INS1_16FlashAttnBwdSm80INS1_25CollectiveMainloopBwdSm80ILi2ELi2EN4cute5tupleIJNS5_1CILi128EEES8_NS7_ILi64EEEEEENS_10bfloat16_tEfNS_4arch4Sm80ELb0ELb0ELb1ELb1ELb1ELb0ELb0ELb0ELi2ELi4ELi4ELi4ELb0EEENS1_24CollectiveEpilogueBwdGQAISA_fSD_Li256ELb1ELb1EEENS1_19SingleTileSchedulerILb1ELb0ELb0ELi128EEEEEEEEEvNT_6ParamsE$_ZN4cute3eso3ESOILb1ELb0EJNS_1CILi1EEEiiiNS2_ILi72EEENS2_ILi512EEEEEC2ERKS3_RKiSA_SA_RKS4_RKS5_:
        /* <DEDUP_REMOVED lines=11> */
        .type           $_ZN7cutlass13device_kernelIN5flash19enable_sm80_to_sm89INS1_16FlashAttnBwdSm80INS1_25CollectiveMainloopBwdSm80ILi2ELi2EN4cute5tupleIJNS5_1CILi128EEES8_NS7_ILi64EEEEEENS_10bfloat16_tEfNS_4arch4Sm80ELb0ELb0ELb1ELb1ELb1ELb0ELb0ELb0ELi2ELi4ELi4ELi4ELb0EEENS1_24CollectiveEpilogueBwdGQAISA_fSD_Li256ELb1ELb1EEENS1_19SingleTileSchedulerILb1ELb0ELb0ELi128EEEEEEEEEvNT_6ParamsE$_ZN4cute3eso3ESOILb1ELb0EJNS_1CILi2EEEiEEC2ERKS3_RKi,@function
        .size           $_ZN7cutlass13device_kernelIN5flash19enable_sm80_to_sm89INS1_16FlashAttnBwdSm80INS1_25CollectiveMainloopBwdSm80ILi2ELi2EN4cute5tupleIJNS5_1CILi128EEES8_NS7_ILi64EEEEEENS_10bfloat16_tEfNS_4arch4Sm80ELb0ELb0ELb1ELb1ELb1ELb0ELb0ELb0ELi2ELi4ELi4ELi4ELb0EEENS1_24CollectiveEpilogueBwdGQAISA_fSD_Li256ELb1ELb1EEENS1_19SingleTileSchedulerILb1ELb0ELb0ELi128EEEEEEEEEvNT_6ParamsE$_ZN4cute3eso3ESOILb1ELb0EJNS_1CILi2EEEiEEC2ERKS3_RKi,($_ZN7cutlass13device_kernelIN5flash19enable_sm80_to_sm89INS1_16FlashAttnBwdSm80INS1_25CollectiveMainloopBwdSm80ILi2ELi2EN4cute5tupleIJNS5_1CILi128EEES8_NS7_ILi64EEEEEENS_10bfloat16_tEfNS_4arch4Sm80ELb0ELb0ELb1ELb1ELb1ELb0ELb0ELb0ELi2ELi4ELi4ELi4ELb0EEENS1_24CollectiveEpilogueBwdGQAISA_fSD_Li256ELb1ELb1EEENS1_19SingleTileSchedulerILb1ELb0ELb0ELi128EEEEEEEEEvNT_6ParamsE$_ZN4cute3eso3ESOILb1ELb0EJNS_1CILi4096EEENS_5tupleIJNS4_IJiiEEENS2_ILi8192EEEEEEEEC2ERKS3_RKS7_ - $_ZN7cutlass13device_kernelIN5flash19enable_sm80_to_sm89INS1_16FlashAttnBwdSm80INS1_25CollectiveMainloopBwdSm80ILi2ELi2EN4cute5tupleIJNS5_1CILi128EEES8_NS7_ILi64EEEEEENS_10bfloat16_tEfNS_4arch4Sm80ELb0ELb0ELb1ELb1ELb1ELb0ELb0ELb0ELi2ELi4ELi4ELi4ELb0EEENS1_24CollectiveEpilogueBwdGQAISA_fSD_Li256ELb1ELb1EEENS1_19SingleTileSchedulerILb1ELb0ELb0ELi128EEEEEEEEEvNT_6ParamsE$_ZN4cute3eso3ESOILb1ELb0EJNS_1CILi2EEEiEEC2ERKS3_RKi)
$_ZN7cutlass13device_kernelIN5flash19enable_sm80_to_sm89INS1_16FlashAttnBwdSm80INS1_25CollectiveMainloopBwdSm80ILi2ELi2EN4cute5tupleIJNS5_1CILi128EEES8_NS7_ILi64EEEEEENS_10bfloat16_tEfNS_4arch4Sm80ELb0ELb0ELb1ELb1ELb1ELb0ELb0ELb0ELi2ELi4ELi4ELi4ELb0EEENS1_24CollectiveEpilogueBwdGQAISA_fSD_Li256ELb1ELb1EEENS1_19SingleTileSchedulerILb1ELb0ELb0ELi128EEEEEEEEEvNT_6ParamsE$_ZN4cute3eso3ESOILb1ELb0EJNS_1CILi2EEEiEEC2ERKS3_RKi:
[----:B------:R-:W-:Y:S02]  /*8050*/  IADD3 R2, R2, -c[0x0][0x20], RZ ;  /* 0x8000080002027a10 */ /* 0x000fe40007ffe0ff */
[----:B------:R-:W-:-:S03]  /*8060*/  MOV R5, 0x0 ;  /* 0x0000000000057802 */ /* 0x000fc60000000f00 */
[----:B------:R1:W-:Y:S01]  /*8070*/  STL [R2], R3 ;  /* 0x0000000302007387 */ /* 0x0003e20000100800 */
[----:B------:R-:W-:Y:S05]  /*8080*/  RET.REL.NODEC R4 `(_ZN7cutlass13device_kernelIN5flash19enable_sm80_to_sm89INS1_16FlashAttnBwdSm80INS1_25CollectiveMainloopBwdSm80ILi2ELi2EN4cute5tupleIJNS5_1CILi128EEES8_NS7_ILi64EEEEEENS_10bfloat16_tEfNS_4arch4Sm80ELb0ELb0ELb1ELb1ELb1ELb0ELb0ELb0ELi2ELi4ELi4ELi4ELb0EEENS1_24CollectiveEpilogueBwdGQAISA_fSD_Li256ELb1ELb1EEENS1_19SingleTileSchedulerILb1ELb0ELb0ELi128EEEEEEEEEvNT_6ParamsE) ;  /* 0xffff7f7004007950 */ /* 0x000fea0003c3ffff */
        .type           $_ZN7cutlass13device_kernelIN5flash19enable_sm80_to_sm89INS1_16FlashAttnBwdSm80INS1_25CollectiveMainloopBwdSm80ILi2ELi2EN4cute5tupleIJNS5_1CILi128EEES8_NS7_ILi64EEEEEENS_10bfloat16_tEfNS_4arch4Sm80ELb0ELb0ELb1ELb1ELb1ELb0ELb0ELb0ELi2ELi4ELi4ELi4ELb0EEENS1_24CollectiveEpilogueBwdGQAISA_fSD_Li256ELb1ELb1EEENS1_19SingleTileSchedulerILb1ELb0ELb0ELi128EEEEEEEEEvNT_6ParamsE$_ZN4cute3eso3ESOILb1ELb0EJNS_1CILi4096EEENS_5tupleIJNS4_IJiiEEENS2_ILi8192EEEEEEEEC2ERKS3_RKS7_,@function
        .size           $_ZN7cutlass13device_kernelIN5flash19enable_sm80_to_sm89INS1_16FlashAttnBwdSm80INS1_25CollectiveMainloopBwdSm80ILi2ELi2EN4cute5tupleIJNS5_1CILi128EEES8_NS7_ILi64EEEEEENS_10bfloat16_tEfNS_4arch4Sm80ELb0ELb0ELb1ELb1ELb1ELb0ELb0ELb0ELi2ELi4ELi4ELi4ELb0EEENS1_24CollectiveEpilogueBwdGQAISA_fSD_Li256ELb1ELb1EEENS1_19SingleTileSchedulerILb1ELb0ELb0ELi128EEEEEEEEEvNT_6ParamsE$_ZN4cute3eso3ESOILb1ELb0EJNS_1CILi4096EEENS_5tupleIJNS4_IJiiEEENS2_ILi8192EEEEEEEEC2ERKS3_RKS7_,($_ZN7cutlass13device_kernelIN5flash19enable_sm80_to_sm89INS1_16FlashAttnBwdSm80INS1_25CollectiveMainloopBwdSm80ILi2ELi2EN4cute5tupleIJNS5_1CILi128EEES8_NS7_ILi64EEEEEENS_10bfloat16_tEfNS_4arch4Sm80ELb0ELb0ELb1ELb1ELb1ELb0ELb0ELb0ELi2ELi4ELi4ELi4ELb0EEENS1_24CollectiveEpilogueBwdGQAISA_fSD_Li256ELb1ELb1EEENS1_19SingleTileSchedulerILb1ELb0ELb0ELi128EEEEEEEEEvNT_6ParamsE$_ZN4cute3eso3ESOILb1ELb0EJNS_1CILi4096EEENS_5tupleIJiiEEEEEC2ERKS3_RKS5_ - $_ZN7cutlass13device_kernelIN5flash19enable_sm80_to_sm89INS1_16FlashAttnBwdSm80INS1_25CollectiveMainloopBwdSm80ILi2ELi2EN4cute5tupleIJNS5_1CILi128EEES8_NS7_ILi64EEEEEENS_10bfloat16_tEfNS_4arch4Sm80ELb0ELb0ELb1ELb1ELb1ELb0ELb0ELb0ELi2ELi4ELi4ELi4ELb0EEENS1_24CollectiveEpilogueBwdGQAISA_fSD_Li256ELb1ELb1EEENS1_19SingleTileSchedulerILb1ELb0ELb0ELi128EEEEEEEEEvNT_6ParamsE$_ZN4cute3eso3ESOILb1ELb0EJNS_1CILi4096EEENS_5tupleIJNS4_IJiiEEENS2_ILi8192EEEEEEEEC2ERKS3_RKS7_)
$_ZN7cutlass13device_kernelIN5flash19enable_sm80_to_sm89INS1_16FlashAttnBwdSm80INS1_25CollectiveMainloopBwdSm80ILi2ELi2EN4cute5tupleIJNS5_1CILi128EEES8_NS7_ILi64EEEEEENS_10bfloat16_tEfNS_4arch4Sm80ELb0ELb0ELb1ELb1ELb1ELb0ELb0ELb0ELi2ELi4ELi4ELi4ELb0EEENS1_24CollectiveEpilogueBwdGQAISA_fSD_Li256ELb1ELb1EEENS1_19SingleTileSchedulerILb1ELb0ELb0ELi128EEEEEEEEEvNT_6ParamsE$_ZN4cute3eso3ESOILb1ELb0EJNS_1CILi4096EEENS_5tupleIJNS4_IJiiEEENS2_ILi8192EEEEEEEEC2ERKS3_RKS7_:
[----:B------:R-:W-:Y:S01]  /*8090*/  IADD3 R2, R2, -c[0x0][0x20], RZ ;  /* 0x8000080002027a10 */ /* 0x000fe20007ffe0ff */
[----:B------:R-:W-:Y:S01]  /*80a0*/  IMAD.MOV.U32 R8, RZ, RZ, R6 ;  /* 0x000000ffff087224 */ /* 0x000fe200078e0006 */
[----:B------:R-:W-:-:S03]  /*80b0*/  MOV R9, 0x0 ;  /* 0x0000000000097802 */ /* 0x000fc60000000f00 */
[----:B------:R1:W-:Y:S04]  /*80c0*/  STL [R2], R5 ;  /* 0x0000000502007387 */ /* 0x0003e80000100800 */
[----:B------:R1:W-:Y:S01]  /*80d0*/  STL [R2+0x4], R3 ;  /* 0x0000040302007387 */ /* 0x0003e20000100800 */
[----:B------:R-:W-:Y:S05]  /*80e0*/  RET.REL.NODEC R8 `(_ZN7cutlass13device_kernelIN5flash19enable_sm80_to_sm89INS1_16FlashAttnBwdSm80INS1_25CollectiveMainloopBwdSm80ILi2ELi2EN4cute5tupleIJNS5_1CILi128EEES8_NS7_ILi64EEEEEENS_10bfloat16_tEfNS_4arch4Sm80ELb0ELb0ELb1ELb1ELb1ELb0ELb0ELb0ELi2ELi4ELi4ELi4ELb0EEENS1_24CollectiveEpilogueBwdGQAISA_fSD_Li256ELb1ELb1EEENS1_19SingleTileSchedulerILb1ELb0ELb0ELi128EEEEEEEEEvNT_6ParamsE) ;  /* 0xffff7f1008007950 */ /* 0x000fea0003c3ffff */
        .type           $_ZN7cutlass13device_kernelIN5flash19enable_sm80_to_sm89INS1_16FlashAttnBwdSm80INS1_25CollectiveMainloopBwdSm80ILi2ELi2EN4cute5tupleIJNS5_1CILi128EEES8_NS7_ILi64EEEEEENS_10bfloat16_tEfNS_4arch4Sm80ELb0ELb0ELb1ELb1ELb1ELb0ELb0ELb0ELi2ELi4ELi4ELi4ELb0EEENS1_24CollectiveEpilogueBwdGQAISA_fSD_Li256ELb1ELb1EEENS1_19SingleTileSchedulerILb1ELb0ELb0ELi128EEEEEEEEEvNT_6ParamsE$_ZN4cute3eso3ESOILb1ELb0EJNS_1CILi4096EEENS_5tupleIJiiEEEEEC2ERKS3_RKS5_,@function
        .size           $_ZN7cutlass13device_kernelIN5flash19enable_sm80_to_sm89INS1_16FlashAttnBwdSm80INS1_25CollectiveMainloopBwdSm80ILi2ELi2EN4cute5tupleIJNS5_1CILi128EEES8_NS7_ILi64EEEEEENS_10bfloat16_tEfNS_4arch4Sm80ELb0ELb0ELb1ELb1ELb1ELb0ELb0ELb0ELi2ELi4ELi4ELi4ELb0EEENS1_24CollectiveEpilogueBwdGQAISA_fSD_Li256ELb1ELb1EEENS1_19SingleTileSchedulerILb1ELb0ELb0ELi128EEEEEEEEEvNT_6ParamsE$_ZN4cute3eso3ESOILb1ELb0EJNS_1CILi4096EEENS_5tupleIJiiEEEEEC2ERKS3_RKS5_,($_ZN7cutlass13device_kernelIN5flash19enable_sm80_to_sm89INS1_16FlashAttnBwdSm80INS1_25CollectiveMainloopBwdSm80ILi2ELi2EN4cute5tupleIJNS5_1CILi128EEES8_NS7_ILi64EEEEEENS_10bfloat16_tEfNS_4arch4Sm80ELb0ELb0ELb1ELb1ELb1ELb0ELb0ELb0ELi2ELi4ELi4ELi4ELb0EEENS1_24CollectiveEpilogueBwdGQAISA_fSD_Li256ELb1ELb1EEENS1_19SingleTileSchedulerILb1ELb0ELb0ELi128EEEEEEEEEvNT_6ParamsE$_ZN4cute3eso3ESOILb1ELb0EJNS_1CILi4096EEEiiEEC2ERKS3_RKiS8_ - $_ZN7cutlass13device_kernelIN5flash19enable_sm80_to_sm89INS1_16FlashAttnBwdSm80INS1_25CollectiveMainloopBwdSm80ILi2ELi2EN4cute5tupleIJNS5_1CILi128EEES8_NS7_ILi64EEEEEENS_10bfloat16_tEfNS_4arch4Sm80ELb0ELb0ELb1ELb1ELb1ELb0ELb0ELb0ELi2ELi4ELi4ELi4ELb0EEENS1_24CollectiveEpilogueBwdGQAISA_fSD_Li256ELb1ELb1EEENS1_19SingleTileSchedulerILb1ELb0ELb0ELi128EEEEEEEEEvNT_6ParamsE$_ZN4cute3eso3ESOILb1ELb0EJNS_1CILi4096EEENS_5tupleIJiiEEEEEC2ERKS3_RKS5_)
$_ZN7cutlass13device_kernelIN5flash19enable_sm80_to_sm89INS1_16FlashAttnBwdSm80INS1_25CollectiveMainloopBwdSm80ILi2ELi2EN4cute5tupleIJNS5_1CILi128EEES8_NS7_ILi64EEEEEENS_10bfloat16_tEfNS_4arch4Sm80ELb0ELb0ELb1ELb1ELb1ELb0ELb0ELb0ELi2ELi4ELi4ELi4ELb0EEENS1_24CollectiveEpilogueBwdGQAISA_fSD_Li256ELb1ELb1EEENS1_19SingleTileSchedulerILb1ELb0ELb0ELi128EEEEEEEEEvNT_6ParamsE$_ZN4cute3eso3ESOILb1ELb0EJNS_1CILi4096EEENS_5tupleIJiiEEEEEC2ERKS3_RKS5_:
[----:B------:R-:W-:Y:S01]  /*80f0*/  IADD3 R2, R2, -c[0x0][0x20], RZ ;  /* 0x8000080002027a10 */ /* 0x000fe20007ffe0ff */
[----:B------:R-:W-:Y:S01]  /*8100*/  IMAD.MOV.U32 R8, RZ, RZ, R6 ;  /* 0x000000ffff087224 */ /* 0x000fe200078e0006 */
[----:B------:R-:W-:-:S03]  /*8110*/  MOV R9, 0x0 ;  /* 0x0000000000097802 */ /* 0x000fc60000000f00 */
[----:B------:R1:W-:Y:S04]  /*8120*/  STL [R2], R5 ;  /* 0x0000000502007387 */ /* 0x0003e80000100800 */
[----:B------:R1:W-:Y:S01]  /*8130*/  STL [R2+0x4], R3 ;  /* 0x0000040302007387 */ /* 0x0003e20000100800 */
[----:B------:R-:W-:Y:S05]  /*8140*/  RET.REL.NODEC R8 `(_ZN7cutlass13device_kernelIN5flash19enable_sm80_to_sm89INS1_16FlashAttnBwdSm80INS1_25CollectiveMainloopBwdSm80ILi2ELi2EN4cute5tupleIJNS5_1CILi128EEES8_NS7_ILi64EEEEEENS_10bfloat16_tEfNS_4arch4Sm80ELb0ELb0ELb1ELb1ELb1ELb0ELb0ELb0ELi2ELi4ELi4ELi4ELb0EEENS1_24CollectiveEpilogueBwdGQAISA_fSD_Li256ELb1ELb1EEENS1_19SingleTileSchedulerILb1ELb0ELb0ELi128EEEEEEEEEvNT_6ParamsE) ;  /* 0xffff7eb008007950 */ /* 0x000fea0003c3ffff */
        .type           $_ZN7cutlass13device_kernelIN5flash19enable_sm80_to_sm89INS1_16FlashAttnBwdSm80INS1_25CollectiveMainloopBwdSm80ILi2ELi2EN4cute5tupleIJNS5_1CILi128EEES8_NS7_ILi64EEEEEENS_10bfloat16_tEfNS_4arch4Sm80ELb0ELb0ELb1ELb1ELb1ELb0ELb0ELb0ELi2ELi4ELi4ELi4ELb0EEENS1_24CollectiveEpilogueBwdGQAISA_fSD_Li256ELb1ELb1EEENS1_19SingleTileSchedulerILb1ELb0ELb0ELi128EEEEEEEEEvNT_6ParamsE$_ZN4cute3eso3ESOILb1ELb0EJNS_1CILi4096EEEiiEEC2ERKS3_RKiS8_,@function
        .size           $_ZN7cutlass13device_kernelIN5flash19enable_sm80_to_sm89INS1_16FlashAttnBwdSm80INS1_25CollectiveMainloopBwdSm80ILi2ELi2EN4cute5tupleIJNS5_1CILi128EEES8_NS7_ILi64EEEEEENS_10bfloat16_tEfNS_4arch4Sm80ELb0ELb0ELb1ELb1ELb1ELb0ELb0ELb0ELi2ELi4ELi4ELi4ELb0EEENS1_24CollectiveEpilogueBwdGQAISA_fSD_Li256ELb1ELb1EEENS1_19SingleTileSchedulerILb1ELb0ELb0ELi128EEEEEEEEEvNT_6ParamsE$_ZN4cute3eso3ESOILb1ELb0EJNS_1CILi4096EEEiiEEC2ERKS3_RKiS8_,($_ZN7cutlass13device_kernelIN5flash19enable_sm80_to_sm89INS1_16FlashAttnBwdSm80INS1_25CollectiveMainloopBwdSm80ILi2ELi2EN4cute5tupleIJNS5_1CILi128EEES8_NS7_ILi64EEEEEENS_10bfloat16_tEfNS_4arch4Sm80ELb0ELb0ELb1ELb1ELb1ELb0ELb0ELb0ELi2ELi4ELi4ELi4ELb0EEENS1_24CollectiveEpilogueBwdGQAISA_fSD_Li256ELb1ELb1EEENS1_19SingleTileSchedulerILb1ELb0ELb0ELi128EEEEEEEEEvNT_6ParamsE$_ZN4cute3eso3ESOILb1ELb0EJNS_1CILi4096EEEiiNS2_ILi8192EEEEEC2ERKS3_RKiS9_RKS4_ - $_ZN7cutlass13device_kernelIN5flash19enable_sm80_to_sm89INS1_16FlashAttnBwdSm80INS1_25CollectiveMainloopBwdSm80ILi2ELi2EN4cute5tupleIJNS5_1CILi128EEES8_NS7_ILi64EEEEEENS_10bfloat16_tEfNS_4arch4Sm80ELb0ELb0ELb1ELb1ELb1ELb0ELb0ELb0ELi2ELi4ELi4ELi4ELb0EEENS1_24CollectiveEpilogueBwdGQAISA_fSD_Li256ELb1ELb1EEENS1_19SingleTileSchedulerILb1ELb0ELb0ELi128EEEEEEEEEvNT_6ParamsE$_ZN4cute3eso3ESOILb1ELb0EJNS_1CILi4096EEEiiEEC2ERKS3_RKiS8_)
$_ZN7cutlass13device_kernelIN5flash19enable_sm80_to_sm89INS1_16FlashAttnBwdSm80INS1_25CollectiveMainloopBwdSm80ILi2ELi2EN4cute5tupleIJNS5_1CILi128EEES8_NS7_ILi64EEEEEENS_10bfloat16_tEfNS_4arch4Sm80ELb0ELb0ELb1ELb1ELb1ELb0ELb0ELb0ELi2ELi4ELi4ELi4ELb0EEENS1_24CollectiveEpilogueBwdGQAISA_fSD_Li256ELb1ELb1EEENS1_19SingleTileSchedulerILb1ELb0ELb0ELi128EEEEEEEEEvNT_6ParamsE$_ZN4cute3eso3ESOILb1ELb0EJNS_1CILi4096EEEiiEEC2ERKS3_RKiS8_:
        /* <DEDUP_REMOVED lines=8> */
        .type           $_ZN7cutlass13device_kernelIN5flash19enable_sm80_to_sm89INS1_16FlashAttnBwdSm80INS1_25CollectiveMainloopBwdSm80ILi2ELi2EN4cute5tupleIJNS5_1CILi128EEES8_NS7_ILi64EEEEEENS_10bfloat16_tEfNS_4arch4Sm80ELb0ELb0ELb1ELb1ELb1ELb0ELb0ELb0ELi2ELi4ELi4ELi4ELb0EEENS1_24CollectiveEpilogueBwdGQAISA_fSD_Li256ELb1ELb1EEENS1_19SingleTileSchedulerILb1ELb0ELb0ELi128EEEEEEEEEvNT_6ParamsE$_ZN4cute3eso3ESOILb1ELb0EJNS_1CILi4096EEEiiNS2_ILi8192EEEEEC2ERKS3_RKiS9_RKS4_,@function
        .size           $_ZN7cutlass13device_kernelIN5flash19enable_sm80_to_sm89INS1_16FlashAttnBwdSm80INS1_25CollectiveMainloopBwdSm80ILi2ELi2EN4cute5tupleIJNS5_1CILi128EEES8_NS7_ILi64EEEEEENS_10bfloat16_tEfNS_4arch4Sm80ELb0ELb0ELb1ELb1ELb1ELb0ELb0ELb0ELi2ELi4ELi4ELi4ELb0EEENS1_24CollectiveEpilogueBwdGQAISA_fSD_Li256ELb1ELb1EEENS1_19SingleTileSchedulerILb1ELb0ELb0ELi128EEEEEEEEEvNT_6ParamsE$_ZN4cute3eso3ESOILb1ELb0EJNS_1CILi4096EEEiiNS2_ILi8192EEEEEC2ERKS3_RKiS9_RKS4_,($_ZN7cutlass13device_kernelIN5flash19enable_sm80_to_sm89INS1_16FlashAttnBwdSm80INS1_25CollectiveMainloopBwdSm80ILi2ELi2EN4cute5tupleIJNS5_1CILi128EEES8_NS7_ILi64EEEEEENS_10bfloat16_tEfNS_4arch4Sm80ELb0ELb0ELb1ELb1ELb1ELb0ELb0ELb0ELi2ELi4ELi4ELi4ELb0EEENS1_24CollectiveEpilogueBwdGQAISA_fSD_Li256ELb1ELb1EEENS1_19SingleTileSchedulerILb1ELb0ELb0ELi128EEEEEEEEEvNT_6ParamsE$_ZN4cute3eso3ESOILb1ELb0EJNS_1CILi8EEEiiEEC2ERKS3_RKiS8_ - $_ZN7cutlass13device_kernelIN5flash19enable_sm80_to_sm89INS1_16FlashAttnBwdSm80INS1_25CollectiveMainloopBwdSm80ILi2ELi2EN4cute5tupleIJNS5_1CILi128EEES8_NS7_ILi64EEEEEENS_10bfloat16_tEfNS_4arch4Sm80ELb0ELb0ELb1ELb1ELb1ELb0ELb0ELb0ELi2ELi4ELi4ELi4ELb0EEENS1_24CollectiveEpilogueBwdGQAISA_fSD_Li256ELb1ELb1EEENS1_19SingleTileSchedulerILb1ELb0ELb0ELi128EEEEEEEEEvNT_6ParamsE$_ZN4cute3eso3ESOILb1ELb0EJNS_1CILi4096EEEiiNS2_ILi8192EEEEEC2ERKS3_RKiS9_RKS4_)
$_ZN7cutlass13device_kernelIN5flash19enable_sm80_to_sm89INS1_16FlashAttnBwdSm80INS1_25CollectiveMainloopBwdSm80ILi2ELi2EN4cute5tupleIJNS5_1CILi128EEES8_NS7_ILi64EEEEEENS_10bfloat16_tEfNS_4arch4Sm80ELb0ELb0ELb1ELb1ELb1ELb0ELb0ELb0ELi2ELi4ELi4ELi4ELb0EEENS1_24CollectiveEpilogueBwdGQAISA_fSD_Li256ELb1ELb1EEENS1_19SingleTileSchedulerILb1ELb0ELb0ELi128EEEEEEEEEvNT_6ParamsE$_ZN4cute3eso3ESOILb1ELb0EJNS_1CILi4096EEEiiNS2_ILi8192EEEEEC2ERKS3_RKiS9_RKS4_:
        /* <DEDUP_REMOVED lines=8> */
        .type           $_ZN7cutlass13device_kernelIN5flash19enable_sm80_to_sm89INS1_16FlashAttnBwdSm80INS1_25CollectiveMainloopBwdSm80ILi2ELi2EN4cute5tupleIJNS5_1CILi128EEES8_NS7_ILi64EEEEEENS_10bfloat16_tEfNS_4arch4Sm80ELb0ELb0ELb1ELb1ELb1ELb0ELb0ELb0ELi2ELi4ELi4ELi4ELb0EEENS1_24CollectiveEpilogueBwdGQAISA_fSD_Li256ELb1ELb1EEENS1_19SingleTileSchedulerILb1ELb0ELb0ELi128EEEEEEEEEvNT_6ParamsE$_ZN4cute3eso3ESOILb1ELb0EJNS_1CILi8EEEiiEEC2ERKS3_RKiS8_,@function
        .size           $_ZN7cutlass13device_kernelIN5flash19enable_sm80_to_sm89INS1_16FlashAttnBwdSm80INS1_25CollectiveMainloopBwdSm80ILi2ELi2EN4cute5tupleIJNS5_1CILi128EEES8_NS7_ILi64EEEEEENS_10bfloat16_tEfNS_4arch4Sm80ELb0ELb0ELb1ELb1ELb1ELb0ELb0ELb0ELi2ELi4ELi4ELi4ELb0EEENS1_24CollectiveEpilogueBwdGQAISA_fSD_Li256ELb1ELb1EEENS1_19SingleTileSchedulerILb1ELb0ELb0ELi128EEEEEEEEEvNT_6ParamsE$_ZN4cute3eso3ESOILb1ELb0EJNS_1CILi8EEEiiEEC2ERKS3_RKiS8_,($_ZN7cutlass13device_kernelIN5flash19enable_sm80_to_sm89INS1_16FlashAttnBwdSm80INS1_25CollectiveMainloopBwdSm80ILi2ELi2EN4cute5tupleIJNS5_1CILi128EEES8_NS7_ILi64EEEEEENS_10bfloat16_tEfNS_4arch4Sm80ELb0ELb0ELb1ELb1ELb1ELb0ELb0ELb0ELi2ELi4ELi4ELi4ELb0EEENS1_24CollectiveEpilogueBwdGQAISA_fSD_Li256ELb1ELb1EEENS1_19SingleTileSchedulerILb1ELb0ELb0ELi128EEEEEEEEEvNT_6ParamsE$_ZN4cute3eso3ESOILb1ELb0EJNS_1CILi8EEEiiiNS2_ILi144EEENS2_ILi512EEEEEC2ERKS3_RKiSA_SA_RKS4_RKS5_ - $_ZN7cutlass13device_kernelIN5flash19enable_sm80_to_sm89INS1_16FlashAttnBwdSm80INS1_25CollectiveMainloopBwdSm80ILi2ELi2EN4cute5tupleIJNS5_1CILi128EEES8_NS7_ILi64EEEEEENS_10bfloat16_tEfNS_4arch4Sm80ELb0ELb0ELb1ELb1ELb1ELb0ELb0ELb0ELi2ELi4ELi4ELi4ELb0EEENS1_24CollectiveEpilogueBwdGQAISA_fSD_Li256ELb1ELb1EEENS1_19SingleTileSchedulerILb1ELb0ELb0ELi128EEEEEEEEEvNT_6ParamsE$_ZN4cute3eso3ESOILb1ELb0EJNS_1CILi8EEEiiEEC2ERKS3_RKiS8_)
$_ZN7cutlass13device_kernelIN5flash19enable_sm80_to_sm89INS1_16FlashAttnBwdSm80INS1_25CollectiveMainloopBwdSm80ILi2ELi2EN4cute5tupleIJNS5_1CILi128EEES8_NS7_ILi64EEEEEENS_10bfloat16_tEfNS_4arch4Sm80ELb0ELb0ELb1ELb1ELb1ELb0ELb0ELb0ELi2ELi4ELi4ELi4ELb0EEENS1_24CollectiveEpilogueBwdGQAISA_fSD_Li256ELb1ELb1EEENS1_19SingleTileSchedulerILb1ELb0ELb0ELi128EEEEEEEEEvNT_6ParamsE$_ZN4cute3eso3ESOILb1ELb0EJNS_1CILi8EEEiiEEC2ERKS3_RKiS8_:
[----:B------:R-:W-:Y:S02]  /*8250*/  IADD3 R3, R59, -c[0x0][0x20], RZ ;  /* 0x800008003b037a10 */ /* 0x000fe40007ffe0ff */
[----:B------:R-:W-:-:S03]  /*8260*/  IADD3 R2, R58, -c[0x0][0x20], RZ ;  /* 0x800008003a027a10 */ /* 0x000fc60007ffe0ff */
[----:B------:R1:W-:Y:S04]  /*8270*/  STL [R3], R6 ;  /* 0x0000000603007387 */ /* 0x0003e80000100800 */
[----:B------:R-:W2:Y:S01]  /*8280*/  LDL R2, [R2] ;  /* 0x0000000002027983 */ /* 0x000ea20000100800 */
[----:B------:R-:W-:-:S03]  /*8290*/  IMAD.MOV.U32 R5, RZ, RZ, 0x0 ;  /* 0x00000000ff057424 */ /* 0x000fc600078e00ff */
[----:B--2---:R1:W-:Y:S01]  /*82a0*/  STL [R3+0x4], R2 ;  /* 0x0000040203007387 */ /* 0x0043e20000100800 */
[----:B------:R-:W-:Y:S05]  /*82b0*/  RET.REL.NODEC R4 `(_ZN7cutlass13device_kernelIN5flash19enable_sm80_to_sm89INS1_16FlashAttnBwdSm80INS1_25CollectiveMainloopBwdSm80ILi2ELi2EN4cute5tupleIJNS5_1CILi128EEES8_NS7_ILi64EEEEEENS_10bfloat16_tEfNS_4arch4Sm80ELb0ELb0ELb1ELb1ELb1ELb0ELb0ELb0ELi2ELi4ELi4ELi4ELb0EEENS1_24CollectiveEpilogueBwdGQAISA_fSD_Li256ELb1ELb1EEENS1_19SingleTileSchedulerILb1ELb0ELb0ELi128EEEEEEEEEvNT_6ParamsE) ;  /* 0xffff7d4004007950 */ /* 0x000fea0003c3ffff */
        .type           $_ZN7cutlass13device_kernelIN5flash19enable_sm80_to_sm89INS1_16FlashAttnBwdSm80INS1_25CollectiveMainloopBwdSm80ILi2ELi2EN4cute5tupleIJNS5_1CILi128EEES8_NS7_ILi64EEEEEENS_10bfloat16_tEfNS_4arch4Sm80ELb0ELb0ELb1ELb1ELb1ELb0ELb0ELb0ELi2ELi4ELi4ELi4ELb0EEENS1_24CollectiveEpilogueBwdGQAISA_fSD_Li256ELb1ELb1EEENS1_19SingleTileSchedulerILb1ELb0ELb0ELi128EEEEEEEEEvNT_6ParamsE$_ZN4cute3eso3ESOILb1ELb0EJNS_1CILi8EEEiiiNS2_ILi144EEENS2_ILi512EEEEEC2ERKS3_RKiSA_SA_RKS4_RKS5_,@function
        .size           $_ZN7cutlass13device_kernelIN5flash19enable_sm80_to_sm89INS1_16FlashAttnBwdSm80INS1_25CollectiveMainloopBwdSm80ILi2ELi2EN4cute5tupleIJNS5_1CILi128EEES8_NS7_ILi64EEEEEENS_10bfloat16_tEfNS_4arch4Sm80ELb0ELb0ELb1ELb1ELb1ELb0ELb0ELb0ELi2ELi4ELi4ELi4ELb0EEENS1_24CollectiveEpilogueBwdGQAISA_fSD_Li256ELb1ELb1EEENS1_19SingleTileSchedulerILb1ELb0ELb0ELi128EEEEEEEEEvNT_6ParamsE$_ZN4cute3eso3ESOILb1ELb0EJNS_1CILi8EEEiiiNS2_ILi144EEENS2_ILi512EEEEEC2ERKS3_RKiSA_SA_RKS4_RKS5_,($_ZN7cutlass13device_kernelIN5flash19enable_sm80_to_sm89INS1_16FlashAttnBwdSm80INS1_25CollectiveMainloopBwdSm80ILi2ELi2EN4cute5tupleIJNS5_1CILi128EEES8_NS7_ILi64EEEEEENS_10bfloat16_tEfNS_4arch4Sm80ELb0ELb0ELb1ELb1ELb1ELb0ELb0ELb0ELi2ELi4ELi4ELi4ELb0EEENS1_24CollectiveEpilogueBwdGQAISA_fSD_Li256ELb1ELb1EEENS1_19SingleTileSchedulerILb1ELb0ELb0ELi128EEEEEEEEEvNT_6ParamsE$_ZN4cute3eso3ESOILb1ELb0EJNS_5tupleIJNS2_IJNS2_IJNS_1CILi8EEENS3_ILi1EEEEEENS2_IJS5_S5_EEEEEENS2_IJS5_NS3_ILi2EEEEEEEEENS2_IJNS2_IJNS2_IJS5_NS3_ILi0EEEEEENS2_IJSC_SC_EEEEEENS2_IJSC_iEEEEEEEEC2ERKSB_RKSH_ - $_ZN7cutlass13device_kernelIN5flash19enable_sm80_to_sm89INS1_16FlashAttnBwdSm80INS1_25CollectiveMainloopBwdSm80ILi2ELi2EN4cute5tupleIJNS5_1CILi128EEES8_NS7_ILi64EEEEEENS_10bfloat16_tEfNS_4arch4Sm80ELb0ELb0ELb1ELb1ELb1ELb0ELb0ELb0ELi2ELi4ELi4ELi4ELb0EEENS1_24CollectiveEpilogueBwdGQAISA_fSD_Li256ELb1ELb1EEENS1_19SingleTileSchedulerILb1ELb0ELb0ELi128EEEEEEEEEvNT_6ParamsE$_ZN4cute3eso3ESOILb1ELb0EJNS_1CILi8EEEiiiNS2_ILi144EEENS2_ILi512EEEEEC2ERKS3_RKiSA_SA_RKS4_RKS5_)
$_ZN7cutlass13device_kernelIN5flash19enable_sm80_to_sm89INS1_16FlashAttnBwdSm80INS1_25CollectiveMainloopBwdSm80ILi2ELi2EN4cute5tupleIJNS5_1CILi128EEES8_NS7_ILi64EEEEEENS_10bfloat16_tEfNS_4arch4Sm80ELb0ELb0ELb1ELb1ELb1ELb0ELb0ELb0ELi2ELi4ELi4ELi4ELb0EEENS1_24CollectiveEpilogueBwdGQAISA_fSD_Li256ELb1ELb1EEENS1_19SingleTileSchedulerILb1ELb0ELb0ELi128EEEEEEEEEvNT_6ParamsE$_ZN4cute3eso3ESOILb1ELb0EJNS_1CILi8EEEiiiNS2_ILi144EEENS2_ILi512EEEEEC2ERKS3_RKiSA_SA_RKS4_RKS5_:
        /* <DEDUP_REMOVED lines=9> */
[----:B------:R-:W-:Y:S05]  /*8350*/  RET.REL.NODEC R4 `(_ZN7cutlass13device_kernelIN5flash19enable_sm80_to_sm89INS1_16FlashAttnBwdSm80INS1_25CollectiveMainloopBwdSm80ILi2ELi2EN4cute5tupleIJNS5_1CILi128EEES8_NS7_ILi64EEEEEENS_10bfloat16_tEfNS_4arch4Sm80ELb0ELb0ELb1ELb1ELb1ELb0ELb0ELb0ELi2ELi4ELi4ELi4ELb0EEENS1_24CollectiveEpilogueBwdGQAISA_fSD_Li256ELb1ELb1EEENS1_19SingleTileSchedulerILb1ELb0ELb0ELi128EEEEEEEEEvNT_6ParamsE) ;  /* 0xffff7ca004007950 */ /* 0x000fea0003c3ffff */
        .type           $_ZN7cutlass13device_kernelIN5flash19enable_sm80_to_sm89INS1_16FlashAttnBwdSm80INS1_25CollectiveMainloopBwdSm80ILi2ELi2EN4cute5tupleIJNS5_1CILi128EEES8_NS7_ILi64EEEEEENS_10bfloat16_tEfNS_4arch4Sm80ELb0ELb0ELb1ELb1ELb1ELb0ELb0ELb0ELi2ELi4ELi4ELi4ELb0EEENS1_24CollectiveEpilogueBwdGQAISA_fSD_Li256ELb1ELb1EEENS1_19SingleTileSchedulerILb1ELb0ELb0ELi128EEEEEEEEEvNT_6ParamsE$_ZN4cute3eso3ESOILb1ELb0EJNS_5tupleIJNS2_IJNS2_IJNS_1CILi8EEENS3_ILi1EEEEEENS2_IJS5_S5_EEEEEENS2_IJS5_NS3_ILi2EEEEEEEEENS2_IJNS2_IJNS2_IJS5_NS3_ILi0EEEEEENS2_IJSC_SC_EEEEEENS2_IJSC_iEEEEEEEEC2ERKSB_RKSH_,@function
        .size           $_ZN7cutlass13device_kernelIN5flash19enable_sm80_to_sm89INS1_16FlashAttnBwdSm80INS1_25CollectiveMainloopBwdSm80ILi2ELi2EN4cute5tupleIJNS5_1CILi128EEES8_NS7_ILi64EEEEEENS_10bfloat16_tEfNS_4arch4Sm80ELb0ELb0ELb1ELb1ELb1ELb0ELb0ELb0ELi2ELi4ELi4ELi4ELb0EEENS1_24CollectiveEpilogueBwdGQAISA_fSD_Li256ELb1ELb1EEENS1_19SingleTileSchedulerILb1ELb0ELb0ELi128EEEEEEEEEvNT_6ParamsE$_ZN4cute3eso3ESOILb1ELb0EJNS_5tupleIJNS2_IJNS2_IJNS_1CILi8EEENS3_ILi1EEEEEENS2_IJS5_S5_EEEEEENS2_IJS5_NS3_ILi2EEEEEEEEENS2_IJNS2_IJNS2_IJS5_NS3_ILi0EEEEEENS2_IJSC_SC_EEEEEENS2_IJSC_iEEEEEEEEC2ERKSB_RKSH_,($_ZN7cutlass13device_kernelIN5flash19enable_sm80_to_sm89INS1_16FlashAttnBwdSm80INS1_25CollectiveMainloopBwdSm80ILi2ELi2EN4cute5tupleIJNS5_1CILi128EEES8_NS7_ILi64EEEEEENS_10bfloat16_tEfNS_4arch4Sm80ELb0ELb0ELb1ELb1ELb1ELb0ELb0ELb0ELi2ELi4ELi4ELi4ELb0EEENS1_24CollectiveEpilogueBwdGQAISA_fSD_Li256ELb1ELb1EEENS1_19SingleTileSchedulerILb1ELb0ELb0ELi128EEEEEEEEEvNT_6ParamsE$_ZN4cute3eso3ESOILb1ELb0EJNS_5tupleIJNS2_IJNS2_IJNS_1CILi8EEENS3_ILi1EEEEEES5_EEENS2_IJNS2_IJS5_S5_EEENS3_ILi2EEEEEEEEENS2_IJNS2_IJNS2_IJS5_NS3_ILi0EEEEEESC_EEENS2_IJNS2_IJSC_SC_EEEiEEEEEEEEC2ERKSB_RKSH_ - $_ZN7cutlass13device_kernelIN5flash19enable_sm80_to_sm89INS1_16FlashAttnBwdSm80INS1_25CollectiveMainloopBwdSm80ILi2ELi2EN4cute5tupleIJNS5_1CILi128EEES8_NS7_ILi64EEEEEENS_10bfloat16_tEfNS_4arch4Sm80ELb0ELb0ELb1ELb1ELb1ELb0ELb0ELb0ELi2ELi4ELi4ELi4ELb0EEENS1_24CollectiveEpilogueBwdGQAISA_fSD_Li256ELb1ELb1EEENS1_19SingleTileSchedulerILb1ELb0ELb0ELi128EEEEEEEEEvNT_6ParamsE$_ZN4cute3eso3ESOILb1ELb0EJNS_5tupleIJNS2_IJNS2_IJNS_1CILi8EEENS3_ILi1EEEEEENS2_IJS5_S5_EEEEEENS2_IJS5_NS3_ILi2EEEEEEEEENS2_IJNS2_IJNS2_IJS5_NS3_ILi0EEEEEENS2_IJSC_SC_EEEEEENS2_IJSC_iEEEEEEEEC2ERKSB_RKSH_)
$_ZN7cutlass13device_kernelIN5flash19enable_sm80_to_sm89INS1_16FlashAttnBwdSm80INS1_25CollectiveMainloopBwdSm80ILi2ELi2EN4cute5tupleIJNS5_1CILi128EEES8_NS7_ILi64EEEEEENS_10bfloat16_tEfNS_4arch4Sm80ELb0ELb0ELb1ELb1ELb1ELb0ELb0ELb0ELi2ELi4ELi4ELi4ELb0EEENS1_24CollectiveEpilogueBwdGQAISA_fSD_Li256ELb1ELb1EEENS1_19SingleTileSchedulerILb1ELb0ELb0ELi128EEEEEEEEEvNT_6ParamsE$_ZN4cute3eso3ESOILb1ELb0EJNS_5tupleIJNS2_IJNS2_IJNS_1CILi8EEENS3_ILi1EEEEEENS2_IJS5_S5_EEEEEENS2_IJS5_NS3_ILi2EEEEEEEEENS2_IJNS2_IJNS2_IJS5_NS3_ILi0EEEEEENS2_IJSC_SC_EEEEEENS2_IJSC_iEEEEEEEEC2ERKSB_RKSH_:
[----:B------:R-:W-:Y:S02]  /*8360*/  IADD3 R2, R66, -c[0x0][0x20], RZ ;  /* 0x8000080042027a10 */ /* 0x000fe40007ffe0ff */
[----:B------:R-:W-:-:S03]  /*8370*/  MOV R7, 0x0 ;  /* 0x0000000000077802 */ /* 0x000fc60000000f00 */
[----:B------:R1:W-:Y:S01]  /*8380*/  STL [R2], R3 ;  /* 0x0000000302007387 */ /* 0x0003e20000100800 */
[----:B------:R-:W-:Y:S05]  /*8390*/  RET.REL.NODEC R6 `(_ZN7cutlass13device_kernelIN5flash19enable_sm80_to_sm89INS1_16FlashAttnBwdSm80INS1_25CollectiveMainloopBwdSm80ILi2ELi2EN4cute5tupleIJNS5_1CILi128EEES8_NS7_ILi64EEEEEENS_10bfloat16_tEfNS_4arch4Sm80ELb0ELb0ELb1ELb1ELb1ELb0ELb0ELb0ELi2ELi4ELi4ELi4ELb0EEENS1_24CollectiveEpilogueBwdGQAISA_fSD_Li256ELb1ELb1EEENS1_19SingleTileSchedulerILb1ELb0ELb0ELi128EEEEEEEEEvNT_6ParamsE) ;  /* 0xffff7c6006007950 */ /* 0x000fea0003c3ffff */
        .type           $_ZN7cutlass13device_kernelIN5flash19enable_sm80_to_sm89INS1_16FlashAttnBwdSm80INS1_25CollectiveMainloopBwdSm80ILi2ELi2EN4cute5tupleIJNS5_1CILi128EEES8_NS7_ILi64EEEEEENS_10bfloat16_tEfNS_4arch4Sm80ELb0ELb0ELb1ELb1ELb1ELb0ELb0ELb0ELi2ELi4ELi4ELi4ELb0EEENS1_24CollectiveEpilogueBwdGQAISA_fSD_Li256ELb1ELb1EEENS1_19SingleTileSchedulerILb1ELb0ELb0ELi128EEEEEEEEEvNT_6ParamsE$_ZN4cute3eso3ESOILb1ELb0EJNS_5tupleIJNS2_IJNS2_IJNS_1CILi8EEENS3_ILi1EEEEEES5_EEENS2_IJNS2_IJS5_S5_EEENS3_ILi2EEEEEEEEENS2_IJNS2_IJNS2_IJS5_NS3_ILi0EEEEEESC_EEENS2_IJNS2_IJSC_SC_EEEiEEEEEEEEC2ERKSB_RKSH_,@function
        .size           $_ZN7cutlass13device_kernelIN5flash19enable_sm80_to_sm89INS1_16FlashAttnBwdSm80INS1_25CollectiveMainloopBwdSm80ILi2ELi2EN4cute5tupleIJNS5_1CILi128EEES8_NS7_ILi64EEEEEENS_10bfloat16_tEfNS_4arch4Sm80ELb0ELb0ELb1ELb1ELb1ELb0ELb0ELb0ELi2ELi4ELi4ELi4ELb0EEENS1_24CollectiveEpilogueBwdGQAISA_fSD_Li256ELb1ELb1EEENS1_19SingleTileSchedulerILb1ELb0ELb0ELi128EEEEEEEEEvNT_6ParamsE$_ZN4cute3eso3ESOILb1ELb0EJNS_5tupleIJNS2_IJNS2_IJNS_1CILi8EEENS3_ILi1EEEEEES5_EEENS2_IJNS2_IJS5_S5_EEENS3_ILi2EEEEEEEEENS2_IJNS2_IJNS2_IJS5_NS3_ILi0EEEEEESC_EEENS2_IJNS2_IJSC_SC_EEEiEEEEEEEEC2ERKSB_RKSH_,($_ZN7cutlass13device_kernelIN5flash19enable_sm80_to_sm89INS1_16FlashAttnBwdSm80INS1_25CollectiveMainloopBwdSm80ILi2ELi2EN4cute5tupleIJNS5_1CILi128EEES8_NS7_ILi64EEEEEENS_10bfloat16_tEfNS_4arch4Sm80ELb0ELb0ELb1ELb1ELb1ELb0ELb0ELb0ELi2ELi4ELi4ELi4ELb0EEENS1_24CollectiveEpilogueBwdGQAISA_fSD_Li256ELb1ELb1EEENS1_19SingleTileSchedulerILb1ELb0ELb0ELi128EEEEEEEEEvNT_6ParamsE$_ZN4cute3eso3ESOILb1ELb0EJNS_5tupleIJNS2_IJNS_1CILi1EEENS2_IJS4_NS3_ILi2EEES5_EEEEEES5_NS2_IJS5_S5_EEEEEENS2_IJNS2_IJNS3_ILi0EEENS2_IJS4_NS3_ILi256EEEiEEEEEENS3_ILi2048EEENS2_IJiNS3_ILi4096EEEEEEEEEEEC2ERKS9_RKSH_ - $_ZN7cutlass13device_kernelIN5flash19enable_sm80_to_sm89INS1_16FlashAttnBwdSm80INS1_25CollectiveMainloopBwdSm80ILi2ELi2EN4cute5tupleIJNS5_1CILi128EEES8_NS7_ILi64EEEEEENS_10bfloat16_tEfNS_4arch4Sm80ELb0ELb0ELb1ELb1ELb1ELb0ELb0ELb0ELi2ELi4ELi4ELi4ELb0EEENS1_24CollectiveEpilogueBwdGQAISA_fSD_Li256ELb1ELb1EEENS1_19SingleTileSchedulerILb1ELb0ELb0ELi128EEEEEEEEEvNT_6ParamsE$_ZN4cute3eso3ESOILb1ELb0EJNS_5tupleIJNS2_IJNS2_IJNS_1CILi8EEENS3_ILi1EEEEEES5_EEENS2_IJNS2_IJS5_S5_EEENS3_ILi2EEEEEEEEENS2_IJNS2_IJNS2_IJS5_NS3_ILi0EEEEEESC_EEENS2_IJNS2_IJSC_SC_EEEiEEEEEEEEC2ERKSB_RKSH_)
$_ZN7cutlass13device_kernelIN5flash19enable_sm80_to_sm89INS1_16FlashAttnBwdSm80INS1_25CollectiveMainloopBwdSm80ILi2ELi2EN4cute5tupleIJNS5_1CILi128EEES8_NS7_ILi64EEEEEENS_10bfloat16_tEfNS_4arch4Sm80ELb0ELb0ELb1ELb1ELb1ELb0ELb0ELb0ELi2ELi4ELi4ELi4ELb0EEENS1_24CollectiveEpilogueBwdGQAISA_fSD_Li256ELb1ELb1EEENS1_19SingleTileSchedulerILb1ELb0ELb0ELi128EEEEEEEEEvNT_6ParamsE$_ZN4cute3eso3ESOILb1ELb0EJNS_5tupleIJNS2_IJNS2_IJNS_1CILi8EEENS3_ILi1EEEEEES5_EEENS2_IJNS2_IJS5_S5_EEENS3_ILi2EEEEEEEEENS2_IJNS2_IJNS2_IJS5_NS3_ILi0EEEEEESC_EEENS2_IJNS2_IJSC_SC_EEEiEEEEEEEEC2ERKSB_RKSH_:
[----:B------:R-:W-:Y:S02]  /*83a0*/  IADD3 R2, R66, -c[0x0][0x20], RZ ;  /* 0x8000080042027a10 */ /* 0x000fe40007ffe0ff */
[----:B------:R-:W-:-:S03]  /*83b0*/  MOV R7, 0x0 ;  /* 0x0000000000077802 */ /* 0x000fc60000000f00 */
[----:B------:R1:W-:Y:S01]  /*83c0*/  STL [R2], R3 ;  /* 0x0000000302007387 */ /* 0x0003e20000100800 */
[----:B------:R-:W-:Y:S05]  /*83d0*/  RET.REL.NODEC R6 `(_ZN7cutlass13device_kernelIN5flash19enable_sm80_to_sm89INS1_16FlashAttnBwdSm80INS1_25CollectiveMainloopBwdSm80ILi2ELi2EN4cute5tupleIJNS5_1CILi128EEES8_NS7_ILi64EEEEEENS_10bfloat16_tEfNS_4arch4Sm80ELb0ELb0ELb1ELb1ELb1ELb0ELb0ELb0ELi2ELi4ELi4ELi4ELb0EEENS1_24CollectiveEpilogueBwdGQAISA_fSD_Li256ELb1ELb1EEENS1_19SingleTileSchedulerILb1ELb0ELb0ELi128EEEEEEEEEvNT_6ParamsE) ;  /* 0xffff7c2006007950 */ /* 0x000fea0003c3ffff */
        .type           $_ZN7cutlass13device_kernelIN5flash19enable_sm80_to_sm89INS1_16FlashAttnBwdSm80INS1_25CollectiveMainloopBwdSm80ILi2ELi2EN4cute5tupleIJNS5_1CILi128EEES8_NS7_ILi64EEEEEENS_10bfloat16_tEfNS_4arch4Sm80ELb0ELb0ELb1ELb1ELb1ELb0ELb0ELb0ELi2ELi4ELi4ELi4ELb0EEENS1_24CollectiveEpilogueBwdGQAISA_fSD_Li256ELb1ELb1EEENS1_19SingleTileSchedulerILb1ELb0ELb0ELi128EEEEEEEEEvNT_6ParamsE$_ZN4cute3eso3ESOILb1ELb0EJNS_5tupleIJNS2_IJNS_1CILi1EEENS2_IJS4_NS3_ILi2EEES5_EEEEEES5_NS2_IJS5_S5_EEEEEENS2_IJNS2_IJNS3_ILi0EEENS2_IJS4_NS3_ILi256EEEiEEEEEENS3_ILi2048EEENS2_IJiNS3_ILi4096EEEEEEEEEEEC2ERKS9_RKSH_,@function
        .size           $_ZN7cutlass13device_kernelIN5flash19enable_sm80_to_sm89INS1_16FlashAttnBwdSm80INS1_25CollectiveMainloopBwdSm80ILi2ELi2EN4cute5tupleIJNS5_1CILi128EEES8_NS7_ILi64EEEEEENS_10bfloat16_tEfNS_4arch4Sm80ELb0ELb0ELb1ELb1ELb1ELb0ELb0ELb0ELi2ELi4ELi4ELi4ELb0EEENS1_24CollectiveEpilogueBwdGQAISA_fSD_Li256ELb1ELb1EEENS1_19SingleTileSchedulerILb1ELb0ELb0ELi128EEEEEEEEEvNT_6ParamsE$_ZN4cute3eso3ESOILb1ELb0EJNS_5tupleIJNS2_IJNS_1CILi1EEENS2_IJS4_NS3_ILi2EEES5_EEEEEES5_NS2_IJS5_S5_EEEEEENS2_IJNS2_IJNS3_ILi0EEENS2_IJS4_NS3_ILi256EEEiEEEEEENS3_ILi2048EEENS2_IJiNS3_ILi4096EEEEEEEEEEEC2ERKS9_RKSH_,($_ZN7cutlass13device_kernelIN5flash19enable_sm80_to_sm89INS1_16FlashAttnBwdSm80INS1_25CollectiveMainloopBwdSm80ILi2ELi2EN4cute5tupleIJNS5_1CILi128EEES8_NS7_ILi64EEEEEENS_10bfloat16_tEfNS_4arch4Sm80ELb0ELb0ELb1ELb1ELb1ELb0ELb0ELb0ELi2ELi4ELi4ELi4ELb0EEENS1_24CollectiveEpilogueBwdGQAISA_fSD_Li256ELb1ELb1EEENS1_19SingleTileSchedulerILb1ELb0ELb0ELi128EEEEEEEEEvNT_6ParamsE$_ZN4cute3eso3ESOILb1ELb0EJNS_5tupleIJNS2_IJNS_1CILi1EEENS3_ILi0EEEEEENS2_IJS5_S5_EEEEEENS2_IJS5_iEEEEEC2ERKS8_RKS9_ - $_ZN7cutlass13device_kernelIN5flash19enable_sm80_to_sm89INS1_16FlashAttnBwdSm80INS1_25CollectiveMainloopBwdSm80ILi2ELi2EN4cute5tupleIJNS5_1CILi128EEES8_NS7_ILi64EEEEEENS_10bfloat16_tEfNS_4arch4Sm80ELb0ELb0ELb1ELb1ELb1ELb0ELb0ELb0ELi2ELi4ELi4ELi4ELb0EEENS1_24CollectiveEpilogueBwdGQAISA_fSD_Li256ELb1ELb1EEENS1_19SingleTileSchedulerILb1ELb0ELb0ELi128EEEEEEEEEvNT_6ParamsE$_ZN4cute3eso3ESOILb1ELb0EJNS_5tupleIJNS2_IJNS_1CILi1EEENS2_IJS4_NS3_ILi2EEES5_EEEEEES5_NS2_IJS5_S5_EEEEEENS2_IJNS2_IJNS3_ILi0EEENS2_IJS4_NS3_ILi256EEEiEEEEEENS3_ILi2048EEENS2_IJiNS3_ILi4096EEEEEEEEEEEC2ERKS9_RKSH_)
$_ZN7cutlass13device_kernelIN5flash19enable_sm80_to_sm89INS1_16FlashAttnBwdSm80INS1_25CollectiveMainloopBwdSm80ILi2ELi2EN4cute5tupleIJNS5_1CILi128EEES8_NS7_ILi64EEEEEENS_10bfloat16_tEfNS_4arch4Sm80ELb0ELb0ELb1ELb1ELb1ELb0ELb0ELb0ELi2ELi4ELi4ELi4ELb0EEENS1_24CollectiveEpilogueBwdGQAISA_fSD_Li256ELb1ELb1EEENS1_19SingleTileSchedulerILb1ELb0ELb0ELi128EEEEEEEEEvNT_6ParamsE$_ZN4cute3eso3ESOILb1ELb0EJNS_5tupleIJNS2_IJNS_1CILi1EEENS2_IJS4_NS3_ILi2EEES5_EEEEEES5_NS2_IJS5_S5_EEEEEENS2_IJNS2_IJNS3_ILi0EEENS2_IJS4_NS3_ILi256EEEiEEEEEENS3_ILi2048EEENS2_IJiNS3_ILi4096EEEEEEEEEEEC2ERKS9_RKSH_:
[----:B------:R-:W-:Y:S01]  /*83e0*/  IADD3 R2, R56, -c[0x0][0x20], RZ ;  /* 0x8000080038027a10 */ /* 0x000fe20007ffe0ff */
[----:B------:R-:W-:Y:S01]  /*83f0*/  IMAD.MOV.U32 R8, RZ, RZ, R6 ;  /* 0x000000ffff087224 */ /* 0x000fe200078e0006 */
[----:B------:R-:W-:-:S03]  /*8400*/  MOV R9, 0x0 ;  /* 0x0000000000097802 */ /* 0x000fc60000000f00 */
[----:B------:R1:W-:Y:S04]  /*8410*/  STL [R2], R5 ;  /* 0x0000000502007387 */ /* 0x0003e80000100800 */
[----:B------:R1:W-:Y:S01]  /*8420*/  STL [R2+0x4], R3 ;  /* 0x0000040302007387 */ /* 0x0003e20000100800 */
[----:B------:R-:W-:Y:S05]  /*8430*/  RET.REL.NODEC R8 `(_ZN7cutlass13device_kernelIN5flash19enable_sm80_to_sm89INS1_16FlashAttnBwdSm80INS1_25CollectiveMainloopBwdSm80ILi2ELi2EN4cute5tupleIJNS5_1CILi128EEES8_NS7_ILi64EEEEEENS_10bfloat16_tEfNS_4arch4Sm80ELb0ELb0ELb1ELb1ELb1ELb0ELb0ELb0ELi2ELi4ELi4ELi4ELb0EEENS1_24CollectiveEpilogueBwdGQAISA_fSD_Li256ELb1ELb1EEENS1_19SingleTileSchedulerILb1ELb0ELb0ELi128EEEEEEEEEvNT_6ParamsE) ;  /* 0xffff7bc008007950 */ /* 0x000fea0003c3ffff */
        .type           $_ZN7cutlass13device_kernelIN5flash19enable_sm80_to_sm89INS1_16FlashAttnBwdSm80INS1_25CollectiveMainloopBwdSm80ILi2ELi2EN4cute5tupleIJNS5_1CILi128EEES8_NS7_ILi64EEEEEENS_10bfloat16_tEfNS_4arch4Sm80ELb0ELb0ELb1ELb1ELb1ELb0ELb0ELb0ELi2ELi4ELi4ELi4ELb0EEENS1_24CollectiveEpilogueBwdGQAISA_fSD_Li256ELb1ELb1EEENS1_19SingleTileSchedulerILb1ELb0ELb0ELi128EEEEEEEEEvNT_6ParamsE$_ZN4cute3eso3ESOILb1ELb0EJNS_5tupleIJNS2_IJNS_1CILi1EEENS3_ILi0EEEEEENS2_IJS5_S5_EEEEEENS2_IJS5_iEEEEEC2ERKS8_RKS9_,@function
        .size           $_ZN7cutlass13device_kernelIN5flash19enable_sm80_to_sm89INS1_16FlashAttnBwdSm80INS1_25CollectiveMainloopBwdSm80ILi2ELi2EN4cute5tupleIJNS5_1CILi128EEES8_NS7_ILi64EEEEEENS_10bfloat16_tEfNS_4arch4Sm80ELb0ELb0ELb1ELb1ELb1ELb0ELb0ELb0ELi2ELi4ELi4ELi4ELb0EEENS1_24CollectiveEpilogueBwdGQAISA_fSD_Li256ELb1ELb1EEENS1_19SingleTileSchedulerILb1ELb0ELb0ELi128EEEEEEEEEvNT_6ParamsE$_ZN4cute3eso3ESOILb1ELb0EJNS_5tupleIJNS2_IJNS_1CILi1EEENS3_ILi0EEEEEENS2_IJS5_S5_EEEEEENS2_IJS5_iEEEEEC2ERKS8_RKS9_,($_ZN7cutlass13device_kernelIN5flash19enable_sm80_to_sm89INS1_16FlashAttnBwdSm80INS1_25CollectiveMainloopBwdSm80ILi2ELi2EN4cute5tupleIJNS5_1CILi128EEES8_NS7_ILi64EEEEEENS_10bfloat16_tEfNS_4arch4Sm80ELb0ELb0ELb1ELb1ELb1ELb0ELb0ELb0ELi2ELi4ELi4ELi4ELb0EEENS1_24CollectiveEpilogueBwdGQAISA_fSD_Li256ELb1ELb1EEENS1_19SingleTileSchedulerILb1ELb0ELb0ELi128EEEEEEEEEvNT_6ParamsE$_ZN4cute3eso3ESOILb1ELb0EJNS_5tupleIJNS2_IJNS_1CILi1EEENS3_ILi0EEEEEES5_EEENS2_IJNS2_IJS5_S5_EEEiEEEEEC2ERKS7_RKS9_ - $_ZN7cutlass13device_kernelIN5flash19enable_sm80_to_sm89INS1_16FlashAttnBwdSm80INS1_25CollectiveMainloopBwdSm80ILi2ELi2EN4cute5tupleIJNS5_1CILi128EEES8_NS7_ILi64EEEEEENS_10bfloat16_tEfNS_4arch4Sm80ELb0ELb0ELb1ELb1ELb1ELb0ELb0ELb0ELi2ELi4ELi4ELi4ELb0EEENS1_24CollectiveEpilogueBwdGQAISA_fSD_Li256ELb1ELb1EEENS1_19SingleTileSchedulerILb1ELb0ELb0ELi128EEEEEEEEEvNT_6ParamsE$_ZN4cute3eso3ESOILb1ELb0EJNS_5tupleIJNS2_IJNS_1CILi1EEENS3_ILi0EEEEEENS2_IJS5_S5_EEEEEENS2_IJS5_iEEEEEC2ERKS8_RKS9_)
$_ZN7cutlass13device_kernelIN5flash19enable_sm80_to_sm89INS1_16FlashAttnBwdSm80INS1_25CollectiveMainloopBwdSm80ILi2ELi2EN4cute5tupleIJNS5_1CILi128EEES8_NS7_ILi64EEEEEENS_10bfloat16_tEfNS_4arch4Sm80ELb0ELb0ELb1ELb1ELb1ELb0ELb0ELb0ELi2ELi4ELi4ELi4ELb0EEENS1_24CollectiveEpilogueBwdGQAISA_fSD_Li256ELb1ELb1EEENS1_19SingleTileSchedulerILb1ELb0ELb0ELi128EEEEEEEEEvNT_6ParamsE$_ZN4cute3eso3ESOILb1ELb0EJNS_5tupleIJNS2_IJNS_1CILi1EEENS3_ILi0EEEEEENS2_IJS5_S5_EEEEEENS2_IJS5_iEEEEEC2ERKS8_RKS9_:
[----:B------:R-:W-:Y:S02]  /*8440*/  IADD3 R2, R66, -c[0x0][0x20], RZ ;  /* 0x8000080042027a10 */ /* 0x000fe40007ffe0ff */
[----:B------:R-:W-:-:S03]  /*8450*/  MOV R5, 0x0 ;  /* 0x0000000000057802 */ /* 0x000fc60000000f00 */
[----:B------:R1:W-:Y:S01]  /*8460*/  STL [R2], R3 ;  /* 0x0000000302007387 */ /* 0x0003e20000100800 */
[----:B------:R-:W-:Y:S05]  /*8470*/  RET.REL.NODEC R4 `(_ZN7cutlass13device_kernelIN5flash19enable_sm80_to_sm89INS1_16FlashAttnBwdSm80INS1_25CollectiveMainloopBwdSm80ILi2ELi2EN4cute5tupleIJNS5_1CILi128EEES8_NS7_ILi64EEEEEENS_10bfloat16_tEfNS_4arch4Sm80ELb0ELb0ELb1ELb1ELb1ELb0ELb0ELb0ELi2ELi4ELi4ELi4ELb0EEENS1_24CollectiveEpilogueBwdGQAISA_fSD_Li256ELb1ELb1EEENS1_19SingleTileSchedulerILb1ELb0ELb0ELi128EEEEEEEEEvNT_6ParamsE) ;  /* 0xffff7b8004007950 */ /* 0x000fea0003c3ffff */
        .type           $_ZN7cutlass13device_kernelIN5flash19enable_sm80_to_sm89INS1_16FlashAttnBwdSm80INS1_25CollectiveMainloopBwdSm80ILi2ELi2EN4cute5tupleIJNS5_1CILi128EEES8_NS7_ILi64EEEEEENS_10bfloat16_tEfNS_4arch4Sm80ELb0ELb0ELb1ELb1ELb1ELb0ELb0ELb0ELi2ELi4ELi4ELi4ELb0EEENS1_24CollectiveEpilogueBwdGQAISA_fSD_Li256ELb1ELb1EEENS1_19SingleTileSchedulerILb1ELb0ELb0ELi128EEEEEEEEEvNT_6ParamsE$_ZN4cute3eso3ESOILb1ELb0EJNS_5tupleIJNS2_IJNS_1CILi1EEENS3_ILi0EEEEEES5_EEENS2_IJNS2_IJS5_S5_EEEiEEEEEC2ERKS7_RKS9_,@function
        .size           $_ZN7cutlass13device_kernelIN5flash19enable_sm80_to_sm89INS1_16FlashAttnBwdSm80INS1_25CollectiveMainloopBwdSm80ILi2ELi2EN4cute5tupleIJNS5_1CILi128EEES8_NS7_ILi64EEEEEENS_10bfloat16_tEfNS_4arch4Sm80ELb0ELb0ELb1ELb1ELb1ELb0ELb0ELb0ELi2ELi4ELi4ELi4ELb0EEENS1_24CollectiveEpilogueBwdGQAISA_fSD_Li256ELb1ELb1EEENS1_19SingleTileSchedulerILb1ELb0ELb0ELi128EEEEEEEEEvNT_6ParamsE$_ZN4cute3eso3ESOILb1ELb0EJNS_5tupleIJNS2_IJNS_1CILi1EEENS3_ILi0EEEEEES5_EEENS2_IJNS2_IJS5_S5_EEEiEEEEEC2ERKS7_RKS9_,($_ZN7cutlass13device_kernelIN5flash19enable_sm80_to_sm89INS1_16FlashAttnBwdSm80INS1_25CollectiveMainloopBwdSm80ILi2ELi2EN4cute5tupleIJNS5_1CILi128EEES8_NS7_ILi64EEEEEENS_10bfloat16_tEfNS_4arch4Sm80ELb0ELb0ELb1ELb1ELb1ELb0ELb0ELb0ELi2ELi4ELi4ELi4ELb0EEENS1_24CollectiveEpilogueBwdGQAISA_fSD_Li256ELb1ELb1EEENS1_19SingleTileSchedulerILb1ELb0ELb0ELi128EEEEEEEEEvNT_6ParamsE$_ZN4cute3eso3ESOILb1ELb0EJNS_5tupleIJNS2_IJNS_1CILi2EEES4_EEENS3_ILi8EEES5_EEENS2_IJNS2_IJNS3_ILi1EEEiEEENS3_ILi1024EEENS2_IJiiEEEEEEEEC2ERKS7_RKSC_ - $_ZN7cutlass13device_kernelIN5flash19enable_sm80_to_sm89INS1_16FlashAttnBwdSm80INS1_25CollectiveMainloopBwdSm80ILi2ELi2EN4cute5tupleIJNS5_1CILi128EEES8_NS7_ILi64EEEEEENS_10bfloat16_tEfNS_4arch4Sm80ELb0ELb0ELb1ELb1ELb1ELb0ELb0ELb0ELi2ELi4ELi4ELi4ELb0EEENS1_24CollectiveEpilogueBwdGQAISA_fSD_Li256ELb1ELb1EEENS1_19SingleTileSchedulerILb1ELb0ELb0ELi128EEEEEEEEEvNT_6ParamsE$_ZN4cute3eso3ESOILb1ELb0EJNS_5tupleIJNS2_IJNS_1CILi1EEENS3_ILi0EEEEEES5_EEENS2_IJNS2_IJS5_S5_EEEiEEEEEC2ERKS7_RKS9_)
$_ZN7cutlass13device_kernelIN5flash19enable_sm80_to_sm89INS1_16FlashAttnBwdSm80INS1_25CollectiveMainloopBwdSm80ILi2ELi2EN4cute5tupleIJNS5_1CILi128EEES8_NS7_ILi64EEEEEENS_10bfloat16_tEfNS_4arch4Sm80ELb0ELb0ELb1ELb1ELb1ELb0ELb0ELb0ELi2ELi4ELi4ELi4ELb0EEENS1_24CollectiveEpilogueBwdGQAISA_fSD_Li256ELb1ELb1EEENS1_19SingleTileSchedulerILb1ELb0ELb0ELi128EEEEEEEEEvNT_6ParamsE$_ZN4cute3eso3ESOILb1ELb0EJNS_5tupleIJNS2_IJNS_1CILi1EEENS3_ILi0EEEEEES5_EEENS2_IJNS2_IJS5_S5_EEEiEEEEEC2ERKS7_RKS9_:
[----:B------:R-:W-:Y:S02]  /*8480*/  IADD3 R2, R66, -c[0x0][0x20], RZ ;  /* 0x8000080042027a10 */ /* 0x000fe40007ffe0ff */
[----:B------:R-:W-:-:S03]  /*8490*/  MOV R5, 0x0 ;  /* 0x0000000000057802 */ /* 0x000fc60000000f00 */
[----:B------:R1:W-:Y:S01]  /*84a0*/  STL [R2], R3 ;  /* 0x0000000302007387 */ /* 0x0003e20000100800 */
[----:B------:R-:W-:Y:S05]  /*84b0*/  RET.REL.NODEC R4 `(_ZN7cutlass13device_kernelIN5flash19enable_sm80_to_sm89INS1_16FlashAttnBwdSm80INS1_25CollectiveMainloopBwdSm80ILi2ELi2EN4cute5tupleIJNS5_1CILi128EEES8_NS7_ILi64EEEEEENS_10bfloat16_tEfNS_4arch4Sm80ELb0ELb0ELb1ELb1ELb1ELb0ELb0ELb0ELi2ELi4ELi4ELi4ELb0EEENS1_24CollectiveEpilogueBwdGQAISA_fSD_Li256ELb1ELb1EEENS1_19SingleTileSchedulerILb1ELb0ELb0ELi128EEEEEEEEEvNT_6ParamsE) ;  /* 0xffff7b4004007950 */ /* 0x000fea0003c3ffff */
        .type           $_ZN7cutlass13device_kernelIN5flash19enable_sm80_to_sm89INS1_16FlashAttnBwdSm80INS1_25CollectiveMainloopBwdSm80ILi2ELi2EN4cute5tupleIJNS5_1CILi128EEES8_NS7_ILi64EEEEEENS_10bfloat16_tEfNS_4arch4Sm80ELb0ELb0ELb1ELb1ELb1ELb0ELb0ELb0ELi2ELi4ELi4ELi4ELb0EEENS1_24CollectiveEpilogueBwdGQAISA_fSD_Li256ELb1ELb1EEENS1_19SingleTileSchedulerILb1ELb0ELb0ELi128EEEEEEEEEvNT_6ParamsE$_ZN4cute3eso3ESOILb1ELb0EJNS_5tupleIJNS2_IJNS_1CILi2EEES4_EEENS3_ILi8EEES5_EEENS2_IJNS2_IJNS3_ILi1EEEiEEENS3_ILi1024EEENS2_IJiiEEEEEEEEC2ERKS7_RKSC_,@function
        .size           $_ZN7cutlass13device_kernelIN5flash19enable_sm80_to_sm89INS1_16FlashAttnBwdSm80INS1_25CollectiveMainloopBwdSm80ILi2ELi2EN4cute5tupleIJNS5_1CILi128EEES8_NS7_ILi64EEEEEENS_10bfloat16_tEfNS_4arch4Sm80ELb0ELb0ELb1ELb1ELb1ELb0ELb0ELb0ELi2ELi4ELi4ELi4ELb0EEENS1_24CollectiveEpilogueBwdGQAISA_fSD_Li256ELb1ELb1EEENS1_19SingleTileSchedulerILb1ELb0ELb0ELi128EEEEEEEEEvNT_6ParamsE$_ZN4cute3eso3ESOILb1ELb0EJNS_5tupleIJNS2_IJNS_1CILi2EEES4_EEENS3_ILi8EEES5_EEENS2_IJNS2_IJNS3_ILi1EEEiEEENS3_ILi1024EEENS2_IJiiEEEEEEEEC2ERKS7_RKSC_,($_ZN7cutlass13device_kernelIN5flash19enable_sm80_to_sm89INS1_16FlashAttnBwdSm80INS1_25CollectiveMainloopBwdSm80ILi2ELi2EN4cute5tupleIJNS5_1CILi128EEES8_NS7_ILi64EEEEEENS_10bfloat16_tEfNS_4arch4Sm80ELb0ELb0ELb1ELb1ELb1ELb0ELb0ELb0ELi2ELi4ELi4ELi4ELb0EEENS1_24CollectiveEpilogueBwdGQAISA_fSD_Li256ELb1ELb1EEENS1_19SingleTileSchedulerILb1ELb0ELb0ELi128EEEEEEEEEvNT_6ParamsE$_ZN4cute3eso3ESOILb1ELb0EJNS_5tupleIJNS2_IJNS_1CILi2EEES4_EEES4_EEENS2_IJNS2_IJiiEEENS3_ILi8192EEEEEEEEC2ERKS6_RKS9_ - $_ZN7cutlass13device_kernelIN5flash19enable_sm80_to_sm89INS1_16FlashAttnBwdSm80INS1_25CollectiveMainloopBwdSm80ILi2ELi2EN4cute5tupleIJNS5_1CILi128EEES8_NS7_ILi64EEEEEENS_10bfloat16_tEfNS_4arch4Sm80ELb0ELb0ELb1ELb1ELb1ELb0ELb0ELb0ELi2ELi4ELi4ELi4ELb0EEENS1_24CollectiveEpilogueBwdGQAISA_fSD_Li256ELb1ELb1EEENS1_19SingleTileSchedulerILb1ELb0ELb0ELi128EEEEEEEEEvNT_6ParamsE$_ZN4cute3eso3ESOILb1ELb0EJNS_5tupleIJNS2_IJNS_1CILi2EEES4_EEENS3_ILi8EEES5_EEENS2_IJNS2_IJNS3_ILi1EEEiEEENS3_ILi1024EEENS2_IJiiEEEEEEEEC2ERKS7_RKSC_)
$_ZN7cutlass13device_kernelIN5flash19enable_sm80_to_sm89INS1_16FlashAttnBwdSm80INS1_25CollectiveMainloopBwdSm80ILi2ELi2EN4cute5tupleIJNS5_1CILi128EEES8_NS7_ILi64EEEEEENS_10bfloat16_tEfNS_4arch4Sm80ELb0ELb0ELb1ELb1ELb1ELb0ELb0ELb0ELi2ELi4ELi4ELi4ELb0EEENS1_24CollectiveEpilogueBwdGQAISA_fSD_Li256ELb1ELb1EEENS1_19SingleTileSchedulerILb1ELb0ELb0ELi128EEEEEEEEEvNT_6ParamsE$_ZN4cute3eso3ESOILb1ELb0EJNS_5tupleIJNS2_IJNS_1CILi2EEES4_EEENS3_ILi8EEES5_EEENS2_IJNS2_IJNS3_ILi1EEEiEEENS3_ILi1024EEENS2_IJiiEEEEEEEEC2ERKS7_RKSC_:
[----:B------:R-:W-:Y:S02]  /*84c0*/  IADD3 R4, R23, -c[0x0][0x20], RZ ;  /* 0x8000080017047a10 */ /* 0x000fe40007ffe0ff */
[----:B------:R-:W-:-:S03]  /*84d0*/  MOV R9, 0x0 ;  /* 0x0000000000097802 */ /* 0x000fc60000000f00 */
[----:B------:R1:W-:Y:S04]  /*84e0*/  STL [R4], R2 ;  /* 0x0000000204007387 */ /* 0x0003e80000100800 */
[----:B------:R1:W-:Y:S04]  /*84f0*/  STL [R4+0x4], R3 ;  /* 0x0000040304007387 */ /* 0x0003e80000100800 */
[----:B------:R1:W-:Y:S01]  /*8500*/  STL [R4+0x8], R5 ;  /* 0x0000080504007387 */ /* 0x0003e20000100800 */
[----:B------:R-:W-:Y:S05]  /*8510*/  RET.REL.NODEC R8 `(_ZN7cutlass13device_kernelIN5flash19enable_sm80_to_sm89INS1_16FlashAttnBwdSm80INS1_25CollectiveMainloopBwdSm80ILi2ELi2EN4cute5tupleIJNS5_1CILi128EEES8_NS7_ILi64EEEEEENS_10bfloat16_tEfNS_4arch4Sm80ELb0ELb0ELb1ELb1ELb1ELb0ELb0ELb0ELi2ELi4ELi4ELi4ELb0EEENS1_24CollectiveEpilogueBwdGQAISA_fSD_Li256ELb1ELb1EEENS1_19SingleTileSchedulerILb1ELb0ELb0ELi128EEEEEEEEEvNT_6ParamsE) ;  /* 0xffff7ae008007950 */ /* 0x000fea0003c3ffff */
        .type           $_ZN7cutlass13device_kernelIN5flash19enable_sm80_to_sm89INS1_16FlashAttnBwdSm80INS1_25CollectiveMainloopBwdSm80ILi2ELi2EN4cute5tupleIJNS5_1CILi128EEES8_NS7_ILi64EEEEEENS_10bfloat16_tEfNS_4arch4Sm80ELb0ELb0ELb1ELb1ELb1ELb0ELb0ELb0ELi2ELi4ELi4ELi4ELb0EEENS1_24CollectiveEpilogueBwdGQAISA_fSD_Li256ELb1ELb1EEENS1_19SingleTileSchedulerILb1ELb0ELb0ELi128EEEEEEEEEvNT_6ParamsE$_ZN4cute3eso3ESOILb1ELb0EJNS_5tupleIJNS2_IJNS_1CILi2EEES4_EEES4_EEENS2_IJNS2_IJiiEEENS3_ILi8192EEEEEEEEC2ERKS6_RKS9_,@function
        .size           $_ZN7cutlass13device_kernelIN5flash19enable_sm80_to_sm89INS1_16FlashAttnBwdSm80INS1_25CollectiveMainloopBwdSm80ILi2ELi2EN4cute5tupleIJNS5_1CILi128EEES8_NS7_ILi64EEEEEENS_10bfloat16_tEfNS_4arch4Sm80ELb0ELb0ELb1ELb1ELb1ELb0ELb0ELb0ELi2ELi4ELi4ELi4ELb0EEENS1_24CollectiveEpilogueBwdGQAISA_fSD_Li256ELb1ELb1EEENS1_19SingleTileSchedulerILb1ELb0ELb0ELi128EEEEEEEEEvNT_6ParamsE$_ZN4cute3eso3ESOILb1ELb0EJNS_5tupleIJNS2_IJNS_1CILi2EEES4_EEES4_EEENS2_IJNS2_IJiiEEENS3_ILi8192EEEEEEEEC2ERKS6_RKS9_,($_ZN7cutlass13device_kernelIN5flash19enable_sm80_to_sm89INS1_16FlashAttnBwdSm80INS1_25CollectiveMainloopBwdSm80ILi2ELi2EN4cute5tupleIJNS5_1CILi128EEES8_NS7_ILi64EEEEEENS_10bfloat16_tEfNS_4arch4Sm80ELb0ELb0ELb1ELb1ELb1ELb0ELb0ELb0ELi2ELi4ELi4ELi4ELb0EEENS1_24CollectiveEpilogueBwdGQAISA_fSD_Li256ELb1ELb1EEENS1_19SingleTileSchedulerILb1ELb0ELb0ELi128EEEEEEEEEvNT_6ParamsE$_ZN4cute3eso3ESOILb1ELb0EJNS_5tupleIJNS2_IJNS_1CILi2EEES4_EEES5_NS3_ILi8EEEEEENS2_IJNS2_IJiNS3_ILi512EEEEEENS2_IJiiEEENS3_ILi1024EEEEEEEEC2ERKS7_RKSC_ - $_ZN7cutlass13device_kernelIN5flash19enable_sm80_to_sm89INS1_16FlashAttnBwdSm80INS1_25CollectiveMainloopBwdSm80ILi2ELi2EN4cute5tupleIJNS5_1CILi128EEES8_NS7_ILi64EEEEEENS_10bfloat16_tEfNS_4arch4Sm80ELb0ELb0ELb1ELb1ELb1ELb0ELb0ELb0ELi2ELi4ELi4ELi4ELb0EEENS1_24CollectiveEpilogueBwdGQAISA_fSD_Li256ELb1ELb1EEENS1_19SingleTileSchedulerILb1ELb0ELb0ELi128EEEEEEEEEvNT_6ParamsE$_ZN4cute3eso3ESOILb1ELb0EJNS_5tupleIJNS2_IJNS_1CILi2EEES4_EEES4_EEENS2_IJNS2_IJiiEEENS3_ILi8192EEEEEEEEC2ERKS6_RKS9_)
$_ZN7cutlass13device_kernelIN5flash19enable_sm80_to_sm89INS1_16FlashAttnBwdSm80INS1_25CollectiveMainloopBwdSm80ILi2ELi2EN4cute5tupleIJNS5_1CILi128EEES8_NS7_ILi64EEEEEENS_10bfloat16_tEfNS_4arch4Sm80ELb0ELb0ELb1ELb1ELb1ELb0ELb0ELb0ELi2ELi4ELi4ELi4ELb0EEENS1_24CollectiveEpilogueBwdGQAISA_fSD_Li256ELb1ELb1EEENS1_19SingleTileSchedulerILb1ELb0ELb0ELi128EEEEEEEEEvNT_6ParamsE$_ZN4cute3eso3ESOILb1ELb0EJNS_5tupleIJNS2_IJNS_1CILi2EEES4_EEES4_EEENS2_IJNS2_IJiiEEENS3_ILi8192EEEEEEEEC2ERKS6_RKS9_:
[----:B------:R-:W-:Y:S01]  /*8520*/  IADD3 R4, R65, -c[0x0][0x20], RZ ;  /* 0x8000080041047a10 */ /* 0x000fe20007ffe0ff */
[----:B------:R-:W-:Y:S01]  /*8530*/  IMAD.MOV.U32 R70, RZ, RZ, R6 ;  /* 0x000000ffff467224 */ /* 0x000fe200078e0006 */
[----:B------:R-:W-:-:S03]  /*8540*/  MOV R71, 0x0 ;  /* 0x0000000000477802 */ /* 0x000fc60000000f00 */
[----:B------:R1:W-:Y:S04]  /*8550*/  STL [R4], R2 ;  /* 0x0000000204007387 */ /* 0x0003e80000100800 */
[----:B------:R1:W-:Y:S01]  /*8560*/  STL [R4+0x4], R3 ;  /* 0x0000040304007387 */ /* 0x0003e20000100800 */
[----:B------:R-:W-:Y:S05]  /*8570*/  RET.REL.NODEC R70 `(_ZN7cutlass13device_kernelIN5flash19enable_sm80_to_sm89INS1_16FlashAttnBwdSm80INS1_25CollectiveMainloopBwdSm80ILi2ELi2EN4cute5tupleIJNS5_1CILi128EEES8_NS7_ILi64EEEEEENS_10bfloat16_tEfNS_4arch4Sm80ELb0ELb0ELb1ELb1ELb1ELb0ELb0ELb0ELi2ELi4ELi4ELi4ELb0EEENS1_24CollectiveEpilogueBwdGQAISA_fSD_Li256ELb1ELb1EEENS1_19SingleTileSchedulerILb1ELb0ELb0ELi128EEEEEEEEEvNT_6ParamsE) ;  /* 0xffff7a8046007950 */ /* 0x000fea0003c3ffff */
        .type           $_ZN7cutlass13device_kernelIN5flash19enable_sm80_to_sm89INS1_16FlashAttnBwdSm80INS1_25CollectiveMainloopBwdSm80ILi2ELi2EN4cute5tupleIJNS5_1CILi128EEES8_NS7_ILi64EEEEEENS_10bfloat16_tEfNS_4arch4Sm80ELb0ELb0ELb1ELb1ELb1ELb0ELb0ELb0ELi2ELi4ELi4ELi4ELb0EEENS1_24CollectiveEpilogueBwdGQAISA_fSD_Li256ELb1ELb1EEENS1_19SingleTileSchedulerILb1ELb0ELb0ELi128EEEEEEEEEvNT_6ParamsE$_ZN4cute3eso3ESOILb1ELb0EJNS_5tupleIJNS2_IJNS_1CILi2EEES4_EEES5_NS3_ILi8EEEEEENS2_IJNS2_IJiNS3_ILi512EEEEEENS2_IJiiEEENS3_ILi1024EEEEEEEEC2ERKS7_RKSC_,@function
        .size           $_ZN7cutlass13device_kernelIN5flash19enable_sm80_to_sm89INS1_16FlashAttnBwdSm80INS1_25CollectiveMainloopBwdSm80ILi2ELi2EN4cute5tupleIJNS5_1CILi128EEES8_NS7_ILi64EEEEEENS_10bfloat16_tEfNS_4arch4Sm80ELb0ELb0ELb1ELb1ELb1ELb0ELb0ELb0ELi2ELi4ELi4ELi4ELb0EEENS1_24CollectiveEpilogueBwdGQAISA_fSD_Li256ELb1ELb1EEENS1_19SingleTileSchedulerILb1ELb0ELb0ELi128EEEEEEEEEvNT_6ParamsE$_ZN4cute3eso3ESOILb1ELb0EJNS_5tupleIJNS2_IJNS_1CILi2EEES4_EEES5_NS3_ILi8EEEEEENS2_IJNS2_IJiNS3_ILi512EEEEEENS2_IJiiEEENS3_ILi1024EEEEEEEEC2ERKS7_RKSC_,($_ZN7cutlass13device_kernelIN5flash19enable_sm80_to_sm89INS1_16FlashAttnBwdSm80INS1_25CollectiveMainloopBwdSm80ILi2ELi2EN4cute5tupleIJNS5_1CILi128EEES8_NS7_ILi64EEEEEENS_10bfloat16_tEfNS_4arch4Sm80ELb0ELb0ELb1ELb1ELb1ELb0ELb0ELb0ELi2ELi4ELi4ELi4ELb0EEENS1_24CollectiveEpilogueBwdGQAISA_fSD_Li256ELb1ELb1EEENS1_19SingleTileSchedulerILb1ELb0ELb0ELi128EEEEEEEEEvNT_6ParamsE$_ZN4cute3eso3ESOILb1ELb0EJNS_5tupleIJNS2_IJNS_1CILi2EEES4_S4_EEES4_NS2_IJNS2_IJS4_S4_EEES4_EEEEEENS2_IJNS2_IJNS3_ILi1EEENS3_ILi512EEEiEEENS3_ILi4096EEENS2_IJNS2_IJiiEEENS3_ILi8192EEEEEEEEEEEC2ERKS8_RKSG_ - $_ZN7cutlass13device_kernelIN5flash19enable_sm80_to_sm89INS1_16FlashAttnBwdSm80INS1_25CollectiveMainloopBwdSm80ILi2ELi2EN4cute5tupleIJNS5_1CILi128EEES8_NS7_ILi64EEEEEENS_10bfloat16_tEfNS_4arch4Sm80ELb0ELb0ELb1ELb1ELb1ELb0ELb0ELb0ELi2ELi4ELi4ELi4ELb0EEENS1_24CollectiveEpilogueBwdGQAISA_fSD_Li256ELb1ELb1EEENS1_19SingleTileSchedulerILb1ELb0ELb0ELi128EEEEEEEEEvNT_6ParamsE$_ZN4cute3eso3ESOILb1ELb0EJNS_5tupleIJNS2_IJNS_1CILi2EEES4_EEES5_NS3_ILi8EEEEEENS2_IJNS2_IJiNS3_ILi512EEEEEENS2_IJiiEEENS3_ILi1024EEEEEEEEC2ERKS7_RKSC_)
$_ZN7cutlass13device_kernelIN5flash19enable_sm80_to_sm89INS1_16FlashAttnBwdSm80INS1_25CollectiveMainloopBwdSm80ILi2ELi2EN4cute5tupleIJNS5_1CILi128EEES8_NS7_ILi64EEEEEENS_10bfloat16_tEfNS_4arch4Sm80ELb0ELb0ELb1ELb1ELb1ELb0ELb0ELb0ELi2ELi4ELi4ELi4ELb0EEENS1_24CollectiveEpilogueBwdGQAISA_fSD_Li256ELb1ELb1EEENS1_19SingleTileSchedulerILb1ELb0ELb0ELi128EEEEEEEEEvNT_6ParamsE$_ZN4cute3eso3ESOILb1ELb0EJNS_5tupleIJNS2_IJNS_1CILi2EEES4_EEES5_NS3_ILi8EEEEEENS2_IJNS2_IJiNS3_ILi512EEEEEENS2_IJiiEEENS3_ILi1024EEEEEEEEC2ERKS7_RKSC_:
[----:B------:R-:W-:Y:S02]  /*8580*/  IADD3 R4, R59, -c[0x0][0x20], RZ ;  /* 0x800008003b047a10 */ /* 0x000fe40007ffe0ff */
[----:B------:R-:W-:-:S03]  /*8590*/  MOV R9, 0x0 ;  /* 0x0000000000097802 */ /* 0x000fc60000000f00 */
[----:B------:R1:W-:Y:S04]  /*85a0*/  STL [R4], R2 ;  /* 0x0000000204007387 */ /* 0x0003e80000100800 */
[----:B------:R1:W-:Y:S04]  /*85b0*/  STL [R4+0x4], R3 ;  /* 0x0000040304007387 */ /* 0x0003e80000100800 */
[----:B------:R1:W-:Y:S01]  /*85c0*/  STL [R4+0x8], R5 ;  /* 0x0000080504007387 */ /* 0x0003e20000100800 */
[----:B------:R-:W-:Y:S05]  /*85d0*/  RET.REL.NODEC R8 `(_ZN7cutlass13device_kernelIN5flash19enable_sm80_to_sm89INS1_16FlashAttnBwdSm80INS1_25CollectiveMainloopBwdSm80ILi2ELi2EN4cute5tupleIJNS5_1CILi128EEES8_NS7_ILi64EEEEEENS_10bfloat16_tEfNS_4arch4Sm80ELb0ELb0ELb1ELb1ELb1ELb0ELb0ELb0ELi2ELi4ELi4ELi4ELb0EEENS1_24CollectiveEpilogueBwdGQAISA_fSD_Li256ELb1ELb1EEENS1_19SingleTileSchedulerILb1ELb0ELb0ELi128EEEEEEEEEvNT_6ParamsE) ;  /* 0xffff7a2008007950 */ /* 0x000fea0003c3ffff */
        .type           $_ZN7cutlass13device_kernelIN5flash19enable_sm80_to_sm89INS1_16FlashAttnBwdSm80INS1_25CollectiveMainloopBwdSm80ILi2ELi2EN4cute5tupleIJNS5_1CILi128EEES8_NS7_ILi64EEEEEENS_10bfloat16_tEfNS_4arch4Sm80ELb0ELb0ELb1ELb1ELb1ELb0ELb0ELb0ELi2ELi4ELi4ELi4ELb0EEENS1_24CollectiveEpilogueBwdGQAISA_fSD_Li256ELb1ELb1EEENS1_19SingleTileSchedulerILb1ELb0ELb0ELi128EEEEEEEEEvNT_6ParamsE$_ZN4cute3eso3ESOILb1ELb0EJNS_5tupleIJNS2_IJNS_1CILi2EEES4_S4_EEES4_NS2_IJNS2_IJS4_S4_EEES4_EEEEEENS2_IJNS2_IJNS3_ILi1EEENS3_ILi512EEEiEEENS3_ILi4096EEENS2_IJNS2_IJiiEEENS3_ILi8192EEEEEEEEEEEC2ERKS8_RKSG_,@function
        .size           $_ZN7cutlass13device_kernelIN5flash19enable_sm80_to_sm89INS1_16FlashAttnBwdSm80INS1_25CollectiveMainloopBwdSm80ILi2ELi2EN4cute5tupleIJNS5_1CILi128EEES8_NS7_ILi64EEEEEENS_10bfloat16_tEfNS_4arch4Sm80ELb0ELb0ELb1ELb1ELb1ELb0ELb0ELb0ELi2ELi4ELi4ELi4ELb0EEENS1_24CollectiveEpilogueBwdGQAISA_fSD_Li256ELb1ELb1EEENS1_19SingleTileSchedulerILb1ELb0ELb0ELi128EEEEEEEEEvNT_6ParamsE$_ZN4cute3eso3ESOILb1ELb0EJNS_5tupleIJNS2_IJNS_1CILi2EEES4_S4_EEES4_NS2_IJNS2_IJS4_S4_EEES4_EEEEEENS2_IJNS2_IJNS3_ILi1EEENS3_ILi512EEEiEEENS3_ILi4096EEENS2_IJNS2_IJiiEEENS3_ILi8192EEEEEEEEEEEC2ERKS8_RKSG_,($_ZN7cutlass13device_kernelIN5flash19enable_sm80_to_sm89INS1_16FlashAttnBwdSm80INS1_25CollectiveMainloopBwdSm80ILi2ELi2EN4cute5tupleIJNS5_1CILi128EEES8_NS7_ILi64EEEEEENS_10bfloat16_tEfNS_4arch4Sm80ELb0ELb0ELb1ELb1ELb1ELb0ELb0ELb0ELi2ELi4ELi4ELi4ELb0EEENS1_24CollectiveEpilogueBwdGQAISA_fSD_Li256ELb1ELb1EEENS1_19SingleTileSchedulerILb1ELb0ELb0ELi128EEEEEEEEEvNT_6ParamsE$_ZN4cute3eso3ESOILb1ELb0EJNS_5tupleIJNS2_IJNS_1CILi2EEES4_S4_EEES4_NS2_IJS4_S4_EEEEEENS2_IJNS2_IJNS3_ILi1EEENS3_ILi512EEEiEEENS3_ILi4096EEENS2_IJiiEEEEEEEEC2ERKS7_RKSD_ - $_ZN7cutlass13device_kernelIN5flash19enable_sm80_to_sm89INS1_16FlashAttnBwdSm80INS1_25CollectiveMainloopBwdSm80ILi2ELi2EN4cute5tupleIJNS5_1CILi128EEES8_NS7_ILi64EEEEEENS_10bfloat16_tEfNS_4arch4Sm80ELb0ELb0ELb1ELb1ELb1ELb0ELb0ELb0ELi2ELi4ELi4ELi4ELb0EEENS1_24CollectiveEpilogueBwdGQAISA_fSD_Li256ELb1ELb1EEENS1_19SingleTileSchedulerILb1ELb0ELb0ELi128EEEEEEEEEvNT_6ParamsE$_ZN4cute3eso3ESOILb1ELb0EJNS_5tupleIJNS2_IJNS_1CILi2EEES4_S4_EEES4_NS2_IJNS2_IJS4_S4_EEES4_EEEEEENS2_IJNS2_IJNS3_ILi1EEENS3_ILi512EEEiEEENS3_ILi4096EEENS2_IJNS2_IJiiEEENS3_ILi8192EEEEEEEEEEEC2ERKS8_RKSG_)
$_ZN7cutlass13device_kernelIN5flash19enable_sm80_to_sm89INS1_16FlashAttnBwdSm80INS1_25CollectiveMainloopBwdSm80ILi2ELi2EN4cute5tupleIJNS5_1CILi128EEES8_NS7_ILi64EEEEEENS_10bfloat16_tEfNS_4arch4Sm80ELb0ELb0ELb1ELb1ELb1ELb0ELb0ELb0ELi2ELi4ELi4ELi4ELb0EEENS1_24CollectiveEpilogueBwdGQAISA_fSD_Li256ELb1ELb1EEENS1_19SingleTileSchedulerILb1ELb0ELb0ELi128EEEEEEEEEvNT_6ParamsE$_ZN4cute3eso3ESOILb1ELb0EJNS_5tupleIJNS2_IJNS_1CILi2EEES4_S4_EEES4_NS2_IJNS2_IJS4_S4_EEES4_EEEEEENS2_IJNS2_IJNS3_ILi1EEENS3_ILi512EEEiEEENS3_ILi4096EEENS2_IJNS2_IJiiEEENS3_ILi8192EEEEEEEEEEEC2ERKS8_RKSG_:
[----:B------:R-:W-:Y:S02]  /*85e0*/  IADD3 R4, R59, -c[0x0][0x20], RZ ;  /* 0x800008003b047a10 */ /* 0x000fe40007ffe0ff */
[----:B------:R-:W-:-:S03]  /*85f0*/  MOV R9, 0x0 ;  /* 0x0000000000097802 */ /* 0x000fc60000000f00 */
[----:B------:R1:W-:Y:S04]  /*8600*/  STL [R4], R2 ;  /* 0x0000000204007387 */ /* 0x0003e80000100800 */
[----:B------:R1:W-:Y:S04]  /*8610*/  STL [R4+0x4], R3 ;  /* 0x0000040304007387 */ /* 0x0003e80000100800 */
[----:B------:R1:W-:Y:S01]  /*8620*/  STL [R4+0x8], R5 ;  /* 0x0000080504007387 */ /* 0x0003e20000100800 */
[----:B------:R-:W-:Y:S05]  /*8630*/  RET.REL.NODEC R8 `(_ZN7cutlass13device_kernelIN5flash19enable_sm80_to_sm89INS1_16FlashAttnBwdSm80INS1_25CollectiveMainloopBwdSm80ILi2ELi2EN4cute5tupleIJNS5_1CILi128EEES8_NS7_ILi64EEEEEENS_10bfloat16_tEfNS_4arch4Sm80ELb0ELb0ELb1ELb1ELb1ELb0ELb0ELb0ELi2ELi4ELi4ELi4ELb0EEENS1_24CollectiveEpilogueBwdGQAISA_fSD_Li256ELb1ELb1EEENS1_19SingleTileSchedulerILb1ELb0ELb0ELi128EEEEEEEEEvNT_6ParamsE) ;  /* 0xffff79c008007950 */ /* 0x000fea0003c3ffff */
        .type           $_ZN7cutlass13device_kernelIN5flash19enable_sm80_to_sm89INS1_16FlashAttnBwdSm80INS1_25CollectiveMainloopBwdSm80ILi2ELi2EN4cute5tupleIJNS5_1CILi128EEES8_NS7_ILi64EEEEEENS_10bfloat16_tEfNS_4arch4Sm80ELb0ELb0ELb1ELb1ELb1ELb0ELb0ELb0ELi2ELi4ELi4ELi4ELb0EEENS1_24CollectiveEpilogueBwdGQAISA_fSD_Li256ELb1ELb1EEENS1_19SingleTileSchedulerILb1ELb0ELb0ELi128EEEEEEEEEvNT_6ParamsE$_ZN4cute3eso3ESOILb1ELb0EJNS_5tupleIJNS2_IJNS_1CILi2EEES4_S4_EEES4_NS2_IJS4_S4_EEEEEENS2_IJNS2_IJNS3_ILi1EEENS3_ILi512EEEiEEENS3_ILi4096EEENS2_IJiiEEEEEEEEC2ERKS7_RKSD_,@function
        .size           $_ZN7cutlass13device_kernelIN5flash19enable_sm80_to_sm89INS1_16FlashAttnBwdSm80INS1_25CollectiveMainloopBwdSm80ILi2ELi2EN4cute5tupleIJNS5_1CILi128EEES8_NS7_ILi64EEEEEENS_10bfloat16_tEfNS_4arch4Sm80ELb0ELb0ELb1ELb1ELb1ELb0ELb0ELb0ELi2ELi4ELi4ELi4ELb0EEENS1_24CollectiveEpilogueBwdGQAISA_fSD_Li256ELb1ELb1EEENS1_19SingleTileSchedulerILb1ELb0ELb0ELi128EEEEEEEEEvNT_6ParamsE$_ZN4cute3eso3ESOILb1ELb0EJNS_5tupleIJNS2_IJNS_1CILi2EEES4_S4_EEES4_NS2_IJS4_S4_EEEEEENS2_IJNS2_IJNS3_ILi1EEENS3_ILi512EEEiEEENS3_ILi4096EEENS2_IJiiEEEEEEEEC2ERKS7_RKSD_,($_ZN7cutlass13device_kernelIN5flash19enable_sm80_to_sm89INS1_16FlashAttnBwdSm80INS1_25CollectiveMainloopBwdSm80ILi2ELi2EN4cute5tupleIJNS5_1CILi128EEES8_NS7_ILi64EEEEEENS_10bfloat16_tEfNS_4arch4Sm80ELb0ELb0ELb1ELb1ELb1ELb0ELb0ELb0ELi2ELi4ELi4ELi4ELb0EEENS1_24CollectiveEpilogueBwdGQAISA_fSD_Li256ELb1ELb1EEENS1_19SingleTileSchedulerILb1ELb0ELb0ELi128EEEEEEEEEvNT_6ParamsE$_ZN4cute3eso3ESOILb1ELb0EJNS_5tupleIJNS2_IJNS_1CILi8EEENS3_ILi1EEEEEENS2_IJNS3_ILi2EEEEEEEEENS2_IJNS2_IJS5_NS3_ILi0EEEEEENS2_IJiEEEEEEEEC2ERKS9_RKSD_ - $_ZN7cutlass13device_kernelIN5flash19enable_sm80_to_sm89INS1_16FlashAttnBwdSm80INS1_25CollectiveMainloopBwdSm80ILi2ELi2EN4cute5tupleIJNS5_1CILi128EEES8_NS7_ILi64EEEEEENS_10bfloat16_tEfNS_4arch4Sm80ELb0ELb0ELb1ELb1ELb1ELb0ELb0ELb0ELi2ELi4ELi4ELi4ELb0EEENS1_24CollectiveEpilogueBwdGQAISA_fSD_Li256ELb1ELb1EEENS1_19SingleTileSchedulerILb1ELb0ELb0ELi128EEEEEEEEEvNT_6ParamsE$_ZN4cute3eso3ESOILb1ELb0EJNS_5tupleIJNS2_IJNS_1CILi2EEES4_S4_EEES4_NS2_IJS4_S4_EEEEEENS2_IJNS2_IJNS3_ILi1EEENS3_ILi512EEEiEEENS3_ILi4096EEENS2_IJiiEEEEEEEEC2ERKS7_RKSD_)
$_ZN7cutlass13device_kernelIN5flash19enable_sm80_to_sm89INS1_16FlashAttnBwdSm80INS1_25CollectiveMainloopBwdSm80ILi2ELi2EN4cute5tupleIJNS5_1CILi128EEES8_NS7_ILi64EEEEEENS_10bfloat16_tEfNS_4arch4Sm80ELb0ELb0ELb1ELb1ELb1ELb0ELb0ELb0ELi2ELi4ELi4ELi4ELb0EEENS1_24CollectiveEpilogueBwdGQAISA_fSD_Li256ELb1ELb1EEENS1_19SingleTileSchedulerILb1ELb0ELb0ELi128EEEEEEEEEvNT_6ParamsE$_ZN4cute3eso3ESOILb1ELb0EJNS_5tupleIJNS2_IJNS_1CILi2EEES4_S4_EEES4_NS2_IJS4_S4_EEEEEENS2_IJNS2_IJNS3_ILi1EEENS3_ILi512EEEiEEENS3_ILi4096EEENS2_IJiiEEEEEEEEC2ERKS7_RKSD_:
[----:B------:R-:W-:Y:S02]  /*8640*/  IADD3 R4, R23, -c[0x0][0x20], RZ ;  /* 0x8000080017047a10 */ /* 0x000fe40007ffe0ff */
[----:B------:R-:W-:-:S03]  /*8650*/  MOV R9, 0x0 ;  /* 0x0000000000097802 */ /* 0x000fc60000000f00 */
[----:B------:R1:W-:Y:S04]  /*8660*/  STL [R4], R2 ;  /* 0x0000000204007387 */ /* 0x0003e80000100800 */
[----:B------:R1:W-:Y:S04]  /*8670*/  STL [R4+0x4], R3 ;  /* 0x0000040304007387 */ /* 0x0003e80000100800 */
[----:B------:R1:W-:Y:S01]  /*8680*/  STL [R4+0x8], R5 ;  /* 0x0000080504007387 */ /* 0x0003e20000100800 */
[----:B------:R-:W-:Y:S05]  /*8690*/  RET.REL.NODEC R8 `(_ZN7cutlass13device_kernelIN5flash19enable_sm80_to_sm89INS1_16FlashAttnBwdSm80INS1_25CollectiveMainloopBwdSm80ILi2ELi2EN4cute5tupleIJNS5_1CILi128EEES8_NS7_ILi64EEEEEENS_10bfloat16_tEfNS_4arch4Sm80ELb0ELb0ELb1ELb1ELb1ELb0ELb0ELb0ELi2ELi4ELi4ELi4ELb0EEENS1_24CollectiveEpilogueBwdGQAISA_fSD_Li256ELb1ELb1EEENS1_19SingleTileSchedulerILb1ELb0ELb0ELi128EEEEEEEEEvNT_6ParamsE) ;  /* 0xffff796008007950 */ /* 0x000fea0003c3ffff */
        .type           $_ZN7cutlass13device_kernelIN5flash19enable_sm80_to_sm89INS1_16FlashAttnBwdSm80INS1_25CollectiveMainloopBwdSm80ILi2ELi2EN4cute5tupleIJNS5_1CILi128EEES8_NS7_ILi64EEEEEENS_10bfloat16_tEfNS_4arch4Sm80ELb0ELb0ELb1ELb1ELb1ELb0ELb0ELb0ELi2ELi4ELi4ELi4ELb0EEENS1_24CollectiveEpilogueBwdGQAISA_fSD_Li256ELb1ELb1EEENS1_19SingleTileSchedulerILb1ELb0ELb0ELi128EEEEEEEEEvNT_6ParamsE$_ZN4cute3eso3ESOILb1ELb0EJNS_5tupleIJNS2_IJNS_1CILi8EEENS3_ILi1EEEEEENS2_IJNS3_ILi2EEEEEEEEENS2_IJNS2_IJS5_NS3_ILi0EEEEEENS2_IJiEEEEEEEEC2ERKS9_RKSD_,@function
        .size           $_ZN7cutlass13device_kernelIN5flash19enable_sm80_to_sm89INS1_16FlashAttnBwdSm80INS1_25CollectiveMainloopBwdSm80ILi2ELi2EN4cute5tupleIJNS5_1CILi128EEES8_NS7_ILi64EEEEEENS_10bfloat16_tEfNS_4arch4Sm80ELb0ELb0ELb1ELb1ELb1ELb0ELb0ELb0ELi2ELi4ELi4ELi4ELb0EEENS1_24CollectiveEpilogueBwdGQAISA_fSD_Li256ELb1ELb1EEENS1_19SingleTileSchedulerILb1ELb0ELb0ELi128EEEEEEEEEvNT_6ParamsE$_ZN4cute3eso3ESOILb1ELb0EJNS_5tupleIJNS2_IJNS_1CILi8EEENS3_ILi1EEEEEENS2_IJNS3_ILi2EEEEEEEEENS2_IJNS2_IJS5_NS3_ILi0EEEEEENS2_IJiEEEEEEEEC2ERKS9_RKSD_,($_ZN7cutlass13device_kernelIN5flash19enable_sm80_to_sm89INS1_16FlashAttnBwdSm80INS1_25CollectiveMainloopBwdSm80ILi2ELi2EN4cute5tupleIJNS5_1CILi128EEES8_NS7_ILi64EEEEEENS_10bfloat16_tEfNS_4arch4Sm80ELb0ELb0ELb1ELb1ELb1ELb0ELb0ELb0ELi2ELi4ELi4ELi4ELb0EEENS1_24CollectiveEpilogueBwdGQAISA_fSD_Li256ELb1ELb1EEENS1_19SingleTileSchedulerILb1ELb0ELb0ELi128EEEEEEEEEvNT_6ParamsE$_ZN4cute3eso3ESOILb1ELb0EJNS_5tupleIJNS2_IJNS_1CILi8EEENS3_ILi1EEEEEENS3_ILi2EEEEEENS2_IJNS2_IJS5_NS3_ILi0EEEEEEiEEEEEC2ERKS8_RKSB_ - $_ZN7cutlass13device_kernelIN5flash19enable_sm80_to_sm89INS1_16FlashAttnBwdSm80INS1_25CollectiveMainloopBwdSm80ILi2ELi2EN4cute5tupleIJNS5_1CILi128EEES8_NS7_ILi64EEEEEENS_10bfloat16_tEfNS_4arch4Sm80ELb0ELb0ELb1ELb1ELb1ELb0ELb0ELb0ELi2ELi4ELi4ELi4ELb0EEENS1_24CollectiveEpilogueBwdGQAISA_fSD_Li256ELb1ELb1EEENS1_19SingleTileSchedulerILb1ELb0ELb0ELi128EEEEEEEEEvNT_6ParamsE$_ZN4cute3eso3ESOILb1ELb0EJNS_5tupleIJNS2_IJNS_1CILi8EEENS3_ILi1EEEEEENS2_IJNS3_ILi2EEEEEEEEENS2_IJNS2_IJS5_NS3_ILi0EEEEEENS2_IJiEEEEEEEEC2ERKS9_RKSD_)
$_ZN7cutlass13device_kernelIN5flash19enable_sm80_to_sm89INS1_16FlashAttnBwdSm80INS1_25CollectiveMainloopBwdSm80ILi2ELi2EN4cute5tupleIJNS5_1CILi128EEES8_NS7_ILi64EEEEEENS_10bfloat16_tEfNS_4arch4Sm80ELb0ELb0ELb1ELb1ELb1ELb0ELb0ELb0ELi2ELi4ELi4ELi4ELb0EEENS1_24CollectiveEpilogueBwdGQAISA_fSD_Li256ELb1ELb1EEENS1_19SingleTileSchedulerILb1ELb0ELb0ELi128EEEEEEEEEvNT_6ParamsE$_ZN4cute3eso3ESOILb1ELb0EJNS_5tupleIJNS2_IJNS_1CILi8EEENS3_ILi1EEEEEENS2_IJNS3_ILi2EEEEEEEEENS2_IJNS2_IJS5_NS3_ILi0EEEEEENS2_IJiEEEEEEEEC2ERKS9_RKSD_:
[----:B------:R-:W-:Y:S02]  /*86a0*/  IADD3 R2, R66, -c[0x0][0x20], RZ ;  /* 0x8000080042027a10 */ /* 0x000fe40007ffe0ff */
[----:B------:R-:W-:-:S03]  /*86b0*/  MOV R9, 0x0 ;  /* 0x0000000000097802 */ /* 0x000fc60000000f00 */
[----:B------:R1:W-:Y:S01]  /*86c0*/  STL [R2], R3 ;  /* 0x0000000302007387 */ /* 0x0003e20000100800 */
[----:B------:R-:W-:Y:S05]  /*86d0*/  RET.REL.NODEC R8 `(_ZN7cutlass13device_kernelIN5flash19enable_sm80_to_sm89INS1_16FlashAttnBwdSm80INS1_25CollectiveMainloopBwdSm80ILi2ELi2EN4cute5tupleIJNS5_1CILi128EEES8_NS7_ILi64EEEEEENS_10bfloat16_tEfNS_4arch4Sm80ELb0ELb0ELb1ELb1ELb1ELb0ELb0ELb0ELi2ELi4ELi4ELi4ELb0EEENS1_24CollectiveEpilogueBwdGQAISA_fSD_Li256ELb1ELb1EEENS1_19SingleTileSchedulerILb1ELb0ELb0ELi128EEEEEEEEEvNT_6ParamsE) ;  /* 0xffff792008007950 */ /* 0x000fea0003c3ffff */
        .type           $_ZN7cutlass13device_kernelIN5flash19enable_sm80_to_sm89INS1_16FlashAttnBwdSm80INS1_25CollectiveMainloopBwdSm80ILi2ELi2EN4cute5tupleIJNS5_1CILi128EEES8_NS7_ILi64EEEEEENS_10bfloat16_tEfNS_4arch4Sm80ELb0ELb0ELb1ELb1ELb1ELb0ELb0ELb0ELi2ELi4ELi4ELi4ELb0EEENS1_24CollectiveEpilogueBwdGQAISA_fSD_Li256ELb1ELb1EEENS1_19SingleTileSchedulerILb1ELb0ELb0ELi128EEEEEEEEEvNT_6ParamsE$_ZN4cute3eso3ESOILb1ELb0EJNS_5tupleIJNS2_IJNS_1CILi8EEENS3_ILi1EEEEEENS3_ILi2EEEEEENS2_IJNS2_IJS5_NS3_ILi0EEEEEEiEEEEEC2ERKS8_RKSB_,@function
        .size           $_ZN7cutlass13device_kernelIN5flash19enable_sm80_to_sm89INS1_16FlashAttnBwdSm80INS1_25CollectiveMainloopBwdSm80ILi2ELi2EN4cute5tupleIJNS5_1CILi128EEES8_NS7_ILi64EEEEEENS_10bfloat16_tEfNS_4arch4Sm80ELb0ELb0ELb1ELb1ELb1ELb0ELb0ELb0ELi2ELi4ELi4ELi4ELb0EEENS1_24CollectiveEpilogueBwdGQAISA_fSD_Li256ELb1ELb1EEENS1_19SingleTileSchedulerILb1ELb0ELb0ELi128EEEEEEEEEvNT_6ParamsE$_ZN4cute3eso3ESOILb1ELb0EJNS_5tupleIJNS2_IJNS_1CILi8EEENS3_ILi1EEEEEENS3_ILi2EEEEEENS2_IJNS2_IJS5_NS3_ILi0EEEEEEiEEEEEC2ERKS8_RKSB_,($_ZN7cutlass13device_kernelIN5flash19enable_sm80_to_sm89INS1_16FlashAttnBwdSm80INS1_25CollectiveMainloopBwdSm80ILi2ELi2EN4cute5tupleIJNS5_1CILi128EEES8_NS7_ILi64EEEEEENS_10bfloat16_tEfNS_4arch4Sm80ELb0ELb0ELb1ELb1ELb1ELb0ELb0ELb0ELi2ELi4ELi4ELi4ELb0EEENS1_24CollectiveEpilogueBwdGQAISA_fSD_Li256ELb1ELb1EEENS1_19SingleTileSchedulerILb1ELb0ELb0ELi128EEEEEEEEEvNT_6ParamsE$_ZN4cute3eso3ESOILb1ELb0EJNS_5tupleIJNS2_IJNS_1CILi8EEENS3_ILi1EEEEEENS3_ILi2EEENS2_IJS7_S7_EEEEEENS2_IJNS2_IJS5_NS3_ILi0EEEEEENS3_ILi4096EEENS2_IJiiEEEEEEEEC2ERKS9_RKSE_ - $_ZN7cutlass13device_kernelIN5flash19enable_sm80_to_sm89INS1_16FlashAttnBwdSm80INS1_25CollectiveMainloopBwdSm80ILi2ELi2EN4cute5tupleIJNS5_1CILi128EEES8_NS7_ILi64EEEEEENS_10bfloat16_tEfNS_4arch4Sm80ELb0ELb0ELb1ELb1ELb1ELb0ELb0ELb0ELi2ELi4ELi4ELi4ELb0EEENS1_24CollectiveEpilogueBwdGQAISA_fSD_Li256ELb1ELb1EEENS1_19SingleTileSchedulerILb1ELb0ELb0ELi128EEEEEEEEEvNT_6ParamsE$_ZN4cute3eso3ESOILb1ELb0EJNS_5tupleIJNS2_IJNS_1CILi8EEENS3_ILi1EEEEEENS3_ILi2EEEEEENS2_IJNS2_IJS5_NS3_ILi0EEEEEEiEEEEEC2ERKS8_RKSB_)
$_ZN7cutlass13device_kernelIN5flash19enable_sm80_to_sm89INS1_16FlashAttnBwdSm80INS1_25CollectiveMainloopBwdSm80ILi2ELi2EN4cute5tupleIJNS5_1CILi128EEES8_NS7_ILi64EEEEEENS_10bfloat16_tEfNS_4arch4Sm80ELb0ELb0ELb1ELb1ELb1ELb0ELb0ELb0ELi2ELi4ELi4ELi4ELb0EEENS1_24CollectiveEpilogueBwdGQAISA_fSD_Li256ELb1ELb1EEENS1_19SingleTileSchedulerILb1ELb0ELb0ELi128EEEEEEEEEvNT_6ParamsE$_ZN4cute3eso3ESOILb1ELb0EJNS_5tupleIJNS2_IJNS_1CILi8EEENS3_ILi1EEEEEENS3_ILi2EEEEEENS2_IJNS2_IJS5_NS3_ILi0EEEEEEiEEEEEC2ERKS8_RKSB_:
[----:B------:R-:W-:Y:S02]  /*86e0*/  IADD3 R2, R66, -c[0x0][0x20], RZ ;  /* 0x8000080042027a10 */ /* 0x000fe40007ffe0ff */
[----:B------:R-:W-:-:S03]  /*86f0*/  MOV R9, 0x0 ;  /* 0x0000000000097802 */ /* 0x000fc60000000f00 */
[----:B------:R1:W-:Y:S01]  /*8700*/  STL [R2], R3 ;  /* 0x0000000302007387 */ /* 0x0003e20000100800 */
[----:B------:R-:W-:Y:S05]  /*8710*/  RET.REL.NODEC R8 `(_ZN7cutlass13device_kernelIN5flash19enable_sm80_to_sm89INS1_16FlashAttnBwdSm80INS1_25CollectiveMainloopBwdSm80ILi2ELi2EN4cute5tupleIJNS5_1CILi128EEES8_NS7_ILi64EEEEEENS_10bfloat16_tEfNS_4arch4Sm80ELb0ELb0ELb1ELb1ELb1ELb0ELb0ELb0ELi2ELi4ELi4ELi4ELb0EEENS1_24CollectiveEpilogueBwdGQAISA_fSD_Li256ELb1ELb1EEENS1_19SingleTileSchedulerILb1ELb0ELb0ELi128EEEEEEEEEvNT_6ParamsE) ;  /* 0xffff78e008007950 */ /* 0x000fea0003c3ffff */
        .type           $_ZN7cutlass13device_kernelIN5flash19enable_sm80_to_sm89INS1_16FlashAttnBwdSm80INS1_25CollectiveMainloopBwdSm80ILi2ELi2EN4cute5tupleIJNS5_1CILi128EEES8_NS7_ILi64EEEEEENS_10bfloat16_tEfNS_4arch4Sm80ELb0ELb0ELb1ELb1ELb1ELb0ELb0ELb0ELi2ELi4ELi4ELi4ELb0EEENS1_24CollectiveEpilogueBwdGQAISA_fSD_Li256ELb1ELb1EEENS1_19SingleTileSchedulerILb1ELb0ELb0ELi128EEEEEEEEEvNT_6ParamsE$_ZN4cute3eso3ESOILb1ELb0EJNS_5tupleIJNS2_IJNS_1CILi8EEENS3_ILi1EEEEEENS3_ILi2EEENS2_IJS7_S7_EEEEEENS2_IJNS2_IJS5_NS3_ILi0EEEEEENS3_ILi4096EEENS2_IJiiEEEEEEEEC2ERKS9_RKSE_,@function
        .size           $_ZN7cutlass13device_kernelIN5flash19enable_sm80_to_sm89INS1_16FlashAttnBwdSm80INS1_25CollectiveMainloopBwdSm80ILi2ELi2EN4cute5tupleIJNS5_1CILi128EEES8_NS7_ILi64EEEEEENS_10bfloat16_tEfNS_4arch4Sm80ELb0ELb0ELb1ELb1ELb1ELb0ELb0ELb0ELi2ELi4ELi4ELi4ELb0EEENS1_24CollectiveEpilogueBwdGQAISA_fSD_Li256ELb1ELb1EEENS1_19SingleTileSchedulerILb1ELb0ELb0ELi128EEEEEEEEEvNT_6ParamsE$_ZN4cute3eso3ESOILb1ELb0EJNS_5tupleIJNS2_IJNS_1CILi8EEENS3_ILi1EEEEEENS3_ILi2EEENS2_IJS7_S7_EEEEEENS2_IJNS2_IJS5_NS3_ILi0EEEEEENS3_ILi4096EEENS2_IJiiEEEEEEEEC2ERKS9_RKSE_,($_ZN7cutlass13device_kernelIN5flash19enable_sm80_to_sm89INS1_16FlashAttnBwdSm80INS1_25CollectiveMainloopBwdSm80ILi2ELi2EN4cute5tupleIJNS5_1CILi128EEES8_NS7_ILi64EEEEEENS_10bfloat16_tEfNS_4arch4Sm80ELb0ELb0ELb1ELb1ELb1ELb0ELb0ELb0ELi2ELi4ELi4ELi4ELb0EEENS1_24CollectiveEpilogueBwdGQAISA_fSD_Li256ELb1ELb1EEENS1_19SingleTileSchedulerILb1ELb0ELb0ELi128EEEEEEEEEvNT_6ParamsE$_ZN4cute3eso3ESOILb1ELb0EJNS_5tupleIJNS2_IJNS_1CILi8EEENS3_ILi1EEEEEENS3_ILi2EEES4_EEENS2_IJNS2_IJS5_NS3_ILi0EEEEEEiNS3_ILi1024EEEEEEEEC2ERKS8_RKSC_ - $_ZN7cutlass13device_kernelIN5flash19enable_sm80_to_sm89INS1_16FlashAttnBwdSm80INS1_25CollectiveMainloopBwdSm80ILi2ELi2EN4cute5tupleIJNS5_1CILi128EEES8_NS7_ILi64EEEEEENS_10bfloat16_tEfNS_4arch4Sm80ELb0ELb0ELb1ELb1ELb1ELb0ELb0ELb0ELi2ELi4ELi4ELi4ELb0EEENS1_24CollectiveEpilogueBwdGQAISA_fSD_Li256ELb1ELb1EEENS1_19SingleTileSchedulerILb1ELb0ELb0ELi128EEEEEEEEEvNT_6ParamsE$_ZN4cute3eso3ESOILb1ELb0EJNS_5tupleIJNS2_IJNS_1CILi8EEENS3_ILi1EEEEEENS3_ILi2EEENS2_IJS7_S7_EEEEEENS2_IJNS2_IJS5_NS3_ILi0EEEEEENS3_ILi4096EEENS2_IJiiEEEEEEEEC2ERKS9_RKSE_)
$_ZN7cutlass13device_kernelIN5flash19enable_sm80_to_sm89INS1_16FlashAttnBwdSm80INS1_25CollectiveMainloopBwdSm80ILi2ELi2EN4cute5tupleIJNS5_1CILi128EEES8_NS7_ILi64EEEEEENS_10bfloat16_tEfNS_4arch4Sm80ELb0ELb0ELb1ELb1ELb1ELb0ELb0ELb0ELi2ELi4ELi4ELi4ELb0EEENS1_24CollectiveEpilogueBwdGQAISA_fSD_Li256ELb1ELb1EEENS1_19SingleTileSchedulerILb1ELb0ELb0ELi128EEEEEEEEEvNT_6ParamsE$_ZN4cute3eso3ESOILb1ELb0EJNS_5tupleIJNS2_IJNS_1CILi8EEENS3_ILi1EEEEEENS3_ILi2EEENS2_IJS7_S7_EEEEEENS2_IJNS2_IJS5_NS3_ILi0EEEEEENS3_ILi4096EEENS2_IJiiEEEEEEEEC2ERKS9_RKSE_:
[----:B------:R-:W-:Y:S01]  /*8720*/  IADD3 R3, R23, -c[0x0][0x20], RZ ;  /* 0x8000080017037a10 */ /* 0x000fe20007ffe0ff */
[----:B------:R-:W-:Y:S01]  /*8730*/  IMAD.MOV.U32 R12, RZ, RZ, R6 ;  /* 0x000000ffff0c7224 */ /* 0x000fe200078e0006 */
[----:B------:R-:W-:-:S03]  /*8740*/  MOV R13, 0x0 ;  /* 0x00000000000d7802 */ /* 0x000fc60000000f00 */
[----:B------:R1:W-:Y:S04]  /*8750*/  STL [R3], R2 ;  /* 0x0000000203007387 */ /* 0x0003e80000100800 */
[----:B------:R1:W-:Y:S01]  /*8760*/  STL [R3+0x4], R8 ;  /* 0x0000040803007387 */ /* 0x0003e20000100800 */
[----:B------:R-:W-:Y:S05]  /*8770*/  RET.REL.NODEC R12 `(_ZN7cutlass13device_kernelIN5flash19enable_sm80_to_sm89INS1_16FlashAttnBwdSm80INS1_25CollectiveMainloopBwdSm80ILi2ELi2EN4cute5tupleIJNS5_1CILi128EEES8_NS7_ILi64EEEEEENS_10bfloat16_tEfNS_4arch4Sm80ELb0ELb0ELb1ELb1ELb1ELb0ELb0ELb0ELi2ELi4ELi4ELi4ELb0EEENS1_24CollectiveEpilogueBwdGQAISA_fSD_Li256ELb1ELb1EEENS1_19SingleTileSchedulerILb1ELb0ELb0ELi128EEEEEEEEEvNT_6ParamsE) ;  /* 0xffff78800c007950 */ /* 0x000fea0003c3ffff */
        .type           $_ZN7cutlass13device_kernelIN5flash19enable_sm80_to_sm89INS1_16FlashAttnBwdSm80INS1_25CollectiveMainloopBwdSm80ILi2ELi2EN4cute5tupleIJNS5_1CILi128EEES8_NS7_ILi64EEEEEENS_10bfloat16_tEfNS_4arch4Sm80ELb0ELb0ELb1ELb1ELb1ELb0ELb0ELb0ELi2ELi4ELi4ELi4ELb0EEENS1_24CollectiveEpilogueBwdGQAISA_fSD_Li256ELb1ELb1EEENS1_19SingleTileSchedulerILb1ELb0ELb0ELi128EEEEEEEEEvNT_6ParamsE$_ZN4cute3eso3ESOILb1ELb0EJNS_5tupleIJNS2_IJNS_1CILi8EEENS3_ILi1EEEEEENS3_ILi2EEES4_EEENS2_IJNS2_IJS5_NS3_ILi0EEEEEEiNS3_ILi1024EEEEEEEEC2ERKS8_RKSC_,@function
        .size           $_ZN7cutlass13device_kernelIN5flash19enable_sm80_to_sm89INS1_16FlashAttnBwdSm80INS1_25CollectiveMainloopBwdSm80ILi2ELi2EN4cute5tupleIJNS5_1CILi128EEES8_NS7_ILi64EEEEEENS_10bfloat16_tEfNS_4arch4Sm80ELb0ELb0ELb1ELb1ELb1ELb0ELb0ELb0ELi2ELi4ELi4ELi4ELb0EEENS1_24CollectiveEpilogueBwdGQAISA_fSD_Li256ELb1ELb1EEENS1_19SingleTileSchedulerILb1ELb0ELb0ELi128EEEEEEEEEvNT_6ParamsE$_ZN4cute3eso3ESOILb1ELb0EJNS_5tupleIJNS2_IJNS_1CILi8EEENS3_ILi1EEEEEENS3_ILi2EEES4_EEENS2_IJNS2_IJS5_NS3_ILi0EEEEEEiNS3_ILi1024EEEEEEEEC2ERKS8_RKSC_,($_ZN7cutlass13device_kernelIN5flash19enable_sm80_to_sm89INS1_16FlashAttnBwdSm80INS1_25CollectiveMainloopBwdSm80ILi2ELi2EN4cute5tupleIJNS5_1CILi128EEES8_NS7_ILi64EEEEEENS_10bfloat16_tEfNS_4arch4Sm80ELb0ELb0ELb1ELb1ELb1ELb0ELb0ELb0ELi2ELi4ELi4ELi4ELb0EEENS1_24CollectiveEpilogueBwdGQAISA_fSD_Li256ELb1ELb1EEENS1_19SingleTileSchedulerILb1ELb0ELb0ELi128EEEEEEEEEvNT_6ParamsE$_ZN4cute3eso3ESOILb1ELb0EJNS_5tupleIJNS2_IJNS_1CILi8EEENS3_ILi1EEEEEENS3_ILi4EEES5_EEENS2_IJNS2_IJS5_NS3_ILi0EEEEEElS9_EEEEEC2ERKS8_RKSB_ - $_ZN7cutlass13device_kernelIN5flash19enable_sm80_to_sm89INS1_16FlashAttnBwdSm80INS1_25CollectiveMainloopBwdSm80ILi2ELi2EN4cute5tupleIJNS5_1CILi128EEES8_NS7_ILi64EEEEEENS_10bfloat16_tEfNS_4arch4Sm80ELb0ELb0ELb1ELb1ELb1ELb0ELb0ELb0ELi2ELi4ELi4ELi4ELb0EEENS1_24CollectiveEpilogueBwdGQAISA_fSD_Li256ELb1ELb1EEENS1_19SingleTileSchedulerILb1ELb0ELb0ELi128EEEEEEEEEvNT_6ParamsE$_ZN4cute3eso3ESOILb1ELb0EJNS_5tupleIJNS2_IJNS_1CILi8EEENS3_ILi1EEEEEENS3_ILi2EEES4_EEENS2_IJNS2_IJS5_NS3_ILi0EEEEEEiNS3_ILi1024EEEEEEEEC2ERKS8_RKSC_)
$_ZN7cutlass13device_kernelIN5flash19enable_sm80_to_sm89INS1_16FlashAttnBwdSm80INS1_25CollectiveMainloopBwdSm80ILi2ELi2EN4cute5tupleIJNS5_1CILi128EEES8_NS7_ILi64EEEEEENS_10bfloat16_tEfNS_4arch4Sm80ELb0ELb0ELb1ELb1ELb1ELb0ELb0ELb0ELi2ELi4ELi4ELi4ELb0EEENS1_24CollectiveEpilogueBwdGQAISA_fSD_Li256ELb1ELb1EEENS1_19SingleTileSchedulerILb1ELb0ELb0ELi128EEEEEEEEEvNT_6ParamsE$_ZN4cute3eso3ESOILb1ELb0EJNS_5tupleIJNS2_IJNS_1CILi8EEENS3_ILi1EEEEEENS3_ILi2EEES4_EEENS2_IJNS2_IJS5_NS3_ILi0EEEEEEiNS3_ILi1024EEEEEEEEC2ERKS8_RKSC_:
[----:B------:R-:W-:Y:S02]  /*8780*/  IADD3 R2, R23, -c[0x0][0x20], RZ ;  /* 0x8000080017027a10 */ /* 0x000fe40007ffe0ff */
[----:B------:R-:W-:-:S03]  /*8790*/  MOV R9, 0x0 ;  /* 0x0000000000097802 */ /* 0x000fc60000000f00 */
[----:B------:R1:W-:Y:S01]  /*87a0*/  STL [R2], R3 ;  /* 0x0000000302007387 */ /* 0x0003e20000100800 */
[----:B------:R-:W-:Y:S05]  /*87b0*/  RET.REL.NODEC R8 `(_ZN7cutlass13device_kernelIN5flash19enable_sm80_to_sm89INS1_16FlashAttnBwdSm80INS1_25CollectiveMainloopBwdSm80ILi2ELi2EN4cute5tupleIJNS5_1CILi128EEES8_NS7_ILi64EEEEEENS_10bfloat16_tEfNS_4arch4Sm80ELb0ELb0ELb1ELb1ELb1ELb0ELb0ELb0ELi2ELi4ELi4ELi4ELb0EEENS1_24CollectiveEpilogueBwdGQAISA_fSD_Li256ELb1ELb1EEENS1_19SingleTileSchedulerILb1ELb0ELb0ELi128EEEEEEEEEvNT_6ParamsE) ;  /* 0xffff784008007950 */ /* 0x000fea0003c3ffff */
        .type           $_ZN7cutlass13device_kernelIN5flash19enable_sm80_to_sm89INS1_16FlashAttnBwdSm80INS1_25CollectiveMainloopBwdSm80ILi2ELi2EN4cute5tupleIJNS5_1CILi128EEES8_NS7_ILi64EEEEEENS_10bfloat16_tEfNS_4arch4Sm80ELb0ELb0ELb1ELb1ELb1ELb0ELb0ELb0ELi2ELi4ELi4ELi4ELb0EEENS1_24CollectiveEpilogueBwdGQAISA_fSD_Li256ELb1ELb1EEENS1_19SingleTileSchedulerILb1ELb0ELb0ELi128EEEEEEEEEvNT_6ParamsE$_ZN4cute3eso3ESOILb1ELb0EJNS_5tupleIJNS2_IJNS_1CILi8EEENS3_ILi1EEEEEENS3_ILi4EEES5_EEENS2_IJNS2_IJS5_NS3_ILi0EEEEEElS9_EEEEEC2ERKS8_RKSB_,@function
        .size           $_ZN7cutlass13device_kernelIN5flash19enable_sm80_to_sm89INS1_16FlashAttnBwdSm80INS1_25CollectiveMainloopBwdSm80ILi2ELi2EN4cute5tupleIJNS5_1CILi128EEES8_NS7_ILi64EEEEEENS_10bfloat16_tEfNS_4arch4Sm80ELb0ELb0ELb1ELb1ELb1ELb0ELb0ELb0ELi2ELi4ELi4ELi4ELb0EEENS1_24CollectiveEpilogueBwdGQAISA_fSD_Li256ELb1ELb1EEENS1_19SingleTileSchedulerILb1ELb0ELb0ELi128EEEEEEEEEvNT_6ParamsE$_ZN4cute3eso3ESOILb1ELb0EJNS_5tupleIJNS2_IJNS_1CILi8EEENS3_ILi1EEEEEENS3_ILi4EEES5_EEENS2_IJNS2_IJS5_NS3_ILi0EEEEEElS9_EEEEEC2ERKS8_RKSB_,($_ZN7cutlass13device_kernelIN5flash19enable_sm80_to_sm89INS1_16FlashAttnBwdSm80INS1_25CollectiveMainloopBwdSm80ILi2ELi2EN4cute5tupleIJNS5_1CILi128EEES8_NS7_ILi64EEEEEENS_10bfloat16_tEfNS_4arch4Sm80ELb0ELb0ELb1ELb1ELb1ELb0ELb0ELb0ELi2ELi4ELi4ELi4ELb0EEENS1_24CollectiveEpilogueBwdGQAISA_fSD_Li256ELb1ELb1EEENS1_19SingleTileSchedulerILb1ELb0ELb0ELi128EEEEEEEEEvNT_6ParamsE$_ZN4cute3eso3ESOILb1ELb0EJNS_5tupleIJNS_1CILi0EEES4_EEEiEEC2ERKS5_RKi - $_ZN7cutlass13device_kernelIN5flash19enable_sm80_to_sm89INS1_16FlashAttnBwdSm80INS1_25CollectiveMainloopBwdSm80ILi2ELi2EN4cute5tupleIJNS5_1CILi128EEES8_NS7_ILi64EEEEEENS_10bfloat16_tEfNS_4arch4Sm80ELb0ELb0ELb1ELb1ELb1ELb0ELb0ELb0ELi2ELi4ELi4ELi4ELb0EEENS1_24CollectiveEpilogueBwdGQAISA_fSD_Li256ELb1ELb1EEENS1_19SingleTileSchedulerILb1ELb0ELb0ELi128EEEEEEEEEvNT_6ParamsE$_ZN4cute3eso3ESOILb1ELb0EJNS_5tupleIJNS2_IJNS_1CILi8EEENS3_ILi1EEEEEENS3_ILi4EEES5_EEENS2_IJNS2_IJS5_NS3_ILi0EEEEEElS9_EEEEEC2ERKS8_RKSB_)
$_ZN7cutlass13device_kernelIN5flash19enable_sm80_to_sm89INS1_16FlashAttnBwdSm80INS1_25CollectiveMainloopBwdSm80ILi2ELi2EN4cute5tupleIJNS5_1CILi128EEES8_NS7_ILi64EEEEEENS_10bfloat16_tEfNS_4arch4Sm80ELb0ELb0ELb1ELb1ELb1ELb0ELb0ELb0ELi2ELi4ELi4ELi4ELb0EEENS1_24CollectiveEpilogueBwdGQAISA_fSD_Li256ELb1ELb1EEENS1_19SingleTileSchedulerILb1ELb0ELb0ELi128EEEEEEEEEvNT_6ParamsE$_ZN4cute3eso3ESOILb1ELb0EJNS_5tupleIJNS2_IJNS_1CILi8EEENS3_ILi1EEEEEENS3_ILi4EEES5_EEENS2_IJNS2_IJS5_NS3_ILi0EEEEEElS9_EEEEEC2ERKS8_RKSB_:
[----:B------:R-:W-:Y:S01]  /*87c0*/  IADD3 R3, R15, -c[0x0][0x20], RZ ;  /* 0x800008000f037a10 */ /* 0x000fe20007ffe0ff */
[----:B------:R-:W-:Y:S01]  /*87d0*/  IMAD.MOV.U32 R78, RZ, RZ, R2 ;  /* 0x000000ffff4e7224 */ /* 0x000fe200078e0002 */
[----:B------:R-:W-:Y:S01]  /*87e0*/  MOV R84, R6 ;  /* 0x0000000600547202 */ /* 0x000fe20000000f00 */
[----:B------:R-:W-:Y:S01]  /*87f0*/  IMAD.MOV.U32 R79, RZ, RZ, R5 ;  /* 0x000000ffff4f7224 */ /* 0x000fe200078e0005 */
[----:B------:R-:W-:-:S04]  /*8800*/  MOV R85, 0x0 ;  /* 0x0000000000557802 */ /* 0x000fc80000000f00 */
[----:B------:R1:W-:Y:S01]  /*8810*/  STL.64 [R3], R78 ;  /* 0x0000004e03007387 */ /* 0x0003e20000100a00 */
[----:B------:R-:W-:Y:S05]  /*8820*/  RET.REL.NODEC R84 `(_ZN7cutlass13device_kernelIN5flash19enable_sm80_to_sm89INS1_16FlashAttnBwdSm80INS1_25CollectiveMainloopBwdSm80ILi2ELi2EN4cute5tupleIJNS5_1CILi128EEES8_NS7_ILi64EEEEEENS_10bfloat16_tEfNS_4arch4Sm80ELb0ELb0ELb1ELb1ELb1ELb0ELb0ELb0ELi2ELi4ELi4ELi4ELb0EEENS1_24CollectiveEpilogueBwdGQAISA_fSD_Li256ELb1ELb1EEENS1_19SingleTileSchedulerILb1ELb0ELb0ELi128EEEEEEEEEvNT_6ParamsE) ;  /* 0xffff77d054007950 */ /* 0x000fea0003c3ffff */
        .type           $_ZN7cutlass13device_kernelIN5flash19enable_sm80_to_sm89INS1_16FlashAttnBwdSm80INS1_25CollectiveMainloopBwdSm80ILi2ELi2EN4cute5tupleIJNS5_1CILi128EEES8_NS7_ILi64EEEEEENS_10bfloat16_tEfNS_4arch4Sm80ELb0ELb0ELb1ELb1ELb1ELb0ELb0ELb0ELi2ELi4ELi4ELi4ELb0EEENS1_24CollectiveEpilogueBwdGQAISA_fSD_Li256ELb1ELb1EEENS1_19SingleTileSchedulerILb1ELb0ELb0ELi128EEEEEEEEEvNT_6ParamsE$_ZN4cute3eso3ESOILb1ELb0EJNS_5tupleIJNS_1CILi0EEES4_EEEiEEC2ERKS5_RKi,@function
        .size           $_ZN7cutlass13device_kernelIN5flash19enable_sm80_to_sm89INS1_16FlashAttnBwdSm80INS1_25CollectiveMainloopBwdSm80ILi2ELi2EN4cute5tupleIJNS5_1CILi128EEES8_NS7_ILi64EEEEEENS_10bfloat16_tEfNS_4arch4Sm80ELb0ELb0ELb1ELb1ELb1ELb0ELb0ELb0ELi2ELi4ELi4ELi4ELb0EEENS1_24CollectiveEpilogueBwdGQAISA_fSD_Li256ELb1ELb1EEENS1_19SingleTileSchedulerILb1ELb0ELb0ELi128EEEEEEEEEvNT_6ParamsE$_ZN4cute3eso3ESOILb1ELb0EJNS_5tupleIJNS_1CILi0EEES4_EEEiEEC2ERKS5_RKi,($_ZN7cutlass13device_kernelIN5flash19enable_sm80_to_sm89INS1_16FlashAttnBwdSm80INS1_25CollectiveMainloopBwdSm80ILi2ELi2EN4cute5tupleIJNS5_1CILi128EEES8_NS7_ILi64EEEEEENS_10bfloat16_tEfNS_4arch4Sm80ELb0ELb0ELb1ELb1ELb1ELb0ELb0ELb0ELi2ELi4ELi4ELi4ELb0EEENS1_24CollectiveEpilogueBwdGQAISA_fSD_Li256ELb1ELb1EEENS1_19SingleTileSchedulerILb1ELb0ELb0ELi128EEEEEEEEEvNT_6ParamsE$_ZN4cute3eso3ESOILb1ELb0EJNS_5tupleIJNS_1CILi16EEENS3_ILi2EEES5_S5_NS3_ILi4EEES5_EEENS2_IJNS3_ILi1EEEiiiNS3_ILi144EEENS3_ILi512EEEEEEEEC2ERKS7_RKSB_ - $_ZN7cutlass13device_kernelIN5flash19enable_sm80_to_sm89INS1_16FlashAttnBwdSm80INS1_25CollectiveMainloopBwdSm80ILi2ELi2EN4cute5tupleIJNS5_1CILi128EEES8_NS7_ILi64EEEEEENS_10bfloat16_tEfNS_4arch4Sm80ELb0ELb0ELb1ELb1ELb1ELb0ELb0ELb0ELi2ELi4ELi4ELi4ELb0EEENS1_24CollectiveEpilogueBwdGQAISA_fSD_Li256ELb1ELb1EEENS1_19SingleTileSchedulerILb1ELb0ELb0ELi128EEEEEEEEEvNT_6ParamsE$_ZN4cute3eso3ESOILb1ELb0EJNS_5tupleIJNS_1CILi0EEES4_EEEiEEC2ERKS5_RKi)
$_ZN7cutlass13device_kernelIN5flash19enable_sm80_to_sm89INS1_16FlashAttnBwdSm80INS1_25CollectiveMainloopBwdSm80ILi2ELi2EN4cute5tupleIJNS5_1CILi128EEES8_NS7_ILi64EEEEEENS_10bfloat16_tEfNS_4arch4Sm80ELb0ELb0ELb1ELb1ELb1ELb0ELb0ELb0ELi2ELi4ELi4ELi4ELb0EEENS1_24CollectiveEpilogueBwdGQAISA_fSD_Li256ELb1ELb1EEENS1_19SingleTileSchedulerILb1ELb0ELb0ELi128EEEEEEEEEvNT_6ParamsE$_ZN4cute3eso3ESOILb1ELb0EJNS_5tupleIJNS_1CILi0EEES4_EEEiEEC2ERKS5_RKi:
[----:B------:R-:W-:Y:S02]  /*8830*/  IADD3 R2, R66, -c[0x0][0x20], RZ ;  /* 0x8000080042027a10 */ /* 0x000fe40007ffe0ff */
[----:B------:R-:W-:-:S03]  /*8840*/  MOV R5, 0x0 ;  /* 0x0000000000057802 */ /* 0x000fc60000000f00 */
[----:B------:R1:W-:Y:S01]  /*8850*/  STL [R2], R3 ;  /* 0x0000000302007387 */ /* 0x0003e20000100800 */
[----:B------:R-:W-:Y:S05]  /*8860*/  RET.REL.NODEC R4 `(_ZN7cutlass13device_kernelIN5flash19enable_sm80_to_sm89INS1_16FlashAttnBwdSm80INS1_25CollectiveMainloopBwdSm80ILi2ELi2EN4cute5tupleIJNS5_1CILi128EEES8_NS7_ILi64EEEEEENS_10bfloat16_tEfNS_4arch4Sm80ELb0ELb0ELb1ELb1ELb1ELb0ELb0ELb0ELi2ELi4ELi4ELi4ELb0EEENS1_24CollectiveEpilogueBwdGQAISA_fSD_Li256ELb1ELb1EEENS1_19SingleTileSchedulerILb1ELb0ELb0ELi128EEEEEEEEEvNT_6ParamsE) ;  /* 0xffff779004007950 */ /* 0x000fea0003c3ffff */
        .type           $_ZN7cutlass13device_kernelIN5flash19enable_sm80_to_sm89INS1_16FlashAttnBwdSm80INS1_25CollectiveMainloopBwdSm80ILi2ELi2EN4cute5tupleIJNS5_1CILi128EEES8_NS7_ILi64EEEEEENS_10bfloat16_tEfNS_4arch4Sm80ELb0ELb0ELb1ELb1ELb1ELb0ELb0ELb0ELi2ELi4ELi4ELi4ELb0EEENS1_24CollectiveEpilogueBwdGQAISA_fSD_Li256ELb1ELb1EEENS1_19SingleTileSchedulerILb1ELb0ELb0ELi128EEEEEEEEEvNT_6ParamsE$_ZN4cute3eso3ESOILb1ELb0EJNS_5tupleIJNS_1CILi16EEENS3_ILi2EEES5_S5_NS3_ILi4EEES5_EEENS2_IJNS3_ILi1EEEiiiNS3_ILi144EEENS3_ILi512EEEEEEEEC2ERKS7_RKSB_,@function
        .size           $_ZN7cutlass13device_kernelIN5flash19enable_sm80_to_sm89INS1_16FlashAttnBwdSm80INS1_25CollectiveMainloopBwdSm80ILi2ELi2EN4cute5tupleIJNS5_1CILi128EEES8_NS7_ILi64EEEEEENS_10bfloat16_tEfNS_4arch4Sm80ELb0ELb0ELb1ELb1ELb1ELb0ELb0ELb0ELi2ELi4ELi4ELi4ELb0EEENS1_24CollectiveEpilogueBwdGQAISA_fSD_Li256ELb1ELb1EEENS1_19SingleTileSchedulerILb1ELb0ELb0ELi128EEEEEEEEEvNT_6ParamsE$_ZN4cute3eso3ESOILb1ELb0EJNS_5tupleIJNS_1CILi16EEENS3_ILi2EEES5_S5_NS3_ILi4EEES5_EEENS2_IJNS3_ILi1EEEiiiNS3_ILi144EEENS3_ILi512EEEEEEEEC2ERKS7_RKSB_,($_ZN7cutlass13device_kernelIN5flash19enable_sm80_to_sm89INS1_16FlashAttnBwdSm80INS1_25CollectiveMainloopBwdSm80ILi2ELi2EN4cute5tupleIJNS5_1CILi128EEES8_NS7_ILi64EEEEEENS_10bfloat16_tEfNS_4arch4Sm80ELb0ELb0ELb1ELb1ELb1ELb0ELb0ELb0ELi2ELi4ELi4ELi4ELb0EEENS1_24CollectiveEpilogueBwdGQAISA_fSD_Li256ELb1ELb1EEENS1_19SingleTileSchedulerILb1ELb0ELb0ELi128EEEEEEEEEvNT_6ParamsE$_ZN4cute3eso3ESOILb1ELb0EJNS_5tupleIJNS_1CILi1EEENS2_IJS4_NS3_ILi2EEES5_EEEEEENS2_IJNS3_ILi0EEENS2_IJS4_NS3_ILi256EEEiEEEEEEEEC2ERKS7_RKSB_ - $_ZN7cutlass13device_kernelIN5flash19enable_sm80_to_sm89INS1_16FlashAttnBwdSm80INS1_25CollectiveMainloopBwdSm80ILi2ELi2EN4cute5tupleIJNS5_1CILi128EEES8_NS7_ILi64EEEEEENS_10bfloat16_tEfNS_4arch4Sm80ELb0ELb0ELb1ELb1ELb1ELb0ELb0ELb0ELi2ELi4ELi4ELi4ELb0EEENS1_24CollectiveEpilogueBwdGQAISA_fSD_Li256ELb1ELb1EEENS1_19SingleTileSchedulerILb1ELb0ELb0ELi128EEEEEEEEEvNT_6ParamsE$_ZN4cute3eso3ESOILb1ELb0EJNS_5tupleIJNS_1CILi16EEENS3_ILi2EEES5_S5_NS3_ILi4EEES5_EEENS2_IJNS3_ILi1EEEiiiNS3_ILi144EEENS3_ILi512EEEEEEEEC2ERKS7_RKSB_)
$_ZN7cutlass13device_kernelIN5flash19enable_sm80_to_sm89INS1_16FlashAttnBwdSm80INS1_25CollectiveMainloopBwdSm80ILi2ELi2EN4cute5tupleIJNS5_1CILi128EEES8_NS7_ILi64EEEEEENS_10bfloat16_tEfNS_4arch4Sm80ELb0ELb0ELb1ELb1ELb1ELb0ELb0ELb0ELi2ELi4ELi4ELi4ELb0EEENS1_24CollectiveEpilogueBwdGQAISA_fSD_Li256ELb1ELb1EEENS1_19SingleTileSchedulerILb1ELb0ELb0ELi128EEEEEEEEEvNT_6ParamsE$_ZN4cute3eso3ESOILb1ELb0EJNS_5tupleIJNS_1CILi16EEENS3_ILi2EEES5_S5_NS3_ILi4EEES5_EEENS2_IJNS3_ILi1EEEiiiNS3_ILi144EEENS3_ILi512EEEEEEEEC2ERKS7_RKSB_:
[----:B------:R-:W-:Y:S02]  /*8870*/  IADD3 R4, R58, -c[0x0][0x20], RZ ;  /* 0x800008003a047a10 */ /* 0x000fe40007ffe0ff */
[----:B------:R-:W-:-:S03]  /*8880*/  MOV R9, 0x0 ;  /* 0x0000000000097802 */ /* 0x000fc60000000f00 */
[----:B------:R1:W-:Y:S04]  /*8890*/  STL [R4], R2 ;  /* 0x0000000204007387 */ /* 0x0003e80000100800 */
[----:B------:R1:W-:Y:S04]  /*88a0*/  STL [R4+0x4], R3 ;  /* 0x0000040304007387 */ /* 0x0003e80000100800 */
[----:B------:R1:W-:Y:S01]  /*88b0*/  STL [R4+0x8], R5 ;  /* 0x0000080504007387 */ /* 0x0003e20000100800 */
[----:B------:R-:W-:Y:S05]  /*88c0*/  RET.REL.NODEC R8 `(_ZN7cutlass13device_kernelIN5flash19enable_sm80_to_sm89INS1_16FlashAttnBwdSm80INS1_25CollectiveMainloopBwdSm80ILi2ELi2EN4cute5tupleIJNS5_1CILi128EEES8_NS7_ILi64EEEEEENS_10bfloat16_tEfNS_4arch4Sm80ELb0ELb0ELb1ELb1ELb1ELb0ELb0ELb0ELi2ELi4ELi4ELi4ELb0EEENS1_24CollectiveEpilogueBwdGQAISA_fSD_Li256ELb1ELb1EEENS1_19SingleTileSchedulerILb1ELb0ELb0ELi128EEEEEEEEEvNT_6ParamsE) ;  /* 0xffff773008007950 */ /* 0x000fea0003c3ffff */
        .type           $_ZN7cutlass13device_kernelIN5flash19enable_sm80_to_sm89INS1_16FlashAttnBwdSm80INS1_25CollectiveMainloopBwdSm80ILi2ELi2EN4cute5tupleIJNS5_1CILi128EEES8_NS7_ILi64EEEEEENS_10bfloat16_tEfNS_4arch4Sm80ELb0ELb0ELb1ELb1ELb1ELb0ELb0ELb0ELi2ELi4ELi4ELi4ELb0EEENS1_24CollectiveEpilogueBwdGQAISA_fSD_Li256ELb1ELb1EEENS1_19SingleTileSchedulerILb1ELb0ELb0ELi128EEEEEEEEEvNT_6ParamsE$_ZN4cute3eso3ESOILb1ELb0EJNS_5tupleIJNS_1CILi1EEENS2_IJS4_NS3_ILi2EEES5_EEEEEENS2_IJNS3_ILi0EEENS2_IJS4_NS3_ILi256EEEiEEEEEEEEC2ERKS7_RKSB_,@function
        .size           $_ZN7cutlass13device_kernelIN5flash19enable_sm80_to_sm89INS1_16FlashAttnBwdSm80INS1_25CollectiveMainloopBwdSm80ILi2ELi2EN4cute5tupleIJNS5_1CILi128EEES8_NS7_ILi64EEEEEENS_10bfloat16_tEfNS_4arch4Sm80ELb0ELb0ELb1ELb1ELb1ELb0ELb0ELb0ELi2ELi4ELi4ELi4ELb0EEENS1_24CollectiveEpilogueBwdGQAISA_fSD_Li256ELb1ELb1EEENS1_19SingleTileSchedulerILb1ELb0ELb0ELi128EEEEEEEEEvNT_6ParamsE$_ZN4cute3eso3ESOILb1ELb0EJNS_5tupleIJNS_1CILi1EEENS2_IJS4_NS3_ILi2EEES5_EEEEEENS2_IJNS3_ILi0EEENS2_IJS4_NS3_ILi256EEEiEEEEEEEEC2ERKS7_RKSB_,($_ZN7cutlass13device_kernelIN5flash19enable_sm80_to_sm89INS1_16FlashAttnBwdSm80INS1_25CollectiveMainloopBwdSm80ILi2ELi2EN4cute5tupleIJNS5_1CILi128EEES8_NS7_ILi64EEEEEENS_10bfloat16_tEfNS_4arch4Sm80ELb0ELb0ELb1ELb1ELb1ELb0ELb0ELb0ELi2ELi4ELi4ELi4ELb0EEENS1_24CollectiveEpilogueBwdGQAISA_fSD_Li256ELb1ELb1EEENS1_19SingleTileSchedulerILb1ELb0ELb0ELi128EEEEEEEEEvNT_6ParamsE$_ZN4cute3eso3ESOILb1ELb0EJNS_5tupleIJNS_1CILi1EEENS3_ILi0EEEEEENS2_IJiEEEEEC2ERKS6_RKS7_ - $_ZN7cutlass13device_kernelIN5flash19enable_sm80_to_sm89INS1_16FlashAttnBwdSm80INS1_25CollectiveMainloopBwdSm80ILi2ELi2EN4cute5tupleIJNS5_1CILi128EEES8_NS7_ILi64EEEEEENS_10bfloat16_tEfNS_4arch4Sm80ELb0ELb0ELb1ELb1ELb1ELb0ELb0ELb0ELi2ELi4ELi4ELi4ELb0EEENS1_24CollectiveEpilogueBwdGQAISA_fSD_Li256ELb1ELb1EEENS1_19SingleTileSchedulerILb1ELb0ELb0ELi128EEEEEEEEEvNT_6ParamsE$_ZN4cute3eso3ESOILb1ELb0EJNS_5tupleIJNS_1CILi1EEENS2_IJS4_NS3_ILi2EEES5_EEEEEENS2_IJNS3_ILi0EEENS2_IJS4_NS3_ILi256EEEiEEEEEEEEC2ERKS7_RKSB_)
$_ZN7cutlass13device_kernelIN5flash19enable_sm80_to_sm89INS1_16FlashAttnBwdSm80INS1_25CollectiveMainloopBwdSm80ILi2ELi2EN4cute5tupleIJNS5_1CILi128EEES8_NS7_ILi64EEEEEENS_10bfloat16_tEfNS_4arch4Sm80ELb0ELb0ELb1ELb1ELb1ELb0ELb0ELb0ELi2ELi4ELi4ELi4ELb0EEENS1_24CollectiveEpilogueBwdGQAISA_fSD_Li256ELb1ELb1EEENS1_19SingleTileSchedulerILb1ELb0ELb0ELi128EEEEEEEEEvNT_6ParamsE$_ZN4cute3eso3ESOILb1ELb0EJNS_5tupleIJNS_1CILi1EEENS2_IJS4_NS3_ILi2EEES5_EEEEEENS2_IJNS3_ILi0EEENS2_IJS4_NS3_ILi256EEEiEEEEEEEEC2ERKS7_RKSB_:
[----:B------:R-:W-:Y:S02]  /*88d0*/  IADD3 R3, R9, -c[0x0][0x20], RZ ;  /* 0x8000080009037a10 */ /* 0x000fe40007ffe0ff */
[----:B------:R-:W-:-:S03]  /*88e0*/  MOV R5, 0x0 ;  /* 0x0000000000057802 */ /* 0x000fc60000000f00 */
[----:B------:R1:W-:Y:S01]  /*88f0*/  STL [R3], R2 ;  /* 0x0000000203007387 */ /* 0x0003e20000100800 */
[----:B------:R-:W-:Y:S05]  /*8900*/  RET.REL.NODEC R4 `(_ZN7cutlass13device_kernelIN5flash19enable_sm80_to_sm89INS1_16FlashAttnBwdSm80INS1_25CollectiveMainloopBwdSm80ILi2ELi2EN4cute5tupleIJNS5_1CILi128EEES8_NS7_ILi64EEEEEENS_10bfloat16_tEfNS_4arch4Sm80ELb0ELb0ELb1ELb1ELb1ELb0ELb0ELb0ELi2ELi4ELi4ELi4ELb0EEENS1_24CollectiveEpilogueBwdGQAISA_fSD_Li256ELb1ELb1EEENS1_19SingleTileSchedulerILb1ELb0ELb0ELi128EEEEEEEEEvNT_6ParamsE) ;  /* 0xffff76f004007950 */ /* 0x000fea0003c3ffff */
        .type           $_ZN7cutlass13device_kernelIN5flash19enable_sm80_to_sm89INS1_16FlashAttnBwdSm80INS1_25CollectiveMainloopBwdSm80ILi2ELi2EN4cute5tupleIJNS5_1CILi128EEES8_NS7_ILi64EEEEEENS_10bfloat16_tEfNS_4arch4Sm80ELb0ELb0ELb1ELb1ELb1ELb0ELb0ELb0ELi2ELi4ELi4ELi4ELb0EEENS1_24CollectiveEpilogueBwdGQAISA_fSD_Li256ELb1ELb1EEENS1_19SingleTileSchedulerILb1ELb0ELb0ELi128EEEEEEEEEvNT_6ParamsE$_ZN4cute3eso3ESOILb1ELb0EJNS_5tupleIJNS_1CILi1EEENS3_ILi0EEEEEENS2_IJiEEEEEC2ERKS6_RKS7_,@function
        .size           $_ZN7cutlass13device_kernelIN5flash19enable_sm80_to_sm89INS1_16FlashAttnBwdSm80INS1_25CollectiveMainloopBwdSm80ILi2ELi2EN4cute5tupleIJNS5_1CILi128EEES8_NS7_ILi64EEEEEENS_10bfloat16_tEfNS_4arch4Sm80ELb0ELb0ELb1ELb1ELb1ELb0ELb0ELb0ELi2ELi4ELi4ELi4ELb0EEENS1_24CollectiveEpilogueBwdGQAISA_fSD_Li256ELb1ELb1EEENS1_19SingleTileSchedulerILb1ELb0ELb0ELi128EEEEEEEEEvNT_6ParamsE$_ZN4cute3eso3ESOILb1ELb0EJNS_5tupleIJNS_1CILi1EEENS3_ILi0EEEEEENS2_IJiEEEEEC2ERKS6_RKS7_,($_ZN7cutlass13device_kernelIN5flash19enable_sm80_to_sm89INS1_16FlashAttnBwdSm80INS1_25CollectiveMainloopBwdSm80ILi2ELi2EN4cute5tupleIJNS5_1CILi128EEES8_NS7_ILi64EEEEEENS_10bfloat16_tEfNS_4arch4Sm80ELb0ELb0ELb1ELb1ELb1ELb0ELb0ELb0ELi2ELi4ELi4ELi4ELb0EEENS1_24CollectiveEpilogueBwdGQAISA_fSD_Li256ELb1ELb1EEENS1_19SingleTileSchedulerILb1ELb0ELb0ELi128EEEEEEEEEvNT_6ParamsE$_ZN4cute3eso3ESOILb1ELb0EJNS_5tupleIJNS_1CILi1EEENS3_ILi0EEEEEENS3_ILi4096EEENS2_IJiiEEEEEC2ERKS6_RKS7_RKS8_ - $_ZN7cutlass13device_kernelIN5flash19enable_sm80_to_sm89INS1_16FlashAttnBwdSm80INS1_25CollectiveMainloopBwdSm80ILi2ELi2EN4cute5tupleIJNS5_1CILi128EEES8_NS7_ILi64EEEEEENS_10bfloat16_tEfNS_4arch4Sm80ELb0ELb0ELb1ELb1ELb1ELb0ELb0ELb0ELi2ELi4ELi4ELi4ELb0EEENS1_24CollectiveEpilogueBwdGQAISA_fSD_Li256ELb1ELb1EEENS1_19SingleTileSchedulerILb1ELb0ELb0ELi128EEEEEEEEEvNT_6ParamsE$_ZN4cute3eso3ESOILb1ELb0EJNS_5tupleIJNS_1CILi1EEENS3_ILi0EEEEEENS2_IJiEEEEEC2ERKS6_RKS7_)
$_ZN7cutlass13device_kernelIN5flash19enable_sm80_to_sm89INS1_16FlashAttnBwdSm80INS1_25CollectiveMainloopBwdSm80ILi2ELi2EN4cute5tupleIJNS5_1CILi128EEES8_NS7_ILi64EEEEEENS_10bfloat16_tEfNS_4arch4Sm80ELb0ELb0ELb1ELb1ELb1ELb0ELb0ELb0ELi2ELi4ELi4ELi4ELb0EEENS1_24CollectiveEpilogueBwdGQAISA_fSD_Li256ELb1ELb1EEENS1_19SingleTileSchedulerILb1ELb0ELb0ELi128EEEEEEEEEvNT_6ParamsE$_ZN4cute3eso3ESOILb1ELb0EJNS_5tupleIJNS_1CILi1EEENS3_ILi0EEEEEENS2_IJiEEEEEC2ERKS6_RKS7_:
[----:B------:R-:W-:Y:S02]  /*8910*/  IADD3 R2, R66, -c[0x0][0x20], RZ ;  /* 0x8000080042027a10 */ /* 0x000fe40007ffe0ff */
[----:B------:R-:W-:-:S03]  /*8920*/  MOV R7, 0x0 ;  /* 0x0000000000077802 */ /* 0x000fc60000000f00 */
[----:B------:R1:W-:Y:S01]  /*8930*/  STL [R2], R3 ;  /* 0x0000000302007387 */ /* 0x0003e20000100800 */
[----:B------:R-:W-:Y:S05]  /*8940*/  RET.REL.NODEC R6 `(_ZN7cutlass13device_kernelIN5flash19enable_sm80_to_sm89INS1_16FlashAttnBwdSm80INS1_25CollectiveMainloopBwdSm80ILi2ELi2EN4cute5tupleIJNS5_1CILi128EEES8_NS7_ILi64EEEEEENS_10bfloat16_tEfNS_4arch4Sm80ELb0ELb0ELb1ELb1ELb1ELb0ELb0ELb0ELi2ELi4ELi4ELi4ELb0EEENS1_24CollectiveEpilogueBwdGQAISA_fSD_Li256ELb1ELb1EEENS1_19SingleTileSchedulerILb1ELb0ELb0ELi128EEEEEEEEEvNT_6ParamsE) ;  /* 0xffff76b006007950 */ /* 0x000fea0003c3ffff */
        .type           $_ZN7cutlass13device_kernelIN5flash19enable_sm80_to_sm89INS1_16FlashAttnBwdSm80INS1_25CollectiveMainloopBwdSm80ILi2ELi2EN4cute5tupleIJNS5_1CILi128EEES8_NS7_ILi64EEEEEENS_10bfloat16_tEfNS_4arch4Sm80ELb0ELb0ELb1ELb1ELb1ELb0ELb0ELb0ELi2ELi4ELi4ELi4ELb0EEENS1_24CollectiveEpilogueBwdGQAISA_fSD_Li256ELb1ELb1EEENS1_19SingleTileSchedulerILb1ELb0ELb0ELi128EEEEEEEEEvNT_6ParamsE$_ZN4cute3eso3ESOILb1ELb0EJNS_5tupleIJNS_1CILi1EEENS3_ILi0EEEEEENS3_ILi4096EEENS2_IJiiEEEEEC2ERKS6_RKS7_RKS8_,@function
        .size           $_ZN7cutlass13device_kernelIN5flash19enable_sm80_to_sm89INS1_16FlashAttnBwdSm80INS1_25CollectiveMainloopBwdSm80ILi2ELi2EN4cute5tupleIJNS5_1CILi128EEES8_NS7_ILi64EEEEEENS_10bfloat16_tEfNS_4arch4Sm80ELb0ELb0ELb1ELb1ELb1ELb0ELb0ELb0ELi2ELi4ELi4ELi4ELb0EEENS1_24CollectiveEpilogueBwdGQAISA_fSD_Li256ELb1ELb1EEENS1_19SingleTileSchedulerILb1ELb0ELb0ELi128EEEEEEEEEvNT_6ParamsE$_ZN4cute3eso3ESOILb1ELb0EJNS_5tupleIJNS_1CILi1EEENS3_ILi0EEEEEENS3_ILi4096EEENS2_IJiiEEEEEC2ERKS6_RKS7_RKS8_,($_ZN7cutlass13device_kernelIN5flash19enable_sm80_to_sm89INS1_16FlashAttnBwdSm80INS1_25CollectiveMainloopBwdSm80ILi2ELi2EN4cute5tupleIJNS5_1CILi128EEES8_NS7_ILi64EEEEEENS_10bfloat16_tEfNS_4arch4Sm80ELb0ELb0ELb1ELb1ELb1ELb0ELb0ELb0ELi2ELi4ELi4ELi4ELb0EEENS1_24CollectiveEpilogueBwdGQAISA_fSD_Li256ELb1ELb1EEENS1_19SingleTileSchedulerILb1ELb0ELb0ELi128EEEEEEEEEvNT_6ParamsE$_ZN4cute3eso3ESOILb1ELb0EJNS_5tupleIJNS_1CILi1EEENS3_ILi0EEEEEEiEEC2ERKS6_RKi - $_ZN7cutlass13device_kernelIN5flash19enable_sm80_to_sm89INS1_16FlashAttnBwdSm80INS1_25CollectiveMainloopBwdSm80ILi2ELi2EN4cute5tupleIJNS5_1CILi128EEES8_NS7_ILi64EEEEEENS_10bfloat16_tEfNS_4arch4Sm80ELb0ELb0ELb1ELb1ELb1ELb0ELb0ELb0ELi2ELi4ELi4ELi4ELb0EEENS1_24CollectiveEpilogueBwdGQAISA_fSD_Li256ELb1ELb1EEENS1_19SingleTileSchedulerILb1ELb0ELb0ELi128EEEEEEEEEvNT_6ParamsE$_ZN4cute3eso3ESOILb1ELb0EJNS_5tupleIJNS_1CILi1EEENS3_ILi0EEEEEENS3_ILi4096EEENS2_IJiiEEEEEC2ERKS6_RKS7_RKS8_)
$_ZN7cutlass13device_kernelIN5flash19enable_sm80_to_sm89INS1_16FlashAttnBwdSm80INS1_25CollectiveMainloopBwdSm80ILi2ELi2EN4cute5tupleIJNS5_1CILi128EEES8_NS7_ILi64EEEEEENS_10bfloat16_tEfNS_4arch4Sm80ELb0ELb0ELb1ELb1ELb1ELb0ELb0ELb0ELi2ELi4ELi4ELi4ELb0EEENS1_24CollectiveEpilogueBwdGQAISA_fSD_Li256ELb1ELb1EEENS1_19SingleTileSchedulerILb1ELb0ELb0ELi128EEEEEEEEEvNT_6ParamsE$_ZN4cute3eso3ESOILb1ELb0EJNS_5tupleIJNS_1CILi1EEENS3_ILi0EEEEEENS3_ILi4096EEENS2_IJiiEEEEEC2ERKS6_RKS7_RKS8_:
[----:B------:R-:W-:Y:S01]  /*8950*/  IADD3 R2, R2, -c[0x0][0x20], RZ ;  /* 0x8000080002027a10 */ /* 0x000fe20007ffe0ff */
[----:B------:R-:W-:Y:S01]  /*8960*/  IMAD.MOV.U32 R8, RZ, RZ, R6 ;  /* 0x000000ffff087224 */ /* 0x000fe200078e0006 */
[----:B------:R-:W-:-:S03]  /*8970*/  MOV R9, 0x0 ;  /* 0x0000000000097802 */ /* 0x000fc60000000f00 */
[----:B------:R1:W-:Y:S04]  /*8980*/  STL [R2], R5 ;  /* 0x0000000502007387 */ /* 0x0003e80000100800 */
[----:B------:R1:W-:Y:S01]  /*8990*/  STL [R2+0x4], R3 ;  /* 0x0000040302007387 */ /* 0x0003e20000100800 */
[----:B------:R-:W-:Y:S05]  /*89a0*/  RET.REL.NODEC R8 `(_ZN7cutlass13device_kernelIN5flash19enable_sm80_to_sm89INS1_16FlashAttnBwdSm80INS1_25CollectiveMainloopBwdSm80ILi2ELi2EN4cute5tupleIJNS5_1CILi128EEES8_NS7_ILi64EEEEEENS_10bfloat16_tEfNS_4arch4Sm80ELb0ELb0ELb1ELb1ELb1ELb0ELb0ELb0ELi2ELi4ELi4ELi4ELb0EEENS1_24CollectiveEpilogueBwdGQAISA_fSD_Li256ELb1ELb1EEENS1_19SingleTileSchedulerILb1ELb0ELb0ELi128EEEEEEEEEvNT_6ParamsE) ;  /* 0xffff765008007950 */ /* 0x000fea0003c3ffff */
        .type           $_ZN7cutlass13device_kernelIN5flash19enable_sm80_to_sm89INS1_16FlashAttnBwdSm80INS1_25CollectiveMainloopBwdSm80ILi2ELi2EN4cute5tupleIJNS5_1CILi128EEES8_NS7_ILi64EEEEEENS_10bfloat16_tEfNS_4arch4Sm80ELb0ELb0ELb1ELb1ELb1ELb0ELb0ELb0ELi2ELi4ELi4ELi4ELb0EEENS1_24CollectiveEpilogueBwdGQAISA_fSD_Li256ELb1ELb1EEENS1_19SingleTileSchedulerILb1ELb0ELb0ELi128EEEEEEEEEvNT_6ParamsE$_ZN4cute3eso3ESOILb1ELb0EJNS_5tupleIJNS_1CILi1EEENS3_ILi0EEEEEEiEEC2ERKS6_RKi,@function
        .size           $_ZN7cutlass13device_kernelIN5flash19enable_sm80_to_sm89INS1_16FlashAttnBwdSm80INS1_25CollectiveMainloopBwdSm80ILi2ELi2EN4cute5tupleIJNS5_1CILi128EEES8_NS7_ILi64EEEEEENS_10bfloat16_tEfNS_4arch4Sm80ELb0ELb0ELb1ELb1ELb1ELb0ELb0ELb0ELi2ELi4ELi4ELi4ELb0EEENS1_24CollectiveEpilogueBwdGQAISA_fSD_Li256ELb1ELb1EEENS1_19SingleTileSchedulerILb1ELb0ELb0ELi128EEEEEEEEEvNT_6ParamsE$_ZN4cute3eso3ESOILb1ELb0EJNS_5tupleIJNS_1CILi1EEENS3_ILi0EEEEEEiEEC2ERKS6_RKi,($_ZN7cutlass13device_kernelIN5flash19enable_sm80_to_sm89INS1_16FlashAttnBwdSm80INS1_25CollectiveMainloopBwdSm80ILi2ELi2EN4cute5tupleIJNS5_1CILi128EEES8_NS7_ILi64EEEEEENS_10bfloat16_tEfNS_4arch4Sm80ELb0ELb0ELb1ELb1ELb1ELb0ELb0ELb0ELi2ELi4ELi4ELi4ELb0EEENS1_24CollectiveEpilogueBwdGQAISA_fSD_Li256ELb1ELb1EEENS1_19SingleTileSchedulerILb1ELb0ELb0ELi128EEEEEEEEEvNT_6ParamsE$_ZN4cute3eso3ESOILb1ELb0EJNS_5tupleIJNS_1CILi1EEENS3_ILi0EEEEEEiNS3_ILi1024EEEEEC2ERKS6_RKiRKS7_ - $_ZN7cutlass13device_kernelIN5flash19enable_sm80_to_sm89INS1_16FlashAttnBwdSm80INS1_25CollectiveMainloopBwdSm80ILi2ELi2EN4cute5tupleIJNS5_1CILi128EEES8_NS7_ILi64EEEEEENS_10bfloat16_tEfNS_4arch4Sm80ELb0ELb0ELb1ELb1ELb1ELb0ELb0ELb0ELi2ELi4ELi4ELi4ELb0EEENS1_24CollectiveEpilogueBwdGQAISA_fSD_Li256ELb1ELb1EEENS1_19SingleTileSchedulerILb1ELb0ELb0ELi128EEEEEEEEEvNT_6ParamsE$_ZN4cute3eso3ESOILb1ELb0EJNS_5tupleIJNS_1CILi1EEENS3_ILi0EEEEEEiEEC2ERKS6_RKi)
$_ZN7cutlass13device_kernelIN5flash19enable_sm80_to_sm89INS1_16FlashAttnBwdSm80INS1_25CollectiveMainloopBwdSm80ILi2ELi2EN4cute5tupleIJNS5_1CILi128EEES8_NS7_ILi64EEEEEENS_10bfloat16_tEfNS_4arch4Sm80ELb0ELb0ELb1ELb1ELb1ELb0ELb0ELb0ELi2ELi4ELi4ELi4ELb0EEENS1_24CollectiveEpilogueBwdGQAISA_fSD_Li256ELb1ELb1EEENS1_19SingleTileSchedulerILb1ELb0ELb0ELi128EEEEEEEEEvNT_6ParamsE$_ZN4cute3eso3ESOILb1ELb0EJNS_5tupleIJNS_1CILi1EEENS3_ILi0EEEEEEiEEC2ERKS6_RKi:
[----:B------:R-:W-:Y:S02]  /*89b0*/  IADD3 R2, R2, -c[0x0][0x20], RZ ;  /* 0x8000080002027a10 */ /* 0x000fe40007ffe0ff */
[----:B------:R-:W-:-:S03]  /*89c0*/  MOV R7, 0x0 ;  /* 0x0000000000077802 */ /* 0x000fc60000000f00 */
[----:B------:R1:W-:Y:S01]  /*89d0*/  STL [R2], R3 ;  /* 0x0000000302007387 */ /* 0x0003e20000100800 */
[----:B------:R-:W-:Y:S05]  /*89e0*/  RET.REL.NODEC R6 `(_ZN7cutlass13device_kernelIN5flash19enable_sm80_to_sm89INS1_16FlashAttnBwdSm80INS1_25CollectiveMainloopBwdSm80ILi2ELi2EN4cute5tupleIJNS5_1CILi128EEES8_NS7_ILi64EEEEEENS_10bfloat16_tEfNS_4arch4Sm80ELb0ELb0ELb1ELb1ELb1ELb0ELb0ELb0ELi2ELi4ELi4ELi4ELb0EEENS1_24CollectiveEpilogueBwdGQAISA_fSD_Li256ELb1ELb1EEENS1_19SingleTileSchedulerILb1ELb0ELb0ELi128EEEEEEEEEvNT_6ParamsE) ;  /* 0xffff761006007950 */ /* 0x000fea0003c3ffff */
        .type           $_ZN7cutlass13device_kernelIN5flash19enable_sm80_to_sm89INS1_16FlashAttnBwdSm80INS1_25CollectiveMainloopBwdSm80ILi2ELi2EN4cute5tupleIJNS5_1CILi128EEES8_NS7_ILi64EEEEEENS_10bfloat16_tEfNS_4arch4Sm80ELb0ELb0ELb1ELb1ELb1ELb0ELb0ELb0ELi2ELi4ELi4ELi4ELb0EEENS1_24CollectiveEpilogueBwdGQAISA_fSD_Li256ELb1ELb1EEENS1_19SingleTileSchedulerILb1ELb0ELb0ELi128EEEEEEEEEvNT_6ParamsE$_ZN4cute3eso3ESOILb1ELb0EJNS_5tupleIJNS_1CILi1EEENS3_ILi0EEEEEEiNS3_ILi1024EEEEEC2ERKS6_RKiRKS7_,@function
        .size           $_ZN7cutlass13device_kernelIN5flash19enable_sm80_to_sm89INS1_16FlashAttnBwdSm80INS1_25CollectiveMainloopBwdSm80ILi2ELi2EN4cute5tupleIJNS5_1CILi128EEES8_NS7_ILi64EEEEEENS_10bfloat16_tEfNS_4arch4Sm80ELb0ELb0ELb1ELb1ELb1ELb0ELb0ELb0ELi2ELi4ELi4ELi4ELb0EEENS1_24CollectiveEpilogueBwdGQAISA_fSD_Li256ELb1ELb1EEENS1_19SingleTileSchedulerILb1ELb0ELb0ELi128EEEEEEEEEvNT_6ParamsE$_ZN4cute3eso3ESOILb1ELb0EJNS_5tupleIJNS_1CILi1EEENS3_ILi0EEEEEEiNS3_ILi1024EEEEEC2ERKS6_RKiRKS7_,($_ZN7cutlass13device_kernelIN5flash19enable_sm80_to_sm89INS1_16FlashAttnBwdSm80INS1_25CollectiveMainloopBwdSm80ILi2ELi2EN4cute5tupleIJNS5_1CILi128EEES8_NS7_ILi64EEEEEENS_10bfloat16_tEfNS_4arch4Sm80ELb0ELb0ELb1ELb1ELb1ELb0ELb0ELb0ELi2ELi4ELi4ELi4ELb0EEENS1_24CollectiveEpilogueBwdGQAISA_fSD_Li256ELb1ELb1EEENS1_19SingleTileSchedulerILb1ELb0ELb0ELi128EEEEEEEEEvNT_6ParamsE$_ZN4cute3eso3ESOILb1ELb0EJNS_5tupleIJNS_1CILi1EEENS3_ILi0EEEEEElS5_EEC2ERKS6_RKlRKS5_ - $_ZN7cutlass13device_kernelIN5flash19enable_sm80_to_sm89INS1_16FlashAttnBwdSm80INS1_25CollectiveMainloopBwdSm80ILi2ELi2EN4cute5tupleIJNS5_1CILi128EEES8_NS7_ILi64EEEEEENS_10bfloat16_tEfNS_4arch4Sm80ELb0ELb0ELb1ELb1ELb1ELb0ELb0ELb0ELi2ELi4ELi4ELi4ELb0EEENS1_24CollectiveEpilogueBwdGQAISA_fSD_Li256ELb1ELb1EEENS1_19SingleTileSchedulerILb1ELb0ELb0ELi128EEEEEEEEEvNT_6ParamsE$_ZN4cute3eso3ESOILb1ELb0EJNS_5tupleIJNS_1CILi1EEENS3_ILi0EEEEEEiNS3_ILi1024EEEEEC2ERKS6_RKiRKS7_)
$_ZN7cutlass13device_kernelIN5flash19enable_sm80_to_sm89INS1_16FlashAttnBwdSm80INS1_25CollectiveMainloopBwdSm80ILi2ELi2EN4cute5tupleIJNS5_1CILi128EEES8_NS7_ILi64EEEEEENS_10bfloat16_tEfNS_4arch4Sm80ELb0ELb0ELb1ELb1ELb1ELb0ELb0ELb0ELi2ELi4ELi4ELi4ELb0EEENS1_24CollectiveEpilogueBwdGQAISA_fSD_Li256ELb1ELb1EEENS1_19SingleTileSchedulerILb1ELb0ELb0ELi128EEEEEEEEEvNT_6ParamsE$_ZN4cute3eso3ESOILb1ELb0EJNS_5tupleIJNS_1CILi1EEENS3_ILi0EEEEEEiNS3_ILi1024EEEEEC2ERKS6_RKiRKS7_:
[----:B------:R-:W-:Y:S02]  /*89f0*/  IADD3 R2, R2, -c[0x0][0x20], RZ ;  /* 0x8000080002027a10 */ /* 0x000fe40007ffe0ff */
[----:B------:R-:W-:-:S03]  /*8a00*/  MOV R9, 0x0 ;  /* 0x0000000000097802 */ /* 0x000fc60000000f00 */
[----:B------:R1:W-:Y:S01]  /*8a10*/  STL [R2], R3 ;  /* 0x0000000302007387 */ /* 0x0003e20000100800 */
[----:B------:R-:W-:Y:S05]  /*8a20*/  RET.REL.NODEC R8 `(_ZN7cutlass13device_kernelIN5flash19enable_sm80_to_sm89INS1_16FlashAttnBwdSm80INS1_25CollectiveMainloopBwdSm80ILi2ELi2EN4cute5tupleIJNS5_1CILi128EEES8_NS7_ILi64EEEEEENS_10bfloat16_tEfNS_4arch4Sm80ELb0ELb0ELb1ELb1ELb1ELb0ELb0ELb0ELi2ELi4ELi4ELi4ELb0EEENS1_24CollectiveEpilogueBwdGQAISA_fSD_Li256ELb1ELb1EEENS1_19SingleTileSchedulerILb1ELb0ELb0ELi128EEEEEEEEEvNT_6ParamsE) ;  /* 0xffff75d008007950 */ /* 0x000fea0003c3ffff */
        .type           $_ZN7cutlass13device_kernelIN5flash19enable_sm80_to_sm89INS1_16FlashAttnBwdSm80INS1_25CollectiveMainloopBwdSm80ILi2ELi2EN4cute5tupleIJNS5_1CILi128EEES8_NS7_ILi64EEEEEENS_10bfloat16_tEfNS_4arch4Sm80ELb0ELb0ELb1ELb1ELb1ELb0ELb0ELb0ELi2ELi4ELi4ELi4ELb0EEENS1_24CollectiveEpilogueBwdGQAISA_fSD_Li256ELb1ELb1EEENS1_19SingleTileSchedulerILb1ELb0ELb0ELi128EEEEEEEEEvNT_6ParamsE$_ZN4cute3eso3ESOILb1ELb0EJNS_5tupleIJNS_1CILi1EEENS3_ILi0EEEEEElS5_EEC2ERKS6_RKlRKS5_,@function
        .size           $_ZN7cutlass13device_kernelIN5flash19enable_sm80_to_sm89INS1_16FlashAttnBwdSm80INS1_25CollectiveMainloopBwdSm80ILi2ELi2EN4cute5tupleIJNS5_1CILi128EEES8_NS7_ILi64EEEEEENS_10bfloat16_tEfNS_4arch4Sm80ELb0ELb0ELb1ELb1ELb1ELb0ELb0ELb0ELi2ELi4ELi4ELi4ELb0EEENS1_24CollectiveEpilogueBwdGQAISA_fSD_Li256ELb1ELb1EEENS1_19SingleTileSchedulerILb1ELb0ELb0ELi128EEEEEEEEEvNT_6ParamsE$_ZN4cute3eso3ESOILb1ELb0EJNS_5tupleIJNS_1CILi1EEENS3_ILi0EEEEEElS5_EEC2ERKS6_RKlRKS5_,($_ZN7cutlass13device_kernelIN5flash19enable_sm80_to_sm89INS1_16FlashAttnBwdSm80INS1_25CollectiveMainloopBwdSm80ILi2ELi2EN4cute5tupleIJNS5_1CILi128EEES8_NS7_ILi64EEEEEENS_10bfloat16_tEfNS_4arch4Sm80ELb0ELb0ELb1ELb1ELb1ELb0ELb0ELb0ELi2ELi4ELi4ELi4ELb0EEENS1_24CollectiveEpilogueBwdGQAISA_fSD_Li256ELb1ELb1EEENS1_19SingleTileSchedulerILb1ELb0ELb0ELi128EEEEEEEEEvNT_6ParamsE$_ZN4cute3eso3ESOILb1ELb0EJNS_5tupleIJNS_1CILi1EEENS3_ILi2EEEEEENS2_IJNS3_ILi0EEEiEEEEEC2ERKS6_RKS8_ - $_ZN7cutlass13device_kernelIN5flash19enable_sm80_to_sm89INS1_16FlashAttnBwdSm80INS1_25CollectiveMainloopBwdSm80ILi2ELi2EN4cute5tupleIJNS5_1CILi128EEES8_NS7_ILi64EEEEEENS_10bfloat16_tEfNS_4arch4Sm80ELb0ELb0ELb1ELb1ELb1ELb0ELb0ELb0ELi2ELi4ELi4ELi4ELb0EEENS1_24CollectiveEpilogueBwdGQAISA_fSD_Li256ELb1ELb1EEENS1_19SingleTileSchedulerILb1ELb0ELb0ELi128EEEEEEEEEvNT_6ParamsE$_ZN4cute3eso3ESOILb1ELb0EJNS_5tupleIJNS_1CILi1EEENS3_ILi0EEEEEElS5_EEC2ERKS6_RKlRKS5_)
$_ZN7cutlass13device_kernelIN5flash19enable_sm80_to_sm89INS1_16FlashAttnBwdSm80INS1_25CollectiveMainloopBwdSm80ILi2ELi2EN4cute5tupleIJNS5_1CILi128EEES8_NS7_ILi64EEEEEENS_10bfloat16_tEfNS_4arch4Sm80ELb0ELb0ELb1ELb1ELb1ELb0ELb0ELb0ELi2ELi4ELi4ELi4ELb0EEENS1_24CollectiveEpilogueBwdGQAISA_fSD_Li256ELb1ELb1EEENS1_19SingleTileSchedulerILb1ELb0ELb0ELi128EEEEEEEEEvNT_6ParamsE$_ZN4cute3eso3ESOILb1ELb0EJNS_5tupleIJNS_1CILi1EEENS3_ILi0EEEEEElS5_EEC2ERKS6_RKlRKS5_:
[----:B------:R-:W-:Y:S01]  /*8a30*/  IADD3 R3, R3, -c[0x0][0x20], RZ ;  /* 0x8000080003037a10 */ /* 0x000fe20007ffe0ff */
[----:B------:R-:W-:Y:S01]  /*8a40*/  IMAD.MOV.U32 R78, RZ, RZ, R2 ;  /* 0x000000ffff4e7224 */ /* 0x000fe200078e0002 */
[----:B------:R-:W-:Y:S01]  /*8a50*/  MOV R84, R6 ;  /* 0x0000000600547202 */ /* 0x000fe20000000f00 */
[----:B------:R-:W-:Y:S01]  /*8a60*/  IMAD.MOV.U32 R79, RZ, RZ, R5 ;  /* 0x000000ffff4f7224 */ /* 0x000fe200078e0005 */
[----:B------:R-:W-:-:S04]  /*8a70*/  MOV R85, 0x0 ;  /* 0x0000000000557802 */ /* 0x000fc80000000f00 */
[----:B------:R1:W-:Y:S01]  /*8a80*/  STL.64 [R3], R78 ;  /* 0x0000004e03007387 */ /* 0x0003e20000100a00 */
[----:B------:R-:W-:Y:S05]  /*8a90*/  RET.REL.NODEC R84 `(_ZN7cutlass13device_kernelIN5flash19enable_sm80_to_sm89INS1_16FlashAttnBwdSm80INS1_25CollectiveMainloopBwdSm80ILi2ELi2EN4cute5tupleIJNS5_1CILi128EEES8_NS7_ILi64EEEEEENS_10bfloat16_tEfNS_4arch4Sm80ELb0ELb0ELb1ELb1ELb1ELb0ELb0ELb0ELi2ELi4ELi4ELi4ELb0EEENS1_24CollectiveEpilogueBwdGQAISA_fSD_Li256ELb1ELb1EEENS1_19SingleTileSchedulerILb1ELb0ELb0ELi128EEEEEEEEEvNT_6ParamsE) ;  /* 0xffff756054007950 */ /* 0x000fea0003c3ffff */
        .type           $_ZN7cutlass13device_kernelIN5flash19enable_sm80_to_sm89INS1_16FlashAttnBwdSm80INS1_25CollectiveMainloopBwdSm80ILi2ELi2EN4cute5tupleIJNS5_1CILi128EEES8_NS7_ILi64EEEEEENS_10bfloat16_tEfNS_4arch4Sm80ELb0ELb0ELb1ELb1ELb1ELb0ELb0ELb0ELi2ELi4ELi4ELi4ELb0EEENS1_24CollectiveEpilogueBwdGQAISA_fSD_Li256ELb1ELb1EEENS1_19SingleTileSchedulerILb1ELb0ELb0ELi128EEEEEEEEEvNT_6ParamsE$_ZN4cute3eso3ESOILb1ELb0EJNS_5tupleIJNS_1CILi1EEENS3_ILi2EEEEEENS2_IJNS3_ILi0EEEiEEEEEC2ERKS6_RKS8_,@function
        .size           $_ZN7cutlass13device_kernelIN5flash19enable_sm80_to_sm89INS1_16FlashAttnBwdSm80INS1_25CollectiveMainloopBwdSm80ILi2ELi2EN4cute5tupleIJNS5_1CILi128EEES8_NS7_ILi64EEEEEENS_10bfloat16_tEfNS_4arch4Sm80ELb0ELb0ELb1ELb1ELb1ELb0ELb0ELb0ELi2ELi4ELi4ELi4ELb0EEENS1_24CollectiveEpilogueBwdGQAISA_fSD_Li256ELb1ELb1EEENS1_19SingleTileSchedulerILb1ELb0ELb0ELi128EEEEEEEEEvNT_6ParamsE$_ZN4cute3eso3ESOILb1ELb0EJNS_5tupleIJNS_1CILi1EEENS3_ILi2EEEEEENS2_IJNS3_ILi0EEEiEEEEEC2ERKS6_RKS8_,($_ZN7cutlass13device_kernelIN5flash19enable_sm80_to_sm89INS1_16FlashAttnBwdSm80INS1_25CollectiveMainloopBwdSm80ILi2ELi2EN4cute5tupleIJNS5_1CILi128EEES8_NS7_ILi64EEEEEENS_10bfloat16_tEfNS_4arch4Sm80ELb0ELb0ELb1ELb1ELb1ELb0ELb0ELb0ELi2ELi4ELi4ELi4ELb0EEENS1_24CollectiveEpilogueBwdGQAISA_fSD_Li256ELb1ELb1EEENS1_19SingleTileSchedulerILb1ELb0ELb0ELi128EEEEEEEEEvNT_6ParamsE$_ZN4cute3eso3ESOILb1ELb0EJNS_5tupleIJNS_1CILi1EEENS3_ILi2EEES5_EEENS2_IJS4_NS3_ILi256EEEiEEEEEC2ERKS6_RKS8_ - $_ZN7cutlass13device_kernelIN5flash19enable_sm80_to_sm89INS1_16FlashAttnBwdSm80INS1_25CollectiveMainloopBwdSm80ILi2ELi2EN4cute5tupleIJNS5_1CILi128EEES8_NS7_ILi64EEEEEENS_10bfloat16_tEfNS_4arch4Sm80ELb0ELb0ELb1ELb1ELb1ELb0ELb0ELb0ELi2ELi4ELi4ELi4ELb0EEENS1_24CollectiveEpilogueBwdGQAISA_fSD_Li256ELb1ELb1EEENS1_19SingleTileSchedulerILb1ELb0ELb0ELi128EEEEEEEEEvNT_6ParamsE$_ZN4cute3eso3ESOILb1ELb0EJNS_5tupleIJNS_1CILi1EEENS3_ILi2EEEEEENS2_IJNS3_ILi0EEEiEEEEEC2ERKS6_RKS8_)
$_ZN7cutlass13device_kernelIN5flash19enable_sm80_to_sm89INS1_16FlashAttnBwdSm80INS1_25CollectiveMainloopBwdSm80ILi2ELi2EN4cute5tupleIJNS5_1CILi128EEES8_NS7_ILi64EEEEEENS_10bfloat16_tEfNS_4arch4Sm80ELb0ELb0ELb1ELb1ELb1ELb0ELb0ELb0ELi2ELi4ELi4ELi4ELb0EEENS1_24CollectiveEpilogueBwdGQAISA_fSD_Li256ELb1ELb1EEENS1_19SingleTileSchedulerILb1ELb0ELb0ELi128EEEEEEEEEvNT_6ParamsE$_ZN4cute3eso3ESOILb1ELb0EJNS_5tupleIJNS_1CILi1EEENS3_ILi2EEEEEENS2_IJNS3_ILi0EEEiEEEEEC2ERKS6_RKS8_:
[----:B------:R-:W-:Y:S02]  /*8aa0*/  IADD3 R3, R13, -c[0x0][0x20], RZ ;  /* 0x800008000d037a10 */ /* 0x000fe40007ffe0ff */
[----:B------:R-:W-:-:S03]  /*8ab0*/  MOV R5, 0x0 ;  /* 0x0000000000057802 */ /* 0x000fc60000000f00 */
[----:B------:R1:W-:Y:S01]  /*8ac0*/  STL [R3], R2 ;  /* 0x0000000203007387 */ /* 0x0003e20000100800 */
[----:B------:R-:W-:Y:S05]  /*8ad0*/  RET.REL.NODEC R4 `(_ZN7cutlass13device_kernelIN5flash19enable_sm80_to_sm89INS1_16FlashAttnBwdSm80INS1_25CollectiveMainloopBwdSm80ILi2ELi2EN4cute5tupleIJNS5_1CILi128EEES8_NS7_ILi64EEEEEENS_10bfloat16_tEfNS_4arch4Sm80ELb0ELb0ELb1ELb1ELb1ELb0ELb0ELb0ELi2ELi4ELi4ELi4ELb0EEENS1_24CollectiveEpilogueBwdGQAISA_fSD_Li256ELb1ELb1EEENS1_19SingleTileSchedulerILb1ELb0ELb0ELi128EEEEEEEEEvNT_6ParamsE) ;  /* 0xffff752004007950 */ /* 0x000fea0003c3ffff */
        .type           $_ZN7cutlass13device_kernelIN5flash19enable_sm80_to_sm89INS1_16FlashAttnBwdSm80INS1_25CollectiveMainloopBwdSm80ILi2ELi2EN4cute5tupleIJNS5_1CILi128EEES8_NS7_ILi64EEEEEENS_10bfloat16_tEfNS_4arch4Sm80ELb0ELb0ELb1ELb1ELb1ELb0ELb0ELb0ELi2ELi4ELi4ELi4ELb0EEENS1_24CollectiveEpilogueBwdGQAISA_fSD_Li256ELb1ELb1EEENS1_19SingleTileSchedulerILb1ELb0ELb0ELi128EEEEEEEEEvNT_6ParamsE$_ZN4cute3eso3ESOILb1ELb0EJNS_5tupleIJNS_1CILi1EEENS3_ILi2EEES5_EEENS2_IJS4_NS3_ILi256EEEiEEEEEC2ERKS6_RKS8_,@function
        .size           $_ZN7cutlass13device_kernelIN5flash19enable_sm80_to_sm89INS1_16FlashAttnBwdSm80INS1_25CollectiveMainloopBwdSm80ILi2ELi2EN4cute5tupleIJNS5_1CILi128EEES8_NS7_ILi64EEEEEENS_10bfloat16_tEfNS_4arch4Sm80ELb0ELb0ELb1ELb1ELb1ELb0ELb0ELb0ELi2ELi4ELi4ELi4ELb0EEENS1_24CollectiveEpilogueBwdGQAISA_fSD_Li256ELb1ELb1EEENS1_19SingleTileSchedulerILb1ELb0ELb0ELi128EEEEEEEEEvNT_6ParamsE$_ZN4cute3eso3ESOILb1ELb0EJNS_5tupleIJNS_1CILi1EEENS3_ILi2EEES5_EEENS2_IJS4_NS3_ILi256EEEiEEEEEC2ERKS6_RKS8_,($_ZN7cutlass13device_kernelIN5flash19enable_sm80_to_sm89INS1_16FlashAttnBwdSm80INS1_25CollectiveMainloopBwdSm80ILi2ELi2EN4cute5tupleIJNS5_1CILi128EEES8_NS7_ILi64EEEEEENS_10bfloat16_tEfNS_4arch4Sm80ELb0ELb0ELb1ELb1ELb1ELb0ELb0ELb0ELi2ELi4ELi4ELi4ELb0EEENS1_24CollectiveEpilogueBwdGQAISA_fSD_Li256ELb1ELb1EEENS1_19SingleTileSchedulerILb1ELb0ELb0ELi128EEEEEEEEEvNT_6ParamsE$_ZN4cute3eso3ESOILb1ELb0EJNS_5tupleIJNS_1CILi2EEEEEENS2_IJiEEEEEC2ERKS5_RKS6_ - $_ZN7cutlass13device_kernelIN5flash19enable_sm80_to_sm89INS1_16FlashAttnBwdSm80INS1_25CollectiveMainloopBwdSm80ILi2ELi2EN4cute5tupleIJNS5_1CILi128EEES8_NS7_ILi64EEEEEENS_10bfloat16_tEfNS_4arch4Sm80ELb0ELb0ELb1ELb1ELb1ELb0ELb0ELb0ELi2ELi4ELi4ELi4ELb0EEENS1_24CollectiveEpilogueBwdGQAISA_fSD_Li256ELb1ELb1EEENS1_19SingleTileSchedulerILb1ELb0ELb0ELi128EEEEEEEEEvNT_6ParamsE$_ZN4cute3eso3ESOILb1ELb0EJNS_5tupleIJNS_1CILi1EEENS3_ILi2EEES5_EEENS2_IJS4_NS3_ILi256EEEiEEEEEC2ERKS6_RKS8_)
$_ZN7cutlass13device_kernelIN5flash19enable_sm80_to_sm89INS1_16FlashAttnBwdSm80INS1_25CollectiveMainloopBwdSm80ILi2ELi2EN4cute5tupleIJNS5_1CILi128EEES8_NS7_ILi64EEEEEENS_10bfloat16_tEfNS_4arch4Sm80ELb0ELb0ELb1ELb1ELb1ELb0ELb0ELb0ELi2ELi4ELi4ELi4ELb0EEENS1_24CollectiveEpilogueBwdGQAISA_fSD_Li256ELb1ELb1EEENS1_19SingleTileSchedulerILb1ELb0ELb0ELi128EEEEEEEEEvNT_6ParamsE$_ZN4cute3eso3ESOILb1ELb0EJNS_5tupleIJNS_1CILi1EEENS3_ILi2EEES5_EEENS2_IJS4_NS3_ILi256EEEiEEEEEC2ERKS6_RKS8_:
[----:B------:R-:W-:Y:S02]  /*8ae0*/  IADD3 R3, R11, -c[0x0][0x20], RZ ;  /* 0x800008000b037a10 */ /* 0x000fe40007ffe0ff */
[----:B------:R-:W-:-:S03]  /*8af0*/  MOV R5, 0x0 ;  /* 0x0000000000057802 */ /* 0x000fc60000000f00 */
[----:B------:R1:W-:Y:S01]  /*8b00*/  STL [R3], R2 ;  /* 0x0000000203007387 */ /* 0x0003e20000100800 */
[----:B------:R-:W-:Y:S05]  /*8b10*/  RET.REL.NODEC R4 `(_ZN7cutlass13device_kernelIN5flash19enable_sm80_to_sm89INS1_16FlashAttnBwdSm80INS1_25CollectiveMainloopBwdSm80ILi2ELi2EN4cute5tupleIJNS5_1CILi128EEES8_NS7_ILi64EEEEEENS_10bfloat16_tEfNS_4arch4Sm80ELb0ELb0ELb1ELb1ELb1ELb0ELb0ELb0ELi2ELi4ELi4ELi4ELb0EEENS1_24CollectiveEpilogueBwdGQAISA_fSD_Li256ELb1ELb1EEENS1_19SingleTileSchedulerILb1ELb0ELb0ELi128EEEEEEEEEvNT_6ParamsE) ;  /* 0xffff74e004007950 */ /* 0x000fea0003c3ffff */
        .type           $_ZN7cutlass13device_kernelIN5flash19enable_sm80_to_sm89INS1_16FlashAttnBwdSm80INS1_25CollectiveMainloopBwdSm80ILi2ELi2EN4cute5tupleIJNS5_1CILi128EEES8_NS7_ILi64EEEEEENS_10bfloat16_tEfNS_4arch4Sm80ELb0ELb0ELb1ELb1ELb1ELb0ELb0ELb0ELi2ELi4ELi4ELi4ELb0EEENS1_24CollectiveEpilogueBwdGQAISA_fSD_Li256ELb1ELb1EEENS1_19SingleTileSchedulerILb1ELb0ELb0ELi128EEEEEEEEEvNT_6ParamsE$_ZN4cute3eso3ESOILb1ELb0EJNS_5tupleIJNS_1CILi2EEEEEENS2_IJiEEEEEC2ERKS5_RKS6_,@function
        .size           $_ZN7cutlass13device_kernelIN5flash19enable_sm80_to_sm89INS1_16FlashAttnBwdSm80INS1_25CollectiveMainloopBwdSm80ILi2ELi2EN4cute5tupleIJNS5_1CILi128EEES8_NS7_ILi64EEEEEENS_10bfloat16_tEfNS_4arch4Sm80ELb0ELb0ELb1ELb1ELb1ELb0ELb0ELb0ELi2ELi4ELi4ELi4ELb0EEENS1_24CollectiveEpilogueBwdGQAISA_fSD_Li256ELb1ELb1EEENS1_19SingleTileSchedulerILb1ELb0ELb0ELi128EEEEEEEEEvNT_6ParamsE$_ZN4cute3eso3ESOILb1ELb0EJNS_5tupleIJNS_1CILi2EEEEEENS2_IJiEEEEEC2ERKS5_RKS6_,($_ZN7cutlass13device_kernelIN5flash19enable_sm80_to_sm89INS1_16FlashAttnBwdSm80INS1_25CollectiveMainloopBwdSm80ILi2ELi2EN4cute5tupleIJNS5_1CILi128EEES8_NS7_ILi64EEEEEENS_10bfloat16_tEfNS_4arch4Sm80ELb0ELb0ELb1ELb1ELb1ELb0ELb0ELb0ELi2ELi4ELi4ELi4ELb0EEENS1_24CollectiveEpilogueBwdGQAISA_fSD_Li256ELb1ELb1EEENS1_19SingleTileSchedulerILb1ELb0ELb0ELi128EEEEEEEEEvNT_6ParamsE$_ZN4cute3eso3ESOILb1ELb0EJNS_5tupleIJNS_1CILi2EEEEEENS2_IJiEEENS3_ILi1EEES7_EEC2ERKS5_RKS6_RKS7_SE_ - $_ZN7cutlass13device_kernelIN5flash19enable_sm80_to_sm89INS1_16FlashAttnBwdSm80INS1_25CollectiveMainloopBwdSm80ILi2ELi2EN4cute5tupleIJNS5_1CILi128EEES8_NS7_ILi64EEEEEENS_10bfloat16_tEfNS_4arch4Sm80ELb0ELb0ELb1ELb1ELb1ELb0ELb0ELb0ELi2ELi4ELi4ELi4ELb0EEENS1_24CollectiveEpilogueBwdGQAISA_fSD_Li256ELb1ELb1EEENS1_19SingleTileSchedulerILb1ELb0ELb0ELi128EEEEEEEEEvNT_6ParamsE$_ZN4cute3eso3ESOILb1ELb0EJNS_5tupleIJNS_1CILi2EEEEEENS2_IJiEEEEEC2ERKS5_RKS6_)
$_ZN7cutlass13device_kernelIN5flash19enable_sm80_to_sm89INS1_16FlashAttnBwdSm80INS1_25CollectiveMainloopBwdSm80ILi2ELi2EN4cute5tupleIJNS5_1CILi128EEES8_NS7_ILi64EEEEEENS_10bfloat16_tEfNS_4arch4Sm80ELb0ELb0ELb1ELb1ELb1ELb0ELb0ELb0ELi2ELi4ELi4ELi4ELb0EEENS1_24CollectiveEpilogueBwdGQAISA_fSD_Li256ELb1ELb1EEENS1_19SingleTileSchedulerILb1ELb0ELb0ELi128EEEEEEEEEvNT_6ParamsE$_ZN4cute3eso3ESOILb1ELb0EJNS_5tupleIJNS_1CILi2EEEEEENS2_IJiEEEEEC2ERKS5_RKS6_:
[----:B------:R-:W-:Y:S02]  /*8b20*/  IADD3 R2, R66, -c[0x0][0x20], RZ ;  /* 0x8000080042027a10 */ /* 0x000fe40007ffe0ff */
[----:B------:R-:W-:-:S03]  /*8b30*/  MOV R7, 0x0 ;  /* 0x0000000000077802 */ /* 0x000fc60000000f00 */
[----:B------:R1:W-:Y:S01]  /*8b40*/  STL [R2], R3 ;  /* 0x0000000302007387 */ /* 0x0003e20000100800 */
[----:B------:R-:W-:Y:S05]  /*8b50*/  RET.REL.NODEC R6 `(_ZN7cutlass13device_kernelIN5flash19enable_sm80_to_sm89INS1_16FlashAttnBwdSm80INS1_25CollectiveMainloopBwdSm80ILi2ELi2EN4cute5tupleIJNS5_1CILi128EEES8_NS7_ILi64EEEEEENS_10bfloat16_tEfNS_4arch4Sm80ELb0ELb0ELb1ELb1ELb1ELb0ELb0ELb0ELi2ELi4ELi4ELi4ELb0EEENS1_24CollectiveEpilogueBwdGQAISA_fSD_Li256ELb1ELb1EEENS1_19SingleTileSchedulerILb1ELb0ELb0ELi128EEEEEEEEEvNT_6ParamsE) ;  /* 0xffff74a006007950 */ /* 0x000fea0003c3ffff */
        .type           $_ZN7cutlass13device_kernelIN5flash19enable_sm80_to_sm89INS1_16FlashAttnBwdSm80INS1_25CollectiveMainloopBwdSm80ILi2ELi2EN4cute5tupleIJNS5_1CILi128EEES8_NS7_ILi64EEEEEENS_10bfloat16_tEfNS_4arch4Sm80ELb0ELb0ELb1ELb1ELb1ELb0ELb0ELb0ELi2ELi4ELi4ELi4ELb0EEENS1_24CollectiveEpilogueBwdGQAISA_fSD_Li256ELb1ELb1EEENS1_19SingleTileSchedulerILb1ELb0ELb0ELi128EEEEEEEEEvNT_6ParamsE$_ZN4cute3eso3ESOILb1ELb0EJNS_5tupleIJNS_1CILi2EEEEEENS2_IJiEEENS3_ILi1EEES7_EEC2ERKS5_RKS6_RKS7_SE_,@function
        .size           $_ZN7cutlass13device_kernelIN5flash19enable_sm80_to_sm89INS1_16FlashAttnBwdSm80INS1_25CollectiveMainloopBwdSm80ILi2ELi2EN4cute5tupleIJNS5_1CILi128EEES8_NS7_ILi64EEEEEENS_10bfloat16_tEfNS_4arch4Sm80ELb0ELb0ELb1ELb1ELb1ELb0ELb0ELb0ELi2ELi4ELi4ELi4ELb0EEENS1_24CollectiveEpilogueBwdGQAISA_fSD_Li256ELb1ELb1EEENS1_19SingleTileSchedulerILb1ELb0ELb0ELi128EEEEEEEEEvNT_6ParamsE$_ZN4cute3eso3ESOILb1ELb0EJNS_5tupleIJNS_1CILi2EEEEEENS2_IJiEEENS3_ILi1EEES7_EEC2ERKS5_RKS6_RKS7_SE_,($_ZN7cutlass13device_kernelIN5flash19enable_sm80_to_sm89INS1_16FlashAttnBwdSm80INS1_25CollectiveMainloopBwdSm80ILi2ELi2EN4cute5tupleIJNS5_1CILi128EEES8_NS7_ILi64EEEEEENS_10bfloat16_tEfNS_4arch4Sm80ELb0ELb0ELb1ELb1ELb1ELb0ELb0ELb0ELi2ELi4ELi4ELi4ELb0EEENS1_24CollectiveEpilogueBwdGQAISA_fSD_Li256ELb1ELb1EEENS1_19SingleTileSchedulerILb1ELb0ELb0ELi128EEEEEEEEEvNT_6ParamsE$_ZN4cute3eso3ESOILb1ELb0EJNS_5tupleIJNS_1CILi2EEEEEENS2_IJiEEES4_NS3_ILi1EEEEEC2ERKS5_RKS6_RKS4_RKS7_ - $_ZN7cutlass13device_kernelIN5flash19enable_sm80_to_sm89INS1_16FlashAttnBwdSm80INS1_25CollectiveMainloopBwdSm80ILi2ELi2EN4cute5tupleIJNS5_1CILi128EEES8_NS7_ILi64EEEEEENS_10bfloat16_tEfNS_4arch4Sm80ELb0ELb0ELb1ELb1ELb1ELb0ELb0ELb0ELi2ELi4ELi4ELi4ELb0EEENS1_24CollectiveEpilogueBwdGQAISA_fSD_Li256ELb1ELb1EEENS1_19SingleTileSchedulerILb1ELb0ELb0ELi128EEEEEEEEEvNT_6ParamsE$_ZN4cute3eso3ESOILb1ELb0EJNS_5tupleIJNS_1CILi2EEEEEENS2_IJiEEENS3_ILi1EEES7_EEC2ERKS5_RKS6_RKS7_SE_)
$_ZN7cutlass13device_kernelIN5flash19enable_sm80_to_sm89INS1_16FlashAttnBwdSm80INS1_25CollectiveMainloopBwdSm80ILi2ELi2EN4cute5tupleIJNS5_1CILi128EEES8_NS7_ILi64EEEEEENS_10bfloat16_tEfNS_4arch4Sm80ELb0ELb0ELb1ELb1ELb1ELb0ELb0ELb0ELi2ELi4ELi4ELi4ELb0EEENS1_24CollectiveEpilogueBwdGQAISA_fSD_Li256ELb1ELb1EEENS1_19SingleTileSchedulerILb1ELb0ELb0ELi128EEEEEEEEEvNT_6ParamsE$_ZN4cute3eso3ESOILb1ELb0EJNS_5tupleIJNS_1CILi2EEEEEENS2_IJiEEENS3_ILi1EEES7_EEC2ERKS5_RKS6_RKS7_SE_:
[----:B------:R-:W-:Y:S01]  /*8b60*/  IADD3 R2, R2, -c[0x0][0x20], RZ ;  /* 0x8000080002027a10 */ /* 0x000fe20007ffe0ff */
[----:B------:R-:W-:Y:S01]  /*8b70*/  IMAD.MOV.U32 R8, RZ, RZ, R4 ;  /* 0x000000ffff087224 */ /* 0x000fe200078e0004 */
[----:B------:R-:W-:-:S03]  /*8b80*/  MOV R9, 0x0 ;  /* 0x0000000000097802 */ /* 0x000fc60000000f00 */
[----:B------:R1:W-:Y:S01]  /*8b90*/  STL [R2], R3 ;  /* 0x0000000302007387 */ /* 0x0003e20000100800 */
[----:B------:R-:W-:Y:S05]  /*8ba0*/  RET.REL.NODEC R8 `(_ZN7cutlass13device_kernelIN5flash19enable_sm80_to_sm89INS1_16FlashAttnBwdSm80INS1_25CollectiveMainloopBwdSm80ILi2ELi2EN4cute5tupleIJNS5_1CILi128EEES8_NS7_ILi64EEEEEENS_10bfloat16_tEfNS_4arch4Sm80ELb0ELb0ELb1ELb1ELb1ELb0ELb0ELb0ELi2ELi4ELi4ELi4ELb0EEENS1_24CollectiveEpilogueBwdGQAISA_fSD_Li256ELb1ELb1EEENS1_19SingleTileSchedulerILb1ELb0ELb0ELi128EEEEEEEEEvNT_6ParamsE) ;  /* 0xffff745008007950 */ /* 0x000fea0003c3ffff */
        .type           $_ZN7cutlass13device_kernelIN5flash19enable_sm80_to_sm89INS1_16FlashAttnBwdSm80INS1_25CollectiveMainloopBwdSm80ILi2ELi2EN4cute5tupleIJNS5_1CILi128EEES8_NS7_ILi64EEEEEENS_10bfloat16_tEfNS_4arch4Sm80ELb0ELb0ELb1ELb1ELb1ELb0ELb0ELb0ELi2ELi4ELi4ELi4ELb0EEENS1_24CollectiveEpilogueBwdGQAISA_fSD_Li256ELb1ELb1EEENS1_19SingleTileSchedulerILb1ELb0ELb0ELi128EEEEEEEEEvNT_6ParamsE$_ZN4cute3eso3ESOILb1ELb0EJNS_5tupleIJNS_1CILi2EEEEEENS2_IJiEEES4_NS3_ILi1EEEEEC2ERKS5_RKS6_RKS4_RKS7_,@function
        .size           $_ZN7cutlass13device_kernelIN5flash19enable_sm80_to_sm89INS1_16FlashAttnBwdSm80INS1_25CollectiveMainloopBwdSm80ILi2ELi2EN4cute5tupleIJNS5_1CILi128EEES8_NS7_ILi64EEEEEENS_10bfloat16_tEfNS_4arch4Sm80ELb0ELb0ELb1ELb1ELb1ELb0ELb0ELb0ELi2ELi4ELi4ELi4ELb0EEENS1_24CollectiveEpilogueBwdGQAISA_fSD_Li256ELb1ELb1EEENS1_19SingleTileSchedulerILb1ELb0ELb0ELi128EEEEEEEEEvNT_6ParamsE$_ZN4cute3eso3ESOILb1ELb0EJNS_5tupleIJNS_1CILi2EEEEEENS2_IJiEEES4_NS3_ILi1EEEEEC2ERKS5_RKS6_RKS4_RKS7_,($_ZN7cutlass13device_kernelIN5flash19enable_sm80_to_sm89INS1_16FlashAttnBwdSm80INS1_25CollectiveMainloopBwdSm80ILi2ELi2EN4cute5tupleIJNS5_1CILi128EEES8_NS7_ILi64EEEEEENS_10bfloat16_tEfNS_4arch4Sm80ELb0ELb0ELb1ELb1ELb1ELb0ELb0ELb0ELi2ELi4ELi4ELi4ELb0EEENS1_24CollectiveEpilogueBwdGQAISA_fSD_Li256ELb1ELb1EEENS1_19SingleTileSchedulerILb1ELb0ELb0ELi128EEEEEEEEEvNT_6ParamsE$_ZN4cute3eso3ESOILb1ELb0EJNS_5tupleIJNS_1CILi2EEES4_EEENS2_IJNS3_ILi1EEEiEEEEEC2ERKS5_RKS7_ - $_ZN7cutlass13device_kernelIN5flash19enable_sm80_to_sm89INS1_16FlashAttnBwdSm80INS1_25CollectiveMainloopBwdSm80ILi2ELi2EN4cute5tupleIJNS5_1CILi128EEES8_NS7_ILi64EEEEEENS_10bfloat16_tEfNS_4arch4Sm80ELb0ELb0ELb1ELb1ELb1ELb0ELb0ELb0ELi2ELi4ELi4ELi4ELb0EEENS1_24CollectiveEpilogueBwdGQAISA_fSD_Li256ELb1ELb1EEENS1_19SingleTileSchedulerILb1ELb0ELb0ELi128EEEEEEEEEvNT_6ParamsE$_ZN4cute3eso3ESOILb1ELb0EJNS_5tupleIJNS_1CILi2EEEEEENS2_IJiEEES4_NS3_ILi1EEEEEC2ERKS5_RKS6_RKS4_RKS7_)
$_ZN7cutlass13device_kernelIN5flash19enable_sm80_to_sm89INS1_16FlashAttnBwdSm80INS1_25CollectiveMainloopBwdSm80ILi2ELi2EN4cute5tupleIJNS5_1CILi128EEES8_NS7_ILi64EEEEEENS_10bfloat16_tEfNS_4arch4Sm80ELb0ELb0ELb1ELb1ELb1ELb0ELb0ELb0ELi2ELi4ELi4ELi4ELb0EEENS1_24CollectiveEpilogueBwdGQAISA_fSD_Li256ELb1ELb1EEENS1_19SingleTileSchedulerILb1ELb0ELb0ELi128EEEEEEEEEvNT_6ParamsE$_ZN4cute3eso3ESOILb1ELb0EJNS_5tupleIJNS_1CILi2EEEEEENS2_IJiEEES4_NS3_ILi1EEEEEC2ERKS5_RKS6_RKS4_RKS7_:
[----:B------:R-:W-:Y:S02]  /*8bb0*/  IADD3 R2, R2, -c[0x0][0x20], RZ ;  /* 0x8000080002027a10 */ /* 0x000fe40007ffe0ff */
[----:B------:R-:W-:-:S03]  /*8bc0*/  MOV R5, 0x0 ;  /* 0x0000000000057802 */ /* 0x000fc60000000f00 */
[----:B------:R1:W-:Y:S01]  /*8bd0*/  STL [R2], R3 ;  /* 0x0000000302007387 */ /* 0x0003e20000100800 */
[----:B------:R-:W-:Y:S05]  /*8be0*/  RET.REL.NODEC R4 `(_ZN7cutlass13device_kernelIN5flash19enable_sm80_to_sm89INS1_16FlashAttnBwdSm80INS1_25CollectiveMainloopBwdSm80ILi2ELi2EN4cute5tupleIJNS5_1CILi128EEES8_NS7_ILi64EEEEEENS_10bfloat16_tEfNS_4arch4Sm80ELb0ELb0ELb1ELb1ELb1ELb0ELb0ELb0ELi2ELi4ELi4ELi4ELb0EEENS1_24CollectiveEpilogueBwdGQAISA_fSD_Li256ELb1ELb1EEENS1_19SingleTileSchedulerILb1ELb0ELb0ELi128EEEEEEEEEvNT_6ParamsE) ;  /* 0xffff741004007950 */ /* 0x000fea0003c3ffff */
        .type           $_ZN7cutlass13device_kernelIN5flash19enable_sm80_to_sm89INS1_16FlashAttnBwdSm80INS1_25CollectiveMainloopBwdSm80ILi2ELi2EN4cute5tupleIJNS5_1CILi128EEES8_NS7_ILi64EEEEEENS_10bfloat16_tEfNS_4arch4Sm80ELb0ELb0ELb1ELb1ELb1ELb0ELb0ELb0ELi2ELi4ELi4ELi4ELb0EEENS1_24CollectiveEpilogueBwdGQAISA_fSD_Li256ELb1ELb1EEENS1_19SingleTileSchedulerILb1ELb0ELb0ELi128EEEEEEEEEvNT_6ParamsE$_ZN4cute3eso3ESOILb1ELb0EJNS_5tupleIJNS_1CILi2EEES4_EEENS2_IJNS3_ILi1EEEiEEEEEC2ERKS5_RKS7_,@function
        .size           $_ZN7cutlass13device_kernelIN5flash19enable_sm80_to_sm89INS1_16FlashAttnBwdSm80INS1_25CollectiveMainloopBwdSm80ILi2ELi2EN4cute5tupleIJNS5_1CILi128EEES8_NS7_ILi64EEEEEENS_10bfloat16_tEfNS_4arch4Sm80ELb0ELb0ELb1ELb1ELb1ELb0ELb0ELb0ELi2ELi4ELi4ELi4ELb0EEENS1_24CollectiveEpilogueBwdGQAISA_fSD_Li256ELb1ELb1EEENS1_19SingleTileSchedulerILb1ELb0ELb0ELi128EEEEEEEEEvNT_6ParamsE$_ZN4cute3eso3ESOILb1ELb0EJNS_5tupleIJNS_1CILi2EEES4_EEENS2_IJNS3_ILi1EEEiEEEEEC2ERKS5_RKS7_,($_ZN7cutlass13device_kernelIN5flash19enable_sm80_to_sm89INS1_16FlashAttnBwdSm80INS1_25CollectiveMainloopBwdSm80ILi2ELi2EN4cute5tupleIJNS5_1CILi128EEES8_NS7_ILi64EEEEEENS_10bfloat16_tEfNS_4arch4Sm80ELb0ELb0ELb1ELb1ELb1ELb0ELb0ELb0ELi2ELi4ELi4ELi4ELb0EEENS1_24CollectiveEpilogueBwdGQAISA_fSD_Li256ELb1ELb1EEENS1_19SingleTileSchedulerILb1ELb0ELb0ELi128EEEEEEEEEvNT_6ParamsE$_ZN4cute3eso3ESOILb1ELb0EJNS_5tupleIJNS_1CILi2EEES4_EEENS2_IJiNS3_ILi4096EEEEEEEEC2ERKS5_RKS7_ - $_ZN7cutlass13device_kernelIN5flash19enable_sm80_to_sm89INS1_16FlashAttnBwdSm80INS1_25CollectiveMainloopBwdSm80ILi2ELi2EN4cute5tupleIJNS5_1CILi128EEES8_NS7_ILi64EEEEEENS_10bfloat16_tEfNS_4arch4Sm80ELb0ELb0ELb1ELb1ELb1ELb0ELb0ELb0ELi2ELi4ELi4ELi4ELb0EEENS1_24CollectiveEpilogueBwdGQAISA_fSD_Li256ELb1ELb1EEENS1_19SingleTileSchedulerILb1ELb0ELb0ELi128EEEEEEEEEvNT_6ParamsE$_ZN4cute3eso3ESOILb1ELb0EJNS_5tupleIJNS_1CILi2EEES4_EEENS2_IJNS3_ILi1EEEiEEEEEC2ERKS5_RKS7_)
$_ZN7cutlass13device_kernelIN5flash19enable_sm80_to_sm89INS1_16FlashAttnBwdSm80INS1_25CollectiveMainloopBwdSm80ILi2ELi2EN4cute5tupleIJNS5_1CILi128EEES8_NS7_ILi64EEEEEENS_10bfloat16_tEfNS_4arch4Sm80ELb0ELb0ELb1ELb1ELb1ELb0ELb0ELb0ELi2ELi4ELi4ELi4ELb0EEENS1_24CollectiveEpilogueBwdGQAISA_fSD_Li256ELb1ELb1EEENS1_19SingleTileSchedulerILb1ELb0ELb0ELi128EEEEEEEEEvNT_6ParamsE$_ZN4cute3eso3ESOILb1ELb0EJNS_5tupleIJNS_1CILi2EEES4_EEENS2_IJNS3_ILi1EEEiEEEEEC2ERKS5_RKS7_:
[----:B------:R-:W-:Y:S02]  /*8bf0*/  IADD3 R3, R35, -c[0x0][0x20], RZ ;  /* 0x8000080023037a10 */ /* 0x000fe40007ffe0ff */
[----:B------:R-:W-:-:S03]  /*8c00*/  MOV R5, 0x0 ;  /* 0x0000000000057802 */ /* 0x000fc60000000f00 */
[----:B------:R1:W-:Y:S01]  /*8c10*/  STL [R3], R2 ;  /* 0x0000000203007387 */ /* 0x0003e20000100800 */
[----:B------:R-:W-:Y:S05]  /*8c20*/  RET.REL.NODEC R4 `(_ZN7cutlass13device_kernelIN5flash19enable_sm80_to_sm89INS1_16FlashAttnBwdSm80INS1_25CollectiveMainloopBwdSm80ILi2ELi2EN4cute5tupleIJNS5_1CILi128EEES8_NS7_ILi64EEEEEENS_10bfloat16_tEfNS_4arch4Sm80ELb0ELb0ELb1ELb1ELb1ELb0ELb0ELb0ELi2ELi4ELi4ELi4ELb0EEENS1_24CollectiveEpilogueBwdGQAISA_fSD_Li256ELb1ELb1EEENS1_19SingleTileSchedulerILb1ELb0ELb0ELi128EEEEEEEEEvNT_6ParamsE) ;  /* 0xffff73d004007950 */ /* 0x000fea0003c3ffff */
        .type           $_ZN7cutlass13device_kernelIN5flash19enable_sm80_to_sm89INS1_16FlashAttnBwdSm80INS1_25CollectiveMainloopBwdSm80ILi2ELi2EN4cute5tupleIJNS5_1CILi128EEES8_NS7_ILi64EEEEEENS_10bfloat16_tEfNS_4arch4Sm80ELb0ELb0ELb1ELb1ELb1ELb0ELb0ELb0ELi2ELi4ELi4ELi4ELb0EEENS1_24CollectiveEpilogueBwdGQAISA_fSD_Li256ELb1ELb1EEENS1_19SingleTileSchedulerILb1ELb0ELb0ELi128EEEEEEEEEvNT_6ParamsE$_ZN4cute3eso3ESOILb1ELb0EJNS_5tupleIJNS_1CILi2EEES4_EEENS2_IJiNS3_ILi4096EEEEEEEEC2ERKS5_RKS7_,@function
        .size           $_ZN7cutlass13device_kernelIN5flash19enable_sm80_to_sm89INS1_16FlashAttnBwdSm80INS1_25CollectiveMainloopBwdSm80ILi2ELi2EN4cute5tupleIJNS5_1CILi128EEES8_NS7_ILi64EEEEEENS_10bfloat16_tEfNS_4arch4Sm80ELb0ELb0ELb1ELb1ELb1ELb0ELb0ELb0ELi2ELi4ELi4ELi4ELb0EEENS1_24CollectiveEpilogueBwdGQAISA_fSD_Li256ELb1ELb1EEENS1_19SingleTileSchedulerILb1ELb0ELb0ELi128EEEEEEEEEvNT_6ParamsE$_ZN4cute3eso3ESOILb1ELb0EJNS_5tupleIJNS_1CILi2EEES4_EEENS2_IJiNS3_ILi4096EEEEEEEEC2ERKS5_RKS7_,($_ZN7cutlass13device_kernelIN5flash19enable_sm80_to_sm89INS1_16FlashAttnBwdSm80INS1_25CollectiveMainloopBwdSm80ILi2ELi2EN4cute5tupleIJNS5_1CILi128EEES8_NS7_ILi64EEEEEENS_10bfloat16_tEfNS_4arch4Sm80ELb0ELb0ELb1ELb1ELb1ELb0ELb0ELb0ELi2ELi4ELi4ELi4ELb0EEENS1_24CollectiveEpilogueBwdGQAISA_fSD_Li256ELb1ELb1EEENS1_19SingleTileSchedulerILb1ELb0ELb0ELi128EEEEEEEEEvNT_6ParamsE$_ZN4cute3eso3ESOILb1ELb0EJNS_5tupleIJNS_1CILi2EEES4_EEENS2_IJiNS3_ILi512EEEEEEEEC2ERKS5_RKS7_ - $_ZN7cutlass13device_kernelIN5flash19enable_sm80_to_sm89INS1_16FlashAttnBwdSm80INS1_25CollectiveMainloopBwdSm80ILi2ELi2EN4cute5tupleIJNS5_1CILi128EEES8_NS7_ILi64EEEEEENS_10bfloat16_tEfNS_4arch4Sm80ELb0ELb0ELb1ELb1ELb1ELb0ELb0ELb0ELi2ELi4ELi4ELi4ELb0EEENS1_24CollectiveEpilogueBwdGQAISA_fSD_Li256ELb1ELb1EEENS1_19SingleTileSchedulerILb1ELb0ELb0ELi128EEEEEEEEEvNT_6ParamsE$_ZN4cute3eso3ESOILb1ELb0EJNS_5tupleIJNS_1CILi2EEES4_EEENS2_IJiNS3_ILi4096EEEEEEEEC2ERKS5_RKS7_)
$_ZN7cutlass13device_kernelIN5flash19enable_sm80_to_sm89INS1_16FlashAttnBwdSm80INS1_25CollectiveMainloopBwdSm80ILi2ELi2EN4cute5tupleIJNS5_1CILi128EEES8_NS7_ILi64EEEEEENS_10bfloat16_tEfNS_4arch4Sm80ELb0ELb0ELb1ELb1ELb1ELb0ELb0ELb0ELi2ELi4ELi4ELi4ELb0EEENS1_24CollectiveEpilogueBwdGQAISA_fSD_Li256ELb1ELb1EEENS1_19SingleTileSchedulerILb1ELb0ELb0ELi128EEEEEEEEEvNT_6ParamsE$_ZN4cute3eso3ESOILb1ELb0EJNS_5tupleIJNS_1CILi2EEES4_EEENS2_IJiNS3_ILi4096EEEEEEEEC2ERKS5_RKS7_:
[----:B------:R-:W-:Y:S02]  /*8c30*/  IADD3 R3, R8, -c[0x0][0x20], RZ ;  /* 0x8000080008037a10 */ /* 0x000fe40007ffe0ff */
[----:B------:R-:W-:-:S03]  /*8c40*/  MOV R5, 0x0 ;  /* 0x0000000000057802 */ /* 0x000fc60000000f00 */
[----:B------:R1:W-:Y:S01]  /*8c50*/  STL [R3], R2 ;  /* 0x0000000203007387 */ /* 0x0003e20000100800 */
[----:B------:R-:W-:Y:S05]  /*8c60*/  RET.REL.NODEC R4 `(_ZN7cutlass13device_kernelIN5flash19enable_sm80_to_sm89INS1_16FlashAttnBwdSm80INS1_25CollectiveMainloopBwdSm80ILi2ELi2EN4cute5tupleIJNS5_1CILi128EEES8_NS7_ILi64EEEEEENS_10bfloat16_tEfNS_4arch4Sm80ELb0ELb0ELb1ELb1ELb1ELb0ELb0ELb0ELi2ELi4ELi4ELi4ELb0EEENS1_24CollectiveEpilogueBwdGQAISA_fSD_Li256ELb1ELb1EEENS1_19SingleTileSchedulerILb1ELb0ELb0ELi128EEEEEEEEEvNT_6ParamsE) ;  /* 0xffff739004007950 */ /* 0x000fea0003c3ffff */
        .type           $_ZN7cutlass13device_kernelIN5flash19enable_sm80_to_sm89INS1_16FlashAttnBwdSm80INS1_25CollectiveMainloopBwdSm80ILi2ELi2EN4cute5tupleIJNS5_1CILi128EEES8_NS7_ILi64EEEEEENS_10bfloat16_tEfNS_4arch4Sm80ELb0ELb0ELb1ELb1ELb1ELb0ELb0ELb0ELi2ELi4ELi4ELi4ELb0EEENS1_24CollectiveEpilogueBwdGQAISA_fSD_Li256ELb1ELb1EEENS1_19SingleTileSchedulerILb1ELb0ELb0ELi128EEEEEEEEEvNT_6ParamsE$_ZN4cute3eso3ESOILb1ELb0EJNS_5tupleIJNS_1CILi2EEES4_EEENS2_IJiNS3_ILi512EEEEEEEEC2ERKS5_RKS7_,@function
        .size           $_ZN7cutlass13device_kernelIN5flash19enable_sm80_to_sm89INS1_16FlashAttnBwdSm80INS1_25CollectiveMainloopBwdSm80ILi2ELi2EN4cute5tupleIJNS5_1CILi128EEES8_NS7_ILi64EEEEEENS_10bfloat16_tEfNS_4arch4Sm80ELb0ELb0ELb1ELb1ELb1ELb0ELb0ELb0ELi2ELi4ELi4ELi4ELb0EEENS1_24CollectiveEpilogueBwdGQAISA_fSD_Li256ELb1ELb1EEENS1_19SingleTileSchedulerILb1ELb0ELb0ELi128EEEEEEEEEvNT_6ParamsE$_ZN4cute3eso3ESOILb1ELb0EJNS_5tupleIJNS_1CILi2EEES4_EEENS2_IJiNS3_ILi512EEEEEEEEC2ERKS5_RKS7_,($_ZN7cutlass13device_kernelIN5flash19enable_sm80_to_sm89INS1_16FlashAttnBwdSm80INS1_25CollectiveMainloopBwdSm80ILi2ELi2EN4cute5tupleIJNS5_1CILi128EEES8_NS7_ILi64EEEEEENS_10bfloat16_tEfNS_4arch4Sm80ELb0ELb0ELb1ELb1ELb1ELb0ELb0ELb0ELi2ELi4ELi4ELi4ELb0EEENS1_24CollectiveEpilogueBwdGQAISA_fSD_Li256ELb1ELb1EEENS1_19SingleTileSchedulerILb1ELb0ELb0ELi128EEEEEEEEEvNT_6ParamsE$_ZN4cute3eso3ESOILb1ELb0EJNS_5tupleIJNS_1CILi2EEES4_EEENS2_IJiiEEEEEC2ERKS5_RKS6_ - $_ZN7cutlass13device_kernelIN5flash19enable_sm80_to_sm89INS1_16FlashAttnBwdSm80INS1_25CollectiveMainloopBwdSm80ILi2ELi2EN4cute5tupleIJNS5_1CILi128EEES8_NS7_ILi64EEEEEENS_10bfloat16_tEfNS_4arch4Sm80ELb0ELb0ELb1ELb1ELb1ELb0ELb0ELb0ELi2ELi4ELi4ELi4ELb0EEENS1_24CollectiveEpilogueBwdGQAISA_fSD_Li256ELb1ELb1EEENS1_19SingleTileSchedulerILb1ELb0ELb0ELi128EEEEEEEEEvNT_6ParamsE$_ZN4cute3eso3ESOILb1ELb0EJNS_5tupleIJNS_1CILi2EEES4_EEENS2_IJiNS3_ILi512EEEEEEEEC2ERKS5_RKS7_)
$_ZN7cutlass13device_kernelIN5flash19enable_sm80_to_sm89INS1_16FlashAttnBwdSm80INS1_25CollectiveMainloopBwdSm80ILi2ELi2EN4cute5tupleIJNS5_1CILi128EEES8_NS7_ILi64EEEEEENS_10bfloat16_tEfNS_4arch4Sm80ELb0ELb0ELb1ELb1ELb1ELb0ELb0ELb0ELi2ELi4ELi4ELi4ELb0EEENS1_24CollectiveEpilogueBwdGQAISA_fSD_Li256ELb1ELb1EEENS1_19SingleTileSchedulerILb1ELb0ELb0ELi128EEEEEEEEEvNT_6ParamsE$_ZN4cute3eso3ESOILb1ELb0EJNS_5tupleIJNS_1CILi2EEES4_EEENS2_IJiNS3_ILi512EEEEEEEEC2ERKS5_RKS7_:
[----:B------:R-:W-:Y:S02]  /*8c70*/  IADD3 R3, R36, -c[0x0][0x20], RZ ;  /* 0x8000080024037a10 */ /* 0x000fe40007ffe0ff */
[----:B------:R-:W-:-:S03]  /*8c80*/  MOV R5, 0x0 ;  /* 0x0000000000057802 */ /* 0x000fc60000000f00 */
[----:B------:R1:W-:Y:S01]  /*8c90*/  STL [R3], R2 ;  /* 0x0000000203007387 */ /* 0x0003e20000100800 */
[----:B------:R-:W-:Y:S05]  /*8ca0*/  RET.REL.NODEC R4 `(_ZN7cutlass13device_kernelIN5flash19enable_sm80_to_sm89INS1_16FlashAttnBwdSm80INS1_25CollectiveMainloopBwdSm80ILi2ELi2EN4cute5tupleIJNS5_1CILi128EEES8_NS7_ILi64EEEEEENS_10bfloat16_tEfNS_4arch4Sm80ELb0ELb0ELb1ELb1ELb1ELb0ELb0ELb0ELi2ELi4ELi4ELi4ELb0EEENS1_24CollectiveEpilogueBwdGQAISA_fSD_Li256ELb1ELb1EEENS1_19SingleTileSchedulerILb1ELb0ELb0ELi128EEEEEEEEEvNT_6ParamsE) ;  /* 0xffff735004007950 */ /* 0x000fea0003c3ffff */
        .type           $_ZN7cutlass13device_kernelIN5flash19enable_sm80_to_sm89INS1_16FlashAttnBwdSm80INS1_25CollectiveMainloopBwdSm80ILi2ELi2EN4cute5tupleIJNS5_1CILi128EEES8_NS7_ILi64EEEEEENS_10bfloat16_tEfNS_4arch4Sm80ELb0ELb0ELb1ELb1ELb1ELb0ELb0ELb0ELi2ELi4ELi4ELi4ELb0EEENS1_24CollectiveEpilogueBwdGQAISA_fSD_Li256ELb1ELb1EEENS1_19SingleTileSchedulerILb1ELb0ELb0ELi128EEEEEEEEEvNT_6ParamsE$_ZN4cute3eso3ESOILb1ELb0EJNS_5tupleIJNS_1CILi2EEES4_EEENS2_IJiiEEEEEC2ERKS5_RKS6_,@function
        .size           $_ZN7cutlass13device_kernelIN5flash19enable_sm80_to_sm89INS1_16FlashAttnBwdSm80INS1_25CollectiveMainloopBwdSm80ILi2ELi2EN4cute5tupleIJNS5_1CILi128EEES8_NS7_ILi64EEEEEENS_10bfloat16_tEfNS_4arch4Sm80ELb0ELb0ELb1ELb1ELb1ELb0ELb0ELb0ELi2ELi4ELi4ELi4ELb0EEENS1_24CollectiveEpilogueBwdGQAISA_fSD_Li256ELb1ELb1EEENS1_19SingleTileSchedulerILb1ELb0ELb0ELi128EEEEEEEEEvNT_6ParamsE$_ZN4cute3eso3ESOILb1ELb0EJNS_5tupleIJNS_1CILi2EEES4_EEENS2_IJiiEEEEEC2ERKS5_RKS6_,($_ZN7cutlass13device_kernelIN5flash19enable_sm80_to_sm89INS1_16FlashAttnBwdSm80INS1_25CollectiveMainloopBwdSm80ILi2ELi2EN4cute5tupleIJNS5_1CILi128EEES8_NS7_ILi64EEEEEENS_10bfloat16_tEfNS_4arch4Sm80ELb0ELb0ELb1ELb1ELb1ELb0ELb0ELb0ELi2ELi4ELi4ELi4ELb0EEENS1_24CollectiveEpilogueBwdGQAISA_fSD_Li256ELb1ELb1EEENS1_19SingleTileSchedulerILb1ELb0ELb0ELi128EEEEEEEEEvNT_6ParamsE$_ZN4cute3eso3ESOILb1ELb0EJNS_5tupleIJNS_1CILi2EEES4_EEENS2_IJiiEEENS3_ILi1EEES7_EEC2ERKS5_RKS6_RKS7_SE_ - $_ZN7cutlass13device_kernelIN5flash19enable_sm80_to_sm89INS1_16FlashAttnBwdSm80INS1_25CollectiveMainloopBwdSm80ILi2ELi2EN4cute5tupleIJNS5_1CILi128EEES8_NS7_ILi64EEEEEENS_10bfloat16_tEfNS_4arch4Sm80ELb0ELb0ELb1ELb1ELb1ELb0ELb0ELb0ELi2ELi4ELi4ELi4ELb0EEENS1_24CollectiveEpilogueBwdGQAISA_fSD_Li256ELb1ELb1EEENS1_19SingleTileSchedulerILb1ELb0ELb0ELi128EEEEEEEEEvNT_6ParamsE$_ZN4cute3eso3ESOILb1ELb0EJNS_5tupleIJNS_1CILi2EEES4_EEENS2_IJiiEEEEEC2ERKS5_RKS6_)
$_ZN7cutlass13device_kernelIN5flash19enable_sm80_to_sm89INS1_16FlashAttnBwdSm80INS1_25CollectiveMainloopBwdSm80ILi2ELi2EN4cute5tupleIJNS5_1CILi128EEES8_NS7_ILi64EEEEEENS_10bfloat16_tEfNS_4arch4Sm80ELb0ELb0ELb1ELb1ELb1ELb0ELb0ELb0ELi2ELi4ELi4ELi4ELb0EEENS1_24CollectiveEpilogueBwdGQAISA_fSD_Li256ELb1ELb1EEENS1_19SingleTileSchedulerILb1ELb0ELb0ELi128EEEEEEEEEvNT_6ParamsE$_ZN4cute3eso3ESOILb1ELb0EJNS_5tupleIJNS_1CILi2EEES4_EEENS2_IJiiEEEEEC2ERKS5_RKS6_:
[----:B------:R-:W-:Y:S02]  /*8cb0*/  IADD3 R3, R3, -c[0x0][0x20], RZ ;  /* 0x8000080003037a10 */ /* 0x000fe40007ffe0ff */
[----:B------:R-:W-:-:S03]  /*8cc0*/  MOV R5, 0x0 ;  /* 0x0000000000057802 */ /* 0x000fc60000000f00 */
[----:B------:R1:W-:Y:S04]  /*8cd0*/  STL [R3], R2 ;  /* 0x0000000203007387 */ /* 0x0003e80000100800 */
[----:B------:R1:W-:Y:S01]  /*8ce0*/  STL [R3+0x4], R8 ;  /* 0x0000040803007387 */ /* 0x0003e20000100800 */
[----:B------:R-:W-:Y:S05]  /*8cf0*/  RET.REL.NODEC R4 `(_ZN7cutlass13device_kernelIN5flash19enable_sm80_to_sm89INS1_16FlashAttnBwdSm80INS1_25CollectiveMainloopBwdSm80ILi2ELi2EN4cute5tupleIJNS5_1CILi128EEES8_NS7_ILi64EEEEEENS_10bfloat16_tEfNS_4arch4Sm80ELb0ELb0ELb1ELb1ELb1ELb0ELb0ELb0ELi2ELi4ELi4ELi4ELb0EEENS1_24CollectiveEpilogueBwdGQAISA_fSD_Li256ELb1ELb1EEENS1_19SingleTileSchedulerILb1ELb0ELb0ELi128EEEEEEEEEvNT_6ParamsE) ;  /* 0xffff730004007950 */ /* 0x000fea0003c3ffff */
        .type           $_ZN7cutlass13device_kernelIN5flash19enable_sm80_to_sm89INS1_16FlashAttnBwdSm80INS1_25CollectiveMainloopBwdSm80ILi2ELi2EN4cute5tupleIJNS5_1CILi128EEES8_NS7_ILi64EEEEEENS_10bfloat16_tEfNS_4arch4Sm80ELb0ELb0ELb1ELb1ELb1ELb0ELb0ELb0ELi2ELi4ELi4ELi4ELb0EEENS1_24CollectiveEpilogueBwdGQAISA_fSD_Li256ELb1ELb1EEENS1_19SingleTileSchedulerILb1ELb0ELb0ELi128EEEEEEEEEvNT_6ParamsE$_ZN4cute3eso3ESOILb1ELb0EJNS_5tupleIJNS_1CILi2EEES4_EEENS2_IJiiEEENS3_ILi1EEES7_EEC2ERKS5_RKS6_RKS7_SE_,@function
        .size           $_ZN7cutlass13device_kernelIN5flash19enable_sm80_to_sm89INS1_16FlashAttnBwdSm80INS1_25CollectiveMainloopBwdSm80ILi2ELi2EN4cute5tupleIJNS5_1CILi128EEES8_NS7_ILi64EEEEEENS_10bfloat16_tEfNS_4arch4Sm80ELb0ELb0ELb1ELb1ELb1ELb0ELb0ELb0ELi2ELi4ELi4ELi4ELb0EEENS1_24CollectiveEpilogueBwdGQAISA_fSD_Li256ELb1ELb1EEENS1_19SingleTileSchedulerILb1ELb0ELb0ELi128EEEEEEEEEvNT_6ParamsE$_ZN4cute3eso3ESOILb1ELb0EJNS_5tupleIJNS_1CILi2EEES4_EEENS2_IJiiEEENS3_ILi1EEES7_EEC2ERKS5_RKS6_RKS7_SE_,($_ZN7cutlass13device_kernelIN5flash19enable_sm80_to_sm89INS1_16FlashAttnBwdSm80INS1_25CollectiveMainloopBwdSm80ILi2ELi2EN4cute5tupleIJNS5_1CILi128EEES8_NS7_ILi64EEEEEENS_10bfloat16_tEfNS_4arch4Sm80ELb0ELb0ELb1ELb1ELb1ELb0ELb0ELb0ELi2ELi4ELi4ELi4ELb0EEENS1_24CollectiveEpilogueBwdGQAISA_fSD_Li256ELb1ELb1EEENS1_19SingleTileSchedulerILb1ELb0ELb0ELi128EEEEEEEEEvNT_6ParamsE$_ZN4cute3eso3ESOILb1ELb0EJNS_5tupleIJNS_1CILi2EEES4_S4_EEENS2_IJNS3_ILi1EEENS3_ILi512EEEiEEEEEC2ERKS5_RKS8_ - $_ZN7cutlass13device_kernelIN5flash19enable_sm80_to_sm89INS1_16FlashAttnBwdSm80INS1_25CollectiveMainloopBwdSm80ILi2ELi2EN4cute5tupleIJNS5_1CILi128EEES8_NS7_ILi64EEEEEENS_10bfloat16_tEfNS_4arch4Sm80ELb0ELb0ELb1ELb1ELb1ELb0ELb0ELb0ELi2ELi4ELi4ELi4ELb0EEENS1_24CollectiveEpilogueBwdGQAISA_fSD_Li256ELb1ELb1EEENS1_19SingleTileSchedulerILb1ELb0ELb0ELi128EEEEEEEEEvNT_6ParamsE$_ZN4cute3eso3ESOILb1ELb0EJNS_5tupleIJNS_1CILi2EEES4_EEENS2_IJiiEEENS3_ILi1EEES7_EEC2ERKS5_RKS6_RKS7_SE_)
$_ZN7cutlass13device_kernelIN5flash19enable_sm80_to_sm89INS1_16FlashAttnBwdSm80INS1_25CollectiveMainloopBwdSm80ILi2ELi2EN4cute5tupleIJNS5_1CILi128EEES8_NS7_ILi64EEEEEENS_10bfloat16_tEfNS_4arch4Sm80ELb0ELb0ELb1ELb1ELb1ELb0ELb0ELb0ELi2ELi4ELi4ELi4ELb0EEENS1_24CollectiveEpilogueBwdGQAISA_fSD_Li256ELb1ELb1EEENS1_19SingleTileSchedulerILb1ELb0ELb0ELi128EEEEEEEEEvNT_6ParamsE$_ZN4cute3eso3ESOILb1ELb0EJNS_5tupleIJNS_1CILi2EEES4_EEENS2_IJiiEEENS3_ILi1EEES7_EEC2ERKS5_RKS6_RKS7_SE_:
[----:B------:R-:W-:Y:S01]  /*8d00*/  IADD3 R4, R4, -c[0x0][0x20], RZ ;  /* 0x8000080004047a10 */ /* 0x000fe20007ffe0ff */
[----:B------:R-:W-:Y:S01]  /*8d10*/  IMAD.MOV.U32 R88, RZ, RZ, R6 ;  /* 0x000000ffff587224 */ /* 0x000fe200078e0006 */
[----:B------:R-:W-:-:S03]  /*8d20*/  MOV R89, 0x0 ;  /* 0x0000000000597802 */ /* 0x000fc60000000f00 */
[----:B------:R1:W-:Y:S04]  /*8d30*/  STL [R4], R2 ;  /* 0x0000000204007387 */ /* 0x0003e80000100800 */
[----:B------:R1:W-:Y:S01]  /*8d40*/  STL [R4+0x4], R3 ;  /* 0x0000040304007387 */ /* 0x0003e20000100800 */
[----:B------:R-:W-:Y:S05]  /*8d50*/  RET.REL.NODEC R88 `(_ZN7cutlass13device_kernelIN5flash19enable_sm80_to_sm89INS1_16FlashAttnBwdSm80INS1_25CollectiveMainloopBwdSm80ILi2ELi2EN4cute5tupleIJNS5_1CILi128EEES8_NS7_ILi64EEEEEENS_10bfloat16_tEfNS_4arch4Sm80ELb0ELb0ELb1ELb1ELb1ELb0ELb0ELb0ELi2ELi4ELi4ELi4ELb0EEENS1_24CollectiveEpilogueBwdGQAISA_fSD_Li256ELb1ELb1EEENS1_19SingleTileSchedulerILb1ELb0ELb0ELi128EEEEEEEEEvNT_6ParamsE) ;  /* 0xffff72a058007950 */ /* 0x000fea0003c3ffff */
        .type           $_ZN7cutlass13device_kernelIN5flash19enable_sm80_to_sm89INS1_16FlashAttnBwdSm80INS1_25CollectiveMainloopBwdSm80ILi2ELi2EN4cute5tupleIJNS5_1CILi128EEES8_NS7_ILi64EEEEEENS_10bfloat16_tEfNS_4arch4Sm80ELb0ELb0ELb1ELb1ELb1ELb0ELb0ELb0ELi2ELi4ELi4ELi4ELb0EEENS1_24CollectiveEpilogueBwdGQAISA_fSD_Li256ELb1ELb1EEENS1_19SingleTileSchedulerILb1ELb0ELb0ELi128EEEEEEEEEvNT_6ParamsE$_ZN4cute3eso3ESOILb1ELb0EJNS_5tupleIJNS_1CILi2EEES4_S4_EEENS2_IJNS3_ILi1EEENS3_ILi512EEEiEEEEEC2ERKS5_RKS8_,@function
        .size           $_ZN7cutlass13device_kernelIN5flash19enable_sm80_to_sm89INS1_16FlashAttnBwdSm80INS1_25CollectiveMainloopBwdSm80ILi2ELi2EN4cute5tupleIJNS5_1CILi128EEES8_NS7_ILi64EEEEEENS_10bfloat16_tEfNS_4arch4Sm80ELb0ELb0ELb1ELb1ELb1ELb0ELb0ELb0ELi2ELi4ELi4ELi4ELb0EEENS1_24CollectiveEpilogueBwdGQAISA_fSD_Li256ELb1ELb1EEENS1_19SingleTileSchedulerILb1ELb0ELb0ELi128EEEEEEEEEvNT_6ParamsE$_ZN4cute3eso3ESOILb1ELb0EJNS_5tupleIJNS_1CILi2EEES4_S4_EEENS2_IJNS3_ILi1EEENS3_ILi512EEEiEEEEEC2ERKS5_RKS8_,($_ZN7cutlass13device_kernelIN5flash19enable_sm80_to_sm89INS1_16FlashAttnBwdSm80INS1_25CollectiveMainloopBwdSm80ILi2ELi2EN4cute5tupleIJNS5_1CILi128EEES8_NS7_ILi64EEEEEENS_10bfloat16_tEfNS_4arch4Sm80ELb0ELb0ELb1ELb1ELb1ELb0ELb0ELb0ELi2ELi4ELi4ELi4ELb0EEENS1_24CollectiveEpilogueBwdGQAISA_fSD_Li256ELb1ELb1EEENS1_19SingleTileSchedulerILb1ELb0ELb0ELi128EEEEEEEEEvNT_6ParamsE$_ZN4cute3eso3ESOILb1ELb0EJNS_5tupleIJNS_1CILi8EEENS2_IJNS3_ILi2EEES5_S5_EEENS3_ILi1EEES6_S7_EEENS2_IJS7_NS2_IJS4_iiEEENS3_ILi64EEENS2_IJiNS3_ILi144EEENS3_ILi288EEEEEENS3_ILi512EEEEEEEEC2ERKS8_RKSF_ - $_ZN7cutlass13device_kernelIN5flash19enable_sm80_to_sm89INS1_16FlashAttnBwdSm80INS1_25CollectiveMainloopBwdSm80ILi2ELi2EN4cute5tupleIJNS5_1CILi128EEES8_NS7_ILi64EEEEEENS_10bfloat16_tEfNS_4arch4Sm80ELb0ELb0ELb1ELb1ELb1ELb0ELb0ELb0ELi2ELi4ELi4ELi4ELb0EEENS1_24CollectiveEpilogueBwdGQAISA_fSD_Li256ELb1ELb1EEENS1_19SingleTileSchedulerILb1ELb0ELb0ELi128EEEEEEEEEvNT_6ParamsE$_ZN4cute3eso3ESOILb1ELb0EJNS_5tupleIJNS_1CILi2EEES4_S4_EEENS2_IJNS3_ILi1EEENS3_ILi512EEEiEEEEEC2ERKS5_RKS8_)
$_ZN7cutlass13device_kernelIN5flash19enable_sm80_to_sm89INS1_16FlashAttnBwdSm80INS1_25CollectiveMainloopBwdSm80ILi2ELi2EN4cute5tupleIJNS5_1CILi128EEES8_NS7_ILi64EEEEEENS_10bfloat16_tEfNS_4arch4Sm80ELb0ELb0ELb1ELb1ELb1ELb0ELb0ELb0ELi2ELi4ELi4ELi4ELb0EEENS1_24CollectiveEpilogueBwdGQAISA_fSD_Li256ELb1ELb1EEENS1_19SingleTileSchedulerILb1ELb0ELb0ELi128EEEEEEEEEvNT_6ParamsE$_ZN4cute3eso3ESOILb1ELb0EJNS_5tupleIJNS_1CILi2EEES4_S4_EEENS2_IJNS3_ILi1EEENS3_ILi512EEEiEEEEEC2ERKS5_RKS8_:
[----:B------:R-:W-:Y:S02]  /*8d60*/  IADD3 R3, R76, -c[0x0][0x20], RZ ;  /* 0x800008004c037a10 */ /* 0x000fe40007ffe0ff */
[----:B------:R-:W-:-:S03]  /*8d70*/  MOV R5, 0x0 ;  /* 0x0000000000057802 */ /* 0x000fc60000000f00 */
[----:B------:R1:W-:Y:S01]  /*8d80*/  STL [R3], R2 ;  /* 0x0000000203007387 */ /* 0x0003e20000100800 */
[----:B------:R-:W-:Y:S05]  /*8d90*/  RET.REL.NODEC R4 `(_ZN7cutlass13device_kernelIN5flash19enable_sm80_to_sm89INS1_16FlashAttnBwdSm80INS1_25CollectiveMainloopBwdSm80ILi2ELi2EN4cute5tupleIJNS5_1CILi128EEES8_NS7_ILi64EEEEEENS_10bfloat16_tEfNS_4arch4Sm80ELb0ELb0ELb1ELb1ELb1ELb0ELb0ELb0ELi2ELi4ELi4ELi4ELb0EEENS1_24CollectiveEpilogueBwdGQAISA_fSD_Li256ELb1ELb1EEENS1_19SingleTileSchedulerILb1ELb0ELb0ELi128EEEEEEEEEvNT_6ParamsE) ;  /* 0xffff726004007950 */ /* 0x000fea0003c3ffff */
        .type           $_ZN7cutlass13device_kernelIN5flash19enable_sm80_to_sm89INS1_16FlashAttnBwdSm80INS1_25CollectiveMainloopBwdSm80ILi2ELi2EN4cute5tupleIJNS5_1CILi128EEES8_NS7_ILi64EEEEEENS_10bfloat16_tEfNS_4arch4Sm80ELb0ELb0ELb1ELb1ELb1ELb0ELb0ELb0ELi2ELi4ELi4ELi4ELb0EEENS1_24CollectiveEpilogueBwdGQAISA_fSD_Li256ELb1ELb1EEENS1_19SingleTileSchedulerILb1ELb0ELb0ELi128EEEEEEEEEvNT_6ParamsE$_ZN4cute3eso3ESOILb1ELb0EJNS_5tupleIJNS_1CILi8EEENS2_IJNS3_ILi2EEES5_S5_EEENS3_ILi1EEES6_S7_EEENS2_IJS7_NS2_IJS4_iiEEENS3_ILi64EEENS2_IJiNS3_ILi144EEENS3_ILi288EEEEEENS3_ILi512EEEEEEEEC2ERKS8_RKSF_,@function
        .size           $_ZN7cutlass13device_kernelIN5flash19enable_sm80_to_sm89INS1_16FlashAttnBwdSm80INS1_25CollectiveMainloopBwdSm80ILi2ELi2EN4cute5tupleIJNS5_1CILi128EEES8_NS7_ILi64EEEEEENS_10bfloat16_tEfNS_4arch4Sm80ELb0ELb0ELb1ELb1ELb1ELb0ELb0ELb0ELi2ELi4ELi4ELi4ELb0EEENS1_24CollectiveEpilogueBwdGQAISA_fSD_Li256ELb1ELb1EEENS1_19SingleTileSchedulerILb1ELb0ELb0ELi128EEEEEEEEEvNT_6ParamsE$_ZN4cute3eso3ESOILb1ELb0EJNS_5tupleIJNS_1CILi8EEENS2_IJNS3_ILi2EEES5_S5_EEENS3_ILi1EEES6_S7_EEENS2_IJS7_NS2_IJS4_iiEEENS3_ILi64EEENS2_IJiNS3_ILi144EEENS3_ILi288EEEEEENS3_ILi512EEEEEEEEC2ERKS8_RKSF_,($_ZN7cutlass13device_kernelIN5flash19enable_sm80_to_sm89INS1_16FlashAttnBwdSm80INS1_25CollectiveMainloopBwdSm80ILi2ELi2EN4cute5tupleIJNS5_1CILi128EEES8_NS7_ILi64EEEEEENS_10bfloat16_tEfNS_4arch4Sm80ELb0ELb0ELb1ELb1ELb1ELb0ELb0ELb0ELi2ELi4ELi4ELi4ELb0EEENS1_24CollectiveEpilogueBwdGQAISA_fSD_Li256ELb1ELb1EEENS1_19SingleTileSchedulerILb1ELb0ELb0ELi128EEEEEEEEEvNT_6ParamsE$_ZN4cute3eso3ESOILb1ELb0EJNS_5tupleIJNS_1CILi8EEENS2_IJNS3_ILi2EEES5_S5_EEENS3_ILi1EEES6_S7_EEENS2_IJS7_NS2_IJiiiEEENS3_ILi64EEENS2_IJNS3_ILi72EEENS3_ILi144EEENS3_ILi288EEEEEENS3_ILi512EEEEEEEEC2ERKS8_RKSG_ - $_ZN7cutlass13device_kernelIN5flash19enable_sm80_to_sm89INS1_16FlashAttnBwdSm80INS1_25CollectiveMainloopBwdSm80ILi2ELi2EN4cute5tupleIJNS5_1CILi128EEES8_NS7_ILi64EEEEEENS_10bfloat16_tEfNS_4arch4Sm80ELb0ELb0ELb1ELb1ELb1ELb0ELb0ELb0ELi2ELi4ELi4ELi4ELb0EEENS1_24CollectiveEpilogueBwdGQAISA_fSD_Li256ELb1ELb1EEENS1_19SingleTileSchedulerILb1ELb0ELb0ELi128EEEEEEEEEvNT_6ParamsE$_ZN4cute3eso3ESOILb1ELb0EJNS_5tupleIJNS_1CILi8EEENS2_IJNS3_ILi2EEES5_S5_EEENS3_ILi1EEES6_S7_EEENS2_IJS7_NS2_IJS4_iiEEENS3_ILi64EEENS2_IJiNS3_ILi144EEENS3_ILi288EEEEEENS3_ILi512EEEEEEEEC2ERKS8_RKSF_)
$_ZN7cutlass13device_kernelIN5flash19enable_sm80_to_sm89INS1_16FlashAttnBwdSm80INS1_25CollectiveMainloopBwdSm80ILi2ELi2EN4cute5tupleIJNS5_1CILi128EEES8_NS7_ILi64EEEEEENS_10bfloat16_tEfNS_4arch4Sm80ELb0ELb0ELb1ELb1ELb1ELb0ELb0ELb0ELi2ELi4ELi4ELi4ELb0EEENS1_24CollectiveEpilogueBwdGQAISA_fSD_Li256ELb1ELb1EEENS1_19SingleTileSchedulerILb1ELb0ELb0ELi128EEEEEEEEEvNT_6ParamsE$_ZN4cute3eso3ESOILb1ELb0EJNS_5tupleIJNS_1CILi8EEENS2_IJNS3_ILi2EEES5_S5_EEENS3_ILi1EEES6_S7_EEENS2_IJS7_NS2_IJS4_iiEEENS3_ILi64EEENS2_IJiNS3_ILi144EEENS3_ILi288EEEEEENS3_ILi512EEEEEEEEC2ERKS8_RKSF_:
[----:B------:R-:W-:Y:S02]  /*8da0*/  IADD3 R4, R59, -c[0x0][0x20], RZ ;  /* 0x800008003b047a10 */ /* 0x000fe40007ffe0ff */
[----:B------:R-:W-:-:S03]  /*8db0*/  MOV R9, 0x0 ;  /* 0x0000000000097802 */ /* 0x000fc60000000f00 */
[----:B------:R1:W-:Y:S04]  /*8dc0*/  STL [R4], R2 ;  /* 0x0000000204007387 */ /* 0x0003e80000100800 */
[----:B------:R1:W-:Y:S04]  /*8dd0*/  STL [R4+0x4], R3 ;  /* 0x0000040304007387 */ /* 0x0003e80000100800 */
[----:B------:R1:W-:Y:S01]  /*8de0*/  STL [R4+0x8], R5 ;  /* 0x0000080504007387 */ /* 0x0003e20000100800 */
[----:B------:R-:W-:Y:S05]  /*8df0*/  RET.REL.NODEC R8 `(_ZN7cutlass13device_kernelIN5flash19enable_sm80_to_sm89INS1_16FlashAttnBwdSm80INS1_25CollectiveMainloopBwdSm80ILi2ELi2EN4cute5tupleIJNS5_1CILi128EEES8_NS7_ILi64EEEEEENS_10bfloat16_tEfNS_4arch4Sm80ELb0ELb0ELb1ELb1ELb1ELb0ELb0ELb0ELi2ELi4ELi4ELi4ELb0EEENS1_24CollectiveEpilogueBwdGQAISA_fSD_Li256ELb1ELb1EEENS1_19SingleTileSchedulerILb1ELb0ELb0ELi128EEEEEEEEEvNT_6ParamsE) ;  /* 0xffff720008007950 */ /* 0x000fea0003c3ffff */
        .type           $_ZN7cutlass13device_kernelIN5flash19enable_sm80_to_sm89INS1_16FlashAttnBwdSm80INS1_25CollectiveMainloopBwdSm80ILi2ELi2EN4cute5tupleIJNS5_1CILi128EEES8_NS7_ILi64EEEEEENS_10bfloat16_tEfNS_4arch4Sm80ELb0ELb0ELb1ELb1ELb1ELb0ELb0ELb0ELi2ELi4ELi4ELi4ELb0EEENS1_24CollectiveEpilogueBwdGQAISA_fSD_Li256ELb1ELb1EEENS1_19SingleTileSchedulerILb1ELb0ELb0ELi128EEEEEEEEEvNT_6ParamsE$_ZN4cute3eso3ESOILb1ELb0EJNS_5tupleIJNS_1CILi8EEENS2_IJNS3_ILi2EEES5_S5_EEENS3_ILi1EEES6_S7_EEENS2_IJS7_NS2_IJiiiEEENS3_ILi64EEENS2_IJNS3_ILi72EEENS3_ILi144EEENS3_ILi288EEEEEENS3_ILi512EEEEEEEEC2ERKS8_RKSG_,@function
        .size           $_ZN7cutlass13device_kernelIN5flash19enable_sm80_to_sm89INS1_16FlashAttnBwdSm80INS1_25CollectiveMainloopBwdSm80ILi2ELi2EN4cute5tupleIJNS5_1CILi128EEES8_NS7_ILi64EEEEEENS_10bfloat16_tEfNS_4arch4Sm80ELb0ELb0ELb1ELb1ELb1ELb0ELb0ELb0ELi2ELi4ELi4ELi4ELb0EEENS1_24CollectiveEpilogueBwdGQAISA_fSD_Li256ELb1ELb1EEENS1_19SingleTileSchedulerILb1ELb0ELb0ELi128EEEEEEEEEvNT_6ParamsE$_ZN4cute3eso3ESOILb1ELb0EJNS_5tupleIJNS_1CILi8EEENS2_IJNS3_ILi2EEES5_S5_EEENS3_ILi1EEES6_S7_EEENS2_IJS7_NS2_IJiiiEEENS3_ILi64EEENS2_IJNS3_ILi72EEENS3_ILi144EEENS3_ILi288EEEEEENS3_ILi512EEEEEEEEC2ERKS8_RKSG_,($_ZN7cutlass13device_kernelIN5flash19enable_sm80_to_sm89INS1_16FlashAttnBwdSm80INS1_25CollectiveMainloopBwdSm80ILi2ELi2EN4cute5tupleIJNS5_1CILi128EEES8_NS7_ILi64EEEEEENS_10bfloat16_tEfNS_4arch4Sm80ELb0ELb0ELb1ELb1ELb1ELb0ELb0ELb0ELi2ELi4ELi4ELi4ELb0EEENS1_24CollectiveEpilogueBwdGQAISA_fSD_Li256ELb1ELb1EEENS1_19SingleTileSchedulerILb1ELb0ELb0ELi128EEEEEEEEEvNT_6ParamsE$_ZN4cute3eso3ESOILb1ELb0EJNS_5tupleIJNS_1CILi8EEENS3_ILi2EEES5_S5_S4_S5_EEENS2_IJNS3_ILi1EEEiiiNS3_ILi72EEENS3_ILi512EEEEEEEEC2ERKS6_RKSA_ - $_ZN7cutlass13device_kernelIN5flash19enable_sm80_to_sm89INS1_16FlashAttnBwdSm80INS1_25CollectiveMainloopBwdSm80ILi2ELi2EN4cute5tupleIJNS5_1CILi128EEES8_NS7_ILi64EEEEEENS_10bfloat16_tEfNS_4arch4Sm80ELb0ELb0ELb1ELb1ELb1ELb0ELb0ELb0ELi2ELi4ELi4ELi4ELb0EEENS1_24CollectiveEpilogueBwdGQAISA_fSD_Li256ELb1ELb1EEENS1_19SingleTileSchedulerILb1ELb0ELb0ELi128EEEEEEEEEvNT_6ParamsE$_ZN4cute3eso3ESOILb1ELb0EJNS_5tupleIJNS_1CILi8EEENS2_IJNS3_ILi2EEES5_S5_EEENS3_ILi1EEES6_S7_EEENS2_IJS7_NS2_IJiiiEEENS3_ILi64EEENS2_IJNS3_ILi72EEENS3_ILi144EEENS3_ILi288EEEEEENS3_ILi512EEEEEEEEC2ERKS8_RKSG_)
$_ZN7cutlass13device_kernelIN5flash19enable_sm80_to_sm89INS1_16FlashAttnBwdSm80INS1_25CollectiveMainloopBwdSm80ILi2ELi2EN4cute5tupleIJNS5_1CILi128EEES8_NS7_ILi64EEEEEENS_10bfloat16_tEfNS_4arch4Sm80ELb0ELb0ELb1ELb1ELb1ELb0ELb0ELb0ELi2ELi4ELi4ELi4ELb0EEENS1_24CollectiveEpilogueBwdGQAISA_fSD_Li256ELb1ELb1EEENS1_19SingleTileSchedulerILb1ELb0ELb0ELi128EEEEEEEEEvNT_6ParamsE$_ZN4cute3eso3ESOILb1ELb0EJNS_5tupleIJNS_1CILi8EEENS2_IJNS3_ILi2EEES5_S5_EEENS3_ILi1EEES6_S7_EEENS2_IJS7_NS2_IJiiiEEENS3_ILi64EEENS2_IJNS3_ILi72EEENS3_ILi144EEENS3_ILi288EEEEEENS3_ILi512EEEEEEEEC2ERKS8_RKSG_:
[----:B------:R-:W-:Y:S02]  /*8e00*/  IADD3 R4, R4, -c[0x0][0x20], RZ ;  /* 0x8000080004047a10 */ /* 0x000fe40007ffe0ff */
[----:B------:R-:W-:-:S03]  /*8e10*/  MOV R9, 0x0 ;  /* 0x0000000000097802 */ /* 0x000fc60000000f00 */
[----:B------:R1:W-:Y:S04]  /*8e20*/  STL [R4], R2 ;  /* 0x0000000204007387 */ /* 0x0003e80000100800 */
[----:B------:R1:W-:Y:S04]  /*8e30*/  STL [R4+0x4], R3 ;  /* 0x0000040304007387 */ /* 0x0003e80000100800 */
[----:B------:R1:W-:Y:S01]  /*8e40*/  STL [R4+0x8], R5 ;  /* 0x0000080504007387 */ /* 0x0003e20000100800 */
[----:B------:R-:W-:Y:S05]  /*8e50*/  RET.REL.NODEC R8 `(_ZN7cutlass13device_kernelIN5flash19enable_sm80_to_sm89INS1_16FlashAttnBwdSm80INS1_25CollectiveMainloopBwdSm80ILi2ELi2EN4cute5tupleIJNS5_1CILi128EEES8_NS7_ILi64EEEEEENS_10bfloat16_tEfNS_4arch4Sm80ELb0ELb0ELb1ELb1ELb1ELb0ELb0ELb0ELi2ELi4ELi4ELi4ELb0EEENS1_24CollectiveEpilogueBwdGQAISA_fSD_Li256ELb1ELb1EEENS1_19SingleTileSchedulerILb1ELb0ELb0ELi128EEEEEEEEEvNT_6ParamsE) ;  /* 0xffff71a008007950 */ /* 0x000fea0003c3ffff */
        .type           $_ZN7cutlass13device_kernelIN5flash19enable_sm80_to_sm89INS1_16FlashAttnBwdSm80INS1_25CollectiveMainloopBwdSm80ILi2ELi2EN4cute5tupleIJNS5_1CILi128EEES8_NS7_ILi64EEEEEENS_10bfloat16_tEfNS_4arch4Sm80ELb0ELb0ELb1ELb1ELb1ELb0ELb0ELb0ELi2ELi4ELi4ELi4ELb0EEENS1_24CollectiveEpilogueBwdGQAISA_fSD_Li256ELb1ELb1EEENS1_19SingleTileSchedulerILb1ELb0ELb0ELi128EEEEEEEEEvNT_6ParamsE$_ZN4cute3eso3ESOILb1ELb0EJNS_5tupleIJNS_1CILi8EEENS3_ILi2EEES5_S5_S4_S5_EEENS2_IJNS3_ILi1EEEiiiNS3_ILi72EEENS3_ILi512EEEEEEEEC2ERKS6_RKSA_,@function
        .size           $_ZN7cutlass13device_kernelIN5flash19enable_sm80_to_sm89INS1_16FlashAttnBwdSm80INS1_25CollectiveMainloopBwdSm80ILi2ELi2EN4cute5tupleIJNS5_1CILi128EEES8_NS7_ILi64EEEEEENS_10bfloat16_tEfNS_4arch4Sm80ELb0ELb0ELb1ELb1ELb1ELb0ELb0ELb0ELi2ELi4ELi4ELi4ELb0EEENS1_24CollectiveEpilogueBwdGQAISA_fSD_Li256ELb1ELb1EEENS1_19SingleTileSchedulerILb1ELb0ELb0ELi128EEEEEEEEEvNT_6ParamsE$_ZN4cute3eso3ESOILb1ELb0EJNS_5tupleIJNS_1CILi8EEENS3_ILi2EEES5_S5_S4_S5_EEENS2_IJNS3_ILi1EEEiiiNS3_ILi72EEENS3_ILi512EEEEEEEEC2ERKS6_RKSA_,($_ZN7cutlass13device_kernelIN5flash19enable_sm80_to_sm89INS1_16FlashAttnBwdSm80INS1_25CollectiveMainloopBwdSm80ILi2ELi2EN4cute5tupleIJNS5_1CILi128EEES8_NS7_ILi64EEEEEENS_10bfloat16_tEfNS_4arch4Sm80ELb0ELb0ELb1ELb1ELb1ELb0ELb0ELb0ELi2ELi4ELi4ELi4ELb0EEENS1_24CollectiveEpilogueBwdGQAISA_fSD_Li256ELb1ELb1EEENS1_19SingleTileSchedulerILb1ELb0ELb0ELi128EEEEEEEEEvNT_6ParamsE$_ZN4cute3eso3ESOILb1ELb0EJNS_6LayoutINS_5tupleIJNS3_IJNS3_IJNS3_IJNS_1CILi4EEENS4_ILi2EEEEEENS4_ILi1EEEEEES8_EEENS3_IJNS3_IJNS3_IJS8_S8_EEES8_EEES6_EEEEEENS3_IJNS3_IJNS3_IJNS3_IJS8_NS4_ILi32EEEEEENS4_ILi0EEEEEESH_EEENS3_IJNS3_IJNS3_IJSH_SH_EEESH_EEENS4_ILi64EEEEEEEEEEENS_10ViewEngineIPN7cutlass10bfloat16_tEEEEEC2ERKSP_RKSU_ - $_ZN7cutlass13device_kernelIN5flash19enable_sm80_to_sm89INS1_16FlashAttnBwdSm80INS1_25CollectiveMainloopBwdSm80ILi2ELi2EN4cute5tupleIJNS5_1CILi128EEES8_NS7_ILi64EEEEEENS_10bfloat16_tEfNS_4arch4Sm80ELb0ELb0ELb1ELb1ELb1ELb0ELb0ELb0ELi2ELi4ELi4ELi4ELb0EEENS1_24CollectiveEpilogueBwdGQAISA_fSD_Li256ELb1ELb1EEENS1_19SingleTileSchedulerILb1ELb0ELb0ELi128EEEEEEEEEvNT_6ParamsE$_ZN4cute3eso3ESOILb1ELb0EJNS_5tupleIJNS_1CILi8EEENS3_ILi2EEES5_S5_S4_S5_EEENS2_IJNS3_ILi1EEEiiiNS3_ILi72EEENS3_ILi512EEEEEEEEC2ERKS6_RKSA_)
$_ZN7cutlass13device_kernelIN5flash19enable_sm80_to_sm89INS1_16FlashAttnBwdSm80INS1_25CollectiveMainloopBwdSm80ILi2ELi2EN4cute5tupleIJNS5_1CILi128EEES8_NS7_ILi64EEEEEENS_10bfloat16_tEfNS_4arch4Sm80ELb0ELb0ELb1ELb1ELb1ELb0ELb0ELb0ELi2ELi4ELi4ELi4ELb0EEENS1_24CollectiveEpilogueBwdGQAISA_fSD_Li256ELb1ELb1EEENS1_19SingleTileSchedulerILb1ELb0ELb0ELi128EEEEEEEEEvNT_6ParamsE$_ZN4cute3eso3ESOILb1ELb0EJNS_5tupleIJNS_1CILi8EEENS3_ILi2EEES5_S5_S4_S5_EEENS2_IJNS3_ILi1EEEiiiNS3_ILi72EEENS3_ILi512EEEEEEEEC2ERKS6_RKSA_:
[----:B------:R-:W-:Y:S02]  /*8e60*/  IADD3 R4, R4, -c[0x0][0x20], RZ ;  /* 0x8000080004047a10 */ /* 0x000fe40007ffe0ff */
[----:B------:R-:W-:-:S03]  /*8e70*/  MOV R9, 0x0 ;  /* 0x0000000000097802 */ /* 0x000fc60000000f00 */
[----:B------:R1:W-:Y:S04]  /*8e80*/  STL [R4], R2 ;  /* 0x0000000204007387 */ /* 0x0003e80000100800 */
[----:B------:R1:W-:Y:S04]  /*8e90*/  STL [R4+0x4], R3 ;  /* 0x0000040304007387 */ /* 0x0003e80000100800 */
[----:B------:R1:W-:Y:S01]  /*8ea0*/  STL [R4+0x8], R5 ;  /* 0x0000080504007387 */ /* 0x0003e20000100800 */
[----:B------:R-:W-:Y:S05]  /*8eb0*/  RET.REL.NODEC R8 `(_ZN7cutlass13device_kernelIN5flash19enable_sm80_to_sm89INS1_16FlashAttnBwdSm80INS1_25CollectiveMainloopBwdSm80ILi2ELi2EN4cute5tupleIJNS5_1CILi128EEES8_NS7_ILi64EEEEEENS_10bfloat16_tEfNS_4arch4Sm80ELb0ELb0ELb1ELb1ELb1ELb0ELb0ELb0ELi2ELi4ELi4ELi4ELb0EEENS1_24CollectiveEpilogueBwdGQAISA_fSD_Li256ELb1ELb1EEENS1_19SingleTileSchedulerILb1ELb0ELb0ELi128EEEEEEEEEvNT_6ParamsE) ;  /* 0xffff714008007950 */ /* 0x000fea0003c3ffff */
        .type           $_ZN7cutlass13device_kernelIN5flash19enable_sm80_to_sm89INS1_16FlashAttnBwdSm80INS1_25CollectiveMainloopBwdSm80ILi2ELi2EN4cute5tupleIJNS5_1CILi128EEES8_NS7_ILi64EEEEEENS_10bfloat16_tEfNS_4arch4Sm80ELb0ELb0ELb1ELb1ELb1ELb0ELb0ELb0ELi2ELi4ELi4ELi4ELb0EEENS1_24CollectiveEpilogueBwdGQAISA_fSD_Li256ELb1ELb1EEENS1_19SingleTileSchedulerILb1ELb0ELb0ELi128EEEEEEEEEvNT_6ParamsE$_ZN4cute3eso3ESOILb1ELb0EJNS_6LayoutINS_5tupleIJNS3_IJNS3_IJNS3_IJNS_1CILi4EEENS4_ILi2EEEEEENS4_ILi1EEEEEES8_EEENS3_IJNS3_IJNS3_IJS8_S8_EEES8_EEES6_EEEEEENS3_IJNS3_IJNS3_IJNS3_IJS8_NS4_ILi32EEEEEENS4_ILi0EEEEEESH_EEENS3_IJNS3_IJNS3_IJSH_SH_EEESH_EEENS4_ILi64EEEEEEEEEEENS_10ViewEngineIPN7cutlass10bfloat16_tEEEEEC2ERKSP_RKSU_,@function
        .size           $_ZN7cutlass13device_kernelIN5flash19enable_sm80_to_sm89INS1_16FlashAttnBwdSm80INS1_25CollectiveMainloopBwdSm80ILi2ELi2EN4cute5tupleIJNS5_1CILi128EEES8_NS7_ILi64EEEEEENS_10bfloat16_tEfNS_4arch4Sm80ELb0ELb0ELb1ELb1ELb1ELb0ELb0ELb0ELi2ELi4ELi4ELi4ELb0EEENS1_24CollectiveEpilogueBwdGQAISA_fSD_Li256ELb1ELb1EEENS1_19SingleTileSchedulerILb1ELb0ELb0ELi128EEEEEEEEEvNT_6ParamsE$_ZN4cute3eso3ESOILb1ELb0EJNS_6LayoutINS_5tupleIJNS3_IJNS3_IJNS3_IJNS_1CILi4EEENS4_ILi2EEEEEENS4_ILi1EEEEEES8_EEENS3_IJNS3_IJNS3_IJS8_S8_EEES8_EEES6_EEEEEENS3_IJNS3_IJNS3_IJNS3_IJS8_NS4_ILi32EEEEEENS4_ILi0EEEEEESH_EEENS3_IJNS3_IJNS3_IJSH_SH_EEESH_EEENS4_ILi64EEEEEEEEEEENS_10ViewEngineIPN7cutlass10bfloat16_tEEEEEC2ERKSP_RKSU_,($_ZN7cutlass13device_kernelIN5flash19enable_sm80_to_sm89INS1_16FlashAttnBwdSm80INS1_25CollectiveMainloopBwdSm80ILi2ELi2EN4cute5tupleIJNS5_1CILi128EEES8_NS7_ILi64EEEEEENS_10bfloat16_tEfNS_4arch4Sm80ELb0ELb0ELb1ELb1ELb1ELb0ELb0ELb0ELi2ELi4ELi4ELi4ELb0EEENS1_24CollectiveEpilogueBwdGQAISA_fSD_Li256ELb1ELb1EEENS1_19SingleTileSchedulerILb1ELb0ELb0ELi128EEEEEEEEEvNT_6ParamsE$_ZN4cute3eso3ESOILb1ELb0EJNS_6LayoutINS_5tupleIJNS3_IJNS3_IJNS_1CILi2EEES5_EEENS4_ILi1EEEEEEEEENS3_IJNS3_IJNS3_IJS7_NS4_ILi16EEEEEENS4_ILi0EEEEEEEEEEENS_10ViewEngineIPjEEEEC2ERKSF_RKSI_ - $_ZN7cutlass13device_kernelIN5flash19enable_sm80_to_sm89INS1_16FlashAttnBwdSm80INS1_25CollectiveMainloopBwdSm80ILi2ELi2EN4cute5tupleIJNS5_1CILi128EEES8_NS7_ILi64EEEEEENS_10bfloat16_tEfNS_4arch4Sm80ELb0ELb0ELb1ELb1ELb1ELb0ELb0ELb0ELi2ELi4ELi4ELi4ELb0EEENS1_24CollectiveEpilogueBwdGQAISA_fSD_Li256ELb1ELb1EEENS1_19SingleTileSchedulerILb1ELb0ELb0ELi128EEEEEEEEEvNT_6ParamsE$_ZN4cute3eso3ESOILb1ELb0EJNS_6LayoutINS_5tupleIJNS3_IJNS3_IJNS3_IJNS_1CILi4EEENS4_ILi2EEEEEENS4_ILi1EEEEEES8_EEENS3_IJNS3_IJNS3_IJS8_S8_EEES8_EEES6_EEEEEENS3_IJNS3_IJNS3_IJNS3_IJS8_NS4_ILi32EEEEEENS4_ILi0EEEEEESH_EEENS3_IJNS3_IJNS3_IJSH_SH_EEESH_EEENS4_ILi64EEEEEEEEEEENS_10ViewEngineIPN7cutlass10bfloat16_tEEEEEC2ERKSP_RKSU_)
$_ZN7cutlass13device_kernelIN5flash19enable_sm80_to_sm89INS1_16FlashAttnBwdSm80INS1_25CollectiveMainloopBwdSm80ILi2ELi2EN4cute5tupleIJNS5_1CILi128EEES8_NS7_ILi64EEEEEENS_10bfloat16_tEfNS_4arch4Sm80ELb0ELb0ELb1ELb1ELb1ELb0ELb0ELb0ELi2ELi4ELi4ELi4ELb0EEENS1_24CollectiveEpilogueBwdGQAISA_fSD_Li256ELb1ELb1EEENS1_19SingleTileSchedulerILb1ELb0ELb0ELi128EEEEEEEEEvNT_6ParamsE$_ZN4cute3eso3ESOILb1ELb0EJNS_6LayoutINS_5tupleIJNS3_IJNS3_IJNS3_IJNS_1CILi4EEENS4_ILi2EEEEEENS4_ILi1EEEEEES8_EEENS3_IJNS3_IJNS3_IJS8_S8_EEES8_EEES6_EEEEEENS3_IJNS3_IJNS3_IJNS3_IJS8_NS4_ILi32EEEEEENS4_ILi0EEEEEESH_EEENS3_IJNS3_IJNS3_IJSH_SH_EEESH_EEENS4_ILi64EEEEEEEEEEENS_10ViewEngineIPN7cutlass10bfloat16_tEEEEEC2ERKSP_RKSU_:
[----:B------:R-:W-:Y:S02]  /*8ec0*/  IADD3 R4, R66, -c[0x0][0x20], RZ ;  /* 0x8000080042047a10 */ /* 0x000fe40007ffe0ff */
[----:B------:R-:W-:-:S03]  /*8ed0*/  MOV R7, 0x0 ;  /* 0x0000000000077802 */ /* 0x000fc60000000f00 */
[----:B------:R1:W-:Y:S01]  /*8ee0*/  STL.64 [R4], R2 ;  /* 0x0000000204007387 */ /* 0x0003e20000100a00 */
[----:B------:R-:W-:Y:S05]  /*8ef0*/  RET.REL.NODEC R6 `(_ZN7cutlass13device_kernelIN5flash19enable_sm80_to_sm89INS1_16FlashAttnBwdSm80INS1_25CollectiveMainloopBwdSm80ILi2ELi2EN4cute5tupleIJNS5_1CILi128EEES8_NS7_ILi64EEEEEENS_10bfloat16_tEfNS_4arch4Sm80ELb0ELb0ELb1ELb1ELb1ELb0ELb0ELb0ELi2ELi4ELi4ELi4ELb0EEENS1_24CollectiveEpilogueBwdGQAISA_fSD_Li256ELb1ELb1EEENS1_19SingleTileSchedulerILb1ELb0ELb0ELi128EEEEEEEEEvNT_6ParamsE) ;  /* 0xffff710006007950 */ /* 0x000fea0003c3ffff */
        .type           $_ZN7cutlass13device_kernelIN5flash19enable_sm80_to_sm89INS1_16FlashAttnBwdSm80INS1_25CollectiveMainloopBwdSm80ILi2ELi2EN4cute5tupleIJNS5_1CILi128EEES8_NS7_ILi64EEEEEENS_10bfloat16_tEfNS_4arch4Sm80ELb0ELb0ELb1ELb1ELb1ELb0ELb0ELb0ELi2ELi4ELi4ELi4ELb0EEENS1_24CollectiveEpilogueBwdGQAISA_fSD_Li256ELb1ELb1EEENS1_19SingleTileSchedulerILb1ELb0ELb0ELi128EEEEEEEEEvNT_6ParamsE$_ZN4cute3eso3ESOILb1ELb0EJNS_6LayoutINS_5tupleIJNS3_IJNS3_IJNS_1CILi2EEES5_EEENS4_ILi1EEEEEEEEENS3_IJNS3_IJNS3_IJS7_NS4_ILi16EEEEEENS4_ILi0EEEEEEEEEEENS_10ViewEngineIPjEEEEC2ERKSF_RKSI_,@function
        .size           $_ZN7cutlass13device_kernelIN5flash19enable_sm80_to_sm89INS1_16FlashAttnBwdSm80INS1_25CollectiveMainloopBwdSm80ILi2ELi2EN4cute5tupleIJNS5_1CILi128EEES8_NS7_ILi64EEEEEENS_10bfloat16_tEfNS_4arch4Sm80ELb0ELb0ELb1ELb1ELb1ELb0ELb0ELb0ELi2ELi4ELi4ELi4ELb0EEENS1_24CollectiveEpilogueBwdGQAISA_fSD_Li256ELb1ELb1EEENS1_19SingleTileSchedulerILb1ELb0ELb0ELi128EEEEEEEEEvNT_6ParamsE$_ZN4cute3eso3ESOILb1ELb0EJNS_6LayoutINS_5tupleIJNS3_IJNS3_IJNS_1CILi2EEES5_EEENS4_ILi1EEEEEEEEENS3_IJNS3_IJNS3_IJS7_NS4_ILi16EEEEEENS4_ILi0EEEEEEEEEEENS_10ViewEngineIPjEEEEC2ERKSF_RKSI_,($_ZN7cutlass13device_kernelIN5flash19enable_sm80_to_sm89INS1_16FlashAttnBwdSm80INS1_25CollectiveMainloopBwdSm80ILi2ELi2EN4cute5tupleIJNS5_1CILi128EEES8_NS7_ILi64EEEEEENS_10bfloat16_tEfNS_4arch4Sm80ELb0ELb0ELb1ELb1ELb1ELb0ELb0ELb0ELi2ELi4ELi4ELi4ELb0EEENS1_24CollectiveEpilogueBwdGQAISA_fSD_Li256ELb1ELb1EEENS1_19SingleTileSchedulerILb1ELb0ELb0ELi128EEEEEEEEEvNT_6ParamsE$_ZN4cute3eso3ESOILb1ELb0EJNS_6LayoutINS_5tupleIJNS3_IJNS3_IJNS_1CILi4EEENS4_ILi2EEEEEENS4_ILi1EEEEEEEEENS3_IJNS3_IJNS3_IJS8_NS4_ILi32EEEEEENS4_ILi0EEEEEEEEEEENS_10ViewEngineIPN7cutlass10bfloat16_tEEEEEC2ERKSG_RKSL_ - $_ZN7cutlass13device_kernelIN5flash19enable_sm80_to_sm89INS1_16FlashAttnBwdSm80INS1_25CollectiveMainloopBwdSm80ILi2ELi2EN4cute5tupleIJNS5_1CILi128EEES8_NS7_ILi64EEEEEENS_10bfloat16_tEfNS_4arch4Sm80ELb0ELb0ELb1ELb1ELb1ELb0ELb0ELb0ELi2ELi4ELi4ELi4ELb0EEENS1_24CollectiveEpilogueBwdGQAISA_fSD_Li256ELb1ELb1EEENS1_19SingleTileSchedulerILb1ELb0ELb0ELi128EEEEEEEEEvNT_6ParamsE$_ZN4cute3eso3ESOILb1ELb0EJNS_6LayoutINS_5tupleIJNS3_IJNS3_IJNS_1CILi2EEES5_EEENS4_ILi1EEEEEEEEENS3_IJNS3_IJNS3_IJS7_NS4_ILi16EEEEEENS4_ILi0EEEEEEEEEEENS_10ViewEngineIPjEEEEC2ERKSF_RKSI_)
$_ZN7cutlass13device_kernelIN5flash19enable_sm80_to_sm89INS1_16FlashAttnBwdSm80INS1_25CollectiveMainloopBwdSm80ILi2ELi2EN4cute5tupleIJNS5_1CILi128EEES8_NS7_ILi64EEEEEENS_10bfloat16_tEfNS_4arch4Sm80ELb0ELb0ELb1ELb1ELb1ELb0ELb0ELb0ELi2ELi4ELi4ELi4ELb0EEENS1_24CollectiveEpilogueBwdGQAISA_fSD_Li256ELb1ELb1EEENS1_19SingleTileSchedulerILb1ELb0ELb0ELi128EEEEEEEEEvNT_6ParamsE$_ZN4cute3eso3ESOILb1ELb0EJNS_6LayoutINS_5tupleIJNS3_IJNS3_IJNS_1CILi2EEES5_EEENS4_ILi1EEEEEEEEENS3_IJNS3_IJNS3_IJS7_NS4_ILi16EEEEEENS4_ILi0EEEEEEEEEEENS_10ViewEngineIPjEEEEC2ERKSF_RKSI_:
[----:B------:R-:W-:Y:S02]  /*8f00*/  IADD3 R2, R66, -c[0x0][0x20], RZ ;  /* 0x8000080042027a10 */ /* 0x000fe40007ffe0ff */
[----:B------:R-:W-:-:S03]  /*8f10*/  MOV R5, 0x0 ;  /* 0x0000000000057802 */ /* 0x000fc60000000f00 */
[----:B------:R1:W-:Y:S01]  /*8f20*/  STL.64 [R2], R12 ;  /* 0x0000000c02007387 */ /* 0x0003e20000100a00 */
[----:B------:R-:W-:Y:S05]  /*8f30*/  RET.REL.NODEC R4 `(_ZN7cutlass13device_kernelIN5flash19enable_sm80_to_sm89INS1_16FlashAttnBwdSm80INS1_25CollectiveMainloopBwdSm80ILi2ELi2EN4cute5tupleIJNS5_1CILi128EEES8_NS7_ILi64EEEEEENS_10bfloat16_tEfNS_4arch4Sm80ELb0ELb0ELb1ELb1ELb1ELb0ELb0ELb0ELi2ELi4ELi4ELi4ELb0EEENS1_24CollectiveEpilogueBwdGQAISA_fSD_Li256ELb1ELb1EEENS1_19SingleTileSchedulerILb1ELb0ELb0ELi128EEEEEEEEEvNT_6ParamsE) ;  /* 0xffff70c004007950 */ /* 0x000fea0003c3ffff */
        .type           $_ZN7cutlass13device_kernelIN5flash19enable_sm80_to_sm89INS1_16FlashAttnBwdSm80INS1_25CollectiveMainloopBwdSm80ILi2ELi2EN4cute5tupleIJNS5_1CILi128EEES8_NS7_ILi64EEEEEENS_10bfloat16_tEfNS_4arch4Sm80ELb0ELb0ELb1ELb1ELb1ELb0ELb0ELb0ELi2ELi4ELi4ELi4ELb0EEENS1_24CollectiveEpilogueBwdGQAISA_fSD_Li256ELb1ELb1EEENS1_19SingleTileSchedulerILb1ELb0ELb0ELi128EEEEEEEEEvNT_6ParamsE$_ZN4cute3eso3ESOILb1ELb0EJNS_6LayoutINS_5tupleIJNS3_IJNS3_IJNS_1CILi4EEENS4_ILi2EEEEEENS4_ILi1EEEEEEEEENS3_IJNS3_IJNS3_IJS8_NS4_ILi32EEEEEENS4_ILi0EEEEEEEEEEENS_10ViewEngineIPN7cutlass10bfloat16_tEEEEEC2ERKSG_RKSL_,@function
        .size           $_ZN7cutlass13device_kernelIN5flash19enable_sm80_to_sm89INS1_16FlashAttnBwdSm80INS1_25CollectiveMainloopBwdSm80ILi2ELi2EN4cute5tupleIJNS5_1CILi128EEES8_NS7_ILi64EEEEEENS_10bfloat16_tEfNS_4arch4Sm80ELb0ELb0ELb1ELb1ELb1ELb0ELb0ELb0ELi2ELi4ELi4ELi4ELb0EEENS1_24CollectiveEpilogueBwdGQAISA_fSD_Li256ELb1ELb1EEENS1_19SingleTileSchedulerILb1ELb0ELb0ELi128EEEEEEEEEvNT_6ParamsE$_ZN4cute3eso3ESOILb1ELb0EJNS_6LayoutINS_5tupleIJNS3_IJNS3_IJNS_1CILi4EEENS4_ILi2EEEEEENS4_ILi1EEEEEEEEENS3_IJNS3_IJNS3_IJS8_NS4_ILi32EEEEEENS4_ILi0EEEEEEEEEEENS_10ViewEngineIPN7cutlass10bfloat16_tEEEEEC2ERKSG_RKSL_,($_ZN7cutlass13device_kernelIN5flash19enable_sm80_to_sm89INS1_16FlashAttnBwdSm80INS1_25CollectiveMainloopBwdSm80ILi2ELi2EN4cute5tupleIJNS5_1CILi128EEES8_NS7_ILi64EEEEEENS_10bfloat16_tEfNS_4arch4Sm80ELb0ELb0ELb1ELb1ELb1ELb0ELb0ELb0ELi2ELi4ELi4ELi4ELb0EEENS1_24CollectiveEpilogueBwdGQAISA_fSD_Li256ELb1ELb1EEENS1_19SingleTileSchedulerILb1ELb0ELb0ELi128EEEEEEEEEvNT_6ParamsE$_ZN4cute3eso3ESOILb1ELb0EJNS_6LayoutINS_5tupleIJNS3_IJNS3_IJNS_1CILi4EEENS4_ILi2EEEEEENS4_ILi1EEEEEEEEENS3_IJNS3_IJNS3_IJS8_NS4_ILi32EEEEEENS4_ILi0EEEEEEEEEEEiEEC2ERKSG_RKi - $_ZN7cutlass13device_kernelIN5flash19enable_sm80_to_sm89INS1_16FlashAttnBwdSm80INS1_25CollectiveMainloopBwdSm80ILi2ELi2EN4cute5tupleIJNS5_1CILi128EEES8_NS7_ILi64EEEEEENS_10bfloat16_tEfNS_4arch4Sm80ELb0ELb0ELb1ELb1ELb1ELb0ELb0ELb0ELi2ELi4ELi4ELi4ELb0EEENS1_24CollectiveEpilogueBwdGQAISA_fSD_Li256ELb1ELb1EEENS1_19SingleTileSchedulerILb1ELb0ELb0ELi128EEEEEEEEEvNT_6ParamsE$_ZN4cute3eso3ESOILb1ELb0EJNS_6LayoutINS_5tupleIJNS3_IJNS3_IJNS_1CILi4EEENS4_ILi2EEEEEENS4_ILi1EEEEEEEEENS3_IJNS3_IJNS3_IJS8_NS4_ILi32EEEEEENS4_ILi0EEEEEEEEEEENS_10ViewEngineIPN7cutlass10bfloat16_tEEEEEC2ERKSG_RKSL_)
$_ZN7cutlass13device_kernelIN5flash19enable_sm80_to_sm89INS1_16FlashAttnBwdSm80INS1_25CollectiveMainloopBwdSm80ILi2ELi2EN4cute5tupleIJNS5_1CILi128EEES8_NS7_ILi64EEEEEENS_10bfloat16_tEfNS_4arch4Sm80ELb0ELb0ELb1ELb1ELb1ELb0ELb0ELb0ELi2ELi4ELi4ELi4ELb0EEENS1_24CollectiveEpilogueBwdGQAISA_fSD_Li256ELb1ELb1EEENS1_19SingleTileSchedulerILb1ELb0ELb0ELi128EEEEEEEEEvNT_6ParamsE$_ZN4cute3eso3ESOILb1ELb0EJNS_6LayoutINS_5tupleIJNS3_IJNS3_IJNS_1CILi4EEENS4_ILi2EEEEEENS4_ILi1EEEEEEEEENS3_IJNS3_IJNS3_IJS8_NS4_ILi32EEEEEENS4_ILi0EEEEEEEEEEENS_10ViewEngineIPN7cutlass10bfloat16_tEEEEEC2ERKSG_RKSL_:
[----:B------:R-:W-:Y:S01]  /*8f40*/  IADD3 R2, R66, -c[0x0][0x20], RZ ;  /* 0x8000080042027a10 */ /* 0x000fe20007ffe0ff */
[----:B------:R-:W-:Y:S01]  /*8f50*/  IMAD.MOV.U32 R9, RZ, RZ, R3 ;  /* 0x000000ffff097224 */ /* 0x000fe200078e0003 */
[----:B------:R-:W-:-:S04]  /*8f60*/  MOV R7, 0x0 ;  /* 0x0000000000077802 */ /* 0x000fc80000000f00 */
[----:B------:R1:W-:Y:S01]  /*8f70*/  STL.64 [R2], R8 ;  /* 0x0000000802007387 */ /* 0x0003e20000100a00 */
[----:B------:R-:W-:Y:S05]  /*8f80*/  RET.REL.NODEC R6 `(_ZN7cutlass13device_kernelIN5flash19enable_sm80_to_sm89INS1_16FlashAttnBwdSm80INS1_25CollectiveMainloopBwdSm80ILi2ELi2EN4cute5tupleIJNS5_1CILi128EEES8_NS7_ILi64EEEEEENS_10bfloat16_tEfNS_4arch4Sm80ELb0ELb0ELb1ELb1ELb1ELb0ELb0ELb0ELi2ELi4ELi4ELi4ELb0EEENS1_24CollectiveEpilogueBwdGQAISA_fSD_Li256ELb1ELb1EEENS1_19SingleTileSchedulerILb1ELb0ELb0ELi128EEEEEEEEEvNT_6ParamsE) ;  /* 0xffff707006007950 */ /* 0x000fea0003c3ffff */
        .type           $_ZN7cutlass13device_kernelIN5flash19enable_sm80_to_sm89INS1_16FlashAttnBwdSm80INS1_25CollectiveMainloopBwdSm80ILi2ELi2EN4cute5tupleIJNS5_1CILi128EEES8_NS7_ILi64EEEEEENS_10bfloat16_tEfNS_4arch4Sm80ELb0ELb0ELb1ELb1ELb1ELb0ELb0ELb0ELi2ELi4ELi4ELi4ELb0EEENS1_24CollectiveEpilogueBwdGQAISA_fSD_Li256ELb1ELb1EEENS1_19SingleTileSchedulerILb1ELb0ELb0ELi128EEEEEEEEEvNT_6ParamsE$_ZN4cute3eso3ESOILb1ELb0EJNS_6LayoutINS_5tupleIJNS3_IJNS3_IJNS_1CILi4EEENS4_ILi2EEEEEENS4_ILi1EEEEEEEEENS3_IJNS3_IJNS3_IJS8_NS4_ILi32EEEEEENS4_ILi0EEEEEEEEEEEiEEC2ERKSG_RKi,@function
        .size           $_ZN7cutlass13device_kernelIN5flash19enable_sm80_to_sm89INS1_16FlashAttnBwdSm80INS1_25CollectiveMainloopBwdSm80ILi2ELi2EN4cute5tupleIJNS5_1CILi128EEES8_NS7_ILi64EEEEEENS_10bfloat16_tEfNS_4arch4Sm80ELb0ELb0ELb1ELb1ELb1ELb0ELb0ELb0ELi2ELi4ELi4ELi4ELb0EEENS1_24CollectiveEpilogueBwdGQAISA_fSD_Li256ELb1ELb1EEENS1_19SingleTileSchedulerILb1ELb0ELb0ELi128EEEEEEEEEvNT_6ParamsE$_ZN4cute3eso3ESOILb1ELb0EJNS_6LayoutINS_5tupleIJNS3_IJNS3_IJNS_1CILi4EEENS4_ILi2EEEEEENS4_ILi1EEEEEEEEENS3_IJNS3_IJNS3_IJS8_NS4_ILi32EEEEEENS4_ILi0EEEEEEEEEEEiEEC2ERKSG_RKi,($_ZN7cutlass13device_kernelIN5flash19enable_sm80_to_sm89INS1_16FlashAttnBwdSm80INS1_25CollectiveMainloopBwdSm80ILi2ELi2EN4cute5tupleIJNS5_1CILi128EEES8_NS7_ILi64EEEEEENS_10bfloat16_tEfNS_4arch4Sm80ELb0ELb0ELb1ELb1ELb1ELb0ELb0ELb0ELi2ELi4ELi4ELi4ELb0EEENS1_24CollectiveEpilogueBwdGQAISA_fSD_Li256ELb1ELb1EEENS1_19SingleTileSchedulerILb1ELb0ELb0ELi128EEEEEEEEEvNT_6ParamsE$_ZN4cute3eso3ESOILb1ELb0EJNS_6LayoutINS_5tupleIJNS3_IJNS3_IJNS_1CILi4EEENS4_ILi2EEEEEENS4_ILi1EEEEEENS3_IJS6_EEEEEENS3_IJNS3_IJNS3_IJS8_NS4_ILi32EEEEEENS4_ILi0EEEEEENS3_IJNS4_ILi64EEEEEEEEEEENS_10ViewEngineIPN7cutlass10bfloat16_tEEEEEC2ERKSJ_RKSO_ - $_ZN7cutlass13device_kernelIN5flash19enable_sm80_to_sm89INS1_16FlashAttnBwdSm80INS1_25CollectiveMainloopBwdSm80ILi2ELi2EN4cute5tupleIJNS5_1CILi128EEES8_NS7_ILi64EEEEEENS_10bfloat16_tEfNS_4arch4Sm80ELb0ELb0ELb1ELb1ELb1ELb0ELb0ELb0ELi2ELi4ELi4ELi4ELb0EEENS1_24CollectiveEpilogueBwdGQAISA_fSD_Li256ELb1ELb1EEENS1_19SingleTileSchedulerILb1ELb0ELb0ELi128EEEEEEEEEvNT_6ParamsE$_ZN4cute3eso3ESOILb1ELb0EJNS_6LayoutINS_5tupleIJNS3_IJNS3_IJNS_1CILi4EEENS4_ILi2EEEEEENS4_ILi1EEEEEEEEENS3_IJNS3_IJNS3_IJS8_NS4_ILi32EEEEEENS4_ILi0EEEEEEEEEEEiEEC2ERKSG_RKi)
$_ZN7cutlass13device_kernelIN5flash19enable_sm80_to_sm89INS1_16FlashAttnBwdSm80INS1_25CollectiveMainloopBwdSm80ILi2ELi2EN4cute5tupleIJNS5_1CILi128EEES8_NS7_ILi64EEEEEENS_10bfloat16_tEfNS_4arch4Sm80ELb0ELb0ELb1ELb1ELb1ELb0ELb0ELb0ELi2ELi4ELi4ELi4ELb0EEENS1_24CollectiveEpilogueBwdGQAISA_fSD_Li256ELb1ELb1EEENS1_19SingleTileSchedulerILb1ELb0ELb0ELi128EEEEEEEEEvNT_6ParamsE$_ZN4cute3eso3ESOILb1ELb0EJNS_6LayoutINS_5tupleIJNS3_IJNS3_IJNS_1CILi4EEENS4_ILi2EEEEEENS4_ILi1EEEEEEEEENS3_IJNS3_IJNS3_IJS8_NS4_ILi32EEEEEENS4_ILi0EEEEEEEEEEEiEEC2ERKSG_RKi:
[----:B------:R-:W-:Y:S02]  /*8f90*/  IADD3 R2, R66, -c[0x0][0x20], RZ ;  /* 0x8000080042027a10 */ /* 0x000fe40007ffe0ff */
[----:B------:R-:W-:-:S03]  /*8fa0*/  MOV R7, 0x0 ;  /* 0x0000000000077802 */ /* 0x000fc60000000f00 */
[----:B------:R1:W-:Y:S01]  /*8fb0*/  STL [R2], R3 ;  /* 0x0000000302007387 */ /* 0x0003e20000100800 */
[----:B------:R-:W-:Y:S05]  /*8fc0*/  RET.REL.NODEC R6 `(_ZN7cutlass13device_kernelIN5flash19enable_sm80_to_sm89INS1_16FlashAttnBwdSm80INS1_25CollectiveMainloopBwdSm80ILi2ELi2EN4cute5tupleIJNS5_1CILi128EEES8_NS7_ILi64EEEEEENS_10bfloat16_tEfNS_4arch4Sm80ELb0ELb0ELb1ELb1ELb1ELb0ELb0ELb0ELi2ELi4ELi4ELi4ELb0EEENS1_24CollectiveEpilogueBwdGQAISA_fSD_Li256ELb1ELb1EEENS1_19SingleTileSchedulerILb1ELb0ELb0ELi128EEEEEEEEEvNT_6ParamsE) ;  /* 0xffff703006007950 */ /* 0x000fea0003c3ffff */
        .type           $_ZN7cutlass13device_kernelIN5flash19enable_sm80_to_sm89INS1_16FlashAttnBwdSm80INS1_25CollectiveMainloopBwdSm80ILi2ELi2EN4cute5tupleIJNS5_1CILi128EEES8_NS7_ILi64EEEEEENS_10bfloat16_tEfNS_4arch4Sm80ELb0ELb0ELb1ELb1ELb1ELb0ELb0ELb0ELi2ELi4ELi4ELi4ELb0EEENS1_24CollectiveEpilogueBwdGQAISA_fSD_Li256ELb1ELb1EEENS1_19SingleTileSchedulerILb1ELb0ELb0ELi128EEEEEEEEEvNT_6ParamsE$_ZN4cute3eso3ESOILb1ELb0EJNS_6LayoutINS_5tupleIJNS3_IJNS3_IJNS_1CILi4EEENS4_ILi2EEEEEENS4_ILi1EEEEEENS3_IJS6_EEEEEENS3_IJNS3_IJNS3_IJS8_NS4_ILi32EEEEEENS4_ILi0EEEEEENS3_IJNS4_ILi64EEEEEEEEEEENS_10ViewEngineIPN7cutlass10bfloat16_tEEEEEC2ERKSJ_RKSO_,@function
        .size           $_ZN7cutlass13device_kernelIN5flash19enable_sm80_to_sm89INS1_16FlashAttnBwdSm80INS1_25CollectiveMainloopBwdSm80ILi2ELi2EN4cute5tupleIJNS5_1CILi128EEES8_NS7_ILi64EEEEEENS_10bfloat16_tEfNS_4arch4Sm80ELb0ELb0ELb1ELb1ELb1ELb0ELb0ELb0ELi2ELi4ELi4ELi4ELb0EEENS1_24CollectiveEpilogueBwdGQAISA_fSD_Li256ELb1ELb1EEENS1_19SingleTileSchedulerILb1ELb0ELb0ELi128EEEEEEEEEvNT_6ParamsE$_ZN4cute3eso3ESOILb1ELb0EJNS_6LayoutINS_5tupleIJNS3_IJNS3_IJNS_1CILi4EEENS4_ILi2EEEEEENS4_ILi1EEEEEENS3_IJS6_EEEEEENS3_IJNS3_IJNS3_IJS8_NS4_ILi32EEEEEENS4_ILi0EEEEEENS3_IJNS4_ILi64EEEEEEEEEEENS_10ViewEngineIPN7cutlass10bfloat16_tEEEEEC2ERKSJ_RKSO_,($_ZN7cutlass13device_kernelIN5flash19enable_sm80_to_sm89INS1_16FlashAttnBwdSm80INS1_25CollectiveMainloopBwdSm80ILi2ELi2EN4cute5tupleIJNS5_1CILi128EEES8_NS7_ILi64EEEEEENS_10bfloat16_tEfNS_4arch4Sm80ELb0ELb0ELb1ELb1ELb1ELb0ELb0ELb0ELi2ELi4ELi4ELi4ELb0EEENS1_24CollectiveEpilogueBwdGQAISA_fSD_Li256ELb1ELb1EEENS1_19SingleTileSchedulerILb1ELb0ELb0ELi128EEEEEEEEEvNT_6ParamsE$_ZN4cute3eso3ESOILb1ELb0EJNS_6LayoutINS_5tupleIJNS3_IJNS3_IJNS_1CILi4EEENS4_ILi2EEEEEENS4_ILi1EEEEEES6_EEENS3_IJNS3_IJNS3_IJS8_NS4_ILi32EEEEEENS4_ILi0EEEEEENS4_ILi64EEEEEEEENS_10ViewEngineIPN7cutlass10bfloat16_tEEEEEC2ERKSH_RKSM_ - $_ZN7cutlass13device_kernelIN5flash19enable_sm80_to_sm89INS1_16FlashAttnBwdSm80INS1_25CollectiveMainloopBwdSm80ILi2ELi2EN4cute5tupleIJNS5_1CILi128EEES8_NS7_ILi64EEEEEENS_10bfloat16_tEfNS_4arch4Sm80ELb0ELb0ELb1ELb1ELb1ELb0ELb0ELb0ELi2ELi4ELi4ELi4ELb0EEENS1_24CollectiveEpilogueBwdGQAISA_fSD_Li256ELb1ELb1EEENS1_19SingleTileSchedulerILb1ELb0ELb0ELi128EEEEEEEEEvNT_6ParamsE$_ZN4cute3eso3ESOILb1ELb0EJNS_6LayoutINS_5tupleIJNS3_IJNS3_IJNS_1CILi4EEENS4_ILi2EEEEEENS4_ILi1EEEEEENS3_IJS6_EEEEEENS3_IJNS3_IJNS3_IJS8_NS4_ILi32EEEEEENS4_ILi0EEEEEENS3_IJNS4_ILi64EEEEEEEEEEENS_10ViewEngineIPN7cutlass10bfloat16_tEEEEEC2ERKSJ_RKSO_)
$_ZN7cutlass13device_kernelIN5flash19enable_sm80_to_sm89INS1_16FlashAttnBwdSm80INS1_25CollectiveMainloopBwdSm80ILi2ELi2EN4cute5tupleIJNS5_1CILi128EEES8_NS7_ILi64EEEEEENS_10bfloat16_tEfNS_4arch4Sm80ELb0ELb0ELb1ELb1ELb1ELb0ELb0ELb0ELi2ELi4ELi4ELi4ELb0EEENS1_24CollectiveEpilogueBwdGQAISA_fSD_Li256ELb1ELb1EEENS1_19SingleTileSchedulerILb1ELb0ELb0ELi128EEEEEEEEEvNT_6ParamsE$_ZN4cute3eso3ESOILb1ELb0EJNS_6LayoutINS_5tupleIJNS3_IJNS3_IJNS_1CILi4EEENS4_ILi2EEEEEENS4_ILi1EEEEEENS3_IJS6_EEEEEENS3_IJNS3_IJNS3_IJS8_NS4_ILi32EEEEEENS4_ILi0EEEEEENS3_IJNS4_ILi64EEEEEEEEEEENS_10ViewEngineIPN7cutlass10bfloat16_tEEEEEC2ERKSJ_RKSO_:
[----:B------:R-:W-:Y:S02]  /*8fd0*/  IADD3 R2, R66, -c[0x0][0x20], RZ ;  /* 0x8000080042027a10 */ /* 0x000fe40007ffe0ff */
[----:B------:R-:W-:-:S03]  /*8fe0*/  MOV R7, 0x0 ;  /* 0x0000000000077802 */ /* 0x000fc60000000f00 */
[----:B------:R1:W-:Y:S01]  /*8ff0*/  STL.64 [R2], R4 ;  /* 0x0000000402007387 */ /* 0x0003e20000100a00 */
[----:B------:R-:W-:Y:S05]  /*9000*/  RET.REL.NODEC R6 `(_ZN7cutlass13device_kernelIN5flash19enable_sm80_to_sm89INS1_16FlashAttnBwdSm80INS1_25CollectiveMainloopBwdSm80ILi2ELi2EN4cute5tupleIJNS5_1CILi128EEES8_NS7_ILi64EEEEEENS_10bfloat16_tEfNS_4arch4Sm80ELb0ELb0ELb1ELb1ELb1ELb0ELb0ELb0ELi2ELi4ELi4ELi4ELb0EEENS1_24CollectiveEpilogueBwdGQAISA_fSD_Li256ELb1ELb1EEENS1_19SingleTileSchedulerILb1ELb0ELb0ELi128EEEEEEEEEvNT_6ParamsE) ;  /* 0xffff6ff006007950 */ /* 0x000fea0003c3ffff */
        .type           $_ZN7cutlass13device_kernelIN5flash19enable_sm80_to_sm89INS1_16FlashAttnBwdSm80INS1_25CollectiveMainloopBwdSm80ILi2ELi2EN4cute5tupleIJNS5_1CILi128EEES8_NS7_ILi64EEEEEENS_10bfloat16_tEfNS_4arch4Sm80ELb0ELb0ELb1ELb1ELb1ELb0ELb0ELb0ELi2ELi4ELi4ELi4ELb0EEENS1_24CollectiveEpilogueBwdGQAISA_fSD_Li256ELb1ELb1EEENS1_19SingleTileSchedulerILb1ELb0ELb0ELi128EEEEEEEEEvNT_6ParamsE$_ZN4cute3eso3ESOILb1ELb0EJNS_6LayoutINS_5tupleIJNS3_IJNS3_IJNS_1CILi4EEENS4_ILi2EEEEEENS4_ILi1EEEEEES6_EEENS3_IJNS3_IJNS3_IJS8_NS4_ILi32EEEEEENS4_ILi0EEEEEENS4_ILi64EEEEEEEENS_10ViewEngineIPN7cutlass10bfloat16_tEEEEEC2ERKSH_RKSM_,@function
        .size           $_ZN7cutlass13device_kernelIN5flash19enable_sm80_to_sm89INS1_16FlashAttnBwdSm80INS1_25CollectiveMainloopBwdSm80ILi2ELi2EN4cute5tupleIJNS5_1CILi128EEES8_NS7_ILi64EEEEEENS_10bfloat16_tEfNS_4arch4Sm80ELb0ELb0ELb1ELb1ELb1ELb0ELb0ELb0ELi2ELi4ELi4ELi4ELb0EEENS1_24CollectiveEpilogueBwdGQAISA_fSD_Li256ELb1ELb1EEENS1_19SingleTileSchedulerILb1ELb0ELb0ELi128EEEEEEEEEvNT_6ParamsE$_ZN4cute3eso3ESOILb1ELb0EJNS_6LayoutINS_5tupleIJNS3_IJNS3_IJNS_1CILi4EEENS4_ILi2EEEEEENS4_ILi1EEEEEES6_EEENS3_IJNS3_IJNS3_IJS8_NS4_ILi32EEEEEENS4_ILi0EEEEEENS4_ILi64EEEEEEEENS_10ViewEngineIPN7cutlass10bfloat16_tEEEEEC2ERKSH_RKSM_,($_ZN7cutlass13device_kernelIN5flash19enable_sm80_to_sm89INS1_16FlashAttnBwdSm80INS1_25CollectiveMainloopBwdSm80ILi2ELi2EN4cute5tupleIJNS5_1CILi128EEES8_NS7_ILi64EEEEEENS_10bfloat16_tEfNS_4arch4Sm80ELb0ELb0ELb1ELb1ELb1ELb0ELb0ELb0ELi2ELi4ELi4ELi4ELb0EEENS1_24CollectiveEpilogueBwdGQAISA_fSD_Li256ELb1ELb1EEENS1_19SingleTileSchedulerILb1ELb0ELb0ELi128EEEEEEEEEvNT_6ParamsE$_ZN4cute3eso3ESOILb1ELb0EJNS_6LayoutINS_5tupleIJNS3_IJNS3_IJNS_1CILi4EEENS4_ILi2EEEEEENS4_ILi1EEEEEES6_EEENS3_IJNS3_IJNS3_IJS8_NS4_ILi32EEEEEENS4_ILi0EEEEEENS4_ILi64EEEEEEEEiEEC2ERKSH_RKi - $_ZN7cutlass13device_kernelIN5flash19enable_sm80_to_sm89INS1_16FlashAttnBwdSm80INS1_25CollectiveMainloopBwdSm80ILi2ELi2EN4cute5tupleIJNS5_1CILi128EEES8_NS7_ILi64EEEEEENS_10bfloat16_tEfNS_4arch4Sm80ELb0ELb0ELb1ELb1ELb1ELb0ELb0ELb0ELi2ELi4ELi4ELi4ELb0EEENS1_24CollectiveEpilogueBwdGQAISA_fSD_Li256ELb1ELb1EEENS1_19SingleTileSchedulerILb1ELb0ELb0ELi128EEEEEEEEEvNT_6ParamsE$_ZN4cute3eso3ESOILb1ELb0EJNS_6LayoutINS_5tupleIJNS3_IJNS3_IJNS_1CILi4EEENS4_ILi2EEEEEENS4_ILi1EEEEEES6_EEENS3_IJNS3_IJNS3_IJS8_NS4_ILi32EEEEEENS4_ILi0EEEEEENS4_ILi64EEEEEEEENS_10ViewEngineIPN7cutlass10bfloat16_tEEEEEC2ERKSH_RKSM_)
$_ZN7cutlass13device_kernelIN5flash19enable_sm80_to_sm89INS1_16FlashAttnBwdSm80INS1_25CollectiveMainloopBwdSm80ILi2ELi2EN4cute5tupleIJNS5_1CILi128EEES8_NS7_ILi64EEEEEENS_10bfloat16_tEfNS_4arch4Sm80ELb0ELb0ELb1ELb1ELb1ELb0ELb0ELb0ELi2ELi4ELi4ELi4ELb0EEENS1_24CollectiveEpilogueBwdGQAISA_fSD_Li256ELb1ELb1EEENS1_19SingleTileSchedulerILb1ELb0ELb0ELi128EEEEEEEEEvNT_6ParamsE$_ZN4cute3eso3ESOILb1ELb0EJNS_6LayoutINS_5tupleIJNS3_IJNS3_IJNS_1CILi4EEENS4_ILi2EEEEEENS4_ILi1EEEEEES6_EEENS3_IJNS3_IJNS3_IJS8_NS4_ILi32EEEEEENS4_ILi0EEEEEENS4_ILi64EEEEEEEENS_10ViewEngineIPN7cutlass10bfloat16_tEEEEEC2ERKSH_RKSM_:
[----:B------:R-:W-:Y:S02]  /*9010*/  IADD3 R2, R66, -c[0x0][0x20], RZ ;  /* 0x8000080042027a10 */ /* 0x000fe40007ffe0ff */
[----:B------:R-:W-:-:S03]  /*9020*/  MOV R7, 0x0 ;  /* 0x0000000000077802 */ /* 0x000fc60000000f00 */
[----:B------:R1:W-:Y:S01]  /*9030*/  STL.64 [R2], R10 ;  /* 0x0000000a02007387 */ /* 0x0003e20000100a00 */
[----:B------:R-:W-:Y:S05]  /*9040*/  RET.REL.NODEC R6 `(_ZN7cutlass13device_kernelIN5flash19enable_sm80_to_sm89INS1_16FlashAttnBwdSm80INS1_25CollectiveMainloopBwdSm80ILi2ELi2EN4cute5tupleIJNS5_1CILi128EEES8_NS7_ILi64EEEEEENS_10bfloat16_tEfNS_4arch4Sm80ELb0ELb0ELb1ELb1ELb1ELb0ELb0ELb0ELi2ELi4ELi4ELi4ELb0EEENS1_24CollectiveEpilogueBwdGQAISA_fSD_Li256ELb1ELb1EEENS1_19SingleTileSchedulerILb1ELb0ELb0ELi128EEEEEEEEEvNT_6ParamsE) ;  /* 0xffff6fb006007950 */ /* 0x000fea0003c3ffff */
        .type           $_ZN7cutlass13device_kernelIN5flash19enable_sm80_to_sm89INS1_16FlashAttnBwdSm80INS1_25CollectiveMainloopBwdSm80ILi2ELi2EN4cute5tupleIJNS5_1CILi128EEES8_NS7_ILi64EEEEEENS_10bfloat16_tEfNS_4arch4Sm80ELb0ELb0ELb1ELb1ELb1ELb0ELb0ELb0ELi2ELi4ELi4ELi4ELb0EEENS1_24CollectiveEpilogueBwdGQAISA_fSD_Li256ELb1ELb1EEENS1_19SingleTileSchedulerILb1ELb0ELb0ELi128EEEEEEEEEvNT_6ParamsE$_ZN4cute3eso3ESOILb1ELb0EJNS_6LayoutINS_5tupleIJNS3_IJNS3_IJNS_1CILi4EEENS4_ILi2EEEEEENS4_ILi1EEEEEES6_EEENS3_IJNS3_IJNS3_IJS8_NS4_ILi32EEEEEENS4_ILi0EEEEEENS4_ILi64EEEEEEEEiEEC2ERKSH_RKi,@function
        .size           $_ZN7cutlass13device_kernelIN5flash19enable_sm80_to_sm89INS1_16FlashAttnBwdSm80INS1_25CollectiveMainloopBwdSm80ILi2ELi2EN4cute5tupleIJNS5_1CILi128EEES8_NS7_ILi64EEEEEENS_10bfloat16_tEfNS_4arch4Sm80ELb0ELb0ELb1ELb1ELb1ELb0ELb0ELb0ELi2ELi4ELi4ELi4ELb0EEENS1_24CollectiveEpilogueBwdGQAISA_fSD_Li256ELb1ELb1EEENS1_19SingleTileSchedulerILb1ELb0ELb0ELi128EEEEEEEEEvNT_6ParamsE$_ZN4cute3eso3ESOILb1ELb0EJNS_6LayoutINS_5tupleIJNS3_IJNS3_IJNS_1CILi4EEENS4_ILi2EEEEEENS4_ILi1EEEEEES6_EEENS3_IJNS3_IJNS3_IJS8_NS4_ILi32EEEEEENS4_ILi0EEEEEENS4_ILi64EEEEEEEEiEEC2ERKSH_RKi,($_ZN7cutlass13device_kernelIN5flash19enable_sm80_to_sm89INS1_16FlashAttnBwdSm80INS1_25CollectiveMainloopBwdSm80ILi2ELi2EN4cute5tupleIJNS5_1CILi128EEES8_NS7_ILi64EEEEEENS_10bfloat16_tEfNS_4arch4Sm80ELb0ELb0ELb1ELb1ELb1ELb0ELb0ELb0ELi2ELi4ELi4ELi4ELb0EEENS1_24CollectiveEpilogueBwdGQAISA_fSD_Li256ELb1ELb1EEENS1_19SingleTileSchedulerILb1ELb0ELb0ELi128EEEEEEEEEvNT_6ParamsE$_ZN4cute3eso3ESOILb1ELb0EJNS_6LayoutINS_5tupleIJNS3_IJNS3_IJNS_1CILi4EEENS4_ILi2EEEEEENS4_ILi1EEEEEES6_NS4_ILi8EEEEEENS3_IJNS3_IJNS3_IJS8_NS4_ILi32EEEEEENS4_ILi0EEEEEENS4_ILi64EEES5_EEEEENS_10ViewEngineIPN7cutlass10bfloat16_tEEEEEC2ERKSI_RKSN_ - $_ZN7cutlass13device_kernelIN5flash19enable_sm80_to_sm89INS1_16FlashAttnBwdSm80INS1_25CollectiveMainloopBwdSm80ILi2ELi2EN4cute5tupleIJNS5_1CILi128EEES8_NS7_ILi64EEEEEENS_10bfloat16_tEfNS_4arch4Sm80ELb0ELb0ELb1ELb1ELb1ELb0ELb0ELb0ELi2ELi4ELi4ELi4ELb0EEENS1_24CollectiveEpilogueBwdGQAISA_fSD_Li256ELb1ELb1EEENS1_19SingleTileSchedulerILb1ELb0ELb0ELi128EEEEEEEEEvNT_6ParamsE$_ZN4cute3eso3ESOILb1ELb0EJNS_6LayoutINS_5tupleIJNS3_IJNS3_IJNS_1CILi4EEENS4_ILi2EEEEEENS4_ILi1EEEEEES6_EEENS3_IJNS3_IJNS3_IJS8_NS4_ILi32EEEEEENS4_ILi0EEEEEENS4_ILi64EEEEEEEEiEEC2ERKSH_RKi)
$_ZN7cutlass13device_kernelIN5flash19enable_sm80_to_sm89INS1_16FlashAttnBwdSm80INS1_25CollectiveMainloopBwdSm80ILi2ELi2EN4cute5tupleIJNS5_1CILi128EEES8_NS7_ILi64EEEEEENS_10bfloat16_tEfNS_4arch4Sm80ELb0ELb0ELb1ELb1ELb1ELb0ELb0ELb0ELi2ELi4ELi4ELi4ELb0EEENS1_24CollectiveEpilogueBwdGQAISA_fSD_Li256ELb1ELb1EEENS1_19SingleTileSchedulerILb1ELb0ELb0ELi128EEEEEEEEEvNT_6ParamsE$_ZN4cute3eso3ESOILb1ELb0EJNS_6LayoutINS_5tupleIJNS3_IJNS3_IJNS_1CILi4EEENS4_ILi2EEEEEENS4_ILi1EEEEEES6_EEENS3_IJNS3_IJNS3_IJS8_NS4_ILi32EEEEEENS4_ILi0EEEEEENS4_ILi64EEEEEEEEiEEC2ERKSH_RKi:
[----:B------:R-:W-:Y:S02]  /*9050*/  IADD3 R2, R2, -c[0x0][0x20], RZ ;  /* 0x8000080002027a10 */ /* 0x000fe40007ffe0ff */
[----:B------:R-:W-:-:S03]  /*9060*/  MOV R5, 0x0 ;  /* 0x0000000000057802 */ /* 0x000fc60000000f00 */
[----:B------:R1:W-:Y:S01]  /*9070*/  STL [R2], R3 ;  /* 0x0000000302007387 */ /* 0x0003e20000100800 */
[----:B------:R-:W-:Y:S05]  /*9080*/  RET.REL.NODEC R4 `(_ZN7cutlass13device_kernelIN5flash19enable_sm80_to_sm89INS1_16FlashAttnBwdSm80INS1_25CollectiveMainloopBwdSm80ILi2ELi2EN4cute5tupleIJNS5_1CILi128EEES8_NS7_ILi64EEEEEENS_10bfloat16_tEfNS_4arch4Sm80ELb0ELb0ELb1ELb1ELb1ELb0ELb0ELb0ELi2ELi4ELi4ELi4ELb0EEENS1_24CollectiveEpilogueBwdGQAISA_fSD_Li256ELb1ELb1EEENS1_19SingleTileSchedulerILb1ELb0ELb0ELi128EEEEEEEEEvNT_6ParamsE) ;  /* 0xffff6f7004007950 */ /* 0x000fea0003c3ffff */
        .type           $_ZN7cutlass13device_kernelIN5flash19enable_sm80_to_sm89INS1_16FlashAttnBwdSm80INS1_25CollectiveMainloopBwdSm80ILi2ELi2EN4cute5tupleIJNS5_1CILi128EEES8_NS7_ILi64EEEEEENS_10bfloat16_tEfNS_4arch4Sm80ELb0ELb0ELb1ELb1ELb1ELb0ELb0ELb0ELi2ELi4ELi4ELi4ELb0EEENS1_24CollectiveEpilogueBwdGQAISA_fSD_Li256ELb1ELb1EEENS1_19SingleTileSchedulerILb1ELb0ELb0ELi128EEEEEEEEEvNT_6ParamsE$_ZN4cute3eso3ESOILb1ELb0EJNS_6LayoutINS_5tupleIJNS3_IJNS3_IJNS_1CILi4EEENS4_ILi2EEEEEENS4_ILi1EEEEEES6_NS4_ILi8EEEEEENS3_IJNS3_IJNS3_IJS8_NS4_ILi32EEEEEENS4_ILi0EEEEEENS4_ILi64EEES5_EEEEENS_10ViewEngineIPN7cutlass10bfloat16_tEEEEEC2ERKSI_RKSN_,@function
        .size           $_ZN7cutlass13device_kernelIN5flash19enable_sm80_to_sm89INS1_16FlashAttnBwdSm80INS1_25CollectiveMainloopBwdSm80ILi2ELi2EN4cute5tupleIJNS5_1CILi128EEES8_NS7_ILi64EEEEEENS_10bfloat16_tEfNS_4arch4Sm80ELb0ELb0ELb1ELb1ELb1ELb0ELb0ELb0ELi2ELi4ELi4ELi4ELb0EEENS1_24CollectiveEpilogueBwdGQAISA_fSD_Li256ELb1ELb1EEENS1_19SingleTileSchedulerILb1ELb0ELb0ELi128EEEEEEEEEvNT_6ParamsE$_ZN4cute3eso3ESOILb1ELb0EJNS_6LayoutINS_5tupleIJNS3_IJNS3_IJNS_1CILi4EEENS4_ILi2EEEEEENS4_ILi1EEEEEES6_NS4_ILi8EEEEEENS3_IJNS3_IJNS3_IJS8_NS4_ILi32EEEEEENS4_ILi0EEEEEENS4_ILi64EEES5_EEEEENS_10ViewEngineIPN7cutlass10bfloat16_tEEEEEC2ERKSI_RKSN_,($_ZN7cutlass13device_kernelIN5flash19enable_sm80_to_sm89INS1_16FlashAttnBwdSm80INS1_25CollectiveMainloopBwdSm80ILi2ELi2EN4cute5tupleIJNS5_1CILi128EEES8_NS7_ILi64EEEEEENS_10bfloat16_tEfNS_4arch4Sm80ELb0ELb0ELb1ELb1ELb1ELb0ELb0ELb0ELi2ELi4ELi4ELi4ELb0EEENS1_24CollectiveEpilogueBwdGQAISA_fSD_Li256ELb1ELb1EEENS1_19SingleTileSchedulerILb1ELb0ELb0ELi128EEEEEEEEEvNT_6ParamsE$_ZN4cute3eso3ESOILb1ELb0EJNS_6LayoutINS_5tupleIJNS3_IJNS3_IJNS_1CILi4EEENS4_ILi8EEEEEENS3_IJS5_NS4_ILi2EEEEEEEEENS3_IJNS3_IJS8_S8_EEENS3_IJS8_S6_EEEEEEEEENS3_IJNS3_IJNS3_IJNS_11ScaledBasisIS8_JLi1EEEENSF_INS4_ILi1EEEJLi0EEEEEEENS3_IJNSF_INS4_ILi16EEEJLi0EEEENSF_IS6_JLi1EEEEEEEEEENS3_IJNS3_IJNSF_ISH_JLi1EEEENSF_IS6_JLi0EEEEEEENS3_IJNSF_INS4_ILi64EEEJLi0EEEENSF_ISK_JLi1EEEEEEEEEEEEEEENS_10ViewEngineINS_23ArithmeticTupleIteratorINS_15ArithmeticTupleIJNS4_ILi0EEES12_EEEEEEEEEC2ERKSY_RKS15_ - $_ZN7cutlass13device_kernelIN5flash19enable_sm80_to_sm89INS1_16FlashAttnBwdSm80INS1_25CollectiveMainloopBwdSm80ILi2ELi2EN4cute5tupleIJNS5_1CILi128EEES8_NS7_ILi64EEEEEENS_10bfloat16_tEfNS_4arch4Sm80ELb0ELb0ELb1ELb1ELb1ELb0ELb0ELb0ELi2ELi4ELi4ELi4ELb0EEENS1_24CollectiveEpilogueBwdGQAISA_fSD_Li256ELb1ELb1EEENS1_19SingleTileSchedulerILb1ELb0ELb0ELi128EEEEEEEEEvNT_6ParamsE$_ZN4cute3eso3ESOILb1ELb0EJNS_6LayoutINS_5tupleIJNS3_IJNS3_IJNS_1CILi4EEENS4_ILi2EEEEEENS4_ILi1EEEEEES6_NS4_ILi8EEEEEENS3_IJNS3_IJNS3_IJS8_NS4_ILi32EEEEEENS4_ILi0EEEEEENS4_ILi64EEES5_EEEEENS_10ViewEngineIPN7cutlass10bfloat16_tEEEEEC2ERKSI_RKSN_)
$_ZN7cutlass13device_kernelIN5flash19enable_sm80_to_sm89INS1_16FlashAttnBwdSm80INS1_25CollectiveMainloopBwdSm80ILi2ELi2EN4cute5tupleIJNS5_1CILi128EEES8_NS7_ILi64EEEEEENS_10bfloat16_tEfNS_4arch4Sm80ELb0ELb0ELb1ELb1ELb1ELb0ELb0ELb0ELi2ELi4ELi4ELi4ELb0EEENS1_24CollectiveEpilogueBwdGQAISA_fSD_Li256ELb1ELb1EEENS1_19SingleTileSchedulerILb1ELb0ELb0ELi128EEEEEEEEEvNT_6ParamsE$_ZN4cute3eso3ESOILb1ELb0EJNS_6LayoutINS_5tupleIJNS3_IJNS3_IJNS_1CILi4EEENS4_ILi2EEEEEENS4_ILi1EEEEEES6_NS4_ILi8EEEEEENS3_IJNS3_IJNS3_IJS8_NS4_ILi32EEEEEENS4_ILi0EEEEEENS4_ILi64EEES5_EEEEENS_10ViewEngineIPN7cutlass10bfloat16_tEEEEEC2ERKSI_RKSN_:
[----:B------:R-:W-:Y:S01]  /*9090*/  IADD3 R2, R66, -c[0x0][0x20], RZ ;  /* 0x8000080042027a10 */ /* 0x000fe20007ffe0ff */
[----:B------:R-:W-:Y:S01]  /*90a0*/  IMAD.MOV.U32 R7, RZ, RZ, R3 ;  /* 0x000000ffff077224 */ /* 0x000fe200078e0003 */
[----:B------:R-:W-:-:S04]  /*90b0*/  MOV R5, 0x0 ;  /* 0x0000000000057802 */ /* 0x000fc80000000f00 */
[----:B------:R1:W-:Y:S01]  /*90c0*/  STL.64 [R2], R6 ;  /* 0x0000000602007387 */ /* 0x0003e20000100a00 */
[----:B------:R-:W-:Y:S05]  /*90d0*/  RET.REL.NODEC R4 `(_ZN7cutlass13device_kernelIN5flash19enable_sm80_to_sm89INS1_16FlashAttnBwdSm80INS1_25CollectiveMainloopBwdSm80ILi2ELi2EN4cute5tupleIJNS5_1CILi128EEES8_NS7_ILi64EEEEEENS_10bfloat16_tEfNS_4arch4Sm80ELb0ELb0ELb1ELb1ELb1ELb0ELb0ELb0ELi2ELi4ELi4ELi4ELb0EEENS1_24CollectiveEpilogueBwdGQAISA_fSD_Li256ELb1ELb1EEENS1_19SingleTileSchedulerILb1ELb0ELb0ELi128EEEEEEEEEvNT_6ParamsE) ;  /* 0xffff6f2004007950 */ /* 0x000fea0003c3ffff */
        .type           $_ZN7cutlass13device_kernelIN5flash19enable_sm80_to_sm89INS1_16FlashAttnBwdSm80INS1_25CollectiveMainloopBwdSm80ILi2ELi2EN4cute5tupleIJNS5_1CILi128EEES8_NS7_ILi64EEEEEENS_10bfloat16_tEfNS_4arch4Sm80ELb0ELb0ELb1ELb1ELb1ELb0ELb0ELb0ELi2ELi4ELi4ELi4ELb0EEENS1_24CollectiveEpilogueBwdGQAISA_fSD_Li256ELb1ELb1EEENS1_19SingleTileSchedulerILb1ELb0ELb0ELi128EEEEEEEEEvNT_6ParamsE$_ZN4cute3eso3ESOILb1ELb0EJNS_6LayoutINS_5tupleIJNS3_IJNS3_IJNS_1CILi4EEENS4_ILi8EEEEEENS3_IJS5_NS4_ILi2EEEEEEEEENS3_IJNS3_IJS8_S8_EEENS3_IJS8_S6_EEEEEEEEENS3_IJNS3_IJNS3_IJNS_11ScaledBasisIS8_JLi1EEEENSF_INS4_ILi1EEEJLi0EEEEEEENS3_IJNSF_INS4_ILi16EEEJLi0EEEENSF_IS6_JLi1EEEEEEEEEENS3_IJNS3_IJNSF_ISH_JLi1EEEENSF_IS6_JLi0EEEEEEENS3_IJNSF_INS4_ILi64EEEJLi0EEEENSF_ISK_JLi1EEEEEEEEEEEEEEENS_10ViewEngineINS_23ArithmeticTupleIteratorINS_15ArithmeticTupleIJNS4_ILi0EEES12_EEEEEEEEEC2ERKSY_RKS15_,@function
        .size           $_ZN7cutlass13device_kernelIN5flash19enable_sm80_to_sm89INS1_16FlashAttnBwdSm80INS1_25CollectiveMainloopBwdSm80ILi2ELi2EN4cute5tupleIJNS5_1CILi128EEES8_NS7_ILi64EEEEEENS_10bfloat16_tEfNS_4arch4Sm80ELb0ELb0ELb1ELb1ELb1ELb0ELb0ELb0ELi2ELi4ELi4ELi4ELb0EEENS1_24CollectiveEpilogueBwdGQAISA_fSD_Li256ELb1ELb1EEENS1_19SingleTileSchedulerILb1ELb0ELb0ELi128EEEEEEEEEvNT_6ParamsE$_ZN4cute3eso3ESOILb1ELb0EJNS_6LayoutINS_5tupleIJNS3_IJNS3_IJNS_1CILi4EEENS4_ILi8EEEEEENS3_IJS5_NS4_ILi2EEEEEEEEENS3_IJNS3_IJS8_S8_EEENS3_IJS8_S6_EEEEEEEEENS3_IJNS3_IJNS3_IJNS_11ScaledBasisIS8_JLi1EEEENSF_INS4_ILi1EEEJLi0EEEEEEENS3_IJNSF_INS4_ILi16EEEJLi0EEEENSF_IS6_JLi1EEEEEEEEEENS3_IJNS3_IJNSF_ISH_JLi1EEEENSF_IS6_JLi0EEEEEEENS3_IJNSF_INS4_ILi64EEEJLi0EEEENSF_ISK_JLi1EEEEEEEEEEEEEEENS_10ViewEngineINS_23ArithmeticTupleIteratorINS_15ArithmeticTupleIJNS4_ILi0EEES12_EEEEEEEEEC2ERKSY_RKS15_,($_ZN7cutlass13device_kernelIN5flash19enable_sm80_to_sm89INS1_16FlashAttnBwdSm80INS1_25CollectiveMainloopBwdSm80ILi2ELi2EN4cute5tupleIJNS5_1CILi128EEES8_NS7_ILi64EEEEEENS_10bfloat16_tEfNS_4arch4Sm80ELb0ELb0ELb1ELb1ELb1ELb0ELb0ELb0ELi2ELi4ELi4ELi4ELb0EEENS1_24CollectiveEpilogueBwdGQAISA_fSD_Li256ELb1ELb1EEENS1_19SingleTileSchedulerILb1ELb0ELb0ELi128EEEEEEEEEvNT_6ParamsE$_ZN4cute3eso3ESOILb1ELb0EJNS_6LayoutINS_5tupleIJNS3_IJNS3_IJNS_1CILi8EEENS4_ILi1EEEEEES6_EEENS3_IJNS3_IJS6_S6_EEENS4_ILi2EEEEEEEEENS3_IJNS3_IJNS3_IJS6_NS4_ILi0EEEEEESD_EEENS3_IJNS3_IJSD_SD_EEENS4_ILi4096EEEEEEEEEEENS_10ViewEngineINS_8smem_ptrIPN7cutlass10bfloat16_tEEEEEEEC2ERKSK_RKSR_ - $_ZN7cutlass13device_kernelIN5flash19enable_sm80_to_sm89INS1_16FlashAttnBwdSm80INS1_25CollectiveMainloopBwdSm80ILi2ELi2EN4cute5tupleIJNS5_1CILi128EEES8_NS7_ILi64EEEEEENS_10bfloat16_tEfNS_4arch4Sm80ELb0ELb0ELb1ELb1ELb1ELb0ELb0ELb0ELi2ELi4ELi4ELi4ELb0EEENS1_24CollectiveEpilogueBwdGQAISA_fSD_Li256ELb1ELb1EEENS1_19SingleTileSchedulerILb1ELb0ELb0ELi128EEEEEEEEEvNT_6ParamsE$_ZN4cute3eso3ESOILb1ELb0EJNS_6LayoutINS_5tupleIJNS3_IJNS3_IJNS_1CILi4EEENS4_ILi8EEEEEENS3_IJS5_NS4_ILi2EEEEEEEEENS3_IJNS3_IJS8_S8_EEENS3_IJS8_S6_EEEEEEEEENS3_IJNS3_IJNS3_IJNS_11ScaledBasisIS8_JLi1EEEENSF_INS4_ILi1EEEJLi0EEEEEEENS3_IJNSF_INS4_ILi16EEEJLi0EEEENSF_IS6_JLi1EEEEEEEEEENS3_IJNS3_IJNSF_ISH_JLi1EEEENSF_IS6_JLi0EEEEEEENS3_IJNSF_INS4_ILi64EEEJLi0EEEENSF_ISK_JLi1EEEEEEEEEEEEEEENS_10ViewEngineINS_23ArithmeticTupleIteratorINS_15ArithmeticTupleIJNS4_ILi0EEES12_EEEEEEEEEC2ERKSY_RKS15_)
$_ZN7cutlass13device_kernelIN5flash19enable_sm80_to_sm89INS1_16FlashAttnBwdSm80INS1_25CollectiveMainloopBwdSm80ILi2ELi2EN4cute5tupleIJNS5_1CILi128EEES8_NS7_ILi64EEEEEENS_10bfloat16_tEfNS_4arch4Sm80ELb0ELb0ELb1ELb1ELb1ELb0ELb0ELb0ELi2ELi4ELi4ELi4ELb0EEENS1_24CollectiveEpilogueBwdGQAISA_fSD_Li256ELb1ELb1EEENS1_19SingleTileSchedulerILb1ELb0ELb0ELi128EEEEEEEEEvNT_6ParamsE$_ZN4cute3eso3ESOILb1ELb0EJNS_6LayoutINS_5tupleIJNS3_IJNS3_IJNS_1CILi4EEENS4_ILi8EEEEEENS3_IJS5_NS4_ILi2EEEEEEEEENS3_IJNS3_IJS8_S8_EEENS3_IJS8_S6_EEEEEEEEENS3_IJNS3_IJNS3_IJNS_11ScaledBasisIS8_JLi1EEEENSF_INS4_ILi1EEEJLi0EEEEEEENS3_IJNSF_INS4_ILi16EEEJLi0EEEENSF_IS6_JLi1EEEEEEEEEENS3_IJNS3_IJNSF_ISH_JLi1EEEENSF_IS6_JLi0EEEEEEENS3_IJNSF_INS4_ILi64EEEJLi0EEEENSF_ISK_JLi1EEEEEEEEEEEEEEENS_10ViewEngineINS_23ArithmeticTupleIteratorINS_15ArithmeticTupleIJNS4_ILi0EEES12_EEEEEEEEEC2ERKSY_RKS15_:
[----:B------:R-:W-:Y:S01]  /*90e0*/  IADD3 R2, R17, -c[0x0][0x20], RZ ;  /* 0x8000080011027a10 */ /* 0x000fe20007ffe0ff */
[----:B------:R-:W-:Y:S01]  /*90f0*/  IMAD.MOV.U32 R52, RZ, RZ, R6 ;  /* 0x000000ffff347224 */ /* 0x000fe200078e0006 */
[----:B------:R-:W-:Y:S01]  /*9100*/  PRMT R9, R45, 0x7770, RZ ;  /* 0x000077702d097816 */ /* 0x000fe200000000ff */
[----:B------:R-:W-:-:S04]  /*9110*/  IMAD.MOV.U32 R53, RZ, RZ, 0x0 ;  /* 0x00000000ff357424 */ /* 0x000fc800078e00ff */
[----:B------:R1:W-:Y:S01]  /*9120*/  STL.U8 [R2], R9 ;  /* 0x0000000902007387 */ /* 0x0003e20000100000 */
[----:B------:R-:W-:Y:S05]  /*9130*/  RET.REL.NODEC R52 `(_ZN7cutlass13device_kernelIN5flash19enable_sm80_to_sm89INS1_16FlashAttnBwdSm80INS1_25CollectiveMainloopBwdSm80ILi2ELi2EN4cute5tupleIJNS5_1CILi128EEES8_NS7_ILi64EEEEEENS_10bfloat16_tEfNS_4arch4Sm80ELb0ELb0ELb1ELb1ELb1ELb0ELb0ELb0ELi2ELi4ELi4ELi4ELb0EEENS1_24CollectiveEpilogueBwdGQAISA_fSD_Li256ELb1ELb1EEENS1_19SingleTileSchedulerILb1ELb0ELb0ELi128EEEEEEEEEvNT_6ParamsE) ;  /* 0xffff6ec034007950 */ /* 0x000fea0003c3ffff */
        .type           $_ZN7cutlass13device_kernelIN5flash19enable_sm80_to_sm89INS1_16FlashAttnBwdSm80INS1_25CollectiveMainloopBwdSm80ILi2ELi2EN4cute5tupleIJNS5_1CILi128EEES8_NS7_ILi64EEEEEENS_10bfloat16_tEfNS_4arch4Sm80ELb0ELb0ELb1ELb1ELb1ELb0ELb0ELb0ELi2ELi4ELi4ELi4ELb0EEENS1_24CollectiveEpilogueBwdGQAISA_fSD_Li256ELb1ELb1EEENS1_19SingleTileSchedulerILb1ELb0ELb0ELi128EEEEEEEEEvNT_6ParamsE$_ZN4cute3eso3ESOILb1ELb0EJNS_6LayoutINS_5tupleIJNS3_IJNS3_IJNS_1CILi8EEENS4_ILi1EEEEEES6_EEENS3_IJNS3_IJS6_S6_EEENS4_ILi2EEEEEEEEENS3_IJNS3_IJNS3_IJS6_NS4_ILi0EEEEEESD_EEENS3_IJNS3_IJSD_SD_EEENS4_ILi4096EEEEEEEEEEENS_10ViewEngineINS_8smem_ptrIPN7cutlass10bfloat16_tEEEEEEEC2ERKSK_RKSR_,@function
        .size           $_ZN7cutlass13device_kernelIN5flash19enable_sm80_to_sm89INS1_16FlashAttnBwdSm80INS1_25CollectiveMainloopBwdSm80ILi2ELi2EN4cute5tupleIJNS5_1CILi128EEES8_NS7_ILi64EEEEEENS_10bfloat16_tEfNS_4arch4Sm80ELb0ELb0ELb1ELb1ELb1ELb0ELb0ELb0ELi2ELi4ELi4ELi4ELb0EEENS1_24CollectiveEpilogueBwdGQAISA_fSD_Li256ELb1ELb1EEENS1_19SingleTileSchedulerILb1ELb0ELb0ELi128EEEEEEEEEvNT_6ParamsE$_ZN4cute3eso3ESOILb1ELb0EJNS_6LayoutINS_5tupleIJNS3_IJNS3_IJNS_1CILi8EEENS4_ILi1EEEEEES6_EEENS3_IJNS3_IJS6_S6_EEENS4_ILi2EEEEEEEEENS3_IJNS3_IJNS3_IJS6_NS4_ILi0EEEEEESD_EEENS3_IJNS3_IJSD_SD_EEENS4_ILi4096EEEEEEEEEEENS_10ViewEngineINS_8smem_ptrIPN7cutlass10bfloat16_tEEEEEEEC2ERKSK_RKSR_,($_ZN7cutlass13device_kernelIN5flash19enable_sm80_to_sm89INS1_16FlashAttnBwdSm80INS1_25CollectiveMainloopBwdSm80ILi2ELi2EN4cute5tupleIJNS5_1CILi128EEES8_NS7_ILi64EEEEEENS_10bfloat16_tEfNS_4arch4Sm80ELb0ELb0ELb1ELb1ELb1ELb0ELb0ELb0ELi2ELi4ELi4ELi4ELb0EEENS1_24CollectiveEpilogueBwdGQAISA_fSD_Li256ELb1ELb1EEENS1_19SingleTileSchedulerILb1ELb0ELb0ELi128EEEEEEEEEvNT_6ParamsE$_ZN4cute3eso3ESOILb1ELb0EJNS_6LayoutINS_5tupleIJNS3_IJNS3_IJNS_1CILi8EEENS4_ILi1EEEEEES6_EEENS3_IJNS3_IJS6_S6_EEENS4_ILi2EEEEEEEEENS3_IJNS3_IJNS3_IJS6_NS4_ILi0EEEEEESD_EEENS3_IJNS3_IJSD_SD_EEENS4_ILi64EEEEEEEEEEENS_10ViewEngineIPN7cutlass10bfloat16_tEEEEEC2ERKSK_RKSP_ - $_ZN7cutlass13device_kernelIN5flash19enable_sm80_to_sm89INS1_16FlashAttnBwdSm80INS1_25CollectiveMainloopBwdSm80ILi2ELi2EN4cute5tupleIJNS5_1CILi128EEES8_NS7_ILi64EEEEEENS_10bfloat16_tEfNS_4arch4Sm80ELb0ELb0ELb1ELb1ELb1ELb0ELb0ELb0ELi2ELi4ELi4ELi4ELb0EEENS1_24CollectiveEpilogueBwdGQAISA_fSD_Li256ELb1ELb1EEENS1_19SingleTileSchedulerILb1ELb0ELb0ELi128EEEEEEEEEvNT_6ParamsE$_ZN4cute3eso3ESOILb1ELb0EJNS_6LayoutINS_5tupleIJNS3_IJNS3_IJNS_1CILi8EEENS4_ILi1EEEEEES6_EEENS3_IJNS3_IJS6_S6_EEENS4_ILi2EEEEEEEEENS3_IJNS3_IJNS3_IJS6_NS4_ILi0EEEEEESD_EEENS3_IJNS3_IJSD_SD_EEENS4_ILi4096EEEEEEEEEEENS_10ViewEngineINS_8smem_ptrIPN7cutlass10bfloat16_tEEEEEEEC2ERKSK_RKSR_)
$_ZN7cutlass13device_kernelIN5flash19enable_sm80_to_sm89INS1_16FlashAttnBwdSm80INS1_25CollectiveMainloopBwdSm80ILi2ELi2EN4cute5tupleIJNS5_1CILi128EEES8_NS7_ILi64EEEEEENS_10bfloat16_tEfNS_4arch4Sm80ELb0ELb0ELb1ELb1ELb1ELb0ELb0ELb0ELi2ELi4ELi4ELi4ELb0EEENS1_24CollectiveEpilogueBwdGQAISA_fSD_Li256ELb1ELb1EEENS1_19SingleTileSchedulerILb1ELb0ELb0ELi128EEEEEEEEEvNT_6ParamsE$_ZN4cute3eso3ESOILb1ELb0EJNS_6LayoutINS_5tupleIJNS3_IJNS3_IJNS_1CILi8EEENS4_ILi1EEEEEES6_EEENS3_IJNS3_IJS6_S6_EEENS4_ILi2EEEEEEEEENS3_IJNS3_IJNS3_IJS6_NS4_ILi0EEEEEESD_EEENS3_IJNS3_IJSD_SD_EEENS4_ILi4096EEEEEEEEEEENS_10ViewEngineINS_8smem_ptrIPN7cutlass10bfloat16_tEEEEEEEC2ERKSK_RKSR_:
[----:B------:R-:W-:Y:S02]  /*9140*/  IADD3 R2, R66, -c[0x0][0x20], RZ ;  /* 0x8000080042027a10 */ /* 0x000fe40007ffe0ff */
[----:B------:R-:W-:-:S03]  /*9150*/  MOV R9, 0x0 ;  /* 0x0000000000097802 */ /* 0x000fc60000000f00 */
[----:B------:R1:W-:Y:S01]  /*9160*/  STL.64 [R2], R6 ;  /* 0x0000000602007387 */ /* 0x0003e20000100a00 */
[----:B------:R-:W-:Y:S05]  /*9170*/  RET.REL.NODEC R8 `(_ZN7cutlass13device_kernelIN5flash19enable_sm80_to_sm89INS1_16FlashAttnBwdSm80INS1_25CollectiveMainloopBwdSm80ILi2ELi2EN4cute5tupleIJNS5_1CILi128EEES8_NS7_ILi64EEEEEENS_10bfloat16_tEfNS_4arch4Sm80ELb0ELb0ELb1ELb1ELb1ELb0ELb0ELb0ELi2ELi4ELi4ELi4ELb0EEENS1_24CollectiveEpilogueBwdGQAISA_fSD_Li256ELb1ELb1EEENS1_19SingleTileSchedulerILb1ELb0ELb0ELi128EEEEEEEEEvNT_6ParamsE) ;  /* 0xffff6e8008007950 */ /* 0x000fea0003c3ffff */
        .type           $_ZN7cutlass13device_kernelIN5flash19enable_sm80_to_sm89INS1_16FlashAttnBwdSm80INS1_25CollectiveMainloopBwdSm80ILi2ELi2EN4cute5tupleIJNS5_1CILi128EEES8_NS7_ILi64EEEEEENS_10bfloat16_tEfNS_4arch4Sm80ELb0ELb0ELb1ELb1ELb1ELb0ELb0ELb0ELi2ELi4ELi4ELi4ELb0EEENS1_24CollectiveEpilogueBwdGQAISA_fSD_Li256ELb1ELb1EEENS1_19SingleTileSchedulerILb1ELb0ELb0ELi128EEEEEEEEEvNT_6ParamsE$_ZN4cute3eso3ESOILb1ELb0EJNS_6LayoutINS_5tupleIJNS3_IJNS3_IJNS_1CILi8EEENS4_ILi1EEEEEES6_EEENS3_IJNS3_IJS6_S6_EEENS4_ILi2EEEEEEEEENS3_IJNS3_IJNS3_IJS6_NS4_ILi0EEEEEESD_EEENS3_IJNS3_IJSD_SD_EEENS4_ILi64EEEEEEEEEEENS_10ViewEngineIPN7cutlass10bfloat16_tEEEEEC2ERKSK_RKSP_,@function
        .size           $_ZN7cutlass13device_kernelIN5flash19enable_sm80_to_sm89INS1_16FlashAttnBwdSm80INS1_25CollectiveMainloopBwdSm80ILi2ELi2EN4cute5tupleIJNS5_1CILi128EEES8_NS7_ILi64EEEEEENS_10bfloat16_tEfNS_4arch4Sm80ELb0ELb0ELb1ELb1ELb1ELb0ELb0ELb0ELi2ELi4ELi4ELi4ELb0EEENS1_24CollectiveEpilogueBwdGQAISA_fSD_Li256ELb1ELb1EEENS1_19SingleTileSchedulerILb1ELb0ELb0ELi128EEEEEEEEEvNT_6ParamsE$_ZN4cute3eso3ESOILb1ELb0EJNS_6LayoutINS_5tupleIJNS3_IJNS3_IJNS_1CILi8EEENS4_ILi1EEEEEES6_EEENS3_IJNS3_IJS6_S6_EEENS4_ILi2EEEEEEEEENS3_IJNS3_IJNS3_IJS6_NS4_ILi0EEEEEESD_EEENS3_IJNS3_IJSD_SD_EEENS4_ILi64EEEEEEEEEEENS_10ViewEngineIPN7cutlass10bfloat16_tEEEEEC2ERKSK_RKSP_,($_ZN7cutlass13device_kernelIN5flash19enable_sm80_to_sm89INS1_16FlashAttnBwdSm80INS1_25CollectiveMainloopBwdSm80ILi2ELi2EN4cute5tupleIJNS5_1CILi128EEES8_NS7_ILi64EEEEEENS_10bfloat16_tEfNS_4arch4Sm80ELb0ELb0ELb1ELb1ELb1ELb0ELb0ELb0ELi2ELi4ELi4ELi4ELb0EEENS1_24CollectiveEpilogueBwdGQAISA_fSD_Li256ELb1ELb1EEENS1_19SingleTileSchedulerILb1ELb0ELb0ELi128EEEEEEEEEvNT_6ParamsE$_ZN4cute3eso3ESOILb1ELb0EJNS_6LayoutINS_5tupleIJNS3_IJNS3_IJNS_1CILi8EEENS4_ILi1EEEEEES6_EEENS3_IJNS3_IJS6_S6_EEENS4_ILi2EEEEEEEEENS3_IJNS3_IJNS3_IJS6_NS4_ILi0EEEEEESD_EEENS3_IJNS3_IJSD_SD_EEENS4_ILi8192EEEEEEEEEEENS_10ViewEngineINS_8smem_ptrIPN7cutlass10bfloat16_tEEEEEEEC2ERKSK_RKSR_ - $_ZN7cutlass13device_kernelIN5flash19enable_sm80_to_sm89INS1_16FlashAttnBwdSm80INS1_25CollectiveMainloopBwdSm80ILi2ELi2EN4cute5tupleIJNS5_1CILi128EEES8_NS7_ILi64EEEEEENS_10bfloat16_tEfNS_4arch4Sm80ELb0ELb0ELb1ELb1ELb1ELb0ELb0ELb0ELi2ELi4ELi4ELi4ELb0EEENS1_24CollectiveEpilogueBwdGQAISA_fSD_Li256ELb1ELb1EEENS1_19SingleTileSchedulerILb1ELb0ELb0ELi128EEEEEEEEEvNT_6ParamsE$_ZN4cute3eso3ESOILb1ELb0EJNS_6LayoutINS_5tupleIJNS3_IJNS3_IJNS_1CILi8EEENS4_ILi1EEEEEES6_EEENS3_IJNS3_IJS6_S6_EEENS4_ILi2EEEEEEEEENS3_IJNS3_IJNS3_IJS6_NS4_ILi0EEEEEESD_EEENS3_IJNS3_IJSD_SD_EEENS4_ILi64EEEEEEEEEEENS_10ViewEngineIPN7cutlass10bfloat16_tEEEEEC2ERKSK_RKSP_)
$_ZN7cutlass13device_kernelIN5flash19enable_sm80_to_sm89INS1_16FlashAttnBwdSm80INS1_25CollectiveMainloopBwdSm80ILi2ELi2EN4cute5tupleIJNS5_1CILi128EEES8_NS7_ILi64EEEEEENS_10bfloat16_tEfNS_4arch4Sm80ELb0ELb0ELb1ELb1ELb1ELb0ELb0ELb0ELi2ELi4ELi4ELi4ELb0EEENS1_24CollectiveEpilogueBwdGQAISA_fSD_Li256ELb1ELb1EEENS1_19SingleTileSchedulerILb1ELb0ELb0ELi128EEEEEEEEEvNT_6ParamsE$_ZN4cute3eso3ESOILb1ELb0EJNS_6LayoutINS_5tupleIJNS3_IJNS3_IJNS_1CILi8EEENS4_ILi1EEEEEES6_EEENS3_IJNS3_IJS6_S6_EEENS4_ILi2EEEEEEEEENS3_IJNS3_IJNS3_IJS6_NS4_ILi0EEEEEESD_EEENS3_IJNS3_IJSD_SD_EEENS4_ILi64EEEEEEEEEEENS_10ViewEngineIPN7cutlass10bfloat16_tEEEEEC2ERKSK_RKSP_:
[----:B------:R-:W-:Y:S02]  /*9180*/  IADD3 R6, R23, -c[0x0][0x20], RZ ;  /* 0x8000080017067a10 */ /* 0x000fe40007ffe0ff */
[----:B------:R-:W-:-:S03]  /*9190*/  MOV R9, 0x0 ;  /* 0x0000000000097802 */ /* 0x000fc60000000f00 */
[----:B------:R1:W-:Y:S01]  /*91a0*/  STL.64 [R6], R2 ;  /* 0x0000000206007387 */ /* 0x0003e20000100a00 */
[----:B------:R-:W-:Y:S05]  /*91b0*/  RET.REL.NODEC R8 `(_ZN7cutlass13device_kernelIN5flash19enable_sm80_to_sm89INS1_16FlashAttnBwdSm80INS1_25CollectiveMainloopBwdSm80ILi2ELi2EN4cute5tupleIJNS5_1CILi128EEES8_NS7_ILi64EEEEEENS_10bfloat16_tEfNS_4arch4Sm80ELb0ELb0ELb1ELb1ELb1ELb0ELb0ELb0ELi2ELi4ELi4ELi4ELb0EEENS1_24CollectiveEpilogueBwdGQAISA_fSD_Li256ELb1ELb1EEENS1_19SingleTileSchedulerILb1ELb0ELb0ELi128EEEEEEEEEvNT_6ParamsE) ;  /* 0xffff6e4008007950 */ /* 0x000fea0003c3ffff */
        .type           $_ZN7cutlass13device_kernelIN5flash19enable_sm80_to_sm89INS1_16FlashAttnBwdSm80INS1_25CollectiveMainloopBwdSm80ILi2ELi2EN4cute5tupleIJNS5_1CILi128EEES8_NS7_ILi64EEEEEENS_10bfloat16_tEfNS_4arch4Sm80ELb0ELb0ELb1ELb1ELb1ELb0ELb0ELb0ELi2ELi4ELi4ELi4ELb0EEENS1_24CollectiveEpilogueBwdGQAISA_fSD_Li256ELb1ELb1EEENS1_19SingleTileSchedulerILb1ELb0ELb0ELi128EEEEEEEEEvNT_6ParamsE$_ZN4cute3eso3ESOILb1ELb0EJNS_6LayoutINS_5tupleIJNS3_IJNS3_IJNS_1CILi8EEENS4_ILi1EEEEEES6_EEENS3_IJNS3_IJS6_S6_EEENS4_ILi2EEEEEEEEENS3_IJNS3_IJNS3_IJS6_NS4_ILi0EEEEEESD_EEENS3_IJNS3_IJSD_SD_EEENS4_ILi8192EEEEEEEEEEENS_10ViewEngineINS_8smem_ptrIPN7cutlass10bfloat16_tEEEEEEEC2ERKSK_RKSR_,@function
        .size           $_ZN7cutlass13device_kernelIN5flash19enable_sm80_to_sm89INS1_16FlashAttnBwdSm80INS1_25CollectiveMainloopBwdSm80ILi2ELi2EN4cute5tupleIJNS5_1CILi128EEES8_NS7_ILi64EEEEEENS_10bfloat16_tEfNS_4arch4Sm80ELb0ELb0ELb1ELb1ELb1ELb0ELb0ELb0ELi2ELi4ELi4ELi4ELb0EEENS1_24CollectiveEpilogueBwdGQAISA_fSD_Li256ELb1ELb1EEENS1_19SingleTileSchedulerILb1ELb0ELb0ELi128EEEEEEEEEvNT_6ParamsE$_ZN4cute3eso3ESOILb1ELb0EJNS_6LayoutINS_5tupleIJNS3_IJNS3_IJNS_1CILi8EEENS4_ILi1EEEEEES6_EEENS3_IJNS3_IJS6_S6_EEENS4_ILi2EEEEEEEEENS3_IJNS3_IJNS3_IJS6_NS4_ILi0EEEEEESD_EEENS3_IJNS3_IJSD_SD_EEENS4_ILi8192EEEEEEEEEEENS_10ViewEngineINS_8smem_ptrIPN7cutlass10bfloat16_tEEEEEEEC2ERKSK_RKSR_,($_ZN7cutlass13device_kernelIN5flash19enable_sm80_to_sm89INS1_16FlashAttnBwdSm80INS1_25CollectiveMainloopBwdSm80ILi2ELi2EN4cute5tupleIJNS5_1CILi128EEES8_NS7_ILi64EEEEEENS_10bfloat16_tEfNS_4arch4Sm80ELb0ELb0ELb1ELb1ELb1ELb0ELb0ELb0ELi2ELi4ELi4ELi4ELb0EEENS1_24CollectiveEpilogueBwdGQAISA_fSD_Li256ELb1ELb1EEENS1_19SingleTileSchedulerILb1ELb0ELb0ELi128EEEEEEEEEvNT_6ParamsE$_ZN4cute3eso3ESOILb1ELb0EJNS_6LayoutINS_5tupleIJNS3_IJNS3_IJNS_1CILi8EEENS4_ILi1EEEEEES6_EEENS3_IJNS3_IJS6_S6_EEENS4_ILi2EEEEEEEEENS3_IJNS3_IJNS3_IJS6_NS4_ILi0EEEEEESD_EEENS3_IJNS3_IJSD_SD_EEES5_EEEEEEEENS_10ViewEngineIPN7cutlass10bfloat16_tEEEEEC2ERKSJ_RKSO_ - $_ZN7cutlass13device_kernelIN5flash19enable_sm80_to_sm89INS1_16FlashAttnBwdSm80INS1_25CollectiveMainloopBwdSm80ILi2ELi2EN4cute5tupleIJNS5_1CILi128EEES8_NS7_ILi64EEEEEENS_10bfloat16_tEfNS_4arch4Sm80ELb0ELb0ELb1ELb1ELb1ELb0ELb0ELb0ELi2ELi4ELi4ELi4ELb0EEENS1_24CollectiveEpilogueBwdGQAISA_fSD_Li256ELb1ELb1EEENS1_19SingleTileSchedulerILb1ELb0ELb0ELi128EEEEEEEEEvNT_6ParamsE$_ZN4cute3eso3ESOILb1ELb0EJNS_6LayoutINS_5tupleIJNS3_IJNS3_IJNS_1CILi8EEENS4_ILi1EEEEEES6_EEENS3_IJNS3_IJS6_S6_EEENS4_ILi2EEEEEEEEENS3_IJNS3_IJNS3_IJS6_NS4_ILi0EEEEEESD_EEENS3_IJNS3_IJSD_SD_EEENS4_ILi8192EEEEEEEEEEENS_10ViewEngineINS_8smem_ptrIPN7cutlass10bfloat16_tEEEEEEEC2ERKSK_RKSR_)
$_ZN7cutlass13device_kernelIN5flash19enable_sm80_to_sm89INS1_16FlashAttnBwdSm80INS1_25CollectiveMainloopBwdSm80ILi2ELi2EN4cute5tupleIJNS5_1CILi128EEES8_NS7_ILi64EEEEEENS_10bfloat16_tEfNS_4arch4Sm80ELb0ELb0ELb1ELb1ELb1ELb0ELb0ELb0ELi2ELi4ELi4ELi4ELb0EEENS1_24CollectiveEpilogueBwdGQAISA_fSD_Li256ELb1ELb1EEENS1_19SingleTileSchedulerILb1ELb0ELb0ELi128EEEEEEEEEvNT_6ParamsE$_ZN4cute3eso3ESOILb1ELb0EJNS_6LayoutINS_5tupleIJNS3_IJNS3_IJNS_1CILi8EEENS4_ILi1EEEEEES6_EEENS3_IJNS3_IJS6_S6_EEENS4_ILi2EEEEEEEEENS3_IJNS3_IJNS3_IJS6_NS4_ILi0EEEEEESD_EEENS3_IJNS3_IJSD_SD_EEENS4_ILi8192EEEEEEEEEEENS_10ViewEngineINS_8smem_ptrIPN7cutlass10bfloat16_tEEEEEEEC2ERKSK_RKSR_:
[----:B------:R-:W-:Y:S01]  /*91c0*/  IADD3 R5, R23, -c[0x0][0x20], RZ ;  /* 0x8000080017057a10 */ /* 0x000fe20007ffe0ff */
[----:B------:R-:W-:Y:S01]  /*91d0*/  IMAD.MOV.U32 R8, RZ, RZ, R4 ;  /* 0x000000ffff087224 */ /* 0x000fe200078e0004 */
[----:B------:R-:W-:Y:S01]  /*91e0*/  MOV R9, R7 ;  /* 0x0000000700097202 */ /* 0x000fe20000000f00 */
[----:B------:R-:W-:-:S04]  /*91f0*/  IMAD.MOV.U32 R7, RZ, RZ, 0x0 ;  /* 0x00000000ff077424 */ /* 0x000fc800078e00ff */
[----:B------:R1:W-:Y:S01]  /*9200*/  STL.64 [R5], R8 ;  /* 0x0000000805007387 */ /* 0x0003e20000100a00 */
[----:B------:R-:W-:Y:S05]  /*9210*/  RET.REL.NODEC R6 `(_ZN7cutlass13device_kernelIN5flash19enable_sm80_to_sm89INS1_16FlashAttnBwdSm80INS1_25CollectiveMainloopBwdSm80ILi2ELi2EN4cute5tupleIJNS5_1CILi128EEES8_NS7_ILi64EEEEEENS_10bfloat16_tEfNS_4arch4Sm80ELb0ELb0ELb1ELb1ELb1ELb0ELb0ELb0ELi2ELi4ELi4ELi4ELb0EEENS1_24CollectiveEpilogueBwdGQAISA_fSD_Li256ELb1ELb1EEENS1_19SingleTileSchedulerILb1ELb0ELb0ELi128EEEEEEEEEvNT_6ParamsE) ;  /* 0xffff6de006007950 */ /* 0x000fea0003c3ffff */
        .type           $_ZN7cutlass13device_kernelIN5flash19enable_sm80_to_sm89INS1_16FlashAttnBwdSm80INS1_25CollectiveMainloopBwdSm80ILi2ELi2EN4cute5tupleIJNS5_1CILi128EEES8_NS7_ILi64EEEEEENS_10bfloat16_tEfNS_4arch4Sm80ELb0ELb0ELb1ELb1ELb1ELb0ELb0ELb0ELi2ELi4ELi4ELi4ELb0EEENS1_24CollectiveEpilogueBwdGQAISA_fSD_Li256ELb1ELb1EEENS1_19SingleTileSchedulerILb1ELb0ELb0ELi128EEEEEEEEEvNT_6ParamsE$_ZN4cute3eso3ESOILb1ELb0EJNS_6LayoutINS_5tupleIJNS3_IJNS3_IJNS_1CILi8EEENS4_ILi1EEEEEES6_EEENS3_IJNS3_IJS6_S6_EEENS4_ILi2EEEEEEEEENS3_IJNS3_IJNS3_IJS6_NS4_ILi0EEEEEESD_EEENS3_IJNS3_IJSD_SD_EEES5_EEEEEEEENS_10ViewEngineIPN7cutlass10bfloat16_tEEEEEC2ERKSJ_RKSO_,@function
        .size           $_ZN7cutlass13device_kernelIN5flash19enable_sm80_to_sm89INS1_16FlashAttnBwdSm80INS1_25CollectiveMainloopBwdSm80ILi2ELi2EN4cute5tupleIJNS5_1CILi128EEES8_NS7_ILi64EEEEEENS_10bfloat16_tEfNS_4arch4Sm80ELb0ELb0ELb1ELb1ELb1ELb0ELb0ELb0ELi2ELi4ELi4ELi4ELb0EEENS1_24CollectiveEpilogueBwdGQAISA_fSD_Li256ELb1ELb1EEENS1_19SingleTileSchedulerILb1ELb0ELb0ELi128EEEEEEEEEvNT_6ParamsE$_ZN4cute3eso3ESOILb1ELb0EJNS_6LayoutINS_5tupleIJNS3_IJNS3_IJNS_1CILi8EEENS4_ILi1EEEEEES6_EEENS3_IJNS3_IJS6_S6_EEENS4_ILi2EEEEEEEEENS3_IJNS3_IJNS3_IJS6_NS4_ILi0EEEEEESD_EEENS3_IJNS3_IJSD_SD_EEES5_EEEEEEEENS_10ViewEngineIPN7cutlass10bfloat16_tEEEEEC2ERKSJ_RKSO_,($_ZN7cutlass13device_kernelIN5flash19enable_sm80_to_sm89INS1_16FlashAttnBwdSm80INS1_25CollectiveMainloopBwdSm80ILi2ELi2EN4cute5tupleIJNS5_1CILi128EEES8_NS7_ILi64EEEEEENS_10bfloat16_tEfNS_4arch4Sm80ELb0ELb0ELb1ELb1ELb1ELb0ELb0ELb0ELi2ELi4ELi4ELi4ELb0EEENS1_24CollectiveEpilogueBwdGQAISA_fSD_Li256ELb1ELb1EEENS1_19SingleTileSchedulerILb1ELb0ELb0ELi128EEEEEEEEEvNT_6ParamsE$_ZN4cute3eso3ESOILb1ELb0EJNS_6LayoutINS_5tupleIJNS3_IJNS3_IJNS_1CILi8EEENS4_ILi1EEEEEES6_EEENS3_IJNS3_IJS6_S6_EEENS4_ILi4EEEEEEEEENS3_IJNS3_IJNS3_IJS6_NS4_ILi0EEEEEESD_EEENS3_IJNS3_IJSD_SD_EEENS4_ILi2048EEEEEEEEEEENS_10ViewEngineINS_8smem_ptrIPN7cutlass10bfloat16_tEEEEEEEC2ERKSK_RKSR_ - $_ZN7cutlass13device_kernelIN5flash19enable_sm80_to_sm89INS1_16FlashAttnBwdSm80INS1_25CollectiveMainloopBwdSm80ILi2ELi2EN4cute5tupleIJNS5_1CILi128EEES8_NS7_ILi64EEEEEENS_10bfloat16_tEfNS_4arch4Sm80ELb0ELb0ELb1ELb1ELb1ELb0ELb0ELb0ELi2ELi4ELi4ELi4ELb0EEENS1_24CollectiveEpilogueBwdGQAISA_fSD_Li256ELb1ELb1EEENS1_19SingleTileSchedulerILb1ELb0ELb0ELi128EEEEEEEEEvNT_6ParamsE$_ZN4cute3eso3ESOILb1ELb0EJNS_6LayoutINS_5tupleIJNS3_IJNS3_IJNS_1CILi8EEENS4_ILi1EEEEEES6_EEENS3_IJNS3_IJS6_S6_EEENS4_ILi2EEEEEEEEENS3_IJNS3_IJNS3_IJS6_NS4_ILi0EEEEEESD_EEENS3_IJNS3_IJSD_SD_EEES5_EEEEEEEENS_10ViewEngineIPN7cutlass10bfloat16_tEEEEEC2ERKSJ_RKSO_)
$_ZN7cutlass13device_kernelIN5flash19enable_sm80_to_sm89INS1_16FlashAttnBwdSm80INS1_25CollectiveMainloopBwdSm80ILi2ELi2EN4cute5tupleIJNS5_1CILi128EEES8_NS7_ILi64EEEEEENS_10bfloat16_tEfNS_4arch4Sm80ELb0ELb0ELb1ELb1ELb1ELb0ELb0ELb0ELi2ELi4ELi4ELi4ELb0EEENS1_24CollectiveEpilogueBwdGQAISA_fSD_Li256ELb1ELb1EEENS1_19SingleTileSchedulerILb1ELb0ELb0ELi128EEEEEEEEEvNT_6ParamsE$_ZN4cute3eso3ESOILb1ELb0EJNS_6LayoutINS_5tupleIJNS3_IJNS3_IJNS_1CILi8EEENS4_ILi1EEEEEES6_EEENS3_IJNS3_IJS6_S6_EEENS4_ILi2EEEEEEEEENS3_IJNS3_IJNS3_IJS6_NS4_ILi0EEEEEESD_EEENS3_IJNS3_IJSD_SD_EEES5_EEEEEEEENS_10ViewEngineIPN7cutlass10bfloat16_tEEEEEC2ERKSJ_RKSO_:
[----:B------:R-:W-:Y:S02]  /*9220*/  IADD3 R4, R66, -c[0x0][0x20], RZ ;  /* 0x8000080042047a10 */ /* 0x000fe40007ffe0ff */
[----:B------:R-:W-:-:S03]  /*9230*/  MOV R9, 0x0 ;  /* 0x0000000000097802 */ /* 0x000fc60000000f00 */
[----:B------:R1:W-:Y:S01]  /*9240*/  STL.64 [R4], R2 ;  /* 0x0000000204007387 */ /* 0x0003e20000100a00 */
[----:B------:R-:W-:Y:S05]  /*9250*/  RET.REL.NODEC R8 `(_ZN7cutlass13device_kernelIN5flash19enable_sm80_to_sm89INS1_16FlashAttnBwdSm80INS1_25CollectiveMainloopBwdSm80ILi2ELi2EN4cute5tupleIJNS5_1CILi128EEES8_NS7_ILi64EEEEEENS_10bfloat16_tEfNS_4arch4Sm80ELb0ELb0ELb1ELb1ELb1ELb0ELb0ELb0ELi2ELi4ELi4ELi4ELb0EEENS1_24CollectiveEpilogueBwdGQAISA_fSD_Li256ELb1ELb1EEENS1_19SingleTileSchedulerILb1ELb0ELb0ELi128EEEEEEEEEvNT_6ParamsE) ;  /* 0xffff6da008007950 */ /* 0x000fea0003c3ffff */
        .type           $_ZN7cutlass13device_kernelIN5flash19enable_sm80_to_sm89INS1_16FlashAttnBwdSm80INS1_25CollectiveMainloopBwdSm80ILi2ELi2EN4cute5tupleIJNS5_1CILi128EEES8_NS7_ILi64EEEEEENS_10bfloat16_tEfNS_4arch4Sm80ELb0ELb0ELb1ELb1ELb1ELb0ELb0ELb0ELi2ELi4ELi4ELi4ELb0EEENS1_24CollectiveEpilogueBwdGQAISA_fSD_Li256ELb1ELb1EEENS1_19SingleTileSchedulerILb1ELb0ELb0ELi128EEEEEEEEEvNT_6ParamsE$_ZN4cute3eso3ESOILb1ELb0EJNS_6LayoutINS_5tupleIJNS3_IJNS3_IJNS_1CILi8EEENS4_ILi1EEEEEES6_EEENS3_IJNS3_IJS6_S6_EEENS4_ILi4EEEEEEEEENS3_IJNS3_IJNS3_IJS6_NS4_ILi0EEEEEESD_EEENS3_IJNS3_IJSD_SD_EEENS4_ILi2048EEEEEEEEEEENS_10ViewEngineINS_8smem_ptrIPN7cutlass10bfloat16_tEEEEEEEC2ERKSK_RKSR_,@function
        .size           $_ZN7cutlass13device_kernelIN5flash19enable_sm80_to_sm89INS1_16FlashAttnBwdSm80INS1_25CollectiveMainloopBwdSm80ILi2ELi2EN4cute5tupleIJNS5_1CILi128EEES8_NS7_ILi64EEEEEENS_10bfloat16_tEfNS_4arch4Sm80ELb0ELb0ELb1ELb1ELb1ELb0ELb0ELb0ELi2ELi4ELi4ELi4ELb0EEENS1_24CollectiveEpilogueBwdGQAISA_fSD_Li256ELb1ELb1EEENS1_19SingleTileSchedulerILb1ELb0ELb0ELi128EEEEEEEEEvNT_6ParamsE$_ZN4cute3eso3ESOILb1ELb0EJNS_6LayoutINS_5tupleIJNS3_IJNS3_IJNS_1CILi8EEENS4_ILi1EEEEEES6_EEENS3_IJNS3_IJS6_S6_EEENS4_ILi4EEEEEEEEENS3_IJNS3_IJNS3_IJS6_NS4_ILi0EEEEEESD_EEENS3_IJNS3_IJSD_SD_EEENS4_ILi2048EEEEEEEEEEENS_10ViewEngineINS_8smem_ptrIPN7cutlass10bfloat16_tEEEEEEEC2ERKSK_RKSR_,($_ZN7cutlass13device_kernelIN5flash19enable_sm80_to_sm89INS1_16FlashAttnBwdSm80INS1_25CollectiveMainloopBwdSm80ILi2ELi2EN4cute5tupleIJNS5_1CILi128EEES8_NS7_ILi64EEEEEENS_10bfloat16_tEfNS_4arch4Sm80ELb0ELb0ELb1ELb1ELb1ELb0ELb0ELb0ELi2ELi4ELi4ELi4ELb0EEENS1_24CollectiveEpilogueBwdGQAISA_fSD_Li256ELb1ELb1EEENS1_19SingleTileSchedulerILb1ELb0ELb0ELi128EEEEEEEEEvNT_6ParamsE$_ZN4cute3eso3ESOILb1ELb0EJNS_6LayoutINS_5tupleIJNS3_IJNS3_IJNS_1CILi8EEENS4_ILi1EEEEEES6_EEENS3_IJNS3_IJS6_S6_EEENS4_ILi4EEEEEEEEENS3_IJNS3_IJNS3_IJS6_NS4_ILi0EEEEEESD_EEENS3_IJNS3_IJSD_SD_EEES5_EEEEEEEENS_10ViewEngineIPN7cutlass10bfloat16_tEEEEEC2ERKSJ_RKSO_ - $_ZN7cutlass13device_kernelIN5flash19enable_sm80_to_sm89INS1_16FlashAttnBwdSm80INS1_25CollectiveMainloopBwdSm80ILi2ELi2EN4cute5tupleIJNS5_1CILi128EEES8_NS7_ILi64EEEEEENS_10bfloat16_tEfNS_4arch4Sm80ELb0ELb0ELb1ELb1ELb1ELb0ELb0ELb0ELi2ELi4ELi4ELi4ELb0EEENS1_24CollectiveEpilogueBwdGQAISA_fSD_Li256ELb1ELb1EEENS1_19SingleTileSchedulerILb1ELb0ELb0ELi128EEEEEEEEEvNT_6ParamsE$_ZN4cute3eso3ESOILb1ELb0EJNS_6LayoutINS_5tupleIJNS3_IJNS3_IJNS_1CILi8EEENS4_ILi1EEEEEES6_EEENS3_IJNS3_IJS6_S6_EEENS4_ILi4EEEEEEEEENS3_IJNS3_IJNS3_IJS6_NS4_ILi0EEEEEESD_EEENS3_IJNS3_IJSD_SD_EEENS4_ILi2048EEEEEEEEEEENS_10ViewEngineINS_8smem_ptrIPN7cutlass10bfloat16_tEEEEEEEC2ERKSK_RKSR_)
$_ZN7cutlass13device_kernelIN5flash19enable_sm80_to_sm89INS1_16FlashAttnBwdSm80INS1_25CollectiveMainloopBwdSm80ILi2ELi2EN4cute5tupleIJNS5_1CILi128EEES8_NS7_ILi64EEEEEENS_10bfloat16_tEfNS_4arch4Sm80ELb0ELb0ELb1ELb1ELb1ELb0ELb0ELb0ELi2ELi4ELi4ELi4ELb0EEENS1_24CollectiveEpilogueBwdGQAISA_fSD_Li256ELb1ELb1EEENS1_19SingleTileSchedulerILb1ELb0ELb0ELi128EEEEEEEEEvNT_6ParamsE$_ZN4cute3eso3ESOILb1ELb0EJNS_6LayoutINS_5tupleIJNS3_IJNS3_IJNS_1CILi8EEENS4_ILi1EEEEEES6_EEENS3_IJNS3_IJS6_S6_EEENS4_ILi4EEEEEEEEENS3_IJNS3_IJNS3_IJS6_NS4_ILi0EEEEEESD_EEENS3_IJNS3_IJSD_SD_EEENS4_ILi2048EEEEEEEEEEENS_10ViewEngineINS_8smem_ptrIPN7cutlass10bfloat16_tEEEEEEEC2ERKSK_RKSR_:
[----:B------:R-:W-:Y:S02]  /*9260*/  IADD3 R2, R23, -c[0x0][0x20], RZ ;  /* 0x8000080017027a10 */ /* 0x000fe40007ffe0ff */
[----:B------:R-:W-:-:S03]  /*9270*/  MOV R9, 0x0 ;  /* 0x0000000000097802 */ /* 0x000fc60000000f00 */
[----:B------:R1:W-:Y:S01]  /*9280*/  STL.64 [R2], R6 ;  /* 0x0000000602007387 */ /* 0x0003e20000100a00 */
[----:B------:R-:W-:Y:S05]  /*9290*/  RET.REL.NODEC R8 `(_ZN7cutlass13device_kernelIN5flash19enable_sm80_to_sm89INS1_16FlashAttnBwdSm80INS1_25CollectiveMainloopBwdSm80ILi2ELi2EN4cute5tupleIJNS5_1CILi128EEES8_NS7_ILi64EEEEEENS_10bfloat16_tEfNS_4arch4Sm80ELb0ELb0ELb1ELb1ELb1ELb0ELb0ELb0ELi2ELi4ELi4ELi4ELb0EEENS1_24CollectiveEpilogueBwdGQAISA_fSD_Li256ELb1ELb1EEENS1_19SingleTileSchedulerILb1ELb0ELb0ELi128EEEEEEEEEvNT_6ParamsE) ;  /* 0xffff6d6008007950 */ /* 0x000fea0003c3ffff */
        .type           $_ZN7cutlass13device_kernelIN5flash19enable_sm80_to_sm89INS1_16FlashAttnBwdSm80INS1_25CollectiveMainloopBwdSm80ILi2ELi2EN4cute5tupleIJNS5_1CILi128EEES8_NS7_ILi64EEEEEENS_10bfloat16_tEfNS_4arch4Sm80ELb0ELb0ELb1ELb1ELb1ELb0ELb0ELb0ELi2ELi4ELi4ELi4ELb0EEENS1_24CollectiveEpilogueBwdGQAISA_fSD_Li256ELb1ELb1EEENS1_19SingleTileSchedulerILb1ELb0ELb0ELi128EEEEEEEEEvNT_6ParamsE$_ZN4cute3eso3ESOILb1ELb0EJNS_6LayoutINS_5tupleIJNS3_IJNS3_IJNS_1CILi8EEENS4_ILi1EEEEEES6_EEENS3_IJNS3_IJS6_S6_EEENS4_ILi4EEEEEEEEENS3_IJNS3_IJNS3_IJS6_NS4_ILi0EEEEEESD_EEENS3_IJNS3_IJSD_SD_EEES5_EEEEEEEENS_10ViewEngineIPN7cutlass10bfloat16_tEEEEEC2ERKSJ_RKSO_,@function
        .size           $_ZN7cutlass13device_kernelIN5flash19enable_sm80_to_sm89INS1_16FlashAttnBwdSm80INS1_25CollectiveMainloopBwdSm80ILi2ELi2EN4cute5tupleIJNS5_1CILi128EEES8_NS7_ILi64EEEEEENS_10bfloat16_tEfNS_4arch4Sm80ELb0ELb0ELb1ELb1ELb1ELb0ELb0ELb0ELi2ELi4ELi4ELi4ELb0EEENS1_24CollectiveEpilogueBwdGQAISA_fSD_Li256ELb1ELb1EEENS1_19SingleTileSchedulerILb1ELb0ELb0ELi128EEEEEEEEEvNT_6ParamsE$_ZN4cute3eso3ESOILb1ELb0EJNS_6LayoutINS_5tupleIJNS3_IJNS3_IJNS_1CILi8EEENS4_ILi1EEEEEES6_EEENS3_IJNS3_IJS6_S6_EEENS4_ILi4EEEEEEEEENS3_IJNS3_IJNS3_IJS6_NS4_ILi0EEEEEESD_EEENS3_IJNS3_IJSD_SD_EEES5_EEEEEEEENS_10ViewEngineIPN7cutlass10bfloat16_tEEEEEC2ERKSJ_RKSO_,($_ZN7cutlass13device_kernelIN5flash19enable_sm80_to_sm89INS1_16FlashAttnBwdSm80INS1_25CollectiveMainloopBwdSm80ILi2ELi2EN4cute5tupleIJNS5_1CILi128EEES8_NS7_ILi64EEEEEENS_10bfloat16_tEfNS_4arch4Sm80ELb0ELb0ELb1ELb1ELb1ELb0ELb0ELb0ELi2ELi4ELi4ELi4ELb0EEENS1_24CollectiveEpilogueBwdGQAISA_fSD_Li256ELb1ELb1EEENS1_19SingleTileSchedulerILb1ELb0ELb0ELi128EEEEEEEEEvNT_6ParamsE$_ZN4cute3eso3ESOILb1ELb0EJNS_6LayoutINS_5tupleIJNS3_IJNS_1CILi1EEENS3_IJNS4_ILi2EEES6_EEEEEES6_NS4_ILi4EEEEEENS3_IJNS3_IJNS4_ILi0EEENS3_IJS5_S9_EEEEEES6_NS4_ILi8EEEEEEEENS_10ViewEngineIPjEEEEC2ERKSG_RKSJ_ - $_ZN7cutlass13device_kernelIN5flash19enable_sm80_to_sm89INS1_16FlashAttnBwdSm80INS1_25CollectiveMainloopBwdSm80ILi2ELi2EN4cute5tupleIJNS5_1CILi128EEES8_NS7_ILi64EEEEEENS_10bfloat16_tEfNS_4arch4Sm80ELb0ELb0ELb1ELb1ELb1ELb0ELb0ELb0ELi2ELi4ELi4ELi4ELb0EEENS1_24CollectiveEpilogueBwdGQAISA_fSD_Li256ELb1ELb1EEENS1_19SingleTileSchedulerILb1ELb0ELb0ELi128EEEEEEEEEvNT_6ParamsE$_ZN4cute3eso3ESOILb1ELb0EJNS_6LayoutINS_5tupleIJNS3_IJNS3_IJNS_1CILi8EEENS4_ILi1EEEEEES6_EEENS3_IJNS3_IJS6_S6_EEENS4_ILi4EEEEEEEEENS3_IJNS3_IJNS3_IJS6_NS4_ILi0EEEEEESD_EEENS3_IJNS3_IJSD_SD_EEES5_EEEEEEEENS_10ViewEngineIPN7cutlass10bfloat16_tEEEEEC2ERKSJ_RKSO_)
$_ZN7cutlass13device_kernelIN5flash19enable_sm80_to_sm89INS1_16FlashAttnBwdSm80INS1_25CollectiveMainloopBwdSm80ILi2ELi2EN4cute5tupleIJNS5_1CILi128EEES8_NS7_ILi64EEEEEENS_10bfloat16_tEfNS_4arch4Sm80ELb0ELb0ELb1ELb1ELb1ELb0ELb0ELb0ELi2ELi4ELi4ELi4ELb0EEENS1_24CollectiveEpilogueBwdGQAISA_fSD_Li256ELb1ELb1EEENS1_19SingleTileSchedulerILb1ELb0ELb0ELi128EEEEEEEEEvNT_6ParamsE$_ZN4cute3eso3ESOILb1ELb0EJNS_6LayoutINS_5tupleIJNS3_IJNS3_IJNS_1CILi8EEENS4_ILi1EEEEEES6_EEENS3_IJNS3_IJS6_S6_EEENS4_ILi4EEEEEEEEENS3_IJNS3_IJNS3_IJS6_NS4_ILi0EEEEEESD_EEENS3_IJNS3_IJSD_SD_EEES5_EEEEEEEENS_10ViewEngineIPN7cutlass10bfloat16_tEEEEEC2ERKSJ_RKSO_:
[----:B------:R-:W-:Y:S02]  /*92a0*/  IADD3 R4, R23, -c[0x0][0x20], RZ ;  /* 0x8000080017047a10 */ /* 0x000fe40007ffe0ff */
[----:B------:R-:W-:-:S03]  /*92b0*/  MOV R9, 0x0 ;  /* 0x0000000000097802 */ /* 0x000fc60000000f00 */
[----:B------:R1:W-:Y:S01]  /*92c0*/  STL.64 [R4], R2 ;  /* 0x0000000204007387 */ /* 0x0003e20000100a00 */
[----:B------:R-:W-:Y:S05]  /*92d0*/  RET.REL.NODEC R8 `(_ZN7cutlass13device_kernelIN5flash19enable_sm80_to_sm89INS1_16FlashAttnBwdSm80INS1_25CollectiveMainloopBwdSm80ILi2ELi2EN4cute5tupleIJNS5_1CILi128EEES8_NS7_ILi64EEEEEENS_10bfloat16_tEfNS_4arch4Sm80ELb0ELb0ELb1ELb1ELb1ELb0ELb0ELb0ELi2ELi4ELi4ELi4ELb0EEENS1_24CollectiveEpilogueBwdGQAISA_fSD_Li256ELb1ELb1EEENS1_19SingleTileSchedulerILb1ELb0ELb0ELi128EEEEEEEEEvNT_6ParamsE) ;  /* 0xffff6d2008007950 */ /* 0x000fea0003c3ffff */
        .type           $_ZN7cutlass13device_kernelIN5flash19enable_sm80_to_sm89INS1_16FlashAttnBwdSm80INS1_25CollectiveMainloopBwdSm80ILi2ELi2EN4cute5tupleIJNS5_1CILi128EEES8_NS7_ILi64EEEEEENS_10bfloat16_tEfNS_4arch4Sm80ELb0ELb0ELb1ELb1ELb1ELb0ELb0ELb0ELi2ELi4ELi4ELi4ELb0EEENS1_24CollectiveEpilogueBwdGQAISA_fSD_Li256ELb1ELb1EEENS1_19SingleTileSchedulerILb1ELb0ELb0ELi128EEEEEEEEEvNT_6ParamsE$_ZN4cute3eso3ESOILb1ELb0EJNS_6LayoutINS_5tupleIJNS3_IJNS_1CILi1EEENS3_IJNS4_ILi2EEES6_EEEEEES6_NS4_ILi4EEEEEENS3_IJNS3_IJNS4_ILi0EEENS3_IJS5_S9_EEEEEES6_NS4_ILi8EEEEEEEENS_10ViewEngineIPjEEEEC2ERKSG_RKSJ_,@function
        .size           $_ZN7cutlass13device_kernelIN5flash19enable_sm80_to_sm89INS1_16FlashAttnBwdSm80INS1_25CollectiveMainloopBwdSm80ILi2ELi2EN4cute5tupleIJNS5_1CILi128EEES8_NS7_ILi64EEEEEENS_10bfloat16_tEfNS_4arch4Sm80ELb0ELb0ELb1ELb1ELb1ELb0ELb0ELb0ELi2ELi4ELi4ELi4ELb0EEENS1_24CollectiveEpilogueBwdGQAISA_fSD_Li256ELb1ELb1EEENS1_19SingleTileSchedulerILb1ELb0ELb0ELi128EEEEEEEEEvNT_6ParamsE$_ZN4cute3eso3ESOILb1ELb0EJNS_6LayoutINS_5tupleIJNS3_IJNS_1CILi1EEENS3_IJNS4_ILi2EEES6_EEEEEES6_NS4_ILi4EEEEEENS3_IJNS3_IJNS4_ILi0EEENS3_IJS5_S9_EEEEEES6_NS4_ILi8EEEEEEEENS_10ViewEngineIPjEEEEC2ERKSG_RKSJ_,($_ZN7cutlass13device_kernelIN5flash19enable_sm80_to_sm89INS1_16FlashAttnBwdSm80INS1_25CollectiveMainloopBwdSm80ILi2ELi2EN4cute5tupleIJNS5_1CILi128EEES8_NS7_ILi64EEEEEENS_10bfloat16_tEfNS_4arch4Sm80ELb0ELb0ELb1ELb1ELb1ELb0ELb0ELb0ELi2ELi4ELi4ELi4ELb0EEENS1_24CollectiveEpilogueBwdGQAISA_fSD_Li256ELb1ELb1EEENS1_19SingleTileSchedulerILb1ELb0ELb0ELi128EEEEEEEEEvNT_6ParamsE$_ZN4cute3eso3ESOILb1ELb0EJNS_6LayoutINS_5tupleIJNS3_IJNS_1CILi1EEENS3_IJNS4_ILi4EEENS4_ILi2EEEEEEEEES7_S6_EEENS3_IJNS3_IJNS4_ILi0EEENS3_IJS5_NS4_ILi8EEEEEEEEES6_NS4_ILi16EEEEEEEENS_10ViewEngineIPN7cutlass10bfloat16_tEEEEEC2ERKSH_RKSM_ - $_ZN7cutlass13device_kernelIN5flash19enable_sm80_to_sm89INS1_16FlashAttnBwdSm80INS1_25CollectiveMainloopBwdSm80ILi2ELi2EN4cute5tupleIJNS5_1CILi128EEES8_NS7_ILi64EEEEEENS_10bfloat16_tEfNS_4arch4Sm80ELb0ELb0ELb1ELb1ELb1ELb0ELb0ELb0ELi2ELi4ELi4ELi4ELb0EEENS1_24CollectiveEpilogueBwdGQAISA_fSD_Li256ELb1ELb1EEENS1_19SingleTileSchedulerILb1ELb0ELb0ELi128EEEEEEEEEvNT_6ParamsE$_ZN4cute3eso3ESOILb1ELb0EJNS_6LayoutINS_5tupleIJNS3_IJNS_1CILi1EEENS3_IJNS4_ILi2EEES6_EEEEEES6_NS4_ILi4EEEEEENS3_IJNS3_IJNS4_ILi0EEENS3_IJS5_S9_EEEEEES6_NS4_ILi8EEEEEEEENS_10ViewEngineIPjEEEEC2ERKSG_RKSJ_)
$_ZN7cutlass13device_kernelIN5flash19enable_sm80_to_sm89INS1_16FlashAttnBwdSm80INS1_25CollectiveMainloopBwdSm80ILi2ELi2EN4cute5tupleIJNS5_1CILi128EEES8_NS7_ILi64EEEEEENS_10bfloat16_tEfNS_4arch4Sm80ELb0ELb0ELb1ELb1ELb1ELb0ELb0ELb0ELi2ELi4ELi4ELi4ELb0EEENS1_24CollectiveEpilogueBwdGQAISA_fSD_Li256ELb1ELb1EEENS1_19SingleTileSchedulerILb1ELb0ELb0ELi128EEEEEEEEEvNT_6ParamsE$_ZN4cute3eso3ESOILb1ELb0EJNS_6LayoutINS_5tupleIJNS3_IJNS_1CILi1EEENS3_IJNS4_ILi2EEES6_EEEEEES6_NS4_ILi4EEEEEENS3_IJNS3_IJNS4_ILi0EEENS3_IJS5_S9_EEEEEES6_NS4_ILi8EEEEEEEENS_10ViewEngineIPjEEEEC2ERKSG_RKSJ_:
[----:B------:R-:W-:Y:S01]  /*92e0*/  IADD3 R4, R56, -c[0x0][0x20], RZ ;  /* 0x8000080038047a10 */ /* 0x000fe20007ffe0ff */
[----:B------:R-:W-:Y:S01]  /*92f0*/  IMAD.MOV.U32 R8, RZ, RZ, R6 ;  /* 0x000000ffff087224 */ /* 0x000fe200078e0006 */
[----:B------:R-:W-:-:S03]  /*9300*/  MOV R9, 0x0 ;  /* 0x0000000000097802 */ /* 0x000fc60000000f00 */
[----:B------:R1:W-:Y:S01]  /*9310*/  STL.64 [R4], R2 ;  /* 0x0000000204007387 */ /* 0x0003e20000100a00 */
[----:B------:R-:W-:Y:S05]  /*9320*/  RET.REL.NODEC R8 `(_ZN7cutlass13device_kernelIN5flash19enable_sm80_to_sm89INS1_16FlashAttnBwdSm80INS1_25CollectiveMainloopBwdSm80ILi2ELi2EN4cute5tupleIJNS5_1CILi128EEES8_NS7_ILi64EEEEEENS_10bfloat16_tEfNS_4arch4Sm80ELb0ELb0ELb1ELb1ELb1ELb0ELb0ELb0ELi2ELi4ELi4ELi4ELb0EEENS1_24CollectiveEpilogueBwdGQAISA_fSD_Li256ELb1ELb1EEENS1_19SingleTileSchedulerILb1ELb0ELb0ELi128EEEEEEEEEvNT_6ParamsE) ;  /* 0xffff6cd008007950 */ /* 0x000fea0003c3ffff */
        .type           $_ZN7cutlass13device_kernelIN5flash19enable_sm80_to_sm89INS1_16FlashAttnBwdSm80INS1_25CollectiveMainloopBwdSm80ILi2ELi2EN4cute5tupleIJNS5_1CILi128EEES8_NS7_ILi64EEEEEENS_10bfloat16_tEfNS_4arch4Sm80ELb0ELb0ELb1ELb1ELb1ELb0ELb0ELb0ELi2ELi4ELi4ELi4ELb0EEENS1_24CollectiveEpilogueBwdGQAISA_fSD_Li256ELb1ELb1EEENS1_19SingleTileSchedulerILb1ELb0ELb0ELi128EEEEEEEEEvNT_6ParamsE$_ZN4cute3eso3ESOILb1ELb0EJNS_6LayoutINS_5tupleIJNS3_IJNS_1CILi1EEENS3_IJNS4_ILi4EEENS4_ILi2EEEEEEEEES7_S6_EEENS3_IJNS3_IJNS4_ILi0EEENS3_IJS5_NS4_ILi8EEEEEEEEES6_NS4_ILi16EEEEEEEENS_10ViewEngineIPN7cutlass10bfloat16_tEEEEEC2ERKSH_RKSM_,@function
        .size           $_ZN7cutlass13device_kernelIN5flash19enable_sm80_to_sm89INS1_16FlashAttnBwdSm80INS1_25CollectiveMainloopBwdSm80ILi2ELi2EN4cute5tupleIJNS5_1CILi128EEES8_NS7_ILi64EEEEEENS_10bfloat16_tEfNS_4arch4Sm80ELb0ELb0ELb1ELb1ELb1ELb0ELb0ELb0ELi2ELi4ELi4ELi4ELb0EEENS1_24CollectiveEpilogueBwdGQAISA_fSD_Li256ELb1ELb1EEENS1_19SingleTileSchedulerILb1ELb0ELb0ELi128EEEEEEEEEvNT_6ParamsE$_ZN4cute3eso3ESOILb1ELb0EJNS_6LayoutINS_5tupleIJNS3_IJNS_1CILi1EEENS3_IJNS4_ILi4EEENS4_ILi2EEEEEEEEES7_S6_EEENS3_IJNS3_IJNS4_ILi0EEENS3_IJS5_NS4_ILi8EEEEEEEEES6_NS4_ILi16EEEEEEEENS_10ViewEngineIPN7cutlass10bfloat16_tEEEEEC2ERKSH_RKSM_,($_ZN7cutlass13device_kernelIN5flash19enable_sm80_to_sm89INS1_16FlashAttnBwdSm80INS1_25CollectiveMainloopBwdSm80ILi2ELi2EN4cute5tupleIJNS5_1CILi128EEES8_NS7_ILi64EEEEEENS_10bfloat16_tEfNS_4arch4Sm80ELb0ELb0ELb1ELb1ELb1ELb0ELb0ELb0ELi2ELi4ELi4ELi4ELb0EEENS1_24CollectiveEpilogueBwdGQAISA_fSD_Li256ELb1ELb1EEENS1_19SingleTileSchedulerILb1ELb0ELb0ELi128EEEEEEEEEvNT_6ParamsE$_ZN4cute3eso3ESOILb1ELb0EJNS_6LayoutINS_5tupleIJNS3_IJNS_1CILi1EEENS4_ILi2EEEEEEEEENS3_IJNS3_IJS5_S5_EEEEEEEENS_10ViewEngineIPjEEEEC2ERKSB_RKSE_ - $_ZN7cutlass13device_kernelIN5flash19enable_sm80_to_sm89INS1_16FlashAttnBwdSm80INS1_25CollectiveMainloopBwdSm80ILi2ELi2EN4cute5tupleIJNS5_1CILi128EEES8_NS7_ILi64EEEEEENS_10bfloat16_tEfNS_4arch4Sm80ELb0ELb0ELb1ELb1ELb1ELb0ELb0ELb0ELi2ELi4ELi4ELi4ELb0EEENS1_24CollectiveEpilogueBwdGQAISA_fSD_Li256ELb1ELb1EEENS1_19SingleTileSchedulerILb1ELb0ELb0ELi128EEEEEEEEEvNT_6ParamsE$_ZN4cute3eso3ESOILb1ELb0EJNS_6LayoutINS_5tupleIJNS3_IJNS_1CILi1EEENS3_IJNS4_ILi4EEENS4_ILi2EEEEEEEEES7_S6_EEENS3_IJNS3_IJNS4_ILi0EEENS3_IJS5_NS4_ILi8EEEEEEEEES6_NS4_ILi16EEEEEEEENS_10ViewEngineIPN7cutlass10bfloat16_tEEEEEC2ERKSH_RKSM_)
$_ZN7cutlass13device_kernelIN5flash19enable_sm80_to_sm89INS1_16FlashAttnBwdSm80INS1_25CollectiveMainloopBwdSm80ILi2ELi2EN4cute5tupleIJNS5_1CILi128EEES8_NS7_ILi64EEEEEENS_10bfloat16_tEfNS_4arch4Sm80ELb0ELb0ELb1ELb1ELb1ELb0ELb0ELb0ELi2ELi4ELi4ELi4ELb0EEENS1_24CollectiveEpilogueBwdGQAISA_fSD_Li256ELb1ELb1EEENS1_19SingleTileSchedulerILb1ELb0ELb0ELi128EEEEEEEEEvNT_6ParamsE$_ZN4cute3eso3ESOILb1ELb0EJNS_6LayoutINS_5tupleIJNS3_IJNS_1CILi1EEENS3_IJNS4_ILi4EEENS4_ILi2EEEEEEEEES7_S6_EEENS3_IJNS3_IJNS4_ILi0EEENS3_IJS5_NS4_ILi8EEEEEEEEES6_NS4_ILi16EEEEEEEENS_10ViewEngineIPN7cutlass10bfloat16_tEEEEEC2ERKSH_RKSM_:
[----:B------:R-:W-:Y:S01]  /*9330*/  IADD3 R3, R56, -c[0x0][0x20], RZ ;  /* 0x8000080038037a10 */ /* 0x000fe20007ffe0ff */
[----:B------:R-:W-:Y:S01]  /*9340*/  IMAD.MOV.U32 R50, RZ, RZ, R2 ;  /* 0x000000ffff327224 */ /* 0x000fe200078e0002 */
[----:B------:R-:W-:-:S04]  /*9350*/  MOV R5, 0x0 ;  /* 0x0000000000057802 */ /* 0x000fc80000000f00 */
[----:B------:R1:W-:Y:S01]  /*9360*/  STL.64 [R3], R50 ;  /* 0x0000003203007387 */ /* 0x0003e20000100a00 */
[----:B------:R-:W-:Y:S05]  /*9370*/  RET.REL.NODEC R4 `(_ZN7cutlass13device_kernelIN5flash19enable_sm80_to_sm89INS1_16FlashAttnBwdSm80INS1_25CollectiveMainloopBwdSm80ILi2ELi2EN4cute5tupleIJNS5_1CILi128EEES8_NS7_ILi64EEEEEENS_10bfloat16_tEfNS_4arch4Sm80ELb0ELb0ELb1ELb1ELb1ELb0ELb0ELb0ELi2ELi4ELi4ELi4ELb0EEENS1_24CollectiveEpilogueBwdGQAISA_fSD_Li256ELb1ELb1EEENS1_19SingleTileSchedulerILb1ELb0ELb0ELi128EEEEEEEEEvNT_6ParamsE) ;  /* 0xffff6c8004007950 */ /* 0x000fea0003c3ffff */
        .type           $_ZN7cutlass13device_kernelIN5flash19enable_sm80_to_sm89INS1_16FlashAttnBwdSm80INS1_25CollectiveMainloopBwdSm80ILi2ELi2EN4cute5tupleIJNS5_1CILi128EEES8_NS7_ILi64EEEEEENS_10bfloat16_tEfNS_4arch4Sm80ELb0ELb0ELb1ELb1ELb1ELb0ELb0ELb0ELi2ELi4ELi4ELi4ELb0EEENS1_24CollectiveEpilogueBwdGQAISA_fSD_Li256ELb1ELb1EEENS1_19SingleTileSchedulerILb1ELb0ELb0ELi128EEEEEEEEEvNT_6ParamsE$_ZN4cute3eso3ESOILb1ELb0EJNS_6LayoutINS_5tupleIJNS3_IJNS_1CILi1EEENS4_ILi2EEEEEEEEENS3_IJNS3_IJS5_S5_EEEEEEEENS_10ViewEngineIPjEEEEC2ERKSB_RKSE_,@function
        .size           $_ZN7cutlass13device_kernelIN5flash19enable_sm80_to_sm89INS1_16FlashAttnBwdSm80INS1_25CollectiveMainloopBwdSm80ILi2ELi2EN4cute5tupleIJNS5_1CILi128EEES8_NS7_ILi64EEEEEENS_10bfloat16_tEfNS_4arch4Sm80ELb0ELb0ELb1ELb1ELb1ELb0ELb0ELb0ELi2ELi4ELi4ELi4ELb0EEENS1_24CollectiveEpilogueBwdGQAISA_fSD_Li256ELb1ELb1EEENS1_19SingleTileSchedulerILb1ELb0ELb0ELi128EEEEEEEEEvNT_6ParamsE$_ZN4cute3eso3ESOILb1ELb0EJNS_6LayoutINS_5tupleIJNS3_IJNS_1CILi1EEENS4_ILi2EEEEEEEEENS3_IJNS3_IJS5_S5_EEEEEEEENS_10ViewEngineIPjEEEEC2ERKSB_RKSE_,($_ZN7cutlass13device_kernelIN5flash19enable_sm80_to_sm89INS1_16FlashAttnBwdSm80INS1_25CollectiveMainloopBwdSm80ILi2ELi2EN4cute5tupleIJNS5_1CILi128EEES8_NS7_ILi64EEEEEENS_10bfloat16_tEfNS_4arch4Sm80ELb0ELb0ELb1ELb1ELb1ELb0ELb0ELb0ELi2ELi4ELi4ELi4ELb0EEENS1_24CollectiveEpilogueBwdGQAISA_fSD_Li256ELb1ELb1EEENS1_19SingleTileSchedulerILb1ELb0ELb0ELi128EEEEEEEEEvNT_6ParamsE$_ZN4cute3eso3ESOILb1ELb0EJNS_6LayoutINS_5tupleIJNS3_IJNS_1CILi1EEENS4_ILi2EEEEEES6_NS4_ILi8EEEEEENS3_IJNS3_IJS5_S5_EEES6_NS4_ILi4EEEEEEEENS_10ViewEngineIPKN7cutlass5ArrayIfLi2ELb1EEEEEEEC2ERKSD_RKSK_ - $_ZN7cutlass13device_kernelIN5flash19enable_sm80_to_sm89INS1_16FlashAttnBwdSm80INS1_25CollectiveMainloopBwdSm80ILi2ELi2EN4cute5tupleIJNS5_1CILi128EEES8_NS7_ILi64EEEEEENS_10bfloat16_tEfNS_4arch4Sm80ELb0ELb0ELb1ELb1ELb1ELb0ELb0ELb0ELi2ELi4ELi4ELi4ELb0EEENS1_24CollectiveEpilogueBwdGQAISA_fSD_Li256ELb1ELb1EEENS1_19SingleTileSchedulerILb1ELb0ELb0ELi128EEEEEEEEEvNT_6ParamsE$_ZN4cute3eso3ESOILb1ELb0EJNS_6LayoutINS_5tupleIJNS3_IJNS_1CILi1EEENS4_ILi2EEEEEEEEENS3_IJNS3_IJS5_S5_EEEEEEEENS_10ViewEngineIPjEEEEC2ERKSB_RKSE_)
$_ZN7cutlass13device_kernelIN5flash19enable_sm80_to_sm89INS1_16FlashAttnBwdSm80INS1_25CollectiveMainloopBwdSm80ILi2ELi2EN4cute5tupleIJNS5_1CILi128EEES8_NS7_ILi64EEEEEENS_10bfloat16_tEfNS_4arch4Sm80ELb0ELb0ELb1ELb1ELb1ELb0ELb0ELb0ELi2ELi4ELi4ELi4ELb0EEENS1_24CollectiveEpilogueBwdGQAISA_fSD_Li256ELb1ELb1EEENS1_19SingleTileSchedulerILb1ELb0ELb0ELi128EEEEEEEEEvNT_6ParamsE$_ZN4cute3eso3ESOILb1ELb0EJNS_6LayoutINS_5tupleIJNS3_IJNS_1CILi1EEENS4_ILi2EEEEEEEEENS3_IJNS3_IJS5_S5_EEEEEEEENS_10ViewEngineIPjEEEEC2ERKSB_RKSE_:
[----:B------:R-:W-:Y:S01]  /*9380*/  IADD3 R2, R2, -c[0x0][0x20], RZ ;  /* 0x8000080002027a10 */ /* 0x000fe20007ffe0ff */
[----:B------:R-:W-:Y:S01]  /*9390*/  IMAD.MOV.U32 R11, RZ, RZ, R3 ;  /* 0x000000ffff0b7224 */ /* 0x000fe200078e0003 */
[----:B------:R-:W-:-:S04]  /*93a0*/  MOV R5, 0x0 ;  /* 0x0000000000057802 */ /* 0x000fc80000000f00 */
[----:B------:R1:W-:Y:S01]  /*93b0*/  STL.64 [R2], R10 ;  /* 0x0000000a02007387 */ /* 0x0003e20000100a00 */
[----:B------:R-:W-:Y:S05]  /*93c0*/  RET.REL.NODEC R4 `(_ZN7cutlass13device_kernelIN5flash19enable_sm80_to_sm89INS1_16FlashAttnBwdSm80INS1_25CollectiveMainloopBwdSm80ILi2ELi2EN4cute5tupleIJNS5_1CILi128EEES8_NS7_ILi64EEEEEENS_10bfloat16_tEfNS_4arch4Sm80ELb0ELb0ELb1ELb1ELb1ELb0ELb0ELb0ELi2ELi4ELi4ELi4ELb0EEENS1_24CollectiveEpilogueBwdGQAISA_fSD_Li256ELb1ELb1EEENS1_19SingleTileSchedulerILb1ELb0ELb0ELi128EEEEEEEEEvNT_6ParamsE) ;  /* 0xffff6c3004007950 */ /* 0x000fea0003c3ffff */
        .type           $_ZN7cutlass13device_kernelIN5flash19enable_sm80_to_sm89INS1_16FlashAttnBwdSm80INS1_25CollectiveMainloopBwdSm80ILi2ELi2EN4cute5tupleIJNS5_1CILi128EEES8_NS7_ILi64EEEEEENS_10bfloat16_tEfNS_4arch4Sm80ELb0ELb0ELb1ELb1ELb1ELb0ELb0ELb0ELi2ELi4ELi4ELi4ELb0EEENS1_24CollectiveEpilogueBwdGQAISA_fSD_Li256ELb1ELb1EEENS1_19SingleTileSchedulerILb1ELb0ELb0ELi128EEEEEEEEEvNT_6ParamsE$_ZN4cute3eso3ESOILb1ELb0EJNS_6LayoutINS_5tupleIJNS3_IJNS_1CILi1EEENS4_ILi2EEEEEES6_NS4_ILi8EEEEEENS3_IJNS3_IJS5_S5_EEES6_NS4_ILi4EEEEEEEENS_10ViewEngineIPKN7cutlass5ArrayIfLi2ELb1EEEEEEEC2ERKSD_RKSK_,@function
        .size           $_ZN7cutlass13device_kernelIN5flash19enable_sm80_to_sm89INS1_16FlashAttnBwdSm80INS1_25CollectiveMainloopBwdSm80ILi2ELi2EN4cute5tupleIJNS5_1CILi128EEES8_NS7_ILi64EEEEEENS_10bfloat16_tEfNS_4arch4Sm80ELb0ELb0ELb1ELb1ELb1ELb0ELb0ELb0ELi2ELi4ELi4ELi4ELb0EEENS1_24CollectiveEpilogueBwdGQAISA_fSD_Li256ELb1ELb1EEENS1_19SingleTileSchedulerILb1ELb0ELb0ELi128EEEEEEEEEvNT_6ParamsE$_ZN4cute3eso3ESOILb1ELb0EJNS_6LayoutINS_5tupleIJNS3_IJNS_1CILi1EEENS4_ILi2EEEEEES6_NS4_ILi8EEEEEENS3_IJNS3_IJS5_S5_EEES6_NS4_ILi4EEEEEEEENS_10ViewEngineIPKN7cutlass5ArrayIfLi2ELb1EEEEEEEC2ERKSD_RKSK_,($_ZN7cutlass13device_kernelIN5flash19enable_sm80_to_sm89INS1_16FlashAttnBwdSm80INS1_25CollectiveMainloopBwdSm80ILi2ELi2EN4cute5tupleIJNS5_1CILi128EEES8_NS7_ILi64EEEEEENS_10bfloat16_tEfNS_4arch4Sm80ELb0ELb0ELb1ELb1ELb1ELb0ELb0ELb0ELi2ELi4ELi4ELi4ELb0EEENS1_24CollectiveEpilogueBwdGQAISA_fSD_Li256ELb1ELb1EEENS1_19SingleTileSchedulerILb1ELb0ELb0ELi128EEEEEEEEEvNT_6ParamsE$_ZN4cute3eso3ESOILb1ELb0EJNS_6LayoutINS_5tupleIJNS3_IJNS_1CILi1EEENS4_ILi2EEEEEES6_NS4_ILi8EEEEEENS3_IJNS3_IJS5_S5_EEES6_NS4_ILi4EEEEEEEENS_10ViewEngineIPN7cutlass5ArrayINSF_10bfloat16_tELi2ELb0EEEEEEEC2ERKSD_RKSK_ - $_ZN7cutlass13device_kernelIN5flash19enable_sm80_to_sm89INS1_16FlashAttnBwdSm80INS1_25CollectiveMainloopBwdSm80ILi2ELi2EN4cute5tupleIJNS5_1CILi128EEES8_NS7_ILi64EEEEEENS_10bfloat16_tEfNS_4arch4Sm80ELb0ELb0ELb1ELb1ELb1ELb0ELb0ELb0ELi2ELi4ELi4ELi4ELb0EEENS1_24CollectiveEpilogueBwdGQAISA_fSD_Li256ELb1ELb1EEENS1_19SingleTileSchedulerILb1ELb0ELb0ELi128EEEEEEEEEvNT_6ParamsE$_ZN4cute3eso3ESOILb1ELb0EJNS_6LayoutINS_5tupleIJNS3_IJNS_1CILi1EEENS4_ILi2EEEEEES6_NS4_ILi8EEEEEENS3_IJNS3_IJS5_S5_EEES6_NS4_ILi4EEEEEEEENS_10ViewEngineIPKN7cutlass5ArrayIfLi2ELb1EEEEEEEC2ERKSD_RKSK_)
$_ZN7cutlass13device_kernelIN5flash19enable_sm80_to_sm89INS1_16FlashAttnBwdSm80INS1_25CollectiveMainloopBwdSm80ILi2ELi2EN4cute5tupleIJNS5_1CILi128EEES8_NS7_ILi64EEEEEENS_10bfloat16_tEfNS_4arch4Sm80ELb0ELb0ELb1ELb1ELb1ELb0ELb0ELb0ELi2ELi4ELi4ELi4ELb0EEENS1_24CollectiveEpilogueBwdGQAISA_fSD_Li256ELb1ELb1EEENS1_19SingleTileSchedulerILb1ELb0ELb0ELi128EEEEEEEEEvNT_6ParamsE$_ZN4cute3eso3ESOILb1ELb0EJNS_6LayoutINS_5tupleIJNS3_IJNS_1CILi1EEENS4_ILi2EEEEEES6_NS4_ILi8EEEEEENS3_IJNS3_IJS5_S5_EEES6_NS4_ILi4EEEEEEEENS_10ViewEngineIPKN7cutlass5ArrayIfLi2ELb1EEEEEEEC2ERKSD_RKSK_:
[----:B------:R-:W-:Y:S01]  /*93d0*/  IADD3 R2, R56, -c[0x0][0x20], RZ ;  /* 0x8000080038027a10 */ /* 0x000fe20007ffe0ff */
[----:B------:R-:W-:Y:S01]  /*93e0*/  IMAD.MOV.U32 R9, RZ, RZ, R5 ;  /* 0x000000ffff097224 */ /* 0x000fe200078e0005 */
[----:B------:R-:W-:Y:S01]  /*93f0*/  MOV R10, R6 ;  /* 0x00000006000a7202 */ /* 0x000fe20000000f00 */
[----:B------:R-:W-:-:S03]  /*9400*/  IMAD.MOV.U32 R11, RZ, RZ, 0x0 ;  /* 0x00000000ff0b7424 */ /* 0x000fc600078e00ff */
[----:B------:R1:W-:Y:S01]  /*9410*/  STL.64 [R2], R8 ;  /* 0x0000000802007387 */ /* 0x0003e20000100a00 */
[----:B------:R-:W-:Y:S05]  /*9420*/  RET.REL.NODEC R10 `(_ZN7cutlass13device_kernelIN5flash19enable_sm80_to_sm89INS1_16FlashAttnBwdSm80INS1_25CollectiveMainloopBwdSm80ILi2ELi2EN4cute5tupleIJNS5_1CILi128EEES8_NS7_ILi64EEEEEENS_10bfloat16_tEfNS_4arch4Sm80ELb0ELb0ELb1ELb1ELb1ELb0ELb0ELb0ELi2ELi4ELi4ELi4ELb0EEENS1_24CollectiveEpilogueBwdGQAISA_fSD_Li256ELb1ELb1EEENS1_19SingleTileSchedulerILb1ELb0ELb0ELi128EEEEEEEEEvNT_6ParamsE) ;  /* 0xffff6bd00a007950 */ /* 0x000fea0003c3ffff */
        .type           $_ZN7cutlass13device_kernelIN5flash19enable_sm80_to_sm89INS1_16FlashAttnBwdSm80INS1_25CollectiveMainloopBwdSm80ILi2ELi2EN4cute5tupleIJNS5_1CILi128EEES8_NS7_ILi64EEEEEENS_10bfloat16_tEfNS_4arch4Sm80ELb0ELb0ELb1ELb1ELb1ELb0ELb0ELb0ELi2ELi4ELi4ELi4ELb0EEENS1_24CollectiveEpilogueBwdGQAISA_fSD_Li256ELb1ELb1EEENS1_19SingleTileSchedulerILb1ELb0ELb0ELi128EEEEEEEEEvNT_6ParamsE$_ZN4cute3eso3ESOILb1ELb0EJNS_6LayoutINS_5tupleIJNS3_IJNS_1CILi1EEENS4_ILi2EEEEEES6_NS4_ILi8EEEEEENS3_IJNS3_IJS5_S5_EEES6_NS4_ILi4EEEEEEEENS_10ViewEngineIPN7cutlass5ArrayINSF_10bfloat16_tELi2ELb0EEEEEEEC2ERKSD_RKSK_,@function
        .size           $_ZN7cutlass13device_kernelIN5flash19enable_sm80_to_sm89INS1_16FlashAttnBwdSm80INS1_25CollectiveMainloopBwdSm80ILi2ELi2EN4cute5tupleIJNS5_1CILi128EEES8_NS7_ILi64EEEEEENS_10bfloat16_tEfNS_4arch4Sm80ELb0ELb0ELb1ELb1ELb1ELb0ELb0ELb0ELi2ELi4ELi4ELi4ELb0EEENS1_24CollectiveEpilogueBwdGQAISA_fSD_Li256ELb1ELb1EEENS1_19SingleTileSchedulerILb1ELb0ELb0ELi128EEEEEEEEEvNT_6ParamsE$_ZN4cute3eso3ESOILb1ELb0EJNS_6LayoutINS_5tupleIJNS3_IJNS_1CILi1EEENS4_ILi2EEEEEES6_NS4_ILi8EEEEEENS3_IJNS3_IJS5_S5_EEES6_NS4_ILi4EEEEEEEENS_10ViewEngineIPN7cutlass5ArrayINSF_10bfloat16_tELi2ELb0EEEEEEEC2ERKSD_RKSK_,($_ZN7cutlass13device_kernelIN5flash19enable_sm80_to_sm89INS1_16FlashAttnBwdSm80INS1_25CollectiveMainloopBwdSm80ILi2ELi2EN4cute5tupleIJNS5_1CILi128EEES8_NS7_ILi64EEEEEENS_10bfloat16_tEfNS_4arch4Sm80ELb0ELb0ELb1ELb1ELb1ELb0ELb0ELb0ELi2ELi4ELi4ELi4ELb0EEENS1_24CollectiveEpilogueBwdGQAISA_fSD_Li256ELb1ELb1EEENS1_19SingleTileSchedulerILb1ELb0ELb0ELi128EEEEEEEEEvNT_6ParamsE$_ZN4cute3eso3ESOILb1ELb0EJNS_6LayoutINS_5tupleIJNS3_IJNS_1CILi1EEENS4_ILi2EEES6_EEEEEENS3_IJNS3_IJS5_S5_S6_EEEEEEEENS_10ViewEngineIPjEEEEC2ERKSB_RKSE_ - $_ZN7cutlass13device_kernelIN5flash19enable_sm80_to_sm89INS1_16FlashAttnBwdSm80INS1_25CollectiveMainloopBwdSm80ILi2ELi2EN4cute5tupleIJNS5_1CILi128EEES8_NS7_ILi64EEEEEENS_10bfloat16_tEfNS_4arch4Sm80ELb0ELb0ELb1ELb1ELb1ELb0ELb0ELb0ELi2ELi4ELi4ELi4ELb0EEENS1_24CollectiveEpilogueBwdGQAISA_fSD_Li256ELb1ELb1EEENS1_19SingleTileSchedulerILb1ELb0ELb0ELi128EEEEEEEEEvNT_6ParamsE$_ZN4cute3eso3ESOILb1ELb0EJNS_6LayoutINS_5tupleIJNS3_IJNS_1CILi1EEENS4_ILi2EEEEEES6_NS4_ILi8EEEEEENS3_IJNS3_IJS5_S5_EEES6_NS4_ILi4EEEEEEEENS_10ViewEngineIPN7cutlass5ArrayINSF_10bfloat16_tELi2ELb0EEEEEEEC2ERKSD_RKSK_)
$_ZN7cutlass13device_kernelIN5flash19enable_sm80_to_sm89INS1_16FlashAttnBwdSm80INS1_25CollectiveMainloopBwdSm80ILi2ELi2EN4cute5tupleIJNS5_1CILi128EEES8_NS7_ILi64EEEEEENS_10bfloat16_tEfNS_4arch4Sm80ELb0ELb0ELb1ELb1ELb1ELb0ELb0ELb0ELi2ELi4ELi4ELi4ELb0EEENS1_24CollectiveEpilogueBwdGQAISA_fSD_Li256ELb1ELb1EEENS1_19SingleTileSchedulerILb1ELb0ELb0ELi128EEEEEEEEEvNT_6ParamsE$_ZN4cute3eso3ESOILb1ELb0EJNS_6LayoutINS_5tupleIJNS3_IJNS_1CILi1EEENS4_ILi2EEEEEES6_NS4_ILi8EEEEEENS3_IJNS3_IJS5_S5_EEES6_NS4_ILi4EEEEEEEENS_10ViewEngineIPN7cutlass5ArrayINSF_10bfloat16_tELi2ELb0EEEEEEEC2ERKSD_RKSK_:
[----:B------:R-:W-:Y:S01]  /*9430*/  IADD3 R2, R56, -c[0x0][0x20], RZ ;  /* 0x8000080038027a10 */ /* 0x000fe20007ffe0ff */
[----:B------:R-:W-:Y:S01]  /*9440*/  IMAD.MOV.U32 R9, RZ, RZ, R5 ;  /* 0x000000ffff097224 */ /* 0x000fe200078e0005 */
[----:B------:R-:W-:Y:S01]  /*9450*/  MOV R50, R6 ;  /* 0x0000000600327202 */ /* 0x000fe20000000f00 */
[----:B------:R-:W-:-:S03]  /*9460*/  IMAD.MOV.U32 R51, RZ, RZ, 0x0 ;  /* 0x00000000ff337424 */ /* 0x000fc600078e00ff */
[----:B------:R1:W-:Y:S01]  /*9470*/  STL.64 [R2], R8 ;  /* 0x0000000802007387 */ /* 0x0003e20000100a00 */
[----:B------:R-:W-:Y:S05]  /*9480*/  RET.REL.NODEC R50 `(_ZN7cutlass13device_kernelIN5flash19enable_sm80_to_sm89INS1_16FlashAttnBwdSm80INS1_25CollectiveMainloopBwdSm80ILi2ELi2EN4cute5tupleIJNS5_1CILi128EEES8_NS7_ILi64EEEEEENS_10bfloat16_tEfNS_4arch4Sm80ELb0ELb0ELb1ELb1ELb1ELb0ELb0ELb0ELi2ELi4ELi4ELi4ELb0EEENS1_24CollectiveEpilogueBwdGQAISA_fSD_Li256ELb1ELb1EEENS1_19SingleTileSchedulerILb1ELb0ELb0ELi128EEEEEEEEEvNT_6ParamsE) ;  /* 0xffff6b7032007950 */ /* 0x000fea0003c3ffff */
        .type           $_ZN7cutlass13device_kernelIN5flash19enable_sm80_to_sm89INS1_16FlashAttnBwdSm80INS1_25CollectiveMainloopBwdSm80ILi2ELi2EN4cute5tupleIJNS5_1CILi128EEES8_NS7_ILi64EEEEEENS_10bfloat16_tEfNS_4arch4Sm80ELb0ELb0ELb1ELb1ELb1ELb0ELb0ELb0ELi2ELi4ELi4ELi4ELb0EEENS1_24CollectiveEpilogueBwdGQAISA_fSD_Li256ELb1ELb1EEENS1_19SingleTileSchedulerILb1ELb0ELb0ELi128EEEEEEEEEvNT_6ParamsE$_ZN4cute3eso3ESOILb1ELb0EJNS_6LayoutINS_5tupleIJNS3_IJNS_1CILi1EEENS4_ILi2EEES6_EEEEEENS3_IJNS3_IJS5_S5_S6_EEEEEEEENS_10ViewEngineIPjEEEEC2ERKSB_RKSE_,@function
        .size           $_ZN7cutlass13device_kernelIN5flash19enable_sm80_to_sm89INS1_16FlashAttnBwdSm80INS1_25CollectiveMainloopBwdSm80ILi2ELi2EN4cute5tupleIJNS5_1CILi128EEES8_NS7_ILi64EEEEEENS_10bfloat16_tEfNS_4arch4Sm80ELb0ELb0ELb1ELb1ELb1ELb0ELb0ELb0ELi2ELi4ELi4ELi4ELb0EEENS1_24CollectiveEpilogueBwdGQAISA_fSD_Li256ELb1ELb1EEENS1_19SingleTileSchedulerILb1ELb0ELb0ELi128EEEEEEEEEvNT_6ParamsE$_ZN4cute3eso3ESOILb1ELb0EJNS_6LayoutINS_5tupleIJNS3_IJNS_1CILi1EEENS4_ILi2EEES6_EEEEEENS3_IJNS3_IJS5_S5_S6_EEEEEEEENS_10ViewEngineIPjEEEEC2ERKSB_RKSE_,($_ZN7cutlass13device_kernelIN5flash19enable_sm80_to_sm89INS1_16FlashAttnBwdSm80INS1_25CollectiveMainloopBwdSm80ILi2ELi2EN4cute5tupleIJNS5_1CILi128EEES8_NS7_ILi64EEEEEENS_10bfloat16_tEfNS_4arch4Sm80ELb0ELb0ELb1ELb1ELb1ELb0ELb0ELb0ELi2ELi4ELi4ELi4ELb0EEENS1_24CollectiveEpilogueBwdGQAISA_fSD_Li256ELb1ELb1EEENS1_19SingleTileSchedulerILb1ELb0ELb0ELi128EEEEEEEEEvNT_6ParamsE$_ZN4cute3eso3ESOILb1ELb0EJNS_6LayoutINS_5tupleIJNS3_IJNS_1CILi1EEENS4_ILi4EEEEEENS4_ILi2EEES6_EEENS3_IJNS3_IJNS4_ILi0EEES5_EEES6_NS4_ILi8EEEEEEEENS_10ViewEngineIPfEEEEC2ERKSE_RKSH_ - $_ZN7cutlass13device_kernelIN5flash19enable_sm80_to_sm89INS1_16FlashAttnBwdSm80INS1_25CollectiveMainloopBwdSm80ILi2ELi2EN4cute5tupleIJNS5_1CILi128EEES8_NS7_ILi64EEEEEENS_10bfloat16_tEfNS_4arch4Sm80ELb0ELb0ELb1ELb1ELb1ELb0ELb0ELb0ELi2ELi4ELi4ELi4ELb0EEENS1_24CollectiveEpilogueBwdGQAISA_fSD_Li256ELb1ELb1EEENS1_19SingleTileSchedulerILb1ELb0ELb0ELi128EEEEEEEEEvNT_6ParamsE$_ZN4cute3eso3ESOILb1ELb0EJNS_6LayoutINS_5tupleIJNS3_IJNS_1CILi1EEENS4_ILi2EEES6_EEEEEENS3_IJNS3_IJS5_S5_S6_EEEEEEEENS_10ViewEngineIPjEEEEC2ERKSB_RKSE_)
$_ZN7cutlass13device_kernelIN5flash19enable_sm80_to_sm89INS1_16FlashAttnBwdSm80INS1_25CollectiveMainloopBwdSm80ILi2ELi2EN4cute5tupleIJNS5_1CILi128EEES8_NS7_ILi64EEEEEENS_10bfloat16_tEfNS_4arch4Sm80ELb0ELb0ELb1ELb1ELb1ELb0ELb0ELb0ELi2ELi4ELi4ELi4ELb0EEENS1_24CollectiveEpilogueBwdGQAISA_fSD_Li256ELb1ELb1EEENS1_19SingleTileSchedulerILb1ELb0ELb0ELi128EEEEEEEEEvNT_6ParamsE$_ZN4cute3eso3ESOILb1ELb0EJNS_6LayoutINS_5tupleIJNS3_IJNS_1CILi1EEENS4_ILi2EEES6_EEEEEENS3_IJNS3_IJS5_S5_S6_EEEEEEEENS_10ViewEngineIPjEEEEC2ERKSB_RKSE_:
[----:B------:R-:W-:Y:S02]  /*9490*/  IADD3 R2, R66, -c[0x0][0x20], RZ ;  /* 0x8000080042027a10 */ /* 0x000fe40007ffe0ff */
[----:B------:R-:W-:-:S03]  /*94a0*/  MOV R5, 0x0 ;  /* 0x0000000000057802 */ /* 0x000fc60000000f00 */
[----:B------:R1:W-:Y:S01]  /*94b0*/  STL.64 [R2], R12 ;  /* 0x0000000c02007387 */ /* 0x0003e20000100a00 */
[----:B------:R-:W-:Y:S05]  /*94c0*/  RET.REL.NODEC R4 `(_ZN7cutlass13device_kernelIN5flash19enable_sm80_to_sm89INS1_16FlashAttnBwdSm80INS1_25CollectiveMainloopBwdSm80ILi2ELi2EN4cute5tupleIJNS5_1CILi128EEES8_NS7_ILi64EEEEEENS_10bfloat16_tEfNS_4arch4Sm80ELb0ELb0ELb1ELb1ELb1ELb0ELb0ELb0ELi2ELi4ELi4ELi4ELb0EEENS1_24CollectiveEpilogueBwdGQAISA_fSD_Li256ELb1ELb1EEENS1_19SingleTileSchedulerILb1ELb0ELb0ELi128EEEEEEEEEvNT_6ParamsE) ;  /* 0xffff6b3004007950 */ /* 0x000fea0003c3ffff */
        .type           $_ZN7cutlass13device_kernelIN5flash19enable_sm80_to_sm89INS1_16FlashAttnBwdSm80INS1_25CollectiveMainloopBwdSm80ILi2ELi2EN4cute5tupleIJNS5_1CILi128EEES8_NS7_ILi64EEEEEENS_10bfloat16_tEfNS_4arch4Sm80ELb0ELb0ELb1ELb1ELb1ELb0ELb0ELb0ELi2ELi4ELi4ELi4ELb0EEENS1_24CollectiveEpilogueBwdGQAISA_fSD_Li256ELb1ELb1EEENS1_19SingleTileSchedulerILb1ELb0ELb0ELi128EEEEEEEEEvNT_6ParamsE$_ZN4cute3eso3ESOILb1ELb0EJNS_6LayoutINS_5tupleIJNS3_IJNS_1CILi1EEENS4_ILi4EEEEEENS4_ILi2EEES6_EEENS3_IJNS3_IJNS4_ILi0EEES5_EEES6_NS4_ILi8EEEEEEEENS_10ViewEngineIPfEEEEC2ERKSE_RKSH_,@function
        .size           $_ZN7cutlass13device_kernelIN5flash19enable_sm80_to_sm89INS1_16FlashAttnBwdSm80INS1_25CollectiveMainloopBwdSm80ILi2ELi2EN4cute5tupleIJNS5_1CILi128EEES8_NS7_ILi64EEEEEENS_10bfloat16_tEfNS_4arch4Sm80ELb0ELb0ELb1ELb1ELb1ELb0ELb0ELb0ELi2ELi4ELi4ELi4ELb0EEENS1_24CollectiveEpilogueBwdGQAISA_fSD_Li256ELb1ELb1EEENS1_19SingleTileSchedulerILb1ELb0ELb0ELi128EEEEEEEEEvNT_6ParamsE$_ZN4cute3eso3ESOILb1ELb0EJNS_6LayoutINS_5tupleIJNS3_IJNS_1CILi1EEENS4_ILi4EEEEEENS4_ILi2EEES6_EEENS3_IJNS3_IJNS4_ILi0EEES5_EEES6_NS4_ILi8EEEEEEEENS_10ViewEngineIPfEEEEC2ERKSE_RKSH_,($_ZN7cutlass13device_kernelIN5flash19enable_sm80_to_sm89INS1_16FlashAttnBwdSm80INS1_25CollectiveMainloopBwdSm80ILi2ELi2EN4cute5tupleIJNS5_1CILi128EEES8_NS7_ILi64EEEEEENS_10bfloat16_tEfNS_4arch4Sm80ELb0ELb0ELb1ELb1ELb1ELb0ELb0ELb0ELi2ELi4ELi4ELi4ELb0EEENS1_24CollectiveEpilogueBwdGQAISA_fSD_Li256ELb1ELb1EEENS1_19SingleTileSchedulerILb1ELb0ELb0ELi128EEEEEEEEEvNT_6ParamsE$_ZN4cute3eso3ESOILb1ELb0EJNS_6LayoutINS_5tupleIJNS3_IJNS_1CILi1EEES5_EEEEEENS3_IJNS3_IJS5_NS4_ILi0EEEEEEEEEEENS_10ViewEngineINS_8gmem_ptrIPKN7cutlass9uint128_tEEEEEEEC2ERKSB_RKSJ_ - $_ZN7cutlass13device_kernelIN5flash19enable_sm80_to_sm89INS1_16FlashAttnBwdSm80INS1_25CollectiveMainloopBwdSm80ILi2ELi2EN4cute5tupleIJNS5_1CILi128EEES8_NS7_ILi64EEEEEENS_10bfloat16_tEfNS_4arch4Sm80ELb0ELb0ELb1ELb1ELb1ELb0ELb0ELb0ELi2ELi4ELi4ELi4ELb0EEENS1_24CollectiveEpilogueBwdGQAISA_fSD_Li256ELb1ELb1EEENS1_19SingleTileSchedulerILb1ELb0ELb0ELi128EEEEEEEEEvNT_6ParamsE$_ZN4cute3eso3ESOILb1ELb0EJNS_6LayoutINS_5tupleIJNS3_IJNS_1CILi1EEENS4_ILi4EEEEEENS4_ILi2EEES6_EEENS3_IJNS3_IJNS4_ILi0EEES5_EEES6_NS4_ILi8EEEEEEEENS_10ViewEngineIPfEEEEC2ERKSE_RKSH_)
$_ZN7cutlass13device_kernelIN5flash19enable_sm80_to_sm89INS1_16FlashAttnBwdSm80INS1_25CollectiveMainloopBwdSm80ILi2ELi2EN4cute5tupleIJNS5_1CILi128EEES8_NS7_ILi64EEEEEENS_10bfloat16_tEfNS_4arch4Sm80ELb0ELb0ELb1ELb1ELb1ELb0ELb0ELb0ELi2ELi4ELi4ELi4ELb0EEENS1_24CollectiveEpilogueBwdGQAISA_fSD_Li256ELb1ELb1EEENS1_19SingleTileSchedulerILb1ELb0ELb0ELi128EEEEEEEEEvNT_6ParamsE$_ZN4cute3eso3ESOILb1ELb0EJNS_6LayoutINS_5tupleIJNS3_IJNS_1CILi1EEENS4_ILi4EEEEEENS4_ILi2EEES6_EEENS3_IJNS3_IJNS4_ILi0EEES5_EEES6_NS4_ILi8EEEEEEEENS_10ViewEngineIPfEEEEC2ERKSE_RKSH_:
[----:B------:R-:W-:Y:S02]  /*94d0*/  IADD3 R2, R59, -c[0x0][0x20], RZ ;  /* 0x800008003b027a10 */ /* 0x000fe40007ffe0ff */
[----:B------:R-:W-:-:S03]  /*94e0*/  MOV R5, 0x0 ;  /* 0x0000000000057802 */ /* 0x000fc60000000f00 */
[----:B------:R1:W-:Y:S01]  /*94f0*/  STL.64 [R2], R54 ;  /* 0x0000003602007387 */ /* 0x0003e20000100a00 */
[----:B------:R-:W-:Y:S05]  /*9500*/  RET.REL.NODEC R4 `(_ZN7cutlass13device_kernelIN5flash19enable_sm80_to_sm89INS1_16FlashAttnBwdSm80INS1_25CollectiveMainloopBwdSm80ILi2ELi2EN4cute5tupleIJNS5_1CILi128EEES8_NS7_ILi64EEEEEENS_10bfloat16_tEfNS_4arch4Sm80ELb0ELb0ELb1ELb1ELb1ELb0ELb0ELb0ELi2ELi4ELi4ELi4ELb0EEENS1_24CollectiveEpilogueBwdGQAISA_fSD_Li256ELb1ELb1EEENS1_19SingleTileSchedulerILb1ELb0ELb0ELi128EEEEEEEEEvNT_6ParamsE) ;  /* 0xffff6af004007950 */ /* 0x000fea0003c3ffff */
        .type           $_ZN7cutlass13device_kernelIN5flash19enable_sm80_to_sm89INS1_16FlashAttnBwdSm80INS1_25CollectiveMainloopBwdSm80ILi2ELi2EN4cute5tupleIJNS5_1CILi128EEES8_NS7_ILi64EEEEEENS_10bfloat16_tEfNS_4arch4Sm80ELb0ELb0ELb1ELb1ELb1ELb0ELb0ELb0ELi2ELi4ELi4ELi4ELb0EEENS1_24CollectiveEpilogueBwdGQAISA_fSD_Li256ELb1ELb1EEENS1_19SingleTileSchedulerILb1ELb0ELb0ELi128EEEEEEEEEvNT_6ParamsE$_ZN4cute3eso3ESOILb1ELb0EJNS_6LayoutINS_5tupleIJNS3_IJNS_1CILi1EEES5_EEEEEENS3_IJNS3_IJS5_NS4_ILi0EEEEEEEEEEENS_10ViewEngineINS_8gmem_ptrIPKN7cutlass9uint128_tEEEEEEEC2ERKSB_RKSJ_,@function
        .size           $_ZN7cutlass13device_kernelIN5flash19enable_sm80_to_sm89INS1_16FlashAttnBwdSm80INS1_25CollectiveMainloopBwdSm80ILi2ELi2EN4cute5tupleIJNS5_1CILi128EEES8_NS7_ILi64EEEEEENS_10bfloat16_tEfNS_4arch4Sm80ELb0ELb0ELb1ELb1ELb1ELb0ELb0ELb0ELi2ELi4ELi4ELi4ELb0EEENS1_24CollectiveEpilogueBwdGQAISA_fSD_Li256ELb1ELb1EEENS1_19SingleTileSchedulerILb1ELb0ELb0ELi128EEEEEEEEEvNT_6ParamsE$_ZN4cute3eso3ESOILb1ELb0EJNS_6LayoutINS_5tupleIJNS3_IJNS_1CILi1EEES5_EEEEEENS3_IJNS3_IJS5_NS4_ILi0EEEEEEEEEEENS_10ViewEngineINS_8gmem_ptrIPKN7cutlass9uint128_tEEEEEEEC2ERKSB_RKSJ_,($_ZN7cutlass13device_kernelIN5flash19enable_sm80_to_sm89INS1_16FlashAttnBwdSm80INS1_25CollectiveMainloopBwdSm80ILi2ELi2EN4cute5tupleIJNS5_1CILi128EEES8_NS7_ILi64EEEEEENS_10bfloat16_tEfNS_4arch4Sm80ELb0ELb0ELb1ELb1ELb1ELb0ELb0ELb0ELi2ELi4ELi4ELi4ELb0EEENS1_24CollectiveEpilogueBwdGQAISA_fSD_Li256ELb1ELb1EEENS1_19SingleTileSchedulerILb1ELb0ELb0ELi128EEEEEEEEEvNT_6ParamsE$_ZN4cute3eso3ESOILb1ELb0EJNS_6LayoutINS_5tupleIJNS3_IJNS_1CILi1EEES5_EEEEEENS3_IJNS3_IJS5_NS4_ILi0EEEEEEEEEEENS_10ViewEngineINS_8smem_ptrIPN7cutlass9uint128_tEEEEEEEC2ERKSB_RKSI_ - $_ZN7cutlass13device_kernelIN5flash19enable_sm80_to_sm89INS1_16FlashAttnBwdSm80INS1_25CollectiveMainloopBwdSm80ILi2ELi2EN4cute5tupleIJNS5_1CILi128EEES8_NS7_ILi64EEEEEENS_10bfloat16_tEfNS_4arch4Sm80ELb0ELb0ELb1ELb1ELb1ELb0ELb0ELb0ELi2ELi4ELi4ELi4ELb0EEENS1_24CollectiveEpilogueBwdGQAISA_fSD_Li256ELb1ELb1EEENS1_19SingleTileSchedulerILb1ELb0ELb0ELi128EEEEEEEEEvNT_6ParamsE$_ZN4cute3eso3ESOILb1ELb0EJNS_6LayoutINS_5tupleIJNS3_IJNS_1CILi1EEES5_EEEEEENS3_IJNS3_IJS5_NS4_ILi0EEEEEEEEEEENS_10ViewEngineINS_8gmem_ptrIPKN7cutlass9uint128_tEEEEEEEC2ERKSB_RKSJ_)
$_ZN7cutlass13device_kernelIN5flash19enable_sm80_to_sm89INS1_16FlashAttnBwdSm80INS1_25CollectiveMainloopBwdSm80ILi2ELi2EN4cute5tupleIJNS5_1CILi128EEES8_NS7_ILi64EEEEEENS_10bfloat16_tEfNS_4arch4Sm80ELb0ELb0ELb1ELb1ELb1ELb0ELb0ELb0ELi2ELi4ELi4ELi4ELb0EEENS1_24CollectiveEpilogueBwdGQAISA_fSD_Li256ELb1ELb1EEENS1_19SingleTileSchedulerILb1ELb0ELb0ELi128EEEEEEEEEvNT_6ParamsE$_ZN4cute3eso3ESOILb1ELb0EJNS_6LayoutINS_5tupleIJNS3_IJNS_1CILi1EEES5_EEEEEENS3_IJNS3_IJS5_NS4_ILi0EEEEEEEEEEENS_10ViewEngineINS_8gmem_ptrIPKN7cutlass9uint128_tEEEEEEEC2ERKSB_RKSJ_:
[----:B------:R-:W-:Y:S02]  /*9510*/  IADD3 R4, R15, -c[0x0][0x20], RZ ;  /* 0x800008000f047a10 */ /* 0x000fe40007ffe0ff */
[----:B------:R-:W-:-:S03]  /*9520*/  MOV R9, 0x0 ;  /* 0x0000000000097802 */ /* 0x000fc60000000f00 */
[----:B------:R1:W-:Y:S01]  /*9530*/  STL.64 [R4], R2 ;  /* 0x0000000204007387 */ /* 0x0003e20000100a00 */
[----:B------:R-:W-:Y:S05]  /*9540*/  RET.REL.NODEC R8 `(_ZN7cutlass13device_kernelIN5flash19enable_sm80_to_sm89INS1_16FlashAttnBwdSm80INS1_25CollectiveMainloopBwdSm80ILi2ELi2EN4cute5tupleIJNS5_1CILi128EEES8_NS7_ILi64EEEEEENS_10bfloat16_tEfNS_4arch4Sm80ELb0ELb0ELb1ELb1ELb1ELb0ELb0ELb0ELi2ELi4ELi4ELi4ELb0EEENS1_24CollectiveEpilogueBwdGQAISA_fSD_Li256ELb1ELb1EEENS1_19SingleTileSchedulerILb1ELb0ELb0ELi128EEEEEEEEEvNT_6ParamsE) ;  /* 0xffff6ab008007950 */ /* 0x000fea0003c3ffff */
        .type           $_ZN7cutlass13device_kernelIN5flash19enable_sm80_to_sm89INS1_16FlashAttnBwdSm80INS1_25CollectiveMainloopBwdSm80ILi2ELi2EN4cute5tupleIJNS5_1CILi128EEES8_NS7_ILi64EEEEEENS_10bfloat16_tEfNS_4arch4Sm80ELb0ELb0ELb1ELb1ELb1ELb0ELb0ELb0ELi2ELi4ELi4ELi4ELb0EEENS1_24CollectiveEpilogueBwdGQAISA_fSD_Li256ELb1ELb1EEENS1_19SingleTileSchedulerILb1ELb0ELb0ELi128EEEEEEEEEvNT_6ParamsE$_ZN4cute3eso3ESOILb1ELb0EJNS_6LayoutINS_5tupleIJNS3_IJNS_1CILi1EEES5_EEEEEENS3_IJNS3_IJS5_NS4_ILi0EEEEEEEEEEENS_10ViewEngineINS_8smem_ptrIPN7cutlass9uint128_tEEEEEEEC2ERKSB_RKSI_,@function
        .size           $_ZN7cutlass13device_kernelIN5flash19enable_sm80_to_sm89INS1_16FlashAttnBwdSm80INS1_25CollectiveMainloopBwdSm80ILi2ELi2EN4cute5tupleIJNS5_1CILi128EEES8_NS7_ILi64EEEEEENS_10bfloat16_tEfNS_4arch4Sm80ELb0ELb0ELb1ELb1ELb1ELb0ELb0ELb0ELi2ELi4ELi4ELi4ELb0EEENS1_24CollectiveEpilogueBwdGQAISA_fSD_Li256ELb1ELb1EEENS1_19SingleTileSchedulerILb1ELb0ELb0ELi128EEEEEEEEEvNT_6ParamsE$_ZN4cute3eso3ESOILb1ELb0EJNS_6LayoutINS_5tupleIJNS3_IJNS_1CILi1EEES5_EEEEEENS3_IJNS3_IJS5_NS4_ILi0EEEEEEEEEEENS_10ViewEngineINS_8smem_ptrIPN7cutlass9uint128_tEEEEEEEC2ERKSB_RKSI_,($_ZN7cutlass13device_kernelIN5flash19enable_sm80_to_sm89INS1_16FlashAttnBwdSm80INS1_25CollectiveMainloopBwdSm80ILi2ELi2EN4cute5tupleIJNS5_1CILi128EEES8_NS7_ILi64EEEEEENS_10bfloat16_tEfNS_4arch4Sm80ELb0ELb0ELb1ELb1ELb1ELb0ELb0ELb0ELi2ELi4ELi4ELi4ELb0EEENS1_24CollectiveEpilogueBwdGQAISA_fSD_Li256ELb1ELb1EEENS1_19SingleTileSchedulerILb1ELb0ELb0ELi128EEEEEEEEEvNT_6ParamsE$_ZN4cute3eso3ESOILb1ELb0EJNS_6LayoutINS_5tupleIJNS3_IJNS_1CILi1EEES5_EEENS4_ILi32EEEEEENS3_IJNS3_IJNS4_ILi0EEES9_EEENS4_ILi256EEEEEEEENS_10ViewEngineINS_8gmem_ptrIPfEEEEEEC2ERKSD_RKSI_ - $_ZN7cutlass13device_kernelIN5flash19enable_sm80_to_sm89INS1_16FlashAttnBwdSm80INS1_25CollectiveMainloopBwdSm80ILi2ELi2EN4cute5tupleIJNS5_1CILi128EEES8_NS7_ILi64EEEEEENS_10bfloat16_tEfNS_4arch4Sm80ELb0ELb0ELb1ELb1ELb1ELb0ELb0ELb0ELi2ELi4ELi4ELi4ELb0EEENS1_24CollectiveEpilogueBwdGQAISA_fSD_Li256ELb1ELb1EEENS1_19SingleTileSchedulerILb1ELb0ELb0ELi128EEEEEEEEEvNT_6ParamsE$_ZN4cute3eso3ESOILb1ELb0EJNS_6LayoutINS_5tupleIJNS3_IJNS_1CILi1EEES5_EEEEEENS3_IJNS3_IJS5_NS4_ILi0EEEEEEEEEEENS_10ViewEngineINS_8smem_ptrIPN7cutlass9uint128_tEEEEEEEC2ERKSB_RKSI_)
$_ZN7cutlass13device_kernelIN5flash19enable_sm80_to_sm89INS1_16FlashAttnBwdSm80INS1_25CollectiveMainloopBwdSm80ILi2ELi2EN4cute5tupleIJNS5_1CILi128EEES8_NS7_ILi64EEEEEENS_10bfloat16_tEfNS_4arch4Sm80ELb0ELb0ELb1ELb1ELb1ELb0ELb0ELb0ELi2ELi4ELi4ELi4ELb0EEENS1_24CollectiveEpilogueBwdGQAISA_fSD_Li256ELb1ELb1EEENS1_19SingleTileSchedulerILb1ELb0ELb0ELi128EEEEEEEEEvNT_6ParamsE$_ZN4cute3eso3ESOILb1ELb0EJNS_6LayoutINS_5tupleIJNS3_IJNS_1CILi1EEES5_EEEEEENS3_IJNS3_IJS5_NS4_ILi0EEEEEEEEEEENS_10ViewEngineINS_8smem_ptrIPN7cutlass9uint128_tEEEEEEEC2ERKSB_RKSI_:
[----:B------:R-:W-:Y:S02]  /*9550*/  IADD3 R4, R4, -c[0x0][0x20], RZ ;  /* 0x8000080004047a10 */ /* 0x000fe40007ffe0ff */
[----:B------:R-:W-:-:S03]  /*9560*/  MOV R7, 0x0 ;  /* 0x0000000000077802 */ /* 0x000fc60000000f00 */
[----:B------:R1:W-:Y:S01]  /*9570*/  STL.64 [R4], R2 ;  /* 0x0000000204007387 */ /* 0x0003e20000100a00 */
[----:B------:R-:W-:Y:S05]  /*9580*/  RET.REL.NODEC R6 `(_ZN7cutlass13device_kernelIN5flash19enable_sm80_to_sm89INS1_16FlashAttnBwdSm80INS1_25CollectiveMainloopBwdSm80ILi2ELi2EN4cute5tupleIJNS5_1CILi128EEES8_NS7_ILi64EEEEEENS_10bfloat16_tEfNS_4arch4Sm80ELb0ELb0ELb1ELb1ELb1ELb0ELb0ELb0ELi2ELi4ELi4ELi4ELb0EEENS1_24CollectiveEpilogueBwdGQAISA_fSD_Li256ELb1ELb1EEENS1_19SingleTileSchedulerILb1ELb0ELb0ELi128EEEEEEEEEvNT_6ParamsE) ;  /* 0xffff6a7006007950 */ /* 0x000fea0003c3ffff */
        .type           $_ZN7cutlass13device_kernelIN5flash19enable_sm80_to_sm89INS1_16FlashAttnBwdSm80INS1_25CollectiveMainloopBwdSm80ILi2ELi2EN4cute5tupleIJNS5_1CILi128EEES8_NS7_ILi64EEEEEENS_10bfloat16_tEfNS_4arch4Sm80ELb0ELb0ELb1ELb1ELb1ELb0ELb0ELb0ELi2ELi4ELi4ELi4ELb0EEENS1_24CollectiveEpilogueBwdGQAISA_fSD_Li256ELb1ELb1EEENS1_19SingleTileSchedulerILb1ELb0ELb0ELi128EEEEEEEEEvNT_6ParamsE$_ZN4cute3eso3ESOILb1ELb0EJNS_6LayoutINS_5tupleIJNS3_IJNS_1CILi1EEES5_EEENS4_ILi32EEEEEENS3_IJNS3_IJNS4_ILi0EEES9_EEENS4_ILi256EEEEEEEENS_10ViewEngineINS_8gmem_ptrIPfEEEEEEC2ERKSD_RKSI_,@function
        .size           $_ZN7cutlass13device_kernelIN5flash19enable_sm80_to_sm89INS1_16FlashAttnBwdSm80INS1_25CollectiveMainloopBwdSm80ILi2ELi2EN4cute5tupleIJNS5_1CILi128EEES8_NS7_ILi64EEEEEENS_10bfloat16_tEfNS_4arch4Sm80ELb0ELb0ELb1ELb1ELb1ELb0ELb0ELb0ELi2ELi4ELi4ELi4ELb0EEENS1_24CollectiveEpilogueBwdGQAISA_fSD_Li256ELb1ELb1EEENS1_19SingleTileSchedulerILb1ELb0ELb0ELi128EEEEEEEEEvNT_6ParamsE$_ZN4cute3eso3ESOILb1ELb0EJNS_6LayoutINS_5tupleIJNS3_IJNS_1CILi1EEES5_EEENS4_ILi32EEEEEENS3_IJNS3_IJNS4_ILi0EEES9_EEENS4_ILi256EEEEEEEENS_10ViewEngineINS_8gmem_ptrIPfEEEEEEC2ERKSD_RKSI_,($_ZN7cutlass13device_kernelIN5flash19enable_sm80_to_sm89INS1_16FlashAttnBwdSm80INS1_25CollectiveMainloopBwdSm80ILi2ELi2EN4cute5tupleIJNS5_1CILi128EEES8_NS7_ILi64EEEEEENS_10bfloat16_tEfNS_4arch4Sm80ELb0ELb0ELb1ELb1ELb1ELb0ELb0ELb0ELi2ELi4ELi4ELi4ELb0EEENS1_24CollectiveEpilogueBwdGQAISA_fSD_Li256ELb1ELb1EEENS1_19SingleTileSchedulerILb1ELb0ELb0ELi128EEEEEEEEEvNT_6ParamsE$_ZN4cute3eso3ESOILb1ELb0EJNS_6LayoutINS_5tupleIJNS3_IJNS_1CILi1EEES5_EEENS4_ILi32EEEEEENS3_IJNS3_IJNS4_ILi0EEES9_EEENS4_ILi256EEEEEEEEiEEC2ERKSD_RKi - $_ZN7cutlass13device_kernelIN5flash19enable_sm80_to_sm89INS1_16FlashAttnBwdSm80INS1_25CollectiveMainloopBwdSm80ILi2ELi2EN4cute5tupleIJNS5_1CILi128EEES8_NS7_ILi64EEEEEENS_10bfloat16_tEfNS_4arch4Sm80ELb0ELb0ELb1ELb1ELb1ELb0ELb0ELb0ELi2ELi4ELi4ELi4ELb0EEENS1_24CollectiveEpilogueBwdGQAISA_fSD_Li256ELb1ELb1EEENS1_19SingleTileSchedulerILb1ELb0ELb0ELi128EEEEEEEEEvNT_6ParamsE$_ZN4cute3eso3ESOILb1ELb0EJNS_6LayoutINS_5tupleIJNS3_IJNS_1CILi1EEES5_EEENS4_ILi32EEEEEENS3_IJNS3_IJNS4_ILi0EEES9_EEENS4_ILi256EEEEEEEENS_10ViewEngineINS_8gmem_ptrIPfEEEEEEC2ERKSD_RKSI_)
$_ZN7cutlass13device_kernelIN5flash19enable_sm80_to_sm89INS1_16FlashAttnBwdSm80INS1_25CollectiveMainloopBwdSm80ILi2ELi2EN4cute5tupleIJNS5_1CILi128EEES8_NS7_ILi64EEEEEENS_10bfloat16_tEfNS_4arch4Sm80ELb0ELb0ELb1ELb1ELb1ELb0ELb0ELb0ELi2ELi4ELi4ELi4ELb0EEENS1_24CollectiveEpilogueBwdGQAISA_fSD_Li256ELb1ELb1EEENS1_19SingleTileSchedulerILb1ELb0ELb0ELi128EEEEEEEEEvNT_6ParamsE$_ZN4cute3eso3ESOILb1ELb0EJNS_6LayoutINS_5tupleIJNS3_IJNS_1CILi1EEES5_EEENS4_ILi32EEEEEENS3_IJNS3_IJNS4_ILi0EEES9_EEENS4_ILi256EEEEEEEENS_10ViewEngineINS_8gmem_ptrIPfEEEEEEC2ERKSD_RKSI_:
[----:B------:R-:W-:Y:S02]  /*9590*/  IADD3 R59, R59, -c[0x0][0x20], RZ ;  /* 0x800008003b3b7a10 */ /* 0x000fe40007ffe0ff */
[----:B------:R-:W-:-:S03]  /*95a0*/  MOV R5, 0x0 ;  /* 0x0000000000057802 */ /* 0x000fc60000000f00 */
[----:B------:R1:W-:Y:S01]  /*95b0*/  STL.64 [R59], R2 ;  /* 0x000000023b007387 */ /* 0x0003e20000100a00 */
[----:B------:R-:W-:Y:S05]  /*95c0*/  RET.REL.NODEC R4 `(_ZN7cutlass13device_kernelIN5flash19enable_sm80_to_sm89INS1_16FlashAttnBwdSm80INS1_25CollectiveMainloopBwdSm80ILi2ELi2EN4cute5tupleIJNS5_1CILi128EEES8_NS7_ILi64EEEEEENS_10bfloat16_tEfNS_4arch4Sm80ELb0ELb0ELb1ELb1ELb1ELb0ELb0ELb0ELi2ELi4ELi4ELi4ELb0EEENS1_24CollectiveEpilogueBwdGQAISA_fSD_Li256ELb1ELb1EEENS1_19SingleTileSchedulerILb1ELb0ELb0ELi128EEEEEEEEEvNT_6ParamsE) ;  /* 0xffff6a3004007950 */ /* 0x000fea0003c3ffff */
        .type           $_ZN7cutlass13device_kernelIN5flash19enable_sm80_to_sm89INS1_16FlashAttnBwdSm80INS1_25CollectiveMainloopBwdSm80ILi2ELi2EN4cute5tupleIJNS5_1CILi128EEES8_NS7_ILi64EEEEEENS_10bfloat16_tEfNS_4arch4Sm80ELb0ELb0ELb1ELb1ELb1ELb0ELb0ELb0ELi2ELi4ELi4ELi4ELb0EEENS1_24CollectiveEpilogueBwdGQAISA_fSD_Li256ELb1ELb1EEENS1_19SingleTileSchedulerILb1ELb0ELb0ELi128EEEEEEEEEvNT_6ParamsE$_ZN4cute3eso3ESOILb1ELb0EJNS_6LayoutINS_5tupleIJNS3_IJNS_1CILi1EEES5_EEENS4_ILi32EEEEEENS3_IJNS3_IJNS4_ILi0EEES9_EEENS4_ILi256EEEEEEEEiEEC2ERKSD_RKi,@function
        .size           $_ZN7cutlass13device_kernelIN5flash19enable_sm80_to_sm89INS1_16FlashAttnBwdSm80INS1_25CollectiveMainloopBwdSm80ILi2ELi2EN4cute5tupleIJNS5_1CILi128EEES8_NS7_ILi64EEEEEENS_10bfloat16_tEfNS_4arch4Sm80ELb0ELb0ELb1ELb1ELb1ELb0ELb0ELb0ELi2ELi4ELi4ELi4ELb0EEENS1_24CollectiveEpilogueBwdGQAISA_fSD_Li256ELb1ELb1EEENS1_19SingleTileSchedulerILb1ELb0ELb0ELi128EEEEEEEEEvNT_6ParamsE$_ZN4cute3eso3ESOILb1ELb0EJNS_6LayoutINS_5tupleIJNS3_IJNS_1CILi1EEES5_EEENS4_ILi32EEEEEENS3_IJNS3_IJNS4_ILi0EEES9_EEENS4_ILi256EEEEEEEEiEEC2ERKSD_RKi,($_ZN7cutlass13device_kernelIN5flash19enable_sm80_to_sm89INS1_16FlashAttnBwdSm80INS1_25CollectiveMainloopBwdSm80ILi2ELi2EN4cute5tupleIJNS5_1CILi128EEES8_NS7_ILi64EEEEEENS_10bfloat16_tEfNS_4arch4Sm80ELb0ELb0ELb1ELb1ELb1ELb0ELb0ELb0ELi2ELi4ELi4ELi4ELb0EEENS1_24CollectiveEpilogueBwdGQAISA_fSD_Li256ELb1ELb1EEENS1_19SingleTileSchedulerILb1ELb0ELb0ELi128EEEEEEEEEvNT_6ParamsE$_ZN4cute3eso3ESOILb1ELb0EJNS_6LayoutINS_5tupleIJNS3_IJNS_1CILi2EEES5_EEEEEENS3_IJNS3_IJNS4_ILi1EEES5_EEEEEEEENS_10ViewEngineIPKfEEEEC2ERKSB_RKSF_ - $_ZN7cutlass13device_kernelIN5flash19enable_sm80_to_sm89INS1_16FlashAttnBwdSm80INS1_25CollectiveMainloopBwdSm80ILi2ELi2EN4cute5tupleIJNS5_1CILi128EEES8_NS7_ILi64EEEEEENS_10bfloat16_tEfNS_4arch4Sm80ELb0ELb0ELb1ELb1ELb1ELb0ELb0ELb0ELi2ELi4ELi4ELi4ELb0EEENS1_24CollectiveEpilogueBwdGQAISA_fSD_Li256ELb1ELb1EEENS1_19SingleTileSchedulerILb1ELb0ELb0ELi128EEEEEEEEEvNT_6ParamsE$_ZN4cute3eso3ESOILb1ELb0EJNS_6LayoutINS_5tupleIJNS3_IJNS_1CILi1EEES5_EEENS4_ILi32EEEEEENS3_IJNS3_IJNS4_ILi0EEES9_EEENS4_ILi256EEEEEEEEiEEC2ERKSD_RKi)
$_ZN7cutlass13device_kernelIN5flash19enable_sm80_to_sm89INS1_16FlashAttnBwdSm80INS1_25CollectiveMainloopBwdSm80ILi2ELi2EN4cute5tupleIJNS5_1CILi128EEES8_NS7_ILi64EEEEEENS_10bfloat16_tEfNS_4arch4Sm80ELb0ELb0ELb1ELb1ELb1ELb0ELb0ELb0ELi2ELi4ELi4ELi4ELb0EEENS1_24CollectiveEpilogueBwdGQAISA_fSD_Li256ELb1ELb1EEENS1_19SingleTileSchedulerILb1ELb0ELb0ELi128EEEEEEEEEvNT_6ParamsE$_ZN4cute3eso3ESOILb1ELb0EJNS_6LayoutINS_5tupleIJNS3_IJNS_1CILi1EEES5_EEENS4_ILi32EEEEEENS3_IJNS3_IJNS4_ILi0EEES9_EEENS4_ILi256EEEEEEEEiEEC2ERKSD_RKi:
[----:B------:R-:W-:Y:S02]  /*95d0*/  IADD3 R2, R59, -c[0x0][0x20], RZ ;  /* 0x800008003b027a10 */ /* 0x000fe40007ffe0ff */
[----:B------:R-:W-:-:S03]  /*95e0*/  MOV R9, 0x0 ;  /* 0x0000000000097802 */ /* 0x000fc60000000f00 */
[----:B------:R1:W-:Y:S01]  /*95f0*/  STL [R2], R3 ;  /* 0x0000000302007387 */ /* 0x0003e20000100800 */
[----:B------:R-:W-:Y:S05]  /*9600*/  RET.REL.NODEC R8 `(_ZN7cutlass13device_kernelIN5flash19enable_sm80_to_sm89INS1_16FlashAttnBwdSm80INS1_25CollectiveMainloopBwdSm80ILi2ELi2EN4cute5tupleIJNS5_1CILi128EEES8_NS7_ILi64EEEEEENS_10bfloat16_tEfNS_4arch4Sm80ELb0ELb0ELb1ELb1ELb1ELb0ELb0ELb0ELi2ELi4ELi4ELi4ELb0EEENS1_24CollectiveEpilogueBwdGQAISA_fSD_Li256ELb1ELb1EEENS1_19SingleTileSchedulerILb1ELb0ELb0ELi128EEEEEEEEEvNT_6ParamsE) ;  /* 0xffff69f008007950 */ /* 0x000fea0003c3ffff */
        .type           $_ZN7cutlass13device_kernelIN5flash19enable_sm80_to_sm89INS1_16FlashAttnBwdSm80INS1_25CollectiveMainloopBwdSm80ILi2ELi2EN4cute5tupleIJNS5_1CILi128EEES8_NS7_ILi64EEEEEENS_10bfloat16_tEfNS_4arch4Sm80ELb0ELb0ELb1ELb1ELb1ELb0ELb0ELb0ELi2ELi4ELi4ELi4ELb0EEENS1_24CollectiveEpilogueBwdGQAISA_fSD_Li256ELb1ELb1EEENS1_19SingleTileSchedulerILb1ELb0ELb0ELi128EEEEEEEEEvNT_6ParamsE$_ZN4cute3eso3ESOILb1ELb0EJNS_6LayoutINS_5tupleIJNS3_IJNS_1CILi2EEES5_EEEEEENS3_IJNS3_IJNS4_ILi1EEES5_EEEEEEEENS_10ViewEngineIPKfEEEEC2ERKSB_RKSF_,@function
        .size           $_ZN7cutlass13device_kernelIN5flash19enable_sm80_to_sm89INS1_16FlashAttnBwdSm80INS1_25CollectiveMainloopBwdSm80ILi2ELi2EN4cute5tupleIJNS5_1CILi128EEES8_NS7_ILi64EEEEEENS_10bfloat16_tEfNS_4arch4Sm80ELb0ELb0ELb1ELb1ELb1ELb0ELb0ELb0ELi2ELi4ELi4ELi4ELb0EEENS1_24CollectiveEpilogueBwdGQAISA_fSD_Li256ELb1ELb1EEENS1_19SingleTileSchedulerILb1ELb0ELb0ELi128EEEEEEEEEvNT_6ParamsE$_ZN4cute3eso3ESOILb1ELb0EJNS_6LayoutINS_5tupleIJNS3_IJNS_1CILi2EEES5_EEEEEENS3_IJNS3_IJNS4_ILi1EEES5_EEEEEEEENS_10ViewEngineIPKfEEEEC2ERKSB_RKSF_,($_ZN7cutlass13device_kernelIN5flash19enable_sm80_to_sm89INS1_16FlashAttnBwdSm80INS1_25CollectiveMainloopBwdSm80ILi2ELi2EN4cute5tupleIJNS5_1CILi128EEES8_NS7_ILi64EEEEEENS_10bfloat16_tEfNS_4arch4Sm80ELb0ELb0ELb1ELb1ELb1ELb0ELb0ELb0ELi2ELi4ELi4ELi4ELb0EEENS1_24CollectiveEpilogueBwdGQAISA_fSD_Li256ELb1ELb1EEENS1_19SingleTileSchedulerILb1ELb0ELb0ELi128EEEEEEEEEvNT_6ParamsE$_ZN4cute3eso3ESOILb1ELb0EJNS_6LayoutINS_5tupleIJNS3_IJNS_1CILi2EEES5_EEEEEENS3_IJNS3_IJNS4_ILi1EEES5_EEEEEEEENS_10ViewEngineIPN7cutlass10bfloat16_tEEEEEC2ERKSB_RKSG_ - $_ZN7cutlass13device_kernelIN5flash19enable_sm80_to_sm89INS1_16FlashAttnBwdSm80INS1_25CollectiveMainloopBwdSm80ILi2ELi2EN4cute5tupleIJNS5_1CILi128EEES8_NS7_ILi64EEEEEENS_10bfloat16_tEfNS_4arch4Sm80ELb0ELb0ELb1ELb1ELb1ELb0ELb0ELb0ELi2ELi4ELi4ELi4ELb0EEENS1_24CollectiveEpilogueBwdGQAISA_fSD_Li256ELb1ELb1EEENS1_19SingleTileSchedulerILb1ELb0ELb0ELi128EEEEEEEEEvNT_6ParamsE$_ZN4cute3eso3ESOILb1ELb0EJNS_6LayoutINS_5tupleIJNS3_IJNS_1CILi2EEES5_EEEEEENS3_IJNS3_IJNS4_ILi1EEES5_EEEEEEEENS_10ViewEngineIPKfEEEEC2ERKSB_RKSF_)
$_ZN7cutlass13device_kernelIN5flash19enable_sm80_to_sm89INS1_16FlashAttnBwdSm80INS1_25CollectiveMainloopBwdSm80ILi2ELi2EN4cute5tupleIJNS5_1CILi128EEES8_NS7_ILi64EEEEEENS_10bfloat16_tEfNS_4arch4Sm80ELb0ELb0ELb1ELb1ELb1ELb0ELb0ELb0ELi2ELi4ELi4ELi4ELb0EEENS1_24CollectiveEpilogueBwdGQAISA_fSD_Li256ELb1ELb1EEENS1_19SingleTileSchedulerILb1ELb0ELb0ELi128EEEEEEEEEvNT_6ParamsE$_ZN4cute3eso3ESOILb1ELb0EJNS_6LayoutINS_5tupleIJNS3_IJNS_1CILi2EEES5_EEEEEENS3_IJNS3_IJNS4_ILi1EEES5_EEEEEEEENS_10ViewEngineIPKfEEEEC2ERKSB_RKSF_:
[----:B------:R-:W-:Y:S01]  /*9610*/  IADD3 R2, R2, -c[0x0][0x20], RZ ;  /* 0x8000080002027a10 */ /* 0x000fe20007ffe0ff */
[----:B------:R-:W-:Y:S01]  /*9620*/  IMAD.MOV.U32 R7, RZ, RZ, R3 ;  /* 0x000000ffff077224 */ /* 0x000fe200078e0003 */
[----:B------:R-:W-:-:S04]  /*9630*/  MOV R5, 0x0 ;  /* 0x0000000000057802 */ /* 0x000fc80000000f00 */
[----:B------:R1:W-:Y:S01]  /*9640*/  STL.64 [R2], R6 ;  /* 0x0000000602007387 */ /* 0x0003e20000100a00 */
[----:B------:R-:W-:Y:S05]  /*9650*/  RET.REL.NODEC R4 `(_ZN7cutlass13device_kernelIN5flash19enable_sm80_to_sm89INS1_16FlashAttnBwdSm80INS1_25CollectiveMainloopBwdSm80ILi2ELi2EN4cute5tupleIJNS5_1CILi128EEES8_NS7_ILi64EEEEEENS_10bfloat16_tEfNS_4arch4Sm80ELb0ELb0ELb1ELb1ELb1ELb0ELb0ELb0ELi2ELi4ELi4ELi4ELb0EEENS1_24CollectiveEpilogueBwdGQAISA_fSD_Li256ELb1ELb1EEENS1_19SingleTileSchedulerILb1ELb0ELb0ELi128EEEEEEEEEvNT_6ParamsE) ;  /* 0xffff69a004007950 */ /* 0x000fea0003c3ffff */
        .type           $_ZN7cutlass13device_kernelIN5flash19enable_sm80_to_sm89INS1_16FlashAttnBwdSm80INS1_25CollectiveMainloopBwdSm80ILi2ELi2EN4cute5tupleIJNS5_1CILi128EEES8_NS7_ILi64EEEEEENS_10bfloat16_tEfNS_4arch4Sm80ELb0ELb0ELb1ELb1ELb1ELb0ELb0ELb0ELi2ELi4ELi4ELi4ELb0EEENS1_24CollectiveEpilogueBwdGQAISA_fSD_Li256ELb1ELb1EEENS1_19SingleTileSchedulerILb1ELb0ELb0ELi128EEEEEEEEEvNT_6ParamsE$_ZN4cute3eso3ESOILb1ELb0EJNS_6LayoutINS_5tupleIJNS3_IJNS_1CILi2EEES5_EEEEEENS3_IJNS3_IJNS4_ILi1EEES5_EEEEEEEENS_10ViewEngineIPN7cutlass10bfloat16_tEEEEEC2ERKSB_RKSG_,@function
        .size           $_ZN7cutlass13device_kernelIN5flash19enable_sm80_to_sm89INS1_16FlashAttnBwdSm80INS1_25CollectiveMainloopBwdSm80ILi2ELi2EN4cute5tupleIJNS5_1CILi128EEES8_NS7_ILi64EEEEEENS_10bfloat16_tEfNS_4arch4Sm80ELb0ELb0ELb1ELb1ELb1ELb0ELb0ELb0ELi2ELi4ELi4ELi4ELb0EEENS1_24CollectiveEpilogueBwdGQAISA_fSD_Li256ELb1ELb1EEENS1_19SingleTileSchedulerILb1ELb0ELb0ELi128EEEEEEEEEvNT_6ParamsE$_ZN4cute3eso3ESOILb1ELb0EJNS_6LayoutINS_5tupleIJNS3_IJNS_1CILi2EEES5_EEEEEENS3_IJNS3_IJNS4_ILi1EEES5_EEEEEEEENS_10ViewEngineIPN7cutlass10bfloat16_tEEEEEC2ERKSB_RKSG_,($_ZN7cutlass13device_kernelIN5flash19enable_sm80_to_sm89INS1_16FlashAttnBwdSm80INS1_25CollectiveMainloopBwdSm80ILi2ELi2EN4cute5tupleIJNS5_1CILi128EEES8_NS7_ILi64EEEEEENS_10bfloat16_tEfNS_4arch4Sm80ELb0ELb0ELb1ELb1ELb1ELb0ELb0ELb0ELi2ELi4ELi4ELi4ELb0EEENS1_24CollectiveEpilogueBwdGQAISA_fSD_Li256ELb1ELb1EEENS1_19SingleTileSchedulerILb1ELb0ELb0ELi128EEEEEEEEEvNT_6ParamsE$_ZN4cute3eso3ESOILb1ELb0EJNS_6LayoutINS_5tupleIJNS3_IJNS_1CILi2EEES5_EEEEEENS3_IJNS3_IJNS4_ILi1EEES5_EEEEEEEENS_10ViewEngineIPfEEEEC2ERKSB_RKSE_ - $_ZN7cutlass13device_kernelIN5flash19enable_sm80_to_sm89INS1_16FlashAttnBwdSm80INS1_25CollectiveMainloopBwdSm80ILi2ELi2EN4cute5tupleIJNS5_1CILi128EEES8_NS7_ILi64EEEEEENS_10bfloat16_tEfNS_4arch4Sm80ELb0ELb0ELb1ELb1ELb1ELb0ELb0ELb0ELi2ELi4ELi4ELi4ELb0EEENS1_24CollectiveEpilogueBwdGQAISA_fSD_Li256ELb1ELb1EEENS1_19SingleTileSchedulerILb1ELb0ELb0ELi128EEEEEEEEEvNT_6ParamsE$_ZN4cute3eso3ESOILb1ELb0EJNS_6LayoutINS_5tupleIJNS3_IJNS_1CILi2EEES5_EEEEEENS3_IJNS3_IJNS4_ILi1EEES5_EEEEEEEENS_10ViewEngineIPN7cutlass10bfloat16_tEEEEEC2ERKSB_RKSG_)
$_ZN7cutlass13device_kernelIN5flash19enable_sm80_to_sm89INS1_16FlashAttnBwdSm80INS1_25CollectiveMainloopBwdSm80ILi2ELi2EN4cute5tupleIJNS5_1CILi128EEES8_NS7_ILi64EEEEEENS_10bfloat16_tEfNS_4arch4Sm80ELb0ELb0ELb1ELb1ELb1ELb0ELb0ELb0ELi2ELi4ELi4ELi4ELb0EEENS1_24CollectiveEpilogueBwdGQAISA_fSD_Li256ELb1ELb1EEENS1_19SingleTileSchedulerILb1ELb0ELb0ELi128EEEEEEEEEvNT_6ParamsE$_ZN4cute3eso3ESOILb1ELb0EJNS_6LayoutINS_5tupleIJNS3_IJNS_1CILi2EEES5_EEEEEENS3_IJNS3_IJNS4_ILi1EEES5_EEEEEEEENS_10ViewEngineIPN7cutlass10bfloat16_tEEEEEC2ERKSB_RKSG_:
[----:B------:R-:W-:Y:S01]  /*9660*/  IADD3 R2, R66, -c[0x0][0x20], RZ ;  /* 0x8000080042027a10 */ /* 0x000fe20007ffe0ff */
[----:B------:R-:W-:Y:S01]  /*9670*/  IMAD.MOV.U32 R7, RZ, RZ, R3 ;  /* 0x000000ffff077224 */ /* 0x000fe200078e0003 */
[----:B------:R-:W-:-:S04]  /*9680*/  MOV R5, 0x0 ;  /* 0x0000000000057802 */ /* 0x000fc80000000f00 */
[----:B------:R1:W-:Y:S01]  /*9690*/  STL.64 [R2], R6 ;  /* 0x0000000602007387 */ /* 0x0003e20000100a00 */
[----:B------:R-:W-:Y:S05]  /*96a0*/  RET.REL.NODEC R4 `(_ZN7cutlass13device_kernelIN5flash19enable_sm80_to_sm89INS1_16FlashAttnBwdSm80INS1_25CollectiveMainloopBwdSm80ILi2ELi2EN4cute5tupleIJNS5_1CILi128EEES8_NS7_ILi64EEEEEENS_10bfloat16_tEfNS_4arch4Sm80ELb0ELb0ELb1ELb1ELb1ELb0ELb0ELb0ELi2ELi4ELi4ELi4ELb0EEENS1_24CollectiveEpilogueBwdGQAISA_fSD_Li256ELb1ELb1EEENS1_19SingleTileSchedulerILb1ELb0ELb0ELi128EEEEEEEEEvNT_6ParamsE) ;  /* 0xffff695004007950 */ /* 0x000fea0003c3ffff */
        .type           $_ZN7cutlass13device_kernelIN5flash19enable_sm80_to_sm89INS1_16FlashAttnBwdSm80INS1_25CollectiveMainloopBwdSm80ILi2ELi2EN4cute5tupleIJNS5_1CILi128EEES8_NS7_ILi64EEEEEENS_10bfloat16_tEfNS_4arch4Sm80ELb0ELb0ELb1ELb1ELb1ELb0ELb0ELb0ELi2ELi4ELi4ELi4ELb0EEENS1_24CollectiveEpilogueBwdGQAISA_fSD_Li256ELb1ELb1EEENS1_19SingleTileSchedulerILb1ELb0ELb0ELi128EEEEEEEEEvNT_6ParamsE$_ZN4cute3eso3ESOILb1ELb0EJNS_6LayoutINS_5tupleIJNS3_IJNS_1CILi2EEES5_EEEEEENS3_IJNS3_IJNS4_ILi1EEES5_EEEEEEEENS_10ViewEngineIPfEEEEC2ERKSB_RKSE_,@function
        .size           $_ZN7cutlass13device_kernelIN5flash19enable_sm80_to_sm89INS1_16FlashAttnBwdSm80INS1_25CollectiveMainloopBwdSm80ILi2ELi2EN4cute5tupleIJNS5_1CILi128EEES8_NS7_ILi64EEEEEENS_10bfloat16_tEfNS_4arch4Sm80ELb0ELb0ELb1ELb1ELb1ELb0ELb0ELb0ELi2ELi4ELi4ELi4ELb0EEENS1_24CollectiveEpilogueBwdGQAISA_fSD_Li256ELb1ELb1EEENS1_19SingleTileSchedulerILb1ELb0ELb0ELi128EEEEEEEEEvNT_6ParamsE$_ZN4cute3eso3ESOILb1ELb0EJNS_6LayoutINS_5tupleIJNS3_IJNS_1CILi2EEES5_EEEEEENS3_IJNS3_IJNS4_ILi1EEES5_EEEEEEEENS_10ViewEngineIPfEEEEC2ERKSB_RKSE_,($_ZN7cutlass13device_kernelIN5flash19enable_sm80_to_sm89INS1_16FlashAttnBwdSm80INS1_25CollectiveMainloopBwdSm80ILi2ELi2EN4cute5tupleIJNS5_1CILi128EEES8_NS7_ILi64EEEEEENS_10bfloat16_tEfNS_4arch4Sm80ELb0ELb0ELb1ELb1ELb1ELb0ELb0ELb0ELi2ELi4ELi4ELi4ELb0EEENS1_24CollectiveEpilogueBwdGQAISA_fSD_Li256ELb1ELb1EEENS1_19SingleTileSchedulerILb1ELb0ELb0ELi128EEEEEEEEEvNT_6ParamsE$_ZN4cute3eso3ESOILb1ELb0EJNS_6LayoutINS_5tupleIJNS3_IJNS_1CILi2EEES5_EEEEEENS3_IJNS3_IJNS4_ILi1EEES5_EEEEEEEEiEEC2ERKSB_RKi - $_ZN7cutlass13device_kernelIN5flash19enable_sm80_to_sm89INS1_16FlashAttnBwdSm80INS1_25CollectiveMainloopBwdSm80ILi2ELi2EN4cute5tupleIJNS5_1CILi128EEES8_NS7_ILi64EEEEEENS_10bfloat16_tEfNS_4arch4Sm80ELb0ELb0ELb1ELb1ELb1ELb0ELb0ELb0ELi2ELi4ELi4ELi4ELb0EEENS1_24CollectiveEpilogueBwdGQAISA_fSD_Li256ELb1ELb1EEENS1_19SingleTileSchedulerILb1ELb0ELb0ELi128EEEEEEEEEvNT_6ParamsE$_ZN4cute3eso3ESOILb1ELb0EJNS_6LayoutINS_5tupleIJNS3_IJNS_1CILi2EEES5_EEEEEENS3_IJNS3_IJNS4_ILi1EEES5_EEEEEEEENS_10ViewEngineIPfEEEEC2ERKSB_RKSE_)
$_ZN7cutlass13device_kernelIN5flash19enable_sm80_to_sm89INS1_16FlashAttnBwdSm80INS1_25CollectiveMainloopBwdSm80ILi2ELi2EN4cute5tupleIJNS5_1CILi128EEES8_NS7_ILi64EEEEEENS_10bfloat16_tEfNS_4arch4Sm80ELb0ELb0ELb1ELb1ELb1ELb0ELb0ELb0ELi2ELi4ELi4ELi4ELb0EEENS1_24CollectiveEpilogueBwdGQAISA_fSD_Li256ELb1ELb1EEENS1_19SingleTileSchedulerILb1ELb0ELb0ELi128EEEEEEEEEvNT_6ParamsE$_ZN4cute3eso3ESOILb1ELb0EJNS_6LayoutINS_5tupleIJNS3_IJNS_1CILi2EEES5_EEEEEENS3_IJNS3_IJNS4_ILi1EEES5_EEEEEEEENS_10ViewEngineIPfEEEEC2ERKSB_RKSE_:
[----:B------:R-:W-:Y:S01]  /*96b0*/  IADD3 R2, R2, -c[0x0][0x20], RZ ;  /* 0x8000080002027a10 */ /* 0x000fe20007ffe0ff */
[----:B------:R-:W-:Y:S01]  /*96c0*/  IMAD.MOV.U32 R9, RZ, RZ, R3 ;  /* 0x000000ffff097224 */ /* 0x000fe200078e0003 */
[----:B------:R-:W-:-:S04]  /*96d0*/  MOV R5, 0x0 ;  /* 0x0000000000057802 */ /* 0x000fc80000000f00 */
[----:B------:R1:W-:Y:S01]  /*96e0*/  STL.64 [R2], R8 ;  /* 0x0000000802007387 */ /* 0x0003e20000100a00 */
[----:B------:R-:W-:Y:S05]  /*96f0*/  RET.REL.NODEC R4 `(_ZN7cutlass13device_kernelIN5flash19enable_sm80_to_sm89INS1_16FlashAttnBwdSm80INS1_25CollectiveMainloopBwdSm80ILi2ELi2EN4cute5tupleIJNS5_1CILi128EEES8_NS7_ILi64EEEEEENS_10bfloat16_tEfNS_4arch4Sm80ELb0ELb0ELb1ELb1ELb1ELb0ELb0ELb0ELi2ELi4ELi4ELi4ELb0EEENS1_24CollectiveEpilogueBwdGQAISA_fSD_Li256ELb1ELb1EEENS1_19SingleTileSchedulerILb1ELb0ELb0ELi128EEEEEEEEEvNT_6ParamsE) ;  /* 0xffff690004007950 */ /* 0x000fea0003c3ffff */
        .type           $_ZN7cutlass13device_kernelIN5flash19enable_sm80_to_sm89INS1_16FlashAttnBwdSm80INS1_25CollectiveMainloopBwdSm80ILi2ELi2EN4cute5tupleIJNS5_1CILi128EEES8_NS7_ILi64EEEEEENS_10bfloat16_tEfNS_4arch4Sm80ELb0ELb0ELb1ELb1ELb1ELb0ELb0ELb0ELi2ELi4ELi4ELi4ELb0EEENS1_24CollectiveEpilogueBwdGQAISA_fSD_Li256ELb1ELb1EEENS1_19SingleTileSchedulerILb1ELb0ELb0ELi128EEEEEEEEEvNT_6ParamsE$_ZN4cute3eso3ESOILb1ELb0EJNS_6LayoutINS_5tupleIJNS3_IJNS_1CILi2EEES5_EEEEEENS3_IJNS3_IJNS4_ILi1EEES5_EEEEEEEEiEEC2ERKSB_RKi,@function
        .size           $_ZN7cutlass13device_kernelIN5flash19enable_sm80_to_sm89INS1_16FlashAttnBwdSm80INS1_25CollectiveMainloopBwdSm80ILi2ELi2EN4cute5tupleIJNS5_1CILi128EEES8_NS7_ILi64EEEEEENS_10bfloat16_tEfNS_4arch4Sm80ELb0ELb0ELb1ELb1ELb1ELb0ELb0ELb0ELi2ELi4ELi4ELi4ELb0EEENS1_24CollectiveEpilogueBwdGQAISA_fSD_Li256ELb1ELb1EEENS1_19SingleTileSchedulerILb1ELb0ELb0ELi128EEEEEEEEEvNT_6ParamsE$_ZN4cute3eso3ESOILb1ELb0EJNS_6LayoutINS_5tupleIJNS3_IJNS_1CILi2EEES5_EEEEEENS3_IJNS3_IJNS4_ILi1EEES5_EEEEEEEEiEEC2ERKSB_RKi,($_ZN7cutlass13device_kernelIN5flash19enable_sm80_to_sm89INS1_16FlashAttnBwdSm80INS1_25CollectiveMainloopBwdSm80ILi2ELi2EN4cute5tupleIJNS5_1CILi128EEES8_NS7_ILi64EEEEEENS_10bfloat16_tEfNS_4arch4Sm80ELb0ELb0ELb1ELb1ELb1ELb0ELb0ELb0ELi2ELi4ELi4ELi4ELb0EEENS1_24CollectiveEpilogueBwdGQAISA_fSD_Li256ELb1ELb1EEENS1_19SingleTileSchedulerILb1ELb0ELb0ELi128EEEEEEEEEvNT_6ParamsE$_ZN4cute3eso3ESOILb1ELb0EJNS_6LayoutINS_5tupleIJNS3_IJNS_1CILi2EEES5_EEEEEENS3_IJNS3_IJNS4_ILi8EEENS4_ILi64EEEEEEEEEEENS_10ViewEngineINS_8smem_ptrIPfEEEEEEC2ERKSC_RKSH_ - $_ZN7cutlass13device_kernelIN5flash19enable_sm80_to_sm89INS1_16FlashAttnBwdSm80INS1_25CollectiveMainloopBwdSm80ILi2ELi2EN4cute5tupleIJNS5_1CILi128EEES8_NS7_ILi64EEEEEENS_10bfloat16_tEfNS_4arch4Sm80ELb0ELb0ELb1ELb1ELb1ELb0ELb0ELb0ELi2ELi4ELi4ELi4ELb0EEENS1_24CollectiveEpilogueBwdGQAISA_fSD_Li256ELb1ELb1EEENS1_19SingleTileSchedulerILb1ELb0ELb0ELi128EEEEEEEEEvNT_6ParamsE$_ZN4cute3eso3ESOILb1ELb0EJNS_6LayoutINS_5tupleIJNS3_IJNS_1CILi2EEES5_EEEEEENS3_IJNS3_IJNS4_ILi1EEES5_EEEEEEEEiEEC2ERKSB_RKi)
$_ZN7cutlass13device_kernelIN5flash19enable_sm80_to_sm89INS1_16FlashAttnBwdSm80INS1_25CollectiveMainloopBwdSm80ILi2ELi2EN4cute5tupleIJNS5_1CILi128EEES8_NS7_ILi64EEEEEENS_10bfloat16_tEfNS_4arch4Sm80ELb0ELb0ELb1ELb1ELb1ELb0ELb0ELb0ELi2ELi4ELi4ELi4ELb0EEENS1_24CollectiveEpilogueBwdGQAISA_fSD_Li256ELb1ELb1EEENS1_19SingleTileSchedulerILb1ELb0ELb0ELi128EEEEEEEEEvNT_6ParamsE$_ZN4cute3eso3ESOILb1ELb0EJNS_6LayoutINS_5tupleIJNS3_IJNS_1CILi2EEES5_EEEEEENS3_IJNS3_IJNS4_ILi1EEES5_EEEEEEEEiEEC2ERKSB_RKi:
[----:B------:R-:W-:Y:S02]  /*9700*/  IADD3 R2, R66, -c[0x0][0x20], RZ ;  /* 0x8000080042027a10 */ /* 0x000fe40007ffe0ff */
[----:B------:R-:W-:-:S03]  /*9710*/  MOV R5, 0x0 ;  /* 0x0000000000057802 */ /* 0x000fc60000000f00 */
[----:B------:R1:W-:Y:S01]  /*9720*/  STL [R2], R3 ;  /* 0x0000000302007387 */ /* 0x0003e20000100800 */
[----:B------:R-:W-:Y:S05]  /*9730*/  RET.REL.NODEC R4 `(_ZN7cutlass13device_kernelIN5flash19enable_sm80_to_sm89INS1_16FlashAttnBwdSm80INS1_25CollectiveMainloopBwdSm80ILi2ELi2EN4cute5tupleIJNS5_1CILi128EEES8_NS7_ILi64EEEEEENS_10bfloat16_tEfNS_4arch4Sm80ELb0ELb0ELb1ELb1ELb1ELb0ELb0ELb0ELi2ELi4ELi4ELi4ELb0EEENS1_24CollectiveEpilogueBwdGQAISA_fSD_Li256ELb1ELb1EEENS1_19SingleTileSchedulerILb1ELb0ELb0ELi128EEEEEEEEEvNT_6ParamsE) ;  /* 0xffff68c004007950 */ /* 0x000fea0003c3ffff */
        .type           $_ZN7cutlass13device_kernelIN5flash19enable_sm80_to_sm89INS1_16FlashAttnBwdSm80INS1_25CollectiveMainloopBwdSm80ILi2ELi2EN4cute5tupleIJNS5_1CILi128EEES8_NS7_ILi64EEEEEENS_10bfloat16_tEfNS_4arch4Sm80ELb0ELb0ELb1ELb1ELb1ELb0ELb0ELb0ELi2ELi4ELi4ELi4ELb0EEENS1_24CollectiveEpilogueBwdGQAISA_fSD_Li256ELb1ELb1EEENS1_19SingleTileSchedulerILb1ELb0ELb0ELi128EEEEEEEEEvNT_6ParamsE$_ZN4cute3eso3ESOILb1ELb0EJNS_6LayoutINS_5tupleIJNS3_IJNS_1CILi2EEES5_EEEEEENS3_IJNS3_IJNS4_ILi8EEENS4_ILi64EEEEEEEEEEENS_10ViewEngineINS_8smem_ptrIPfEEEEEEC2ERKSC_RKSH_,@function
        .size           $_ZN7cutlass13device_kernelIN5flash19enable_sm80_to_sm89INS1_16FlashAttnBwdSm80INS1_25CollectiveMainloopBwdSm80ILi2ELi2EN4cute5tupleIJNS5_1CILi128EEES8_NS7_ILi64EEEEEENS_10bfloat16_tEfNS_4arch4Sm80ELb0ELb0ELb1ELb1ELb1ELb0ELb0ELb0ELi2ELi4ELi4ELi4ELb0EEENS1_24CollectiveEpilogueBwdGQAISA_fSD_Li256ELb1ELb1EEENS1_19SingleTileSchedulerILb1ELb0ELb0ELi128EEEEEEEEEvNT_6ParamsE$_ZN4cute3eso3ESOILb1ELb0EJNS_6LayoutINS_5tupleIJNS3_IJNS_1CILi2EEES5_EEEEEENS3_IJNS3_IJNS4_ILi8EEENS4_ILi64EEEEEEEEEEENS_10ViewEngineINS_8smem_ptrIPfEEEEEEC2ERKSC_RKSH_,($_ZN7cutlass13device_kernelIN5flash19enable_sm80_to_sm89INS1_16FlashAttnBwdSm80INS1_25CollectiveMainloopBwdSm80ILi2ELi2EN4cute5tupleIJNS5_1CILi128EEES8_NS7_ILi64EEEEEENS_10bfloat16_tEfNS_4arch4Sm80ELb0ELb0ELb1ELb1ELb1ELb0ELb0ELb0ELi2ELi4ELi4ELi4ELb0EEENS1_24CollectiveEpilogueBwdGQAISA_fSD_Li256ELb1ELb1EEENS1_19SingleTileSchedulerILb1ELb0ELb0ELi128EEEEEEEEEvNT_6ParamsE$_ZN4cute3eso3ESOILb1ELb0EJNS_6LayoutINS_5tupleIJNS3_IJNS_1CILi2EEES5_EEEEEENS3_IJNS3_IJNS4_ILi8EEENS4_ILi64EEEEEEEEEEEiEEC2ERKSC_RKi - $_ZN7cutlass13device_kernelIN5flash19enable_sm80_to_sm89INS1_16FlashAttnBwdSm80INS1_25CollectiveMainloopBwdSm80ILi2ELi2EN4cute5tupleIJNS5_1CILi128EEES8_NS7_ILi64EEEEEENS_10bfloat16_tEfNS_4arch4Sm80ELb0ELb0ELb1ELb1ELb1ELb0ELb0ELb0ELi2ELi4ELi4ELi4ELb0EEENS1_24CollectiveEpilogueBwdGQAISA_fSD_Li256ELb1ELb1EEENS1_19SingleTileSchedulerILb1ELb0ELb0ELi128EEEEEEEEEvNT_6ParamsE$_ZN4cute3eso3ESOILb1ELb0EJNS_6LayoutINS_5tupleIJNS3_IJNS_1CILi2EEES5_EEEEEENS3_IJNS3_IJNS4_ILi8EEENS4_ILi64EEEEEEEEEEENS_10ViewEngineINS_8smem_ptrIPfEEEEEEC2ERKSC_RKSH_)
$_ZN7cutlass13device_kernelIN5flash19enable_sm80_to_sm89INS1_16FlashAttnBwdSm80INS1_25CollectiveMainloopBwdSm80ILi2ELi2EN4cute5tupleIJNS5_1CILi128EEES8_NS7_ILi64EEEEEENS_10bfloat16_tEfNS_4arch4Sm80ELb0ELb0ELb1ELb1ELb1ELb0ELb0ELb0ELi2ELi4ELi4ELi4ELb0EEENS1_24CollectiveEpilogueBwdGQAISA_fSD_Li256ELb1ELb1EEENS1_19SingleTileSchedulerILb1ELb0ELb0ELi128EEEEEEEEEvNT_6ParamsE$_ZN4cute3eso3ESOILb1ELb0EJNS_6LayoutINS_5tupleIJNS3_IJNS_1CILi2EEES5_EEEEEENS3_IJNS3_IJNS4_ILi8EEENS4_ILi64EEEEEEEEEEENS_10ViewEngineINS_8smem_ptrIPfEEEEEEC2ERKSC_RKSH_:
[----:B------:R-:W-:Y:S02]  /*9740*/  IADD3 R6, R23, -c[0x0][0x20], RZ ;  /* 0x8000080017067a10 */ /* 0x000fe40007ffe0ff */
[----:B------:R-:W-:-:S03]  /*9750*/  MOV R9, 0x0 ;  /* 0x0000000000097802 */ /* 0x000fc60000000f00 */
[----:B------:R1:W-:Y:S01]  /*9760*/  STL.64 [R6], R2 ;  /* 0x0000000206007387 */ /* 0x0003e20000100a00 */
[----:B------:R-:W-:Y:S05]  /*9770*/  RET.REL.NODEC R8 `(_ZN7cutlass13device_kernelIN5flash19enable_sm80_to_sm89INS1_16FlashAttnBwdSm80INS1_25CollectiveMainloopBwdSm80ILi2ELi2EN4cute5tupleIJNS5_1CILi128EEES8_NS7_ILi64EEEEEENS_10bfloat16_tEfNS_4arch4Sm80ELb0ELb0ELb1ELb1ELb1ELb0ELb0ELb0ELi2ELi4ELi4ELi4ELb0EEENS1_24CollectiveEpilogueBwdGQAISA_fSD_Li256ELb1ELb1EEENS1_19SingleTileSchedulerILb1ELb0ELb0ELi128EEEEEEEEEvNT_6ParamsE) ;  /* 0xffff688008007950 */ /* 0x000fea0003c3ffff */
        .type           $_ZN7cutlass13device_kernelIN5flash19enable_sm80_to_sm89INS1_16FlashAttnBwdSm80INS1_25CollectiveMainloopBwdSm80ILi2ELi2EN4cute5tupleIJNS5_1CILi128EEES8_NS7_ILi64EEEEEENS_10bfloat16_tEfNS_4arch4Sm80ELb0ELb0ELb1ELb1ELb1ELb0ELb0ELb0ELi2ELi4ELi4ELi4ELb0EEENS1_24CollectiveEpilogueBwdGQAISA_fSD_Li256ELb1ELb1EEENS1_19SingleTileSchedulerILb1ELb0ELb0ELi128EEEEEEEEEvNT_6ParamsE$_ZN4cute3eso3ESOILb1ELb0EJNS_6LayoutINS_5tupleIJNS3_IJNS_1CILi2EEES5_EEEEEENS3_IJNS3_IJNS4_ILi8EEENS4_ILi64EEEEEEEEEEEiEEC2ERKSC_RKi,@function
        .size           $_ZN7cutlass13device_kernelIN5flash19enable_sm80_to_sm89INS1_16FlashAttnBwdSm80INS1_25CollectiveMainloopBwdSm80ILi2ELi2EN4cute5tupleIJNS5_1CILi128EEES8_NS7_ILi64EEEEEENS_10bfloat16_tEfNS_4arch4Sm80ELb0ELb0ELb1ELb1ELb1ELb0ELb0ELb0ELi2ELi4ELi4ELi4ELb0EEENS1_24CollectiveEpilogueBwdGQAISA_fSD_Li256ELb1ELb1EEENS1_19SingleTileSchedulerILb1ELb0ELb0ELi128EEEEEEEEEvNT_6ParamsE$_ZN4cute3eso3ESOILb1ELb0EJNS_6LayoutINS_5tupleIJNS3_IJNS_1CILi2EEES5_EEEEEENS3_IJNS3_IJNS4_ILi8EEENS4_ILi64EEEEEEEEEEEiEEC2ERKSC_RKi,($_ZN7cutlass13device_kernelIN5flash19enable_sm80_to_sm89INS1_16FlashAttnBwdSm80INS1_25CollectiveMainloopBwdSm80ILi2ELi2EN4cute5tupleIJNS5_1CILi128EEES8_NS7_ILi64EEEEEENS_10bfloat16_tEfNS_4arch4Sm80ELb0ELb0ELb1ELb1ELb1ELb0ELb0ELb0ELi2ELi4ELi4ELi4ELb0EEENS1_24CollectiveEpilogueBwdGQAISA_fSD_Li256ELb1ELb1EEENS1_19SingleTileSchedulerILb1ELb0ELb0ELi128EEEEEEEEEvNT_6ParamsE$_ZN4cute3eso3ESOILb1ELb0EJNS_6LayoutINS_5tupleIJNS3_IJNS_1CILi2EEES5_EEENS3_IJS5_NS4_ILi8EEEEEEEEENS3_IJNS3_IJNS_11ScaledBasisIS7_JLi0EEEENSA_INS4_ILi64EEEJLi0EEEEEEENS3_IJNSA_INS4_ILi1EEEJLi1EEEENSA_INS4_ILi16EEEJLi1EEEEEEEEEEEENS_10ViewEngineINS_23ArithmeticTupleIteratorINS_15ArithmeticTupleIJNS4_ILi0EEESP_EEEEEEEEEC2ERKSL_RKSS_ - $_ZN7cutlass13device_kernelIN5flash19enable_sm80_to_sm89INS1_16FlashAttnBwdSm80INS1_25CollectiveMainloopBwdSm80ILi2ELi2EN4cute5tupleIJNS5_1CILi128EEES8_NS7_ILi64EEEEEENS_10bfloat16_tEfNS_4arch4Sm80ELb0ELb0ELb1ELb1ELb1ELb0ELb0ELb0ELi2ELi4ELi4ELi4ELb0EEENS1_24CollectiveEpilogueBwdGQAISA_fSD_Li256ELb1ELb1EEENS1_19SingleTileSchedulerILb1ELb0ELb0ELi128EEEEEEEEEvNT_6ParamsE$_ZN4cute3eso3ESOILb1ELb0EJNS_6LayoutINS_5tupleIJNS3_IJNS_1CILi2EEES5_EEEEEENS3_IJNS3_IJNS4_ILi8EEENS4_ILi64EEEEEEEEEEEiEEC2ERKSC_RKi)
$_ZN7cutlass13device_kernelIN5flash19enable_sm80_to_sm89INS1_16FlashAttnBwdSm80INS1_25CollectiveMainloopBwdSm80ILi2ELi2EN4cute5tupleIJNS5_1CILi128EEES8_NS7_ILi64EEEEEENS_10bfloat16_tEfNS_4arch4Sm80ELb0ELb0ELb1ELb1ELb1ELb0ELb0ELb0ELi2ELi4ELi4ELi4ELb0EEENS1_24CollectiveEpilogueBwdGQAISA_fSD_Li256ELb1ELb1EEENS1_19SingleTileSchedulerILb1ELb0ELb0ELi128EEEEEEEEEvNT_6ParamsE$_ZN4cute3eso3ESOILb1ELb0EJNS_6LayoutINS_5tupleIJNS3_IJNS_1CILi2EEES5_EEEEEENS3_IJNS3_IJNS4_ILi8EEENS4_ILi64EEEEEEEEEEEiEEC2ERKSC_RKi:
[----:B------:R-:W-:Y:S01]  /*9780*/  IADD3 R2, R23, -c[0x0][0x20], RZ ;  /* 0x8000080017027a10 */ /* 0x000fe20007ffe0ff */
[----:B------:R-:W-:Y:S01]  /*9790*/  IMAD.MOV.U32 R8, RZ, RZ, R6 ;  /* 0x000000ffff087224 */ /* 0x000fe200078e0006 */
[----:B------:R-:W-:-:S03]  /*97a0*/  MOV R9, 0x0 ;  /* 0x0000000000097802 */ /* 0x000fc60000000f00 */
[----:B------:R1:W-:Y:S01]  /*97b0*/  STL [R2], R3 ;  /* 0x0000000302007387 */ /* 0x0003e20000100800 */
[----:B------:R-:W-:Y:S05]  /*97c0*/  RET.REL.NODEC R8 `(_ZN7cutlass13device_kernelIN5flash19enable_sm80_to_sm89INS1_16FlashAttnBwdSm80INS1_25CollectiveMainloopBwdSm80ILi2ELi2EN4cute5tupleIJNS5_1CILi128EEES8_NS7_ILi64EEEEEENS_10bfloat16_tEfNS_4arch4Sm80ELb0ELb0ELb1ELb1ELb1ELb0ELb0ELb0ELi2ELi4ELi4ELi4ELb0EEENS1_24CollectiveEpilogueBwdGQAISA_fSD_Li256ELb1ELb1EEENS1_19SingleTileSchedulerILb1ELb0ELb0ELi128EEEEEEEEEvNT_6ParamsE) ;  /* 0xffff683008007950 */ /* 0x000fea0003c3ffff */
        .type           $_ZN7cutlass13device_kernelIN5flash19enable_sm80_to_sm89INS1_16FlashAttnBwdSm80INS1_25CollectiveMainloopBwdSm80ILi2ELi2EN4cute5tupleIJNS5_1CILi128EEES8_NS7_ILi64EEEEEENS_10bfloat16_tEfNS_4arch4Sm80ELb0ELb0ELb1ELb1ELb1ELb0ELb0ELb0ELi2ELi4ELi4ELi4ELb0EEENS1_24CollectiveEpilogueBwdGQAISA_fSD_Li256ELb1ELb1EEENS1_19SingleTileSchedulerILb1ELb0ELb0ELi128EEEEEEEEEvNT_6ParamsE$_ZN4cute3eso3ESOILb1ELb0EJNS_6LayoutINS_5tupleIJNS3_IJNS_1CILi2EEES5_EEENS3_IJS5_NS4_ILi8EEEEEEEEENS3_IJNS3_IJNS_11ScaledBasisIS7_JLi0EEEENSA_INS4_ILi64EEEJLi0EEEEEEENS3_IJNSA_INS4_ILi1EEEJLi1EEEENSA_INS4_ILi16EEEJLi1EEEEEEEEEEEENS_10ViewEngineINS_23ArithmeticTupleIteratorINS_15ArithmeticTupleIJNS4_ILi0EEESP_EEEEEEEEEC2ERKSL_RKSS_,@function
        .size           $_ZN7cutlass13device_kernelIN5flash19enable_sm80_to_sm89INS1_16FlashAttnBwdSm80INS1_25CollectiveMainloopBwdSm80ILi2ELi2EN4cute5tupleIJNS5_1CILi128EEES8_NS7_ILi64EEEEEENS_10bfloat16_tEfNS_4arch4Sm80ELb0ELb0ELb1ELb1ELb1ELb0ELb0ELb0ELi2ELi4ELi4ELi4ELb0EEENS1_24CollectiveEpilogueBwdGQAISA_fSD_Li256ELb1ELb1EEENS1_19SingleTileSchedulerILb1ELb0ELb0ELi128EEEEEEEEEvNT_6ParamsE$_ZN4cute3eso3ESOILb1ELb0EJNS_6LayoutINS_5tupleIJNS3_IJNS_1CILi2EEES5_EEENS3_IJS5_NS4_ILi8EEEEEEEEENS3_IJNS3_IJNS_11ScaledBasisIS7_JLi0EEEENSA_INS4_ILi64EEEJLi0EEEEEEENS3_IJNSA_INS4_ILi1EEEJLi1EEEENSA_INS4_ILi16EEEJLi1EEEEEEEEEEEENS_10ViewEngineINS_23ArithmeticTupleIteratorINS_15ArithmeticTupleIJNS4_ILi0EEESP_EEEEEEEEEC2ERKSL_RKSS_,($_ZN7cutlass13device_kernelIN5flash19enable_sm80_to_sm89INS1_16FlashAttnBwdSm80INS1_25CollectiveMainloopBwdSm80ILi2ELi2EN4cute5tupleIJNS5_1CILi128EEES8_NS7_ILi64EEEEEENS_10bfloat16_tEfNS_4arch4Sm80ELb0ELb0ELb1ELb1ELb1ELb0ELb0ELb0ELi2ELi4ELi4ELi4ELb0EEENS1_24CollectiveEpilogueBwdGQAISA_fSD_Li256ELb1ELb1EEENS1_19SingleTileSchedulerILb1ELb0ELb0ELi128EEEEEEEEEvNT_6ParamsE$_ZN4cute3eso3ESOILb1ELb0EJNS_6LayoutINS_5tupleIJNS3_IJNS_1CILi2EEES5_EEENS3_IJS5_NS4_ILi8EEEEEEEEENS3_IJNS3_IJNS_11ScaledBasisIS7_JLi0EEEENSA_INS4_ILi64EEEJLi0EEEEEEENS3_IJNSA_INS4_ILi1EEEJLi1EEEENSA_INS4_ILi16EEEJLi1EEEEEEEEEEEENS_10ViewEngineINS_23ArithmeticTupleIteratorINS_15ArithmeticTupleIJiiEEEEEEEEEC2ERKSL_RKSR_ - $_ZN7cutlass13device_kernelIN5flash19enable_sm80_to_sm89INS1_16FlashAttnBwdSm80INS1_25CollectiveMainloopBwdSm80ILi2ELi2EN4cute5tupleIJNS5_1CILi128EEES8_NS7_ILi64EEEEEENS_10bfloat16_tEfNS_4arch4Sm80ELb0ELb0ELb1ELb1ELb1ELb0ELb0ELb0ELi2ELi4ELi4ELi4ELb0EEENS1_24CollectiveEpilogueBwdGQAISA_fSD_Li256ELb1ELb1EEENS1_19SingleTileSchedulerILb1ELb0ELb0ELi128EEEEEEEEEvNT_6ParamsE$_ZN4cute3eso3ESOILb1ELb0EJNS_6LayoutINS_5tupleIJNS3_IJNS_1CILi2EEES5_EEENS3_IJS5_NS4_ILi8EEEEEEEEENS3_IJNS3_IJNS_11ScaledBasisIS7_JLi0EEEENSA_INS4_ILi64EEEJLi0EEEEEEENS3_IJNSA_INS4_ILi1EEEJLi1EEEENSA_INS4_ILi16EEEJLi1EEEEEEEEEEEENS_10ViewEngineINS_23ArithmeticTupleIteratorINS_15ArithmeticTupleIJNS4_ILi0EEESP_EEEEEEEEEC2ERKSL_RKSS_)
$_ZN7cutlass13device_kernelIN5flash19enable_sm80_to_sm89INS1_16FlashAttnBwdSm80INS1_25CollectiveMainloopBwdSm80ILi2ELi2EN4cute5tupleIJNS5_1CILi128EEES8_NS7_ILi64EEEEEENS_10bfloat16_tEfNS_4arch4Sm80ELb0ELb0ELb1ELb1ELb1ELb0ELb0ELb0ELi2ELi4ELi4ELi4ELb0EEENS1_24CollectiveEpilogueBwdGQAISA_fSD_Li256ELb1ELb1EEENS1_19SingleTileSchedulerILb1ELb0ELb0ELi128EEEEEEEEEvNT_6ParamsE$_ZN4cute3eso3ESOILb1ELb0EJNS_6LayoutINS_5tupleIJNS3_IJNS_1CILi2EEES5_EEENS3_IJS5_NS4_ILi8EEEEEEEEENS3_IJNS3_IJNS_11ScaledBasisIS7_JLi0EEEENSA_INS4_ILi64EEEJLi0EEEEEEENS3_IJNSA_INS4_ILi1EEEJLi1EEEENSA_INS4_ILi16EEEJLi1EEEEEEEEEEEENS_10ViewEngineINS_23ArithmeticTupleIteratorINS_15ArithmeticTupleIJNS4_ILi0EEESP_EEEEEEEEEC2ERKSL_RKSS_:
[----:B------:R-:W-:Y:S01]  /*97d0*/  IADD3 R17, R17, -c[0x0][0x20], RZ ;  /* 0x8000080011117a10 */ /* 0x000fe20007ffe0ff */
[----:B------:R-:W-:Y:S01]  /*97e0*/  IMAD.MOV.U32 R4, RZ, RZ, R2 ;  /* 0x000000ffff047224 */ /* 0x000fe200078e0002 */
[----:B------:R-:W-:Y:S01]  /*97f0*/  PRMT R3, RZ, 0x7610, R3 ;  /* 0x00007610ff037816 */ /* 0x000fe20000000003 */
[----:B------:R-:W-:-:S04]  /*9800*/  IMAD.MOV.U32 R5, RZ, RZ, 0x0 ;  /* 0x00000000ff057424 */ /* 0x000fc800078e00ff */
[----:B------:R1:W-:Y:S01]  /*9810*/  STL.U8 [R17], R3 ;  /* 0x0000000311007387 */ /* 0x0003e20000100000 */
[----:B------:R-:W-:Y:S05]  /*9820*/  RET.REL.NODEC R4 `(_ZN7cutlass13device_kernelIN5flash19enable_sm80_to_sm89INS1_16FlashAttnBwdSm80INS1_25CollectiveMainloopBwdSm80ILi2ELi2EN4cute5tupleIJNS5_1CILi128EEES8_NS7_ILi64EEEEEENS_10bfloat16_tEfNS_4arch4Sm80ELb0ELb0ELb1ELb1ELb1ELb0ELb0ELb0ELi2ELi4ELi4ELi4ELb0EEENS1_24CollectiveEpilogueBwdGQAISA_fSD_Li256ELb1ELb1EEENS1_19SingleTileSchedulerILb1ELb0ELb0ELi128EEEEEEEEEvNT_6ParamsE) ;  /* 0xffff67d004007950 */ /* 0x000fea0003c3ffff */
        .type           $_ZN7cutlass13device_kernelIN5flash19enable_sm80_to_sm89INS1_16FlashAttnBwdSm80INS1_25CollectiveMainloopBwdSm80ILi2ELi2EN4cute5tupleIJNS5_1CILi128EEES8_NS7_ILi64EEEEEENS_10bfloat16_tEfNS_4arch4Sm80ELb0ELb0ELb1ELb1ELb1ELb0ELb0ELb0ELi2ELi4ELi4ELi4ELb0EEENS1_24CollectiveEpilogueBwdGQAISA_fSD_Li256ELb1ELb1EEENS1_19SingleTileSchedulerILb1ELb0ELb0ELi128EEEEEEEEEvNT_6ParamsE$_ZN4cute3eso3ESOILb1ELb0EJNS_6LayoutINS_5tupleIJNS3_IJNS_1CILi2EEES5_EEENS3_IJS5_NS4_ILi8EEEEEEEEENS3_IJNS3_IJNS_11ScaledBasisIS7_JLi0EEEENSA_INS4_ILi64EEEJLi0EEEEEEENS3_IJNSA_INS4_ILi1EEEJLi1EEEENSA_INS4_ILi16EEEJLi1EEEEEEEEEEEENS_10ViewEngineINS_23ArithmeticTupleIteratorINS_15ArithmeticTupleIJiiEEEEEEEEEC2ERKSL_RKSR_,@function
        .size           $_ZN7cutlass13device_kernelIN5flash19enable_sm80_to_sm89INS1_16FlashAttnBwdSm80INS1_25CollectiveMainloopBwdSm80ILi2ELi2EN4cute5tupleIJNS5_1CILi128EEES8_NS7_ILi64EEEEEENS_10bfloat16_tEfNS_4arch4Sm80ELb0ELb0ELb1ELb1ELb1ELb0ELb0ELb0ELi2ELi4ELi4ELi4ELb0EEENS1_24CollectiveEpilogueBwdGQAISA_fSD_Li256ELb1ELb1EEENS1_19SingleTileSchedulerILb1ELb0ELb0ELi128EEEEEEEEEvNT_6ParamsE$_ZN4cute3eso3ESOILb1ELb0EJNS_6LayoutINS_5tupleIJNS3_IJNS_1CILi2EEES5_EEENS3_IJS5_NS4_ILi8EEEEEEEEENS3_IJNS3_IJNS_11ScaledBasisIS7_JLi0EEEENSA_INS4_ILi64EEEJLi0EEEEEEENS3_IJNSA_INS4_ILi1EEEJLi1EEEENSA_INS4_ILi16EEEJLi1EEEEEEEEEEEENS_10ViewEngineINS_23ArithmeticTupleIteratorINS_15ArithmeticTupleIJiiEEEEEEEEEC2ERKSL_RKSR_,($_ZN7cutlass13device_kernelIN5flash19enable_sm80_to_sm89INS1_16FlashAttnBwdSm80INS1_25CollectiveMainloopBwdSm80ILi2ELi2EN4cute5tupleIJNS5_1CILi128EEES8_NS7_ILi64EEEEEENS_10bfloat16_tEfNS_4arch4Sm80ELb0ELb0ELb1ELb1ELb1ELb0ELb0ELb0ELi2ELi4ELi4ELi4ELb0EEENS1_24CollectiveEpilogueBwdGQAISA_fSD_Li256ELb1ELb1EEENS1_19SingleTileSchedulerILb1ELb0ELb0ELi128EEEEEEEEEvNT_6ParamsE$_ZN4cute3eso3ESOILb1ELb0EJNS_6LayoutINS_5tupleIJNS3_IJNS_1CILi2EEES5_EEENS3_IJS5_NS4_ILi8EEEEEEEEENS3_IJNS3_IJS5_NS4_ILi4EEEEEENS3_IJNS4_ILi1EEES7_EEEEEEEENS_10ViewEngineIPfEEEEC2ERKSF_RKSI_ - $_ZN7cutlass13device_kernelIN5flash19enable_sm80_to_sm89INS1_16FlashAttnBwdSm80INS1_25CollectiveMainloopBwdSm80ILi2ELi2EN4cute5tupleIJNS5_1CILi128EEES8_NS7_ILi64EEEEEENS_10bfloat16_tEfNS_4arch4Sm80ELb0ELb0ELb1ELb1ELb1ELb0ELb0ELb0ELi2ELi4ELi4ELi4ELb0EEENS1_24CollectiveEpilogueBwdGQAISA_fSD_Li256ELb1ELb1EEENS1_19SingleTileSchedulerILb1ELb0ELb0ELi128EEEEEEEEEvNT_6ParamsE$_ZN4cute3eso3ESOILb1ELb0EJNS_6LayoutINS_5tupleIJNS3_IJNS_1CILi2EEES5_EEENS3_IJS5_NS4_ILi8EEEEEEEEENS3_IJNS3_IJNS_11ScaledBasisIS7_JLi0EEEENSA_INS4_ILi64EEEJLi0EEEEEEENS3_IJNSA_INS4_ILi1EEEJLi1EEEENSA_INS4_ILi16EEEJLi1EEEEEEEEEEEENS_10ViewEngineINS_23ArithmeticTupleIteratorINS_15ArithmeticTupleIJiiEEEEEEEEEC2ERKSL_RKSR_)
$_ZN7cutlass13device_kernelIN5flash19enable_sm80_to_sm89INS1_16FlashAttnBwdSm80INS1_25CollectiveMainloopBwdSm80ILi2ELi2EN4cute5tupleIJNS5_1CILi128EEES8_NS7_ILi64EEEEEENS_10bfloat16_tEfNS_4arch4Sm80ELb0ELb0ELb1ELb1ELb1ELb0ELb0ELb0ELi2ELi4ELi4ELi4ELb0EEENS1_24CollectiveEpilogueBwdGQAISA_fSD_Li256ELb1ELb1EEENS1_19SingleTileSchedulerILb1ELb0ELb0ELi128EEEEEEEEEvNT_6ParamsE$_ZN4cute3eso3ESOILb1ELb0EJNS_6LayoutINS_5tupleIJNS3_IJNS_1CILi2EEES5_EEENS3_IJS5_NS4_ILi8EEEEEEEEENS3_IJNS3_IJNS_11ScaledBasisIS7_JLi0EEEENSA_INS4_ILi64EEEJLi0EEEEEEENS3_IJNSA_INS4_ILi1EEEJLi1EEEENSA_INS4_ILi16EEEJLi1EEEEEEEEEEEENS_10ViewEngineINS_23ArithmeticTupleIteratorINS_15ArithmeticTupleIJiiEEEEEEEEEC2ERKSL_RKSR_:
[----:B------:R-:W-:Y:S01]  /*9830*/  IADD3 R4, R15, -c[0x0][0x20], RZ ;  /* 0x800008000f047a10 */ /* 0x000fe20007ffe0ff */
[----:B------:R-:W-:Y:S01]  /*9840*/  IMAD.MOV.U32 R8, RZ, RZ, R6 ;  /* 0x000000ffff087224 */ /* 0x000fe200078e0006 */
[----:B------:R-:W-:-:S03]  /*9850*/  MOV R9, 0x0 ;  /* 0x0000000000097802 */ /* 0x000fc60000000f00 */
[----:B------:R1:W-:Y:S04]  /*9860*/  STL [R4], R2 ;  /* 0x0000000204007387 */ /* 0x0003e80000100800 */
[----:B------:R1:W-:Y:S01]  /*9870*/  STL [R4+0x4], R3 ;  /* 0x0000040304007387 */ /* 0x0003e20000100800 */
[----:B------:R-:W-:Y:S05]  /*9880*/  RET.REL.NODEC R8 `(_ZN7cutlass13device_kernelIN5flash19enable_sm80_to_sm89INS1_16FlashAttnBwdSm80INS1_25CollectiveMainloopBwdSm80ILi2ELi2EN4cute5tupleIJNS5_1CILi128EEES8_NS7_ILi64EEEEEENS_10bfloat16_tEfNS_4arch4Sm80ELb0ELb0ELb1ELb1ELb1ELb0ELb0ELb0ELi2ELi4ELi4ELi4ELb0EEENS1_24CollectiveEpilogueBwdGQAISA_fSD_Li256ELb1ELb1EEENS1_19SingleTileSchedulerILb1ELb0ELb0ELi128EEEEEEEEEvNT_6ParamsE) ;  /* 0xffff677008007950 */ /* 0x000fea0003c3ffff */
        .type           $_ZN7cutlass13device_kernelIN5flash19enable_sm80_to_sm89INS1_16FlashAttnBwdSm80INS1_25CollectiveMainloopBwdSm80ILi2ELi2EN4cute5tupleIJNS5_1CILi128EEES8_NS7_ILi64EEEEEENS_10bfloat16_tEfNS_4arch4Sm80ELb0ELb0ELb1ELb1ELb1ELb0ELb0ELb0ELi2ELi4ELi4ELi4ELb0EEENS1_24CollectiveEpilogueBwdGQAISA_fSD_Li256ELb1ELb1EEENS1_19SingleTileSchedulerILb1ELb0ELb0ELi128EEEEEEEEEvNT_6ParamsE$_ZN4cute3eso3ESOILb1ELb0EJNS_6LayoutINS_5tupleIJNS3_IJNS_1CILi2EEES5_EEENS3_IJS5_NS4_ILi8EEEEEEEEENS3_IJNS3_IJS5_NS4_ILi4EEEEEENS3_IJNS4_ILi1EEES7_EEEEEEEENS_10ViewEngineIPfEEEEC2ERKSF_RKSI_,@function
        .size           $_ZN7cutlass13device_kernelIN5flash19enable_sm80_to_sm89INS1_16FlashAttnBwdSm80INS1_25CollectiveMainloopBwdSm80ILi2ELi2EN4cute5tupleIJNS5_1CILi128EEES8_NS7_ILi64EEEEEENS_10bfloat16_tEfNS_4arch4Sm80ELb0ELb0ELb1ELb1ELb1ELb0ELb0ELb0ELi2ELi4ELi4ELi4ELb0EEENS1_24CollectiveEpilogueBwdGQAISA_fSD_Li256ELb1ELb1EEENS1_19SingleTileSchedulerILb1ELb0ELb0ELi128EEEEEEEEEvNT_6ParamsE$_ZN4cute3eso3ESOILb1ELb0EJNS_6LayoutINS_5tupleIJNS3_IJNS_1CILi2EEES5_EEENS3_IJS5_NS4_ILi8EEEEEEEEENS3_IJNS3_IJS5_NS4_ILi4EEEEEENS3_IJNS4_ILi1EEES7_EEEEEEEENS_10ViewEngineIPfEEEEC2ERKSF_RKSI_,($_ZN7cutlass13device_kernelIN5flash19enable_sm80_to_sm89INS1_16FlashAttnBwdSm80INS1_25CollectiveMainloopBwdSm80ILi2ELi2EN4cute5tupleIJNS5_1CILi128EEES8_NS7_ILi64EEEEEENS_10bfloat16_tEfNS_4arch4Sm80ELb0ELb0ELb1ELb1ELb1ELb0ELb0ELb0ELi2ELi4ELi4ELi4ELb0EEENS1_24CollectiveEpilogueBwdGQAISA_fSD_Li256ELb1ELb1EEENS1_19SingleTileSchedulerILb1ELb0ELb0ELi128EEEEEEEEEvNT_6ParamsE$_ZN4cute3eso3ESOILb1ELb0EJNS_6LayoutINS_5tupleIJNS3_IJNS_1CILi2EEES5_EEENS4_ILi8EEEEEENS3_IJNS3_IJNS4_ILi1EEES5_EEENS4_ILi4EEEEEEEENS_10ViewEngineIPN7cutlass10bfloat16_tEEEEEC2ERKSD_RKSI_ - $_ZN7cutlass13device_kernelIN5flash19enable_sm80_to_sm89INS1_16FlashAttnBwdSm80INS1_25CollectiveMainloopBwdSm80ILi2ELi2EN4cute5tupleIJNS5_1CILi128EEES8_NS7_ILi64EEEEEENS_10bfloat16_tEfNS_4arch4Sm80ELb0ELb0ELb1ELb1ELb1ELb0ELb0ELb0ELi2ELi4ELi4ELi4ELb0EEENS1_24CollectiveEpilogueBwdGQAISA_fSD_Li256ELb1ELb1EEENS1_19SingleTileSchedulerILb1ELb0ELb0ELi128EEEEEEEEEvNT_6ParamsE$_ZN4cute3eso3ESOILb1ELb0EJNS_6LayoutINS_5tupleIJNS3_IJNS_1CILi2EEES5_EEENS3_IJS5_NS4_ILi8EEEEEEEEENS3_IJNS3_IJS5_NS4_ILi4EEEEEENS3_IJNS4_ILi1EEES7_EEEEEEEENS_10ViewEngineIPfEEEEC2ERKSF_RKSI_)
$_ZN7cutlass13device_kernelIN5flash19enable_sm80_to_sm89INS1_16FlashAttnBwdSm80INS1_25CollectiveMainloopBwdSm80ILi2ELi2EN4cute5tupleIJNS5_1CILi128EEES8_NS7_ILi64EEEEEENS_10bfloat16_tEfNS_4arch4Sm80ELb0ELb0ELb1ELb1ELb1ELb0ELb0ELb0ELi2ELi4ELi4ELi4ELb0EEENS1_24CollectiveEpilogueBwdGQAISA_fSD_Li256ELb1ELb1EEENS1_19SingleTileSchedulerILb1ELb0ELb0ELi128EEEEEEEEEvNT_6ParamsE$_ZN4cute3eso3ESOILb1ELb0EJNS_6LayoutINS_5tupleIJNS3_IJNS_1CILi2EEES5_EEENS3_IJS5_NS4_ILi8EEEEEEEEENS3_IJNS3_IJS5_NS4_ILi4EEEEEENS3_IJNS4_ILi1EEES7_EEEEEEEENS_10ViewEngineIPfEEEEC2ERKSF_RKSI_:
[----:B------:R-:W-:Y:S01]  /*9890*/  IADD3 R4, R15, -c[0x0][0x20], RZ ;  /* 0x800008000f047a10 */ /* 0x000fe20007ffe0ff */
[----:B------:R-:W-:Y:S01]  /*98a0*/  IMAD.MOV.U32 R8, RZ, RZ, R6 ;  /* 0x000000ffff087224 */ /* 0x000fe200078e0006 */
[----:B------:R-:W-:-:S03]  /*98b0*/  MOV R9, 0x0 ;  /* 0x0000000000097802 */ /* 0x000fc60000000f00 */
[----:B------:R1:W-:Y:S01]  /*98c0*/  STL.64 [R4], R50 ;  /* 0x0000003204007387 */ /* 0x0003e20000100a00 */
[----:B------:R-:W-:Y:S05]  /*98d0*/  RET.REL.NODEC R8 `(_ZN7cutlass13device_kernelIN5flash19enable_sm80_to_sm89INS1_16FlashAttnBwdSm80INS1_25CollectiveMainloopBwdSm80ILi2ELi2EN4cute5tupleIJNS5_1CILi128EEES8_NS7_ILi64EEEEEENS_10bfloat16_tEfNS_4arch4Sm80ELb0ELb0ELb1ELb1ELb1ELb0ELb0ELb0ELi2ELi4ELi4ELi4ELb0EEENS1_24CollectiveEpilogueBwdGQAISA_fSD_Li256ELb1ELb1EEENS1_19SingleTileSchedulerILb1ELb0ELb0ELi128EEEEEEEEEvNT_6ParamsE) ;  /* 0xffff672008007950 */ /* 0x000fea0003c3ffff */
        .type           $_ZN7cutlass13device_kernelIN5flash19enable_sm80_to_sm89INS1_16FlashAttnBwdSm80INS1_25CollectiveMainloopBwdSm80ILi2ELi2EN4cute5tupleIJNS5_1CILi128EEES8_NS7_ILi64EEEEEENS_10bfloat16_tEfNS_4arch4Sm80ELb0ELb0ELb1ELb1ELb1ELb0ELb0ELb0ELi2ELi4ELi4ELi4ELb0EEENS1_24CollectiveEpilogueBwdGQAISA_fSD_Li256ELb1ELb1EEENS1_19SingleTileSchedulerILb1ELb0ELb0ELi128EEEEEEEEEvNT_6ParamsE$_ZN4cute3eso3ESOILb1ELb0EJNS_6LayoutINS_5tupleIJNS3_IJNS_1CILi2EEES5_EEENS4_ILi8EEEEEENS3_IJNS3_IJNS4_ILi1EEES5_EEENS4_ILi4EEEEEEEENS_10ViewEngineIPN7cutlass10bfloat16_tEEEEEC2ERKSD_RKSI_,@function
        .size           $_ZN7cutlass13device_kernelIN5flash19enable_sm80_to_sm89INS1_16FlashAttnBwdSm80INS1_25CollectiveMainloopBwdSm80ILi2ELi2EN4cute5tupleIJNS5_1CILi128EEES8_NS7_ILi64EEEEEENS_10bfloat16_tEfNS_4arch4Sm80ELb0ELb0ELb1ELb1ELb1ELb0ELb0ELb0ELi2ELi4ELi4ELi4ELb0EEENS1_24CollectiveEpilogueBwdGQAISA_fSD_Li256ELb1ELb1EEENS1_19SingleTileSchedulerILb1ELb0ELb0ELi128EEEEEEEEEvNT_6ParamsE$_ZN4cute3eso3ESOILb1ELb0EJNS_6LayoutINS_5tupleIJNS3_IJNS_1CILi2EEES5_EEENS4_ILi8EEEEEENS3_IJNS3_IJNS4_ILi1EEES5_EEENS4_ILi4EEEEEEEENS_10ViewEngineIPN7cutlass10bfloat16_tEEEEEC2ERKSD_RKSI_,($_ZN7cutlass13device_kernelIN5flash19enable_sm80_to_sm89INS1_16FlashAttnBwdSm80INS1_25CollectiveMainloopBwdSm80ILi2ELi2EN4cute5tupleIJNS5_1CILi128EEES8_NS7_ILi64EEEEEENS_10bfloat16_tEfNS_4arch4Sm80ELb0ELb0ELb1ELb1ELb1ELb0ELb0ELb0ELi2ELi4ELi4ELi4ELb0EEENS1_24CollectiveEpilogueBwdGQAISA_fSD_Li256ELb1ELb1EEENS1_19SingleTileSchedulerILb1ELb0ELb0ELi128EEEEEEEEEvNT_6ParamsE$_ZN4cute3eso3ESOILb1ELb0EJNS_6LayoutINS_5tupleIJNS3_IJNS_1CILi2EEES5_EEENS4_ILi8EEEEEENS3_IJNS3_IJNS4_ILi1EEES5_EEENS4_ILi4EEEEEEEEiEEC2ERKSD_RKi - $_ZN7cutlass13device_kernelIN5flash19enable_sm80_to_sm89INS1_16FlashAttnBwdSm80INS1_25CollectiveMainloopBwdSm80ILi2ELi2EN4cute5tupleIJNS5_1CILi128EEES8_NS7_ILi64EEEEEENS_10bfloat16_tEfNS_4arch4Sm80ELb0ELb0ELb1ELb1ELb1ELb0ELb0ELb0ELi2ELi4ELi4ELi4ELb0EEENS1_24CollectiveEpilogueBwdGQAISA_fSD_Li256ELb1ELb1EEENS1_19SingleTileSchedulerILb1ELb0ELb0ELi128EEEEEEEEEvNT_6ParamsE$_ZN4cute3eso3ESOILb1ELb0EJNS_6LayoutINS_5tupleIJNS3_IJNS_1CILi2EEES5_EEENS4_ILi8EEEEEENS3_IJNS3_IJNS4_ILi1EEES5_EEENS4_ILi4EEEEEEEENS_10ViewEngineIPN7cutlass10bfloat16_tEEEEEC2ERKSD_RKSI_)
$_ZN7cutlass13device_kernelIN5flash19enable_sm80_to_sm89INS1_16FlashAttnBwdSm80INS1_25CollectiveMainloopBwdSm80ILi2ELi2EN4cute5tupleIJNS5_1CILi128EEES8_NS7_ILi64EEEEEENS_10bfloat16_tEfNS_4arch4Sm80ELb0ELb0ELb1ELb1ELb1ELb0ELb0ELb0ELi2ELi4ELi4ELi4ELb0EEENS1_24CollectiveEpilogueBwdGQAISA_fSD_Li256ELb1ELb1EEENS1_19SingleTileSchedulerILb1ELb0ELb0ELi128EEEEEEEEEvNT_6ParamsE$_ZN4cute3eso3ESOILb1ELb0EJNS_6LayoutINS_5tupleIJNS3_IJNS_1CILi2EEES5_EEENS4_ILi8EEEEEENS3_IJNS3_IJNS4_ILi1EEES5_EEENS4_ILi4EEEEEEEENS_10ViewEngineIPN7cutlass10bfloat16_tEEEEEC2ERKSD_RKSI_:
[----:B------:R-:W-:Y:S01]  /*98e0*/  IADD3 R2, R23, -c[0x0][0x20], RZ ;  /* 0x8000080017027a10 */ /* 0x000fe20007ffe0ff */
[----:B------:R-:W-:Y:S01]  /*98f0*/  IMAD.MOV.U32 R7, RZ, RZ, R3 ;  /* 0x000000ffff077224 */ /* 0x000fe200078e0003 */
[----:B------:R-:W-:-:S04]  /*9900*/  MOV R5, 0x0 ;  /* 0x0000000000057802 */ /* 0x000fc80000000f00 */
[----:B------:R1:W-:Y:S01]  /*9910*/  STL.64 [R2], R6 ;  /* 0x0000000602007387 */ /* 0x0003e20000100a00 */
[----:B------:R-:W-:Y:S05]  /*9920*/  RET.REL.NODEC R4 `(_ZN7cutlass13device_kernelIN5flash19enable_sm80_to_sm89INS1_16FlashAttnBwdSm80INS1_25CollectiveMainloopBwdSm80ILi2ELi2EN4cute5tupleIJNS5_1CILi128EEES8_NS7_ILi64EEEEEENS_10bfloat16_tEfNS_4arch4Sm80ELb0ELb0ELb1ELb1ELb1ELb0ELb0ELb0ELi2ELi4ELi4ELi4ELb0EEENS1_24CollectiveEpilogueBwdGQAISA_fSD_Li256ELb1ELb1EEENS1_19SingleTileSchedulerILb1ELb0ELb0ELi128EEEEEEEEEvNT_6ParamsE) ;  /* 0xffff66d004007950 */ /* 0x000fea0003c3ffff */
        .type           $_ZN7cutlass13device_kernelIN5flash19enable_sm80_to_sm89INS1_16FlashAttnBwdSm80INS1_25CollectiveMainloopBwdSm80ILi2ELi2EN4cute5tupleIJNS5_1CILi128EEES8_NS7_ILi64EEEEEENS_10bfloat16_tEfNS_4arch4Sm80ELb0ELb0ELb1ELb1ELb1ELb0ELb0ELb0ELi2ELi4ELi4ELi4ELb0EEENS1_24CollectiveEpilogueBwdGQAISA_fSD_Li256ELb1ELb1EEENS1_19SingleTileSchedulerILb1ELb0ELb0ELi128EEEEEEEEEvNT_6ParamsE$_ZN4cute3eso3ESOILb1ELb0EJNS_6LayoutINS_5tupleIJNS3_IJNS_1CILi2EEES5_EEENS4_ILi8EEEEEENS3_IJNS3_IJNS4_ILi1EEES5_EEENS4_ILi4EEEEEEEEiEEC2ERKSD_RKi,@function
        .size           $_ZN7cutlass13device_kernelIN5flash19enable_sm80_to_sm89INS1_16FlashAttnBwdSm80INS1_25CollectiveMainloopBwdSm80ILi2ELi2EN4cute5tupleIJNS5_1CILi128EEES8_NS7_ILi64EEEEEENS_10bfloat16_tEfNS_4arch4Sm80ELb0ELb0ELb1ELb1ELb1ELb0ELb0ELb0ELi2ELi4ELi4ELi4ELb0EEENS1_24CollectiveEpilogueBwdGQAISA_fSD_Li256ELb1ELb1EEENS1_19SingleTileSchedulerILb1ELb0ELb0ELi128EEEEEEEEEvNT_6ParamsE$_ZN4cute3eso3ESOILb1ELb0EJNS_6LayoutINS_5tupleIJNS3_IJNS_1CILi2EEES5_EEENS4_ILi8EEEEEENS3_IJNS3_IJNS4_ILi1EEES5_EEENS4_ILi4EEEEEEEEiEEC2ERKSD_RKi,($_ZN7cutlass13device_kernelIN5flash19enable_sm80_to_sm89INS1_16FlashAttnBwdSm80INS1_25CollectiveMainloopBwdSm80ILi2ELi2EN4cute5tupleIJNS5_1CILi128EEES8_NS7_ILi64EEEEEENS_10bfloat16_tEfNS_4arch4Sm80ELb0ELb0ELb1ELb1ELb1ELb0ELb0ELb0ELi2ELi4ELi4ELi4ELb0EEENS1_24CollectiveEpilogueBwdGQAISA_fSD_Li256ELb1ELb1EEENS1_19SingleTileSchedulerILb1ELb0ELb0ELi128EEEEEEEEEvNT_6ParamsE$_ZN4cute3eso3ESOILb1ELb0EJNS_6LayoutINS_5tupleIJNS3_IJNS_1CILi2EEES5_EEES5_NS4_ILi8EEEEEENS3_IJNS3_IJNS_11ScaledBasisINS4_ILi1EEEJLi1EEEENS9_IS7_JLi0EEEEEEENS9_INS4_ILi64EEEJLi0EEEENS9_INS4_ILi16EEEJLi1EEEEEEEEENS_10ViewEngineINS_23ArithmeticTupleIteratorINS_15ArithmeticTupleIJiiEEEEEEEEEC2ERKSJ_RKSP_ - $_ZN7cutlass13device_kernelIN5flash19enable_sm80_to_sm89INS1_16FlashAttnBwdSm80INS1_25CollectiveMainloopBwdSm80ILi2ELi2EN4cute5tupleIJNS5_1CILi128EEES8_NS7_ILi64EEEEEENS_10bfloat16_tEfNS_4arch4Sm80ELb0ELb0ELb1ELb1ELb1ELb0ELb0ELb0ELi2ELi4ELi4ELi4ELb0EEENS1_24CollectiveEpilogueBwdGQAISA_fSD_Li256ELb1ELb1EEENS1_19SingleTileSchedulerILb1ELb0ELb0ELi128EEEEEEEEEvNT_6ParamsE$_ZN4cute3eso3ESOILb1ELb0EJNS_6LayoutINS_5tupleIJNS3_IJNS_1CILi2EEES5_EEENS4_ILi8EEEEEENS3_IJNS3_IJNS4_ILi1EEES5_EEENS4_ILi4EEEEEEEEiEEC2ERKSD_RKi)
$_ZN7cutlass13device_kernelIN5flash19enable_sm80_to_sm89INS1_16FlashAttnBwdSm80INS1_25CollectiveMainloopBwdSm80ILi2ELi2EN4cute5tupleIJNS5_1CILi128EEES8_NS7_ILi64EEEEEENS_10bfloat16_tEfNS_4arch4Sm80ELb0ELb0ELb1ELb1ELb1ELb0ELb0ELb0ELi2ELi4ELi4ELi4ELb0EEENS1_24CollectiveEpilogueBwdGQAISA_fSD_Li256ELb1ELb1EEENS1_19SingleTileSchedulerILb1ELb0ELb0ELi128EEEEEEEEEvNT_6ParamsE$_ZN4cute3eso3ESOILb1ELb0EJNS_6LayoutINS_5tupleIJNS3_IJNS_1CILi2EEES5_EEENS4_ILi8EEEEEENS3_IJNS3_IJNS4_ILi1EEES5_EEENS4_ILi4EEEEEEEEiEEC2ERKSD_RKi:
[----:B------:R-:W-:Y:S02]  /*9930*/  IADD3 R2, R23, -c[0x0][0x20], RZ ;  /* 0x8000080017027a10 */ /* 0x000fe40007ffe0ff */
[----:B------:R-:W-:-:S03]  /*9940*/  MOV R5, 0x0 ;  /* 0x0000000000057802 */ /* 0x000fc60000000f00 */
[----:B------:R1:W-:Y:S01]  /*9950*/  STL [R2], R3 ;  /* 0x0000000302007387 */ /* 0x0003e20000100800 */
[----:B------:R-:W-:Y:S05]  /*9960*/  RET.REL.NODEC R4 `(_ZN7cutlass13device_kernelIN5flash19enable_sm80_to_sm89INS1_16FlashAttnBwdSm80INS1_25CollectiveMainloopBwdSm80ILi2ELi2EN4cute5tupleIJNS5_1CILi128EEES8_NS7_ILi64EEEEEENS_10bfloat16_tEfNS_4arch4Sm80ELb0ELb0ELb1ELb1ELb1ELb0ELb0ELb0ELi2ELi4ELi4ELi4ELb0EEENS1_24CollectiveEpilogueBwdGQAISA_fSD_Li256ELb1ELb1EEENS1_19SingleTileSchedulerILb1ELb0ELb0ELi128EEEEEEEEEvNT_6ParamsE) ;  /* 0xffff669004007950 */ /* 0x000fea0003c3ffff */
        .type           $_ZN7cutlass13device_kernelIN5flash19enable_sm80_to_sm89INS1_16FlashAttnBwdSm80INS1_25CollectiveMainloopBwdSm80ILi2ELi2EN4cute5tupleIJNS5_1CILi128EEES8_NS7_ILi64EEEEEENS_10bfloat16_tEfNS_4arch4Sm80ELb0ELb0ELb1ELb1ELb1ELb0ELb0ELb0ELi2ELi4ELi4ELi4ELb0EEENS1_24CollectiveEpilogueBwdGQAISA_fSD_Li256ELb1ELb1EEENS1_19SingleTileSchedulerILb1ELb0ELb0ELi128EEEEEEEEEvNT_6ParamsE$_ZN4cute3eso3ESOILb1ELb0EJNS_6LayoutINS_5tupleIJNS3_IJNS_1CILi2EEES5_EEES5_NS4_ILi8EEEEEENS3_IJNS3_IJNS_11ScaledBasisINS4_ILi1EEEJLi1EEEENS9_IS7_JLi0EEEEEEENS9_INS4_ILi64EEEJLi0EEEENS9_INS4_ILi16EEEJLi1EEEEEEEEENS_10ViewEngineINS_23ArithmeticTupleIteratorINS_15ArithmeticTupleIJiiEEEEEEEEEC2ERKSJ_RKSP_,@function
        .size           $_ZN7cutlass13device_kernelIN5flash19enable_sm80_to_sm89INS1_16FlashAttnBwdSm80INS1_25CollectiveMainloopBwdSm80ILi2ELi2EN4cute5tupleIJNS5_1CILi128EEES8_NS7_ILi64EEEEEENS_10bfloat16_tEfNS_4arch4Sm80ELb0ELb0ELb1ELb1ELb1ELb0ELb0ELb0ELi2ELi4ELi4ELi4ELb0EEENS1_24CollectiveEpilogueBwdGQAISA_fSD_Li256ELb1ELb1EEENS1_19SingleTileSchedulerILb1ELb0ELb0ELi128EEEEEEEEEvNT_6ParamsE$_ZN4cute3eso3ESOILb1ELb0EJNS_6LayoutINS_5tupleIJNS3_IJNS_1CILi2EEES5_EEES5_NS4_ILi8EEEEEENS3_IJNS3_IJNS_11ScaledBasisINS4_ILi1EEEJLi1EEEENS9_IS7_JLi0EEEEEEENS9_INS4_ILi64EEEJLi0EEEENS9_INS4_ILi16EEEJLi1EEEEEEEEENS_10ViewEngineINS_23ArithmeticTupleIteratorINS_15ArithmeticTupleIJiiEEEEEEEEEC2ERKSJ_RKSP_,($_ZN7cutlass13device_kernelIN5flash19enable_sm80_to_sm89INS1_16FlashAttnBwdSm80INS1_25CollectiveMainloopBwdSm80ILi2ELi2EN4cute5tupleIJNS5_1CILi128EEES8_NS7_ILi64EEEEEENS_10bfloat16_tEfNS_4arch4Sm80ELb0ELb0ELb1ELb1ELb1ELb0ELb0ELb0ELi2ELi4ELi4ELi4ELb0EEENS1_24CollectiveEpilogueBwdGQAISA_fSD_Li256ELb1ELb1EEENS1_19SingleTileSchedulerILb1ELb0ELb0ELi128EEEEEEEEEvNT_6ParamsE$_ZN4cute3eso3ESOILb1ELb0EJNS_6LayoutINS_5tupleIJNS3_IJNS_1CILi2EEES5_EEES5_NS4_ILi8EEEEEENS3_IJNS3_IJNS_11ScaledBasisINS4_ILi1EEEJLi1EEEENS9_IS7_JLi0EEEEEEENS9_INS4_ILi64EEEJLi0EEEENS9_INS4_ILi16EEEJLi1EEEEEEEEENS_15ArithmeticTupleIJiiEEEEEC2ERKSJ_RKSL_ - $_ZN7cutlass13device_kernelIN5flash19enable_sm80_to_sm89INS1_16FlashAttnBwdSm80INS1_25CollectiveMainloopBwdSm80ILi2ELi2EN4cute5tupleIJNS5_1CILi128EEES8_NS7_ILi64EEEEEENS_10bfloat16_tEfNS_4arch4Sm80ELb0ELb0ELb1ELb1ELb1ELb0ELb0ELb0ELi2ELi4ELi4ELi4ELb0EEENS1_24CollectiveEpilogueBwdGQAISA_fSD_Li256ELb1ELb1EEENS1_19SingleTileSchedulerILb1ELb0ELb0ELi128EEEEEEEEEvNT_6ParamsE$_ZN4cute3eso3ESOILb1ELb0EJNS_6LayoutINS_5tupleIJNS3_IJNS_1CILi2EEES5_EEES5_NS4_ILi8EEEEEENS3_IJNS3_IJNS_11ScaledBasisINS4_ILi1EEEJLi1EEEENS9_IS7_JLi0EEEEEEENS9_INS4_ILi64EEEJLi0EEEENS9_INS4_ILi16EEEJLi1EEEEEEEEENS_10ViewEngineINS_23ArithmeticTupleIteratorINS_15ArithmeticTupleIJiiEEEEEEEEEC2ERKSJ_RKSP_)
$_ZN7cutlass13device_kernelIN5flash19enable_sm80_to_sm89INS1_16FlashAttnBwdSm80INS1_25CollectiveMainloopBwdSm80ILi2ELi2EN4cute5tupleIJNS5_1CILi128EEES8_NS7_ILi64EEEEEENS_10bfloat16_tEfNS_4arch4Sm80ELb0ELb0ELb1ELb1ELb1ELb0ELb0ELb0ELi2ELi4ELi4ELi4ELb0EEENS1_24CollectiveEpilogueBwdGQAISA_fSD_Li256ELb1ELb1EEENS1_19SingleTileSchedulerILb1ELb0ELb0ELi128EEEEEEEEEvNT_6ParamsE$_ZN4cute3eso3ESOILb1ELb0EJNS_6LayoutINS_5tupleIJNS3_IJNS_1CILi2EEES5_EEES5_NS4_ILi8EEEEEENS3_IJNS3_IJNS_11ScaledBasisINS4_ILi1EEEJLi1EEEENS9_IS7_JLi0EEEEEEENS9_INS4_ILi64EEEJLi0EEEENS9_INS4_ILi16EEEJLi1EEEEEEEEENS_10ViewEngineINS_23ArithmeticTupleIteratorINS_15ArithmeticTupleIJiiEEEEEEEEEC2ERKSJ_RKSP_:
[----:B------:R-:W-:Y:S01]  /*9970*/  IADD3 R4, R15, -c[0x0][0x20], RZ ;  /* 0x800008000f047a10 */ /* 0x000fe20007ffe0ff */
[----:B------:R-:W-:Y:S01]  /*9980*/  IMAD.MOV.U32 R8, RZ, RZ, R6 ;  /* 0x000000ffff087224 */ /* 0x000fe200078e0006 */
[----:B------:R-:W-:-:S03]  /*9990*/  MOV R9, 0x0 ;  /* 0x0000000000097802 */ /* 0x000fc60000000f00 */
[----:B------:R1:W-:Y:S04]  /*99a0*/  STL [R4], R2 ;  /* 0x0000000204007387 */ /* 0x0003e80000100800 */
[----:B------:R1:W-:Y:S01]  /*99b0*/  STL [R4+0x4], R3 ;  /* 0x0000040304007387 */ /* 0x0003e20000100800 */
[----:B------:R-:W-:Y:S05]  /*99c0*/  RET.REL.NODEC R8 `(_ZN7cutlass13device_kernelIN5flash19enable_sm80_to_sm89INS1_16FlashAttnBwdSm80INS1_25CollectiveMainloopBwdSm80ILi2ELi2EN4cute5tupleIJNS5_1CILi128EEES8_NS7_ILi64EEEEEENS_10bfloat16_tEfNS_4arch4Sm80ELb0ELb0ELb1ELb1ELb1ELb0ELb0ELb0ELi2ELi4ELi4ELi4ELb0EEENS1_24CollectiveEpilogueBwdGQAISA_fSD_Li256ELb1ELb1EEENS1_19SingleTileSchedulerILb1ELb0ELb0ELi128EEEEEEEEEvNT_6ParamsE) ;  /* 0xffff663008007950 */ /* 0x000fea0003c3ffff */
        .type           $_ZN7cutlass13device_kernelIN5flash19enable_sm80_to_sm89INS1_16FlashAttnBwdSm80INS1_25CollectiveMainloopBwdSm80ILi2ELi2EN4cute5tupleIJNS5_1CILi128EEES8_NS7_ILi64EEEEEENS_10bfloat16_tEfNS_4arch4Sm80ELb0ELb0ELb1ELb1ELb1ELb0ELb0ELb0ELi2ELi4ELi4ELi4ELb0EEENS1_24CollectiveEpilogueBwdGQAISA_fSD_Li256ELb1ELb1EEENS1_19SingleTileSchedulerILb1ELb0ELb0ELi128EEEEEEEEEvNT_6ParamsE$_ZN4cute3eso3ESOILb1ELb0EJNS_6LayoutINS_5tupleIJNS3_IJNS_1CILi2EEES5_EEES5_NS4_ILi8EEEEEENS3_IJNS3_IJNS_11ScaledBasisINS4_ILi1EEEJLi1EEEENS9_IS7_JLi0EEEEEEENS9_INS4_ILi64EEEJLi0EEEENS9_INS4_ILi16EEEJLi1EEEEEEEEENS_15ArithmeticTupleIJiiEEEEEC2ERKSJ_RKSL_,@function
        .size           $_ZN7cutlass13device_kernelIN5flash19enable_sm80_to_sm89INS1_16FlashAttnBwdSm80INS1_25CollectiveMainloopBwdSm80ILi2ELi2EN4cute5tupleIJNS5_1CILi128EEES8_NS7_ILi64EEEEEENS_10bfloat16_tEfNS_4arch4Sm80ELb0ELb0ELb1ELb1ELb1ELb0ELb0ELb0ELi2ELi4ELi4ELi4ELb0EEENS1_24CollectiveEpilogueBwdGQAISA_fSD_Li256ELb1ELb1EEENS1_19SingleTileSchedulerILb1ELb0ELb0ELi128EEEEEEEEEvNT_6ParamsE$_ZN4cute3eso3ESOILb1ELb0EJNS_6LayoutINS_5tupleIJNS3_IJNS_1CILi2EEES5_EEES5_NS4_ILi8EEEEEENS3_IJNS3_IJNS_11ScaledBasisINS4_ILi1EEEJLi1EEEENS9_IS7_JLi0EEEEEEENS9_INS4_ILi64EEEJLi0EEEENS9_INS4_ILi16EEEJLi1EEEEEEEEENS_15ArithmeticTupleIJiiEEEEEC2ERKSJ_RKSL_,($_ZN7cutlass13device_kernelIN5flash19enable_sm80_to_sm89INS1_16FlashAttnBwdSm80INS1_25CollectiveMainloopBwdSm80ILi2ELi2EN4cute5tupleIJNS5_1CILi128EEES8_NS7_ILi64EEEEEENS_10bfloat16_tEfNS_4arch4Sm80ELb0ELb0ELb1ELb1ELb1ELb0ELb0ELb0ELi2ELi4ELi4ELi4ELb0EEENS1_24CollectiveEpilogueBwdGQAISA_fSD_Li256ELb1ELb1EEENS1_19SingleTileSchedulerILb1ELb0ELb0ELi128EEEEEEEEEvNT_6ParamsE$_ZN4cute3eso3ESOILb1ELb0EJNS_6LayoutINS_5tupleIJNS3_IJNS_1CILi2EEES5_EEES6_EEENS3_IJNS3_IJNS4_ILi1EEES5_EEENS3_IJNS4_ILi32EEENS4_ILi64EEEEEEEEEEENS_10ViewEngineIPN7cutlass10bfloat16_tEEEEEC2ERKSE_RKSJ_ - $_ZN7cutlass13device_kernelIN5flash19enable_sm80_to_sm89INS1_16FlashAttnBwdSm80INS1_25CollectiveMainloopBwdSm80ILi2ELi2EN4cute5tupleIJNS5_1CILi128EEES8_NS7_ILi64EEEEEENS_10bfloat16_tEfNS_4arch4Sm80ELb0ELb0ELb1ELb1ELb1ELb0ELb0ELb0ELi2ELi4ELi4ELi4ELb0EEENS1_24CollectiveEpilogueBwdGQAISA_fSD_Li256ELb1ELb1EEENS1_19SingleTileSchedulerILb1ELb0ELb0ELi128EEEEEEEEEvNT_6ParamsE$_ZN4cute3eso3ESOILb1ELb0EJNS_6LayoutINS_5tupleIJNS3_IJNS_1CILi2EEES5_EEES5_NS4_ILi8EEEEEENS3_IJNS3_IJNS_11ScaledBasisINS4_ILi1EEEJLi1EEEENS9_IS7_JLi0EEEEEEENS9_INS4_ILi64EEEJLi0EEEENS9_INS4_ILi16EEEJLi1EEEEEEEEENS_15ArithmeticTupleIJiiEEEEEC2ERKSJ_RKSL_)
$_ZN7cutlass13device_kernelIN5flash19enable_sm80_to_sm89INS1_16FlashAttnBwdSm80INS1_25CollectiveMainloopBwdSm80ILi2ELi2EN4cute5tupleIJNS5_1CILi128EEES8_NS7_ILi64EEEEEENS_10bfloat16_tEfNS_4arch4Sm80ELb0ELb0ELb1ELb1ELb1ELb0ELb0ELb0ELi2ELi4ELi4ELi4ELb0EEENS1_24CollectiveEpilogueBwdGQAISA_fSD_Li256ELb1ELb1EEENS1_19SingleTileSchedulerILb1ELb0ELb0ELi128EEEEEEEEEvNT_6ParamsE$_ZN4cute3eso3ESOILb1ELb0EJNS_6LayoutINS_5tupleIJNS3_IJNS_1CILi2EEES5_EEES5_NS4_ILi8EEEEEENS3_IJNS3_IJNS_11ScaledBasisINS4_ILi1EEEJLi1EEEENS9_IS7_JLi0EEEEEEENS9_INS4_ILi64EEEJLi0EEEENS9_INS4_ILi16EEEJLi1EEEEEEEEENS_15ArithmeticTupleIJiiEEEEEC2ERKSJ_RKSL_:
[----:B------:R-:W-:Y:S01]  /*99d0*/  IADD3 R4, R15, -c[0x0][0x20], RZ ;  /* 0x800008000f047a10 */ /* 0x000fe20007ffe0ff */
[----:B------:R-:W-:Y:S01]  /*99e0*/  IMAD.MOV.U32 R8, RZ, RZ, R6 ;  /* 0x000000ffff087224 */ /* 0x000fe200078e0006 */
[----:B------:R-:W-:-:S03]  /*99f0*/  MOV R9, 0x0 ;  /* 0x0000000000097802 */ /* 0x000fc60000000f00 */
[----:B------:R1:W-:Y:S04]  /*9a00*/  STL [R4], R2 ;  /* 0x0000000204007387 */ /* 0x0003e80000100800 */
[----:B------:R1:W-:Y:S01]  /*9a10*/  STL [R4+0x4], R3 ;  /* 0x0000040304007387 */ /* 0x0003e20000100800 */
[----:B------:R-:W-:Y:S05]  /*9a20*/  RET.REL.NODEC R8 `(_ZN7cutlass13device_kernelIN5flash19enable_sm80_to_sm89INS1_16FlashAttnBwdSm80INS1_25CollectiveMainloopBwdSm80ILi2ELi2EN4cute5tupleIJNS5_1CILi128EEES8_NS7_ILi64EEEEEENS_10bfloat16_tEfNS_4arch4Sm80ELb0ELb0ELb1ELb1ELb1ELb0ELb0ELb0ELi2ELi4ELi4ELi4ELb0EEENS1_24CollectiveEpilogueBwdGQAISA_fSD_Li256ELb1ELb1EEENS1_19SingleTileSchedulerILb1ELb0ELb0ELi128EEEEEEEEEvNT_6ParamsE) ;  /* 0xffff65d008007950 */ /* 0x000fea0003c3ffff */
        .type           $_ZN7cutlass13device_kernelIN5flash19enable_sm80_to_sm89INS1_16FlashAttnBwdSm80INS1_25CollectiveMainloopBwdSm80ILi2ELi2EN4cute5tupleIJNS5_1CILi128EEES8_NS7_ILi64EEEEEENS_10bfloat16_tEfNS_4arch4Sm80ELb0ELb0ELb1ELb1ELb1ELb0ELb0ELb0ELi2ELi4ELi4ELi4ELb0EEENS1_24CollectiveEpilogueBwdGQAISA_fSD_Li256ELb1ELb1EEENS1_19SingleTileSchedulerILb1ELb0ELb0ELi128EEEEEEEEEvNT_6ParamsE$_ZN4cute3eso3ESOILb1ELb0EJNS_6LayoutINS_5tupleIJNS3_IJNS_1CILi2EEES5_EEES6_EEENS3_IJNS3_IJNS4_ILi1EEES5_EEENS3_IJNS4_ILi32EEENS4_ILi64EEEEEEEEEEENS_10ViewEngineIPN7cutlass10bfloat16_tEEEEEC2ERKSE_RKSJ_,@function
        .size           $_ZN7cutlass13device_kernelIN5flash19enable_sm80_to_sm89INS1_16FlashAttnBwdSm80INS1_25CollectiveMainloopBwdSm80ILi2ELi2EN4cute5tupleIJNS5_1CILi128EEES8_NS7_ILi64EEEEEENS_10bfloat16_tEfNS_4arch4Sm80ELb0ELb0ELb1ELb1ELb1ELb0ELb0ELb0ELi2ELi4ELi4ELi4ELb0EEENS1_24CollectiveEpilogueBwdGQAISA_fSD_Li256ELb1ELb1EEENS1_19SingleTileSchedulerILb1ELb0ELb0ELi128EEEEEEEEEvNT_6ParamsE$_ZN4cute3eso3ESOILb1ELb0EJNS_6LayoutINS_5tupleIJNS3_IJNS_1CILi2EEES5_EEES6_EEENS3_IJNS3_IJNS4_ILi1EEES5_EEENS3_IJNS4_ILi32EEENS4_ILi64EEEEEEEEEEENS_10ViewEngineIPN7cutlass10bfloat16_tEEEEEC2ERKSE_RKSJ_,($_ZN7cutlass13device_kernelIN5flash19enable_sm80_to_sm89INS1_16FlashAttnBwdSm80INS1_25CollectiveMainloopBwdSm80ILi2ELi2EN4cute5tupleIJNS5_1CILi128EEES8_NS7_ILi64EEEEEENS_10bfloat16_tEfNS_4arch4Sm80ELb0ELb0ELb1ELb1ELb1ELb0ELb0ELb0ELi2ELi4ELi4ELi4ELb0EEENS1_24CollectiveEpilogueBwdGQAISA_fSD_Li256ELb1ELb1EEENS1_19SingleTileSchedulerILb1ELb0ELb0ELi128EEEEEEEEEvNT_6ParamsE$_ZN4cute3eso3ESOILb1ELb0EJNS_6LayoutINS_5tupleIJNS3_IJNS_1CILi2EEES5_EEES6_EEENS3_IJNS3_IJNS4_ILi1EEES5_EEENS3_IJNS4_ILi32EEENS4_ILi64EEEEEEEEEEEiEEC2ERKSE_RKi - $_ZN7cutlass13device_kernelIN5flash19enable_sm80_to_sm89INS1_16FlashAttnBwdSm80INS1_25CollectiveMainloopBwdSm80ILi2ELi2EN4cute5tupleIJNS5_1CILi128EEES8_NS7_ILi64EEEEEENS_10bfloat16_tEfNS_4arch4Sm80ELb0ELb0ELb1ELb1ELb1ELb0ELb0ELb0ELi2ELi4ELi4ELi4ELb0EEENS1_24CollectiveEpilogueBwdGQAISA_fSD_Li256ELb1ELb1EEENS1_19SingleTileSchedulerILb1ELb0ELb0ELi128EEEEEEEEEvNT_6ParamsE$_ZN4cute3eso3ESOILb1ELb0EJNS_6LayoutINS_5tupleIJNS3_IJNS_1CILi2EEES5_EEES6_EEENS3_IJNS3_IJNS4_ILi1EEES5_EEENS3_IJNS4_ILi32EEENS4_ILi64EEEEEEEEEEENS_10ViewEngineIPN7cutlass10bfloat16_tEEEEEC2ERKSE_RKSJ_)
$_ZN7cutlass13device_kernelIN5flash19enable_sm80_to_sm89INS1_16FlashAttnBwdSm80INS1_25CollectiveMainloopBwdSm80ILi2ELi2EN4cute5tupleIJNS5_1CILi128EEES8_NS7_ILi64EEEEEENS_10bfloat16_tEfNS_4arch4Sm80ELb0ELb0ELb1ELb1ELb1ELb0ELb0ELb0ELi2ELi4ELi4ELi4ELb0EEENS1_24CollectiveEpilogueBwdGQAISA_fSD_Li256ELb1ELb1EEENS1_19SingleTileSchedulerILb1ELb0ELb0ELi128EEEEEEEEEvNT_6ParamsE$_ZN4cute3eso3ESOILb1ELb0EJNS_6LayoutINS_5tupleIJNS3_IJNS_1CILi2EEES5_EEES6_EEENS3_IJNS3_IJNS4_ILi1EEES5_EEENS3_IJNS4_ILi32EEENS4_ILi64EEEEEEEEEEENS_10ViewEngineIPN7cutlass10bfloat16_tEEEEEC2ERKSE_RKSJ_:
[----:B------:R-:W-:Y:S01]  /*9a30*/  IADD3 R2, R66, -c[0x0][0x20], RZ ;  /* 0x8000080042027a10 */ /* 0x000fe20007ffe0ff */
[----:B------:R-:W-:Y:S01]  /*9a40*/  IMAD.MOV.U32 R7, RZ, RZ, R3 ;  /* 0x000000ffff077224 */ /* 0x000fe200078e0003 */
[----:B------:R-:W-:-:S04]  /*9a50*/  MOV R5, 0x0 ;  /* 0x0000000000057802 */ /* 0x000fc80000000f00 */
[----:B------:R1:W-:Y:S01]  /*9a60*/  STL.64 [R2], R6 ;  /* 0x0000000602007387 */ /* 0x0003e20000100a00 */
[----:B------:R-:W-:Y:S05]  /*9a70*/  RET.REL.NODEC R4 `(_ZN7cutlass13device_kernelIN5flash19enable_sm80_to_sm89INS1_16FlashAttnBwdSm80INS1_25CollectiveMainloopBwdSm80ILi2ELi2EN4cute5tupleIJNS5_1CILi128EEES8_NS7_ILi64EEEEEENS_10bfloat16_tEfNS_4arch4Sm80ELb0ELb0ELb1ELb1ELb1ELb0ELb0ELb0ELi2ELi4ELi4ELi4ELb0EEENS1_24CollectiveEpilogueBwdGQAISA_fSD_Li256ELb1ELb1EEENS1_19SingleTileSchedulerILb1ELb0ELb0ELi128EEEEEEEEEvNT_6ParamsE) ;  /* 0xffff658004007950 */ /* 0x000fea0003c3ffff */
        .type           $_ZN7cutlass13device_kernelIN5flash19enable_sm80_to_sm89INS1_16FlashAttnBwdSm80INS1_25CollectiveMainloopBwdSm80ILi2ELi2EN4cute5tupleIJNS5_1CILi128EEES8_NS7_ILi64EEEEEENS_10bfloat16_tEfNS_4arch4Sm80ELb0ELb0ELb1ELb1ELb1ELb0ELb0ELb0ELi2ELi4ELi4ELi4ELb0EEENS1_24CollectiveEpilogueBwdGQAISA_fSD_Li256ELb1ELb1EEENS1_19SingleTileSchedulerILb1ELb0ELb0ELi128EEEEEEEEEvNT_6ParamsE$_ZN4cute3eso3ESOILb1ELb0EJNS_6LayoutINS_5tupleIJNS3_IJNS_1CILi2EEES5_EEES6_EEENS3_IJNS3_IJNS4_ILi1EEES5_EEENS3_IJNS4_ILi32EEENS4_ILi64EEEEEEEEEEEiEEC2ERKSE_RKi,@function
        .size           $_ZN7cutlass13device_kernelIN5flash19enable_sm80_to_sm89INS1_16FlashAttnBwdSm80INS1_25CollectiveMainloopBwdSm80ILi2ELi2EN4cute5tupleIJNS5_1CILi128EEES8_NS7_ILi64EEEEEENS_10bfloat16_tEfNS_4arch4Sm80ELb0ELb0ELb1ELb1ELb1ELb0ELb0ELb0ELi2ELi4ELi4ELi4ELb0EEENS1_24CollectiveEpilogueBwdGQAISA_fSD_Li256ELb1ELb1EEENS1_19SingleTileSchedulerILb1ELb0ELb0ELi128EEEEEEEEEvNT_6ParamsE$_ZN4cute3eso3ESOILb1ELb0EJNS_6LayoutINS_5tupleIJNS3_IJNS_1CILi2EEES5_EEES6_EEENS3_IJNS3_IJNS4_ILi1EEES5_EEENS3_IJNS4_ILi32EEENS4_ILi64EEEEEEEEEEEiEEC2ERKSE_RKi,($_ZN7cutlass13device_kernelIN5flash19enable_sm80_to_sm89INS1_16FlashAttnBwdSm80INS1_25CollectiveMainloopBwdSm80ILi2ELi2EN4cute5tupleIJNS5_1CILi128EEES8_NS7_ILi64EEEEEENS_10bfloat16_tEfNS_4arch4Sm80ELb0ELb0ELb1ELb1ELb1ELb0ELb0ELb0ELi2ELi4ELi4ELi4ELb0EEENS1_24CollectiveEpilogueBwdGQAISA_fSD_Li256ELb1ELb1EEENS1_19SingleTileSchedulerILb1ELb0ELb0ELi128EEEEEEEEEvNT_6ParamsE$_ZN4cute3eso3ESOILb1ELb0EJNS_6LayoutINS_5tupleIJNS3_IJNS_1CILi2EEES5_S5_EEEEEENS3_IJNS3_IJNS4_ILi1EEES5_NS4_ILi4EEEEEEEEEEENS_10ViewEngineIPN7cutlass10bfloat16_tEEEEEC2ERKSC_RKSH_ - $_ZN7cutlass13device_kernelIN5flash19enable_sm80_to_sm89INS1_16FlashAttnBwdSm80INS1_25CollectiveMainloopBwdSm80ILi2ELi2EN4cute5tupleIJNS5_1CILi128EEES8_NS7_ILi64EEEEEENS_10bfloat16_tEfNS_4arch4Sm80ELb0ELb0ELb1ELb1ELb1ELb0ELb0ELb0ELi2ELi4ELi4ELi4ELb0EEENS1_24CollectiveEpilogueBwdGQAISA_fSD_Li256ELb1ELb1EEENS1_19SingleTileSchedulerILb1ELb0ELb0ELi128EEEEEEEEEvNT_6ParamsE$_ZN4cute3eso3ESOILb1ELb0EJNS_6LayoutINS_5tupleIJNS3_IJNS_1CILi2EEES5_EEES6_EEENS3_IJNS3_IJNS4_ILi1EEES5_EEENS3_IJNS4_ILi32EEENS4_ILi64EEEEEEEEEEEiEEC2ERKSE_RKi)
$_ZN7cutlass13device_kernelIN5flash19enable_sm80_to_sm89INS1_16FlashAttnBwdSm80INS1_25CollectiveMainloopBwdSm80ILi2ELi2EN4cute5tupleIJNS5_1CILi128EEES8_NS7_ILi64EEEEEENS_10bfloat16_tEfNS_4arch4Sm80ELb0ELb0ELb1ELb1ELb1ELb0ELb0ELb0ELi2ELi4ELi4ELi4ELb0EEENS1_24CollectiveEpilogueBwdGQAISA_fSD_Li256ELb1ELb1EEENS1_19SingleTileSchedulerILb1ELb0ELb0ELi128EEEEEEEEEvNT_6ParamsE$_ZN4cute3eso3ESOILb1ELb0EJNS_6LayoutINS_5tupleIJNS3_IJNS_1CILi2EEES5_EEES6_EEENS3_IJNS3_IJNS4_ILi1EEES5_EEENS3_IJNS4_ILi32EEENS4_ILi64EEEEEEEEEEEiEEC2ERKSE_RKi:
[----:B------:R-:W-:Y:S02]  /*9a80*/  IADD3 R2, R66, -c[0x0][0x20], RZ ;  /* 0x8000080042027a10 */ /* 0x000fe40007ffe0ff */
[----:B------:R-:W-:-:S03]  /*9a90*/  MOV R5, 0x0 ;  /* 0x0000000000057802 */ /* 0x000fc60000000f00 */
[----:B------:R1:W-:Y:S01]  /*9aa0*/  STL [R2], R3 ;  /* 0x0000000302007387 */ /* 0x0003e20000100800 */
[----:B------:R-:W-:Y:S05]  /*9ab0*/  RET.REL.NODEC R4 `(_ZN7cutlass13device_kernelIN5flash19enable_sm80_to_sm89INS1_16FlashAttnBwdSm80INS1_25CollectiveMainloopBwdSm80ILi2ELi2EN4cute5tupleIJNS5_1CILi128EEES8_NS7_ILi64EEEEEENS_10bfloat16_tEfNS_4arch4Sm80ELb0ELb0ELb1ELb1ELb1ELb0ELb0ELb0ELi2ELi4ELi4ELi4ELb0EEENS1_24CollectiveEpilogueBwdGQAISA_fSD_Li256ELb1ELb1EEENS1_19SingleTileSchedulerILb1ELb0ELb0ELi128EEEEEEEEEvNT_6ParamsE) ;  /* 0xffff654004007950 */ /* 0x000fea0003c3ffff */
        .type           $_ZN7cutlass13device_kernelIN5flash19enable_sm80_to_sm89INS1_16FlashAttnBwdSm80INS1_25CollectiveMainloopBwdSm80ILi2ELi2EN4cute5tupleIJNS5_1CILi128EEES8_NS7_ILi64EEEEEENS_10bfloat16_tEfNS_4arch4Sm80ELb0ELb0ELb1ELb1ELb1ELb0ELb0ELb0ELi2ELi4ELi4ELi4ELb0EEENS1_24CollectiveEpilogueBwdGQAISA_fSD_Li256ELb1ELb1EEENS1_19SingleTileSchedulerILb1ELb0ELb0ELi128EEEEEEEEEvNT_6ParamsE$_ZN4cute3eso3ESOILb1ELb0EJNS_6LayoutINS_5tupleIJNS3_IJNS_1CILi2EEES5_S5_EEEEEENS3_IJNS3_IJNS4_ILi1EEES5_NS4_ILi4EEEEEEEEEEENS_10ViewEngineIPN7cutlass10bfloat16_tEEEEEC2ERKSC_RKSH_,@function
        .size           $_ZN7cutlass13device_kernelIN5flash19enable_sm80_to_sm89INS1_16FlashAttnBwdSm80INS1_25CollectiveMainloopBwdSm80ILi2ELi2EN4cute5tupleIJNS5_1CILi128EEES8_NS7_ILi64EEEEEENS_10bfloat16_tEfNS_4arch4Sm80ELb0ELb0ELb1ELb1ELb1ELb0ELb0ELb0ELi2ELi4ELi4ELi4ELb0EEENS1_24CollectiveEpilogueBwdGQAISA_fSD_Li256ELb1ELb1EEENS1_19SingleTileSchedulerILb1ELb0ELb0ELi128EEEEEEEEEvNT_6ParamsE$_ZN4cute3eso3ESOILb1ELb0EJNS_6LayoutINS_5tupleIJNS3_IJNS_1CILi2EEES5_S5_EEEEEENS3_IJNS3_IJNS4_ILi1EEES5_NS4_ILi4EEEEEEEEEEENS_10ViewEngineIPN7cutlass10bfloat16_tEEEEEC2ERKSC_RKSH_,($_ZN7cutlass13device_kernelIN5flash19enable_sm80_to_sm89INS1_16FlashAttnBwdSm80INS1_25CollectiveMainloopBwdSm80ILi2ELi2EN4cute5tupleIJNS5_1CILi128EEES8_NS7_ILi64EEEEEENS_10bfloat16_tEfNS_4arch4Sm80ELb0ELb0ELb1ELb1ELb1ELb0ELb0ELb0ELi2ELi4ELi4ELi4ELb0EEENS1_24CollectiveEpilogueBwdGQAISA_fSD_Li256ELb1ELb1EEENS1_19SingleTileSchedulerILb1ELb0ELb0ELi128EEEEEEEEEvNT_6ParamsE$_ZN4cute3eso3ESOILb1ELb0EJNS_6LayoutINS_5tupleIJNS3_IJNS_1CILi2EEES5_S5_EEEEEENS3_IJNS3_IJNS4_ILi1EEES5_NS4_ILi4EEEEEEEEEEEiEEC2ERKSC_RKi - $_ZN7cutlass13device_kernelIN5flash19enable_sm80_to_sm89INS1_16FlashAttnBwdSm80INS1_25CollectiveMainloopBwdSm80ILi2ELi2EN4cute5tupleIJNS5_1CILi128EEES8_NS7_ILi64EEEEEENS_10bfloat16_tEfNS_4arch4Sm80ELb0ELb0ELb1ELb1ELb1ELb0ELb0ELb0ELi2ELi4ELi4ELi4ELb0EEENS1_24CollectiveEpilogueBwdGQAISA_fSD_Li256ELb1ELb1EEENS1_19SingleTileSchedulerILb1ELb0ELb0ELi128EEEEEEEEEvNT_6ParamsE$_ZN4cute3eso3ESOILb1ELb0EJNS_6LayoutINS_5tupleIJNS3_IJNS_1CILi2EEES5_S5_EEEEEENS3_IJNS3_IJNS4_ILi1EEES5_NS4_ILi4EEEEEEEEEEENS_10ViewEngineIPN7cutlass10bfloat16_tEEEEEC2ERKSC_RKSH_)
$_ZN7cutlass13device_kernelIN5flash19enable_sm80_to_sm89INS1_16FlashAttnBwdSm80INS1_25CollectiveMainloopBwdSm80ILi2ELi2EN4cute5tupleIJNS5_1CILi128EEES8_NS7_ILi64EEEEEENS_10bfloat16_tEfNS_4arch4Sm80ELb0ELb0ELb1ELb1ELb1ELb0ELb0ELb0ELi2ELi4ELi4ELi4ELb0EEENS1_24CollectiveEpilogueBwdGQAISA_fSD_Li256ELb1ELb1EEENS1_19SingleTileSchedulerILb1ELb0ELb0ELi128EEEEEEEEEvNT_6ParamsE$_ZN4cute3eso3ESOILb1ELb0EJNS_6LayoutINS_5tupleIJNS3_IJNS_1CILi2EEES5_S5_EEEEEENS3_IJNS3_IJNS4_ILi1EEES5_NS4_ILi4EEEEEEEEEEENS_10ViewEngineIPN7cutlass10bfloat16_tEEEEEC2ERKSC_RKSH_:
[----:B------:R-:W-:Y:S01]  /*9ac0*/  IADD3 R2, R66, -c[0x0][0x20], RZ ;  /* 0x8000080042027a10 */ /* 0x000fe20007ffe0ff */
[----:B------:R-:W-:Y:S01]  /*9ad0*/  IMAD.MOV.U32 R7, RZ, RZ, R3 ;  /* 0x000000ffff077224 */ /* 0x000fe200078e0003 */
[----:B------:R-:W-:-:S04]  /*9ae0*/  MOV R5, 0x0 ;  /* 0x0000000000057802 */ /* 0x000fc80000000f00 */
[----:B------:R1:W-:Y:S01]  /*9af0*/  STL.64 [R2], R6 ;  /* 0x0000000602007387 */ /* 0x0003e20000100a00 */
[----:B------:R-:W-:Y:S05]  /*9b00*/  RET.REL.NODEC R4 `(_ZN7cutlass13device_kernelIN5flash19enable_sm80_to_sm89INS1_16FlashAttnBwdSm80INS1_25CollectiveMainloopBwdSm80ILi2ELi2EN4cute5tupleIJNS5_1CILi128EEES8_NS7_ILi64EEEEEENS_10bfloat16_tEfNS_4arch4Sm80ELb0ELb0ELb1ELb1ELb1ELb0ELb0ELb0ELi2ELi4ELi4ELi4ELb0EEENS1_24CollectiveEpilogueBwdGQAISA_fSD_Li256ELb1ELb1EEENS1_19SingleTileSchedulerILb1ELb0ELb0ELi128EEEEEEEEEvNT_6ParamsE) ;  /* 0xffff64f004007950 */ /* 0x000fea0003c3ffff */
        .type           $_ZN7cutlass13device_kernelIN5flash19enable_sm80_to_sm89INS1_16FlashAttnBwdSm80INS1_25CollectiveMainloopBwdSm80ILi2ELi2EN4cute5tupleIJNS5_1CILi128EEES8_NS7_ILi64EEEEEENS_10bfloat16_tEfNS_4arch4Sm80ELb0ELb0ELb1ELb1ELb1ELb0ELb0ELb0ELi2ELi4ELi4ELi4ELb0EEENS1_24CollectiveEpilogueBwdGQAISA_fSD_Li256ELb1ELb1EEENS1_19SingleTileSchedulerILb1ELb0ELb0ELi128EEEEEEEEEvNT_6ParamsE$_ZN4cute3eso3ESOILb1ELb0EJNS_6LayoutINS_5tupleIJNS3_IJNS_1CILi2EEES5_S5_EEEEEENS3_IJNS3_IJNS4_ILi1EEES5_NS4_ILi4EEEEEEEEEEEiEEC2ERKSC_RKi,@function
        .size           $_ZN7cutlass13device_kernelIN5flash19enable_sm80_to_sm89INS1_16FlashAttnBwdSm80INS1_25CollectiveMainloopBwdSm80ILi2ELi2EN4cute5tupleIJNS5_1CILi128EEES8_NS7_ILi64EEEEEENS_10bfloat16_tEfNS_4arch4Sm80ELb0ELb0ELb1ELb1ELb1ELb0ELb0ELb0ELi2ELi4ELi4ELi4ELb0EEENS1_24CollectiveEpilogueBwdGQAISA_fSD_Li256ELb1ELb1EEENS1_19SingleTileSchedulerILb1ELb0ELb0ELi128EEEEEEEEEvNT_6ParamsE$_ZN4cute3eso3ESOILb1ELb0EJNS_6LayoutINS_5tupleIJNS3_IJNS_1CILi2EEES5_S5_EEEEEENS3_IJNS3_IJNS4_ILi1EEES5_NS4_ILi4EEEEEEEEEEEiEEC2ERKSC_RKi,($_ZN7cutlass13device_kernelIN5flash19enable_sm80_to_sm89INS1_16FlashAttnBwdSm80INS1_25CollectiveMainloopBwdSm80ILi2ELi2EN4cute5tupleIJNS5_1CILi128EEES8_NS7_ILi64EEEEEENS_10bfloat16_tEfNS_4arch4Sm80ELb0ELb0ELb1ELb1ELb1ELb0ELb0ELb0ELi2ELi4ELi4ELi4ELb0EEENS1_24CollectiveEpilogueBwdGQAISA_fSD_Li256ELb1ELb1EEENS1_19SingleTileSchedulerILb1ELb0ELb0ELi128EEEEEEEEEvNT_6ParamsE$_ZN4cute3eso3ESOILb1ELb0EJNS_6LayoutINS_5tupleIJNS3_IJNS_1CILi2EEES5_S5_EEES5_EEENS3_IJNS3_IJNS4_ILi1EEES5_NS4_ILi4EEEEEENS4_ILi64EEEEEEEENS_10ViewEngineIPN7cutlass10bfloat16_tEEEEEC2ERKSD_RKSI_ - $_ZN7cutlass13device_kernelIN5flash19enable_sm80_to_sm89INS1_16FlashAttnBwdSm80INS1_25CollectiveMainloopBwdSm80ILi2ELi2EN4cute5tupleIJNS5_1CILi128EEES8_NS7_ILi64EEEEEENS_10bfloat16_tEfNS_4arch4Sm80ELb0ELb0ELb1ELb1ELb1ELb0ELb0ELb0ELi2ELi4ELi4ELi4ELb0EEENS1_24CollectiveEpilogueBwdGQAISA_fSD_Li256ELb1ELb1EEENS1_19SingleTileSchedulerILb1ELb0ELb0ELi128EEEEEEEEEvNT_6ParamsE$_ZN4cute3eso3ESOILb1ELb0EJNS_6LayoutINS_5tupleIJNS3_IJNS_1CILi2EEES5_S5_EEEEEENS3_IJNS3_IJNS4_ILi1EEES5_NS4_ILi4EEEEEEEEEEEiEEC2ERKSC_RKi)
$_ZN7cutlass13device_kernelIN5flash19enable_sm80_to_sm89INS1_16FlashAttnBwdSm80INS1_25CollectiveMainloopBwdSm80ILi2ELi2EN4cute5tupleIJNS5_1CILi128EEES8_NS7_ILi64EEEEEENS_10bfloat16_tEfNS_4arch4Sm80ELb0ELb0ELb1ELb1ELb1ELb0ELb0ELb0ELi2ELi4ELi4ELi4ELb0EEENS1_24CollectiveEpilogueBwdGQAISA_fSD_Li256ELb1ELb1EEENS1_19SingleTileSchedulerILb1ELb0ELb0ELi128EEEEEEEEEvNT_6ParamsE$_ZN4cute3eso3ESOILb1ELb0EJNS_6LayoutINS_5tupleIJNS3_IJNS_1CILi2EEES5_S5_EEEEEENS3_IJNS3_IJNS4_ILi1EEES5_NS4_ILi4EEEEEEEEEEEiEEC2ERKSC_RKi:
[----:B------:R-:W-:Y:S02]  /*9b10*/  IADD3 R2, R66, -c[0x0][0x20], RZ ;  /* 0x8000080042027a10 */ /* 0x000fe40007ffe0ff */
[----:B------:R-:W-:-:S03]  /*9b20*/  MOV R5, 0x0 ;  /* 0x0000000000057802 */ /* 0x000fc60000000f00 */
[----:B------:R1:W-:Y:S01]  /*9b30*/  STL [R2], R3 ;  /* 0x0000000302007387 */ /* 0x0003e20000100800 */
[----:B------:R-:W-:Y:S05]  /*9b40*/  RET.REL.NODEC R4 `(_ZN7cutlass13device_kernelIN5flash19enable_sm80_to_sm89INS1_16FlashAttnBwdSm80INS1_25CollectiveMainloopBwdSm80ILi2ELi2EN4cute5tupleIJNS5_1CILi128EEES8_NS7_ILi64EEEEEENS_10bfloat16_tEfNS_4arch4Sm80ELb0ELb0ELb1ELb1ELb1ELb0ELb0ELb0ELi2ELi4ELi4ELi4ELb0EEENS1_24CollectiveEpilogueBwdGQAISA_fSD_Li256ELb1ELb1EEENS1_19SingleTileSchedulerILb1ELb0ELb0ELi128EEEEEEEEEvNT_6ParamsE) ;  /* 0xffff64b004007950 */ /* 0x000fea0003c3ffff */
        .type           $_ZN7cutlass13device_kernelIN5flash19enable_sm80_to_sm89INS1_16FlashAttnBwdSm80INS1_25CollectiveMainloopBwdSm80ILi2ELi2EN4cute5tupleIJNS5_1CILi128EEES8_NS7_ILi64EEEEEENS_10bfloat16_tEfNS_4arch4Sm80ELb0ELb0ELb1ELb1ELb1ELb0ELb0ELb0ELi2ELi4ELi4ELi4ELb0EEENS1_24CollectiveEpilogueBwdGQAISA_fSD_Li256ELb1ELb1EEENS1_19SingleTileSchedulerILb1ELb0ELb0ELi128EEEEEEEEEvNT_6ParamsE$_ZN4cute3eso3ESOILb1ELb0EJNS_6LayoutINS_5tupleIJNS3_IJNS_1CILi2EEES5_S5_EEES5_EEENS3_IJNS3_IJNS4_ILi1EEES5_NS4_ILi4EEEEEENS4_ILi64EEEEEEEENS_10ViewEngineIPN7cutlass10bfloat16_tEEEEEC2ERKSD_RKSI_,@function
        .size           $_ZN7cutlass13device_kernelIN5flash19enable_sm80_to_sm89INS1_16FlashAttnBwdSm80INS1_25CollectiveMainloopBwdSm80ILi2ELi2EN4cute5tupleIJNS5_1CILi128EEES8_NS7_ILi64EEEEEENS_10bfloat16_tEfNS_4arch4Sm80ELb0ELb0ELb1ELb1ELb1ELb0ELb0ELb0ELi2ELi4ELi4ELi4ELb0EEENS1_24CollectiveEpilogueBwdGQAISA_fSD_Li256ELb1ELb1EEENS1_19SingleTileSchedulerILb1ELb0ELb0ELi128EEEEEEEEEvNT_6ParamsE$_ZN4cute3eso3ESOILb1ELb0EJNS_6LayoutINS_5tupleIJNS3_IJNS_1CILi2EEES5_S5_EEES5_EEENS3_IJNS3_IJNS4_ILi1EEES5_NS4_ILi4EEEEEENS4_ILi64EEEEEEEENS_10ViewEngineIPN7cutlass10bfloat16_tEEEEEC2ERKSD_RKSI_,($_ZN7cutlass13device_kernelIN5flash19enable_sm80_to_sm89INS1_16FlashAttnBwdSm80INS1_25CollectiveMainloopBwdSm80ILi2ELi2EN4cute5tupleIJNS5_1CILi128EEES8_NS7_ILi64EEEEEENS_10bfloat16_tEfNS_4arch4Sm80ELb0ELb0ELb1ELb1ELb1ELb0ELb0ELb0ELi2ELi4ELi4ELi4ELb0EEENS1_24CollectiveEpilogueBwdGQAISA_fSD_Li256ELb1ELb1EEENS1_19SingleTileSchedulerILb1ELb0ELb0ELi128EEEEEEEEEvNT_6ParamsE$_ZN4cute3eso3ESOILb1ELb0EJNS_6LayoutINS_5tupleIJNS3_IJNS_1CILi2EEES5_S5_EEES5_EEENS3_IJNS3_IJNS4_ILi1EEES5_NS4_ILi4EEEEEENS4_ILi64EEEEEEEEiEEC2ERKSD_RKi - $_ZN7cutlass13device_kernelIN5flash19enable_sm80_to_sm89INS1_16FlashAttnBwdSm80INS1_25CollectiveMainloopBwdSm80ILi2ELi2EN4cute5tupleIJNS5_1CILi128EEES8_NS7_ILi64EEEEEENS_10bfloat16_tEfNS_4arch4Sm80ELb0ELb0ELb1ELb1ELb1ELb0ELb0ELb0ELi2ELi4ELi4ELi4ELb0EEENS1_24CollectiveEpilogueBwdGQAISA_fSD_Li256ELb1ELb1EEENS1_19SingleTileSchedulerILb1ELb0ELb0ELi128EEEEEEEEEvNT_6ParamsE$_ZN4cute3eso3ESOILb1ELb0EJNS_6LayoutINS_5tupleIJNS3_IJNS_1CILi2EEES5_S5_EEES5_EEENS3_IJNS3_IJNS4_ILi1EEES5_NS4_ILi4EEEEEENS4_ILi64EEEEEEEENS_10ViewEngineIPN7cutlass10bfloat16_tEEEEEC2ERKSD_RKSI_)
$_ZN7cutlass13device_kernelIN5flash19enable_sm80_to_sm89INS1_16FlashAttnBwdSm80INS1_25CollectiveMainloopBwdSm80ILi2ELi2EN4cute5tupleIJNS5_1CILi128EEES8_NS7_ILi64EEEEEENS_10bfloat16_tEfNS_4arch4Sm80ELb0ELb0ELb1ELb1ELb1ELb0ELb0ELb0ELi2ELi4ELi4ELi4ELb0EEENS1_24CollectiveEpilogueBwdGQAISA_fSD_Li256ELb1ELb1EEENS1_19SingleTileSchedulerILb1ELb0ELb0ELi128EEEEEEEEEvNT_6ParamsE$_ZN4cute3eso3ESOILb1ELb0EJNS_6LayoutINS_5tupleIJNS3_IJNS_1CILi2EEES5_S5_EEES5_EEENS3_IJNS3_IJNS4_ILi1EEES5_NS4_ILi4EEEEEENS4_ILi64EEEEEEEENS_10ViewEngineIPN7cutlass10bfloat16_tEEEEEC2ERKSD_RKSI_:
[----:B------:R-:W-:Y:S01]  /*9b50*/  IADD3 R2, R23, -c[0x0][0x20], RZ ;  /* 0x8000080017027a10 */ /* 0x000fe20007ffe0ff */
[----:B------:R-:W-:Y:S01]  /*9b60*/  IMAD.MOV.U32 R7, RZ, RZ, R3 ;  /* 0x000000ffff077224 */ /* 0x000fe200078e0003 */
[----:B------:R-:W-:-:S04]  /*9b70*/  MOV R5, 0x0 ;  /* 0x0000000000057802 */ /* 0x000fc80000000f00 */
[----:B------:R1:W-:Y:S01]  /*9b80*/  STL.64 [R2], R6 ;  /* 0x0000000602007387 */ /* 0x0003e20000100a00 */
[----:B------:R-:W-:Y:S05]  /*9b90*/  RET.REL.NODEC R4 `(_ZN7cutlass13device_kernelIN5flash19enable_sm80_to_sm89INS1_16FlashAttnBwdSm80INS1_25CollectiveMainloopBwdSm80ILi2ELi2EN4cute5tupleIJNS5_1CILi128EEES8_NS7_ILi64EEEEEENS_10bfloat16_tEfNS_4arch4Sm80ELb0ELb0ELb1ELb1ELb1ELb0ELb0ELb0ELi2ELi4ELi4ELi4ELb0EEENS1_24CollectiveEpilogueBwdGQAISA_fSD_Li256ELb1ELb1EEENS1_19SingleTileSchedulerILb1ELb0ELb0ELi128EEEEEEEEEvNT_6ParamsE) ;  /* 0xffff646004007950 */ /* 0x000fea0003c3ffff */
        .type           $_ZN7cutlass13device_kernelIN5flash19enable_sm80_to_sm89INS1_16FlashAttnBwdSm80INS1_25CollectiveMainloopBwdSm80ILi2ELi2EN4cute5tupleIJNS5_1CILi128EEES8_NS7_ILi64EEEEEENS_10bfloat16_tEfNS_4arch4Sm80ELb0ELb0ELb1ELb1ELb1ELb0ELb0ELb0ELi2ELi4ELi4ELi4ELb0EEENS1_24CollectiveEpilogueBwdGQAISA_fSD_Li256ELb1ELb1EEENS1_19SingleTileSchedulerILb1ELb0ELb0ELi128EEEEEEEEEvNT_6ParamsE$_ZN4cute3eso3ESOILb1ELb0EJNS_6LayoutINS_5tupleIJNS3_IJNS_1CILi2EEES5_S5_EEES5_EEENS3_IJNS3_IJNS4_ILi1EEES5_NS4_ILi4EEEEEENS4_ILi64EEEEEEEEiEEC2ERKSD_RKi,@function
        .size           $_ZN7cutlass13device_kernelIN5flash19enable_sm80_to_sm89INS1_16FlashAttnBwdSm80INS1_25CollectiveMainloopBwdSm80ILi2ELi2EN4cute5tupleIJNS5_1CILi128EEES8_NS7_ILi64EEEEEENS_10bfloat16_tEfNS_4arch4Sm80ELb0ELb0ELb1ELb1ELb1ELb0ELb0ELb0ELi2ELi4ELi4ELi4ELb0EEENS1_24CollectiveEpilogueBwdGQAISA_fSD_Li256ELb1ELb1EEENS1_19SingleTileSchedulerILb1ELb0ELb0ELi128EEEEEEEEEvNT_6ParamsE$_ZN4cute3eso3ESOILb1ELb0EJNS_6LayoutINS_5tupleIJNS3_IJNS_1CILi2EEES5_S5_EEES5_EEENS3_IJNS3_IJNS4_ILi1EEES5_NS4_ILi4EEEEEENS4_ILi64EEEEEEEEiEEC2ERKSD_RKi,($_ZN7cutlass13device_kernelIN5flash19enable_sm80_to_sm89INS1_16FlashAttnBwdSm80INS1_25CollectiveMainloopBwdSm80ILi2ELi2EN4cute5tupleIJNS5_1CILi128EEES8_NS7_ILi64EEEEEENS_10bfloat16_tEfNS_4arch4Sm80ELb0ELb0ELb1ELb1ELb1ELb0ELb0ELb0ELi2ELi4ELi4ELi4ELb0EEENS1_24CollectiveEpilogueBwdGQAISA_fSD_Li256ELb1ELb1EEENS1_19SingleTileSchedulerILb1ELb0ELb0ELi128EEEEEEEEEvNT_6ParamsE$_ZN4cute3eso3ESOILb1ELb0EJNS_6LayoutINS_5tupleIJNS3_IJNS_1CILi2EEES5_S5_EEES5_EEENS3_IJNS3_IJNS4_ILi1EEES5_NS4_ILi4EEEEEENS4_ILi8EEEEEEEENS_10ViewEngineIPN7cutlass10bfloat16_tEEEEEC2ERKSD_RKSI_ - $_ZN7cutlass13device_kernelIN5flash19enable_sm80_to_sm89INS1_16FlashAttnBwdSm80INS1_25CollectiveMainloopBwdSm80ILi2ELi2EN4cute5tupleIJNS5_1CILi128EEES8_NS7_ILi64EEEEEENS_10bfloat16_tEfNS_4arch4Sm80ELb0ELb0ELb1ELb1ELb1ELb0ELb0ELb0ELi2ELi4ELi4ELi4ELb0EEENS1_24CollectiveEpilogueBwdGQAISA_fSD_Li256ELb1ELb1EEENS1_19SingleTileSchedulerILb1ELb0ELb0ELi128EEEEEEEEEvNT_6ParamsE$_ZN4cute3eso3ESOILb1ELb0EJNS_6LayoutINS_5tupleIJNS3_IJNS_1CILi2EEES5_S5_EEES5_EEENS3_IJNS3_IJNS4_ILi1EEES5_NS4_ILi4EEEEEENS4_ILi64EEEEEEEEiEEC2ERKSD_RKi)
$_ZN7cutlass13device_kernelIN5flash19enable_sm80_to_sm89INS1_16FlashAttnBwdSm80INS1_25CollectiveMainloopBwdSm80ILi2ELi2EN4cute5tupleIJNS5_1CILi128EEES8_NS7_ILi64EEEEEENS_10bfloat16_tEfNS_4arch4Sm80ELb0ELb0ELb1ELb1ELb1ELb0ELb0ELb0ELi2ELi4ELi4ELi4ELb0EEENS1_24CollectiveEpilogueBwdGQAISA_fSD_Li256ELb1ELb1EEENS1_19SingleTileSchedulerILb1ELb0ELb0ELi128EEEEEEEEEvNT_6ParamsE$_ZN4cute3eso3ESOILb1ELb0EJNS_6LayoutINS_5tupleIJNS3_IJNS_1CILi2EEES5_S5_EEES5_EEENS3_IJNS3_IJNS4_ILi1EEES5_NS4_ILi4EEEEEENS4_ILi64EEEEEEEEiEEC2ERKSD_RKi:
[----:B------:R-:W-:Y:S02]  /*9ba0*/  IADD3 R2, R23, -c[0x0][0x20], RZ ;  /* 0x8000080017027a10 */ /* 0x000fe40007ffe0ff */
[----:B------:R-:W-:-:S03]  /*9bb0*/  MOV R5, 0x0 ;  /* 0x0000000000057802 */ /* 0x000fc60000000f00 */
[----:B------:R1:W-:Y:S01]  /*9bc0*/  STL [R2], R3 ;  /* 0x0000000302007387 */ /* 0x0003e20000100800 */
[----:B------:R-:W-:Y:S05]  /*9bd0*/  RET.REL.NODEC R4 `(_ZN7cutlass13device_kernelIN5flash19enable_sm80_to_sm89INS1_16FlashAttnBwdSm80INS1_25CollectiveMainloopBwdSm80ILi2ELi2EN4cute5tupleIJNS5_1CILi128EEES8_NS7_ILi64EEEEEENS_10bfloat16_tEfNS_4arch4Sm80ELb0ELb0ELb1ELb1ELb1ELb0ELb0ELb0ELi2ELi4ELi4ELi4ELb0EEENS1_24CollectiveEpilogueBwdGQAISA_fSD_Li256ELb1ELb1EEENS1_19SingleTileSchedulerILb1ELb0ELb0ELi128EEEEEEEEEvNT_6ParamsE) ;  /* 0xffff642004007950 */ /* 0x000fea0003c3ffff */
        .type           $_ZN7cutlass13device_kernelIN5flash19enable_sm80_to_sm89INS1_16FlashAttnBwdSm80INS1_25CollectiveMainloopBwdSm80ILi2ELi2EN4cute5tupleIJNS5_1CILi128EEES8_NS7_ILi64EEEEEENS_10bfloat16_tEfNS_4arch4Sm80ELb0ELb0ELb1ELb1ELb1ELb0ELb0ELb0ELi2ELi4ELi4ELi4ELb0EEENS1_24CollectiveEpilogueBwdGQAISA_fSD_Li256ELb1ELb1EEENS1_19SingleTileSchedulerILb1ELb0ELb0ELi128EEEEEEEEEvNT_6ParamsE$_ZN4cute3eso3ESOILb1ELb0EJNS_6LayoutINS_5tupleIJNS3_IJNS_1CILi2EEES5_S5_EEES5_EEENS3_IJNS3_IJNS4_ILi1EEES5_NS4_ILi4EEEEEENS4_ILi8EEEEEEEENS_10ViewEngineIPN7cutlass10bfloat16_tEEEEEC2ERKSD_RKSI_,@function
        .size           $_ZN7cutlass13device_kernelIN5flash19enable_sm80_to_sm89INS1_16FlashAttnBwdSm80INS1_25CollectiveMainloopBwdSm80ILi2ELi2EN4cute5tupleIJNS5_1CILi128EEES8_NS7_ILi64EEEEEENS_10bfloat16_tEfNS_4arch4Sm80ELb0ELb0ELb1ELb1ELb1ELb0ELb0ELb0ELi2ELi4ELi4ELi4ELb0EEENS1_24CollectiveEpilogueBwdGQAISA_fSD_Li256ELb1ELb1EEENS1_19SingleTileSchedulerILb1ELb0ELb0ELi128EEEEEEEEEvNT_6ParamsE$_ZN4cute3eso3ESOILb1ELb0EJNS_6LayoutINS_5tupleIJNS3_IJNS_1CILi2EEES5_S5_EEES5_EEENS3_IJNS3_IJNS4_ILi1EEES5_NS4_ILi4EEEEEENS4_ILi8EEEEEEEENS_10ViewEngineIPN7cutlass10bfloat16_tEEEEEC2ERKSD_RKSI_,($_ZN7cutlass13device_kernelIN5flash19enable_sm80_to_sm89INS1_16FlashAttnBwdSm80INS1_25CollectiveMainloopBwdSm80ILi2ELi2EN4cute5tupleIJNS5_1CILi128EEES8_NS7_ILi64EEEEEENS_10bfloat16_tEfNS_4arch4Sm80ELb0ELb0ELb1ELb1ELb1ELb0ELb0ELb0ELi2ELi4ELi4ELi4ELb0EEENS1_24CollectiveEpilogueBwdGQAISA_fSD_Li256ELb1ELb1EEENS1_19SingleTileSchedulerILb1ELb0ELb0ELi128EEEEEEEEEvNT_6ParamsE$_ZN4cute3eso3ESOILb1ELb0EJNS_6LayoutINS_5tupleIJNS3_IJNS_1CILi2EEES5_S5_EEES5_EEENS3_IJNS3_IJNS4_ILi1EEES5_NS4_ILi4EEEEEENS4_ILi8EEEEEEEEiEEC2ERKSD_RKi - $_ZN7cutlass13device_kernelIN5flash19enable_sm80_to_sm89INS1_16FlashAttnBwdSm80INS1_25CollectiveMainloopBwdSm80ILi2ELi2EN4cute5tupleIJNS5_1CILi128EEES8_NS7_ILi64EEEEEENS_10bfloat16_tEfNS_4arch4Sm80ELb0ELb0ELb1ELb1ELb1ELb0ELb0ELb0ELi2ELi4ELi4ELi4ELb0EEENS1_24CollectiveEpilogueBwdGQAISA_fSD_Li256ELb1ELb1EEENS1_19SingleTileSchedulerILb1ELb0ELb0ELi128EEEEEEEEEvNT_6ParamsE$_ZN4cute3eso3ESOILb1ELb0EJNS_6LayoutINS_5tupleIJNS3_IJNS_1CILi2EEES5_S5_EEES5_EEENS3_IJNS3_IJNS4_ILi1EEES5_NS4_ILi4EEEEEENS4_ILi8EEEEEEEENS_10ViewEngineIPN7cutlass10bfloat16_tEEEEEC2ERKSD_RKSI_)
$_ZN7cutlass13device_kernelIN5flash19enable_sm80_to_sm89INS1_16FlashAttnBwdSm80INS1_25CollectiveMainloopBwdSm80ILi2ELi2EN4cute5tupleIJNS5_1CILi128EEES8_NS7_ILi64EEEEEENS_10bfloat16_tEfNS_4arch4Sm80ELb0ELb0ELb1ELb1ELb1ELb0ELb0ELb0ELi2ELi4ELi4ELi4ELb0EEENS1_24CollectiveEpilogueBwdGQAISA_fSD_Li256ELb1ELb1EEENS1_19SingleTileSchedulerILb1ELb0ELb0ELi128EEEEEEEEEvNT_6ParamsE$_ZN4cute3eso3ESOILb1ELb0EJNS_6LayoutINS_5tupleIJNS3_IJNS_1CILi2EEES5_S5_EEES5_EEENS3_IJNS3_IJNS4_ILi1EEES5_NS4_ILi4EEEEEENS4_ILi8EEEEEEEENS_10ViewEngineIPN7cutlass10bfloat16_tEEEEEC2ERKSD_RKSI_:
[----:B------:R-:W-:Y:S01]  /*9be0*/  IADD3 R2, R66, -c[0x0][0x20], RZ ;  /* 0x8000080042027a10 */ /* 0x000fe20007ffe0ff */
[----:B------:R-:W-:Y:S01]  /*9bf0*/  IMAD.MOV.U32 R7, RZ, RZ, R3 ;  /* 0x000000ffff077224 */ /* 0x000fe200078e0003 */
[----:B------:R-:W-:-:S04]  /*9c00*/  MOV R5, 0x0 ;  /* 0x0000000000057802 */ /* 0x000fc80000000f00 */
[----:B------:R1:W-:Y:S01]  /*9c10*/  STL.64 [R2], R6 ;  /* 0x0000000602007387 */ /* 0x0003e20000100a00 */
[----:B------:R-:W-:Y:S05]  /*9c20*/  RET.REL.NODEC R4 `(_ZN7cutlass13device_kernelIN5flash19enable_sm80_to_sm89INS1_16FlashAttnBwdSm80INS1_25CollectiveMainloopBwdSm80ILi2ELi2EN4cute5tupleIJNS5_1CILi128EEES8_NS7_ILi64EEEEEENS_10bfloat16_tEfNS_4arch4Sm80ELb0ELb0ELb1ELb1ELb1ELb0ELb0ELb0ELi2ELi4ELi4ELi4ELb0EEENS1_24CollectiveEpilogueBwdGQAISA_fSD_Li256ELb1ELb1EEENS1_19SingleTileSchedulerILb1ELb0ELb0ELi128EEEEEEEEEvNT_6ParamsE) ;  /* 0xffff63d004007950 */ /* 0x000fea0003c3ffff */
        .type           $_ZN7cutlass13device_kernelIN5flash19enable_sm80_to_sm89INS1_16FlashAttnBwdSm80INS1_25CollectiveMainloopBwdSm80ILi2ELi2EN4cute5tupleIJNS5_1CILi128EEES8_NS7_ILi64EEEEEENS_10bfloat16_tEfNS_4arch4Sm80ELb0ELb0ELb1ELb1ELb1ELb0ELb0ELb0ELi2ELi4ELi4ELi4ELb0EEENS1_24CollectiveEpilogueBwdGQAISA_fSD_Li256ELb1ELb1EEENS1_19SingleTileSchedulerILb1ELb0ELb0ELi128EEEEEEEEEvNT_6ParamsE$_ZN4cute3eso3ESOILb1ELb0EJNS_6LayoutINS_5tupleIJNS3_IJNS_1CILi2EEES5_S5_EEES5_EEENS3_IJNS3_IJNS4_ILi1EEES5_NS4_ILi4EEEEEENS4_ILi8EEEEEEEEiEEC2ERKSD_RKi,@function
        .size           $_ZN7cutlass13device_kernelIN5flash19enable_sm80_to_sm89INS1_16FlashAttnBwdSm80INS1_25CollectiveMainloopBwdSm80ILi2ELi2EN4cute5tupleIJNS5_1CILi128EEES8_NS7_ILi64EEEEEENS_10bfloat16_tEfNS_4arch4Sm80ELb0ELb0ELb1ELb1ELb1ELb0ELb0ELb0ELi2ELi4ELi4ELi4ELb0EEENS1_24CollectiveEpilogueBwdGQAISA_fSD_Li256ELb1ELb1EEENS1_19SingleTileSchedulerILb1ELb0ELb0ELi128EEEEEEEEEvNT_6ParamsE$_ZN4cute3eso3ESOILb1ELb0EJNS_6LayoutINS_5tupleIJNS3_IJNS_1CILi2EEES5_S5_EEES5_EEENS3_IJNS3_IJNS4_ILi1EEES5_NS4_ILi4EEEEEENS4_ILi8EEEEEEEEiEEC2ERKSD_RKi,($_ZN7cutlass13device_kernelIN5flash19enable_sm80_to_sm89INS1_16FlashAttnBwdSm80INS1_25CollectiveMainloopBwdSm80ILi2ELi2EN4cute5tupleIJNS5_1CILi128EEES8_NS7_ILi64EEEEEENS_10bfloat16_tEfNS_4arch4Sm80ELb0ELb0ELb1ELb1ELb1ELb0ELb0ELb0ELi2ELi4ELi4ELi4ELb0EEENS1_24CollectiveEpilogueBwdGQAISA_fSD_Li256ELb1ELb1EEENS1_19SingleTileSchedulerILb1ELb0ELb0ELi128EEEEEEEEEvNT_6ParamsE$_ZN4cute3eso3ESOILb1ELb0EJNS_6LayoutINS_5tupleIJNS3_IJNS_1CILi4EEENS4_ILi1EEEEEEEEENS3_IJNS3_IJS6_NS4_ILi0EEEEEEEEEEENS_10ViewEngineINS_8gmem_ptrIPKfEEEEEEC2ERKSC_RKSI_ - $_ZN7cutlass13device_kernelIN5flash19enable_sm80_to_sm89INS1_16FlashAttnBwdSm80INS1_25CollectiveMainloopBwdSm80ILi2ELi2EN4cute5tupleIJNS5_1CILi128EEES8_NS7_ILi64EEEEEENS_10bfloat16_tEfNS_4arch4Sm80ELb0ELb0ELb1ELb1ELb1ELb0ELb0ELb0ELi2ELi4ELi4ELi4ELb0EEENS1_24CollectiveEpilogueBwdGQAISA_fSD_Li256ELb1ELb1EEENS1_19SingleTileSchedulerILb1ELb0ELb0ELi128EEEEEEEEEvNT_6ParamsE$_ZN4cute3eso3ESOILb1ELb0EJNS_6LayoutINS_5tupleIJNS3_IJNS_1CILi2EEES5_S5_EEES5_EEENS3_IJNS3_IJNS4_ILi1EEES5_NS4_ILi4EEEEEENS4_ILi8EEEEEEEEiEEC2ERKSD_RKi)
$_ZN7cutlass13device_kernelIN5flash19enable_sm80_to_sm89INS1_16FlashAttnBwdSm80INS1_25CollectiveMainloopBwdSm80ILi2ELi2EN4cute5tupleIJNS5_1CILi128EEES8_NS7_ILi64EEEEEENS_10bfloat16_tEfNS_4arch4Sm80ELb0ELb0ELb1ELb1ELb1ELb0ELb0ELb0ELi2ELi4ELi4ELi4ELb0EEENS1_24CollectiveEpilogueBwdGQAISA_fSD_Li256ELb1ELb1EEENS1_19SingleTileSchedulerILb1ELb0ELb0ELi128EEEEEEEEEvNT_6ParamsE$_ZN4cute3eso3ESOILb1ELb0EJNS_6LayoutINS_5tupleIJNS3_IJNS_1CILi2EEES5_S5_EEES5_EEENS3_IJNS3_IJNS4_ILi1EEES5_NS4_ILi4EEEEEENS4_ILi8EEEEEEEEiEEC2ERKSD_RKi:
[----:B------:R-:W-:Y:S02]  /*9c30*/  IADD3 R2, R66, -c[0x0][0x20], RZ ;  /* 0x8000080042027a10 */ /* 0x000fe40007ffe0ff */
[----:B------:R-:W-:-:S03]  /*9c40*/  MOV R5, 0x0 ;  /* 0x0000000000057802 */ /* 0x000fc60000000f00 */
[----:B------:R1:W-:Y:S01]  /*9c50*/  STL [R2], R3 ;  /* 0x0000000302007387 */ /* 0x0003e20000100800 */
[----:B------:R-:W-:Y:S05]  /*9c60*/  RET.REL.NODEC R4 `(_ZN7cutlass13device_kernelIN5flash19enable_sm80_to_sm89INS1_16FlashAttnBwdSm80INS1_25CollectiveMainloopBwdSm80ILi2ELi2EN4cute5tupleIJNS5_1CILi128EEES8_NS7_ILi64EEEEEENS_10bfloat16_tEfNS_4arch4Sm80ELb0ELb0ELb1ELb1ELb1ELb0ELb0ELb0ELi2ELi4ELi4ELi4ELb0EEENS1_24CollectiveEpilogueBwdGQAISA_fSD_Li256ELb1ELb1EEENS1_19SingleTileSchedulerILb1ELb0ELb0ELi128EEEEEEEEEvNT_6ParamsE) ;  /* 0xffff639004007950 */ /* 0x000fea0003c3ffff */
        .type           $_ZN7cutlass13device_kernelIN5flash19enable_sm80_to_sm89INS1_16FlashAttnBwdSm80INS1_25CollectiveMainloopBwdSm80ILi2ELi2EN4cute5tupleIJNS5_1CILi128EEES8_NS7_ILi64EEEEEENS_10bfloat16_tEfNS_4arch4Sm80ELb0ELb0ELb1ELb1ELb1ELb0ELb0ELb0ELi2ELi4ELi4ELi4ELb0EEENS1_24CollectiveEpilogueBwdGQAISA_fSD_Li256ELb1ELb1EEENS1_19SingleTileSchedulerILb1ELb0ELb0ELi128EEEEEEEEEvNT_6ParamsE$_ZN4cute3eso3ESOILb1ELb0EJNS_6LayoutINS_5tupleIJNS3_IJNS_1CILi4EEENS4_ILi1EEEEEEEEENS3_IJNS3_IJS6_NS4_ILi0EEEEEEEEEEENS_10ViewEngineINS_8gmem_ptrIPKfEEEEEEC2ERKSC_RKSI_,@function
        .size           $_ZN7cutlass13device_kernelIN5flash19enable_sm80_to_sm89INS1_16FlashAttnBwdSm80INS1_25CollectiveMainloopBwdSm80ILi2ELi2EN4cute5tupleIJNS5_1CILi128EEES8_NS7_ILi64EEEEEENS_10bfloat16_tEfNS_4arch4Sm80ELb0ELb0ELb1ELb1ELb1ELb0ELb0ELb0ELi2ELi4ELi4ELi4ELb0EEENS1_24CollectiveEpilogueBwdGQAISA_fSD_Li256ELb1ELb1EEENS1_19SingleTileSchedulerILb1ELb0ELb0ELi128EEEEEEEEEvNT_6ParamsE$_ZN4cute3eso3ESOILb1ELb0EJNS_6LayoutINS_5tupleIJNS3_IJNS_1CILi4EEENS4_ILi1EEEEEEEEENS3_IJNS3_IJS6_NS4_ILi0EEEEEEEEEEENS_10ViewEngineINS_8gmem_ptrIPKfEEEEEEC2ERKSC_RKSI_,($_ZN7cutlass13device_kernelIN5flash19enable_sm80_to_sm89INS1_16FlashAttnBwdSm80INS1_25CollectiveMainloopBwdSm80ILi2ELi2EN4cute5tupleIJNS5_1CILi128EEES8_NS7_ILi64EEEEEENS_10bfloat16_tEfNS_4arch4Sm80ELb0ELb0ELb1ELb1ELb1ELb0ELb0ELb0ELi2ELi4ELi4ELi4ELb0EEENS1_24CollectiveEpilogueBwdGQAISA_fSD_Li256ELb1ELb1EEENS1_19SingleTileSchedulerILb1ELb0ELb0ELi128EEEEEEEEEvNT_6ParamsE$_ZN4cute3eso3ESOILb1ELb0EJNS_6LayoutINS_5tupleIJNS3_IJNS_1CILi4EEENS4_ILi1EEEEEEEEENS3_IJNS3_IJS6_NS4_ILi0EEEEEEEEEEENS_10ViewEngineINS_8smem_ptrIPfEEEEEEC2ERKSC_RKSH_ - $_ZN7cutlass13device_kernelIN5flash19enable_sm80_to_sm89INS1_16FlashAttnBwdSm80INS1_25CollectiveMainloopBwdSm80ILi2ELi2EN4cute5tupleIJNS5_1CILi128EEES8_NS7_ILi64EEEEEENS_10bfloat16_tEfNS_4arch4Sm80ELb0ELb0ELb1ELb1ELb1ELb0ELb0ELb0ELi2ELi4ELi4ELi4ELb0EEENS1_24CollectiveEpilogueBwdGQAISA_fSD_Li256ELb1ELb1EEENS1_19SingleTileSchedulerILb1ELb0ELb0ELi128EEEEEEEEEvNT_6ParamsE$_ZN4cute3eso3ESOILb1ELb0EJNS_6LayoutINS_5tupleIJNS3_IJNS_1CILi4EEENS4_ILi1EEEEEEEEENS3_IJNS3_IJS6_NS4_ILi0EEEEEEEEEEENS_10ViewEngineINS_8gmem_ptrIPKfEEEEEEC2ERKSC_RKSI_)
$_ZN7cutlass13device_kernelIN5flash19enable_sm80_to_sm89INS1_16FlashAttnBwdSm80INS1_25CollectiveMainloopBwdSm80ILi2ELi2EN4cute5tupleIJNS5_1CILi128EEES8_NS7_ILi64EEEEEENS_10bfloat16_tEfNS_4arch4Sm80ELb0ELb0ELb1ELb1ELb1ELb0ELb0ELb0ELi2ELi4ELi4ELi4ELb0EEENS1_24CollectiveEpilogueBwdGQAISA_fSD_Li256ELb1ELb1EEENS1_19SingleTileSchedulerILb1ELb0ELb0ELi128EEEEEEEEEvNT_6ParamsE$_ZN4cute3eso3ESOILb1ELb0EJNS_6LayoutINS_5tupleIJNS3_IJNS_1CILi4EEENS4_ILi1EEEEEEEEENS3_IJNS3_IJS6_NS4_ILi0EEEEEEEEEEENS_10ViewEngineINS_8gmem_ptrIPKfEEEEEEC2ERKSC_RKSI_:
[----:B------:R-:W-:Y:S02]  /*9c70*/  IADD3 R4, R13, -c[0x0][0x20], RZ ;  /* 0x800008000d047a10 */ /* 0x000fe40007ffe0ff */
[----:B------:R-:W-:-:S03]  /*9c80*/  MOV R9, 0x0 ;  /* 0x0000000000097802 */ /* 0x000fc60000000f00 */
[----:B------:R1:W-:Y:S01]  /*9c90*/  STL.64 [R4], R2 ;  /* 0x0000000204007387 */ /* 0x0003e20000100a00 */
[----:B------:R-:W-:Y:S05]  /*9ca0*/  RET.REL.NODEC R8 `(_ZN7cutlass13device_kernelIN5flash19enable_sm80_to_sm89INS1_16FlashAttnBwdSm80INS1_25CollectiveMainloopBwdSm80ILi2ELi2EN4cute5tupleIJNS5_1CILi128EEES8_NS7_ILi64EEEEEENS_10bfloat16_tEfNS_4arch4Sm80ELb0ELb0ELb1ELb1ELb1ELb0ELb0ELb0ELi2ELi4ELi4ELi4ELb0EEENS1_24CollectiveEpilogueBwdGQAISA_fSD_Li256ELb1ELb1EEENS1_19SingleTileSchedulerILb1ELb0ELb0ELi128EEEEEEEEEvNT_6ParamsE) ;  /* 0xffff635008007950 */ /* 0x000fea0003c3ffff */
        .type           $_ZN7cutlass13device_kernelIN5flash19enable_sm80_to_sm89INS1_16FlashAttnBwdSm80INS1_25CollectiveMainloopBwdSm80ILi2ELi2EN4cute5tupleIJNS5_1CILi128EEES8_NS7_ILi64EEEEEENS_10bfloat16_tEfNS_4arch4Sm80ELb0ELb0ELb1ELb1ELb1ELb0ELb0ELb0ELi2ELi4ELi4ELi4ELb0EEENS1_24CollectiveEpilogueBwdGQAISA_fSD_Li256ELb1ELb1EEENS1_19SingleTileSchedulerILb1ELb0ELb0ELi128EEEEEEEEEvNT_6ParamsE$_ZN4cute3eso3ESOILb1ELb0EJNS_6LayoutINS_5tupleIJNS3_IJNS_1CILi4EEENS4_ILi1EEEEEEEEENS3_IJNS3_IJS6_NS4_ILi0EEEEEEEEEEENS_10ViewEngineINS_8smem_ptrIPfEEEEEEC2ERKSC_RKSH_,@function
        .size           $_ZN7cutlass13device_kernelIN5flash19enable_sm80_to_sm89INS1_16FlashAttnBwdSm80INS1_25CollectiveMainloopBwdSm80ILi2ELi2EN4cute5tupleIJNS5_1CILi128EEES8_NS7_ILi64EEEEEENS_10bfloat16_tEfNS_4arch4Sm80ELb0ELb0ELb1ELb1ELb1ELb0ELb0ELb0ELi2ELi4ELi4ELi4ELb0EEENS1_24CollectiveEpilogueBwdGQAISA_fSD_Li256ELb1ELb1EEENS1_19SingleTileSchedulerILb1ELb0ELb0ELi128EEEEEEEEEvNT_6ParamsE$_ZN4cute3eso3ESOILb1ELb0EJNS_6LayoutINS_5tupleIJNS3_IJNS_1CILi4EEENS4_ILi1EEEEEEEEENS3_IJNS3_IJS6_NS4_ILi0EEEEEEEEEEENS_10ViewEngineINS_8smem_ptrIPfEEEEEEC2ERKSC_RKSH_,($_ZN7cutlass13device_kernelIN5flash19enable_sm80_to_sm89INS1_16FlashAttnBwdSm80INS1_25CollectiveMainloopBwdSm80ILi2ELi2EN4cute5tupleIJNS5_1CILi128EEES8_NS7_ILi64EEEEEENS_10bfloat16_tEfNS_4arch4Sm80ELb0ELb0ELb1ELb1ELb1ELb0ELb0ELb0ELi2ELi4ELi4ELi4ELb0EEENS1_24CollectiveEpilogueBwdGQAISA_fSD_Li256ELb1ELb1EEENS1_19SingleTileSchedulerILb1ELb0ELb0ELi128EEEEEEEEEvNT_6ParamsE$_ZN4cute3eso3ESOILb1ELb0EJNS_6LayoutINS_5tupleIJNS3_IJNS_1CILi4EEENS4_ILi1EEEEEEEEENS3_IJNS3_IJS6_NS4_ILi0EEEEEEEEEEENS_10ViewEngineIPjEEEEC2ERKSC_RKSF_ - $_ZN7cutlass13device_kernelIN5flash19enable_sm80_to_sm89INS1_16FlashAttnBwdSm80INS1_25CollectiveMainloopBwdSm80ILi2ELi2EN4cute5tupleIJNS5_1CILi128EEES8_NS7_ILi64EEEEEENS_10bfloat16_tEfNS_4arch4Sm80ELb0ELb0ELb1ELb1ELb1ELb0ELb0ELb0ELi2ELi4ELi4ELi4ELb0EEENS1_24CollectiveEpilogueBwdGQAISA_fSD_Li256ELb1ELb1EEENS1_19SingleTileSchedulerILb1ELb0ELb0ELi128EEEEEEEEEvNT_6ParamsE$_ZN4cute3eso3ESOILb1ELb0EJNS_6LayoutINS_5tupleIJNS3_IJNS_1CILi4EEENS4_ILi1EEEEEEEEENS3_IJNS3_IJS6_NS4_ILi0EEEEEEEEEEENS_10ViewEngineINS_8smem_ptrIPfEEEEEEC2ERKSC_RKSH_)
$_ZN7cutlass13device_kernelIN5flash19enable_sm80_to_sm89INS1_16FlashAttnBwdSm80INS1_25CollectiveMainloopBwdSm80ILi2ELi2EN4cute5tupleIJNS5_1CILi128EEES8_NS7_ILi64EEEEEENS_10bfloat16_tEfNS_4arch4Sm80ELb0ELb0ELb1ELb1ELb1ELb0ELb0ELb0ELi2ELi4ELi4ELi4ELb0EEENS1_24CollectiveEpilogueBwdGQAISA_fSD_Li256ELb1ELb1EEENS1_19SingleTileSchedulerILb1ELb0ELb0ELi128EEEEEEEEEvNT_6ParamsE$_ZN4cute3eso3ESOILb1ELb0EJNS_6LayoutINS_5tupleIJNS3_IJNS_1CILi4EEENS4_ILi1EEEEEEEEENS3_IJNS3_IJS6_NS4_ILi0EEEEEEEEEEENS_10ViewEngineINS_8smem_ptrIPfEEEEEEC2ERKSC_RKSH_:
[----:B------:R-:W-:Y:S02]  /*9cb0*/  IADD3 R6, R13, -c[0x0][0x20], RZ ;  /* 0x800008000d067a10 */ /* 0x000fe40007ffe0ff */
[----:B------:R-:W-:-:S03]  /*9cc0*/  MOV R9, 0x0 ;  /* 0x0000000000097802 */ /* 0x000fc60000000f00 */
[----:B------:R1:W-:Y:S01]  /*9cd0*/  STL.64 [R6], R2 ;  /* 0x0000000206007387 */ /* 0x0003e20000100a00 */
[----:B------:R-:W-:Y:S05]  /*9ce0*/  RET.REL.NODEC R8 `(_ZN7cutlass13device_kernelIN5flash19enable_sm80_to_sm89INS1_16FlashAttnBwdSm80INS1_25CollectiveMainloopBwdSm80ILi2ELi2EN4cute5tupleIJNS5_1CILi128EEES8_NS7_ILi64EEEEEENS_10bfloat16_tEfNS_4arch4Sm80ELb0ELb0ELb1ELb1ELb1ELb0ELb0ELb0ELi2ELi4ELi4ELi4ELb0EEENS1_24CollectiveEpilogueBwdGQAISA_fSD_Li256ELb1ELb1EEENS1_19SingleTileSchedulerILb1ELb0ELb0ELi128EEEEEEEEEvNT_6ParamsE) ;  /* 0xffff631008007950 */ /* 0x000fea0003c3ffff */
        .type           $_ZN7cutlass13device_kernelIN5flash19enable_sm80_to_sm89INS1_16FlashAttnBwdSm80INS1_25CollectiveMainloopBwdSm80ILi2ELi2EN4cute5tupleIJNS5_1CILi128EEES8_NS7_ILi64EEEEEENS_10bfloat16_tEfNS_4arch4Sm80ELb0ELb0ELb1ELb1ELb1ELb0ELb0ELb0ELi2ELi4ELi4ELi4ELb0EEENS1_24CollectiveEpilogueBwdGQAISA_fSD_Li256ELb1ELb1EEENS1_19SingleTileSchedulerILb1ELb0ELb0ELi128EEEEEEEEEvNT_6ParamsE$_ZN4cute3eso3ESOILb1ELb0EJNS_6LayoutINS_5tupleIJNS3_IJNS_1CILi4EEENS4_ILi1EEEEEEEEENS3_IJNS3_IJS6_NS4_ILi0EEEEEEEEEEENS_10ViewEngineIPjEEEEC2ERKSC_RKSF_,@function
        .size           $_ZN7cutlass13device_kernelIN5flash19enable_sm80_to_sm89INS1_16FlashAttnBwdSm80INS1_25CollectiveMainloopBwdSm80ILi2ELi2EN4cute5tupleIJNS5_1CILi128EEES8_NS7_ILi64EEEEEENS_10bfloat16_tEfNS_4arch4Sm80ELb0ELb0ELb1ELb1ELb1ELb0ELb0ELb0ELi2ELi4ELi4ELi4ELb0EEENS1_24CollectiveEpilogueBwdGQAISA_fSD_Li256ELb1ELb1EEENS1_19SingleTileSchedulerILb1ELb0ELb0ELi128EEEEEEEEEvNT_6ParamsE$_ZN4cute3eso3ESOILb1ELb0EJNS_6LayoutINS_5tupleIJNS3_IJNS_1CILi4EEENS4_ILi1EEEEEEEEENS3_IJNS3_IJS6_NS4_ILi0EEEEEEEEEEENS_10ViewEngineIPjEEEEC2ERKSC_RKSF_,($_ZN7cutlass13device_kernelIN5flash19enable_sm80_to_sm89INS1_16FlashAttnBwdSm80INS1_25CollectiveMainloopBwdSm80ILi2ELi2EN4cute5tupleIJNS5_1CILi128EEES8_NS7_ILi64EEEEEENS_10bfloat16_tEfNS_4arch4Sm80ELb0ELb0ELb1ELb1ELb1ELb0ELb0ELb0ELi2ELi4ELi4ELi4ELb0EEENS1_24CollectiveEpilogueBwdGQAISA_fSD_Li256ELb1ELb1EEENS1_19SingleTileSchedulerILb1ELb0ELb0ELi128EEEEEEEEEvNT_6ParamsE$_ZN4cute3eso3ESOILb1ELb0EJNS_6LayoutINS_5tupleIJNS3_IJNS_1CILi4EEENS4_ILi1EEEEEES6_EEENS3_IJNS3_IJS6_NS4_ILi0EEEEEES9_EEEEENS_10ViewEngineINS_8gmem_ptrIPKfEEEEEEC2ERKSC_RKSI_ - $_ZN7cutlass13device_kernelIN5flash19enable_sm80_to_sm89INS1_16FlashAttnBwdSm80INS1_25CollectiveMainloopBwdSm80ILi2ELi2EN4cute5tupleIJNS5_1CILi128EEES8_NS7_ILi64EEEEEENS_10bfloat16_tEfNS_4arch4Sm80ELb0ELb0ELb1ELb1ELb1ELb0ELb0ELb0ELi2ELi4ELi4ELi4ELb0EEENS1_24CollectiveEpilogueBwdGQAISA_fSD_Li256ELb1ELb1EEENS1_19SingleTileSchedulerILb1ELb0ELb0ELi128EEEEEEEEEvNT_6ParamsE$_ZN4cute3eso3ESOILb1ELb0EJNS_6LayoutINS_5tupleIJNS3_IJNS_1CILi4EEENS4_ILi1EEEEEEEEENS3_IJNS3_IJS6_NS4_ILi0EEEEEEEEEEENS_10ViewEngineIPjEEEEC2ERKSC_RKSF_)
$_ZN7cutlass13device_kernelIN5flash19enable_sm80_to_sm89INS1_16FlashAttnBwdSm80INS1_25CollectiveMainloopBwdSm80ILi2ELi2EN4cute5tupleIJNS5_1CILi128EEES8_NS7_ILi64EEEEEENS_10bfloat16_tEfNS_4arch4Sm80ELb0ELb0ELb1ELb1ELb1ELb0ELb0ELb0ELi2ELi4ELi4ELi4ELb0EEENS1_24CollectiveEpilogueBwdGQAISA_fSD_Li256ELb1ELb1EEENS1_19SingleTileSchedulerILb1ELb0ELb0ELi128EEEEEEEEEvNT_6ParamsE$_ZN4cute3eso3ESOILb1ELb0EJNS_6LayoutINS_5tupleIJNS3_IJNS_1CILi4EEENS4_ILi1EEEEEEEEENS3_IJNS3_IJS6_NS4_ILi0EEEEEEEEEEENS_10ViewEngineIPjEEEEC2ERKSC_RKSF_:
[----:B------:R-:W-:Y:S02]  /*9cf0*/  IADD3 R2, R66, -c[0x0][0x20], RZ ;  /* 0x8000080042027a10 */ /* 0x000fe40007ffe0ff */
[----:B------:R-:W-:-:S03]  /*9d00*/  MOV R5, 0x0 ;  /* 0x0000000000057802 */ /* 0x000fc60000000f00 */
[----:B------:R1:W-:Y:S01]  /*9d10*/  STL.64 [R2], R12 ;  /* 0x0000000c02007387 */ /* 0x0003e20000100a00 */
[----:B------:R-:W-:Y:S05]  /*9d20*/  RET.REL.NODEC R4 `(_ZN7cutlass13device_kernelIN5flash19enable_sm80_to_sm89INS1_16FlashAttnBwdSm80INS1_25CollectiveMainloopBwdSm80ILi2ELi2EN4cute5tupleIJNS5_1CILi128EEES8_NS7_ILi64EEEEEENS_10bfloat16_tEfNS_4arch4Sm80ELb0ELb0ELb1ELb1ELb1ELb0ELb0ELb0ELi2ELi4ELi4ELi4ELb0EEENS1_24CollectiveEpilogueBwdGQAISA_fSD_Li256ELb1ELb1EEENS1_19SingleTileSchedulerILb1ELb0ELb0ELi128EEEEEEEEEvNT_6ParamsE) ;  /* 0xffff62d004007950 */ /* 0x000fea0003c3ffff */
        .type           $_ZN7cutlass13device_kernelIN5flash19enable_sm80_to_sm89INS1_16FlashAttnBwdSm80INS1_25CollectiveMainloopBwdSm80ILi2ELi2EN4cute5tupleIJNS5_1CILi128EEES8_NS7_ILi64EEEEEENS_10bfloat16_tEfNS_4arch4Sm80ELb0ELb0ELb1ELb1ELb1ELb0ELb0ELb0ELi2ELi4ELi4ELi4ELb0EEENS1_24CollectiveEpilogueBwdGQAISA_fSD_Li256ELb1ELb1EEENS1_19SingleTileSchedulerILb1ELb0ELb0ELi128EEEEEEEEEvNT_6ParamsE$_ZN4cute3eso3ESOILb1ELb0EJNS_6LayoutINS_5tupleIJNS3_IJNS_1CILi4EEENS4_ILi1EEEEEES6_EEENS3_IJNS3_IJS6_NS4_ILi0EEEEEES9_EEEEENS_10ViewEngineINS_8gmem_ptrIPKfEEEEEEC2ERKSC_RKSI_,@function
        .size           $_ZN7cutlass13device_kernelIN5flash19enable_sm80_to_sm89INS1_16FlashAttnBwdSm80INS1_25CollectiveMainloopBwdSm80ILi2ELi2EN4cute5tupleIJNS5_1CILi128EEES8_NS7_ILi64EEEEEENS_10bfloat16_tEfNS_4arch4Sm80ELb0ELb0ELb1ELb1ELb1ELb0ELb0ELb0ELi2ELi4ELi4ELi4ELb0EEENS1_24CollectiveEpilogueBwdGQAISA_fSD_Li256ELb1ELb1EEENS1_19SingleTileSchedulerILb1ELb0ELb0ELi128EEEEEEEEEvNT_6ParamsE$_ZN4cute3eso3ESOILb1ELb0EJNS_6LayoutINS_5tupleIJNS3_IJNS_1CILi4EEENS4_ILi1EEEEEES6_EEENS3_IJNS3_IJS6_NS4_ILi0EEEEEES9_EEEEENS_10ViewEngineINS_8gmem_ptrIPKfEEEEEEC2ERKSC_RKSI_,($_ZN7cutlass13device_kernelIN5flash19enable_sm80_to_sm89INS1_16FlashAttnBwdSm80INS1_25CollectiveMainloopBwdSm80ILi2ELi2EN4cute5tupleIJNS5_1CILi128EEES8_NS7_ILi64EEEEEENS_10bfloat16_tEfNS_4arch4Sm80ELb0ELb0ELb1ELb1ELb1ELb0ELb0ELb0ELi2ELi4ELi4ELi4ELb0EEENS1_24CollectiveEpilogueBwdGQAISA_fSD_Li256ELb1ELb1EEENS1_19SingleTileSchedulerILb1ELb0ELb0ELi128EEEEEEEEEvNT_6ParamsE$_ZN4cute3eso3ESOILb1ELb0EJNS_6LayoutINS_5tupleIJNS3_IJNS_1CILi4EEENS4_ILi1EEEEEES6_EEENS3_IJNS3_IJS6_NS4_ILi0EEEEEES9_EEEEENS_10ViewEngineINS_8smem_ptrIPfEEEEEEC2ERKSC_RKSH_ - $_ZN7cutlass13device_kernelIN5flash19enable_sm80_to_sm89INS1_16FlashAttnBwdSm80INS1_25CollectiveMainloopBwdSm80ILi2ELi2EN4cute5tupleIJNS5_1CILi128EEES8_NS7_ILi64EEEEEENS_10bfloat16_tEfNS_4arch4Sm80ELb0ELb0ELb1ELb1ELb1ELb0ELb0ELb0ELi2ELi4ELi4ELi4ELb0EEENS1_24CollectiveEpilogueBwdGQAISA_fSD_Li256ELb1ELb1EEENS1_19SingleTileSchedulerILb1ELb0ELb0ELi128EEEEEEEEEvNT_6ParamsE$_ZN4cute3eso3ESOILb1ELb0EJNS_6LayoutINS_5tupleIJNS3_IJNS_1CILi4EEENS4_ILi1EEEEEES6_EEENS3_IJNS3_IJS6_NS4_ILi0EEEEEES9_EEEEENS_10ViewEngineINS_8gmem_ptrIPKfEEEEEEC2ERKSC_RKSI_)
$_ZN7cutlass13device_kernelIN5flash19enable_sm80_to_sm89INS1_16FlashAttnBwdSm80INS1_25CollectiveMainloopBwdSm80ILi2ELi2EN4cute5tupleIJNS5_1CILi128EEES8_NS7_ILi64EEEEEENS_10bfloat16_tEfNS_4arch4Sm80ELb0ELb0ELb1ELb1ELb1ELb0ELb0ELb0ELi2ELi4ELi4ELi4ELb0EEENS1_24CollectiveEpilogueBwdGQAISA_fSD_Li256ELb1ELb1EEENS1_19SingleTileSchedulerILb1ELb0ELb0ELi128EEEEEEEEEvNT_6ParamsE$_ZN4cute3eso3ESOILb1ELb0EJNS_6LayoutINS_5tupleIJNS3_IJNS_1CILi4EEENS4_ILi1EEEEEES6_EEENS3_IJNS3_IJS6_NS4_ILi0EEEEEES9_EEEEENS_10ViewEngineINS_8gmem_ptrIPKfEEEEEEC2ERKSC_RKSI_:
[----:B------:R-:W-:Y:S02]  /*9d30*/  IADD3 R4, R15, -c[0x0][0x20], RZ ;  /* 0x800008000f047a10 */ /* 0x000fe40007ffe0ff */
[----:B------:R-:W-:-:S03]  /*9d40*/  MOV R7, 0x0 ;  /* 0x0000000000077802 */ /* 0x000fc60000000f00 */
[----:B------:R1:W-:Y:S01]  /*9d50*/  STL.64 [R4], R2 ;  /* 0x0000000204007387 */ /* 0x0003e20000100a00 */
[----:B------:R-:W-:Y:S05]  /*9d60*/  RET.REL.NODEC R6 `(_ZN7cutlass13device_kernelIN5flash19enable_sm80_to_sm89INS1_16FlashAttnBwdSm80INS1_25CollectiveMainloopBwdSm80ILi2ELi2EN4cute5tupleIJNS5_1CILi128EEES8_NS7_ILi64EEEEEENS_10bfloat16_tEfNS_4arch4Sm80ELb0ELb0ELb1ELb1ELb1ELb0ELb0ELb0ELi2ELi4ELi4ELi4ELb0EEENS1_24CollectiveEpilogueBwdGQAISA_fSD_Li256ELb1ELb1EEENS1_19SingleTileSchedulerILb1ELb0ELb0ELi128EEEEEEEEEvNT_6ParamsE) ;  /* 0xffff629006007950 */ /* 0x000fea0003c3ffff */
        .type           $_ZN7cutlass13device_kernelIN5flash19enable_sm80_to_sm89INS1_16FlashAttnBwdSm80INS1_25CollectiveMainloopBwdSm80ILi2ELi2EN4cute5tupleIJNS5_1CILi128EEES8_NS7_ILi64EEEEEENS_10bfloat16_tEfNS_4arch4Sm80ELb0ELb0ELb1ELb1ELb1ELb0ELb0ELb0ELi2ELi4ELi4ELi4ELb0EEENS1_24CollectiveEpilogueBwdGQAISA_fSD_Li256ELb1ELb1EEENS1_19SingleTileSchedulerILb1ELb0ELb0ELi128EEEEEEEEEvNT_6ParamsE$_ZN4cute3eso3ESOILb1ELb0EJNS_6LayoutINS_5tupleIJNS3_IJNS_1CILi4EEENS4_ILi1EEEEEES6_EEENS3_IJNS3_IJS6_NS4_ILi0EEEEEES9_EEEEENS_10ViewEngineINS_8smem_ptrIPfEEEEEEC2ERKSC_RKSH_,@function
        .size           $_ZN7cutlass13device_kernelIN5flash19enable_sm80_to_sm89INS1_16FlashAttnBwdSm80INS1_25CollectiveMainloopBwdSm80ILi2ELi2EN4cute5tupleIJNS5_1CILi128EEES8_NS7_ILi64EEEEEENS_10bfloat16_tEfNS_4arch4Sm80ELb0ELb0ELb1ELb1ELb1ELb0ELb0ELb0ELi2ELi4ELi4ELi4ELb0EEENS1_24CollectiveEpilogueBwdGQAISA_fSD_Li256ELb1ELb1EEENS1_19SingleTileSchedulerILb1ELb0ELb0ELi128EEEEEEEEEvNT_6ParamsE$_ZN4cute3eso3ESOILb1ELb0EJNS_6LayoutINS_5tupleIJNS3_IJNS_1CILi4EEENS4_ILi1EEEEEES6_EEENS3_IJNS3_IJS6_NS4_ILi0EEEEEES9_EEEEENS_10ViewEngineINS_8smem_ptrIPfEEEEEEC2ERKSC_RKSH_,($_ZN7cutlass13device_kernelIN5flash19enable_sm80_to_sm89INS1_16FlashAttnBwdSm80INS1_25CollectiveMainloopBwdSm80ILi2ELi2EN4cute5tupleIJNS5_1CILi128EEES8_NS7_ILi64EEEEEENS_10bfloat16_tEfNS_4arch4Sm80ELb0ELb0ELb1ELb1ELb1ELb0ELb0ELb0ELi2ELi4ELi4ELi4ELb0EEENS1_24CollectiveEpilogueBwdGQAISA_fSD_Li256ELb1ELb1EEENS1_19SingleTileSchedulerILb1ELb0ELb0ELi128EEEEEEEEEvNT_6ParamsE$_ZN4cute3eso3ESOILb1ELb0EJNS_6LayoutINS_5tupleIJNS3_IJNS_1CILi4EEENS4_ILi1EEEEEES6_EEENS3_IJNS3_IJS6_NS4_ILi0EEEEEES9_EEEEEiEEC2ERKSC_RKi - $_ZN7cutlass13device_kernelIN5flash19enable_sm80_to_sm89INS1_16FlashAttnBwdSm80INS1_25CollectiveMainloopBwdSm80ILi2ELi2EN4cute5tupleIJNS5_1CILi128EEES8_NS7_ILi64EEEEEENS_10bfloat16_tEfNS_4arch4Sm80ELb0ELb0ELb1ELb1ELb1ELb0ELb0ELb0ELi2ELi4ELi4ELi4ELb0EEENS1_24CollectiveEpilogueBwdGQAISA_fSD_Li256ELb1ELb1EEENS1_19SingleTileSchedulerILb1ELb0ELb0ELi128EEEEEEEEEvNT_6ParamsE$_ZN4cute3eso3ESOILb1ELb0EJNS_6LayoutINS_5tupleIJNS3_IJNS_1CILi4EEENS4_ILi1EEEEEES6_EEENS3_IJNS3_IJS6_NS4_ILi0EEEEEES9_EEEEENS_10ViewEngineINS_8smem_ptrIPfEEEEEEC2ERKSC_RKSH_)
$_ZN7cutlass13device_kernelIN5flash19enable_sm80_to_sm89INS1_16FlashAttnBwdSm80INS1_25CollectiveMainloopBwdSm80ILi2ELi2EN4cute5tupleIJNS5_1CILi128EEES8_NS7_ILi64EEEEEENS_10bfloat16_tEfNS_4arch4Sm80ELb0ELb0ELb1ELb1ELb1ELb0ELb0ELb0ELi2ELi4ELi4ELi4ELb0EEENS1_24CollectiveEpilogueBwdGQAISA_fSD_Li256ELb1ELb1EEENS1_19SingleTileSchedulerILb1ELb0ELb0ELi128EEEEEEEEEvNT_6ParamsE$_ZN4cute3eso3ESOILb1ELb0EJNS_6LayoutINS_5tupleIJNS3_IJNS_1CILi4EEENS4_ILi1EEEEEES6_EEENS3_IJNS3_IJS6_NS4_ILi0EEEEEES9_EEEEENS_10ViewEngineINS_8smem_ptrIPfEEEEEEC2ERKSC_RKSH_:
[----:B------:R-:W-:Y:S02]  /*9d70*/  IADD3 R6, R15, -c[0x0][0x20], RZ ;  /* 0x800008000f067a10 */ /* 0x000fe40007ffe0ff */
[----:B------:R-:W-:-:S03]  /*9d80*/  MOV R9, 0x0 ;  /* 0x0000000000097802 */ /* 0x000fc60000000f00 */
[----:B------:R1:W-:Y:S01]  /*9d90*/  STL.64 [R6], R2 ;  /* 0x0000000206007387 */ /* 0x0003e20000100a00 */
[----:B------:R-:W-:Y:S05]  /*9da0*/  RET.REL.NODEC R8 `(_ZN7cutlass13device_kernelIN5flash19enable_sm80_to_sm89INS1_16FlashAttnBwdSm80INS1_25CollectiveMainloopBwdSm80ILi2ELi2EN4cute5tupleIJNS5_1CILi128EEES8_NS7_ILi64EEEEEENS_10bfloat16_tEfNS_4arch4Sm80ELb0ELb0ELb1ELb1ELb1ELb0ELb0ELb0ELi2ELi4ELi4ELi4ELb0EEENS1_24CollectiveEpilogueBwdGQAISA_fSD_Li256ELb1ELb1EEENS1_19SingleTileSchedulerILb1ELb0ELb0ELi128EEEEEEEEEvNT_6ParamsE) ;  /* 0xffff625008007950 */ /* 0x000fea0003c3ffff */
        .type           $_ZN7cutlass13device_kernelIN5flash19enable_sm80_to_sm89INS1_16FlashAttnBwdSm80INS1_25CollectiveMainloopBwdSm80ILi2ELi2EN4cute5tupleIJNS5_1CILi128EEES8_NS7_ILi64EEEEEENS_10bfloat16_tEfNS_4arch4Sm80ELb0ELb0ELb1ELb1ELb1ELb0ELb0ELb0ELi2ELi4ELi4ELi4ELb0EEENS1_24CollectiveEpilogueBwdGQAISA_fSD_Li256ELb1ELb1EEENS1_19SingleTileSchedulerILb1ELb0ELb0ELi128EEEEEEEEEvNT_6ParamsE$_ZN4cute3eso3ESOILb1ELb0EJNS_6LayoutINS_5tupleIJNS3_IJNS_1CILi4EEENS4_ILi1EEEEEES6_EEENS3_IJNS3_IJS6_NS4_ILi0EEEEEES9_EEEEEiEEC2ERKSC_RKi,@function
        .size           $_ZN7cutlass13device_kernelIN5flash19enable_sm80_to_sm89INS1_16FlashAttnBwdSm80INS1_25CollectiveMainloopBwdSm80ILi2ELi2EN4cute5tupleIJNS5_1CILi128EEES8_NS7_ILi64EEEEEENS_10bfloat16_tEfNS_4arch4Sm80ELb0ELb0ELb1ELb1ELb1ELb0ELb0ELb0ELi2ELi4ELi4ELi4ELb0EEENS1_24CollectiveEpilogueBwdGQAISA_fSD_Li256ELb1ELb1EEENS1_19SingleTileSchedulerILb1ELb0ELb0ELi128EEEEEEEEEvNT_6ParamsE$_ZN4cute3eso3ESOILb1ELb0EJNS_6LayoutINS_5tupleIJNS3_IJNS_1CILi4EEENS4_ILi1EEEEEES6_EEENS3_IJNS3_IJS6_NS4_ILi0EEEEEES9_EEEEEiEEC2ERKSC_RKi,($_ZN7cutlass13device_kernelIN5flash19enable_sm80_to_sm89INS1_16FlashAttnBwdSm80INS1_25CollectiveMainloopBwdSm80ILi2ELi2EN4cute5tupleIJNS5_1CILi128EEES8_NS7_ILi64EEEEEENS_10bfloat16_tEfNS_4arch4Sm80ELb0ELb0ELb1ELb1ELb1ELb0ELb0ELb0ELi2ELi4ELi4ELi4ELb0EEENS1_24CollectiveEpilogueBwdGQAISA_fSD_Li256ELb1ELb1EEENS1_19SingleTileSchedulerILb1ELb0ELb0ELi128EEEEEEEEEvNT_6ParamsE$_ZN4cute3eso3ESOILb1ELb0EJNS_6LayoutINS_5tupleIJNS3_IJNS_1CILi8EEENS4_ILi1EEEEEEEEENS3_IJNS3_IJS6_NS4_ILi0EEEEEEEEEEENS_10ViewEngineINS_8gmem_ptrIPKN7cutlass10bfloat16_tEEEEEEEC2ERKSC_RKSK_ - $_ZN7cutlass13device_kernelIN5flash19enable_sm80_to_sm89INS1_16FlashAttnBwdSm80INS1_25CollectiveMainloopBwdSm80ILi2ELi2EN4cute5tupleIJNS5_1CILi128EEES8_NS7_ILi64EEEEEENS_10bfloat16_tEfNS_4arch4Sm80ELb0ELb0ELb1ELb1ELb1ELb0ELb0ELb0ELi2ELi4ELi4ELi4ELb0EEENS1_24CollectiveEpilogueBwdGQAISA_fSD_Li256ELb1ELb1EEENS1_19SingleTileSchedulerILb1ELb0ELb0ELi128EEEEEEEEEvNT_6ParamsE$_ZN4cute3eso3ESOILb1ELb0EJNS_6LayoutINS_5tupleIJNS3_IJNS_1CILi4EEENS4_ILi1EEEEEES6_EEENS3_IJNS3_IJS6_NS4_ILi0EEEEEES9_EEEEEiEEC2ERKSC_RKi)
$_ZN7cutlass13device_kernelIN5flash19enable_sm80_to_sm89INS1_16FlashAttnBwdSm80INS1_25CollectiveMainloopBwdSm80ILi2ELi2EN4cute5tupleIJNS5_1CILi128EEES8_NS7_ILi64EEEEEENS_10bfloat16_tEfNS_4arch4Sm80ELb0ELb0ELb1ELb1ELb1ELb0ELb0ELb0ELi2ELi4ELi4ELi4ELb0EEENS1_24CollectiveEpilogueBwdGQAISA_fSD_Li256ELb1ELb1EEENS1_19SingleTileSchedulerILb1ELb0ELb0ELi128EEEEEEEEEvNT_6ParamsE$_ZN4cute3eso3ESOILb1ELb0EJNS_6LayoutINS_5tupleIJNS3_IJNS_1CILi4EEENS4_ILi1EEEEEES6_EEENS3_IJNS3_IJS6_NS4_ILi0EEEEEES9_EEEEEiEEC2ERKSC_RKi:
[----:B------:R-:W-:Y:S02]  /*9db0*/  IADD3 R2, R15, -c[0x0][0x20], RZ ;  /* 0x800008000f027a10 */ /* 0x000fe40007ffe0ff */
[----:B------:R-:W-:-:S03]  /*9dc0*/  MOV R7, 0x0 ;  /* 0x0000000000077802 */ /* 0x000fc60000000f00 */
[----:B------:R1:W-:Y:S01]  /*9dd0*/  STL [R2], R3 ;  /* 0x0000000302007387 */ /* 0x0003e20000100800 */
[----:B------:R-:W-:Y:S05]  /*9de0*/  RET.REL.NODEC R6 `(_ZN7cutlass13device_kernelIN5flash19enable_sm80_to_sm89INS1_16FlashAttnBwdSm80INS1_25CollectiveMainloopBwdSm80ILi2ELi2EN4cute5tupleIJNS5_1CILi128EEES8_NS7_ILi64EEEEEENS_10bfloat16_tEfNS_4arch4Sm80ELb0ELb0ELb1ELb1ELb1ELb0ELb0ELb0ELi2ELi4ELi4ELi4ELb0EEENS1_24CollectiveEpilogueBwdGQAISA_fSD_Li256ELb1ELb1EEENS1_19SingleTileSchedulerILb1ELb0ELb0ELi128EEEEEEEEEvNT_6ParamsE) ;  /* 0xffff621006007950 */ /* 0x000fea0003c3ffff */
        .type           $_ZN7cutlass13device_kernelIN5flash19enable_sm80_to_sm89INS1_16FlashAttnBwdSm80INS1_25CollectiveMainloopBwdSm80ILi2ELi2EN4cute5tupleIJNS5_1CILi128EEES8_NS7_ILi64EEEEEENS_10bfloat16_tEfNS_4arch4Sm80ELb0ELb0ELb1ELb1ELb1ELb0ELb0ELb0ELi2ELi4ELi4ELi4ELb0EEENS1_24CollectiveEpilogueBwdGQAISA_fSD_Li256ELb1ELb1EEENS1_19SingleTileSchedulerILb1ELb0ELb0ELi128EEEEEEEEEvNT_6ParamsE$_ZN4cute3eso3ESOILb1ELb0EJNS_6LayoutINS_5tupleIJNS3_IJNS_1CILi8EEENS4_ILi1EEEEEEEEENS3_IJNS3_IJS6_NS4_ILi0EEEEEEEEEEENS_10ViewEngineINS_8gmem_ptrIPKN7cutlass10bfloat16_tEEEEEEEC2ERKSC_RKSK_,@function
        .size           $_ZN7cutlass13device_kernelIN5flash19enable_sm80_to_sm89INS1_16FlashAttnBwdSm80INS1_25CollectiveMainloopBwdSm80ILi2ELi2EN4cute5tupleIJNS5_1CILi128EEES8_NS7_ILi64EEEEEENS_10bfloat16_tEfNS_4arch4Sm80ELb0ELb0ELb1ELb1ELb1ELb0ELb0ELb0ELi2ELi4ELi4ELi4ELb0EEENS1_24CollectiveEpilogueBwdGQAISA_fSD_Li256ELb1ELb1EEENS1_19SingleTileSchedulerILb1ELb0ELb0ELi128EEEEEEEEEvNT_6ParamsE$_ZN4cute3eso3ESOILb1ELb0EJNS_6LayoutINS_5tupleIJNS3_IJNS_1CILi8EEENS4_ILi1EEEEEEEEENS3_IJNS3_IJS6_NS4_ILi0EEEEEEEEEEENS_10ViewEngineINS_8gmem_ptrIPKN7cutlass10bfloat16_tEEEEEEEC2ERKSC_RKSK_,($_ZN7cutlass13device_kernelIN5flash19enable_sm80_to_sm89INS1_16FlashAttnBwdSm80INS1_25CollectiveMainloopBwdSm80ILi2ELi2EN4cute5tupleIJNS5_1CILi128EEES8_NS7_ILi64EEEEEENS_10bfloat16_tEfNS_4arch4Sm80ELb0ELb0ELb1ELb1ELb1ELb0ELb0ELb0ELi2ELi4ELi4ELi4ELb0EEENS1_24CollectiveEpilogueBwdGQAISA_fSD_Li256ELb1ELb1EEENS1_19SingleTileSchedulerILb1ELb0ELb0ELi128EEEEEEEEEvNT_6ParamsE$_ZN4cute3eso3ESOILb1ELb0EJNS_6LayoutINS_5tupleIJNS3_IJNS_1CILi8EEENS4_ILi1EEEEEEEEENS3_IJNS3_IJS6_NS4_ILi0EEEEEEEEEEENS_10ViewEngineINS_8smem_ptrIPN7cutlass10bfloat16_tEEEEEEEC2ERKSC_RKSJ_ - $_ZN7cutlass13device_kernelIN5flash19enable_sm80_to_sm89INS1_16FlashAttnBwdSm80INS1_25CollectiveMainloopBwdSm80ILi2ELi2EN4cute5tupleIJNS5_1CILi128EEES8_NS7_ILi64EEEEEENS_10bfloat16_tEfNS_4arch4Sm80ELb0ELb0ELb1ELb1ELb1ELb0ELb0ELb0ELi2ELi4ELi4ELi4ELb0EEENS1_24CollectiveEpilogueBwdGQAISA_fSD_Li256ELb1ELb1EEENS1_19SingleTileSchedulerILb1ELb0ELb0ELi128EEEEEEEEEvNT_6ParamsE$_ZN4cute3eso3ESOILb1ELb0EJNS_6LayoutINS_5tupleIJNS3_IJNS_1CILi8EEENS4_ILi1EEEEEEEEENS3_IJNS3_IJS6_NS4_ILi0EEEEEEEEEEENS_10ViewEngineINS_8gmem_ptrIPKN7cutlass10bfloat16_tEEEEEEEC2ERKSC_RKSK_)
$_ZN7cutlass13device_kernelIN5flash19enable_sm80_to_sm89INS1_16FlashAttnBwdSm80INS1_25CollectiveMainloopBwdSm80ILi2ELi2EN4cute5tupleIJNS5_1CILi128EEES8_NS7_ILi64EEEEEENS_10bfloat16_tEfNS_4arch4Sm80ELb0ELb0ELb1ELb1ELb1ELb0ELb0ELb0ELi2ELi4ELi4ELi4ELb0EEENS1_24CollectiveEpilogueBwdGQAISA_fSD_Li256ELb1ELb1EEENS1_19SingleTileSchedulerILb1ELb0ELb0ELi128EEEEEEEEEvNT_6ParamsE$_ZN4cute3eso3ESOILb1ELb0EJNS_6LayoutINS_5tupleIJNS3_IJNS_1CILi8EEENS4_ILi1EEEEEEEEENS3_IJNS3_IJS6_NS4_ILi0EEEEEEEEEEENS_10ViewEngineINS_8gmem_ptrIPKN7cutlass10bfloat16_tEEEEEEEC2ERKSC_RKSK_:
[----:B------:R-:W-:Y:S02]  /*9df0*/  IADD3 R4, R15, -c[0x0][0x20], RZ ;  /* 0x800008000f047a10 */ /* 0x000fe40007ffe0ff */
[----:B------:R-:W-:-:S03]  /*9e00*/  MOV R7, 0x0 ;  /* 0x0000000000077802 */ /* 0x000fc60000000f00 */
[----:B------:R1:W-:Y:S01]  /*9e10*/  STL.64 [R4], R2 ;  /* 0x0000000204007387 */ /* 0x0003e20000100a00 */
[----:B------:R-:W-:Y:S05]  /*9e20*/  RET.REL.NODEC R6 `(_ZN7cutlass13device_kernelIN5flash19enable_sm80_to_sm89INS1_16FlashAttnBwdSm80INS1_25CollectiveMainloopBwdSm80ILi2ELi2EN4cute5tupleIJNS5_1CILi128EEES8_NS7_ILi64EEEEEENS_10bfloat16_tEfNS_4arch4Sm80ELb0ELb0ELb1ELb1ELb1ELb0ELb0ELb0ELi2ELi4ELi4ELi4ELb0EEENS1_24CollectiveEpilogueBwdGQAISA_fSD_Li256ELb1ELb1EEENS1_19SingleTileSchedulerILb1ELb0ELb0ELi128EEEEEEEEEvNT_6ParamsE) ;  /* 0xffff61d006007950 */ /* 0x000fea0003c3ffff */
        .type           $_ZN7cutlass13device_kernelIN5flash19enable_sm80_to_sm89INS1_16FlashAttnBwdSm80INS1_25CollectiveMainloopBwdSm80ILi2ELi2EN4cute5tupleIJNS5_1CILi128EEES8_NS7_ILi64EEEEEENS_10bfloat16_tEfNS_4arch4Sm80ELb0ELb0ELb1ELb1ELb1ELb0ELb0ELb0ELi2ELi4ELi4ELi4ELb0EEENS1_24CollectiveEpilogueBwdGQAISA_fSD_Li256ELb1ELb1EEENS1_19SingleTileSchedulerILb1ELb0ELb0ELi128EEEEEEEEEvNT_6ParamsE$_ZN4cute3eso3ESOILb1ELb0EJNS_6LayoutINS_5tupleIJNS3_IJNS_1CILi8EEENS4_ILi1EEEEEEEEENS3_IJNS3_IJS6_NS4_ILi0EEEEEEEEEEENS_10ViewEngineINS_8smem_ptrIPN7cutlass10bfloat16_tEEEEEEEC2ERKSC_RKSJ_,@function
        .size           $_ZN7cutlass13device_kernelIN5flash19enable_sm80_to_sm89INS1_16FlashAttnBwdSm80INS1_25CollectiveMainloopBwdSm80ILi2ELi2EN4cute5tupleIJNS5_1CILi128EEES8_NS7_ILi64EEEEEENS_10bfloat16_tEfNS_4arch4Sm80ELb0ELb0ELb1ELb1ELb1ELb0ELb0ELb0ELi2ELi4ELi4ELi4ELb0EEENS1_24CollectiveEpilogueBwdGQAISA_fSD_Li256ELb1ELb1EEENS1_19SingleTileSchedulerILb1ELb0ELb0ELi128EEEEEEEEEvNT_6ParamsE$_ZN4cute3eso3ESOILb1ELb0EJNS_6LayoutINS_5tupleIJNS3_IJNS_1CILi8EEENS4_ILi1EEEEEEEEENS3_IJNS3_IJS6_NS4_ILi0EEEEEEEEEEENS_10ViewEngineINS_8smem_ptrIPN7cutlass10bfloat16_tEEEEEEEC2ERKSC_RKSJ_,($_ZN7cutlass13device_kernelIN5flash19enable_sm80_to_sm89INS1_16FlashAttnBwdSm80INS1_25CollectiveMainloopBwdSm80ILi2ELi2EN4cute5tupleIJNS5_1CILi128EEES8_NS7_ILi64EEEEEENS_10bfloat16_tEfNS_4arch4Sm80ELb0ELb0ELb1ELb1ELb1ELb0ELb0ELb0ELi2ELi4ELi4ELi4ELb0EEENS1_24CollectiveEpilogueBwdGQAISA_fSD_Li256ELb1ELb1EEENS1_19SingleTileSchedulerILb1ELb0ELb0ELi128EEEEEEEEEvNT_6ParamsE$_ZN4cute3eso3ESOILb1ELb0EJNS_6LayoutINS_5tupleIJNS3_IJNS_1CILi8EEENS4_ILi1EEEEEEEEENS3_IJNS3_IJS6_NS4_ILi0EEEEEEEEEEENS_10ViewEngineIPN7cutlass10bfloat16_tEEEEEC2ERKSC_RKSH_ - $_ZN7cutlass13device_kernelIN5flash19enable_sm80_to_sm89INS1_16FlashAttnBwdSm80INS1_25CollectiveMainloopBwdSm80ILi2ELi2EN4cute5tupleIJNS5_1CILi128EEES8_NS7_ILi64EEEEEENS_10bfloat16_tEfNS_4arch4Sm80ELb0ELb0ELb1ELb1ELb1ELb0ELb0ELb0ELi2ELi4ELi4ELi4ELb0EEENS1_24CollectiveEpilogueBwdGQAISA_fSD_Li256ELb1ELb1EEENS1_19SingleTileSchedulerILb1ELb0ELb0ELi128EEEEEEEEEvNT_6ParamsE$_ZN4cute3eso3ESOILb1ELb0EJNS_6LayoutINS_5tupleIJNS3_IJNS_1CILi8EEENS4_ILi1EEEEEEEEENS3_IJNS3_IJS6_NS4_ILi0EEEEEEEEEEENS_10ViewEngineINS_8smem_ptrIPN7cutlass10bfloat16_tEEEEEEEC2ERKSC_RKSJ_)
$_ZN7cutlass13device_kernelIN5flash19enable_sm80_to_sm89INS1_16FlashAttnBwdSm80INS1_25CollectiveMainloopBwdSm80ILi2ELi2EN4cute5tupleIJNS5_1CILi128EEES8_NS7_ILi64EEEEEENS_10bfloat16_tEfNS_4arch4Sm80ELb0ELb0ELb1ELb1ELb1ELb0ELb0ELb0ELi2ELi4ELi4ELi4ELb0EEENS1_24CollectiveEpilogueBwdGQAISA_fSD_Li256ELb1ELb1EEENS1_19SingleTileSchedulerILb1ELb0ELb0ELi128EEEEEEEEEvNT_6ParamsE$_ZN4cute3eso3ESOILb1ELb0EJNS_6LayoutINS_5tupleIJNS3_IJNS_1CILi8EEENS4_ILi1EEEEEEEEENS3_IJNS3_IJS6_NS4_ILi0EEEEEEEEEEENS_10ViewEngineINS_8smem_ptrIPN7cutlass10bfloat16_tEEEEEEEC2ERKSC_RKSJ_:
[----:B------:R-:W-:Y:S02]  /*9e30*/  IADD3 R6, R6, -c[0x0][0x20], RZ ;  /* 0x8000080006067a10 */ /* 0x000fe40007ffe0ff */
[----:B------:R-:W-:-:S03]  /*9e40*/  MOV R9, 0x0 ;  /* 0x0000000000097802 */ /* 0x000fc60000000f00 */
[----:B------:R1:W-:Y:S01]  /*9e50*/  STL.64 [R6], R2 ;  /* 0x0000000206007387 */ /* 0x0003e20000100a00 */
[----:B------:R-:W-:Y:S05]  /*9e60*/  RET.REL.NODEC R8 `(_ZN7cutlass13device_kernelIN5flash19enable_sm80_to_sm89INS1_16FlashAttnBwdSm80INS1_25CollectiveMainloopBwdSm80ILi2ELi2EN4cute5tupleIJNS5_1CILi128EEES8_NS7_ILi64EEEEEENS_10bfloat16_tEfNS_4arch4Sm80ELb0ELb0ELb1ELb1ELb1ELb0ELb0ELb0ELi2ELi4ELi4ELi4ELb0EEENS1_24CollectiveEpilogueBwdGQAISA_fSD_Li256ELb1ELb1EEENS1_19SingleTileSchedulerILb1ELb0ELb0ELi128EEEEEEEEEvNT_6ParamsE) ;  /* 0xffff619008007950 */ /* 0x000fea0003c3ffff */
        .type           $_ZN7cutlass13device_kernelIN5flash19enable_sm80_to_sm89INS1_16FlashAttnBwdSm80INS1_25CollectiveMainloopBwdSm80ILi2ELi2EN4cute5tupleIJNS5_1CILi128EEES8_NS7_ILi64EEEEEENS_10bfloat16_tEfNS_4arch4Sm80ELb0ELb0ELb1ELb1ELb1ELb0ELb0ELb0ELi2ELi4ELi4ELi4ELb0EEENS1_24CollectiveEpilogueBwdGQAISA_fSD_Li256ELb1ELb1EEENS1_19SingleTileSchedulerILb1ELb0ELb0ELi128EEEEEEEEEvNT_6ParamsE$_ZN4cute3eso3ESOILb1ELb0EJNS_6LayoutINS_5tupleIJNS3_IJNS_1CILi8EEENS4_ILi1EEEEEEEEENS3_IJNS3_IJS6_NS4_ILi0EEEEEEEEEEENS_10ViewEngineIPN7cutlass10bfloat16_tEEEEEC2ERKSC_RKSH_,@function
        .size           $_ZN7cutlass13device_kernelIN5flash19enable_sm80_to_sm89INS1_16FlashAttnBwdSm80INS1_25CollectiveMainloopBwdSm80ILi2ELi2EN4cute5tupleIJNS5_1CILi128EEES8_NS7_ILi64EEEEEENS_10bfloat16_tEfNS_4arch4Sm80ELb0ELb0ELb1ELb1ELb1ELb0ELb0ELb0ELi2ELi4ELi4ELi4ELb0EEENS1_24CollectiveEpilogueBwdGQAISA_fSD_Li256ELb1ELb1EEENS1_19SingleTileSchedulerILb1ELb0ELb0ELi128EEEEEEEEEvNT_6ParamsE$_ZN4cute3eso3ESOILb1ELb0EJNS_6LayoutINS_5tupleIJNS3_IJNS_1CILi8EEENS4_ILi1EEEEEEEEENS3_IJNS3_IJS6_NS4_ILi0EEEEEEEEEEENS_10ViewEngineIPN7cutlass10bfloat16_tEEEEEC2ERKSC_RKSH_,($_ZN7cutlass13device_kernelIN5flash19enable_sm80_to_sm89INS1_16FlashAttnBwdSm80INS1_25CollectiveMainloopBwdSm80ILi2ELi2EN4cute5tupleIJNS5_1CILi128EEES8_NS7_ILi64EEEEEENS_10bfloat16_tEfNS_4arch4Sm80ELb0ELb0ELb1ELb1ELb1ELb0ELb0ELb0ELi2ELi4ELi4ELi4ELb0EEENS1_24CollectiveEpilogueBwdGQAISA_fSD_Li256ELb1ELb1EEENS1_19SingleTileSchedulerILb1ELb0ELb0ELi128EEEEEEEEEvNT_6ParamsE$_ZN4cute3eso3ESOILb1ELb0EJNS_6LayoutINS_5tupleIJNS3_IJNS_1CILi8EEENS4_ILi1EEEEEEEEENS3_IJNS3_IJS6_NS4_ILi0EEEEEEEEEEEiEEC2ERKSC_RKi - $_ZN7cutlass13device_kernelIN5flash19enable_sm80_to_sm89INS1_16FlashAttnBwdSm80INS1_25CollectiveMainloopBwdSm80ILi2ELi2EN4cute5tupleIJNS5_1CILi128EEES8_NS7_ILi64EEEEEENS_10bfloat16_tEfNS_4arch4Sm80ELb0ELb0ELb1ELb1ELb1ELb0ELb0ELb0ELi2ELi4ELi4ELi4ELb0EEENS1_24CollectiveEpilogueBwdGQAISA_fSD_Li256ELb1ELb1EEENS1_19SingleTileSchedulerILb1ELb0ELb0ELi128EEEEEEEEEvNT_6ParamsE$_ZN4cute3eso3ESOILb1ELb0EJNS_6LayoutINS_5tupleIJNS3_IJNS_1CILi8EEENS4_ILi1EEEEEEEEENS3_IJNS3_IJS6_NS4_ILi0EEEEEEEEEEENS_10ViewEngineIPN7cutlass10bfloat16_tEEEEEC2ERKSC_RKSH_)
$_ZN7cutlass13device_kernelIN5flash19enable_sm80_to_sm89INS1_16FlashAttnBwdSm80INS1_25CollectiveMainloopBwdSm80ILi2ELi2EN4cute5tupleIJNS5_1CILi128EEES8_NS7_ILi64EEEEEENS_10bfloat16_tEfNS_4arch4Sm80ELb0ELb0ELb1ELb1ELb1ELb0ELb0ELb0ELi2ELi4ELi4ELi4ELb0EEENS1_24CollectiveEpilogueBwdGQAISA_fSD_Li256ELb1ELb1EEENS1_19SingleTileSchedulerILb1ELb0ELb0ELi128EEEEEEEEEvNT_6ParamsE$_ZN4cute3eso3ESOILb1ELb0EJNS_6LayoutINS_5tupleIJNS3_IJNS_1CILi8EEENS4_ILi1EEEEEEEEENS3_IJNS3_IJS6_NS4_ILi0EEEEEEEEEEENS_10ViewEngineIPN7cutlass10bfloat16_tEEEEEC2ERKSC_RKSH_:
[----:B------:R-:W-:Y:S01]  /*9e70*/  IADD3 R2, R66, -c[0x0][0x20], RZ ;  /* 0x8000080042027a10 */ /* 0x000fe20007ffe0ff */
[----:B------:R-:W-:Y:S01]  /*9e80*/  IMAD.MOV.U32 R9, RZ, RZ, R3 ;  /* 0x000000ffff097224 */ /* 0x000fe200078e0003 */
[----:B------:R-:W-:-:S04]  /*9e90*/  MOV R7, 0x0 ;  /* 0x0000000000077802 */ /* 0x000fc80000000f00 */
[----:B------:R1:W-:Y:S01]  /*9ea0*/  STL.64 [R2], R8 ;  /* 0x0000000802007387 */ /* 0x0003e20000100a00 */
[----:B------:R-:W-:Y:S05]  /*9eb0*/  RET.REL.NODEC R6 `(_ZN7cutlass13device_kernelIN5flash19enable_sm80_to_sm89INS1_16FlashAttnBwdSm80INS1_25CollectiveMainloopBwdSm80ILi2ELi2EN4cute5tupleIJNS5_1CILi128EEES8_NS7_ILi64EEEEEENS_10bfloat16_tEfNS_4arch4Sm80ELb0ELb0ELb1ELb1ELb1ELb0ELb0ELb0ELi2ELi4ELi4ELi4ELb0EEENS1_24CollectiveEpilogueBwdGQAISA_fSD_Li256ELb1ELb1EEENS1_19SingleTileSchedulerILb1ELb0ELb0ELi128EEEEEEEEEvNT_6ParamsE) ;  /* 0xffff614006007950 */ /* 0x000fea0003c3ffff */
        .type           $_ZN7cutlass13device_kernelIN5flash19enable_sm80_to_sm89INS1_16FlashAttnBwdSm80INS1_25CollectiveMainloopBwdSm80ILi2ELi2EN4cute5tupleIJNS5_1CILi128EEES8_NS7_ILi64EEEEEENS_10bfloat16_tEfNS_4arch4Sm80ELb0ELb0ELb1ELb1ELb1ELb0ELb0ELb0ELi2ELi4ELi4ELi4ELb0EEENS1_24CollectiveEpilogueBwdGQAISA_fSD_Li256ELb1ELb1EEENS1_19SingleTileSchedulerILb1ELb0ELb0ELi128EEEEEEEEEvNT_6ParamsE$_ZN4cute3eso3ESOILb1ELb0EJNS_6LayoutINS_5tupleIJNS3_IJNS_1CILi8EEENS4_ILi1EEEEEEEEENS3_IJNS3_IJS6_NS4_ILi0EEEEEEEEEEEiEEC2ERKSC_RKi,@function
        .size           $_ZN7cutlass13device_kernelIN5flash19enable_sm80_to_sm89INS1_16FlashAttnBwdSm80INS1_25CollectiveMainloopBwdSm80ILi2ELi2EN4cute5tupleIJNS5_1CILi128EEES8_NS7_ILi64EEEEEENS_10bfloat16_tEfNS_4arch4Sm80ELb0ELb0ELb1ELb1ELb1ELb0ELb0ELb0ELi2ELi4ELi4ELi4ELb0EEENS1_24CollectiveEpilogueBwdGQAISA_fSD_Li256ELb1ELb1EEENS1_19SingleTileSchedulerILb1ELb0ELb0ELi128EEEEEEEEEvNT_6ParamsE$_ZN4cute3eso3ESOILb1ELb0EJNS_6LayoutINS_5tupleIJNS3_IJNS_1CILi8EEENS4_ILi1EEEEEEEEENS3_IJNS3_IJS6_NS4_ILi0EEEEEEEEEEEiEEC2ERKSC_RKi,($_ZN7cutlass13device_kernelIN5flash19enable_sm80_to_sm89INS1_16FlashAttnBwdSm80INS1_25CollectiveMainloopBwdSm80ILi2ELi2EN4cute5tupleIJNS5_1CILi128EEES8_NS7_ILi64EEEEEENS_10bfloat16_tEfNS_4arch4Sm80ELb0ELb0ELb1ELb1ELb1ELb0ELb0ELb0ELi2ELi4ELi4ELi4ELb0EEENS1_24CollectiveEpilogueBwdGQAISA_fSD_Li256ELb1ELb1EEENS1_19SingleTileSchedulerILb1ELb0ELb0ELi128EEEEEEEEEvNT_6ParamsE$_ZN4cute3eso3ESOILb1ELb0EJNS_6LayoutINS_5tupleIJNS3_IJNS_1CILi8EEENS4_ILi1EEEEEEEEENS3_IJNS3_IJS6_NS4_ILi0EEEEEEEEEEElEEC2ERKSC_RKl - $_ZN7cutlass13device_kernelIN5flash19enable_sm80_to_sm89INS1_16FlashAttnBwdSm80INS1_25CollectiveMainloopBwdSm80ILi2ELi2EN4cute5tupleIJNS5_1CILi128EEES8_NS7_ILi64EEEEEENS_10bfloat16_tEfNS_4arch4Sm80ELb0ELb0ELb1ELb1ELb1ELb0ELb0ELb0ELi2ELi4ELi4ELi4ELb0EEENS1_24CollectiveEpilogueBwdGQAISA_fSD_Li256ELb1ELb1EEENS1_19SingleTileSchedulerILb1ELb0ELb0ELi128EEEEEEEEEvNT_6ParamsE$_ZN4cute3eso3ESOILb1ELb0EJNS_6LayoutINS_5tupleIJNS3_IJNS_1CILi8EEENS4_ILi1EEEEEEEEENS3_IJNS3_IJS6_NS4_ILi0EEEEEEEEEEEiEEC2ERKSC_RKi)
$_ZN7cutlass13device_kernelIN5flash19enable_sm80_to_sm89INS1_16FlashAttnBwdSm80INS1_25CollectiveMainloopBwdSm80ILi2ELi2EN4cute5tupleIJNS5_1CILi128EEES8_NS7_ILi64EEEEEENS_10bfloat16_tEfNS_4arch4Sm80ELb0ELb0ELb1ELb1ELb1ELb0ELb0ELb0ELi2ELi4ELi4ELi4ELb0EEENS1_24CollectiveEpilogueBwdGQAISA_fSD_Li256ELb1ELb1EEENS1_19SingleTileSchedulerILb1ELb0ELb0ELi128EEEEEEEEEvNT_6ParamsE$_ZN4cute3eso3ESOILb1ELb0EJNS_6LayoutINS_5tupleIJNS3_IJNS_1CILi8EEENS4_ILi1EEEEEEEEENS3_IJNS3_IJS6_NS4_ILi0EEEEEEEEEEEiEEC2ERKSC_RKi:
[----:B------:R-:W-:Y:S02]  /*9ec0*/  IADD3 R2, R2, -c[0x0][0x20], RZ ;  /* 0x8000080002027a10 */ /* 0x000fe40007ffe0ff */
[----:B------:R-:W-:-:S03]  /*9ed0*/  MOV R7, 0x0 ;  /* 0x0000000000077802 */ /* 0x000fc60000000f00 */
[----:B------:R1:W-:Y:S01]  /*9ee0*/  STL [R2], R3 ;  /* 0x0000000302007387 */ /* 0x0003e20000100800 */
[----:B------:R-:W-:Y:S05]  /*9ef0*/  RET.REL.NODEC R6 `(_ZN7cutlass13device_kernelIN5flash19enable_sm80_to_sm89INS1_16FlashAttnBwdSm80INS1_25CollectiveMainloopBwdSm80ILi2ELi2EN4cute5tupleIJNS5_1CILi128EEES8_NS7_ILi64EEEEEENS_10bfloat16_tEfNS_4arch4Sm80ELb0ELb0ELb1ELb1ELb1ELb0ELb0ELb0ELi2ELi4ELi4ELi4ELb0EEENS1_24CollectiveEpilogueBwdGQAISA_fSD_Li256ELb1ELb1EEENS1_19SingleTileSchedulerILb1ELb0ELb0ELi128EEEEEEEEEvNT_6ParamsE) ;  /* 0xffff610006007950 */ /* 0x000fea0003c3ffff */
        .type           $_ZN7cutlass13device_kernelIN5flash19enable_sm80_to_sm89INS1_16FlashAttnBwdSm80INS1_25CollectiveMainloopBwdSm80ILi2ELi2EN4cute5tupleIJNS5_1CILi128EEES8_NS7_ILi64EEEEEENS_10bfloat16_tEfNS_4arch4Sm80ELb0ELb0ELb1ELb1ELb1ELb0ELb0ELb0ELi2ELi4ELi4ELi4ELb0EEENS1_24CollectiveEpilogueBwdGQAISA_fSD_Li256ELb1ELb1EEENS1_19SingleTileSchedulerILb1ELb0ELb0ELi128EEEEEEEEEvNT_6ParamsE$_ZN4cute3eso3ESOILb1ELb0EJNS_6LayoutINS_5tupleIJNS3_IJNS_1CILi8EEENS4_ILi1EEEEEEEEENS3_IJNS3_IJS6_NS4_ILi0EEEEEEEEEEElEEC2ERKSC_RKl,@function
        .size           $_ZN7cutlass13device_kernelIN5flash19enable_sm80_to_sm89INS1_16FlashAttnBwdSm80INS1_25CollectiveMainloopBwdSm80ILi2ELi2EN4cute5tupleIJNS5_1CILi128EEES8_NS7_ILi64EEEEEENS_10bfloat16_tEfNS_4arch4Sm80ELb0ELb0ELb1ELb1ELb1ELb0ELb0ELb0ELi2ELi4ELi4ELi4ELb0EEENS1_24CollectiveEpilogueBwdGQAISA_fSD_Li256ELb1ELb1EEENS1_19SingleTileSchedulerILb1ELb0ELb0ELi128EEEEEEEEEvNT_6ParamsE$_ZN4cute3eso3ESOILb1ELb0EJNS_6LayoutINS_5tupleIJNS3_IJNS_1CILi8EEENS4_ILi1EEEEEEEEENS3_IJNS3_IJS6_NS4_ILi0EEEEEEEEEEElEEC2ERKSC_RKl,($_ZN7cutlass13device_kernelIN5flash19enable_sm80_to_sm89INS1_16FlashAttnBwdSm80INS1_25CollectiveMainloopBwdSm80ILi2ELi2EN4cute5tupleIJNS5_1CILi128EEES8_NS7_ILi64EEEEEENS_10bfloat16_tEfNS_4arch4Sm80ELb0ELb0ELb1ELb1ELb1ELb0ELb0ELb0ELi2ELi4ELi4ELi4ELb0EEENS1_24CollectiveEpilogueBwdGQAISA_fSD_Li256ELb1ELb1EEENS1_19SingleTileSchedulerILb1ELb0ELb0ELi128EEEEEEEEEvNT_6ParamsE$_ZN4cute3eso3ESOILb1ELb0EJNS_6LayoutINS_5tupleIJNS3_IJNS_1CILi8EEENS4_ILi1EEEEEENS3_IJNS4_ILi2EEEEEEEEENS3_IJNS3_IJS6_NS4_ILi0EEEEEENS3_IJNS4_ILi4096EEEEEEEEEEENS_10ViewEngineINS_8smem_ptrIPN7cutlass10bfloat16_tEEEEEEEC2ERKSG_RKSN_ - $_ZN7cutlass13device_kernelIN5flash19enable_sm80_to_sm89INS1_16FlashAttnBwdSm80INS1_25CollectiveMainloopBwdSm80ILi2ELi2EN4cute5tupleIJNS5_1CILi128EEES8_NS7_ILi64EEEEEENS_10bfloat16_tEfNS_4arch4Sm80ELb0ELb0ELb1ELb1ELb1ELb0ELb0ELb0ELi2ELi4ELi4ELi4ELb0EEENS1_24CollectiveEpilogueBwdGQAISA_fSD_Li256ELb1ELb1EEENS1_19SingleTileSchedulerILb1ELb0ELb0ELi128EEEEEEEEEvNT_6ParamsE$_ZN4cute3eso3ESOILb1ELb0EJNS_6LayoutINS_5tupleIJNS3_IJNS_1CILi8EEENS4_ILi1EEEEEEEEENS3_IJNS3_IJS6_NS4_ILi0EEEEEEEEEEElEEC2ERKSC_RKl)
$_ZN7cutlass13device_kernelIN5flash19enable_sm80_to_sm89INS1_16FlashAttnBwdSm80INS1_25CollectiveMainloopBwdSm80ILi2ELi2EN4cute5tupleIJNS5_1CILi128EEES8_NS7_ILi64EEEEEENS_10bfloat16_tEfNS_4arch4Sm80ELb0ELb0ELb1ELb1ELb1ELb0ELb0ELb0ELi2ELi4ELi4ELi4ELb0EEENS1_24CollectiveEpilogueBwdGQAISA_fSD_Li256ELb1ELb1EEENS1_19SingleTileSchedulerILb1ELb0ELb0ELi128EEEEEEEEEvNT_6ParamsE$_ZN4cute3eso3ESOILb1ELb0EJNS_6LayoutINS_5tupleIJNS3_IJNS_1CILi8EEENS4_ILi1EEEEEEEEENS3_IJNS3_IJS6_NS4_ILi0EEEEEEEEEEElEEC2ERKSC_RKl:
[----:B------:R-:W-:Y:S01]  /*9f00*/  IADD3 R2, R15, -c[0x0][0x20], RZ ;  /* 0x800008000f027a10 */ /* 0x000fe20007ffe0ff */
[----:B------:R-:W-:Y:S01]  /*9f10*/  IMAD.MOV.U32 R7, RZ, RZ, R3 ;  /* 0x000000ffff077224 */ /* 0x000fe200078e0003 */
[----:B------:R-:W-:-:S04]  /*9f20*/  MOV R5, 0x0 ;  /* 0x0000000000057802 */ /* 0x000fc80000000f00 */
[----:B------:R1:W-:Y:S01]  /*9f30*/  STL.64 [R2], R6 ;  /* 0x0000000602007387 */ /* 0x0003e20000100a00 */
[----:B------:R-:W-:Y:S05]  /*9f40*/  RET.REL.NODEC R4 `(_ZN7cutlass13device_kernelIN5flash19enable_sm80_to_sm89INS1_16FlashAttnBwdSm80INS1_25CollectiveMainloopBwdSm80ILi2ELi2EN4cute5tupleIJNS5_1CILi128EEES8_NS7_ILi64EEEEEENS_10bfloat16_tEfNS_4arch4Sm80ELb0ELb0ELb1ELb1ELb1ELb0ELb0ELb0ELi2ELi4ELi4ELi4ELb0EEENS1_24CollectiveEpilogueBwdGQAISA_fSD_Li256ELb1ELb1EEENS1_19SingleTileSchedulerILb1ELb0ELb0ELi128EEEEEEEEEvNT_6ParamsE) ;  /* 0xffff60b004007950 */ /* 0x000fea0003c3ffff */
        .type           $_ZN7cutlass13device_kernelIN5flash19enable_sm80_to_sm89INS1_16FlashAttnBwdSm80INS1_25CollectiveMainloopBwdSm80ILi2ELi2EN4cute5tupleIJNS5_1CILi128EEES8_NS7_ILi64EEEEEENS_10bfloat16_tEfNS_4arch4Sm80ELb0ELb0ELb1ELb1ELb1ELb0ELb0ELb0ELi2ELi4ELi4ELi4ELb0EEENS1_24CollectiveEpilogueBwdGQAISA_fSD_Li256ELb1ELb1EEENS1_19SingleTileSchedulerILb1ELb0ELb0ELi128EEEEEEEEEvNT_6ParamsE$_ZN4cute3eso3ESOILb1ELb0EJNS_6LayoutINS_5tupleIJNS3_IJNS_1CILi8EEENS4_ILi1EEEEEENS3_IJNS4_ILi2EEEEEEEEENS3_IJNS3_IJS6_NS4_ILi0EEEEEENS3_IJNS4_ILi4096EEEEEEEEEEENS_10ViewEngineINS_8smem_ptrIPN7cutlass10bfloat16_tEEEEEEEC2ERKSG_RKSN_,@function
        .size           $_ZN7cutlass13device_kernelIN5flash19enable_sm80_to_sm89INS1_16FlashAttnBwdSm80INS1_25CollectiveMainloopBwdSm80ILi2ELi2EN4cute5tupleIJNS5_1CILi128EEES8_NS7_ILi64EEEEEENS_10bfloat16_tEfNS_4arch4Sm80ELb0ELb0ELb1ELb1ELb1ELb0ELb0ELb0ELi2ELi4ELi4ELi4ELb0EEENS1_24CollectiveEpilogueBwdGQAISA_fSD_Li256ELb1ELb1EEENS1_19SingleTileSchedulerILb1ELb0ELb0ELi128EEEEEEEEEvNT_6ParamsE$_ZN4cute3eso3ESOILb1ELb0EJNS_6LayoutINS_5tupleIJNS3_IJNS_1CILi8EEENS4_ILi1EEEEEENS3_IJNS4_ILi2EEEEEEEEENS3_IJNS3_IJS6_NS4_ILi0EEEEEENS3_IJNS4_ILi4096EEEEEEEEEEENS_10ViewEngineINS_8smem_ptrIPN7cutlass10bfloat16_tEEEEEEEC2ERKSG_RKSN_,($_ZN7cutlass13device_kernelIN5flash19enable_sm80_to_sm89INS1_16FlashAttnBwdSm80INS1_25CollectiveMainloopBwdSm80ILi2ELi2EN4cute5tupleIJNS5_1CILi128EEES8_NS7_ILi64EEEEEENS_10bfloat16_tEfNS_4arch4Sm80ELb0ELb0ELb1ELb1ELb1ELb0ELb0ELb0ELi2ELi4ELi4ELi4ELb0EEENS1_24CollectiveEpilogueBwdGQAISA_fSD_Li256ELb1ELb1EEENS1_19SingleTileSchedulerILb1ELb0ELb0ELi128EEEEEEEEEvNT_6ParamsE$_ZN4cute3eso3ESOILb1ELb0EJNS_6LayoutINS_5tupleIJNS3_IJNS_1CILi8EEENS4_ILi1EEEEEENS3_IJNS4_ILi2EEEEEEEEENS3_IJNS3_IJS6_NS4_ILi0EEEEEENS3_IJNS4_ILi64EEEEEEEEEEENS_10ViewEngineIPN7cutlass10bfloat16_tEEEEEC2ERKSG_RKSL_ - $_ZN7cutlass13device_kernelIN5flash19enable_sm80_to_sm89INS1_16FlashAttnBwdSm80INS1_25CollectiveMainloopBwdSm80ILi2ELi2EN4cute5tupleIJNS5_1CILi128EEES8_NS7_ILi64EEEEEENS_10bfloat16_tEfNS_4arch4Sm80ELb0ELb0ELb1ELb1ELb1ELb0ELb0ELb0ELi2ELi4ELi4ELi4ELb0EEENS1_24CollectiveEpilogueBwdGQAISA_fSD_Li256ELb1ELb1EEENS1_19SingleTileSchedulerILb1ELb0ELb0ELi128EEEEEEEEEvNT_6ParamsE$_ZN4cute3eso3ESOILb1ELb0EJNS_6LayoutINS_5tupleIJNS3_IJNS_1CILi8EEENS4_ILi1EEEEEENS3_IJNS4_ILi2EEEEEEEEENS3_IJNS3_IJS6_NS4_ILi0EEEEEENS3_IJNS4_ILi4096EEEEEEEEEEENS_10ViewEngineINS_8smem_ptrIPN7cutlass10bfloat16_tEEEEEEEC2ERKSG_RKSN_)
$_ZN7cutlass13device_kernelIN5flash19enable_sm80_to_sm89INS1_16FlashAttnBwdSm80INS1_25CollectiveMainloopBwdSm80ILi2ELi2EN4cute5tupleIJNS5_1CILi128EEES8_NS7_ILi64EEEEEENS_10bfloat16_tEfNS_4arch4Sm80ELb0ELb0ELb1ELb1ELb1ELb0ELb0ELb0ELi2ELi4ELi4ELi4ELb0EEENS1_24CollectiveEpilogueBwdGQAISA_fSD_Li256ELb1ELb1EEENS1_19SingleTileSchedulerILb1ELb0ELb0ELi128EEEEEEEEEvNT_6ParamsE$_ZN4cute3eso3ESOILb1ELb0EJNS_6LayoutINS_5tupleIJNS3_IJNS_1CILi8EEENS4_ILi1EEEEEENS3_IJNS4_ILi2EEEEEEEEENS3_IJNS3_IJS6_NS4_ILi0EEEEEENS3_IJNS4_ILi4096EEEEEEEEEEENS_10ViewEngineINS_8smem_ptrIPN7cutlass10bfloat16_tEEEEEEEC2ERKSG_RKSN_:
[----:B------:R-:W-:Y:S01]  /*9f50*/  IADD3 R5, R66, -c[0x0][0x20], RZ ;  /* 0x8000080042057a10 */ /* 0x000fe20007ffe0ff */
[----:B------:R-:W-:Y:S01]  /*9f60*/  IMAD.MOV.U32 R8, RZ, RZ, R4 ;  /* 0x000000ffff087224 */ /* 0x000fe200078e0004 */
[----:B------:R-:W-:Y:S01]  /*9f70*/  MOV R9, R7 ;  /* 0x0000000700097202 */ /* 0x000fe20000000f00 */
[----:B------:R-:W-:-:S04]  /*9f80*/  IMAD.MOV.U32 R7, RZ, RZ, 0x0 ;  /* 0x00000000ff077424 */ /* 0x000fc800078e00ff */
[----:B------:R1:W-:Y:S01]  /*9f90*/  STL.64 [R5], R8 ;  /* 0x0000000805007387 */ /* 0x0003e20000100a00 */
[----:B------:R-:W-:Y:S05]  /*9fa0*/  RET.REL.NODEC R6 `(_ZN7cutlass13device_kernelIN5flash19enable_sm80_to_sm89INS1_16FlashAttnBwdSm80INS1_25CollectiveMainloopBwdSm80ILi2ELi2EN4cute5tupleIJNS5_1CILi128EEES8_NS7_ILi64EEEEEENS_10bfloat16_tEfNS_4arch4Sm80ELb0ELb0ELb1ELb1ELb1ELb0ELb0ELb0ELi2ELi4ELi4ELi4ELb0EEENS1_24CollectiveEpilogueBwdGQAISA_fSD_Li256ELb1ELb1EEENS1_19SingleTileSchedulerILb1ELb0ELb0ELi128EEEEEEEEEvNT_6ParamsE) ;  /* 0xffff605006007950 */ /* 0x000fea0003c3ffff */
        .type           $_ZN7cutlass13device_kernelIN5flash19enable_sm80_to_sm89INS1_16FlashAttnBwdSm80INS1_25CollectiveMainloopBwdSm80ILi2ELi2EN4cute5tupleIJNS5_1CILi128EEES8_NS7_ILi64EEEEEENS_10bfloat16_tEfNS_4arch4Sm80ELb0ELb0ELb1ELb1ELb1ELb0ELb0ELb0ELi2ELi4ELi4ELi4ELb0EEENS1_24CollectiveEpilogueBwdGQAISA_fSD_Li256ELb1ELb1EEENS1_19SingleTileSchedulerILb1ELb0ELb0ELi128EEEEEEEEEvNT_6ParamsE$_ZN4cute3eso3ESOILb1ELb0EJNS_6LayoutINS_5tupleIJNS3_IJNS_1CILi8EEENS4_ILi1EEEEEENS3_IJNS4_ILi2EEEEEEEEENS3_IJNS3_IJS6_NS4_ILi0EEEEEENS3_IJNS4_ILi64EEEEEEEEEEENS_10ViewEngineIPN7cutlass10bfloat16_tEEEEEC2ERKSG_RKSL_,@function
        .size           $_ZN7cutlass13device_kernelIN5flash19enable_sm80_to_sm89INS1_16FlashAttnBwdSm80INS1_25CollectiveMainloopBwdSm80ILi2ELi2EN4cute5tupleIJNS5_1CILi128EEES8_NS7_ILi64EEEEEENS_10bfloat16_tEfNS_4arch4Sm80ELb0ELb0ELb1ELb1ELb1ELb0ELb0ELb0ELi2ELi4ELi4ELi4ELb0EEENS1_24CollectiveEpilogueBwdGQAISA_fSD_Li256ELb1ELb1EEENS1_19SingleTileSchedulerILb1ELb0ELb0ELi128EEEEEEEEEvNT_6ParamsE$_ZN4cute3eso3ESOILb1ELb0EJNS_6LayoutINS_5tupleIJNS3_IJNS_1CILi8EEENS4_ILi1EEEEEENS3_IJNS4_ILi2EEEEEEEEENS3_IJNS3_IJS6_NS4_ILi0EEEEEENS3_IJNS4_ILi64EEEEEEEEEEENS_10ViewEngineIPN7cutlass10bfloat16_tEEEEEC2ERKSG_RKSL_,($_ZN7cutlass13device_kernelIN5flash19enable_sm80_to_sm89INS1_16FlashAttnBwdSm80INS1_25CollectiveMainloopBwdSm80ILi2ELi2EN4cute5tupleIJNS5_1CILi128EEES8_NS7_ILi64EEEEEENS_10bfloat16_tEfNS_4arch4Sm80ELb0ELb0ELb1ELb1ELb1ELb0ELb0ELb0ELi2ELi4ELi4ELi4ELb0EEENS1_24CollectiveEpilogueBwdGQAISA_fSD_Li256ELb1ELb1EEENS1_19SingleTileSchedulerILb1ELb0ELb0ELi128EEEEEEEEEvNT_6ParamsE$_ZN4cute3eso3ESOILb1ELb0EJNS_6LayoutINS_5tupleIJNS3_IJNS_1CILi8EEENS4_ILi1EEEEEENS3_IJNS4_ILi2EEEEEEEEENS3_IJNS3_IJS6_NS4_ILi0EEEEEENS3_IJNS4_ILi8192EEEEEEEEEEENS_10ViewEngineINS_8smem_ptrIPN7cutlass10bfloat16_tEEEEEEEC2ERKSG_RKSN_ - $_ZN7cutlass13device_kernelIN5flash19enable_sm80_to_sm89INS1_16FlashAttnBwdSm80INS1_25CollectiveMainloopBwdSm80ILi2ELi2EN4cute5tupleIJNS5_1CILi128EEES8_NS7_ILi64EEEEEENS_10bfloat16_tEfNS_4arch4Sm80ELb0ELb0ELb1ELb1ELb1ELb0ELb0ELb0ELi2ELi4ELi4ELi4ELb0EEENS1_24CollectiveEpilogueBwdGQAISA_fSD_Li256ELb1ELb1EEENS1_19SingleTileSchedulerILb1ELb0ELb0ELi128EEEEEEEEEvNT_6ParamsE$_ZN4cute3eso3ESOILb1ELb0EJNS_6LayoutINS_5tupleIJNS3_IJNS_1CILi8EEENS4_ILi1EEEEEENS3_IJNS4_ILi2EEEEEEEEENS3_IJNS3_IJS6_NS4_ILi0EEEEEENS3_IJNS4_ILi64EEEEEEEEEEENS_10ViewEngineIPN7cutlass10bfloat16_tEEEEEC2ERKSG_RKSL_)
$_ZN7cutlass13device_kernelIN5flash19enable_sm80_to_sm89INS1_16FlashAttnBwdSm80INS1_25CollectiveMainloopBwdSm80ILi2ELi2EN4cute5tupleIJNS5_1CILi128EEES8_NS7_ILi64EEEEEENS_10bfloat16_tEfNS_4arch4Sm80ELb0ELb0ELb1ELb1ELb1ELb0ELb0ELb0ELi2ELi4ELi4ELi4ELb0EEENS1_24CollectiveEpilogueBwdGQAISA_fSD_Li256ELb1ELb1EEENS1_19SingleTileSchedulerILb1ELb0ELb0ELi128EEEEEEEEEvNT_6ParamsE$_ZN4cute3eso3ESOILb1ELb0EJNS_6LayoutINS_5tupleIJNS3_IJNS_1CILi8EEENS4_ILi1EEEEEENS3_IJNS4_ILi2EEEEEEEEENS3_IJNS3_IJS6_NS4_ILi0EEEEEENS3_IJNS4_ILi64EEEEEEEEEEENS_10ViewEngineIPN7cutlass10bfloat16_tEEEEEC2ERKSG_RKSL_:
[----:B------:R-:W-:Y:S01]  /*9fb0*/  IADD3 R2, R23, -c[0x0][0x20], RZ ;  /* 0x8000080017027a10 */ /* 0x000fe20007ffe0ff */
[----:B------:R-:W-:Y:S01]  /*9fc0*/  IMAD.MOV.U32 R9, RZ, RZ, R3 ;  /* 0x000000ffff097224 */ /* 0x000fe200078e0003 */
[----:B------:R-:W-:-:S04]  /*9fd0*/  MOV R7, 0x0 ;  /* 0x0000000000077802 */ /* 0x000fc80000000f00 */
[----:B------:R1:W-:Y:S01]  /*9fe0*/  STL.64 [R2], R8 ;  /* 0x0000000802007387 */ /* 0x0003e20000100a00 */
[----:B------:R-:W-:Y:S05]  /*9ff0*/  RET.REL.NODEC R6 `(_ZN7cutlass13device_kernelIN5flash19enable_sm80_to_sm89INS1_16FlashAttnBwdSm80INS1_25CollectiveMainloopBwdSm80ILi2ELi2EN4cute5tupleIJNS5_1CILi128EEES8_NS7_ILi64EEEEEENS_10bfloat16_tEfNS_4arch4Sm80ELb0ELb0ELb1ELb1ELb1ELb0ELb0ELb0ELi2ELi4ELi4ELi4ELb0EEENS1_24CollectiveEpilogueBwdGQAISA_fSD_Li256ELb1ELb1EEENS1_19SingleTileSchedulerILb1ELb0ELb0ELi128EEEEEEEEEvNT_6ParamsE) ;  /* 0xffff600006007950 */ /* 0x000fea0003c3ffff */
        .type           $_ZN7cutlass13device_kernelIN5flash19enable_sm80_to_sm89INS1_16FlashAttnBwdSm80INS1_25CollectiveMainloopBwdSm80ILi2ELi2EN4cute5tupleIJNS5_1CILi128EEES8_NS7_ILi64EEEEEENS_10bfloat16_tEfNS_4arch4Sm80ELb0ELb0ELb1ELb1ELb1ELb0ELb0ELb0ELi2ELi4ELi4ELi4ELb0EEENS1_24CollectiveEpilogueBwdGQAISA_fSD_Li256ELb1ELb1EEENS1_19SingleTileSchedulerILb1ELb0ELb0ELi128EEEEEEEEEvNT_6ParamsE$_ZN4cute3eso3ESOILb1ELb0EJNS_6LayoutINS_5tupleIJNS3_IJNS_1CILi8EEENS4_ILi1EEEEEENS3_IJNS4_ILi2EEEEEEEEENS3_IJNS3_IJS6_NS4_ILi0EEEEEENS3_IJNS4_ILi8192EEEEEEEEEEENS_10ViewEngineINS_8smem_ptrIPN7cutlass10bfloat16_tEEEEEEEC2ERKSG_RKSN_,@function
        .size           $_ZN7cutlass13device_kernelIN5flash19enable_sm80_to_sm89INS1_16FlashAttnBwdSm80INS1_25CollectiveMainloopBwdSm80ILi2ELi2EN4cute5tupleIJNS5_1CILi128EEES8_NS7_ILi64EEEEEENS_10bfloat16_tEfNS_4arch4Sm80ELb0ELb0ELb1ELb1ELb1ELb0ELb0ELb0ELi2ELi4ELi4ELi4ELb0EEENS1_24CollectiveEpilogueBwdGQAISA_fSD_Li256ELb1ELb1EEENS1_19SingleTileSchedulerILb1ELb0ELb0ELi128EEEEEEEEEvNT_6ParamsE$_ZN4cute3eso3ESOILb1ELb0EJNS_6LayoutINS_5tupleIJNS3_IJNS_1CILi8EEENS4_ILi1EEEEEENS3_IJNS4_ILi2EEEEEEEEENS3_IJNS3_IJS6_NS4_ILi0EEEEEENS3_IJNS4_ILi8192EEEEEEEEEEENS_10ViewEngineINS_8smem_ptrIPN7cutlass10bfloat16_tEEEEEEEC2ERKSG_RKSN_,($_ZN7cutlass13device_kernelIN5flash19enable_sm80_to_sm89INS1_16FlashAttnBwdSm80INS1_25CollectiveMainloopBwdSm80ILi2ELi2EN4cute5tupleIJNS5_1CILi128EEES8_NS7_ILi64EEEEEENS_10bfloat16_tEfNS_4arch4Sm80ELb0ELb0ELb1ELb1ELb1ELb0ELb0ELb0ELi2ELi4ELi4ELi4ELb0EEENS1_24CollectiveEpilogueBwdGQAISA_fSD_Li256ELb1ELb1EEENS1_19SingleTileSchedulerILb1ELb0ELb0ELi128EEEEEEEEEvNT_6ParamsE$_ZN4cute3eso3ESOILb1ELb0EJNS_6LayoutINS_5tupleIJNS3_IJNS_1CILi8EEENS4_ILi1EEEEEENS3_IJNS4_ILi2EEEEEEEEENS3_IJNS3_IJS6_NS4_ILi0EEEEEENS3_IJS5_EEEEEEEENS_10ViewEngineIPN7cutlass10bfloat16_tEEEEEC2ERKSF_RKSK_ - $_ZN7cutlass13device_kernelIN5flash19enable_sm80_to_sm89INS1_16FlashAttnBwdSm80INS1_25CollectiveMainloopBwdSm80ILi2ELi2EN4cute5tupleIJNS5_1CILi128EEES8_NS7_ILi64EEEEEENS_10bfloat16_tEfNS_4arch4Sm80ELb0ELb0ELb1ELb1ELb1ELb0ELb0ELb0ELi2ELi4ELi4ELi4ELb0EEENS1_24CollectiveEpilogueBwdGQAISA_fSD_Li256ELb1ELb1EEENS1_19SingleTileSchedulerILb1ELb0ELb0ELi128EEEEEEEEEvNT_6ParamsE$_ZN4cute3eso3ESOILb1ELb0EJNS_6LayoutINS_5tupleIJNS3_IJNS_1CILi8EEENS4_ILi1EEEEEENS3_IJNS4_ILi2EEEEEEEEENS3_IJNS3_IJS6_NS4_ILi0EEEEEENS3_IJNS4_ILi8192EEEEEEEEEEENS_10ViewEngineINS_8smem_ptrIPN7cutlass10bfloat16_tEEEEEEEC2ERKSG_RKSN_)
$_ZN7cutlass13device_kernelIN5flash19enable_sm80_to_sm89INS1_16FlashAttnBwdSm80INS1_25CollectiveMainloopBwdSm80ILi2ELi2EN4cute5tupleIJNS5_1CILi128EEES8_NS7_ILi64EEEEEENS_10bfloat16_tEfNS_4arch4Sm80ELb0ELb0ELb1ELb1ELb1ELb0ELb0ELb0ELi2ELi4ELi4ELi4ELb0EEENS1_24CollectiveEpilogueBwdGQAISA_fSD_Li256ELb1ELb1EEENS1_19SingleTileSchedulerILb1ELb0ELb0ELi128EEEEEEEEEvNT_6ParamsE$_ZN4cute3eso3ESOILb1ELb0EJNS_6LayoutINS_5tupleIJNS3_IJNS_1CILi8EEENS4_ILi1EEEEEENS3_IJNS4_ILi2EEEEEEEEENS3_IJNS3_IJS6_NS4_ILi0EEEEEENS3_IJNS4_ILi8192EEEEEEEEEEENS_10ViewEngineINS_8smem_ptrIPN7cutlass10bfloat16_tEEEEEEEC2ERKSG_RKSN_:
[----:B------:R-:W-:Y:S01]  /*a000*/  IADD3 R5, R23, -c[0x0][0x20], RZ ;  /* 0x8000080017057a10 */ /* 0x000fe20007ffe0ff */
[----:B------:R-:W-:Y:S01]  /*a010*/  IMAD.MOV.U32 R8, RZ, RZ, R4 ;  /* 0x000000ffff087224 */ /* 0x000fe200078e0004 */
[----:B------:R-:W-:Y:S01]  /*a020*/  MOV R9, R7 ;  /* 0x0000000700097202 */ /* 0x000fe20000000f00 */
[----:B------:R-:W-:-:S04]  /*a030*/  IMAD.MOV.U32 R7, RZ, RZ, 0x0 ;  /* 0x00000000ff077424 */ /* 0x000fc800078e00ff */
[----:B------:R1:W-:Y:S01]  /*a040*/  STL.64 [R5], R8 ;  /* 0x0000000805007387 */ /* 0x0003e20000100a00 */
[----:B------:R-:W-:Y:S05]  /*a050*/  RET.REL.NODEC R6 `(_ZN7cutlass13device_kernelIN5flash19enable_sm80_to_sm89INS1_16FlashAttnBwdSm80INS1_25CollectiveMainloopBwdSm80ILi2ELi2EN4cute5tupleIJNS5_1CILi128EEES8_NS7_ILi64EEEEEENS_10bfloat16_tEfNS_4arch4Sm80ELb0ELb0ELb1ELb1ELb1ELb0ELb0ELb0ELi2ELi4ELi4ELi4ELb0EEENS1_24CollectiveEpilogueBwdGQAISA_fSD_Li256ELb1ELb1EEENS1_19SingleTileSchedulerILb1ELb0ELb0ELi128EEEEEEEEEvNT_6ParamsE) ;  /* 0xffff5fa006007950 */ /* 0x000fea0003c3ffff */
        .type           $_ZN7cutlass13device_kernelIN5flash19enable_sm80_to_sm89INS1_16FlashAttnBwdSm80INS1_25CollectiveMainloopBwdSm80ILi2ELi2EN4cute5tupleIJNS5_1CILi128EEES8_NS7_ILi64EEEEEENS_10bfloat16_tEfNS_4arch4Sm80ELb0ELb0ELb1ELb1ELb1ELb0ELb0ELb0ELi2ELi4ELi4ELi4ELb0EEENS1_24CollectiveEpilogueBwdGQAISA_fSD_Li256ELb1ELb1EEENS1_19SingleTileSchedulerILb1ELb0ELb0ELi128EEEEEEEEEvNT_6ParamsE$_ZN4cute3eso3ESOILb1ELb0EJNS_6LayoutINS_5tupleIJNS3_IJNS_1CILi8EEENS4_ILi1EEEEEENS3_IJNS4_ILi2EEEEEEEEENS3_IJNS3_IJS6_NS4_ILi0EEEEEENS3_IJS5_EEEEEEEENS_10ViewEngineIPN7cutlass10bfloat16_tEEEEEC2ERKSF_RKSK_,@function
        .size           $_ZN7cutlass13device_kernelIN5flash19enable_sm80_to_sm89INS1_16FlashAttnBwdSm80INS1_25CollectiveMainloopBwdSm80ILi2ELi2EN4cute5tupleIJNS5_1CILi128EEES8_NS7_ILi64EEEEEENS_10bfloat16_tEfNS_4arch4Sm80ELb0ELb0ELb1ELb1ELb1ELb0ELb0ELb0ELi2ELi4ELi4ELi4ELb0EEENS1_24CollectiveEpilogueBwdGQAISA_fSD_Li256ELb1ELb1EEENS1_19SingleTileSchedulerILb1ELb0ELb0ELi128EEEEEEEEEvNT_6ParamsE$_ZN4cute3eso3ESOILb1ELb0EJNS_6LayoutINS_5tupleIJNS3_IJNS_1CILi8EEENS4_ILi1EEEEEENS3_IJNS4_ILi2EEEEEEEEENS3_IJNS3_IJS6_NS4_ILi0EEEEEENS3_IJS5_EEEEEEEENS_10ViewEngineIPN7cutlass10bfloat16_tEEEEEC2ERKSF_RKSK_,($_ZN7cutlass13device_kernelIN5flash19enable_sm80_to_sm89INS1_16FlashAttnBwdSm80INS1_25CollectiveMainloopBwdSm80ILi2ELi2EN4cute5tupleIJNS5_1CILi128EEES8_NS7_ILi64EEEEEENS_10bfloat16_tEfNS_4arch4Sm80ELb0ELb0ELb1ELb1ELb1ELb0ELb0ELb0ELi2ELi4ELi4ELi4ELb0EEENS1_24CollectiveEpilogueBwdGQAISA_fSD_Li256ELb1ELb1EEENS1_19SingleTileSchedulerILb1ELb0ELb0ELi128EEEEEEEEEvNT_6ParamsE$_ZN4cute3eso3ESOILb1ELb0EJNS_6LayoutINS_5tupleIJNS3_IJNS_1CILi8EEENS4_ILi1EEEEEENS3_IJNS4_ILi4EEEEEEEEENS3_IJNS3_IJS6_NS4_ILi0EEEEEENS3_IJNS4_ILi2048EEEEEEEEEEENS_10ViewEngineINS_8smem_ptrIPN7cutlass10bfloat16_tEEEEEEEC2ERKSG_RKSN_ - $_ZN7cutlass13device_kernelIN5flash19enable_sm80_to_sm89INS1_16FlashAttnBwdSm80INS1_25CollectiveMainloopBwdSm80ILi2ELi2EN4cute5tupleIJNS5_1CILi128EEES8_NS7_ILi64EEEEEENS_10bfloat16_tEfNS_4arch4Sm80ELb0ELb0ELb1ELb1ELb1ELb0ELb0ELb0ELi2ELi4ELi4ELi4ELb0EEENS1_24CollectiveEpilogueBwdGQAISA_fSD_Li256ELb1ELb1EEENS1_19SingleTileSchedulerILb1ELb0ELb0ELi128EEEEEEEEEvNT_6ParamsE$_ZN4cute3eso3ESOILb1ELb0EJNS_6LayoutINS_5tupleIJNS3_IJNS_1CILi8EEENS4_ILi1EEEEEENS3_IJNS4_ILi2EEEEEEEEENS3_IJNS3_IJS6_NS4_ILi0EEEEEENS3_IJS5_EEEEEEEENS_10ViewEngineIPN7cutlass10bfloat16_tEEEEEC2ERKSF_RKSK_)
$_ZN7cutlass13device_kernelIN5flash19enable_sm80_to_sm89INS1_16FlashAttnBwdSm80INS1_25CollectiveMainloopBwdSm80ILi2ELi2EN4cute5tupleIJNS5_1CILi128EEES8_NS7_ILi64EEEEEENS_10bfloat16_tEfNS_4arch4Sm80ELb0ELb0ELb1ELb1ELb1ELb0ELb0ELb0ELi2ELi4ELi4ELi4ELb0EEENS1_24CollectiveEpilogueBwdGQAISA_fSD_Li256ELb1ELb1EEENS1_19SingleTileSchedulerILb1ELb0ELb0ELi128EEEEEEEEEvNT_6ParamsE$_ZN4cute3eso3ESOILb1ELb0EJNS_6LayoutINS_5tupleIJNS3_IJNS_1CILi8EEENS4_ILi1EEEEEENS3_IJNS4_ILi2EEEEEEEEENS3_IJNS3_IJS6_NS4_ILi0EEEEEENS3_IJS5_EEEEEEEENS_10ViewEngineIPN7cutlass10bfloat16_tEEEEEC2ERKSF_RKSK_:
[----:B------:R-:W-:Y:S01]  /*a060*/  IADD3 R3, R66, -c[0x0][0x20], RZ ;  /* 0x8000080042037a10 */ /* 0x000fe20007ffe0ff */
[----:B------:R-:W-:Y:S01]  /*a070*/  IMAD.MOV.U32 R8, RZ, RZ, R2 ;  /* 0x000000ffff087224 */ /* 0x000fe200078e0002 */
[----:B------:R-:W-:Y:S01]  /*a080*/  MOV R9, R5 ;  /* 0x0000000500097202 */ /* 0x000fe20000000f00 */
[----:B------:R-:W-:-:S04]  /*a090*/  IMAD.MOV.U32 R5, RZ, RZ, 0x0 ;  /* 0x00000000ff057424 */ /* 0x000fc800078e00ff */
[----:B------:R1:W-:Y:S01]  /*a0a0*/  STL.64 [R3], R8 ;  /* 0x0000000803007387 */ /* 0x0003e20000100a00 */
[----:B------:R-:W-:Y:S05]  /*a0b0*/  RET.REL.NODEC R4 `(_ZN7cutlass13device_kernelIN5flash19enable_sm80_to_sm89INS1_16FlashAttnBwdSm80INS1_25CollectiveMainloopBwdSm80ILi2ELi2EN4cute5tupleIJNS5_1CILi128EEES8_NS7_ILi64EEEEEENS_10bfloat16_tEfNS_4arch4Sm80ELb0ELb0ELb1ELb1ELb1ELb0ELb0ELb0ELi2ELi4ELi4ELi4ELb0EEENS1_24CollectiveEpilogueBwdGQAISA_fSD_Li256ELb1ELb1EEENS1_19SingleTileSchedulerILb1ELb0ELb0ELi128EEEEEEEEEvNT_6ParamsE) ;  /* 0xffff5f4004007950 */ /* 0x000fea0003c3ffff */
        .type           $_ZN7cutlass13device_kernelIN5flash19enable_sm80_to_sm89INS1_16FlashAttnBwdSm80INS1_25CollectiveMainloopBwdSm80ILi2ELi2EN4cute5tupleIJNS5_1CILi128EEES8_NS7_ILi64EEEEEENS_10bfloat16_tEfNS_4arch4Sm80ELb0ELb0ELb1ELb1ELb1ELb0ELb0ELb0ELi2ELi4ELi4ELi4ELb0EEENS1_24CollectiveEpilogueBwdGQAISA_fSD_Li256ELb1ELb1EEENS1_19SingleTileSchedulerILb1ELb0ELb0ELi128EEEEEEEEEvNT_6ParamsE$_ZN4cute3eso3ESOILb1ELb0EJNS_6LayoutINS_5tupleIJNS3_IJNS_1CILi8EEENS4_ILi1EEEEEENS3_IJNS4_ILi4EEEEEEEEENS3_IJNS3_IJS6_NS4_ILi0EEEEEENS3_IJNS4_ILi2048EEEEEEEEEEENS_10ViewEngineINS_8smem_ptrIPN7cutlass10bfloat16_tEEEEEEEC2ERKSG_RKSN_,@function
        .size           $_ZN7cutlass13device_kernelIN5flash19enable_sm80_to_sm89INS1_16FlashAttnBwdSm80INS1_25CollectiveMainloopBwdSm80ILi2ELi2EN4cute5tupleIJNS5_1CILi128EEES8_NS7_ILi64EEEEEENS_10bfloat16_tEfNS_4arch4Sm80ELb0ELb0ELb1ELb1ELb1ELb0ELb0ELb0ELi2ELi4ELi4ELi4ELb0EEENS1_24CollectiveEpilogueBwdGQAISA_fSD_Li256ELb1ELb1EEENS1_19SingleTileSchedulerILb1ELb0ELb0ELi128EEEEEEEEEvNT_6ParamsE$_ZN4cute3eso3ESOILb1ELb0EJNS_6LayoutINS_5tupleIJNS3_IJNS_1CILi8EEENS4_ILi1EEEEEENS3_IJNS4_ILi4EEEEEEEEENS3_IJNS3_IJS6_NS4_ILi0EEEEEENS3_IJNS4_ILi2048EEEEEEEEEEENS_10ViewEngineINS_8smem_ptrIPN7cutlass10bfloat16_tEEEEEEEC2ERKSG_RKSN_,($_ZN7cutlass13device_kernelIN5flash19enable_sm80_to_sm89INS1_16FlashAttnBwdSm80INS1_25CollectiveMainloopBwdSm80ILi2ELi2EN4cute5tupleIJNS5_1CILi128EEES8_NS7_ILi64EEEEEENS_10bfloat16_tEfNS_4arch4Sm80ELb0ELb0ELb1ELb1ELb1ELb0ELb0ELb0ELi2ELi4ELi4ELi4ELb0EEENS1_24CollectiveEpilogueBwdGQAISA_fSD_Li256ELb1ELb1EEENS1_19SingleTileSchedulerILb1ELb0ELb0ELi128EEEEEEEEEvNT_6ParamsE$_ZN4cute3eso3ESOILb1ELb0EJNS_6LayoutINS_5tupleIJNS3_IJNS_1CILi8EEENS4_ILi1EEEEEENS3_IJNS4_ILi4EEEEEEEEENS3_IJNS3_IJS6_NS4_ILi0EEEEEENS3_IJS5_EEEEEEEENS_10ViewEngineIPN7cutlass10bfloat16_tEEEEEC2ERKSF_RKSK_ - $_ZN7cutlass13device_kernelIN5flash19enable_sm80_to_sm89INS1_16FlashAttnBwdSm80INS1_25CollectiveMainloopBwdSm80ILi2ELi2EN4cute5tupleIJNS5_1CILi128EEES8_NS7_ILi64EEEEEENS_10bfloat16_tEfNS_4arch4Sm80ELb0ELb0ELb1ELb1ELb1ELb0ELb0ELb0ELi2ELi4ELi4ELi4ELb0EEENS1_24CollectiveEpilogueBwdGQAISA_fSD_Li256ELb1ELb1EEENS1_19SingleTileSchedulerILb1ELb0ELb0ELi128EEEEEEEEEvNT_6ParamsE$_ZN4cute3eso3ESOILb1ELb0EJNS_6LayoutINS_5tupleIJNS3_IJNS_1CILi8EEENS4_ILi1EEEEEENS3_IJNS4_ILi4EEEEEEEEENS3_IJNS3_IJS6_NS4_ILi0EEEEEENS3_IJNS4_ILi2048EEEEEEEEEEENS_10ViewEngineINS_8smem_ptrIPN7cutlass10bfloat16_tEEEEEEEC2ERKSG_RKSN_)
$_ZN7cutlass13device_kernelIN5flash19enable_sm80_to_sm89INS1_16FlashAttnBwdSm80INS1_25CollectiveMainloopBwdSm80ILi2ELi2EN4cute5tupleIJNS5_1CILi128EEES8_NS7_ILi64EEEEEENS_10bfloat16_tEfNS_4arch4Sm80ELb0ELb0ELb1ELb1ELb1ELb0ELb0ELb0ELi2ELi4ELi4ELi4ELb0EEENS1_24CollectiveEpilogueBwdGQAISA_fSD_Li256ELb1ELb1EEENS1_19SingleTileSchedulerILb1ELb0ELb0ELi128EEEEEEEEEvNT_6ParamsE$_ZN4cute3eso3ESOILb1ELb0EJNS_6LayoutINS_5tupleIJNS3_IJNS_1CILi8EEENS4_ILi1EEEEEENS3_IJNS4_ILi4EEEEEEEEENS3_IJNS3_IJS6_NS4_ILi0EEEEEENS3_IJNS4_ILi2048EEEEEEEEEEENS_10ViewEngineINS_8smem_ptrIPN7cutlass10bfloat16_tEEEEEEEC2ERKSG_RKSN_:
[----:B------:R-:W-:Y:S01]  /*a0c0*/  IADD3 R7, R23, -c[0x0][0x20], RZ ;  /* 0x8000080017077a10 */ /* 0x000fe20007ffe0ff */
[----:B------:R-:W-:Y:S01]  /*a0d0*/  IMAD.MOV.U32 R10, RZ, RZ, R6 ;  /* 0x000000ffff0a7224 */ /* 0x000fe200078e0006 */
[----:B------:R-:W-:Y:S01]  /*a0e0*/  MOV R11, R9 ;  /* 0x00000009000b7202 */ /* 0x000fe20000000f00 */
[----:B------:R-:W-:-:S04]  /*a0f0*/  IMAD.MOV.U32 R9, RZ, RZ, 0x0 ;  /* 0x00000000ff097424 */ /* 0x000fc800078e00ff */
[----:B------:R1:W-:Y:S01]  /*a100*/  STL.64 [R7], R10 ;  /* 0x0000000a07007387 */ /* 0x0003e20000100a00 */
[----:B------:R-:W-:Y:S05]  /*a110*/  RET.REL.NODEC R8 `(_ZN7cutlass13device_kernelIN5flash19enable_sm80_to_sm89INS1_16FlashAttnBwdSm80INS1_25CollectiveMainloopBwdSm80ILi2ELi2EN4cute5tupleIJNS5_1CILi128EEES8_NS7_ILi64EEEEEENS_10bfloat16_tEfNS_4arch4Sm80ELb0ELb0ELb1ELb1ELb1ELb0ELb0ELb0ELi2ELi4ELi4ELi4ELb0EEENS1_24CollectiveEpilogueBwdGQAISA_fSD_Li256ELb1ELb1EEENS1_19SingleTileSchedulerILb1ELb0ELb0ELi128EEEEEEEEEvNT_6ParamsE) ;  /* 0xffff5ee008007950 */ /* 0x000fea0003c3ffff */
        .type           $_ZN7cutlass13device_kernelIN5flash19enable_sm80_to_sm89INS1_16FlashAttnBwdSm80INS1_25CollectiveMainloopBwdSm80ILi2ELi2EN4cute5tupleIJNS5_1CILi128EEES8_NS7_ILi64EEEEEENS_10bfloat16_tEfNS_4arch4Sm80ELb0ELb0ELb1ELb1ELb1ELb0ELb0ELb0ELi2ELi4ELi4ELi4ELb0EEENS1_24CollectiveEpilogueBwdGQAISA_fSD_Li256ELb1ELb1EEENS1_19SingleTileSchedulerILb1ELb0ELb0ELi128EEEEEEEEEvNT_6ParamsE$_ZN4cute3eso3ESOILb1ELb0EJNS_6LayoutINS_5tupleIJNS3_IJNS_1CILi8EEENS4_ILi1EEEEEENS3_IJNS4_ILi4EEEEEEEEENS3_IJNS3_IJS6_NS4_ILi0EEEEEENS3_IJS5_EEEEEEEENS_10ViewEngineIPN7cutlass10bfloat16_tEEEEEC2ERKSF_RKSK_,@function
        .size           $_ZN7cutlass13device_kernelIN5flash19enable_sm80_to_sm89INS1_16FlashAttnBwdSm80INS1_25CollectiveMainloopBwdSm80ILi2ELi2EN4cute5tupleIJNS5_1CILi128EEES8_NS7_ILi64EEEEEENS_10bfloat16_tEfNS_4arch4Sm80ELb0ELb0ELb1ELb1ELb1ELb0ELb0ELb0ELi2ELi4ELi4ELi4ELb0EEENS1_24CollectiveEpilogueBwdGQAISA_fSD_Li256ELb1ELb1EEENS1_19SingleTileSchedulerILb1ELb0ELb0ELi128EEEEEEEEEvNT_6ParamsE$_ZN4cute3eso3ESOILb1ELb0EJNS_6LayoutINS_5tupleIJNS3_IJNS_1CILi8EEENS4_ILi1EEEEEENS3_IJNS4_ILi4EEEEEEEEENS3_IJNS3_IJS6_NS4_ILi0EEEEEENS3_IJS5_EEEEEEEENS_10ViewEngineIPN7cutlass10bfloat16_tEEEEEC2ERKSF_RKSK_,($_ZN7cutlass13device_kernelIN5flash19enable_sm80_to_sm89INS1_16FlashAttnBwdSm80INS1_25CollectiveMainloopBwdSm80ILi2ELi2EN4cute5tupleIJNS5_1CILi128EEES8_NS7_ILi64EEEEEENS_10bfloat16_tEfNS_4arch4Sm80ELb0ELb0ELb1ELb1ELb1ELb0ELb0ELb0ELi2ELi4ELi4ELi4ELb0EEENS1_24CollectiveEpilogueBwdGQAISA_fSD_Li256ELb1ELb1EEENS1_19SingleTileSchedulerILb1ELb0ELb0ELi128EEEEEEEEEvNT_6ParamsE$_ZN4cute3eso3ESOILb1ELb0EJNS_6LayoutINS_5tupleIJNS3_IJNS_1CILi8EEENS4_ILi1EEEEEENS4_ILi2EEEEEENS3_IJNS3_IJS6_NS4_ILi0EEEEEENS4_ILi4096EEEEEEEENS_10ViewEngineINS_8smem_ptrIPN7cutlass10bfloat16_tEEEEEEEC2ERKSE_RKSL_ - $_ZN7cutlass13device_kernelIN5flash19enable_sm80_to_sm89INS1_16FlashAttnBwdSm80INS1_25CollectiveMainloopBwdSm80ILi2ELi2EN4cute5tupleIJNS5_1CILi128EEES8_NS7_ILi64EEEEEENS_10bfloat16_tEfNS_4arch4Sm80ELb0ELb0ELb1ELb1ELb1ELb0ELb0ELb0ELi2ELi4ELi4ELi4ELb0EEENS1_24CollectiveEpilogueBwdGQAISA_fSD_Li256ELb1ELb1EEENS1_19SingleTileSchedulerILb1ELb0ELb0ELi128EEEEEEEEEvNT_6ParamsE$_ZN4cute3eso3ESOILb1ELb0EJNS_6LayoutINS_5tupleIJNS3_IJNS_1CILi8EEENS4_ILi1EEEEEENS3_IJNS4_ILi4EEEEEEEEENS3_IJNS3_IJS6_NS4_ILi0EEEEEENS3_IJS5_EEEEEEEENS_10ViewEngineIPN7cutlass10bfloat16_tEEEEEC2ERKSF_RKSK_)
$_ZN7cutlass13device_kernelIN5flash19enable_sm80_to_sm89INS1_16FlashAttnBwdSm80INS1_25CollectiveMainloopBwdSm80ILi2ELi2EN4cute5tupleIJNS5_1CILi128EEES8_NS7_ILi64EEEEEENS_10bfloat16_tEfNS_4arch4Sm80ELb0ELb0ELb1ELb1ELb1ELb0ELb0ELb0ELi2ELi4ELi4ELi4ELb0EEENS1_24CollectiveEpilogueBwdGQAISA_fSD_Li256ELb1ELb1EEENS1_19SingleTileSchedulerILb1ELb0ELb0ELi128EEEEEEEEEvNT_6ParamsE$_ZN4cute3eso3ESOILb1ELb0EJNS_6LayoutINS_5tupleIJNS3_IJNS_1CILi8EEENS4_ILi1EEEEEENS3_IJNS4_ILi4EEEEEEEEENS3_IJNS3_IJS6_NS4_ILi0EEEEEENS3_IJS5_EEEEEEEENS_10ViewEngineIPN7cutlass10bfloat16_tEEEEEC2ERKSF_RKSK_:
[----:B------:R-:W-:Y:S01]  /*a120*/  IADD3 R3, R23, -c[0x0][0x20], RZ ;  /* 0x8000080017037a10 */ /* 0x000fe20007ffe0ff */
[----:B------:R-:W-:Y:S01]  /*a130*/  IMAD.MOV.U32 R8, RZ, RZ, R2 ;  /* 0x000000ffff087224 */ /* 0x000fe200078e0002 */
[----:B------:R-:W-:Y:S01]  /*a140*/  MOV R9, R5 ;  /* 0x0000000500097202 */ /* 0x000fe20000000f00 */
[----:B------:R-:W-:-:S04]  /*a150*/  IMAD.MOV.U32 R5, RZ, RZ, 0x0 ;  /* 0x00000000ff057424 */ /* 0x000fc800078e00ff */
[----:B------:R1:W-:Y:S01]  /*a160*/  STL.64 [R3], R8 ;  /* 0x0000000803007387 */ /* 0x0003e20000100a00 */
[----:B------:R-:W-:Y:S05]  /*a170*/  RET.REL.NODEC R4 `(_ZN7cutlass13device_kernelIN5flash19enable_sm80_to_sm89INS1_16FlashAttnBwdSm80INS1_25CollectiveMainloopBwdSm80ILi2ELi2EN4cute5tupleIJNS5_1CILi128EEES8_NS7_ILi64EEEEEENS_10bfloat16_tEfNS_4arch4Sm80ELb0ELb0ELb1ELb1ELb1ELb0ELb0ELb0ELi2ELi4ELi4ELi4ELb0EEENS1_24CollectiveEpilogueBwdGQAISA_fSD_Li256ELb1ELb1EEENS1_19SingleTileSchedulerILb1ELb0ELb0ELi128EEEEEEEEEvNT_6ParamsE) ;  /* 0xffff5e8004007950 */ /* 0x000fea0003c3ffff */
        .type           $_ZN7cutlass13device_kernelIN5flash19enable_sm80_to_sm89INS1_16FlashAttnBwdSm80INS1_25CollectiveMainloopBwdSm80ILi2ELi2EN4cute5tupleIJNS5_1CILi128EEES8_NS7_ILi64EEEEEENS_10bfloat16_tEfNS_4arch4Sm80ELb0ELb0ELb1ELb1ELb1ELb0ELb0ELb0ELi2ELi4ELi4ELi4ELb0EEENS1_24CollectiveEpilogueBwdGQAISA_fSD_Li256ELb1ELb1EEENS1_19SingleTileSchedulerILb1ELb0ELb0ELi128EEEEEEEEEvNT_6ParamsE$_ZN4cute3eso3ESOILb1ELb0EJNS_6LayoutINS_5tupleIJNS3_IJNS_1CILi8EEENS4_ILi1EEEEEENS4_ILi2EEEEEENS3_IJNS3_IJS6_NS4_ILi0EEEEEENS4_ILi4096EEEEEEEENS_10ViewEngineINS_8smem_ptrIPN7cutlass10bfloat16_tEEEEEEEC2ERKSE_RKSL_,@function
        .size           $_ZN7cutlass13device_kernelIN5flash19enable_sm80_to_sm89INS1_16FlashAttnBwdSm80INS1_25CollectiveMainloopBwdSm80ILi2ELi2EN4cute5tupleIJNS5_1CILi128EEES8_NS7_ILi64EEEEEENS_10bfloat16_tEfNS_4arch4Sm80ELb0ELb0ELb1ELb1ELb1ELb0ELb0ELb0ELi2ELi4ELi4ELi4ELb0EEENS1_24CollectiveEpilogueBwdGQAISA_fSD_Li256ELb1ELb1EEENS1_19SingleTileSchedulerILb1ELb0ELb0ELi128EEEEEEEEEvNT_6ParamsE$_ZN4cute3eso3ESOILb1ELb0EJNS_6LayoutINS_5tupleIJNS3_IJNS_1CILi8EEENS4_ILi1EEEEEENS4_ILi2EEEEEENS3_IJNS3_IJS6_NS4_ILi0EEEEEENS4_ILi4096EEEEEEEENS_10ViewEngineINS_8smem_ptrIPN7cutlass10bfloat16_tEEEEEEEC2ERKSE_RKSL_,($_ZN7cutlass13device_kernelIN5flash19enable_sm80_to_sm89INS1_16FlashAttnBwdSm80INS1_25CollectiveMainloopBwdSm80ILi2ELi2EN4cute5tupleIJNS5_1CILi128EEES8_NS7_ILi64EEEEEENS_10bfloat16_tEfNS_4arch4Sm80ELb0ELb0ELb1ELb1ELb1ELb0ELb0ELb0ELi2ELi4ELi4ELi4ELb0EEENS1_24CollectiveEpilogueBwdGQAISA_fSD_Li256ELb1ELb1EEENS1_19SingleTileSchedulerILb1ELb0ELb0ELi128EEEEEEEEEvNT_6ParamsE$_ZN4cute3eso3ESOILb1ELb0EJNS_6LayoutINS_5tupleIJNS3_IJNS_1CILi8EEENS4_ILi1EEEEEENS4_ILi2EEEEEENS3_IJNS3_IJS6_NS4_ILi0EEEEEENS4_ILi4096EEEEEEEEiEEC2ERKSE_RKi - $_ZN7cutlass13device_kernelIN5flash19enable_sm80_to_sm89INS1_16FlashAttnBwdSm80INS1_25CollectiveMainloopBwdSm80ILi2ELi2EN4cute5tupleIJNS5_1CILi128EEES8_NS7_ILi64EEEEEENS_10bfloat16_tEfNS_4arch4Sm80ELb0ELb0ELb1ELb1ELb1ELb0ELb0ELb0ELi2ELi4ELi4ELi4ELb0EEENS1_24CollectiveEpilogueBwdGQAISA_fSD_Li256ELb1ELb1EEENS1_19SingleTileSchedulerILb1ELb0ELb0ELi128EEEEEEEEEvNT_6ParamsE$_ZN4cute3eso3ESOILb1ELb0EJNS_6LayoutINS_5tupleIJNS3_IJNS_1CILi8EEENS4_ILi1EEEEEENS4_ILi2EEEEEENS3_IJNS3_IJS6_NS4_ILi0EEEEEENS4_ILi4096EEEEEEEENS_10ViewEngineINS_8smem_ptrIPN7cutlass10bfloat16_tEEEEEEEC2ERKSE_RKSL_)
$_ZN7cutlass13device_kernelIN5flash19enable_sm80_to_sm89INS1_16FlashAttnBwdSm80INS1_25CollectiveMainloopBwdSm80ILi2ELi2EN4cute5tupleIJNS5_1CILi128EEES8_NS7_ILi64EEEEEENS_10bfloat16_tEfNS_4arch4Sm80ELb0ELb0ELb1ELb1ELb1ELb0ELb0ELb0ELi2ELi4ELi4ELi4ELb0EEENS1_24CollectiveEpilogueBwdGQAISA_fSD_Li256ELb1ELb1EEENS1_19SingleTileSchedulerILb1ELb0ELb0ELi128EEEEEEEEEvNT_6ParamsE$_ZN4cute3eso3ESOILb1ELb0EJNS_6LayoutINS_5tupleIJNS3_IJNS_1CILi8EEENS4_ILi1EEEEEENS4_ILi2EEEEEENS3_IJNS3_IJS6_NS4_ILi0EEEEEENS4_ILi4096EEEEEEEENS_10ViewEngineINS_8smem_ptrIPN7cutlass10bfloat16_tEEEEEEEC2ERKSE_RKSL_:
[----:B------:R-:W-:Y:S02]  /*a180*/  IADD3 R4, R66, -c[0x0][0x20], RZ ;  /* 0x8000080042047a10 */ /* 0x000fe40007ffe0ff */
[----:B------:R-:W-:-:S03]  /*a190*/  MOV R7, 0x0 ;  /* 0x0000000000077802 */ /* 0x000fc60000000f00 */
[----:B------:R1:W-:Y:S01]  /*a1a0*/  STL.64 [R4], R2 ;  /* 0x0000000204007387 */ /* 0x0003e20000100a00 */
[----:B------:R-:W-:Y:S05]  /*a1b0*/  RET.REL.NODEC R6 `(_ZN7cutlass13device_kernelIN5flash19enable_sm80_to_sm89INS1_16FlashAttnBwdSm80INS1_25CollectiveMainloopBwdSm80ILi2ELi2EN4cute5tupleIJNS5_1CILi128EEES8_NS7_ILi64EEEEEENS_10bfloat16_tEfNS_4arch4Sm80ELb0ELb0ELb1ELb1ELb1ELb0ELb0ELb0ELi2ELi4ELi4ELi4ELb0EEENS1_24CollectiveEpilogueBwdGQAISA_fSD_Li256ELb1ELb1EEENS1_19SingleTileSchedulerILb1ELb0ELb0ELi128EEEEEEEEEvNT_6ParamsE) ;  /* 0xffff5e4006007950 */ /* 0x000fea0003c3ffff */
        .type           $_ZN7cutlass13device_kernelIN5flash19enable_sm80_to_sm89INS1_16FlashAttnBwdSm80INS1_25CollectiveMainloopBwdSm80ILi2ELi2EN4cute5tupleIJNS5_1CILi128EEES8_NS7_ILi64EEEEEENS_10bfloat16_tEfNS_4arch4Sm80ELb0ELb0ELb1ELb1ELb1ELb0ELb0ELb0ELi2ELi4ELi4ELi4ELb0EEENS1_24CollectiveEpilogueBwdGQAISA_fSD_Li256ELb1ELb1EEENS1_19SingleTileSchedulerILb1ELb0ELb0ELi128EEEEEEEEEvNT_6ParamsE$_ZN4cute3eso3ESOILb1ELb0EJNS_6LayoutINS_5tupleIJNS3_IJNS_1CILi8EEENS4_ILi1EEEEEENS4_ILi2EEEEEENS3_IJNS3_IJS6_NS4_ILi0EEEEEENS4_ILi4096EEEEEEEEiEEC2ERKSE_RKi,@function
        .size           $_ZN7cutlass13device_kernelIN5flash19enable_sm80_to_sm89INS1_16FlashAttnBwdSm80INS1_25CollectiveMainloopBwdSm80ILi2ELi2EN4cute5tupleIJNS5_1CILi128EEES8_NS7_ILi64EEEEEENS_10bfloat16_tEfNS_4arch4Sm80ELb0ELb0ELb1ELb1ELb1ELb0ELb0ELb0ELi2ELi4ELi4ELi4ELb0EEENS1_24CollectiveEpilogueBwdGQAISA_fSD_Li256ELb1ELb1EEENS1_19SingleTileSchedulerILb1ELb0ELb0ELi128EEEEEEEEEvNT_6ParamsE$_ZN4cute3eso3ESOILb1ELb0EJNS_6LayoutINS_5tupleIJNS3_IJNS_1CILi8EEENS4_ILi1EEEEEENS4_ILi2EEEEEENS3_IJNS3_IJS6_NS4_ILi0EEEEEENS4_ILi4096EEEEEEEEiEEC2ERKSE_RKi,($_ZN7cutlass13device_kernelIN5flash19enable_sm80_to_sm89INS1_16FlashAttnBwdSm80INS1_25CollectiveMainloopBwdSm80ILi2ELi2EN4cute5tupleIJNS5_1CILi128EEES8_NS7_ILi64EEEEEENS_10bfloat16_tEfNS_4arch4Sm80ELb0ELb0ELb1ELb1ELb1ELb0ELb0ELb0ELi2ELi4ELi4ELi4ELb0EEENS1_24CollectiveEpilogueBwdGQAISA_fSD_Li256ELb1ELb1EEENS1_19SingleTileSchedulerILb1ELb0ELb0ELi128EEEEEEEEEvNT_6ParamsE$_ZN4cute3eso3ESOILb1ELb0EJNS_6LayoutINS_5tupleIJNS3_IJNS_1CILi8EEENS4_ILi1EEEEEENS4_ILi2EEEEEENS3_IJNS3_IJS6_NS4_ILi0EEEEEENS4_ILi64EEEEEEEENS_10ViewEngineIPN7cutlass10bfloat16_tEEEEEC2ERKSE_RKSJ_ - $_ZN7cutlass13device_kernelIN5flash19enable_sm80_to_sm89INS1_16FlashAttnBwdSm80INS1_25CollectiveMainloopBwdSm80ILi2ELi2EN4cute5tupleIJNS5_1CILi128EEES8_NS7_ILi64EEEEEENS_10bfloat16_tEfNS_4arch4Sm80ELb0ELb0ELb1ELb1ELb1ELb0ELb0ELb0ELi2ELi4ELi4ELi4ELb0EEENS1_24CollectiveEpilogueBwdGQAISA_fSD_Li256ELb1ELb1EEENS1_19SingleTileSchedulerILb1ELb0ELb0ELi128EEEEEEEEEvNT_6ParamsE$_ZN4cute3eso3ESOILb1ELb0EJNS_6LayoutINS_5tupleIJNS3_IJNS_1CILi8EEENS4_ILi1EEEEEENS4_ILi2EEEEEENS3_IJNS3_IJS6_NS4_ILi0EEEEEENS4_ILi4096EEEEEEEEiEEC2ERKSE_RKi)
$_ZN7cutlass13device_kernelIN5flash19enable_sm80_to_sm89INS1_16FlashAttnBwdSm80INS1_25CollectiveMainloopBwdSm80ILi2ELi2EN4cute5tupleIJNS5_1CILi128EEES8_NS7_ILi64EEEEEENS_10bfloat16_tEfNS_4arch4Sm80ELb0ELb0ELb1ELb1ELb1ELb0ELb0ELb0ELi2ELi4ELi4ELi4ELb0EEENS1_24CollectiveEpilogueBwdGQAISA_fSD_Li256ELb1ELb1EEENS1_19SingleTileSchedulerILb1ELb0ELb0ELi128EEEEEEEEEvNT_6ParamsE$_ZN4cute3eso3ESOILb1ELb0EJNS_6LayoutINS_5tupleIJNS3_IJNS_1CILi8EEENS4_ILi1EEEEEENS4_ILi2EEEEEENS3_IJNS3_IJS6_NS4_ILi0EEEEEENS4_ILi4096EEEEEEEEiEEC2ERKSE_RKi:
[----:B------:R-:W-:Y:S02]  /*a1c0*/  IADD3 R2, R66, -c[0x0][0x20], RZ ;  /* 0x8000080042027a10 */ /* 0x000fe40007ffe0ff */
[----:B------:R-:W-:-:S03]  /*a1d0*/  MOV R5, 0x0 ;  /* 0x0000000000057802 */ /* 0x000fc60000000f00 */
[----:B------:R1:W-:Y:S01]  /*a1e0*/  STL [R2], R3 ;  /* 0x0000000302007387 */ /* 0x0003e20000100800 */
[----:B------:R-:W-:Y:S05]  /*a1f0*/  RET.REL.NODEC R4 `(_ZN7cutlass13device_kernelIN5flash19enable_sm80_to_sm89INS1_16FlashAttnBwdSm80INS1_25CollectiveMainloopBwdSm80ILi2ELi2EN4cute5tupleIJNS5_1CILi128EEES8_NS7_ILi64EEEEEENS_10bfloat16_tEfNS_4arch4Sm80ELb0ELb0ELb1ELb1ELb1ELb0ELb0ELb0ELi2ELi4ELi4ELi4ELb0EEENS1_24CollectiveEpilogueBwdGQAISA_fSD_Li256ELb1ELb1EEENS1_19SingleTileSchedulerILb1ELb0ELb0ELi128EEEEEEEEEvNT_6ParamsE) ;  /* 0xffff5e0004007950 */ /* 0x000fea0003c3ffff */
        .type           $_ZN7cutlass13device_kernelIN5flash19enable_sm80_to_sm89INS1_16FlashAttnBwdSm80INS1_25CollectiveMainloopBwdSm80ILi2ELi2EN4cute5tupleIJNS5_1CILi128EEES8_NS7_ILi64EEEEEENS_10bfloat16_tEfNS_4arch4Sm80ELb0ELb0ELb1ELb1ELb1ELb0ELb0ELb0ELi2ELi4ELi4ELi4ELb0EEENS1_24CollectiveEpilogueBwdGQAISA_fSD_Li256ELb1ELb1EEENS1_19SingleTileSchedulerILb1ELb0ELb0ELi128EEEEEEEEEvNT_6ParamsE$_ZN4cute3eso3ESOILb1ELb0EJNS_6LayoutINS_5tupleIJNS3_IJNS_1CILi8EEENS4_ILi1EEEEEENS4_ILi2EEEEEENS3_IJNS3_IJS6_NS4_ILi0EEEEEENS4_ILi64EEEEEEEENS_10ViewEngineIPN7cutlass10bfloat16_tEEEEEC2ERKSE_RKSJ_,@function
        .size           $_ZN7cutlass13device_kernelIN5flash19enable_sm80_to_sm89INS1_16FlashAttnBwdSm80INS1_25CollectiveMainloopBwdSm80ILi2ELi2EN4cute5tupleIJNS5_1CILi128EEES8_NS7_ILi64EEEEEENS_10bfloat16_tEfNS_4arch4Sm80ELb0ELb0ELb1ELb1ELb1ELb0ELb0ELb0ELi2ELi4ELi4ELi4ELb0EEENS1_24CollectiveEpilogueBwdGQAISA_fSD_Li256ELb1ELb1EEENS1_19SingleTileSchedulerILb1ELb0ELb0ELi128EEEEEEEEEvNT_6ParamsE$_ZN4cute3eso3ESOILb1ELb0EJNS_6LayoutINS_5tupleIJNS3_IJNS_1CILi8EEENS4_ILi1EEEEEENS4_ILi2EEEEEENS3_IJNS3_IJS6_NS4_ILi0EEEEEENS4_ILi64EEEEEEEENS_10ViewEngineIPN7cutlass10bfloat16_tEEEEEC2ERKSE_RKSJ_,($_ZN7cutlass13device_kernelIN5flash19enable_sm80_to_sm89INS1_16FlashAttnBwdSm80INS1_25CollectiveMainloopBwdSm80ILi2ELi2EN4cute5tupleIJNS5_1CILi128EEES8_NS7_ILi64EEEEEENS_10bfloat16_tEfNS_4arch4Sm80ELb0ELb0ELb1ELb1ELb1ELb0ELb0ELb0ELi2ELi4ELi4ELi4ELb0EEENS1_24CollectiveEpilogueBwdGQAISA_fSD_Li256ELb1ELb1EEENS1_19SingleTileSchedulerILb1ELb0ELb0ELi128EEEEEEEEEvNT_6ParamsE$_ZN4cute3eso3ESOILb1ELb0EJNS_6LayoutINS_5tupleIJNS3_IJNS_1CILi8EEENS4_ILi1EEEEEENS4_ILi2EEEEEENS3_IJNS3_IJS6_NS4_ILi0EEEEEENS4_ILi64EEEEEEEEiEEC2ERKSE_RKi - $_ZN7cutlass13device_kernelIN5flash19enable_sm80_to_sm89INS1_16FlashAttnBwdSm80INS1_25CollectiveMainloopBwdSm80ILi2ELi2EN4cute5tupleIJNS5_1CILi128EEES8_NS7_ILi64EEEEEENS_10bfloat16_tEfNS_4arch4Sm80ELb0ELb0ELb1ELb1ELb1ELb0ELb0ELb0ELi2ELi4ELi4ELi4ELb0EEENS1_24CollectiveEpilogueBwdGQAISA_fSD_Li256ELb1ELb1EEENS1_19SingleTileSchedulerILb1ELb0ELb0ELi128EEEEEEEEEvNT_6ParamsE$_ZN4cute3eso3ESOILb1ELb0EJNS_6LayoutINS_5tupleIJNS3_IJNS_1CILi8EEENS4_ILi1EEEEEENS4_ILi2EEEEEENS3_IJNS3_IJS6_NS4_ILi0EEEEEENS4_ILi64EEEEEEEENS_10ViewEngineIPN7cutlass10bfloat16_tEEEEEC2ERKSE_RKSJ_)
$_ZN7cutlass13device_kernelIN5flash19enable_sm80_to_sm89INS1_16FlashAttnBwdSm80INS1_25CollectiveMainloopBwdSm80ILi2ELi2EN4cute5tupleIJNS5_1CILi128EEES8_NS7_ILi64EEEEEENS_10bfloat16_tEfNS_4arch4Sm80ELb0ELb0ELb1ELb1ELb1ELb0ELb0ELb0ELi2ELi4ELi4ELi4ELb0EEENS1_24CollectiveEpilogueBwdGQAISA_fSD_Li256ELb1ELb1EEENS1_19SingleTileSchedulerILb1ELb0ELb0ELi128EEEEEEEEEvNT_6ParamsE$_ZN4cute3eso3ESOILb1ELb0EJNS_6LayoutINS_5tupleIJNS3_IJNS_1CILi8EEENS4_ILi1EEEEEENS4_ILi2EEEEEENS3_IJNS3_IJS6_NS4_ILi0EEEEEENS4_ILi64EEEEEEEENS_10ViewEngineIPN7cutlass10bfloat16_tEEEEEC2ERKSE_RKSJ_:
[----:B------:R-:W-:Y:S01]  /*a200*/  IADD3 R2, R23, -c[0x0][0x20], RZ ;  /* 0x8000080017027a10 */ /* 0x000fe20007ffe0ff */
[----:B------:R-:W-:Y:S01]  /*a210*/  IMAD.MOV.U32 R9, RZ, RZ, R3 ;  /* 0x000000ffff097224 */ /* 0x000fe200078e0003 */
[----:B------:R-:W-:-:S04]  /*a220*/  MOV R7, 0x0 ;  /* 0x0000000000077802 */ /* 0x000fc80000000f00 */
[----:B------:R1:W-:Y:S01]  /*a230*/  STL.64 [R2], R8 ;  /* 0x0000000802007387 */ /* 0x0003e20000100a00 */
[----:B------:R-:W-:Y:S05]  /*a240*/  RET.REL.NODEC R6 `(_ZN7cutlass13device_kernelIN5flash19enable_sm80_to_sm89INS1_16FlashAttnBwdSm80INS1_25CollectiveMainloopBwdSm80ILi2ELi2EN4cute5tupleIJNS5_1CILi128EEES8_NS7_ILi64EEEEEENS_10bfloat16_tEfNS_4arch4Sm80ELb0ELb0ELb1ELb1ELb1ELb0ELb0ELb0ELi2ELi4ELi4ELi4ELb0EEENS1_24CollectiveEpilogueBwdGQAISA_fSD_Li256ELb1ELb1EEENS1_19SingleTileSchedulerILb1ELb0ELb0ELi128EEEEEEEEEvNT_6ParamsE) ;  /* 0xffff5db006007950 */ /* 0x000fea0003c3ffff */
        .type           $_ZN7cutlass13device_kernelIN5flash19enable_sm80_to_sm89INS1_16FlashAttnBwdSm80INS1_25CollectiveMainloopBwdSm80ILi2ELi2EN4cute5tupleIJNS5_1CILi128EEES8_NS7_ILi64EEEEEENS_10bfloat16_tEfNS_4arch4Sm80ELb0ELb0ELb1ELb1ELb1ELb0ELb0ELb0ELi2ELi4ELi4ELi4ELb0EEENS1_24CollectiveEpilogueBwdGQAISA_fSD_Li256ELb1ELb1EEENS1_19SingleTileSchedulerILb1ELb0ELb0ELi128EEEEEEEEEvNT_6ParamsE$_ZN4cute3eso3ESOILb1ELb0EJNS_6LayoutINS_5tupleIJNS3_IJNS_1CILi8EEENS4_ILi1EEEEEENS4_ILi2EEEEEENS3_IJNS3_IJS6_NS4_ILi0EEEEEENS4_ILi64EEEEEEEEiEEC2ERKSE_RKi,@function
        .size           $_ZN7cutlass13device_kernelIN5flash19enable_sm80_to_sm89INS1_16FlashAttnBwdSm80INS1_25CollectiveMainloopBwdSm80ILi2ELi2EN4cute5tupleIJNS5_1CILi128EEES8_NS7_ILi64EEEEEENS_10bfloat16_tEfNS_4arch4Sm80ELb0ELb0ELb1ELb1ELb1ELb0ELb0ELb0ELi2ELi4ELi4ELi4ELb0EEENS1_24CollectiveEpilogueBwdGQAISA_fSD_Li256ELb1ELb1EEENS1_19SingleTileSchedulerILb1ELb0ELb0ELi128EEEEEEEEEvNT_6ParamsE$_ZN4cute3eso3ESOILb1ELb0EJNS_6LayoutINS_5tupleIJNS3_IJNS_1CILi8EEENS4_ILi1EEEEEENS4_ILi2EEEEEENS3_IJNS3_IJS6_NS4_ILi0EEEEEENS4_ILi64EEEEEEEEiEEC2ERKSE_RKi,($_ZN7cutlass13device_kernelIN5flash19enable_sm80_to_sm89INS1_16FlashAttnBwdSm80INS1_25CollectiveMainloopBwdSm80ILi2ELi2EN4cute5tupleIJNS5_1CILi128EEES8_NS7_ILi64EEEEEENS_10bfloat16_tEfNS_4arch4Sm80ELb0ELb0ELb1ELb1ELb1ELb0ELb0ELb0ELi2ELi4ELi4ELi4ELb0EEENS1_24CollectiveEpilogueBwdGQAISA_fSD_Li256ELb1ELb1EEENS1_19SingleTileSchedulerILb1ELb0ELb0ELi128EEEEEEEEEvNT_6ParamsE$_ZN4cute3eso3ESOILb1ELb0EJNS_6LayoutINS_5tupleIJNS3_IJNS_1CILi8EEENS4_ILi1EEEEEENS4_ILi2EEEEEENS3_IJNS3_IJS6_NS4_ILi0EEEEEENS4_ILi8192EEEEEEEENS_10ViewEngineINS_8smem_ptrIPN7cutlass10bfloat16_tEEEEEEEC2ERKSE_RKSL_ - $_ZN7cutlass13device_kernelIN5flash19enable_sm80_to_sm89INS1_16FlashAttnBwdSm80INS1_25CollectiveMainloopBwdSm80ILi2ELi2EN4cute5tupleIJNS5_1CILi128EEES8_NS7_ILi64EEEEEENS_10bfloat16_tEfNS_4arch4Sm80ELb0ELb0ELb1ELb1ELb1ELb0ELb0ELb0ELi2ELi4ELi4ELi4ELb0EEENS1_24CollectiveEpilogueBwdGQAISA_fSD_Li256ELb1ELb1EEENS1_19SingleTileSchedulerILb1ELb0ELb0ELi128EEEEEEEEEvNT_6ParamsE$_ZN4cute3eso3ESOILb1ELb0EJNS_6LayoutINS_5tupleIJNS3_IJNS_1CILi8EEENS4_ILi1EEEEEENS4_ILi2EEEEEENS3_IJNS3_IJS6_NS4_ILi0EEEEEENS4_ILi64EEEEEEEEiEEC2ERKSE_RKi)
$_ZN7cutlass13device_kernelIN5flash19enable_sm80_to_sm89INS1_16FlashAttnBwdSm80INS1_25CollectiveMainloopBwdSm80ILi2ELi2EN4cute5tupleIJNS5_1CILi128EEES8_NS7_ILi64EEEEEENS_10bfloat16_tEfNS_4arch4Sm80ELb0ELb0ELb1ELb1ELb1ELb0ELb0ELb0ELi2ELi4ELi4ELi4ELb0EEENS1_24CollectiveEpilogueBwdGQAISA_fSD_Li256ELb1ELb1EEENS1_19SingleTileSchedulerILb1ELb0ELb0ELi128EEEEEEEEEvNT_6ParamsE$_ZN4cute3eso3ESOILb1ELb0EJNS_6LayoutINS_5tupleIJNS3_IJNS_1CILi8EEENS4_ILi1EEEEEENS4_ILi2EEEEEENS3_IJNS3_IJS6_NS4_ILi0EEEEEENS4_ILi64EEEEEEEEiEEC2ERKSE_RKi:
[----:B------:R-:W-:Y:S02]  /*a250*/  IADD3 R2, R23, -c[0x0][0x20], RZ ;  /* 0x8000080017027a10 */ /* 0x000fe40007ffe0ff */
[----:B------:R-:W-:-:S03]  /*a260*/  MOV R7, 0x0 ;  /* 0x0000000000077802 */ /* 0x000fc60000000f00 */
[----:B------:R1:W-:Y:S01]  /*a270*/  STL [R2], R3 ;  /* 0x0000000302007387 */ /* 0x0003e20000100800 */
[----:B------:R-:W-:Y:S05]  /*a280*/  RET.REL.NODEC R6 `(_ZN7cutlass13device_kernelIN5flash19enable_sm80_to_sm89INS1_16FlashAttnBwdSm80INS1_25CollectiveMainloopBwdSm80ILi2ELi2EN4cute5tupleIJNS5_1CILi128EEES8_NS7_ILi64EEEEEENS_10bfloat16_tEfNS_4arch4Sm80ELb0ELb0ELb1ELb1ELb1ELb0ELb0ELb0ELi2ELi4ELi4ELi4ELb0EEENS1_24CollectiveEpilogueBwdGQAISA_fSD_Li256ELb1ELb1EEENS1_19SingleTileSchedulerILb1ELb0ELb0ELi128EEEEEEEEEvNT_6ParamsE) ;  /* 0xffff5d7006007950 */ /* 0x000fea0003c3ffff */
        .type           $_ZN7cutlass13device_kernelIN5flash19enable_sm80_to_sm89INS1_16FlashAttnBwdSm80INS1_25CollectiveMainloopBwdSm80ILi2ELi2EN4cute5tupleIJNS5_1CILi128EEES8_NS7_ILi64EEEEEENS_10bfloat16_tEfNS_4arch4Sm80ELb0ELb0ELb1ELb1ELb1ELb0ELb0ELb0ELi2ELi4ELi4ELi4ELb0EEENS1_24CollectiveEpilogueBwdGQAISA_fSD_Li256ELb1ELb1EEENS1_19SingleTileSchedulerILb1ELb0ELb0ELi128EEEEEEEEEvNT_6ParamsE$_ZN4cute3eso3ESOILb1ELb0EJNS_6LayoutINS_5tupleIJNS3_IJNS_1CILi8EEENS4_ILi1EEEEEENS4_ILi2EEEEEENS3_IJNS3_IJS6_NS4_ILi0EEEEEENS4_ILi8192EEEEEEEENS_10ViewEngineINS_8smem_ptrIPN7cutlass10bfloat16_tEEEEEEEC2ERKSE_RKSL_,@function
        .size           $_ZN7cutlass13device_kernelIN5flash19enable_sm80_to_sm89INS1_16FlashAttnBwdSm80INS1_25CollectiveMainloopBwdSm80ILi2ELi2EN4cute5tupleIJNS5_1CILi128EEES8_NS7_ILi64EEEEEENS_10bfloat16_tEfNS_4arch4Sm80ELb0ELb0ELb1ELb1ELb1ELb0ELb0ELb0ELi2ELi4ELi4ELi4ELb0EEENS1_24CollectiveEpilogueBwdGQAISA_fSD_Li256ELb1ELb1EEENS1_19SingleTileSchedulerILb1ELb0ELb0ELi128EEEEEEEEEvNT_6ParamsE$_ZN4cute3eso3ESOILb1ELb0EJNS_6LayoutINS_5tupleIJNS3_IJNS_1CILi8EEENS4_ILi1EEEEEENS4_ILi2EEEEEENS3_IJNS3_IJS6_NS4_ILi0EEEEEENS4_ILi8192EEEEEEEENS_10ViewEngineINS_8smem_ptrIPN7cutlass10bfloat16_tEEEEEEEC2ERKSE_RKSL_,($_ZN7cutlass13device_kernelIN5flash19enable_sm80_to_sm89INS1_16FlashAttnBwdSm80INS1_25CollectiveMainloopBwdSm80ILi2ELi2EN4cute5tupleIJNS5_1CILi128EEES8_NS7_ILi64EEEEEENS_10bfloat16_tEfNS_4arch4Sm80ELb0ELb0ELb1ELb1ELb1ELb0ELb0ELb0ELi2ELi4ELi4ELi4ELb0EEENS1_24CollectiveEpilogueBwdGQAISA_fSD_Li256ELb1ELb1EEENS1_19SingleTileSchedulerILb1ELb0ELb0ELi128EEEEEEEEEvNT_6ParamsE$_ZN4cute3eso3ESOILb1ELb0EJNS_6LayoutINS_5tupleIJNS3_IJNS_1CILi8EEENS4_ILi1EEEEEENS4_ILi2EEEEEENS3_IJNS3_IJS6_NS4_ILi0EEEEEENS4_ILi8192EEEEEEEEiEEC2ERKSE_RKi - $_ZN7cutlass13device_kernelIN5flash19enable_sm80_to_sm89INS1_16FlashAttnBwdSm80INS1_25CollectiveMainloopBwdSm80ILi2ELi2EN4cute5tupleIJNS5_1CILi128EEES8_NS7_ILi64EEEEEENS_10bfloat16_tEfNS_4arch4Sm80ELb0ELb0ELb1ELb1ELb1ELb0ELb0ELb0ELi2ELi4ELi4ELi4ELb0EEENS1_24CollectiveEpilogueBwdGQAISA_fSD_Li256ELb1ELb1EEENS1_19SingleTileSchedulerILb1ELb0ELb0ELi128EEEEEEEEEvNT_6ParamsE$_ZN4cute3eso3ESOILb1ELb0EJNS_6LayoutINS_5tupleIJNS3_IJNS_1CILi8EEENS4_ILi1EEEEEENS4_ILi2EEEEEENS3_IJNS3_IJS6_NS4_ILi0EEEEEENS4_ILi8192EEEEEEEENS_10ViewEngineINS_8smem_ptrIPN7cutlass10bfloat16_tEEEEEEEC2ERKSE_RKSL_)
$_ZN7cutlass13device_kernelIN5flash19enable_sm80_to_sm89INS1_16FlashAttnBwdSm80INS1_25CollectiveMainloopBwdSm80ILi2ELi2EN4cute5tupleIJNS5_1CILi128EEES8_NS7_ILi64EEEEEENS_10bfloat16_tEfNS_4arch4Sm80ELb0ELb0ELb1ELb1ELb1ELb0ELb0ELb0ELi2ELi4ELi4ELi4ELb0EEENS1_24CollectiveEpilogueBwdGQAISA_fSD_Li256ELb1ELb1EEENS1_19SingleTileSchedulerILb1ELb0ELb0ELi128EEEEEEEEEvNT_6ParamsE$_ZN4cute3eso3ESOILb1ELb0EJNS_6LayoutINS_5tupleIJNS3_IJNS_1CILi8EEENS4_ILi1EEEEEENS4_ILi2EEEEEENS3_IJNS3_IJS6_NS4_ILi0EEEEEENS4_ILi8192EEEEEEEENS_10ViewEngineINS_8smem_ptrIPN7cutlass10bfloat16_tEEEEEEEC2ERKSE_RKSL_:
[----:B------:R-:W-:Y:S02]  /*a290*/  IADD3 R4, R23, -c[0x0][0x20], RZ ;  /* 0x8000080017047a10 */ /* 0x000fe40007ffe0ff */
[----:B------:R-:W-:-:S03]  /*a2a0*/  MOV R7, 0x0 ;  /* 0x0000000000077802 */ /* 0x000fc60000000f00 */
[----:B------:R1:W-:Y:S01]  /*a2b0*/  STL.64 [R4], R2 ;  /* 0x0000000204007387 */ /* 0x0003e20000100a00 */
[----:B------:R-:W-:Y:S05]  /*a2c0*/  RET.REL.NODEC R6 `(_ZN7cutlass13device_kernelIN5flash19enable_sm80_to_sm89INS1_16FlashAttnBwdSm80INS1_25CollectiveMainloopBwdSm80ILi2ELi2EN4cute5tupleIJNS5_1CILi128EEES8_NS7_ILi64EEEEEENS_10bfloat16_tEfNS_4arch4Sm80ELb0ELb0ELb1ELb1ELb1ELb0ELb0ELb0ELi2ELi4ELi4ELi4ELb0EEENS1_24CollectiveEpilogueBwdGQAISA_fSD_Li256ELb1ELb1EEENS1_19SingleTileSchedulerILb1ELb0ELb0ELi128EEEEEEEEEvNT_6ParamsE) ;  /* 0xffff5d3006007950 */ /* 0x000fea0003c3ffff */
        .type           $_ZN7cutlass13device_kernelIN5flash19enable_sm80_to_sm89INS1_16FlashAttnBwdSm80INS1_25CollectiveMainloopBwdSm80ILi2ELi2EN4cute5tupleIJNS5_1CILi128EEES8_NS7_ILi64EEEEEENS_10bfloat16_tEfNS_4arch4Sm80ELb0ELb0ELb1ELb1ELb1ELb0ELb0ELb0ELi2ELi4ELi4ELi4ELb0EEENS1_24CollectiveEpilogueBwdGQAISA_fSD_Li256ELb1ELb1EEENS1_19SingleTileSchedulerILb1ELb0ELb0ELi128EEEEEEEEEvNT_6ParamsE$_ZN4cute3eso3ESOILb1ELb0EJNS_6LayoutINS_5tupleIJNS3_IJNS_1CILi8EEENS4_ILi1EEEEEENS4_ILi2EEEEEENS3_IJNS3_IJS6_NS4_ILi0EEEEEENS4_ILi8192EEEEEEEEiEEC2ERKSE_RKi,@function
        .size           $_ZN7cutlass13device_kernelIN5flash19enable_sm80_to_sm89INS1_16FlashAttnBwdSm80INS1_25CollectiveMainloopBwdSm80ILi2ELi2EN4cute5tupleIJNS5_1CILi128EEES8_NS7_ILi64EEEEEENS_10bfloat16_tEfNS_4arch4Sm80ELb0ELb0ELb1ELb1ELb1ELb0ELb0ELb0ELi2ELi4ELi4ELi4ELb0EEENS1_24CollectiveEpilogueBwdGQAISA_fSD_Li256ELb1ELb1EEENS1_19SingleTileSchedulerILb1ELb0ELb0ELi128EEEEEEEEEvNT_6ParamsE$_ZN4cute3eso3ESOILb1ELb0EJNS_6LayoutINS_5tupleIJNS3_IJNS_1CILi8EEENS4_ILi1EEEEEENS4_ILi2EEEEEENS3_IJNS3_IJS6_NS4_ILi0EEEEEENS4_ILi8192EEEEEEEEiEEC2ERKSE_RKi,($_ZN7cutlass13device_kernelIN5flash19enable_sm80_to_sm89INS1_16FlashAttnBwdSm80INS1_25CollectiveMainloopBwdSm80ILi2ELi2EN4cute5tupleIJNS5_1CILi128EEES8_NS7_ILi64EEEEEENS_10bfloat16_tEfNS_4arch4Sm80ELb0ELb0ELb1ELb1ELb1ELb0ELb0ELb0ELi2ELi4ELi4ELi4ELb0EEENS1_24CollectiveEpilogueBwdGQAISA_fSD_Li256ELb1ELb1EEENS1_19SingleTileSchedulerILb1ELb0ELb0ELi128EEEEEEEEEvNT_6ParamsE$_ZN4cute3eso3ESOILb1ELb0EJNS_6LayoutINS_5tupleIJNS3_IJNS_1CILi8EEENS4_ILi1EEEEEENS4_ILi2EEEEEENS3_IJNS3_IJS6_NS4_ILi0EEEEEES5_EEEEENS_10ViewEngineIPN7cutlass10bfloat16_tEEEEEC2ERKSD_RKSI_ - $_ZN7cutlass13device_kernelIN5flash19enable_sm80_to_sm89INS1_16FlashAttnBwdSm80INS1_25CollectiveMainloopBwdSm80ILi2ELi2EN4cute5tupleIJNS5_1CILi128EEES8_NS7_ILi64EEEEEENS_10bfloat16_tEfNS_4arch4Sm80ELb0ELb0ELb1ELb1ELb1ELb0ELb0ELb0ELi2ELi4ELi4ELi4ELb0EEENS1_24CollectiveEpilogueBwdGQAISA_fSD_Li256ELb1ELb1EEENS1_19SingleTileSchedulerILb1ELb0ELb0ELi128EEEEEEEEEvNT_6ParamsE$_ZN4cute3eso3ESOILb1ELb0EJNS_6LayoutINS_5tupleIJNS3_IJNS_1CILi8EEENS4_ILi1EEEEEENS4_ILi2EEEEEENS3_IJNS3_IJS6_NS4_ILi0EEEEEENS4_ILi8192EEEEEEEEiEEC2ERKSE_RKi)
$_ZN7cutlass13device_kernelIN5flash19enable_sm80_to_sm89INS1_16FlashAttnBwdSm80INS1_25CollectiveMainloopBwdSm80ILi2ELi2EN4cute5tupleIJNS5_1CILi128EEES8_NS7_ILi64EEEEEENS_10bfloat16_tEfNS_4arch4Sm80ELb0ELb0ELb1ELb1ELb1ELb0ELb0ELb0ELi2ELi4ELi4ELi4ELb0EEENS1_24CollectiveEpilogueBwdGQAISA_fSD_Li256ELb1ELb1EEENS1_19SingleTileSchedulerILb1ELb0ELb0ELi128EEEEEEEEEvNT_6ParamsE$_ZN4cute3eso3ESOILb1ELb0EJNS_6LayoutINS_5tupleIJNS3_IJNS_1CILi8EEENS4_ILi1EEEEEENS4_ILi2EEEEEENS3_IJNS3_IJS6_NS4_ILi0EEEEEENS4_ILi8192EEEEEEEEiEEC2ERKSE_RKi:
[----:B------:R-:W-:Y:S02]  /*a2d0*/  IADD3 R2, R23, -c[0x0][0x20], RZ ;  /* 0x8000080017027a10 */ /* 0x000fe40007ffe0ff */
[----:B------:R-:W-:-:S03]  /*a2e0*/  MOV R5, 0x0 ;  /* 0x0000000000057802 */ /* 0x000fc60000000f00 */
[----:B------:R1:W-:Y:S01]  /*a2f0*/  STL [R2], R3 ;  /* 0x0000000302007387 */ /* 0x0003e20000100800 */
[----:B------:R-:W-:Y:S05]  /*a300*/  RET.REL.NODEC R4 `(_ZN7cutlass13device_kernelIN5flash19enable_sm80_to_sm89INS1_16FlashAttnBwdSm80INS1_25CollectiveMainloopBwdSm80ILi2ELi2EN4cute5tupleIJNS5_1CILi128EEES8_NS7_ILi64EEEEEENS_10bfloat16_tEfNS_4arch4Sm80ELb0ELb0ELb1ELb1ELb1ELb0ELb0ELb0ELi2ELi4ELi4ELi4ELb0EEENS1_24CollectiveEpilogueBwdGQAISA_fSD_Li256ELb1ELb1EEENS1_19SingleTileSchedulerILb1ELb0ELb0ELi128EEEEEEEEEvNT_6ParamsE) ;  /* 0xffff5cf004007950 */ /* 0x000fea0003c3ffff */
        .type           $_ZN7cutlass13device_kernelIN5flash19enable_sm80_to_sm89INS1_16FlashAttnBwdSm80INS1_25CollectiveMainloopBwdSm80ILi2ELi2EN4cute5tupleIJNS5_1CILi128EEES8_NS7_ILi64EEEEEENS_10bfloat16_tEfNS_4arch4Sm80ELb0ELb0ELb1ELb1ELb1ELb0ELb0ELb0ELi2ELi4ELi4ELi4ELb0EEENS1_24CollectiveEpilogueBwdGQAISA_fSD_Li256ELb1ELb1EEENS1_19SingleTileSchedulerILb1ELb0ELb0ELi128EEEEEEEEEvNT_6ParamsE$_ZN4cute3eso3ESOILb1ELb0EJNS_6LayoutINS_5tupleIJNS3_IJNS_1CILi8EEENS4_ILi1EEEEEENS4_ILi2EEEEEENS3_IJNS3_IJS6_NS4_ILi0EEEEEES5_EEEEENS_10ViewEngineIPN7cutlass10bfloat16_tEEEEEC2ERKSD_RKSI_,@function
        .size           $_ZN7cutlass13device_kernelIN5flash19enable_sm80_to_sm89INS1_16FlashAttnBwdSm80INS1_25CollectiveMainloopBwdSm80ILi2ELi2EN4cute5tupleIJNS5_1CILi128EEES8_NS7_ILi64EEEEEENS_10bfloat16_tEfNS_4arch4Sm80ELb0ELb0ELb1ELb1ELb1ELb0ELb0ELb0ELi2ELi4ELi4ELi4ELb0EEENS1_24CollectiveEpilogueBwdGQAISA_fSD_Li256ELb1ELb1EEENS1_19SingleTileSchedulerILb1ELb0ELb0ELi128EEEEEEEEEvNT_6ParamsE$_ZN4cute3eso3ESOILb1ELb0EJNS_6LayoutINS_5tupleIJNS3_IJNS_1CILi8EEENS4_ILi1EEEEEENS4_ILi2EEEEEENS3_IJNS3_IJS6_NS4_ILi0EEEEEES5_EEEEENS_10ViewEngineIPN7cutlass10bfloat16_tEEEEEC2ERKSD_RKSI_,($_ZN7cutlass13device_kernelIN5flash19enable_sm80_to_sm89INS1_16FlashAttnBwdSm80INS1_25CollectiveMainloopBwdSm80ILi2ELi2EN4cute5tupleIJNS5_1CILi128EEES8_NS7_ILi64EEEEEENS_10bfloat16_tEfNS_4arch4Sm80ELb0ELb0ELb1ELb1ELb1ELb0ELb0ELb0ELi2ELi4ELi4ELi4ELb0EEENS1_24CollectiveEpilogueBwdGQAISA_fSD_Li256ELb1ELb1EEENS1_19SingleTileSchedulerILb1ELb0ELb0ELi128EEEEEEEEEvNT_6ParamsE$_ZN4cute3eso3ESOILb1ELb0EJNS_6LayoutINS_5tupleIJNS3_IJNS_1CILi8EEENS4_ILi1EEEEEENS4_ILi2EEEEEENS3_IJNS3_IJS6_NS4_ILi0EEEEEES5_EEEEEiEEC2ERKSD_RKi - $_ZN7cutlass13device_kernelIN5flash19enable_sm80_to_sm89INS1_16FlashAttnBwdSm80INS1_25CollectiveMainloopBwdSm80ILi2ELi2EN4cute5tupleIJNS5_1CILi128EEES8_NS7_ILi64EEEEEENS_10bfloat16_tEfNS_4arch4Sm80ELb0ELb0ELb1ELb1ELb1ELb0ELb0ELb0ELi2ELi4ELi4ELi4ELb0EEENS1_24CollectiveEpilogueBwdGQAISA_fSD_Li256ELb1ELb1EEENS1_19SingleTileSchedulerILb1ELb0ELb0ELi128EEEEEEEEEvNT_6ParamsE$_ZN4cute3eso3ESOILb1ELb0EJNS_6LayoutINS_5tupleIJNS3_IJNS_1CILi8EEENS4_ILi1EEEEEENS4_ILi2EEEEEENS3_IJNS3_IJS6_NS4_ILi0EEEEEES5_EEEEENS_10ViewEngineIPN7cutlass10bfloat16_tEEEEEC2ERKSD_RKSI_)
$_ZN7cutlass13device_kernelIN5flash19enable_sm80_to_sm89INS1_16FlashAttnBwdSm80INS1_25CollectiveMainloopBwdSm80ILi2ELi2EN4cute5tupleIJNS5_1CILi128EEES8_NS7_ILi64EEEEEENS_10bfloat16_tEfNS_4arch4Sm80ELb0ELb0ELb1ELb1ELb1ELb0ELb0ELb0ELi2ELi4ELi4ELi4ELb0EEENS1_24CollectiveEpilogueBwdGQAISA_fSD_Li256ELb1ELb1EEENS1_19SingleTileSchedulerILb1ELb0ELb0ELi128EEEEEEEEEvNT_6ParamsE$_ZN4cute3eso3ESOILb1ELb0EJNS_6LayoutINS_5tupleIJNS3_IJNS_1CILi8EEENS4_ILi1EEEEEENS4_ILi2EEEEEENS3_IJNS3_IJS6_NS4_ILi0EEEEEES5_EEEEENS_10ViewEngineIPN7cutlass10bfloat16_tEEEEEC2ERKSD_RKSI_:
[----:B------:R-:W-:Y:S01]  /*a310*/  IADD3 R7, R66, -c[0x0][0x20], RZ ;  /* 0x8000080042077a10 */ /* 0x000fe20007ffe0ff */
[----:B------:R-:W-:Y:S01]  /*a320*/  IMAD.MOV.U32 R10, RZ, RZ, R6 ;  /* 0x000000ffff0a7224 */ /* 0x000fe200078e0006 */
[----:B------:R-:W-:Y:S01]  /*a330*/  MOV R11, R9 ;  /* 0x00000009000b7202 */ /* 0x000fe20000000f00 */
[----:B------:R-:W-:-:S04]  /*a340*/  IMAD.MOV.U32 R9, RZ, RZ, 0x0 ;  /* 0x00000000ff097424 */ /* 0x000fc800078e00ff */
[----:B------:R1:W-:Y:S01]  /*a350*/  STL.64 [R7], R10 ;  /* 0x0000000a07007387 */ /* 0x0003e20000100a00 */
[----:B------:R-:W-:Y:S05]  /*a360*/  RET.REL.NODEC R8 `(_ZN7cutlass13device_kernelIN5flash19enable_sm80_to_sm89INS1_16FlashAttnBwdSm80INS1_25CollectiveMainloopBwdSm80ILi2ELi2EN4cute5tupleIJNS5_1CILi128EEES8_NS7_ILi64EEEEEENS_10bfloat16_tEfNS_4arch4Sm80ELb0ELb0ELb1ELb1ELb1ELb0ELb0ELb0ELi2ELi4ELi4ELi4ELb0EEENS1_24CollectiveEpilogueBwdGQAISA_fSD_Li256ELb1ELb1EEENS1_19SingleTileSchedulerILb1ELb0ELb0ELi128EEEEEEEEEvNT_6ParamsE) ;  /* 0xffff5c9008007950 */ /* 0x000fea0003c3ffff */
        .type           $_ZN7cutlass13device_kernelIN5flash19enable_sm80_to_sm89INS1_16FlashAttnBwdSm80INS1_25CollectiveMainloopBwdSm80ILi2ELi2EN4cute5tupleIJNS5_1CILi128EEES8_NS7_ILi64EEEEEENS_10bfloat16_tEfNS_4arch4Sm80ELb0ELb0ELb1ELb1ELb1ELb0ELb0ELb0ELi2ELi4ELi4ELi4ELb0EEENS1_24CollectiveEpilogueBwdGQAISA_fSD_Li256ELb1ELb1EEENS1_19SingleTileSchedulerILb1ELb0ELb0ELi128EEEEEEEEEvNT_6ParamsE$_ZN4cute3eso3ESOILb1ELb0EJNS_6LayoutINS_5tupleIJNS3_IJNS_1CILi8EEENS4_ILi1EEEEEENS4_ILi2EEEEEENS3_IJNS3_IJS6_NS4_ILi0EEEEEES5_EEEEEiEEC2ERKSD_RKi,@function
        .size           $_ZN7cutlass13device_kernelIN5flash19enable_sm80_to_sm89INS1_16FlashAttnBwdSm80INS1_25CollectiveMainloopBwdSm80ILi2ELi2EN4cute5tupleIJNS5_1CILi128EEES8_NS7_ILi64EEEEEENS_10bfloat16_tEfNS_4arch4Sm80ELb0ELb0ELb1ELb1ELb1ELb0ELb0ELb0ELi2ELi4ELi4ELi4ELb0EEENS1_24CollectiveEpilogueBwdGQAISA_fSD_Li256ELb1ELb1EEENS1_19SingleTileSchedulerILb1ELb0ELb0ELi128EEEEEEEEEvNT_6ParamsE$_ZN4cute3eso3ESOILb1ELb0EJNS_6LayoutINS_5tupleIJNS3_IJNS_1CILi8EEENS4_ILi1EEEEEENS4_ILi2EEEEEENS3_IJNS3_IJS6_NS4_ILi0EEEEEES5_EEEEEiEEC2ERKSD_RKi,($_ZN7cutlass13device_kernelIN5flash19enable_sm80_to_sm89INS1_16FlashAttnBwdSm80INS1_25CollectiveMainloopBwdSm80ILi2ELi2EN4cute5tupleIJNS5_1CILi128EEES8_NS7_ILi64EEEEEENS_10bfloat16_tEfNS_4arch4Sm80ELb0ELb0ELb1ELb1ELb1ELb0ELb0ELb0ELi2ELi4ELi4ELi4ELb0EEENS1_24CollectiveEpilogueBwdGQAISA_fSD_Li256ELb1ELb1EEENS1_19SingleTileSchedulerILb1ELb0ELb0ELi128EEEEEEEEEvNT_6ParamsE$_ZN4cute3eso3ESOILb1ELb0EJNS_6LayoutINS_5tupleIJNS3_IJNS_1CILi8EEENS4_ILi1EEEEEENS4_ILi2EEENS3_IJNS4_ILi4EEES8_EEEEEENS3_IJNS3_IJS6_NS4_ILi0EEEEEES5_NS3_IJNS4_ILi32EEENS4_ILi16EEEEEEEEEEENS_10ViewEngineIPN7cutlass10bfloat16_tEEEEEC2ERKSI_RKSN_ - $_ZN7cutlass13device_kernelIN5flash19enable_sm80_to_sm89INS1_16FlashAttnBwdSm80INS1_25CollectiveMainloopBwdSm80ILi2ELi2EN4cute5tupleIJNS5_1CILi128EEES8_NS7_ILi64EEEEEENS_10bfloat16_tEfNS_4arch4Sm80ELb0ELb0ELb1ELb1ELb1ELb0ELb0ELb0ELi2ELi4ELi4ELi4ELb0EEENS1_24CollectiveEpilogueBwdGQAISA_fSD_Li256ELb1ELb1EEENS1_19SingleTileSchedulerILb1ELb0ELb0ELi128EEEEEEEEEvNT_6ParamsE$_ZN4cute3eso3ESOILb1ELb0EJNS_6LayoutINS_5tupleIJNS3_IJNS_1CILi8EEENS4_ILi1EEEEEENS4_ILi2EEEEEENS3_IJNS3_IJS6_NS4_ILi0EEEEEES5_EEEEEiEEC2ERKSD_RKi)
$_ZN7cutlass13device_kernelIN5flash19enable_sm80_to_sm89INS1_16FlashAttnBwdSm80INS1_25CollectiveMainloopBwdSm80ILi2ELi2EN4cute5tupleIJNS5_1CILi128EEES8_NS7_ILi64EEEEEENS_10bfloat16_tEfNS_4arch4Sm80ELb0ELb0ELb1ELb1ELb1ELb0ELb0ELb0ELi2ELi4ELi4ELi4ELb0EEENS1_24CollectiveEpilogueBwdGQAISA_fSD_Li256ELb1ELb1EEENS1_19SingleTileSchedulerILb1ELb0ELb0ELi128EEEEEEEEEvNT_6ParamsE$_ZN4cute3eso3ESOILb1ELb0EJNS_6LayoutINS_5tupleIJNS3_IJNS_1CILi8EEENS4_ILi1EEEEEENS4_ILi2EEEEEENS3_IJNS3_IJS6_NS4_ILi0EEEEEES5_EEEEEiEEC2ERKSD_RKi:
[----:B------:R-:W-:Y:S02]  /*a370*/  IADD3 R2, R57, -c[0x0][0x20], RZ ;  /* 0x8000080039027a10 */ /* 0x000fe40007ffe0ff */
[----:B------:R-:W-:-:S03]  /*a380*/  MOV R7, 0x0 ;  /* 0x0000000000077802 */ /* 0x000fc60000000f00 */
[----:B------:R1:W-:Y:S01]  /*a390*/  STL [R2], R3 ;  /* 0x0000000302007387 */ /* 0x0003e20000100800 */
[----:B------:R-:W-:Y:S05]  /*a3a0*/  RET.REL.NODEC R6 `(_ZN7cutlass13device_kernelIN5flash19enable_sm80_to_sm89INS1_16FlashAttnBwdSm80INS1_25CollectiveMainloopBwdSm80ILi2ELi2EN4cute5tupleIJNS5_1CILi128EEES8_NS7_ILi64EEEEEENS_10bfloat16_tEfNS_4arch4Sm80ELb0ELb0ELb1ELb1ELb1ELb0ELb0ELb0ELi2ELi4ELi4ELi4ELb0EEENS1_24CollectiveEpilogueBwdGQAISA_fSD_Li256ELb1ELb1EEENS1_19SingleTileSchedulerILb1ELb0ELb0ELi128EEEEEEEEEvNT_6ParamsE) ;  /* 0xffff5c5006007950 */ /* 0x000fea0003c3ffff */
        .type           $_ZN7cutlass13device_kernelIN5flash19enable_sm80_to_sm89INS1_16FlashAttnBwdSm80INS1_25CollectiveMainloopBwdSm80ILi2ELi2EN4cute5tupleIJNS5_1CILi128EEES8_NS7_ILi64EEEEEENS_10bfloat16_tEfNS_4arch4Sm80ELb0ELb0ELb1ELb1ELb1ELb0ELb0ELb0ELi2ELi4ELi4ELi4ELb0EEENS1_24CollectiveEpilogueBwdGQAISA_fSD_Li256ELb1ELb1EEENS1_19SingleTileSchedulerILb1ELb0ELb0ELi128EEEEEEEEEvNT_6ParamsE$_ZN4cute3eso3ESOILb1ELb0EJNS_6LayoutINS_5tupleIJNS3_IJNS_1CILi8EEENS4_ILi1EEEEEENS4_ILi2EEENS3_IJNS4_ILi4EEES8_EEEEEENS3_IJNS3_IJS6_NS4_ILi0EEEEEES5_NS3_IJNS4_ILi32EEENS4_ILi16EEEEEEEEEEENS_10ViewEngineIPN7cutlass10bfloat16_tEEEEEC2ERKSI_RKSN_,@function
        .size           $_ZN7cutlass13device_kernelIN5flash19enable_sm80_to_sm89INS1_16FlashAttnBwdSm80INS1_25CollectiveMainloopBwdSm80ILi2ELi2EN4cute5tupleIJNS5_1CILi128EEES8_NS7_ILi64EEEEEENS_10bfloat16_tEfNS_4arch4Sm80ELb0ELb0ELb1ELb1ELb1ELb0ELb0ELb0ELi2ELi4ELi4ELi4ELb0EEENS1_24CollectiveEpilogueBwdGQAISA_fSD_Li256ELb1ELb1EEENS1_19SingleTileSchedulerILb1ELb0ELb0ELi128EEEEEEEEEvNT_6ParamsE$_ZN4cute3eso3ESOILb1ELb0EJNS_6LayoutINS_5tupleIJNS3_IJNS_1CILi8EEENS4_ILi1EEEEEENS4_ILi2EEENS3_IJNS4_ILi4EEES8_EEEEEENS3_IJNS3_IJS6_NS4_ILi0EEEEEES5_NS3_IJNS4_ILi32EEENS4_ILi16EEEEEEEEEEENS_10ViewEngineIPN7cutlass10bfloat16_tEEEEEC2ERKSI_RKSN_,($_ZN7cutlass13device_kernelIN5flash19enable_sm80_to_sm89INS1_16FlashAttnBwdSm80INS1_25CollectiveMainloopBwdSm80ILi2ELi2EN4cute5tupleIJNS5_1CILi128EEES8_NS7_ILi64EEEEEENS_10bfloat16_tEfNS_4arch4Sm80ELb0ELb0ELb1ELb1ELb1ELb0ELb0ELb0ELi2ELi4ELi4ELi4ELb0EEENS1_24CollectiveEpilogueBwdGQAISA_fSD_Li256ELb1ELb1EEENS1_19SingleTileSchedulerILb1ELb0ELb0ELi128EEEEEEEEEvNT_6ParamsE$_ZN4cute3eso3ESOILb1ELb0EJNS_6LayoutINS_5tupleIJNS3_IJNS_1CILi8EEENS4_ILi1EEEEEENS4_ILi2EEENS4_ILi4EEEEEENS3_IJNS3_IJS6_NS4_ILi0EEEEEES5_NS4_ILi16EEEEEEEENS_10ViewEngineIPN7cutlass10bfloat16_tEEEEEC2ERKSF_RKSK_ - $_ZN7cutlass13device_kernelIN5flash19enable_sm80_to_sm89INS1_16FlashAttnBwdSm80INS1_25CollectiveMainloopBwdSm80ILi2ELi2EN4cute5tupleIJNS5_1CILi128EEES8_NS7_ILi64EEEEEENS_10bfloat16_tEfNS_4arch4Sm80ELb0ELb0ELb1ELb1ELb1ELb0ELb0ELb0ELi2ELi4ELi4ELi4ELb0EEENS1_24CollectiveEpilogueBwdGQAISA_fSD_Li256ELb1ELb1EEENS1_19SingleTileSchedulerILb1ELb0ELb0ELi128EEEEEEEEEvNT_6ParamsE$_ZN4cute3eso3ESOILb1ELb0EJNS_6LayoutINS_5tupleIJNS3_IJNS_1CILi8EEENS4_ILi1EEEEEENS4_ILi2EEENS3_IJNS4_ILi4EEES8_EEEEEENS3_IJNS3_IJS6_NS4_ILi0EEEEEES5_NS3_IJNS4_ILi32EEENS4_ILi16EEEEEEEEEEENS_10ViewEngineIPN7cutlass10bfloat16_tEEEEEC2ERKSI_RKSN_)
$_ZN7cutlass13device_kernelIN5flash19enable_sm80_to_sm89INS1_16FlashAttnBwdSm80INS1_25CollectiveMainloopBwdSm80ILi2ELi2EN4cute5tupleIJNS5_1CILi128EEES8_NS7_ILi64EEEEEENS_10bfloat16_tEfNS_4arch4Sm80ELb0ELb0ELb1ELb1ELb1ELb0ELb0ELb0ELi2ELi4ELi4ELi4ELb0EEENS1_24CollectiveEpilogueBwdGQAISA_fSD_Li256ELb1ELb1EEENS1_19SingleTileSchedulerILb1ELb0ELb0ELi128EEEEEEEEEvNT_6ParamsE$_ZN4cute3eso3ESOILb1ELb0EJNS_6LayoutINS_5tupleIJNS3_IJNS_1CILi8EEENS4_ILi1EEEEEENS4_ILi2EEENS3_IJNS4_ILi4EEES8_EEEEEENS3_IJNS3_IJS6_NS4_ILi0EEEEEES5_NS3_IJNS4_ILi32EEENS4_ILi16EEEEEEEEEEENS_10ViewEngineIPN7cutlass10bfloat16_tEEEEEC2ERKSI_RKSN_:
[----:B------:R-:W-:Y:S01]  /*a3b0*/  IADD3 R2, R66, -c[0x0][0x20], RZ ;  /* 0x8000080042027a10 */ /* 0x000fe20007ffe0ff */
[----:B------:R-:W-:Y:S01]  /*a3c0*/  IMAD.MOV.U32 R6, RZ, RZ, R62 ;  /* 0x000000ffff067224 */ /* 0x000fe200078e003e */
[----:B------:R-:W-:Y:S01]  /*a3d0*/  MOV R7, R61 ;  /* 0x0000003d00077202 */ /* 0x000fe20000000f00 */
[----:B------:R-:W-:-:S04]  /*a3e0*/  IMAD.MOV.U32 R5, RZ, RZ, 0x0 ;  /* 0x00000000ff057424 */ /* 0x000fc800078e00ff */
[----:B------:R1:W-:Y:S01]  /*a3f0*/  STL.64 [R2], R6 ;  /* 0x0000000602007387 */ /* 0x0003e20000100a00 */
[----:B------:R-:W-:Y:S05]  /*a400*/  RET.REL.NODEC R4 `(_ZN7cutlass13device_kernelIN5flash19enable_sm80_to_sm89INS1_16FlashAttnBwdSm80INS1_25CollectiveMainloopBwdSm80ILi2ELi2EN4cute5tupleIJNS5_1CILi128EEES8_NS7_ILi64EEEEEENS_10bfloat16_tEfNS_4arch4Sm80ELb0ELb0ELb1ELb1ELb1ELb0ELb0ELb0ELi2ELi4ELi4ELi4ELb0EEENS1_24CollectiveEpilogueBwdGQAISA_fSD_Li256ELb1ELb1EEENS1_19SingleTileSchedulerILb1ELb0ELb0ELi128EEEEEEEEEvNT_6ParamsE) ;  /* 0xffff5bf004007950 */ /* 0x000fea0003c3ffff */
        .type           $_ZN7cutlass13device_kernelIN5flash19enable_sm80_to_sm89INS1_16FlashAttnBwdSm80INS1_25CollectiveMainloopBwdSm80ILi2ELi2EN4cute5tupleIJNS5_1CILi128EEES8_NS7_ILi64EEEEEENS_10bfloat16_tEfNS_4arch4Sm80ELb0ELb0ELb1ELb1ELb1ELb0ELb0ELb0ELi2ELi4ELi4ELi4ELb0EEENS1_24CollectiveEpilogueBwdGQAISA_fSD_Li256ELb1ELb1EEENS1_19SingleTileSchedulerILb1ELb0ELb0ELi128EEEEEEEEEvNT_6ParamsE$_ZN4cute3eso3ESOILb1ELb0EJNS_6LayoutINS_5tupleIJNS3_IJNS_1CILi8EEENS4_ILi1EEEEEENS4_ILi2EEENS4_ILi4EEEEEENS3_IJNS3_IJS6_NS4_ILi0EEEEEES5_NS4_ILi16EEEEEEEENS_10ViewEngineIPN7cutlass10bfloat16_tEEEEEC2ERKSF_RKSK_,@function
        .size           $_ZN7cutlass13device_kernelIN5flash19enable_sm80_to_sm89INS1_16FlashAttnBwdSm80INS1_25CollectiveMainloopBwdSm80ILi2ELi2EN4cute5tupleIJNS5_1CILi128EEES8_NS7_ILi64EEEEEENS_10bfloat16_tEfNS_4arch4Sm80ELb0ELb0ELb1ELb1ELb1ELb0ELb0ELb0ELi2ELi4ELi4ELi4ELb0EEENS1_24CollectiveEpilogueBwdGQAISA_fSD_Li256ELb1ELb1EEENS1_19SingleTileSchedulerILb1ELb0ELb0ELi128EEEEEEEEEvNT_6ParamsE$_ZN4cute3eso3ESOILb1ELb0EJNS_6LayoutINS_5tupleIJNS3_IJNS_1CILi8EEENS4_ILi1EEEEEENS4_ILi2EEENS4_ILi4EEEEEENS3_IJNS3_IJS6_NS4_ILi0EEEEEES5_NS4_ILi16EEEEEEEENS_10ViewEngineIPN7cutlass10bfloat16_tEEEEEC2ERKSF_RKSK_,($_ZN7cutlass13device_kernelIN5flash19enable_sm80_to_sm89INS1_16FlashAttnBwdSm80INS1_25CollectiveMainloopBwdSm80ILi2ELi2EN4cute5tupleIJNS5_1CILi128EEES8_NS7_ILi64EEEEEENS_10bfloat16_tEfNS_4arch4Sm80ELb0ELb0ELb1ELb1ELb1ELb0ELb0ELb0ELi2ELi4ELi4ELi4ELb0EEENS1_24CollectiveEpilogueBwdGQAISA_fSD_Li256ELb1ELb1EEENS1_19SingleTileSchedulerILb1ELb0ELb0ELi128EEEEEEEEEvNT_6ParamsE$_ZN4cute3eso3ESOILb1ELb0EJNS_6LayoutINS_5tupleIJNS3_IJNS_1CILi8EEENS4_ILi1EEEEEENS4_ILi2EEES5_EEENS3_IJNS3_IJS6_NS4_ILi0EEEEEENS4_ILi64EEES5_EEEEENS_10ViewEngineIPN7cutlass10bfloat16_tEEEEEC2ERKSE_RKSJ_ - $_ZN7cutlass13device_kernelIN5flash19enable_sm80_to_sm89INS1_16FlashAttnBwdSm80INS1_25CollectiveMainloopBwdSm80ILi2ELi2EN4cute5tupleIJNS5_1CILi128EEES8_NS7_ILi64EEEEEENS_10bfloat16_tEfNS_4arch4Sm80ELb0ELb0ELb1ELb1ELb1ELb0ELb0ELb0ELi2ELi4ELi4ELi4ELb0EEENS1_24CollectiveEpilogueBwdGQAISA_fSD_Li256ELb1ELb1EEENS1_19SingleTileSchedulerILb1ELb0ELb0ELi128EEEEEEEEEvNT_6ParamsE$_ZN4cute3eso3ESOILb1ELb0EJNS_6LayoutINS_5tupleIJNS3_IJNS_1CILi8EEENS4_ILi1EEEEEENS4_ILi2EEENS4_ILi4EEEEEENS3_IJNS3_IJS6_NS4_ILi0EEEEEES5_NS4_ILi16EEEEEEEENS_10ViewEngineIPN7cutlass10bfloat16_tEEEEEC2ERKSF_RKSK_)
$_ZN7cutlass13device_kernelIN5flash19enable_sm80_to_sm89INS1_16FlashAttnBwdSm80INS1_25CollectiveMainloopBwdSm80ILi2ELi2EN4cute5tupleIJNS5_1CILi128EEES8_NS7_ILi64EEEEEENS_10bfloat16_tEfNS_4arch4Sm80ELb0ELb0ELb1ELb1ELb1ELb0ELb0ELb0ELi2ELi4ELi4ELi4ELb0EEENS1_24CollectiveEpilogueBwdGQAISA_fSD_Li256ELb1ELb1EEENS1_19SingleTileSchedulerILb1ELb0ELb0ELi128EEEEEEEEEvNT_6ParamsE$_ZN4cute3eso3ESOILb1ELb0EJNS_6LayoutINS_5tupleIJNS3_IJNS_1CILi8EEENS4_ILi1EEEEEENS4_ILi2EEENS4_ILi4EEEEEENS3_IJNS3_IJS6_NS4_ILi0EEEEEES5_NS4_ILi16EEEEEEEENS_10ViewEngineIPN7cutlass10bfloat16_tEEEEEC2ERKSF_RKSK_:
[----:B------:R-:W-:Y:S01]  /*a410*/  IADD3 R2, R23, -c[0x0][0x20], RZ ;  /* 0x8000080017027a10 */ /* 0x000fe20007ffe0ff */
[----:B------:R-:W-:Y:S01]  /*a420*/  IMAD.MOV.U32 R7, RZ, RZ, R3 ;  /* 0x000000ffff077224 */ /* 0x000fe200078e0003 */
[----:B------:R-:W-:-:S04]  /*a430*/  MOV R5, 0x0 ;  /* 0x0000000000057802 */ /* 0x000fc80000000f00 */
[----:B------:R1:W-:Y:S01]  /*a440*/  STL.64 [R2], R6 ;  /* 0x0000000602007387 */ /* 0x0003e20000100a00 */
[----:B------:R-:W-:Y:S05]  /*a450*/  RET.REL.NODEC R4 `(_ZN7cutlass13device_kernelIN5flash19enable_sm80_to_sm89INS1_16FlashAttnBwdSm80INS1_25CollectiveMainloopBwdSm80ILi2ELi2EN4cute5tupleIJNS5_1CILi128EEES8_NS7_ILi64EEEEEENS_10bfloat16_tEfNS_4arch4Sm80ELb0ELb0ELb1ELb1ELb1ELb0ELb0ELb0ELi2ELi4ELi4ELi4ELb0EEENS1_24CollectiveEpilogueBwdGQAISA_fSD_Li256ELb1ELb1EEENS1_19SingleTileSchedulerILb1ELb0ELb0ELi128EEEEEEEEEvNT_6ParamsE) ;  /* 0xffff5ba004007950 */ /* 0x000fea0003c3ffff */
        .type           $_ZN7cutlass13device_kernelIN5flash19enable_sm80_to_sm89INS1_16FlashAttnBwdSm80INS1_25CollectiveMainloopBwdSm80ILi2ELi2EN4cute5tupleIJNS5_1CILi128EEES8_NS7_ILi64EEEEEENS_10bfloat16_tEfNS_4arch4Sm80ELb0ELb0ELb1ELb1ELb1ELb0ELb0ELb0ELi2ELi4ELi4ELi4ELb0EEENS1_24CollectiveEpilogueBwdGQAISA_fSD_Li256ELb1ELb1EEENS1_19SingleTileSchedulerILb1ELb0ELb0ELi128EEEEEEEEEvNT_6ParamsE$_ZN4cute3eso3ESOILb1ELb0EJNS_6LayoutINS_5tupleIJNS3_IJNS_1CILi8EEENS4_ILi1EEEEEENS4_ILi2EEES5_EEENS3_IJNS3_IJS6_NS4_ILi0EEEEEENS4_ILi64EEES5_EEEEENS_10ViewEngineIPN7cutlass10bfloat16_tEEEEEC2ERKSE_RKSJ_,@function
        .size           $_ZN7cutlass13device_kernelIN5flash19enable_sm80_to_sm89INS1_16FlashAttnBwdSm80INS1_25CollectiveMainloopBwdSm80ILi2ELi2EN4cute5tupleIJNS5_1CILi128EEES8_NS7_ILi64EEEEEENS_10bfloat16_tEfNS_4arch4Sm80ELb0ELb0ELb1ELb1ELb1ELb0ELb0ELb0ELi2ELi4ELi4ELi4ELb0EEENS1_24CollectiveEpilogueBwdGQAISA_fSD_Li256ELb1ELb1EEENS1_19SingleTileSchedulerILb1ELb0ELb0ELi128EEEEEEEEEvNT_6ParamsE$_ZN4cute3eso3ESOILb1ELb0EJNS_6LayoutINS_5tupleIJNS3_IJNS_1CILi8EEENS4_ILi1EEEEEENS4_ILi2EEES5_EEENS3_IJNS3_IJS6_NS4_ILi0EEEEEENS4_ILi64EEES5_EEEEENS_10ViewEngineIPN7cutlass10bfloat16_tEEEEEC2ERKSE_RKSJ_,($_ZN7cutlass13device_kernelIN5flash19enable_sm80_to_sm89INS1_16FlashAttnBwdSm80INS1_25CollectiveMainloopBwdSm80ILi2ELi2EN4cute5tupleIJNS5_1CILi128EEES8_NS7_ILi64EEEEEENS_10bfloat16_tEfNS_4arch4Sm80ELb0ELb0ELb1ELb1ELb1ELb0ELb0ELb0ELi2ELi4ELi4ELi4ELb0EEENS1_24CollectiveEpilogueBwdGQAISA_fSD_Li256ELb1ELb1EEENS1_19SingleTileSchedulerILb1ELb0ELb0ELi128EEEEEEEEEvNT_6ParamsE$_ZN4cute3eso3ESOILb1ELb0EJNS_6LayoutINS_5tupleIJNS3_IJNS_1CILi8EEENS4_ILi1EEEEEENS4_ILi4EEEEEENS3_IJNS3_IJS6_NS4_ILi0EEEEEENS4_ILi2048EEEEEEEENS_10ViewEngineINS_8smem_ptrIPN7cutlass10bfloat16_tEEEEEEEC2ERKSE_RKSL_ - $_ZN7cutlass13device_kernelIN5flash19enable_sm80_to_sm89INS1_16FlashAttnBwdSm80INS1_25CollectiveMainloopBwdSm80ILi2ELi2EN4cute5tupleIJNS5_1CILi128EEES8_NS7_ILi64EEEEEENS_10bfloat16_tEfNS_4arch4Sm80ELb0ELb0ELb1ELb1ELb1ELb0ELb0ELb0ELi2ELi4ELi4ELi4ELb0EEENS1_24CollectiveEpilogueBwdGQAISA_fSD_Li256ELb1ELb1EEENS1_19SingleTileSchedulerILb1ELb0ELb0ELi128EEEEEEEEEvNT_6ParamsE$_ZN4cute3eso3ESOILb1ELb0EJNS_6LayoutINS_5tupleIJNS3_IJNS_1CILi8EEENS4_ILi1EEEEEENS4_ILi2EEES5_EEENS3_IJNS3_IJS6_NS4_ILi0EEEEEENS4_ILi64EEES5_EEEEENS_10ViewEngineIPN7cutlass10bfloat16_tEEEEEC2ERKSE_RKSJ_)
$_ZN7cutlass13device_kernelIN5flash19enable_sm80_to_sm89INS1_16FlashAttnBwdSm80INS1_25CollectiveMainloopBwdSm80ILi2ELi2EN4cute5tupleIJNS5_1CILi128EEES8_NS7_ILi64EEEEEENS_10bfloat16_tEfNS_4arch4Sm80ELb0ELb0ELb1ELb1ELb1ELb0ELb0ELb0ELi2ELi4ELi4ELi4ELb0EEENS1_24CollectiveEpilogueBwdGQAISA_fSD_Li256ELb1ELb1EEENS1_19SingleTileSchedulerILb1ELb0ELb0ELi128EEEEEEEEEvNT_6ParamsE$_ZN4cute3eso3ESOILb1ELb0EJNS_6LayoutINS_5tupleIJNS3_IJNS_1CILi8EEENS4_ILi1EEEEEENS4_ILi2EEES5_EEENS3_IJNS3_IJS6_NS4_ILi0EEEEEENS4_ILi64EEES5_EEEEENS_10ViewEngineIPN7cutlass10bfloat16_tEEEEEC2ERKSE_RKSJ_:
[----:B------:R-:W-:Y:S01]  /*a460*/  IADD3 R2, R23, -c[0x0][0x20], RZ ;  /* 0x8000080017027a10 */ /* 0x000fe20007ffe0ff */
[----:B------:R-:W-:Y:S01]  /*a470*/  IMAD.MOV.U32 R7, RZ, RZ, R3 ;  /* 0x000000ffff077224 */ /* 0x000fe200078e0003 */
[----:B------:R-:W-:-:S04]  /*a480*/  MOV R5, 0x0 ;  /* 0x0000000000057802 */ /* 0x000fc80000000f00 */
[----:B------:R1:W-:Y:S01]  /*a490*/  STL.64 [R2], R6 ;  /* 0x0000000602007387 */ /* 0x0003e20000100a00 */
[----:B------:R-:W-:Y:S05]  /*a4a0*/  RET.REL.NODEC R4 `(_ZN7cutlass13device_kernelIN5flash19enable_sm80_to_sm89INS1_16FlashAttnBwdSm80INS1_25CollectiveMainloopBwdSm80ILi2ELi2EN4cute5tupleIJNS5_1CILi128EEES8_NS7_ILi64EEEEEENS_10bfloat16_tEfNS_4arch4Sm80ELb0ELb0ELb1ELb1ELb1ELb0ELb0ELb0ELi2ELi4ELi4ELi4ELb0EEENS1_24CollectiveEpilogueBwdGQAISA_fSD_Li256ELb1ELb1EEENS1_19SingleTileSchedulerILb1ELb0ELb0ELi128EEEEEEEEEvNT_6ParamsE) ;  /* 0xffff5b5004007950 */ /* 0x000fea0003c3ffff */
        .type           $_ZN7cutlass13device_kernelIN5flash19enable_sm80_to_sm89INS1_16FlashAttnBwdSm80INS1_25CollectiveMainloopBwdSm80ILi2ELi2EN4cute5tupleIJNS5_1CILi128EEES8_NS7_ILi64EEEEEENS_10bfloat16_tEfNS_4arch4Sm80ELb0ELb0ELb1ELb1ELb1ELb0ELb0ELb0ELi2ELi4ELi4ELi4ELb0EEENS1_24CollectiveEpilogueBwdGQAISA_fSD_Li256ELb1ELb1EEENS1_19SingleTileSchedulerILb1ELb0ELb0ELi128EEEEEEEEEvNT_6ParamsE$_ZN4cute3eso3ESOILb1ELb0EJNS_6LayoutINS_5tupleIJNS3_IJNS_1CILi8EEENS4_ILi1EEEEEENS4_ILi4EEEEEENS3_IJNS3_IJS6_NS4_ILi0EEEEEENS4_ILi2048EEEEEEEENS_10ViewEngineINS_8smem_ptrIPN7cutlass10bfloat16_tEEEEEEEC2ERKSE_RKSL_,@function
        .size           $_ZN7cutlass13device_kernelIN5flash19enable_sm80_to_sm89INS1_16FlashAttnBwdSm80INS1_25CollectiveMainloopBwdSm80ILi2ELi2EN4cute5tupleIJNS5_1CILi128EEES8_NS7_ILi64EEEEEENS_10bfloat16_tEfNS_4arch4Sm80ELb0ELb0ELb1ELb1ELb1ELb0ELb0ELb0ELi2ELi4ELi4ELi4ELb0EEENS1_24CollectiveEpilogueBwdGQAISA_fSD_Li256ELb1ELb1EEENS1_19SingleTileSchedulerILb1ELb0ELb0ELi128EEEEEEEEEvNT_6ParamsE$_ZN4cute3eso3ESOILb1ELb0EJNS_6LayoutINS_5tupleIJNS3_IJNS_1CILi8EEENS4_ILi1EEEEEENS4_ILi4EEEEEENS3_IJNS3_IJS6_NS4_ILi0EEEEEENS4_ILi2048EEEEEEEENS_10ViewEngineINS_8smem_ptrIPN7cutlass10bfloat16_tEEEEEEEC2ERKSE_RKSL_,($_ZN7cutlass13device_kernelIN5flash19enable_sm80_to_sm89INS1_16FlashAttnBwdSm80INS1_25CollectiveMainloopBwdSm80ILi2ELi2EN4cute5tupleIJNS5_1CILi128EEES8_NS7_ILi64EEEEEENS_10bfloat16_tEfNS_4arch4Sm80ELb0ELb0ELb1ELb1ELb1ELb0ELb0ELb0ELi2ELi4ELi4ELi4ELb0EEENS1_24CollectiveEpilogueBwdGQAISA_fSD_Li256ELb1ELb1EEENS1_19SingleTileSchedulerILb1ELb0ELb0ELi128EEEEEEEEEvNT_6ParamsE$_ZN4cute3eso3ESOILb1ELb0EJNS_6LayoutINS_5tupleIJNS3_IJNS_1CILi8EEENS4_ILi1EEEEEENS4_ILi4EEEEEENS3_IJNS3_IJS6_NS4_ILi0EEEEEENS4_ILi2048EEEEEEEEiEEC2ERKSE_RKi - $_ZN7cutlass13device_kernelIN5flash19enable_sm80_to_sm89INS1_16FlashAttnBwdSm80INS1_25CollectiveMainloopBwdSm80ILi2ELi2EN4cute5tupleIJNS5_1CILi128EEES8_NS7_ILi64EEEEEENS_10bfloat16_tEfNS_4arch4Sm80ELb0ELb0ELb1ELb1ELb1ELb0ELb0ELb0ELi2ELi4ELi4ELi4ELb0EEENS1_24CollectiveEpilogueBwdGQAISA_fSD_Li256ELb1ELb1EEENS1_19SingleTileSchedulerILb1ELb0ELb0ELi128EEEEEEEEEvNT_6ParamsE$_ZN4cute3eso3ESOILb1ELb0EJNS_6LayoutINS_5tupleIJNS3_IJNS_1CILi8EEENS4_ILi1EEEEEENS4_ILi4EEEEEENS3_IJNS3_IJS6_NS4_ILi0EEEEEENS4_ILi2048EEEEEEEENS_10ViewEngineINS_8smem_ptrIPN7cutlass10bfloat16_tEEEEEEEC2ERKSE_RKSL_)
$_ZN7cutlass13device_kernelIN5flash19enable_sm80_to_sm89INS1_16FlashAttnBwdSm80INS1_25CollectiveMainloopBwdSm80ILi2ELi2EN4cute5tupleIJNS5_1CILi128EEES8_NS7_ILi64EEEEEENS_10bfloat16_tEfNS_4arch4Sm80ELb0ELb0ELb1ELb1ELb1ELb0ELb0ELb0ELi2ELi4ELi4ELi4ELb0EEENS1_24CollectiveEpilogueBwdGQAISA_fSD_Li256ELb1ELb1EEENS1_19SingleTileSchedulerILb1ELb0ELb0ELi128EEEEEEEEEvNT_6ParamsE$_ZN4cute3eso3ESOILb1ELb0EJNS_6LayoutINS_5tupleIJNS3_IJNS_1CILi8EEENS4_ILi1EEEEEENS4_ILi4EEEEEENS3_IJNS3_IJS6_NS4_ILi0EEEEEENS4_ILi2048EEEEEEEENS_10ViewEngineINS_8smem_ptrIPN7cutlass10bfloat16_tEEEEEEEC2ERKSE_RKSL_:
[----:B------:R-:W-:Y:S02]  /*a4b0*/  IADD3 R4, R23, -c[0x0][0x20], RZ ;  /* 0x8000080017047a10 */ /* 0x000fe40007ffe0ff */
[----:B------:R-:W-:-:S03]  /*a4c0*/  MOV R7, 0x0 ;  /* 0x0000000000077802 */ /* 0x000fc60000000f00 */
[----:B------:R1:W-:Y:S01]  /*a4d0*/  STL.64 [R4], R2 ;  /* 0x0000000204007387 */ /* 0x0003e20000100a00 */
[----:B------:R-:W-:Y:S05]  /*a4e0*/  RET.REL.NODEC R6 `(_ZN7cutlass13device_kernelIN5flash19enable_sm80_to_sm89INS1_16FlashAttnBwdSm80INS1_25CollectiveMainloopBwdSm80ILi2ELi2EN4cute5tupleIJNS5_1CILi128EEES8_NS7_ILi64EEEEEENS_10bfloat16_tEfNS_4arch4Sm80ELb0ELb0ELb1ELb1ELb1ELb0ELb0ELb0ELi2ELi4ELi4ELi4ELb0EEENS1_24CollectiveEpilogueBwdGQAISA_fSD_Li256ELb1ELb1EEENS1_19SingleTileSchedulerILb1ELb0ELb0ELi128EEEEEEEEEvNT_6ParamsE) ;  /* 0xffff5b1006007950 */ /* 0x000fea0003c3ffff */
        .type           $_ZN7cutlass13device_kernelIN5flash19enable_sm80_to_sm89INS1_16FlashAttnBwdSm80INS1_25CollectiveMainloopBwdSm80ILi2ELi2EN4cute5tupleIJNS5_1CILi128EEES8_NS7_ILi64EEEEEENS_10bfloat16_tEfNS_4arch4Sm80ELb0ELb0ELb1ELb1ELb1ELb0ELb0ELb0ELi2ELi4ELi4ELi4ELb0EEENS1_24CollectiveEpilogueBwdGQAISA_fSD_Li256ELb1ELb1EEENS1_19SingleTileSchedulerILb1ELb0ELb0ELi128EEEEEEEEEvNT_6ParamsE$_ZN4cute3eso3ESOILb1ELb0EJNS_6LayoutINS_5tupleIJNS3_IJNS_1CILi8EEENS4_ILi1EEEEEENS4_ILi4EEEEEENS3_IJNS3_IJS6_NS4_ILi0EEEEEENS4_ILi2048EEEEEEEEiEEC2ERKSE_RKi,@function
        .size           $_ZN7cutlass13device_kernelIN5flash19enable_sm80_to_sm89INS1_16FlashAttnBwdSm80INS1_25CollectiveMainloopBwdSm80ILi2ELi2EN4cute5tupleIJNS5_1CILi128EEES8_NS7_ILi64EEEEEENS_10bfloat16_tEfNS_4arch4Sm80ELb0ELb0ELb1ELb1ELb1ELb0ELb0ELb0ELi2ELi4ELi4ELi4ELb0EEENS1_24CollectiveEpilogueBwdGQAISA_fSD_Li256ELb1ELb1EEENS1_19SingleTileSchedulerILb1ELb0ELb0ELi128EEEEEEEEEvNT_6ParamsE$_ZN4cute3eso3ESOILb1ELb0EJNS_6LayoutINS_5tupleIJNS3_IJNS_1CILi8EEENS4_ILi1EEEEEENS4_ILi4EEEEEENS3_IJNS3_IJS6_NS4_ILi0EEEEEENS4_ILi2048EEEEEEEEiEEC2ERKSE_RKi,($_ZN7cutlass13device_kernelIN5flash19enable_sm80_to_sm89INS1_16FlashAttnBwdSm80INS1_25CollectiveMainloopBwdSm80ILi2ELi2EN4cute5tupleIJNS5_1CILi128EEES8_NS7_ILi64EEEEEENS_10bfloat16_tEfNS_4arch4Sm80ELb0ELb0ELb1ELb1ELb1ELb0ELb0ELb0ELi2ELi4ELi4ELi4ELb0EEENS1_24CollectiveEpilogueBwdGQAISA_fSD_Li256ELb1ELb1EEENS1_19SingleTileSchedulerILb1ELb0ELb0ELi128EEEEEEEEEvNT_6ParamsE$_ZN4cute3eso3ESOILb1ELb0EJNS_6LayoutINS_5tupleIJNS3_IJNS_1CILi8EEENS4_ILi1EEEEEENS4_ILi4EEEEEENS3_IJNS3_IJS6_NS4_ILi0EEEEEES5_EEEEENS_10ViewEngineIPN7cutlass10bfloat16_tEEEEEC2ERKSD_RKSI_ - $_ZN7cutlass13device_kernelIN5flash19enable_sm80_to_sm89INS1_16FlashAttnBwdSm80INS1_25CollectiveMainloopBwdSm80ILi2ELi2EN4cute5tupleIJNS5_1CILi128EEES8_NS7_ILi64EEEEEENS_10bfloat16_tEfNS_4arch4Sm80ELb0ELb0ELb1ELb1ELb1ELb0ELb0ELb0ELi2ELi4ELi4ELi4ELb0EEENS1_24CollectiveEpilogueBwdGQAISA_fSD_Li256ELb1ELb1EEENS1_19SingleTileSchedulerILb1ELb0ELb0ELi128EEEEEEEEEvNT_6ParamsE$_ZN4cute3eso3ESOILb1ELb0EJNS_6LayoutINS_5tupleIJNS3_IJNS_1CILi8EEENS4_ILi1EEEEEENS4_ILi4EEEEEENS3_IJNS3_IJS6_NS4_ILi0EEEEEENS4_ILi2048EEEEEEEEiEEC2ERKSE_RKi)
$_ZN7cutlass13device_kernelIN5flash19enable_sm80_to_sm89INS1_16FlashAttnBwdSm80INS1_25CollectiveMainloopBwdSm80ILi2ELi2EN4cute5tupleIJNS5_1CILi128EEES8_NS7_ILi64EEEEEENS_10bfloat16_tEfNS_4arch4Sm80ELb0ELb0ELb1ELb1ELb1ELb0ELb0ELb0ELi2ELi4ELi4ELi4ELb0EEENS1_24CollectiveEpilogueBwdGQAISA_fSD_Li256ELb1ELb1EEENS1_19SingleTileSchedulerILb1ELb0ELb0ELi128EEEEEEEEEvNT_6ParamsE$_ZN4cute3eso3ESOILb1ELb0EJNS_6LayoutINS_5tupleIJNS3_IJNS_1CILi8EEENS4_ILi1EEEEEENS4_ILi4EEEEEENS3_IJNS3_IJS6_NS4_ILi0EEEEEENS4_ILi2048EEEEEEEEiEEC2ERKSE_RKi:
[----:B------:R-:W-:Y:S02]  /*a4f0*/  IADD3 R2, R23, -c[0x0][0x20], RZ ;  /* 0x8000080017027a10 */ /* 0x000fe40007ffe0ff */
[----:B------:R-:W-:-:S03]  /*a500*/  MOV R5, 0x0 ;  /* 0x0000000000057802 */ /* 0x000fc60000000f00 */
[----:B------:R1:W-:Y:S01]  /*a510*/  STL [R2], R3 ;  /* 0x0000000302007387 */ /* 0x0003e20000100800 */
[----:B------:R-:W-:Y:S05]  /*a520*/  RET.REL.NODEC R4 `(_ZN7cutlass13device_kernelIN5flash19enable_sm80_to_sm89INS1_16FlashAttnBwdSm80INS1_25CollectiveMainloopBwdSm80ILi2ELi2EN4cute5tupleIJNS5_1CILi128EEES8_NS7_ILi64EEEEEENS_10bfloat16_tEfNS_4arch4Sm80ELb0ELb0ELb1ELb1ELb1ELb0ELb0ELb0ELi2ELi4ELi4ELi4ELb0EEENS1_24CollectiveEpilogueBwdGQAISA_fSD_Li256ELb1ELb1EEENS1_19SingleTileSchedulerILb1ELb0ELb0ELi128EEEEEEEEEvNT_6ParamsE) ;  /* 0xffff5ad004007950 */ /* 0x000fea0003c3ffff */
        .type           $_ZN7cutlass13device_kernelIN5flash19enable_sm80_to_sm89INS1_16FlashAttnBwdSm80INS1_25CollectiveMainloopBwdSm80ILi2ELi2EN4cute5tupleIJNS5_1CILi128EEES8_NS7_ILi64EEEEEENS_10bfloat16_tEfNS_4arch4Sm80ELb0ELb0ELb1ELb1ELb1ELb0ELb0ELb0ELi2ELi4ELi4ELi4ELb0EEENS1_24CollectiveEpilogueBwdGQAISA_fSD_Li256ELb1ELb1EEENS1_19SingleTileSchedulerILb1ELb0ELb0ELi128EEEEEEEEEvNT_6ParamsE$_ZN4cute3eso3ESOILb1ELb0EJNS_6LayoutINS_5tupleIJNS3_IJNS_1CILi8EEENS4_ILi1EEEEEENS4_ILi4EEEEEENS3_IJNS3_IJS6_NS4_ILi0EEEEEES5_EEEEENS_10ViewEngineIPN7cutlass10bfloat16_tEEEEEC2ERKSD_RKSI_,@function
        .size           $_ZN7cutlass13device_kernelIN5flash19enable_sm80_to_sm89INS1_16FlashAttnBwdSm80INS1_25CollectiveMainloopBwdSm80ILi2ELi2EN4cute5tupleIJNS5_1CILi128EEES8_NS7_ILi64EEEEEENS_10bfloat16_tEfNS_4arch4Sm80ELb0ELb0ELb1ELb1ELb1ELb0ELb0ELb0ELi2ELi4ELi4ELi4ELb0EEENS1_24CollectiveEpilogueBwdGQAISA_fSD_Li256ELb1ELb1EEENS1_19SingleTileSchedulerILb1ELb0ELb0ELi128EEEEEEEEEvNT_6ParamsE$_ZN4cute3eso3ESOILb1ELb0EJNS_6LayoutINS_5tupleIJNS3_IJNS_1CILi8EEENS4_ILi1EEEEEENS4_ILi4EEEEEENS3_IJNS3_IJS6_NS4_ILi0EEEEEES5_EEEEENS_10ViewEngineIPN7cutlass10bfloat16_tEEEEEC2ERKSD_RKSI_,($_ZN7cutlass13device_kernelIN5flash19enable_sm80_to_sm89INS1_16FlashAttnBwdSm80INS1_25CollectiveMainloopBwdSm80ILi2ELi2EN4cute5tupleIJNS5_1CILi128EEES8_NS7_ILi64EEEEEENS_10bfloat16_tEfNS_4arch4Sm80ELb0ELb0ELb1ELb1ELb1ELb0ELb0ELb0ELi2ELi4ELi4ELi4ELb0EEENS1_24CollectiveEpilogueBwdGQAISA_fSD_Li256ELb1ELb1EEENS1_19SingleTileSchedulerILb1ELb0ELb0ELi128EEEEEEEEEvNT_6ParamsE$_ZN4cute3eso3ESOILb1ELb0EJNS_6LayoutINS_5tupleIJNS3_IJNS_1CILi8EEENS4_ILi1EEEEEENS4_ILi4EEEEEENS3_IJNS3_IJS6_NS4_ILi0EEEEEES5_EEEEEiEEC2ERKSD_RKi - $_ZN7cutlass13device_kernelIN5flash19enable_sm80_to_sm89INS1_16FlashAttnBwdSm80INS1_25CollectiveMainloopBwdSm80ILi2ELi2EN4cute5tupleIJNS5_1CILi128EEES8_NS7_ILi64EEEEEENS_10bfloat16_tEfNS_4arch4Sm80ELb0ELb0ELb1ELb1ELb1ELb0ELb0ELb0ELi2ELi4ELi4ELi4ELb0EEENS1_24CollectiveEpilogueBwdGQAISA_fSD_Li256ELb1ELb1EEENS1_19SingleTileSchedulerILb1ELb0ELb0ELi128EEEEEEEEEvNT_6ParamsE$_ZN4cute3eso3ESOILb1ELb0EJNS_6LayoutINS_5tupleIJNS3_IJNS_1CILi8EEENS4_ILi1EEEEEENS4_ILi4EEEEEENS3_IJNS3_IJS6_NS4_ILi0EEEEEES5_EEEEENS_10ViewEngineIPN7cutlass10bfloat16_tEEEEEC2ERKSD_RKSI_)
$_ZN7cutlass13device_kernelIN5flash19enable_sm80_to_sm89INS1_16FlashAttnBwdSm80INS1_25CollectiveMainloopBwdSm80ILi2ELi2EN4cute5tupleIJNS5_1CILi128EEES8_NS7_ILi64EEEEEENS_10bfloat16_tEfNS_4arch4Sm80ELb0ELb0ELb1ELb1ELb1ELb0ELb0ELb0ELi2ELi4ELi4ELi4ELb0EEENS1_24CollectiveEpilogueBwdGQAISA_fSD_Li256ELb1ELb1EEENS1_19SingleTileSchedulerILb1ELb0ELb0ELi128EEEEEEEEEvNT_6ParamsE$_ZN4cute3eso3ESOILb1ELb0EJNS_6LayoutINS_5tupleIJNS3_IJNS_1CILi8EEENS4_ILi1EEEEEENS4_ILi4EEEEEENS3_IJNS3_IJS6_NS4_ILi0EEEEEES5_EEEEENS_10ViewEngineIPN7cutlass10bfloat16_tEEEEEC2ERKSD_RKSI_:
[----:B------:R-:W-:Y:S01]  /*a530*/  IADD3 R7, R23, -c[0x0][0x20], RZ ;  /* 0x8000080017077a10 */ /* 0x000fe20007ffe0ff */
[----:B------:R-:W-:Y:S01]  /*a540*/  IMAD.MOV.U32 R10, RZ, RZ, R6 ;  /* 0x000000ffff0a7224 */ /* 0x000fe200078e0006 */
[----:B------:R-:W-:Y:S01]  /*a550*/  MOV R11, R9 ;  /* 0x00000009000b7202 */ /* 0x000fe20000000f00 */
[----:B------:R-:W-:-:S04]  /*a560*/  IMAD.MOV.U32 R9, RZ, RZ, 0x0 ;  /* 0x00000000ff097424 */ /* 0x000fc800078e00ff */
[----:B------:R1:W-:Y:S01]  /*a570*/  STL.64 [R7], R10 ;  /* 0x0000000a07007387 */ /* 0x0003e20000100a00 */
[----:B------:R-:W-:Y:S05]  /*a580*/  RET.REL.NODEC R8 `(_ZN7cutlass13device_kernelIN5flash19enable_sm80_to_sm89INS1_16FlashAttnBwdSm80INS1_25CollectiveMainloopBwdSm80ILi2ELi2EN4cute5tupleIJNS5_1CILi128EEES8_NS7_ILi64EEEEEENS_10bfloat16_tEfNS_4arch4Sm80ELb0ELb0ELb1ELb1ELb1ELb0ELb0ELb0ELi2ELi4ELi4ELi4ELb0EEENS1_24CollectiveEpilogueBwdGQAISA_fSD_Li256ELb1ELb1EEENS1_19SingleTileSchedulerILb1ELb0ELb0ELi128EEEEEEEEEvNT_6ParamsE) ;  /* 0xffff5a7008007950 */ /* 0x000fea0003c3ffff */
        .type           $_ZN7cutlass13device_kernelIN5flash19enable_sm80_to_sm89INS1_16FlashAttnBwdSm80INS1_25CollectiveMainloopBwdSm80ILi2ELi2EN4cute5tupleIJNS5_1CILi128EEES8_NS7_ILi64EEEEEENS_10bfloat16_tEfNS_4arch4Sm80ELb0ELb0ELb1ELb1ELb1ELb0ELb0ELb0ELi2ELi4ELi4ELi4ELb0EEENS1_24CollectiveEpilogueBwdGQAISA_fSD_Li256ELb1ELb1EEENS1_19SingleTileSchedulerILb1ELb0ELb0ELi128EEEEEEEEEvNT_6ParamsE$_ZN4cute3eso3ESOILb1ELb0EJNS_6LayoutINS_5tupleIJNS3_IJNS_1CILi8EEENS4_ILi1EEEEEENS4_ILi4EEEEEENS3_IJNS3_IJS6_NS4_ILi0EEEEEES5_EEEEEiEEC2ERKSD_RKi,@function
        .size           $_ZN7cutlass13device_kernelIN5flash19enable_sm80_to_sm89INS1_16FlashAttnBwdSm80INS1_25CollectiveMainloopBwdSm80ILi2ELi2EN4cute5tupleIJNS5_1CILi128EEES8_NS7_ILi64EEEEEENS_10bfloat16_tEfNS_4arch4Sm80ELb0ELb0ELb1ELb1ELb1ELb0ELb0ELb0ELi2ELi4ELi4ELi4ELb0EEENS1_24CollectiveEpilogueBwdGQAISA_fSD_Li256ELb1ELb1EEENS1_19SingleTileSchedulerILb1ELb0ELb0ELi128EEEEEEEEEvNT_6ParamsE$_ZN4cute3eso3ESOILb1ELb0EJNS_6LayoutINS_5tupleIJNS3_IJNS_1CILi8EEENS4_ILi1EEEEEENS4_ILi4EEEEEENS3_IJNS3_IJS6_NS4_ILi0EEEEEES5_EEEEEiEEC2ERKSD_RKi,($_ZN7cutlass13device_kernelIN5flash19enable_sm80_to_sm89INS1_16FlashAttnBwdSm80INS1_25CollectiveMainloopBwdSm80ILi2ELi2EN4cute5tupleIJNS5_1CILi128EEES8_NS7_ILi64EEEEEENS_10bfloat16_tEfNS_4arch4Sm80ELb0ELb0ELb1ELb1ELb1ELb0ELb0ELb0ELi2ELi4ELi4ELi4ELb0EEENS1_24CollectiveEpilogueBwdGQAISA_fSD_Li256ELb1ELb1EEENS1_19SingleTileSchedulerILb1ELb0ELb0ELi128EEEEEEEEEvNT_6ParamsE$_ZN4cute3eso3ESOILb1ELb0EJNS_6LayoutINS_5tupleIJNS3_IJNS_1CILi8EEENS4_ILi1EEEEEENS4_ILi4EEES6_EEENS3_IJNS3_IJS6_NS4_ILi0EEEEEENS4_ILi2048EEESA_EEEEENS_10ViewEngineINS_8smem_ptrIPN7cutlass10bfloat16_tEEEEEEEC2ERKSE_RKSL_ - $_ZN7cutlass13device_kernelIN5flash19enable_sm80_to_sm89INS1_16FlashAttnBwdSm80INS1_25CollectiveMainloopBwdSm80ILi2ELi2EN4cute5tupleIJNS5_1CILi128EEES8_NS7_ILi64EEEEEENS_10bfloat16_tEfNS_4arch4Sm80ELb0ELb0ELb1ELb1ELb1ELb0ELb0ELb0ELi2ELi4ELi4ELi4ELb0EEENS1_24CollectiveEpilogueBwdGQAISA_fSD_Li256ELb1ELb1EEENS1_19SingleTileSchedulerILb1ELb0ELb0ELi128EEEEEEEEEvNT_6ParamsE$_ZN4cute3eso3ESOILb1ELb0EJNS_6LayoutINS_5tupleIJNS3_IJNS_1CILi8EEENS4_ILi1EEEEEENS4_ILi4EEEEEENS3_IJNS3_IJS6_NS4_ILi0EEEEEES5_EEEEEiEEC2ERKSD_RKi)
$_ZN7cutlass13device_kernelIN5flash19enable_sm80_to_sm89INS1_16FlashAttnBwdSm80INS1_25CollectiveMainloopBwdSm80ILi2ELi2EN4cute5tupleIJNS5_1CILi128EEES8_NS7_ILi64EEEEEENS_10bfloat16_tEfNS_4arch4Sm80ELb0ELb0ELb1ELb1ELb1ELb0ELb0ELb0ELi2ELi4ELi4ELi4ELb0EEENS1_24CollectiveEpilogueBwdGQAISA_fSD_Li256ELb1ELb1EEENS1_19SingleTileSchedulerILb1ELb0ELb0ELi128EEEEEEEEEvNT_6ParamsE$_ZN4cute3eso3ESOILb1ELb0EJNS_6LayoutINS_5tupleIJNS3_IJNS_1CILi8EEENS4_ILi1EEEEEENS4_ILi4EEEEEENS3_IJNS3_IJS6_NS4_ILi0EEEEEES5_EEEEEiEEC2ERKSD_RKi:
[----:B------:R-:W-:Y:S02]  /*a590*/  IADD3 R2, R23, -c[0x0][0x20], RZ ;  /* 0x8000080017027a10 */ /* 0x000fe40007ffe0ff */
[----:B------:R-:W-:-:S03]  /*a5a0*/  MOV R7, 0x0 ;  /* 0x0000000000077802 */ /* 0x000fc60000000f00 */
[----:B------:R1:W-:Y:S01]  /*a5b0*/  STL [R2], R3 ;  /* 0x0000000302007387 */ /* 0x0003e20000100800 */
[----:B------:R-:W-:Y:S05]  /*a5c0*/  RET.REL.NODEC R6 `(_ZN7cutlass13device_kernelIN5flash19enable_sm80_to_sm89INS1_16FlashAttnBwdSm80INS1_25CollectiveMainloopBwdSm80ILi2ELi2EN4cute5tupleIJNS5_1CILi128EEES8_NS7_ILi64EEEEEENS_10bfloat16_tEfNS_4arch4Sm80ELb0ELb0ELb1ELb1ELb1ELb0ELb0ELb0ELi2ELi4ELi4ELi4ELb0EEENS1_24CollectiveEpilogueBwdGQAISA_fSD_Li256ELb1ELb1EEENS1_19SingleTileSchedulerILb1ELb0ELb0ELi128EEEEEEEEEvNT_6ParamsE) ;  /* 0xffff5a3006007950 */ /* 0x000fea0003c3ffff */
        .type           $_ZN7cutlass13device_kernelIN5flash19enable_sm80_to_sm89INS1_16FlashAttnBwdSm80INS1_25CollectiveMainloopBwdSm80ILi2ELi2EN4cute5tupleIJNS5_1CILi128EEES8_NS7_ILi64EEEEEENS_10bfloat16_tEfNS_4arch4Sm80ELb0ELb0ELb1ELb1ELb1ELb0ELb0ELb0ELi2ELi4ELi4ELi4ELb0EEENS1_24CollectiveEpilogueBwdGQAISA_fSD_Li256ELb1ELb1EEENS1_19SingleTileSchedulerILb1ELb0ELb0ELi128EEEEEEEEEvNT_6ParamsE$_ZN4cute3eso3ESOILb1ELb0EJNS_6LayoutINS_5tupleIJNS3_IJNS_1CILi8EEENS4_ILi1EEEEEENS4_ILi4EEES6_EEENS3_IJNS3_IJS6_NS4_ILi0EEEEEENS4_ILi2048EEESA_EEEEENS_10ViewEngineINS_8smem_ptrIPN7cutlass10bfloat16_tEEEEEEEC2ERKSE_RKSL_,@function
        .size           $_ZN7cutlass13device_kernelIN5flash19enable_sm80_to_sm89INS1_16FlashAttnBwdSm80INS1_25CollectiveMainloopBwdSm80ILi2ELi2EN4cute5tupleIJNS5_1CILi128EEES8_NS7_ILi64EEEEEENS_10bfloat16_tEfNS_4arch4Sm80ELb0ELb0ELb1ELb1ELb1ELb0ELb0ELb0ELi2ELi4ELi4ELi4ELb0EEENS1_24CollectiveEpilogueBwdGQAISA_fSD_Li256ELb1ELb1EEENS1_19SingleTileSchedulerILb1ELb0ELb0ELi128EEEEEEEEEvNT_6ParamsE$_ZN4cute3eso3ESOILb1ELb0EJNS_6LayoutINS_5tupleIJNS3_IJNS_1CILi8EEENS4_ILi1EEEEEENS4_ILi4EEES6_EEENS3_IJNS3_IJS6_NS4_ILi0EEEEEENS4_ILi2048EEESA_EEEEENS_10ViewEngineINS_8smem_ptrIPN7cutlass10bfloat16_tEEEEEEEC2ERKSE_RKSL_,($_ZN7cutlass13device_kernelIN5flash19enable_sm80_to_sm89INS1_16FlashAttnBwdSm80INS1_25CollectiveMainloopBwdSm80ILi2ELi2EN4cute5tupleIJNS5_1CILi128EEES8_NS7_ILi64EEEEEENS_10bfloat16_tEfNS_4arch4Sm80ELb0ELb0ELb1ELb1ELb1ELb0ELb0ELb0ELi2ELi4ELi4ELi4ELb0EEENS1_24CollectiveEpilogueBwdGQAISA_fSD_Li256ELb1ELb1EEENS1_19SingleTileSchedulerILb1ELb0ELb0ELi128EEEEEEEEEvNT_6ParamsE$_ZN4cute3eso3ESOILb1ELb0EJNS_6LayoutINS_5tupleIJNS3_IJNS_1CILi8EEENS4_ILi1EEEEEENS4_ILi4EEES6_EEENS3_IJNS3_IJS6_NS4_ILi0EEEEEENS4_ILi2048EEESA_EEEEEiEEC2ERKSE_RKi - $_ZN7cutlass13device_kernelIN5flash19enable_sm80_to_sm89INS1_16FlashAttnBwdSm80INS1_25CollectiveMainloopBwdSm80ILi2ELi2EN4cute5tupleIJNS5_1CILi128EEES8_NS7_ILi64EEEEEENS_10bfloat16_tEfNS_4arch4Sm80ELb0ELb0ELb1ELb1ELb1ELb0ELb0ELb0ELi2ELi4ELi4ELi4ELb0EEENS1_24CollectiveEpilogueBwdGQAISA_fSD_Li256ELb1ELb1EEENS1_19SingleTileSchedulerILb1ELb0ELb0ELi128EEEEEEEEEvNT_6ParamsE$_ZN4cute3eso3ESOILb1ELb0EJNS_6LayoutINS_5tupleIJNS3_IJNS_1CILi8EEENS4_ILi1EEEEEENS4_ILi4EEES6_EEENS3_IJNS3_IJS6_NS4_ILi0EEEEEENS4_ILi2048EEESA_EEEEENS_10ViewEngineINS_8smem_ptrIPN7cutlass10bfloat16_tEEEEEEEC2ERKSE_RKSL_)
$_ZN7cutlass13device_kernelIN5flash19enable_sm80_to_sm89INS1_16FlashAttnBwdSm80INS1_25CollectiveMainloopBwdSm80ILi2ELi2EN4cute5tupleIJNS5_1CILi128EEES8_NS7_ILi64EEEEEENS_10bfloat16_tEfNS_4arch4Sm80ELb0ELb0ELb1ELb1ELb1ELb0ELb0ELb0ELi2ELi4ELi4ELi4ELb0EEENS1_24CollectiveEpilogueBwdGQAISA_fSD_Li256ELb1ELb1EEENS1_19SingleTileSchedulerILb1ELb0ELb0ELi128EEEEEEEEEvNT_6ParamsE$_ZN4cute3eso3ESOILb1ELb0EJNS_6LayoutINS_5tupleIJNS3_IJNS_1CILi8EEENS4_ILi1EEEEEENS4_ILi4EEES6_EEENS3_IJNS3_IJS6_NS4_ILi0EEEEEENS4_ILi2048EEESA_EEEEENS_10ViewEngineINS_8smem_ptrIPN7cutlass10bfloat16_tEEEEEEEC2ERKSE_RKSL_:
[----:B------:R-:W-:Y:S02]  /*a5d0*/  IADD3 R4, R15, -c[0x0][0x20], RZ ;  /* 0x800008000f047a10 */ /* 0x000fe40007ffe0ff */
[----:B------:R-:W-:-:S03]  /*a5e0*/  MOV R7, 0x0 ;  /* 0x0000000000077802 */ /* 0x000fc60000000f00 */
[----:B------:R1:W-:Y:S01]  /*a5f0*/  STL.64 [R4], R2 ;  /* 0x0000000204007387 */ /* 0x0003e20000100a00 */
[----:B------:R-:W-:Y:S05]  /*a600*/  RET.REL.NODEC R6 `(_ZN7cutlass13device_kernelIN5flash19enable_sm80_to_sm89INS1_16FlashAttnBwdSm80INS1_25CollectiveMainloopBwdSm80ILi2ELi2EN4cute5tupleIJNS5_1CILi128EEES8_NS7_ILi64EEEEEENS_10bfloat16_tEfNS_4arch4Sm80ELb0ELb0ELb1ELb1ELb1ELb0ELb0ELb0ELi2ELi4ELi4ELi4ELb0EEENS1_24CollectiveEpilogueBwdGQAISA_fSD_Li256ELb1ELb1EEENS1_19SingleTileSchedulerILb1ELb0ELb0ELi128EEEEEEEEEvNT_6ParamsE) ;  /* 0xffff59f006007950 */ /* 0x000fea0003c3ffff */
        .type           $_ZN7cutlass13device_kernelIN5flash19enable_sm80_to_sm89INS1_16FlashAttnBwdSm80INS1_25CollectiveMainloopBwdSm80ILi2ELi2EN4cute5tupleIJNS5_1CILi128EEES8_NS7_ILi64EEEEEENS_10bfloat16_tEfNS_4arch4Sm80ELb0ELb0ELb1ELb1ELb1ELb0ELb0ELb0ELi2ELi4ELi4ELi4ELb0EEENS1_24CollectiveEpilogueBwdGQAISA_fSD_Li256ELb1ELb1EEENS1_19SingleTileSchedulerILb1ELb0ELb0ELi128EEEEEEEEEvNT_6ParamsE$_ZN4cute3eso3ESOILb1ELb0EJNS_6LayoutINS_5tupleIJNS3_IJNS_1CILi8EEENS4_ILi1EEEEEENS4_ILi4EEES6_EEENS3_IJNS3_IJS6_NS4_ILi0EEEEEENS4_ILi2048EEESA_EEEEEiEEC2ERKSE_RKi,@function
        .size           $_ZN7cutlass13device_kernelIN5flash19enable_sm80_to_sm89INS1_16FlashAttnBwdSm80INS1_25CollectiveMainloopBwdSm80ILi2ELi2EN4cute5tupleIJNS5_1CILi128EEES8_NS7_ILi64EEEEEENS_10bfloat16_tEfNS_4arch4Sm80ELb0ELb0ELb1ELb1ELb1ELb0ELb0ELb0ELi2ELi4ELi4ELi4ELb0EEENS1_24CollectiveEpilogueBwdGQAISA_fSD_Li256ELb1ELb1EEENS1_19SingleTileSchedulerILb1ELb0ELb0ELi128EEEEEEEEEvNT_6ParamsE$_ZN4cute3eso3ESOILb1ELb0EJNS_6LayoutINS_5tupleIJNS3_IJNS_1CILi8EEENS4_ILi1EEEEEENS4_ILi4EEES6_EEENS3_IJNS3_IJS6_NS4_ILi0EEEEEENS4_ILi2048EEESA_EEEEEiEEC2ERKSE_RKi,($_ZN7cutlass13device_kernelIN5flash19enable_sm80_to_sm89INS1_16FlashAttnBwdSm80INS1_25CollectiveMainloopBwdSm80ILi2ELi2EN4cute5tupleIJNS5_1CILi128EEES8_NS7_ILi64EEEEEENS_10bfloat16_tEfNS_4arch4Sm80ELb0ELb0ELb1ELb1ELb1ELb0ELb0ELb0ELi2ELi4ELi4ELi4ELb0EEENS1_24CollectiveEpilogueBwdGQAISA_fSD_Li256ELb1ELb1EEENS1_19SingleTileSchedulerILb1ELb0ELb0ELi128EEEEEEEEEvNT_6ParamsE$_ZN4cute3eso3ESOILb1ELb0EJNS_6LayoutINS_5tupleIJNS3_IJNS_1CILi8EEENS4_ILi1EEEEEENS4_ILi4EEES8_EEENS3_IJNS3_IJS6_NS4_ILi0EEEEEES5_NS4_ILi32EEEEEEEENS_10ViewEngineIPN7cutlass10bfloat16_tEEEEEC2ERKSE_RKSJ_ - $_ZN7cutlass13device_kernelIN5flash19enable_sm80_to_sm89INS1_16FlashAttnBwdSm80INS1_25CollectiveMainloopBwdSm80ILi2ELi2EN4cute5tupleIJNS5_1CILi128EEES8_NS7_ILi64EEEEEENS_10bfloat16_tEfNS_4arch4Sm80ELb0ELb0ELb1ELb1ELb1ELb0ELb0ELb0ELi2ELi4ELi4ELi4ELb0EEENS1_24CollectiveEpilogueBwdGQAISA_fSD_Li256ELb1ELb1EEENS1_19SingleTileSchedulerILb1ELb0ELb0ELi128EEEEEEEEEvNT_6ParamsE$_ZN4cute3eso3ESOILb1ELb0EJNS_6LayoutINS_5tupleIJNS3_IJNS_1CILi8EEENS4_ILi1EEEEEENS4_ILi4EEES6_EEENS3_IJNS3_IJS6_NS4_ILi0EEEEEENS4_ILi2048EEESA_EEEEEiEEC2ERKSE_RKi)
$_ZN7cutlass13device_kernelIN5flash19enable_sm80_to_sm89INS1_16FlashAttnBwdSm80INS1_25CollectiveMainloopBwdSm80ILi2ELi2EN4cute5tupleIJNS5_1CILi128EEES8_NS7_ILi64EEEEEENS_10bfloat16_tEfNS_4arch4Sm80ELb0ELb0ELb1ELb1ELb1ELb0ELb0ELb0ELi2ELi4ELi4ELi4ELb0EEENS1_24CollectiveEpilogueBwdGQAISA_fSD_Li256ELb1ELb1EEENS1_19SingleTileSchedulerILb1ELb0ELb0ELi128EEEEEEEEEvNT_6ParamsE$_ZN4cute3eso3ESOILb1ELb0EJNS_6LayoutINS_5tupleIJNS3_IJNS_1CILi8EEENS4_ILi1EEEEEENS4_ILi4EEES6_EEENS3_IJNS3_IJS6_NS4_ILi0EEEEEENS4_ILi2048EEESA_EEEEEiEEC2ERKSE_RKi:
[----:B------:R-:W-:Y:S02]  /*a610*/  IADD3 R2, R15, -c[0x0][0x20], RZ ;  /* 0x800008000f027a10 */ /* 0x000fe40007ffe0ff */
[----:B------:R-:W-:-:S03]  /*a620*/  MOV R5, 0x0 ;  /* 0x0000000000057802 */ /* 0x000fc60000000f00 */
[----:B------:R1:W-:Y:S01]  /*a630*/  STL [R2], R3 ;  /* 0x0000000302007387 */ /* 0x0003e20000100800 */
[----:B------:R-:W-:Y:S05]  /*a640*/  RET.REL.NODEC R4 `(_ZN7cutlass13device_kernelIN5flash19enable_sm80_to_sm89INS1_16FlashAttnBwdSm80INS1_25CollectiveMainloopBwdSm80ILi2ELi2EN4cute5tupleIJNS5_1CILi128EEES8_NS7_ILi64EEEEEENS_10bfloat16_tEfNS_4arch4Sm80ELb0ELb0ELb1ELb1ELb1ELb0ELb0ELb0ELi2ELi4ELi4ELi4ELb0EEENS1_24CollectiveEpilogueBwdGQAISA_fSD_Li256ELb1ELb1EEENS1_19SingleTileSchedulerILb1ELb0ELb0ELi128EEEEEEEEEvNT_6ParamsE) ;  /* 0xffff59b004007950 */ /* 0x000fea0003c3ffff */
        .type           $_ZN7cutlass13device_kernelIN5flash19enable_sm80_to_sm89INS1_16FlashAttnBwdSm80INS1_25CollectiveMainloopBwdSm80ILi2ELi2EN4cute5tupleIJNS5_1CILi128EEES8_NS7_ILi64EEEEEENS_10bfloat16_tEfNS_4arch4Sm80ELb0ELb0ELb1ELb1ELb1ELb0ELb0ELb0ELi2ELi4ELi4ELi4ELb0EEENS1_24CollectiveEpilogueBwdGQAISA_fSD_Li256ELb1ELb1EEENS1_19SingleTileSchedulerILb1ELb0ELb0ELi128EEEEEEEEEvNT_6ParamsE$_ZN4cute3eso3ESOILb1ELb0EJNS_6LayoutINS_5tupleIJNS3_IJNS_1CILi8EEENS4_ILi1EEEEEENS4_ILi4EEES8_EEENS3_IJNS3_IJS6_NS4_ILi0EEEEEES5_NS4_ILi32EEEEEEEENS_10ViewEngineIPN7cutlass10bfloat16_tEEEEEC2ERKSE_RKSJ_,@function
        .size           $_ZN7cutlass13device_kernelIN5flash19enable_sm80_to_sm89INS1_16FlashAttnBwdSm80INS1_25CollectiveMainloopBwdSm80ILi2ELi2EN4cute5tupleIJNS5_1CILi128EEES8_NS7_ILi64EEEEEENS_10bfloat16_tEfNS_4arch4Sm80ELb0ELb0ELb1ELb1ELb1ELb0ELb0ELb0ELi2ELi4ELi4ELi4ELb0EEENS1_24CollectiveEpilogueBwdGQAISA_fSD_Li256ELb1ELb1EEENS1_19SingleTileSchedulerILb1ELb0ELb0ELi128EEEEEEEEEvNT_6ParamsE$_ZN4cute3eso3ESOILb1ELb0EJNS_6LayoutINS_5tupleIJNS3_IJNS_1CILi8EEENS4_ILi1EEEEEENS4_ILi4EEES8_EEENS3_IJNS3_IJS6_NS4_ILi0EEEEEES5_NS4_ILi32EEEEEEEENS_10ViewEngineIPN7cutlass10bfloat16_tEEEEEC2ERKSE_RKSJ_,($_ZN7cutlass13device_kernelIN5flash19enable_sm80_to_sm89INS1_16FlashAttnBwdSm80INS1_25CollectiveMainloopBwdSm80ILi2ELi2EN4cute5tupleIJNS5_1CILi128EEES8_NS7_ILi64EEEEEENS_10bfloat16_tEfNS_4arch4Sm80ELb0ELb0ELb1ELb1ELb1ELb0ELb0ELb0ELi2ELi4ELi4ELi4ELb0EEENS1_24CollectiveEpilogueBwdGQAISA_fSD_Li256ELb1ELb1EEENS1_19SingleTileSchedulerILb1ELb0ELb0ELi128EEEEEEEEEvNT_6ParamsE$_ZN4cute3eso3ESOILb1ELb0EJNS_6LayoutINS_5tupleIJNS_1CILi1EEENS3_IJNS4_ILi2EEES6_EEEEEENS3_IJNS4_ILi0EEENS3_IJNS4_ILi8EEENS4_ILi64EEEEEEEEEEENS_10ViewEngineINS_8smem_ptrIPfEEEEEEC2ERKSE_RKSJ_ - $_ZN7cutlass13device_kernelIN5flash19enable_sm80_to_sm89INS1_16FlashAttnBwdSm80INS1_25CollectiveMainloopBwdSm80ILi2ELi2EN4cute5tupleIJNS5_1CILi128EEES8_NS7_ILi64EEEEEENS_10bfloat16_tEfNS_4arch4Sm80ELb0ELb0ELb1ELb1ELb1ELb0ELb0ELb0ELi2ELi4ELi4ELi4ELb0EEENS1_24CollectiveEpilogueBwdGQAISA_fSD_Li256ELb1ELb1EEENS1_19SingleTileSchedulerILb1ELb0ELb0ELi128EEEEEEEEEvNT_6ParamsE$_ZN4cute3eso3ESOILb1ELb0EJNS_6LayoutINS_5tupleIJNS3_IJNS_1CILi8EEENS4_ILi1EEEEEENS4_ILi4EEES8_EEENS3_IJNS3_IJS6_NS4_ILi0EEEEEES5_NS4_ILi32EEEEEEEENS_10ViewEngineIPN7cutlass10bfloat16_tEEEEEC2ERKSE_RKSJ_)
$_ZN7cutlass13device_kernelIN5flash19enable_sm80_to_sm89INS1_16FlashAttnBwdSm80INS1_25CollectiveMainloopBwdSm80ILi2ELi2EN4cute5tupleIJNS5_1CILi128EEES8_NS7_ILi64EEEEEENS_10bfloat16_tEfNS_4arch4Sm80ELb0ELb0ELb1ELb1ELb1ELb0ELb0ELb0ELi2ELi4ELi4ELi4ELb0EEENS1_24CollectiveEpilogueBwdGQAISA_fSD_Li256ELb1ELb1EEENS1_19SingleTileSchedulerILb1ELb0ELb0ELi128EEEEEEEEEvNT_6ParamsE$_ZN4cute3eso3ESOILb1ELb0EJNS_6LayoutINS_5tupleIJNS3_IJNS_1CILi8EEENS4_ILi1EEEEEENS4_ILi4EEES8_EEENS3_IJNS3_IJS6_NS4_ILi0EEEEEES5_NS4_ILi32EEEEEEEENS_10ViewEngineIPN7cutlass10bfloat16_tEEEEEC2ERKSE_RKSJ_:
[----:B------:R-:W-:Y:S01]  /*a650*/  IADD3 R2, R23, -c[0x0][0x20], RZ ;  /* 0x8000080017027a10 */ /* 0x000fe20007ffe0ff */
[----:B------:R-:W-:Y:S01]  /*a660*/  IMAD.MOV.U32 R7, RZ, RZ, R3 ;  /* 0x000000ffff077224 */ /* 0x000fe200078e0003 */
[----:B------:R-:W-:-:S04]  /*a670*/  MOV R5, 0x0 ;  /* 0x0000000000057802 */ /* 0x000fc80000000f00 */
[----:B------:R1:W-:Y:S01]  /*a680*/  STL.64 [R2], R6 ;  /* 0x0000000602007387 */ /* 0x0003e20000100a00 */
[----:B------:R-:W-:Y:S05]  /*a690*/  RET.REL.NODEC R4 `(_ZN7cutlass13device_kernelIN5flash19enable_sm80_to_sm89INS1_16FlashAttnBwdSm80INS1_25CollectiveMainloopBwdSm80ILi2ELi2EN4cute5tupleIJNS5_1CILi128EEES8_NS7_ILi64EEEEEENS_10bfloat16_tEfNS_4arch4Sm80ELb0ELb0ELb1ELb1ELb1ELb0ELb0ELb0ELi2ELi4ELi4ELi4ELb0EEENS1_24CollectiveEpilogueBwdGQAISA_fSD_Li256ELb1ELb1EEENS1_19SingleTileSchedulerILb1ELb0ELb0ELi128EEEEEEEEEvNT_6ParamsE) ;  /* 0xffff596004007950 */ /* 0x000fea0003c3ffff */
        .type           $_ZN7cutlass13device_kernelIN5flash19enable_sm80_to_sm89INS1_16FlashAttnBwdSm80INS1_25CollectiveMainloopBwdSm80ILi2ELi2EN4cute5tupleIJNS5_1CILi128EEES8_NS7_ILi64EEEEEENS_10bfloat16_tEfNS_4arch4Sm80ELb0ELb0ELb1ELb1ELb1ELb0ELb0ELb0ELi2ELi4ELi4ELi4ELb0EEENS1_24CollectiveEpilogueBwdGQAISA_fSD_Li256ELb1ELb1EEENS1_19SingleTileSchedulerILb1ELb0ELb0ELi128EEEEEEEEEvNT_6ParamsE$_ZN4cute3eso3ESOILb1ELb0EJNS_6LayoutINS_5tupleIJNS_1CILi1EEENS3_IJNS4_ILi2EEES6_EEEEEENS3_IJNS4_ILi0EEENS3_IJNS4_ILi8EEENS4_ILi64EEEEEEEEEEENS_10ViewEngineINS_8smem_ptrIPfEEEEEEC2ERKSE_RKSJ_,@function
        .size           $_ZN7cutlass13device_kernelIN5flash19enable_sm80_to_sm89INS1_16FlashAttnBwdSm80INS1_25CollectiveMainloopBwdSm80ILi2ELi2EN4cute5tupleIJNS5_1CILi128EEES8_NS7_ILi64EEEEEENS_10bfloat16_tEfNS_4arch4Sm80ELb0ELb0ELb1ELb1ELb1ELb0ELb0ELb0ELi2ELi4ELi4ELi4ELb0EEENS1_24CollectiveEpilogueBwdGQAISA_fSD_Li256ELb1ELb1EEENS1_19SingleTileSchedulerILb1ELb0ELb0ELi128EEEEEEEEEvNT_6ParamsE$_ZN4cute3eso3ESOILb1ELb0EJNS_6LayoutINS_5tupleIJNS_1CILi1EEENS3_IJNS4_ILi2EEES6_EEEEEENS3_IJNS4_ILi0EEENS3_IJNS4_ILi8EEENS4_ILi64EEEEEEEEEEENS_10ViewEngineINS_8smem_ptrIPfEEEEEEC2ERKSE_RKSJ_,($_ZN7cutlass13device_kernelIN5flash19enable_sm80_to_sm89INS1_16FlashAttnBwdSm80INS1_25CollectiveMainloopBwdSm80ILi2ELi2EN4cute5tupleIJNS5_1CILi128EEES8_NS7_ILi64EEEEEENS_10bfloat16_tEfNS_4arch4Sm80ELb0ELb0ELb1ELb1ELb1ELb0ELb0ELb0ELi2ELi4ELi4ELi4ELb0EEENS1_24CollectiveEpilogueBwdGQAISA_fSD_Li256ELb1ELb1EEENS1_19SingleTileSchedulerILb1ELb0ELb0ELi128EEEEEEEEEvNT_6ParamsE$_ZN4cute3eso3ESOILb1ELb0EJNS_6LayoutINS_5tupleIJNS_1CILi1EEENS4_ILi4EEEEEENS3_IJNS4_ILi0EEES5_EEEEENS_10ViewEngineIPfEEEEC2ERKSA_RKSD_ - $_ZN7cutlass13device_kernelIN5flash19enable_sm80_to_sm89INS1_16FlashAttnBwdSm80INS1_25CollectiveMainloopBwdSm80ILi2ELi2EN4cute5tupleIJNS5_1CILi128EEES8_NS7_ILi64EEEEEENS_10bfloat16_tEfNS_4arch4Sm80ELb0ELb0ELb1ELb1ELb1ELb0ELb0ELb0ELi2ELi4ELi4ELi4ELb0EEENS1_24CollectiveEpilogueBwdGQAISA_fSD_Li256ELb1ELb1EEENS1_19SingleTileSchedulerILb1ELb0ELb0ELi128EEEEEEEEEvNT_6ParamsE$_ZN4cute3eso3ESOILb1ELb0EJNS_6LayoutINS_5tupleIJNS_1CILi1EEENS3_IJNS4_ILi2EEES6_EEEEEENS3_IJNS4_ILi0EEENS3_IJNS4_ILi8EEENS4_ILi64EEEEEEEEEEENS_10ViewEngineINS_8smem_ptrIPfEEEEEEC2ERKSE_RKSJ_)
$_ZN7cutlass13device_kernelIN5flash19enable_sm80_to_sm89INS1_16FlashAttnBwdSm80INS1_25CollectiveMainloopBwdSm80ILi2ELi2EN4cute5tupleIJNS5_1CILi128EEES8_NS7_ILi64EEEEEENS_10bfloat16_tEfNS_4arch4Sm80ELb0ELb0ELb1ELb1ELb1ELb0ELb0ELb0ELi2ELi4ELi4ELi4ELb0EEENS1_24CollectiveEpilogueBwdGQAISA_fSD_Li256ELb1ELb1EEENS1_19SingleTileSchedulerILb1ELb0ELb0ELi128EEEEEEEEEvNT_6ParamsE$_ZN4cute3eso3ESOILb1ELb0EJNS_6LayoutINS_5tupleIJNS_1CILi1EEENS3_IJNS4_ILi2EEES6_EEEEEENS3_IJNS4_ILi0EEENS3_IJNS4_ILi8EEENS4_ILi64EEEEEEEEEEENS_10ViewEngineINS_8smem_ptrIPfEEEEEEC2ERKSE_RKSJ_:
[----:B------:R-:W-:Y:S01]  /*a6a0*/  IADD3 R3, R23, -c[0x0][0x20], RZ ;  /* 0x8000080017037a10 */ /* 0x000fe20007ffe0ff */
[----:B------:R-:W-:Y:S01]  /*a6b0*/  IMAD.MOV.U32 R8, RZ, RZ, R2 ;  /* 0x000000ffff087224 */ /* 0x000fe200078e0002 */
[----:B------:R-:W-:Y:S01]  /*a6c0*/  MOV R10, R6 ;  /* 0x00000006000a7202 */ /* 0x000fe20000000f00 */
[----:B------:R-:W-:-:S03]  /*a6d0*/  IMAD.MOV.U32 R11, RZ, RZ, 0x0 ;  /* 0x00000000ff0b7424 */ /* 0x000fc600078e00ff */
[----:B------:R1:W-:Y:S01]  /*a6e0*/  STL.64 [R3], R8 ;  /* 0x0000000803007387 */ /* 0x0003e20000100a00 */
[----:B------:R-:W-:Y:S05]  /*a6f0*/  RET.REL.NODEC R10 `(_ZN7cutlass13device_kernelIN5flash19enable_sm80_to_sm89INS1_16FlashAttnBwdSm80INS1_25CollectiveMainloopBwdSm80ILi2ELi2EN4cute5tupleIJNS5_1CILi128EEES8_NS7_ILi64EEEEEENS_10bfloat16_tEfNS_4arch4Sm80ELb0ELb0ELb1ELb1ELb1ELb0ELb0ELb0ELi2ELi4ELi4ELi4ELb0EEENS1_24CollectiveEpilogueBwdGQAISA_fSD_Li256ELb1ELb1EEENS1_19SingleTileSchedulerILb1ELb0ELb0ELi128EEEEEEEEEvNT_6ParamsE) ;  /* 0xffff59000a007950 */ /* 0x000fea0003c3ffff */
        .type           $_ZN7cutlass13device_kernelIN5flash19enable_sm80_to_sm89INS1_16FlashAttnBwdSm80INS1_25CollectiveMainloopBwdSm80ILi2ELi2EN4cute5tupleIJNS5_1CILi128EEES8_NS7_ILi64EEEEEENS_10bfloat16_tEfNS_4arch4Sm80ELb0ELb0ELb1ELb1ELb1ELb0ELb0ELb0ELi2ELi4ELi4ELi4ELb0EEENS1_24CollectiveEpilogueBwdGQAISA_fSD_Li256ELb1ELb1EEENS1_19SingleTileSchedulerILb1ELb0ELb0ELi128EEEEEEEEEvNT_6ParamsE$_ZN4cute3eso3ESOILb1ELb0EJNS_6LayoutINS_5tupleIJNS_1CILi1EEENS4_ILi4EEEEEENS3_IJNS4_ILi0EEES5_EEEEENS_10ViewEngineIPfEEEEC2ERKSA_RKSD_,@function
        .size           $_ZN7cutlass13device_kernelIN5flash19enable_sm80_to_sm89INS1_16FlashAttnBwdSm80INS1_25CollectiveMainloopBwdSm80ILi2ELi2EN4cute5tupleIJNS5_1CILi128EEES8_NS7_ILi64EEEEEENS_10bfloat16_tEfNS_4arch4Sm80ELb0ELb0ELb1ELb1ELb1ELb0ELb0ELb0ELi2ELi4ELi4ELi4ELb0EEENS1_24CollectiveEpilogueBwdGQAISA_fSD_Li256ELb1ELb1EEENS1_19SingleTileSchedulerILb1ELb0ELb0ELi128EEEEEEEEEvNT_6ParamsE$_ZN4cute3eso3ESOILb1ELb0EJNS_6LayoutINS_5tupleIJNS_1CILi1EEENS4_ILi4EEEEEENS3_IJNS4_ILi0EEES5_EEEEENS_10ViewEngineIPfEEEEC2ERKSA_RKSD_,($_ZN7cutlass13device_kernelIN5flash19enable_sm80_to_sm89INS1_16FlashAttnBwdSm80INS1_25CollectiveMainloopBwdSm80ILi2ELi2EN4cute5tupleIJNS5_1CILi128EEES8_NS7_ILi64EEEEEENS_10bfloat16_tEfNS_4arch4Sm80ELb0ELb0ELb1ELb1ELb1ELb0ELb0ELb0ELi2ELi4ELi4ELi4ELb0EEENS1_24CollectiveEpilogueBwdGQAISA_fSD_Li256ELb1ELb1EEENS1_19SingleTileSchedulerILb1ELb0ELb0ELi128EEEEEEEEEvNT_6ParamsE$_ZN4cute3eso3ESOILb1ELb0EJNS_6LayoutINS_5tupleIJNS_1CILi4EEEEEENS3_IJNS4_ILi1EEEEEEEENS_10ViewEngineIPfEEEEC2ERKS9_RKSC_ - $_ZN7cutlass13device_kernelIN5flash19enable_sm80_to_sm89INS1_16FlashAttnBwdSm80INS1_25CollectiveMainloopBwdSm80ILi2ELi2EN4cute5tupleIJNS5_1CILi128EEES8_NS7_ILi64EEEEEENS_10bfloat16_tEfNS_4arch4Sm80ELb0ELb0ELb1ELb1ELb1ELb0ELb0ELb0ELi2ELi4ELi4ELi4ELb0EEENS1_24CollectiveEpilogueBwdGQAISA_fSD_Li256ELb1ELb1EEENS1_19SingleTileSchedulerILb1ELb0ELb0ELi128EEEEEEEEEvNT_6ParamsE$_ZN4cute3eso3ESOILb1ELb0EJNS_6LayoutINS_5tupleIJNS_1CILi1EEENS4_ILi4EEEEEENS3_IJNS4_ILi0EEES5_EEEEENS_10ViewEngineIPfEEEEC2ERKSA_RKSD_)
$_ZN7cutlass13device_kernelIN5flash19enable_sm80_to_sm89INS1_16FlashAttnBwdSm80INS1_25CollectiveMainloopBwdSm80ILi2ELi2EN4cute5tupleIJNS5_1CILi128EEES8_NS7_ILi64EEEEEENS_10bfloat16_tEfNS_4arch4Sm80ELb0ELb0ELb1ELb1ELb1ELb0ELb0ELb0ELi2ELi4ELi4ELi4ELb0EEENS1_24CollectiveEpilogueBwdGQAISA_fSD_Li256ELb1ELb1EEENS1_19SingleTileSchedulerILb1ELb0ELb0ELi128EEEEEEEEEvNT_6ParamsE$_ZN4cute3eso3ESOILb1ELb0EJNS_6LayoutINS_5tupleIJNS_1CILi1EEENS4_ILi4EEEEEENS3_IJNS4_ILi0EEES5_EEEEENS_10ViewEngineIPfEEEEC2ERKSA_RKSD_:
[----:B------:R-:W-:Y:S01]  /*a700*/  IADD3 R5, R23, -c[0x0][0x20], RZ ;  /* 0x8000080017057a10 */ /* 0x000fe20007ffe0ff */
[----:B------:R-:W-:Y:S01]  /*a710*/  IMAD.MOV.U32 R8, RZ, RZ, R16 ;  /* 0x000000ffff087224 */ /* 0x000fe200078e0010 */
[----:B------:R-:W-:Y:S01]  /*a720*/  MOV R10, R6 ;  /* 0x00000006000a7202 */ /* 0x000fe20000000f00 */
[----:B------:R-:W-:-:S03]  /*a730*/  IMAD.MOV.U32 R11, RZ, RZ, 0x0 ;  /* 0x00000000ff0b7424 */ /* 0x000fc600078e00ff */
[----:B------:R1:W-:Y:S01]  /*a740*/  STL.64 [R5], R8 ;  /* 0x0000000805007387 */ /* 0x0003e20000100a00 */
[----:B------:R-:W-:Y:S05]  /*a750*/  RET.REL.NODEC R10 `(_ZN7cutlass13device_kernelIN5flash19enable_sm80_to_sm89INS1_16FlashAttnBwdSm80INS1_25CollectiveMainloopBwdSm80ILi2ELi2EN4cute5tupleIJNS5_1CILi128EEES8_NS7_ILi64EEEEEENS_10bfloat16_tEfNS_4arch4Sm80ELb0ELb0ELb1ELb1ELb1ELb0ELb0ELb0ELi2ELi4ELi4ELi4ELb0EEENS1_24CollectiveEpilogueBwdGQAISA_fSD_Li256ELb1ELb1EEENS1_19SingleTileSchedulerILb1ELb0ELb0ELi128EEEEEEEEEvNT_6ParamsE) ;  /* 0xffff58a00a007950 */ /* 0x000fea0003c3ffff */
        .type           $_ZN7cutlass13device_kernelIN5flash19enable_sm80_to_sm89INS1_16FlashAttnBwdSm80INS1_25CollectiveMainloopBwdSm80ILi2ELi2EN4cute5tupleIJNS5_1CILi128EEES8_NS7_ILi64EEEEEENS_10bfloat16_tEfNS_4arch4Sm80ELb0ELb0ELb1ELb1ELb1ELb0ELb0ELb0ELi2ELi4ELi4ELi4ELb0EEENS1_24CollectiveEpilogueBwdGQAISA_fSD_Li256ELb1ELb1EEENS1_19SingleTileSchedulerILb1ELb0ELb0ELi128EEEEEEEEEvNT_6ParamsE$_ZN4cute3eso3ESOILb1ELb0EJNS_6LayoutINS_5tupleIJNS_1CILi4EEEEEENS3_IJNS4_ILi1EEEEEEEENS_10ViewEngineIPfEEEEC2ERKS9_RKSC_,@function
        .size           $_ZN7cutlass13device_kernelIN5flash19enable_sm80_to_sm89INS1_16FlashAttnBwdSm80INS1_25CollectiveMainloopBwdSm80ILi2ELi2EN4cute5tupleIJNS5_1CILi128EEES8_NS7_ILi64EEEEEENS_10bfloat16_tEfNS_4arch4Sm80ELb0ELb0ELb1ELb1ELb1ELb0ELb0ELb0ELi2ELi4ELi4ELi4ELb0EEENS1_24CollectiveEpilogueBwdGQAISA_fSD_Li256ELb1ELb1EEENS1_19SingleTileSchedulerILb1ELb0ELb0ELi128EEEEEEEEEvNT_6ParamsE$_ZN4cute3eso3ESOILb1ELb0EJNS_6LayoutINS_5tupleIJNS_1CILi4EEEEEENS3_IJNS4_ILi1EEEEEEEENS_10ViewEngineIPfEEEEC2ERKS9_RKSC_,($_ZN7cutlass13device_kernelIN5flash19enable_sm80_to_sm89INS1_16FlashAttnBwdSm80INS1_25CollectiveMainloopBwdSm80ILi2ELi2EN4cute5tupleIJNS5_1CILi128EEES8_NS7_ILi64EEEEEENS_10bfloat16_tEfNS_4arch4Sm80ELb0ELb0ELb1ELb1ELb1ELb0ELb0ELb0ELi2ELi4ELi4ELi4ELb0EEENS1_24CollectiveEpilogueBwdGQAISA_fSD_Li256ELb1ELb1EEENS1_19SingleTileSchedulerILb1ELb0ELb0ELi128EEEEEEEEEvNT_6ParamsE$_ZN4cute3eso3ESOILb1ELb0EJNS_7SwizzleILi3ELi3ELi3EEENS_9MixedBitsILj0ELj432EEENS_6LayoutINS_5tupleIJNS7_IJNS_1CILi2EEES9_S9_EEES9_NS8_ILi8EEEEEENS7_IJNS7_IJNS8_ILi64EEESB_NS8_ILi512EEEEEENS8_ILi8192EEENS8_ILi1024EEEEEEEEEEC2ERKS3_RKS5_RKSJ_ - $_ZN7cutlass13device_kernelIN5flash19enable_sm80_to_sm89INS1_16FlashAttnBwdSm80INS1_25CollectiveMainloopBwdSm80ILi2ELi2EN4cute5tupleIJNS5_1CILi128EEES8_NS7_ILi64EEEEEENS_10bfloat16_tEfNS_4arch4Sm80ELb0ELb0ELb1ELb1ELb1ELb0ELb0ELb0ELi2ELi4ELi4ELi4ELb0EEENS1_24CollectiveEpilogueBwdGQAISA_fSD_Li256ELb1ELb1EEENS1_19SingleTileSchedulerILb1ELb0ELb0ELi128EEEEEEEEEvNT_6ParamsE$_ZN4cute3eso3ESOILb1ELb0EJNS_6LayoutINS_5tupleIJNS_1CILi4EEEEEENS3_IJNS4_ILi1EEEEEEEENS_10ViewEngineIPfEEEEC2ERKS9_RKSC_)
$_ZN7cutlass13device_kernelIN5flash19enable_sm80_to_sm89INS1_16FlashAttnBwdSm80INS1_25CollectiveMainloopBwdSm80ILi2ELi2EN4cute5tupleIJNS5_1CILi128EEES8_NS7_ILi64EEEEEENS_10bfloat16_tEfNS_4arch4Sm80ELb0ELb0ELb1ELb1ELb1ELb0ELb0ELb0ELi2ELi4ELi4ELi4ELb0EEENS1_24CollectiveEpilogueBwdGQAISA_fSD_Li256ELb1ELb1EEENS1_19SingleTileSchedulerILb1ELb0ELb0ELi128EEEEEEEEEvNT_6ParamsE$_ZN4cute3eso3ESOILb1ELb0EJNS_6LayoutINS_5tupleIJNS_1CILi4EEEEEENS3_IJNS4_ILi1EEEEEEEENS_10ViewEngineIPfEEEEC2ERKS9_RKSC_:
[----:B------:R-:W-:Y:S01]  /*a760*/  IADD3 R2, R23, -c[0x0][0x20], RZ ;  /* 0x8000080017027a10 */ /* 0x000fe20007ffe0ff */
[----:B------:R-:W-:Y:S01]  /*a770*/  IMAD.MOV.U32 R8, RZ, RZ, R6 ;  /* 0x000000ffff087224 */ /* 0x000fe200078e0006 */
[----:B------:R-:W-:-:S03]  /*a780*/  MOV R9, 0x0 ;  /* 0x0000000000097802 */ /* 0x000fc60000000f00 */
[----:B------:R1:W-:Y:S01]  /*a790*/  STL.64 [R2], R12 ;  /* 0x0000000c02007387 */ /* 0x0003e20000100a00 */
[----:B------:R-:W-:Y:S05]  /*a7a0*/  RET.REL.NODEC R8 `(_ZN7cutlass13device_kernelIN5flash19enable_sm80_to_sm89INS1_16FlashAttnBwdSm80INS1_25CollectiveMainloopBwdSm80ILi2ELi2EN4cute5tupleIJNS5_1CILi128EEES8_NS7_ILi64EEEEEENS_10bfloat16_tEfNS_4arch4Sm80ELb0ELb0ELb1ELb1ELb1ELb0ELb0ELb0ELi2ELi4ELi4ELi4ELb0EEENS1_24CollectiveEpilogueBwdGQAISA_fSD_Li256ELb1ELb1EEENS1_19SingleTileSchedulerILb1ELb0ELb0ELi128EEEEEEEEEvNT_6ParamsE) ;  /* 0xffff585008007950 */ /* 0x000fea0003c3ffff */
        .type           $_ZN7cutlass13device_kernelIN5flash19enable_sm80_to_sm89INS1_16FlashAttnBwdSm80INS1_25CollectiveMainloopBwdSm80ILi2ELi2EN4cute5tupleIJNS5_1CILi128EEES8_NS7_ILi64EEEEEENS_10bfloat16_tEfNS_4arch4Sm80ELb0ELb0ELb1ELb1ELb1ELb0ELb0ELb0ELi2ELi4ELi4ELi4ELb0EEENS1_24CollectiveEpilogueBwdGQAISA_fSD_Li256ELb1ELb1EEENS1_19SingleTileSchedulerILb1ELb0ELb0ELi128EEEEEEEEEvNT_6ParamsE$_ZN4cute3eso3ESOILb1ELb0EJNS_7SwizzleILi3ELi3ELi3EEENS_9MixedBitsILj0ELj432EEENS_6LayoutINS_5tupleIJNS7_IJNS_1CILi2EEES9_S9_EEES9_NS8_ILi8EEEEEENS7_IJNS7_IJNS8_ILi64EEESB_NS8_ILi512EEEEEENS8_ILi8192EEENS8_ILi1024EEEEEEEEEEC2ERKS3_RKS5_RKSJ_,@function
        .size           $_ZN7cutlass13device_kernelIN5flash19enable_sm80_to_sm89INS1_16FlashAttnBwdSm80INS1_25CollectiveMainloopBwdSm80ILi2ELi2EN4cute5tupleIJNS5_1CILi128EEES8_NS7_ILi64EEEEEENS_10bfloat16_tEfNS_4arch4Sm80ELb0ELb0ELb1ELb1ELb1ELb0ELb0ELb0ELi2ELi4ELi4ELi4ELb0EEENS1_24CollectiveEpilogueBwdGQAISA_fSD_Li256ELb1ELb1EEENS1_19SingleTileSchedulerILb1ELb0ELb0ELi128EEEEEEEEEvNT_6ParamsE$_ZN4cute3eso3ESOILb1ELb0EJNS_7SwizzleILi3ELi3ELi3EEENS_9MixedBitsILj0ELj432EEENS_6LayoutINS_5tupleIJNS7_IJNS_1CILi2EEES9_S9_EEES9_NS8_ILi8EEEEEENS7_IJNS7_IJNS8_ILi64EEESB_NS8_ILi512EEEEEENS8_ILi8192EEENS8_ILi1024EEEEEEEEEEC2ERKS3_RKS5_RKSJ_,($_ZN7cutlass13device_kernelIN5flash19enable_sm80_to_sm89INS1_16FlashAttnBwdSm80INS1_25CollectiveMainloopBwdSm80ILi2ELi2EN4cute5tupleIJNS5_1CILi128EEES8_NS7_ILi64EEEEEENS_10bfloat16_tEfNS_4arch4Sm80ELb0ELb0ELb1ELb1ELb1ELb0ELb0ELb0ELi2ELi4ELi4ELi4ELb0EEENS1_24CollectiveEpilogueBwdGQAISA_fSD_Li256ELb1ELb1EEENS1_19SingleTileSchedulerILb1ELb0ELb0ELi128EEEEEEEEEvNT_6ParamsE$_ZN4cute5tupleIJNS0_IJNS0_IJNS0_IJNS_1CILi8EEENS1_ILi1EEEEEENS0_IJS3_S3_EEEEEENS0_IJS3_NS1_ILi2EEEEEEEEENS0_IJNS0_IJNS0_IJS3_NS1_ILi0EEEEEENS0_IJSA_SA_EEEEEENS0_IJSA_iEEEEEEEEC2ERKS9_RKSF_ - $_ZN7cutlass13device_kernelIN5flash19enable_sm80_to_sm89INS1_16FlashAttnBwdSm80INS1_25CollectiveMainloopBwdSm80ILi2ELi2EN4cute5tupleIJNS5_1CILi128EEES8_NS7_ILi64EEEEEENS_10bfloat16_tEfNS_4arch4Sm80ELb0ELb0ELb1ELb1ELb1ELb0ELb0ELb0ELi2ELi4ELi4ELi4ELb0EEENS1_24CollectiveEpilogueBwdGQAISA_fSD_Li256ELb1ELb1EEENS1_19SingleTileSchedulerILb1ELb0ELb0ELi128EEEEEEEEEvNT_6ParamsE$_ZN4cute3eso3ESOILb1ELb0EJNS_7SwizzleILi3ELi3ELi3EEENS_9MixedBitsILj0ELj432EEENS_6LayoutINS_5tupleIJNS7_IJNS_1CILi2EEES9_S9_EEES9_NS8_ILi8EEEEEENS7_IJNS7_IJNS8_ILi64EEESB_NS8_ILi512EEEEEENS8_ILi8192EEENS8_ILi1024EEEEEEEEEEC2ERKS3_RKS5_RKSJ_)
$_ZN7cutlass13device_kernelIN5flash19enable_sm80_to_sm89INS1_16FlashAttnBwdSm80INS1_25CollectiveMainloopBwdSm80ILi2ELi2EN4cute5tupleIJNS5_1CILi128EEES8_NS7_ILi64EEEEEENS_10bfloat16_tEfNS_4arch4Sm80ELb0ELb0ELb1ELb1ELb1ELb0ELb0ELb0ELi2ELi4ELi4ELi4ELb0EEENS1_24CollectiveEpilogueBwdGQAISA_fSD_Li256ELb1ELb1EEENS1_19SingleTileSchedulerILb1ELb0ELb0ELi128EEEEEEEEEvNT_6ParamsE$_ZN4cute3eso3ESOILb1ELb0EJNS_7SwizzleILi3ELi3ELi3EEENS_9MixedBitsILj0ELj432EEENS_6LayoutINS_5tupleIJNS7_IJNS_1CILi2EEES9_S9_EEES9_NS8_ILi8EEEEEENS7_IJNS7_IJNS8_ILi64EEESB_NS8_ILi512EEEEEENS8_ILi8192EEENS8_ILi1024EEEEEEEEEEC2ERKS3_RKS5_RKSJ_:
[----:B------:R-:W-:Y:S01]  /*a7b0*/  IADD3 R2, R23, -c[0x0][0x20], RZ ;  /* 0x8000080017027a10 */ /* 0x000fe20007ffe0ff */
[----:B------:R-:W-:Y:S01]  /*a7c0*/  IMAD.MOV.U32 R8, RZ, RZ, R6 ;  /* 0x000000ffff087224 */ /* 0x000fe200078e0006 */
[----:B------:R-:W-:-:S03]  /*a7d0*/  MOV R9, 0x0 ;  /* 0x0000000000097802 */ /* 0x000fc60000000f00 */
[----:B------:R1:W-:Y:S01]  /*a7e0*/  STL [R2], R3 ;  /* 0x0000000302007387 */ /* 0x0003e20000100800 */
[----:B------:R-:W-:Y:S05]  /*a7f0*/  RET.REL.NODEC R8 `(_ZN7cutlass13device_kernelIN5flash19enable_sm80_to_sm89INS1_16FlashAttnBwdSm80INS1_25CollectiveMainloopBwdSm80ILi2ELi2EN4cute5tupleIJNS5_1CILi128EEES8_NS7_ILi64EEEEEENS_10bfloat16_tEfNS_4arch4Sm80ELb0ELb0ELb1ELb1ELb1ELb0ELb0ELb0ELi2ELi4ELi4ELi4ELb0EEENS1_24CollectiveEpilogueBwdGQAISA_fSD_Li256ELb1ELb1EEENS1_19SingleTileSchedulerILb1ELb0ELb0ELi128EEEEEEEEEvNT_6ParamsE) ;  /* 0xffff580008007950 */ /* 0x000fea0003c3ffff */
        .type           $_ZN7cutlass13device_kernelIN5flash19enable_sm80_to_sm89INS1_16FlashAttnBwdSm80INS1_25CollectiveMainloopBwdSm80ILi2ELi2EN4cute5tupleIJNS5_1CILi128EEES8_NS7_ILi64EEEEEENS_10bfloat16_tEfNS_4arch4Sm80ELb0ELb0ELb1ELb1ELb1ELb0ELb0ELb0ELi2ELi4ELi4ELi4ELb0EEENS1_24CollectiveEpilogueBwdGQAISA_fSD_Li256ELb1ELb1EEENS1_19SingleTileSchedulerILb1ELb0ELb0ELi128EEEEEEEEEvNT_6ParamsE$_ZN4cute5tupleIJNS0_IJNS0_IJNS0_IJNS_1CILi8EEENS1_ILi1EEEEEENS0_IJS3_S3_EEEEEENS0_IJS3_NS1_ILi2EEEEEEEEENS0_IJNS0_IJNS0_IJS3_NS1_ILi0EEEEEENS0_IJSA_SA_EEEEEENS0_IJSA_iEEEEEEEEC2ERKS9_RKSF_,@function
        .size           $_ZN7cutlass13device_kernelIN5flash19enable_sm80_to_sm89INS1_16FlashAttnBwdSm80INS1_25CollectiveMainloopBwdSm80ILi2ELi2EN4cute5tupleIJNS5_1CILi128EEES8_NS7_ILi64EEEEEENS_10bfloat16_tEfNS_4arch4Sm80ELb0ELb0ELb1ELb1ELb1ELb0ELb0ELb0ELi2ELi4ELi4ELi4ELb0EEENS1_24CollectiveEpilogueBwdGQAISA_fSD_Li256ELb1ELb1EEENS1_19SingleTileSchedulerILb1ELb0ELb0ELi128EEEEEEEEEvNT_6ParamsE$_ZN4cute5tupleIJNS0_IJNS0_IJNS0_IJNS_1CILi8EEENS1_ILi1EEEEEENS0_IJS3_S3_EEEEEENS0_IJS3_NS1_ILi2EEEEEEEEENS0_IJNS0_IJNS0_IJS3_NS1_ILi0EEEEEENS0_IJSA_SA_EEEEEENS0_IJSA_iEEEEEEEEC2ERKS9_RKSF_,($_ZN7cutlass13device_kernelIN5flash19enable_sm80_to_sm89INS1_16FlashAttnBwdSm80INS1_25CollectiveMainloopBwdSm80ILi2ELi2EN4cute5tupleIJNS5_1CILi128EEES8_NS7_ILi64EEEEEENS_10bfloat16_tEfNS_4arch4Sm80ELb0ELb0ELb1ELb1ELb1ELb0ELb0ELb0ELi2ELi4ELi4ELi4ELb0EEENS1_24CollectiveEpilogueBwdGQAISA_fSD_Li256ELb1ELb1EEENS1_19SingleTileSchedulerILb1ELb0ELb0ELi128EEEEEEEEEvNT_6ParamsE$_ZN4cute5tupleIJNS0_IJNS0_IJNS0_IJNS_1CILi8EEENS1_ILi1EEEEEES3_EEENS0_IJNS0_IJS3_S3_EEENS1_ILi2EEEEEEEEENS0_IJNS0_IJNS0_IJS3_NS1_ILi0EEEEEESA_EEENS0_IJNS0_IJSA_SA_EEEiEEEEEEEEC2ERKS9_RKSF_ - $_ZN7cutlass13device_kernelIN5flash19enable_sm80_to_sm89INS1_16FlashAttnBwdSm80INS1_25CollectiveMainloopBwdSm80ILi2ELi2EN4cute5tupleIJNS5_1CILi128EEES8_NS7_ILi64EEEEEENS_10bfloat16_tEfNS_4arch4Sm80ELb0ELb0ELb1ELb1ELb1ELb0ELb0ELb0ELi2ELi4ELi4ELi4ELb0EEENS1_24CollectiveEpilogueBwdGQAISA_fSD_Li256ELb1ELb1EEENS1_19SingleTileSchedulerILb1ELb0ELb0ELi128EEEEEEEEEvNT_6ParamsE$_ZN4cute5tupleIJNS0_IJNS0_IJNS0_IJNS_1CILi8EEENS1_ILi1EEEEEENS0_IJS3_S3_EEEEEENS0_IJS3_NS1_ILi2EEEEEEEEENS0_IJNS0_IJNS0_IJS3_NS1_ILi0EEEEEENS0_IJSA_SA_EEEEEENS0_IJSA_iEEEEEEEEC2ERKS9_RKSF_)
$_ZN7cutlass13device_kernelIN5flash19enable_sm80_to_sm89INS1_16FlashAttnBwdSm80INS1_25CollectiveMainloopBwdSm80ILi2ELi2EN4cute5tupleIJNS5_1CILi128EEES8_NS7_ILi64EEEEEENS_10bfloat16_tEfNS_4arch4Sm80ELb0ELb0ELb1ELb1ELb1ELb0ELb0ELb0ELi2ELi4ELi4ELi4ELb0EEENS1_24CollectiveEpilogueBwdGQAISA_fSD_Li256ELb1ELb1EEENS1_19SingleTileSchedulerILb1ELb0ELb0ELi128EEEEEEEEEvNT_6ParamsE$_ZN4cute5tupleIJNS0_IJNS0_IJNS0_IJNS_1CILi8EEENS1_ILi1EEEEEENS0_IJS3_S3_EEEEEENS0_IJS3_NS1_ILi2EEEEEEEEENS0_IJNS0_IJNS0_IJS3_NS1_ILi0EEEEEENS0_IJSA_SA_EEEEEENS0_IJSA_iEEEEEEEEC2ERKS9_RKSF_:
[----:B------:R-:W-:Y:S02]  /*a800*/  MOV R6, 0xa820 ;  /* 0x0000a82000067802 */ /* 0x000fe40000000f00 */
[----:B------:R-:W-:Y:S05]  /*a810*/  CALL.REL.NOINC `($_ZN7cutlass13device_kernelIN5flash19enable_sm80_to_sm89INS1_16FlashAttnBwdSm80INS1_25CollectiveMainloopBwdSm80ILi2ELi2EN4cute5tupleIJNS5_1CILi128EEES8_NS7_ILi64EEEEEENS_10bfloat16_tEfNS_4arch4Sm80ELb0ELb0ELb1ELb1ELb1ELb0ELb0ELb0ELi2ELi4ELi4ELi4ELb0EEENS1_24CollectiveEpilogueBwdGQAISA_fSD_Li256ELb1ELb1EEENS1_19SingleTileSchedulerILb1ELb0ELb0ELi128EEEEEEEEEvNT_6ParamsE$_ZN4cute3eso3ESOILb1ELb0EJNS_5tupleIJNS2_IJNS2_IJNS_1CILi8EEENS3_ILi1EEEEEENS2_IJS5_S5_EEEEEENS2_IJS5_NS3_ILi2EEEEEEEEENS2_IJNS2_IJNS2_IJS5_NS3_ILi0EEEEEENS2_IJSC_SC_EEEEEENS2_IJSC_iEEEEEEEEC2ERKSB_RKSH_) ;  /* 0xffffdb4000007944 */ /* 0x000fea0003c3ffff */
[----:B------:R-:W-:-:S04]  /*a820*/  MOV R5, 0x0 ;  /* 0x0000000000057802 */ /* 0x000fc80000000f00 */
[----:B------:R-:W-:Y:S05]  /*a830*/  RET.REL.NODEC R4 `(_ZN7cutlass13device_kernelIN5flash19enable_sm80_to_sm89INS1_16FlashAttnBwdSm80INS1_25CollectiveMainloopBwdSm80ILi2ELi2EN4cute5tupleIJNS5_1CILi128EEES8_NS7_ILi64EEEEEENS_10bfloat16_tEfNS_4arch4Sm80ELb0ELb0ELb1ELb1ELb1ELb0ELb0ELb0ELi2ELi4ELi4ELi4ELb0EEENS1_24CollectiveEpilogueBwdGQAISA_fSD_Li256ELb1ELb1EEENS1_19SingleTileSchedulerILb1ELb0ELb0ELi128EEEEEEEEEvNT_6ParamsE) ;  /* 0xffff57c004007950 */ /* 0x000fea0003c3ffff */
        .type           $_ZN7cutlass13device_kernelIN5flash19enable_sm80_to_sm89INS1_16FlashAttnBwdSm80INS1_25CollectiveMainloopBwdSm80ILi2ELi2EN4cute5tupleIJNS5_1CILi128EEES8_NS7_ILi64EEEEEENS_10bfloat16_tEfNS_4arch4Sm80ELb0ELb0ELb1ELb1ELb1ELb0ELb0ELb0ELi2ELi4ELi4ELi4ELb0EEENS1_24CollectiveEpilogueBwdGQAISA_fSD_Li256ELb1ELb1EEENS1_19SingleTileSchedulerILb1ELb0ELb0ELi128EEEEEEEEEvNT_6ParamsE$_ZN4cute5tupleIJNS0_IJNS0_IJNS0_IJNS_1CILi8EEENS1_ILi1EEEEEES3_EEENS0_IJNS0_IJS3_S3_EEENS1_ILi2EEEEEEEEENS0_IJNS0_IJNS0_IJS3_NS1_ILi0EEEEEESA_EEENS0_IJNS0_IJSA_SA_EEEiEEEEEEEEC2ERKS9_RKSF_,@function
        .size           $_ZN7cutlass13device_kernelIN5flash19enable_sm80_to_sm89INS1_16FlashAttnBwdSm80INS1_25CollectiveMainloopBwdSm80ILi2ELi2EN4cute5tupleIJNS5_1CILi128EEES8_NS7_ILi64EEEEEENS_10bfloat16_tEfNS_4arch4Sm80ELb0ELb0ELb1ELb1ELb1ELb0ELb0ELb0ELi2ELi4ELi4ELi4ELb0EEENS1_24CollectiveEpilogueBwdGQAISA_fSD_Li256ELb1ELb1EEENS1_19SingleTileSchedulerILb1ELb0ELb0ELi128EEEEEEEEEvNT_6ParamsE$_ZN4cute5tupleIJNS0_IJNS0_IJNS0_IJNS_1CILi8EEENS1_ILi1EEEEEES3_EEENS0_IJNS0_IJS3_S3_EEENS1_ILi2EEEEEEEEENS0_IJNS0_IJNS0_IJS3_NS1_ILi0EEEEEESA_EEENS0_IJNS0_IJSA_SA_EEEiEEEEEEEEC2ERKS9_RKSF_,($_ZN7cutlass13device_kernelIN5flash19enable_sm80_to_sm89INS1_16FlashAttnBwdSm80INS1_25CollectiveMainloopBwdSm80ILi2ELi2EN4cute5tupleIJNS5_1CILi128EEES8_NS7_ILi64EEEEEENS_10bfloat16_tEfNS_4arch4Sm80ELb0ELb0ELb1ELb1ELb1ELb0ELb0ELb0ELi2ELi4ELi4ELi4ELb0EEENS1_24CollectiveEpilogueBwdGQAISA_fSD_Li256ELb1ELb1EEENS1_19SingleTileSchedulerILb1ELb0ELb0ELi128EEEEEEEEEvNT_6ParamsE$_ZN4cute5tupleIJNS0_IJNS0_IJNS_1CILi1EEENS0_IJS2_NS1_ILi2EEES3_EEEEEES3_NS0_IJS3_S3_EEEEEENS0_IJNS0_IJNS1_ILi0EEENS0_IJS2_NS1_ILi256EEEiEEEEEENS1_ILi2048EEENS0_IJiNS1_ILi4096EEEEEEEEEEEC2ERKS7_RKSF_ - $_ZN7cutlass13device_kernelIN5flash19enable_sm80_to_sm89INS1_16FlashAttnBwdSm80INS1_25CollectiveMainloopBwdSm80ILi2ELi2EN4cute5tupleIJNS5_1CILi128EEES8_NS7_ILi64EEEEEENS_10bfloat16_tEfNS_4arch4Sm80ELb0ELb0ELb1ELb1ELb1ELb0ELb0ELb0ELi2ELi4ELi4ELi4ELb0EEENS1_24CollectiveEpilogueBwdGQAISA_fSD_Li256ELb1ELb1EEENS1_19SingleTileSchedulerILb1ELb0ELb0ELi128EEEEEEEEEvNT_6ParamsE$_ZN4cute5tupleIJNS0_IJNS0_IJNS0_IJNS_1CILi8EEENS1_ILi1EEEEEES3_EEENS0_IJNS0_IJS3_S3_EEENS1_ILi2EEEEEEEEENS0_IJNS0_IJNS0_IJS3_NS1_ILi0EEEEEESA_EEENS0_IJNS0_IJSA_SA_EEEiEEEEEEEEC2ERKS9_RKSF_)
$_ZN7cutlass13device_kernelIN5flash19enable_sm80_to_sm89INS1_16FlashAttnBwdSm80INS1_25CollectiveMainloopBwdSm80ILi2ELi2EN4cute5tupleIJNS5_1CILi128EEES8_NS7_ILi64EEEEEENS_10bfloat16_tEfNS_4arch4Sm80ELb0ELb0ELb1ELb1ELb1ELb0ELb0ELb0ELi2ELi4ELi4ELi4ELb0EEENS1_24CollectiveEpilogueBwdGQAISA_fSD_Li256ELb1ELb1EEENS1_19SingleTileSchedulerILb1ELb0ELb0ELi128EEEEEEEEEvNT_6ParamsE$_ZN4cute5tupleIJNS0_IJNS0_IJNS0_IJNS_1CILi8EEENS1_ILi1EEEEEES3_EEENS0_IJNS0_IJS3_S3_EEENS1_ILi2EEEEEEEEENS0_IJNS0_IJNS0_IJS3_NS1_ILi0EEEEEESA_EEENS0_IJNS0_IJSA_SA_EEEiEEEEEEEEC2ERKS9_RKSF_:
[----:B------:R-:W-:Y:S02]  /*a840*/  MOV R6, 0xa860 ;  /* 0x0000a86000067802 */ /* 0x000fe40000000f00 */
[----:B------:R-:W-:Y:S05]  /*a850*/  CALL.REL.NOINC `($_ZN7cutlass13device_kernelIN5flash19enable_sm80_to_sm89INS1_16FlashAttnBwdSm80INS1_25CollectiveMainloopBwdSm80ILi2ELi2EN4cute5tupleIJNS5_1CILi128EEES8_NS7_ILi64EEEEEENS_10bfloat16_tEfNS_4arch4Sm80ELb0ELb0ELb1ELb1ELb1ELb0ELb0ELb0ELi2ELi4ELi4ELi4ELb0EEENS1_24CollectiveEpilogueBwdGQAISA_fSD_Li256ELb1ELb1EEENS1_19SingleTileSchedulerILb1ELb0ELb0ELi128EEEEEEEEEvNT_6ParamsE$_ZN4cute3eso3ESOILb1ELb0EJNS_5tupleIJNS2_IJNS2_IJNS_1CILi8EEENS3_ILi1EEEEEES5_EEENS2_IJNS2_IJS5_S5_EEENS3_ILi2EEEEEEEEENS2_IJNS2_IJNS2_IJS5_NS3_ILi0EEEEEESC_EEENS2_IJNS2_IJSC_SC_EEEiEEEEEEEEC2ERKSB_RKSH_) ;  /* 0xffffdb4000007944 */ /* 0x000fea0003c3ffff */
[----:B------:R-:W-:-:S04]  /*a860*/  MOV R5, 0x0 ;  /* 0x0000000000057802 */ /* 0x000fc80000000f00 */
[----:B------:R-:W-:Y:S05]  /*a870*/  RET.REL.NODEC R4 `(_ZN7cutlass13device_kernelIN5flash19enable_sm80_to_sm89INS1_16FlashAttnBwdSm80INS1_25CollectiveMainloopBwdSm80ILi2ELi2EN4cute5tupleIJNS5_1CILi128EEES8_NS7_ILi64EEEEEENS_10bfloat16_tEfNS_4arch4Sm80ELb0ELb0ELb1ELb1ELb1ELb0ELb0ELb0ELi2ELi4ELi4ELi4ELb0EEENS1_24CollectiveEpilogueBwdGQAISA_fSD_Li256ELb1ELb1EEENS1_19SingleTileSchedulerILb1ELb0ELb0ELi128EEEEEEEEEvNT_6ParamsE) ;  /* 0xffff578004007950 */ /* 0x000fea0003c3ffff */
        .type           $_ZN7cutlass13device_kernelIN5flash19enable_sm80_to_sm89INS1_16FlashAttnBwdSm80INS1_25CollectiveMainloopBwdSm80ILi2ELi2EN4cute5tupleIJNS5_1CILi128EEES8_NS7_ILi64EEEEEENS_10bfloat16_tEfNS_4arch4Sm80ELb0ELb0ELb1ELb1ELb1ELb0ELb0ELb0ELi2ELi4ELi4ELi4ELb0EEENS1_24CollectiveEpilogueBwdGQAISA_fSD_Li256ELb1ELb1EEENS1_19SingleTileSchedulerILb1ELb0ELb0ELi128EEEEEEEEEvNT_6ParamsE$_ZN4cute5tupleIJNS0_IJNS0_IJNS_1CILi1EEENS0_IJS2_NS1_ILi2EEES3_EEEEEES3_NS0_IJS3_S3_EEEEEENS0_IJNS0_IJNS1_ILi0EEENS0_IJS2_NS1_ILi256EEEiEEEEEENS1_ILi2048EEENS0_IJiNS1_ILi4096EEEEEEEEEEEC2ERKS7_RKSF_,@function
        .size           $_ZN7cutlass13device_kernelIN5flash19enable_sm80_to_sm89INS1_16FlashAttnBwdSm80INS1_25CollectiveMainloopBwdSm80ILi2ELi2EN4cute5tupleIJNS5_1CILi128EEES8_NS7_ILi64EEEEEENS_10bfloat16_tEfNS_4arch4Sm80ELb0ELb0ELb1ELb1ELb1ELb0ELb0ELb0ELi2ELi4ELi4ELi4ELb0EEENS1_24CollectiveEpilogueBwdGQAISA_fSD_Li256ELb1ELb1EEENS1_19SingleTileSchedulerILb1ELb0ELb0ELi128EEEEEEEEEvNT_6ParamsE$_ZN4cute5tupleIJNS0_IJNS0_IJNS_1CILi1EEENS0_IJS2_NS1_ILi2EEES3_EEEEEES3_NS0_IJS3_S3_EEEEEENS0_IJNS0_IJNS1_ILi0EEENS0_IJS2_NS1_ILi256EEEiEEEEEENS1_ILi2048EEENS0_IJiNS1_ILi4096EEEEEEEEEEEC2ERKS7_RKSF_,($_ZN7cutlass13device_kernelIN5flash19enable_sm80_to_sm89INS1_16FlashAttnBwdSm80INS1_25CollectiveMainloopBwdSm80ILi2ELi2EN4cute5tupleIJNS5_1CILi128EEES8_NS7_ILi64EEEEEENS_10bfloat16_tEfNS_4arch4Sm80ELb0ELb0ELb1ELb1ELb1ELb0ELb0ELb0ELi2ELi4ELi4ELi4ELb0EEENS1_24CollectiveEpilogueBwdGQAISA_fSD_Li256ELb1ELb1EEENS1_19SingleTileSchedulerILb1ELb0ELb0ELi128EEEEEEEEEvNT_6ParamsE$_ZN4cute5tupleIJNS0_IJNS0_IJNS_1CILi2EEES2_EEENS1_ILi8EEES3_EEENS0_IJNS0_IJNS1_ILi1EEEiEEENS1_ILi1024EEENS0_IJiiEEEEEEEEC2ERKS5_RKSA_ - $_ZN7cutlass13device_kernelIN5flash19enable_sm80_to_sm89INS1_16FlashAttnBwdSm80INS1_25CollectiveMainloopBwdSm80ILi2ELi2EN4cute5tupleIJNS5_1CILi128EEES8_NS7_ILi64EEEEEENS_10bfloat16_tEfNS_4arch4Sm80ELb0ELb0ELb1ELb1ELb1ELb0ELb0ELb0ELi2ELi4ELi4ELi4ELb0EEENS1_24CollectiveEpilogueBwdGQAISA_fSD_Li256ELb1ELb1EEENS1_19SingleTileSchedulerILb1ELb0ELb0ELi128EEEEEEEEEvNT_6ParamsE$_ZN4cute5tupleIJNS0_IJNS0_IJNS_1CILi1EEENS0_IJS2_NS1_ILi2EEES3_EEEEEES3_NS0_IJS3_S3_EEEEEENS0_IJNS0_IJNS1_ILi0EEENS0_IJS2_NS1_ILi256EEEiEEEEEENS1_ILi2048EEENS0_IJiNS1_ILi4096EEEEEEEEEEEC2ERKS7_RKSF_)
$_ZN7cutlass13device_kernelIN5flash19enable_sm80_to_sm89INS1_16FlashAttnBwdSm80INS1_25CollectiveMainloopBwdSm80ILi2ELi2EN4cute5tupleIJNS5_1CILi128EEES8_NS7_ILi64EEEEEENS_10bfloat16_tEfNS_4arch4Sm80ELb0ELb0ELb1ELb1ELb1ELb0ELb0ELb0ELi2ELi4ELi4ELi4ELb0EEENS1_24CollectiveEpilogueBwdGQAISA_fSD_Li256ELb1ELb1EEENS1_19SingleTileSchedulerILb1ELb0ELb0ELi128EEEEEEEEEvNT_6ParamsE$_ZN4cute5tupleIJNS0_IJNS0_IJNS_1CILi1EEENS0_IJS2_NS1_ILi2EEES3_EEEEEES3_NS0_IJS3_S3_EEEEEENS0_IJNS0_IJNS1_ILi0EEENS0_IJS2_NS1_ILi256EEEiEEEEEENS1_ILi2048EEENS0_IJiNS1_ILi4096EEEEEEEEEEEC2ERKS7_RKSF_:
[----:B------:R-:W-:Y:S02]  /*a880*/  MOV R6, 0xa8a0 ;  /* 0x0000a8a000067802 */ /* 0x000fe40000000f00 */
[----:B------:R-:W-:Y:S05]  /*a890*/  CALL.REL.NOINC `($_ZN7cutlass13device_kernelIN5flash19enable_sm80_to_sm89INS1_16FlashAttnBwdSm80INS1_25CollectiveMainloopBwdSm80ILi2ELi2EN4cute5tupleIJNS5_1CILi128EEES8_NS7_ILi64EEEEEENS_10bfloat16_tEfNS_4arch4Sm80ELb0ELb0ELb1ELb1ELb1ELb0ELb0ELb0ELi2ELi4ELi4ELi4ELb0EEENS1_24CollectiveEpilogueBwdGQAISA_fSD_Li256ELb1ELb1EEENS1_19SingleTileSchedulerILb1ELb0ELb0ELi128EEEEEEEEEvNT_6ParamsE$_ZN4cute3eso3ESOILb1ELb0EJNS_5tupleIJNS2_IJNS_1CILi1EEENS2_IJS4_NS3_ILi2EEES5_EEEEEES5_NS2_IJS5_S5_EEEEEENS2_IJNS2_IJNS3_ILi0EEENS2_IJS4_NS3_ILi256EEEiEEEEEENS3_ILi2048EEENS2_IJiNS3_ILi4096EEEEEEEEEEEC2ERKS9_RKSH_) ;  /* 0xffffdb4000007944 */ /* 0x000fea0003c3ffff */
[----:B-1----:R-:W-:-:S04]  /*a8a0*/  MOV R5, 0x0 ;  /* 0x0000000000057802 */ /* 0x002fc80000000f00 */
[----:B------:R-:W-:Y:S05]  /*a8b0*/  RET.REL.NODEC R4 `(_ZN7cutlass13device_kernelIN5flash19enable_sm80_to_sm89INS1_16FlashAttnBwdSm80INS1_25CollectiveMainloopBwdSm80ILi2ELi2EN4cute5tupleIJNS5_1CILi128EEES8_NS7_ILi64EEEEEENS_10bfloat16_tEfNS_4arch4Sm80ELb0ELb0ELb1ELb1ELb1ELb0ELb0ELb0ELi2ELi4ELi4ELi4ELb0EEENS1_24CollectiveEpilogueBwdGQAISA_fSD_Li256ELb1ELb1EEENS1_19SingleTileSchedulerILb1ELb0ELb0ELi128EEEEEEEEEvNT_6ParamsE) ;  /* 0xffff574004007950 */ /* 0x000fea0003c3ffff */
        .type           $_ZN7cutlass13device_kernelIN5flash19enable_sm80_to_sm89INS1_16FlashAttnBwdSm80INS1_25CollectiveMainloopBwdSm80ILi2ELi2EN4cute5tupleIJNS5_1CILi128EEES8_NS7_ILi64EEEEEENS_10bfloat16_tEfNS_4arch4Sm80ELb0ELb0ELb1ELb1ELb1ELb0ELb0ELb0ELi2ELi4ELi4ELi4ELb0EEENS1_24CollectiveEpilogueBwdGQAISA_fSD_Li256ELb1ELb1EEENS1_19SingleTileSchedulerILb1ELb0ELb0ELi128EEEEEEEEEvNT_6ParamsE$_ZN4cute5tupleIJNS0_IJNS0_IJNS_1CILi2EEES2_EEENS1_ILi8EEES3_EEENS0_IJNS0_IJNS1_ILi1EEEiEEENS1_ILi1024EEENS0_IJiiEEEEEEEEC2ERKS5_RKSA_,@function
        .size           $_ZN7cutlass13device_kernelIN5flash19enable_sm80_to_sm89INS1_16FlashAttnBwdSm80INS1_25CollectiveMainloopBwdSm80ILi2ELi2EN4cute5tupleIJNS5_1CILi128EEES8_NS7_ILi64EEEEEENS_10bfloat16_tEfNS_4arch4Sm80ELb0ELb0ELb1ELb1ELb1ELb0ELb0ELb0ELi2ELi4ELi4ELi4ELb0EEENS1_24CollectiveEpilogueBwdGQAISA_fSD_Li256ELb1ELb1EEENS1_19SingleTileSchedulerILb1ELb0ELb0ELi128EEEEEEEEEvNT_6ParamsE$_ZN4cute5tupleIJNS0_IJNS0_IJNS_1CILi2EEES2_EEENS1_ILi8EEES3_EEENS0_IJNS0_IJNS1_ILi1EEEiEEENS1_ILi1024EEENS0_IJiiEEEEEEEEC2ERKS5_RKSA_,($_ZN7cutlass13device_kernelIN5flash19enable_sm80_to_sm89INS1_16FlashAttnBwdSm80INS1_25CollectiveMainloopBwdSm80ILi2ELi2EN4cute5tupleIJNS5_1CILi128EEES8_NS7_ILi64EEEEEENS_10bfloat16_tEfNS_4arch4Sm80ELb0ELb0ELb1ELb1ELb1ELb0ELb0ELb0ELi2ELi4ELi4ELi4ELb0EEENS1_24CollectiveEpilogueBwdGQAISA_fSD_Li256ELb1ELb1EEENS1_19SingleTileSchedulerILb1ELb0ELb0ELi128EEEEEEEEEvNT_6ParamsE$_ZN4cute5tupleIJNS0_IJNS0_IJNS_1CILi2EEES2_EEES2_EEENS0_IJNS0_IJiiEEENS1_ILi8192EEEEEEEEC2ERKS4_RKS7_ - $_ZN7cutlass13device_kernelIN5flash19enable_sm80_to_sm89INS1_16FlashAttnBwdSm80INS1_25CollectiveMainloopBwdSm80ILi2ELi2EN4cute5tupleIJNS5_1CILi128EEES8_NS7_ILi64EEEEEENS_10bfloat16_tEfNS_4arch4Sm80ELb0ELb0ELb1ELb1ELb1ELb0ELb0ELb0ELi2ELi4ELi4ELi4ELb0EEENS1_24CollectiveEpilogueBwdGQAISA_fSD_Li256ELb1ELb1EEENS1_19SingleTileSchedulerILb1ELb0ELb0ELi128EEEEEEEEEvNT_6ParamsE$_ZN4cute5tupleIJNS0_IJNS0_IJNS_1CILi2EEES2_EEENS1_ILi8EEES3_EEENS0_IJNS0_IJNS1_ILi1EEEiEEENS1_ILi1024EEENS0_IJiiEEEEEEEEC2ERKS5_RKSA_)
$_ZN7cutlass13device_kernelIN5flash19enable_sm80_to_sm89INS1_16FlashAttnBwdSm80INS1_25CollectiveMainloopBwdSm80ILi2ELi2EN4cute5tupleIJNS5_1CILi128EEES8_NS7_ILi64EEEEEENS_10bfloat16_tEfNS_4arch4Sm80ELb0ELb0ELb1ELb1ELb1ELb0ELb0ELb0ELi2ELi4ELi4ELi4ELb0EEENS1_24CollectiveEpilogueBwdGQAISA_fSD_Li256ELb1ELb1EEENS1_19SingleTileSchedulerILb1ELb0ELb0ELi128EEEEEEEEEvNT_6ParamsE$_ZN4cute5tupleIJNS0_IJNS0_IJNS_1CILi2EEES2_EEENS1_ILi8EEES3_EEENS0_IJNS0_IJNS1_ILi1EEEiEEENS1_ILi1024EEENS0_IJiiEEEEEEEEC2ERKS5_RKSA_:
[----:B------:R-:W-:Y:S02]  /*a8c0*/  MOV R8, 0xa8e0 ;  /* 0x0000a8e000087802 */ /* 0x000fe40000000f00 */
[----:B------:R-:W-:Y:S05]  /*a8d0*/  CALL.REL.NOINC `($_ZN7cutlass13device_kernelIN5flash19enable_sm80_to_sm89INS1_16FlashAttnBwdSm80INS1_25CollectiveMainloopBwdSm80ILi2ELi2EN4cute5tupleIJNS5_1CILi128EEES8_NS7_ILi64EEEEEENS_10bfloat16_tEfNS_4arch4Sm80ELb0ELb0ELb1ELb1ELb1ELb0ELb0ELb0ELi2ELi4ELi4ELi4ELb0EEENS1_24CollectiveEpilogueBwdGQAISA_fSD_Li256ELb1ELb1EEENS1_19SingleTileSchedulerILb1ELb0ELb0ELi128EEEEEEEEEvNT_6ParamsE$_ZN4cute3eso3ESOILb1ELb0EJNS_5tupleIJNS2_IJNS_1CILi2EEES4_EEENS3_ILi8EEES5_EEENS2_IJNS2_IJNS3_ILi1EEEiEEENS3_ILi1024EEENS2_IJiiEEEEEEEEC2ERKS7_RKSC_) ;  /* 0xffffdbe000007944 */ /* 0x000fea0003c3ffff */
[----:B------:R-:W-:-:S04]  /*a8e0*/  MOV R7, 0x0 ;  /* 0x0000000000077802 */ /* 0x000fc80000000f00 */
[----:B------:R-:W-:Y:S05]  /*a8f0*/  RET.REL.NODEC R6 `(_ZN7cutlass13device_kernelIN5flash19enable_sm80_to_sm89INS1_16FlashAttnBwdSm80INS1_25CollectiveMainloopBwdSm80ILi2ELi2EN4cute5tupleIJNS5_1CILi128EEES8_NS7_ILi64EEEEEENS_10bfloat16_tEfNS_4arch4Sm80ELb0ELb0ELb1ELb1ELb1ELb0ELb0ELb0ELi2ELi4ELi4ELi4ELb0EEENS1_24CollectiveEpilogueBwdGQAISA_fSD_Li256ELb1ELb1EEENS1_19SingleTileSchedulerILb1ELb0ELb0ELi128EEEEEEEEEvNT_6ParamsE) ;  /* 0xffff570006007950 */ /* 0x000fea0003c3ffff */
        .type           $_ZN7cutlass13device_kernelIN5flash19enable_sm80_to_sm89INS1_16FlashAttnBwdSm80INS1_25CollectiveMainloopBwdSm80ILi2ELi2EN4cute5tupleIJNS5_1CILi128EEES8_NS7_ILi64EEEEEENS_10bfloat16_tEfNS_4arch4Sm80ELb0ELb0ELb1ELb1ELb1ELb0ELb0ELb0ELi2ELi4ELi4ELi4ELb0EEENS1_24CollectiveEpilogueBwdGQAISA_fSD_Li256ELb1ELb1EEENS1_19SingleTileSchedulerILb1ELb0ELb0ELi128EEEEEEEEEvNT_6ParamsE$_ZN4cute5tupleIJNS0_IJNS0_IJNS_1CILi2EEES2_EEES2_EEENS0_IJNS0_IJiiEEENS1_ILi8192EEEEEEEEC2ERKS4_RKS7_,@function
        .size           $_ZN7cutlass13device_kernelIN5flash19enable_sm80_to_sm89INS1_16FlashAttnBwdSm80INS1_25CollectiveMainloopBwdSm80ILi2ELi2EN4cute5tupleIJNS5_1CILi128EEES8_NS7_ILi64EEEEEENS_10bfloat16_tEfNS_4arch4Sm80ELb0ELb0ELb1ELb1ELb1ELb0ELb0ELb0ELi2ELi4ELi4ELi4ELb0EEENS1_24CollectiveEpilogueBwdGQAISA_fSD_Li256ELb1ELb1EEENS1_19SingleTileSchedulerILb1ELb0ELb0ELi128EEEEEEEEEvNT_6ParamsE$_ZN4cute5tupleIJNS0_IJNS0_IJNS_1CILi2EEES2_EEES2_EEENS0_IJNS0_IJiiEEENS1_ILi8192EEEEEEEEC2ERKS4_RKS7_,($_ZN7cutlass13device_kernelIN5flash19enable_sm80_to_sm89INS1_16FlashAttnBwdSm80INS1_25CollectiveMainloopBwdSm80ILi2ELi2EN4cute5tupleIJNS5_1CILi128EEES8_NS7_ILi64EEEEEENS_10bfloat16_tEfNS_4arch4Sm80ELb0ELb0ELb1ELb1ELb1ELb0ELb0ELb0ELi2ELi4ELi4ELi4ELb0EEENS1_24CollectiveEpilogueBwdGQAISA_fSD_Li256ELb1ELb1EEENS1_19SingleTileSchedulerILb1ELb0ELb0ELi128EEEEEEEEEvNT_6ParamsE$_ZN4cute5tupleIJNS0_IJNS0_IJNS_1CILi2EEES2_EEES3_NS1_ILi8EEEEEENS0_IJNS0_IJiNS1_ILi512EEEEEENS0_IJiiEEENS1_ILi1024EEEEEEEEC2ERKS5_RKSA_ - $_ZN7cutlass13device_kernelIN5flash19enable_sm80_to_sm89INS1_16FlashAttnBwdSm80INS1_25CollectiveMainloopBwdSm80ILi2ELi2EN4cute5tupleIJNS5_1CILi128EEES8_NS7_ILi64EEEEEENS_10bfloat16_tEfNS_4arch4Sm80ELb0ELb0ELb1ELb1ELb1ELb0ELb0ELb0ELi2ELi4ELi4ELi4ELb0EEENS1_24CollectiveEpilogueBwdGQAISA_fSD_Li256ELb1ELb1EEENS1_19SingleTileSchedulerILb1ELb0ELb0ELi128EEEEEEEEEvNT_6ParamsE$_ZN4cute5tupleIJNS0_IJNS0_IJNS_1CILi2EEES2_EEES2_EEENS0_IJNS0_IJiiEEENS1_ILi8192EEEEEEEEC2ERKS4_RKS7_)
$_ZN7cutlass13device_kernelIN5flash19enable_sm80_to_sm89INS1_16FlashAttnBwdSm80INS1_25CollectiveMainloopBwdSm80ILi2ELi2EN4cute5tupleIJNS5_1CILi128EEES8_NS7_ILi64EEEEEENS_10bfloat16_tEfNS_4arch4Sm80ELb0ELb0ELb1ELb1ELb1ELb0ELb0ELb0ELi2ELi4ELi4ELi4ELb0EEENS1_24CollectiveEpilogueBwdGQAISA_fSD_Li256ELb1ELb1EEENS1_19SingleTileSchedulerILb1ELb0ELb0ELi128EEEEEEEEEvNT_6ParamsE$_ZN4cute5tupleIJNS0_IJNS0_IJNS_1CILi2EEES2_EEES2_EEENS0_IJNS0_IJiiEEENS1_ILi8192EEEEEEEEC2ERKS4_RKS7_:
[----:B------:R-:W-:Y:S02]  /*a900*/  MOV R6, 0xa920 ;  /* 0x0000a92000067802 */ /* 0x000fe40000000f00 */
[----:B------:R-:W-:Y:S05]  /*a910*/  CALL.REL.NOINC `($_ZN7cutlass13device_kernelIN5flash19enable_sm80_to_sm89INS1_16FlashAttnBwdSm80INS1_25CollectiveMainloopBwdSm80ILi2ELi2EN4cute5tupleIJNS5_1CILi128EEES8_NS7_ILi64EEEEEENS_10bfloat16_tEfNS_4arch4Sm80ELb0ELb0ELb1ELb1ELb1ELb0ELb0ELb0ELi2ELi4ELi4ELi4ELb0EEENS1_24CollectiveEpilogueBwdGQAISA_fSD_Li256ELb1ELb1EEENS1_19SingleTileSchedulerILb1ELb0ELb0ELi128EEEEEEEEEvNT_6ParamsE$_ZN4cute3eso3ESOILb1ELb0EJNS_5tupleIJNS2_IJNS_1CILi2EEES4_EEES4_EEENS2_IJNS2_IJiiEEENS3_ILi8192EEEEEEEEC2ERKS6_RKS9_) ;  /* 0xffffdc0000007944 */ /* 0x000fea0003c3ffff */
[----:B------:R-:W-:-:S04]  /*a920*/  MOV R9, 0x0 ;  /* 0x0000000000097802 */ /* 0x000fc80000000f00 */
[----:B------:R-:W-:Y:S05]  /*a930*/  RET.REL.NODEC R8 `(_ZN7cutlass13device_kernelIN5flash19enable_sm80_to_sm89INS1_16FlashAttnBwdSm80INS1_25CollectiveMainloopBwdSm80ILi2ELi2EN4cute5tupleIJNS5_1CILi128EEES8_NS7_ILi64EEEEEENS_10bfloat16_tEfNS_4arch4Sm80ELb0ELb0ELb1ELb1ELb1ELb0ELb0ELb0ELi2ELi4ELi4ELi4ELb0EEENS1_24CollectiveEpilogueBwdGQAISA_fSD_Li256ELb1ELb1EEENS1_19SingleTileSchedulerILb1ELb0ELb0ELi128EEEEEEEEEvNT_6ParamsE) ;  /* 0xffff56c008007950 */ /* 0x000fea0003c3ffff */
        .type           $_ZN7cutlass13device_kernelIN5flash19enable_sm80_to_sm89INS1_16FlashAttnBwdSm80INS1_25CollectiveMainloopBwdSm80ILi2ELi2EN4cute5tupleIJNS5_1CILi128EEES8_NS7_ILi64EEEEEENS_10bfloat16_tEfNS_4arch4Sm80ELb0ELb0ELb1ELb1ELb1ELb0ELb0ELb0ELi2ELi4ELi4ELi4ELb0EEENS1_24CollectiveEpilogueBwdGQAISA_fSD_Li256ELb1ELb1EEENS1_19SingleTileSchedulerILb1ELb0ELb0ELi128EEEEEEEEEvNT_6ParamsE$_ZN4cute5tupleIJNS0_IJNS0_IJNS_1CILi2EEES2_EEES3_NS1_ILi8EEEEEENS0_IJNS0_IJiNS1_ILi512EEEEEENS0_IJiiEEENS1_ILi1024EEEEEEEEC2ERKS5_RKSA_,@function
        .size           $_ZN7cutlass13device_kernelIN5flash19enable_sm80_to_sm89INS1_16FlashAttnBwdSm80INS1_25CollectiveMainloopBwdSm80ILi2ELi2EN4cute5tupleIJNS5_1CILi128EEES8_NS7_ILi64EEEEEENS_10bfloat16_tEfNS_4arch4Sm80ELb0ELb0ELb1ELb1ELb1ELb0ELb0ELb0ELi2ELi4ELi4ELi4ELb0EEENS1_24CollectiveEpilogueBwdGQAISA_fSD_Li256ELb1ELb1EEENS1_19SingleTileSchedulerILb1ELb0ELb0ELi128EEEEEEEEEvNT_6ParamsE$_ZN4cute5tupleIJNS0_IJNS0_IJNS_1CILi2EEES2_EEES3_NS1_ILi8EEEEEENS0_IJNS0_IJiNS1_ILi512EEEEEENS0_IJiiEEENS1_ILi1024EEEEEEEEC2ERKS5_RKSA_,($_ZN7cutlass13device_kernelIN5flash19enable_sm80_to_sm89INS1_16FlashAttnBwdSm80INS1_25CollectiveMainloopBwdSm80ILi2ELi2EN4cute5tupleIJNS5_1CILi128EEES8_NS7_ILi64EEEEEENS_10bfloat16_tEfNS_4arch4Sm80ELb0ELb0ELb1ELb1ELb1ELb0ELb0ELb0ELi2ELi4ELi4ELi4ELb0EEENS1_24CollectiveEpilogueBwdGQAISA_fSD_Li256ELb1ELb1EEENS1_19SingleTileSchedulerILb1ELb0ELb0ELi128EEEEEEEEEvNT_6ParamsE$_ZN4cute5tupleIJNS0_IJNS0_IJNS_1CILi2EEES2_S2_EEES2_NS0_IJNS0_IJS2_S2_EEES2_EEEEEENS0_IJNS0_IJNS1_ILi1EEENS1_ILi512EEEiEEENS1_ILi4096EEENS0_IJNS0_IJiiEEENS1_ILi8192EEEEEEEEEEEC2ERKS6_RKSE_ - $_ZN7cutlass13device_kernelIN5flash19enable_sm80_to_sm89INS1_16FlashAttnBwdSm80INS1_25CollectiveMainloopBwdSm80ILi2ELi2EN4cute5tupleIJNS5_1CILi128EEES8_NS7_ILi64EEEEEENS_10bfloat16_tEfNS_4arch4Sm80ELb0ELb0ELb1ELb1ELb1ELb0ELb0ELb0ELi2ELi4ELi4ELi4ELb0EEENS1_24CollectiveEpilogueBwdGQAISA_fSD_Li256ELb1ELb1EEENS1_19SingleTileSchedulerILb1ELb0ELb0ELi128EEEEEEEEEvNT_6ParamsE$_ZN4cute5tupleIJNS0_IJNS0_IJNS_1CILi2EEES2_EEES3_NS1_ILi8EEEEEENS0_IJNS0_IJiNS1_ILi512EEEEEENS0_IJiiEEENS1_ILi1024EEEEEEEEC2ERKS5_RKSA_)
$_ZN7cutlass13device_kernelIN5flash19enable_sm80_to_sm89INS1_16FlashAttnBwdSm80INS1_25CollectiveMainloopBwdSm80ILi2ELi2EN4cute5tupleIJNS5_1CILi128EEES8_NS7_ILi64EEEEEENS_10bfloat16_tEfNS_4arch4Sm80ELb0ELb0ELb1ELb1ELb1ELb0ELb0ELb0ELi2ELi4ELi4ELi4ELb0EEENS1_24CollectiveEpilogueBwdGQAISA_fSD_Li256ELb1ELb1EEENS1_19SingleTileSchedulerILb1ELb0ELb0ELi128EEEEEEEEEvNT_6ParamsE$_ZN4cute5tupleIJNS0_IJNS0_IJNS_1CILi2EEES2_EEES3_NS1_ILi8EEEEEENS0_IJNS0_IJiNS1_ILi512EEEEEENS0_IJiiEEENS1_ILi1024EEEEEEEEC2ERKS5_RKSA_:
[----:B------:R-:W-:Y:S02]  /*a940*/  MOV R8, 0xa960 ;  /* 0x0000a96000087802 */ /* 0x000fe40000000f00 */
[----:B------:R-:W-:Y:S05]  /*a950*/  CALL.REL.NOINC `($_ZN7cutlass13device_kernelIN5flash19enable_sm80_to_sm89INS1_16FlashAttnBwdSm80INS1_25CollectiveMainloopBwdSm80ILi2ELi2EN4cute5tupleIJNS5_1CILi128EEES8_NS7_ILi64EEEEEENS_10bfloat16_tEfNS_4arch4Sm80ELb0ELb0ELb1ELb1ELb1ELb0ELb0ELb0ELi2ELi4ELi4ELi4ELb0EEENS1_24CollectiveEpilogueBwdGQAISA_fSD_Li256ELb1ELb1EEENS1_19SingleTileSchedulerILb1ELb0ELb0ELi128EEEEEEEEEvNT_6ParamsE$_ZN4cute3eso3ESOILb1ELb0EJNS_5tupleIJNS2_IJNS_1CILi2EEES4_EEES5_NS3_ILi8EEEEEENS2_IJNS2_IJiNS3_ILi512EEEEEENS2_IJiiEEENS3_ILi1024EEEEEEEEC2ERKS7_RKSC_) ;  /* 0xffffdc2000007944 */ /* 0x000fea0003c3ffff */
[----:B-1----:R-:W-:Y:S02]  /*a960*/  MOV R2, R6 ;  /* 0x0000000600027202 */ /* 0x002fe40000000f00 */
[----:B------:R-:W-:-:S04]  /*a970*/  MOV R3, 0x0 ;  /* 0x0000000000037802 */ /* 0x000fc80000000f00 */
[----:B------:R-:W-:Y:S05]  /*a980*/  RET.REL.NODEC R2 `(_ZN7cutlass13device_kernelIN5flash19enable_sm80_to_sm89INS1_16FlashAttnBwdSm80INS1_25CollectiveMainloopBwdSm80ILi2ELi2EN4cute5tupleIJNS5_1CILi128EEES8_NS7_ILi64EEEEEENS_10bfloat16_tEfNS_4arch4Sm80ELb0ELb0ELb1ELb1ELb1ELb0ELb0ELb0ELi2ELi4ELi4ELi4ELb0EEENS1_24CollectiveEpilogueBwdGQAISA_fSD_Li256ELb1ELb1EEENS1_19SingleTileSchedulerILb1ELb0ELb0ELi128EEEEEEEEEvNT_6ParamsE) ;  /* 0xffff567002007950 */ /* 0x000fea0003c3ffff */
        .type           $_ZN7cutlass13device_kernelIN5flash19enable_sm80_to_sm89INS1_16FlashAttnBwdSm80INS1_25CollectiveMainloopBwdSm80ILi2ELi2EN4cute5tupleIJNS5_1CILi128EEES8_NS7_ILi64EEEEEENS_10bfloat16_tEfNS_4arch4Sm80ELb0ELb0ELb1ELb1ELb1ELb0ELb0ELb0ELi2ELi4ELi4ELi4ELb0EEENS1_24CollectiveEpilogueBwdGQAISA_fSD_Li256ELb1ELb1EEENS1_19SingleTileSchedulerILb1ELb0ELb0ELi128EEEEEEEEEvNT_6ParamsE$_ZN4cute5tupleIJNS0_IJNS0_IJNS_1CILi2EEES2_S2_EEES2_NS0_IJNS0_IJS2_S2_EEES2_EEEEEENS0_IJNS0_IJNS1_ILi1EEENS1_ILi512EEEiEEENS1_ILi4096EEENS0_IJNS0_IJiiEEENS1_ILi8192EEEEEEEEEEEC2ERKS6_RKSE_,@function
        .size           $_ZN7cutlass13device_kernelIN5flash19enable_sm80_to_sm89INS1_16FlashAttnBwdSm80INS1_25CollectiveMainloopBwdSm80ILi2ELi2EN4cute5tupleIJNS5_1CILi128EEES8_NS7_ILi64EEEEEENS_10bfloat16_tEfNS_4arch4Sm80ELb0ELb0ELb1ELb1ELb1ELb0ELb0ELb0ELi2ELi4ELi4ELi4ELb0EEENS1_24CollectiveEpilogueBwdGQAISA_fSD_Li256ELb1ELb1EEENS1_19SingleTileSchedulerILb1ELb0ELb0ELi128EEEEEEEEEvNT_6ParamsE$_ZN4cute5tupleIJNS0_IJNS0_IJNS_1CILi2EEES2_S2_EEES2_NS0_IJNS0_IJS2_S2_EEES2_EEEEEENS0_IJNS0_IJNS1_ILi1EEENS1_ILi512EEEiEEENS1_ILi4096EEENS0_IJNS0_IJiiEEENS1_ILi8192EEEEEEEEEEEC2ERKS6_RKSE_,($_ZN7cutlass13device_kernelIN5flash19enable_sm80_to_sm89INS1_16FlashAttnBwdSm80INS1_25CollectiveMainloopBwdSm80ILi2ELi2EN4cute5tupleIJNS5_1CILi128EEES8_NS7_ILi64EEEEEENS_10bfloat16_tEfNS_4arch4Sm80ELb0ELb0ELb1ELb1ELb1ELb0ELb0ELb0ELi2ELi4ELi4ELi4ELb0EEENS1_24CollectiveEpilogueBwdGQAISA_fSD_Li256ELb1ELb1EEENS1_19SingleTileSchedulerILb1ELb0ELb0ELi128EEEEEEEEEvNT_6ParamsE$_ZN4cute5tupleIJNS0_IJNS0_IJNS_1CILi2EEES2_S2_EEES2_NS0_IJS2_S2_EEEEEENS0_IJNS0_IJNS1_ILi1EEENS1_ILi512EEEiEEENS1_ILi4096EEENS0_IJiiEEEEEEEEC2ERKS5_RKSB_ - $_ZN7cutlass13device_kernelIN5flash19enable_sm80_to_sm89INS1_16FlashAttnBwdSm80INS1_25CollectiveMainloopBwdSm80ILi2ELi2EN4cute5tupleIJNS5_1CILi128EEES8_NS7_ILi64EEEEEENS_10bfloat16_tEfNS_4arch4Sm80ELb0ELb0ELb1ELb1ELb1ELb0ELb0ELb0ELi2ELi4ELi4ELi4ELb0EEENS1_24CollectiveEpilogueBwdGQAISA_fSD_Li256ELb1ELb1EEENS1_19SingleTileSchedulerILb1ELb0ELb0ELi128EEEEEEEEEvNT_6ParamsE$_ZN4cute5tupleIJNS0_IJNS0_IJNS_1CILi2EEES2_S2_EEES2_NS0_IJNS0_IJS2_S2_EEES2_EEEEEENS0_IJNS0_IJNS1_ILi1EEENS1_ILi512EEEiEEENS1_ILi4096EEENS0_IJNS0_IJiiEEENS1_ILi8192EEEEEEEEEEEC2ERKS6_RKSE_)
$_ZN7cutlass13device_kernelIN5flash19enable_sm80_to_sm89INS1_16FlashAttnBwdSm80INS1_25CollectiveMainloopBwdSm80ILi2ELi2EN4cute5tupleIJNS5_1CILi128EEES8_NS7_ILi64EEEEEENS_10bfloat16_tEfNS_4arch4Sm80ELb0ELb0ELb1ELb1ELb1ELb0ELb0ELb0ELi2ELi4ELi4ELi4ELb0EEENS1_24CollectiveEpilogueBwdGQAISA_fSD_Li256ELb1ELb1EEENS1_19SingleTileSchedulerILb1ELb0ELb0ELi128EEEEEEEEEvNT_6ParamsE$_ZN4cute5tupleIJNS0_IJNS0_IJNS_1CILi2EEES2_S2_EEES2_NS0_IJNS0_IJS2_S2_EEES2_EEEEEENS0_IJNS0_IJNS1_ILi1EEENS1_ILi512EEEiEEENS1_ILi4096EEENS0_IJNS0_IJiiEEENS1_ILi8192EEEEEEEEEEEC2ERKS6_RKSE_:
[----:B------:R-:W-:Y:S02]  /*a990*/  MOV R8, 0xa9b0 ;  /* 0x0000a9b000087802 */ /* 0x000fe40000000f00 */
[----:B------:R-:W-:Y:S05]  /*a9a0*/  CALL.REL.NOINC `($_ZN7cutlass13device_kernelIN5flash19enable_sm80_to_sm89INS1_16FlashAttnBwdSm80INS1_25CollectiveMainloopBwdSm80ILi2ELi2EN4cute5tupleIJNS5_1CILi128EEES8_NS7_ILi64EEEEEENS_10bfloat16_tEfNS_4arch4Sm80ELb0ELb0ELb1ELb1ELb1ELb0ELb0ELb0ELi2ELi4ELi4ELi4ELb0EEENS1_24CollectiveEpilogueBwdGQAISA_fSD_Li256ELb1ELb1EEENS1_19SingleTileSchedulerILb1ELb0ELb0ELi128EEEEEEEEEvNT_6ParamsE$_ZN4cute3eso3ESOILb1ELb0EJNS_5tupleIJNS2_IJNS_1CILi2EEES4_S4_EEES4_NS2_IJNS2_IJS4_S4_EEES4_EEEEEENS2_IJNS2_IJNS3_ILi1EEENS3_ILi512EEEiEEENS3_ILi4096EEENS2_IJNS2_IJiiEEENS3_ILi8192EEEEEEEEEEEC2ERKS8_RKSG_) ;  /* 0xffffdc3000007944 */ /* 0x000fea0003c3ffff */
[----:B-1----:R-:W-:Y:S02]  /*a9b0*/  MOV R2, R6 ;  /* 0x0000000600027202 */ /* 0x002fe40000000f00 */
[----:B------:R-:W-:-:S04]  /*a9c0*/  MOV R3, 0x0 ;  /* 0x0000000000037802 */ /* 0x000fc80000000f00 */
[----:B------:R-:W-:Y:S05]  /*a9d0*/  RET.REL.NODEC R2 `(_ZN7cutlass13device_kernelIN5flash19enable_sm80_to_sm89INS1_16FlashAttnBwdSm80INS1_25CollectiveMainloopBwdSm80ILi2ELi2EN4cute5tupleIJNS5_1CILi128EEES8_NS7_ILi64EEEEEENS_10bfloat16_tEfNS_4arch4Sm80ELb0ELb0ELb1ELb1ELb1ELb0ELb0ELb0ELi2ELi4ELi4ELi4ELb0EEENS1_24CollectiveEpilogueBwdGQAISA_fSD_Li256ELb1ELb1EEENS1_19SingleTileSchedulerILb1ELb0ELb0ELi128EEEEEEEEEvNT_6ParamsE) ;  /* 0xffff562002007950 */ /* 0x000fea0003c3ffff */
        .type           $_ZN7cutlass13device_kernelIN5flash19enable_sm80_to_sm89INS1_16FlashAttnBwdSm80INS1_25CollectiveMainloopBwdSm80ILi2ELi2EN4cute5tupleIJNS5_1CILi128EEES8_NS7_ILi64EEEEEENS_10bfloat16_tEfNS_4arch4Sm80ELb0ELb0ELb1ELb1ELb1ELb0ELb0ELb0ELi2ELi4ELi4ELi4ELb0EEENS1_24CollectiveEpilogueBwdGQAISA_fSD_Li256ELb1ELb1EEENS1_19SingleTileSchedulerILb1ELb0ELb0ELi128EEEEEEEEEvNT_6ParamsE$_ZN4cute5tupleIJNS0_IJNS0_IJNS_1CILi2EEES2_S2_EEES2_NS0_IJS2_S2_EEEEEENS0_IJNS0_IJNS1_ILi1EEENS1_ILi512EEEiEEENS1_ILi4096EEENS0_IJiiEEEEEEEEC2ERKS5_RKSB_,@function
        .size           $_ZN7cutlass13device_kernelIN5flash19enable_sm80_to_sm89INS1_16FlashAttnBwdSm80INS1_25CollectiveMainloopBwdSm80ILi2ELi2EN4cute5tupleIJNS5_1CILi128EEES8_NS7_ILi64EEEEEENS_10bfloat16_tEfNS_4arch4Sm80ELb0ELb0ELb1ELb1ELb1ELb0ELb0ELb0ELi2ELi4ELi4ELi4ELb0EEENS1_24CollectiveEpilogueBwdGQAISA_fSD_Li256ELb1ELb1EEENS1_19SingleTileSchedulerILb1ELb0ELb0ELi128EEEEEEEEEvNT_6ParamsE$_ZN4cute5tupleIJNS0_IJNS0_IJNS_1CILi2EEES2_S2_EEES2_NS0_IJS2_S2_EEEEEENS0_IJNS0_IJNS1_ILi1EEENS1_ILi512EEEiEEENS1_ILi4096EEENS0_IJiiEEEEEEEEC2ERKS5_RKSB_,($_ZN7cutlass13device_kernelIN5flash19enable_sm80_to_sm89INS1_16FlashAttnBwdSm80INS1_25CollectiveMainloopBwdSm80ILi2ELi2EN4cute5tupleIJNS5_1CILi128EEES8_NS7_ILi64EEEEEENS_10bfloat16_tEfNS_4arch4Sm80ELb0ELb0ELb1ELb1ELb1ELb0ELb0ELb0ELi2ELi4ELi4ELi4ELb0EEENS1_24CollectiveEpilogueBwdGQAISA_fSD_Li256ELb1ELb1EEENS1_19SingleTileSchedulerILb1ELb0ELb0ELi128EEEEEEEEEvNT_6ParamsE$_ZN4cute5tupleIJNS0_IJNS0_IJNS_1CILi8EEENS1_ILi1EEEEEENS0_IJNS1_ILi2EEEEEEEEENS0_IJNS0_IJS3_NS1_ILi0EEEEEENS0_IJiEEEEEEEEC2ERKS7_RKSB_ - $_ZN7cutlass13device_kernelIN5flash19enable_sm80_to_sm89INS1_16FlashAttnBwdSm80INS1_25CollectiveMainloopBwdSm80ILi2ELi2EN4cute5tupleIJNS5_1CILi128EEES8_NS7_ILi64EEEEEENS_10bfloat16_tEfNS_4arch4Sm80ELb0ELb0ELb1ELb1ELb1ELb0ELb0ELb0ELi2ELi4ELi4ELi4ELb0EEENS1_24CollectiveEpilogueBwdGQAISA_fSD_Li256ELb1ELb1EEENS1_19SingleTileSchedulerILb1ELb0ELb0ELi128EEEEEEEEEvNT_6ParamsE$_ZN4cute5tupleIJNS0_IJNS0_IJNS_1CILi2EEES2_S2_EEES2_NS0_IJS2_S2_EEEEEENS0_IJNS0_IJNS1_ILi1EEENS1_ILi512EEEiEEENS1_ILi4096EEENS0_IJiiEEEEEEEEC2ERKS5_RKSB_)
$_ZN7cutlass13device_kernelIN5flash19enable_sm80_to_sm89INS1_16FlashAttnBwdSm80INS1_25CollectiveMainloopBwdSm80ILi2ELi2EN4cute5tupleIJNS5_1CILi128EEES8_NS7_ILi64EEEEEENS_10bfloat16_tEfNS_4arch4Sm80ELb0ELb0ELb1ELb1ELb1ELb0ELb0ELb0ELi2ELi4ELi4ELi4ELb0EEENS1_24CollectiveEpilogueBwdGQAISA_fSD_Li256ELb1ELb1EEENS1_19SingleTileSchedulerILb1ELb0ELb0ELi128EEEEEEEEEvNT_6ParamsE$_ZN4cute5tupleIJNS0_IJNS0_IJNS_1CILi2EEES2_S2_EEES2_NS0_IJS2_S2_EEEEEENS0_IJNS0_IJNS1_ILi1EEENS1_ILi512EEEiEEENS1_ILi4096EEENS0_IJiiEEEEEEEEC2ERKS5_RKSB_:
[----:B------:R-:W-:Y:S02]  /*a9e0*/  MOV R8, 0xaa00 ;  /* 0x0000aa0000087802 */ /* 0x000fe40000000f00 */
[----:B------:R-:W-:Y:S05]  /*a9f0*/  CALL.REL.NOINC `($_ZN7cutlass13device_kernelIN5flash19enable_sm80_to_sm89INS1_16FlashAttnBwdSm80INS1_25CollectiveMainloopBwdSm80ILi2ELi2EN4cute5tupleIJNS5_1CILi128EEES8_NS7_ILi64EEEEEENS_10bfloat16_tEfNS_4arch4Sm80ELb0ELb0ELb1ELb1ELb1ELb0ELb0ELb0ELi2ELi4ELi4ELi4ELb0EEENS1_24CollectiveEpilogueBwdGQAISA_fSD_Li256ELb1ELb1EEENS1_19SingleTileSchedulerILb1ELb0ELb0ELi128EEEEEEEEEvNT_6ParamsE$_ZN4cute3eso3ESOILb1ELb0EJNS_5tupleIJNS2_IJNS_1CILi2EEES4_S4_EEES4_NS2_IJS4_S4_EEEEEENS2_IJNS2_IJNS3_ILi1EEENS3_ILi512EEEiEEENS3_ILi4096EEENS2_IJiiEEEEEEEEC2ERKS7_RKSD_) ;  /* 0xffffdc4000007944 */ /* 0x000fea0003c3ffff */
[----:B-1----:R-:W-:Y:S02]  /*aa00*/  MOV R2, R6 ;  /* 0x0000000600027202 */ /* 0x002fe40000000f00 */
[----:B------:R-:W-:-:S04]  /*aa10*/  MOV R3, 0x0 ;  /* 0x0000000000037802 */ /* 0x000fc80000000f00 */
[----:B------:R-:W-:Y:S05]  /*aa20*/  RET.REL.NODEC R2 `(_ZN7cutlass13device_kernelIN5flash19enable_sm80_to_sm89INS1_16FlashAttnBwdSm80INS1_25CollectiveMainloopBwdSm80ILi2ELi2EN4cute5tupleIJNS5_1CILi128EEES8_NS7_ILi64EEEEEENS_10bfloat16_tEfNS_4arch4Sm80ELb0ELb0ELb1ELb1ELb1ELb0ELb0ELb0ELi2ELi4ELi4ELi4ELb0EEENS1_24CollectiveEpilogueBwdGQAISA_fSD_Li256ELb1ELb1EEENS1_19SingleTileSchedulerILb1ELb0ELb0ELi128EEEEEEEEEvNT_6ParamsE) ;  /* 0xffff55d002007950 */ /* 0x000fea0003c3ffff */
        .type           $_ZN7cutlass13device_kernelIN5flash19enable_sm80_to_sm89INS1_16FlashAttnBwdSm80INS1_25CollectiveMainloopBwdSm80ILi2ELi2EN4cute5tupleIJNS5_1CILi128EEES8_NS7_ILi64EEEEEENS_10bfloat16_tEfNS_4arch4Sm80ELb0ELb0ELb1ELb1ELb1ELb0ELb0ELb0ELi2ELi4ELi4ELi4ELb0EEENS1_24CollectiveEpilogueBwdGQAISA_fSD_Li256ELb1ELb1EEENS1_19SingleTileSchedulerILb1ELb0ELb0ELi128EEEEEEEEEvNT_6ParamsE$_ZN4cute5tupleIJNS0_IJNS0_IJNS_1CILi8EEENS1_ILi1EEEEEENS0_IJNS1_ILi2EEEEEEEEENS0_IJNS0_IJS3_NS1_ILi0EEEEEENS0_IJiEEEEEEEEC2ERKS7_RKSB_,@function
        .size           $_ZN7cutlass13device_kernelIN5flash19enable_sm80_to_sm89INS1_16FlashAttnBwdSm80INS1_25CollectiveMainloopBwdSm80ILi2ELi2EN4cute5tupleIJNS5_1CILi128EEES8_NS7_ILi64EEEEEENS_10bfloat16_tEfNS_4arch4Sm80ELb0ELb0ELb1ELb1ELb1ELb0ELb0ELb0ELi2ELi4ELi4ELi4ELb0EEENS1_24CollectiveEpilogueBwdGQAISA_fSD_Li256ELb1ELb1EEENS1_19SingleTileSchedulerILb1ELb0ELb0ELi128EEEEEEEEEvNT_6ParamsE$_ZN4cute5tupleIJNS0_IJNS0_IJNS_1CILi8EEENS1_ILi1EEEEEENS0_IJNS1_ILi2EEEEEEEEENS0_IJNS0_IJS3_NS1_ILi0EEEEEENS0_IJiEEEEEEEEC2ERKS7_RKSB_,($_ZN7cutlass13device_kernelIN5flash19enable_sm80_to_sm89INS1_16FlashAttnBwdSm80INS1_25CollectiveMainloopBwdSm80ILi2ELi2EN4cute5tupleIJNS5_1CILi128EEES8_NS7_ILi64EEEEEENS_10bfloat16_tEfNS_4arch4Sm80ELb0ELb0ELb1ELb1ELb1ELb0ELb0ELb0ELi2ELi4ELi4ELi4ELb0EEENS1_24CollectiveEpilogueBwdGQAISA_fSD_Li256ELb1ELb1EEENS1_19SingleTileSchedulerILb1ELb0ELb0ELi128EEEEEEEEEvNT_6ParamsE$_ZN4cute5tupleIJNS0_IJNS0_IJNS_1CILi8EEENS1_ILi1EEEEEENS1_ILi2EEEEEENS0_IJNS0_IJS3_NS1_ILi0EEEEEEiEEEEEC2ERKS6_RKS9_ - $_ZN7cutlass13device_kernelIN5flash19enable_sm80_to_sm89INS1_16FlashAttnBwdSm80INS1_25CollectiveMainloopBwdSm80ILi2ELi2EN4cute5tupleIJNS5_1CILi128EEES8_NS7_ILi64EEEEEENS_10bfloat16_tEfNS_4arch4Sm80ELb0ELb0ELb1ELb1ELb1ELb0ELb0ELb0ELi2ELi4ELi4ELi4ELb0EEENS1_24CollectiveEpilogueBwdGQAISA_fSD_Li256ELb1ELb1EEENS1_19SingleTileSchedulerILb1ELb0ELb0ELi128EEEEEEEEEvNT_6ParamsE$_ZN4cute5tupleIJNS0_IJNS0_IJNS_1CILi8EEENS1_ILi1EEEEEENS0_IJNS1_ILi2EEEEEEEEENS0_IJNS0_IJS3_NS1_ILi0EEEEEENS0_IJiEEEEEEEEC2ERKS7_RKSB_)
$_ZN7cutlass13device_kernelIN5flash19enable_sm80_to_sm89INS1_16FlashAttnBwdSm80INS1_25CollectiveMainloopBwdSm80ILi2ELi2EN4cute5tupleIJNS5_1CILi128EEES8_NS7_ILi64EEEEEENS_10bfloat16_tEfNS_4arch4Sm80ELb0ELb0ELb1ELb1ELb1ELb0ELb0ELb0ELi2ELi4ELi4ELi4ELb0EEENS1_24CollectiveEpilogueBwdGQAISA_fSD_Li256ELb1ELb1EEENS1_19SingleTileSchedulerILb1ELb0ELb0ELi128EEEEEEEEEvNT_6ParamsE$_ZN4cute5tupleIJNS0_IJNS0_IJNS_1CILi8EEENS1_ILi1EEEEEENS0_IJNS1_ILi2EEEEEEEEENS0_IJNS0_IJS3_NS1_ILi0EEEEEENS0_IJiEEEEEEEEC2ERKS7_RKSB_:
[----:B------:R-:W-:Y:S02]  /*aa30*/  MOV R8, 0xaa50 ;  /* 0x0000aa5000087802 */ /* 0x000fe40000000f00 */
[----:B------:R-:W-:Y:S05]  /*aa40*/  CALL.REL.NOINC `($_ZN7cutlass13device_kernelIN5flash19enable_sm80_to_sm89INS1_16FlashAttnBwdSm80INS1_25CollectiveMainloopBwdSm80ILi2ELi2EN4cute5tupleIJNS5_1CILi128EEES8_NS7_ILi64EEEEEENS_10bfloat16_tEfNS_4arch4Sm80ELb0ELb0ELb1ELb1ELb1ELb0ELb0ELb0ELi2ELi4ELi4ELi4ELb0EEENS1_24CollectiveEpilogueBwdGQAISA_fSD_Li256ELb1ELb1EEENS1_19SingleTileSchedulerILb1ELb0ELb0ELi128EEEEEEEEEvNT_6ParamsE$_ZN4cute3eso3ESOILb1ELb0EJNS_5tupleIJNS2_IJNS_1CILi8EEENS3_ILi1EEEEEENS2_IJNS3_ILi2EEEEEEEEENS2_IJNS2_IJS5_NS3_ILi0EEEEEENS2_IJiEEEEEEEEC2ERKS9_RKSD_) ;  /* 0xffffdc5000007944 */ /* 0x000fea0003c3ffff */
[----:B------:R-:W-:-:S04]  /*aa50*/  MOV R7, 0x0 ;  /* 0x0000000000077802 */ /* 0x000fc80000000f00 */
[----:B------:R-:W-:Y:S05]  /*aa60*/  RET.REL.NODEC R6 `(_ZN7cutlass13device_kernelIN5flash19enable_sm80_to_sm89INS1_16FlashAttnBwdSm80INS1_25CollectiveMainloopBwdSm80ILi2ELi2EN4cute5tupleIJNS5_1CILi128EEES8_NS7_ILi64EEEEEENS_10bfloat16_tEfNS_4arch4Sm80ELb0ELb0ELb1ELb1ELb1ELb0ELb0ELb0ELi2ELi4ELi4ELi4ELb0EEENS1_24CollectiveEpilogueBwdGQAISA_fSD_Li256ELb1ELb1EEENS1_19SingleTileSchedulerILb1ELb0ELb0ELi128EEEEEEEEEvNT_6ParamsE) ;  /* 0xffff559006007950 */ /* 0x000fea0003c3ffff */
        .type           $_ZN7cutlass13device_kernelIN5flash19enable_sm80_to_sm89INS1_16FlashAttnBwdSm80INS1_25CollectiveMainloopBwdSm80ILi2ELi2EN4cute5tupleIJNS5_1CILi128EEES8_NS7_ILi64EEEEEENS_10bfloat16_tEfNS_4arch4Sm80ELb0ELb0ELb1ELb1ELb1ELb0ELb0ELb0ELi2ELi4ELi4ELi4ELb0EEENS1_24CollectiveEpilogueBwdGQAISA_fSD_Li256ELb1ELb1EEENS1_19SingleTileSchedulerILb1ELb0ELb0ELi128EEEEEEEEEvNT_6ParamsE$_ZN4cute5tupleIJNS0_IJNS0_IJNS_1CILi8EEENS1_ILi1EEEEEENS1_ILi2EEEEEENS0_IJNS0_IJS3_NS1_ILi0EEEEEEiEEEEEC2ERKS6_RKS9_,@function
        .size           $_ZN7cutlass13device_kernelIN5flash19enable_sm80_to_sm89INS1_16FlashAttnBwdSm80INS1_25CollectiveMainloopBwdSm80ILi2ELi2EN4cute5tupleIJNS5_1CILi128EEES8_NS7_ILi64EEEEEENS_10bfloat16_tEfNS_4arch4Sm80ELb0ELb0ELb1ELb1ELb1ELb0ELb0ELb0ELi2ELi4ELi4ELi4ELb0EEENS1_24CollectiveEpilogueBwdGQAISA_fSD_Li256ELb1ELb1EEENS1_19SingleTileSchedulerILb1ELb0ELb0ELi128EEEEEEEEEvNT_6ParamsE$_ZN4cute5tupleIJNS0_IJNS0_IJNS_1CILi8EEENS1_ILi1EEEEEENS1_ILi2EEEEEENS0_IJNS0_IJS3_NS1_ILi0EEEEEEiEEEEEC2ERKS6_RKS9_,($_ZN7cutlass13device_kernelIN5flash19enable_sm80_to_sm89INS1_16FlashAttnBwdSm80INS1_25CollectiveMainloopBwdSm80ILi2ELi2EN4cute5tupleIJNS5_1CILi128EEES8_NS7_ILi64EEEEEENS_10bfloat16_tEfNS_4arch4Sm80ELb0ELb0ELb1ELb1ELb1ELb0ELb0ELb0ELi2ELi4ELi4ELi4ELb0EEENS1_24CollectiveEpilogueBwdGQAISA_fSD_Li256ELb1ELb1EEENS1_19SingleTileSchedulerILb1ELb0ELb0ELi128EEEEEEEEEvNT_6ParamsE$_ZN4cute5tupleIJNS0_IJNS0_IJNS_1CILi8EEENS1_ILi1EEEEEENS1_ILi2EEENS0_IJS5_S5_EEEEEENS0_IJNS0_IJS3_NS1_ILi0EEEEEENS1_ILi4096EEENS0_IJiiEEEEEEEEC2ERKS7_RKSC_ - $_ZN7cutlass13device_kernelIN5flash19enable_sm80_to_sm89INS1_16FlashAttnBwdSm80INS1_25CollectiveMainloopBwdSm80ILi2ELi2EN4cute5tupleIJNS5_1CILi128EEES8_NS7_ILi64EEEEEENS_10bfloat16_tEfNS_4arch4Sm80ELb0ELb0ELb1ELb1ELb1ELb0ELb0ELb0ELi2ELi4ELi4ELi4ELb0EEENS1_24CollectiveEpilogueBwdGQAISA_fSD_Li256ELb1ELb1EEENS1_19SingleTileSchedulerILb1ELb0ELb0ELi128EEEEEEEEEvNT_6ParamsE$_ZN4cute5tupleIJNS0_IJNS0_IJNS_1CILi8EEENS1_ILi1EEEEEENS1_ILi2EEEEEENS0_IJNS0_IJS3_NS1_ILi0EEEEEEiEEEEEC2ERKS6_RKS9_)
$_ZN7cutlass13device_kernelIN5flash19enable_sm80_to_sm89INS1_16FlashAttnBwdSm80INS1_25CollectiveMainloopBwdSm80ILi2ELi2EN4cute5tupleIJNS5_1CILi128EEES8_NS7_ILi64EEEEEENS_10bfloat16_tEfNS_4arch4Sm80ELb0ELb0ELb1ELb1ELb1ELb0ELb0ELb0ELi2ELi4ELi4ELi4ELb0EEENS1_24CollectiveEpilogueBwdGQAISA_fSD_Li256ELb1ELb1EEENS1_19SingleTileSchedulerILb1ELb0ELb0ELi128EEEEEEEEEvNT_6ParamsE$_ZN4cute5tupleIJNS0_IJNS0_IJNS_1CILi8EEENS1_ILi1EEEEEENS1_ILi2EEEEEENS0_IJNS0_IJS3_NS1_ILi0EEEEEEiEEEEEC2ERKS6_RKS9_:
[----:B------:R-:W-:Y:S02]  /*aa70*/  MOV R8, 0xaa90 ;  /* 0x0000aa9000087802 */ /* 0x000fe40000000f00 */
[----:B------:R-:W-:Y:S05]  /*aa80*/  CALL.REL.NOINC `($_ZN7cutlass13device_kernelIN5flash19enable_sm80_to_sm89INS1_16FlashAttnBwdSm80INS1_25CollectiveMainloopBwdSm80ILi2ELi2EN4cute5tupleIJNS5_1CILi128EEES8_NS7_ILi64EEEEEENS_10bfloat16_tEfNS_4arch4Sm80ELb0ELb0ELb1ELb1ELb1ELb0ELb0ELb0ELi2ELi4ELi4ELi4ELb0EEENS1_24CollectiveEpilogueBwdGQAISA_fSD_Li256ELb1ELb1EEENS1_19SingleTileSchedulerILb1ELb0ELb0ELi128EEEEEEEEEvNT_6ParamsE$_ZN4cute3eso3ESOILb1ELb0EJNS_5tupleIJNS2_IJNS_1CILi8EEENS3_ILi1EEEEEENS3_ILi2EEEEEENS2_IJNS2_IJS5_NS3_ILi0EEEEEEiEEEEEC2ERKS8_RKSB_) ;  /* 0xffffdc5000007944 */ /* 0x000fea0003c3ffff */
[----:B------:R-:W-:-:S04]  /*aa90*/  MOV R7, 0x0 ;  /* 0x0000000000077802 */ /* 0x000fc80000000f00 */
[----:B------:R-:W-:Y:S05]  /*aaa0*/  RET.REL.NODEC R6 `(_ZN7cutlass13device_kernelIN5flash19enable_sm80_to_sm89INS1_16FlashAttnBwdSm80INS1_25CollectiveMainloopBwdSm80ILi2ELi2EN4cute5tupleIJNS5_1CILi128EEES8_NS7_ILi64EEEEEENS_10bfloat16_tEfNS_4arch4Sm80ELb0ELb0ELb1ELb1ELb1ELb0ELb0ELb0ELi2ELi4ELi4ELi4ELb0EEENS1_24CollectiveEpilogueBwdGQAISA_fSD_Li256ELb1ELb1EEENS1_19SingleTileSchedulerILb1ELb0ELb0ELi128EEEEEEEEEvNT_6ParamsE) ;  /* 0xffff555006007950 */ /* 0x000fea0003c3ffff */
        .type           $_ZN7cutlass13device_kernelIN5flash19enable_sm80_to_sm89INS1_16FlashAttnBwdSm80INS1_25CollectiveMainloopBwdSm80ILi2ELi2EN4cute5tupleIJNS5_1CILi128EEES8_NS7_ILi64EEEEEENS_10bfloat16_tEfNS_4arch4Sm80ELb0ELb0ELb1ELb1ELb1ELb0ELb0ELb0ELi2ELi4ELi4ELi4ELb0EEENS1_24CollectiveEpilogueBwdGQAISA_fSD_Li256ELb1ELb1EEENS1_19SingleTileSchedulerILb1ELb0ELb0ELi128EEEEEEEEEvNT_6ParamsE$_ZN4cute5tupleIJNS0_IJNS0_IJNS_1CILi8EEENS1_ILi1EEEEEENS1_ILi2EEENS0_IJS5_S5_EEEEEENS0_IJNS0_IJS3_NS1_ILi0EEEEEENS1_ILi4096EEENS0_IJiiEEEEEEEEC2ERKS7_RKSC_,@function
        .size           $_ZN7cutlass13device_kernelIN5flash19enable_sm80_to_sm89INS1_16FlashAttnBwdSm80INS1_25CollectiveMainloopBwdSm80ILi2ELi2EN4cute5tupleIJNS5_1CILi128EEES8_NS7_ILi64EEEEEENS_10bfloat16_tEfNS_4arch4Sm80ELb0ELb0ELb1ELb1ELb1ELb0ELb0ELb0ELi2ELi4ELi4ELi4ELb0EEENS1_24CollectiveEpilogueBwdGQAISA_fSD_Li256ELb1ELb1EEENS1_19SingleTileSchedulerILb1ELb0ELb0ELi128EEEEEEEEEvNT_6ParamsE$_ZN4cute5tupleIJNS0_IJNS0_IJNS_1CILi8EEENS1_ILi1EEEEEENS1_ILi2EEENS0_IJS5_S5_EEEEEENS0_IJNS0_IJS3_NS1_ILi0EEEEEENS1_ILi4096EEENS0_IJiiEEEEEEEEC2ERKS7_RKSC_,($_ZN7cutlass13device_kernelIN5flash19enable_sm80_to_sm89INS1_16FlashAttnBwdSm80INS1_25CollectiveMainloopBwdSm80ILi2ELi2EN4cute5tupleIJNS5_1CILi128EEES8_NS7_ILi64EEEEEENS_10bfloat16_tEfNS_4arch4Sm80ELb0ELb0ELb1ELb1ELb1ELb0ELb0ELb0ELi2ELi4ELi4ELi4ELb0EEENS1_24CollectiveEpilogueBwdGQAISA_fSD_Li256ELb1ELb1EEENS1_19SingleTileSchedulerILb1ELb0ELb0ELi128EEEEEEEEEvNT_6ParamsE$_ZN4cute5tupleIJNS0_IJNS0_IJNS_1CILi8EEENS1_ILi1EEEEEENS1_ILi2EEES2_EEENS0_IJNS0_IJS3_NS1_ILi0EEEEEEiNS1_ILi1024EEEEEEEEC2ERKS6_RKSA_ - $_ZN7cutlass13device_kernelIN5flash19enable_sm80_to_sm89INS1_16FlashAttnBwdSm80INS1_25CollectiveMainloopBwdSm80ILi2ELi2EN4cute5tupleIJNS5_1CILi128EEES8_NS7_ILi64EEEEEENS_10bfloat16_tEfNS_4arch4Sm80ELb0ELb0ELb1ELb1ELb1ELb0ELb0ELb0ELi2ELi4ELi4ELi4ELb0EEENS1_24CollectiveEpilogueBwdGQAISA_fSD_Li256ELb1ELb1EEENS1_19SingleTileSchedulerILb1ELb0ELb0ELi128EEEEEEEEEvNT_6ParamsE$_ZN4cute5tupleIJNS0_IJNS0_IJNS_1CILi8EEENS1_ILi1EEEEEENS1_ILi2EEENS0_IJS5_S5_EEEEEENS0_IJNS0_IJS3_NS1_ILi0EEEEEENS1_ILi4096EEENS0_IJiiEEEEEEEEC2ERKS7_RKSC_)
$_ZN7cutlass13device_kernelIN5flash19enable_sm80_to_sm89INS1_16FlashAttnBwdSm80INS1_25CollectiveMainloopBwdSm80ILi2ELi2EN4cute5tupleIJNS5_1CILi128EEES8_NS7_ILi64EEEEEENS_10bfloat16_tEfNS_4arch4Sm80ELb0ELb0ELb1ELb1ELb1ELb0ELb0ELb0ELi2ELi4ELi4ELi4ELb0EEENS1_24CollectiveEpilogueBwdGQAISA_fSD_Li256ELb1ELb1EEENS1_19SingleTileSchedulerILb1ELb0ELb0ELi128EEEEEEEEEvNT_6ParamsE$_ZN4cute5tupleIJNS0_IJNS0_IJNS_1CILi8EEENS1_ILi1EEEEEENS1_ILi2EEENS0_IJS5_S5_EEEEEENS0_IJNS0_IJS3_NS1_ILi0EEEEEENS1_ILi4096EEENS0_IJiiEEEEEEEEC2ERKS7_RKSC_:
[----:B------:R-:W-:Y:S02]  /*aab0*/  MOV R6, 0xaad0 ;  /* 0x0000aad000067802 */ /* 0x000fe40000000f00 */
[----:B------:R-:W-:Y:S05]  /*aac0*/  CALL.REL.NOINC `($_ZN7cutlass13device_kernelIN5flash19enable_sm80_to_sm89INS1_16FlashAttnBwdSm80INS1_25CollectiveMainloopBwdSm80ILi2ELi2EN4cute5tupleIJNS5_1CILi128EEES8_NS7_ILi64EEEEEENS_10bfloat16_tEfNS_4arch4Sm80ELb0ELb0ELb1ELb1ELb1ELb0ELb0ELb0ELi2ELi4ELi4ELi4ELb0EEENS1_24CollectiveEpilogueBwdGQAISA_fSD_Li256ELb1ELb1EEENS1_19SingleTileSchedulerILb1ELb0ELb0ELi128EEEEEEEEEvNT_6ParamsE$_ZN4cute3eso3ESOILb1ELb0EJNS_5tupleIJNS2_IJNS_1CILi8EEENS3_ILi1EEEEEENS3_ILi2EEENS2_IJS7_S7_EEEEEENS2_IJNS2_IJS5_NS3_ILi0EEEEEENS3_ILi4096EEENS2_IJiiEEEEEEEEC2ERKS9_RKSE_) ;  /* 0xffffdc5000007944 */ /* 0x000fea0003c3ffff */
[----:B------:R-:W-:-:S04]  /*aad0*/  MOV R5, 0x0 ;  /* 0x0000000000057802 */ /* 0x000fc80000000f00 */
[----:B------:R-:W-:Y:S05]  /*aae0*/  RET.REL.NODEC R4 `(_ZN7cutlass13device_kernelIN5flash19enable_sm80_to_sm89INS1_16FlashAttnBwdSm80INS1_25CollectiveMainloopBwdSm80ILi2ELi2EN4cute5tupleIJNS5_1CILi128EEES8_NS7_ILi64EEEEEENS_10bfloat16_tEfNS_4arch4Sm80ELb0ELb0ELb1ELb1ELb1ELb0ELb0ELb0ELi2ELi4ELi4ELi4ELb0EEENS1_24CollectiveEpilogueBwdGQAISA_fSD_Li256ELb1ELb1EEENS1_19SingleTileSchedulerILb1ELb0ELb0ELi128EEEEEEEEEvNT_6ParamsE) ;  /* 0xffff551004007950 */ /* 0x000fea0003c3ffff */
        .type           $_ZN7cutlass13device_kernelIN5flash19enable_sm80_to_sm89INS1_16FlashAttnBwdSm80INS1_25CollectiveMainloopBwdSm80ILi2ELi2EN4cute5tupleIJNS5_1CILi128EEES8_NS7_ILi64EEEEEENS_10bfloat16_tEfNS_4arch4Sm80ELb0ELb0ELb1ELb1ELb1ELb0ELb0ELb0ELi2ELi4ELi4ELi4ELb0EEENS1_24CollectiveEpilogueBwdGQAISA_fSD_Li256ELb1ELb1EEENS1_19SingleTileSchedulerILb1ELb0ELb0ELi128EEEEEEEEEvNT_6ParamsE$_ZN4cute5tupleIJNS0_IJNS0_IJNS_1CILi8EEENS1_ILi1EEEEEENS1_ILi2EEES2_EEENS0_IJNS0_IJS3_NS1_ILi0EEEEEEiNS1_ILi1024EEEEEEEEC2ERKS6_RKSA_,@function
        .size           $_ZN7cutlass13device_kernelIN5flash19enable_sm80_to_sm89INS1_16FlashAttnBwdSm80INS1_25CollectiveMainloopBwdSm80ILi2ELi2EN4cute5tupleIJNS5_1CILi128EEES8_NS7_ILi64EEEEEENS_10bfloat16_tEfNS_4arch4Sm80ELb0ELb0ELb1ELb1ELb1ELb0ELb0ELb0ELi2ELi4ELi4ELi4ELb0EEENS1_24CollectiveEpilogueBwdGQAISA_fSD_Li256ELb1ELb1EEENS1_19SingleTileSchedulerILb1ELb0ELb0ELi128EEEEEEEEEvNT_6ParamsE$_ZN4cute5tupleIJNS0_IJNS0_IJNS_1CILi8EEENS1_ILi1EEEEEENS1_ILi2EEES2_EEENS0_IJNS0_IJS3_NS1_ILi0EEEEEEiNS1_ILi1024EEEEEEEEC2ERKS6_RKSA_,($_ZN7cutlass13device_kernelIN5flash19enable_sm80_to_sm89INS1_16FlashAttnBwdSm80INS1_25CollectiveMainloopBwdSm80ILi2ELi2EN4cute5tupleIJNS5_1CILi128EEES8_NS7_ILi64EEEEEENS_10bfloat16_tEfNS_4arch4Sm80ELb0ELb0ELb1ELb1ELb1ELb0ELb0ELb0ELi2ELi4ELi4ELi4ELb0EEENS1_24CollectiveEpilogueBwdGQAISA_fSD_Li256ELb1ELb1EEENS1_19SingleTileSchedulerILb1ELb0ELb0ELi128EEEEEEEEEvNT_6ParamsE$_ZN4cute5tupleIJNS0_IJNS0_IJNS_1CILi8EEENS1_ILi1EEEEEENS1_ILi4EEES3_EEENS0_IJNS0_IJS3_NS1_ILi0EEEEEElS7_EEEEEC2ERKS6_RKS9_ - $_ZN7cutlass13device_kernelIN5flash19enable_sm80_to_sm89INS1_16FlashAttnBwdSm80INS1_25CollectiveMainloopBwdSm80ILi2ELi2EN4cute5tupleIJNS5_1CILi128EEES8_NS7_ILi64EEEEEENS_10bfloat16_tEfNS_4arch4Sm80ELb0ELb0ELb1ELb1ELb1ELb0ELb0ELb0ELi2ELi4ELi4ELi4ELb0EEENS1_24CollectiveEpilogueBwdGQAISA_fSD_Li256ELb1ELb1EEENS1_19SingleTileSchedulerILb1ELb0ELb0ELi128EEEEEEEEEvNT_6ParamsE$_ZN4cute5tupleIJNS0_IJNS0_IJNS_1CILi8EEENS1_ILi1EEEEEENS1_ILi2EEES2_EEENS0_IJNS0_IJS3_NS1_ILi0EEEEEEiNS1_ILi1024EEEEEEEEC2ERKS6_RKSA_)
$_ZN7cutlass13device_kernelIN5flash19enable_sm80_to_sm89INS1_16FlashAttnBwdSm80INS1_25CollectiveMainloopBwdSm80ILi2ELi2EN4cute5tupleIJNS5_1CILi128EEES8_NS7_ILi64EEEEEENS_10bfloat16_tEfNS_4arch4Sm80ELb0ELb0ELb1ELb1ELb1ELb0ELb0ELb0ELi2ELi4ELi4ELi4ELb0EEENS1_24CollectiveEpilogueBwdGQAISA_fSD_Li256ELb1ELb1EEENS1_19SingleTileSchedulerILb1ELb0ELb0ELi128EEEEEEEEEvNT_6ParamsE$_ZN4cute5tupleIJNS0_IJNS0_IJNS_1CILi8EEENS1_ILi1EEEEEENS1_ILi2EEES2_EEENS0_IJNS0_IJS3_NS1_ILi0EEEEEEiNS1_ILi1024EEEEEEEEC2ERKS6_RKSA_:
[----:B------:R-:W-:Y:S02]  /*aaf0*/  MOV R8, 0xab10 ;  /* 0x0000ab1000087802 */ /* 0x000fe40000000f00 */
[----:B------:R-:W-:Y:S05]  /*ab00*/  CALL.REL.NOINC `($_ZN7cutlass13device_kernelIN5flash19enable_sm80_to_sm89INS1_16FlashAttnBwdSm80INS1_25CollectiveMainloopBwdSm80ILi2ELi2EN4cute5tupleIJNS5_1CILi128EEES8_NS7_ILi64EEEEEENS_10bfloat16_tEfNS_4arch4Sm80ELb0ELb0ELb1ELb1ELb1ELb0ELb0ELb0ELi2ELi4ELi4ELi4ELb0EEENS1_24CollectiveEpilogueBwdGQAISA_fSD_Li256ELb1ELb1EEENS1_19SingleTileSchedulerILb1ELb0ELb0ELi128EEEEEEEEEvNT_6ParamsE$_ZN4cute3eso3ESOILb1ELb0EJNS_5tupleIJNS2_IJNS_1CILi8EEENS3_ILi1EEEEEENS3_ILi2EEES4_EEENS2_IJNS2_IJS5_NS3_ILi0EEEEEEiNS3_ILi1024EEEEEEEEC2ERKS8_RKSC_) ;  /* 0xffffdc7000007944 */ /* 0x000fea0003c3ffff */
[----:B-1----:R-:W-:Y:S02]  /*ab10*/  MOV R2, R4 ;  /* 0x0000000400027202 */ /* 0x002fe40000000f00 */
[----:B------:R-:W-:-:S04]  /*ab20*/  MOV R3, 0x0 ;  /* 0x0000000000037802 */ /* 0x000fc80000000f00 */
[----:B------:R-:W-:Y:S05]  /*ab30*/  RET.REL.NODEC R2 `(_ZN7cutlass13device_kernelIN5flash19enable_sm80_to_sm89INS1_16FlashAttnBwdSm80INS1_25CollectiveMainloopBwdSm80ILi2ELi2EN4cute5tupleIJNS5_1CILi128EEES8_NS7_ILi64EEEEEENS_10bfloat16_tEfNS_4arch4Sm80ELb0ELb0ELb1ELb1ELb1ELb0ELb0ELb0ELi2ELi4ELi4ELi4ELb0EEENS1_24CollectiveEpilogueBwdGQAISA_fSD_Li256ELb1ELb1EEENS1_19SingleTileSchedulerILb1ELb0ELb0ELi128EEEEEEEEEvNT_6ParamsE) ;  /* 0xffff54c002007950 */ /* 0x000fea0003c3ffff */
        .type           $_ZN7cutlass13device_kernelIN5flash19enable_sm80_to_sm89INS1_16FlashAttnBwdSm80INS1_25CollectiveMainloopBwdSm80ILi2ELi2EN4cute5tupleIJNS5_1CILi128EEES8_NS7_ILi64EEEEEENS_10bfloat16_tEfNS_4arch4Sm80ELb0ELb0ELb1ELb1ELb1ELb0ELb0ELb0ELi2ELi4ELi4ELi4ELb0EEENS1_24CollectiveEpilogueBwdGQAISA_fSD_Li256ELb1ELb1EEENS1_19SingleTileSchedulerILb1ELb0ELb0ELi128EEEEEEEEEvNT_6ParamsE$_ZN4cute5tupleIJNS0_IJNS0_IJNS_1CILi8EEENS1_ILi1EEEEEENS1_ILi4EEES3_EEENS0_IJNS0_IJS3_NS1_ILi0EEEEEElS7_EEEEEC2ERKS6_RKS9_,@function
        .size           $_ZN7cutlass13device_kernelIN5flash19enable_sm80_to_sm89INS1_16FlashAttnBwdSm80INS1_25CollectiveMainloopBwdSm80ILi2ELi2EN4cute5tupleIJNS5_1CILi128EEES8_NS7_ILi64EEEEEENS_10bfloat16_tEfNS_4arch4Sm80ELb0ELb0ELb1ELb1ELb1ELb0ELb0ELb0ELi2ELi4ELi4ELi4ELb0EEENS1_24CollectiveEpilogueBwdGQAISA_fSD_Li256ELb1ELb1EEENS1_19SingleTileSchedulerILb1ELb0ELb0ELi128EEEEEEEEEvNT_6ParamsE$_ZN4cute5tupleIJNS0_IJNS0_IJNS_1CILi8EEENS1_ILi1EEEEEENS1_ILi4EEES3_EEENS0_IJNS0_IJS3_NS1_ILi0EEEEEElS7_EEEEEC2ERKS6_RKS9_,($_ZN7cutlass13device_kernelIN5flash19enable_sm80_to_sm89INS1_16FlashAttnBwdSm80INS1_25CollectiveMainloopBwdSm80ILi2ELi2EN4cute5tupleIJNS5_1CILi128EEES8_NS7_ILi64EEEEEENS_10bfloat16_tEfNS_4arch4Sm80ELb0ELb0ELb1ELb1ELb1ELb0ELb0ELb0ELi2ELi4ELi4ELi4ELb0EEENS1_24CollectiveEpilogueBwdGQAISA_fSD_Li256ELb1ELb1EEENS1_19SingleTileSchedulerILb1ELb0ELb0ELi128EEEEEEEEEvNT_6ParamsE$_ZN4cute5tupleIJNS0_IJNS_1CILi16EEENS1_ILi2EEES3_S3_NS1_ILi4EEES3_EEENS0_IJNS1_ILi1EEEiiiNS1_ILi144EEENS1_ILi512EEEEEEEEC2ERKS5_RKS9_ - $_ZN7cutlass13device_kernelIN5flash19enable_sm80_to_sm89INS1_16FlashAttnBwdSm80INS1_25CollectiveMainloopBwdSm80ILi2ELi2EN4cute5tupleIJNS5_1CILi128EEES8_NS7_ILi64EEEEEENS_10bfloat16_tEfNS_4arch4Sm80ELb0ELb0ELb1ELb1ELb1ELb0ELb0ELb0ELi2ELi4ELi4ELi4ELb0EEENS1_24CollectiveEpilogueBwdGQAISA_fSD_Li256ELb1ELb1EEENS1_19SingleTileSchedulerILb1ELb0ELb0ELi128EEEEEEEEEvNT_6ParamsE$_ZN4cute5tupleIJNS0_IJNS0_IJNS_1CILi8EEENS1_ILi1EEEEEENS1_ILi4EEES3_EEENS0_IJNS0_IJS3_NS1_ILi0EEEEEElS7_EEEEEC2ERKS6_RKS9_)
$_ZN7cutlass13device_kernelIN5flash19enable_sm80_to_sm89INS1_16FlashAttnBwdSm80INS1_25CollectiveMainloopBwdSm80ILi2ELi2EN4cute5tupleIJNS5_1CILi128EEES8_NS7_ILi64EEEEEENS_10bfloat16_tEfNS_4arch4Sm80ELb0ELb0ELb1ELb1ELb1ELb0ELb0ELb0ELi2ELi4ELi4ELi4ELb0EEENS1_24CollectiveEpilogueBwdGQAISA_fSD_Li256ELb1ELb1EEENS1_19SingleTileSchedulerILb1ELb0ELb0ELi128EEEEEEEEEvNT_6ParamsE$_ZN4cute5tupleIJNS0_IJNS0_IJNS_1CILi8EEENS1_ILi1EEEEEENS1_ILi4EEES3_EEENS0_IJNS0_IJS3_NS1_ILi0EEEEEElS7_EEEEEC2ERKS6_RKS9_:
[----:B------:R-:W-:Y:S02]  /*ab40*/  MOV R6, 0xab60 ;  /* 0x0000ab6000067802 */ /* 0x000fe40000000f00 */
[----:B------:R-:W-:Y:S05]  /*ab50*/  CALL.REL.NOINC `($_ZN7cutlass13device_kernelIN5flash19enable_sm80_to_sm89INS1_16FlashAttnBwdSm80INS1_25CollectiveMainloopBwdSm80ILi2ELi2EN4cute5tupleIJNS5_1CILi128EEES8_NS7_ILi64EEEEEENS_10bfloat16_tEfNS_4arch4Sm80ELb0ELb0ELb1ELb1ELb1ELb0ELb0ELb0ELi2ELi4ELi4ELi4ELb0EEENS1_24CollectiveEpilogueBwdGQAISA_fSD_Li256ELb1ELb1EEENS1_19SingleTileSchedulerILb1ELb0ELb0ELi128EEEEEEEEEvNT_6ParamsE$_ZN4cute3eso3ESOILb1ELb0EJNS_5tupleIJNS2_IJNS_1CILi8EEENS3_ILi1EEEEEENS3_ILi4EEES5_EEENS2_IJNS2_IJS5_NS3_ILi0EEEEEElS9_EEEEEC2ERKS8_RKSB_) ;  /* 0xffffdc6000007944 */ /* 0x000fea0003c3ffff */
[----:B------:R-:W-:-:S04]  /*ab60*/  MOV R5, 0x0 ;  /* 0x0000000000057802 */ /* 0x000fc80000000f00 */
[----:B------:R-:W-:Y:S05]  /*ab70*/  RET.REL.NODEC R4 `(_ZN7cutlass13device_kernelIN5flash19enable_sm80_to_sm89INS1_16FlashAttnBwdSm80INS1_25CollectiveMainloopBwdSm80ILi2ELi2EN4cute5tupleIJNS5_1CILi128EEES8_NS7_ILi64EEEEEENS_10bfloat16_tEfNS_4arch4Sm80ELb0ELb0ELb1ELb1ELb1ELb0ELb0ELb0ELi2ELi4ELi4ELi4ELb0EEENS1_24CollectiveEpilogueBwdGQAISA_fSD_Li256ELb1ELb1EEENS1_19SingleTileSchedulerILb1ELb0ELb0ELi128EEEEEEEEEvNT_6ParamsE) ;  /* 0xffff548004007950 */ /* 0x000fea0003c3ffff */
        .type           $_ZN7cutlass13device_kernelIN5flash19enable_sm80_to_sm89INS1_16FlashAttnBwdSm80INS1_25CollectiveMainloopBwdSm80ILi2ELi2EN4cute5tupleIJNS5_1CILi128EEES8_NS7_ILi64EEEEEENS_10bfloat16_tEfNS_4arch4Sm80ELb0ELb0ELb1ELb1ELb1ELb0ELb0ELb0ELi2ELi4ELi4ELi4ELb0EEENS1_24CollectiveEpilogueBwdGQAISA_fSD_Li256ELb1ELb1EEENS1_19SingleTileSchedulerILb1ELb0ELb0ELi128EEEEEEEEEvNT_6ParamsE$_ZN4cute5tupleIJNS0_IJNS_1CILi16EEENS1_ILi2EEES3_S3_NS1_ILi4EEES3_EEENS0_IJNS1_ILi1EEEiiiNS1_ILi144EEENS1_ILi512EEEEEEEEC2ERKS5_RKS9_,@function
        .size           $_ZN7cutlass13device_kernelIN5flash19enable_sm80_to_sm89INS1_16FlashAttnBwdSm80INS1_25CollectiveMainloopBwdSm80ILi2ELi2EN4cute5tupleIJNS5_1CILi128EEES8_NS7_ILi64EEEEEENS_10bfloat16_tEfNS_4arch4Sm80ELb0ELb0ELb1ELb1ELb1ELb0ELb0ELb0ELi2ELi4ELi4ELi4ELb0EEENS1_24CollectiveEpilogueBwdGQAISA_fSD_Li256ELb1ELb1EEENS1_19SingleTileSchedulerILb1ELb0ELb0ELi128EEEEEEEEEvNT_6ParamsE$_ZN4cute5tupleIJNS0_IJNS_1CILi16EEENS1_ILi2EEES3_S3_NS1_ILi4EEES3_EEENS0_IJNS1_ILi1EEEiiiNS1_ILi144EEENS1_ILi512EEEEEEEEC2ERKS5_RKS9_,($_ZN7cutlass13device_kernelIN5flash19enable_sm80_to_sm89INS1_16FlashAttnBwdSm80INS1_25CollectiveMainloopBwdSm80ILi2ELi2EN4cute5tupleIJNS5_1CILi128EEES8_NS7_ILi64EEEEEENS_10bfloat16_tEfNS_4arch4Sm80ELb0ELb0ELb1ELb1ELb1ELb0ELb0ELb0ELi2ELi4ELi4ELi4ELb0EEENS1_24CollectiveEpilogueBwdGQAISA_fSD_Li256ELb1ELb1EEENS1_19SingleTileSchedulerILb1ELb0ELb0ELi128EEEEEEEEEvNT_6ParamsE$_ZN4cute5tupleIJNS0_IJNS_1CILi1EEENS0_IJS2_NS1_ILi2EEES3_EEEEEENS0_IJNS1_ILi0EEENS0_IJS2_NS1_ILi256EEEiEEEEEEEEC2ERKS5_RKS9_ - $_ZN7cutlass13device_kernelIN5flash19enable_sm80_to_sm89INS1_16FlashAttnBwdSm80INS1_25CollectiveMainloopBwdSm80ILi2ELi2EN4cute5tupleIJNS5_1CILi128EEES8_NS7_ILi64EEEEEENS_10bfloat16_tEfNS_4arch4Sm80ELb0ELb0ELb1ELb1ELb1ELb0ELb0ELb0ELi2ELi4ELi4ELi4ELb0EEENS1_24CollectiveEpilogueBwdGQAISA_fSD_Li256ELb1ELb1EEENS1_19SingleTileSchedulerILb1ELb0ELb0ELi128EEEEEEEEEvNT_6ParamsE$_ZN4cute5tupleIJNS0_IJNS_1CILi16EEENS1_ILi2EEES3_S3_NS1_ILi4EEES3_EEENS0_IJNS1_ILi1EEEiiiNS1_ILi144EEENS1_ILi512EEEEEEEEC2ERKS5_RKS9_)
$_ZN7cutlass13device_kernelIN5flash19enable_sm80_to_sm89INS1_16FlashAttnBwdSm80INS1_25CollectiveMainloopBwdSm80ILi2ELi2EN4cute5tupleIJNS5_1CILi128EEES8_NS7_ILi64EEEEEENS_10bfloat16_tEfNS_4arch4Sm80ELb0ELb0ELb1ELb1ELb1ELb0ELb0ELb0ELi2ELi4ELi4ELi4ELb0EEENS1_24CollectiveEpilogueBwdGQAISA_fSD_Li256ELb1ELb1EEENS1_19SingleTileSchedulerILb1ELb0ELb0ELi128EEEEEEEEEvNT_6ParamsE$_ZN4cute5tupleIJNS0_IJNS_1CILi16EEENS1_ILi2EEES3_S3_NS1_ILi4EEES3_EEENS0_IJNS1_ILi1EEEiiiNS1_ILi144EEENS1_ILi512EEEEEEEEC2ERKS5_RKS9_:
[----:B------:R-:W-:Y:S02]  /*ab80*/  MOV R8, 0xaba0 ;  /* 0x0000aba000087802 */ /* 0x000fe40000000f00 */
[----:B------:R-:W-:Y:S05]  /*ab90*/  CALL.REL.NOINC `($_ZN7cutlass13device_kernelIN5flash19enable_sm80_to_sm89INS1_16FlashAttnBwdSm80INS1_25CollectiveMainloopBwdSm80ILi2ELi2EN4cute5tupleIJNS5_1CILi128EEES8_NS7_ILi64EEEEEENS_10bfloat16_tEfNS_4arch4Sm80ELb0ELb0ELb1ELb1ELb1ELb0ELb0ELb0ELi2ELi4ELi4ELi4ELb0EEENS1_24CollectiveEpilogueBwdGQAISA_fSD_Li256ELb1ELb1EEENS1_19SingleTileSchedulerILb1ELb0ELb0ELi128EEEEEEEEEvNT_6ParamsE$_ZN4cute3eso3ESOILb1ELb0EJNS_5tupleIJNS_1CILi16EEENS3_ILi2EEES5_S5_NS3_ILi4EEES5_EEENS2_IJNS3_ILi1EEEiiiNS3_ILi144EEENS3_ILi512EEEEEEEEC2ERKS7_RKSB_) ;  /* 0xffffdcd000007944 */ /* 0x000fea0003c3ffff */
[----:B-1----:R-:W-:Y:S02]  /*aba0*/  MOV R2, R6 ;  /* 0x0000000600027202 */ /* 0x002fe40000000f00 */
[----:B------:R-:W-:-:S04]  /*abb0*/  MOV R3, 0x0 ;  /* 0x0000000000037802 */ /* 0x000fc80000000f00 */
[----:B------:R-:W-:Y:S05]  /*abc0*/  RET.REL.NODEC R2 `(_ZN7cutlass13device_kernelIN5flash19enable_sm80_to_sm89INS1_16FlashAttnBwdSm80INS1_25CollectiveMainloopBwdSm80ILi2ELi2EN4cute5tupleIJNS5_1CILi128EEES8_NS7_ILi64EEEEEENS_10bfloat16_tEfNS_4arch4Sm80ELb0ELb0ELb1ELb1ELb1ELb0ELb0ELb0ELi2ELi4ELi4ELi4ELb0EEENS1_24CollectiveEpilogueBwdGQAISA_fSD_Li256ELb1ELb1EEENS1_19SingleTileSchedulerILb1ELb0ELb0ELi128EEEEEEEEEvNT_6ParamsE) ;  /* 0xffff543002007950 */ /* 0x000fea0003c3ffff */
        .type           $_ZN7cutlass13device_kernelIN5flash19enable_sm80_to_sm89INS1_16FlashAttnBwdSm80INS1_25CollectiveMainloopBwdSm80ILi2ELi2EN4cute5tupleIJNS5_1CILi128EEES8_NS7_ILi64EEEEEENS_10bfloat16_tEfNS_4arch4Sm80ELb0ELb0ELb1ELb1ELb1ELb0ELb0ELb0ELi2ELi4ELi4ELi4ELb0EEENS1_24CollectiveEpilogueBwdGQAISA_fSD_Li256ELb1ELb1EEENS1_19SingleTileSchedulerILb1ELb0ELb0ELi128EEEEEEEEEvNT_6ParamsE$_ZN4cute5tupleIJNS0_IJNS_1CILi1EEENS0_IJS2_NS1_ILi2EEES3_EEEEEENS0_IJNS1_ILi0EEENS0_IJS2_NS1_ILi256EEEiEEEEEEEEC2ERKS5_RKS9_,@function
        .size           $_ZN7cutlass13device_kernelIN5flash19enable_sm80_to_sm89INS1_16FlashAttnBwdSm80INS1_25CollectiveMainloopBwdSm80ILi2ELi2EN4cute5tupleIJNS5_1CILi128EEES8_NS7_ILi64EEEEEENS_10bfloat16_tEfNS_4arch4Sm80ELb0ELb0ELb1ELb1ELb1ELb0ELb0ELb0ELi2ELi4ELi4ELi4ELb0EEENS1_24CollectiveEpilogueBwdGQAISA_fSD_Li256ELb1ELb1EEENS1_19SingleTileSchedulerILb1ELb0ELb0ELi128EEEEEEEEEvNT_6ParamsE$_ZN4cute5tupleIJNS0_IJNS_1CILi1EEENS0_IJS2_NS1_ILi2EEES3_EEEEEENS0_IJNS1_ILi0EEENS0_IJS2_NS1_ILi256EEEiEEEEEEEEC2ERKS5_RKS9_,($_ZN7cutlass13device_kernelIN5flash19enable_sm80_to_sm89INS1_16FlashAttnBwdSm80INS1_25CollectiveMainloopBwdSm80ILi2ELi2EN4cute5tupleIJNS5_1CILi128EEES8_NS7_ILi64EEEEEENS_10bfloat16_tEfNS_4arch4Sm80ELb0ELb0ELb1ELb1ELb1ELb0ELb0ELb0ELi2ELi4ELi4ELi4ELb0EEENS1_24CollectiveEpilogueBwdGQAISA_fSD_Li256ELb1ELb1EEENS1_19SingleTileSchedulerILb1ELb0ELb0ELi128EEEEEEEEEvNT_6ParamsE$_ZN4cute5tupleIJNS0_IJNS_1CILi1EEENS1_ILi2EEEEEENS0_IJNS1_ILi0EEEiEEEEEC2ERKS4_RKS6_ - $_ZN7cutlass13device_kernelIN5flash19enable_sm80_to_sm89INS1_16FlashAttnBwdSm80INS1_25CollectiveMainloopBwdSm80ILi2ELi2EN4cute5tupleIJNS5_1CILi128EEES8_NS7_ILi64EEEEEENS_10bfloat16_tEfNS_4arch4Sm80ELb0ELb0ELb1ELb1ELb1ELb0ELb0ELb0ELi2ELi4ELi4ELi4ELb0EEENS1_24CollectiveEpilogueBwdGQAISA_fSD_Li256ELb1ELb1EEENS1_19SingleTileSchedulerILb1ELb0ELb0ELi128EEEEEEEEEvNT_6ParamsE$_ZN4cute5tupleIJNS0_IJNS_1CILi1EEENS0_IJS2_NS1_ILi2EEES3_EEEEEENS0_IJNS1_ILi0EEENS0_IJS2_NS1_ILi256EEEiEEEEEEEEC2ERKS5_RKS9_)
$_ZN7cutlass13device_kernelIN5flash19enable_sm80_to_sm89INS1_16FlashAttnBwdSm80INS1_25CollectiveMainloopBwdSm80ILi2ELi2EN4cute5tupleIJNS5_1CILi128EEES8_NS7_ILi64EEEEEENS_10bfloat16_tEfNS_4arch4Sm80ELb0ELb0ELb1ELb1ELb1ELb0ELb0ELb0ELi2ELi4ELi4ELi4ELb0EEENS1_24CollectiveEpilogueBwdGQAISA_fSD_Li256ELb1ELb1EEENS1_19SingleTileSchedulerILb1ELb0ELb0ELi128EEEEEEEEEvNT_6ParamsE$_ZN4cute5tupleIJNS0_IJNS_1CILi1EEENS0_IJS2_NS1_ILi2EEES3_EEEEEENS0_IJNS1_ILi0EEENS0_IJS2_NS1_ILi256EEEiEEEEEEEEC2ERKS5_RKS9_:
[----:B------:R-:W-:Y:S02]  /*abd0*/  MOV R4, 0xabf0 ;  /* 0x0000abf000047802 */ /* 0x000fe40000000f00 */
[----:B------:R-:W-:Y:S05]  /*abe0*/  CALL.REL.NOINC `($_ZN7cutlass13device_kernelIN5flash19enable_sm80_to_sm89INS1_16FlashAttnBwdSm80INS1_25CollectiveMainloopBwdSm80ILi2ELi2EN4cute5tupleIJNS5_1CILi128EEES8_NS7_ILi64EEEEEENS_10bfloat16_tEfNS_4arch4Sm80ELb0ELb0ELb1ELb1ELb1ELb0ELb0ELb0ELi2ELi4ELi4ELi4ELb0EEENS1_24CollectiveEpilogueBwdGQAISA_fSD_Li256ELb1ELb1EEENS1_19SingleTileSchedulerILb1ELb0ELb0ELi128EEEEEEEEEvNT_6ParamsE$_ZN4cute3eso3ESOILb1ELb0EJNS_5tupleIJNS_1CILi1EEENS2_IJS4_NS3_ILi2EEES5_EEEEEENS2_IJNS3_ILi0EEENS2_IJS4_NS3_ILi256EEEiEEEEEEEEC2ERKS7_RKSB_) ;  /* 0xffffdce000007944 */ /* 0x000fea0003c3ffff */
[----:B-1----:R-:W-:Y:S02]  /*abf0*/  MOV R2, R6 ;  /* 0x0000000600027202 */ /* 0x002fe40000000f00 */
[----:B------:R-:W-:-:S04]  /*ac00*/  MOV R3, 0x0 ;  /* 0x0000000000037802 */ /* 0x000fc80000000f00 */
[----:B------:R-:W-:Y:S05]  /*ac10*/  RET.REL.NODEC R2 `(_ZN7cutlass13device_kernelIN5flash19enable_sm80_to_sm89INS1_16FlashAttnBwdSm80INS1_25CollectiveMainloopBwdSm80ILi2ELi2EN4cute5tupleIJNS5_1CILi128EEES8_NS7_ILi64EEEEEENS_10bfloat16_tEfNS_4arch4Sm80ELb0ELb0ELb1ELb1ELb1ELb0ELb0ELb0ELi2ELi4ELi4ELi4ELb0EEENS1_24CollectiveEpilogueBwdGQAISA_fSD_Li256ELb1ELb1EEENS1_19SingleTileSchedulerILb1ELb0ELb0ELi128EEEEEEEEEvNT_6ParamsE) ;  /* 0xffff53e002007950 */ /* 0x000fea0003c3ffff */
        .type           $_ZN7cutlass13device_kernelIN5flash19enable_sm80_to_sm89INS1_16FlashAttnBwdSm80INS1_25CollectiveMainloopBwdSm80ILi2ELi2EN4cute5tupleIJNS5_1CILi128EEES8_NS7_ILi64EEEEEENS_10bfloat16_tEfNS_4arch4Sm80ELb0ELb0ELb1ELb1ELb1ELb0ELb0ELb0ELi2ELi4ELi4ELi4ELb0EEENS1_24CollectiveEpilogueBwdGQAISA_fSD_Li256ELb1ELb1EEENS1_19SingleTileSchedulerILb1ELb0ELb0ELi128EEEEEEEEEvNT_6ParamsE$_ZN4cute5tupleIJNS0_IJNS_1CILi1EEENS1_ILi2EEEEEENS0_IJNS1_ILi0EEEiEEEEEC2ERKS4_RKS6_,@function
        .size           $_ZN7cutlass13device_kernelIN5flash19enable_sm80_to_sm89INS1_16FlashAttnBwdSm80INS1_25CollectiveMainloopBwdSm80ILi2ELi2EN4cute5tupleIJNS5_1CILi128EEES8_NS7_ILi64EEEEEENS_10bfloat16_tEfNS_4arch4Sm80ELb0ELb0ELb1ELb1ELb1ELb0ELb0ELb0ELi2ELi4ELi4ELi4ELb0EEENS1_24CollectiveEpilogueBwdGQAISA_fSD_Li256ELb1ELb1EEENS1_19SingleTileSchedulerILb1ELb0ELb0ELi128EEEEEEEEEvNT_6ParamsE$_ZN4cute5tupleIJNS0_IJNS_1CILi1EEENS1_ILi2EEEEEENS0_IJNS1_ILi0EEEiEEEEEC2ERKS4_RKS6_,($_ZN7cutlass13device_kernelIN5flash19enable_sm80_to_sm89INS1_16FlashAttnBwdSm80INS1_25CollectiveMainloopBwdSm80ILi2ELi2EN4cute5tupleIJNS5_1CILi128EEES8_NS7_ILi64EEEEEENS_10bfloat16_tEfNS_4arch4Sm80ELb0ELb0ELb1ELb1ELb1ELb0ELb0ELb0ELi2ELi4ELi4ELi4ELb0EEENS1_24CollectiveEpilogueBwdGQAISA_fSD_Li256ELb1ELb1EEENS1_19SingleTileSchedulerILb1ELb0ELb0ELi128EEEEEEEEEvNT_6ParamsE$_ZN4cute5tupleIJNS0_IJNS_1CILi1EEENS1_ILi2EEES3_EEENS0_IJS2_NS1_ILi256EEEiEEEEEC2ERKS4_RKS6_ - $_ZN7cutlass13device_kernelIN5flash19enable_sm80_to_sm89INS1_16FlashAttnBwdSm80INS1_25CollectiveMainloopBwdSm80ILi2ELi2EN4cute5tupleIJNS5_1CILi128EEES8_NS7_ILi64EEEEEENS_10bfloat16_tEfNS_4arch4Sm80ELb0ELb0ELb1ELb1ELb1ELb0ELb0ELb0ELi2ELi4ELi4ELi4ELb0EEENS1_24CollectiveEpilogueBwdGQAISA_fSD_Li256ELb1ELb1EEENS1_19SingleTileSchedulerILb1ELb0ELb0ELi128EEEEEEEEEvNT_6ParamsE$_ZN4cute5tupleIJNS0_IJNS_1CILi1EEENS1_ILi2EEEEEENS0_IJNS1_ILi0EEEiEEEEEC2ERKS4_RKS6_)
$_ZN7cutlass13device_kernelIN5flash19enable_sm80_to_sm89INS1_16FlashAttnBwdSm80INS1_25CollectiveMainloopBwdSm80ILi2ELi2EN4cute5tupleIJNS5_1CILi128EEES8_NS7_ILi64EEEEEENS_10bfloat16_tEfNS_4arch4Sm80ELb0ELb0ELb1ELb1ELb1ELb0ELb0ELb0ELi2ELi4ELi4ELi4ELb0EEENS1_24CollectiveEpilogueBwdGQAISA_fSD_Li256ELb1ELb1EEENS1_19SingleTileSchedulerILb1ELb0ELb0ELi128EEEEEEEEEvNT_6ParamsE$_ZN4cute5tupleIJNS0_IJNS_1CILi1EEENS1_ILi2EEEEEENS0_IJNS1_ILi0EEEiEEEEEC2ERKS4_RKS6_:
[----:B------:R-:W-:Y:S02]  /*ac20*/  MOV R4, 0xac40 ;  /* 0x0000ac4000047802 */ /* 0x000fe40000000f00 */
[----:B------:R-:W-:Y:S05]  /*ac30*/  CALL.REL.NOINC `($_ZN7cutlass13device_kernelIN5flash19enable_sm80_to_sm89INS1_16FlashAttnBwdSm80INS1_25CollectiveMainloopBwdSm80ILi2ELi2EN4cute5tupleIJNS5_1CILi128EEES8_NS7_ILi64EEEEEENS_10bfloat16_tEfNS_4arch4Sm80ELb0ELb0ELb1ELb1ELb1ELb0ELb0ELb0ELi2ELi4ELi4ELi4ELb0EEENS1_24CollectiveEpilogueBwdGQAISA_fSD_Li256ELb1ELb1EEENS1_19SingleTileSchedulerILb1ELb0ELb0ELi128EEEEEEEEEvNT_6ParamsE$_ZN4cute3eso3ESOILb1ELb0EJNS_5tupleIJNS_1CILi1EEENS3_ILi2EEEEEENS2_IJNS3_ILi0EEEiEEEEEC2ERKS6_RKS8_) ;  /* 0xffffde6000007944 */ /* 0x000fea0003c3ffff */
[----:B------:R-:W-:-:S04]  /*ac40*/  MOV R7, 0x0 ;  /* 0x0000000000077802 */ /* 0x000fc80000000f00 */
[----:B------:R-:W-:Y:S05]  /*ac50*/  RET.REL.NODEC R6 `(_ZN7cutlass13device_kernelIN5flash19enable_sm80_to_sm89INS1_16FlashAttnBwdSm80INS1_25CollectiveMainloopBwdSm80ILi2ELi2EN4cute5tupleIJNS5_1CILi128EEES8_NS7_ILi64EEEEEENS_10bfloat16_tEfNS_4arch4Sm80ELb0ELb0ELb1ELb1ELb1ELb0ELb0ELb0ELi2ELi4ELi4ELi4ELb0EEENS1_24CollectiveEpilogueBwdGQAISA_fSD_Li256ELb1ELb1EEENS1_19SingleTileSchedulerILb1ELb0ELb0ELi128EEEEEEEEEvNT_6ParamsE) ;  /* 0xffff53a006007950 */ /* 0x000fea0003c3ffff */
        .type           $_ZN7cutlass13device_kernelIN5flash19enable_sm80_to_sm89INS1_16FlashAttnBwdSm80INS1_25CollectiveMainloopBwdSm80ILi2ELi2EN4cute5tupleIJNS5_1CILi128EEES8_NS7_ILi64EEEEEENS_10bfloat16_tEfNS_4arch4Sm80ELb0ELb0ELb1ELb1ELb1ELb0ELb0ELb0ELi2ELi4ELi4ELi4ELb0EEENS1_24CollectiveEpilogueBwdGQAISA_fSD_Li256ELb1ELb1EEENS1_19SingleTileSchedulerILb1ELb0ELb0ELi128EEEEEEEEEvNT_6ParamsE$_ZN4cute5tupleIJNS0_IJNS_1CILi1EEENS1_ILi2EEES3_EEENS0_IJS2_NS1_ILi256EEEiEEEEEC2ERKS4_RKS6_,@function
        .size           $_ZN7cutlass13device_kernelIN5flash19enable_sm80_to_sm89INS1_16FlashAttnBwdSm80INS1_25CollectiveMainloopBwdSm80ILi2ELi2EN4cute5tupleIJNS5_1CILi128EEES8_NS7_ILi64EEEEEENS_10bfloat16_tEfNS_4arch4Sm80ELb0ELb0ELb1ELb1ELb1ELb0ELb0ELb0ELi2ELi4ELi4ELi4ELb0EEENS1_24CollectiveEpilogueBwdGQAISA_fSD_Li256ELb1ELb1EEENS1_19SingleTileSchedulerILb1ELb0ELb0ELi128EEEEEEEEEvNT_6ParamsE$_ZN4cute5tupleIJNS0_IJNS_1CILi1EEENS1_ILi2EEES3_EEENS0_IJS2_NS1_ILi256EEEiEEEEEC2ERKS4_RKS6_,($_ZN7cutlass13device_kernelIN5flash19enable_sm80_to_sm89INS1_16FlashAttnBwdSm80INS1_25CollectiveMainloopBwdSm80ILi2ELi2EN4cute5tupleIJNS5_1CILi128EEES8_NS7_ILi64EEEEEENS_10bfloat16_tEfNS_4arch4Sm80ELb0ELb0ELb1ELb1ELb1ELb0ELb0ELb0ELi2ELi4ELi4ELi4ELb0EEENS1_24CollectiveEpilogueBwdGQAISA_fSD_Li256ELb1ELb1EEENS1_19SingleTileSchedulerILb1ELb0ELb0ELi128EEEEEEEEEvNT_6ParamsE$_ZN4cute5tupleIJNS0_IJNS_1CILi2EEEEEENS0_IJiEEEEEC2ERKS3_RKS4_ - $_ZN7cutlass13device_kernelIN5flash19enable_sm80_to_sm89INS1_16FlashAttnBwdSm80INS1_25CollectiveMainloopBwdSm80ILi2ELi2EN4cute5tupleIJNS5_1CILi128EEES8_NS7_ILi64EEEEEENS_10bfloat16_tEfNS_4arch4Sm80ELb0ELb0ELb1ELb1ELb1ELb0ELb0ELb0ELi2ELi4ELi4ELi4ELb0EEENS1_24CollectiveEpilogueBwdGQAISA_fSD_Li256ELb1ELb1EEENS1_19SingleTileSchedulerILb1ELb0ELb0ELi128EEEEEEEEEvNT_6ParamsE$_ZN4cute5tupleIJNS0_IJNS_1CILi1EEENS1_ILi2EEES3_EEENS0_IJS2_NS1_ILi256EEEiEEEEEC2ERKS4_RKS6_)
$_ZN7cutlass13device_kernelIN5flash19enable_sm80_to_sm89INS1_16FlashAttnBwdSm80INS1_25CollectiveMainloopBwdSm80ILi2ELi2EN4cute5tupleIJNS5_1CILi128EEES8_NS7_ILi64EEEEEENS_10bfloat16_tEfNS_4arch4Sm80ELb0ELb0ELb1ELb1ELb1ELb0ELb0ELb0ELi2ELi4ELi4ELi4ELb0EEENS1_24CollectiveEpilogueBwdGQAISA_fSD_Li256ELb1ELb1EEENS1_19SingleTileSchedulerILb1ELb0ELb0ELi128EEEEEEEEEvNT_6ParamsE$_ZN4cute5tupleIJNS0_IJNS_1CILi1EEENS1_ILi2EEES3_EEENS0_IJS2_NS1_ILi256EEEiEEEEEC2ERKS4_RKS6_:
[----:B------:R-:W-:Y:S02]  /*ac60*/  MOV R4, 0xac80 ;  /* 0x0000ac8000047802 */ /* 0x000fe40000000f00 */
[----:B------:R-:W-:Y:S05]  /*ac70*/  CALL.REL.NOINC `($_ZN7cutlass13device_kernelIN5flash19enable_sm80_to_sm89INS1_16FlashAttnBwdSm80INS1_25CollectiveMainloopBwdSm80ILi2ELi2EN4cute5tupleIJNS5_1CILi128EEES8_NS7_ILi64EEEEEENS_10bfloat16_tEfNS_4arch4Sm80ELb0ELb0ELb1ELb1ELb1ELb0ELb0ELb0ELi2ELi4ELi4ELi4ELb0EEENS1_24CollectiveEpilogueBwdGQAISA_fSD_Li256ELb1ELb1EEENS1_19SingleTileSchedulerILb1ELb0ELb0ELi128EEEEEEEEEvNT_6ParamsE$_ZN4cute3eso3ESOILb1ELb0EJNS_5tupleIJNS_1CILi1EEENS3_ILi2EEES5_EEENS2_IJS4_NS3_ILi256EEEiEEEEEC2ERKS6_RKS8_) ;  /* 0xffffde6000007944 */ /* 0x000fea0003c3ffff */
[----:B-1----:R-:W-:Y:S02]  /*ac80*/  MOV R2, R6 ;  /* 0x0000000600027202 */ /* 0x002fe40000000f00 */
[----:B------:R-:W-:-:S04]  /*ac90*/  MOV R3, 0x0 ;  /* 0x0000000000037802 */ /* 0x000fc80000000f00 */
[----:B------:R-:W-:Y:S05]  /*aca0*/  RET.REL.NODEC R2 `(_ZN7cutlass13device_kernelIN5flash19enable_sm80_to_sm89INS1_16FlashAttnBwdSm80INS1_25CollectiveMainloopBwdSm80ILi2ELi2EN4cute5tupleIJNS5_1CILi128EEES8_NS7_ILi64EEEEEENS_10bfloat16_tEfNS_4arch4Sm80ELb0ELb0ELb1ELb1ELb1ELb0ELb0ELb0ELi2ELi4ELi4ELi4ELb0EEENS1_24CollectiveEpilogueBwdGQAISA_fSD_Li256ELb1ELb1EEENS1_19SingleTileSchedulerILb1ELb0ELb0ELi128EEEEEEEEEvNT_6ParamsE) ;  /* 0xffff535002007950 */ /* 0x000fea0003c3ffff */
        .type           $_ZN7cutlass13device_kernelIN5flash19enable_sm80_to_sm89INS1_16FlashAttnBwdSm80INS1_25CollectiveMainloopBwdSm80ILi2ELi2EN4cute5tupleIJNS5_1CILi128EEES8_NS7_ILi64EEEEEENS_10bfloat16_tEfNS_4arch4Sm80ELb0ELb0ELb1ELb1ELb1ELb0ELb0ELb0ELi2ELi4ELi4ELi4ELb0EEENS1_24CollectiveEpilogueBwdGQAISA_fSD_Li256ELb1ELb1EEENS1_19SingleTileSchedulerILb1ELb0ELb0ELi128EEEEEEEEEvNT_6ParamsE$_ZN4cute5tupleIJNS0_IJNS_1CILi2EEEEEENS0_IJiEEEEEC2ERKS3_RKS4_,@function
        .size           $_ZN7cutlass13device_kernelIN5flash19enable_sm80_to_sm89INS1_16FlashAttnBwdSm80INS1_25CollectiveMainloopBwdSm80ILi2ELi2EN4cute5tupleIJNS5_1CILi128EEES8_NS7_ILi64EEEEEENS_10bfloat16_tEfNS_4arch4Sm80ELb0ELb0ELb1ELb1ELb1ELb0ELb0ELb0ELi2ELi4ELi4ELi4ELb0EEENS1_24CollectiveEpilogueBwdGQAISA_fSD_Li256ELb1ELb1EEENS1_19SingleTileSchedulerILb1ELb0ELb0ELi128EEEEEEEEEvNT_6ParamsE$_ZN4cute5tupleIJNS0_IJNS_1CILi2EEEEEENS0_IJiEEEEEC2ERKS3_RKS4_,($_ZN7cutlass13device_kernelIN5flash19enable_sm80_to_sm89INS1_16FlashAttnBwdSm80INS1_25CollectiveMainloopBwdSm80ILi2ELi2EN4cute5tupleIJNS5_1CILi128EEES8_NS7_ILi64EEEEEENS_10bfloat16_tEfNS_4arch4Sm80ELb0ELb0ELb1ELb1ELb1ELb0ELb0ELb0ELi2ELi4ELi4ELi4ELb0EEENS1_24CollectiveEpilogueBwdGQAISA_fSD_Li256ELb1ELb1EEENS1_19SingleTileSchedulerILb1ELb0ELb0ELi128EEEEEEEEEvNT_6ParamsE$_ZN4cute5tupleIJNS0_IJNS_1CILi2EEES2_EEENS0_IJNS1_ILi1EEEiEEEEEC2ERKS3_RKS5_ - $_ZN7cutlass13device_kernelIN5flash19enable_sm80_to_sm89INS1_16FlashAttnBwdSm80INS1_25CollectiveMainloopBwdSm80ILi2ELi2EN4cute5tupleIJNS5_1CILi128EEES8_NS7_ILi64EEEEEENS_10bfloat16_tEfNS_4arch4Sm80ELb0ELb0ELb1ELb1ELb1ELb0ELb0ELb0ELi2ELi4ELi4ELi4ELb0EEENS1_24CollectiveEpilogueBwdGQAISA_fSD_Li256ELb1ELb1EEENS1_19SingleTileSchedulerILb1ELb0ELb0ELi128EEEEEEEEEvNT_6ParamsE$_ZN4cute5tupleIJNS0_IJNS_1CILi2EEEEEENS0_IJiEEEEEC2ERKS3_RKS4_)
$_ZN7cutlass13device_kernelIN5flash19enable_sm80_to_sm89INS1_16FlashAttnBwdSm80INS1_25CollectiveMainloopBwdSm80ILi2ELi2EN4cute5tupleIJNS5_1CILi128EEES8_NS7_ILi64EEEEEENS_10bfloat16_tEfNS_4arch4Sm80ELb0ELb0ELb1ELb1ELb1ELb0ELb0ELb0ELi2ELi4ELi4ELi4ELb0EEENS1_24CollectiveEpilogueBwdGQAISA_fSD_Li256ELb1ELb1EEENS1_19SingleTileSchedulerILb1ELb0ELb0ELi128EEEEEEEEEvNT_6ParamsE$_ZN4cute5tupleIJNS0_IJNS_1CILi2EEEEEENS0_IJiEEEEEC2ERKS3_RKS4_:
[----:B------:R-:W-:Y:S02]  /*acb0*/  MOV R6, 0xacd0 ;  /* 0x0000acd000067802 */ /* 0x000fe40000000f00 */
[----:B------:R-:W-:Y:S05]  /*acc0*/  CALL.REL.NOINC `($_ZN7cutlass13device_kernelIN5flash19enable_sm80_to_sm89INS1_16FlashAttnBwdSm80INS1_25CollectiveMainloopBwdSm80ILi2ELi2EN4cute5tupleIJNS5_1CILi128EEES8_NS7_ILi64EEEEEENS_10bfloat16_tEfNS_4arch4Sm80ELb0ELb0ELb1ELb1ELb1ELb0ELb0ELb0ELi2ELi4ELi4ELi4ELb0EEENS1_24CollectiveEpilogueBwdGQAISA_fSD_Li256ELb1ELb1EEENS1_19SingleTileSchedulerILb1ELb0ELb0ELi128EEEEEEEEEvNT_6ParamsE$_ZN4cute3eso3ESOILb1ELb0EJNS_5tupleIJNS_1CILi2EEEEEENS2_IJiEEEEEC2ERKS5_RKS6_) ;  /* 0xffffde5000007944 */ /* 0x000fea0003c3ffff */
[----:B------:R-:W-:-:S04]  /*acd0*/  MOV R5, 0x0 ;  /* 0x0000000000057802 */ /* 0x000fc80000000f00 */
[----:B------:R-:W-:Y:S05]  /*ace0*/  RET.REL.NODEC R4 `(_ZN7cutlass13device_kernelIN5flash19enable_sm80_to_sm89INS1_16FlashAttnBwdSm80INS1_25CollectiveMainloopBwdSm80ILi2ELi2EN4cute5tupleIJNS5_1CILi128EEES8_NS7_ILi64EEEEEENS_10bfloat16_tEfNS_4arch4Sm80ELb0ELb0ELb1ELb1ELb1ELb0ELb0ELb0ELi2ELi4ELi4ELi4ELb0EEENS1_24CollectiveEpilogueBwdGQAISA_fSD_Li256ELb1ELb1EEENS1_19SingleTileSchedulerILb1ELb0ELb0ELi128EEEEEEEEEvNT_6ParamsE) ;  /* 0xffff531004007950 */ /* 0x000fea0003c3ffff */
        .type           $_ZN7cutlass13device_kernelIN5flash19enable_sm80_to_sm89INS1_16FlashAttnBwdSm80INS1_25CollectiveMainloopBwdSm80ILi2ELi2EN4cute5tupleIJNS5_1CILi128EEES8_NS7_ILi64EEEEEENS_10bfloat16_tEfNS_4arch4Sm80ELb0ELb0ELb1ELb1ELb1ELb0ELb0ELb0ELi2ELi4ELi4ELi4ELb0EEENS1_24CollectiveEpilogueBwdGQAISA_fSD_Li256ELb1ELb1EEENS1_19SingleTileSchedulerILb1ELb0ELb0ELi128EEEEEEEEEvNT_6ParamsE$_ZN4cute5tupleIJNS0_IJNS_1CILi2EEES2_EEENS0_IJNS1_ILi1EEEiEEEEEC2ERKS3_RKS5_,@function
        .size           $_ZN7cutlass13device_kernelIN5flash19enable_sm80_to_sm89INS1_16FlashAttnBwdSm80INS1_25CollectiveMainloopBwdSm80ILi2ELi2EN4cute5tupleIJNS5_1CILi128EEES8_NS7_ILi64EEEEEENS_10bfloat16_tEfNS_4arch4Sm80ELb0ELb0ELb1ELb1ELb1ELb0ELb0ELb0ELi2ELi4ELi4ELi4ELb0EEENS1_24CollectiveEpilogueBwdGQAISA_fSD_Li256ELb1ELb1EEENS1_19SingleTileSchedulerILb1ELb0ELb0ELi128EEEEEEEEEvNT_6ParamsE$_ZN4cute5tupleIJNS0_IJNS_1CILi2EEES2_EEENS0_IJNS1_ILi1EEEiEEEEEC2ERKS3_RKS5_,($_ZN7cutlass13device_kernelIN5flash19enable_sm80_to_sm89INS1_16FlashAttnBwdSm80INS1_25CollectiveMainloopBwdSm80ILi2ELi2EN4cute5tupleIJNS5_1CILi128EEES8_NS7_ILi64EEEEEENS_10bfloat16_tEfNS_4arch4Sm80ELb0ELb0ELb1ELb1ELb1ELb0ELb0ELb0ELi2ELi4ELi4ELi4ELb0EEENS1_24CollectiveEpilogueBwdGQAISA_fSD_Li256ELb1ELb1EEENS1_19SingleTileSchedulerILb1ELb0ELb0ELi128EEEEEEEEEvNT_6ParamsE$_ZN4cute5tupleIJNS0_IJNS_1CILi2EEES2_EEENS0_IJiNS1_ILi4096EEEEEEEEC2ERKS3_RKS5_ - $_ZN7cutlass13device_kernelIN5flash19enable_sm80_to_sm89INS1_16FlashAttnBwdSm80INS1_25CollectiveMainloopBwdSm80ILi2ELi2EN4cute5tupleIJNS5_1CILi128EEES8_NS7_ILi64EEEEEENS_10bfloat16_tEfNS_4arch4Sm80ELb0ELb0ELb1ELb1ELb1ELb0ELb0ELb0ELi2ELi4ELi4ELi4ELb0EEENS1_24CollectiveEpilogueBwdGQAISA_fSD_Li256ELb1ELb1EEENS1_19SingleTileSchedulerILb1ELb0ELb0ELi128EEEEEEEEEvNT_6ParamsE$_ZN4cute5tupleIJNS0_IJNS_1CILi2EEES2_EEENS0_IJNS1_ILi1EEEiEEEEEC2ERKS3_RKS5_)
$_ZN7cutlass13device_kernelIN5flash19enable_sm80_to_sm89INS1_16FlashAttnBwdSm80INS1_25CollectiveMainloopBwdSm80ILi2ELi2EN4cute5tupleIJNS5_1CILi128EEES8_NS7_ILi64EEEEEENS_10bfloat16_tEfNS_4arch4Sm80ELb0ELb0ELb1ELb1ELb1ELb0ELb0ELb0ELi2ELi4ELi4ELi4ELb0EEENS1_24CollectiveEpilogueBwdGQAISA_fSD_Li256ELb1ELb1EEENS1_19SingleTileSchedulerILb1ELb0ELb0ELi128EEEEEEEEEvNT_6ParamsE$_ZN4cute5tupleIJNS0_IJNS_1CILi2EEES2_EEENS0_IJNS1_ILi1EEEiEEEEEC2ERKS3_RKS5_:
[----:B------:R-:W-:Y:S02]  /*acf0*/  MOV R4, 0xad10 ;  /* 0x0000ad1000047802 */ /* 0x000fe40000000f00 */
[----:B------:R-:W-:Y:S05]  /*ad00*/  CALL.REL.NOINC `($_ZN7cutlass13device_kernelIN5flash19enable_sm80_to_sm89INS1_16FlashAttnBwdSm80INS1_25CollectiveMainloopBwdSm80ILi2ELi2EN4cute5tupleIJNS5_1CILi128EEES8_NS7_ILi64EEEEEENS_10bfloat16_tEfNS_4arch4Sm80ELb0ELb0ELb1ELb1ELb1ELb0ELb0ELb0ELi2ELi4ELi4ELi4ELb0EEENS1_24CollectiveEpilogueBwdGQAISA_fSD_Li256ELb1ELb1EEENS1_19SingleTileSchedulerILb1ELb0ELb0ELi128EEEEEEEEEvNT_6ParamsE$_ZN4cute3eso3ESOILb1ELb0EJNS_5tupleIJNS_1CILi2EEES4_EEENS2_IJNS3_ILi1EEEiEEEEEC2ERKS5_RKS7_) ;  /* 0xffffdee000007944 */ /* 0x000fea0003c3ffff */
[----:B-1----:R-:W-:Y:S02]  /*ad10*/  MOV R2, R6 ;  /* 0x0000000600027202 */ /* 0x002fe40000000f00 */
[----:B------:R-:W-:-:S04]  /*ad20*/  MOV R3, 0x0 ;  /* 0x0000000000037802 */ /* 0x000fc80000000f00 */
[----:B------:R-:W-:Y:S05]  /*ad30*/  RET.REL.NODEC R2 `(_ZN7cutlass13device_kernelIN5flash19enable_sm80_to_sm89INS1_16FlashAttnBwdSm80INS1_25CollectiveMainloopBwdSm80ILi2ELi2EN4cute5tupleIJNS5_1CILi128EEES8_NS7_ILi64EEEEEENS_10bfloat16_tEfNS_4arch4Sm80ELb0ELb0ELb1ELb1ELb1ELb0ELb0ELb0ELi2ELi4ELi4ELi4ELb0EEENS1_24CollectiveEpilogueBwdGQAISA_fSD_Li256ELb1ELb1EEENS1_19SingleTileSchedulerILb1ELb0ELb0ELi128EEEEEEEEEvNT_6ParamsE) ;  /* 0xffff52c002007950 */ /* 0x000fea0003c3ffff */
        .type           $_ZN7cutlass13device_kernelIN5flash19enable_sm80_to_sm89INS1_16FlashAttnBwdSm80INS1_25CollectiveMainloopBwdSm80ILi2ELi2EN4cute5tupleIJNS5_1CILi128EEES8_NS7_ILi64EEEEEENS_10bfloat16_tEfNS_4arch4Sm80ELb0ELb0ELb1ELb1ELb1ELb0ELb0ELb0ELi2ELi4ELi4ELi4ELb0EEENS1_24CollectiveEpilogueBwdGQAISA_fSD_Li256ELb1ELb1EEENS1_19SingleTileSchedulerILb1ELb0ELb0ELi128EEEEEEEEEvNT_6ParamsE$_ZN4cute5tupleIJNS0_IJNS_1CILi2EEES2_EEENS0_IJiNS1_ILi4096EEEEEEEEC2ERKS3_RKS5_,@function
        .size           $_ZN7cutlass13device_kernelIN5flash19enable_sm80_to_sm89INS1_16FlashAttnBwdSm80INS1_25CollectiveMainloopBwdSm80ILi2ELi2EN4cute5tupleIJNS5_1CILi128EEES8_NS7_ILi64EEEEEENS_10bfloat16_tEfNS_4arch4Sm80ELb0ELb0ELb1ELb1ELb1ELb0ELb0ELb0ELi2ELi4ELi4ELi4ELb0EEENS1_24CollectiveEpilogueBwdGQAISA_fSD_Li256ELb1ELb1EEENS1_19SingleTileSchedulerILb1ELb0ELb0ELi128EEEEEEEEEvNT_6ParamsE$_ZN4cute5tupleIJNS0_IJNS_1CILi2EEES2_EEENS0_IJiNS1_ILi4096EEEEEEEEC2ERKS3_RKS5_,($_ZN7cutlass13device_kernelIN5flash19enable_sm80_to_sm89INS1_16FlashAttnBwdSm80INS1_25CollectiveMainloopBwdSm80ILi2ELi2EN4cute5tupleIJNS5_1CILi128EEES8_NS7_ILi64EEEEEENS_10bfloat16_tEfNS_4arch4Sm80ELb0ELb0ELb1ELb1ELb1ELb0ELb0ELb0ELi2ELi4ELi4ELi4ELb0EEENS1_24CollectiveEpilogueBwdGQAISA_fSD_Li256ELb1ELb1EEENS1_19SingleTileSchedulerILb1ELb0ELb0ELi128EEEEEEEEEvNT_6ParamsE$_ZN4cute5tupleIJNS0_IJNS_1CILi2EEES2_EEENS0_IJiNS1_ILi512EEEEEEEEC2ERKS3_RKS5_ - $_ZN7cutlass13device_kernelIN5flash19enable_sm80_to_sm89INS1_16FlashAttnBwdSm80INS1_25CollectiveMainloopBwdSm80ILi2ELi2EN4cute5tupleIJNS5_1CILi128EEES8_NS7_ILi64EEEEEENS_10bfloat16_tEfNS_4arch4Sm80ELb0ELb0ELb1ELb1ELb1ELb0ELb0ELb0ELi2ELi4ELi4ELi4ELb0EEENS1_24CollectiveEpilogueBwdGQAISA_fSD_Li256ELb1ELb1EEENS1_19SingleTileSchedulerILb1ELb0ELb0ELi128EEEEEEEEEvNT_6ParamsE$_ZN4cute5tupleIJNS0_IJNS_1CILi2EEES2_EEENS0_IJiNS1_ILi4096EEEEEEEEC2ERKS3_RKS5_)
$_ZN7cutlass13device_kernelIN5flash19enable_sm80_to_sm89INS1_16FlashAttnBwdSm80INS1_25CollectiveMainloopBwdSm80ILi2ELi2EN4cute5tupleIJNS5_1CILi128EEES8_NS7_ILi64EEEEEENS_10bfloat16_tEfNS_4arch4Sm80ELb0ELb0ELb1ELb1ELb1ELb0ELb0ELb0ELi2ELi4ELi4ELi4ELb0EEENS1_24CollectiveEpilogueBwdGQAISA_fSD_Li256ELb1ELb1EEENS1_19SingleTileSchedulerILb1ELb0ELb0ELi128EEEEEEEEEvNT_6ParamsE$_ZN4cute5tupleIJNS0_IJNS_1CILi2EEES2_EEENS0_IJiNS1_ILi4096EEEEEEEEC2ERKS3_RKS5_:
[----:B------:R-:W-:Y:S02]  /*ad40*/  MOV R4, 0xad60 ;  /* 0x0000ad6000047802 */ /* 0x000fe40000000f00 */
[----:B------:R-:W-:Y:S05]  /*ad50*/  CALL.REL.NOINC `($_ZN7cutlass13device_kernelIN5flash19enable_sm80_to_sm89INS1_16FlashAttnBwdSm80INS1_25CollectiveMainloopBwdSm80ILi2ELi2EN4cute5tupleIJNS5_1CILi128EEES8_NS7_ILi64EEEEEENS_10bfloat16_tEfNS_4arch4Sm80ELb0ELb0ELb1ELb1ELb1ELb0ELb0ELb0ELi2ELi4ELi4ELi4ELb0EEENS1_24CollectiveEpilogueBwdGQAISA_fSD_Li256ELb1ELb1EEENS1_19SingleTileSchedulerILb1ELb0ELb0ELi128EEEEEEEEEvNT_6ParamsE$_ZN4cute3eso3ESOILb1ELb0EJNS_5tupleIJNS_1CILi2EEES4_EEENS2_IJiNS3_ILi4096EEEEEEEEC2ERKS5_RKS7_) ;  /* 0xffffded000007944 */ /* 0x000fea0003c3ffff */
[----:B-1----:R-:W-:Y:S02]  /*ad60*/  MOV R2, R6 ;  /* 0x0000000600027202 */ /* 0x002fe40000000f00 */
[----:B------:R-:W-:-:S04]  /*ad70*/  MOV R3, 0x0 ;  /* 0x0000000000037802 */ /* 0x000fc80000000f00 */
[----:B------:R-:W-:Y:S05]  /*ad80*/  RET.REL.NODEC R2 `(_ZN7cutlass13device_kernelIN5flash19enable_sm80_to_sm89INS1_16FlashAttnBwdSm80INS1_25CollectiveMainloopBwdSm80ILi2ELi2EN4cute5tupleIJNS5_1CILi128EEES8_NS7_ILi64EEEEEENS_10bfloat16_tEfNS_4arch4Sm80ELb0ELb0ELb1ELb1ELb1ELb0ELb0ELb0ELi2ELi4ELi4ELi4ELb0EEENS1_24CollectiveEpilogueBwdGQAISA_fSD_Li256ELb1ELb1EEENS1_19SingleTileSchedulerILb1ELb0ELb0ELi128EEEEEEEEEvNT_6ParamsE) ;  /* 0xffff527002007950 */ /* 0x000fea0003c3ffff */
        .type           $_ZN7cutlass13device_kernelIN5flash19enable_sm80_to_sm89INS1_16FlashAttnBwdSm80INS1_25CollectiveMainloopBwdSm80ILi2ELi2EN4cute5tupleIJNS5_1CILi128EEES8_NS7_ILi64EEEEEENS_10bfloat16_tEfNS_4arch4Sm80ELb0ELb0ELb1ELb1ELb1ELb0ELb0ELb0ELi2ELi4ELi4ELi4ELb0EEENS1_24CollectiveEpilogueBwdGQAISA_fSD_Li256ELb1ELb1EEENS1_19SingleTileSchedulerILb1ELb0ELb0ELi128EEEEEEEEEvNT_6ParamsE$_ZN4cute5tupleIJNS0_IJNS_1CILi2EEES2_EEENS0_IJiNS1_ILi512EEEEEEEEC2ERKS3_RKS5_,@function
        .size           $_ZN7cutlass13device_kernelIN5flash19enable_sm80_to_sm89INS1_16FlashAttnBwdSm80INS1_25CollectiveMainloopBwdSm80ILi2ELi2EN4cute5tupleIJNS5_1CILi128EEES8_NS7_ILi64EEEEEENS_10bfloat16_tEfNS_4arch4Sm80ELb0ELb0ELb1ELb1ELb1ELb0ELb0ELb0ELi2ELi4ELi4ELi4ELb0EEENS1_24CollectiveEpilogueBwdGQAISA_fSD_Li256ELb1ELb1EEENS1_19SingleTileSchedulerILb1ELb0ELb0ELi128EEEEEEEEEvNT_6ParamsE$_ZN4cute5tupleIJNS0_IJNS_1CILi2EEES2_EEENS0_IJiNS1_ILi512EEEEEEEEC2ERKS3_RKS5_,($_ZN7cutlass13device_kernelIN5flash19enable_sm80_to_sm89INS1_16FlashAttnBwdSm80INS1_25CollectiveMainloopBwdSm80ILi2ELi2EN4cute5tupleIJNS5_1CILi128EEES8_NS7_ILi64EEEEEENS_10bfloat16_tEfNS_4arch4Sm80ELb0ELb0ELb1ELb1ELb1ELb0ELb0ELb0ELi2ELi4ELi4ELi4ELb0EEENS1_24CollectiveEpilogueBwdGQAISA_fSD_Li256ELb1ELb1EEENS1_19SingleTileSchedulerILb1ELb0ELb0ELi128EEEEEEEEEvNT_6ParamsE$_ZN4cute5tupleIJNS0_IJNS_1CILi2EEES2_EEENS0_IJiiEEEEEC2ERKS3_RKS4_ - $_ZN7cutlass13device_kernelIN5flash19enable_sm80_to_sm89INS1_16FlashAttnBwdSm80INS1_25CollectiveMainloopBwdSm80ILi2ELi2EN4cute5tupleIJNS5_1CILi128EEES8_NS7_ILi64EEEEEENS_10bfloat16_tEfNS_4arch4Sm80ELb0ELb0ELb1ELb1ELb1ELb0ELb0ELb0ELi2ELi4ELi4ELi4ELb0EEENS1_24CollectiveEpilogueBwdGQAISA_fSD_Li256ELb1ELb1EEENS1_19SingleTileSchedulerILb1ELb0ELb0ELi128EEEEEEEEEvNT_6ParamsE$_ZN4cute5tupleIJNS0_IJNS_1CILi2EEES2_EEENS0_IJiNS1_ILi512EEEEEEEEC2ERKS3_RKS5_)
$_ZN7cutlass13device_kernelIN5flash19enable_sm80_to_sm89INS1_16FlashAttnBwdSm80INS1_25CollectiveMainloopBwdSm80ILi2ELi2EN4cute5tupleIJNS5_1CILi128EEES8_NS7_ILi64EEEEEENS_10bfloat16_tEfNS_4arch4Sm80ELb0ELb0ELb1ELb1ELb1ELb0ELb0ELb0ELi2ELi4ELi4ELi4ELb0EEENS1_24CollectiveEpilogueBwdGQAISA_fSD_Li256ELb1ELb1EEENS1_19SingleTileSchedulerILb1ELb0ELb0ELi128EEEEEEEEEvNT_6ParamsE$_ZN4cute5tupleIJNS0_IJNS_1CILi2EEES2_EEENS0_IJiNS1_ILi512EEEEEEEEC2ERKS3_RKS5_:
[----:B------:R-:W-:Y:S02]  /*ad90*/  MOV R4, 0xadb0 ;  /* 0x0000adb000047802 */ /* 0x000fe40000000f00 */
[----:B------:R-:W-:Y:S05]  /*ada0*/  CALL.REL.NOINC `($_ZN7cutlass13device_kernelIN5flash19enable_sm80_to_sm89INS1_16FlashAttnBwdSm80INS1_25CollectiveMainloopBwdSm80ILi2ELi2EN4cute5tupleIJNS5_1CILi128EEES8_NS7_ILi64EEEEEENS_10bfloat16_tEfNS_4arch4Sm80ELb0ELb0ELb1ELb1ELb1ELb0ELb0ELb0ELi2ELi4ELi4ELi4ELb0EEENS1_24CollectiveEpilogueBwdGQAISA_fSD_Li256ELb1ELb1EEENS1_19SingleTileSchedulerILb1ELb0ELb0ELi128EEEEEEEEEvNT_6ParamsE$_ZN4cute3eso3ESOILb1ELb0EJNS_5tupleIJNS_1CILi2EEES4_EEENS2_IJiNS3_ILi512EEEEEEEEC2ERKS5_RKS7_) ;  /* 0xffffdec000007944 */ /* 0x000fea0003c3ffff */
[----:B-1----:R-:W-:Y:S02]  /*adb0*/  MOV R2, R6 ;  /* 0x0000000600027202 */ /* 0x002fe40000000f00 */
[----:B------:R-:W-:-:S04]  /*adc0*/  MOV R3, 0x0 ;  /* 0x0000000000037802 */ /* 0x000fc80000000f00 */
[----:B------:R-:W-:Y:S05]  /*add0*/  RET.REL.NODEC R2 `(_ZN7cutlass13device_kernelIN5flash19enable_sm80_to_sm89INS1_16FlashAttnBwdSm80INS1_25CollectiveMainloopBwdSm80ILi2ELi2EN4cute5tupleIJNS5_1CILi128EEES8_NS7_ILi64EEEEEENS_10bfloat16_tEfNS_4arch4Sm80ELb0ELb0ELb1ELb1ELb1ELb0ELb0ELb0ELi2ELi4ELi4ELi4ELb0EEENS1_24CollectiveEpilogueBwdGQAISA_fSD_Li256ELb1ELb1EEENS1_19SingleTileSchedulerILb1ELb0ELb0ELi128EEEEEEEEEvNT_6ParamsE) ;  /* 0xffff522002007950 */ /* 0x000fea0003c3ffff */
        .type           $_ZN7cutlass13device_kernelIN5flash19enable_sm80_to_sm89INS1_16FlashAttnBwdSm80INS1_25CollectiveMainloopBwdSm80ILi2ELi2EN4cute5tupleIJNS5_1CILi128EEES8_NS7_ILi64EEEEEENS_10bfloat16_tEfNS_4arch4Sm80ELb0ELb0ELb1ELb1ELb1ELb0ELb0ELb0ELi2ELi4ELi4ELi4ELb0EEENS1_24CollectiveEpilogueBwdGQAISA_fSD_Li256ELb1ELb1EEENS1_19SingleTileSchedulerILb1ELb0ELb0ELi128EEEEEEEEEvNT_6ParamsE$_ZN4cute5tupleIJNS0_IJNS_1CILi2EEES2_EEENS0_IJiiEEEEEC2ERKS3_RKS4_,@function
        .size           $_ZN7cutlass13device_kernelIN5flash19enable_sm80_to_sm89INS1_16FlashAttnBwdSm80INS1_25CollectiveMainloopBwdSm80ILi2ELi2EN4cute5tupleIJNS5_1CILi128EEES8_NS7_ILi64EEEEEENS_10bfloat16_tEfNS_4arch4Sm80ELb0ELb0ELb1ELb1ELb1ELb0ELb0ELb0ELi2ELi4ELi4ELi4ELb0EEENS1_24CollectiveEpilogueBwdGQAISA_fSD_Li256ELb1ELb1EEENS1_19SingleTileSchedulerILb1ELb0ELb0ELi128EEEEEEEEEvNT_6ParamsE$_ZN4cute5tupleIJNS0_IJNS_1CILi2EEES2_EEENS0_IJiiEEEEEC2ERKS3_RKS4_,($_ZN7cutlass13device_kernelIN5flash19enable_sm80_to_sm89INS1_16FlashAttnBwdSm80INS1_25CollectiveMainloopBwdSm80ILi2ELi2EN4cute5tupleIJNS5_1CILi128EEES8_NS7_ILi64EEEEEENS_10bfloat16_tEfNS_4arch4Sm80ELb0ELb0ELb1ELb1ELb1ELb0ELb0ELb0ELi2ELi4ELi4ELi4ELb0EEENS1_24CollectiveEpilogueBwdGQAISA_fSD_Li256ELb1ELb1EEENS1_19SingleTileSchedulerILb1ELb0ELb0ELi128EEEEEEEEEvNT_6ParamsE$_ZN4cute5tupleIJNS0_IJNS_1CILi2EEES2_S2_EEENS0_IJNS1_ILi1EEENS1_ILi512EEEiEEEEEC2ERKS3_RKS6_ - $_ZN7cutlass13device_kernelIN5flash19enable_sm80_to_sm89INS1_16FlashAttnBwdSm80INS1_25CollectiveMainloopBwdSm80ILi2ELi2EN4cute5tupleIJNS5_1CILi128EEES8_NS7_ILi64EEEEEENS_10bfloat16_tEfNS_4arch4Sm80ELb0ELb0ELb1ELb1ELb1ELb0ELb0ELb0ELi2ELi4ELi4ELi4ELb0EEENS1_24CollectiveEpilogueBwdGQAISA_fSD_Li256ELb1ELb1EEENS1_19SingleTileSchedulerILb1ELb0ELb0ELi128EEEEEEEEEvNT_6ParamsE$_ZN4cute5tupleIJNS0_IJNS_1CILi2EEES2_EEENS0_IJiiEEEEEC2ERKS3_RKS4_)
$_ZN7cutlass13device_kernelIN5flash19enable_sm80_to_sm89INS1_16FlashAttnBwdSm80INS1_25CollectiveMainloopBwdSm80ILi2ELi2EN4cute5tupleIJNS5_1CILi128EEES8_NS7_ILi64EEEEEENS_10bfloat16_tEfNS_4arch4Sm80ELb0ELb0ELb1ELb1ELb1ELb0ELb0ELb0ELi2ELi4ELi4ELi4ELb0EEENS1_24CollectiveEpilogueBwdGQAISA_fSD_Li256ELb1ELb1EEENS1_19SingleTileSchedulerILb1ELb0ELb0ELi128EEEEEEEEEvNT_6ParamsE$_ZN4cute5tupleIJNS0_IJNS_1CILi2EEES2_EEENS0_IJiiEEEEEC2ERKS3_RKS4_:
[----:B------:R-:W-:Y:S02]  /*ade0*/  MOV R4, 0xae00 ;  /* 0x0000ae0000047802 */ /* 0x000fe40000000f00 */
[----:B------:R-:W-:Y:S05]  /*adf0*/  CALL.REL.NOINC `($_ZN7cutlass13device_kernelIN5flash19enable_sm80_to_sm89INS1_16FlashAttnBwdSm80INS1_25CollectiveMainloopBwdSm80ILi2ELi2EN4cute5tupleIJNS5_1CILi128EEES8_NS7_ILi64EEEEEENS_10bfloat16_tEfNS_4arch4Sm80ELb0ELb0ELb1ELb1ELb1ELb0ELb0ELb0ELi2ELi4ELi4ELi4ELb0EEENS1_24CollectiveEpilogueBwdGQAISA_fSD_Li256ELb1ELb1EEENS1_19SingleTileSchedulerILb1ELb0ELb0ELi128EEEEEEEEEvNT_6ParamsE$_ZN4cute3eso3ESOILb1ELb0EJNS_5tupleIJNS_1CILi2EEES4_EEENS2_IJiiEEEEEC2ERKS5_RKS6_) ;  /* 0xffffdeb000007944 */ /* 0x000fea0003c3ffff */
[----:B-1----:R-:W-:Y:S02]  /*ae00*/  MOV R2, R6 ;  /* 0x0000000600027202 */ /* 0x002fe40000000f00 */
[----:B------:R-:W-:-:S04]  /*ae10*/  MOV R3, 0x0 ;  /* 0x0000000000037802 */ /* 0x000fc80000000f00 */
[----:B------:R-:W-:Y:S05]  /*ae20*/  RET.REL.NODEC R2 `(_ZN7cutlass13device_kernelIN5flash19enable_sm80_to_sm89INS1_16FlashAttnBwdSm80INS1_25CollectiveMainloopBwdSm80ILi2ELi2EN4cute5tupleIJNS5_1CILi128EEES8_NS7_ILi64EEEEEENS_10bfloat16_tEfNS_4arch4Sm80ELb0ELb0ELb1ELb1ELb1ELb0ELb0ELb0ELi2ELi4ELi4ELi4ELb0EEENS1_24CollectiveEpilogueBwdGQAISA_fSD_Li256ELb1ELb1EEENS1_19SingleTileSchedulerILb1ELb0ELb0ELi128EEEEEEEEEvNT_6ParamsE) ;  /* 0xffff51d002007950 */ /* 0x000fea0003c3ffff */
        .type           $_ZN7cutlass13device_kernelIN5flash19enable_sm80_to_sm89INS1_16FlashAttnBwdSm80INS1_25CollectiveMainloopBwdSm80ILi2ELi2EN4cute5tupleIJNS5_1CILi128EEES8_NS7_ILi64EEEEEENS_10bfloat16_tEfNS_4arch4Sm80ELb0ELb0ELb1ELb1ELb1ELb0ELb0ELb0ELi2ELi4ELi4ELi4ELb0EEENS1_24CollectiveEpilogueBwdGQAISA_fSD_Li256ELb1ELb1EEENS1_19SingleTileSchedulerILb1ELb0ELb0ELi128EEEEEEEEEvNT_6ParamsE$_ZN4cute5tupleIJNS0_IJNS_1CILi2EEES2_S2_EEENS0_IJNS1_ILi1EEENS1_ILi512EEEiEEEEEC2ERKS3_RKS6_,@function
        .size           $_ZN7cutlass13device_kernelIN5flash19enable_sm80_to_sm89INS1_16FlashAttnBwdSm80INS1_25CollectiveMainloopBwdSm80ILi2ELi2EN4cute5tupleIJNS5_1CILi128EEES8_NS7_ILi64EEEEEENS_10bfloat16_tEfNS_4arch4Sm80ELb0ELb0ELb1ELb1ELb1ELb0ELb0ELb0ELi2ELi4ELi4ELi4ELb0EEENS1_24CollectiveEpilogueBwdGQAISA_fSD_Li256ELb1ELb1EEENS1_19SingleTileSchedulerILb1ELb0ELb0ELi128EEEEEEEEEvNT_6ParamsE$_ZN4cute5tupleIJNS0_IJNS_1CILi2EEES2_S2_EEENS0_IJNS1_ILi1EEENS1_ILi512EEEiEEEEEC2ERKS3_RKS6_,($_ZN7cutlass13device_kernelIN5flash19enable_sm80_to_sm89INS1_16FlashAttnBwdSm80INS1_25CollectiveMainloopBwdSm80ILi2ELi2EN4cute5tupleIJNS5_1CILi128EEES8_NS7_ILi64EEEEEENS_10bfloat16_tEfNS_4arch4Sm80ELb0ELb0ELb1ELb1ELb1ELb0ELb0ELb0ELi2ELi4ELi4ELi4ELb0EEENS1_24CollectiveEpilogueBwdGQAISA_fSD_Li256ELb1ELb1EEENS1_19SingleTileSchedulerILb1ELb0ELb0ELi128EEEEEEEEEvNT_6ParamsE$_ZN4cute5tupleIJNS0_IJNS_1CILi8EEENS0_IJNS1_ILi2EEES3_S3_EEENS1_ILi1EEES4_S5_EEENS0_IJS5_NS0_IJS2_iiEEENS1_ILi64EEENS0_IJiNS1_ILi144EEENS1_ILi288EEEEEENS1_ILi512EEEEEEEEC2ERKS6_RKSD_ - $_ZN7cutlass13device_kernelIN5flash19enable_sm80_to_sm89INS1_16FlashAttnBwdSm80INS1_25CollectiveMainloopBwdSm80ILi2ELi2EN4cute5tupleIJNS5_1CILi128EEES8_NS7_ILi64EEEEEENS_10bfloat16_tEfNS_4arch4Sm80ELb0ELb0ELb1ELb1ELb1ELb0ELb0ELb0ELi2ELi4ELi4ELi4ELb0EEENS1_24CollectiveEpilogueBwdGQAISA_fSD_Li256ELb1ELb1EEENS1_19SingleTileSchedulerILb1ELb0ELb0ELi128EEEEEEEEEvNT_6ParamsE$_ZN4cute5tupleIJNS0_IJNS_1CILi2EEES2_S2_EEENS0_IJNS1_ILi1EEENS1_ILi512EEEiEEEEEC2ERKS3_RKS6_)
$_ZN7cutlass13device_kernelIN5flash19enable_sm80_to_sm89INS1_16FlashAttnBwdSm80INS1_25CollectiveMainloopBwdSm80ILi2ELi2EN4cute5tupleIJNS5_1CILi128EEES8_NS7_ILi64EEEEEENS_10bfloat16_tEfNS_4arch4Sm80ELb0ELb0ELb1ELb1ELb1ELb0ELb0ELb0ELi2ELi4ELi4ELi4ELb0EEENS1_24CollectiveEpilogueBwdGQAISA_fSD_Li256ELb1ELb1EEENS1_19SingleTileSchedulerILb1ELb0ELb0ELi128EEEEEEEEEvNT_6ParamsE$_ZN4cute5tupleIJNS0_IJNS_1CILi2EEES2_S2_EEENS0_IJNS1_ILi1EEENS1_ILi512EEEiEEEEEC2ERKS3_RKS6_:
[----:B------:R-:W-:Y:S02]  /*ae30*/  MOV R4, 0xae50 ;  /* 0x0000ae5000047802 */ /* 0x000fe40000000f00 */
[----:B------:R-:W-:Y:S05]  /*ae40*/  CALL.REL.NOINC `($_ZN7cutlass13device_kernelIN5flash19enable_sm80_to_sm89INS1_16FlashAttnBwdSm80INS1_25CollectiveMainloopBwdSm80ILi2ELi2EN4cute5tupleIJNS5_1CILi128EEES8_NS7_ILi64EEEEEENS_10bfloat16_tEfNS_4arch4Sm80ELb0ELb0ELb1ELb1ELb1ELb0ELb0ELb0ELi2ELi4ELi4ELi4ELb0EEENS1_24CollectiveEpilogueBwdGQAISA_fSD_Li256ELb1ELb1EEENS1_19SingleTileSchedulerILb1ELb0ELb0ELi128EEEEEEEEEvNT_6ParamsE$_ZN4cute3eso3ESOILb1ELb0EJNS_5tupleIJNS_1CILi2EEES4_S4_EEENS2_IJNS3_ILi1EEENS3_ILi512EEEiEEEEEC2ERKS5_RKS8_) ;  /* 0xffffdf1000007944 */ /* 0x000fea0003c3ffff */
[----:B-1----:R-:W-:Y:S02]  /*ae50*/  MOV R2, R6 ;  /* 0x0000000600027202 */ /* 0x002fe40000000f00 */
[----:B------:R-:W-:-:S04]  /*ae60*/  MOV R3, 0x0 ;  /* 0x0000000000037802 */ /* 0x000fc80000000f00 */
[----:B------:R-:W-:Y:S05]  /*ae70*/  RET.REL.NODEC R2 `(_ZN7cutlass13device_kernelIN5flash19enable_sm80_to_sm89INS1_16FlashAttnBwdSm80INS1_25CollectiveMainloopBwdSm80ILi2ELi2EN4cute5tupleIJNS5_1CILi128EEES8_NS7_ILi64EEEEEENS_10bfloat16_tEfNS_4arch4Sm80ELb0ELb0ELb1ELb1ELb1ELb0ELb0ELb0ELi2ELi4ELi4ELi4ELb0EEENS1_24CollectiveEpilogueBwdGQAISA_fSD_Li256ELb1ELb1EEENS1_19SingleTileSchedulerILb1ELb0ELb0ELi128EEEEEEEEEvNT_6ParamsE) ;  /* 0xffff518002007950 */ /* 0x000fea0003c3ffff */
        .type           $_ZN7cutlass13device_kernelIN5flash19enable_sm80_to_sm89INS1_16FlashAttnBwdSm80INS1_25CollectiveMainloopBwdSm80ILi2ELi2EN4cute5tupleIJNS5_1CILi128EEES8_NS7_ILi64EEEEEENS_10bfloat16_tEfNS_4arch4Sm80ELb0ELb0ELb1ELb1ELb1ELb0ELb0ELb0ELi2ELi4ELi4ELi4ELb0EEENS1_24CollectiveEpilogueBwdGQAISA_fSD_Li256ELb1ELb1EEENS1_19SingleTileSchedulerILb1ELb0ELb0ELi128EEEEEEEEEvNT_6ParamsE$_ZN4cute5tupleIJNS0_IJNS_1CILi8EEENS0_IJNS1_ILi2EEES3_S3_EEENS1_ILi1EEES4_S5_EEENS0_IJS5_NS0_IJS2_iiEEENS1_ILi64EEENS0_IJiNS1_ILi144EEENS1_ILi288EEEEEENS1_ILi512EEEEEEEEC2ERKS6_RKSD_,@function
        .size           $_ZN7cutlass13device_kernelIN5flash19enable_sm80_to_sm89INS1_16FlashAttnBwdSm80INS1_25CollectiveMainloopBwdSm80ILi2ELi2EN4cute5tupleIJNS5_1CILi128EEES8_NS7_ILi64EEEEEENS_10bfloat16_tEfNS_4arch4Sm80ELb0ELb0ELb1ELb1ELb1ELb0ELb0ELb0ELi2ELi4ELi4ELi4ELb0EEENS1_24CollectiveEpilogueBwdGQAISA_fSD_Li256ELb1ELb1EEENS1_19SingleTileSchedulerILb1ELb0ELb0ELi128EEEEEEEEEvNT_6ParamsE$_ZN4cute5tupleIJNS0_IJNS_1CILi8EEENS0_IJNS1_ILi2EEES3_S3_EEENS1_ILi1EEES4_S5_EEENS0_IJS5_NS0_IJS2_iiEEENS1_ILi64EEENS0_IJiNS1_ILi144EEENS1_ILi288EEEEEENS1_ILi512EEEEEEEEC2ERKS6_RKSD_,($_ZN7cutlass13device_kernelIN5flash19enable_sm80_to_sm89INS1_16FlashAttnBwdSm80INS1_25CollectiveMainloopBwdSm80ILi2ELi2EN4cute5tupleIJNS5_1CILi128EEES8_NS7_ILi64EEEEEENS_10bfloat16_tEfNS_4arch4Sm80ELb0ELb0ELb1ELb1ELb1ELb0ELb0ELb0ELi2ELi4ELi4ELi4ELb0EEENS1_24CollectiveEpilogueBwdGQAISA_fSD_Li256ELb1ELb1EEENS1_19SingleTileSchedulerILb1ELb0ELb0ELi128EEEEEEEEEvNT_6ParamsE$_ZN4cute5tupleIJNS0_IJNS_1CILi8EEENS0_IJNS1_ILi2EEES3_S3_EEENS1_ILi1EEES4_S5_EEENS0_IJS5_NS0_IJiiiEEENS1_ILi64EEENS0_IJNS1_ILi72EEENS1_ILi144EEENS1_ILi288EEEEEENS1_ILi512EEEEEEEEC2ERKS6_RKSE_ - $_ZN7cutlass13device_kernelIN5flash19enable_sm80_to_sm89INS1_16FlashAttnBwdSm80INS1_25CollectiveMainloopBwdSm80ILi2ELi2EN4cute5tupleIJNS5_1CILi128EEES8_NS7_ILi64EEEEEENS_10bfloat16_tEfNS_4arch4Sm80ELb0ELb0ELb1ELb1ELb1ELb0ELb0ELb0ELi2ELi4ELi4ELi4ELb0EEENS1_24CollectiveEpilogueBwdGQAISA_fSD_Li256ELb1ELb1EEENS1_19SingleTileSchedulerILb1ELb0ELb0ELi128EEEEEEEEEvNT_6ParamsE$_ZN4cute5tupleIJNS0_IJNS_1CILi8EEENS0_IJNS1_ILi2EEES3_S3_EEENS1_ILi1EEES4_S5_EEENS0_IJS5_NS0_IJS2_iiEEENS1_ILi64EEENS0_IJiNS1_ILi144EEENS1_ILi288EEEEEENS1_ILi512EEEEEEEEC2ERKS6_RKSD_)
$_ZN7cutlass13device_kernelIN5flash19enable_sm80_to_sm89INS1_16FlashAttnBwdSm80INS1_25CollectiveMainloopBwdSm80ILi2ELi2EN4cute5tupleIJNS5_1CILi128EEES8_NS7_ILi64EEEEEENS_10bfloat16_tEfNS_4arch4Sm80ELb0ELb0ELb1ELb1ELb1ELb0ELb0ELb0ELi2ELi4ELi4ELi4ELb0EEENS1_24CollectiveEpilogueBwdGQAISA_fSD_Li256ELb1ELb1EEENS1_19SingleTileSchedulerILb1ELb0ELb0ELi128EEEEEEEEEvNT_6ParamsE$_ZN4cute5tupleIJNS0_IJNS_1CILi8EEENS0_IJNS1_ILi2EEES3_S3_EEENS1_ILi1EEES4_S5_EEENS0_IJS5_NS0_IJS2_iiEEENS1_ILi64EEENS0_IJiNS1_ILi144EEENS1_ILi288EEEEEENS1_ILi512EEEEEEEEC2ERKS6_RKSD_:
[----:B------:R-:W-:Y:S02]  /*ae80*/  MOV R8, 0xaea0 ;  /* 0x0000aea000087802 */ /* 0x000fe40000000f00 */
[----:B------:R-:W-:Y:S05]  /*ae90*/  CALL.REL.NOINC `($_ZN7cutlass13device_kernelIN5flash19enable_sm80_to_sm89INS1_16FlashAttnBwdSm80INS1_25CollectiveMainloopBwdSm80ILi2ELi2EN4cute5tupleIJNS5_1CILi128EEES8_NS7_ILi64EEEEEENS_10bfloat16_tEfNS_4arch4Sm80ELb0ELb0ELb1ELb1ELb1ELb0ELb0ELb0ELi2ELi4ELi4ELi4ELb0EEENS1_24CollectiveEpilogueBwdGQAISA_fSD_Li256ELb1ELb1EEENS1_19SingleTileSchedulerILb1ELb0ELb0ELi128EEEEEEEEEvNT_6ParamsE$_ZN4cute3eso3ESOILb1ELb0EJNS_5tupleIJNS_1CILi8EEENS2_IJNS3_ILi2EEES5_S5_EEENS3_ILi1EEES6_S7_EEENS2_IJS7_NS2_IJS4_iiEEENS3_ILi64EEENS2_IJiNS3_ILi144EEENS3_ILi288EEEEEENS3_ILi512EEEEEEEEC2ERKS8_RKSF_) ;  /* 0xffffdf0000007944 */ /* 0x000fea0003c3ffff */
[----:B-1----:R-:W-:Y:S02]  /*aea0*/  MOV R2, R6 ;  /* 0x0000000600027202 */ /* 0x002fe40000000f00 */
[----:B------:R-:W-:-:S04]  /*aeb0*/  MOV R3, 0x0 ;  /* 0x0000000000037802 */ /* 0x000fc80000000f00 */
[----:B------:R-:W-:Y:S05]  /*aec0*/  RET.REL.NODEC R2 `(_ZN7cutlass13device_kernelIN5flash19enable_sm80_to_sm89INS1_16FlashAttnBwdSm80INS1_25CollectiveMainloopBwdSm80ILi2ELi2EN4cute5tupleIJNS5_1CILi128EEES8_NS7_ILi64EEEEEENS_10bfloat16_tEfNS_4arch4Sm80ELb0ELb0ELb1ELb1ELb1ELb0ELb0ELb0ELi2ELi4ELi4ELi4ELb0EEENS1_24CollectiveEpilogueBwdGQAISA_fSD_Li256ELb1ELb1EEENS1_19SingleTileSchedulerILb1ELb0ELb0ELi128EEEEEEEEEvNT_6ParamsE) ;  /* 0xffff513002007950 */ /* 0x000fea0003c3ffff */
        .type           $_ZN7cutlass13device_kernelIN5flash19enable_sm80_to_sm89INS1_16FlashAttnBwdSm80INS1_25CollectiveMainloopBwdSm80ILi2ELi2EN4cute5tupleIJNS5_1CILi128EEES8_NS7_ILi64EEEEEENS_10bfloat16_tEfNS_4arch4Sm80ELb0ELb0ELb1ELb1ELb1ELb0ELb0ELb0ELi2ELi4ELi4ELi4ELb0EEENS1_24CollectiveEpilogueBwdGQAISA_fSD_Li256ELb1ELb1EEENS1_19SingleTileSchedulerILb1ELb0ELb0ELi128EEEEEEEEEvNT_6ParamsE$_ZN4cute5tupleIJNS0_IJNS_1CILi8EEENS0_IJNS1_ILi2EEES3_S3_EEENS1_ILi1EEES4_S5_EEENS0_IJS5_NS0_IJiiiEEENS1_ILi64EEENS0_IJNS1_ILi72EEENS1_ILi144EEENS1_ILi288EEEEEENS1_ILi512EEEEEEEEC2ERKS6_RKSE_,@function
        .size           $_ZN7cutlass13device_kernelIN5flash19enable_sm80_to_sm89INS1_16FlashAttnBwdSm80INS1_25CollectiveMainloopBwdSm80ILi2ELi2EN4cute5tupleIJNS5_1CILi128EEES8_NS7_ILi64EEEEEENS_10bfloat16_tEfNS_4arch4Sm80ELb0ELb0ELb1ELb1ELb1ELb0ELb0ELb0ELi2ELi4ELi4ELi4ELb0EEENS1_24CollectiveEpilogueBwdGQAISA_fSD_Li256ELb1ELb1EEENS1_19SingleTileSchedulerILb1ELb0ELb0ELi128EEEEEEEEEvNT_6ParamsE$_ZN4cute5tupleIJNS0_IJNS_1CILi8EEENS0_IJNS1_ILi2EEES3_S3_EEENS1_ILi1EEES4_S5_EEENS0_IJS5_NS0_IJiiiEEENS1_ILi64EEENS0_IJNS1_ILi72EEENS1_ILi144EEENS1_ILi288EEEEEENS1_ILi512EEEEEEEEC2ERKS6_RKSE_,($_ZN7cutlass13device_kernelIN5flash19enable_sm80_to_sm89INS1_16FlashAttnBwdSm80INS1_25CollectiveMainloopBwdSm80ILi2ELi2EN4cute5tupleIJNS5_1CILi128EEES8_NS7_ILi64EEEEEENS_10bfloat16_tEfNS_4arch4Sm80ELb0ELb0ELb1ELb1ELb1ELb0ELb0ELb0ELi2ELi4ELi4ELi4ELb0EEENS1_24CollectiveEpilogueBwdGQAISA_fSD_Li256ELb1ELb1EEENS1_19SingleTileSchedulerILb1ELb0ELb0ELi128EEEEEEEEEvNT_6ParamsE$_ZN4cute5tupleIJNS0_IJNS_1CILi8EEENS1_ILi2EEES3_S3_S2_S3_EEENS0_IJNS1_ILi1EEEiiiNS1_ILi72EEENS1_ILi512EEEEEEEEC2ERKS4_RKS8_ - $_ZN7cutlass13device_kernelIN5flash19enable_sm80_to_sm89INS1_16FlashAttnBwdSm80INS1_25CollectiveMainloopBwdSm80ILi2ELi2EN4cute5tupleIJNS5_1CILi128EEES8_NS7_ILi64EEEEEENS_10bfloat16_tEfNS_4arch4Sm80ELb0ELb0ELb1ELb1ELb1ELb0ELb0ELb0ELi2ELi4ELi4ELi4ELb0EEENS1_24CollectiveEpilogueBwdGQAISA_fSD_Li256ELb1ELb1EEENS1_19SingleTileSchedulerILb1ELb0ELb0ELi128EEEEEEEEEvNT_6ParamsE$_ZN4cute5tupleIJNS0_IJNS_1CILi8EEENS0_IJNS1_ILi2EEES3_S3_EEENS1_ILi1EEES4_S5_EEENS0_IJS5_NS0_IJiiiEEENS1_ILi64EEENS0_IJNS1_ILi72EEENS1_ILi144EEENS1_ILi288EEEEEENS1_ILi512EEEEEEEEC2ERKS6_RKSE_)
$_ZN7cutlass13device_kernelIN5flash19enable_sm80_to_sm89INS1_16FlashAttnBwdSm80INS1_25CollectiveMainloopBwdSm80ILi2ELi2EN4cute5tupleIJNS5_1CILi128EEES8_NS7_ILi64EEEEEENS_10bfloat16_tEfNS_4arch4Sm80ELb0ELb0ELb1ELb1ELb1ELb0ELb0ELb0ELi2ELi4ELi4ELi4ELb0EEENS1_24CollectiveEpilogueBwdGQAISA_fSD_Li256ELb1ELb1EEENS1_19SingleTileSchedulerILb1ELb0ELb0ELi128EEEEEEEEEvNT_6ParamsE$_ZN4cute5tupleIJNS0_IJNS_1CILi8EEENS0_IJNS1_ILi2EEES3_S3_EEENS1_ILi1EEES4_S5_EEENS0_IJS5_NS0_IJiiiEEENS1_ILi64EEENS0_IJNS1_ILi72EEENS1_ILi144EEENS1_ILi288EEEEEENS1_ILi512EEEEEEEEC2ERKS6_RKSE_:
[----:B------:R-:W-:Y:S02]  /*aed0*/  MOV R8, 0xaef0 ;  /* 0x0000aef000087802 */ /* 0x000fe40000000f00 */
[----:B------:R-:W-:Y:S05]  /*aee0*/  CALL.REL.NOINC `($_ZN7cutlass13device_kernelIN5flash19enable_sm80_to_sm89INS1_16FlashAttnBwdSm80INS1_25CollectiveMainloopBwdSm80ILi2ELi2EN4cute5tupleIJNS5_1CILi128EEES8_NS7_ILi64EEEEEENS_10bfloat16_tEfNS_4arch4Sm80ELb0ELb0ELb1ELb1ELb1ELb0ELb0ELb0ELi2ELi4ELi4ELi4ELb0EEENS1_24CollectiveEpilogueBwdGQAISA_fSD_Li256ELb1ELb1EEENS1_19SingleTileSchedulerILb1ELb0ELb0ELi128EEEEEEEEEvNT_6ParamsE$_ZN4cute3eso3ESOILb1ELb0EJNS_5tupleIJNS_1CILi8EEENS2_IJNS3_ILi2EEES5_S5_EEENS3_ILi1EEES6_S7_EEENS2_IJS7_NS2_IJiiiEEENS3_ILi64EEENS2_IJNS3_ILi72EEENS3_ILi144EEENS3_ILi288EEEEEENS3_ILi512EEEEEEEEC2ERKS8_RKSG_) ;  /* 0xffffdf1000007944 */ /* 0x000fea0003c3ffff */
[----:B-1----:R-:W-:Y:S02]  /*aef0*/  MOV R2, R6 ;  /* 0x0000000600027202 */ /* 0x002fe40000000f00 */
[----:B------:R-:W-:-:S04]  /*af00*/  MOV R3, 0x0 ;  /* 0x0000000000037802 */ /* 0x000fc80000000f00 */
[----:B------:R-:W-:Y:S05]  /*af10*/  RET.REL.NODEC R2 `(_ZN7cutlass13device_kernelIN5flash19enable_sm80_to_sm89INS1_16FlashAttnBwdSm80INS1_25CollectiveMainloopBwdSm80ILi2ELi2EN4cute5tupleIJNS5_1CILi128EEES8_NS7_ILi64EEEEEENS_10bfloat16_tEfNS_4arch4Sm80ELb0ELb0ELb1ELb1ELb1ELb0ELb0ELb0ELi2ELi4ELi4ELi4ELb0EEENS1_24CollectiveEpilogueBwdGQAISA_fSD_Li256ELb1ELb1EEENS1_19SingleTileSchedulerILb1ELb0ELb0ELi128EEEEEEEEEvNT_6ParamsE) ;  /* 0xffff50e002007950 */ /* 0x000fea0003c3ffff */
        .type           $_ZN7cutlass13device_kernelIN5flash19enable_sm80_to_sm89INS1_16FlashAttnBwdSm80INS1_25CollectiveMainloopBwdSm80ILi2ELi2EN4cute5tupleIJNS5_1CILi128EEES8_NS7_ILi64EEEEEENS_10bfloat16_tEfNS_4arch4Sm80ELb0ELb0ELb1ELb1ELb1ELb0ELb0ELb0ELi2ELi4ELi4ELi4ELb0EEENS1_24CollectiveEpilogueBwdGQAISA_fSD_Li256ELb1ELb1EEENS1_19SingleTileSchedulerILb1ELb0ELb0ELi128EEEEEEEEEvNT_6ParamsE$_ZN4cute5tupleIJNS0_IJNS_1CILi8EEENS1_ILi2EEES3_S3_S2_S3_EEENS0_IJNS1_ILi1EEEiiiNS1_ILi72EEENS1_ILi512EEEEEEEEC2ERKS4_RKS8_,@function
        .size           $_ZN7cutlass13device_kernelIN5flash19enable_sm80_to_sm89INS1_16FlashAttnBwdSm80INS1_25CollectiveMainloopBwdSm80ILi2ELi2EN4cute5tupleIJNS5_1CILi128EEES8_NS7_ILi64EEEEEENS_10bfloat16_tEfNS_4arch4Sm80ELb0ELb0ELb1ELb1ELb1ELb0ELb0ELb0ELi2ELi4ELi4ELi4ELb0EEENS1_24CollectiveEpilogueBwdGQAISA_fSD_Li256ELb1ELb1EEENS1_19SingleTileSchedulerILb1ELb0ELb0ELi128EEEEEEEEEvNT_6ParamsE$_ZN4cute5tupleIJNS0_IJNS_1CILi8EEENS1_ILi2EEES3_S3_S2_S3_EEENS0_IJNS1_ILi1EEEiiiNS1_ILi72EEENS1_ILi512EEEEEEEEC2ERKS4_RKS8_,($_ZN7cutlass13device_kernelIN5flash19enable_sm80_to_sm89INS1_16FlashAttnBwdSm80INS1_25CollectiveMainloopBwdSm80ILi2ELi2EN4cute5tupleIJNS5_1CILi128EEES8_NS7_ILi64EEEEEENS_10bfloat16_tEfNS_4arch4Sm80ELb0ELb0ELb1ELb1ELb1ELb0ELb0ELb0ELi2ELi4ELi4ELi4ELb0EEENS1_24CollectiveEpilogueBwdGQAISA_fSD_Li256ELb1ELb1EEENS1_19SingleTileSchedulerILb1ELb0ELb0ELi128EEEEEEEEEvNT_6ParamsE$_ZN4cute5tupleIJNS_1CILi0EEEiEEC2ERKS2_RKi - $_ZN7cutlass13device_kernelIN5flash19enable_sm80_to_sm89INS1_16FlashAttnBwdSm80INS1_25CollectiveMainloopBwdSm80ILi2ELi2EN4cute5tupleIJNS5_1CILi128EEES8_NS7_ILi64EEEEEENS_10bfloat16_tEfNS_4arch4Sm80ELb0ELb0ELb1ELb1ELb1ELb0ELb0ELb0ELi2ELi4ELi4ELi4ELb0EEENS1_24CollectiveEpilogueBwdGQAISA_fSD_Li256ELb1ELb1EEENS1_19SingleTileSchedulerILb1ELb0ELb0ELi128EEEEEEEEEvNT_6ParamsE$_ZN4cute5tupleIJNS0_IJNS_1CILi8EEENS1_ILi2EEES3_S3_S2_S3_EEENS0_IJNS1_ILi1EEEiiiNS1_ILi72EEENS1_ILi512EEEEEEEEC2ERKS4_RKS8_)
$_ZN7cutlass13device_kernelIN5flash19enable_sm80_to_sm89INS1_16FlashAttnBwdSm80INS1_25CollectiveMainloopBwdSm80ILi2ELi2EN4cute5tupleIJNS5_1CILi128EEES8_NS7_ILi64EEEEEENS_10bfloat16_tEfNS_4arch4Sm80ELb0ELb0ELb1ELb1ELb1ELb0ELb0ELb0ELi2ELi4ELi4ELi4ELb0EEENS1_24CollectiveEpilogueBwdGQAISA_fSD_Li256ELb1ELb1EEENS1_19SingleTileSchedulerILb1ELb0ELb0ELi128EEEEEEEEEvNT_6ParamsE$_ZN4cute5tupleIJNS0_IJNS_1CILi8EEENS1_ILi2EEES3_S3_S2_S3_EEENS0_IJNS1_ILi1EEEiiiNS1_ILi72EEENS1_ILi512EEEEEEEEC2ERKS4_RKS8_:
[----:B------:R-:W-:Y:S02]  /*af20*/  MOV R8, 0xaf40 ;  /* 0x0000af4000087802 */ /* 0x000fe40000000f00 */
[----:B------:R-:W-:Y:S05]  /*af30*/  CALL.REL.NOINC `($_ZN7cutlass13device_kernelIN5flash19enable_sm80_to_sm89INS1_16FlashAttnBwdSm80INS1_25CollectiveMainloopBwdSm80ILi2ELi2EN4cute5tupleIJNS5_1CILi128EEES8_NS7_ILi64EEEEEENS_10bfloat16_tEfNS_4arch4Sm80ELb0ELb0ELb1ELb1ELb1ELb0ELb0ELb0ELi2ELi4ELi4ELi4ELb0EEENS1_24CollectiveEpilogueBwdGQAISA_fSD_Li256ELb1ELb1EEENS1_19SingleTileSchedulerILb1ELb0ELb0ELi128EEEEEEEEEvNT_6ParamsE$_ZN4cute3eso3ESOILb1ELb0EJNS_5tupleIJNS_1CILi8EEENS3_ILi2EEES5_S5_S4_S5_EEENS2_IJNS3_ILi1EEEiiiNS3_ILi72EEENS3_ILi512EEEEEEEEC2ERKS6_RKSA_) ;  /* 0xffffdf2000007944 */ /* 0x000fea0003c3ffff */
[----:B-1----:R-:W-:Y:S02]  /*af40*/  MOV R2, R6 ;  /* 0x0000000600027202 */ /* 0x002fe40000000f00 */
[----:B------:R-:W-:-:S04]  /*af50*/  MOV R3, 0x0 ;  /* 0x0000000000037802 */ /* 0x000fc80000000f00 */
[----:B------:R-:W-:Y:S05]  /*af60*/  RET.REL.NODEC R2 `(_ZN7cutlass13device_kernelIN5flash19enable_sm80_to_sm89INS1_16FlashAttnBwdSm80INS1_25CollectiveMainloopBwdSm80ILi2ELi2EN4cute5tupleIJNS5_1CILi128EEES8_NS7_ILi64EEEEEENS_10bfloat16_tEfNS_4arch4Sm80ELb0ELb0ELb1ELb1ELb1ELb0ELb0ELb0ELi2ELi4ELi4ELi4ELb0EEENS1_24CollectiveEpilogueBwdGQAISA_fSD_Li256ELb1ELb1EEENS1_19SingleTileSchedulerILb1ELb0ELb0ELi128EEEEEEEEEvNT_6ParamsE) ;  /* 0xffff509002007950 */ /* 0x000fea0003c3ffff */
        .type           $_ZN7cutlass13device_kernelIN5flash19enable_sm80_to_sm89INS1_16FlashAttnBwdSm80INS1_25CollectiveMainloopBwdSm80ILi2ELi2EN4cute5tupleIJNS5_1CILi128EEES8_NS7_ILi64EEEEEENS_10bfloat16_tEfNS_4arch4Sm80ELb0ELb0ELb1ELb1ELb1ELb0ELb0ELb0ELi2ELi4ELi4ELi4ELb0EEENS1_24CollectiveEpilogueBwdGQAISA_fSD_Li256ELb1ELb1EEENS1_19SingleTileSchedulerILb1ELb0ELb0ELi128EEEEEEEEEvNT_6ParamsE$_ZN4cute5tupleIJNS_1CILi0EEEiEEC2ERKS2_RKi,@function
        .size           $_ZN7cutlass13device_kernelIN5flash19enable_sm80_to_sm89INS1_16FlashAttnBwdSm80INS1_25CollectiveMainloopBwdSm80ILi2ELi2EN4cute5tupleIJNS5_1CILi128EEES8_NS7_ILi64EEEEEENS_10bfloat16_tEfNS_4arch4Sm80ELb0ELb0ELb1ELb1ELb1ELb0ELb0ELb0ELi2ELi4ELi4ELi4ELb0EEENS1_24CollectiveEpilogueBwdGQAISA_fSD_Li256ELb1ELb1EEENS1_19SingleTileSchedulerILb1ELb0ELb0ELi128EEEEEEEEEvNT_6ParamsE$_ZN4cute5tupleIJNS_1CILi0EEEiEEC2ERKS2_RKi,($_ZN7cutlass13device_kernelIN5flash19enable_sm80_to_sm89INS1_16FlashAttnBwdSm80INS1_25CollectiveMainloopBwdSm80ILi2ELi2EN4cute5tupleIJNS5_1CILi128EEES8_NS7_ILi64EEEEEENS_10bfloat16_tEfNS_4arch4Sm80ELb0ELb0ELb1ELb1ELb1ELb0ELb0ELb0ELi2ELi4ELi4ELi4ELb0EEENS1_24CollectiveEpilogueBwdGQAISA_fSD_Li256ELb1ELb1EEENS1_19SingleTileSchedulerILb1ELb0ELb0ELi128EEEEEEEEEvNT_6ParamsE$_ZN4cute5tupleIJNS_1CILi2EEEiEEC2ERKS2_RKi - $_ZN7cutlass13device_kernelIN5flash19enable_sm80_to_sm89INS1_16FlashAttnBwdSm80INS1_25CollectiveMainloopBwdSm80ILi2ELi2EN4cute5tupleIJNS5_1CILi128EEES8_NS7_ILi64EEEEEENS_10bfloat16_tEfNS_4arch4Sm80ELb0ELb0ELb1ELb1ELb1ELb0ELb0ELb0ELi2ELi4ELi4ELi4ELb0EEENS1_24CollectiveEpilogueBwdGQAISA_fSD_Li256ELb1ELb1EEENS1_19SingleTileSchedulerILb1ELb0ELb0ELi128EEEEEEEEEvNT_6ParamsE$_ZN4cute5tupleIJNS_1CILi0EEEiEEC2ERKS2_RKi)
$_ZN7cutlass13device_kernelIN5flash19enable_sm80_to_sm89INS1_16FlashAttnBwdSm80INS1_25CollectiveMainloopBwdSm80ILi2ELi2EN4cute5tupleIJNS5_1CILi128EEES8_NS7_ILi64EEEEEENS_10bfloat16_tEfNS_4arch4Sm80ELb0ELb0ELb1ELb1ELb1ELb0ELb0ELb0ELi2ELi4ELi4ELi4ELb0EEENS1_24CollectiveEpilogueBwdGQAISA_fSD_Li256ELb1ELb1EEENS1_19SingleTileSchedulerILb1ELb0ELb0ELi128EEEEEEEEEvNT_6ParamsE$_ZN4cute5tupleIJNS_1CILi0EEEiEEC2ERKS2_RKi:
[----:B------:R-:W-:Y:S02]  /*af70*/  MOV R13, R11 ;  /* 0x0000000b000d7202 */ /* 0x000fe40000000f00 */
[----:B------:R-:W-:Y:S02]  /*af80*/  MOV R8, 0xafa0 ;  /* 0x0000afa000087802 */ /* 0x000fe40000000f00 */
[----:B------:R-:W-:Y:S05]  /*af90*/  CALL.REL.NOINC `($_ZN7cutlass13device_kernelIN5flash19enable_sm80_to_sm89INS1_16FlashAttnBwdSm80INS1_25CollectiveMainloopBwdSm80ILi2ELi2EN4cute5tupleIJNS5_1CILi128EEES8_NS7_ILi64EEEEEENS_10bfloat16_tEfNS_4arch4Sm80ELb0ELb0ELb1ELb1ELb1ELb0ELb0ELb0ELi2ELi4ELi4ELi4ELb0EEENS1_24CollectiveEpilogueBwdGQAISA_fSD_Li256ELb1ELb1EEENS1_19SingleTileSchedulerILb1ELb0ELb0ELi128EEEEEEEEEvNT_6ParamsE$_ZN4cute3eso3ESOILb1ELb0EJNS_1CILi0EEEiEEC2ERKS3_RKi) ;  /* 0xffffcae000007944 */ /* 0x000fea0003c3ffff */
[----:B-1----:R-:W-:Y:S02]  /*afa0*/  MOV R2, R6 ;  /* 0x0000000600027202 */ /* 0x002fe40000000f00 */
[----:B------:R-:W-:-:S04]  /*afb0*/  MOV R3, 0x0 ;  /* 0x0000000000037802 */ /* 0x000fc80000000f00 */
[----:B------:R-:W-:Y:S05]  /*afc0*/  RET.REL.NODEC R2 `(_ZN7cutlass13device_kernelIN5flash19enable_sm80_to_sm89INS1_16FlashAttnBwdSm80INS1_25CollectiveMainloopBwdSm80ILi2ELi2EN4cute5tupleIJNS5_1CILi128EEES8_NS7_ILi64EEEEEENS_10bfloat16_tEfNS_4arch4Sm80ELb0ELb0ELb1ELb1ELb1ELb0ELb0ELb0ELi2ELi4ELi4ELi4ELb0EEENS1_24CollectiveEpilogueBwdGQAISA_fSD_Li256ELb1ELb1EEENS1_19SingleTileSchedulerILb1ELb0ELb0ELi128EEEEEEEEEvNT_6ParamsE) ;  /* 0xffff503002007950 */ /* 0x000fea0003c3ffff */
        .type           $_ZN7cutlass13device_kernelIN5flash19enable_sm80_to_sm89INS1_16FlashAttnBwdSm80INS1_25CollectiveMainloopBwdSm80ILi2ELi2EN4cute5tupleIJNS5_1CILi128EEES8_NS7_ILi64EEEEEENS_10bfloat16_tEfNS_4arch4Sm80ELb0ELb0ELb1ELb1ELb1ELb0ELb0ELb0ELi2ELi4ELi4ELi4ELb0EEENS1_24CollectiveEpilogueBwdGQAISA_fSD_Li256ELb1ELb1EEENS1_19SingleTileSchedulerILb1ELb0ELb0ELi128EEEEEEEEEvNT_6ParamsE$_ZN4cute5tupleIJNS_1CILi2EEEiEEC2ERKS2_RKi,@function
        .size           $_ZN7cutlass13device_kernelIN5flash19enable_sm80_to_sm89INS1_16FlashAttnBwdSm80INS1_25CollectiveMainloopBwdSm80ILi2ELi2EN4cute5tupleIJNS5_1CILi128EEES8_NS7_ILi64EEEEEENS_10bfloat16_tEfNS_4arch4Sm80ELb0ELb0ELb1ELb1ELb1ELb0ELb0ELb0ELi2ELi4ELi4ELi4ELb0EEENS1_24CollectiveEpilogueBwdGQAISA_fSD_Li256ELb1ELb1EEENS1_19SingleTileSchedulerILb1ELb0ELb0ELi128EEEEEEEEEvNT_6ParamsE$_ZN4cute5tupleIJNS_1CILi2EEEiEEC2ERKS2_RKi,($_ZN7cutlass13device_kernelIN5flash19enable_sm80_to_sm89INS1_16FlashAttnBwdSm80INS1_25CollectiveMainloopBwdSm80ILi2ELi2EN4cute5tupleIJNS5_1CILi128EEES8_NS7_ILi64EEEEEENS_10bfloat16_tEfNS_4arch4Sm80ELb0ELb0ELb1ELb1ELb1ELb0ELb0ELb0ELi2ELi4ELi4ELi4ELb0EEENS1_24CollectiveEpilogueBwdGQAISA_fSD_Li256ELb1ELb1EEENS1_19SingleTileSchedulerILb1ELb0ELb0ELi128EEEEEEEEEvNT_6ParamsE$_ZN4cute5tupleIJNS_7SwizzleILi3ELi3ELi3EEENS_9MixedBitsILj0ELj432EEENS_6LayoutINS0_IJNS0_IJNS_1CILi2EEES7_S7_EEES7_NS6_ILi8EEEEEENS0_IJNS0_IJNS6_ILi64EEES9_NS6_ILi512EEEEEENS6_ILi8192EEENS6_ILi1024EEEEEEEEEEC2ERKS2_RKS4_RKSH_ - $_ZN7cutlass13device_kernelIN5flash19enable_sm80_to_sm89INS1_16FlashAttnBwdSm80INS1_25CollectiveMainloopBwdSm80ILi2ELi2EN4cute5tupleIJNS5_1CILi128EEES8_NS7_ILi64EEEEEENS_10bfloat16_tEfNS_4arch4Sm80ELb0ELb0ELb1ELb1ELb1ELb0ELb0ELb0ELi2ELi4ELi4ELi4ELb0EEENS1_24CollectiveEpilogueBwdGQAISA_fSD_Li256ELb1ELb1EEENS1_19SingleTileSchedulerILb1ELb0ELb0ELi128EEEEEEEEEvNT_6ParamsE$_ZN4cute5tupleIJNS_1CILi2EEEiEEC2ERKS2_RKi)
$_ZN7cutlass13device_kernelIN5flash19enable_sm80_to_sm89INS1_16FlashAttnBwdSm80INS1_25CollectiveMainloopBwdSm80ILi2ELi2EN4cute5tupleIJNS5_1CILi128EEES8_NS7_ILi64EEEEEENS_10bfloat16_tEfNS_4arch4Sm80ELb0ELb0ELb1ELb1ELb1ELb0ELb0ELb0ELi2ELi4ELi4ELi4ELb0EEENS1_24CollectiveEpilogueBwdGQAISA_fSD_Li256ELb1ELb1EEENS1_19SingleTileSchedulerILb1ELb0ELb0ELi128EEEEEEEEEvNT_6ParamsE$_ZN4cute5tupleIJNS_1CILi2EEEiEEC2ERKS2_RKi:
[----:B------:R-:W-:Y:S02]  /*afd0*/  MOV R4, 0xaff0 ;  /* 0x0000aff000047802 */ /* 0x000fe40000000f00 */
[----:B------:R-:W-:Y:S05]  /*afe0*/  CALL.REL.NOINC `($_ZN7cutlass13device_kernelIN5flash19enable_sm80_to_sm89INS1_16FlashAttnBwdSm80INS1_25CollectiveMainloopBwdSm80ILi2ELi2EN4cute5tupleIJNS5_1CILi128EEES8_NS7_ILi64EEEEEENS_10bfloat16_tEfNS_4arch4Sm80ELb0ELb0ELb1ELb1ELb1ELb0ELb0ELb0ELi2ELi4ELi4ELi4ELb0EEENS1_24CollectiveEpilogueBwdGQAISA_fSD_Li256ELb1ELb1EEENS1_19SingleTileSchedulerILb1ELb0ELb0ELi128EEEEEEEEEvNT_6ParamsE$_ZN4cute3eso3ESOILb1ELb0EJNS_1CILi2EEEiEEC2ERKS3_RKi) ;  /* 0xffffd06000007944 */ /* 0x000fea0003c3ffff */
[----:B-1----:R-:W-:Y:S02]  /*aff0*/  MOV R2, R6 ;  /* 0x0000000600027202 */ /* 0x002fe40000000f00 */
[----:B------:R-:W-:-:S04]  /*b000*/  MOV R3, 0x0 ;  /* 0x0000000000037802 */ /* 0x000fc80000000f00 */
[----:B------:R-:W-:Y:S05]  /*b010*/  RET.REL.NODEC R2 `(_ZN7cutlass13device_kernelIN5flash19enable_sm80_to_sm89INS1_16FlashAttnBwdSm80INS1_25CollectiveMainloopBwdSm80ILi2ELi2EN4cute5tupleIJNS5_1CILi128EEES8_NS7_ILi64EEEEEENS_10bfloat16_tEfNS_4arch4Sm80ELb0ELb0ELb1ELb1ELb1ELb0ELb0ELb0ELi2ELi4ELi4ELi4ELb0EEENS1_24CollectiveEpilogueBwdGQAISA_fSD_Li256ELb1ELb1EEENS1_19SingleTileSchedulerILb1ELb0ELb0ELi128EEEEEEEEEvNT_6ParamsE) ;  /* 0xffff4fe002007950 */ /* 0x000fea0003c3ffff */
        .type           $_ZN7cutlass13device_kernelIN5flash19enable_sm80_to_sm89INS1_16FlashAttnBwdSm80INS1_25CollectiveMainloopBwdSm80ILi2ELi2EN4cute5tupleIJNS5_1CILi128EEES8_NS7_ILi64EEEEEENS_10bfloat16_tEfNS_4arch4Sm80ELb0ELb0ELb1ELb1ELb1ELb0ELb0ELb0ELi2ELi4ELi4ELi4ELb0EEENS1_24CollectiveEpilogueBwdGQAISA_fSD_Li256ELb1ELb1EEENS1_19SingleTileSchedulerILb1ELb0ELb0ELi128EEEEEEEEEvNT_6ParamsE$_ZN4cute5tupleIJNS_7SwizzleILi3ELi3ELi3EEENS_9MixedBitsILj0ELj432EEENS_6LayoutINS0_IJNS0_IJNS_1CILi2EEES7_S7_EEES7_NS6_ILi8EEEEEENS0_IJNS0_IJNS6_ILi64EEES9_NS6_ILi512EEEEEENS6_ILi8192EEENS6_ILi1024EEEEEEEEEEC2ERKS2_RKS4_RKSH_,@function
        .size           $_ZN7cutlass13device_kernelIN5flash19enable_sm80_to_sm89INS1_16FlashAttnBwdSm80INS1_25CollectiveMainloopBwdSm80ILi2ELi2EN4cute5tupleIJNS5_1CILi128EEES8_NS7_ILi64EEEEEENS_10bfloat16_tEfNS_4arch4Sm80ELb0ELb0ELb1ELb1ELb1ELb0ELb0ELb0ELi2ELi4ELi4ELi4ELb0EEENS1_24CollectiveEpilogueBwdGQAISA_fSD_Li256ELb1ELb1EEENS1_19SingleTileSchedulerILb1ELb0ELb0ELi128EEEEEEEEEvNT_6ParamsE$_ZN4cute5tupleIJNS_7SwizzleILi3ELi3ELi3EEENS_9MixedBitsILj0ELj432EEENS_6LayoutINS0_IJNS0_IJNS_1CILi2EEES7_S7_EEES7_NS6_ILi8EEEEEENS0_IJNS0_IJNS6_ILi64EEES9_NS6_ILi512EEEEEENS6_ILi8192EEENS6_ILi1024EEEEEEEEEEC2ERKS2_RKS4_RKSH_,($_ZN7cutlass13device_kernelIN5flash19enable_sm80_to_sm89INS1_16FlashAttnBwdSm80INS1_25CollectiveMainloopBwdSm80ILi2ELi2EN4cute5tupleIJNS5_1CILi128EEES8_NS7_ILi64EEEEEENS_10bfloat16_tEfNS_4arch4Sm80ELb0ELb0ELb1ELb1ELb1ELb0ELb0ELb0ELi2ELi4ELi4ELi4ELb0EEENS1_24CollectiveEpilogueBwdGQAISA_fSD_Li256ELb1ELb1EEENS1_19SingleTileSchedulerILb1ELb0ELb0ELi128EEEEEEEEEvNT_6ParamsE$_ZN4cute5tupleIJiEEC2ERKi - $_ZN7cutlass13device_kernelIN5flash19enable_sm80_to_sm89INS1_16FlashAttnBwdSm80INS1_25CollectiveMainloopBwdSm80ILi2ELi2EN4cute5tupleIJNS5_1CILi128EEES8_NS7_ILi64EEEEEENS_10bfloat16_tEfNS_4arch4Sm80ELb0ELb0ELb1ELb1ELb1ELb0ELb0ELb0ELi2ELi4ELi4ELi4ELb0EEENS1_24CollectiveEpilogueBwdGQAISA_fSD_Li256ELb1ELb1EEENS1_19SingleTileSchedulerILb1ELb0ELb0ELi128EEEEEEEEEvNT_6ParamsE$_ZN4cute5tupleIJNS_7SwizzleILi3ELi3ELi3EEENS_9MixedBitsILj0ELj432EEENS_6LayoutINS0_IJNS0_IJNS_1CILi2EEES7_S7_EEES7_NS6_ILi8EEEEEENS0_IJNS0_IJNS6_ILi64EEES9_NS6_ILi512EEEEEENS6_ILi8192EEENS6_ILi1024EEEEEEEEEEC2ERKS2_RKS4_RKSH_)
$_ZN7cutlass13device_kernelIN5flash19enable_sm80_to_sm89INS1_16FlashAttnBwdSm80INS1_25CollectiveMainloopBwdSm80ILi2ELi2EN4cute5tupleIJNS5_1CILi128EEES8_NS7_ILi64EEEEEENS_10bfloat16_tEfNS_4arch4Sm80ELb0ELb0ELb1ELb1ELb1ELb0ELb0ELb0ELi2ELi4ELi4ELi4ELb0EEENS1_24CollectiveEpilogueBwdGQAISA_fSD_Li256ELb1ELb1EEENS1_19SingleTileSchedulerILb1ELb0ELb0ELi128EEEEEEEEEvNT_6ParamsE$_ZN4cute5tupleIJNS_7SwizzleILi3ELi3ELi3EEENS_9MixedBitsILj0ELj432EEENS_6LayoutINS0_IJNS0_IJNS_1CILi2EEES7_S7_EEES7_NS6_ILi8EEEEEENS0_IJNS0_IJNS6_ILi64EEES9_NS6_ILi512EEEEEENS6_ILi8192EEENS6_ILi1024EEEEEEEEEEC2ERKS2_RKS4_RKSH_:
[----:B------:R-:W-:Y:S02]  /*b020*/  MOV R6, 0xb040 ;  /* 0x0000b04000067802 */ /* 0x000fe40000000f00 */
[----:B------:R-:W-:Y:S05]  /*b030*/  CALL.REL.NOINC `($_ZN7cutlass13device_kernelIN5flash19enable_sm80_to_sm89INS1_16FlashAttnBwdSm80INS1_25CollectiveMainloopBwdSm80ILi2ELi2EN4cute5tupleIJNS5_1CILi128EEES8_NS7_ILi64EEEEEENS_10bfloat16_tEfNS_4arch4Sm80ELb0ELb0ELb1ELb1ELb1ELb0ELb0ELb0ELi2ELi4ELi4ELi4ELb0EEENS1_24CollectiveEpilogueBwdGQAISA_fSD_Li256ELb1ELb1EEENS1_19SingleTileSchedulerILb1ELb0ELb0ELi128EEEEEEEEEvNT_6ParamsE$_ZN4cute3eso3ESOILb1ELb0EJNS_7SwizzleILi3ELi3ELi3EEENS_9MixedBitsILj0ELj432EEENS_6LayoutINS_5tupleIJNS7_IJNS_1CILi2EEES9_S9_EEES9_NS8_ILi8EEEEEENS7_IJNS7_IJNS8_ILi64EEESB_NS8_ILi512EEEEEENS8_ILi8192EEENS8_ILi1024EEEEEEEEEEC2ERKS3_RKS5_RKSJ_) ;  /* 0xfffff77000007944 */ /* 0x000fea0003c3ffff */
[----:B------:R-:W-:-:S04]  /*b040*/  MOV R5, 0x0 ;  /* 0x0000000000057802 */ /* 0x000fc80000000f00 */
[----:B------:R-:W-:Y:S05]  /*b050*/  RET.REL.NODEC R4 `(_ZN7cutlass13device_kernelIN5flash19enable_sm80_to_sm89INS1_16FlashAttnBwdSm80INS1_25CollectiveMainloopBwdSm80ILi2ELi2EN4cute5tupleIJNS5_1CILi128EEES8_NS7_ILi64EEEEEENS_10bfloat16_tEfNS_4arch4Sm80ELb0ELb0ELb1ELb1ELb1ELb0ELb0ELb0ELi2ELi4ELi4ELi4ELb0EEENS1_24CollectiveEpilogueBwdGQAISA_fSD_Li256ELb1ELb1EEENS1_19SingleTileSchedulerILb1ELb0ELb0ELi128EEEEEEEEEvNT_6ParamsE) ;  /* 0xffff4fa004007950 */ /* 0x000fea0003c3ffff */
        .type           $_ZN7cutlass13device_kernelIN5flash19enable_sm80_to_sm89INS1_16FlashAttnBwdSm80INS1_25CollectiveMainloopBwdSm80ILi2ELi2EN4cute5tupleIJNS5_1CILi128EEES8_NS7_ILi64EEEEEENS_10bfloat16_tEfNS_4arch4Sm80ELb0ELb0ELb1ELb1ELb1ELb0ELb0ELb0ELi2ELi4ELi4ELi4ELb0EEENS1_24CollectiveEpilogueBwdGQAISA_fSD_Li256ELb1ELb1EEENS1_19SingleTileSchedulerILb1ELb0ELb0ELi128EEEEEEEEEvNT_6ParamsE$_ZN4cute5tupleIJiEEC2ERKi,@function
        .size           $_ZN7cutlass13device_kernelIN5flash19enable_sm80_to_sm89INS1_16FlashAttnBwdSm80INS1_25CollectiveMainloopBwdSm80ILi2ELi2EN4cute5tupleIJNS5_1CILi128EEES8_NS7_ILi64EEEEEENS_10bfloat16_tEfNS_4arch4Sm80ELb0ELb0ELb1ELb1ELb1ELb0ELb0ELb0ELi2ELi4ELi4ELi4ELb0EEENS1_24CollectiveEpilogueBwdGQAISA_fSD_Li256ELb1ELb1EEENS1_19SingleTileSchedulerILb1ELb0ELb0ELi128EEEEEEEEEvNT_6ParamsE$_ZN4cute5tupleIJiEEC2ERKi,($_ZN7cutlass13device_kernelIN5flash19enable_sm80_to_sm89INS1_16FlashAttnBwdSm80INS1_25CollectiveMainloopBwdSm80ILi2ELi2EN4cute5tupleIJNS5_1CILi128EEES8_NS7_ILi64EEEEEENS_10bfloat16_tEfNS_4arch4Sm80ELb0ELb0ELb1ELb1ELb1ELb0ELb0ELb0ELi2ELi4ELi4ELi4ELb0EEENS1_24CollectiveEpilogueBwdGQAISA_fSD_Li256ELb1ELb1EEENS1_19SingleTileSchedulerILb1ELb0ELb0ELi128EEEEEEEEEvNT_6ParamsE$_ZN4cute5tupleIJiNS_1CILi0EEEEEC2ERKiRKS2_ - $_ZN7cutlass13device_kernelIN5flash19enable_sm80_to_sm89INS1_16FlashAttnBwdSm80INS1_25CollectiveMainloopBwdSm80ILi2ELi2EN4cute5tupleIJNS5_1CILi128EEES8_NS7_ILi64EEEEEENS_10bfloat16_tEfNS_4arch4Sm80ELb0ELb0ELb1ELb1ELb1ELb0ELb0ELb0ELi2ELi4ELi4ELi4ELb0EEENS1_24CollectiveEpilogueBwdGQAISA_fSD_Li256ELb1ELb1EEENS1_19SingleTileSchedulerILb1ELb0ELb0ELi128EEEEEEEEEvNT_6ParamsE$_ZN4cute5tupleIJiEEC2ERKi)
$_ZN7cutlass13device_kernelIN5flash19enable_sm80_to_sm89INS1_16FlashAttnBwdSm80INS1_25CollectiveMainloopBwdSm80ILi2ELi2EN4cute5tupleIJNS5_1CILi128EEES8_NS7_ILi64EEEEEENS_10bfloat16_tEfNS_4arch4Sm80ELb0ELb0ELb1ELb1ELb1ELb0ELb0ELb0ELi2ELi4ELi4ELi4ELb0EEENS1_24CollectiveEpilogueBwdGQAISA_fSD_Li256ELb1ELb1EEENS1_19SingleTileSchedulerILb1ELb0ELb0ELi128EEEEEEEEEvNT_6ParamsE$_ZN4cute5tupleIJiEEC2ERKi:
[----:B------:R-:W-:Y:S02]  /*b060*/  MOV R8, 0xb080 ;  /* 0x0000b08000087802 */ /* 0x000fe40000000f00 */
[----:B------:R-:W-:Y:S05]  /*b070*/  CALL.REL.NOINC `($_ZN7cutlass13device_kernelIN5flash19enable_sm80_to_sm89INS1_16FlashAttnBwdSm80INS1_25CollectiveMainloopBwdSm80ILi2ELi2EN4cute5tupleIJNS5_1CILi128EEES8_NS7_ILi64EEEEEENS_10bfloat16_tEfNS_4arch4Sm80ELb0ELb0ELb1ELb1ELb1ELb0ELb0ELb0ELi2ELi4ELi4ELi4ELb0EEENS1_24CollectiveEpilogueBwdGQAISA_fSD_Li256ELb1ELb1EEENS1_19SingleTileSchedulerILb1ELb0ELb0ELi128EEEEEEEEEvNT_6ParamsE$_ZN4cute3eso3ESOILb0ELb1EJiEEC2ERKi) ;  /* 0xffffc31000007944 */ /* 0x000fea0003c3ffff */
[----:B-1----:R-:W-:Y:S02]  /*b080*/  MOV R2, R10 ;  /* 0x0000000a00027202 */ /* 0x002fe40000000f00 */
[----:B------:R-:W-:-:S04]  /*b090*/  MOV R3, 0x0 ;  /* 0x0000000000037802 */ /* 0x000fc80000000f00 */
[----:B------:R-:W-:Y:S05]  /*b0a0*/  RET.REL.NODEC R2 `(_ZN7cutlass13device_kernelIN5flash19enable_sm80_to_sm89INS1_16FlashAttnBwdSm80INS1_25CollectiveMainloopBwdSm80ILi2ELi2EN4cute5tupleIJNS5_1CILi128EEES8_NS7_ILi64EEEEEENS_10bfloat16_tEfNS_4arch4Sm80ELb0ELb0ELb1ELb1ELb1ELb0ELb0ELb0ELi2ELi4ELi4ELi4ELb0EEENS1_24CollectiveEpilogueBwdGQAISA_fSD_Li256ELb1ELb1EEENS1_19SingleTileSchedulerILb1ELb0ELb0ELi128EEEEEEEEEvNT_6ParamsE) ;  /* 0xffff4f5002007950 */ /* 0x000fea0003c3ffff */
        .type           $_ZN7cutlass13device_kernelIN5flash19enable_sm80_to_sm89INS1_16FlashAttnBwdSm80INS1_25CollectiveMainloopBwdSm80ILi2ELi2EN4cute5tupleIJNS5_1CILi128EEES8_NS7_ILi64EEEEEENS_10bfloat16_tEfNS_4arch4Sm80ELb0ELb0ELb1ELb1ELb1ELb0ELb0ELb0ELi2ELi4ELi4ELi4ELb0EEENS1_24CollectiveEpilogueBwdGQAISA_fSD_Li256ELb1ELb1EEENS1_19SingleTileSchedulerILb1ELb0ELb0ELi128EEEEEEEEEvNT_6ParamsE$_ZN4cute5tupleIJiNS_1CILi0EEEEEC2ERKiRKS2_,@function
        .size           $_ZN7cutlass13device_kernelIN5flash19enable_sm80_to_sm89INS1_16FlashAttnBwdSm80INS1_25CollectiveMainloopBwdSm80ILi2ELi2EN4cute5tupleIJNS5_1CILi128EEES8_NS7_ILi64EEEEEENS_10bfloat16_tEfNS_4arch4Sm80ELb0ELb0ELb1ELb1ELb1ELb0ELb0ELb0ELi2ELi4ELi4ELi4ELb0EEENS1_24CollectiveEpilogueBwdGQAISA_fSD_Li256ELb1ELb1EEENS1_19SingleTileSchedulerILb1ELb0ELb0ELi128EEEEEEEEEvNT_6ParamsE$_ZN4cute5tupleIJiNS_1CILi0EEEEEC2ERKiRKS2_,($_ZN7cutlass13device_kernelIN5flash19enable_sm80_to_sm89INS1_16FlashAttnBwdSm80INS1_25CollectiveMainloopBwdSm80ILi2ELi2EN4cute5tupleIJNS5_1CILi128EEES8_NS7_ILi64EEEEEENS_10bfloat16_tEfNS_4arch4Sm80ELb0ELb0ELb1ELb1ELb1ELb0ELb0ELb0ELi2ELi4ELi4ELi4ELb0EEENS1_24CollectiveEpilogueBwdGQAISA_fSD_Li256ELb1ELb1EEENS1_19SingleTileSchedulerILb1ELb0ELb0ELi128EEEEEEEEEvNT_6ParamsE$_ZN4cute5tupleIJiiEEC2ERKiS3_ - $_ZN7cutlass13device_kernelIN5flash19enable_sm80_to_sm89INS1_16FlashAttnBwdSm80INS1_25CollectiveMainloopBwdSm80ILi2ELi2EN4cute5tupleIJNS5_1CILi128EEES8_NS7_ILi64EEEEEENS_10bfloat16_tEfNS_4arch4Sm80ELb0ELb0ELb1ELb1ELb1ELb0ELb0ELb0ELi2ELi4ELi4ELi4ELb0EEENS1_24CollectiveEpilogueBwdGQAISA_fSD_Li256ELb1ELb1EEENS1_19SingleTileSchedulerILb1ELb0ELb0ELi128EEEEEEEEEvNT_6ParamsE$_ZN4cute5tupleIJiNS_1CILi0EEEEEC2ERKiRKS2_)
$_ZN7cutlass13device_kernelIN5flash19enable_sm80_to_sm89INS1_16FlashAttnBwdSm80INS1_25CollectiveMainloopBwdSm80ILi2ELi2EN4cute5tupleIJNS5_1CILi128EEES8_NS7_ILi64EEEEEENS_10bfloat16_tEfNS_4arch4Sm80ELb0ELb0ELb1ELb1ELb1ELb0ELb0ELb0ELi2ELi4ELi4ELi4ELb0EEENS1_24CollectiveEpilogueBwdGQAISA_fSD_Li256ELb1ELb1EEENS1_19SingleTileSchedulerILb1ELb0ELb0ELi128EEEEEEEEEvNT_6ParamsE$_ZN4cute5tupleIJiNS_1CILi0EEEEEC2ERKiRKS2_:
[----:B------:R-:W-:Y:S02]  /*b0b0*/  MOV R6, 0xb0d0 ;  /* 0x0000b0d000067802 */ /* 0x000fe40000000f00 */
[----:B------:R-:W-:Y:S05]  /*b0c0*/  CALL.REL.NOINC `($_ZN7cutlass13device_kernelIN5flash19enable_sm80_to_sm89INS1_16FlashAttnBwdSm80INS1_25CollectiveMainloopBwdSm80ILi2ELi2EN4cute5tupleIJNS5_1CILi128EEES8_NS7_ILi64EEEEEENS_10bfloat16_tEfNS_4arch4Sm80ELb0ELb0ELb1ELb1ELb1ELb0ELb0ELb0ELi2ELi4ELi4ELi4ELb0EEENS1_24CollectiveEpilogueBwdGQAISA_fSD_Li256ELb1ELb1EEENS1_19SingleTileSchedulerILb1ELb0ELb0ELi128EEEEEEEEEvNT_6ParamsE$_ZN4cute3eso3ESOILb0ELb1EJiNS_1CILi0EEEEEC2ERKiRKS3_) ;  /* 0xffffc30000007944 */ /* 0x000fea0003c3ffff */
[----:B------:R-:W-:-:S04]  /*b0d0*/  MOV R11, 0x0 ;  /* 0x00000000000b7802 */ /* 0x000fc80000000f00 */
[----:B------:R-:W-:Y:S05]  /*b0e0*/  RET.REL.NODEC R10 `(_ZN7cutlass13device_kernelIN5flash19enable_sm80_to_sm89INS1_16FlashAttnBwdSm80INS1_25CollectiveMainloopBwdSm80ILi2ELi2EN4cute5tupleIJNS5_1CILi128EEES8_NS7_ILi64EEEEEENS_10bfloat16_tEfNS_4arch4Sm80ELb0ELb0ELb1ELb1ELb1ELb0ELb0ELb0ELi2ELi4ELi4ELi4ELb0EEENS1_24CollectiveEpilogueBwdGQAISA_fSD_Li256ELb1ELb1EEENS1_19SingleTileSchedulerILb1ELb0ELb0ELi128EEEEEEEEEvNT_6ParamsE) ;  /* 0xffff4f100a007950 */ /* 0x000fea0003c3ffff */
        .type           $_ZN7cutlass13device_kernelIN5flash19enable_sm80_to_sm89INS1_16FlashAttnBwdSm80INS1_25CollectiveMainloopBwdSm80ILi2ELi2EN4cute5tupleIJNS5_1CILi128EEES8_NS7_ILi64EEEEEENS_10bfloat16_tEfNS_4arch4Sm80ELb0ELb0ELb1ELb1ELb1ELb0ELb0ELb0ELi2ELi4ELi4ELi4ELb0EEENS1_24CollectiveEpilogueBwdGQAISA_fSD_Li256ELb1ELb1EEENS1_19SingleTileSchedulerILb1ELb0ELb0ELi128EEEEEEEEEvNT_6ParamsE$_ZN4cute5tupleIJiiEEC2ERKiS3_,@function
        .size           $_ZN7cutlass13device_kernelIN5flash19enable_sm80_to_sm89INS1_16FlashAttnBwdSm80INS1_25CollectiveMainloopBwdSm80ILi2ELi2EN4cute5tupleIJNS5_1CILi128EEES8_NS7_ILi64EEEEEENS_10bfloat16_tEfNS_4arch4Sm80ELb0ELb0ELb1ELb1ELb1ELb0ELb0ELb0ELi2ELi4ELi4ELi4ELb0EEENS1_24CollectiveEpilogueBwdGQAISA_fSD_Li256ELb1ELb1EEENS1_19SingleTileSchedulerILb1ELb0ELb0ELi128EEEEEEEEEvNT_6ParamsE$_ZN4cute5tupleIJiiEEC2ERKiS3_,($_ZN7cutlass13device_kernelIN5flash19enable_sm80_to_sm89INS1_16FlashAttnBwdSm80INS1_25CollectiveMainloopBwdSm80ILi2ELi2EN4cute5tupleIJNS5_1CILi128EEES8_NS7_ILi64EEEEEENS_10bfloat16_tEfNS_4arch4Sm80ELb0ELb0ELb1ELb1ELb1ELb0ELb0ELb0ELi2ELi4ELi4ELi4ELb0EEENS1_24CollectiveEpilogueBwdGQAISA_fSD_Li256ELb1ELb1EEENS1_19SingleTileSchedulerILb1ELb0ELb0ELi128EEEEEEEEEvNT_6ParamsE$_ZN4cute8gmem_ptrIPKN7cutlass10bfloat16_tEECI1NS_12iter_adaptorIS4_S5_EEES4_ - $_ZN7cutlass13device_kernelIN5flash19enable_sm80_to_sm89INS1_16FlashAttnBwdSm80INS1_25CollectiveMainloopBwdSm80ILi2ELi2EN4cute5tupleIJNS5_1CILi128EEES8_NS7_ILi64EEEEEENS_10bfloat16_tEfNS_4arch4Sm80ELb0ELb0ELb1ELb1ELb1ELb0ELb0ELb0ELi2ELi4ELi4ELi4ELb0EEENS1_24CollectiveEpilogueBwdGQAISA_fSD_Li256ELb1ELb1EEENS1_19SingleTileSchedulerILb1ELb0ELb0ELi128EEEEEEEEEvNT_6ParamsE$_ZN4cute5tupleIJiiEEC2ERKiS3_)
$_ZN7cutlass13device_kernelIN5flash19enable_sm80_to_sm89INS1_16FlashAttnBwdSm80INS1_25CollectiveMainloopBwdSm80ILi2ELi2EN4cute5tupleIJNS5_1CILi128EEES8_NS7_ILi64EEEEEENS_10bfloat16_tEfNS_4arch4Sm80ELb0ELb0ELb1ELb1ELb1ELb0ELb0ELb0ELi2ELi4ELi4ELi4ELb0EEENS1_24CollectiveEpilogueBwdGQAISA_fSD_Li256ELb1ELb1EEENS1_19SingleTileSchedulerILb1ELb0ELb0ELi128EEEEEEEEEvNT_6ParamsE$_ZN4cute5tupleIJiiEEC2ERKiS3_:
[----:B------:R-:W-:Y:S02]  /*b0f0*/  MOV R8, 0xb110 ;  /* 0x0000b11000087802 */ /* 0x000fe40000000f00 */
[----:B------:R-:W-:Y:S05]  /*b100*/  CALL.REL.NOINC `($_ZN7cutlass13device_kernelIN5flash19enable_sm80_to_sm89INS1_16FlashAttnBwdSm80INS1_25CollectiveMainloopBwdSm80ILi2ELi2EN4cute5tupleIJNS5_1CILi128EEES8_NS7_ILi64EEEEEENS_10bfloat16_tEfNS_4arch4Sm80ELb0ELb0ELb1ELb1ELb1ELb0ELb0ELb0ELi2ELi4ELi4ELi4ELb0EEENS1_24CollectiveEpilogueBwdGQAISA_fSD_Li256ELb1ELb1EEENS1_19SingleTileSchedulerILb1ELb0ELb0ELi128EEEEEEEEEvNT_6ParamsE$_ZN4cute3eso3ESOILb0ELb0EJiiEEC2ERKiS4_) ;  /* 0xffffbae000007944 */ /* 0x000fea0003c3ffff */
[----:B-1----:R-:W-:Y:S02]  /*b110*/  MOV R2, R6 ;  /* 0x0000000600027202 */ /* 0x002fe40000000f00 */
[----:B------:R-:W-:-:S04]  /*b120*/  MOV R3, 0x0 ;  /* 0x0000000000037802 */ /* 0x000fc80000000f00 */
[----:B------:R-:W-:Y:S05]  /*b130*/  RET.REL.NODEC R2 `(_ZN7cutlass13device_kernelIN5flash19enable_sm80_to_sm89INS1_16FlashAttnBwdSm80INS1_25CollectiveMainloopBwdSm80ILi2ELi2EN4cute5tupleIJNS5_1CILi128EEES8_NS7_ILi64EEEEEENS_10bfloat16_tEfNS_4arch4Sm80ELb0ELb0ELb1ELb1ELb1ELb0ELb0ELb0ELi2ELi4ELi4ELi4ELb0EEENS1_24CollectiveEpilogueBwdGQAISA_fSD_Li256ELb1ELb1EEENS1_19SingleTileSchedulerILb1ELb0ELb0ELi128EEEEEEEEEvNT_6ParamsE) ;  /* 0xffff4ec002007950 */ /* 0x000fea0003c3ffff */
        .type           $_ZN7cutlass13device_kernelIN5flash19enable_sm80_to_sm89INS1_16FlashAttnBwdSm80INS1_25CollectiveMainloopBwdSm80ILi2ELi2EN4cute5tupleIJNS5_1CILi128EEES8_NS7_ILi64EEEEEENS_10bfloat16_tEfNS_4arch4Sm80ELb0ELb0ELb1ELb1ELb1ELb0ELb0ELb0ELi2ELi4ELi4ELi4ELb0EEENS1_24CollectiveEpilogueBwdGQAISA_fSD_Li256ELb1ELb1EEENS1_19SingleTileSchedulerILb1ELb0ELb0ELi128EEEEEEEEEvNT_6ParamsE$_ZN4cute8gmem_ptrIPKN7cutlass10bfloat16_tEECI1NS_12iter_adaptorIS4_S5_EEES4_,@function
        .size           $_ZN7cutlass13device_kernelIN5flash19enable_sm80_to_sm89INS1_16FlashAttnBwdSm80INS1_25CollectiveMainloopBwdSm80ILi2ELi2EN4cute5tupleIJNS5_1CILi128EEES8_NS7_ILi64EEEEEENS_10bfloat16_tEfNS_4arch4Sm80ELb0ELb0ELb1ELb1ELb1ELb0ELb0ELb0ELi2ELi4ELi4ELi4ELb0EEENS1_24CollectiveEpilogueBwdGQAISA_fSD_Li256ELb1ELb1EEENS1_19SingleTileSchedulerILb1ELb0ELb0ELi128EEEEEEEEEvNT_6ParamsE$_ZN4cute8gmem_ptrIPKN7cutlass10bfloat16_tEECI1NS_12iter_adaptorIS4_S5_EEES4_,($_ZN7cutlass13device_kernelIN5flash19enable_sm80_to_sm89INS1_16FlashAttnBwdSm80INS1_25CollectiveMainloopBwdSm80ILi2ELi2EN4cute5tupleIJNS5_1CILi128EEES8_NS7_ILi64EEEEEENS_10bfloat16_tEfNS_4arch4Sm80ELb0ELb0ELb1ELb1ELb1ELb0ELb0ELb0ELi2ELi4ELi4ELi4ELb0EEENS1_24CollectiveEpilogueBwdGQAISA_fSD_Li256ELb1ELb1EEENS1_19SingleTileSchedulerILb1ELb0ELb0ELi128EEEEEEEEEvNT_6ParamsE$_ZN4cute8gmem_ptrIPKN7cutlass9uint128_tEECI1NS_12iter_adaptorIS4_S5_EEES4_ - $_ZN7cutlass13device_kernelIN5flash19enable_sm80_to_sm89INS1_16FlashAttnBwdSm80INS1_25CollectiveMainloopBwdSm80ILi2ELi2EN4cute5tupleIJNS5_1CILi128EEES8_NS7_ILi64EEEEEENS_10bfloat16_tEfNS_4arch4Sm80ELb0ELb0ELb1ELb1ELb1ELb0ELb0ELb0ELi2ELi4ELi4ELi4ELb0EEENS1_24CollectiveEpilogueBwdGQAISA_fSD_Li256ELb1ELb1EEENS1_19SingleTileSchedulerILb1ELb0ELb0ELi128EEEEEEEEEvNT_6ParamsE$_ZN4cute8gmem_ptrIPKN7cutlass10bfloat16_tEECI1NS_12iter_adaptorIS4_S5_EEES4_)
$_ZN7cutlass13device_kernelIN5flash19enable_sm80_to_sm89INS1_16FlashAttnBwdSm80INS1_25CollectiveMainloopBwdSm80ILi2ELi2EN4cute5tupleIJNS5_1CILi128EEES8_NS7_ILi64EEEEEENS_10bfloat16_tEfNS_4arch4Sm80ELb0ELb0ELb1ELb1ELb1ELb0ELb0ELb0ELi2ELi4ELi4ELi4ELb0EEENS1_24CollectiveEpilogueBwdGQAISA_fSD_Li256ELb1ELb1EEENS1_19SingleTileSchedulerILb1ELb0ELb0ELi128EEEEEEEEEvNT_6ParamsE$_ZN4cute8gmem_ptrIPKN7cutlass10bfloat16_tEECI1NS_12iter_adaptorIS4_S5_EEES4_:
[----:B------:R-:W-:Y:S02]  /*b140*/  MOV R10, 0xb160 ;  /* 0x0000b160000a7802 */ /* 0x000fe40000000f00 */
[----:B------:R-:W-:Y:S05]  /*b150*/  CALL.REL.NOINC `($_ZN7cutlass13device_kernelIN5flash19enable_sm80_to_sm89INS1_16FlashAttnBwdSm80INS1_25CollectiveMainloopBwdSm80ILi2ELi2EN4cute5tupleIJNS5_1CILi128EEES8_NS7_ILi64EEEEEENS_10bfloat16_tEfNS_4arch4Sm80ELb0ELb0ELb1ELb1ELb1ELb0ELb0ELb0ELi2ELi4ELi4ELi4ELb0EEENS1_24CollectiveEpilogueBwdGQAISA_fSD_Li256ELb1ELb1EEENS1_19SingleTileSchedulerILb1ELb0ELb0ELi128EEEEEEEEEvNT_6ParamsE$_ZN4cute12iter_adaptorIPKN7cutlass10bfloat16_tENS_8gmem_ptrIS4_EEEC2ES4_) ;  /* 0xffffa95000007944 */ /* 0x000fea0003c3ffff */
[----:B------:R-:W-:-:S04]  /*b160*/  MOV R9, 0x0 ;  /* 0x0000000000097802 */ /* 0x000fc80000000f00 */
[----:B------:R-:W-:Y:S05]  /*b170*/  RET.REL.NODEC R8 `(_ZN7cutlass13device_kernelIN5flash19enable_sm80_to_sm89INS1_16FlashAttnBwdSm80INS1_25CollectiveMainloopBwdSm80ILi2ELi2EN4cute5tupleIJNS5_1CILi128EEES8_NS7_ILi64EEEEEENS_10bfloat16_tEfNS_4arch4Sm80ELb0ELb0ELb1ELb1ELb1ELb0ELb0ELb0ELi2ELi4ELi4ELi4ELb0EEENS1_24CollectiveEpilogueBwdGQAISA_fSD_Li256ELb1ELb1EEENS1_19SingleTileSchedulerILb1ELb0ELb0ELi128EEEEEEEEEvNT_6ParamsE) ;  /* 0xffff4e8008007950 */ /* 0x000fea0003c3ffff */
        .type           $_ZN7cutlass13device_kernelIN5flash19enable_sm80_to_sm89INS1_16FlashAttnBwdSm80INS1_25CollectiveMainloopBwdSm80ILi2ELi2EN4cute5tupleIJNS5_1CILi128EEES8_NS7_ILi64EEEEEENS_10bfloat16_tEfNS_4arch4Sm80ELb0ELb0ELb1ELb1ELb1ELb0ELb0ELb0ELi2ELi4ELi4ELi4ELb0EEENS1_24CollectiveEpilogueBwdGQAISA_fSD_Li256ELb1ELb1EEENS1_19SingleTileSchedulerILb1ELb0ELb0ELi128EEEEEEEEEvNT_6ParamsE$_ZN4cute8gmem_ptrIPKN7cutlass9uint128_tEECI1NS_12iter_adaptorIS4_S5_EEES4_,@function
        .size           $_ZN7cutlass13device_kernelIN5flash19enable_sm80_to_sm89INS1_16FlashAttnBwdSm80INS1_25CollectiveMainloopBwdSm80ILi2ELi2EN4cute5tupleIJNS5_1CILi128EEES8_NS7_ILi64EEEEEENS_10bfloat16_tEfNS_4arch4Sm80ELb0ELb0ELb1ELb1ELb1ELb0ELb0ELb0ELi2ELi4ELi4ELi4ELb0EEENS1_24CollectiveEpilogueBwdGQAISA_fSD_Li256ELb1ELb1EEENS1_19SingleTileSchedulerILb1ELb0ELb0ELi128EEEEEEEEEvNT_6ParamsE$_ZN4cute8gmem_ptrIPKN7cutlass9uint128_tEECI1NS_12iter_adaptorIS4_S5_EEES4_,($_ZN7cutlass13device_kernelIN5flash19enable_sm80_to_sm89INS1_16FlashAttnBwdSm80INS1_25CollectiveMainloopBwdSm80ILi2ELi2EN4cute5tupleIJNS5_1CILi128EEES8_NS7_ILi64EEEEEENS_10bfloat16_tEfNS_4arch4Sm80ELb0ELb0ELb1ELb1ELb1ELb0ELb0ELb0ELi2ELi4ELi4ELi4ELb0EEENS1_24CollectiveEpilogueBwdGQAISA_fSD_Li256ELb1ELb1EEENS1_19SingleTileSchedulerILb1ELb0ELb0ELi128EEEEEEEEEvNT_6ParamsE$_ZN4cute8gmem_ptrIPKfECI1NS_12iter_adaptorIS2_S3_EEES2_ - $_ZN7cutlass13device_kernelIN5flash19enable_sm80_to_sm89INS1_16FlashAttnBwdSm80INS1_25CollectiveMainloopBwdSm80ILi2ELi2EN4cute5tupleIJNS5_1CILi128EEES8_NS7_ILi64EEEEEENS_10bfloat16_tEfNS_4arch4Sm80ELb0ELb0ELb1ELb1ELb1ELb0ELb0ELb0ELi2ELi4ELi4ELi4ELb0EEENS1_24CollectiveEpilogueBwdGQAISA_fSD_Li256ELb1ELb1EEENS1_19SingleTileSchedulerILb1ELb0ELb0ELi128EEEEEEEEEvNT_6ParamsE$_ZN4cute8gmem_ptrIPKN7cutlass9uint128_tEECI1NS_12iter_adaptorIS4_S5_EEES4_)
$_ZN7cutlass13device_kernelIN5flash19enable_sm80_to_sm89INS1_16FlashAttnBwdSm80INS1_25CollectiveMainloopBwdSm80ILi2ELi2EN4cute5tupleIJNS5_1CILi128EEES8_NS7_ILi64EEEEEENS_10bfloat16_tEfNS_4arch4Sm80ELb0ELb0ELb1ELb1ELb1ELb0ELb0ELb0ELi2ELi4ELi4ELi4ELb0EEENS1_24CollectiveEpilogueBwdGQAISA_fSD_Li256ELb1ELb1EEENS1_19SingleTileSchedulerILb1ELb0ELb0ELi128EEEEEEEEEvNT_6ParamsE$_ZN4cute8gmem_ptrIPKN7cutlass9uint128_tEECI1NS_12iter_adaptorIS4_S5_EEES4_:
[----:B------:R-:W-:Y:S02]  /*b180*/  MOV R10, 0xb1a0 ;  /* 0x0000b1a0000a7802 */ /* 0x000fe40000000f00 */
[----:B------:R-:W-:Y:S05]  /*b190*/  CALL.REL.NOINC `($_ZN7cutlass13device_kernelIN5flash19enable_sm80_to_sm89INS1_16FlashAttnBwdSm80INS1_25CollectiveMainloopBwdSm80ILi2ELi2EN4cute5tupleIJNS5_1CILi128EEES8_NS7_ILi64EEEEEENS_10bfloat16_tEfNS_4arch4Sm80ELb0ELb0ELb1ELb1ELb1ELb0ELb0ELb0ELi2ELi4ELi4ELi4ELb0EEENS1_24CollectiveEpilogueBwdGQAISA_fSD_Li256ELb1ELb1EEENS1_19SingleTileSchedulerILb1ELb0ELb0ELi128EEEEEEEEEvNT_6ParamsE$_ZN4cute12iter_adaptorIPKN7cutlass9uint128_tENS_8gmem_ptrIS4_EEEC2ES4_) ;  /* 0xffffa97000007944 */ /* 0x000fea0003c3ffff */
[----:B------:R-:W-:-:S04]  /*b1a0*/  MOV R9, 0x0 ;  /* 0x0000000000097802 */ /* 0x000fc80000000f00 */
[----:B------:R-:W-:Y:S05]  /*b1b0*/  RET.REL.NODEC R8 `(_ZN7cutlass13device_kernelIN5flash19enable_sm80_to_sm89INS1_16FlashAttnBwdSm80INS1_25CollectiveMainloopBwdSm80ILi2ELi2EN4cute5tupleIJNS5_1CILi128EEES8_NS7_ILi64EEEEEENS_10bfloat16_tEfNS_4arch4Sm80ELb0ELb0ELb1ELb1ELb1ELb0ELb0ELb0ELi2ELi4ELi4ELi4ELb0EEENS1_24CollectiveEpilogueBwdGQAISA_fSD_Li256ELb1ELb1EEENS1_19SingleTileSchedulerILb1ELb0ELb0ELi128EEEEEEEEEvNT_6ParamsE) ;  /* 0xffff4e4008007950 */ /* 0x000fea0003c3ffff */
        .type           $_ZN7cutlass13device_kernelIN5flash19enable_sm80_to_sm89INS1_16FlashAttnBwdSm80INS1_25CollectiveMainloopBwdSm80ILi2ELi2EN4cute5tupleIJNS5_1CILi128EEES8_NS7_ILi64EEEEEENS_10bfloat16_tEfNS_4arch4Sm80ELb0ELb0ELb1ELb1ELb1ELb0ELb0ELb0ELi2ELi4ELi4ELi4ELb0EEENS1_24CollectiveEpilogueBwdGQAISA_fSD_Li256ELb1ELb1EEENS1_19SingleTileSchedulerILb1ELb0ELb0ELi128EEEEEEEEEvNT_6ParamsE$_ZN4cute8gmem_ptrIPKfECI1NS_12iter_adaptorIS2_S3_EEES2_,@function
        .size           $_ZN7cutlass13device_kernelIN5flash19enable_sm80_to_sm89INS1_16FlashAttnBwdSm80INS1_25CollectiveMainloopBwdSm80ILi2ELi2EN4cute5tupleIJNS5_1CILi128EEES8_NS7_ILi64EEEEEENS_10bfloat16_tEfNS_4arch4Sm80ELb0ELb0ELb1ELb1ELb1ELb0ELb0ELb0ELi2ELi4ELi4ELi4ELb0EEENS1_24CollectiveEpilogueBwdGQAISA_fSD_Li256ELb1ELb1EEENS1_19SingleTileSchedulerILb1ELb0ELb0ELi128EEEEEEEEEvNT_6ParamsE$_ZN4cute8gmem_ptrIPKfECI1NS_12iter_adaptorIS2_S3_EEES2_,($_ZN7cutlass13device_kernelIN5flash19enable_sm80_to_sm89INS1_16FlashAttnBwdSm80INS1_25CollectiveMainloopBwdSm80ILi2ELi2EN4cute5tupleIJNS5_1CILi128EEES8_NS7_ILi64EEEEEENS_10bfloat16_tEfNS_4arch4Sm80ELb0ELb0ELb1ELb1ELb1ELb0ELb0ELb0ELi2ELi4ELi4ELi4ELb0EEENS1_24CollectiveEpilogueBwdGQAISA_fSD_Li256ELb1ELb1EEENS1_19SingleTileSchedulerILb1ELb0ELb0ELi128EEEEEEEEEvNT_6ParamsE$_ZN4cute8gmem_ptrIPfECI1NS_12iter_adaptorIS1_S2_EEES1_ - $_ZN7cutlass13device_kernelIN5flash19enable_sm80_to_sm89INS1_16FlashAttnBwdSm80INS1_25CollectiveMainloopBwdSm80ILi2ELi2EN4cute5tupleIJNS5_1CILi128EEES8_NS7_ILi64EEEEEENS_10bfloat16_tEfNS_4arch4Sm80ELb0ELb0ELb1ELb1ELb1ELb0ELb0ELb0ELi2ELi4ELi4ELi4ELb0EEENS1_24CollectiveEpilogueBwdGQAISA_fSD_Li256ELb1ELb1EEENS1_19SingleTileSchedulerILb1ELb0ELb0ELi128EEEEEEEEEvNT_6ParamsE$_ZN4cute8gmem_ptrIPKfECI1NS_12iter_adaptorIS2_S3_EEES2_)
$_ZN7cutlass13device_kernelIN5flash19enable_sm80_to_sm89INS1_16FlashAttnBwdSm80INS1_25CollectiveMainloopBwdSm80ILi2ELi2EN4cute5tupleIJNS5_1CILi128EEES8_NS7_ILi64EEEEEENS_10bfloat16_tEfNS_4arch4Sm80ELb0ELb0ELb1ELb1ELb1ELb0ELb0ELb0ELi2ELi4ELi4ELi4ELb0EEENS1_24CollectiveEpilogueBwdGQAISA_fSD_Li256ELb1ELb1EEENS1_19SingleTileSchedulerILb1ELb0ELb0ELi128EEEEEEEEEvNT_6ParamsE$_ZN4cute8gmem_ptrIPKfECI1NS_12iter_adaptorIS2_S3_EEES2_:
[----:B------:R-:W-:Y:S02]  /*b1c0*/  MOV R10, 0xb1e0 ;  /* 0x0000b1e0000a7802 */ /* 0x000fe40000000f00 */
[----:B------:R-:W-:Y:S05]  /*b1d0*/  CALL.REL.NOINC `($_ZN7cutlass13device_kernelIN5flash19enable_sm80_to_sm89INS1_16FlashAttnBwdSm80INS1_25CollectiveMainloopBwdSm80ILi2ELi2EN4cute5tupleIJNS5_1CILi128EEES8_NS7_ILi64EEEEEENS_10bfloat16_tEfNS_4arch4Sm80ELb0ELb0ELb1ELb1ELb1ELb0ELb0ELb0ELi2ELi4ELi4ELi4ELb0EEENS1_24CollectiveEpilogueBwdGQAISA_fSD_Li256ELb1ELb1EEENS1_19SingleTileSchedulerILb1ELb0ELb0ELi128EEEEEEEEEvNT_6ParamsE$_ZN4cute12iter_adaptorIPKfNS_8gmem_ptrIS2_EEEC2ES2_) ;  /* 0xffffa97000007944 */ /* 0x000fea0003c3ffff */
[----:B------:R-:W-:-:S04]  /*b1e0*/  MOV R9, 0x0 ;  /* 0x0000000000097802 */ /* 0x000fc80000000f00 */
[----:B------:R-:W-:Y:S05]  /*b1f0*/  RET.REL.NODEC R8 `(_ZN7cutlass13device_kernelIN5flash19enable_sm80_to_sm89INS1_16FlashAttnBwdSm80INS1_25CollectiveMainloopBwdSm80ILi2ELi2EN4cute5tupleIJNS5_1CILi128EEES8_NS7_ILi64EEEEEENS_10bfloat16_tEfNS_4arch4Sm80ELb0ELb0ELb1ELb1ELb1ELb0ELb0ELb0ELi2ELi4ELi4ELi4ELb0EEENS1_24CollectiveEpilogueBwdGQAISA_fSD_Li256ELb1ELb1EEENS1_19SingleTileSchedulerILb1ELb0ELb0ELi128EEEEEEEEEvNT_6ParamsE) ;  /* 0xffff4e0008007950 */ /* 0x000fea0003c3ffff */
        .type           $_ZN7cutlass13device_kernelIN5flash19enable_sm80_to_sm89INS1_16FlashAttnBwdSm80INS1_25CollectiveMainloopBwdSm80ILi2ELi2EN4cute5tupleIJNS5_1CILi128EEES8_NS7_ILi64EEEEEENS_10bfloat16_tEfNS_4arch4Sm80ELb0ELb0ELb1ELb1ELb1ELb0ELb0ELb0ELi2ELi4ELi4ELi4ELb0EEENS1_24CollectiveEpilogueBwdGQAISA_fSD_Li256ELb1ELb1EEENS1_19SingleTileSchedulerILb1ELb0ELb0ELi128EEEEEEEEEvNT_6ParamsE$_ZN4cute8gmem_ptrIPfECI1NS_12iter_adaptorIS1_S2_EEES1_,@function
        .size           $_ZN7cutlass13device_kernelIN5flash19enable_sm80_to_sm89INS1_16FlashAttnBwdSm80INS1_25CollectiveMainloopBwdSm80ILi2ELi2EN4cute5tupleIJNS5_1CILi128EEES8_NS7_ILi64EEEEEENS_10bfloat16_tEfNS_4arch4Sm80ELb0ELb0ELb1ELb1ELb1ELb0ELb0ELb0ELi2ELi4ELi4ELi4ELb0EEENS1_24CollectiveEpilogueBwdGQAISA_fSD_Li256ELb1ELb1EEENS1_19SingleTileSchedulerILb1ELb0ELb0ELi128EEEEEEEEEvNT_6ParamsE$_ZN4cute8gmem_ptrIPfECI1NS_12iter_adaptorIS1_S2_EEES1_,($_ZN7cutlass13device_kernelIN5flash19enable_sm80_to_sm89INS1_16FlashAttnBwdSm80INS1_25CollectiveMainloopBwdSm80ILi2ELi2EN4cute5tupleIJNS5_1CILi128EEES8_NS7_ILi64EEEEEENS_10bfloat16_tEfNS_4arch4Sm80ELb0ELb0ELb1ELb1ELb1ELb0ELb0ELb0ELi2ELi4ELi4ELi4ELb0EEENS1_24CollectiveEpilogueBwdGQAISA_fSD_Li256ELb1ELb1EEENS1_19SingleTileSchedulerILb1ELb0ELb0ELi128EEEEEEEEEvNT_6ParamsE$_ZN4cute8smem_ptrIPN7cutlass10bfloat16_tEECI1NS_12iter_adaptorIS3_S4_EEES3_ - $_ZN7cutlass13device_kernelIN5flash19enable_sm80_to_sm89INS1_16FlashAttnBwdSm80INS1_25CollectiveMainloopBwdSm80ILi2ELi2EN4cute5tupleIJNS5_1CILi128EEES8_NS7_ILi64EEEEEENS_10bfloat16_tEfNS_4arch4Sm80ELb0ELb0ELb1ELb1ELb1ELb0ELb0ELb0ELi2ELi4ELi4ELi4ELb0EEENS1_24CollectiveEpilogueBwdGQAISA_fSD_Li256ELb1ELb1EEENS1_19SingleTileSchedulerILb1ELb0ELb0ELi128EEEEEEEEEvNT_6ParamsE$_ZN4cute8gmem_ptrIPfECI1NS_12iter_adaptorIS1_S2_EEES1_)
$_ZN7cutlass13device_kernelIN5flash19enable_sm80_to_sm89INS1_16FlashAttnBwdSm80INS1_25CollectiveMainloopBwdSm80ILi2ELi2EN4cute5tupleIJNS5_1CILi128EEES8_NS7_ILi64EEEEEENS_10bfloat16_tEfNS_4arch4Sm80ELb0ELb0ELb1ELb1ELb1ELb0ELb0ELb0ELi2ELi4ELi4ELi4ELb0EEENS1_24CollectiveEpilogueBwdGQAISA_fSD_Li256ELb1ELb1EEENS1_19SingleTileSchedulerILb1ELb0ELb0ELi128EEEEEEEEEvNT_6ParamsE$_ZN4cute8gmem_ptrIPfECI1NS_12iter_adaptorIS1_S2_EEES1_:
[----:B------:R-:W-:Y:S02]  /*b200*/  MOV R4, 0xb220 ;  /* 0x0000b22000047802 */ /* 0x000fe40000000f00 */
[----:B------:R-:W-:Y:S05]  /*b210*/  CALL.REL.NOINC `($_ZN7cutlass13device_kernelIN5flash19enable_sm80_to_sm89INS1_16FlashAttnBwdSm80INS1_25CollectiveMainloopBwdSm80ILi2ELi2EN4cute5tupleIJNS5_1CILi128EEES8_NS7_ILi64EEEEEENS_10bfloat16_tEfNS_4arch4Sm80ELb0ELb0ELb1ELb1ELb1ELb0ELb0ELb0ELi2ELi4ELi4ELi4ELb0EEENS1_24CollectiveEpilogueBwdGQAISA_fSD_Li256ELb1ELb1EEENS1_19SingleTileSchedulerILb1ELb0ELb0ELi128EEEEEEEEEvNT_6ParamsE$_ZN4cute12iter_adaptorIPfNS_8gmem_ptrIS1_EEEC2ES1_) ;  /* 0xffffa9f000007944 */ /* 0x000fea0003c3ffff */
[----:B------:R-:W-:-:S04]  /*b220*/  MOV R9, 0x0 ;  /* 0x0000000000097802 */ /* 0x000fc80000000f00 */
[----:B------:R-:W-:Y:S05]  /*b230*/  RET.REL.NODEC R8 `(_ZN7cutlass13device_kernelIN5flash19enable_sm80_to_sm89INS1_16FlashAttnBwdSm80INS1_25CollectiveMainloopBwdSm80ILi2ELi2EN4cute5tupleIJNS5_1CILi128EEES8_NS7_ILi64EEEEEENS_10bfloat16_tEfNS_4arch4Sm80ELb0ELb0ELb1ELb1ELb1ELb0ELb0ELb0ELi2ELi4ELi4ELi4ELb0EEENS1_24CollectiveEpilogueBwdGQAISA_fSD_Li256ELb1ELb1EEENS1_19SingleTileSchedulerILb1ELb0ELb0ELi128EEEEEEEEEvNT_6ParamsE) ;  /* 0xffff4dc008007950 */ /* 0x000fea0003c3ffff */
        .type           $_ZN7cutlass13device_kernelIN5flash19enable_sm80_to_sm89INS1_16FlashAttnBwdSm80INS1_25CollectiveMainloopBwdSm80ILi2ELi2EN4cute5tupleIJNS5_1CILi128EEES8_NS7_ILi64EEEEEENS_10bfloat16_tEfNS_4arch4Sm80ELb0ELb0ELb1ELb1ELb1ELb0ELb0ELb0ELi2ELi4ELi4ELi4ELb0EEENS1_24CollectiveEpilogueBwdGQAISA_fSD_Li256ELb1ELb1EEENS1_19SingleTileSchedulerILb1ELb0ELb0ELi128EEEEEEEEEvNT_6ParamsE$_ZN4cute8smem_ptrIPN7cutlass10bfloat16_tEECI1NS_12iter_adaptorIS3_S4_EEES3_,@function
        .size           $_ZN7cutlass13device_kernelIN5flash19enable_sm80_to_sm89INS1_16FlashAttnBwdSm80INS1_25CollectiveMainloopBwdSm80ILi2ELi2EN4cute5tupleIJNS5_1CILi128EEES8_NS7_ILi64EEEEEENS_10bfloat16_tEfNS_4arch4Sm80ELb0ELb0ELb1ELb1ELb1ELb0ELb0ELb0ELi2ELi4ELi4ELi4ELb0EEENS1_24CollectiveEpilogueBwdGQAISA_fSD_Li256ELb1ELb1EEENS1_19SingleTileSchedulerILb1ELb0ELb0ELi128EEEEEEEEEvNT_6ParamsE$_ZN4cute8smem_ptrIPN7cutlass10bfloat16_tEECI1NS_12iter_adaptorIS3_S4_EEES3_,($_ZN7cutlass13device_kernelIN5flash19enable_sm80_to_sm89INS1_16FlashAttnBwdSm80INS1_25CollectiveMainloopBwdSm80ILi2ELi2EN4cute5tupleIJNS5_1CILi128EEES8_NS7_ILi64EEEEEENS_10bfloat16_tEfNS_4arch4Sm80ELb0ELb0ELb1ELb1ELb1ELb0ELb0ELb0ELi2ELi4ELi4ELi4ELb0EEENS1_24CollectiveEpilogueBwdGQAISA_fSD_Li256ELb1ELb1EEENS1_19SingleTileSchedulerILb1ELb0ELb0ELi128EEEEEEEEEvNT_6ParamsE$_ZN4cute8smem_ptrIPN7cutlass9uint128_tEECI1NS_12iter_adaptorIS3_S4_EEES3_ - $_ZN7cutlass13device_kernelIN5flash19enable_sm80_to_sm89INS1_16FlashAttnBwdSm80INS1_25CollectiveMainloopBwdSm80ILi2ELi2EN4cute5tupleIJNS5_1CILi128EEES8_NS7_ILi64EEEEEENS_10bfloat16_tEfNS_4arch4Sm80ELb0ELb0ELb1ELb1ELb1ELb0ELb0ELb0ELi2ELi4ELi4ELi4ELb0EEENS1_24CollectiveEpilogueBwdGQAISA_fSD_Li256ELb1ELb1EEENS1_19SingleTileSchedulerILb1ELb0ELb0ELi128EEEEEEEEEvNT_6ParamsE$_ZN4cute8smem_ptrIPN7cutlass10bfloat16_tEECI1NS_12iter_adaptorIS3_S4_EEES3_)
$_ZN7cutlass13device_kernelIN5flash19enable_sm80_to_sm89INS1_16FlashAttnBwdSm80INS1_25CollectiveMainloopBwdSm80ILi2ELi2EN4cute5tupleIJNS5_1CILi128EEES8_NS7_ILi64EEEEEENS_10bfloat16_tEfNS_4arch4Sm80ELb0ELb0ELb1ELb1ELb1ELb0ELb0ELb0ELi2ELi4ELi4ELi4ELb0EEENS1_24CollectiveEpilogueBwdGQAISA_fSD_Li256ELb1ELb1EEENS1_19SingleTileSchedulerILb1ELb0ELb0ELi128EEEEEEEEEvNT_6ParamsE$_ZN4cute8smem_ptrIPN7cutlass10bfloat16_tEECI1NS_12iter_adaptorIS3_S4_EEES3_:
[----:B------:R-:W-:Y:S02]  /*b240*/  MOV R10, 0xb260 ;  /* 0x0000b260000a7802 */ /* 0x000fe40000000f00 */
[----:B------:R-:W-:Y:S05]  /*b250*/  CALL.REL.NOINC `($_ZN7cutlass13device_kernelIN5flash19enable_sm80_to_sm89INS1_16FlashAttnBwdSm80INS1_25CollectiveMainloopBwdSm80ILi2ELi2EN4cute5tupleIJNS5_1CILi128EEES8_NS7_ILi64EEEEEENS_10bfloat16_tEfNS_4arch4Sm80ELb0ELb0ELb1ELb1ELb1ELb0ELb0ELb0ELi2ELi4ELi4ELi4ELb0EEENS1_24CollectiveEpilogueBwdGQAISA_fSD_Li256ELb1ELb1EEENS1_19SingleTileSchedulerILb1ELb0ELb0ELi128EEEEEEEEEvNT_6ParamsE$_ZN4cute12iter_adaptorIPN7cutlass10bfloat16_tENS_8smem_ptrIS3_EEEC2ES3_) ;  /* 0xffffa93000007944 */ /* 0x000fea0003c3ffff */
[----:B------:R-:W-:-:S04]  /*b260*/  MOV R9, 0x0 ;  /* 0x0000000000097802 */ /* 0x000fc80000000f00 */
[----:B------:R-:W-:Y:S05]  /*b270*/  RET.REL.NODEC R8 `(_ZN7cutlass13device_kernelIN5flash19enable_sm80_to_sm89INS1_16FlashAttnBwdSm80INS1_25CollectiveMainloopBwdSm80ILi2ELi2EN4cute5tupleIJNS5_1CILi128EEES8_NS7_ILi64EEEEEENS_10bfloat16_tEfNS_4arch4Sm80ELb0ELb0ELb1ELb1ELb1ELb0ELb0ELb0ELi2ELi4ELi4ELi4ELb0EEENS1_24CollectiveEpilogueBwdGQAISA_fSD_Li256ELb1ELb1EEENS1_19SingleTileSchedulerILb1ELb0ELb0ELi128EEEEEEEEEvNT_6ParamsE) ;  /* 0xffff4d8008007950 */ /* 0x000fea0003c3ffff */
        .type           $_ZN7cutlass13device_kernelIN5flash19enable_sm80_to_sm89INS1_16FlashAttnBwdSm80INS1_25CollectiveMainloopBwdSm80ILi2ELi2EN4cute5tupleIJNS5_1CILi128EEES8_NS7_ILi64EEEEEENS_10bfloat16_tEfNS_4arch4Sm80ELb0ELb0ELb1ELb1ELb1ELb0ELb0ELb0ELi2ELi4ELi4ELi4ELb0EEENS1_24CollectiveEpilogueBwdGQAISA_fSD_Li256ELb1ELb1EEENS1_19SingleTileSchedulerILb1ELb0ELb0ELi128EEEEEEEEEvNT_6ParamsE$_ZN4cute8smem_ptrIPN7cutlass9uint128_tEECI1NS_12iter_adaptorIS3_S4_EEES3_,@function
        .size           $_ZN7cutlass13device_kernelIN5flash19enable_sm80_to_sm89INS1_16FlashAttnBwdSm80INS1_25CollectiveMainloopBwdSm80ILi2ELi2EN4cute5tupleIJNS5_1CILi128EEES8_NS7_ILi64EEEEEENS_10bfloat16_tEfNS_4arch4Sm80ELb0ELb0ELb1ELb1ELb1ELb0ELb0ELb0ELi2ELi4ELi4ELi4ELb0EEENS1_24CollectiveEpilogueBwdGQAISA_fSD_Li256ELb1ELb1EEENS1_19SingleTileSchedulerILb1ELb0ELb0ELi128EEEEEEEEEvNT_6ParamsE$_ZN4cute8smem_ptrIPN7cutlass9uint128_tEECI1NS_12iter_adaptorIS3_S4_EEES3_,($_ZN7cutlass13device_kernelIN5flash19enable_sm80_to_sm89INS1_16FlashAttnBwdSm80INS1_25CollectiveMainloopBwdSm80ILi2ELi2EN4cute5tupleIJNS5_1CILi128EEES8_NS7_ILi64EEEEEENS_10bfloat16_tEfNS_4arch4Sm80ELb0ELb0ELb1ELb1ELb1ELb0ELb0ELb0ELi2ELi4ELi4ELi4ELb0EEENS1_24CollectiveEpilogueBwdGQAISA_fSD_Li256ELb1ELb1EEENS1_19SingleTileSchedulerILb1ELb0ELb0ELi128EEEEEEEEEvNT_6ParamsE$_ZN4cute8smem_ptrIPfECI1NS_12iter_adaptorIS1_S2_EEES1_ - $_ZN7cutlass13device_kernelIN5flash19enable_sm80_to_sm89INS1_16FlashAttnBwdSm80INS1_25CollectiveMainloopBwdSm80ILi2ELi2EN4cute5tupleIJNS5_1CILi128EEES8_NS7_ILi64EEEEEENS_10bfloat16_tEfNS_4arch4Sm80ELb0ELb0ELb1ELb1ELb1ELb0ELb0ELb0ELi2ELi4ELi4ELi4ELb0EEENS1_24CollectiveEpilogueBwdGQAISA_fSD_Li256ELb1ELb1EEENS1_19SingleTileSchedulerILb1ELb0ELb0ELi128EEEEEEEEEvNT_6ParamsE$_ZN4cute8smem_ptrIPN7cutlass9uint128_tEECI1NS_12iter_adaptorIS3_S4_EEES3_)
$_ZN7cutlass13device_kernelIN5flash19enable_sm80_to_sm89INS1_16FlashAttnBwdSm80INS1_25CollectiveMainloopBwdSm80ILi2ELi2EN4cute5tupleIJNS5_1CILi128EEES8_NS7_ILi64EEEEEENS_10bfloat16_tEfNS_4arch4Sm80ELb0ELb0ELb1ELb1ELb1ELb0ELb0ELb0ELi2ELi4ELi4ELi4ELb0EEENS1_24CollectiveEpilogueBwdGQAISA_fSD_Li256ELb1ELb1EEENS1_19SingleTileSchedulerILb1ELb0ELb0ELi128EEEEEEEEEvNT_6ParamsE$_ZN4cute8smem_ptrIPN7cutlass9uint128_tEECI1NS_12iter_adaptorIS3_S4_EEES3_:
[----:B------:R-:W-:Y:S02]  /*b280*/  MOV R8, 0xb2a0 ;  /* 0x0000b2a000087802 */ /* 0x000fe40000000f00 */
[----:B------:R-:W-:Y:S05]  /*b290*/  CALL.REL.NOINC `($_ZN7cutlass13device_kernelIN5flash19enable_sm80_to_sm89INS1_16FlashAttnBwdSm80INS1_25CollectiveMainloopBwdSm80ILi2ELi2EN4cute5tupleIJNS5_1CILi128EEES8_NS7_ILi64EEEEEENS_10bfloat16_tEfNS_4arch4Sm80ELb0ELb0ELb1ELb1ELb1ELb0ELb0ELb0ELi2ELi4ELi4ELi4ELb0EEENS1_24CollectiveEpilogueBwdGQAISA_fSD_Li256ELb1ELb1EEENS1_19SingleTileSchedulerILb1ELb0ELb0ELi128EEEEEEEEEvNT_6ParamsE$_ZN4cute12iter_adaptorIPN7cutlass9uint128_tENS_8smem_ptrIS3_EEEC2ES3_) ;  /* 0xffffa93000007944 */ /* 0x000fea0003c3ffff */
[----:B------:R-:W-:-:S04]  /*b2a0*/  MOV R7, 0x0 ;  /* 0x0000000000077802 */ /* 0x000fc80000000f00 */
[----:B------:R-:W-:Y:S05]  /*b2b0*/  RET.REL.NODEC R6 `(_ZN7cutlass13device_kernelIN5flash19enable_sm80_to_sm89INS1_16FlashAttnBwdSm80INS1_25CollectiveMainloopBwdSm80ILi2ELi2EN4cute5tupleIJNS5_1CILi128EEES8_NS7_ILi64EEEEEENS_10bfloat16_tEfNS_4arch4Sm80ELb0ELb0ELb1ELb1ELb1ELb0ELb0ELb0ELi2ELi4ELi4ELi4ELb0EEENS1_24CollectiveEpilogueBwdGQAISA_fSD_Li256ELb1ELb1EEENS1_19SingleTileSchedulerILb1ELb0ELb0ELi128EEEEEEEEEvNT_6ParamsE) ;  /* 0xffff4d4006007950 */ /* 0x000fea0003c3ffff */
        .type           $_ZN7cutlass13device_kernelIN5flash19enable_sm80_to_sm89INS1_16FlashAttnBwdSm80INS1_25CollectiveMainloopBwdSm80ILi2ELi2EN4cute5tupleIJNS5_1CILi128EEES8_NS7_ILi64EEEEEENS_10bfloat16_tEfNS_4arch4Sm80ELb0ELb0ELb1ELb1ELb1ELb0ELb0ELb0ELi2ELi4ELi4ELi4ELb0EEENS1_24CollectiveEpilogueBwdGQAISA_fSD_Li256ELb1ELb1EEENS1_19SingleTileSchedulerILb1ELb0ELb0ELi128EEEEEEEEEvNT_6ParamsE$_ZN4cute8smem_ptrIPfECI1NS_12iter_adaptorIS1_S2_EEES1_,@function
        .size           $_ZN7cutlass13device_kernelIN5flash19enable_sm80_to_sm89INS1_16FlashAttnBwdSm80INS1_25CollectiveMainloopBwdSm80ILi2ELi2EN4cute5tupleIJNS5_1CILi128EEES8_NS7_ILi64EEEEEENS_10bfloat16_tEfNS_4arch4Sm80ELb0ELb0ELb1ELb1ELb1ELb0ELb0ELb0ELi2ELi4ELi4ELi4ELb0EEENS1_24CollectiveEpilogueBwdGQAISA_fSD_Li256ELb1ELb1EEENS1_19SingleTileSchedulerILb1ELb0ELb0ELi128EEEEEEEEEvNT_6ParamsE$_ZN4cute8smem_ptrIPfECI1NS_12iter_adaptorIS1_S2_EEES1_,($_ZN7cutlass13device_kernelIN5flash19enable_sm80_to_sm89INS1_16FlashAttnBwdSm80INS1_25CollectiveMainloopBwdSm80ILi2ELi2EN4cute5tupleIJNS5_1CILi128EEES8_NS7_ILi64EEEEEENS_10bfloat16_tEfNS_4arch4Sm80ELb0ELb0ELb1ELb1ELb1ELb0ELb0ELb0ELi2ELi4ELi4ELi4ELb0EEENS1_24CollectiveEpilogueBwdGQAISA_fSD_Li256ELb1ELb1EEENS1_19SingleTileSchedulerILb1ELb0ELb0ELi128EEEEEEEEEvNT_6ParamsE$_ZN4cute8smem_ptrIPjECI1NS_12iter_adaptorIS1_S2_EEES1_ - $_ZN7cutlass13device_kernelIN5flash19enable_sm80_to_sm89INS1_16FlashAttnBwdSm80INS1_25CollectiveMainloopBwdSm80ILi2ELi2EN4cute5tupleIJNS5_1CILi128EEES8_NS7_ILi64EEEEEENS_10bfloat16_tEfNS_4arch4Sm80ELb0ELb0ELb1ELb1ELb1ELb0ELb0ELb0ELi2ELi4ELi4ELi4ELb0EEENS1_24CollectiveEpilogueBwdGQAISA_fSD_Li256ELb1ELb1EEENS1_19SingleTileSchedulerILb1ELb0ELb0ELi128EEEEEEEEEvNT_6ParamsE$_ZN4cute8smem_ptrIPfECI1NS_12iter_adaptorIS1_S2_EEES1_)
$_ZN7cutlass13device_kernelIN5flash19enable_sm80_to_sm89INS1_16FlashAttnBwdSm80INS1_25CollectiveMainloopBwdSm80ILi2ELi2EN4cute5tupleIJNS5_1CILi128EEES8_NS7_ILi64EEEEEENS_10bfloat16_tEfNS_4arch4Sm80ELb0ELb0ELb1ELb1ELb1ELb0ELb0ELb0ELi2ELi4ELi4ELi4ELb0EEENS1_24CollectiveEpilogueBwdGQAISA_fSD_Li256ELb1ELb1EEENS1_19SingleTileSchedulerILb1ELb0ELb0ELi128EEEEEEEEEvNT_6ParamsE$_ZN4cute8smem_ptrIPfECI1NS_12iter_adaptorIS1_S2_EEES1_:
[----:B------:R-:W-:Y:S02]  /*b2c0*/  MOV R10, 0xb2e0 ;  /* 0x0000b2e0000a7802 */ /* 0x000fe40000000f00 */
[----:B------:R-:W-:Y:S05]  /*b2d0*/  CALL.REL.NOINC `($_ZN7cutlass13device_kernelIN5flash19enable_sm80_to_sm89INS1_16FlashAttnBwdSm80INS1_25CollectiveMainloopBwdSm80ILi2ELi2EN4cute5tupleIJNS5_1CILi128EEES8_NS7_ILi64EEEEEENS_10bfloat16_tEfNS_4arch4Sm80ELb0ELb0ELb1ELb1ELb1ELb0ELb0ELb0ELi2ELi4ELi4ELi4ELb0EEENS1_24CollectiveEpilogueBwdGQAISA_fSD_Li256ELb1ELb1EEENS1_19SingleTileSchedulerILb1ELb0ELb0ELi128EEEEEEEEEvNT_6ParamsE$_ZN4cute12iter_adaptorIPfNS_8smem_ptrIS1_EEEC2ES1_) ;  /* 0xffffa97000007944 */ /* 0x000fea0003c3ffff */
[----:B------:R-:W-:-:S04]  /*b2e0*/  MOV R9, 0x0 ;  /* 0x0000000000097802 */ /* 0x000fc80000000f00 */
[----:B------:R-:W-:Y:S05]  /*b2f0*/  RET.REL.NODEC R8 `(_ZN7cutlass13device_kernelIN5flash19enable_sm80_to_sm89INS1_16FlashAttnBwdSm80INS1_25CollectiveMainloopBwdSm80ILi2ELi2EN4cute5tupleIJNS5_1CILi128EEES8_NS7_ILi64EEEEEENS_10bfloat16_tEfNS_4arch4Sm80ELb0ELb0ELb1ELb1ELb1ELb0ELb0ELb0ELi2ELi4ELi4ELi4ELb0EEENS1_24CollectiveEpilogueBwdGQAISA_fSD_Li256ELb1ELb1EEENS1_19SingleTileSchedulerILb1ELb0ELb0ELi128EEEEEEEEEvNT_6ParamsE) ;  /* 0xffff4d0008007950 */ /* 0x000fea0003c3ffff */
        .type           $_ZN7cutlass13device_kernelIN5flash19enable_sm80_to_sm89INS1_16FlashAttnBwdSm80INS1_25CollectiveMainloopBwdSm80ILi2ELi2EN4cute5tupleIJNS5_1CILi128EEES8_NS7_ILi64EEEEEENS_10bfloat16_tEfNS_4arch4Sm80ELb0ELb0ELb1ELb1ELb1ELb0ELb0ELb0ELi2ELi4ELi4ELi4ELb0EEENS1_24CollectiveEpilogueBwdGQAISA_fSD_Li256ELb1ELb1EEENS1_19SingleTileSchedulerILb1ELb0ELb0ELi128EEEEEEEEEvNT_6ParamsE$_ZN4cute8smem_ptrIPjECI1NS_12iter_adaptorIS1_S2_EEES1_,@function
        .size           $_ZN7cutlass13device_kernelIN5flash19enable_sm80_to_sm89INS1_16FlashAttnBwdSm80INS1_25CollectiveMainloopBwdSm80ILi2ELi2EN4cute5tupleIJNS5_1CILi128EEES8_NS7_ILi64EEEEEENS_10bfloat16_tEfNS_4arch4Sm80ELb0ELb0ELb1ELb1ELb1ELb0ELb0ELb0ELi2ELi4ELi4ELi4ELb0EEENS1_24CollectiveEpilogueBwdGQAISA_fSD_Li256ELb1ELb1EEENS1_19SingleTileSchedulerILb1ELb0ELb0ELi128EEEEEEEEEvNT_6ParamsE$_ZN4cute8smem_ptrIPjECI1NS_12iter_adaptorIS1_S2_EEES1_,($_ZN7cutlass13device_kernelIN5flash19enable_sm80_to_sm89INS1_16FlashAttnBwdSm80INS1_25CollectiveMainloopBwdSm80ILi2ELi2EN4cute5tupleIJNS5_1CILi128EEES8_NS7_ILi64EEEEEENS_10bfloat16_tEfNS_4arch4Sm80ELb0ELb0ELb1ELb1ELb1ELb0ELb0ELb0ELi2ELi4ELi4ELi4ELb0EEENS1_24CollectiveEpilogueBwdGQAISA_fSD_Li256ELb1ELb1EEENS1_19SingleTileSchedulerILb1ELb0ELb0ELi128EEEEEEEEEvNT_6ParamsE$_ZN73_INTERNAL_24fd9406_37_flash_bwd_hdim64_bf16_softcap_sm80_cu_3fbc093a_291824__cvta_generic_to_sharedEPKv - $_ZN7cutlass13device_kernelIN5flash19enable_sm80_to_sm89INS1_16FlashAttnBwdSm80INS1_25CollectiveMainloopBwdSm80ILi2ELi2EN4cute5tupleIJNS5_1CILi128EEES8_NS7_ILi64EEEEEENS_10bfloat16_tEfNS_4arch4Sm80ELb0ELb0ELb1ELb1ELb1ELb0ELb0ELb0ELi2ELi4ELi4ELi4ELb0EEENS1_24CollectiveEpilogueBwdGQAISA_fSD_Li256ELb1ELb1EEENS1_19SingleTileSchedulerILb1ELb0ELb0ELi128EEEEEEEEEvNT_6ParamsE$_ZN4cute8smem_ptrIPjECI1NS_12iter_adaptorIS1_S2_EEES1_)
$_ZN7cutlass13device_kernelIN5flash19enable_sm80_to_sm89INS1_16FlashAttnBwdSm80INS1_25CollectiveMainloopBwdSm80ILi2ELi2EN4cute5tupleIJNS5_1CILi128EEES8_NS7_ILi64EEEEEENS_10bfloat16_tEfNS_4arch4Sm80ELb0ELb0ELb1ELb1ELb1ELb0ELb0ELb0ELi2ELi4ELi4ELi4ELb0EEENS1_24CollectiveEpilogueBwdGQAISA_fSD_Li256ELb1ELb1EEENS1_19SingleTileSchedulerILb1ELb0ELb0ELi128EEEEEEEEEvNT_6ParamsE$_ZN4cute8smem_ptrIPjECI1NS_12iter_adaptorIS1_S2_EEES1_:
[----:B------:R-:W-:Y:S02]  /*b300*/  MOV R10, 0xb320 ;  /* 0x0000b320000a7802 */ /* 0x000fe40000000f00 */
[----:B------:R-:W-:Y:S05]  /*b310*/  CALL.REL.NOINC `($_ZN7cutlass13device_kernelIN5flash19enable_sm80_to_sm89INS1_16FlashAttnBwdSm80INS1_25CollectiveMainloopBwdSm80ILi2ELi2EN4cute5tupleIJNS5_1CILi128EEES8_NS7_ILi64EEEEEENS_10bfloat16_tEfNS_4arch4Sm80ELb0ELb0ELb1ELb1ELb1ELb0ELb0ELb0ELi2ELi4ELi4ELi4ELb0EEENS1_24CollectiveEpilogueBwdGQAISA_fSD_Li256ELb1ELb1EEENS1_19SingleTileSchedulerILb1ELb0ELb0ELi128EEEEEEEEEvNT_6ParamsE$_ZN4cute12iter_adaptorIPjNS_8smem_ptrIS1_EEEC2ES1_) ;  /* 0xffffa97000007944 */ /* 0x000fea0003c3ffff */
[----:B------:R-:W-:-:S04]  /*b320*/  MOV R9, 0x0 ;  /* 0x0000000000097802 */ /* 0x000fc80000000f00 */
[----:B------:R-:W-:Y:S05]  /*b330*/  RET.REL.NODEC R8 `(_ZN7cutlass13device_kernelIN5flash19enable_sm80_to_sm89INS1_16FlashAttnBwdSm80INS1_25CollectiveMainloopBwdSm80ILi2ELi2EN4cute5tupleIJNS5_1CILi128EEES8_NS7_ILi64EEEEEENS_10bfloat16_tEfNS_4arch4Sm80ELb0ELb0ELb1ELb1ELb1ELb0ELb0ELb0ELi2ELi4ELi4ELi4ELb0EEENS1_24CollectiveEpilogueBwdGQAISA_fSD_Li256ELb1ELb1EEENS1_19SingleTileSchedulerILb1ELb0ELb0ELi128EEEEEEEEEvNT_6ParamsE) ;  /* 0xffff4cc008007950 */ /* 0x000fea0003c3ffff */
        .type           $_ZN7cutlass13device_kernelIN5flash19enable_sm80_to_sm89INS1_16FlashAttnBwdSm80INS1_25CollectiveMainloopBwdSm80ILi2ELi2EN4cute5tupleIJNS5_1CILi128EEES8_NS7_ILi64EEEEEENS_10bfloat16_tEfNS_4arch4Sm80ELb0ELb0ELb1ELb1ELb1ELb0ELb0ELb0ELi2ELi4ELi4ELi4ELb0EEENS1_24CollectiveEpilogueBwdGQAISA_fSD_Li256ELb1ELb1EEENS1_19SingleTileSchedulerILb1ELb0ELb0ELi128EEEEEEEEEvNT_6ParamsE$_ZN73_INTERNAL_24fd9406_37_flash_bwd_hdim64_bf16_softcap_sm80_cu_3fbc093a_291824__cvta_generic_to_sharedEPKv,@function
        .size           $_ZN7cutlass13device_kernelIN5flash19enable_sm80_to_sm89INS1_16FlashAttnBwdSm80INS1_25CollectiveMainloopBwdSm80ILi2ELi2EN4cute5tupleIJNS5_1CILi128EEES8_NS7_ILi64EEEEEENS_10bfloat16_tEfNS_4arch4Sm80ELb0ELb0ELb1ELb1ELb1ELb0ELb0ELb0ELi2ELi4ELi4ELi4ELb0EEENS1_24CollectiveEpilogueBwdGQAISA_fSD_Li256ELb1ELb1EEENS1_19SingleTileSchedulerILb1ELb0ELb0ELi128EEEEEEEEEvNT_6ParamsE$_ZN73_INTERNAL_24fd9406_37_flash_bwd_hdim64_bf16_softcap_sm80_cu_3fbc093a_291824__cvta_generic_to_sharedEPKv,($_ZN7cutlass13device_kernelIN5flash19enable_sm80_to_sm89INS1_16FlashAttnBwdSm80INS1_25CollectiveMainloopBwdSm80ILi2ELi2EN4cute5tupleIJNS5_1CILi128EEES8_NS7_ILi64EEEEEENS_10bfloat16_tEfNS_4arch4Sm80ELb0ELb0ELb1ELb1ELb1ELb0ELb0ELb0ELi2ELi4ELi4ELi4ELb0EEENS1_24CollectiveEpilogueBwdGQAISA_fSD_Li256ELb1ELb1EEENS1_19SingleTileSchedulerILb1ELb0ELb0ELi128EEEEEEEEEvNT_6ParamsE$_ZN73_INTERNAL_24fd9406_37_flash_bwd_hdim64_bf16_softcap_sm80_cu_3fbc093a_29189atomicAddEPff - $_ZN7cutlass13device_kernelIN5flash19enable_sm80_to_sm89INS1_16FlashAttnBwdSm80INS1_25CollectiveMainloopBwdSm80ILi2ELi2EN4cute5tupleIJNS5_1CILi128EEES8_NS7_ILi64EEEEEENS_10bfloat16_tEfNS_4arch4Sm80ELb0ELb0ELb1ELb1ELb1ELb0ELb0ELb0ELi2ELi4ELi4ELi4ELb0EEENS1_24CollectiveEpilogueBwdGQAISA_fSD_Li256ELb1ELb1EEENS1_19SingleTileSchedulerILb1ELb0ELb0ELi128EEEEEEEEEvNT_6ParamsE$_ZN73_INTERNAL_24fd9406_37_flash_bwd_hdim64_bf16_softcap_sm80_cu_3fbc093a_291824__cvta_generic_to_sharedEPKv)
$_ZN7cutlass13device_kernelIN5flash19enable_sm80_to_sm89INS1_16FlashAttnBwdSm80INS1_25CollectiveMainloopBwdSm80ILi2ELi2EN4cute5tupleIJNS5_1CILi128EEES8_NS7_ILi64EEEEEENS_10bfloat16_tEfNS_4arch4Sm80ELb0ELb0ELb1ELb1ELb1ELb0ELb0ELb0ELi2ELi4ELi4ELi4ELb0EEENS1_24CollectiveEpilogueBwdGQAISA_fSD_Li256ELb1ELb1EEENS1_19SingleTileSchedulerILb1ELb0ELb0ELi128EEEEEEEEEvNT_6ParamsE$_ZN73_INTERNAL_24fd9406_37_flash_bwd_hdim64_bf16_softcap_sm80_cu_3fbc093a_291824__cvta_generic_to_sharedEPKv:
[----:B------:R-:W-:Y:S02]  /*b340*/  MOV R3, 0x0 ;  /* 0x0000000000037802 */ /* 0x000fe40000000f00 */
[----:B------:R-:W-:Y:S02]  /*b350*/  IADD3 R4, R4, -c[0x0][0x18], RZ ;  /* 0x8000060004047a10 */ /* 0x000fe40007ffe0ff */
[----:B------:R-:W-:Y:S05]  /*b360*/  RET.REL.NODEC R2 `(_ZN7cutlass13device_kernelIN5flash19enable_sm80_to_sm89INS1_16FlashAttnBwdSm80INS1_25CollectiveMainloopBwdSm80ILi2ELi2EN4cute5tupleIJNS5_1CILi128EEES8_NS7_ILi64EEEEEENS_10bfloat16_tEfNS_4arch4Sm80ELb0ELb0ELb1ELb1ELb1ELb0ELb0ELb0ELi2ELi4ELi4ELi4ELb0EEENS1_24CollectiveEpilogueBwdGQAISA_fSD_Li256ELb1ELb1EEENS1_19SingleTileSchedulerILb1ELb0ELb0ELi128EEEEEEEEEvNT_6ParamsE) ;  /* 0xffff4c9002007950 */ /* 0x000fea0003c3ffff */
        .type           $_ZN7cutlass13device_kernelIN5flash19enable_sm80_to_sm89INS1_16FlashAttnBwdSm80INS1_25CollectiveMainloopBwdSm80ILi2ELi2EN4cute5tupleIJNS5_1CILi128EEES8_NS7_ILi64EEEEEENS_10bfloat16_tEfNS_4arch4Sm80ELb0ELb0ELb1ELb1ELb1ELb0ELb0ELb0ELi2ELi4ELi4ELi4ELb0EEENS1_24CollectiveEpilogueBwdGQAISA_fSD_Li256ELb1ELb1EEENS1_19SingleTileSchedulerILb1ELb0ELb0ELi128EEEEEEEEEvNT_6ParamsE$_ZN73_INTERNAL_24fd9406_37_flash_bwd_hdim64_bf16_softcap_sm80_cu_3fbc093a_29189atomicAddEPff,@function
        .size           $_ZN7cutlass13device_kernelIN5flash19enable_sm80_to_sm89INS1_16FlashAttnBwdSm80INS1_25CollectiveMainloopBwdSm80ILi2ELi2EN4cute5tupleIJNS5_1CILi128EEES8_NS7_ILi64EEEEEENS_10bfloat16_tEfNS_4arch4Sm80ELb0ELb0ELb1ELb1ELb1ELb0ELb0ELb0ELi2ELi4ELi4ELi4ELb0EEENS1_24CollectiveEpilogueBwdGQAISA_fSD_Li256ELb1ELb1EEENS1_19SingleTileSchedulerILb1ELb0ELb0ELi128EEEEEEEEEvNT_6ParamsE$_ZN73_INTERNAL_24fd9406_37_flash_bwd_hdim64_bf16_softcap_sm80_cu_3fbc093a_29189atomicAddEPff,($_ZN7cutlass13device_kernelIN5flash19enable_sm80_to_sm89INS1_16FlashAttnBwdSm80INS1_25CollectiveMainloopBwdSm80ILi2ELi2EN4cute5tupleIJNS5_1CILi128EEES8_NS7_ILi64EEEEEENS_10bfloat16_tEfNS_4arch4Sm80ELb0ELb0ELb1ELb1ELb1ELb0ELb0ELb0ELi2ELi4ELi4ELi4ELb0EEENS1_24CollectiveEpilogueBwdGQAISA_fSD_Li256ELb1ELb1EEENS1_19SingleTileSchedulerILb1ELb0ELb0ELi128EEEEEEEEEvNT_6ParamsE$_ZZN4cute12filter_tupleINS_5tupleIJNS1_IJNS_10UnderscoreENS_1CILi0EEEEEENS1_IJS4_S2_EEEEEENS1_IJNS1_IJNS1_IJNS3_ILi1EEES4_EEES4_EEENS1_IJNS1_IJS4_S4_EEEiEEEEEEZNS_5sliceIS7_SD_EEDaRKT_RKT0_EUlRKT_RKT0_E_EEDaSH_SK_OT1_ENKUlDpSN_E_clIJNS1_IJS9_EEENS1_IJiEEEEEEDaSU_ - $_ZN7cutlass13device_kernelIN5flash19enable_sm80_to_sm89INS1_16FlashAttnBwdSm80INS1_25CollectiveMainloopBwdSm80ILi2ELi2EN4cute5tupleIJNS5_1CILi128EEES8_NS7_ILi64EEEEEENS_10bfloat16_tEfNS_4arch4Sm80ELb0ELb0ELb1ELb1ELb1ELb0ELb0ELb0ELi2ELi4ELi4ELi4ELb0EEENS1_24CollectiveEpilogueBwdGQAISA_fSD_Li256ELb1ELb1EEENS1_19SingleTileSchedulerILb1ELb0ELb0ELi128EEEEEEEEEvNT_6ParamsE$_ZN73_INTERNAL_24fd9406_37_flash_bwd_hdim64_bf16_softcap_sm80_cu_3fbc093a_29189atomicAddEPff)
$_ZN7cutlass13device_kernelIN5flash19enable_sm80_to_sm89INS1_16FlashAttnBwdSm80INS1_25CollectiveMainloopBwdSm80ILi2ELi2EN4cute5tupleIJNS5_1CILi128EEES8_NS7_ILi64EEEEEENS_10bfloat16_tEfNS_4arch4Sm80ELb0ELb0ELb1ELb1ELb1ELb0ELb0ELb0ELi2ELi4ELi4ELi4ELb0EEENS1_24CollectiveEpilogueBwdGQAISA_fSD_Li256ELb1ELb1EEENS1_19SingleTileSchedulerILb1ELb0ELb0ELi128EEEEEEEEEvNT_6ParamsE$_ZN73_INTERNAL_24fd9406_37_flash_bwd_hdim64_bf16_softcap_sm80_cu_3fbc093a_29189atomicAddEPff:
[----:B------:R-:W-:Y:S01]  /*b370*/  BSSY B0, `(.L_x_1432) ;  /* 0x0000003000007945 */ /* 0x000fe20003800000 */
[----:B------:R-:W-:Y:S02]  /*b380*/  MOV R12, 0xb3a0 ;  /* 0x0000b3a0000c7802 */ /* 0x000fe40000000f00 */
[----:B------:R-:W-:Y:S05]  /*b390*/  CALL.REL.NOINC `($_ZN7cutlass13device_kernelIN5flash19enable_sm80_to_sm89INS1_16FlashAttnBwdSm80INS1_25CollectiveMainloopBwdSm80ILi2ELi2EN4cute5tupleIJNS5_1CILi128EEES8_NS7_ILi64EEEEEENS_10bfloat16_tEfNS_4arch4Sm80ELb0ELb0ELb1ELb1ELb1ELb0ELb0ELb0ELi2ELi4ELi4ELi4ELb0EEENS1_24CollectiveEpilogueBwdGQAISA_fSD_Li256ELb1ELb1EEENS1_19SingleTileSchedulerILb1ELb0ELb0ELi128EEEEEEEEEvNT_6ParamsE$__fAtomicAdd) ;  /* 0x0005a41000007944 */ /* 0x000fea0003c00000 */
[----:B------:R-:W-:Y:S05]  /*b3a0*/  BSYNC B0 ;  /* 0x0000000000007941 */ /* 0x000fea0003800000 */
.L_x_1432:
[----:B------:R-:W-:-:S04]  /*b3b0*/  MOV R11, 0x0 ;  /* 0x00000000000b7802 */ /* 0x000fc80000000f00 */
[----:B------:R-:W-:Y:S05]  /*b3c0*/  RET.REL.NODEC R10 `(_ZN7cutlass13device_kernelIN5flash19enable_sm80_to_sm89INS1_16FlashAttnBwdSm80INS1_25CollectiveMainloopBwdSm80ILi2ELi2EN4cute5tupleIJNS5_1CILi128EEES8_NS7_ILi64EEEEEENS_10bfloat16_tEfNS_4arch4Sm80ELb0ELb0ELb1ELb1ELb1ELb0ELb0ELb0ELi2ELi4ELi4ELi4ELb0EEENS1_24CollectiveEpilogueBwdGQAISA_fSD_Li256ELb1ELb1EEENS1_19SingleTileSchedulerILb1ELb0ELb0ELi128EEEEEEEEEvNT_6ParamsE) ;  /* 0xffff4c300a007950 */ /* 0x000fea0003c3ffff */
        .type           $_ZN7cutlass13device_kernelIN5flash19enable_sm80_to_sm89INS1_16FlashAttnBwdSm80INS1_25CollectiveMainloopBwdSm80ILi2ELi2EN4cute5tupleIJNS5_1CILi128EEES8_NS7_ILi64EEEEEENS_10bfloat16_tEfNS_4arch4Sm80ELb0ELb0ELb1ELb1ELb1ELb0ELb0ELb0ELi2ELi4ELi4ELi4ELb0EEENS1_24CollectiveEpilogueBwdGQAISA_fSD_Li256ELb1ELb1EEENS1_19SingleTileSchedulerILb1ELb0ELb0ELi128EEEEEEEEEvNT_6ParamsE$_ZZN4cute12filter_tupleINS_5tupleIJNS1_IJNS_10UnderscoreENS_1CILi0EEEEEENS1_IJS4_S2_EEEEEENS1_IJNS1_IJNS1_IJNS3_ILi1EEES4_EEES4_EEENS1_IJNS1_IJS4_S4_EEEiEEEEEEZNS_5sliceIS7_SD_EEDaRKT_RKT0_EUlRKT_RKT0_E_EEDaSH_SK_OT1_ENKUlDpSN_E_clIJNS1_IJS9_EEENS1_IJiEEEEEEDaSU_,@function
        .size           $_ZN7cutlass13device_kernelIN5flash19enable_sm80_to_sm89INS1_16FlashAttnBwdSm80INS1_25CollectiveMainloopBwdSm80ILi2ELi2EN4cute5tupleIJNS5_1CILi128EEES8_NS7_ILi64EEEEEENS_10bfloat16_tEfNS_4arch4Sm80ELb0ELb0ELb1ELb1ELb1ELb0ELb0ELb0ELi2ELi4ELi4ELi4ELb0EEENS1_24CollectiveEpilogueBwdGQAISA_fSD_Li256ELb1ELb1EEENS1_19SingleTileSchedulerILb1ELb0ELb0ELi128EEEEEEEEEvNT_6ParamsE$_ZZN4cute12filter_tupleINS_5tupleIJNS1_IJNS_10UnderscoreENS_1CILi0EEEEEENS1_IJS4_S2_EEEEEENS1_IJNS1_IJNS1_IJNS3_ILi1EEES4_EEES4_EEENS1_IJNS1_IJS4_S4_EEEiEEEEEEZNS_5sliceIS7_SD_EEDaRKT_RKT0_EUlRKT_RKT0_E_EEDaSH_SK_OT1_ENKUlDpSN_E_clIJNS1_IJS9_EEENS1_IJiEEEEEEDaSU_,($_ZN7cutlass13device_kernelIN5flash19enable_sm80_to_sm89INS1_16FlashAttnBwdSm80INS1_25CollectiveMainloopBwdSm80ILi2ELi2EN4cute5tupleIJNS5_1CILi128EEES8_NS7_ILi64EEEEEENS_10bfloat16_tEfNS_4arch4Sm80ELb0ELb0ELb1ELb1ELb1ELb0ELb0ELb0ELi2ELi4ELi4ELi4ELb0EEENS1_24CollectiveEpilogueBwdGQAISA_fSD_Li256ELb1ELb1EEENS1_19SingleTileSchedulerILb1ELb0ELb0ELi128EEEEEEEEEvNT_6ParamsE$_ZZN4cute12filter_tupleINS_5tupleIJNS1_IJNS_1CILi0EEENS1_IJNS2_ILi1EEENS2_ILi512EEEiEEEEEENS2_ILi4096EEENS1_IJiNS2_ILi8192EEEEEEEEEZNS_7flattenISB_EEDaRKT_EUlRKT_E_EEDaSF_OT0_ENKUlDpSI_E_clIJNS1_IJS3_S4_S5_iEEENS1_IJS8_EEESA_EEEDaSM_ - $_ZN7cutlass13device_kernelIN5flash19enable_sm80_to_sm89INS1_16FlashAttnBwdSm80INS1_25CollectiveMainloopBwdSm80ILi2ELi2EN4cute5tupleIJNS5_1CILi128EEES8_NS7_ILi64EEEEEENS_10bfloat16_tEfNS_4arch4Sm80ELb0ELb0ELb1ELb1ELb1ELb0ELb0ELb0ELi2ELi4ELi4ELi4ELb0EEENS1_24CollectiveEpilogueBwdGQAISA_fSD_Li256ELb1ELb1EEENS1_19SingleTileSchedulerILb1ELb0ELb0ELi128EEEEEEEEEvNT_6ParamsE$_ZZN4cute12filter_tupleINS_5tupleIJNS1_IJNS_10UnderscoreENS_1CILi0EEEEEENS1_IJS4_S2_EEEEEENS1_IJNS1_IJNS1_IJNS3_ILi1EEES4_EEES4_EEENS1_IJNS1_IJS4_S4_EEEiEEEEEEZNS_5sliceIS7_SD_EEDaRKT_RKT0_EUlRKT_RKT0_E_EEDaSH_SK_OT1_ENKUlDpSN_E_clIJNS1_IJS9_EEENS1_IJiEEEEEEDaSU_)
$_ZN7cutlass13device_kernelIN5flash19enable_sm80_to_sm89INS1_16FlashAttnBwdSm80INS1_25CollectiveMainloopBwdSm80ILi2ELi2EN4cute5tupleIJNS5_1CILi128EEES8_NS7_ILi64EEEEEENS_10bfloat16_tEfNS_4arch4Sm80ELb0ELb0ELb1ELb1ELb1ELb0ELb0ELb0ELi2ELi4ELi4ELi4ELb0EEENS1_24CollectiveEpilogueBwdGQAISA_fSD_Li256ELb1ELb1EEENS1_19SingleTileSchedulerILb1ELb0ELb0ELi128EEEEEEEEEvNT_6ParamsE$_ZZN4cute12filter_tupleINS_5tupleIJNS1_IJNS_10UnderscoreENS_1CILi0EEEEEENS1_IJS4_S2_EEEEEENS1_IJNS1_IJNS1_IJNS3_ILi1EEES4_EEES4_EEENS1_IJNS1_IJS4_S4_EEEiEEEEEEZNS_5sliceIS7_SD_EEDaRKT_RKT0_EUlRKT_RKT0_E_EEDaSH_SK_OT1_ENKUlDpSN_E_clIJNS1_IJS9_EEENS1_IJiEEEEEEDaSU_:
[----:B------:R-:W-:Y:S02]  /*b3d0*/  IADD3 R2, R1, 0x1680, RZ ;  /* 0x0000168001027810 */ /* 0x000fe40007ffe0ff */
[----:B------:R-:W-:Y:S02]  /*b3e0*/  MOV R6, 0xb410 ;  /* 0x0000b41000067802 */ /* 0x000fe40000000f00 */
[----:B------:R-:W-:Y:S02]  /*b3f0*/  IADD3 R2, R2, c[0x0][0x20], RZ ;  /* 0x0000080002027a10 */ /* 0x000fe40007ffe0ff */
[----:B------:R-:W-:Y:S05]  /*b400*/  CALL.REL.NOINC `($_ZN7cutlass13device_kernelIN5flash19enable_sm80_to_sm89INS1_16FlashAttnBwdSm80INS1_25CollectiveMainloopBwdSm80ILi2ELi2EN4cute5tupleIJNS5_1CILi128EEES8_NS7_ILi64EEEEEENS_10bfloat16_tEfNS_4arch4Sm80ELb0ELb0ELb1ELb1ELb1ELb0ELb0ELb0ELi2ELi4ELi4ELi4ELb0EEENS1_24CollectiveEpilogueBwdGQAISA_fSD_Li256ELb1ELb1EEENS1_19SingleTileSchedulerILb1ELb0ELb0ELi128EEEEEEEEEvNT_6ParamsE$_ZN4cute3eso3ESOILb1ELb0EJNS_5tupleIJNS_1CILi1EEENS3_ILi0EEEEEEiEEC2ERKS6_RKi) ;  /* 0xffffd5a000007944 */ /* 0x000fea0003c3ffff */
[----:B-1----:R1:W5:Y:S01]  /*b410*/  LDL R3, [R1+0x1680] ;  /* 0x0016800001037983 */ /* 0x0023620000100800 */
[----:B------:R-:W-:-:S04]  /*b420*/  MOV R9, 0x0 ;  /* 0x0000000000097802 */ /* 0x000fc80000000f00 */
[----:B------:R-:W-:Y:S05]  /*b430*/  RET.REL.NODEC R8 `(_ZN7cutlass13device_kernelIN5flash19enable_sm80_to_sm89INS1_16FlashAttnBwdSm80INS1_25CollectiveMainloopBwdSm80ILi2ELi2EN4cute5tupleIJNS5_1CILi128EEES8_NS7_ILi64EEEEEENS_10bfloat16_tEfNS_4arch4Sm80ELb0ELb0ELb1ELb1ELb1ELb0ELb0ELb0ELi2ELi4ELi4ELi4ELb0EEENS1_24CollectiveEpilogueBwdGQAISA_fSD_Li256ELb1ELb1EEENS1_19SingleTileSchedulerILb1ELb0ELb0ELi128EEEEEEEEEvNT_6ParamsE) ;  /* 0xffff4bc008007950 */ /* 0x000fea0003c3ffff */
        .type           $_ZN7cutlass13device_kernelIN5flash19enable_sm80_to_sm89INS1_16FlashAttnBwdSm80INS1_25CollectiveMainloopBwdSm80ILi2ELi2EN4cute5tupleIJNS5_1CILi128EEES8_NS7_ILi64EEEEEENS_10bfloat16_tEfNS_4arch4Sm80ELb0ELb0ELb1ELb1ELb1ELb0ELb0ELb0ELi2ELi4ELi4ELi4ELb0EEENS1_24CollectiveEpilogueBwdGQAISA_fSD_Li256ELb1ELb1EEENS1_19SingleTileSchedulerILb1ELb0ELb0ELi128EEEEEEEEEvNT_6ParamsE$_ZZN4cute12filter_tupleINS_5tupleIJNS1_IJNS_1CILi0EEENS1_IJNS2_ILi1EEENS2_ILi512EEEiEEEEEENS2_ILi4096EEENS1_IJiNS2_ILi8192EEEEEEEEEZNS_7flattenISB_EEDaRKT_EUlRKT_E_EEDaSF_OT0_ENKUlDpSI_E_clIJNS1_IJS3_S4_S5_iEEENS1_IJS8_EEESA_EEEDaSM_,@function
        .size           $_ZN7cutlass13device_kernelIN5flash19enable_sm80_to_sm89INS1_16FlashAttnBwdSm80INS1_25CollectiveMainloopBwdSm80ILi2ELi2EN4cute5tupleIJNS5_1CILi128EEES8_NS7_ILi64EEEEEENS_10bfloat16_tEfNS_4arch4Sm80ELb0ELb0ELb1ELb1ELb1ELb0ELb0ELb0ELi2ELi4ELi4ELi4ELb0EEENS1_24CollectiveEpilogueBwdGQAISA_fSD_Li256ELb1ELb1EEENS1_19SingleTileSchedulerILb1ELb0ELb0ELi128EEEEEEEEEvNT_6ParamsE$_ZZN4cute12filter_tupleINS_5tupleIJNS1_IJNS_1CILi0EEENS1_IJNS2_ILi1EEENS2_ILi512EEEiEEEEEENS2_ILi4096EEENS1_IJiNS2_ILi8192EEEEEEEEEZNS_7flattenISB_EEDaRKT_EUlRKT_E_EEDaSF_OT0_ENKUlDpSI_E_clIJNS1_IJS3_S4_S5_iEEENS1_IJS8_EEESA_EEEDaSM_,($_ZN7cutlass13device_kernelIN5flash19enable_sm80_to_sm89INS1_16FlashAttnBwdSm80INS1_25CollectiveMainloopBwdSm80ILi2ELi2EN4cute5tupleIJNS5_1CILi128EEES8_NS7_ILi64EEEEEENS_10bfloat16_tEfNS_4arch4Sm80ELb0ELb0ELb1ELb1ELb1ELb0ELb0ELb0ELi2ELi4ELi4ELi4ELb0EEENS1_24CollectiveEpilogueBwdGQAISA_fSD_Li256ELb1ELb1EEENS1_19SingleTileSchedulerILb1ELb0ELb0ELi128EEEEEEEEEvNT_6ParamsE$_ZZN4cute12filter_tupleINS_5tupleIJNS1_IJiNS1_IJiNS_1CILi0EEEEEEEEENS1_IJNS_10UnderscoreENS1_IJS6_S6_EEEEEEEEES9_ZNS_4diceIS9_S9_EEDaRKT_RKT0_EUlRKT_RKT0_E_EEDaSD_SG_OT1_ENKUlDpSJ_E_clIJNS1_IJiiS3_EEENS1_IJEEEEEEDaSQ_ - $_ZN7cutlass13device_kernelIN5flash19enable_sm80_to_sm89INS1_16FlashAttnBwdSm80INS1_25CollectiveMainloopBwdSm80ILi2ELi2EN4cute5tupleIJNS5_1CILi128EEES8_NS7_ILi64EEEEEENS_10bfloat16_tEfNS_4arch4Sm80ELb0ELb0ELb1ELb1ELb1ELb0ELb0ELb0ELi2ELi4ELi4ELi4ELb0EEENS1_24CollectiveEpilogueBwdGQAISA_fSD_Li256ELb1ELb1EEENS1_19SingleTileSchedulerILb1ELb0ELb0ELi128EEEEEEEEEvNT_6ParamsE$_ZZN4cute12filter_tupleINS_5tupleIJNS1_IJNS_1CILi0EEENS1_IJNS2_ILi1EEENS2_ILi512EEEiEEEEEENS2_ILi4096EEENS1_IJiNS2_ILi8192EEEEEEEEEZNS_7flattenISB_EEDaRKT_EUlRKT_E_EEDaSF_OT0_ENKUlDpSI_E_clIJNS1_IJS3_S4_S5_iEEENS1_IJS8_EEESA_EEEDaSM_)
$_ZN7cutlass13device_kernelIN5flash19enable_sm80_to_sm89INS1_16FlashAttnBwdSm80INS1_25CollectiveMainloopBwdSm80ILi2ELi2EN4cute5tupleIJNS5_1CILi128EEES8_NS7_ILi64EEEEEENS_10bfloat16_tEfNS_4arch4Sm80ELb0ELb0ELb1ELb1ELb1ELb0ELb0ELb0ELi2ELi4ELi4ELi4ELb0EEENS1_24CollectiveEpilogueBwdGQAISA_fSD_Li256ELb1ELb1EEENS1_19SingleTileSchedulerILb1ELb0ELb0ELi128EEEEEEEEEvNT_6ParamsE$_ZZN4cute12filter_tupleINS_5tupleIJNS1_IJNS_1CILi0EEENS1_IJNS2_ILi1EEENS2_ILi512EEEiEEEEEENS2_ILi4096EEENS1_IJiNS2_ILi8192EEEEEEEEEZNS_7flattenISB_EEDaRKT_EUlRKT_E_EEDaSF_OT0_ENKUlDpSI_E_clIJNS1_IJS3_S4_S5_iEEENS1_IJS8_EEESA_EEEDaSM_:
[----:B------:R-:W-:Y:S02]  /*b440*/  IADD3 R3, R1, 0x1380, RZ ;  /* 0x0000138001037810 */ /* 0x000fe40007ffe0ff */
[----:B------:R-:W-:Y:S02]  /*b450*/  MOV R8, 0xb480 ;  /* 0x0000b48000087802 */ /* 0x000fe40000000f00 */
[----:B------:R-:W-:Y:S02]  /*b460*/  IADD3 R3, R3, c[0x0][0x20], RZ ;  /* 0x0000080003037a10 */ /* 0x000fe40007ffe0ff */
[----:B------:R-:W-:Y:S05]  /*b470*/  CALL.REL.NOINC `($_ZN7cutlass13device_kernelIN5flash19enable_sm80_to_sm89INS1_16FlashAttnBwdSm80INS1_25CollectiveMainloopBwdSm80ILi2ELi2EN4cute5tupleIJNS5_1CILi128EEES8_NS7_ILi64EEEEEENS_10bfloat16_tEfNS_4arch4Sm80ELb0ELb0ELb1ELb1ELb1ELb0ELb0ELb0ELi2ELi4ELi4ELi4ELb0EEENS1_24CollectiveEpilogueBwdGQAISA_fSD_Li256ELb1ELb1EEENS1_19SingleTileSchedulerILb1ELb0ELb0ELi128EEEEEEEEEvNT_6ParamsE$_ZN4cute3eso3ESOILb1ELb0EJNS_1CILi0EEENS2_ILi1EEENS2_ILi512EEEiNS2_ILi4096EEEiNS2_ILi8192EEEEEC2ERKS3_RKS4_RKS5_RKiRKS6_SG_RKS7_) ;  /* 0xffffc55000007944 */ /* 0x000fea0003c3ffff */
[----:B-1----:R-:W-:Y:S02]  /*b480*/  MOV R2, R6 ;  /* 0x0000000600027202 */ /* 0x002fe40000000f00 */
[----:B------:R-:W-:-:S04]  /*b490*/  MOV R3, 0x0 ;  /* 0x0000000000037802 */ /* 0x000fc80000000f00 */
[----:B------:R-:W-:Y:S05]  /*b4a0*/  RET.REL.NODEC R2 `(_ZN7cutlass13device_kernelIN5flash19enable_sm80_to_sm89INS1_16FlashAttnBwdSm80INS1_25CollectiveMainloopBwdSm80ILi2ELi2EN4cute5tupleIJNS5_1CILi128EEES8_NS7_ILi64EEEEEENS_10bfloat16_tEfNS_4arch4Sm80ELb0ELb0ELb1ELb1ELb1ELb0ELb0ELb0ELi2ELi4ELi4ELi4ELb0EEENS1_24CollectiveEpilogueBwdGQAISA_fSD_Li256ELb1ELb1EEENS1_19SingleTileSchedulerILb1ELb0ELb0ELi128EEEEEEEEEvNT_6ParamsE) ;  /* 0xffff4b5002007950 */ /* 0x000fea0003c3ffff */
        .type           $_ZN7cutlass13device_kernelIN5flash19enable_sm80_to_sm89INS1_16FlashAttnBwdSm80INS1_25CollectiveMainloopBwdSm80ILi2ELi2EN4cute5tupleIJNS5_1CILi128EEES8_NS7_ILi64EEEEEENS_10bfloat16_tEfNS_4arch4Sm80ELb0ELb0ELb1ELb1ELb1ELb0ELb0ELb0ELi2ELi4ELi4ELi4ELb0EEENS1_24CollectiveEpilogueBwdGQAISA_fSD_Li256ELb1ELb1EEENS1_19SingleTileSchedulerILb1ELb0ELb0ELi128EEEEEEEEEvNT_6ParamsE$_ZZN4cute12filter_tupleINS_5tupleIJNS1_IJiNS1_IJiNS_1CILi0EEEEEEEEENS1_IJNS_10UnderscoreENS1_IJS6_S6_EEEEEEEEES9_ZNS_4diceIS9_S9_EEDaRKT_RKT0_EUlRKT_RKT0_E_EEDaSD_SG_OT1_ENKUlDpSJ_E_clIJNS1_IJiiS3_EEENS1_IJEEEEEEDaSQ_,@function
        .size           $_ZN7cutlass13device_kernelIN5flash19enable_sm80_to_sm89INS1_16FlashAttnBwdSm80INS1_25CollectiveMainloopBwdSm80ILi2ELi2EN4cute5tupleIJNS5_1CILi128EEES8_NS7_ILi64EEEEEENS_10bfloat16_tEfNS_4arch4Sm80ELb0ELb0ELb1ELb1ELb1ELb0ELb0ELb0ELi2ELi4ELi4ELi4ELb0EEENS1_24CollectiveEpilogueBwdGQAISA_fSD_Li256ELb1ELb1EEENS1_19SingleTileSchedulerILb1ELb0ELb0ELi128EEEEEEEEEvNT_6ParamsE$_ZZN4cute12filter_tupleINS_5tupleIJNS1_IJiNS1_IJiNS_1CILi0EEEEEEEEENS1_IJNS_10UnderscoreENS1_IJS6_S6_EEEEEEEEES9_ZNS_4diceIS9_S9_EEDaRKT_RKT0_EUlRKT_RKT0_E_EEDaSD_SG_OT1_ENKUlDpSJ_E_clIJNS1_IJiiS3_EEENS1_IJEEEEEEDaSQ_,($_ZN7cutlass13device_kernelIN5flash19enable_sm80_to_sm89INS1_16FlashAttnBwdSm80INS1_25CollectiveMainloopBwdSm80ILi2ELi2EN4cute5tupleIJNS5_1CILi128EEES8_NS7_ILi64EEEEEENS_10bfloat16_tEfNS_4arch4Sm80ELb0ELb0ELb1ELb1ELb1ELb0ELb0ELb0ELi2ELi4ELi4ELi4ELb0EEENS1_24CollectiveEpilogueBwdGQAISA_fSD_Li256ELb1ELb1EEENS1_19SingleTileSchedulerILb1ELb0ELb0ELi128EEEEEEEEEvNT_6ParamsE$_ZZN4cute12filter_tupleINS_5tupleIJNS1_IJiiEEENS_1CILi1024EEEEEEZNS_16flatten_to_tupleIS5_EEDaRKT_EUlRKT_E_EEDaS9_OT0_ENKUlDpSC_E_clIJS2_NS1_IJS4_EEEEEEDaSG_ - $_ZN7cutlass13device_kernelIN5flash19enable_sm80_to_sm89INS1_16FlashAttnBwdSm80INS1_25CollectiveMainloopBwdSm80ILi2ELi2EN4cute5tupleIJNS5_1CILi128EEES8_NS7_ILi64EEEEEENS_10bfloat16_tEfNS_4arch4Sm80ELb0ELb0ELb1ELb1ELb1ELb0ELb0ELb0ELi2ELi4ELi4ELi4ELb0EEENS1_24CollectiveEpilogueBwdGQAISA_fSD_Li256ELb1ELb1EEENS1_19SingleTileSchedulerILb1ELb0ELb0ELi128EEEEEEEEEvNT_6ParamsE$_ZZN4cute12filter_tupleINS_5tupleIJNS1_IJiNS1_IJiNS_1CILi0EEEEEEEEENS1_IJNS_10UnderscoreENS1_IJS6_S6_EEEEEEEEES9_ZNS_4diceIS9_S9_EEDaRKT_RKT0_EUlRKT_RKT0_E_EEDaSD_SG_OT1_ENKUlDpSJ_E_clIJNS1_IJiiS3_EEENS1_IJEEEEEEDaSQ_)
$_ZN7cutlass13device_kernelIN5flash19enable_sm80_to_sm89INS1_16FlashAttnBwdSm80INS1_25CollectiveMainloopBwdSm80ILi2ELi2EN4cute5tupleIJNS5_1CILi128EEES8_NS7_ILi64EEEEEENS_10bfloat16_tEfNS_4arch4Sm80ELb0ELb0ELb1ELb1ELb1ELb0ELb0ELb0ELi2ELi4ELi4ELi4ELb0EEENS1_24CollectiveEpilogueBwdGQAISA_fSD_Li256ELb1ELb1EEENS1_19SingleTileSchedulerILb1ELb0ELb0ELi128EEEEEEEEEvNT_6ParamsE$_ZZN4cute12filter_tupleINS_5tupleIJNS1_IJiNS1_IJiNS_1CILi0EEEEEEEEENS1_IJNS_10UnderscoreENS1_IJS6_S6_EEEEEEEEES9_ZNS_4diceIS9_S9_EEDaRKT_RKT0_EUlRKT_RKT0_E_EEDaSD_SG_OT1_ENKUlDpSJ_E_clIJNS1_IJiiS3_EEENS1_IJEEEEEEDaSQ_:
[----:B------:R-:W-:-:S06]  /*b4b0*/  IADD3 R11, R4, -c[0x0][0x20], RZ ;  /* 0x80000800040b7a10 */ /* 0x000fcc0007ffe0ff */
[----:B------:R-:W5:Y:S01]  /*b4c0*/  LDL R11, [R11] ;  /* 0x000000000b0b7983 */ /* 0x000f620000100800 */
[----:B------:R-:W-:Y:S02]  /*b4d0*/  IADD3 R6, R1, 0x1680, RZ ;  /* 0x0000168001067810 */ /* 0x000fe40007ffe0ff */
[----:B------:R-:W-:Y:S02]  /*b4e0*/  IADD3 R5, R4, 0x4, RZ ;  /* 0x0000000404057810 */ /* 0x000fe40007ffe0ff */
[----:B------:R-:W-:Y:S02]  /*b4f0*/  IADD3 R6, R6, c[0x0][0x20], RZ ;  /* 0x0000080006067a10 */ /* 0x000fe40007ffe0ff */
[----:B------:R-:W-:Y:S02]  /*b500*/  MOV R10, 0xb520 ;  /* 0x0000b520000a7802 */ /* 0x000fe40000000f00 */
[----:B-----5:R-:W-:Y:S05]  /*b510*/  CALL.REL.NOINC `($_ZN7cutlass13device_kernelIN5flash19enable_sm80_to_sm89INS1_16FlashAttnBwdSm80INS1_25CollectiveMainloopBwdSm80ILi2ELi2EN4cute5tupleIJNS5_1CILi128EEES8_NS7_ILi64EEEEEENS_10bfloat16_tEfNS_4arch4Sm80ELb0ELb0ELb1ELb1ELb1ELb0ELb0ELb0ELi2ELi4ELi4ELi4ELb0EEENS1_24CollectiveEpilogueBwdGQAISA_fSD_Li256ELb1ELb1EEENS1_19SingleTileSchedulerILb1ELb0ELb0ELi128EEEEEEEEEvNT_6ParamsE$_ZN4cute3eso3ESOILb0ELb0EJiiNS_1CILi0EEEEEC2ERKiS6_RKS3_) ;  /* 0xffffb74000007944 */ /* 0x020fea0003c3ffff */
[----:B------:R2:W5:Y:S01]  /*b520*/  LDL.64 R4, [R1+0x1680] ;  /* 0x0016800001047983 */ /* 0x0005620000100a00 */
[----:B------:R-:W-:-:S04]  /*b530*/  MOV R9, 0x0 ;  /* 0x0000000000097802 */ /* 0x000fc80000000f00 */
[----:B------:R-:W-:Y:S05]  /*b540*/  RET.REL.NODEC R8 `(_ZN7cutlass13device_kernelIN5flash19enable_sm80_to_sm89INS1_16FlashAttnBwdSm80INS1_25CollectiveMainloopBwdSm80ILi2ELi2EN4cute5tupleIJNS5_1CILi128EEES8_NS7_ILi64EEEEEENS_10bfloat16_tEfNS_4arch4Sm80ELb0ELb0ELb1ELb1ELb1ELb0ELb0ELb0ELi2ELi4ELi4ELi4ELb0EEENS1_24CollectiveEpilogueBwdGQAISA_fSD_Li256ELb1ELb1EEENS1_19SingleTileSchedulerILb1ELb0ELb0ELi128EEEEEEEEEvNT_6ParamsE) ;  /* 0xffff4ab008007950 */ /* 0x000fea0003c3ffff */
        .type           $_ZN7cutlass13device_kernelIN5flash19enable_sm80_to_sm89INS1_16FlashAttnBwdSm80INS1_25CollectiveMainloopBwdSm80ILi2ELi2EN4cute5tupleIJNS5_1CILi128EEES8_NS7_ILi64EEEEEENS_10bfloat16_tEfNS_4arch4Sm80ELb0ELb0ELb1ELb1ELb1ELb0ELb0ELb0ELi2ELi4ELi4ELi4ELb0EEENS1_24CollectiveEpilogueBwdGQAISA_fSD_Li256ELb1ELb1EEENS1_19SingleTileSchedulerILb1ELb0ELb0ELi128EEEEEEEEEvNT_6ParamsE$_ZZN4cute12filter_tupleINS_5tupleIJNS1_IJiiEEENS_1CILi1024EEEEEEZNS_16flatten_to_tupleIS5_EEDaRKT_EUlRKT_E_EEDaS9_OT0_ENKUlDpSC_E_clIJS2_NS1_IJS4_EEEEEEDaSG_,@function
        .size           $_ZN7cutlass13device_kernelIN5flash19enable_sm80_to_sm89INS1_16FlashAttnBwdSm80INS1_25CollectiveMainloopBwdSm80ILi2ELi2EN4cute5tupleIJNS5_1CILi128EEES8_NS7_ILi64EEEEEENS_10bfloat16_tEfNS_4arch4Sm80ELb0ELb0ELb1ELb1ELb1ELb0ELb0ELb0ELi2ELi4ELi4ELi4ELb0EEENS1_24CollectiveEpilogueBwdGQAISA_fSD_Li256ELb1ELb1EEENS1_19SingleTileSchedulerILb1ELb0ELb0ELi128EEEEEEEEEvNT_6ParamsE$_ZZN4cute12filter_tupleINS_5tupleIJNS1_IJiiEEENS_1CILi1024EEEEEEZNS_16flatten_to_tupleIS5_EEDaRKT_EUlRKT_E_EEDaS9_OT0_ENKUlDpSC_E_clIJS2_NS1_IJS4_EEEEEEDaSG_,($_ZN7cutlass13device_kernelIN5flash19enable_sm80_to_sm89INS1_16FlashAttnBwdSm80INS1_25CollectiveMainloopBwdSm80ILi2ELi2EN4cute5tupleIJNS5_1CILi128EEES8_NS7_ILi64EEEEEENS_10bfloat16_tEfNS_4arch4Sm80ELb0ELb0ELb1ELb1ELb1ELb0ELb0ELb0ELi2ELi4ELi4ELi4ELb0EEENS1_24CollectiveEpilogueBwdGQAISA_fSD_Li256ELb1ELb1EEENS1_19SingleTileSchedulerILb1ELb0ELb0ELi128EEEEEEEEEvNT_6ParamsE$_ZZN4cute12filter_tupleINS_5tupleIJNS1_IJiiEEENS_1CILi8192EEEEEEZNS_16flatten_to_tupleIS5_EEDaRKT_EUlRKT_E_EEDaS9_OT0_ENKUlDpSC_E_clIJS2_NS1_IJS4_EEEEEEDaSG_ - $_ZN7cutlass13device_kernelIN5flash19enable_sm80_to_sm89INS1_16FlashAttnBwdSm80INS1_25CollectiveMainloopBwdSm80ILi2ELi2EN4cute5tupleIJNS5_1CILi128EEES8_NS7_ILi64EEEEEENS_10bfloat16_tEfNS_4arch4Sm80ELb0ELb0ELb1ELb1ELb1ELb0ELb0ELb0ELi2ELi4ELi4ELi4ELb0EEENS1_24CollectiveEpilogueBwdGQAISA_fSD_Li256ELb1ELb1EEENS1_19SingleTileSchedulerILb1ELb0ELb0ELi128EEEEEEEEEvNT_6ParamsE$_ZZN4cute12filter_tupleINS_5tupleIJNS1_IJiiEEENS_1CILi1024EEEEEEZNS_16flatten_to_tupleIS5_EEDaRKT_EUlRKT_E_EEDaS9_OT0_ENKUlDpSC_E_clIJS2_NS1_IJS4_EEEEEEDaSG_)
$_ZN7cutlass13device_kernelIN5flash19enable_sm80_to_sm89INS1_16FlashAttnBwdSm80INS1_25CollectiveMainloopBwdSm80ILi2ELi2EN4cute5tupleIJNS5_1CILi128EEES8_NS7_ILi64EEEEEENS_10bfloat16_tEfNS_4arch4Sm80ELb0ELb0ELb1ELb1ELb1ELb0ELb0ELb0ELi2ELi4ELi4ELi4ELb0EEENS1_24CollectiveEpilogueBwdGQAISA_fSD_Li256ELb1ELb1EEENS1_19SingleTileSchedulerILb1ELb0ELb0ELi128EEEEEEEEEvNT_6ParamsE$_ZZN4cute12filter_tupleINS_5tupleIJNS1_IJiiEEENS_1CILi1024EEEEEEZNS_16flatten_to_tupleIS5_EEDaRKT_EUlRKT_E_EEDaS9_OT0_ENKUlDpSC_E_clIJS2_NS1_IJS4_EEEEEEDaSG_:
[----:B------:R-:W-:-:S06]  /*b550*/  IADD3 R8, R59, -c[0x0][0x20], RZ ;  /* 0x800008003b087a10 */ /* 0x000fcc0007ffe0ff */
[----:B------:R-:W5:Y:S01]  /*b560*/  LDL R8, [R8] ;  /* 0x0000000008087983 */ /* 0x000f620000100800 */
[----:B------:R-:W-:Y:S02]  /*b570*/  IADD3 R3, R1, 0x1680, RZ ;  /* 0x0000168001037810 */ /* 0x000fe40007ffe0ff */
[----:B------:R-:W-:Y:S02]  /*b580*/  IADD3 R2, R59, 0x4, RZ ;  /* 0x000000043b027810 */ /* 0x000fe40007ffe0ff */
[----:B------:R-:W-:Y:S02]  /*b590*/  IADD3 R3, R3, c[0x0][0x20], RZ ;  /* 0x0000080003037a10 */ /* 0x000fe40007ffe0ff */
[----:B------:R-:W-:Y:S02]  /*b5a0*/  MOV R6, 0xb5c0 ;  /* 0x0000b5c000067802 */ /* 0x000fe40000000f00 */
[----:B-----5:R-:W-:Y:S05]  /*b5b0*/  CALL.REL.NOINC `($_ZN7cutlass13device_kernelIN5flash19enable_sm80_to_sm89INS1_16FlashAttnBwdSm80INS1_25CollectiveMainloopBwdSm80ILi2ELi2EN4cute5tupleIJNS5_1CILi128EEES8_NS7_ILi64EEEEEENS_10bfloat16_tEfNS_4arch4Sm80ELb0ELb0ELb1ELb1ELb1ELb0ELb0ELb0ELi2ELi4ELi4ELi4ELb0EEENS1_24CollectiveEpilogueBwdGQAISA_fSD_Li256ELb1ELb1EEENS1_19SingleTileSchedulerILb1ELb0ELb0ELi128EEEEEEEEEvNT_6ParamsE$_ZN4cute3eso3ESOILb0ELb0EJiiNS_1CILi1024EEEEEC2ERKiS6_RKS3_) ;  /* 0xffffb72000007944 */ /* 0x020fea0003c3ffff */
[----:B------:R-:W-:-:S04]  /*b5c0*/  MOV R5, 0x0 ;  /* 0x0000000000057802 */ /* 0x000fc80000000f00 */
[----:B------:R-:W-:Y:S05]  /*b5d0*/  RET.REL.NODEC R4 `(_ZN7cutlass13device_kernelIN5flash19enable_sm80_to_sm89INS1_16FlashAttnBwdSm80INS1_25CollectiveMainloopBwdSm80ILi2ELi2EN4cute5tupleIJNS5_1CILi128EEES8_NS7_ILi64EEEEEENS_10bfloat16_tEfNS_4arch4Sm80ELb0ELb0ELb1ELb1ELb1ELb0ELb0ELb0ELi2ELi4ELi4ELi4ELb0EEENS1_24CollectiveEpilogueBwdGQAISA_fSD_Li256ELb1ELb1EEENS1_19SingleTileSchedulerILb1ELb0ELb0ELi128EEEEEEEEEvNT_6ParamsE) ;  /* 0xffff4a2004007950 */ /* 0x000fea0003c3ffff */
        .type           $_ZN7cutlass13device_kernelIN5flash19enable_sm80_to_sm89INS1_16FlashAttnBwdSm80INS1_25CollectiveMainloopBwdSm80ILi2ELi2EN4cute5tupleIJNS5_1CILi128EEES8_NS7_ILi64EEEEEENS_10bfloat16_tEfNS_4arch4Sm80ELb0ELb0ELb1ELb1ELb1ELb0ELb0ELb0ELi2ELi4ELi4ELi4ELb0EEENS1_24CollectiveEpilogueBwdGQAISA_fSD_Li256ELb1ELb1EEENS1_19SingleTileSchedulerILb1ELb0ELb0ELi128EEEEEEEEEvNT_6ParamsE$_ZZN4cute12filter_tupleINS_5tupleIJNS1_IJiiEEENS_1CILi8192EEEEEEZNS_16flatten_to_tupleIS5_EEDaRKT_EUlRKT_E_EEDaS9_OT0_ENKUlDpSC_E_clIJS2_NS1_IJS4_EEEEEEDaSG_,@function
        .size           $_ZN7cutlass13device_kernelIN5flash19enable_sm80_to_sm89INS1_16FlashAttnBwdSm80INS1_25CollectiveMainloopBwdSm80ILi2ELi2EN4cute5tupleIJNS5_1CILi128EEES8_NS7_ILi64EEEEEENS_10bfloat16_tEfNS_4arch4Sm80ELb0ELb0ELb1ELb1ELb1ELb0ELb0ELb0ELi2ELi4ELi4ELi4ELb0EEENS1_24CollectiveEpilogueBwdGQAISA_fSD_Li256ELb1ELb1EEENS1_19SingleTileSchedulerILb1ELb0ELb0ELi128EEEEEEEEEvNT_6ParamsE$_ZZN4cute12filter_tupleINS_5tupleIJNS1_IJiiEEENS_1CILi8192EEEEEEZNS_16flatten_to_tupleIS5_EEDaRKT_EUlRKT_E_EEDaS9_OT0_ENKUlDpSC_E_clIJS2_NS1_IJS4_EEEEEEDaSG_,($_ZN7cutlass13device_kernelIN5flash19enable_sm80_to_sm89INS1_16FlashAttnBwdSm80INS1_25CollectiveMainloopBwdSm80ILi2ELi2EN4cute5tupleIJNS5_1CILi128EEES8_NS7_ILi64EEEEEENS_10bfloat16_tEfNS_4arch4Sm80ELb0ELb0ELb1ELb1ELb1ELb0ELb0ELb0ELi2ELi4ELi4ELi4ELb0EEENS1_24CollectiveEpilogueBwdGQAISA_fSD_Li256ELb1ELb1EEENS1_19SingleTileSchedulerILb1ELb0ELb0ELi128EEEEEEEEEvNT_6ParamsE$_ZZN4cute12filter_tupleINS_5tupleIJNS_10UnderscoreES2_NS_1CILi0EEEEEENS1_IJNS1_IJNS3_ILi1EEES4_EEEiNS3_ILi1024EEEEEEZNS_5sliceIS5_S9_EEDaRKT_RKT0_EUlRKT_RKT0_E_EEDaSD_SG_OT1_ENKUlDpSJ_E_clIJNS1_IJS7_EEENS1_IJiEEENS1_IJEEEEEEDaSQ_ - $_ZN7cutlass13device_kernelIN5flash19enable_sm80_to_sm89INS1_16FlashAttnBwdSm80INS1_25CollectiveMainloopBwdSm80ILi2ELi2EN4cute5tupleIJNS5_1CILi128EEES8_NS7_ILi64EEEEEENS_10bfloat16_tEfNS_4arch4Sm80ELb0ELb0ELb1ELb1ELb1ELb0ELb0ELb0ELi2ELi4ELi4ELi4ELb0EEENS1_24CollectiveEpilogueBwdGQAISA_fSD_Li256ELb1ELb1EEENS1_19SingleTileSchedulerILb1ELb0ELb0ELi128EEEEEEEEEvNT_6ParamsE$_ZZN4cute12filter_tupleINS_5tupleIJNS1_IJiiEEENS_1CILi8192EEEEEEZNS_16flatten_to_tupleIS5_EEDaRKT_EUlRKT_E_EEDaS9_OT0_ENKUlDpSC_E_clIJS2_NS1_IJS4_EEEEEEDaSG_)
$_ZN7cutlass13device_kernelIN5flash19enable_sm80_to_sm89INS1_16FlashAttnBwdSm80INS1_25CollectiveMainloopBwdSm80ILi2ELi2EN4cute5tupleIJNS5_1CILi128EEES8_NS7_ILi64EEEEEENS_10bfloat16_tEfNS_4arch4Sm80ELb0ELb0ELb1ELb1ELb1ELb0ELb0ELb0ELi2ELi4ELi4ELi4ELb0EEENS1_24CollectiveEpilogueBwdGQAISA_fSD_Li256ELb1ELb1EEENS1_19SingleTileSchedulerILb1ELb0ELb0ELi128EEEEEEEEEvNT_6ParamsE$_ZZN4cute12filter_tupleINS_5tupleIJNS1_IJiiEEENS_1CILi8192EEEEEEZNS_16flatten_to_tupleIS5_EEDaRKT_EUlRKT_E_EEDaS9_OT0_ENKUlDpSC_E_clIJS2_NS1_IJS4_EEEEEEDaSG_:
[----:B------:R-:W-:-:S06]  /*b5e0*/  IADD3 R10, R5, -c[0x0][0x20], RZ ;  /* 0x80000800050a7a10 */ /* 0x000fcc0007ffe0ff */
[----:B------:R-:W5:Y:S01]  /*b5f0*/  LDL R10, [R10] ;  /* 0x000000000a0a7983 */ /* 0x000f620000100800 */
[----:B------:R-:W-:Y:S02]  /*b600*/  IADD3 R3, R1, 0x1688, RZ ;  /* 0x0000168801037810 */ /* 0x000fe40007ffe0ff */
[----:B------:R-:W-:Y:S02]  /*b610*/  IADD3 R2, R5, 0x4, RZ ;  /* 0x0000000405027810 */ /* 0x000fe40007ffe0ff */
[----:B------:R-:W-:Y:S02]  /*b620*/  IADD3 R3, R3, c[0x0][0x20], RZ ;  /* 0x0000080003037a10 */ /* 0x000fe40007ffe0ff */
[----:B------:R-:W-:Y:S02]  /*b630*/  MOV R8, 0xb650 ;  /* 0x0000b65000087802 */ /* 0x000fe40000000f00 */
[----:B-----5:R-:W-:Y:S05]  /*b640*/  CALL.REL.NOINC `($_ZN7cutlass13device_kernelIN5flash19enable_sm80_to_sm89INS1_16FlashAttnBwdSm80INS1_25CollectiveMainloopBwdSm80ILi2ELi2EN4cute5tupleIJNS5_1CILi128EEES8_NS7_ILi64EEEEEENS_10bfloat16_tEfNS_4arch4Sm80ELb0ELb0ELb1ELb1ELb1ELb0ELb0ELb0ELi2ELi4ELi4ELi4ELb0EEENS1_24CollectiveEpilogueBwdGQAISA_fSD_Li256ELb1ELb1EEENS1_19SingleTileSchedulerILb1ELb0ELb0ELi128EEEEEEEEEvNT_6ParamsE$_ZN4cute3eso3ESOILb0ELb0EJiiNS_1CILi8192EEEEEC2ERKiS6_RKS3_) ;  /* 0xffffb80000007944 */ /* 0x020fea0003c3ffff */
[----:B-1----:R1:W5:Y:S01]  /*b650*/  LDL.64 R2, [R1+0x1688] ;  /* 0x0016880001027983 */ /* 0x0023620000100a00 */
[----:B------:R-:W-:Y:S02]  /*b660*/  MOV R8, R6 ;  /* 0x0000000600087202 */ /* 0x000fe40000000f00 */
[----:B------:R-:W-:-:S04]  /*b670*/  MOV R9, 0x0 ;  /* 0x0000000000097802 */ /* 0x000fc80000000f00 */
[----:B------:R-:W-:Y:S05]  /*b680*/  RET.REL.NODEC R8 `(_ZN7cutlass13device_kernelIN5flash19enable_sm80_to_sm89INS1_16FlashAttnBwdSm80INS1_25CollectiveMainloopBwdSm80ILi2ELi2EN4cute5tupleIJNS5_1CILi128EEES8_NS7_ILi64EEEEEENS_10bfloat16_tEfNS_4arch4Sm80ELb0ELb0ELb1ELb1ELb1ELb0ELb0ELb0ELi2ELi4ELi4ELi4ELb0EEENS1_24CollectiveEpilogueBwdGQAISA_fSD_Li256ELb1ELb1EEENS1_19SingleTileSchedulerILb1ELb0ELb0ELi128EEEEEEEEEvNT_6ParamsE) ;  /* 0xffff497008007950 */ /* 0x000fea0003c3ffff */
        .type           $_ZN7cutlass13device_kernelIN5flash19enable_sm80_to_sm89INS1_16FlashAttnBwdSm80INS1_25CollectiveMainloopBwdSm80ILi2ELi2EN4cute5tupleIJNS5_1CILi128EEES8_NS7_ILi64EEEEEENS_10bfloat16_tEfNS_4arch4Sm80ELb0ELb0ELb1ELb1ELb1ELb0ELb0ELb0ELi2ELi4ELi4ELi4ELb0EEENS1_24CollectiveEpilogueBwdGQAISA_fSD_Li256ELb1ELb1EEENS1_19SingleTileSchedulerILb1ELb0ELb0ELi128EEEEEEEEEvNT_6ParamsE$_ZZN4cute12filter_tupleINS_5tupleIJNS_10UnderscoreES2_NS_1CILi0EEEEEENS1_IJNS1_IJNS3_ILi1EEES4_EEEiNS3_ILi1024EEEEEEZNS_5sliceIS5_S9_EEDaRKT_RKT0_EUlRKT_RKT0_E_EEDaSD_SG_OT1_ENKUlDpSJ_E_clIJNS1_IJS7_EEENS1_IJiEEENS1_IJEEEEEEDaSQ_,@function
        .size           $_ZN7cutlass13device_kernelIN5flash19enable_sm80_to_sm89INS1_16FlashAttnBwdSm80INS1_25CollectiveMainloopBwdSm80ILi2ELi2EN4cute5tupleIJNS5_1CILi128EEES8_NS7_ILi64EEEEEENS_10bfloat16_tEfNS_4arch4Sm80ELb0ELb0ELb1ELb1ELb1ELb0ELb0ELb0ELi2ELi4ELi4ELi4ELb0EEENS1_24CollectiveEpilogueBwdGQAISA_fSD_Li256ELb1ELb1EEENS1_19SingleTileSchedulerILb1ELb0ELb0ELi128EEEEEEEEEvNT_6ParamsE$_ZZN4cute12filter_tupleINS_5tupleIJNS_10UnderscoreES2_NS_1CILi0EEEEEENS1_IJNS1_IJNS3_ILi1EEES4_EEEiNS3_ILi1024EEEEEEZNS_5sliceIS5_S9_EEDaRKT_RKT0_EUlRKT_RKT0_E_EEDaSD_SG_OT1_ENKUlDpSJ_E_clIJNS1_IJS7_EEENS1_IJiEEENS1_IJEEEEEEDaSQ_,($_ZN7cutlass13device_kernelIN5flash19enable_sm80_to_sm89INS1_16FlashAttnBwdSm80INS1_25CollectiveMainloopBwdSm80ILi2ELi2EN4cute5tupleIJNS5_1CILi128EEES8_NS7_ILi64EEEEEENS_10bfloat16_tEfNS_4arch4Sm80ELb0ELb0ELb1ELb1ELb1ELb0ELb0ELb0ELi2ELi4ELi4ELi4ELb0EEENS1_24CollectiveEpilogueBwdGQAISA_fSD_Li256ELb1ELb1EEENS1_19SingleTileSchedulerILb1ELb0ELb0ELi128EEEEEEEEEvNT_6ParamsE$_ZZN4cute12filter_tupleINS_5tupleIJNS_10UnderscoreES2_S2_iEEENS1_IJNS1_IJNS_1CILi1EEENS4_ILi0EEEEEENS4_ILi4096EEENS1_IJiiEEENS1_IJS6_NS4_ILi8192EEEEEEEEEZNS_5sliceIS3_SC_EEDaRKT_RKT0_EUlRKT_RKT0_E_EEDaSG_SJ_OT1_ENKUlDpSM_E_clIJNS1_IJS7_EEENS1_IJS8_EEENS1_IJS9_EEENS1_IJEEEEEEDaST_ - $_ZN7cutlass13device_kernelIN5flash19enable_sm80_to_sm89INS1_16FlashAttnBwdSm80INS1_25CollectiveMainloopBwdSm80ILi2ELi2EN4cute5tupleIJNS5_1CILi128EEES8_NS7_ILi64EEEEEENS_10bfloat16_tEfNS_4arch4Sm80ELb0ELb0ELb1ELb1ELb1ELb0ELb0ELb0ELi2ELi4ELi4ELi4ELb0EEENS1_24CollectiveEpilogueBwdGQAISA_fSD_Li256ELb1ELb1EEENS1_19SingleTileSchedulerILb1ELb0ELb0ELi128EEEEEEEEEvNT_6ParamsE$_ZZN4cute12filter_tupleINS_5tupleIJNS_10UnderscoreES2_NS_1CILi0EEEEEENS1_IJNS1_IJNS3_ILi1EEES4_EEEiNS3_ILi1024EEEEEEZNS_5sliceIS5_S9_EEDaRKT_RKT0_EUlRKT_RKT0_E_EEDaSD_SG_OT1_ENKUlDpSJ_E_clIJNS1_IJS7_EEENS1_IJiEEENS1_IJEEEEEEDaSQ_)
$_ZN7cutlass13device_kernelIN5flash19enable_sm80_to_sm89INS1_16FlashAttnBwdSm80INS1_25CollectiveMainloopBwdSm80ILi2ELi2EN4cute5tupleIJNS5_1CILi128EEES8_NS7_ILi64EEEEEENS_10bfloat16_tEfNS_4arch4Sm80ELb0ELb0ELb1ELb1ELb1ELb0ELb0ELb0ELi2ELi4ELi4ELi4ELb0EEENS1_24CollectiveEpilogueBwdGQAISA_fSD_Li256ELb1ELb1EEENS1_19SingleTileSchedulerILb1ELb0ELb0ELi128EEEEEEEEEvNT_6ParamsE$_ZZN4cute12filter_tupleINS_5tupleIJNS_10UnderscoreES2_NS_1CILi0EEEEEENS1_IJNS1_IJNS3_ILi1EEES4_EEEiNS3_ILi1024EEEEEEZNS_5sliceIS5_S9_EEDaRKT_RKT0_EUlRKT_RKT0_E_EEDaSD_SG_OT1_ENKUlDpSJ_E_clIJNS1_IJS7_EEENS1_IJiEEENS1_IJEEEEEEDaSQ_:
[----:B------:R-:W-:Y:S02]  /*b690*/  IADD3 R2, R1, 0x1680, RZ ;  /* 0x0000168001027810 */ /* 0x000fe40007ffe0ff */
[----:B------:R-:W-:Y:S02]  /*b6a0*/  MOV R6, 0xb6d0 ;  /* 0x0000b6d000067802 */ /* 0x000fe40000000f00 */
[----:B------:R-:W-:Y:S02]  /*b6b0*/  IADD3 R2, R2, c[0x0][0x20], RZ ;  /* 0x0000080002027a10 */ /* 0x000fe40007ffe0ff */
[----:B------:R-:W-:Y:S05]  /*b6c0*/  CALL.REL.NOINC `($_ZN7cutlass13device_kernelIN5flash19enable_sm80_to_sm89INS1_16FlashAttnBwdSm80INS1_25CollectiveMainloopBwdSm80ILi2ELi2EN4cute5tupleIJNS5_1CILi128EEES8_NS7_ILi64EEEEEENS_10bfloat16_tEfNS_4arch4Sm80ELb0ELb0ELb1ELb1ELb1ELb0ELb0ELb0ELi2ELi4ELi4ELi4ELb0EEENS1_24CollectiveEpilogueBwdGQAISA_fSD_Li256ELb1ELb1EEENS1_19SingleTileSchedulerILb1ELb0ELb0ELi128EEEEEEEEEvNT_6ParamsE$_ZN4cute3eso3ESOILb1ELb0EJNS_5tupleIJNS_1CILi1EEENS3_ILi0EEEEEEiEEC2ERKS6_RKi) ;  /* 0xffffd2e000007944 */ /* 0x000fea0003c3ffff */
[----:B-1----:R1:W5:Y:S01]  /*b6d0*/  LDL R3, [R1+0x1680] ;  /* 0x0016800001037983 */ /* 0x0023620000100800 */
[----:B------:R-:W-:-:S04]  /*b6e0*/  MOV R5, 0x0 ;  /* 0x0000000000057802 */ /* 0x000fc80000000f00 */
[----:B------:R-:W-:Y:S05]  /*b6f0*/  RET.REL.NODEC R4 `(_ZN7cutlass13device_kernelIN5flash19enable_sm80_to_sm89INS1_16FlashAttnBwdSm80INS1_25CollectiveMainloopBwdSm80ILi2ELi2EN4cute5tupleIJNS5_1CILi128EEES8_NS7_ILi64EEEEEENS_10bfloat16_tEfNS_4arch4Sm80ELb0ELb0ELb1ELb1ELb1ELb0ELb0ELb0ELi2ELi4ELi4ELi4ELb0EEENS1_24CollectiveEpilogueBwdGQAISA_fSD_Li256ELb1ELb1EEENS1_19SingleTileSchedulerILb1ELb0ELb0ELi128EEEEEEEEEvNT_6ParamsE) ;  /* 0xffff490004007950 */ /* 0x000fea0003c3ffff */
        .type           $_ZN7cutlass13device_kernelIN5flash19enable_sm80_to_sm89INS1_16FlashAttnBwdSm80INS1_25CollectiveMainloopBwdSm80ILi2ELi2EN4cute5tupleIJNS5_1CILi128EEES8_NS7_ILi64EEEEEENS_10bfloat16_tEfNS_4arch4Sm80ELb0ELb0ELb1ELb1ELb1ELb0ELb0ELb0ELi2ELi4ELi4ELi4ELb0EEENS1_24CollectiveEpilogueBwdGQAISA_fSD_Li256ELb1ELb1EEENS1_19SingleTileSchedulerILb1ELb0ELb0ELi128EEEEEEEEEvNT_6ParamsE$_ZZN4cute12filter_tupleINS_5tupleIJNS_10UnderscoreES2_S2_iEEENS1_IJNS1_IJNS_1CILi1EEENS4_ILi0EEEEEENS4_ILi4096EEENS1_IJiiEEENS1_IJS6_NS4_ILi8192EEEEEEEEEZNS_5sliceIS3_SC_EEDaRKT_RKT0_EUlRKT_RKT0_E_EEDaSG_SJ_OT1_ENKUlDpSM_E_clIJNS1_IJS7_EEENS1_IJS8_EEENS1_IJS9_EEENS1_IJEEEEEEDaST_,@function
        .size           $_ZN7cutlass13device_kernelIN5flash19enable_sm80_to_sm89INS1_16FlashAttnBwdSm80INS1_25CollectiveMainloopBwdSm80ILi2ELi2EN4cute5tupleIJNS5_1CILi128EEES8_NS7_ILi64EEEEEENS_10bfloat16_tEfNS_4arch4Sm80ELb0ELb0ELb1ELb1ELb1ELb0ELb0ELb0ELi2ELi4ELi4ELi4ELb0EEENS1_24CollectiveEpilogueBwdGQAISA_fSD_Li256ELb1ELb1EEENS1_19SingleTileSchedulerILb1ELb0ELb0ELi128EEEEEEEEEvNT_6ParamsE$_ZZN4cute12filter_tupleINS_5tupleIJNS_10UnderscoreES2_S2_iEEENS1_IJNS1_IJNS_1CILi1EEENS4_ILi0EEEEEENS4_ILi4096EEENS1_IJiiEEENS1_IJS6_NS4_ILi8192EEEEEEEEEZNS_5sliceIS3_SC_EEDaRKT_RKT0_EUlRKT_RKT0_E_EEDaSG_SJ_OT1_ENKUlDpSM_E_clIJNS1_IJS7_EEENS1_IJS8_EEENS1_IJS9_EEENS1_IJEEEEEEDaST_,($_ZN7cutlass13device_kernelIN5flash19enable_sm80_to_sm89INS1_16FlashAttnBwdSm80INS1_25CollectiveMainloopBwdSm80ILi2ELi2EN4cute5tupleIJNS5_1CILi128EEES8_NS7_ILi64EEEEEENS_10bfloat16_tEfNS_4arch4Sm80ELb0ELb0ELb1ELb1ELb1ELb0ELb0ELb0ELi2ELi4ELi4ELi4ELb0EEENS1_24CollectiveEpilogueBwdGQAISA_fSD_Li256ELb1ELb1EEENS1_19SingleTileSchedulerILb1ELb0ELb0ELi128EEEEEEEEEvNT_6ParamsE$_ZZN4cute12filter_tupleINS_5tupleIJNS_10UnderscoreES2_S2_iEEENS1_IJNS1_IJNS_1CILi1EEENS4_ILi0EEEEEEiNS4_ILi1024EEENS4_ILi8192EEEEEEZNS_5sliceIS3_SA_EEDaRKT_RKT0_EUlRKT_RKT0_E_EEDaSE_SH_OT1_ENKUlDpSK_E_clIJNS1_IJS7_EEENS1_IJiEEENS1_IJS8_EEENS1_IJEEEEEEDaSR_ - $_ZN7cutlass13device_kernelIN5flash19enable_sm80_to_sm89INS1_16FlashAttnBwdSm80INS1_25CollectiveMainloopBwdSm80ILi2ELi2EN4cute5tupleIJNS5_1CILi128EEES8_NS7_ILi64EEEEEENS_10bfloat16_tEfNS_4arch4Sm80ELb0ELb0ELb1ELb1ELb1ELb0ELb0ELb0ELi2ELi4ELi4ELi4ELb0EEENS1_24CollectiveEpilogueBwdGQAISA_fSD_Li256ELb1ELb1EEENS1_19SingleTileSchedulerILb1ELb0ELb0ELi128EEEEEEEEEvNT_6ParamsE$_ZZN4cute12filter_tupleINS_5tupleIJNS_10UnderscoreES2_S2_iEEENS1_IJNS1_IJNS_1CILi1EEENS4_ILi0EEEEEENS4_ILi4096EEENS1_IJiiEEENS1_IJS6_NS4_ILi8192EEEEEEEEEZNS_5sliceIS3_SC_EEDaRKT_RKT0_EUlRKT_RKT0_E_EEDaSG_SJ_OT1_ENKUlDpSM_E_clIJNS1_IJS7_EEENS1_IJS8_EEENS1_IJS9_EEENS1_IJEEEEEEDaST_)
$_ZN7cutlass13device_kernelIN5flash19enable_sm80_to_sm89INS1_16FlashAttnBwdSm80INS1_25CollectiveMainloopBwdSm80ILi2ELi2EN4cute5tupleIJNS5_1CILi128EEES8_NS7_ILi64EEEEEENS_10bfloat16_tEfNS_4arch4Sm80ELb0ELb0ELb1ELb1ELb1ELb0ELb0ELb0ELi2ELi4ELi4ELi4ELb0EEENS1_24CollectiveEpilogueBwdGQAISA_fSD_Li256ELb1ELb1EEENS1_19SingleTileSchedulerILb1ELb0ELb0ELi128EEEEEEEEEvNT_6ParamsE$_ZZN4cute12filter_tupleINS_5tupleIJNS_10UnderscoreES2_S2_iEEENS1_IJNS1_IJNS_1CILi1EEENS4_ILi0EEEEEENS4_ILi4096EEENS1_IJiiEEENS1_IJS6_NS4_ILi8192EEEEEEEEEZNS_5sliceIS3_SC_EEDaRKT_RKT0_EUlRKT_RKT0_E_EEDaSG_SJ_OT1_ENKUlDpSM_E_clIJNS1_IJS7_EEENS1_IJS8_EEENS1_IJS9_EEENS1_IJEEEEEEDaST_:
[----:B------:R-:W-:-:S05]  /*b700*/  IADD3 R8, R5, -c[0x0][0x20], RZ ;  /* 0x8000080005087a10 */ /* 0x000fca0007ffe0ff */
[----:B------:R1:W5:Y:S04]  /*b710*/  LDL R5, [R8] ;  /* 0x0000000008057983 */ /* 0x0003680000100800 */
[----:B------:R1:W5:Y:S01]  /*b720*/  LDL R3, [R8+0x4] ;  /* 0x0000040008037983 */ /* 0x0003620000100800 */
[----:B------:R-:W-:Y:S02]  /*b730*/  IADD3 R2, R1, 0x1380, RZ ;  /* 0x0000138001027810 */ /* 0x000fe40007ffe0ff */
[----:B------:R-:W-:Y:S02]  /*b740*/  MOV R6, 0xb770 ;  /* 0x0000b77000067802 */ /* 0x000fe40000000f00 */
[----:B------:R-:W-:Y:S02]  /*b750*/  IADD3 R2, R2, c[0x0][0x20], RZ ;  /* 0x0000080002027a10 */ /* 0x000fe40007ffe0ff */
[----:B-1---5:R-:W-:Y:S05]  /*b760*/  CALL.REL.NOINC `($_ZN7cutlass13device_kernelIN5flash19enable_sm80_to_sm89INS1_16FlashAttnBwdSm80INS1_25CollectiveMainloopBwdSm80ILi2ELi2EN4cute5tupleIJNS5_1CILi128EEES8_NS7_ILi64EEEEEENS_10bfloat16_tEfNS_4arch4Sm80ELb0ELb0ELb1ELb1ELb1ELb0ELb0ELb0ELi2ELi4ELi4ELi4ELb0EEENS1_24CollectiveEpilogueBwdGQAISA_fSD_Li256ELb1ELb1EEENS1_19SingleTileSchedulerILb1ELb0ELb0ELi128EEEEEEEEEvNT_6ParamsE$_ZN4cute3eso3ESOILb1ELb0EJNS_5tupleIJNS_1CILi1EEENS3_ILi0EEEEEENS3_ILi4096EEENS2_IJiiEEEEEC2ERKS6_RKS7_RKS8_) ;  /* 0xffffd1e000007944 */ /* 0x022fea0003c3ffff */
[----:B-1----:R1:W5:Y:S01]  /*b770*/  LDL.64 R2, [R1+0x1380] ;  /* 0x0013800001027983 */ /* 0x0023620000100a00 */
[----:B------:R-:W-:-:S04]  /*b780*/  MOV R5, 0x0 ;  /* 0x0000000000057802 */ /* 0x000fc80000000f00 */
[----:B------:R-:W-:Y:S05]  /*b790*/  RET.REL.NODEC R4 `(_ZN7cutlass13device_kernelIN5flash19enable_sm80_to_sm89INS1_16FlashAttnBwdSm80INS1_25CollectiveMainloopBwdSm80ILi2ELi2EN4cute5tupleIJNS5_1CILi128EEES8_NS7_ILi64EEEEEENS_10bfloat16_tEfNS_4arch4Sm80ELb0ELb0ELb1ELb1ELb1ELb0ELb0ELb0ELi2ELi4ELi4ELi4ELb0EEENS1_24CollectiveEpilogueBwdGQAISA_fSD_Li256ELb1ELb1EEENS1_19SingleTileSchedulerILb1ELb0ELb0ELi128EEEEEEEEEvNT_6ParamsE) ;  /* 0xffff486004007950 */ /* 0x000fea0003c3ffff */
        .type           $_ZN7cutlass13device_kernelIN5flash19enable_sm80_to_sm89INS1_16FlashAttnBwdSm80INS1_25CollectiveMainloopBwdSm80ILi2ELi2EN4cute5tupleIJNS5_1CILi128EEES8_NS7_ILi64EEEEEENS_10bfloat16_tEfNS_4arch4Sm80ELb0ELb0ELb1ELb1ELb1ELb0ELb0ELb0ELi2ELi4ELi4ELi4ELb0EEENS1_24CollectiveEpilogueBwdGQAISA_fSD_Li256ELb1ELb1EEENS1_19SingleTileSchedulerILb1ELb0ELb0ELi128EEEEEEEEEvNT_6ParamsE$_ZZN4cute12filter_tupleINS_5tupleIJNS_10UnderscoreES2_S2_iEEENS1_IJNS1_IJNS_1CILi1EEENS4_ILi0EEEEEEiNS4_ILi1024EEENS4_ILi8192EEEEEEZNS_5sliceIS3_SA_EEDaRKT_RKT0_EUlRKT_RKT0_E_EEDaSE_SH_OT1_ENKUlDpSK_E_clIJNS1_IJS7_EEENS1_IJiEEENS1_IJS8_EEENS1_IJEEEEEEDaSR_,@function
        .size           $_ZN7cutlass13device_kernelIN5flash19enable_sm80_to_sm89INS1_16FlashAttnBwdSm80INS1_25CollectiveMainloopBwdSm80ILi2ELi2EN4cute5tupleIJNS5_1CILi128EEES8_NS7_ILi64EEEEEENS_10bfloat16_tEfNS_4arch4Sm80ELb0ELb0ELb1ELb1ELb1ELb0ELb0ELb0ELi2ELi4ELi4ELi4ELb0EEENS1_24CollectiveEpilogueBwdGQAISA_fSD_Li256ELb1ELb1EEENS1_19SingleTileSchedulerILb1ELb0ELb0ELi128EEEEEEEEEvNT_6ParamsE$_ZZN4cute12filter_tupleINS_5tupleIJNS_10UnderscoreES2_S2_iEEENS1_IJNS1_IJNS_1CILi1EEENS4_ILi0EEEEEEiNS4_ILi1024EEENS4_ILi8192EEEEEEZNS_5sliceIS3_SA_EEDaRKT_RKT0_EUlRKT_RKT0_E_EEDaSE_SH_OT1_ENKUlDpSK_E_clIJNS1_IJS7_EEENS1_IJiEEENS1_IJS8_EEENS1_IJEEEEEEDaSR_,($_ZN7cutlass13device_kernelIN5flash19enable_sm80_to_sm89INS1_16FlashAttnBwdSm80INS1_25CollectiveMainloopBwdSm80ILi2ELi2EN4cute5tupleIJNS5_1CILi128EEES8_NS7_ILi64EEEEEENS_10bfloat16_tEfNS_4arch4Sm80ELb0ELb0ELb1ELb1ELb1ELb0ELb0ELb0ELi2ELi4ELi4ELi4ELb0EEENS1_24CollectiveEpilogueBwdGQAISA_fSD_Li256ELb1ELb1EEENS1_19SingleTileSchedulerILb1ELb0ELb0ELi128EEEEEEEEEvNT_6ParamsE$_ZZN4cute12filter_tupleINS_5tupleIJNS_10UnderscoreES2_S2_iEEENS1_IJNS1_IJNS_1CILi1EEENS4_ILi0EEEEEElS6_lEEEZNS_5sliceIS3_S8_EEDaRKT_RKT0_EUlRKT_RKT0_E_EEDaSC_SF_OT1_ENKUlDpSI_E_clIJNS1_IJS7_EEENS1_IJlEEENS1_IJS6_EEENS1_IJEEEEEEDaSP_ - $_ZN7cutlass13device_kernelIN5flash19enable_sm80_to_sm89INS1_16FlashAttnBwdSm80INS1_25CollectiveMainloopBwdSm80ILi2ELi2EN4cute5tupleIJNS5_1CILi128EEES8_NS7_ILi64EEEEEENS_10bfloat16_tEfNS_4arch4Sm80ELb0ELb0ELb1ELb1ELb1ELb0ELb0ELb0ELi2ELi4ELi4ELi4ELb0EEENS1_24CollectiveEpilogueBwdGQAISA_fSD_Li256ELb1ELb1EEENS1_19SingleTileSchedulerILb1ELb0ELb0ELi128EEEEEEEEEvNT_6ParamsE$_ZZN4cute12filter_tupleINS_5tupleIJNS_10UnderscoreES2_S2_iEEENS1_IJNS1_IJNS_1CILi1EEENS4_ILi0EEEEEEiNS4_ILi1024EEENS4_ILi8192EEEEEEZNS_5sliceIS3_SA_EEDaRKT_RKT0_EUlRKT_RKT0_E_EEDaSE_SH_OT1_ENKUlDpSK_E_clIJNS1_IJS7_EEENS1_IJiEEENS1_IJS8_EEENS1_IJEEEEEEDaSR_)
$_ZN7cutlass13device_kernelIN5flash19enable_sm80_to_sm89INS1_16FlashAttnBwdSm80INS1_25CollectiveMainloopBwdSm80ILi2ELi2EN4cute5tupleIJNS5_1CILi128EEES8_NS7_ILi64EEEEEENS_10bfloat16_tEfNS_4arch4Sm80ELb0ELb0ELb1ELb1ELb1ELb0ELb0ELb0ELi2ELi4ELi4ELi4ELb0EEENS1_24CollectiveEpilogueBwdGQAISA_fSD_Li256ELb1ELb1EEENS1_19SingleTileSchedulerILb1ELb0ELb0ELi128EEEEEEEEEvNT_6ParamsE$_ZZN4cute12filter_tupleINS_5tupleIJNS_10UnderscoreES2_S2_iEEENS1_IJNS1_IJNS_1CILi1EEENS4_ILi0EEEEEEiNS4_ILi1024EEENS4_ILi8192EEEEEEZNS_5sliceIS3_SA_EEDaRKT_RKT0_EUlRKT_RKT0_E_EEDaSE_SH_OT1_ENKUlDpSK_E_clIJNS1_IJS7_EEENS1_IJiEEENS1_IJS8_EEENS1_IJEEEEEEDaSR_:
[----:B------:R-:W-:Y:S02]  /*b7a0*/  IADD3 R2, R1, 0x1380, RZ ;  /* 0x0000138001027810 */ /* 0x000fe40007ffe0ff */
[----:B------:R-:W-:Y:S02]  /*b7b0*/  MOV R8, 0xb7e0 ;  /* 0x0000b7e000087802 */ /* 0x000fe40000000f00 */
[----:B------:R-:W-:Y:S02]  /*b7c0*/  IADD3 R2, R2, c[0x0][0x20], RZ ;  /* 0x0000080002027a10 */ /* 0x000fe40007ffe0ff */
[----:B------:R-:W-:Y:S05]  /*b7d0*/  CALL.REL.NOINC `($_ZN7cutlass13device_kernelIN5flash19enable_sm80_to_sm89INS1_16FlashAttnBwdSm80INS1_25CollectiveMainloopBwdSm80ILi2ELi2EN4cute5tupleIJNS5_1CILi128EEES8_NS7_ILi64EEEEEENS_10bfloat16_tEfNS_4arch4Sm80ELb0ELb0ELb1ELb1ELb1ELb0ELb0ELb0ELi2ELi4ELi4ELi4ELb0EEENS1_24CollectiveEpilogueBwdGQAISA_fSD_Li256ELb1ELb1EEENS1_19SingleTileSchedulerILb1ELb0ELb0ELi128EEEEEEEEEvNT_6ParamsE$_ZN4cute3eso3ESOILb1ELb0EJNS_5tupleIJNS_1CILi1EEENS3_ILi0EEEEEEiNS3_ILi1024EEEEEC2ERKS6_RKiRKS7_) ;  /* 0xffffd21000007944 */ /* 0x000fea0003c3ffff */
[----:B-1----:R1:W5:Y:S01]  /*b7e0*/  LDL R3, [R1+0x1380] ;  /* 0x0013800001037983 */ /* 0x0023620000100800 */
[----:B------:R-:W-:Y:S02]  /*b7f0*/  MOV R8, R4 ;  /* 0x0000000400087202 */ /* 0x000fe40000000f00 */
[----:B------:R-:W-:-:S04]  /*b800*/  MOV R9, 0x0 ;  /* 0x0000000000097802 */ /* 0x000fc80000000f00 */
[----:B------:R-:W-:Y:S05]  /*b810*/  RET.REL.NODEC R8 `(_ZN7cutlass13device_kernelIN5flash19enable_sm80_to_sm89INS1_16FlashAttnBwdSm80INS1_25CollectiveMainloopBwdSm80ILi2ELi2EN4cute5tupleIJNS5_1CILi128EEES8_NS7_ILi64EEEEEENS_10bfloat16_tEfNS_4arch4Sm80ELb0ELb0ELb1ELb1ELb1ELb0ELb0ELb0ELi2ELi4ELi4ELi4ELb0EEENS1_24CollectiveEpilogueBwdGQAISA_fSD_Li256ELb1ELb1EEENS1_19SingleTileSchedulerILb1ELb0ELb0ELi128EEEEEEEEEvNT_6ParamsE) ;  /* 0xffff47e008007950 */ /* 0x000fea0003c3ffff */
        .type           $_ZN7cutlass13device_kernelIN5flash19enable_sm80_to_sm89INS1_16FlashAttnBwdSm80INS1_25CollectiveMainloopBwdSm80ILi2ELi2EN4cute5tupleIJNS5_1CILi128EEES8_NS7_ILi64EEEEEENS_10bfloat16_tEfNS_4arch4Sm80ELb0ELb0ELb1ELb1ELb1ELb0ELb0ELb0ELi2ELi4ELi4ELi4ELb0EEENS1_24CollectiveEpilogueBwdGQAISA_fSD_Li256ELb1ELb1EEENS1_19SingleTileSchedulerILb1ELb0ELb0ELi128EEEEEEEEEvNT_6ParamsE$_ZZN4cute12filter_tupleINS_5tupleIJNS_10UnderscoreES2_S2_iEEENS1_IJNS1_IJNS_1CILi1EEENS4_ILi0EEEEEElS6_lEEEZNS_5sliceIS3_S8_EEDaRKT_RKT0_EUlRKT_RKT0_E_EEDaSC_SF_OT1_ENKUlDpSI_E_clIJNS1_IJS7_EEENS1_IJlEEENS1_IJS6_EEENS1_IJEEEEEEDaSP_,@function
        .size           $_ZN7cutlass13device_kernelIN5flash19enable_sm80_to_sm89INS1_16FlashAttnBwdSm80INS1_25CollectiveMainloopBwdSm80ILi2ELi2EN4cute5tupleIJNS5_1CILi128EEES8_NS7_ILi64EEEEEENS_10bfloat16_tEfNS_4arch4Sm80ELb0ELb0ELb1ELb1ELb1ELb0ELb0ELb0ELi2ELi4ELi4ELi4ELb0EEENS1_24CollectiveEpilogueBwdGQAISA_fSD_Li256ELb1ELb1EEENS1_19SingleTileSchedulerILb1ELb0ELb0ELi128EEEEEEEEEvNT_6ParamsE$_ZZN4cute12filter_tupleINS_5tupleIJNS_10UnderscoreES2_S2_iEEENS1_IJNS1_IJNS_1CILi1EEENS4_ILi0EEEEEElS6_lEEEZNS_5sliceIS3_S8_EEDaRKT_RKT0_EUlRKT_RKT0_E_EEDaSC_SF_OT1_ENKUlDpSI_E_clIJNS1_IJS7_EEENS1_IJlEEENS1_IJS6_EEENS1_IJEEEEEEDaSP_,($_ZN7cutlass13device_kernelIN5flash19enable_sm80_to_sm89INS1_16FlashAttnBwdSm80INS1_25CollectiveMainloopBwdSm80ILi2ELi2EN4cute5tupleIJNS5_1CILi128EEES8_NS7_ILi64EEEEEENS_10bfloat16_tEfNS_4arch4Sm80ELb0ELb0ELb1ELb1ELb1ELb0ELb0ELb0ELi2ELi4ELi4ELi4ELb0EEENS1_24CollectiveEpilogueBwdGQAISA_fSD_Li256ELb1ELb1EEENS1_19SingleTileSchedulerILb1ELb0ELb0ELi128EEEEEEEEEvNT_6ParamsE$_ZZN4cute12filter_tupleINS_5tupleIJNS_10UnderscoreES2_iEEENS1_IJNS1_IJNS_1CILi1EEENS4_ILi0EEEEEEiNS4_ILi1024EEEEEEZNS_5sliceIS3_S9_EEDaRKT_RKT0_EUlRKT_RKT0_E_EEDaSD_SG_OT1_ENKUlDpSJ_E_clIJNS1_IJS7_EEENS1_IJiEEENS1_IJEEEEEEDaSQ_ - $_ZN7cutlass13device_kernelIN5flash19enable_sm80_to_sm89INS1_16FlashAttnBwdSm80INS1_25CollectiveMainloopBwdSm80ILi2ELi2EN4cute5tupleIJNS5_1CILi128EEES8_NS7_ILi64EEEEEENS_10bfloat16_tEfNS_4arch4Sm80ELb0ELb0ELb1ELb1ELb1ELb0ELb0ELb0ELi2ELi4ELi4ELi4ELb0EEENS1_24CollectiveEpilogueBwdGQAISA_fSD_Li256ELb1ELb1EEENS1_19SingleTileSchedulerILb1ELb0ELb0ELi128EEEEEEEEEvNT_6ParamsE$_ZZN4cute12filter_tupleINS_5tupleIJNS_10UnderscoreES2_S2_iEEENS1_IJNS1_IJNS_1CILi1EEENS4_ILi0EEEEEElS6_lEEEZNS_5sliceIS3_S8_EEDaRKT_RKT0_EUlRKT_RKT0_E_EEDaSC_SF_OT1_ENKUlDpSI_E_clIJNS1_IJS7_EEENS1_IJlEEENS1_IJS6_EEENS1_IJEEEEEEDaSP_)
$_ZN7cutlass13device_kernelIN5flash19enable_sm80_to_sm89INS1_16FlashAttnBwdSm80INS1_25CollectiveMainloopBwdSm80ILi2ELi2EN4cute5tupleIJNS5_1CILi128EEES8_NS7_ILi64EEEEEENS_10bfloat16_tEfNS_4arch4Sm80ELb0ELb0ELb1ELb1ELb1ELb0ELb0ELb0ELi2ELi4ELi4ELi4ELb0EEENS1_24CollectiveEpilogueBwdGQAISA_fSD_Li256ELb1ELb1EEENS1_19SingleTileSchedulerILb1ELb0ELb0ELi128EEEEEEEEEvNT_6ParamsE$_ZZN4cute12filter_tupleINS_5tupleIJNS_10UnderscoreES2_S2_iEEENS1_IJNS1_IJNS_1CILi1EEENS4_ILi0EEEEEElS6_lEEEZNS_5sliceIS3_S8_EEDaRKT_RKT0_EUlRKT_RKT0_E_EEDaSC_SF_OT1_ENKUlDpSI_E_clIJNS1_IJS7_EEENS1_IJlEEENS1_IJS6_EEENS1_IJEEEEEEDaSP_:
[----:B------:R-:W-:Y:S02]  /*b820*/  IADD3 R3, R1, 0x16a8, RZ ;  /* 0x000016a801037810 */ /* 0x000fe40007ffe0ff */
[----:B------:R-:W-:Y:S02]  /*b830*/  MOV R6, 0xb860 ;  /* 0x0000b86000067802 */ /* 0x000fe40000000f00 */
[----:B------:R-:W-:Y:S02]  /*b840*/  IADD3 R3, R3, c[0x0][0x20], RZ ;  /* 0x0000080003037a10 */ /* 0x000fe40007ffe0ff */
[----:B------:R-:W-:Y:S05]  /*b850*/  CALL.REL.NOINC `($_ZN7cutlass13device_kernelIN5flash19enable_sm80_to_sm89INS1_16FlashAttnBwdSm80INS1_25CollectiveMainloopBwdSm80ILi2ELi2EN4cute5tupleIJNS5_1CILi128EEES8_NS7_ILi64EEEEEENS_10bfloat16_tEfNS_4arch4Sm80ELb0ELb0ELb1ELb1ELb1ELb0ELb0ELb0ELi2ELi4ELi4ELi4ELb0EEENS1_24CollectiveEpilogueBwdGQAISA_fSD_Li256ELb1ELb1EEENS1_19SingleTileSchedulerILb1ELb0ELb0ELi128EEEEEEEEEvNT_6ParamsE$_ZN4cute3eso3ESOILb1ELb0EJNS_5tupleIJNS_1CILi1EEENS3_ILi0EEEEEElS5_EEC2ERKS6_RKlRKS5_) ;  /* 0xffffd1d000007944 */ /* 0x000fea0003c3ffff */
[----:B-1----:R1:W5:Y:S01]  /*b860*/  LDL.64 R2, [R1+0x16a8] ;  /* 0x0016a80001027983 */ /* 0x0023620000100a00 */
[----:B------:R-:W-:-:S04]  /*b870*/  MOV R5, 0x0 ;  /* 0x0000000000057802 */ /* 0x000fc80000000f00 */
[----:B------:R-:W-:Y:S05]  /*b880*/  RET.REL.NODEC R4 `(_ZN7cutlass13device_kernelIN5flash19enable_sm80_to_sm89INS1_16FlashAttnBwdSm80INS1_25CollectiveMainloopBwdSm80ILi2ELi2EN4cute5tupleIJNS5_1CILi128EEES8_NS7_ILi64EEEEEENS_10bfloat16_tEfNS_4arch4Sm80ELb0ELb0ELb1ELb1ELb1ELb0ELb0ELb0ELi2ELi4ELi4ELi4ELb0EEENS1_24CollectiveEpilogueBwdGQAISA_fSD_Li256ELb1ELb1EEENS1_19SingleTileSchedulerILb1ELb0ELb0ELi128EEEEEEEEEvNT_6ParamsE) ;  /* 0xffff477004007950 */ /* 0x000fea0003c3ffff */
        .type           $_ZN7cutlass13device_kernelIN5flash19enable_sm80_to_sm89INS1_16FlashAttnBwdSm80INS1_25CollectiveMainloopBwdSm80ILi2ELi2EN4cute5tupleIJNS5_1CILi128EEES8_NS7_ILi64EEEEEENS_10bfloat16_tEfNS_4arch4Sm80ELb0ELb0ELb1ELb1ELb1ELb0ELb0ELb0ELi2ELi4ELi4ELi4ELb0EEENS1_24CollectiveEpilogueBwdGQAISA_fSD_Li256ELb1ELb1EEENS1_19SingleTileSchedulerILb1ELb0ELb0ELi128EEEEEEEEEvNT_6ParamsE$_ZZN4cute12filter_tupleINS_5tupleIJNS_10UnderscoreES2_iEEENS1_IJNS1_IJNS_1CILi1EEENS4_ILi0EEEEEEiNS4_ILi1024EEEEEEZNS_5sliceIS3_S9_EEDaRKT_RKT0_EUlRKT_RKT0_E_EEDaSD_SG_OT1_ENKUlDpSJ_E_clIJNS1_IJS7_EEENS1_IJiEEENS1_IJEEEEEEDaSQ_,@function
        .size           $_ZN7cutlass13device_kernelIN5flash19enable_sm80_to_sm89INS1_16FlashAttnBwdSm80INS1_25CollectiveMainloopBwdSm80ILi2ELi2EN4cute5tupleIJNS5_1CILi128EEES8_NS7_ILi64EEEEEENS_10bfloat16_tEfNS_4arch4Sm80ELb0ELb0ELb1ELb1ELb1ELb0ELb0ELb0ELi2ELi4ELi4ELi4ELb0EEENS1_24CollectiveEpilogueBwdGQAISA_fSD_Li256ELb1ELb1EEENS1_19SingleTileSchedulerILb1ELb0ELb0ELi128EEEEEEEEEvNT_6ParamsE$_ZZN4cute12filter_tupleINS_5tupleIJNS_10UnderscoreES2_iEEENS1_IJNS1_IJNS_1CILi1EEENS4_ILi0EEEEEEiNS4_ILi1024EEEEEEZNS_5sliceIS3_S9_EEDaRKT_RKT0_EUlRKT_RKT0_E_EEDaSD_SG_OT1_ENKUlDpSJ_E_clIJNS1_IJS7_EEENS1_IJiEEENS1_IJEEEEEEDaSQ_,($_ZN7cutlass13device_kernelIN5flash19enable_sm80_to_sm89INS1_16FlashAttnBwdSm80INS1_25CollectiveMainloopBwdSm80ILi2ELi2EN4cute5tupleIJNS5_1CILi128EEES8_NS7_ILi64EEEEEENS_10bfloat16_tEfNS_4arch4Sm80ELb0ELb0ELb1ELb1ELb1ELb0ELb0ELb0ELi2ELi4ELi4ELi4ELb0EEENS1_24CollectiveEpilogueBwdGQAISA_fSD_Li256ELb1ELb1EEENS1_19SingleTileSchedulerILb1ELb0ELb0ELi128EEEEEEEEEvNT_6ParamsE$_ZZN4cute12filter_tupleINS_5tupleIJNS_1CILi0EEENS1_IJNS2_ILi1EEENS2_ILi512EEEiEEEEEEZNS_16flatten_to_tupleIS7_EEDaRKT_EUlRKT_E_EEDaSB_OT0_ENKUlDpSE_E_clIJNS1_IJS3_EEES6_EEEDaSI_ - $_ZN7cutlass13device_kernelIN5flash19enable_sm80_to_sm89INS1_16FlashAttnBwdSm80INS1_25CollectiveMainloopBwdSm80ILi2ELi2EN4cute5tupleIJNS5_1CILi128EEES8_NS7_ILi64EEEEEENS_10bfloat16_tEfNS_4arch4Sm80ELb0ELb0ELb1ELb1ELb1ELb0ELb0ELb0ELi2ELi4ELi4ELi4ELb0EEENS1_24CollectiveEpilogueBwdGQAISA_fSD_Li256ELb1ELb1EEENS1_19SingleTileSchedulerILb1ELb0ELb0ELi128EEEEEEEEEvNT_6ParamsE$_ZZN4cute12filter_tupleINS_5tupleIJNS_10UnderscoreES2_iEEENS1_IJNS1_IJNS_1CILi1EEENS4_ILi0EEEEEEiNS4_ILi1024EEEEEEZNS_5sliceIS3_S9_EEDaRKT_RKT0_EUlRKT_RKT0_E_EEDaSD_SG_OT1_ENKUlDpSJ_E_clIJNS1_IJS7_EEENS1_IJiEEENS1_IJEEEEEEDaSQ_)
$_ZN7cutlass13device_kernelIN5flash19enable_sm80_to_sm89INS1_16FlashAttnBwdSm80INS1_25CollectiveMainloopBwdSm80ILi2ELi2EN4cute5tupleIJNS5_1CILi128EEES8_NS7_ILi64EEEEEENS_10bfloat16_tEfNS_4arch4Sm80ELb0ELb0ELb1ELb1ELb1ELb0ELb0ELb0ELi2ELi4ELi4ELi4ELb0EEENS1_24CollectiveEpilogueBwdGQAISA_fSD_Li256ELb1ELb1EEENS1_19SingleTileSchedulerILb1ELb0ELb0ELi128EEEEEEEEEvNT_6ParamsE$_ZZN4cute12filter_tupleINS_5tupleIJNS_10UnderscoreES2_iEEENS1_IJNS1_IJNS_1CILi1EEENS4_ILi0EEEEEEiNS4_ILi1024EEEEEEZNS_5sliceIS3_S9_EEDaRKT_RKT0_EUlRKT_RKT0_E_EEDaSD_SG_OT1_ENKUlDpSJ_E_clIJNS1_IJS7_EEENS1_IJiEEENS1_IJEEEEEEDaSQ_:
[----:B------:R-:W-:Y:S02]  /*b890*/  IADD3 R2, R1, 0x1680, RZ ;  /* 0x0000168001027810 */ /* 0x000fe40007ffe0ff */
[----:B------:R-:W-:Y:S02]  /*b8a0*/  MOV R6, 0xb8d0 ;  /* 0x0000b8d000067802 */ /* 0x000fe40000000f00 */
[----:B------:R-:W-:Y:S02]  /*b8b0*/  IADD3 R2, R2, c[0x0][0x20], RZ ;  /* 0x0000080002027a10 */ /* 0x000fe40007ffe0ff */
[----:B------:R-:W-:Y:S05]  /*b8c0*/  CALL.REL.NOINC `($_ZN7cutlass13device_kernelIN5flash19enable_sm80_to_sm89INS1_16FlashAttnBwdSm80INS1_25CollectiveMainloopBwdSm80ILi2ELi2EN4cute5tupleIJNS5_1CILi128EEES8_NS7_ILi64EEEEEENS_10bfloat16_tEfNS_4arch4Sm80ELb0ELb0ELb1ELb1ELb1ELb0ELb0ELb0ELi2ELi4ELi4ELi4ELb0EEENS1_24CollectiveEpilogueBwdGQAISA_fSD_Li256ELb1ELb1EEENS1_19SingleTileSchedulerILb1ELb0ELb0ELi128EEEEEEEEEvNT_6ParamsE$_ZN4cute3eso3ESOILb1ELb0EJNS_5tupleIJNS_1CILi1EEENS3_ILi0EEEEEEiEEC2ERKS6_RKi) ;  /* 0xffffd0e000007944 */ /* 0x000fea0003c3ffff */
[----:B-1----:R1:W5:Y:S01]  /*b8d0*/  LDL R3, [R1+0x1680] ;  /* 0x0016800001037983 */ /* 0x0023620000100800 */
[----:B------:R-:W-:Y:S02]  /*b8e0*/  MOV R6, R4 ;  /* 0x0000000400067202 */ /* 0x000fe40000000f00 */
[----:B------:R-:W-:-:S04]  /*b8f0*/  MOV R7, 0x0 ;  /* 0x0000000000077802 */ /* 0x000fc80000000f00 */
[----:B------:R-:W-:Y:S05]  /*b900*/  RET.REL.NODEC R6 `(_ZN7cutlass13device_kernelIN5flash19enable_sm80_to_sm89INS1_16FlashAttnBwdSm80INS1_25CollectiveMainloopBwdSm80ILi2ELi2EN4cute5tupleIJNS5_1CILi128EEES8_NS7_ILi64EEEEEENS_10bfloat16_tEfNS_4arch4Sm80ELb0ELb0ELb1ELb1ELb1ELb0ELb0ELb0ELi2ELi4ELi4ELi4ELb0EEENS1_24CollectiveEpilogueBwdGQAISA_fSD_Li256ELb1ELb1EEENS1_19SingleTileSchedulerILb1ELb0ELb0ELi128EEEEEEEEEvNT_6ParamsE) ;  /* 0xffff46f006007950 */ /* 0x000fea0003c3ffff */
        .type           $_ZN7cutlass13device_kernelIN5flash19enable_sm80_to_sm89INS1_16FlashAttnBwdSm80INS1_25CollectiveMainloopBwdSm80ILi2ELi2EN4cute5tupleIJNS5_1CILi128EEES8_NS7_ILi64EEEEEENS_10bfloat16_tEfNS_4arch4Sm80ELb0ELb0ELb1ELb1ELb1ELb0ELb0ELb0ELi2ELi4ELi4ELi4ELb0EEENS1_24CollectiveEpilogueBwdGQAISA_fSD_Li256ELb1ELb1EEENS1_19SingleTileSchedulerILb1ELb0ELb0ELi128EEEEEEEEEvNT_6ParamsE$_ZZN4cute12filter_tupleINS_5tupleIJNS_1CILi0EEENS1_IJNS2_ILi1EEENS2_ILi512EEEiEEEEEEZNS_16flatten_to_tupleIS7_EEDaRKT_EUlRKT_E_EEDaSB_OT0_ENKUlDpSE_E_clIJNS1_IJS3_EEES6_EEEDaSI_,@function
        .size           $_ZN7cutlass13device_kernelIN5flash19enable_sm80_to_sm89INS1_16FlashAttnBwdSm80INS1_25CollectiveMainloopBwdSm80ILi2ELi2EN4cute5tupleIJNS5_1CILi128EEES8_NS7_ILi64EEEEEENS_10bfloat16_tEfNS_4arch4Sm80ELb0ELb0ELb1ELb1ELb1ELb0ELb0ELb0ELi2ELi4ELi4ELi4ELb0EEENS1_24CollectiveEpilogueBwdGQAISA_fSD_Li256ELb1ELb1EEENS1_19SingleTileSchedulerILb1ELb0ELb0ELi128EEEEEEEEEvNT_6ParamsE$_ZZN4cute12filter_tupleINS_5tupleIJNS_1CILi0EEENS1_IJNS2_ILi1EEENS2_ILi512EEEiEEEEEEZNS_16flatten_to_tupleIS7_EEDaRKT_EUlRKT_E_EEDaSB_OT0_ENKUlDpSE_E_clIJNS1_IJS3_EEES6_EEEDaSI_,($_ZN7cutlass13device_kernelIN5flash19enable_sm80_to_sm89INS1_16FlashAttnBwdSm80INS1_25CollectiveMainloopBwdSm80ILi2ELi2EN4cute5tupleIJNS5_1CILi128EEES8_NS7_ILi64EEEEEENS_10bfloat16_tEfNS_4arch4Sm80ELb0ELb0ELb1ELb1ELb1ELb0ELb0ELb0ELi2ELi4ELi4ELi4ELb0EEENS1_24CollectiveEpilogueBwdGQAISA_fSD_Li256ELb1ELb1EEENS1_19SingleTileSchedulerILb1ELb0ELb0ELi128EEEEEEEEEvNT_6ParamsE$_ZZN4cute12filter_tupleINS_5tupleIJNS_1CILi0EEENS_10UnderscoreEEEENS1_IJNS1_IJS3_S3_EEEiEEEZNS_6detail10lift_sliceIS5_S7_EEDaRKT_RKT0_EUlRKT_RKT0_E_EEDaSC_SF_OT1_ENKUlDpSI_E_clIJNS1_IJEEENS1_IJiEEEEEEDaSP_ - $_ZN7cutlass13device_kernelIN5flash19enable_sm80_to_sm89INS1_16FlashAttnBwdSm80INS1_25CollectiveMainloopBwdSm80ILi2ELi2EN4cute5tupleIJNS5_1CILi128EEES8_NS7_ILi64EEEEEENS_10bfloat16_tEfNS_4arch4Sm80ELb0ELb0ELb1ELb1ELb1ELb0ELb0ELb0ELi2ELi4ELi4ELi4ELb0EEENS1_24CollectiveEpilogueBwdGQAISA_fSD_Li256ELb1ELb1EEENS1_19SingleTileSchedulerILb1ELb0ELb0ELi128EEEEEEEEEvNT_6ParamsE$_ZZN4cute12filter_tupleINS_5tupleIJNS_1CILi0EEENS1_IJNS2_ILi1EEENS2_ILi512EEEiEEEEEEZNS_16flatten_to_tupleIS7_EEDaRKT_EUlRKT_E_EEDaSB_OT0_ENKUlDpSE_E_clIJNS1_IJS3_EEES6_EEEDaSI_)
$_ZN7cutlass13device_kernelIN5flash19enable_sm80_to_sm89INS1_16FlashAttnBwdSm80INS1_25CollectiveMainloopBwdSm80ILi2ELi2EN4cute5tupleIJNS5_1CILi128EEES8_NS7_ILi64EEEEEENS_10bfloat16_tEfNS_4arch4Sm80ELb0ELb0ELb1ELb1ELb1ELb0ELb0ELb0ELi2ELi4ELi4ELi4ELb0EEENS1_24CollectiveEpilogueBwdGQAISA_fSD_Li256ELb1ELb1EEENS1_19SingleTileSchedulerILb1ELb0ELb0ELi128EEEEEEEEEvNT_6ParamsE$_ZZN4cute12filter_tupleINS_5tupleIJNS_1CILi0EEENS1_IJNS2_ILi1EEENS2_ILi512EEEiEEEEEEZNS_16flatten_to_tupleIS7_EEDaRKT_EUlRKT_E_EEDaSB_OT0_ENKUlDpSE_E_clIJNS1_IJS3_EEES6_EEEDaSI_:
[----:B------:R-:W-:Y:S02]  /*b910*/  IADD3 R2, R1, 0x1380, RZ ;  /* 0x0000138001027810 */ /* 0x000fe40007ffe0ff */
[----:B------:R-:W-:Y:S02]  /*b920*/  MOV R8, 0xb950 ;  /* 0x0000b95000087802 */ /* 0x000fe40000000f00 */
[----:B------:R-:W-:Y:S02]  /*b930*/  IADD3 R2, R2, c[0x0][0x20], RZ ;  /* 0x0000080002027a10 */ /* 0x000fe40007ffe0ff */
[----:B------:R-:W-:Y:S05]  /*b940*/  CALL.REL.NOINC `($_ZN7cutlass13device_kernelIN5flash19enable_sm80_to_sm89INS1_16FlashAttnBwdSm80INS1_25CollectiveMainloopBwdSm80ILi2ELi2EN4cute5tupleIJNS5_1CILi128EEES8_NS7_ILi64EEEEEENS_10bfloat16_tEfNS_4arch4Sm80ELb0ELb0ELb1ELb1ELb1ELb0ELb0ELb0ELi2ELi4ELi4ELi4ELb0EEENS1_24CollectiveEpilogueBwdGQAISA_fSD_Li256ELb1ELb1EEENS1_19SingleTileSchedulerILb1ELb0ELb0ELi128EEEEEEEEEvNT_6ParamsE$_ZN4cute3eso3ESOILb1ELb0EJNS_1CILi0EEENS2_ILi1EEENS2_ILi512EEEiEEC2ERKS3_RKS4_RKS5_RKi) ;  /* 0xffffc04000007944 */ /* 0x000fea0003c3ffff */
[----:B-1----:R1:W5:Y:S01]  /*b950*/  LDL R2, [R1+0x1380] ;  /* 0x0013800001027983 */ /* 0x0023620000100800 */
[----:B------:R-:W-:-:S04]  /*b960*/  MOV R11, 0x0 ;  /* 0x00000000000b7802 */ /* 0x000fc80000000f00 */
[----:B------:R-:W-:Y:S05]  /*b970*/  RET.REL.NODEC R10 `(_ZN7cutlass13device_kernelIN5flash19enable_sm80_to_sm89INS1_16FlashAttnBwdSm80INS1_25CollectiveMainloopBwdSm80ILi2ELi2EN4cute5tupleIJNS5_1CILi128EEES8_NS7_ILi64EEEEEENS_10bfloat16_tEfNS_4arch4Sm80ELb0ELb0ELb1ELb1ELb1ELb0ELb0ELb0ELi2ELi4ELi4ELi4ELb0EEENS1_24CollectiveEpilogueBwdGQAISA_fSD_Li256ELb1ELb1EEENS1_19SingleTileSchedulerILb1ELb0ELb0ELi128EEEEEEEEEvNT_6ParamsE) ;  /* 0xffff46800a007950 */ /* 0x000fea0003c3ffff */
        .type           $_ZN7cutlass13device_kernelIN5flash19enable_sm80_to_sm89INS1_16FlashAttnBwdSm80INS1_25CollectiveMainloopBwdSm80ILi2ELi2EN4cute5tupleIJNS5_1CILi128EEES8_NS7_ILi64EEEEEENS_10bfloat16_tEfNS_4arch4Sm80ELb0ELb0ELb1ELb1ELb1ELb0ELb0ELb0ELi2ELi4ELi4ELi4ELb0EEENS1_24CollectiveEpilogueBwdGQAISA_fSD_Li256ELb1ELb1EEENS1_19SingleTileSchedulerILb1ELb0ELb0ELi128EEEEEEEEEvNT_6ParamsE$_ZZN4cute12filter_tupleINS_5tupleIJNS_1CILi0EEENS_10UnderscoreEEEENS1_IJNS1_IJS3_S3_EEEiEEEZNS_6detail10lift_sliceIS5_S7_EEDaRKT_RKT0_EUlRKT_RKT0_E_EEDaSC_SF_OT1_ENKUlDpSI_E_clIJNS1_IJEEENS1_IJiEEEEEEDaSP_,@function
        .size           $_ZN7cutlass13device_kernelIN5flash19enable_sm80_to_sm89INS1_16FlashAttnBwdSm80INS1_25CollectiveMainloopBwdSm80ILi2ELi2EN4cute5tupleIJNS5_1CILi128EEES8_NS7_ILi64EEEEEENS_10bfloat16_tEfNS_4arch4Sm80ELb0ELb0ELb1ELb1ELb1ELb0ELb0ELb0ELi2ELi4ELi4ELi4ELb0EEENS1_24CollectiveEpilogueBwdGQAISA_fSD_Li256ELb1ELb1EEENS1_19SingleTileSchedulerILb1ELb0ELb0ELi128EEEEEEEEEvNT_6ParamsE$_ZZN4cute12filter_tupleINS_5tupleIJNS_1CILi0EEENS_10UnderscoreEEEENS1_IJNS1_IJS3_S3_EEEiEEEZNS_6detail10lift_sliceIS5_S7_EEDaRKT_RKT0_EUlRKT_RKT0_E_EEDaSC_SF_OT1_ENKUlDpSI_E_clIJNS1_IJEEENS1_IJiEEEEEEDaSP_,($_ZN7cutlass13device_kernelIN5flash19enable_sm80_to_sm89INS1_16FlashAttnBwdSm80INS1_25CollectiveMainloopBwdSm80ILi2ELi2EN4cute5tupleIJNS5_1CILi128EEES8_NS7_ILi64EEEEEENS_10bfloat16_tEfNS_4arch4Sm80ELb0ELb0ELb1ELb1ELb1ELb0ELb0ELb0ELi2ELi4ELi4ELi4ELb0EEENS1_24CollectiveEpilogueBwdGQAISA_fSD_Li256ELb1ELb1EEENS1_19SingleTileSchedulerILb1ELb0ELb0ELi128EEEEEEEEEvNT_6ParamsE$_ZZN4cute12filter_tupleINS_5tupleIJNS_1CILi1024EEENS1_IJiiEEEEEEZNS_16flatten_to_tupleIS5_EEDaRKT_EUlRKT_E_EEDaS9_OT0_ENKUlDpSC_E_clIJNS1_IJS3_EEES4_EEEDaSG_ - $_ZN7cutlass13device_kernelIN5flash19enable_sm80_to_sm89INS1_16FlashAttnBwdSm80INS1_25CollectiveMainloopBwdSm80ILi2ELi2EN4cute5tupleIJNS5_1CILi128EEES8_NS7_ILi64EEEEEENS_10bfloat16_tEfNS_4arch4Sm80ELb0ELb0ELb1ELb1ELb1ELb0ELb0ELb0ELi2ELi4ELi4ELi4ELb0EEENS1_24CollectiveEpilogueBwdGQAISA_fSD_Li256ELb1ELb1EEENS1_19SingleTileSchedulerILb1ELb0ELb0ELi128EEEEEEEEEvNT_6ParamsE$_ZZN4cute12filter_tupleINS_5tupleIJNS_1CILi0EEENS_10UnderscoreEEEENS1_IJNS1_IJS3_S3_EEEiEEEZNS_6detail10lift_sliceIS5_S7_EEDaRKT_RKT0_EUlRKT_RKT0_E_EEDaSC_SF_OT1_ENKUlDpSI_E_clIJNS1_IJEEENS1_IJiEEEEEEDaSP_)
$_ZN7cutlass13device_kernelIN5flash19enable_sm80_to_sm89INS1_16FlashAttnBwdSm80INS1_25CollectiveMainloopBwdSm80ILi2ELi2EN4cute5tupleIJNS5_1CILi128EEES8_NS7_ILi64EEEEEENS_10bfloat16_tEfNS_4arch4Sm80ELb0ELb0ELb1ELb1ELb1ELb0ELb0ELb0ELi2ELi4ELi4ELi4ELb0EEENS1_24CollectiveEpilogueBwdGQAISA_fSD_Li256ELb1ELb1EEENS1_19SingleTileSchedulerILb1ELb0ELb0ELi128EEEEEEEEEvNT_6ParamsE$_ZZN4cute12filter_tupleINS_5tupleIJNS_1CILi0EEENS_10UnderscoreEEEENS1_IJNS1_IJS3_S3_EEEiEEEZNS_6detail10lift_sliceIS5_S7_EEDaRKT_RKT0_EUlRKT_RKT0_E_EEDaSC_SF_OT1_ENKUlDpSI_E_clIJNS1_IJEEENS1_IJiEEEEEEDaSP_:
[----:B------:R-:W-:Y:S02]  /*b980*/  IADD3 R2, R1, 0x1680, RZ ;  /* 0x0000168001027810 */ /* 0x000fe40007ffe0ff */
[----:B------:R-:W-:Y:S02]  /*b990*/  MOV R8, 0xb9c0 ;  /* 0x0000b9c000087802 */ /* 0x000fe40000000f00 */
[----:B------:R-:W-:Y:S02]  /*b9a0*/  IADD3 R2, R2, c[0x0][0x20], RZ ;  /* 0x0000080002027a10 */ /* 0x000fe40007ffe0ff */
[----:B------:R-:W-:Y:S05]  /*b9b0*/  CALL.REL.NOINC `($_ZN7cutlass13device_kernelIN5flash19enable_sm80_to_sm89INS1_16FlashAttnBwdSm80INS1_25CollectiveMainloopBwdSm80ILi2ELi2EN4cute5tupleIJNS5_1CILi128EEES8_NS7_ILi64EEEEEENS_10bfloat16_tEfNS_4arch4Sm80ELb0ELb0ELb1ELb1ELb1ELb0ELb0ELb0ELi2ELi4ELi4ELi4ELb0EEENS1_24CollectiveEpilogueBwdGQAISA_fSD_Li256ELb1ELb1EEENS1_19SingleTileSchedulerILb1ELb0ELb0ELi128EEEEEEEEEvNT_6ParamsE$_ZN4cute3eso3ESOILb0ELb1EJiEEC2ERKi) ;  /* 0xffffb9d000007944 */ /* 0x000fea0003c3ffff */
[----:B-1----:R1:W5:Y:S01]  /*b9c0*/  LDL R2, [R1+0x1680] ;  /* 0x0016800001027983 */ /* 0x0023620000100800 */
[----:B------:R-:W-:-:S04]  /*b9d0*/  MOV R11, 0x0 ;  /* 0x00000000000b7802 */ /* 0x000fc80000000f00 */
[----:B------:R-:W-:Y:S05]  /*b9e0*/  RET.REL.NODEC R10 `(_ZN7cutlass13device_kernelIN5flash19enable_sm80_to_sm89INS1_16FlashAttnBwdSm80INS1_25CollectiveMainloopBwdSm80ILi2ELi2EN4cute5tupleIJNS5_1CILi128EEES8_NS7_ILi64EEEEEENS_10bfloat16_tEfNS_4arch4Sm80ELb0ELb0ELb1ELb1ELb1ELb0ELb0ELb0ELi2ELi4ELi4ELi4ELb0EEENS1_24CollectiveEpilogueBwdGQAISA_fSD_Li256ELb1ELb1EEENS1_19SingleTileSchedulerILb1ELb0ELb0ELi128EEEEEEEEEvNT_6ParamsE) ;  /* 0xffff46100a007950 */ /* 0x000fea0003c3ffff */
        .type           $_ZN7cutlass13device_kernelIN5flash19enable_sm80_to_sm89INS1_16FlashAttnBwdSm80INS1_25CollectiveMainloopBwdSm80ILi2ELi2EN4cute5tupleIJNS5_1CILi128EEES8_NS7_ILi64EEEEEENS_10bfloat16_tEfNS_4arch4Sm80ELb0ELb0ELb1ELb1ELb1ELb0ELb0ELb0ELi2ELi4ELi4ELi4ELb0EEENS1_24CollectiveEpilogueBwdGQAISA_fSD_Li256ELb1ELb1EEENS1_19SingleTileSchedulerILb1ELb0ELb0ELi128EEEEEEEEEvNT_6ParamsE$_ZZN4cute12filter_tupleINS_5tupleIJNS_1CILi1024EEENS1_IJiiEEEEEEZNS_16flatten_to_tupleIS5_EEDaRKT_EUlRKT_E_EEDaS9_OT0_ENKUlDpSC_E_clIJNS1_IJS3_EEES4_EEEDaSG_,@function
        .size           $_ZN7cutlass13device_kernelIN5flash19enable_sm80_to_sm89INS1_16FlashAttnBwdSm80INS1_25CollectiveMainloopBwdSm80ILi2ELi2EN4cute5tupleIJNS5_1CILi128EEES8_NS7_ILi64EEEEEENS_10bfloat16_tEfNS_4arch4Sm80ELb0ELb0ELb1ELb1ELb1ELb0ELb0ELb0ELi2ELi4ELi4ELi4ELb0EEENS1_24CollectiveEpilogueBwdGQAISA_fSD_Li256ELb1ELb1EEENS1_19SingleTileSchedulerILb1ELb0ELb0ELi128EEEEEEEEEvNT_6ParamsE$_ZZN4cute12filter_tupleINS_5tupleIJNS_1CILi1024EEENS1_IJiiEEEEEEZNS_16flatten_to_tupleIS5_EEDaRKT_EUlRKT_E_EEDaS9_OT0_ENKUlDpSC_E_clIJNS1_IJS3_EEES4_EEEDaSG_,($_ZN7cutlass13device_kernelIN5flash19enable_sm80_to_sm89INS1_16FlashAttnBwdSm80INS1_25CollectiveMainloopBwdSm80ILi2ELi2EN4cute5tupleIJNS5_1CILi128EEES8_NS7_ILi64EEEEEENS_10bfloat16_tEfNS_4arch4Sm80ELb0ELb0ELb1ELb1ELb1ELb0ELb0ELb0ELi2ELi4ELi4ELi4ELb0EEENS1_24CollectiveEpilogueBwdGQAISA_fSD_Li256ELb1ELb1EEENS1_19SingleTileSchedulerILb1ELb0ELb0ELi128EEEEEEEEEvNT_6ParamsE$_ZZN4cute12filter_tupleINS_5tupleIJNS_1CILi1EEENS1_IJNS2_ILi8EEEiiEEENS2_ILi64EEENS1_IJiNS2_ILi144EEENS2_ILi288EEEEEENS2_ILi512EEEEEEZNS_7flattenISB_EEDaRKT_EUlRKT_E_EEDaSF_OT0_ENKUlDpSI_E_clIJNS1_IJS3_EEES5_NS1_IJS6_EEES9_NS1_IJSA_EEEEEEDaSM_ - $_ZN7cutlass13device_kernelIN5flash19enable_sm80_to_sm89INS1_16FlashAttnBwdSm80INS1_25CollectiveMainloopBwdSm80ILi2ELi2EN4cute5tupleIJNS5_1CILi128EEES8_NS7_ILi64EEEEEENS_10bfloat16_tEfNS_4arch4Sm80ELb0ELb0ELb1ELb1ELb1ELb0ELb0ELb0ELi2ELi4ELi4ELi4ELb0EEENS1_24CollectiveEpilogueBwdGQAISA_fSD_Li256ELb1ELb1EEENS1_19SingleTileSchedulerILb1ELb0ELb0ELi128EEEEEEEEEvNT_6ParamsE$_ZZN4cute12filter_tupleINS_5tupleIJNS_1CILi1024EEENS1_IJiiEEEEEEZNS_16flatten_to_tupleIS5_EEDaRKT_EUlRKT_E_EEDaS9_OT0_ENKUlDpSC_E_clIJNS1_IJS3_EEES4_EEEDaSG_)
$_ZN7cutlass13device_kernelIN5flash19enable_sm80_to_sm89INS1_16FlashAttnBwdSm80INS1_25CollectiveMainloopBwdSm80ILi2ELi2EN4cute5tupleIJNS5_1CILi128EEES8_NS7_ILi64EEEEEENS_10bfloat16_tEfNS_4arch4Sm80ELb0ELb0ELb1ELb1ELb1ELb0ELb0ELb0ELi2ELi4ELi4ELi4ELb0EEENS1_24CollectiveEpilogueBwdGQAISA_fSD_Li256ELb1ELb1EEENS1_19SingleTileSchedulerILb1ELb0ELb0ELi128EEEEEEEEEvNT_6ParamsE$_ZZN4cute12filter_tupleINS_5tupleIJNS_1CILi1024EEENS1_IJiiEEEEEEZNS_16flatten_to_tupleIS5_EEDaRKT_EUlRKT_E_EEDaS9_OT0_ENKUlDpSC_E_clIJNS1_IJS3_EEES4_EEEDaSG_:
[----:B------:R-:W-:-:S06]  /*b9f0*/  IADD3 R8, R5, -c[0x0][0x20], RZ ;  /* 0x8000080005087a10 */ /* 0x000fcc0007ffe0ff */
[----:B------:R-:W5:Y:S01]  /*ba00*/  LDL R8, [R8] ;  /* 0x0000000008087983 */ /* 0x000f620000100800 */
[----:B------:R-:W-:Y:S02]  /*ba10*/  IADD3 R3, R1, 0x1380, RZ ;  /* 0x0000138001037810 */ /* 0x000fe40007ffe0ff */
[----:B------:R-:W-:Y:S02]  /*ba20*/  IADD3 R2, R5, 0x4, RZ ;  /* 0x0000000405027810 */ /* 0x000fe40007ffe0ff */
[----:B------:R-:W-:Y:S02]  /*ba30*/  IADD3 R3, R3, c[0x0][0x20], RZ ;  /* 0x0000080003037a10 */ /* 0x000fe40007ffe0ff */
[----:B------:R-:W-:Y:S02]  /*ba40*/  MOV R6, 0xba60 ;  /* 0x0000ba6000067802 */ /* 0x000fe40000000f00 */
[----:B-----5:R-:W-:Y:S05]  /*ba50*/  CALL.REL.NOINC `($_ZN7cutlass13device_kernelIN5flash19enable_sm80_to_sm89INS1_16FlashAttnBwdSm80INS1_25CollectiveMainloopBwdSm80ILi2ELi2EN4cute5tupleIJNS5_1CILi128EEES8_NS7_ILi64EEEEEENS_10bfloat16_tEfNS_4arch4Sm80ELb0ELb0ELb1ELb1ELb1ELb0ELb0ELb0ELi2ELi4ELi4ELi4ELb0EEENS1_24CollectiveEpilogueBwdGQAISA_fSD_Li256ELb1ELb1EEENS1_19SingleTileSchedulerILb1ELb0ELb0ELi128EEEEEEEEEvNT_6ParamsE$_ZN4cute3eso3ESOILb1ELb0EJNS_1CILi1024EEEiiEEC2ERKS3_RKiS8_) ;  /* 0xffffc0f000007944 */ /* 0x020fea0003c3ffff */
[----:B------:R-:W-:-:S04]  /*ba60*/  MOV R5, 0x0 ;  /* 0x0000000000057802 */ /* 0x000fc80000000f00 */
[----:B------:R-:W-:Y:S05]  /*ba70*/  RET.REL.NODEC R4 `(_ZN7cutlass13device_kernelIN5flash19enable_sm80_to_sm89INS1_16FlashAttnBwdSm80INS1_25CollectiveMainloopBwdSm80ILi2ELi2EN4cute5tupleIJNS5_1CILi128EEES8_NS7_ILi64EEEEEENS_10bfloat16_tEfNS_4arch4Sm80ELb0ELb0ELb1ELb1ELb1ELb0ELb0ELb0ELi2ELi4ELi4ELi4ELb0EEENS1_24CollectiveEpilogueBwdGQAISA_fSD_Li256ELb1ELb1EEENS1_19SingleTileSchedulerILb1ELb0ELb0ELi128EEEEEEEEEvNT_6ParamsE) ;  /* 0xffff458004007950 */ /* 0x000fea0003c3ffff */
        .type           $_ZN7cutlass13device_kernelIN5flash19enable_sm80_to_sm89INS1_16FlashAttnBwdSm80INS1_25CollectiveMainloopBwdSm80ILi2ELi2EN4cute5tupleIJNS5_1CILi128EEES8_NS7_ILi64EEEEEENS_10bfloat16_tEfNS_4arch4Sm80ELb0ELb0ELb1ELb1ELb1ELb0ELb0ELb0ELi2ELi4ELi4ELi4ELb0EEENS1_24CollectiveEpilogueBwdGQAISA_fSD_Li256ELb1ELb1EEENS1_19SingleTileSchedulerILb1ELb0ELb0ELi128EEEEEEEEEvNT_6ParamsE$_ZZN4cute12filter_tupleINS_5tupleIJNS_1CILi1EEENS1_IJNS2_ILi8EEEiiEEENS2_ILi64EEENS1_IJiNS2_ILi144EEENS2_ILi288EEEEEENS2_ILi512EEEEEEZNS_7flattenISB_EEDaRKT_EUlRKT_E_EEDaSF_OT0_ENKUlDpSI_E_clIJNS1_IJS3_EEES5_NS1_IJS6_EEES9_NS1_IJSA_EEEEEEDaSM_,@function
        .size           $_ZN7cutlass13device_kernelIN5flash19enable_sm80_to_sm89INS1_16FlashAttnBwdSm80INS1_25CollectiveMainloopBwdSm80ILi2ELi2EN4cute5tupleIJNS5_1CILi128EEES8_NS7_ILi64EEEEEENS_10bfloat16_tEfNS_4arch4Sm80ELb0ELb0ELb1ELb1ELb1ELb0ELb0ELb0ELi2ELi4ELi4ELi4ELb0EEENS1_24CollectiveEpilogueBwdGQAISA_fSD_Li256ELb1ELb1EEENS1_19SingleTileSchedulerILb1ELb0ELb0ELi128EEEEEEEEEvNT_6ParamsE$_ZZN4cute12filter_tupleINS_5tupleIJNS_1CILi1EEENS1_IJNS2_ILi8EEEiiEEENS2_ILi64EEENS1_IJiNS2_ILi144EEENS2_ILi288EEEEEENS2_ILi512EEEEEEZNS_7flattenISB_EEDaRKT_EUlRKT_E_EEDaSF_OT0_ENKUlDpSI_E_clIJNS1_IJS3_EEES5_NS1_IJS6_EEES9_NS1_IJSA_EEEEEEDaSM_,($_ZN7cutlass13device_kernelIN5flash19enable_sm80_to_sm89INS1_16FlashAttnBwdSm80INS1_25CollectiveMainloopBwdSm80ILi2ELi2EN4cute5tupleIJNS5_1CILi128EEES8_NS7_ILi64EEEEEENS_10bfloat16_tEfNS_4arch4Sm80ELb0ELb0ELb1ELb1ELb1ELb0ELb0ELb0ELi2ELi4ELi4ELi4ELb0EEENS1_24CollectiveEpilogueBwdGQAISA_fSD_Li256ELb1ELb1EEENS1_19SingleTileSchedulerILb1ELb0ELb0ELi128EEEEEEEEEvNT_6ParamsE$_ZZN4cute12filter_tupleINS_5tupleIJNS_1CILi1EEENS1_IJiiiEEENS2_ILi64EEENS1_IJNS2_ILi72EEENS2_ILi144EEENS2_ILi288EEEEEENS2_ILi512EEEEEEZNS_7flattenISB_EEDaRKT_EUlRKT_E_EEDaSF_OT0_ENKUlDpSI_E_clIJNS1_IJS3_EEES4_NS1_IJS5_EEES9_NS1_IJSA_EEEEEEDaSM_ - $_ZN7cutlass13device_kernelIN5flash19enable_sm80_to_sm89INS1_16FlashAttnBwdSm80INS1_25CollectiveMainloopBwdSm80ILi2ELi2EN4cute5tupleIJNS5_1CILi128EEES8_NS7_ILi64EEEEEENS_10bfloat16_tEfNS_4arch4Sm80ELb0ELb0ELb1ELb1ELb1ELb0ELb0ELb0ELi2ELi4ELi4ELi4ELb0EEENS1_24CollectiveEpilogueBwdGQAISA_fSD_Li256ELb1ELb1EEENS1_19SingleTileSchedulerILb1ELb0ELb0ELi128EEEEEEEEEvNT_6ParamsE$_ZZN4cute12filter_tupleINS_5tupleIJNS_1CILi1EEENS1_IJNS2_ILi8EEEiiEEENS2_ILi64EEENS1_IJiNS2_ILi144EEENS2_ILi288EEEEEENS2_ILi512EEEEEEZNS_7flattenISB_EEDaRKT_EUlRKT_E_EEDaSF_OT0_ENKUlDpSI_E_clIJNS1_IJS3_EEES5_NS1_IJS6_EEES9_NS1_IJSA_EEEEEEDaSM_)
$_ZN7cutlass13device_kernelIN5flash19enable_sm80_to_sm89INS1_16FlashAttnBwdSm80INS1_25CollectiveMainloopBwdSm80ILi2ELi2EN4cute5tupleIJNS5_1CILi128EEES8_NS7_ILi64EEEEEENS_10bfloat16_tEfNS_4arch4Sm80ELb0ELb0ELb1ELb1ELb1ELb0ELb0ELb0ELi2ELi4ELi4ELi4ELb0EEENS1_24CollectiveEpilogueBwdGQAISA_fSD_Li256ELb1ELb1EEENS1_19SingleTileSchedulerILb1ELb0ELb0ELi128EEEEEEEEEvNT_6ParamsE$_ZZN4cute12filter_tupleINS_5tupleIJNS_1CILi1EEENS1_IJNS2_ILi8EEEiiEEENS2_ILi64EEENS1_IJiNS2_ILi144EEENS2_ILi288EEEEEENS2_ILi512EEEEEEZNS_7flattenISB_EEDaRKT_EUlRKT_E_EEDaSF_OT0_ENKUlDpSI_E_clIJNS1_IJS3_EEES5_NS1_IJS6_EEES9_NS1_IJSA_EEEEEEDaSM_:
[----:B------:R-:W-:-:S06]  /*ba80*/  IADD3 R8, R59, -c[0x0][0x20], RZ ;  /* 0x800008003b087a10 */ /* 0x000fcc0007ffe0ff */
[----:B------:R-:W5:Y:S01]  /*ba90*/  LDL R8, [R8] ;  /* 0x0000000008087983 */ /* 0x000f620000100800 */
[----:B------:R-:W-:Y:S02]  /*baa0*/  IADD3 R3, R1, 0x1680, RZ ;  /* 0x0000168001037810 */ /* 0x000fe40007ffe0ff */
[----:B------:R-:W-:Y:S02]  /*bab0*/  IADD3 R2, R59, 0x4, RZ ;  /* 0x000000043b027810 */ /* 0x000fe40007ffe0ff */
[----:B------:R-:W-:Y:S02]  /*bac0*/  IADD3 R3, R3, c[0x0][0x20], RZ ;  /* 0x0000080003037a10 */ /* 0x000fe40007ffe0ff */
[----:B------:R-:W-:Y:S02]  /*bad0*/  MOV R6, 0xbaf0 ;  /* 0x0000baf000067802 */ /* 0x000fe40000000f00 */
[----:B-----5:R-:W-:Y:S05]  /*bae0*/  CALL.REL.NOINC `($_ZN7cutlass13device_kernelIN5flash19enable_sm80_to_sm89INS1_16FlashAttnBwdSm80INS1_25CollectiveMainloopBwdSm80ILi2ELi2EN4cute5tupleIJNS5_1CILi128EEES8_NS7_ILi64EEEEEENS_10bfloat16_tEfNS_4arch4Sm80ELb0ELb0ELb1ELb1ELb1ELb0ELb0ELb0ELi2ELi4ELi4ELi4ELb0EEENS1_24CollectiveEpilogueBwdGQAISA_fSD_Li256ELb1ELb1EEENS1_19SingleTileSchedulerILb1ELb0ELb0ELi128EEEEEEEEEvNT_6ParamsE$_ZN4cute3eso3ESOILb1ELb0EJNS_1CILi1EEENS2_ILi8EEEiiNS2_ILi64EEEiNS2_ILi144EEENS2_ILi288EEENS2_ILi512EEEEEC2ERKS3_RKS4_RKiSF_RKS5_SF_RKS6_RKS7_RKS8_) ;  /* 0xffffc16000007944 */ /* 0x020fea0003c3ffff */
[----:B------:R2:W5:Y:S04]  /*baf0*/  LDL R5, [R1+0x1688] ;  /* 0x0016880001057983 */ /* 0x0005680000100800 */
[----:B-1----:R2:W5:Y:S01]  /*bb00*/  LDL.64 R2, [R1+0x1680] ;  /* 0x0016800001027983 */ /* 0x0025620000100a00 */
[----:B------:R-:W-:-:S02]  /*bb10*/  MOV R8, R4 ;  /* 0x0000000400087202 */ /* 0x000fc40000000f00 */
[----:B------:R-:W-:-:S04]  /*bb20*/  MOV R9, 0x0 ;  /* 0x0000000000097802 */ /* 0x000fc80000000f00 */
[----:B------:R-:W-:Y:S05]  /*bb30*/  RET.REL.NODEC R8 `(_ZN7cutlass13device_kernelIN5flash19enable_sm80_to_sm89INS1_16FlashAttnBwdSm80INS1_25CollectiveMainloopBwdSm80ILi2ELi2EN4cute5tupleIJNS5_1CILi128EEES8_NS7_ILi64EEEEEENS_10bfloat16_tEfNS_4arch4Sm80ELb0ELb0ELb1ELb1ELb1ELb0ELb0ELb0ELi2ELi4ELi4ELi4ELb0EEENS1_24CollectiveEpilogueBwdGQAISA_fSD_Li256ELb1ELb1EEENS1_19SingleTileSchedulerILb1ELb0ELb0ELi128EEEEEEEEEvNT_6ParamsE) ;  /* 0xffff44c008007950 */ /* 0x000fea0003c3ffff */
        .type           $_ZN7cutlass13device_kernelIN5flash19enable_sm80_to_sm89INS1_16FlashAttnBwdSm80INS1_25CollectiveMainloopBwdSm80ILi2ELi2EN4cute5tupleIJNS5_1CILi128EEES8_NS7_ILi64EEEEEENS_10bfloat16_tEfNS_4arch4Sm80ELb0ELb0ELb1ELb1ELb1ELb0ELb0ELb0ELi2ELi4ELi4ELi4ELb0EEENS1_24CollectiveEpilogueBwdGQAISA_fSD_Li256ELb1ELb1EEENS1_19SingleTileSchedulerILb1ELb0ELb0ELi128EEEEEEEEEvNT_6ParamsE$_ZZN4cute12filter_tupleINS_5tupleIJNS_1CILi1EEENS1_IJiiiEEENS2_ILi64EEENS1_IJNS2_ILi72EEENS2_ILi144EEENS2_ILi288EEEEEENS2_ILi512EEEEEEZNS_7flattenISB_EEDaRKT_EUlRKT_E_EEDaSF_OT0_ENKUlDpSI_E_clIJNS1_IJS3_EEES4_NS1_IJS5_EEES9_NS1_IJSA_EEEEEEDaSM_,@function
        .size           $_ZN7cutlass13device_kernelIN5flash19enable_sm80_to_sm89INS1_16FlashAttnBwdSm80INS1_25CollectiveMainloopBwdSm80ILi2ELi2EN4cute5tupleIJNS5_1CILi128EEES8_NS7_ILi64EEEEEENS_10bfloat16_tEfNS_4arch4Sm80ELb0ELb0ELb1ELb1ELb1ELb0ELb0ELb0ELi2ELi4ELi4ELi4ELb0EEENS1_24CollectiveEpilogueBwdGQAISA_fSD_Li256ELb1ELb1EEENS1_19SingleTileSchedulerILb1ELb0ELb0ELi128EEEEEEEEEvNT_6ParamsE$_ZZN4cute12filter_tupleINS_5tupleIJNS_1CILi1EEENS1_IJiiiEEENS2_ILi64EEENS1_IJNS2_ILi72EEENS2_ILi144EEENS2_ILi288EEEEEENS2_ILi512EEEEEEZNS_7flattenISB_EEDaRKT_EUlRKT_E_EEDaSF_OT0_ENKUlDpSI_E_clIJNS1_IJS3_EEES4_NS1_IJS5_EEES9_NS1_IJSA_EEEEEEDaSM_,($_ZN7cutlass13device_kernelIN5flash19enable_sm80_to_sm89INS1_16FlashAttnBwdSm80INS1_25CollectiveMainloopBwdSm80ILi2ELi2EN4cute5tupleIJNS5_1CILi128EEES8_NS7_ILi64EEEEEENS_10bfloat16_tEfNS_4arch4Sm80ELb0ELb0ELb1ELb1ELb1ELb0ELb0ELb0ELi2ELi4ELi4ELi4ELb0EEENS1_24CollectiveEpilogueBwdGQAISA_fSD_Li256ELb1ELb1EEENS1_19SingleTileSchedulerILb1ELb0ELb0ELi128EEEEEEEEEvNT_6ParamsE$_ZZN4cute12filter_tupleINS_5tupleIJNS_1CILi4096EEENS1_IJNS1_IJiiEEENS2_ILi8192EEEEEEEEEZNS_16flatten_to_tupleIS7_EEDaRKT_EUlRKT_E_EEDaSB_OT0_ENKUlDpSE_E_clIJNS1_IJS3_EEENS1_IJiiS5_EEEEEEDaSI_ - $_ZN7cutlass13device_kernelIN5flash19enable_sm80_to_sm89INS1_16FlashAttnBwdSm80INS1_25CollectiveMainloopBwdSm80ILi2ELi2EN4cute5tupleIJNS5_1CILi128EEES8_NS7_ILi64EEEEEENS_10bfloat16_tEfNS_4arch4Sm80ELb0ELb0ELb1ELb1ELb1ELb0ELb0ELb0ELi2ELi4ELi4ELi4ELb0EEENS1_24CollectiveEpilogueBwdGQAISA_fSD_Li256ELb1ELb1EEENS1_19SingleTileSchedulerILb1ELb0ELb0ELi128EEEEEEEEEvNT_6ParamsE$_ZZN4cute12filter_tupleINS_5tupleIJNS_1CILi1EEENS1_IJiiiEEENS2_ILi64EEENS1_IJNS2_ILi72EEENS2_ILi144EEENS2_ILi288EEEEEENS2_ILi512EEEEEEZNS_7flattenISB_EEDaRKT_EUlRKT_E_EEDaSF_OT0_ENKUlDpSI_E_clIJNS1_IJS3_EEES4_NS1_IJS5_EEES9_NS1_IJSA_EEEEEEDaSM_)
$_ZN7cutlass13device_kernelIN5flash19enable_sm80_to_sm89INS1_16FlashAttnBwdSm80INS1_25CollectiveMainloopBwdSm80ILi2ELi2EN4cute5tupleIJNS5_1CILi128EEES8_NS7_ILi64EEEEEENS_10bfloat16_tEfNS_4arch4Sm80ELb0ELb0ELb1ELb1ELb1ELb0ELb0ELb0ELi2ELi4ELi4ELi4ELb0EEENS1_24CollectiveEpilogueBwdGQAISA_fSD_Li256ELb1ELb1EEENS1_19SingleTileSchedulerILb1ELb0ELb0ELi128EEEEEEEEEvNT_6ParamsE$_ZZN4cute12filter_tupleINS_5tupleIJNS_1CILi1EEENS1_IJiiiEEENS2_ILi64EEENS1_IJNS2_ILi72EEENS2_ILi144EEENS2_ILi288EEEEEENS2_ILi512EEEEEEZNS_7flattenISB_EEDaRKT_EUlRKT_E_EEDaSF_OT0_ENKUlDpSI_E_clIJNS1_IJS3_EEES4_NS1_IJS5_EEES9_NS1_IJSA_EEEEEEDaSM_:
[----:B------:R-:W-:-:S06]  /*bb40*/  IADD3 R8, R6, -c[0x0][0x20], RZ ;  /* 0x8000080006087a10 */ /* 0x000fcc0007ffe0ff */
[----:B------:R-:W5:Y:S01]  /*bb50*/  LDL R8, [R8] ;  /* 0x0000000008087983 */ /* 0x000f620000100800 */
[----:B------:R-:W-:Y:S02]  /*bb60*/  IADD3 R3, R1, 0x1680, RZ ;  /* 0x0000168001037810 */ /* 0x000fe40007ffe0ff */
[C---:B------:R-:W-:Y:S02]  /*bb70*/  IADD3 R2, R6.reuse, 0x4, RZ ;  /* 0x0000000406027810 */ /* 0x040fe40007ffe0ff */
[----:B------:R-:W-:Y:S02]  /*bb80*/  IADD3 R5, R6, 0x8, RZ ;  /* 0x0000000806057810 */ /* 0x000fe40007ffe0ff */
[----:B------:R-:W-:Y:S02]  /*bb90*/  IADD3 R3, R3, c[0x0][0x20], RZ ;  /* 0x0000080003037a10 */ /* 0x000fe40007ffe0ff */
[----:B------:R-:W-:Y:S02]  /*bba0*/  MOV R6, 0xbbc0 ;  /* 0x0000bbc000067802 */ /* 0x000fe40000000f00 */
[----:B-----5:R-:W-:Y:S05]  /*bbb0*/  CALL.REL.NOINC `($_ZN7cutlass13device_kernelIN5flash19enable_sm80_to_sm89INS1_16FlashAttnBwdSm80INS1_25CollectiveMainloopBwdSm80ILi2ELi2EN4cute5tupleIJNS5_1CILi128EEES8_NS7_ILi64EEEEEENS_10bfloat16_tEfNS_4arch4Sm80ELb0ELb0ELb1ELb1ELb1ELb0ELb0ELb0ELi2ELi4ELi4ELi4ELb0EEENS1_24CollectiveEpilogueBwdGQAISA_fSD_Li256ELb1ELb1EEENS1_19SingleTileSchedulerILb1ELb0ELb0ELi128EEEEEEEEEvNT_6ParamsE$_ZN4cute3eso3ESOILb1ELb0EJNS_1CILi1EEEiiiNS2_ILi64EEENS2_ILi72EEENS2_ILi144EEENS2_ILi288EEENS2_ILi512EEEEEC2ERKS3_RKiSD_SD_RKS4_RKS5_RKS6_RKS7_RKS8_) ;  /* 0xffffc33000007944 */ /* 0x020fea0003c3ffff */
[----:B------:R2:W5:Y:S04]  /*bbc0*/  LDL R5, [R1+0x1688] ;  /* 0x0016880001057983 */ /* 0x0005680000100800 */
[----:B-1----:R2:W5:Y:S01]  /*bbd0*/  LDL.64 R2, [R1+0x1680] ;  /* 0x0016800001027983 */ /* 0x0025620000100a00 */
[----:B------:R-:W-:-:S02]  /*bbe0*/  MOV R8, R4 ;  /* 0x0000000400087202 */ /* 0x000fc40000000f00 */
[----:B------:R-:W-:-:S04]  /*bbf0*/  MOV R9, 0x0 ;  /* 0x0000000000097802 */ /* 0x000fc80000000f00 */
[----:B------:R-:W-:Y:S05]  /*bc00*/  RET.REL.NODEC R8 `(_ZN7cutlass13device_kernelIN5flash19enable_sm80_to_sm89INS1_16FlashAttnBwdSm80INS1_25CollectiveMainloopBwdSm80ILi2ELi2EN4cute5tupleIJNS5_1CILi128EEES8_NS7_ILi64EEEEEENS_10bfloat16_tEfNS_4arch4Sm80ELb0ELb0ELb1ELb1ELb1ELb0ELb0ELb0ELi2ELi4ELi4ELi4ELb0EEENS1_24CollectiveEpilogueBwdGQAISA_fSD_Li256ELb1ELb1EEENS1_19SingleTileSchedulerILb1ELb0ELb0ELi128EEEEEEEEEvNT_6ParamsE) ;  /* 0xffff43f008007950 */ /* 0x000fea0003c3ffff */
        .type           $_ZN7cutlass13device_kernelIN5flash19enable_sm80_to_sm89INS1_16FlashAttnBwdSm80INS1_25CollectiveMainloopBwdSm80ILi2ELi2EN4cute5tupleIJNS5_1CILi128EEES8_NS7_ILi64EEEEEENS_10bfloat16_tEfNS_4arch4Sm80ELb0ELb0ELb1ELb1ELb1ELb0ELb0ELb0ELi2ELi4ELi4ELi4ELb0EEENS1_24CollectiveEpilogueBwdGQAISA_fSD_Li256ELb1ELb1EEENS1_19SingleTileSchedulerILb1ELb0ELb0ELi128EEEEEEEEEvNT_6ParamsE$_ZZN4cute12filter_tupleINS_5tupleIJNS_1CILi4096EEENS1_IJNS1_IJiiEEENS2_ILi8192EEEEEEEEEZNS_16flatten_to_tupleIS7_EEDaRKT_EUlRKT_E_EEDaSB_OT0_ENKUlDpSE_E_clIJNS1_IJS3_EEENS1_IJiiS5_EEEEEEDaSI_,@function
        .size           $_ZN7cutlass13device_kernelIN5flash19enable_sm80_to_sm89INS1_16FlashAttnBwdSm80INS1_25CollectiveMainloopBwdSm80ILi2ELi2EN4cute5tupleIJNS5_1CILi128EEES8_NS7_ILi64EEEEEENS_10bfloat16_tEfNS_4arch4Sm80ELb0ELb0ELb1ELb1ELb1ELb0ELb0ELb0ELi2ELi4ELi4ELi4ELb0EEENS1_24CollectiveEpilogueBwdGQAISA_fSD_Li256ELb1ELb1EEENS1_19SingleTileSchedulerILb1ELb0ELb0ELi128EEEEEEEEEvNT_6ParamsE$_ZZN4cute12filter_tupleINS_5tupleIJNS_1CILi4096EEENS1_IJNS1_IJiiEEENS2_ILi8192EEEEEEEEEZNS_16flatten_to_tupleIS7_EEDaRKT_EUlRKT_E_EEDaSB_OT0_ENKUlDpSE_E_clIJNS1_IJS3_EEENS1_IJiiS5_EEEEEEDaSI_,($_ZN7cutlass13device_kernelIN5flash19enable_sm80_to_sm89INS1_16FlashAttnBwdSm80INS1_25CollectiveMainloopBwdSm80ILi2ELi2EN4cute5tupleIJNS5_1CILi128EEES8_NS7_ILi64EEEEEENS_10bfloat16_tEfNS_4arch4Sm80ELb0ELb0ELb1ELb1ELb1ELb0ELb0ELb0ELi2ELi4ELi4ELi4ELb0EEENS1_24CollectiveEpilogueBwdGQAISA_fSD_Li256ELb1ELb1EEENS1_19SingleTileSchedulerILb1ELb0ELb0ELi128EEEEEEEEEvNT_6ParamsE$_ZZN4cute12filter_tupleINS_5tupleIJNS_1CILi4096EEENS1_IJiiEEEEEEZNS_16flatten_to_tupleIS5_EEDaRKT_EUlRKT_E_EEDaS9_OT0_ENKUlDpSC_E_clIJNS1_IJS3_EEES4_EEEDaSG_ - $_ZN7cutlass13device_kernelIN5flash19enable_sm80_to_sm89INS1_16FlashAttnBwdSm80INS1_25CollectiveMainloopBwdSm80ILi2ELi2EN4cute5tupleIJNS5_1CILi128EEES8_NS7_ILi64EEEEEENS_10bfloat16_tEfNS_4arch4Sm80ELb0ELb0ELb1ELb1ELb1ELb0ELb0ELb0ELi2ELi4ELi4ELi4ELb0EEENS1_24CollectiveEpilogueBwdGQAISA_fSD_Li256ELb1ELb1EEENS1_19SingleTileSchedulerILb1ELb0ELb0ELi128EEEEEEEEEvNT_6ParamsE$_ZZN4cute12filter_tupleINS_5tupleIJNS_1CILi4096EEENS1_IJNS1_IJiiEEENS2_ILi8192EEEEEEEEEZNS_16flatten_to_tupleIS7_EEDaRKT_EUlRKT_E_EEDaSB_OT0_ENKUlDpSE_E_clIJNS1_IJS3_EEENS1_IJiiS5_EEEEEEDaSI_)
$_ZN7cutlass13device_kernelIN5flash19enable_sm80_to_sm89INS1_16FlashAttnBwdSm80INS1_25CollectiveMainloopBwdSm80ILi2ELi2EN4cute5tupleIJNS5_1CILi128EEES8_NS7_ILi64EEEEEENS_10bfloat16_tEfNS_4arch4Sm80ELb0ELb0ELb1ELb1ELb1ELb0ELb0ELb0ELi2ELi4ELi4ELi4ELb0EEENS1_24CollectiveEpilogueBwdGQAISA_fSD_Li256ELb1ELb1EEENS1_19SingleTileSchedulerILb1ELb0ELb0ELi128EEEEEEEEEvNT_6ParamsE$_ZZN4cute12filter_tupleINS_5tupleIJNS_1CILi4096EEENS1_IJNS1_IJiiEEENS2_ILi8192EEEEEEEEEZNS_16flatten_to_tupleIS7_EEDaRKT_EUlRKT_E_EEDaSB_OT0_ENKUlDpSE_E_clIJNS1_IJS3_EEENS1_IJiiS5_EEEEEEDaSI_:
[----:B------:R-:W-:-:S06]  /*bc10*/  IADD3 R8, R59, -c[0x0][0x20], RZ ;  /* 0x800008003b087a10 */ /* 0x000fcc0007ffe0ff */
[----:B------:R-:W5:Y:S01]  /*bc20*/  LDL R8, [R8] ;  /* 0x0000000008087983 */ /* 0x000f620000100800 */
[----:B------:R-:W-:Y:S02]  /*bc30*/  IADD3 R3, R1, 0x1680, RZ ;  /* 0x0000168001037810 */ /* 0x000fe40007ffe0ff */
[----:B------:R-:W-:Y:S02]  /*bc40*/  IADD3 R2, R59, 0x4, RZ ;  /* 0x000000043b027810 */ /* 0x000fe40007ffe0ff */
[----:B------:R-:W-:Y:S02]  /*bc50*/  IADD3 R3, R3, c[0x0][0x20], RZ ;  /* 0x0000080003037a10 */ /* 0x000fe40007ffe0ff */
[----:B------:R-:W-:Y:S02]  /*bc60*/  MOV R6, 0xbc80 ;  /* 0x0000bc8000067802 */ /* 0x000fe40000000f00 */
[----:B-----5:R-:W-:Y:S05]  /*bc70*/  CALL.REL.NOINC `($_ZN7cutlass13device_kernelIN5flash19enable_sm80_to_sm89INS1_16FlashAttnBwdSm80INS1_25CollectiveMainloopBwdSm80ILi2ELi2EN4cute5tupleIJNS5_1CILi128EEES8_NS7_ILi64EEEEEENS_10bfloat16_tEfNS_4arch4Sm80ELb0ELb0ELb1ELb1ELb1ELb0ELb0ELb0ELi2ELi4ELi4ELi4ELb0EEENS1_24CollectiveEpilogueBwdGQAISA_fSD_Li256ELb1ELb1EEENS1_19SingleTileSchedulerILb1ELb0ELb0ELi128EEEEEEEEEvNT_6ParamsE$_ZN4cute3eso3ESOILb1ELb0EJNS_1CILi4096EEEiiNS2_ILi8192EEEEEC2ERKS3_RKiS9_RKS4_) ;  /* 0xffffc55000007944 */ /* 0x020fea0003c3ffff */
[----:B------:R-:W-:-:S04]  /*bc80*/  MOV R5, 0x0 ;  /* 0x0000000000057802 */ /* 0x000fc80000000f00 */
[----:B------:R-:W-:Y:S05]  /*bc90*/  RET.REL.NODEC R4 `(_ZN7cutlass13device_kernelIN5flash19enable_sm80_to_sm89INS1_16FlashAttnBwdSm80INS1_25CollectiveMainloopBwdSm80ILi2ELi2EN4cute5tupleIJNS5_1CILi128EEES8_NS7_ILi64EEEEEENS_10bfloat16_tEfNS_4arch4Sm80ELb0ELb0ELb1ELb1ELb1ELb0ELb0ELb0ELi2ELi4ELi4ELi4ELb0EEENS1_24CollectiveEpilogueBwdGQAISA_fSD_Li256ELb1ELb1EEENS1_19SingleTileSchedulerILb1ELb0ELb0ELi128EEEEEEEEEvNT_6ParamsE) ;  /* 0xffff436004007950 */ /* 0x000fea0003c3ffff */
        .type           $_ZN7cutlass13device_kernelIN5flash19enable_sm80_to_sm89INS1_16FlashAttnBwdSm80INS1_25CollectiveMainloopBwdSm80ILi2ELi2EN4cute5tupleIJNS5_1CILi128EEES8_NS7_ILi64EEEEEENS_10bfloat16_tEfNS_4arch4Sm80ELb0ELb0ELb1ELb1ELb1ELb0ELb0ELb0ELi2ELi4ELi4ELi4ELb0EEENS1_24CollectiveEpilogueBwdGQAISA_fSD_Li256ELb1ELb1EEENS1_19SingleTileSchedulerILb1ELb0ELb0ELi128EEEEEEEEEvNT_6ParamsE$_ZZN4cute12filter_tupleINS_5tupleIJNS_1CILi4096EEENS1_IJiiEEEEEEZNS_16flatten_to_tupleIS5_EEDaRKT_EUlRKT_E_EEDaS9_OT0_ENKUlDpSC_E_clIJNS1_IJS3_EEES4_EEEDaSG_,@function
        .size           $_ZN7cutlass13device_kernelIN5flash19enable_sm80_to_sm89INS1_16FlashAttnBwdSm80INS1_25CollectiveMainloopBwdSm80ILi2ELi2EN4cute5tupleIJNS5_1CILi128EEES8_NS7_ILi64EEEEEENS_10bfloat16_tEfNS_4arch4Sm80ELb0ELb0ELb1ELb1ELb1ELb0ELb0ELb0ELi2ELi4ELi4ELi4ELb0EEENS1_24CollectiveEpilogueBwdGQAISA_fSD_Li256ELb1ELb1EEENS1_19SingleTileSchedulerILb1ELb0ELb0ELi128EEEEEEEEEvNT_6ParamsE$_ZZN4cute12filter_tupleINS_5tupleIJNS_1CILi4096EEENS1_IJiiEEEEEEZNS_16flatten_to_tupleIS5_EEDaRKT_EUlRKT_E_EEDaS9_OT0_ENKUlDpSC_E_clIJNS1_IJS3_EEES4_EEEDaSG_,($_ZN7cutlass13device_kernelIN5flash19enable_sm80_to_sm89INS1_16FlashAttnBwdSm80INS1_25CollectiveMainloopBwdSm80ILi2ELi2EN4cute5tupleIJNS5_1CILi128EEES8_NS7_ILi64EEEEEENS_10bfloat16_tEfNS_4arch4Sm80ELb0ELb0ELb1ELb1ELb1ELb0ELb0ELb0ELi2ELi4ELi4ELi4ELb0EEENS1_24CollectiveEpilogueBwdGQAISA_fSD_Li256ELb1ELb1EEENS1_19SingleTileSchedulerILb1ELb0ELb0ELi128EEEEEEEEEvNT_6ParamsE$_ZZN4cute12filter_tupleINS_5tupleIJiNS1_IJiNS_1CILi0EEEEEEEEES5_ZNS_6detail9lift_diceIS5_S5_EEDaRKT_RKT0_EUlRKT_RKT0_E_EEDaSA_SD_OT1_ENKUlDpSG_E_clIJNS1_IJiEEES4_EEEDaSN_ - $_ZN7cutlass13device_kernelIN5flash19enable_sm80_to_sm89INS1_16FlashAttnBwdSm80INS1_25CollectiveMainloopBwdSm80ILi2ELi2EN4cute5tupleIJNS5_1CILi128EEES8_NS7_ILi64EEEEEENS_10bfloat16_tEfNS_4arch4Sm80ELb0ELb0ELb1ELb1ELb1ELb0ELb0ELb0ELi2ELi4ELi4ELi4ELb0EEENS1_24CollectiveEpilogueBwdGQAISA_fSD_Li256ELb1ELb1EEENS1_19SingleTileSchedulerILb1ELb0ELb0ELi128EEEEEEEEEvNT_6ParamsE$_ZZN4cute12filter_tupleINS_5tupleIJNS_1CILi4096EEENS1_IJiiEEEEEEZNS_16flatten_to_tupleIS5_EEDaRKT_EUlRKT_E_EEDaS9_OT0_ENKUlDpSC_E_clIJNS1_IJS3_EEES4_EEEDaSG_)
$_ZN7cutlass13device_kernelIN5flash19enable_sm80_to_sm89INS1_16FlashAttnBwdSm80INS1_25CollectiveMainloopBwdSm80ILi2ELi2EN4cute5tupleIJNS5_1CILi128EEES8_NS7_ILi64EEEEEENS_10bfloat16_tEfNS_4arch4Sm80ELb0ELb0ELb1ELb1ELb1ELb0ELb0ELb0ELi2ELi4ELi4ELi4ELb0EEENS1_24CollectiveEpilogueBwdGQAISA_fSD_Li256ELb1ELb1EEENS1_19SingleTileSchedulerILb1ELb0ELb0ELi128EEEEEEEEEvNT_6ParamsE$_ZZN4cute12filter_tupleINS_5tupleIJNS_1CILi4096EEENS1_IJiiEEEEEEZNS_16flatten_to_tupleIS5_EEDaRKT_EUlRKT_E_EEDaS9_OT0_ENKUlDpSC_E_clIJNS1_IJS3_EEES4_EEEDaSG_:
[----:B------:R-:W-:-:S06]  /*bca0*/  IADD3 R8, R56, -c[0x0][0x20], RZ ;  /* 0x8000080038087a10 */ /* 0x000fcc0007ffe0ff */
[----:B------:R-:W5:Y:S01]  /*bcb0*/  LDL R8, [R8] ;  /* 0x0000000008087983 */ /* 0x000f620000100800 */
[----:B------:R-:W-:Y:S02]  /*bcc0*/  IADD3 R3, R1, 0x1380, RZ ;  /* 0x0000138001037810 */ /* 0x000fe40007ffe0ff */
[----:B------:R-:W-:Y:S02]  /*bcd0*/  IADD3 R2, R56, 0x4, RZ ;  /* 0x0000000438027810 */ /* 0x000fe40007ffe0ff */
[----:B------:R-:W-:Y:S02]  /*bce0*/  IADD3 R3, R3, c[0x0][0x20], RZ ;  /* 0x0000080003037a10 */ /* 0x000fe40007ffe0ff */
[----:B------:R-:W-:Y:S02]  /*bcf0*/  MOV R6, 0xbd10 ;  /* 0x0000bd1000067802 */ /* 0x000fe40000000f00 */
[----:B-----5:R-:W-:Y:S05]  /*bd00*/  CALL.REL.NOINC `($_ZN7cutlass13device_kernelIN5flash19enable_sm80_to_sm89INS1_16FlashAttnBwdSm80INS1_25CollectiveMainloopBwdSm80ILi2ELi2EN4cute5tupleIJNS5_1CILi128EEES8_NS7_ILi64EEEEEENS_10bfloat16_tEfNS_4arch4Sm80ELb0ELb0ELb1ELb1ELb1ELb0ELb0ELb0ELi2ELi4ELi4ELi4ELb0EEENS1_24CollectiveEpilogueBwdGQAISA_fSD_Li256ELb1ELb1EEENS1_19SingleTileSchedulerILb1ELb0ELb0ELi128EEEEEEEEEvNT_6ParamsE$_ZN4cute3eso3ESOILb1ELb0EJNS_1CILi4096EEEiiEEC2ERKS3_RKiS8_) ;  /* 0xffffc44000007944 */ /* 0x020fea0003c3ffff */
[----:B------:R-:W-:-:S04]  /*bd10*/  MOV R5, 0x0 ;  /* 0x0000000000057802 */ /* 0x000fc80000000f00 */
[----:B------:R-:W-:Y:S05]  /*bd20*/  RET.REL.NODEC R4 `(_ZN7cutlass13device_kernelIN5flash19enable_sm80_to_sm89INS1_16FlashAttnBwdSm80INS1_25CollectiveMainloopBwdSm80ILi2ELi2EN4cute5tupleIJNS5_1CILi128EEES8_NS7_ILi64EEEEEENS_10bfloat16_tEfNS_4arch4Sm80ELb0ELb0ELb1ELb1ELb1ELb0ELb0ELb0ELi2ELi4ELi4ELi4ELb0EEENS1_24CollectiveEpilogueBwdGQAISA_fSD_Li256ELb1ELb1EEENS1_19SingleTileSchedulerILb1ELb0ELb0ELi128EEEEEEEEEvNT_6ParamsE) ;  /* 0xffff42d004007950 */ /* 0x000fea0003c3ffff */
        .type           $_ZN7cutlass13device_kernelIN5flash19enable_sm80_to_sm89INS1_16FlashAttnBwdSm80INS1_25CollectiveMainloopBwdSm80ILi2ELi2EN4cute5tupleIJNS5_1CILi128EEES8_NS7_ILi64EEEEEENS_10bfloat16_tEfNS_4arch4Sm80ELb0ELb0ELb1ELb1ELb1ELb0ELb0ELb0ELi2ELi4ELi4ELi4ELb0EEENS1_24CollectiveEpilogueBwdGQAISA_fSD_Li256ELb1ELb1EEENS1_19SingleTileSchedulerILb1ELb0ELb0ELi128EEEEEEEEEvNT_6ParamsE$_ZZN4cute12filter_tupleINS_5tupleIJiNS1_IJiNS_1CILi0EEEEEEEEES5_ZNS_6detail9lift_diceIS5_S5_EEDaRKT_RKT0_EUlRKT_RKT0_E_EEDaSA_SD_OT1_ENKUlDpSG_E_clIJNS1_IJiEEES4_EEEDaSN_,@function
        .size           $_ZN7cutlass13device_kernelIN5flash19enable_sm80_to_sm89INS1_16FlashAttnBwdSm80INS1_25CollectiveMainloopBwdSm80ILi2ELi2EN4cute5tupleIJNS5_1CILi128EEES8_NS7_ILi64EEEEEENS_10bfloat16_tEfNS_4arch4Sm80ELb0ELb0ELb1ELb1ELb1ELb0ELb0ELb0ELi2ELi4ELi4ELi4ELb0EEENS1_24CollectiveEpilogueBwdGQAISA_fSD_Li256ELb1ELb1EEENS1_19SingleTileSchedulerILb1ELb0ELb0ELi128EEEEEEEEEvNT_6ParamsE$_ZZN4cute12filter_tupleINS_5tupleIJiNS1_IJiNS_1CILi0EEEEEEEEES5_ZNS_6detail9lift_diceIS5_S5_EEDaRKT_RKT0_EUlRKT_RKT0_E_EEDaSA_SD_OT1_ENKUlDpSG_E_clIJNS1_IJiEEES4_EEEDaSN_,($_ZN7cutlass13device_kernelIN5flash19enable_sm80_to_sm89INS1_16FlashAttnBwdSm80INS1_25CollectiveMainloopBwdSm80ILi2ELi2EN4cute5tupleIJNS5_1CILi128EEES8_NS7_ILi64EEEEEENS_10bfloat16_tEfNS_4arch4Sm80ELb0ELb0ELb1ELb1ELb1ELb0ELb0ELb0ELi2ELi4ELi4ELi4ELb0EEENS1_24CollectiveEpilogueBwdGQAISA_fSD_Li256ELb1ELb1EEENS1_19SingleTileSchedulerILb1ELb0ELb0ELi128EEEEEEEEEvNT_6ParamsE$_ZZN4cute12filter_tupleINS_5tupleIJiNS_1CILi0EEEEEES4_ZNS_6detail9lift_diceIS4_S4_EEDaRKT_RKT0_EUlRKT_RKT0_E_EEDaS9_SC_OT1_ENKUlDpSF_E_clIJNS1_IJiEEENS1_IJS3_EEEEEEDaSM_ - $_ZN7cutlass13device_kernelIN5flash19enable_sm80_to_sm89INS1_16FlashAttnBwdSm80INS1_25CollectiveMainloopBwdSm80ILi2ELi2EN4cute5tupleIJNS5_1CILi128EEES8_NS7_ILi64EEEEEENS_10bfloat16_tEfNS_4arch4Sm80ELb0ELb0ELb1ELb1ELb1ELb0ELb0ELb0ELi2ELi4ELi4ELi4ELb0EEENS1_24CollectiveEpilogueBwdGQAISA_fSD_Li256ELb1ELb1EEENS1_19SingleTileSchedulerILb1ELb0ELb0ELi128EEEEEEEEEvNT_6ParamsE$_ZZN4cute12filter_tupleINS_5tupleIJiNS1_IJiNS_1CILi0EEEEEEEEES5_ZNS_6detail9lift_diceIS5_S5_EEDaRKT_RKT0_EUlRKT_RKT0_E_EEDaSA_SD_OT1_ENKUlDpSG_E_clIJNS1_IJiEEES4_EEEDaSN_)
$_ZN7cutlass13device_kernelIN5flash19enable_sm80_to_sm89INS1_16FlashAttnBwdSm80INS1_25CollectiveMainloopBwdSm80ILi2ELi2EN4cute5tupleIJNS5_1CILi128EEES8_NS7_ILi64EEEEEENS_10bfloat16_tEfNS_4arch4Sm80ELb0ELb0ELb1ELb1ELb1ELb0ELb0ELb0ELi2ELi4ELi4ELi4ELb0EEENS1_24CollectiveEpilogueBwdGQAISA_fSD_Li256ELb1ELb1EEENS1_19SingleTileSchedulerILb1ELb0ELb0ELi128EEEEEEEEEvNT_6ParamsE$_ZZN4cute12filter_tupleINS_5tupleIJiNS1_IJiNS_1CILi0EEEEEEEEES5_ZNS_6detail9lift_diceIS5_S5_EEDaRKT_RKT0_EUlRKT_RKT0_E_EEDaSA_SD_OT1_ENKUlDpSG_E_clIJNS1_IJiEEES4_EEEDaSN_:
[----:B------:R-:W-:Y:S02]  /*bd30*/  IADD3 R6, R1, 0x1684, RZ ;  /* 0x0000168401067810 */ /* 0x000fe40007ffe0ff */
[----:B------:R-:W-:Y:S02]  /*bd40*/  MOV R10, 0xbd70 ;  /* 0x0000bd70000a7802 */ /* 0x000fe40000000f00 */
[----:B------:R-:W-:Y:S02]  /*bd50*/  IADD3 R6, R6, c[0x0][0x20], RZ ;  /* 0x0000080006067a10 */ /* 0x000fe40007ffe0ff */
[----:B------:R-:W-:Y:S05]  /*bd60*/  CALL.REL.NOINC `($_ZN7cutlass13device_kernelIN5flash19enable_sm80_to_sm89INS1_16FlashAttnBwdSm80INS1_25CollectiveMainloopBwdSm80ILi2ELi2EN4cute5tupleIJNS5_1CILi128EEES8_NS7_ILi64EEEEEENS_10bfloat16_tEfNS_4arch4Sm80ELb0ELb0ELb1ELb1ELb1ELb0ELb0ELb0ELi2ELi4ELi4ELi4ELb0EEENS1_24CollectiveEpilogueBwdGQAISA_fSD_Li256ELb1ELb1EEENS1_19SingleTileSchedulerILb1ELb0ELb0ELi128EEEEEEEEEvNT_6ParamsE$_ZN4cute3eso3ESOILb0ELb0EJiiNS_1CILi0EEEEEC2ERKiS6_RKS3_) ;  /* 0xffffaef000007944 */ /* 0x000fea0003c3ffff */
[----:B-1----:R1:W5:Y:S04]  /*bd70*/  LDL R3, [R1+0x1688] ;  /* 0x0016880001037983 */ /* 0x0023680000100800 */
[----:B------:R1:W5:Y:S01]  /*bd80*/  LDL R5, [R1+0x1684] ;  /* 0x0016840001057983 */ /* 0x0003620000100800 */
[----:B------:R-:W-:Y:S02]  /*bd90*/  MOV R8, R2 ;  /* 0x0000000200087202 */ /* 0x000fe40000000f00 */
[----:B------:R-:W-:-:S04]  /*bda0*/  MOV R9, 0x0 ;  /* 0x0000000000097802 */ /* 0x000fc80000000f00 */
[----:B------:R-:W-:Y:S05]  /*bdb0*/  RET.REL.NODEC R8 `(_ZN7cutlass13device_kernelIN5flash19enable_sm80_to_sm89INS1_16FlashAttnBwdSm80INS1_25CollectiveMainloopBwdSm80ILi2ELi2EN4cute5tupleIJNS5_1CILi128EEES8_NS7_ILi64EEEEEENS_10bfloat16_tEfNS_4arch4Sm80ELb0ELb0ELb1ELb1ELb1ELb0ELb0ELb0ELi2ELi4ELi4ELi4ELb0EEENS1_24CollectiveEpilogueBwdGQAISA_fSD_Li256ELb1ELb1EEENS1_19SingleTileSchedulerILb1ELb0ELb0ELi128EEEEEEEEEvNT_6ParamsE) ;  /* 0xffff424008007950 */ /* 0x000fea0003c3ffff */
        .type           $_ZN7cutlass13device_kernelIN5flash19enable_sm80_to_sm89INS1_16FlashAttnBwdSm80INS1_25CollectiveMainloopBwdSm80ILi2ELi2EN4cute5tupleIJNS5_1CILi128EEES8_NS7_ILi64EEEEEENS_10bfloat16_tEfNS_4arch4Sm80ELb0ELb0ELb1ELb1ELb1ELb0ELb0ELb0ELi2ELi4ELi4ELi4ELb0EEENS1_24CollectiveEpilogueBwdGQAISA_fSD_Li256ELb1ELb1EEENS1_19SingleTileSchedulerILb1ELb0ELb0ELi128EEEEEEEEEvNT_6ParamsE$_ZZN4cute12filter_tupleINS_5tupleIJiNS_1CILi0EEEEEES4_ZNS_6detail9lift_diceIS4_S4_EEDaRKT_RKT0_EUlRKT_RKT0_E_EEDaS9_SC_OT1_ENKUlDpSF_E_clIJNS1_IJiEEENS1_IJS3_EEEEEEDaSM_,@function
        .size           $_ZN7cutlass13device_kernelIN5flash19enable_sm80_to_sm89INS1_16FlashAttnBwdSm80INS1_25CollectiveMainloopBwdSm80ILi2ELi2EN4cute5tupleIJNS5_1CILi128EEES8_NS7_ILi64EEEEEENS_10bfloat16_tEfNS_4arch4Sm80ELb0ELb0ELb1ELb1ELb1ELb0ELb0ELb0ELi2ELi4ELi4ELi4ELb0EEENS1_24CollectiveEpilogueBwdGQAISA_fSD_Li256ELb1ELb1EEENS1_19SingleTileSchedulerILb1ELb0ELb0ELi128EEEEEEEEEvNT_6ParamsE$_ZZN4cute12filter_tupleINS_5tupleIJiNS_1CILi0EEEEEES4_ZNS_6detail9lift_diceIS4_S4_EEDaRKT_RKT0_EUlRKT_RKT0_E_EEDaS9_SC_OT1_ENKUlDpSF_E_clIJNS1_IJiEEENS1_IJS3_EEEEEEDaSM_,($_ZN7cutlass13device_kernelIN5flash19enable_sm80_to_sm89INS1_16FlashAttnBwdSm80INS1_25CollectiveMainloopBwdSm80ILi2ELi2EN4cute5tupleIJNS5_1CILi128EEES8_NS7_ILi64EEEEEENS_10bfloat16_tEfNS_4arch4Sm80ELb0ELb0ELb1ELb1ELb1ELb0ELb0ELb0ELi2ELi4ELi4ELi4ELb0EEENS1_24CollectiveEpilogueBwdGQAISA_fSD_Li256ELb1ELb1EEENS1_19SingleTileSchedulerILb1ELb0ELb0ELi128EEEEEEEEEvNT_6ParamsE$_ZZN4cute13to_mixed_bitsINS_5tupleIJNS1_IJNS_1CILi4EEENS2_ILi8EEEEEENS2_ILi2EEENS2_ILi1EEEEEENS1_IJNS1_IJNS2_ILi0EEENS2_ILi64EEEEEES9_S9_EEENS1_IJNS1_IJiiEEEiS9_EEEEEDaRKT_RKT0_RKT1_ENKUlDpRKT_E_clIJNS_9MixedBitsILj0ELj448EEENS2_ILj0EEESW_EEEDaSR_ - $_ZN7cutlass13device_kernelIN5flash19enable_sm80_to_sm89INS1_16FlashAttnBwdSm80INS1_25CollectiveMainloopBwdSm80ILi2ELi2EN4cute5tupleIJNS5_1CILi128EEES8_NS7_ILi64EEEEEENS_10bfloat16_tEfNS_4arch4Sm80ELb0ELb0ELb1ELb1ELb1ELb0ELb0ELb0ELi2ELi4ELi4ELi4ELb0EEENS1_24CollectiveEpilogueBwdGQAISA_fSD_Li256ELb1ELb1EEENS1_19SingleTileSchedulerILb1ELb0ELb0ELi128EEEEEEEEEvNT_6ParamsE$_ZZN4cute12filter_tupleINS_5tupleIJiNS_1CILi0EEEEEES4_ZNS_6detail9lift_diceIS4_S4_EEDaRKT_RKT0_EUlRKT_RKT0_E_EEDaS9_SC_OT1_ENKUlDpSF_E_clIJNS1_IJiEEENS1_IJS3_EEEEEEDaSM_)
$_ZN7cutlass13device_kernelIN5flash19enable_sm80_to_sm89INS1_16FlashAttnBwdSm80INS1_25CollectiveMainloopBwdSm80ILi2ELi2EN4cute5tupleIJNS5_1CILi128EEES8_NS7_ILi64EEEEEENS_10bfloat16_tEfNS_4arch4Sm80ELb0ELb0ELb1ELb1ELb1ELb0ELb0ELb0ELi2ELi4ELi4ELi4ELb0EEENS1_24CollectiveEpilogueBwdGQAISA_fSD_Li256ELb1ELb1EEENS1_19SingleTileSchedulerILb1ELb0ELb0ELi128EEEEEEEEEvNT_6ParamsE$_ZZN4cute12filter_tupleINS_5tupleIJiNS_1CILi0EEEEEES4_ZNS_6detail9lift_diceIS4_S4_EEDaRKT_RKT0_EUlRKT_RKT0_E_EEDaS9_SC_OT1_ENKUlDpSF_E_clIJNS1_IJiEEENS1_IJS3_EEEEEEDaSM_:
[----:B------:R-:W-:Y:S02]  /*bdc0*/  IADD3 R2, R1, 0x1684, RZ ;  /* 0x0000168401027810 */ /* 0x000fe40007ffe0ff */
[----:B------:R-:W-:Y:S02]  /*bdd0*/  MOV R6, 0xbe00 ;  /* 0x0000be0000067802 */ /* 0x000fe40000000f00 */
[----:B------:R-:W-:Y:S02]  /*bde0*/  IADD3 R2, R2, c[0x0][0x20], RZ ;  /* 0x0000080002027a10 */ /* 0x000fe40007ffe0ff */
[----:B------:R-:W-:Y:S05]  /*bdf0*/  CALL.REL.NOINC `($_ZN7cutlass13device_kernelIN5flash19enable_sm80_to_sm89INS1_16FlashAttnBwdSm80INS1_25CollectiveMainloopBwdSm80ILi2ELi2EN4cute5tupleIJNS5_1CILi128EEES8_NS7_ILi64EEEEEENS_10bfloat16_tEfNS_4arch4Sm80ELb0ELb0ELb1ELb1ELb1ELb0ELb0ELb0ELi2ELi4ELi4ELi4ELb0EEENS1_24CollectiveEpilogueBwdGQAISA_fSD_Li256ELb1ELb1EEENS1_19SingleTileSchedulerILb1ELb0ELb0ELi128EEEEEEEEEvNT_6ParamsE$_ZN4cute3eso3ESOILb0ELb1EJiNS_1CILi0EEEEEC2ERKiRKS3_) ;  /* 0xffffb5d000007944 */ /* 0x000fea0003c3ffff */
[----:B-1----:R1:W5:Y:S01]  /*be00*/  LDL R2, [R1+0x1684] ;  /* 0x0016840001027983 */ /* 0x0023620000100800 */
[----:B------:R-:W-:Y:S02]  /*be10*/  MOV R8, R70 ;  /* 0x0000004600087202 */ /* 0x000fe40000000f00 */
[----:B------:R-:W-:-:S04]  /*be20*/  MOV R9, 0x0 ;  /* 0x0000000000097802 */ /* 0x000fc80000000f00 */
[----:B------:R-:W-:Y:S05]  /*be30*/  RET.REL.NODEC R8 `(_ZN7cutlass13device_kernelIN5flash19enable_sm80_to_sm89INS1_16FlashAttnBwdSm80INS1_25CollectiveMainloopBwdSm80ILi2ELi2EN4cute5tupleIJNS5_1CILi128EEES8_NS7_ILi64EEEEEENS_10bfloat16_tEfNS_4arch4Sm80ELb0ELb0ELb1ELb1ELb1ELb0ELb0ELb0ELi2ELi4ELi4ELi4ELb0EEENS1_24CollectiveEpilogueBwdGQAISA_fSD_Li256ELb1ELb1EEENS1_19SingleTileSchedulerILb1ELb0ELb0ELi128EEEEEEEEEvNT_6ParamsE) ;  /* 0xffff41c008007950 */ /* 0x000fea0003c3ffff */
        .type           $_ZN7cutlass13device_kernelIN5flash19enable_sm80_to_sm89INS1_16FlashAttnBwdSm80INS1_25CollectiveMainloopBwdSm80ILi2ELi2EN4cute5tupleIJNS5_1CILi128EEES8_NS7_ILi64EEEEEENS_10bfloat16_tEfNS_4arch4Sm80ELb0ELb0ELb1ELb1ELb1ELb0ELb0ELb0ELi2ELi4ELi4ELi4ELb0EEENS1_24CollectiveEpilogueBwdGQAISA_fSD_Li256ELb1ELb1EEENS1_19SingleTileSchedulerILb1ELb0ELb0ELi128EEEEEEEEEvNT_6ParamsE$_ZZN4cute13to_mixed_bitsINS_5tupleIJNS1_IJNS_1CILi4EEENS2_ILi8EEEEEENS2_ILi2EEENS2_ILi1EEEEEENS1_IJNS1_IJNS2_ILi0EEENS2_ILi64EEEEEES9_S9_EEENS1_IJNS1_IJiiEEEiS9_EEEEEDaRKT_RKT0_RKT1_ENKUlDpRKT_E_clIJNS_9MixedBitsILj0ELj448EEENS2_ILj0EEESW_EEEDaSR_,@function
        .size           $_ZN7cutlass13device_kernelIN5flash19enable_sm80_to_sm89INS1_16FlashAttnBwdSm80INS1_25CollectiveMainloopBwdSm80ILi2ELi2EN4cute5tupleIJNS5_1CILi128EEES8_NS7_ILi64EEEEEENS_10bfloat16_tEfNS_4arch4Sm80ELb0ELb0ELb1ELb1ELb1ELb0ELb0ELb0ELi2ELi4ELi4ELi4ELb0EEENS1_24CollectiveEpilogueBwdGQAISA_fSD_Li256ELb1ELb1EEENS1_19SingleTileSchedulerILb1ELb0ELb0ELi128EEEEEEEEEvNT_6ParamsE$_ZZN4cute13to_mixed_bitsINS_5tupleIJNS1_IJNS_1CILi4EEENS2_ILi8EEEEEENS2_ILi2EEENS2_ILi1EEEEEENS1_IJNS1_IJNS2_ILi0EEENS2_ILi64EEEEEES9_S9_EEENS1_IJNS1_IJiiEEEiS9_EEEEEDaRKT_RKT0_RKT1_ENKUlDpRKT_E_clIJNS_9MixedBitsILj0ELj448EEENS2_ILj0EEESW_EEEDaSR_,($_ZN7cutlass13device_kernelIN5flash19enable_sm80_to_sm89INS1_16FlashAttnBwdSm80INS1_25CollectiveMainloopBwdSm80ILi2ELi2EN4cute5tupleIJNS5_1CILi128EEES8_NS7_ILi64EEEEEENS_10bfloat16_tEfNS_4arch4Sm80ELb0ELb0ELb1ELb1ELb1ELb0ELb0ELb0ELi2ELi4ELi4ELi4ELb0EEENS1_24CollectiveEpilogueBwdGQAISA_fSD_Li256ELb1ELb1EEENS1_19SingleTileSchedulerILb1ELb0ELb0ELi128EEEEEEEEEvNT_6ParamsE$_ZZN4cute13to_mixed_bitsINS_5tupleIJNS1_IJNS_1CILi4EEENS2_ILi8EEEEEENS2_ILi2EEENS2_ILi1EEEEEENS1_IJNS1_IJNS2_ILi0EEENS2_ILi64EEEEEES9_S9_EEENS1_IJNS1_IJiiEEEiS9_EEEEEDaRKT_RKT0_RKT1_ENKUlRKT_RKT0_RKT1_E_clIS5_SB_SD_EEDaSQ_ST_SW_ - $_ZN7cutlass13device_kernelIN5flash19enable_sm80_to_sm89INS1_16FlashAttnBwdSm80INS1_25CollectiveMainloopBwdSm80ILi2ELi2EN4cute5tupleIJNS5_1CILi128EEES8_NS7_ILi64EEEEEENS_10bfloat16_tEfNS_4arch4Sm80ELb0ELb0ELb1ELb1ELb1ELb0ELb0ELb0ELi2ELi4ELi4ELi4ELb0EEENS1_24CollectiveEpilogueBwdGQAISA_fSD_Li256ELb1ELb1EEENS1_19SingleTileSchedulerILb1ELb0ELb0ELi128EEEEEEEEEvNT_6ParamsE$_ZZN4cute13to_mixed_bitsINS_5tupleIJNS1_IJNS_1CILi4EEENS2_ILi8EEEEEENS2_ILi2EEENS2_ILi1EEEEEENS1_IJNS1_IJNS2_ILi0EEENS2_ILi64EEEEEES9_S9_EEENS1_IJNS1_IJiiEEEiS9_EEEEEDaRKT_RKT0_RKT1_ENKUlDpRKT_E_clIJNS_9MixedBitsILj0ELj448EEENS2_ILj0EEESW_EEEDaSR_)
$_ZN7cutlass13device_kernelIN5flash19enable_sm80_to_sm89INS1_16FlashAttnBwdSm80INS1_25CollectiveMainloopBwdSm80ILi2ELi2EN4cute5tupleIJNS5_1CILi128EEES8_NS7_ILi64EEEEEENS_10bfloat16_tEfNS_4arch4Sm80ELb0ELb0ELb1ELb1ELb1ELb0ELb0ELb0ELi2ELi4ELi4ELi4ELb0EEENS1_24CollectiveEpilogueBwdGQAISA_fSD_Li256ELb1ELb1EEENS1_19SingleTileSchedulerILb1ELb0ELb0ELi128EEEEEEEEEvNT_6ParamsE$_ZZN4cute13to_mixed_bitsINS_5tupleIJNS1_IJNS_1CILi4EEENS2_ILi8EEEEEENS2_ILi2EEENS2_ILi1EEEEEENS1_IJNS1_IJNS2_ILi0EEENS2_ILi64EEEEEES9_S9_EEENS1_IJNS1_IJiiEEEiS9_EEEEEDaRKT_RKT0_RKT1_ENKUlDpRKT_E_clIJNS_9MixedBitsILj0ELj448EEENS2_ILj0EEESW_EEEDaSR_:
[----:B------:R-:W-:Y:S02]  /*be40*/  MOV R3, 0x0 ;  /* 0x0000000000037802 */ /* 0x000fe40000000f00 */
[----:B------:R-:W-:Y:S02]  /*be50*/  LOP3.LUT R13, R13, 0x1c0, RZ, 0xc0, !PT ;  /* 0x000001c00d0d7812 */ /* 0x000fe400078ec0ff */
[----:B------:R-:W-:Y:S05]  /*be60*/  RET.REL.NODEC R2 `(_ZN7cutlass13device_kernelIN5flash19enable_sm80_to_sm89INS1_16FlashAttnBwdSm80INS1_25CollectiveMainloopBwdSm80ILi2ELi2EN4cute5tupleIJNS5_1CILi128EEES8_NS7_ILi64EEEEEENS_10bfloat16_tEfNS_4arch4Sm80ELb0ELb0ELb1ELb1ELb1ELb0ELb0ELb0ELi2ELi4ELi4ELi4ELb0EEENS1_24CollectiveEpilogueBwdGQAISA_fSD_Li256ELb1ELb1EEENS1_19SingleTileSchedulerILb1ELb0ELb0ELi128EEEEEEEEEvNT_6ParamsE) ;  /* 0xffff419002007950 */ /* 0x000fea0003c3ffff */
        .type           $_ZN7cutlass13device_kernelIN5flash19enable_sm80_to_sm89INS1_16FlashAttnBwdSm80INS1_25CollectiveMainloopBwdSm80ILi2ELi2EN4cute5tupleIJNS5_1CILi128EEES8_NS7_ILi64EEEEEENS_10bfloat16_tEfNS_4arch4Sm80ELb0ELb0ELb1ELb1ELb1ELb0ELb0ELb0ELi2ELi4ELi4ELi4ELb0EEENS1_24CollectiveEpilogueBwdGQAISA_fSD_Li256ELb1ELb1EEENS1_19SingleTileSchedulerILb1ELb0ELb0ELi128EEEEEEEEEvNT_6ParamsE$_ZZN4cute13to_mixed_bitsINS_5tupleIJNS1_IJNS_1CILi4EEENS2_ILi8EEEEEENS2_ILi2EEENS2_ILi1EEEEEENS1_IJNS1_IJNS2_ILi0EEENS2_ILi64EEEEEES9_S9_EEENS1_IJNS1_IJiiEEEiS9_EEEEEDaRKT_RKT0_RKT1_ENKUlRKT_RKT0_RKT1_E_clIS5_SB_SD_EEDaSQ_ST_SW_,@function
        .size           $_ZN7cutlass13device_kernelIN5flash19enable_sm80_to_sm89INS1_16FlashAttnBwdSm80INS1_25CollectiveMainloopBwdSm80ILi2ELi2EN4cute5tupleIJNS5_1CILi128EEES8_NS7_ILi64EEEEEENS_10bfloat16_tEfNS_4arch4Sm80ELb0ELb0ELb1ELb1ELb1ELb0ELb0ELb0ELi2ELi4ELi4ELi4ELb0EEENS1_24CollectiveEpilogueBwdGQAISA_fSD_Li256ELb1ELb1EEENS1_19SingleTileSchedulerILb1ELb0ELb0ELi128EEEEEEEEEvNT_6ParamsE$_ZZN4cute13to_mixed_bitsINS_5tupleIJNS1_IJNS_1CILi4EEENS2_ILi8EEEEEENS2_ILi2EEENS2_ILi1EEEEEENS1_IJNS1_IJNS2_ILi0EEENS2_ILi64EEEEEES9_S9_EEENS1_IJNS1_IJiiEEEiS9_EEEEEDaRKT_RKT0_RKT1_ENKUlRKT_RKT0_RKT1_E_clIS5_SB_SD_EEDaSQ_ST_SW_,($_ZN7cutlass13device_kernelIN5flash19enable_sm80_to_sm89INS1_16FlashAttnBwdSm80INS1_25CollectiveMainloopBwdSm80ILi2ELi2EN4cute5tupleIJNS5_1CILi128EEES8_NS7_ILi64EEEEEENS_10bfloat16_tEfNS_4arch4Sm80ELb0ELb0ELb1ELb1ELb1ELb0ELb0ELb0ELi2ELi4ELi4ELi4ELb0EEENS1_24CollectiveEpilogueBwdGQAISA_fSD_Li256ELb1ELb1EEENS1_19SingleTileSchedulerILb1ELb0ELb0ELi128EEEEEEEEEvNT_6ParamsE$_ZZN4cute13to_mixed_bitsINS_5tupleIJNS1_IJNS_1CILi4EEENS2_ILi8EEEEEENS2_ILi2EEENS2_ILi1EEEEEENS1_IJNS1_IJNS2_ILi128EEENS2_ILi0EEEEEES4_SA_EEENS1_IJNS1_IJiiEEEiSA_EEEEEDaRKT_RKT0_RKT1_ENKUlDpRKT_E_clIJNS_9MixedBitsILj0ELj384EEENSU_ILj0ELj8EEENS2_ILj0EEEEEEDaSR_ - $_ZN7cutlass13device_kernelIN5flash19enable_sm80_to_sm89INS1_16FlashAttnBwdSm80INS1_25CollectiveMainloopBwdSm80ILi2ELi2EN4cute5tupleIJNS5_1CILi128EEES8_NS7_ILi64EEEEEENS_10bfloat16_tEfNS_4arch4Sm80ELb0ELb0ELb1ELb1ELb1ELb0ELb0ELb0ELi2ELi4ELi4ELi4ELb0EEENS1_24CollectiveEpilogueBwdGQAISA_fSD_Li256ELb1ELb1EEENS1_19SingleTileSchedulerILb1ELb0ELb0ELi128EEEEEEEEEvNT_6ParamsE$_ZZN4cute13to_mixed_bitsINS_5tupleIJNS1_IJNS_1CILi4EEENS2_ILi8EEEEEENS2_ILi2EEENS2_ILi1EEEEEENS1_IJNS1_IJNS2_ILi0EEENS2_ILi64EEEEEES9_S9_EEENS1_IJNS1_IJiiEEEiS9_EEEEEDaRKT_RKT0_RKT1_ENKUlRKT_RKT0_RKT1_E_clIS5_SB_SD_EEDaSQ_ST_SW_)
$_ZN7cutlass13device_kernelIN5flash19enable_sm80_to_sm89INS1_16FlashAttnBwdSm80INS1_25CollectiveMainloopBwdSm80ILi2ELi2EN4cute5tupleIJNS5_1CILi128EEES8_NS7_ILi64EEEEEENS_10bfloat16_tEfNS_4arch4Sm80ELb0ELb0ELb1ELb1ELb1ELb0ELb0ELb0ELi2ELi4ELi4ELi4ELb0EEENS1_24CollectiveEpilogueBwdGQAISA_fSD_Li256ELb1ELb1EEENS1_19SingleTileSchedulerILb1ELb0ELb0ELi128EEEEEEEEEvNT_6ParamsE$_ZZN4cute13to_mixed_bitsINS_5tupleIJNS1_IJNS_1CILi4EEENS2_ILi8EEEEEENS2_ILi2EEENS2_ILi1EEEEEENS1_IJNS1_IJNS2_ILi0EEENS2_ILi64EEEEEES9_S9_EEENS1_IJNS1_IJiiEEEiS9_EEEEEDaRKT_RKT0_RKT1_ENKUlRKT_RKT0_RKT1_E_clIS5_SB_SD_EEDaSQ_ST_SW_:
[----:B------:R-:W-:Y:S02]  /*be70*/  MOV R2, 0xbe90 ;  /* 0x0000be9000027802 */ /* 0x000fe40000000f00 */
[----:B------:R-:W-:Y:S05]  /*be80*/  CALL.REL.NOINC `($_ZN7cutlass13device_kernelIN5flash19enable_sm80_to_sm89INS1_16FlashAttnBwdSm80INS1_25CollectiveMainloopBwdSm80ILi2ELi2EN4cute5tupleIJNS5_1CILi128EEES8_NS7_ILi64EEEEEENS_10bfloat16_tEfNS_4arch4Sm80ELb0ELb0ELb1ELb1ELb1ELb0ELb0ELb0ELi2ELi4ELi4ELi4ELb0EEENS1_24CollectiveEpilogueBwdGQAISA_fSD_Li256ELb1ELb1EEENS1_19SingleTileSchedulerILb1ELb0ELb0ELi128EEEEEEEEEvNT_6ParamsE$_ZZN4cute13to_mixed_bitsINS_5tupleIJNS_1CILi4EEENS2_ILi8EEEEEENS1_IJNS2_ILi0EEENS2_ILi64EEEEEENS1_IJiiEEEEEDaRKT_RKT0_RKT1_ENKUlRKT_RKT0_RKT1_E_clIS4_S7_iEEDaSL_SO_SR_) ;  /* 0x0000038000007944 */ /* 0x000fea0003c00000 */
[----:B------:R-:W-:Y:S02]  /*be90*/  MOV R2, 0xbeb0 ;  /* 0x0000beb000027802 */ /* 0x000fe40000000f00 */
[----:B------:R-:W-:Y:S05]  /*bea0*/  CALL.REL.NOINC `($_ZN7cutlass13device_kernelIN5flash19enable_sm80_to_sm89INS1_16FlashAttnBwdSm80INS1_25CollectiveMainloopBwdSm80ILi2ELi2EN4cute5tupleIJNS5_1CILi128EEES8_NS7_ILi64EEEEEENS_10bfloat16_tEfNS_4arch4Sm80ELb0ELb0ELb1ELb1ELb1ELb0ELb0ELb0ELi2ELi4ELi4ELi4ELb0EEENS1_24CollectiveEpilogueBwdGQAISA_fSD_Li256ELb1ELb1EEENS1_19SingleTileSchedulerILb1ELb0ELb0ELi128EEEEEEEEEvNT_6ParamsE$_ZZN4cute13to_mixed_bitsINS_5tupleIJNS_1CILi4EEENS2_ILi8EEEEEENS1_IJNS2_ILi0EEENS2_ILi64EEEEEENS1_IJiiEEEEEDaRKT_RKT0_RKT1_ENKUlDpRKT_E_clIJNS2_ILj0EEENS_9MixedBitsILj0ELj448EEEEEEDaSM_) ;  /* 0x0000032000007944 */ /* 0x000fea0003c00000 */
[----:B------:R-:W-:Y:S02]  /*beb0*/  MOV R13, R3 ;  /* 0x00000003000d7202 */ /* 0x000fe40000000f00 */
[----:B------:R-:W-:Y:S02]  /*bec0*/  MOV R2, R6 ;  /* 0x0000000600027202 */ /* 0x000fe40000000f00 */
[----:B------:R-:W-:-:S04]  /*bed0*/  MOV R3, 0x0 ;  /* 0x0000000000037802 */ /* 0x000fc80000000f00 */
[----:B------:R-:W-:Y:S05]  /*bee0*/  RET.REL.NODEC R2 `(_ZN7cutlass13device_kernelIN5flash19enable_sm80_to_sm89INS1_16FlashAttnBwdSm80INS1_25CollectiveMainloopBwdSm80ILi2ELi2EN4cute5tupleIJNS5_1CILi128EEES8_NS7_ILi64EEEEEENS_10bfloat16_tEfNS_4arch4Sm80ELb0ELb0ELb1ELb1ELb1ELb0ELb0ELb0ELi2ELi4ELi4ELi4ELb0EEENS1_24CollectiveEpilogueBwdGQAISA_fSD_Li256ELb1ELb1EEENS1_19SingleTileSchedulerILb1ELb0ELb0ELi128EEEEEEEEEvNT_6ParamsE) ;  /* 0xffff411002007950 */ /* 0x000fea0003c3ffff */
        .type           $_ZN7cutlass13device_kernelIN5flash19enable_sm80_to_sm89INS1_16FlashAttnBwdSm80INS1_25CollectiveMainloopBwdSm80ILi2ELi2EN4cute5tupleIJNS5_1CILi128EEES8_NS7_ILi64EEEEEENS_10bfloat16_tEfNS_4arch4Sm80ELb0ELb0ELb1ELb1ELb1ELb0ELb0ELb0ELi2ELi4ELi4ELi4ELb0EEENS1_24CollectiveEpilogueBwdGQAISA_fSD_Li256ELb1ELb1EEENS1_19SingleTileSchedulerILb1ELb0ELb0ELi128EEEEEEEEEvNT_6ParamsE$_ZZN4cute13to_mixed_bitsINS_5tupleIJNS1_IJNS_1CILi4EEENS2_ILi8EEEEEENS2_ILi2EEENS2_ILi1EEEEEENS1_IJNS1_IJNS2_ILi128EEENS2_ILi0EEEEEES4_SA_EEENS1_IJNS1_IJiiEEEiSA_EEEEEDaRKT_RKT0_RKT1_ENKUlDpRKT_E_clIJNS_9MixedBitsILj0ELj384EEENSU_ILj0ELj8EEENS2_ILj0EEEEEEDaSR_,@function
        .size           $_ZN7cutlass13device_kernelIN5flash19enable_sm80_to_sm89INS1_16FlashAttnBwdSm80INS1_25CollectiveMainloopBwdSm80ILi2ELi2EN4cute5tupleIJNS5_1CILi128EEES8_NS7_ILi64EEEEEENS_10bfloat16_tEfNS_4arch4Sm80ELb0ELb0ELb1ELb1ELb1ELb0ELb0ELb0ELi2ELi4ELi4ELi4ELb0EEENS1_24CollectiveEpilogueBwdGQAISA_fSD_Li256ELb1ELb1EEENS1_19SingleTileSchedulerILb1ELb0ELb0ELi128EEEEEEEEEvNT_6ParamsE$_ZZN4cute13to_mixed_bitsINS_5tupleIJNS1_IJNS_1CILi4EEENS2_ILi8EEEEEENS2_ILi2EEENS2_ILi1EEEEEENS1_IJNS1_IJNS2_ILi128EEENS2_ILi0EEEEEES4_SA_EEENS1_IJNS1_IJiiEEEiSA_EEEEEDaRKT_RKT0_RKT1_ENKUlDpRKT_E_clIJNS_9MixedBitsILj0ELj384EEENSU_ILj0ELj8EEENS2_ILj0EEEEEEDaSR_,($_ZN7cutlass13device_kernelIN5flash19enable_sm80_to_sm89INS1_16FlashAttnBwdSm80INS1_25CollectiveMainloopBwdSm80ILi2ELi2EN4cute5tupleIJNS5_1CILi128EEES8_NS7_ILi64EEEEEENS_10bfloat16_tEfNS_4arch4Sm80ELb0ELb0ELb1ELb1ELb1ELb0ELb0ELb0ELi2ELi4ELi4ELi4ELb0EEENS1_24CollectiveEpilogueBwdGQAISA_fSD_Li256ELb1ELb1EEENS1_19SingleTileSchedulerILb1ELb0ELb0ELi128EEEEEEEEEvNT_6ParamsE$_ZZN4cute13to_mixed_bitsINS_5tupleIJNS1_IJNS_1CILi4EEENS2_ILi8EEEEEENS2_ILi2EEENS2_ILi1EEEEEENS1_IJNS1_IJNS2_ILi128EEENS2_ILi0EEEEEES4_SA_EEENS1_IJNS1_IJiiEEEiSA_EEEEEDaRKT_RKT0_RKT1_ENKUlRKT_RKT0_RKT1_E_clIS5_SB_SD_EEDaSQ_ST_SW_ - $_ZN7cutlass13device_kernelIN5flash19enable_sm80_to_sm89INS1_16FlashAttnBwdSm80INS1_25CollectiveMainloopBwdSm80ILi2ELi2EN4cute5tupleIJNS5_1CILi128EEES8_NS7_ILi64EEEEEENS_10bfloat16_tEfNS_4arch4Sm80ELb0ELb0ELb1ELb1ELb1ELb0ELb0ELb0ELi2ELi4ELi4ELi4ELb0EEENS1_24CollectiveEpilogueBwdGQAISA_fSD_Li256ELb1ELb1EEENS1_19SingleTileSchedulerILb1ELb0ELb0ELi128EEEEEEEEEvNT_6ParamsE$_ZZN4cute13to_mixed_bitsINS_5tupleIJNS1_IJNS_1CILi4EEENS2_ILi8EEEEEENS2_ILi2EEENS2_ILi1EEEEEENS1_IJNS1_IJNS2_ILi128EEENS2_ILi0EEEEEES4_SA_EEENS1_IJNS1_IJiiEEEiSA_EEEEEDaRKT_RKT0_RKT1_ENKUlDpRKT_E_clIJNS_9MixedBitsILj0ELj384EEENSU_ILj0ELj8EEENS2_ILj0EEEEEEDaSR_)
$_ZN7cutlass13device_kernelIN5flash19enable_sm80_to_sm89INS1_16FlashAttnBwdSm80INS1_25CollectiveMainloopBwdSm80ILi2ELi2EN4cute5tupleIJNS5_1CILi128EEES8_NS7_ILi64EEEEEENS_10bfloat16_tEfNS_4arch4Sm80ELb0ELb0ELb1ELb1ELb1ELb0ELb0ELb0ELi2ELi4ELi4ELi4ELb0EEENS1_24CollectiveEpilogueBwdGQAISA_fSD_Li256ELb1ELb1EEENS1_19SingleTileSchedulerILb1ELb0ELb0ELi128EEEEEEEEEvNT_6ParamsE$_ZZN4cute13to_mixed_bitsINS_5tupleIJNS1_IJNS_1CILi4EEENS2_ILi8EEEEEENS2_ILi2EEENS2_ILi1EEEEEENS1_IJNS1_IJNS2_ILi128EEENS2_ILi0EEEEEES4_SA_EEENS1_IJNS1_IJiiEEEiSA_EEEEEDaRKT_RKT0_RKT1_ENKUlDpRKT_E_clIJNS_9MixedBitsILj0ELj384EEENSU_ILj0ELj8EEENS2_ILj0EEEEEEDaSR_:
[----:B------:R-:W-:-:S04]  /*bef0*/  LOP3.LUT R6, R5, 0x8, RZ, 0xc0, !PT ;  /* 0x0000000805067812 */ /* 0x000fc800078ec0ff */
[----:B------:R-:W-:Y:S01]  /*bf00*/  LOP3.LUT R11, R6, 0x188, R3, 0x78, !PT ;  /* 0x00000188060b7812 */ /* 0x000fe200078e7803 */
[----:B------:R-:W-:-:S04]  /*bf10*/  IMAD.MOV.U32 R3, RZ, RZ, 0x0 ;  /* 0x00000000ff037424 */ /* 0x000fc800078e00ff */
[----:B------:R-:W-:Y:S05]  /*bf20*/  RET.REL.NODEC R2 `(_ZN7cutlass13device_kernelIN5flash19enable_sm80_to_sm89INS1_16FlashAttnBwdSm80INS1_25CollectiveMainloopBwdSm80ILi2ELi2EN4cute5tupleIJNS5_1CILi128EEES8_NS7_ILi64EEEEEENS_10bfloat16_tEfNS_4arch4Sm80ELb0ELb0ELb1ELb1ELb1ELb0ELb0ELb0ELi2ELi4ELi4ELi4ELb0EEENS1_24CollectiveEpilogueBwdGQAISA_fSD_Li256ELb1ELb1EEENS1_19SingleTileSchedulerILb1ELb0ELb0ELi128EEEEEEEEEvNT_6ParamsE) ;  /* 0xffff40d002007950 */ /* 0x000fea0003c3ffff */
        .type           $_ZN7cutlass13device_kernelIN5flash19enable_sm80_to_sm89INS1_16FlashAttnBwdSm80INS1_25CollectiveMainloopBwdSm80ILi2ELi2EN4cute5tupleIJNS5_1CILi128EEES8_NS7_ILi64EEEEEENS_10bfloat16_tEfNS_4arch4Sm80ELb0ELb0ELb1ELb1ELb1ELb0ELb0ELb0ELi2ELi4ELi4ELi4ELb0EEENS1_24CollectiveEpilogueBwdGQAISA_fSD_Li256ELb1ELb1EEENS1_19SingleTileSchedulerILb1ELb0ELb0ELi128EEEEEEEEEvNT_6ParamsE$_ZZN4cute13to_mixed_bitsINS_5tupleIJNS1_IJNS_1CILi4EEENS2_ILi8EEEEEENS2_ILi2EEENS2_ILi1EEEEEENS1_IJNS1_IJNS2_ILi128EEENS2_ILi0EEEEEES4_SA_EEENS1_IJNS1_IJiiEEEiSA_EEEEEDaRKT_RKT0_RKT1_ENKUlRKT_RKT0_RKT1_E_clIS5_SB_SD_EEDaSQ_ST_SW_,@function
        .size           $_ZN7cutlass13device_kernelIN5flash19enable_sm80_to_sm89INS1_16FlashAttnBwdSm80INS1_25CollectiveMainloopBwdSm80ILi2ELi2EN4cute5tupleIJNS5_1CILi128EEES8_NS7_ILi64EEEEEENS_10bfloat16_tEfNS_4arch4Sm80ELb0ELb0ELb1ELb1ELb1ELb0ELb0ELb0ELi2ELi4ELi4ELi4ELb0EEENS1_24CollectiveEpilogueBwdGQAISA_fSD_Li256ELb1ELb1EEENS1_19SingleTileSchedulerILb1ELb0ELb0ELi128EEEEEEEEEvNT_6ParamsE$_ZZN4cute13to_mixed_bitsINS_5tupleIJNS1_IJNS_1CILi4EEENS2_ILi8EEEEEENS2_ILi2EEENS2_ILi1EEEEEENS1_IJNS1_IJNS2_ILi128EEENS2_ILi0EEEEEES4_SA_EEENS1_IJNS1_IJiiEEEiSA_EEEEEDaRKT_RKT0_RKT1_ENKUlRKT_RKT0_RKT1_E_clIS5_SB_SD_EEDaSQ_ST_SW_,($_ZN7cutlass13device_kernelIN5flash19enable_sm80_to_sm89INS1_16FlashAttnBwdSm80INS1_25CollectiveMainloopBwdSm80ILi2ELi2EN4cute5tupleIJNS5_1CILi128EEES8_NS7_ILi64EEEEEENS_10bfloat16_tEfNS_4arch4Sm80ELb0ELb0ELb1ELb1ELb1ELb0ELb0ELb0ELi2ELi4ELi4ELi4ELb0EEENS1_24CollectiveEpilogueBwdGQAISA_fSD_Li256ELb1ELb1EEENS1_19SingleTileSchedulerILb1ELb0ELb0ELi128EEEEEEEEEvNT_6ParamsE$_ZZN4cute13to_mixed_bitsINS_5tupleIJNS1_IJNS_1CILi4EEENS2_ILi8EEEEEENS2_ILi2EEENS2_ILi1EEEEEENS1_IJNS1_IJNS2_ILi128EEENS2_ILi0EEEEEES4_SA_EEENS1_IJNS1_IJiiEEEiSA_EEEEEDaRKT_RKT0_RKT1_ENKUlRKT_RKT0_RKT1_E_clIS6_S4_iEEDaSQ_ST_SW_ - $_ZN7cutlass13device_kernelIN5flash19enable_sm80_to_sm89INS1_16FlashAttnBwdSm80INS1_25CollectiveMainloopBwdSm80ILi2ELi2EN4cute5tupleIJNS5_1CILi128EEES8_NS7_ILi64EEEEEENS_10bfloat16_tEfNS_4arch4Sm80ELb0ELb0ELb1ELb1ELb1ELb0ELb0ELb0ELi2ELi4ELi4ELi4ELb0EEENS1_24CollectiveEpilogueBwdGQAISA_fSD_Li256ELb1ELb1EEENS1_19SingleTileSchedulerILb1ELb0ELb0ELi128EEEEEEEEEvNT_6ParamsE$_ZZN4cute13to_mixed_bitsINS_5tupleIJNS1_IJNS_1CILi4EEENS2_ILi8EEEEEENS2_ILi2EEENS2_ILi1EEEEEENS1_IJNS1_IJNS2_ILi128EEENS2_ILi0EEEEEES4_SA_EEENS1_IJNS1_IJiiEEEiSA_EEEEEDaRKT_RKT0_RKT1_ENKUlRKT_RKT0_RKT1_E_clIS5_SB_SD_EEDaSQ_ST_SW_)
$_ZN7cutlass13device_kernelIN5flash19enable_sm80_to_sm89INS1_16FlashAttnBwdSm80INS1_25CollectiveMainloopBwdSm80ILi2ELi2EN4cute5tupleIJNS5_1CILi128EEES8_NS7_ILi64EEEEEENS_10bfloat16_tEfNS_4arch4Sm80ELb0ELb0ELb1ELb1ELb1ELb0ELb0ELb0ELi2ELi4ELi4ELi4ELb0EEENS1_24CollectiveEpilogueBwdGQAISA_fSD_Li256ELb1ELb1EEENS1_19SingleTileSchedulerILb1ELb0ELb0ELi128EEEEEEEEEvNT_6ParamsE$_ZZN4cute13to_mixed_bitsINS_5tupleIJNS1_IJNS_1CILi4EEENS2_ILi8EEEEEENS2_ILi2EEENS2_ILi1EEEEEENS1_IJNS1_IJNS2_ILi128EEENS2_ILi0EEEEEES4_SA_EEENS1_IJNS1_IJiiEEEiSA_EEEEEDaRKT_RKT0_RKT1_ENKUlRKT_RKT0_RKT1_E_clIS5_SB_SD_EEDaSQ_ST_SW_:
[----:B------:R-:W-:Y:S02]  /*bf30*/  MOV R3, R2 ;  /* 0x0000000200037202 */ /* 0x000fe40000000f00 */
[----:B------:R-:W-:Y:S02]  /*bf40*/  MOV R2, 0xbf60 ;  /* 0x0000bf6000027802 */ /* 0x000fe40000000f00 */
[----:B------:R-:W-:Y:S05]  /*bf50*/  CALL.REL.NOINC `($_ZN7cutlass13device_kernelIN5flash19enable_sm80_to_sm89INS1_16FlashAttnBwdSm80INS1_25CollectiveMainloopBwdSm80ILi2ELi2EN4cute5tupleIJNS5_1CILi128EEES8_NS7_ILi64EEEEEENS_10bfloat16_tEfNS_4arch4Sm80ELb0ELb0ELb1ELb1ELb1ELb0ELb0ELb0ELi2ELi4ELi4ELi4ELb0EEENS1_24CollectiveEpilogueBwdGQAISA_fSD_Li256ELb1ELb1EEENS1_19SingleTileSchedulerILb1ELb0ELb0ELi128EEEEEEEEEvNT_6ParamsE$_ZZN4cute13to_mixed_bitsINS_5tupleIJNS_1CILi4EEENS2_ILi8EEEEEENS1_IJNS2_ILi128EEENS2_ILi0EEEEEENS1_IJiiEEEEEDaRKT_RKT0_RKT1_ENKUlRKT_RKT0_RKT1_E_clIS3_S6_iEEDaSL_SO_SR_) ;  /* 0x0000034000007944 */ /* 0x000fea0003c00000 */
[----:B------:R-:W-:Y:S02]  /*bf60*/  MOV R2, 0xbf80 ;  /* 0x0000bf8000027802 */ /* 0x000fe40000000f00 */
[----:B------:R-:W-:Y:S05]  /*bf70*/  CALL.REL.NOINC `($_ZN7cutlass13device_kernelIN5flash19enable_sm80_to_sm89INS1_16FlashAttnBwdSm80INS1_25CollectiveMainloopBwdSm80ILi2ELi2EN4cute5tupleIJNS5_1CILi128EEES8_NS7_ILi64EEEEEENS_10bfloat16_tEfNS_4arch4Sm80ELb0ELb0ELb1ELb1ELb1ELb0ELb0ELb0ELi2ELi4ELi4ELi4ELb0EEENS1_24CollectiveEpilogueBwdGQAISA_fSD_Li256ELb1ELb1EEENS1_19SingleTileSchedulerILb1ELb0ELb0ELi128EEEEEEEEEvNT_6ParamsE$_ZZN4cute13to_mixed_bitsINS_5tupleIJNS_1CILi4EEENS2_ILi8EEEEEENS1_IJNS2_ILi128EEENS2_ILi0EEEEEENS1_IJiiEEEEEDaRKT_RKT0_RKT1_ENKUlDpRKT_E_clIJNS_9MixedBitsILj0ELj384EEENS2_ILj0EEEEEEDaSM_) ;  /* 0x000002e000007944 */ /* 0x000fea0003c00000 */
[----:B------:R-:W-:Y:S02]  /*bf80*/  MOV R8, R6 ;  /* 0x0000000600087202 */ /* 0x000fe40000000f00 */
[----:B------:R-:W-:-:S04]  /*bf90*/  MOV R9, 0x0 ;  /* 0x0000000000097802 */ /* 0x000fc80000000f00 */
[----:B------:R-:W-:Y:S05]  /*bfa0*/  RET.REL.NODEC R8 `(_ZN7cutlass13device_kernelIN5flash19enable_sm80_to_sm89INS1_16FlashAttnBwdSm80INS1_25CollectiveMainloopBwdSm80ILi2ELi2EN4cute5tupleIJNS5_1CILi128EEES8_NS7_ILi64EEEEEENS_10bfloat16_tEfNS_4arch4Sm80ELb0ELb0ELb1ELb1ELb1ELb0ELb0ELb0ELi2ELi4ELi4ELi4ELb0EEENS1_24CollectiveEpilogueBwdGQAISA_fSD_Li256ELb1ELb1EEENS1_19SingleTileSchedulerILb1ELb0ELb0ELi128EEEEEEEEEvNT_6ParamsE) ;  /* 0xffff405008007950 */ /* 0x000fea0003c3ffff */
        .type           $_ZN7cutlass13device_kernelIN5flash19enable_sm80_to_sm89INS1_16FlashAttnBwdSm80INS1_25CollectiveMainloopBwdSm80ILi2ELi2EN4cute5tupleIJNS5_1CILi128EEES8_NS7_ILi64EEEEEENS_10bfloat16_tEfNS_4arch4Sm80ELb0ELb0ELb1ELb1ELb1ELb0ELb0ELb0ELi2ELi4ELi4ELi4ELb0EEENS1_24CollectiveEpilogueBwdGQAISA_fSD_Li256ELb1ELb1EEENS1_19SingleTileSchedulerILb1ELb0ELb0ELi128EEEEEEEEEvNT_6ParamsE$_ZZN4cute13to_mixed_bitsINS_5tupleIJNS1_IJNS_1CILi4EEENS2_ILi8EEEEEENS2_ILi2EEENS2_ILi1EEEEEENS1_IJNS1_IJNS2_ILi128EEENS2_ILi0EEEEEES4_SA_EEENS1_IJNS1_IJiiEEEiSA_EEEEEDaRKT_RKT0_RKT1_ENKUlRKT_RKT0_RKT1_E_clIS6_S4_iEEDaSQ_ST_SW_,@function
        .size           $_ZN7cutlass13device_kernelIN5flash19enable_sm80_to_sm89INS1_16FlashAttnBwdSm80INS1_25CollectiveMainloopBwdSm80ILi2ELi2EN4cute5tupleIJNS5_1CILi128EEES8_NS7_ILi64EEEEEENS_10bfloat16_tEfNS_4arch4Sm80ELb0ELb0ELb1ELb1ELb1ELb0ELb0ELb0ELi2ELi4ELi4ELi4ELb0EEENS1_24CollectiveEpilogueBwdGQAISA_fSD_Li256ELb1ELb1EEENS1_19SingleTileSchedulerILb1ELb0ELb0ELi128EEEEEEEEEvNT_6ParamsE$_ZZN4cute13to_mixed_bitsINS_5tupleIJNS1_IJNS_1CILi4EEENS2_ILi8EEEEEENS2_ILi2EEENS2_ILi1EEEEEENS1_IJNS1_IJNS2_ILi128EEENS2_ILi0EEEEEES4_SA_EEENS1_IJNS1_IJiiEEEiSA_EEEEEDaRKT_RKT0_RKT1_ENKUlRKT_RKT0_RKT1_E_clIS6_S4_iEEDaSQ_ST_SW_,($_ZN7cutlass13device_kernelIN5flash19enable_sm80_to_sm89INS1_16FlashAttnBwdSm80INS1_25CollectiveMainloopBwdSm80ILi2ELi2EN4cute5tupleIJNS5_1CILi128EEES8_NS7_ILi64EEEEEENS_10bfloat16_tEfNS_4arch4Sm80ELb0ELb0ELb1ELb1ELb1ELb0ELb0ELb0ELi2ELi4ELi4ELi4ELb0EEENS1_24CollectiveEpilogueBwdGQAISA_fSD_Li256ELb1ELb1EEENS1_19SingleTileSchedulerILb1ELb0ELb0ELi128EEEEEEEEEvNT_6ParamsE$_ZZN4cute13to_mixed_bitsINS_5tupleIJNS1_IJNS_1CILi4EEENS2_ILi8EEEEEES3_NS2_ILi1EEEEEENS1_IJNS1_IJNS2_ILi0EEENS2_ILi64EEEEEES8_S8_EEENS1_IJNS1_IJiiEEEiS8_EEEEEDaRKT_RKT0_RKT1_ENKUlDpRKT_E_clIJNS_9MixedBitsILj0ELj448EEENS2_ILj0EEESV_EEEDaSQ_ - $_ZN7cutlass13device_kernelIN5flash19enable_sm80_to_sm89INS1_16FlashAttnBwdSm80INS1_25CollectiveMainloopBwdSm80ILi2ELi2EN4cute5tupleIJNS5_1CILi128EEES8_NS7_ILi64EEEEEENS_10bfloat16_tEfNS_4arch4Sm80ELb0ELb0ELb1ELb1ELb1ELb0ELb0ELb0ELi2ELi4ELi4ELi4ELb0EEENS1_24CollectiveEpilogueBwdGQAISA_fSD_Li256ELb1ELb1EEENS1_19SingleTileSchedulerILb1ELb0ELb0ELi128EEEEEEEEEvNT_6ParamsE$_ZZN4cute13to_mixed_bitsINS_5tupleIJNS1_IJNS_1CILi4EEENS2_ILi8EEEEEENS2_ILi2EEENS2_ILi1EEEEEENS1_IJNS1_IJNS2_ILi128EEENS2_ILi0EEEEEES4_SA_EEENS1_IJNS1_IJiiEEEiSA_EEEEEDaRKT_RKT0_RKT1_ENKUlRKT_RKT0_RKT1_E_clIS6_S4_iEEDaSQ_ST_SW_)
$_ZN7cutlass13device_kernelIN5flash19enable_sm80_to_sm89INS1_16FlashAttnBwdSm80INS1_25CollectiveMainloopBwdSm80ILi2ELi2EN4cute5tupleIJNS5_1CILi128EEES8_NS7_ILi64EEEEEENS_10bfloat16_tEfNS_4arch4Sm80ELb0ELb0ELb1ELb1ELb1ELb0ELb0ELb0ELi2ELi4ELi4ELi4ELb0EEENS1_24CollectiveEpilogueBwdGQAISA_fSD_Li256ELb1ELb1EEENS1_19SingleTileSchedulerILb1ELb0ELb0ELi128EEEEEEEEEvNT_6ParamsE$_ZZN4cute13to_mixed_bitsINS_5tupleIJNS1_IJNS_1CILi4EEENS2_ILi8EEEEEENS2_ILi2EEENS2_ILi1EEEEEENS1_IJNS1_IJNS2_ILi128EEENS2_ILi0EEEEEES4_SA_EEENS1_IJNS1_IJiiEEEiSA_EEEEEDaRKT_RKT0_RKT1_ENKUlRKT_RKT0_RKT1_E_clIS6_S4_iEEDaSQ_ST_SW_:
[----:B------:R-:W-:Y:S01]  /*bfb0*/  MOV R8, R6 ;  /* 0x0000000600087202 */ /* 0x000fe20000000f00 */
[----:B------:R-:W-:Y:S02]  /*bfc0*/  IMAD.MOV.U32 R9, RZ, RZ, 0x0 ;  /* 0x00000000ff097424 */ /* 0x000fe400078e00ff */
[----:B------:R-:W-:-:S05]  /*bfd0*/  IMAD.SHL.U32 R2, R31, 0x8, RZ ;  /* 0x000000081f027824 */ /* 0x000fca00078e00ff */
[----:B------:R-:W-:Y:S01]  /*bfe0*/  LOP3.LUT R2, R2, 0x8, RZ, 0xc0, !PT ;  /* 0x0000000802027812 */ /* 0x000fe200078ec0ff */
[----:B------:R-:W-:Y:S06]  /*bff0*/  RET.REL.NODEC R8 `(_ZN7cutlass13device_kernelIN5flash19enable_sm80_to_sm89INS1_16FlashAttnBwdSm80INS1_25CollectiveMainloopBwdSm80ILi2ELi2EN4cute5tupleIJNS5_1CILi128EEES8_NS7_ILi64EEEEEENS_10bfloat16_tEfNS_4arch4Sm80ELb0ELb0ELb1ELb1ELb1ELb0ELb0ELb0ELi2ELi4ELi4ELi4ELb0EEENS1_24CollectiveEpilogueBwdGQAISA_fSD_Li256ELb1ELb1EEENS1_19SingleTileSchedulerILb1ELb0ELb0ELi128EEEEEEEEEvNT_6ParamsE) ;  /* 0xffff400008007950 */ /* 0x000fec0003c3ffff */
        .type           $_ZN7cutlass13device_kernelIN5flash19enable_sm80_to_sm89INS1_16FlashAttnBwdSm80INS1_25CollectiveMainloopBwdSm80ILi2ELi2EN4cute5tupleIJNS5_1CILi128EEES8_NS7_ILi64EEEEEENS_10bfloat16_tEfNS_4arch4Sm80ELb0ELb0ELb1ELb1ELb1ELb0ELb0ELb0ELi2ELi4ELi4ELi4ELb0EEENS1_24CollectiveEpilogueBwdGQAISA_fSD_Li256ELb1ELb1EEENS1_19SingleTileSchedulerILb1ELb0ELb0ELi128EEEEEEEEEvNT_6ParamsE$_ZZN4cute13to_mixed_bitsINS_5tupleIJNS1_IJNS_1CILi4EEENS2_ILi8EEEEEES3_NS2_ILi1EEEEEENS1_IJNS1_IJNS2_ILi0EEENS2_ILi64EEEEEES8_S8_EEENS1_IJNS1_IJiiEEEiS8_EEEEEDaRKT_RKT0_RKT1_ENKUlDpRKT_E_clIJNS_9MixedBitsILj0ELj448EEENS2_ILj0EEESV_EEEDaSQ_,@function
        .size           $_ZN7cutlass13device_kernelIN5flash19enable_sm80_to_sm89INS1_16FlashAttnBwdSm80INS1_25CollectiveMainloopBwdSm80ILi2ELi2EN4cute5tupleIJNS5_1CILi128EEES8_NS7_ILi64EEEEEENS_10bfloat16_tEfNS_4arch4Sm80ELb0ELb0ELb1ELb1ELb1ELb0ELb0ELb0ELi2ELi4ELi4ELi4ELb0EEENS1_24CollectiveEpilogueBwdGQAISA_fSD_Li256ELb1ELb1EEENS1_19SingleTileSchedulerILb1ELb0ELb0ELi128EEEEEEEEEvNT_6ParamsE$_ZZN4cute13to_mixed_bitsINS_5tupleIJNS1_IJNS_1CILi4EEENS2_ILi8EEEEEES3_NS2_ILi1EEEEEENS1_IJNS1_IJNS2_ILi0EEENS2_ILi64EEEEEES8_S8_EEENS1_IJNS1_IJiiEEEiS8_EEEEEDaRKT_RKT0_RKT1_ENKUlDpRKT_E_clIJNS_9MixedBitsILj0ELj448EEENS2_ILj0EEESV_EEEDaSQ_,($_ZN7cutlass13device_kernelIN5flash19enable_sm80_to_sm89INS1_16FlashAttnBwdSm80INS1_25CollectiveMainloopBwdSm80ILi2ELi2EN4cute5tupleIJNS5_1CILi128EEES8_NS7_ILi64EEEEEENS_10bfloat16_tEfNS_4arch4Sm80ELb0ELb0ELb1ELb1ELb1ELb0ELb0ELb0ELi2ELi4ELi4ELi4ELb0EEENS1_24CollectiveEpilogueBwdGQAISA_fSD_Li256ELb1ELb1EEENS1_19SingleTileSchedulerILb1ELb0ELb0ELi128EEEEEEEEEvNT_6ParamsE$_ZZN4cute13to_mixed_bitsINS_5tupleIJNS1_IJNS_1CILi4EEENS2_ILi8EEEEEES3_NS2_ILi1EEEEEENS1_IJNS1_IJNS2_ILi0EEENS2_ILi64EEEEEES8_S8_EEENS1_IJNS1_IJiiEEEiS8_EEEEEDaRKT_RKT0_RKT1_ENKUlRKT_RKT0_RKT1_E_clIS5_SA_SC_EEDaSP_SS_SV_ - $_ZN7cutlass13device_kernelIN5flash19enable_sm80_to_sm89INS1_16FlashAttnBwdSm80INS1_25CollectiveMainloopBwdSm80ILi2ELi2EN4cute5tupleIJNS5_1CILi128EEES8_NS7_ILi64EEEEEENS_10bfloat16_tEfNS_4arch4Sm80ELb0ELb0ELb1ELb1ELb1ELb0ELb0ELb0ELi2ELi4ELi4ELi4ELb0EEENS1_24CollectiveEpilogueBwdGQAISA_fSD_Li256ELb1ELb1EEENS1_19SingleTileSchedulerILb1ELb0ELb0ELi128EEEEEEEEEvNT_6ParamsE$_ZZN4cute13to_mixed_bitsINS_5tupleIJNS1_IJNS_1CILi4EEENS2_ILi8EEEEEES3_NS2_ILi1EEEEEENS1_IJNS1_IJNS2_ILi0EEENS2_ILi64EEEEEES8_S8_EEENS1_IJNS1_IJiiEEEiS8_EEEEEDaRKT_RKT0_RKT1_ENKUlDpRKT_E_clIJNS_9MixedBitsILj0ELj448EEENS2_ILj0EEESV_EEEDaSQ_)
$_ZN7cutlass13device_kernelIN5flash19enable_sm80_to_sm89INS1_16FlashAttnBwdSm80INS1_25CollectiveMainloopBwdSm80ILi2ELi2EN4cute5tupleIJNS5_1CILi128EEES8_NS7_ILi64EEEEEENS_10bfloat16_tEfNS_4arch4Sm80ELb0ELb0ELb1ELb1ELb1ELb0ELb0ELb0ELi2ELi4ELi4ELi4ELb0EEENS1_24CollectiveEpilogueBwdGQAISA_fSD_Li256ELb1ELb1EEENS1_19SingleTileSchedulerILb1ELb0ELb0ELi128EEEEEEEEEvNT_6ParamsE$_ZZN4cute13to_mixed_bitsINS_5tupleIJNS1_IJNS_1CILi4EEENS2_ILi8EEEEEES3_NS2_ILi1EEEEEENS1_IJNS1_IJNS2_ILi0EEENS2_ILi64EEEEEES8_S8_EEENS1_IJNS1_IJiiEEEiS8_EEEEEDaRKT_RKT0_RKT1_ENKUlDpRKT_E_clIJNS_9MixedBitsILj0ELj448EEENS2_ILj0EEESV_EEEDaSQ_:
[----:B------:R-:W-:Y:S02]  /*c000*/  MOV R3, 0x0 ;  /* 0x0000000000037802 */ /* 0x000fe40000000f00 */
[----:B------:R-:W-:Y:S02]  /*c010*/  LOP3.LUT R13, R13, 0x1c0, RZ, 0xc0, !PT ;  /* 0x000001c00d0d7812 */ /* 0x000fe400078ec0ff */
[----:B------:R-:W-:Y:S05]  /*c020*/  RET.REL.NODEC R2 `(_ZN7cutlass13device_kernelIN5flash19enable_sm80_to_sm89INS1_16FlashAttnBwdSm80INS1_25CollectiveMainloopBwdSm80ILi2ELi2EN4cute5tupleIJNS5_1CILi128EEES8_NS7_ILi64EEEEEENS_10bfloat16_tEfNS_4arch4Sm80ELb0ELb0ELb1ELb1ELb1ELb0ELb0ELb0ELi2ELi4ELi4ELi4ELb0EEENS1_24CollectiveEpilogueBwdGQAISA_fSD_Li256ELb1ELb1EEENS1_19SingleTileSchedulerILb1ELb0ELb0ELi128EEEEEEEEEvNT_6ParamsE) ;  /* 0xffff3fd002007950 */ /* 0x000fea0003c3ffff */
        .type           $_ZN7cutlass13device_kernelIN5flash19enable_sm80_to_sm89INS1_16FlashAttnBwdSm80INS1_25CollectiveMainloopBwdSm80ILi2ELi2EN4cute5tupleIJNS5_1CILi128EEES8_NS7_ILi64EEEEEENS_10bfloat16_tEfNS_4arch4Sm80ELb0ELb0ELb1ELb1ELb1ELb0ELb0ELb0ELi2ELi4ELi4ELi4ELb0EEENS1_24CollectiveEpilogueBwdGQAISA_fSD_Li256ELb1ELb1EEENS1_19SingleTileSchedulerILb1ELb0ELb0ELi128EEEEEEEEEvNT_6ParamsE$_ZZN4cute13to_mixed_bitsINS_5tupleIJNS1_IJNS_1CILi4EEENS2_ILi8EEEEEES3_NS2_ILi1EEEEEENS1_IJNS1_IJNS2_ILi0EEENS2_ILi64EEEEEES8_S8_EEENS1_IJNS1_IJiiEEEiS8_EEEEEDaRKT_RKT0_RKT1_ENKUlRKT_RKT0_RKT1_E_clIS5_SA_SC_EEDaSP_SS_SV_,@function
        .size           $_ZN7cutlass13device_kernelIN5flash19enable_sm80_to_sm89INS1_16FlashAttnBwdSm80INS1_25CollectiveMainloopBwdSm80ILi2ELi2EN4cute5tupleIJNS5_1CILi128EEES8_NS7_ILi64EEEEEENS_10bfloat16_tEfNS_4arch4Sm80ELb0ELb0ELb1ELb1ELb1ELb0ELb0ELb0ELi2ELi4ELi4ELi4ELb0EEENS1_24CollectiveEpilogueBwdGQAISA_fSD_Li256ELb1ELb1EEENS1_19SingleTileSchedulerILb1ELb0ELb0ELi128EEEEEEEEEvNT_6ParamsE$_ZZN4cute13to_mixed_bitsINS_5tupleIJNS1_IJNS_1CILi4EEENS2_ILi8EEEEEES3_NS2_ILi1EEEEEENS1_IJNS1_IJNS2_ILi0EEENS2_ILi64EEEEEES8_S8_EEENS1_IJNS1_IJiiEEEiS8_EEEEEDaRKT_RKT0_RKT1_ENKUlRKT_RKT0_RKT1_E_clIS5_SA_SC_EEDaSP_SS_SV_,($_ZN7cutlass13device_kernelIN5flash19enable_sm80_to_sm89INS1_16FlashAttnBwdSm80INS1_25CollectiveMainloopBwdSm80ILi2ELi2EN4cute5tupleIJNS5_1CILi128EEES8_NS7_ILi64EEEEEENS_10bfloat16_tEfNS_4arch4Sm80ELb0ELb0ELb1ELb1ELb1ELb0ELb0ELb0ELi2ELi4ELi4ELi4ELb0EEENS1_24CollectiveEpilogueBwdGQAISA_fSD_Li256ELb1ELb1EEENS1_19SingleTileSchedulerILb1ELb0ELb0ELi128EEEEEEEEEvNT_6ParamsE$_ZZN4cute13to_mixed_bitsINS_5tupleIJNS1_IJNS_1CILi4EEENS2_ILi8EEEEEES3_NS2_ILi1EEEEEENS1_IJNS1_IJNS2_ILi128EEENS2_ILi0EEEEEENS2_ILi16EEES9_EEENS1_IJNS1_IJiiEEEiS9_EEEEEDaRKT_RKT0_RKT1_ENKUlDpRKT_E_clIJNS_9MixedBitsILj0ELj384EEENSU_ILj0ELj48EEENS2_ILj0EEEEEEDaSR_ - $_ZN7cutlass13device_kernelIN5flash19enable_sm80_to_sm89INS1_16FlashAttnBwdSm80INS1_25CollectiveMainloopBwdSm80ILi2ELi2EN4cute5tupleIJNS5_1CILi128EEES8_NS7_ILi64EEEEEENS_10bfloat16_tEfNS_4arch4Sm80ELb0ELb0ELb1ELb1ELb1ELb0ELb0ELb0ELi2ELi4ELi4ELi4ELb0EEENS1_24CollectiveEpilogueBwdGQAISA_fSD_Li256ELb1ELb1EEENS1_19SingleTileSchedulerILb1ELb0ELb0ELi128EEEEEEEEEvNT_6ParamsE$_ZZN4cute13to_mixed_bitsINS_5tupleIJNS1_IJNS_1CILi4EEENS2_ILi8EEEEEES3_NS2_ILi1EEEEEENS1_IJNS1_IJNS2_ILi0EEENS2_ILi64EEEEEES8_S8_EEENS1_IJNS1_IJiiEEEiS8_EEEEEDaRKT_RKT0_RKT1_ENKUlRKT_RKT0_RKT1_E_clIS5_SA_SC_EEDaSP_SS_SV_)
$_ZN7cutlass13device_kernelIN5flash19enable_sm80_to_sm89INS1_16FlashAttnBwdSm80INS1_25CollectiveMainloopBwdSm80ILi2ELi2EN4cute5tupleIJNS5_1CILi128EEES8_NS7_ILi64EEEEEENS_10bfloat16_tEfNS_4arch4Sm80ELb0ELb0ELb1ELb1ELb1ELb0ELb0ELb0ELi2ELi4ELi4ELi4ELb0EEENS1_24CollectiveEpilogueBwdGQAISA_fSD_Li256ELb1ELb1EEENS1_19SingleTileSchedulerILb1ELb0ELb0ELi128EEEEEEEEEvNT_6ParamsE$_ZZN4cute13to_mixed_bitsINS_5tupleIJNS1_IJNS_1CILi4EEENS2_ILi8EEEEEES3_NS2_ILi1EEEEEENS1_IJNS1_IJNS2_ILi0EEENS2_ILi64EEEEEES8_S8_EEENS1_IJNS1_IJiiEEEiS8_EEEEEDaRKT_RKT0_RKT1_ENKUlRKT_RKT0_RKT1_E_clIS5_SA_SC_EEDaSP_SS_SV_:
        /* <DEDUP_REMOVED lines=8> */
        .type           $_ZN7cutlass13device_kernelIN5flash19enable_sm80_to_sm89INS1_16FlashAttnBwdSm80INS1_25CollectiveMainloopBwdSm80ILi2ELi2EN4cute5tupleIJNS5_1CILi128EEES8_NS7_ILi64EEEEEENS_10bfloat16_tEfNS_4arch4Sm80ELb0ELb0ELb1ELb1ELb1ELb0ELb0ELb0ELi2ELi4ELi4ELi4ELb0EEENS1_24CollectiveEpilogueBwdGQAISA_fSD_Li256ELb1ELb1EEENS1_19SingleTileSchedulerILb1ELb0ELb0ELi128EEEEEEEEEvNT_6ParamsE$_ZZN4cute13to_mixed_bitsINS_5tupleIJNS1_IJNS_1CILi4EEENS2_ILi8EEEEEES3_NS2_ILi1EEEEEENS1_IJNS1_IJNS2_ILi128EEENS2_ILi0EEEEEENS2_ILi16EEES9_EEENS1_IJNS1_IJiiEEEiS9_EEEEEDaRKT_RKT0_RKT1_ENKUlDpRKT_E_clIJNS_9MixedBitsILj0ELj384EEENSU_ILj0ELj48EEENS2_ILj0EEEEEEDaSR_,@function
        .size           $_ZN7cutlass13device_kernelIN5flash19enable_sm80_to_sm89INS1_16FlashAttnBwdSm80INS1_25CollectiveMainloopBwdSm80ILi2ELi2EN4cute5tupleIJNS5_1CILi128EEES8_NS7_ILi64EEEEEENS_10bfloat16_tEfNS_4arch4Sm80ELb0ELb0ELb1ELb1ELb1ELb0ELb0ELb0ELi2ELi4ELi4ELi4ELb0EEENS1_24CollectiveEpilogueBwdGQAISA_fSD_Li256ELb1ELb1EEENS1_19SingleTileSchedulerILb1ELb0ELb0ELi128EEEEEEEEEvNT_6ParamsE$_ZZN4cute13to_mixed_bitsINS_5tupleIJNS1_IJNS_1CILi4EEENS2_ILi8EEEEEES3_NS2_ILi1EEEEEENS1_IJNS1_IJNS2_ILi128EEENS2_ILi0EEEEEENS2_ILi16EEES9_EEENS1_IJNS1_IJiiEEEiS9_EEEEEDaRKT_RKT0_RKT1_ENKUlDpRKT_E_clIJNS_9MixedBitsILj0ELj384EEENSU_ILj0ELj48EEENS2_ILj0EEEEEEDaSR_,($_ZN7cutlass13device_kernelIN5flash19enable_sm80_to_sm89INS1_16FlashAttnBwdSm80INS1_25CollectiveMainloopBwdSm80ILi2ELi2EN4cute5tupleIJNS5_1CILi128EEES8_NS7_ILi64EEEEEENS_10bfloat16_tEfNS_4arch4Sm80ELb0ELb0ELb1ELb1ELb1ELb0ELb0ELb0ELi2ELi4ELi4ELi4ELb0EEENS1_24CollectiveEpilogueBwdGQAISA_fSD_Li256ELb1ELb1EEENS1_19SingleTileSchedulerILb1ELb0ELb0ELi128EEEEEEEEEvNT_6ParamsE$_ZZN4cute13to_mixed_bitsINS_5tupleIJNS1_IJNS_1CILi4EEENS2_ILi8EEEEEES3_NS2_ILi1EEEEEENS1_IJNS1_IJNS2_ILi128EEENS2_ILi0EEEEEENS2_ILi16EEES9_EEENS1_IJNS1_IJiiEEEiS9_EEEEEDaRKT_RKT0_RKT1_ENKUlRKT_RKT0_RKT1_E_clIS3_SB_iEEDaSQ_ST_SW_ - $_ZN7cutlass13device_kernelIN5flash19enable_sm80_to_sm89INS1_16FlashAttnBwdSm80INS1_25CollectiveMainloopBwdSm80ILi2ELi2EN4cute5tupleIJNS5_1CILi128EEES8_NS7_ILi64EEEEEENS_10bfloat16_tEfNS_4arch4Sm80ELb0ELb0ELb1ELb1ELb1ELb0ELb0ELb0ELi2ELi4ELi4ELi4ELb0EEENS1_24CollectiveEpilogueBwdGQAISA_fSD_Li256ELb1ELb1EEENS1_19SingleTileSchedulerILb1ELb0ELb0ELi128EEEEEEEEEvNT_6ParamsE$_ZZN4cute13to_mixed_bitsINS_5tupleIJNS1_IJNS_1CILi4EEENS2_ILi8EEEEEES3_NS2_ILi1EEEEEENS1_IJNS1_IJNS2_ILi128EEENS2_ILi0EEEEEENS2_ILi16EEES9_EEENS1_IJNS1_IJiiEEEiS9_EEEEEDaRKT_RKT0_RKT1_ENKUlDpRKT_E_clIJNS_9MixedBitsILj0ELj384EEENSU_ILj0ELj48EEENS2_ILj0EEEEEEDaSR_)
$_ZN7cutlass13device_kernelIN5flash19enable_sm80_to_sm89INS1_16FlashAttnBwdSm80INS1_25CollectiveMainloopBwdSm80ILi2ELi2EN4cute5tupleIJNS5_1CILi128EEES8_NS7_ILi64EEEEEENS_10bfloat16_tEfNS_4arch4Sm80ELb0ELb0ELb1ELb1ELb1ELb0ELb0ELb0ELi2ELi4ELi4ELi4ELb0EEENS1_24CollectiveEpilogueBwdGQAISA_fSD_Li256ELb1ELb1EEENS1_19SingleTileSchedulerILb1ELb0ELb0ELi128EEEEEEEEEvNT_6ParamsE$_ZZN4cute13to_mixed_bitsINS_5tupleIJNS1_IJNS_1CILi4EEENS2_ILi8EEEEEES3_NS2_ILi1EEEEEENS1_IJNS1_IJNS2_ILi128EEENS2_ILi0EEEEEENS2_ILi16EEES9_EEENS1_IJNS1_IJiiEEEiS9_EEEEEDaRKT_RKT0_RKT1_ENKUlDpRKT_E_clIJNS_9MixedBitsILj0ELj384EEENSU_ILj0ELj48EEENS2_ILj0EEEEEEDaSR_:
[----:B------:R-:W-:Y:S01]  /*c0b0*/  IMAD.MOV.U32 R8, RZ, RZ, R2 ;  /* 0x000000ffff087224 */ /* 0x000fe200078e0002 */
[----:B------:R-:W-:Y:S01]  /*c0c0*/  LOP3.LUT R6, R5, 0x30, RZ, 0xc0, !PT ;  /* 0x0000003005067812 */ /* 0x000fe200078ec0ff */
[----:B------:R-:W-:-:S03]  /*c0d0*/  IMAD.MOV.U32 R9, RZ, RZ, 0x0 ;  /* 0x00000000ff097424 */ /* 0x000fc600078e00ff */
[----:B------:R-:W-:Y:S01]  /*c0e0*/  LOP3.LUT R3, R6, 0x1b0, R3, 0x78, !PT ;  /* 0x000001b006037812 */ /* 0x000fe200078e7803 */
[----:B------:R-:W-:Y:S06]  /*c0f0*/  RET.REL.NODEC R8 `(_ZN7cutlass13device_kernelIN5flash19enable_sm80_to_sm89INS1_16FlashAttnBwdSm80INS1_25CollectiveMainloopBwdSm80ILi2ELi2EN4cute5tupleIJNS5_1CILi128EEES8_NS7_ILi64EEEEEENS_10bfloat16_tEfNS_4arch4Sm80ELb0ELb0ELb1ELb1ELb1ELb0ELb0ELb0ELi2ELi4ELi4ELi4ELb0EEENS1_24CollectiveEpilogueBwdGQAISA_fSD_Li256ELb1ELb1EEENS1_19SingleTileSchedulerILb1ELb0ELb0ELi128EEEEEEEEEvNT_6ParamsE) ;  /* 0xffff3f0008007950 */ /* 0x000fec0003c3ffff */
        .type           $_ZN7cutlass13device_kernelIN5flash19enable_sm80_to_sm89INS1_16FlashAttnBwdSm80INS1_25CollectiveMainloopBwdSm80ILi2ELi2EN4cute5tupleIJNS5_1CILi128EEES8_NS7_ILi64EEEEEENS_10bfloat16_tEfNS_4arch4Sm80ELb0ELb0ELb1ELb1ELb1ELb0ELb0ELb0ELi2ELi4ELi4ELi4ELb0EEENS1_24CollectiveEpilogueBwdGQAISA_fSD_Li256ELb1ELb1EEENS1_19SingleTileSchedulerILb1ELb0ELb0ELi128EEEEEEEEEvNT_6ParamsE$_ZZN4cute13to_mixed_bitsINS_5tupleIJNS1_IJNS_1CILi4EEENS2_ILi8EEEEEES3_NS2_ILi1EEEEEENS1_IJNS1_IJNS2_ILi128EEENS2_ILi0EEEEEENS2_ILi16EEES9_EEENS1_IJNS1_IJiiEEEiS9_EEEEEDaRKT_RKT0_RKT1_ENKUlRKT_RKT0_RKT1_E_clIS3_SB_iEEDaSQ_ST_SW_,@function
        .size           $_ZN7cutlass13device_kernelIN5flash19enable_sm80_to_sm89INS1_16FlashAttnBwdSm80INS1_25CollectiveMainloopBwdSm80ILi2ELi2EN4cute5tupleIJNS5_1CILi128EEES8_NS7_ILi64EEEEEENS_10bfloat16_tEfNS_4arch4Sm80ELb0ELb0ELb1ELb1ELb1ELb0ELb0ELb0ELi2ELi4ELi4ELi4ELb0EEENS1_24CollectiveEpilogueBwdGQAISA_fSD_Li256ELb1ELb1EEENS1_19SingleTileSchedulerILb1ELb0ELb0ELi128EEEEEEEEEvNT_6ParamsE$_ZZN4cute13to_mixed_bitsINS_5tupleIJNS1_IJNS_1CILi4EEENS2_ILi8EEEEEES3_NS2_ILi1EEEEEENS1_IJNS1_IJNS2_ILi128EEENS2_ILi0EEEEEENS2_ILi16EEES9_EEENS1_IJNS1_IJiiEEEiS9_EEEEEDaRKT_RKT0_RKT1_ENKUlRKT_RKT0_RKT1_E_clIS3_SB_iEEDaSQ_ST_SW_,($_ZN7cutlass13device_kernelIN5flash19enable_sm80_to_sm89INS1_16FlashAttnBwdSm80INS1_25CollectiveMainloopBwdSm80ILi2ELi2EN4cute5tupleIJNS5_1CILi128EEES8_NS7_ILi64EEEEEENS_10bfloat16_tEfNS_4arch4Sm80ELb0ELb0ELb1ELb1ELb1ELb0ELb0ELb0ELi2ELi4ELi4ELi4ELb0EEENS1_24CollectiveEpilogueBwdGQAISA_fSD_Li256ELb1ELb1EEENS1_19SingleTileSchedulerILb1ELb0ELb0ELi128EEEEEEEEEvNT_6ParamsE$_ZZN4cute13to_mixed_bitsINS_5tupleIJNS1_IJNS_1CILi4EEENS2_ILi8EEEEEES3_NS2_ILi1EEEEEENS1_IJNS1_IJNS2_ILi128EEENS2_ILi0EEEEEENS2_ILi16EEES9_EEENS1_IJNS1_IJiiEEEiS9_EEEEEDaRKT_RKT0_RKT1_ENKUlRKT_RKT0_RKT1_E_clIS5_SA_SD_EEDaSQ_ST_SW_ - $_ZN7cutlass13device_kernelIN5flash19enable_sm80_to_sm89INS1_16FlashAttnBwdSm80INS1_25CollectiveMainloopBwdSm80ILi2ELi2EN4cute5tupleIJNS5_1CILi128EEES8_NS7_ILi64EEEEEENS_10bfloat16_tEfNS_4arch4Sm80ELb0ELb0ELb1ELb1ELb1ELb0ELb0ELb0ELi2ELi4ELi4ELi4ELb0EEENS1_24CollectiveEpilogueBwdGQAISA_fSD_Li256ELb1ELb1EEENS1_19SingleTileSchedulerILb1ELb0ELb0ELi128EEEEEEEEEvNT_6ParamsE$_ZZN4cute13to_mixed_bitsINS_5tupleIJNS1_IJNS_1CILi4EEENS2_ILi8EEEEEES3_NS2_ILi1EEEEEENS1_IJNS1_IJNS2_ILi128EEENS2_ILi0EEEEEENS2_ILi16EEES9_EEENS1_IJNS1_IJiiEEEiS9_EEEEEDaRKT_RKT0_RKT1_ENKUlRKT_RKT0_RKT1_E_clIS3_SB_iEEDaSQ_ST_SW_)
$_ZN7cutlass13device_kernelIN5flash19enable_sm80_to_sm89INS1_16FlashAttnBwdSm80INS1_25CollectiveMainloopBwdSm80ILi2ELi2EN4cute5tupleIJNS5_1CILi128EEES8_NS7_ILi64EEEEEENS_10bfloat16_tEfNS_4arch4Sm80ELb0ELb0ELb1ELb1ELb1ELb0ELb0ELb0ELi2ELi4ELi4ELi4ELb0EEENS1_24CollectiveEpilogueBwdGQAISA_fSD_Li256ELb1ELb1EEENS1_19SingleTileSchedulerILb1ELb0ELb0ELi128EEEEEEEEEvNT_6ParamsE$_ZZN4cute13to_mixed_bitsINS_5tupleIJNS1_IJNS_1CILi4EEENS2_ILi8EEEEEES3_NS2_ILi1EEEEEENS1_IJNS1_IJNS2_ILi128EEENS2_ILi0EEEEEENS2_ILi16EEES9_EEENS1_IJNS1_IJiiEEEiS9_EEEEEDaRKT_RKT0_RKT1_ENKUlRKT_RKT0_RKT1_E_clIS3_SB_iEEDaSQ_ST_SW_:
[----:B------:R-:W-:Y:S01]  /*c100*/  MOV R8, R6 ;  /* 0x0000000600087202 */ /* 0x000fe20000000f00 */
[----:B------:R-:W-:Y:S02]  /*c110*/  IMAD.MOV.U32 R9, RZ, RZ, 0x0 ;  /* 0x00000000ff097424 */ /* 0x000fe400078e00ff */
[----:B------:R-:W-:-:S05]  /*c120*/  IMAD.SHL.U32 R2, R29, 0x10, RZ ;  /* 0x000000101d027824 */ /* 0x000fca00078e00ff */
[----:B------:R-:W-:Y:S01]  /*c130*/  LOP3.LUT R2, R2, 0x30, RZ, 0xc0, !PT ;  /* 0x0000003002027812 */ /* 0x000fe200078ec0ff */
[----:B------:R-:W-:Y:S06]  /*c140*/  RET.REL.NODEC R8 `(_ZN7cutlass13device_kernelIN5flash19enable_sm80_to_sm89INS1_16FlashAttnBwdSm80INS1_25CollectiveMainloopBwdSm80ILi2ELi2EN4cute5tupleIJNS5_1CILi128EEES8_NS7_ILi64EEEEEENS_10bfloat16_tEfNS_4arch4Sm80ELb0ELb0ELb1ELb1ELb1ELb0ELb0ELb0ELi2ELi4ELi4ELi4ELb0EEENS1_24CollectiveEpilogueBwdGQAISA_fSD_Li256ELb1ELb1EEENS1_19SingleTileSchedulerILb1ELb0ELb0ELi128EEEEEEEEEvNT_6ParamsE) ;  /* 0xffff3eb008007950 */ /* 0x000fec0003c3ffff */
        .type           $_ZN7cutlass13device_kernelIN5flash19enable_sm80_to_sm89INS1_16FlashAttnBwdSm80INS1_25CollectiveMainloopBwdSm80ILi2ELi2EN4cute5tupleIJNS5_1CILi128EEES8_NS7_ILi64EEEEEENS_10bfloat16_tEfNS_4arch4Sm80ELb0ELb0ELb1ELb1ELb1ELb0ELb0ELb0ELi2ELi4ELi4ELi4ELb0EEENS1_24CollectiveEpilogueBwdGQAISA_fSD_Li256ELb1ELb1EEENS1_19SingleTileSchedulerILb1ELb0ELb0ELi128EEEEEEEEEvNT_6ParamsE$_ZZN4cute13to_mixed_bitsINS_5tupleIJNS1_IJNS_1CILi4EEENS2_ILi8EEEEEES3_NS2_ILi1EEEEEENS1_IJNS1_IJNS2_ILi128EEENS2_ILi0EEEEEENS2_ILi16EEES9_EEENS1_IJNS1_IJiiEEEiS9_EEEEEDaRKT_RKT0_RKT1_ENKUlRKT_RKT0_RKT1_E_clIS5_SA_SD_EEDaSQ_ST_SW_,@function
        .size           $_ZN7cutlass13device_kernelIN5flash19enable_sm80_to_sm89INS1_16FlashAttnBwdSm80INS1_25CollectiveMainloopBwdSm80ILi2ELi2EN4cute5tupleIJNS5_1CILi128EEES8_NS7_ILi64EEEEEENS_10bfloat16_tEfNS_4arch4Sm80ELb0ELb0ELb1ELb1ELb1ELb0ELb0ELb0ELi2ELi4ELi4ELi4ELb0EEENS1_24CollectiveEpilogueBwdGQAISA_fSD_Li256ELb1ELb1EEENS1_19SingleTileSchedulerILb1ELb0ELb0ELi128EEEEEEEEEvNT_6ParamsE$_ZZN4cute13to_mixed_bitsINS_5tupleIJNS1_IJNS_1CILi4EEENS2_ILi8EEEEEES3_NS2_ILi1EEEEEENS1_IJNS1_IJNS2_ILi128EEENS2_ILi0EEEEEENS2_ILi16EEES9_EEENS1_IJNS1_IJiiEEEiS9_EEEEEDaRKT_RKT0_RKT1_ENKUlRKT_RKT0_RKT1_E_clIS5_SA_SD_EEDaSQ_ST_SW_,($_ZN7cutlass13device_kernelIN5flash19enable_sm80_to_sm89INS1_16FlashAttnBwdSm80INS1_25CollectiveMainloopBwdSm80ILi2ELi2EN4cute5tupleIJNS5_1CILi128EEES8_NS7_ILi64EEEEEENS_10bfloat16_tEfNS_4arch4Sm80ELb0ELb0ELb1ELb1ELb1ELb0ELb0ELb0ELi2ELi4ELi4ELi4ELb0EEENS1_24CollectiveEpilogueBwdGQAISA_fSD_Li256ELb1ELb1EEENS1_19SingleTileSchedulerILb1ELb0ELb0ELi128EEEEEEEEEvNT_6ParamsE$_ZZN4cute13to_mixed_bitsINS_5tupleIJNS_1CILi4EEENS2_ILi8EEEEEENS1_IJNS2_ILi0EEENS2_ILi64EEEEEENS1_IJiiEEEEEDaRKT_RKT0_RKT1_ENKUlDpRKT_E_clIJNS2_ILj0EEENS_9MixedBitsILj0ELj448EEEEEEDaSM_ - $_ZN7cutlass13device_kernelIN5flash19enable_sm80_to_sm89INS1_16FlashAttnBwdSm80INS1_25CollectiveMainloopBwdSm80ILi2ELi2EN4cute5tupleIJNS5_1CILi128EEES8_NS7_ILi64EEEEEENS_10bfloat16_tEfNS_4arch4Sm80ELb0ELb0ELb1ELb1ELb1ELb0ELb0ELb0ELi2ELi4ELi4ELi4ELb0EEENS1_24CollectiveEpilogueBwdGQAISA_fSD_Li256ELb1ELb1EEENS1_19SingleTileSchedulerILb1ELb0ELb0ELi128EEEEEEEEEvNT_6ParamsE$_ZZN4cute13to_mixed_bitsINS_5tupleIJNS1_IJNS_1CILi4EEENS2_ILi8EEEEEES3_NS2_ILi1EEEEEENS1_IJNS1_IJNS2_ILi128EEENS2_ILi0EEEEEENS2_ILi16EEES9_EEENS1_IJNS1_IJiiEEEiS9_EEEEEDaRKT_RKT0_RKT1_ENKUlRKT_RKT0_RKT1_E_clIS5_SA_SD_EEDaSQ_ST_SW_)
$_ZN7cutlass13device_kernelIN5flash19enable_sm80_to_sm89INS1_16FlashAttnBwdSm80INS1_25CollectiveMainloopBwdSm80ILi2ELi2EN4cute5tupleIJNS5_1CILi128EEES8_NS7_ILi64EEEEEENS_10bfloat16_tEfNS_4arch4Sm80ELb0ELb0ELb1ELb1ELb1ELb0ELb0ELb0ELi2ELi4ELi4ELi4ELb0EEENS1_24CollectiveEpilogueBwdGQAISA_fSD_Li256ELb1ELb1EEENS1_19SingleTileSchedulerILb1ELb0ELb0ELi128EEEEEEEEEvNT_6ParamsE$_ZZN4cute13to_mixed_bitsINS_5tupleIJNS1_IJNS_1CILi4EEENS2_ILi8EEEEEES3_NS2_ILi1EEEEEENS1_IJNS1_IJNS2_ILi128EEENS2_ILi0EEEEEENS2_ILi16EEES9_EEENS1_IJNS1_IJiiEEEiS9_EEEEEDaRKT_RKT0_RKT1_ENKUlRKT_RKT0_RKT1_E_clIS5_SA_SD_EEDaSQ_ST_SW_:
        /* <DEDUP_REMOVED lines=8> */
        .type           $_ZN7cutlass13device_kernelIN5flash19enable_sm80_to_sm89INS1_16FlashAttnBwdSm80INS1_25CollectiveMainloopBwdSm80ILi2ELi2EN4cute5tupleIJNS5_1CILi128EEES8_NS7_ILi64EEEEEENS_10bfloat16_tEfNS_4arch4Sm80ELb0ELb0ELb1ELb1ELb1ELb0ELb0ELb0ELi2ELi4ELi4ELi4ELb0EEENS1_24CollectiveEpilogueBwdGQAISA_fSD_Li256ELb1ELb1EEENS1_19SingleTileSchedulerILb1ELb0ELb0ELi128EEEEEEEEEvNT_6ParamsE$_ZZN4cute13to_mixed_bitsINS_5tupleIJNS_1CILi4EEENS2_ILi8EEEEEENS1_IJNS2_ILi0EEENS2_ILi64EEEEEENS1_IJiiEEEEEDaRKT_RKT0_RKT1_ENKUlDpRKT_E_clIJNS2_ILj0EEENS_9MixedBitsILj0ELj448EEEEEEDaSM_,@function
        .size           $_ZN7cutlass13device_kernelIN5flash19enable_sm80_to_sm89INS1_16FlashAttnBwdSm80INS1_25CollectiveMainloopBwdSm80ILi2ELi2EN4cute5tupleIJNS5_1CILi128EEES8_NS7_ILi64EEEEEENS_10bfloat16_tEfNS_4arch4Sm80ELb0ELb0ELb1ELb1ELb1ELb0ELb0ELb0ELi2ELi4ELi4ELi4ELb0EEENS1_24CollectiveEpilogueBwdGQAISA_fSD_Li256ELb1ELb1EEENS1_19SingleTileSchedulerILb1ELb0ELb0ELi128EEEEEEEEEvNT_6ParamsE$_ZZN4cute13to_mixed_bitsINS_5tupleIJNS_1CILi4EEENS2_ILi8EEEEEENS1_IJNS2_ILi0EEENS2_ILi64EEEEEENS1_IJiiEEEEEDaRKT_RKT0_RKT1_ENKUlDpRKT_E_clIJNS2_ILj0EEENS_9MixedBitsILj0ELj448EEEEEEDaSM_,($_ZN7cutlass13device_kernelIN5flash19enable_sm80_to_sm89INS1_16FlashAttnBwdSm80INS1_25CollectiveMainloopBwdSm80ILi2ELi2EN4cute5tupleIJNS5_1CILi128EEES8_NS7_ILi64EEEEEENS_10bfloat16_tEfNS_4arch4Sm80ELb0ELb0ELb1ELb1ELb1ELb0ELb0ELb0ELi2ELi4ELi4ELi4ELb0EEENS1_24CollectiveEpilogueBwdGQAISA_fSD_Li256ELb1ELb1EEENS1_19SingleTileSchedulerILb1ELb0ELb0ELi128EEEEEEEEEvNT_6ParamsE$_ZZN4cute13to_mixed_bitsINS_5tupleIJNS_1CILi4EEENS2_ILi8EEEEEENS1_IJNS2_ILi0EEENS2_ILi64EEEEEENS1_IJiiEEEEEDaRKT_RKT0_RKT1_ENKUlRKT_RKT0_RKT1_E_clIS4_S7_iEEDaSL_SO_SR_ - $_ZN7cutlass13device_kernelIN5flash19enable_sm80_to_sm89INS1_16FlashAttnBwdSm80INS1_25CollectiveMainloopBwdSm80ILi2ELi2EN4cute5tupleIJNS5_1CILi128EEES8_NS7_ILi64EEEEEENS_10bfloat16_tEfNS_4arch4Sm80ELb0ELb0ELb1ELb1ELb1ELb0ELb0ELb0ELi2ELi4ELi4ELi4ELb0EEENS1_24CollectiveEpilogueBwdGQAISA_fSD_Li256ELb1ELb1EEENS1_19SingleTileSchedulerILb1ELb0ELb0ELi128EEEEEEEEEvNT_6ParamsE$_ZZN4cute13to_mixed_bitsINS_5tupleIJNS_1CILi4EEENS2_ILi8EEEEEENS1_IJNS2_ILi0EEENS2_ILi64EEEEEENS1_IJiiEEEEEDaRKT_RKT0_RKT1_ENKUlDpRKT_E_clIJNS2_ILj0EEENS_9MixedBitsILj0ELj448EEEEEEDaSM_)
$_ZN7cutlass13device_kernelIN5flash19enable_sm80_to_sm89INS1_16FlashAttnBwdSm80INS1_25CollectiveMainloopBwdSm80ILi2ELi2EN4cute5tupleIJNS5_1CILi128EEES8_NS7_ILi64EEEEEENS_10bfloat16_tEfNS_4arch4Sm80ELb0ELb0ELb1ELb1ELb1ELb0ELb0ELb0ELi2ELi4ELi4ELi4ELb0EEENS1_24CollectiveEpilogueBwdGQAISA_fSD_Li256ELb1ELb1EEENS1_19SingleTileSchedulerILb1ELb0ELb0ELi128EEEEEEEEEvNT_6ParamsE$_ZZN4cute13to_mixed_bitsINS_5tupleIJNS_1CILi4EEENS2_ILi8EEEEEENS1_IJNS2_ILi0EEENS2_ILi64EEEEEENS1_IJiiEEEEEDaRKT_RKT0_RKT1_ENKUlDpRKT_E_clIJNS2_ILj0EEENS_9MixedBitsILj0ELj448EEEEEEDaSM_:
[----:B------:R-:W-:Y:S01]  /*c1d0*/  IMAD.MOV.U32 R8, RZ, RZ, R2 ;  /* 0x000000ffff087224 */ /* 0x000fe200078e0002 */
[----:B------:R-:W-:Y:S02]  /*c1e0*/  MOV R9, 0x0 ;  /* 0x0000000000097802 */ /* 0x000fe40000000f00 */
[----:B------:R-:W-:Y:S02]  /*c1f0*/  LOP3.LUT R3, R3, 0x1c0, RZ, 0xc0, !PT ;  /* 0x000001c003037812 */ /* 0x000fe400078ec0ff */
[----:B------:R-:W-:Y:S05]  /*c200*/  RET.REL.NODEC R8 `(_ZN7cutlass13device_kernelIN5flash19enable_sm80_to_sm89INS1_16FlashAttnBwdSm80INS1_25CollectiveMainloopBwdSm80ILi2ELi2EN4cute5tupleIJNS5_1CILi128EEES8_NS7_ILi64EEEEEENS_10bfloat16_tEfNS_4arch4Sm80ELb0ELb0ELb1ELb1ELb1ELb0ELb0ELb0ELi2ELi4ELi4ELi4ELb0EEENS1_24CollectiveEpilogueBwdGQAISA_fSD_Li256ELb1ELb1EEENS1_19SingleTileSchedulerILb1ELb0ELb0ELi128EEEEEEEEEvNT_6ParamsE) ;  /* 0xffff3df008007950 */ /* 0x000fea0003c3ffff */
        .type           $_ZN7cutlass13device_kernelIN5flash19enable_sm80_to_sm89INS1_16FlashAttnBwdSm80INS1_25CollectiveMainloopBwdSm80ILi2ELi2EN4cute5tupleIJNS5_1CILi128EEES8_NS7_ILi64EEEEEENS_10bfloat16_tEfNS_4arch4Sm80ELb0ELb0ELb1ELb1ELb1ELb0ELb0ELb0ELi2ELi4ELi4ELi4ELb0EEENS1_24CollectiveEpilogueBwdGQAISA_fSD_Li256ELb1ELb1EEENS1_19SingleTileSchedulerILb1ELb0ELb0ELi128EEEEEEEEEvNT_6ParamsE$_ZZN4cute13to_mixed_bitsINS_5tupleIJNS_1CILi4EEENS2_ILi8EEEEEENS1_IJNS2_ILi0EEENS2_ILi64EEEEEENS1_IJiiEEEEEDaRKT_RKT0_RKT1_ENKUlRKT_RKT0_RKT1_E_clIS4_S7_iEEDaSL_SO_SR_,@function
        .size           $_ZN7cutlass13device_kernelIN5flash19enable_sm80_to_sm89INS1_16FlashAttnBwdSm80INS1_25CollectiveMainloopBwdSm80ILi2ELi2EN4cute5tupleIJNS5_1CILi128EEES8_NS7_ILi64EEEEEENS_10bfloat16_tEfNS_4arch4Sm80ELb0ELb0ELb1ELb1ELb1ELb0ELb0ELb0ELi2ELi4ELi4ELi4ELb0EEENS1_24CollectiveEpilogueBwdGQAISA_fSD_Li256ELb1ELb1EEENS1_19SingleTileSchedulerILb1ELb0ELb0ELi128EEEEEEEEEvNT_6ParamsE$_ZZN4cute13to_mixed_bitsINS_5tupleIJNS_1CILi4EEENS2_ILi8EEEEEENS1_IJNS2_ILi0EEENS2_ILi64EEEEEENS1_IJiiEEEEEDaRKT_RKT0_RKT1_ENKUlRKT_RKT0_RKT1_E_clIS4_S7_iEEDaSL_SO_SR_,($_ZN7cutlass13device_kernelIN5flash19enable_sm80_to_sm89INS1_16FlashAttnBwdSm80INS1_25CollectiveMainloopBwdSm80ILi2ELi2EN4cute5tupleIJNS5_1CILi128EEES8_NS7_ILi64EEEEEENS_10bfloat16_tEfNS_4arch4Sm80ELb0ELb0ELb1ELb1ELb1ELb0ELb0ELb0ELi2ELi4ELi4ELi4ELb0EEENS1_24CollectiveEpilogueBwdGQAISA_fSD_Li256ELb1ELb1EEENS1_19SingleTileSchedulerILb1ELb0ELb0ELi128EEEEEEEEEvNT_6ParamsE$_ZZN4cute13to_mixed_bitsINS_5tupleIJNS_1CILi4EEENS2_ILi8EEEEEENS1_IJNS2_ILi128EEENS2_ILi0EEEEEENS1_IJiiEEEEEDaRKT_RKT0_RKT1_ENKUlDpRKT_E_clIJNS_9MixedBitsILj0ELj384EEENS2_ILj0EEEEEEDaSM_ - $_ZN7cutlass13device_kernelIN5flash19enable_sm80_to_sm89INS1_16FlashAttnBwdSm80INS1_25CollectiveMainloopBwdSm80ILi2ELi2EN4cute5tupleIJNS5_1CILi128EEES8_NS7_ILi64EEEEEENS_10bfloat16_tEfNS_4arch4Sm80ELb0ELb0ELb1ELb1ELb1ELb0ELb0ELb0ELi2ELi4ELi4ELi4ELb0EEENS1_24CollectiveEpilogueBwdGQAISA_fSD_Li256ELb1ELb1EEENS1_19SingleTileSchedulerILb1ELb0ELb0ELi128EEEEEEEEEvNT_6ParamsE$_ZZN4cute13to_mixed_bitsINS_5tupleIJNS_1CILi4EEENS2_ILi8EEEEEENS1_IJNS2_ILi0EEENS2_ILi64EEEEEENS1_IJiiEEEEEDaRKT_RKT0_RKT1_ENKUlRKT_RKT0_RKT1_E_clIS4_S7_iEEDaSL_SO_SR_)
$_ZN7cutlass13device_kernelIN5flash19enable_sm80_to_sm89INS1_16FlashAttnBwdSm80INS1_25CollectiveMainloopBwdSm80ILi2ELi2EN4cute5tupleIJNS5_1CILi128EEES8_NS7_ILi64EEEEEENS_10bfloat16_tEfNS_4arch4Sm80ELb0ELb0ELb1ELb1ELb1ELb0ELb0ELb0ELi2ELi4ELi4ELi4ELb0EEENS1_24CollectiveEpilogueBwdGQAISA_fSD_Li256ELb1ELb1EEENS1_19SingleTileSchedulerILb1ELb0ELb0ELi128EEEEEEEEEvNT_6ParamsE$_ZZN4cute13to_mixed_bitsINS_5tupleIJNS_1CILi4EEENS2_ILi8EEEEEENS1_IJNS2_ILi0EEENS2_ILi64EEEEEENS1_IJiiEEEEEDaRKT_RKT0_RKT1_ENKUlRKT_RKT0_RKT1_E_clIS4_S7_iEEDaSL_SO_SR_:
[----:B------:R-:W-:Y:S01]  /*c210*/  MOV R8, R2 ;  /* 0x0000000200087202 */ /* 0x000fe20000000f00 */
[----:B------:R-:W-:Y:S02]  /*c220*/  IMAD.MOV.U32 R9, RZ, RZ, 0x0 ;  /* 0x00000000ff097424 */ /* 0x000fe400078e00ff */
[----:B------:R-:W-:-:S05]  /*c230*/  IMAD.SHL.U32 R3, R3, 0x40, RZ ;  /* 0x0000004003037824 */ /* 0x000fca00078e00ff */
[----:B------:R-:W-:Y:S01]  /*c240*/  LOP3.LUT R3, R3, 0x1c0, RZ, 0xc0, !PT ;  /* 0x000001c003037812 */ /* 0x000fe200078ec0ff */
[----:B------:R-:W-:Y:S06]  /*c250*/  RET.REL.NODEC R8 `(_ZN7cutlass13device_kernelIN5flash19enable_sm80_to_sm89INS1_16FlashAttnBwdSm80INS1_25CollectiveMainloopBwdSm80ILi2ELi2EN4cute5tupleIJNS5_1CILi128EEES8_NS7_ILi64EEEEEENS_10bfloat16_tEfNS_4arch4Sm80ELb0ELb0ELb1ELb1ELb1ELb0ELb0ELb0ELi2ELi4ELi4ELi4ELb0EEENS1_24CollectiveEpilogueBwdGQAISA_fSD_Li256ELb1ELb1EEENS1_19SingleTileSchedulerILb1ELb0ELb0ELi128EEEEEEEEEvNT_6ParamsE) ;  /* 0xffff3da008007950 */ /* 0x000fec0003c3ffff */
        .type           $_ZN7cutlass13device_kernelIN5flash19enable_sm80_to_sm89INS1_16FlashAttnBwdSm80INS1_25CollectiveMainloopBwdSm80ILi2ELi2EN4cute5tupleIJNS5_1CILi128EEES8_NS7_ILi64EEEEEENS_10bfloat16_tEfNS_4arch4Sm80ELb0ELb0ELb1ELb1ELb1ELb0ELb0ELb0ELi2ELi4ELi4ELi4ELb0EEENS1_24CollectiveEpilogueBwdGQAISA_fSD_Li256ELb1ELb1EEENS1_19SingleTileSchedulerILb1ELb0ELb0ELi128EEEEEEEEEvNT_6ParamsE$_ZZN4cute13to_mixed_bitsINS_5tupleIJNS_1CILi4EEENS2_ILi8EEEEEENS1_IJNS2_ILi128EEENS2_ILi0EEEEEENS1_IJiiEEEEEDaRKT_RKT0_RKT1_ENKUlDpRKT_E_clIJNS_9MixedBitsILj0ELj384EEENS2_ILj0EEEEEEDaSM_,@function
        .size           $_ZN7cutlass13device_kernelIN5flash19enable_sm80_to_sm89INS1_16FlashAttnBwdSm80INS1_25CollectiveMainloopBwdSm80ILi2ELi2EN4cute5tupleIJNS5_1CILi128EEES8_NS7_ILi64EEEEEENS_10bfloat16_tEfNS_4arch4Sm80ELb0ELb0ELb1ELb1ELb1ELb0ELb0ELb0ELi2ELi4ELi4ELi4ELb0EEENS1_24CollectiveEpilogueBwdGQAISA_fSD_Li256ELb1ELb1EEENS1_19SingleTileSchedulerILb1ELb0ELb0ELi128EEEEEEEEEvNT_6ParamsE$_ZZN4cute13to_mixed_bitsINS_5tupleIJNS_1CILi4EEENS2_ILi8EEEEEENS1_IJNS2_ILi128EEENS2_ILi0EEEEEENS1_IJiiEEEEEDaRKT_RKT0_RKT1_ENKUlDpRKT_E_clIJNS_9MixedBitsILj0ELj384EEENS2_ILj0EEEEEEDaSM_,($_ZN7cutlass13device_kernelIN5flash19enable_sm80_to_sm89INS1_16FlashAttnBwdSm80INS1_25CollectiveMainloopBwdSm80ILi2ELi2EN4cute5tupleIJNS5_1CILi128EEES8_NS7_ILi64EEEEEENS_10bfloat16_tEfNS_4arch4Sm80ELb0ELb0ELb1ELb1ELb1ELb0ELb0ELb0ELi2ELi4ELi4ELi4ELb0EEENS1_24CollectiveEpilogueBwdGQAISA_fSD_Li256ELb1ELb1EEENS1_19SingleTileSchedulerILb1ELb0ELb0ELi128EEEEEEEEEvNT_6ParamsE$_ZZN4cute13to_mixed_bitsINS_5tupleIJNS_1CILi4EEENS2_ILi8EEEEEENS1_IJNS2_ILi128EEENS2_ILi0EEEEEENS1_IJiiEEEEEDaRKT_RKT0_RKT1_ENKUlRKT_RKT0_RKT1_E_clIS3_S6_iEEDaSL_SO_SR_ - $_ZN7cutlass13device_kernelIN5flash19enable_sm80_to_sm89INS1_16FlashAttnBwdSm80INS1_25CollectiveMainloopBwdSm80ILi2ELi2EN4cute5tupleIJNS5_1CILi128EEES8_NS7_ILi64EEEEEENS_10bfloat16_tEfNS_4arch4Sm80ELb0ELb0ELb1ELb1ELb1ELb0ELb0ELb0ELi2ELi4ELi4ELi4ELb0EEENS1_24CollectiveEpilogueBwdGQAISA_fSD_Li256ELb1ELb1EEENS1_19SingleTileSchedulerILb1ELb0ELb0ELi128EEEEEEEEEvNT_6ParamsE$_ZZN4cute13to_mixed_bitsINS_5tupleIJNS_1CILi4EEENS2_ILi8EEEEEENS1_IJNS2_ILi128EEENS2_ILi0EEEEEENS1_IJiiEEEEEDaRKT_RKT0_RKT1_ENKUlDpRKT_E_clIJNS_9MixedBitsILj0ELj384EEENS2_ILj0EEEEEEDaSM_)
$_ZN7cutlass13device_kernelIN5flash19enable_sm80_to_sm89INS1_16FlashAttnBwdSm80INS1_25CollectiveMainloopBwdSm80ILi2ELi2EN4cute5tupleIJNS5_1CILi128EEES8_NS7_ILi64EEEEEENS_10bfloat16_tEfNS_4arch4Sm80ELb0ELb0ELb1ELb1ELb1ELb0ELb0ELb0ELi2ELi4ELi4ELi4ELb0EEENS1_24CollectiveEpilogueBwdGQAISA_fSD_Li256ELb1ELb1EEENS1_19SingleTileSchedulerILb1ELb0ELb0ELi128EEEEEEEEEvNT_6ParamsE$_ZZN4cute13to_mixed_bitsINS_5tupleIJNS_1CILi4EEENS2_ILi8EEEEEENS1_IJNS2_ILi128EEENS2_ILi0EEEEEENS1_IJiiEEEEEDaRKT_RKT0_RKT1_ENKUlDpRKT_E_clIJNS_9MixedBitsILj0ELj384EEENS2_ILj0EEEEEEDaSM_:
[----:B------:R-:W-:Y:S01]  /*c260*/  IMAD.MOV.U32 R8, RZ, RZ, R2 ;  /* 0x000000ffff087224 */ /* 0x000fe200078e0002 */
[----:B------:R-:W-:Y:S02]  /*c270*/  MOV R9, 0x0 ;  /* 0x0000000000097802 */ /* 0x000fe40000000f00 */
[----:B------:R-:W-:Y:S02]  /*c280*/  LOP3.LUT R3, R3, 0x180, RZ, 0xc0, !PT ;  /* 0x0000018003037812 */ /* 0x000fe400078ec0ff */
[----:B------:R-:W-:Y:S05]  /*c290*/  RET.REL.NODEC R8 `(_ZN7cutlass13device_kernelIN5flash19enable_sm80_to_sm89INS1_16FlashAttnBwdSm80INS1_25CollectiveMainloopBwdSm80ILi2ELi2EN4cute5tupleIJNS5_1CILi128EEES8_NS7_ILi64EEEEEENS_10bfloat16_tEfNS_4arch4Sm80ELb0ELb0ELb1ELb1ELb1ELb0ELb0ELb0ELi2ELi4ELi4ELi4ELb0EEENS1_24CollectiveEpilogueBwdGQAISA_fSD_Li256ELb1ELb1EEENS1_19SingleTileSchedulerILb1ELb0ELb0ELi128EEEEEEEEEvNT_6ParamsE) ;  /* 0xffff3d6008007950 */ /* 0x000fea0003c3ffff */
        .type           $_ZN7cutlass13device_kernelIN5flash19enable_sm80_to_sm89INS1_16FlashAttnBwdSm80INS1_25CollectiveMainloopBwdSm80ILi2ELi2EN4cute5tupleIJNS5_1CILi128EEES8_NS7_ILi64EEEEEENS_10bfloat16_tEfNS_4arch4Sm80ELb0ELb0ELb1ELb1ELb1ELb0ELb0ELb0ELi2ELi4ELi4ELi4ELb0EEENS1_24CollectiveEpilogueBwdGQAISA_fSD_Li256ELb1ELb1EEENS1_19SingleTileSchedulerILb1ELb0ELb0ELi128EEEEEEEEEvNT_6ParamsE$_ZZN4cute13to_mixed_bitsINS_5tupleIJNS_1CILi4EEENS2_ILi8EEEEEENS1_IJNS2_ILi128EEENS2_ILi0EEEEEENS1_IJiiEEEEEDaRKT_RKT0_RKT1_ENKUlRKT_RKT0_RKT1_E_clIS3_S6_iEEDaSL_SO_SR_,@function
        .size           $_ZN7cutlass13device_kernelIN5flash19enable_sm80_to_sm89INS1_16FlashAttnBwdSm80INS1_25CollectiveMainloopBwdSm80ILi2ELi2EN4cute5tupleIJNS5_1CILi128EEES8_NS7_ILi64EEEEEENS_10bfloat16_tEfNS_4arch4Sm80ELb0ELb0ELb1ELb1ELb1ELb0ELb0ELb0ELi2ELi4ELi4ELi4ELb0EEENS1_24CollectiveEpilogueBwdGQAISA_fSD_Li256ELb1ELb1EEENS1_19SingleTileSchedulerILb1ELb0ELb0ELi128EEEEEEEEEvNT_6ParamsE$_ZZN4cute13to_mixed_bitsINS_5tupleIJNS_1CILi4EEENS2_ILi8EEEEEENS1_IJNS2_ILi128EEENS2_ILi0EEEEEENS1_IJiiEEEEEDaRKT_RKT0_RKT1_ENKUlRKT_RKT0_RKT1_E_clIS3_S6_iEEDaSL_SO_SR_,($_ZN7cutlass13device_kernelIN5flash19enable_sm80_to_sm89INS1_16FlashAttnBwdSm80INS1_25CollectiveMainloopBwdSm80ILi2ELi2EN4cute5tupleIJNS5_1CILi128EEES8_NS7_ILi64EEEEEENS_10bfloat16_tEfNS_4arch4Sm80ELb0ELb0ELb1ELb1ELb1ELb0ELb0ELb0ELi2ELi4ELi4ELi4ELb0EEENS1_24CollectiveEpilogueBwdGQAISA_fSD_Li256ELb1ELb1EEENS1_19SingleTileSchedulerILb1ELb0ELb0ELi128EEEEEEEEEvNT_6ParamsE$_ZZN4cute14logical_divideINS_5tupleIJNS1_IJNS_1CILi8EEENS2_ILi1EEEEEENS1_IJNS2_ILi2EEEEEEEEENS1_IJNS1_IJS4_NS2_ILi0EEEEEENS1_IJiEEEEEENS1_IJS5_NS_6LayoutIS4_S9_EEEEEEEDaRKNSD_IT_T0_EERKT1_ENKUlRKT_RKT0_E_clINSD_IS7_SB_EESE_EEDaSQ_ST_ - $_ZN7cutlass13device_kernelIN5flash19enable_sm80_to_sm89INS1_16FlashAttnBwdSm80INS1_25CollectiveMainloopBwdSm80ILi2ELi2EN4cute5tupleIJNS5_1CILi128EEES8_NS7_ILi64EEEEEENS_10bfloat16_tEfNS_4arch4Sm80ELb0ELb0ELb1ELb1ELb1ELb0ELb0ELb0ELi2ELi4ELi4ELi4ELb0EEENS1_24CollectiveEpilogueBwdGQAISA_fSD_Li256ELb1ELb1EEENS1_19SingleTileSchedulerILb1ELb0ELb0ELi128EEEEEEEEEvNT_6ParamsE$_ZZN4cute13to_mixed_bitsINS_5tupleIJNS_1CILi4EEENS2_ILi8EEEEEENS1_IJNS2_ILi128EEENS2_ILi0EEEEEENS1_IJiiEEEEEDaRKT_RKT0_RKT1_ENKUlRKT_RKT0_RKT1_E_clIS3_S6_iEEDaSL_SO_SR_)
$_ZN7cutlass13device_kernelIN5flash19enable_sm80_to_sm89INS1_16FlashAttnBwdSm80INS1_25CollectiveMainloopBwdSm80ILi2ELi2EN4cute5tupleIJNS5_1CILi128EEES8_NS7_ILi64EEEEEENS_10bfloat16_tEfNS_4arch4Sm80ELb0ELb0ELb1ELb1ELb1ELb0ELb0ELb0ELi2ELi4ELi4ELi4ELb0EEENS1_24CollectiveEpilogueBwdGQAISA_fSD_Li256ELb1ELb1EEENS1_19SingleTileSchedulerILb1ELb0ELb0ELi128EEEEEEEEEvNT_6ParamsE$_ZZN4cute13to_mixed_bitsINS_5tupleIJNS_1CILi4EEENS2_ILi8EEEEEENS1_IJNS2_ILi128EEENS2_ILi0EEEEEENS1_IJiiEEEEEDaRKT_RKT0_RKT1_ENKUlRKT_RKT0_RKT1_E_clIS3_S6_iEEDaSL_SO_SR_:
[----:B------:R-:W-:Y:S01]  /*c2a0*/  MOV R8, R2 ;  /* 0x0000000200087202 */ /* 0x000fe20000000f00 */
[----:B------:R-:W-:Y:S02]  /*c2b0*/  IMAD.MOV.U32 R9, RZ, RZ, 0x0 ;  /* 0x00000000ff097424 */ /* 0x000fe400078e00ff */
[----:B------:R-:W-:-:S05]  /*c2c0*/  IMAD.SHL.U32 R3, R3, 0x80, RZ ;  /* 0x0000008003037824 */ /* 0x000fca00078e00ff */
[----:B------:R-:W-:Y:S01]  /*c2d0*/  LOP3.LUT R3, R3, 0x180, RZ, 0xc0, !PT ;  /* 0x0000018003037812 */ /* 0x000fe200078ec0ff */
[----:B------:R-:W-:Y:S06]  /*c2e0*/  RET.REL.NODEC R8 `(_ZN7cutlass13device_kernelIN5flash19enable_sm80_to_sm89INS1_16FlashAttnBwdSm80INS1_25CollectiveMainloopBwdSm80ILi2ELi2EN4cute5tupleIJNS5_1CILi128EEES8_NS7_ILi64EEEEEENS_10bfloat16_tEfNS_4arch4Sm80ELb0ELb0ELb1ELb1ELb1ELb0ELb0ELb0ELi2ELi4ELi4ELi4ELb0EEENS1_24CollectiveEpilogueBwdGQAISA_fSD_Li256ELb1ELb1EEENS1_19SingleTileSchedulerILb1ELb0ELb0ELi128EEEEEEEEEvNT_6ParamsE) ;  /* 0xffff3d1008007950 */ /* 0x000fec0003c3ffff */
        .type           $_ZN7cutlass13device_kernelIN5flash19enable_sm80_to_sm89INS1_16FlashAttnBwdSm80INS1_25CollectiveMainloopBwdSm80ILi2ELi2EN4cute5tupleIJNS5_1CILi128EEES8_NS7_ILi64EEEEEENS_10bfloat16_tEfNS_4arch4Sm80ELb0ELb0ELb1ELb1ELb1ELb0ELb0ELb0ELi2ELi4ELi4ELi4ELb0EEENS1_24CollectiveEpilogueBwdGQAISA_fSD_Li256ELb1ELb1EEENS1_19SingleTileSchedulerILb1ELb0ELb0ELi128EEEEEEEEEvNT_6ParamsE$_ZZN4cute14logical_divideINS_5tupleIJNS1_IJNS_1CILi8EEENS2_ILi1EEEEEENS1_IJNS2_ILi2EEEEEEEEENS1_IJNS1_IJS4_NS2_ILi0EEEEEENS1_IJiEEEEEENS1_IJS5_NS_6LayoutIS4_S9_EEEEEEEDaRKNSD_IT_T0_EERKT1_ENKUlRKT_RKT0_E_clINSD_IS7_SB_EESE_EEDaSQ_ST_,@function
        .size           $_ZN7cutlass13device_kernelIN5flash19enable_sm80_to_sm89INS1_16FlashAttnBwdSm80INS1_25CollectiveMainloopBwdSm80ILi2ELi2EN4cute5tupleIJNS5_1CILi128EEES8_NS7_ILi64EEEEEENS_10bfloat16_tEfNS_4arch4Sm80ELb0ELb0ELb1ELb1ELb1ELb0ELb0ELb0ELi2ELi4ELi4ELi4ELb0EEENS1_24CollectiveEpilogueBwdGQAISA_fSD_Li256ELb1ELb1EEENS1_19SingleTileSchedulerILb1ELb0ELb0ELi128EEEEEEEEEvNT_6ParamsE$_ZZN4cute14logical_divideINS_5tupleIJNS1_IJNS_1CILi8EEENS2_ILi1EEEEEENS1_IJNS2_ILi2EEEEEEEEENS1_IJNS1_IJS4_NS2_ILi0EEEEEENS1_IJiEEEEEENS1_IJS5_NS_6LayoutIS4_S9_EEEEEEEDaRKNSD_IT_T0_EERKT1_ENKUlRKT_RKT0_E_clINSD_IS7_SB_EESE_EEDaSQ_ST_,($_ZN7cutlass13device_kernelIN5flash19enable_sm80_to_sm89INS1_16FlashAttnBwdSm80INS1_25CollectiveMainloopBwdSm80ILi2ELi2EN4cute5tupleIJNS5_1CILi128EEES8_NS7_ILi64EEEEEENS_10bfloat16_tEfNS_4arch4Sm80ELb0ELb0ELb1ELb1ELb1ELb0ELb0ELb0ELi2ELi4ELi4ELi4ELb0EEENS1_24CollectiveEpilogueBwdGQAISA_fSD_Li256ELb1ELb1EEENS1_19SingleTileSchedulerILb1ELb0ELb0ELi128EEEEEEEEEvNT_6ParamsE$_ZZN4cute14transform_leafINS_15ArithmeticTupleIJiiEEENS_8identityEEEDaRKT_OT0_ENKUlRKT_E_clIiEEDaSB_ - $_ZN7cutlass13device_kernelIN5flash19enable_sm80_to_sm89INS1_16FlashAttnBwdSm80INS1_25CollectiveMainloopBwdSm80ILi2ELi2EN4cute5tupleIJNS5_1CILi128EEES8_NS7_ILi64EEEEEENS_10bfloat16_tEfNS_4arch4Sm80ELb0ELb0ELb1ELb1ELb1ELb0ELb0ELb0ELi2ELi4ELi4ELi4ELb0EEENS1_24CollectiveEpilogueBwdGQAISA_fSD_Li256ELb1ELb1EEENS1_19SingleTileSchedulerILb1ELb0ELb0ELi128EEEEEEEEEvNT_6ParamsE$_ZZN4cute14logical_divideINS_5tupleIJNS1_IJNS_1CILi8EEENS2_ILi1EEEEEENS1_IJNS2_ILi2EEEEEEEEENS1_IJNS1_IJS4_NS2_ILi0EEEEEENS1_IJiEEEEEENS1_IJS5_NS_6LayoutIS4_S9_EEEEEEEDaRKNSD_IT_T0_EERKT1_ENKUlRKT_RKT0_E_clINSD_IS7_SB_EESE_EEDaSQ_ST_)
$_ZN7cutlass13device_kernelIN5flash19enable_sm80_to_sm89INS1_16FlashAttnBwdSm80INS1_25CollectiveMainloopBwdSm80ILi2ELi2EN4cute5tupleIJNS5_1CILi128EEES8_NS7_ILi64EEEEEENS_10bfloat16_tEfNS_4arch4Sm80ELb0ELb0ELb1ELb1ELb1ELb0ELb0ELb0ELi2ELi4ELi4ELi4ELb0EEENS1_24CollectiveEpilogueBwdGQAISA_fSD_Li256ELb1ELb1EEENS1_19SingleTileSchedulerILb1ELb0ELb0ELi128EEEEEEEEEvNT_6ParamsE$_ZZN4cute14logical_divideINS_5tupleIJNS1_IJNS_1CILi8EEENS2_ILi1EEEEEENS1_IJNS2_ILi2EEEEEEEEENS1_IJNS1_IJS4_NS2_ILi0EEEEEENS1_IJiEEEEEENS1_IJS5_NS_6LayoutIS4_S9_EEEEEEEDaRKNSD_IT_T0_EERKT1_ENKUlRKT_RKT0_E_clINSD_IS7_SB_EESE_EEDaSQ_ST_:
[----:B------:R-:W-:-:S05]  /*c2f0*/  IADD3 R7, R2, -c[0x0][0x20], RZ ;  /* 0x8000080002077a10 */ /* 0x000fca0007ffe0ff */
[----:B------:R1:W5:Y:S01]  /*c300*/  LDL R3, [R7] ;  /* 0x0000000007037983 */ /* 0x0003620000100800 */
[----:B------:R-:W-:Y:S02]  /*c310*/  IADD3 R13, R1, 0x1680, RZ ;  /* 0x00001680010d7810 */ /* 0x000fe40007ffe0ff */
[----:B------:R-:W-:Y:S02]  /*c320*/  MOV R6, 0xc360 ;  /* 0x0000c36000067802 */ /* 0x000fe40000000f00 */
[----:B------:R-:W-:-:S04]  /*c330*/  IADD3 R13, R13, c[0x0][0x20], RZ ;  /* 0x000008000d0d7a10 */ /* 0x000fc80007ffe0ff */
[----:B------:R-:W-:Y:S02]  /*c340*/  IADD3 R2, R13, 0x4, RZ ;  /* 0x000000040d027810 */ /* 0x000fe40007ffe0ff */
[----:B-1---5:R-:W-:Y:S05]  /*c350*/  CALL.REL.NOINC `($_ZN7cutlass13device_kernelIN5flash19enable_sm80_to_sm89INS1_16FlashAttnBwdSm80INS1_25CollectiveMainloopBwdSm80ILi2ELi2EN4cute5tupleIJNS5_1CILi128EEES8_NS7_ILi64EEEEEENS_10bfloat16_tEfNS_4arch4Sm80ELb0ELb0ELb1ELb1ELb1ELb0ELb0ELb0ELi2ELi4ELi4ELi4ELb0EEENS1_24CollectiveEpilogueBwdGQAISA_fSD_Li256ELb1ELb1EEENS1_19SingleTileSchedulerILb1ELb0ELb0ELi128EEEEEEEEEvNT_6ParamsE$_ZN4cute5tupleIJNS_1CILi2EEEiEEC2ERKS2_RKi) ;  /* 0xffffec7000007944 */ /* 0x022fea0003c3ffff */
[----:B------:R1:W5:Y:S01]  /*c360*/  LDL R3, [R7] ;  /* 0x0000000007037983 */ /* 0x0003620000100800 */
[----:B------:R-:W-:Y:S02]  /*c370*/  MOV R2, R13 ;  /* 0x0000000d00027202 */ /* 0x000fe40000000f00 */
[----:B------:R-:W-:Y:S02]  /*c380*/  MOV R6, 0xc3a0 ;  /* 0x0000c3a000067802 */ /* 0x000fe40000000f00 */
[----:B-1---5:R-:W-:Y:S05]  /*c390*/  CALL.REL.NOINC `($_ZN7cutlass13device_kernelIN5flash19enable_sm80_to_sm89INS1_16FlashAttnBwdSm80INS1_25CollectiveMainloopBwdSm80ILi2ELi2EN4cute5tupleIJNS5_1CILi128EEES8_NS7_ILi64EEEEEENS_10bfloat16_tEfNS_4arch4Sm80ELb0ELb0ELb1ELb1ELb1ELb0ELb0ELb0ELi2ELi4ELi4ELi4ELb0EEENS1_24CollectiveEpilogueBwdGQAISA_fSD_Li256ELb1ELb1EEENS1_19SingleTileSchedulerILb1ELb0ELb0ELi128EEEEEEEEEvNT_6ParamsE$_ZN4cute5tupleIJNS_1CILi2EEEiEEC2ERKS2_RKi) ;  /* 0xffffec3000007944 */ /* 0x022fea0003c3ffff */
[----:B------:R1:W5:Y:S01]  /*c3a0*/  LDL R3, [R1+0x1680] ;  /* 0x0016800001037983 */ /* 0x0003620000100800 */
[----:B------:R-:W-:-:S03]  /*c3b0*/  MOV R8, 0xc3d0 ;  /* 0x0000c3d000087802 */ /* 0x000fc60000000f00 */
[----:B-1---5:R-:W-:Y:S05]  /*c3c0*/  CALL.REL.NOINC `($_ZN7cutlass13device_kernelIN5flash19enable_sm80_to_sm89INS1_16FlashAttnBwdSm80INS1_25CollectiveMainloopBwdSm80ILi2ELi2EN4cute5tupleIJNS5_1CILi128EEES8_NS7_ILi64EEEEEENS_10bfloat16_tEfNS_4arch4Sm80ELb0ELb0ELb1ELb1ELb1ELb0ELb0ELb0ELi2ELi4ELi4ELi4ELb0EEENS1_24CollectiveEpilogueBwdGQAISA_fSD_Li256ELb1ELb1EEENS1_19SingleTileSchedulerILb1ELb0ELb0ELi128EEEEEEEEEvNT_6ParamsE$_ZZN4cute6detail16composition_implINS_1CILi2EEEiNS_5tupleIJNS2_ILi1EEES3_EEENS4_IJNS2_ILi0EEES5_EEEEEDaRKT_RKT0_RKT1_RKT2_ENKUlRKT_RKT0_E_clIS3_S5_EEDaSN_SQ_) ;  /* 0x0000095000007944 */ /* 0x022fea0003c00000 */
[----:B------:R-:W-:Y:S02]  /*c3d0*/  MOV R8, 0xc3f0 ;  /* 0x0000c3f000087802 */ /* 0x000fe40000000f00 */
[----:B-1---5:R-:W-:Y:S05]  /*c3e0*/  CALL.REL.NOINC `($_ZN7cutlass13device_kernelIN5flash19enable_sm80_to_sm89INS1_16FlashAttnBwdSm80INS1_25CollectiveMainloopBwdSm80ILi2ELi2EN4cute5tupleIJNS5_1CILi128EEES8_NS7_ILi64EEEEEENS_10bfloat16_tEfNS_4arch4Sm80ELb0ELb0ELb1ELb1ELb1ELb0ELb0ELb0ELi2ELi4ELi4ELi4ELb0EEENS1_24CollectiveEpilogueBwdGQAISA_fSD_Li256ELb1ELb1EEENS1_19SingleTileSchedulerILb1ELb0ELb0ELi128EEEEEEEEEvNT_6ParamsE$_ZN4cute3eso3ESOILb1ELb0EJNS_1CILi0EEEiEEC2ERKS3_RKi) ;  /* 0xffffb69000007944 */ /* 0x022fea0003c3ffff */
[----:B-1----:R1:W5:Y:S01]  /*c3f0*/  LDL R2, [R1+0x1680] ;  /* 0x0016800001027983 */ /* 0x0023620000100800 */
[----:B------:R-:W-:-:S03]  /*c400*/  MOV R6, 0xc420 ;  /* 0x0000c42000067802 */ /* 0x000fc60000000f00 */
[----:B-1---5:R-:W-:Y:S05]  /*c410*/  CALL.REL.NOINC `($_ZN7cutlass13device_kernelIN5flash19enable_sm80_to_sm89INS1_16FlashAttnBwdSm80INS1_25CollectiveMainloopBwdSm80ILi2ELi2EN4cute5tupleIJNS5_1CILi128EEES8_NS7_ILi64EEEEEENS_10bfloat16_tEfNS_4arch4Sm80ELb0ELb0ELb1ELb1ELb1ELb0ELb0ELb0ELi2ELi4ELi4ELi4ELb0EEENS1_24CollectiveEpilogueBwdGQAISA_fSD_Li256ELb1ELb1EEENS1_19SingleTileSchedulerILb1ELb0ELb0ELi128EEEEEEEEEvNT_6ParamsE$_ZN4cute5tupleIJNS0_IJNS_1CILi1EEENS1_ILi2EEEEEENS0_IJNS1_ILi0EEEiEEEEEC2ERKS4_RKS6_) ;  /* 0xffffe80000007944 */ /* 0x022fea0003c3ffff */
[----:B-1----:R1:W5:Y:S01]  /*c420*/  LDL R3, [R1+0x1680] ;  /* 0x0016800001037983 */ /* 0x0023620000100800 */
[----:B------:R-:W-:-:S04]  /*c430*/  MOV R13, 0x0 ;  /* 0x00000000000d7802 */ /* 0x000fc80000000f00 */
[----:B------:R-:W-:Y:S05]  /*c440*/  RET.REL.NODEC R12 `(_ZN7cutlass13device_kernelIN5flash19enable_sm80_to_sm89INS1_16FlashAttnBwdSm80INS1_25CollectiveMainloopBwdSm80ILi2ELi2EN4cute5tupleIJNS5_1CILi128EEES8_NS7_ILi64EEEEEENS_10bfloat16_tEfNS_4arch4Sm80ELb0ELb0ELb1ELb1ELb1ELb0ELb0ELb0ELi2ELi4ELi4ELi4ELb0EEENS1_24CollectiveEpilogueBwdGQAISA_fSD_Li256ELb1ELb1EEENS1_19SingleTileSchedulerILb1ELb0ELb0ELi128EEEEEEEEEvNT_6ParamsE) ;  /* 0xffff3bb00c007950 */ /* 0x000fea0003c3ffff */
        .type           $_ZN7cutlass13device_kernelIN5flash19enable_sm80_to_sm89INS1_16FlashAttnBwdSm80INS1_25CollectiveMainloopBwdSm80ILi2ELi2EN4cute5tupleIJNS5_1CILi128EEES8_NS7_ILi64EEEEEENS_10bfloat16_tEfNS_4arch4Sm80ELb0ELb0ELb1ELb1ELb1ELb0ELb0ELb0ELi2ELi4ELi4ELi4ELb0EEENS1_24CollectiveEpilogueBwdGQAISA_fSD_Li256ELb1ELb1EEENS1_19SingleTileSchedulerILb1ELb0ELb0ELi128EEEEEEEEEvNT_6ParamsE$_ZZN4cute14transform_leafINS_15ArithmeticTupleIJiiEEENS_8identityEEEDaRKT_OT0_ENKUlRKT_E_clIiEEDaSB_,@function
        .size           $_ZN7cutlass13device_kernelIN5flash19enable_sm80_to_sm89INS1_16FlashAttnBwdSm80INS1_25CollectiveMainloopBwdSm80ILi2ELi2EN4cute5tupleIJNS5_1CILi128EEES8_NS7_ILi64EEEEEENS_10bfloat16_tEfNS_4arch4Sm80ELb0ELb0ELb1ELb1ELb1ELb0ELb0ELb0ELi2ELi4ELi4ELi4ELb0EEENS1_24CollectiveEpilogueBwdGQAISA_fSD_Li256ELb1ELb1EEENS1_19SingleTileSchedulerILb1ELb0ELb0ELi128EEEEEEEEEvNT_6ParamsE$_ZZN4cute14transform_leafINS_15ArithmeticTupleIJiiEEENS_8identityEEEDaRKT_OT0_ENKUlRKT_E_clIiEEDaSB_,($_ZN7cutlass13device_kernelIN5flash19enable_sm80_to_sm89INS1_16FlashAttnBwdSm80INS1_25CollectiveMainloopBwdSm80ILi2ELi2EN4cute5tupleIJNS5_1CILi128EEES8_NS7_ILi64EEEEEENS_10bfloat16_tEfNS_4arch4Sm80ELb0ELb0ELb1ELb1ELb1ELb0ELb0ELb0ELi2ELi4ELi4ELi4ELb0EEENS1_24CollectiveEpilogueBwdGQAISA_fSD_Li256ELb1ELb1EEENS1_19SingleTileSchedulerILb1ELb0ELb0ELi128EEEEEEEEEvNT_6ParamsE$_ZZN4cute16flatten_to_tupleINS_5tupleIJNS1_IJiiEEENS_1CILi1024EEEEEEEEDaRKT_ENKUlRKT_E_clIS2_EEDaSB_ - $_ZN7cutlass13device_kernelIN5flash19enable_sm80_to_sm89INS1_16FlashAttnBwdSm80INS1_25CollectiveMainloopBwdSm80ILi2ELi2EN4cute5tupleIJNS5_1CILi128EEES8_NS7_ILi64EEEEEENS_10bfloat16_tEfNS_4arch4Sm80ELb0ELb0ELb1ELb1ELb1ELb0ELb0ELb0ELi2ELi4ELi4ELi4ELb0EEENS1_24CollectiveEpilogueBwdGQAISA_fSD_Li256ELb1ELb1EEENS1_19SingleTileSchedulerILb1ELb0ELb0ELi128EEEEEEEEEvNT_6ParamsE$_ZZN4cute14transform_leafINS_15ArithmeticTupleIJiiEEENS_8identityEEEDaRKT_OT0_ENKUlRKT_E_clIiEEDaSB_)
$_ZN7cutlass13device_kernelIN5flash19enable_sm80_to_sm89INS1_16FlashAttnBwdSm80INS1_25CollectiveMainloopBwdSm80ILi2ELi2EN4cute5tupleIJNS5_1CILi128EEES8_NS7_ILi64EEEEEENS_10bfloat16_tEfNS_4arch4Sm80ELb0ELb0ELb1ELb1ELb1ELb0ELb0ELb0ELi2ELi4ELi4ELi4ELb0EEENS1_24CollectiveEpilogueBwdGQAISA_fSD_Li256ELb1ELb1EEENS1_19SingleTileSchedulerILb1ELb0ELb0ELi128EEEEEEEEEvNT_6ParamsE$_ZZN4cute14transform_leafINS_15ArithmeticTupleIJiiEEENS_8identityEEEDaRKT_OT0_ENKUlRKT_E_clIiEEDaSB_:
[----:B------:R-:W-:Y:S02]  /*c450*/  MOV R76, R2 ;  /* 0x00000002004c7202 */ /* 0x000fe40000000f00 */
[----:B------:R-:W-:Y:S02]  /*c460*/  MOV R77, 0x0 ;  /* 0x00000000004d7802 */ /* 0x000fe40000000f00 */
[----:B------:R-:W-:Y:S02]  /*c470*/  MOV R8, R6 ;  /* 0x0000000600087202 */ /* 0x000fe40000000f00 */
[----:B------:R-:W-:Y:S05]  /*c480*/  RET.REL.NODEC R76 `(_ZN7cutlass13device_kernelIN5flash19enable_sm80_to_sm89INS1_16FlashAttnBwdSm80INS1_25CollectiveMainloopBwdSm80ILi2ELi2EN4cute5tupleIJNS5_1CILi128EEES8_NS7_ILi64EEEEEENS_10bfloat16_tEfNS_4arch4Sm80ELb0ELb0ELb1ELb1ELb1ELb0ELb0ELb0ELi2ELi4ELi4ELi4ELb0EEENS1_24CollectiveEpilogueBwdGQAISA_fSD_Li256ELb1ELb1EEENS1_19SingleTileSchedulerILb1ELb0ELb0ELi128EEEEEEEEEvNT_6ParamsE) ;  /* 0xffff3b704c007950 */ /* 0x000fea0003c3ffff */
        .type           $_ZN7cutlass13device_kernelIN5flash19enable_sm80_to_sm89INS1_16FlashAttnBwdSm80INS1_25CollectiveMainloopBwdSm80ILi2ELi2EN4cute5tupleIJNS5_1CILi128EEES8_NS7_ILi64EEEEEENS_10bfloat16_tEfNS_4arch4Sm80ELb0ELb0ELb1ELb1ELb1ELb0ELb0ELb0ELi2ELi4ELi4ELi4ELb0EEENS1_24CollectiveEpilogueBwdGQAISA_fSD_Li256ELb1ELb1EEENS1_19SingleTileSchedulerILb1ELb0ELb0ELi128EEEEEEEEEvNT_6ParamsE$_ZZN4cute16flatten_to_tupleINS_5tupleIJNS1_IJiiEEENS_1CILi1024EEEEEEEEDaRKT_ENKUlRKT_E_clIS2_EEDaSB_,@function
        .size           $_ZN7cutlass13device_kernelIN5flash19enable_sm80_to_sm89INS1_16FlashAttnBwdSm80INS1_25CollectiveMainloopBwdSm80ILi2ELi2EN4cute5tupleIJNS5_1CILi128EEES8_NS7_ILi64EEEEEENS_10bfloat16_tEfNS_4arch4Sm80ELb0ELb0ELb1ELb1ELb1ELb0ELb0ELb0ELi2ELi4ELi4ELi4ELb0EEENS1_24CollectiveEpilogueBwdGQAISA_fSD_Li256ELb1ELb1EEENS1_19SingleTileSchedulerILb1ELb0ELb0ELi128EEEEEEEEEvNT_6ParamsE$_ZZN4cute16flatten_to_tupleINS_5tupleIJNS1_IJiiEEENS_1CILi1024EEEEEEEEDaRKT_ENKUlRKT_E_clIS2_EEDaSB_,($_ZN7cutlass13device_kernelIN5flash19enable_sm80_to_sm89INS1_16FlashAttnBwdSm80INS1_25CollectiveMainloopBwdSm80ILi2ELi2EN4cute5tupleIJNS5_1CILi128EEES8_NS7_ILi64EEEEEENS_10bfloat16_tEfNS_4arch4Sm80ELb0ELb0ELb1ELb1ELb1ELb0ELb0ELb0ELi2ELi4ELi4ELi4ELb0EEENS1_24CollectiveEpilogueBwdGQAISA_fSD_Li256ELb1ELb1EEENS1_19SingleTileSchedulerILb1ELb0ELb0ELi128EEEEEEEEEvNT_6ParamsE$_ZZN4cute16flatten_to_tupleINS_5tupleIJNS1_IJiiEEENS_1CILi8192EEEEEEEEDaRKT_ENKUlRKT_E_clIS2_EEDaSB_ - $_ZN7cutlass13device_kernelIN5flash19enable_sm80_to_sm89INS1_16FlashAttnBwdSm80INS1_25CollectiveMainloopBwdSm80ILi2ELi2EN4cute5tupleIJNS5_1CILi128EEES8_NS7_ILi64EEEEEENS_10bfloat16_tEfNS_4arch4Sm80ELb0ELb0ELb1ELb1ELb1ELb0ELb0ELb0ELi2ELi4ELi4ELi4ELb0EEENS1_24CollectiveEpilogueBwdGQAISA_fSD_Li256ELb1ELb1EEENS1_19SingleTileSchedulerILb1ELb0ELb0ELi128EEEEEEEEEvNT_6ParamsE$_ZZN4cute16flatten_to_tupleINS_5tupleIJNS1_IJiiEEENS_1CILi1024EEEEEEEEDaRKT_ENKUlRKT_E_clIS2_EEDaSB_)
$_ZN7cutlass13device_kernelIN5flash19enable_sm80_to_sm89INS1_16FlashAttnBwdSm80INS1_25CollectiveMainloopBwdSm80ILi2ELi2EN4cute5tupleIJNS5_1CILi128EEES8_NS7_ILi64EEEEEENS_10bfloat16_tEfNS_4arch4Sm80ELb0ELb0ELb1ELb1ELb1ELb0ELb0ELb0ELi2ELi4ELi4ELi4ELb0EEENS1_24CollectiveEpilogueBwdGQAISA_fSD_Li256ELb1ELb1EEENS1_19SingleTileSchedulerILb1ELb0ELb0ELi128EEEEEEEEEvNT_6ParamsE$_ZZN4cute16flatten_to_tupleINS_5tupleIJNS1_IJiiEEENS_1CILi1024EEEEEEEEDaRKT_ENKUlRKT_E_clIS2_EEDaSB_:
[----:B------:R-:W-:-:S04]  /*c490*/  MOV R5, 0x0 ;  /* 0x0000000000057802 */ /* 0x000fc80000000f00 */
[----:B------:R-:W-:Y:S05]  /*c4a0*/  RET.REL.NODEC R4 `(_ZN7cutlass13device_kernelIN5flash19enable_sm80_to_sm89INS1_16FlashAttnBwdSm80INS1_25CollectiveMainloopBwdSm80ILi2ELi2EN4cute5tupleIJNS5_1CILi128EEES8_NS7_ILi64EEEEEENS_10bfloat16_tEfNS_4arch4Sm80ELb0ELb0ELb1ELb1ELb1ELb0ELb0ELb0ELi2ELi4ELi4ELi4ELb0EEENS1_24CollectiveEpilogueBwdGQAISA_fSD_Li256ELb1ELb1EEENS1_19SingleTileSchedulerILb1ELb0ELb0ELi128EEEEEEEEEvNT_6ParamsE) ;  /* 0xffff3b5004007950 */ /* 0x000fea0003c3ffff */
        .type           $_ZN7cutlass13device_kernelIN5flash19enable_sm80_to_sm89INS1_16FlashAttnBwdSm80INS1_25CollectiveMainloopBwdSm80ILi2ELi2EN4cute5tupleIJNS5_1CILi128EEES8_NS7_ILi64EEEEEENS_10bfloat16_tEfNS_4arch4Sm80ELb0ELb0ELb1ELb1ELb1ELb0ELb0ELb0ELi2ELi4ELi4ELi4ELb0EEENS1_24CollectiveEpilogueBwdGQAISA_fSD_Li256ELb1ELb1EEENS1_19SingleTileSchedulerILb1ELb0ELb0ELi128EEEEEEEEEvNT_6ParamsE$_ZZN4cute16flatten_to_tupleINS_5tupleIJNS1_IJiiEEENS_1CILi8192EEEEEEEEDaRKT_ENKUlRKT_E_clIS2_EEDaSB_,@function
        .size           $_ZN7cutlass13device_kernelIN5flash19enable_sm80_to_sm89INS1_16FlashAttnBwdSm80INS1_25CollectiveMainloopBwdSm80ILi2ELi2EN4cute5tupleIJNS5_1CILi128EEES8_NS7_ILi64EEEEEENS_10bfloat16_tEfNS_4arch4Sm80ELb0ELb0ELb1ELb1ELb1ELb0ELb0ELb0ELi2ELi4ELi4ELi4ELb0EEENS1_24CollectiveEpilogueBwdGQAISA_fSD_Li256ELb1ELb1EEENS1_19SingleTileSchedulerILb1ELb0ELb0ELi128EEEEEEEEEvNT_6ParamsE$_ZZN4cute16flatten_to_tupleINS_5tupleIJNS1_IJiiEEENS_1CILi8192EEEEEEEEDaRKT_ENKUlRKT_E_clIS2_EEDaSB_,($_ZN7cutlass13device_kernelIN5flash19enable_sm80_to_sm89INS1_16FlashAttnBwdSm80INS1_25CollectiveMainloopBwdSm80ILi2ELi2EN4cute5tupleIJNS5_1CILi128EEES8_NS7_ILi64EEEEEENS_10bfloat16_tEfNS_4arch4Sm80ELb0ELb0ELb1ELb1ELb1ELb0ELb0ELb0ELi2ELi4ELi4ELi4ELb0EEENS1_24CollectiveEpilogueBwdGQAISA_fSD_Li256ELb1ELb1EEENS1_19SingleTileSchedulerILb1ELb0ELb0ELi128EEEEEEEEEvNT_6ParamsE$_ZZN4cute16flatten_to_tupleINS_5tupleIJNS_1CILi0EEENS1_IJNS2_ILi1EEENS2_ILi512EEEiEEEEEEEEDaRKT_ENKUlRKT_E_clIS6_EEDaSD_ - $_ZN7cutlass13device_kernelIN5flash19enable_sm80_to_sm89INS1_16FlashAttnBwdSm80INS1_25CollectiveMainloopBwdSm80ILi2ELi2EN4cute5tupleIJNS5_1CILi128EEES8_NS7_ILi64EEEEEENS_10bfloat16_tEfNS_4arch4Sm80ELb0ELb0ELb1ELb1ELb1ELb0ELb0ELb0ELi2ELi4ELi4ELi4ELb0EEENS1_24CollectiveEpilogueBwdGQAISA_fSD_Li256ELb1ELb1EEENS1_19SingleTileSchedulerILb1ELb0ELb0ELi128EEEEEEEEEvNT_6ParamsE$_ZZN4cute16flatten_to_tupleINS_5tupleIJNS1_IJiiEEENS_1CILi8192EEEEEEEEDaRKT_ENKUlRKT_E_clIS2_EEDaSB_)
$_ZN7cutlass13device_kernelIN5flash19enable_sm80_to_sm89INS1_16FlashAttnBwdSm80INS1_25CollectiveMainloopBwdSm80ILi2ELi2EN4cute5tupleIJNS5_1CILi128EEES8_NS7_ILi64EEEEEENS_10bfloat16_tEfNS_4arch4Sm80ELb0ELb0ELb1ELb1ELb1ELb0ELb0ELb0ELi2ELi4ELi4ELi4ELb0EEENS1_24CollectiveEpilogueBwdGQAISA_fSD_Li256ELb1ELb1EEENS1_19SingleTileSchedulerILb1ELb0ELb0ELi128EEEEEEEEEvNT_6ParamsE$_ZZN4cute16flatten_to_tupleINS_5tupleIJNS1_IJiiEEENS_1CILi8192EEEEEEEEDaRKT_ENKUlRKT_E_clIS2_EEDaSB_:
[----:B------:R-:W-:Y:S02]  /*c4b0*/  MOV R8, R6 ;  /* 0x0000000600087202 */ /* 0x000fe40000000f00 */
[----:B------:R-:W-:-:S04]  /*c4c0*/  MOV R9, 0x0 ;  /* 0x0000000000097802 */ /* 0x000fc80000000f00 */
[----:B------:R-:W-:Y:S05]  /*c4d0*/  RET.REL.NODEC R8 `(_ZN7cutlass13device_kernelIN5flash19enable_sm80_to_sm89INS1_16FlashAttnBwdSm80INS1_25CollectiveMainloopBwdSm80ILi2ELi2EN4cute5tupleIJNS5_1CILi128EEES8_NS7_ILi64EEEEEENS_10bfloat16_tEfNS_4arch4Sm80ELb0ELb0ELb1ELb1ELb1ELb0ELb0ELb0ELi2ELi4ELi4ELi4ELb0EEENS1_24CollectiveEpilogueBwdGQAISA_fSD_Li256ELb1ELb1EEENS1_19SingleTileSchedulerILb1ELb0ELb0ELi128EEEEEEEEEvNT_6ParamsE) ;  /* 0xffff3b2008007950 */ /* 0x000fea0003c3ffff */
        .type           $_ZN7cutlass13device_kernelIN5flash19enable_sm80_to_sm89INS1_16FlashAttnBwdSm80INS1_25CollectiveMainloopBwdSm80ILi2ELi2EN4cute5tupleIJNS5_1CILi128EEES8_NS7_ILi64EEEEEENS_10bfloat16_tEfNS_4arch4Sm80ELb0ELb0ELb1ELb1ELb1ELb0ELb0ELb0ELi2ELi4ELi4ELi4ELb0EEENS1_24CollectiveEpilogueBwdGQAISA_fSD_Li256ELb1ELb1EEENS1_19SingleTileSchedulerILb1ELb0ELb0ELi128EEEEEEEEEvNT_6ParamsE$_ZZN4cute16flatten_to_tupleINS_5tupleIJNS_1CILi0EEENS1_IJNS2_ILi1EEENS2_ILi512EEEiEEEEEEEEDaRKT_ENKUlRKT_E_clIS6_EEDaSD_,@function
        .size           $_ZN7cutlass13device_kernelIN5flash19enable_sm80_to_sm89INS1_16FlashAttnBwdSm80INS1_25CollectiveMainloopBwdSm80ILi2ELi2EN4cute5tupleIJNS5_1CILi128EEES8_NS7_ILi64EEEEEENS_10bfloat16_tEfNS_4arch4Sm80ELb0ELb0ELb1ELb1ELb1ELb0ELb0ELb0ELi2ELi4ELi4ELi4ELb0EEENS1_24CollectiveEpilogueBwdGQAISA_fSD_Li256ELb1ELb1EEENS1_19SingleTileSchedulerILb1ELb0ELb0ELi128EEEEEEEEEvNT_6ParamsE$_ZZN4cute16flatten_to_tupleINS_5tupleIJNS_1CILi0EEENS1_IJNS2_ILi1EEENS2_ILi512EEEiEEEEEEEEDaRKT_ENKUlRKT_E_clIS6_EEDaSD_,($_ZN7cutlass13device_kernelIN5flash19enable_sm80_to_sm89INS1_16FlashAttnBwdSm80INS1_25CollectiveMainloopBwdSm80ILi2ELi2EN4cute5tupleIJNS5_1CILi128EEES8_NS7_ILi64EEEEEENS_10bfloat16_tEfNS_4arch4Sm80ELb0ELb0ELb1ELb1ELb1ELb0ELb0ELb0ELi2ELi4ELi4ELi4ELb0EEENS1_24CollectiveEpilogueBwdGQAISA_fSD_Li256ELb1ELb1EEENS1_19SingleTileSchedulerILb1ELb0ELb0ELi128EEEEEEEEEvNT_6ParamsE$_ZZN4cute16flatten_to_tupleINS_5tupleIJNS_1CILi1024EEENS1_IJiiEEEEEEEEDaRKT_ENKUlRKT_E_clIS4_EEDaSB_ - $_ZN7cutlass13device_kernelIN5flash19enable_sm80_to_sm89INS1_16FlashAttnBwdSm80INS1_25CollectiveMainloopBwdSm80ILi2ELi2EN4cute5tupleIJNS5_1CILi128EEES8_NS7_ILi64EEEEEENS_10bfloat16_tEfNS_4arch4Sm80ELb0ELb0ELb1ELb1ELb1ELb0ELb0ELb0ELi2ELi4ELi4ELi4ELb0EEENS1_24CollectiveEpilogueBwdGQAISA_fSD_Li256ELb1ELb1EEENS1_19SingleTileSchedulerILb1ELb0ELb0ELi128EEEEEEEEEvNT_6ParamsE$_ZZN4cute16flatten_to_tupleINS_5tupleIJNS_1CILi0EEENS1_IJNS2_ILi1EEENS2_ILi512EEEiEEEEEEEEDaRKT_ENKUlRKT_E_clIS6_EEDaSD_)
$_ZN7cutlass13device_kernelIN5flash19enable_sm80_to_sm89INS1_16FlashAttnBwdSm80INS1_25CollectiveMainloopBwdSm80ILi2ELi2EN4cute5tupleIJNS5_1CILi128EEES8_NS7_ILi64EEEEEENS_10bfloat16_tEfNS_4arch4Sm80ELb0ELb0ELb1ELb1ELb1ELb0ELb0ELb0ELi2ELi4ELi4ELi4ELb0EEENS1_24CollectiveEpilogueBwdGQAISA_fSD_Li256ELb1ELb1EEENS1_19SingleTileSchedulerILb1ELb0ELb0ELi128EEEEEEEEEvNT_6ParamsE$_ZZN4cute16flatten_to_tupleINS_5tupleIJNS_1CILi0EEENS1_IJNS2_ILi1EEENS2_ILi512EEEiEEEEEEEEDaRKT_ENKUlRKT_E_clIS6_EEDaSD_:
[----:B------:R-:W-:Y:S02]  /*c4e0*/  MOV R8, R2 ;  /* 0x0000000200087202 */ /* 0x000fe40000000f00 */
[----:B------:R-:W-:-:S04]  /*c4f0*/  MOV R9, 0x0 ;  /* 0x0000000000097802 */ /* 0x000fc80000000f00 */
[----:B------:R-:W-:Y:S05]  /*c500*/  RET.REL.NODEC R8 `(_ZN7cutlass13device_kernelIN5flash19enable_sm80_to_sm89INS1_16FlashAttnBwdSm80INS1_25CollectiveMainloopBwdSm80ILi2ELi2EN4cute5tupleIJNS5_1CILi128EEES8_NS7_ILi64EEEEEENS_10bfloat16_tEfNS_4arch4Sm80ELb0ELb0ELb1ELb1ELb1ELb0ELb0ELb0ELi2ELi4ELi4ELi4ELb0EEENS1_24CollectiveEpilogueBwdGQAISA_fSD_Li256ELb1ELb1EEENS1_19SingleTileSchedulerILb1ELb0ELb0ELi128EEEEEEEEEvNT_6ParamsE) ;  /* 0xffff3af008007950 */ /* 0x000fea0003c3ffff */
        .type           $_ZN7cutlass13device_kernelIN5flash19enable_sm80_to_sm89INS1_16FlashAttnBwdSm80INS1_25CollectiveMainloopBwdSm80ILi2ELi2EN4cute5tupleIJNS5_1CILi128EEES8_NS7_ILi64EEEEEENS_10bfloat16_tEfNS_4arch4Sm80ELb0ELb0ELb1ELb1ELb1ELb0ELb0ELb0ELi2ELi4ELi4ELi4ELb0EEENS1_24CollectiveEpilogueBwdGQAISA_fSD_Li256ELb1ELb1EEENS1_19SingleTileSchedulerILb1ELb0ELb0ELi128EEEEEEEEEvNT_6ParamsE$_ZZN4cute16flatten_to_tupleINS_5tupleIJNS_1CILi1024EEENS1_IJiiEEEEEEEEDaRKT_ENKUlRKT_E_clIS4_EEDaSB_,@function
        .size           $_ZN7cutlass13device_kernelIN5flash19enable_sm80_to_sm89INS1_16FlashAttnBwdSm80INS1_25CollectiveMainloopBwdSm80ILi2ELi2EN4cute5tupleIJNS5_1CILi128EEES8_NS7_ILi64EEEEEENS_10bfloat16_tEfNS_4arch4Sm80ELb0ELb0ELb1ELb1ELb1ELb0ELb0ELb0ELi2ELi4ELi4ELi4ELb0EEENS1_24CollectiveEpilogueBwdGQAISA_fSD_Li256ELb1ELb1EEENS1_19SingleTileSchedulerILb1ELb0ELb0ELi128EEEEEEEEEvNT_6ParamsE$_ZZN4cute16flatten_to_tupleINS_5tupleIJNS_1CILi1024EEENS1_IJiiEEEEEEEEDaRKT_ENKUlRKT_E_clIS4_EEDaSB_,($_ZN7cutlass13device_kernelIN5flash19enable_sm80_to_sm89INS1_16FlashAttnBwdSm80INS1_25CollectiveMainloopBwdSm80ILi2ELi2EN4cute5tupleIJNS5_1CILi128EEES8_NS7_ILi64EEEEEENS_10bfloat16_tEfNS_4arch4Sm80ELb0ELb0ELb1ELb1ELb1ELb0ELb0ELb0ELi2ELi4ELi4ELi4ELb0EEENS1_24CollectiveEpilogueBwdGQAISA_fSD_Li256ELb1ELb1EEENS1_19SingleTileSchedulerILb1ELb0ELb0ELi128EEEEEEEEEvNT_6ParamsE$_ZZN4cute16flatten_to_tupleINS_5tupleIJNS_1CILi4096EEENS1_IJNS1_IJiiEEENS2_ILi8192EEEEEEEEEEEDaRKT_ENKUlRKT_E_clIS6_EEDaSD_ - $_ZN7cutlass13device_kernelIN5flash19enable_sm80_to_sm89INS1_16FlashAttnBwdSm80INS1_25CollectiveMainloopBwdSm80ILi2ELi2EN4cute5tupleIJNS5_1CILi128EEES8_NS7_ILi64EEEEEENS_10bfloat16_tEfNS_4arch4Sm80ELb0ELb0ELb1ELb1ELb1ELb0ELb0ELb0ELi2ELi4ELi4ELi4ELb0EEENS1_24CollectiveEpilogueBwdGQAISA_fSD_Li256ELb1ELb1EEENS1_19SingleTileSchedulerILb1ELb0ELb0ELi128EEEEEEEEEvNT_6ParamsE$_ZZN4cute16flatten_to_tupleINS_5tupleIJNS_1CILi1024EEENS1_IJiiEEEEEEEEDaRKT_ENKUlRKT_E_clIS4_EEDaSB_)
$_ZN7cutlass13device_kernelIN5flash19enable_sm80_to_sm89INS1_16FlashAttnBwdSm80INS1_25CollectiveMainloopBwdSm80ILi2ELi2EN4cute5tupleIJNS5_1CILi128EEES8_NS7_ILi64EEEEEENS_10bfloat16_tEfNS_4arch4Sm80ELb0ELb0ELb1ELb1ELb1ELb0ELb0ELb0ELi2ELi4ELi4ELi4ELb0EEENS1_24CollectiveEpilogueBwdGQAISA_fSD_Li256ELb1ELb1EEENS1_19SingleTileSchedulerILb1ELb0ELb0ELi128EEEEEEEEEvNT_6ParamsE$_ZZN4cute16flatten_to_tupleINS_5tupleIJNS_1CILi1024EEENS1_IJiiEEEEEEEEDaRKT_ENKUlRKT_E_clIS4_EEDaSB_:
[----:B------:R-:W-:-:S04]  /*c510*/  MOV R5, 0x0 ;  /* 0x0000000000057802 */ /* 0x000fc80000000f00 */
[----:B------:R-:W-:Y:S05]  /*c520*/  RET.REL.NODEC R4 `(_ZN7cutlass13device_kernelIN5flash19enable_sm80_to_sm89INS1_16FlashAttnBwdSm80INS1_25CollectiveMainloopBwdSm80ILi2ELi2EN4cute5tupleIJNS5_1CILi128EEES8_NS7_ILi64EEEEEENS_10bfloat16_tEfNS_4arch4Sm80ELb0ELb0ELb1ELb1ELb1ELb0ELb0ELb0ELi2ELi4ELi4ELi4ELb0EEENS1_24CollectiveEpilogueBwdGQAISA_fSD_Li256ELb1ELb1EEENS1_19SingleTileSchedulerILb1ELb0ELb0ELi128EEEEEEEEEvNT_6ParamsE) ;  /* 0xffff3ad004007950 */ /* 0x000fea0003c3ffff */
        .type           $_ZN7cutlass13device_kernelIN5flash19enable_sm80_to_sm89INS1_16FlashAttnBwdSm80INS1_25CollectiveMainloopBwdSm80ILi2ELi2EN4cute5tupleIJNS5_1CILi128EEES8_NS7_ILi64EEEEEENS_10bfloat16_tEfNS_4arch4Sm80ELb0ELb0ELb1ELb1ELb1ELb0ELb0ELb0ELi2ELi4ELi4ELi4ELb0EEENS1_24CollectiveEpilogueBwdGQAISA_fSD_Li256ELb1ELb1EEENS1_19SingleTileSchedulerILb1ELb0ELb0ELi128EEEEEEEEEvNT_6ParamsE$_ZZN4cute16flatten_to_tupleINS_5tupleIJNS_1CILi4096EEENS1_IJNS1_IJiiEEENS2_ILi8192EEEEEEEEEEEDaRKT_ENKUlRKT_E_clIS6_EEDaSD_,@function
        .size           $_ZN7cutlass13device_kernelIN5flash19enable_sm80_to_sm89INS1_16FlashAttnBwdSm80INS1_25CollectiveMainloopBwdSm80ILi2ELi2EN4cute5tupleIJNS5_1CILi128EEES8_NS7_ILi64EEEEEENS_10bfloat16_tEfNS_4arch4Sm80ELb0ELb0ELb1ELb1ELb1ELb0ELb0ELb0ELi2ELi4ELi4ELi4ELb0EEENS1_24CollectiveEpilogueBwdGQAISA_fSD_Li256ELb1ELb1EEENS1_19SingleTileSchedulerILb1ELb0ELb0ELi128EEEEEEEEEvNT_6ParamsE$_ZZN4cute16flatten_to_tupleINS_5tupleIJNS_1CILi4096EEENS1_IJNS1_IJiiEEENS2_ILi8192EEEEEEEEEEEDaRKT_ENKUlRKT_E_clIS6_EEDaSD_,($_ZN7cutlass13device_kernelIN5flash19enable_sm80_to_sm89INS1_16FlashAttnBwdSm80INS1_25CollectiveMainloopBwdSm80ILi2ELi2EN4cute5tupleIJNS5_1CILi128EEES8_NS7_ILi64EEEEEENS_10bfloat16_tEfNS_4arch4Sm80ELb0ELb0ELb1ELb1ELb1ELb0ELb0ELb0ELi2ELi4ELi4ELi4ELb0EEENS1_24CollectiveEpilogueBwdGQAISA_fSD_Li256ELb1ELb1EEENS1_19SingleTileSchedulerILb1ELb0ELb0ELi128EEEEEEEEEvNT_6ParamsE$_ZZN4cute16flatten_to_tupleINS_5tupleIJNS_1CILi4096EEENS1_IJiiEEEEEEEEDaRKT_ENKUlRKT_E_clIS4_EEDaSB_ - $_ZN7cutlass13device_kernelIN5flash19enable_sm80_to_sm89INS1_16FlashAttnBwdSm80INS1_25CollectiveMainloopBwdSm80ILi2ELi2EN4cute5tupleIJNS5_1CILi128EEES8_NS7_ILi64EEEEEENS_10bfloat16_tEfNS_4arch4Sm80ELb0ELb0ELb1ELb1ELb1ELb0ELb0ELb0ELi2ELi4ELi4ELi4ELb0EEENS1_24CollectiveEpilogueBwdGQAISA_fSD_Li256ELb1ELb1EEENS1_19SingleTileSchedulerILb1ELb0ELb0ELi128EEEEEEEEEvNT_6ParamsE$_ZZN4cute16flatten_to_tupleINS_5tupleIJNS_1CILi4096EEENS1_IJNS1_IJiiEEENS2_ILi8192EEEEEEEEEEEDaRKT_ENKUlRKT_E_clIS6_EEDaSD_)
$_ZN7cutlass13device_kernelIN5flash19enable_sm80_to_sm89INS1_16FlashAttnBwdSm80INS1_25CollectiveMainloopBwdSm80ILi2ELi2EN4cute5tupleIJNS5_1CILi128EEES8_NS7_ILi64EEEEEENS_10bfloat16_tEfNS_4arch4Sm80ELb0ELb0ELb1ELb1ELb1ELb0ELb0ELb0ELi2ELi4ELi4ELi4ELb0EEENS1_24CollectiveEpilogueBwdGQAISA_fSD_Li256ELb1ELb1EEENS1_19SingleTileSchedulerILb1ELb0ELb0ELi128EEEEEEEEEvNT_6ParamsE$_ZZN4cute16flatten_to_tupleINS_5tupleIJNS_1CILi4096EEENS1_IJNS1_IJiiEEENS2_ILi8192EEEEEEEEEEEDaRKT_ENKUlRKT_E_clIS6_EEDaSD_:
[----:B------:R-:W-:-:S05]  /*c530*/  IADD3 R8, R66, -c[0x0][0x20], RZ ;  /* 0x8000080042087a10 */ /* 0x000fca0007ffe0ff */
[----:B------:R1:W5:Y:S04]  /*c540*/  LDL R2, [R8] ;  /* 0x0000000008027983 */ /* 0x0003680000100800 */
[----:B------:R1:W5:Y:S01]  /*c550*/  LDL R3, [R8+0x4] ;  /* 0x0000040008037983 */ /* 0x0003620000100800 */
[----:B------:R-:W-:Y:S02]  /*c560*/  IADD3 R5, R1, 0x1680, RZ ;  /* 0x0000168001057810 */ /* 0x000fe40007ffe0ff */
[----:B------:R-:W-:Y:S02]  /*c570*/  MOV R6, 0xc5a0 ;  /* 0x0000c5a000067802 */ /* 0x000fe40000000f00 */
[----:B------:R-:W-:Y:S02]  /*c580*/  IADD3 R5, R5, c[0x0][0x20], RZ ;  /* 0x0000080005057a10 */ /* 0x000fe40007ffe0ff */
[----:B-1---5:R-:W-:Y:S05]  /*c590*/  CALL.REL.NOINC `($_ZN7cutlass13device_kernelIN5flash19enable_sm80_to_sm89INS1_16FlashAttnBwdSm80INS1_25CollectiveMainloopBwdSm80ILi2ELi2EN4cute5tupleIJNS5_1CILi128EEES8_NS7_ILi64EEEEEENS_10bfloat16_tEfNS_4arch4Sm80ELb0ELb0ELb1ELb1ELb1ELb0ELb0ELb0ELi2ELi4ELi4ELi4ELb0EEENS1_24CollectiveEpilogueBwdGQAISA_fSD_Li256ELb1ELb1EEENS1_19SingleTileSchedulerILb1ELb0ELb0ELi128EEEEEEEEEvNT_6ParamsE$_ZZN4cute16flatten_to_tupleINS_5tupleIJNS1_IJiiEEENS_1CILi8192EEEEEEEEDaRKT_ENKUlRKT_E_clIS2_EEDaSB_) ;  /* 0xffffff1000007944 */ /* 0x022fea0003c3ffff */
[----:B------:R1:W-:Y:S01]  /*c5a0*/  STL.64 [R1+0x1680], R2 ;  /* 0x0016800201007387 */ /* 0x0003e20000100a00 */
[----:B------:R-:W-:-:S03]  /*c5b0*/  MOV R6, 0xc5d0 ;  /* 0x0000c5d000067802 */ /* 0x000fc60000000f00 */
[----:B-1----:R-:W-:Y:S05]  /*c5c0*/  CALL.REL.NOINC `($_ZN7cutlass13device_kernelIN5flash19enable_sm80_to_sm89INS1_16FlashAttnBwdSm80INS1_25CollectiveMainloopBwdSm80ILi2ELi2EN4cute5tupleIJNS5_1CILi128EEES8_NS7_ILi64EEEEEENS_10bfloat16_tEfNS_4arch4Sm80ELb0ELb0ELb1ELb1ELb1ELb0ELb0ELb0ELi2ELi4ELi4ELi4ELb0EEENS1_24CollectiveEpilogueBwdGQAISA_fSD_Li256ELb1ELb1EEENS1_19SingleTileSchedulerILb1ELb0ELb0ELi128EEEEEEEEEvNT_6ParamsE$_ZZN4cute12filter_tupleINS_5tupleIJNS1_IJiiEEENS_1CILi8192EEEEEEZNS_16flatten_to_tupleIS5_EEDaRKT_EUlRKT_E_EEDaS9_OT0_ENKUlDpSC_E_clIJS2_NS1_IJS4_EEEEEEDaSG_) ;  /* 0xfffff01000007944 */ /* 0x002fea0003c3ffff */
[----:B------:R-:W-:-:S04]  /*c5d0*/  MOV R5, 0x0 ;  /* 0x0000000000057802 */ /* 0x000fc80000000f00 */
[----:B------:R-:W-:Y:S05]  /*c5e0*/  RET.REL.NODEC R4 `(_ZN7cutlass13device_kernelIN5flash19enable_sm80_to_sm89INS1_16FlashAttnBwdSm80INS1_25CollectiveMainloopBwdSm80ILi2ELi2EN4cute5tupleIJNS5_1CILi128EEES8_NS7_ILi64EEEEEENS_10bfloat16_tEfNS_4arch4Sm80ELb0ELb0ELb1ELb1ELb1ELb0ELb0ELb0ELi2ELi4ELi4ELi4ELb0EEENS1_24CollectiveEpilogueBwdGQAISA_fSD_Li256ELb1ELb1EEENS1_19SingleTileSchedulerILb1ELb0ELb0ELi128EEEEEEEEEvNT_6ParamsE) ;  /* 0xffff3a1004007950 */ /* 0x000fea0003c3ffff */
        .type           $_ZN7cutlass13device_kernelIN5flash19enable_sm80_to_sm89INS1_16FlashAttnBwdSm80INS1_25CollectiveMainloopBwdSm80ILi2ELi2EN4cute5tupleIJNS5_1CILi128EEES8_NS7_ILi64EEEEEENS_10bfloat16_tEfNS_4arch4Sm80ELb0ELb0ELb1ELb1ELb1ELb0ELb0ELb0ELi2ELi4ELi4ELi4ELb0EEENS1_24CollectiveEpilogueBwdGQAISA_fSD_Li256ELb1ELb1EEENS1_19SingleTileSchedulerILb1ELb0ELb0ELi128EEEEEEEEEvNT_6ParamsE$_ZZN4cute16flatten_to_tupleINS_5tupleIJNS_1CILi4096EEENS1_IJiiEEEEEEEEDaRKT_ENKUlRKT_E_clIS4_EEDaSB_,@function
        .size           $_ZN7cutlass13device_kernelIN5flash19enable_sm80_to_sm89INS1_16FlashAttnBwdSm80INS1_25CollectiveMainloopBwdSm80ILi2ELi2EN4cute5tupleIJNS5_1CILi128EEES8_NS7_ILi64EEEEEENS_10bfloat16_tEfNS_4arch4Sm80ELb0ELb0ELb1ELb1ELb1ELb0ELb0ELb0ELi2ELi4ELi4ELi4ELb0EEENS1_24CollectiveEpilogueBwdGQAISA_fSD_Li256ELb1ELb1EEENS1_19SingleTileSchedulerILb1ELb0ELb0ELi128EEEEEEEEEvNT_6ParamsE$_ZZN4cute16flatten_to_tupleINS_5tupleIJNS_1CILi4096EEENS1_IJiiEEEEEEEEDaRKT_ENKUlRKT_E_clIS4_EEDaSB_,($_ZN7cutlass13device_kernelIN5flash19enable_sm80_to_sm89INS1_16FlashAttnBwdSm80INS1_25CollectiveMainloopBwdSm80ILi2ELi2EN4cute5tupleIJNS5_1CILi128EEES8_NS7_ILi64EEEEEENS_10bfloat16_tEfNS_4arch4Sm80ELb0ELb0ELb1ELb1ELb1ELb0ELb0ELb0ELi2ELi4ELi4ELi4ELb0EEENS1_24CollectiveEpilogueBwdGQAISA_fSD_Li256ELb1ELb1EEENS1_19SingleTileSchedulerILb1ELb0ELb0ELi128EEEEEEEEEvNT_6ParamsE$_ZZN4cute19as_arithmetic_tupleINS_15ArithmeticTupleIJiiEEEEEDaRKT_ENKUlDpRKT_E_clIJiiEEEDaS9_ - $_ZN7cutlass13device_kernelIN5flash19enable_sm80_to_sm89INS1_16FlashAttnBwdSm80INS1_25CollectiveMainloopBwdSm80ILi2ELi2EN4cute5tupleIJNS5_1CILi128EEES8_NS7_ILi64EEEEEENS_10bfloat16_tEfNS_4arch4Sm80ELb0ELb0ELb1ELb1ELb1ELb0ELb0ELb0ELi2ELi4ELi4ELi4ELb0EEENS1_24CollectiveEpilogueBwdGQAISA_fSD_Li256ELb1ELb1EEENS1_19SingleTileSchedulerILb1ELb0ELb0ELi128EEEEEEEEEvNT_6ParamsE$_ZZN4cute16flatten_to_tupleINS_5tupleIJNS_1CILi4096EEENS1_IJiiEEEEEEEEDaRKT_ENKUlRKT_E_clIS4_EEDaSB_)
$_ZN7cutlass13device_kernelIN5flash19enable_sm80_to_sm89INS1_16FlashAttnBwdSm80INS1_25CollectiveMainloopBwdSm80ILi2ELi2EN4cute5tupleIJNS5_1CILi128EEES8_NS7_ILi64EEEEEENS_10bfloat16_tEfNS_4arch4Sm80ELb0ELb0ELb1ELb1ELb1ELb0ELb0ELb0ELi2ELi4ELi4ELi4ELb0EEENS1_24CollectiveEpilogueBwdGQAISA_fSD_Li256ELb1ELb1EEENS1_19SingleTileSchedulerILb1ELb0ELb0ELi128EEEEEEEEEvNT_6ParamsE$_ZZN4cute16flatten_to_tupleINS_5tupleIJNS_1CILi4096EEENS1_IJiiEEEEEEEEDaRKT_ENKUlRKT_E_clIS4_EEDaSB_:
[----:B------:R-:W-:-:S04]  /*c5f0*/  MOV R5, 0x0 ;  /* 0x0000000000057802 */ /* 0x000fc80000000f00 */
[----:B------:R-:W-:Y:S05]  /*c600*/  RET.REL.NODEC R4 `(_ZN7cutlass13device_kernelIN5flash19enable_sm80_to_sm89INS1_16FlashAttnBwdSm80INS1_25CollectiveMainloopBwdSm80ILi2ELi2EN4cute5tupleIJNS5_1CILi128EEES8_NS7_ILi64EEEEEENS_10bfloat16_tEfNS_4arch4Sm80ELb0ELb0ELb1ELb1ELb1ELb0ELb0ELb0ELi2ELi4ELi4ELi4ELb0EEENS1_24CollectiveEpilogueBwdGQAISA_fSD_Li256ELb1ELb1EEENS1_19SingleTileSchedulerILb1ELb0ELb0ELi128EEEEEEEEEvNT_6ParamsE) ;  /* 0xffff39f004007950 */ /* 0x000fea0003c3ffff */
        .type           $_ZN7cutlass13device_kernelIN5flash19enable_sm80_to_sm89INS1_16FlashAttnBwdSm80INS1_25CollectiveMainloopBwdSm80ILi2ELi2EN4cute5tupleIJNS5_1CILi128EEES8_NS7_ILi64EEEEEENS_10bfloat16_tEfNS_4arch4Sm80ELb0ELb0ELb1ELb1ELb1ELb0ELb0ELb0ELi2ELi4ELi4ELi4ELb0EEENS1_24CollectiveEpilogueBwdGQAISA_fSD_Li256ELb1ELb1EEENS1_19SingleTileSchedulerILb1ELb0ELb0ELi128EEEEEEEEEvNT_6ParamsE$_ZZN4cute19as_arithmetic_tupleINS_15ArithmeticTupleIJiiEEEEEDaRKT_ENKUlDpRKT_E_clIJiiEEEDaS9_,@function
        .size           $_ZN7cutlass13device_kernelIN5flash19enable_sm80_to_sm89INS1_16FlashAttnBwdSm80INS1_25CollectiveMainloopBwdSm80ILi2ELi2EN4cute5tupleIJNS5_1CILi128EEES8_NS7_ILi64EEEEEENS_10bfloat16_tEfNS_4arch4Sm80ELb0ELb0ELb1ELb1ELb1ELb0ELb0ELb0ELi2ELi4ELi4ELi4ELb0EEENS1_24CollectiveEpilogueBwdGQAISA_fSD_Li256ELb1ELb1EEENS1_19SingleTileSchedulerILb1ELb0ELb0ELi128EEEEEEEEEvNT_6ParamsE$_ZZN4cute19as_arithmetic_tupleINS_15ArithmeticTupleIJiiEEEEEDaRKT_ENKUlDpRKT_E_clIJiiEEEDaS9_,($_ZN7cutlass13device_kernelIN5flash19enable_sm80_to_sm89INS1_16FlashAttnBwdSm80INS1_25CollectiveMainloopBwdSm80ILi2ELi2EN4cute5tupleIJNS5_1CILi128EEES8_NS7_ILi64EEEEEENS_10bfloat16_tEfNS_4arch4Sm80ELb0ELb0ELb1ELb1ELb1ELb0ELb0ELb0ELi2ELi4ELi4ELi4ELb0EEENS1_24CollectiveEpilogueBwdGQAISA_fSD_Li256ELb1ELb1EEENS1_19SingleTileSchedulerILb1ELb0ELb0ELi128EEEEEEEEEvNT_6ParamsE$_ZZN4cute19as_arithmetic_tupleINS_15ArithmeticTupleIJiiEEEEEDaRKT_ENKUlRKT_E_clIiEEDaS8_ - $_ZN7cutlass13device_kernelIN5flash19enable_sm80_to_sm89INS1_16FlashAttnBwdSm80INS1_25CollectiveMainloopBwdSm80ILi2ELi2EN4cute5tupleIJNS5_1CILi128EEES8_NS7_ILi64EEEEEENS_10bfloat16_tEfNS_4arch4Sm80ELb0ELb0ELb1ELb1ELb1ELb0ELb0ELb0ELi2ELi4ELi4ELi4ELb0EEENS1_24CollectiveEpilogueBwdGQAISA_fSD_Li256ELb1ELb1EEENS1_19SingleTileSchedulerILb1ELb0ELb0ELi128EEEEEEEEEvNT_6ParamsE$_ZZN4cute19as_arithmetic_tupleINS_15ArithmeticTupleIJiiEEEEEDaRKT_ENKUlDpRKT_E_clIJiiEEEDaS9_)
$_ZN7cutlass13device_kernelIN5flash19enable_sm80_to_sm89INS1_16FlashAttnBwdSm80INS1_25CollectiveMainloopBwdSm80ILi2ELi2EN4cute5tupleIJNS5_1CILi128EEES8_NS7_ILi64EEEEEENS_10bfloat16_tEfNS_4arch4Sm80ELb0ELb0ELb1ELb1ELb1ELb0ELb0ELb0ELi2ELi4ELi4ELi4ELb0EEENS1_24CollectiveEpilogueBwdGQAISA_fSD_Li256ELb1ELb1EEENS1_19SingleTileSchedulerILb1ELb0ELb0ELi128EEEEEEEEEvNT_6ParamsE$_ZZN4cute19as_arithmetic_tupleINS_15ArithmeticTupleIJiiEEEEEDaRKT_ENKUlDpRKT_E_clIJiiEEEDaS9_:
[----:B------:R-:W-:Y:S01]  /*c610*/  IADD3 R3, R1, 0x1688, RZ ;  /* 0x0000168801037810 */ /* 0x000fe20007ffe0ff */
[----:B------:R-:W-:Y:S01]  /*c620*/  IMAD.MOV.U32 R2, RZ, RZ, R11 ;  /* 0x000000ffff027224 */ /* 0x000fe200078e000b */
[----:B------:R-:W-:Y:S02]  /*c630*/  MOV R6, 0xc660 ;  /* 0x0000c66000067802 */ /* 0x000fe40000000f00 */
[----:B------:R-:W-:Y:S02]  /*c640*/  IADD3 R3, R3, c[0x0][0x20], RZ ;  /* 0x0000080003037a10 */ /* 0x000fe40007ffe0ff */
[----:B------:R-:W-:Y:S05]  /*c650*/  CALL.REL.NOINC `($_ZN7cutlass13device_kernelIN5flash19enable_sm80_to_sm89INS1_16FlashAttnBwdSm80INS1_25CollectiveMainloopBwdSm80ILi2ELi2EN4cute5tupleIJNS5_1CILi128EEES8_NS7_ILi64EEEEEENS_10bfloat16_tEfNS_4arch4Sm80ELb0ELb0ELb1ELb1ELb1ELb0ELb0ELb0ELi2ELi4ELi4ELi4ELb0EEENS1_24CollectiveEpilogueBwdGQAISA_fSD_Li256ELb1ELb1EEENS1_19SingleTileSchedulerILb1ELb0ELb0ELi128EEEEEEEEEvNT_6ParamsE$_ZN4cute5tupleIJiiEEC2ERKiS3_) ;  /* 0xffffea9000007944 */ /* 0x000fea0003c3ffff */
[----:B------:R1:W5:Y:S01]  /*c660*/  LDL.64 R2, [R1+0x1688] ;  /* 0x0016880001027983 */ /* 0x0003620000100a00 */
[----:B------:R-:W-:-:S04]  /*c670*/  MOV R77, 0x0 ;  /* 0x00000000004d7802 */ /* 0x000fc80000000f00 */
[----:B------:R-:W-:Y:S05]  /*c680*/  RET.REL.NODEC R76 `(_ZN7cutlass13device_kernelIN5flash19enable_sm80_to_sm89INS1_16FlashAttnBwdSm80INS1_25CollectiveMainloopBwdSm80ILi2ELi2EN4cute5tupleIJNS5_1CILi128EEES8_NS7_ILi64EEEEEENS_10bfloat16_tEfNS_4arch4Sm80ELb0ELb0ELb1ELb1ELb1ELb0ELb0ELb0ELi2ELi4ELi4ELi4ELb0EEENS1_24CollectiveEpilogueBwdGQAISA_fSD_Li256ELb1ELb1EEENS1_19SingleTileSchedulerILb1ELb0ELb0ELi128EEEEEEEEEvNT_6ParamsE) ;  /* 0xffff39704c007950 */ /* 0x000fea0003c3ffff */
        .type           $_ZN7cutlass13device_kernelIN5flash19enable_sm80_to_sm89INS1_16FlashAttnBwdSm80INS1_25CollectiveMainloopBwdSm80ILi2ELi2EN4cute5tupleIJNS5_1CILi128EEES8_NS7_ILi64EEEEEENS_10bfloat16_tEfNS_4arch4Sm80ELb0ELb0ELb1ELb1ELb1ELb0ELb0ELb0ELi2ELi4ELi4ELi4ELb0EEENS1_24CollectiveEpilogueBwdGQAISA_fSD_Li256ELb1ELb1EEENS1_19SingleTileSchedulerILb1ELb0ELb0ELi128EEEEEEEEEvNT_6ParamsE$_ZZN4cute19as_arithmetic_tupleINS_15ArithmeticTupleIJiiEEEEEDaRKT_ENKUlRKT_E_clIiEEDaS8_,@function
        .size           $_ZN7cutlass13device_kernelIN5flash19enable_sm80_to_sm89INS1_16FlashAttnBwdSm80INS1_25CollectiveMainloopBwdSm80ILi2ELi2EN4cute5tupleIJNS5_1CILi128EEES8_NS7_ILi64EEEEEENS_10bfloat16_tEfNS_4arch4Sm80ELb0ELb0ELb1ELb1ELb1ELb0ELb0ELb0ELi2ELi4ELi4ELi4ELb0EEENS1_24CollectiveEpilogueBwdGQAISA_fSD_Li256ELb1ELb1EEENS1_19SingleTileSchedulerILb1ELb0ELb0ELi128EEEEEEEEEvNT_6ParamsE$_ZZN4cute19as_arithmetic_tupleINS_15ArithmeticTupleIJiiEEEEEDaRKT_ENKUlRKT_E_clIiEEDaS8_,($_ZN7cutlass13device_kernelIN5flash19enable_sm80_to_sm89INS1_16FlashAttnBwdSm80INS1_25CollectiveMainloopBwdSm80ILi2ELi2EN4cute5tupleIJNS5_1CILi128EEES8_NS7_ILi64EEEEEENS_10bfloat16_tEfNS_4arch4Sm80ELb0ELb0ELb1ELb1ELb1ELb0ELb0ELb0ELi2ELi4ELi4ELi4ELb0EEENS1_24CollectiveEpilogueBwdGQAISA_fSD_Li256ELb1ELb1EEENS1_19SingleTileSchedulerILb1ELb0ELb0ELi128EEEEEEEEEvNT_6ParamsE$_ZZN4cute4diceINS_5tupleIJNS1_IJiNS1_IJiNS_1CILi0EEEEEEEEENS1_IJNS_10UnderscoreENS1_IJS6_S6_EEEEEEEEES9_EEDaRKT_RKT0_ENKUlRKT_RKT0_E_clIS5_S5_EEDaSI_SL_ - $_ZN7cutlass13device_kernelIN5flash19enable_sm80_to_sm89INS1_16FlashAttnBwdSm80INS1_25CollectiveMainloopBwdSm80ILi2ELi2EN4cute5tupleIJNS5_1CILi128EEES8_NS7_ILi64EEEEEENS_10bfloat16_tEfNS_4arch4Sm80ELb0ELb0ELb1ELb1ELb1ELb0ELb0ELb0ELi2ELi4ELi4ELi4ELb0EEENS1_24CollectiveEpilogueBwdGQAISA_fSD_Li256ELb1ELb1EEENS1_19SingleTileSchedulerILb1ELb0ELb0ELi128EEEEEEEEEvNT_6ParamsE$_ZZN4cute19as_arithmetic_tupleINS_15ArithmeticTupleIJiiEEEEEDaRKT_ENKUlRKT_E_clIiEEDaS8_)
$_ZN7cutlass13device_kernelIN5flash19enable_sm80_to_sm89INS1_16FlashAttnBwdSm80INS1_25CollectiveMainloopBwdSm80ILi2ELi2EN4cute5tupleIJNS5_1CILi128EEES8_NS7_ILi64EEEEEENS_10bfloat16_tEfNS_4arch4Sm80ELb0ELb0ELb1ELb1ELb1ELb0ELb0ELb0ELi2ELi4ELi4ELi4ELb0EEENS1_24CollectiveEpilogueBwdGQAISA_fSD_Li256ELb1ELb1EEENS1_19SingleTileSchedulerILb1ELb0ELb0ELi128EEEEEEEEEvNT_6ParamsE$_ZZN4cute19as_arithmetic_tupleINS_15ArithmeticTupleIJiiEEEEEDaRKT_ENKUlRKT_E_clIiEEDaS8_:
[----:B------:R-:W-:Y:S02]  /*c690*/  MOV R6, R8 ;  /* 0x0000000800067202 */ /* 0x000fe40000000f00 */
[----:B------:R-:W-:Y:S02]  /*c6a0*/  MOV R8, R2 ;  /* 0x0000000200087202 */ /* 0x000fe40000000f00 */
[----:B------:R-:W-:-:S04]  /*c6b0*/  MOV R9, 0x0 ;  /* 0x0000000000097802 */ /* 0x000fc80000000f00 */
[----:B------:R-:W-:Y:S05]  /*c6c0*/  RET.REL.NODEC R8 `(_ZN7cutlass13device_kernelIN5flash19enable_sm80_to_sm89INS1_16FlashAttnBwdSm80INS1_25CollectiveMainloopBwdSm80ILi2ELi2EN4cute5tupleIJNS5_1CILi128EEES8_NS7_ILi64EEEEEENS_10bfloat16_tEfNS_4arch4Sm80ELb0ELb0ELb1ELb1ELb1ELb0ELb0ELb0ELi2ELi4ELi4ELi4ELb0EEENS1_24CollectiveEpilogueBwdGQAISA_fSD_Li256ELb1ELb1EEENS1_19SingleTileSchedulerILb1ELb0ELb0ELi128EEEEEEEEEvNT_6ParamsE) ;  /* 0xffff393008007950 */ /* 0x000fea0003c3ffff */
        .type           $_ZN7cutlass13device_kernelIN5flash19enable_sm80_to_sm89INS1_16FlashAttnBwdSm80INS1_25CollectiveMainloopBwdSm80ILi2ELi2EN4cute5tupleIJNS5_1CILi128EEES8_NS7_ILi64EEEEEENS_10bfloat16_tEfNS_4arch4Sm80ELb0ELb0ELb1ELb1ELb1ELb0ELb0ELb0ELi2ELi4ELi4ELi4ELb0EEENS1_24CollectiveEpilogueBwdGQAISA_fSD_Li256ELb1ELb1EEENS1_19SingleTileSchedulerILb1ELb0ELb0ELi128EEEEEEEEEvNT_6ParamsE$_ZZN4cute4diceINS_5tupleIJNS1_IJiNS1_IJiNS_1CILi0EEEEEEEEENS1_IJNS_10UnderscoreENS1_IJS6_S6_EEEEEEEEES9_EEDaRKT_RKT0_ENKUlRKT_RKT0_E_clIS5_S5_EEDaSI_SL_,@function
        .size           $_ZN7cutlass13device_kernelIN5flash19enable_sm80_to_sm89INS1_16FlashAttnBwdSm80INS1_25CollectiveMainloopBwdSm80ILi2ELi2EN4cute5tupleIJNS5_1CILi128EEES8_NS7_ILi64EEEEEENS_10bfloat16_tEfNS_4arch4Sm80ELb0ELb0ELb1ELb1ELb1ELb0ELb0ELb0ELi2ELi4ELi4ELi4ELb0EEENS1_24CollectiveEpilogueBwdGQAISA_fSD_Li256ELb1ELb1EEENS1_19SingleTileSchedulerILb1ELb0ELb0ELi128EEEEEEEEEvNT_6ParamsE$_ZZN4cute4diceINS_5tupleIJNS1_IJiNS1_IJiNS_1CILi0EEEEEEEEENS1_IJNS_10UnderscoreENS1_IJS6_S6_EEEEEEEEES9_EEDaRKT_RKT0_ENKUlRKT_RKT0_E_clIS5_S5_EEDaSI_SL_,($_ZN7cutlass13device_kernelIN5flash19enable_sm80_to_sm89INS1_16FlashAttnBwdSm80INS1_25CollectiveMainloopBwdSm80ILi2ELi2EN4cute5tupleIJNS5_1CILi128EEES8_NS7_ILi64EEEEEENS_10bfloat16_tEfNS_4arch4Sm80ELb0ELb0ELb1ELb1ELb1ELb0ELb0ELb0ELi2ELi4ELi4ELi4ELb0EEENS1_24CollectiveEpilogueBwdGQAISA_fSD_Li256ELb1ELb1EEENS1_19SingleTileSchedulerILb1ELb0ELb0ELi128EEEEEEEEEvNT_6ParamsE$_ZZN4cute4takeILi1ELi2ENS_5tupleIJNS1_IJNS_1CILi1EEENS2_ILi0EEEEEEiEEEEEDaRKT1_ENKUlDpRKT_E_clIJiEEEDaSD_ - $_ZN7cutlass13device_kernelIN5flash19enable_sm80_to_sm89INS1_16FlashAttnBwdSm80INS1_25CollectiveMainloopBwdSm80ILi2ELi2EN4cute5tupleIJNS5_1CILi128EEES8_NS7_ILi64EEEEEENS_10bfloat16_tEfNS_4arch4Sm80ELb0ELb0ELb1ELb1ELb1ELb0ELb0ELb0ELi2ELi4ELi4ELi4ELb0EEENS1_24CollectiveEpilogueBwdGQAISA_fSD_Li256ELb1ELb1EEENS1_19SingleTileSchedulerILb1ELb0ELb0ELi128EEEEEEEEEvNT_6ParamsE$_ZZN4cute4diceINS_5tupleIJNS1_IJiNS1_IJiNS_1CILi0EEEEEEEEENS1_IJNS_10UnderscoreENS1_IJS6_S6_EEEEEEEEES9_EEDaRKT_RKT0_ENKUlRKT_RKT0_E_clIS5_S5_EEDaSI_SL_)
$_ZN7cutlass13device_kernelIN5flash19enable_sm80_to_sm89INS1_16FlashAttnBwdSm80INS1_25CollectiveMainloopBwdSm80ILi2ELi2EN4cute5tupleIJNS5_1CILi128EEES8_NS7_ILi64EEEEEENS_10bfloat16_tEfNS_4arch4Sm80ELb0ELb0ELb1ELb1ELb1ELb0ELb0ELb0ELi2ELi4ELi4ELi4ELb0EEENS1_24CollectiveEpilogueBwdGQAISA_fSD_Li256ELb1ELb1EEENS1_19SingleTileSchedulerILb1ELb0ELb0ELi128EEEEEEEEEvNT_6ParamsE$_ZZN4cute4diceINS_5tupleIJNS1_IJiNS1_IJiNS_1CILi0EEEEEEEEENS1_IJNS_10UnderscoreENS1_IJS6_S6_EEEEEEEEES9_EEDaRKT_RKT0_ENKUlRKT_RKT0_E_clIS5_S5_EEDaSI_SL_:
[----:B------:R-:W-:-:S05]  /*c6d0*/  IADD3 R6, R2, -c[0x0][0x20], RZ ;  /* 0x8000080002067a10 */ /* 0x000fca0007ffe0ff */
[----:B------:R1:W5:Y:S01]  /*c6e0*/  LDL R3, [R6] ;  /* 0x0000000006037983 */ /* 0x0003620000100800 */
[----:B------:R-:W-:Y:S02]  /*c6f0*/  IADD3 R5, R1, 0x1680, RZ ;  /* 0x0000168001057810 */ /* 0x000fe40007ffe0ff */
[----:B------:R-:W-:Y:S02]  /*c700*/  MOV R10, 0xc730 ;  /* 0x0000c730000a7802 */ /* 0x000fe40000000f00 */
[----:B------:R-:W-:Y:S02]  /*c710*/  IADD3 R5, R5, c[0x0][0x20], RZ ;  /* 0x0000080005057a10 */ /* 0x000fe40007ffe0ff */
[----:B-1---5:R-:W-:Y:S05]  /*c720*/  CALL.REL.NOINC `($_ZN7cutlass13device_kernelIN5flash19enable_sm80_to_sm89INS1_16FlashAttnBwdSm80INS1_25CollectiveMainloopBwdSm80ILi2ELi2EN4cute5tupleIJNS5_1CILi128EEES8_NS7_ILi64EEEEEENS_10bfloat16_tEfNS_4arch4Sm80ELb0ELb0ELb1ELb1ELb1ELb0ELb0ELb0ELi2ELi4ELi4ELi4ELb0EEENS1_24CollectiveEpilogueBwdGQAISA_fSD_Li256ELb1ELb1EEENS1_19SingleTileSchedulerILb1ELb0ELb0ELi128EEEEEEEEEvNT_6ParamsE$_ZZN4cute6detail9lift_diceINS_5tupleIJiNS2_IJiNS_1CILi0EEEEEEEEES6_EEDaRKT_RKT0_ENKUlRKT_RKT0_E_clIiiEEDaSF_SI_) ;  /* 0x0000247000007944 */ /* 0x022fea0003c00000 */
[----:B------:R1:W5:Y:S01]  /*c730*/  LDL R3, [R6+0x4] ;  /* 0x0000040006037983 */ /* 0x0003620000100800 */
[----:B------:R-:W-:-:S03]  /*c740*/  MOV R10, 0xc760 ;  /* 0x0000c760000a7802 */ /* 0x000fc60000000f00 */
[----:B-12--5:R-:W-:Y:S05]  /*c750*/  CALL.REL.NOINC `($_ZN7cutlass13device_kernelIN5flash19enable_sm80_to_sm89INS1_16FlashAttnBwdSm80INS1_25CollectiveMainloopBwdSm80ILi2ELi2EN4cute5tupleIJNS5_1CILi128EEES8_NS7_ILi64EEEEEENS_10bfloat16_tEfNS_4arch4Sm80ELb0ELb0ELb1ELb1ELb1ELb0ELb0ELb0ELi2ELi4ELi4ELi4ELb0EEENS1_24CollectiveEpilogueBwdGQAISA_fSD_Li256ELb1ELb1EEENS1_19SingleTileSchedulerILb1ELb0ELb0ELi128EEEEEEEEEvNT_6ParamsE$_ZZN4cute6detail9lift_diceINS_5tupleIJiNS2_IJiNS_1CILi0EEEEEEEEES6_EEDaRKT_RKT0_ENKUlRKT_RKT0_E_clIS5_S5_EEDaSF_SI_) ;  /* 0x000023c000007944 */ /* 0x026fea0003c00000 */
[----:B------:R2:W-:Y:S01]  /*c760*/  STL [R1+0x1680], R6 ;  /* 0x0016800601007387 */ /* 0x0005e20000100800 */
[----:B------:R-:W-:-:S03]  /*c770*/  MOV R2, 0xc790 ;  /* 0x0000c79000027802 */ /* 0x000fc60000000f00 */
[----:B-12---:R-:W-:Y:S05]  /*c780*/  CALL.REL.NOINC `($_ZN7cutlass13device_kernelIN5flash19enable_sm80_to_sm89INS1_16FlashAttnBwdSm80INS1_25CollectiveMainloopBwdSm80ILi2ELi2EN4cute5tupleIJNS5_1CILi128EEES8_NS7_ILi64EEEEEENS_10bfloat16_tEfNS_4arch4Sm80ELb0ELb0ELb1ELb1ELb1ELb0ELb0ELb0ELi2ELi4ELi4ELi4ELb0EEENS1_24CollectiveEpilogueBwdGQAISA_fSD_Li256ELb1ELb1EEENS1_19SingleTileSchedulerILb1ELb0ELb0ELi128EEEEEEEEEvNT_6ParamsE$_ZZN4cute12filter_tupleINS_5tupleIJiNS1_IJiNS_1CILi0EEEEEEEEES5_ZNS_6detail9lift_diceIS5_S5_EEDaRKT_RKT0_EUlRKT_RKT0_E_EEDaSA_SD_OT1_ENKUlDpSG_E_clIJNS1_IJiEEES4_EEEDaSN_) ;  /* 0xfffff5a000007944 */ /* 0x006fea0003c3ffff */
[----:B-----5:R-:W-:Y:S02]  /*c790*/  MOV R2, R5 ;  /* 0x0000000500027202 */ /* 0x020fe40000000f00 */
[----:B------:R-:W-:-:S04]  /*c7a0*/  MOV R5, 0x0 ;  /* 0x0000000000057802 */ /* 0x000fc80000000f00 */
[----:B------:R-:W-:Y:S05]  /*c7b0*/  RET.REL.NODEC R4 `(_ZN7cutlass13device_kernelIN5flash19enable_sm80_to_sm89INS1_16FlashAttnBwdSm80INS1_25CollectiveMainloopBwdSm80ILi2ELi2EN4cute5tupleIJNS5_1CILi128EEES8_NS7_ILi64EEEEEENS_10bfloat16_tEfNS_4arch4Sm80ELb0ELb0ELb1ELb1ELb1ELb0ELb0ELb0ELi2ELi4ELi4ELi4ELb0EEENS1_24CollectiveEpilogueBwdGQAISA_fSD_Li256ELb1ELb1EEENS1_19SingleTileSchedulerILb1ELb0ELb0ELi128EEEEEEEEEvNT_6ParamsE) ;  /* 0xffff384004007950 */ /* 0x000fea0003c3ffff */
        .type           $_ZN7cutlass13device_kernelIN5flash19enable_sm80_to_sm89INS1_16FlashAttnBwdSm80INS1_25CollectiveMainloopBwdSm80ILi2ELi2EN4cute5tupleIJNS5_1CILi128EEES8_NS7_ILi64EEEEEENS_10bfloat16_tEfNS_4arch4Sm80ELb0ELb0ELb1ELb1ELb1ELb0ELb0ELb0ELi2ELi4ELi4ELi4ELb0EEENS1_24CollectiveEpilogueBwdGQAISA_fSD_Li256ELb1ELb1EEENS1_19SingleTileSchedulerILb1ELb0ELb0ELi128EEEEEEEEEvNT_6ParamsE$_ZZN4cute4takeILi1ELi2ENS_5tupleIJNS1_IJNS_1CILi1EEENS2_ILi0EEEEEEiEEEEEDaRKT1_ENKUlDpRKT_E_clIJiEEEDaSD_,@function
        .size           $_ZN7cutlass13device_kernelIN5flash19enable_sm80_to_sm89INS1_16FlashAttnBwdSm80INS1_25CollectiveMainloopBwdSm80ILi2ELi2EN4cute5tupleIJNS5_1CILi128EEES8_NS7_ILi64EEEEEENS_10bfloat16_tEfNS_4arch4Sm80ELb0ELb0ELb1ELb1ELb1ELb0ELb0ELb0ELi2ELi4ELi4ELi4ELb0EEENS1_24CollectiveEpilogueBwdGQAISA_fSD_Li256ELb1ELb1EEENS1_19SingleTileSchedulerILb1ELb0ELb0ELi128EEEEEEEEEvNT_6ParamsE$_ZZN4cute4takeILi1ELi2ENS_5tupleIJNS1_IJNS_1CILi1EEENS2_ILi0EEEEEEiEEEEEDaRKT1_ENKUlDpRKT_E_clIJiEEEDaSD_,($_ZN7cutlass13device_kernelIN5flash19enable_sm80_to_sm89INS1_16FlashAttnBwdSm80INS1_25CollectiveMainloopBwdSm80ILi2ELi2EN4cute5tupleIJNS5_1CILi128EEES8_NS7_ILi64EEEEEENS_10bfloat16_tEfNS_4arch4Sm80ELb0ELb0ELb1ELb1ELb1ELb0ELb0ELb0ELi2ELi4ELi4ELi4ELb0EEENS1_24CollectiveEpilogueBwdGQAISA_fSD_Li256ELb1ELb1EEENS1_19SingleTileSchedulerILb1ELb0ELb0ELi128EEEEEEEEEvNT_6ParamsE$_ZZN4cute4takeILi1ELi3ENS_5tupleIJNS1_IJNS_1CILi1EEENS2_ILi512EEEiEEENS2_ILi4096EEENS1_IJNS1_IJiiEEENS2_ILi8192EEEEEEEEEEEDaRKT1_ENKUlDpRKT_E_clIJS6_S9_EEEDaSH_ - $_ZN7cutlass13device_kernelIN5flash19enable_sm80_to_sm89INS1_16FlashAttnBwdSm80INS1_25CollectiveMainloopBwdSm80ILi2ELi2EN4cute5tupleIJNS5_1CILi128EEES8_NS7_ILi64EEEEEENS_10bfloat16_tEfNS_4arch4Sm80ELb0ELb0ELb1ELb1ELb1ELb0ELb0ELb0ELi2ELi4ELi4ELi4ELb0EEENS1_24CollectiveEpilogueBwdGQAISA_fSD_Li256ELb1ELb1EEENS1_19SingleTileSchedulerILb1ELb0ELb0ELi128EEEEEEEEEvNT_6ParamsE$_ZZN4cute4takeILi1ELi2ENS_5tupleIJNS1_IJNS_1CILi1EEENS2_ILi0EEEEEEiEEEEEDaRKT1_ENKUlDpRKT_E_clIJiEEEDaSD_)
$_ZN7cutlass13device_kernelIN5flash19enable_sm80_to_sm89INS1_16FlashAttnBwdSm80INS1_25CollectiveMainloopBwdSm80ILi2ELi2EN4cute5tupleIJNS5_1CILi128EEES8_NS7_ILi64EEEEEENS_10bfloat16_tEfNS_4arch4Sm80ELb0ELb0ELb1ELb1ELb1ELb0ELb0ELb0ELi2ELi4ELi4ELi4ELb0EEENS1_24CollectiveEpilogueBwdGQAISA_fSD_Li256ELb1ELb1EEENS1_19SingleTileSchedulerILb1ELb0ELb0ELi128EEEEEEEEEvNT_6ParamsE$_ZZN4cute4takeILi1ELi2ENS_5tupleIJNS1_IJNS_1CILi1EEENS2_ILi0EEEEEEiEEEEEDaRKT1_ENKUlDpRKT_E_clIJiEEEDaSD_:
[----:B------:R-:W-:Y:S02]  /*c7c0*/  IADD3 R2, R1, 0x1680, RZ ;  /* 0x0000168001027810 */ /* 0x000fe40007ffe0ff */
[----:B------:R-:W-:Y:S02]  /*c7d0*/  MOV R8, 0xc800 ;  /* 0x0000c80000087802 */ /* 0x000fe40000000f00 */
[----:B------:R-:W-:Y:S02]  /*c7e0*/  IADD3 R2, R2, c[0x0][0x20], RZ ;  /* 0x0000080002027a10 */ /* 0x000fe40007ffe0ff */
[----:B------:R-:W-:Y:S05]  /*c7f0*/  CALL.REL.NOINC `($_ZN7cutlass13device_kernelIN5flash19enable_sm80_to_sm89INS1_16FlashAttnBwdSm80INS1_25CollectiveMainloopBwdSm80ILi2ELi2EN4cute5tupleIJNS5_1CILi128EEES8_NS7_ILi64EEEEEENS_10bfloat16_tEfNS_4arch4Sm80ELb0ELb0ELb1ELb1ELb1ELb0ELb0ELb0ELi2ELi4ELi4ELi4ELb0EEENS1_24CollectiveEpilogueBwdGQAISA_fSD_Li256ELb1ELb1EEENS1_19SingleTileSchedulerILb1ELb0ELb0ELi128EEEEEEEEEvNT_6ParamsE$_ZN4cute3eso3ESOILb0ELb1EJiEEC2ERKi) ;  /* 0xffffab9000007944 */ /* 0x000fea0003c3ffff */
[----:B-1----:R1:W5:Y:S01]  /*c800*/  LDL R3, [R1+0x1680] ;  /* 0x0016800001037983 */ /* 0x0023620000100800 */
[----:B------:R-:W-:-:S04]  /*c810*/  MOV R7, 0x0 ;  /* 0x0000000000077802 */ /* 0x000fc80000000f00 */
[----:B------:R-:W-:Y:S05]  /*c820*/  RET.REL.NODEC R6 `(_ZN7cutlass13device_kernelIN5flash19enable_sm80_to_sm89INS1_16FlashAttnBwdSm80INS1_25CollectiveMainloopBwdSm80ILi2ELi2EN4cute5tupleIJNS5_1CILi128EEES8_NS7_ILi64EEEEEENS_10bfloat16_tEfNS_4arch4Sm80ELb0ELb0ELb1ELb1ELb1ELb0ELb0ELb0ELi2ELi4ELi4ELi4ELb0EEENS1_24CollectiveEpilogueBwdGQAISA_fSD_Li256ELb1ELb1EEENS1_19SingleTileSchedulerILb1ELb0ELb0ELi128EEEEEEEEEvNT_6ParamsE) ;  /* 0xffff37d006007950 */ /* 0x000fea0003c3ffff */
        .type           $_ZN7cutlass13device_kernelIN5flash19enable_sm80_to_sm89INS1_16FlashAttnBwdSm80INS1_25CollectiveMainloopBwdSm80ILi2ELi2EN4cute5tupleIJNS5_1CILi128EEES8_NS7_ILi64EEEEEENS_10bfloat16_tEfNS_4arch4Sm80ELb0ELb0ELb1ELb1ELb1ELb0ELb0ELb0ELi2ELi4ELi4ELi4ELb0EEENS1_24CollectiveEpilogueBwdGQAISA_fSD_Li256ELb1ELb1EEENS1_19SingleTileSchedulerILb1ELb0ELb0ELi128EEEEEEEEEvNT_6ParamsE$_ZZN4cute4takeILi1ELi3ENS_5tupleIJNS1_IJNS_1CILi1EEENS2_ILi512EEEiEEENS2_ILi4096EEENS1_IJNS1_IJiiEEENS2_ILi8192EEEEEEEEEEEDaRKT1_ENKUlDpRKT_E_clIJS6_S9_EEEDaSH_,@function
        .size           $_ZN7cutlass13device_kernelIN5flash19enable_sm80_to_sm89INS1_16FlashAttnBwdSm80INS1_25CollectiveMainloopBwdSm80ILi2ELi2EN4cute5tupleIJNS5_1CILi128EEES8_NS7_ILi64EEEEEENS_10bfloat16_tEfNS_4arch4Sm80ELb0ELb0ELb1ELb1ELb1ELb0ELb0ELb0ELi2ELi4ELi4ELi4ELb0EEENS1_24CollectiveEpilogueBwdGQAISA_fSD_Li256ELb1ELb1EEENS1_19SingleTileSchedulerILb1ELb0ELb0ELi128EEEEEEEEEvNT_6ParamsE$_ZZN4cute4takeILi1ELi3ENS_5tupleIJNS1_IJNS_1CILi1EEENS2_ILi512EEEiEEENS2_ILi4096EEENS1_IJNS1_IJiiEEENS2_ILi8192EEEEEEEEEEEDaRKT1_ENKUlDpRKT_E_clIJS6_S9_EEEDaSH_,($_ZN7cutlass13device_kernelIN5flash19enable_sm80_to_sm89INS1_16FlashAttnBwdSm80INS1_25CollectiveMainloopBwdSm80ILi2ELi2EN4cute5tupleIJNS5_1CILi128EEES8_NS7_ILi64EEEEEENS_10bfloat16_tEfNS_4arch4Sm80ELb0ELb0ELb1ELb1ELb1ELb0ELb0ELb0ELi2ELi4ELi4ELi4ELb0EEENS1_24CollectiveEpilogueBwdGQAISA_fSD_Li256ELb1ELb1EEENS1_19SingleTileSchedulerILb1ELb0ELb0ELi128EEEEEEEEEvNT_6ParamsE$_ZZN4cute4takeILi1ELi3ENS_5tupleIJNS1_IJNS_1CILi1EEENS2_ILi512EEEiEEENS2_ILi4096EEENS1_IJiiEEEEEEEEDaRKT1_ENKUlDpRKT_E_clIJS6_S7_EEEDaSF_ - $_ZN7cutlass13device_kernelIN5flash19enable_sm80_to_sm89INS1_16FlashAttnBwdSm80INS1_25CollectiveMainloopBwdSm80ILi2ELi2EN4cute5tupleIJNS5_1CILi128EEES8_NS7_ILi64EEEEEENS_10bfloat16_tEfNS_4arch4Sm80ELb0ELb0ELb1ELb1ELb1ELb0ELb0ELb0ELi2ELi4ELi4ELi4ELb0EEENS1_24CollectiveEpilogueBwdGQAISA_fSD_Li256ELb1ELb1EEENS1_19SingleTileSchedulerILb1ELb0ELb0ELi128EEEEEEEEEvNT_6ParamsE$_ZZN4cute4takeILi1ELi3ENS_5tupleIJNS1_IJNS_1CILi1EEENS2_ILi512EEEiEEENS2_ILi4096EEENS1_IJNS1_IJiiEEENS2_ILi8192EEEEEEEEEEEDaRKT1_ENKUlDpRKT_E_clIJS6_S9_EEEDaSH_)
$_ZN7cutlass13device_kernelIN5flash19enable_sm80_to_sm89INS1_16FlashAttnBwdSm80INS1_25CollectiveMainloopBwdSm80ILi2ELi2EN4cute5tupleIJNS5_1CILi128EEES8_NS7_ILi64EEEEEENS_10bfloat16_tEfNS_4arch4Sm80ELb0ELb0ELb1ELb1ELb1ELb0ELb0ELb0ELi2ELi4ELi4ELi4ELb0EEENS1_24CollectiveEpilogueBwdGQAISA_fSD_Li256ELb1ELb1EEENS1_19SingleTileSchedulerILb1ELb0ELb0ELi128EEEEEEEEEvNT_6ParamsE$_ZZN4cute4takeILi1ELi3ENS_5tupleIJNS1_IJNS_1CILi1EEENS2_ILi512EEEiEEENS2_ILi4096EEENS1_IJNS1_IJiiEEENS2_ILi8192EEEEEEEEEEEDaRKT1_ENKUlDpRKT_E_clIJS6_S9_EEEDaSH_:
[----:B------:R-:W-:Y:S02]  /*c830*/  IADD3 R2, R1, 0x1680, RZ ;  /* 0x0000168001027810 */ /* 0x000fe40007ffe0ff */
[----:B------:R-:W-:Y:S02]  /*c840*/  MOV R6, 0xc870 ;  /* 0x0000c87000067802 */ /* 0x000fe40000000f00 */
[----:B------:R-:W-:Y:S02]  /*c850*/  IADD3 R2, R2, c[0x0][0x20], RZ ;  /* 0x0000080002027a10 */ /* 0x000fe40007ffe0ff */
[----:B------:R-:W-:Y:S05]  /*c860*/  CALL.REL.NOINC `($_ZN7cutlass13device_kernelIN5flash19enable_sm80_to_sm89INS1_16FlashAttnBwdSm80INS1_25CollectiveMainloopBwdSm80ILi2ELi2EN4cute5tupleIJNS5_1CILi128EEES8_NS7_ILi64EEEEEENS_10bfloat16_tEfNS_4arch4Sm80ELb0ELb0ELb1ELb1ELb1ELb0ELb0ELb0ELi2ELi4ELi4ELi4ELb0EEENS1_24CollectiveEpilogueBwdGQAISA_fSD_Li256ELb1ELb1EEENS1_19SingleTileSchedulerILb1ELb0ELb0ELi128EEEEEEEEEvNT_6ParamsE$_ZN4cute3eso3ESOILb1ELb0EJNS_1CILi4096EEENS_5tupleIJNS4_IJiiEEENS2_ILi8192EEEEEEEEC2ERKS3_RKS7_) ;  /* 0xffffb82000007944 */ /* 0x000fea0003c3ffff */
[----:B-1----:R1:W5:Y:S01]  /*c870*/  LDL.64 R2, [R1+0x1680] ;  /* 0x0016800001027983 */ /* 0x0023620000100a00 */
[----:B------:R-:W-:-:S04]  /*c880*/  MOV R5, 0x0 ;  /* 0x0000000000057802 */ /* 0x000fc80000000f00 */
[----:B------:R-:W-:Y:S05]  /*c890*/  RET.REL.NODEC R4 `(_ZN7cutlass13device_kernelIN5flash19enable_sm80_to_sm89INS1_16FlashAttnBwdSm80INS1_25CollectiveMainloopBwdSm80ILi2ELi2EN4cute5tupleIJNS5_1CILi128EEES8_NS7_ILi64EEEEEENS_10bfloat16_tEfNS_4arch4Sm80ELb0ELb0ELb1ELb1ELb1ELb0ELb0ELb0ELi2ELi4ELi4ELi4ELb0EEENS1_24CollectiveEpilogueBwdGQAISA_fSD_Li256ELb1ELb1EEENS1_19SingleTileSchedulerILb1ELb0ELb0ELi128EEEEEEEEEvNT_6ParamsE) ;  /* 0xffff376004007950 */ /* 0x000fea0003c3ffff */
        .type           $_ZN7cutlass13device_kernelIN5flash19enable_sm80_to_sm89INS1_16FlashAttnBwdSm80INS1_25CollectiveMainloopBwdSm80ILi2ELi2EN4cute5tupleIJNS5_1CILi128EEES8_NS7_ILi64EEEEEENS_10bfloat16_tEfNS_4arch4Sm80ELb0ELb0ELb1ELb1ELb1ELb0ELb0ELb0ELi2ELi4ELi4ELi4ELb0EEENS1_24CollectiveEpilogueBwdGQAISA_fSD_Li256ELb1ELb1EEENS1_19SingleTileSchedulerILb1ELb0ELb0ELi128EEEEEEEEEvNT_6ParamsE$_ZZN4cute4takeILi1ELi3ENS_5tupleIJNS1_IJNS_1CILi1EEENS2_ILi512EEEiEEENS2_ILi4096EEENS1_IJiiEEEEEEEEDaRKT1_ENKUlDpRKT_E_clIJS6_S7_EEEDaSF_,@function
        .size           $_ZN7cutlass13device_kernelIN5flash19enable_sm80_to_sm89INS1_16FlashAttnBwdSm80INS1_25CollectiveMainloopBwdSm80ILi2ELi2EN4cute5tupleIJNS5_1CILi128EEES8_NS7_ILi64EEEEEENS_10bfloat16_tEfNS_4arch4Sm80ELb0ELb0ELb1ELb1ELb1ELb0ELb0ELb0ELi2ELi4ELi4ELi4ELb0EEENS1_24CollectiveEpilogueBwdGQAISA_fSD_Li256ELb1ELb1EEENS1_19SingleTileSchedulerILb1ELb0ELb0ELi128EEEEEEEEEvNT_6ParamsE$_ZZN4cute4takeILi1ELi3ENS_5tupleIJNS1_IJNS_1CILi1EEENS2_ILi512EEEiEEENS2_ILi4096EEENS1_IJiiEEEEEEEEDaRKT1_ENKUlDpRKT_E_clIJS6_S7_EEEDaSF_,($_ZN7cutlass13device_kernelIN5flash19enable_sm80_to_sm89INS1_16FlashAttnBwdSm80INS1_25CollectiveMainloopBwdSm80ILi2ELi2EN4cute5tupleIJNS5_1CILi128EEES8_NS7_ILi64EEEEEENS_10bfloat16_tEfNS_4arch4Sm80ELb0ELb0ELb1ELb1ELb1ELb0ELb0ELb0ELi2ELi4ELi4ELi4ELb0EEENS1_24CollectiveEpilogueBwdGQAISA_fSD_Li256ELb1ELb1EEENS1_19SingleTileSchedulerILb1ELb0ELb0ELi128EEEEEEEEEvNT_6ParamsE$_ZZN4cute4takeILi1ELi3ENS_5tupleIJNS1_IJNS_1CILi1EEEiEEENS2_ILi1024EEENS1_IJiiEEEEEEEEDaRKT1_ENKUlDpRKT_E_clIJS5_S6_EEEDaSE_ - $_ZN7cutlass13device_kernelIN5flash19enable_sm80_to_sm89INS1_16FlashAttnBwdSm80INS1_25CollectiveMainloopBwdSm80ILi2ELi2EN4cute5tupleIJNS5_1CILi128EEES8_NS7_ILi64EEEEEENS_10bfloat16_tEfNS_4arch4Sm80ELb0ELb0ELb1ELb1ELb1ELb0ELb0ELb0ELi2ELi4ELi4ELi4ELb0EEENS1_24CollectiveEpilogueBwdGQAISA_fSD_Li256ELb1ELb1EEENS1_19SingleTileSchedulerILb1ELb0ELb0ELi128EEEEEEEEEvNT_6ParamsE$_ZZN4cute4takeILi1ELi3ENS_5tupleIJNS1_IJNS_1CILi1EEENS2_ILi512EEEiEEENS2_ILi4096EEENS1_IJiiEEEEEEEEDaRKT1_ENKUlDpRKT_E_clIJS6_S7_EEEDaSF_)
$_ZN7cutlass13device_kernelIN5flash19enable_sm80_to_sm89INS1_16FlashAttnBwdSm80INS1_25CollectiveMainloopBwdSm80ILi2ELi2EN4cute5tupleIJNS5_1CILi128EEES8_NS7_ILi64EEEEEENS_10bfloat16_tEfNS_4arch4Sm80ELb0ELb0ELb1ELb1ELb1ELb0ELb0ELb0ELi2ELi4ELi4ELi4ELb0EEENS1_24CollectiveEpilogueBwdGQAISA_fSD_Li256ELb1ELb1EEENS1_19SingleTileSchedulerILb1ELb0ELb0ELi128EEEEEEEEEvNT_6ParamsE$_ZZN4cute4takeILi1ELi3ENS_5tupleIJNS1_IJNS_1CILi1EEENS2_ILi512EEEiEEENS2_ILi4096EEENS1_IJiiEEEEEEEEDaRKT1_ENKUlDpRKT_E_clIJS6_S7_EEEDaSF_:
[----:B------:R-:W-:Y:S02]  /*c8a0*/  IADD3 R2, R1, 0x1380, RZ ;  /* 0x0000138001027810 */ /* 0x000fe40007ffe0ff */
[----:B------:R-:W-:Y:S02]  /*c8b0*/  MOV R6, 0xc8e0 ;  /* 0x0000c8e000067802 */ /* 0x000fe40000000f00 */
[----:B------:R-:W-:Y:S02]  /*c8c0*/  IADD3 R2, R2, c[0x0][0x20], RZ ;  /* 0x0000080002027a10 */ /* 0x000fe40007ffe0ff */
[----:B------:R-:W-:Y:S05]  /*c8d0*/  CALL.REL.NOINC `($_ZN7cutlass13device_kernelIN5flash19enable_sm80_to_sm89INS1_16FlashAttnBwdSm80INS1_25CollectiveMainloopBwdSm80ILi2ELi2EN4cute5tupleIJNS5_1CILi128EEES8_NS7_ILi64EEEEEENS_10bfloat16_tEfNS_4arch4Sm80ELb0ELb0ELb1ELb1ELb1ELb0ELb0ELb0ELi2ELi4ELi4ELi4ELb0EEENS1_24CollectiveEpilogueBwdGQAISA_fSD_Li256ELb1ELb1EEENS1_19SingleTileSchedulerILb1ELb0ELb0ELi128EEEEEEEEEvNT_6ParamsE$_ZN4cute3eso3ESOILb1ELb0EJNS_1CILi4096EEENS_5tupleIJiiEEEEEC2ERKS3_RKS5_) ;  /* 0xffffb81000007944 */ /* 0x000fea0003c3ffff */
[----:B-1----:R1:W5:Y:S01]  /*c8e0*/  LDL.64 R2, [R1+0x1380] ;  /* 0x0013800001027983 */ /* 0x0023620000100a00 */
[----:B------:R-:W-:-:S04]  /*c8f0*/  MOV R5, 0x0 ;  /* 0x0000000000057802 */ /* 0x000fc80000000f00 */
[----:B------:R-:W-:Y:S05]  /*c900*/  RET.REL.NODEC R4 `(_ZN7cutlass13device_kernelIN5flash19enable_sm80_to_sm89INS1_16FlashAttnBwdSm80INS1_25CollectiveMainloopBwdSm80ILi2ELi2EN4cute5tupleIJNS5_1CILi128EEES8_NS7_ILi64EEEEEENS_10bfloat16_tEfNS_4arch4Sm80ELb0ELb0ELb1ELb1ELb1ELb0ELb0ELb0ELi2ELi4ELi4ELi4ELb0EEENS1_24CollectiveEpilogueBwdGQAISA_fSD_Li256ELb1ELb1EEENS1_19SingleTileSchedulerILb1ELb0ELb0ELi128EEEEEEEEEvNT_6ParamsE) ;  /* 0xffff36f004007950 */ /* 0x000fea0003c3ffff */
        .type           $_ZN7cutlass13device_kernelIN5flash19enable_sm80_to_sm89INS1_16FlashAttnBwdSm80INS1_25CollectiveMainloopBwdSm80ILi2ELi2EN4cute5tupleIJNS5_1CILi128EEES8_NS7_ILi64EEEEEENS_10bfloat16_tEfNS_4arch4Sm80ELb0ELb0ELb1ELb1ELb1ELb0ELb0ELb0ELi2ELi4ELi4ELi4ELb0EEENS1_24CollectiveEpilogueBwdGQAISA_fSD_Li256ELb1ELb1EEENS1_19SingleTileSchedulerILb1ELb0ELb0ELi128EEEEEEEEEvNT_6ParamsE$_ZZN4cute4takeILi1ELi3ENS_5tupleIJNS1_IJNS_1CILi1EEEiEEENS2_ILi1024EEENS1_IJiiEEEEEEEEDaRKT1_ENKUlDpRKT_E_clIJS5_S6_EEEDaSE_,@function
        .size           $_ZN7cutlass13device_kernelIN5flash19enable_sm80_to_sm89INS1_16FlashAttnBwdSm80INS1_25CollectiveMainloopBwdSm80ILi2ELi2EN4cute5tupleIJNS5_1CILi128EEES8_NS7_ILi64EEEEEENS_10bfloat16_tEfNS_4arch4Sm80ELb0ELb0ELb1ELb1ELb1ELb0ELb0ELb0ELi2ELi4ELi4ELi4ELb0EEENS1_24CollectiveEpilogueBwdGQAISA_fSD_Li256ELb1ELb1EEENS1_19SingleTileSchedulerILb1ELb0ELb0ELi128EEEEEEEEEvNT_6ParamsE$_ZZN4cute4takeILi1ELi3ENS_5tupleIJNS1_IJNS_1CILi1EEEiEEENS2_ILi1024EEENS1_IJiiEEEEEEEEDaRKT1_ENKUlDpRKT_E_clIJS5_S6_EEEDaSE_,($_ZN7cutlass13device_kernelIN5flash19enable_sm80_to_sm89INS1_16FlashAttnBwdSm80INS1_25CollectiveMainloopBwdSm80ILi2ELi2EN4cute5tupleIJNS5_1CILi128EEES8_NS7_ILi64EEEEEENS_10bfloat16_tEfNS_4arch4Sm80ELb0ELb0ELb1ELb1ELb1ELb0ELb0ELb0ELi2ELi4ELi4ELi4ELb0EEENS1_24CollectiveEpilogueBwdGQAISA_fSD_Li256ELb1ELb1EEENS1_19SingleTileSchedulerILb1ELb0ELb0ELi128EEEEEEEEEvNT_6ParamsE$_ZZN4cute4takeILi1ELi3ENS_5tupleIJNS1_IJiNS_1CILi512EEEEEENS1_IJiiEEENS2_ILi1024EEEEEEEEDaRKT1_ENKUlDpRKT_E_clIJS5_S6_EEEDaSE_ - $_ZN7cutlass13device_kernelIN5flash19enable_sm80_to_sm89INS1_16FlashAttnBwdSm80INS1_25CollectiveMainloopBwdSm80ILi2ELi2EN4cute5tupleIJNS5_1CILi128EEES8_NS7_ILi64EEEEEENS_10bfloat16_tEfNS_4arch4Sm80ELb0ELb0ELb1ELb1ELb1ELb0ELb0ELb0ELi2ELi4ELi4ELi4ELb0EEENS1_24CollectiveEpilogueBwdGQAISA_fSD_Li256ELb1ELb1EEENS1_19SingleTileSchedulerILb1ELb0ELb0ELi128EEEEEEEEEvNT_6ParamsE$_ZZN4cute4takeILi1ELi3ENS_5tupleIJNS1_IJNS_1CILi1EEEiEEENS2_ILi1024EEENS1_IJiiEEEEEEEEDaRKT1_ENKUlDpRKT_E_clIJS5_S6_EEEDaSE_)
$_ZN7cutlass13device_kernelIN5flash19enable_sm80_to_sm89INS1_16FlashAttnBwdSm80INS1_25CollectiveMainloopBwdSm80ILi2ELi2EN4cute5tupleIJNS5_1CILi128EEES8_NS7_ILi64EEEEEENS_10bfloat16_tEfNS_4arch4Sm80ELb0ELb0ELb1ELb1ELb1ELb0ELb0ELb0ELi2ELi4ELi4ELi4ELb0EEENS1_24CollectiveEpilogueBwdGQAISA_fSD_Li256ELb1ELb1EEENS1_19SingleTileSchedulerILb1ELb0ELb0ELi128EEEEEEEEEvNT_6ParamsE$_ZZN4cute4takeILi1ELi3ENS_5tupleIJNS1_IJNS_1CILi1EEEiEEENS2_ILi1024EEENS1_IJiiEEEEEEEEDaRKT1_ENKUlDpRKT_E_clIJS5_S6_EEEDaSE_:
[----:B------:R-:W-:Y:S02]  /*c910*/  IADD3 R2, R1, 0x1380, RZ ;  /* 0x0000138001027810 */ /* 0x000fe40007ffe0ff */
[----:B------:R-:W-:Y:S02]  /*c920*/  MOV R6, 0xc950 ;  /* 0x0000c95000067802 */ /* 0x000fe40000000f00 */
[----:B------:R-:W-:Y:S02]  /*c930*/  IADD3 R2, R2, c[0x0][0x20], RZ ;  /* 0x0000080002027a10 */ /* 0x000fe40007ffe0ff */
[----:B------:R-:W-:Y:S05]  /*c940*/  CALL.REL.NOINC `($_ZN7cutlass13device_kernelIN5flash19enable_sm80_to_sm89INS1_16FlashAttnBwdSm80INS1_25CollectiveMainloopBwdSm80ILi2ELi2EN4cute5tupleIJNS5_1CILi128EEES8_NS7_ILi64EEEEEENS_10bfloat16_tEfNS_4arch4Sm80ELb0ELb0ELb1ELb1ELb1ELb0ELb0ELb0ELi2ELi4ELi4ELi4ELb0EEENS1_24CollectiveEpilogueBwdGQAISA_fSD_Li256ELb1ELb1EEENS1_19SingleTileSchedulerILb1ELb0ELb0ELi128EEEEEEEEEvNT_6ParamsE$_ZN4cute3eso3ESOILb1ELb0EJNS_1CILi1024EEENS_5tupleIJiiEEEEEC2ERKS3_RKS5_) ;  /* 0xffffb1b000007944 */ /* 0x000fea0003c3ffff */
[----:B-1----:R1:W5:Y:S01]  /*c950*/  LDL.64 R2, [R1+0x1380] ;  /* 0x0013800001027983 */ /* 0x0023620000100a00 */
[----:B------:R-:W-:-:S04]  /*c960*/  MOV R5, 0x0 ;  /* 0x0000000000057802 */ /* 0x000fc80000000f00 */
[----:B------:R-:W-:Y:S05]  /*c970*/  RET.REL.NODEC R4 `(_ZN7cutlass13device_kernelIN5flash19enable_sm80_to_sm89INS1_16FlashAttnBwdSm80INS1_25CollectiveMainloopBwdSm80ILi2ELi2EN4cute5tupleIJNS5_1CILi128EEES8_NS7_ILi64EEEEEENS_10bfloat16_tEfNS_4arch4Sm80ELb0ELb0ELb1ELb1ELb1ELb0ELb0ELb0ELi2ELi4ELi4ELi4ELb0EEENS1_24CollectiveEpilogueBwdGQAISA_fSD_Li256ELb1ELb1EEENS1_19SingleTileSchedulerILb1ELb0ELb0ELi128EEEEEEEEEvNT_6ParamsE) ;  /* 0xffff368004007950 */ /* 0x000fea0003c3ffff */
        .type           $_ZN7cutlass13device_kernelIN5flash19enable_sm80_to_sm89INS1_16FlashAttnBwdSm80INS1_25CollectiveMainloopBwdSm80ILi2ELi2EN4cute5tupleIJNS5_1CILi128EEES8_NS7_ILi64EEEEEENS_10bfloat16_tEfNS_4arch4Sm80ELb0ELb0ELb1ELb1ELb1ELb0ELb0ELb0ELi2ELi4ELi4ELi4ELb0EEENS1_24CollectiveEpilogueBwdGQAISA_fSD_Li256ELb1ELb1EEENS1_19SingleTileSchedulerILb1ELb0ELb0ELi128EEEEEEEEEvNT_6ParamsE$_ZZN4cute4takeILi1ELi3ENS_5tupleIJNS1_IJiNS_1CILi512EEEEEENS1_IJiiEEENS2_ILi1024EEEEEEEEDaRKT1_ENKUlDpRKT_E_clIJS5_S6_EEEDaSE_,@function
        .size           $_ZN7cutlass13device_kernelIN5flash19enable_sm80_to_sm89INS1_16FlashAttnBwdSm80INS1_25CollectiveMainloopBwdSm80ILi2ELi2EN4cute5tupleIJNS5_1CILi128EEES8_NS7_ILi64EEEEEENS_10bfloat16_tEfNS_4arch4Sm80ELb0ELb0ELb1ELb1ELb1ELb0ELb0ELb0ELi2ELi4ELi4ELi4ELb0EEENS1_24CollectiveEpilogueBwdGQAISA_fSD_Li256ELb1ELb1EEENS1_19SingleTileSchedulerILb1ELb0ELb0ELi128EEEEEEEEEvNT_6ParamsE$_ZZN4cute4takeILi1ELi3ENS_5tupleIJNS1_IJiNS_1CILi512EEEEEENS1_IJiiEEENS2_ILi1024EEEEEEEEDaRKT1_ENKUlDpRKT_E_clIJS5_S6_EEEDaSE_,($_ZN7cutlass13device_kernelIN5flash19enable_sm80_to_sm89INS1_16FlashAttnBwdSm80INS1_25CollectiveMainloopBwdSm80ILi2ELi2EN4cute5tupleIJNS5_1CILi128EEES8_NS7_ILi64EEEEEENS_10bfloat16_tEfNS_4arch4Sm80ELb0ELb0ELb1ELb1ELb1ELb0ELb0ELb0ELi2ELi4ELi4ELi4ELb0EEENS1_24CollectiveEpilogueBwdGQAISA_fSD_Li256ELb1ELb1EEENS1_19SingleTileSchedulerILb1ELb0ELb0ELi128EEEEEEEEEvNT_6ParamsE$_ZZN4cute5sliceINS_5tupleIJNS1_IJNS_10UnderscoreENS_1CILi0EEEEEENS1_IJS4_S2_EEEEEENS1_IJNS1_IJNS1_IJNS3_ILi1EEES4_EEES4_EEENS1_IJNS1_IJS4_S4_EEEiEEEEEEEEDaRKT_RKT0_ENKUlRKT_RKT0_E_clIS6_SC_EEDaSM_SP_ - $_ZN7cutlass13device_kernelIN5flash19enable_sm80_to_sm89INS1_16FlashAttnBwdSm80INS1_25CollectiveMainloopBwdSm80ILi2ELi2EN4cute5tupleIJNS5_1CILi128EEES8_NS7_ILi64EEEEEENS_10bfloat16_tEfNS_4arch4Sm80ELb0ELb0ELb1ELb1ELb1ELb0ELb0ELb0ELi2ELi4ELi4ELi4ELb0EEENS1_24CollectiveEpilogueBwdGQAISA_fSD_Li256ELb1ELb1EEENS1_19SingleTileSchedulerILb1ELb0ELb0ELi128EEEEEEEEEvNT_6ParamsE$_ZZN4cute4takeILi1ELi3ENS_5tupleIJNS1_IJiNS_1CILi512EEEEEENS1_IJiiEEENS2_ILi1024EEEEEEEEDaRKT1_ENKUlDpRKT_E_clIJS5_S6_EEEDaSE_)
$_ZN7cutlass13device_kernelIN5flash19enable_sm80_to_sm89INS1_16FlashAttnBwdSm80INS1_25CollectiveMainloopBwdSm80ILi2ELi2EN4cute5tupleIJNS5_1CILi128EEES8_NS7_ILi64EEEEEENS_10bfloat16_tEfNS_4arch4Sm80ELb0ELb0ELb1ELb1ELb1ELb0ELb0ELb0ELi2ELi4ELi4ELi4ELb0EEENS1_24CollectiveEpilogueBwdGQAISA_fSD_Li256ELb1ELb1EEENS1_19SingleTileSchedulerILb1ELb0ELb0ELi128EEEEEEEEEvNT_6ParamsE$_ZZN4cute4takeILi1ELi3ENS_5tupleIJNS1_IJiNS_1CILi512EEEEEENS1_IJiiEEENS2_ILi1024EEEEEEEEDaRKT1_ENKUlDpRKT_E_clIJS5_S6_EEEDaSE_:
[----:B------:R-:W-:Y:S02]  /*c980*/  IADD3 R2, R1, 0x1680, RZ ;  /* 0x0000168001027810 */ /* 0x000fe40007ffe0ff */
[----:B------:R-:W-:Y:S02]  /*c990*/  MOV R6, 0xc9c0 ;  /* 0x0000c9c000067802 */ /* 0x000fe40000000f00 */
[----:B------:R-:W-:Y:S02]  /*c9a0*/  IADD3 R2, R2, c[0x0][0x20], RZ ;  /* 0x0000080002027a10 */ /* 0x000fe40007ffe0ff */
[----:B------:R-:W-:Y:S05]  /*c9b0*/  CALL.REL.NOINC `($_ZN7cutlass13device_kernelIN5flash19enable_sm80_to_sm89INS1_16FlashAttnBwdSm80INS1_25CollectiveMainloopBwdSm80ILi2ELi2EN4cute5tupleIJNS5_1CILi128EEES8_NS7_ILi64EEEEEENS_10bfloat16_tEfNS_4arch4Sm80ELb0ELb0ELb1ELb1ELb1ELb0ELb0ELb0ELi2ELi4ELi4ELi4ELb0EEENS1_24CollectiveEpilogueBwdGQAISA_fSD_Li256ELb1ELb1EEENS1_19SingleTileSchedulerILb1ELb0ELb0ELi128EEEEEEEEEvNT_6ParamsE$_ZN4cute3eso3ESOILb0ELb1EJNS_5tupleIJiiEEENS_1CILi1024EEEEEC2ERKS3_RKS5_) ;  /* 0xffffa8d000007944 */ /* 0x000fea0003c3ffff */
[----:B-1----:R1:W5:Y:S01]  /*c9c0*/  LDL.64 R2, [R1+0x1680] ;  /* 0x0016800001027983 */ /* 0x0023620000100a00 */
[----:B------:R-:W-:-:S04]  /*c9d0*/  MOV R5, 0x0 ;  /* 0x0000000000057802 */ /* 0x000fc80000000f00 */
[----:B------:R-:W-:Y:S05]  /*c9e0*/  RET.REL.NODEC R4 `(_ZN7cutlass13device_kernelIN5flash19enable_sm80_to_sm89INS1_16FlashAttnBwdSm80INS1_25CollectiveMainloopBwdSm80ILi2ELi2EN4cute5tupleIJNS5_1CILi128EEES8_NS7_ILi64EEEEEENS_10bfloat16_tEfNS_4arch4Sm80ELb0ELb0ELb1ELb1ELb1ELb0ELb0ELb0ELi2ELi4ELi4ELi4ELb0EEENS1_24CollectiveEpilogueBwdGQAISA_fSD_Li256ELb1ELb1EEENS1_19SingleTileSchedulerILb1ELb0ELb0ELi128EEEEEEEEEvNT_6ParamsE) ;  /* 0xffff361004007950 */ /* 0x000fea0003c3ffff */
        .type           $_ZN7cutlass13device_kernelIN5flash19enable_sm80_to_sm89INS1_16FlashAttnBwdSm80INS1_25CollectiveMainloopBwdSm80ILi2ELi2EN4cute5tupleIJNS5_1CILi128EEES8_NS7_ILi64EEEEEENS_10bfloat16_tEfNS_4arch4Sm80ELb0ELb0ELb1ELb1ELb1ELb0ELb0ELb0ELi2ELi4ELi4ELi4ELb0EEENS1_24CollectiveEpilogueBwdGQAISA_fSD_Li256ELb1ELb1EEENS1_19SingleTileSchedulerILb1ELb0ELb0ELi128EEEEEEEEEvNT_6ParamsE$_ZZN4cute5sliceINS_5tupleIJNS1_IJNS_10UnderscoreENS_1CILi0EEEEEENS1_IJS4_S2_EEEEEENS1_IJNS1_IJNS1_IJNS3_ILi1EEES4_EEES4_EEENS1_IJNS1_IJS4_S4_EEEiEEEEEEEEDaRKT_RKT0_ENKUlRKT_RKT0_E_clIS6_SC_EEDaSM_SP_,@function
        .size           $_ZN7cutlass13device_kernelIN5flash19enable_sm80_to_sm89INS1_16FlashAttnBwdSm80INS1_25CollectiveMainloopBwdSm80ILi2ELi2EN4cute5tupleIJNS5_1CILi128EEES8_NS7_ILi64EEEEEENS_10bfloat16_tEfNS_4arch4Sm80ELb0ELb0ELb1ELb1ELb1ELb0ELb0ELb0ELi2ELi4ELi4ELi4ELb0EEENS1_24CollectiveEpilogueBwdGQAISA_fSD_Li256ELb1ELb1EEENS1_19SingleTileSchedulerILb1ELb0ELb0ELi128EEEEEEEEEvNT_6ParamsE$_ZZN4cute5sliceINS_5tupleIJNS1_IJNS_10UnderscoreENS_1CILi0EEEEEENS1_IJS4_S2_EEEEEENS1_IJNS1_IJNS1_IJNS3_ILi1EEES4_EEES4_EEENS1_IJNS1_IJS4_S4_EEEiEEEEEEEEDaRKT_RKT0_ENKUlRKT_RKT0_E_clIS6_SC_EEDaSM_SP_,($_ZN7cutlass13device_kernelIN5flash19enable_sm80_to_sm89INS1_16FlashAttnBwdSm80INS1_25CollectiveMainloopBwdSm80ILi2ELi2EN4cute5tupleIJNS5_1CILi128EEES8_NS7_ILi64EEEEEENS_10bfloat16_tEfNS_4arch4Sm80ELb0ELb0ELb1ELb1ELb1ELb0ELb0ELb0ELi2ELi4ELi4ELi4ELb0EEENS1_24CollectiveEpilogueBwdGQAISA_fSD_Li256ELb1ELb1EEENS1_19SingleTileSchedulerILb1ELb0ELb0ELi128EEEEEEEEEvNT_6ParamsE$_ZZN4cute5sliceINS_5tupleIJNS_10UnderscoreES2_NS_1CILi0EEEEEENS1_IJNS1_IJNS3_ILi1EEES4_EEEiNS3_ILi1024EEEEEEEEDaRKT_RKT0_ENKUlRKT_RKT0_E_clIS2_iEEDaSI_SL_ - $_ZN7cutlass13device_kernelIN5flash19enable_sm80_to_sm89INS1_16FlashAttnBwdSm80INS1_25CollectiveMainloopBwdSm80ILi2ELi2EN4cute5tupleIJNS5_1CILi128EEES8_NS7_ILi64EEEEEENS_10bfloat16_tEfNS_4arch4Sm80ELb0ELb0ELb1ELb1ELb1ELb0ELb0ELb0ELi2ELi4ELi4ELi4ELb0EEENS1_24CollectiveEpilogueBwdGQAISA_fSD_Li256ELb1ELb1EEENS1_19SingleTileSchedulerILb1ELb0ELb0ELi128EEEEEEEEEvNT_6ParamsE$_ZZN4cute5sliceINS_5tupleIJNS1_IJNS_10UnderscoreENS_1CILi0EEEEEENS1_IJS4_S2_EEEEEENS1_IJNS1_IJNS1_IJNS3_ILi1EEES4_EEES4_EEENS1_IJNS1_IJS4_S4_EEEiEEEEEEEEDaRKT_RKT0_ENKUlRKT_RKT0_E_clIS6_SC_EEDaSM_SP_)
$_ZN7cutlass13device_kernelIN5flash19enable_sm80_to_sm89INS1_16FlashAttnBwdSm80INS1_25CollectiveMainloopBwdSm80ILi2ELi2EN4cute5tupleIJNS5_1CILi128EEES8_NS7_ILi64EEEEEENS_10bfloat16_tEfNS_4arch4Sm80ELb0ELb0ELb1ELb1ELb1ELb0ELb0ELb0ELi2ELi4ELi4ELi4ELb0EEENS1_24CollectiveEpilogueBwdGQAISA_fSD_Li256ELb1ELb1EEENS1_19SingleTileSchedulerILb1ELb0ELb0ELi128EEEEEEEEEvNT_6ParamsE$_ZZN4cute5sliceINS_5tupleIJNS1_IJNS_10UnderscoreENS_1CILi0EEEEEENS1_IJS4_S2_EEEEEENS1_IJNS1_IJNS1_IJNS3_ILi1EEES4_EEES4_EEENS1_IJNS1_IJS4_S4_EEEiEEEEEEEEDaRKT_RKT0_ENKUlRKT_RKT0_E_clIS6_SC_EEDaSM_SP_:
[----:B------:R-:W-:Y:S02]  /*c9f0*/  MOV R10, 0xca10 ;  /* 0x0000ca10000a7802 */ /* 0x000fe40000000f00 */
[----:B------:R-:W-:Y:S05]  /*ca00*/  CALL.REL.NOINC `($_ZN7cutlass13device_kernelIN5flash19enable_sm80_to_sm89INS1_16FlashAttnBwdSm80INS1_25CollectiveMainloopBwdSm80ILi2ELi2EN4cute5tupleIJNS5_1CILi128EEES8_NS7_ILi64EEEEEENS_10bfloat16_tEfNS_4arch4Sm80ELb0ELb0ELb1ELb1ELb1ELb0ELb0ELb0ELi2ELi4ELi4ELi4ELb0EEENS1_24CollectiveEpilogueBwdGQAISA_fSD_Li256ELb1ELb1EEENS1_19SingleTileSchedulerILb1ELb0ELb0ELi128EEEEEEEEEvNT_6ParamsE$_ZZN4cute6detail10lift_sliceINS_5tupleIJNS_1CILi0EEENS_10UnderscoreEEEENS2_IJNS2_IJS4_S4_EEEiEEEEEDaRKT_RKT0_ENKUlRKT_RKT0_E_clIS5_iEEDaSH_SK_) ;  /* 0x000002a000007944 */ /* 0x000fea0003c00000 */
[----:B------:R-:W-:Y:S02]  /*ca10*/  MOV R10, 0xca30 ;  /* 0x0000ca30000a7802 */ /* 0x000fe40000000f00 */
[----:B-1---5:R-:W-:Y:S05]  /*ca20*/  CALL.REL.NOINC `($_ZN7cutlass13device_kernelIN5flash19enable_sm80_to_sm89INS1_16FlashAttnBwdSm80INS1_25CollectiveMainloopBwdSm80ILi2ELi2EN4cute5tupleIJNS5_1CILi128EEES8_NS7_ILi64EEEEEENS_10bfloat16_tEfNS_4arch4Sm80ELb0ELb0ELb1ELb1ELb1ELb0ELb0ELb0ELi2ELi4ELi4ELi4ELb0EEENS1_24CollectiveEpilogueBwdGQAISA_fSD_Li256ELb1ELb1EEENS1_19SingleTileSchedulerILb1ELb0ELb0ELi128EEEEEEEEEvNT_6ParamsE$_ZZN4cute12filter_tupleINS_5tupleIJNS_1CILi0EEENS_10UnderscoreEEEENS1_IJNS1_IJS3_S3_EEEiEEEZNS_6detail10lift_sliceIS5_S7_EEDaRKT_RKT0_EUlRKT_RKT0_E_EEDaSC_SF_OT1_ENKUlDpSI_E_clIJNS1_IJEEENS1_IJiEEEEEEDaSP_) ;  /* 0xffffef5000007944 */ /* 0x022fea0003c3ffff */
[----:B------:R-:W-:Y:S02]  /*ca30*/  MOV R7, 0x0 ;  /* 0x0000000000077802 */ /* 0x000fe40000000f00 */
[----:B-----5:R-:W-:Y:S02]  /*ca40*/  MOV R3, R2 ;  /* 0x0000000200037202 */ /* 0x020fe40000000f00 */
[----:B------:R-:W-:Y:S05]  /*ca50*/  RET.REL.NODEC R6 `(_ZN7cutlass13device_kernelIN5flash19enable_sm80_to_sm89INS1_16FlashAttnBwdSm80INS1_25CollectiveMainloopBwdSm80ILi2ELi2EN4cute5tupleIJNS5_1CILi128EEES8_NS7_ILi64EEEEEENS_10bfloat16_tEfNS_4arch4Sm80ELb0ELb0ELb1ELb1ELb1ELb0ELb0ELb0ELi2ELi4ELi4ELi4ELb0EEENS1_24CollectiveEpilogueBwdGQAISA_fSD_Li256ELb1ELb1EEENS1_19SingleTileSchedulerILb1ELb0ELb0ELi128EEEEEEEEEvNT_6ParamsE) ;  /* 0xffff35a006007950 */ /* 0x000fea0003c3ffff */
        .type           $_ZN7cutlass13device_kernelIN5flash19enable_sm80_to_sm89INS1_16FlashAttnBwdSm80INS1_25CollectiveMainloopBwdSm80ILi2ELi2EN4cute5tupleIJNS5_1CILi128EEES8_NS7_ILi64EEEEEENS_10bfloat16_tEfNS_4arch4Sm80ELb0ELb0ELb1ELb1ELb1ELb0ELb0ELb0ELi2ELi4ELi4ELi4ELb0EEENS1_24CollectiveEpilogueBwdGQAISA_fSD_Li256ELb1ELb1EEENS1_19SingleTileSchedulerILb1ELb0ELb0ELi128EEEEEEEEEvNT_6ParamsE$_ZZN4cute5sliceINS_5tupleIJNS_10UnderscoreES2_NS_1CILi0EEEEEENS1_IJNS1_IJNS3_ILi1EEES4_EEEiNS3_ILi1024EEEEEEEEDaRKT_RKT0_ENKUlRKT_RKT0_E_clIS2_iEEDaSI_SL_,@function
        .size           $_ZN7cutlass13device_kernelIN5flash19enable_sm80_to_sm89INS1_16FlashAttnBwdSm80INS1_25CollectiveMainloopBwdSm80ILi2ELi2EN4cute5tupleIJNS5_1CILi128EEES8_NS7_ILi64EEEEEENS_10bfloat16_tEfNS_4arch4Sm80ELb0ELb0ELb1ELb1ELb1ELb0ELb0ELb0ELi2ELi4ELi4ELi4ELb0EEENS1_24CollectiveEpilogueBwdGQAISA_fSD_Li256ELb1ELb1EEENS1_19SingleTileSchedulerILb1ELb0ELb0ELi128EEEEEEEEEvNT_6ParamsE$_ZZN4cute5sliceINS_5tupleIJNS_10UnderscoreES2_NS_1CILi0EEEEEENS1_IJNS1_IJNS3_ILi1EEES4_EEEiNS3_ILi1024EEEEEEEEDaRKT_RKT0_ENKUlRKT_RKT0_E_clIS2_iEEDaSI_SL_,($_ZN7cutlass13device_kernelIN5flash19enable_sm80_to_sm89INS1_16FlashAttnBwdSm80INS1_25CollectiveMainloopBwdSm80ILi2ELi2EN4cute5tupleIJNS5_1CILi128EEES8_NS7_ILi64EEEEEENS_10bfloat16_tEfNS_4arch4Sm80ELb0ELb0ELb1ELb1ELb1ELb0ELb0ELb0ELi2ELi4ELi4ELi4ELb0EEENS1_24CollectiveEpilogueBwdGQAISA_fSD_Li256ELb1ELb1EEENS1_19SingleTileSchedulerILb1ELb0ELb0ELi128EEEEEEEEEvNT_6ParamsE$_ZZN4cute5sliceINS_5tupleIJNS_10UnderscoreES2_S2_iEEENS1_IJNS1_IJNS_1CILi1EEENS4_ILi0EEEEEENS4_ILi4096EEENS1_IJiiEEENS1_IJS6_NS4_ILi8192EEEEEEEEEEEDaRKT_RKT0_ENKUlRKT_RKT0_E_clIS2_S9_EEDaSL_SO_ - $_ZN7cutlass13device_kernelIN5flash19enable_sm80_to_sm89INS1_16FlashAttnBwdSm80INS1_25CollectiveMainloopBwdSm80ILi2ELi2EN4cute5tupleIJNS5_1CILi128EEES8_NS7_ILi64EEEEEENS_10bfloat16_tEfNS_4arch4Sm80ELb0ELb0ELb1ELb1ELb1ELb0ELb0ELb0ELi2ELi4ELi4ELi4ELb0EEENS1_24CollectiveEpilogueBwdGQAISA_fSD_Li256ELb1ELb1EEENS1_19SingleTileSchedulerILb1ELb0ELb0ELi128EEEEEEEEEvNT_6ParamsE$_ZZN4cute5sliceINS_5tupleIJNS_10UnderscoreES2_NS_1CILi0EEEEEENS1_IJNS1_IJNS3_ILi1EEES4_EEEiNS3_ILi1024EEEEEEEEDaRKT_RKT0_ENKUlRKT_RKT0_E_clIS2_iEEDaSI_SL_)
$_ZN7cutlass13device_kernelIN5flash19enable_sm80_to_sm89INS1_16FlashAttnBwdSm80INS1_25CollectiveMainloopBwdSm80ILi2ELi2EN4cute5tupleIJNS5_1CILi128EEES8_NS7_ILi64EEEEEENS_10bfloat16_tEfNS_4arch4Sm80ELb0ELb0ELb1ELb1ELb1ELb0ELb0ELb0ELi2ELi4ELi4ELi4ELb0EEENS1_24CollectiveEpilogueBwdGQAISA_fSD_Li256ELb1ELb1EEENS1_19SingleTileSchedulerILb1ELb0ELb0ELi128EEEEEEEEEvNT_6ParamsE$_ZZN4cute5sliceINS_5tupleIJNS_10UnderscoreES2_NS_1CILi0EEEEEENS1_IJNS1_IJNS3_ILi1EEES4_EEEiNS3_ILi1024EEEEEEEEDaRKT_RKT0_ENKUlRKT_RKT0_E_clIS2_iEEDaSI_SL_:
[----:B------:R-:W-:Y:S02]  /*ca60*/  IADD3 R2, R1, 0x1680, RZ ;  /* 0x0000168001027810 */ /* 0x000fe40007ffe0ff */
[----:B------:R-:W-:Y:S02]  /*ca70*/  MOV R8, 0xcaa0 ;  /* 0x0000caa000087802 */ /* 0x000fe40000000f00 */
[----:B------:R-:W-:Y:S02]  /*ca80*/  IADD3 R2, R2, c[0x0][0x20], RZ ;  /* 0x0000080002027a10 */ /* 0x000fe40007ffe0ff */
[----:B------:R-:W-:Y:S05]  /*ca90*/  CALL.REL.NOINC `($_ZN7cutlass13device_kernelIN5flash19enable_sm80_to_sm89INS1_16FlashAttnBwdSm80INS1_25CollectiveMainloopBwdSm80ILi2ELi2EN4cute5tupleIJNS5_1CILi128EEES8_NS7_ILi64EEEEEENS_10bfloat16_tEfNS_4arch4Sm80ELb0ELb0ELb1ELb1ELb1ELb0ELb0ELb0ELi2ELi4ELi4ELi4ELb0EEENS1_24CollectiveEpilogueBwdGQAISA_fSD_Li256ELb1ELb1EEENS1_19SingleTileSchedulerILb1ELb0ELb0ELi128EEEEEEEEEvNT_6ParamsE$_ZN4cute3eso3ESOILb0ELb1EJiEEC2ERKi) ;  /* 0xffffa8f000007944 */ /* 0x000fea0003c3ffff */
[----:B-1----:R1:W5:Y:S01]  /*caa0*/  LDL R3, [R1+0x1680] ;  /* 0x0016800001037983 */ /* 0x0023620000100800 */
[----:B------:R-:W-:-:S04]  /*cab0*/  MOV R11, 0x0 ;  /* 0x00000000000b7802 */ /* 0x000fc80000000f00 */
[----:B------:R-:W-:Y:S05]  /*cac0*/  RET.REL.NODEC R10 `(_ZN7cutlass13device_kernelIN5flash19enable_sm80_to_sm89INS1_16FlashAttnBwdSm80INS1_25CollectiveMainloopBwdSm80ILi2ELi2EN4cute5tupleIJNS5_1CILi128EEES8_NS7_ILi64EEEEEENS_10bfloat16_tEfNS_4arch4Sm80ELb0ELb0ELb1ELb1ELb1ELb0ELb0ELb0ELi2ELi4ELi4ELi4ELb0EEENS1_24CollectiveEpilogueBwdGQAISA_fSD_Li256ELb1ELb1EEENS1_19SingleTileSchedulerILb1ELb0ELb0ELi128EEEEEEEEEvNT_6ParamsE) ;  /* 0xffff35300a007950 */ /* 0x000fea0003c3ffff */
        .type           $_ZN7cutlass13device_kernelIN5flash19enable_sm80_to_sm89INS1_16FlashAttnBwdSm80INS1_25CollectiveMainloopBwdSm80ILi2ELi2EN4cute5tupleIJNS5_1CILi128EEES8_NS7_ILi64EEEEEENS_10bfloat16_tEfNS_4arch4Sm80ELb0ELb0ELb1ELb1ELb1ELb0ELb0ELb0ELi2ELi4ELi4ELi4ELb0EEENS1_24CollectiveEpilogueBwdGQAISA_fSD_Li256ELb1ELb1EEENS1_19SingleTileSchedulerILb1ELb0ELb0ELi128EEEEEEEEEvNT_6ParamsE$_ZZN4cute5sliceINS_5tupleIJNS_10UnderscoreES2_S2_iEEENS1_IJNS1_IJNS_1CILi1EEENS4_ILi0EEEEEENS4_ILi4096EEENS1_IJiiEEENS1_IJS6_NS4_ILi8192EEEEEEEEEEEDaRKT_RKT0_ENKUlRKT_RKT0_E_clIS2_S9_EEDaSL_SO_,@function
        .size           $_ZN7cutlass13device_kernelIN5flash19enable_sm80_to_sm89INS1_16FlashAttnBwdSm80INS1_25CollectiveMainloopBwdSm80ILi2ELi2EN4cute5tupleIJNS5_1CILi128EEES8_NS7_ILi64EEEEEENS_10bfloat16_tEfNS_4arch4Sm80ELb0ELb0ELb1ELb1ELb1ELb0ELb0ELb0ELi2ELi4ELi4ELi4ELb0EEENS1_24CollectiveEpilogueBwdGQAISA_fSD_Li256ELb1ELb1EEENS1_19SingleTileSchedulerILb1ELb0ELb0ELi128EEEEEEEEEvNT_6ParamsE$_ZZN4cute5sliceINS_5tupleIJNS_10UnderscoreES2_S2_iEEENS1_IJNS1_IJNS_1CILi1EEENS4_ILi0EEEEEENS4_ILi4096EEENS1_IJiiEEENS1_IJS6_NS4_ILi8192EEEEEEEEEEEDaRKT_RKT0_ENKUlRKT_RKT0_E_clIS2_S9_EEDaSL_SO_,($_ZN7cutlass13device_kernelIN5flash19enable_sm80_to_sm89INS1_16FlashAttnBwdSm80INS1_25CollectiveMainloopBwdSm80ILi2ELi2EN4cute5tupleIJNS5_1CILi128EEES8_NS7_ILi64EEEEEENS_10bfloat16_tEfNS_4arch4Sm80ELb0ELb0ELb1ELb1ELb1ELb0ELb0ELb0ELi2ELi4ELi4ELi4ELb0EEENS1_24CollectiveEpilogueBwdGQAISA_fSD_Li256ELb1ELb1EEENS1_19SingleTileSchedulerILb1ELb0ELb0ELi128EEEEEEEEEvNT_6ParamsE$_ZZN4cute5sliceINS_5tupleIJNS_10UnderscoreES2_S2_iEEENS1_IJNS1_IJNS_1CILi1EEENS4_ILi0EEEEEEiNS4_ILi1024EEENS4_ILi8192EEEEEEEEDaRKT_RKT0_ENKUlRKT_RKT0_E_clIS2_iEEDaSJ_SM_ - $_ZN7cutlass13device_kernelIN5flash19enable_sm80_to_sm89INS1_16FlashAttnBwdSm80INS1_25CollectiveMainloopBwdSm80ILi2ELi2EN4cute5tupleIJNS5_1CILi128EEES8_NS7_ILi64EEEEEENS_10bfloat16_tEfNS_4arch4Sm80ELb0ELb0ELb1ELb1ELb1ELb0ELb0ELb0ELi2ELi4ELi4ELi4ELb0EEENS1_24CollectiveEpilogueBwdGQAISA_fSD_Li256ELb1ELb1EEENS1_19SingleTileSchedulerILb1ELb0ELb0ELi128EEEEEEEEEvNT_6ParamsE$_ZZN4cute5sliceINS_5tupleIJNS_10UnderscoreES2_S2_iEEENS1_IJNS1_IJNS_1CILi1EEENS4_ILi0EEEEEENS4_ILi4096EEENS1_IJiiEEENS1_IJS6_NS4_ILi8192EEEEEEEEEEEDaRKT_RKT0_ENKUlRKT_RKT0_E_clIS2_S9_EEDaSL_SO_)
$_ZN7cutlass13device_kernelIN5flash19enable_sm80_to_sm89INS1_16FlashAttnBwdSm80INS1_25CollectiveMainloopBwdSm80ILi2ELi2EN4cute5tupleIJNS5_1CILi128EEES8_NS7_ILi64EEEEEENS_10bfloat16_tEfNS_4arch4Sm80ELb0ELb0ELb1ELb1ELb1ELb0ELb0ELb0ELi2ELi4ELi4ELi4ELb0EEENS1_24CollectiveEpilogueBwdGQAISA_fSD_Li256ELb1ELb1EEENS1_19SingleTileSchedulerILb1ELb0ELb0ELi128EEEEEEEEEvNT_6ParamsE$_ZZN4cute5sliceINS_5tupleIJNS_10UnderscoreES2_S2_iEEENS1_IJNS1_IJNS_1CILi1EEENS4_ILi0EEEEEENS4_ILi4096EEENS1_IJiiEEENS1_IJS6_NS4_ILi8192EEEEEEEEEEEDaRKT_RKT0_ENKUlRKT_RKT0_E_clIS2_S9_EEDaSL_SO_:
[----:B------:R-:W-:Y:S02]  /*cad0*/  IADD3 R2, R1, 0x1380, RZ ;  /* 0x0000138001027810 */ /* 0x000fe40007ffe0ff */
[----:B------:R-:W-:Y:S02]  /*cae0*/  MOV R6, 0xcb10 ;  /* 0x0000cb1000067802 */ /* 0x000fe40000000f00 */
[----:B------:R-:W-:Y:S02]  /*caf0*/  IADD3 R2, R2, c[0x0][0x20], RZ ;  /* 0x0000080002027a10 */ /* 0x000fe40007ffe0ff */
[----:B------:R-:W-:Y:S05]  /*cb00*/  CALL.REL.NOINC `($_ZN7cutlass13device_kernelIN5flash19enable_sm80_to_sm89INS1_16FlashAttnBwdSm80INS1_25CollectiveMainloopBwdSm80ILi2ELi2EN4cute5tupleIJNS5_1CILi128EEES8_NS7_ILi64EEEEEENS_10bfloat16_tEfNS_4arch4Sm80ELb0ELb0ELb1ELb1ELb1ELb0ELb0ELb0ELi2ELi4ELi4ELi4ELb0EEENS1_24CollectiveEpilogueBwdGQAISA_fSD_Li256ELb1ELb1EEENS1_19SingleTileSchedulerILb1ELb0ELb0ELi128EEEEEEEEEvNT_6ParamsE$_ZN4cute3eso3ESOILb0ELb1EJNS_5tupleIJiiEEEEEC2ERKS3_) ;  /* 0xffffa72000007944 */ /* 0x000fea0003c3ffff */
[----:B-1----:R1:W5:Y:S01]  /*cb10*/  LDL.64 R2, [R1+0x1380] ;  /* 0x0013800001027983 */ /* 0x0023620000100a00 */
[----:B------:R-:W-:-:S04]  /*cb20*/  MOV R5, 0x0 ;  /* 0x0000000000057802 */ /* 0x000fc80000000f00 */
[----:B------:R-:W-:Y:S05]  /*cb30*/  RET.REL.NODEC R4 `(_ZN7cutlass13device_kernelIN5flash19enable_sm80_to_sm89INS1_16FlashAttnBwdSm80INS1_25CollectiveMainloopBwdSm80ILi2ELi2EN4cute5tupleIJNS5_1CILi128EEES8_NS7_ILi64EEEEEENS_10bfloat16_tEfNS_4arch4Sm80ELb0ELb0ELb1ELb1ELb1ELb0ELb0ELb0ELi2ELi4ELi4ELi4ELb0EEENS1_24CollectiveEpilogueBwdGQAISA_fSD_Li256ELb1ELb1EEENS1_19SingleTileSchedulerILb1ELb0ELb0ELi128EEEEEEEEEvNT_6ParamsE) ;  /* 0xffff34c004007950 */ /* 0x000fea0003c3ffff */
        .type           $_ZN7cutlass13device_kernelIN5flash19enable_sm80_to_sm89INS1_16FlashAttnBwdSm80INS1_25CollectiveMainloopBwdSm80ILi2ELi2EN4cute5tupleIJNS5_1CILi128EEES8_NS7_ILi64EEEEEENS_10bfloat16_tEfNS_4arch4Sm80ELb0ELb0ELb1ELb1ELb1ELb0ELb0ELb0ELi2ELi4ELi4ELi4ELb0EEENS1_24CollectiveEpilogueBwdGQAISA_fSD_Li256ELb1ELb1EEENS1_19SingleTileSchedulerILb1ELb0ELb0ELi128EEEEEEEEEvNT_6ParamsE$_ZZN4cute5sliceINS_5tupleIJNS_10UnderscoreES2_S2_iEEENS1_IJNS1_IJNS_1CILi1EEENS4_ILi0EEEEEEiNS4_ILi1024EEENS4_ILi8192EEEEEEEEDaRKT_RKT0_ENKUlRKT_RKT0_E_clIS2_iEEDaSJ_SM_,@function
        .size           $_ZN7cutlass13device_kernelIN5flash19enable_sm80_to_sm89INS1_16FlashAttnBwdSm80INS1_25CollectiveMainloopBwdSm80ILi2ELi2EN4cute5tupleIJNS5_1CILi128EEES8_NS7_ILi64EEEEEENS_10bfloat16_tEfNS_4arch4Sm80ELb0ELb0ELb1ELb1ELb1ELb0ELb0ELb0ELi2ELi4ELi4ELi4ELb0EEENS1_24CollectiveEpilogueBwdGQAISA_fSD_Li256ELb1ELb1EEENS1_19SingleTileSchedulerILb1ELb0ELb0ELi128EEEEEEEEEvNT_6ParamsE$_ZZN4cute5sliceINS_5tupleIJNS_10UnderscoreES2_S2_iEEENS1_IJNS1_IJNS_1CILi1EEENS4_ILi0EEEEEEiNS4_ILi1024EEENS4_ILi8192EEEEEEEEDaRKT_RKT0_ENKUlRKT_RKT0_E_clIS2_iEEDaSJ_SM_,($_ZN7cutlass13device_kernelIN5flash19enable_sm80_to_sm89INS1_16FlashAttnBwdSm80INS1_25CollectiveMainloopBwdSm80ILi2ELi2EN4cute5tupleIJNS5_1CILi128EEES8_NS7_ILi64EEEEEENS_10bfloat16_tEfNS_4arch4Sm80ELb0ELb0ELb1ELb1ELb1ELb0ELb0ELb0ELi2ELi4ELi4ELi4ELb0EEENS1_24CollectiveEpilogueBwdGQAISA_fSD_Li256ELb1ELb1EEENS1_19SingleTileSchedulerILb1ELb0ELb0ELi128EEEEEEEEEvNT_6ParamsE$_ZZN4cute5sliceINS_5tupleIJNS_10UnderscoreES2_S2_iEEENS1_IJNS1_IJNS_1CILi1EEENS4_ILi0EEEEEElS6_lEEEEEDaRKT_RKT0_ENKUlRKT_RKT0_E_clIS2_lEEDaSH_SK_ - $_ZN7cutlass13device_kernelIN5flash19enable_sm80_to_sm89INS1_16FlashAttnBwdSm80INS1_25CollectiveMainloopBwdSm80ILi2ELi2EN4cute5tupleIJNS5_1CILi128EEES8_NS7_ILi64EEEEEENS_10bfloat16_tEfNS_4arch4Sm80ELb0ELb0ELb1ELb1ELb1ELb0ELb0ELb0ELi2ELi4ELi4ELi4ELb0EEENS1_24CollectiveEpilogueBwdGQAISA_fSD_Li256ELb1ELb1EEENS1_19SingleTileSchedulerILb1ELb0ELb0ELi128EEEEEEEEEvNT_6ParamsE$_ZZN4cute5sliceINS_5tupleIJNS_10UnderscoreES2_S2_iEEENS1_IJNS1_IJNS_1CILi1EEENS4_ILi0EEEEEEiNS4_ILi1024EEENS4_ILi8192EEEEEEEEDaRKT_RKT0_ENKUlRKT_RKT0_E_clIS2_iEEDaSJ_SM_)
$_ZN7cutlass13device_kernelIN5flash19enable_sm80_to_sm89INS1_16FlashAttnBwdSm80INS1_25CollectiveMainloopBwdSm80ILi2ELi2EN4cute5tupleIJNS5_1CILi128EEES8_NS7_ILi64EEEEEENS_10bfloat16_tEfNS_4arch4Sm80ELb0ELb0ELb1ELb1ELb1ELb0ELb0ELb0ELi2ELi4ELi4ELi4ELb0EEENS1_24CollectiveEpilogueBwdGQAISA_fSD_Li256ELb1ELb1EEENS1_19SingleTileSchedulerILb1ELb0ELb0ELi128EEEEEEEEEvNT_6ParamsE$_ZZN4cute5sliceINS_5tupleIJNS_10UnderscoreES2_S2_iEEENS1_IJNS1_IJNS_1CILi1EEENS4_ILi0EEEEEEiNS4_ILi1024EEENS4_ILi8192EEEEEEEEDaRKT_RKT0_ENKUlRKT_RKT0_E_clIS2_iEEDaSJ_SM_:
[----:B------:R-:W-:Y:S02]  /*cb40*/  IADD3 R2, R1, 0x1380, RZ ;  /* 0x0000138001027810 */ /* 0x000fe40007ffe0ff */
[----:B------:R-:W-:Y:S02]  /*cb50*/  MOV R8, 0xcb80 ;  /* 0x0000cb8000087802 */ /* 0x000fe40000000f00 */
[----:B------:R-:W-:Y:S02]  /*cb60*/  IADD3 R2, R2, c[0x0][0x20], RZ ;  /* 0x0000080002027a10 */ /* 0x000fe40007ffe0ff */
[----:B------:R-:W-:Y:S05]  /*cb70*/  CALL.REL.NOINC `($_ZN7cutlass13device_kernelIN5flash19enable_sm80_to_sm89INS1_16FlashAttnBwdSm80INS1_25CollectiveMainloopBwdSm80ILi2ELi2EN4cute5tupleIJNS5_1CILi128EEES8_NS7_ILi64EEEEEENS_10bfloat16_tEfNS_4arch4Sm80ELb0ELb0ELb1ELb1ELb1ELb0ELb0ELb0ELi2ELi4ELi4ELi4ELb0EEENS1_24CollectiveEpilogueBwdGQAISA_fSD_Li256ELb1ELb1EEENS1_19SingleTileSchedulerILb1ELb0ELb0ELi128EEEEEEEEEvNT_6ParamsE$_ZN4cute3eso3ESOILb0ELb1EJiEEC2ERKi) ;  /* 0xffffa81000007944 */ /* 0x000fea0003c3ffff */
[----:B-1----:R1:W5:Y:S01]  /*cb80*/  LDL R3, [R1+0x1380] ;  /* 0x0013800001037983 */ /* 0x0023620000100800 */
[----:B------:R-:W-:Y:S02]  /*cb90*/  MOV R8, R4 ;  /* 0x0000000400087202 */ /* 0x000fe40000000f00 */
[----:B------:R-:W-:-:S04]  /*cba0*/  MOV R9, 0x0 ;  /* 0x0000000000097802 */ /* 0x000fc80000000f00 */
[----:B------:R-:W-:Y:S05]  /*cbb0*/  RET.REL.NODEC R8 `(_ZN7cutlass13device_kernelIN5flash19enable_sm80_to_sm89INS1_16FlashAttnBwdSm80INS1_25CollectiveMainloopBwdSm80ILi2ELi2EN4cute5tupleIJNS5_1CILi128EEES8_NS7_ILi64EEEEEENS_10bfloat16_tEfNS_4arch4Sm80ELb0ELb0ELb1ELb1ELb1ELb0ELb0ELb0ELi2ELi4ELi4ELi4ELb0EEENS1_24CollectiveEpilogueBwdGQAISA_fSD_Li256ELb1ELb1EEENS1_19SingleTileSchedulerILb1ELb0ELb0ELi128EEEEEEEEEvNT_6ParamsE) ;  /* 0xffff344008007950 */ /* 0x000fea0003c3ffff */
        .type           $_ZN7cutlass13device_kernelIN5flash19enable_sm80_to_sm89INS1_16FlashAttnBwdSm80INS1_25CollectiveMainloopBwdSm80ILi2ELi2EN4cute5tupleIJNS5_1CILi128EEES8_NS7_ILi64EEEEEENS_10bfloat16_tEfNS_4arch4Sm80ELb0ELb0ELb1ELb1ELb1ELb0ELb0ELb0ELi2ELi4ELi4ELi4ELb0EEENS1_24CollectiveEpilogueBwdGQAISA_fSD_Li256ELb1ELb1EEENS1_19SingleTileSchedulerILb1ELb0ELb0ELi128EEEEEEEEEvNT_6ParamsE$_ZZN4cute5sliceINS_5tupleIJNS_10UnderscoreES2_S2_iEEENS1_IJNS1_IJNS_1CILi1EEENS4_ILi0EEEEEElS6_lEEEEEDaRKT_RKT0_ENKUlRKT_RKT0_E_clIS2_lEEDaSH_SK_,@function
        .size           $_ZN7cutlass13device_kernelIN5flash19enable_sm80_to_sm89INS1_16FlashAttnBwdSm80INS1_25CollectiveMainloopBwdSm80ILi2ELi2EN4cute5tupleIJNS5_1CILi128EEES8_NS7_ILi64EEEEEENS_10bfloat16_tEfNS_4arch4Sm80ELb0ELb0ELb1ELb1ELb1ELb0ELb0ELb0ELi2ELi4ELi4ELi4ELb0EEENS1_24CollectiveEpilogueBwdGQAISA_fSD_Li256ELb1ELb1EEENS1_19SingleTileSchedulerILb1ELb0ELb0ELi128EEEEEEEEEvNT_6ParamsE$_ZZN4cute5sliceINS_5tupleIJNS_10UnderscoreES2_S2_iEEENS1_IJNS1_IJNS_1CILi1EEENS4_ILi0EEEEEElS6_lEEEEEDaRKT_RKT0_ENKUlRKT_RKT0_E_clIS2_lEEDaSH_SK_,($_ZN7cutlass13device_kernelIN5flash19enable_sm80_to_sm89INS1_16FlashAttnBwdSm80INS1_25CollectiveMainloopBwdSm80ILi2ELi2EN4cute5tupleIJNS5_1CILi128EEES8_NS7_ILi64EEEEEENS_10bfloat16_tEfNS_4arch4Sm80ELb0ELb0ELb1ELb1ELb1ELb0ELb0ELb0ELi2ELi4ELi4ELi4ELb0EEENS1_24CollectiveEpilogueBwdGQAISA_fSD_Li256ELb1ELb1EEENS1_19SingleTileSchedulerILb1ELb0ELb0ELi128EEEEEEEEEvNT_6ParamsE$_ZZN4cute5sliceINS_5tupleIJNS_10UnderscoreES2_iEEENS1_IJNS1_IJNS_1CILi1EEENS4_ILi0EEEEEEiNS4_ILi1024EEEEEEEEDaRKT_RKT0_ENKUlRKT_RKT0_E_clIS2_iEEDaSI_SL_ - $_ZN7cutlass13device_kernelIN5flash19enable_sm80_to_sm89INS1_16FlashAttnBwdSm80INS1_25CollectiveMainloopBwdSm80ILi2ELi2EN4cute5tupleIJNS5_1CILi128EEES8_NS7_ILi64EEEEEENS_10bfloat16_tEfNS_4arch4Sm80ELb0ELb0ELb1ELb1ELb1ELb0ELb0ELb0ELi2ELi4ELi4ELi4ELb0EEENS1_24CollectiveEpilogueBwdGQAISA_fSD_Li256ELb1ELb1EEENS1_19SingleTileSchedulerILb1ELb0ELb0ELi128EEEEEEEEEvNT_6ParamsE$_ZZN4cute5sliceINS_5tupleIJNS_10UnderscoreES2_S2_iEEENS1_IJNS1_IJNS_1CILi1EEENS4_ILi0EEEEEElS6_lEEEEEDaRKT_RKT0_ENKUlRKT_RKT0_E_clIS2_lEEDaSH_SK_)
$_ZN7cutlass13device_kernelIN5flash19enable_sm80_to_sm89INS1_16FlashAttnBwdSm80INS1_25CollectiveMainloopBwdSm80ILi2ELi2EN4cute5tupleIJNS5_1CILi128EEES8_NS7_ILi64EEEEEENS_10bfloat16_tEfNS_4arch4Sm80ELb0ELb0ELb1ELb1ELb1ELb0ELb0ELb0ELi2ELi4ELi4ELi4ELb0EEENS1_24CollectiveEpilogueBwdGQAISA_fSD_Li256ELb1ELb1EEENS1_19SingleTileSchedulerILb1ELb0ELb0ELi128EEEEEEEEEvNT_6ParamsE$_ZZN4cute5sliceINS_5tupleIJNS_10UnderscoreES2_S2_iEEENS1_IJNS1_IJNS_1CILi1EEENS4_ILi0EEEEEElS6_lEEEEEDaRKT_RKT0_ENKUlRKT_RKT0_E_clIS2_lEEDaSH_SK_:
[----:B------:R-:W-:Y:S02]  /*cbc0*/  IADD3 R5, R1, 0x16a8, RZ ;  /* 0x000016a801057810 */ /* 0x000fe40007ffe0ff */
[----:B------:R-:W-:Y:S02]  /*cbd0*/  MOV R6, 0xcc00 ;  /* 0x0000cc0000067802 */ /* 0x000fe40000000f00 */
[----:B------:R-:W-:Y:S02]  /*cbe0*/  IADD3 R5, R5, c[0x0][0x20], RZ ;  /* 0x0000080005057a10 */ /* 0x000fe40007ffe0ff */
[----:B------:R-:W-:Y:S05]  /*cbf0*/  CALL.REL.NOINC `($_ZN7cutlass13device_kernelIN5flash19enable_sm80_to_sm89INS1_16FlashAttnBwdSm80INS1_25CollectiveMainloopBwdSm80ILi2ELi2EN4cute5tupleIJNS5_1CILi128EEES8_NS7_ILi64EEEEEENS_10bfloat16_tEfNS_4arch4Sm80ELb0ELb0ELb1ELb1ELb1ELb0ELb0ELb0ELi2ELi4ELi4ELi4ELb0EEENS1_24CollectiveEpilogueBwdGQAISA_fSD_Li256ELb1ELb1EEENS1_19SingleTileSchedulerILb1ELb0ELb0ELi128EEEEEEEEEvNT_6ParamsE$_ZN4cute3eso3ESOILb0ELb1EJlEEC2ERKl) ;  /* 0xffffa99000007944 */ /* 0x000fea0003c3ffff */
[----:B-1----:R1:W5:Y:S01]  /*cc00*/  LDL.64 R2, [R1+0x16a8] ;  /* 0x0016a80001027983 */ /* 0x0023620000100a00 */
[----:B------:R-:W-:-:S04]  /*cc10*/  MOV R5, 0x0 ;  /* 0x0000000000057802 */ /* 0x000fc80000000f00 */
[----:B------:R-:W-:Y:S05]  /*cc20*/  RET.REL.NODEC R4 `(_ZN7cutlass13device_kernelIN5flash19enable_sm80_to_sm89INS1_16FlashAttnBwdSm80INS1_25CollectiveMainloopBwdSm80ILi2ELi2EN4cute5tupleIJNS5_1CILi128EEES8_NS7_ILi64EEEEEENS_10bfloat16_tEfNS_4arch4Sm80ELb0ELb0ELb1ELb1ELb1ELb0ELb0ELb0ELi2ELi4ELi4ELi4ELb0EEENS1_24CollectiveEpilogueBwdGQAISA_fSD_Li256ELb1ELb1EEENS1_19SingleTileSchedulerILb1ELb0ELb0ELi128EEEEEEEEEvNT_6ParamsE) ;  /* 0xffff33d004007950 */ /* 0x000fea0003c3ffff */
        .type           $_ZN7cutlass13device_kernelIN5flash19enable_sm80_to_sm89INS1_16FlashAttnBwdSm80INS1_25CollectiveMainloopBwdSm80ILi2ELi2EN4cute5tupleIJNS5_1CILi128EEES8_NS7_ILi64EEEEEENS_10bfloat16_tEfNS_4arch4Sm80ELb0ELb0ELb1ELb1ELb1ELb0ELb0ELb0ELi2ELi4ELi4ELi4ELb0EEENS1_24CollectiveEpilogueBwdGQAISA_fSD_Li256ELb1ELb1EEENS1_19SingleTileSchedulerILb1ELb0ELb0ELi128EEEEEEEEEvNT_6ParamsE$_ZZN4cute5sliceINS_5tupleIJNS_10UnderscoreES2_iEEENS1_IJNS1_IJNS_1CILi1EEENS4_ILi0EEEEEEiNS4_ILi1024EEEEEEEEDaRKT_RKT0_ENKUlRKT_RKT0_E_clIS2_iEEDaSI_SL_,@function
        .size           $_ZN7cutlass13device_kernelIN5flash19enable_sm80_to_sm89INS1_16FlashAttnBwdSm80INS1_25CollectiveMainloopBwdSm80ILi2ELi2EN4cute5tupleIJNS5_1CILi128EEES8_NS7_ILi64EEEEEENS_10bfloat16_tEfNS_4arch4Sm80ELb0ELb0ELb1ELb1ELb1ELb0ELb0ELb0ELi2ELi4ELi4ELi4ELb0EEENS1_24CollectiveEpilogueBwdGQAISA_fSD_Li256ELb1ELb1EEENS1_19SingleTileSchedulerILb1ELb0ELb0ELi128EEEEEEEEEvNT_6ParamsE$_ZZN4cute5sliceINS_5tupleIJNS_10UnderscoreES2_iEEENS1_IJNS1_IJNS_1CILi1EEENS4_ILi0EEEEEEiNS4_ILi1024EEEEEEEEDaRKT_RKT0_ENKUlRKT_RKT0_E_clIS2_iEEDaSI_SL_,($_ZN7cutlass13device_kernelIN5flash19enable_sm80_to_sm89INS1_16FlashAttnBwdSm80INS1_25CollectiveMainloopBwdSm80ILi2ELi2EN4cute5tupleIJNS5_1CILi128EEES8_NS7_ILi64EEEEEENS_10bfloat16_tEfNS_4arch4Sm80ELb0ELb0ELb1ELb1ELb1ELb0ELb0ELb0ELi2ELi4ELi4ELi4ELb0EEENS1_24CollectiveEpilogueBwdGQAISA_fSD_Li256ELb1ELb1EEENS1_19SingleTileSchedulerILb1ELb0ELb0ELi128EEEEEEEEEvNT_6ParamsE$_ZZN4cute6detail10lift_sliceINS_5tupleIJNS_1CILi0EEENS_10UnderscoreEEEENS2_IJNS2_IJS4_S4_EEEiEEEEEDaRKT_RKT0_ENKUlRKT_RKT0_E_clIS5_iEEDaSH_SK_ - $_ZN7cutlass13device_kernelIN5flash19enable_sm80_to_sm89INS1_16FlashAttnBwdSm80INS1_25CollectiveMainloopBwdSm80ILi2ELi2EN4cute5tupleIJNS5_1CILi128EEES8_NS7_ILi64EEEEEENS_10bfloat16_tEfNS_4arch4Sm80ELb0ELb0ELb1ELb1ELb1ELb0ELb0ELb0ELi2ELi4ELi4ELi4ELb0EEENS1_24CollectiveEpilogueBwdGQAISA_fSD_Li256ELb1ELb1EEENS1_19SingleTileSchedulerILb1ELb0ELb0ELi128EEEEEEEEEvNT_6ParamsE$_ZZN4cute5sliceINS_5tupleIJNS_10UnderscoreES2_iEEENS1_IJNS1_IJNS_1CILi1EEENS4_ILi0EEEEEEiNS4_ILi1024EEEEEEEEDaRKT_RKT0_ENKUlRKT_RKT0_E_clIS2_iEEDaSI_SL_)
$_ZN7cutlass13device_kernelIN5flash19enable_sm80_to_sm89INS1_16FlashAttnBwdSm80INS1_25CollectiveMainloopBwdSm80ILi2ELi2EN4cute5tupleIJNS5_1CILi128EEES8_NS7_ILi64EEEEEENS_10bfloat16_tEfNS_4arch4Sm80ELb0ELb0ELb1ELb1ELb1ELb0ELb0ELb0ELi2ELi4ELi4ELi4ELb0EEENS1_24CollectiveEpilogueBwdGQAISA_fSD_Li256ELb1ELb1EEENS1_19SingleTileSchedulerILb1ELb0ELb0ELi128EEEEEEEEEvNT_6ParamsE$_ZZN4cute5sliceINS_5tupleIJNS_10UnderscoreES2_iEEENS1_IJNS1_IJNS_1CILi1EEENS4_ILi0EEEEEEiNS4_ILi1024EEEEEEEEDaRKT_RKT0_ENKUlRKT_RKT0_E_clIS2_iEEDaSI_SL_:
        /* <DEDUP_REMOVED lines=8> */
        .type           $_ZN7cutlass13device_kernelIN5flash19enable_sm80_to_sm89INS1_16FlashAttnBwdSm80INS1_25CollectiveMainloopBwdSm80ILi2ELi2EN4cute5tupleIJNS5_1CILi128EEES8_NS7_ILi64EEEEEENS_10bfloat16_tEfNS_4arch4Sm80ELb0ELb0ELb1ELb1ELb1ELb0ELb0ELb0ELi2ELi4ELi4ELi4ELb0EEENS1_24CollectiveEpilogueBwdGQAISA_fSD_Li256ELb1ELb1EEENS1_19SingleTileSchedulerILb1ELb0ELb0ELi128EEEEEEEEEvNT_6ParamsE$_ZZN4cute6detail10lift_sliceINS_5tupleIJNS_1CILi0EEENS_10UnderscoreEEEENS2_IJNS2_IJS4_S4_EEEiEEEEEDaRKT_RKT0_ENKUlRKT_RKT0_E_clIS5_iEEDaSH_SK_,@function
        .size           $_ZN7cutlass13device_kernelIN5flash19enable_sm80_to_sm89INS1_16FlashAttnBwdSm80INS1_25CollectiveMainloopBwdSm80ILi2ELi2EN4cute5tupleIJNS5_1CILi128EEES8_NS7_ILi64EEEEEENS_10bfloat16_tEfNS_4arch4Sm80ELb0ELb0ELb1ELb1ELb1ELb0ELb0ELb0ELi2ELi4ELi4ELi4ELb0EEENS1_24CollectiveEpilogueBwdGQAISA_fSD_Li256ELb1ELb1EEENS1_19SingleTileSchedulerILb1ELb0ELb0ELi128EEEEEEEEEvNT_6ParamsE$_ZZN4cute6detail10lift_sliceINS_5tupleIJNS_1CILi0EEENS_10UnderscoreEEEENS2_IJNS2_IJS4_S4_EEEiEEEEEDaRKT_RKT0_ENKUlRKT_RKT0_E_clIS5_iEEDaSH_SK_,($_ZN7cutlass13device_kernelIN5flash19enable_sm80_to_sm89INS1_16FlashAttnBwdSm80INS1_25CollectiveMainloopBwdSm80ILi2ELi2EN4cute5tupleIJNS5_1CILi128EEES8_NS7_ILi64EEEEEENS_10bfloat16_tEfNS_4arch4Sm80ELb0ELb0ELb1ELb1ELb1ELb0ELb0ELb0ELi2ELi4ELi4ELi4ELb0EEENS1_24CollectiveEpilogueBwdGQAISA_fSD_Li256ELb1ELb1EEENS1_19SingleTileSchedulerILb1ELb0ELb0ELi128EEEEEEEEEvNT_6ParamsE$_ZZN4cute6detail16composition_implINS_1CILi2EEEiNS_5tupleIJNS2_ILi1EEES3_EEENS4_IJNS2_ILi0EEES5_EEEEEDaRKT_RKT0_RKT1_RKT2_ENKUlRKT_RKT0_E_clIS3_S5_EEDaSN_SQ_ - $_ZN7cutlass13device_kernelIN5flash19enable_sm80_to_sm89INS1_16FlashAttnBwdSm80INS1_25CollectiveMainloopBwdSm80ILi2ELi2EN4cute5tupleIJNS5_1CILi128EEES8_NS7_ILi64EEEEEENS_10bfloat16_tEfNS_4arch4Sm80ELb0ELb0ELb1ELb1ELb1ELb0ELb0ELb0ELi2ELi4ELi4ELi4ELb0EEENS1_24CollectiveEpilogueBwdGQAISA_fSD_Li256ELb1ELb1EEENS1_19SingleTileSchedulerILb1ELb0ELb0ELi128EEEEEEEEEvNT_6ParamsE$_ZZN4cute6detail10lift_sliceINS_5tupleIJNS_1CILi0EEENS_10UnderscoreEEEENS2_IJNS2_IJS4_S4_EEEiEEEEEDaRKT_RKT0_ENKUlRKT_RKT0_E_clIS5_iEEDaSH_SK_)
$_ZN7cutlass13device_kernelIN5flash19enable_sm80_to_sm89INS1_16FlashAttnBwdSm80INS1_25CollectiveMainloopBwdSm80ILi2ELi2EN4cute5tupleIJNS5_1CILi128EEES8_NS7_ILi64EEEEEENS_10bfloat16_tEfNS_4arch4Sm80ELb0ELb0ELb1ELb1ELb1ELb0ELb0ELb0ELi2ELi4ELi4ELi4ELb0EEENS1_24CollectiveEpilogueBwdGQAISA_fSD_Li256ELb1ELb1EEENS1_19SingleTileSchedulerILb1ELb0ELb0ELi128EEEEEEEEEvNT_6ParamsE$_ZZN4cute6detail10lift_sliceINS_5tupleIJNS_1CILi0EEENS_10UnderscoreEEEENS2_IJNS2_IJS4_S4_EEEiEEEEEDaRKT_RKT0_ENKUlRKT_RKT0_E_clIS5_iEEDaSH_SK_:
[----:B------:R-:W-:Y:S02]  /*ccb0*/  IADD3 R2, R1, 0x1680, RZ ;  /* 0x0000168001027810 */ /* 0x000fe40007ffe0ff */
[----:B------:R-:W-:Y:S02]  /*ccc0*/  MOV R8, 0xccf0 ;  /* 0x0000ccf000087802 */ /* 0x000fe40000000f00 */
[----:B------:R-:W-:Y:S02]  /*ccd0*/  IADD3 R2, R2, c[0x0][0x20], RZ ;  /* 0x0000080002027a10 */ /* 0x000fe40007ffe0ff */
[----:B------:R-:W-:Y:S05]  /*cce0*/  CALL.REL.NOINC `($_ZN7cutlass13device_kernelIN5flash19enable_sm80_to_sm89INS1_16FlashAttnBwdSm80INS1_25CollectiveMainloopBwdSm80ILi2ELi2EN4cute5tupleIJNS5_1CILi128EEES8_NS7_ILi64EEEEEENS_10bfloat16_tEfNS_4arch4Sm80ELb0ELb0ELb1ELb1ELb1ELb0ELb0ELb0ELi2ELi4ELi4ELi4ELb0EEENS1_24CollectiveEpilogueBwdGQAISA_fSD_Li256ELb1ELb1EEENS1_19SingleTileSchedulerILb1ELb0ELb0ELi128EEEEEEEEEvNT_6ParamsE$_ZN4cute3eso3ESOILb0ELb1EJiEEC2ERKi) ;  /* 0xffffa6a000007944 */ /* 0x000fea0003c3ffff */
[----:B-1----:R1:W5:Y:S01]  /*ccf0*/  LDL R3, [R1+0x1680] ;  /* 0x0016800001037983 */ /* 0x0023620000100800 */
[----:B------:R-:W-:-:S04]  /*cd00*/  MOV R11, 0x0 ;  /* 0x00000000000b7802 */ /* 0x000fc80000000f00 */
[----:B------:R-:W-:Y:S05]  /*cd10*/  RET.REL.NODEC R10 `(_ZN7cutlass13device_kernelIN5flash19enable_sm80_to_sm89INS1_16FlashAttnBwdSm80INS1_25CollectiveMainloopBwdSm80ILi2ELi2EN4cute5tupleIJNS5_1CILi128EEES8_NS7_ILi64EEEEEENS_10bfloat16_tEfNS_4arch4Sm80ELb0ELb0ELb1ELb1ELb1ELb0ELb0ELb0ELi2ELi4ELi4ELi4ELb0EEENS1_24CollectiveEpilogueBwdGQAISA_fSD_Li256ELb1ELb1EEENS1_19SingleTileSchedulerILb1ELb0ELb0ELi128EEEEEEEEEvNT_6ParamsE) ;  /* 0xffff32e00a007950 */ /* 0x000fea0003c3ffff */
        .type           $_ZN7cutlass13device_kernelIN5flash19enable_sm80_to_sm89INS1_16FlashAttnBwdSm80INS1_25CollectiveMainloopBwdSm80ILi2ELi2EN4cute5tupleIJNS5_1CILi128EEES8_NS7_ILi64EEEEEENS_10bfloat16_tEfNS_4arch4Sm80ELb0ELb0ELb1ELb1ELb1ELb0ELb0ELb0ELi2ELi4ELi4ELi4ELb0EEENS1_24CollectiveEpilogueBwdGQAISA_fSD_Li256ELb1ELb1EEENS1_19SingleTileSchedulerILb1ELb0ELb0ELi128EEEEEEEEEvNT_6ParamsE$_ZZN4cute6detail16composition_implINS_1CILi2EEEiNS_5tupleIJNS2_ILi1EEES3_EEENS4_IJNS2_ILi0EEES5_EEEEEDaRKT_RKT0_RKT1_RKT2_ENKUlRKT_RKT0_E_clIS3_S5_EEDaSN_SQ_,@function
        .size           $_ZN7cutlass13device_kernelIN5flash19enable_sm80_to_sm89INS1_16FlashAttnBwdSm80INS1_25CollectiveMainloopBwdSm80ILi2ELi2EN4cute5tupleIJNS5_1CILi128EEES8_NS7_ILi64EEEEEENS_10bfloat16_tEfNS_4arch4Sm80ELb0ELb0ELb1ELb1ELb1ELb0ELb0ELb0ELi2ELi4ELi4ELi4ELb0EEENS1_24CollectiveEpilogueBwdGQAISA_fSD_Li256ELb1ELb1EEENS1_19SingleTileSchedulerILb1ELb0ELb0ELi128EEEEEEEEEvNT_6ParamsE$_ZZN4cute6detail16composition_implINS_1CILi2EEEiNS_5tupleIJNS2_ILi1EEES3_EEENS4_IJNS2_ILi0EEES5_EEEEEDaRKT_RKT0_RKT1_RKT2_ENKUlRKT_RKT0_E_clIS3_S5_EEDaSN_SQ_,($_ZN7cutlass13device_kernelIN5flash19enable_sm80_to_sm89INS1_16FlashAttnBwdSm80INS1_25CollectiveMainloopBwdSm80ILi2ELi2EN4cute5tupleIJNS5_1CILi128EEES8_NS7_ILi64EEEEEENS_10bfloat16_tEfNS_4arch4Sm80ELb0ELb0ELb1ELb1ELb1ELb0ELb0ELb0ELi2ELi4ELi4ELi4ELb0EEENS1_24CollectiveEpilogueBwdGQAISA_fSD_Li256ELb1ELb1EEENS1_19SingleTileSchedulerILb1ELb0ELb0ELi128EEEEEEEEEvNT_6ParamsE$_ZZN4cute6detail16composition_implINS_5tupleIJNS_1CILi16EEENS3_ILi2EEES5_S5_NS3_ILi4EEES5_EEENS2_IJNS3_ILi1EEEiiiNS3_ILi144EEENS3_ILi512EEEEEENS2_IJNS2_IJS5_S5_EEES6_NS3_ILi8EEEEEENS2_IJNS2_IJNS3_ILi64EEESA_EEES4_NS3_ILi1024EEEEEEEEDaRKT_RKT0_RKT1_RKT2_ENKUlRKT_RKT0_E_clIS6_S4_EEDaSX_S10_ - $_ZN7cutlass13device_kernelIN5flash19enable_sm80_to_sm89INS1_16FlashAttnBwdSm80INS1_25CollectiveMainloopBwdSm80ILi2ELi2EN4cute5tupleIJNS5_1CILi128EEES8_NS7_ILi64EEEEEENS_10bfloat16_tEfNS_4arch4Sm80ELb0ELb0ELb1ELb1ELb1ELb0ELb0ELb0ELi2ELi4ELi4ELi4ELb0EEENS1_24CollectiveEpilogueBwdGQAISA_fSD_Li256ELb1ELb1EEENS1_19SingleTileSchedulerILb1ELb0ELb0ELi128EEEEEEEEEvNT_6ParamsE$_ZZN4cute6detail16composition_implINS_1CILi2EEEiNS_5tupleIJNS2_ILi1EEES3_EEENS4_IJNS2_ILi0EEES5_EEEEEDaRKT_RKT0_RKT1_RKT2_ENKUlRKT_RKT0_E_clIS3_S5_EEDaSN_SQ_)
$_ZN7cutlass13device_kernelIN5flash19enable_sm80_to_sm89INS1_16FlashAttnBwdSm80INS1_25CollectiveMainloopBwdSm80ILi2ELi2EN4cute5tupleIJNS5_1CILi128EEES8_NS7_ILi64EEEEEENS_10bfloat16_tEfNS_4arch4Sm80ELb0ELb0ELb1ELb1ELb1ELb0ELb0ELb0ELi2ELi4ELi4ELi4ELb0EEENS1_24CollectiveEpilogueBwdGQAISA_fSD_Li256ELb1ELb1EEENS1_19SingleTileSchedulerILb1ELb0ELb0ELi128EEEEEEEEEvNT_6ParamsE$_ZZN4cute6detail16composition_implINS_1CILi2EEEiNS_5tupleIJNS2_ILi1EEES3_EEENS4_IJNS2_ILi0EEES5_EEEEEDaRKT_RKT0_RKT1_RKT2_ENKUlRKT_RKT0_E_clIS3_S5_EEDaSN_SQ_:
[----:B------:R-:W-:Y:S02]  /*cd20*/  IADD3 R2, R1, 0x1688, RZ ;  /* 0x0000168801027810 */ /* 0x000fe40007ffe0ff */
[----:B------:R-:W-:Y:S02]  /*cd30*/  MOV R6, 0xcd60 ;  /* 0x0000cd6000067802 */ /* 0x000fe40000000f00 */
[----:B------:R-:W-:Y:S02]  /*cd40*/  IADD3 R2, R2, c[0x0][0x20], RZ ;  /* 0x0000080002027a10 */ /* 0x000fe40007ffe0ff */
[----:B------:R-:W-:Y:S05]  /*cd50*/  CALL.REL.NOINC `($_ZN7cutlass13device_kernelIN5flash19enable_sm80_to_sm89INS1_16FlashAttnBwdSm80INS1_25CollectiveMainloopBwdSm80ILi2ELi2EN4cute5tupleIJNS5_1CILi128EEES8_NS7_ILi64EEEEEENS_10bfloat16_tEfNS_4arch4Sm80ELb0ELb0ELb1ELb1ELb1ELb0ELb0ELb0ELi2ELi4ELi4ELi4ELb0EEENS1_24CollectiveEpilogueBwdGQAISA_fSD_Li256ELb1ELb1EEENS1_19SingleTileSchedulerILb1ELb0ELb0ELi128EEEEEEEEEvNT_6ParamsE$_ZN4cute5tupleIJNS_1CILi2EEEiEEC2ERKS2_RKi) ;  /* 0xffffe27000007944 */ /* 0x000fea0003c3ffff */
[----:B------:R1:W5:Y:S01]  /*cd60*/  LDL R3, [R1+0x1688] ;  /* 0x0016880001037983 */ /* 0x0003620000100800 */
[----:B------:R-:W-:-:S04]  /*cd70*/  MOV R9, 0x0 ;  /* 0x0000000000097802 */ /* 0x000fc80000000f00 */
[----:B------:R-:W-:Y:S05]  /*cd80*/  RET.REL.NODEC R8 `(_ZN7cutlass13device_kernelIN5flash19enable_sm80_to_sm89INS1_16FlashAttnBwdSm80INS1_25CollectiveMainloopBwdSm80ILi2ELi2EN4cute5tupleIJNS5_1CILi128EEES8_NS7_ILi64EEEEEENS_10bfloat16_tEfNS_4arch4Sm80ELb0ELb0ELb1ELb1ELb1ELb0ELb0ELb0ELi2ELi4ELi4ELi4ELb0EEENS1_24CollectiveEpilogueBwdGQAISA_fSD_Li256ELb1ELb1EEENS1_19SingleTileSchedulerILb1ELb0ELb0ELi128EEEEEEEEEvNT_6ParamsE) ;  /* 0xffff327008007950 */ /* 0x000fea0003c3ffff */
        .type           $_ZN7cutlass13device_kernelIN5flash19enable_sm80_to_sm89INS1_16FlashAttnBwdSm80INS1_25CollectiveMainloopBwdSm80ILi2ELi2EN4cute5tupleIJNS5_1CILi128EEES8_NS7_ILi64EEEEEENS_10bfloat16_tEfNS_4arch4Sm80ELb0ELb0ELb1ELb1ELb1ELb0ELb0ELb0ELi2ELi4ELi4ELi4ELb0EEENS1_24CollectiveEpilogueBwdGQAISA_fSD_Li256ELb1ELb1EEENS1_19SingleTileSchedulerILb1ELb0ELb0ELi128EEEEEEEEEvNT_6ParamsE$_ZZN4cute6detail16composition_implINS_5tupleIJNS_1CILi16EEENS3_ILi2EEES5_S5_NS3_ILi4EEES5_EEENS2_IJNS3_ILi1EEEiiiNS3_ILi144EEENS3_ILi512EEEEEENS2_IJNS2_IJS5_S5_EEES6_NS3_ILi8EEEEEENS2_IJNS2_IJNS3_ILi64EEESA_EEES4_NS3_ILi1024EEEEEEEEDaRKT_RKT0_RKT1_RKT2_ENKUlRKT_RKT0_E_clIS6_S4_EEDaSX_S10_,@function
        .size           $_ZN7cutlass13device_kernelIN5flash19enable_sm80_to_sm89INS1_16FlashAttnBwdSm80INS1_25CollectiveMainloopBwdSm80ILi2ELi2EN4cute5tupleIJNS5_1CILi128EEES8_NS7_ILi64EEEEEENS_10bfloat16_tEfNS_4arch4Sm80ELb0ELb0ELb1ELb1ELb1ELb0ELb0ELb0ELi2ELi4ELi4ELi4ELb0EEENS1_24CollectiveEpilogueBwdGQAISA_fSD_Li256ELb1ELb1EEENS1_19SingleTileSchedulerILb1ELb0ELb0ELi128EEEEEEEEEvNT_6ParamsE$_ZZN4cute6detail16composition_implINS_5tupleIJNS_1CILi16EEENS3_ILi2EEES5_S5_NS3_ILi4EEES5_EEENS2_IJNS3_ILi1EEEiiiNS3_ILi144EEENS3_ILi512EEEEEENS2_IJNS2_IJS5_S5_EEES6_NS3_ILi8EEEEEENS2_IJNS2_IJNS3_ILi64EEESA_EEES4_NS3_ILi1024EEEEEEEEDaRKT_RKT0_RKT1_RKT2_ENKUlRKT_RKT0_E_clIS6_S4_EEDaSX_S10_,($_ZN7cutlass13device_kernelIN5flash19enable_sm80_to_sm89INS1_16FlashAttnBwdSm80INS1_25CollectiveMainloopBwdSm80ILi2ELi2EN4cute5tupleIJNS5_1CILi128EEES8_NS7_ILi64EEEEEENS_10bfloat16_tEfNS_4arch4Sm80ELb0ELb0ELb1ELb1ELb1ELb0ELb0ELb0ELi2ELi4ELi4ELi4ELb0EEENS1_24CollectiveEpilogueBwdGQAISA_fSD_Li256ELb1ELb1EEENS1_19SingleTileSchedulerILb1ELb0ELb0ELi128EEEEEEEEEvNT_6ParamsE$_ZZN4cute6detail16composition_implINS_5tupleIJNS_1CILi16EEENS3_ILi2EEES5_S5_NS3_ILi4EEES5_EEENS2_IJNS3_ILi1EEEiiiNS3_ILi144EEENS3_ILi512EEEEEENS2_IJNS2_IJS5_S5_EEES6_NS3_ILi8EEEEEENS2_IJNS2_IJNS3_ILi64EEESA_EEES4_NS3_ILi1024EEEEEEEEDaRKT_RKT0_RKT1_RKT2_ENKUlRKT_RKT0_E_clISC_SG_EEDaSX_S10_ - $_ZN7cutlass13device_kernelIN5flash19enable_sm80_to_sm89INS1_16FlashAttnBwdSm80INS1_25CollectiveMainloopBwdSm80ILi2ELi2EN4cute5tupleIJNS5_1CILi128EEES8_NS7_ILi64EEEEEENS_10bfloat16_tEfNS_4arch4Sm80ELb0ELb0ELb1ELb1ELb1ELb0ELb0ELb0ELi2ELi4ELi4ELi4ELb0EEENS1_24CollectiveEpilogueBwdGQAISA_fSD_Li256ELb1ELb1EEENS1_19SingleTileSchedulerILb1ELb0ELb0ELi128EEEEEEEEEvNT_6ParamsE$_ZZN4cute6detail16composition_implINS_5tupleIJNS_1CILi16EEENS3_ILi2EEES5_S5_NS3_ILi4EEES5_EEENS2_IJNS3_ILi1EEEiiiNS3_ILi144EEENS3_ILi512EEEEEENS2_IJNS2_IJS5_S5_EEES6_NS3_ILi8EEEEEENS2_IJNS2_IJNS3_ILi64EEESA_EEES4_NS3_ILi1024EEEEEEEEDaRKT_RKT0_RKT1_RKT2_ENKUlRKT_RKT0_E_clIS6_S4_EEDaSX_S10_)
$_ZN7cutlass13device_kernelIN5flash19enable_sm80_to_sm89INS1_16FlashAttnBwdSm80INS1_25CollectiveMainloopBwdSm80ILi2ELi2EN4cute5tupleIJNS5_1CILi128EEES8_NS7_ILi64EEEEEENS_10bfloat16_tEfNS_4arch4Sm80ELb0ELb0ELb1ELb1ELb1ELb0ELb0ELb0ELi2ELi4ELi4ELi4ELb0EEENS1_24CollectiveEpilogueBwdGQAISA_fSD_Li256ELb1ELb1EEENS1_19SingleTileSchedulerILb1ELb0ELb0ELi128EEEEEEEEEvNT_6ParamsE$_ZZN4cute6detail16composition_implINS_5tupleIJNS_1CILi16EEENS3_ILi2EEES5_S5_NS3_ILi4EEES5_EEENS2_IJNS3_ILi1EEEiiiNS3_ILi144EEENS3_ILi512EEEEEENS2_IJNS2_IJS5_S5_EEES6_NS3_ILi8EEEEEENS2_IJNS2_IJNS3_ILi64EEESA_EEES4_NS3_ILi1024EEEEEEEEDaRKT_RKT0_RKT1_RKT2_ENKUlRKT_RKT0_E_clIS6_S4_EEDaSX_S10_:
        /* <DEDUP_REMOVED lines=14> */
[----:B-1---5:R-:W-:Y:S05]  /*ce70*/  CALL.REL.NOINC `($_ZN7cutlass13device_kernelIN5flash19enable_sm80_to_sm89INS1_16FlashAttnBwdSm80INS1_25CollectiveMainloopBwdSm80ILi2ELi2EN4cute5tupleIJNS5_1CILi128EEES8_NS7_ILi64EEEEEENS_10bfloat16_tEfNS_4arch4Sm80ELb0ELb0ELb1ELb1ELb1ELb0ELb0ELb0ELi2ELi4ELi4ELi4ELb0EEENS1_24CollectiveEpilogueBwdGQAISA_fSD_Li256ELb1ELb1EEENS1_19SingleTileSchedulerILb1ELb0ELb0ELi128EEEEEEEEEvNT_6ParamsE$_ZZN4cute6detail16composition_implINS_5tupleIJNS_1CILi16EEENS3_ILi2EEES5_S5_NS3_ILi4EEES5_EEENS2_IJNS3_ILi1EEEiiiNS3_ILi144EEENS3_ILi512EEEEEES6_S4_EEDaRKT_RKT0_RKT1_RKT2_ENKUlRKT_T0_E_clINS2_IJNS2_IJEEESU_S6_S8_EEENS_17integral_constantIiLi1EEEEEDaSQ_SR_) ;  /* 0x0000055000007944 */ /* 0x022fea0003c00000 */
[----:B-----5:R2:W-:Y:S04]  /*ce80*/  STL [R1+0x16a8], R2 ;  /* 0x0016a80201007387 */ /* 0x0205e80000100800 */
[----:B------:R2:W-:Y:S04]  /*ce90*/  STL.64 [R1+0x16a0], R74 ;  /* 0x0016a04a01007387 */ /* 0x0005e80000100a00 */
[----:B------:R-:W5:Y:S01]  /*cea0*/  LDL R6, [R6+0x4] ;  /* 0x0000040006067983 */ /* 0x000f620000100800 */
[----:B------:R-:W-:Y:S02]  /*ceb0*/  IADD3 R3, R67, 0x28, RZ ;  /* 0x0000002843037810 */ /* 0x000fe40007ffe0ff */
[----:B------:R-:W-:-:S02]  /*cec0*/  MOV R72, 0xcee0 ;  /* 0x0000cee000487802 */ /* 0x000fc40000000f00 */
[----:B-12--5:R-:W-:Y:S05]  /*ced0*/  CALL.REL.NOINC `($_ZN7cutlass13device_kernelIN5flash19enable_sm80_to_sm89INS1_16FlashAttnBwdSm80INS1_25CollectiveMainloopBwdSm80ILi2ELi2EN4cute5tupleIJNS5_1CILi128EEES8_NS7_ILi64EEEEEENS_10bfloat16_tEfNS_4arch4Sm80ELb0ELb0ELb1ELb1ELb1ELb0ELb0ELb0ELi2ELi4ELi4ELi4ELb0EEENS1_24CollectiveEpilogueBwdGQAISA_fSD_Li256ELb1ELb1EEENS1_19SingleTileSchedulerILb1ELb0ELb0ELi128EEEEEEEEEvNT_6ParamsE$_ZZN4cute6detail16composition_implINS_5tupleIJNS_1CILi16EEENS3_ILi2EEES5_S5_NS3_ILi4EEES5_EEENS2_IJNS3_ILi1EEEiiiNS3_ILi144EEENS3_ILi512EEEEEES6_S4_EEDaRKT_RKT0_RKT1_RKT2_ENKUlRKT_T0_E_clINS2_IJNS2_IJS5_EEENS2_IJiEEES5_S8_EEENS_17integral_constantIiLi2EEEEEDaSQ_SR_) ;  /* 0x000005c000007944 */ /* 0x026fea0003c00000 */
[----:B------:R-:W2:Y:S01]  /*cee0*/  LDL.64 R72, [R1+0x16a0] ;  /* 0x0016a00001487983 */ /* 0x000ea20000100a00 */
[----:B------:R-:W-:-:S02]  /*cef0*/  IADD3 R5, R67, 0x18, RZ ;  /* 0x0000001843057810 */ /* 0x000fc40007ffe0ff */
[----:B------:R-:W-:Y:S01]  /*cf00*/  MOV R8, 0xcf40 ;  /* 0x0000cf4000087802 */ /* 0x000fe20000000f00 */
[----:B-----5:R3:W-:Y:S04]  /*cf10*/  STL.64 [R1+0x1698], R2 ;  /* 0x0016980201007387 */ /* 0x0207e80000100a00 */
[----:B--2---:R3:W-:Y:S02]  /*cf20*/  STL.64 [R1+0x1690], R72 ;  /* 0x0016904801007387 */ /* 0x0047e40000100a00 */
[----:B-1-3--:R-:W-:Y:S05]  /*cf30*/  CALL.REL.NOINC `($_ZN7cutlass13device_kernelIN5flash19enable_sm80_to_sm89INS1_16FlashAttnBwdSm80INS1_25CollectiveMainloopBwdSm80ILi2ELi2EN4cute5tupleIJNS5_1CILi128EEES8_NS7_ILi64EEEEEENS_10bfloat16_tEfNS_4arch4Sm80ELb0ELb0ELb1ELb1ELb1ELb0ELb0ELb0ELi2ELi4ELi4ELi4ELb0EEENS1_24CollectiveEpilogueBwdGQAISA_fSD_Li256ELb1ELb1EEENS1_19SingleTileSchedulerILb1ELb0ELb0ELi128EEEEEEEEEvNT_6ParamsE$_ZZN4cute6detail16composition_implINS_5tupleIJNS_1CILi16EEENS3_ILi2EEES5_S5_NS3_ILi4EEES5_EEENS2_IJNS3_ILi1EEEiiiNS3_ILi144EEENS3_ILi512EEEEEES6_S4_EEDaRKT_RKT0_RKT1_RKT2_ENKUlRKT_T0_E_clINS2_IJNS2_IJS5_S5_EEENS2_IJiiEEES8_S8_EEENS_17integral_constantIiLi3EEEEEDaSQ_SR_) ;  /* 0x0000065000007944 */ /* 0x00afea0003c00000 */
[----:B------:R-:W2:Y:S01]  /*cf40*/  LDL.64 R72, [R1+0x1690] ;  /* 0x0016900001487983 */ /* 0x000ea20000100a00 */
[----:B------:R-:W-:Y:S02]  /*cf50*/  IADD3 R5, R67, 0x8, RZ ;  /* 0x0000000843057810 */ /* 0x000fe40007ffe0ff */
[----:B------:R-:W-:Y:S01]  /*cf60*/  MOV R8, 0xcfa0 ;  /* 0x0000cfa000087802 */ /* 0x000fe20000000f00 */
[----:B-----5:R3:W-:Y:S04]  /*cf70*/  STL.64 [R1+0x1688], R2 ;  /* 0x0016880201007387 */ /* 0x0207e80000100a00 */
[----:B--2---:R3:W-:Y:S02]  /*cf80*/  STL.64 [R1+0x1680], R72 ;  /* 0x0016804801007387 */ /* 0x0047e40000100a00 */
[----:B-1-3--:R-:W-:Y:S05]  /*cf90*/  CALL.REL.NOINC `($_ZN7cutlass13device_kernelIN5flash19enable_sm80_to_sm89INS1_16FlashAttnBwdSm80INS1_25CollectiveMainloopBwdSm80ILi2ELi2EN4cute5tupleIJNS5_1CILi128EEES8_NS7_ILi64EEEEEENS_10bfloat16_tEfNS_4arch4Sm80ELb0ELb0ELb1ELb1ELb1ELb0ELb0ELb0ELi2ELi4ELi4ELi4ELb0EEENS1_24CollectiveEpilogueBwdGQAISA_fSD_Li256ELb1ELb1EEENS1_19SingleTileSchedulerILb1ELb0ELb0ELi128EEEEEEEEEvNT_6ParamsE$_ZZN4cute6detail16composition_implINS_5tupleIJNS_1CILi16EEENS3_ILi2EEES5_S5_NS3_ILi4EEES5_EEENS2_IJNS3_ILi1EEEiiiNS3_ILi144EEENS3_ILi512EEEEEES6_S4_EEDaRKT_RKT0_RKT1_RKT2_ENKUlRKT_T0_E_clINS2_IJNS2_IJS5_S5_EEENS2_IJiiEEES8_S8_EEENS_17integral_constantIiLi4EEEEEDaSQ_SR_) ;  /* 0x0000069000007944 */ /* 0x00afea0003c00000 */
[----:B-----5:R-:W-:Y:S01]  /*cfa0*/  IMAD.MOV.U32 R8, RZ, RZ, R3 ;  /* 0x000000ffff087224 */ /* 0x020fe200078e0003 */
[----:B------:R-:W-:-:S02]  /*cfb0*/  MOV R3, R17 ;  /* 0x0000001100037202 */ /* 0x000fc40000000f00 */
[----:B------:R-:W-:Y:S02]  /*cfc0*/  MOV R6, 0xcfe0 ;  /* 0x0000cfe000067802 */ /* 0x000fe40000000f00 */
[----:B-1----:R-:W-:Y:S05]  /*cfd0*/  CALL.REL.NOINC `($_ZN7cutlass13device_kernelIN5flash19enable_sm80_to_sm89INS1_16FlashAttnBwdSm80INS1_25CollectiveMainloopBwdSm80ILi2ELi2EN4cute5tupleIJNS5_1CILi128EEES8_NS7_ILi64EEEEEENS_10bfloat16_tEfNS_4arch4Sm80ELb0ELb0ELb1ELb1ELb1ELb0ELb0ELb0ELi2ELi4ELi4ELi4ELb0EEENS1_24CollectiveEpilogueBwdGQAISA_fSD_Li256ELb1ELb1EEENS1_19SingleTileSchedulerILb1ELb0ELb0ELi128EEEEEEEEEvNT_6ParamsE$_ZN4cute5tupleIJNS0_IJNS_1CILi2EEES2_EEENS0_IJiiEEEEEC2ERKS3_RKS4_) ;  /* 0xffffde0000007944 */ /* 0x002fea0003c3ffff */
[----:B------:R1:W5:Y:S01]  /*cfe0*/  LDL.64 R2, [R1+0x16c0] ;  /* 0x0016c00001027983 */ /* 0x0003620000100a00 */
[----:B------:R-:W-:-:S04]  /*cff0*/  MOV R17, 0x0 ;  /* 0x0000000000117802 */ /* 0x000fc80000000f00 */
[----:B------:R-:W-:Y:S05]  /*d000*/  RET.REL.NODEC R16 `(_ZN7cutlass13device_kernelIN5flash19enable_sm80_to_sm89INS1_16FlashAttnBwdSm80INS1_25CollectiveMainloopBwdSm80ILi2ELi2EN4cute5tupleIJNS5_1CILi128EEES8_NS7_ILi64EEEEEENS_10bfloat16_tEfNS_4arch4Sm80ELb0ELb0ELb1ELb1ELb1ELb0ELb0ELb0ELi2ELi4ELi4ELi4ELb0EEENS1_24CollectiveEpilogueBwdGQAISA_fSD_Li256ELb1ELb1EEENS1_19SingleTileSchedulerILb1ELb0ELb0ELi128EEEEEEEEEvNT_6ParamsE) ;  /* 0xffff2ff010007950 */ /* 0x000fea0003c3ffff */
        .type           $_ZN7cutlass13device_kernelIN5flash19enable_sm80_to_sm89INS1_16FlashAttnBwdSm80INS1_25CollectiveMainloopBwdSm80ILi2ELi2EN4cute5tupleIJNS5_1CILi128EEES8_NS7_ILi64EEEEEENS_10bfloat16_tEfNS_4arch4Sm80ELb0ELb0ELb1ELb1ELb1ELb0ELb0ELb0ELi2ELi4ELi4ELi4ELb0EEENS1_24CollectiveEpilogueBwdGQAISA_fSD_Li256ELb1ELb1EEENS1_19SingleTileSchedulerILb1ELb0ELb0ELi128EEEEEEEEEvNT_6ParamsE$_ZZN4cute6detail16composition_implINS_5tupleIJNS_1CILi16EEENS3_ILi2EEES5_S5_NS3_ILi4EEES5_EEENS2_IJNS3_ILi1EEEiiiNS3_ILi144EEENS3_ILi512EEEEEENS2_IJNS2_IJS5_S5_EEES6_NS3_ILi8EEEEEENS2_IJNS2_IJNS3_ILi64EEESA_EEES4_NS3_ILi1024EEEEEEEEDaRKT_RKT0_RKT1_RKT2_ENKUlRKT_RKT0_E_clISC_SG_EEDaSX_S10_,@function
        .size           $_ZN7cutlass13device_kernelIN5flash19enable_sm80_to_sm89INS1_16FlashAttnBwdSm80INS1_25CollectiveMainloopBwdSm80ILi2ELi2EN4cute5tupleIJNS5_1CILi128EEES8_NS7_ILi64EEEEEENS_10bfloat16_tEfNS_4arch4Sm80ELb0ELb0ELb1ELb1ELb1ELb0ELb0ELb0ELi2ELi4ELi4ELi4ELb0EEENS1_24CollectiveEpilogueBwdGQAISA_fSD_Li256ELb1ELb1EEENS1_19SingleTileSchedulerILb1ELb0ELb0ELi128EEEEEEEEEvNT_6ParamsE$_ZZN4cute6detail16composition_implINS_5tupleIJNS_1CILi16EEENS3_ILi2EEES5_S5_NS3_ILi4EEES5_EEENS2_IJNS3_ILi1EEEiiiNS3_ILi144EEENS3_ILi512EEEEEENS2_IJNS2_IJS5_S5_EEES6_NS3_ILi8EEEEEENS2_IJNS2_IJNS3_ILi64EEESA_EEES4_NS3_ILi1024EEEEEEEEDaRKT_RKT0_RKT1_RKT2_ENKUlRKT_RKT0_E_clISC_SG_EEDaSX_S10_,($_ZN7cutlass13device_kernelIN5flash19enable_sm80_to_sm89INS1_16FlashAttnBwdSm80INS1_25CollectiveMainloopBwdSm80ILi2ELi2EN4cute5tupleIJNS5_1CILi128EEES8_NS7_ILi64EEEEEENS_10bfloat16_tEfNS_4arch4Sm80ELb0ELb0ELb1ELb1ELb1ELb0ELb0ELb0ELi2ELi4ELi4ELi4ELb0EEENS1_24CollectiveEpilogueBwdGQAISA_fSD_Li256ELb1ELb1EEENS1_19SingleTileSchedulerILb1ELb0ELb0ELi128EEEEEEEEEvNT_6ParamsE$_ZZN4cute6detail16composition_implINS_5tupleIJNS_1CILi16EEENS3_ILi2EEES5_S5_NS3_ILi4EEES5_EEENS2_IJNS3_ILi1EEEiiiNS3_ILi144EEENS3_ILi512EEEEEENS2_IJS5_S5_EEENS2_IJNS3_ILi64EEESA_EEEEEDaRKT_RKT0_RKT1_RKT2_ENKUlRKT_RKT0_E_clIS5_SD_EEDaST_SW_ - $_ZN7cutlass13device_kernelIN5flash19enable_sm80_to_sm89INS1_16FlashAttnBwdSm80INS1_25CollectiveMainloopBwdSm80ILi2ELi2EN4cute5tupleIJNS5_1CILi128EEES8_NS7_ILi64EEEEEENS_10bfloat16_tEfNS_4arch4Sm80ELb0ELb0ELb1ELb1ELb1ELb0ELb0ELb0ELi2ELi4ELi4ELi4ELb0EEENS1_24CollectiveEpilogueBwdGQAISA_fSD_Li256ELb1ELb1EEENS1_19SingleTileSchedulerILb1ELb0ELb0ELi128EEEEEEEEEvNT_6ParamsE$_ZZN4cute6detail16composition_implINS_5tupleIJNS_1CILi16EEENS3_ILi2EEES5_S5_NS3_ILi4EEES5_EEENS2_IJNS3_ILi1EEEiiiNS3_ILi144EEENS3_ILi512EEEEEENS2_IJNS2_IJS5_S5_EEES6_NS3_ILi8EEEEEENS2_IJNS2_IJNS3_ILi64EEESA_EEES4_NS3_ILi1024EEEEEEEEDaRKT_RKT0_RKT1_RKT2_ENKUlRKT_RKT0_E_clISC_SG_EEDaSX_S10_)
$_ZN7cutlass13device_kernelIN5flash19enable_sm80_to_sm89INS1_16FlashAttnBwdSm80INS1_25CollectiveMainloopBwdSm80ILi2ELi2EN4cute5tupleIJNS5_1CILi128EEES8_NS7_ILi64EEEEEENS_10bfloat16_tEfNS_4arch4Sm80ELb0ELb0ELb1ELb1ELb1ELb0ELb0ELb0ELi2ELi4ELi4ELi4ELb0EEENS1_24CollectiveEpilogueBwdGQAISA_fSD_Li256ELb1ELb1EEENS1_19SingleTileSchedulerILb1ELb0ELb0ELi128EEEEEEEEEvNT_6ParamsE$_ZZN4cute6detail16composition_implINS_5tupleIJNS_1CILi16EEENS3_ILi2EEES5_S5_NS3_ILi4EEES5_EEENS2_IJNS3_ILi1EEEiiiNS3_ILi144EEENS3_ILi512EEEEEENS2_IJNS2_IJS5_S5_EEES6_NS3_ILi8EEEEEENS2_IJNS2_IJNS3_ILi64EEESA_EEES4_NS3_ILi1024EEEEEEEEDaRKT_RKT0_RKT1_RKT2_ENKUlRKT_RKT0_E_clISC_SG_EEDaSX_S10_:
[----:B------:R-:W-:Y:S02]  /*d010*/  IADD3 R36, R1, 0x1680, RZ ;  /* 0x0000168001247810 */ /* 0x000fe40007ffe0ff */
[----:B------:R-:W-:Y:S02]  /*d020*/  MOV R72, 0xd060 ;  /* 0x0000d06000487802 */ /* 0x000fe40000000f00 */
[----:B------:R-:W-:-:S04]  /*d030*/  IADD3 R36, R36, c[0x0][0x20], RZ ;  /* 0x0000080024247a10 */ /* 0x000fc80007ffe0ff */
[----:B------:R-:W-:Y:S02]  /*d040*/  IADD3 R67, R36, 0x4, RZ ;  /* 0x0000000424437810 */ /* 0x000fe40007ffe0ff */
[----:B------:R-:W-:Y:S05]  /*d050*/  CALL.REL.NOINC `($_ZN7cutlass13device_kernelIN5flash19enable_sm80_to_sm89INS1_16FlashAttnBwdSm80INS1_25CollectiveMainloopBwdSm80ILi2ELi2EN4cute5tupleIJNS5_1CILi128EEES8_NS7_ILi64EEEEEENS_10bfloat16_tEfNS_4arch4Sm80ELb0ELb0ELb1ELb1ELb1ELb0ELb0ELb0ELi2ELi4ELi4ELi4ELb0EEENS1_24CollectiveEpilogueBwdGQAISA_fSD_Li256ELb1ELb1EEENS1_19SingleTileSchedulerILb1ELb0ELb0ELi128EEEEEEEEEvNT_6ParamsE$_ZZN4cute6detail16composition_implINS_5tupleIJNS_1CILi16EEENS3_ILi2EEES5_S5_NS3_ILi4EEES5_EEENS2_IJNS3_ILi1EEEiiiNS3_ILi144EEENS3_ILi512EEEEEENS2_IJS5_S5_EEENS2_IJNS3_ILi64EEESA_EEEEEDaRKT_RKT0_RKT1_RKT2_ENKUlRKT_RKT0_E_clIS5_SD_EEDaST_SW_) ;  /* 0x0000009000007944 */ /* 0x000fea0003c00000 */
[----:B------:R-:W-:Y:S02]  /*d060*/  MOV R4, 0xd080 ;  /* 0x0000d08000047802 */ /* 0x000fe40000000f00 */
[----:B-1---5:R-:W-:Y:S05]  /*d070*/  CALL.REL.NOINC `($_ZN7cutlass13device_kernelIN5flash19enable_sm80_to_sm89INS1_16FlashAttnBwdSm80INS1_25CollectiveMainloopBwdSm80ILi2ELi2EN4cute5tupleIJNS5_1CILi128EEES8_NS7_ILi64EEEEEENS_10bfloat16_tEfNS_4arch4Sm80ELb0ELb0ELb1ELb1ELb1ELb0ELb0ELb0ELi2ELi4ELi4ELi4ELb0EEENS1_24CollectiveEpilogueBwdGQAISA_fSD_Li256ELb1ELb1EEENS1_19SingleTileSchedulerILb1ELb0ELb0ELi128EEEEEEEEEvNT_6ParamsE$_ZN4cute3eso3ESOILb0ELb1EJiNS_1CILi512EEEEEC2ERKiRKS3_) ;  /* 0xffffa48000007944 */ /* 0x022fea0003c3ffff */
[----:B-1----:R1:W5:Y:S01]  /*d080*/  LDL R2, [R1+0x1684] ;  /* 0x0016840001027983 */ /* 0x0023620000100800 */
[----:B------:R-:W-:-:S03]  /*d090*/  MOV R6, 0xd0b0 ;  /* 0x0000d0b000067802 */ /* 0x000fc60000000f00 */
[----:B-1---5:R-:W-:Y:S05]  /*d0a0*/  CALL.REL.NOINC `($_ZN7cutlass13device_kernelIN5flash19enable_sm80_to_sm89INS1_16FlashAttnBwdSm80INS1_25CollectiveMainloopBwdSm80ILi2ELi2EN4cute5tupleIJNS5_1CILi128EEES8_NS7_ILi64EEEEEENS_10bfloat16_tEfNS_4arch4Sm80ELb0ELb0ELb1ELb1ELb1ELb0ELb0ELb0ELi2ELi4ELi4ELi4ELb0EEENS1_24CollectiveEpilogueBwdGQAISA_fSD_Li256ELb1ELb1EEENS1_19SingleTileSchedulerILb1ELb0ELb0ELi128EEEEEEEEEvNT_6ParamsE$_ZN4cute5tupleIJNS0_IJNS_1CILi2EEES2_EEENS0_IJiNS1_ILi512EEEEEEEEC2ERKS3_RKS5_) ;  /* 0xffffdce000007944 */ /* 0x022fea0003c3ffff */
[----:B------:R1:W5:Y:S01]  /*d0b0*/  LDL R36, [R1+0x1680] ;  /* 0x0016800001247983 */ /* 0x0003620000100800 */
[----:B------:R-:W-:Y:S02]  /*d0c0*/  MOV R2, R10 ;  /* 0x0000000a00027202 */ /* 0x000fe40000000f00 */
[----:B------:R-:W-:-:S04]  /*d0d0*/  MOV R3, 0x0 ;  /* 0x0000000000037802 */ /* 0x000fc80000000f00 */
[----:B------:R-:W-:Y:S05]  /*d0e0*/  RET.REL.NODEC R2 `(_ZN7cutlass13device_kernelIN5flash19enable_sm80_to_sm89INS1_16FlashAttnBwdSm80INS1_25CollectiveMainloopBwdSm80ILi2ELi2EN4cute5tupleIJNS5_1CILi128EEES8_NS7_ILi64EEEEEENS_10bfloat16_tEfNS_4arch4Sm80ELb0ELb0ELb1ELb1ELb1ELb0ELb0ELb0ELi2ELi4ELi4ELi4ELb0EEENS1_24CollectiveEpilogueBwdGQAISA_fSD_Li256ELb1ELb1EEENS1_19SingleTileSchedulerILb1ELb0ELb0ELi128EEEEEEEEEvNT_6ParamsE) ;  /* 0xffff2f1002007950 */ /* 0x000fea0003c3ffff */
        .type           $_ZN7cutlass13device_kernelIN5flash19enable_sm80_to_sm89INS1_16FlashAttnBwdSm80INS1_25CollectiveMainloopBwdSm80ILi2ELi2EN4cute5tupleIJNS5_1CILi128EEES8_NS7_ILi64EEEEEENS_10bfloat16_tEfNS_4arch4Sm80ELb0ELb0ELb1ELb1ELb1ELb0ELb0ELb0ELi2ELi4ELi4ELi4ELb0EEENS1_24CollectiveEpilogueBwdGQAISA_fSD_Li256ELb1ELb1EEENS1_19SingleTileSchedulerILb1ELb0ELb0ELi128EEEEEEEEEvNT_6ParamsE$_ZZN4cute6detail16composition_implINS_5tupleIJNS_1CILi16EEENS3_ILi2EEES5_S5_NS3_ILi4EEES5_EEENS2_IJNS3_ILi1EEEiiiNS3_ILi144EEENS3_ILi512EEEEEENS2_IJS5_S5_EEENS2_IJNS3_ILi64EEESA_EEEEEDaRKT_RKT0_RKT1_RKT2_ENKUlRKT_RKT0_E_clIS5_SD_EEDaST_SW_,@function
        .size           $_ZN7cutlass13device_kernelIN5flash19enable_sm80_to_sm89INS1_16FlashAttnBwdSm80INS1_25CollectiveMainloopBwdSm80ILi2ELi2EN4cute5tupleIJNS5_1CILi128EEES8_NS7_ILi64EEEEEENS_10bfloat16_tEfNS_4arch4Sm80ELb0ELb0ELb1ELb1ELb1ELb0ELb0ELb0ELi2ELi4ELi4ELi4ELb0EEENS1_24CollectiveEpilogueBwdGQAISA_fSD_Li256ELb1ELb1EEENS1_19SingleTileSchedulerILb1ELb0ELb0ELi128EEEEEEEEEvNT_6ParamsE$_ZZN4cute6detail16composition_implINS_5tupleIJNS_1CILi16EEENS3_ILi2EEES5_S5_NS3_ILi4EEES5_EEENS2_IJNS3_ILi1EEEiiiNS3_ILi144EEENS3_ILi512EEEEEENS2_IJS5_S5_EEENS2_IJNS3_ILi64EEESA_EEEEEDaRKT_RKT0_RKT1_RKT2_ENKUlRKT_RKT0_E_clIS5_SD_EEDaST_SW_,($_ZN7cutlass13device_kernelIN5flash19enable_sm80_to_sm89INS1_16FlashAttnBwdSm80INS1_25CollectiveMainloopBwdSm80ILi2ELi2EN4cute5tupleIJNS5_1CILi128EEES8_NS7_ILi64EEEEEENS_10bfloat16_tEfNS_4arch4Sm80ELb0ELb0ELb1ELb1ELb1ELb0ELb0ELb0ELi2ELi4ELi4ELi4ELb0EEENS1_24CollectiveEpilogueBwdGQAISA_fSD_Li256ELb1ELb1EEENS1_19SingleTileSchedulerILb1ELb0ELb0ELi128EEEEEEEEEvNT_6ParamsE$_ZZN4cute6detail16composition_implINS_5tupleIJNS_1CILi16EEENS3_ILi2EEES5_S5_NS3_ILi4EEES5_EEENS2_IJNS3_ILi1EEEiiiNS3_ILi144EEENS3_ILi512EEEEEES5_NS3_ILi64EEEEEDaRKT_RKT0_RKT1_RKT2_ENKUlRKT_T0_E_clINS2_IJNS2_IJEEESV_S5_S8_EEENS_17integral_constantIiLi3EEEEEDaSR_SS_ - $_ZN7cutlass13device_kernelIN5flash19enable_sm80_to_sm89INS1_16FlashAttnBwdSm80INS1_25CollectiveMainloopBwdSm80ILi2ELi2EN4cute5tupleIJNS5_1CILi128EEES8_NS7_ILi64EEEEEENS_10bfloat16_tEfNS_4arch4Sm80ELb0ELb0ELb1ELb1ELb1ELb0ELb0ELb0ELi2ELi4ELi4ELi4ELb0EEENS1_24CollectiveEpilogueBwdGQAISA_fSD_Li256ELb1ELb1EEENS1_19SingleTileSchedulerILb1ELb0ELb0ELi128EEEEEEEEEvNT_6ParamsE$_ZZN4cute6detail16composition_implINS_5tupleIJNS_1CILi16EEENS3_ILi2EEES5_S5_NS3_ILi4EEES5_EEENS2_IJNS3_ILi1EEEiiiNS3_ILi144EEENS3_ILi512EEEEEENS2_IJS5_S5_EEENS2_IJNS3_ILi64EEESA_EEEEEDaRKT_RKT0_RKT1_RKT2_ENKUlRKT_RKT0_E_clIS5_SD_EEDaST_SW_)
$_ZN7cutlass13device_kernelIN5flash19enable_sm80_to_sm89INS1_16FlashAttnBwdSm80INS1_25CollectiveMainloopBwdSm80ILi2ELi2EN4cute5tupleIJNS5_1CILi128EEES8_NS7_ILi64EEEEEENS_10bfloat16_tEfNS_4arch4Sm80ELb0ELb0ELb1ELb1ELb1ELb0ELb0ELb0ELi2ELi4ELi4ELi4ELb0EEENS1_24CollectiveEpilogueBwdGQAISA_fSD_Li256ELb1ELb1EEENS1_19SingleTileSchedulerILb1ELb0ELb0ELi128EEEEEEEEEvNT_6ParamsE$_ZZN4cute6detail16composition_implINS_5tupleIJNS_1CILi16EEENS3_ILi2EEES5_S5_NS3_ILi4EEES5_EEENS2_IJNS3_ILi1EEEiiiNS3_ILi144EEENS3_ILi512EEEEEENS2_IJS5_S5_EEENS2_IJNS3_ILi64EEESA_EEEEEDaRKT_RKT0_RKT1_RKT2_ENKUlRKT_RKT0_E_clIS5_SD_EEDaST_SW_:
        /* <DEDUP_REMOVED lines=13> */
[----:B-1---5:R-:W-:Y:S05]  /*d1c0*/  CALL.REL.NOINC `($_ZN7cutlass13device_kernelIN5flash19enable_sm80_to_sm89INS1_16FlashAttnBwdSm80INS1_25CollectiveMainloopBwdSm80ILi2ELi2EN4cute5tupleIJNS5_1CILi128EEES8_NS7_ILi64EEEEEENS_10bfloat16_tEfNS_4arch4Sm80ELb0ELb0ELb1ELb1ELb1ELb0ELb0ELb0ELi2ELi4ELi4ELi4ELb0EEENS1_24CollectiveEpilogueBwdGQAISA_fSD_Li256ELb1ELb1EEENS1_19SingleTileSchedulerILb1ELb0ELb0ELi128EEEEEEEEEvNT_6ParamsE$_ZZN4cute6detail16composition_implINS_5tupleIJNS_1CILi16EEENS3_ILi2EEES5_S5_NS3_ILi4EEES5_EEENS2_IJNS3_ILi1EEEiiiNS3_ILi144EEENS3_ILi512EEEEEES5_NS3_ILi64EEEEEDaRKT_RKT0_RKT1_RKT2_ENKUlRKT_T0_E_clINS2_IJNS2_IJEEESV_S5_S8_EEENS_17integral_constantIiLi3EEEEEDaSR_SS_) ;  /* 0x000000b000007944 */ /* 0x022fea0003c00000 */
[----:B-----5:R2:W-:Y:S01]  /*d1d0*/  STL [R1+0x1690], R2 ;  /* 0x0016900201007387 */ /* 0x0205e20000100800 */
[----:B------:R-:W-:Y:S02]  /*d1e0*/  IADD3 R5, R5, 0x8, RZ ;  /* 0x0000000805057810 */ /* 0x000fe40007ffe0ff */
[----:B------:R-:W-:Y:S01]  /*d1f0*/  MOV R74, 0xd220 ;  /* 0x0000d220004a7802 */ /* 0x000fe20000000f00 */
[----:B------:R2:W-:Y:S04]  /*d200*/  STL.64 [R1+0x1688], R76 ;  /* 0x0016884c01007387 */ /* 0x0005e80000100a00 */
[----:B-12---:R-:W-:Y:S05]  /*d210*/  CALL.REL.NOINC `($_ZN7cutlass13device_kernelIN5flash19enable_sm80_to_sm89INS1_16FlashAttnBwdSm80INS1_25CollectiveMainloopBwdSm80ILi2ELi2EN4cute5tupleIJNS5_1CILi128EEES8_NS7_ILi64EEEEEENS_10bfloat16_tEfNS_4arch4Sm80ELb0ELb0ELb1ELb1ELb1ELb0ELb0ELb0ELi2ELi4ELi4ELi4ELb0EEENS1_24CollectiveEpilogueBwdGQAISA_fSD_Li256ELb1ELb1EEENS1_19SingleTileSchedulerILb1ELb0ELb0ELi128EEEEEEEEEvNT_6ParamsE$_ZZN4cute6detail16composition_implINS_5tupleIJNS_1CILi16EEENS3_ILi2EEES5_S5_NS3_ILi4EEES5_EEENS2_IJNS3_ILi1EEEiiiNS3_ILi144EEENS3_ILi512EEEEEES5_NS3_ILi64EEEEEDaRKT_RKT0_RKT1_RKT2_ENKUlRKT_T0_E_clINS2_IJNS2_IJS5_EEENS2_IJiEEES8_S8_EEENS_17integral_constantIiLi4EEEEEDaSR_SS_) ;  /* 0x0000012000007944 */ /* 0x006fea0003c00000 */
[----:B------:R-:W-:Y:S02]  /*d220*/  MOV R2, R6 ;  /* 0x0000000600027202 */ /* 0x000fe40000000f00 */
[----:B------:R-:W-:Y:S02]  /*d230*/  MOV R6, 0xd250 ;  /* 0x0000d25000067802 */ /* 0x000fe40000000f00 */
[----:B-1---5:R-:W-:Y:S05]  /*d240*/  CALL.REL.NOINC `($_ZN7cutlass13device_kernelIN5flash19enable_sm80_to_sm89INS1_16FlashAttnBwdSm80INS1_25CollectiveMainloopBwdSm80ILi2ELi2EN4cute5tupleIJNS5_1CILi128EEES8_NS7_ILi64EEEEEENS_10bfloat16_tEfNS_4arch4Sm80ELb0ELb0ELb1ELb1ELb1ELb0ELb0ELb0ELi2ELi4ELi4ELi4ELb0EEENS1_24CollectiveEpilogueBwdGQAISA_fSD_Li256ELb1ELb1EEENS1_19SingleTileSchedulerILb1ELb0ELb0ELi128EEEEEEEEEvNT_6ParamsE$_ZN4cute5tupleIJNS_1CILi2EEEiEEC2ERKS2_RKi) ;  /* 0xffffdd8000007944 */ /* 0x022fea0003c3ffff */
[----:B------:R1:W5:Y:S01]  /*d250*/  LDL R2, [R1+0x16a8] ;  /* 0x0016a80001027983 */ /* 0x0003620000100800 */
[----:B------:R-:W-:-:S04]  /*d260*/  MOV R73, 0x0 ;  /* 0x0000000000497802 */ /* 0x000fc80000000f00 */
[----:B------:R-:W-:Y:S05]  /*d270*/  RET.REL.NODEC R72 `(_ZN7cutlass13device_kernelIN5flash19enable_sm80_to_sm89INS1_16FlashAttnBwdSm80INS1_25CollectiveMainloopBwdSm80ILi2ELi2EN4cute5tupleIJNS5_1CILi128EEES8_NS7_ILi64EEEEEENS_10bfloat16_tEfNS_4arch4Sm80ELb0ELb0ELb1ELb1ELb1ELb0ELb0ELb0ELi2ELi4ELi4ELi4ELb0EEENS1_24CollectiveEpilogueBwdGQAISA_fSD_Li256ELb1ELb1EEENS1_19SingleTileSchedulerILb1ELb0ELb0ELi128EEEEEEEEEvNT_6ParamsE) ;  /* 0xffff2d8048007950 */ /* 0x000fea0003c3ffff */
        .type           $_ZN7cutlass13device_kernelIN5flash19enable_sm80_to_sm89INS1_16FlashAttnBwdSm80INS1_25CollectiveMainloopBwdSm80ILi2ELi2EN4cute5tupleIJNS5_1CILi128EEES8_NS7_ILi64EEEEEENS_10bfloat16_tEfNS_4arch4Sm80ELb0ELb0ELb1ELb1ELb1ELb0ELb0ELb0ELi2ELi4ELi4ELi4ELb0EEENS1_24CollectiveEpilogueBwdGQAISA_fSD_Li256ELb1ELb1EEENS1_19SingleTileSchedulerILb1ELb0ELb0ELi128EEEEEEEEEvNT_6ParamsE$_ZZN4cute6detail16composition_implINS_5tupleIJNS_1CILi16EEENS3_ILi2EEES5_S5_NS3_ILi4EEES5_EEENS2_IJNS3_ILi1EEEiiiNS3_ILi144EEENS3_ILi512EEEEEES5_NS3_ILi64EEEEEDaRKT_RKT0_RKT1_RKT2_ENKUlRKT_T0_E_clINS2_IJNS2_IJEEESV_S5_S8_EEENS_17integral_constantIiLi3EEEEEDaSR_SS_,@function
        .size           $_ZN7cutlass13device_kernelIN5flash19enable_sm80_to_sm89INS1_16FlashAttnBwdSm80INS1_25CollectiveMainloopBwdSm80ILi2ELi2EN4cute5tupleIJNS5_1CILi128EEES8_NS7_ILi64EEEEEENS_10bfloat16_tEfNS_4arch4Sm80ELb0ELb0ELb1ELb1ELb1ELb0ELb0ELb0ELi2ELi4ELi4ELi4ELb0EEENS1_24CollectiveEpilogueBwdGQAISA_fSD_Li256ELb1ELb1EEENS1_19SingleTileSchedulerILb1ELb0ELb0ELi128EEEEEEEEEvNT_6ParamsE$_ZZN4cute6detail16composition_implINS_5tupleIJNS_1CILi16EEENS3_ILi2EEES5_S5_NS3_ILi4EEES5_EEENS2_IJNS3_ILi1EEEiiiNS3_ILi144EEENS3_ILi512EEEEEES5_NS3_ILi64EEEEEDaRKT_RKT0_RKT1_RKT2_ENKUlRKT_T0_E_clINS2_IJNS2_IJEEESV_S5_S8_EEENS_17integral_constantIiLi3EEEEEDaSR_SS_,($_ZN7cutlass13device_kernelIN5flash19enable_sm80_to_sm89INS1_16FlashAttnBwdSm80INS1_25CollectiveMainloopBwdSm80ILi2ELi2EN4cute5tupleIJNS5_1CILi128EEES8_NS7_ILi64EEEEEENS_10bfloat16_tEfNS_4arch4Sm80ELb0ELb0ELb1ELb1ELb1ELb0ELb0ELb0ELi2ELi4ELi4ELi4ELb0EEENS1_24CollectiveEpilogueBwdGQAISA_fSD_Li256ELb1ELb1EEENS1_19SingleTileSchedulerILb1ELb0ELb0ELi128EEEEEEEEEvNT_6ParamsE$_ZZN4cute6detail16composition_implINS_5tupleIJNS_1CILi16EEENS3_ILi2EEES5_S5_NS3_ILi4EEES5_EEENS2_IJNS3_ILi1EEEiiiNS3_ILi144EEENS3_ILi512EEEEEES5_NS3_ILi64EEEEEDaRKT_RKT0_RKT1_RKT2_ENKUlRKT_T0_E_clINS2_IJNS2_IJS5_EEENS2_IJiEEES8_S8_EEENS_17integral_constantIiLi4EEEEEDaSR_SS_ - $_ZN7cutlass13device_kernelIN5flash19enable_sm80_to_sm89INS1_16FlashAttnBwdSm80INS1_25CollectiveMainloopBwdSm80ILi2ELi2EN4cute5tupleIJNS5_1CILi128EEES8_NS7_ILi64EEEEEENS_10bfloat16_tEfNS_4arch4Sm80ELb0ELb0ELb1ELb1ELb1ELb0ELb0ELb0ELi2ELi4ELi4ELi4ELb0EEENS1_24CollectiveEpilogueBwdGQAISA_fSD_Li256ELb1ELb1EEENS1_19SingleTileSchedulerILb1ELb0ELb0ELi128EEEEEEEEEvNT_6ParamsE$_ZZN4cute6detail16composition_implINS_5tupleIJNS_1CILi16EEENS3_ILi2EEES5_S5_NS3_ILi4EEES5_EEENS2_IJNS3_ILi1EEEiiiNS3_ILi144EEENS3_ILi512EEEEEES5_NS3_ILi64EEEEEDaRKT_RKT0_RKT1_RKT2_ENKUlRKT_T0_E_clINS2_IJNS2_IJEEESV_S5_S8_EEENS_17integral_constantIiLi3EEEEEDaSR_SS_)
$_ZN7cutlass13device_kernelIN5flash19enable_sm80_to_sm89INS1_16FlashAttnBwdSm80INS1_25CollectiveMainloopBwdSm80ILi2ELi2EN4cute5tupleIJNS5_1CILi128EEES8_NS7_ILi64EEEEEENS_10bfloat16_tEfNS_4arch4Sm80ELb0ELb0ELb1ELb1ELb1ELb0ELb0ELb0ELi2ELi4ELi4ELi4ELb0EEENS1_24CollectiveEpilogueBwdGQAISA_fSD_Li256ELb1ELb1EEENS1_19SingleTileSchedulerILb1ELb0ELb0ELi128EEEEEEEEEvNT_6ParamsE$_ZZN4cute6detail16composition_implINS_5tupleIJNS_1CILi16EEENS3_ILi2EEES5_S5_NS3_ILi4EEES5_EEENS2_IJNS3_ILi1EEEiiiNS3_ILi144EEENS3_ILi512EEEEEES5_NS3_ILi64EEEEEDaRKT_RKT0_RKT1_RKT2_ENKUlRKT_T0_E_clINS2_IJNS2_IJEEESV_S5_S8_EEENS_17integral_constantIiLi3EEEEEDaSR_SS_:
[----:B------:R-:W-:Y:S02]  /*d280*/  IADD3 R4, R1, 0x16b0, RZ ;  /* 0x000016b001047810 */ /* 0x000fe40007ffe0ff */
[----:B------:R-:W-:Y:S02]  /*d290*/  MOV R8, 0xd2d0 ;  /* 0x0000d2d000087802 */ /* 0x000fe40000000f00 */
[----:B------:R-:W-:-:S04]  /*d2a0*/  IADD3 R4, R4, c[0x0][0x20], RZ ;  /* 0x0000080004047a10 */ /* 0x000fc80007ffe0ff */
[----:B------:R-:W-:Y:S02]  /*d2b0*/  IADD3 R2, R4, 0x4, RZ ;  /* 0x0000000404027810 */ /* 0x000fe40007ffe0ff */
[----:B------:R-:W-:Y:S05]  /*d2c0*/  CALL.REL.NOINC `($_ZN7cutlass13device_kernelIN5flash19enable_sm80_to_sm89INS1_16FlashAttnBwdSm80INS1_25CollectiveMainloopBwdSm80ILi2ELi2EN4cute5tupleIJNS5_1CILi128EEES8_NS7_ILi64EEEEEENS_10bfloat16_tEfNS_4arch4Sm80ELb0ELb0ELb1ELb1ELb1ELb0ELb0ELb0ELi2ELi4ELi4ELi4ELb0EEENS1_24CollectiveEpilogueBwdGQAISA_fSD_Li256ELb1ELb1EEENS1_19SingleTileSchedulerILb1ELb0ELb0ELi128EEEEEEEEEvNT_6ParamsE$_ZN4cute3eso3ESOILb0ELb1EJiEEC2ERKi) ;  /* 0xffffa0c000007944 */ /* 0x000fea0003c3ffff */
[----:B-1----:R1:W5:Y:S01]  /*d2d0*/  LDL R3, [R1+0x16b4] ;  /* 0x0016b40001037983 */ /* 0x0023620000100800 */
[----:B------:R-:W-:Y:S02]  /*d2e0*/  MOV R2, R4 ;  /* 0x0000000400027202 */ /* 0x000fe40000000f00 */
[----:B------:R-:W-:Y:S02]  /*d2f0*/  MOV R4, 0xd310 ;  /* 0x0000d31000047802 */ /* 0x000fe40000000f00 */
[----:B-1---5:R-:W-:Y:S05]  /*d300*/  CALL.REL.NOINC `($_ZN7cutlass13device_kernelIN5flash19enable_sm80_to_sm89INS1_16FlashAttnBwdSm80INS1_25CollectiveMainloopBwdSm80ILi2ELi2EN4cute5tupleIJNS5_1CILi128EEES8_NS7_ILi64EEEEEENS_10bfloat16_tEfNS_4arch4Sm80ELb0ELb0ELb1ELb1ELb1ELb0ELb0ELb0ELi2ELi4ELi4ELi4ELb0EEENS1_24CollectiveEpilogueBwdGQAISA_fSD_Li256ELb1ELb1EEENS1_19SingleTileSchedulerILb1ELb0ELb0ELi128EEEEEEEEEvNT_6ParamsE$_ZN4cute3eso3ESOILb1ELb0EJNS_5tupleIJNS_1CILi2EEEEEENS2_IJiEEENS3_ILi1EEES7_EEC2ERKS5_RKS6_RKS7_SE_) ;  /* 0xffffb85000007944 */ /* 0x022fea0003c3ffff */
[----:B-1----:R1:W5:Y:S01]  /*d310*/  LDL R2, [R1+0x16b0] ;  /* 0x0016b00001027983 */ /* 0x0023620000100800 */
[----:B------:R-:W-:-:S04]  /*d320*/  MOV R75, 0x0 ;  /* 0x00000000004b7802 */ /* 0x000fc80000000f00 */
[----:B------:R-:W-:Y:S05]  /*d330*/  RET.REL.NODEC R74 `(_ZN7cutlass13device_kernelIN5flash19enable_sm80_to_sm89INS1_16FlashAttnBwdSm80INS1_25CollectiveMainloopBwdSm80ILi2ELi2EN4cute5tupleIJNS5_1CILi128EEES8_NS7_ILi64EEEEEENS_10bfloat16_tEfNS_4arch4Sm80ELb0ELb0ELb1ELb1ELb1ELb0ELb0ELb0ELi2ELi4ELi4ELi4ELb0EEENS1_24CollectiveEpilogueBwdGQAISA_fSD_Li256ELb1ELb1EEENS1_19SingleTileSchedulerILb1ELb0ELb0ELi128EEEEEEEEEvNT_6ParamsE) ;  /* 0xffff2cc04a007950 */ /* 0x000fea0003c3ffff */
        .type           $_ZN7cutlass13device_kernelIN5flash19enable_sm80_to_sm89INS1_16FlashAttnBwdSm80INS1_25CollectiveMainloopBwdSm80ILi2ELi2EN4cute5tupleIJNS5_1CILi128EEES8_NS7_ILi64EEEEEENS_10bfloat16_tEfNS_4arch4Sm80ELb0ELb0ELb1ELb1ELb1ELb0ELb0ELb0ELi2ELi4ELi4ELi4ELb0EEENS1_24CollectiveEpilogueBwdGQAISA_fSD_Li256ELb1ELb1EEENS1_19SingleTileSchedulerILb1ELb0ELb0ELi128EEEEEEEEEvNT_6ParamsE$_ZZN4cute6detail16composition_implINS_5tupleIJNS_1CILi16EEENS3_ILi2EEES5_S5_NS3_ILi4EEES5_EEENS2_IJNS3_ILi1EEEiiiNS3_ILi144EEENS3_ILi512EEEEEES5_NS3_ILi64EEEEEDaRKT_RKT0_RKT1_RKT2_ENKUlRKT_T0_E_clINS2_IJNS2_IJS5_EEENS2_IJiEEES8_S8_EEENS_17integral_constantIiLi4EEEEEDaSR_SS_,@function
        .size           $_ZN7cutlass13device_kernelIN5flash19enable_sm80_to_sm89INS1_16FlashAttnBwdSm80INS1_25CollectiveMainloopBwdSm80ILi2ELi2EN4cute5tupleIJNS5_1CILi128EEES8_NS7_ILi64EEEEEENS_10bfloat16_tEfNS_4arch4Sm80ELb0ELb0ELb1ELb1ELb1ELb0ELb0ELb0ELi2ELi4ELi4ELi4ELb0EEENS1_24CollectiveEpilogueBwdGQAISA_fSD_Li256ELb1ELb1EEENS1_19SingleTileSchedulerILb1ELb0ELb0ELi128EEEEEEEEEvNT_6ParamsE$_ZZN4cute6detail16composition_implINS_5tupleIJNS_1CILi16EEENS3_ILi2EEES5_S5_NS3_ILi4EEES5_EEENS2_IJNS3_ILi1EEEiiiNS3_ILi144EEENS3_ILi512EEEEEES5_NS3_ILi64EEEEEDaRKT_RKT0_RKT1_RKT2_ENKUlRKT_T0_E_clINS2_IJNS2_IJS5_EEENS2_IJiEEES8_S8_EEENS_17integral_constantIiLi4EEEEEDaSR_SS_,($_ZN7cutlass13device_kernelIN5flash19enable_sm80_to_sm89INS1_16FlashAttnBwdSm80INS1_25CollectiveMainloopBwdSm80ILi2ELi2EN4cute5tupleIJNS5_1CILi128EEES8_NS7_ILi64EEEEEENS_10bfloat16_tEfNS_4arch4Sm80ELb0ELb0ELb1ELb1ELb1ELb0ELb0ELb0ELi2ELi4ELi4ELi4ELb0EEENS1_24CollectiveEpilogueBwdGQAISA_fSD_Li256ELb1ELb1EEENS1_19SingleTileSchedulerILb1ELb0ELb0ELi128EEEEEEEEEvNT_6ParamsE$_ZZN4cute6detail16composition_implINS_5tupleIJNS_1CILi16EEENS3_ILi2EEES5_S5_NS3_ILi4EEES5_EEENS2_IJNS3_ILi1EEEiiiNS3_ILi144EEENS3_ILi512EEEEEES6_S4_EEDaRKT_RKT0_RKT1_RKT2_ENKUlRKT_T0_E_clINS2_IJNS2_IJEEESU_S6_S8_EEENS_17integral_constantIiLi1EEEEEDaSQ_SR_ - $_ZN7cutlass13device_kernelIN5flash19enable_sm80_to_sm89INS1_16FlashAttnBwdSm80INS1_25CollectiveMainloopBwdSm80ILi2ELi2EN4cute5tupleIJNS5_1CILi128EEES8_NS7_ILi64EEEEEENS_10bfloat16_tEfNS_4arch4Sm80ELb0ELb0ELb1ELb1ELb1ELb0ELb0ELb0ELi2ELi4ELi4ELi4ELb0EEENS1_24CollectiveEpilogueBwdGQAISA_fSD_Li256ELb1ELb1EEENS1_19SingleTileSchedulerILb1ELb0ELb0ELi128EEEEEEEEEvNT_6ParamsE$_ZZN4cute6detail16composition_implINS_5tupleIJNS_1CILi16EEENS3_ILi2EEES5_S5_NS3_ILi4EEES5_EEENS2_IJNS3_ILi1EEEiiiNS3_ILi144EEENS3_ILi512EEEEEES5_NS3_ILi64EEEEEDaRKT_RKT0_RKT1_RKT2_ENKUlRKT_T0_E_clINS2_IJNS2_IJS5_EEENS2_IJiEEES8_S8_EEENS_17integral_constantIiLi4EEEEEDaSR_SS_)
$_ZN7cutlass13device_kernelIN5flash19enable_sm80_to_sm89INS1_16FlashAttnBwdSm80INS1_25CollectiveMainloopBwdSm80ILi2ELi2EN4cute5tupleIJNS5_1CILi128EEES8_NS7_ILi64EEEEEENS_10bfloat16_tEfNS_4arch4Sm80ELb0ELb0ELb1ELb1ELb1ELb0ELb0ELb0ELi2ELi4ELi4ELi4ELb0EEENS1_24CollectiveEpilogueBwdGQAISA_fSD_Li256ELb1ELb1EEENS1_19SingleTileSchedulerILb1ELb0ELb0ELi128EEEEEEEEEvNT_6ParamsE$_ZZN4cute6detail16composition_implINS_5tupleIJNS_1CILi16EEENS3_ILi2EEES5_S5_NS3_ILi4EEES5_EEENS2_IJNS3_ILi1EEEiiiNS3_ILi144EEENS3_ILi512EEEEEES5_NS3_ILi64EEEEEDaRKT_RKT0_RKT1_RKT2_ENKUlRKT_T0_E_clINS2_IJNS2_IJS5_EEENS2_IJiEEES8_S8_EEENS_17integral_constantIiLi4EEEEEDaSR_SS_:
[----:B------:R-:W-:-:S05]  /*d340*/  IADD3 R5, R5, -c[0x0][0x20], RZ ;  /* 0x8000080005057a10 */ /* 0x000fca0007ffe0ff */
[----:B------:R1:W5:Y:S01]  /*d350*/  LDL R3, [R5] ;  /* 0x0000000005037983 */ /* 0x0003620000100800 */
[----:B------:R-:W-:Y:S02]  /*d360*/  IADD3 R2, R1, 0x16b0, RZ ;  /* 0x000016b001027810 */ /* 0x000fe40007ffe0ff */
[----:B------:R-:W-:Y:S02]  /*d370*/  MOV R4, 0xd3a0 ;  /* 0x0000d3a000047802 */ /* 0x000fe40000000f00 */
[----:B------:R-:W-:Y:S02]  /*d380*/  IADD3 R2, R2, c[0x0][0x20], RZ ;  /* 0x0000080002027a10 */ /* 0x000fe40007ffe0ff */
[----:B-1---5:R-:W-:Y:S05]  /*d390*/  CALL.REL.NOINC `($_ZN7cutlass13device_kernelIN5flash19enable_sm80_to_sm89INS1_16FlashAttnBwdSm80INS1_25CollectiveMainloopBwdSm80ILi2ELi2EN4cute5tupleIJNS5_1CILi128EEES8_NS7_ILi64EEEEEENS_10bfloat16_tEfNS_4arch4Sm80ELb0ELb0ELb1ELb1ELb1ELb0ELb0ELb0ELi2ELi4ELi4ELi4ELb0EEENS1_24CollectiveEpilogueBwdGQAISA_fSD_Li256ELb1ELb1EEENS1_19SingleTileSchedulerILb1ELb0ELb0ELi128EEEEEEEEEvNT_6ParamsE$_ZN4cute3eso3ESOILb1ELb0EJNS_5tupleIJNS_1CILi2EEEEEENS2_IJiEEENS3_ILi1EEES7_EEC2ERKS5_RKS6_RKS7_SE_) ;  /* 0xffffb7c000007944 */ /* 0x022fea0003c3ffff */
[----:B-1----:R1:W5:Y:S01]  /*d3a0*/  LDL R3, [R1+0x16b0] ;  /* 0x0016b00001037983 */ /* 0x0023620000100800 */
[----:B------:R-:W-:-:S04]  /*d3b0*/  MOV R75, 0x0 ;  /* 0x00000000004b7802 */ /* 0x000fc80000000f00 */
[----:B------:R-:W-:Y:S05]  /*d3c0*/  RET.REL.NODEC R74 `(_ZN7cutlass13device_kernelIN5flash19enable_sm80_to_sm89INS1_16FlashAttnBwdSm80INS1_25CollectiveMainloopBwdSm80ILi2ELi2EN4cute5tupleIJNS5_1CILi128EEES8_NS7_ILi64EEEEEENS_10bfloat16_tEfNS_4arch4Sm80ELb0ELb0ELb1ELb1ELb1ELb0ELb0ELb0ELi2ELi4ELi4ELi4ELb0EEENS1_24CollectiveEpilogueBwdGQAISA_fSD_Li256ELb1ELb1EEENS1_19SingleTileSchedulerILb1ELb0ELb0ELi128EEEEEEEEEvNT_6ParamsE) ;  /* 0xffff2c304a007950 */ /* 0x000fea0003c3ffff */
        .type           $_ZN7cutlass13device_kernelIN5flash19enable_sm80_to_sm89INS1_16FlashAttnBwdSm80INS1_25CollectiveMainloopBwdSm80ILi2ELi2EN4cute5tupleIJNS5_1CILi128EEES8_NS7_ILi64EEEEEENS_10bfloat16_tEfNS_4arch4Sm80ELb0ELb0ELb1ELb1ELb1ELb0ELb0ELb0ELi2ELi4ELi4ELi4ELb0EEENS1_24CollectiveEpilogueBwdGQAISA_fSD_Li256ELb1ELb1EEENS1_19SingleTileSchedulerILb1ELb0ELb0ELi128EEEEEEEEEvNT_6ParamsE$_ZZN4cute6detail16composition_implINS_5tupleIJNS_1CILi16EEENS3_ILi2EEES5_S5_NS3_ILi4EEES5_EEENS2_IJNS3_ILi1EEEiiiNS3_ILi144EEENS3_ILi512EEEEEES6_S4_EEDaRKT_RKT0_RKT1_RKT2_ENKUlRKT_T0_E_clINS2_IJNS2_IJEEESU_S6_S8_EEENS_17integral_constantIiLi1EEEEEDaSQ_SR_,@function
        .size           $_ZN7cutlass13device_kernelIN5flash19enable_sm80_to_sm89INS1_16FlashAttnBwdSm80INS1_25CollectiveMainloopBwdSm80ILi2ELi2EN4cute5tupleIJNS5_1CILi128EEES8_NS7_ILi64EEEEEENS_10bfloat16_tEfNS_4arch4Sm80ELb0ELb0ELb1ELb1ELb1ELb0ELb0ELb0ELi2ELi4ELi4ELi4ELb0EEENS1_24CollectiveEpilogueBwdGQAISA_fSD_Li256ELb1ELb1EEENS1_19SingleTileSchedulerILb1ELb0ELb0ELi128EEEEEEEEEvNT_6ParamsE$_ZZN4cute6detail16composition_implINS_5tupleIJNS_1CILi16EEENS3_ILi2EEES5_S5_NS3_ILi4EEES5_EEENS2_IJNS3_ILi1EEEiiiNS3_ILi144EEENS3_ILi512EEEEEES6_S4_EEDaRKT_RKT0_RKT1_RKT2_ENKUlRKT_T0_E_clINS2_IJNS2_IJEEESU_S6_S8_EEENS_17integral_constantIiLi1EEEEEDaSQ_SR_,($_ZN7cutlass13device_kernelIN5flash19enable_sm80_to_sm89INS1_16FlashAttnBwdSm80INS1_25CollectiveMainloopBwdSm80ILi2ELi2EN4cute5tupleIJNS5_1CILi128EEES8_NS7_ILi64EEEEEENS_10bfloat16_tEfNS_4arch4Sm80ELb0ELb0ELb1ELb1ELb1ELb0ELb0ELb0ELi2ELi4ELi4ELi4ELb0EEENS1_24CollectiveEpilogueBwdGQAISA_fSD_Li256ELb1ELb1EEENS1_19SingleTileSchedulerILb1ELb0ELb0ELi128EEEEEEEEEvNT_6ParamsE$_ZZN4cute6detail16composition_implINS_5tupleIJNS_1CILi16EEENS3_ILi2EEES5_S5_NS3_ILi4EEES5_EEENS2_IJNS3_ILi1EEEiiiNS3_ILi144EEENS3_ILi512EEEEEES6_S4_EEDaRKT_RKT0_RKT1_RKT2_ENKUlRKT_T0_E_clINS2_IJNS2_IJS5_EEENS2_IJiEEES5_S8_EEENS_17integral_constantIiLi2EEEEEDaSQ_SR_ - $_ZN7cutlass13device_kernelIN5flash19enable_sm80_to_sm89INS1_16FlashAttnBwdSm80INS1_25CollectiveMainloopBwdSm80ILi2ELi2EN4cute5tupleIJNS5_1CILi128EEES8_NS7_ILi64EEEEEENS_10bfloat16_tEfNS_4arch4Sm80ELb0ELb0ELb1ELb1ELb1ELb0ELb0ELb0ELi2ELi4ELi4ELi4ELb0EEENS1_24CollectiveEpilogueBwdGQAISA_fSD_Li256ELb1ELb1EEENS1_19SingleTileSchedulerILb1ELb0ELb0ELi128EEEEEEEEEvNT_6ParamsE$_ZZN4cute6detail16composition_implINS_5tupleIJNS_1CILi16EEENS3_ILi2EEES5_S5_NS3_ILi4EEES5_EEENS2_IJNS3_ILi1EEEiiiNS3_ILi144EEENS3_ILi512EEEEEES6_S4_EEDaRKT_RKT0_RKT1_RKT2_ENKUlRKT_T0_E_clINS2_IJNS2_IJEEESU_S6_S8_EEENS_17integral_constantIiLi1EEEEEDaSQ_SR_)
$_ZN7cutlass13device_kernelIN5flash19enable_sm80_to_sm89INS1_16FlashAttnBwdSm80INS1_25CollectiveMainloopBwdSm80ILi2ELi2EN4cute5tupleIJNS5_1CILi128EEES8_NS7_ILi64EEEEEENS_10bfloat16_tEfNS_4arch4Sm80ELb0ELb0ELb1ELb1ELb1ELb0ELb0ELb0ELi2ELi4ELi4ELi4ELb0EEENS1_24CollectiveEpilogueBwdGQAISA_fSD_Li256ELb1ELb1EEENS1_19SingleTileSchedulerILb1ELb0ELb0ELi128EEEEEEEEEvNT_6ParamsE$_ZZN4cute6detail16composition_implINS_5tupleIJNS_1CILi16EEENS3_ILi2EEES5_S5_NS3_ILi4EEES5_EEENS2_IJNS3_ILi1EEEiiiNS3_ILi144EEENS3_ILi512EEEEEES6_S4_EEDaRKT_RKT0_RKT1_RKT2_ENKUlRKT_T0_E_clINS2_IJNS2_IJEEESU_S6_S8_EEENS_17integral_constantIiLi1EEEEEDaSQ_SR_:
        /* <DEDUP_REMOVED lines=8> */
[----:B-1---5:R-:W-:Y:S05]  /*d450*/  CALL.REL.NOINC `($_ZN7cutlass13device_kernelIN5flash19enable_sm80_to_sm89INS1_16FlashAttnBwdSm80INS1_25CollectiveMainloopBwdSm80ILi2ELi2EN4cute5tupleIJNS5_1CILi128EEES8_NS7_ILi64EEEEEENS_10bfloat16_tEfNS_4arch4Sm80ELb0ELb0ELb1ELb1ELb1ELb0ELb0ELb0ELi2ELi4ELi4ELi4ELb0EEENS1_24CollectiveEpilogueBwdGQAISA_fSD_Li256ELb1ELb1EEENS1_19SingleTileSchedulerILb1ELb0ELb0ELi128EEEEEEEEEvNT_6ParamsE$_ZN4cute3eso3ESOILb1ELb0EJNS_5tupleIJNS_1CILi2EEEEEENS2_IJiEEES4_NS3_ILi1EEEEEC2ERKS5_RKS6_RKS4_RKS7_) ;  /* 0xffffb75000007944 */ /* 0x022fea0003c3ffff */
[----:B-1----:R1:W5:Y:S01]  /*d460*/  LDL R2, [R1+0x16c8] ;  /* 0x0016c80001027983 */ /* 0x0023620000100800 */
[----:B------:R-:W-:Y:S02]  /*d470*/  MOV R4, R10 ;  /* 0x0000000a00047202 */ /* 0x000fe40000000f00 */
[----:B------:R-:W-:-:S04]  /*d480*/  MOV R5, 0x0 ;  /* 0x0000000000057802 */ /* 0x000fc80000000f00 */
[----:B------:R-:W-:Y:S05]  /*d490*/  RET.REL.NODEC R4 `(_ZN7cutlass13device_kernelIN5flash19enable_sm80_to_sm89INS1_16FlashAttnBwdSm80INS1_25CollectiveMainloopBwdSm80ILi2ELi2EN4cute5tupleIJNS5_1CILi128EEES8_NS7_ILi64EEEEEENS_10bfloat16_tEfNS_4arch4Sm80ELb0ELb0ELb1ELb1ELb1ELb0ELb0ELb0ELi2ELi4ELi4ELi4ELb0EEENS1_24CollectiveEpilogueBwdGQAISA_fSD_Li256ELb1ELb1EEENS1_19SingleTileSchedulerILb1ELb0ELb0ELi128EEEEEEEEEvNT_6ParamsE) ;  /* 0xffff2b6004007950 */ /* 0x000fea0003c3ffff */
        .type           $_ZN7cutlass13device_kernelIN5flash19enable_sm80_to_sm89INS1_16FlashAttnBwdSm80INS1_25CollectiveMainloopBwdSm80ILi2ELi2EN4cute5tupleIJNS5_1CILi128EEES8_NS7_ILi64EEEEEENS_10bfloat16_tEfNS_4arch4Sm80ELb0ELb0ELb1ELb1ELb1ELb0ELb0ELb0ELi2ELi4ELi4ELi4ELb0EEENS1_24CollectiveEpilogueBwdGQAISA_fSD_Li256ELb1ELb1EEENS1_19SingleTileSchedulerILb1ELb0ELb0ELi128EEEEEEEEEvNT_6ParamsE$_ZZN4cute6detail16composition_implINS_5tupleIJNS_1CILi16EEENS3_ILi2EEES5_S5_NS3_ILi4EEES5_EEENS2_IJNS3_ILi1EEEiiiNS3_ILi144EEENS3_ILi512EEEEEES6_S4_EEDaRKT_RKT0_RKT1_RKT2_ENKUlRKT_T0_E_clINS2_IJNS2_IJS5_EEENS2_IJiEEES5_S8_EEENS_17integral_constantIiLi2EEEEEDaSQ_SR_,@function
        .size           $_ZN7cutlass13device_kernelIN5flash19enable_sm80_to_sm89INS1_16FlashAttnBwdSm80INS1_25CollectiveMainloopBwdSm80ILi2ELi2EN4cute5tupleIJNS5_1CILi128EEES8_NS7_ILi64EEEEEENS_10bfloat16_tEfNS_4arch4Sm80ELb0ELb0ELb1ELb1ELb1ELb0ELb0ELb0ELi2ELi4ELi4ELi4ELb0EEENS1_24CollectiveEpilogueBwdGQAISA_fSD_Li256ELb1ELb1EEENS1_19SingleTileSchedulerILb1ELb0ELb0ELi128EEEEEEEEEvNT_6ParamsE$_ZZN4cute6detail16composition_implINS_5tupleIJNS_1CILi16EEENS3_ILi2EEES5_S5_NS3_ILi4EEES5_EEENS2_IJNS3_ILi1EEEiiiNS3_ILi144EEENS3_ILi512EEEEEES6_S4_EEDaRKT_RKT0_RKT1_RKT2_ENKUlRKT_T0_E_clINS2_IJNS2_IJS5_EEENS2_IJiEEES5_S8_EEENS_17integral_constantIiLi2EEEEEDaSQ_SR_,($_ZN7cutlass13device_kernelIN5flash19enable_sm80_to_sm89INS1_16FlashAttnBwdSm80INS1_25CollectiveMainloopBwdSm80ILi2ELi2EN4cute5tupleIJNS5_1CILi128EEES8_NS7_ILi64EEEEEENS_10bfloat16_tEfNS_4arch4Sm80ELb0ELb0ELb1ELb1ELb1ELb0ELb0ELb0ELi2ELi4ELi4ELi4ELb0EEENS1_24CollectiveEpilogueBwdGQAISA_fSD_Li256ELb1ELb1EEENS1_19SingleTileSchedulerILb1ELb0ELb0ELi128EEEEEEEEEvNT_6ParamsE$_ZZN4cute6detail16composition_implINS_5tupleIJNS_1CILi16EEENS3_ILi2EEES5_S5_NS3_ILi4EEES5_EEENS2_IJNS3_ILi1EEEiiiNS3_ILi144EEENS3_ILi512EEEEEES6_S4_EEDaRKT_RKT0_RKT1_RKT2_ENKUlRKT_T0_E_clINS2_IJNS2_IJS5_S5_EEENS2_IJiiEEES8_S8_EEENS_17integral_constantIiLi3EEEEEDaSQ_SR_ - $_ZN7cutlass13device_kernelIN5flash19enable_sm80_to_sm89INS1_16FlashAttnBwdSm80INS1_25CollectiveMainloopBwdSm80ILi2ELi2EN4cute5tupleIJNS5_1CILi128EEES8_NS7_ILi64EEEEEENS_10bfloat16_tEfNS_4arch4Sm80ELb0ELb0ELb1ELb1ELb1ELb0ELb0ELb0ELi2ELi4ELi4ELi4ELb0EEENS1_24CollectiveEpilogueBwdGQAISA_fSD_Li256ELb1ELb1EEENS1_19SingleTileSchedulerILb1ELb0ELb0ELi128EEEEEEEEEvNT_6ParamsE$_ZZN4cute6detail16composition_implINS_5tupleIJNS_1CILi16EEENS3_ILi2EEES5_S5_NS3_ILi4EEES5_EEENS2_IJNS3_ILi1EEEiiiNS3_ILi144EEENS3_ILi512EEEEEES6_S4_EEDaRKT_RKT0_RKT1_RKT2_ENKUlRKT_T0_E_clINS2_IJNS2_IJS5_EEENS2_IJiEEES5_S8_EEENS_17integral_constantIiLi2EEEEEDaSQ_SR_)
$_ZN7cutlass13device_kernelIN5flash19enable_sm80_to_sm89INS1_16FlashAttnBwdSm80INS1_25CollectiveMainloopBwdSm80ILi2ELi2EN4cute5tupleIJNS5_1CILi128EEES8_NS7_ILi64EEEEEENS_10bfloat16_tEfNS_4arch4Sm80ELb0ELb0ELb1ELb1ELb1ELb0ELb0ELb0ELi2ELi4ELi4ELi4ELb0EEENS1_24CollectiveEpilogueBwdGQAISA_fSD_Li256ELb1ELb1EEENS1_19SingleTileSchedulerILb1ELb0ELb0ELi128EEEEEEEEEvNT_6ParamsE$_ZZN4cute6detail16composition_implINS_5tupleIJNS_1CILi16EEENS3_ILi2EEES5_S5_NS3_ILi4EEES5_EEENS2_IJNS3_ILi1EEEiiiNS3_ILi144EEENS3_ILi512EEEEEES6_S4_EEDaRKT_RKT0_RKT1_RKT2_ENKUlRKT_T0_E_clINS2_IJNS2_IJS5_EEENS2_IJiEEES5_S8_EEENS_17integral_constantIiLi2EEEEEDaSQ_SR_:
        /* <DEDUP_REMOVED lines=8> */
[----:B-1---5:R-:W-:Y:S05]  /*d520*/  CALL.REL.NOINC `($_ZN7cutlass13device_kernelIN5flash19enable_sm80_to_sm89INS1_16FlashAttnBwdSm80INS1_25CollectiveMainloopBwdSm80ILi2ELi2EN4cute5tupleIJNS5_1CILi128EEES8_NS7_ILi64EEEEEENS_10bfloat16_tEfNS_4arch4Sm80ELb0ELb0ELb1ELb1ELb1ELb0ELb0ELb0ELi2ELi4ELi4ELi4ELb0EEENS1_24CollectiveEpilogueBwdGQAISA_fSD_Li256ELb1ELb1EEENS1_19SingleTileSchedulerILb1ELb0ELb0ELi128EEEEEEEEEvNT_6ParamsE$_ZN4cute3eso3ESOILb0ELb0EJiiEEC2ERKiS4_) ;  /* 0xffff96c000007944 */ /* 0x022fea0003c3ffff */
[----:B-1----:R1:W5:Y:S01]  /*d530*/  LDL.64 R2, [R1+0x16c8] ;  /* 0x0016c80001027983 */ /* 0x0023620000100a00 */
[----:B------:R-:W-:-:S03]  /*d540*/  MOV R6, 0xd560 ;  /* 0x0000d56000067802 */ /* 0x000fc60000000f00 */
[----:B-1---5:R-:W-:Y:S05]  /*d550*/  CALL.REL.NOINC `($_ZN7cutlass13device_kernelIN5flash19enable_sm80_to_sm89INS1_16FlashAttnBwdSm80INS1_25CollectiveMainloopBwdSm80ILi2ELi2EN4cute5tupleIJNS5_1CILi128EEES8_NS7_ILi64EEEEEENS_10bfloat16_tEfNS_4arch4Sm80ELb0ELb0ELb1ELb1ELb1ELb0ELb0ELb0ELi2ELi4ELi4ELi4ELb0EEENS1_24CollectiveEpilogueBwdGQAISA_fSD_Li256ELb1ELb1EEENS1_19SingleTileSchedulerILb1ELb0ELb0ELi128EEEEEEEEEvNT_6ParamsE$_ZN4cute3eso3ESOILb1ELb0EJNS_5tupleIJNS_1CILi2EEES4_EEENS2_IJiiEEENS3_ILi1EEES7_EEC2ERKS5_RKS6_RKS7_SE_) ;  /* 0xffffb7a000007944 */ /* 0x022fea0003c3ffff */
[----:B-1----:R1:W5:Y:S01]  /*d560*/  LDL.64 R2, [R1+0x16c8] ;  /* 0x0016c80001027983 */ /* 0x0023620000100a00 */
[----:B------:R-:W-:-:S04]  /*d570*/  MOV R73, 0x0 ;  /* 0x0000000000497802 */ /* 0x000fc80000000f00 */
[----:B------:R-:W-:Y:S05]  /*d580*/  RET.REL.NODEC R72 `(_ZN7cutlass13device_kernelIN5flash19enable_sm80_to_sm89INS1_16FlashAttnBwdSm80INS1_25CollectiveMainloopBwdSm80ILi2ELi2EN4cute5tupleIJNS5_1CILi128EEES8_NS7_ILi64EEEEEENS_10bfloat16_tEfNS_4arch4Sm80ELb0ELb0ELb1ELb1ELb1ELb0ELb0ELb0ELi2ELi4ELi4ELi4ELb0EEENS1_24CollectiveEpilogueBwdGQAISA_fSD_Li256ELb1ELb1EEENS1_19SingleTileSchedulerILb1ELb0ELb0ELi128EEEEEEEEEvNT_6ParamsE) ;  /* 0xffff2a7048007950 */ /* 0x000fea0003c3ffff */
        .type           $_ZN7cutlass13device_kernelIN5flash19enable_sm80_to_sm89INS1_16FlashAttnBwdSm80INS1_25CollectiveMainloopBwdSm80ILi2ELi2EN4cute5tupleIJNS5_1CILi128EEES8_NS7_ILi64EEEEEENS_10bfloat16_tEfNS_4arch4Sm80ELb0ELb0ELb1ELb1ELb1ELb0ELb0ELb0ELi2ELi4ELi4ELi4ELb0EEENS1_24CollectiveEpilogueBwdGQAISA_fSD_Li256ELb1ELb1EEENS1_19SingleTileSchedulerILb1ELb0ELb0ELi128EEEEEEEEEvNT_6ParamsE$_ZZN4cute6detail16composition_implINS_5tupleIJNS_1CILi16EEENS3_ILi2EEES5_S5_NS3_ILi4EEES5_EEENS2_IJNS3_ILi1EEEiiiNS3_ILi144EEENS3_ILi512EEEEEES6_S4_EEDaRKT_RKT0_RKT1_RKT2_ENKUlRKT_T0_E_clINS2_IJNS2_IJS5_S5_EEENS2_IJiiEEES8_S8_EEENS_17integral_constantIiLi3EEEEEDaSQ_SR_,@function
        .size           $_ZN7cutlass13device_kernelIN5flash19enable_sm80_to_sm89INS1_16FlashAttnBwdSm80INS1_25CollectiveMainloopBwdSm80ILi2ELi2EN4cute5tupleIJNS5_1CILi128EEES8_NS7_ILi64EEEEEENS_10bfloat16_tEfNS_4arch4Sm80ELb0ELb0ELb1ELb1ELb1ELb0ELb0ELb0ELi2ELi4ELi4ELi4ELb0EEENS1_24CollectiveEpilogueBwdGQAISA_fSD_Li256ELb1ELb1EEENS1_19SingleTileSchedulerILb1ELb0ELb0ELi128EEEEEEEEEvNT_6ParamsE$_ZZN4cute6detail16composition_implINS_5tupleIJNS_1CILi16EEENS3_ILi2EEES5_S5_NS3_ILi4EEES5_EEENS2_IJNS3_ILi1EEEiiiNS3_ILi144EEENS3_ILi512EEEEEES6_S4_EEDaRKT_RKT0_RKT1_RKT2_ENKUlRKT_T0_E_clINS2_IJNS2_IJS5_S5_EEENS2_IJiiEEES8_S8_EEENS_17integral_constantIiLi3EEEEEDaSQ_SR_,($_ZN7cutlass13device_kernelIN5flash19enable_sm80_to_sm89INS1_16FlashAttnBwdSm80INS1_25CollectiveMainloopBwdSm80ILi2ELi2EN4cute5tupleIJNS5_1CILi128EEES8_NS7_ILi64EEEEEENS_10bfloat16_tEfNS_4arch4Sm80ELb0ELb0ELb1ELb1ELb1ELb0ELb0ELb0ELi2ELi4ELi4ELi4ELb0EEENS1_24CollectiveEpilogueBwdGQAISA_fSD_Li256ELb1ELb1EEENS1_19SingleTileSchedulerILb1ELb0ELb0ELi128EEEEEEEEEvNT_6ParamsE$_ZZN4cute6detail16composition_implINS_5tupleIJNS_1CILi16EEENS3_ILi2EEES5_S5_NS3_ILi4EEES5_EEENS2_IJNS3_ILi1EEEiiiNS3_ILi144EEENS3_ILi512EEEEEES6_S4_EEDaRKT_RKT0_RKT1_RKT2_ENKUlRKT_T0_E_clINS2_IJNS2_IJS5_S5_EEENS2_IJiiEEES8_S8_EEENS_17integral_constantIiLi4EEEEEDaSQ_SR_ - $_ZN7cutlass13device_kernelIN5flash19enable_sm80_to_sm89INS1_16FlashAttnBwdSm80INS1_25CollectiveMainloopBwdSm80ILi2ELi2EN4cute5tupleIJNS5_1CILi128EEES8_NS7_ILi64EEEEEENS_10bfloat16_tEfNS_4arch4Sm80ELb0ELb0ELb1ELb1ELb1ELb0ELb0ELb0ELi2ELi4ELi4ELi4ELb0EEENS1_24CollectiveEpilogueBwdGQAISA_fSD_Li256ELb1ELb1EEENS1_19SingleTileSchedulerILb1ELb0ELb0ELi128EEEEEEEEEvNT_6ParamsE$_ZZN4cute6detail16composition_implINS_5tupleIJNS_1CILi16EEENS3_ILi2EEES5_S5_NS3_ILi4EEES5_EEENS2_IJNS3_ILi1EEEiiiNS3_ILi144EEENS3_ILi512EEEEEES6_S4_EEDaRKT_RKT0_RKT1_RKT2_ENKUlRKT_T0_E_clINS2_IJNS2_IJS5_S5_EEENS2_IJiiEEES8_S8_EEENS_17integral_constantIiLi3EEEEEDaSQ_SR_)
$_ZN7cutlass13device_kernelIN5flash19enable_sm80_to_sm89INS1_16FlashAttnBwdSm80INS1_25CollectiveMainloopBwdSm80ILi2ELi2EN4cute5tupleIJNS5_1CILi128EEES8_NS7_ILi64EEEEEENS_10bfloat16_tEfNS_4arch4Sm80ELb0ELb0ELb1ELb1ELb1ELb0ELb0ELb0ELi2ELi4ELi4ELi4ELb0EEENS1_24CollectiveEpilogueBwdGQAISA_fSD_Li256ELb1ELb1EEENS1_19SingleTileSchedulerILb1ELb0ELb0ELi128EEEEEEEEEvNT_6ParamsE$_ZZN4cute6detail16composition_implINS_5tupleIJNS_1CILi16EEENS3_ILi2EEES5_S5_NS3_ILi4EEES5_EEENS2_IJNS3_ILi1EEEiiiNS3_ILi144EEENS3_ILi512EEEEEES6_S4_EEDaRKT_RKT0_RKT1_RKT2_ENKUlRKT_T0_E_clINS2_IJNS2_IJS5_S5_EEENS2_IJiiEEES8_S8_EEENS_17integral_constantIiLi3EEEEEDaSQ_SR_:
[----:B------:R-:W-:-:S05]  /*d590*/  IADD3 R5, R5, -c[0x0][0x20], RZ ;  /* 0x8000080005057a10 */ /* 0x000fca0007ffe0ff */
[----:B------:R1:W5:Y:S04]  /*d5a0*/  LDL R2, [R5] ;  /* 0x0000000005027983 */ /* 0x0003680000100800 */
[----:B------:R1:W5:Y:S01]  /*d5b0*/  LDL R3, [R5+0x4] ;  /* 0x0000040005037983 */ /* 0x0003620000100800 */
[----:B------:R-:W-:Y:S02]  /*d5c0*/  IADD3 R4, R1, 0x16c8, RZ ;  /* 0x000016c801047810 */ /* 0x000fe40007ffe0ff */
[----:B------:R-:W-:Y:S02]  /*d5d0*/  MOV R6, 0xd600 ;  /* 0x0000d60000067802 */ /* 0x000fe40000000f00 */
[----:B------:R-:W-:Y:S02]  /*d5e0*/  IADD3 R4, R4, c[0x0][0x20], RZ ;  /* 0x0000080004047a10 */ /* 0x000fe40007ffe0ff */
[----:B-1---5:R-:W-:Y:S05]  /*d5f0*/  CALL.REL.NOINC `($_ZN7cutlass13device_kernelIN5flash19enable_sm80_to_sm89INS1_16FlashAttnBwdSm80INS1_25CollectiveMainloopBwdSm80ILi2ELi2EN4cute5tupleIJNS5_1CILi128EEES8_NS7_ILi64EEEEEENS_10bfloat16_tEfNS_4arch4Sm80ELb0ELb0ELb1ELb1ELb1ELb0ELb0ELb0ELi2ELi4ELi4ELi4ELb0EEENS1_24CollectiveEpilogueBwdGQAISA_fSD_Li256ELb1ELb1EEENS1_19SingleTileSchedulerILb1ELb0ELb0ELi128EEEEEEEEEvNT_6ParamsE$_ZN4cute3eso3ESOILb1ELb0EJNS_5tupleIJNS_1CILi2EEES4_EEENS2_IJiiEEENS3_ILi1EEES7_EEC2ERKS5_RKS6_RKS7_SE_) ;  /* 0xffffb70000007944 */ /* 0x022fea0003c3ffff */
[----:B-1----:R1:W5:Y:S01]  /*d600*/  LDL.64 R2, [R1+0x16c8] ;  /* 0x0016c80001027983 */ /* 0x0023620000100a00 */
[----:B------:R-:W-:-:S04]  /*d610*/  MOV R9, 0x0 ;  /* 0x0000000000097802 */ /* 0x000fc80000000f00 */
[----:B------:R-:W-:Y:S05]  /*d620*/  RET.REL.NODEC R8 `(_ZN7cutlass13device_kernelIN5flash19enable_sm80_to_sm89INS1_16FlashAttnBwdSm80INS1_25CollectiveMainloopBwdSm80ILi2ELi2EN4cute5tupleIJNS5_1CILi128EEES8_NS7_ILi64EEEEEENS_10bfloat16_tEfNS_4arch4Sm80ELb0ELb0ELb1ELb1ELb1ELb0ELb0ELb0ELi2ELi4ELi4ELi4ELb0EEENS1_24CollectiveEpilogueBwdGQAISA_fSD_Li256ELb1ELb1EEENS1_19SingleTileSchedulerILb1ELb0ELb0ELi128EEEEEEEEEvNT_6ParamsE) ;  /* 0xffff29d008007950 */ /* 0x000fea0003c3ffff */
        .type           $_ZN7cutlass13device_kernelIN5flash19enable_sm80_to_sm89INS1_16FlashAttnBwdSm80INS1_25CollectiveMainloopBwdSm80ILi2ELi2EN4cute5tupleIJNS5_1CILi128EEES8_NS7_ILi64EEEEEENS_10bfloat16_tEfNS_4arch4Sm80ELb0ELb0ELb1ELb1ELb1ELb0ELb0ELb0ELi2ELi4ELi4ELi4ELb0EEENS1_24CollectiveEpilogueBwdGQAISA_fSD_Li256ELb1ELb1EEENS1_19SingleTileSchedulerILb1ELb0ELb0ELi128EEEEEEEEEvNT_6ParamsE$_ZZN4cute6detail16composition_implINS_5tupleIJNS_1CILi16EEENS3_ILi2EEES5_S5_NS3_ILi4EEES5_EEENS2_IJNS3_ILi1EEEiiiNS3_ILi144EEENS3_ILi512EEEEEES6_S4_EEDaRKT_RKT0_RKT1_RKT2_ENKUlRKT_T0_E_clINS2_IJNS2_IJS5_S5_EEENS2_IJiiEEES8_S8_EEENS_17integral_constantIiLi4EEEEEDaSQ_SR_,@function
        .size           $_ZN7cutlass13device_kernelIN5flash19enable_sm80_to_sm89INS1_16FlashAttnBwdSm80INS1_25CollectiveMainloopBwdSm80ILi2ELi2EN4cute5tupleIJNS5_1CILi128EEES8_NS7_ILi64EEEEEENS_10bfloat16_tEfNS_4arch4Sm80ELb0ELb0ELb1ELb1ELb1ELb0ELb0ELb0ELi2ELi4ELi4ELi4ELb0EEENS1_24CollectiveEpilogueBwdGQAISA_fSD_Li256ELb1ELb1EEENS1_19SingleTileSchedulerILb1ELb0ELb0ELi128EEEEEEEEEvNT_6ParamsE$_ZZN4cute6detail16composition_implINS_5tupleIJNS_1CILi16EEENS3_ILi2EEES5_S5_NS3_ILi4EEES5_EEENS2_IJNS3_ILi1EEEiiiNS3_ILi144EEENS3_ILi512EEEEEES6_S4_EEDaRKT_RKT0_RKT1_RKT2_ENKUlRKT_T0_E_clINS2_IJNS2_IJS5_S5_EEENS2_IJiiEEES8_S8_EEENS_17integral_constantIiLi4EEEEEDaSQ_SR_,($_ZN7cutlass13device_kernelIN5flash19enable_sm80_to_sm89INS1_16FlashAttnBwdSm80INS1_25CollectiveMainloopBwdSm80ILi2ELi2EN4cute5tupleIJNS5_1CILi128EEES8_NS7_ILi64EEEEEENS_10bfloat16_tEfNS_4arch4Sm80ELb0ELb0ELb1ELb1ELb1ELb0ELb0ELb0ELi2ELi4ELi4ELi4ELb0EEENS1_24CollectiveEpilogueBwdGQAISA_fSD_Li256ELb1ELb1EEENS1_19SingleTileSchedulerILb1ELb0ELb0ELi128EEEEEEEEEvNT_6ParamsE$_ZZN4cute6detail16composition_implINS_5tupleIJNS_1CILi8EEENS3_ILi2EEES5_S5_S4_S5_EEENS2_IJNS3_ILi1EEEiiiNS3_ILi72EEENS3_ILi512EEEEEENS2_IJNS2_IJS5_S5_EEES4_NS3_ILi4EEEEEENS2_IJNS2_IJS7_S4_EEENS3_ILi1024EEENS3_ILi16EEEEEEEEDaRKT_RKT0_RKT1_RKT2_ENKUlRKT_RKT0_E_clISB_SE_EEDaSW_SZ_ - $_ZN7cutlass13device_kernelIN5flash19enable_sm80_to_sm89INS1_16FlashAttnBwdSm80INS1_25CollectiveMainloopBwdSm80ILi2ELi2EN4cute5tupleIJNS5_1CILi128EEES8_NS7_ILi64EEEEEENS_10bfloat16_tEfNS_4arch4Sm80ELb0ELb0ELb1ELb1ELb1ELb0ELb0ELb0ELi2ELi4ELi4ELi4ELb0EEENS1_24CollectiveEpilogueBwdGQAISA_fSD_Li256ELb1ELb1EEENS1_19SingleTileSchedulerILb1ELb0ELb0ELi128EEEEEEEEEvNT_6ParamsE$_ZZN4cute6detail16composition_implINS_5tupleIJNS_1CILi16EEENS3_ILi2EEES5_S5_NS3_ILi4EEES5_EEENS2_IJNS3_ILi1EEEiiiNS3_ILi144EEENS3_ILi512EEEEEES6_S4_EEDaRKT_RKT0_RKT1_RKT2_ENKUlRKT_T0_E_clINS2_IJNS2_IJS5_S5_EEENS2_IJiiEEES8_S8_EEENS_17integral_constantIiLi4EEEEEDaSQ_SR_)
$_ZN7cutlass13device_kernelIN5flash19enable_sm80_to_sm89INS1_16FlashAttnBwdSm80INS1_25CollectiveMainloopBwdSm80ILi2ELi2EN4cute5tupleIJNS5_1CILi128EEES8_NS7_ILi64EEEEEENS_10bfloat16_tEfNS_4arch4Sm80ELb0ELb0ELb1ELb1ELb1ELb0ELb0ELb0ELi2ELi4ELi4ELi4ELb0EEENS1_24CollectiveEpilogueBwdGQAISA_fSD_Li256ELb1ELb1EEENS1_19SingleTileSchedulerILb1ELb0ELb0ELi128EEEEEEEEEvNT_6ParamsE$_ZZN4cute6detail16composition_implINS_5tupleIJNS_1CILi16EEENS3_ILi2EEES5_S5_NS3_ILi4EEES5_EEENS2_IJNS3_ILi1EEEiiiNS3_ILi144EEENS3_ILi512EEEEEES6_S4_EEDaRKT_RKT0_RKT1_RKT2_ENKUlRKT_T0_E_clINS2_IJNS2_IJS5_S5_EEENS2_IJiiEEES8_S8_EEENS_17integral_constantIiLi4EEEEEDaSQ_SR_:
        /* <DEDUP_REMOVED lines=10> */
        .type           $_ZN7cutlass13device_kernelIN5flash19enable_sm80_to_sm89INS1_16FlashAttnBwdSm80INS1_25CollectiveMainloopBwdSm80ILi2ELi2EN4cute5tupleIJNS5_1CILi128EEES8_NS7_ILi64EEEEEENS_10bfloat16_tEfNS_4arch4Sm80ELb0ELb0ELb1ELb1ELb1ELb0ELb0ELb0ELi2ELi4ELi4ELi4ELb0EEENS1_24CollectiveEpilogueBwdGQAISA_fSD_Li256ELb1ELb1EEENS1_19SingleTileSchedulerILb1ELb0ELb0ELi128EEEEEEEEEvNT_6ParamsE$_ZZN4cute6detail16composition_implINS_5tupleIJNS_1CILi8EEENS3_ILi2EEES5_S5_S4_S5_EEENS2_IJNS3_ILi1EEEiiiNS3_ILi72EEENS3_ILi512EEEEEENS2_IJNS2_IJS5_S5_EEES4_NS3_ILi4EEEEEENS2_IJNS2_IJS7_S4_EEENS3_ILi1024EEENS3_ILi16EEEEEEEEDaRKT_RKT0_RKT1_RKT2_ENKUlRKT_RKT0_E_clISB_SE_EEDaSW_SZ_,@function
        .size           $_ZN7cutlass13device_kernelIN5flash19enable_sm80_to_sm89INS1_16FlashAttnBwdSm80INS1_25CollectiveMainloopBwdSm80ILi2ELi2EN4cute5tupleIJNS5_1CILi128EEES8_NS7_ILi64EEEEEENS_10bfloat16_tEfNS_4arch4Sm80ELb0ELb0ELb1ELb1ELb1ELb0ELb0ELb0ELi2ELi4ELi4ELi4ELb0EEENS1_24CollectiveEpilogueBwdGQAISA_fSD_Li256ELb1ELb1EEENS1_19SingleTileSchedulerILb1ELb0ELb0ELi128EEEEEEEEEvNT_6ParamsE$_ZZN4cute6detail16composition_implINS_5tupleIJNS_1CILi8EEENS3_ILi2EEES5_S5_S4_S5_EEENS2_IJNS3_ILi1EEEiiiNS3_ILi72EEENS3_ILi512EEEEEENS2_IJNS2_IJS5_S5_EEES4_NS3_ILi4EEEEEENS2_IJNS2_IJS7_S4_EEENS3_ILi1024EEENS3_ILi16EEEEEEEEDaRKT_RKT0_RKT1_RKT2_ENKUlRKT_RKT0_E_clISB_SE_EEDaSW_SZ_,($_ZN7cutlass13device_kernelIN5flash19enable_sm80_to_sm89INS1_16FlashAttnBwdSm80INS1_25CollectiveMainloopBwdSm80ILi2ELi2EN4cute5tupleIJNS5_1CILi128EEES8_NS7_ILi64EEEEEENS_10bfloat16_tEfNS_4arch4Sm80ELb0ELb0ELb1ELb1ELb1ELb0ELb0ELb0ELi2ELi4ELi4ELi4ELb0EEENS1_24CollectiveEpilogueBwdGQAISA_fSD_Li256ELb1ELb1EEENS1_19SingleTileSchedulerILb1ELb0ELb0ELi128EEEEEEEEEvNT_6ParamsE$_ZZN4cute6detail16composition_implINS_5tupleIJNS_1CILi8EEENS3_ILi2EEES5_S5_S4_S5_EEENS2_IJNS3_ILi1EEEiiiNS3_ILi72EEENS3_ILi512EEEEEENS2_IJNS2_IJS5_S5_EEES4_NS3_ILi4EEEEEENS2_IJNS2_IJS7_S4_EEENS3_ILi1024EEENS3_ILi16EEEEEEEEDaRKT_RKT0_RKT1_RKT2_ENKUlRKT_RKT0_E_clISC_SG_EEDaSW_SZ_ - $_ZN7cutlass13device_kernelIN5flash19enable_sm80_to_sm89INS1_16FlashAttnBwdSm80INS1_25CollectiveMainloopBwdSm80ILi2ELi2EN4cute5tupleIJNS5_1CILi128EEES8_NS7_ILi64EEEEEENS_10bfloat16_tEfNS_4arch4Sm80ELb0ELb0ELb1ELb1ELb1ELb0ELb0ELb0ELi2ELi4ELi4ELi4ELb0EEENS1_24CollectiveEpilogueBwdGQAISA_fSD_Li256ELb1ELb1EEENS1_19SingleTileSchedulerILb1ELb0ELb0ELi128EEEEEEEEEvNT_6ParamsE$_ZZN4cute6detail16composition_implINS_5tupleIJNS_1CILi8EEENS3_ILi2EEES5_S5_S4_S5_EEENS2_IJNS3_ILi1EEEiiiNS3_ILi72EEENS3_ILi512EEEEEENS2_IJNS2_IJS5_S5_EEES4_NS3_ILi4EEEEEENS2_IJNS2_IJS7_S4_EEENS3_ILi1024EEENS3_ILi16EEEEEEEEDaRKT_RKT0_RKT1_RKT2_ENKUlRKT_RKT0_E_clISB_SE_EEDaSW_SZ_)
$_ZN7cutlass13device_kernelIN5flash19enable_sm80_to_sm89INS1_16FlashAttnBwdSm80INS1_25CollectiveMainloopBwdSm80ILi2ELi2EN4cute5tupleIJNS5_1CILi128EEES8_NS7_ILi64EEEEEENS_10bfloat16_tEfNS_4arch4Sm80ELb0ELb0ELb1ELb1ELb1ELb0ELb0ELb0ELi2ELi4ELi4ELi4ELb0EEENS1_24CollectiveEpilogueBwdGQAISA_fSD_Li256ELb1ELb1EEENS1_19SingleTileSchedulerILb1ELb0ELb0ELi128EEEEEEEEEvNT_6ParamsE$_ZZN4cute6detail16composition_implINS_5tupleIJNS_1CILi8EEENS3_ILi2EEES5_S5_S4_S5_EEENS2_IJNS3_ILi1EEEiiiNS3_ILi72EEENS3_ILi512EEEEEENS2_IJNS2_IJS5_S5_EEES4_NS3_ILi4EEEEEENS2_IJNS2_IJS7_S4_EEENS3_ILi1024EEENS3_ILi16EEEEEEEEDaRKT_RKT0_RKT1_RKT2_ENKUlRKT_RKT0_E_clISB_SE_EEDaSW_SZ_:
[----:B------:R-:W-:Y:S02]  /*d6d0*/  IADD3 R35, R1, 0x1380, RZ ;  /* 0x0000138001237810 */ /* 0x000fe40007ffe0ff */
[----:B------:R-:W-:Y:S02]  /*d6e0*/  MOV R62, 0xd720 ;  /* 0x0000d720003e7802 */ /* 0x000fe40000000f00 */
[----:B------:R-:W-:-:S04]  /*d6f0*/  IADD3 R35, R35, c[0x0][0x20], RZ ;  /* 0x0000080023237a10 */ /* 0x000fc80007ffe0ff */
[----:B------:R-:W-:Y:S02]  /*d700*/  IADD3 R51, R35, 0x4, RZ ;  /* 0x0000000423337810 */ /* 0x000fe40007ffe0ff */
[----:B------:R-:W-:Y:S05]  /*d710*/  CALL.REL.NOINC `($_ZN7cutlass13device_kernelIN5flash19enable_sm80_to_sm89INS1_16FlashAttnBwdSm80INS1_25CollectiveMainloopBwdSm80ILi2ELi2EN4cute5tupleIJNS5_1CILi128EEES8_NS7_ILi64EEEEEENS_10bfloat16_tEfNS_4arch4Sm80ELb0ELb0ELb1ELb1ELb1ELb0ELb0ELb0ELi2ELi4ELi4ELi4ELb0EEENS1_24CollectiveEpilogueBwdGQAISA_fSD_Li256ELb1ELb1EEENS1_19SingleTileSchedulerILb1ELb0ELb0ELi128EEEEEEEEEvNT_6ParamsE$_ZZN4cute6detail16composition_implINS_5tupleIJNS_1CILi8EEENS3_ILi2EEES5_S5_S4_S5_EEENS2_IJNS3_ILi1EEEiiiNS3_ILi72EEENS3_ILi512EEEEEENS2_IJS5_S5_EEENS2_IJS7_S4_EEEEEDaRKT_RKT0_RKT1_RKT2_ENKUlRKT_RKT0_E_clIS5_S4_EEDaSR_SU_) ;  /* 0x000009f000007944 */ /* 0x000fea0003c00000 */
[----:B------:R-:W-:Y:S02]  /*d720*/  MOV R4, 0xd740 ;  /* 0x0000d74000047802 */ /* 0x000fe40000000f00 */
[----:B-1---5:R-:W-:Y:S05]  /*d730*/  CALL.REL.NOINC `($_ZN7cutlass13device_kernelIN5flash19enable_sm80_to_sm89INS1_16FlashAttnBwdSm80INS1_25CollectiveMainloopBwdSm80ILi2ELi2EN4cute5tupleIJNS5_1CILi128EEES8_NS7_ILi64EEEEEENS_10bfloat16_tEfNS_4arch4Sm80ELb0ELb0ELb1ELb1ELb1ELb0ELb0ELb0ELi2ELi4ELi4ELi4ELb0EEENS1_24CollectiveEpilogueBwdGQAISA_fSD_Li256ELb1ELb1EEENS1_19SingleTileSchedulerILb1ELb0ELb0ELi128EEEEEEEEEvNT_6ParamsE$_ZN4cute3eso3ESOILb1ELb0EJNS_1CILi1EEEiEEC2ERKS3_RKi) ;  /* 0xffffa6c000007944 */ /* 0x022fea0003c3ffff */
[----:B-1----:R1:W5:Y:S01]  /*d740*/  LDL R2, [R1+0x1384] ;  /* 0x0013840001027983 */ /* 0x0023620000100800 */
[----:B------:R-:W-:-:S03]  /*d750*/  MOV R6, 0xd770 ;  /* 0x0000d77000067802 */ /* 0x000fc60000000f00 */
[----:B-1---5:R-:W-:Y:S05]  /*d760*/  CALL.REL.NOINC `($_ZN7cutlass13device_kernelIN5flash19enable_sm80_to_sm89INS1_16FlashAttnBwdSm80INS1_25CollectiveMainloopBwdSm80ILi2ELi2EN4cute5tupleIJNS5_1CILi128EEES8_NS7_ILi64EEEEEENS_10bfloat16_tEfNS_4arch4Sm80ELb0ELb0ELb1ELb1ELb1ELb0ELb0ELb0ELi2ELi4ELi4ELi4ELb0EEENS1_24CollectiveEpilogueBwdGQAISA_fSD_Li256ELb1ELb1EEENS1_19SingleTileSchedulerILb1ELb0ELb0ELi128EEEEEEEEEvNT_6ParamsE$_ZN4cute5tupleIJNS0_IJNS_1CILi2EEES2_EEENS0_IJNS1_ILi1EEEiEEEEEC2ERKS3_RKS5_) ;  /* 0xffffd58000007944 */ /* 0x022fea0003c3ffff */
[----:B------:R1:W5:Y:S01]  /*d770*/  LDL R35, [R1+0x1380] ;  /* 0x0013800001237983 */ /* 0x0003620000100800 */
[----:B------:R-:W-:Y:S02]  /*d780*/  MOV R2, R10 ;  /* 0x0000000a00027202 */ /* 0x000fe40000000f00 */
[----:B------:R-:W-:-:S04]  /*d790*/  MOV R3, 0x0 ;  /* 0x0000000000037802 */ /* 0x000fc80000000f00 */
[----:B------:R-:W-:Y:S05]  /*d7a0*/  RET.REL.NODEC R2 `(_ZN7cutlass13device_kernelIN5flash19enable_sm80_to_sm89INS1_16FlashAttnBwdSm80INS1_25CollectiveMainloopBwdSm80ILi2ELi2EN4cute5tupleIJNS5_1CILi128EEES8_NS7_ILi64EEEEEENS_10bfloat16_tEfNS_4arch4Sm80ELb0ELb0ELb1ELb1ELb1ELb0ELb0ELb0ELi2ELi4ELi4ELi4ELb0EEENS1_24CollectiveEpilogueBwdGQAISA_fSD_Li256ELb1ELb1EEENS1_19SingleTileSchedulerILb1ELb0ELb0ELi128EEEEEEEEEvNT_6ParamsE) ;  /* 0xffff285002007950 */ /* 0x000fea0003c3ffff */
        .type           $_ZN7cutlass13device_kernelIN5flash19enable_sm80_to_sm89INS1_16FlashAttnBwdSm80INS1_25CollectiveMainloopBwdSm80ILi2ELi2EN4cute5tupleIJNS5_1CILi128EEES8_NS7_ILi64EEEEEENS_10bfloat16_tEfNS_4arch4Sm80ELb0ELb0ELb1ELb1ELb1ELb0ELb0ELb0ELi2ELi4ELi4ELi4ELb0EEENS1_24CollectiveEpilogueBwdGQAISA_fSD_Li256ELb1ELb1EEENS1_19SingleTileSchedulerILb1ELb0ELb0ELi128EEEEEEEEEvNT_6ParamsE$_ZZN4cute6detail16composition_implINS_5tupleIJNS_1CILi8EEENS3_ILi2EEES5_S5_S4_S5_EEENS2_IJNS3_ILi1EEEiiiNS3_ILi72EEENS3_ILi512EEEEEENS2_IJNS2_IJS5_S5_EEES4_NS3_ILi4EEEEEENS2_IJNS2_IJS7_S4_EEENS3_ILi1024EEENS3_ILi16EEEEEEEEDaRKT_RKT0_RKT1_RKT2_ENKUlRKT_RKT0_E_clISC_SG_EEDaSW_SZ_,@function
        .size           $_ZN7cutlass13device_kernelIN5flash19enable_sm80_to_sm89INS1_16FlashAttnBwdSm80INS1_25CollectiveMainloopBwdSm80ILi2ELi2EN4cute5tupleIJNS5_1CILi128EEES8_NS7_ILi64EEEEEENS_10bfloat16_tEfNS_4arch4Sm80ELb0ELb0ELb1ELb1ELb1ELb0ELb0ELb0ELi2ELi4ELi4ELi4ELb0EEENS1_24CollectiveEpilogueBwdGQAISA_fSD_Li256ELb1ELb1EEENS1_19SingleTileSchedulerILb1ELb0ELb0ELi128EEEEEEEEEvNT_6ParamsE$_ZZN4cute6detail16composition_implINS_5tupleIJNS_1CILi8EEENS3_ILi2EEES5_S5_S4_S5_EEENS2_IJNS3_ILi1EEEiiiNS3_ILi72EEENS3_ILi512EEEEEENS2_IJNS2_IJS5_S5_EEES4_NS3_ILi4EEEEEENS2_IJNS2_IJS7_S4_EEENS3_ILi1024EEENS3_ILi16EEEEEEEEDaRKT_RKT0_RKT1_RKT2_ENKUlRKT_RKT0_E_clISC_SG_EEDaSW_SZ_,($_ZN7cutlass13device_kernelIN5flash19enable_sm80_to_sm89INS1_16FlashAttnBwdSm80INS1_25CollectiveMainloopBwdSm80ILi2ELi2EN4cute5tupleIJNS5_1CILi128EEES8_NS7_ILi64EEEEEENS_10bfloat16_tEfNS_4arch4Sm80ELb0ELb0ELb1ELb1ELb1ELb0ELb0ELb0ELi2ELi4ELi4ELi4ELb0EEENS1_24CollectiveEpilogueBwdGQAISA_fSD_Li256ELb1ELb1EEENS1_19SingleTileSchedulerILb1ELb0ELb0ELi128EEEEEEEEEvNT_6ParamsE$_ZZN4cute6detail16composition_implINS_5tupleIJNS_1CILi8EEENS3_ILi2EEES5_S5_S4_S5_EEENS2_IJNS3_ILi1EEEiiiNS3_ILi72EEENS3_ILi512EEEEEENS2_IJNS2_IJS5_S5_S5_EEES5_NS2_IJNS3_ILi4EEES5_EEEEEENS2_IJNS2_IJS7_S9_S4_EEENS3_ILi4096EEENS2_IJNS3_ILi16EEENS3_ILi8192EEEEEEEEEEEDaRKT_RKT0_RKT1_RKT2_ENKUlRKT_RKT0_E_clISB_SF_EEDaSZ_S12_ - $_ZN7cutlass13device_kernelIN5flash19enable_sm80_to_sm89INS1_16FlashAttnBwdSm80INS1_25CollectiveMainloopBwdSm80ILi2ELi2EN4cute5tupleIJNS5_1CILi128EEES8_NS7_ILi64EEEEEENS_10bfloat16_tEfNS_4arch4Sm80ELb0ELb0ELb1ELb1ELb1ELb0ELb0ELb0ELi2ELi4ELi4ELi4ELb0EEENS1_24CollectiveEpilogueBwdGQAISA_fSD_Li256ELb1ELb1EEENS1_19SingleTileSchedulerILb1ELb0ELb0ELi128EEEEEEEEEvNT_6ParamsE$_ZZN4cute6detail16composition_implINS_5tupleIJNS_1CILi8EEENS3_ILi2EEES5_S5_S4_S5_EEENS2_IJNS3_ILi1EEEiiiNS3_ILi72EEENS3_ILi512EEEEEENS2_IJNS2_IJS5_S5_EEES4_NS3_ILi4EEEEEENS2_IJNS2_IJS7_S4_EEENS3_ILi1024EEENS3_ILi16EEEEEEEEDaRKT_RKT0_RKT1_RKT2_ENKUlRKT_RKT0_E_clISC_SG_EEDaSW_SZ_)
$_ZN7cutlass13device_kernelIN5flash19enable_sm80_to_sm89INS1_16FlashAttnBwdSm80INS1_25CollectiveMainloopBwdSm80ILi2ELi2EN4cute5tupleIJNS5_1CILi128EEES8_NS7_ILi64EEEEEENS_10bfloat16_tEfNS_4arch4Sm80ELb0ELb0ELb1ELb1ELb1ELb0ELb0ELb0ELi2ELi4ELi4ELi4ELb0EEENS1_24CollectiveEpilogueBwdGQAISA_fSD_Li256ELb1ELb1EEENS1_19SingleTileSchedulerILb1ELb0ELb0ELi128EEEEEEEEEvNT_6ParamsE$_ZZN4cute6detail16composition_implINS_5tupleIJNS_1CILi8EEENS3_ILi2EEES5_S5_S4_S5_EEENS2_IJNS3_ILi1EEEiiiNS3_ILi72EEENS3_ILi512EEEEEENS2_IJNS2_IJS5_S5_EEES4_NS3_ILi4EEEEEENS2_IJNS2_IJS7_S4_EEENS3_ILi1024EEENS3_ILi16EEEEEEEEDaRKT_RKT0_RKT1_RKT2_ENKUlRKT_RKT0_E_clISC_SG_EEDaSW_SZ_:
        /* <DEDUP_REMOVED lines=14> */
[----:B-1---5:R-:W-:Y:S05]  /*d890*/  CALL.REL.NOINC `($_ZN7cutlass13device_kernelIN5flash19enable_sm80_to_sm89INS1_16FlashAttnBwdSm80INS1_25CollectiveMainloopBwdSm80ILi2ELi2EN4cute5tupleIJNS5_1CILi128EEES8_NS7_ILi64EEEEEENS_10bfloat16_tEfNS_4arch4Sm80ELb0ELb0ELb1ELb1ELb1ELb0ELb0ELb0ELi2ELi4ELi4ELi4ELb0EEENS1_24CollectiveEpilogueBwdGQAISA_fSD_Li256ELb1ELb1EEENS1_19SingleTileSchedulerILb1ELb0ELb0ELi128EEEEEEEEEvNT_6ParamsE$_ZZN4cute6detail16composition_implINS_5tupleIJNS_1CILi8EEENS3_ILi2EEES5_S5_S4_S5_EEENS2_IJNS3_ILi1EEEiiiNS3_ILi72EEENS3_ILi512EEEEEENS3_ILi4EEENS3_ILi16EEEEEDaRKT_RKT0_RKT1_RKT2_ENKUlRKT_T0_E_clINS2_IJNS2_IJEEESV_SB_S7_EEENS_17integral_constantIiLi2EEEEEDaSR_SS_) ;  /* 0x00000d6000007944 */ /* 0x022fea0003c00000 */
[----:B-----5:R2:W-:Y:S04]  /*d8a0*/  STL [R1+0x1398], R2 ;  /* 0x0013980201007387 */ /* 0x0205e80000100800 */
[----:B------:R2:W-:Y:S04]  /*d8b0*/  STL.64 [R1+0x1390], R62 ;  /* 0x0013903e01007387 */ /* 0x0005e80000100a00 */
[----:B------:R2:W5:Y:S01]  /*d8c0*/  LDL R6, [R50+0x8] ;  /* 0x0000080032067983 */ /* 0x0005620000100800 */
[----:B------:R-:W-:Y:S02]  /*d8d0*/  IADD3 R10, R45, 0x18, RZ ;  /* 0x000000182d0a7810 */ /* 0x000fe40007ffe0ff */
[----:B------:R-:W-:-:S02]  /*d8e0*/  MOV R70, 0xd900 ;  /* 0x0000d90000467802 */ /* 0x000fc40000000f00 */
[----:B-12--5:R-:W-:Y:S05]  /*d8f0*/  CALL.REL.NOINC `($_ZN7cutlass13device_kernelIN5flash19enable_sm80_to_sm89INS1_16FlashAttnBwdSm80INS1_25CollectiveMainloopBwdSm80ILi2ELi2EN4cute5tupleIJNS5_1CILi128EEES8_NS7_ILi64EEEEEENS_10bfloat16_tEfNS_4arch4Sm80ELb0ELb0ELb1ELb1ELb1ELb0ELb0ELb0ELi2ELi4ELi4ELi4ELb0EEENS1_24CollectiveEpilogueBwdGQAISA_fSD_Li256ELb1ELb1EEENS1_19SingleTileSchedulerILb1ELb0ELb0ELi128EEEEEEEEEvNT_6ParamsE$_ZZN4cute6detail16composition_implINS_5tupleIJNS_1CILi8EEENS3_ILi2EEES5_S5_S4_S5_EEENS2_IJNS3_ILi1EEEiiiNS3_ILi72EEENS3_ILi512EEEEEENS3_ILi4EEENS3_ILi16EEEEEDaRKT_RKT0_RKT1_RKT2_ENKUlRKT_T0_E_clINS2_IJNS2_IJS5_EEENS2_IJiEEES5_S7_EEENS_17integral_constantIiLi3EEEEEDaSR_SS_) ;  /* 0x00000dd000007944 */ /* 0x026fea0003c00000 */
[----:B------:R-:W2:Y:S01]  /*d900*/  LDL.64 R50, [R1+0x1390] ;  /* 0x0013900001327983 */ /* 0x000ea20000100a00 */
[----:B------:R-:W-:-:S02]  /*d910*/  IADD3 R5, R45, 0x8, RZ ;  /* 0x000000082d057810 */ /* 0x000fc40007ffe0ff */
[----:B------:R-:W-:Y:S01]  /*d920*/  MOV R8, 0xd960 ;  /* 0x0000d96000087802 */ /* 0x000fe20000000f00 */
[----:B-----5:R3:W-:Y:S04]  /*d930*/  STL.64 [R1+0x1388], R2 ;  /* 0x0013880201007387 */ /* 0x0207e80000100a00 */
[----:B--2---:R3:W-:Y:S02]  /*d940*/  STL.64 [R1+0x1380], R50 ;  /* 0x0013803201007387 */ /* 0x0047e40000100a00 */
[----:B-1-3--:R-:W-:Y:S05]  /*d950*/  CALL.REL.NOINC `($_ZN7cutlass13device_kernelIN5flash19enable_sm80_to_sm89INS1_16FlashAttnBwdSm80INS1_25CollectiveMainloopBwdSm80ILi2ELi2EN4cute5tupleIJNS5_1CILi128EEES8_NS7_ILi64EEEEEENS_10bfloat16_tEfNS_4arch4Sm80ELb0ELb0ELb1ELb1ELb1ELb0ELb0ELb0ELi2ELi4ELi4ELi4ELb0EEENS1_24CollectiveEpilogueBwdGQAISA_fSD_Li256ELb1ELb1EEENS1_19SingleTileSchedulerILb1ELb0ELb0ELi128EEEEEEEEEvNT_6ParamsE$_ZZN4cute6detail16composition_implINS_5tupleIJNS_1CILi8EEENS3_ILi2EEES5_S5_S4_S5_EEENS2_IJNS3_ILi1EEEiiiNS3_ILi72EEENS3_ILi512EEEEEENS3_ILi4EEENS3_ILi16EEEEEDaRKT_RKT0_RKT1_RKT2_ENKUlRKT_T0_E_clINS2_IJNS2_IJS5_S5_EEENS2_IJiiEEES7_S7_EEENS_17integral_constantIiLi4EEEEEDaSR_SS_) ;  /* 0x00000e7000007944 */ /* 0x00afea0003c00000 */
[----:B-----5:R-:W-:Y:S01]  /*d960*/  IMAD.MOV.U32 R8, RZ, RZ, R3 ;  /* 0x000000ffff087224 */ /* 0x020fe200078e0003 */
[----:B------:R-:W-:Y:S02]  /*d970*/  MOV R3, R7 ;  /* 0x0000000700037202 */ /* 0x000fe40000000f00 */
[----:B------:R-:W-:Y:S02]  /*d980*/  MOV R6, 0xd9a0 ;  /* 0x0000d9a000067802 */ /* 0x000fe40000000f00 */
[----:B-1----:R-:W-:Y:S05]  /*d990*/  CALL.REL.NOINC `($_ZN7cutlass13device_kernelIN5flash19enable_sm80_to_sm89INS1_16FlashAttnBwdSm80INS1_25CollectiveMainloopBwdSm80ILi2ELi2EN4cute5tupleIJNS5_1CILi128EEES8_NS7_ILi64EEEEEENS_10bfloat16_tEfNS_4arch4Sm80ELb0ELb0ELb1ELb1ELb1ELb0ELb0ELb0ELi2ELi4ELi4ELi4ELb0EEENS1_24CollectiveEpilogueBwdGQAISA_fSD_Li256ELb1ELb1EEENS1_19SingleTileSchedulerILb1ELb0ELb0ELi128EEEEEEEEEvNT_6ParamsE$_ZN4cute5tupleIJNS0_IJNS_1CILi2EEES2_EEENS0_IJiiEEEEEC2ERKS3_RKS4_) ;  /* 0xffffd44000007944 */ /* 0x002fea0003c3ffff */
[----:B------:R1:W5:Y:S01]  /*d9a0*/  LDL.64 R2, [R1+0x13b0] ;  /* 0x0013b00001027983 */ /* 0x0003620000100a00 */
[----:B------:R-:W-:-:S04]  /*d9b0*/  MOV R45, 0x0 ;  /* 0x00000000002d7802 */ /* 0x000fc80000000f00 */
[----:B------:R-:W-:Y:S05]  /*d9c0*/  RET.REL.NODEC R44 `(_ZN7cutlass13device_kernelIN5flash19enable_sm80_to_sm89INS1_16FlashAttnBwdSm80INS1_25CollectiveMainloopBwdSm80ILi2ELi2EN4cute5tupleIJNS5_1CILi128EEES8_NS7_ILi64EEEEEENS_10bfloat16_tEfNS_4arch4Sm80ELb0ELb0ELb1ELb1ELb1ELb0ELb0ELb0ELi2ELi4ELi4ELi4ELb0EEENS1_24CollectiveEpilogueBwdGQAISA_fSD_Li256ELb1ELb1EEENS1_19SingleTileSchedulerILb1ELb0ELb0ELi128EEEEEEEEEvNT_6ParamsE) ;  /* 0xffff26302c007950 */ /* 0x000fea0003c3ffff */
        .type           $_ZN7cutlass13device_kernelIN5flash19enable_sm80_to_sm89INS1_16FlashAttnBwdSm80INS1_25CollectiveMainloopBwdSm80ILi2ELi2EN4cute5tupleIJNS5_1CILi128EEES8_NS7_ILi64EEEEEENS_10bfloat16_tEfNS_4arch4Sm80ELb0ELb0ELb1ELb1ELb1ELb0ELb0ELb0ELi2ELi4ELi4ELi4ELb0EEENS1_24CollectiveEpilogueBwdGQAISA_fSD_Li256ELb1ELb1EEENS1_19SingleTileSchedulerILb1ELb0ELb0ELi128EEEEEEEEEvNT_6ParamsE$_ZZN4cute6detail16composition_implINS_5tupleIJNS_1CILi8EEENS3_ILi2EEES5_S5_S4_S5_EEENS2_IJNS3_ILi1EEEiiiNS3_ILi72EEENS3_ILi512EEEEEENS2_IJNS2_IJS5_S5_S5_EEES5_NS2_IJNS3_ILi4EEES5_EEEEEENS2_IJNS2_IJS7_S9_S4_EEENS3_ILi4096EEENS2_IJNS3_ILi16EEENS3_ILi8192EEEEEEEEEEEDaRKT_RKT0_RKT1_RKT2_ENKUlRKT_RKT0_E_clISB_SF_EEDaSZ_S12_,@function
        .size           $_ZN7cutlass13device_kernelIN5flash19enable_sm80_to_sm89INS1_16FlashAttnBwdSm80INS1_25CollectiveMainloopBwdSm80ILi2ELi2EN4cute5tupleIJNS5_1CILi128EEES8_NS7_ILi64EEEEEENS_10bfloat16_tEfNS_4arch4Sm80ELb0ELb0ELb1ELb1ELb1ELb0ELb0ELb0ELi2ELi4ELi4ELi4ELb0EEENS1_24CollectiveEpilogueBwdGQAISA_fSD_Li256ELb1ELb1EEENS1_19SingleTileSchedulerILb1ELb0ELb0ELi128EEEEEEEEEvNT_6ParamsE$_ZZN4cute6detail16composition_implINS_5tupleIJNS_1CILi8EEENS3_ILi2EEES5_S5_S4_S5_EEENS2_IJNS3_ILi1EEEiiiNS3_ILi72EEENS3_ILi512EEEEEENS2_IJNS2_IJS5_S5_S5_EEES5_NS2_IJNS3_ILi4EEES5_EEEEEENS2_IJNS2_IJS7_S9_S4_EEENS3_ILi4096EEENS2_IJNS3_ILi16EEENS3_ILi8192EEEEEEEEEEEDaRKT_RKT0_RKT1_RKT2_ENKUlRKT_RKT0_E_clISB_SF_EEDaSZ_S12_,($_ZN7cutlass13device_kernelIN5flash19enable_sm80_to_sm89INS1_16FlashAttnBwdSm80INS1_25CollectiveMainloopBwdSm80ILi2ELi2EN4cute5tupleIJNS5_1CILi128EEES8_NS7_ILi64EEEEEENS_10bfloat16_tEfNS_4arch4Sm80ELb0ELb0ELb1ELb1ELb1ELb0ELb0ELb0ELi2ELi4ELi4ELi4ELb0EEENS1_24CollectiveEpilogueBwdGQAISA_fSD_Li256ELb1ELb1EEENS1_19SingleTileSchedulerILb1ELb0ELb0ELi128EEEEEEEEEvNT_6ParamsE$_ZZN4cute6detail16composition_implINS_5tupleIJNS_1CILi8EEENS3_ILi2EEES5_S5_S4_S5_EEENS2_IJNS3_ILi1EEEiiiNS3_ILi72EEENS3_ILi512EEEEEENS2_IJNS2_IJS5_S5_S5_EEES5_NS2_IJNS3_ILi4EEES5_EEEEEENS2_IJNS2_IJS7_S9_S4_EEENS3_ILi4096EEENS2_IJNS3_ILi16EEENS3_ILi8192EEEEEEEEEEEDaRKT_RKT0_RKT1_RKT2_ENKUlRKT_RKT0_E_clISD_SJ_EEDaSZ_S12_ - $_ZN7cutlass13device_kernelIN5flash19enable_sm80_to_sm89INS1_16FlashAttnBwdSm80INS1_25CollectiveMainloopBwdSm80ILi2ELi2EN4cute5tupleIJNS5_1CILi128EEES8_NS7_ILi64EEEEEENS_10bfloat16_tEfNS_4arch4Sm80ELb0ELb0ELb1ELb1ELb1ELb0ELb0ELb0ELi2ELi4ELi4ELi4ELb0EEENS1_24CollectiveEpilogueBwdGQAISA_fSD_Li256ELb1ELb1EEENS1_19SingleTileSchedulerILb1ELb0ELb0ELi128EEEEEEEEEvNT_6ParamsE$_ZZN4cute6detail16composition_implINS_5tupleIJNS_1CILi8EEENS3_ILi2EEES5_S5_S4_S5_EEENS2_IJNS3_ILi1EEEiiiNS3_ILi72EEENS3_ILi512EEEEEENS2_IJNS2_IJS5_S5_S5_EEES5_NS2_IJNS3_ILi4EEES5_EEEEEENS2_IJNS2_IJS7_S9_S4_EEENS3_ILi4096EEENS2_IJNS3_ILi16EEENS3_ILi8192EEEEEEEEEEEDaRKT_RKT0_RKT1_RKT2_ENKUlRKT_RKT0_E_clISB_SF_EEDaSZ_S12_)
$_ZN7cutlass13device_kernelIN5flash19enable_sm80_to_sm89INS1_16FlashAttnBwdSm80INS1_25CollectiveMainloopBwdSm80ILi2ELi2EN4cute5tupleIJNS5_1CILi128EEES8_NS7_ILi64EEEEEENS_10bfloat16_tEfNS_4arch4Sm80ELb0ELb0ELb1ELb1ELb1ELb0ELb0ELb0ELi2ELi4ELi4ELi4ELb0EEENS1_24CollectiveEpilogueBwdGQAISA_fSD_Li256ELb1ELb1EEENS1_19SingleTileSchedulerILb1ELb0ELb0ELi128EEEEEEEEEvNT_6ParamsE$_ZZN4cute6detail16composition_implINS_5tupleIJNS_1CILi8EEENS3_ILi2EEES5_S5_S4_S5_EEENS2_IJNS3_ILi1EEEiiiNS3_ILi72EEENS3_ILi512EEEEEENS2_IJNS2_IJS5_S5_S5_EEES5_NS2_IJNS3_ILi4EEES5_EEEEEENS2_IJNS2_IJS7_S9_S4_EEENS3_ILi4096EEENS2_IJNS3_ILi16EEENS3_ILi8192EEEEEEEEEEEDaRKT_RKT0_RKT1_RKT2_ENKUlRKT_RKT0_E_clISB_SF_EEDaSZ_S12_:
[----:B------:R-:W-:Y:S01]  /*d9d0*/  IADD3 R76, R1, 0x1680, RZ ;  /* 0x00001680014c7810 */ /* 0x000fe20007ffe0ff */
[----:B------:R-:W-:Y:S01]  /*d9e0*/  IMAD.MOV.U32 R70, RZ, RZ, R67 ;  /* 0x000000ffff467224 */ /* 0x000fe200078e0043 */
[----:B------:R-:W-:Y:S01]  /*d9f0*/  MOV R10, 0xda50 ;  /* 0x0000da50000a7802 */ /* 0x000fe20000000f00 */
[----:B------:R-:W-:Y:S01]  /*da00*/  IMAD.MOV.U32 R4, RZ, RZ, R58 ;  /* 0x000000ffff047224 */ /* 0x000fe200078e003a */
[----:B------:R-:W-:Y:S01]  /*da10*/  IADD3 R76, R76, c[0x0][0x20], RZ ;  /* 0x000008004c4c7a10 */ /* 0x000fe20007ffe0ff */
[----:B------:R-:W-:-:S03]  /*da20*/  IMAD.MOV.U32 R5, RZ, RZ, R65 ;  /* 0x000000ffff057224 */ /* 0x000fc600078e0041 */
[----:B------:R-:W-:Y:S02]  /*da30*/  IADD3 R77, R76, 0x4, RZ ;  /* 0x000000044c4d7810 */ /* 0x000fe40007ffe0ff */
[----:B------:R-:W-:Y:S05]  /*da40*/  CALL.REL.NOINC `($_ZN7cutlass13device_kernelIN5flash19enable_sm80_to_sm89INS1_16FlashAttnBwdSm80INS1_25CollectiveMainloopBwdSm80ILi2ELi2EN4cute5tupleIJNS5_1CILi128EEES8_NS7_ILi64EEEEEENS_10bfloat16_tEfNS_4arch4Sm80ELb0ELb0ELb1ELb1ELb1ELb0ELb0ELb0ELi2ELi4ELi4ELi4ELb0EEENS1_24CollectiveEpilogueBwdGQAISA_fSD_Li256ELb1ELb1EEENS1_19SingleTileSchedulerILb1ELb0ELb0ELi128EEEEEEEEEvNT_6ParamsE$_ZZN4cute6detail16composition_implINS_5tupleIJNS_1CILi8EEENS3_ILi2EEES5_S5_S4_S5_EEENS2_IJNS3_ILi1EEEiiiNS3_ILi72EEENS3_ILi512EEEEEENS2_IJS5_S5_S5_EEENS2_IJS7_S9_S4_EEEEEDaRKT_RKT0_RKT1_RKT2_ENKUlRKT_RKT0_E_clIS5_S4_EEDaSR_SU_) ;  /* 0x0000093000007944 */ /* 0x000fea0003c00000 */
[----:B-----5:R-:W-:Y:S02]  /*da50*/  MOV R3, R2 ;  /* 0x0000000200037202 */ /* 0x020fe40000000f00 */
[----:B------:R-:W-:Y:S02]  /*da60*/  MOV R2, 0xda80 ;  /* 0x0000da8000027802 */ /* 0x000fe40000000f00 */
[----:B-1----:R-:W-:Y:S05]  /*da70*/  CALL.REL.NOINC `($_ZN7cutlass13device_kernelIN5flash19enable_sm80_to_sm89INS1_16FlashAttnBwdSm80INS1_25CollectiveMainloopBwdSm80ILi2ELi2EN4cute5tupleIJNS5_1CILi128EEES8_NS7_ILi64EEEEEENS_10bfloat16_tEfNS_4arch4Sm80ELb0ELb0ELb1ELb1ELb1ELb0ELb0ELb0ELi2ELi4ELi4ELi4ELb0EEENS1_24CollectiveEpilogueBwdGQAISA_fSD_Li256ELb1ELb1EEENS1_19SingleTileSchedulerILb1ELb0ELb0ELi128EEEEEEEEEvNT_6ParamsE$_ZN4cute3eso3ESOILb1ELb0EJNS_1CILi1EEENS2_ILi512EEEiEEC2ERKS3_RKS4_RKi) ;  /* 0xffffa18000007944 */ /* 0x002fea0003c3ffff */
[----:B------:R2:W5:Y:S01]  /*da80*/  LDL R2, [R1+0x1684] ;  /* 0x0016840001027983 */ /* 0x0005620000100800 */
[----:B------:R-:W-:-:S03]  /*da90*/  MOV R6, 0xdab0 ;  /* 0x0000dab000067802 */ /* 0x000fc60000000f00 */
[----:B-12--5:R-:W-:Y:S05]  /*daa0*/  CALL.REL.NOINC `($_ZN7cutlass13device_kernelIN5flash19enable_sm80_to_sm89INS1_16FlashAttnBwdSm80INS1_25CollectiveMainloopBwdSm80ILi2ELi2EN4cute5tupleIJNS5_1CILi128EEES8_NS7_ILi64EEEEEENS_10bfloat16_tEfNS_4arch4Sm80ELb0ELb0ELb1ELb1ELb1ELb0ELb0ELb0ELi2ELi4ELi4ELi4ELb0EEENS1_24CollectiveEpilogueBwdGQAISA_fSD_Li256ELb1ELb1EEENS1_19SingleTileSchedulerILb1ELb0ELb0ELi128EEEEEEEEEvNT_6ParamsE$_ZN4cute5tupleIJNS0_IJNS_1CILi2EEES2_S2_EEENS0_IJNS1_ILi1EEENS1_ILi512EEEiEEEEEC2ERKS3_RKS6_) ;  /* 0xffffd38000007944 */ /* 0x026fea0003c3ffff */
[----:B------:R1:W5:Y:S01]  /*dab0*/  LDL R77, [R1+0x1680] ;  /* 0x00168000014d7983 */ /* 0x0003620000100800 */
[----:B------:R-:W-:-:S04]  /*dac0*/  MOV R89, 0x0 ;  /* 0x0000000000597802 */ /* 0x000fc80000000f00 */
[----:B------:R-:W-:Y:S05]  /*dad0*/  RET.REL.NODEC R88 `(_ZN7cutlass13device_kernelIN5flash19enable_sm80_to_sm89INS1_16FlashAttnBwdSm80INS1_25CollectiveMainloopBwdSm80ILi2ELi2EN4cute5tupleIJNS5_1CILi128EEES8_NS7_ILi64EEEEEENS_10bfloat16_tEfNS_4arch4Sm80ELb0ELb0ELb1ELb1ELb1ELb0ELb0ELb0ELi2ELi4ELi4ELi4ELb0EEENS1_24CollectiveEpilogueBwdGQAISA_fSD_Li256ELb1ELb1EEENS1_19SingleTileSchedulerILb1ELb0ELb0ELi128EEEEEEEEEvNT_6ParamsE) ;  /* 0xffff252058007950 */ /* 0x000fea0003c3ffff */
        .type           $_ZN7cutlass13device_kernelIN5flash19enable_sm80_to_sm89INS1_16FlashAttnBwdSm80INS1_25CollectiveMainloopBwdSm80ILi2ELi2EN4cute5tupleIJNS5_1CILi128EEES8_NS7_ILi64EEEEEENS_10bfloat16_tEfNS_4arch4Sm80ELb0ELb0ELb1ELb1ELb1ELb0ELb0ELb0ELi2ELi4ELi4ELi4ELb0EEENS1_24CollectiveEpilogueBwdGQAISA_fSD_Li256ELb1ELb1EEENS1_19SingleTileSchedulerILb1ELb0ELb0ELi128EEEEEEEEEvNT_6ParamsE$_ZZN4cute6detail16composition_implINS_5tupleIJNS_1CILi8EEENS3_ILi2EEES5_S5_S4_S5_EEENS2_IJNS3_ILi1EEEiiiNS3_ILi72EEENS3_ILi512EEEEEENS2_IJNS2_IJS5_S5_S5_EEES5_NS2_IJNS3_ILi4EEES5_EEEEEENS2_IJNS2_IJS7_S9_S4_EEENS3_ILi4096EEENS2_IJNS3_ILi16EEENS3_ILi8192EEEEEEEEEEEDaRKT_RKT0_RKT1_RKT2_ENKUlRKT_RKT0_E_clISD_SJ_EEDaSZ_S12_,@function
        .size           $_ZN7cutlass13device_kernelIN5flash19enable_sm80_to_sm89INS1_16FlashAttnBwdSm80INS1_25CollectiveMainloopBwdSm80ILi2ELi2EN4cute5tupleIJNS5_1CILi128EEES8_NS7_ILi64EEEEEENS_10bfloat16_tEfNS_4arch4Sm80ELb0ELb0ELb1ELb1ELb1ELb0ELb0ELb0ELi2ELi4ELi4ELi4ELb0EEENS1_24CollectiveEpilogueBwdGQAISA_fSD_Li256ELb1ELb1EEENS1_19SingleTileSchedulerILb1ELb0ELb0ELi128EEEEEEEEEvNT_6ParamsE$_ZZN4cute6detail16composition_implINS_5tupleIJNS_1CILi8EEENS3_ILi2EEES5_S5_S4_S5_EEENS2_IJNS3_ILi1EEEiiiNS3_ILi72EEENS3_ILi512EEEEEENS2_IJNS2_IJS5_S5_S5_EEES5_NS2_IJNS3_ILi4EEES5_EEEEEENS2_IJNS2_IJS7_S9_S4_EEENS3_ILi4096EEENS2_IJNS3_ILi16EEENS3_ILi8192EEEEEEEEEEEDaRKT_RKT0_RKT1_RKT2_ENKUlRKT_RKT0_E_clISD_SJ_EEDaSZ_S12_,($_ZN7cutlass13device_kernelIN5flash19enable_sm80_to_sm89INS1_16FlashAttnBwdSm80INS1_25CollectiveMainloopBwdSm80ILi2ELi2EN4cute5tupleIJNS5_1CILi128EEES8_NS7_ILi64EEEEEENS_10bfloat16_tEfNS_4arch4Sm80ELb0ELb0ELb1ELb1ELb1ELb0ELb0ELb0ELi2ELi4ELi4ELi4ELb0EEENS1_24CollectiveEpilogueBwdGQAISA_fSD_Li256ELb1ELb1EEENS1_19SingleTileSchedulerILb1ELb0ELb0ELi128EEEEEEEEEvNT_6ParamsE$_ZZN4cute6detail16composition_implINS_5tupleIJNS_1CILi8EEENS3_ILi2EEES5_S5_S4_S5_EEENS2_IJNS3_ILi1EEEiiiNS3_ILi72EEENS3_ILi512EEEEEENS2_IJNS2_IJS5_S5_S5_EEES5_NS3_ILi4EEEEEENS2_IJNS2_IJS7_S9_S4_EEENS3_ILi4096EEENS3_ILi16EEEEEEEEDaRKT_RKT0_RKT1_RKT2_ENKUlRKT_RKT0_E_clISB_SE_EEDaSW_SZ_ - $_ZN7cutlass13device_kernelIN5flash19enable_sm80_to_sm89INS1_16FlashAttnBwdSm80INS1_25CollectiveMainloopBwdSm80ILi2ELi2EN4cute5tupleIJNS5_1CILi128EEES8_NS7_ILi64EEEEEENS_10bfloat16_tEfNS_4arch4Sm80ELb0ELb0ELb1ELb1ELb1ELb0ELb0ELb0ELi2ELi4ELi4ELi4ELb0EEENS1_24CollectiveEpilogueBwdGQAISA_fSD_Li256ELb1ELb1EEENS1_19SingleTileSchedulerILb1ELb0ELb0ELi128EEEEEEEEEvNT_6ParamsE$_ZZN4cute6detail16composition_implINS_5tupleIJNS_1CILi8EEENS3_ILi2EEES5_S5_S4_S5_EEENS2_IJNS3_ILi1EEEiiiNS3_ILi72EEENS3_ILi512EEEEEENS2_IJNS2_IJS5_S5_S5_EEES5_NS2_IJNS3_ILi4EEES5_EEEEEENS2_IJNS2_IJS7_S9_S4_EEENS3_ILi4096EEENS2_IJNS3_ILi16EEENS3_ILi8192EEEEEEEEEEEDaRKT_RKT0_RKT1_RKT2_ENKUlRKT_RKT0_E_clISD_SJ_EEDaSZ_S12_)
$_ZN7cutlass13device_kernelIN5flash19enable_sm80_to_sm89INS1_16FlashAttnBwdSm80INS1_25CollectiveMainloopBwdSm80ILi2ELi2EN4cute5tupleIJNS5_1CILi128EEES8_NS7_ILi64EEEEEENS_10bfloat16_tEfNS_4arch4Sm80ELb0ELb0ELb1ELb1ELb1ELb0ELb0ELb0ELi2ELi4ELi4ELi4ELb0EEENS1_24CollectiveEpilogueBwdGQAISA_fSD_Li256ELb1ELb1EEENS1_19SingleTileSchedulerILb1ELb0ELb0ELi128EEEEEEEEEvNT_6ParamsE$_ZZN4cute6detail16composition_implINS_5tupleIJNS_1CILi8EEENS3_ILi2EEES5_S5_S4_S5_EEENS2_IJNS3_ILi1EEEiiiNS3_ILi72EEENS3_ILi512EEEEEENS2_IJNS2_IJS5_S5_S5_EEES5_NS2_IJNS3_ILi4EEES5_EEEEEENS2_IJNS2_IJS7_S9_S4_EEENS3_ILi4096EEENS2_IJNS3_ILi16EEENS3_ILi8192EEEEEEEEEEEDaRKT_RKT0_RKT1_RKT2_ENKUlRKT_RKT0_E_clISD_SJ_EEDaSZ_S12_:
[----:B------:R-:W-:Y:S01]  /*dae0*/  IADD3 R2, R1, 0x1680, RZ ;  /* 0x0000168001027810 */ /* 0x000fe20007ffe0ff */
[----:B------:R-:W-:Y:S01]  /*daf0*/  IMAD.MOV.U32 R3, RZ, RZ, R65 ;  /* 0x000000ffff037224 */ /* 0x000fe200078e0041 */
[----:B------:R-:W-:Y:S02]  /*db00*/  MOV R90, 0xdb30 ;  /* 0x0000db30005a7802 */ /* 0x000fe40000000f00 */
[----:B------:R-:W-:Y:S02]  /*db10*/  IADD3 R65, R2, c[0x0][0x20], RZ ;  /* 0x0000080002417a10 */ /* 0x000fe40007ffe0ff */
[----:B------:R-:W-:Y:S05]  /*db20*/  CALL.REL.NOINC `($_ZN7cutlass13device_kernelIN5flash19enable_sm80_to_sm89INS1_16FlashAttnBwdSm80INS1_25CollectiveMainloopBwdSm80ILi2ELi2EN4cute5tupleIJNS5_1CILi128EEES8_NS7_ILi64EEEEEENS_10bfloat16_tEfNS_4arch4Sm80ELb0ELb0ELb1ELb1ELb1ELb0ELb0ELb0ELi2ELi4ELi4ELi4ELb0EEENS1_24CollectiveEpilogueBwdGQAISA_fSD_Li256ELb1ELb1EEENS1_19SingleTileSchedulerILb1ELb0ELb0ELi128EEEEEEEEEvNT_6ParamsE$_ZZN4cute6detail16composition_implINS_5tupleIJNS_1CILi8EEENS3_ILi2EEES5_S5_S4_S5_EEENS2_IJNS3_ILi1EEEiiiNS3_ILi72EEENS3_ILi512EEEEEENS2_IJNS3_ILi4EEES5_EEENS2_IJNS3_ILi16EEENS3_ILi8192EEEEEEEEDaRKT_RKT0_RKT1_RKT2_ENKUlRKT_RKT0_E_clISB_SD_EEDaSU_SX_) ;  /* 0x000003b000007944 */ /* 0x000fea0003c00000 */
[----:B------:R-:W-:Y:S02]  /*db30*/  MOV R6, 0xdb50 ;  /* 0x0000db5000067802 */ /* 0x000fe40000000f00 */
[----:B-1---5:R-:W-:Y:S05]  /*db40*/  CALL.REL.NOINC `($_ZN7cutlass13device_kernelIN5flash19enable_sm80_to_sm89INS1_16FlashAttnBwdSm80INS1_25CollectiveMainloopBwdSm80ILi2ELi2EN4cute5tupleIJNS5_1CILi128EEES8_NS7_ILi64EEEEEENS_10bfloat16_tEfNS_4arch4Sm80ELb0ELb0ELb1ELb1ELb1ELb0ELb0ELb0ELi2ELi4ELi4ELi4ELb0EEENS1_24CollectiveEpilogueBwdGQAISA_fSD_Li256ELb1ELb1EEENS1_19SingleTileSchedulerILb1ELb0ELb0ELi128EEEEEEEEEvNT_6ParamsE$_ZN4cute3eso3ESOILb0ELb1EJNS_5tupleIJiiEEENS_1CILi8192EEEEEC2ERKS3_RKS5_) ;  /* 0xffff97a000007944 */ /* 0x022fea0003c3ffff */
[----:B-1----:R1:W5:Y:S01]  /*db50*/  LDL.64 R2, [R1+0x1680] ;  /* 0x0016800001027983 */ /* 0x0023620000100a00 */
[----:B------:R-:W-:-:S03]  /*db60*/  MOV R8, 0xdb80 ;  /* 0x0000db8000087802 */ /* 0x000fc60000000f00 */
[----:B-1---5:R-:W-:Y:S05]  /*db70*/  CALL.REL.NOINC `($_ZN7cutlass13device_kernelIN5flash19enable_sm80_to_sm89INS1_16FlashAttnBwdSm80INS1_25CollectiveMainloopBwdSm80ILi2ELi2EN4cute5tupleIJNS5_1CILi128EEES8_NS7_ILi64EEEEEENS_10bfloat16_tEfNS_4arch4Sm80ELb0ELb0ELb1ELb1ELb1ELb0ELb0ELb0ELi2ELi4ELi4ELi4ELb0EEENS1_24CollectiveEpilogueBwdGQAISA_fSD_Li256ELb1ELb1EEENS1_19SingleTileSchedulerILb1ELb0ELb0ELi128EEEEEEEEEvNT_6ParamsE$_ZN4cute5tupleIJNS0_IJNS0_IJNS_1CILi2EEES2_EEES2_EEENS0_IJNS0_IJiiEEENS1_ILi8192EEEEEEEEC2ERKS4_RKS7_) ;  /* 0xffffcd8000007944 */ /* 0x022fea0003c3ffff */
[----:B-1----:R1:W5:Y:S01]  /*db80*/  LDL.64 R2, [R1+0x1680] ;  /* 0x0016800001027983 */ /* 0x0023620000100a00 */
[----:B------:R-:W-:Y:S02]  /*db90*/  MOV R4, R76 ;  /* 0x0000004c00047202 */ /* 0x000fe40000000f00 */
[----:B------:R-:W-:-:S04]  /*dba0*/  MOV R5, 0x0 ;  /* 0x0000000000057802 */ /* 0x000fc80000000f00 */
[----:B------:R-:W-:Y:S05]  /*dbb0*/  RET.REL.NODEC R4 `(_ZN7cutlass13device_kernelIN5flash19enable_sm80_to_sm89INS1_16FlashAttnBwdSm80INS1_25CollectiveMainloopBwdSm80ILi2ELi2EN4cute5tupleIJNS5_1CILi128EEES8_NS7_ILi64EEEEEENS_10bfloat16_tEfNS_4arch4Sm80ELb0ELb0ELb1ELb1ELb1ELb0ELb0ELb0ELi2ELi4ELi4ELi4ELb0EEENS1_24CollectiveEpilogueBwdGQAISA_fSD_Li256ELb1ELb1EEENS1_19SingleTileSchedulerILb1ELb0ELb0ELi128EEEEEEEEEvNT_6ParamsE) ;  /* 0xffff244004007950 */ /* 0x000fea0003c3ffff */
        .type           $_ZN7cutlass13device_kernelIN5flash19enable_sm80_to_sm89INS1_16FlashAttnBwdSm80INS1_25CollectiveMainloopBwdSm80ILi2ELi2EN4cute5tupleIJNS5_1CILi128EEES8_NS7_ILi64EEEEEENS_10bfloat16_tEfNS_4arch4Sm80ELb0ELb0ELb1ELb1ELb1ELb0ELb0ELb0ELi2ELi4ELi4ELi4ELb0EEENS1_24CollectiveEpilogueBwdGQAISA_fSD_Li256ELb1ELb1EEENS1_19SingleTileSchedulerILb1ELb0ELb0ELi128EEEEEEEEEvNT_6ParamsE$_ZZN4cute6detail16composition_implINS_5tupleIJNS_1CILi8EEENS3_ILi2EEES5_S5_S4_S5_EEENS2_IJNS3_ILi1EEEiiiNS3_ILi72EEENS3_ILi512EEEEEENS2_IJNS2_IJS5_S5_S5_EEES5_NS3_ILi4EEEEEENS2_IJNS2_IJS7_S9_S4_EEENS3_ILi4096EEENS3_ILi16EEEEEEEEDaRKT_RKT0_RKT1_RKT2_ENKUlRKT_RKT0_E_clISB_SE_EEDaSW_SZ_,@function
        .size           $_ZN7cutlass13device_kernelIN5flash19enable_sm80_to_sm89INS1_16FlashAttnBwdSm80INS1_25CollectiveMainloopBwdSm80ILi2ELi2EN4cute5tupleIJNS5_1CILi128EEES8_NS7_ILi64EEEEEENS_10bfloat16_tEfNS_4arch4Sm80ELb0ELb0ELb1ELb1ELb1ELb0ELb0ELb0ELi2ELi4ELi4ELi4ELb0EEENS1_24CollectiveEpilogueBwdGQAISA_fSD_Li256ELb1ELb1EEENS1_19SingleTileSchedulerILb1ELb0ELb0ELi128EEEEEEEEEvNT_6ParamsE$_ZZN4cute6detail16composition_implINS_5tupleIJNS_1CILi8EEENS3_ILi2EEES5_S5_S4_S5_EEENS2_IJNS3_ILi1EEEiiiNS3_ILi72EEENS3_ILi512EEEEEENS2_IJNS2_IJS5_S5_S5_EEES5_NS3_ILi4EEEEEENS2_IJNS2_IJS7_S9_S4_EEENS3_ILi4096EEENS3_ILi16EEEEEEEEDaRKT_RKT0_RKT1_RKT2_ENKUlRKT_RKT0_E_clISB_SE_EEDaSW_SZ_,($_ZN7cutlass13device_kernelIN5flash19enable_sm80_to_sm89INS1_16FlashAttnBwdSm80INS1_25CollectiveMainloopBwdSm80ILi2ELi2EN4cute5tupleIJNS5_1CILi128EEES8_NS7_ILi64EEEEEENS_10bfloat16_tEfNS_4arch4Sm80ELb0ELb0ELb1ELb1ELb1ELb0ELb0ELb0ELi2ELi4ELi4ELi4ELb0EEENS1_24CollectiveEpilogueBwdGQAISA_fSD_Li256ELb1ELb1EEENS1_19SingleTileSchedulerILb1ELb0ELb0ELi128EEEEEEEEEvNT_6ParamsE$_ZZN4cute6detail16composition_implINS_5tupleIJNS_1CILi8EEENS3_ILi2EEES5_S5_S4_S5_EEENS2_IJNS3_ILi1EEEiiiNS3_ILi72EEENS3_ILi512EEEEEENS2_IJNS2_IJS5_S5_S5_EEES5_NS3_ILi4EEEEEENS2_IJNS2_IJS7_S9_S4_EEENS3_ILi4096EEENS3_ILi16EEEEEEEEDaRKT_RKT0_RKT1_RKT2_ENKUlRKT_RKT0_E_clISC_SG_EEDaSW_SZ_ - $_ZN7cutlass13device_kernelIN5flash19enable_sm80_to_sm89INS1_16FlashAttnBwdSm80INS1_25CollectiveMainloopBwdSm80ILi2ELi2EN4cute5tupleIJNS5_1CILi128EEES8_NS7_ILi64EEEEEENS_10bfloat16_tEfNS_4arch4Sm80ELb0ELb0ELb1ELb1ELb1ELb0ELb0ELb0ELi2ELi4ELi4ELi4ELb0EEENS1_24CollectiveEpilogueBwdGQAISA_fSD_Li256ELb1ELb1EEENS1_19SingleTileSchedulerILb1ELb0ELb0ELi128EEEEEEEEEvNT_6ParamsE$_ZZN4cute6detail16composition_implINS_5tupleIJNS_1CILi8EEENS3_ILi2EEES5_S5_S4_S5_EEENS2_IJNS3_ILi1EEEiiiNS3_ILi72EEENS3_ILi512EEEEEENS2_IJNS2_IJS5_S5_S5_EEES5_NS3_ILi4EEEEEENS2_IJNS2_IJS7_S9_S4_EEENS3_ILi4096EEENS3_ILi16EEEEEEEEDaRKT_RKT0_RKT1_RKT2_ENKUlRKT_RKT0_E_clISB_SE_EEDaSW_SZ_)
$_ZN7cutlass13device_kernelIN5flash19enable_sm80_to_sm89INS1_16FlashAttnBwdSm80INS1_25CollectiveMainloopBwdSm80ILi2ELi2EN4cute5tupleIJNS5_1CILi128EEES8_NS7_ILi64EEEEEENS_10bfloat16_tEfNS_4arch4Sm80ELb0ELb0ELb1ELb1ELb1ELb0ELb0ELb0ELi2ELi4ELi4ELi4ELb0EEENS1_24CollectiveEpilogueBwdGQAISA_fSD_Li256ELb1ELb1EEENS1_19SingleTileSchedulerILb1ELb0ELb0ELi128EEEEEEEEEvNT_6ParamsE$_ZZN4cute6detail16composition_implINS_5tupleIJNS_1CILi8EEENS3_ILi2EEES5_S5_S4_S5_EEENS2_IJNS3_ILi1EEEiiiNS3_ILi72EEENS3_ILi512EEEEEENS2_IJNS2_IJS5_S5_S5_EEES5_NS3_ILi4EEEEEENS2_IJNS2_IJS7_S9_S4_EEENS3_ILi4096EEENS3_ILi16EEEEEEEEDaRKT_RKT0_RKT1_RKT2_ENKUlRKT_RKT0_E_clISB_SE_EEDaSW_SZ_:
[----:B------:R-:W-:Y:S01]  /*dbc0*/  IADD3 R34, R1, 0x1380, RZ ;  /* 0x0000138001227810 */ /* 0x000fe20007ffe0ff */
[----:B------:R-:W-:Y:S01]  /*dbd0*/  IMAD.MOV.U32 R4, RZ, RZ, R6 ;  /* 0x000000ffff047224 */ /* 0x000fe200078e0006 */
[----:B------:R-:W-:Y:S02]  /*dbe0*/  MOV R10, 0xdc20 ;  /* 0x0000dc20000a7802 */ /* 0x000fe40000000f00 */
[----:B------:R-:W-:-:S04]  /*dbf0*/  IADD3 R34, R34, c[0x0][0x20], RZ ;  /* 0x0000080022227a10 */ /* 0x000fc80007ffe0ff */
[----:B------:R-:W-:Y:S02]  /*dc00*/  IADD3 R61, R34, 0x4, RZ ;  /* 0x00000004223d7810 */ /* 0x000fe40007ffe0ff */
[----:B------:R-:W-:Y:S05]  /*dc10*/  CALL.REL.NOINC `($_ZN7cutlass13device_kernelIN5flash19enable_sm80_to_sm89INS1_16FlashAttnBwdSm80INS1_25CollectiveMainloopBwdSm80ILi2ELi2EN4cute5tupleIJNS5_1CILi128EEES8_NS7_ILi64EEEEEENS_10bfloat16_tEfNS_4arch4Sm80ELb0ELb0ELb1ELb1ELb1ELb0ELb0ELb0ELi2ELi4ELi4ELi4ELb0EEENS1_24CollectiveEpilogueBwdGQAISA_fSD_Li256ELb1ELb1EEENS1_19SingleTileSchedulerILb1ELb0ELb0ELi128EEEEEEEEEvNT_6ParamsE$_ZZN4cute6detail16composition_implINS_5tupleIJNS_1CILi8EEENS3_ILi2EEES5_S5_S4_S5_EEENS2_IJNS3_ILi1EEEiiiNS3_ILi72EEENS3_ILi512EEEEEENS2_IJS5_S5_S5_EEENS2_IJS7_S9_S4_EEEEEDaRKT_RKT0_RKT1_RKT2_ENKUlRKT_RKT0_E_clIS5_S4_EEDaSR_SU_) ;  /* 0x0000076000007944 */ /* 0x000fea0003c00000 */
[----:B-----5:R-:W-:Y:S01]  /*dc20*/  MOV R3, R2 ;  /* 0x0000000200037202 */ /* 0x020fe20000000f00 */
[----:B------:R-:W-:Y:S01]  /*dc30*/  IMAD.MOV.U32 R77, RZ, RZ, R61 ;  /* 0x000000ffff4d7224 */ /* 0x000fe200078e003d */
[----:B------:R-:W-:Y:S02]  /*dc40*/  MOV R2, 0xdc60 ;  /* 0x0000dc6000027802 */ /* 0x000fe40000000f00 */
[----:B-1----:R-:W-:Y:S05]  /*dc50*/  CALL.REL.NOINC `($_ZN7cutlass13device_kernelIN5flash19enable_sm80_to_sm89INS1_16FlashAttnBwdSm80INS1_25CollectiveMainloopBwdSm80ILi2ELi2EN4cute5tupleIJNS5_1CILi128EEES8_NS7_ILi64EEEEEENS_10bfloat16_tEfNS_4arch4Sm80ELb0ELb0ELb1ELb1ELb1ELb0ELb0ELb0ELi2ELi4ELi4ELi4ELb0EEENS1_24CollectiveEpilogueBwdGQAISA_fSD_Li256ELb1ELb1EEENS1_19SingleTileSchedulerILb1ELb0ELb0ELi128EEEEEEEEEvNT_6ParamsE$_ZN4cute3eso3ESOILb1ELb0EJNS_1CILi1EEENS2_ILi512EEEiEEC2ERKS3_RKS4_RKi) ;  /* 0xffff9fa000007944 */ /* 0x002fea0003c3ffff */
[----:B------:R2:W5:Y:S01]  /*dc60*/  LDL R2, [R1+0x1384] ;  /* 0x0013840001027983 */ /* 0x0005620000100800 */
[----:B------:R-:W-:Y:S02]  /*dc70*/  MOV R76, R34 ;  /* 0x00000022004c7202 */ /* 0x000fe40000000f00 */
[----:B------:R-:W-:Y:S02]  /*dc80*/  MOV R6, 0xdca0 ;  /* 0x0000dca000067802 */ /* 0x000fe40000000f00 */
[----:B-12--5:R-:W-:Y:S05]  /*dc90*/  CALL.REL.NOINC `($_ZN7cutlass13device_kernelIN5flash19enable_sm80_to_sm89INS1_16FlashAttnBwdSm80INS1_25CollectiveMainloopBwdSm80ILi2ELi2EN4cute5tupleIJNS5_1CILi128EEES8_NS7_ILi64EEEEEENS_10bfloat16_tEfNS_4arch4Sm80ELb0ELb0ELb1ELb1ELb1ELb0ELb0ELb0ELi2ELi4ELi4ELi4ELb0EEENS1_24CollectiveEpilogueBwdGQAISA_fSD_Li256ELb1ELb1EEENS1_19SingleTileSchedulerILb1ELb0ELb0ELi128EEEEEEEEEvNT_6ParamsE$_ZN4cute5tupleIJNS0_IJNS_1CILi2EEES2_S2_EEENS0_IJNS1_ILi1EEENS1_ILi512EEEiEEEEEC2ERKS3_RKS6_) ;  /* 0xffffd19000007944 */ /* 0x026fea0003c3ffff */
[----:B------:R1:W5:Y:S01]  /*dca0*/  LDL R34, [R1+0x1380] ;  /* 0x0013800001227983 */ /* 0x0003620000100800 */
[----:B------:R-:W-:-:S04]  /*dcb0*/  MOV R61, 0x0 ;  /* 0x00000000003d7802 */ /* 0x000fc80000000f00 */
[----:B------:R-:W-:Y:S05]  /*dcc0*/  RET.REL.NODEC R60 `(_ZN7cutlass13device_kernelIN5flash19enable_sm80_to_sm89INS1_16FlashAttnBwdSm80INS1_25CollectiveMainloopBwdSm80ILi2ELi2EN4cute5tupleIJNS5_1CILi128EEES8_NS7_ILi64EEEEEENS_10bfloat16_tEfNS_4arch4Sm80ELb0ELb0ELb1ELb1ELb1ELb0ELb0ELb0ELi2ELi4ELi4ELi4ELb0EEENS1_24CollectiveEpilogueBwdGQAISA_fSD_Li256ELb1ELb1EEENS1_19SingleTileSchedulerILb1ELb0ELb0ELi128EEEEEEEEEvNT_6ParamsE) ;  /* 0xffff23303c007950 */ /* 0x000fea0003c3ffff */
        .type           $_ZN7cutlass13device_kernelIN5flash19enable_sm80_to_sm89INS1_16FlashAttnBwdSm80INS1_25CollectiveMainloopBwdSm80ILi2ELi2EN4cute5tupleIJNS5_1CILi128EEES8_NS7_ILi64EEEEEENS_10bfloat16_tEfNS_4arch4Sm80ELb0ELb0ELb1ELb1ELb1ELb0ELb0ELb0ELi2ELi4ELi4ELi4ELb0EEENS1_24CollectiveEpilogueBwdGQAISA_fSD_Li256ELb1ELb1EEENS1_19SingleTileSchedulerILb1ELb0ELb0ELi128EEEEEEEEEvNT_6ParamsE$_ZZN4cute6detail16composition_implINS_5tupleIJNS_1CILi8EEENS3_ILi2EEES5_S5_S4_S5_EEENS2_IJNS3_ILi1EEEiiiNS3_ILi72EEENS3_ILi512EEEEEENS2_IJNS2_IJS5_S5_S5_EEES5_NS3_ILi4EEEEEENS2_IJNS2_IJS7_S9_S4_EEENS3_ILi4096EEENS3_ILi16EEEEEEEEDaRKT_RKT0_RKT1_RKT2_ENKUlRKT_RKT0_E_clISC_SG_EEDaSW_SZ_,@function
        .size           $_ZN7cutlass13device_kernelIN5flash19enable_sm80_to_sm89INS1_16FlashAttnBwdSm80INS1_25CollectiveMainloopBwdSm80ILi2ELi2EN4cute5tupleIJNS5_1CILi128EEES8_NS7_ILi64EEEEEENS_10bfloat16_tEfNS_4arch4Sm80ELb0ELb0ELb1ELb1ELb1ELb0ELb0ELb0ELi2ELi4ELi4ELi4ELb0EEENS1_24CollectiveEpilogueBwdGQAISA_fSD_Li256ELb1ELb1EEENS1_19SingleTileSchedulerILb1ELb0ELb0ELi128EEEEEEEEEvNT_6ParamsE$_ZZN4cute6detail16composition_implINS_5tupleIJNS_1CILi8EEENS3_ILi2EEES5_S5_S4_S5_EEENS2_IJNS3_ILi1EEEiiiNS3_ILi72EEENS3_ILi512EEEEEENS2_IJNS2_IJS5_S5_S5_EEES5_NS3_ILi4EEEEEENS2_IJNS2_IJS7_S9_S4_EEENS3_ILi4096EEENS3_ILi16EEEEEEEEDaRKT_RKT0_RKT1_RKT2_ENKUlRKT_RKT0_E_clISC_SG_EEDaSW_SZ_,($_ZN7cutlass13device_kernelIN5flash19enable_sm80_to_sm89INS1_16FlashAttnBwdSm80INS1_25CollectiveMainloopBwdSm80ILi2ELi2EN4cute5tupleIJNS5_1CILi128EEES8_NS7_ILi64EEEEEENS_10bfloat16_tEfNS_4arch4Sm80ELb0ELb0ELb1ELb1ELb1ELb0ELb0ELb0ELi2ELi4ELi4ELi4ELb0EEENS1_24CollectiveEpilogueBwdGQAISA_fSD_Li256ELb1ELb1EEENS1_19SingleTileSchedulerILb1ELb0ELb0ELi128EEEEEEEEEvNT_6ParamsE$_ZZN4cute6detail16composition_implINS_5tupleIJNS_1CILi8EEENS3_ILi2EEES5_S5_S4_S5_EEENS2_IJNS3_ILi1EEEiiiNS3_ILi72EEENS3_ILi512EEEEEENS2_IJNS3_ILi4EEES5_EEENS2_IJNS3_ILi16EEENS3_ILi8192EEEEEEEEDaRKT_RKT0_RKT1_RKT2_ENKUlRKT_RKT0_E_clISB_SD_EEDaSU_SX_ - $_ZN7cutlass13device_kernelIN5flash19enable_sm80_to_sm89INS1_16FlashAttnBwdSm80INS1_25CollectiveMainloopBwdSm80ILi2ELi2EN4cute5tupleIJNS5_1CILi128EEES8_NS7_ILi64EEEEEENS_10bfloat16_tEfNS_4arch4Sm80ELb0ELb0ELb1ELb1ELb1ELb0ELb0ELb0ELi2ELi4ELi4ELi4ELb0EEENS1_24CollectiveEpilogueBwdGQAISA_fSD_Li256ELb1ELb1EEENS1_19SingleTileSchedulerILb1ELb0ELb0ELi128EEEEEEEEEvNT_6ParamsE$_ZZN4cute6detail16composition_implINS_5tupleIJNS_1CILi8EEENS3_ILi2EEES5_S5_S4_S5_EEENS2_IJNS3_ILi1EEEiiiNS3_ILi72EEENS3_ILi512EEEEEENS2_IJNS2_IJS5_S5_S5_EEES5_NS3_ILi4EEEEEENS2_IJNS2_IJS7_S9_S4_EEENS3_ILi4096EEENS3_ILi16EEEEEEEEDaRKT_RKT0_RKT1_RKT2_ENKUlRKT_RKT0_E_clISC_SG_EEDaSW_SZ_)
$_ZN7cutlass13device_kernelIN5flash19enable_sm80_to_sm89INS1_16FlashAttnBwdSm80INS1_25CollectiveMainloopBwdSm80ILi2ELi2EN4cute5tupleIJNS5_1CILi128EEES8_NS7_ILi64EEEEEENS_10bfloat16_tEfNS_4arch4Sm80ELb0ELb0ELb1ELb1ELb1ELb0ELb0ELb0ELi2ELi4ELi4ELi4ELb0EEENS1_24CollectiveEpilogueBwdGQAISA_fSD_Li256ELb1ELb1EEENS1_19SingleTileSchedulerILb1ELb0ELb0ELi128EEEEEEEEEvNT_6ParamsE$_ZZN4cute6detail16composition_implINS_5tupleIJNS_1CILi8EEENS3_ILi2EEES5_S5_S4_S5_EEENS2_IJNS3_ILi1EEEiiiNS3_ILi72EEENS3_ILi512EEEEEENS2_IJNS2_IJS5_S5_S5_EEES5_NS3_ILi4EEEEEENS2_IJNS2_IJS7_S9_S4_EEENS3_ILi4096EEENS3_ILi16EEEEEEEEDaRKT_RKT0_RKT1_RKT2_ENKUlRKT_RKT0_E_clISC_SG_EEDaSW_SZ_:
        /* <DEDUP_REMOVED lines=33> */
        .type           $_ZN7cutlass13device_kernelIN5flash19enable_sm80_to_sm89INS1_16FlashAttnBwdSm80INS1_25CollectiveMainloopBwdSm80ILi2ELi2EN4cute5tupleIJNS5_1CILi128EEES8_NS7_ILi64EEEEEENS_10bfloat16_tEfNS_4arch4Sm80ELb0ELb0ELb1ELb1ELb1ELb0ELb0ELb0ELi2ELi4ELi4ELi4ELb0EEENS1_24CollectiveEpilogueBwdGQAISA_fSD_Li256ELb1ELb1EEENS1_19SingleTileSchedulerILb1ELb0ELb0ELi128EEEEEEEEEvNT_6ParamsE$_ZZN4cute6detail16composition_implINS_5tupleIJNS_1CILi8EEENS3_ILi2EEES5_S5_S4_S5_EEENS2_IJNS3_ILi1EEEiiiNS3_ILi72EEENS3_ILi512EEEEEENS2_IJNS3_ILi4EEES5_EEENS2_IJNS3_ILi16EEENS3_ILi8192EEEEEEEEDaRKT_RKT0_RKT1_RKT2_ENKUlRKT_RKT0_E_clISB_SD_EEDaSU_SX_,@function
        .size           $_ZN7cutlass13device_kernelIN5flash19enable_sm80_to_sm89INS1_16FlashAttnBwdSm80INS1_25CollectiveMainloopBwdSm80ILi2ELi2EN4cute5tupleIJNS5_1CILi128EEES8_NS7_ILi64EEEEEENS_10bfloat16_tEfNS_4arch4Sm80ELb0ELb0ELb1ELb1ELb1ELb0ELb0ELb0ELi2ELi4ELi4ELi4ELb0EEENS1_24CollectiveEpilogueBwdGQAISA_fSD_Li256ELb1ELb1EEENS1_19SingleTileSchedulerILb1ELb0ELb0ELi128EEEEEEEEEvNT_6ParamsE$_ZZN4cute6detail16composition_implINS_5tupleIJNS_1CILi8EEENS3_ILi2EEES5_S5_S4_S5_EEENS2_IJNS3_ILi1EEEiiiNS3_ILi72EEENS3_ILi512EEEEEENS2_IJNS3_ILi4EEES5_EEENS2_IJNS3_ILi16EEENS3_ILi8192EEEEEEEEDaRKT_RKT0_RKT1_RKT2_ENKUlRKT_RKT0_E_clISB_SD_EEDaSU_SX_,($_ZN7cutlass13device_kernelIN5flash19enable_sm80_to_sm89INS1_16FlashAttnBwdSm80INS1_25CollectiveMainloopBwdSm80ILi2ELi2EN4cute5tupleIJNS5_1CILi128EEES8_NS7_ILi64EEEEEENS_10bfloat16_tEfNS_4arch4Sm80ELb0ELb0ELb1ELb1ELb1ELb0ELb0ELb0ELi2ELi4ELi4ELi4ELb0EEENS1_24CollectiveEpilogueBwdGQAISA_fSD_Li256ELb1ELb1EEENS1_19SingleTileSchedulerILb1ELb0ELb0ELi128EEEEEEEEEvNT_6ParamsE$_ZZN4cute6detail16composition_implINS_5tupleIJNS_1CILi8EEENS3_ILi2EEES5_S5_S4_S5_EEENS2_IJNS3_ILi1EEEiiiNS3_ILi72EEENS3_ILi512EEEEEENS2_IJS5_S5_EEENS2_IJS7_S4_EEEEEDaRKT_RKT0_RKT1_RKT2_ENKUlRKT_RKT0_E_clIS5_S4_EEDaSR_SU_ - $_ZN7cutlass13device_kernelIN5flash19enable_sm80_to_sm89INS1_16FlashAttnBwdSm80INS1_25CollectiveMainloopBwdSm80ILi2ELi2EN4cute5tupleIJNS5_1CILi128EEES8_NS7_ILi64EEEEEENS_10bfloat16_tEfNS_4arch4Sm80ELb0ELb0ELb1ELb1ELb1ELb0ELb0ELb0ELi2ELi4ELi4ELi4ELb0EEENS1_24CollectiveEpilogueBwdGQAISA_fSD_Li256ELb1ELb1EEENS1_19SingleTileSchedulerILb1ELb0ELb0ELi128EEEEEEEEEvNT_6ParamsE$_ZZN4cute6detail16composition_implINS_5tupleIJNS_1CILi8EEENS3_ILi2EEES5_S5_S4_S5_EEENS2_IJNS3_ILi1EEEiiiNS3_ILi72EEENS3_ILi512EEEEEENS2_IJNS3_ILi4EEES5_EEENS2_IJNS3_ILi16EEENS3_ILi8192EEEEEEEEDaRKT_RKT0_RKT1_RKT2_ENKUlRKT_RKT0_E_clISB_SD_EEDaSU_SX_)
$_ZN7cutlass13device_kernelIN5flash19enable_sm80_to_sm89INS1_16FlashAttnBwdSm80INS1_25CollectiveMainloopBwdSm80ILi2ELi2EN4cute5tupleIJNS5_1CILi128EEES8_NS7_ILi64EEEEEENS_10bfloat16_tEfNS_4arch4Sm80ELb0ELb0ELb1ELb1ELb1ELb0ELb0ELb0ELi2ELi4ELi4ELi4ELb0EEENS1_24CollectiveEpilogueBwdGQAISA_fSD_Li256ELb1ELb1EEENS1_19SingleTileSchedulerILb1ELb0ELb0ELi128EEEEEEEEEvNT_6ParamsE$_ZZN4cute6detail16composition_implINS_5tupleIJNS_1CILi8EEENS3_ILi2EEES5_S5_S4_S5_EEENS2_IJNS3_ILi1EEEiiiNS3_ILi72EEENS3_ILi512EEEEEENS2_IJNS3_ILi4EEES5_EEENS2_IJNS3_ILi16EEENS3_ILi8192EEEEEEEEDaRKT_RKT0_RKT1_RKT2_ENKUlRKT_RKT0_E_clISB_SD_EEDaSU_SX_:
        /* <DEDUP_REMOVED lines=35> */
        .type           $_ZN7cutlass13device_kernelIN5flash19enable_sm80_to_sm89INS1_16FlashAttnBwdSm80INS1_25CollectiveMainloopBwdSm80ILi2ELi2EN4cute5tupleIJNS5_1CILi128EEES8_NS7_ILi64EEEEEENS_10bfloat16_tEfNS_4arch4Sm80ELb0ELb0ELb1ELb1ELb1ELb0ELb0ELb0ELi2ELi4ELi4ELi4ELb0EEENS1_24CollectiveEpilogueBwdGQAISA_fSD_Li256ELb1ELb1EEENS1_19SingleTileSchedulerILb1ELb0ELb0ELi128EEEEEEEEEvNT_6ParamsE$_ZZN4cute6detail16composition_implINS_5tupleIJNS_1CILi8EEENS3_ILi2EEES5_S5_S4_S5_EEENS2_IJNS3_ILi1EEEiiiNS3_ILi72EEENS3_ILi512EEEEEENS2_IJS5_S5_EEENS2_IJS7_S4_EEEEEDaRKT_RKT0_RKT1_RKT2_ENKUlRKT_RKT0_E_clIS5_S4_EEDaSR_SU_,@function
        .size           $_ZN7cutlass13device_kernelIN5flash19enable_sm80_to_sm89INS1_16FlashAttnBwdSm80INS1_25CollectiveMainloopBwdSm80ILi2ELi2EN4cute5tupleIJNS5_1CILi128EEES8_NS7_ILi64EEEEEENS_10bfloat16_tEfNS_4arch4Sm80ELb0ELb0ELb1ELb1ELb1ELb0ELb0ELb0ELi2ELi4ELi4ELi4ELb0EEENS1_24CollectiveEpilogueBwdGQAISA_fSD_Li256ELb1ELb1EEENS1_19SingleTileSchedulerILb1ELb0ELb0ELi128EEEEEEEEEvNT_6ParamsE$_ZZN4cute6detail16composition_implINS_5tupleIJNS_1CILi8EEENS3_ILi2EEES5_S5_S4_S5_EEENS2_IJNS3_ILi1EEEiiiNS3_ILi72EEENS3_ILi512EEEEEENS2_IJS5_S5_EEENS2_IJS7_S4_EEEEEDaRKT_RKT0_RKT1_RKT2_ENKUlRKT_RKT0_E_clIS5_S4_EEDaSR_SU_,($_ZN7cutlass13device_kernelIN5flash19enable_sm80_to_sm89INS1_16FlashAttnBwdSm80INS1_25CollectiveMainloopBwdSm80ILi2ELi2EN4cute5tupleIJNS5_1CILi128EEES8_NS7_ILi64EEEEEENS_10bfloat16_tEfNS_4arch4Sm80ELb0ELb0ELb1ELb1ELb1ELb0ELb0ELb0ELi2ELi4ELi4ELi4ELb0EEENS1_24CollectiveEpilogueBwdGQAISA_fSD_Li256ELb1ELb1EEENS1_19SingleTileSchedulerILb1ELb0ELb0ELi128EEEEEEEEEvNT_6ParamsE$_ZZN4cute6detail16composition_implINS_5tupleIJNS_1CILi8EEENS3_ILi2EEES5_S5_S4_S5_EEENS2_IJNS3_ILi1EEEiiiNS3_ILi72EEENS3_ILi512EEEEEENS2_IJS5_S5_S5_EEENS2_IJS7_S9_S4_EEEEEDaRKT_RKT0_RKT1_RKT2_ENKUlRKT_RKT0_E_clIS5_S4_EEDaSR_SU_ - $_ZN7cutlass13device_kernelIN5flash19enable_sm80_to_sm89INS1_16FlashAttnBwdSm80INS1_25CollectiveMainloopBwdSm80ILi2ELi2EN4cute5tupleIJNS5_1CILi128EEES8_NS7_ILi64EEEEEENS_10bfloat16_tEfNS_4arch4Sm80ELb0ELb0ELb1ELb1ELb1ELb0ELb0ELb0ELi2ELi4ELi4ELi4ELb0EEENS1_24CollectiveEpilogueBwdGQAISA_fSD_Li256ELb1ELb1EEENS1_19SingleTileSchedulerILb1ELb0ELb0ELi128EEEEEEEEEvNT_6ParamsE$_ZZN4cute6detail16composition_implINS_5tupleIJNS_1CILi8EEENS3_ILi2EEES5_S5_S4_S5_EEENS2_IJNS3_ILi1EEEiiiNS3_ILi72EEENS3_ILi512EEEEEENS2_IJS5_S5_EEENS2_IJS7_S4_EEEEEDaRKT_RKT0_RKT1_RKT2_ENKUlRKT_RKT0_E_clIS5_S4_EEDaSR_SU_)
$_ZN7cutlass13device_kernelIN5flash19enable_sm80_to_sm89INS1_16FlashAttnBwdSm80INS1_25CollectiveMainloopBwdSm80ILi2ELi2EN4cute5tupleIJNS5_1CILi128EEES8_NS7_ILi64EEEEEENS_10bfloat16_tEfNS_4arch4Sm80ELb0ELb0ELb1ELb1ELb1ELb0ELb0ELb0ELi2ELi4ELi4ELi4ELb0EEENS1_24CollectiveEpilogueBwdGQAISA_fSD_Li256ELb1ELb1EEENS1_19SingleTileSchedulerILb1ELb0ELb0ELi128EEEEEEEEEvNT_6ParamsE$_ZZN4cute6detail16composition_implINS_5tupleIJNS_1CILi8EEENS3_ILi2EEES5_S5_S4_S5_EEENS2_IJNS3_ILi1EEEiiiNS3_ILi72EEENS3_ILi512EEEEEENS2_IJS5_S5_EEENS2_IJS7_S4_EEEEEDaRKT_RKT0_RKT1_RKT2_ENKUlRKT_RKT0_E_clIS5_S4_EEDaSR_SU_:
        /* <DEDUP_REMOVED lines=15> */
[----:B-1---5:R-:W-:Y:S05]  /*e200*/  CALL.REL.NOINC `($_ZN7cutlass13device_kernelIN5flash19enable_sm80_to_sm89INS1_16FlashAttnBwdSm80INS1_25CollectiveMainloopBwdSm80ILi2ELi2EN4cute5tupleIJNS5_1CILi128EEES8_NS7_ILi64EEEEEENS_10bfloat16_tEfNS_4arch4Sm80ELb0ELb0ELb1ELb1ELb1ELb0ELb0ELb0ELi2ELi4ELi4ELi4ELb0EEENS1_24CollectiveEpilogueBwdGQAISA_fSD_Li256ELb1ELb1EEENS1_19SingleTileSchedulerILb1ELb0ELb0ELi128EEEEEEEEEvNT_6ParamsE$_ZZN4cute6detail16composition_implINS_5tupleIJNS_1CILi8EEENS3_ILi2EEES5_S5_S4_S5_EEENS2_IJNS3_ILi1EEEiiiNS3_ILi72EEENS3_ILi512EEEEEES5_S4_EEDaRKT_RKT0_RKT1_RKT2_ENKUlRKT_T0_E_clINS2_IJNS2_IJEEEST_S5_S7_EEENS_17integral_constantIiLi1EEEEEDaSP_SQ_) ;  /* 0x0000066000007944 */ /* 0x022fea0003c00000 */
[----:B-----5:R2:W-:Y:S01]  /*e210*/  STL [R1+0x13b0], R2 ;  /* 0x0013b00201007387 */ /* 0x0205e20000100800 */
[----:B------:R-:W-:Y:S02]  /*e220*/  IADD3 R3, R5, 0x28, RZ ;  /* 0x0000002805037810 */ /* 0x000fe40007ffe0ff */
[----:B------:R-:W-:Y:S01]  /*e230*/  MOV R6, 0xe260 ;  /* 0x0000e26000067802 */ /* 0x000fe20000000f00 */
[----:B------:R2:W-:Y:S04]  /*e240*/  STL.64 [R1+0x13a8], R70 ;  /* 0x0013a84601007387 */ /* 0x0005e80000100a00 */
[----:B-12---:R-:W-:Y:S05]  /*e250*/  CALL.REL.NOINC `($_ZN7cutlass13device_kernelIN5flash19enable_sm80_to_sm89INS1_16FlashAttnBwdSm80INS1_25CollectiveMainloopBwdSm80ILi2ELi2EN4cute5tupleIJNS5_1CILi128EEES8_NS7_ILi64EEEEEENS_10bfloat16_tEfNS_4arch4Sm80ELb0ELb0ELb1ELb1ELb1ELb0ELb0ELb0ELi2ELi4ELi4ELi4ELb0EEENS1_24CollectiveEpilogueBwdGQAISA_fSD_Li256ELb1ELb1EEENS1_19SingleTileSchedulerILb1ELb0ELb0ELi128EEEEEEEEEvNT_6ParamsE$_ZZN4cute6detail16composition_implINS_5tupleIJNS_1CILi8EEENS3_ILi2EEES5_S5_S4_S5_EEENS2_IJNS3_ILi1EEEiiiNS3_ILi72EEENS3_ILi512EEEEEES5_S4_EEDaRKT_RKT0_RKT1_RKT2_ENKUlRKT_T0_E_clINS2_IJNS2_IJS5_EEENS2_IJiEEES7_S7_EEENS_17integral_constantIiLi2EEEEEDaSP_SQ_) ;  /* 0x000006e000007944 */ /* 0x006fea0003c00000 */
[----:B------:R-:W2:Y:S01]  /*e260*/  LDL.64 R8, [R1+0x13a8] ;  /* 0x0013a80001087983 */ /* 0x000ea20000100a00 */
[----:B------:R-:W-:Y:S02]  /*e270*/  IADD3 R3, R5, 0x18, RZ ;  /* 0x0000001805037810 */ /* 0x000fe40007ffe0ff */
[----:B------:R-:W-:Y:S01]  /*e280*/  MOV R6, 0xe2c0 ;  /* 0x0000e2c000067802 */ /* 0x000fe20000000f00 */
[----:B-----5:R3:W-:Y:S04]  /*e290*/  STL [R1+0x13a0], R2 ;  /* 0x0013a00201007387 */ /* 0x0207e80000100800 */
[----:B--2---:R3:W-:Y:S02]  /*e2a0*/  STL.64 [R1+0x1398], R8 ;  /* 0x0013980801007387 */ /* 0x0047e40000100a00 */
[----:B-1-3--:R-:W-:Y:S05]  /*e2b0*/  CALL.REL.NOINC `($_ZN7cutlass13device_kernelIN5flash19enable_sm80_to_sm89INS1_16FlashAttnBwdSm80INS1_25CollectiveMainloopBwdSm80ILi2ELi2EN4cute5tupleIJNS5_1CILi128EEES8_NS7_ILi64EEEEEENS_10bfloat16_tEfNS_4arch4Sm80ELb0ELb0ELb1ELb1ELb1ELb0ELb0ELb0ELi2ELi4ELi4ELi4ELb0EEENS1_24CollectiveEpilogueBwdGQAISA_fSD_Li256ELb1ELb1EEENS1_19SingleTileSchedulerILb1ELb0ELb0ELi128EEEEEEEEEvNT_6ParamsE$_ZZN4cute6detail16composition_implINS_5tupleIJNS_1CILi8EEENS3_ILi2EEES5_S5_S4_S5_EEENS2_IJNS3_ILi1EEEiiiNS3_ILi72EEENS3_ILi512EEEEEES5_S4_EEDaRKT_RKT0_RKT1_RKT2_ENKUlRKT_T0_E_clINS2_IJNS2_IJS5_EEENS2_IJiEEES7_S7_EEENS_17integral_constantIiLi3EEEEEDaSP_SQ_) ;  /* 0x0000072000007944 */ /* 0x00afea0003c00000 */
[----:B------:R-:W2:Y:S01]  /*e2c0*/  LDL.64 R8, [R1+0x1398] ;  /* 0x0013980001087983 */ /* 0x000ea20000100a00 */
[----:B------:R-:W-:-:S02]  /*e2d0*/  IADD3 R3, R5, 0x8, RZ ;  /* 0x0000000805037810 */ /* 0x000fc40007ffe0ff */
[----:B------:R-:W-:Y:S01]  /*e2e0*/  MOV R6, 0xe320 ;  /* 0x0000e32000067802 */ /* 0x000fe20000000f00 */
[----:B-----5:R3:W-:Y:S04]  /*e2f0*/  STL [R1+0x1390], R2 ;  /* 0x0013900201007387 */ /* 0x0207e80000100800 */
[----:B--2---:R3:W-:Y:S02]  /*e300*/  STL.64 [R1+0x1388], R8 ;  /* 0x0013880801007387 */ /* 0x0047e40000100a00 */
[----:B-1-3--:R-:W-:Y:S05]  /*e310*/  CALL.REL.NOINC `($_ZN7cutlass13device_kernelIN5flash19enable_sm80_to_sm89INS1_16FlashAttnBwdSm80INS1_25CollectiveMainloopBwdSm80ILi2ELi2EN4cute5tupleIJNS5_1CILi128EEES8_NS7_ILi64EEEEEENS_10bfloat16_tEfNS_4arch4Sm80ELb0ELb0ELb1ELb1ELb1ELb0ELb0ELb0ELi2ELi4ELi4ELi4ELb0EEENS1_24CollectiveEpilogueBwdGQAISA_fSD_Li256ELb1ELb1EEENS1_19SingleTileSchedulerILb1ELb0ELb0ELi128EEEEEEEEEvNT_6ParamsE$_ZZN4cute6detail16composition_implINS_5tupleIJNS_1CILi8EEENS3_ILi2EEES5_S5_S4_S5_EEENS2_IJNS3_ILi1EEEiiiNS3_ILi72EEENS3_ILi512EEEEEES5_S4_EEDaRKT_RKT0_RKT1_RKT2_ENKUlRKT_T0_E_clINS2_IJNS2_IJS5_EEENS2_IJiEEES7_S7_EEENS_17integral_constantIiLi4EEEEEDaSP_SQ_) ;  /* 0x0000076000007944 */ /* 0x00afea0003c00000 */
[----:B------:R-:W-:Y:S02]  /*e320*/  MOV R2, R57 ;  /* 0x0000003900027202 */ /* 0x000fe40000000f00 */
[----:B------:R-:W-:Y:S02]  /*e330*/  MOV R6, 0xe350 ;  /* 0x0000e35000067802 */ /* 0x000fe40000000f00 */
[----:B-1---5:R-:W-:Y:S05]  /*e340*/  CALL.REL.NOINC `($_ZN7cutlass13device_kernelIN5flash19enable_sm80_to_sm89INS1_16FlashAttnBwdSm80INS1_25CollectiveMainloopBwdSm80ILi2ELi2EN4cute5tupleIJNS5_1CILi128EEES8_NS7_ILi64EEEEEENS_10bfloat16_tEfNS_4arch4Sm80ELb0ELb0ELb1ELb1ELb1ELb0ELb0ELb0ELi2ELi4ELi4ELi4ELb0EEENS1_24CollectiveEpilogueBwdGQAISA_fSD_Li256ELb1ELb1EEENS1_19SingleTileSchedulerILb1ELb0ELb0ELi128EEEEEEEEEvNT_6ParamsE$_ZN4cute5tupleIJNS_1CILi2EEEiEEC2ERKS2_RKi) ;  /* 0xffffcc8000007944 */ /* 0x022fea0003c3ffff */
[----:B------:R1:W5:Y:S01]  /*e350*/  LDL R2, [R1+0x13c8] ;  /* 0x0013c80001027983 */ /* 0x0003620000100800 */
[----:B------:R-:W-:-:S04]  /*e360*/  MOV R63, 0x0 ;  /* 0x00000000003f7802 */ /* 0x000fc80000000f00 */
[----:B------:R-:W-:Y:S05]  /*e370*/  RET.REL.NODEC R62 `(_ZN7cutlass13device_kernelIN5flash19enable_sm80_to_sm89INS1_16FlashAttnBwdSm80INS1_25CollectiveMainloopBwdSm80ILi2ELi2EN4cute5tupleIJNS5_1CILi128EEES8_NS7_ILi64EEEEEENS_10bfloat16_tEfNS_4arch4Sm80ELb0ELb0ELb1ELb1ELb1ELb0ELb0ELb0ELi2ELi4ELi4ELi4ELb0EEENS1_24CollectiveEpilogueBwdGQAISA_fSD_Li256ELb1ELb1EEENS1_19SingleTileSchedulerILb1ELb0ELb0ELi128EEEEEEEEEvNT_6ParamsE) ;  /* 0xffff1c803e007950 */ /* 0x000fea0003c3ffff */
        .type           $_ZN7cutlass13device_kernelIN5flash19enable_sm80_to_sm89INS1_16FlashAttnBwdSm80INS1_25CollectiveMainloopBwdSm80ILi2ELi2EN4cute5tupleIJNS5_1CILi128EEES8_NS7_ILi64EEEEEENS_10bfloat16_tEfNS_4arch4Sm80ELb0ELb0ELb1ELb1ELb1ELb0ELb0ELb0ELi2ELi4ELi4ELi4ELb0EEENS1_24CollectiveEpilogueBwdGQAISA_fSD_Li256ELb1ELb1EEENS1_19SingleTileSchedulerILb1ELb0ELb0ELi128EEEEEEEEEvNT_6ParamsE$_ZZN4cute6detail16composition_implINS_5tupleIJNS_1CILi8EEENS3_ILi2EEES5_S5_S4_S5_EEENS2_IJNS3_ILi1EEEiiiNS3_ILi72EEENS3_ILi512EEEEEENS2_IJS5_S5_S5_EEENS2_IJS7_S9_S4_EEEEEDaRKT_RKT0_RKT1_RKT2_ENKUlRKT_RKT0_E_clIS5_S4_EEDaSR_SU_,@function
        .size           $_ZN7cutlass13device_kernelIN5flash19enable_sm80_to_sm89INS1_16FlashAttnBwdSm80INS1_25CollectiveMainloopBwdSm80ILi2ELi2EN4cute5tupleIJNS5_1CILi128EEES8_NS7_ILi64EEEEEENS_10bfloat16_tEfNS_4arch4Sm80ELb0ELb0ELb1ELb1ELb1ELb0ELb0ELb0ELi2ELi4ELi4ELi4ELb0EEENS1_24CollectiveEpilogueBwdGQAISA_fSD_Li256ELb1ELb1EEENS1_19SingleTileSchedulerILb1ELb0ELb0ELi128EEEEEEEEEvNT_6ParamsE$_ZZN4cute6detail16composition_implINS_5tupleIJNS_1CILi8EEENS3_ILi2EEES5_S5_S4_S5_EEENS2_IJNS3_ILi1EEEiiiNS3_ILi72EEENS3_ILi512EEEEEENS2_IJS5_S5_S5_EEENS2_IJS7_S9_S4_EEEEEDaRKT_RKT0_RKT1_RKT2_ENKUlRKT_RKT0_E_clIS5_S4_EEDaSR_SU_,($_ZN7cutlass13device_kernelIN5flash19enable_sm80_to_sm89INS1_16FlashAttnBwdSm80INS1_25CollectiveMainloopBwdSm80ILi2ELi2EN4cute5tupleIJNS5_1CILi128EEES8_NS7_ILi64EEEEEENS_10bfloat16_tEfNS_4arch4Sm80ELb0ELb0ELb1ELb1ELb1ELb0ELb0ELb0ELi2ELi4ELi4ELi4ELb0EEENS1_24CollectiveEpilogueBwdGQAISA_fSD_Li256ELb1ELb1EEENS1_19SingleTileSchedulerILb1ELb0ELb0ELi128EEEEEEEEEvNT_6ParamsE$_ZZN4cute6detail16composition_implINS_5tupleIJNS_1CILi8EEENS3_ILi2EEES5_S5_S4_S5_EEENS2_IJNS3_ILi1EEEiiiNS3_ILi72EEENS3_ILi512EEEEEENS3_ILi4EEENS3_ILi16EEEEEDaRKT_RKT0_RKT1_RKT2_ENKUlRKT_T0_E_clINS2_IJNS2_IJEEESV_SB_S7_EEENS_17integral_constantIiLi2EEEEEDaSR_SS_ - $_ZN7cutlass13device_kernelIN5flash19enable_sm80_to_sm89INS1_16FlashAttnBwdSm80INS1_25CollectiveMainloopBwdSm80ILi2ELi2EN4cute5tupleIJNS5_1CILi128EEES8_NS7_ILi64EEEEEENS_10bfloat16_tEfNS_4arch4Sm80ELb0ELb0ELb1ELb1ELb1ELb0ELb0ELb0ELi2ELi4ELi4ELi4ELb0EEENS1_24CollectiveEpilogueBwdGQAISA_fSD_Li256ELb1ELb1EEENS1_19SingleTileSchedulerILb1ELb0ELb0ELi128EEEEEEEEEvNT_6ParamsE$_ZZN4cute6detail16composition_implINS_5tupleIJNS_1CILi8EEENS3_ILi2EEES5_S5_S4_S5_EEENS2_IJNS3_ILi1EEEiiiNS3_ILi72EEENS3_ILi512EEEEEENS2_IJS5_S5_S5_EEENS2_IJS7_S9_S4_EEEEEDaRKT_RKT0_RKT1_RKT2_ENKUlRKT_RKT0_E_clIS5_S4_EEDaSR_SU_)
$_ZN7cutlass13device_kernelIN5flash19enable_sm80_to_sm89INS1_16FlashAttnBwdSm80INS1_25CollectiveMainloopBwdSm80ILi2ELi2EN4cute5tupleIJNS5_1CILi128EEES8_NS7_ILi64EEEEEENS_10bfloat16_tEfNS_4arch4Sm80ELb0ELb0ELb1ELb1ELb1ELb0ELb0ELb0ELi2ELi4ELi4ELi4ELb0EEENS1_24CollectiveEpilogueBwdGQAISA_fSD_Li256ELb1ELb1EEENS1_19SingleTileSchedulerILb1ELb0ELb0ELi128EEEEEEEEEvNT_6ParamsE$_ZZN4cute6detail16composition_implINS_5tupleIJNS_1CILi8EEENS3_ILi2EEES5_S5_S4_S5_EEENS2_IJNS3_ILi1EEEiiiNS3_ILi72EEENS3_ILi512EEEEEENS2_IJS5_S5_S5_EEENS2_IJS7_S9_S4_EEEEEDaRKT_RKT0_RKT1_RKT2_ENKUlRKT_RKT0_E_clIS5_S4_EEDaSR_SU_:
        /* <DEDUP_REMOVED lines=37> */
[----:B------:R-:W-:Y:S02]  /*e5d0*/  MOV R4, R10 ;  /* 0x0000000a00047202 */ /* 0x000fe40000000f00 */
[----:B------:R-:W-:-:S04]  /*e5e0*/  MOV R5, 0x0 ;  /* 0x0000000000057802 */ /* 0x000fc80000000f00 */
[----:B------:R-:W-:Y:S05]  /*e5f0*/  RET.REL.NODEC R4 `(_ZN7cutlass13device_kernelIN5flash19enable_sm80_to_sm89INS1_16FlashAttnBwdSm80INS1_25CollectiveMainloopBwdSm80ILi2ELi2EN4cute5tupleIJNS5_1CILi128EEES8_NS7_ILi64EEEEEENS_10bfloat16_tEfNS_4arch4Sm80ELb0ELb0ELb1ELb1ELb1ELb0ELb0ELb0ELi2ELi4ELi4ELi4ELb0EEENS1_24CollectiveEpilogueBwdGQAISA_fSD_Li256ELb1ELb1EEENS1_19SingleTileSchedulerILb1ELb0ELb0ELi128EEEEEEEEEvNT_6ParamsE) ;  /* 0xffff1a0004007950 */ /* 0x000fea0003c3ffff */
        .type           $_ZN7cutlass13device_kernelIN5flash19enable_sm80_to_sm89INS1_16FlashAttnBwdSm80INS1_25CollectiveMainloopBwdSm80ILi2ELi2EN4cute5tupleIJNS5_1CILi128EEES8_NS7_ILi64EEEEEENS_10bfloat16_tEfNS_4arch4Sm80ELb0ELb0ELb1ELb1ELb1ELb0ELb0ELb0ELi2ELi4ELi4ELi4ELb0EEENS1_24CollectiveEpilogueBwdGQAISA_fSD_Li256ELb1ELb1EEENS1_19SingleTileSchedulerILb1ELb0ELb0ELi128EEEEEEEEEvNT_6ParamsE$_ZZN4cute6detail16composition_implINS_5tupleIJNS_1CILi8EEENS3_ILi2EEES5_S5_S4_S5_EEENS2_IJNS3_ILi1EEEiiiNS3_ILi72EEENS3_ILi512EEEEEENS3_ILi4EEENS3_ILi16EEEEEDaRKT_RKT0_RKT1_RKT2_ENKUlRKT_T0_E_clINS2_IJNS2_IJEEESV_SB_S7_EEENS_17integral_constantIiLi2EEEEEDaSR_SS_,@function
        .size           $_ZN7cutlass13device_kernelIN5flash19enable_sm80_to_sm89INS1_16FlashAttnBwdSm80INS1_25CollectiveMainloopBwdSm80ILi2ELi2EN4cute5tupleIJNS5_1CILi128EEES8_NS7_ILi64EEEEEENS_10bfloat16_tEfNS_4arch4Sm80ELb0ELb0ELb1ELb1ELb1ELb0ELb0ELb0ELi2ELi4ELi4ELi4ELb0EEENS1_24CollectiveEpilogueBwdGQAISA_fSD_Li256ELb1ELb1EEENS1_19SingleTileSchedulerILb1ELb0ELb0ELi128EEEEEEEEEvNT_6ParamsE$_ZZN4cute6detail16composition_implINS_5tupleIJNS_1CILi8EEENS3_ILi2EEES5_S5_S4_S5_EEENS2_IJNS3_ILi1EEEiiiNS3_ILi72EEENS3_ILi512EEEEEENS3_ILi4EEENS3_ILi16EEEEEDaRKT_RKT0_RKT1_RKT2_ENKUlRKT_T0_E_clINS2_IJNS2_IJEEESV_SB_S7_EEENS_17integral_constantIiLi2EEEEEDaSR_SS_,($_ZN7cutlass13device_kernelIN5flash19enable_sm80_to_sm89INS1_16FlashAttnBwdSm80INS1_25CollectiveMainloopBwdSm80ILi2ELi2EN4cute5tupleIJNS5_1CILi128EEES8_NS7_ILi64EEEEEENS_10bfloat16_tEfNS_4arch4Sm80ELb0ELb0ELb1ELb1ELb1ELb0ELb0ELb0ELi2ELi4ELi4ELi4ELb0EEENS1_24CollectiveEpilogueBwdGQAISA_fSD_Li256ELb1ELb1EEENS1_19SingleTileSchedulerILb1ELb0ELb0ELi128EEEEEEEEEvNT_6ParamsE$_ZZN4cute6detail16composition_implINS_5tupleIJNS_1CILi8EEENS3_ILi2EEES5_S5_S4_S5_EEENS2_IJNS3_ILi1EEEiiiNS3_ILi72EEENS3_ILi512EEEEEENS3_ILi4EEENS3_ILi16EEEEEDaRKT_RKT0_RKT1_RKT2_ENKUlRKT_T0_E_clINS2_IJNS2_IJS5_EEENS2_IJiEEES5_S7_EEENS_17integral_constantIiLi3EEEEEDaSR_SS_ - $_ZN7cutlass13device_kernelIN5flash19enable_sm80_to_sm89INS1_16FlashAttnBwdSm80INS1_25CollectiveMainloopBwdSm80ILi2ELi2EN4cute5tupleIJNS5_1CILi128EEES8_NS7_ILi64EEEEEENS_10bfloat16_tEfNS_4arch4Sm80ELb0ELb0ELb1ELb1ELb1ELb0ELb0ELb0ELi2ELi4ELi4ELi4ELb0EEENS1_24CollectiveEpilogueBwdGQAISA_fSD_Li256ELb1ELb1EEENS1_19SingleTileSchedulerILb1ELb0ELb0ELi128EEEEEEEEEvNT_6ParamsE$_ZZN4cute6detail16composition_implINS_5tupleIJNS_1CILi8EEENS3_ILi2EEES5_S5_S4_S5_EEENS2_IJNS3_ILi1EEEiiiNS3_ILi72EEENS3_ILi512EEEEEENS3_ILi4EEENS3_ILi16EEEEEDaRKT_RKT0_RKT1_RKT2_ENKUlRKT_T0_E_clINS2_IJNS2_IJEEESV_SB_S7_EEENS_17integral_constantIiLi2EEEEEDaSR_SS_)
$_ZN7cutlass13device_kernelIN5flash19enable_sm80_to_sm89INS1_16FlashAttnBwdSm80INS1_25CollectiveMainloopBwdSm80ILi2ELi2EN4cute5tupleIJNS5_1CILi128EEES8_NS7_ILi64EEEEEENS_10bfloat16_tEfNS_4arch4Sm80ELb0ELb0ELb1ELb1ELb1ELb0ELb0ELb0ELi2ELi4ELi4ELi4ELb0EEENS1_24CollectiveEpilogueBwdGQAISA_fSD_Li256ELb1ELb1EEENS1_19SingleTileSchedulerILb1ELb0ELb0ELi128EEEEEEEEEvNT_6ParamsE$_ZZN4cute6detail16composition_implINS_5tupleIJNS_1CILi8EEENS3_ILi2EEES5_S5_S4_S5_EEENS2_IJNS3_ILi1EEEiiiNS3_ILi72EEENS3_ILi512EEEEEENS3_ILi4EEENS3_ILi16EEEEEDaRKT_RKT0_RKT1_RKT2_ENKUlRKT_T0_E_clINS2_IJNS2_IJEEESV_SB_S7_EEENS_17integral_constantIiLi2EEEEEDaSR_SS_:
        /* <DEDUP_REMOVED lines=13> */
        .type           $_ZN7cutlass13device_kernelIN5flash19enable_sm80_to_sm89INS1_16FlashAttnBwdSm80INS1_25CollectiveMainloopBwdSm80ILi2ELi2EN4cute5tupleIJNS5_1CILi128EEES8_NS7_ILi64EEEEEENS_10bfloat16_tEfNS_4arch4Sm80ELb0ELb0ELb1ELb1ELb1ELb0ELb0ELb0ELi2ELi4ELi4ELi4ELb0EEENS1_24CollectiveEpilogueBwdGQAISA_fSD_Li256ELb1ELb1EEENS1_19SingleTileSchedulerILb1ELb0ELb0ELi128EEEEEEEEEvNT_6ParamsE$_ZZN4cute6detail16composition_implINS_5tupleIJNS_1CILi8EEENS3_ILi2EEES5_S5_S4_S5_EEENS2_IJNS3_ILi1EEEiiiNS3_ILi72EEENS3_ILi512EEEEEENS3_ILi4EEENS3_ILi16EEEEEDaRKT_RKT0_RKT1_RKT2_ENKUlRKT_T0_E_clINS2_IJNS2_IJS5_EEENS2_IJiEEES5_S7_EEENS_17integral_constantIiLi3EEEEEDaSR_SS_,@function
        .size           $_ZN7cutlass13device_kernelIN5flash19enable_sm80_to_sm89INS1_16FlashAttnBwdSm80INS1_25CollectiveMainloopBwdSm80ILi2ELi2EN4cute5tupleIJNS5_1CILi128EEES8_NS7_ILi64EEEEEENS_10bfloat16_tEfNS_4arch4Sm80ELb0ELb0ELb1ELb1ELb1ELb0ELb0ELb0ELi2ELi4ELi4ELi4ELb0EEENS1_24CollectiveEpilogueBwdGQAISA_fSD_Li256ELb1ELb1EEENS1_19SingleTileSchedulerILb1ELb0ELb0ELi128EEEEEEEEEvNT_6ParamsE$_ZZN4cute6detail16composition_implINS_5tupleIJNS_1CILi8EEENS3_ILi2EEES5_S5_S4_S5_EEENS2_IJNS3_ILi1EEEiiiNS3_ILi72EEENS3_ILi512EEEEEENS3_ILi4EEENS3_ILi16EEEEEDaRKT_RKT0_RKT1_RKT2_ENKUlRKT_T0_E_clINS2_IJNS2_IJS5_EEENS2_IJiEEES5_S7_EEENS_17integral_constantIiLi3EEEEEDaSR_SS_,($_ZN7cutlass13device_kernelIN5flash19enable_sm80_to_sm89INS1_16FlashAttnBwdSm80INS1_25CollectiveMainloopBwdSm80ILi2ELi2EN4cute5tupleIJNS5_1CILi128EEES8_NS7_ILi64EEEEEENS_10bfloat16_tEfNS_4arch4Sm80ELb0ELb0ELb1ELb1ELb1ELb0ELb0ELb0ELi2ELi4ELi4ELi4ELb0EEENS1_24CollectiveEpilogueBwdGQAISA_fSD_Li256ELb1ELb1EEENS1_19SingleTileSchedulerILb1ELb0ELb0ELi128EEEEEEEEEvNT_6ParamsE$_ZZN4cute6detail16composition_implINS_5tupleIJNS_1CILi8EEENS3_ILi2EEES5_S5_S4_S5_EEENS2_IJNS3_ILi1EEEiiiNS3_ILi72EEENS3_ILi512EEEEEENS3_ILi4EEENS3_ILi16EEEEEDaRKT_RKT0_RKT1_RKT2_ENKUlRKT_T0_E_clINS2_IJNS2_IJS5_S5_EEENS2_IJiiEEES7_S7_EEENS_17integral_constantIiLi4EEEEEDaSR_SS_ - $_ZN7cutlass13device_kernelIN5flash19enable_sm80_to_sm89INS1_16FlashAttnBwdSm80INS1_25CollectiveMainloopBwdSm80ILi2ELi2EN4cute5tupleIJNS5_1CILi128EEES8_NS7_ILi64EEEEEENS_10bfloat16_tEfNS_4arch4Sm80ELb0ELb0ELb1ELb1ELb1ELb0ELb0ELb0ELi2ELi4ELi4ELi4ELb0EEENS1_24CollectiveEpilogueBwdGQAISA_fSD_Li256ELb1ELb1EEENS1_19SingleTileSchedulerILb1ELb0ELb0ELi128EEEEEEEEEvNT_6ParamsE$_ZZN4cute6detail16composition_implINS_5tupleIJNS_1CILi8EEENS3_ILi2EEES5_S5_S4_S5_EEENS2_IJNS3_ILi1EEEiiiNS3_ILi72EEENS3_ILi512EEEEEENS3_ILi4EEENS3_ILi16EEEEEDaRKT_RKT0_RKT1_RKT2_ENKUlRKT_T0_E_clINS2_IJNS2_IJS5_EEENS2_IJiEEES5_S7_EEENS_17integral_constantIiLi3EEEEEDaSR_SS_)
$_ZN7cutlass13device_kernelIN5flash19enable_sm80_to_sm89INS1_16FlashAttnBwdSm80INS1_25CollectiveMainloopBwdSm80ILi2ELi2EN4cute5tupleIJNS5_1CILi128EEES8_NS7_ILi64EEEEEENS_10bfloat16_tEfNS_4arch4Sm80ELb0ELb0ELb1ELb1ELb1ELb0ELb0ELb0ELi2ELi4ELi4ELi4ELb0EEENS1_24CollectiveEpilogueBwdGQAISA_fSD_Li256ELb1ELb1EEENS1_19SingleTileSchedulerILb1ELb0ELb0ELi128EEEEEEEEEvNT_6ParamsE$_ZZN4cute6detail16composition_implINS_5tupleIJNS_1CILi8EEENS3_ILi2EEES5_S5_S4_S5_EEENS2_IJNS3_ILi1EEEiiiNS3_ILi72EEENS3_ILi512EEEEEENS3_ILi4EEENS3_ILi16EEEEEDaRKT_RKT0_RKT1_RKT2_ENKUlRKT_T0_E_clINS2_IJNS2_IJS5_EEENS2_IJiEEES5_S7_EEENS_17integral_constantIiLi3EEEEEDaSR_SS_:
        /* <DEDUP_REMOVED lines=13> */
[----:B------:R-:W-:Y:S02]  /*e7a0*/  MOV R4, R70 ;  /* 0x0000004600047202 */ /* 0x000fe40000000f00 */
[----:B------:R-:W-:-:S04]  /*e7b0*/  MOV R5, 0x0 ;  /* 0x0000000000057802 */ /* 0x000fc80000000f00 */
[----:B------:R-:W-:Y:S05]  /*e7c0*/  RET.REL.NODEC R4 `(_ZN7cutlass13device_kernelIN5flash19enable_sm80_to_sm89INS1_16FlashAttnBwdSm80INS1_25CollectiveMainloopBwdSm80ILi2ELi2EN4cute5tupleIJNS5_1CILi128EEES8_NS7_ILi64EEEEEENS_10bfloat16_tEfNS_4arch4Sm80ELb0ELb0ELb1ELb1ELb1ELb0ELb0ELb0ELi2ELi4ELi4ELi4ELb0EEENS1_24CollectiveEpilogueBwdGQAISA_fSD_Li256ELb1ELb1EEENS1_19SingleTileSchedulerILb1ELb0ELb0ELi128EEEEEEEEEvNT_6ParamsE) ;  /* 0xffff183004007950 */ /* 0x000fea0003c3ffff */
        .type           $_ZN7cutlass13device_kernelIN5flash19enable_sm80_to_sm89INS1_16FlashAttnBwdSm80INS1_25CollectiveMainloopBwdSm80ILi2ELi2EN4cute5tupleIJNS5_1CILi128EEES8_NS7_ILi64EEEEEENS_10bfloat16_tEfNS_4arch4Sm80ELb0ELb0ELb1ELb1ELb1ELb0ELb0ELb0ELi2ELi4ELi4ELi4ELb0EEENS1_24CollectiveEpilogueBwdGQAISA_fSD_Li256ELb1ELb1EEENS1_19SingleTileSchedulerILb1ELb0ELb0ELi128EEEEEEEEEvNT_6ParamsE$_ZZN4cute6detail16composition_implINS_5tupleIJNS_1CILi8EEENS3_ILi2EEES5_S5_S4_S5_EEENS2_IJNS3_ILi1EEEiiiNS3_ILi72EEENS3_ILi512EEEEEENS3_ILi4EEENS3_ILi16EEEEEDaRKT_RKT0_RKT1_RKT2_ENKUlRKT_T0_E_clINS2_IJNS2_IJS5_S5_EEENS2_IJiiEEES7_S7_EEENS_17integral_constantIiLi4EEEEEDaSR_SS_,@function
        .size           $_ZN7cutlass13device_kernelIN5flash19enable_sm80_to_sm89INS1_16FlashAttnBwdSm80INS1_25CollectiveMainloopBwdSm80ILi2ELi2EN4cute5tupleIJNS5_1CILi128EEES8_NS7_ILi64EEEEEENS_10bfloat16_tEfNS_4arch4Sm80ELb0ELb0ELb1ELb1ELb1ELb0ELb0ELb0ELi2ELi4ELi4ELi4ELb0EEENS1_24CollectiveEpilogueBwdGQAISA_fSD_Li256ELb1ELb1EEENS1_19SingleTileSchedulerILb1ELb0ELb0ELi128EEEEEEEEEvNT_6ParamsE$_ZZN4cute6detail16composition_implINS_5tupleIJNS_1CILi8EEENS3_ILi2EEES5_S5_S4_S5_EEENS2_IJNS3_ILi1EEEiiiNS3_ILi72EEENS3_ILi512EEEEEENS3_ILi4EEENS3_ILi16EEEEEDaRKT_RKT0_RKT1_RKT2_ENKUlRKT_T0_E_clINS2_IJNS2_IJS5_S5_EEENS2_IJiiEEES7_S7_EEENS_17integral_constantIiLi4EEEEEDaSR_SS_,($_ZN7cutlass13device_kernelIN5flash19enable_sm80_to_sm89INS1_16FlashAttnBwdSm80INS1_25CollectiveMainloopBwdSm80ILi2ELi2EN4cute5tupleIJNS5_1CILi128EEES8_NS7_ILi64EEEEEENS_10bfloat16_tEfNS_4arch4Sm80ELb0ELb0ELb1ELb1ELb1ELb0ELb0ELb0ELi2ELi4ELi4ELi4ELb0EEENS1_24CollectiveEpilogueBwdGQAISA_fSD_Li256ELb1ELb1EEENS1_19SingleTileSchedulerILb1ELb0ELb0ELi128EEEEEEEEEvNT_6ParamsE$_ZZN4cute6detail16composition_implINS_5tupleIJNS_1CILi8EEENS3_ILi2EEES5_S5_S4_S5_EEENS2_IJNS3_ILi1EEEiiiNS3_ILi72EEENS3_ILi512EEEEEES5_S4_EEDaRKT_RKT0_RKT1_RKT2_ENKUlRKT_T0_E_clINS2_IJNS2_IJEEEST_S5_S7_EEENS_17integral_constantIiLi1EEEEEDaSP_SQ_ - $_ZN7cutlass13device_kernelIN5flash19enable_sm80_to_sm89INS1_16FlashAttnBwdSm80INS1_25CollectiveMainloopBwdSm80ILi2ELi2EN4cute5tupleIJNS5_1CILi128EEES8_NS7_ILi64EEEEEENS_10bfloat16_tEfNS_4arch4Sm80ELb0ELb0ELb1ELb1ELb1ELb0ELb0ELb0ELi2ELi4ELi4ELi4ELb0EEENS1_24CollectiveEpilogueBwdGQAISA_fSD_Li256ELb1ELb1EEENS1_19SingleTileSchedulerILb1ELb0ELb0ELi128EEEEEEEEEvNT_6ParamsE$_ZZN4cute6detail16composition_implINS_5tupleIJNS_1CILi8EEENS3_ILi2EEES5_S5_S4_S5_EEENS2_IJNS3_ILi1EEEiiiNS3_ILi72EEENS3_ILi512EEEEEENS3_ILi4EEENS3_ILi16EEEEEDaRKT_RKT0_RKT1_RKT2_ENKUlRKT_T0_E_clINS2_IJNS2_IJS5_S5_EEENS2_IJiiEEES7_S7_EEENS_17integral_constantIiLi4EEEEEDaSR_SS_)
$_ZN7cutlass13device_kernelIN5flash19enable_sm80_to_sm89INS1_16FlashAttnBwdSm80INS1_25CollectiveMainloopBwdSm80ILi2ELi2EN4cute5tupleIJNS5_1CILi128EEES8_NS7_ILi64EEEEEENS_10bfloat16_tEfNS_4arch4Sm80ELb0ELb0ELb1ELb1ELb1ELb0ELb0ELb0ELi2ELi4ELi4ELi4ELb0EEENS1_24CollectiveEpilogueBwdGQAISA_fSD_Li256ELb1ELb1EEENS1_19SingleTileSchedulerILb1ELb0ELb0ELi128EEEEEEEEEvNT_6ParamsE$_ZZN4cute6detail16composition_implINS_5tupleIJNS_1CILi8EEENS3_ILi2EEES5_S5_S4_S5_EEENS2_IJNS3_ILi1EEEiiiNS3_ILi72EEENS3_ILi512EEEEEENS3_ILi4EEENS3_ILi16EEEEEDaRKT_RKT0_RKT1_RKT2_ENKUlRKT_T0_E_clINS2_IJNS2_IJS5_S5_EEENS2_IJiiEEES7_S7_EEENS_17integral_constantIiLi4EEEEEDaSR_SS_:
        /* <DEDUP_REMOVED lines=10> */
        .type           $_ZN7cutlass13device_kernelIN5flash19enable_sm80_to_sm89INS1_16FlashAttnBwdSm80INS1_25CollectiveMainloopBwdSm80ILi2ELi2EN4cute5tupleIJNS5_1CILi128EEES8_NS7_ILi64EEEEEENS_10bfloat16_tEfNS_4arch4Sm80ELb0ELb0ELb1ELb1ELb1ELb0ELb0ELb0ELi2ELi4ELi4ELi4ELb0EEENS1_24CollectiveEpilogueBwdGQAISA_fSD_Li256ELb1ELb1EEENS1_19SingleTileSchedulerILb1ELb0ELb0ELi128EEEEEEEEEvNT_6ParamsE$_ZZN4cute6detail16composition_implINS_5tupleIJNS_1CILi8EEENS3_ILi2EEES5_S5_S4_S5_EEENS2_IJNS3_ILi1EEEiiiNS3_ILi72EEENS3_ILi512EEEEEES5_S4_EEDaRKT_RKT0_RKT1_RKT2_ENKUlRKT_T0_E_clINS2_IJNS2_IJEEEST_S5_S7_EEENS_17integral_constantIiLi1EEEEEDaSP_SQ_,@function
        .size           $_ZN7cutlass13device_kernelIN5flash19enable_sm80_to_sm89INS1_16FlashAttnBwdSm80INS1_25CollectiveMainloopBwdSm80ILi2ELi2EN4cute5tupleIJNS5_1CILi128EEES8_NS7_ILi64EEEEEENS_10bfloat16_tEfNS_4arch4Sm80ELb0ELb0ELb1ELb1ELb1ELb0ELb0ELb0ELi2ELi4ELi4ELi4ELb0EEENS1_24CollectiveEpilogueBwdGQAISA_fSD_Li256ELb1ELb1EEENS1_19SingleTileSchedulerILb1ELb0ELb0ELi128EEEEEEEEEvNT_6ParamsE$_ZZN4cute6detail16composition_implINS_5tupleIJNS_1CILi8EEENS3_ILi2EEES5_S5_S4_S5_EEENS2_IJNS3_ILi1EEEiiiNS3_ILi72EEENS3_ILi512EEEEEES5_S4_EEDaRKT_RKT0_RKT1_RKT2_ENKUlRKT_T0_E_clINS2_IJNS2_IJEEEST_S5_S7_EEENS_17integral_constantIiLi1EEEEEDaSP_SQ_,($_ZN7cutlass13device_kernelIN5flash19enable_sm80_to_sm89INS1_16FlashAttnBwdSm80INS1_25CollectiveMainloopBwdSm80ILi2ELi2EN4cute5tupleIJNS5_1CILi128EEES8_NS7_ILi64EEEEEENS_10bfloat16_tEfNS_4arch4Sm80ELb0ELb0ELb1ELb1ELb1ELb0ELb0ELb0ELi2ELi4ELi4ELi4ELb0EEENS1_24CollectiveEpilogueBwdGQAISA_fSD_Li256ELb1ELb1EEENS1_19SingleTileSchedulerILb1ELb0ELb0ELi128EEEEEEEEEvNT_6ParamsE$_ZZN4cute6detail16composition_implINS_5tupleIJNS_1CILi8EEENS3_ILi2EEES5_S5_S4_S5_EEENS2_IJNS3_ILi1EEEiiiNS3_ILi72EEENS3_ILi512EEEEEES5_S4_EEDaRKT_RKT0_RKT1_RKT2_ENKUlRKT_T0_E_clINS2_IJNS2_IJS5_EEENS2_IJiEEES7_S7_EEENS_17integral_constantIiLi2EEEEEDaSP_SQ_ - $_ZN7cutlass13device_kernelIN5flash19enable_sm80_to_sm89INS1_16FlashAttnBwdSm80INS1_25CollectiveMainloopBwdSm80ILi2ELi2EN4cute5tupleIJNS5_1CILi128EEES8_NS7_ILi64EEEEEENS_10bfloat16_tEfNS_4arch4Sm80ELb0ELb0ELb1ELb1ELb1ELb0ELb0ELb0ELi2ELi4ELi4ELi4ELb0EEENS1_24CollectiveEpilogueBwdGQAISA_fSD_Li256ELb1ELb1EEENS1_19SingleTileSchedulerILb1ELb0ELb0ELi128EEEEEEEEEvNT_6ParamsE$_ZZN4cute6detail16composition_implINS_5tupleIJNS_1CILi8EEENS3_ILi2EEES5_S5_S4_S5_EEENS2_IJNS3_ILi1EEEiiiNS3_ILi72EEENS3_ILi512EEEEEES5_S4_EEDaRKT_RKT0_RKT1_RKT2_ENKUlRKT_T0_E_clINS2_IJNS2_IJEEEST_S5_S7_EEENS_17integral_constantIiLi1EEEEEDaSP_SQ_)
$_ZN7cutlass13device_kernelIN5flash19enable_sm80_to_sm89INS1_16FlashAttnBwdSm80INS1_25CollectiveMainloopBwdSm80ILi2ELi2EN4cute5tupleIJNS5_1CILi128EEES8_NS7_ILi64EEEEEENS_10bfloat16_tEfNS_4arch4Sm80ELb0ELb0ELb1ELb1ELb1ELb0ELb0ELb0ELi2ELi4ELi4ELi4ELb0EEENS1_24CollectiveEpilogueBwdGQAISA_fSD_Li256ELb1ELb1EEENS1_19SingleTileSchedulerILb1ELb0ELb0ELi128EEEEEEEEEvNT_6ParamsE$_ZZN4cute6detail16composition_implINS_5tupleIJNS_1CILi8EEENS3_ILi2EEES5_S5_S4_S5_EEENS2_IJNS3_ILi1EEEiiiNS3_ILi72EEENS3_ILi512EEEEEES5_S4_EEDaRKT_RKT0_RKT1_RKT2_ENKUlRKT_T0_E_clINS2_IJNS2_IJEEEST_S5_S7_EEENS_17integral_constantIiLi1EEEEEDaSP_SQ_:
        /* <DEDUP_REMOVED lines=10> */
[----:B------:R-:W-:Y:S02]  /*e910*/  MOV R8, R6 ;  /* 0x0000000600087202 */ /* 0x000fe40000000f00 */
[----:B------:R-:W-:-:S04]  /*e920*/  MOV R9, 0x0 ;  /* 0x0000000000097802 */ /* 0x000fc80000000f00 */
[----:B------:R-:W-:Y:S05]  /*e930*/  RET.REL.NODEC R8 `(_ZN7cutlass13device_kernelIN5flash19enable_sm80_to_sm89INS1_16FlashAttnBwdSm80INS1_25CollectiveMainloopBwdSm80ILi2ELi2EN4cute5tupleIJNS5_1CILi128EEES8_NS7_ILi64EEEEEENS_10bfloat16_tEfNS_4arch4Sm80ELb0ELb0ELb1ELb1ELb1ELb0ELb0ELb0ELi2ELi4ELi4ELi4ELb0EEENS1_24CollectiveEpilogueBwdGQAISA_fSD_Li256ELb1ELb1EEENS1_19SingleTileSchedulerILb1ELb0ELb0ELi128EEEEEEEEEvNT_6ParamsE) ;  /* 0xffff16c008007950 */ /* 0x000fea0003c3ffff */
        .type           $_ZN7cutlass13device_kernelIN5flash19enable_sm80_to_sm89INS1_16FlashAttnBwdSm80INS1_25CollectiveMainloopBwdSm80ILi2ELi2EN4cute5tupleIJNS5_1CILi128EEES8_NS7_ILi64EEEEEENS_10bfloat16_tEfNS_4arch4Sm80ELb0ELb0ELb1ELb1ELb1ELb0ELb0ELb0ELi2ELi4ELi4ELi4ELb0EEENS1_24CollectiveEpilogueBwdGQAISA_fSD_Li256ELb1ELb1EEENS1_19SingleTileSchedulerILb1ELb0ELb0ELi128EEEEEEEEEvNT_6ParamsE$_ZZN4cute6detail16composition_implINS_5tupleIJNS_1CILi8EEENS3_ILi2EEES5_S5_S4_S5_EEENS2_IJNS3_ILi1EEEiiiNS3_ILi72EEENS3_ILi512EEEEEES5_S4_EEDaRKT_RKT0_RKT1_RKT2_ENKUlRKT_T0_E_clINS2_IJNS2_IJS5_EEENS2_IJiEEES7_S7_EEENS_17integral_constantIiLi2EEEEEDaSP_SQ_,@function
        .size           $_ZN7cutlass13device_kernelIN5flash19enable_sm80_to_sm89INS1_16FlashAttnBwdSm80INS1_25CollectiveMainloopBwdSm80ILi2ELi2EN4cute5tupleIJNS5_1CILi128EEES8_NS7_ILi64EEEEEENS_10bfloat16_tEfNS_4arch4Sm80ELb0ELb0ELb1ELb1ELb1ELb0ELb0ELb0ELi2ELi4ELi4ELi4ELb0EEENS1_24CollectiveEpilogueBwdGQAISA_fSD_Li256ELb1ELb1EEENS1_19SingleTileSchedulerILb1ELb0ELb0ELi128EEEEEEEEEvNT_6ParamsE$_ZZN4cute6detail16composition_implINS_5tupleIJNS_1CILi8EEENS3_ILi2EEES5_S5_S4_S5_EEENS2_IJNS3_ILi1EEEiiiNS3_ILi72EEENS3_ILi512EEEEEES5_S4_EEDaRKT_RKT0_RKT1_RKT2_ENKUlRKT_T0_E_clINS2_IJNS2_IJS5_EEENS2_IJiEEES7_S7_EEENS_17integral_constantIiLi2EEEEEDaSP_SQ_,($_ZN7cutlass13device_kernelIN5flash19enable_sm80_to_sm89INS1_16FlashAttnBwdSm80INS1_25CollectiveMainloopBwdSm80ILi2ELi2EN4cute5tupleIJNS5_1CILi128EEES8_NS7_ILi64EEEEEENS_10bfloat16_tEfNS_4arch4Sm80ELb0ELb0ELb1ELb1ELb1ELb0ELb0ELb0ELi2ELi4ELi4ELi4ELb0EEENS1_24CollectiveEpilogueBwdGQAISA_fSD_Li256ELb1ELb1EEENS1_19SingleTileSchedulerILb1ELb0ELb0ELi128EEEEEEEEEvNT_6ParamsE$_ZZN4cute6detail16composition_implINS_5tupleIJNS_1CILi8EEENS3_ILi2EEES5_S5_S4_S5_EEENS2_IJNS3_ILi1EEEiiiNS3_ILi72EEENS3_ILi512EEEEEES5_S4_EEDaRKT_RKT0_RKT1_RKT2_ENKUlRKT_T0_E_clINS2_IJNS2_IJS5_EEENS2_IJiEEES7_S7_EEENS_17integral_constantIiLi3EEEEEDaSP_SQ_ - $_ZN7cutlass13device_kernelIN5flash19enable_sm80_to_sm89INS1_16FlashAttnBwdSm80INS1_25CollectiveMainloopBwdSm80ILi2ELi2EN4cute5tupleIJNS5_1CILi128EEES8_NS7_ILi64EEEEEENS_10bfloat16_tEfNS_4arch4Sm80ELb0ELb0ELb1ELb1ELb1ELb0ELb0ELb0ELi2ELi4ELi4ELi4ELb0EEENS1_24CollectiveEpilogueBwdGQAISA_fSD_Li256ELb1ELb1EEENS1_19SingleTileSchedulerILb1ELb0ELb0ELi128EEEEEEEEEvNT_6ParamsE$_ZZN4cute6detail16composition_implINS_5tupleIJNS_1CILi8EEENS3_ILi2EEES5_S5_S4_S5_EEENS2_IJNS3_ILi1EEEiiiNS3_ILi72EEENS3_ILi512EEEEEES5_S4_EEDaRKT_RKT0_RKT1_RKT2_ENKUlRKT_T0_E_clINS2_IJNS2_IJS5_EEENS2_IJiEEES7_S7_EEENS_17integral_constantIiLi2EEEEEDaSP_SQ_)
$_ZN7cutlass13device_kernelIN5flash19enable_sm80_to_sm89INS1_16FlashAttnBwdSm80INS1_25CollectiveMainloopBwdSm80ILi2ELi2EN4cute5tupleIJNS5_1CILi128EEES8_NS7_ILi64EEEEEENS_10bfloat16_tEfNS_4arch4Sm80ELb0ELb0ELb1ELb1ELb1ELb0ELb0ELb0ELi2ELi4ELi4ELi4ELb0EEENS1_24CollectiveEpilogueBwdGQAISA_fSD_Li256ELb1ELb1EEENS1_19SingleTileSchedulerILb1ELb0ELb0ELi128EEEEEEEEEvNT_6ParamsE$_ZZN4cute6detail16composition_implINS_5tupleIJNS_1CILi8EEENS3_ILi2EEES5_S5_S4_S5_EEENS2_IJNS3_ILi1EEEiiiNS3_ILi72EEENS3_ILi512EEEEEES5_S4_EEDaRKT_RKT0_RKT1_RKT2_ENKUlRKT_T0_E_clINS2_IJNS2_IJS5_EEENS2_IJiEEES7_S7_EEENS_17integral_constantIiLi2EEEEEDaSP_SQ_:
[----:B------:R-:W-:-:S06]  /*e940*/  IADD3 R3, R3, -c[0x0][0x20], RZ ;  /* 0x8000080003037a10 */ /* 0x000fcc0007ffe0ff */
[----:B------:R-:W5:Y:S01]  /*e950*/  LDL R3, [R3] ;  /* 0x0000000003037983 */ /* 0x000f620000100800 */
[----:B------:R-:W-:Y:S02]  /*e960*/  IADD3 R2, R1, 0x16d0, RZ ;  /* 0x000016d001027810 */ /* 0x000fe40007ffe0ff */
[----:B------:R-:W-:Y:S02]  /*e970*/  MOV R4, 0xe9a0 ;  /* 0x0000e9a000047802 */ /* 0x000fe40000000f00 */
[----:B------:R-:W-:Y:S02]  /*e980*/  IADD3 R2, R2, c[0x0][0x20], RZ ;  /* 0x0000080002027a10 */ /* 0x000fe40007ffe0ff */
[----:B-----5:R-:W-:Y:S05]  /*e990*/  CALL.REL.NOINC `($_ZN7cutlass13device_kernelIN5flash19enable_sm80_to_sm89INS1_16FlashAttnBwdSm80INS1_25CollectiveMainloopBwdSm80ILi2ELi2EN4cute5tupleIJNS5_1CILi128EEES8_NS7_ILi64EEEEEENS_10bfloat16_tEfNS_4arch4Sm80ELb0ELb0ELb1ELb1ELb1ELb0ELb0ELb0ELi2ELi4ELi4ELi4ELb0EEENS1_24CollectiveEpilogueBwdGQAISA_fSD_Li256ELb1ELb1EEENS1_19SingleTileSchedulerILb1ELb0ELb0ELi128EEEEEEEEEvNT_6ParamsE$_ZN4cute3eso3ESOILb1ELb0EJNS_5tupleIJNS_1CILi2EEEEEENS2_IJiEEENS3_ILi1EEES7_EEC2ERKS5_RKS6_RKS7_SE_) ;  /* 0xffffa1c000007944 */ /* 0x020fea0003c3ffff */
[----:B-1----:R1:W5:Y:S01]  /*e9a0*/  LDL R2, [R1+0x16d0] ;  /* 0x0016d00001027983 */ /* 0x0023620000100800 */
[----:B------:R-:W-:Y:S02]  /*e9b0*/  MOV R8, R6 ;  /* 0x0000000600087202 */ /* 0x000fe40000000f00 */
[----:B------:R-:W-:-:S04]  /*e9c0*/  MOV R9, 0x0 ;  /* 0x0000000000097802 */ /* 0x000fc80000000f00 */
[----:B------:R-:W-:Y:S05]  /*e9d0*/  RET.REL.NODEC R8 `(_ZN7cutlass13device_kernelIN5flash19enable_sm80_to_sm89INS1_16FlashAttnBwdSm80INS1_25CollectiveMainloopBwdSm80ILi2ELi2EN4cute5tupleIJNS5_1CILi128EEES8_NS7_ILi64EEEEEENS_10bfloat16_tEfNS_4arch4Sm80ELb0ELb0ELb1ELb1ELb1ELb0ELb0ELb0ELi2ELi4ELi4ELi4ELb0EEENS1_24CollectiveEpilogueBwdGQAISA_fSD_Li256ELb1ELb1EEENS1_19SingleTileSchedulerILb1ELb0ELb0ELi128EEEEEEEEEvNT_6ParamsE) ;  /* 0xffff162008007950 */ /* 0x000fea0003c3ffff */
        .type           $_ZN7cutlass13device_kernelIN5flash19enable_sm80_to_sm89INS1_16FlashAttnBwdSm80INS1_25CollectiveMainloopBwdSm80ILi2ELi2EN4cute5tupleIJNS5_1CILi128EEES8_NS7_ILi64EEEEEENS_10bfloat16_tEfNS_4arch4Sm80ELb0ELb0ELb1ELb1ELb1ELb0ELb0ELb0ELi2ELi4ELi4ELi4ELb0EEENS1_24CollectiveEpilogueBwdGQAISA_fSD_Li256ELb1ELb1EEENS1_19SingleTileSchedulerILb1ELb0ELb0ELi128EEEEEEEEEvNT_6ParamsE$_ZZN4cute6detail16composition_implINS_5tupleIJNS_1CILi8EEENS3_ILi2EEES5_S5_S4_S5_EEENS2_IJNS3_ILi1EEEiiiNS3_ILi72EEENS3_ILi512EEEEEES5_S4_EEDaRKT_RKT0_RKT1_RKT2_ENKUlRKT_T0_E_clINS2_IJNS2_IJS5_EEENS2_IJiEEES7_S7_EEENS_17integral_constantIiLi3EEEEEDaSP_SQ_,@function
        .size           $_ZN7cutlass13device_kernelIN5flash19enable_sm80_to_sm89INS1_16FlashAttnBwdSm80INS1_25CollectiveMainloopBwdSm80ILi2ELi2EN4cute5tupleIJNS5_1CILi128EEES8_NS7_ILi64EEEEEENS_10bfloat16_tEfNS_4arch4Sm80ELb0ELb0ELb1ELb1ELb1ELb0ELb0ELb0ELi2ELi4ELi4ELi4ELb0EEENS1_24CollectiveEpilogueBwdGQAISA_fSD_Li256ELb1ELb1EEENS1_19SingleTileSchedulerILb1ELb0ELb0ELi128EEEEEEEEEvNT_6ParamsE$_ZZN4cute6detail16composition_implINS_5tupleIJNS_1CILi8EEENS3_ILi2EEES5_S5_S4_S5_EEENS2_IJNS3_ILi1EEEiiiNS3_ILi72EEENS3_ILi512EEEEEES5_S4_EEDaRKT_RKT0_RKT1_RKT2_ENKUlRKT_T0_E_clINS2_IJNS2_IJS5_EEENS2_IJiEEES7_S7_EEENS_17integral_constantIiLi3EEEEEDaSP_SQ_,($_ZN7cutlass13device_kernelIN5flash19enable_sm80_to_sm89INS1_16FlashAttnBwdSm80INS1_25CollectiveMainloopBwdSm80ILi2ELi2EN4cute5tupleIJNS5_1CILi128EEES8_NS7_ILi64EEEEEENS_10bfloat16_tEfNS_4arch4Sm80ELb0ELb0ELb1ELb1ELb1ELb0ELb0ELb0ELi2ELi4ELi4ELi4ELb0EEENS1_24CollectiveEpilogueBwdGQAISA_fSD_Li256ELb1ELb1EEENS1_19SingleTileSchedulerILb1ELb0ELb0ELi128EEEEEEEEEvNT_6ParamsE$_ZZN4cute6detail16composition_implINS_5tupleIJNS_1CILi8EEENS3_ILi2EEES5_S5_S4_S5_EEENS2_IJNS3_ILi1EEEiiiNS3_ILi72EEENS3_ILi512EEEEEES5_S4_EEDaRKT_RKT0_RKT1_RKT2_ENKUlRKT_T0_E_clINS2_IJNS2_IJS5_EEENS2_IJiEEES7_S7_EEENS_17integral_constantIiLi4EEEEEDaSP_SQ_ - $_ZN7cutlass13device_kernelIN5flash19enable_sm80_to_sm89INS1_16FlashAttnBwdSm80INS1_25CollectiveMainloopBwdSm80ILi2ELi2EN4cute5tupleIJNS5_1CILi128EEES8_NS7_ILi64EEEEEENS_10bfloat16_tEfNS_4arch4Sm80ELb0ELb0ELb1ELb1ELb1ELb0ELb0ELb0ELi2ELi4ELi4ELi4ELb0EEENS1_24CollectiveEpilogueBwdGQAISA_fSD_Li256ELb1ELb1EEENS1_19SingleTileSchedulerILb1ELb0ELb0ELi128EEEEEEEEEvNT_6ParamsE$_ZZN4cute6detail16composition_implINS_5tupleIJNS_1CILi8EEENS3_ILi2EEES5_S5_S4_S5_EEENS2_IJNS3_ILi1EEEiiiNS3_ILi72EEENS3_ILi512EEEEEES5_S4_EEDaRKT_RKT0_RKT1_RKT2_ENKUlRKT_T0_E_clINS2_IJNS2_IJS5_EEENS2_IJiEEES7_S7_EEENS_17integral_constantIiLi3EEEEEDaSP_SQ_)
$_ZN7cutlass13device_kernelIN5flash19enable_sm80_to_sm89INS1_16FlashAttnBwdSm80INS1_25CollectiveMainloopBwdSm80ILi2ELi2EN4cute5tupleIJNS5_1CILi128EEES8_NS7_ILi64EEEEEENS_10bfloat16_tEfNS_4arch4Sm80ELb0ELb0ELb1ELb1ELb1ELb0ELb0ELb0ELi2ELi4ELi4ELi4ELb0EEENS1_24CollectiveEpilogueBwdGQAISA_fSD_Li256ELb1ELb1EEENS1_19SingleTileSchedulerILb1ELb0ELb0ELi128EEEEEEEEEvNT_6ParamsE$_ZZN4cute6detail16composition_implINS_5tupleIJNS_1CILi8EEENS3_ILi2EEES5_S5_S4_S5_EEENS2_IJNS3_ILi1EEEiiiNS3_ILi72EEENS3_ILi512EEEEEES5_S4_EEDaRKT_RKT0_RKT1_RKT2_ENKUlRKT_T0_E_clINS2_IJNS2_IJS5_EEENS2_IJiEEES7_S7_EEENS_17integral_constantIiLi3EEEEEDaSP_SQ_:
        /* <DEDUP_REMOVED lines=10> */
        .type           $_ZN7cutlass13device_kernelIN5flash19enable_sm80_to_sm89INS1_16FlashAttnBwdSm80INS1_25CollectiveMainloopBwdSm80ILi2ELi2EN4cute5tupleIJNS5_1CILi128EEES8_NS7_ILi64EEEEEENS_10bfloat16_tEfNS_4arch4Sm80ELb0ELb0ELb1ELb1ELb1ELb0ELb0ELb0ELi2ELi4ELi4ELi4ELb0EEENS1_24CollectiveEpilogueBwdGQAISA_fSD_Li256ELb1ELb1EEENS1_19SingleTileSchedulerILb1ELb0ELb0ELi128EEEEEEEEEvNT_6ParamsE$_ZZN4cute6detail16composition_implINS_5tupleIJNS_1CILi8EEENS3_ILi2EEES5_S5_S4_S5_EEENS2_IJNS3_ILi1EEEiiiNS3_ILi72EEENS3_ILi512EEEEEES5_S4_EEDaRKT_RKT0_RKT1_RKT2_ENKUlRKT_T0_E_clINS2_IJNS2_IJS5_EEENS2_IJiEEES7_S7_EEENS_17integral_constantIiLi4EEEEEDaSP_SQ_,@function
        .size           $_ZN7cutlass13device_kernelIN5flash19enable_sm80_to_sm89INS1_16FlashAttnBwdSm80INS1_25CollectiveMainloopBwdSm80ILi2ELi2EN4cute5tupleIJNS5_1CILi128EEES8_NS7_ILi64EEEEEENS_10bfloat16_tEfNS_4arch4Sm80ELb0ELb0ELb1ELb1ELb1ELb0ELb0ELb0ELi2ELi4ELi4ELi4ELb0EEENS1_24CollectiveEpilogueBwdGQAISA_fSD_Li256ELb1ELb1EEENS1_19SingleTileSchedulerILb1ELb0ELb0ELi128EEEEEEEEEvNT_6ParamsE$_ZZN4cute6detail16composition_implINS_5tupleIJNS_1CILi8EEENS3_ILi2EEES5_S5_S4_S5_EEENS2_IJNS3_ILi1EEEiiiNS3_ILi72EEENS3_ILi512EEEEEES5_S4_EEDaRKT_RKT0_RKT1_RKT2_ENKUlRKT_T0_E_clINS2_IJNS2_IJS5_EEENS2_IJiEEES7_S7_EEENS_17integral_constantIiLi4EEEEEDaSP_SQ_,($_ZN7cutlass13device_kernelIN5flash19enable_sm80_to_sm89INS1_16FlashAttnBwdSm80INS1_25CollectiveMainloopBwdSm80ILi2ELi2EN4cute5tupleIJNS5_1CILi128EEES8_NS7_ILi64EEEEEENS_10bfloat16_tEfNS_4arch4Sm80ELb0ELb0ELb1ELb1ELb1ELb0ELb0ELb0ELi2ELi4ELi4ELi4ELb0EEENS1_24CollectiveEpilogueBwdGQAISA_fSD_Li256ELb1ELb1EEENS1_19SingleTileSchedulerILb1ELb0ELb0ELi128EEEEEEEEEvNT_6ParamsE$_ZZN4cute6detail9lift_diceINS_5tupleIJiNS2_IJiNS_1CILi0EEEEEEEEES6_EEDaRKT_RKT0_ENKUlRKT_RKT0_E_clIS5_S5_EEDaSF_SI_ - $_ZN7cutlass13device_kernelIN5flash19enable_sm80_to_sm89INS1_16FlashAttnBwdSm80INS1_25CollectiveMainloopBwdSm80ILi2ELi2EN4cute5tupleIJNS5_1CILi128EEES8_NS7_ILi64EEEEEENS_10bfloat16_tEfNS_4arch4Sm80ELb0ELb0ELb1ELb1ELb1ELb0ELb0ELb0ELi2ELi4ELi4ELi4ELb0EEENS1_24CollectiveEpilogueBwdGQAISA_fSD_Li256ELb1ELb1EEENS1_19SingleTileSchedulerILb1ELb0ELb0ELi128EEEEEEEEEvNT_6ParamsE$_ZZN4cute6detail16composition_implINS_5tupleIJNS_1CILi8EEENS3_ILi2EEES5_S5_S4_S5_EEENS2_IJNS3_ILi1EEEiiiNS3_ILi72EEENS3_ILi512EEEEEES5_S4_EEDaRKT_RKT0_RKT1_RKT2_ENKUlRKT_T0_E_clINS2_IJNS2_IJS5_EEENS2_IJiEEES7_S7_EEENS_17integral_constantIiLi4EEEEEDaSP_SQ_)
$_ZN7cutlass13device_kernelIN5flash19enable_sm80_to_sm89INS1_16FlashAttnBwdSm80INS1_25CollectiveMainloopBwdSm80ILi2ELi2EN4cute5tupleIJNS5_1CILi128EEES8_NS7_ILi64EEEEEENS_10bfloat16_tEfNS_4arch4Sm80ELb0ELb0ELb1ELb1ELb1ELb0ELb0ELb0ELi2ELi4ELi4ELi4ELb0EEENS1_24CollectiveEpilogueBwdGQAISA_fSD_Li256ELb1ELb1EEENS1_19SingleTileSchedulerILb1ELb0ELb0ELi128EEEEEEEEEvNT_6ParamsE$_ZZN4cute6detail16composition_implINS_5tupleIJNS_1CILi8EEENS3_ILi2EEES5_S5_S4_S5_EEENS2_IJNS3_ILi1EEEiiiNS3_ILi72EEENS3_ILi512EEEEEES5_S4_EEDaRKT_RKT0_RKT1_RKT2_ENKUlRKT_T0_E_clINS2_IJNS2_IJS5_EEENS2_IJiEEES7_S7_EEENS_17integral_constantIiLi4EEEEEDaSP_SQ_:
        /* <DEDUP_REMOVED lines=10> */
        .type           $_ZN7cutlass13device_kernelIN5flash19enable_sm80_to_sm89INS1_16FlashAttnBwdSm80INS1_25CollectiveMainloopBwdSm80ILi2ELi2EN4cute5tupleIJNS5_1CILi128EEES8_NS7_ILi64EEEEEENS_10bfloat16_tEfNS_4arch4Sm80ELb0ELb0ELb1ELb1ELb1ELb0ELb0ELb0ELi2ELi4ELi4ELi4ELb0EEENS1_24CollectiveEpilogueBwdGQAISA_fSD_Li256ELb1ELb1EEENS1_19SingleTileSchedulerILb1ELb0ELb0ELi128EEEEEEEEEvNT_6ParamsE$_ZZN4cute6detail9lift_diceINS_5tupleIJiNS2_IJiNS_1CILi0EEEEEEEEES6_EEDaRKT_RKT0_ENKUlRKT_RKT0_E_clIS5_S5_EEDaSF_SI_,@function
        .size           $_ZN7cutlass13device_kernelIN5flash19enable_sm80_to_sm89INS1_16FlashAttnBwdSm80INS1_25CollectiveMainloopBwdSm80ILi2ELi2EN4cute5tupleIJNS5_1CILi128EEES8_NS7_ILi64EEEEEENS_10bfloat16_tEfNS_4arch4Sm80ELb0ELb0ELb1ELb1ELb1ELb0ELb0ELb0ELi2ELi4ELi4ELi4ELb0EEENS1_24CollectiveEpilogueBwdGQAISA_fSD_Li256ELb1ELb1EEENS1_19SingleTileSchedulerILb1ELb0ELb0ELi128EEEEEEEEEvNT_6ParamsE$_ZZN4cute6detail9lift_diceINS_5tupleIJiNS2_IJiNS_1CILi0EEEEEEEEES6_EEDaRKT_RKT0_ENKUlRKT_RKT0_E_clIS5_S5_EEDaSF_SI_,($_ZN7cutlass13device_kernelIN5flash19enable_sm80_to_sm89INS1_16FlashAttnBwdSm80INS1_25CollectiveMainloopBwdSm80ILi2ELi2EN4cute5tupleIJNS5_1CILi128EEES8_NS7_ILi64EEEEEENS_10bfloat16_tEfNS_4arch4Sm80ELb0ELb0ELb1ELb1ELb1ELb0ELb0ELb0ELi2ELi4ELi4ELi4ELb0EEENS1_24CollectiveEpilogueBwdGQAISA_fSD_Li256ELb1ELb1EEENS1_19SingleTileSchedulerILb1ELb0ELb0ELi128EEEEEEEEEvNT_6ParamsE$_ZZN4cute6detail9lift_diceINS_5tupleIJiNS2_IJiNS_1CILi0EEEEEEEEES6_EEDaRKT_RKT0_ENKUlRKT_RKT0_E_clIiiEEDaSF_SI_ - $_ZN7cutlass13device_kernelIN5flash19enable_sm80_to_sm89INS1_16FlashAttnBwdSm80INS1_25CollectiveMainloopBwdSm80ILi2ELi2EN4cute5tupleIJNS5_1CILi128EEES8_NS7_ILi64EEEEEENS_10bfloat16_tEfNS_4arch4Sm80ELb0ELb0ELb1ELb1ELb1ELb0ELb0ELb0ELi2ELi4ELi4ELi4ELb0EEENS1_24CollectiveEpilogueBwdGQAISA_fSD_Li256ELb1ELb1EEENS1_19SingleTileSchedulerILb1ELb0ELb0ELi128EEEEEEEEEvNT_6ParamsE$_ZZN4cute6detail9lift_diceINS_5tupleIJiNS2_IJiNS_1CILi0EEEEEEEEES6_EEDaRKT_RKT0_ENKUlRKT_RKT0_E_clIS5_S5_EEDaSF_SI_)
$_ZN7cutlass13device_kernelIN5flash19enable_sm80_to_sm89INS1_16FlashAttnBwdSm80INS1_25CollectiveMainloopBwdSm80ILi2ELi2EN4cute5tupleIJNS5_1CILi128EEES8_NS7_ILi64EEEEEENS_10bfloat16_tEfNS_4arch4Sm80ELb0ELb0ELb1ELb1ELb1ELb0ELb0ELb0ELi2ELi4ELi4ELi4ELb0EEENS1_24CollectiveEpilogueBwdGQAISA_fSD_Li256ELb1ELb1EEENS1_19SingleTileSchedulerILb1ELb0ELb0ELi128EEEEEEEEEvNT_6ParamsE$_ZZN4cute6detail9lift_diceINS_5tupleIJiNS2_IJiNS_1CILi0EEEEEEEEES6_EEDaRKT_RKT0_ENKUlRKT_RKT0_E_clIS5_S5_EEDaSF_SI_:
[----:B------:R-:W-:Y:S02]  /*eb20*/  MOV R6, 0xeb40 ;  /* 0x0000eb4000067802 */ /* 0x000fe40000000f00 */
[----:B------:R-:W-:Y:S05]  /*eb30*/  CALL.REL.NOINC `($_ZN7cutlass13device_kernelIN5flash19enable_sm80_to_sm89INS1_16FlashAttnBwdSm80INS1_25CollectiveMainloopBwdSm80ILi2ELi2EN4cute5tupleIJNS5_1CILi128EEES8_NS7_ILi64EEEEEENS_10bfloat16_tEfNS_4arch4Sm80ELb0ELb0ELb1ELb1ELb1ELb0ELb0ELb0ELi2ELi4ELi4ELi4ELb0EEENS1_24CollectiveEpilogueBwdGQAISA_fSD_Li256ELb1ELb1EEENS1_19SingleTileSchedulerILb1ELb0ELb0ELi128EEEEEEEEEvNT_6ParamsE$_ZZN4cute6detail9lift_diceINS_5tupleIJiNS_1CILi0EEEEEES5_EEDaRKT_RKT0_ENKUlRKT_RKT0_E_clIiiEEDaSE_SH_) ;  /* 0x000000e000007944 */ /* 0x000fea0003c00000 */
[----:B------:R-:W-:Y:S02]  /*eb40*/  MOV R70, 0xeb60 ;  /* 0x0000eb6000467802 */ /* 0x000fe40000000f00 */
[----:B-1---5:R-:W-:Y:S05]  /*eb50*/  CALL.REL.NOINC `($_ZN7cutlass13device_kernelIN5flash19enable_sm80_to_sm89INS1_16FlashAttnBwdSm80INS1_25CollectiveMainloopBwdSm80ILi2ELi2EN4cute5tupleIJNS5_1CILi128EEES8_NS7_ILi64EEEEEENS_10bfloat16_tEfNS_4arch4Sm80ELb0ELb0ELb1ELb1ELb1ELb0ELb0ELb0ELi2ELi4ELi4ELi4ELb0EEENS1_24CollectiveEpilogueBwdGQAISA_fSD_Li256ELb1ELb1EEENS1_19SingleTileSchedulerILb1ELb0ELb0ELi128EEEEEEEEEvNT_6ParamsE$_ZZN4cute12filter_tupleINS_5tupleIJiNS_1CILi0EEEEEES4_ZNS_6detail9lift_diceIS4_S4_EEDaRKT_RKT0_EUlRKT_RKT0_E_EEDaS9_SC_OT1_ENKUlDpSF_E_clIJNS1_IJiEEENS1_IJS3_EEEEEEDaSM_) ;  /* 0xffffd26000007944 */ /* 0x022fea0003c3ffff */
[----:B-----5:R-:W-:Y:S02]  /*eb60*/  MOV R6, R2 ;  /* 0x0000000200067202 */ /* 0x020fe40000000f00 */
[----:B------:R-:W-:Y:S02]  /*eb70*/  MOV R2, R10 ;  /* 0x0000000a00027202 */ /* 0x000fe40000000f00 */
[----:B------:R-:W-:-:S04]  /*eb80*/  MOV R3, 0x0 ;  /* 0x0000000000037802 */ /* 0x000fc80000000f00 */
[----:B------:R-:W-:Y:S05]  /*eb90*/  RET.REL.NODEC R2 `(_ZN7cutlass13device_kernelIN5flash19enable_sm80_to_sm89INS1_16FlashAttnBwdSm80INS1_25CollectiveMainloopBwdSm80ILi2ELi2EN4cute5tupleIJNS5_1CILi128EEES8_NS7_ILi64EEEEEENS_10bfloat16_tEfNS_4arch4Sm80ELb0ELb0ELb1ELb1ELb1ELb0ELb0ELb0ELi2ELi4ELi4ELi4ELb0EEENS1_24CollectiveEpilogueBwdGQAISA_fSD_Li256ELb1ELb1EEENS1_19SingleTileSchedulerILb1ELb0ELb0ELi128EEEEEEEEEvNT_6ParamsE) ;  /* 0xffff146002007950 */ /* 0x000fea0003c3ffff */
        .type           $_ZN7cutlass13device_kernelIN5flash19enable_sm80_to_sm89INS1_16FlashAttnBwdSm80INS1_25CollectiveMainloopBwdSm80ILi2ELi2EN4cute5tupleIJNS5_1CILi128EEES8_NS7_ILi64EEEEEENS_10bfloat16_tEfNS_4arch4Sm80ELb0ELb0ELb1ELb1ELb1ELb0ELb0ELb0ELi2ELi4ELi4ELi4ELb0EEENS1_24CollectiveEpilogueBwdGQAISA_fSD_Li256ELb1ELb1EEENS1_19SingleTileSchedulerILb1ELb0ELb0ELi128EEEEEEEEEvNT_6ParamsE$_ZZN4cute6detail9lift_diceINS_5tupleIJiNS2_IJiNS_1CILi0EEEEEEEEES6_EEDaRKT_RKT0_ENKUlRKT_RKT0_E_clIiiEEDaSF_SI_,@function
        .size           $_ZN7cutlass13device_kernelIN5flash19enable_sm80_to_sm89INS1_16FlashAttnBwdSm80INS1_25CollectiveMainloopBwdSm80ILi2ELi2EN4cute5tupleIJNS5_1CILi128EEES8_NS7_ILi64EEEEEENS_10bfloat16_tEfNS_4arch4Sm80ELb0ELb0ELb1ELb1ELb1ELb0ELb0ELb0ELi2ELi4ELi4ELi4ELb0EEENS1_24CollectiveEpilogueBwdGQAISA_fSD_Li256ELb1ELb1EEENS1_19SingleTileSchedulerILb1ELb0ELb0ELi128EEEEEEEEEvNT_6ParamsE$_ZZN4cute6detail9lift_diceINS_5tupleIJiNS2_IJiNS_1CILi0EEEEEEEEES6_EEDaRKT_RKT0_ENKUlRKT_RKT0_E_clIiiEEDaSF_SI_,($_ZN7cutlass13device_kernelIN5flash19enable_sm80_to_sm89INS1_16FlashAttnBwdSm80INS1_25CollectiveMainloopBwdSm80ILi2ELi2EN4cute5tupleIJNS5_1CILi128EEES8_NS7_ILi64EEEEEENS_10bfloat16_tEfNS_4arch4Sm80ELb0ELb0ELb1ELb1ELb1ELb0ELb0ELb0ELi2ELi4ELi4ELi4ELb0EEENS1_24CollectiveEpilogueBwdGQAISA_fSD_Li256ELb1ELb1EEENS1_19SingleTileSchedulerILb1ELb0ELb0ELi128EEEEEEEEEvNT_6ParamsE$_ZZN4cute6detail9lift_diceINS_5tupleIJiNS_1CILi0EEEEEES5_EEDaRKT_RKT0_ENKUlRKT_RKT0_E_clIiiEEDaSE_SH_ - $_ZN7cutlass13device_kernelIN5flash19enable_sm80_to_sm89INS1_16FlashAttnBwdSm80INS1_25CollectiveMainloopBwdSm80ILi2ELi2EN4cute5tupleIJNS5_1CILi128EEES8_NS7_ILi64EEEEEENS_10bfloat16_tEfNS_4arch4Sm80ELb0ELb0ELb1ELb1ELb1ELb0ELb0ELb0ELi2ELi4ELi4ELi4ELb0EEENS1_24CollectiveEpilogueBwdGQAISA_fSD_Li256ELb1ELb1EEENS1_19SingleTileSchedulerILb1ELb0ELb0ELi128EEEEEEEEEvNT_6ParamsE$_ZZN4cute6detail9lift_diceINS_5tupleIJiNS2_IJiNS_1CILi0EEEEEEEEES6_EEDaRKT_RKT0_ENKUlRKT_RKT0_E_clIiiEEDaSF_SI_)
$_ZN7cutlass13device_kernelIN5flash19enable_sm80_to_sm89INS1_16FlashAttnBwdSm80INS1_25CollectiveMainloopBwdSm80ILi2ELi2EN4cute5tupleIJNS5_1CILi128EEES8_NS7_ILi64EEEEEENS_10bfloat16_tEfNS_4arch4Sm80ELb0ELb0ELb1ELb1ELb1ELb0ELb0ELb0ELi2ELi4ELi4ELi4ELb0EEENS1_24CollectiveEpilogueBwdGQAISA_fSD_Li256ELb1ELb1EEENS1_19SingleTileSchedulerILb1ELb0ELb0ELi128EEEEEEEEEvNT_6ParamsE$_ZZN4cute6detail9lift_diceINS_5tupleIJiNS2_IJiNS_1CILi0EEEEEEEEES6_EEDaRKT_RKT0_ENKUlRKT_RKT0_E_clIiiEEDaSF_SI_:
[----:B------:R-:W-:Y:S02]  /*eba0*/  IADD3 R2, R1, 0x1684, RZ ;  /* 0x0000168401027810 */ /* 0x000fe40007ffe0ff */
[----:B------:R-:W-:Y:S02]  /*ebb0*/  MOV R8, 0xebe0 ;  /* 0x0000ebe000087802 */ /* 0x000fe40000000f00 */
[----:B------:R-:W-:Y:S02]  /*ebc0*/  IADD3 R2, R2, c[0x0][0x20], RZ ;  /* 0x0000080002027a10 */ /* 0x000fe40007ffe0ff */
[----:B------:R-:W-:Y:S05]  /*ebd0*/  CALL.REL.NOINC `($_ZN7cutlass13device_kernelIN5flash19enable_sm80_to_sm89INS1_16FlashAttnBwdSm80INS1_25CollectiveMainloopBwdSm80ILi2ELi2EN4cute5tupleIJNS5_1CILi128EEES8_NS7_ILi64EEEEEENS_10bfloat16_tEfNS_4arch4Sm80ELb0ELb0ELb1ELb1ELb1ELb0ELb0ELb0ELi2ELi4ELi4ELi4ELb0EEENS1_24CollectiveEpilogueBwdGQAISA_fSD_Li256ELb1ELb1EEENS1_19SingleTileSchedulerILb1ELb0ELb0ELi128EEEEEEEEEvNT_6ParamsE$_ZN4cute3eso3ESOILb0ELb1EJiEEC2ERKi) ;  /* 0xffff87b000007944 */ /* 0x000fea0003c3ffff */
[----:B------:R2:W5:Y:S01]  /*ebe0*/  LDL R11, [R1+0x1684] ;  /* 0x00168400010b7983 */ /* 0x0005620000100800 */
[----:B-1----:R-:W-:Y:S02]  /*ebf0*/  MOV R2, R10 ;  /* 0x0000000a00027202 */ /* 0x002fe40000000f00 */
[----:B------:R-:W-:-:S04]  /*ec00*/  MOV R3, 0x0 ;  /* 0x0000000000037802 */ /* 0x000fc80000000f00 */
[----:B------:R-:W-:Y:S05]  /*ec10*/  RET.REL.NODEC R2 `(_ZN7cutlass13device_kernelIN5flash19enable_sm80_to_sm89INS1_16FlashAttnBwdSm80INS1_25CollectiveMainloopBwdSm80ILi2ELi2EN4cute5tupleIJNS5_1CILi128EEES8_NS7_ILi64EEEEEENS_10bfloat16_tEfNS_4arch4Sm80ELb0ELb0ELb1ELb1ELb1ELb0ELb0ELb0ELi2ELi4ELi4ELi4ELb0EEENS1_24CollectiveEpilogueBwdGQAISA_fSD_Li256ELb1ELb1EEENS1_19SingleTileSchedulerILb1ELb0ELb0ELi128EEEEEEEEEvNT_6ParamsE) ;  /* 0xffff13e002007950 */ /* 0x000fea0003c3ffff */
        .type           $_ZN7cutlass13device_kernelIN5flash19enable_sm80_to_sm89INS1_16FlashAttnBwdSm80INS1_25CollectiveMainloopBwdSm80ILi2ELi2EN4cute5tupleIJNS5_1CILi128EEES8_NS7_ILi64EEEEEENS_10bfloat16_tEfNS_4arch4Sm80ELb0ELb0ELb1ELb1ELb1ELb0ELb0ELb0ELi2ELi4ELi4ELi4ELb0EEENS1_24CollectiveEpilogueBwdGQAISA_fSD_Li256ELb1ELb1EEENS1_19SingleTileSchedulerILb1ELb0ELb0ELi128EEEEEEEEEvNT_6ParamsE$_ZZN4cute6detail9lift_diceINS_5tupleIJiNS_1CILi0EEEEEES5_EEDaRKT_RKT0_ENKUlRKT_RKT0_E_clIiiEEDaSE_SH_,@function
        .size           $_ZN7cutlass13device_kernelIN5flash19enable_sm80_to_sm89INS1_16FlashAttnBwdSm80INS1_25CollectiveMainloopBwdSm80ILi2ELi2EN4cute5tupleIJNS5_1CILi128EEES8_NS7_ILi64EEEEEENS_10bfloat16_tEfNS_4arch4Sm80ELb0ELb0ELb1ELb1ELb1ELb0ELb0ELb0ELi2ELi4ELi4ELi4ELb0EEENS1_24CollectiveEpilogueBwdGQAISA_fSD_Li256ELb1ELb1EEENS1_19SingleTileSchedulerILb1ELb0ELb0ELi128EEEEEEEEEvNT_6ParamsE$_ZZN4cute6detail9lift_diceINS_5tupleIJiNS_1CILi0EEEEEES5_EEDaRKT_RKT0_ENKUlRKT_RKT0_E_clIiiEEDaSE_SH_,($_ZN7cutlass13device_kernelIN5flash19enable_sm80_to_sm89INS1_16FlashAttnBwdSm80INS1_25CollectiveMainloopBwdSm80ILi2ELi2EN4cute5tupleIJNS5_1CILi128EEES8_NS7_ILi64EEEEEENS_10bfloat16_tEfNS_4arch4Sm80ELb0ELb0ELb1ELb1ELb1ELb0ELb0ELb0ELi2ELi4ELi4ELi4ELb0EEENS1_24CollectiveEpilogueBwdGQAISA_fSD_Li256ELb1ELb1EEENS1_19SingleTileSchedulerILb1ELb0ELb0ELi128EEEEEEEEEvNT_6ParamsE$_ZZN4cute6upcastILi2ENS_5tupleIJNS1_IJNS_1CILi1EEENS1_IJNS2_ILi2EEES4_S4_EEEEEES4_NS1_IJS4_S4_EEEEEENS1_IJNS1_IJNS2_ILi0EEENS1_IJS3_NS2_ILi512EEEiEEEEEENS2_ILi4096EEENS1_IJiNS2_ILi8192EEEEEEEEEEEDaRKT0_RKT1_ENKUlRKT_RKT0_E_clIS6_SC_EEDaSP_SS_ - $_ZN7cutlass13device_kernelIN5flash19enable_sm80_to_sm89INS1_16FlashAttnBwdSm80INS1_25CollectiveMainloopBwdSm80ILi2ELi2EN4cute5tupleIJNS5_1CILi128EEES8_NS7_ILi64EEEEEENS_10bfloat16_tEfNS_4arch4Sm80ELb0ELb0ELb1ELb1ELb1ELb0ELb0ELb0ELi2ELi4ELi4ELi4ELb0EEENS1_24CollectiveEpilogueBwdGQAISA_fSD_Li256ELb1ELb1EEENS1_19SingleTileSchedulerILb1ELb0ELb0ELi128EEEEEEEEEvNT_6ParamsE$_ZZN4cute6detail9lift_diceINS_5tupleIJiNS_1CILi0EEEEEES5_EEDaRKT_RKT0_ENKUlRKT_RKT0_E_clIiiEEDaSE_SH_)
$_ZN7cutlass13device_kernelIN5flash19enable_sm80_to_sm89INS1_16FlashAttnBwdSm80INS1_25CollectiveMainloopBwdSm80ILi2ELi2EN4cute5tupleIJNS5_1CILi128EEES8_NS7_ILi64EEEEEENS_10bfloat16_tEfNS_4arch4Sm80ELb0ELb0ELb1ELb1ELb1ELb0ELb0ELb0ELi2ELi4ELi4ELi4ELb0EEENS1_24CollectiveEpilogueBwdGQAISA_fSD_Li256ELb1ELb1EEENS1_19SingleTileSchedulerILb1ELb0ELb0ELi128EEEEEEEEEvNT_6ParamsE$_ZZN4cute6detail9lift_diceINS_5tupleIJiNS_1CILi0EEEEEES5_EEDaRKT_RKT0_ENKUlRKT_RKT0_E_clIiiEEDaSE_SH_:
        /* <DEDUP_REMOVED lines=8> */
        .type           $_ZN7cutlass13device_kernelIN5flash19enable_sm80_to_sm89INS1_16FlashAttnBwdSm80INS1_25CollectiveMainloopBwdSm80ILi2ELi2EN4cute5tupleIJNS5_1CILi128EEES8_NS7_ILi64EEEEEENS_10bfloat16_tEfNS_4arch4Sm80ELb0ELb0ELb1ELb1ELb1ELb0ELb0ELb0ELi2ELi4ELi4ELi4ELb0EEENS1_24CollectiveEpilogueBwdGQAISA_fSD_Li256ELb1ELb1EEENS1_19SingleTileSchedulerILb1ELb0ELb0ELi128EEEEEEEEEvNT_6ParamsE$_ZZN4cute6upcastILi2ENS_5tupleIJNS1_IJNS_1CILi1EEENS1_IJNS2_ILi2EEES4_S4_EEEEEES4_NS1_IJS4_S4_EEEEEENS1_IJNS1_IJNS2_ILi0EEENS1_IJS3_NS2_ILi512EEEiEEEEEENS2_ILi4096EEENS1_IJiNS2_ILi8192EEEEEEEEEEEDaRKT0_RKT1_ENKUlRKT_RKT0_E_clIS6_SC_EEDaSP_SS_,@function
        .size           $_ZN7cutlass13device_kernelIN5flash19enable_sm80_to_sm89INS1_16FlashAttnBwdSm80INS1_25CollectiveMainloopBwdSm80ILi2ELi2EN4cute5tupleIJNS5_1CILi128EEES8_NS7_ILi64EEEEEENS_10bfloat16_tEfNS_4arch4Sm80ELb0ELb0ELb1ELb1ELb1ELb0ELb0ELb0ELi2ELi4ELi4ELi4ELb0EEENS1_24CollectiveEpilogueBwdGQAISA_fSD_Li256ELb1ELb1EEENS1_19SingleTileSchedulerILb1ELb0ELb0ELi128EEEEEEEEEvNT_6ParamsE$_ZZN4cute6upcastILi2ENS_5tupleIJNS1_IJNS_1CILi1EEENS1_IJNS2_ILi2EEES4_S4_EEEEEES4_NS1_IJS4_S4_EEEEEENS1_IJNS1_IJNS2_ILi0EEENS1_IJS3_NS2_ILi512EEEiEEEEEENS2_ILi4096EEENS1_IJiNS2_ILi8192EEEEEEEEEEEDaRKT0_RKT1_ENKUlRKT_RKT0_E_clIS6_SC_EEDaSP_SS_,($_ZN7cutlass13device_kernelIN5flash19enable_sm80_to_sm89INS1_16FlashAttnBwdSm80INS1_25CollectiveMainloopBwdSm80ILi2ELi2EN4cute5tupleIJNS5_1CILi128EEES8_NS7_ILi64EEEEEENS_10bfloat16_tEfNS_4arch4Sm80ELb0ELb0ELb1ELb1ELb1ELb0ELb0ELb0ELi2ELi4ELi4ELi4ELb0EEENS1_24CollectiveEpilogueBwdGQAISA_fSD_Li256ELb1ELb1EEENS1_19SingleTileSchedulerILb1ELb0ELb0ELi128EEEEEEEEEvNT_6ParamsE$_ZZN4cute6upcastILi2ENS_5tupleIJNS1_IJNS_1CILi1EEENS1_IJNS2_ILi2EEES4_S4_EEEEEES4_NS1_IJS4_S4_EEEEEENS1_IJNS1_IJNS2_ILi0EEENS1_IJS3_NS2_ILi512EEEiEEEEEENS2_ILi4096EEENS1_IJiNS2_ILi8192EEEEEEEEEEEDaRKT0_RKT1_ENKUlRKT_RKT0_E_clIS7_SF_EEDaSP_SS_ - $_ZN7cutlass13device_kernelIN5flash19enable_sm80_to_sm89INS1_16FlashAttnBwdSm80INS1_25CollectiveMainloopBwdSm80ILi2ELi2EN4cute5tupleIJNS5_1CILi128EEES8_NS7_ILi64EEEEEENS_10bfloat16_tEfNS_4arch4Sm80ELb0ELb0ELb1ELb1ELb1ELb0ELb0ELb0ELi2ELi4ELi4ELi4ELb0EEENS1_24CollectiveEpilogueBwdGQAISA_fSD_Li256ELb1ELb1EEENS1_19SingleTileSchedulerILb1ELb0ELb0ELi128EEEEEEEEEvNT_6ParamsE$_ZZN4cute6upcastILi2ENS_5tupleIJNS1_IJNS_1CILi1EEENS1_IJNS2_ILi2EEES4_S4_EEEEEES4_NS1_IJS4_S4_EEEEEENS1_IJNS1_IJNS2_ILi0EEENS1_IJS3_NS2_ILi512EEEiEEEEEENS2_ILi4096EEENS1_IJiNS2_ILi8192EEEEEEEEEEEDaRKT0_RKT1_ENKUlRKT_RKT0_E_clIS6_SC_EEDaSP_SS_)
$_ZN7cutlass13device_kernelIN5flash19enable_sm80_to_sm89INS1_16FlashAttnBwdSm80INS1_25CollectiveMainloopBwdSm80ILi2ELi2EN4cute5tupleIJNS5_1CILi128EEES8_NS7_ILi64EEEEEENS_10bfloat16_tEfNS_4arch4Sm80ELb0ELb0ELb1ELb1ELb1ELb0ELb0ELb0ELi2ELi4ELi4ELi4ELb0EEENS1_24CollectiveEpilogueBwdGQAISA_fSD_Li256ELb1ELb1EEENS1_19SingleTileSchedulerILb1ELb0ELb0ELi128EEEEEEEEEvNT_6ParamsE$_ZZN4cute6upcastILi2ENS_5tupleIJNS1_IJNS_1CILi1EEENS1_IJNS2_ILi2EEES4_S4_EEEEEES4_NS1_IJS4_S4_EEEEEENS1_IJNS1_IJNS2_ILi0EEENS1_IJS3_NS2_ILi512EEEiEEEEEENS2_ILi4096EEENS1_IJiNS2_ILi8192EEEEEEEEEEEDaRKT0_RKT1_ENKUlRKT_RKT0_E_clIS6_SC_EEDaSP_SS_:
[----:B------:R-:W-:-:S06]  /*eca0*/  IADD3 R3, R41, -c[0x0][0x20], RZ ;  /* 0x8000080029037a10 */ /* 0x000fcc0007ffe0ff */
[----:B------:R-:W5:Y:S01]  /*ecb0*/  LDL R3, [R3] ;  /* 0x0000000003037983 */ /* 0x000f620000100800 */
[----:B------:R-:W-:Y:S02]  /*ecc0*/  IADD3 R9, R1, 0x1380, RZ ;  /* 0x0000138001097810 */ /* 0x000fe40007ffe0ff */
[----:B------:R-:W-:Y:S02]  /*ecd0*/  MOV R54, 0xed10 ;  /* 0x0000ed1000367802 */ /* 0x000fe40000000f00 */
[----:B------:R-:W-:-:S04]  /*ece0*/  IADD3 R9, R9, c[0x0][0x20], RZ ;  /* 0x0000080009097a10 */ /* 0x000fc80007ffe0ff */
[----:B------:R-:W-:Y:S02]  /*ecf0*/  IADD3 R10, R9, 0x4, RZ ;  /* 0x00000004090a7810 */ /* 0x000fe40007ffe0ff */
[----:B-----5:R-:W-:Y:S05]  /*ed00*/  CALL.REL.NOINC `($_ZN7cutlass13device_kernelIN5flash19enable_sm80_to_sm89INS1_16FlashAttnBwdSm80INS1_25CollectiveMainloopBwdSm80ILi2ELi2EN4cute5tupleIJNS5_1CILi128EEES8_NS7_ILi64EEEEEENS_10bfloat16_tEfNS_4arch4Sm80ELb0ELb0ELb1ELb1ELb1ELb0ELb0ELb0ELi2ELi4ELi4ELi4ELb0EEENS1_24CollectiveEpilogueBwdGQAISA_fSD_Li256ELb1ELb1EEENS1_19SingleTileSchedulerILb1ELb0ELb0ELi128EEEEEEEEEvNT_6ParamsE$_ZZN4cute6upcastILi2ENS_5tupleIJNS_1CILi1EEENS1_IJNS2_ILi2EEES4_S4_EEEEEENS1_IJNS2_ILi0EEENS1_IJS3_NS2_ILi512EEEiEEEEEEEEDaRKT0_RKT1_ENKUlRKT_RKT0_E_clIS5_S9_EEDaSJ_SM_) ;  /* 0x0000015000007944 */ /* 0x020fea0003c00000 */
[----:B------:R-:W-:Y:S02]  /*ed10*/  MOV R4, 0xed30 ;  /* 0x0000ed3000047802 */ /* 0x000fe40000000f00 */
[----:B-1---5:R-:W-:Y:S05]  /*ed20*/  CALL.REL.NOINC `($_ZN7cutlass13device_kernelIN5flash19enable_sm80_to_sm89INS1_16FlashAttnBwdSm80INS1_25CollectiveMainloopBwdSm80ILi2ELi2EN4cute5tupleIJNS5_1CILi128EEES8_NS7_ILi64EEEEEENS_10bfloat16_tEfNS_4arch4Sm80ELb0ELb0ELb1ELb1ELb1ELb0ELb0ELb0ELi2ELi4ELi4ELi4ELb0EEENS1_24CollectiveEpilogueBwdGQAISA_fSD_Li256ELb1ELb1EEENS1_19SingleTileSchedulerILb1ELb0ELb0ELi128EEEEEEEEEvNT_6ParamsE$_ZN4cute3eso3ESOILb1ELb0EJNS_1CILi0EEENS_5tupleIJNS2_ILi1EEENS2_ILi256EEEiEEEEEC2ERKS3_RKS7_) ;  /* 0xffff8d1000007944 */ /* 0x022fea0003c3ffff */
[----:B-1----:R1:W5:Y:S01]  /*ed30*/  LDL R2, [R1+0x1384] ;  /* 0x0013840001027983 */ /* 0x0023620000100800 */
[----:B------:R-:W-:-:S03]  /*ed40*/  MOV R6, 0xed60 ;  /* 0x0000ed6000067802 */ /* 0x000fc60000000f00 */
[----:B-1---5:R-:W-:Y:S05]  /*ed50*/  CALL.REL.NOINC `($_ZN7cutlass13device_kernelIN5flash19enable_sm80_to_sm89INS1_16FlashAttnBwdSm80INS1_25CollectiveMainloopBwdSm80ILi2ELi2EN4cute5tupleIJNS5_1CILi128EEES8_NS7_ILi64EEEEEENS_10bfloat16_tEfNS_4arch4Sm80ELb0ELb0ELb1ELb1ELb1ELb0ELb0ELb0ELi2ELi4ELi4ELi4ELb0EEENS1_24CollectiveEpilogueBwdGQAISA_fSD_Li256ELb1ELb1EEENS1_19SingleTileSchedulerILb1ELb0ELb0ELi128EEEEEEEEEvNT_6ParamsE$_ZN4cute5tupleIJNS0_IJNS_1CILi1EEENS0_IJS2_NS1_ILi2EEES3_EEEEEENS0_IJNS1_ILi0EEENS0_IJS2_NS1_ILi256EEEiEEEEEEEEC2ERKS5_RKS9_) ;  /* 0xffffbe7000007944 */ /* 0x022fea0003c3ffff */
[----:B------:R1:W5:Y:S01]  /*ed60*/  LDL R33, [R1+0x1380] ;  /* 0x0013800001217983 */ /* 0x0003620000100800 */
[----:B------:R-:W-:-:S04]  /*ed70*/  MOV R9, 0x0 ;  /* 0x0000000000097802 */ /* 0x000fc80000000f00 */
[----:B------:R-:W-:Y:S05]  /*ed80*/  RET.REL.NODEC R8 `(_ZN7cutlass13device_kernelIN5flash19enable_sm80_to_sm89INS1_16FlashAttnBwdSm80INS1_25CollectiveMainloopBwdSm80ILi2ELi2EN4cute5tupleIJNS5_1CILi128EEES8_NS7_ILi64EEEEEENS_10bfloat16_tEfNS_4arch4Sm80ELb0ELb0ELb1ELb1ELb1ELb0ELb0ELb0ELi2ELi4ELi4ELi4ELb0EEENS1_24CollectiveEpilogueBwdGQAISA_fSD_Li256ELb1ELb1EEENS1_19SingleTileSchedulerILb1ELb0ELb0ELi128EEEEEEEEEvNT_6ParamsE) ;  /* 0xffff127008007950 */ /* 0x000fea0003c3ffff */
        .type           $_ZN7cutlass13device_kernelIN5flash19enable_sm80_to_sm89INS1_16FlashAttnBwdSm80INS1_25CollectiveMainloopBwdSm80ILi2ELi2EN4cute5tupleIJNS5_1CILi128EEES8_NS7_ILi64EEEEEENS_10bfloat16_tEfNS_4arch4Sm80ELb0ELb0ELb1ELb1ELb1ELb0ELb0ELb0ELi2ELi4ELi4ELi4ELb0EEENS1_24CollectiveEpilogueBwdGQAISA_fSD_Li256ELb1ELb1EEENS1_19SingleTileSchedulerILb1ELb0ELb0ELi128EEEEEEEEEvNT_6ParamsE$_ZZN4cute6upcastILi2ENS_5tupleIJNS1_IJNS_1CILi1EEENS1_IJNS2_ILi2EEES4_S4_EEEEEES4_NS1_IJS4_S4_EEEEEENS1_IJNS1_IJNS2_ILi0EEENS1_IJS3_NS2_ILi512EEEiEEEEEENS2_ILi4096EEENS1_IJiNS2_ILi8192EEEEEEEEEEEDaRKT0_RKT1_ENKUlRKT_RKT0_E_clIS7_SF_EEDaSP_SS_,@function
        .size           $_ZN7cutlass13device_kernelIN5flash19enable_sm80_to_sm89INS1_16FlashAttnBwdSm80INS1_25CollectiveMainloopBwdSm80ILi2ELi2EN4cute5tupleIJNS5_1CILi128EEES8_NS7_ILi64EEEEEENS_10bfloat16_tEfNS_4arch4Sm80ELb0ELb0ELb1ELb1ELb1ELb0ELb0ELb0ELi2ELi4ELi4ELi4ELb0EEENS1_24CollectiveEpilogueBwdGQAISA_fSD_Li256ELb1ELb1EEENS1_19SingleTileSchedulerILb1ELb0ELb0ELi128EEEEEEEEEvNT_6ParamsE$_ZZN4cute6upcastILi2ENS_5tupleIJNS1_IJNS_1CILi1EEENS1_IJNS2_ILi2EEES4_S4_EEEEEES4_NS1_IJS4_S4_EEEEEENS1_IJNS1_IJNS2_ILi0EEENS1_IJS3_NS2_ILi512EEEiEEEEEENS2_ILi4096EEENS1_IJiNS2_ILi8192EEEEEEEEEEEDaRKT0_RKT1_ENKUlRKT_RKT0_E_clIS7_SF_EEDaSP_SS_,($_ZN7cutlass13device_kernelIN5flash19enable_sm80_to_sm89INS1_16FlashAttnBwdSm80INS1_25CollectiveMainloopBwdSm80ILi2ELi2EN4cute5tupleIJNS5_1CILi128EEES8_NS7_ILi64EEEEEENS_10bfloat16_tEfNS_4arch4Sm80ELb0ELb0ELb1ELb1ELb1ELb0ELb0ELb0ELi2ELi4ELi4ELi4ELb0EEENS1_24CollectiveEpilogueBwdGQAISA_fSD_Li256ELb1ELb1EEENS1_19SingleTileSchedulerILb1ELb0ELb0ELi128EEEEEEEEEvNT_6ParamsE$_ZZN4cute6upcastILi2ENS_5tupleIJNS_1CILi1EEENS1_IJNS2_ILi2EEES4_S4_EEEEEENS1_IJNS2_ILi0EEENS1_IJS3_NS2_ILi512EEEiEEEEEEEEDaRKT0_RKT1_ENKUlRKT_RKT0_E_clIS5_S9_EEDaSJ_SM_ - $_ZN7cutlass13device_kernelIN5flash19enable_sm80_to_sm89INS1_16FlashAttnBwdSm80INS1_25CollectiveMainloopBwdSm80ILi2ELi2EN4cute5tupleIJNS5_1CILi128EEES8_NS7_ILi64EEEEEENS_10bfloat16_tEfNS_4arch4Sm80ELb0ELb0ELb1ELb1ELb1ELb0ELb0ELb0ELi2ELi4ELi4ELi4ELb0EEENS1_24CollectiveEpilogueBwdGQAISA_fSD_Li256ELb1ELb1EEENS1_19SingleTileSchedulerILb1ELb0ELb0ELi128EEEEEEEEEvNT_6ParamsE$_ZZN4cute6upcastILi2ENS_5tupleIJNS1_IJNS_1CILi1EEENS1_IJNS2_ILi2EEES4_S4_EEEEEES4_NS1_IJS4_S4_EEEEEENS1_IJNS1_IJNS2_ILi0EEENS1_IJS3_NS2_ILi512EEEiEEEEEENS2_ILi4096EEENS1_IJiNS2_ILi8192EEEEEEEEEEEDaRKT0_RKT1_ENKUlRKT_RKT0_E_clIS7_SF_EEDaSP_SS_)
$_ZN7cutlass13device_kernelIN5flash19enable_sm80_to_sm89INS1_16FlashAttnBwdSm80INS1_25CollectiveMainloopBwdSm80ILi2ELi2EN4cute5tupleIJNS5_1CILi128EEES8_NS7_ILi64EEEEEENS_10bfloat16_tEfNS_4arch4Sm80ELb0ELb0ELb1ELb1ELb1ELb0ELb0ELb0ELi2ELi4ELi4ELi4ELb0EEENS1_24CollectiveEpilogueBwdGQAISA_fSD_Li256ELb1ELb1EEENS1_19SingleTileSchedulerILb1ELb0ELb0ELi128EEEEEEEEEvNT_6ParamsE$_ZZN4cute6upcastILi2ENS_5tupleIJNS1_IJNS_1CILi1EEENS1_IJNS2_ILi2EEES4_S4_EEEEEES4_NS1_IJS4_S4_EEEEEENS1_IJNS1_IJNS2_ILi0EEENS1_IJS3_NS2_ILi512EEEiEEEEEENS2_ILi4096EEENS1_IJiNS2_ILi8192EEEEEEEEEEEDaRKT0_RKT1_ENKUlRKT_RKT0_E_clIS7_SF_EEDaSP_SS_:
[----:B------:R-:W-:Y:S02]  /*ed90*/  IADD3 R8, R1, 0x1380, RZ ;  /* 0x0000138001087810 */ /* 0x000fe40007ffe0ff */
[----:B------:R-:W-:Y:S02]  /*eda0*/  MOV R52, 0xede0 ;  /* 0x0000ede000347802 */ /* 0x000fe40000000f00 */
[----:B------:R-:W-:-:S04]  /*edb0*/  IADD3 R8, R8, c[0x0][0x20], RZ ;  /* 0x0000080008087a10 */ /* 0x000fc80007ffe0ff */
[----:B------:R-:W-:Y:S02]  /*edc0*/  IADD3 R9, R8, 0x4, RZ ;  /* 0x0000000408097810 */ /* 0x000fe40007ffe0ff */
[----:B------:R-:W-:Y:S05]  /*edd0*/  CALL.REL.NOINC `($_ZN7cutlass13device_kernelIN5flash19enable_sm80_to_sm89INS1_16FlashAttnBwdSm80INS1_25CollectiveMainloopBwdSm80ILi2ELi2EN4cute5tupleIJNS5_1CILi128EEES8_NS7_ILi64EEEEEENS_10bfloat16_tEfNS_4arch4Sm80ELb0ELb0ELb1ELb1ELb1ELb0ELb0ELb0ELi2ELi4ELi4ELi4ELb0EEENS1_24CollectiveEpilogueBwdGQAISA_fSD_Li256ELb1ELb1EEENS1_19SingleTileSchedulerILb1ELb0ELb0ELi128EEEEEEEEEvNT_6ParamsE$_ZZN4cute6upcastILi2ENS_5tupleIJNS_1CILi2EEES3_EEENS1_IJiNS2_ILi8192EEEEEEEEDaRKT0_RKT1_ENKUlRKT_RKT0_E_clIS3_iEEDaSF_SI_) ;  /* 0x0000015000007944 */ /* 0x000fea0003c00000 */
[----:B------:R-:W-:Y:S02]  /*ede0*/  MOV R4, 0xee00 ;  /* 0x0000ee0000047802 */ /* 0x000fe40000000f00 */
[----:B-1---5:R-:W-:Y:S05]  /*edf0*/  CALL.REL.NOINC `($_ZN7cutlass13device_kernelIN5flash19enable_sm80_to_sm89INS1_16FlashAttnBwdSm80INS1_25CollectiveMainloopBwdSm80ILi2ELi2EN4cute5tupleIJNS5_1CILi128EEES8_NS7_ILi64EEEEEENS_10bfloat16_tEfNS_4arch4Sm80ELb0ELb0ELb1ELb1ELb1ELb0ELb0ELb0ELi2ELi4ELi4ELi4ELb0EEENS1_24CollectiveEpilogueBwdGQAISA_fSD_Li256ELb1ELb1EEENS1_19SingleTileSchedulerILb1ELb0ELb0ELi128EEEEEEEEEvNT_6ParamsE$_ZN4cute3eso3ESOILb0ELb1EJiNS_1CILi4096EEEEEC2ERKiRKS3_) ;  /* 0xffff86c000007944 */ /* 0x022fea0003c3ffff */
[----:B-1----:R1:W5:Y:S01]  /*ee00*/  LDL R2, [R1+0x1384] ;  /* 0x0013840001027983 */ /* 0x0023620000100800 */
[----:B------:R-:W-:-:S03]  /*ee10*/  MOV R6, 0xee30 ;  /* 0x0000ee3000067802 */ /* 0x000fc60000000f00 */
[----:B-1---5:R-:W-:Y:S05]  /*ee20*/  CALL.REL.NOINC `($_ZN7cutlass13device_kernelIN5flash19enable_sm80_to_sm89INS1_16FlashAttnBwdSm80INS1_25CollectiveMainloopBwdSm80ILi2ELi2EN4cute5tupleIJNS5_1CILi128EEES8_NS7_ILi64EEEEEENS_10bfloat16_tEfNS_4arch4Sm80ELb0ELb0ELb1ELb1ELb1ELb0ELb0ELb0ELi2ELi4ELi4ELi4ELb0EEENS1_24CollectiveEpilogueBwdGQAISA_fSD_Li256ELb1ELb1EEENS1_19SingleTileSchedulerILb1ELb0ELb0ELi128EEEEEEEEEvNT_6ParamsE$_ZN4cute5tupleIJNS0_IJNS_1CILi2EEES2_EEENS0_IJiNS1_ILi4096EEEEEEEEC2ERKS3_RKS5_) ;  /* 0xffffbf1000007944 */ /* 0x022fea0003c3ffff */
[----:B------:R1:W5:Y:S01]  /*ee30*/  LDL R2, [R1+0x1380] ;  /* 0x0013800001027983 */ /* 0x0003620000100800 */
[----:B------:R-:W-:-:S04]  /*ee40*/  MOV R11, 0x0 ;  /* 0x00000000000b7802 */ /* 0x000fc80000000f00 */
[----:B------:R-:W-:Y:S05]  /*ee50*/  RET.REL.NODEC R10 `(_ZN7cutlass13device_kernelIN5flash19enable_sm80_to_sm89INS1_16FlashAttnBwdSm80INS1_25CollectiveMainloopBwdSm80ILi2ELi2EN4cute5tupleIJNS5_1CILi128EEES8_NS7_ILi64EEEEEENS_10bfloat16_tEfNS_4arch4Sm80ELb0ELb0ELb1ELb1ELb1ELb0ELb0ELb0ELi2ELi4ELi4ELi4ELb0EEENS1_24CollectiveEpilogueBwdGQAISA_fSD_Li256ELb1ELb1EEENS1_19SingleTileSchedulerILb1ELb0ELb0ELi128EEEEEEEEEvNT_6ParamsE) ;  /* 0xffff11a00a007950 */ /* 0x000fea0003c3ffff */
        .type           $_ZN7cutlass13device_kernelIN5flash19enable_sm80_to_sm89INS1_16FlashAttnBwdSm80INS1_25CollectiveMainloopBwdSm80ILi2ELi2EN4cute5tupleIJNS5_1CILi128EEES8_NS7_ILi64EEEEEENS_10bfloat16_tEfNS_4arch4Sm80ELb0ELb0ELb1ELb1ELb1ELb0ELb0ELb0ELi2ELi4ELi4ELi4ELb0EEENS1_24CollectiveEpilogueBwdGQAISA_fSD_Li256ELb1ELb1EEENS1_19SingleTileSchedulerILb1ELb0ELb0ELi128EEEEEEEEEvNT_6ParamsE$_ZZN4cute6upcastILi2ENS_5tupleIJNS_1CILi1EEENS1_IJNS2_ILi2EEES4_S4_EEEEEENS1_IJNS2_ILi0EEENS1_IJS3_NS2_ILi512EEEiEEEEEEEEDaRKT0_RKT1_ENKUlRKT_RKT0_E_clIS5_S9_EEDaSJ_SM_,@function
        .size           $_ZN7cutlass13device_kernelIN5flash19enable_sm80_to_sm89INS1_16FlashAttnBwdSm80INS1_25CollectiveMainloopBwdSm80ILi2ELi2EN4cute5tupleIJNS5_1CILi128EEES8_NS7_ILi64EEEEEENS_10bfloat16_tEfNS_4arch4Sm80ELb0ELb0ELb1ELb1ELb1ELb0ELb0ELb0ELi2ELi4ELi4ELi4ELb0EEENS1_24CollectiveEpilogueBwdGQAISA_fSD_Li256ELb1ELb1EEENS1_19SingleTileSchedulerILb1ELb0ELb0ELi128EEEEEEEEEvNT_6ParamsE$_ZZN4cute6upcastILi2ENS_5tupleIJNS_1CILi1EEENS1_IJNS2_ILi2EEES4_S4_EEEEEENS1_IJNS2_ILi0EEENS1_IJS3_NS2_ILi512EEEiEEEEEEEEDaRKT0_RKT1_ENKUlRKT_RKT0_E_clIS5_S9_EEDaSJ_SM_,($_ZN7cutlass13device_kernelIN5flash19enable_sm80_to_sm89INS1_16FlashAttnBwdSm80INS1_25CollectiveMainloopBwdSm80ILi2ELi2EN4cute5tupleIJNS5_1CILi128EEES8_NS7_ILi64EEEEEENS_10bfloat16_tEfNS_4arch4Sm80ELb0ELb0ELb1ELb1ELb1ELb0ELb0ELb0ELi2ELi4ELi4ELi4ELb0EEENS1_24CollectiveEpilogueBwdGQAISA_fSD_Li256ELb1ELb1EEENS1_19SingleTileSchedulerILb1ELb0ELb0ELi128EEEEEEEEEvNT_6ParamsE$_ZZN4cute6upcastILi2ENS_5tupleIJNS_1CILi2EEES3_EEENS1_IJiNS2_ILi8192EEEEEEEEDaRKT0_RKT1_ENKUlRKT_RKT0_E_clIS3_iEEDaSF_SI_ - $_ZN7cutlass13device_kernelIN5flash19enable_sm80_to_sm89INS1_16FlashAttnBwdSm80INS1_25CollectiveMainloopBwdSm80ILi2ELi2EN4cute5tupleIJNS5_1CILi128EEES8_NS7_ILi64EEEEEENS_10bfloat16_tEfNS_4arch4Sm80ELb0ELb0ELb1ELb1ELb1ELb0ELb0ELb0ELi2ELi4ELi4ELi4ELb0EEENS1_24CollectiveEpilogueBwdGQAISA_fSD_Li256ELb1ELb1EEENS1_19SingleTileSchedulerILb1ELb0ELb0ELi128EEEEEEEEEvNT_6ParamsE$_ZZN4cute6upcastILi2ENS_5tupleIJNS_1CILi1EEENS1_IJNS2_ILi2EEES4_S4_EEEEEENS1_IJNS2_ILi0EEENS1_IJS3_NS2_ILi512EEEiEEEEEEEEDaRKT0_RKT1_ENKUlRKT_RKT0_E_clIS5_S9_EEDaSJ_SM_)
$_ZN7cutlass13device_kernelIN5flash19enable_sm80_to_sm89INS1_16FlashAttnBwdSm80INS1_25CollectiveMainloopBwdSm80ILi2ELi2EN4cute5tupleIJNS5_1CILi128EEES8_NS7_ILi64EEEEEENS_10bfloat16_tEfNS_4arch4Sm80ELb0ELb0ELb1ELb1ELb1ELb0ELb0ELb0ELi2ELi4ELi4ELi4ELb0EEENS1_24CollectiveEpilogueBwdGQAISA_fSD_Li256ELb1ELb1EEENS1_19SingleTileSchedulerILb1ELb0ELb0ELi128EEEEEEEEEvNT_6ParamsE$_ZZN4cute6upcastILi2ENS_5tupleIJNS_1CILi1EEENS1_IJNS2_ILi2EEES4_S4_EEEEEENS1_IJNS2_ILi0EEENS1_IJS3_NS2_ILi512EEEiEEEEEEEEDaRKT0_RKT1_ENKUlRKT_RKT0_E_clIS5_S9_EEDaSJ_SM_:
[----:B------:R-:W-:Y:S02]  /*ee60*/  IADD3 R11, R1, 0x1388, RZ ;  /* 0x00001388010b7810 */ /* 0x000fe40007ffe0ff */
[----:B------:R-:W-:Y:S02]  /*ee70*/  MOV R52, 0xeeb0 ;  /* 0x0000eeb000347802 */ /* 0x000fe40000000f00 */
[----:B------:R-:W-:-:S04]  /*ee80*/  IADD3 R11, R11, c[0x0][0x20], RZ ;  /* 0x000008000b0b7a10 */ /* 0x000fc80007ffe0ff */
[----:B------:R-:W-:Y:S02]  /*ee90*/  IADD3 R33, R11, 0x4, RZ ;  /* 0x000000040b217810 */ /* 0x000fe40007ffe0ff */
[----:B------:R-:W-:Y:S05]  /*eea0*/  CALL.REL.NOINC `($_ZN7cutlass13device_kernelIN5flash19enable_sm80_to_sm89INS1_16FlashAttnBwdSm80INS1_25CollectiveMainloopBwdSm80ILi2ELi2EN4cute5tupleIJNS5_1CILi128EEES8_NS7_ILi64EEEEEENS_10bfloat16_tEfNS_4arch4Sm80ELb0ELb0ELb1ELb1ELb1ELb0ELb0ELb0ELi2ELi4ELi4ELi4ELb0EEENS1_24CollectiveEpilogueBwdGQAISA_fSD_Li256ELb1ELb1EEENS1_19SingleTileSchedulerILb1ELb0ELb0ELi128EEEEEEEEEvNT_6ParamsE$_ZZN4cute6upcastILi2ENS_5tupleIJNS_1CILi2EEES3_S3_EEENS1_IJNS2_ILi1EEENS2_ILi512EEEiEEEEEDaRKT0_RKT1_ENKUlRKT_RKT0_E_clIS3_iEEDaSG_SJ_) ;  /* 0x0000011000007944 */ /* 0x000fea0003c00000 */
[----:B------:R-:W-:Y:S02]  /*eeb0*/  MOV R4, 0xeed0 ;  /* 0x0000eed000047802 */ /* 0x000fe40000000f00 */
[----:B-1---5:R-:W-:Y:S05]  /*eec0*/  CALL.REL.NOINC `($_ZN7cutlass13device_kernelIN5flash19enable_sm80_to_sm89INS1_16FlashAttnBwdSm80INS1_25CollectiveMainloopBwdSm80ILi2ELi2EN4cute5tupleIJNS5_1CILi128EEES8_NS7_ILi64EEEEEENS_10bfloat16_tEfNS_4arch4Sm80ELb0ELb0ELb1ELb1ELb1ELb0ELb0ELb0ELi2ELi4ELi4ELi4ELb0EEENS1_24CollectiveEpilogueBwdGQAISA_fSD_Li256ELb1ELb1EEENS1_19SingleTileSchedulerILb1ELb0ELb0ELi128EEEEEEEEEvNT_6ParamsE$_ZN4cute3eso3ESOILb1ELb0EJNS_1CILi1EEENS2_ILi256EEEiEEC2ERKS3_RKS4_RKi) ;  /* 0xffff8cf000007944 */ /* 0x022fea0003c3ffff */
[----:B-1----:R1:W5:Y:S01]  /*eed0*/  LDL R2, [R1+0x138c] ;  /* 0x00138c0001027983 */ /* 0x0023620000100800 */
[----:B------:R-:W-:-:S03]  /*eee0*/  MOV R6, 0xef00 ;  /* 0x0000ef0000067802 */ /* 0x000fc60000000f00 */
[----:B-1---5:R-:W-:Y:S05]  /*eef0*/  CALL.REL.NOINC `($_ZN7cutlass13device_kernelIN5flash19enable_sm80_to_sm89INS1_16FlashAttnBwdSm80INS1_25CollectiveMainloopBwdSm80ILi2ELi2EN4cute5tupleIJNS5_1CILi128EEES8_NS7_ILi64EEEEEENS_10bfloat16_tEfNS_4arch4Sm80ELb0ELb0ELb1ELb1ELb1ELb0ELb0ELb0ELi2ELi4ELi4ELi4ELb0EEENS1_24CollectiveEpilogueBwdGQAISA_fSD_Li256ELb1ELb1EEENS1_19SingleTileSchedulerILb1ELb0ELb0ELi128EEEEEEEEEvNT_6ParamsE$_ZN4cute5tupleIJNS0_IJNS_1CILi1EEENS1_ILi2EEES3_EEENS0_IJS2_NS1_ILi256EEEiEEEEEC2ERKS4_RKS6_) ;  /* 0xffffbd6000007944 */ /* 0x022fea0003c3ffff */
[----:B------:R1:W5:Y:S01]  /*ef00*/  LDL R2, [R1+0x1388] ;  /* 0x0013880001027983 */ /* 0x0003620000100800 */
[----:B------:R-:W-:-:S04]  /*ef10*/  MOV R55, 0x0 ;  /* 0x0000000000377802 */ /* 0x000fc80000000f00 */
[----:B------:R-:W-:Y:S05]  /*ef20*/  RET.REL.NODEC R54 `(_ZN7cutlass13device_kernelIN5flash19enable_sm80_to_sm89INS1_16FlashAttnBwdSm80INS1_25CollectiveMainloopBwdSm80ILi2ELi2EN4cute5tupleIJNS5_1CILi128EEES8_NS7_ILi64EEEEEENS_10bfloat16_tEfNS_4arch4Sm80ELb0ELb0ELb1ELb1ELb1ELb0ELb0ELb0ELi2ELi4ELi4ELi4ELb0EEENS1_24CollectiveEpilogueBwdGQAISA_fSD_Li256ELb1ELb1EEENS1_19SingleTileSchedulerILb1ELb0ELb0ELi128EEEEEEEEEvNT_6ParamsE) ;  /* 0xffff10d036007950 */ /* 0x000fea0003c3ffff */
        .type           $_ZN7cutlass13device_kernelIN5flash19enable_sm80_to_sm89INS1_16FlashAttnBwdSm80INS1_25CollectiveMainloopBwdSm80ILi2ELi2EN4cute5tupleIJNS5_1CILi128EEES8_NS7_ILi64EEEEEENS_10bfloat16_tEfNS_4arch4Sm80ELb0ELb0ELb1ELb1ELb1ELb0ELb0ELb0ELi2ELi4ELi4ELi4ELb0EEENS1_24CollectiveEpilogueBwdGQAISA_fSD_Li256ELb1ELb1EEENS1_19SingleTileSchedulerILb1ELb0ELb0ELi128EEEEEEEEEvNT_6ParamsE$_ZZN4cute6upcastILi2ENS_5tupleIJNS_1CILi2EEES3_EEENS1_IJiNS2_ILi8192EEEEEEEEDaRKT0_RKT1_ENKUlRKT_RKT0_E_clIS3_iEEDaSF_SI_,@function
        .size           $_ZN7cutlass13device_kernelIN5flash19enable_sm80_to_sm89INS1_16FlashAttnBwdSm80INS1_25CollectiveMainloopBwdSm80ILi2ELi2EN4cute5tupleIJNS5_1CILi128EEES8_NS7_ILi64EEEEEENS_10bfloat16_tEfNS_4arch4Sm80ELb0ELb0ELb1ELb1ELb1ELb0ELb0ELb0ELi2ELi4ELi4ELi4ELb0EEENS1_24CollectiveEpilogueBwdGQAISA_fSD_Li256ELb1ELb1EEENS1_19SingleTileSchedulerILb1ELb0ELb0ELi128EEEEEEEEEvNT_6ParamsE$_ZZN4cute6upcastILi2ENS_5tupleIJNS_1CILi2EEES3_EEENS1_IJiNS2_ILi8192EEEEEEEEDaRKT0_RKT1_ENKUlRKT_RKT0_E_clIS3_iEEDaSF_SI_,($_ZN7cutlass13device_kernelIN5flash19enable_sm80_to_sm89INS1_16FlashAttnBwdSm80INS1_25CollectiveMainloopBwdSm80ILi2ELi2EN4cute5tupleIJNS5_1CILi128EEES8_NS7_ILi64EEEEEENS_10bfloat16_tEfNS_4arch4Sm80ELb0ELb0ELb1ELb1ELb1ELb0ELb0ELb0ELi2ELi4ELi4ELi4ELb0EEENS1_24CollectiveEpilogueBwdGQAISA_fSD_Li256ELb1ELb1EEENS1_19SingleTileSchedulerILb1ELb0ELb0ELi128EEEEEEEEEvNT_6ParamsE$_ZZN4cute6upcastILi2ENS_5tupleIJNS_1CILi2EEES3_S3_EEENS1_IJNS2_ILi1EEENS2_ILi512EEEiEEEEEDaRKT0_RKT1_ENKUlRKT_RKT0_E_clIS3_iEEDaSG_SJ_ - $_ZN7cutlass13device_kernelIN5flash19enable_sm80_to_sm89INS1_16FlashAttnBwdSm80INS1_25CollectiveMainloopBwdSm80ILi2ELi2EN4cute5tupleIJNS5_1CILi128EEES8_NS7_ILi64EEEEEENS_10bfloat16_tEfNS_4arch4Sm80ELb0ELb0ELb1ELb1ELb1ELb0ELb0ELb0ELi2ELi4ELi4ELi4ELb0EEENS1_24CollectiveEpilogueBwdGQAISA_fSD_Li256ELb1ELb1EEENS1_19SingleTileSchedulerILb1ELb0ELb0ELi128EEEEEEEEEvNT_6ParamsE$_ZZN4cute6upcastILi2ENS_5tupleIJNS_1CILi2EEES3_EEENS1_IJiNS2_ILi8192EEEEEEEEDaRKT0_RKT1_ENKUlRKT_RKT0_E_clIS3_iEEDaSF_SI_)
$_ZN7cutlass13device_kernelIN5flash19enable_sm80_to_sm89INS1_16FlashAttnBwdSm80INS1_25CollectiveMainloopBwdSm80ILi2ELi2EN4cute5tupleIJNS5_1CILi128EEES8_NS7_ILi64EEEEEENS_10bfloat16_tEfNS_4arch4Sm80ELb0ELb0ELb1ELb1ELb1ELb0ELb0ELb0ELi2ELi4ELi4ELi4ELb0EEENS1_24CollectiveEpilogueBwdGQAISA_fSD_Li256ELb1ELb1EEENS1_19SingleTileSchedulerILb1ELb0ELb0ELi128EEEEEEEEEvNT_6ParamsE$_ZZN4cute6upcastILi2ENS_5tupleIJNS_1CILi2EEES3_EEENS1_IJiNS2_ILi8192EEEEEEEEDaRKT0_RKT1_ENKUlRKT_RKT0_E_clIS3_iEEDaSF_SI_:
[----:B------:R-:W-:Y:S02]  /*ef30*/  LEA.HI R3, R3, R3, RZ, 0x1 ;  /* 0x0000000303037211 */ /* 0x000fe400078f08ff */
[----:B------:R-:W-:Y:S02]  /*ef40*/  IADD3 R2, R1, 0x1388, RZ ;  /* 0x0000138801027810 */ /* 0x000fe40007ffe0ff */
[----:B------:R-:W-:Y:S02]  /*ef50*/  SHF.R.S32.HI R3, RZ, 0x1, R3 ;  /* 0x00000001ff037819 */ /* 0x000fe40000011403 */
[----:B------:R-:W-:Y:S02]  /*ef60*/  IADD3 R2, R2, c[0x0][0x20], RZ ;  /* 0x0000080002027a10 */ /* 0x000fe40007ffe0ff */
[----:B------:R-:W-:Y:S02]  /*ef70*/  MOV R6, 0xef90 ;  /* 0x0000ef9000067802 */ /* 0x000fe40000000f00 */
[----:B------:R-:W-:Y:S05]  /*ef80*/  CALL.REL.NOINC `($_ZN7cutlass13device_kernelIN5flash19enable_sm80_to_sm89INS1_16FlashAttnBwdSm80INS1_25CollectiveMainloopBwdSm80ILi2ELi2EN4cute5tupleIJNS5_1CILi128EEES8_NS7_ILi64EEEEEENS_10bfloat16_tEfNS_4arch4Sm80ELb0ELb0ELb1ELb1ELb1ELb0ELb0ELb0ELi2ELi4ELi4ELi4ELb0EEENS1_24CollectiveEpilogueBwdGQAISA_fSD_Li256ELb1ELb1EEENS1_19SingleTileSchedulerILb1ELb0ELb0ELi128EEEEEEEEEvNT_6ParamsE$_ZN4cute5tupleIJNS_1CILi2EEEiEEC2ERKS2_RKi) ;  /* 0xffffc04000007944 */ /* 0x000fea0003c3ffff */
[----:B------:R1:W5:Y:S01]  /*ef90*/  LDL R2, [R1+0x1388] ;  /* 0x0013880001027983 */ /* 0x0003620000100800 */
[----:B------:R-:W-:-:S04]  /*efa0*/  MOV R53, 0x0 ;  /* 0x0000000000357802 */ /* 0x000fc80000000f00 */
[----:B------:R-:W-:Y:S05]  /*efb0*/  RET.REL.NODEC R52 `(_ZN7cutlass13device_kernelIN5flash19enable_sm80_to_sm89INS1_16FlashAttnBwdSm80INS1_25CollectiveMainloopBwdSm80ILi2ELi2EN4cute5tupleIJNS5_1CILi128EEES8_NS7_ILi64EEEEEENS_10bfloat16_tEfNS_4arch4Sm80ELb0ELb0ELb1ELb1ELb1ELb0ELb0ELb0ELi2ELi4ELi4ELi4ELb0EEENS1_24CollectiveEpilogueBwdGQAISA_fSD_Li256ELb1ELb1EEENS1_19SingleTileSchedulerILb1ELb0ELb0ELi128EEEEEEEEEvNT_6ParamsE) ;  /* 0xffff104034007950 */ /* 0x000fea0003c3ffff */
        .type           $_ZN7cutlass13device_kernelIN5flash19enable_sm80_to_sm89INS1_16FlashAttnBwdSm80INS1_25CollectiveMainloopBwdSm80ILi2ELi2EN4cute5tupleIJNS5_1CILi128EEES8_NS7_ILi64EEEEEENS_10bfloat16_tEfNS_4arch4Sm80ELb0ELb0ELb1ELb1ELb1ELb0ELb0ELb0ELi2ELi4ELi4ELi4ELb0EEENS1_24CollectiveEpilogueBwdGQAISA_fSD_Li256ELb1ELb1EEENS1_19SingleTileSchedulerILb1ELb0ELb0ELi128EEEEEEEEEvNT_6ParamsE$_ZZN4cute6upcastILi2ENS_5tupleIJNS_1CILi2EEES3_S3_EEENS1_IJNS2_ILi1EEENS2_ILi512EEEiEEEEEDaRKT0_RKT1_ENKUlRKT_RKT0_E_clIS3_iEEDaSG_SJ_,@function
        .size           $_ZN7cutlass13device_kernelIN5flash19enable_sm80_to_sm89INS1_16FlashAttnBwdSm80INS1_25CollectiveMainloopBwdSm80ILi2ELi2EN4cute5tupleIJNS5_1CILi128EEES8_NS7_ILi64EEEEEENS_10bfloat16_tEfNS_4arch4Sm80ELb0ELb0ELb1ELb1ELb1ELb0ELb0ELb0ELi2ELi4ELi4ELi4ELb0EEENS1_24CollectiveEpilogueBwdGQAISA_fSD_Li256ELb1ELb1EEENS1_19SingleTileSchedulerILb1ELb0ELb0ELi128EEEEEEEEEvNT_6ParamsE$_ZZN4cute6upcastILi2ENS_5tupleIJNS_1CILi2EEES3_S3_EEENS1_IJNS2_ILi1EEENS2_ILi512EEEiEEEEEDaRKT0_RKT1_ENKUlRKT_RKT0_E_clIS3_iEEDaSG_SJ_,($_ZN7cutlass13device_kernelIN5flash19enable_sm80_to_sm89INS1_16FlashAttnBwdSm80INS1_25CollectiveMainloopBwdSm80ILi2ELi2EN4cute5tupleIJNS5_1CILi128EEES8_NS7_ILi64EEEEEENS_10bfloat16_tEfNS_4arch4Sm80ELb0ELb0ELb1ELb1ELb1ELb0ELb0ELb0ELi2ELi4ELi4ELi4ELb0EEENS1_24CollectiveEpilogueBwdGQAISA_fSD_Li256ELb1ELb1EEENS1_19SingleTileSchedulerILb1ELb0ELb0ELi128EEEEEEEEEvNT_6ParamsE$_ZZN4cute7crd2crdINS_5tupleIJiiiNS_1CILi0EEEEEENS1_IJNS2_ILi32EEENS2_ILi4EEENS2_ILi2EEENS2_ILi1EEEEEENS1_IJS8_S8_S8_S8_EEEEEDaRKT_RKT0_RKT1_ENKUlRKT_RKT0_RKT1_E_clIiS5_S8_EEDaSM_SP_SS_ - $_ZN7cutlass13device_kernelIN5flash19enable_sm80_to_sm89INS1_16FlashAttnBwdSm80INS1_25CollectiveMainloopBwdSm80ILi2ELi2EN4cute5tupleIJNS5_1CILi128EEES8_NS7_ILi64EEEEEENS_10bfloat16_tEfNS_4arch4Sm80ELb0ELb0ELb1ELb1ELb1ELb0ELb0ELb0ELi2ELi4ELi4ELi4ELb0EEENS1_24CollectiveEpilogueBwdGQAISA_fSD_Li256ELb1ELb1EEENS1_19SingleTileSchedulerILb1ELb0ELb0ELi128EEEEEEEEEvNT_6ParamsE$_ZZN4cute6upcastILi2ENS_5tupleIJNS_1CILi2EEES3_S3_EEENS1_IJNS2_ILi1EEENS2_ILi512EEEiEEEEEDaRKT0_RKT1_ENKUlRKT_RKT0_E_clIS3_iEEDaSG_SJ_)
$_ZN7cutlass13device_kernelIN5flash19enable_sm80_to_sm89INS1_16FlashAttnBwdSm80INS1_25CollectiveMainloopBwdSm80ILi2ELi2EN4cute5tupleIJNS5_1CILi128EEES8_NS7_ILi64EEEEEENS_10bfloat16_tEfNS_4arch4Sm80ELb0ELb0ELb1ELb1ELb1ELb0ELb0ELb0ELi2ELi4ELi4ELi4ELb0EEENS1_24CollectiveEpilogueBwdGQAISA_fSD_Li256ELb1ELb1EEENS1_19SingleTileSchedulerILb1ELb0ELb0ELi128EEEEEEEEEvNT_6ParamsE$_ZZN4cute6upcastILi2ENS_5tupleIJNS_1CILi2EEES3_S3_EEENS1_IJNS2_ILi1EEENS2_ILi512EEEiEEEEEDaRKT0_RKT1_ENKUlRKT_RKT0_E_clIS3_iEEDaSG_SJ_:
        /* <DEDUP_REMOVED lines=9> */
        .type           $_ZN7cutlass13device_kernelIN5flash19enable_sm80_to_sm89INS1_16FlashAttnBwdSm80INS1_25CollectiveMainloopBwdSm80ILi2ELi2EN4cute5tupleIJNS5_1CILi128EEES8_NS7_ILi64EEEEEENS_10bfloat16_tEfNS_4arch4Sm80ELb0ELb0ELb1ELb1ELb1ELb0ELb0ELb0ELi2ELi4ELi4ELi4ELb0EEENS1_24CollectiveEpilogueBwdGQAISA_fSD_Li256ELb1ELb1EEENS1_19SingleTileSchedulerILb1ELb0ELb0ELi128EEEEEEEEEvNT_6ParamsE$_ZZN4cute7crd2crdINS_5tupleIJiiiNS_1CILi0EEEEEENS1_IJNS2_ILi32EEENS2_ILi4EEENS2_ILi2EEENS2_ILi1EEEEEENS1_IJS8_S8_S8_S8_EEEEEDaRKT_RKT0_RKT1_ENKUlRKT_RKT0_RKT1_E_clIiS5_S8_EEDaSM_SP_SS_,@function
        .size           $_ZN7cutlass13device_kernelIN5flash19enable_sm80_to_sm89INS1_16FlashAttnBwdSm80INS1_25CollectiveMainloopBwdSm80ILi2ELi2EN4cute5tupleIJNS5_1CILi128EEES8_NS7_ILi64EEEEEENS_10bfloat16_tEfNS_4arch4Sm80ELb0ELb0ELb1ELb1ELb1ELb0ELb0ELb0ELi2ELi4ELi4ELi4ELb0EEENS1_24CollectiveEpilogueBwdGQAISA_fSD_Li256ELb1ELb1EEENS1_19SingleTileSchedulerILb1ELb0ELb0ELi128EEEEEEEEEvNT_6ParamsE$_ZZN4cute7crd2crdINS_5tupleIJiiiNS_1CILi0EEEEEENS1_IJNS2_ILi32EEENS2_ILi4EEENS2_ILi2EEENS2_ILi1EEEEEENS1_IJS8_S8_S8_S8_EEEEEDaRKT_RKT0_RKT1_ENKUlRKT_RKT0_RKT1_E_clIiS5_S8_EEDaSM_SP_SS_,($_ZN7cutlass13device_kernelIN5flash19enable_sm80_to_sm89INS1_16FlashAttnBwdSm80INS1_25CollectiveMainloopBwdSm80ILi2ELi2EN4cute5tupleIJNS5_1CILi128EEES8_NS7_ILi64EEEEEENS_10bfloat16_tEfNS_4arch4Sm80ELb0ELb0ELb1ELb1ELb1ELb0ELb0ELb0ELi2ELi4ELi4ELi4ELb0EEENS1_24CollectiveEpilogueBwdGQAISA_fSD_Li256ELb1ELb1EEENS1_19SingleTileSchedulerILb1ELb0ELb0ELi128EEEEEEEEEvNT_6ParamsE$_ZZN4cute7crd2crdINS_5tupleIJiiiNS_1CILi0EEEEEENS1_IJNS2_ILi32EEENS2_ILi4EEENS2_ILi2EEENS2_ILi1EEEEEENS1_IJS8_S8_S8_S8_EEEEEDaRKT_RKT0_RKT1_ENKUlRKT_RKT0_RKT1_E_clIiS6_S8_EEDaSM_SP_SS_ - $_ZN7cutlass13device_kernelIN5flash19enable_sm80_to_sm89INS1_16FlashAttnBwdSm80INS1_25CollectiveMainloopBwdSm80ILi2ELi2EN4cute5tupleIJNS5_1CILi128EEES8_NS7_ILi64EEEEEENS_10bfloat16_tEfNS_4arch4Sm80ELb0ELb0ELb1ELb1ELb1ELb0ELb0ELb0ELi2ELi4ELi4ELi4ELb0EEENS1_24CollectiveEpilogueBwdGQAISA_fSD_Li256ELb1ELb1EEENS1_19SingleTileSchedulerILb1ELb0ELb0ELi128EEEEEEEEEvNT_6ParamsE$_ZZN4cute7crd2crdINS_5tupleIJiiiNS_1CILi0EEEEEENS1_IJNS2_ILi32EEENS2_ILi4EEENS2_ILi2EEENS2_ILi1EEEEEENS1_IJS8_S8_S8_S8_EEEEEDaRKT_RKT0_RKT1_ENKUlRKT_RKT0_RKT1_E_clIiS5_S8_EEDaSM_SP_SS_)
$_ZN7cutlass13device_kernelIN5flash19enable_sm80_to_sm89INS1_16FlashAttnBwdSm80INS1_25CollectiveMainloopBwdSm80ILi2ELi2EN4cute5tupleIJNS5_1CILi128EEES8_NS7_ILi64EEEEEENS_10bfloat16_tEfNS_4arch4Sm80ELb0ELb0ELb1ELb1ELb1ELb0ELb0ELb0ELi2ELi4ELi4ELi4ELb0EEENS1_24CollectiveEpilogueBwdGQAISA_fSD_Li256ELb1ELb1EEENS1_19SingleTileSchedulerILb1ELb0ELb0ELi128EEEEEEEEEvNT_6ParamsE$_ZZN4cute7crd2crdINS_5tupleIJiiiNS_1CILi0EEEEEENS1_IJNS2_ILi32EEENS2_ILi4EEENS2_ILi2EEENS2_ILi1EEEEEENS1_IJS8_S8_S8_S8_EEEEEDaRKT_RKT0_RKT1_ENKUlRKT_RKT0_RKT1_E_clIiS5_S8_EEDaSM_SP_SS_:
[----:B------:R-:W-:Y:S02]  /*f050*/  MOV R8, R6 ;  /* 0x0000000600087202 */ /* 0x000fe40000000f00 */
[----:B------:R-:W-:-:S04]  /*f060*/  MOV R9, 0x0 ;  /* 0x0000000000097802 */ /* 0x000fc80000000f00 */
[----:B------:R-:W-:Y:S05]  /*f070*/  RET.REL.NODEC R8 `(_ZN7cutlass13device_kernelIN5flash19enable_sm80_to_sm89INS1_16FlashAttnBwdSm80INS1_25CollectiveMainloopBwdSm80ILi2ELi2EN4cute5tupleIJNS5_1CILi128EEES8_NS7_ILi64EEEEEENS_10bfloat16_tEfNS_4arch4Sm80ELb0ELb0ELb1ELb1ELb1ELb0ELb0ELb0ELi2ELi4ELi4ELi4ELb0EEENS1_24CollectiveEpilogueBwdGQAISA_fSD_Li256ELb1ELb1EEENS1_19SingleTileSchedulerILb1ELb0ELb0ELi128EEEEEEEEEvNT_6ParamsE) ;  /* 0xffff0f8008007950 */ /* 0x000fea0003c3ffff */
        .type           $_ZN7cutlass13device_kernelIN5flash19enable_sm80_to_sm89INS1_16FlashAttnBwdSm80INS1_25CollectiveMainloopBwdSm80ILi2ELi2EN4cute5tupleIJNS5_1CILi128EEES8_NS7_ILi64EEEEEENS_10bfloat16_tEfNS_4arch4Sm80ELb0ELb0ELb1ELb1ELb1ELb0ELb0ELb0ELi2ELi4ELi4ELi4ELb0EEENS1_24CollectiveEpilogueBwdGQAISA_fSD_Li256ELb1ELb1EEENS1_19SingleTileSchedulerILb1ELb0ELb0ELi128EEEEEEEEEvNT_6ParamsE$_ZZN4cute7crd2crdINS_5tupleIJiiiNS_1CILi0EEEEEENS1_IJNS2_ILi32EEENS2_ILi4EEENS2_ILi2EEENS2_ILi1EEEEEENS1_IJS8_S8_S8_S8_EEEEEDaRKT_RKT0_RKT1_ENKUlRKT_RKT0_RKT1_E_clIiS6_S8_EEDaSM_SP_SS_,@function
        .size           $_ZN7cutlass13device_kernelIN5flash19enable_sm80_to_sm89INS1_16FlashAttnBwdSm80INS1_25CollectiveMainloopBwdSm80ILi2ELi2EN4cute5tupleIJNS5_1CILi128EEES8_NS7_ILi64EEEEEENS_10bfloat16_tEfNS_4arch4Sm80ELb0ELb0ELb1ELb1ELb1ELb0ELb0ELb0ELi2ELi4ELi4ELi4ELb0EEENS1_24CollectiveEpilogueBwdGQAISA_fSD_Li256ELb1ELb1EEENS1_19SingleTileSchedulerILb1ELb0ELb0ELi128EEEEEEEEEvNT_6ParamsE$_ZZN4cute7crd2crdINS_5tupleIJiiiNS_1CILi0EEEEEENS1_IJNS2_ILi32EEENS2_ILi4EEENS2_ILi2EEENS2_ILi1EEEEEENS1_IJS8_S8_S8_S8_EEEEEDaRKT_RKT0_RKT1_ENKUlRKT_RKT0_RKT1_E_clIiS6_S8_EEDaSM_SP_SS_,($_ZN7cutlass13device_kernelIN5flash19enable_sm80_to_sm89INS1_16FlashAttnBwdSm80INS1_25CollectiveMainloopBwdSm80ILi2ELi2EN4cute5tupleIJNS5_1CILi128EEES8_NS7_ILi64EEEEEENS_10bfloat16_tEfNS_4arch4Sm80ELb0ELb0ELb1ELb1ELb1ELb0ELb0ELb0ELi2ELi4ELi4ELi4ELb0EEENS1_24CollectiveEpilogueBwdGQAISA_fSD_Li256ELb1ELb1EEENS1_19SingleTileSchedulerILb1ELb0ELb0ELi128EEEEEEEEEvNT_6ParamsE$_ZZN4cute7crd2crdINS_5tupleIJiiiNS_1CILi0EEEEEENS1_IJNS2_ILi32EEENS2_ILi4EEENS2_ILi2EEENS2_ILi1EEEEEENS1_IJS8_S8_S8_S8_EEEEEDaRKT_RKT0_RKT1_ENKUlRKT_RKT0_RKT1_E_clIiS7_S8_EEDaSM_SP_SS_ - $_ZN7cutlass13device_kernelIN5flash19enable_sm80_to_sm89INS1_16FlashAttnBwdSm80INS1_25CollectiveMainloopBwdSm80ILi2ELi2EN4cute5tupleIJNS5_1CILi128EEES8_NS7_ILi64EEEEEENS_10bfloat16_tEfNS_4arch4Sm80ELb0ELb0ELb1ELb1ELb1ELb0ELb0ELb0ELi2ELi4ELi4ELi4ELb0EEENS1_24CollectiveEpilogueBwdGQAISA_fSD_Li256ELb1ELb1EEENS1_19SingleTileSchedulerILb1ELb0ELb0ELi128EEEEEEEEEvNT_6ParamsE$_ZZN4cute7crd2crdINS_5tupleIJiiiNS_1CILi0EEEEEENS1_IJNS2_ILi32EEENS2_ILi4EEENS2_ILi2EEENS2_ILi1EEEEEENS1_IJS8_S8_S8_S8_EEEEEDaRKT_RKT0_RKT1_ENKUlRKT_RKT0_RKT1_E_clIiS6_S8_EEDaSM_SP_SS_)
$_ZN7cutlass13device_kernelIN5flash19enable_sm80_to_sm89INS1_16FlashAttnBwdSm80INS1_25CollectiveMainloopBwdSm80ILi2ELi2EN4cute5tupleIJNS5_1CILi128EEES8_NS7_ILi64EEEEEENS_10bfloat16_tEfNS_4arch4Sm80ELb0ELb0ELb1ELb1ELb1ELb0ELb0ELb0ELi2ELi4ELi4ELi4ELb0EEENS1_24CollectiveEpilogueBwdGQAISA_fSD_Li256ELb1ELb1EEENS1_19SingleTileSchedulerILb1ELb0ELb0ELi128EEEEEEEEEvNT_6ParamsE$_ZZN4cute7crd2crdINS_5tupleIJiiiNS_1CILi0EEEEEENS1_IJNS2_ILi32EEENS2_ILi4EEENS2_ILi2EEENS2_ILi1EEEEEENS1_IJS8_S8_S8_S8_EEEEEDaRKT_RKT0_RKT1_ENKUlRKT_RKT0_RKT1_E_clIiS6_S8_EEDaSM_SP_SS_:
[----:B------:R-:W-:Y:S02]  /*f080*/  MOV R8, R2 ;  /* 0x0000000200087202 */ /* 0x000fe40000000f00 */
[----:B------:R-:W-:-:S04]  /*f090*/  MOV R9, 0x0 ;  /* 0x0000000000097802 */ /* 0x000fc80000000f00 */
[----:B------:R-:W-:Y:S05]  /*f0a0*/  RET.REL.NODEC R8 `(_ZN7cutlass13device_kernelIN5flash19enable_sm80_to_sm89INS1_16FlashAttnBwdSm80INS1_25CollectiveMainloopBwdSm80ILi2ELi2EN4cute5tupleIJNS5_1CILi128EEES8_NS7_ILi64EEEEEENS_10bfloat16_tEfNS_4arch4Sm80ELb0ELb0ELb1ELb1ELb1ELb0ELb0ELb0ELi2ELi4ELi4ELi4ELb0EEENS1_24CollectiveEpilogueBwdGQAISA_fSD_Li256ELb1ELb1EEENS1_19SingleTileSchedulerILb1ELb0ELb0ELi128EEEEEEEEEvNT_6ParamsE) ;  /* 0xffff0f5008007950 */ /* 0x000fea0003c3ffff */
        .type           $_ZN7cutlass13device_kernelIN5flash19enable_sm80_to_sm89INS1_16FlashAttnBwdSm80INS1_25CollectiveMainloopBwdSm80ILi2ELi2EN4cute5tupleIJNS5_1CILi128EEES8_NS7_ILi64EEEEEENS_10bfloat16_tEfNS_4arch4Sm80ELb0ELb0ELb1ELb1ELb1ELb0ELb0ELb0ELi2ELi4ELi4ELi4ELb0EEENS1_24CollectiveEpilogueBwdGQAISA_fSD_Li256ELb1ELb1EEENS1_19SingleTileSchedulerILb1ELb0ELb0ELi128EEEEEEEEEvNT_6ParamsE$_ZZN4cute7crd2crdINS_5tupleIJiiiNS_1CILi0EEEEEENS1_IJNS2_ILi32EEENS2_ILi4EEENS2_ILi2EEENS2_ILi1EEEEEENS1_IJS8_S8_S8_S8_EEEEEDaRKT_RKT0_RKT1_ENKUlRKT_RKT0_RKT1_E_clIiS7_S8_EEDaSM_SP_SS_,@function
        .size           $_ZN7cutlass13device_kernelIN5flash19enable_sm80_to_sm89INS1_16FlashAttnBwdSm80INS1_25CollectiveMainloopBwdSm80ILi2ELi2EN4cute5tupleIJNS5_1CILi128EEES8_NS7_ILi64EEEEEENS_10bfloat16_tEfNS_4arch4Sm80ELb0ELb0ELb1ELb1ELb1ELb0ELb0ELb0ELi2ELi4ELi4ELi4ELb0EEENS1_24CollectiveEpilogueBwdGQAISA_fSD_Li256ELb1ELb1EEENS1_19SingleTileSchedulerILb1ELb0ELb0ELi128EEEEEEEEEvNT_6ParamsE$_ZZN4cute7crd2crdINS_5tupleIJiiiNS_1CILi0EEEEEENS1_IJNS2_ILi32EEENS2_ILi4EEENS2_ILi2EEENS2_ILi1EEEEEENS1_IJS8_S8_S8_S8_EEEEEDaRKT_RKT0_RKT1_ENKUlRKT_RKT0_RKT1_E_clIiS7_S8_EEDaSM_SP_SS_,($_ZN7cutlass13device_kernelIN5flash19enable_sm80_to_sm89INS1_16FlashAttnBwdSm80INS1_25CollectiveMainloopBwdSm80ILi2ELi2EN4cute5tupleIJNS5_1CILi128EEES8_NS7_ILi64EEEEEENS_10bfloat16_tEfNS_4arch4Sm80ELb0ELb0ELb1ELb1ELb1ELb0ELb0ELb0ELi2ELi4ELi4ELi4ELb0EEENS1_24CollectiveEpilogueBwdGQAISA_fSD_Li256ELb1ELb1EEENS1_19SingleTileSchedulerILb1ELb0ELb0ELi128EEEEEEEEEvNT_6ParamsE$_ZZN4cute7flattenINS_5tupleIJNS1_IJNS_1CILi0EEENS1_IJNS2_ILi1EEENS2_ILi512EEEiEEEEEENS2_ILi4096EEENS1_IJiNS2_ILi8192EEEEEEEEEEEDaRKT_ENKUlRKT_E_clIS7_EEDaSH_ - $_ZN7cutlass13device_kernelIN5flash19enable_sm80_to_sm89INS1_16FlashAttnBwdSm80INS1_25CollectiveMainloopBwdSm80ILi2ELi2EN4cute5tupleIJNS5_1CILi128EEES8_NS7_ILi64EEEEEENS_10bfloat16_tEfNS_4arch4Sm80ELb0ELb0ELb1ELb1ELb1ELb0ELb0ELb0ELi2ELi4ELi4ELi4ELb0EEENS1_24CollectiveEpilogueBwdGQAISA_fSD_Li256ELb1ELb1EEENS1_19SingleTileSchedulerILb1ELb0ELb0ELi128EEEEEEEEEvNT_6ParamsE$_ZZN4cute7crd2crdINS_5tupleIJiiiNS_1CILi0EEEEEENS1_IJNS2_ILi32EEENS2_ILi4EEENS2_ILi2EEENS2_ILi1EEEEEENS1_IJS8_S8_S8_S8_EEEEEDaRKT_RKT0_RKT1_ENKUlRKT_RKT0_RKT1_E_clIiS7_S8_EEDaSM_SP_SS_)
$_ZN7cutlass13device_kernelIN5flash19enable_sm80_to_sm89INS1_16FlashAttnBwdSm80INS1_25CollectiveMainloopBwdSm80ILi2ELi2EN4cute5tupleIJNS5_1CILi128EEES8_NS7_ILi64EEEEEENS_10bfloat16_tEfNS_4arch4Sm80ELb0ELb0ELb1ELb1ELb1ELb0ELb0ELb0ELi2ELi4ELi4ELi4ELb0EEENS1_24CollectiveEpilogueBwdGQAISA_fSD_Li256ELb1ELb1EEENS1_19SingleTileSchedulerILb1ELb0ELb0ELi128EEEEEEEEEvNT_6ParamsE$_ZZN4cute7crd2crdINS_5tupleIJiiiNS_1CILi0EEEEEENS1_IJNS2_ILi32EEENS2_ILi4EEENS2_ILi2EEENS2_ILi1EEEEEENS1_IJS8_S8_S8_S8_EEEEEDaRKT_RKT0_RKT1_ENKUlRKT_RKT0_RKT1_E_clIiS7_S8_EEDaSM_SP_SS_:
[----:B------:R-:W-:-:S04]  /*f0b0*/  MOV R3, 0x0 ;  /* 0x0000000000037802 */ /* 0x000fc80000000f00 */
[----:B------:R-:W-:Y:S05]  /*f0c0*/  RET.REL.NODEC R2 `(_ZN7cutlass13device_kernelIN5flash19enable_sm80_to_sm89INS1_16FlashAttnBwdSm80INS1_25CollectiveMainloopBwdSm80ILi2ELi2EN4cute5tupleIJNS5_1CILi128EEES8_NS7_ILi64EEEEEENS_10bfloat16_tEfNS_4arch4Sm80ELb0ELb0ELb1ELb1ELb1ELb0ELb0ELb0ELi2ELi4ELi4ELi4ELb0EEENS1_24CollectiveEpilogueBwdGQAISA_fSD_Li256ELb1ELb1EEENS1_19SingleTileSchedulerILb1ELb0ELb0ELi128EEEEEEEEEvNT_6ParamsE) ;  /* 0xffff0f3002007950 */ /* 0x000fea0003c3ffff */
        .type           $_ZN7cutlass13device_kernelIN5flash19enable_sm80_to_sm89INS1_16FlashAttnBwdSm80INS1_25CollectiveMainloopBwdSm80ILi2ELi2EN4cute5tupleIJNS5_1CILi128EEES8_NS7_ILi64EEEEEENS_10bfloat16_tEfNS_4arch4Sm80ELb0ELb0ELb1ELb1ELb1ELb0ELb0ELb0ELi2ELi4ELi4ELi4ELb0EEENS1_24CollectiveEpilogueBwdGQAISA_fSD_Li256ELb1ELb1EEENS1_19SingleTileSchedulerILb1ELb0ELb0ELi128EEEEEEEEEvNT_6ParamsE$_ZZN4cute7flattenINS_5tupleIJNS1_IJNS_1CILi0EEENS1_IJNS2_ILi1EEENS2_ILi512EEEiEEEEEENS2_ILi4096EEENS1_IJiNS2_ILi8192EEEEEEEEEEEDaRKT_ENKUlRKT_E_clIS7_EEDaSH_,@function
        .size           $_ZN7cutlass13device_kernelIN5flash19enable_sm80_to_sm89INS1_16FlashAttnBwdSm80INS1_25CollectiveMainloopBwdSm80ILi2ELi2EN4cute5tupleIJNS5_1CILi128EEES8_NS7_ILi64EEEEEENS_10bfloat16_tEfNS_4arch4Sm80ELb0ELb0ELb1ELb1ELb1ELb0ELb0ELb0ELi2ELi4ELi4ELi4ELb0EEENS1_24CollectiveEpilogueBwdGQAISA_fSD_Li256ELb1ELb1EEENS1_19SingleTileSchedulerILb1ELb0ELb0ELi128EEEEEEEEEvNT_6ParamsE$_ZZN4cute7flattenINS_5tupleIJNS1_IJNS_1CILi0EEENS1_IJNS2_ILi1EEENS2_ILi512EEEiEEEEEENS2_ILi4096EEENS1_IJiNS2_ILi8192EEEEEEEEEEEDaRKT_ENKUlRKT_E_clIS7_EEDaSH_,($_ZN7cutlass13device_kernelIN5flash19enable_sm80_to_sm89INS1_16FlashAttnBwdSm80INS1_25CollectiveMainloopBwdSm80ILi2ELi2EN4cute5tupleIJNS5_1CILi128EEES8_NS7_ILi64EEEEEENS_10bfloat16_tEfNS_4arch4Sm80ELb0ELb0ELb1ELb1ELb1ELb0ELb0ELb0ELi2ELi4ELi4ELi4ELb0EEENS1_24CollectiveEpilogueBwdGQAISA_fSD_Li256ELb1ELb1EEENS1_19SingleTileSchedulerILb1ELb0ELb0ELi128EEEEEEEEEvNT_6ParamsE$_ZZN4cute7flattenINS_5tupleIJNS1_IJNS_1CILi0EEENS1_IJNS2_ILi1EEENS2_ILi512EEEiEEEEEENS2_ILi4096EEENS1_IJiNS2_ILi8192EEEEEEEEEEEDaRKT_ENKUlRKT_E_clISA_EEDaSH_ - $_ZN7cutlass13device_kernelIN5flash19enable_sm80_to_sm89INS1_16FlashAttnBwdSm80INS1_25CollectiveMainloopBwdSm80ILi2ELi2EN4cute5tupleIJNS5_1CILi128EEES8_NS7_ILi64EEEEEENS_10bfloat16_tEfNS_4arch4Sm80ELb0ELb0ELb1ELb1ELb1ELb0ELb0ELb0ELi2ELi4ELi4ELi4ELb0EEENS1_24CollectiveEpilogueBwdGQAISA_fSD_Li256ELb1ELb1EEENS1_19SingleTileSchedulerILb1ELb0ELb0ELi128EEEEEEEEEvNT_6ParamsE$_ZZN4cute7flattenINS_5tupleIJNS1_IJNS_1CILi0EEENS1_IJNS2_ILi1EEENS2_ILi512EEEiEEEEEENS2_ILi4096EEENS1_IJiNS2_ILi8192EEEEEEEEEEEDaRKT_ENKUlRKT_E_clIS7_EEDaSH_)
$_ZN7cutlass13device_kernelIN5flash19enable_sm80_to_sm89INS1_16FlashAttnBwdSm80INS1_25CollectiveMainloopBwdSm80ILi2ELi2EN4cute5tupleIJNS5_1CILi128EEES8_NS7_ILi64EEEEEENS_10bfloat16_tEfNS_4arch4Sm80ELb0ELb0ELb1ELb1ELb1ELb0ELb0ELb0ELi2ELi4ELi4ELi4ELb0EEENS1_24CollectiveEpilogueBwdGQAISA_fSD_Li256ELb1ELb1EEENS1_19SingleTileSchedulerILb1ELb0ELb0ELi128EEEEEEEEEvNT_6ParamsE$_ZZN4cute7flattenINS_5tupleIJNS1_IJNS_1CILi0EEENS1_IJNS2_ILi1EEENS2_ILi512EEEiEEEEEENS2_ILi4096EEENS1_IJiNS2_ILi8192EEEEEEEEEEEDaRKT_ENKUlRKT_E_clIS7_EEDaSH_:
[----:B------:R-:W-:-:S06]  /*f0d0*/  IADD3 R3, R41, -c[0x0][0x20], RZ ;  /* 0x8000080029037a10 */ /* 0x000fcc0007ffe0ff */
[----:B------:R-:W5:Y:S01]  /*f0e0*/  LDL R3, [R3] ;  /* 0x0000000003037983 */ /* 0x000f620000100800 */
[----:B------:R-:W-:-:S03]  /*f0f0*/  MOV R2, 0xf110 ;  /* 0x0000f11000027802 */ /* 0x000fc60000000f00 */
[----:B-----5:R-:W-:Y:S05]  /*f100*/  CALL.REL.NOINC `($_ZN7cutlass13device_kernelIN5flash19enable_sm80_to_sm89INS1_16FlashAttnBwdSm80INS1_25CollectiveMainloopBwdSm80ILi2ELi2EN4cute5tupleIJNS5_1CILi128EEES8_NS7_ILi64EEEEEENS_10bfloat16_tEfNS_4arch4Sm80ELb0ELb0ELb1ELb1ELb1ELb0ELb0ELb0ELi2ELi4ELi4ELi4ELb0EEENS1_24CollectiveEpilogueBwdGQAISA_fSD_Li256ELb1ELb1EEENS1_19SingleTileSchedulerILb1ELb0ELb0ELi128EEEEEEEEEvNT_6ParamsE$_ZZN4cute16flatten_to_tupleINS_5tupleIJNS_1CILi0EEENS1_IJNS2_ILi1EEENS2_ILi512EEEiEEEEEEEEDaRKT_ENKUlRKT_E_clIS6_EEDaSD_) ;  /* 0xffffd3d000007944 */ /* 0x020fea0003c3ffff */
[----:B------:R-:W-:Y:S02]  /*f110*/  MOV R10, 0xf130 ;  /* 0x0000f130000a7802 */ /* 0x000fe40000000f00 */
[----:B------:R-:W-:Y:S05]  /*f120*/  CALL.REL.NOINC `($_ZN7cutlass13device_kernelIN5flash19enable_sm80_to_sm89INS1_16FlashAttnBwdSm80INS1_25CollectiveMainloopBwdSm80ILi2ELi2EN4cute5tupleIJNS5_1CILi128EEES8_NS7_ILi64EEEEEENS_10bfloat16_tEfNS_4arch4Sm80ELb0ELb0ELb1ELb1ELb1ELb0ELb0ELb0ELi2ELi4ELi4ELi4ELb0EEENS1_24CollectiveEpilogueBwdGQAISA_fSD_Li256ELb1ELb1EEENS1_19SingleTileSchedulerILb1ELb0ELb0ELi128EEEEEEEEEvNT_6ParamsE$_ZZN4cute12filter_tupleINS_5tupleIJNS_1CILi0EEENS1_IJNS2_ILi1EEENS2_ILi512EEEiEEEEEEZNS_16flatten_to_tupleIS7_EEDaRKT_EUlRKT_E_EEDaSB_OT0_ENKUlDpSE_E_clIJNS1_IJS3_EEES6_EEEDaSI_) ;  /* 0xffffc7e000007944 */ /* 0x000fea0003c3ffff */
[----:B-----5:R-:W-:Y:S02]  /*f130*/  MOV R10, R2 ;  /* 0x00000002000a7202 */ /* 0x020fe40000000f00 */
[----:B------:R-:W-:Y:S02]  /*f140*/  MOV R2, R6 ;  /* 0x0000000600027202 */ /* 0x000fe40000000f00 */
[----:B------:R-:W-:-:S04]  /*f150*/  MOV R3, 0x0 ;  /* 0x0000000000037802 */ /* 0x000fc80000000f00 */
[----:B------:R-:W-:Y:S05]  /*f160*/  RET.REL.NODEC R2 `(_ZN7cutlass13device_kernelIN5flash19enable_sm80_to_sm89INS1_16FlashAttnBwdSm80INS1_25CollectiveMainloopBwdSm80ILi2ELi2EN4cute5tupleIJNS5_1CILi128EEES8_NS7_ILi64EEEEEENS_10bfloat16_tEfNS_4arch4Sm80ELb0ELb0ELb1ELb1ELb1ELb0ELb0ELb0ELi2ELi4ELi4ELi4ELb0EEENS1_24CollectiveEpilogueBwdGQAISA_fSD_Li256ELb1ELb1EEENS1_19SingleTileSchedulerILb1ELb0ELb0ELi128EEEEEEEEEvNT_6ParamsE) ;  /* 0xffff0e9002007950 */ /* 0x000fea0003c3ffff */
        .type           $_ZN7cutlass13device_kernelIN5flash19enable_sm80_to_sm89INS1_16FlashAttnBwdSm80INS1_25CollectiveMainloopBwdSm80ILi2ELi2EN4cute5tupleIJNS5_1CILi128EEES8_NS7_ILi64EEEEEENS_10bfloat16_tEfNS_4arch4Sm80ELb0ELb0ELb1ELb1ELb1ELb0ELb0ELb0ELi2ELi4ELi4ELi4ELb0EEENS1_24CollectiveEpilogueBwdGQAISA_fSD_Li256ELb1ELb1EEENS1_19SingleTileSchedulerILb1ELb0ELb0ELi128EEEEEEEEEvNT_6ParamsE$_ZZN4cute7flattenINS_5tupleIJNS1_IJNS_1CILi0EEENS1_IJNS2_ILi1EEENS2_ILi512EEEiEEEEEENS2_ILi4096EEENS1_IJiNS2_ILi8192EEEEEEEEEEEDaRKT_ENKUlRKT_E_clISA_EEDaSH_,@function
        .size           $_ZN7cutlass13device_kernelIN5flash19enable_sm80_to_sm89INS1_16FlashAttnBwdSm80INS1_25CollectiveMainloopBwdSm80ILi2ELi2EN4cute5tupleIJNS5_1CILi128EEES8_NS7_ILi64EEEEEENS_10bfloat16_tEfNS_4arch4Sm80ELb0ELb0ELb1ELb1ELb1ELb0ELb0ELb0ELi2ELi4ELi4ELi4ELb0EEENS1_24CollectiveEpilogueBwdGQAISA_fSD_Li256ELb1ELb1EEENS1_19SingleTileSchedulerILb1ELb0ELb0ELi128EEEEEEEEEvNT_6ParamsE$_ZZN4cute7flattenINS_5tupleIJNS1_IJNS_1CILi0EEENS1_IJNS2_ILi1EEENS2_ILi512EEEiEEEEEENS2_ILi4096EEENS1_IJiNS2_ILi8192EEEEEEEEEEEDaRKT_ENKUlRKT_E_clISA_EEDaSH_,($_ZN7cutlass13device_kernelIN5flash19enable_sm80_to_sm89INS1_16FlashAttnBwdSm80INS1_25CollectiveMainloopBwdSm80ILi2ELi2EN4cute5tupleIJNS5_1CILi128EEES8_NS7_ILi64EEEEEENS_10bfloat16_tEfNS_4arch4Sm80ELb0ELb0ELb1ELb1ELb1ELb0ELb0ELb0ELi2ELi4ELi4ELi4ELb0EEENS1_24CollectiveEpilogueBwdGQAISA_fSD_Li256ELb1ELb1EEENS1_19SingleTileSchedulerILb1ELb0ELb0ELi128EEEEEEEEEvNT_6ParamsE$_ZZN4cute7flattenINS_5tupleIJNS_1CILi1EEENS1_IJNS2_ILi8EEEiiEEENS2_ILi64EEENS1_IJiNS2_ILi144EEENS2_ILi288EEEEEENS2_ILi512EEEEEEEEDaRKT_ENKUlRKT_E_clIS5_EEDaSH_ - $_ZN7cutlass13device_kernelIN5flash19enable_sm80_to_sm89INS1_16FlashAttnBwdSm80INS1_25CollectiveMainloopBwdSm80ILi2ELi2EN4cute5tupleIJNS5_1CILi128EEES8_NS7_ILi64EEEEEENS_10bfloat16_tEfNS_4arch4Sm80ELb0ELb0ELb1ELb1ELb1ELb0ELb0ELb0ELi2ELi4ELi4ELi4ELb0EEENS1_24CollectiveEpilogueBwdGQAISA_fSD_Li256ELb1ELb1EEENS1_19SingleTileSchedulerILb1ELb0ELb0ELi128EEEEEEEEEvNT_6ParamsE$_ZZN4cute7flattenINS_5tupleIJNS1_IJNS_1CILi0EEENS1_IJNS2_ILi1EEENS2_ILi512EEEiEEEEEENS2_ILi4096EEENS1_IJiNS2_ILi8192EEEEEEEEEEEDaRKT_ENKUlRKT_E_clISA_EEDaSH_)
$_ZN7cutlass13device_kernelIN5flash19enable_sm80_to_sm89INS1_16FlashAttnBwdSm80INS1_25CollectiveMainloopBwdSm80ILi2ELi2EN4cute5tupleIJNS5_1CILi128EEES8_NS7_ILi64EEEEEENS_10bfloat16_tEfNS_4arch4Sm80ELb0ELb0ELb1ELb1ELb1ELb0ELb0ELb0ELi2ELi4ELi4ELi4ELb0EEENS1_24CollectiveEpilogueBwdGQAISA_fSD_Li256ELb1ELb1EEENS1_19SingleTileSchedulerILb1ELb0ELb0ELi128EEEEEEEEEvNT_6ParamsE$_ZZN4cute7flattenINS_5tupleIJNS1_IJNS_1CILi0EEENS1_IJNS2_ILi1EEENS2_ILi512EEEiEEEEEENS2_ILi4096EEENS1_IJiNS2_ILi8192EEEEEEEEEEEDaRKT_ENKUlRKT_E_clISA_EEDaSH_:
[----:B------:R-:W-:Y:S02]  /*f170*/  MOV R8, R2 ;  /* 0x0000000200087202 */ /* 0x000fe40000000f00 */
[----:B------:R-:W-:-:S04]  /*f180*/  MOV R9, 0x0 ;  /* 0x0000000000097802 */ /* 0x000fc80000000f00 */
[----:B------:R-:W-:Y:S05]  /*f190*/  RET.REL.NODEC R8 `(_ZN7cutlass13device_kernelIN5flash19enable_sm80_to_sm89INS1_16FlashAttnBwdSm80INS1_25CollectiveMainloopBwdSm80ILi2ELi2EN4cute5tupleIJNS5_1CILi128EEES8_NS7_ILi64EEEEEENS_10bfloat16_tEfNS_4arch4Sm80ELb0ELb0ELb1ELb1ELb1ELb0ELb0ELb0ELi2ELi4ELi4ELi4ELb0EEENS1_24CollectiveEpilogueBwdGQAISA_fSD_Li256ELb1ELb1EEENS1_19SingleTileSchedulerILb1ELb0ELb0ELi128EEEEEEEEEvNT_6ParamsE) ;  /* 0xffff0e6008007950 */ /* 0x000fea0003c3ffff */
        .type           $_ZN7cutlass13device_kernelIN5flash19enable_sm80_to_sm89INS1_16FlashAttnBwdSm80INS1_25CollectiveMainloopBwdSm80ILi2ELi2EN4cute5tupleIJNS5_1CILi128EEES8_NS7_ILi64EEEEEENS_10bfloat16_tEfNS_4arch4Sm80ELb0ELb0ELb1ELb1ELb1ELb0ELb0ELb0ELi2ELi4ELi4ELi4ELb0EEENS1_24CollectiveEpilogueBwdGQAISA_fSD_Li256ELb1ELb1EEENS1_19SingleTileSchedulerILb1ELb0ELb0ELi128EEEEEEEEEvNT_6ParamsE$_ZZN4cute7flattenINS_5tupleIJNS_1CILi1EEENS1_IJNS2_ILi8EEEiiEEENS2_ILi64EEENS1_IJiNS2_ILi144EEENS2_ILi288EEEEEENS2_ILi512EEEEEEEEDaRKT_ENKUlRKT_E_clIS5_EEDaSH_,@function
        .size           $_ZN7cutlass13device_kernelIN5flash19enable_sm80_to_sm89INS1_16FlashAttnBwdSm80INS1_25CollectiveMainloopBwdSm80ILi2ELi2EN4cute5tupleIJNS5_1CILi128EEES8_NS7_ILi64EEEEEENS_10bfloat16_tEfNS_4arch4Sm80ELb0ELb0ELb1ELb1ELb1ELb0ELb0ELb0ELi2ELi4ELi4ELi4ELb0EEENS1_24CollectiveEpilogueBwdGQAISA_fSD_Li256ELb1ELb1EEENS1_19SingleTileSchedulerILb1ELb0ELb0ELi128EEEEEEEEEvNT_6ParamsE$_ZZN4cute7flattenINS_5tupleIJNS_1CILi1EEENS1_IJNS2_ILi8EEEiiEEENS2_ILi64EEENS1_IJiNS2_ILi144EEENS2_ILi288EEEEEENS2_ILi512EEEEEEEEDaRKT_ENKUlRKT_E_clIS5_EEDaSH_,($_ZN7cutlass13device_kernelIN5flash19enable_sm80_to_sm89INS1_16FlashAttnBwdSm80INS1_25CollectiveMainloopBwdSm80ILi2ELi2EN4cute5tupleIJNS5_1CILi128EEES8_NS7_ILi64EEEEEENS_10bfloat16_tEfNS_4arch4Sm80ELb0ELb0ELb1ELb1ELb1ELb0ELb0ELb0ELi2ELi4ELi4ELi4ELb0EEENS1_24CollectiveEpilogueBwdGQAISA_fSD_Li256ELb1ELb1EEENS1_19SingleTileSchedulerILb1ELb0ELb0ELi128EEEEEEEEEvNT_6ParamsE$_ZZN4cute7flattenINS_5tupleIJNS_1CILi1EEENS1_IJNS2_ILi8EEEiiEEENS2_ILi64EEENS1_IJiNS2_ILi144EEENS2_ILi288EEEEEENS2_ILi512EEEEEEEEDaRKT_ENKUlRKT_E_clIS9_EEDaSH_ - $_ZN7cutlass13device_kernelIN5flash19enable_sm80_to_sm89INS1_16FlashAttnBwdSm80INS1_25CollectiveMainloopBwdSm80ILi2ELi2EN4cute5tupleIJNS5_1CILi128EEES8_NS7_ILi64EEEEEENS_10bfloat16_tEfNS_4arch4Sm80ELb0ELb0ELb1ELb1ELb1ELb0ELb0ELb0ELi2ELi4ELi4ELi4ELb0EEENS1_24CollectiveEpilogueBwdGQAISA_fSD_Li256ELb1ELb1EEENS1_19SingleTileSchedulerILb1ELb0ELb0ELi128EEEEEEEEEvNT_6ParamsE$_ZZN4cute7flattenINS_5tupleIJNS_1CILi1EEENS1_IJNS2_ILi8EEEiiEEENS2_ILi64EEENS1_IJiNS2_ILi144EEENS2_ILi288EEEEEENS2_ILi512EEEEEEEEDaRKT_ENKUlRKT_E_clIS5_EEDaSH_)
$_ZN7cutlass13device_kernelIN5flash19enable_sm80_to_sm89INS1_16FlashAttnBwdSm80INS1_25CollectiveMainloopBwdSm80ILi2ELi2EN4cute5tupleIJNS5_1CILi128EEES8_NS7_ILi64EEEEEENS_10bfloat16_tEfNS_4arch4Sm80ELb0ELb0ELb1ELb1ELb1ELb0ELb0ELb0ELi2ELi4ELi4ELi4ELb0EEENS1_24CollectiveEpilogueBwdGQAISA_fSD_Li256ELb1ELb1EEENS1_19SingleTileSchedulerILb1ELb0ELb0ELi128EEEEEEEEEvNT_6ParamsE$_ZZN4cute7flattenINS_5tupleIJNS_1CILi1EEENS1_IJNS2_ILi8EEEiiEEENS2_ILi64EEENS1_IJiNS2_ILi144EEENS2_ILi288EEEEEENS2_ILi512EEEEEEEEDaRKT_ENKUlRKT_E_clIS5_EEDaSH_:
[----:B------:R-:W-:-:S04]  /*f1a0*/  MOV R5, 0x0 ;  /* 0x0000000000057802 */ /* 0x000fc80000000f00 */
[----:B------:R-:W-:Y:S05]  /*f1b0*/  RET.REL.NODEC R4 `(_ZN7cutlass13device_kernelIN5flash19enable_sm80_to_sm89INS1_16FlashAttnBwdSm80INS1_25CollectiveMainloopBwdSm80ILi2ELi2EN4cute5tupleIJNS5_1CILi128EEES8_NS7_ILi64EEEEEENS_10bfloat16_tEfNS_4arch4Sm80ELb0ELb0ELb1ELb1ELb1ELb0ELb0ELb0ELi2ELi4ELi4ELi4ELb0EEENS1_24CollectiveEpilogueBwdGQAISA_fSD_Li256ELb1ELb1EEENS1_19SingleTileSchedulerILb1ELb0ELb0ELi128EEEEEEEEEvNT_6ParamsE) ;  /* 0xffff0e4004007950 */ /* 0x000fea0003c3ffff */
        .type           $_ZN7cutlass13device_kernelIN5flash19enable_sm80_to_sm89INS1_16FlashAttnBwdSm80INS1_25CollectiveMainloopBwdSm80ILi2ELi2EN4cute5tupleIJNS5_1CILi128EEES8_NS7_ILi64EEEEEENS_10bfloat16_tEfNS_4arch4Sm80ELb0ELb0ELb1ELb1ELb1ELb0ELb0ELb0ELi2ELi4ELi4ELi4ELb0EEENS1_24CollectiveEpilogueBwdGQAISA_fSD_Li256ELb1ELb1EEENS1_19SingleTileSchedulerILb1ELb0ELb0ELi128EEEEEEEEEvNT_6ParamsE$_ZZN4cute7flattenINS_5tupleIJNS_1CILi1EEENS1_IJNS2_ILi8EEEiiEEENS2_ILi64EEENS1_IJiNS2_ILi144EEENS2_ILi288EEEEEENS2_ILi512EEEEEEEEDaRKT_ENKUlRKT_E_clIS9_EEDaSH_,@function
        .size           $_ZN7cutlass13device_kernelIN5flash19enable_sm80_to_sm89INS1_16FlashAttnBwdSm80INS1_25CollectiveMainloopBwdSm80ILi2ELi2EN4cute5tupleIJNS5_1CILi128EEES8_NS7_ILi64EEEEEENS_10bfloat16_tEfNS_4arch4Sm80ELb0ELb0ELb1ELb1ELb1ELb0ELb0ELb0ELi2ELi4ELi4ELi4ELb0EEENS1_24CollectiveEpilogueBwdGQAISA_fSD_Li256ELb1ELb1EEENS1_19SingleTileSchedulerILb1ELb0ELb0ELi128EEEEEEEEEvNT_6ParamsE$_ZZN4cute7flattenINS_5tupleIJNS_1CILi1EEENS1_IJNS2_ILi8EEEiiEEENS2_ILi64EEENS1_IJiNS2_ILi144EEENS2_ILi288EEEEEENS2_ILi512EEEEEEEEDaRKT_ENKUlRKT_E_clIS9_EEDaSH_,($_ZN7cutlass13device_kernelIN5flash19enable_sm80_to_sm89INS1_16FlashAttnBwdSm80INS1_25CollectiveMainloopBwdSm80ILi2ELi2EN4cute5tupleIJNS5_1CILi128EEES8_NS7_ILi64EEEEEENS_10bfloat16_tEfNS_4arch4Sm80ELb0ELb0ELb1ELb1ELb1ELb0ELb0ELb0ELi2ELi4ELi4ELi4ELb0EEENS1_24CollectiveEpilogueBwdGQAISA_fSD_Li256ELb1ELb1EEENS1_19SingleTileSchedulerILb1ELb0ELb0ELi128EEEEEEEEEvNT_6ParamsE$_ZZN4cute7flattenINS_5tupleIJNS_1CILi1EEENS1_IJiiiEEENS2_ILi64EEENS1_IJNS2_ILi72EEENS2_ILi144EEENS2_ILi288EEEEEENS2_ILi512EEEEEEEEDaRKT_ENKUlRKT_E_clIS4_EEDaSH_ - $_ZN7cutlass13device_kernelIN5flash19enable_sm80_to_sm89INS1_16FlashAttnBwdSm80INS1_25CollectiveMainloopBwdSm80ILi2ELi2EN4cute5tupleIJNS5_1CILi128EEES8_NS7_ILi64EEEEEENS_10bfloat16_tEfNS_4arch4Sm80ELb0ELb0ELb1ELb1ELb1ELb0ELb0ELb0ELi2ELi4ELi4ELi4ELb0EEENS1_24CollectiveEpilogueBwdGQAISA_fSD_Li256ELb1ELb1EEENS1_19SingleTileSchedulerILb1ELb0ELb0ELi128EEEEEEEEEvNT_6ParamsE$_ZZN4cute7flattenINS_5tupleIJNS_1CILi1EEENS1_IJNS2_ILi8EEEiiEEENS2_ILi64EEENS1_IJiNS2_ILi144EEENS2_ILi288EEEEEENS2_ILi512EEEEEEEEDaRKT_ENKUlRKT_E_clIS9_EEDaSH_)
$_ZN7cutlass13device_kernelIN5flash19enable_sm80_to_sm89INS1_16FlashAttnBwdSm80INS1_25CollectiveMainloopBwdSm80ILi2ELi2EN4cute5tupleIJNS5_1CILi128EEES8_NS7_ILi64EEEEEENS_10bfloat16_tEfNS_4arch4Sm80ELb0ELb0ELb1ELb1ELb1ELb0ELb0ELb0ELi2ELi4ELi4ELi4ELb0EEENS1_24CollectiveEpilogueBwdGQAISA_fSD_Li256ELb1ELb1EEENS1_19SingleTileSchedulerILb1ELb0ELb0ELi128EEEEEEEEEvNT_6ParamsE$_ZZN4cute7flattenINS_5tupleIJNS_1CILi1EEENS1_IJNS2_ILi8EEEiiEEENS2_ILi64EEENS1_IJiNS2_ILi144EEENS2_ILi288EEEEEENS2_ILi512EEEEEEEEDaRKT_ENKUlRKT_E_clIS9_EEDaSH_:
[----:B------:R-:W-:Y:S02]  /*f1c0*/  MOV R2, R5 ;  /* 0x0000000500027202 */ /* 0x000fe40000000f00 */
[----:B------:R-:W-:-:S04]  /*f1d0*/  MOV R5, 0x0 ;  /* 0x0000000000057802 */ /* 0x000fc80000000f00 */
[----:B------:R-:W-:Y:S05]  /*f1e0*/  RET.REL.NODEC R4 `(_ZN7cutlass13device_kernelIN5flash19enable_sm80_to_sm89INS1_16FlashAttnBwdSm80INS1_25CollectiveMainloopBwdSm80ILi2ELi2EN4cute5tupleIJNS5_1CILi128EEES8_NS7_ILi64EEEEEENS_10bfloat16_tEfNS_4arch4Sm80ELb0ELb0ELb1ELb1ELb1ELb0ELb0ELb0ELi2ELi4ELi4ELi4ELb0EEENS1_24CollectiveEpilogueBwdGQAISA_fSD_Li256ELb1ELb1EEENS1_19SingleTileSchedulerILb1ELb0ELb0ELi128EEEEEEEEEvNT_6ParamsE) ;  /* 0xffff0e1004007950 */ /* 0x000fea0003c3ffff */
        .type           $_ZN7cutlass13device_kernelIN5flash19enable_sm80_to_sm89INS1_16FlashAttnBwdSm80INS1_25CollectiveMainloopBwdSm80ILi2ELi2EN4cute5tupleIJNS5_1CILi128EEES8_NS7_ILi64EEEEEENS_10bfloat16_tEfNS_4arch4Sm80ELb0ELb0ELb1ELb1ELb1ELb0ELb0ELb0ELi2ELi4ELi4ELi4ELb0EEENS1_24CollectiveEpilogueBwdGQAISA_fSD_Li256ELb1ELb1EEENS1_19SingleTileSchedulerILb1ELb0ELb0ELi128EEEEEEEEEvNT_6ParamsE$_ZZN4cute7flattenINS_5tupleIJNS_1CILi1EEENS1_IJiiiEEENS2_ILi64EEENS1_IJNS2_ILi72EEENS2_ILi144EEENS2_ILi288EEEEEENS2_ILi512EEEEEEEEDaRKT_ENKUlRKT_E_clIS4_EEDaSH_,@function
        .size           $_ZN7cutlass13device_kernelIN5flash19enable_sm80_to_sm89INS1_16FlashAttnBwdSm80INS1_25CollectiveMainloopBwdSm80ILi2ELi2EN4cute5tupleIJNS5_1CILi128EEES8_NS7_ILi64EEEEEENS_10bfloat16_tEfNS_4arch4Sm80ELb0ELb0ELb1ELb1ELb1ELb0ELb0ELb0ELi2ELi4ELi4ELi4ELb0EEENS1_24CollectiveEpilogueBwdGQAISA_fSD_Li256ELb1ELb1EEENS1_19SingleTileSchedulerILb1ELb0ELb0ELi128EEEEEEEEEvNT_6ParamsE$_ZZN4cute7flattenINS_5tupleIJNS_1CILi1EEENS1_IJiiiEEENS2_ILi64EEENS1_IJNS2_ILi72EEENS2_ILi144EEENS2_ILi288EEEEEENS2_ILi512EEEEEEEEDaRKT_ENKUlRKT_E_clIS4_EEDaSH_,($_ZN7cutlass13device_kernelIN5flash19enable_sm80_to_sm89INS1_16FlashAttnBwdSm80INS1_25CollectiveMainloopBwdSm80ILi2ELi2EN4cute5tupleIJNS5_1CILi128EEES8_NS7_ILi64EEEEEENS_10bfloat16_tEfNS_4arch4Sm80ELb0ELb0ELb1ELb1ELb1ELb0ELb0ELb0ELi2ELi4ELi4ELi4ELb0EEENS1_24CollectiveEpilogueBwdGQAISA_fSD_Li256ELb1ELb1EEENS1_19SingleTileSchedulerILb1ELb0ELb0ELi128EEEEEEEEEvNT_6ParamsE$_ZZN4cute7idx2crdINS_5tupleIJiiNS_1CILi0EEEEEENS1_IJNS1_IJNS2_ILi4EEENS2_ILi8EEEEEENS2_ILi2EEENS2_ILi1EEEEEEEEDaRKT_RKT0_ENKUlRKT_RKT0_E_clIiS7_EEDaSJ_SM_ - $_ZN7cutlass13device_kernelIN5flash19enable_sm80_to_sm89INS1_16FlashAttnBwdSm80INS1_25CollectiveMainloopBwdSm80ILi2ELi2EN4cute5tupleIJNS5_1CILi128EEES8_NS7_ILi64EEEEEENS_10bfloat16_tEfNS_4arch4Sm80ELb0ELb0ELb1ELb1ELb1ELb0ELb0ELb0ELi2ELi4ELi4ELi4ELb0EEENS1_24CollectiveEpilogueBwdGQAISA_fSD_Li256ELb1ELb1EEENS1_19SingleTileSchedulerILb1ELb0ELb0ELi128EEEEEEEEEvNT_6ParamsE$_ZZN4cute7flattenINS_5tupleIJNS_1CILi1EEENS1_IJiiiEEENS2_ILi64EEENS1_IJNS2_ILi72EEENS2_ILi144EEENS2_ILi288EEEEEENS2_ILi512EEEEEEEEDaRKT_ENKUlRKT_E_clIS4_EEDaSH_)
$_ZN7cutlass13device_kernelIN5flash19enable_sm80_to_sm89INS1_16FlashAttnBwdSm80INS1_25CollectiveMainloopBwdSm80ILi2ELi2EN4cute5tupleIJNS5_1CILi128EEES8_NS7_ILi64EEEEEENS_10bfloat16_tEfNS_4arch4Sm80ELb0ELb0ELb1ELb1ELb1ELb0ELb0ELb0ELi2ELi4ELi4ELi4ELb0EEENS1_24CollectiveEpilogueBwdGQAISA_fSD_Li256ELb1ELb1EEENS1_19SingleTileSchedulerILb1ELb0ELb0ELi128EEEEEEEEEvNT_6ParamsE$_ZZN4cute7flattenINS_5tupleIJNS_1CILi1EEENS1_IJiiiEEENS2_ILi64EEENS1_IJNS2_ILi72EEENS2_ILi144EEENS2_ILi288EEEEEENS2_ILi512EEEEEEEEDaRKT_ENKUlRKT_E_clIS4_EEDaSH_:
[----:B------:R-:W-:Y:S02]  /*f1f0*/  MOV R8, R4 ;  /* 0x0000000400087202 */ /* 0x000fe40000000f00 */
[----:B------:R-:W-:-:S04]  /*f200*/  MOV R9, 0x0 ;  /* 0x0000000000097802 */ /* 0x000fc80000000f00 */
[----:B------:R-:W-:Y:S05]  /*f210*/  RET.REL.NODEC R8 `(_ZN7cutlass13device_kernelIN5flash19enable_sm80_to_sm89INS1_16FlashAttnBwdSm80INS1_25CollectiveMainloopBwdSm80ILi2ELi2EN4cute5tupleIJNS5_1CILi128EEES8_NS7_ILi64EEEEEENS_10bfloat16_tEfNS_4arch4Sm80ELb0ELb0ELb1ELb1ELb1ELb0ELb0ELb0ELi2ELi4ELi4ELi4ELb0EEENS1_24CollectiveEpilogueBwdGQAISA_fSD_Li256ELb1ELb1EEENS1_19SingleTileSchedulerILb1ELb0ELb0ELi128EEEEEEEEEvNT_6ParamsE) ;  /* 0xffff0de008007950 */ /* 0x000fea0003c3ffff */
        .type           $_ZN7cutlass13device_kernelIN5flash19enable_sm80_to_sm89INS1_16FlashAttnBwdSm80INS1_25CollectiveMainloopBwdSm80ILi2ELi2EN4cute5tupleIJNS5_1CILi128EEES8_NS7_ILi64EEEEEENS_10bfloat16_tEfNS_4arch4Sm80ELb0ELb0ELb1ELb1ELb1ELb0ELb0ELb0ELi2ELi4ELi4ELi4ELb0EEENS1_24CollectiveEpilogueBwdGQAISA_fSD_Li256ELb1ELb1EEENS1_19SingleTileSchedulerILb1ELb0ELb0ELi128EEEEEEEEEvNT_6ParamsE$_ZZN4cute7idx2crdINS_5tupleIJiiNS_1CILi0EEEEEENS1_IJNS1_IJNS2_ILi4EEENS2_ILi8EEEEEENS2_ILi2EEENS2_ILi1EEEEEEEEDaRKT_RKT0_ENKUlRKT_RKT0_E_clIiS7_EEDaSJ_SM_,@function
        .size           $_ZN7cutlass13device_kernelIN5flash19enable_sm80_to_sm89INS1_16FlashAttnBwdSm80INS1_25CollectiveMainloopBwdSm80ILi2ELi2EN4cute5tupleIJNS5_1CILi128EEES8_NS7_ILi64EEEEEENS_10bfloat16_tEfNS_4arch4Sm80ELb0ELb0ELb1ELb1ELb1ELb0ELb0ELb0ELi2ELi4ELi4ELi4ELb0EEENS1_24CollectiveEpilogueBwdGQAISA_fSD_Li256ELb1ELb1EEENS1_19SingleTileSchedulerILb1ELb0ELb0ELi128EEEEEEEEEvNT_6ParamsE$_ZZN4cute7idx2crdINS_5tupleIJiiNS_1CILi0EEEEEENS1_IJNS1_IJNS2_ILi4EEENS2_ILi8EEEEEENS2_ILi2EEENS2_ILi1EEEEEEEEDaRKT_RKT0_ENKUlRKT_RKT0_E_clIiS7_EEDaSJ_SM_,($_ZN7cutlass13device_kernelIN5flash19enable_sm80_to_sm89INS1_16FlashAttnBwdSm80INS1_25CollectiveMainloopBwdSm80ILi2ELi2EN4cute5tupleIJNS5_1CILi128EEES8_NS7_ILi64EEEEEENS_10bfloat16_tEfNS_4arch4Sm80ELb0ELb0ELb1ELb1ELb1ELb0ELb0ELb0ELi2ELi4ELi4ELi4ELb0EEENS1_24CollectiveEpilogueBwdGQAISA_fSD_Li256ELb1ELb1EEENS1_19SingleTileSchedulerILb1ELb0ELb0ELi128EEEEEEEEEvNT_6ParamsE$_ZZN4cute7idx2crdINS_5tupleIJiiNS_1CILi0EEEEEENS1_IJNS1_IJNS2_ILi4EEENS2_ILi8EEEEEENS2_ILi2EEENS2_ILi1EEEEEEEEDaRKT_RKT0_ENKUlRKT_RKT0_E_clIiS8_EEDaSJ_SM_ - $_ZN7cutlass13device_kernelIN5flash19enable_sm80_to_sm89INS1_16FlashAttnBwdSm80INS1_25CollectiveMainloopBwdSm80ILi2ELi2EN4cute5tupleIJNS5_1CILi128EEES8_NS7_ILi64EEEEEENS_10bfloat16_tEfNS_4arch4Sm80ELb0ELb0ELb1ELb1ELb1ELb0ELb0ELb0ELi2ELi4ELi4ELi4ELb0EEENS1_24CollectiveEpilogueBwdGQAISA_fSD_Li256ELb1ELb1EEENS1_19SingleTileSchedulerILb1ELb0ELb0ELi128EEEEEEEEEvNT_6ParamsE$_ZZN4cute7idx2crdINS_5tupleIJiiNS_1CILi0EEEEEENS1_IJNS1_IJNS2_ILi4EEENS2_ILi8EEEEEENS2_ILi2EEENS2_ILi1EEEEEEEEDaRKT_RKT0_ENKUlRKT_RKT0_E_clIiS7_EEDaSJ_SM_)
$_ZN7cutlass13device_kernelIN5flash19enable_sm80_to_sm89INS1_16FlashAttnBwdSm80INS1_25CollectiveMainloopBwdSm80ILi2ELi2EN4cute5tupleIJNS5_1CILi128EEES8_NS7_ILi64EEEEEENS_10bfloat16_tEfNS_4arch4Sm80ELb0ELb0ELb1ELb1ELb1ELb0ELb0ELb0ELi2ELi4ELi4ELi4ELb0EEENS1_24CollectiveEpilogueBwdGQAISA_fSD_Li256ELb1ELb1EEENS1_19SingleTileSchedulerILb1ELb0ELb0ELi128EEEEEEEEEvNT_6ParamsE$_ZZN4cute7idx2crdINS_5tupleIJiiNS_1CILi0EEEEEENS1_IJNS1_IJNS2_ILi4EEENS2_ILi8EEEEEENS2_ILi2EEENS2_ILi1EEEEEEEEDaRKT_RKT0_ENKUlRKT_RKT0_E_clIiS7_EEDaSJ_SM_:
        /* <DEDUP_REMOVED lines=10> */
[----:B------:R-:W-:Y:S05]  /*f2c0*/  CALL.REL.NOINC `($_ZN7cutlass13device_kernelIN5flash19enable_sm80_to_sm89INS1_16FlashAttnBwdSm80INS1_25CollectiveMainloopBwdSm80ILi2ELi2EN4cute5tupleIJNS5_1CILi128EEES8_NS7_ILi64EEEEEENS_10bfloat16_tEfNS_4arch4Sm80ELb0ELb0ELb1ELb1ELb1ELb0ELb0ELb0ELi2ELi4ELi4ELi4ELb0EEENS1_24CollectiveEpilogueBwdGQAISA_fSD_Li256ELb1ELb1EEENS1_19SingleTileSchedulerILb1ELb0ELb0ELi128EEEEEEEEEvNT_6ParamsE$_ZN4cute5tupleIJiEEC2ERKi) ;  /* 0xffffbd9000007944 */ /* 0x000fea0003c3ffff */
[----:B------:R1:W5:Y:S01]  /*f2d0*/  LDL R71, [R1+0x1680] ;  /* 0x0016800001477983 */ /* 0x0003620000100800 */
[----:B------:R-:W-:Y:S01]  /*f2e0*/  IMAD.MOV.U32 R3, RZ, RZ, R13 ;  /* 0x000000ffff037224 */ /* 0x000fe200078e000d */
[----:B------:R-:W-:-:S02]  /*f2f0*/  MOV R2, R11 ;  /* 0x0000000b00027202 */ /* 0x000fc40000000f00 */
[----:B------:R-:W-:Y:S02]  /*f300*/  MOV R10, 0xf320 ;  /* 0x0000f320000a7802 */ /* 0x000fe40000000f00 */
[----:B-1---5:R-:W-:Y:S05]  /*f310*/  CALL.REL.NOINC `($_ZN7cutlass13device_kernelIN5flash19enable_sm80_to_sm89INS1_16FlashAttnBwdSm80INS1_25CollectiveMainloopBwdSm80ILi2ELi2EN4cute5tupleIJNS5_1CILi128EEES8_NS7_ILi64EEEEEENS_10bfloat16_tEfNS_4arch4Sm80ELb0ELb0ELb1ELb1ELb1ELb0ELb0ELb0ELi2ELi4ELi4ELi4ELb0EEENS1_24CollectiveEpilogueBwdGQAISA_fSD_Li256ELb1ELb1EEENS1_19SingleTileSchedulerILb1ELb0ELb0ELi128EEEEEEEEEvNT_6ParamsE$_ZN4cute5tupleIJiEEC2ERKi) ;  /* 0xffffbd4000007944 */ /* 0x022fea0003c3ffff */
[----:B------:R1:W5:Y:S01]  /*f320*/  LDL R13, [R1+0x1680] ;  /* 0x00168000010d7983 */ /* 0x0003620000100800 */
[----:B------:R-:W-:Y:S01]  /*f330*/  IMAD.MOV.U32 R3, RZ, RZ, R71 ;  /* 0x000000ffff037224 */ /* 0x000fe200078e0047 */
[----:B------:R-:W-:Y:S02]  /*f340*/  MOV R2, R6 ;  /* 0x0000000600027202 */ /* 0x000fe40000000f00 */
[----:B------:R-:W-:Y:S02]  /*f350*/  MOV R10, 0xf370 ;  /* 0x0000f370000a7802 */ /* 0x000fe40000000f00 */
[----:B-1---5:R-:W-:Y:S05]  /*f360*/  CALL.REL.NOINC `($_ZN7cutlass13device_kernelIN5flash19enable_sm80_to_sm89INS1_16FlashAttnBwdSm80INS1_25CollectiveMainloopBwdSm80ILi2ELi2EN4cute5tupleIJNS5_1CILi128EEES8_NS7_ILi64EEEEEENS_10bfloat16_tEfNS_4arch4Sm80ELb0ELb0ELb1ELb1ELb1ELb0ELb0ELb0ELi2ELi4ELi4ELi4ELb0EEENS1_24CollectiveEpilogueBwdGQAISA_fSD_Li256ELb1ELb1EEENS1_19SingleTileSchedulerILb1ELb0ELb0ELi128EEEEEEEEEvNT_6ParamsE$_ZN4cute5tupleIJiEEC2ERKi) ;  /* 0xffffbcf000007944 */ /* 0x022fea0003c3ffff */
[----:B------:R1:W5:Y:S01]  /*f370*/  LDL R3, [R1+0x1684] ;  /* 0x0016840001037983 */ /* 0x0003620000100800 */
[----:B------:R-:W-:Y:S02]  /*f380*/  MOV R2, R11 ;  /* 0x0000000b00027202 */ /* 0x000fe40000000f00 */
[----:B------:R-:W-:Y:S02]  /*f390*/  MOV R10, 0xf3b0 ;  /* 0x0000f3b0000a7802 */ /* 0x000fe40000000f00 */
[----:B-1---5:R-:W-:Y:S05]  /*f3a0*/  CALL.REL.NOINC `($_ZN7cutlass13device_kernelIN5flash19enable_sm80_to_sm89INS1_16FlashAttnBwdSm80INS1_25CollectiveMainloopBwdSm80ILi2ELi2EN4cute5tupleIJNS5_1CILi128EEES8_NS7_ILi64EEEEEENS_10bfloat16_tEfNS_4arch4Sm80ELb0ELb0ELb1ELb1ELb1ELb0ELb0ELb0ELi2ELi4ELi4ELi4ELb0EEENS1_24CollectiveEpilogueBwdGQAISA_fSD_Li256ELb1ELb1EEENS1_19SingleTileSchedulerILb1ELb0ELb0ELi128EEEEEEEEEvNT_6ParamsE$_ZN4cute5tupleIJiEEC2ERKi) ;  /* 0xffffbcb000007944 */ /* 0x022fea0003c3ffff */
[----:B------:R1:W5:Y:S01]  /*f3b0*/  LDL R71, [R1+0x1680] ;  /* 0x0016800001477983 */ /* 0x0003620000100800 */
[----:B------:R-:W-:Y:S01]  /*f3c0*/  IMAD.MOV.U32 R2, RZ, RZ, R6 ;  /* 0x000000ffff027224 */ /* 0x000fe200078e0006 */
[----:B------:R-:W-:Y:S02]  /*f3d0*/  MOV R3, R13 ;  /* 0x0000000d00037202 */ /* 0x000fe40000000f00 */
[----:B------:R-:W-:-:S02]  /*f3e0*/  MOV R10, 0xf400 ;  /* 0x0000f400000a7802 */ /* 0x000fc40000000f00 */
[----:B-1---5:R-:W-:Y:S05]  /*f3f0*/  CALL.REL.NOINC `($_ZN7cutlass13device_kernelIN5flash19enable_sm80_to_sm89INS1_16FlashAttnBwdSm80INS1_25CollectiveMainloopBwdSm80ILi2ELi2EN4cute5tupleIJNS5_1CILi128EEES8_NS7_ILi64EEEEEENS_10bfloat16_tEfNS_4arch4Sm80ELb0ELb0ELb1ELb1ELb1ELb0ELb0ELb0ELi2ELi4ELi4ELi4ELb0EEENS1_24CollectiveEpilogueBwdGQAISA_fSD_Li256ELb1ELb1EEENS1_19SingleTileSchedulerILb1ELb0ELb0ELi128EEEEEEEEEvNT_6ParamsE$_ZN4cute5tupleIJiEEC2ERKi) ;  /* 0xffffbc6000007944 */ /* 0x022fea0003c3ffff */
[----:B------:R1:W5:Y:S01]  /*f400*/  LDL R3, [R1+0x1684] ;  /* 0x0016840001037983 */ /* 0x0003620000100800 */
[----:B------:R-:W-:-:S03]  /*f410*/  MOV R6, 0xf430 ;  /* 0x0000f43000067802 */ /* 0x000fc60000000f00 */
[----:B-1---5:R-:W-:Y:S05]  /*f420*/  CALL.REL.NOINC `($_ZN7cutlass13device_kernelIN5flash19enable_sm80_to_sm89INS1_16FlashAttnBwdSm80INS1_25CollectiveMainloopBwdSm80ILi2ELi2EN4cute5tupleIJNS5_1CILi128EEES8_NS7_ILi64EEEEEENS_10bfloat16_tEfNS_4arch4Sm80ELb0ELb0ELb1ELb1ELb1ELb0ELb0ELb0ELi2ELi4ELi4ELi4ELb0EEENS1_24CollectiveEpilogueBwdGQAISA_fSD_Li256ELb1ELb1EEENS1_19SingleTileSchedulerILb1ELb0ELb0ELi128EEEEEEEEEvNT_6ParamsE$_ZN4cute5tupleIJNS_1CILi0EEEiEEC2ERKS2_RKi) ;  /* 0xffffbb4000007944 */ /* 0x022fea0003c3ffff */
[----:B------:R1:W5:Y:S01]  /*f430*/  LDL R72, [R1+0x1680] ;  /* 0x0016800001487983 */ /* 0x0003620000100800 */
[----:B------:R-:W-:Y:S01]  /*f440*/  IMAD.MOV.U32 R3, RZ, RZ, R71 ;  /* 0x000000ffff037224 */ /* 0x000fe200078e0047 */
[----:B------:R-:W-:-:S02]  /*f450*/  MOV R2, R11 ;  /* 0x0000000b00027202 */ /* 0x000fc40000000f00 */
[----:B------:R-:W-:Y:S02]  /*f460*/  MOV R6, 0xf480 ;  /* 0x0000f48000067802 */ /* 0x000fe40000000f00 */
[----:B-1---5:R-:W-:Y:S05]  /*f470*/  CALL.REL.NOINC `($_ZN7cutlass13device_kernelIN5flash19enable_sm80_to_sm89INS1_16FlashAttnBwdSm80INS1_25CollectiveMainloopBwdSm80ILi2ELi2EN4cute5tupleIJNS5_1CILi128EEES8_NS7_ILi64EEEEEENS_10bfloat16_tEfNS_4arch4Sm80ELb0ELb0ELb1ELb1ELb1ELb0ELb0ELb0ELi2ELi4ELi4ELi4ELb0EEENS1_24CollectiveEpilogueBwdGQAISA_fSD_Li256ELb1ELb1EEENS1_19SingleTileSchedulerILb1ELb0ELb0ELi128EEEEEEEEEvNT_6ParamsE$_ZN4cute3eso3ESOILb0ELb1EJiNS_1CILi0EEEEEC2ERKiRKS3_) ;  /* 0xffff7f5000007944 */ /* 0x022fea0003c3ffff */
[----:B------:R2:W5:Y:S01]  /*f480*/  LDL R10, [R1+0x1680] ;  /* 0x00168000010a7983 */ /* 0x0005620000100800 */
[----:B------:R-:W-:-:S03]  /*f490*/  MOV R76, 0xf4c0 ;  /* 0x0000f4c0004c7802 */ /* 0x000fc60000000f00 */
[----:B------:R2:W-:Y:S04]  /*f4a0*/  STL [R1+0x1680], R72 ;  /* 0x0016804801007387 */ /* 0x0005e80000100800 */
[----:B-12--5:R-:W-:Y:S05]  /*f4b0*/  CALL.REL.NOINC `($_ZN7cutlass13device_kernelIN5flash19enable_sm80_to_sm89INS1_16FlashAttnBwdSm80INS1_25CollectiveMainloopBwdSm80ILi2ELi2EN4cute5tupleIJNS5_1CILi128EEES8_NS7_ILi64EEEEEENS_10bfloat16_tEfNS_4arch4Sm80ELb0ELb0ELb1ELb1ELb1ELb0ELb0ELb0ELi2ELi4ELi4ELi4ELb0EEENS1_24CollectiveEpilogueBwdGQAISA_fSD_Li256ELb1ELb1EEENS1_19SingleTileSchedulerILb1ELb0ELb0ELi128EEEEEEEEEvNT_6ParamsE$_ZZN4cuteplIJiEJNS_1CILi0EEEiEEEDaRKNS_15ArithmeticTupleIJDpT_EEERKNS3_IJDpT0_EEEENKUlDpRKT_E_clIJiiEEEDaSH_) ;  /* 0x00000e2000007944 */ /* 0x026fea0003c00000 */
[----:B-----5:R-:W-:Y:S02]  /*f4c0*/  MOV R8, R2 ;  /* 0x0000000200087202 */ /* 0x020fe40000000f00 */
[----:B------:R-:W-:Y:S02]  /*f4d0*/  MOV R2, 0xf4f0 ;  /* 0x0000f4f000027802 */ /* 0x000fe40000000f00 */
[----:B-1----:R-:W-:Y:S05]  /*f4e0*/  CALL.REL.NOINC `($_ZN7cutlass13device_kernelIN5flash19enable_sm80_to_sm89INS1_16FlashAttnBwdSm80INS1_25CollectiveMainloopBwdSm80ILi2ELi2EN4cute5tupleIJNS5_1CILi128EEES8_NS7_ILi64EEEEEENS_10bfloat16_tEfNS_4arch4Sm80ELb0ELb0ELb1ELb1ELb1ELb0ELb0ELb0ELi2ELi4ELi4ELi4ELb0EEENS1_24CollectiveEpilogueBwdGQAISA_fSD_Li256ELb1ELb1EEENS1_19SingleTileSchedulerILb1ELb0ELb0ELi128EEEEEEEEEvNT_6ParamsE$_ZZN4cute19as_arithmetic_tupleINS_15ArithmeticTupleIJiiEEEEEDaRKT_ENKUlRKT_E_clIiEEDaS8_) ;  /* 0xffffd1a000007944 */ /* 0x002fea0003c3ffff */
[----:B------:R-:W-:Y:S01]  /*f4f0*/  IMAD.MOV.U32 R8, RZ, RZ, R3 ;  /* 0x000000ffff087224 */ /* 0x000fe200078e0003 */
[----:B------:R-:W-:Y:S02]  /*f500*/  MOV R10, R6 ;  /* 0x00000006000a7202 */ /* 0x000fe40000000f00 */
[----:B------:R-:W-:Y:S02]  /*f510*/  MOV R2, 0xf530 ;  /* 0x0000f53000027802 */ /* 0x000fe40000000f00 */
[----:B------:R-:W-:Y:S05]  /*f520*/  CALL.REL.NOINC `($_ZN7cutlass13device_kernelIN5flash19enable_sm80_to_sm89INS1_16FlashAttnBwdSm80INS1_25CollectiveMainloopBwdSm80ILi2ELi2EN4cute5tupleIJNS5_1CILi128EEES8_NS7_ILi64EEEEEENS_10bfloat16_tEfNS_4arch4Sm80ELb0ELb0ELb1ELb1ELb1ELb0ELb0ELb0ELi2ELi4ELi4ELi4ELb0EEENS1_24CollectiveEpilogueBwdGQAISA_fSD_Li256ELb1ELb1EEENS1_19SingleTileSchedulerILb1ELb0ELb0ELi128EEEEEEEEEvNT_6ParamsE$_ZZN4cute19as_arithmetic_tupleINS_15ArithmeticTupleIJiiEEEEEDaRKT_ENKUlRKT_E_clIiEEDaS8_) ;  /* 0xffffd16000007944 */ /* 0x000fea0003c3ffff */
[----:B------:R1:W-:Y:S01]  /*f530*/  STL [R1+0x1680], R6 ;  /* 0x0016800601007387 */ /* 0x0003e20000100800 */
[----:B------:R-:W-:-:S03]  /*f540*/  MOV R76, 0xf560 ;  /* 0x0000f560004c7802 */ /* 0x000fc60000000f00 */
[----:B-1----:R-:W-:Y:S05]  /*f550*/  CALL.REL.NOINC `($_ZN7cutlass13device_kernelIN5flash19enable_sm80_to_sm89INS1_16FlashAttnBwdSm80INS1_25CollectiveMainloopBwdSm80ILi2ELi2EN4cute5tupleIJNS5_1CILi128EEES8_NS7_ILi64EEEEEENS_10bfloat16_tEfNS_4arch4Sm80ELb0ELb0ELb1ELb1ELb1ELb0ELb0ELb0ELi2ELi4ELi4ELi4ELb0EEENS1_24CollectiveEpilogueBwdGQAISA_fSD_Li256ELb1ELb1EEENS1_19SingleTileSchedulerILb1ELb0ELb0ELi128EEEEEEEEEvNT_6ParamsE$_ZZN4cute19as_arithmetic_tupleINS_15ArithmeticTupleIJiiEEEEEDaRKT_ENKUlDpRKT_E_clIJiiEEEDaS9_) ;  /* 0xffffd0b000007944 */ /* 0x002fea0003c3ffff */
[----:B-----5:R-:W-:Y:S02]  /*f560*/  MOV R6, R2 ;  /* 0x0000000200067202 */ /* 0x020fe40000000f00 */
[----:B------:R-:W-:Y:S02]  /*f570*/  MOV R2, 0xf590 ;  /* 0x0000f59000027802 */ /* 0x000fe40000000f00 */
[----:B-1----:R-:W-:Y:S05]  /*f580*/  CALL.REL.NOINC `($_ZN7cutlass13device_kernelIN5flash19enable_sm80_to_sm89INS1_16FlashAttnBwdSm80INS1_25CollectiveMainloopBwdSm80ILi2ELi2EN4cute5tupleIJNS5_1CILi128EEES8_NS7_ILi64EEEEEENS_10bfloat16_tEfNS_4arch4Sm80ELb0ELb0ELb1ELb1ELb1ELb0ELb0ELb0ELi2ELi4ELi4ELi4ELb0EEENS1_24CollectiveEpilogueBwdGQAISA_fSD_Li256ELb1ELb1EEENS1_19SingleTileSchedulerILb1ELb0ELb0ELi128EEEEEEEEEvNT_6ParamsE$_ZZN4cute14transform_leafINS_15ArithmeticTupleIJiiEEENS_8identityEEEDaRKT_OT0_ENKUlRKT_E_clIiEEDaSB_) ;  /* 0xffffcec000007944 */ /* 0x002fea0003c3ffff */
[----:B------:R-:W-:Y:S01]  /*f590*/  IMAD.MOV.U32 R6, RZ, RZ, R3 ;  /* 0x000000ffff067224 */ /* 0x000fe200078e0003 */
[----:B------:R-:W-:Y:S02]  /*f5a0*/  MOV R10, R8 ;  /* 0x00000008000a7202 */ /* 0x000fe40000000f00 */
[----:B------:R-:W-:-:S02]  /*f5b0*/  MOV R2, 0xf5d0 ;  /* 0x0000f5d000027802 */ /* 0x000fc40000000f00 */
[----:B------:R-:W-:Y:S05]  /*f5c0*/  CALL.REL.NOINC `($_ZN7cutlass13device_kernelIN5flash19enable_sm80_to_sm89INS1_16FlashAttnBwdSm80INS1_25CollectiveMainloopBwdSm80ILi2ELi2EN4cute5tupleIJNS5_1CILi128EEES8_NS7_ILi64EEEEEENS_10bfloat16_tEfNS_4arch4Sm80ELb0ELb0ELb1ELb1ELb1ELb0ELb0ELb0ELi2ELi4ELi4ELi4ELb0EEENS1_24CollectiveEpilogueBwdGQAISA_fSD_Li256ELb1ELb1EEENS1_19SingleTileSchedulerILb1ELb0ELb0ELi128EEEEEEEEEvNT_6ParamsE$_ZZN4cute14transform_leafINS_15ArithmeticTupleIJiiEEENS_8identityEEEDaRKT_OT0_ENKUlRKT_E_clIiEEDaSB_) ;  /* 0xffffce8000007944 */ /* 0x000fea0003c3ffff */
[----:B------:R1:W-:Y:S01]  /*f5d0*/  STL [R1+0x1680], R8 ;  /* 0x0016800801007387 */ /* 0x0003e20000100800 */
[----:B------:R-:W-:-:S03]  /*f5e0*/  MOV R6, 0xf600 ;  /* 0x0000f60000067802 */ /* 0x000fc60000000f00 */
[----:B-1----:R-:W-:Y:S05]  /*f5f0*/  CALL.REL.NOINC `($_ZN7cutlass13device_kernelIN5flash19enable_sm80_to_sm89INS1_16FlashAttnBwdSm80INS1_25CollectiveMainloopBwdSm80ILi2ELi2EN4cute5tupleIJNS5_1CILi128EEES8_NS7_ILi64EEEEEENS_10bfloat16_tEfNS_4arch4Sm80ELb0ELb0ELb1ELb1ELb1ELb0ELb0ELb0ELi2ELi4ELi4ELi4ELb0EEENS1_24CollectiveEpilogueBwdGQAISA_fSD_Li256ELb1ELb1EEENS1_19SingleTileSchedulerILb1ELb0ELb0ELi128EEEEEEEEEvNT_6ParamsE$_ZZN4cute9transformINS_15ArithmeticTupleIJiiEEEZNS_14transform_leafIS2_NS_8identityEEEDaRKT_OT0_EUlRKT_E_EEDaS7_S9_ENKUlDpSC_E_clIJiiEEEDaSE_) ;  /* 0x0000067000007944 */ /* 0x002fea0003c00000 */
[----:B------:R-:W-:Y:S02]  /*f600*/  MOV R71, 0x0 ;  /* 0x0000000000477802 */ /* 0x000fe40000000f00 */
[----:B-----5:R-:W-:-:S02]  /*f610*/  MOV R10, R2 ;  /* 0x00000002000a7202 */ /* 0x020fc40000000f00 */
[----:B------:R-:W-:Y:S01]  /*f620*/  MOV R8, R3 ;  /* 0x0000000300087202 */ /* 0x000fe20000000f00 */
[----:B------:R-:W-:Y:S06]  /*f630*/  RET.REL.NODEC R70 `(_ZN7cutlass13device_kernelIN5flash19enable_sm80_to_sm89INS1_16FlashAttnBwdSm80INS1_25CollectiveMainloopBwdSm80ILi2ELi2EN4cute5tupleIJNS5_1CILi128EEES8_NS7_ILi64EEEEEENS_10bfloat16_tEfNS_4arch4Sm80ELb0ELb0ELb1ELb1ELb1ELb0ELb0ELb0ELi2ELi4ELi4ELi4ELb0EEENS1_24CollectiveEpilogueBwdGQAISA_fSD_Li256ELb1ELb1EEENS1_19SingleTileSchedulerILb1ELb0ELb0ELi128EEEEEEEEEvNT_6ParamsE) ;  /* 0xffff09c046007950 */ /* 0x000fec0003c3ffff */
        .type           $_ZN7cutlass13device_kernelIN5flash19enable_sm80_to_sm89INS1_16FlashAttnBwdSm80INS1_25CollectiveMainloopBwdSm80ILi2ELi2EN4cute5tupleIJNS5_1CILi128EEES8_NS7_ILi64EEEEEENS_10bfloat16_tEfNS_4arch4Sm80ELb0ELb0ELb1ELb1ELb1ELb0ELb0ELb0ELi2ELi4ELi4ELi4ELb0EEENS1_24CollectiveEpilogueBwdGQAISA_fSD_Li256ELb1ELb1EEENS1_19SingleTileSchedulerILb1ELb0ELb0ELi128EEEEEEEEEvNT_6ParamsE$_ZZN4cute7idx2crdINS_5tupleIJiiNS_1CILi0EEEEEENS1_IJNS1_IJNS2_ILi4EEENS2_ILi8EEEEEENS2_ILi2EEENS2_ILi1EEEEEEEEDaRKT_RKT0_ENKUlRKT_RKT0_E_clIiS8_EEDaSJ_SM_,@function
        .size           $_ZN7cutlass13device_kernelIN5flash19enable_sm80_to_sm89INS1_16FlashAttnBwdSm80INS1_25CollectiveMainloopBwdSm80ILi2ELi2EN4cute5tupleIJNS5_1CILi128EEES8_NS7_ILi64EEEEEENS_10bfloat16_tEfNS_4arch4Sm80ELb0ELb0ELb1ELb1ELb1ELb0ELb0ELb0ELi2ELi4ELi4ELi4ELb0EEENS1_24CollectiveEpilogueBwdGQAISA_fSD_Li256ELb1ELb1EEENS1_19SingleTileSchedulerILb1ELb0ELb0ELi128EEEEEEEEEvNT_6ParamsE$_ZZN4cute7idx2crdINS_5tupleIJiiNS_1CILi0EEEEEENS1_IJNS1_IJNS2_ILi4EEENS2_ILi8EEEEEENS2_ILi2EEENS2_ILi1EEEEEEEEDaRKT_RKT0_ENKUlRKT_RKT0_E_clIiS8_EEDaSJ_SM_,($_ZN7cutlass13device_kernelIN5flash19enable_sm80_to_sm89INS1_16FlashAttnBwdSm80INS1_25CollectiveMainloopBwdSm80ILi2ELi2EN4cute5tupleIJNS5_1CILi128EEES8_NS7_ILi64EEEEEENS_10bfloat16_tEfNS_4arch4Sm80ELb0ELb0ELb1ELb1ELb1ELb0ELb0ELb0ELi2ELi4ELi4ELi4ELb0EEENS1_24CollectiveEpilogueBwdGQAISA_fSD_Li256ELb1ELb1EEENS1_19SingleTileSchedulerILb1ELb0ELb0ELi128EEEEEEEEEvNT_6ParamsE$_ZZN4cute7idx2crdINS_5tupleIJiiNS_1CILi0EEEEEENS1_IJNS1_IJNS2_ILi4EEENS2_ILi8EEEEEES5_NS2_ILi1EEEEEEEEDaRKT_RKT0_ENKUlRKT_RKT0_E_clIiS5_EEDaSI_SL_ - $_ZN7cutlass13device_kernelIN5flash19enable_sm80_to_sm89INS1_16FlashAttnBwdSm80INS1_25CollectiveMainloopBwdSm80ILi2ELi2EN4cute5tupleIJNS5_1CILi128EEES8_NS7_ILi64EEEEEENS_10bfloat16_tEfNS_4arch4Sm80ELb0ELb0ELb1ELb1ELb1ELb0ELb0ELb0ELi2ELi4ELi4ELi4ELb0EEENS1_24CollectiveEpilogueBwdGQAISA_fSD_Li256ELb1ELb1EEENS1_19SingleTileSchedulerILb1ELb0ELb0ELi128EEEEEEEEEvNT_6ParamsE$_ZZN4cute7idx2crdINS_5tupleIJiiNS_1CILi0EEEEEENS1_IJNS1_IJNS2_ILi4EEENS2_ILi8EEEEEENS2_ILi2EEENS2_ILi1EEEEEEEEDaRKT_RKT0_ENKUlRKT_RKT0_E_clIiS8_EEDaSJ_SM_)
$_ZN7cutlass13device_kernelIN5flash19enable_sm80_to_sm89INS1_16FlashAttnBwdSm80INS1_25CollectiveMainloopBwdSm80ILi2ELi2EN4cute5tupleIJNS5_1CILi128EEES8_NS7_ILi64EEEEEENS_10bfloat16_tEfNS_4arch4Sm80ELb0ELb0ELb1ELb1ELb1ELb0ELb0ELb0ELi2ELi4ELi4ELi4ELb0EEENS1_24CollectiveEpilogueBwdGQAISA_fSD_Li256ELb1ELb1EEENS1_19SingleTileSchedulerILb1ELb0ELb0ELi128EEEEEEEEEvNT_6ParamsE$_ZZN4cute7idx2crdINS_5tupleIJiiNS_1CILi0EEEEEENS1_IJNS1_IJNS2_ILi4EEENS2_ILi8EEEEEENS2_ILi2EEENS2_ILi1EEEEEEEEDaRKT_RKT0_ENKUlRKT_RKT0_E_clIiS8_EEDaSJ_SM_:
[----:B------:R-:W-:Y:S02]  /*f640*/  MOV R3, 0x0 ;  /* 0x0000000000037802 */ /* 0x000fe40000000f00 */
[----:B------:R-:W-:Y:S02]  /*f650*/  MOV R6, R5 ;  /* 0x0000000500067202 */ /* 0x000fe40000000f00 */
[----:B------:R-:W-:Y:S05]  /*f660*/  RET.REL.NODEC R2 `(_ZN7cutlass13device_kernelIN5flash19enable_sm80_to_sm89INS1_16FlashAttnBwdSm80INS1_25CollectiveMainloopBwdSm80ILi2ELi2EN4cute5tupleIJNS5_1CILi128EEES8_NS7_ILi64EEEEEENS_10bfloat16_tEfNS_4arch4Sm80ELb0ELb0ELb1ELb1ELb1ELb0ELb0ELb0ELi2ELi4ELi4ELi4ELb0EEENS1_24CollectiveEpilogueBwdGQAISA_fSD_Li256ELb1ELb1EEENS1_19SingleTileSchedulerILb1ELb0ELb0ELi128EEEEEEEEEvNT_6ParamsE) ;  /* 0xffff099002007950 */ /* 0x000fea0003c3ffff */
        .type           $_ZN7cutlass13device_kernelIN5flash19enable_sm80_to_sm89INS1_16FlashAttnBwdSm80INS1_25CollectiveMainloopBwdSm80ILi2ELi2EN4cute5tupleIJNS5_1CILi128EEES8_NS7_ILi64EEEEEENS_10bfloat16_tEfNS_4arch4Sm80ELb0ELb0ELb1ELb1ELb1ELb0ELb0ELb0ELi2ELi4ELi4ELi4ELb0EEENS1_24CollectiveEpilogueBwdGQAISA_fSD_Li256ELb1ELb1EEENS1_19SingleTileSchedulerILb1ELb0ELb0ELi128EEEEEEEEEvNT_6ParamsE$_ZZN4cute7idx2crdINS_5tupleIJiiNS_1CILi0EEEEEENS1_IJNS1_IJNS2_ILi4EEENS2_ILi8EEEEEES5_NS2_ILi1EEEEEEEEDaRKT_RKT0_ENKUlRKT_RKT0_E_clIiS5_EEDaSI_SL_,@function
        .size           $_ZN7cutlass13device_kernelIN5flash19enable_sm80_to_sm89INS1_16FlashAttnBwdSm80INS1_25CollectiveMainloopBwdSm80ILi2ELi2EN4cute5tupleIJNS5_1CILi128EEES8_NS7_ILi64EEEEEENS_10bfloat16_tEfNS_4arch4Sm80ELb0ELb0ELb1ELb1ELb1ELb0ELb0ELb0ELi2ELi4ELi4ELi4ELb0EEENS1_24CollectiveEpilogueBwdGQAISA_fSD_Li256ELb1ELb1EEENS1_19SingleTileSchedulerILb1ELb0ELb0ELi128EEEEEEEEEvNT_6ParamsE$_ZZN4cute7idx2crdINS_5tupleIJiiNS_1CILi0EEEEEENS1_IJNS1_IJNS2_ILi4EEENS2_ILi8EEEEEES5_NS2_ILi1EEEEEEEEDaRKT_RKT0_ENKUlRKT_RKT0_E_clIiS5_EEDaSI_SL_,($_ZN7cutlass13device_kernelIN5flash19enable_sm80_to_sm89INS1_16FlashAttnBwdSm80INS1_25CollectiveMainloopBwdSm80ILi2ELi2EN4cute5tupleIJNS5_1CILi128EEES8_NS7_ILi64EEEEEENS_10bfloat16_tEfNS_4arch4Sm80ELb0ELb0ELb1ELb1ELb1ELb0ELb0ELb0ELi2ELi4ELi4ELi4ELb0EEENS1_24CollectiveEpilogueBwdGQAISA_fSD_Li256ELb1ELb1EEENS1_19SingleTileSchedulerILb1ELb0ELb0ELi128EEEEEEEEEvNT_6ParamsE$_ZZN4cute7idx2crdINS_5tupleIJiiNS_1CILi0EEEEEENS1_IJNS1_IJNS2_ILi4EEENS2_ILi8EEEEEES5_NS2_ILi1EEEEEEEEDaRKT_RKT0_ENKUlRKT_RKT0_E_clIiS7_EEDaSI_SL_ - $_ZN7cutlass13device_kernelIN5flash19enable_sm80_to_sm89INS1_16FlashAttnBwdSm80INS1_25CollectiveMainloopBwdSm80ILi2ELi2EN4cute5tupleIJNS5_1CILi128EEES8_NS7_ILi64EEEEEENS_10bfloat16_tEfNS_4arch4Sm80ELb0ELb0ELb1ELb1ELb1ELb0ELb0ELb0ELi2ELi4ELi4ELi4ELb0EEENS1_24CollectiveEpilogueBwdGQAISA_fSD_Li256ELb1ELb1EEENS1_19SingleTileSchedulerILb1ELb0ELb0ELi128EEEEEEEEEvNT_6ParamsE$_ZZN4cute7idx2crdINS_5tupleIJiiNS_1CILi0EEEEEENS1_IJNS1_IJNS2_ILi4EEENS2_ILi8EEEEEES5_NS2_ILi1EEEEEEEEDaRKT_RKT0_ENKUlRKT_RKT0_E_clIiS5_EEDaSI_SL_)
$_ZN7cutlass13device_kernelIN5flash19enable_sm80_to_sm89INS1_16FlashAttnBwdSm80INS1_25CollectiveMainloopBwdSm80ILi2ELi2EN4cute5tupleIJNS5_1CILi128EEES8_NS7_ILi64EEEEEENS_10bfloat16_tEfNS_4arch4Sm80ELb0ELb0ELb1ELb1ELb1ELb0ELb0ELb0ELi2ELi4ELi4ELi4ELb0EEENS1_24CollectiveEpilogueBwdGQAISA_fSD_Li256ELb1ELb1EEENS1_19SingleTileSchedulerILb1ELb0ELb0ELi128EEEEEEEEEvNT_6ParamsE$_ZZN4cute7idx2crdINS_5tupleIJiiNS_1CILi0EEEEEENS1_IJNS1_IJNS2_ILi4EEENS2_ILi8EEEEEES5_NS2_ILi1EEEEEEEEDaRKT_RKT0_ENKUlRKT_RKT0_E_clIiS5_EEDaSI_SL_:
[----:B------:R-:W-:Y:S02]  /*f670*/  MOV R3, 0x0 ;  /* 0x0000000000037802 */ /* 0x000fe40000000f00 */
[----:B------:R-:W-:Y:S02]  /*f680*/  MOV R6, R5 ;  /* 0x0000000500067202 */ /* 0x000fe40000000f00 */
[----:B------:R-:W-:Y:S05]  /*f690*/  RET.REL.NODEC R2 `(_ZN7cutlass13device_kernelIN5flash19enable_sm80_to_sm89INS1_16FlashAttnBwdSm80INS1_25CollectiveMainloopBwdSm80ILi2ELi2EN4cute5tupleIJNS5_1CILi128EEES8_NS7_ILi64EEEEEENS_10bfloat16_tEfNS_4arch4Sm80ELb0ELb0ELb1ELb1ELb1ELb0ELb0ELb0ELi2ELi4ELi4ELi4ELb0EEENS1_24CollectiveEpilogueBwdGQAISA_fSD_Li256ELb1ELb1EEENS1_19SingleTileSchedulerILb1ELb0ELb0ELi128EEEEEEEEEvNT_6ParamsE) ;  /* 0xffff096002007950 */ /* 0x000fea0003c3ffff */
        .type           $_ZN7cutlass13device_kernelIN5flash19enable_sm80_to_sm89INS1_16FlashAttnBwdSm80INS1_25CollectiveMainloopBwdSm80ILi2ELi2EN4cute5tupleIJNS5_1CILi128EEES8_NS7_ILi64EEEEEENS_10bfloat16_tEfNS_4arch4Sm80ELb0ELb0ELb1ELb1ELb1ELb0ELb0ELb0ELi2ELi4ELi4ELi4ELb0EEENS1_24CollectiveEpilogueBwdGQAISA_fSD_Li256ELb1ELb1EEENS1_19SingleTileSchedulerILb1ELb0ELb0ELi128EEEEEEEEEvNT_6ParamsE$_ZZN4cute7idx2crdINS_5tupleIJiiNS_1CILi0EEEEEENS1_IJNS1_IJNS2_ILi4EEENS2_ILi8EEEEEES5_NS2_ILi1EEEEEEEEDaRKT_RKT0_ENKUlRKT_RKT0_E_clIiS7_EEDaSI_SL_,@function
        .size           $_ZN7cutlass13device_kernelIN5flash19enable_sm80_to_sm89INS1_16FlashAttnBwdSm80INS1_25CollectiveMainloopBwdSm80ILi2ELi2EN4cute5tupleIJNS5_1CILi128EEES8_NS7_ILi64EEEEEENS_10bfloat16_tEfNS_4arch4Sm80ELb0ELb0ELb1ELb1ELb1ELb0ELb0ELb0ELi2ELi4ELi4ELi4ELb0EEENS1_24CollectiveEpilogueBwdGQAISA_fSD_Li256ELb1ELb1EEENS1_19SingleTileSchedulerILb1ELb0ELb0ELi128EEEEEEEEEvNT_6ParamsE$_ZZN4cute7idx2crdINS_5tupleIJiiNS_1CILi0EEEEEENS1_IJNS1_IJNS2_ILi4EEENS2_ILi8EEEEEES5_NS2_ILi1EEEEEEEEDaRKT_RKT0_ENKUlRKT_RKT0_E_clIiS7_EEDaSI_SL_,($_ZN7cutlass13device_kernelIN5flash19enable_sm80_to_sm89INS1_16FlashAttnBwdSm80INS1_25CollectiveMainloopBwdSm80ILi2ELi2EN4cute5tupleIJNS5_1CILi128EEES8_NS7_ILi64EEEEEENS_10bfloat16_tEfNS_4arch4Sm80ELb0ELb0ELb1ELb1ELb1ELb0ELb0ELb0ELi2ELi4ELi4ELi4ELb0EEENS1_24CollectiveEpilogueBwdGQAISA_fSD_Li256ELb1ELb1EEENS1_19SingleTileSchedulerILb1ELb0ELb0ELi128EEEEEEEEEvNT_6ParamsE$_ZZN4cute7idx2crdIiNS_5tupleIJNS_1CILi32EEENS2_ILi4EEENS2_ILi2EEENS2_ILi1EEEEEENS1_IJS6_S3_NS2_ILi128EEENS2_ILi0EEEEEEEEDaRKT_RKT0_RKT1_ENKUlRKT_RKT0_E_clIS3_S6_EEDaSM_SP_ - $_ZN7cutlass13device_kernelIN5flash19enable_sm80_to_sm89INS1_16FlashAttnBwdSm80INS1_25CollectiveMainloopBwdSm80ILi2ELi2EN4cute5tupleIJNS5_1CILi128EEES8_NS7_ILi64EEEEEENS_10bfloat16_tEfNS_4arch4Sm80ELb0ELb0ELb1ELb1ELb1ELb0ELb0ELb0ELi2ELi4ELi4ELi4ELb0EEENS1_24CollectiveEpilogueBwdGQAISA_fSD_Li256ELb1ELb1EEENS1_19SingleTileSchedulerILb1ELb0ELb0ELi128EEEEEEEEEvNT_6ParamsE$_ZZN4cute7idx2crdINS_5tupleIJiiNS_1CILi0EEEEEENS1_IJNS1_IJNS2_ILi4EEENS2_ILi8EEEEEES5_NS2_ILi1EEEEEEEEDaRKT_RKT0_ENKUlRKT_RKT0_E_clIiS7_EEDaSI_SL_)
$_ZN7cutlass13device_kernelIN5flash19enable_sm80_to_sm89INS1_16FlashAttnBwdSm80INS1_25CollectiveMainloopBwdSm80ILi2ELi2EN4cute5tupleIJNS5_1CILi128EEES8_NS7_ILi64EEEEEENS_10bfloat16_tEfNS_4arch4Sm80ELb0ELb0ELb1ELb1ELb1ELb0ELb0ELb0ELi2ELi4ELi4ELi4ELb0EEENS1_24CollectiveEpilogueBwdGQAISA_fSD_Li256ELb1ELb1EEENS1_19SingleTileSchedulerILb1ELb0ELb0ELi128EEEEEEEEEvNT_6ParamsE$_ZZN4cute7idx2crdINS_5tupleIJiiNS_1CILi0EEEEEENS1_IJNS1_IJNS2_ILi4EEENS2_ILi8EEEEEES5_NS2_ILi1EEEEEEEEDaRKT_RKT0_ENKUlRKT_RKT0_E_clIiS7_EEDaSI_SL_:
        /* <DEDUP_REMOVED lines=62> */
[----:B-----5:R-:W-:Y:S01]  /*fa80*/  IMAD.MOV.U32 R10, RZ, RZ, R2 ;  /* 0x000000ffff0a7224 */ /* 0x020fe200078e0002 */
[----:B------:R-:W-:Y:S01]  /*fa90*/  MOV R2, R70 ;  /* 0x0000004600027202 */ /* 0x000fe20000000f00 */
[----:B------:R-:W-:Y:S01]  /*faa0*/  IMAD.MOV.U32 R8, RZ, RZ, R3 ;  /* 0x000000ffff087224 */ /* 0x000fe200078e0003 */
[----:B------:R-:W-:-:S04]  /*fab0*/  MOV R3, 0x0 ;  /* 0x0000000000037802 */ /* 0x000fc80000000f00 */
[----:B------:R-:W-:Y:S05]  /*fac0*/  RET.REL.NODEC R2 `(_ZN7cutlass13device_kernelIN5flash19enable_sm80_to_sm89INS1_16FlashAttnBwdSm80INS1_25CollectiveMainloopBwdSm80ILi2ELi2EN4cute5tupleIJNS5_1CILi128EEES8_NS7_ILi64EEEEEENS_10bfloat16_tEfNS_4arch4Sm80ELb0ELb0ELb1ELb1ELb1ELb0ELb0ELb0ELi2ELi4ELi4ELi4ELb0EEENS1_24CollectiveEpilogueBwdGQAISA_fSD_Li256ELb1ELb1EEENS1_19SingleTileSchedulerILb1ELb0ELb0ELi128EEEEEEEEEvNT_6ParamsE) ;  /* 0xffff053002007950 */ /* 0x000fea0003c3ffff */
        .type           $_ZN7cutlass13device_kernelIN5flash19enable_sm80_to_sm89INS1_16FlashAttnBwdSm80INS1_25CollectiveMainloopBwdSm80ILi2ELi2EN4cute5tupleIJNS5_1CILi128EEES8_NS7_ILi64EEEEEENS_10bfloat16_tEfNS_4arch4Sm80ELb0ELb0ELb1ELb1ELb1ELb0ELb0ELb0ELi2ELi4ELi4ELi4ELb0EEENS1_24CollectiveEpilogueBwdGQAISA_fSD_Li256ELb1ELb1EEENS1_19SingleTileSchedulerILb1ELb0ELb0ELi128EEEEEEEEEvNT_6ParamsE$_ZZN4cute7idx2crdIiNS_5tupleIJNS_1CILi32EEENS2_ILi4EEENS2_ILi2EEENS2_ILi1EEEEEENS1_IJS6_S3_NS2_ILi128EEENS2_ILi0EEEEEEEEDaRKT_RKT0_RKT1_ENKUlRKT_RKT0_E_clIS3_S6_EEDaSM_SP_,@function
        .size           $_ZN7cutlass13device_kernelIN5flash19enable_sm80_to_sm89INS1_16FlashAttnBwdSm80INS1_25CollectiveMainloopBwdSm80ILi2ELi2EN4cute5tupleIJNS5_1CILi128EEES8_NS7_ILi64EEEEEENS_10bfloat16_tEfNS_4arch4Sm80ELb0ELb0ELb1ELb1ELb1ELb0ELb0ELb0ELi2ELi4ELi4ELi4ELb0EEENS1_24CollectiveEpilogueBwdGQAISA_fSD_Li256ELb1ELb1EEENS1_19SingleTileSchedulerILb1ELb0ELb0ELi128EEEEEEEEEvNT_6ParamsE$_ZZN4cute7idx2crdIiNS_5tupleIJNS_1CILi32EEENS2_ILi4EEENS2_ILi2EEENS2_ILi1EEEEEENS1_IJS6_S3_NS2_ILi128EEENS2_ILi0EEEEEEEEDaRKT_RKT0_RKT1_ENKUlRKT_RKT0_E_clIS3_S6_EEDaSM_SP_,($_ZN7cutlass13device_kernelIN5flash19enable_sm80_to_sm89INS1_16FlashAttnBwdSm80INS1_25CollectiveMainloopBwdSm80ILi2ELi2EN4cute5tupleIJNS5_1CILi128EEES8_NS7_ILi64EEEEEENS_10bfloat16_tEfNS_4arch4Sm80ELb0ELb0ELb1ELb1ELb1ELb0ELb0ELb0ELi2ELi4ELi4ELi4ELb0EEENS1_24CollectiveEpilogueBwdGQAISA_fSD_Li256ELb1ELb1EEENS1_19SingleTileSchedulerILb1ELb0ELb0ELi128EEEEEEEEEvNT_6ParamsE$_ZZN4cute7idx2crdIiNS_5tupleIJNS_1CILi32EEENS2_ILi4EEENS2_ILi2EEENS2_ILi1EEEEEENS1_IJS6_S3_NS2_ILi128EEENS2_ILi0EEEEEEEEDaRKT_RKT0_RKT1_ENKUlRKT_RKT0_E_clIS4_S3_EEDaSM_SP_ - $_ZN7cutlass13device_kernelIN5flash19enable_sm80_to_sm89INS1_16FlashAttnBwdSm80INS1_25CollectiveMainloopBwdSm80ILi2ELi2EN4cute5tupleIJNS5_1CILi128EEES8_NS7_ILi64EEEEEENS_10bfloat16_tEfNS_4arch4Sm80ELb0ELb0ELb1ELb1ELb1ELb0ELb0ELb0ELi2ELi4ELi4ELi4ELb0EEENS1_24CollectiveEpilogueBwdGQAISA_fSD_Li256ELb1ELb1EEENS1_19SingleTileSchedulerILb1ELb0ELb0ELi128EEEEEEEEEvNT_6ParamsE$_ZZN4cute7idx2crdIiNS_5tupleIJNS_1CILi32EEENS2_ILi4EEENS2_ILi2EEENS2_ILi1EEEEEENS1_IJS6_S3_NS2_ILi128EEENS2_ILi0EEEEEEEEDaRKT_RKT0_RKT1_ENKUlRKT_RKT0_E_clIS3_S6_EEDaSM_SP_)
$_ZN7cutlass13device_kernelIN5flash19enable_sm80_to_sm89INS1_16FlashAttnBwdSm80INS1_25CollectiveMainloopBwdSm80ILi2ELi2EN4cute5tupleIJNS5_1CILi128EEES8_NS7_ILi64EEEEEENS_10bfloat16_tEfNS_4arch4Sm80ELb0ELb0ELb1ELb1ELb1ELb0ELb0ELb0ELi2ELi4ELi4ELi4ELb0EEENS1_24CollectiveEpilogueBwdGQAISA_fSD_Li256ELb1ELb1EEENS1_19SingleTileSchedulerILb1ELb0ELb0ELi128EEEEEEEEEvNT_6ParamsE$_ZZN4cute7idx2crdIiNS_5tupleIJNS_1CILi32EEENS2_ILi4EEENS2_ILi2EEENS2_ILi1EEEEEENS1_IJS6_S3_NS2_ILi128EEENS2_ILi0EEEEEEEEDaRKT_RKT0_RKT1_ENKUlRKT_RKT0_E_clIS3_S6_EEDaSM_SP_:
[----:B------:R-:W-:Y:S01]  /*fad0*/  SHF.R.S32.HI R3, RZ, 0x1f, R2 ;  /* 0x0000001fff037819 */ /* 0x000fe20000011402 */
[----:B------:R-:W-:Y:S02]  /*fae0*/  IMAD.MOV.U32 R8, RZ, RZ, R6 ;  /* 0x000000ffff087224 */ /* 0x000fe400078e0006 */
[----:B------:R-:W-:Y:S01]  /*faf0*/  IMAD.MOV.U32 R9, RZ, RZ, 0x0 ;  /* 0x00000000ff097424 */ /* 0x000fe200078e00ff */
[----:B------:R-:W-:-:S04]  /*fb00*/  LEA.HI R3, R3, R2, RZ, 0x5 ;  /* 0x0000000203037211 */ /* 0x000fc800078f28ff */
[----:B------:R-:W-:-:S05]  /*fb10*/  LOP3.LUT R3, R3, 0xffffffe0, RZ, 0xc0, !PT ;  /* 0xffffffe003037812 */ /* 0x000fca00078ec0ff */
[----:B------:R-:W-:Y:S01]  /*fb20*/  IMAD.IADD R10, R2, 0x1, -R3 ;  /* 0x00000001020a7824 */ /* 0x000fe200078e0a03 */
[----:B------:R-:W-:Y:S06]  /*fb30*/  RET.REL.NODEC R8 `(_ZN7cutlass13device_kernelIN5flash19enable_sm80_to_sm89INS1_16FlashAttnBwdSm80INS1_25CollectiveMainloopBwdSm80ILi2ELi2EN4cute5tupleIJNS5_1CILi128EEES8_NS7_ILi64EEEEEENS_10bfloat16_tEfNS_4arch4Sm80ELb0ELb0ELb1ELb1ELb1ELb0ELb0ELb0ELi2ELi4ELi4ELi4ELb0EEENS1_24CollectiveEpilogueBwdGQAISA_fSD_Li256ELb1ELb1EEENS1_19SingleTileSchedulerILb1ELb0ELb0ELi128EEEEEEEEEvNT_6ParamsE) ;  /* 0xffff04c008007950 */ /* 0x000fec0003c3ffff */
        .type           $_ZN7cutlass13device_kernelIN5flash19enable_sm80_to_sm89INS1_16FlashAttnBwdSm80INS1_25CollectiveMainloopBwdSm80ILi2ELi2EN4cute5tupleIJNS5_1CILi128EEES8_NS7_ILi64EEEEEENS_10bfloat16_tEfNS_4arch4Sm80ELb0ELb0ELb1ELb1ELb1ELb0ELb0ELb0ELi2ELi4ELi4ELi4ELb0EEENS1_24CollectiveEpilogueBwdGQAISA_fSD_Li256ELb1ELb1EEENS1_19SingleTileSchedulerILb1ELb0ELb0ELi128EEEEEEEEEvNT_6ParamsE$_ZZN4cute7idx2crdIiNS_5tupleIJNS_1CILi32EEENS2_ILi4EEENS2_ILi2EEENS2_ILi1EEEEEENS1_IJS6_S3_NS2_ILi128EEENS2_ILi0EEEEEEEEDaRKT_RKT0_RKT1_ENKUlRKT_RKT0_E_clIS4_S3_EEDaSM_SP_,@function
        .size           $_ZN7cutlass13device_kernelIN5flash19enable_sm80_to_sm89INS1_16FlashAttnBwdSm80INS1_25CollectiveMainloopBwdSm80ILi2ELi2EN4cute5tupleIJNS5_1CILi128EEES8_NS7_ILi64EEEEEENS_10bfloat16_tEfNS_4arch4Sm80ELb0ELb0ELb1ELb1ELb1ELb0ELb0ELb0ELi2ELi4ELi4ELi4ELb0EEENS1_24CollectiveEpilogueBwdGQAISA_fSD_Li256ELb1ELb1EEENS1_19SingleTileSchedulerILb1ELb0ELb0ELi128EEEEEEEEEvNT_6ParamsE$_ZZN4cute7idx2crdIiNS_5tupleIJNS_1CILi32EEENS2_ILi4EEENS2_ILi2EEENS2_ILi1EEEEEENS1_IJS6_S3_NS2_ILi128EEENS2_ILi0EEEEEEEEDaRKT_RKT0_RKT1_ENKUlRKT_RKT0_E_clIS4_S3_EEDaSM_SP_,($_ZN7cutlass13device_kernelIN5flash19enable_sm80_to_sm89INS1_16FlashAttnBwdSm80INS1_25CollectiveMainloopBwdSm80ILi2ELi2EN4cute5tupleIJNS5_1CILi128EEES8_NS7_ILi64EEEEEENS_10bfloat16_tEfNS_4arch4Sm80ELb0ELb0ELb1ELb1ELb1ELb0ELb0ELb0ELi2ELi4ELi4ELi4ELb0EEENS1_24CollectiveEpilogueBwdGQAISA_fSD_Li256ELb1ELb1EEENS1_19SingleTileSchedulerILb1ELb0ELb0ELi128EEEEEEEEEvNT_6ParamsE$_ZZN4cute7idx2crdIiNS_5tupleIJNS_1CILi32EEENS2_ILi4EEENS2_ILi2EEENS2_ILi1EEEEEENS1_IJS6_S3_NS2_ILi128EEENS2_ILi0EEEEEEEEDaRKT_RKT0_RKT1_ENKUlRKT_RKT0_E_clIS5_S8_EEDaSM_SP_ - $_ZN7cutlass13device_kernelIN5flash19enable_sm80_to_sm89INS1_16FlashAttnBwdSm80INS1_25CollectiveMainloopBwdSm80ILi2ELi2EN4cute5tupleIJNS5_1CILi128EEES8_NS7_ILi64EEEEEENS_10bfloat16_tEfNS_4arch4Sm80ELb0ELb0ELb1ELb1ELb1ELb0ELb0ELb0ELi2ELi4ELi4ELi4ELb0EEENS1_24CollectiveEpilogueBwdGQAISA_fSD_Li256ELb1ELb1EEENS1_19SingleTileSchedulerILb1ELb0ELb0ELi128EEEEEEEEEvNT_6ParamsE$_ZZN4cute7idx2crdIiNS_5tupleIJNS_1CILi32EEENS2_ILi4EEENS2_ILi2EEENS2_ILi1EEEEEENS1_IJS6_S3_NS2_ILi128EEENS2_ILi0EEEEEEEEDaRKT_RKT0_RKT1_ENKUlRKT_RKT0_E_clIS4_S3_EEDaSM_SP_)
$_ZN7cutlass13device_kernelIN5flash19enable_sm80_to_sm89INS1_16FlashAttnBwdSm80INS1_25CollectiveMainloopBwdSm80ILi2ELi2EN4cute5tupleIJNS5_1CILi128EEES8_NS7_ILi64EEEEEENS_10bfloat16_tEfNS_4arch4Sm80ELb0ELb0ELb1ELb1ELb1ELb0ELb0ELb0ELi2ELi4ELi4ELi4ELb0EEENS1_24CollectiveEpilogueBwdGQAISA_fSD_Li256ELb1ELb1EEENS1_19SingleTileSchedulerILb1ELb0ELb0ELi128EEEEEEEEEvNT_6ParamsE$_ZZN4cute7idx2crdIiNS_5tupleIJNS_1CILi32EEENS2_ILi4EEENS2_ILi2EEENS2_ILi1EEEEEENS1_IJS6_S3_NS2_ILi128EEENS2_ILi0EEEEEEEEDaRKT_RKT0_RKT1_ENKUlRKT_RKT0_E_clIS4_S3_EEDaSM_SP_:
        /* <DEDUP_REMOVED lines=9> */
[----:B------:R-:W-:Y:S06]  /*fbd0*/  RET.REL.NODEC R50 `(_ZN7cutlass13device_kernelIN5flash19enable_sm80_to_sm89INS1_16FlashAttnBwdSm80INS1_25CollectiveMainloopBwdSm80ILi2ELi2EN4cute5tupleIJNS5_1CILi128EEES8_NS7_ILi64EEEEEENS_10bfloat16_tEfNS_4arch4Sm80ELb0ELb0ELb1ELb1ELb1ELb0ELb0ELb0ELi2ELi4ELi4ELi4ELb0EEENS1_24CollectiveEpilogueBwdGQAISA_fSD_Li256ELb1ELb1EEENS1_19SingleTileSchedulerILb1ELb0ELb0ELi128EEEEEEEEEvNT_6ParamsE) ;  /* 0xffff042032007950 */ /* 0x000fec0003c3ffff */
        .type           $_ZN7cutlass13device_kernelIN5flash19enable_sm80_to_sm89INS1_16FlashAttnBwdSm80INS1_25CollectiveMainloopBwdSm80ILi2ELi2EN4cute5tupleIJNS5_1CILi128EEES8_NS7_ILi64EEEEEENS_10bfloat16_tEfNS_4arch4Sm80ELb0ELb0ELb1ELb1ELb1ELb0ELb0ELb0ELi2ELi4ELi4ELi4ELb0EEENS1_24CollectiveEpilogueBwdGQAISA_fSD_Li256ELb1ELb1EEENS1_19SingleTileSchedulerILb1ELb0ELb0ELi128EEEEEEEEEvNT_6ParamsE$_ZZN4cute7idx2crdIiNS_5tupleIJNS_1CILi32EEENS2_ILi4EEENS2_ILi2EEENS2_ILi1EEEEEENS1_IJS6_S3_NS2_ILi128EEENS2_ILi0EEEEEEEEDaRKT_RKT0_RKT1_ENKUlRKT_RKT0_E_clIS5_S8_EEDaSM_SP_,@function
        .size           $_ZN7cutlass13device_kernelIN5flash19enable_sm80_to_sm89INS1_16FlashAttnBwdSm80INS1_25CollectiveMainloopBwdSm80ILi2ELi2EN4cute5tupleIJNS5_1CILi128EEES8_NS7_ILi64EEEEEENS_10bfloat16_tEfNS_4arch4Sm80ELb0ELb0ELb1ELb1ELb1ELb0ELb0ELb0ELi2ELi4ELi4ELi4ELb0EEENS1_24CollectiveEpilogueBwdGQAISA_fSD_Li256ELb1ELb1EEENS1_19SingleTileSchedulerILb1ELb0ELb0ELi128EEEEEEEEEvNT_6ParamsE$_ZZN4cute7idx2crdIiNS_5tupleIJNS_1CILi32EEENS2_ILi4EEENS2_ILi2EEENS2_ILi1EEEEEENS1_IJS6_S3_NS2_ILi128EEENS2_ILi0EEEEEEEEDaRKT_RKT0_RKT1_ENKUlRKT_RKT0_E_clIS5_S8_EEDaSM_SP_,($_ZN7cutlass13device_kernelIN5flash19enable_sm80_to_sm89INS1_16FlashAttnBwdSm80INS1_25CollectiveMainloopBwdSm80ILi2ELi2EN4cute5tupleIJNS5_1CILi128EEES8_NS7_ILi64EEEEEENS_10bfloat16_tEfNS_4arch4Sm80ELb0ELb0ELb1ELb1ELb1ELb0ELb0ELb0ELi2ELi4ELi4ELi4ELb0EEENS1_24CollectiveEpilogueBwdGQAISA_fSD_Li256ELb1ELb1EEENS1_19SingleTileSchedulerILb1ELb0ELb0ELi128EEEEEEEEEvNT_6ParamsE$_ZZN4cute9transformINS_15ArithmeticTupleIJiiEEEZNS_14transform_leafIS2_NS_8identityEEEDaRKT_OT0_EUlRKT_E_EEDaS7_S9_ENKUlDpSC_E_clIJiiEEEDaSE_ - $_ZN7cutlass13device_kernelIN5flash19enable_sm80_to_sm89INS1_16FlashAttnBwdSm80INS1_25CollectiveMainloopBwdSm80ILi2ELi2EN4cute5tupleIJNS5_1CILi128EEES8_NS7_ILi64EEEEEENS_10bfloat16_tEfNS_4arch4Sm80ELb0ELb0ELb1ELb1ELb1ELb0ELb0ELb0ELi2ELi4ELi4ELi4ELb0EEENS1_24CollectiveEpilogueBwdGQAISA_fSD_Li256ELb1ELb1EEENS1_19SingleTileSchedulerILb1ELb0ELb0ELi128EEEEEEEEEvNT_6ParamsE$_ZZN4cute7idx2crdIiNS_5tupleIJNS_1CILi32EEENS2_ILi4EEENS2_ILi2EEENS2_ILi1EEEEEENS1_IJS6_S3_NS2_ILi128EEENS2_ILi0EEEEEEEEDaRKT_RKT0_RKT1_ENKUlRKT_RKT0_E_clIS5_S8_EEDaSM_SP_)
$_ZN7cutlass13device_kernelIN5flash19enable_sm80_to_sm89INS1_16FlashAttnBwdSm80INS1_25CollectiveMainloopBwdSm80ILi2ELi2EN4cute5tupleIJNS5_1CILi128EEES8_NS7_ILi64EEEEEENS_10bfloat16_tEfNS_4arch4Sm80ELb0ELb0ELb1ELb1ELb1ELb0ELb0ELb0ELi2ELi4ELi4ELi4ELb0EEENS1_24CollectiveEpilogueBwdGQAISA_fSD_Li256ELb1ELb1EEENS1_19SingleTileSchedulerILb1ELb0ELb0ELi128EEEEEEEEEvNT_6ParamsE$_ZZN4cute7idx2crdIiNS_5tupleIJNS_1CILi32EEENS2_ILi4EEENS2_ILi2EEENS2_ILi1EEEEEENS1_IJS6_S3_NS2_ILi128EEENS2_ILi0EEEEEEEEDaRKT_RKT0_RKT1_ENKUlRKT_RKT0_E_clIS5_S8_EEDaSM_SP_:
        /* <DEDUP_REMOVED lines=8> */
[----:B------:R-:W-:Y:S06]  /*fc60*/  RET.REL.NODEC R8 `(_ZN7cutlass13device_kernelIN5flash19enable_sm80_to_sm89INS1_16FlashAttnBwdSm80INS1_25CollectiveMainloopBwdSm80ILi2ELi2EN4cute5tupleIJNS5_1CILi128EEES8_NS7_ILi64EEEEEENS_10bfloat16_tEfNS_4arch4Sm80ELb0ELb0ELb1ELb1ELb1ELb0ELb0ELb0ELi2ELi4ELi4ELi4ELb0EEENS1_24CollectiveEpilogueBwdGQAISA_fSD_Li256ELb1ELb1EEENS1_19SingleTileSchedulerILb1ELb0ELb0ELi128EEEEEEEEEvNT_6ParamsE) ;  /* 0xffff039008007950 */ /* 0x000fec0003c3ffff */
        .type           $_ZN7cutlass13device_kernelIN5flash19enable_sm80_to_sm89INS1_16FlashAttnBwdSm80INS1_25CollectiveMainloopBwdSm80ILi2ELi2EN4cute5tupleIJNS5_1CILi128EEES8_NS7_ILi64EEEEEENS_10bfloat16_tEfNS_4arch4Sm80ELb0ELb0ELb1ELb1ELb1ELb0ELb0ELb0ELi2ELi4ELi4ELi4ELb0EEENS1_24CollectiveEpilogueBwdGQAISA_fSD_Li256ELb1ELb1EEENS1_19SingleTileSchedulerILb1ELb0ELb0ELi128EEEEEEEEEvNT_6ParamsE$_ZZN4cute9transformINS_15ArithmeticTupleIJiiEEEZNS_14transform_leafIS2_NS_8identityEEEDaRKT_OT0_EUlRKT_E_EEDaS7_S9_ENKUlDpSC_E_clIJiiEEEDaSE_,@function
        .size           $_ZN7cutlass13device_kernelIN5flash19enable_sm80_to_sm89INS1_16FlashAttnBwdSm80INS1_25CollectiveMainloopBwdSm80ILi2ELi2EN4cute5tupleIJNS5_1CILi128EEES8_NS7_ILi64EEEEEENS_10bfloat16_tEfNS_4arch4Sm80ELb0ELb0ELb1ELb1ELb1ELb0ELb0ELb0ELi2ELi4ELi4ELi4ELb0EEENS1_24CollectiveEpilogueBwdGQAISA_fSD_Li256ELb1ELb1EEENS1_19SingleTileSchedulerILb1ELb0ELb0ELi128EEEEEEEEEvNT_6ParamsE$_ZZN4cute9transformINS_15ArithmeticTupleIJiiEEEZNS_14transform_leafIS2_NS_8identityEEEDaRKT_OT0_EUlRKT_E_EEDaS7_S9_ENKUlDpSC_E_clIJiiEEEDaSE_,($_ZN7cutlass13device_kernelIN5flash19enable_sm80_to_sm89INS1_16FlashAttnBwdSm80INS1_25CollectiveMainloopBwdSm80ILi2ELi2EN4cute5tupleIJNS5_1CILi128EEES8_NS7_ILi64EEEEEENS_10bfloat16_tEfNS_4arch4Sm80ELb0ELb0ELb1ELb1ELb1ELb0ELb0ELb0ELi2ELi4ELi4ELi4ELb0EEENS1_24CollectiveEpilogueBwdGQAISA_fSD_Li256ELb1ELb1EEENS1_19SingleTileSchedulerILb1ELb0ELb0ELi128EEEEEEEEEvNT_6ParamsE$_ZZN4cute9transformINS_5tupleIJNS_1CILi32EEENS2_ILi4EEENS2_ILi2EEENS2_ILi1EEEEEENS1_IJS6_S3_NS2_ILi128EEENS2_ILi0EEEEEEZNS_7idx2crdIiS7_SA_EEDaRKT_RKT0_RKT1_EUlRKT_RKT0_E_EEDaSE_SH_OSI_ENKUlDpSN_E_clIJiiiS9_EEEDaST_ - $_ZN7cutlass13device_kernelIN5flash19enable_sm80_to_sm89INS1_16FlashAttnBwdSm80INS1_25CollectiveMainloopBwdSm80ILi2ELi2EN4cute5tupleIJNS5_1CILi128EEES8_NS7_ILi64EEEEEENS_10bfloat16_tEfNS_4arch4Sm80ELb0ELb0ELb1ELb1ELb1ELb0ELb0ELb0ELi2ELi4ELi4ELi4ELb0EEENS1_24CollectiveEpilogueBwdGQAISA_fSD_Li256ELb1ELb1EEENS1_19SingleTileSchedulerILb1ELb0ELb0ELi128EEEEEEEEEvNT_6ParamsE$_ZZN4cute9transformINS_15ArithmeticTupleIJiiEEEZNS_14transform_leafIS2_NS_8identityEEEDaRKT_OT0_EUlRKT_E_EEDaS7_S9_ENKUlDpSC_E_clIJiiEEEDaSE_)
$_ZN7cutlass13device_kernelIN5flash19enable_sm80_to_sm89INS1_16FlashAttnBwdSm80INS1_25CollectiveMainloopBwdSm80ILi2ELi2EN4cute5tupleIJNS5_1CILi128EEES8_NS7_ILi64EEEEEENS_10bfloat16_tEfNS_4arch4Sm80ELb0ELb0ELb1ELb1ELb1ELb0ELb0ELb0ELi2ELi4ELi4ELi4ELb0EEENS1_24CollectiveEpilogueBwdGQAISA_fSD_Li256ELb1ELb1EEENS1_19SingleTileSchedulerILb1ELb0ELb0ELi128EEEEEEEEEvNT_6ParamsE$_ZZN4cute9transformINS_15ArithmeticTupleIJiiEEEZNS_14transform_leafIS2_NS_8identityEEEDaRKT_OT0_EUlRKT_E_EEDaS7_S9_ENKUlDpSC_E_clIJiiEEEDaSE_:
[----:B------:R-:W-:Y:S01]  /*fc70*/  IADD3 R3, R1, 0x1688, RZ ;  /* 0x0000168801037810 */ /* 0x000fe20007ffe0ff */
[----:B------:R-:W-:Y:S01]  /*fc80*/  IMAD.MOV.U32 R2, RZ, RZ, R11 ;  /* 0x000000ffff027224 */ /* 0x000fe200078e000b */
[----:B------:R-:W-:Y:S02]  /*fc90*/  MOV R8, 0xfcc0 ;  /* 0x0000fcc000087802 */ /* 0x000fe40000000f00 */
[----:B------:R-:W-:Y:S02]  /*fca0*/  IADD3 R3, R3, c[0x0][0x20], RZ ;  /* 0x0000080003037a10 */ /* 0x000fe40007ffe0ff */
[----:B------:R-:W-:Y:S05]  /*fcb0*/  CALL.REL.NOINC `($_ZN7cutlass13device_kernelIN5flash19enable_sm80_to_sm89INS1_16FlashAttnBwdSm80INS1_25CollectiveMainloopBwdSm80ILi2ELi2EN4cute5tupleIJNS5_1CILi128EEES8_NS7_ILi64EEEEEENS_10bfloat16_tEfNS_4arch4Sm80ELb0ELb0ELb1ELb1ELb1ELb0ELb0ELb0ELi2ELi4ELi4ELi4ELb0EEENS1_24CollectiveEpilogueBwdGQAISA_fSD_Li256ELb1ELb1EEENS1_19SingleTileSchedulerILb1ELb0ELb0ELi128EEEEEEEEEvNT_6ParamsE$_ZN4cute3eso3ESOILb0ELb0EJiiEEC2ERKiS4_) ;  /* 0xffff6f3000007944 */ /* 0x000fea0003c3ffff */
[----:B-1----:R1:W5:Y:S01]  /*fcc0*/  LDL.64 R2, [R1+0x1688] ;  /* 0x0016880001027983 */ /* 0x0023620000100a00 */
[----:B------:R-:W-:Y:S02]  /*fcd0*/  MOV R8, R6 ;  /* 0x0000000600087202 */ /* 0x000fe40000000f00 */
[----:B------:R-:W-:-:S04]  /*fce0*/  MOV R9, 0x0 ;  /* 0x0000000000097802 */ /* 0x000fc80000000f00 */
[----:B------:R-:W-:Y:S05]  /*fcf0*/  RET.REL.NODEC R8 `(_ZN7cutlass13device_kernelIN5flash19enable_sm80_to_sm89INS1_16FlashAttnBwdSm80INS1_25CollectiveMainloopBwdSm80ILi2ELi2EN4cute5tupleIJNS5_1CILi128EEES8_NS7_ILi64EEEEEENS_10bfloat16_tEfNS_4arch4Sm80ELb0ELb0ELb1ELb1ELb1ELb0ELb0ELb0ELi2ELi4ELi4ELi4ELb0EEENS1_24CollectiveEpilogueBwdGQAISA_fSD_Li256ELb1ELb1EEENS1_19SingleTileSchedulerILb1ELb0ELb0ELi128EEEEEEEEEvNT_6ParamsE) ;  /* 0xffff030008007950 */ /* 0x000fea0003c3ffff */
        .type           $_ZN7cutlass13device_kernelIN5flash19enable_sm80_to_sm89INS1_16FlashAttnBwdSm80INS1_25CollectiveMainloopBwdSm80ILi2ELi2EN4cute5tupleIJNS5_1CILi128EEES8_NS7_ILi64EEEEEENS_10bfloat16_tEfNS_4arch4Sm80ELb0ELb0ELb1ELb1ELb1ELb0ELb0ELb0ELi2ELi4ELi4ELi4ELb0EEENS1_24CollectiveEpilogueBwdGQAISA_fSD_Li256ELb1ELb1EEENS1_19SingleTileSchedulerILb1ELb0ELb0ELi128EEEEEEEEEvNT_6ParamsE$_ZZN4cute9transformINS_5tupleIJNS_1CILi32EEENS2_ILi4EEENS2_ILi2EEENS2_ILi1EEEEEENS1_IJS6_S3_NS2_ILi128EEENS2_ILi0EEEEEEZNS_7idx2crdIiS7_SA_EEDaRKT_RKT0_RKT1_EUlRKT_RKT0_E_EEDaSE_SH_OSI_ENKUlDpSN_E_clIJiiiS9_EEEDaST_,@function
        .size           $_ZN7cutlass13device_kernelIN5flash19enable_sm80_to_sm89INS1_16FlashAttnBwdSm80INS1_25CollectiveMainloopBwdSm80ILi2ELi2EN4cute5tupleIJNS5_1CILi128EEES8_NS7_ILi64EEEEEENS_10bfloat16_tEfNS_4arch4Sm80ELb0ELb0ELb1ELb1ELb1ELb0ELb0ELb0ELi2ELi4ELi4ELi4ELb0EEENS1_24CollectiveEpilogueBwdGQAISA_fSD_Li256ELb1ELb1EEENS1_19SingleTileSchedulerILb1ELb0ELb0ELi128EEEEEEEEEvNT_6ParamsE$_ZZN4cute9transformINS_5tupleIJNS_1CILi32EEENS2_ILi4EEENS2_ILi2EEENS2_ILi1EEEEEENS1_IJS6_S3_NS2_ILi128EEENS2_ILi0EEEEEEZNS_7idx2crdIiS7_SA_EEDaRKT_RKT0_RKT1_EUlRKT_RKT0_E_EEDaSE_SH_OSI_ENKUlDpSN_E_clIJiiiS9_EEEDaST_,($_ZN7cutlass13device_kernelIN5flash19enable_sm80_to_sm89INS1_16FlashAttnBwdSm80INS1_25CollectiveMainloopBwdSm80ILi2ELi2EN4cute5tupleIJNS5_1CILi128EEES8_NS7_ILi64EEEEEENS_10bfloat16_tEfNS_4arch4Sm80ELb0ELb0ELb1ELb1ELb1ELb0ELb0ELb0ELi2ELi4ELi4ELi4ELb0EEENS1_24CollectiveEpilogueBwdGQAISA_fSD_Li256ELb1ELb1EEENS1_19SingleTileSchedulerILb1ELb0ELb0ELi128EEEEEEEEEvNT_6ParamsE$_ZZN4cute9transformINS_5tupleIJiiNS_1CILi0EEEEEENS1_IJNS1_IJNS2_ILi4EEENS2_ILi8EEEEEENS2_ILi2EEENS2_ILi1EEEEEEZNS_7idx2crdIS4_SA_EEDaRKT_RKT0_EUlRKT_RKT0_E_EEDaSE_SH_OT1_ENKUlDpSK_E_clIJNS1_IJiiEEEiS3_EEEDaSR_ - $_ZN7cutlass13device_kernelIN5flash19enable_sm80_to_sm89INS1_16FlashAttnBwdSm80INS1_25CollectiveMainloopBwdSm80ILi2ELi2EN4cute5tupleIJNS5_1CILi128EEES8_NS7_ILi64EEEEEENS_10bfloat16_tEfNS_4arch4Sm80ELb0ELb0ELb1ELb1ELb1ELb0ELb0ELb0ELi2ELi4ELi4ELi4ELb0EEENS1_24CollectiveEpilogueBwdGQAISA_fSD_Li256ELb1ELb1EEENS1_19SingleTileSchedulerILb1ELb0ELb0ELi128EEEEEEEEEvNT_6ParamsE$_ZZN4cute9transformINS_5tupleIJNS_1CILi32EEENS2_ILi4EEENS2_ILi2EEENS2_ILi1EEEEEENS1_IJS6_S3_NS2_ILi128EEENS2_ILi0EEEEEEZNS_7idx2crdIiS7_SA_EEDaRKT_RKT0_RKT1_EUlRKT_RKT0_E_EEDaSE_SH_OSI_ENKUlDpSN_E_clIJiiiS9_EEEDaST_)
$_ZN7cutlass13device_kernelIN5flash19enable_sm80_to_sm89INS1_16FlashAttnBwdSm80INS1_25CollectiveMainloopBwdSm80ILi2ELi2EN4cute5tupleIJNS5_1CILi128EEES8_NS7_ILi64EEEEEENS_10bfloat16_tEfNS_4arch4Sm80ELb0ELb0ELb1ELb1ELb1ELb0ELb0ELb0ELi2ELi4ELi4ELi4ELb0EEENS1_24CollectiveEpilogueBwdGQAISA_fSD_Li256ELb1ELb1EEENS1_19SingleTileSchedulerILb1ELb0ELb0ELi128EEEEEEEEEvNT_6ParamsE$_ZZN4cute9transformINS_5tupleIJNS_1CILi32EEENS2_ILi4EEENS2_ILi2EEENS2_ILi1EEEEEENS1_IJS6_S3_NS2_ILi128EEENS2_ILi0EEEEEEZNS_7idx2crdIiS7_SA_EEDaRKT_RKT0_RKT1_EUlRKT_RKT0_E_EEDaSE_SH_OSI_ENKUlDpSN_E_clIJiiiS9_EEEDaST_:
[----:B------:R-:W-:Y:S02]  /*fd00*/  IADD3 R3, R1, 0x13b8, RZ ;  /* 0x000013b801037810 */ /* 0x000fe40007ffe0ff */
[----:B------:R-:W-:Y:S02]  /*fd10*/  MOV R8, 0xfd40 ;  /* 0x0000fd4000087802 */ /* 0x000fe40000000f00 */
[----:B------:R-:W-:Y:S02]  /*fd20*/  IADD3 R3, R3, c[0x0][0x20], RZ ;  /* 0x0000080003037a10 */ /* 0x000fe40007ffe0ff */
[----:B------:R-:W-:Y:S05]  /*fd30*/  CALL.REL.NOINC `($_ZN7cutlass13device_kernelIN5flash19enable_sm80_to_sm89INS1_16FlashAttnBwdSm80INS1_25CollectiveMainloopBwdSm80ILi2ELi2EN4cute5tupleIJNS5_1CILi128EEES8_NS7_ILi64EEEEEENS_10bfloat16_tEfNS_4arch4Sm80ELb0ELb0ELb1ELb1ELb1ELb0ELb0ELb0ELi2ELi4ELi4ELi4ELb0EEENS1_24CollectiveEpilogueBwdGQAISA_fSD_Li256ELb1ELb1EEENS1_19SingleTileSchedulerILb1ELb0ELb0ELi128EEEEEEEEEvNT_6ParamsE$_ZN4cute3eso3ESOILb0ELb0EJiiiNS_1CILi0EEEEEC2ERKiS6_S6_RKS3_) ;  /* 0xffff722000007944 */ /* 0x000fea0003c3ffff */
[----:B------:R2:W5:Y:S04]  /*fd40*/  LDL R5, [R1+0x13c0] ;  /* 0x0013c00001057983 */ /* 0x0005680000100800 */
[----:B-1----:R2:W5:Y:S01]  /*fd50*/  LDL.64 R2, [R1+0x13b8] ;  /* 0x0013b80001027983 */ /* 0x0025620000100a00 */
[----:B------:R-:W-:Y:S02]  /*fd60*/  MOV R8, R6 ;  /* 0x0000000600087202 */ /* 0x000fe40000000f00 */
[----:B------:R-:W-:-:S04]  /*fd70*/  MOV R9, 0x0 ;  /* 0x0000000000097802 */ /* 0x000fc80000000f00 */
[----:B------:R-:W-:Y:S05]  /*fd80*/  RET.REL.NODEC R8 `(_ZN7cutlass13device_kernelIN5flash19enable_sm80_to_sm89INS1_16FlashAttnBwdSm80INS1_25CollectiveMainloopBwdSm80ILi2ELi2EN4cute5tupleIJNS5_1CILi128EEES8_NS7_ILi64EEEEEENS_10bfloat16_tEfNS_4arch4Sm80ELb0ELb0ELb1ELb1ELb1ELb0ELb0ELb0ELi2ELi4ELi4ELi4ELb0EEENS1_24CollectiveEpilogueBwdGQAISA_fSD_Li256ELb1ELb1EEENS1_19SingleTileSchedulerILb1ELb0ELb0ELi128EEEEEEEEEvNT_6ParamsE) ;  /* 0xffff027008007950 */ /* 0x000fea0003c3ffff */
        .type           $_ZN7cutlass13device_kernelIN5flash19enable_sm80_to_sm89INS1_16FlashAttnBwdSm80INS1_25CollectiveMainloopBwdSm80ILi2ELi2EN4cute5tupleIJNS5_1CILi128EEES8_NS7_ILi64EEEEEENS_10bfloat16_tEfNS_4arch4Sm80ELb0ELb0ELb1ELb1ELb1ELb0ELb0ELb0ELi2ELi4ELi4ELi4ELb0EEENS1_24CollectiveEpilogueBwdGQAISA_fSD_Li256ELb1ELb1EEENS1_19SingleTileSchedulerILb1ELb0ELb0ELi128EEEEEEEEEvNT_6ParamsE$_ZZN4cute9transformINS_5tupleIJiiNS_1CILi0EEEEEENS1_IJNS1_IJNS2_ILi4EEENS2_ILi8EEEEEENS2_ILi2EEENS2_ILi1EEEEEEZNS_7idx2crdIS4_SA_EEDaRKT_RKT0_EUlRKT_RKT0_E_EEDaSE_SH_OT1_ENKUlDpSK_E_clIJNS1_IJiiEEEiS3_EEEDaSR_,@function
        .size           $_ZN7cutlass13device_kernelIN5flash19enable_sm80_to_sm89INS1_16FlashAttnBwdSm80INS1_25CollectiveMainloopBwdSm80ILi2ELi2EN4cute5tupleIJNS5_1CILi128EEES8_NS7_ILi64EEEEEENS_10bfloat16_tEfNS_4arch4Sm80ELb0ELb0ELb1ELb1ELb1ELb0ELb0ELb0ELi2ELi4ELi4ELi4ELb0EEENS1_24CollectiveEpilogueBwdGQAISA_fSD_Li256ELb1ELb1EEENS1_19SingleTileSchedulerILb1ELb0ELb0ELi128EEEEEEEEEvNT_6ParamsE$_ZZN4cute9transformINS_5tupleIJiiNS_1CILi0EEEEEENS1_IJNS1_IJNS2_ILi4EEENS2_ILi8EEEEEENS2_ILi2EEENS2_ILi1EEEEEEZNS_7idx2crdIS4_SA_EEDaRKT_RKT0_EUlRKT_RKT0_E_EEDaSE_SH_OT1_ENKUlDpSK_E_clIJNS1_IJiiEEEiS3_EEEDaSR_,($_ZN7cutlass13device_kernelIN5flash19enable_sm80_to_sm89INS1_16FlashAttnBwdSm80INS1_25CollectiveMainloopBwdSm80ILi2ELi2EN4cute5tupleIJNS5_1CILi128EEES8_NS7_ILi64EEEEEENS_10bfloat16_tEfNS_4arch4Sm80ELb0ELb0ELb1ELb1ELb1ELb0ELb0ELb0ELi2ELi4ELi4ELi4ELb0EEENS1_24CollectiveEpilogueBwdGQAISA_fSD_Li256ELb1ELb1EEENS1_19SingleTileSchedulerILb1ELb0ELb0ELi128EEEEEEEEEvNT_6ParamsE$_ZZN4cute9transformINS_5tupleIJiiNS_1CILi0EEEEEENS1_IJNS1_IJNS2_ILi4EEENS2_ILi8EEEEEES5_NS2_ILi1EEEEEEZNS_7idx2crdIS4_S9_EEDaRKT_RKT0_EUlRKT_RKT0_E_EEDaSD_SG_OT1_ENKUlDpSJ_E_clIJNS1_IJiiEEEiS3_EEEDaSQ_ - $_ZN7cutlass13device_kernelIN5flash19enable_sm80_to_sm89INS1_16FlashAttnBwdSm80INS1_25CollectiveMainloopBwdSm80ILi2ELi2EN4cute5tupleIJNS5_1CILi128EEES8_NS7_ILi64EEEEEENS_10bfloat16_tEfNS_4arch4Sm80ELb0ELb0ELb1ELb1ELb1ELb0ELb0ELb0ELi2ELi4ELi4ELi4ELb0EEENS1_24CollectiveEpilogueBwdGQAISA_fSD_Li256ELb1ELb1EEENS1_19SingleTileSchedulerILb1ELb0ELb0ELi128EEEEEEEEEvNT_6ParamsE$_ZZN4cute9transformINS_5tupleIJiiNS_1CILi0EEEEEENS1_IJNS1_IJNS2_ILi4EEENS2_ILi8EEEEEENS2_ILi2EEENS2_ILi1EEEEEEZNS_7idx2crdIS4_SA_EEDaRKT_RKT0_EUlRKT_RKT0_E_EEDaSE_SH_OT1_ENKUlDpSK_E_clIJNS1_IJiiEEEiS3_EEEDaSR_)
$_ZN7cutlass13device_kernelIN5flash19enable_sm80_to_sm89INS1_16FlashAttnBwdSm80INS1_25CollectiveMainloopBwdSm80ILi2ELi2EN4cute5tupleIJNS5_1CILi128EEES8_NS7_ILi64EEEEEENS_10bfloat16_tEfNS_4arch4Sm80ELb0ELb0ELb1ELb1ELb1ELb0ELb0ELb0ELi2ELi4ELi4ELi4ELb0EEENS1_24CollectiveEpilogueBwdGQAISA_fSD_Li256ELb1ELb1EEENS1_19SingleTileSchedulerILb1ELb0ELb0ELi128EEEEEEEEEvNT_6ParamsE$_ZZN4cute9transformINS_5tupleIJiiNS_1CILi0EEEEEENS1_IJNS1_IJNS2_ILi4EEENS2_ILi8EEEEEENS2_ILi2EEENS2_ILi1EEEEEEZNS_7idx2crdIS4_SA_EEDaRKT_RKT0_EUlRKT_RKT0_E_EEDaSE_SH_OT1_ENKUlDpSK_E_clIJNS1_IJiiEEEiS3_EEEDaSR_:
[----:B------:R-:W-:Y:S02]  /*fd90*/  IADD3 R3, R1, 0x1680, RZ ;  /* 0x0000168001037810 */ /* 0x000fe40007ffe0ff */
[----:B------:R-:W-:Y:S02]  /*fda0*/  MOV R6, 0xfdd0 ;  /* 0x0000fdd000067802 */ /* 0x000fe40000000f00 */
[----:B------:R-:W-:Y:S02]  /*fdb0*/  IADD3 R3, R3, c[0x0][0x20], RZ ;  /* 0x0000080003037a10 */ /* 0x000fe40007ffe0ff */
[----:B------:R-:W-:Y:S05]  /*fdc0*/  CALL.REL.NOINC `($_ZN7cutlass13device_kernelIN5flash19enable_sm80_to_sm89INS1_16FlashAttnBwdSm80INS1_25CollectiveMainloopBwdSm80ILi2ELi2EN4cute5tupleIJNS5_1CILi128EEES8_NS7_ILi64EEEEEENS_10bfloat16_tEfNS_4arch4Sm80ELb0ELb0ELb1ELb1ELb1ELb0ELb0ELb0ELi2ELi4ELi4ELi4ELb0EEENS1_24CollectiveEpilogueBwdGQAISA_fSD_Li256ELb1ELb1EEENS1_19SingleTileSchedulerILb1ELb0ELb0ELi128EEEEEEEEEvNT_6ParamsE$_ZN4cute3eso3ESOILb0ELb0EJNS_5tupleIJiiEEEiNS_1CILi0EEEEEC2ERKS3_RKiRKS5_) ;  /* 0xffff62b000007944 */ /* 0x000fea0003c3ffff */
[----:B------:R2:W5:Y:S04]  /*fdd0*/  LDL R31, [R1+0x1688] ;  /* 0x00168800011f7983 */ /* 0x0005680000100800 */
[----:B-1----:R2:W5:Y:S01]  /*fde0*/  LDL.64 R2, [R1+0x1680] ;  /* 0x0016800001027983 */ /* 0x0025620000100a00 */
[----:B------:R-:W-:-:S04]  /*fdf0*/  MOV R71, 0x0 ;  /* 0x0000000000477802 */ /* 0x000fc80000000f00 */
[----:B------:R-:W-:Y:S05]  /*fe00*/  RET.REL.NODEC R70 `(_ZN7cutlass13device_kernelIN5flash19enable_sm80_to_sm89INS1_16FlashAttnBwdSm80INS1_25CollectiveMainloopBwdSm80ILi2ELi2EN4cute5tupleIJNS5_1CILi128EEES8_NS7_ILi64EEEEEENS_10bfloat16_tEfNS_4arch4Sm80ELb0ELb0ELb1ELb1ELb1ELb0ELb0ELb0ELi2ELi4ELi4ELi4ELb0EEENS1_24CollectiveEpilogueBwdGQAISA_fSD_Li256ELb1ELb1EEENS1_19SingleTileSchedulerILb1ELb0ELb0ELi128EEEEEEEEEvNT_6ParamsE) ;  /* 0xffff01f046007950 */ /* 0x000fea0003c3ffff */
        .type           $_ZN7cutlass13device_kernelIN5flash19enable_sm80_to_sm89INS1_16FlashAttnBwdSm80INS1_25CollectiveMainloopBwdSm80ILi2ELi2EN4cute5tupleIJNS5_1CILi128EEES8_NS7_ILi64EEEEEENS_10bfloat16_tEfNS_4arch4Sm80ELb0ELb0ELb1ELb1ELb1ELb0ELb0ELb0ELi2ELi4ELi4ELi4ELb0EEENS1_24CollectiveEpilogueBwdGQAISA_fSD_Li256ELb1ELb1EEENS1_19SingleTileSchedulerILb1ELb0ELb0ELi128EEEEEEEEEvNT_6ParamsE$_ZZN4cute9transformINS_5tupleIJiiNS_1CILi0EEEEEENS1_IJNS1_IJNS2_ILi4EEENS2_ILi8EEEEEES5_NS2_ILi1EEEEEEZNS_7idx2crdIS4_S9_EEDaRKT_RKT0_EUlRKT_RKT0_E_EEDaSD_SG_OT1_ENKUlDpSJ_E_clIJNS1_IJiiEEEiS3_EEEDaSQ_,@function
        .size           $_ZN7cutlass13device_kernelIN5flash19enable_sm80_to_sm89INS1_16FlashAttnBwdSm80INS1_25CollectiveMainloopBwdSm80ILi2ELi2EN4cute5tupleIJNS5_1CILi128EEES8_NS7_ILi64EEEEEENS_10bfloat16_tEfNS_4arch4Sm80ELb0ELb0ELb1ELb1ELb1ELb0ELb0ELb0ELi2ELi4ELi4ELi4ELb0EEENS1_24CollectiveEpilogueBwdGQAISA_fSD_Li256ELb1ELb1EEENS1_19SingleTileSchedulerILb1ELb0ELb0ELi128EEEEEEEEEvNT_6ParamsE$_ZZN4cute9transformINS_5tupleIJiiNS_1CILi0EEEEEENS1_IJNS1_IJNS2_ILi4EEENS2_ILi8EEEEEES5_NS2_ILi1EEEEEEZNS_7idx2crdIS4_S9_EEDaRKT_RKT0_EUlRKT_RKT0_E_EEDaSD_SG_OT1_ENKUlDpSJ_E_clIJNS1_IJiiEEEiS3_EEEDaSQ_,($_ZN7cutlass13device_kernelIN5flash19enable_sm80_to_sm89INS1_16FlashAttnBwdSm80INS1_25CollectiveMainloopBwdSm80ILi2ELi2EN4cute5tupleIJNS5_1CILi128EEES8_NS7_ILi64EEEEEENS_10bfloat16_tEfNS_4arch4Sm80ELb0ELb0ELb1ELb1ELb1ELb0ELb0ELb0ELi2ELi4ELi4ELi4ELb0EEENS1_24CollectiveEpilogueBwdGQAISA_fSD_Li256ELb1ELb1EEENS1_19SingleTileSchedulerILb1ELb0ELb0ELi128EEEEEEEEEvNT_6ParamsE$_ZZN4cute9transformINS_5tupleIJiiiNS_1CILi0EEEEEENS1_IJNS2_ILi32EEENS2_ILi4EEENS2_ILi2EEENS2_ILi1EEEEEENS1_IJS8_S8_S8_S8_EEEZNS_7crd2crdIS4_S9_SA_EEDaRKT_RKT0_RKT1_EUlRKT_RKT0_RKT1_E_EEDaSE_SH_SK_OT2_ENKUlDpSN_E_clIJiiiS3_EEEDaSX_ - $_ZN7cutlass13device_kernelIN5flash19enable_sm80_to_sm89INS1_16FlashAttnBwdSm80INS1_25CollectiveMainloopBwdSm80ILi2ELi2EN4cute5tupleIJNS5_1CILi128EEES8_NS7_ILi64EEEEEENS_10bfloat16_tEfNS_4arch4Sm80ELb0ELb0ELb1ELb1ELb1ELb0ELb0ELb0ELi2ELi4ELi4ELi4ELb0EEENS1_24CollectiveEpilogueBwdGQAISA_fSD_Li256ELb1ELb1EEENS1_19SingleTileSchedulerILb1ELb0ELb0ELi128EEEEEEEEEvNT_6ParamsE$_ZZN4cute9transformINS_5tupleIJiiNS_1CILi0EEEEEENS1_IJNS1_IJNS2_ILi4EEENS2_ILi8EEEEEES5_NS2_ILi1EEEEEEZNS_7idx2crdIS4_S9_EEDaRKT_RKT0_EUlRKT_RKT0_E_EEDaSD_SG_OT1_ENKUlDpSJ_E_clIJNS1_IJiiEEEiS3_EEEDaSQ_)
$_ZN7cutlass13device_kernelIN5flash19enable_sm80_to_sm89INS1_16FlashAttnBwdSm80INS1_25CollectiveMainloopBwdSm80ILi2ELi2EN4cute5tupleIJNS5_1CILi128EEES8_NS7_ILi64EEEEEENS_10bfloat16_tEfNS_4arch4Sm80ELb0ELb0ELb1ELb1ELb1ELb0ELb0ELb0ELi2ELi4ELi4ELi4ELb0EEENS1_24CollectiveEpilogueBwdGQAISA_fSD_Li256ELb1ELb1EEENS1_19SingleTileSchedulerILb1ELb0ELb0ELi128EEEEEEEEEvNT_6ParamsE$_ZZN4cute9transformINS_5tupleIJiiNS_1CILi0EEEEEENS1_IJNS1_IJNS2_ILi4EEENS2_ILi8EEEEEES5_NS2_ILi1EEEEEEZNS_7idx2crdIS4_S9_EEDaRKT_RKT0_EUlRKT_RKT0_E_EEDaSD_SG_OT1_ENKUlDpSJ_E_clIJNS1_IJiiEEEiS3_EEEDaSQ_:
[----:B------:R-:W-:Y:S02]  /*fe10*/  IADD3 R3, R1, 0x1680, RZ ;  /* 0x0000168001037810 */ /* 0x000fe40007ffe0ff */
[----:B------:R-:W-:Y:S02]  /*fe20*/  MOV R6, 0xfe50 ;  /* 0x0000fe5000067802 */ /* 0x000fe40000000f00 */
[----:B------:R-:W-:Y:S02]  /*fe30*/  IADD3 R3, R3, c[0x0][0x20], RZ ;  /* 0x0000080003037a10 */ /* 0x000fe40007ffe0ff */
[----:B------:R-:W-:Y:S05]  /*fe40*/  CALL.REL.NOINC `($_ZN7cutlass13device_kernelIN5flash19enable_sm80_to_sm89INS1_16FlashAttnBwdSm80INS1_25CollectiveMainloopBwdSm80ILi2ELi2EN4cute5tupleIJNS5_1CILi128EEES8_NS7_ILi64EEEEEENS_10bfloat16_tEfNS_4arch4Sm80ELb0ELb0ELb1ELb1ELb1ELb0ELb0ELb0ELi2ELi4ELi4ELi4ELb0EEENS1_24CollectiveEpilogueBwdGQAISA_fSD_Li256ELb1ELb1EEENS1_19SingleTileSchedulerILb1ELb0ELb0ELi128EEEEEEEEEvNT_6ParamsE$_ZN4cute3eso3ESOILb0ELb0EJNS_5tupleIJiiEEEiNS_1CILi0EEEEEC2ERKS3_RKiRKS5_) ;  /* 0xffff623000007944 */ /* 0x000fea0003c3ffff */
[----:B------:R2:W5:Y:S04]  /*fe50*/  LDL R29, [R1+0x1688] ;  /* 0x00168800011d7983 */ /* 0x0005680000100800 */
[----:B-1----:R2:W5:Y:S01]  /*fe60*/  LDL.64 R2, [R1+0x1680] ;  /* 0x0016800001027983 */ /* 0x0025620000100a00 */
[----:B------:R-:W-:Y:S02]  /*fe70*/  MOV R8, R70 ;  /* 0x0000004600087202 */ /* 0x000fe40000000f00 */
[----:B------:R-:W-:-:S04]  /*fe80*/  MOV R9, 0x0 ;  /* 0x0000000000097802 */ /* 0x000fc80000000f00 */
[----:B------:R-:W-:Y:S05]  /*fe90*/  RET.REL.NODEC R8 `(_ZN7cutlass13device_kernelIN5flash19enable_sm80_to_sm89INS1_16FlashAttnBwdSm80INS1_25CollectiveMainloopBwdSm80ILi2ELi2EN4cute5tupleIJNS5_1CILi128EEES8_NS7_ILi64EEEEEENS_10bfloat16_tEfNS_4arch4Sm80ELb0ELb0ELb1ELb1ELb1ELb0ELb0ELb0ELi2ELi4ELi4ELi4ELb0EEENS1_24CollectiveEpilogueBwdGQAISA_fSD_Li256ELb1ELb1EEENS1_19SingleTileSchedulerILb1ELb0ELb0ELi128EEEEEEEEEvNT_6ParamsE) ;  /* 0xffff016008007950 */ /* 0x000fea0003c3ffff */
        .type           $_ZN7cutlass13device_kernelIN5flash19enable_sm80_to_sm89INS1_16FlashAttnBwdSm80INS1_25CollectiveMainloopBwdSm80ILi2ELi2EN4cute5tupleIJNS5_1CILi128EEES8_NS7_ILi64EEEEEENS_10bfloat16_tEfNS_4arch4Sm80ELb0ELb0ELb1ELb1ELb1ELb0ELb0ELb0ELi2ELi4ELi4ELi4ELb0EEENS1_24CollectiveEpilogueBwdGQAISA_fSD_Li256ELb1ELb1EEENS1_19SingleTileSchedulerILb1ELb0ELb0ELi128EEEEEEEEEvNT_6ParamsE$_ZZN4cute9transformINS_5tupleIJiiiNS_1CILi0EEEEEENS1_IJNS2_ILi32EEENS2_ILi4EEENS2_ILi2EEENS2_ILi1EEEEEENS1_IJS8_S8_S8_S8_EEEZNS_7crd2crdIS4_S9_SA_EEDaRKT_RKT0_RKT1_EUlRKT_RKT0_RKT1_E_EEDaSE_SH_SK_OT2_ENKUlDpSN_E_clIJiiiS3_EEEDaSX_,@function
        .size           $_ZN7cutlass13device_kernelIN5flash19enable_sm80_to_sm89INS1_16FlashAttnBwdSm80INS1_25CollectiveMainloopBwdSm80ILi2ELi2EN4cute5tupleIJNS5_1CILi128EEES8_NS7_ILi64EEEEEENS_10bfloat16_tEfNS_4arch4Sm80ELb0ELb0ELb1ELb1ELb1ELb0ELb0ELb0ELi2ELi4ELi4ELi4ELb0EEENS1_24CollectiveEpilogueBwdGQAISA_fSD_Li256ELb1ELb1EEENS1_19SingleTileSchedulerILb1ELb0ELb0ELi128EEEEEEEEEvNT_6ParamsE$_ZZN4cute9transformINS_5tupleIJiiiNS_1CILi0EEEEEENS1_IJNS2_ILi32EEENS2_ILi4EEENS2_ILi2EEENS2_ILi1EEEEEENS1_IJS8_S8_S8_S8_EEEZNS_7crd2crdIS4_S9_SA_EEDaRKT_RKT0_RKT1_EUlRKT_RKT0_RKT1_E_EEDaSE_SH_SK_OT2_ENKUlDpSN_E_clIJiiiS3_EEEDaSX_,($_ZN7cutlass13device_kernelIN5flash19enable_sm80_to_sm89INS1_16FlashAttnBwdSm80INS1_25CollectiveMainloopBwdSm80ILi2ELi2EN4cute5tupleIJNS5_1CILi128EEES8_NS7_ILi64EEEEEENS_10bfloat16_tEfNS_4arch4Sm80ELb0ELb0ELb1ELb1ELb1ELb0ELb0ELb0ELi2ELi4ELi4ELi4ELb0EEENS1_24CollectiveEpilogueBwdGQAISA_fSD_Li256ELb1ELb1EEENS1_19SingleTileSchedulerILb1ELb0ELb0ELi128EEEEEEEEEvNT_6ParamsE$_ZZN4cuteplIJNS_1CILi0EEEEJS2_iEEEDaRKNS_15ArithmeticTupleIJDpT_EEERKNS3_IJDpT0_EEEENKUlDpRKT_E_clIJS2_iEEEDaSH_ - $_ZN7cutlass13device_kernelIN5flash19enable_sm80_to_sm89INS1_16FlashAttnBwdSm80INS1_25CollectiveMainloopBwdSm80ILi2ELi2EN4cute5tupleIJNS5_1CILi128EEES8_NS7_ILi64EEEEEENS_10bfloat16_tEfNS_4arch4Sm80ELb0ELb0ELb1ELb1ELb1ELb0ELb0ELb0ELi2ELi4ELi4ELi4ELb0EEENS1_24CollectiveEpilogueBwdGQAISA_fSD_Li256ELb1ELb1EEENS1_19SingleTileSchedulerILb1ELb0ELb0ELi128EEEEEEEEEvNT_6ParamsE$_ZZN4cute9transformINS_5tupleIJiiiNS_1CILi0EEEEEENS1_IJNS2_ILi32EEENS2_ILi4EEENS2_ILi2EEENS2_ILi1EEEEEENS1_IJS8_S8_S8_S8_EEEZNS_7crd2crdIS4_S9_SA_EEDaRKT_RKT0_RKT1_EUlRKT_RKT0_RKT1_E_EEDaSE_SH_SK_OT2_ENKUlDpSN_E_clIJiiiS3_EEEDaSX_)
$_ZN7cutlass13device_kernelIN5flash19enable_sm80_to_sm89INS1_16FlashAttnBwdSm80INS1_25CollectiveMainloopBwdSm80ILi2ELi2EN4cute5tupleIJNS5_1CILi128EEES8_NS7_ILi64EEEEEENS_10bfloat16_tEfNS_4arch4Sm80ELb0ELb0ELb1ELb1ELb1ELb0ELb0ELb0ELi2ELi4ELi4ELi4ELb0EEENS1_24CollectiveEpilogueBwdGQAISA_fSD_Li256ELb1ELb1EEENS1_19SingleTileSchedulerILb1ELb0ELb0ELi128EEEEEEEEEvNT_6ParamsE$_ZZN4cute9transformINS_5tupleIJiiiNS_1CILi0EEEEEENS1_IJNS2_ILi32EEENS2_ILi4EEENS2_ILi2EEENS2_ILi1EEEEEENS1_IJS8_S8_S8_S8_EEEZNS_7crd2crdIS4_S9_SA_EEDaRKT_RKT0_RKT1_EUlRKT_RKT0_RKT1_E_EEDaSE_SH_SK_OT2_ENKUlDpSN_E_clIJiiiS3_EEEDaSX_:
        /* <DEDUP_REMOVED lines=9> */
        .type           $_ZN7cutlass13device_kernelIN5flash19enable_sm80_to_sm89INS1_16FlashAttnBwdSm80INS1_25CollectiveMainloopBwdSm80ILi2ELi2EN4cute5tupleIJNS5_1CILi128EEES8_NS7_ILi64EEEEEENS_10bfloat16_tEfNS_4arch4Sm80ELb0ELb0ELb1ELb1ELb1ELb0ELb0ELb0ELi2ELi4ELi4ELi4ELb0EEENS1_24CollectiveEpilogueBwdGQAISA_fSD_Li256ELb1ELb1EEENS1_19SingleTileSchedulerILb1ELb0ELb0ELi128EEEEEEEEEvNT_6ParamsE$_ZZN4cuteplIJNS_1CILi0EEEEJS2_iEEEDaRKNS_15ArithmeticTupleIJDpT_EEERKNS3_IJDpT0_EEEENKUlDpRKT_E_clIJS2_iEEEDaSH_,@function
        .size           $_ZN7cutlass13device_kernelIN5flash19enable_sm80_to_sm89INS1_16FlashAttnBwdSm80INS1_25CollectiveMainloopBwdSm80ILi2ELi2EN4cute5tupleIJNS5_1CILi128EEES8_NS7_ILi64EEEEEENS_10bfloat16_tEfNS_4arch4Sm80ELb0ELb0ELb1ELb1ELb1ELb0ELb0ELb0ELi2ELi4ELi4ELi4ELb0EEENS1_24CollectiveEpilogueBwdGQAISA_fSD_Li256ELb1ELb1EEENS1_19SingleTileSchedulerILb1ELb0ELb0ELi128EEEEEEEEEvNT_6ParamsE$_ZZN4cuteplIJNS_1CILi0EEEEJS2_iEEEDaRKNS_15ArithmeticTupleIJDpT_EEERKNS3_IJDpT0_EEEENKUlDpRKT_E_clIJS2_iEEEDaSH_,($_ZN7cutlass13device_kernelIN5flash19enable_sm80_to_sm89INS1_16FlashAttnBwdSm80INS1_25CollectiveMainloopBwdSm80ILi2ELi2EN4cute5tupleIJNS5_1CILi128EEES8_NS7_ILi64EEEEEENS_10bfloat16_tEfNS_4arch4Sm80ELb0ELb0ELb1ELb1ELb1ELb0ELb0ELb0ELi2ELi4ELi4ELi4ELb0EEENS1_24CollectiveEpilogueBwdGQAISA_fSD_Li256ELb1ELb1EEENS1_19SingleTileSchedulerILb1ELb0ELb0ELi128EEEEEEEEEvNT_6ParamsE$_ZZN4cuteplIJNS_1CILi0EEES2_EJS2_iEEEDaRKNS_15ArithmeticTupleIJDpT_EEERKNS3_IJDpT0_EEEENKUlDpRKT_E_clIJS2_iEEEDaSH_ - $_ZN7cutlass13device_kernelIN5flash19enable_sm80_to_sm89INS1_16FlashAttnBwdSm80INS1_25CollectiveMainloopBwdSm80ILi2ELi2EN4cute5tupleIJNS5_1CILi128EEES8_NS7_ILi64EEEEEENS_10bfloat16_tEfNS_4arch4Sm80ELb0ELb0ELb1ELb1ELb1ELb0ELb0ELb0ELi2ELi4ELi4ELi4ELb0EEENS1_24CollectiveEpilogueBwdGQAISA_fSD_Li256ELb1ELb1EEENS1_19SingleTileSchedulerILb1ELb0ELb0ELi128EEEEEEEEEvNT_6ParamsE$_ZZN4cuteplIJNS_1CILi0EEEEJS2_iEEEDaRKNS_15ArithmeticTupleIJDpT_EEERKNS3_IJDpT0_EEEENKUlDpRKT_E_clIJS2_iEEEDaSH_)
$_ZN7cutlass13device_kernelIN5flash19enable_sm80_to_sm89INS1_16FlashAttnBwdSm80INS1_25CollectiveMainloopBwdSm80ILi2ELi2EN4cute5tupleIJNS5_1CILi128EEES8_NS7_ILi64EEEEEENS_10bfloat16_tEfNS_4arch4Sm80ELb0ELb0ELb1ELb1ELb1ELb0ELb0ELb0ELi2ELi4ELi4ELi4ELb0EEENS1_24CollectiveEpilogueBwdGQAISA_fSD_Li256ELb1ELb1EEENS1_19SingleTileSchedulerILb1ELb0ELb0ELi128EEEEEEEEEvNT_6ParamsE$_ZZN4cuteplIJNS_1CILi0EEEEJS2_iEEEDaRKNS_15ArithmeticTupleIJDpT_EEERKNS3_IJDpT0_EEEENKUlDpRKT_E_clIJS2_iEEEDaSH_:
[----:B------:R-:W-:Y:S02]  /*ff30*/  IADD3 R11, R1, 0x13b8, RZ ;  /* 0x000013b8010b7810 */ /* 0x000fe40007ffe0ff */
[----:B------:R-:W-:Y:S02]  /*ff40*/  MOV R6, 0xff70 ;  /* 0x0000ff7000067802 */ /* 0x000fe40000000f00 */
[----:B------:R-:W-:Y:S02]  /*ff50*/  IADD3 R11, R11, c[0x0][0x20], RZ ;  /* 0x000008000b0b7a10 */ /* 0x000fe40007ffe0ff */
[----:B------:R-:W-:Y:S05]  /*ff60*/  CALL.REL.NOINC `($_ZN7cutlass13device_kernelIN5flash19enable_sm80_to_sm89INS1_16FlashAttnBwdSm80INS1_25CollectiveMainloopBwdSm80ILi2ELi2EN4cute5tupleIJNS5_1CILi128EEES8_NS7_ILi64EEEEEENS_10bfloat16_tEfNS_4arch4Sm80ELb0ELb0ELb1ELb1ELb1ELb0ELb0ELb0ELi2ELi4ELi4ELi4ELb0EEENS1_24CollectiveEpilogueBwdGQAISA_fSD_Li256ELb1ELb1EEENS1_19SingleTileSchedulerILb1ELb0ELb0ELi128EEEEEEEEEvNT_6ParamsE$_ZN4cute5tupleIJNS_1CILi0EEEiEEC2ERKS2_RKi) ;  /* 0xffffb00000007944 */ /* 0x000fea0003c3ffff */
[----:B------:R1:W5:Y:S01]  /*ff70*/  LDL R3, [R1+0x13b8] ;  /* 0x0013b80001037983 */ /* 0x0003620000100800 */
[----:B------:R-:W-:-:S04]  /*ff80*/  MOV R11, 0x0 ;  /* 0x00000000000b7802 */ /* 0x000fc80000000f00 */
[----:B------:R-:W-:Y:S05]  /*ff90*/  RET.REL.NODEC R10 `(_ZN7cutlass13device_kernelIN5flash19enable_sm80_to_sm89INS1_16FlashAttnBwdSm80INS1_25CollectiveMainloopBwdSm80ILi2ELi2EN4cute5tupleIJNS5_1CILi128EEES8_NS7_ILi64EEEEEENS_10bfloat16_tEfNS_4arch4Sm80ELb0ELb0ELb1ELb1ELb1ELb0ELb0ELb0ELi2ELi4ELi4ELi4ELb0EEENS1_24CollectiveEpilogueBwdGQAISA_fSD_Li256ELb1ELb1EEENS1_19SingleTileSchedulerILb1ELb0ELb0ELi128EEEEEEEEEvNT_6ParamsE) ;  /* 0xffff00600a007950 */ /* 0x000fea0003c3ffff */
        .type           $_ZN7cutlass13device_kernelIN5flash19enable_sm80_to_sm89INS1_16FlashAttnBwdSm80INS1_25CollectiveMainloopBwdSm80ILi2ELi2EN4cute5tupleIJNS5_1CILi128EEES8_NS7_ILi64EEEEEENS_10bfloat16_tEfNS_4arch4Sm80ELb0ELb0ELb1ELb1ELb1ELb0ELb0ELb0ELi2ELi4ELi4ELi4ELb0EEENS1_24CollectiveEpilogueBwdGQAISA_fSD_Li256ELb1ELb1EEENS1_19SingleTileSchedulerILb1ELb0ELb0ELi128EEEEEEEEEvNT_6ParamsE$_ZZN4cuteplIJNS_1CILi0EEES2_EJS2_iEEEDaRKNS_15ArithmeticTupleIJDpT_EEERKNS3_IJDpT0_EEEENKUlDpRKT_E_clIJS2_iEEEDaSH_,@function
        .size           $_ZN7cutlass13device_kernelIN5flash19enable_sm80_to_sm89INS1_16FlashAttnBwdSm80INS1_25CollectiveMainloopBwdSm80ILi2ELi2EN4cute5tupleIJNS5_1CILi128EEES8_NS7_ILi64EEEEEENS_10bfloat16_tEfNS_4arch4Sm80ELb0ELb0ELb1ELb1ELb1ELb0ELb0ELb0ELi2ELi4ELi4ELi4ELb0EEENS1_24CollectiveEpilogueBwdGQAISA_fSD_Li256ELb1ELb1EEENS1_19SingleTileSchedulerILb1ELb0ELb0ELi128EEEEEEEEEvNT_6ParamsE$_ZZN4cuteplIJNS_1CILi0EEES2_EJS2_iEEEDaRKNS_15ArithmeticTupleIJDpT_EEERKNS3_IJDpT0_EEEENKUlDpRKT_E_clIJS2_iEEEDaSH_,($_ZN7cutlass13device_kernelIN5flash19enable_sm80_to_sm89INS1_16FlashAttnBwdSm80INS1_25CollectiveMainloopBwdSm80ILi2ELi2EN4cute5tupleIJNS5_1CILi128EEES8_NS7_ILi64EEEEEENS_10bfloat16_tEfNS_4arch4Sm80ELb0ELb0ELb1ELb1ELb1ELb0ELb0ELb0ELi2ELi4ELi4ELi4ELb0EEENS1_24CollectiveEpilogueBwdGQAISA_fSD_Li256ELb1ELb1EEENS1_19SingleTileSchedulerILb1ELb0ELb0ELi128EEEEEEEEEvNT_6ParamsE$_ZZN4cuteplIJNS_1CILi0EEES2_EJiEEEDaRKNS_15ArithmeticTupleIJDpT_EEERKNS3_IJDpT0_EEEENKUlDpRKT_E_clIJiS2_EEEDaSH_ - $_ZN7cutlass13device_kernelIN5flash19enable_sm80_to_sm89INS1_16FlashAttnBwdSm80INS1_25CollectiveMainloopBwdSm80ILi2ELi2EN4cute5tupleIJNS5_1CILi128EEES8_NS7_ILi64EEEEEENS_10bfloat16_tEfNS_4arch4Sm80ELb0ELb0ELb1ELb1ELb1ELb0ELb0ELb0ELi2ELi4ELi4ELi4ELb0EEENS1_24CollectiveEpilogueBwdGQAISA_fSD_Li256ELb1ELb1EEENS1_19SingleTileSchedulerILb1ELb0ELb0ELi128EEEEEEEEEvNT_6ParamsE$_ZZN4cuteplIJNS_1CILi0EEES2_EJS2_iEEEDaRKNS_15ArithmeticTupleIJDpT_EEERKNS3_IJDpT0_EEEENKUlDpRKT_E_clIJS2_iEEEDaSH_)
$_ZN7cutlass13device_kernelIN5flash19enable_sm80_to_sm89INS1_16FlashAttnBwdSm80INS1_25CollectiveMainloopBwdSm80ILi2ELi2EN4cute5tupleIJNS5_1CILi128EEES8_NS7_ILi64EEEEEENS_10bfloat16_tEfNS_4arch4Sm80ELb0ELb0ELb1ELb1ELb1ELb0ELb0ELb0ELi2ELi4ELi4ELi4ELb0EEENS1_24CollectiveEpilogueBwdGQAISA_fSD_Li256ELb1ELb1EEENS1_19SingleTileSchedulerILb1ELb0ELb0ELi128EEEEEEEEEvNT_6ParamsE$_ZZN4cuteplIJNS_1CILi0EEES2_EJS2_iEEEDaRKNS_15ArithmeticTupleIJDpT_EEERKNS3_IJDpT0_EEEENKUlDpRKT_E_clIJS2_iEEEDaSH_:
[----:B------:R-:W-:Y:S02]  /*ffa0*/  IADD3 R11, R1, 0x13b8, RZ ;  /* 0x000013b8010b7810 */ /* 0x000fe40007ffe0ff */
[----:B------:R-:W-:Y:S02]  /*ffb0*/  MOV R6, 0xffe0 ;  /* 0x0000ffe000067802 */ /* 0x000fe40000000f00 */
[----:B------:R-:W-:Y:S02]  /*ffc0*/  IADD3 R11, R11, c[0x0][0x20], RZ ;  /* 0x000008000b0b7a10 */ /* 0x000fe40007ffe0ff */
[----:B------:R-:W-:Y:S05]  /*ffd0*/  CALL.REL.NOINC `($_ZN7cutlass13device_kernelIN5flash19enable_sm80_to_sm89INS1_16FlashAttnBwdSm80INS1_25CollectiveMainloopBwdSm80ILi2ELi2EN4cute5tupleIJNS5_1CILi128EEES8_NS7_ILi64EEEEEENS_10bfloat16_tEfNS_4arch4Sm80ELb0ELb0ELb1ELb1ELb1ELb0ELb0ELb0ELi2ELi4ELi4ELi4ELb0EEENS1_24CollectiveEpilogueBwdGQAISA_fSD_Li256ELb1ELb1EEENS1_19SingleTileSchedulerILb1ELb0ELb0ELi128EEEEEEEEEvNT_6ParamsE$_ZN4cute5tupleIJNS_1CILi0EEEiEEC2ERKS2_RKi) ;  /* 0xffffaf9000007944 */ /* 0x000fea0003c3ffff */
[----:B------:R1:W5:Y:S01]  /*ffe0*/  LDL R2, [R1+0x13b8] ;  /* 0x0013b80001027983 */ /* 0x0003620000100800 */
[----:B------:R-:W-:-:S04]  /*fff0*/  MOV R11, 0x0 ;  /* 0x00000000000b7802 */ /* 0x000fc80000000f00 */
[----:B------:R-:W-:Y:S05]  /*10000*/  RET.REL.NODEC R10 `(_ZN7cutlass13device_kernelIN5flash19enable_sm80_to_sm89INS1_16FlashAttnBwdSm80INS1_25CollectiveMainloopBwdSm80ILi2ELi2EN4cute5tupleIJNS5_1CILi128EEES8_NS7_ILi64EEEEEENS_10bfloat16_tEfNS_4arch4Sm80ELb0ELb0ELb1ELb1ELb1ELb0ELb0ELb0ELi2ELi4ELi4ELi4ELb0EEENS1_24CollectiveEpilogueBwdGQAISA_fSD_Li256ELb1ELb1EEENS1_19SingleTileSchedulerILb1ELb0ELb0ELi128EEEEEEEEEvNT_6ParamsE) ;  /* 0xfffefff00a007950 */ /* 0x000fea0003c3ffff */
        .type           $_ZN7cutlass13device_kernelIN5flash19enable_sm80_to_sm89INS1_16FlashAttnBwdSm80INS1_25CollectiveMainloopBwdSm80ILi2ELi2EN4cute5tupleIJNS5_1CILi128EEES8_NS7_ILi64EEEEEENS_10bfloat16_tEfNS_4arch4Sm80ELb0ELb0ELb1ELb1ELb1ELb0ELb0ELb0ELi2ELi4ELi4ELi4ELb0EEENS1_24CollectiveEpilogueBwdGQAISA_fSD_Li256ELb1ELb1EEENS1_19SingleTileSchedulerILb1ELb0ELb0ELi128EEEEEEEEEvNT_6ParamsE$_ZZN4cuteplIJNS_1CILi0EEES2_EJiEEEDaRKNS_15ArithmeticTupleIJDpT_EEERKNS3_IJDpT0_EEEENKUlDpRKT_E_clIJiS2_EEEDaSH_,@function
        .size           $_ZN7cutlass13device_kernelIN5flash19enable_sm80_to_sm89INS1_16FlashAttnBwdSm80INS1_25CollectiveMainloopBwdSm80ILi2ELi2EN4cute5tupleIJNS5_1CILi128EEES8_NS7_ILi64EEEEEENS_10bfloat16_tEfNS_4arch4Sm80ELb0ELb0ELb1ELb1ELb1ELb0ELb0ELb0ELi2ELi4ELi4ELi4ELb0EEENS1_24CollectiveEpilogueBwdGQAISA_fSD_Li256ELb1ELb1EEENS1_19SingleTileSchedulerILb1ELb0ELb0ELi128EEEEEEEEEvNT_6ParamsE$_ZZN4cuteplIJNS_1CILi0EEES2_EJiEEEDaRKNS_15ArithmeticTupleIJDpT_EEERKNS3_IJDpT0_EEEENKUlDpRKT_E_clIJiS2_EEEDaSH_,($_ZN7cutlass13device_kernelIN5flash19enable_sm80_to_sm89INS1_16FlashAttnBwdSm80INS1_25CollectiveMainloopBwdSm80ILi2ELi2EN4cute5tupleIJNS5_1CILi128EEES8_NS7_ILi64EEEEEENS_10bfloat16_tEfNS_4arch4Sm80ELb0ELb0ELb1ELb1ELb1ELb0ELb0ELb0ELi2ELi4ELi4ELi4ELb0EEENS1_24CollectiveEpilogueBwdGQAISA_fSD_Li256ELb1ELb1EEENS1_19SingleTileSchedulerILb1ELb0ELb0ELi128EEEEEEEEEvNT_6ParamsE$_ZZN4cuteplIJNS_1CILi0EEES2_EJiS2_EEEDaRKNS_15ArithmeticTupleIJDpT_EEERKNS3_IJDpT0_EEEENKUlDpRKT_E_clIJiS2_EEEDaSH_ - $_ZN7cutlass13device_kernelIN5flash19enable_sm80_to_sm89INS1_16FlashAttnBwdSm80INS1_25CollectiveMainloopBwdSm80ILi2ELi2EN4cute5tupleIJNS5_1CILi128EEES8_NS7_ILi64EEEEEENS_10bfloat16_tEfNS_4arch4Sm80ELb0ELb0ELb1ELb1ELb1ELb0ELb0ELb0ELi2ELi4ELi4ELi4ELb0EEENS1_24CollectiveEpilogueBwdGQAISA_fSD_Li256ELb1ELb1EEENS1_19SingleTileSchedulerILb1ELb0ELb0ELi128EEEEEEEEEvNT_6ParamsE$_ZZN4cuteplIJNS_1CILi0EEES2_EJiEEEDaRKNS_15ArithmeticTupleIJDpT_EEERKNS3_IJDpT0_EEEENKUlDpRKT_E_clIJiS2_EEEDaSH_)
$_ZN7cutlass13device_kernelIN5flash19enable_sm80_to_sm89INS1_16FlashAttnBwdSm80INS1_25CollectiveMainloopBwdSm80ILi2ELi2EN4cute5tupleIJNS5_1CILi128EEES8_NS7_ILi64EEEEEENS_10bfloat16_tEfNS_4arch4Sm80ELb0ELb0ELb1ELb1ELb1ELb0ELb0ELb0ELi2ELi4ELi4ELi4ELb0EEENS1_24CollectiveEpilogueBwdGQAISA_fSD_Li256ELb1ELb1EEENS1_19SingleTileSchedulerILb1ELb0ELb0ELi128EEEEEEEEEvNT_6ParamsE$_ZZN4cuteplIJNS_1CILi0EEES2_EJiEEEDaRKNS_15ArithmeticTupleIJDpT_EEERKNS3_IJDpT0_EEEENKUlDpRKT_E_clIJiS2_EEEDaSH_:
[----:B------:R-:W-:Y:S02]  /*10010*/  IADD3 R2, R1, 0x16a8, RZ ;  /* 0x000016a801027810 */ /* 0x000fe40007ffe0ff */
[----:B------:R-:W-:Y:S02]  /*10020*/  MOV R10, 0x10050 ;  /* 0x00010050000a7802 */ /* 0x000fe40000000f00 */
[----:B------:R-:W-:Y:S02]  /*10030*/  IADD3 R2, R2, c[0x0][0x20], RZ ;  /* 0x0000080002027a10 */ /* 0x000fe40007ffe0ff */
[----:B------:R-:W-:Y:S05]  /*10040*/  CALL.REL.NOINC `($_ZN7cutlass13device_kernelIN5flash19enable_sm80_to_sm89INS1_16FlashAttnBwdSm80INS1_25CollectiveMainloopBwdSm80ILi2ELi2EN4cute5tupleIJNS5_1CILi128EEES8_NS7_ILi64EEEEEENS_10bfloat16_tEfNS_4arch4Sm80ELb0ELb0ELb1ELb1ELb1ELb0ELb0ELb0ELi2ELi4ELi4ELi4ELb0EEENS1_24CollectiveEpilogueBwdGQAISA_fSD_Li256ELb1ELb1EEENS1_19SingleTileSchedulerILb1ELb0ELb0ELi128EEEEEEEEEvNT_6ParamsE$_ZN4cute5tupleIJiNS_1CILi0EEEEEC2ERKiRKS2_) ;  /* 0xffffb06000007944 */ /* 0x000fea0003c3ffff */
[----:B-1----:R1:W5:Y:S01]  /*10050*/  LDL R3, [R1+0x16a8] ;  /* 0x0016a80001037983 */ /* 0x0023620000100800 */
[----:B------:R-:W-:-:S04]  /*10060*/  MOV R5, 0x0 ;  /* 0x0000000000057802 */ /* 0x000fc80000000f00 */
[----:B------:R-:W-:Y:S05]  /*10070*/  RET.REL.NODEC R4 `(_ZN7cutlass13device_kernelIN5flash19enable_sm80_to_sm89INS1_16FlashAttnBwdSm80INS1_25CollectiveMainloopBwdSm80ILi2ELi2EN4cute5tupleIJNS5_1CILi128EEES8_NS7_ILi64EEEEEENS_10bfloat16_tEfNS_4arch4Sm80ELb0ELb0ELb1ELb1ELb1ELb0ELb0ELb0ELi2ELi4ELi4ELi4ELb0EEENS1_24CollectiveEpilogueBwdGQAISA_fSD_Li256ELb1ELb1EEENS1_19SingleTileSchedulerILb1ELb0ELb0ELi128EEEEEEEEEvNT_6ParamsE) ;  /* 0xfffeff8004007950 */ /* 0x000fea0003c3ffff */
        .type           $_ZN7cutlass13device_kernelIN5flash19enable_sm80_to_sm89INS1_16FlashAttnBwdSm80INS1_25CollectiveMainloopBwdSm80ILi2ELi2EN4cute5tupleIJNS5_1CILi128EEES8_NS7_ILi64EEEEEENS_10bfloat16_tEfNS_4arch4Sm80ELb0ELb0ELb1ELb1ELb1ELb0ELb0ELb0ELi2ELi4ELi4ELi4ELb0EEENS1_24CollectiveEpilogueBwdGQAISA_fSD_Li256ELb1ELb1EEENS1_19SingleTileSchedulerILb1ELb0ELb0ELi128EEEEEEEEEvNT_6ParamsE$_ZZN4cuteplIJNS_1CILi0EEES2_EJiS2_EEEDaRKNS_15ArithmeticTupleIJDpT_EEERKNS3_IJDpT0_EEEENKUlDpRKT_E_clIJiS2_EEEDaSH_,@function
        .size           $_ZN7cutlass13device_kernelIN5flash19enable_sm80_to_sm89INS1_16FlashAttnBwdSm80INS1_25CollectiveMainloopBwdSm80ILi2ELi2EN4cute5tupleIJNS5_1CILi128EEES8_NS7_ILi64EEEEEENS_10bfloat16_tEfNS_4arch4Sm80ELb0ELb0ELb1ELb1ELb1ELb0ELb0ELb0ELi2ELi4ELi4ELi4ELb0EEENS1_24CollectiveEpilogueBwdGQAISA_fSD_Li256ELb1ELb1EEENS1_19SingleTileSchedulerILb1ELb0ELb0ELi128EEEEEEEEEvNT_6ParamsE$_ZZN4cuteplIJNS_1CILi0EEES2_EJiS2_EEEDaRKNS_15ArithmeticTupleIJDpT_EEERKNS3_IJDpT0_EEEENKUlDpRKT_E_clIJiS2_EEEDaSH_,($_ZN7cutlass13device_kernelIN5flash19enable_sm80_to_sm89INS1_16FlashAttnBwdSm80INS1_25CollectiveMainloopBwdSm80ILi2ELi2EN4cute5tupleIJNS5_1CILi128EEES8_NS7_ILi64EEEEEENS_10bfloat16_tEfNS_4arch4Sm80ELb0ELb0ELb1ELb1ELb1ELb0ELb0ELb0ELi2ELi4ELi4ELi4ELb0EEENS1_24CollectiveEpilogueBwdGQAISA_fSD_Li256ELb1ELb1EEENS1_19SingleTileSchedulerILb1ELb0ELb0ELi128EEEEEEEEEvNT_6ParamsE$_ZZN4cuteplIJNS_1CILi0EEES2_EJiiEEEDaRKNS_15ArithmeticTupleIJDpT_EEERKNS3_IJDpT0_EEEENKUlDpRKT_E_clIJiiEEEDaSH_ - $_ZN7cutlass13device_kernelIN5flash19enable_sm80_to_sm89INS1_16FlashAttnBwdSm80INS1_25CollectiveMainloopBwdSm80ILi2ELi2EN4cute5tupleIJNS5_1CILi128EEES8_NS7_ILi64EEEEEENS_10bfloat16_tEfNS_4arch4Sm80ELb0ELb0ELb1ELb1ELb1ELb0ELb0ELb0ELi2ELi4ELi4ELi4ELb0EEENS1_24CollectiveEpilogueBwdGQAISA_fSD_Li256ELb1ELb1EEENS1_19SingleTileSchedulerILb1ELb0ELb0ELi128EEEEEEEEEvNT_6ParamsE$_ZZN4cuteplIJNS_1CILi0EEES2_EJiS2_EEEDaRKNS_15ArithmeticTupleIJDpT_EEERKNS3_IJDpT0_EEEENKUlDpRKT_E_clIJiS2_EEEDaSH_)
$_ZN7cutlass13device_kernelIN5flash19enable_sm80_to_sm89INS1_16FlashAttnBwdSm80INS1_25CollectiveMainloopBwdSm80ILi2ELi2EN4cute5tupleIJNS5_1CILi128EEES8_NS7_ILi64EEEEEENS_10bfloat16_tEfNS_4arch4Sm80ELb0ELb0ELb1ELb1ELb1ELb0ELb0ELb0ELi2ELi4ELi4ELi4ELb0EEENS1_24CollectiveEpilogueBwdGQAISA_fSD_Li256ELb1ELb1EEENS1_19SingleTileSchedulerILb1ELb0ELb0ELi128EEEEEEEEEvNT_6ParamsE$_ZZN4cuteplIJNS_1CILi0EEES2_EJiS2_EEEDaRKNS_15ArithmeticTupleIJDpT_EEERKNS3_IJDpT0_EEEENKUlDpRKT_E_clIJiS2_EEEDaSH_:
[----:B------:R-:W-:Y:S02]  /*10080*/  IADD3 R2, R1, 0x16a8, RZ ;  /* 0x000016a801027810 */ /* 0x000fe40007ffe0ff */
[----:B------:R-:W-:Y:S02]  /*10090*/  MOV R10, 0x100c0 ;  /* 0x000100c0000a7802 */ /* 0x000fe40000000f00 */
[----:B------:R-:W-:Y:S02]  /*100a0*/  IADD3 R2, R2, c[0x0][0x20], RZ ;  /* 0x0000080002027a10 */ /* 0x000fe40007ffe0ff */
[----:B------:R-:W-:Y:S05]  /*100b0*/  CALL.REL.NOINC `($_ZN7cutlass13device_kernelIN5flash19enable_sm80_to_sm89INS1_16FlashAttnBwdSm80INS1_25CollectiveMainloopBwdSm80ILi2ELi2EN4cute5tupleIJNS5_1CILi128EEES8_NS7_ILi64EEEEEENS_10bfloat16_tEfNS_4arch4Sm80ELb0ELb0ELb1ELb1ELb1ELb0ELb0ELb0ELi2ELi4ELi4ELi4ELb0EEENS1_24CollectiveEpilogueBwdGQAISA_fSD_Li256ELb1ELb1EEENS1_19SingleTileSchedulerILb1ELb0ELb0ELi128EEEEEEEEEvNT_6ParamsE$_ZN4cute5tupleIJiNS_1CILi0EEEEEC2ERKiRKS2_) ;  /* 0xffffaff000007944 */ /* 0x000fea0003c3ffff */
[----:B------:R2:W5:Y:S01]  /*100c0*/  LDL R27, [R1+0x16a8] ;  /* 0x0016a800011b7983 */ /* 0x0005620000100800 */
[----:B------:R-:W-:-:S04]  /*100d0*/  MOV R5, 0x0 ;  /* 0x0000000000057802 */ /* 0x000fc80000000f00 */
[----:B------:R-:W-:Y:S05]  /*100e0*/  RET.REL.NODEC R4 `(_ZN7cutlass13device_kernelIN5flash19enable_sm80_to_sm89INS1_16FlashAttnBwdSm80INS1_25CollectiveMainloopBwdSm80ILi2ELi2EN4cute5tupleIJNS5_1CILi128EEES8_NS7_ILi64EEEEEENS_10bfloat16_tEfNS_4arch4Sm80ELb0ELb0ELb1ELb1ELb1ELb0ELb0ELb0ELi2ELi4ELi4ELi4ELb0EEENS1_24CollectiveEpilogueBwdGQAISA_fSD_Li256ELb1ELb1EEENS1_19SingleTileSchedulerILb1ELb0ELb0ELi128EEEEEEEEEvNT_6ParamsE) ;  /* 0xfffeff1004007950 */ /* 0x000fea0003c3ffff */
        .type           $_ZN7cutlass13device_kernelIN5flash19enable_sm80_to_sm89INS1_16FlashAttnBwdSm80INS1_25CollectiveMainloopBwdSm80ILi2ELi2EN4cute5tupleIJNS5_1CILi128EEES8_NS7_ILi64EEEEEENS_10bfloat16_tEfNS_4arch4Sm80ELb0ELb0ELb1ELb1ELb1ELb0ELb0ELb0ELi2ELi4ELi4ELi4ELb0EEENS1_24CollectiveEpilogueBwdGQAISA_fSD_Li256ELb1ELb1EEENS1_19SingleTileSchedulerILb1ELb0ELb0ELi128EEEEEEEEEvNT_6ParamsE$_ZZN4cuteplIJNS_1CILi0EEES2_EJiiEEEDaRKNS_15ArithmeticTupleIJDpT_EEERKNS3_IJDpT0_EEEENKUlDpRKT_E_clIJiiEEEDaSH_,@function
        .size           $_ZN7cutlass13device_kernelIN5flash19enable_sm80_to_sm89INS1_16FlashAttnBwdSm80INS1_25CollectiveMainloopBwdSm80ILi2ELi2EN4cute5tupleIJNS5_1CILi128EEES8_NS7_ILi64EEEEEENS_10bfloat16_tEfNS_4arch4Sm80ELb0ELb0ELb1ELb1ELb1ELb0ELb0ELb0ELi2ELi4ELi4ELi4ELb0EEENS1_24CollectiveEpilogueBwdGQAISA_fSD_Li256ELb1ELb1EEENS1_19SingleTileSchedulerILb1ELb0ELb0ELi128EEEEEEEEEvNT_6ParamsE$_ZZN4cuteplIJNS_1CILi0EEES2_EJiiEEEDaRKNS_15ArithmeticTupleIJDpT_EEERKNS3_IJDpT0_EEEENKUlDpRKT_E_clIJiiEEEDaSH_,($_ZN7cutlass13device_kernelIN5flash19enable_sm80_to_sm89INS1_16FlashAttnBwdSm80INS1_25CollectiveMainloopBwdSm80ILi2ELi2EN4cute5tupleIJNS5_1CILi128EEES8_NS7_ILi64EEEEEENS_10bfloat16_tEfNS_4arch4Sm80ELb0ELb0ELb1ELb1ELb1ELb0ELb0ELb0ELi2ELi4ELi4ELi4ELb0EEENS1_24CollectiveEpilogueBwdGQAISA_fSD_Li256ELb1ELb1EEENS1_19SingleTileSchedulerILb1ELb0ELb0ELi128EEEEEEEEEvNT_6ParamsE$_ZZN4cuteplIJNS_1CILi0EEEiEJS2_iEEEDaRKNS_15ArithmeticTupleIJDpT_EEERKNS3_IJDpT0_EEEENKUlDpRKT_E_clIJS2_iEEEDaSH_ - $_ZN7cutlass13device_kernelIN5flash19enable_sm80_to_sm89INS1_16FlashAttnBwdSm80INS1_25CollectiveMainloopBwdSm80ILi2ELi2EN4cute5tupleIJNS5_1CILi128EEES8_NS7_ILi64EEEEEENS_10bfloat16_tEfNS_4arch4Sm80ELb0ELb0ELb1ELb1ELb1ELb0ELb0ELb0ELi2ELi4ELi4ELi4ELb0EEENS1_24CollectiveEpilogueBwdGQAISA_fSD_Li256ELb1ELb1EEENS1_19SingleTileSchedulerILb1ELb0ELb0ELi128EEEEEEEEEvNT_6ParamsE$_ZZN4cuteplIJNS_1CILi0EEES2_EJiiEEEDaRKNS_15ArithmeticTupleIJDpT_EEERKNS3_IJDpT0_EEEENKUlDpRKT_E_clIJiiEEEDaSH_)
$_ZN7cutlass13device_kernelIN5flash19enable_sm80_to_sm89INS1_16FlashAttnBwdSm80INS1_25CollectiveMainloopBwdSm80ILi2ELi2EN4cute5tupleIJNS5_1CILi128EEES8_NS7_ILi64EEEEEENS_10bfloat16_tEfNS_4arch4Sm80ELb0ELb0ELb1ELb1ELb1ELb0ELb0ELb0ELi2ELi4ELi4ELi4ELb0EEENS1_24CollectiveEpilogueBwdGQAISA_fSD_Li256ELb1ELb1EEENS1_19SingleTileSchedulerILb1ELb0ELb0ELi128EEEEEEEEEvNT_6ParamsE$_ZZN4cuteplIJNS_1CILi0EEES2_EJiiEEEDaRKNS_15ArithmeticTupleIJDpT_EEERKNS3_IJDpT0_EEEENKUlDpRKT_E_clIJiiEEEDaSH_:
        /* <DEDUP_REMOVED lines=8> */
        .type           $_ZN7cutlass13device_kernelIN5flash19enable_sm80_to_sm89INS1_16FlashAttnBwdSm80INS1_25CollectiveMainloopBwdSm80ILi2ELi2EN4cute5tupleIJNS5_1CILi128EEES8_NS7_ILi64EEEEEENS_10bfloat16_tEfNS_4arch4Sm80ELb0ELb0ELb1ELb1ELb1ELb0ELb0ELb0ELi2ELi4ELi4ELi4ELb0EEENS1_24CollectiveEpilogueBwdGQAISA_fSD_Li256ELb1ELb1EEENS1_19SingleTileSchedulerILb1ELb0ELb0ELi128EEEEEEEEEvNT_6ParamsE$_ZZN4cuteplIJNS_1CILi0EEEiEJS2_iEEEDaRKNS_15ArithmeticTupleIJDpT_EEERKNS3_IJDpT0_EEEENKUlDpRKT_E_clIJS2_iEEEDaSH_,@function
        .size           $_ZN7cutlass13device_kernelIN5flash19enable_sm80_to_sm89INS1_16FlashAttnBwdSm80INS1_25CollectiveMainloopBwdSm80ILi2ELi2EN4cute5tupleIJNS5_1CILi128EEES8_NS7_ILi64EEEEEENS_10bfloat16_tEfNS_4arch4Sm80ELb0ELb0ELb1ELb1ELb1ELb0ELb0ELb0ELi2ELi4ELi4ELi4ELb0EEENS1_24CollectiveEpilogueBwdGQAISA_fSD_Li256ELb1ELb1EEENS1_19SingleTileSchedulerILb1ELb0ELb0ELi128EEEEEEEEEvNT_6ParamsE$_ZZN4cuteplIJNS_1CILi0EEEiEJS2_iEEEDaRKNS_15ArithmeticTupleIJDpT_EEERKNS3_IJDpT0_EEEENKUlDpRKT_E_clIJS2_iEEEDaSH_,($_ZN7cutlass13device_kernelIN5flash19enable_sm80_to_sm89INS1_16FlashAttnBwdSm80INS1_25CollectiveMainloopBwdSm80ILi2ELi2EN4cute5tupleIJNS5_1CILi128EEES8_NS7_ILi64EEEEEENS_10bfloat16_tEfNS_4arch4Sm80ELb0ELb0ELb1ELb1ELb1ELb0ELb0ELb0ELi2ELi4ELi4ELi4ELb0EEENS1_24CollectiveEpilogueBwdGQAISA_fSD_Li256ELb1ELb1EEENS1_19SingleTileSchedulerILb1ELb0ELb0ELi128EEEEEEEEEvNT_6ParamsE$_ZZN4cuteplIJNS_1CILi0EEEiEJiEEEDaRKNS_15ArithmeticTupleIJDpT_EEERKNS3_IJDpT0_EEEENKUlDpRKT_E_clIJiiEEEDaSH_ - $_ZN7cutlass13device_kernelIN5flash19enable_sm80_to_sm89INS1_16FlashAttnBwdSm80INS1_25CollectiveMainloopBwdSm80ILi2ELi2EN4cute5tupleIJNS5_1CILi128EEES8_NS7_ILi64EEEEEENS_10bfloat16_tEfNS_4arch4Sm80ELb0ELb0ELb1ELb1ELb1ELb0ELb0ELb0ELi2ELi4ELi4ELi4ELb0EEENS1_24CollectiveEpilogueBwdGQAISA_fSD_Li256ELb1ELb1EEENS1_19SingleTileSchedulerILb1ELb0ELb0ELi128EEEEEEEEEvNT_6ParamsE$_ZZN4cuteplIJNS_1CILi0EEEiEJS2_iEEEDaRKNS_15ArithmeticTupleIJDpT_EEERKNS3_IJDpT0_EEEENKUlDpRKT_E_clIJS2_iEEEDaSH_)
$_ZN7cutlass13device_kernelIN5flash19enable_sm80_to_sm89INS1_16FlashAttnBwdSm80INS1_25CollectiveMainloopBwdSm80ILi2ELi2EN4cute5tupleIJNS5_1CILi128EEES8_NS7_ILi64EEEEEENS_10bfloat16_tEfNS_4arch4Sm80ELb0ELb0ELb1ELb1ELb1ELb0ELb0ELb0ELi2ELi4ELi4ELi4ELb0EEENS1_24CollectiveEpilogueBwdGQAISA_fSD_Li256ELb1ELb1EEENS1_19SingleTileSchedulerILb1ELb0ELb0ELi128EEEEEEEEEvNT_6ParamsE$_ZZN4cuteplIJNS_1CILi0EEEiEJS2_iEEEDaRKNS_15ArithmeticTupleIJDpT_EEERKNS3_IJDpT0_EEEENKUlDpRKT_E_clIJS2_iEEEDaSH_:
[----:B------:R-:W-:Y:S02]  /*10170*/  IADD3 R11, R1, 0x13b8, RZ ;  /* 0x000013b8010b7810 */ /* 0x000fe40007ffe0ff */
[----:B------:R-:W-:Y:S02]  /*10180*/  MOV R6, 0x101b0 ;  /* 0x000101b000067802 */ /* 0x000fe40000000f00 */
[----:B------:R-:W-:Y:S02]  /*10190*/  IADD3 R11, R11, c[0x0][0x20], RZ ;  /* 0x000008000b0b7a10 */ /* 0x000fe40007ffe0ff */
[----:B------:R-:W-:Y:S05]  /*101a0*/  CALL.REL.NOINC `($_ZN7cutlass13device_kernelIN5flash19enable_sm80_to_sm89INS1_16FlashAttnBwdSm80INS1_25CollectiveMainloopBwdSm80ILi2ELi2EN4cute5tupleIJNS5_1CILi128EEES8_NS7_ILi64EEEEEENS_10bfloat16_tEfNS_4arch4Sm80ELb0ELb0ELb1ELb1ELb1ELb0ELb0ELb0ELi2ELi4ELi4ELi4ELb0EEENS1_24CollectiveEpilogueBwdGQAISA_fSD_Li256ELb1ELb1EEENS1_19SingleTileSchedulerILb1ELb0ELb0ELi128EEEEEEEEEvNT_6ParamsE$_ZN4cute5tupleIJNS_1CILi0EEEiEEC2ERKS2_RKi) ;  /* 0xffffadc000007944 */ /* 0x000fea0003c3ffff */
[----:B------:R1:W5:Y:S01]  /*101b0*/  LDL R3, [R1+0x13b8] ;  /* 0x0013b80001037983 */ /* 0x0003620000100800 */
[----:B------:R-:W-:-:S04]  /*101c0*/  MOV R11, 0x0 ;  /* 0x00000000000b7802 */ /* 0x000fc80000000f00 */
[----:B------:R-:W-:Y:S05]  /*101d0*/  RET.REL.NODEC R10 `(_ZN7cutlass13device_kernelIN5flash19enable_sm80_to_sm89INS1_16FlashAttnBwdSm80INS1_25CollectiveMainloopBwdSm80ILi2ELi2EN4cute5tupleIJNS5_1CILi128EEES8_NS7_ILi64EEEEEENS_10bfloat16_tEfNS_4arch4Sm80ELb0ELb0ELb1ELb1ELb1ELb0ELb0ELb0ELi2ELi4ELi4ELi4ELb0EEENS1_24CollectiveEpilogueBwdGQAISA_fSD_Li256ELb1ELb1EEENS1_19SingleTileSchedulerILb1ELb0ELb0ELi128EEEEEEEEEvNT_6ParamsE) ;  /* 0xfffefe200a007950 */ /* 0x000fea0003c3ffff */
        .type           $_ZN7cutlass13device_kernelIN5flash19enable_sm80_to_sm89INS1_16FlashAttnBwdSm80INS1_25CollectiveMainloopBwdSm80ILi2ELi2EN4cute5tupleIJNS5_1CILi128EEES8_NS7_ILi64EEEEEENS_10bfloat16_tEfNS_4arch4Sm80ELb0ELb0ELb1ELb1ELb1ELb0ELb0ELb0ELi2ELi4ELi4ELi4ELb0EEENS1_24CollectiveEpilogueBwdGQAISA_fSD_Li256ELb1ELb1EEENS1_19SingleTileSchedulerILb1ELb0ELb0ELi128EEEEEEEEEvNT_6ParamsE$_ZZN4cuteplIJNS_1CILi0EEEiEJiEEEDaRKNS_15ArithmeticTupleIJDpT_EEERKNS3_IJDpT0_EEEENKUlDpRKT_E_clIJiiEEEDaSH_,@function
        .size           $_ZN7cutlass13device_kernelIN5flash19enable_sm80_to_sm89INS1_16FlashAttnBwdSm80INS1_25CollectiveMainloopBwdSm80ILi2ELi2EN4cute5tupleIJNS5_1CILi128EEES8_NS7_ILi64EEEEEENS_10bfloat16_tEfNS_4arch4Sm80ELb0ELb0ELb1ELb1ELb1ELb0ELb0ELb0ELi2ELi4ELi4ELi4ELb0EEENS1_24CollectiveEpilogueBwdGQAISA_fSD_Li256ELb1ELb1EEENS1_19SingleTileSchedulerILb1ELb0ELb0ELi128EEEEEEEEEvNT_6ParamsE$_ZZN4cuteplIJNS_1CILi0EEEiEJiEEEDaRKNS_15ArithmeticTupleIJDpT_EEERKNS3_IJDpT0_EEEENKUlDpRKT_E_clIJiiEEEDaSH_,($_ZN7cutlass13device_kernelIN5flash19enable_sm80_to_sm89INS1_16FlashAttnBwdSm80INS1_25CollectiveMainloopBwdSm80ILi2ELi2EN4cute5tupleIJNS5_1CILi128EEES8_NS7_ILi64EEEEEENS_10bfloat16_tEfNS_4arch4Sm80ELb0ELb0ELb1ELb1ELb1ELb0ELb0ELb0ELi2ELi4ELi4ELi4ELb0EEENS1_24CollectiveEpilogueBwdGQAISA_fSD_Li256ELb1ELb1EEENS1_19SingleTileSchedulerILb1ELb0ELb0ELi128EEEEEEEEEvNT_6ParamsE$_ZZN4cuteplIJiEJNS_1CILi0EEEEEEDaRKNS_15ArithmeticTupleIJDpT_EEERKNS3_IJDpT0_EEEENKUlDpRKT_E_clIJiEEEDaSH_ - $_ZN7cutlass13device_kernelIN5flash19enable_sm80_to_sm89INS1_16FlashAttnBwdSm80INS1_25CollectiveMainloopBwdSm80ILi2ELi2EN4cute5tupleIJNS5_1CILi128EEES8_NS7_ILi64EEEEEENS_10bfloat16_tEfNS_4arch4Sm80ELb0ELb0ELb1ELb1ELb1ELb0ELb0ELb0ELi2ELi4ELi4ELi4ELb0EEENS1_24CollectiveEpilogueBwdGQAISA_fSD_Li256ELb1ELb1EEENS1_19SingleTileSchedulerILb1ELb0ELb0ELi128EEEEEEEEEvNT_6ParamsE$_ZZN4cuteplIJNS_1CILi0EEEiEJiEEEDaRKNS_15ArithmeticTupleIJDpT_EEERKNS3_IJDpT0_EEEENKUlDpRKT_E_clIJiiEEEDaSH_)
$_ZN7cutlass13device_kernelIN5flash19enable_sm80_to_sm89INS1_16FlashAttnBwdSm80INS1_25CollectiveMainloopBwdSm80ILi2ELi2EN4cute5tupleIJNS5_1CILi128EEES8_NS7_ILi64EEEEEENS_10bfloat16_tEfNS_4arch4Sm80ELb0ELb0ELb1ELb1ELb1ELb0ELb0ELb0ELi2ELi4ELi4ELi4ELb0EEENS1_24CollectiveEpilogueBwdGQAISA_fSD_Li256ELb1ELb1EEENS1_19SingleTileSchedulerILb1ELb0ELb0ELi128EEEEEEEEEvNT_6ParamsE$_ZZN4cuteplIJNS_1CILi0EEEiEJiEEEDaRKNS_15ArithmeticTupleIJDpT_EEERKNS3_IJDpT0_EEEENKUlDpRKT_E_clIJiiEEEDaSH_:
[----:B------:R-:W-:Y:S01]  /*101e0*/  IADD3 R3, R1, 0x13b8, RZ ;  /* 0x000013b801037810 */ /* 0x000fe20007ffe0ff */
[----:B------:R-:W-:Y:S01]  /*101f0*/  IMAD.MOV.U32 R2, RZ, RZ, R15 ;  /* 0x000000ffff027224 */ /* 0x000fe200078e000f */
[----:B------:R-:W-:Y:S02]  /*10200*/  MOV R6, 0x10230 ;  /* 0x0001023000067802 */ /* 0x000fe40000000f00 */
[----:B------:R-:W-:Y:S02]  /*10210*/  IADD3 R3, R3, c[0x0][0x20], RZ ;  /* 0x0000080003037a10 */ /* 0x000fe40007ffe0ff */
[----:B------:R-:W-:Y:S05]  /*10220*/  CALL.REL.NOINC `($_ZN7cutlass13device_kernelIN5flash19enable_sm80_to_sm89INS1_16FlashAttnBwdSm80INS1_25CollectiveMainloopBwdSm80ILi2ELi2EN4cute5tupleIJNS5_1CILi128EEES8_NS7_ILi64EEEEEENS_10bfloat16_tEfNS_4arch4Sm80ELb0ELb0ELb1ELb1ELb1ELb0ELb0ELb0ELi2ELi4ELi4ELi4ELb0EEENS1_24CollectiveEpilogueBwdGQAISA_fSD_Li256ELb1ELb1EEENS1_19SingleTileSchedulerILb1ELb0ELb0ELi128EEEEEEEEEvNT_6ParamsE$_ZN4cute5tupleIJiiEEC2ERKiS3_) ;  /* 0xffffaec000007944 */ /* 0x000fea0003c3ffff */
[----:B------:R1:W5:Y:S01]  /*10230*/  LDL.64 R18, [R1+0x13b8] ;  /* 0x0013b80001127983 */ /* 0x0003620000100a00 */
[----:B------:R-:W-:Y:S02]  /*10240*/  MOV R2, R4 ;  /* 0x0000000400027202 */ /* 0x000fe40000000f00 */
[----:B------:R-:W-:-:S04]  /*10250*/  MOV R3, 0x0 ;  /* 0x0000000000037802 */ /* 0x000fc80000000f00 */
[----:B------:R-:W-:Y:S05]  /*10260*/  RET.REL.NODEC R2 `(_ZN7cutlass13device_kernelIN5flash19enable_sm80_to_sm89INS1_16FlashAttnBwdSm80INS1_25CollectiveMainloopBwdSm80ILi2ELi2EN4cute5tupleIJNS5_1CILi128EEES8_NS7_ILi64EEEEEENS_10bfloat16_tEfNS_4arch4Sm80ELb0ELb0ELb1ELb1ELb1ELb0ELb0ELb0ELi2ELi4ELi4ELi4ELb0EEENS1_24CollectiveEpilogueBwdGQAISA_fSD_Li256ELb1ELb1EEENS1_19SingleTileSchedulerILb1ELb0ELb0ELi128EEEEEEEEEvNT_6ParamsE) ;  /* 0xfffefd9002007950 */ /* 0x000fea0003c3ffff */
        .type           $_ZN7cutlass13device_kernelIN5flash19enable_sm80_to_sm89INS1_16FlashAttnBwdSm80INS1_25CollectiveMainloopBwdSm80ILi2ELi2EN4cute5tupleIJNS5_1CILi128EEES8_NS7_ILi64EEEEEENS_10bfloat16_tEfNS_4arch4Sm80ELb0ELb0ELb1ELb1ELb1ELb0ELb0ELb0ELi2ELi4ELi4ELi4ELb0EEENS1_24CollectiveEpilogueBwdGQAISA_fSD_Li256ELb1ELb1EEENS1_19SingleTileSchedulerILb1ELb0ELb0ELi128EEEEEEEEEvNT_6ParamsE$_ZZN4cuteplIJiEJNS_1CILi0EEEEEEDaRKNS_15ArithmeticTupleIJDpT_EEERKNS3_IJDpT0_EEEENKUlDpRKT_E_clIJiEEEDaSH_,@function
        .size           $_ZN7cutlass13device_kernelIN5flash19enable_sm80_to_sm89INS1_16FlashAttnBwdSm80INS1_25CollectiveMainloopBwdSm80ILi2ELi2EN4cute5tupleIJNS5_1CILi128EEES8_NS7_ILi64EEEEEENS_10bfloat16_tEfNS_4arch4Sm80ELb0ELb0ELb1ELb1ELb1ELb0ELb0ELb0ELi2ELi4ELi4ELi4ELb0EEENS1_24CollectiveEpilogueBwdGQAISA_fSD_Li256ELb1ELb1EEENS1_19SingleTileSchedulerILb1ELb0ELb0ELi128EEEEEEEEEvNT_6ParamsE$_ZZN4cuteplIJiEJNS_1CILi0EEEEEEDaRKNS_15ArithmeticTupleIJDpT_EEERKNS3_IJDpT0_EEEENKUlDpRKT_E_clIJiEEEDaSH_,($_ZN7cutlass13device_kernelIN5flash19enable_sm80_to_sm89INS1_16FlashAttnBwdSm80INS1_25CollectiveMainloopBwdSm80ILi2ELi2EN4cute5tupleIJNS5_1CILi128EEES8_NS7_ILi64EEEEEENS_10bfloat16_tEfNS_4arch4Sm80ELb0ELb0ELb1ELb1ELb1ELb0ELb0ELb0ELi2ELi4ELi4ELi4ELb0EEENS1_24CollectiveEpilogueBwdGQAISA_fSD_Li256ELb1ELb1EEENS1_19SingleTileSchedulerILb1ELb0ELb0ELi128EEEEEEEEEvNT_6ParamsE$_ZZN4cuteplIJiEJNS_1CILi0EEEiEEEDaRKNS_15ArithmeticTupleIJDpT_EEERKNS3_IJDpT0_EEEENKUlDpRKT_E_clIJiiEEEDaSH_ - $_ZN7cutlass13device_kernelIN5flash19enable_sm80_to_sm89INS1_16FlashAttnBwdSm80INS1_25CollectiveMainloopBwdSm80ILi2ELi2EN4cute5tupleIJNS5_1CILi128EEES8_NS7_ILi64EEEEEENS_10bfloat16_tEfNS_4arch4Sm80ELb0ELb0ELb1ELb1ELb1ELb0ELb0ELb0ELi2ELi4ELi4ELi4ELb0EEENS1_24CollectiveEpilogueBwdGQAISA_fSD_Li256ELb1ELb1EEENS1_19SingleTileSchedulerILb1ELb0ELb0ELi128EEEEEEEEEvNT_6ParamsE$_ZZN4cuteplIJiEJNS_1CILi0EEEEEEDaRKNS_15ArithmeticTupleIJDpT_EEERKNS3_IJDpT0_EEEENKUlDpRKT_E_clIJiEEEDaSH_)
$_ZN7cutlass13device_kernelIN5flash19enable_sm80_to_sm89INS1_16FlashAttnBwdSm80INS1_25CollectiveMainloopBwdSm80ILi2ELi2EN4cute5tupleIJNS5_1CILi128EEES8_NS7_ILi64EEEEEENS_10bfloat16_tEfNS_4arch4Sm80ELb0ELb0ELb1ELb1ELb1ELb0ELb0ELb0ELi2ELi4ELi4ELi4ELb0EEENS1_24CollectiveEpilogueBwdGQAISA_fSD_Li256ELb1ELb1EEENS1_19SingleTileSchedulerILb1ELb0ELb0ELi128EEEEEEEEEvNT_6ParamsE$_ZZN4cuteplIJiEJNS_1CILi0EEEEEEDaRKNS_15ArithmeticTupleIJDpT_EEERKNS3_IJDpT0_EEEENKUlDpRKT_E_clIJiEEEDaSH_:
[----:B------:R-:W-:Y:S02]  /*10270*/  IADD3 R2, R1, 0x16a8, RZ ;  /* 0x000016a801027810 */ /* 0x000fe40007ffe0ff */
[----:B------:R-:W-:Y:S02]  /*10280*/  MOV R10, 0x102b0 ;  /* 0x000102b0000a7802 */ /* 0x000fe40000000f00 */
[----:B------:R-:W-:Y:S02]  /*10290*/  IADD3 R2, R2, c[0x0][0x20], RZ ;  /* 0x0000080002027a10 */ /* 0x000fe40007ffe0ff */
[----:B------:R-:W-:Y:S05]  /*102a0*/  CALL.REL.NOINC `($_ZN7cutlass13device_kernelIN5flash19enable_sm80_to_sm89INS1_16FlashAttnBwdSm80INS1_25CollectiveMainloopBwdSm80ILi2ELi2EN4cute5tupleIJNS5_1CILi128EEES8_NS7_ILi64EEEEEENS_10bfloat16_tEfNS_4arch4Sm80ELb0ELb0ELb1ELb1ELb1ELb0ELb0ELb0ELi2ELi4ELi4ELi4ELb0EEENS1_24CollectiveEpilogueBwdGQAISA_fSD_Li256ELb1ELb1EEENS1_19SingleTileSchedulerILb1ELb0ELb0ELi128EEEEEEEEEvNT_6ParamsE$_ZN4cute5tupleIJiEEC2ERKi) ;  /* 0xffffadb000007944 */ /* 0x000fea0003c3ffff */
[----:B------:R1:W5:Y:S01]  /*102b0*/  LDL R2, [R1+0x16a8] ;  /* 0x0016a80001027983 */ /* 0x0003620000100800 */
[----:B------:R-:W-:-:S04]  /*102c0*/  MOV R17, 0x0 ;  /* 0x0000000000117802 */ /* 0x000fc80000000f00 */
[----:B------:R-:W-:Y:S05]  /*102d0*/  RET.REL.NODEC R16 `(_ZN7cutlass13device_kernelIN5flash19enable_sm80_to_sm89INS1_16FlashAttnBwdSm80INS1_25CollectiveMainloopBwdSm80ILi2ELi2EN4cute5tupleIJNS5_1CILi128EEES8_NS7_ILi64EEEEEENS_10bfloat16_tEfNS_4arch4Sm80ELb0ELb0ELb1ELb1ELb1ELb0ELb0ELb0ELi2ELi4ELi4ELi4ELb0EEENS1_24CollectiveEpilogueBwdGQAISA_fSD_Li256ELb1ELb1EEENS1_19SingleTileSchedulerILb1ELb0ELb0ELi128EEEEEEEEEvNT_6ParamsE) ;  /* 0xfffefd2010007950 */ /* 0x000fea0003c3ffff */
        .type           $_ZN7cutlass13device_kernelIN5flash19enable_sm80_to_sm89INS1_16FlashAttnBwdSm80INS1_25CollectiveMainloopBwdSm80ILi2ELi2EN4cute5tupleIJNS5_1CILi128EEES8_NS7_ILi64EEEEEENS_10bfloat16_tEfNS_4arch4Sm80ELb0ELb0ELb1ELb1ELb1ELb0ELb0ELb0ELi2ELi4ELi4ELi4ELb0EEENS1_24CollectiveEpilogueBwdGQAISA_fSD_Li256ELb1ELb1EEENS1_19SingleTileSchedulerILb1ELb0ELb0ELi128EEEEEEEEEvNT_6ParamsE$_ZZN4cuteplIJiEJNS_1CILi0EEEiEEEDaRKNS_15ArithmeticTupleIJDpT_EEERKNS3_IJDpT0_EEEENKUlDpRKT_E_clIJiiEEEDaSH_,@function
        .size           $_ZN7cutlass13device_kernelIN5flash19enable_sm80_to_sm89INS1_16FlashAttnBwdSm80INS1_25CollectiveMainloopBwdSm80ILi2ELi2EN4cute5tupleIJNS5_1CILi128EEES8_NS7_ILi64EEEEEENS_10bfloat16_tEfNS_4arch4Sm80ELb0ELb0ELb1ELb1ELb1ELb0ELb0ELb0ELi2ELi4ELi4ELi4ELb0EEENS1_24CollectiveEpilogueBwdGQAISA_fSD_Li256ELb1ELb1EEENS1_19SingleTileSchedulerILb1ELb0ELb0ELi128EEEEEEEEEvNT_6ParamsE$_ZZN4cuteplIJiEJNS_1CILi0EEEiEEEDaRKNS_15ArithmeticTupleIJDpT_EEERKNS3_IJDpT0_EEEENKUlDpRKT_E_clIJiiEEEDaSH_,($_ZN7cutlass13device_kernelIN5flash19enable_sm80_to_sm89INS1_16FlashAttnBwdSm80INS1_25CollectiveMainloopBwdSm80ILi2ELi2EN4cute5tupleIJNS5_1CILi128EEES8_NS7_ILi64EEEEEENS_10bfloat16_tEfNS_4arch4Sm80ELb0ELb0ELb1ELb1ELb1ELb0ELb0ELb0ELi2ELi4ELi4ELi4ELb0EEENS1_24CollectiveEpilogueBwdGQAISA_fSD_Li256ELb1ELb1EEENS1_19SingleTileSchedulerILb1ELb0ELb0ELi128EEEEEEEEEvNT_6ParamsE$_ZZN4cuteplIJiiEJNS_1CILi0EEES2_EEEDaRKNS_15ArithmeticTupleIJDpT_EEERKNS3_IJDpT0_EEEENKUlDpRKT_E_clIJiiEEEDaSH_ - $_ZN7cutlass13device_kernelIN5flash19enable_sm80_to_sm89INS1_16FlashAttnBwdSm80INS1_25CollectiveMainloopBwdSm80ILi2ELi2EN4cute5tupleIJNS5_1CILi128EEES8_NS7_ILi64EEEEEENS_10bfloat16_tEfNS_4arch4Sm80ELb0ELb0ELb1ELb1ELb1ELb0ELb0ELb0ELi2ELi4ELi4ELi4ELb0EEENS1_24CollectiveEpilogueBwdGQAISA_fSD_Li256ELb1ELb1EEENS1_19SingleTileSchedulerILb1ELb0ELb0ELi128EEEEEEEEEvNT_6ParamsE$_ZZN4cuteplIJiEJNS_1CILi0EEEiEEEDaRKNS_15ArithmeticTupleIJDpT_EEERKNS3_IJDpT0_EEEENKUlDpRKT_E_clIJiiEEEDaSH_)
$_ZN7cutlass13device_kernelIN5flash19enable_sm80_to_sm89INS1_16FlashAttnBwdSm80INS1_25CollectiveMainloopBwdSm80ILi2ELi2EN4cute5tupleIJNS5_1CILi128EEES8_NS7_ILi64EEEEEENS_10bfloat16_tEfNS_4arch4Sm80ELb0ELb0ELb1ELb1ELb1ELb0ELb0ELb0ELi2ELi4ELi4ELi4ELb0EEENS1_24CollectiveEpilogueBwdGQAISA_fSD_Li256ELb1ELb1EEENS1_19SingleTileSchedulerILb1ELb0ELb0ELi128EEEEEEEEEvNT_6ParamsE$_ZZN4cuteplIJiEJNS_1CILi0EEEiEEEDaRKNS_15ArithmeticTupleIJDpT_EEERKNS3_IJDpT0_EEEENKUlDpRKT_E_clIJiiEEEDaSH_:
        /* <DEDUP_REMOVED lines=8> */
        .type           $_ZN7cutlass13device_kernelIN5flash19enable_sm80_to_sm89INS1_16FlashAttnBwdSm80INS1_25CollectiveMainloopBwdSm80ILi2ELi2EN4cute5tupleIJNS5_1CILi128EEES8_NS7_ILi64EEEEEENS_10bfloat16_tEfNS_4arch4Sm80ELb0ELb0ELb1ELb1ELb1ELb0ELb0ELb0ELi2ELi4ELi4ELi4ELb0EEENS1_24CollectiveEpilogueBwdGQAISA_fSD_Li256ELb1ELb1EEENS1_19SingleTileSchedulerILb1ELb0ELb0ELi128EEEEEEEEEvNT_6ParamsE$_ZZN4cuteplIJiiEJNS_1CILi0EEES2_EEEDaRKNS_15ArithmeticTupleIJDpT_EEERKNS3_IJDpT0_EEEENKUlDpRKT_E_clIJiiEEEDaSH_,@function
        .size           $_ZN7cutlass13device_kernelIN5flash19enable_sm80_to_sm89INS1_16FlashAttnBwdSm80INS1_25CollectiveMainloopBwdSm80ILi2ELi2EN4cute5tupleIJNS5_1CILi128EEES8_NS7_ILi64EEEEEENS_10bfloat16_tEfNS_4arch4Sm80ELb0ELb0ELb1ELb1ELb1ELb0ELb0ELb0ELi2ELi4ELi4ELi4ELb0EEENS1_24CollectiveEpilogueBwdGQAISA_fSD_Li256ELb1ELb1EEENS1_19SingleTileSchedulerILb1ELb0ELb0ELi128EEEEEEEEEvNT_6ParamsE$_ZZN4cuteplIJiiEJNS_1CILi0EEES2_EEEDaRKNS_15ArithmeticTupleIJDpT_EEERKNS3_IJDpT0_EEEENKUlDpRKT_E_clIJiiEEEDaSH_,($_ZN7cutlass13device_kernelIN5flash19enable_sm80_to_sm89INS1_16FlashAttnBwdSm80INS1_25CollectiveMainloopBwdSm80ILi2ELi2EN4cute5tupleIJNS5_1CILi128EEES8_NS7_ILi64EEEEEENS_10bfloat16_tEfNS_4arch4Sm80ELb0ELb0ELb1ELb1ELb1ELb0ELb0ELb0ELi2ELi4ELi4ELi4ELb0EEENS1_24CollectiveEpilogueBwdGQAISA_fSD_Li256ELb1ELb1EEENS1_19SingleTileSchedulerILb1ELb0ELb0ELi128EEEEEEEEEvNT_6ParamsE$_ZZN4cuteplIJiiEJiiEEEDaRKNS_15ArithmeticTupleIJDpT_EEERKNS1_IJDpT0_EEEENKUlDpRKT_E_clIJiiEEEDaSF_ - $_ZN7cutlass13device_kernelIN5flash19enable_sm80_to_sm89INS1_16FlashAttnBwdSm80INS1_25CollectiveMainloopBwdSm80ILi2ELi2EN4cute5tupleIJNS5_1CILi128EEES8_NS7_ILi64EEEEEENS_10bfloat16_tEfNS_4arch4Sm80ELb0ELb0ELb1ELb1ELb1ELb0ELb0ELb0ELi2ELi4ELi4ELi4ELb0EEENS1_24CollectiveEpilogueBwdGQAISA_fSD_Li256ELb1ELb1EEENS1_19SingleTileSchedulerILb1ELb0ELb0ELi128EEEEEEEEEvNT_6ParamsE$_ZZN4cuteplIJiiEJNS_1CILi0EEES2_EEEDaRKNS_15ArithmeticTupleIJDpT_EEERKNS3_IJDpT0_EEEENKUlDpRKT_E_clIJiiEEEDaSH_)
$_ZN7cutlass13device_kernelIN5flash19enable_sm80_to_sm89INS1_16FlashAttnBwdSm80INS1_25CollectiveMainloopBwdSm80ILi2ELi2EN4cute5tupleIJNS5_1CILi128EEES8_NS7_ILi64EEEEEENS_10bfloat16_tEfNS_4arch4Sm80ELb0ELb0ELb1ELb1ELb1ELb0ELb0ELb0ELi2ELi4ELi4ELi4ELb0EEENS1_24CollectiveEpilogueBwdGQAISA_fSD_Li256ELb1ELb1EEENS1_19SingleTileSchedulerILb1ELb0ELb0ELi128EEEEEEEEEvNT_6ParamsE$_ZZN4cuteplIJiiEJNS_1CILi0EEES2_EEEDaRKNS_15ArithmeticTupleIJDpT_EEERKNS3_IJDpT0_EEEENKUlDpRKT_E_clIJiiEEEDaSH_:
        /* <DEDUP_REMOVED lines=8> */
        .type           $_ZN7cutlass13device_kernelIN5flash19enable_sm80_to_sm89INS1_16FlashAttnBwdSm80INS1_25CollectiveMainloopBwdSm80ILi2ELi2EN4cute5tupleIJNS5_1CILi128EEES8_NS7_ILi64EEEEEENS_10bfloat16_tEfNS_4arch4Sm80ELb0ELb0ELb1ELb1ELb1ELb0ELb0ELb0ELi2ELi4ELi4ELi4ELb0EEENS1_24CollectiveEpilogueBwdGQAISA_fSD_Li256ELb1ELb1EEENS1_19SingleTileSchedulerILb1ELb0ELb0ELi128EEEEEEEEEvNT_6ParamsE$_ZZN4cuteplIJiiEJiiEEEDaRKNS_15ArithmeticTupleIJDpT_EEERKNS1_IJDpT0_EEEENKUlDpRKT_E_clIJiiEEEDaSF_,@function
        .size           $_ZN7cutlass13device_kernelIN5flash19enable_sm80_to_sm89INS1_16FlashAttnBwdSm80INS1_25CollectiveMainloopBwdSm80ILi2ELi2EN4cute5tupleIJNS5_1CILi128EEES8_NS7_ILi64EEEEEENS_10bfloat16_tEfNS_4arch4Sm80ELb0ELb0ELb1ELb1ELb1ELb0ELb0ELb0ELi2ELi4ELi4ELi4ELb0EEENS1_24CollectiveEpilogueBwdGQAISA_fSD_Li256ELb1ELb1EEENS1_19SingleTileSchedulerILb1ELb0ELb0ELi128EEEEEEEEEvNT_6ParamsE$_ZZN4cuteplIJiiEJiiEEEDaRKNS_15ArithmeticTupleIJDpT_EEERKNS1_IJDpT0_EEEENKUlDpRKT_E_clIJiiEEEDaSF_,($_ZN7cutlass13device_kernelIN5flash19enable_sm80_to_sm89INS1_16FlashAttnBwdSm80INS1_25CollectiveMainloopBwdSm80ILi2ELi2EN4cute5tupleIJNS5_1CILi128EEES8_NS7_ILi64EEEEEENS_10bfloat16_tEfNS_4arch4Sm80ELb0ELb0ELb1ELb1ELb1ELb0ELb0ELb0ELi2ELi4ELi4ELi4ELb0EEENS1_24CollectiveEpilogueBwdGQAISA_fSD_Li256ELb1ELb1EEENS1_19SingleTileSchedulerILb1ELb0ELb0ELi128EEEEEEEEEvNT_6ParamsE$_ZZN5flash25CollectiveMainloopBwdSm80ILi2ELi2EN4cute5tupleIJNS1_1CILi128EEES4_NS3_ILi64EEEEEEN7cutlass10bfloat16_tEfNS7_4arch4Sm80ELb0ELb0ELb1ELb1ELb1ELb0ELb0ELb0ELi2ELi4ELi4ELi4ELb0EE3mmaINS_16FlashAttnBwdSm80ISB_NS_24CollectiveEpilogueBwdGQAIS6_fSA_Li256ELb1ELb1EEENS_19SingleTileSchedulerILb1ELb0ELb0ELi128EEEE13SharedStorageENS1_6TensorINS1_11ArrayEngineIfLm32EEENS1_6LayoutINS2_IJNS2_IJNS3_ILi2EEESO_EEESO_NS3_ILi4EEEEEENS2_IJNS2_IJNS3_ILi1EEESO_EEESQ_NS3_ILi8EEEEEEEEEEEEbRKNSB_6ParamsERT0_S12_iNS2_IJiiiEEERT_ENKUlRT_iE_clINSK_INSL_IfLm64EEENSN_INS2_IJSP_SO_SU_EEESV_EEEEEEDaS17_i - $_ZN7cutlass13device_kernelIN5flash19enable_sm80_to_sm89INS1_16FlashAttnBwdSm80INS1_25CollectiveMainloopBwdSm80ILi2ELi2EN4cute5tupleIJNS5_1CILi128EEES8_NS7_ILi64EEEEEENS_10bfloat16_tEfNS_4arch4Sm80ELb0ELb0ELb1ELb1ELb1ELb0ELb0ELb0ELi2ELi4ELi4ELi4ELb0EEENS1_24CollectiveEpilogueBwdGQAISA_fSD_Li256ELb1ELb1EEENS1_19SingleTileSchedulerILb1ELb0ELb0ELi128EEEEEEEEEvNT_6ParamsE$_ZZN4cuteplIJiiEJiiEEEDaRKNS_15ArithmeticTupleIJDpT_EEERKNS1_IJDpT0_EEEENKUlDpRKT_E_clIJiiEEEDaSF_)
$_ZN7cutlass13device_kernelIN5flash19enable_sm80_to_sm89INS1_16FlashAttnBwdSm80INS1_25CollectiveMainloopBwdSm80ILi2ELi2EN4cute5tupleIJNS5_1CILi128EEES8_NS7_ILi64EEEEEENS_10bfloat16_tEfNS_4arch4Sm80ELb0ELb0ELb1ELb1ELb1ELb0ELb0ELb0ELi2ELi4ELi4ELi4ELb0EEENS1_24CollectiveEpilogueBwdGQAISA_fSD_Li256ELb1ELb1EEENS1_19SingleTileSchedulerILb1ELb0ELb0ELi128EEEEEEEEEvNT_6ParamsE$_ZZN4cuteplIJiiEJiiEEEDaRKNS_15ArithmeticTupleIJDpT_EEERKNS1_IJDpT0_EEEENKUlDpRKT_E_clIJiiEEEDaSF_:
        /* <DEDUP_REMOVED lines=8> */
        .type           $_ZN7cutlass13device_kernelIN5flash19enable_sm80_to_sm89INS1_16FlashAttnBwdSm80INS1_25CollectiveMainloopBwdSm80ILi2ELi2EN4cute5tupleIJNS5_1CILi128EEES8_NS7_ILi64EEEEEENS_10bfloat16_tEfNS_4arch4Sm80ELb0ELb0ELb1ELb1ELb1ELb0ELb0ELb0ELi2ELi4ELi4ELi4ELb0EEENS1_24CollectiveEpilogueBwdGQAISA_fSD_Li256ELb1ELb1EEENS1_19SingleTileSchedulerILb1ELb0ELb0ELi128EEEEEEEEEvNT_6ParamsE$_ZZN5flash25CollectiveMainloopBwdSm80ILi2ELi2EN4cute5tupleIJNS1_1CILi128EEES4_NS3_ILi64EEEEEEN7cutlass10bfloat16_tEfNS7_4arch4Sm80ELb0ELb0ELb1ELb1ELb1ELb0ELb0ELb0ELi2ELi4ELi4ELi4ELb0EE3mmaINS_16FlashAttnBwdSm80ISB_NS_24CollectiveEpilogueBwdGQAIS6_fSA_Li256ELb1ELb1EEENS_19SingleTileSchedulerILb1ELb0ELb0ELi128EEEE13SharedStorageENS1_6TensorINS1_11ArrayEngineIfLm32EEENS1_6LayoutINS2_IJNS2_IJNS3_ILi2EEESO_EEESO_NS3_ILi4EEEEEENS2_IJNS2_IJNS3_ILi1EEESO_EEESQ_NS3_ILi8EEEEEEEEEEEEbRKNSB_6ParamsERT0_S12_iNS2_IJiiiEEERT_ENKUlRT_iE_clINSK_INSL_IfLm64EEENSN_INS2_IJSP_SO_SU_EEESV_EEEEEEDaS17_i,@function
        .size           $_ZN7cutlass13device_kernelIN5flash19enable_sm80_to_sm89INS1_16FlashAttnBwdSm80INS1_25CollectiveMainloopBwdSm80ILi2ELi2EN4cute5tupleIJNS5_1CILi128EEES8_NS7_ILi64EEEEEENS_10bfloat16_tEfNS_4arch4Sm80ELb0ELb0ELb1ELb1ELb1ELb0ELb0ELb0ELi2ELi4ELi4ELi4ELb0EEENS1_24CollectiveEpilogueBwdGQAISA_fSD_Li256ELb1ELb1EEENS1_19SingleTileSchedulerILb1ELb0ELb0ELi128EEEEEEEEEvNT_6ParamsE$_ZZN5flash25CollectiveMainloopBwdSm80ILi2ELi2EN4cute5tupleIJNS1_1CILi128EEES4_NS3_ILi64EEEEEEN7cutlass10bfloat16_tEfNS7_4arch4Sm80ELb0ELb0ELb1ELb1ELb1ELb0ELb0ELb0ELi2ELi4ELi4ELi4ELb0EE3mmaINS_16FlashAttnBwdSm80ISB_NS_24CollectiveEpilogueBwdGQAIS6_fSA_Li256ELb1ELb1EEENS_19SingleTileSchedulerILb1ELb0ELb0ELi128EEEE13SharedStorageENS1_6TensorINS1_11ArrayEngineIfLm32EEENS1_6LayoutINS2_IJNS2_IJNS3_ILi2EEESO_EEESO_NS3_ILi4EEEEEENS2_IJNS2_IJNS3_ILi1EEESO_EEESQ_NS3_ILi8EEEEEEEEEEEEbRKNSB_6ParamsERT0_S12_iNS2_IJiiiEEERT_ENKUlRT_iE_clINSK_INSL_IfLm64EEENSN_INS2_IJSP_SO_SU_EEESV_EEEEEEDaS17_i,($_ZN7cutlass13device_kernelIN5flash19enable_sm80_to_sm89INS1_16FlashAttnBwdSm80INS1_25CollectiveMainloopBwdSm80ILi2ELi2EN4cute5tupleIJNS5_1CILi128EEES8_NS7_ILi64EEEEEENS_10bfloat16_tEfNS_4arch4Sm80ELb0ELb0ELb1ELb1ELb1ELb0ELb0ELb0ELi2ELi4ELi4ELi4ELb0EEENS1_24CollectiveEpilogueBwdGQAISA_fSD_Li256ELb1ELb1EEENS1_19SingleTileSchedulerILb1ELb0ELb0ELi128EEEEEEEEEvNT_6ParamsE$_ZZN5flash25CollectiveMainloopBwdSm80ILi2ELi2EN4cute5tupleIJNS1_1CILi128EEES4_NS3_ILi64EEEEEEN7cutlass10bfloat16_tEfNS7_4arch4Sm80ELb0ELb0ELb1ELb1ELb1ELb0ELb0ELb0ELi2ELi4ELi4ELi4ELb0EE3mmaINS_16FlashAttnBwdSm80ISB_NS_24CollectiveEpilogueBwdGQAIS6_fSA_Li256ELb1ELb1EEENS_19SingleTileSchedulerILb1ELb0ELb0ELi128EEEE13SharedStorageENS1_6TensorINS1_11ArrayEngineIfLm32EEENS1_6LayoutINS2_IJNS2_IJNS3_ILi2EEESO_EEESO_NS3_ILi4EEEEEENS2_IJNS2_IJNS3_ILi1EEESO_EEESQ_NS3_ILi8EEEEEEEEEEEEbRKNSB_6ParamsERT0_S12_iNS2_IJiiiEEERT_ENKUliT_E_clIZSC_ISJ_SX_EbS10_S12_S12_iS13_S15_EUlRS16_iE_EEDaiS16_ - $_ZN7cutlass13device_kernelIN5flash19enable_sm80_to_sm89INS1_16FlashAttnBwdSm80INS1_25CollectiveMainloopBwdSm80ILi2ELi2EN4cute5tupleIJNS5_1CILi128EEES8_NS7_ILi64EEEEEENS_10bfloat16_tEfNS_4arch4Sm80ELb0ELb0ELb1ELb1ELb1ELb0ELb0ELb0ELi2ELi4ELi4ELi4ELb0EEENS1_24CollectiveEpilogueBwdGQAISA_fSD_Li256ELb1ELb1EEENS1_19SingleTileSchedulerILb1ELb0ELb0ELi128EEEEEEEEEvNT_6ParamsE$_ZZN5flash25CollectiveMainloopBwdSm80ILi2ELi2EN4cute5tupleIJNS1_1CILi128EEES4_NS3_ILi64EEEEEEN7cutlass10bfloat16_tEfNS7_4arch4Sm80ELb0ELb0ELb1ELb1ELb1ELb0ELb0ELb0ELi2ELi4ELi4ELi4ELb0EE3mmaINS_16FlashAttnBwdSm80ISB_NS_24CollectiveEpilogueBwdGQAIS6_fSA_Li256ELb1ELb1EEENS_19SingleTileSchedulerILb1ELb0ELb0ELi128EEEE13SharedStorageENS1_6TensorINS1_11ArrayEngineIfLm32EEENS1_6LayoutINS2_IJNS2_IJNS3_ILi2EEESO_EEESO_NS3_ILi4EEEEEENS2_IJNS2_IJNS3_ILi1EEESO_EEESQ_NS3_ILi8EEEEEEEEEEEEbRKNSB_6ParamsERT0_S12_iNS2_IJiiiEEERT_ENKUlRT_iE_clINSK_INSL_IfLm64EEENSN_INS2_IJSP_SO_SU_EEESV_EEEEEEDaS17_i)
$_ZN7cutlass13device_kernelIN5flash19enable_sm80_to_sm89INS1_16FlashAttnBwdSm80INS1_25CollectiveMainloopBwdSm80ILi2ELi2EN4cute5tupleIJNS5_1CILi128EEES8_NS7_ILi64EEEEEENS_10bfloat16_tEfNS_4arch4Sm80ELb0ELb0ELb1ELb1ELb1ELb0ELb0ELb0ELi2ELi4ELi4ELi4ELb0EEENS1_24CollectiveEpilogueBwdGQAISA_fSD_Li256ELb1ELb1EEENS1_19SingleTileSchedulerILb1ELb0ELb0ELi128EEEEEEEEEvNT_6ParamsE$_ZZN5flash25CollectiveMainloopBwdSm80ILi2ELi2EN4cute5tupleIJNS1_1CILi128EEES4_NS3_ILi64EEEEEEN7cutlass10bfloat16_tEfNS7_4arch4Sm80ELb0ELb0ELb1ELb1ELb1ELb0ELb0ELb0ELi2ELi4ELi4ELi4ELb0EE3mmaINS_16FlashAttnBwdSm80ISB_NS_24CollectiveEpilogueBwdGQAIS6_fSA_Li256ELb1ELb1EEENS_19SingleTileSchedulerILb1ELb0ELb0ELi128EEEE13SharedStorageENS1_6TensorINS1_11ArrayEngineIfLm32EEENS1_6LayoutINS2_IJNS2_IJNS3_ILi2EEESO_EEESO_NS3_ILi4EEEEEENS2_IJNS2_IJNS3_ILi1EEESO_EEESQ_NS3_ILi8EEEEEEEEEEEEbRKNSB_6ParamsERT0_S12_iNS2_IJiiiEEERT_ENKUlRT_iE_clINSK_INSL_IfLm64EEENSN_INS2_IJSP_SO_SU_EEESV_EEEEEEDaS17_i:
        /* <DEDUP_REMOVED lines=12> */
[----:B-1---5:R-:W-:Y:S05]  /*10520*/  CALL.REL.NOINC `($_ZN7cutlass13device_kernelIN5flash19enable_sm80_to_sm89INS1_16FlashAttnBwdSm80INS1_25CollectiveMainloopBwdSm80ILi2ELi2EN4cute5tupleIJNS5_1CILi128EEES8_NS7_ILi64EEEEEENS_10bfloat16_tEfNS_4arch4Sm80ELb0ELb0ELb1ELb1ELb1ELb0ELb0ELb0ELi2ELi4ELi4ELi4ELb0EEENS1_24CollectiveEpilogueBwdGQAISA_fSD_Li256ELb1ELb1EEENS1_19SingleTileSchedulerILb1ELb0ELb0ELi128EEEEEEEEEvNT_6ParamsE$_ZZN4cute7idx2crdIiNS_5tupleIJNS_1CILi32EEENS2_ILi4EEENS2_ILi2EEENS2_ILi1EEEEEENS1_IJS6_S3_NS2_ILi128EEENS2_ILi0EEEEEEEEDaRKT_RKT0_RKT1_ENKUlRKT_RKT0_E_clIS3_S6_EEDaSM_SP_) ;  /* 0xfffff5a000007944 */ /* 0x022fea0003c3ffff */
[----:B------:R-:W-:Y:S02]  /*10530*/  MOV R6, 0x10550 ;  /* 0x0001055000067802 */ /* 0x000fe40000000f00 */
[----:B------:R-:W-:Y:S05]  /*10540*/  CALL.REL.NOINC `($_ZN7cutlass13device_kernelIN5flash19enable_sm80_to_sm89INS1_16FlashAttnBwdSm80INS1_25CollectiveMainloopBwdSm80ILi2ELi2EN4cute5tupleIJNS5_1CILi128EEES8_NS7_ILi64EEEEEENS_10bfloat16_tEfNS_4arch4Sm80ELb0ELb0ELb1ELb1ELb1ELb0ELb0ELb0ELi2ELi4ELi4ELi4ELb0EEENS1_24CollectiveEpilogueBwdGQAISA_fSD_Li256ELb1ELb1EEENS1_19SingleTileSchedulerILb1ELb0ELb0ELi128EEEEEEEEEvNT_6ParamsE$_ZZN4cute7idx2crdIiNS_5tupleIJNS_1CILi32EEENS2_ILi4EEENS2_ILi2EEENS2_ILi1EEEEEENS1_IJS6_S3_NS2_ILi128EEENS2_ILi0EEEEEEEEDaRKT_RKT0_RKT1_ENKUlRKT_RKT0_E_clIS4_S3_EEDaSM_SP_) ;  /* 0xfffff5f000007944 */ /* 0x000fea0003c3ffff */
[----:B------:R1:W-:Y:S01]  /*10550*/  STL [R1+0x1388], R8 ;  /* 0x0013880801007387 */ /* 0x0003e20000100800 */
[----:B------:R-:W-:-:S03]  /*10560*/  MOV R6, 0x10580 ;  /* 0x0001058000067802 */ /* 0x000fc60000000f00 */
[----:B-1----:R-:W-:Y:S05]  /*10570*/  CALL.REL.NOINC `($_ZN7cutlass13device_kernelIN5flash19enable_sm80_to_sm89INS1_16FlashAttnBwdSm80INS1_25CollectiveMainloopBwdSm80ILi2ELi2EN4cute5tupleIJNS5_1CILi128EEES8_NS7_ILi64EEEEEENS_10bfloat16_tEfNS_4arch4Sm80ELb0ELb0ELb1ELb1ELb1ELb0ELb0ELb0ELi2ELi4ELi4ELi4ELb0EEENS1_24CollectiveEpilogueBwdGQAISA_fSD_Li256ELb1ELb1EEENS1_19SingleTileSchedulerILb1ELb0ELb0ELi128EEEEEEEEEvNT_6ParamsE$_ZZN4cute7idx2crdIiNS_5tupleIJNS_1CILi32EEENS2_ILi4EEENS2_ILi2EEENS2_ILi1EEEEEENS1_IJS6_S3_NS2_ILi128EEENS2_ILi0EEEEEEEEDaRKT_RKT0_RKT1_ENKUlRKT_RKT0_E_clIS5_S8_EEDaSM_SP_) ;  /* 0xfffff66000007944 */ /* 0x002fea0003c3ffff */
[----:B------:R1:W-:Y:S01]  /*10580*/  STL [R1+0x1394], R2 ;  /* 0x0013940201007387 */ /* 0x0003e20000100800 */
[----:B------:R-:W-:-:S03]  /*10590*/  MOV R6, 0x105b0 ;  /* 0x000105b000067802 */ /* 0x000fc60000000f00 */
[----:B-1----:R-:W-:Y:S05]  /*105a0*/  CALL.REL.NOINC `($_ZN7cutlass13device_kernelIN5flash19enable_sm80_to_sm89INS1_16FlashAttnBwdSm80INS1_25CollectiveMainloopBwdSm80ILi2ELi2EN4cute5tupleIJNS5_1CILi128EEES8_NS7_ILi64EEEEEENS_10bfloat16_tEfNS_4arch4Sm80ELb0ELb0ELb1ELb1ELb1ELb0ELb0ELb0ELi2ELi4ELi4ELi4ELb0EEENS1_24CollectiveEpilogueBwdGQAISA_fSD_Li256ELb1ELb1EEENS1_19SingleTileSchedulerILb1ELb0ELb0ELi128EEEEEEEEEvNT_6ParamsE$_ZZN4cute9transformINS_5tupleIJNS_1CILi32EEENS2_ILi4EEENS2_ILi2EEENS2_ILi1EEEEEENS1_IJS6_S3_NS2_ILi128EEENS2_ILi0EEEEEEZNS_7idx2crdIiS7_SA_EEDaRKT_RKT0_RKT1_EUlRKT_RKT0_E_EEDaSE_SH_OSI_ENKUlDpSN_E_clIJiiiS9_EEEDaST_) ;  /* 0xfffff75000007944 */ /* 0x002fea0003c3ffff */
[----:B------:R-:W-:Y:S02]  /*105b0*/  MOV R6, 0x105d0 ;  /* 0x000105d000067802 */ /* 0x000fe40000000f00 */
[----:B--2--5:R-:W-:Y:S05]  /*105c0*/  CALL.REL.NOINC `($_ZN7cutlass13device_kernelIN5flash19enable_sm80_to_sm89INS1_16FlashAttnBwdSm80INS1_25CollectiveMainloopBwdSm80ILi2ELi2EN4cute5tupleIJNS5_1CILi128EEES8_NS7_ILi64EEEEEENS_10bfloat16_tEfNS_4arch4Sm80ELb0ELb0ELb1ELb1ELb1ELb0ELb0ELb0ELi2ELi4ELi4ELi4ELb0EEENS1_24CollectiveEpilogueBwdGQAISA_fSD_Li256ELb1ELb1EEENS1_19SingleTileSchedulerILb1ELb0ELb0ELi128EEEEEEEEEvNT_6ParamsE$_ZZN4cute7crd2crdINS_5tupleIJiiiNS_1CILi0EEEEEENS1_IJNS2_ILi32EEENS2_ILi4EEENS2_ILi2EEENS2_ILi1EEEEEENS1_IJS8_S8_S8_S8_EEEEEDaRKT_RKT0_RKT1_ENKUlRKT_RKT0_RKT1_E_clIiS5_S8_EEDaSM_SP_SS_) ;  /* 0xffffea8000007944 */ /* 0x024fea0003c3ffff */
[----:B------:R-:W-:Y:S02]  /*105d0*/  MOV R10, R2 ;  /* 0x00000002000a7202 */ /* 0x000fe40000000f00 */
[----:B------:R-:W-:Y:S02]  /*105e0*/  MOV R2, 0x10600 ;  /* 0x0001060000027802 */ /* 0x000fe40000000f00 */
[----:B------:R-:W-:Y:S05]  /*105f0*/  CALL.REL.NOINC `($_ZN7cutlass13device_kernelIN5flash19enable_sm80_to_sm89INS1_16FlashAttnBwdSm80INS1_25CollectiveMainloopBwdSm80ILi2ELi2EN4cute5tupleIJNS5_1CILi128EEES8_NS7_ILi64EEEEEENS_10bfloat16_tEfNS_4arch4Sm80ELb0ELb0ELb1ELb1ELb1ELb0ELb0ELb0ELi2ELi4ELi4ELi4ELb0EEENS1_24CollectiveEpilogueBwdGQAISA_fSD_Li256ELb1ELb1EEENS1_19SingleTileSchedulerILb1ELb0ELb0ELi128EEEEEEEEEvNT_6ParamsE$_ZZN4cute7crd2crdINS_5tupleIJiiiNS_1CILi0EEEEEENS1_IJNS2_ILi32EEENS2_ILi4EEENS2_ILi2EEENS2_ILi1EEEEEENS1_IJS8_S8_S8_S8_EEEEEDaRKT_RKT0_RKT1_ENKUlRKT_RKT0_RKT1_E_clIiS6_S8_EEDaSM_SP_SS_) ;  /* 0xffffea8000007944 */ /* 0x000fea0003c3ffff */
[----:B------:R1:W-:Y:S01]  /*10600*/  STL [R1+0x1388], R3 ;  /* 0x0013880301007387 */ /* 0x0003e20000100800 */
[----:B------:R-:W-:-:S03]  /*10610*/  MOV R2, 0x10630 ;  /* 0x0001063000027802 */ /* 0x000fc60000000f00 */
[----:B-1----:R-:W-:Y:S05]  /*10620*/  CALL.REL.NOINC `($_ZN7cutlass13device_kernelIN5flash19enable_sm80_to_sm89INS1_16FlashAttnBwdSm80INS1_25CollectiveMainloopBwdSm80ILi2ELi2EN4cute5tupleIJNS5_1CILi128EEES8_NS7_ILi64EEEEEENS_10bfloat16_tEfNS_4arch4Sm80ELb0ELb0ELb1ELb1ELb1ELb0ELb0ELb0ELi2ELi4ELi4ELi4ELb0EEENS1_24CollectiveEpilogueBwdGQAISA_fSD_Li256ELb1ELb1EEENS1_19SingleTileSchedulerILb1ELb0ELb0ELi128EEEEEEEEEvNT_6ParamsE$_ZZN4cute7crd2crdINS_5tupleIJiiiNS_1CILi0EEEEEENS1_IJNS2_ILi32EEENS2_ILi4EEENS2_ILi2EEENS2_ILi1EEEEEENS1_IJS8_S8_S8_S8_EEEEEDaRKT_RKT0_RKT1_ENKUlRKT_RKT0_RKT1_E_clIiS7_S8_EEDaSM_SP_SS_) ;  /* 0xffffea8000007944 */ /* 0x002fea0003c3ffff */
[----:B------:R1:W-:Y:S01]  /*10630*/  STL [R1+0x1394], R5 ;  /* 0x0013940501007387 */ /* 0x0003e20000100800 */
[----:B------:R-:W-:-:S03]  /*10640*/  MOV R6, 0x10660 ;  /* 0x0001066000067802 */ /* 0x000fc60000000f00 */
[----:B-1----:R-:W-:Y:S05]  /*10650*/  CALL.REL.NOINC `($_ZN7cutlass13device_kernelIN5flash19enable_sm80_to_sm89INS1_16FlashAttnBwdSm80INS1_25CollectiveMainloopBwdSm80ILi2ELi2EN4cute5tupleIJNS5_1CILi128EEES8_NS7_ILi64EEEEEENS_10bfloat16_tEfNS_4arch4Sm80ELb0ELb0ELb1ELb1ELb1ELb0ELb0ELb0ELi2ELi4ELi4ELi4ELb0EEENS1_24CollectiveEpilogueBwdGQAISA_fSD_Li256ELb1ELb1EEENS1_19SingleTileSchedulerILb1ELb0ELb0ELi128EEEEEEEEEvNT_6ParamsE$_ZZN4cute9transformINS_5tupleIJiiiNS_1CILi0EEEEEENS1_IJNS2_ILi32EEENS2_ILi4EEENS2_ILi2EEENS2_ILi1EEEEEENS1_IJS8_S8_S8_S8_EEEZNS_7crd2crdIS4_S9_SA_EEDaRKT_RKT0_RKT1_EUlRKT_RKT0_RKT1_E_EEDaSE_SH_SK_OT2_ENKUlDpSN_E_clIJiiiS3_EEEDaSX_) ;  /* 0xfffff84000007944 */ /* 0x002fea0003c3ffff */
[----:B-----5:R1:W-:Y:S01]  /*10660*/  STL [R1+0x13a8], R8 ;  /* 0x0013a80801007387 */ /* 0x0203e20000100800 */
[----:B------:R-:W-:Y:S01]  /*10670*/  IADD3 R17, R7, 0x30, RZ ;  /* 0x0000003007117810 */ /* 0x000fe20007ffe0ff */
[----:B------:R-:W-:Y:S01]  /*10680*/  IMAD.MOV.U32 R5, RZ, RZ, R2 ;  /* 0x000000ffff057224 */ /* 0x000fe200078e0002 */
[----:B------:R-:W-:Y:S01]  /*10690*/  MOV R6, 0x106e0 ;  /* 0x000106e000067802 */ /* 0x000fe20000000f00 */
[----:B------:R1:W-:Y:S01]  /*106a0*/  STL.U8 [R1+0x139c], RZ ;  /* 0x00139cff01007387 */ /* 0x0003e20000100000 */
[----:B------:R-:W-:-:S03]  /*106b0*/  IMAD.MOV.U32 R45, RZ, RZ, RZ ;  /* 0x000000ffff2d7224 */ /* 0x000fc600078e00ff */
[----:B------:R1:W-:Y:S04]  /*106c0*/  STL.64 [R1+0x13a0], R2 ;  /* 0x0013a00201007387 */ /* 0x0003e80000100a00 */
[----:B-12---:R-:W-:Y:S05]  /*106d0*/  CALL.REL.NOINC `($_ZN7cutlass13device_kernelIN5flash19enable_sm80_to_sm89INS1_16FlashAttnBwdSm80INS1_25CollectiveMainloopBwdSm80ILi2ELi2EN4cute5tupleIJNS5_1CILi128EEES8_NS7_ILi64EEEEEENS_10bfloat16_tEfNS_4arch4Sm80ELb0ELb0ELb1ELb1ELb1ELb0ELb0ELb0ELi2ELi4ELi4ELi4ELb0EEENS1_24CollectiveEpilogueBwdGQAISA_fSD_Li256ELb1ELb1EEENS1_19SingleTileSchedulerILb1ELb0ELb0ELi128EEEEEEEEEvNT_6ParamsE$_ZN4cute3eso3ESOILb1ELb0EJNS_6LayoutINS_5tupleIJNS3_IJNS3_IJNS_1CILi4EEENS4_ILi8EEEEEENS3_IJS5_NS4_ILi2EEEEEEEEENS3_IJNS3_IJS8_S8_EEENS3_IJS8_S6_EEEEEEEEENS3_IJNS3_IJNS3_IJNS_11ScaledBasisIS8_JLi1EEEENSF_INS4_ILi1EEEJLi0EEEEEEENS3_IJNSF_INS4_ILi16EEEJLi0EEEENSF_IS6_JLi1EEEEEEEEEENS3_IJNS3_IJNSF_ISH_JLi1EEEENSF_IS6_JLi0EEEEEEENS3_IJNSF_INS4_ILi64EEEJLi0EEEENSF_ISK_JLi1EEEEEEEEEEEEEEENS_10ViewEngineINS_23ArithmeticTupleIteratorINS_15ArithmeticTupleIJNS4_ILi0EEES12_EEEEEEEEEC2ERKSY_RKS15_) ;  /* 0xffff8a0000007944 */ /* 0x006fea0003c3ffff */
[----:B------:R-:W-:Y:S01]  /*106e0*/  IMAD.MOV.U32 R10, RZ, RZ, R3 ;  /* 0x000000ffff0a7224 */ /* 0x000fe200078e0003 */
[----:B-1----:R-:W-:Y:S01]  /*106f0*/  IADD3 R2, R7, 0x28, RZ ;  /* 0x0000002807027810 */ /* 0x002fe20007ffe0ff */
[----:B------:R-:W-:Y:S01]  /*10700*/  IMAD.MOV.U32 R3, RZ, RZ, R15 ;  /* 0x000000ffff037224 */ /* 0x000fe200078e000f */
[----:B------:R-:W-:Y:S02]  /*10710*/  MOV R8, 0x10730 ;  /* 0x0001073000087802 */ /* 0x000fe40000000f00 */
[----:B------:R-:W-:Y:S05]  /*10720*/  CALL.REL.NOINC `($_ZN7cutlass13device_kernelIN5flash19enable_sm80_to_sm89INS1_16FlashAttnBwdSm80INS1_25CollectiveMainloopBwdSm80ILi2ELi2EN4cute5tupleIJNS5_1CILi128EEES8_NS7_ILi64EEEEEENS_10bfloat16_tEfNS_4arch4Sm80ELb0ELb0ELb1ELb1ELb1ELb0ELb0ELb0ELi2ELi4ELi4ELi4ELb0EEENS1_24CollectiveEpilogueBwdGQAISA_fSD_Li256ELb1ELb1EEENS1_19SingleTileSchedulerILb1ELb0ELb0ELi128EEEEEEEEEvNT_6ParamsE$_ZN4cute3eso3ESOILb0ELb0EJiiEEC2ERKiS4_) ;  /* 0xffff64c000007944 */ /* 0x000fea0003c3ffff */
[----:B-1----:R-:W2:Y:S01]  /*10730*/  LDL.64 R2, [R1+0x1388] ;  /* 0x0013880001027983 */ /* 0x002ea20000100a00 */
[----:B------:R-:W-:-:S03]  /*10740*/  MOV R6, 0x10780 ;  /* 0x0001078000067802 */ /* 0x000fc60000000f00 */
[----:B--2---:R1:W-:Y:S04]  /*10750*/  STL [R1+0x1394], R2 ;  /* 0x0013940201007387 */ /* 0x0043e80000100800 */
[----:B------:R1:W-:Y:S02]  /*10760*/  STL [R1+0x1398], R3 ;  /* 0x0013980301007387 */ /* 0x0003e40000100800 */
[----:B-1----:R-:W-:Y:S05]  /*10770*/  CALL.REL.NOINC `($_ZN7cutlass13device_kernelIN5flash19enable_sm80_to_sm89INS1_16FlashAttnBwdSm80INS1_25CollectiveMainloopBwdSm80ILi2ELi2EN4cute5tupleIJNS5_1CILi128EEES8_NS7_ILi64EEEEEENS_10bfloat16_tEfNS_4arch4Sm80ELb0ELb0ELb1ELb1ELb1ELb0ELb0ELb0ELi2ELi4ELi4ELi4ELb0EEENS1_24CollectiveEpilogueBwdGQAISA_fSD_Li256ELb1ELb1EEENS1_19SingleTileSchedulerILb1ELb0ELb0ELi128EEEEEEEEEvNT_6ParamsE$_ZN4cute3eso3ESOILb0ELb0EJiNS_5tupleIJiiEEEEEC2ERKiRKS3_) ;  /* 0xffff63d000007944 */ /* 0x002fea0003c3ffff */
[----:B-1----:R1:W5:Y:S04]  /*10780*/  LDL R5, [R1+0x1390] ;  /* 0x0013900001057983 */ /* 0x0023680000100800 */
[----:B------:R1:W5:Y:S01]  /*10790*/  LDL.64 R2, [R1+0x1388] ;  /* 0x0013880001027983 */ /* 0x0003620000100a00 */
[----:B------:R-:W-:-:S03]  /*107a0*/  MOV R6, 0x107c0 ;  /* 0x000107c000067802 */ /* 0x000fc60000000f00 */
[----:B-1---5:R-:W-:Y:S05]  /*107b0*/  CALL.REL.NOINC `($_ZN7cutlass13device_kernelIN5flash19enable_sm80_to_sm89INS1_16FlashAttnBwdSm80INS1_25CollectiveMainloopBwdSm80ILi2ELi2EN4cute5tupleIJNS5_1CILi128EEES8_NS7_ILi64EEEEEENS_10bfloat16_tEfNS_4arch4Sm80ELb0ELb0ELb1ELb1ELb1ELb0ELb0ELb0ELi2ELi4ELi4ELi4ELb0EEENS1_24CollectiveEpilogueBwdGQAISA_fSD_Li256ELb1ELb1EEENS1_19SingleTileSchedulerILb1ELb0ELb0ELi128EEEEEEEEEvNT_6ParamsE$_ZN4cute3eso3ESOILb0ELb1EJNS_5tupleIJiNS2_IJiiEEEEEENS2_IJNS_10UnderscoreENS2_IJS5_S5_EEEEEEEEC2ERKS4_RKS7_) ;  /* 0xffff6a0000007944 */ /* 0x022fea0003c3ffff */
        /* <DEDUP_REMOVED lines=10> */
[----:B-1---5:R-:W-:Y:S05]  /*10860*/  CALL.REL.NOINC `($_ZN7cutlass13device_kernelIN5flash19enable_sm80_to_sm89INS1_16FlashAttnBwdSm80INS1_25CollectiveMainloopBwdSm80ILi2ELi2EN4cute5tupleIJNS5_1CILi128EEES8_NS7_ILi64EEEEEENS_10bfloat16_tEfNS_4arch4Sm80ELb0ELb0ELb1ELb1ELb1ELb0ELb0ELb0ELi2ELi4ELi4ELi4ELb0EEENS1_24CollectiveEpilogueBwdGQAISA_fSD_Li256ELb1ELb1EEENS1_19SingleTileSchedulerILb1ELb0ELb0ELi128EEEEEEEEEvNT_6ParamsE$_ZN4cute5tupleIJiEEC2ERKi) ;  /* 0xffffa7f000007944 */ /* 0x022fea0003c3ffff */
[----:B------:R1:W5:Y:S01]  /*10870*/  LDL R6, [R1+0x1388] ;  /* 0x0013880001067983 */ /* 0x0003620000100800 */
[----:B------:R-:W-:Y:S01]  /*10880*/  IMAD.MOV.U32 R3, RZ, RZ, R4 ;  /* 0x000000ffff037224 */ /* 0x000fe200078e0004 */
[----:B------:R-:W-:Y:S02]  /*10890*/  MOV R2, R15 ;  /* 0x0000000f00027202 */ /* 0x000fe40000000f00 */
        /* <DEDUP_REMOVED lines=9> */
[----:B------:R-:W-:-:S02]  /*10930*/  MOV R6, 0x10950 ;  /* 0x0001095000067802 */ /* 0x000fc40000000f00 */
[----:B-1---5:R-:W-:Y:S05]  /*10940*/  CALL.REL.NOINC `($_ZN7cutlass13device_kernelIN5flash19enable_sm80_to_sm89INS1_16FlashAttnBwdSm80INS1_25CollectiveMainloopBwdSm80ILi2ELi2EN4cute5tupleIJNS5_1CILi128EEES8_NS7_ILi64EEEEEENS_10bfloat16_tEfNS_4arch4Sm80ELb0ELb0ELb1ELb1ELb1ELb0ELb0ELb0ELi2ELi4ELi4ELi4ELb0EEENS1_24CollectiveEpilogueBwdGQAISA_fSD_Li256ELb1ELb1EEENS1_19SingleTileSchedulerILb1ELb0ELb0ELi128EEEEEEEEEvNT_6ParamsE$_ZN4cute5tupleIJNS_1CILi0EEEiEEC2ERKS2_RKi) ;  /* 0xffffa62000007944 */ /* 0x022fea0003c3ffff */
[----:B------:R1:W5:Y:S01]  /*10950*/  LDL R52, [R1+0x1388] ;  /* 0x0013880001347983 */ /* 0x0003620000100800 */
[----:B------:R-:W-:Y:S01]  /*10960*/  IMAD.MOV.U32 R3, RZ, RZ, R4 ;  /* 0x000000ffff037224 */ /* 0x000fe200078e0004 */
[----:B------:R-:W-:-:S02]  /*10970*/  MOV R2, R7 ;  /* 0x0000000700027202 */ /* 0x000fc40000000f00 */
[----:B------:R-:W-:Y:S02]  /*10980*/  MOV R10, 0x109a0 ;  /* 0x000109a0000a7802 */ /* 0x000fe40000000f00 */
[----:B-1---5:R-:W-:Y:S05]  /*10990*/  CALL.REL.NOINC `($_ZN7cutlass13device_kernelIN5flash19enable_sm80_to_sm89INS1_16FlashAttnBwdSm80INS1_25CollectiveMainloopBwdSm80ILi2ELi2EN4cute5tupleIJNS5_1CILi128EEES8_NS7_ILi64EEEEEENS_10bfloat16_tEfNS_4arch4Sm80ELb0ELb0ELb1ELb1ELb1ELb0ELb0ELb0ELi2ELi4ELi4ELi4ELb0EEENS1_24CollectiveEpilogueBwdGQAISA_fSD_Li256ELb1ELb1EEENS1_19SingleTileSchedulerILb1ELb0ELb0ELi128EEEEEEEEEvNT_6ParamsE$_ZN4cute5tupleIJiEEC2ERKi) ;  /* 0xffffa6c000007944 */ /* 0x022fea0003c3ffff */
[----:B------:R1:W5:Y:S01]  /*109a0*/  LDL R3, [R1+0x1380] ;  /* 0x0013800001037983 */ /* 0x0003620000100800 */
[----:B------:R-:W-:Y:S02]  /*109b0*/  MOV R2, R15 ;  /* 0x0000000f00027202 */ /* 0x000fe40000000f00 */
[----:B------:R-:W-:Y:S02]  /*109c0*/  MOV R10, 0x109e0 ;  /* 0x000109e0000a7802 */ /* 0x000fe40000000f00 */
[----:B-1---5:R-:W-:Y:S05]  /*109d0*/  CALL.REL.NOINC `($_ZN7cutlass13device_kernelIN5flash19enable_sm80_to_sm89INS1_16FlashAttnBwdSm80INS1_25CollectiveMainloopBwdSm80ILi2ELi2EN4cute5tupleIJNS5_1CILi128EEES8_NS7_ILi64EEEEEENS_10bfloat16_tEfNS_4arch4Sm80ELb0ELb0ELb1ELb1ELb1ELb0ELb0ELb0ELi2ELi4ELi4ELi4ELb0EEENS1_24CollectiveEpilogueBwdGQAISA_fSD_Li256ELb1ELb1EEENS1_19SingleTileSchedulerILb1ELb0ELb0ELi128EEEEEEEEEvNT_6ParamsE$_ZN4cute5tupleIJiEEC2ERKi) ;  /* 0xffffa68000007944 */ /* 0x022fea0003c3ffff */
[----:B------:R1:W5:Y:S01]  /*109e0*/  LDL R3, [R1+0x1388] ;  /* 0x0013880001037983 */ /* 0x0003620000100800 */
[----:B------:R-:W-:Y:S02]  /*109f0*/  MOV R2, R15 ;  /* 0x0000000f00027202 */ /* 0x000fe40000000f00 */
[----:B------:R-:W-:Y:S02]  /*10a00*/  MOV R6, 0x10a20 ;  /* 0x00010a2000067802 */ /* 0x000fe40000000f00 */
[----:B-1---5:R-:W-:Y:S05]  /*10a10*/  CALL.REL.NOINC `($_ZN7cutlass13device_kernelIN5flash19enable_sm80_to_sm89INS1_16FlashAttnBwdSm80INS1_25CollectiveMainloopBwdSm80ILi2ELi2EN4cute5tupleIJNS5_1CILi128EEES8_NS7_ILi64EEEEEENS_10bfloat16_tEfNS_4arch4Sm80ELb0ELb0ELb1ELb1ELb1ELb0ELb0ELb0ELi2ELi4ELi4ELi4ELb0EEENS1_24CollectiveEpilogueBwdGQAISA_fSD_Li256ELb1ELb1EEENS1_19SingleTileSchedulerILb1ELb0ELb0ELi128EEEEEEEEEvNT_6ParamsE$_ZN4cute3eso3ESOILb0ELb1EJiNS_1CILi0EEEEEC2ERKiRKS3_) ;  /* 0xffff69b000007944 */ /* 0x022fea0003c3ffff */
[----:B------:R2:W5:Y:S01]  /*10a20*/  LDL R10, [R1+0x1388] ;  /* 0x00138800010a7983 */ /* 0x0005620000100800 */
[----:B------:R-:W-:-:S03]  /*10a30*/  MOV R4, 0x10a60 ;  /* 0x00010a6000047802 */ /* 0x000fc60000000f00 */
[----:B------:R2:W-:Y:S04]  /*10a40*/  STL [R1+0x1388], R52 ;  /* 0x0013883401007387 */ /* 0x0005e80000100800 */
[----:B-12--5:R-:W-:Y:S05]  /*10a50*/  CALL.REL.NOINC `($_ZN7cutlass13device_kernelIN5flash19enable_sm80_to_sm89INS1_16FlashAttnBwdSm80INS1_25CollectiveMainloopBwdSm80ILi2ELi2EN4cute5tupleIJNS5_1CILi128EEES8_NS7_ILi64EEEEEENS_10bfloat16_tEfNS_4arch4Sm80ELb0ELb0ELb1ELb1ELb1ELb0ELb0ELb0ELi2ELi4ELi4ELi4ELb0EEENS1_24CollectiveEpilogueBwdGQAISA_fSD_Li256ELb1ELb1EEENS1_19SingleTileSchedulerILb1ELb0ELb0ELi128EEEEEEEEEvNT_6ParamsE$_ZZN4cuteplIJNS_1CILi0EEEiEJiEEEDaRKNS_15ArithmeticTupleIJDpT_EEERKNS3_IJDpT0_EEEENKUlDpRKT_E_clIJiiEEEDaSH_) ;  /* 0xfffff78000007944 */ /* 0x026fea0003c3ffff */
[----:B------:R-:W-:Y:S01]  /*10a60*/  IMAD.SHL.U32 R3, R5, 0x10, RZ ;  /* 0x0000001005037824 */ /* 0x000fe200078e00ff */
[----:B------:R-:W-:Y:S02]  /*10a70*/  MOV R2, R15 ;  /* 0x0000000f00027202 */ /* 0x000fe40000000f00 */
[----:B------:R-:W-:Y:S02]  /*10a80*/  MOV R10, 0x10aa0 ;  /* 0x00010aa0000a7802 */ /* 0x000fe40000000f00 */
[----:B-1---5:R-:W-:Y:S05]  /*10a90*/  CALL.REL.NOINC `($_ZN7cutlass13device_kernelIN5flash19enable_sm80_to_sm89INS1_16FlashAttnBwdSm80INS1_25CollectiveMainloopBwdSm80ILi2ELi2EN4cute5tupleIJNS5_1CILi128EEES8_NS7_ILi64EEEEEENS_10bfloat16_tEfNS_4arch4Sm80ELb0ELb0ELb1ELb1ELb1ELb0ELb0ELb0ELi2ELi4ELi4ELi4ELb0EEENS1_24CollectiveEpilogueBwdGQAISA_fSD_Li256ELb1ELb1EEENS1_19SingleTileSchedulerILb1ELb0ELb0ELi128EEEEEEEEEvNT_6ParamsE$_ZN4cute5tupleIJiEEC2ERKi) ;  /* 0xffffa5c000007944 */ /* 0x022fea0003c3ffff */
[----:B------:R1:W5:Y:S01]  /*10aa0*/  LDL R4, [R1+0x1388] ;  /* 0x0013880001047983 */ /* 0x0003620000100800 */
[----:B------:R-:W-:Y:S01]  /*10ab0*/  IMAD.SHL.U32 R3, R50, 0x8, RZ ;  /* 0x0000000832037824 */ /* 0x000fe200078e00ff */
        /* <DEDUP_REMOVED lines=20> */
[----:B-1---5:R-:W-:Y:S05]  /*10c00*/  CALL.REL.NOINC `($_ZN7cutlass13device_kernelIN5flash19enable_sm80_to_sm89INS1_16FlashAttnBwdSm80INS1_25CollectiveMainloopBwdSm80ILi2ELi2EN4cute5tupleIJNS5_1CILi128EEES8_NS7_ILi64EEEEEENS_10bfloat16_tEfNS_4arch4Sm80ELb0ELb0ELb1ELb1ELb1ELb0ELb0ELb0ELi2ELi4ELi4ELi4ELb0EEENS1_24CollectiveEpilogueBwdGQAISA_fSD_Li256ELb1ELb1EEENS1_19SingleTileSchedulerILb1ELb0ELb0ELi128EEEEEEEEEvNT_6ParamsE$_ZN4cute5tupleIJNS_1CILi0EEEiEEC2ERKS2_RKi) ;  /* 0xffffa36000007944 */ /* 0x022fea0003c3ffff */
[----:B------:R1:W5:Y:S01]  /*10c10*/  LDL R50, [R1+0x1388] ;  /* 0x0013880001327983 */ /* 0x0003620000100800 */
[----:B------:R-:W-:Y:S01]  /*10c20*/  IMAD.MOV.U32 R3, RZ, RZ, R4 ;  /* 0x000000ffff037224 */ /* 0x000fe200078e0004 */
[----:B------:R-:W-:Y:S02]  /*10c30*/  MOV R2, R15 ;  /* 0x0000000f00027202 */ /* 0x000fe40000000f00 */
[----:B------:R-:W-:-:S02]  /*10c40*/  MOV R6, 0x10c60 ;  /* 0x00010c6000067802 */ /* 0x000fc40000000f00 */
[----:B-1---5:R-:W-:Y:S05]  /*10c50*/  CALL.REL.NOINC `($_ZN7cutlass13device_kernelIN5flash19enable_sm80_to_sm89INS1_16FlashAttnBwdSm80INS1_25CollectiveMainloopBwdSm80ILi2ELi2EN4cute5tupleIJNS5_1CILi128EEES8_NS7_ILi64EEEEEENS_10bfloat16_tEfNS_4arch4Sm80ELb0ELb0ELb1ELb1ELb1ELb0ELb0ELb0ELi2ELi4ELi4ELi4ELb0EEENS1_24CollectiveEpilogueBwdGQAISA_fSD_Li256ELb1ELb1EEENS1_19SingleTileSchedulerILb1ELb0ELb0ELi128EEEEEEEEEvNT_6ParamsE$_ZN4cute3eso3ESOILb0ELb1EJiNS_1CILi0EEEEEC2ERKiRKS3_) ;  /* 0xffff677000007944 */ /* 0x022fea0003c3ffff */
[----:B------:R2:W5:Y:S01]  /*10c60*/  LDL R10, [R1+0x1388] ;  /* 0x00138800010a7983 */ /* 0x0005620000100800 */
[----:B------:R-:W-:-:S02]  /*10c70*/  MOV R11, R15 ;  /* 0x0000000f000b7202 */ /* 0x000fc40000000f00 */
[----:B------:R-:W-:Y:S01]  /*10c80*/  MOV R76, 0x10cb0 ;  /* 0x00010cb0004c7802 */ /* 0x000fe20000000f00 */
[----:B------:R2:W-:Y:S04]  /*10c90*/  STL [R1+0x1388], R50 ;  /* 0x0013883201007387 */ /* 0x0005e80000100800 */
[----:B-12--5:R-:W-:Y:S05]  /*10ca0*/  CALL.REL.NOINC `($_ZN7cutlass13device_kernelIN5flash19enable_sm80_to_sm89INS1_16FlashAttnBwdSm80INS1_25CollectiveMainloopBwdSm80ILi2ELi2EN4cute5tupleIJNS5_1CILi128EEES8_NS7_ILi64EEEEEENS_10bfloat16_tEfNS_4arch4Sm80ELb0ELb0ELb1ELb1ELb1ELb0ELb0ELb0ELi2ELi4ELi4ELi4ELb0EEENS1_24CollectiveEpilogueBwdGQAISA_fSD_Li256ELb1ELb1EEENS1_19SingleTileSchedulerILb1ELb0ELb0ELi128EEEEEEEEEvNT_6ParamsE$_ZZN4cuteplIJiEJNS_1CILi0EEEiEEEDaRKNS_15ArithmeticTupleIJDpT_EEERKNS3_IJDpT0_EEEENKUlDpRKT_E_clIJiiEEEDaSH_) ;  /* 0xfffff63000007944 */ /* 0x026fea0003c3ffff */
[----:B-----5:R-:W-:Y:S01]  /*10cb0*/  IMAD.IADD R6, R3, 0x1, R19 ;  /* 0x0000000103067824 */ /* 0x020fe200078e0213 */
[----:B------:R-:W-:Y:S02]  /*10cc0*/  IADD3 R10, R18, R2, RZ ;  /* 0x00000002120a7210 */ /* 0x000fe40007ffe0ff */
[----:B------:R-:W-:Y:S02]  /*10cd0*/  MOV R4, 0x10d00 ;  /* 0x00010d0000047802 */ /* 0x000fe40000000f00 */
[----:B------:R2:W-:Y:S04]  /*10ce0*/  STL [R1+0x1388], R6 ;  /* 0x0013880601007387 */ /* 0x0005e80000100800 */
[----:B-12---:R-:W-:Y:S05]  /*10cf0*/  CALL.REL.NOINC `($_ZN7cutlass13device_kernelIN5flash19enable_sm80_to_sm89INS1_16FlashAttnBwdSm80INS1_25CollectiveMainloopBwdSm80ILi2ELi2EN4cute5tupleIJNS5_1CILi128EEES8_NS7_ILi64EEEEEENS_10bfloat16_tEfNS_4arch4Sm80ELb0ELb0ELb1ELb1ELb1ELb0ELb0ELb0ELi2ELi4ELi4ELi4ELb0EEENS1_24CollectiveEpilogueBwdGQAISA_fSD_Li256ELb1ELb1EEENS1_19SingleTileSchedulerILb1ELb0ELb0ELi128EEEEEEEEEvNT_6ParamsE$_ZZN4cuteplIJiiEJiiEEEDaRKNS_15ArithmeticTupleIJDpT_EEERKNS1_IJDpT0_EEEENKUlDpRKT_E_clIJiiEEEDaSF_) ;  /* 0xfffff6e000007944 */ /* 0x006fea0003c3ffff */
[----:B-----5:R2:W-:Y:S01]  /*10d00*/  STL [R1+0x1388], R11 ;  /* 0x0013880b01007387 */ /* 0x0205e20000100800 */
[----:B------:R-:W-:-:S03]  /*10d10*/  MOV R4, 0x10d30 ;  /* 0x00010d3000047802 */ /* 0x000fc60000000f00 */
[----:B-12---:R-:W-:Y:S05]  /*10d20*/  CALL.REL.NOINC `($_ZN7cutlass13device_kernelIN5flash19enable_sm80_to_sm89INS1_16FlashAttnBwdSm80INS1_25CollectiveMainloopBwdSm80ILi2ELi2EN4cute5tupleIJNS5_1CILi128EEES8_NS7_ILi64EEEEEENS_10bfloat16_tEfNS_4arch4Sm80ELb0ELb0ELb1ELb1ELb1ELb0ELb0ELb0ELi2ELi4ELi4ELi4ELb0EEENS1_24CollectiveEpilogueBwdGQAISA_fSD_Li256ELb1ELb1EEENS1_19SingleTileSchedulerILb1ELb0ELb0ELi128EEEEEEEEEvNT_6ParamsE$_ZZN4cuteplIJiiEJNS_1CILi0EEES2_EEEDaRKNS_15ArithmeticTupleIJDpT_EEERKNS3_IJDpT0_EEEENKUlDpRKT_E_clIJiiEEEDaSH_) ;  /* 0xfffff63000007944 */ /* 0x006fea0003c3ffff */
[----:B------:R-:W-:Y:S02]  /*10d30*/  MOV R6, 0x10d50 ;  /* 0x00010d5000067802 */ /* 0x000fe40000000f00 */
[----:B-1---5:R-:W-:Y:S05]  /*10d40*/  CALL.REL.NOINC `($_ZN7cutlass13device_kernelIN5flash19enable_sm80_to_sm89INS1_16FlashAttnBwdSm80INS1_25CollectiveMainloopBwdSm80ILi2ELi2EN4cute5tupleIJNS5_1CILi128EEES8_NS7_ILi64EEEEEENS_10bfloat16_tEfNS_4arch4Sm80ELb0ELb0ELb1ELb1ELb1ELb0ELb0ELb0ELi2ELi4ELi4ELi4ELb0EEENS1_24CollectiveEpilogueBwdGQAISA_fSD_Li256ELb1ELb1EEENS1_19SingleTileSchedulerILb1ELb0ELb0ELi128EEEEEEEEEvNT_6ParamsE$_ZN4cute3eso3ESOILb1ELb0EJNS_6LayoutINS_5tupleIJNS3_IJNS_1CILi2EEES5_EEES5_NS4_ILi8EEEEEENS3_IJNS3_IJNS_11ScaledBasisINS4_ILi1EEEJLi1EEEENS9_IS7_JLi0EEEEEEENS9_INS4_ILi64EEEJLi0EEEENS9_INS4_ILi16EEEJLi1EEEEEEEEENS_15ArithmeticTupleIJiiEEEEEC2ERKSJ_RKSL_) ;  /* 0xffff8c8000007944 */ /* 0x022fea0003c3ffff */
[----:B------:R-:W2:Y:S01]  /*10d50*/  LDL.64 R10, [R1+0x1388] ;  /* 0x00138800010a7983 */ /* 0x000ea20000100a00 */
[----:B-1----:R-:W-:-:S03]  /*10d60*/  MOV R4, 0x10d90 ;  /* 0x00010d9000047802 */ /* 0x002fc60000000f00 */
[----:B--2---:R1:W-:Y:S04]  /*10d70*/  STL [R1+0x1388], R11 ;  /* 0x0013880b01007387 */ /* 0x0043e80000100800 */
[----:B-1----:R-:W-:Y:S05]  /*10d80*/  CALL.REL.NOINC `($_ZN7cutlass13device_kernelIN5flash19enable_sm80_to_sm89INS1_16FlashAttnBwdSm80INS1_25CollectiveMainloopBwdSm80ILi2ELi2EN4cute5tupleIJNS5_1CILi128EEES8_NS7_ILi64EEEEEENS_10bfloat16_tEfNS_4arch4Sm80ELb0ELb0ELb1ELb1ELb1ELb0ELb0ELb0ELi2ELi4ELi4ELi4ELb0EEENS1_24CollectiveEpilogueBwdGQAISA_fSD_Li256ELb1ELb1EEENS1_19SingleTileSchedulerILb1ELb0ELb0ELi128EEEEEEEEEvNT_6ParamsE$_ZZN4cuteplIJNS_1CILi0EEES2_EJiiEEEDaRKNS_15ArithmeticTupleIJDpT_EEERKNS3_IJDpT0_EEEENKUlDpRKT_E_clIJiiEEEDaSH_) ;  /* 0xfffff36000007944 */ /* 0x002fea0003c3ffff */
[----:B------:R-:W-:Y:S02]  /*10d90*/  MOV R6, 0x10db0 ;  /* 0x00010db000067802 */ /* 0x000fe40000000f00 */
[----:B-1---5:R-:W-:Y:S05]  /*10da0*/  CALL.REL.NOINC `($_ZN7cutlass13device_kernelIN5flash19enable_sm80_to_sm89INS1_16FlashAttnBwdSm80INS1_25CollectiveMainloopBwdSm80ILi2ELi2EN4cute5tupleIJNS5_1CILi128EEES8_NS7_ILi64EEEEEENS_10bfloat16_tEfNS_4arch4Sm80ELb0ELb0ELb1ELb1ELb1ELb0ELb0ELb0ELi2ELi4ELi4ELi4ELb0EEENS1_24CollectiveEpilogueBwdGQAISA_fSD_Li256ELb1ELb1EEENS1_19SingleTileSchedulerILb1ELb0ELb0ELi128EEEEEEEEEvNT_6ParamsE$_ZN4cute3eso3ESOILb1ELb0EJNS_6LayoutINS_5tupleIJNS3_IJNS_1CILi2EEES5_EEES5_NS4_ILi8EEEEEENS3_IJNS3_IJNS_11ScaledBasisINS4_ILi1EEEJLi1EEEENS9_IS7_JLi0EEEEEEENS9_INS4_ILi64EEEJLi0EEEENS9_INS4_ILi16EEEJLi1EEEEEEEEENS_10ViewEngineINS_23ArithmeticTupleIteratorINS_15ArithmeticTupleIJiiEEEEEEEEEC2ERKSJ_RKSP_) ;  /* 0xffff8bc000007944 */ /* 0x022fea0003c3ffff */
[----:B-1----:R1:W5:Y:S01]  /*10db0*/  LDL.64 R2, [R1+0x1388] ;  /* 0x0013880001027983 */ /* 0x0023620000100a00 */
[----:B------:R-:W-:Y:S01]  /*10dc0*/  IMAD.MOV.U32 R50, RZ, RZ, R46 ;  /* 0x000000ffff327224 */ /* 0x000fe200078e002e */
[----:B------:R-:W-:Y:S02]  /*10dd0*/  MOV R51, R43 ;  /* 0x0000002b00337202 */ /* 0x000fe40000000f00 */
[----:B------:R-:W-:Y:S02]  /*10de0*/  MOV R6, 0x10e00 ;  /* 0x00010e0000067802 */ /* 0x000fe40000000f00 */
[----:B-1---5:R-:W-:Y:S05]  /*10df0*/  CALL.REL.NOINC `($_ZN7cutlass13device_kernelIN5flash19enable_sm80_to_sm89INS1_16FlashAttnBwdSm80INS1_25CollectiveMainloopBwdSm80ILi2ELi2EN4cute5tupleIJNS5_1CILi128EEES8_NS7_ILi64EEEEEENS_10bfloat16_tEfNS_4arch4Sm80ELb0ELb0ELb1ELb1ELb1ELb0ELb0ELb0ELi2ELi4ELi4ELi4ELb0EEENS1_24CollectiveEpilogueBwdGQAISA_fSD_Li256ELb1ELb1EEENS1_19SingleTileSchedulerILb1ELb0ELb0ELi128EEEEEEEEEvNT_6ParamsE$_ZN4cute3eso3ESOILb1ELb0EJNS_6LayoutINS_5tupleIJNS3_IJNS_1CILi2EEES5_EEENS3_IJS5_NS4_ILi8EEEEEEEEENS3_IJNS3_IJS5_NS4_ILi4EEEEEENS3_IJNS4_ILi1EEES7_EEEEEEEENS_10ViewEngineIPfEEEEC2ERKSF_RKSI_) ;  /* 0xffff8a9000007944 */ /* 0x022fea0003c3ffff */
[----:B-1----:R1:W5:Y:S01]  /*10e00*/  LDL.64 R50, [R1+0x1388] ;  /* 0x0013880001327983 */ /* 0x0023620000100a00 */
[----:B------:R-:W-:-:S03]  /*10e10*/  MOV R6, 0x10e30 ;  /* 0x00010e3000067802 */ /* 0x000fc60000000f00 */
[----:B-1---5:R-:W-:Y:S05]  /*10e20*/  CALL.REL.NOINC `($_ZN7cutlass13device_kernelIN5flash19enable_sm80_to_sm89INS1_16FlashAttnBwdSm80INS1_25CollectiveMainloopBwdSm80ILi2ELi2EN4cute5tupleIJNS5_1CILi128EEES8_NS7_ILi64EEEEEENS_10bfloat16_tEfNS_4arch4Sm80ELb0ELb0ELb1ELb1ELb1ELb0ELb0ELb0ELi2ELi4ELi4ELi4ELb0EEENS1_24CollectiveEpilogueBwdGQAISA_fSD_Li256ELb1ELb1EEENS1_19SingleTileSchedulerILb1ELb0ELb0ELi128EEEEEEEEEvNT_6ParamsE$_ZN4cute3eso3ESOILb1ELb0EJNS_6LayoutINS_5tupleIJNS3_IJNS_1CILi2EEES5_EEENS3_IJS5_NS4_ILi8EEEEEEEEENS3_IJNS3_IJNS_11ScaledBasisIS7_JLi0EEEENSA_INS4_ILi64EEEJLi0EEEEEEENS3_IJNSA_INS4_ILi1EEEJLi1EEEENSA_INS4_ILi16EEEJLi1EEEEEEEEEEEENS_10ViewEngineINS_23ArithmeticTupleIteratorINS_15ArithmeticTupleIJiiEEEEEEEEEC2ERKSL_RKSR_) ;  /* 0xffff8a0000007944 */ /* 0x022fea0003c3ffff */
[----:B------:R2:W5:Y:S01]  /*10e30*/  LDL.64 R10, [R1+0x1388] ;  /* 0x00138800010a7983 */ /* 0x0005620000100a00 */
[----:B------:R-:W-:-:S03]  /*10e40*/  MOV R6, 0x10e60 ;  /* 0x00010e6000067802 */ /* 0x000fc60000000f00 */
[----:B-12--5:R-:W-:Y:S05]  /*10e50*/  CALL.REL.NOINC `($_ZN7cutlass13device_kernelIN5flash19enable_sm80_to_sm89INS1_16FlashAttnBwdSm80INS1_25CollectiveMainloopBwdSm80ILi2ELi2EN4cute5tupleIJNS5_1CILi128EEES8_NS7_ILi64EEEEEENS_10bfloat16_tEfNS_4arch4Sm80ELb0ELb0ELb1ELb1ELb1ELb0ELb0ELb0ELi2ELi4ELi4ELi4ELb0EEENS1_24CollectiveEpilogueBwdGQAISA_fSD_Li256ELb1ELb1EEENS1_19SingleTileSchedulerILb1ELb0ELb0ELi128EEEEEEEEEvNT_6ParamsE$_ZN4cute3eso3ESOILb1ELb0EJNS_6LayoutINS_5tupleIJNS3_IJNS3_IJNS_1CILi4EEENS4_ILi8EEEEEENS3_IJS5_NS4_ILi2EEEEEEEEENS3_IJNS3_IJS8_S8_EEENS3_IJS8_S6_EEEEEEEEENS3_IJNS3_IJNS3_IJNS_11ScaledBasisIS8_JLi1EEEENSF_INS4_ILi1EEEJLi0EEEEEEENS3_IJNSF_INS4_ILi16EEEJLi0EEEENSF_IS6_JLi1EEEEEEEEEENS3_IJNS3_IJNSF_ISH_JLi1EEEENSF_IS6_JLi0EEEEEEENS3_IJNSF_INS4_ILi64EEEJLi0EEEENSF_ISK_JLi1EEEEEEEEEEEEEEENS_10ViewEngineINS_23ArithmeticTupleIteratorINS_15ArithmeticTupleIJNS4_ILi0EEES12_EEEEEEEEEC2ERKSY_RKS15_) ;  /* 0xffff828000007944 */ /* 0x026fea0003c3ffff */
[----:B-1----:R-:W-:Y:S02]  /*10e60*/  MOV R2, 0x10e80 ;  /* 0x00010e8000027802 */ /* 0x002fe40000000f00 */
[----:B------:R-:W-:Y:S05]  /*10e70*/  CALL.REL.NOINC `($_ZN7cutlass13device_kernelIN5flash19enable_sm80_to_sm89INS1_16FlashAttnBwdSm80INS1_25CollectiveMainloopBwdSm80ILi2ELi2EN4cute5tupleIJNS5_1CILi128EEES8_NS7_ILi64EEEEEENS_10bfloat16_tEfNS_4arch4Sm80ELb0ELb0ELb1ELb1ELb1ELb0ELb0ELb0ELi2ELi4ELi4ELi4ELb0EEENS1_24CollectiveEpilogueBwdGQAISA_fSD_Li256ELb1ELb1EEENS1_19SingleTileSchedulerILb1ELb0ELb0ELi128EEEEEEEEEvNT_6ParamsE$_ZN4cute3eso3ESOILb1ELb0EJNS_6LayoutINS_5tupleIJNS3_IJNS_1CILi2EEES5_EEENS3_IJS5_NS4_ILi8EEEEEEEEENS3_IJNS3_IJNS_11ScaledBasisIS7_JLi0EEEENSA_INS4_ILi64EEEJLi0EEEEEEENS3_IJNSA_INS4_ILi1EEEJLi1EEEENSA_INS4_ILi16EEEJLi1EEEEEEEEEEEENS_10ViewEngineINS_23ArithmeticTupleIteratorINS_15ArithmeticTupleIJNS4_ILi0EEESP_EEEEEEEEEC2ERKSL_RKSS_) ;  /* 0xffff895000007944 */ /* 0x000fea0003c3ffff */
[----:B------:R2:W-:Y:S01]  /*10e80*/  STL [R1+0x1388], R11 ;  /* 0x0013880b01007387 */ /* 0x0005e20000100800 */
[----:B------:R-:W-:-:S03]  /*10e90*/  MOV R4, 0x10eb0 ;  /* 0x00010eb000047802 */ /* 0x000fc60000000f00 */
[----:B-12---:R-:W-:Y:S05]  /*10ea0*/  CALL.REL.NOINC `($_ZN7cutlass13device_kernelIN5flash19enable_sm80_to_sm89INS1_16FlashAttnBwdSm80INS1_25CollectiveMainloopBwdSm80ILi2ELi2EN4cute5tupleIJNS5_1CILi128EEES8_NS7_ILi64EEEEEENS_10bfloat16_tEfNS_4arch4Sm80ELb0ELb0ELb1ELb1ELb1ELb0ELb0ELb0ELi2ELi4ELi4ELi4ELb0EEENS1_24CollectiveEpilogueBwdGQAISA_fSD_Li256ELb1ELb1EEENS1_19SingleTileSchedulerILb1ELb0ELb0ELi128EEEEEEEEEvNT_6ParamsE$_ZZN4cuteplIJiiEJNS_1CILi0EEES2_EEEDaRKNS_15ArithmeticTupleIJDpT_EEERKNS3_IJDpT0_EEEENKUlDpRKT_E_clIJiiEEEDaSH_) ;  /* 0xfffff4b000007944 */ /* 0x006fea0003c3ffff */
[----:B------:R-:W2:Y:S04]  /*10eb0*/  LD.E R49, [R48.64+0x8] ;  /* 0x0000080430317980 */ /* 0x000ea8000c101900 */
[----:B------:R3:W-:Y:S01]  /*10ec0*/  STL [R1+0x13ac], RZ ;  /* 0x0013acff01007387 */ /* 0x0007e20000100800 */
[----:B--2---:R-:W-:-:S05]  /*10ed0*/  IMAD R12, R12, -0x80, R49 ;  /* 0xffffff800c0c7824 */ /* 0x004fca00078e0231 */
[----:B---3-5:R-:W-:Y:S02]  /*10ee0*/  IADD3 R5, R12, -R3, RZ ;  /* 0x800000030c057210 */ /* 0x028fe40007ffe0ff */
.L_x_1435:
[C---:B--2---:R-:W-:Y:S01]  /*10ef0*/  IADD3 R4, R47.reuse, 0x1, RZ ;  /* 0x000000012f047810 */ /* 0x044fe20007ffe0ff */
[----:B------:R-:W-:Y:S01]  /*10f00*/  IMAD.MOV.U32 R3, RZ, RZ, R47 ;  /* 0x000000ffff037224 */ /* 0x000fe200078e002f */
[----:B------:R-:W-:Y:S01]  /*10f10*/  ISETP.GE.U32.AND P0, PT, R47, 0xf, PT ;  /* 0x0000000f2f00780c */ /* 0x000fe20003f06070 */
[----:B------:R-:W-:Y:S01]  /*10f20*/  IMAD.MOV.U32 R13, RZ, RZ, R15 ;  /* 0x000000ffff0d7224 */ /* 0x000fe200078e000f */
[----:B-1----:R-:W-:Y:S01]  /*10f30*/  MOV R8, 0x10f60 ;  /* 0x00010f6000087802 */ /* 0x002fe20000000f00 */
[----:B------:R-:W-:-:S05]  /*10f40*/  IMAD.MOV.U32 R47, RZ, RZ, R4 ;  /* 0x000000ffff2f7224 */ /* 0x000fca00078e0004 */
[----:B-1----:R-:W-:Y:S05]  /*10f50*/  CALL.REL.NOINC `($_ZN7cutlass13device_kernelIN5flash19enable_sm80_to_sm89INS1_16FlashAttnBwdSm80INS1_25CollectiveMainloopBwdSm80ILi2ELi2EN4cute5tupleIJNS5_1CILi128EEES8_NS7_ILi64EEEEEENS_10bfloat16_tEfNS_4arch4Sm80ELb0ELb0ELb1ELb1ELb1ELb0ELb0ELb0ELi2ELi4ELi4ELi4ELb0EEENS1_24CollectiveEpilogueBwdGQAISA_fSD_Li256ELb1ELb1EEENS1_19SingleTileSchedulerILb1ELb0ELb0ELi128EEEEEEEEEvNT_6ParamsE$_ZN4cute3eso3ESOILb1ELb0EJNS_1CILi0EEEiEEC2ERKS3_RKi) ;  /* 0xffff6b2000007944 */ /* 0x002fea0003c3ffff */
[----:B------:R-:W2:Y:S01]  /*10f60*/  LDL R6, [R1+0x1388] ;  /* 0x0013880001067983 */ /* 0x000ea20000100800 */
[----:B-1----:R-:W-:Y:S01]  /*10f70*/  IMAD.MOV.U32 R2, RZ, RZ, R15 ;  /* 0x000000ffff027224 */ /* 0x002fe200078e000f */
[----:B------:R-:W-:Y:S02]  /*10f80*/  MOV R10, 0x10fd0 ;  /* 0x00010fd0000a7802 */ /* 0x000fe40000000f00 */
[----:B--2---:R-:W-:-:S04]  /*10f90*/  LEA.HI R11, R6, R6, RZ, 0x1 ;  /* 0x00000006060b7211 */ /* 0x004fc800078f08ff */
[----:B------:R-:W-:-:S05]  /*10fa0*/  LOP3.LUT R3, R11, 0xfffffffe, RZ, 0xc0, !PT ;  /* 0xfffffffe0b037812 */ /* 0x000fca00078ec0ff */
[----:B------:R-:W-:Y:S02]  /*10fb0*/  IMAD.IADD R3, R6, 0x1, -R3 ;  /* 0x0000000106037824 */ /* 0x000fe400078e0a03 */
[----:B------:R-:W-:Y:S05]  /*10fc0*/  CALL.REL.NOINC `($_ZN7cutlass13device_kernelIN5flash19enable_sm80_to_sm89INS1_16FlashAttnBwdSm80INS1_25CollectiveMainloopBwdSm80ILi2ELi2EN4cute5tupleIJNS5_1CILi128EEES8_NS7_ILi64EEEEEENS_10bfloat16_tEfNS_4arch4Sm80ELb0ELb0ELb1ELb1ELb1ELb0ELb0ELb0ELi2ELi4ELi4ELi4ELb0EEENS1_24CollectiveEpilogueBwdGQAISA_fSD_Li256ELb1ELb1EEENS1_19SingleTileSchedulerILb1ELb0ELb0ELi128EEEEEEEEEvNT_6ParamsE$_ZN4cute5tupleIJiEEC2ERKi) ;  /* 0xffffa09000007944 */ /* 0x000fea0003c3ffff */
[----:B------:R1:W5:Y:S01]  /*10fd0*/  LDL R6, [R1+0x1388] ;  /* 0x0013880001067983 */ /* 0x0003620000100800 */
[----:B------:R-:W-:Y:S01]  /*10fe0*/  IMAD.SHL.U32 R3, R11, 0x8, RZ ;  /* 0x000000080b037824 */ /* 0x000fe200078e00ff */
[----:B------:R-:W-:Y:S01]  /*10ff0*/  MOV R10, 0x11030 ;  /* 0x00011030000a7802 */ /* 0x000fe20000000f00 */
[----:B------:R-:W-:-:S03]  /*11000*/  IMAD.MOV.U32 R2, RZ, RZ, R15 ;  /* 0x000000ffff027224 */ /* 0x000fc600078e000f */
[----:B------:R-:W-:Y:S02]  /*11010*/  LOP3.LUT R3, R3, 0xfffffff0, RZ, 0xc0, !PT ;  /* 0xfffffff003037812 */ /* 0x000fe400078ec0ff */
        /* <DEDUP_REMOVED lines=18> */
[----:B-1---5:R-:W-:Y:S05]  /*11140*/  CALL.REL.NOINC `($_ZN7cutlass13device_kernelIN5flash19enable_sm80_to_sm89INS1_16FlashAttnBwdSm80INS1_25CollectiveMainloopBwdSm80ILi2ELi2EN4cute5tupleIJNS5_1CILi128EEES8_NS7_ILi64EEEEEENS_10bfloat16_tEfNS_4arch4Sm80ELb0ELb0ELb1ELb1ELb1ELb0ELb0ELb0ELi2ELi4ELi4ELi4ELb0EEENS1_24CollectiveEpilogueBwdGQAISA_fSD_Li256ELb1ELb1EEENS1_19SingleTileSchedulerILb1ELb0ELb0ELi128EEEEEEEEEvNT_6ParamsE$_ZN4cute5tupleIJNS_1CILi0EEEiEEC2ERKS2_RKi) ;  /* 0xffff9e2000007944 */ /* 0x022fea0003c3ffff */
[----:B------:R-:W2:Y:S01]  /*11150*/  LDL R3, [R1+0x1388] ;  /* 0x0013880001037983 */ /* 0x000ea20000100800 */
[----:B------:R-:W-:Y:S02]  /*11160*/  MOV R10, 0x11190 ;  /* 0x00011190000a7802 */ /* 0x000fe40000000f00 */
[----:B--2---:R-:W-:Y:S02]  /*11170*/  IADD3 R3, R12, R3, RZ ;  /* 0x000000030c037210 */ /* 0x004fe40007ffe0ff */
[----:B------:R-:W-:Y:S05]  /*11180*/  CALL.REL.NOINC `($_ZN7cutlass13device_kernelIN5flash19enable_sm80_to_sm89INS1_16FlashAttnBwdSm80INS1_25CollectiveMainloopBwdSm80ILi2ELi2EN4cute5tupleIJNS5_1CILi128EEES8_NS7_ILi64EEEEEENS_10bfloat16_tEfNS_4arch4Sm80ELb0ELb0ELb1ELb1ELb1ELb0ELb0ELb0ELi2ELi4ELi4ELi4ELb0EEENS1_24CollectiveEpilogueBwdGQAISA_fSD_Li256ELb1ELb1EEENS1_19SingleTileSchedulerILb1ELb0ELb0ELi128EEEEEEEEEvNT_6ParamsE$_ZZN4cuteplIJNS_1CILi0EEEiEJS2_iEEEDaRKNS_15ArithmeticTupleIJDpT_EEERKNS3_IJDpT0_EEEENKUlDpRKT_E_clIJS2_iEEEDaSH_) ;  /* 0xffffefe000007944 */ /* 0x000fea0003c3ffff */
[----:B------:R-:W-:Y:S02]  /*11190*/  MOV R10, 0x111b0 ;  /* 0x000111b0000a7802 */ /* 0x000fe40000000f00 */
[----:B-1---5:R-:W-:Y:S05]  /*111a0*/  CALL.REL.NOINC `($_ZN7cutlass13device_kernelIN5flash19enable_sm80_to_sm89INS1_16FlashAttnBwdSm80INS1_25CollectiveMainloopBwdSm80ILi2ELi2EN4cute5tupleIJNS5_1CILi128EEES8_NS7_ILi64EEEEEENS_10bfloat16_tEfNS_4arch4Sm80ELb0ELb0ELb1ELb1ELb1ELb0ELb0ELb0ELi2ELi4ELi4ELi4ELb0EEENS1_24CollectiveEpilogueBwdGQAISA_fSD_Li256ELb1ELb1EEENS1_19SingleTileSchedulerILb1ELb0ELb0ELi128EEEEEEEEEvNT_6ParamsE$_ZZN4cuteplIJNS_1CILi0EEEEJS2_iEEEDaRKNS_15ArithmeticTupleIJDpT_EEERKNS3_IJDpT0_EEEENKUlDpRKT_E_clIJS2_iEEEDaSH_) ;  /* 0xffffed8000007944 */ /* 0x022fea0003c3ffff */
[----:B------:R-:W-:Y:S02]  /*111b0*/  MOV R10, 0x111d0 ;  /* 0x000111d0000a7802 */ /* 0x000fe40000000f00 */
[----:B-1---5:R-:W-:Y:S05]  /*111c0*/  CALL.REL.NOINC `($_ZN7cutlass13device_kernelIN5flash19enable_sm80_to_sm89INS1_16FlashAttnBwdSm80INS1_25CollectiveMainloopBwdSm80ILi2ELi2EN4cute5tupleIJNS5_1CILi128EEES8_NS7_ILi64EEEEEENS_10bfloat16_tEfNS_4arch4Sm80ELb0ELb0ELb1ELb1ELb1ELb0ELb0ELb0ELi2ELi4ELi4ELi4ELb0EEENS1_24CollectiveEpilogueBwdGQAISA_fSD_Li256ELb1ELb1EEENS1_19SingleTileSchedulerILb1ELb0ELb0ELi128EEEEEEEEEvNT_6ParamsE$_ZZN4cuteplIJNS_1CILi0EEES2_EJS2_iEEEDaRKNS_15ArithmeticTupleIJDpT_EEERKNS3_IJDpT0_EEEENKUlDpRKT_E_clIJS2_iEEEDaSH_) ;  /* 0xffffedd000007944 */ /* 0x022fea0003c3ffff */
[----:B-----5:R-:W-:Y:S01]  /*111d0*/  ISETP.GE.AND P1, PT, R2, R5, PT ;  /* 0x000000050200720c */ /* 0x020fe20003f26270 */
[----:B------:R-:W-:-:S12]  /*111e0*/  BSSY B0, `(.L_x_1433) ;  /* 0x0000056000007945 */ /* 0x000fd80003800000 */
[----:B------:R-:W-:Y:S05]  /*111f0*/  @!P1 BRA `(.L_x_1434) ;  /* 0x0000054000009947 */ /* 0x000fea0003800000 */
[----:B------:R-:W-:Y:S01]  /*11200*/  IMAD.MOV.U32 R3, RZ, RZ, R15 ;  /* 0x000000ffff037224 */ /* 0x000fe200078e000f */
[----:B------:R-:W-:Y:S01]  /*11210*/  MOV R10, RZ ;  /* 0x000000ff000a7202 */ /* 0x000fe20000000f00 */
[----:B------:R-:W-:Y:S01]  /*11220*/  IMAD.MOV.U32 R2, RZ, RZ, R14 ;  /* 0x000000ffff027224 */ /* 0x000fe200078e000e */
[----:B------:R-:W-:Y:S02]  /*11230*/  MOV R8, 0x11250 ;  /* 0x0001125000087802 */ /* 0x000fe40000000f00 */
[----:B-1----:R-:W-:Y:S05]  /*11240*/  CALL.REL.NOINC `($_ZN7cutlass13device_kernelIN5flash19enable_sm80_to_sm89INS1_16FlashAttnBwdSm80INS1_25CollectiveMainloopBwdSm80ILi2ELi2EN4cute5tupleIJNS5_1CILi128EEES8_NS7_ILi64EEEEEENS_10bfloat16_tEfNS_4arch4Sm80ELb0ELb0ELb1ELb1ELb1ELb0ELb0ELb0ELi2ELi4ELi4ELi4ELb0EEENS1_24CollectiveEpilogueBwdGQAISA_fSD_Li256ELb1ELb1EEENS1_19SingleTileSchedulerILb1ELb0ELb0ELi128EEEEEEEEEvNT_6ParamsE$_ZN4cute3eso3ESOILb0ELb0EJiiEEC2ERKiS4_) ;  /* 0xffff59a000007944 */ /* 0x002fea0003c3ffff */
        /* <DEDUP_REMOVED lines=79> */
.L_x_1434:
[----:B------:R-:W-:Y:S05]  /*11740*/  BSYNC B0 ;  /* 0x0000000000007941 */ /* 0x000fea0003800000 */
.L_x_1433:
[----:B------:R2:W-:Y:S01]  /*11750*/  STL [R1+0x13ac], R4 ;  /* 0x0013ac0401007387 */ /* 0x0005e20000100800 */
[----:B------:R-:W-:Y:S05]  /*11760*/  @!P0 BRA `(.L_x_1435) ;  /* 0xfffff78000008947 */ /* 0x000fea000383ffff */
[----:B------:R-:W-:-:S04]  /*11770*/  MOV R45, 0x0 ;  /* 0x00000000002d7802 */ /* 0x000fc80000000f00 */
[----:B------:R-:W-:Y:S05]  /*11780*/  RET.REL.NODEC R44 `(_ZN7cutlass13device_kernelIN5flash19enable_sm80_to_sm89INS1_16FlashAttnBwdSm80INS1_25CollectiveMainloopBwdSm80ILi2ELi2EN4cute5tupleIJNS5_1CILi128EEES8_NS7_ILi64EEEEEENS_10bfloat16_tEfNS_4arch4Sm80ELb0ELb0ELb1ELb1ELb1ELb0ELb0ELb0ELi2ELi4ELi4ELi4ELb0EEENS1_24CollectiveEpilogueBwdGQAISA_fSD_Li256ELb1ELb1EEENS1_19SingleTileSchedulerILb1ELb0ELb0ELi128EEEEEEEEEvNT_6ParamsE) ;  /* 0xfffee8702c007950 */ /* 0x000fea0003c3ffff */
        .type           $_ZN7cutlass13device_kernelIN5flash19enable_sm80_to_sm89INS1_16FlashAttnBwdSm80INS1_25CollectiveMainloopBwdSm80ILi2ELi2EN4cute5tupleIJNS5_1CILi128EEES8_NS7_ILi64EEEEEENS_10bfloat16_tEfNS_4arch4Sm80ELb0ELb0ELb1ELb1ELb1ELb0ELb0ELb0ELi2ELi4ELi4ELi4ELb0EEENS1_24CollectiveEpilogueBwdGQAISA_fSD_Li256ELb1ELb1EEENS1_19SingleTileSchedulerILb1ELb0ELb0ELi128EEEEEEEEEvNT_6ParamsE$_ZZN5flash25CollectiveMainloopBwdSm80ILi2ELi2EN4cute5tupleIJNS1_1CILi128EEES4_NS3_ILi64EEEEEEN7cutlass10bfloat16_tEfNS7_4arch4Sm80ELb0ELb0ELb1ELb1ELb1ELb0ELb0ELb0ELi2ELi4ELi4ELi4ELb0EE3mmaINS_16FlashAttnBwdSm80ISB_NS_24CollectiveEpilogueBwdGQAIS6_fSA_Li256ELb1ELb1EEENS_19SingleTileSchedulerILb1ELb0ELb0ELi128EEEE13SharedStorageENS1_6TensorINS1_11ArrayEngineIfLm32EEENS1_6LayoutINS2_IJNS2_IJNS3_ILi2EEESO_EEESO_NS3_ILi4EEEEEENS2_IJNS2_IJNS3_ILi1EEESO_EEESQ_NS3_ILi8EEEEEEEEEEEEbRKNSB_6ParamsERT0_S12_iNS2_IJiiiEEERT_ENKUliT_E_clIZSC_ISJ_SX_EbS10_S12_S12_iS13_S15_EUlRS16_iE_EEDaiS16_,@function
        .size           $_ZN7cutlass13device_kernelIN5flash19enable_sm80_to_sm89INS1_16FlashAttnBwdSm80INS1_25CollectiveMainloopBwdSm80ILi2ELi2EN4cute5tupleIJNS5_1CILi128EEES8_NS7_ILi64EEEEEENS_10bfloat16_tEfNS_4arch4Sm80ELb0ELb0ELb1ELb1ELb1ELb0ELb0ELb0ELi2ELi4ELi4ELi4ELb0EEENS1_24CollectiveEpilogueBwdGQAISA_fSD_Li256ELb1ELb1EEENS1_19SingleTileSchedulerILb1ELb0ELb0ELi128EEEEEEEEEvNT_6ParamsE$_ZZN5flash25CollectiveMainloopBwdSm80ILi2ELi2EN4cute5tupleIJNS1_1CILi128EEES4_NS3_ILi64EEEEEEN7cutlass10bfloat16_tEfNS7_4arch4Sm80ELb0ELb0ELb1ELb1ELb1ELb0ELb0ELb0ELi2ELi4ELi4ELi4ELb0EE3mmaINS_16FlashAttnBwdSm80ISB_NS_24CollectiveEpilogueBwdGQAIS6_fSA_Li256ELb1ELb1EEENS_19SingleTileSchedulerILb1ELb0ELb0ELi128EEEE13SharedStorageENS1_6TensorINS1_11ArrayEngineIfLm32EEENS1_6LayoutINS2_IJNS2_IJNS3_ILi2EEESO_EEESO_NS3_ILi4EEEEEENS2_IJNS2_IJNS3_ILi1EEESO_EEESQ_NS3_ILi8EEEEEEEEEEEEbRKNSB_6ParamsERT0_S12_iNS2_IJiiiEEERT_ENKUliT_E_clIZSC_ISJ_SX_EbS10_S12_S12_iS13_S15_EUlRS16_iE_EEDaiS16_,($_ZN7cutlass13device_kernelIN5flash19enable_sm80_to_sm89INS1_16FlashAttnBwdSm80INS1_25CollectiveMainloopBwdSm80ILi2ELi2EN4cute5tupleIJNS5_1CILi128EEES8_NS7_ILi64EEEEEENS_10bfloat16_tEfNS_4arch4Sm80ELb0ELb0ELb1ELb1ELb1ELb0ELb0ELb0ELi2ELi4ELi4ELi4ELb0EEENS1_24CollectiveEpilogueBwdGQAISA_fSD_Li256ELb1ELb1EEENS1_19SingleTileSchedulerILb1ELb0ELb0ELi128EEEEEEEEEvNT_6ParamsE$_ZZN5flash25CollectiveMainloopBwdSm80ILi2ELi2EN4cute5tupleIJNS1_1CILi128EEES4_NS3_ILi64EEEEEEN7cutlass10bfloat16_tEfNS7_4arch4Sm80ELb0ELb0ELb1ELb1ELb1ELb0ELb0ELb0ELi2ELi4ELi4ELi4ELb0EE3mmaINS_16FlashAttnBwdSm80ISB_NS_24CollectiveEpilogueBwdGQAIS6_fSA_Li256ELb1ELb1EEENS_19SingleTileSchedulerILb1ELb0ELb0ELi128EEEE13SharedStorageENS1_6TensorINS1_11ArrayEngineIfLm32EEENS1_6LayoutINS2_IJNS2_IJNS3_ILi2EEESO_EEESO_NS3_ILi4EEEEEENS2_IJNS2_IJNS3_ILi1EEESO_EEESQ_NS3_ILi8EEEEEEEEEEEEbRKNSB_6ParamsERT0_S12_iNS2_IJiiiEEERT_ENKUliiE0_clEii - $_ZN7cutlass13device_kernelIN5flash19enable_sm80_to_sm89INS1_16FlashAttnBwdSm80INS1_25CollectiveMainloopBwdSm80ILi2ELi2EN4cute5tupleIJNS5_1CILi128EEES8_NS7_ILi64EEEEEENS_10bfloat16_tEfNS_4arch4Sm80ELb0ELb0ELb1ELb1ELb1ELb0ELb0ELb0ELi2ELi4ELi4ELi4ELb0EEENS1_24CollectiveEpilogueBwdGQAISA_fSD_Li256ELb1ELb1EEENS1_19SingleTileSchedulerILb1ELb0ELb0ELi128EEEEEEEEEvNT_6ParamsE$_ZZN5flash25CollectiveMainloopBwdSm80ILi2ELi2EN4cute5tupleIJNS1_1CILi128EEES4_NS3_ILi64EEEEEEN7cutlass10bfloat16_tEfNS7_4arch4Sm80ELb0ELb0ELb1ELb1ELb1ELb0ELb0ELb0ELi2ELi4ELi4ELi4ELb0EE3mmaINS_16FlashAttnBwdSm80ISB_NS_24CollectiveEpilogueBwdGQAIS6_fSA_Li256ELb1ELb1EEENS_19SingleTileSchedulerILb1ELb0ELb0ELi128EEEE13SharedStorageENS1_6TensorINS1_11ArrayEngineIfLm32EEENS1_6LayoutINS2_IJNS2_IJNS3_ILi2EEESO_EEESO_NS3_ILi4EEEEEENS2_IJNS2_IJNS3_ILi1EEESO_EEESQ_NS3_ILi8EEEEEEEEEEEEbRKNSB_6ParamsERT0_S12_iNS2_IJiiiEEERT_ENKUliT_E_clIZSC_ISJ_SX_EbS10_S12_S12_iS13_S15_EUlRS16_iE_EEDaiS16_)
$_ZN7cutlass13device_kernelIN5flash19enable_sm80_to_sm89INS1_16FlashAttnBwdSm80INS1_25CollectiveMainloopBwdSm80ILi2ELi2EN4cute5tupleIJNS5_1CILi128EEES8_NS7_ILi64EEEEEENS_10bfloat16_tEfNS_4arch4Sm80ELb0ELb0ELb1ELb1ELb1ELb0ELb0ELb0ELi2ELi4ELi4ELi4ELb0EEENS1_24CollectiveEpilogueBwdGQAISA_fSD_Li256ELb1ELb1EEENS1_19SingleTileSchedulerILb1ELb0ELb0ELi128EEEEEEEEEvNT_6ParamsE$_ZZN5flash25CollectiveMainloopBwdSm80ILi2ELi2EN4cute5tupleIJNS1_1CILi128EEES4_NS3_ILi64EEEEEEN7cutlass10bfloat16_tEfNS7_4arch4Sm80ELb0ELb0ELb1ELb1ELb1ELb0ELb0ELb0ELi2ELi4ELi4ELi4ELb0EE3mmaINS_16FlashAttnBwdSm80ISB_NS_24CollectiveEpilogueBwdGQAIS6_fSA_Li256ELb1ELb1EEENS_19SingleTileSchedulerILb1ELb0ELb0ELi128EEEE13SharedStorageENS1_6TensorINS1_11ArrayEngineIfLm32EEENS1_6LayoutINS2_IJNS2_IJNS3_ILi2EEESO_EEESO_NS3_ILi4EEEEEENS2_IJNS2_IJNS3_ILi1EEESO_EEESQ_NS3_ILi8EEEEEEEEEEEEbRKNSB_6ParamsERT0_S12_iNS2_IJiiiEEERT_ENKUliT_E_clIZSC_ISJ_SX_EbS10_S12_S12_iS13_S15_EUlRS16_iE_EEDaiS16_:
        /* <DEDUP_REMOVED lines=49> */
[----:B-1---5:R-:W-:Y:S05]  /*11aa0*/  CALL.REL.NOINC `($_ZN7cutlass13device_kernelIN5flash19enable_sm80_to_sm89INS1_16FlashAttnBwdSm80INS1_25CollectiveMainloopBwdSm80ILi2ELi2EN4cute5tupleIJNS5_1CILi128EEES8_NS7_ILi64EEEEEENS_10bfloat16_tEfNS_4arch4Sm80ELb0ELb0ELb1ELb1ELb1ELb0ELb0ELb0ELi2ELi4ELi4ELi4ELb0EEENS1_24CollectiveEpilogueBwdGQAISA_fSD_Li256ELb1ELb1EEENS1_19SingleTileSchedulerILb1ELb0ELb0ELi128EEEEEEEEEvNT_6ParamsE$_ZN4cute8smem_ptrIPN7cutlass10bfloat16_tEECI1NS_12iter_adaptorIS3_S4_EEES3_) ;  /* 0xffff979000007944 */ /* 0x022fea0003c3ffff */
[----:B-1----:R1:W5:Y:S01]  /*11ab0*/  LDL.64 R2, [R1+0x758] ;  /* 0x0007580001027983 */ /* 0x0023620000100a00 */
[----:B------:R-:W-:-:S03]  /*11ac0*/  MOV R6, 0x11ae0 ;  /* 0x00011ae000067802 */ /* 0x000fc60000000f00 */
[----:B-1---5:R-:W-:Y:S05]  /*11ad0*/  CALL.REL.NOINC `($_ZN7cutlass13device_kernelIN5flash19enable_sm80_to_sm89INS1_16FlashAttnBwdSm80INS1_25CollectiveMainloopBwdSm80ILi2ELi2EN4cute5tupleIJNS5_1CILi128EEES8_NS7_ILi64EEEEEENS_10bfloat16_tEfNS_4arch4Sm80ELb0ELb0ELb1ELb1ELb1ELb0ELb0ELb0ELi2ELi4ELi4ELi4ELb0EEENS1_24CollectiveEpilogueBwdGQAISA_fSD_Li256ELb1ELb1EEENS1_19SingleTileSchedulerILb1ELb0ELb0ELi128EEEEEEEEEvNT_6ParamsE$_ZN4cute3eso3ESOILb1ELb0EJNS_14ComposedLayoutINS_7SwizzleILi3ELi3ELi3EEENS_1CILj0EEENS_6LayoutINS_5tupleIJNS8_IJNS5_ILi8EEENS5_ILi16EEEEEENS8_IJNS5_ILi64EEENS5_ILi1EEEEEEEEENS8_IJNS8_IJSC_NS5_ILi512EEEEEENS8_IJSD_NS5_ILi0EEEEEEEEEEEEENS_10ViewEngineINS_8smem_ptrIPN7cutlass10bfloat16_tEEEEEEEC2ERKSM_RKST_) ;  /* 0xffff5dc000007944 */ /* 0x022fea0003c3ffff */
[----:B-1----:R1:W5:Y:S01]  /*11ae0*/  LDL.64 R2, [R1+0x758] ;  /* 0x0007580001027983 */ /* 0x0023620000100a00 */
[----:B------:R-:W-:-:S03]  /*11af0*/  MOV R6, 0x11b10 ;  /* 0x00011b1000067802 */ /* 0x000fc60000000f00 */
[----:B-1---5:R-:W-:Y:S05]  /*11b00*/  CALL.REL.NOINC `($_ZN7cutlass13device_kernelIN5flash19enable_sm80_to_sm89INS1_16FlashAttnBwdSm80INS1_25CollectiveMainloopBwdSm80ILi2ELi2EN4cute5tupleIJNS5_1CILi128EEES8_NS7_ILi64EEEEEENS_10bfloat16_tEfNS_4arch4Sm80ELb0ELb0ELb1ELb1ELb1ELb0ELb0ELb0ELi2ELi4ELi4ELi4ELb0EEENS1_24CollectiveEpilogueBwdGQAISA_fSD_Li256ELb1ELb1EEENS1_19SingleTileSchedulerILb1ELb0ELb0ELi128EEEEEEEEEvNT_6ParamsE$_ZN4cute3eso3ESOILb1ELb0EJNS_14ComposedLayoutINS_7SwizzleILi3ELi3ELi3EEENS_1CILj0EEENS_6LayoutINS_5tupleIJNS8_IJNS8_IJNS5_ILi4EEENS5_ILi8EEEEEENS8_IJS9_NS5_ILi1EEEEEEEEENS8_IJNS8_IJNS5_ILi2EEESF_SF_EEENS8_IJSF_S9_EEEEEEEEENS8_IJNS8_IJNS8_IJSF_NS5_ILi64EEEEEENS8_IJNS5_ILi1024EEENS5_ILi0EEEEEEEEENS8_IJNS8_IJSC_NS5_ILi512EEESA_EEENS8_IJNS5_ILi4096EEENS5_ILi16EEEEEEEEEEEEEEEENS_10ViewEngineINS_8smem_ptrIPN7cutlass10bfloat16_tEEEEEEEC2ERKSY_RKS15_) ;  /* 0xffff5e3000007944 */ /* 0x022fea0003c3ffff */
[----:B------:R-:W-:Y:S01]  /*11b10*/  ULDC.64 UR4, c[0x0][0x118] ;  /* 0x0000460000047ab9 */ /* 0x000fe20000000a00 */
[----:B------:R2:W5:Y:S04]  /*11b20*/  LDL.64 R56, [R1+0x758] ;  /* 0x0007580001387983 */ /* 0x0005680000100a00 */
[----:B-1----:R2:W5:Y:S01]  /*11b30*/  LD.E R3, [R54.64+0x8] ;  /* 0x0000080436037980 */ /* 0x002562000c101900 */
[----:B------:R-:W-:-:S02]  /*11b40*/  MOV R2, R23 ;  /* 0x0000001700027202 */ /* 0x000fc40000000f00 */
[----:B------:R-:W-:Y:S02]  /*11b50*/  MOV R6, 0x11b70 ;  /* 0x00011b7000067802 */ /* 0x000fe40000000f00 */
[----:B--2--5:R-:W-:Y:S05]  /*11b60*/  CALL.REL.NOINC `($_ZN7cutlass13device_kernelIN5flash19enable_sm80_to_sm89INS1_16FlashAttnBwdSm80INS1_25CollectiveMainloopBwdSm80ILi2ELi2EN4cute5tupleIJNS5_1CILi128EEES8_NS7_ILi64EEEEEENS_10bfloat16_tEfNS_4arch4Sm80ELb0ELb0ELb1ELb1ELb1ELb0ELb0ELb0ELi2ELi4ELi4ELi4ELb0EEENS1_24CollectiveEpilogueBwdGQAISA_fSD_Li256ELb1ELb1EEENS1_19SingleTileSchedulerILb1ELb0ELb0ELi128EEEEEEEEEvNT_6ParamsE$_ZN4cute3eso3ESOILb0ELb1EJiNS_1CILi0EEEEEC2ERKiRKS3_) ;  /* 0xffff586000007944 */ /* 0x024fea0003c3ffff */
[----:B------:R-:W2:Y:S01]  /*11b70*/  LDL R8, [R1+0x758] ;  /* 0x0007580001087983 */ /* 0x000ea20000100800 */
[----:B------:R-:W-:Y:S01]  /*11b80*/  ULDC.64 UR4, c[0x0][0x118] ;  /* 0x0000460000047ab9 */ /* 0x000fe20000000a00 */
[----:B-1----:R-:W-:Y:S01]  /*11b90*/  IMAD.MOV.U32 R3, RZ, RZ, R23 ;  /* 0x000000ffff037224 */ /* 0x002fe200078e0017 */
[----:B------:R-:W-:Y:S01]  /*11ba0*/  MOV R2, R49 ;  /* 0x0000003100027202 */ /* 0x000fe20000000f00 */
[----:B--2---:R1:W-:Y:S04]  /*11bb0*/  STL [R1+0x11e8], R8 ;  /* 0x0011e80801007387 */ /* 0x0043e80000100800 */
[----:B------:R1:W5:Y:S01]  /*11bc0*/  LD.E R6, [R54.64+0x4] ;  /* 0x0000040436067980 */ /* 0x000362000c101900 */
[----:B------:R-:W-:-:S03]  /*11bd0*/  MOV R4, 0x11bf0 ;  /* 0x00011bf000047802 */ /* 0x000fc60000000f00 */
[----:B-1---5:R-:W-:Y:S05]  /*11be0*/  CALL.REL.NOINC `($_ZN7cutlass13device_kernelIN5flash19enable_sm80_to_sm89INS1_16FlashAttnBwdSm80INS1_25CollectiveMainloopBwdSm80ILi2ELi2EN4cute5tupleIJNS5_1CILi128EEES8_NS7_ILi64EEEEEENS_10bfloat16_tEfNS_4arch4Sm80ELb0ELb0ELb1ELb1ELb1ELb0ELb0ELb0ELi2ELi4ELi4ELi4ELb0EEENS1_24CollectiveEpilogueBwdGQAISA_fSD_Li256ELb1ELb1EEENS1_19SingleTileSchedulerILb1ELb0ELb0ELi128EEEEEEEEEvNT_6ParamsE$_ZN4cute3eso3ESOILb0ELb0EJiNS_5tupleIJiNS_1CILi0EEEEEEEEC2ERKiRKS5_) ;  /* 0xffff4ef000007944 */ /* 0x022fea0003c3ffff */
[----:B-1----:R1:W5:Y:S01]  /*11bf0*/  LDL.64 R2, [R1+0x758] ;  /* 0x0007580001027983 */ /* 0x0023620000100a00 */
[----:B------:R-:W-:-:S02]  /*11c00*/  MOV R4, R23 ;  /* 0x0000001700047202 */ /* 0x000fc40000000f00 */
[----:B------:R-:W-:Y:S02]  /*11c10*/  MOV R6, 0x11c30 ;  /* 0x00011c3000067802 */ /* 0x000fe40000000f00 */
[----:B-1---5:R-:W-:Y:S05]  /*11c20*/  CALL.REL.NOINC `($_ZN7cutlass13device_kernelIN5flash19enable_sm80_to_sm89INS1_16FlashAttnBwdSm80INS1_25CollectiveMainloopBwdSm80ILi2ELi2EN4cute5tupleIJNS5_1CILi128EEES8_NS7_ILi64EEEEEENS_10bfloat16_tEfNS_4arch4Sm80ELb0ELb0ELb1ELb1ELb1ELb0ELb0ELb0ELi2ELi4ELi4ELi4ELb0EEENS1_24CollectiveEpilogueBwdGQAISA_fSD_Li256ELb1ELb1EEENS1_19SingleTileSchedulerILb1ELb0ELb0ELi128EEEEEEEEEvNT_6ParamsE$_ZN4cute3eso3ESOILb0ELb1EJNS_5tupleIJiNS2_IJiNS_1CILi0EEEEEEEEENS2_IJNS_10UnderscoreENS2_IJS7_S7_EEEEEEEEC2ERKS6_RKS9_) ;  /* 0xffff553000007944 */ /* 0x022fea0003c3ffff */
[----:B------:R-:W2:Y:S01]  /*11c30*/  LDL.64 R8, [R1+0x758] ;  /* 0x0007580001087983 */ /* 0x000ea20000100a00 */
[----:B-1----:R-:W-:Y:S02]  /*11c40*/  MOV R2, R52 ;  /* 0x0000003400027202 */ /* 0x002fe40000000f00 */
[----:B------:R-:W-:Y:S01]  /*11c50*/  MOV R4, 0x11c90 ;  /* 0x00011c9000047802 */ /* 0x000fe20000000f00 */
[----:B--2---:R1:W-:Y:S04]  /*11c60*/  STL [R1+0x11ec], R8 ;  /* 0x0011ec0801007387 */ /* 0x0043e80000100800 */
[----:B------:R1:W-:Y:S02]  /*11c70*/  STL [R1+0x11f0], R9 ;  /* 0x0011f00901007387 */ /* 0x0003e40000100800 */
[----:B-1----:R-:W-:Y:S05]  /*11c80*/  CALL.REL.NOINC `($_ZN7cutlass13device_kernelIN5flash19enable_sm80_to_sm89INS1_16FlashAttnBwdSm80INS1_25CollectiveMainloopBwdSm80ILi2ELi2EN4cute5tupleIJNS5_1CILi128EEES8_NS7_ILi64EEEEEENS_10bfloat16_tEfNS_4arch4Sm80ELb0ELb0ELb1ELb1ELb1ELb0ELb0ELb0ELi2ELi4ELi4ELi4ELb0EEENS1_24CollectiveEpilogueBwdGQAISA_fSD_Li256ELb1ELb1EEENS1_19SingleTileSchedulerILb1ELb0ELb0ELi128EEEEEEEEEvNT_6ParamsE$_ZZN4cute4diceINS_5tupleIJNS1_IJiNS1_IJiNS_1CILi0EEEEEEEEENS1_IJNS_10UnderscoreENS1_IJS6_S6_EEEEEEEEES9_EEDaRKT_RKT0_ENKUlRKT_RKT0_E_clIS5_S5_EEDaSI_SL_) ;  /* 0xffffaa4000007944 */ /* 0x002fea0003c3ffff */
[----:B------:R2:W-:Y:S01]  /*11c90*/  STL.64 [R1+0x758], R2 ;  /* 0x0007580201007387 */ /* 0x0005e20000100a00 */
[----:B------:R-:W-:Y:S02]  /*11ca0*/  MOV R4, R23 ;  /* 0x0000001700047202 */ /* 0x000fe40000000f00 */
[----:B------:R-:W-:-:S02]  /*11cb0*/  MOV R8, 0x11cd0 ;  /* 0x00011cd000087802 */ /* 0x000fc40000000f00 */
[----:B-12---:R-:W-:Y:S05]  /*11cc0*/  CALL.REL.NOINC `($_ZN7cutlass13device_kernelIN5flash19enable_sm80_to_sm89INS1_16FlashAttnBwdSm80INS1_25CollectiveMainloopBwdSm80ILi2ELi2EN4cute5tupleIJNS5_1CILi128EEES8_NS7_ILi64EEEEEENS_10bfloat16_tEfNS_4arch4Sm80ELb0ELb0ELb1ELb1ELb1ELb0ELb0ELb0ELi2ELi4ELi4ELi4ELb0EEENS1_24CollectiveEpilogueBwdGQAISA_fSD_Li256ELb1ELb1EEENS1_19SingleTileSchedulerILb1ELb0ELb0ELi128EEEEEEEEEvNT_6ParamsE$_ZZN4cute12filter_tupleINS_5tupleIJNS1_IJiNS1_IJiNS_1CILi0EEEEEEEEENS1_IJNS_10UnderscoreENS1_IJS6_S6_EEEEEEEEES9_ZNS_4diceIS9_S9_EEDaRKT_RKT0_EUlRKT_RKT0_E_EEDaSD_SG_OT1_ENKUlDpSJ_E_clIJNS1_IJiiS3_EEENS1_IJEEEEEEDaSQ_) ;  /* 0xffff97e000007944 */ /* 0x006fea0003c3ffff */
[----:B------:R-:W-:Y:S02]  /*11cd0*/  MOV R70, 0x11cf0 ;  /* 0x00011cf000467802 */ /* 0x000fe40000000f00 */
[----:B-12--5:R-:W-:Y:S05]  /*11ce0*/  CALL.REL.NOINC `($_ZN7cutlass13device_kernelIN5flash19enable_sm80_to_sm89INS1_16FlashAttnBwdSm80INS1_25CollectiveMainloopBwdSm80ILi2ELi2EN4cute5tupleIJNS5_1CILi128EEES8_NS7_ILi64EEEEEENS_10bfloat16_tEfNS_4arch4Sm80ELb0ELb0ELb1ELb1ELb1ELb0ELb0ELb0ELi2ELi4ELi4ELi4ELb0EEENS1_24CollectiveEpilogueBwdGQAISA_fSD_Li256ELb1ELb1EEENS1_19SingleTileSchedulerILb1ELb0ELb0ELi128EEEEEEEEEvNT_6ParamsE$_ZZN4cute7idx2crdINS_5tupleIJiiNS_1CILi0EEEEEENS1_IJNS1_IJNS2_ILi4EEENS2_ILi8EEEEEES5_NS2_ILi1EEEEEEEEDaRKT_RKT0_ENKUlRKT_RKT0_E_clIiS7_EEDaSI_SL_) ;  /* 0xffffd9b000007944 */ /* 0x026fea0003c3ffff */
[----:B------:R-:W-:Y:S02]  /*11cf0*/  MOV R2, 0x11d10 ;  /* 0x00011d1000027802 */ /* 0x000fe40000000f00 */
[----:B-1----:R-:W-:Y:S05]  /*11d00*/  CALL.REL.NOINC `($_ZN7cutlass13device_kernelIN5flash19enable_sm80_to_sm89INS1_16FlashAttnBwdSm80INS1_25CollectiveMainloopBwdSm80ILi2ELi2EN4cute5tupleIJNS5_1CILi128EEES8_NS7_ILi64EEEEEENS_10bfloat16_tEfNS_4arch4Sm80ELb0ELb0ELb1ELb1ELb1ELb0ELb0ELb0ELi2ELi4ELi4ELi4ELb0EEENS1_24CollectiveEpilogueBwdGQAISA_fSD_Li256ELb1ELb1EEENS1_19SingleTileSchedulerILb1ELb0ELb0ELi128EEEEEEEEEvNT_6ParamsE$_ZZN4cute7idx2crdINS_5tupleIJiiNS_1CILi0EEEEEENS1_IJNS1_IJNS2_ILi4EEENS2_ILi8EEEEEES5_NS2_ILi1EEEEEEEEDaRKT_RKT0_ENKUlRKT_RKT0_E_clIiS5_EEDaSI_SL_) ;  /* 0xffffd96000007944 */ /* 0x002fea0003c3ffff */
[----:B------:R1:W-:Y:S01]  /*11d10*/  STL [R1+0x758], R6 ;  /* 0x0007580601007387 */ /* 0x0003e20000100800 */
[----:B------:R-:W-:-:S02]  /*11d20*/  MOV R2, R23 ;  /* 0x0000001700027202 */ /* 0x000fc40000000f00 */
[----:B------:R-:W-:Y:S02]  /*11d30*/  MOV R70, 0x11d50 ;  /* 0x00011d5000467802 */ /* 0x000fe40000000f00 */
[----:B-1----:R-:W-:Y:S05]  /*11d40*/  CALL.REL.NOINC `($_ZN7cutlass13device_kernelIN5flash19enable_sm80_to_sm89INS1_16FlashAttnBwdSm80INS1_25CollectiveMainloopBwdSm80ILi2ELi2EN4cute5tupleIJNS5_1CILi128EEES8_NS7_ILi64EEEEEENS_10bfloat16_tEfNS_4arch4Sm80ELb0ELb0ELb1ELb1ELb1ELb0ELb0ELb0ELi2ELi4ELi4ELi4ELb0EEENS1_24CollectiveEpilogueBwdGQAISA_fSD_Li256ELb1ELb1EEENS1_19SingleTileSchedulerILb1ELb0ELb0ELi128EEEEEEEEEvNT_6ParamsE$_ZZN4cute9transformINS_5tupleIJiiNS_1CILi0EEEEEENS1_IJNS1_IJNS2_ILi4EEENS2_ILi8EEEEEES5_NS2_ILi1EEEEEEZNS_7idx2crdIS4_S9_EEDaRKT_RKT0_EUlRKT_RKT0_E_EEDaSD_SG_OT1_ENKUlDpSJ_E_clIJNS1_IJiiEEEiS3_EEEDaSQ_) ;  /* 0xffffe0c000007944 */ /* 0x002fea0003c3ffff */
[----:B------:R-:W-:Y:S02]  /*11d50*/  MOV R6, 0x11d70 ;  /* 0x00011d7000067802 */ /* 0x000fe40000000f00 */
[----:B--2--5:R-:W-:Y:S05]  /*11d60*/  CALL.REL.NOINC `($_ZN7cutlass13device_kernelIN5flash19enable_sm80_to_sm89INS1_16FlashAttnBwdSm80INS1_25CollectiveMainloopBwdSm80ILi2ELi2EN4cute5tupleIJNS5_1CILi128EEES8_NS7_ILi64EEEEEENS_10bfloat16_tEfNS_4arch4Sm80ELb0ELb0ELb1ELb1ELb1ELb0ELb0ELb0ELi2ELi4ELi4ELi4ELb0EEENS1_24CollectiveEpilogueBwdGQAISA_fSD_Li256ELb1ELb1EEENS1_19SingleTileSchedulerILb1ELb0ELb0ELi128EEEEEEEEEvNT_6ParamsE$_ZZN4cute13to_mixed_bitsINS_5tupleIJNS1_IJNS_1CILi4EEENS2_ILi8EEEEEES3_NS2_ILi1EEEEEENS1_IJNS1_IJNS2_ILi0EEENS2_ILi64EEEEEES8_S8_EEENS1_IJNS1_IJiiEEEiS8_EEEEEDaRKT_RKT0_RKT1_ENKUlRKT_RKT0_RKT1_E_clIS5_SA_SC_EEDaSP_SS_SV_) ;  /* 0xffffa2c000007944 */ /* 0x024fea0003c3ffff */
[----:B------:R-:W-:Y:S02]  /*11d70*/  MOV R2, 0x11d90 ;  /* 0x00011d9000027802 */ /* 0x000fe40000000f00 */
[----:B------:R-:W-:Y:S05]  /*11d80*/  CALL.REL.NOINC `($_ZN7cutlass13device_kernelIN5flash19enable_sm80_to_sm89INS1_16FlashAttnBwdSm80INS1_25CollectiveMainloopBwdSm80ILi2ELi2EN4cute5tupleIJNS5_1CILi128EEES8_NS7_ILi64EEEEEENS_10bfloat16_tEfNS_4arch4Sm80ELb0ELb0ELb1ELb1ELb1ELb0ELb0ELb0ELi2ELi4ELi4ELi4ELb0EEENS1_24CollectiveEpilogueBwdGQAISA_fSD_Li256ELb1ELb1EEENS1_19SingleTileSchedulerILb1ELb0ELb0ELi128EEEEEEEEEvNT_6ParamsE$_ZZN4cute13to_mixed_bitsINS_5tupleIJNS1_IJNS_1CILi4EEENS2_ILi8EEEEEES3_NS2_ILi1EEEEEENS1_IJNS1_IJNS2_ILi0EEENS2_ILi64EEEEEES8_S8_EEENS1_IJNS1_IJiiEEEiS8_EEEEEDaRKT_RKT0_RKT1_ENKUlDpRKT_E_clIJNS_9MixedBitsILj0ELj448EEENS2_ILj0EEESV_EEEDaSQ_) ;  /* 0xffffa27000007944 */ /* 0x000fea0003c3ffff */
        /* <DEDUP_REMOVED lines=21> */
[----:B-1----:R-:W-:Y:S05]  /*11ee0*/  CALL.REL.NOINC `($_ZN7cutlass13device_kernelIN5flash19enable_sm80_to_sm89INS1_16FlashAttnBwdSm80INS1_25CollectiveMainloopBwdSm80ILi2ELi2EN4cute5tupleIJNS5_1CILi128EEES8_NS7_ILi64EEEEEENS_10bfloat16_tEfNS_4arch4Sm80ELb0ELb0ELb1ELb1ELb1ELb0ELb0ELb0ELi2ELi4ELi4ELi4ELb0EEENS1_24CollectiveEpilogueBwdGQAISA_fSD_Li256ELb1ELb1EEENS1_19SingleTileSchedulerILb1ELb0ELb0ELi128EEEEEEEEEvNT_6ParamsE$_ZN4cute3eso3ESOILb0ELb0EJiiiEEC2ERKiS4_S4_) ;  /* 0xffff4fd000007944 */ /* 0x002fea0003c3ffff */
[----:B------:R2:W5:Y:S04]  /*11ef0*/  LDL R5, [R1+0x760] ;  /* 0x0007600001057983 */ /* 0x0005680000100800 */
[----:B-1----:R2:W5:Y:S01]  /*11f00*/  LDL.64 R2, [R1+0x758] ;  /* 0x0007580001027983 */ /* 0x0025620000100a00 */
[----:B------:R-:W-:Y:S02]  /*11f10*/  MOV R4, R23 ;  /* 0x0000001700047202 */ /* 0x000fe40000000f00 */
[----:B------:R-:W-:Y:S02]  /*11f20*/  MOV R6, 0x11f40 ;  /* 0x00011f4000067802 */ /* 0x000fe40000000f00 */
[----:B--2--5:R-:W-:Y:S05]  /*11f30*/  CALL.REL.NOINC `($_ZN7cutlass13device_kernelIN5flash19enable_sm80_to_sm89INS1_16FlashAttnBwdSm80INS1_25CollectiveMainloopBwdSm80ILi2ELi2EN4cute5tupleIJNS5_1CILi128EEES8_NS7_ILi64EEEEEENS_10bfloat16_tEfNS_4arch4Sm80ELb0ELb0ELb1ELb1ELb1ELb0ELb0ELb0ELi2ELi4ELi4ELi4ELb0EEENS1_24CollectiveEpilogueBwdGQAISA_fSD_Li256ELb1ELb1EEENS1_19SingleTileSchedulerILb1ELb0ELb0ELi128EEEEEEEEEvNT_6ParamsE$_ZN4cute3eso3ESOILb1ELb0EJNS_1CILi1EEENS_5tupleIJiiiEEENS2_ILi64EEENS4_IJNS2_ILi72EEENS2_ILi144EEENS2_ILi288EEEEEENS2_ILi512EEEEEC2ERKS3_RKS5_RKS6_RKSA_RKSB_) ;  /* 0xffff5e5000007944 */ /* 0x024fea0003c3ffff */
[----:B-1----:R1:W5:Y:S04]  /*11f40*/  LDL R5, [R1+0x760] ;  /* 0x0007600001057983 */ /* 0x0023680000100800 */
[----:B------:R1:W5:Y:S01]  /*11f50*/  LDL.64 R2, [R1+0x758] ;  /* 0x0007580001027983 */ /* 0x0003620000100a00 */
[----:B------:R-:W-:-:S02]  /*11f60*/  MOV R4, R23 ;  /* 0x0000001700047202 */ /* 0x000fc40000000f00 */
[----:B------:R-:W-:Y:S02]  /*11f70*/  MOV R6, 0x11f90 ;  /* 0x00011f9000067802 */ /* 0x000fe40000000f00 */
[----:B-1---5:R-:W-:Y:S05]  /*11f80*/  CALL.REL.NOINC `($_ZN7cutlass13device_kernelIN5flash19enable_sm80_to_sm89INS1_16FlashAttnBwdSm80INS1_25CollectiveMainloopBwdSm80ILi2ELi2EN4cute5tupleIJNS5_1CILi128EEES8_NS7_ILi64EEEEEENS_10bfloat16_tEfNS_4arch4Sm80ELb0ELb0ELb1ELb1ELb1ELb0ELb0ELb0ELi2ELi4ELi4ELi4ELb0EEENS1_24CollectiveEpilogueBwdGQAISA_fSD_Li256ELb1ELb1EEENS1_19SingleTileSchedulerILb1ELb0ELb0ELi128EEEEEEEEEvNT_6ParamsE$_ZN4cute5tupleIJNS0_IJNS_1CILi8EEENS0_IJNS1_ILi2EEES3_S3_EEENS1_ILi1EEES4_S5_EEENS0_IJS5_NS0_IJiiiEEENS1_ILi64EEENS0_IJNS1_ILi72EEENS1_ILi144EEENS1_ILi288EEEEEENS1_ILi512EEEEEEEEC2ERKS6_RKSE_) ;  /* 0xffff8f4000007944 */ /* 0x022fea0003c3ffff */
[----:B------:R1:W5:Y:S04]  /*11f90*/  LDL R5, [R1+0x760] ;  /* 0x0007600001057983 */ /* 0x0003680000100800 */
[----:B------:R1:W5:Y:S01]  /*11fa0*/  LDL.64 R2, [R1+0x758] ;  /* 0x0007580001027983 */ /* 0x0003620000100a00 */
[----:B------:R-:W-:-:S03]  /*11fb0*/  MOV R4, 0x11fd0 ;  /* 0x00011fd000047802 */ /* 0x000fc60000000f00 */
[----:B-1---5:R-:W-:Y:S05]  /*11fc0*/  CALL.REL.NOINC `($_ZN7cutlass13device_kernelIN5flash19enable_sm80_to_sm89INS1_16FlashAttnBwdSm80INS1_25CollectiveMainloopBwdSm80ILi2ELi2EN4cute5tupleIJNS5_1CILi128EEES8_NS7_ILi64EEEEEENS_10bfloat16_tEfNS_4arch4Sm80ELb0ELb0ELb1ELb1ELb1ELb0ELb0ELb0ELi2ELi4ELi4ELi4ELb0EEENS1_24CollectiveEpilogueBwdGQAISA_fSD_Li256ELb1ELb1EEENS1_19SingleTileSchedulerILb1ELb0ELb0ELi128EEEEEEEEEvNT_6ParamsE$_ZZN4cute7flattenINS_5tupleIJNS_1CILi1EEENS1_IJiiiEEENS2_ILi64EEENS1_IJNS2_ILi72EEENS2_ILi144EEENS2_ILi288EEEEEENS2_ILi512EEEEEEEEDaRKT_ENKUlRKT_E_clIS4_EEDaSH_) ;  /* 0xffffd22000007944 */ /* 0x022fea0003c3ffff */
[----:B------:R1:W-:Y:S01]  /*11fd0*/  STL.64 [R1+0x758], R2 ;  /* 0x0007580201007387 */ /* 0x0003e20000100a00 */
[----:B------:R-:W-:Y:S02]  /*11fe0*/  MOV R6, R23 ;  /* 0x0000001700067202 */ /* 0x000fe40000000f00 */
[----:B------:R-:W-:Y:S01]  /*11ff0*/  MOV R4, 0x12020 ;  /* 0x0001202000047802 */ /* 0x000fe20000000f00 */
[----:B------:R1:W-:Y:S04]  /*12000*/  STL [R1+0x760], R5 ;  /* 0x0007600501007387 */ /* 0x0003e80000100800 */
[----:B-1----:R-:W-:Y:S05]  /*12010*/  CALL.REL.NOINC `($_ZN7cutlass13device_kernelIN5flash19enable_sm80_to_sm89INS1_16FlashAttnBwdSm80INS1_25CollectiveMainloopBwdSm80ILi2ELi2EN4cute5tupleIJNS5_1CILi128EEES8_NS7_ILi64EEEEEENS_10bfloat16_tEfNS_4arch4Sm80ELb0ELb0ELb1ELb1ELb1ELb0ELb0ELb0ELi2ELi4ELi4ELi4ELb0EEENS1_24CollectiveEpilogueBwdGQAISA_fSD_Li256ELb1ELb1EEENS1_19SingleTileSchedulerILb1ELb0ELb0ELi128EEEEEEEEEvNT_6ParamsE$_ZZN4cute12filter_tupleINS_5tupleIJNS_1CILi1EEENS1_IJiiiEEENS2_ILi64EEENS1_IJNS2_ILi72EEENS2_ILi144EEENS2_ILi288EEEEEENS2_ILi512EEEEEEZNS_7flattenISB_EEDaRKT_EUlRKT_E_EEDaSF_OT0_ENKUlDpSI_E_clIJNS1_IJS3_EEES4_NS1_IJS5_EEES9_NS1_IJSA_EEEEEEDaSM_) ;  /* 0xffff9b2000007944 */ /* 0x002fea0003c3ffff */
[----:B------:R-:W-:Y:S02]  /*12020*/  MOV R4, R23 ;  /* 0x0000001700047202 */ /* 0x000fe40000000f00 */
[----:B------:R-:W-:-:S02]  /*12030*/  MOV R6, 0x12050 ;  /* 0x0001205000067802 */ /* 0x000fc40000000f00 */
[----:B--2--5:R-:W-:Y:S05]  /*12040*/  CALL.REL.NOINC `($_ZN7cutlass13device_kernelIN5flash19enable_sm80_to_sm89INS1_16FlashAttnBwdSm80INS1_25CollectiveMainloopBwdSm80ILi2ELi2EN4cute5tupleIJNS5_1CILi128EEES8_NS7_ILi64EEEEEENS_10bfloat16_tEfNS_4arch4Sm80ELb0ELb0ELb1ELb1ELb1ELb0ELb0ELb0ELi2ELi4ELi4ELi4ELb0EEENS1_24CollectiveEpilogueBwdGQAISA_fSD_Li256ELb1ELb1EEENS1_19SingleTileSchedulerILb1ELb0ELb0ELi128EEEEEEEEEvNT_6ParamsE$_ZN4cute3eso3ESOILb0ELb1EJiNS_1CILi72EEENS2_ILi512EEEEEC2ERKiRKS3_RKS4_) ;  /* 0xffff54f000007944 */ /* 0x024fea0003c3ffff */
[----:B-1----:R-:W2:Y:S01]  /*12050*/  LDL R4, [R1+0x758] ;  /* 0x0007580001047983 */ /* 0x002ea20000100800 */
[----:B------:R-:W-:Y:S01]  /*12060*/  IMAD.MOV.U32 R5, RZ, RZ, R3 ;  /* 0x000000ffff057224 */ /* 0x000fe200078e0003 */
[----:B------:R-:W-:Y:S01]  /*12070*/  MOV R3, R23 ;  /* 0x0000001700037202 */ /* 0x000fe20000000f00 */
[----:B------:R-:W-:Y:S01]  /*12080*/  IMAD.MOV.U32 R72, RZ, RZ, R51 ;  /* 0x000000ffff487224 */ /* 0x000fe200078e0033 */
[----:B------:R-:W-:Y:S01]  /*12090*/  MOV R6, 0x120c0 ;  /* 0x000120c000067802 */ /* 0x000fe20000000f00 */
[----:B--2---:R1:W-:Y:S04]  /*120a0*/  STL [R1+0x790], R4 ;  /* 0x0007900401007387 */ /* 0x0043e80000100800 */
[----:B-1----:R-:W-:Y:S05]  /*120b0*/  CALL.REL.NOINC `($_ZN7cutlass13device_kernelIN5flash19enable_sm80_to_sm89INS1_16FlashAttnBwdSm80INS1_25CollectiveMainloopBwdSm80ILi2ELi2EN4cute5tupleIJNS5_1CILi128EEES8_NS7_ILi64EEEEEENS_10bfloat16_tEfNS_4arch4Sm80ELb0ELb0ELb1ELb1ELb1ELb0ELb0ELb0ELi2ELi4ELi4ELi4ELb0EEENS1_24CollectiveEpilogueBwdGQAISA_fSD_Li256ELb1ELb1EEENS1_19SingleTileSchedulerILb1ELb0ELb0ELi128EEEEEEEEEvNT_6ParamsE$_ZN4cute3eso3ESOILb0ELb0EJiiNS_1CILi72EEENS2_ILi512EEEEEC2ERKiS7_RKS3_RKS4_) ;  /* 0xffff4d1000007944 */ /* 0x002fea0003c3ffff */
        /* <DEDUP_REMOVED lines=8> */
[----:B-1----:R-:W-:Y:S05]  /*12140*/  CALL.REL.NOINC `($_ZN7cutlass13device_kernelIN5flash19enable_sm80_to_sm89INS1_16FlashAttnBwdSm80INS1_25CollectiveMainloopBwdSm80ILi2ELi2EN4cute5tupleIJNS5_1CILi128EEES8_NS7_ILi64EEEEEENS_10bfloat16_tEfNS_4arch4Sm80ELb0ELb0ELb1ELb1ELb1ELb0ELb0ELb0ELi2ELi4ELi4ELi4ELb0EEENS1_24CollectiveEpilogueBwdGQAISA_fSD_Li256ELb1ELb1EEENS1_19SingleTileSchedulerILb1ELb0ELb0ELi128EEEEEEEEEvNT_6ParamsE$_ZN4cute3eso3ESOILb0ELb0EJiiiNS_1CILi72EEENS2_ILi512EEEEEC2ERKiS7_S7_RKS3_RKS4_) ;  /* 0xffff4f6000007944 */ /* 0x002fea0003c3ffff */
        /* <DEDUP_REMOVED lines=10> */
[----:B-1----:R-:W-:Y:S05]  /*121f0*/  CALL.REL.NOINC `($_ZN7cutlass13device_kernelIN5flash19enable_sm80_to_sm89INS1_16FlashAttnBwdSm80INS1_25CollectiveMainloopBwdSm80ILi2ELi2EN4cute5tupleIJNS5_1CILi128EEES8_NS7_ILi64EEEEEENS_10bfloat16_tEfNS_4arch4Sm80ELb0ELb0ELb1ELb1ELb1ELb0ELb0ELb0ELi2ELi4ELi4ELi4ELb0EEENS1_24CollectiveEpilogueBwdGQAISA_fSD_Li256ELb1ELb1EEENS1_19SingleTileSchedulerILb1ELb0ELb0ELi128EEEEEEEEEvNT_6ParamsE$_ZN4cute3eso3ESOILb1ELb0EJNS_1CILi1EEEiiiNS2_ILi72EEENS2_ILi512EEEEEC2ERKS3_RKiSA_SA_RKS4_RKS5_) ;  /* 0xffff5da000007944 */ /* 0x002fea0003c3ffff */
[----:B-1----:R1:W5:Y:S04]  /*12200*/  LDL R5, [R1+0x778] ;  /* 0x0007780001057983 */ /* 0x0023680000100800 */
[----:B------:R1:W5:Y:S01]  /*12210*/  LDL.64 R2, [R1+0x770] ;  /* 0x0007700001027983 */ /* 0x0003620000100a00 */
[----:B------:R-:W-:-:S02]  /*12220*/  MOV R4, R22 ;  /* 0x0000001600047202 */ /* 0x000fc40000000f00 */
[----:B------:R-:W-:Y:S02]  /*12230*/  MOV R6, 0x12250 ;  /* 0x0001225000067802 */ /* 0x000fe40000000f00 */
[----:B-1---5:R-:W-:Y:S05]  /*12240*/  CALL.REL.NOINC `($_ZN7cutlass13device_kernelIN5flash19enable_sm80_to_sm89INS1_16FlashAttnBwdSm80INS1_25CollectiveMainloopBwdSm80ILi2ELi2EN4cute5tupleIJNS5_1CILi128EEES8_NS7_ILi64EEEEEENS_10bfloat16_tEfNS_4arch4Sm80ELb0ELb0ELb1ELb1ELb1ELb0ELb0ELb0ELi2ELi4ELi4ELi4ELb0EEENS1_24CollectiveEpilogueBwdGQAISA_fSD_Li256ELb1ELb1EEENS1_19SingleTileSchedulerILb1ELb0ELb0ELi128EEEEEEEEEvNT_6ParamsE$_ZN4cute5tupleIJNS0_IJNS_1CILi8EEENS1_ILi2EEES3_S3_S2_S3_EEENS0_IJNS1_ILi1EEEiiiNS1_ILi72EEENS1_ILi512EEEEEEEEC2ERKS4_RKS8_) ;  /* 0xffff8cd000007944 */ /* 0x022fea0003c3ffff */
        /* <DEDUP_REMOVED lines=11> */
[----:B-1----:R-:W-:Y:S05]  /*12300*/  CALL.REL.NOINC `($_ZN7cutlass13device_kernelIN5flash19enable_sm80_to_sm89INS1_16FlashAttnBwdSm80INS1_25CollectiveMainloopBwdSm80ILi2ELi2EN4cute5tupleIJNS5_1CILi128EEES8_NS7_ILi64EEEEEENS_10bfloat16_tEfNS_4arch4Sm80ELb0ELb0ELb1ELb1ELb1ELb0ELb0ELb0ELi2ELi4ELi4ELi4ELb0EEENS1_24CollectiveEpilogueBwdGQAISA_fSD_Li256ELb1ELb1EEENS1_19SingleTileSchedulerILb1ELb0ELb0ELi128EEEEEEEEEvNT_6ParamsE$_ZZN4cute6detail16composition_implINS_5tupleIJNS_1CILi8EEENS3_ILi2EEES5_S5_S4_S5_EEENS2_IJNS3_ILi1EEEiiiNS3_ILi72EEENS3_ILi512EEEEEENS2_IJNS2_IJS5_S5_S5_EEES5_NS3_ILi4EEEEEENS2_IJNS2_IJS7_S9_S4_EEENS3_ILi4096EEENS3_ILi16EEEEEEEEDaRKT_RKT0_RKT1_RKT2_ENKUlRKT_RKT0_E_clISB_SE_EEDaSW_SZ_) ;  /* 0xffffb8b000007944 */ /* 0x002fea0003c3ffff */
[----:B------:R-:W-:Y:S01]  /*12310*/  IMAD.MOV.U32 R4, RZ, RZ, R45 ;  /* 0x000000ffff047224 */ /* 0x000fe200078e002d */
[----:B------:R-:W-:Y:S01]  /*12320*/  MOV R2, R12 ;  /* 0x0000000c00027202 */ /* 0x000fe20000000f00 */
[----:B------:R-:W-:Y:S01]  /*12330*/  IMAD.MOV.U32 R5, RZ, RZ, R44 ;  /* 0x000000ffff057224 */ /* 0x000fe200078e002c */
[----:B------:R-:W-:Y:S02]  /*12340*/  MOV R3, R7 ;  /* 0x0000000700037202 */ /* 0x000fe40000000f00 */
[----:B------:R-:W-:Y:S02]  /*12350*/  MOV R60, 0x12370 ;  /* 0x00012370003c7802 */ /* 0x000fe40000000f00 */
[----:B-1---5:R-:W-:Y:S05]  /*12360*/  CALL.REL.NOINC `($_ZN7cutlass13device_kernelIN5flash19enable_sm80_to_sm89INS1_16FlashAttnBwdSm80INS1_25CollectiveMainloopBwdSm80ILi2ELi2EN4cute5tupleIJNS5_1CILi128EEES8_NS7_ILi64EEEEEENS_10bfloat16_tEfNS_4arch4Sm80ELb0ELb0ELb1ELb1ELb1ELb0ELb0ELb0ELi2ELi4ELi4ELi4ELb0EEENS1_24CollectiveEpilogueBwdGQAISA_fSD_Li256ELb1ELb1EEENS1_19SingleTileSchedulerILb1ELb0ELb0ELi128EEEEEEEEEvNT_6ParamsE$_ZZN4cute6detail16composition_implINS_5tupleIJNS_1CILi8EEENS3_ILi2EEES5_S5_S4_S5_EEENS2_IJNS3_ILi1EEEiiiNS3_ILi72EEENS3_ILi512EEEEEENS2_IJNS2_IJS5_S5_S5_EEES5_NS3_ILi4EEEEEENS2_IJNS2_IJS7_S9_S4_EEENS3_ILi4096EEENS3_ILi16EEEEEEEEDaRKT_RKT0_RKT1_RKT2_ENKUlRKT_RKT0_E_clISC_SG_EEDaSW_SZ_) ;  /* 0xffffb96000007944 */ /* 0x022fea0003c3ffff */
[----:B-----5:R2:W-:Y:S01]  /*12370*/  STL.64 [R1+0x770], R2 ;  /* 0x0007700201007387 */ /* 0x0205e20000100a00 */
[----:B------:R-:W-:-:S03]  /*12380*/  MOV R4, 0x123a0 ;  /* 0x000123a000047802 */ /* 0x000fc60000000f00 */
[----:B-12---:R-:W-:Y:S05]  /*12390*/  CALL.REL.NOINC `($_ZN7cutlass13device_kernelIN5flash19enable_sm80_to_sm89INS1_16FlashAttnBwdSm80INS1_25CollectiveMainloopBwdSm80ILi2ELi2EN4cute5tupleIJNS5_1CILi128EEES8_NS7_ILi64EEEEEENS_10bfloat16_tEfNS_4arch4Sm80ELb0ELb0ELb1ELb1ELb1ELb0ELb0ELb0ELi2ELi4ELi4ELi4ELb0EEENS1_24CollectiveEpilogueBwdGQAISA_fSD_Li256ELb1ELb1EEENS1_19SingleTileSchedulerILb1ELb0ELb0ELi128EEEEEEEEEvNT_6ParamsE$_ZN4cute3eso3ESOILb0ELb0EJNS_5tupleIJNS_1CILi1EEENS3_ILi512EEEiEEENS3_ILi4096EEENS2_IJiiEEEEEC2ERKS6_RKS7_RKS8_) ;  /* 0xffff3b3000007944 */ /* 0x006fea0003c3ffff */
[----:B------:R2:W5:Y:S04]  /*123a0*/  LDL R5, [R1+0x760] ;  /* 0x0007600001057983 */ /* 0x0005680000100800 */
[----:B-1----:R2:W5:Y:S01]  /*123b0*/  LDL.64 R2, [R1+0x758] ;  /* 0x0007580001027983 */ /* 0x0025620000100a00 */
[----:B------:R-:W-:-:S03]  /*123c0*/  MOV R6, 0x123e0 ;  /* 0x000123e000067802 */ /* 0x000fc60000000f00 */
[----:B--2--5:R-:W-:Y:S05]  /*123d0*/  CALL.REL.NOINC `($_ZN7cutlass13device_kernelIN5flash19enable_sm80_to_sm89INS1_16FlashAttnBwdSm80INS1_25CollectiveMainloopBwdSm80ILi2ELi2EN4cute5tupleIJNS5_1CILi128EEES8_NS7_ILi64EEEEEENS_10bfloat16_tEfNS_4arch4Sm80ELb0ELb0ELb1ELb1ELb1ELb0ELb0ELb0ELi2ELi4ELi4ELi4ELb0EEENS1_24CollectiveEpilogueBwdGQAISA_fSD_Li256ELb1ELb1EEENS1_19SingleTileSchedulerILb1ELb0ELb0ELi128EEEEEEEEEvNT_6ParamsE$_ZN4cute5tupleIJNS0_IJNS0_IJNS_1CILi2EEES2_S2_EEES2_NS0_IJS2_S2_EEEEEENS0_IJNS0_IJNS1_ILi1EEENS1_ILi512EEEiEEENS1_ILi4096EEENS0_IJiiEEEEEEEEC2ERKS5_RKSB_) ;  /* 0xffff860000007944 */ /* 0x024fea0003c3ffff */
[----:B------:R1:W5:Y:S04]  /*123e0*/  LDL R4, [R1+0x760] ;  /* 0x0007600001047983 */ /* 0x0003680000100800 */
[----:B------:R1:W5:Y:S01]  /*123f0*/  LDL.64 R2, [R1+0x758] ;  /* 0x0007580001027983 */ /* 0x0003620000100a00 */
[----:B------:R-:W-:Y:S01]  /*12400*/  LEA.HI R6, R13, R13, RZ, 0x1d ;  /* 0x0000000d0d067211 */ /* 0x000fe200078fe8ff */
[----:B------:R-:W-:-:S04]  /*12410*/  IMAD.MOV.U32 R5, RZ, RZ, R48 ;  /* 0x000000ffff057224 */ /* 0x000fc800078e0030 */
[----:B------:R-:W-:Y:S01]  /*12420*/  IMAD.U32 R8, R11, 0x2, R6 ;  /* 0x000000020b087824 */ /* 0x000fe200078e0006 */
[----:B------:R-:W-:-:S04]  /*12430*/  MOV R6, 0x12460 ;  /* 0x0001246000067802 */ /* 0x000fc80000000f00 */
[----:B------:R1:W-:Y:S03]  /*12440*/  STL [R1+0x11e4], R8 ;  /* 0x0011e40801007387 */ /* 0x0003e60000100800 */
[----:B-1---5:R-:W-:Y:S05]  /*12450*/  CALL.REL.NOINC `($_ZN7cutlass13device_kernelIN5flash19enable_sm80_to_sm89INS1_16FlashAttnBwdSm80INS1_25CollectiveMainloopBwdSm80ILi2ELi2EN4cute5tupleIJNS5_1CILi128EEES8_NS7_ILi64EEEEEENS_10bfloat16_tEfNS_4arch4Sm80ELb0ELb0ELb1ELb1ELb1ELb0ELb0ELb0ELi2ELi4ELi4ELi4ELb0EEENS1_24CollectiveEpilogueBwdGQAISA_fSD_Li256ELb1ELb1EEENS1_19SingleTileSchedulerILb1ELb0ELb0ELi128EEEEEEEEEvNT_6ParamsE$_ZN4cute3eso3ESOILb0ELb0EJNS_6LayoutINS_5tupleIJNS3_IJNS_1CILi2EEES5_S5_EEES5_NS3_IJS5_S5_EEEEEENS3_IJNS3_IJNS4_ILi1EEENS4_ILi512EEEiEEENS4_ILi4096EEENS3_IJiiEEEEEEEEjEEC2ERKSF_RKj) ;  /* 0xffff41b000007944 */ /* 0x022fea0003c3ffff */
[----:B------:R-:W2:Y:S04]  /*12460*/  LDL.64 R58, [R1+0x760] ;  /* 0x00076000013a7983 */ /* 0x000ea80000100a00 */
[----:B-1----:R1:W5:Y:S01]  /*12470*/  LDL.64 R4, [R1+0x758] ;  /* 0x0007580001047983 */ /* 0x0023620000100a00 */
[----:B------:R-:W-:Y:S02]  /*12480*/  MOV R9, R23 ;  /* 0x0000001700097202 */ /* 0x000fe40000000f00 */
[----:B------:R-:W-:Y:S01]  /*12490*/  MOV R8, 0x124c0 ;  /* 0x000124c000087802 */ /* 0x000fe20000000f00 */
[----:B--2---:R-:W-:-:S04]  /*124a0*/  IMAD.WIDE.U32 R2, R59, 0x2, R56 ;  /* 0x000000023b027825 */ /* 0x004fc800078e0038 */
[----:B-1---5:R-:W-:Y:S05]  /*124b0*/  CALL.REL.NOINC `($_ZN7cutlass13device_kernelIN5flash19enable_sm80_to_sm89INS1_16FlashAttnBwdSm80INS1_25CollectiveMainloopBwdSm80ILi2ELi2EN4cute5tupleIJNS5_1CILi128EEES8_NS7_ILi64EEEEEENS_10bfloat16_tEfNS_4arch4Sm80ELb0ELb0ELb1ELb1ELb1ELb0ELb0ELb0ELi2ELi4ELi4ELi4ELb0EEENS1_24CollectiveEpilogueBwdGQAISA_fSD_Li256ELb1ELb1EEENS1_19SingleTileSchedulerILb1ELb0ELb0ELi128EEEEEEEEEvNT_6ParamsE$_ZN4cute8smem_ptrIPN7cutlass10bfloat16_tEECI1NS_12iter_adaptorIS3_S4_EEES3_) ;  /* 0xffff8d8000007944 */ /* 0x022fea0003c3ffff */
[----:B------:R-:W2:Y:S01]  /*124c0*/  LDL.64 R8, [R1+0x758] ;  /* 0x0007580001087983 */ /* 0x000ea20000100a00 */
[----:B------:R-:W-:Y:S01]  /*124d0*/  IMAD.MOV.U32 R60, RZ, RZ, R58 ;  /* 0x000000ffff3c7224 */ /* 0x000fe200078e003a */
[----:B-1----:R-:W-:Y:S01]  /*124e0*/  MOV R2, R4 ;  /* 0x0000000400027202 */ /* 0x002fe20000000f00 */
[----:B------:R-:W-:Y:S01]  /*124f0*/  IMAD.MOV.U32 R3, RZ, RZ, R5 ;  /* 0x000000ffff037224 */ /* 0x000fe200078e0005 */
[----:B------:R-:W-:Y:S01]  /*12500*/  MOV R6, 0x12530 ;  /* 0x0001253000067802 */ /* 0x000fe20000000f00 */
[----:B--2---:R1:W-:Y:S04]  /*12510*/  STL.64 [R1+0x770], R8 ;  /* 0x0007700801007387 */ /* 0x0043e80000100a00 */
[----:B-1----:R-:W-:Y:S05]  /*12520*/  CALL.REL.NOINC `($_ZN7cutlass13device_kernelIN5flash19enable_sm80_to_sm89INS1_16FlashAttnBwdSm80INS1_25CollectiveMainloopBwdSm80ILi2ELi2EN4cute5tupleIJNS5_1CILi128EEES8_NS7_ILi64EEEEEENS_10bfloat16_tEfNS_4arch4Sm80ELb0ELb0ELb1ELb1ELb1ELb0ELb0ELb0ELi2ELi4ELi4ELi4ELb0EEENS1_24CollectiveEpilogueBwdGQAISA_fSD_Li256ELb1ELb1EEENS1_19SingleTileSchedulerILb1ELb0ELb0ELi128EEEEEEEEEvNT_6ParamsE$_ZN4cute3eso3ESOILb0ELb0EJNS_6LayoutINS_5tupleIJNS3_IJNS_1CILi2EEES5_S5_EEES5_NS3_IJS5_S5_EEEEEENS3_IJNS3_IJNS4_ILi1EEENS4_ILi512EEEiEEENS4_ILi4096EEENS3_IJiiEEEEEEEENS_10ViewEngineINS_8smem_ptrIPN7cutlass10bfloat16_tEEEEEEEC2ERKSF_RKSM_) ;  /* 0xffff405000007944 */ /* 0x002fea0003c3ffff */
[----:B-1----:R1:W5:Y:S04]  /*12530*/  LDL R5, [R1+0x75c] ;  /* 0x00075c0001057983 */ /* 0x0023680000100800 */
[----:B------:R1:W5:Y:S01]  /*12540*/  LDL R3, [R1+0x760] ;  /* 0x0007600001037983 */ /* 0x0003620000100800 */
[----:B------:R-:W-:-:S03]  /*12550*/  MOV R4, 0x12570 ;  /* 0x0001257000047802 */ /* 0x000fc60000000f00 */
[----:B-1---5:R-:W-:Y:S05]  /*12560*/  CALL.REL.NOINC `($_ZN7cutlass13device_kernelIN5flash19enable_sm80_to_sm89INS1_16FlashAttnBwdSm80INS1_25CollectiveMainloopBwdSm80ILi2ELi2EN4cute5tupleIJNS5_1CILi128EEES8_NS7_ILi64EEEEEENS_10bfloat16_tEfNS_4arch4Sm80ELb0ELb0ELb1ELb1ELb1ELb0ELb0ELb0ELi2ELi4ELi4ELi4ELb0EEENS1_24CollectiveEpilogueBwdGQAISA_fSD_Li256ELb1ELb1EEENS1_19SingleTileSchedulerILb1ELb0ELb0ELi128EEEEEEEEEvNT_6ParamsE$_ZZN4cute4takeILi1ELi3ENS_5tupleIJNS1_IJNS_1CILi1EEENS2_ILi512EEEiEEENS2_ILi4096EEENS1_IJiiEEEEEEEEDaRKT1_ENKUlDpRKT_E_clIJS6_S7_EEEDaSF_) ;  /* 0xffffa33000007944 */ /* 0x022fea0003c3ffff */
[----:B------:R-:W-:Y:S02]  /*12570*/  MOV R4, 0x12590 ;  /* 0x0001259000047802 */ /* 0x000fe40000000f00 */
[----:B-1---5:R-:W-:Y:S05]  /*12580*/  CALL.REL.NOINC `($_ZN7cutlass13device_kernelIN5flash19enable_sm80_to_sm89INS1_16FlashAttnBwdSm80INS1_25CollectiveMainloopBwdSm80ILi2ELi2EN4cute5tupleIJNS5_1CILi128EEES8_NS7_ILi64EEEEEENS_10bfloat16_tEfNS_4arch4Sm80ELb0ELb0ELb1ELb1ELb1ELb0ELb0ELb0ELi2ELi4ELi4ELi4ELb0EEENS1_24CollectiveEpilogueBwdGQAISA_fSD_Li256ELb1ELb1EEENS1_19SingleTileSchedulerILb1ELb0ELb0ELi128EEEEEEEEEvNT_6ParamsE$_ZZN4cute16flatten_to_tupleINS_5tupleIJNS_1CILi4096EEENS1_IJiiEEEEEEEEDaRKT_ENKUlRKT_E_clIS4_EEDaSB_) ;  /* 0xffffa06000007944 */ /* 0x022fea0003c3ffff */
[----:B------:R1:W-:Y:S01]  /*12590*/  STL.64 [R1+0x758], R2 ;  /* 0x0007580201007387 */ /* 0x0003e20000100a00 */
[----:B------:R-:W-:-:S02]  /*125a0*/  MOV R56, R23 ;  /* 0x0000001700387202 */ /* 0x000fc40000000f00 */
[----:B------:R-:W-:Y:S02]  /*125b0*/  MOV R4, 0x125d0 ;  /* 0x000125d000047802 */ /* 0x000fe40000000f00 */
[----:B-1----:R-:W-:Y:S05]  /*125c0*/  CALL.REL.NOINC `($_ZN7cutlass13device_kernelIN5flash19enable_sm80_to_sm89INS1_16FlashAttnBwdSm80INS1_25CollectiveMainloopBwdSm80ILi2ELi2EN4cute5tupleIJNS5_1CILi128EEES8_NS7_ILi64EEEEEENS_10bfloat16_tEfNS_4arch4Sm80ELb0ELb0ELb1ELb1ELb1ELb0ELb0ELb0ELi2ELi4ELi4ELi4ELb0EEENS1_24CollectiveEpilogueBwdGQAISA_fSD_Li256ELb1ELb1EEENS1_19SingleTileSchedulerILb1ELb0ELb0ELi128EEEEEEEEEvNT_6ParamsE$_ZZN4cute12filter_tupleINS_5tupleIJNS_1CILi4096EEENS1_IJiiEEEEEEZNS_16flatten_to_tupleIS5_EEDaRKT_EUlRKT_E_EEDaS9_OT0_ENKUlDpSC_E_clIJNS1_IJS3_EEES4_EEEDaSG_) ;  /* 0xffff96d000007944 */ /* 0x002fea0003c3ffff */
        /* <DEDUP_REMOVED lines=14> */
[----:B--2--5:R-:W-:Y:S05]  /*126b0*/  CALL.REL.NOINC `($_ZN7cutlass13device_kernelIN5flash19enable_sm80_to_sm89INS1_16FlashAttnBwdSm80INS1_25CollectiveMainloopBwdSm80ILi2ELi2EN4cute5tupleIJNS5_1CILi128EEES8_NS7_ILi64EEEEEENS_10bfloat16_tEfNS_4arch4Sm80ELb0ELb0ELb1ELb1ELb1ELb0ELb0ELb0ELi2ELi4ELi4ELi4ELb0EEENS1_24CollectiveEpilogueBwdGQAISA_fSD_Li256ELb1ELb1EEENS1_19SingleTileSchedulerILb1ELb0ELb0ELi128EEEEEEEEEvNT_6ParamsE$_ZN4cute3eso3ESOILb1ELb0EJNS_14ComposedLayoutINS_7SwizzleILi3ELi3ELi3EEENS_1CILi0EEENS_6LayoutINS_5tupleIJNS8_IJNS8_IJNS5_ILi4EEENS5_ILi8EEEEEENS8_IJNS5_ILi2EEENS5_ILi1EEEEEEEEENS8_IJNS8_IJSC_SC_EEENS8_IJSA_S9_EEEEEEEEENS8_IJNS8_IJNS8_IJSC_NS5_ILi64EEEEEENS8_IJNS5_ILi512EEES6_EEEEEENS8_IJNS8_IJSD_SA_EEENS8_IJNS5_ILi1024EEENS5_ILi16EEEEEEEEEEEEEEEENS_10ViewEngineINS_8smem_ptrIPN7cutlass10bfloat16_tEEEEEEEC2ERKSW_RKS13_) ;  /* 0xffff505000007944 */ /* 0x024fea0003c3ffff */
        /* <DEDUP_REMOVED lines=29> */
[----:B-12--5:R-:W-:Y:S05]  /*12890*/  CALL.REL.NOINC `($_ZN7cutlass13device_kernelIN5flash19enable_sm80_to_sm89INS1_16FlashAttnBwdSm80INS1_25CollectiveMainloopBwdSm80ILi2ELi2EN4cute5tupleIJNS5_1CILi128EEES8_NS7_ILi64EEEEEENS_10bfloat16_tEfNS_4arch4Sm80ELb0ELb0ELb1ELb1ELb1ELb0ELb0ELb0ELi2ELi4ELi4ELi4ELb0EEENS1_24CollectiveEpilogueBwdGQAISA_fSD_Li256ELb1ELb1EEENS1_19SingleTileSchedulerILb1ELb0ELb0ELi128EEEEEEEEEvNT_6ParamsE$_ZZN4cute7idx2crdINS_5tupleIJiiNS_1CILi0EEEEEENS1_IJNS1_IJNS2_ILi4EEENS2_ILi8EEEEEENS2_ILi2EEENS2_ILi1EEEEEEEEDaRKT_RKT0_ENKUlRKT_RKT0_E_clIiS7_EEDaSJ_SM_) ;  /* 0xffffc98000007944 */ /* 0x026fea0003c3ffff */
[----:B------:R-:W-:Y:S02]  /*128a0*/  MOV R2, 0x128c0 ;  /* 0x000128c000027802 */ /* 0x000fe40000000f00 */
[----:B-1----:R-:W-:Y:S05]  /*128b0*/  CALL.REL.NOINC `($_ZN7cutlass13device_kernelIN5flash19enable_sm80_to_sm89INS1_16FlashAttnBwdSm80INS1_25CollectiveMainloopBwdSm80ILi2ELi2EN4cute5tupleIJNS5_1CILi128EEES8_NS7_ILi64EEEEEENS_10bfloat16_tEfNS_4arch4Sm80ELb0ELb0ELb1ELb1ELb1ELb0ELb0ELb0ELi2ELi4ELi4ELi4ELb0EEENS1_24CollectiveEpilogueBwdGQAISA_fSD_Li256ELb1ELb1EEENS1_19SingleTileSchedulerILb1ELb0ELb0ELi128EEEEEEEEEvNT_6ParamsE$_ZZN4cute7idx2crdINS_5tupleIJiiNS_1CILi0EEEEEENS1_IJNS1_IJNS2_ILi4EEENS2_ILi8EEEEEENS2_ILi2EEENS2_ILi1EEEEEEEEDaRKT_RKT0_ENKUlRKT_RKT0_E_clIiS8_EEDaSJ_SM_) ;  /* 0xffffcd8000007944 */ /* 0x002fea0003c3ffff */
[----:B------:R1:W-:Y:S01]  /*128c0*/  STL [R1+0x758], R6 ;  /* 0x0007580601007387 */ /* 0x0003e20000100800 */
[----:B------:R-:W-:-:S02]  /*128d0*/  MOV R2, R23 ;  /* 0x0000001700027202 */ /* 0x000fc40000000f00 */
[----:B------:R-:W-:Y:S02]  /*128e0*/  MOV R70, 0x12900 ;  /* 0x0001290000467802 */ /* 0x000fe40000000f00 */
[----:B-1----:R-:W-:Y:S05]  /*128f0*/  CALL.REL.NOINC `($_ZN7cutlass13device_kernelIN5flash19enable_sm80_to_sm89INS1_16FlashAttnBwdSm80INS1_25CollectiveMainloopBwdSm80ILi2ELi2EN4cute5tupleIJNS5_1CILi128EEES8_NS7_ILi64EEEEEENS_10bfloat16_tEfNS_4arch4Sm80ELb0ELb0ELb1ELb1ELb1ELb0ELb0ELb0ELi2ELi4ELi4ELi4ELb0EEENS1_24CollectiveEpilogueBwdGQAISA_fSD_Li256ELb1ELb1EEENS1_19SingleTileSchedulerILb1ELb0ELb0ELi128EEEEEEEEEvNT_6ParamsE$_ZZN4cute9transformINS_5tupleIJiiNS_1CILi0EEEEEENS1_IJNS1_IJNS2_ILi4EEENS2_ILi8EEEEEENS2_ILi2EEENS2_ILi1EEEEEEZNS_7idx2crdIS4_SA_EEDaRKT_RKT0_EUlRKT_RKT0_E_EEDaSE_SH_OT1_ENKUlDpSK_E_clIJNS1_IJiiEEEiS3_EEEDaSR_) ;  /* 0xffffd49000007944 */ /* 0x002fea0003c3ffff */
[----:B------:R-:W-:Y:S02]  /*12900*/  MOV R6, 0x12920 ;  /* 0x0001292000067802 */ /* 0x000fe40000000f00 */
[----:B--2--5:R-:W-:Y:S05]  /*12910*/  CALL.REL.NOINC `($_ZN7cutlass13device_kernelIN5flash19enable_sm80_to_sm89INS1_16FlashAttnBwdSm80INS1_25CollectiveMainloopBwdSm80ILi2ELi2EN4cute5tupleIJNS5_1CILi128EEES8_NS7_ILi64EEEEEENS_10bfloat16_tEfNS_4arch4Sm80ELb0ELb0ELb1ELb1ELb1ELb0ELb0ELb0ELi2ELi4ELi4ELi4ELb0EEENS1_24CollectiveEpilogueBwdGQAISA_fSD_Li256ELb1ELb1EEENS1_19SingleTileSchedulerILb1ELb0ELb0ELi128EEEEEEEEEvNT_6ParamsE$_ZZN4cute13to_mixed_bitsINS_5tupleIJNS1_IJNS_1CILi4EEENS2_ILi8EEEEEENS2_ILi2EEENS2_ILi1EEEEEENS1_IJNS1_IJNS2_ILi0EEENS2_ILi64EEEEEES9_S9_EEENS1_IJNS1_IJiiEEEiS9_EEEEEDaRKT_RKT0_RKT1_ENKUlRKT_RKT0_RKT1_E_clIS5_SB_SD_EEDaSQ_ST_SW_) ;  /* 0xffff955000007944 */ /* 0x024fea0003c3ffff */
[----:B------:R-:W-:Y:S02]  /*12920*/  MOV R2, 0x12940 ;  /* 0x0001294000027802 */ /* 0x000fe40000000f00 */
[----:B------:R-:W-:Y:S05]  /*12930*/  CALL.REL.NOINC `($_ZN7cutlass13device_kernelIN5flash19enable_sm80_to_sm89INS1_16FlashAttnBwdSm80INS1_25CollectiveMainloopBwdSm80ILi2ELi2EN4cute5tupleIJNS5_1CILi128EEES8_NS7_ILi64EEEEEENS_10bfloat16_tEfNS_4arch4Sm80ELb0ELb0ELb1ELb1ELb1ELb0ELb0ELb0ELi2ELi4ELi4ELi4ELb0EEENS1_24CollectiveEpilogueBwdGQAISA_fSD_Li256ELb1ELb1EEENS1_19SingleTileSchedulerILb1ELb0ELb0ELi128EEEEEEEEEvNT_6ParamsE$_ZZN4cute13to_mixed_bitsINS_5tupleIJNS1_IJNS_1CILi4EEENS2_ILi8EEEEEENS2_ILi2EEENS2_ILi1EEEEEENS1_IJNS1_IJNS2_ILi0EEENS2_ILi64EEEEEES9_S9_EEENS1_IJNS1_IJiiEEEiS9_EEEEEDaRKT_RKT0_RKT1_ENKUlDpRKT_E_clIJNS_9MixedBitsILj0ELj448EEENS2_ILj0EEESW_EEEDaSR_) ;  /* 0xffff950000007944 */ /* 0x000fea0003c3ffff */
        /* <DEDUP_REMOVED lines=52> */
[----:B------:R-:W-:Y:S01]  /*12c80*/  IMAD.MOV.U32 R8, RZ, RZ, R2 ;  /* 0x000000ffff087224 */ /* 0x000fe200078e0002 */
[----:B------:R-:W-:Y:S01]  /*12c90*/  MOV R2, R22 ;  /* 0x0000001600027202 */ /* 0x000fe20000000f00 */
[----:B------:R-:W-:Y:S01]  /*12ca0*/  IMAD.MOV.U32 R10, RZ, RZ, R50 ;  /* 0x000000ffff0a7224 */ /* 0x000fe200078e0032 */
[----:B------:R-:W-:-:S02]  /*12cb0*/  MOV R9, R42 ;  /* 0x0000002a00097202 */ /* 0x000fc40000000f00 */
[----:B------:R-:W-:Y:S01]  /*12cc0*/  MOV R6, 0x12cf0 ;  /* 0x00012cf000067802 */ /* 0x000fe20000000f00 */
[----:B--2---:R1:W-:Y:S04]  /*12cd0*/  STL.64 [R1+0x788], R4 ;  /* 0x0007880401007387 */ /* 0x0043e80000100a00 */
[----:B-1----:R-:W-:Y:S05]  /*12ce0*/  CALL.REL.NOINC `($_ZN7cutlass13device_kernelIN5flash19enable_sm80_to_sm89INS1_16FlashAttnBwdSm80INS1_25CollectiveMainloopBwdSm80ILi2ELi2EN4cute5tupleIJNS5_1CILi128EEES8_NS7_ILi64EEEEEENS_10bfloat16_tEfNS_4arch4Sm80ELb0ELb0ELb1ELb1ELb1ELb0ELb0ELb0ELi2ELi4ELi4ELi4ELb0EEENS1_24CollectiveEpilogueBwdGQAISA_fSD_Li256ELb1ELb1EEENS1_19SingleTileSchedulerILb1ELb0ELb0ELi128EEEEEEEEEvNT_6ParamsE$_ZN4cute3eso3ESOILb0ELb0EJiiiNS_1CILi72EEENS2_ILi512EEEEEC2ERKiS7_S7_RKS3_RKS4_) ;  /* 0xffff43c000007944 */ /* 0x002fea0003c3ffff */
        /* <DEDUP_REMOVED lines=23> */
[----:B-1----:R-:W-:Y:S05]  /*12e60*/  CALL.REL.NOINC `($_ZN7cutlass13device_kernelIN5flash19enable_sm80_to_sm89INS1_16FlashAttnBwdSm80INS1_25CollectiveMainloopBwdSm80ILi2ELi2EN4cute5tupleIJNS5_1CILi128EEES8_NS7_ILi64EEEEEENS_10bfloat16_tEfNS_4arch4Sm80ELb0ELb0ELb1ELb1ELb1ELb0ELb0ELb0ELi2ELi4ELi4ELi4ELb0EEENS1_24CollectiveEpilogueBwdGQAISA_fSD_Li256ELb1ELb1EEENS1_19SingleTileSchedulerILb1ELb0ELb0ELi128EEEEEEEEEvNT_6ParamsE$_ZZN4cute6detail16composition_implINS_5tupleIJNS_1CILi8EEENS3_ILi2EEES5_S5_S4_S5_EEENS2_IJNS3_ILi1EEEiiiNS3_ILi72EEENS3_ILi512EEEEEENS2_IJNS2_IJS5_S5_EEES4_NS3_ILi4EEEEEENS2_IJNS2_IJS7_S4_EEENS3_ILi1024EEENS3_ILi16EEEEEEEEDaRKT_RKT0_RKT1_RKT2_ENKUlRKT_RKT0_E_clISB_SE_EEDaSW_SZ_) ;  /* 0xffffa86000007944 */ /* 0x002fea0003c3ffff */
[----:B------:R-:W-:Y:S01]  /*12e70*/  IMAD.MOV.U32 R2, RZ, RZ, R45 ;  /* 0x000000ffff027224 */ /* 0x000fe200078e002d */
[----:B------:R-:W-:Y:S01]  /*12e80*/  MOV R45, R44 ;  /* 0x0000002c002d7202 */ /* 0x000fe20000000f00 */
[----:B------:R-:W-:Y:S01]  /*12e90*/  IMAD.MOV.U32 R4, RZ, RZ, R12 ;  /* 0x000000ffff047224 */ /* 0x000fe200078e000c */
[----:B------:R-:W-:Y:S02]  /*12ea0*/  MOV R44, 0x12ec0 ;  /* 0x00012ec0002c7802 */ /* 0x000fe40000000f00 */
[----:B-1---5:R-:W-:Y:S05]  /*12eb0*/  CALL.REL.NOINC `($_ZN7cutlass13device_kernelIN5flash19enable_sm80_to_sm89INS1_16FlashAttnBwdSm80INS1_25CollectiveMainloopBwdSm80ILi2ELi2EN4cute5tupleIJNS5_1CILi128EEES8_NS7_ILi64EEEEEENS_10bfloat16_tEfNS_4arch4Sm80ELb0ELb0ELb1ELb1ELb1ELb0ELb0ELb0ELi2ELi4ELi4ELi4ELb0EEENS1_24CollectiveEpilogueBwdGQAISA_fSD_Li256ELb1ELb1EEENS1_19SingleTileSchedulerILb1ELb0ELb0ELi128EEEEEEEEEvNT_6ParamsE$_ZZN4cute6detail16composition_implINS_5tupleIJNS_1CILi8EEENS3_ILi2EEES5_S5_S4_S5_EEENS2_IJNS3_ILi1EEEiiiNS3_ILi72EEENS3_ILi512EEEEEENS2_IJNS2_IJS5_S5_EEES4_NS3_ILi4EEEEEENS2_IJNS2_IJS7_S4_EEENS3_ILi1024EEENS3_ILi16EEEEEEEEDaRKT_RKT0_RKT1_RKT2_ENKUlRKT_RKT0_E_clISC_SG_EEDaSW_SZ_) ;  /* 0xffffa8f000007944 */ /* 0x022fea0003c3ffff */
[----:B-----5:R2:W-:Y:S01]  /*12ec0*/  STL.64 [R1+0x770], R2 ;  /* 0x0007700201007387 */ /* 0x0205e20000100a00 */
[----:B------:R-:W-:-:S03]  /*12ed0*/  MOV R4, 0x12ef0 ;  /* 0x00012ef000047802 */ /* 0x000fc60000000f00 */
[----:B-12---:R-:W-:Y:S05]  /*12ee0*/  CALL.REL.NOINC `($_ZN7cutlass13device_kernelIN5flash19enable_sm80_to_sm89INS1_16FlashAttnBwdSm80INS1_25CollectiveMainloopBwdSm80ILi2ELi2EN4cute5tupleIJNS5_1CILi128EEES8_NS7_ILi64EEEEEENS_10bfloat16_tEfNS_4arch4Sm80ELb0ELb0ELb1ELb1ELb1ELb0ELb0ELb0ELi2ELi4ELi4ELi4ELb0EEENS1_24CollectiveEpilogueBwdGQAISA_fSD_Li256ELb1ELb1EEENS1_19SingleTileSchedulerILb1ELb0ELb0ELi128EEEEEEEEEvNT_6ParamsE$_ZN4cute3eso3ESOILb0ELb0EJNS_5tupleIJNS_1CILi1EEEiEEENS3_ILi1024EEENS2_IJiiEEEEEC2ERKS5_RKS6_RKS7_) ;  /* 0xffff307000007944 */ /* 0x006fea0003c3ffff */
[----:B------:R2:W5:Y:S04]  /*12ef0*/  LDL R5, [R1+0x760] ;  /* 0x0007600001057983 */ /* 0x0005680000100800 */
[----:B-1----:R2:W5:Y:S01]  /*12f00*/  LDL.64 R2, [R1+0x758] ;  /* 0x0007580001027983 */ /* 0x0025620000100a00 */
[----:B------:R-:W-:-:S03]  /*12f10*/  MOV R6, 0x12f30 ;  /* 0x00012f3000067802 */ /* 0x000fc60000000f00 */
[----:B--2--5:R-:W-:Y:S05]  /*12f20*/  CALL.REL.NOINC `($_ZN7cutlass13device_kernelIN5flash19enable_sm80_to_sm89INS1_16FlashAttnBwdSm80INS1_25CollectiveMainloopBwdSm80ILi2ELi2EN4cute5tupleIJNS5_1CILi128EEES8_NS7_ILi64EEEEEENS_10bfloat16_tEfNS_4arch4Sm80ELb0ELb0ELb1ELb1ELb1ELb0ELb0ELb0ELi2ELi4ELi4ELi4ELb0EEENS1_24CollectiveEpilogueBwdGQAISA_fSD_Li256ELb1ELb1EEENS1_19SingleTileSchedulerILb1ELb0ELb0ELi128EEEEEEEEEvNT_6ParamsE$_ZN4cute5tupleIJNS0_IJNS0_IJNS_1CILi2EEES2_EEENS1_ILi8EEES3_EEENS0_IJNS0_IJNS1_ILi1EEEiEEENS1_ILi1024EEENS0_IJiiEEEEEEEEC2ERKS5_RKSA_) ;  /* 0xffff799000007944 */ /* 0x024fea0003c3ffff */
[----:B-1----:R1:W5:Y:S04]  /*12f30*/  LDL R4, [R1+0x760] ;  /* 0x0007600001047983 */ /* 0x0023680000100800 */
[----:B------:R1:W5:Y:S01]  /*12f40*/  LDL.64 R2, [R1+0x758] ;  /* 0x0007580001027983 */ /* 0x0003620000100a00 */
[----:B------:R-:W-:Y:S01]  /*12f50*/  LEA.HI R6, R13, R13, RZ, 0x1d ;  /* 0x0000000d0d067211 */ /* 0x000fe200078fe8ff */
[----:B------:R-:W-:-:S04]  /*12f60*/  IMAD.MOV.U32 R12, RZ, RZ, R48 ;  /* 0x000000ffff0c7224 */ /* 0x000fc800078e0030 */
[----:B------:R-:W-:Y:S01]  /*12f70*/  IMAD.U32 R8, R11, 0x2, R6 ;  /* 0x000000020b087824 */ /* 0x000fe200078e0006 */
[----:B------:R-:W-:-:S04]  /*12f80*/  MOV R6, 0x12fb0 ;  /* 0x00012fb000067802 */ /* 0x000fc80000000f00 */
[----:B------:R1:W-:Y:S03]  /*12f90*/  STL [R1+0x11e4], R8 ;  /* 0x0011e40801007387 */ /* 0x0003e60000100800 */
[----:B-1---5:R-:W-:Y:S05]  /*12fa0*/  CALL.REL.NOINC `($_ZN7cutlass13device_kernelIN5flash19enable_sm80_to_sm89INS1_16FlashAttnBwdSm80INS1_25CollectiveMainloopBwdSm80ILi2ELi2EN4cute5tupleIJNS5_1CILi128EEES8_NS7_ILi64EEEEEENS_10bfloat16_tEfNS_4arch4Sm80ELb0ELb0ELb1ELb1ELb1ELb0ELb0ELb0ELi2ELi4ELi4ELi4ELb0EEENS1_24CollectiveEpilogueBwdGQAISA_fSD_Li256ELb1ELb1EEENS1_19SingleTileSchedulerILb1ELb0ELb0ELi128EEEEEEEEEvNT_6ParamsE$_ZN4cute3eso3ESOILb0ELb0EJNS_6LayoutINS_5tupleIJNS3_IJNS_1CILi2EEES5_EEENS4_ILi8EEES6_EEENS3_IJNS3_IJNS4_ILi1EEEiEEENS4_ILi1024EEENS3_IJiiEEEEEEEEjEEC2ERKSE_RKj) ;  /* 0xffff32d000007944 */ /* 0x022fea0003c3ffff */
[----:B------:R-:W2:Y:S04]  /*12fb0*/  LDL.64 R12, [R1+0x760] ;  /* 0x00076000010c7983 */ /* 0x000ea80000100a00 */
[----:B-1----:R1:W5:Y:S01]  /*12fc0*/  LDL.64 R4, [R1+0x758] ;  /* 0x0007580001047983 */ /* 0x0023620000100a00 */
[----:B------:R-:W-:Y:S02]  /*12fd0*/  MOV R9, R23 ;  /* 0x0000001700097202 */ /* 0x000fe40000000f00 */
[----:B------:R-:W-:Y:S01]  /*12fe0*/  MOV R8, 0x13010 ;  /* 0x0001301000087802 */ /* 0x000fe20000000f00 */
[----:B--2---:R-:W-:-:S04]  /*12ff0*/  IMAD.WIDE.U32 R2, R13, 0x2, R58 ;  /* 0x000000020d027825 */ /* 0x004fc800078e003a */
[----:B-1---5:R-:W-:Y:S05]  /*13000*/  CALL.REL.NOINC `($_ZN7cutlass13device_kernelIN5flash19enable_sm80_to_sm89INS1_16FlashAttnBwdSm80INS1_25CollectiveMainloopBwdSm80ILi2ELi2EN4cute5tupleIJNS5_1CILi128EEES8_NS7_ILi64EEEEEENS_10bfloat16_tEfNS_4arch4Sm80ELb0ELb0ELb1ELb1ELb1ELb0ELb0ELb0ELi2ELi4ELi4ELi4ELb0EEENS1_24CollectiveEpilogueBwdGQAISA_fSD_Li256ELb1ELb1EEENS1_19SingleTileSchedulerILb1ELb0ELb0ELi128EEEEEEEEEvNT_6ParamsE$_ZN4cute8smem_ptrIPN7cutlass10bfloat16_tEECI1NS_12iter_adaptorIS3_S4_EEES3_) ;  /* 0xffff823000007944 */ /* 0x022fea0003c3ffff */
[----:B-1----:R-:W2:Y:S01]  /*13010*/  LDL.64 R2, [R1+0x758] ;  /* 0x0007580001027983 */ /* 0x002ea20000100a00 */
[----:B------:R-:W-:-:S03]  /*13020*/  MOV R6, 0x13050 ;  /* 0x0001305000067802 */ /* 0x000fc60000000f00 */
[----:B--2---:R1:W-:Y:S04]  /*13030*/  STL.64 [R1+0x770], R2 ;  /* 0x0007700201007387 */ /* 0x0043e80000100a00 */
[----:B-1----:R-:W-:Y:S05]  /*13040*/  CALL.REL.NOINC `($_ZN7cutlass13device_kernelIN5flash19enable_sm80_to_sm89INS1_16FlashAttnBwdSm80INS1_25CollectiveMainloopBwdSm80ILi2ELi2EN4cute5tupleIJNS5_1CILi128EEES8_NS7_ILi64EEEEEENS_10bfloat16_tEfNS_4arch4Sm80ELb0ELb0ELb1ELb1ELb1ELb0ELb0ELb0ELi2ELi4ELi4ELi4ELb0EEENS1_24CollectiveEpilogueBwdGQAISA_fSD_Li256ELb1ELb1EEENS1_19SingleTileSchedulerILb1ELb0ELb0ELi128EEEEEEEEEvNT_6ParamsE$_ZN4cute3eso3ESOILb0ELb0EJNS_6LayoutINS_5tupleIJNS3_IJNS_1CILi2EEES5_EEENS4_ILi8EEES6_EEENS3_IJNS3_IJNS4_ILi1EEEiEEENS4_ILi1024EEENS3_IJiiEEEEEEEENS_10ViewEngineINS_8smem_ptrIPN7cutlass10bfloat16_tEEEEEEEC2ERKSE_RKSL_) ;  /* 0xffff31b000007944 */ /* 0x002fea0003c3ffff */
[----:B-1----:R1:W5:Y:S04]  /*13050*/  LDL R5, [R1+0x75c] ;  /* 0x00075c0001057983 */ /* 0x0023680000100800 */
[----:B------:R1:W5:Y:S01]  /*13060*/  LDL R3, [R1+0x760] ;  /* 0x0007600001037983 */ /* 0x0003620000100800 */
[----:B------:R-:W-:-:S03]  /*13070*/  MOV R4, 0x13090 ;  /* 0x0001309000047802 */ /* 0x000fc60000000f00 */
[----:B-1---5:R-:W-:Y:S05]  /*13080*/  CALL.REL.NOINC `($_ZN7cutlass13device_kernelIN5flash19enable_sm80_to_sm89INS1_16FlashAttnBwdSm80INS1_25CollectiveMainloopBwdSm80ILi2ELi2EN4cute5tupleIJNS5_1CILi128EEES8_NS7_ILi64EEEEEENS_10bfloat16_tEfNS_4arch4Sm80ELb0ELb0ELb1ELb1ELb1ELb0ELb0ELb0ELi2ELi4ELi4ELi4ELb0EEENS1_24CollectiveEpilogueBwdGQAISA_fSD_Li256ELb1ELb1EEENS1_19SingleTileSchedulerILb1ELb0ELb0ELi128EEEEEEEEEvNT_6ParamsE$_ZZN4cute4takeILi1ELi3ENS_5tupleIJNS1_IJNS_1CILi1EEEiEEENS2_ILi1024EEENS1_IJiiEEEEEEEEDaRKT1_ENKUlDpRKT_E_clIJS5_S6_EEEDaSE_) ;  /* 0xffff988000007944 */ /* 0x022fea0003c3ffff */
[----:B------:R-:W-:Y:S02]  /*13090*/  MOV R4, 0x130b0 ;  /* 0x000130b000047802 */ /* 0x000fe40000000f00 */
[----:B-1---5:R-:W-:Y:S05]  /*130a0*/  CALL.REL.NOINC `($_ZN7cutlass13device_kernelIN5flash19enable_sm80_to_sm89INS1_16FlashAttnBwdSm80INS1_25CollectiveMainloopBwdSm80ILi2ELi2EN4cute5tupleIJNS5_1CILi128EEES8_NS7_ILi64EEEEEENS_10bfloat16_tEfNS_4arch4Sm80ELb0ELb0ELb1ELb1ELb1ELb0ELb0ELb0ELi2ELi4ELi4ELi4ELb0EEENS1_24CollectiveEpilogueBwdGQAISA_fSD_Li256ELb1ELb1EEENS1_19SingleTileSchedulerILb1ELb0ELb0ELi128EEEEEEEEEvNT_6ParamsE$_ZZN4cute16flatten_to_tupleINS_5tupleIJNS_1CILi1024EEENS1_IJiiEEEEEEEEDaRKT_ENKUlRKT_E_clIS4_EEDaSB_) ;  /* 0xffff946000007944 */ /* 0x022fea0003c3ffff */
[----:B------:R1:W-:Y:S01]  /*130b0*/  STL.64 [R1+0x758], R2 ;  /* 0x0007580201007387 */ /* 0x0003e20000100a00 */
[----:B------:R-:W-:Y:S02]  /*130c0*/  MOV R5, R23 ;  /* 0x0000001700057202 */ /* 0x000fe40000000f00 */
[----:B------:R-:W-:Y:S02]  /*130d0*/  MOV R4, 0x130f0 ;  /* 0x000130f000047802 */ /* 0x000fe40000000f00 */
[----:B-1----:R-:W-:Y:S05]  /*130e0*/  CALL.REL.NOINC `($_ZN7cutlass13device_kernelIN5flash19enable_sm80_to_sm89INS1_16FlashAttnBwdSm80INS1_25CollectiveMainloopBwdSm80ILi2ELi2EN4cute5tupleIJNS5_1CILi128EEES8_NS7_ILi64EEEEEENS_10bfloat16_tEfNS_4arch4Sm80ELb0ELb0ELb1ELb1ELb1ELb0ELb0ELb0ELi2ELi4ELi4ELi4ELb0EEENS1_24CollectiveEpilogueBwdGQAISA_fSD_Li256ELb1ELb1EEENS1_19SingleTileSchedulerILb1ELb0ELb0ELi128EEEEEEEEEvNT_6ParamsE$_ZZN4cute12filter_tupleINS_5tupleIJNS_1CILi1024EEENS1_IJiiEEEEEEZNS_16flatten_to_tupleIS5_EEDaRKT_EUlRKT_E_EEDaS9_OT0_ENKUlDpSC_E_clIJNS1_IJS3_EEES4_EEEDaSG_) ;  /* 0xffff890000007944 */ /* 0x002fea0003c3ffff */
        /* <DEDUP_REMOVED lines=22> */
[----:B--2--5:R-:W-:Y:S05]  /*13250*/  CALL.REL.NOINC `($_ZN7cutlass13device_kernelIN5flash19enable_sm80_to_sm89INS1_16FlashAttnBwdSm80INS1_25CollectiveMainloopBwdSm80ILi2ELi2EN4cute5tupleIJNS5_1CILi128EEES8_NS7_ILi64EEEEEENS_10bfloat16_tEfNS_4arch4Sm80ELb0ELb0ELb1ELb1ELb1ELb0ELb0ELb0ELi2ELi4ELi4ELi4ELb0EEENS1_24CollectiveEpilogueBwdGQAISA_fSD_Li256ELb1ELb1EEENS1_19SingleTileSchedulerILb1ELb0ELb0ELi128EEEEEEEEEvNT_6ParamsE$_ZN4cute3eso3ESOILb1ELb0EJNS_10UnderscoreES2_S2_iEEC2ERKS2_S5_S5_RKi) ;  /* 0xffff438000007944 */ /* 0x024fea0003c3ffff */
[----:B------:R-:W-:Y:S01]  /*13260*/  ULDC.64 UR4, c[0x0][0x118] ;  /* 0x0000460000047ab9 */ /* 0x000fe20000000a00 */
[----:B------:R2:W5:Y:S04]  /*13270*/  LDL R7, [R1+0x758] ;  /* 0x0007580001077983 */ /* 0x0005680000100800 */
[----:B------:R2:W5:Y:S04]  /*13280*/  LD.E R5, [R10.64] ;  /* 0x000000040a057980 */ /* 0x000568000c101900 */
[----:B-1----:R2:W5:Y:S01]  /*13290*/  LD.E R3, [R10.64+0x4] ;  /* 0x000004040a037980 */ /* 0x002562000c101900 */
[----:B------:R-:W-:-:S03]  /*132a0*/  MOV R4, 0x132c0 ;  /* 0x000132c000047802 */ /* 0x000fc60000000f00 */
[----:B--2--5:R-:W-:Y:S05]  /*132b0*/  CALL.REL.NOINC `($_ZN7cutlass13device_kernelIN5flash19enable_sm80_to_sm89INS1_16FlashAttnBwdSm80INS1_25CollectiveMainloopBwdSm80ILi2ELi2EN4cute5tupleIJNS5_1CILi128EEES8_NS7_ILi64EEEEEENS_10bfloat16_tEfNS_4arch4Sm80ELb0ELb0ELb1ELb1ELb1ELb0ELb0ELb0ELi2ELi4ELi4ELi4ELb0EEENS1_24CollectiveEpilogueBwdGQAISA_fSD_Li256ELb1ELb1EEENS1_19SingleTileSchedulerILb1ELb0ELb0ELi128EEEEEEEEEvNT_6ParamsE$_ZZN4cute5sliceINS_5tupleIJNS_10UnderscoreES2_S2_iEEENS1_IJNS1_IJNS_1CILi1EEENS4_ILi0EEEEEENS4_ILi4096EEENS1_IJiiEEENS1_IJS6_NS4_ILi8192EEEEEEEEEEEDaRKT_RKT0_ENKUlRKT_RKT0_E_clIS2_S9_EEDaSL_SO_) ;  /* 0xffff981000007944 */ /* 0x024fea0003c3ffff */
[----:B-----5:R2:W-:Y:S01]  /*132c0*/  STL.64 [R1+0x758], R2 ;  /* 0x0007580201007387 */ /* 0x0205e20000100a00 */
[----:B------:R-:W-:-:S02]  /*132d0*/  MOV R5, R23 ;  /* 0x0000001700057202 */ /* 0x000fc40000000f00 */
[----:B------:R-:W-:Y:S02]  /*132e0*/  MOV R4, 0x13300 ;  /* 0x0001330000047802 */ /* 0x000fe40000000f00 */
[----:B-12---:R-:W-:Y:S05]  /*132f0*/  CALL.REL.NOINC `($_ZN7cutlass13device_kernelIN5flash19enable_sm80_to_sm89INS1_16FlashAttnBwdSm80INS1_25CollectiveMainloopBwdSm80ILi2ELi2EN4cute5tupleIJNS5_1CILi128EEES8_NS7_ILi64EEEEEENS_10bfloat16_tEfNS_4arch4Sm80ELb0ELb0ELb1ELb1ELb1ELb0ELb0ELb0ELi2ELi4ELi4ELi4ELb0EEENS1_24CollectiveEpilogueBwdGQAISA_fSD_Li256ELb1ELb1EEENS1_19SingleTileSchedulerILb1ELb0ELb0ELi128EEEEEEEEEvNT_6ParamsE$_ZZN4cute12filter_tupleINS_5tupleIJNS_10UnderscoreES2_S2_iEEENS1_IJNS1_IJNS_1CILi1EEENS4_ILi0EEEEEENS4_ILi4096EEENS1_IJiiEEENS1_IJS6_NS4_ILi8192EEEEEEEEEZNS_5sliceIS3_SC_EEDaRKT_RKT0_EUlRKT_RKT0_E_EEDaSG_SJ_OT1_ENKUlDpSM_E_clIJNS1_IJS7_EEENS1_IJS8_EEENS1_IJS9_EEENS1_IJEEEEEEDaST_) ;  /* 0xffff840000007944 */ /* 0x006fea0003c3ffff */
[----:B-----5:R-:W-:Y:S02]  /*13300*/  MOV R8, R3 ;  /* 0x0000000300087202 */ /* 0x020fe40000000f00 */
[----:B------:R-:W-:Y:S02]  /*13310*/  MOV R4, 0x13330 ;  /* 0x0001333000047802 */ /* 0x000fe40000000f00 */
[----:B-1----:R-:W-:Y:S05]  /*13320*/  CALL.REL.NOINC `($_ZN7cutlass13device_kernelIN5flash19enable_sm80_to_sm89INS1_16FlashAttnBwdSm80INS1_25CollectiveMainloopBwdSm80ILi2ELi2EN4cute5tupleIJNS5_1CILi128EEES8_NS7_ILi64EEEEEENS_10bfloat16_tEfNS_4arch4Sm80ELb0ELb0ELb1ELb1ELb1ELb0ELb0ELb0ELi2ELi4ELi4ELi4ELb0EEENS1_24CollectiveEpilogueBwdGQAISA_fSD_Li256ELb1ELb1EEENS1_19SingleTileSchedulerILb1ELb0ELb0ELi128EEEEEEEEEvNT_6ParamsE$_ZN4cute5tupleIJNS0_IJNS0_IJNS_1CILi8EEENS1_ILi1EEEEEENS1_ILi2EEENS0_IJS5_S5_EEEEEENS0_IJNS0_IJS3_NS1_ILi0EEEEEENS1_ILi4096EEENS0_IJiiEEEEEEEEC2ERKS7_RKSC_) ;  /* 0xffff778000007944 */ /* 0x002fea0003c3ffff */
[----:B-1----:R1:W5:Y:S01]  /*13330*/  LDL.64 R2, [R1+0x758] ;  /* 0x0007580001027983 */ /* 0x0023620000100a00 */
[----:B------:R-:W-:Y:S02]  /*13340*/  SHF.L.U32 R4, R7, 0xd, RZ ;  /* 0x0000000d07047819 */ /* 0x000fe400000006ff */
[----:B------:R-:W-:-:S03]  /*13350*/  MOV R6, 0x13380 ;  /* 0x0001338000067802 */ /* 0x000fc60000000f00 */
[----:B------:R1:W-:Y:S04]  /*13360*/  STL [R1+0x770], R4 ;  /* 0x0007700401007387 */ /* 0x0003e80000100800 */
[----:B-1---5:R-:W-:Y:S05]  /*13370*/  CALL.REL.NOINC `($_ZN7cutlass13device_kernelIN5flash19enable_sm80_to_sm89INS1_16FlashAttnBwdSm80INS1_25CollectiveMainloopBwdSm80ILi2ELi2EN4cute5tupleIJNS5_1CILi128EEES8_NS7_ILi64EEEEEENS_10bfloat16_tEfNS_4arch4Sm80ELb0ELb0ELb1ELb1ELb1ELb0ELb0ELb0ELi2ELi4ELi4ELi4ELb0EEENS1_24CollectiveEpilogueBwdGQAISA_fSD_Li256ELb1ELb1EEENS1_19SingleTileSchedulerILb1ELb0ELb0ELi128EEEEEEEEEvNT_6ParamsE$_ZN4cute3eso3ESOILb0ELb0EJNS_6LayoutINS_5tupleIJNS3_IJNS_1CILi8EEENS4_ILi1EEEEEENS4_ILi2EEENS3_IJS8_S8_EEEEEENS3_IJNS3_IJS6_NS4_ILi0EEEEEENS4_ILi4096EEENS3_IJiiEEEEEEEEiEEC2ERKSG_RKi) ;  /* 0xffff34f000007944 */ /* 0x022fea0003c3ffff */
[----:B------:R-:W-:Y:S01]  /*13380*/  ULDC.64 UR4, c[0x0][0x118] ;  /* 0x0000460000047ab9 */ /* 0x000fe20000000a00 */
[----:B-1----:R-:W2:Y:S04]  /*13390*/  LDL R2, [R1+0x760] ;  /* 0x0007600001027983 */ /* 0x002ea80000100800 */
[----:B------:R-:W2:Y:S04]  /*133a0*/  LD.E.64 R10, [R10.64+0x8] ;  /* 0x000008040a0a7980 */ /* 0x000ea8000c101b00 */
[----:B------:R1:W5:Y:S01]  /*133b0*/  LDL.64 R4, [R1+0x758] ;  /* 0x0007580001047983 */ /* 0x0003620000100a00 */
[----:B------:R-:W-:-:S02]  /*133c0*/  MOV R9, R23 ;  /* 0x0000001700097202 */ /* 0x000fc40000000f00 */
[----:B------:R-:W-:Y:S01]  /*133d0*/  MOV R8, 0x13400 ;  /* 0x0001340000087802 */ /* 0x000fe20000000f00 */
[----:B--2---:R-:W-:-:S04]  /*133e0*/  IMAD.WIDE R2, R2, 0x2, R10 ;  /* 0x0000000202027825 */ /* 0x004fc800078e020a */
[----:B-1---5:R-:W-:Y:S05]  /*133f0*/  CALL.REL.NOINC `($_ZN7cutlass13device_kernelIN5flash19enable_sm80_to_sm89INS1_16FlashAttnBwdSm80INS1_25CollectiveMainloopBwdSm80ILi2ELi2EN4cute5tupleIJNS5_1CILi128EEES8_NS7_ILi64EEEEEENS_10bfloat16_tEfNS_4arch4Sm80ELb0ELb0ELb1ELb1ELb1ELb0ELb0ELb0ELi2ELi4ELi4ELi4ELb0EEENS1_24CollectiveEpilogueBwdGQAISA_fSD_Li256ELb1ELb1EEENS1_19SingleTileSchedulerILb1ELb0ELb0ELi128EEEEEEEEEvNT_6ParamsE$_ZN4cute8smem_ptrIPN7cutlass10bfloat16_tEECI1NS_12iter_adaptorIS3_S4_EEES3_) ;  /* 0xffff7e4000007944 */ /* 0x022fea0003c3ffff */
[----:B-1----:R-:W2:Y:S01]  /*13400*/  LDL.64 R2, [R1+0x758] ;  /* 0x0007580001027983 */ /* 0x002ea20000100a00 */
[----:B------:R-:W-:-:S03]  /*13410*/  MOV R6, 0x13440 ;  /* 0x0001344000067802 */ /* 0x000fc60000000f00 */
[----:B--2---:R1:W-:Y:S04]  /*13420*/  STL.64 [R1+0x770], R2 ;  /* 0x0007700201007387 */ /* 0x0043e80000100a00 */
[----:B-1----:R-:W-:Y:S05]  /*13430*/  CALL.REL.NOINC `($_ZN7cutlass13device_kernelIN5flash19enable_sm80_to_sm89INS1_16FlashAttnBwdSm80INS1_25CollectiveMainloopBwdSm80ILi2ELi2EN4cute5tupleIJNS5_1CILi128EEES8_NS7_ILi64EEEEEENS_10bfloat16_tEfNS_4arch4Sm80ELb0ELb0ELb1ELb1ELb1ELb0ELb0ELb0ELi2ELi4ELi4ELi4ELb0EEENS1_24CollectiveEpilogueBwdGQAISA_fSD_Li256ELb1ELb1EEENS1_19SingleTileSchedulerILb1ELb0ELb0ELi128EEEEEEEEEvNT_6ParamsE$_ZN4cute3eso3ESOILb0ELb0EJNS_6LayoutINS_5tupleIJNS3_IJNS_1CILi8EEENS4_ILi1EEEEEENS4_ILi2EEENS3_IJS8_S8_EEEEEENS3_IJNS3_IJS6_NS4_ILi0EEEEEENS4_ILi4096EEENS3_IJiiEEEEEEEENS_10ViewEngineINS_8smem_ptrIPN7cutlass10bfloat16_tEEEEEEEC2ERKSG_RKSN_) ;  /* 0xffff33c000007944 */ /* 0x002fea0003c3ffff */
[----:B------:R2:W5:Y:S04]  /*13440*/  LDL.64 R54, [R1+0x760] ;  /* 0x0007600001367983 */ /* 0x0005680000100a00 */
[----:B------:R2:W5:Y:S04]  /*13450*/  LDL.64 R52, [R24+0x30] ;  /* 0x0000300018347983 */ /* 0x0005680000100a00 */
[----:B------:R2:W5:Y:S01]  /*13460*/  LDL.64 R44, [R1+0x758] ;  /* 0x00075800012c7983 */ /* 0x0005620000100a00 */
[----:B------:R-:W-:Y:S01]  /*13470*/  IMAD.MOV.U32 R6, RZ, RZ, R16 ;  /* 0x000000ffff067224 */ /* 0x000fe200078e0010 */
[----:B-1----:R-:W-:-:S02]  /*13480*/  MOV R3, R17 ;  /* 0x0000001100037202 */ /* 0x002fc40000000f00 */
[----:B------:R-:W-:Y:S02]  /*13490*/  MOV R4, 0x134b0 ;  /* 0x000134b000047802 */ /* 0x000fe40000000f00 */
[----:B--2--5:R-:W-:Y:S05]  /*134a0*/  CALL.REL.NOINC `($_ZN7cutlass13device_kernelIN5flash19enable_sm80_to_sm89INS1_16FlashAttnBwdSm80INS1_25CollectiveMainloopBwdSm80ILi2ELi2EN4cute5tupleIJNS5_1CILi128EEES8_NS7_ILi64EEEEEENS_10bfloat16_tEfNS_4arch4Sm80ELb0ELb0ELb1ELb1ELb1ELb0ELb0ELb0ELi2ELi4ELi4ELi4ELb0EEENS1_24CollectiveEpilogueBwdGQAISA_fSD_Li256ELb1ELb1EEENS1_19SingleTileSchedulerILb1ELb0ELb0ELi128EEEEEEEEEvNT_6ParamsE$_ZN4cute3eso3ESOILb1ELb0EJNS_6LayoutINS_5tupleIJNS3_IJNS_1CILi8EEENS4_ILi1EEEEEENS4_ILi2EEENS4_ILi4EEEEEENS3_IJNS3_IJS6_NS4_ILi0EEEEEES5_NS4_ILi16EEEEEEEENS_10ViewEngineIPN7cutlass10bfloat16_tEEEEEC2ERKSF_RKSK_) ;  /* 0xffff6f6000007944 */ /* 0x024fea0003c3ffff */
[----:B------:R2:W5:Y:S01]  /*134b0*/  LDL.64 R50, [R1+0x758] ;  /* 0x0007580001327983 */ /* 0x0005620000100a00 */
[----:B-1----:R-:W-:Y:S01]  /*134c0*/  IMAD.MOV.U32 R6, RZ, RZ, R14 ;  /* 0x000000ffff067224 */ /* 0x002fe200078e000e */
[----:B------:R-:W-:Y:S02]  /*134d0*/  MOV R3, R15 ;  /* 0x0000000f00037202 */ /* 0x000fe40000000f00 */
[----:B------:R-:W-:Y:S02]  /*134e0*/  MOV R4, 0x13500 ;  /* 0x0001350000047802 */ /* 0x000fe40000000f00 */
[----:B--2--5:R-:W-:Y:S05]  /*134f0*/  CALL.REL.NOINC `($_ZN7cutlass13device_kernelIN5flash19enable_sm80_to_sm89INS1_16FlashAttnBwdSm80INS1_25CollectiveMainloopBwdSm80ILi2ELi2EN4cute5tupleIJNS5_1CILi128EEES8_NS7_ILi64EEEEEENS_10bfloat16_tEfNS_4arch4Sm80ELb0ELb0ELb1ELb1ELb1ELb0ELb0ELb0ELi2ELi4ELi4ELi4ELb0EEENS1_24CollectiveEpilogueBwdGQAISA_fSD_Li256ELb1ELb1EEENS1_19SingleTileSchedulerILb1ELb0ELb0ELi128EEEEEEEEEvNT_6ParamsE$_ZN4cute3eso3ESOILb1ELb0EJNS_6LayoutINS_5tupleIJNS3_IJNS_1CILi8EEENS4_ILi1EEEEEENS4_ILi4EEES8_EEENS3_IJNS3_IJS6_NS4_ILi0EEEEEES5_NS4_ILi32EEEEEEEENS_10ViewEngineIPN7cutlass10bfloat16_tEEEEEC2ERKSE_RKSJ_) ;  /* 0xffff715000007944 */ /* 0x024fea0003c3ffff */
[----:B------:R2:W5:Y:S01]  /*13500*/  LDL.64 R48, [R1+0x758] ;  /* 0x0007580001307983 */ /* 0x0005620000100a00 */
[----:B------:R-:W-:Y:S01]  /*13510*/  IMAD.MOV.U32 R9, RZ, RZ, R23 ;  /* 0x000000ffff097224 */ /* 0x000fe200078e0017 */
[----:B-1----:R-:W-:Y:S01]  /*13520*/  MOV R2, R54 ;  /* 0x0000003600027202 */ /* 0x002fe20000000f00 */
[----:B------:R-:W-:Y:S01]  /*13530*/  IMAD.MOV.U32 R3, RZ, RZ, R55 ;  /* 0x000000ffff037224 */ /* 0x000fe200078e0037 */
[----:B------:R-:W-:Y:S02]  /*13540*/  MOV R8, 0x13560 ;  /* 0x0001356000087802 */ /* 0x000fe40000000f00 */
[----:B--2--5:R-:W-:Y:S05]  /*13550*/  CALL.REL.NOINC `($_ZN7cutlass13device_kernelIN5flash19enable_sm80_to_sm89INS1_16FlashAttnBwdSm80INS1_25CollectiveMainloopBwdSm80ILi2ELi2EN4cute5tupleIJNS5_1CILi128EEES8_NS7_ILi64EEEEEENS_10bfloat16_tEfNS_4arch4Sm80ELb0ELb0ELb1ELb1ELb1ELb0ELb0ELb0ELi2ELi4ELi4ELi4ELb0EEENS1_24CollectiveEpilogueBwdGQAISA_fSD_Li256ELb1ELb1EEENS1_19SingleTileSchedulerILb1ELb0ELb0ELi128EEEEEEEEEvNT_6ParamsE$_ZN4cute8smem_ptrIPN7cutlass10bfloat16_tEECI1NS_12iter_adaptorIS3_S4_EEES3_) ;  /* 0xffff7ce000007944 */ /* 0x024fea0003c3ffff */
[----:B-1----:R1:W5:Y:S01]  /*13560*/  LDL.64 R2, [R1+0x758] ;  /* 0x0007580001027983 */ /* 0x0023620000100a00 */
[----:B------:R-:W-:Y:S02]  /*13570*/  MOV R66, R23 ;  /* 0x0000001700427202 */ /* 0x000fe40000000f00 */
[----:B------:R-:W-:-:S02]  /*13580*/  MOV R6, 0x135a0 ;  /* 0x000135a000067802 */ /* 0x000fc40000000f00 */
[----:B-1---5:R-:W-:Y:S05]  /*13590*/  CALL.REL.NOINC `($_ZN7cutlass13device_kernelIN5flash19enable_sm80_to_sm89INS1_16FlashAttnBwdSm80INS1_25CollectiveMainloopBwdSm80ILi2ELi2EN4cute5tupleIJNS5_1CILi128EEES8_NS7_ILi64EEEEEENS_10bfloat16_tEfNS_4arch4Sm80ELb0ELb0ELb1ELb1ELb1ELb0ELb0ELb0ELi2ELi4ELi4ELi4ELb0EEENS1_24CollectiveEpilogueBwdGQAISA_fSD_Li256ELb1ELb1EEENS1_19SingleTileSchedulerILb1ELb0ELb0ELi128EEEEEEEEEvNT_6ParamsE$_ZN4cute3eso3ESOILb1ELb0EJNS_6LayoutINS_5tupleIJNS3_IJNS_1CILi8EEENS4_ILi1EEEEEENS4_ILi2EEEEEENS3_IJNS3_IJS6_NS4_ILi0EEEEEENS4_ILi4096EEEEEEEENS_10ViewEngineINS_8smem_ptrIPN7cutlass10bfloat16_tEEEEEEEC2ERKSE_RKSL_) ;  /* 0xffff6be000007944 */ /* 0x022fea0003c3ffff */
[----:B-1----:R1:W5:Y:S01]  /*135a0*/  LDL.64 R4, [R1+0x758] ;  /* 0x0007580001047983 */ /* 0x0023620000100a00 */
[----:B------:R-:W-:Y:S01]  /*135b0*/  IMAD.MOV.U32 R66, RZ, RZ, R23 ;  /* 0x000000ffff427224 */ /* 0x000fe200078e0017 */
[----:B------:R-:W-:Y:S01]  /*135c0*/  MOV R6, R50 ;  /* 0x0000003200067202 */ /* 0x000fe20000000f00 */
[----:B------:R-:W-:Y:S01]  /*135d0*/  IMAD.MOV.U32 R9, RZ, RZ, R51 ;  /* 0x000000ffff097224 */ /* 0x000fe200078e0033 */
[----:B------:R-:W-:-:S02]  /*135e0*/  MOV R8, 0x13600 ;  /* 0x0001360000087802 */ /* 0x000fc40000000f00 */
[----:B-1---5:R-:W-:Y:S05]  /*135f0*/  CALL.REL.NOINC `($_ZN7cutlass13device_kernelIN5flash19enable_sm80_to_sm89INS1_16FlashAttnBwdSm80INS1_25CollectiveMainloopBwdSm80ILi2ELi2EN4cute5tupleIJNS5_1CILi128EEES8_NS7_ILi64EEEEEENS_10bfloat16_tEfNS_4arch4Sm80ELb0ELb0ELb1ELb1ELb1ELb0ELb0ELb0ELi2ELi4ELi4ELi4ELb0EEENS1_24CollectiveEpilogueBwdGQAISA_fSD_Li256ELb1ELb1EEENS1_19SingleTileSchedulerILb1ELb0ELb0ELi128EEEEEEEEEvNT_6ParamsE$_ZN4cute3eso3ESOILb1ELb0EJNS_6LayoutINS_5tupleIJNS3_IJNS_1CILi8EEENS4_ILi1EEEEEENS4_ILi2EEEEEENS3_IJNS3_IJS6_NS4_ILi0EEEEEES5_EEEEENS_10ViewEngineIPN7cutlass10bfloat16_tEEEEEC2ERKSD_RKSI_) ;  /* 0xffff6d1000007944 */ /* 0x022fea0003c3ffff */
[----:B------:R2:W5:Y:S01]  /*13600*/  LDL.64 R2, [R1+0x758] ;  /* 0x0007580001027983 */ /* 0x0005620000100a00 */
[----:B-1----:R-:W-:Y:S01]  /*13610*/  IMAD.MOV.U32 R7, RZ, RZ, R5 ;  /* 0x000000ffff077224 */ /* 0x002fe200078e0005 */
[----:B------:R-:W-:-:S02]  /*13620*/  MOV R66, R23 ;  /* 0x0000001700427202 */ /* 0x000fc40000000f00 */
[----:B------:R-:W-:Y:S02]  /*13630*/  MOV R6, 0x13650 ;  /* 0x0001365000067802 */ /* 0x000fe40000000f00 */
[----:B--2--5:R-:W-:Y:S05]  /*13640*/  CALL.REL.NOINC `($_ZN7cutlass13device_kernelIN5flash19enable_sm80_to_sm89INS1_16FlashAttnBwdSm80INS1_25CollectiveMainloopBwdSm80ILi2ELi2EN4cute5tupleIJNS5_1CILi128EEES8_NS7_ILi64EEEEEENS_10bfloat16_tEfNS_4arch4Sm80ELb0ELb0ELb1ELb1ELb1ELb0ELb0ELb0ELi2ELi4ELi4ELi4ELb0EEENS1_24CollectiveEpilogueBwdGQAISA_fSD_Li256ELb1ELb1EEENS1_19SingleTileSchedulerILb1ELb0ELb0ELi128EEEEEEEEEvNT_6ParamsE$_ZN4cute3eso3ESOILb1ELb0EJNS_6LayoutINS_5tupleIJNS3_IJNS_1CILi8EEENS4_ILi1EEEEEENS3_IJNS4_ILi2EEEEEEEEENS3_IJNS3_IJS6_NS4_ILi0EEEEEENS3_IJNS4_ILi4096EEEEEEEEEEENS_10ViewEngineINS_8smem_ptrIPN7cutlass10bfloat16_tEEEEEEEC2ERKSG_RKSN_) ;  /* 0xffff690000007944 */ /* 0x024fea0003c3ffff */
[----:B------:R2:W5:Y:S01]  /*13650*/  LDL.64 R6, [R1+0x758] ;  /* 0x0007580001067983 */ /* 0x0005620000100a00 */
[----:B-1----:R-:W-:Y:S01]  /*13660*/  IMAD.MOV.U32 R5, RZ, RZ, R3 ;  /* 0x000000ffff057224 */ /* 0x002fe200078e0003 */
[----:B------:R-:W-:Y:S02]  /*13670*/  MOV R66, R23 ;  /* 0x0000001700427202 */ /* 0x000fe40000000f00 */
[----:B------:R-:W-:Y:S02]  /*13680*/  MOV R4, 0x136a0 ;  /* 0x000136a000047802 */ /* 0x000fe40000000f00 */
[----:B--2--5:R-:W-:Y:S05]  /*13690*/  CALL.REL.NOINC `($_ZN7cutlass13device_kernelIN5flash19enable_sm80_to_sm89INS1_16FlashAttnBwdSm80INS1_25CollectiveMainloopBwdSm80ILi2ELi2EN4cute5tupleIJNS5_1CILi128EEES8_NS7_ILi64EEEEEENS_10bfloat16_tEfNS_4arch4Sm80ELb0ELb0ELb1ELb1ELb1ELb0ELb0ELb0ELi2ELi4ELi4ELi4ELb0EEENS1_24CollectiveEpilogueBwdGQAISA_fSD_Li256ELb1ELb1EEENS1_19SingleTileSchedulerILb1ELb0ELb0ELi128EEEEEEEEEvNT_6ParamsE$_ZN4cute3eso3ESOILb1ELb0EJNS_6LayoutINS_5tupleIJNS3_IJNS_1CILi8EEENS4_ILi1EEEEEENS3_IJNS4_ILi2EEEEEEEEENS3_IJNS3_IJS6_NS4_ILi0EEEEEENS3_IJS5_EEEEEEEENS_10ViewEngineIPN7cutlass10bfloat16_tEEEEEC2ERKSF_RKSK_) ;  /* 0xffff69c000007944 */ /* 0x024fea0003c3ffff */
[----:B-1----:R1:W5:Y:S01]  /*136a0*/  LDL.64 R2, [R1+0x758] ;  /* 0x0007580001027983 */ /* 0x0023620000100a00 */
[----:B------:R-:W-:Y:S02]  /*136b0*/  MOV R66, R23 ;  /* 0x0000001700427202 */ /* 0x000fe40000000f00 */
[----:B------:R-:W-:Y:S02]  /*136c0*/  MOV R8, 0x136e0 ;  /* 0x000136e000087802 */ /* 0x000fe40000000f00 */
[----:B-1---5:R-:W-:Y:S05]  /*136d0*/  CALL.REL.NOINC `($_ZN7cutlass13device_kernelIN5flash19enable_sm80_to_sm89INS1_16FlashAttnBwdSm80INS1_25CollectiveMainloopBwdSm80ILi2ELi2EN4cute5tupleIJNS5_1CILi128EEES8_NS7_ILi64EEEEEENS_10bfloat16_tEfNS_4arch4Sm80ELb0ELb0ELb1ELb1ELb1ELb0ELb0ELb0ELi2ELi4ELi4ELi4ELb0EEENS1_24CollectiveEpilogueBwdGQAISA_fSD_Li256ELb1ELb1EEENS1_19SingleTileSchedulerILb1ELb0ELb0ELi128EEEEEEEEEvNT_6ParamsE$_ZN4cute3eso3ESOILb1ELb0EJNS_6LayoutINS_5tupleIJNS3_IJNS3_IJNS_1CILi8EEENS4_ILi1EEEEEES6_EEENS3_IJNS3_IJS6_S6_EEENS4_ILi2EEEEEEEEENS3_IJNS3_IJNS3_IJS6_NS4_ILi0EEEEEESD_EEENS3_IJNS3_IJSD_SD_EEES5_EEEEEEEENS_10ViewEngineIPN7cutlass10bfloat16_tEEEEEC2ERKSJ_RKSO_) ;  /* 0xffff5b4000007944 */ /* 0x022fea0003c3ffff */
[----:B-1----:R1:W5:Y:S01]  /*136e0*/  LDL.64 R4, [R1+0x758] ;  /* 0x0007580001047983 */ /* 0x0023620000100a00 */
[----:B------:R-:W-:Y:S02]  /*136f0*/  MOV R66, R23 ;  /* 0x0000001700427202 */ /* 0x000fe40000000f00 */
[----:B------:R-:W-:-:S02]  /*13700*/  MOV R8, 0x13720 ;  /* 0x0001372000087802 */ /* 0x000fc40000000f00 */
[----:B-1---5:R-:W-:Y:S05]  /*13710*/  CALL.REL.NOINC `($_ZN7cutlass13device_kernelIN5flash19enable_sm80_to_sm89INS1_16FlashAttnBwdSm80INS1_25CollectiveMainloopBwdSm80ILi2ELi2EN4cute5tupleIJNS5_1CILi128EEES8_NS7_ILi64EEEEEENS_10bfloat16_tEfNS_4arch4Sm80ELb0ELb0ELb1ELb1ELb1ELb0ELb0ELb0ELi2ELi4ELi4ELi4ELb0EEENS1_24CollectiveEpilogueBwdGQAISA_fSD_Li256ELb1ELb1EEENS1_19SingleTileSchedulerILb1ELb0ELb0ELi128EEEEEEEEEvNT_6ParamsE$_ZN4cute3eso3ESOILb1ELb0EJNS_6LayoutINS_5tupleIJNS3_IJNS3_IJNS_1CILi8EEENS4_ILi1EEEEEES6_EEENS3_IJNS3_IJS6_S6_EEENS4_ILi2EEEEEEEEENS3_IJNS3_IJNS3_IJS6_NS4_ILi0EEEEEESD_EEENS3_IJNS3_IJSD_SD_EEENS4_ILi4096EEEEEEEEEEENS_10ViewEngineINS_8smem_ptrIPN7cutlass10bfloat16_tEEEEEEEC2ERKSK_RKSR_) ;  /* 0xffff5a2000007944 */ /* 0x022fea0003c3ffff */
[----:B-1----:R1:W5:Y:S01]  /*13720*/  LDL.64 R2, [R1+0x758] ;  /* 0x0007580001027983 */ /* 0x0023620000100a00 */
[----:B------:R-:W-:Y:S01]  /*13730*/  IMAD.MOV.U32 R6, RZ, RZ, R4 ;  /* 0x000000ffff067224 */ /* 0x000fe200078e0004 */
[----:B------:R-:W-:Y:S01]  /*13740*/  MOV R9, R5 ;  /* 0x0000000500097202 */ /* 0x000fe20000000f00 */
[----:B------:R-:W-:Y:S01]  /*13750*/  IMAD.MOV.U32 R66, RZ, RZ, R23 ;  /* 0x000000ffff427224 */ /* 0x000fe200078e0017 */
[----:B------:R-:W-:-:S02]  /*13760*/  MOV R8, 0x13780 ;  /* 0x0001378000087802 */ /* 0x000fc40000000f00 */
[----:B-1---5:R-:W-:Y:S05]  /*13770*/  CALL.REL.NOINC `($_ZN7cutlass13device_kernelIN5flash19enable_sm80_to_sm89INS1_16FlashAttnBwdSm80INS1_25CollectiveMainloopBwdSm80ILi2ELi2EN4cute5tupleIJNS5_1CILi128EEES8_NS7_ILi64EEEEEENS_10bfloat16_tEfNS_4arch4Sm80ELb0ELb0ELb1ELb1ELb1ELb0ELb0ELb0ELi2ELi4ELi4ELi4ELb0EEENS1_24CollectiveEpilogueBwdGQAISA_fSD_Li256ELb1ELb1EEENS1_19SingleTileSchedulerILb1ELb0ELb0ELi128EEEEEEEEEvNT_6ParamsE$_ZN4cute3eso3ESOILb1ELb0EJNS_6LayoutINS_5tupleIJNS3_IJNS_1CILi8EEENS4_ILi1EEEEEENS4_ILi2EEEEEENS3_IJNS3_IJS6_NS4_ILi0EEEEEES5_EEEEENS_10ViewEngineIPN7cutlass10bfloat16_tEEEEEC2ERKSD_RKSI_) ;  /* 0xffff6b9000007944 */ /* 0x022fea0003c3ffff */
[----:B------:R2:W5:Y:S01]  /*13780*/  LDL.64 R58, [R1+0x758] ;  /* 0x00075800013a7983 */ /* 0x0005620000100a00 */
[----:B------:R-:W-:-:S02]  /*13790*/  MOV R9, R23 ;  /* 0x0000001700097202 */ /* 0x000fc40000000f00 */
[----:B------:R-:W-:Y:S02]  /*137a0*/  MOV R8, 0x137c0 ;  /* 0x000137c000087802 */ /* 0x000fe40000000f00 */
[----:B-12--5:R-:W-:Y:S05]  /*137b0*/  CALL.REL.NOINC `($_ZN7cutlass13device_kernelIN5flash19enable_sm80_to_sm89INS1_16FlashAttnBwdSm80INS1_25CollectiveMainloopBwdSm80ILi2ELi2EN4cute5tupleIJNS5_1CILi128EEES8_NS7_ILi64EEEEEENS_10bfloat16_tEfNS_4arch4Sm80ELb0ELb0ELb1ELb1ELb1ELb0ELb0ELb0ELi2ELi4ELi4ELi4ELb0EEENS1_24CollectiveEpilogueBwdGQAISA_fSD_Li256ELb1ELb1EEENS1_19SingleTileSchedulerILb1ELb0ELb0ELi128EEEEEEEEEvNT_6ParamsE$_ZN4cute8smem_ptrIPN7cutlass10bfloat16_tEECI1NS_12iter_adaptorIS3_S4_EEES3_) ;  /* 0xffff7a8000007944 */ /* 0x026fea0003c3ffff */
[----:B-1----:R1:W5:Y:S01]  /*137c0*/  LDL.64 R2, [R1+0x758] ;  /* 0x0007580001027983 */ /* 0x0023620000100a00 */
[----:B------:R-:W-:Y:S02]  /*137d0*/  MOV R66, R23 ;  /* 0x0000001700427202 */ /* 0x000fe40000000f00 */
[----:B------:R-:W-:Y:S02]  /*137e0*/  MOV R6, 0x13800 ;  /* 0x0001380000067802 */ /* 0x000fe40000000f00 */
[----:B-1---5:R-:W-:Y:S05]  /*137f0*/  CALL.REL.NOINC `($_ZN7cutlass13device_kernelIN5flash19enable_sm80_to_sm89INS1_16FlashAttnBwdSm80INS1_25CollectiveMainloopBwdSm80ILi2ELi2EN4cute5tupleIJNS5_1CILi128EEES8_NS7_ILi64EEEEEENS_10bfloat16_tEfNS_4arch4Sm80ELb0ELb0ELb1ELb1ELb1ELb0ELb0ELb0ELi2ELi4ELi4ELi4ELb0EEENS1_24CollectiveEpilogueBwdGQAISA_fSD_Li256ELb1ELb1EEENS1_19SingleTileSchedulerILb1ELb0ELb0ELi128EEEEEEEEEvNT_6ParamsE$_ZN4cute3eso3ESOILb1ELb0EJNS_6LayoutINS_5tupleIJNS3_IJNS_1CILi8EEENS4_ILi1EEEEEENS4_ILi2EEEEEENS3_IJNS3_IJS6_NS4_ILi0EEEEEENS4_ILi4096EEEEEEEENS_10ViewEngineINS_8smem_ptrIPN7cutlass10bfloat16_tEEEEEEEC2ERKSE_RKSL_) ;  /* 0xffff698000007944 */ /* 0x022fea0003c3ffff */
[----:B------:R2:W5:Y:S01]  /*13800*/  LDL.64 R60, [R1+0x758] ;  /* 0x00075800013c7983 */ /* 0x0005620000100a00 */
[----:B-1----:R-:W-:Y:S01]  /*13810*/  IMAD.MOV.U32 R2, RZ, RZ, R23 ;  /* 0x000000ffff027224 */ /* 0x002fe200078e0017 */
[----:B------:R-:W-:Y:S02]  /*13820*/  MOV R3, RZ ;  /* 0x000000ff00037202 */ /* 0x000fe40000000f00 */
[----:B------:R-:W-:Y:S02]  /*13830*/  MOV R10, 0x13850 ;  /* 0x00013850000a7802 */ /* 0x000fe40000000f00 */
[----:B--2--5:R-:W-:Y:S05]  /*13840*/  CALL.REL.NOINC `($_ZN7cutlass13device_kernelIN5flash19enable_sm80_to_sm89INS1_16FlashAttnBwdSm80INS1_25CollectiveMainloopBwdSm80ILi2ELi2EN4cute5tupleIJNS5_1CILi128EEES8_NS7_ILi64EEEEEENS_10bfloat16_tEfNS_4arch4Sm80ELb0ELb0ELb1ELb1ELb1ELb0ELb0ELb0ELi2ELi4ELi4ELi4ELb0EEENS1_24CollectiveEpilogueBwdGQAISA_fSD_Li256ELb1ELb1EEENS1_19SingleTileSchedulerILb1ELb0ELb0ELi128EEEEEEEEEvNT_6ParamsE$_ZN4cute3eso3ESOILb1ELb0EJNS_10UnderscoreEiEEC2ERKS2_RKi) ;  /* 0xffff3e1000007944 */ /* 0x024fea0003c3ffff */
[----:B-1----:R-:W2:Y:S01]  /*13850*/  LDL R3, [R1+0x758] ;  /* 0x0007580001037983 */ /* 0x002ea20000100800 */
[----:B------:R-:W-:Y:S01]  /*13860*/  IMAD.MOV.U32 R2, RZ, RZ, R23 ;  /* 0x000000ffff027224 */ /* 0x000fe200078e0017 */
[----:B------:R-:W-:Y:S02]  /*13870*/  MOV R6, 0x138a0 ;  /* 0x000138a000067802 */ /* 0x000fe40000000f00 */
[----:B--2---:R-:W-:-:S02]  /*13880*/  SHF.L.U32 R3, R3, 0xc, RZ ;  /* 0x0000000c03037819 */ /* 0x004fc400000006ff */
[----:B------:R-:W-:Y:S05]  /*13890*/  CALL.REL.NOINC `($_ZN7cutlass13device_kernelIN5flash19enable_sm80_to_sm89INS1_16FlashAttnBwdSm80INS1_25CollectiveMainloopBwdSm80ILi2ELi2EN4cute5tupleIJNS5_1CILi128EEES8_NS7_ILi64EEEEEENS_10bfloat16_tEfNS_4arch4Sm80ELb0ELb0ELb1ELb1ELb1ELb0ELb0ELb0ELi2ELi4ELi4ELi4ELb0EEENS1_24CollectiveEpilogueBwdGQAISA_fSD_Li256ELb1ELb1EEENS1_19SingleTileSchedulerILb1ELb0ELb0ELi128EEEEEEEEEvNT_6ParamsE$_ZN4cute3eso3ESOILb1ELb0EJNS_6LayoutINS_5tupleIJNS3_IJNS_1CILi8EEENS4_ILi1EEEEEEEEENS3_IJNS3_IJS6_NS4_ILi0EEEEEEEEEEEiEEC2ERKSC_RKi) ;  /* 0xffff662000007944 */ /* 0x000fea0003c3ffff */
[----:B-1----:R-:W2:Y:S01]  /*138a0*/  LDL R3, [R1+0x758] ;  /* 0x0007580001037983 */ /* 0x002ea20000100800 */
[----:B------:R-:W-:-:S02]  /*138b0*/  MOV R9, R23 ;  /* 0x0000001700097202 */ /* 0x000fc40000000f00 */
[----:B------:R-:W-:Y:S01]  /*138c0*/  MOV R8, 0x138f0 ;  /* 0x000138f000087802 */ /* 0x000fe20000000f00 */
[----:B--2---:R-:W-:-:S04]  /*138d0*/  IMAD.WIDE R2, R3, 0x2, R60 ;  /* 0x0000000203027825 */ /* 0x004fc800078e023c */
[----:B------:R-:W-:Y:S05]  /*138e0*/  CALL.REL.NOINC `($_ZN7cutlass13device_kernelIN5flash19enable_sm80_to_sm89INS1_16FlashAttnBwdSm80INS1_25CollectiveMainloopBwdSm80ILi2ELi2EN4cute5tupleIJNS5_1CILi128EEES8_NS7_ILi64EEEEEENS_10bfloat16_tEfNS_4arch4Sm80ELb0ELb0ELb1ELb1ELb1ELb0ELb0ELb0ELi2ELi4ELi4ELi4ELb0EEENS1_24CollectiveEpilogueBwdGQAISA_fSD_Li256ELb1ELb1EEENS1_19SingleTileSchedulerILb1ELb0ELb0ELi128EEEEEEEEEvNT_6ParamsE$_ZN4cute8smem_ptrIPN7cutlass10bfloat16_tEECI1NS_12iter_adaptorIS3_S4_EEES3_) ;  /* 0xffff795000007944 */ /* 0x000fea0003c3ffff */
[----:B-1----:R1:W5:Y:S01]  /*138f0*/  LDL.64 R2, [R1+0x758] ;  /* 0x0007580001027983 */ /* 0x0023620000100a00 */
[----:B------:R-:W-:Y:S02]  /*13900*/  MOV R6, R23 ;  /* 0x0000001700067202 */ /* 0x000fe40000000f00 */
[----:B------:R-:W-:Y:S02]  /*13910*/  MOV R8, 0x13930 ;  /* 0x0001393000087802 */ /* 0x000fe40000000f00 */
[----:B-1---5:R-:W-:Y:S05]  /*13920*/  CALL.REL.NOINC `($_ZN7cutlass13device_kernelIN5flash19enable_sm80_to_sm89INS1_16FlashAttnBwdSm80INS1_25CollectiveMainloopBwdSm80ILi2ELi2EN4cute5tupleIJNS5_1CILi128EEES8_NS7_ILi64EEEEEENS_10bfloat16_tEfNS_4arch4Sm80ELb0ELb0ELb1ELb1ELb1ELb0ELb0ELb0ELi2ELi4ELi4ELi4ELb0EEENS1_24CollectiveEpilogueBwdGQAISA_fSD_Li256ELb1ELb1EEENS1_19SingleTileSchedulerILb1ELb0ELb0ELi128EEEEEEEEEvNT_6ParamsE$_ZN4cute3eso3ESOILb1ELb0EJNS_6LayoutINS_5tupleIJNS3_IJNS_1CILi8EEENS4_ILi1EEEEEEEEENS3_IJNS3_IJS6_NS4_ILi0EEEEEEEEEEENS_10ViewEngineINS_8smem_ptrIPN7cutlass10bfloat16_tEEEEEEEC2ERKSC_RKSJ_) ;  /* 0xffff650000007944 */ /* 0x022fea0003c3ffff */
[----:B------:R2:W5:Y:S01]  /*13930*/  LDL.64 R4, [R1+0x758] ;  /* 0x0007580001047983 */ /* 0x0005620000100a00 */
[----:B-1----:R-:W-:Y:S01]  /*13940*/  IMAD.MOV.U32 R2, RZ, RZ, R23 ;  /* 0x000000ffff027224 */ /* 0x002fe200078e0017 */
[----:B------:R-:W-:Y:S02]  /*13950*/  MOV R3, RZ ;  /* 0x000000ff00037202 */ /* 0x000fe40000000f00 */
[----:B------:R-:W-:Y:S02]  /*13960*/  MOV R10, 0x13980 ;  /* 0x00013980000a7802 */ /* 0x000fe40000000f00 */
[----:B--2--5:R-:W-:Y:S05]  /*13970*/  CALL.REL.NOINC `($_ZN7cutlass13device_kernelIN5flash19enable_sm80_to_sm89INS1_16FlashAttnBwdSm80INS1_25CollectiveMainloopBwdSm80ILi2ELi2EN4cute5tupleIJNS5_1CILi128EEES8_NS7_ILi64EEEEEENS_10bfloat16_tEfNS_4arch4Sm80ELb0ELb0ELb1ELb1ELb1ELb0ELb0ELb0ELi2ELi4ELi4ELi4ELb0EEENS1_24CollectiveEpilogueBwdGQAISA_fSD_Li256ELb1ELb1EEENS1_19SingleTileSchedulerILb1ELb0ELb0ELi128EEEEEEEEEvNT_6ParamsE$_ZN4cute3eso3ESOILb1ELb0EJNS_10UnderscoreEiEEC2ERKS2_RKi) ;  /* 0xffff3ce000007944 */ /* 0x024fea0003c3ffff */
[----:B-1----:R-:W2:Y:S01]  /*13980*/  LDL R3, [R1+0x758] ;  /* 0x0007580001037983 */ /* 0x002ea20000100800 */
[----:B------:R-:W-:Y:S01]  /*13990*/  IMAD.MOV.U32 R2, RZ, RZ, R23 ;  /* 0x000000ffff027224 */ /* 0x000fe200078e0017 */
[----:B------:R-:W-:-:S02]  /*139a0*/  MOV R6, 0x139d0 ;  /* 0x000139d000067802 */ /* 0x000fc40000000f00 */
[----:B--2---:R-:W-:Y:S02]  /*139b0*/  SHF.L.U32 R3, R3, 0x3, RZ ;  /* 0x0000000303037819 */ /* 0x004fe400000006ff */
[----:B------:R-:W-:Y:S05]  /*139c0*/  CALL.REL.NOINC `($_ZN7cutlass13device_kernelIN5flash19enable_sm80_to_sm89INS1_16FlashAttnBwdSm80INS1_25CollectiveMainloopBwdSm80ILi2ELi2EN4cute5tupleIJNS5_1CILi128EEES8_NS7_ILi64EEEEEENS_10bfloat16_tEfNS_4arch4Sm80ELb0ELb0ELb1ELb1ELb1ELb0ELb0ELb0ELi2ELi4ELi4ELi4ELb0EEENS1_24CollectiveEpilogueBwdGQAISA_fSD_Li256ELb1ELb1EEENS1_19SingleTileSchedulerILb1ELb0ELb0ELi128EEEEEEEEEvNT_6ParamsE$_ZN4cute3eso3ESOILb1ELb0EJNS_6LayoutINS_5tupleIJNS3_IJNS_1CILi8EEENS4_ILi1EEEEEEEEENS3_IJNS3_IJS6_NS4_ILi0EEEEEEEEEEEiEEC2ERKSC_RKi) ;  /* 0xffff64f000007944 */ /* 0x000fea0003c3ffff */
[----:B-1----:R-:W2:Y:S01]  /*139d0*/  LDL R3, [R1+0x758] ;  /* 0x0007580001037983 */ /* 0x002ea20000100800 */
[----:B------:R-:W-:Y:S02]  /*139e0*/  MOV R66, R23 ;  /* 0x0000001700427202 */ /* 0x000fe40000000f00 */
[----:B------:R-:W-:Y:S01]  /*139f0*/  MOV R6, 0x13a30 ;  /* 0x00013a3000067802 */ /* 0x000fe20000000f00 */
[----:B--2---:R-:W-:-:S05]  /*13a00*/  IMAD.WIDE R2, R3, 0x2, R58 ;  /* 0x0000000203027825 */ /* 0x004fca00078e023a */
[----:B------:R-:W-:Y:S02]  /*13a10*/  MOV R8, R2 ;  /* 0x0000000200087202 */ /* 0x000fe40000000f00 */
[----:B------:R-:W-:Y:S05]  /*13a20*/  CALL.REL.NOINC `($_ZN7cutlass13device_kernelIN5flash19enable_sm80_to_sm89INS1_16FlashAttnBwdSm80INS1_25CollectiveMainloopBwdSm80ILi2ELi2EN4cute5tupleIJNS5_1CILi128EEES8_NS7_ILi64EEEEEENS_10bfloat16_tEfNS_4arch4Sm80ELb0ELb0ELb1ELb1ELb1ELb0ELb0ELb0ELi2ELi4ELi4ELi4ELb0EEENS1_24CollectiveEpilogueBwdGQAISA_fSD_Li256ELb1ELb1EEENS1_19SingleTileSchedulerILb1ELb0ELb0ELi128EEEEEEEEEvNT_6ParamsE$_ZN4cute3eso3ESOILb1ELb0EJNS_6LayoutINS_5tupleIJNS3_IJNS_1CILi8EEENS4_ILi1EEEEEEEEENS3_IJNS3_IJS6_NS4_ILi0EEEEEEEEEEENS_10ViewEngineIPN7cutlass10bfloat16_tEEEEEC2ERKSC_RKSH_) ;  /* 0xffff644000007944 */ /* 0x000fea0003c3ffff */
[----:B------:R2:W5:Y:S01]  /*13a30*/  LDL.64 R12, [R1+0x758] ;  /* 0x00075800010c7983 */ /* 0x0005620000100a00 */
[----:B-1----:R-:W-:Y:S01]  /*13a40*/  IMAD.MOV.U32 R2, RZ, RZ, R4 ;  /* 0x000000ffff027224 */ /* 0x002fe200078e0004 */
[----:B------:R-:W-:Y:S01]  /*13a50*/  MOV R3, R5 ;  /* 0x0000000500037202 */ /* 0x000fe20000000f00 */
[----:B------:R-:W-:Y:S01]  /*13a60*/  IMAD.MOV.U32 R9, RZ, RZ, R23 ;  /* 0x000000ffff097224 */ /* 0x000fe200078e0017 */
[----:B------:R-:W-:Y:S02]  /*13a70*/  MOV R8, 0x13a90 ;  /* 0x00013a9000087802 */ /* 0x000fe40000000f00 */
[----:B--2--5:R-:W-:Y:S05]  /*13a80*/  CALL.REL.NOINC `($_ZN7cutlass13device_kernelIN5flash19enable_sm80_to_sm89INS1_16FlashAttnBwdSm80INS1_25CollectiveMainloopBwdSm80ILi2ELi2EN4cute5tupleIJNS5_1CILi128EEES8_NS7_ILi64EEEEEENS_10bfloat16_tEfNS_4arch4Sm80ELb0ELb0ELb1ELb1ELb1ELb0ELb0ELb0ELi2ELi4ELi4ELi4ELb0EEENS1_24CollectiveEpilogueBwdGQAISA_fSD_Li256ELb1ELb1EEENS1_19SingleTileSchedulerILb1ELb0ELb0ELi128EEEEEEEEEvNT_6ParamsE$_ZN4cute8smem_ptrIPN7cutlass10bfloat16_tEECI1NS_12iter_adaptorIS3_S4_EEES3_) ;  /* 0xffff77b000007944 */ /* 0x024fea0003c3ffff */
[----:B-1----:R1:W5:Y:S01]  /*13a90*/  LDL.64 R2, [R1+0x758] ;  /* 0x0007580001027983 */ /* 0x0023620000100a00 */
[----:B------:R-:W-:Y:S02]  /*13aa0*/  MOV R4, R23 ;  /* 0x0000001700047202 */ /* 0x000fe40000000f00 */
[----:B------:R-:W-:Y:S02]  /*13ab0*/  MOV R6, 0x13ad0 ;  /* 0x00013ad000067802 */ /* 0x000fe40000000f00 */
[----:B-1---5:R-:W-:Y:S05]  /*13ac0*/  CALL.REL.NOINC `($_ZN7cutlass13device_kernelIN5flash19enable_sm80_to_sm89INS1_16FlashAttnBwdSm80INS1_25CollectiveMainloopBwdSm80ILi2ELi2EN4cute5tupleIJNS5_1CILi128EEES8_NS7_ILi64EEEEEENS_10bfloat16_tEfNS_4arch4Sm80ELb0ELb0ELb1ELb1ELb1ELb0ELb0ELb0ELi2ELi4ELi4ELi4ELb0EEENS1_24CollectiveEpilogueBwdGQAISA_fSD_Li256ELb1ELb1EEENS1_19SingleTileSchedulerILb1ELb0ELb0ELi128EEEEEEEEEvNT_6ParamsE$_ZN4cute8smem_ptrIPN7cutlass9uint128_tEECI1NS_12iter_adaptorIS3_S4_EEES3_) ;  /* 0xffff77b000007944 */ /* 0x022fea0003c3ffff */
[----:B-1----:R1:W5:Y:S01]  /*13ad0*/  LDL.64 R2, [R1+0x758] ;  /* 0x0007580001027983 */ /* 0x0023620000100a00 */
[----:B------:R-:W-:Y:S02]  /*13ae0*/  MOV R4, R23 ;  /* 0x0000001700047202 */ /* 0x000fe40000000f00 */
[----:B------:R-:W-:-:S02]  /*13af0*/  MOV R6, 0x13b10 ;  /* 0x00013b1000067802 */ /* 0x000fc40000000f00 */
[----:B-1---5:R-:W-:Y:S05]  /*13b00*/  CALL.REL.NOINC `($_ZN7cutlass13device_kernelIN5flash19enable_sm80_to_sm89INS1_16FlashAttnBwdSm80INS1_25CollectiveMainloopBwdSm80ILi2ELi2EN4cute5tupleIJNS5_1CILi128EEES8_NS7_ILi64EEEEEENS_10bfloat16_tEfNS_4arch4Sm80ELb0ELb0ELb1ELb1ELb1ELb0ELb0ELb0ELi2ELi4ELi4ELi4ELb0EEENS1_24CollectiveEpilogueBwdGQAISA_fSD_Li256ELb1ELb1EEENS1_19SingleTileSchedulerILb1ELb0ELb0ELi128EEEEEEEEEvNT_6ParamsE$_ZN4cute3eso3ESOILb1ELb0EJNS_6LayoutINS_5tupleIJNS3_IJNS_1CILi1EEES5_EEEEEENS3_IJNS3_IJS5_NS4_ILi0EEEEEEEEEEENS_10ViewEngineINS_8smem_ptrIPN7cutlass9uint128_tEEEEEEEC2ERKSB_RKSI_) ;  /* 0xffff5a4000007944 */ /* 0x022fea0003c3ffff */
[----:B------:R2:W5:Y:S01]  /*13b10*/  LDL R6, [R1+0x758] ;  /* 0x0007580001067983 */ /* 0x0005620000100800 */
[----:B------:R-:W-:-:S02]  /*13b20*/  MOV R66, R23 ;  /* 0x0000001700427202 */ /* 0x000fc40000000f00 */
[----:B-1----:R-:W-:Y:S02]  /*13b30*/  MOV R4, 0x13b50 ;  /* 0x00013b5000047802 */ /* 0x002fe40000000f00 */
[----:B--2--5:R-:W-:Y:S05]  /*13b40*/  CALL.REL.NOINC `($_ZN7cutlass13device_kernelIN5flash19enable_sm80_to_sm89INS1_16FlashAttnBwdSm80INS1_25CollectiveMainloopBwdSm80ILi2ELi2EN4cute5tupleIJNS5_1CILi128EEES8_NS7_ILi64EEEEEENS_10bfloat16_tEfNS_4arch4Sm80ELb0ELb0ELb1ELb1ELb1ELb0ELb0ELb0ELi2ELi4ELi4ELi4ELb0EEENS1_24CollectiveEpilogueBwdGQAISA_fSD_Li256ELb1ELb1EEENS1_19SingleTileSchedulerILb1ELb0ELb0ELi128EEEEEEEEEvNT_6ParamsE$_ZN4cute3eso3ESOILb1ELb0EJNS_6LayoutINS_5tupleIJNS3_IJNS_1CILi4EEENS4_ILi1EEEEEEEEENS3_IJNS3_IJS6_NS4_ILi0EEEEEEEEEEENS_10ViewEngineIPjEEEEC2ERKSC_RKSF_) ;  /* 0xffff61a000007944 */ /* 0x024fea0003c3ffff */
[----:B------:R2:W5:Y:S01]  /*13b50*/  LDL.64 R8, [R1+0x758] ;  /* 0x0007580001087983 */ /* 0x0005620000100a00 */
[----:B------:R-:W-:Y:S02]  /*13b60*/  MOV R4, R6 ;  /* 0x0000000600047202 */ /* 0x000fe40000000f00 */
[----:B-1----:R-:W-:Y:S02]  /*13b70*/  MOV R2, 0x13b90 ;  /* 0x00013b9000027802 */ /* 0x002fe40000000f00 */
[----:B--2--5:R-:W-:Y:S05]  /*13b80*/  CALL.REL.NOINC `($_ZN7cutlass13device_kernelIN5flash19enable_sm80_to_sm89INS1_16FlashAttnBwdSm80INS1_25CollectiveMainloopBwdSm80ILi2ELi2EN4cute5tupleIJNS5_1CILi128EEES8_NS7_ILi64EEEEEENS_10bfloat16_tEfNS_4arch4Sm80ELb0ELb0ELb1ELb1ELb1ELb0ELb0ELb0ELi2ELi4ELi4ELi4ELb0EEENS1_24CollectiveEpilogueBwdGQAISA_fSD_Li256ELb1ELb1EEENS1_19SingleTileSchedulerILb1ELb0ELb0ELi128EEEEEEEEEvNT_6ParamsE$_ZN73_INTERNAL_24fd9406_37_flash_bwd_hdim64_bf16_softcap_sm80_cu_3fbc093a_291824__cvta_generic_to_sharedEPKv) ;  /* 0xffff77b000007944 */ /* 0x024fea0003c3ffff */
        /* <DEDUP_REMOVED lines=9> */
[----:B-1----:R-:W-:Y:S05]  /*13c20*/  CALL.REL.NOINC `($_ZN7cutlass13device_kernelIN5flash19enable_sm80_to_sm89INS1_16FlashAttnBwdSm80INS1_25CollectiveMainloopBwdSm80ILi2ELi2EN4cute5tupleIJNS5_1CILi128EEES8_NS7_ILi64EEEEEENS_10bfloat16_tEfNS_4arch4Sm80ELb0ELb0ELb1ELb1ELb1ELb0ELb0ELb0ELi2ELi4ELi4ELi4ELb0EEENS1_24CollectiveEpilogueBwdGQAISA_fSD_Li256ELb1ELb1EEENS1_19SingleTileSchedulerILb1ELb0ELb0ELi128EEEEEEEEEvNT_6ParamsE$_ZN4cute3eso3ESOILb1ELb0EJNS_10UnderscoreEiEEC2ERKS2_RKi) ;  /* 0xffff3a3000007944 */ /* 0x002fea0003c3ffff */
        /* <DEDUP_REMOVED lines=16> */
[----:B------:R-:W-:Y:S02]  /*13d30*/  MOV R3, 0x1 ;  /* 0x0000000100037802 */ /* 0x000fe40000000f00 */
[----:B------:R-:W-:-:S02]  /*13d40*/  MOV R10, 0x13d60 ;  /* 0x00013d60000a7802 */ /* 0x000fc40000000f00 */
        /* <DEDUP_REMOVED lines=43> */
[----:B-1---5:R-:W-:Y:S05]  /*14000*/  CALL.REL.NOINC `($_ZN7cutlass13device_kernelIN5flash19enable_sm80_to_sm89INS1_16FlashAttnBwdSm80INS1_25CollectiveMainloopBwdSm80ILi2ELi2EN4cute5tupleIJNS5_1CILi128EEES8_NS7_ILi64EEEEEENS_10bfloat16_tEfNS_4arch4Sm80ELb0ELb0ELb1ELb1ELb1ELb0ELb0ELb0ELi2ELi4ELi4ELi4ELb0EEENS1_24CollectiveEpilogueBwdGQAISA_fSD_Li256ELb1ELb1EEENS1_19SingleTileSchedulerILb1ELb0ELb0ELi128EEEEEEEEEvNT_6ParamsE$_ZN4cute8smem_ptrIPN7cutlass10bfloat16_tEECI1NS_12iter_adaptorIS3_S4_EEES3_) ;  /* 0xffff723000007944 */ /* 0x022fea0003c3ffff */
[----:B-1----:R1:W5:Y:S01]  /*14010*/  LDL.64 R2, [R1+0x758] ;  /* 0x0007580001027983 */ /* 0x0023620000100a00 */
[----:B------:R-:W-:-:S03]  /*14020*/  MOV R6, 0x14040 ;  /* 0x0001404000067802 */ /* 0x000fc60000000f00 */
[----:B-1---5:R-:W-:Y:S05]  /*14030*/  CALL.REL.NOINC `($_ZN7cutlass13device_kernelIN5flash19enable_sm80_to_sm89INS1_16FlashAttnBwdSm80INS1_25CollectiveMainloopBwdSm80ILi2ELi2EN4cute5tupleIJNS5_1CILi128EEES8_NS7_ILi64EEEEEENS_10bfloat16_tEfNS_4arch4Sm80ELb0ELb0ELb1ELb1ELb1ELb0ELb0ELb0ELi2ELi4ELi4ELi4ELb0EEENS1_24CollectiveEpilogueBwdGQAISA_fSD_Li256ELb1ELb1EEENS1_19SingleTileSchedulerILb1ELb0ELb0ELi128EEEEEEEEEvNT_6ParamsE$_ZN4cute3eso3ESOILb1ELb0EJNS_6LayoutINS_5tupleIJNS3_IJNS_1CILi8EEENS4_ILi1EEEEEENS4_ILi4EEEEEENS3_IJNS3_IJS6_NS4_ILi0EEEEEENS4_ILi2048EEEEEEEENS_10ViewEngineINS_8smem_ptrIPN7cutlass10bfloat16_tEEEEEEEC2ERKSE_RKSL_) ;  /* 0xffff647000007944 */ /* 0x022fea0003c3ffff */
[----:B-1----:R1:W5:Y:S01]  /*14040*/  LDL.64 R2, [R1+0x758] ;  /* 0x0007580001027983 */ /* 0x0023620000100a00 */
[----:B------:R-:W-:Y:S01]  /*14050*/  IMAD.MOV.U32 R6, RZ, RZ, R48 ;  /* 0x000000ffff067224 */ /* 0x000fe200078e0030 */
[----:B------:R-:W-:Y:S02]  /*14060*/  MOV R9, R49 ;  /* 0x0000003100097202 */ /* 0x000fe40000000f00 */
[----:B------:R-:W-:Y:S02]  /*14070*/  MOV R8, 0x14090 ;  /* 0x0001409000087802 */ /* 0x000fe40000000f00 */
[----:B-1---5:R-:W-:Y:S05]  /*14080*/  CALL.REL.NOINC `($_ZN7cutlass13device_kernelIN5flash19enable_sm80_to_sm89INS1_16FlashAttnBwdSm80INS1_25CollectiveMainloopBwdSm80ILi2ELi2EN4cute5tupleIJNS5_1CILi128EEES8_NS7_ILi64EEEEEENS_10bfloat16_tEfNS_4arch4Sm80ELb0ELb0ELb1ELb1ELb1ELb0ELb0ELb0ELi2ELi4ELi4ELi4ELb0EEENS1_24CollectiveEpilogueBwdGQAISA_fSD_Li256ELb1ELb1EEENS1_19SingleTileSchedulerILb1ELb0ELb0ELi128EEEEEEEEEvNT_6ParamsE$_ZN4cute3eso3ESOILb1ELb0EJNS_6LayoutINS_5tupleIJNS3_IJNS_1CILi8EEENS4_ILi1EEEEEENS4_ILi4EEEEEENS3_IJNS3_IJS6_NS4_ILi0EEEEEES5_EEEEENS_10ViewEngineIPN7cutlass10bfloat16_tEEEEEC2ERKSD_RKSI_) ;  /* 0xffff64a000007944 */ /* 0x022fea0003c3ffff */
[----:B------:R2:W5:Y:S01]  /*14090*/  LDL.64 R4, [R1+0x758] ;  /* 0x0007580001047983 */ /* 0x0005620000100a00 */
[----:B------:R-:W-:Y:S01]  /*140a0*/  IMAD.MOV.U32 R6, RZ, RZ, R2 ;  /* 0x000000ffff067224 */ /* 0x000fe200078e0002 */
[----:B------:R-:W-:Y:S02]  /*140b0*/  MOV R9, R3 ;  /* 0x0000000300097202 */ /* 0x000fe40000000f00 */
[----:B------:R-:W-:Y:S02]  /*140c0*/  MOV R8, 0x140e0 ;  /* 0x000140e000087802 */ /* 0x000fe40000000f00 */
[----:B-12--5:R-:W-:Y:S05]  /*140d0*/  CALL.REL.NOINC `($_ZN7cutlass13device_kernelIN5flash19enable_sm80_to_sm89INS1_16FlashAttnBwdSm80INS1_25CollectiveMainloopBwdSm80ILi2ELi2EN4cute5tupleIJNS5_1CILi128EEES8_NS7_ILi64EEEEEENS_10bfloat16_tEfNS_4arch4Sm80ELb0ELb0ELb1ELb1ELb1ELb0ELb0ELb0ELi2ELi4ELi4ELi4ELb0EEENS1_24CollectiveEpilogueBwdGQAISA_fSD_Li256ELb1ELb1EEENS1_19SingleTileSchedulerILb1ELb0ELb0ELi128EEEEEEEEEvNT_6ParamsE$_ZN4cute3eso3ESOILb1ELb0EJNS_6LayoutINS_5tupleIJNS3_IJNS_1CILi8EEENS4_ILi1EEEEEENS3_IJNS4_ILi4EEEEEEEEENS3_IJNS3_IJS6_NS4_ILi0EEEEEENS3_IJNS4_ILi2048EEEEEEEEEEENS_10ViewEngineINS_8smem_ptrIPN7cutlass10bfloat16_tEEEEEEEC2ERKSG_RKSN_) ;  /* 0xffff5fe000007944 */ /* 0x026fea0003c3ffff */
[----:B-1----:R1:W5:Y:S01]  /*140e0*/  LDL.64 R6, [R1+0x758] ;  /* 0x0007580001067983 */ /* 0x0023620000100a00 */
[----:B------:R-:W-:-:S02]  /*140f0*/  MOV R2, R4 ;  /* 0x0000000400027202 */ /* 0x000fc40000000f00 */
[----:B------:R-:W-:Y:S02]  /*14100*/  MOV R4, 0x14120 ;  /* 0x0001412000047802 */ /* 0x000fe40000000f00 */
[----:B-1---5:R-:W-:Y:S05]  /*14110*/  CALL.REL.NOINC `($_ZN7cutlass13device_kernelIN5flash19enable_sm80_to_sm89INS1_16FlashAttnBwdSm80INS1_25CollectiveMainloopBwdSm80ILi2ELi2EN4cute5tupleIJNS5_1CILi128EEES8_NS7_ILi64EEEEEENS_10bfloat16_tEfNS_4arch4Sm80ELb0ELb0ELb1ELb1ELb1ELb0ELb0ELb0ELi2ELi4ELi4ELi4ELb0EEENS1_24CollectiveEpilogueBwdGQAISA_fSD_Li256ELb1ELb1EEENS1_19SingleTileSchedulerILb1ELb0ELb0ELi128EEEEEEEEEvNT_6ParamsE$_ZN4cute3eso3ESOILb1ELb0EJNS_6LayoutINS_5tupleIJNS3_IJNS_1CILi8EEENS4_ILi1EEEEEENS3_IJNS4_ILi4EEEEEEEEENS3_IJNS3_IJS6_NS4_ILi0EEEEEENS3_IJS5_EEEEEEEENS_10ViewEngineIPN7cutlass10bfloat16_tEEEEEC2ERKSF_RKSK_) ;  /* 0xffff600000007944 */ /* 0x022fea0003c3ffff */
[----:B-1----:R1:W5:Y:S01]  /*14120*/  LDL.64 R2, [R1+0x758] ;  /* 0x0007580001027983 */ /* 0x0023620000100a00 */
[----:B------:R-:W-:-:S03]  /*14130*/  MOV R8, 0x14150 ;  /* 0x0001415000087802 */ /* 0x000fc60000000f00 */
[----:B-1---5:R-:W-:Y:S05]  /*14140*/  CALL.REL.NOINC `($_ZN7cutlass13device_kernelIN5flash19enable_sm80_to_sm89INS1_16FlashAttnBwdSm80INS1_25CollectiveMainloopBwdSm80ILi2ELi2EN4cute5tupleIJNS5_1CILi128EEES8_NS7_ILi64EEEEEENS_10bfloat16_tEfNS_4arch4Sm80ELb0ELb0ELb1ELb1ELb1ELb0ELb0ELb0ELi2ELi4ELi4ELi4ELb0EEENS1_24CollectiveEpilogueBwdGQAISA_fSD_Li256ELb1ELb1EEENS1_19SingleTileSchedulerILb1ELb0ELb0ELi128EEEEEEEEEvNT_6ParamsE$_ZN4cute3eso3ESOILb1ELb0EJNS_6LayoutINS_5tupleIJNS3_IJNS3_IJNS_1CILi8EEENS4_ILi1EEEEEES6_EEENS3_IJNS3_IJS6_S6_EEENS4_ILi4EEEEEEEEENS3_IJNS3_IJNS3_IJS6_NS4_ILi0EEEEEESD_EEENS3_IJNS3_IJSD_SD_EEES5_EEEEEEEENS_10ViewEngineIPN7cutlass10bfloat16_tEEEEEC2ERKSJ_RKSO_) ;  /* 0xffff515000007944 */ /* 0x022fea0003c3ffff */
[----:B-1----:R1:W5:Y:S01]  /*14150*/  LDL.64 R4, [R1+0x758] ;  /* 0x0007580001047983 */ /* 0x0023620000100a00 */
[----:B------:R-:W-:-:S03]  /*14160*/  MOV R8, 0x14180 ;  /* 0x0001418000087802 */ /* 0x000fc60000000f00 */
[----:B-1---5:R-:W-:Y:S05]  /*14170*/  CALL.REL.NOINC `($_ZN7cutlass13device_kernelIN5flash19enable_sm80_to_sm89INS1_16FlashAttnBwdSm80INS1_25CollectiveMainloopBwdSm80ILi2ELi2EN4cute5tupleIJNS5_1CILi128EEES8_NS7_ILi64EEEEEENS_10bfloat16_tEfNS_4arch4Sm80ELb0ELb0ELb1ELb1ELb1ELb0ELb0ELb0ELi2ELi4ELi4ELi4ELb0EEENS1_24CollectiveEpilogueBwdGQAISA_fSD_Li256ELb1ELb1EEENS1_19SingleTileSchedulerILb1ELb0ELb0ELi128EEEEEEEEEvNT_6ParamsE$_ZN4cute3eso3ESOILb1ELb0EJNS_6LayoutINS_5tupleIJNS3_IJNS3_IJNS_1CILi8EEENS4_ILi1EEEEEES6_EEENS3_IJNS3_IJS6_S6_EEENS4_ILi4EEEEEEEEENS3_IJNS3_IJNS3_IJS6_NS4_ILi0EEEEEESD_EEENS3_IJNS3_IJSD_SD_EEENS4_ILi2048EEEEEEEEEEENS_10ViewEngineINS_8smem_ptrIPN7cutlass10bfloat16_tEEEEEEEC2ERKSK_RKSR_) ;  /* 0xffff50e000007944 */ /* 0x022fea0003c3ffff */
[----:B-1----:R1:W5:Y:S01]  /*14180*/  LDL.64 R2, [R1+0x758] ;  /* 0x0007580001027983 */ /* 0x0023620000100a00 */
[----:B------:R-:W-:Y:S01]  /*14190*/  IMAD.MOV.U32 R6, RZ, RZ, R4 ;  /* 0x000000ffff067224 */ /* 0x000fe200078e0004 */
[----:B------:R-:W-:Y:S02]  /*141a0*/  MOV R9, R5 ;  /* 0x0000000500097202 */ /* 0x000fe40000000f00 */
[----:B------:R-:W-:Y:S02]  /*141b0*/  MOV R8, 0x141d0 ;  /* 0x000141d000087802 */ /* 0x000fe40000000f00 */
[----:B-1---5:R-:W-:Y:S05]  /*141c0*/  CALL.REL.NOINC `($_ZN7cutlass13device_kernelIN5flash19enable_sm80_to_sm89INS1_16FlashAttnBwdSm80INS1_25CollectiveMainloopBwdSm80ILi2ELi2EN4cute5tupleIJNS5_1CILi128EEES8_NS7_ILi64EEEEEENS_10bfloat16_tEfNS_4arch4Sm80ELb0ELb0ELb1ELb1ELb1ELb0ELb0ELb0ELi2ELi4ELi4ELi4ELb0EEENS1_24CollectiveEpilogueBwdGQAISA_fSD_Li256ELb1ELb1EEENS1_19SingleTileSchedulerILb1ELb0ELb0ELi128EEEEEEEEEvNT_6ParamsE$_ZN4cute3eso3ESOILb1ELb0EJNS_6LayoutINS_5tupleIJNS3_IJNS_1CILi8EEENS4_ILi1EEEEEENS4_ILi4EEEEEENS3_IJNS3_IJS6_NS4_ILi0EEEEEES5_EEEEENS_10ViewEngineIPN7cutlass10bfloat16_tEEEEEC2ERKSD_RKSI_) ;  /* 0xffff636000007944 */ /* 0x022fea0003c3ffff */
[----:B------:R2:W5:Y:S01]  /*141d0*/  LDL.64 R58, [R1+0x758] ;  /* 0x00075800013a7983 */ /* 0x0005620000100a00 */
[----:B------:R-:W-:Y:S02]  /*141e0*/  MOV R9, R23 ;  /* 0x0000001700097202 */ /* 0x000fe40000000f00 */
[----:B------:R-:W-:Y:S02]  /*141f0*/  MOV R8, 0x14210 ;  /* 0x0001421000087802 */ /* 0x000fe40000000f00 */
[----:B-12--5:R-:W-:Y:S05]  /*14200*/  CALL.REL.NOINC `($_ZN7cutlass13device_kernelIN5flash19enable_sm80_to_sm89INS1_16FlashAttnBwdSm80INS1_25CollectiveMainloopBwdSm80ILi2ELi2EN4cute5tupleIJNS5_1CILi128EEES8_NS7_ILi64EEEEEENS_10bfloat16_tEfNS_4arch4Sm80ELb0ELb0ELb1ELb1ELb1ELb0ELb0ELb0ELi2ELi4ELi4ELi4ELb0EEENS1_24CollectiveEpilogueBwdGQAISA_fSD_Li256ELb1ELb1EEENS1_19SingleTileSchedulerILb1ELb0ELb0ELi128EEEEEEEEEvNT_6ParamsE$_ZN4cute8smem_ptrIPN7cutlass10bfloat16_tEECI1NS_12iter_adaptorIS3_S4_EEES3_) ;  /* 0xffff703000007944 */ /* 0x026fea0003c3ffff */
[----:B-1----:R1:W5:Y:S01]  /*14210*/  LDL.64 R2, [R1+0x758] ;  /* 0x0007580001027983 */ /* 0x0023620000100a00 */
[----:B------:R-:W-:-:S03]  /*14220*/  MOV R6, 0x14240 ;  /* 0x0001424000067802 */ /* 0x000fc60000000f00 */
[----:B-1---5:R-:W-:Y:S05]  /*14230*/  CALL.REL.NOINC `($_ZN7cutlass13device_kernelIN5flash19enable_sm80_to_sm89INS1_16FlashAttnBwdSm80INS1_25CollectiveMainloopBwdSm80ILi2ELi2EN4cute5tupleIJNS5_1CILi128EEES8_NS7_ILi64EEEEEENS_10bfloat16_tEfNS_4arch4Sm80ELb0ELb0ELb1ELb1ELb1ELb0ELb0ELb0ELi2ELi4ELi4ELi4ELb0EEENS1_24CollectiveEpilogueBwdGQAISA_fSD_Li256ELb1ELb1EEENS1_19SingleTileSchedulerILb1ELb0ELb0ELi128EEEEEEEEEvNT_6ParamsE$_ZN4cute3eso3ESOILb1ELb0EJNS_6LayoutINS_5tupleIJNS3_IJNS_1CILi8EEENS4_ILi1EEEEEENS4_ILi4EEEEEENS3_IJNS3_IJS6_NS4_ILi0EEEEEENS4_ILi2048EEEEEEEENS_10ViewEngineINS_8smem_ptrIPN7cutlass10bfloat16_tEEEEEEEC2ERKSE_RKSL_) ;  /* 0xffff627000007944 */ /* 0x022fea0003c3ffff */
[----:B------:R2:W5:Y:S01]  /*14240*/  LDL.64 R60, [R1+0x758] ;  /* 0x00075800013c7983 */ /* 0x0005620000100a00 */
[----:B-1----:R-:W-:Y:S01]  /*14250*/  IMAD.MOV.U32 R2, RZ, RZ, R23 ;  /* 0x000000ffff027224 */ /* 0x002fe200078e0017 */
[----:B------:R-:W-:-:S02]  /*14260*/  MOV R3, RZ ;  /* 0x000000ff00037202 */ /* 0x000fc40000000f00 */
[----:B------:R-:W-:Y:S02]  /*14270*/  MOV R10, 0x14290 ;  /* 0x00014290000a7802 */ /* 0x000fe40000000f00 */
[----:B--2--5:R-:W-:Y:S05]  /*14280*/  CALL.REL.NOINC `($_ZN7cutlass13device_kernelIN5flash19enable_sm80_to_sm89INS1_16FlashAttnBwdSm80INS1_25CollectiveMainloopBwdSm80ILi2ELi2EN4cute5tupleIJNS5_1CILi128EEES8_NS7_ILi64EEEEEENS_10bfloat16_tEfNS_4arch4Sm80ELb0ELb0ELb1ELb1ELb1ELb0ELb0ELb0ELi2ELi4ELi4ELi4ELb0EEENS1_24CollectiveEpilogueBwdGQAISA_fSD_Li256ELb1ELb1EEENS1_19SingleTileSchedulerILb1ELb0ELb0ELi128EEEEEEEEEvNT_6ParamsE$_ZN4cute3eso3ESOILb1ELb0EJNS_10UnderscoreEiEEC2ERKS2_RKi) ;  /* 0xffff33d000007944 */ /* 0x024fea0003c3ffff */
[----:B-1----:R-:W2:Y:S01]  /*14290*/  LDL R3, [R1+0x758] ;  /* 0x0007580001037983 */ /* 0x002ea20000100800 */
[----:B------:R-:W-:Y:S01]  /*142a0*/  IMAD.MOV.U32 R2, RZ, RZ, R23 ;  /* 0x000000ffff027224 */ /* 0x000fe200078e0017 */
[----:B------:R-:W-:Y:S02]  /*142b0*/  MOV R6, 0x142e0 ;  /* 0x000142e000067802 */ /* 0x000fe40000000f00 */
        /* <DEDUP_REMOVED lines=9> */
[----:B------:R-:W-:-:S02]  /*14350*/  MOV R8, 0x14370 ;  /* 0x0001437000087802 */ /* 0x000fc40000000f00 */
[----:B-1---5:R-:W-:Y:S05]  /*14360*/  CALL.REL.NOINC `($_ZN7cutlass13device_kernelIN5flash19enable_sm80_to_sm89INS1_16FlashAttnBwdSm80INS1_25CollectiveMainloopBwdSm80ILi2ELi2EN4cute5tupleIJNS5_1CILi128EEES8_NS7_ILi64EEEEEENS_10bfloat16_tEfNS_4arch4Sm80ELb0ELb0ELb1ELb1ELb1ELb0ELb0ELb0ELi2ELi4ELi4ELi4ELb0EEENS1_24CollectiveEpilogueBwdGQAISA_fSD_Li256ELb1ELb1EEENS1_19SingleTileSchedulerILb1ELb0ELb0ELi128EEEEEEEEEvNT_6ParamsE$_ZN4cute3eso3ESOILb1ELb0EJNS_6LayoutINS_5tupleIJNS3_IJNS_1CILi8EEENS4_ILi1EEEEEEEEENS3_IJNS3_IJS6_NS4_ILi0EEEEEEEEEEENS_10ViewEngineINS_8smem_ptrIPN7cutlass10bfloat16_tEEEEEEEC2ERKSC_RKSJ_) ;  /* 0xffff5ac000007944 */ /* 0x022fea0003c3ffff */
        /* <DEDUP_REMOVED lines=233> */
[----:B-1----:R-:W-:Y:S05]  /*15200*/  CALL.REL.NOINC `($_ZN7cutlass13device_kernelIN5flash19enable_sm80_to_sm89INS1_16FlashAttnBwdSm80INS1_25CollectiveMainloopBwdSm80ILi2ELi2EN4cute5tupleIJNS5_1CILi128EEES8_NS7_ILi64EEEEEENS_10bfloat16_tEfNS_4arch4Sm80ELb0ELb0ELb1ELb1ELb1ELb0ELb0ELb0ELi2ELi4ELi4ELi4ELb0EEENS1_24CollectiveEpilogueBwdGQAISA_fSD_Li256ELb1ELb1EEENS1_19SingleTileSchedulerILb1ELb0ELb0ELi128EEEEEEEEEvNT_6ParamsE$_ZN4cute3eso3ESOILb1ELb0EJNS_10UnderscoreES2_iEEC2ERKS2_S5_RKi) ;  /* 0xffff241000007944 */ /* 0x002fea0003c3ffff */
        /* <DEDUP_REMOVED lines=9> */
[----:B------:R-:W-:Y:S05]  /*152a0*/  CALL.REL.NOINC `($_ZN7cutlass13device_kernelIN5flash19enable_sm80_to_sm89INS1_16FlashAttnBwdSm80INS1_25CollectiveMainloopBwdSm80ILi2ELi2EN4cute5tupleIJNS5_1CILi128EEES8_NS7_ILi64EEEEEENS_10bfloat16_tEfNS_4arch4Sm80ELb0ELb0ELb1ELb1ELb1ELb0ELb0ELb0ELi2ELi4ELi4ELi4ELb0EEENS1_24CollectiveEpilogueBwdGQAISA_fSD_Li256ELb1ELb1EEENS1_19SingleTileSchedulerILb1ELb0ELb0ELi128EEEEEEEEEvNT_6ParamsE$_ZN4cute3eso3ESOILb1ELb0EJNS_6LayoutINS_5tupleIJNS3_IJNS_1CILi8EEENS4_ILi1EEEEEENS4_ILi2EEEEEENS3_IJNS3_IJS6_NS4_ILi0EEEEEENS4_ILi4096EEEEEEEEiEEC2ERKSE_RKi) ;  /* 0xffff4f1000007944 */ /* 0x000fea0003c3ffff */
        /* <DEDUP_REMOVED lines=8> */
[----:B-1---5:R-:W-:Y:S05]  /*15330*/  CALL.REL.NOINC `($_ZN7cutlass13device_kernelIN5flash19enable_sm80_to_sm89INS1_16FlashAttnBwdSm80INS1_25CollectiveMainloopBwdSm80ILi2ELi2EN4cute5tupleIJNS5_1CILi128EEES8_NS7_ILi64EEEEEENS_10bfloat16_tEfNS_4arch4Sm80ELb0ELb0ELb1ELb1ELb1ELb0ELb0ELb0ELi2ELi4ELi4ELi4ELb0EEENS1_24CollectiveEpilogueBwdGQAISA_fSD_Li256ELb1ELb1EEENS1_19SingleTileSchedulerILb1ELb0ELb0ELi128EEEEEEEEEvNT_6ParamsE$_ZN4cute3eso3ESOILb1ELb0EJNS_6LayoutINS_5tupleIJNS3_IJNS_1CILi8EEENS4_ILi1EEEEEENS4_ILi2EEEEEENS3_IJNS3_IJS6_NS4_ILi0EEEEEENS4_ILi4096EEEEEEEENS_10ViewEngineINS_8smem_ptrIPN7cutlass10bfloat16_tEEEEEEEC2ERKSE_RKSL_) ;  /* 0xffff4e4000007944 */ /* 0x022fea0003c3ffff */
[----:B-1----:R1:W5:Y:S01]  /*15340*/  LDL.64 R4, [R1+0x758] ;  /* 0x0007580001047983 */ /* 0x0023620000100a00 */
[----:B------:R-:W-:Y:S01]  /*15350*/  IMAD.MOV.U32 R2, RZ, RZ, R23 ;  /* 0x000000ffff027224 */ /* 0x000fe200078e0017 */
[----:B------:R-:W-:Y:S02]  /*15360*/  MOV R3, 0x1 ;  /* 0x0000000100037802 */ /* 0x000fe40000000f00 */
[----:B------:R-:W-:-:S02]  /*15370*/  MOV R8, 0x15390 ;  /* 0x0001539000087802 */ /* 0x000fc40000000f00 */
[----:B-1---5:R-:W-:Y:S05]  /*15380*/  CALL.REL.NOINC `($_ZN7cutlass13device_kernelIN5flash19enable_sm80_to_sm89INS1_16FlashAttnBwdSm80INS1_25CollectiveMainloopBwdSm80ILi2ELi2EN4cute5tupleIJNS5_1CILi128EEES8_NS7_ILi64EEEEEENS_10bfloat16_tEfNS_4arch4Sm80ELb0ELb0ELb1ELb1ELb1ELb0ELb0ELb0ELi2ELi4ELi4ELi4ELb0EEENS1_24CollectiveEpilogueBwdGQAISA_fSD_Li256ELb1ELb1EEENS1_19SingleTileSchedulerILb1ELb0ELb0ELi128EEEEEEEEEvNT_6ParamsE$_ZN4cute3eso3ESOILb1ELb0EJNS_10UnderscoreES2_iEEC2ERKS2_S5_RKi) ;  /* 0xffff229000007944 */ /* 0x022fea0003c3ffff */
[----:B-1----:R-:W2:Y:S01]  /*15390*/  LDL R3, [R1+0x758] ;  /* 0x0007580001037983 */ /* 0x002ea20000100800 */
[----:B------:R-:W-:Y:S01]  /*153a0*/  IMAD.MOV.U32 R57, RZ, RZ, R23 ;  /* 0x000000ffff397224 */ /* 0x000fe200078e0017 */
[----:B------:R-:W-:-:S02]  /*153b0*/  MOV R6, 0x153e0 ;  /* 0x000153e000067802 */ /* 0x000fc40000000f00 */
[----:B--2---:R-:W-:Y:S02]  /*153c0*/  SHF.L.U32 R3, R3, 0x4, RZ ;  /* 0x0000000403037819 */ /* 0x004fe400000006ff */
[----:B------:R-:W-:Y:S05]  /*153d0*/  CALL.REL.NOINC `($_ZN7cutlass13device_kernelIN5flash19enable_sm80_to_sm89INS1_16FlashAttnBwdSm80INS1_25CollectiveMainloopBwdSm80ILi2ELi2EN4cute5tupleIJNS5_1CILi128EEES8_NS7_ILi64EEEEEENS_10bfloat16_tEfNS_4arch4Sm80ELb0ELb0ELb1ELb1ELb1ELb0ELb0ELb0ELi2ELi4ELi4ELi4ELb0EEENS1_24CollectiveEpilogueBwdGQAISA_fSD_Li256ELb1ELb1EEENS1_19SingleTileSchedulerILb1ELb0ELb0ELi128EEEEEEEEEvNT_6ParamsE$_ZN4cute3eso3ESOILb1ELb0EJNS_6LayoutINS_5tupleIJNS3_IJNS_1CILi8EEENS4_ILi1EEEEEENS4_ILi2EEEEEENS3_IJNS3_IJS6_NS4_ILi0EEEEEES5_EEEEEiEEC2ERKSD_RKi) ;  /* 0xffff4f9000007944 */ /* 0x000fea0003c3ffff */
[----:B-1----:R-:W2:Y:S01]  /*153e0*/  LDL R3, [R1+0x758] ;  /* 0x0007580001037983 */ /* 0x002ea20000100800 */
[----:B------:R-:W-:Y:S02]  /*153f0*/  MOV R66, R23 ;  /* 0x0000001700427202 */ /* 0x000fe40000000f00 */
[----:B------:R-:W-:Y:S01]  /*15400*/  MOV R8, 0x15440 ;  /* 0x0001544000087802 */ /* 0x000fe20000000f00 */
[----:B--2---:R-:W-:-:S05]  /*15410*/  IMAD.WIDE R6, R3, 0x2, R50 ;  /* 0x0000000203067825 */ /* 0x004fca00078e0232 */
[----:B------:R-:W-:Y:S02]  /*15420*/  MOV R9, R7 ;  /* 0x0000000700097202 */ /* 0x000fe40000000f00 */
[----:B------:R-:W-:Y:S05]  /*15430*/  CALL.REL.NOINC `($_ZN7cutlass13device_kernelIN5flash19enable_sm80_to_sm89INS1_16FlashAttnBwdSm80INS1_25CollectiveMainloopBwdSm80ILi2ELi2EN4cute5tupleIJNS5_1CILi128EEES8_NS7_ILi64EEEEEENS_10bfloat16_tEfNS_4arch4Sm80ELb0ELb0ELb1ELb1ELb1ELb0ELb0ELb0ELi2ELi4ELi4ELi4ELb0EEENS1_24CollectiveEpilogueBwdGQAISA_fSD_Li256ELb1ELb1EEENS1_19SingleTileSchedulerILb1ELb0ELb0ELi128EEEEEEEEEvNT_6ParamsE$_ZN4cute3eso3ESOILb1ELb0EJNS_6LayoutINS_5tupleIJNS3_IJNS_1CILi8EEENS4_ILi1EEEEEENS4_ILi2EEEEEENS3_IJNS3_IJS6_NS4_ILi0EEEEEES5_EEEEENS_10ViewEngineIPN7cutlass10bfloat16_tEEEEEC2ERKSD_RKSI_) ;  /* 0xffff4ed000007944 */ /* 0x000fea0003c3ffff */
[----:B------:R2:W5:Y:S01]  /*15440*/  LDL.64 R2, [R1+0x758] ;  /* 0x0007580001027983 */ /* 0x0005620000100a00 */
[----:B-1----:R-:W-:Y:S01]  /*15450*/  IMAD.MOV.U32 R7, RZ, RZ, R5 ;  /* 0x000000ffff077224 */ /* 0x002fe200078e0005 */
[----:B------:R-:W-:Y:S02]  /*15460*/  MOV R66, R23 ;  /* 0x0000001700427202 */ /* 0x000fe40000000f00 */
        /* <DEDUP_REMOVED lines=9> */
[----:B------:R-:W-:-:S02]  /*15500*/  MOV R8, 0x15520 ;  /* 0x0001552000087802 */ /* 0x000fc40000000f00 */
[----:B-1---5:R-:W-:Y:S05]  /*15510*/  CALL.REL.NOINC `($_ZN7cutlass13device_kernelIN5flash19enable_sm80_to_sm89INS1_16FlashAttnBwdSm80INS1_25CollectiveMainloopBwdSm80ILi2ELi2EN4cute5tupleIJNS5_1CILi128EEES8_NS7_ILi64EEEEEENS_10bfloat16_tEfNS_4arch4Sm80ELb0ELb0ELb1ELb1ELb1ELb0ELb0ELb0ELi2ELi4ELi4ELi4ELb0EEENS1_24CollectiveEpilogueBwdGQAISA_fSD_Li256ELb1ELb1EEENS1_19SingleTileSchedulerILb1ELb0ELb0ELi128EEEEEEEEEvNT_6ParamsE$_ZN4cute3eso3ESOILb1ELb0EJNS_6LayoutINS_5tupleIJNS3_IJNS3_IJNS_1CILi8EEENS4_ILi1EEEEEES6_EEENS3_IJNS3_IJS6_S6_EEENS4_ILi2EEEEEEEEENS3_IJNS3_IJNS3_IJS6_NS4_ILi0EEEEEESD_EEENS3_IJNS3_IJSD_SD_EEES5_EEEEEEEENS_10ViewEngineIPN7cutlass10bfloat16_tEEEEEC2ERKSJ_RKSO_) ;  /* 0xffff3d0000007944 */ /* 0x022fea0003c3ffff */
[----:B-1----:R1:W5:Y:S01]  /*15520*/  LDL.64 R4, [R1+0x758] ;  /* 0x0007580001047983 */ /* 0x0023620000100a00 */
[----:B------:R-:W-:-:S02]  /*15530*/  MOV R66, R23 ;  /* 0x0000001700427202 */ /* 0x000fc40000000f00 */
[----:B------:R-:W-:Y:S02]  /*15540*/  MOV R8, 0x15560 ;  /* 0x0001556000087802 */ /* 0x000fe40000000f00 */
[----:B-1---5:R-:W-:Y:S05]  /*15550*/  CALL.REL.NOINC `($_ZN7cutlass13device_kernelIN5flash19enable_sm80_to_sm89INS1_16FlashAttnBwdSm80INS1_25CollectiveMainloopBwdSm80ILi2ELi2EN4cute5tupleIJNS5_1CILi128EEES8_NS7_ILi64EEEEEENS_10bfloat16_tEfNS_4arch4Sm80ELb0ELb0ELb1ELb1ELb1ELb0ELb0ELb0ELi2ELi4ELi4ELi4ELb0EEENS1_24CollectiveEpilogueBwdGQAISA_fSD_Li256ELb1ELb1EEENS1_19SingleTileSchedulerILb1ELb0ELb0ELi128EEEEEEEEEvNT_6ParamsE$_ZN4cute3eso3ESOILb1ELb0EJNS_6LayoutINS_5tupleIJNS3_IJNS3_IJNS_1CILi8EEENS4_ILi1EEEEEES6_EEENS3_IJNS3_IJS6_S6_EEENS4_ILi2EEEEEEEEENS3_IJNS3_IJNS3_IJS6_NS4_ILi0EEEEEESD_EEENS3_IJNS3_IJSD_SD_EEENS4_ILi4096EEEEEEEEEEENS_10ViewEngineINS_8smem_ptrIPN7cutlass10bfloat16_tEEEEEEEC2ERKSK_RKSR_) ;  /* 0xffff3be000007944 */ /* 0x022fea0003c3ffff */
[----:B-1----:R1:W5:Y:S01]  /*15560*/  LDL.64 R2, [R1+0x758] ;  /* 0x0007580001027983 */ /* 0x0023620000100a00 */
[----:B------:R-:W-:Y:S01]  /*15570*/  IMAD.MOV.U32 R6, RZ, RZ, R4 ;  /* 0x000000ffff067224 */ /* 0x000fe200078e0004 */
[----:B------:R-:W-:Y:S01]  /*15580*/  MOV R9, R5 ;  /* 0x0000000500097202 */ /* 0x000fe20000000f00 */
[----:B------:R-:W-:Y:S01]  /*15590*/  IMAD.MOV.U32 R66, RZ, RZ, R23 ;  /* 0x000000ffff427224 */ /* 0x000fe200078e0017 */
[----:B------:R-:W-:Y:S02]  /*155a0*/  MOV R8, 0x155c0 ;  /* 0x000155c000087802 */ /* 0x000fe40000000f00 */
[----:B-1---5:R-:W-:Y:S05]  /*155b0*/  CALL.REL.NOINC `($_ZN7cutlass13device_kernelIN5flash19enable_sm80_to_sm89INS1_16FlashAttnBwdSm80INS1_25CollectiveMainloopBwdSm80ILi2ELi2EN4cute5tupleIJNS5_1CILi128EEES8_NS7_ILi64EEEEEENS_10bfloat16_tEfNS_4arch4Sm80ELb0ELb0ELb1ELb1ELb1ELb0ELb0ELb0ELi2ELi4ELi4ELi4ELb0EEENS1_24CollectiveEpilogueBwdGQAISA_fSD_Li256ELb1ELb1EEENS1_19SingleTileSchedulerILb1ELb0ELb0ELi128EEEEEEEEEvNT_6ParamsE$_ZN4cute3eso3ESOILb1ELb0EJNS_6LayoutINS_5tupleIJNS3_IJNS_1CILi8EEENS4_ILi1EEEEEENS4_ILi2EEEEEENS3_IJNS3_IJS6_NS4_ILi0EEEEEES5_EEEEENS_10ViewEngineIPN7cutlass10bfloat16_tEEEEEC2ERKSD_RKSI_) ;  /* 0xffff4d5000007944 */ /* 0x022fea0003c3ffff */
[----:B------:R2:W5:Y:S01]  /*155c0*/  LDL.64 R58, [R1+0x758] ;  /* 0x00075800013a7983 */ /* 0x0005620000100a00 */
[----:B------:R-:W-:Y:S02]  /*155d0*/  MOV R9, R23 ;  /* 0x0000001700097202 */ /* 0x000fe40000000f00 */
[----:B------:R-:W-:Y:S02]  /*155e0*/  MOV R8, 0x15600 ;  /* 0x0001560000087802 */ /* 0x000fe40000000f00 */
[----:B-12--5:R-:W-:Y:S05]  /*155f0*/  CALL.REL.NOINC `($_ZN7cutlass13device_kernelIN5flash19enable_sm80_to_sm89INS1_16FlashAttnBwdSm80INS1_25CollectiveMainloopBwdSm80ILi2ELi2EN4cute5tupleIJNS5_1CILi128EEES8_NS7_ILi64EEEEEENS_10bfloat16_tEfNS_4arch4Sm80ELb0ELb0ELb1ELb1ELb1ELb0ELb0ELb0ELi2ELi4ELi4ELi4ELb0EEENS1_24CollectiveEpilogueBwdGQAISA_fSD_Li256ELb1ELb1EEENS1_19SingleTileSchedulerILb1ELb0ELb0ELi128EEEEEEEEEvNT_6ParamsE$_ZN4cute8smem_ptrIPN7cutlass10bfloat16_tEECI1NS_12iter_adaptorIS3_S4_EEES3_) ;  /* 0xffff5c4000007944 */ /* 0x026fea0003c3ffff */
[----:B-1----:R1:W5:Y:S01]  /*15600*/  LDL.64 R2, [R1+0x758] ;  /* 0x0007580001027983 */ /* 0x0023620000100a00 */
[----:B------:R-:W-:Y:S02]  /*15610*/  MOV R66, R23 ;  /* 0x0000001700427202 */ /* 0x000fe40000000f00 */
[----:B------:R-:W-:-:S02]  /*15620*/  MOV R6, 0x15640 ;  /* 0x0001564000067802 */ /* 0x000fc40000000f00 */
[----:B-1---5:R-:W-:Y:S05]  /*15630*/  CALL.REL.NOINC `($_ZN7cutlass13device_kernelIN5flash19enable_sm80_to_sm89INS1_16FlashAttnBwdSm80INS1_25CollectiveMainloopBwdSm80ILi2ELi2EN4cute5tupleIJNS5_1CILi128EEES8_NS7_ILi64EEEEEENS_10bfloat16_tEfNS_4arch4Sm80ELb0ELb0ELb1ELb1ELb1ELb0ELb0ELb0ELi2ELi4ELi4ELi4ELb0EEENS1_24CollectiveEpilogueBwdGQAISA_fSD_Li256ELb1ELb1EEENS1_19SingleTileSchedulerILb1ELb0ELb0ELi128EEEEEEEEEvNT_6ParamsE$_ZN4cute3eso3ESOILb1ELb0EJNS_6LayoutINS_5tupleIJNS3_IJNS_1CILi8EEENS4_ILi1EEEEEENS4_ILi2EEEEEENS3_IJNS3_IJS6_NS4_ILi0EEEEEENS4_ILi4096EEEEEEEENS_10ViewEngineINS_8smem_ptrIPN7cutlass10bfloat16_tEEEEEEEC2ERKSE_RKSL_) ;  /* 0xffff4b4000007944 */ /* 0x022fea0003c3ffff */
        /* <DEDUP_REMOVED lines=140> */
[----:B------:R-:W-:Y:S05]  /*15f00*/  CALL.REL.NOINC `($_ZN7cutlass13device_kernelIN5flash19enable_sm80_to_sm89INS1_16FlashAttnBwdSm80INS1_25CollectiveMainloopBwdSm80ILi2ELi2EN4cute5tupleIJNS5_1CILi128EEES8_NS7_ILi64EEEEEENS_10bfloat16_tEfNS_4arch4Sm80ELb0ELb0ELb1ELb1ELb1ELb0ELb0ELb0ELi2ELi4ELi4ELi4ELb0EEENS1_24CollectiveEpilogueBwdGQAISA_fSD_Li256ELb1ELb1EEENS1_19SingleTileSchedulerILb1ELb0ELb0ELi128EEEEEEEEEvNT_6ParamsE$_ZN4cute3eso3ESOILb1ELb0EJNS_6LayoutINS_5tupleIJNS3_IJNS_1CILi8EEENS4_ILi1EEEEEENS4_ILi4EEEEEENS3_IJNS3_IJS6_NS4_ILi0EEEEEENS4_ILi2048EEEEEEEEiEEC2ERKSE_RKi) ;  /* 0xffff45e000007944 */ /* 0x000fea0003c3ffff */
[----:B------:R-:W-:Y:S01]  /*15f10*/  ULDC.64 UR4, c[0x0][0x118] ;  /* 0x0000460000047ab9 */ /* 0x000fe20000000a00 */
[----:B-1----:R-:W2:Y:S04]  /*15f20*/  LDL R2, [R1+0x758] ;  /* 0x0007580001027983 */ /* 0x002ea80000100800 */
[----:B------:R-:W2:Y:S01]  /*15f30*/  LD.E.64 R4, [R52.64+0x8] ;  /* 0x0000080434047980 */ /* 0x000ea2000c101b00 */
[----:B------:R-:W-:Y:S02]  /*15f40*/  MOV R9, R23 ;  /* 0x0000001700097202 */ /* 0x000fe40000000f00 */
[----:B------:R-:W-:Y:S01]  /*15f50*/  MOV R8, 0x15f80 ;  /* 0x00015f8000087802 */ /* 0x000fe20000000f00 */
[----:B--2---:R-:W-:-:S04]  /*15f60*/  IMAD.WIDE R2, R2, 0x2, R4 ;  /* 0x0000000202027825 */ /* 0x004fc800078e0204 */
[----:B------:R-:W-:Y:S05]  /*15f70*/  CALL.REL.NOINC `($_ZN7cutlass13device_kernelIN5flash19enable_sm80_to_sm89INS1_16FlashAttnBwdSm80INS1_25CollectiveMainloopBwdSm80ILi2ELi2EN4cute5tupleIJNS5_1CILi128EEES8_NS7_ILi64EEEEEENS_10bfloat16_tEfNS_4arch4Sm80ELb0ELb0ELb1ELb1ELb1ELb0ELb0ELb0ELi2ELi4ELi4ELi4ELb0EEENS1_24CollectiveEpilogueBwdGQAISA_fSD_Li256ELb1ELb1EEENS1_19SingleTileSchedulerILb1ELb0ELb0ELi128EEEEEEEEEvNT_6ParamsE$_ZN4cute8smem_ptrIPN7cutlass10bfloat16_tEECI1NS_12iter_adaptorIS3_S4_EEES3_) ;  /* 0xffff52c000007944 */ /* 0x000fea0003c3ffff */
[----:B-1----:R1:W5:Y:S01]  /*15f80*/  LDL.64 R2, [R1+0x758] ;  /* 0x0007580001027983 */ /* 0x0023620000100a00 */
[----:B------:R-:W-:-:S03]  /*15f90*/  MOV R6, 0x15fb0 ;  /* 0x00015fb000067802 */ /* 0x000fc60000000f00 */
[----:B-1---5:R-:W-:Y:S05]  /*15fa0*/  CALL.REL.NOINC `($_ZN7cutlass13device_kernelIN5flash19enable_sm80_to_sm89INS1_16FlashAttnBwdSm80INS1_25CollectiveMainloopBwdSm80ILi2ELi2EN4cute5tupleIJNS5_1CILi128EEES8_NS7_ILi64EEEEEENS_10bfloat16_tEfNS_4arch4Sm80ELb0ELb0ELb1ELb1ELb1ELb0ELb0ELb0ELi2ELi4ELi4ELi4ELb0EEENS1_24CollectiveEpilogueBwdGQAISA_fSD_Li256ELb1ELb1EEENS1_19SingleTileSchedulerILb1ELb0ELb0ELi128EEEEEEEEEvNT_6ParamsE$_ZN4cute3eso3ESOILb1ELb0EJNS_6LayoutINS_5tupleIJNS3_IJNS_1CILi8EEENS4_ILi1EEEEEENS4_ILi4EEEEEENS3_IJNS3_IJS6_NS4_ILi0EEEEEENS4_ILi2048EEEEEEEENS_10ViewEngineINS_8smem_ptrIPN7cutlass10bfloat16_tEEEEEEEC2ERKSE_RKSL_) ;  /* 0xffff450000007944 */ /* 0x022fea0003c3ffff */
[----:B-1----:R1:W5:Y:S01]  /*15fb0*/  LDL.64 R4, [R1+0x758] ;  /* 0x0007580001047983 */ /* 0x0023620000100a00 */
[----:B------:R-:W-:Y:S01]  /*15fc0*/  IMAD.MOV.U32 R2, RZ, RZ, R23 ;  /* 0x000000ffff027224 */ /* 0x000fe200078e0017 */
[----:B------:R-:W-:-:S02]  /*15fd0*/  MOV R3, 0x1 ;  /* 0x0000000100037802 */ /* 0x000fc40000000f00 */
[----:B------:R-:W-:Y:S02]  /*15fe0*/  MOV R8, 0x16000 ;  /* 0x0001600000087802 */ /* 0x000fe40000000f00 */
[----:B-1---5:R-:W-:Y:S05]  /*15ff0*/  CALL.REL.NOINC `($_ZN7cutlass13device_kernelIN5flash19enable_sm80_to_sm89INS1_16FlashAttnBwdSm80INS1_25CollectiveMainloopBwdSm80ILi2ELi2EN4cute5tupleIJNS5_1CILi128EEES8_NS7_ILi64EEEEEENS_10bfloat16_tEfNS_4arch4Sm80ELb0ELb0ELb1ELb1ELb1ELb0ELb0ELb0ELi2ELi4ELi4ELi4ELb0EEENS1_24CollectiveEpilogueBwdGQAISA_fSD_Li256ELb1ELb1EEENS1_19SingleTileSchedulerILb1ELb0ELb0ELi128EEEEEEEEEvNT_6ParamsE$_ZN4cute3eso3ESOILb1ELb0EJNS_10UnderscoreES2_iEEC2ERKS2_S5_RKi) ;  /* 0xffff162000007944 */ /* 0x022fea0003c3ffff */
[----:B-1----:R-:W2:Y:S01]  /*16000*/  LDL R3, [R1+0x758] ;  /* 0x0007580001037983 */ /* 0x002ea20000100800 */
[----:B------:R-:W-:Y:S02]  /*16010*/  MOV R6, 0x16040 ;  /* 0x0001604000067802 */ /* 0x000fe40000000f00 */
[----:B--2---:R-:W-:Y:S02]  /*16020*/  SHF.L.U32 R3, R3, 0x5, RZ ;  /* 0x0000000503037819 */ /* 0x004fe400000006ff */
[----:B------:R-:W-:Y:S05]  /*16030*/  CALL.REL.NOINC `($_ZN7cutlass13device_kernelIN5flash19enable_sm80_to_sm89INS1_16FlashAttnBwdSm80INS1_25CollectiveMainloopBwdSm80ILi2ELi2EN4cute5tupleIJNS5_1CILi128EEES8_NS7_ILi64EEEEEENS_10bfloat16_tEfNS_4arch4Sm80ELb0ELb0ELb1ELb1ELb1ELb0ELb0ELb0ELi2ELi4ELi4ELi4ELb0EEENS1_24CollectiveEpilogueBwdGQAISA_fSD_Li256ELb1ELb1EEENS1_19SingleTileSchedulerILb1ELb0ELb0ELi128EEEEEEEEEvNT_6ParamsE$_ZN4cute3eso3ESOILb1ELb0EJNS_6LayoutINS_5tupleIJNS3_IJNS_1CILi8EEENS4_ILi1EEEEEENS4_ILi4EEEEEENS3_IJNS3_IJS6_NS4_ILi0EEEEEES5_EEEEEiEEC2ERKSD_RKi) ;  /* 0xffff455000007944 */ /* 0x000fea0003c3ffff */
[----:B-1----:R-:W2:Y:S01]  /*16040*/  LDL R3, [R1+0x758] ;  /* 0x0007580001037983 */ /* 0x002ea20000100800 */
[----:B------:R-:W-:Y:S01]  /*16050*/  MOV R8, 0x16090 ;  /* 0x0001609000087802 */ /* 0x000fe20000000f00 */
[----:B--2---:R-:W-:-:S05]  /*16060*/  IMAD.WIDE R6, R3, 0x2, R48 ;  /* 0x0000000203067825 */ /* 0x004fca00078e0230 */
[----:B------:R-:W-:Y:S02]  /*16070*/  MOV R9, R7 ;  /* 0x0000000700097202 */ /* 0x000fe40000000f00 */
[----:B------:R-:W-:Y:S05]  /*16080*/  CALL.REL.NOINC `($_ZN7cutlass13device_kernelIN5flash19enable_sm80_to_sm89INS1_16FlashAttnBwdSm80INS1_25CollectiveMainloopBwdSm80ILi2ELi2EN4cute5tupleIJNS5_1CILi128EEES8_NS7_ILi64EEEEEENS_10bfloat16_tEfNS_4arch4Sm80ELb0ELb0ELb1ELb1ELb1ELb0ELb0ELb0ELi2ELi4ELi4ELi4ELb0EEENS1_24CollectiveEpilogueBwdGQAISA_fSD_Li256ELb1ELb1EEENS1_19SingleTileSchedulerILb1ELb0ELb0ELi128EEEEEEEEEvNT_6ParamsE$_ZN4cute3eso3ESOILb1ELb0EJNS_6LayoutINS_5tupleIJNS3_IJNS_1CILi8EEENS4_ILi1EEEEEENS4_ILi4EEEEEENS3_IJNS3_IJS6_NS4_ILi0EEEEEES5_EEEEENS_10ViewEngineIPN7cutlass10bfloat16_tEEEEEC2ERKSD_RKSI_) ;  /* 0xffff44a000007944 */ /* 0x000fea0003c3ffff */
[----:B------:R2:W5:Y:S01]  /*16090*/  LDL.64 R2, [R1+0x758] ;  /* 0x0007580001027983 */ /* 0x0005620000100a00 */
[----:B------:R-:W-:Y:S01]  /*160a0*/  IMAD.MOV.U32 R6, RZ, RZ, R4 ;  /* 0x000000ffff067224 */ /* 0x000fe200078e0004 */
[----:B------:R-:W-:Y:S02]  /*160b0*/  MOV R9, R5 ;  /* 0x0000000500097202 */ /* 0x000fe40000000f00 */
[----:B------:R-:W-:Y:S02]  /*160c0*/  MOV R8, 0x160e0 ;  /* 0x000160e000087802 */ /* 0x000fe40000000f00 */
[----:B-12--5:R-:W-:Y:S05]  /*160d0*/  CALL.REL.NOINC `($_ZN7cutlass13device_kernelIN5flash19enable_sm80_to_sm89INS1_16FlashAttnBwdSm80INS1_25CollectiveMainloopBwdSm80ILi2ELi2EN4cute5tupleIJNS5_1CILi128EEES8_NS7_ILi64EEEEEENS_10bfloat16_tEfNS_4arch4Sm80ELb0ELb0ELb1ELb1ELb1ELb0ELb0ELb0ELi2ELi4ELi4ELi4ELb0EEENS1_24CollectiveEpilogueBwdGQAISA_fSD_Li256ELb1ELb1EEENS1_19SingleTileSchedulerILb1ELb0ELb0ELi128EEEEEEEEEvNT_6ParamsE$_ZN4cute3eso3ESOILb1ELb0EJNS_6LayoutINS_5tupleIJNS3_IJNS_1CILi8EEENS4_ILi1EEEEEENS3_IJNS4_ILi4EEEEEEEEENS3_IJNS3_IJS6_NS4_ILi0EEEEEENS3_IJNS4_ILi2048EEEEEEEEEEENS_10ViewEngineINS_8smem_ptrIPN7cutlass10bfloat16_tEEEEEEEC2ERKSG_RKSN_) ;  /* 0xffff3fe000007944 */ /* 0x026fea0003c3ffff */
[----:B-1----:R1:W5:Y:S01]  /*160e0*/  LDL.64 R6, [R1+0x758] ;  /* 0x0007580001067983 */ /* 0x0023620000100a00 */
[----:B------:R-:W-:Y:S02]  /*160f0*/  MOV R5, R3 ;  /* 0x0000000300057202 */ /* 0x000fe40000000f00 */
        /* <DEDUP_REMOVED lines=10> */
[----:B------:R-:W-:-:S02]  /*161a0*/  MOV R9, R5 ;  /* 0x0000000500097202 */ /* 0x000fc40000000f00 */
        /* <DEDUP_REMOVED lines=261> */
[----:B-1----:R-:W-:Y:S05]  /*17200*/  CALL.REL.NOINC `($_ZN7cutlass13device_kernelIN5flash19enable_sm80_to_sm89INS1_16FlashAttnBwdSm80INS1_25CollectiveMainloopBwdSm80ILi2ELi2EN4cute5tupleIJNS5_1CILi128EEES8_NS7_ILi64EEEEEENS_10bfloat16_tEfNS_4arch4Sm80ELb0ELb0ELb1ELb1ELb1ELb0ELb0ELb0ELi2ELi4ELi4ELi4ELb0EEENS1_24CollectiveEpilogueBwdGQAISA_fSD_Li256ELb1ELb1EEENS1_19SingleTileSchedulerILb1ELb0ELb0ELi128EEEEEEEEEvNT_6ParamsE$_ZN4cute3eso3ESOILb1ELb0EJNS_10UnderscoreES2_iEEC2ERKS2_S5_RKi) ;  /* 0xffff041000007944 */ /* 0x002fea0003c3ffff */
        /* <DEDUP_REMOVED lines=9> */
[----:B------:R-:W-:Y:S05]  /*172a0*/  CALL.REL.NOINC `($_ZN7cutlass13device_kernelIN5flash19enable_sm80_to_sm89INS1_16FlashAttnBwdSm80INS1_25CollectiveMainloopBwdSm80ILi2ELi2EN4cute5tupleIJNS5_1CILi128EEES8_NS7_ILi64EEEEEENS_10bfloat16_tEfNS_4arch4Sm80ELb0ELb0ELb1ELb1ELb1ELb0ELb0ELb0ELi2ELi4ELi4ELi4ELb0EEENS1_24CollectiveEpilogueBwdGQAISA_fSD_Li256ELb1ELb1EEENS1_19SingleTileSchedulerILb1ELb0ELb0ELi128EEEEEEEEEvNT_6ParamsE$_ZN4cute3eso3ESOILb1ELb0EJNS_6LayoutINS_5tupleIJNS3_IJNS_1CILi2EEES5_S5_EEES5_EEENS3_IJNS3_IJNS4_ILi1EEES5_NS4_ILi4EEEEEENS4_ILi8EEEEEEEEiEEC2ERKSD_RKi) ;  /* 0xffff298000007944 */ /* 0x000fea0003c3ffff */
[----:B-1----:R-:W2:Y:S01]  /*172b0*/  LDL R3, [R1+0x758] ;  /* 0x0007580001037983 */ /* 0x002ea20000100800 */
[----:B------:R-:W-:Y:S02]  /*172c0*/  MOV R66, R23 ;  /* 0x0000001700427202 */ /* 0x000fe40000000f00 */
[----:B------:R-:W-:Y:S01]  /*172d0*/  MOV R4, 0x17310 ;  /* 0x0001731000047802 */ /* 0x000fe20000000f00 */
[----:B--2---:R-:W-:-:S05]  /*172e0*/  IMAD.WIDE R2, R3, 0x2, R16 ;  /* 0x0000000203027825 */ /* 0x004fca00078e0210 */
[----:B------:R-:W-:Y:S02]  /*172f0*/  MOV R6, R2 ;  /* 0x0000000200067202 */ /* 0x000fe40000000f00 */
[----:B------:R-:W-:Y:S05]  /*17300*/  CALL.REL.NOINC `($_ZN7cutlass13device_kernelIN5flash19enable_sm80_to_sm89INS1_16FlashAttnBwdSm80INS1_25CollectiveMainloopBwdSm80ILi2ELi2EN4cute5tupleIJNS5_1CILi128EEES8_NS7_ILi64EEEEEENS_10bfloat16_tEfNS_4arch4Sm80ELb0ELb0ELb1ELb1ELb1ELb0ELb0ELb0ELi2ELi4ELi4ELi4ELb0EEENS1_24CollectiveEpilogueBwdGQAISA_fSD_Li256ELb1ELb1EEENS1_19SingleTileSchedulerILb1ELb0ELb0ELi128EEEEEEEEEvNT_6ParamsE$_ZN4cute3eso3ESOILb1ELb0EJNS_6LayoutINS_5tupleIJNS3_IJNS_1CILi2EEES5_S5_EEES5_EEENS3_IJNS3_IJNS4_ILi1EEES5_NS4_ILi4EEEEEENS4_ILi8EEEEEEEENS_10ViewEngineIPN7cutlass10bfloat16_tEEEEEC2ERKSD_RKSI_) ;  /* 0xffff28d000007944 */ /* 0x000fea0003c3ffff */
[----:B------:R2:W5:Y:S01]  /*17310*/  LDL.64 R58, [R1+0x758] ;  /* 0x00075800013a7983 */ /* 0x0005620000100a00 */
[----:B-1----:R-:W-:Y:S01]  /*17320*/  IMAD.MOV.U32 R2, RZ, RZ, R23 ;  /* 0x000000ffff027224 */ /* 0x002fe200078e0017 */
[----:B------:R-:W-:Y:S02]  /*17330*/  MOV R3, RZ ;  /* 0x000000ff00037202 */ /* 0x000fe40000000f00 */
[----:B------:R-:W-:Y:S02]  /*17340*/  MOV R8, 0x17360 ;  /* 0x0001736000087802 */ /* 0x000fe40000000f00 */
[----:B--2--5:R-:W-:Y:S05]  /*17350*/  CALL.REL.NOINC `($_ZN7cutlass13device_kernelIN5flash19enable_sm80_to_sm89INS1_16FlashAttnBwdSm80INS1_25CollectiveMainloopBwdSm80ILi2ELi2EN4cute5tupleIJNS5_1CILi128EEES8_NS7_ILi64EEEEEENS_10bfloat16_tEfNS_4arch4Sm80ELb0ELb0ELb1ELb1ELb1ELb0ELb0ELb0ELi2ELi4ELi4ELi4ELb0EEENS1_24CollectiveEpilogueBwdGQAISA_fSD_Li256ELb1ELb1EEENS1_19SingleTileSchedulerILb1ELb0ELb0ELi128EEEEEEEEEvNT_6ParamsE$_ZN4cute3eso3ESOILb1ELb0EJNS_10UnderscoreES2_iEEC2ERKS2_S5_RKi) ;  /* 0xffff02c000007944 */ /* 0x024fea0003c3ffff */
        /* <DEDUP_REMOVED lines=8> */
[----:B------:R-:W-:Y:S05]  /*173e0*/  CALL.REL.NOINC `($_ZN7cutlass13device_kernelIN5flash19enable_sm80_to_sm89INS1_16FlashAttnBwdSm80INS1_25CollectiveMainloopBwdSm80ILi2ELi2EN4cute5tupleIJNS5_1CILi128EEES8_NS7_ILi64EEEEEENS_10bfloat16_tEfNS_4arch4Sm80ELb0ELb0ELb1ELb1ELb1ELb0ELb0ELb0ELi2ELi4ELi4ELi4ELb0EEENS1_24CollectiveEpilogueBwdGQAISA_fSD_Li256ELb1ELb1EEENS1_19SingleTileSchedulerILb1ELb0ELb0ELi128EEEEEEEEEvNT_6ParamsE$_ZN4cute3eso3ESOILb1ELb0EJNS_6LayoutINS_5tupleIJNS3_IJNS_1CILi2EEES5_EEENS4_ILi8EEEEEENS3_IJNS3_IJNS4_ILi1EEES5_EEENS4_ILi4EEEEEEEEiEEC2ERKSD_RKi) ;  /* 0xffff254000007944 */ /* 0x000fea0003c3ffff */
[----:B-1----:R-:W2:Y:S01]  /*173f0*/  LDL R3, [R1+0x758] ;  /* 0x0007580001037983 */ /* 0x002ea20000100800 */
[----:B------:R-:W-:Y:S01]  /*17400*/  MOV R4, 0x17440 ;  /* 0x0001744000047802 */ /* 0x000fe20000000f00 */
[----:B--2---:R-:W-:-:S05]  /*17410*/  IMAD.WIDE R2, R3, 0x2, R14 ;  /* 0x0000000203027825 */ /* 0x004fca00078e020e */
[----:B------:R-:W-:Y:S02]  /*17420*/  MOV R6, R2 ;  /* 0x0000000200067202 */ /* 0x000fe40000000f00 */
[----:B------:R-:W-:Y:S05]  /*17430*/  CALL.REL.NOINC `($_ZN7cutlass13device_kernelIN5flash19enable_sm80_to_sm89INS1_16FlashAttnBwdSm80INS1_25CollectiveMainloopBwdSm80ILi2ELi2EN4cute5tupleIJNS5_1CILi128EEES8_NS7_ILi64EEEEEENS_10bfloat16_tEfNS_4arch4Sm80ELb0ELb0ELb1ELb1ELb1ELb0ELb0ELb0ELi2ELi4ELi4ELi4ELb0EEENS1_24CollectiveEpilogueBwdGQAISA_fSD_Li256ELb1ELb1EEENS1_19SingleTileSchedulerILb1ELb0ELb0ELi128EEEEEEEEEvNT_6ParamsE$_ZN4cute3eso3ESOILb1ELb0EJNS_6LayoutINS_5tupleIJNS3_IJNS_1CILi2EEES5_EEENS4_ILi8EEEEEENS3_IJNS3_IJNS4_ILi1EEES5_EEENS4_ILi4EEEEEEEENS_10ViewEngineIPN7cutlass10bfloat16_tEEEEEC2ERKSD_RKSI_) ;  /* 0xffff24a000007944 */ /* 0x000fea0003c3ffff */
[----:B------:R2:W5:Y:S04]  /*17440*/  LDL.64 R60, [R1+0x758] ;  /* 0x00075800013c7983 */ /* 0x0005680000100a00 */
[----:B------:R2:W-:Y:S02]  /*17450*/  STL [R1+0x770], RZ ;  /* 0x000770ff01007387 */ /* 0x0005e40000100800 */
.L_x_1436:
[----:B------:R-:W-:Y:S01]  /*17460*/  IMAD.MOV.U32 R79, RZ, RZ, R23 ;  /* 0x000000ffff4f7224 */ /* 0x000fe200078e0017 */
[----:B------:R-:W-:Y:S01]  /*17470*/  LOP3.LUT R80, R56, 0x1, RZ, 0xc0, !PT ;  /* 0x0000000138507812 */ /* 0x000fe200078ec0ff */
[----:B------:R-:W-:Y:S01]  /*17480*/  IMAD.MOV.U32 R67, RZ, RZ, R22 ;  /* 0x000000ffff437224 */ /* 0x000fe200078e0016 */
[----:B-1----:R-:W-:Y:S02]  /*17490*/  MOV R78, 0x174b0 ;  /* 0x000174b0004e7802 */ /* 0x002fe40000000f00 */
[----:B-12--5:R-:W-:Y:S05]  /*174a0*/  CALL.REL.NOINC `($_ZN7cutlass13device_kernelIN5flash19enable_sm80_to_sm89INS1_16FlashAttnBwdSm80INS1_25CollectiveMainloopBwdSm80ILi2ELi2EN4cute5tupleIJNS5_1CILi128EEES8_NS7_ILi64EEEEEENS_10bfloat16_tEfNS_4arch4Sm80ELb0ELb0ELb1ELb1ELb1ELb0ELb0ELb0ELi2ELi4ELi4ELi4ELb0EEENS1_24CollectiveEpilogueBwdGQAISA_fSD_Li256ELb1ELb1EEENS1_19SingleTileSchedulerILb1ELb0ELb0ELi128EEEEEEEEEvNT_6ParamsE$_ZN4cute3eso3ESOILb1ELb0EJNS_10UnderscoreEiiEEC2ERKS2_RKiS7_) ;  /* 0xffff01f000007944 */ /* 0x026fea0003c3ffff */
[----:B------:R-:W-:Y:S01]  /*174b0*/  MOV R66, R23 ;  /* 0x0000001700427202 */ /* 0x000fe20000000f00 */
[----:B-1----:R-:W2:Y:S01]  /*174c0*/  LDL.64 R2, [R1+0x758] ;  /* 0x0007580001027983 */ /* 0x002ea20000100a00 */
[----:B------:R-:W-:Y:S01]  /*174d0*/  MOV R4, 0x17510 ;  /* 0x0001751000047802 */ /* 0x000fe20000000f00 */
[----:B--2---:R-:W-:Y:S04]  /*174e0*/  IMAD R3, R3, 0x2, R2 ;  /* 0x0000000203037824 */ /* 0x004fe800078e0202 */
[----:B------:R-:W-:Y:S02]  /*174f0*/  IMAD.SHL.U32 R3, R3, 0x4, RZ ;  /* 0x0000000403037824 */ /* 0x000fe400078e00ff */
[----:B------:R-:W-:Y:S05]  /*17500*/  CALL.REL.NOINC `($_ZN7cutlass13device_kernelIN5flash19enable_sm80_to_sm89INS1_16FlashAttnBwdSm80INS1_25CollectiveMainloopBwdSm80ILi2ELi2EN4cute5tupleIJNS5_1CILi128EEES8_NS7_ILi64EEEEEENS_10bfloat16_tEfNS_4arch4Sm80ELb0ELb0ELb1ELb1ELb1ELb0ELb0ELb0ELi2ELi4ELi4ELi4ELb0EEENS1_24CollectiveEpilogueBwdGQAISA_fSD_Li256ELb1ELb1EEENS1_19SingleTileSchedulerILb1ELb0ELb0ELi128EEEEEEEEEvNT_6ParamsE$_ZN4cute3eso3ESOILb1ELb0EJNS_6LayoutINS_5tupleIJNS3_IJNS_1CILi2EEES5_EEEEEENS3_IJNS3_IJNS4_ILi1EEES5_EEEEEEEEiEEC2ERKSB_RKi) ;  /* 0xffff21f000007944 */ /* 0x000fea0003c3ffff */
[----:B------:R-:W-:Y:S01]  /*17510*/  MOV R4, 0x17570 ;  /* 0x0001757000047802 */ /* 0x000fe20000000f00 */
[----:B-1----:R-:W2:Y:S01]  /*17520*/  LDL R3, [R1+0x758] ;  /* 0x0007580001037983 */ /* 0x002ea20000100800 */
[----:B------:R-:W-:Y:S01]  /*17530*/  IMAD.MOV.U32 R2, RZ, RZ, R23 ;  /* 0x000000ffff027224 */ /* 0x000fe200078e0017 */
[C---:B--2---:R-:W-:Y:S04]  /*17540*/  LEA R8, P0, R3.reuse, R46, 0x2 ;  /* 0x0000002e03087211 */ /* 0x044fe800078010ff */
[----:B------:R-:W-:Y:S04]  /*17550*/  LEA.HI.X.SX32 R3, R3, R47, 0x2, P0 ;  /* 0x0000002f03037211 */ /* 0x000fe800000f16ff */
[----:B------:R-:W-:Y:S05]  /*17560*/  CALL.REL.NOINC `($_ZN7cutlass13device_kernelIN5flash19enable_sm80_to_sm89INS1_16FlashAttnBwdSm80INS1_25CollectiveMainloopBwdSm80ILi2ELi2EN4cute5tupleIJNS5_1CILi128EEES8_NS7_ILi64EEEEEENS_10bfloat16_tEfNS_4arch4Sm80ELb0ELb0ELb1ELb1ELb1ELb0ELb0ELb0ELi2ELi4ELi4ELi4ELb0EEENS1_24CollectiveEpilogueBwdGQAISA_fSD_Li256ELb1ELb1EEENS1_19SingleTileSchedulerILb1ELb0ELb0ELi128EEEEEEEEEvNT_6ParamsE$_ZN4cute3eso3ESOILb1ELb0EJNS_6LayoutINS_5tupleIJNS3_IJNS_1CILi2EEES5_EEEEEENS3_IJNS3_IJNS4_ILi1EEES5_EEEEEEEENS_10ViewEngineIPfEEEEC2ERKSB_RKSE_) ;  /* 0xffff214000007944 */ /* 0x000fea0003c3ffff */
[----:B------:R-:W-:Y:S01]  /*17570*/  MOV R3, R80 ;  /* 0x0000005000037202 */ /* 0x000fe20000000f00 */
[----:B-1----:R1:W5:Y:S01]  /*17580*/  LDL.64 R8, [R1+0x758] ;  /* 0x0007580001087983 */ /* 0x0023620000100a00 */
[----:B------:R-:W-:Y:S01]  /*17590*/  MOV R10, 0x175c0 ;  /* 0x000175c0000a7802 */ /* 0x000fe20000000f00 */
[----:B------:R-:W-:Y:S02]  /*175a0*/  IMAD.MOV.U32 R2, RZ, RZ, R23 ;  /* 0x000000ffff027224 */ /* 0x000fe400078e0017 */
[----:B-1---5:R-:W-:Y:S05]  /*175b0*/  CALL.REL.NOINC `($_ZN7cutlass13device_kernelIN5flash19enable_sm80_to_sm89INS1_16FlashAttnBwdSm80INS1_25CollectiveMainloopBwdSm80ILi2ELi2EN4cute5tupleIJNS5_1CILi128EEES8_NS7_ILi64EEEEEENS_10bfloat16_tEfNS_4arch4Sm80ELb0ELb0ELb1ELb1ELb1ELb0ELb0ELb0ELi2ELi4ELi4ELi4ELb0EEENS1_24CollectiveEpilogueBwdGQAISA_fSD_Li256ELb1ELb1EEENS1_19SingleTileSchedulerILb1ELb0ELb0ELi128EEEEEEEEEvNT_6ParamsE$_ZN4cute3eso3ESOILb1ELb0EJNS_10UnderscoreEiEEC2ERKS2_RKi) ;  /* 0xffff00a000007944 */ /* 0x022fea0003c3ffff */
[----:B------:R-:W-:Y:S01]  /*175c0*/  MOV R4, 0x17610 ;  /* 0x0001761000047802 */ /* 0x000fe20000000f00 */
[----:B-1----:R-:W2:Y:S01]  /*175d0*/  LDL R3, [R1+0x758] ;  /* 0x0007580001037983 */ /* 0x002ea20000100800 */
[----:B------:R-:W-:Y:S01]  /*175e0*/  IMAD.MOV.U32 R66, RZ, RZ, R23 ;  /* 0x000000ffff427224 */ /* 0x000fe200078e0017 */
[----:B--2---:R-:W-:Y:S02]  /*175f0*/  SHF.L.U32 R3, R3, 0x3, RZ ;  /* 0x0000000303037819 */ /* 0x004fe400000006ff */
[----:B------:R-:W-:Y:S05]  /*17600*/  CALL.REL.NOINC `($_ZN7cutlass13device_kernelIN5flash19enable_sm80_to_sm89INS1_16FlashAttnBwdSm80INS1_25CollectiveMainloopBwdSm80ILi2ELi2EN4cute5tupleIJNS5_1CILi128EEES8_NS7_ILi64EEEEEENS_10bfloat16_tEfNS_4arch4Sm80ELb0ELb0ELb1ELb1ELb1ELb0ELb0ELb0ELi2ELi4ELi4ELi4ELb0EEENS1_24CollectiveEpilogueBwdGQAISA_fSD_Li256ELb1ELb1EEENS1_19SingleTileSchedulerILb1ELb0ELb0ELi128EEEEEEEEEvNT_6ParamsE$_ZN4cute3eso3ESOILb1ELb0EJNS_6LayoutINS_5tupleIJNS3_IJNS_1CILi2EEES5_S5_EEEEEENS3_IJNS3_IJNS4_ILi1EEES5_NS4_ILi4EEEEEEEEEEEiEEC2ERKSC_RKi) ;  /* 0xffff250000007944 */ /* 0x000fea0003c3ffff */
[----:B------:R-:W-:Y:S01]  /*17610*/  MOV R4, 0x17670 ;  /* 0x0001767000047802 */ /* 0x000fe20000000f00 */
[----:B-1----:R-:W2:Y:S01]  /*17620*/  LDL R3, [R1+0x758] ;  /* 0x0007580001037983 */ /* 0x002ea20000100800 */
[----:B------:R-:W-:Y:S01]  /*17630*/  IMAD.MOV.U32 R66, RZ, RZ, R23 ;  /* 0x000000ffff427224 */ /* 0x000fe200078e0017 */
[C---:B--2---:R-:W-:Y:S04]  /*17640*/  LEA R6, P0, R3.reuse, R58, 0x1 ;  /* 0x0000003a03067211 */ /* 0x044fe800078008ff */
[----:B------:R-:W-:Y:S04]  /*17650*/  LEA.HI.X.SX32 R3, R3, R59, 0x1, P0 ;  /* 0x0000003b03037211 */ /* 0x000fe800000f0eff */
[----:B------:R-:W-:Y:S05]  /*17660*/  CALL.REL.NOINC `($_ZN7cutlass13device_kernelIN5flash19enable_sm80_to_sm89INS1_16FlashAttnBwdSm80INS1_25CollectiveMainloopBwdSm80ILi2ELi2EN4cute5tupleIJNS5_1CILi128EEES8_NS7_ILi64EEEEEENS_10bfloat16_tEfNS_4arch4Sm80ELb0ELb0ELb1ELb1ELb1ELb0ELb0ELb0ELi2ELi4ELi4ELi4ELb0EEENS1_24CollectiveEpilogueBwdGQAISA_fSD_Li256ELb1ELb1EEENS1_19SingleTileSchedulerILb1ELb0ELb0ELi128EEEEEEEEEvNT_6ParamsE$_ZN4cute3eso3ESOILb1ELb0EJNS_6LayoutINS_5tupleIJNS3_IJNS_1CILi2EEES5_S5_EEEEEENS3_IJNS3_IJNS4_ILi1EEES5_NS4_ILi4EEEEEEEEEEENS_10ViewEngineIPN7cutlass10bfloat16_tEEEEEC2ERKSC_RKSH_) ;  /* 0xffff245000007944 */ /* 0x000fea0003c3ffff */
[----:B------:R-:W-:Y:S01]  /*17670*/  MOV R3, R56 ;  /* 0x0000003800037202 */ /* 0x000fe20000000f00 */
[----:B------:R2:W5:Y:S01]  /*17680*/  LDL.64 R12, [R1+0x758] ;  /* 0x00075800010c7983 */ /* 0x0005620000100a00 */
[----:B------:R-:W-:Y:S01]  /*17690*/  MOV R10, 0x176c0 ;  /* 0x000176c0000a7802 */ /* 0x000fe20000000f00 */
[----:B-1----:R-:W-:Y:S02]  /*176a0*/  IMAD.MOV.U32 R2, RZ, RZ, R23 ;  /* 0x000000ffff027224 */ /* 0x002fe400078e0017 */
[----:B--2--5:R-:W-:Y:S05]  /*176b0*/  CALL.REL.NOINC `($_ZN7cutlass13device_kernelIN5flash19enable_sm80_to_sm89INS1_16FlashAttnBwdSm80INS1_25CollectiveMainloopBwdSm80ILi2ELi2EN4cute5tupleIJNS5_1CILi128EEES8_NS7_ILi64EEEEEENS_10bfloat16_tEfNS_4arch4Sm80ELb0ELb0ELb1ELb1ELb1ELb0ELb0ELb0ELi2ELi4ELi4ELi4ELb0EEENS1_24CollectiveEpilogueBwdGQAISA_fSD_Li256ELb1ELb1EEENS1_19SingleTileSchedulerILb1ELb0ELb0ELi128EEEEEEEEEvNT_6ParamsE$_ZN4cute3eso3ESOILb1ELb0EJNS_10UnderscoreEiEEC2ERKS2_RKi) ;  /* 0xfffeffa000007944 */ /* 0x024fea0003c3ffff */
[----:B------:R-:W-:Y:S01]  /*176c0*/  MOV R4, 0x17710 ;  /* 0x0001771000047802 */ /* 0x000fe20000000f00 */
[----:B-1----:R-:W2:Y:S01]  /*176d0*/  LDL R3, [R1+0x758] ;  /* 0x0007580001037983 */ /* 0x002ea20000100800 */
[----:B------:R-:W-:Y:S01]  /*176e0*/  IMAD.MOV.U32 R66, RZ, RZ, R23 ;  /* 0x000000ffff427224 */ /* 0x000fe200078e0017 */
[----:B--2---:R-:W-:Y:S02]  /*176f0*/  SHF.L.U32 R3, R3, 0x2, RZ ;  /* 0x0000000203037819 */ /* 0x004fe400000006ff */
[----:B------:R-:W-:Y:S05]  /*17700*/  CALL.REL.NOINC `($_ZN7cutlass13device_kernelIN5flash19enable_sm80_to_sm89INS1_16FlashAttnBwdSm80INS1_25CollectiveMainloopBwdSm80ILi2ELi2EN4cute5tupleIJNS5_1CILi128EEES8_NS7_ILi64EEEEEENS_10bfloat16_tEfNS_4arch4Sm80ELb0ELb0ELb1ELb1ELb1ELb0ELb0ELb0ELi2ELi4ELi4ELi4ELb0EEENS1_24CollectiveEpilogueBwdGQAISA_fSD_Li256ELb1ELb1EEENS1_19SingleTileSchedulerILb1ELb0ELb0ELi128EEEEEEEEEvNT_6ParamsE$_ZN4cute3eso3ESOILb1ELb0EJNS_6LayoutINS_5tupleIJNS3_IJNS_1CILi2EEES5_EEEEEENS3_IJNS3_IJNS4_ILi1EEES5_EEEEEEEEiEEC2ERKSB_RKi) ;  /* 0xffff1ff000007944 */ /* 0x000fea0003c3ffff */
[----:B------:R-:W-:Y:S01]  /*17710*/  MOV R4, 0x17770 ;  /* 0x0001777000047802 */ /* 0x000fe20000000f00 */
[----:B-1----:R-:W2:Y:S01]  /*17720*/  LDL R3, [R1+0x758] ;  /* 0x0007580001037983 */ /* 0x002ea20000100800 */
[----:B------:R-:W-:Y:S01]  /*17730*/  IMAD.MOV.U32 R66, RZ, RZ, R23 ;  /* 0x000000ffff427224 */ /* 0x000fe200078e0017 */
[C---:B--2---:R-:W-:Y:S04]  /*17740*/  LEA R6, P0, R3.reuse, R60, 0x1 ;  /* 0x0000003c03067211 */ /* 0x044fe800078008ff */
[----:B------:R-:W-:Y:S04]  /*17750*/  LEA.HI.X.SX32 R3, R3, R61, 0x1, P0 ;  /* 0x0000003d03037211 */ /* 0x000fe800000f0eff */
[----:B------:R-:W-:Y:S05]  /*17760*/  CALL.REL.NOINC `($_ZN7cutlass13device_kernelIN5flash19enable_sm80_to_sm89INS1_16FlashAttnBwdSm80INS1_25CollectiveMainloopBwdSm80ILi2ELi2EN4cute5tupleIJNS5_1CILi128EEES8_NS7_ILi64EEEEEENS_10bfloat16_tEfNS_4arch4Sm80ELb0ELb0ELb1ELb1ELb1ELb0ELb0ELb0ELi2ELi4ELi4ELi4ELb0EEENS1_24CollectiveEpilogueBwdGQAISA_fSD_Li256ELb1ELb1EEENS1_19SingleTileSchedulerILb1ELb0ELb0ELi128EEEEEEEEEvNT_6ParamsE$_ZN4cute3eso3ESOILb1ELb0EJNS_6LayoutINS_5tupleIJNS3_IJNS_1CILi2EEES5_EEEEEENS3_IJNS3_IJNS4_ILi1EEES5_EEEEEEEENS_10ViewEngineIPN7cutlass10bfloat16_tEEEEEC2ERKSB_RKSG_) ;  /* 0xffff1ef000007944 */ /* 0x000fea0003c3ffff */
[----:B------:R-:W-:Y:S01]  /*17770*/  MOV R67, R22 ;  /* 0x0000001600437202 */ /* 0x000fe20000000f00 */
[----:B------:R2:W5:Y:S01]  /*17780*/  LDL.64 R10, [R1+0x758] ;  /* 0x00075800010a7983 */ /* 0x0005620000100a00 */
[----:B------:R-:W-:Y:S01]  /*17790*/  MOV R78, 0x177c0 ;  /* 0x000177c0004e7802 */ /* 0x000fe20000000f00 */
[----:B------:R-:W-:Y:S02]  /*177a0*/  IMAD.MOV.U32 R79, RZ, RZ, R23 ;  /* 0x000000ffff4f7224 */ /* 0x000fe400078e0017 */
        /* <DEDUP_REMOVED lines=12> */
[----:B------:R-:W-:Y:S05]  /*17870*/  CALL.REL.NOINC `($_ZN7cutlass13device_kernelIN5flash19enable_sm80_to_sm89INS1_16FlashAttnBwdSm80INS1_25CollectiveMainloopBwdSm80ILi2ELi2EN4cute5tupleIJNS5_1CILi128EEES8_NS7_ILi64EEEEEENS_10bfloat16_tEfNS_4arch4Sm80ELb0ELb0ELb1ELb1ELb1ELb0ELb0ELb0ELi2ELi4ELi4ELi4ELb0EEENS1_24CollectiveEpilogueBwdGQAISA_fSD_Li256ELb1ELb1EEENS1_19SingleTileSchedulerILb1ELb0ELb0ELi128EEEEEEEEEvNT_6ParamsE$_ZN4cute3eso3ESOILb1ELb0EJNS_6LayoutINS_5tupleIJNS3_IJNS_1CILi2EEES5_EEEEEENS3_IJNS3_IJNS4_ILi1EEES5_EEEEEEEENS_10ViewEngineIPKfEEEEC2ERKSB_RKSF_) ;  /* 0xffff1d9000007944 */ /* 0x000fea0003c3ffff */
[----:B------:R-:W-:Y:S01]  /*17880*/  MOV R66, R23 ;  /* 0x0000001700427202 */ /* 0x000fe20000000f00 */
[----:B-1----:R1:W5:Y:S01]  /*17890*/  LDL.64 R6, [R1+0x758] ;  /* 0x0007580001067983 */ /* 0x0023620000100a00 */
[----:B------:R-:W-:Y:S03]  /*178a0*/  MOV R4, 0x178c0 ;  /* 0x000178c000047802 */ /* 0x000fe60000000f00 */
[----:B-1---5:R-:W-:Y:S05]  /*178b0*/  CALL.REL.NOINC `($_ZN7cutlass13device_kernelIN5flash19enable_sm80_to_sm89INS1_16FlashAttnBwdSm80INS1_25CollectiveMainloopBwdSm80ILi2ELi2EN4cute5tupleIJNS5_1CILi128EEES8_NS7_ILi64EEEEEENS_10bfloat16_tEfNS_4arch4Sm80ELb0ELb0ELb1ELb1ELb1ELb0ELb0ELb0ELi2ELi4ELi4ELi4ELb0EEENS1_24CollectiveEpilogueBwdGQAISA_fSD_Li256ELb1ELb1EEENS1_19SingleTileSchedulerILb1ELb0ELb0ELi128EEEEEEEEEvNT_6ParamsE$_ZN4cute3eso3ESOILb1ELb0EJNS_6LayoutINS_5tupleIJNS3_IJNS_1CILi1EEENS4_ILi2EEES6_EEEEEENS3_IJNS3_IJS5_S5_S6_EEEEEEEENS_10ViewEngineIPjEEEEC2ERKSB_RKSE_) ;  /* 0xffff1bd000007944 */ /* 0x022fea0003c3ffff */
[----:B-1----:R-:W-:Y:S01]  /*178c0*/  MOV R2, R23 ;  /* 0x0000001700027202 */ /* 0x002fe20000000f00 */
[----:B------:R1:W5:Y:S01]  /*178d0*/  LDL.64 R14, [R1+0x758] ;  /* 0x00075800010e7983 */ /* 0x0003620000100a00 */
[----:B------:R-:W-:Y:S01]  /*178e0*/  MOV R4, 0x17910 ;  /* 0x0001791000047802 */ /* 0x000fe20000000f00 */
[----:B------:R-:W-:Y:S02]  /*178f0*/  IMAD.MOV.U32 R3, RZ, RZ, R11 ;  /* 0x000000ffff037224 */ /* 0x000fe400078e000b */
[----:B-1---5:R-:W-:Y:S05]  /*17900*/  CALL.REL.NOINC `($_ZN7cutlass13device_kernelIN5flash19enable_sm80_to_sm89INS1_16FlashAttnBwdSm80INS1_25CollectiveMainloopBwdSm80ILi2ELi2EN4cute5tupleIJNS5_1CILi128EEES8_NS7_ILi64EEEEEENS_10bfloat16_tEfNS_4arch4Sm80ELb0ELb0ELb1ELb1ELb1ELb0ELb0ELb0ELi2ELi4ELi4ELi4ELb0EEENS1_24CollectiveEpilogueBwdGQAISA_fSD_Li256ELb1ELb1EEENS1_19SingleTileSchedulerILb1ELb0ELb0ELi128EEEEEEEEEvNT_6ParamsE$_ZN4cute3eso3ESOILb1ELb0EJNS_6LayoutINS_5tupleIJNS3_IJNS_1CILi1EEENS4_ILi2EEEEEEEEENS3_IJNS3_IJS5_S5_EEEEEEEENS_10ViewEngineIPjEEEEC2ERKSB_RKSE_) ;  /* 0xffff1a7000007944 */ /* 0x022fea0003c3ffff */
[----:B-1----:R-:W-:Y:S01]  /*17910*/  MOV R2, R23 ;  /* 0x0000001700027202 */ /* 0x002fe20000000f00 */
[----:B------:R1:W5:Y:S01]  /*17920*/  LDL.64 R16, [R1+0x758] ;  /* 0x0007580001107983 */ /* 0x0003620000100a00 */
[----:B------:R-:W-:Y:S01]  /*17930*/  MOV R4, 0x17960 ;  /* 0x0001796000047802 */ /* 0x000fe20000000f00 */
[----:B------:R-:W-:Y:S02]  /*17940*/  IMAD.MOV.U32 R3, RZ, RZ, R9 ;  /* 0x000000ffff037224 */ /* 0x000fe400078e0009 */
[----:B-1---5:R-:W-:Y:S05]  /*17950*/  CALL.REL.NOINC `($_ZN7cutlass13device_kernelIN5flash19enable_sm80_to_sm89INS1_16FlashAttnBwdSm80INS1_25CollectiveMainloopBwdSm80ILi2ELi2EN4cute5tupleIJNS5_1CILi128EEES8_NS7_ILi64EEEEEENS_10bfloat16_tEfNS_4arch4Sm80ELb0ELb0ELb1ELb1ELb1ELb0ELb0ELb0ELi2ELi4ELi4ELi4ELb0EEENS1_24CollectiveEpilogueBwdGQAISA_fSD_Li256ELb1ELb1EEENS1_19SingleTileSchedulerILb1ELb0ELb0ELi128EEEEEEEEEvNT_6ParamsE$_ZN4cute3eso3ESOILb1ELb0EJNS_6LayoutINS_5tupleIJNS3_IJNS_1CILi2EEES5_EEEEEENS3_IJNS3_IJNS4_ILi1EEES5_EEEEEEEENS_10ViewEngineIPfEEEEC2ERKSB_RKSE_) ;  /* 0xffff1d5000007944 */ /* 0x022fea0003c3ffff */
[----:B-1----:R-:W-:Y:S01]  /*17960*/  MOV R2, R23 ;  /* 0x0000001700027202 */ /* 0x002fe20000000f00 */
[----:B------:R1:W5:Y:S01]  /*17970*/  LDL.64 R62, [R1+0x758] ;  /* 0x00075800013e7983 */ /* 0x0003620000100a00 */
[----:B------:R-:W-:Y:S01]  /*17980*/  MOV R4, 0x179b0 ;  /* 0x000179b000047802 */ /* 0x000fe20000000f00 */
[----:B------:R-:W-:Y:S02]  /*17990*/  IMAD.MOV.U32 R3, RZ, RZ, R7 ;  /* 0x000000ffff037224 */ /* 0x000fe400078e0007 */
[----:B-1---5:R-:W-:Y:S05]  /*179a0*/  CALL.REL.NOINC `($_ZN7cutlass13device_kernelIN5flash19enable_sm80_to_sm89INS1_16FlashAttnBwdSm80INS1_25CollectiveMainloopBwdSm80ILi2ELi2EN4cute5tupleIJNS5_1CILi128EEES8_NS7_ILi64EEEEEENS_10bfloat16_tEfNS_4arch4Sm80ELb0ELb0ELb1ELb1ELb1ELb0ELb0ELb0ELi2ELi4ELi4ELi4ELb0EEENS1_24CollectiveEpilogueBwdGQAISA_fSD_Li256ELb1ELb1EEENS1_19SingleTileSchedulerILb1ELb0ELb0ELi128EEEEEEEEEvNT_6ParamsE$_ZN4cute3eso3ESOILb1ELb0EJNS_6LayoutINS_5tupleIJNS3_IJNS_1CILi2EEES5_EEEEEENS3_IJNS3_IJNS4_ILi1EEES5_EEEEEEEENS_10ViewEngineIPKfEEEEC2ERKSB_RKSF_) ;  /* 0xffff1c6000007944 */ /* 0x022fea0003c3ffff */
        /* <DEDUP_REMOVED lines=24> */
[----:B-1----:R-:W-:Y:S05]  /*17b30*/  CALL.REL.NOINC `($_ZN7cutlass13device_kernelIN5flash19enable_sm80_to_sm89INS1_16FlashAttnBwdSm80INS1_25CollectiveMainloopBwdSm80ILi2ELi2EN4cute5tupleIJNS5_1CILi128EEES8_NS7_ILi64EEEEEENS_10bfloat16_tEfNS_4arch4Sm80ELb0ELb0ELb1ELb1ELb1ELb0ELb0ELb0ELi2ELi4ELi4ELi4ELb0EEENS1_24CollectiveEpilogueBwdGQAISA_fSD_Li256ELb1ELb1EEENS1_19SingleTileSchedulerILb1ELb0ELb0ELi128EEEEEEEEEvNT_6ParamsE$_ZN4cute3eso3ESOILb1ELb0EJNS_10UnderscoreEiiEEC2ERKS2_RKiS7_) ;  /* 0xfffefb6000007944 */ /* 0x002fea0003c3ffff */
        /* <DEDUP_REMOVED lines=643> */
[----:B------:R-:W-:Y:S02]  /*1a370*/  MOV R3, 0x1 ;  /* 0x0000000100037802 */ /* 0x000fe40000000f00 */
        /* <DEDUP_REMOVED lines=18> */
.L_x_1437:
        /* <DEDUP_REMOVED lines=772> */
.L_x_1438:
        /* <DEDUP_REMOVED lines=222> */
[----:B------:R-:W-:Y:S05]  /*1e2c0*/  CALL.REL.NOINC `($_ZN7cutlass13device_kernelIN5flash19enable_sm80_to_sm89INS1_16FlashAttnBwdSm80INS1_25CollectiveMainloopBwdSm80ILi2ELi2EN4cute5tupleIJNS5_1CILi128EEES8_NS7_ILi64EEEEEENS_10bfloat16_tEfNS_4arch4Sm80ELb0ELb0ELb1ELb1ELb1ELb0ELb0ELb0ELi2ELi4ELi4ELi4ELb0EEENS1_24CollectiveEpilogueBwdGQAISA_fSD_Li256ELb1ELb1EEENS1_19SingleTileSchedulerILb1ELb0ELb0ELi128EEEEEEEEEvNT_6ParamsE$_ZN4cute3eso3ESOILb1ELb0EJNS_10UnderscoreES2_iEEC2ERKS2_S5_RKi) ;  /* 0xfffe935000007944 */ /* 0x000fea0003c3ffff */
        /* <DEDUP_REMOVED lines=37> */
.L_x_1439:
        /* <DEDUP_REMOVED lines=220> */
[----:B-----5:R-:W-:Y:S05]  /*1f2e0*/  CALL.REL.NOINC `($_ZN7cutlass13device_kernelIN5flash19enable_sm80_to_sm89INS1_16FlashAttnBwdSm80INS1_25CollectiveMainloopBwdSm80ILi2ELi2EN4cute5tupleIJNS5_1CILi128EEES8_NS7_ILi64EEEEEENS_10bfloat16_tEfNS_4arch4Sm80ELb0ELb0ELb1ELb1ELb1ELb0ELb0ELb0ELi2ELi4ELi4ELi4ELb0EEENS1_24CollectiveEpilogueBwdGQAISA_fSD_Li256ELb1ELb1EEENS1_19SingleTileSchedulerILb1ELb0ELb0ELi128EEEEEEEEEvNT_6ParamsE$_ZN4cute8smem_ptrIPfECI1NS_12iter_adaptorIS1_S2_EEES1_) ;  /* 0xfffebfd000007944 */ /* 0x020fea0003c3ffff */
[----:B-1----:R1:W5:Y:S01]  /*1f2f0*/  LDL.64 R2, [R1+0x758] ;  /* 0x0007580001027983 */ /* 0x0023620000100a00 */
[----:B------:R-:W-:-:S03]  /*1f300*/  MOV R8, 0x1f320 ;  /* 0x0001f32000087802 */ /* 0x000fc60000000f00 */
[----:B-1---5:R-:W-:Y:S05]  /*1f310*/  CALL.REL.NOINC `($_ZN7cutlass13device_kernelIN5flash19enable_sm80_to_sm89INS1_16FlashAttnBwdSm80INS1_25CollectiveMainloopBwdSm80ILi2ELi2EN4cute5tupleIJNS5_1CILi128EEES8_NS7_ILi64EEEEEENS_10bfloat16_tEfNS_4arch4Sm80ELb0ELb0ELb1ELb1ELb1ELb0ELb0ELb0ELi2ELi4ELi4ELi4ELb0EEENS1_24CollectiveEpilogueBwdGQAISA_fSD_Li256ELb1ELb1EEENS1_19SingleTileSchedulerILb1ELb0ELb0ELi128EEEEEEEEEvNT_6ParamsE$_ZN4cute3eso3ESOILb1ELb0EJNS_6LayoutINS_5tupleIJNS3_IJNS_1CILi2EEES5_EEEEEENS3_IJNS3_IJNS4_ILi8EEENS4_ILi64EEEEEEEEEEENS_10ViewEngineINS_8smem_ptrIPfEEEEEEC2ERKSC_RKSH_) ;  /* 0xfffea42000007944 */ /* 0x022fea0003c3ffff */
        /* <DEDUP_REMOVED lines=9> */
[----:B--2--5:R-:W-:Y:S05]  /*1f3b0*/  CALL.REL.NOINC `($_ZN7cutlass13device_kernelIN5flash19enable_sm80_to_sm89INS1_16FlashAttnBwdSm80INS1_25CollectiveMainloopBwdSm80ILi2ELi2EN4cute5tupleIJNS5_1CILi128EEES8_NS7_ILi64EEEEEENS_10bfloat16_tEfNS_4arch4Sm80ELb0ELb0ELb1ELb1ELb1ELb0ELb0ELb0ELi2ELi4ELi4ELi4ELb0EEENS1_24CollectiveEpilogueBwdGQAISA_fSD_Li256ELb1ELb1EEENS1_19SingleTileSchedulerILb1ELb0ELb0ELi128EEEEEEEEEvNT_6ParamsE$_ZN4cute3eso3ESOILb1ELb0EJNS_10UnderscoreEiEEC2ERKS2_RKi) ;  /* 0xfffe82a000007944 */ /* 0x024fea0003c3ffff */
[----:B-1----:R-:W2:Y:S01]  /*1f3c0*/  LDL R3, [R1+0x758] ;  /* 0x0007580001037983 */ /* 0x002ea20000100800 */
[----:B------:R-:W-:Y:S02]  /*1f3d0*/  MOV R6, 0x1f400 ;  /* 0x0001f40000067802 */ /* 0x000fe40000000f00 */
[----:B--2---:R-:W-:Y:S02]  /*1f3e0*/  SHF.L.U32 R3, R3, 0x7, RZ ;  /* 0x0000000703037819 */ /* 0x004fe400000006ff */
[----:B------:R-:W-:Y:S05]  /*1f3f0*/  CALL.REL.NOINC `($_ZN7cutlass13device_kernelIN5flash19enable_sm80_to_sm89INS1_16FlashAttnBwdSm80INS1_25CollectiveMainloopBwdSm80ILi2ELi2EN4cute5tupleIJNS5_1CILi128EEES8_NS7_ILi64EEEEEENS_10bfloat16_tEfNS_4arch4Sm80ELb0ELb0ELb1ELb1ELb1ELb0ELb0ELb0ELi2ELi4ELi4ELi4ELb0EEENS1_24CollectiveEpilogueBwdGQAISA_fSD_Li256ELb1ELb1EEENS1_19SingleTileSchedulerILb1ELb0ELb0ELi128EEEEEEEEEvNT_6ParamsE$_ZN4cute3eso3ESOILb1ELb0EJNS_6LayoutINS_5tupleIJNS3_IJNS_1CILi2EEES5_EEEEEENS3_IJNS3_IJNS4_ILi8EEENS4_ILi64EEEEEEEEEEEiEEC2ERKSC_RKi) ;  /* 0xfffea38000007944 */ /* 0x000fea0003c3ffff */
[----:B------:R-:W-:Y:S01]  /*1f400*/  ULDC.64 UR4, c[0x0][0x118] ;  /* 0x0000460000047ab9 */ /* 0x000fe20000000a00 */
[----:B-1----:R-:W2:Y:S04]  /*1f410*/  LDL R2, [R1+0x758] ;  /* 0x0007580001027983 */ /* 0x002ea80000100800 */
[----:B------:R-:W2:Y:S01]  /*1f420*/  LD.E.64 R12, [R12.64] ;  /* 0x000000040c0c7980 */ /* 0x000ea2000c101b00 */
[----:B------:R-:W-:-:S02]  /*1f430*/  MOV R6, R23 ;  /* 0x0000001700067202 */ /* 0x000fc40000000f00 */
[----:B------:R-:W-:Y:S01]  /*1f440*/  MOV R8, 0x1f470 ;  /* 0x0001f47000087802 */ /* 0x000fe20000000f00 */
[----:B--2---:R-:W-:-:S04]  /*1f450*/  IMAD.WIDE R2, R2, 0x4, R12 ;  /* 0x0000000402027825 */ /* 0x004fc800078e020c */
[----:B------:R-:W-:Y:S05]  /*1f460*/  CALL.REL.NOINC `($_ZN7cutlass13device_kernelIN5flash19enable_sm80_to_sm89INS1_16FlashAttnBwdSm80INS1_25CollectiveMainloopBwdSm80ILi2ELi2EN4cute5tupleIJNS5_1CILi128EEES8_NS7_ILi64EEEEEENS_10bfloat16_tEfNS_4arch4Sm80ELb0ELb0ELb1ELb1ELb1ELb0ELb0ELb0ELi2ELi4ELi4ELi4ELb0EEENS1_24CollectiveEpilogueBwdGQAISA_fSD_Li256ELb1ELb1EEENS1_19SingleTileSchedulerILb1ELb0ELb0ELi128EEEEEEEEEvNT_6ParamsE$_ZN4cute8smem_ptrIPfECI1NS_12iter_adaptorIS1_S2_EEES1_) ;  /* 0xfffebe5000007944 */ /* 0x000fea0003c3ffff */
[----:B-1----:R1:W5:Y:S01]  /*1f470*/  LDL.64 R2, [R1+0x758] ;  /* 0x0007580001027983 */ /* 0x0023620000100a00 */
[----:B------:R-:W-:-:S03]  /*1f480*/  MOV R8, 0x1f4a0 ;  /* 0x0001f4a000087802 */ /* 0x000fc60000000f00 */
[----:B-1---5:R-:W-:Y:S05]  /*1f490*/  CALL.REL.NOINC `($_ZN7cutlass13device_kernelIN5flash19enable_sm80_to_sm89INS1_16FlashAttnBwdSm80INS1_25CollectiveMainloopBwdSm80ILi2ELi2EN4cute5tupleIJNS5_1CILi128EEES8_NS7_ILi64EEEEEENS_10bfloat16_tEfNS_4arch4Sm80ELb0ELb0ELb1ELb1ELb1ELb0ELb0ELb0ELi2ELi4ELi4ELi4ELb0EEENS1_24CollectiveEpilogueBwdGQAISA_fSD_Li256ELb1ELb1EEENS1_19SingleTileSchedulerILb1ELb0ELb0ELi128EEEEEEEEEvNT_6ParamsE$_ZN4cute3eso3ESOILb1ELb0EJNS_6LayoutINS_5tupleIJNS3_IJNS_1CILi2EEES5_EEEEEENS3_IJNS3_IJNS4_ILi8EEENS4_ILi64EEEEEEEEEEENS_10ViewEngineINS_8smem_ptrIPfEEEEEEC2ERKSC_RKSH_) ;  /* 0xfffea2a000007944 */ /* 0x022fea0003c3ffff */
[----:B-1----:R1:W5:Y:S01]  /*1f4a0*/  LDL.64 R2, [R1+0x758] ;  /* 0x0007580001027983 */ /* 0x0023620000100a00 */
[----:B------:R-:W-:Y:S02]  /*1f4b0*/  MOV R9, R5 ;  /* 0x0000000500097202 */ /* 0x000fe40000000f00 */
[----:B------:R-:W-:Y:S02]  /*1f4c0*/  MOV R6, 0x1f4e0 ;  /* 0x0001f4e000067802 */ /* 0x000fe40000000f00 */
[----:B-1---5:R-:W-:Y:S05]  /*1f4d0*/  CALL.REL.NOINC `($_ZN7cutlass13device_kernelIN5flash19enable_sm80_to_sm89INS1_16FlashAttnBwdSm80INS1_25CollectiveMainloopBwdSm80ILi2ELi2EN4cute5tupleIJNS5_1CILi128EEES8_NS7_ILi64EEEEEENS_10bfloat16_tEfNS_4arch4Sm80ELb0ELb0ELb1ELb1ELb1ELb0ELb0ELb0ELi2ELi4ELi4ELi4ELb0EEENS1_24CollectiveEpilogueBwdGQAISA_fSD_Li256ELb1ELb1EEENS1_19SingleTileSchedulerILb1ELb0ELb0ELi128EEEEEEEEEvNT_6ParamsE$_ZN4cute3eso3ESOILb1ELb0EJNS_6LayoutINS_5tupleIJNS_1CILi1EEENS4_ILi4EEEEEENS3_IJNS4_ILi0EEES5_EEEEENS_10ViewEngineIPfEEEEC2ERKSA_RKSD_) ;  /* 0xfffeb22000007944 */ /* 0x022fea0003c3ffff */
[----:B------:R2:W5:Y:S01]  /*1f4e0*/  LDL.64 R12, [R1+0x758] ;  /* 0x00075800010c7983 */ /* 0x0005620000100a00 */
[----:B-1----:R-:W-:Y:S02]  /*1f4f0*/  MOV R9, R3 ;  /* 0x0000000300097202 */ /* 0x002fe40000000f00 */
[----:B------:R-:W-:Y:S02]  /*1f500*/  MOV R6, 0x1f520 ;  /* 0x0001f52000067802 */ /* 0x000fe40000000f00 */
[----:B--2--5:R-:W-:Y:S05]  /*1f510*/  CALL.REL.NOINC `($_ZN7cutlass13device_kernelIN5flash19enable_sm80_to_sm89INS1_16FlashAttnBwdSm80INS1_25CollectiveMainloopBwdSm80ILi2ELi2EN4cute5tupleIJNS5_1CILi128EEES8_NS7_ILi64EEEEEENS_10bfloat16_tEfNS_4arch4Sm80ELb0ELb0ELb1ELb1ELb1ELb0ELb0ELb0ELi2ELi4ELi4ELi4ELb0EEENS1_24CollectiveEpilogueBwdGQAISA_fSD_Li256ELb1ELb1EEENS1_19SingleTileSchedulerILb1ELb0ELb0ELi128EEEEEEEEEvNT_6ParamsE$_ZN4cute3eso3ESOILb1ELb0EJNS_6LayoutINS_5tupleIJNS_1CILi1EEENS3_IJNS4_ILi2EEES6_EEEEEENS3_IJNS4_ILi0EEENS3_IJNS4_ILi8EEENS4_ILi64EEEEEEEEEEENS_10ViewEngineINS_8smem_ptrIPfEEEEEEC2ERKSE_RKSJ_) ;  /* 0xfffeb18000007944 */ /* 0x024fea0003c3ffff */
[----:B-1----:R1:W5:Y:S01]  /*1f520*/  LDL.64 R2, [R1+0x758] ;  /* 0x0007580001027983 */ /* 0x0023620000100a00 */
[----:B------:R-:W-:Y:S02]  /*1f530*/  MOV R6, R23 ;  /* 0x0000001700067202 */ /* 0x000fe40000000f00 */
[----:B------:R-:W-:-:S02]  /*1f540*/  MOV R8, 0x1f560 ;  /* 0x0001f56000087802 */ /* 0x000fc40000000f00 */
[----:B-1---5:R-:W-:Y:S05]  /*1f550*/  CALL.REL.NOINC `($_ZN7cutlass13device_kernelIN5flash19enable_sm80_to_sm89INS1_16FlashAttnBwdSm80INS1_25CollectiveMainloopBwdSm80ILi2ELi2EN4cute5tupleIJNS5_1CILi128EEES8_NS7_ILi64EEEEEENS_10bfloat16_tEfNS_4arch4Sm80ELb0ELb0ELb1ELb1ELb1ELb0ELb0ELb0ELi2ELi4ELi4ELi4ELb0EEENS1_24CollectiveEpilogueBwdGQAISA_fSD_Li256ELb1ELb1EEENS1_19SingleTileSchedulerILb1ELb0ELb0ELi128EEEEEEEEEvNT_6ParamsE$_ZN4cute8smem_ptrIPfECI1NS_12iter_adaptorIS1_S2_EEES1_) ;  /* 0xfffebd6000007944 */ /* 0x022fea0003c3ffff */
[----:B-1----:R1:W5:Y:S01]  /*1f560*/  LDL.64 R2, [R1+0x758] ;  /* 0x0007580001027983 */ /* 0x0023620000100a00 */
[----:B------:R-:W-:-:S03]  /*1f570*/  MOV R8, 0x1f590 ;  /* 0x0001f59000087802 */ /* 0x000fc60000000f00 */
[----:B-1---5:R-:W-:Y:S05]  /*1f580*/  CALL.REL.NOINC `($_ZN7cutlass13device_kernelIN5flash19enable_sm80_to_sm89INS1_16FlashAttnBwdSm80INS1_25CollectiveMainloopBwdSm80ILi2ELi2EN4cute5tupleIJNS5_1CILi128EEES8_NS7_ILi64EEEEEENS_10bfloat16_tEfNS_4arch4Sm80ELb0ELb0ELb1ELb1ELb1ELb0ELb0ELb0ELi2ELi4ELi4ELi4ELb0EEENS1_24CollectiveEpilogueBwdGQAISA_fSD_Li256ELb1ELb1EEENS1_19SingleTileSchedulerILb1ELb0ELb0ELi128EEEEEEEEEvNT_6ParamsE$_ZN4cute3eso3ESOILb1ELb0EJNS_6LayoutINS_5tupleIJNS3_IJNS_1CILi2EEES5_EEEEEENS3_IJNS3_IJNS4_ILi8EEENS4_ILi64EEEEEEEEEEENS_10ViewEngineINS_8smem_ptrIPfEEEEEEC2ERKSC_RKSH_) ;  /* 0xfffea1b000007944 */ /* 0x022fea0003c3ffff */
[----:B------:R2:W5:Y:S01]  /*1f590*/  LDL.64 R10, [R1+0x758] ;  /* 0x00075800010a7983 */ /* 0x0005620000100a00 */
[----:B-1----:R-:W-:-:S03]  /*1f5a0*/  MOV R6, 0x1f5c0 ;  /* 0x0001f5c000067802 */ /* 0x002fc60000000f00 */
[----:B--2--5:R-:W-:Y:S05]  /*1f5b0*/  CALL.REL.NOINC `($_ZN7cutlass13device_kernelIN5flash19enable_sm80_to_sm89INS1_16FlashAttnBwdSm80INS1_25CollectiveMainloopBwdSm80ILi2ELi2EN4cute5tupleIJNS5_1CILi128EEES8_NS7_ILi64EEEEEENS_10bfloat16_tEfNS_4arch4Sm80ELb0ELb0ELb1ELb1ELb1ELb0ELb0ELb0ELi2ELi4ELi4ELi4ELb0EEENS1_24CollectiveEpilogueBwdGQAISA_fSD_Li256ELb1ELb1EEENS1_19SingleTileSchedulerILb1ELb0ELb0ELi128EEEEEEEEEvNT_6ParamsE$_ZN4cute3eso3ESOILb1ELb0EJNS_6LayoutINS_5tupleIJNS_1CILi4EEEEEENS3_IJNS4_ILi1EEEEEEEENS_10ViewEngineIPfEEEEC2ERKS9_RKSC_) ;  /* 0xfffeb1a000007944 */ /* 0x024fea0003c3ffff */
        /* <DEDUP_REMOVED lines=272> */
[----:B------:R-:W-:Y:S05]  /*206c0*/  CALL.REL.NOINC `($_ZN7cutlass13device_kernelIN5flash19enable_sm80_to_sm89INS1_16FlashAttnBwdSm80INS1_25CollectiveMainloopBwdSm80ILi2ELi2EN4cute5tupleIJNS5_1CILi128EEES8_NS7_ILi64EEEEEENS_10bfloat16_tEfNS_4arch4Sm80ELb0ELb0ELb1ELb1ELb1ELb0ELb0ELb0ELi2ELi4ELi4ELi4ELb0EEENS1_24CollectiveEpilogueBwdGQAISA_fSD_Li256ELb1ELb1EEENS1_19SingleTileSchedulerILb1ELb0ELb0ELi128EEEEEEEEEvNT_6ParamsE$_ZN4cute3eso3ESOILb1ELb0EJNS_6LayoutINS_5tupleIJNS3_IJNS_1CILi2EEES5_EEENS3_IJS5_NS4_ILi8EEEEEEEEENS3_IJNS3_IJS5_NS4_ILi4EEEEEENS3_IJNS4_ILi1EEES7_EEEEEEEENS_10ViewEngineIPfEEEEC2ERKSF_RKSI_) ;  /* 0xfffe91c000007944 */ /* 0x000fea0003c3ffff */
        /* <DEDUP_REMOVED lines=148> */
[----:B-1---5:R-:W-:Y:S05]  /*21010*/  CALL.REL.NOINC `($_ZN7cutlass13device_kernelIN5flash19enable_sm80_to_sm89INS1_16FlashAttnBwdSm80INS1_25CollectiveMainloopBwdSm80ILi2ELi2EN4cute5tupleIJNS5_1CILi128EEES8_NS7_ILi64EEEEEENS_10bfloat16_tEfNS_4arch4Sm80ELb0ELb0ELb1ELb1ELb1ELb0ELb0ELb0ELi2ELi4ELi4ELi4ELb0EEENS1_24CollectiveEpilogueBwdGQAISA_fSD_Li256ELb1ELb1EEENS1_19SingleTileSchedulerILb1ELb0ELb0ELi128EEEEEEEEEvNT_6ParamsE$_ZZN5flash25CollectiveMainloopBwdSm80ILi2ELi2EN4cute5tupleIJNS1_1CILi128EEES4_NS3_ILi64EEEEEEN7cutlass10bfloat16_tEfNS7_4arch4Sm80ELb0ELb0ELb1ELb1ELb1ELb0ELb0ELb0ELi2ELi4ELi4ELi4ELb0EE3mmaINS_16FlashAttnBwdSm80ISB_NS_24CollectiveEpilogueBwdGQAIS6_fSA_Li256ELb1ELb1EEENS_19SingleTileSchedulerILb1ELb0ELb0ELi128EEEE13SharedStorageENS1_6TensorINS1_11ArrayEngineIfLm32EEENS1_6LayoutINS2_IJNS2_IJNS3_ILi2EEESO_EEESO_NS3_ILi4EEEEEENS2_IJNS2_IJNS3_ILi1EEESO_EEESQ_NS3_ILi8EEEEEEEEEEEEbRKNSB_6ParamsERT0_S12_iNS2_IJiiiEEERT_ENKUlRT_iE_clINSK_INSL_IfLm64EEENSN_INS2_IJSP_SO_SU_EEESV_EEEEEEDaS17_i) ;  /* 0xfffef44000007944 */ /* 0x022fea0003c3ffff */
[----:B------:R-:W-:Y:S02]  /*21020*/  MOV R10, RZ ;  /* 0x000000ff000a7202 */ /* 0x000fe40000000f00 */
.L_x_1441:
[----:B-1----:R-:W-:-:S05]  /*21030*/  MOV R2, 0x21050 ;  /* 0x0002105000027802 */ /* 0x002fca0000000f00 */
[----:B--2---:R-:W-:Y:S05]  /*21040*/  CALL.REL.NOINC `($_ZN7cutlass13device_kernelIN5flash19enable_sm80_to_sm89INS1_16FlashAttnBwdSm80INS1_25CollectiveMainloopBwdSm80ILi2ELi2EN4cute5tupleIJNS5_1CILi128EEES8_NS7_ILi64EEEEEENS_10bfloat16_tEfNS_4arch4Sm80ELb0ELb0ELb1ELb1ELb1ELb0ELb0ELb0ELi2ELi4ELi4ELi4ELb0EEENS1_24CollectiveEpilogueBwdGQAISA_fSD_Li256ELb1ELb1EEENS1_19SingleTileSchedulerILb1ELb0ELb0ELi128EEEEEEEEEvNT_6ParamsE$_ZZZN5flash25CollectiveMainloopBwdSm80ILi2ELi2EN4cute5tupleIJNS1_1CILi128EEES4_NS3_ILi64EEEEEEN7cutlass10bfloat16_tEfNS7_4arch4Sm80ELb0ELb0ELb1ELb1ELb1ELb0ELb0ELb0ELi2ELi4ELi4ELi4ELb0EE3mmaINS_16FlashAttnBwdSm80ISB_NS_24CollectiveEpilogueBwdGQAIS6_fSA_Li256ELb1ELb1EEENS_19SingleTileSchedulerILb1ELb0ELb0ELi128EEEE13SharedStorageENS1_6TensorINS1_11ArrayEngineIfLm32EEENS1_6LayoutINS2_IJNS2_IJNS3_ILi2EEESO_EEESO_NS3_ILi4EEEEEENS2_IJNS2_IJNS3_ILi1EEESO_EEESQ_NS3_ILi8EEEEEEEEEEEEbRKNSB_6ParamsERT0_S12_iNS2_IJiiiEEERT_ENKUliT_E_clIZSC_ISJ_SX_EbS10_S12_S12_iS13_S15_EUlRS16_iE_EEDaiS16_ENKUlvE0_clEv) ;  /* 0x0004469000007944 */ /* 0x004fea0003c00000 */
[----:B------:R1:W-:Y:S01]  /*21050*/  STL [R1+0x770], RZ ;  /* 0x000770ff01007387 */ /* 0x0003e20000100800 */
[----:B------:R-:W-:-:S03]  /*21060*/  MOV R5, RZ ;  /* 0x000000ff00057202 */ /* 0x000fc60000000f00 */
.L_x_1440:
[----:B------:R-:W-:Y:S01]  /*21070*/  IMAD.MOV.U32 R3, RZ, RZ, R23 ;  /* 0x000000ffff037224 */ /* 0x000fe200078e0017 */
[----:B-1----:R-:W-:-:S02]  /*21080*/  MOV R2, R22 ;  /* 0x0000001600027202 */ /* 0x002fc40000000f00 */
[----:B------:R-:W-:Y:S02]  /*21090*/  MOV R8, 0x210b0 ;  /* 0x000210b000087802 */ /* 0x000fe40000000f00 */
[----:B-1---5:R-:W-:Y:S05]  /*210a0*/  CALL.REL.NOINC `($_ZN7cutlass13device_kernelIN5flash19enable_sm80_to_sm89INS1_16FlashAttnBwdSm80INS1_25CollectiveMainloopBwdSm80ILi2ELi2EN4cute5tupleIJNS5_1CILi128EEES8_NS7_ILi64EEEEEENS_10bfloat16_tEfNS_4arch4Sm80ELb0ELb0ELb1ELb1ELb1ELb0ELb0ELb0ELi2ELi4ELi4ELi4ELb0EEENS1_24CollectiveEpilogueBwdGQAISA_fSD_Li256ELb1ELb1EEENS1_19SingleTileSchedulerILb1ELb0ELb0ELi128EEEEEEEEEvNT_6ParamsE$_ZN4cute3eso3ESOILb0ELb0EJiiEEC2ERKiS4_) ;  /* 0xfffe5b4000007944 */ /* 0x022fea0003c3ffff */
        /* <DEDUP_REMOVED lines=20> */
[----:B------:R-:W-:Y:S05]  /*211f0*/  CALL.REL.NOINC `($_ZN7cutlass13device_kernelIN5flash19enable_sm80_to_sm89INS1_16FlashAttnBwdSm80INS1_25CollectiveMainloopBwdSm80ILi2ELi2EN4cute5tupleIJNS5_1CILi128EEES8_NS7_ILi64EEEEEENS_10bfloat16_tEfNS_4arch4Sm80ELb0ELb0ELb1ELb1ELb1ELb0ELb0ELb0ELi2ELi4ELi4ELi4ELb0EEENS1_24CollectiveEpilogueBwdGQAISA_fSD_Li256ELb1ELb1EEENS1_19SingleTileSchedulerILb1ELb0ELb0ELi128EEEEEEEEEvNT_6ParamsE$exp2f) ;  /* 0x000446f000007944 */ /* 0x000fea0003c00000 */
[----:B------:R-:W-:Y:S01]  /*21200*/  IMAD.MOV.U32 R3, RZ, RZ, R23 ;  /* 0x000000ffff037224 */ /* 0x000fe200078e0017 */
[----:B------:R-:W-:Y:S02]  /*21210*/  MOV R2, R22 ;  /* 0x0000001600027202 */ /* 0x000fe40000000f00 */
[----:B------:R-:W-:Y:S02]  /*21220*/  MOV R8, 0x21240 ;  /* 0x0002124000087802 */ /* 0x000fe40000000f00 */
[----:B-1----:R-:W-:Y:S05]  /*21230*/  CALL.REL.NOINC `($_ZN7cutlass13device_kernelIN5flash19enable_sm80_to_sm89INS1_16FlashAttnBwdSm80INS1_25CollectiveMainloopBwdSm80ILi2ELi2EN4cute5tupleIJNS5_1CILi128EEES8_NS7_ILi64EEEEEENS_10bfloat16_tEfNS_4arch4Sm80ELb0ELb0ELb1ELb1ELb1ELb0ELb0ELb0ELi2ELi4ELi4ELi4ELb0EEENS1_24CollectiveEpilogueBwdGQAISA_fSD_Li256ELb1ELb1EEENS1_19SingleTileSchedulerILb1ELb0ELb0ELi128EEEEEEEEEvNT_6ParamsE$_ZN4cute3eso3ESOILb0ELb0EJiiEEC2ERKiS4_) ;  /* 0xfffe59b000007944 */ /* 0x002fea0003c3ffff */
        /* <DEDUP_REMOVED lines=93> */
[----:B--2---:R1:W-:Y:S04]  /*21810*/  STL.64 [R1+0x750], R8 ;  /* 0x0007500801007387 */ /* 0x0043e80000100a00 */
[----:B-1----:R-:W-:Y:S05]  /*21820*/  CALL.REL.NOINC `($_ZN7cutlass13device_kernelIN5flash19enable_sm80_to_sm89INS1_16FlashAttnBwdSm80INS1_25CollectiveMainloopBwdSm80ILi2ELi2EN4cute5tupleIJNS5_1CILi128EEES8_NS7_ILi64EEEEEENS_10bfloat16_tEfNS_4arch4Sm80ELb0ELb0ELb1ELb1ELb1ELb0ELb0ELb0ELi2ELi4ELi4ELi4ELb0EEENS1_24CollectiveEpilogueBwdGQAISA_fSD_Li256ELb1ELb1EEENS1_19SingleTileSchedulerILb1ELb0ELb0ELi128EEEEEEEEEvNT_6ParamsE$_ZZN4cute4diceINS_5tupleIJNS1_IJiNS1_IJiNS_1CILi0EEEEEEEEENS1_IJNS_10UnderscoreENS1_IJS6_S6_EEEEEEEEES9_EEDaRKT_RKT0_ENKUlRKT_RKT0_E_clIS5_S5_EEDaSI_SL_) ;  /* 0xfffeaea000007944 */ /* 0x002fea0003c3ffff */
[----:B------:R2:W-:Y:S01]  /*21830*/  STL.64 [R1+0x7a0], R2 ;  /* 0x0007a00201007387 */ /* 0x0005e20000100a00 */
[----:B------:R-:W-:Y:S02]  /*21840*/  IADD3 R56, P0, R40, 0x50, RZ ;  /* 0x0000005028387810 */ /* 0x000fe40007f1e0ff */
[----:B------:R-:W-:-:S03]  /*21850*/  MOV R8, 0x21890 ;  /* 0x0002189000087802 */ /* 0x000fc60000000f00 */
[----:B------:R-:W-:Y:S02]  /*21860*/  IMAD.X R46, RZ, RZ, R39, P0 ;  /* 0x000000ffff2e7224 */ /* 0x000fe400000e0627 */
[----:B------:R-:W-:Y:S02]  /*21870*/  IMAD.MOV.U32 R4, RZ, RZ, R56 ;  /* 0x000000ffff047224 */ /* 0x000fe400078e0038 */
[----:B-12---:R-:W-:Y:S05]  /*21880*/  CALL.REL.NOINC `($_ZN7cutlass13device_kernelIN5flash19enable_sm80_to_sm89INS1_16FlashAttnBwdSm80INS1_25CollectiveMainloopBwdSm80ILi2ELi2EN4cute5tupleIJNS5_1CILi128EEES8_NS7_ILi64EEEEEENS_10bfloat16_tEfNS_4arch4Sm80ELb0ELb0ELb1ELb1ELb1ELb0ELb0ELb0ELi2ELi4ELi4ELi4ELb0EEENS1_24CollectiveEpilogueBwdGQAISA_fSD_Li256ELb1ELb1EEENS1_19SingleTileSchedulerILb1ELb0ELb0ELi128EEEEEEEEEvNT_6ParamsE$_ZZN4cute12filter_tupleINS_5tupleIJNS1_IJiNS1_IJiNS_1CILi0EEEEEEEEENS1_IJNS_10UnderscoreENS1_IJS6_S6_EEEEEEEEES9_ZNS_4diceIS9_S9_EEDaRKT_RKT0_EUlRKT_RKT0_E_EEDaSD_SG_OT1_ENKUlDpSJ_E_clIJNS1_IJiiS3_EEENS1_IJEEEEEEDaSQ_) ;  /* 0xfffe9c2000007944 */ /* 0x006fea0003c3ffff */
[----:B------:R-:W-:Y:S02]  /*21890*/  MOV R70, 0x218b0 ;  /* 0x000218b000467802 */ /* 0x000fe40000000f00 */
[----:B-12--5:R-:W-:Y:S05]  /*218a0*/  CALL.REL.NOINC `($_ZN7cutlass13device_kernelIN5flash19enable_sm80_to_sm89INS1_16FlashAttnBwdSm80INS1_25CollectiveMainloopBwdSm80ILi2ELi2EN4cute5tupleIJNS5_1CILi128EEES8_NS7_ILi64EEEEEENS_10bfloat16_tEfNS_4arch4Sm80ELb0ELb0ELb1ELb1ELb1ELb0ELb0ELb0ELi2ELi4ELi4ELi4ELb0EEENS1_24CollectiveEpilogueBwdGQAISA_fSD_Li256ELb1ELb1EEENS1_19SingleTileSchedulerILb1ELb0ELb0ELi128EEEEEEEEEvNT_6ParamsE$_ZZN4cute7idx2crdINS_5tupleIJiiNS_1CILi0EEEEEENS1_IJNS1_IJNS2_ILi4EEENS2_ILi8EEEEEES5_NS2_ILi1EEEEEEEEDaRKT_RKT0_ENKUlRKT_RKT0_E_clIiS7_EEDaSI_SL_) ;  /* 0xfffeddf000007944 */ /* 0x026fea0003c3ffff */
[----:B------:R-:W-:Y:S02]  /*218b0*/  MOV R2, 0x218d0 ;  /* 0x000218d000027802 */ /* 0x000fe40000000f00 */
[----:B-1----:R-:W-:Y:S05]  /*218c0*/  CALL.REL.NOINC `($_ZN7cutlass13device_kernelIN5flash19enable_sm80_to_sm89INS1_16FlashAttnBwdSm80INS1_25CollectiveMainloopBwdSm80ILi2ELi2EN4cute5tupleIJNS5_1CILi128EEES8_NS7_ILi64EEEEEENS_10bfloat16_tEfNS_4arch4Sm80ELb0ELb0ELb1ELb1ELb1ELb0ELb0ELb0ELi2ELi4ELi4ELi4ELb0EEENS1_24CollectiveEpilogueBwdGQAISA_fSD_Li256ELb1ELb1EEENS1_19SingleTileSchedulerILb1ELb0ELb0ELi128EEEEEEEEEvNT_6ParamsE$_ZZN4cute7idx2crdINS_5tupleIJiiNS_1CILi0EEEEEENS1_IJNS1_IJNS2_ILi4EEENS2_ILi8EEEEEES5_NS2_ILi1EEEEEEEEDaRKT_RKT0_ENKUlRKT_RKT0_E_clIiS5_EEDaSI_SL_) ;  /* 0xfffedda000007944 */ /* 0x002fea0003c3ffff */
[----:B------:R1:W-:Y:S01]  /*218d0*/  STL [R1+0x7a0], R6 ;  /* 0x0007a00601007387 */ /* 0x0003e20000100800 */
[----:B------:R-:W-:Y:S02]  /*218e0*/  MOV R2, R56 ;  /* 0x0000003800027202 */ /* 0x000fe40000000f00 */
        /* <DEDUP_REMOVED lines=26> */
[----:B-1----:R-:W-:Y:S05]  /*21a90*/  CALL.REL.NOINC `($_ZN7cutlass13device_kernelIN5flash19enable_sm80_to_sm89INS1_16FlashAttnBwdSm80INS1_25CollectiveMainloopBwdSm80ILi2ELi2EN4cute5tupleIJNS5_1CILi128EEES8_NS7_ILi64EEEEEENS_10bfloat16_tEfNS_4arch4Sm80ELb0ELb0ELb1ELb1ELb1ELb0ELb0ELb0ELi2ELi4ELi4ELi4ELb0EEENS1_24CollectiveEpilogueBwdGQAISA_fSD_Li256ELb1ELb1EEENS1_19SingleTileSchedulerILb1ELb0ELb0ELi128EEEEEEEEEvNT_6ParamsE$_ZN4cute3eso3ESOILb0ELb0EJiiiEEC2ERKiS4_S4_) ;  /* 0xfffe542000007944 */ /* 0x002fea0003c3ffff */
[----:B------:R2:W5:Y:S04]  /*21aa0*/  LDL R5, [R1+0x760] ;  /* 0x0007600001057983 */ /* 0x0005680000100800 */
[----:B-1----:R2:W5:Y:S01]  /*21ab0*/  LDL.64 R2, [R1+0x758] ;  /* 0x0007580001027983 */ /* 0x0025620000100a00 */
[----:B------:R-:W-:-:S02]  /*21ac0*/  MOV R4, R23 ;  /* 0x0000001700047202 */ /* 0x000fc40000000f00 */
[----:B------:R-:W-:Y:S02]  /*21ad0*/  MOV R6, 0x21af0 ;  /* 0x00021af000067802 */ /* 0x000fe40000000f00 */
[----:B--2--5:R-:W-:Y:S05]  /*21ae0*/  CALL.REL.NOINC `($_ZN7cutlass13device_kernelIN5flash19enable_sm80_to_sm89INS1_16FlashAttnBwdSm80INS1_25CollectiveMainloopBwdSm80ILi2ELi2EN4cute5tupleIJNS5_1CILi128EEES8_NS7_ILi64EEEEEENS_10bfloat16_tEfNS_4arch4Sm80ELb0ELb0ELb1ELb1ELb1ELb0ELb0ELb0ELi2ELi4ELi4ELi4ELb0EEENS1_24CollectiveEpilogueBwdGQAISA_fSD_Li256ELb1ELb1EEENS1_19SingleTileSchedulerILb1ELb0ELb0ELi128EEEEEEEEEvNT_6ParamsE$_ZN4cute3eso3ESOILb1ELb0EJNS_1CILi1EEENS_5tupleIJiiiEEENS2_ILi64EEENS4_IJNS2_ILi72EEENS2_ILi144EEENS2_ILi288EEEEEENS2_ILi512EEEEEC2ERKS3_RKS5_RKS6_RKSA_RKSB_) ;  /* 0xfffe62a000007944 */ /* 0x024fea0003c3ffff */
[----:B-1----:R1:W5:Y:S04]  /*21af0*/  LDL R5, [R1+0x760] ;  /* 0x0007600001057983 */ /* 0x0023680000100800 */
[----:B------:R1:W5:Y:S01]  /*21b00*/  LDL.64 R2, [R1+0x758] ;  /* 0x0007580001027983 */ /* 0x0003620000100a00 */
[----:B------:R-:W-:Y:S02]  /*21b10*/  MOV R4, R23 ;  /* 0x0000001700047202 */ /* 0x000fe40000000f00 */
[----:B------:R-:W-:Y:S02]  /*21b20*/  MOV R6, 0x21b40 ;  /* 0x00021b4000067802 */ /* 0x000fe40000000f00 */
[----:B-1---5:R-:W-:Y:S05]  /*21b30*/  CALL.REL.NOINC `($_ZN7cutlass13device_kernelIN5flash19enable_sm80_to_sm89INS1_16FlashAttnBwdSm80INS1_25CollectiveMainloopBwdSm80ILi2ELi2EN4cute5tupleIJNS5_1CILi128EEES8_NS7_ILi64EEEEEENS_10bfloat16_tEfNS_4arch4Sm80ELb0ELb0ELb1ELb1ELb1ELb0ELb0ELb0ELi2ELi4ELi4ELi4ELb0EEENS1_24CollectiveEpilogueBwdGQAISA_fSD_Li256ELb1ELb1EEENS1_19SingleTileSchedulerILb1ELb0ELb0ELi128EEEEEEEEEvNT_6ParamsE$_ZN4cute5tupleIJNS0_IJNS_1CILi8EEENS0_IJNS1_ILi2EEES3_S3_EEENS1_ILi1EEES4_S5_EEENS0_IJS5_NS0_IJiiiEEENS1_ILi64EEENS0_IJNS1_ILi72EEENS1_ILi144EEENS1_ILi288EEEEEENS1_ILi512EEEEEEEEC2ERKS6_RKSE_) ;  /* 0xfffe939000007944 */ /* 0x022fea0003c3ffff */
[----:B------:R1:W5:Y:S04]  /*21b40*/  LDL R5, [R1+0x760] ;  /* 0x0007600001057983 */ /* 0x0003680000100800 */
[----:B------:R1:W5:Y:S01]  /*21b50*/  LDL.64 R2, [R1+0x758] ;  /* 0x0007580001027983 */ /* 0x0003620000100a00 */
[----:B------:R-:W-:-:S03]  /*21b60*/  MOV R4, 0x21b80 ;  /* 0x00021b8000047802 */ /* 0x000fc60000000f00 */
[----:B-1---5:R-:W-:Y:S05]  /*21b70*/  CALL.REL.NOINC `($_ZN7cutlass13device_kernelIN5flash19enable_sm80_to_sm89INS1_16FlashAttnBwdSm80INS1_25CollectiveMainloopBwdSm80ILi2ELi2EN4cute5tupleIJNS5_1CILi128EEES8_NS7_ILi64EEEEEENS_10bfloat16_tEfNS_4arch4Sm80ELb0ELb0ELb1ELb1ELb1ELb0ELb0ELb0ELi2ELi4ELi4ELi4ELb0EEENS1_24CollectiveEpilogueBwdGQAISA_fSD_Li256ELb1ELb1EEENS1_19SingleTileSchedulerILb1ELb0ELb0ELi128EEEEEEEEEvNT_6ParamsE$_ZZN4cute7flattenINS_5tupleIJNS_1CILi1EEENS1_IJiiiEEENS2_ILi64EEENS1_IJNS2_ILi72EEENS2_ILi144EEENS2_ILi288EEEEEENS2_ILi512EEEEEEEEDaRKT_ENKUlRKT_E_clIS4_EEDaSH_) ;  /* 0xfffed67000007944 */ /* 0x022fea0003c3ffff */
[----:B------:R1:W-:Y:S01]  /*21b80*/  STL.64 [R1+0x7a0], R2 ;  /* 0x0007a00201007387 */ /* 0x0003e20000100a00 */
[----:B------:R-:W-:-:S02]  /*21b90*/  MOV R6, R56 ;  /* 0x0000003800067202 */ /* 0x000fc40000000f00 */
[----:B------:R-:W-:Y:S01]  /*21ba0*/  MOV R4, 0x21bd0 ;  /* 0x00021bd000047802 */ /* 0x000fe20000000f00 */
[----:B------:R1:W-:Y:S04]  /*21bb0*/  STL [R1+0x7a8], R5 ;  /* 0x0007a80501007387 */ /* 0x0003e80000100800 */
[----:B-1----:R-:W-:Y:S05]  /*21bc0*/  CALL.REL.NOINC `($_ZN7cutlass13device_kernelIN5flash19enable_sm80_to_sm89INS1_16FlashAttnBwdSm80INS1_25CollectiveMainloopBwdSm80ILi2ELi2EN4cute5tupleIJNS5_1CILi128EEES8_NS7_ILi64EEEEEENS_10bfloat16_tEfNS_4arch4Sm80ELb0ELb0ELb1ELb1ELb1ELb0ELb0ELb0ELi2ELi4ELi4ELi4ELb0EEENS1_24CollectiveEpilogueBwdGQAISA_fSD_Li256ELb1ELb1EEENS1_19SingleTileSchedulerILb1ELb0ELb0ELi128EEEEEEEEEvNT_6ParamsE$_ZZN4cute12filter_tupleINS_5tupleIJNS_1CILi1EEENS1_IJiiiEEENS2_ILi64EEENS1_IJNS2_ILi72EEENS2_ILi144EEENS2_ILi288EEEEEENS2_ILi512EEEEEEZNS_7flattenISB_EEDaRKT_EUlRKT_E_EEDaSF_OT0_ENKUlDpSI_E_clIJNS1_IJS3_EEES4_NS1_IJS5_EEES9_NS1_IJSA_EEEEEEDaSM_) ;  /* 0xfffe9f7000007944 */ /* 0x002fea0003c3ffff */
[----:B------:R-:W-:Y:S02]  /*21bd0*/  MOV R4, R23 ;  /* 0x0000001700047202 */ /* 0x000fe40000000f00 */
[----:B------:R-:W-:Y:S02]  /*21be0*/  MOV R6, 0x21c00 ;  /* 0x00021c0000067802 */ /* 0x000fe40000000f00 */
        /* <DEDUP_REMOVED lines=42> */
[----:B-1----:R-:W-:Y:S05]  /*21e90*/  CALL.REL.NOINC `($_ZN7cutlass13device_kernelIN5flash19enable_sm80_to_sm89INS1_16FlashAttnBwdSm80INS1_25CollectiveMainloopBwdSm80ILi2ELi2EN4cute5tupleIJNS5_1CILi128EEES8_NS7_ILi64EEEEEENS_10bfloat16_tEfNS_4arch4Sm80ELb0ELb0ELb1ELb1ELb1ELb0ELb0ELb0ELi2ELi4ELi4ELi4ELb0EEENS1_24CollectiveEpilogueBwdGQAISA_fSD_Li256ELb1ELb1EEENS1_19SingleTileSchedulerILb1ELb0ELb0ELi128EEEEEEEEEvNT_6ParamsE$_ZZN4cute6detail16composition_implINS_5tupleIJNS_1CILi8EEENS3_ILi2EEES5_S5_S4_S5_EEENS2_IJNS3_ILi1EEEiiiNS3_ILi72EEENS3_ILi512EEEEEENS2_IJNS2_IJS5_S5_S5_EEES5_NS3_ILi4EEEEEENS2_IJNS2_IJS7_S9_S4_EEENS3_ILi4096EEENS3_ILi16EEEEEEEEDaRKT_RKT0_RKT1_RKT2_ENKUlRKT_RKT0_E_clISB_SE_EEDaSW_SZ_) ;  /* 0xfffebd2000007944 */ /* 0x002fea0003c3ffff */
[----:B------:R-:W-:Y:S01]  /*21ea0*/  IMAD.MOV.U32 R4, RZ, RZ, R50 ;  /* 0x000000ffff047224 */ /* 0x000fe200078e0032 */
[----:B------:R-:W-:Y:S01]  /*21eb0*/  MOV R2, R56 ;  /* 0x0000003800027202 */ /* 0x000fe20000000f00 */
[----:B------:R-:W-:Y:S01]  /*21ec0*/  IMAD.MOV.U32 R5, RZ, RZ, R45 ;  /* 0x000000ffff057224 */ /* 0x000fe200078e002d */
[----:B------:R-:W-:Y:S02]  /*21ed0*/  MOV R3, R46 ;  /* 0x0000002e00037202 */ /* 0x000fe40000000f00 */
[----:B------:R-:W-:-:S02]  /*21ee0*/  MOV R60, 0x21f00 ;  /* 0x00021f00003c7802 */ /* 0x000fc40000000f00 */
        /* <DEDUP_REMOVED lines=23> */
[----:B-1----:R-:W-:Y:S01]  /*22060*/  IMAD.MOV.U32 R2, RZ, RZ, R4 ;  /* 0x000000ffff027224 */ /* 0x002fe200078e0004 */
[----:B------:R-:W-:-:S02]  /*22070*/  MOV R3, R5 ;  /* 0x0000000500037202 */ /* 0x000fc40000000f00 */
        /* <DEDUP_REMOVED lines=10> */
[----:B------:R-:W-:-:S03]  /*22120*/  MOV R4, 0x22140 ;  /* 0x0002214000047802 */ /* 0x000fc60000000f00 */
        /* <DEDUP_REMOVED lines=17> */
[----:B--2--5:R-:W-:Y:S05]  /*22240*/  CALL.REL.NOINC `($_ZN7cutlass13device_kernelIN5flash19enable_sm80_to_sm89INS1_16FlashAttnBwdSm80INS1_25CollectiveMainloopBwdSm80ILi2ELi2EN4cute5tupleIJNS5_1CILi128EEES8_NS7_ILi64EEEEEENS_10bfloat16_tEfNS_4arch4Sm80ELb0ELb0ELb1ELb1ELb1ELb0ELb0ELb0ELi2ELi4ELi4ELi4ELb0EEENS1_24CollectiveEpilogueBwdGQAISA_fSD_Li256ELb1ELb1EEENS1_19SingleTileSchedulerILb1ELb0ELb0ELi128EEEEEEEEEvNT_6ParamsE$_ZN4cute3eso3ESOILb1ELb0EJNS_14ComposedLayoutINS_7SwizzleILi3ELi3ELi3EEENS_1CILi0EEENS_6LayoutINS_5tupleIJNS8_IJNS8_IJNS5_ILi4EEENS5_ILi8EEEEEENS8_IJNS5_ILi2EEENS5_ILi1EEEEEEEEENS8_IJNS8_IJSC_SC_EEENS8_IJSA_S9_EEEEEEEEENS8_IJNS8_IJNS8_IJSC_NS5_ILi64EEEEEENS8_IJNS5_ILi512EEES6_EEEEEENS8_IJNS8_IJSD_SA_EEENS8_IJNS5_ILi1024EEENS5_ILi16EEEEEEEEEEEEEEEENS_10ViewEngineINS_8smem_ptrIPN7cutlass10bfloat16_tEEEEEEEC2ERKSW_RKS13_) ;  /* 0xfffe54c000007944 */ /* 0x024fea0003c3ffff */
[----:B------:R-:W-:Y:S01]  /*22250*/  ULDC.64 UR4, c[0x0][0x118] ;  /* 0x0000460000047ab9 */ /* 0x000fe20000000a00 */
[----:B------:R2:W5:Y:S04]  /*22260*/  LDL.64 R60, [R1+0x758] ;  /* 0x00075800013c7983 */ /* 0x0005680000100a00 */
[----:B-1----:R2:W5:Y:S01]  /*22270*/  LD.E R3, [R10.64+0xc] ;  /* 0x00000c040a037980 */ /* 0x002562000c101900 */
[----:B------:R-:W-:Y:S02]  /*22280*/  MOV R2, R23 ;  /* 0x0000001700027202 */ /* 0x000fe40000000f00 */
[----:B------:R-:W-:-:S02]  /*22290*/  MOV R6, 0x222b0 ;  /* 0x000222b000067802 */ /* 0x000fc40000000f00 */
        /* <DEDUP_REMOVED lines=19> */
[----:B------:R-:W-:Y:S02]  /*223d0*/  MOV R4, R56 ;  /* 0x0000003800047202 */ /* 0x000fe40000000f00 */
[----:B------:R-:W-:Y:S02]  /*223e0*/  MOV R8, 0x22400 ;  /* 0x0002240000087802 */ /* 0x000fe40000000f00 */
[----:B-12---:R-:W-:Y:S05]  /*223f0*/  CALL.REL.NOINC `($_ZN7cutlass13device_kernelIN5flash19enable_sm80_to_sm89INS1_16FlashAttnBwdSm80INS1_25CollectiveMainloopBwdSm80ILi2ELi2EN4cute5tupleIJNS5_1CILi128EEES8_NS7_ILi64EEEEEENS_10bfloat16_tEfNS_4arch4Sm80ELb0ELb0ELb1ELb1ELb1ELb0ELb0ELb0ELi2ELi4ELi4ELi4ELb0EEENS1_24CollectiveEpilogueBwdGQAISA_fSD_Li256ELb1ELb1EEENS1_19SingleTileSchedulerILb1ELb0ELb0ELi128EEEEEEEEEvNT_6ParamsE$_ZZN4cute12filter_tupleINS_5tupleIJNS1_IJiNS1_IJiNS_1CILi0EEEEEEEEENS1_IJNS_10UnderscoreENS1_IJS6_S6_EEEEEEEEES9_ZNS_4diceIS9_S9_EEDaRKT_RKT0_EUlRKT_RKT0_E_EEDaSD_SG_OT1_ENKUlDpSJ_E_clIJNS1_IJiiS3_EEENS1_IJEEEEEEDaSQ_) ;  /* 0xfffe90b000007944 */ /* 0x006fea0003c3ffff */
[----:B------:R-:W-:Y:S02]  /*22400*/  MOV R70, 0x22420 ;  /* 0x0002242000467802 */ /* 0x000fe40000000f00 */
[----:B-12--5:R-:W-:Y:S05]  /*22410*/  CALL.REL.NOINC `($_ZN7cutlass13device_kernelIN5flash19enable_sm80_to_sm89INS1_16FlashAttnBwdSm80INS1_25CollectiveMainloopBwdSm80ILi2ELi2EN4cute5tupleIJNS5_1CILi128EEES8_NS7_ILi64EEEEEENS_10bfloat16_tEfNS_4arch4Sm80ELb0ELb0ELb1ELb1ELb1ELb0ELb0ELb0ELi2ELi4ELi4ELi4ELb0EEENS1_24CollectiveEpilogueBwdGQAISA_fSD_Li256ELb1ELb1EEENS1_19SingleTileSchedulerILb1ELb0ELb0ELi128EEEEEEEEEvNT_6ParamsE$_ZZN4cute7idx2crdINS_5tupleIJiiNS_1CILi0EEEEEENS1_IJNS1_IJNS2_ILi4EEENS2_ILi8EEEEEENS2_ILi2EEENS2_ILi1EEEEEEEEDaRKT_RKT0_ENKUlRKT_RKT0_E_clIiS7_EEDaSJ_SM_) ;  /* 0xfffece0000007944 */ /* 0x026fea0003c3ffff */
[----:B------:R-:W-:Y:S02]  /*22420*/  MOV R2, 0x22440 ;  /* 0x0002244000027802 */ /* 0x000fe40000000f00 */
[----:B-1----:R-:W-:Y:S05]  /*22430*/  CALL.REL.NOINC `($_ZN7cutlass13device_kernelIN5flash19enable_sm80_to_sm89INS1_16FlashAttnBwdSm80INS1_25CollectiveMainloopBwdSm80ILi2ELi2EN4cute5tupleIJNS5_1CILi128EEES8_NS7_ILi64EEEEEENS_10bfloat16_tEfNS_4arch4Sm80ELb0ELb0ELb1ELb1ELb1ELb0ELb0ELb0ELi2ELi4ELi4ELi4ELb0EEENS1_24CollectiveEpilogueBwdGQAISA_fSD_Li256ELb1ELb1EEENS1_19SingleTileSchedulerILb1ELb0ELb0ELi128EEEEEEEEEvNT_6ParamsE$_ZZN4cute7idx2crdINS_5tupleIJiiNS_1CILi0EEEEEENS1_IJNS1_IJNS2_ILi4EEENS2_ILi8EEEEEENS2_ILi2EEENS2_ILi1EEEEEEEEDaRKT_RKT0_ENKUlRKT_RKT0_E_clIiS8_EEDaSJ_SM_) ;  /* 0xfffed20000007944 */ /* 0x002fea0003c3ffff */
[----:B------:R1:W-:Y:S01]  /*22440*/  STL [R1+0x7a0], R6 ;  /* 0x0007a00601007387 */ /* 0x0003e20000100800 */
[----:B------:R-:W-:Y:S02]  /*22450*/  MOV R2, R56 ;  /* 0x0000003800027202 */ /* 0x000fe40000000f00 */
[----:B------:R-:W-:-:S02]  /*22460*/  MOV R70, 0x22480 ;  /* 0x0002248000467802 */ /* 0x000fc40000000f00 */
        /* <DEDUP_REMOVED lines=102> */
[----:B------:R-:W-:-:S05]  /*22ad0*/  LEA.HI R6, R13, R13, RZ, 0x1d ;  /* 0x0000000d0d067211 */ /* 0x000fca00078fe8ff */
        /* <DEDUP_REMOVED lines=553> */
[----:B------:R1:W-:Y:S02]  /*24d70*/  ST.E [R8.64+0xc], R7 ;  /* 0x00000c0708007985 */ /* 0x0003e4000c101904 */
.L_x_1445:
[----:B------:R-:W-:-:S13]  /*24d80*/  ISETP.NE.AND P0, PT, R47, 0x3, PT ;  /* 0x000000032f00780c */ /* 0x000fda0003f05270 */
[----:B-1----:R-:W-:Y:S05]  /*24d90*/  @!P0 BRA `(.L_x_1442) ;  /* 0x0000205000008947 */ /* 0x002fea0003800000 */
[----:B------:R-:W-:Y:S01]  /*24da0*/  IADD3 R14, R47, 0x1, RZ ;  /* 0x000000012f0e7810 */ /* 0x000fe20007ffe0ff */
[----:B------:R-:W-:Y:S01]  /*24db0*/  IMAD.MOV.U32 R2, RZ, RZ, R23 ;  /* 0x000000ffff027224 */ /* 0x000fe200078e0017 */
[----:B-1----:R-:W-:-:S03]  /*24dc0*/  MOV R8, 0x24df0 ;  /* 0x00024df000087802 */ /* 0x002fc60000000f00 */
[----:B------:R-:W-:Y:S02]  /*24dd0*/  IMAD.MOV.U32 R3, RZ, RZ, R14 ;  /* 0x000000ffff037224 */ /* 0x000fe400078e000e */
[----:B------:R-:W-:Y:S05]  /*24de0*/  CALL.REL.NOINC `($_ZN7cutlass13device_kernelIN5flash19enable_sm80_to_sm89INS1_16FlashAttnBwdSm80INS1_25CollectiveMainloopBwdSm80ILi2ELi2EN4cute5tupleIJNS5_1CILi128EEES8_NS7_ILi64EEEEEENS_10bfloat16_tEfNS_4arch4Sm80ELb0ELb0ELb1ELb1ELb1ELb0ELb0ELb0ELi2ELi4ELi4ELi4ELb0EEENS1_24CollectiveEpilogueBwdGQAISA_fSD_Li256ELb1ELb1EEENS1_19SingleTileSchedulerILb1ELb0ELb0ELi128EEEEEEEEEvNT_6ParamsE$_ZN4cute3eso3ESOILb1ELb0EJNS_10UnderscoreES2_iEEC2ERKS2_S5_RKi) ;  /* 0xfffe283000007944 */ /* 0x000fea0003c3ffff */
        /* <DEDUP_REMOVED lines=21> */
[----:B------:R-:W-:Y:S02]  /*24f40*/  MOV R3, R14 ;  /* 0x0000000e00037202 */ /* 0x000fe40000000f00 */
        /* <DEDUP_REMOVED lines=198> */
[----:B------:R-:W-:-:S02]  /*25bb0*/  MOV R2, R23 ;  /* 0x0000001700027202 */ /* 0x000fc40000000f00 */
        /* <DEDUP_REMOVED lines=290> */
[----:B-1----:R-:W-:Y:S05]  /*26de0*/  CALL.REL.NOINC `($_ZN7cutlass13device_kernelIN5flash19enable_sm80_to_sm89INS1_16FlashAttnBwdSm80INS1_25CollectiveMainloopBwdSm80ILi2ELi2EN4cute5tupleIJNS5_1CILi128EEES8_NS7_ILi64EEEEEENS_10bfloat16_tEfNS_4arch4Sm80ELb0ELb0ELb1ELb1ELb1ELb0ELb0ELb0ELi2ELi4ELi4ELi4ELb0EEENS1_24CollectiveEpilogueBwdGQAISA_fSD_Li256ELb1ELb1EEENS1_19SingleTileSchedulerILb1ELb0ELb0ELi128EEEEEEEEEvNT_6ParamsE$_ZZN5flash25CollectiveMainloopBwdSm80ILi2ELi2EN4cute5tupleIJNS1_1CILi128EEES4_NS3_ILi64EEEEEEN7cutlass10bfloat16_tEfNS7_4arch4Sm80ELb0ELb0ELb1ELb1ELb1ELb0ELb0ELb0ELi2ELi4ELi4ELi4ELb0EE3mmaINS_16FlashAttnBwdSm80ISB_NS_24CollectiveEpilogueBwdGQAIS6_fSA_Li256ELb1ELb1EEENS_19SingleTileSchedulerILb1ELb0ELb0ELi128EEEE13SharedStorageENS1_6TensorINS1_11ArrayEngineIfLm32EEENS1_6LayoutINS2_IJNS2_IJNS3_ILi2EEESO_EEESO_NS3_ILi4EEEEEENS2_IJNS2_IJNS3_ILi1EEESO_EEESQ_NS3_ILi8EEEEEEEEEEEEbRKNSB_6ParamsERT0_S12_iNS2_IJiiiEEERT_ENKUlvE_clEv) ;  /* 0x00037fd000007944 */ /* 0x002fea0003c00000 */
.L_x_1442:
[----:B------:R-:W-:Y:S01]  /*26df0*/  IMAD.MOV.U32 R2, RZ, RZ, R23 ;  /* 0x000000ffff027224 */ /* 0x000fe200078e0017 */
[----:B------:R-:W-:Y:S01]  /*26e00*/  MOV R3, R47 ;  /* 0x0000002f00037202 */ /* 0x000fe20000000f00 */
[----:B------:R-:W-:Y:S01]  /*26e10*/  IMAD.MOV.U32 R57, RZ, RZ, RZ ;  /* 0x000000ffff397224 */ /* 0x000fe200078e00ff */
[----:B-1----:R-:W-:-:S02]  /*26e20*/  MOV R8, 0x26e40 ;  /* 0x00026e4000087802 */ /* 0x002fc40000000f00 */
[----:B------:R-:W-:Y:S05]  /*26e30*/  CALL.REL.NOINC `($_ZN7cutlass13device_kernelIN5flash19enable_sm80_to_sm89INS1_16FlashAttnBwdSm80INS1_25CollectiveMainloopBwdSm80ILi2ELi2EN4cute5tupleIJNS5_1CILi128EEES8_NS7_ILi64EEEEEENS_10bfloat16_tEfNS_4arch4Sm80ELb0ELb0ELb1ELb1ELb1ELb0ELb0ELb0ELi2ELi4ELi4ELi4ELb0EEENS1_24CollectiveEpilogueBwdGQAISA_fSD_Li256ELb1ELb1EEENS1_19SingleTileSchedulerILb1ELb0ELb0ELi128EEEEEEEEEvNT_6ParamsE$_ZN4cute3eso3ESOILb1ELb0EJNS_10UnderscoreES2_iEEC2ERKS2_S5_RKi) ;  /* 0xfffe07e000007944 */ /* 0x000fea0003c3ffff */
        /* <DEDUP_REMOVED lines=18> */
[----:B------:R-:W-:Y:S02]  /*26f60*/  MOV R3, R47 ;  /* 0x0000002f00037202 */ /* 0x000fe40000000f00 */
        /* <DEDUP_REMOVED lines=18> */
.L_x_1443:
[----:B------:R-:W-:Y:S01]  /*27090*/  IMAD.MOV.U32 R79, RZ, RZ, R23 ;  /* 0x000000ffff4f7224 */ /* 0x000fe200078e0017 */
[----:B------:R-:W-:Y:S01]  /*270a0*/  LOP3.LUT R80, R57, 0x1, RZ, 0xc0, !PT ;  /* 0x0000000139507812 */ /* 0x000fe200078ec0ff */
[----:B-1----:R-:W-:Y:S01]  /*270b0*/  IMAD.MOV.U32 R67, RZ, RZ, R22 ;  /* 0x000000ffff437224 */ /* 0x002fe200078e0016 */
[----:B------:R-:W-:Y:S02]  /*270c0*/  MOV R78, 0x270e0 ;  /* 0x000270e0004e7802 */ /* 0x000fe40000000f00 */
        /* <DEDUP_REMOVED lines=214> */
.L_x_1444:
[----:B------:R-:W2:Y:S01]  /*27e30*/  LDL.64 R2, [R24+0xa0] ;  /* 0x0000a00018027983 */ /* 0x000ea20000100a00 */
[----:B------:R-:W-:Y:S01]  /*27e40*/  ULDC.64 UR4, c[0x0][0x118] ;  /* 0x0000460000047ab9 */ /* 0x000fe20000000a00 */
[----:B-1----:R-:W-:Y:S02]  /*27e50*/  MOV R6, R23 ;  /* 0x0000001700067202 */ /* 0x002fe40000000f00 */
[----:B------:R-:W-:Y:S01]  /*27e60*/  MOV R8, 0x27e90 ;  /* 0x00027e9000087802 */ /* 0x000fe20000000f00 */
[----:B--2---:R-:W5:Y:S04]  /*27e70*/  LD.E.64 R2, [R2.64] ;  /* 0x0000000402027980 */ /* 0x004f68000c101b00 */
[----:B-----5:R-:W-:Y:S05]  /*27e80*/  CALL.REL.NOINC `($_ZN7cutlass13device_kernelIN5flash19enable_sm80_to_sm89INS1_16FlashAttnBwdSm80INS1_25CollectiveMainloopBwdSm80ILi2ELi2EN4cute5tupleIJNS5_1CILi128EEES8_NS7_ILi64EEEEEENS_10bfloat16_tEfNS_4arch4Sm80ELb0ELb0ELb1ELb1ELb1ELb0ELb0ELb0ELi2ELi4ELi4ELi4ELb0EEENS1_24CollectiveEpilogueBwdGQAISA_fSD_Li256ELb1ELb1EEENS1_19SingleTileSchedulerILb1ELb0ELb0ELi128EEEEEEEEEvNT_6ParamsE$_ZN4cute8smem_ptrIPfECI1NS_12iter_adaptorIS1_S2_EEES1_) ;  /* 0xfffe343000007944 */ /* 0x020fea0003c3ffff */
[----:B-1----:R1:W5:Y:S01]  /*27e90*/  LDL.64 R2, [R1+0x758] ;  /* 0x0007580001027983 */ /* 0x0023620000100a00 */
[----:B------:R-:W-:-:S03]  /*27ea0*/  MOV R8, 0x27ec0 ;  /* 0x00027ec000087802 */ /* 0x000fc60000000f00 */
[----:B-1---5:R-:W-:Y:S05]  /*27eb0*/  CALL.REL.NOINC `($_ZN7cutlass13device_kernelIN5flash19enable_sm80_to_sm89INS1_16FlashAttnBwdSm80INS1_25CollectiveMainloopBwdSm80ILi2ELi2EN4cute5tupleIJNS5_1CILi128EEES8_NS7_ILi64EEEEEENS_10bfloat16_tEfNS_4arch4Sm80ELb0ELb0ELb1ELb1ELb1ELb0ELb0ELb0ELi2ELi4ELi4ELi4ELb0EEENS1_24CollectiveEpilogueBwdGQAISA_fSD_Li256ELb1ELb1EEENS1_19SingleTileSchedulerILb1ELb0ELb0ELi128EEEEEEEEEvNT_6ParamsE$_ZN4cute3eso3ESOILb1ELb0EJNS_6LayoutINS_5tupleIJNS3_IJNS_1CILi2EEES5_EEEEEENS3_IJNS3_IJNS4_ILi8EEENS4_ILi64EEEEEEEEEEENS_10ViewEngineINS_8smem_ptrIPfEEEEEEC2ERKSC_RKSH_) ;  /* 0xfffe188000007944 */ /* 0x022fea0003c3ffff */
[----:B------:R2:W-:Y:S04]  /*27ec0*/  STL.128 [R1+0xa50], RZ ;  /* 0x000a50ff01007387 */ /* 0x0005e80000100c00 */
[----:B------:R2:W5:Y:S01]  /*27ed0*/  LDL.64 R12, [R24+0xa0] ;  /* 0x0000a000180c7983 */ /* 0x0005620000100a00 */
[----:B------:R-:W-:Y:S01]  /*27ee0*/  IADD3 R7, P0, R40, 0x300, RZ ;  /* 0x0000030028077810 */ /* 0x000fe20007f1e0ff */
[----:B-1----:R-:W-:Y:S01]  /*27ef0*/  IMAD.MOV.U32 R2, RZ, RZ, R23 ;  /* 0x000000ffff027224 */ /* 0x002fe200078e0017 */
[----:B------:R-:W-:-:S02]  /*27f00*/  MOV R3, R43 ;  /* 0x0000002b00037202 */ /* 0x000fc40000000f00 */
[----:B------:R-:W-:Y:S01]  /*27f10*/  MOV R10, 0x27f40 ;  /* 0x00027f40000a7802 */ /* 0x000fe20000000f00 */
[----:B------:R-:W-:-:S03]  /*27f20*/  IMAD.X R4, RZ, RZ, R39, P0 ;  /* 0x000000ffff047224 */ /* 0x000fc600000e0627 */
        /* <DEDUP_REMOVED lines=16> */
[----:B------:R-:W-:Y:S01]  /*28030*/  IMAD.MOV.U32 R9, RZ, RZ, R4 ;  /* 0x000000ffff097224 */ /* 0x000fe200078e0004 */
[----:B------:R-:W-:Y:S02]  /*28040*/  MOV R16, R7 ;  /* 0x0000000700107202 */ /* 0x000fe40000000f00 */
[----:B------:R-:W-:Y:S02]  /*28050*/  MOV R6, 0x28070 ;  /* 0x0002807000067802 */ /* 0x000fe40000000f00 */
[----:B-1---5:R-:W-:Y:S05]  /*28060*/  CALL.REL.NOINC `($_ZN7cutlass13device_kernelIN5flash19enable_sm80_to_sm89INS1_16FlashAttnBwdSm80INS1_25CollectiveMainloopBwdSm80ILi2ELi2EN4cute5tupleIJNS5_1CILi128EEES8_NS7_ILi64EEEEEENS_10bfloat16_tEfNS_4arch4Sm80ELb0ELb0ELb1ELb1ELb1ELb0ELb0ELb0ELi2ELi4ELi4ELi4ELb0EEENS1_24CollectiveEpilogueBwdGQAISA_fSD_Li256ELb1ELb1EEENS1_19SingleTileSchedulerILb1ELb0ELb0ELi128EEEEEEEEEvNT_6ParamsE$_ZN4cute3eso3ESOILb1ELb0EJNS_6LayoutINS_5tupleIJNS_1CILi1EEENS4_ILi4EEEEEENS3_IJNS4_ILi0EEES5_EEEEENS_10ViewEngineIPfEEEEC2ERKSA_RKSD_) ;  /* 0xfffe269000007944 */ /* 0x022fea0003c3ffff */
[----:B-1----:R1:W5:Y:S01]  /*28070*/  LDL.64 R4, [R1+0x758] ;  /* 0x0007580001047983 */ /* 0x0023620000100a00 */
[----:B------:R-:W-:Y:S02]  /*28080*/  MOV R9, R3 ;  /* 0x0000000300097202 */ /* 0x000fe40000000f00 */
[----:B------:R-:W-:Y:S02]  /*28090*/  MOV R6, 0x280b0 ;  /* 0x000280b000067802 */ /* 0x000fe40000000f00 */
[----:B-1---5:R-:W-:Y:S05]  /*280a0*/  CALL.REL.NOINC `($_ZN7cutlass13device_kernelIN5flash19enable_sm80_to_sm89INS1_16FlashAttnBwdSm80INS1_25CollectiveMainloopBwdSm80ILi2ELi2EN4cute5tupleIJNS5_1CILi128EEES8_NS7_ILi64EEEEEENS_10bfloat16_tEfNS_4arch4Sm80ELb0ELb0ELb1ELb1ELb1ELb0ELb0ELb0ELi2ELi4ELi4ELi4ELb0EEENS1_24CollectiveEpilogueBwdGQAISA_fSD_Li256ELb1ELb1EEENS1_19SingleTileSchedulerILb1ELb0ELb0ELi128EEEEEEEEEvNT_6ParamsE$_ZN4cute3eso3ESOILb1ELb0EJNS_6LayoutINS_5tupleIJNS_1CILi1EEENS3_IJNS4_ILi2EEES6_EEEEEENS3_IJNS4_ILi0EEENS3_IJNS4_ILi8EEENS4_ILi64EEEEEEEEEEENS_10ViewEngineINS_8smem_ptrIPfEEEEEEC2ERKSE_RKSJ_) ;  /* 0xfffe25f000007944 */ /* 0x022fea0003c3ffff */
[----:B-1----:R1:W5:Y:S01]  /*280b0*/  LDL.64 R2, [R1+0x758] ;  /* 0x0007580001027983 */ /* 0x0023620000100a00 */
[----:B------:R-:W-:-:S02]  /*280c0*/  MOV R6, R23 ;  /* 0x0000001700067202 */ /* 0x000fc40000000f00 */
[----:B------:R-:W-:Y:S02]  /*280d0*/  MOV R8, 0x280f0 ;  /* 0x000280f000087802 */ /* 0x000fe40000000f00 */
[----:B-1---5:R-:W-:Y:S05]  /*280e0*/  CALL.REL.NOINC `($_ZN7cutlass13device_kernelIN5flash19enable_sm80_to_sm89INS1_16FlashAttnBwdSm80INS1_25CollectiveMainloopBwdSm80ILi2ELi2EN4cute5tupleIJNS5_1CILi128EEES8_NS7_ILi64EEEEEENS_10bfloat16_tEfNS_4arch4Sm80ELb0ELb0ELb1ELb1ELb1ELb0ELb0ELb0ELi2ELi4ELi4ELi4ELb0EEENS1_24CollectiveEpilogueBwdGQAISA_fSD_Li256ELb1ELb1EEENS1_19SingleTileSchedulerILb1ELb0ELb0ELi128EEEEEEEEEvNT_6ParamsE$_ZN4cute8smem_ptrIPfECI1NS_12iter_adaptorIS1_S2_EEES1_) ;  /* 0xfffe31d000007944 */ /* 0x022fea0003c3ffff */
[----:B-1----:R1:W5:Y:S01]  /*280f0*/  LDL.64 R2, [R1+0x758] ;  /* 0x0007580001027983 */ /* 0x0023620000100a00 */
[----:B------:R-:W-:-:S03]  /*28100*/  MOV R8, 0x28120 ;  /* 0x0002812000087802 */ /* 0x000fc60000000f00 */
[----:B-1---5:R-:W-:Y:S05]  /*28110*/  CALL.REL.NOINC `($_ZN7cutlass13device_kernelIN5flash19enable_sm80_to_sm89INS1_16FlashAttnBwdSm80INS1_25CollectiveMainloopBwdSm80ILi2ELi2EN4cute5tupleIJNS5_1CILi128EEES8_NS7_ILi64EEEEEENS_10bfloat16_tEfNS_4arch4Sm80ELb0ELb0ELb1ELb1ELb1ELb0ELb0ELb0ELi2ELi4ELi4ELi4ELb0EEENS1_24CollectiveEpilogueBwdGQAISA_fSD_Li256ELb1ELb1EEENS1_19SingleTileSchedulerILb1ELb0ELb0ELi128EEEEEEEEEvNT_6ParamsE$_ZN4cute3eso3ESOILb1ELb0EJNS_6LayoutINS_5tupleIJNS3_IJNS_1CILi2EEES5_EEEEEENS3_IJNS3_IJNS4_ILi8EEENS4_ILi64EEEEEEEEEEENS_10ViewEngineINS_8smem_ptrIPfEEEEEEC2ERKSC_RKSH_) ;  /* 0xfffe162000007944 */ /* 0x022fea0003c3ffff */
[----:B------:R2:W5:Y:S01]  /*28120*/  LDL.64 R10, [R1+0x758] ;  /* 0x00075800010a7983 */ /* 0x0005620000100a00 */
[----:B------:R-:W-:Y:S01]  /*28130*/  IMAD.MOV.U32 R12, RZ, RZ, R4 ;  /* 0x000000ffff0c7224 */ /* 0x000fe200078e0004 */
[----:B------:R-:W-:Y:S02]  /*28140*/  MOV R13, R5 ;  /* 0x00000005000d7202 */ /* 0x000fe40000000f00 */
[----:B-1----:R-:W-:Y:S02]  /*28150*/  MOV R6, 0x28170 ;  /* 0x0002817000067802 */ /* 0x002fe40000000f00 */
[----:B--2--5:R-:W-:Y:S05]  /*28160*/  CALL.REL.NOINC `($_ZN7cutlass13device_kernelIN5flash19enable_sm80_to_sm89INS1_16FlashAttnBwdSm80INS1_25CollectiveMainloopBwdSm80ILi2ELi2EN4cute5tupleIJNS5_1CILi128EEES8_NS7_ILi64EEEEEENS_10bfloat16_tEfNS_4arch4Sm80ELb0ELb0ELb1ELb1ELb1ELb0ELb0ELb0ELi2ELi4ELi4ELi4ELb0EEENS1_24CollectiveEpilogueBwdGQAISA_fSD_Li256ELb1ELb1EEENS1_19SingleTileSchedulerILb1ELb0ELb0ELi128EEEEEEEEEvNT_6ParamsE$_ZN4cute3eso3ESOILb1ELb0EJNS_6LayoutINS_5tupleIJNS_1CILi4EEEEEENS3_IJNS4_ILi1EEEEEEEENS_10ViewEngineIPfEEEEC2ERKS9_RKSC_) ;  /* 0xfffe25f000007944 */ /* 0x024fea0003c3ffff */
        /* <DEDUP_REMOVED lines=14> */
[----:B--2---:R-:W-:Y:S05]  /*28250*/  CALL.REL.NOINC `($_ZN7cutlass13device_kernelIN5flash19enable_sm80_to_sm89INS1_16FlashAttnBwdSm80INS1_25CollectiveMainloopBwdSm80ILi2ELi2EN4cute5tupleIJNS5_1CILi128EEES8_NS7_ILi64EEEEEENS_10bfloat16_tEfNS_4arch4Sm80ELb0ELb0ELb1ELb1ELb1ELb0ELb0ELb0ELi2ELi4ELi4ELi4ELb0EEENS1_24CollectiveEpilogueBwdGQAISA_fSD_Li256ELb1ELb1EEENS1_19SingleTileSchedulerILb1ELb0ELb0ELi128EEEEEEEEEvNT_6ParamsE$_ZN4cute3eso3ESOILb1ELb0EJNS_6LayoutINS_5tupleIJNS3_IJNS_1CILi2EEES5_EEENS3_IJS5_NS4_ILi8EEEEEEEEENS3_IJNS3_IJS5_NS4_ILi4EEEEEENS3_IJNS4_ILi1EEES7_EEEEEEEENS_10ViewEngineIPfEEEEC2ERKSF_RKSI_) ;  /* 0xfffe163000007944 */ /* 0x004fea0003c3ffff */
[----:B------:R2:W5:Y:S01]  /*28260*/  LDL.64 R12, [R1+0x758] ;  /* 0x00075800010c7983 */ /* 0x0005620000100a00 */
[----:B------:R-:W-:-:S03]  /*28270*/  MOV R10, RZ ;  /* 0x000000ff000a7202 */ /* 0x000fc60000000f00 */
.L_x_1447:
[----:B-1----:R-:W-:-:S04]  /*28280*/  MOV R2, 0x282a0 ;  /* 0x000282a000027802 */ /* 0x002fc80000000f00 */
[----:B-12--5:R-:W-:Y:S05]  /*28290*/  CALL.REL.NOINC `($_ZN7cutlass13device_kernelIN5flash19enable_sm80_to_sm89INS1_16FlashAttnBwdSm80INS1_25CollectiveMainloopBwdSm80ILi2ELi2EN4cute5tupleIJNS5_1CILi128EEES8_NS7_ILi64EEEEEENS_10bfloat16_tEfNS_4arch4Sm80ELb0ELb0ELb1ELb1ELb1ELb0ELb0ELb0ELi2ELi4ELi4ELi4ELb0EEENS1_24CollectiveEpilogueBwdGQAISA_fSD_Li256ELb1ELb1EEENS1_19SingleTileSchedulerILb1ELb0ELb0ELi128EEEEEEEEEvNT_6ParamsE$_ZZZN5flash25CollectiveMainloopBwdSm80ILi2ELi2EN4cute5tupleIJNS1_1CILi128EEES4_NS3_ILi64EEEEEEN7cutlass10bfloat16_tEfNS7_4arch4Sm80ELb0ELb0ELb1ELb1ELb1ELb0ELb0ELb0ELi2ELi4ELi4ELi4ELb0EE3mmaINS_16FlashAttnBwdSm80ISB_NS_24CollectiveEpilogueBwdGQAIS6_fSA_Li256ELb1ELb1EEENS_19SingleTileSchedulerILb1ELb0ELb0ELi128EEEE13SharedStorageENS1_6TensorINS1_11ArrayEngineIfLm32EEENS1_6LayoutINS2_IJNS2_IJNS3_ILi2EEESO_EEESO_NS3_ILi4EEEEEENS2_IJNS2_IJNS3_ILi1EEESO_EEESQ_NS3_ILi8EEEEEEEEEEEEbRKNSB_6ParamsERT0_S12_iNS2_IJiiiEEERT_ENKUliT_E_clIZSC_ISJ_SX_EbS10_S12_S12_iS13_S15_EUlRS16_iE_EEDaiS16_ENKUlvE1_clEv) ;  /* 0x0003d49000007944 */ /* 0x026fea0003c00000 */
[----:B------:R1:W-:Y:S01]  /*282a0*/  STL [R1+0x770], RZ ;  /* 0x000770ff01007387 */ /* 0x0003e20000100800 */
[----:B------:R-:W-:-:S03]  /*282b0*/  MOV R5, RZ ;  /* 0x000000ff00057202 */ /* 0x000fc60000000f00 */
.L_x_1446:
[----:B------:R-:W-:Y:S01]  /*282c0*/  IMAD.MOV.U32 R3, RZ, RZ, R23 ;  /* 0x000000ffff037224 */ /* 0x000fe200078e0017 */
[----:B-1----:R-:W-:-:S02]  /*282d0*/  MOV R2, R22 ;  /* 0x0000001600027202 */ /* 0x002fc40000000f00 */
[----:B------:R-:W-:Y:S02]  /*282e0*/  MOV R8, 0x28300 ;  /* 0x0002830000087802 */ /* 0x000fe40000000f00 */
[----:B-1---5:R-:W-:Y:S05]  /*282f0*/  CALL.REL.NOINC `($_ZN7cutlass13device_kernelIN5flash19enable_sm80_to_sm89INS1_16FlashAttnBwdSm80INS1_25CollectiveMainloopBwdSm80ILi2ELi2EN4cute5tupleIJNS5_1CILi128EEES8_NS7_ILi64EEEEEENS_10bfloat16_tEfNS_4arch4Sm80ELb0ELb0ELb1ELb1ELb1ELb0ELb0ELb0ELi2ELi4ELi4ELi4ELb0EEENS1_24CollectiveEpilogueBwdGQAISA_fSD_Li256ELb1ELb1EEENS1_19SingleTileSchedulerILb1ELb0ELb0ELi128EEEEEEEEEvNT_6ParamsE$_ZN4cute3eso3ESOILb0ELb0EJiiEEC2ERKiS4_) ;  /* 0xfffde8f000007944 */ /* 0x022fea0003c3ffff */
        /* <DEDUP_REMOVED lines=41> */
[----:B------:R-:W-:Y:S05]  /*28590*/  CALL.REL.NOINC `($_ZN7cutlass13device_kernelIN5flash19enable_sm80_to_sm89INS1_16FlashAttnBwdSm80INS1_25CollectiveMainloopBwdSm80ILi2ELi2EN4cute5tupleIJNS5_1CILi128EEES8_NS7_ILi64EEEEEENS_10bfloat16_tEfNS_4arch4Sm80ELb0ELb0ELb1ELb1ELb1ELb0ELb0ELb0ELi2ELi4ELi4ELi4ELb0EEENS1_24CollectiveEpilogueBwdGQAISA_fSD_Li256ELb1ELb1EEENS1_19SingleTileSchedulerILb1ELb0ELb0ELi128EEEEEEEEEvNT_6ParamsE$_ZN4cute3eso3ESOILb0ELb0EJiiEEC2ERKiS4_) ;  /* 0xfffde65000007944 */ /* 0x000fea0003c3ffff */
        /* <DEDUP_REMOVED lines=19> */
[----:B-1----:R-:W-:Y:S05]  /*286d0*/  CALL.REL.NOINC `($_ZN7cutlass13device_kernelIN5flash19enable_sm80_to_sm89INS1_16FlashAttnBwdSm80INS1_25CollectiveMainloopBwdSm80ILi2ELi2EN4cute5tupleIJNS5_1CILi128EEES8_NS7_ILi64EEEEEENS_10bfloat16_tEfNS_4arch4Sm80ELb0ELb0ELb1ELb1ELb1ELb0ELb0ELb0ELi2ELi4ELi4ELi4ELb0EEENS1_24CollectiveEpilogueBwdGQAISA_fSD_Li256ELb1ELb1EEENS1_19SingleTileSchedulerILb1ELb0ELb0ELi128EEEEEEEEEvNT_6ParamsE$_ZN4cute3eso3ESOILb0ELb0EJiiEEC2ERKiS4_) ;  /* 0xfffde51000007944 */ /* 0x002fea0003c3ffff */
        /* <DEDUP_REMOVED lines=13> */
[----:B-----5:R-:W-:Y:S05]  /*287b0*/  CALL.REL.NOINC `($_ZN7cutlass13device_kernelIN5flash19enable_sm80_to_sm89INS1_16FlashAttnBwdSm80INS1_25CollectiveMainloopBwdSm80ILi2ELi2EN4cute5tupleIJNS5_1CILi128EEES8_NS7_ILi64EEEEEENS_10bfloat16_tEfNS_4arch4Sm80ELb0ELb0ELb1ELb1ELb1ELb0ELb0ELb0ELi2ELi4ELi4ELi4ELb0EEENS1_24CollectiveEpilogueBwdGQAISA_fSD_Li256ELb1ELb1EEENS1_19SingleTileSchedulerILb1ELb0ELb0ELi128EEEEEEEEEvNT_6ParamsE$_ZN4cute3eso3ESOILb0ELb0EJiiEEC2ERKiS4_) ;  /* 0xfffde43000007944 */ /* 0x020fea0003c3ffff */
        /* <DEDUP_REMOVED lines=50> */
[----:B--2---:R-:W-:Y:S05]  /*28ae0*/  CALL.REL.NOINC `($_ZN7cutlass13device_kernelIN5flash19enable_sm80_to_sm89INS1_16FlashAttnBwdSm80INS1_25CollectiveMainloopBwdSm80ILi2ELi2EN4cute5tupleIJNS5_1CILi128EEES8_NS7_ILi64EEEEEENS_10bfloat16_tEfNS_4arch4Sm80ELb0ELb0ELb1ELb1ELb1ELb0ELb0ELb0ELi2ELi4ELi4ELi4ELb0EEENS1_24CollectiveEpilogueBwdGQAISA_fSD_Li256ELb1ELb1EEENS1_19SingleTileSchedulerILb1ELb0ELb0ELi128EEEEEEEEEvNT_6ParamsE$_ZN4cute3eso3ESOILb1ELb0EJNS_6LayoutINS_5tupleIJNS3_IJNS_1CILi1EEENS4_ILi2EEEEEES6_NS4_ILi8EEEEEENS3_IJNS3_IJS5_S5_EEES6_NS4_ILi4EEEEEEEENS_10ViewEngineIPKN7cutlass5ArrayIfLi2ELb1EEEEEEEC2ERKSD_RKSK_) ;  /* 0xfffe08e000007944 */ /* 0x004fea0003c3ffff */
[----:B------:R2:W5:Y:S01]  /*28af0*/  LDL.64 R10, [R14] ;  /* 0x000000000e0a7983 */ /* 0x0005620000100a00 */
[----:B-1----:R-:W-:Y:S01]  /*28b00*/  IMAD.MOV.U32 R8, RZ, RZ, R4 ;  /* 0x000000ffff087224 */ /* 0x002fe200078e0004 */
[----:B------:R-:W-:-:S02]  /*28b10*/  MOV R5, R3 ;  /* 0x0000000300057202 */ /* 0x000fc40000000f00 */
[----:B------:R-:W-:Y:S02]  /*28b20*/  MOV R6, 0x28b40 ;  /* 0x00028b4000067802 */ /* 0x000fe40000000f00 */
[----:B--2--5:R-:W-:Y:S05]  /*28b30*/  CALL.REL.NOINC `($_ZN7cutlass13device_kernelIN5flash19enable_sm80_to_sm89INS1_16FlashAttnBwdSm80INS1_25CollectiveMainloopBwdSm80ILi2ELi2EN4cute5tupleIJNS5_1CILi128EEES8_NS7_ILi64EEEEEENS_10bfloat16_tEfNS_4arch4Sm80ELb0ELb0ELb1ELb1ELb1ELb0ELb0ELb0ELi2ELi4ELi4ELi4ELb0EEENS1_24CollectiveEpilogueBwdGQAISA_fSD_Li256ELb1ELb1EEENS1_19SingleTileSchedulerILb1ELb0ELb0ELi128EEEEEEEEEvNT_6ParamsE$_ZN4cute3eso3ESOILb1ELb0EJNS_6LayoutINS_5tupleIJNS3_IJNS_1CILi1EEENS4_ILi2EEEEEES6_NS4_ILi8EEEEEENS3_IJNS3_IJS5_S5_EEES6_NS4_ILi4EEEEEEEENS_10ViewEngineIPN7cutlass5ArrayINSF_10bfloat16_tELi2ELb0EEEEEEEC2ERKSD_RKSK_) ;  /* 0xfffe08f000007944 */ /* 0x024fea0003c3ffff */
        /* <DEDUP_REMOVED lines=133> */
[----:B---3--:R-:W-:Y:S05]  /*29390*/  CALL.REL.NOINC `($_ZN7cutlass13device_kernelIN5flash19enable_sm80_to_sm89INS1_16FlashAttnBwdSm80INS1_25CollectiveMainloopBwdSm80ILi2ELi2EN4cute5tupleIJNS5_1CILi128EEES8_NS7_ILi64EEEEEENS_10bfloat16_tEfNS_4arch4Sm80ELb0ELb0ELb1ELb1ELb1ELb0ELb0ELb0ELi2ELi4ELi4ELi4ELb0EEENS1_24CollectiveEpilogueBwdGQAISA_fSD_Li256ELb1ELb1EEENS1_19SingleTileSchedulerILb1ELb0ELb0ELi128EEEEEEEEEvNT_6ParamsE$_ZN4cute3eso3ESOILb1ELb0EJNS_6LayoutINS_5tupleIJNS3_IJNS_1CILi1EEENS3_IJNS4_ILi4EEENS4_ILi2EEEEEEEEES7_S6_EEENS3_IJNS3_IJNS4_ILi0EEENS3_IJS5_NS4_ILi8EEEEEEEEES6_NS4_ILi16EEEEEEEENS_10ViewEngineIPN7cutlass10bfloat16_tEEEEEC2ERKSH_RKSM_) ;  /* 0xfffdff9000007944 */ /* 0x008fea0003c3ffff */
[----:B------:R2:W5:Y:S04]  /*293a0*/  LDL.64 R58, [R24+0xb8] ;  /* 0x0000b800183a7983 */ /* 0x0005680000100a00 */
[----:B-1----:R2:W5:Y:S01]  /*293b0*/  LDL.64 R2, [R14] ;  /* 0x000000000e027983 */ /* 0x0025620000100a00 */
[----:B------:R-:W-:-:S03]  /*293c0*/  MOV R6, 0x293e0 ;  /* 0x000293e000067802 */ /* 0x000fc60000000f00 */
[----:B--2--5:R-:W-:Y:S05]  /*293d0*/  CALL.REL.NOINC `($_ZN7cutlass13device_kernelIN5flash19enable_sm80_to_sm89INS1_16FlashAttnBwdSm80INS1_25CollectiveMainloopBwdSm80ILi2ELi2EN4cute5tupleIJNS5_1CILi128EEES8_NS7_ILi64EEEEEENS_10bfloat16_tEfNS_4arch4Sm80ELb0ELb0ELb1ELb1ELb1ELb0ELb0ELb0ELi2ELi4ELi4ELi4ELb0EEENS1_24CollectiveEpilogueBwdGQAISA_fSD_Li256ELb1ELb1EEENS1_19SingleTileSchedulerILb1ELb0ELb0ELi128EEEEEEEEEvNT_6ParamsE$_ZN4cute3eso3ESOILb1ELb0EJNS_6LayoutINS_5tupleIJNS3_IJNS_1CILi1EEENS3_IJNS4_ILi2EEES6_EEEEEES6_NS4_ILi4EEEEEENS3_IJNS3_IJNS4_ILi0EEENS3_IJS5_S9_EEEEEES6_NS4_ILi8EEEEEEEENS_10ViewEngineIPjEEEEC2ERKSG_RKSJ_) ;  /* 0xfffdff0000007944 */ /* 0x024fea0003c3ffff */
[----:B------:R-:W-:Y:S01]  /*293e0*/  ULDC.64 UR4, c[0x0][0x118] ;  /* 0x0000460000047ab9 */ /* 0x000fe20000000a00 */
[----:B------:R2:W5:Y:S04]  /*293f0*/  LDL.64 R50, [R14] ;  /* 0x000000000e327983 */ /* 0x0005680000100a00 */
[----:B-1----:R-:W3:Y:S04]  /*29400*/  LD.E R4, [R58.64] ;  /* 0x000000043a047980 */ /* 0x002ee8000c101900 */
[----:B------:R-:W4:Y:S01]  /*29410*/  LD.E R2, [R58.64+0x4] ;  /* 0x000004043a027980 */ /* 0x000f22000c101900 */
[----:B------:R-:W-:-:S03]  /*29420*/  MOV R8, 0x29460 ;  /* 0x0002946000087802 */ /* 0x000fc60000000f00 */
[----:B---3--:R2:W-:Y:S04]  /*29430*/  STL [R1+0x794], R4 ;  /* 0x0007940401007387 */ /* 0x0085e80000100800 */
[----:B----4-:R2:W-:Y:S02]  /*29440*/  STL [R1+0x798], R2 ;  /* 0x0007980201007387 */ /* 0x0105e40000100800 */
[----:B--2--5:R-:W-:Y:S05]  /*29450*/  CALL.REL.NOINC `($_ZN7cutlass13device_kernelIN5flash19enable_sm80_to_sm89INS1_16FlashAttnBwdSm80INS1_25CollectiveMainloopBwdSm80ILi2ELi2EN4cute5tupleIJNS5_1CILi128EEES8_NS7_ILi64EEEEEENS_10bfloat16_tEfNS_4arch4Sm80ELb0ELb0ELb1ELb1ELb1ELb0ELb0ELb0ELi2ELi4ELi4ELi4ELb0EEENS1_24CollectiveEpilogueBwdGQAISA_fSD_Li256ELb1ELb1EEENS1_19SingleTileSchedulerILb1ELb0ELb0ELi128EEEEEEEEEvNT_6ParamsE$_ZZN4cute6upcastILi2ENS_5tupleIJNS1_IJNS_1CILi1EEENS1_IJNS2_ILi2EEES4_S4_EEEEEES4_NS1_IJS4_S4_EEEEEENS1_IJNS1_IJNS2_ILi0EEENS1_IJS3_NS2_ILi512EEEiEEEEEENS2_ILi4096EEENS1_IJiNS2_ILi8192EEEEEEEEEEEDaRKT0_RKT1_ENKUlRKT_RKT0_E_clIS6_SC_EEDaSP_SS_) ;  /* 0xfffe584000007944 */ /* 0x024fea0003c3ffff */
[----:B------:R2:W5:Y:S01]  /*29460*/  LDL R3, [R1+0x798] ;  /* 0x0007980001037983 */ /* 0x0005620000100800 */
[----:B------:R-:W-:-:S03]  /*29470*/  MOV R10, 0x29490 ;  /* 0x00029490000a7802 */ /* 0x000fc60000000f00 */
[----:B-12--5:R-:W-:Y:S05]  /*29480*/  CALL.REL.NOINC `($_ZN7cutlass13device_kernelIN5flash19enable_sm80_to_sm89INS1_16FlashAttnBwdSm80INS1_25CollectiveMainloopBwdSm80ILi2ELi2EN4cute5tupleIJNS5_1CILi128EEES8_NS7_ILi64EEEEEENS_10bfloat16_tEfNS_4arch4Sm80ELb0ELb0ELb1ELb1ELb1ELb0ELb0ELb0ELi2ELi4ELi4ELi4ELb0EEENS1_24CollectiveEpilogueBwdGQAISA_fSD_Li256ELb1ELb1EEENS1_19SingleTileSchedulerILb1ELb0ELb0ELi128EEEEEEEEEvNT_6ParamsE$_ZZN4cute6upcastILi2ENS_5tupleIJNS1_IJNS_1CILi1EEENS1_IJNS2_ILi2EEES4_S4_EEEEEES4_NS1_IJS4_S4_EEEEEENS1_IJNS1_IJNS2_ILi0EEENS1_IJS3_NS2_ILi512EEEiEEEEEENS2_ILi4096EEENS1_IJiNS2_ILi8192EEEEEEEEEEEDaRKT0_RKT1_ENKUlRKT_RKT0_E_clIS7_SF_EEDaSP_SS_) ;  /* 0xfffe590000007944 */ /* 0x026fea0003c3ffff */
[----:B-----5:R2:W-:Y:S01]  /*29490*/  STL [R1+0x750], R2 ;  /* 0x0007500201007387 */ /* 0x0205e20000100800 */
[----:B------:R-:W-:-:S03]  /*294a0*/  MOV R4, 0x294c0 ;  /* 0x000294c000047802 */ /* 0x000fc60000000f00 */
[----:B-12---:R-:W-:Y:S05]  /*294b0*/  CALL.REL.NOINC `($_ZN7cutlass13device_kernelIN5flash19enable_sm80_to_sm89INS1_16FlashAttnBwdSm80INS1_25CollectiveMainloopBwdSm80ILi2ELi2EN4cute5tupleIJNS5_1CILi128EEES8_NS7_ILi64EEEEEENS_10bfloat16_tEfNS_4arch4Sm80ELb0ELb0ELb1ELb1ELb1ELb0ELb0ELb0ELi2ELi4ELi4ELi4ELb0EEENS1_24CollectiveEpilogueBwdGQAISA_fSD_Li256ELb1ELb1EEENS1_19SingleTileSchedulerILb1ELb0ELb0ELi128EEEEEEEEEvNT_6ParamsE$_ZN4cute3eso3ESOILb0ELb0EJNS_5tupleIJNS_1CILi0EEENS2_IJNS3_ILi1EEENS3_ILi256EEEiEEEEEENS3_ILi2048EEENS2_IJiNS3_ILi4096EEEEEEEEC2ERKS8_RKS9_RKSB_) ;  /* 0xfffdc90000007944 */ /* 0x006fea0003c3ffff */
[----:B------:R2:W5:Y:S04]  /*294c0*/  LDL R5, [R14] ;  /* 0x000000000e057983 */ /* 0x0005680000100800 */
[----:B-1----:R2:W5:Y:S01]  /*294d0*/  LDL R3, [R14+0x4] ;  /* 0x000004000e037983 */ /* 0x0025620000100800 */
[----:B------:R-:W-:-:S03]  /*294e0*/  MOV R4, 0x29500 ;  /* 0x0002950000047802 */ /* 0x000fc60000000f00 */
[----:B--2--5:R-:W-:Y:S05]  /*294f0*/  CALL.REL.NOINC `($_ZN7cutlass13device_kernelIN5flash19enable_sm80_to_sm89INS1_16FlashAttnBwdSm80INS1_25CollectiveMainloopBwdSm80ILi2ELi2EN4cute5tupleIJNS5_1CILi128EEES8_NS7_ILi64EEEEEENS_10bfloat16_tEfNS_4arch4Sm80ELb0ELb0ELb1ELb1ELb1ELb0ELb0ELb0ELi2ELi4ELi4ELi4ELb0EEENS1_24CollectiveEpilogueBwdGQAISA_fSD_Li256ELb1ELb1EEENS1_19SingleTileSchedulerILb1ELb0ELb0ELi128EEEEEEEEEvNT_6ParamsE$_ZN4cute5tupleIJNS0_IJNS0_IJNS_1CILi1EEENS0_IJS2_NS1_ILi2EEES3_EEEEEES3_NS0_IJS3_S3_EEEEEENS0_IJNS0_IJNS1_ILi0EEENS0_IJS2_NS1_ILi256EEEiEEEEEENS1_ILi2048EEENS0_IJiNS1_ILi4096EEEEEEEEEEEC2ERKS7_RKSF_) ;  /* 0xfffe138000007944 */ /* 0x024fea0003c3ffff */
[----:B------:R1:W5:Y:S04]  /*29500*/  LDL R5, [R14] ;  /* 0x000000000e057983 */ /* 0x0003680000100800 */
[----:B------:R1:W5:Y:S01]  /*29510*/  LDL R4, [R14+0x4] ;  /* 0x000004000e047983 */ /* 0x0003620000100800 */
[----:B------:R-:W-:-:S03]  /*29520*/  MOV R6, 0x29540 ;  /* 0x0002954000067802 */ /* 0x000fc60000000f00 */
[----:B-1---5:R-:W-:Y:S05]  /*29530*/  CALL.REL.NOINC `($_ZN7cutlass13device_kernelIN5flash19enable_sm80_to_sm89INS1_16FlashAttnBwdSm80INS1_25CollectiveMainloopBwdSm80ILi2ELi2EN4cute5tupleIJNS5_1CILi128EEES8_NS7_ILi64EEEEEENS_10bfloat16_tEfNS_4arch4Sm80ELb0ELb0ELb1ELb1ELb1ELb0ELb0ELb0ELi2ELi4ELi4ELi4ELb0EEENS1_24CollectiveEpilogueBwdGQAISA_fSD_Li256ELb1ELb1EEENS1_19SingleTileSchedulerILb1ELb0ELb0ELi128EEEEEEEEEvNT_6ParamsE$_ZZN4cute7flattenINS_5tupleIJNS1_IJNS_1CILi0EEENS1_IJNS2_ILi1EEENS2_ILi512EEEiEEEEEENS2_ILi4096EEENS1_IJiNS2_ILi8192EEEEEEEEEEEDaRKT_ENKUlRKT_E_clIS7_EEDaSH_) ;  /* 0xfffe5b9000007944 */ /* 0x022fea0003c3ffff */
[----:B------:R2:W5:Y:S01]  /*29540*/  LDL R3, [R1+0x798] ;  /* 0x0007980001037983 */ /* 0x0005620000100800 */
[----:B------:R-:W-:-:S03]  /*29550*/  MOV R2, 0x29570 ;  /* 0x0002957000027802 */ /* 0x000fc60000000f00 */
[----:B-12--5:R-:W-:Y:S05]  /*29560*/  CALL.REL.NOINC `($_ZN7cutlass13device_kernelIN5flash19enable_sm80_to_sm89INS1_16FlashAttnBwdSm80INS1_25CollectiveMainloopBwdSm80ILi2ELi2EN4cute5tupleIJNS5_1CILi128EEES8_NS7_ILi64EEEEEENS_10bfloat16_tEfNS_4arch4Sm80ELb0ELb0ELb1ELb1ELb1ELb0ELb0ELb0ELi2ELi4ELi4ELi4ELb0EEENS1_24CollectiveEpilogueBwdGQAISA_fSD_Li256ELb1ELb1EEENS1_19SingleTileSchedulerILb1ELb0ELb0ELi128EEEEEEEEEvNT_6ParamsE$_ZZN4cute7flattenINS_5tupleIJNS1_IJNS_1CILi0EEENS1_IJNS2_ILi1EEENS2_ILi512EEEiEEEEEENS2_ILi4096EEENS1_IJiNS2_ILi8192EEEEEEEEEEEDaRKT_ENKUlRKT_E_clISA_EEDaSH_) ;  /* 0xfffe5c0000007944 */ /* 0x026fea0003c3ffff */
[----:B------:R1:W-:Y:S01]  /*29570*/  STL [R14], R3 ;  /* 0x000000030e007387 */ /* 0x0003e20000100800 */
[----:B------:R-:W-:-:S03]  /*29580*/  MOV R6, 0x295a0 ;  /* 0x000295a000067802 */ /* 0x000fc60000000f00 */
[----:B-1----:R-:W-:Y:S05]  /*29590*/  CALL.REL.NOINC `($_ZN7cutlass13device_kernelIN5flash19enable_sm80_to_sm89INS1_16FlashAttnBwdSm80INS1_25CollectiveMainloopBwdSm80ILi2ELi2EN4cute5tupleIJNS5_1CILi128EEES8_NS7_ILi64EEEEEENS_10bfloat16_tEfNS_4arch4Sm80ELb0ELb0ELb1ELb1ELb1ELb0ELb0ELb0ELi2ELi4ELi4ELi4ELb0EEENS1_24CollectiveEpilogueBwdGQAISA_fSD_Li256ELb1ELb1EEENS1_19SingleTileSchedulerILb1ELb0ELb0ELi128EEEEEEEEEvNT_6ParamsE$_ZZN4cute12filter_tupleINS_5tupleIJNS1_IJNS_1CILi0EEENS1_IJNS2_ILi1EEENS2_ILi512EEEiEEEEEENS2_ILi4096EEENS1_IJiNS2_ILi8192EEEEEEEEEZNS_7flattenISB_EEDaRKT_EUlRKT_E_EEDaSF_OT0_ENKUlDpSI_E_clIJNS1_IJS3_S4_S5_iEEENS1_IJS8_EEESA_EEEDaSM_) ;  /* 0xfffe1ea000007944 */ /* 0x002fea0003c3ffff */
[----:B------:R-:W-:Y:S02]  /*295a0*/  ULDC.64 UR4, c[0x0][0x118] ;  /* 0x0000460000047ab9 */ /* 0x000fe40000000a00 */
[----:B------:R1:W5:Y:S01]  /*295b0*/  LD.E.64 R2, [R58.64+0x8] ;  /* 0x000008043a027980 */ /* 0x000362000c101b00 */
[----:B------:R-:W-:-:S02]  /*295c0*/  MOV R9, R56 ;  /* 0x0000003800097202 */ /* 0x000fc40000000f00 */
[----:B------:R-:W-:Y:S02]  /*295d0*/  MOV R8, 0x295f0 ;  /* 0x000295f000087802 */ /* 0x000fe40000000f00 */
[----:B-1---5:R-:W-:Y:S05]  /*295e0*/  CALL.REL.NOINC `($_ZN7cutlass13device_kernelIN5flash19enable_sm80_to_sm89INS1_16FlashAttnBwdSm80INS1_25CollectiveMainloopBwdSm80ILi2ELi2EN4cute5tupleIJNS5_1CILi128EEES8_NS7_ILi64EEEEEENS_10bfloat16_tEfNS_4arch4Sm80ELb0ELb0ELb1ELb1ELb1ELb0ELb0ELb0ELi2ELi4ELi4ELi4ELb0EEENS1_24CollectiveEpilogueBwdGQAISA_fSD_Li256ELb1ELb1EEENS1_19SingleTileSchedulerILb1ELb0ELb0ELi128EEEEEEEEEvNT_6ParamsE$_ZN4cute8smem_ptrIPN7cutlass10bfloat16_tEECI1NS_12iter_adaptorIS3_S4_EEES3_) ;  /* 0xfffe1c5000007944 */ /* 0x022fea0003c3ffff */
[----:B-1----:R1:W5:Y:S01]  /*295f0*/  LDL.64 R2, [R14] ;  /* 0x000000000e027983 */ /* 0x0023620000100a00 */
[----:B------:R-:W-:-:S03]  /*29600*/  MOV R8, 0x29620 ;  /* 0x0002962000087802 */ /* 0x000fc60000000f00 */
[----:B-1---5:R-:W-:Y:S05]  /*29610*/  CALL.REL.NOINC `($_ZN7cutlass13device_kernelIN5flash19enable_sm80_to_sm89INS1_16FlashAttnBwdSm80INS1_25CollectiveMainloopBwdSm80ILi2ELi2EN4cute5tupleIJNS5_1CILi128EEES8_NS7_ILi64EEEEEENS_10bfloat16_tEfNS_4arch4Sm80ELb0ELb0ELb1ELb1ELb1ELb0ELb0ELb0ELi2ELi4ELi4ELi4ELb0EEENS1_24CollectiveEpilogueBwdGQAISA_fSD_Li256ELb1ELb1EEENS1_19SingleTileSchedulerILb1ELb0ELb0ELi128EEEEEEEEEvNT_6ParamsE$_ZN4cute8smem_ptrIPjECI1NS_12iter_adaptorIS1_S2_EEES1_) ;  /* 0xfffe1ce000007944 */ /* 0x022fea0003c3ffff */
[----:B------:R-:W2:Y:S01]  /*29620*/  LDL.64 R8, [R14] ;  /* 0x000000000e087983 */ /* 0x000ea20000100a00 */
[----:B-1----:R-:W-:Y:S01]  /*29630*/  MOV R3, R4 ;  /* 0x0000000400037202 */ /* 0x002fe20000000f00 */
[----:B------:R-:W-:Y:S01]  /*29640*/  IMAD.MOV.U32 R2, RZ, RZ, R5 ;  /* 0x000000ffff027224 */ /* 0x000fe200078e0005 */
[----:B------:R-:W-:Y:S01]  /*29650*/  MOV R4, 0x29680 ;  /* 0x0002968000047802 */ /* 0x000fe20000000f00 */
[----:B--2---:R1:W-:Y:S04]  /*29660*/  STL.64 [R1+0x750], R8 ;  /* 0x0007500801007387 */ /* 0x0043e80000100a00 */
[----:B-1----:R-:W-:Y:S05]  /*29670*/  CALL.REL.NOINC `($_ZN7cutlass13device_kernelIN5flash19enable_sm80_to_sm89INS1_16FlashAttnBwdSm80INS1_25CollectiveMainloopBwdSm80ILi2ELi2EN4cute5tupleIJNS5_1CILi128EEES8_NS7_ILi64EEEEEENS_10bfloat16_tEfNS_4arch4Sm80ELb0ELb0ELb1ELb1ELb1ELb0ELb0ELb0ELi2ELi4ELi4ELi4ELb0EEENS1_24CollectiveEpilogueBwdGQAISA_fSD_Li256ELb1ELb1EEENS1_19SingleTileSchedulerILb1ELb0ELb0ELi128EEEEEEEEEvNT_6ParamsE$_ZN4cute3eso3ESOILb0ELb0EJNS_6LayoutINS_5tupleIJNS3_IJNS_1CILi1EEENS3_IJS5_NS4_ILi2EEES6_EEEEEES6_NS3_IJS6_S6_EEEEEENS3_IJNS3_IJNS4_ILi0EEENS3_IJS5_NS4_ILi256EEEiEEEEEENS4_ILi2048EEENS3_IJiNS4_ILi4096EEEEEEEEEEENS_10ViewEngineINS_8smem_ptrIPjEEEEEEC2ERKSJ_RKSO_) ;  /* 0xfffdcb0000007944 */ /* 0x002fea0003c3ffff */
        /* <DEDUP_REMOVED lines=224> */
[----:B---3--:R-:W-:Y:S05]  /*2a480*/  CALL.REL.NOINC `($_ZN7cutlass13device_kernelIN5flash19enable_sm80_to_sm89INS1_16FlashAttnBwdSm80INS1_25CollectiveMainloopBwdSm80ILi2ELi2EN4cute5tupleIJNS5_1CILi128EEES8_NS7_ILi64EEEEEENS_10bfloat16_tEfNS_4arch4Sm80ELb0ELb0ELb1ELb1ELb1ELb0ELb0ELb0ELi2ELi4ELi4ELi4ELb0EEENS1_24CollectiveEpilogueBwdGQAISA_fSD_Li256ELb1ELb1EEENS1_19SingleTileSchedulerILb1ELb0ELb0ELi128EEEEEEEEEvNT_6ParamsE$_ZN4cute3eso3ESOILb1ELb0EJNS_6LayoutINS_5tupleIJNS3_IJNS_1CILi1EEENS3_IJNS4_ILi4EEENS4_ILi2EEEEEEEEES7_S6_EEENS3_IJNS3_IJNS4_ILi0EEENS3_IJS5_NS4_ILi8EEEEEEEEES6_NS4_ILi16EEEEEEEENS_10ViewEngineIPN7cutlass10bfloat16_tEEEEEC2ERKSH_RKSM_) ;  /* 0xfffdeea000007944 */ /* 0x008fea0003c3ffff */
[----:B-1----:R1:W5:Y:S04]  /*2a490*/  LDL.64 R50, [R24+0xc0] ;  /* 0x0000c00018327983 */ /* 0x0023680000100a00 */
[----:B------:R1:W5:Y:S01]  /*2a4a0*/  LDL.64 R2, [R14] ;  /* 0x000000000e027983 */ /* 0x0003620000100a00 */
[----:B------:R-:W-:-:S03]  /*2a4b0*/  MOV R6, 0x2a4d0 ;  /* 0x0002a4d000067802 */ /* 0x000fc60000000f00 */
[----:B-1---5:R-:W-:Y:S05]  /*2a4c0*/  CALL.REL.NOINC `($_ZN7cutlass13device_kernelIN5flash19enable_sm80_to_sm89INS1_16FlashAttnBwdSm80INS1_25CollectiveMainloopBwdSm80ILi2ELi2EN4cute5tupleIJNS5_1CILi128EEES8_NS7_ILi64EEEEEENS_10bfloat16_tEfNS_4arch4Sm80ELb0ELb0ELb1ELb1ELb1ELb0ELb0ELb0ELi2ELi4ELi4ELi4ELb0EEENS1_24CollectiveEpilogueBwdGQAISA_fSD_Li256ELb1ELb1EEENS1_19SingleTileSchedulerILb1ELb0ELb0ELi128EEEEEEEEEvNT_6ParamsE$_ZN4cute3eso3ESOILb1ELb0EJNS_6LayoutINS_5tupleIJNS3_IJNS_1CILi1EEENS3_IJNS4_ILi2EEES6_EEEEEES6_NS4_ILi4EEEEEENS3_IJNS3_IJNS4_ILi0EEENS3_IJS5_S9_EEEEEES6_NS4_ILi8EEEEEEEENS_10ViewEngineIPjEEEEC2ERKSG_RKSJ_) ;  /* 0xfffdee1000007944 */ /* 0x022fea0003c3ffff */
        /* <DEDUP_REMOVED lines=118> */
[----:B----45:R-:W-:Y:S05]  /*2ac30*/  CALL.REL.NOINC `($_ZN7cutlass13device_kernelIN5flash19enable_sm80_to_sm89INS1_16FlashAttnBwdSm80INS1_25CollectiveMainloopBwdSm80ILi2ELi2EN4cute5tupleIJNS5_1CILi128EEES8_NS7_ILi64EEEEEENS_10bfloat16_tEfNS_4arch4Sm80ELb0ELb0ELb1ELb1ELb1ELb0ELb0ELb0ELi2ELi4ELi4ELi4ELb0EEENS1_24CollectiveEpilogueBwdGQAISA_fSD_Li256ELb1ELb1EEENS1_19SingleTileSchedulerILb1ELb0ELb0ELi128EEEEEEEEEvNT_6ParamsE$_ZN4cute8smem_ptrIPN7cutlass10bfloat16_tEECI1NS_12iter_adaptorIS3_S4_EEES3_) ;  /* 0xfffe060000007944 */ /* 0x030fea0003c3ffff */
[----:B-1----:R1:W5:Y:S01]  /*2ac40*/  LDL.64 R2, [R1+0x758] ;  /* 0x0007580001027983 */ /* 0x0023620000100a00 */
[----:B------:R-:W-:-:S03]  /*2ac50*/  MOV R6, 0x2ac70 ;  /* 0x0002ac7000067802 */ /* 0x000fc60000000f00 */
[----:B-1---5:R-:W-:Y:S05]  /*2ac60*/  CALL.REL.NOINC `($_ZN7cutlass13device_kernelIN5flash19enable_sm80_to_sm89INS1_16FlashAttnBwdSm80INS1_25CollectiveMainloopBwdSm80ILi2ELi2EN4cute5tupleIJNS5_1CILi128EEES8_NS7_ILi64EEEEEENS_10bfloat16_tEfNS_4arch4Sm80ELb0ELb0ELb1ELb1ELb1ELb0ELb0ELb0ELi2ELi4ELi4ELi4ELb0EEENS1_24CollectiveEpilogueBwdGQAISA_fSD_Li256ELb1ELb1EEENS1_19SingleTileSchedulerILb1ELb0ELb0ELi128EEEEEEEEEvNT_6ParamsE$_ZN4cute3eso3ESOILb1ELb0EJNS_14ComposedLayoutINS_7SwizzleILi3ELi3ELi3EEENS_1CILj0EEENS_6LayoutINS_5tupleIJNS5_ILi64EEENS5_ILi128EEEEEENS8_IJNS5_ILi1EEES9_EEEEEEENS_10ViewEngineINS_8smem_ptrIPN7cutlass10bfloat16_tEEEEEEEC2ERKSF_RKSM_) ;  /* 0xfffdcbe000007944 */ /* 0x022fea0003c3ffff */
[----:B-1----:R1:W5:Y:S01]  /*2ac70*/  LDL.64 R2, [R1+0x758] ;  /* 0x0007580001027983 */ /* 0x0023620000100a00 */
[----:B------:R-:W-:-:S03]  /*2ac80*/  MOV R6, 0x2aca0 ;  /* 0x0002aca000067802 */ /* 0x000fc60000000f00 */
[----:B-1---5:R-:W-:Y:S05]  /*2ac90*/  CALL.REL.NOINC `($_ZN7cutlass13device_kernelIN5flash19enable_sm80_to_sm89INS1_16FlashAttnBwdSm80INS1_25CollectiveMainloopBwdSm80ILi2ELi2EN4cute5tupleIJNS5_1CILi128EEES8_NS7_ILi64EEEEEENS_10bfloat16_tEfNS_4arch4Sm80ELb0ELb0ELb1ELb1ELb1ELb0ELb0ELb0ELi2ELi4ELi4ELi4ELb0EEENS1_24CollectiveEpilogueBwdGQAISA_fSD_Li256ELb1ELb1EEENS1_19SingleTileSchedulerILb1ELb0ELb0ELi128EEEEEEEEEvNT_6ParamsE$_ZN4cute3eso3ESOILb1ELb0EJNS_14ComposedLayoutINS_7SwizzleILi3ELi3ELi3EEENS_1CILj0EEENS_6LayoutINS_5tupleIJNS8_IJNS8_IJNS5_ILi4EEENS5_ILi8EEEEEENS8_IJNS5_ILi2EEENS5_ILi1EEEEEEEEENS8_IJNS8_IJSC_SC_EEESB_EEEEEENS8_IJNS8_IJNS8_IJNS5_ILi128EEESD_EEENS8_IJSA_NS5_ILi0EEEEEEEEENS8_IJNS8_IJNS5_ILi64EEENS5_ILi512EEEEEENS8_IJNS5_ILi16EEENS5_ILi1024EEEEEEEEEEEEEEEENS_10ViewEngineINS_8smem_ptrIPN7cutlass10bfloat16_tEEEEEEEC2ERKSX_RKS14_) ;  /* 0xfffdcc5000007944 */ /* 0x022fea0003c3ffff */
        /* <DEDUP_REMOVED lines=23> */
[----:B------:R2:W-:Y:S01]  /*2ae10*/  STL [R14], R2 ;  /* 0x000000020e007387 */ /* 0x0005e20000100800 */
[----:B------:R-:W-:Y:S02]  /*2ae20*/  MOV R4, R56 ;  /* 0x0000003800047202 */ /* 0x000fe40000000f00 */
[----:B------:R-:W-:Y:S01]  /*2ae30*/  MOV R8, 0x2ae60 ;  /* 0x0002ae6000087802 */ /* 0x000fe20000000f00 */
[----:B------:R2:W-:Y:S04]  /*2ae40*/  STL [R14+0x4], R3 ;  /* 0x000004030e007387 */ /* 0x0005e80000100800 */
[----:B-12---:R-:W-:Y:S05]  /*2ae50*/  CALL.REL.NOINC `($_ZN7cutlass13device_kernelIN5flash19enable_sm80_to_sm89INS1_16FlashAttnBwdSm80INS1_25CollectiveMainloopBwdSm80ILi2ELi2EN4cute5tupleIJNS5_1CILi128EEES8_NS7_ILi64EEEEEENS_10bfloat16_tEfNS_4arch4Sm80ELb0ELb0ELb1ELb1ELb1ELb0ELb0ELb0ELi2ELi4ELi4ELi4ELb0EEENS1_24CollectiveEpilogueBwdGQAISA_fSD_Li256ELb1ELb1EEENS1_19SingleTileSchedulerILb1ELb0ELb0ELi128EEEEEEEEEvNT_6ParamsE$_ZZN4cute12filter_tupleINS_5tupleIJNS1_IJiNS1_IJiNS_1CILi0EEEEEEEEENS1_IJNS_10UnderscoreENS1_IJS6_S6_EEEEEEEEES9_ZNS_4diceIS9_S9_EEDaRKT_RKT0_EUlRKT_RKT0_E_EEDaSD_SG_OT1_ENKUlDpSJ_E_clIJNS1_IJiiS3_EEENS1_IJEEEEEEDaSQ_) ;  /* 0xfffe065000007944 */ /* 0x006fea0003c3ffff */
[----:B------:R-:W-:Y:S02]  /*2ae60*/  MOV R70, 0x2ae80 ;  /* 0x0002ae8000467802 */ /* 0x000fe40000000f00 */
[----:B-12--5:R-:W-:Y:S05]  /*2ae70*/  CALL.REL.NOINC `($_ZN7cutlass13device_kernelIN5flash19enable_sm80_to_sm89INS1_16FlashAttnBwdSm80INS1_25CollectiveMainloopBwdSm80ILi2ELi2EN4cute5tupleIJNS5_1CILi128EEES8_NS7_ILi64EEEEEENS_10bfloat16_tEfNS_4arch4Sm80ELb0ELb0ELb1ELb1ELb1ELb0ELb0ELb0ELi2ELi4ELi4ELi4ELb0EEENS1_24CollectiveEpilogueBwdGQAISA_fSD_Li256ELb1ELb1EEENS1_19SingleTileSchedulerILb1ELb0ELb0ELi128EEEEEEEEEvNT_6ParamsE$_ZZN4cute7idx2crdINS_5tupleIJiiNS_1CILi0EEEEEENS1_IJNS1_IJNS2_ILi4EEENS2_ILi8EEEEEENS2_ILi2EEENS2_ILi1EEEEEEEEDaRKT_RKT0_ENKUlRKT_RKT0_E_clIiS7_EEDaSJ_SM_) ;  /* 0xfffe43a000007944 */ /* 0x026fea0003c3ffff */
[----:B------:R-:W-:Y:S02]  /*2ae80*/  MOV R2, 0x2aea0 ;  /* 0x0002aea000027802 */ /* 0x000fe40000000f00 */
[----:B-1----:R-:W-:Y:S05]  /*2ae90*/  CALL.REL.NOINC `($_ZN7cutlass13device_kernelIN5flash19enable_sm80_to_sm89INS1_16FlashAttnBwdSm80INS1_25CollectiveMainloopBwdSm80ILi2ELi2EN4cute5tupleIJNS5_1CILi128EEES8_NS7_ILi64EEEEEENS_10bfloat16_tEfNS_4arch4Sm80ELb0ELb0ELb1ELb1ELb1ELb0ELb0ELb0ELi2ELi4ELi4ELi4ELb0EEENS1_24CollectiveEpilogueBwdGQAISA_fSD_Li256ELb1ELb1EEENS1_19SingleTileSchedulerILb1ELb0ELb0ELi128EEEEEEEEEvNT_6ParamsE$_ZZN4cute7idx2crdINS_5tupleIJiiNS_1CILi0EEEEEENS1_IJNS1_IJNS2_ILi4EEENS2_ILi8EEEEEENS2_ILi2EEENS2_ILi1EEEEEEEEDaRKT_RKT0_ENKUlRKT_RKT0_E_clIiS8_EEDaSJ_SM_) ;  /* 0xfffe47a000007944 */ /* 0x002fea0003c3ffff */
[----:B------:R1:W-:Y:S01]  /*2aea0*/  STL [R14], R6 ;  /* 0x000000060e007387 */ /* 0x0003e20000100800 */
[----:B------:R-:W-:Y:S02]  /*2aeb0*/  MOV R2, R56 ;  /* 0x0000003800027202 */ /* 0x000fe40000000f00 */
[----:B------:R-:W-:-:S02]  /*2aec0*/  MOV R70, 0x2aee0 ;  /* 0x0002aee000467802 */ /* 0x000fc40000000f00 */
[----:B-1----:R-:W-:Y:S05]  /*2aed0*/  CALL.REL.NOINC `($_ZN7cutlass13device_kernelIN5flash19enable_sm80_to_sm89INS1_16FlashAttnBwdSm80INS1_25CollectiveMainloopBwdSm80ILi2ELi2EN4cute5tupleIJNS5_1CILi128EEES8_NS7_ILi64EEEEEENS_10bfloat16_tEfNS_4arch4Sm80ELb0ELb0ELb1ELb1ELb1ELb0ELb0ELb0ELi2ELi4ELi4ELi4ELb0EEENS1_24CollectiveEpilogueBwdGQAISA_fSD_Li256ELb1ELb1EEENS1_19SingleTileSchedulerILb1ELb0ELb0ELi128EEEEEEEEEvNT_6ParamsE$_ZZN4cute9transformINS_5tupleIJiiNS_1CILi0EEEEEENS1_IJNS1_IJNS2_ILi4EEENS2_ILi8EEEEEENS2_ILi2EEENS2_ILi1EEEEEEZNS_7idx2crdIS4_SA_EEDaRKT_RKT0_EUlRKT_RKT0_E_EEDaSE_SH_OT1_ENKUlDpSK_E_clIJNS1_IJiiEEEiS3_EEEDaSR_) ;  /* 0xfffe4eb000007944 */ /* 0x002fea0003c3ffff */
[----:B------:R-:W-:Y:S02]  /*2aee0*/  MOV R6, 0x2af00 ;  /* 0x0002af0000067802 */ /* 0x000fe40000000f00 */
[----:B--2--5:R-:W-:Y:S05]  /*2aef0*/  CALL.REL.NOINC `($_ZN7cutlass13device_kernelIN5flash19enable_sm80_to_sm89INS1_16FlashAttnBwdSm80INS1_25CollectiveMainloopBwdSm80ILi2ELi2EN4cute5tupleIJNS5_1CILi128EEES8_NS7_ILi64EEEEEENS_10bfloat16_tEfNS_4arch4Sm80ELb0ELb0ELb1ELb1ELb1ELb0ELb0ELb0ELi2ELi4ELi4ELi4ELb0EEENS1_24CollectiveEpilogueBwdGQAISA_fSD_Li256ELb1ELb1EEENS1_19SingleTileSchedulerILb1ELb0ELb0ELi128EEEEEEEEEvNT_6ParamsE$_ZZN4cute13to_mixed_bitsINS_5tupleIJNS1_IJNS_1CILi4EEENS2_ILi8EEEEEENS2_ILi2EEENS2_ILi1EEEEEENS1_IJNS1_IJNS2_ILi128EEENS2_ILi0EEEEEES4_SA_EEENS1_IJNS1_IJiiEEEiSA_EEEEEDaRKT_RKT0_RKT1_ENKUlRKT_RKT0_RKT1_E_clIS5_SB_SD_EEDaSQ_ST_SW_) ;  /* 0xfffe103000007944 */ /* 0x024fea0003c3ffff */
[----:B------:R-:W-:Y:S02]  /*2af00*/  MOV R6, 0x2af20 ;  /* 0x0002af2000067802 */ /* 0x000fe40000000f00 */
[----:B------:R-:W-:Y:S05]  /*2af10*/  CALL.REL.NOINC `($_ZN7cutlass13device_kernelIN5flash19enable_sm80_to_sm89INS1_16FlashAttnBwdSm80INS1_25CollectiveMainloopBwdSm80ILi2ELi2EN4cute5tupleIJNS5_1CILi128EEES8_NS7_ILi64EEEEEENS_10bfloat16_tEfNS_4arch4Sm80ELb0ELb0ELb1ELb1ELb1ELb0ELb0ELb0ELi2ELi4ELi4ELi4ELb0EEENS1_24CollectiveEpilogueBwdGQAISA_fSD_Li256ELb1ELb1EEENS1_19SingleTileSchedulerILb1ELb0ELb0ELi128EEEEEEEEEvNT_6ParamsE$_ZZN4cute13to_mixed_bitsINS_5tupleIJNS1_IJNS_1CILi4EEENS2_ILi8EEEEEENS2_ILi2EEENS2_ILi1EEEEEENS1_IJNS1_IJNS2_ILi128EEENS2_ILi0EEEEEES4_SA_EEENS1_IJNS1_IJiiEEEiSA_EEEEEDaRKT_RKT0_RKT1_ENKUlRKT_RKT0_RKT1_E_clIS6_S4_iEEDaSQ_ST_SW_) ;  /* 0xfffe109000007944 */ /* 0x000fea0003c3ffff */
[----:B------:R-:W-:Y:S02]  /*2af20*/  MOV R5, R2 ;  /* 0x0000000200057202 */ /* 0x000fe40000000f00 */
[----:B------:R-:W-:-:S02]  /*2af30*/  MOV R2, 0x2af50 ;  /* 0x0002af5000027802 */ /* 0x000fc40000000f00 */
[----:B------:R-:W-:Y:S05]  /*2af40*/  CALL.REL.NOINC `($_ZN7cutlass13device_kernelIN5flash19enable_sm80_to_sm89INS1_16FlashAttnBwdSm80INS1_25CollectiveMainloopBwdSm80ILi2ELi2EN4cute5tupleIJNS5_1CILi128EEES8_NS7_ILi64EEEEEENS_10bfloat16_tEfNS_4arch4Sm80ELb0ELb0ELb1ELb1ELb1ELb0ELb0ELb0ELi2ELi4ELi4ELi4ELb0EEENS1_24CollectiveEpilogueBwdGQAISA_fSD_Li256ELb1ELb1EEENS1_19SingleTileSchedulerILb1ELb0ELb0ELi128EEEEEEEEEvNT_6ParamsE$_ZZN4cute13to_mixed_bitsINS_5tupleIJNS1_IJNS_1CILi4EEENS2_ILi8EEEEEENS2_ILi2EEENS2_ILi1EEEEEENS1_IJNS1_IJNS2_ILi128EEENS2_ILi0EEEEEES4_SA_EEENS1_IJNS1_IJiiEEEiSA_EEEEEDaRKT_RKT0_RKT1_ENKUlDpRKT_E_clIJNS_9MixedBitsILj0ELj384EEENSU_ILj0ELj8EEENS2_ILj0EEEEEEDaSR_) ;  /* 0xfffe0fa000007944 */ /* 0x000fea0003c3ffff */
        /* <DEDUP_REMOVED lines=13> */
[----:B-1----:R-:W-:Y:S05]  /*2b020*/  CALL.REL.NOINC `($_ZN7cutlass13device_kernelIN5flash19enable_sm80_to_sm89INS1_16FlashAttnBwdSm80INS1_25CollectiveMainloopBwdSm80ILi2ELi2EN4cute5tupleIJNS5_1CILi128EEES8_NS7_ILi64EEEEEENS_10bfloat16_tEfNS_4arch4Sm80ELb0ELb0ELb1ELb1ELb1ELb0ELb0ELb0ELi2ELi4ELi4ELi4ELb0EEENS1_24CollectiveEpilogueBwdGQAISA_fSD_Li256ELb1ELb1EEENS1_19SingleTileSchedulerILb1ELb0ELb0ELi128EEEEEEEEEvNT_6ParamsE$_ZN4cute3eso3ESOILb1ELb0EJNS_1CILi8EEEiiEEC2ERKS3_RKiS8_) ;  /* 0xfffdd22000007944 */ /* 0x002fea0003c3ffff */
[----:B-1----:R1:W5:Y:S01]  /*2b030*/  LDL.64 R2, [R1+0x758] ;  /* 0x0007580001027983 */ /* 0x0023620000100a00 */
[----:B------:R-:W-:Y:S01]  /*2b040*/  IMAD.MOV.U32 R5, RZ, RZ, 0x48 ;  /* 0x00000048ff057424 */ /* 0x000fe200078e00ff */
[----:B------:R-:W-:Y:S01]  /*2b050*/  LOP3.LUT P0, RZ, R11, 0x8, RZ, 0xc0, !PT ;  /* 0x000000080bff7812 */ /* 0x000fe2000780c0ff */
[----:B------:R-:W-:Y:S01]  /*2b060*/  IMAD.MOV.U32 R59, RZ, RZ, R23 ;  /* 0x000000ffff3b7224 */ /* 0x000fe200078e0017 */
[----:B------:R-:W-:-:S02]  /*2b070*/  MOV R6, 0x2b0a0 ;  /* 0x0002b0a000067802 */ /* 0x000fc40000000f00 */
[----:B------:R-:W-:-:S04]  /*2b080*/  SEL R5, R5, 0x38, !P0 ;  /* 0x0000003805057807 */ /* 0x000fc80004000000 */
[----:B-1---5:R-:W-:Y:S05]  /*2b090*/  CALL.REL.NOINC `($_ZN7cutlass13device_kernelIN5flash19enable_sm80_to_sm89INS1_16FlashAttnBwdSm80INS1_25CollectiveMainloopBwdSm80ILi2ELi2EN4cute5tupleIJNS5_1CILi128EEES8_NS7_ILi64EEEEEENS_10bfloat16_tEfNS_4arch4Sm80ELb0ELb0ELb1ELb1ELb1ELb0ELb0ELb0ELi2ELi4ELi4ELi4ELb0EEENS1_24CollectiveEpilogueBwdGQAISA_fSD_Li256ELb1ELb1EEENS1_19SingleTileSchedulerILb1ELb0ELb0ELi128EEEEEEEEEvNT_6ParamsE$_ZN4cute3eso3ESOILb0ELb1EJiNS_1CILi144EEENS2_ILi288EEEEEC2ERKiRKS3_RKS4_) ;  /* 0xfffdc38000007944 */ /* 0x022fea0003c3ffff */
[----:B-1----:R-:W2:Y:S01]  /*2b0a0*/  LDL R4, [R1+0x758] ;  /* 0x0007580001047983 */ /* 0x002ea20000100800 */
[----:B------:R-:W-:Y:S01]  /*2b0b0*/  IMAD.MOV.U32 R59, RZ, RZ, R23 ;  /* 0x000000ffff3b7224 */ /* 0x000fe200078e0017 */
[----:B------:R-:W-:Y:S02]  /*2b0c0*/  MOV R67, R12 ;  /* 0x0000000c00437202 */ /* 0x000fe40000000f00 */
[----:B------:R-:W-:Y:S01]  /*2b0d0*/  MOV R6, 0x2b100 ;  /* 0x0002b10000067802 */ /* 0x000fe20000000f00 */
[----:B--2---:R1:W-:Y:S04]  /*2b0e0*/  STL [R1+0x790], R4 ;  /* 0x0007900401007387 */ /* 0x0043e80000100800 */
[----:B-1----:R-:W-:Y:S05]  /*2b0f0*/  CALL.REL.NOINC `($_ZN7cutlass13device_kernelIN5flash19enable_sm80_to_sm89INS1_16FlashAttnBwdSm80INS1_25CollectiveMainloopBwdSm80ILi2ELi2EN4cute5tupleIJNS5_1CILi128EEES8_NS7_ILi64EEEEEENS_10bfloat16_tEfNS_4arch4Sm80ELb0ELb0ELb1ELb1ELb1ELb0ELb0ELb0ELi2ELi4ELi4ELi4ELb0EEENS1_24CollectiveEpilogueBwdGQAISA_fSD_Li256ELb1ELb1EEENS1_19SingleTileSchedulerILb1ELb0ELb0ELi128EEEEEEEEEvNT_6ParamsE$_ZN4cute3eso3ESOILb1ELb0EJNS_1CILi1EEENS_5tupleIJNS2_ILi8EEEiiEEENS2_ILi64EEENS4_IJiNS2_ILi144EEENS2_ILi288EEEEEENS2_ILi512EEEEEC2ERKS3_RKS6_RKS7_RKSA_RKSB_) ;  /* 0xfffdcc0000007944 */ /* 0x002fea0003c3ffff */
[----:B-1----:R1:W5:Y:S04]  /*2b100*/  LDL R5, [R1+0x760] ;  /* 0x0007600001057983 */ /* 0x0023680000100800 */
[----:B------:R1:W5:Y:S01]  /*2b110*/  LDL.64 R2, [R1+0x758] ;  /* 0x0007580001027983 */ /* 0x0003620000100a00 */
[----:B------:R-:W-:-:S02]  /*2b120*/  MOV R59, R23 ;  /* 0x00000017003b7202 */ /* 0x000fc40000000f00 */
[----:B------:R-:W-:Y:S02]  /*2b130*/  MOV R6, 0x2b150 ;  /* 0x0002b15000067802 */ /* 0x000fe40000000f00 */
[----:B-1---5:R-:W-:Y:S05]  /*2b140*/  CALL.REL.NOINC `($_ZN7cutlass13device_kernelIN5flash19enable_sm80_to_sm89INS1_16FlashAttnBwdSm80INS1_25CollectiveMainloopBwdSm80ILi2ELi2EN4cute5tupleIJNS5_1CILi128EEES8_NS7_ILi64EEEEEENS_10bfloat16_tEfNS_4arch4Sm80ELb0ELb0ELb1ELb1ELb1ELb0ELb0ELb0ELi2ELi4ELi4ELi4ELb0EEENS1_24CollectiveEpilogueBwdGQAISA_fSD_Li256ELb1ELb1EEENS1_19SingleTileSchedulerILb1ELb0ELb0ELi128EEEEEEEEEvNT_6ParamsE$_ZN4cute5tupleIJNS0_IJNS_1CILi8EEENS0_IJNS1_ILi2EEES3_S3_EEENS1_ILi1EEES4_S5_EEENS0_IJS5_NS0_IJS2_iiEEENS1_ILi64EEENS0_IJiNS1_ILi144EEENS1_ILi288EEEEEENS1_ILi512EEEEEEEEC2ERKS6_RKSD_) ;  /* 0xfffdfd3000007944 */ /* 0x022fea0003c3ffff */
[----:B------:R1:W5:Y:S04]  /*2b150*/  LDL R6, [R1+0x760] ;  /* 0x0007600001067983 */ /* 0x0003680000100800 */
[----:B------:R1:W5:Y:S01]  /*2b160*/  LDL.64 R2, [R1+0x758] ;  /* 0x0007580001027983 */ /* 0x0003620000100a00 */
[----:B------:R-:W-:-:S03]  /*2b170*/  MOV R4, 0x2b190 ;  /* 0x0002b19000047802 */ /* 0x000fc60000000f00 */
[----:B-1---5:R-:W-:Y:S05]  /*2b180*/  CALL.REL.NOINC `($_ZN7cutlass13device_kernelIN5flash19enable_sm80_to_sm89INS1_16FlashAttnBwdSm80INS1_25CollectiveMainloopBwdSm80ILi2ELi2EN4cute5tupleIJNS5_1CILi128EEES8_NS7_ILi64EEEEEENS_10bfloat16_tEfNS_4arch4Sm80ELb0ELb0ELb1ELb1ELb1ELb0ELb0ELb0ELi2ELi4ELi4ELi4ELb0EEENS1_24CollectiveEpilogueBwdGQAISA_fSD_Li256ELb1ELb1EEENS1_19SingleTileSchedulerILb1ELb0ELb0ELi128EEEEEEEEEvNT_6ParamsE$_ZZN4cute7flattenINS_5tupleIJNS_1CILi1EEENS1_IJNS2_ILi8EEEiiEEENS2_ILi64EEENS1_IJiNS2_ILi144EEENS2_ILi288EEEEEENS2_ILi512EEEEEEEEDaRKT_ENKUlRKT_E_clIS5_EEDaSH_) ;  /* 0xfffe401000007944 */ /* 0x022fea0003c3ffff */
[----:B------:R1:W-:Y:S01]  /*2b190*/  STL [R14], R2 ;  /* 0x000000020e007387 */ /* 0x0003e20000100800 */
[----:B------:R-:W-:Y:S02]  /*2b1a0*/  MOV R5, R6 ;  /* 0x0000000600057202 */ /* 0x000fe40000000f00 */
[----:B------:R-:W-:Y:S01]  /*2b1b0*/  MOV R4, 0x2b1e0 ;  /* 0x0002b1e000047802 */ /* 0x000fe20000000f00 */
[----:B------:R1:W-:Y:S04]  /*2b1c0*/  STL [R14+0x4], R3 ;  /* 0x000004030e007387 */ /* 0x0003e80000100800 */
[----:B-1----:R-:W-:Y:S05]  /*2b1d0*/  CALL.REL.NOINC `($_ZN7cutlass13device_kernelIN5flash19enable_sm80_to_sm89INS1_16FlashAttnBwdSm80INS1_25CollectiveMainloopBwdSm80ILi2ELi2EN4cute5tupleIJNS5_1CILi128EEES8_NS7_ILi64EEEEEENS_10bfloat16_tEfNS_4arch4Sm80ELb0ELb0ELb1ELb1ELb1ELb0ELb0ELb0ELi2ELi4ELi4ELi4ELb0EEENS1_24CollectiveEpilogueBwdGQAISA_fSD_Li256ELb1ELb1EEENS1_19SingleTileSchedulerILb1ELb0ELb0ELi128EEEEEEEEEvNT_6ParamsE$_ZZN4cute7flattenINS_5tupleIJNS_1CILi1EEENS1_IJNS2_ILi8EEEiiEEENS2_ILi64EEENS1_IJiNS2_ILi144EEENS2_ILi288EEEEEENS2_ILi512EEEEEEEEDaRKT_ENKUlRKT_E_clIS9_EEDaSH_) ;  /* 0xfffe3fe000007944 */ /* 0x002fea0003c3ffff */
[----:B------:R1:W-:Y:S01]  /*2b1e0*/  STL [R1+0x794], R2 ;  /* 0x0007940201007387 */ /* 0x0003e20000100800 */
[----:B------:R-:W-:Y:S01]  /*2b1f0*/  IMAD.MOV.U32 R59, RZ, RZ, R56 ;  /* 0x000000ffff3b7224 */ /* 0x000fe200078e0038 */
[----:B------:R-:W-:-:S02]  /*2b200*/  MOV R66, R41 ;  /* 0x0000002900427202 */ /* 0x000fc40000000f00 */
[----:B------:R-:W-:Y:S02]  /*2b210*/  MOV R4, 0x2b230 ;  /* 0x0002b23000047802 */ /* 0x000fe40000000f00 */
[----:B-1----:R-:W-:Y:S05]  /*2b220*/  CALL.REL.NOINC `($_ZN7cutlass13device_kernelIN5flash19enable_sm80_to_sm89INS1_16FlashAttnBwdSm80INS1_25CollectiveMainloopBwdSm80ILi2ELi2EN4cute5tupleIJNS5_1CILi128EEES8_NS7_ILi64EEEEEENS_10bfloat16_tEfNS_4arch4Sm80ELb0ELb0ELb1ELb1ELb1ELb0ELb0ELb0ELi2ELi4ELi4ELi4ELb0EEENS1_24CollectiveEpilogueBwdGQAISA_fSD_Li256ELb1ELb1EEENS1_19SingleTileSchedulerILb1ELb0ELb0ELi128EEEEEEEEEvNT_6ParamsE$_ZZN4cute12filter_tupleINS_5tupleIJNS_1CILi1EEENS1_IJNS2_ILi8EEEiiEEENS2_ILi64EEENS1_IJiNS2_ILi144EEENS2_ILi288EEEEEENS2_ILi512EEEEEEZNS_7flattenISB_EEDaRKT_EUlRKT_E_EEDaSF_OT0_ENKUlDpSI_E_clIJNS1_IJS3_EEES5_NS1_IJS6_EEES9_NS1_IJSA_EEEEEEDaSM_) ;  /* 0xfffe085000007944 */ /* 0x002fea0003c3ffff */
[----:B------:R-:W-:Y:S02]  /*2b230*/  MOV R59, R23 ;  /* 0x00000017003b7202 */ /* 0x000fe40000000f00 */
[----:B------:R-:W-:Y:S02]  /*2b240*/  MOV R6, 0x2b260 ;  /* 0x0002b26000067802 */ /* 0x000fe40000000f00 */
[----:B--2--5:R-:W-:Y:S05]  /*2b250*/  CALL.REL.NOINC `($_ZN7cutlass13device_kernelIN5flash19enable_sm80_to_sm89INS1_16FlashAttnBwdSm80INS1_25CollectiveMainloopBwdSm80ILi2ELi2EN4cute5tupleIJNS5_1CILi128EEES8_NS7_ILi64EEEEEENS_10bfloat16_tEfNS_4arch4Sm80ELb0ELb0ELb1ELb1ELb1ELb0ELb0ELb0ELi2ELi4ELi4ELi4ELb0EEENS1_24CollectiveEpilogueBwdGQAISA_fSD_Li256ELb1ELb1EEENS1_19SingleTileSchedulerILb1ELb0ELb0ELi128EEEEEEEEEvNT_6ParamsE$_ZN4cute3eso3ESOILb0ELb1EJiNS_1CILi144EEENS2_ILi512EEEEEC2ERKiRKS3_RKS4_) ;  /* 0xfffdc21000007944 */ /* 0x024fea0003c3ffff */
[----:B------:R-:W2:Y:S01]  /*2b260*/  LDL R6, [R1+0x758] ;  /* 0x0007580001067983 */ /* 0x000ea20000100800 */
[----:B-1----:R-:W-:Y:S01]  /*2b270*/  IMAD.MOV.U32 R4, RZ, RZ, R44 ;  /* 0x000000ffff047224 */ /* 0x002fe200078e002c */
[----:B------:R-:W-:Y:S02]  /*2b280*/  MOV R59, R23 ;  /* 0x00000017003b7202 */ /* 0x000fe40000000f00 */
[----:B------:R-:W-:Y:S01]  /*2b290*/  MOV R8, 0x2b2c0 ;  /* 0x0002b2c000087802 */ /* 0x000fe20000000f00 */
[----:B--2---:R1:W-:Y:S04]  /*2b2a0*/  STL [R1+0x11ec], R6 ;  /* 0x0011ec0601007387 */ /* 0x0043e80000100800 */
[----:B-1----:R-:W-:Y:S05]  /*2b2b0*/  CALL.REL.NOINC `($_ZN7cutlass13device_kernelIN5flash19enable_sm80_to_sm89INS1_16FlashAttnBwdSm80INS1_25CollectiveMainloopBwdSm80ILi2ELi2EN4cute5tupleIJNS5_1CILi128EEES8_NS7_ILi64EEEEEENS_10bfloat16_tEfNS_4arch4Sm80ELb0ELb0ELb1ELb1ELb1ELb0ELb0ELb0ELi2ELi4ELi4ELi4ELb0EEENS1_24CollectiveEpilogueBwdGQAISA_fSD_Li256ELb1ELb1EEENS1_19SingleTileSchedulerILb1ELb0ELb0ELi128EEEEEEEEEvNT_6ParamsE$_ZN4cute3eso3ESOILb0ELb0EJiiNS_1CILi144EEENS2_ILi512EEEEEC2ERKiS7_RKS3_RKS4_) ;  /* 0xfffdbaa000007944 */ /* 0x002fea0003c3ffff */
[----:B-1----:R-:W2:Y:S01]  /*2b2c0*/  LDL.64 R4, [R1+0x758] ;  /* 0x0007580001047983 */ /* 0x002ea20000100a00 */
[----:B------:R-:W-:Y:S01]  /*2b2d0*/  IMAD.MOV.U32 R3, RZ, RZ, R16 ;  /* 0x000000ffff037224 */ /* 0x000fe200078e0010 */
[----:B------:R-:W-:Y:S01]  /*2b2e0*/  MOV R8, R42 ;  /* 0x0000002a00087202 */ /* 0x000fe20000000f00 */
[----:B------:R-:W-:Y:S01]  /*2b2f0*/  IMAD.MOV.U32 R66, RZ, RZ, R23 ;  /* 0x000000ffff427224 */ /* 0x000fe200078e0017 */
[----:B------:R-:W-:Y:S01]  /*2b300*/  MOV R6, 0x2b330 ;  /* 0x0002b33000067802 */ /* 0x000fe20000000f00 */
[----:B--2---:R1:W-:Y:S04]  /*2b310*/  STL.64 [R1+0x788], R4 ;  /* 0x0007880401007387 */ /* 0x0043e80000100a00 */
[----:B-1----:R-:W-:Y:S05]  /*2b320*/  CALL.REL.NOINC `($_ZN7cutlass13device_kernelIN5flash19enable_sm80_to_sm89INS1_16FlashAttnBwdSm80INS1_25CollectiveMainloopBwdSm80ILi2ELi2EN4cute5tupleIJNS5_1CILi128EEES8_NS7_ILi64EEEEEENS_10bfloat16_tEfNS_4arch4Sm80ELb0ELb0ELb1ELb1ELb1ELb0ELb0ELb0ELi2ELi4ELi4ELi4ELb0EEENS1_24CollectiveEpilogueBwdGQAISA_fSD_Li256ELb1ELb1EEENS1_19SingleTileSchedulerILb1ELb0ELb0ELi128EEEEEEEEEvNT_6ParamsE$_ZN4cute3eso3ESOILb0ELb0EJiiiNS_1CILi144EEENS2_ILi512EEEEEC2ERKiS7_S7_RKS3_RKS4_) ;  /* 0xfffdbcd000007944 */ /* 0x002fea0003c3ffff */
        /* <DEDUP_REMOVED lines=9> */
[----:B-1----:R-:W-:Y:S05]  /*2b3c0*/  CALL.REL.NOINC `($_ZN7cutlass13device_kernelIN5flash19enable_sm80_to_sm89INS1_16FlashAttnBwdSm80INS1_25CollectiveMainloopBwdSm80ILi2ELi2EN4cute5tupleIJNS5_1CILi128EEES8_NS7_ILi64EEEEEENS_10bfloat16_tEfNS_4arch4Sm80ELb0ELb0ELb1ELb1ELb1ELb0ELb0ELb0ELi2ELi4ELi4ELi4ELb0EEENS1_24CollectiveEpilogueBwdGQAISA_fSD_Li256ELb1ELb1EEENS1_19SingleTileSchedulerILb1ELb0ELb0ELi128EEEEEEEEEvNT_6ParamsE$_ZN4cute3eso3ESOILb1ELb0EJNS_1CILi8EEEiiiNS2_ILi144EEENS2_ILi512EEEEEC2ERKS3_RKiSA_SA_RKS4_RKS5_) ;  /* 0xfffdcef000007944 */ /* 0x002fea0003c3ffff */
        /* <DEDUP_REMOVED lines=8> */
[----:B-1----:R-:W-:Y:S05]  /*2b450*/  CALL.REL.NOINC `($_ZN7cutlass13device_kernelIN5flash19enable_sm80_to_sm89INS1_16FlashAttnBwdSm80INS1_25CollectiveMainloopBwdSm80ILi2ELi2EN4cute5tupleIJNS5_1CILi128EEES8_NS7_ILi64EEEEEENS_10bfloat16_tEfNS_4arch4Sm80ELb0ELb0ELb1ELb1ELb1ELb0ELb0ELb0ELi2ELi4ELi4ELi4ELb0EEENS1_24CollectiveEpilogueBwdGQAISA_fSD_Li256ELb1ELb1EEENS1_19SingleTileSchedulerILb1ELb0ELb0ELi128EEEEEEEEEvNT_6ParamsE$_ZN4cute3eso3ESOILb1ELb0EJNS_1CILi1EEEiiiNS2_ILi144EEENS2_ILi512EEEEEC2ERKS3_RKiSA_SA_RKS4_RKS5_) ;  /* 0xfffdc9e000007944 */ /* 0x002fea0003c3ffff */
[----:B-1----:R1:W5:Y:S04]  /*2b460*/  LDL R5, [R1+0x760] ;  /* 0x0007600001057983 */ /* 0x0023680000100800 */
[----:B------:R1:W5:Y:S01]  /*2b470*/  LDL.64 R2, [R1+0x758] ;  /* 0x0007580001027983 */ /* 0x0003620000100a00 */
[----:B------:R-:W-:-:S02]  /*2b480*/  MOV R58, R23 ;  /* 0x00000017003a7202 */ /* 0x000fc40000000f00 */
[----:B------:R-:W-:Y:S02]  /*2b490*/  MOV R6, 0x2b4b0 ;  /* 0x0002b4b000067802 */ /* 0x000fe40000000f00 */
[----:B-1---5:R-:W-:Y:S05]  /*2b4a0*/  CALL.REL.NOINC `($_ZN7cutlass13device_kernelIN5flash19enable_sm80_to_sm89INS1_16FlashAttnBwdSm80INS1_25CollectiveMainloopBwdSm80ILi2ELi2EN4cute5tupleIJNS5_1CILi128EEES8_NS7_ILi64EEEEEENS_10bfloat16_tEfNS_4arch4Sm80ELb0ELb0ELb1ELb1ELb1ELb0ELb0ELb0ELi2ELi4ELi4ELi4ELb0EEENS1_24CollectiveEpilogueBwdGQAISA_fSD_Li256ELb1ELb1EEENS1_19SingleTileSchedulerILb1ELb0ELb0ELi128EEEEEEEEEvNT_6ParamsE$_ZN4cute5tupleIJNS0_IJNS_1CILi16EEENS1_ILi2EEES3_S3_NS1_ILi4EEES3_EEENS0_IJNS1_ILi1EEEiiiNS1_ILi144EEENS1_ILi512EEEEEEEEC2ERKS5_RKS9_) ;  /* 0xfffdf6d000007944 */ /* 0x022fea0003c3ffff */
        /* <DEDUP_REMOVED lines=11> */
[----:B-1----:R-:W-:Y:S05]  /*2b560*/  CALL.REL.NOINC `($_ZN7cutlass13device_kernelIN5flash19enable_sm80_to_sm89INS1_16FlashAttnBwdSm80INS1_25CollectiveMainloopBwdSm80ILi2ELi2EN4cute5tupleIJNS5_1CILi128EEES8_NS7_ILi64EEEEEENS_10bfloat16_tEfNS_4arch4Sm80ELb0ELb0ELb1ELb1ELb1ELb0ELb0ELb0ELi2ELi4ELi4ELi4ELb0EEENS1_24CollectiveEpilogueBwdGQAISA_fSD_Li256ELb1ELb1EEENS1_19SingleTileSchedulerILb1ELb0ELb0ELi128EEEEEEEEEvNT_6ParamsE$_ZZN4cute6detail16composition_implINS_5tupleIJNS_1CILi16EEENS3_ILi2EEES5_S5_NS3_ILi4EEES5_EEENS2_IJNS3_ILi1EEEiiiNS3_ILi144EEENS3_ILi512EEEEEENS2_IJNS2_IJS5_S5_EEES6_NS3_ILi8EEEEEENS2_IJNS2_IJNS3_ILi64EEESA_EEES4_NS3_ILi1024EEEEEEEEDaRKT_RKT0_RKT1_RKT2_ENKUlRKT_RKT0_E_clISC_SG_EEDaSX_S10_) ;  /* 0xfffe1aa000007944 */ /* 0x002fea0003c3ffff */
[----:B------:R-:W-:Y:S01]  /*2b570*/  IMAD.MOV.U32 R3, RZ, RZ, R17 ;  /* 0x000000ffff037224 */ /* 0x000fe200078e0011 */
[----:B------:R-:W-:Y:S01]  /*2b580*/  MOV R5, R46 ;  /* 0x0000002e00057202 */ /* 0x000fe20000000f00 */
[----:B------:R-:W-:Y:S01]  /*2b590*/  IMAD.MOV.U32 R2, RZ, RZ, R41 ;  /* 0x000000ffff027224 */ /* 0x000fe200078e0029 */
[----:B------:R-:W-:-:S02]  /*2b5a0*/  MOV R17, R56 ;  /* 0x0000003800117202 */ /* 0x000fc40000000f00 */
[----:B------:R-:W-:Y:S02]  /*2b5b0*/  MOV R16, 0x2b5d0 ;  /* 0x0002b5d000107802 */ /* 0x000fe40000000f00 */
[----:B-1---5:R-:W-:Y:S05]  /*2b5c0*/  CALL.REL.NOINC `($_ZN7cutlass13device_kernelIN5flash19enable_sm80_to_sm89INS1_16FlashAttnBwdSm80INS1_25CollectiveMainloopBwdSm80ILi2ELi2EN4cute5tupleIJNS5_1CILi128EEES8_NS7_ILi64EEEEEENS_10bfloat16_tEfNS_4arch4Sm80ELb0ELb0ELb1ELb1ELb1ELb0ELb0ELb0ELi2ELi4ELi4ELi4ELb0EEENS1_24CollectiveEpilogueBwdGQAISA_fSD_Li256ELb1ELb1EEENS1_19SingleTileSchedulerILb1ELb0ELb0ELi128EEEEEEEEEvNT_6ParamsE$_ZZN4cute6detail16composition_implINS_5tupleIJNS_1CILi16EEENS3_ILi2EEES5_S5_NS3_ILi4EEES5_EEENS2_IJNS3_ILi1EEEiiiNS3_ILi144EEENS3_ILi512EEEEEENS2_IJNS2_IJS5_S5_EEES6_NS3_ILi8EEEEEENS2_IJNS2_IJNS3_ILi64EEESA_EEES4_NS3_ILi1024EEEEEEEEDaRKT_RKT0_RKT1_RKT2_ENKUlRKT_RKT0_E_clIS6_S4_EEDaSX_S10_) ;  /* 0xfffe17c000007944 */ /* 0x022fea0003c3ffff */
[----:B-----5:R2:W-:Y:S01]  /*2b5d0*/  STL.64 [R1+0x770], R2 ;  /* 0x0007700201007387 */ /* 0x0205e20000100a00 */
[----:B------:R-:W-:Y:S01]  /*2b5e0*/  IMAD.MOV.U32 R59, RZ, RZ, R23 ;  /* 0x000000ffff3b7224 */ /* 0x000fe200078e0017 */
[----:B------:R-:W-:Y:S02]  /*2b5f0*/  MOV R66, R22 ;  /* 0x0000001600427202 */ /* 0x000fe40000000f00 */
[----:B------:R-:W-:Y:S02]  /*2b600*/  MOV R4, 0x2b620 ;  /* 0x0002b62000047802 */ /* 0x000fe40000000f00 */
[----:B-12---:R-:W-:Y:S05]  /*2b610*/  CALL.REL.NOINC `($_ZN7cutlass13device_kernelIN5flash19enable_sm80_to_sm89INS1_16FlashAttnBwdSm80INS1_25CollectiveMainloopBwdSm80ILi2ELi2EN4cute5tupleIJNS5_1CILi128EEES8_NS7_ILi64EEEEEENS_10bfloat16_tEfNS_4arch4Sm80ELb0ELb0ELb1ELb1ELb1ELb0ELb0ELb0ELi2ELi4ELi4ELi4ELb0EEENS1_24CollectiveEpilogueBwdGQAISA_fSD_Li256ELb1ELb1EEENS1_19SingleTileSchedulerILb1ELb0ELb0ELi128EEEEEEEEEvNT_6ParamsE$_ZN4cute3eso3ESOILb0ELb0EJNS_5tupleIJiNS_1CILi512EEEEEENS2_IJiiEEENS3_ILi1024EEEEEC2ERKS5_RKS6_RKS7_) ;  /* 0xfffda9d000007944 */ /* 0x006fea0003c3ffff */
[----:B------:R2:W5:Y:S04]  /*2b620*/  LDL R5, [R1+0x760] ;  /* 0x0007600001057983 */ /* 0x0005680000100800 */
[----:B-1----:R2:W5:Y:S01]  /*2b630*/  LDL.64 R2, [R1+0x758] ;  /* 0x0007580001027983 */ /* 0x0025620000100a00 */
[----:B------:R-:W-:Y:S02]  /*2b640*/  MOV R59, R23 ;  /* 0x00000017003b7202 */ /* 0x000fe40000000f00 */
[----:B------:R-:W-:-:S02]  /*2b650*/  MOV R6, 0x2b670 ;  /* 0x0002b67000067802 */ /* 0x000fc40000000f00 */
[----:B--2--5:R-:W-:Y:S05]  /*2b660*/  CALL.REL.NOINC `($_ZN7cutlass13device_kernelIN5flash19enable_sm80_to_sm89INS1_16FlashAttnBwdSm80INS1_25CollectiveMainloopBwdSm80ILi2ELi2EN4cute5tupleIJNS5_1CILi128EEES8_NS7_ILi64EEEEEENS_10bfloat16_tEfNS_4arch4Sm80ELb0ELb0ELb1ELb1ELb1ELb0ELb0ELb0ELi2ELi4ELi4ELi4ELb0EEENS1_24CollectiveEpilogueBwdGQAISA_fSD_Li256ELb1ELb1EEENS1_19SingleTileSchedulerILb1ELb0ELb0ELi128EEEEEEEEEvNT_6ParamsE$_ZN4cute5tupleIJNS0_IJNS0_IJNS_1CILi2EEES2_EEES3_NS1_ILi8EEEEEENS0_IJNS0_IJiNS1_ILi512EEEEEENS0_IJiiEEENS1_ILi1024EEEEEEEEC2ERKS5_RKSA_) ;  /* 0xfffdf2d000007944 */ /* 0x024fea0003c3ffff */
        /* <DEDUP_REMOVED lines=9> */
[----:B-1---5:R-:W-:Y:S05]  /*2b700*/  CALL.REL.NOINC `($_ZN7cutlass13device_kernelIN5flash19enable_sm80_to_sm89INS1_16FlashAttnBwdSm80INS1_25CollectiveMainloopBwdSm80ILi2ELi2EN4cute5tupleIJNS5_1CILi128EEES8_NS7_ILi64EEEEEENS_10bfloat16_tEfNS_4arch4Sm80ELb0ELb0ELb1ELb1ELb1ELb0ELb0ELb0ELi2ELi4ELi4ELi4ELb0EEENS1_24CollectiveEpilogueBwdGQAISA_fSD_Li256ELb1ELb1EEENS1_19SingleTileSchedulerILb1ELb0ELb0ELi128EEEEEEEEEvNT_6ParamsE$_ZN4cute3eso3ESOILb0ELb0EJNS_6LayoutINS_5tupleIJNS3_IJNS_1CILi2EEES5_EEES6_NS4_ILi8EEEEEENS3_IJNS3_IJiNS4_ILi512EEEEEENS3_IJiiEEENS4_ILi1024EEEEEEEEjEEC2ERKSE_RKj) ;  /* 0xfffdaca000007944 */ /* 0x022fea0003c3ffff */
[----:B------:R-:W2:Y:S04]  /*2b710*/  LDL.64 R16, [R1+0x760] ;  /* 0x0007600001107983 */ /* 0x000ea80000100a00 */
[----:B-1----:R1:W5:Y:S01]  /*2b720*/  LDL.64 R4, [R1+0x758] ;  /* 0x0007580001047983 */ /* 0x0023620000100a00 */
[----:B------:R-:W-:Y:S02]  /*2b730*/  MOV R9, R23 ;  /* 0x0000001700097202 */ /* 0x000fe40000000f00 */
[----:B------:R-:W-:Y:S01]  /*2b740*/  MOV R8, 0x2b770 ;  /* 0x0002b77000087802 */ /* 0x000fe20000000f00 */
[----:B--2---:R-:W-:-:S04]  /*2b750*/  IMAD.WIDE.U32 R2, R17, 0x2, R48 ;  /* 0x0000000211027825 */ /* 0x004fc800078e0030 */
[----:B-1---5:R-:W-:Y:S05]  /*2b760*/  CALL.REL.NOINC `($_ZN7cutlass13device_kernelIN5flash19enable_sm80_to_sm89INS1_16FlashAttnBwdSm80INS1_25CollectiveMainloopBwdSm80ILi2ELi2EN4cute5tupleIJNS5_1CILi128EEES8_NS7_ILi64EEEEEENS_10bfloat16_tEfNS_4arch4Sm80ELb0ELb0ELb1ELb1ELb1ELb0ELb0ELb0ELi2ELi4ELi4ELi4ELb0EEENS1_24CollectiveEpilogueBwdGQAISA_fSD_Li256ELb1ELb1EEENS1_19SingleTileSchedulerILb1ELb0ELb0ELi128EEEEEEEEEvNT_6ParamsE$_ZN4cute8smem_ptrIPN7cutlass10bfloat16_tEECI1NS_12iter_adaptorIS3_S4_EEES3_) ;  /* 0xfffdfad000007944 */ /* 0x022fea0003c3ffff */
[----:B-1----:R-:W2:Y:S01]  /*2b770*/  LDL.64 R2, [R1+0x758] ;  /* 0x0007580001027983 */ /* 0x002ea20000100a00 */
[----:B------:R-:W-:Y:S01]  /*2b780*/  IMAD.MOV.U32 R59, RZ, RZ, R23 ;  /* 0x000000ffff3b7224 */ /* 0x000fe200078e0017 */
[----:B------:R-:W-:-:S02]  /*2b790*/  MOV R66, R22 ;  /* 0x0000001600427202 */ /* 0x000fc40000000f00 */
[----:B------:R-:W-:Y:S01]  /*2b7a0*/  MOV R6, 0x2b7d0 ;  /* 0x0002b7d000067802 */ /* 0x000fe20000000f00 */
[----:B--2---:R1:W-:Y:S04]  /*2b7b0*/  STL.64 [R1+0x770], R2 ;  /* 0x0007700201007387 */ /* 0x0043e80000100a00 */
[----:B-1----:R-:W-:Y:S05]  /*2b7c0*/  CALL.REL.NOINC `($_ZN7cutlass13device_kernelIN5flash19enable_sm80_to_sm89INS1_16FlashAttnBwdSm80INS1_25CollectiveMainloopBwdSm80ILi2ELi2EN4cute5tupleIJNS5_1CILi128EEES8_NS7_ILi64EEEEEENS_10bfloat16_tEfNS_4arch4Sm80ELb0ELb0ELb1ELb1ELb1ELb0ELb0ELb0ELi2ELi4ELi4ELi4ELb0EEENS1_24CollectiveEpilogueBwdGQAISA_fSD_Li256ELb1ELb1EEENS1_19SingleTileSchedulerILb1ELb0ELb0ELi128EEEEEEEEEvNT_6ParamsE$_ZN4cute3eso3ESOILb0ELb0EJNS_6LayoutINS_5tupleIJNS3_IJNS_1CILi2EEES5_EEES6_NS4_ILi8EEEEEENS3_IJNS3_IJiNS4_ILi512EEEEEENS3_IJiiEEENS4_ILi1024EEEEEEEENS_10ViewEngineINS_8smem_ptrIPN7cutlass10bfloat16_tEEEEEEEC2ERKSE_RKSL_) ;  /* 0xfffdab5000007944 */ /* 0x002fea0003c3ffff */
[----:B-1----:R1:W5:Y:S04]  /*2b7d0*/  LDL R5, [R1+0x75c] ;  /* 0x00075c0001057983 */ /* 0x0023680000100800 */
[----:B------:R1:W5:Y:S01]  /*2b7e0*/  LDL R3, [R1+0x760] ;  /* 0x0007600001037983 */ /* 0x0003620000100800 */
[----:B------:R-:W-:-:S03]  /*2b7f0*/  MOV R4, 0x2b810 ;  /* 0x0002b81000047802 */ /* 0x000fc60000000f00 */
[----:B-1---5:R-:W-:Y:S05]  /*2b800*/  CALL.REL.NOINC `($_ZN7cutlass13device_kernelIN5flash19enable_sm80_to_sm89INS1_16FlashAttnBwdSm80INS1_25CollectiveMainloopBwdSm80ILi2ELi2EN4cute5tupleIJNS5_1CILi128EEES8_NS7_ILi64EEEEEENS_10bfloat16_tEfNS_4arch4Sm80ELb0ELb0ELb1ELb1ELb1ELb0ELb0ELb0ELi2ELi4ELi4ELi4ELb0EEENS1_24CollectiveEpilogueBwdGQAISA_fSD_Li256ELb1ELb1EEENS1_19SingleTileSchedulerILb1ELb0ELb0ELi128EEEEEEEEEvNT_6ParamsE$_ZZN4cute4takeILi1ELi3ENS_5tupleIJNS1_IJiNS_1CILi512EEEEEENS1_IJiiEEENS2_ILi1024EEEEEEEEDaRKT1_ENKUlDpRKT_E_clIJS5_S6_EEEDaSE_) ;  /* 0xfffe117000007944 */ /* 0x022fea0003c3ffff */
[----:B------:R-:W-:Y:S02]  /*2b810*/  MOV R4, 0x2b830 ;  /* 0x0002b83000047802 */ /* 0x000fe40000000f00 */
[----:B-1---5:R-:W-:Y:S05]  /*2b820*/  CALL.REL.NOINC `($_ZN7cutlass13device_kernelIN5flash19enable_sm80_to_sm89INS1_16FlashAttnBwdSm80INS1_25CollectiveMainloopBwdSm80ILi2ELi2EN4cute5tupleIJNS5_1CILi128EEES8_NS7_ILi64EEEEEENS_10bfloat16_tEfNS_4arch4Sm80ELb0ELb0ELb1ELb1ELb1ELb0ELb0ELb0ELi2ELi4ELi4ELi4ELb0EEENS1_24CollectiveEpilogueBwdGQAISA_fSD_Li256ELb1ELb1EEENS1_19SingleTileSchedulerILb1ELb0ELb0ELi128EEEEEEEEEvNT_6ParamsE$_ZZN4cute16flatten_to_tupleINS_5tupleIJNS1_IJiiEEENS_1CILi1024EEEEEEEEDaRKT_ENKUlRKT_E_clIS2_EEDaSB_) ;  /* 0xfffe0c6000007944 */ /* 0x022fea0003c3ffff */
[----:B------:R1:W-:Y:S01]  /*2b830*/  STL [R14], R2 ;  /* 0x000000020e007387 */ /* 0x0003e20000100800 */
[----:B------:R-:W-:Y:S02]  /*2b840*/  MOV R59, R56 ;  /* 0x00000038003b7202 */ /* 0x000fe40000000f00 */
[----:B------:R-:W-:Y:S01]  /*2b850*/  MOV R4, 0x2b880 ;  /* 0x0002b88000047802 */ /* 0x000fe20000000f00 */
[----:B------:R1:W-:Y:S04]  /*2b860*/  STL [R14+0x4], R3 ;  /* 0x000004030e007387 */ /* 0x0003e80000100800 */
[----:B-1----:R-:W-:Y:S05]  /*2b870*/  CALL.REL.NOINC `($_ZN7cutlass13device_kernelIN5flash19enable_sm80_to_sm89INS1_16FlashAttnBwdSm80INS1_25CollectiveMainloopBwdSm80ILi2ELi2EN4cute5tupleIJNS5_1CILi128EEES8_NS7_ILi64EEEEEENS_10bfloat16_tEfNS_4arch4Sm80ELb0ELb0ELb1ELb1ELb1ELb0ELb0ELb0ELi2ELi4ELi4ELi4ELb0EEENS1_24CollectiveEpilogueBwdGQAISA_fSD_Li256ELb1ELb1EEENS1_19SingleTileSchedulerILb1ELb0ELb0ELi128EEEEEEEEEvNT_6ParamsE$_ZZN4cute12filter_tupleINS_5tupleIJNS1_IJiiEEENS_1CILi1024EEEEEEZNS_16flatten_to_tupleIS5_EEDaRKT_EUlRKT_E_EEDaS9_OT0_ENKUlDpSC_E_clIJS2_NS1_IJS4_EEEEEEDaSG_) ;  /* 0xfffdfcd000007944 */ /* 0x002fea0003c3ffff */
        /* <DEDUP_REMOVED lines=25> */
[----:B-1----:R2:W5:Y:S01]  /*2ba10*/  LD.E R3, [R10.64] ;  /* 0x000000040a037980 */ /* 0x002562000c101900 */
[----:B------:R-:W-:-:S03]  /*2ba20*/  MOV R4, 0x2ba40 ;  /* 0x0002ba4000047802 */ /* 0x000fc60000000f00 */
[----:B--2--5:R-:W-:Y:S05]  /*2ba30*/  CALL.REL.NOINC `($_ZN7cutlass13device_kernelIN5flash19enable_sm80_to_sm89INS1_16FlashAttnBwdSm80INS1_25CollectiveMainloopBwdSm80ILi2ELi2EN4cute5tupleIJNS5_1CILi128EEES8_NS7_ILi64EEEEEENS_10bfloat16_tEfNS_4arch4Sm80ELb0ELb0ELb1ELb1ELb1ELb0ELb0ELb0ELi2ELi4ELi4ELi4ELb0EEENS1_24CollectiveEpilogueBwdGQAISA_fSD_Li256ELb1ELb1EEENS1_19SingleTileSchedulerILb1ELb0ELb0ELi128EEEEEEEEEvNT_6ParamsE$_ZZN4cute5sliceINS_5tupleIJNS_10UnderscoreES2_S2_iEEENS1_IJNS1_IJNS_1CILi1EEENS4_ILi0EEEEEEiNS4_ILi1024EEENS4_ILi8192EEEEEEEEDaRKT_RKT0_ENKUlRKT_RKT0_E_clIS2_iEEDaSJ_SM_) ;  /* 0xfffe110000007944 */ /* 0x024fea0003c3ffff */
[----:B------:R-:W-:Y:S02]  /*2ba40*/  MOV R4, 0x2ba60 ;  /* 0x0002ba6000047802 */ /* 0x000fe40000000f00 */
[----:B-1---5:R-:W-:Y:S05]  /*2ba50*/  CALL.REL.NOINC `($_ZN7cutlass13device_kernelIN5flash19enable_sm80_to_sm89INS1_16FlashAttnBwdSm80INS1_25CollectiveMainloopBwdSm80ILi2ELi2EN4cute5tupleIJNS5_1CILi128EEES8_NS7_ILi64EEEEEENS_10bfloat16_tEfNS_4arch4Sm80ELb0ELb0ELb1ELb1ELb1ELb0ELb0ELb0ELi2ELi4ELi4ELi4ELb0EEENS1_24CollectiveEpilogueBwdGQAISA_fSD_Li256ELb1ELb1EEENS1_19SingleTileSchedulerILb1ELb0ELb0ELi128EEEEEEEEEvNT_6ParamsE$_ZZN4cute12filter_tupleINS_5tupleIJNS_10UnderscoreES2_S2_iEEENS1_IJNS1_IJNS_1CILi1EEENS4_ILi0EEEEEEiNS4_ILi1024EEENS4_ILi8192EEEEEEZNS_5sliceIS3_SA_EEDaRKT_RKT0_EUlRKT_RKT0_E_EEDaSE_SH_OT1_ENKUlDpSK_E_clIJNS1_IJS7_EEENS1_IJiEEENS1_IJS8_EEENS1_IJEEEEEEDaSR_) ;  /* 0xfffdfd4000007944 */ /* 0x022fea0003c3ffff */
[----:B------:R-:W-:Y:S02]  /*2ba60*/  MOV R4, 0x2ba80 ;  /* 0x0002ba8000047802 */ /* 0x000fe40000000f00 */
[----:B-1---5:R-:W-:Y:S05]  /*2ba70*/  CALL.REL.NOINC `($_ZN7cutlass13device_kernelIN5flash19enable_sm80_to_sm89INS1_16FlashAttnBwdSm80INS1_25CollectiveMainloopBwdSm80ILi2ELi2EN4cute5tupleIJNS5_1CILi128EEES8_NS7_ILi64EEEEEENS_10bfloat16_tEfNS_4arch4Sm80ELb0ELb0ELb1ELb1ELb1ELb0ELb0ELb0ELi2ELi4ELi4ELi4ELb0EEENS1_24CollectiveEpilogueBwdGQAISA_fSD_Li256ELb1ELb1EEENS1_19SingleTileSchedulerILb1ELb0ELb0ELi128EEEEEEEEEvNT_6ParamsE$_ZN4cute5tupleIJNS0_IJNS0_IJNS_1CILi8EEENS1_ILi1EEEEEENS1_ILi2EEES2_EEENS0_IJNS0_IJS3_NS1_ILi0EEEEEEiNS1_ILi1024EEEEEEEEC2ERKS6_RKSA_) ;  /* 0xfffdf07000007944 */ /* 0x022fea0003c3ffff */
[----:B------:R1:W5:Y:S01]  /*2ba80*/  LDL R2, [R1+0x758] ;  /* 0x0007580001027983 */ /* 0x0003620000100800 */
[----:B------:R-:W-:Y:S02]  /*2ba90*/  SHF.L.U32 R6, R5, 0xd, RZ ;  /* 0x0000000d05067819 */ /* 0x000fe400000006ff */
[----:B------:R-:W-:-:S03]  /*2baa0*/  MOV R4, 0x2bad0 ;  /* 0x0002bad000047802 */ /* 0x000fc60000000f00 */
[----:B------:R1:W-:Y:S04]  /*2bab0*/  STL [R1+0x11e0], R6 ;  /* 0x0011e00601007387 */ /* 0x0003e80000100800 */
[----:B-1---5:R-:W-:Y:S05]  /*2bac0*/  CALL.REL.NOINC `($_ZN7cutlass13device_kernelIN5flash19enable_sm80_to_sm89INS1_16FlashAttnBwdSm80INS1_25CollectiveMainloopBwdSm80ILi2ELi2EN4cute5tupleIJNS5_1CILi128EEES8_NS7_ILi64EEEEEENS_10bfloat16_tEfNS_4arch4Sm80ELb0ELb0ELb1ELb1ELb1ELb0ELb0ELb0ELi2ELi4ELi4ELi4ELb0EEENS1_24CollectiveEpilogueBwdGQAISA_fSD_Li256ELb1ELb1EEENS1_19SingleTileSchedulerILb1ELb0ELb0ELi128EEEEEEEEEvNT_6ParamsE$_ZN4cute3eso3ESOILb0ELb0EJNS_6LayoutINS_5tupleIJNS3_IJNS_1CILi8EEENS4_ILi1EEEEEENS4_ILi2EEES5_EEENS3_IJNS3_IJS6_NS4_ILi0EEEEEEiNS4_ILi1024EEEEEEEEiEEC2ERKSE_RKi) ;  /* 0xfffdae9000007944 */ /* 0x022fea0003c3ffff */
[----:B------:R-:W-:Y:S01]  /*2bad0*/  ULDC.64 UR4, c[0x0][0x118] ;  /* 0x0000460000047ab9 */ /* 0x000fe20000000a00 */
[----:B-1----:R-:W2:Y:S04]  /*2bae0*/  LDL.64 R4, [R1+0x758] ;  /* 0x0007580001047983 */ /* 0x002ea80000100a00 */
[----:B------:R-:W2:Y:S01]  /*2baf0*/  LD.E.64 R2, [R10.64+0x8] ;  /* 0x000008040a027980 */ /* 0x000ea2000c101b00 */
[----:B------:R-:W-:Y:S02]  /*2bb00*/  MOV R9, R23 ;  /* 0x0000001700097202 */ /* 0x000fe40000000f00 */
[----:B------:R-:W-:Y:S01]  /*2bb10*/  MOV R8, 0x2bb40 ;  /* 0x0002bb4000087802 */ /* 0x000fe20000000f00 */
[----:B--2---:R-:W-:-:S04]  /*2bb20*/  IMAD.WIDE R2, R5, 0x2, R2 ;  /* 0x0000000205027825 */ /* 0x004fc800078e0202 */
[----:B------:R-:W-:Y:S05]  /*2bb30*/  CALL.REL.NOINC `($_ZN7cutlass13device_kernelIN5flash19enable_sm80_to_sm89INS1_16FlashAttnBwdSm80INS1_25CollectiveMainloopBwdSm80ILi2ELi2EN4cute5tupleIJNS5_1CILi128EEES8_NS7_ILi64EEEEEENS_10bfloat16_tEfNS_4arch4Sm80ELb0ELb0ELb1ELb1ELb1ELb0ELb0ELb0ELi2ELi4ELi4ELi4ELb0EEENS1_24CollectiveEpilogueBwdGQAISA_fSD_Li256ELb1ELb1EEENS1_19SingleTileSchedulerILb1ELb0ELb0ELi128EEEEEEEEEvNT_6ParamsE$_ZN4cute8smem_ptrIPN7cutlass10bfloat16_tEECI1NS_12iter_adaptorIS3_S4_EEES3_) ;  /* 0xfffdf70000007944 */ /* 0x000fea0003c3ffff */
[----:B-1----:R-:W2:Y:S01]  /*2bb40*/  LDL.64 R2, [R1+0x758] ;  /* 0x0007580001027983 */ /* 0x002ea20000100a00 */
[----:B------:R-:W-:-:S02]  /*2bb50*/  MOV R6, R4 ;  /* 0x0000000400067202 */ /* 0x000fc40000000f00 */
[----:B------:R-:W-:Y:S01]  /*2bb60*/  MOV R4, 0x2bb90 ;  /* 0x0002bb9000047802 */ /* 0x000fe20000000f00 */
[----:B--2---:R1:W-:Y:S04]  /*2bb70*/  STL.64 [R1+0x770], R2 ;  /* 0x0007700201007387 */ /* 0x0043e80000100a00 */
[----:B-1----:R-:W-:Y:S05]  /*2bb80*/  CALL.REL.NOINC `($_ZN7cutlass13device_kernelIN5flash19enable_sm80_to_sm89INS1_16FlashAttnBwdSm80INS1_25CollectiveMainloopBwdSm80ILi2ELi2EN4cute5tupleIJNS5_1CILi128EEES8_NS7_ILi64EEEEEENS_10bfloat16_tEfNS_4arch4Sm80ELb0ELb0ELb1ELb1ELb1ELb0ELb0ELb0ELi2ELi4ELi4ELi4ELb0EEENS1_24CollectiveEpilogueBwdGQAISA_fSD_Li256ELb1ELb1EEENS1_19SingleTileSchedulerILb1ELb0ELb0ELi128EEEEEEEEEvNT_6ParamsE$_ZN4cute3eso3ESOILb0ELb0EJNS_6LayoutINS_5tupleIJNS3_IJNS_1CILi8EEENS4_ILi1EEEEEENS4_ILi2EEES5_EEENS3_IJNS3_IJS6_NS4_ILi0EEEEEEiNS4_ILi1024EEEEEEEENS_10ViewEngineINS_8smem_ptrIPN7cutlass10bfloat16_tEEEEEEEC2ERKSE_RKSL_) ;  /* 0xfffdad6000007944 */ /* 0x002fea0003c3ffff */
[----:B-1----:R-:W2:Y:S01]  /*2bb90*/  LDL.64 R2, [R24+0xe0] ;  /* 0x0000e00018027983 */ /* 0x002ea20000100a00 */
[----:B------:R-:W-:-:S03]  /*2bba0*/  ULDC.64 UR4, c[0x0][0x118] ;  /* 0x0000460000047ab9 */ /* 0x000fc60000000a00 */
[----:B------:R1:W5:Y:S04]  /*2bbb0*/  LDL R41, [R1+0x758] ;  /* 0x0007580001297983 */ /* 0x0003680000100800 */
[----:B------:R1:W5:Y:S04]  /*2bbc0*/  LDL.64 R54, [R1+0x760] ;  /* 0x0007600001367983 */ /* 0x0003680000100a00 */
[----:B------:R1:W5:Y:S04]  /*2bbd0*/  LDL.64 R10, [R24+0xc8] ;  /* 0x0000c800180a7983 */ /* 0x0003680000100a00 */
[----:B--2---:R-:W5:Y:S01]  /*2bbe0*/  LD.E.64 R2, [R2.64] ;  /* 0x0000000402027980 */ /* 0x004f62000c101b00 */
[----:B------:R-:W-:-:S03]  /*2bbf0*/  MOV R6, 0x2bc10 ;  /* 0x0002bc1000067802 */ /* 0x000fc60000000f00 */
[----:B-1---5:R-:W-:Y:S05]  /*2bc00*/  CALL.REL.NOINC `($_ZN7cutlass13device_kernelIN5flash19enable_sm80_to_sm89INS1_16FlashAttnBwdSm80INS1_25CollectiveMainloopBwdSm80ILi2ELi2EN4cute5tupleIJNS5_1CILi128EEES8_NS7_ILi64EEEEEENS_10bfloat16_tEfNS_4arch4Sm80ELb0ELb0ELb1ELb1ELb1ELb0ELb0ELb0ELi2ELi4ELi4ELi4ELb0EEENS1_24CollectiveEpilogueBwdGQAISA_fSD_Li256ELb1ELb1EEENS1_19SingleTileSchedulerILb1ELb0ELb0ELi128EEEEEEEEEvNT_6ParamsE$_ZN4cute3eso3ESOILb1ELb0EJNS_14ComposedLayoutINS_7SwizzleILi3ELi3ELi3EEENS_1CILi0EEENS_6LayoutINS_5tupleIJNS8_IJNS8_IJNS5_ILi4EEENS5_ILi8EEEEEENS8_IJS9_NS5_ILi1EEEEEEEEENS8_IJNS8_IJNS5_ILi2EEESF_SF_EEENS8_IJSF_SA_EEEEEEEEENS8_IJNS8_IJNS8_IJNS5_ILi128EEESC_EEENS8_IJNS5_ILi16EEES6_EEEEEENS8_IJNS8_IJNS5_ILi64EEESA_NS5_ILi512EEEEEENS8_IJNS5_ILi8192EEENS5_ILi1024EEEEEEEEEEEEEEEENS_10ViewEngineINS_8smem_ptrIPN7cutlass10bfloat16_tEEEEEEEC2ERKSY_RKS15_) ;  /* 0xfffdbbf000007944 */ /* 0x022fea0003c3ffff */
        /* <DEDUP_REMOVED lines=29> */
[----:B-12--5:R-:W-:Y:S05]  /*2bde0*/  CALL.REL.NOINC `($_ZN7cutlass13device_kernelIN5flash19enable_sm80_to_sm89INS1_16FlashAttnBwdSm80INS1_25CollectiveMainloopBwdSm80ILi2ELi2EN4cute5tupleIJNS5_1CILi128EEES8_NS7_ILi64EEEEEENS_10bfloat16_tEfNS_4arch4Sm80ELb0ELb0ELb1ELb1ELb1ELb0ELb0ELb0ELi2ELi4ELi4ELi4ELb0EEENS1_24CollectiveEpilogueBwdGQAISA_fSD_Li256ELb1ELb1EEENS1_19SingleTileSchedulerILb1ELb0ELb0ELi128EEEEEEEEEvNT_6ParamsE$_ZZN4cute7idx2crdINS_5tupleIJiiNS_1CILi0EEEEEENS1_IJNS1_IJNS2_ILi4EEENS2_ILi8EEEEEES5_NS2_ILi1EEEEEEEEDaRKT_RKT0_ENKUlRKT_RKT0_E_clIiS7_EEDaSI_SL_) ;  /* 0xfffe38b000007944 */ /* 0x026fea0003c3ffff */
[----:B------:R-:W-:Y:S02]  /*2bdf0*/  MOV R2, 0x2be10 ;  /* 0x0002be1000027802 */ /* 0x000fe40000000f00 */
[----:B-1----:R-:W-:Y:S05]  /*2be00*/  CALL.REL.NOINC `($_ZN7cutlass13device_kernelIN5flash19enable_sm80_to_sm89INS1_16FlashAttnBwdSm80INS1_25CollectiveMainloopBwdSm80ILi2ELi2EN4cute5tupleIJNS5_1CILi128EEES8_NS7_ILi64EEEEEENS_10bfloat16_tEfNS_4arch4Sm80ELb0ELb0ELb1ELb1ELb1ELb0ELb0ELb0ELi2ELi4ELi4ELi4ELb0EEENS1_24CollectiveEpilogueBwdGQAISA_fSD_Li256ELb1ELb1EEENS1_19SingleTileSchedulerILb1ELb0ELb0ELi128EEEEEEEEEvNT_6ParamsE$_ZZN4cute7idx2crdINS_5tupleIJiiNS_1CILi0EEEEEENS1_IJNS1_IJNS2_ILi4EEENS2_ILi8EEEEEES5_NS2_ILi1EEEEEEEEDaRKT_RKT0_ENKUlRKT_RKT0_E_clIiS5_EEDaSI_SL_) ;  /* 0xfffe386000007944 */ /* 0x002fea0003c3ffff */
[----:B------:R1:W-:Y:S01]  /*2be10*/  STL [R14], R6 ;  /* 0x000000060e007387 */ /* 0x0003e20000100800 */
[----:B------:R-:W-:Y:S02]  /*2be20*/  MOV R2, R56 ;  /* 0x0000003800027202 */ /* 0x000fe40000000f00 */
[----:B------:R-:W-:-:S02]  /*2be30*/  MOV R70, 0x2be50 ;  /* 0x0002be5000467802 */ /* 0x000fc40000000f00 */
[----:B-1----:R-:W-:Y:S05]  /*2be40*/  CALL.REL.NOINC `($_ZN7cutlass13device_kernelIN5flash19enable_sm80_to_sm89INS1_16FlashAttnBwdSm80INS1_25CollectiveMainloopBwdSm80ILi2ELi2EN4cute5tupleIJNS5_1CILi128EEES8_NS7_ILi64EEEEEENS_10bfloat16_tEfNS_4arch4Sm80ELb0ELb0ELb1ELb1ELb1ELb0ELb0ELb0ELi2ELi4ELi4ELi4ELb0EEENS1_24CollectiveEpilogueBwdGQAISA_fSD_Li256ELb1ELb1EEENS1_19SingleTileSchedulerILb1ELb0ELb0ELi128EEEEEEEEEvNT_6ParamsE$_ZZN4cute9transformINS_5tupleIJiiNS_1CILi0EEEEEENS1_IJNS1_IJNS2_ILi4EEENS2_ILi8EEEEEES5_NS2_ILi1EEEEEEZNS_7idx2crdIS4_S9_EEDaRKT_RKT0_EUlRKT_RKT0_E_EEDaSD_SG_OT1_ENKUlDpSJ_E_clIJNS1_IJiiEEEiS3_EEEDaSQ_) ;  /* 0xfffe3fc000007944 */ /* 0x002fea0003c3ffff */
[----:B------:R-:W-:Y:S02]  /*2be50*/  MOV R6, 0x2be70 ;  /* 0x0002be7000067802 */ /* 0x000fe40000000f00 */
[----:B--2--5:R-:W-:Y:S05]  /*2be60*/  CALL.REL.NOINC `($_ZN7cutlass13device_kernelIN5flash19enable_sm80_to_sm89INS1_16FlashAttnBwdSm80INS1_25CollectiveMainloopBwdSm80ILi2ELi2EN4cute5tupleIJNS5_1CILi128EEES8_NS7_ILi64EEEEEENS_10bfloat16_tEfNS_4arch4Sm80ELb0ELb0ELb1ELb1ELb1ELb0ELb0ELb0ELi2ELi4ELi4ELi4ELb0EEENS1_24CollectiveEpilogueBwdGQAISA_fSD_Li256ELb1ELb1EEENS1_19SingleTileSchedulerILb1ELb0ELb0ELi128EEEEEEEEEvNT_6ParamsE$_ZZN4cute13to_mixed_bitsINS_5tupleIJNS1_IJNS_1CILi4EEENS2_ILi8EEEEEES3_NS2_ILi1EEEEEENS1_IJNS1_IJNS2_ILi128EEENS2_ILi0EEEEEENS2_ILi16EEES9_EEENS1_IJNS1_IJiiEEEiS9_EEEEEDaRKT_RKT0_RKT1_ENKUlRKT_RKT0_RKT1_E_clIS5_SA_SD_EEDaSQ_ST_SW_) ;  /* 0xfffe02e000007944 */ /* 0x024fea0003c3ffff */
[----:B------:R-:W-:Y:S02]  /*2be70*/  MOV R6, 0x2be90 ;  /* 0x0002be9000067802 */ /* 0x000fe40000000f00 */
[----:B------:R-:W-:Y:S05]  /*2be80*/  CALL.REL.NOINC `($_ZN7cutlass13device_kernelIN5flash19enable_sm80_to_sm89INS1_16FlashAttnBwdSm80INS1_25CollectiveMainloopBwdSm80ILi2ELi2EN4cute5tupleIJNS5_1CILi128EEES8_NS7_ILi64EEEEEENS_10bfloat16_tEfNS_4arch4Sm80ELb0ELb0ELb1ELb1ELb1ELb0ELb0ELb0ELi2ELi4ELi4ELi4ELb0EEENS1_24CollectiveEpilogueBwdGQAISA_fSD_Li256ELb1ELb1EEENS1_19SingleTileSchedulerILb1ELb0ELb0ELi128EEEEEEEEEvNT_6ParamsE$_ZZN4cute13to_mixed_bitsINS_5tupleIJNS1_IJNS_1CILi4EEENS2_ILi8EEEEEES3_NS2_ILi1EEEEEENS1_IJNS1_IJNS2_ILi128EEENS2_ILi0EEEEEENS2_ILi16EEES9_EEENS1_IJNS1_IJiiEEEiS9_EEEEEDaRKT_RKT0_RKT1_ENKUlRKT_RKT0_RKT1_E_clIS3_SB_iEEDaSQ_ST_SW_) ;  /* 0xfffe027000007944 */ /* 0x000fea0003c3ffff */
[----:B------:R-:W-:Y:S02]  /*2be90*/  MOV R5, R2 ;  /* 0x0000000200057202 */ /* 0x000fe40000000f00 */
[----:B------:R-:W-:-:S02]  /*2bea0*/  MOV R2, 0x2bec0 ;  /* 0x0002bec000027802 */ /* 0x000fc40000000f00 */
[----:B------:R-:W-:Y:S05]  /*2beb0*/  CALL.REL.NOINC `($_ZN7cutlass13device_kernelIN5flash19enable_sm80_to_sm89INS1_16FlashAttnBwdSm80INS1_25CollectiveMainloopBwdSm80ILi2ELi2EN4cute5tupleIJNS5_1CILi128EEES8_NS7_ILi64EEEEEENS_10bfloat16_tEfNS_4arch4Sm80ELb0ELb0ELb1ELb1ELb1ELb0ELb0ELb0ELi2ELi4ELi4ELi4ELb0EEENS1_24CollectiveEpilogueBwdGQAISA_fSD_Li256ELb1ELb1EEENS1_19SingleTileSchedulerILb1ELb0ELb0ELi128EEEEEEEEEvNT_6ParamsE$_ZZN4cute13to_mixed_bitsINS_5tupleIJNS1_IJNS_1CILi4EEENS2_ILi8EEEEEES3_NS2_ILi1EEEEEENS1_IJNS1_IJNS2_ILi128EEENS2_ILi0EEEEEENS2_ILi16EEES9_EEENS1_IJNS1_IJiiEEEiS9_EEEEEDaRKT_RKT0_RKT1_ENKUlDpRKT_E_clIJNS_9MixedBitsILj0ELj384EEENSU_ILj0ELj48EEENS2_ILj0EEEEEEDaSR_) ;  /* 0xfffe01f000007944 */ /* 0x000fea0003c3ffff */
[----:B------:R-:W-:Y:S02]  /*2bec0*/  SHF.R.S32.HI R5, RZ, 0x1f, R4 ;  /* 0x0000001fff057819 */ /* 0x000fe40000011404 */
[----:B------:R-:W-:-:S02]  /*2bed0*/  LOP3.LUT R3, R3, 0x1b0, RZ, 0xc0, !PT ;  /* 0x000001b003037812 */ /* 0x000fc400078ec0ff */
[----:B------:R-:W-:Y:S02]  /*2bee0*/  LEA.HI R5, R5, R4, RZ, 0x2 ;  /* 0x0000000405057211 */ /* 0x000fe400078f10ff */
[----:B------:R-:W-:Y:S02]  /*2bef0*/  MOV R4, 0x2bf30 ;  /* 0x0002bf3000047802 */ /* 0x000fe40000000f00 */
[----:B------:R-:W-:-:S05]  /*2bf00*/  SHF.R.S32.HI R2, RZ, 0x2, R5 ;  /* 0x00000002ff027819 */ /* 0x000fca0000011405 */
[----:B------:R1:W-:Y:S02]  /*2bf10*/  STL [R1+0x77c], R2 ;  /* 0x00077c0201007387 */ /* 0x0003e40000100800 */
[----:B-1----:R-:W-:Y:S05]  /*2bf20*/  CALL.REL.NOINC `($_ZN7cutlass13device_kernelIN5flash19enable_sm80_to_sm89INS1_16FlashAttnBwdSm80INS1_25CollectiveMainloopBwdSm80ILi2ELi2EN4cute5tupleIJNS5_1CILi128EEES8_NS7_ILi64EEEEEENS_10bfloat16_tEfNS_4arch4Sm80ELb0ELb0ELb1ELb1ELb1ELb0ELb0ELb0ELi2ELi4ELi4ELi4ELb0EEENS1_24CollectiveEpilogueBwdGQAISA_fSD_Li256ELb1ELb1EEENS1_19SingleTileSchedulerILb1ELb0ELb0ELi128EEEEEEEEEvNT_6ParamsE$_ZN4cute5tupleIJNS_7SwizzleILi3ELi3ELi3EEENS_9MixedBitsILj0ELj432EEENS_6LayoutINS0_IJNS0_IJNS_1CILi2EEES7_S7_EEES7_NS6_ILi8EEEEEENS0_IJNS0_IJNS6_ILi64EEES9_NS6_ILi512EEEEEENS6_ILi8192EEENS6_ILi1024EEEEEEEEEEC2ERKS2_RKS4_RKSH_) ;  /* 0xfffdf0f000007944 */ /* 0x002fea0003c3ffff */
[----:B-1----:R1:W5:Y:S01]  /*2bf30*/  LDL R2, [R1+0x758] ;  /* 0x0007580001027983 */ /* 0x0023620000100800 */
[----:B------:R-:W-:-:S03]  /*2bf40*/  MOV R4, 0x2bf60 ;  /* 0x0002bf6000047802 */ /* 0x000fc60000000f00 */
[----:B-1---5:R-:W-:Y:S05]  /*2bf50*/  CALL.REL.NOINC `($_ZN7cutlass13device_kernelIN5flash19enable_sm80_to_sm89INS1_16FlashAttnBwdSm80INS1_25CollectiveMainloopBwdSm80ILi2ELi2EN4cute5tupleIJNS5_1CILi128EEES8_NS7_ILi64EEEEEENS_10bfloat16_tEfNS_4arch4Sm80ELb0ELb0ELb1ELb1ELb1ELb0ELb0ELb0ELi2ELi4ELi4ELi4ELb0EEENS1_24CollectiveEpilogueBwdGQAISA_fSD_Li256ELb1ELb1EEENS1_19SingleTileSchedulerILb1ELb0ELb0ELi128EEEEEEEEEvNT_6ParamsE$_ZN4cute3eso3ESOILb0ELb0EJNS_14ComposedLayoutINS_7SwizzleILi3ELi3ELi3EEENS_9MixedBitsILj0ELj432EEENS_6LayoutINS_5tupleIJNS8_IJNS_1CILi2EEESA_SA_EEESA_NS9_ILi8EEEEEENS8_IJNS8_IJNS9_ILi64EEESC_NS9_ILi512EEEEEENS9_ILi8192EEENS9_ILi1024EEEEEEEEEEiEEC2ERKSL_RKi) ;  /* 0xfffd9de000007944 */ /* 0x022fea0003c3ffff */
[----:B-1----:R-:W2:Y:S01]  /*2bf60*/  LDL.64 R4, [R1+0x758] ;  /* 0x0007580001047983 */ /* 0x002ea20000100a00 */
[----:B------:R-:W-:Y:S02]  /*2bf70*/  MOV R9, R23 ;  /* 0x0000001700097202 */ /* 0x000fe40000000f00 */
[----:B------:R-:W-:Y:S01]  /*2bf80*/  MOV R8, 0x2bfb0 ;  /* 0x0002bfb000087802 */ /* 0x000fe20000000f00 */
[----:B--2---:R-:W-:-:S04]  /*2bf90*/  IMAD.WIDE R2, R5, 0x2, R16 ;  /* 0x0000000205027825 */ /* 0x004fc800078e0210 */
[----:B------:R-:W-:Y:S05]  /*2bfa0*/  CALL.REL.NOINC `($_ZN7cutlass13device_kernelIN5flash19enable_sm80_to_sm89INS1_16FlashAttnBwdSm80INS1_25CollectiveMainloopBwdSm80ILi2ELi2EN4cute5tupleIJNS5_1CILi128EEES8_NS7_ILi64EEEEEENS_10bfloat16_tEfNS_4arch4Sm80ELb0ELb0ELb1ELb1ELb1ELb0ELb0ELb0ELi2ELi4ELi4ELi4ELb0EEENS1_24CollectiveEpilogueBwdGQAISA_fSD_Li256ELb1ELb1EEENS1_19SingleTileSchedulerILb1ELb0ELb0ELi128EEEEEEEEEvNT_6ParamsE$_ZN4cute8smem_ptrIPN7cutlass10bfloat16_tEECI1NS_12iter_adaptorIS3_S4_EEES3_) ;  /* 0xfffdf29000007944 */ /* 0x000fea0003c3ffff */
[----:B-1----:R-:W2:Y:S01]  /*2bfb0*/  LDL.64 R2, [R1+0x758] ;  /* 0x0007580001027983 */ /* 0x002ea20000100a00 */
[----:B------:R-:W-:Y:S02]  /*2bfc0*/  MOV R6, R4 ;  /* 0x0000000400067202 */ /* 0x000fe40000000f00 */
[----:B------:R-:W-:Y:S01]  /*2bfd0*/  MOV R4, 0x2c000 ;  /* 0x0002c00000047802 */ /* 0x000fe20000000f00 */
[----:B--2---:R1:W-:Y:S04]  /*2bfe0*/  STL.64 [R1+0x770], R2 ;  /* 0x0007700201007387 */ /* 0x0043e80000100a00 */
[----:B-1----:R-:W-:Y:S05]  /*2bff0*/  CALL.REL.NOINC `($_ZN7cutlass13device_kernelIN5flash19enable_sm80_to_sm89INS1_16FlashAttnBwdSm80INS1_25CollectiveMainloopBwdSm80ILi2ELi2EN4cute5tupleIJNS5_1CILi128EEES8_NS7_ILi64EEEEEENS_10bfloat16_tEfNS_4arch4Sm80ELb0ELb0ELb1ELb1ELb1ELb0ELb0ELb0ELi2ELi4ELi4ELi4ELb0EEENS1_24CollectiveEpilogueBwdGQAISA_fSD_Li256ELb1ELb1EEENS1_19SingleTileSchedulerILb1ELb0ELb0ELi128EEEEEEEEEvNT_6ParamsE$_ZN4cute3eso3ESOILb0ELb0EJNS_14ComposedLayoutINS_7SwizzleILi3ELi3ELi3EEENS_9MixedBitsILj0ELj432EEENS_6LayoutINS_5tupleIJNS8_IJNS_1CILi2EEESA_SA_EEESA_NS9_ILi8EEEEEENS8_IJNS8_IJNS9_ILi64EEESC_NS9_ILi512EEEEEENS9_ILi8192EEENS9_ILi1024EEEEEEEEEENS_10ViewEngineINS_8smem_ptrIPN7cutlass10bfloat16_tEEEEEEEC2ERKSL_RKSS_) ;  /* 0xfffd9cd000007944 */ /* 0x002fea0003c3ffff */
        /* <DEDUP_REMOVED lines=23> */
[----:B--2--5:R-:W-:Y:S05]  /*2c170*/  CALL.REL.NOINC `($_ZN7cutlass13device_kernelIN5flash19enable_sm80_to_sm89INS1_16FlashAttnBwdSm80INS1_25CollectiveMainloopBwdSm80ILi2ELi2EN4cute5tupleIJNS5_1CILi128EEES8_NS7_ILi64EEEEEENS_10bfloat16_tEfNS_4arch4Sm80ELb0ELb0ELb1ELb1ELb1ELb0ELb0ELb0ELi2ELi4ELi4ELi4ELb0EEENS1_24CollectiveEpilogueBwdGQAISA_fSD_Li256ELb1ELb1EEENS1_19SingleTileSchedulerILb1ELb0ELb0ELi128EEEEEEEEEvNT_6ParamsE$_ZN4cute3eso3ESOILb1ELb0EJNS_6LayoutINS_5tupleIJNS3_IJNS_1CILi8EEENS4_ILi1EEEEEENS4_ILi2EEES5_EEENS3_IJNS3_IJS6_NS4_ILi0EEEEEENS4_ILi64EEES5_EEEEENS_10ViewEngineIPN7cutlass10bfloat16_tEEEEEC2ERKSE_RKSJ_) ;  /* 0xfffde2e000007944 */ /* 0x024fea0003c3ffff */
[----:B------:R2:W5:Y:S01]  /*2c180*/  LDL.64 R50, [R1+0x758] ;  /* 0x0007580001327983 */ /* 0x0005620000100a00 */
[----:B-1----:R-:W-:Y:S01]  /*2c190*/  IMAD.MOV.U32 R6, RZ, RZ, R46 ;  /* 0x000000ffff067224 */ /* 0x002fe200078e002e */
[----:B------:R-:W-:Y:S01]  /*2c1a0*/  MOV R3, R47 ;  /* 0x0000002f00037202 */ /* 0x000fe20000000f00 */
[----:B------:R-:W-:Y:S01]  /*2c1b0*/  IMAD.MOV.U32 R66, RZ, RZ, R23 ;  /* 0x000000ffff427224 */ /* 0x000fe200078e0017 */
[----:B------:R-:W-:Y:S02]  /*2c1c0*/  MOV R4, 0x2c1e0 ;  /* 0x0002c1e000047802 */ /* 0x000fe40000000f00 */
[----:B--2--5:R-:W-:Y:S05]  /*2c1d0*/  CALL.REL.NOINC `($_ZN7cutlass13device_kernelIN5flash19enable_sm80_to_sm89INS1_16FlashAttnBwdSm80INS1_25CollectiveMainloopBwdSm80ILi2ELi2EN4cute5tupleIJNS5_1CILi128EEES8_NS7_ILi64EEEEEENS_10bfloat16_tEfNS_4arch4Sm80ELb0ELb0ELb1ELb1ELb1ELb0ELb0ELb0ELi2ELi4ELi4ELi4ELb0EEENS1_24CollectiveEpilogueBwdGQAISA_fSD_Li256ELb1ELb1EEENS1_19SingleTileSchedulerILb1ELb0ELb0ELi128EEEEEEEEEvNT_6ParamsE$_ZN4cute3eso3ESOILb1ELb0EJNS_6LayoutINS_5tupleIJNS3_IJNS3_IJNS_1CILi4EEENS4_ILi2EEEEEENS4_ILi1EEEEEES6_NS4_ILi8EEEEEENS3_IJNS3_IJNS3_IJS8_NS4_ILi32EEEEEENS4_ILi0EEEEEENS4_ILi64EEES5_EEEEENS_10ViewEngineIPN7cutlass10bfloat16_tEEEEEC2ERKSI_RKSN_) ;  /* 0xfffdceb000007944 */ /* 0x024fea0003c3ffff */
[----:B------:R-:W-:Y:S01]  /*2c1e0*/  ULDC.64 UR4, c[0x0][0x118] ;  /* 0x0000460000047ab9 */ /* 0x000fe20000000a00 */
[----:B------:R2:W5:Y:S04]  /*2c1f0*/  LDL.64 R48, [R1+0x758] ;  /* 0x0007580001307983 */ /* 0x0005680000100a00 */
[----:B-1----:R2:W5:Y:S01]  /*2c200*/  LD.E.64 R2, [R52.64] ;  /* 0x0000000434027980 */ /* 0x002562000c101b00 */
[----:B------:R-:W-:-:S02]  /*2c210*/  MOV R9, R23 ;  /* 0x0000001700097202 */ /* 0x000fc40000000f00 */
[----:B------:R-:W-:Y:S02]  /*2c220*/  MOV R8, 0x2c240 ;  /* 0x0002c24000087802 */ /* 0x000fe40000000f00 */
[----:B--2--5:R-:W-:Y:S05]  /*2c230*/  CALL.REL.NOINC `($_ZN7cutlass13device_kernelIN5flash19enable_sm80_to_sm89INS1_16FlashAttnBwdSm80INS1_25CollectiveMainloopBwdSm80ILi2ELi2EN4cute5tupleIJNS5_1CILi128EEES8_NS7_ILi64EEEEEENS_10bfloat16_tEfNS_4arch4Sm80ELb0ELb0ELb1ELb1ELb1ELb0ELb0ELb0ELi2ELi4ELi4ELi4ELb0EEENS1_24CollectiveEpilogueBwdGQAISA_fSD_Li256ELb1ELb1EEENS1_19SingleTileSchedulerILb1ELb0ELb0ELi128EEEEEEEEEvNT_6ParamsE$_ZN4cute8smem_ptrIPN7cutlass10bfloat16_tEECI1NS_12iter_adaptorIS3_S4_EEES3_) ;  /* 0xfffdf00000007944 */ /* 0x024fea0003c3ffff */
[----:B-1----:R1:W5:Y:S01]  /*2c240*/  LDL.64 R2, [R1+0x758] ;  /* 0x0007580001027983 */ /* 0x0023620000100a00 */
[----:B------:R-:W-:-:S03]  /*2c250*/  MOV R6, 0x2c270 ;  /* 0x0002c27000067802 */ /* 0x000fc60000000f00 */
[----:B-1---5:R-:W-:Y:S05]  /*2c260*/  CALL.REL.NOINC `($_ZN7cutlass13device_kernelIN5flash19enable_sm80_to_sm89INS1_16FlashAttnBwdSm80INS1_25CollectiveMainloopBwdSm80ILi2ELi2EN4cute5tupleIJNS5_1CILi128EEES8_NS7_ILi64EEEEEENS_10bfloat16_tEfNS_4arch4Sm80ELb0ELb0ELb1ELb1ELb1ELb0ELb0ELb0ELi2ELi4ELi4ELi4ELb0EEENS1_24CollectiveEpilogueBwdGQAISA_fSD_Li256ELb1ELb1EEENS1_19SingleTileSchedulerILb1ELb0ELb0ELi128EEEEEEEEEvNT_6ParamsE$_ZN4cute3eso3ESOILb1ELb0EJNS_6LayoutINS_5tupleIJNS3_IJNS_1CILi8EEENS4_ILi1EEEEEENS4_ILi2EEEEEENS3_IJNS3_IJS6_NS4_ILi0EEEEEENS4_ILi8192EEEEEEEENS_10ViewEngineINS_8smem_ptrIPN7cutlass10bfloat16_tEEEEEEEC2ERKSE_RKSL_) ;  /* 0xfffde02000007944 */ /* 0x022fea0003c3ffff */
[----:B-1----:R1:W5:Y:S01]  /*2c270*/  LDL.64 R4, [R1+0x758] ;  /* 0x0007580001047983 */ /* 0x0023620000100a00 */
[----:B------:R-:W-:Y:S01]  /*2c280*/  IMAD.MOV.U32 R8, RZ, RZ, R50 ;  /* 0x000000ffff087224 */ /* 0x000fe200078e0032 */
[----:B------:R-:W-:Y:S02]  /*2c290*/  MOV R3, R51 ;  /* 0x0000003300037202 */ /* 0x000fe40000000f00 */
[----:B------:R-:W-:Y:S02]  /*2c2a0*/  MOV R6, 0x2c2c0 ;  /* 0x0002c2c000067802 */ /* 0x000fe40000000f00 */
[----:B-1---5:R-:W-:Y:S05]  /*2c2b0*/  CALL.REL.NOINC `($_ZN7cutlass13device_kernelIN5flash19enable_sm80_to_sm89INS1_16FlashAttnBwdSm80INS1_25CollectiveMainloopBwdSm80ILi2ELi2EN4cute5tupleIJNS5_1CILi128EEES8_NS7_ILi64EEEEEENS_10bfloat16_tEfNS_4arch4Sm80ELb0ELb0ELb1ELb1ELb1ELb0ELb0ELb0ELi2ELi4ELi4ELi4ELb0EEENS1_24CollectiveEpilogueBwdGQAISA_fSD_Li256ELb1ELb1EEENS1_19SingleTileSchedulerILb1ELb0ELb0ELi128EEEEEEEEEvNT_6ParamsE$_ZN4cute3eso3ESOILb1ELb0EJNS_6LayoutINS_5tupleIJNS3_IJNS_1CILi8EEENS4_ILi1EEEEEENS4_ILi2EEEEEENS3_IJNS3_IJS6_NS4_ILi0EEEEEENS4_ILi64EEEEEEEENS_10ViewEngineIPN7cutlass10bfloat16_tEEEEEC2ERKSE_RKSJ_) ;  /* 0xfffddf4000007944 */ /* 0x022fea0003c3ffff */
[----:B-1----:R1:W5:Y:S01]  /*2c2c0*/  LDL.64 R2, [R1+0x758] ;  /* 0x0007580001027983 */ /* 0x0023620000100a00 */
[----:B------:R-:W-:Y:S02]  /*2c2d0*/  MOV R7, R5 ;  /* 0x0000000500077202 */ /* 0x000fe40000000f00 */
[----:B------:R-:W-:Y:S02]  /*2c2e0*/  MOV R6, 0x2c300 ;  /* 0x0002c30000067802 */ /* 0x000fe40000000f00 */
[----:B-1---5:R-:W-:Y:S05]  /*2c2f0*/  CALL.REL.NOINC `($_ZN7cutlass13device_kernelIN5flash19enable_sm80_to_sm89INS1_16FlashAttnBwdSm80INS1_25CollectiveMainloopBwdSm80ILi2ELi2EN4cute5tupleIJNS5_1CILi128EEES8_NS7_ILi64EEEEEENS_10bfloat16_tEfNS_4arch4Sm80ELb0ELb0ELb1ELb1ELb1ELb0ELb0ELb0ELi2ELi4ELi4ELi4ELb0EEENS1_24CollectiveEpilogueBwdGQAISA_fSD_Li256ELb1ELb1EEENS1_19SingleTileSchedulerILb1ELb0ELb0ELi128EEEEEEEEEvNT_6ParamsE$_ZN4cute3eso3ESOILb1ELb0EJNS_6LayoutINS_5tupleIJNS3_IJNS_1CILi8EEENS4_ILi1EEEEEENS3_IJNS4_ILi2EEEEEEEEENS3_IJNS3_IJS6_NS4_ILi0EEEEEENS3_IJNS4_ILi8192EEEEEEEEEEENS_10ViewEngineINS_8smem_ptrIPN7cutlass10bfloat16_tEEEEEEEC2ERKSG_RKSN_) ;  /* 0xfffddd0000007944 */ /* 0x022fea0003c3ffff */
[----:B-1----:R1:W5:Y:S01]  /*2c300*/  LDL.64 R4, [R1+0x758] ;  /* 0x0007580001047983 */ /* 0x0023620000100a00 */
[----:B------:R-:W-:Y:S02]  /*2c310*/  MOV R8, R2 ;  /* 0x0000000200087202 */ /* 0x000fe40000000f00 */
[----:B------:R-:W-:-:S02]  /*2c320*/  MOV R6, 0x2c340 ;  /* 0x0002c34000067802 */ /* 0x000fc40000000f00 */
[----:B-1---5:R-:W-:Y:S05]  /*2c330*/  CALL.REL.NOINC `($_ZN7cutlass13device_kernelIN5flash19enable_sm80_to_sm89INS1_16FlashAttnBwdSm80INS1_25CollectiveMainloopBwdSm80ILi2ELi2EN4cute5tupleIJNS5_1CILi128EEES8_NS7_ILi64EEEEEENS_10bfloat16_tEfNS_4arch4Sm80ELb0ELb0ELb1ELb1ELb1ELb0ELb0ELb0ELi2ELi4ELi4ELi4ELb0EEENS1_24CollectiveEpilogueBwdGQAISA_fSD_Li256ELb1ELb1EEENS1_19SingleTileSchedulerILb1ELb0ELb0ELi128EEEEEEEEEvNT_6ParamsE$_ZN4cute3eso3ESOILb1ELb0EJNS_6LayoutINS_5tupleIJNS3_IJNS_1CILi8EEENS4_ILi1EEEEEENS3_IJNS4_ILi2EEEEEEEEENS3_IJNS3_IJS6_NS4_ILi0EEEEEENS3_IJNS4_ILi64EEEEEEEEEEENS_10ViewEngineIPN7cutlass10bfloat16_tEEEEEC2ERKSG_RKSL_) ;  /* 0xfffddc7000007944 */ /* 0x022fea0003c3ffff */
[----:B-1----:R1:W5:Y:S01]  /*2c340*/  LDL.64 R2, [R1+0x758] ;  /* 0x0007580001027983 */ /* 0x0023620000100a00 */
[----:B------:R-:W-:-:S03]  /*2c350*/  MOV R8, 0x2c370 ;  /* 0x0002c37000087802 */ /* 0x000fc60000000f00 */
[----:B-1---5:R-:W-:Y:S05]  /*2c360*/  CALL.REL.NOINC `($_ZN7cutlass13device_kernelIN5flash19enable_sm80_to_sm89INS1_16FlashAttnBwdSm80INS1_25CollectiveMainloopBwdSm80ILi2ELi2EN4cute5tupleIJNS5_1CILi128EEES8_NS7_ILi64EEEEEENS_10bfloat16_tEfNS_4arch4Sm80ELb0ELb0ELb1ELb1ELb1ELb0ELb0ELb0ELi2ELi4ELi4ELi4ELb0EEENS1_24CollectiveEpilogueBwdGQAISA_fSD_Li256ELb1ELb1EEENS1_19SingleTileSchedulerILb1ELb0ELb0ELi128EEEEEEEEEvNT_6ParamsE$_ZN4cute3eso3ESOILb1ELb0EJNS_6LayoutINS_5tupleIJNS3_IJNS3_IJNS_1CILi8EEENS4_ILi1EEEEEES6_EEENS3_IJNS3_IJS6_S6_EEENS4_ILi2EEEEEEEEENS3_IJNS3_IJNS3_IJS6_NS4_ILi0EEEEEESD_EEENS3_IJNS3_IJSD_SD_EEENS4_ILi64EEEEEEEEEEENS_10ViewEngineIPN7cutlass10bfloat16_tEEEEEC2ERKSK_RKSP_) ;  /* 0xfffdce1000007944 */ /* 0x022fea0003c3ffff */
[----:B-1----:R1:W5:Y:S01]  /*2c370*/  LDL.64 R2, [R1+0x758] ;  /* 0x0007580001027983 */ /* 0x0023620000100a00 */
[----:B------:R-:W-:-:S02]  /*2c380*/  MOV R7, R5 ;  /* 0x0000000500077202 */ /* 0x000fc40000000f00 */
[----:B------:R-:W-:Y:S02]  /*2c390*/  MOV R6, 0x2c3b0 ;  /* 0x0002c3b000067802 */ /* 0x000fe40000000f00 */
[----:B-1---5:R-:W-:Y:S05]  /*2c3a0*/  CALL.REL.NOINC `($_ZN7cutlass13device_kernelIN5flash19enable_sm80_to_sm89INS1_16FlashAttnBwdSm80INS1_25CollectiveMainloopBwdSm80ILi2ELi2EN4cute5tupleIJNS5_1CILi128EEES8_NS7_ILi64EEEEEENS_10bfloat16_tEfNS_4arch4Sm80ELb0ELb0ELb1ELb1ELb1ELb0ELb0ELb0ELi2ELi4ELi4ELi4ELb0EEENS1_24CollectiveEpilogueBwdGQAISA_fSD_Li256ELb1ELb1EEENS1_19SingleTileSchedulerILb1ELb0ELb0ELi128EEEEEEEEEvNT_6ParamsE$_ZN4cute3eso3ESOILb1ELb0EJNS_6LayoutINS_5tupleIJNS3_IJNS3_IJNS_1CILi8EEENS4_ILi1EEEEEES6_EEENS3_IJNS3_IJS6_S6_EEENS4_ILi2EEEEEEEEENS3_IJNS3_IJNS3_IJS6_NS4_ILi0EEEEEESD_EEENS3_IJNS3_IJSD_SD_EEENS4_ILi8192EEEEEEEEEEENS_10ViewEngineINS_8smem_ptrIPN7cutlass10bfloat16_tEEEEEEEC2ERKSK_RKSR_) ;  /* 0xfffdce1000007944 */ /* 0x022fea0003c3ffff */
[----:B-1----:R1:W5:Y:S01]  /*2c3b0*/  LDL.64 R4, [R1+0x758] ;  /* 0x0007580001047983 */ /* 0x0023620000100a00 */
[----:B------:R-:W-:Y:S02]  /*2c3c0*/  MOV R8, R2 ;  /* 0x0000000200087202 */ /* 0x000fe40000000f00 */
[----:B------:R-:W-:Y:S02]  /*2c3d0*/  MOV R6, 0x2c3f0 ;  /* 0x0002c3f000067802 */ /* 0x000fe40000000f00 */
[----:B-1---5:R-:W-:Y:S05]  /*2c3e0*/  CALL.REL.NOINC `($_ZN7cutlass13device_kernelIN5flash19enable_sm80_to_sm89INS1_16FlashAttnBwdSm80INS1_25CollectiveMainloopBwdSm80ILi2ELi2EN4cute5tupleIJNS5_1CILi128EEES8_NS7_ILi64EEEEEENS_10bfloat16_tEfNS_4arch4Sm80ELb0ELb0ELb1ELb1ELb1ELb0ELb0ELb0ELi2ELi4ELi4ELi4ELb0EEENS1_24CollectiveEpilogueBwdGQAISA_fSD_Li256ELb1ELb1EEENS1_19SingleTileSchedulerILb1ELb0ELb0ELi128EEEEEEEEEvNT_6ParamsE$_ZN4cute3eso3ESOILb1ELb0EJNS_6LayoutINS_5tupleIJNS3_IJNS_1CILi8EEENS4_ILi1EEEEEENS4_ILi2EEEEEENS3_IJNS3_IJS6_NS4_ILi0EEEEEENS4_ILi64EEEEEEEENS_10ViewEngineIPN7cutlass10bfloat16_tEEEEEC2ERKSE_RKSJ_) ;  /* 0xfffdde1000007944 */ /* 0x022fea0003c3ffff */
[----:B------:R2:W5:Y:S01]  /*2c3f0*/  LDL.64 R16, [R1+0x758] ;  /* 0x0007580001107983 */ /* 0x0005620000100a00 */
[----:B-1----:R-:W-:Y:S01]  /*2c400*/  IMAD.MOV.U32 R2, RZ, RZ, R4 ;  /* 0x000000ffff027224 */ /* 0x002fe200078e0004 */
[----:B------:R-:W-:Y:S01]  /*2c410*/  MOV R3, R5 ;  /* 0x0000000500037202 */ /* 0x000fe20000000f00 */
[----:B------:R-:W-:Y:S01]  /*2c420*/  IMAD.MOV.U32 R9, RZ, RZ, R23 ;  /* 0x000000ffff097224 */ /* 0x000fe200078e0017 */
[----:B------:R-:W-:Y:S02]  /*2c430*/  MOV R8, 0x2c450 ;  /* 0x0002c45000087802 */ /* 0x000fe40000000f00 */
[----:B--2--5:R-:W-:Y:S05]  /*2c440*/  CALL.REL.NOINC `($_ZN7cutlass13device_kernelIN5flash19enable_sm80_to_sm89INS1_16FlashAttnBwdSm80INS1_25CollectiveMainloopBwdSm80ILi2ELi2EN4cute5tupleIJNS5_1CILi128EEES8_NS7_ILi64EEEEEENS_10bfloat16_tEfNS_4arch4Sm80ELb0ELb0ELb1ELb1ELb1ELb0ELb0ELb0ELi2ELi4ELi4ELi4ELb0EEENS1_24CollectiveEpilogueBwdGQAISA_fSD_Li256ELb1ELb1EEENS1_19SingleTileSchedulerILb1ELb0ELb0ELi128EEEEEEEEEvNT_6ParamsE$_ZN4cute8smem_ptrIPN7cutlass10bfloat16_tEECI1NS_12iter_adaptorIS3_S4_EEES3_) ;  /* 0xfffdedf000007944 */ /* 0x024fea0003c3ffff */
[----:B-1----:R1:W5:Y:S01]  /*2c450*/  LDL.64 R2, [R1+0x758] ;  /* 0x0007580001027983 */ /* 0x0023620000100a00 */
[----:B------:R-:W-:-:S03]  /*2c460*/  MOV R6, 0x2c480 ;  /* 0x0002c48000067802 */ /* 0x000fc60000000f00 */
[----:B-1---5:R-:W-:Y:S05]  /*2c470*/  CALL.REL.NOINC `($_ZN7cutlass13device_kernelIN5flash19enable_sm80_to_sm89INS1_16FlashAttnBwdSm80INS1_25CollectiveMainloopBwdSm80ILi2ELi2EN4cute5tupleIJNS5_1CILi128EEES8_NS7_ILi64EEEEEENS_10bfloat16_tEfNS_4arch4Sm80ELb0ELb0ELb1ELb1ELb1ELb0ELb0ELb0ELi2ELi4ELi4ELi4ELb0EEENS1_24CollectiveEpilogueBwdGQAISA_fSD_Li256ELb1ELb1EEENS1_19SingleTileSchedulerILb1ELb0ELb0ELi128EEEEEEEEEvNT_6ParamsE$_ZN4cute3eso3ESOILb1ELb0EJNS_6LayoutINS_5tupleIJNS3_IJNS_1CILi8EEENS4_ILi1EEEEEENS4_ILi2EEEEEENS3_IJNS3_IJS6_NS4_ILi0EEEEEENS4_ILi8192EEEEEEEENS_10ViewEngineINS_8smem_ptrIPN7cutlass10bfloat16_tEEEEEEEC2ERKSE_RKSL_) ;  /* 0xfffdde1000007944 */ /* 0x022fea0003c3ffff */
        /* <DEDUP_REMOVED lines=127> */
[----:B-1----:R-:W-:Y:S05]  /*2cc70*/  CALL.REL.NOINC `($_ZN7cutlass13device_kernelIN5flash19enable_sm80_to_sm89INS1_16FlashAttnBwdSm80INS1_25CollectiveMainloopBwdSm80ILi2ELi2EN4cute5tupleIJNS5_1CILi128EEES8_NS7_ILi64EEEEEENS_10bfloat16_tEfNS_4arch4Sm80ELb0ELb0ELb1ELb1ELb1ELb0ELb0ELb0ELi2ELi4ELi4ELi4ELb0EEENS1_24CollectiveEpilogueBwdGQAISA_fSD_Li256ELb1ELb1EEENS1_19SingleTileSchedulerILb1ELb0ELb0ELi128EEEEEEEEEvNT_6ParamsE$_ZZN4cute5sliceINS_5tupleIJNS_10UnderscoreES2_NS_1CILi0EEEEEENS1_IJNS1_IJNS3_ILi1EEES4_EEEiNS3_ILi1024EEEEEEEEDaRKT_RKT0_ENKUlRKT_RKT0_E_clIS2_iEEDaSI_SL_) ;  /* 0xfffdfde000007944 */ /* 0x002fea0003c3ffff */
[----:B------:R-:W-:Y:S02]  /*2cc80*/  MOV R4, 0x2cca0 ;  /* 0x0002cca000047802 */ /* 0x000fe40000000f00 */
[----:B-1---5:R-:W-:Y:S05]  /*2cc90*/  CALL.REL.NOINC `($_ZN7cutlass13device_kernelIN5flash19enable_sm80_to_sm89INS1_16FlashAttnBwdSm80INS1_25CollectiveMainloopBwdSm80ILi2ELi2EN4cute5tupleIJNS5_1CILi128EEES8_NS7_ILi64EEEEEENS_10bfloat16_tEfNS_4arch4Sm80ELb0ELb0ELb1ELb1ELb1ELb0ELb0ELb0ELi2ELi4ELi4ELi4ELb0EEENS1_24CollectiveEpilogueBwdGQAISA_fSD_Li256ELb1ELb1EEENS1_19SingleTileSchedulerILb1ELb0ELb0ELi128EEEEEEEEEvNT_6ParamsE$_ZZN4cute12filter_tupleINS_5tupleIJNS_10UnderscoreES2_NS_1CILi0EEEEEENS1_IJNS1_IJNS3_ILi1EEES4_EEEiNS3_ILi1024EEEEEEZNS_5sliceIS5_S9_EEDaRKT_RKT0_EUlRKT_RKT0_E_EEDaSD_SG_OT1_ENKUlDpSJ_E_clIJNS1_IJS7_EEENS1_IJiEEENS1_IJEEEEEEDaSQ_) ;  /* 0xfffde9f000007944 */ /* 0x022fea0003c3ffff */
[----:B------:R-:W-:Y:S02]  /*2cca0*/  MOV R66, R23 ;  /* 0x0000001700427202 */ /* 0x000fe40000000f00 */
[----:B------:R-:W-:-:S02]  /*2ccb0*/  MOV R6, 0x2ccd0 ;  /* 0x0002ccd000067802 */ /* 0x000fc40000000f00 */
[----:B-1---5:R-:W-:Y:S05]  /*2ccc0*/  CALL.REL.NOINC `($_ZN7cutlass13device_kernelIN5flash19enable_sm80_to_sm89INS1_16FlashAttnBwdSm80INS1_25CollectiveMainloopBwdSm80ILi2ELi2EN4cute5tupleIJNS5_1CILi128EEES8_NS7_ILi64EEEEEENS_10bfloat16_tEfNS_4arch4Sm80ELb0ELb0ELb1ELb1ELb1ELb0ELb0ELb0ELi2ELi4ELi4ELi4ELb0EEENS1_24CollectiveEpilogueBwdGQAISA_fSD_Li256ELb1ELb1EEENS1_19SingleTileSchedulerILb1ELb0ELb0ELi128EEEEEEEEEvNT_6ParamsE$_ZN4cute5tupleIJNS0_IJNS0_IJNS_1CILi8EEENS1_ILi1EEEEEENS1_ILi2EEEEEENS0_IJNS0_IJS3_NS1_ILi0EEEEEEiEEEEEC2ERKS6_RKS9_) ;  /* 0xfffddda000007944 */ /* 0x022fea0003c3ffff */
[----:B-1----:R1:W5:Y:S01]  /*2ccd0*/  LDL R3, [R1+0x758] ;  /* 0x0007580001037983 */ /* 0x0023620000100800 */
[----:B------:R-:W-:-:S02]  /*2cce0*/  MOV R66, R23 ;  /* 0x0000001700427202 */ /* 0x000fc40000000f00 */
[----:B------:R-:W-:Y:S02]  /*2ccf0*/  MOV R6, 0x2cd10 ;  /* 0x0002cd1000067802 */ /* 0x000fe40000000f00 */
[----:B-1---5:R-:W-:Y:S05]  /*2cd00*/  CALL.REL.NOINC `($_ZN7cutlass13device_kernelIN5flash19enable_sm80_to_sm89INS1_16FlashAttnBwdSm80INS1_25CollectiveMainloopBwdSm80ILi2ELi2EN4cute5tupleIJNS5_1CILi128EEES8_NS7_ILi64EEEEEENS_10bfloat16_tEfNS_4arch4Sm80ELb0ELb0ELb1ELb1ELb1ELb0ELb0ELb0ELi2ELi4ELi4ELi4ELb0EEENS1_24CollectiveEpilogueBwdGQAISA_fSD_Li256ELb1ELb1EEENS1_19SingleTileSchedulerILb1ELb0ELb0ELi128EEEEEEEEEvNT_6ParamsE$_ZN4cute3eso3ESOILb0ELb1EJNS_6LayoutINS_5tupleIJNS3_IJNS_1CILi8EEENS4_ILi1EEEEEENS4_ILi2EEEEEENS3_IJNS3_IJS6_NS4_ILi0EEEEEEiEEEEESA_EEC2ERKSD_RKSA_) ;  /* 0xfffda64000007944 */ /* 0x022fea0003c3ffff */
[----:B------:R2:W5:Y:S01]  /*2cd10*/  LDL R4, [R1+0x758] ;  /* 0x0007580001047983 */ /* 0x0005620000100800 */
[----:B------:R-:W-:Y:S01]  /*2cd20*/  IMAD.MOV.U32 R9, RZ, RZ, R23 ;  /* 0x000000ffff097224 */ /* 0x000fe200078e0017 */
[----:B-1----:R-:W-:Y:S01]  /*2cd30*/  MOV R2, R54 ;  /* 0x0000003600027202 */ /* 0x002fe20000000f00 */
[----:B------:R-:W-:Y:S01]  /*2cd40*/  IMAD.MOV.U32 R3, RZ, RZ, R55 ;  /* 0x000000ffff037224 */ /* 0x000fe200078e0037 */
[----:B------:R-:W-:Y:S02]  /*2cd50*/  MOV R8, 0x2cd70 ;  /* 0x0002cd7000087802 */ /* 0x000fe40000000f00 */
[----:B--2--5:R-:W-:Y:S05]  /*2cd60*/  CALL.REL.NOINC `($_ZN7cutlass13device_kernelIN5flash19enable_sm80_to_sm89INS1_16FlashAttnBwdSm80INS1_25CollectiveMainloopBwdSm80ILi2ELi2EN4cute5tupleIJNS5_1CILi128EEES8_NS7_ILi64EEEEEENS_10bfloat16_tEfNS_4arch4Sm80ELb0ELb0ELb1ELb1ELb1ELb0ELb0ELb0ELi2ELi4ELi4ELi4ELb0EEENS1_24CollectiveEpilogueBwdGQAISA_fSD_Li256ELb1ELb1EEENS1_19SingleTileSchedulerILb1ELb0ELb0ELi128EEEEEEEEEvNT_6ParamsE$_ZN4cute8smem_ptrIPN7cutlass10bfloat16_tEECI1NS_12iter_adaptorIS3_S4_EEES3_) ;  /* 0xfffde4d000007944 */ /* 0x024fea0003c3ffff */
[----:B-1----:R-:W2:Y:S01]  /*2cd70*/  LDL.64 R2, [R1+0x758] ;  /* 0x0007580001027983 */ /* 0x002ea20000100a00 */
[----:B------:R-:W-:Y:S01]  /*2cd80*/  IMAD.MOV.U32 R6, RZ, RZ, R4 ;  /* 0x000000ffff067224 */ /* 0x000fe200078e0004 */
[----:B------:R-:W-:Y:S01]  /*2cd90*/  MOV R66, R23 ;  /* 0x0000001700427202 */ /* 0x000fe20000000f00 */
[----:B------:R-:W-:Y:S01]  /*2cda0*/  IMAD.MOV.U32 R58, RZ, RZ, R22 ;  /* 0x000000ffff3a7224 */ /* 0x000fe200078e0016 */
[----:B------:R-:W-:Y:S01]  /*2cdb0*/  MOV R4, 0x2cde0 ;  /* 0x0002cde000047802 */ /* 0x000fe20000000f00 */
[----:B--2---:R1:W-:Y:S04]  /*2cdc0*/  STL.64 [R1+0x770], R2 ;  /* 0x0007700201007387 */ /* 0x0043e80000100a00 */
[----:B-1----:R-:W-:Y:S05]  /*2cdd0*/  CALL.REL.NOINC `($_ZN7cutlass13device_kernelIN5flash19enable_sm80_to_sm89INS1_16FlashAttnBwdSm80INS1_25CollectiveMainloopBwdSm80ILi2ELi2EN4cute5tupleIJNS5_1CILi128EEES8_NS7_ILi64EEEEEENS_10bfloat16_tEfNS_4arch4Sm80ELb0ELb0ELb1ELb1ELb1ELb0ELb0ELb0ELi2ELi4ELi4ELi4ELb0EEENS1_24CollectiveEpilogueBwdGQAISA_fSD_Li256ELb1ELb1EEENS1_19SingleTileSchedulerILb1ELb0ELb0ELi128EEEEEEEEEvNT_6ParamsE$_ZN4cute3eso3ESOILb0ELb0EJNS_6LayoutINS_5tupleIJNS3_IJNS_1CILi8EEENS4_ILi1EEEEEENS4_ILi2EEEEEENS3_IJNS3_IJS6_NS4_ILi0EEEEEEiEEEEENS_10ViewEngineINS_8smem_ptrIPN7cutlass10bfloat16_tEEEEEEEC2ERKSD_RKSK_) ;  /* 0xfffd994000007944 */ /* 0x002fea0003c3ffff */
[----:B-1----:R1:W5:Y:S04]  /*2cde0*/  LDL R8, [R1+0x758] ;  /* 0x0007580001087983 */ /* 0x0023680000100800 */
[----:B------:R1:W5:Y:S01]  /*2cdf0*/  LDL.64 R12, [R1+0x760] ;  /* 0x00076000010c7983 */ /* 0x0003620000100a00 */
[----:B------:R-:W-:Y:S01]  /*2ce00*/  IMAD.MOV.U32 R66, RZ, RZ, R23 ;  /* 0x000000ffff427224 */ /* 0x000fe200078e0017 */
[----:B------:R-:W-:Y:S01]  /*2ce10*/  MOV R10, R48 ;  /* 0x00000030000a7202 */ /* 0x000fe20000000f00 */
[----:B------:R-:W-:Y:S01]  /*2ce20*/  IMAD.MOV.U32 R11, RZ, RZ, R49 ;  /* 0x000000ffff0b7224 */ /* 0x000fe200078e0031 */
[----:B------:R-:W-:-:S02]  /*2ce30*/  MOV R6, 0x2ce50 ;  /* 0x0002ce5000067802 */ /* 0x000fc40000000f00 */
[----:B-1---5:R-:W-:Y:S05]  /*2ce40*/  CALL.REL.NOINC `($_ZN7cutlass13device_kernelIN5flash19enable_sm80_to_sm89INS1_16FlashAttnBwdSm80INS1_25CollectiveMainloopBwdSm80ILi2ELi2EN4cute5tupleIJNS5_1CILi128EEES8_NS7_ILi64EEEEEENS_10bfloat16_tEfNS_4arch4Sm80ELb0ELb0ELb1ELb1ELb1ELb0ELb0ELb0ELi2ELi4ELi4ELi4ELb0EEENS1_24CollectiveEpilogueBwdGQAISA_fSD_Li256ELb1ELb1EEENS1_19SingleTileSchedulerILb1ELb0ELb0ELi128EEEEEEEEEvNT_6ParamsE$_ZN4cute3eso3ESOILb1ELb0EJNS_6LayoutINS_5tupleIJNS3_IJNS3_IJNS_1CILi4EEENS4_ILi2EEEEEENS4_ILi1EEEEEES6_EEENS3_IJNS3_IJNS3_IJS8_NS4_ILi32EEEEEENS4_ILi0EEEEEENS4_ILi64EEEEEEEENS_10ViewEngineIPN7cutlass10bfloat16_tEEEEEC2ERKSH_RKSM_) ;  /* 0xfffdc1c000007944 */ /* 0x022fea0003c3ffff */
[----:B------:R2:W5:Y:S01]  /*2ce50*/  LDL.64 R4, [R1+0x758] ;  /* 0x0007580001047983 */ /* 0x0005620000100a00 */
[----:B------:R-:W-:-:S02]  /*2ce60*/  MOV R3, R8 ;  /* 0x0000000800037202 */ /* 0x000fc40000000f00 */
[----:B------:R-:W-:Y:S02]  /*2ce70*/  MOV R6, 0x2ce90 ;  /* 0x0002ce9000067802 */ /* 0x000fe40000000f00 */
[----:B-12--5:R-:W-:Y:S05]  /*2ce80*/  CALL.REL.NOINC `($_ZN7cutlass13device_kernelIN5flash19enable_sm80_to_sm89INS1_16FlashAttnBwdSm80INS1_25CollectiveMainloopBwdSm80ILi2ELi2EN4cute5tupleIJNS5_1CILi128EEES8_NS7_ILi64EEEEEENS_10bfloat16_tEfNS_4arch4Sm80ELb0ELb0ELb1ELb1ELb1ELb0ELb0ELb0ELi2ELi4ELi4ELi4ELb0EEENS1_24CollectiveEpilogueBwdGQAISA_fSD_Li256ELb1ELb1EEENS1_19SingleTileSchedulerILb1ELb0ELb0ELi128EEEEEEEEEvNT_6ParamsE$_ZZN4cute4takeILi1ELi2ENS_5tupleIJNS1_IJNS_1CILi1EEENS2_ILi0EEEEEEiEEEEEDaRKT1_ENKUlDpRKT_E_clIJiEEEDaSD_) ;  /* 0xfffdf93000007944 */ /* 0x026fea0003c3ffff */
[----:B------:R-:W-:Y:S02]  /*2ce90*/  MOV R66, R23 ;  /* 0x0000001700427202 */ /* 0x000fe40000000f00 */
[----:B------:R-:W-:Y:S02]  /*2cea0*/  MOV R6, 0x2cec0 ;  /* 0x0002cec000067802 */ /* 0x000fe40000000f00 */
[----:B-1---5:R-:W-:Y:S05]  /*2ceb0*/  CALL.REL.NOINC `($_ZN7cutlass13device_kernelIN5flash19enable_sm80_to_sm89INS1_16FlashAttnBwdSm80INS1_25CollectiveMainloopBwdSm80ILi2ELi2EN4cute5tupleIJNS5_1CILi128EEES8_NS7_ILi64EEEEEENS_10bfloat16_tEfNS_4arch4Sm80ELb0ELb0ELb1ELb1ELb1ELb0ELb0ELb0ELi2ELi4ELi4ELi4ELb0EEENS1_24CollectiveEpilogueBwdGQAISA_fSD_Li256ELb1ELb1EEENS1_19SingleTileSchedulerILb1ELb0ELb0ELi128EEEEEEEEEvNT_6ParamsE$_ZN4cute3eso3ESOILb1ELb0EJNS_5tupleIJNS_1CILi1EEENS3_ILi0EEEEEENS2_IJiEEEEEC2ERKS6_RKS7_) ;  /* 0xfffdba5000007944 */ /* 0x022fea0003c3ffff */
[----:B-1----:R1:W5:Y:S01]  /*2cec0*/  LDL R3, [R1+0x758] ;  /* 0x0007580001037983 */ /* 0x0023620000100800 */
[----:B------:R-:W-:Y:S02]  /*2ced0*/  MOV R66, R23 ;  /* 0x0000001700427202 */ /* 0x000fe40000000f00 */
[----:B------:R-:W-:Y:S02]  /*2cee0*/  MOV R6, 0x2cf00 ;  /* 0x0002cf0000067802 */ /* 0x000fe40000000f00 */
[----:B-1---5:R-:W-:Y:S05]  /*2cef0*/  CALL.REL.NOINC `($_ZN7cutlass13device_kernelIN5flash19enable_sm80_to_sm89INS1_16FlashAttnBwdSm80INS1_25CollectiveMainloopBwdSm80ILi2ELi2EN4cute5tupleIJNS5_1CILi128EEES8_NS7_ILi64EEEEEENS_10bfloat16_tEfNS_4arch4Sm80ELb0ELb0ELb1ELb1ELb1ELb0ELb0ELb0ELi2ELi4ELi4ELi4ELb0EEENS1_24CollectiveEpilogueBwdGQAISA_fSD_Li256ELb1ELb1EEENS1_19SingleTileSchedulerILb1ELb0ELb0ELi128EEEEEEEEEvNT_6ParamsE$_ZN4cute5tupleIJNS0_IJNS0_IJNS_1CILi8EEENS1_ILi1EEEEEENS0_IJNS1_ILi2EEEEEEEEENS0_IJNS0_IJS3_NS1_ILi0EEEEEENS0_IJiEEEEEEEEC2ERKS7_RKSB_) ;  /* 0xfffddb3000007944 */ /* 0x022fea0003c3ffff */
[----:B------:R2:W5:Y:S01]  /*2cf00*/  LDL R8, [R1+0x758] ;  /* 0x0007580001087983 */ /* 0x0005620000100800 */
[----:B------:R-:W-:Y:S01]  /*2cf10*/  IMAD.MOV.U32 R66, RZ, RZ, R23 ;  /* 0x000000ffff427224 */ /* 0x000fe200078e0017 */
[----:B------:R-:W-:Y:S02]  /*2cf20*/  MOV R58, R22 ;  /* 0x00000016003a7202 */ /* 0x000fe40000000f00 */
[----:B------:R2:W-:Y:S01]  /*2cf30*/  STL.64 [R1+0x770], R12 ;  /* 0x0007700c01007387 */ /* 0x0005e20000100a00 */
[----:B------:R-:W-:-:S03]  /*2cf40*/  MOV R6, 0x2cf60 ;  /* 0x0002cf6000067802 */ /* 0x000fc60000000f00 */
[----:B-12--5:R-:W-:Y:S05]  /*2cf50*/  CALL.REL.NOINC `($_ZN7cutlass13device_kernelIN5flash19enable_sm80_to_sm89INS1_16FlashAttnBwdSm80INS1_25CollectiveMainloopBwdSm80ILi2ELi2EN4cute5tupleIJNS5_1CILi128EEES8_NS7_ILi64EEEEEENS_10bfloat16_tEfNS_4arch4Sm80ELb0ELb0ELb1ELb1ELb1ELb0ELb0ELb0ELi2ELi4ELi4ELi4ELb0EEENS1_24CollectiveEpilogueBwdGQAISA_fSD_Li256ELb1ELb1EEENS1_19SingleTileSchedulerILb1ELb0ELb0ELi128EEEEEEEEEvNT_6ParamsE$_ZN4cute3eso3ESOILb0ELb0EJNS_6LayoutINS_5tupleIJNS3_IJNS_1CILi8EEENS4_ILi1EEEEEENS3_IJNS4_ILi2EEEEEEEEENS3_IJNS3_IJS6_NS4_ILi0EEEEEENS3_IJiEEEEEEEENS_10ViewEngineINS_8smem_ptrIPN7cutlass10bfloat16_tEEEEEEEC2ERKSF_RKSM_) ;  /* 0xfffd975000007944 */ /* 0x026fea0003c3ffff */
[----:B-1----:R1:W5:Y:S04]  /*2cf60*/  LDL R8, [R1+0x758] ;  /* 0x0007580001087983 */ /* 0x0023680000100800 */
[----:B------:R1:W5:Y:S01]  /*2cf70*/  LDL.64 R16, [R1+0x760] ;  /* 0x0007600001107983 */ /* 0x0003620000100a00 */
[----:B------:R-:W-:-:S02]  /*2cf80*/  MOV R66, R23 ;  /* 0x0000001700427202 */ /* 0x000fc40000000f00 */
[----:B------:R-:W-:Y:S02]  /*2cf90*/  MOV R6, 0x2cfb0 ;  /* 0x0002cfb000067802 */ /* 0x000fe40000000f00 */
[----:B-1---5:R-:W-:Y:S05]  /*2cfa0*/  CALL.REL.NOINC `($_ZN7cutlass13device_kernelIN5flash19enable_sm80_to_sm89INS1_16FlashAttnBwdSm80INS1_25CollectiveMainloopBwdSm80ILi2ELi2EN4cute5tupleIJNS5_1CILi128EEES8_NS7_ILi64EEEEEENS_10bfloat16_tEfNS_4arch4Sm80ELb0ELb0ELb1ELb1ELb1ELb0ELb0ELb0ELi2ELi4ELi4ELi4ELb0EEENS1_24CollectiveEpilogueBwdGQAISA_fSD_Li256ELb1ELb1EEENS1_19SingleTileSchedulerILb1ELb0ELb0ELi128EEEEEEEEEvNT_6ParamsE$_ZN4cute3eso3ESOILb1ELb0EJNS_6LayoutINS_5tupleIJNS3_IJNS3_IJNS_1CILi4EEENS4_ILi2EEEEEENS4_ILi1EEEEEENS3_IJS6_EEEEEENS3_IJNS3_IJNS3_IJS8_NS4_ILi32EEEEEENS4_ILi0EEEEEENS3_IJNS4_ILi64EEEEEEEEEEENS_10ViewEngineIPN7cutlass10bfloat16_tEEEEEC2ERKSJ_RKSO_) ;  /* 0xfffdc02000007944 */ /* 0x022fea0003c3ffff */
[----:B-1----:R1:W5:Y:S01]  /*2cfb0*/  LDL.64 R2, [R1+0x758] ;  /* 0x0007580001027983 */ /* 0x0023620000100a00 */
[----:B------:R-:W-:Y:S02]  /*2cfc0*/  MOV R66, R23 ;  /* 0x0000001700427202 */ /* 0x000fe40000000f00 */
[----:B------:R-:W-:Y:S02]  /*2cfd0*/  MOV R6, 0x2cff0 ;  /* 0x0002cff000067802 */ /* 0x000fe40000000f00 */
[----:B-1---5:R-:W-:Y:S05]  /*2cfe0*/  CALL.REL.NOINC `($_ZN7cutlass13device_kernelIN5flash19enable_sm80_to_sm89INS1_16FlashAttnBwdSm80INS1_25CollectiveMainloopBwdSm80ILi2ELi2EN4cute5tupleIJNS5_1CILi128EEES8_NS7_ILi64EEEEEENS_10bfloat16_tEfNS_4arch4Sm80ELb0ELb0ELb1ELb1ELb1ELb0ELb0ELb0ELi2ELi4ELi4ELi4ELb0EEENS1_24CollectiveEpilogueBwdGQAISA_fSD_Li256ELb1ELb1EEENS1_19SingleTileSchedulerILb1ELb0ELb0ELi128EEEEEEEEEvNT_6ParamsE$_ZN4cute3eso3ESOILb1ELb0EJNS_6LayoutINS_5tupleIJNS3_IJNS3_IJNS3_IJNS_1CILi4EEENS4_ILi2EEEEEENS4_ILi1EEEEEES8_EEENS3_IJNS3_IJNS3_IJS8_S8_EEES8_EEES6_EEEEEENS3_IJNS3_IJNS3_IJNS3_IJS8_NS4_ILi32EEEEEENS4_ILi0EEEEEESH_EEENS3_IJNS3_IJNS3_IJSH_SH_EEESH_EEENS4_ILi64EEEEEEEEEEENS_10ViewEngineIPN7cutlass10bfloat16_tEEEEEC2ERKSP_RKSU_) ;  /* 0xfffdbed000007944 */ /* 0x022fea0003c3ffff */
[----:B------:R2:W5:Y:S01]  /*2cff0*/  LDL.64 R10, [R1+0x758] ;  /* 0x00075800010a7983 */ /* 0x0005620000100a00 */
[----:B-1----:R-:W-:Y:S01]  /*2d000*/  IMAD.MOV.U32 R3, RZ, RZ, R8 ;  /* 0x000000ffff037224 */ /* 0x002fe200078e0008 */
[----:B------:R-:W-:Y:S02]  /*2d010*/  MOV R66, R23 ;  /* 0x0000001700427202 */ /* 0x000fe40000000f00 */
[----:B------:R-:W-:Y:S02]  /*2d020*/  MOV R4, 0x2d040 ;  /* 0x0002d04000047802 */ /* 0x000fe40000000f00 */
[----:B--2--5:R-:W-:Y:S05]  /*2d030*/  CALL.REL.NOINC `($_ZN7cutlass13device_kernelIN5flash19enable_sm80_to_sm89INS1_16FlashAttnBwdSm80INS1_25CollectiveMainloopBwdSm80ILi2ELi2EN4cute5tupleIJNS5_1CILi128EEES8_NS7_ILi64EEEEEENS_10bfloat16_tEfNS_4arch4Sm80ELb0ELb0ELb1ELb1ELb1ELb0ELb0ELb0ELi2ELi4ELi4ELi4ELb0EEENS1_24CollectiveEpilogueBwdGQAISA_fSD_Li256ELb1ELb1EEENS1_19SingleTileSchedulerILb1ELb0ELb0ELi128EEEEEEEEEvNT_6ParamsE$_ZN4cute5tupleIJNS0_IJNS_1CILi2EEEEEENS0_IJiEEEEEC2ERKS3_RKS4_) ;  /* 0xfffddc7000007944 */ /* 0x024fea0003c3ffff */
[----:B-1----:R-:W2:Y:S01]  /*2d040*/  LDL R3, [R1+0x758] ;  /* 0x0007580001037983 */ /* 0x002ea20000100800 */
[----:B------:R-:W-:Y:S02]  /*2d050*/  MOV R2, R56 ;  /* 0x0000003800027202 */ /* 0x000fe40000000f00 */
[----:B------:R-:W-:Y:S01]  /*2d060*/  MOV R12, 0x2d090 ;  /* 0x0002d090000c7802 */ /* 0x000fe20000000f00 */
[----:B--2---:R1:W-:Y:S04]  /*2d070*/  STL [R14], R3 ;  /* 0x000000030e007387 */ /* 0x0043e80000100800 */
[----:B-1----:R-:W-:Y:S05]  /*2d080*/  CALL.REL.NOINC `($_ZN7cutlass13device_kernelIN5flash19enable_sm80_to_sm89INS1_16FlashAttnBwdSm80INS1_25CollectiveMainloopBwdSm80ILi2ELi2EN4cute5tupleIJNS5_1CILi128EEES8_NS7_ILi64EEEEEENS_10bfloat16_tEfNS_4arch4Sm80ELb0ELb0ELb1ELb1ELb1ELb0ELb0ELb0ELi2ELi4ELi4ELi4ELb0EEENS1_24CollectiveEpilogueBwdGQAISA_fSD_Li256ELb1ELb1EEENS1_19SingleTileSchedulerILb1ELb0ELb0ELi128EEEEEEEEEvNT_6ParamsE$_ZZN4cute14logical_divideINS_5tupleIJNS1_IJNS_1CILi8EEENS2_ILi1EEEEEENS1_IJNS2_ILi2EEEEEEEEENS1_IJNS1_IJS4_NS2_ILi0EEEEEENS1_IJiEEEEEENS1_IJS5_NS_6LayoutIS4_S9_EEEEEEEDaRKNSD_IT_T0_EERKT1_ENKUlRKT_RKT0_E_clINSD_IS7_SB_EESE_EEDaSQ_ST_) ;  /* 0xfffdf26000007944 */ /* 0x002fea0003c3ffff */
[----:B------:R-:W-:Y:S02]  /*2d090*/  MOV R66, R23 ;  /* 0x0000001700427202 */ /* 0x000fe40000000f00 */
[----:B------:R-:W-:-:S02]  /*2d0a0*/  MOV R4, 0x2d0c0 ;  /* 0x0002d0c000047802 */ /* 0x000fc40000000f00 */
[----:B-1---5:R-:W-:Y:S05]  /*2d0b0*/  CALL.REL.NOINC `($_ZN7cutlass13device_kernelIN5flash19enable_sm80_to_sm89INS1_16FlashAttnBwdSm80INS1_25CollectiveMainloopBwdSm80ILi2ELi2EN4cute5tupleIJNS5_1CILi128EEES8_NS7_ILi64EEEEEENS_10bfloat16_tEfNS_4arch4Sm80ELb0ELb0ELb1ELb1ELb1ELb0ELb0ELb0ELi2ELi4ELi4ELi4ELb0EEENS1_24CollectiveEpilogueBwdGQAISA_fSD_Li256ELb1ELb1EEENS1_19SingleTileSchedulerILb1ELb0ELb0ELi128EEEEEEEEEvNT_6ParamsE$_ZN4cute3eso3ESOILb1ELb0EJNS_5tupleIJNS2_IJNS_1CILi1EEENS3_ILi0EEEEEENS2_IJS5_S5_EEEEEENS2_IJS5_iEEEEEC2ERKS8_RKS9_) ;  /* 0xfffdb38000007944 */ /* 0x022fea0003c3ffff */
[----:B-1----:R1:W5:Y:S01]  /*2d0c0*/  LDL R3, [R1+0x758] ;  /* 0x0007580001037983 */ /* 0x0023620000100800 */
[----:B------:R-:W-:-:S02]  /*2d0d0*/  MOV R66, R23 ;  /* 0x0000001700427202 */ /* 0x000fc40000000f00 */
[----:B------:R-:W-:Y:S02]  /*2d0e0*/  MOV R4, 0x2d100 ;  /* 0x0002d10000047802 */ /* 0x000fe40000000f00 */
[----:B-1---5:R-:W-:Y:S05]  /*2d0f0*/  CALL.REL.NOINC `($_ZN7cutlass13device_kernelIN5flash19enable_sm80_to_sm89INS1_16FlashAttnBwdSm80INS1_25CollectiveMainloopBwdSm80ILi2ELi2EN4cute5tupleIJNS5_1CILi128EEES8_NS7_ILi64EEEEEENS_10bfloat16_tEfNS_4arch4Sm80ELb0ELb0ELb1ELb1ELb1ELb0ELb0ELb0ELi2ELi4ELi4ELi4ELb0EEENS1_24CollectiveEpilogueBwdGQAISA_fSD_Li256ELb1ELb1EEENS1_19SingleTileSchedulerILb1ELb0ELb0ELi128EEEEEEEEEvNT_6ParamsE$_ZN4cute5tupleIJNS0_IJNS0_IJNS0_IJNS_1CILi8EEENS1_ILi1EEEEEENS0_IJS3_S3_EEEEEENS0_IJS3_NS1_ILi2EEEEEEEEENS0_IJNS0_IJNS0_IJS3_NS1_ILi0EEEEEENS0_IJSA_SA_EEEEEENS0_IJSA_iEEEEEEEEC2ERKS9_RKSF_) ;  /* 0xfffdd70000007944 */ /* 0x022fea0003c3ffff */
[----:B-1----:R1:W5:Y:S01]  /*2d100*/  LDL R3, [R1+0x758] ;  /* 0x0007580001037983 */ /* 0x0023620000100800 */
[----:B------:R-:W-:Y:S02]  /*2d110*/  MOV R66, R23 ;  /* 0x0000001700427202 */ /* 0x000fe40000000f00 */
[----:B------:R-:W-:Y:S02]  /*2d120*/  MOV R4, 0x2d140 ;  /* 0x0002d14000047802 */ /* 0x000fe40000000f00 */
[----:B-1---5:R-:W-:Y:S05]  /*2d130*/  CALL.REL.NOINC `($_ZN7cutlass13device_kernelIN5flash19enable_sm80_to_sm89INS1_16FlashAttnBwdSm80INS1_25CollectiveMainloopBwdSm80ILi2ELi2EN4cute5tupleIJNS5_1CILi128EEES8_NS7_ILi64EEEEEENS_10bfloat16_tEfNS_4arch4Sm80ELb0ELb0ELb1ELb1ELb1ELb0ELb0ELb0ELi2ELi4ELi4ELi4ELb0EEENS1_24CollectiveEpilogueBwdGQAISA_fSD_Li256ELb1ELb1EEENS1_19SingleTileSchedulerILb1ELb0ELb0ELi128EEEEEEEEEvNT_6ParamsE$_ZN4cute3eso3ESOILb1ELb0EJNS_5tupleIJNS2_IJNS_1CILi1EEENS3_ILi0EEEEEENS2_IJS5_S5_EEEEEENS2_IJS5_iEEEEEC2ERKS8_RKS9_) ;  /* 0xfffdb30000007944 */ /* 0x022fea0003c3ffff */
[----:B-1----:R1:W5:Y:S01]  /*2d140*/  LDL R3, [R1+0x758] ;  /* 0x0007580001037983 */ /* 0x0023620000100800 */
[----:B------:R-:W-:Y:S02]  /*2d150*/  MOV R66, R23 ;  /* 0x0000001700427202 */ /* 0x000fe40000000f00 */
[----:B------:R-:W-:Y:S02]  /*2d160*/  MOV R4, 0x2d180 ;  /* 0x0002d18000047802 */ /* 0x000fe40000000f00 */
[----:B-1---5:R-:W-:Y:S05]  /*2d170*/  CALL.REL.NOINC `($_ZN7cutlass13device_kernelIN5flash19enable_sm80_to_sm89INS1_16FlashAttnBwdSm80INS1_25CollectiveMainloopBwdSm80ILi2ELi2EN4cute5tupleIJNS5_1CILi128EEES8_NS7_ILi64EEEEEENS_10bfloat16_tEfNS_4arch4Sm80ELb0ELb0ELb1ELb1ELb1ELb0ELb0ELb0ELi2ELi4ELi4ELi4ELb0EEENS1_24CollectiveEpilogueBwdGQAISA_fSD_Li256ELb1ELb1EEENS1_19SingleTileSchedulerILb1ELb0ELb0ELi128EEEEEEEEEvNT_6ParamsE$_ZN4cute3eso3ESOILb1ELb0EJNS_5tupleIJNS_1CILi0EEES4_EEEiEEC2ERKS5_RKi) ;  /* 0xfffdb6b000007944 */ /* 0x022fea0003c3ffff */
[----:B-1----:R1:W5:Y:S01]  /*2d180*/  LDL R3, [R1+0x758] ;  /* 0x0007580001037983 */ /* 0x0023620000100800 */
[----:B------:R-:W-:Y:S02]  /*2d190*/  MOV R66, R23 ;  /* 0x0000001700427202 */ /* 0x000fe40000000f00 */
[----:B------:R-:W-:Y:S02]  /*2d1a0*/  MOV R4, 0x2d1c0 ;  /* 0x0002d1c000047802 */ /* 0x000fe40000000f00 */
[----:B-1---5:R-:W-:Y:S05]  /*2d1b0*/  CALL.REL.NOINC `($_ZN7cutlass13device_kernelIN5flash19enable_sm80_to_sm89INS1_16FlashAttnBwdSm80INS1_25CollectiveMainloopBwdSm80ILi2ELi2EN4cute5tupleIJNS5_1CILi128EEES8_NS7_ILi64EEEEEENS_10bfloat16_tEfNS_4arch4Sm80ELb0ELb0ELb1ELb1ELb1ELb0ELb0ELb0ELi2ELi4ELi4ELi4ELb0EEENS1_24CollectiveEpilogueBwdGQAISA_fSD_Li256ELb1ELb1EEENS1_19SingleTileSchedulerILb1ELb0ELb0ELi128EEEEEEEEEvNT_6ParamsE$_ZN4cute3eso3ESOILb1ELb0EJNS_5tupleIJNS2_IJNS_1CILi1EEENS3_ILi0EEEEEES5_EEENS2_IJNS2_IJS5_S5_EEEiEEEEEC2ERKS7_RKS9_) ;  /* 0xfffdb2c000007944 */ /* 0x022fea0003c3ffff */
[----:B-1----:R1:W5:Y:S01]  /*2d1c0*/  LDL R3, [R1+0x758] ;  /* 0x0007580001037983 */ /* 0x0023620000100800 */
[----:B------:R-:W-:-:S02]  /*2d1d0*/  MOV R66, R23 ;  /* 0x0000001700427202 */ /* 0x000fc40000000f00 */
[----:B------:R-:W-:Y:S02]  /*2d1e0*/  MOV R4, 0x2d200 ;  /* 0x0002d20000047802 */ /* 0x000fe40000000f00 */
[----:B-1---5:R-:W-:Y:S05]  /*2d1f0*/  CALL.REL.NOINC `($_ZN7cutlass13device_kernelIN5flash19enable_sm80_to_sm89INS1_16FlashAttnBwdSm80INS1_25CollectiveMainloopBwdSm80ILi2ELi2EN4cute5tupleIJNS5_1CILi128EEES8_NS7_ILi64EEEEEENS_10bfloat16_tEfNS_4arch4Sm80ELb0ELb0ELb1ELb1ELb1ELb0ELb0ELb0ELi2ELi4ELi4ELi4ELb0EEENS1_24CollectiveEpilogueBwdGQAISA_fSD_Li256ELb1ELb1EEENS1_19SingleTileSchedulerILb1ELb0ELb0ELi128EEEEEEEEEvNT_6ParamsE$_ZN4cute5tupleIJNS0_IJNS0_IJNS0_IJNS_1CILi8EEENS1_ILi1EEEEEES3_EEENS0_IJNS0_IJS3_S3_EEENS1_ILi2EEEEEEEEENS0_IJNS0_IJNS0_IJS3_NS1_ILi0EEEEEESA_EEENS0_IJNS0_IJSA_SA_EEEiEEEEEEEEC2ERKS9_RKSF_) ;  /* 0xfffdd64000007944 */ /* 0x022fea0003c3ffff */
[----:B------:R2:W5:Y:S01]  /*2d200*/  LDL R6, [R1+0x758] ;  /* 0x0007580001067983 */ /* 0x0005620000100800 */
[----:B------:R-:W-:Y:S01]  /*2d210*/  IMAD.MOV.U32 R66, RZ, RZ, R23 ;  /* 0x000000ffff427224 */ /* 0x000fe200078e0017 */
[----:B------:R-:W-:Y:S02]  /*2d220*/  MOV R58, R22 ;  /* 0x00000016003a7202 */ /* 0x000fe40000000f00 */
[----:B------:R2:W-:Y:S01]  /*2d230*/  STL.64 [R1+0x770], R16 ;  /* 0x0007701001007387 */ /* 0x0005e20000100a00 */
[----:B------:R-:W-:-:S03]  /*2d240*/  MOV R4, 0x2d260 ;  /* 0x0002d26000047802 */ /* 0x000fc60000000f00 */
[----:B-12--5:R-:W-:Y:S05]  /*2d250*/  CALL.REL.NOINC `($_ZN7cutlass13device_kernelIN5flash19enable_sm80_to_sm89INS1_16FlashAttnBwdSm80INS1_25CollectiveMainloopBwdSm80ILi2ELi2EN4cute5tupleIJNS5_1CILi128EEES8_NS7_ILi64EEEEEENS_10bfloat16_tEfNS_4arch4Sm80ELb0ELb0ELb1ELb1ELb1ELb0ELb0ELb0ELi2ELi4ELi4ELi4ELb0EEENS1_24CollectiveEpilogueBwdGQAISA_fSD_Li256ELb1ELb1EEENS1_19SingleTileSchedulerILb1ELb0ELb0ELi128EEEEEEEEEvNT_6ParamsE$_ZN4cute3eso3ESOILb0ELb0EJNS_6LayoutINS_5tupleIJNS3_IJNS3_IJNS_1CILi8EEENS4_ILi1EEEEEES6_EEENS3_IJNS3_IJS6_S6_EEENS4_ILi2EEEEEEEEENS3_IJNS3_IJNS3_IJS6_NS4_ILi0EEEEEESD_EEENS3_IJNS3_IJSD_SD_EEEiEEEEEEEENS_10ViewEngineINS_8smem_ptrIPN7cutlass10bfloat16_tEEEEEEEC2ERKSJ_RKSQ_) ;  /* 0xfffd8eb000007944 */ /* 0x026fea0003c3ffff */
[----:B-1----:R1:W5:Y:S04]  /*2d260*/  LDL R8, [R1+0x758] ;  /* 0x0007580001087983 */ /* 0x0023680000100800 */
[----:B------:R1:W5:Y:S01]  /*2d270*/  LDL.64 R4, [R1+0x760] ;  /* 0x0007600001047983 */ /* 0x0003620000100a00 */
[----:B------:R-:W-:-:S02]  /*2d280*/  MOV R66, R23 ;  /* 0x0000001700427202 */ /* 0x000fc40000000f00 */
[----:B------:R-:W-:Y:S02]  /*2d290*/  MOV R6, 0x2d2b0 ;  /* 0x0002d2b000067802 */ /* 0x000fe40000000f00 */
[----:B-1---5:R-:W-:Y:S05]  /*2d2a0*/  CALL.REL.NOINC `($_ZN7cutlass13device_kernelIN5flash19enable_sm80_to_sm89INS1_16FlashAttnBwdSm80INS1_25CollectiveMainloopBwdSm80ILi2ELi2EN4cute5tupleIJNS5_1CILi128EEES8_NS7_ILi64EEEEEENS_10bfloat16_tEfNS_4arch4Sm80ELb0ELb0ELb1ELb1ELb1ELb0ELb0ELb0ELi2ELi4ELi4ELi4ELb0EEENS1_24CollectiveEpilogueBwdGQAISA_fSD_Li256ELb1ELb1EEENS1_19SingleTileSchedulerILb1ELb0ELb0ELi128EEEEEEEEEvNT_6ParamsE$_ZN4cute3eso3ESOILb1ELb0EJNS_6LayoutINS_5tupleIJNS3_IJNS3_IJNS_1CILi4EEENS4_ILi2EEEEEENS4_ILi1EEEEEES6_EEENS3_IJNS3_IJNS3_IJS8_NS4_ILi32EEEEEENS4_ILi0EEEEEENS4_ILi64EEEEEEEENS_10ViewEngineIPN7cutlass10bfloat16_tEEEEEC2ERKSH_RKSM_) ;  /* 0xfffdbd6000007944 */ /* 0x022fea0003c3ffff */
[----:B------:R2:W5:Y:S01]  /*2d2b0*/  LDL.64 R14, [R1+0x758] ;  /* 0x00075800010e7983 */ /* 0x0005620000100a00 */
[----:B------:R-:W-:Y:S02]  /*2d2c0*/  MOV R3, R8 ;  /* 0x0000000800037202 */ /* 0x000fe40000000f00 */
[----:B------:R-:W-:Y:S02]  /*2d2d0*/  MOV R6, 0x2d2f0 ;  /* 0x0002d2f000067802 */ /* 0x000fe40000000f00 */
[----:B-12--5:R-:W-:Y:S05]  /*2d2e0*/  CALL.REL.NOINC `($_ZN7cutlass13device_kernelIN5flash19enable_sm80_to_sm89INS1_16FlashAttnBwdSm80INS1_25CollectiveMainloopBwdSm80ILi2ELi2EN4cute5tupleIJNS5_1CILi128EEES8_NS7_ILi64EEEEEENS_10bfloat16_tEfNS_4arch4Sm80ELb0ELb0ELb1ELb1ELb1ELb0ELb0ELb0ELi2ELi4ELi4ELi4ELb0EEENS1_24CollectiveEpilogueBwdGQAISA_fSD_Li256ELb1ELb1EEENS1_19SingleTileSchedulerILb1ELb0ELb0ELi128EEEEEEEEEvNT_6ParamsE$_ZZN4cute5sliceINS_5tupleIJNS1_IJNS_10UnderscoreENS_1CILi0EEEEEENS1_IJS4_S2_EEEEEENS1_IJNS1_IJNS1_IJNS3_ILi1EEES4_EEES4_EEENS1_IJNS1_IJS4_S4_EEEiEEEEEEEEDaRKT_RKT0_ENKUlRKT_RKT0_E_clIS6_SC_EEDaSM_SP_) ;  /* 0xfffdf70000007944 */ /* 0x026fea0003c3ffff */
[----:B------:R-:W-:Y:S02]  /*2d2f0*/  MOV R8, 0x2d310 ;  /* 0x0002d31000087802 */ /* 0x000fe40000000f00 */
[----:B-1----:R-:W-:Y:S05]  /*2d300*/  CALL.REL.NOINC `($_ZN7cutlass13device_kernelIN5flash19enable_sm80_to_sm89INS1_16FlashAttnBwdSm80INS1_25CollectiveMainloopBwdSm80ILi2ELi2EN4cute5tupleIJNS5_1CILi128EEES8_NS7_ILi64EEEEEENS_10bfloat16_tEfNS_4arch4Sm80ELb0ELb0ELb1ELb1ELb1ELb0ELb0ELb0ELi2ELi4ELi4ELi4ELb0EEENS1_24CollectiveEpilogueBwdGQAISA_fSD_Li256ELb1ELb1EEENS1_19SingleTileSchedulerILb1ELb0ELb0ELi128EEEEEEEEEvNT_6ParamsE$_ZZN4cute12filter_tupleINS_5tupleIJNS1_IJNS_10UnderscoreENS_1CILi0EEEEEENS1_IJS4_S2_EEEEEENS1_IJNS1_IJNS1_IJNS3_ILi1EEES4_EEES4_EEENS1_IJNS1_IJS4_S4_EEEiEEEEEEZNS_5sliceIS7_SD_EEDaRKT_RKT0_EUlRKT_RKT0_E_EEDaSH_SK_OT1_ENKUlDpSN_E_clIJNS1_IJS9_EEENS1_IJiEEEEEEDaSU_) ;  /* 0xfffde0c000007944 */ /* 0x002fea0003c3ffff */
[----:B------:R-:W-:Y:S02]  /*2d310*/  MOV R66, R23 ;  /* 0x0000001700427202 */ /* 0x000fe40000000f00 */
[----:B------:R-:W-:Y:S02]  /*2d320*/  MOV R6, 0x2d340 ;  /* 0x0002d34000067802 */ /* 0x000fe40000000f00 */
[----:B-1---5:R-:W-:Y:S05]  /*2d330*/  CALL.REL.NOINC `($_ZN7cutlass13device_kernelIN5flash19enable_sm80_to_sm89INS1_16FlashAttnBwdSm80INS1_25CollectiveMainloopBwdSm80ILi2ELi2EN4cute5tupleIJNS5_1CILi128EEES8_NS7_ILi64EEEEEENS_10bfloat16_tEfNS_4arch4Sm80ELb0ELb0ELb1ELb1ELb1ELb0ELb0ELb0ELi2ELi4ELi4ELi4ELb0EEENS1_24CollectiveEpilogueBwdGQAISA_fSD_Li256ELb1ELb1EEENS1_19SingleTileSchedulerILb1ELb0ELb0ELi128EEEEEEEEEvNT_6ParamsE$_ZN4cute5tupleIJNS0_IJNS0_IJNS_1CILi8EEENS1_ILi1EEEEEENS1_ILi2EEEEEENS0_IJNS0_IJS3_NS1_ILi0EEEEEEiEEEEEC2ERKS6_RKS9_) ;  /* 0xfffdd73000007944 */ /* 0x022fea0003c3ffff */
[----:B-1----:R1:W5:Y:S01]  /*2d340*/  LDL R3, [R1+0x758] ;  /* 0x0007580001037983 */ /* 0x0023620000100800 */
[----:B------:R-:W-:Y:S02]  /*2d350*/  MOV R66, R23 ;  /* 0x0000001700427202 */ /* 0x000fe40000000f00 */
[----:B------:R-:W-:Y:S02]  /*2d360*/  MOV R6, 0x2d380 ;  /* 0x0002d38000067802 */ /* 0x000fe40000000f00 */
[----:B-1---5:R-:W-:Y:S05]  /*2d370*/  CALL.REL.NOINC `($_ZN7cutlass13device_kernelIN5flash19enable_sm80_to_sm89INS1_16FlashAttnBwdSm80INS1_25CollectiveMainloopBwdSm80ILi2ELi2EN4cute5tupleIJNS5_1CILi128EEES8_NS7_ILi64EEEEEENS_10bfloat16_tEfNS_4arch4Sm80ELb0ELb0ELb1ELb1ELb1ELb0ELb0ELb0ELi2ELi4ELi4ELi4ELb0EEENS1_24CollectiveEpilogueBwdGQAISA_fSD_Li256ELb1ELb1EEENS1_19SingleTileSchedulerILb1ELb0ELb0ELi128EEEEEEEEEvNT_6ParamsE$_ZN4cute3eso3ESOILb0ELb1EJNS_6LayoutINS_5tupleIJNS3_IJNS_1CILi8EEENS4_ILi1EEEEEENS4_ILi2EEEEEENS3_IJNS3_IJS6_NS4_ILi0EEEEEEiEEEEESA_EEC2ERKSD_RKSA_) ;  /* 0xfffd9fd000007944 */ /* 0x022fea0003c3ffff */
[----:B------:R2:W5:Y:S01]  /*2d380*/  LDL R7, [R1+0x758] ;  /* 0x0007580001077983 */ /* 0x0005620000100800 */
[----:B-1----:R-:W-:Y:S01]  /*2d390*/  IMAD.MOV.U32 R2, RZ, RZ, R4 ;  /* 0x000000ffff027224 */ /* 0x002fe200078e0004 */
[----:B------:R-:W-:Y:S01]  /*2d3a0*/  MOV R3, R5 ;  /* 0x0000000500037202 */ /* 0x000fe20000000f00 */
[----:B------:R-:W-:Y:S01]  /*2d3b0*/  IMAD.MOV.U32 R9, RZ, RZ, R23 ;  /* 0x000000ffff097224 */ /* 0x000fe200078e0017 */
[----:B------:R-:W-:-:S02]  /*2d3c0*/  MOV R8, 0x2d3e0 ;  /* 0x0002d3e000087802 */ /* 0x000fc40000000f00 */
        /* <DEDUP_REMOVED lines=8> */
[----:B------:R2:W5:Y:S04]  /*2d450*/  LDL R16, [R1+0x758] ;  /* 0x0007580001107983 */ /* 0x0005680000100800 */
[----:B------:R2:W5:Y:S01]  /*2d460*/  LDL.64 R58, [R1+0x760] ;  /* 0x00076000013a7983 */ /* 0x0005620000100a00 */
[----:B------:R-:W-:Y:S01]  /*2d470*/  IMAD.MOV.U32 R2, RZ, RZ, R23 ;  /* 0x000000ffff027224 */ /* 0x000fe200078e0017 */
[----:B-1----:R-:W-:-:S02]  /*2d480*/  MOV R3, RZ ;  /* 0x000000ff00037202 */ /* 0x002fc40000000f00 */
[----:B------:R-:W-:Y:S02]  /*2d490*/  MOV R10, 0x2d4b0 ;  /* 0x0002d4b0000a7802 */ /* 0x000fe40000000f00 */
[----:B--2--5:R-:W-:Y:S05]  /*2d4a0*/  CALL.REL.NOINC `($_ZN7cutlass13device_kernelIN5flash19enable_sm80_to_sm89INS1_16FlashAttnBwdSm80INS1_25CollectiveMainloopBwdSm80ILi2ELi2EN4cute5tupleIJNS5_1CILi128EEES8_NS7_ILi64EEEEEENS_10bfloat16_tEfNS_4arch4Sm80ELb0ELb0ELb1ELb1ELb1ELb0ELb0ELb0ELi2ELi4ELi4ELi4ELb0EEENS1_24CollectiveEpilogueBwdGQAISA_fSD_Li256ELb1ELb1EEENS1_19SingleTileSchedulerILb1ELb0ELb0ELi128EEEEEEEEEvNT_6ParamsE$_ZN4cute3eso3ESOILb1ELb0EJNS_10UnderscoreEiEEC2ERKS2_RKi) ;  /* 0xfffda1b000007944 */ /* 0x024fea0003c3ffff */
[----:B-1----:R-:W2:Y:S01]  /*2d4b0*/  LDL R3, [R1+0x758] ;  /* 0x0007580001037983 */ /* 0x002ea20000100800 */
[----:B------:R-:W-:Y:S02]  /*2d4c0*/  MOV R2, R23 ;  /* 0x0000001700027202 */ /* 0x000fe40000000f00 */
[----:B------:R-:W-:Y:S01]  /*2d4d0*/  MOV R6, 0x2d500 ;  /* 0x0002d50000067802 */ /* 0x000fe20000000f00 */
[----:B--2---:R-:W-:Y:S02]  /*2d4e0*/  IMAD R3, R16, R3, RZ ;  /* 0x0000000310037224 */ /* 0x004fe400078e02ff */
        /* <DEDUP_REMOVED lines=19> */
[----:B------:R-:W-:Y:S05]  /*2d620*/  CALL.REL.NOINC `($_ZN7cutlass13device_kernelIN5flash19enable_sm80_to_sm89INS1_16FlashAttnBwdSm80INS1_25CollectiveMainloopBwdSm80ILi2ELi2EN4cute5tupleIJNS5_1CILi128EEES8_NS7_ILi64EEEEEENS_10bfloat16_tEfNS_4arch4Sm80ELb0ELb0ELb1ELb1ELb1ELb0ELb0ELb0ELi2ELi4ELi4ELi4ELb0EEENS1_24CollectiveEpilogueBwdGQAISA_fSD_Li256ELb1ELb1EEENS1_19SingleTileSchedulerILb1ELb0ELb0ELi128EEEEEEEEEvNT_6ParamsE$_ZN4cute3eso3ESOILb1ELb0EJNS_6LayoutINS_5tupleIJNS3_IJNS3_IJNS_1CILi4EEENS4_ILi2EEEEEENS4_ILi1EEEEEEEEENS3_IJNS3_IJNS3_IJS8_NS4_ILi32EEEEEENS4_ILi0EEEEEEEEEEEiEEC2ERKSG_RKi) ;  /* 0xfffdb96000007944 */ /* 0x000fea0003c3ffff */
[----:B-1----:R-:W2:Y:S01]  /*2d630*/  LDL R3, [R1+0x758] ;  /* 0x0007580001037983 */ /* 0x002ea20000100800 */
[----:B------:R-:W-:Y:S02]  /*2d640*/  MOV R66, R23 ;  /* 0x0000001700427202 */ /* 0x000fe40000000f00 */
[----:B------:R-:W-:Y:S01]  /*2d650*/  MOV R6, 0x2d690 ;  /* 0x0002d69000067802 */ /* 0x000fe20000000f00 */
[----:B--2---:R-:W-:-:S05]  /*2d660*/  IMAD.WIDE R2, R3, 0x2, R14 ;  /* 0x0000000203027825 */ /* 0x004fca00078e020e */
[----:B------:R-:W-:Y:S02]  /*2d670*/  MOV R8, R2 ;  /* 0x0000000200087202 */ /* 0x000fe40000000f00 */
[----:B------:R-:W-:Y:S05]  /*2d680*/  CALL.REL.NOINC `($_ZN7cutlass13device_kernelIN5flash19enable_sm80_to_sm89INS1_16FlashAttnBwdSm80INS1_25CollectiveMainloopBwdSm80ILi2ELi2EN4cute5tupleIJNS5_1CILi128EEES8_NS7_ILi64EEEEEENS_10bfloat16_tEfNS_4arch4Sm80ELb0ELb0ELb1ELb1ELb1ELb0ELb0ELb0ELi2ELi4ELi4ELi4ELb0EEENS1_24CollectiveEpilogueBwdGQAISA_fSD_Li256ELb1ELb1EEENS1_19SingleTileSchedulerILb1ELb0ELb0ELi128EEEEEEEEEvNT_6ParamsE$_ZN4cute3eso3ESOILb1ELb0EJNS_6LayoutINS_5tupleIJNS3_IJNS3_IJNS_1CILi4EEENS4_ILi2EEEEEENS4_ILi1EEEEEEEEENS3_IJNS3_IJNS3_IJS8_NS4_ILi32EEEEEENS4_ILi0EEEEEEEEEEENS_10ViewEngineIPN7cutlass10bfloat16_tEEEEEC2ERKSG_RKSL_) ;  /* 0xfffdb8b000007944 */ /* 0x000fea0003c3ffff */
        /* <DEDUP_REMOVED lines=17> */
[----:B--2--5:R-:W-:Y:S05]  /*2d7a0*/  CALL.REL.NOINC `($_ZN7cutlass13device_kernelIN5flash19enable_sm80_to_sm89INS1_16FlashAttnBwdSm80INS1_25CollectiveMainloopBwdSm80ILi2ELi2EN4cute5tupleIJNS5_1CILi128EEES8_NS7_ILi64EEEEEENS_10bfloat16_tEfNS_4arch4Sm80ELb0ELb0ELb1ELb1ELb1ELb0ELb0ELb0ELi2ELi4ELi4ELi4ELb0EEENS1_24CollectiveEpilogueBwdGQAISA_fSD_Li256ELb1ELb1EEENS1_19SingleTileSchedulerILb1ELb0ELb0ELi128EEEEEEEEEvNT_6ParamsE$_ZN4cute3eso3ESOILb1ELb0EJNS_6LayoutINS_5tupleIJNS3_IJNS3_IJNS_1CILi2EEES5_EEENS4_ILi1EEEEEEEEENS3_IJNS3_IJNS3_IJS7_NS4_ILi16EEEEEENS4_ILi0EEEEEEEEEEENS_10ViewEngineIPjEEEEC2ERKSF_RKSI_) ;  /* 0xfffdb75000007944 */ /* 0x024fea0003c3ffff */
        /* <DEDUP_REMOVED lines=15> */
[----:B------:R-:W-:-:S02]  /*2d8a0*/  MOV R2, R23 ;  /* 0x0000001700027202 */ /* 0x000fc40000000f00 */
        /* <DEDUP_REMOVED lines=14> */
[----:B------:R-:W-:-:S02]  /*2d990*/  MOV R3, 0x1 ;  /* 0x0000000100037802 */ /* 0x000fc40000000f00 */
        /* <DEDUP_REMOVED lines=46> */
[----:B------:R-:W-:-:S02]  /*2dc80*/  MOV R4, 0x2dcb0 ;  /* 0x0002dcb000047802 */ /* 0x000fc40000000f00 */
[----:B--2---:R-:W-:Y:S02]  /*2dc90*/  SHF.L.U32 R3, R3, 0xa, RZ ;  /* 0x0000000a03037819 */ /* 0x004fe400000006ff */
[----:B------:R-:W-:Y:S05]  /*2dca0*/  CALL.REL.NOINC `($_ZN7cutlass13device_kernelIN5flash19enable_sm80_to_sm89INS1_16FlashAttnBwdSm80INS1_25CollectiveMainloopBwdSm80ILi2ELi2EN4cute5tupleIJNS5_1CILi128EEES8_NS7_ILi64EEEEEENS_10bfloat16_tEfNS_4arch4Sm80ELb0ELb0ELb1ELb1ELb1ELb0ELb0ELb0ELi2ELi4ELi4ELi4ELb0EEENS1_24CollectiveEpilogueBwdGQAISA_fSD_Li256ELb1ELb1EEENS1_19SingleTileSchedulerILb1ELb0ELb0ELi128EEEEEEEEEvNT_6ParamsE$_ZN4cute3eso3ESOILb1ELb0EJNS_6LayoutINS_5tupleIJNS3_IJNS_1CILi8EEENS4_ILi1EEEEEENS4_ILi2EEEEEENS3_IJNS3_IJS6_NS4_ILi0EEEEEENS4_ILi8192EEEEEEEEiEEC2ERKSE_RKi) ;  /* 0xfffdc62000007944 */ /* 0x000fea0003c3ffff */
[----:B------:R-:W-:Y:S01]  /*2dcb0*/  ULDC.64 UR4, c[0x0][0x118] ;  /* 0x0000460000047ab9 */ /* 0x000fe20000000a00 */
[----:B-1----:R-:W2:Y:S04]  /*2dcc0*/  LDL R2, [R1+0x758] ;  /* 0x0007580001027983 */ /* 0x002ea80000100800 */
[----:B------:R-:W2:Y:S01]  /*2dcd0*/  LD.E.64 R4, [R52.64] ;  /* 0x0000000434047980 */ /* 0x000ea2000c101b00 */
[----:B------:R-:W-:Y:S02]  /*2dce0*/  MOV R9, R23 ;  /* 0x0000001700097202 */ /* 0x000fe40000000f00 */
[----:B------:R-:W-:Y:S01]  /*2dcf0*/  MOV R8, 0x2dd20 ;  /* 0x0002dd2000087802 */ /* 0x000fe20000000f00 */
[----:B--2---:R-:W-:-:S04]  /*2dd00*/  IMAD.WIDE R2, R2, 0x2, R4 ;  /* 0x0000000202027825 */ /* 0x004fc800078e0204 */
[----:B------:R-:W-:Y:S05]  /*2dd10*/  CALL.REL.NOINC `($_ZN7cutlass13device_kernelIN5flash19enable_sm80_to_sm89INS1_16FlashAttnBwdSm80INS1_25CollectiveMainloopBwdSm80ILi2ELi2EN4cute5tupleIJNS5_1CILi128EEES8_NS7_ILi64EEEEEENS_10bfloat16_tEfNS_4arch4Sm80ELb0ELb0ELb1ELb1ELb1ELb0ELb0ELb0ELi2ELi4ELi4ELi4ELb0EEENS1_24CollectiveEpilogueBwdGQAISA_fSD_Li256ELb1ELb1EEENS1_19SingleTileSchedulerILb1ELb0ELb0ELi128EEEEEEEEEvNT_6ParamsE$_ZN4cute8smem_ptrIPN7cutlass10bfloat16_tEECI1NS_12iter_adaptorIS3_S4_EEES3_) ;  /* 0xfffdd52000007944 */ /* 0x000fea0003c3ffff */
[----:B-1----:R1:W5:Y:S01]  /*2dd20*/  LDL.64 R2, [R1+0x758] ;  /* 0x0007580001027983 */ /* 0x0023620000100a00 */
[----:B------:R-:W-:-:S03]  /*2dd30*/  MOV R6, 0x2dd50 ;  /* 0x0002dd5000067802 */ /* 0x000fc60000000f00 */
[----:B-1---5:R-:W-:Y:S05]  /*2dd40*/  CALL.REL.NOINC `($_ZN7cutlass13device_kernelIN5flash19enable_sm80_to_sm89INS1_16FlashAttnBwdSm80INS1_25CollectiveMainloopBwdSm80ILi2ELi2EN4cute5tupleIJNS5_1CILi128EEES8_NS7_ILi64EEEEEENS_10bfloat16_tEfNS_4arch4Sm80ELb0ELb0ELb1ELb1ELb1ELb0ELb0ELb0ELi2ELi4ELi4ELi4ELb0EEENS1_24CollectiveEpilogueBwdGQAISA_fSD_Li256ELb1ELb1EEENS1_19SingleTileSchedulerILb1ELb0ELb0ELi128EEEEEEEEEvNT_6ParamsE$_ZN4cute3eso3ESOILb1ELb0EJNS_6LayoutINS_5tupleIJNS3_IJNS_1CILi8EEENS4_ILi1EEEEEENS4_ILi2EEEEEENS3_IJNS3_IJS6_NS4_ILi0EEEEEENS4_ILi8192EEEEEEEENS_10ViewEngineINS_8smem_ptrIPN7cutlass10bfloat16_tEEEEEEEC2ERKSE_RKSL_) ;  /* 0xfffdc54000007944 */ /* 0x022fea0003c3ffff */
        /* <DEDUP_REMOVED lines=8> */
[----:B------:R-:W-:Y:S05]  /*2ddd0*/  CALL.REL.NOINC `($_ZN7cutlass13device_kernelIN5flash19enable_sm80_to_sm89INS1_16FlashAttnBwdSm80INS1_25CollectiveMainloopBwdSm80ILi2ELi2EN4cute5tupleIJNS5_1CILi128EEES8_NS7_ILi64EEEEEENS_10bfloat16_tEfNS_4arch4Sm80ELb0ELb0ELb1ELb1ELb1ELb0ELb0ELb0ELi2ELi4ELi4ELi4ELb0EEENS1_24CollectiveEpilogueBwdGQAISA_fSD_Li256ELb1ELb1EEENS1_19SingleTileSchedulerILb1ELb0ELb0ELi128EEEEEEEEEvNT_6ParamsE$_ZN4cute3eso3ESOILb1ELb0EJNS_6LayoutINS_5tupleIJNS3_IJNS_1CILi8EEENS4_ILi1EEEEEENS4_ILi2EEEEEENS3_IJNS3_IJS6_NS4_ILi0EEEEEENS4_ILi64EEEEEEEEiEEC2ERKSE_RKi) ;  /* 0xfffdc47000007944 */ /* 0x000fea0003c3ffff */
[----:B-1----:R-:W2:Y:S01]  /*2dde0*/  LDL R3, [R1+0x758] ;  /* 0x0007580001037983 */ /* 0x002ea20000100800 */
[----:B------:R-:W-:Y:S01]  /*2ddf0*/  MOV R6, 0x2de30 ;  /* 0x0002de3000067802 */ /* 0x000fe20000000f00 */
[----:B--2---:R-:W-:-:S05]  /*2de00*/  IMAD.WIDE R2, R3, 0x2, R50 ;  /* 0x0000000203027825 */ /* 0x004fca00078e0232 */
[----:B------:R-:W-:Y:S02]  /*2de10*/  MOV R8, R2 ;  /* 0x0000000200087202 */ /* 0x000fe40000000f00 */
[----:B------:R-:W-:Y:S05]  /*2de20*/  CALL.REL.NOINC `($_ZN7cutlass13device_kernelIN5flash19enable_sm80_to_sm89INS1_16FlashAttnBwdSm80INS1_25CollectiveMainloopBwdSm80ILi2ELi2EN4cute5tupleIJNS5_1CILi128EEES8_NS7_ILi64EEEEEENS_10bfloat16_tEfNS_4arch4Sm80ELb0ELb0ELb1ELb1ELb1ELb0ELb0ELb0ELi2ELi4ELi4ELi4ELb0EEENS1_24CollectiveEpilogueBwdGQAISA_fSD_Li256ELb1ELb1EEENS1_19SingleTileSchedulerILb1ELb0ELb0ELi128EEEEEEEEEvNT_6ParamsE$_ZN4cute3eso3ESOILb1ELb0EJNS_6LayoutINS_5tupleIJNS3_IJNS_1CILi8EEENS4_ILi1EEEEEENS4_ILi2EEEEEENS3_IJNS3_IJS6_NS4_ILi0EEEEEENS4_ILi64EEEEEEEENS_10ViewEngineIPN7cutlass10bfloat16_tEEEEEC2ERKSE_RKSJ_) ;  /* 0xfffdc3d000007944 */ /* 0x000fea0003c3ffff */
[----:B-1----:R1:W5:Y:S01]  /*2de30*/  LDL.64 R2, [R1+0x758] ;  /* 0x0007580001027983 */ /* 0x0023620000100a00 */
[----:B------:R-:W-:Y:S02]  /*2de40*/  MOV R7, R5 ;  /* 0x0000000500077202 */ /* 0x000fe40000000f00 */
[----:B------:R-:W-:Y:S02]  /*2de50*/  MOV R6, 0x2de70 ;  /* 0x0002de7000067802 */ /* 0x000fe40000000f00 */
[----:B-1---5:R-:W-:Y:S05]  /*2de60*/  CALL.REL.NOINC `($_ZN7cutlass13device_kernelIN5flash19enable_sm80_to_sm89INS1_16FlashAttnBwdSm80INS1_25CollectiveMainloopBwdSm80ILi2ELi2EN4cute5tupleIJNS5_1CILi128EEES8_NS7_ILi64EEEEEENS_10bfloat16_tEfNS_4arch4Sm80ELb0ELb0ELb1ELb1ELb1ELb0ELb0ELb0ELi2ELi4ELi4ELi4ELb0EEENS1_24CollectiveEpilogueBwdGQAISA_fSD_Li256ELb1ELb1EEENS1_19SingleTileSchedulerILb1ELb0ELb0ELi128EEEEEEEEEvNT_6ParamsE$_ZN4cute3eso3ESOILb1ELb0EJNS_6LayoutINS_5tupleIJNS3_IJNS_1CILi8EEENS4_ILi1EEEEEENS3_IJNS4_ILi2EEEEEEEEENS3_IJNS3_IJS6_NS4_ILi0EEEEEENS3_IJNS4_ILi8192EEEEEEEEEEENS_10ViewEngineINS_8smem_ptrIPN7cutlass10bfloat16_tEEEEEEEC2ERKSG_RKSN_) ;  /* 0xfffdc19000007944 */ /* 0x022fea0003c3ffff */
[----:B-1----:R1:W5:Y:S01]  /*2de70*/  LDL.64 R4, [R1+0x758] ;  /* 0x0007580001047983 */ /* 0x0023620000100a00 */
[----:B------:R-:W-:Y:S02]  /*2de80*/  MOV R8, R2 ;  /* 0x0000000200087202 */ /* 0x000fe40000000f00 */
[----:B------:R-:W-:Y:S02]  /*2de90*/  MOV R6, 0x2deb0 ;  /* 0x0002deb000067802 */ /* 0x000fe40000000f00 */
[----:B-1---5:R-:W-:Y:S05]  /*2dea0*/  CALL.REL.NOINC `($_ZN7cutlass13device_kernelIN5flash19enable_sm80_to_sm89INS1_16FlashAttnBwdSm80INS1_25CollectiveMainloopBwdSm80ILi2ELi2EN4cute5tupleIJNS5_1CILi128EEES8_NS7_ILi64EEEEEENS_10bfloat16_tEfNS_4arch4Sm80ELb0ELb0ELb1ELb1ELb1ELb0ELb0ELb0ELi2ELi4ELi4ELi4ELb0EEENS1_24CollectiveEpilogueBwdGQAISA_fSD_Li256ELb1ELb1EEENS1_19SingleTileSchedulerILb1ELb0ELb0ELi128EEEEEEEEEvNT_6ParamsE$_ZN4cute3eso3ESOILb1ELb0EJNS_6LayoutINS_5tupleIJNS3_IJNS_1CILi8EEENS4_ILi1EEEEEENS3_IJNS4_ILi2EEEEEEEEENS3_IJNS3_IJS6_NS4_ILi0EEEEEENS3_IJNS4_ILi64EEEEEEEEEEENS_10ViewEngineIPN7cutlass10bfloat16_tEEEEEC2ERKSG_RKSL_) ;  /* 0xfffdc10000007944 */ /* 0x022fea0003c3ffff */
[----:B-1----:R1:W5:Y:S01]  /*2deb0*/  LDL.64 R2, [R1+0x758] ;  /* 0x0007580001027983 */ /* 0x0023620000100a00 */
[----:B------:R-:W-:-:S03]  /*2dec0*/  MOV R8, 0x2dee0 ;  /* 0x0002dee000087802 */ /* 0x000fc60000000f00 */
[----:B-1---5:R-:W-:Y:S05]  /*2ded0*/  CALL.REL.NOINC `($_ZN7cutlass13device_kernelIN5flash19enable_sm80_to_sm89INS1_16FlashAttnBwdSm80INS1_25CollectiveMainloopBwdSm80ILi2ELi2EN4cute5tupleIJNS5_1CILi128EEES8_NS7_ILi64EEEEEENS_10bfloat16_tEfNS_4arch4Sm80ELb0ELb0ELb1ELb1ELb1ELb0ELb0ELb0ELi2ELi4ELi4ELi4ELb0EEENS1_24CollectiveEpilogueBwdGQAISA_fSD_Li256ELb1ELb1EEENS1_19SingleTileSchedulerILb1ELb0ELb0ELi128EEEEEEEEEvNT_6ParamsE$_ZN4cute3eso3ESOILb1ELb0EJNS_6LayoutINS_5tupleIJNS3_IJNS3_IJNS_1CILi8EEENS4_ILi1EEEEEES6_EEENS3_IJNS3_IJS6_S6_EEENS4_ILi2EEEEEEEEENS3_IJNS3_IJNS3_IJS6_NS4_ILi0EEEEEESD_EEENS3_IJNS3_IJSD_SD_EEENS4_ILi64EEEEEEEEEEENS_10ViewEngineIPN7cutlass10bfloat16_tEEEEEC2ERKSK_RKSP_) ;  /* 0xfffdb2a000007944 */ /* 0x022fea0003c3ffff */
[----:B-1----:R1:W5:Y:S01]  /*2dee0*/  LDL.64 R2, [R1+0x758] ;  /* 0x0007580001027983 */ /* 0x0023620000100a00 */
[----:B------:R-:W-:Y:S02]  /*2def0*/  MOV R7, R5 ;  /* 0x0000000500077202 */ /* 0x000fe40000000f00 */
[----:B------:R-:W-:-:S02]  /*2df00*/  MOV R6, 0x2df20 ;  /* 0x0002df2000067802 */ /* 0x000fc40000000f00 */
[----:B-1---5:R-:W-:Y:S05]  /*2df10*/  CALL.REL.NOINC `($_ZN7cutlass13device_kernelIN5flash19enable_sm80_to_sm89INS1_16FlashAttnBwdSm80INS1_25CollectiveMainloopBwdSm80ILi2ELi2EN4cute5tupleIJNS5_1CILi128EEES8_NS7_ILi64EEEEEENS_10bfloat16_tEfNS_4arch4Sm80ELb0ELb0ELb1ELb1ELb1ELb0ELb0ELb0ELi2ELi4ELi4ELi4ELb0EEENS1_24CollectiveEpilogueBwdGQAISA_fSD_Li256ELb1ELb1EEENS1_19SingleTileSchedulerILb1ELb0ELb0ELi128EEEEEEEEEvNT_6ParamsE$_ZN4cute3eso3ESOILb1ELb0EJNS_6LayoutINS_5tupleIJNS3_IJNS3_IJNS_1CILi8EEENS4_ILi1EEEEEES6_EEENS3_IJNS3_IJS6_S6_EEENS4_ILi2EEEEEEEEENS3_IJNS3_IJNS3_IJS6_NS4_ILi0EEEEEESD_EEENS3_IJNS3_IJSD_SD_EEENS4_ILi8192EEEEEEEEEEENS_10ViewEngineINS_8smem_ptrIPN7cutlass10bfloat16_tEEEEEEEC2ERKSK_RKSR_) ;  /* 0xfffdb2a000007944 */ /* 0x022fea0003c3ffff */
[----:B-1----:R1:W5:Y:S01]  /*2df20*/  LDL.64 R4, [R1+0x758] ;  /* 0x0007580001047983 */ /* 0x0023620000100a00 */
[----:B------:R-:W-:-:S02]  /*2df30*/  MOV R8, R2 ;  /* 0x0000000200087202 */ /* 0x000fc40000000f00 */
        /* <DEDUP_REMOVED lines=140> */
[----:B------:R2:W5:Y:S01]  /*2e800*/  LDL R5, [R1+0x758] ;  /* 0x0007580001057983 */ /* 0x0005620000100800 */
[----:B-1----:R-:W-:-:S02]  /*2e810*/  MOV R3, R41 ;  /* 0x0000002900037202 */ /* 0x002fc40000000f00 */
[----:B------:R-:W-:Y:S02]  /*2e820*/  MOV R4, 0x2e840 ;  /* 0x0002e84000047802 */ /* 0x000fe40000000f00 */
[----:B--2--5:R-:W-:Y:S05]  /*2e830*/  CALL.REL.NOINC `($_ZN7cutlass13device_kernelIN5flash19enable_sm80_to_sm89INS1_16FlashAttnBwdSm80INS1_25CollectiveMainloopBwdSm80ILi2ELi2EN4cute5tupleIJNS5_1CILi128EEES8_NS7_ILi64EEEEEENS_10bfloat16_tEfNS_4arch4Sm80ELb0ELb0ELb1ELb1ELb1ELb0ELb0ELb0ELi2ELi4ELi4ELi4ELb0EEENS1_24CollectiveEpilogueBwdGQAISA_fSD_Li256ELb1ELb1EEENS1_19SingleTileSchedulerILb1ELb0ELb0ELi128EEEEEEEEEvNT_6ParamsE$_ZZN4cute5sliceINS_5tupleIJNS_10UnderscoreES2_iEEENS1_IJNS1_IJNS_1CILi1EEENS4_ILi0EEEEEEiNS4_ILi1024EEEEEEEEDaRKT_RKT0_ENKUlRKT_RKT0_E_clIS2_iEEDaSI_SL_) ;  /* 0xfffde3f000007944 */ /* 0x024fea0003c3ffff */
[----:B------:R-:W-:Y:S02]  /*2e840*/  MOV R4, 0x2e860 ;  /* 0x0002e86000047802 */ /* 0x000fe40000000f00 */
[----:B-1---5:R-:W-:Y:S05]  /*2e850*/  CALL.REL.NOINC `($_ZN7cutlass13device_kernelIN5flash19enable_sm80_to_sm89INS1_16FlashAttnBwdSm80INS1_25CollectiveMainloopBwdSm80ILi2ELi2EN4cute5tupleIJNS5_1CILi128EEES8_NS7_ILi64EEEEEENS_10bfloat16_tEfNS_4arch4Sm80ELb0ELb0ELb1ELb1ELb1ELb0ELb0ELb0ELi2ELi4ELi4ELi4ELb0EEENS1_24CollectiveEpilogueBwdGQAISA_fSD_Li256ELb1ELb1EEENS1_19SingleTileSchedulerILb1ELb0ELb0ELi128EEEEEEEEEvNT_6ParamsE$_ZZN4cute12filter_tupleINS_5tupleIJNS_10UnderscoreES2_iEEENS1_IJNS1_IJNS_1CILi1EEENS4_ILi0EEEEEEiNS4_ILi1024EEEEEEZNS_5sliceIS3_S9_EEDaRKT_RKT0_EUlRKT_RKT0_E_EEDaSD_SG_OT1_ENKUlDpSJ_E_clIJNS1_IJS7_EEENS1_IJiEEENS1_IJEEEEEEDaSQ_) ;  /* 0xfffdd03000007944 */ /* 0x022fea0003c3ffff */
[----:B------:R-:W-:Y:S02]  /*2e860*/  MOV R66, R23 ;  /* 0x0000001700427202 */ /* 0x000fe40000000f00 */
[----:B------:R-:W-:Y:S02]  /*2e870*/  MOV R6, 0x2e890 ;  /* 0x0002e89000067802 */ /* 0x000fe40000000f00 */
[----:B-1---5:R-:W-:Y:S05]  /*2e880*/  CALL.REL.NOINC `($_ZN7cutlass13device_kernelIN5flash19enable_sm80_to_sm89INS1_16FlashAttnBwdSm80INS1_25CollectiveMainloopBwdSm80ILi2ELi2EN4cute5tupleIJNS5_1CILi128EEES8_NS7_ILi64EEEEEENS_10bfloat16_tEfNS_4arch4Sm80ELb0ELb0ELb1ELb1ELb1ELb0ELb0ELb0ELi2ELi4ELi4ELi4ELb0EEENS1_24CollectiveEpilogueBwdGQAISA_fSD_Li256ELb1ELb1EEENS1_19SingleTileSchedulerILb1ELb0ELb0ELi128EEEEEEEEEvNT_6ParamsE$_ZN4cute5tupleIJNS0_IJNS0_IJNS_1CILi8EEENS1_ILi1EEEEEENS1_ILi2EEEEEENS0_IJNS0_IJS3_NS1_ILi0EEEEEEiEEEEEC2ERKS6_RKS9_) ;  /* 0xfffdc1e000007944 */ /* 0x022fea0003c3ffff */
[----:B------:R2:W5:Y:S01]  /*2e890*/  LDL R6, [R1+0x758] ;  /* 0x0007580001067983 */ /* 0x0005620000100800 */
[----:B------:R-:W-:Y:S01]  /*2e8a0*/  IMAD.SHL.U32 R8, R5, 0x400, RZ ;  /* 0x0000040005087824 */ /* 0x000fe200078e00ff */
[----:B-1----:R-:W-:Y:S01]  /*2e8b0*/  MOV R2, R23 ;  /* 0x0000001700027202 */ /* 0x002fe20000000f00 */
[----:B------:R-:W-:Y:S01]  /*2e8c0*/  IMAD.MOV.U32 R60, RZ, RZ, R22 ;  /* 0x000000ffff3c7224 */ /* 0x000fe200078e0016 */
[----:B------:R-:W-:Y:S02]  /*2e8d0*/  MOV R4, 0x2e900 ;  /* 0x0002e90000047802 */ /* 0x000fe40000000f00 */
[----:B------:R2:W-:Y:S04]  /*2e8e0*/  STL [R1+0x770], R8 ;  /* 0x0007700801007387 */ /* 0x0005e80000100800 */
[----:B--2--5:R-:W-:Y:S05]  /*2e8f0*/  CALL.REL.NOINC `($_ZN7cutlass13device_kernelIN5flash19enable_sm80_to_sm89INS1_16FlashAttnBwdSm80INS1_25CollectiveMainloopBwdSm80ILi2ELi2EN4cute5tupleIJNS5_1CILi128EEES8_NS7_ILi64EEEEEENS_10bfloat16_tEfNS_4arch4Sm80ELb0ELb0ELb1ELb1ELb1ELb0ELb0ELb0ELi2ELi4ELi4ELi4ELb0EEENS1_24CollectiveEpilogueBwdGQAISA_fSD_Li256ELb1ELb1EEENS1_19SingleTileSchedulerILb1ELb0ELb0ELi128EEEEEEEEEvNT_6ParamsE$_ZN4cute3eso3ESOILb0ELb0EJNS_6LayoutINS_5tupleIJNS3_IJNS_1CILi8EEENS4_ILi1EEEEEENS4_ILi2EEEEEENS3_IJNS3_IJS6_NS4_ILi0EEEEEEiEEEEEiEEC2ERKSD_RKi) ;  /* 0xfffd7e9000007944 */ /* 0x024fea0003c3ffff */
[----:B------:R-:W2:Y:S01]  /*2e900*/  LDL.64 R4, [R1+0x758] ;  /* 0x0007580001047983 */ /* 0x000ea20000100a00 */
[----:B------:R-:W-:Y:S02]  /*2e910*/  MOV R9, R23 ;  /* 0x0000001700097202 */ /* 0x000fe40000000f00 */
[----:B------:R-:W-:Y:S01]  /*2e920*/  MOV R8, 0x2e950 ;  /* 0x0002e95000087802 */ /* 0x000fe20000000f00 */
[----:B-12---:R-:W-:-:S04]  /*2e930*/  IMAD.WIDE R2, R5, 0x2, R54 ;  /* 0x0000000205027825 */ /* 0x006fc800078e0236 */
[----:B------:R-:W-:Y:S05]  /*2e940*/  CALL.REL.NOINC `($_ZN7cutlass13device_kernelIN5flash19enable_sm80_to_sm89INS1_16FlashAttnBwdSm80INS1_25CollectiveMainloopBwdSm80ILi2ELi2EN4cute5tupleIJNS5_1CILi128EEES8_NS7_ILi64EEEEEENS_10bfloat16_tEfNS_4arch4Sm80ELb0ELb0ELb1ELb1ELb1ELb0ELb0ELb0ELi2ELi4ELi4ELi4ELb0EEENS1_24CollectiveEpilogueBwdGQAISA_fSD_Li256ELb1ELb1EEENS1_19SingleTileSchedulerILb1ELb0ELb0ELi128EEEEEEEEEvNT_6ParamsE$_ZN4cute8smem_ptrIPN7cutlass10bfloat16_tEECI1NS_12iter_adaptorIS3_S4_EEES3_) ;  /* 0xfffdc8f000007944 */ /* 0x000fea0003c3ffff */
        /* <DEDUP_REMOVED lines=10> */
[----:B-1----:R-:W-:-:S02]  /*2e9f0*/  MOV R3, 0x1 ;  /* 0x0000000100037802 */ /* 0x002fc40000000f00 */
[----:B------:R-:W-:Y:S02]  /*2ea00*/  MOV R8, 0x2ea20 ;  /* 0x0002ea2000087802 */ /* 0x000fe40000000f00 */
[----:B--2--5:R-:W-:Y:S05]  /*2ea10*/  CALL.REL.NOINC `($_ZN7cutlass13device_kernelIN5flash19enable_sm80_to_sm89INS1_16FlashAttnBwdSm80INS1_25CollectiveMainloopBwdSm80ILi2ELi2EN4cute5tupleIJNS5_1CILi128EEES8_NS7_ILi64EEEEEENS_10bfloat16_tEfNS_4arch4Sm80ELb0ELb0ELb1ELb1ELb1ELb0ELb0ELb0ELi2ELi4ELi4ELi4ELb0EEENS1_24CollectiveEpilogueBwdGQAISA_fSD_Li256ELb1ELb1EEENS1_19SingleTileSchedulerILb1ELb0ELb0ELi128EEEEEEEEEvNT_6ParamsE$_ZN4cute3eso3ESOILb1ELb0EJNS_10UnderscoreES2_iEEC2ERKS2_S5_RKi) ;  /* 0xfffd8c0000007944 */ /* 0x024fea0003c3ffff */
[----:B-1----:R-:W2:Y:S01]  /*2ea20*/  LDL R3, [R1+0x758] ;  /* 0x0007580001037983 */ /* 0x002ea20000100800 */
[----:B------:R-:W-:Y:S01]  /*2ea30*/  IMAD.MOV.U32 R2, RZ, RZ, R23 ;  /* 0x000000ffff027224 */ /* 0x000fe200078e0017 */
[----:B------:R-:W-:Y:S02]  /*2ea40*/  MOV R4, 0x2ea70 ;  /* 0x0002ea7000047802 */ /* 0x000fe40000000f00 */
[----:B--2---:R-:W-:Y:S02]  /*2ea50*/  SHF.L.U32 R3, R3, 0x2, RZ ;  /* 0x0000000203037819 */ /* 0x004fe400000006ff */
[----:B------:R-:W-:Y:S05]  /*2ea60*/  CALL.REL.NOINC `($_ZN7cutlass13device_kernelIN5flash19enable_sm80_to_sm89INS1_16FlashAttnBwdSm80INS1_25CollectiveMainloopBwdSm80ILi2ELi2EN4cute5tupleIJNS5_1CILi128EEES8_NS7_ILi64EEEEEENS_10bfloat16_tEfNS_4arch4Sm80ELb0ELb0ELb1ELb1ELb1ELb0ELb0ELb0ELi2ELi4ELi4ELi4ELb0EEENS1_24CollectiveEpilogueBwdGQAISA_fSD_Li256ELb1ELb1EEENS1_19SingleTileSchedulerILb1ELb0ELb0ELi128EEEEEEEEEvNT_6ParamsE$_ZN4cute3eso3ESOILb1ELb0EJNS_6LayoutINS_5tupleIJNS3_IJNS3_IJNS_1CILi4EEENS4_ILi2EEEEEENS4_ILi1EEEEEES6_EEENS3_IJNS3_IJNS3_IJS8_NS4_ILi32EEEEEENS4_ILi0EEEEEENS4_ILi64EEEEEEEEiEEC2ERKSH_RKi) ;  /* 0xfffda5e000007944 */ /* 0x000fea0003c3ffff */
[----:B-1----:R-:W2:Y:S01]  /*2ea70*/  LDL R3, [R1+0x758] ;  /* 0x0007580001037983 */ /* 0x002ea20000100800 */
[----:B------:R-:W-:Y:S02]  /*2ea80*/  MOV R66, R23 ;  /* 0x0000001700427202 */ /* 0x000fe40000000f00 */
[----:B------:R-:W-:Y:S01]  /*2ea90*/  MOV R6, 0x2eac0 ;  /* 0x0002eac000067802 */ /* 0x000fe20000000f00 */
[----:B--2---:R-:W-:-:S04]  /*2eaa0*/  IMAD.WIDE R10, R3, 0x2, R48 ;  /* 0x00000002030a7825 */ /* 0x004fc800078e0230 */
[----:B------:R-:W-:Y:S05]  /*2eab0*/  CALL.REL.NOINC `($_ZN7cutlass13device_kernelIN5flash19enable_sm80_to_sm89INS1_16FlashAttnBwdSm80INS1_25CollectiveMainloopBwdSm80ILi2ELi2EN4cute5tupleIJNS5_1CILi128EEES8_NS7_ILi64EEEEEENS_10bfloat16_tEfNS_4arch4Sm80ELb0ELb0ELb1ELb1ELb1ELb0ELb0ELb0ELi2ELi4ELi4ELi4ELb0EEENS1_24CollectiveEpilogueBwdGQAISA_fSD_Li256ELb1ELb1EEENS1_19SingleTileSchedulerILb1ELb0ELb0ELi128EEEEEEEEEvNT_6ParamsE$_ZN4cute3eso3ESOILb1ELb0EJNS_6LayoutINS_5tupleIJNS3_IJNS3_IJNS_1CILi4EEENS4_ILi2EEEEEENS4_ILi1EEEEEES6_EEENS3_IJNS3_IJNS3_IJS8_NS4_ILi32EEEEEENS4_ILi0EEEEEENS4_ILi64EEEEEEEENS_10ViewEngineIPN7cutlass10bfloat16_tEEEEEC2ERKSH_RKSM_) ;  /* 0xfffda55000007944 */ /* 0x000fea0003c3ffff */
[----:B------:R2:W5:Y:S01]  /*2eac0*/  LDL.64 R4, [R1+0x758] ;  /* 0x0007580001047983 */ /* 0x0005620000100a00 */
[----:B------:R-:W-:Y:S02]  /*2ead0*/  MOV R3, R14 ;  /* 0x0000000e00037202 */ /* 0x000fe40000000f00 */
[----:B------:R-:W-:-:S02]  /*2eae0*/  MOV R6, 0x2eb00 ;  /* 0x0002eb0000067802 */ /* 0x000fc40000000f00 */
[----:B-12--5:R-:W-:Y:S05]  /*2eaf0*/  CALL.REL.NOINC `($_ZN7cutlass13device_kernelIN5flash19enable_sm80_to_sm89INS1_16FlashAttnBwdSm80INS1_25CollectiveMainloopBwdSm80ILi2ELi2EN4cute5tupleIJNS5_1CILi128EEES8_NS7_ILi64EEEEEENS_10bfloat16_tEfNS_4arch4Sm80ELb0ELb0ELb1ELb1ELb1ELb0ELb0ELb0ELi2ELi4ELi4ELi4ELb0EEENS1_24CollectiveEpilogueBwdGQAISA_fSD_Li256ELb1ELb1EEENS1_19SingleTileSchedulerILb1ELb0ELb0ELi128EEEEEEEEEvNT_6ParamsE$_ZZN4cute4takeILi1ELi2ENS_5tupleIJNS1_IJNS_1CILi1EEENS2_ILi0EEEEEEiEEEEEDaRKT1_ENKUlDpRKT_E_clIJiEEEDaSD_) ;  /* 0xfffddcc000007944 */ /* 0x026fea0003c3ffff */
[----:B------:R-:W-:Y:S02]  /*2eb00*/  MOV R66, R23 ;  /* 0x0000001700427202 */ /* 0x000fe40000000f00 */
[----:B------:R-:W-:-:S02]  /*2eb10*/  MOV R6, 0x2eb30 ;  /* 0x0002eb3000067802 */ /* 0x000fc40000000f00 */
[----:B-1---5:R-:W-:Y:S05]  /*2eb20*/  CALL.REL.NOINC `($_ZN7cutlass13device_kernelIN5flash19enable_sm80_to_sm89INS1_16FlashAttnBwdSm80INS1_25CollectiveMainloopBwdSm80ILi2ELi2EN4cute5tupleIJNS5_1CILi128EEES8_NS7_ILi64EEEEEENS_10bfloat16_tEfNS_4arch4Sm80ELb0ELb0ELb1ELb1ELb1ELb0ELb0ELb0ELi2ELi4ELi4ELi4ELb0EEENS1_24CollectiveEpilogueBwdGQAISA_fSD_Li256ELb1ELb1EEENS1_19SingleTileSchedulerILb1ELb0ELb0ELi128EEEEEEEEEvNT_6ParamsE$_ZN4cute3eso3ESOILb1ELb0EJNS_5tupleIJNS_1CILi1EEENS3_ILi0EEEEEENS2_IJiEEEEEC2ERKS6_RKS7_) ;  /* 0xfffd9de000007944 */ /* 0x022fea0003c3ffff */
[----:B-1----:R1:W5:Y:S01]  /*2eb30*/  LDL R3, [R1+0x758] ;  /* 0x0007580001037983 */ /* 0x0023620000100800 */
[----:B------:R-:W-:-:S02]  /*2eb40*/  MOV R66, R23 ;  /* 0x0000001700427202 */ /* 0x000fc40000000f00 */
        /* <DEDUP_REMOVED lines=22> */
[----:B------:R-:W2:Y:S01]  /*2ecb0*/  LDL R4, [R1+0x758] ;  /* 0x0007580001047983 */ /* 0x000ea20000100800 */
[----:B-1----:R-:W-:Y:S02]  /*2ecc0*/  MOV R2, R22 ;  /* 0x0000001600027202 */ /* 0x002fe40000000f00 */
[----:B------:R-:W-:Y:S01]  /*2ecd0*/  MOV R12, 0x2ed00 ;  /* 0x0002ed00000c7802 */ /* 0x000fe20000000f00 */
[----:B--2---:R1:W-:Y:S04]  /*2ece0*/  STL [R1+0x770], R4 ;  /* 0x0007700401007387 */ /* 0x0043e80000100800 */
        /* <DEDUP_REMOVED lines=194> */
[----:B------:R-:W-:Y:S05]  /*2f910*/  CALL.REL.NOINC `($_ZN7cutlass13device_kernelIN5flash19enable_sm80_to_sm89INS1_16FlashAttnBwdSm80INS1_25CollectiveMainloopBwdSm80ILi2ELi2EN4cute5tupleIJNS5_1CILi128EEES8_NS7_ILi64EEEEEENS_10bfloat16_tEfNS_4arch4Sm80ELb0ELb0ELb1ELb1ELb1ELb0ELb0ELb0ELi2ELi4ELi4ELi4ELb0EEENS1_24CollectiveEpilogueBwdGQAISA_fSD_Li256ELb1ELb1EEENS1_19SingleTileSchedulerILb1ELb0ELb0ELi128EEEEEEEEEvNT_6ParamsE$_ZN4cute3eso3ESOILb1ELb0EJNS_6LayoutINS_5tupleIJNS3_IJNS_1CILi2EEES5_S5_EEES5_EEENS3_IJNS3_IJNS4_ILi1EEES5_NS4_ILi4EEEEEENS4_ILi64EEEEEEEEiEEC2ERKSD_RKi) ;  /* 0xfffda28000007944 */ /* 0x000fea0003c3ffff */
[----:B-1----:R-:W2:Y:S01]  /*2f920*/  LDL R3, [R1+0x758] ;  /* 0x0007580001037983 */ /* 0x002ea20000100800 */
[----:B------:R-:W-:Y:S01]  /*2f930*/  MOV R4, 0x2f970 ;  /* 0x0002f97000047802 */ /* 0x000fe20000000f00 */
[----:B--2---:R-:W-:-:S05]  /*2f940*/  IMAD.WIDE R2, R3, 0x2, R44 ;  /* 0x0000000203027825 */ /* 0x004fca00078e022c */
[----:B------:R-:W-:Y:S02]  /*2f950*/  MOV R6, R2 ;  /* 0x0000000200067202 */ /* 0x000fe40000000f00 */
[----:B------:R-:W-:Y:S05]  /*2f960*/  CALL.REL.NOINC `($_ZN7cutlass13device_kernelIN5flash19enable_sm80_to_sm89INS1_16FlashAttnBwdSm80INS1_25CollectiveMainloopBwdSm80ILi2ELi2EN4cute5tupleIJNS5_1CILi128EEES8_NS7_ILi64EEEEEENS_10bfloat16_tEfNS_4arch4Sm80ELb0ELb0ELb1ELb1ELb1ELb0ELb0ELb0ELi2ELi4ELi4ELi4ELb0EEENS1_24CollectiveEpilogueBwdGQAISA_fSD_Li256ELb1ELb1EEENS1_19SingleTileSchedulerILb1ELb0ELb0ELi128EEEEEEEEEvNT_6ParamsE$_ZN4cute3eso3ESOILb1ELb0EJNS_6LayoutINS_5tupleIJNS3_IJNS_1CILi2EEES5_S5_EEES5_EEENS3_IJNS3_IJNS4_ILi1EEES5_NS4_ILi4EEEEEENS4_ILi64EEEEEEEENS_10ViewEngineIPN7cutlass10bfloat16_tEEEEEC2ERKSD_RKSI_) ;  /* 0xfffda1e000007944 */ /* 0x000fea0003c3ffff */
[----:B------:R2:W5:Y:S01]  /*2f970*/  LDL.64 R58, [R1+0x758] ;  /* 0x00075800013a7983 */ /* 0x0005620000100a00 */
[----:B-1----:R-:W-:Y:S01]  /*2f980*/  IMAD.MOV.U32 R2, RZ, RZ, R23 ;  /* 0x000000ffff027224 */ /* 0x002fe200078e0017 */
[----:B------:R-:W-:Y:S02]  /*2f990*/  MOV R3, RZ ;  /* 0x000000ff00037202 */ /* 0x000fe40000000f00 */
[----:B------:R-:W-:Y:S02]  /*2f9a0*/  MOV R8, 0x2f9c0 ;  /* 0x0002f9c000087802 */ /* 0x000fe40000000f00 */
[----:B--2--5:R-:W-:Y:S05]  /*2f9b0*/  CALL.REL.NOINC `($_ZN7cutlass13device_kernelIN5flash19enable_sm80_to_sm89INS1_16FlashAttnBwdSm80INS1_25CollectiveMainloopBwdSm80ILi2ELi2EN4cute5tupleIJNS5_1CILi128EEES8_NS7_ILi64EEEEEENS_10bfloat16_tEfNS_4arch4Sm80ELb0ELb0ELb1ELb1ELb1ELb0ELb0ELb0ELi2ELi4ELi4ELi4ELb0EEENS1_24CollectiveEpilogueBwdGQAISA_fSD_Li256ELb1ELb1EEENS1_19SingleTileSchedulerILb1ELb0ELb0ELi128EEEEEEEEEvNT_6ParamsE$_ZN4cute3eso3ESOILb1ELb0EJNS_10UnderscoreES2_iEEC2ERKS2_S5_RKi) ;  /* 0xfffd7c6000007944 */ /* 0x024fea0003c3ffff */
[----:B-1----:R-:W2:Y:S01]  /*2f9c0*/  LDL R3, [R1+0x758] ;  /* 0x0007580001037983 */ /* 0x002ea20000100800 */
[----:B------:R-:W-:Y:S01]  /*2f9d0*/  IMAD.MOV.U32 R66, RZ, RZ, R23 ;  /* 0x000000ffff427224 */ /* 0x000fe200078e0017 */
[----:B------:R-:W-:Y:S02]  /*2f9e0*/  MOV R4, 0x2fa10 ;  /* 0x0002fa1000047802 */ /* 0x000fe40000000f00 */
[----:B--2---:R-:W-:Y:S02]  /*2f9f0*/  SHF.L.U32 R3, R3, 0x2, RZ ;  /* 0x0000000203037819 */ /* 0x004fe400000006ff */
[----:B------:R-:W-:Y:S05]  /*2fa00*/  CALL.REL.NOINC `($_ZN7cutlass13device_kernelIN5flash19enable_sm80_to_sm89INS1_16FlashAttnBwdSm80INS1_25CollectiveMainloopBwdSm80ILi2ELi2EN4cute5tupleIJNS5_1CILi128EEES8_NS7_ILi64EEEEEENS_10bfloat16_tEfNS_4arch4Sm80ELb0ELb0ELb1ELb1ELb1ELb0ELb0ELb0ELi2ELi4ELi4ELi4ELb0EEENS1_24CollectiveEpilogueBwdGQAISA_fSD_Li256ELb1ELb1EEENS1_19SingleTileSchedulerILb1ELb0ELb0ELi128EEEEEEEEEvNT_6ParamsE$_ZN4cute3eso3ESOILb1ELb0EJNS_6LayoutINS_5tupleIJNS3_IJNS_1CILi2EEES5_EEES6_EEENS3_IJNS3_IJNS4_ILi1EEES5_EEENS3_IJNS4_ILi32EEENS4_ILi64EEEEEEEEEEEiEEC2ERKSE_RKi) ;  /* 0xfffda07000007944 */ /* 0x000fea0003c3ffff */
[----:B-1----:R-:W2:Y:S01]  /*2fa10*/  LDL R3, [R1+0x758] ;  /* 0x0007580001037983 */ /* 0x002ea20000100800 */
[----:B------:R-:W-:Y:S02]  /*2fa20*/  MOV R66, R23 ;  /* 0x0000001700427202 */ /* 0x000fe40000000f00 */
[----:B------:R-:W-:Y:S01]  /*2fa30*/  MOV R4, 0x2fa70 ;  /* 0x0002fa7000047802 */ /* 0x000fe20000000f00 */
[----:B--2---:R-:W-:-:S05]  /*2fa40*/  IMAD.WIDE R2, R3, 0x2, R46 ;  /* 0x0000000203027825 */ /* 0x004fca00078e022e */
[----:B------:R-:W-:Y:S02]  /*2fa50*/  MOV R6, R2 ;  /* 0x0000000200067202 */ /* 0x000fe40000000f00 */
[----:B------:R-:W-:Y:S05]  /*2fa60*/  CALL.REL.NOINC `($_ZN7cutlass13device_kernelIN5flash19enable_sm80_to_sm89INS1_16FlashAttnBwdSm80INS1_25CollectiveMainloopBwdSm80ILi2ELi2EN4cute5tupleIJNS5_1CILi128EEES8_NS7_ILi64EEEEEENS_10bfloat16_tEfNS_4arch4Sm80ELb0ELb0ELb1ELb1ELb1ELb0ELb0ELb0ELi2ELi4ELi4ELi4ELb0EEENS1_24CollectiveEpilogueBwdGQAISA_fSD_Li256ELb1ELb1EEENS1_19SingleTileSchedulerILb1ELb0ELb0ELi128EEEEEEEEEvNT_6ParamsE$_ZN4cute3eso3ESOILb1ELb0EJNS_6LayoutINS_5tupleIJNS3_IJNS_1CILi2EEES5_EEES6_EEENS3_IJNS3_IJNS4_ILi1EEES5_EEENS3_IJNS4_ILi32EEENS4_ILi64EEEEEEEEEEENS_10ViewEngineIPN7cutlass10bfloat16_tEEEEEC2ERKSE_RKSJ_) ;  /* 0xfffd9fc000007944 */ /* 0x000fea0003c3ffff */
[----:B------:R2:W5:Y:S04]  /*2fa70*/  LDL.64 R60, [R1+0x758] ;  /* 0x00075800013c7983 */ /* 0x0005680000100a00 */
[----:B------:R2:W-:Y:S02]  /*2fa80*/  STL [R1+0x770], RZ ;  /* 0x000770ff01007387 */ /* 0x0005e40000100800 */
.L_x_1448:
        /* <DEDUP_REMOVED lines=228> */
[----:B------:R-:W-:Y:S05]  /*308d0*/  CALL.REL.NOINC `($_ZN7cutlass13device_kernelIN5flash19enable_sm80_to_sm89INS1_16FlashAttnBwdSm80INS1_25CollectiveMainloopBwdSm80ILi2ELi2EN4cute5tupleIJNS5_1CILi128EEES8_NS7_ILi64EEEEEENS_10bfloat16_tEfNS_4arch4Sm80ELb0ELb0ELb1ELb1ELb1ELb0ELb0ELb0ELi2ELi4ELi4ELi4ELb0EEENS1_24CollectiveEpilogueBwdGQAISA_fSD_Li256ELb1ELb1EEENS1_19SingleTileSchedulerILb1ELb0ELb0ELi128EEEEEEEEEvNT_6ParamsE$_ZN4cute3eso3ESOILb1ELb0EJNS_10UnderscoreES2_iEEC2ERKS2_S5_RKi) ;  /* 0xfffd6d4000007944 */ /* 0x000fea0003c3ffff */
        /* <DEDUP_REMOVED lines=466> */
[----:B------:R-:W-:Y:S02]  /*32600*/  MOV R3, 0x1 ;  /* 0x0000000100037802 */ /* 0x000fe40000000f00 */
        /* <DEDUP_REMOVED lines=15> */
.L_x_1449:
        /* <DEDUP_REMOVED lines=711> */
.L_x_1450:
        /* <DEDUP_REMOVED lines=711> */
.L_x_1451:
        /* <DEDUP_REMOVED lines=711> */
.L_x_1452:
        /* <DEDUP_REMOVED lines=711> */
.L_x_1453:
        /* <DEDUP_REMOVED lines=711> */
.L_x_1454:
        /* <DEDUP_REMOVED lines=256> */
.L_x_1455:
        /* <DEDUP_REMOVED lines=274> */
[----:B--2--5:R-:W-:Y:S05]  /*42650*/  CALL.REL.NOINC `($_ZN7cutlass13device_kernelIN5flash19enable_sm80_to_sm89INS1_16FlashAttnBwdSm80INS1_25CollectiveMainloopBwdSm80ILi2ELi2EN4cute5tupleIJNS5_1CILi128EEES8_NS7_ILi64EEEEEENS_10bfloat16_tEfNS_4arch4Sm80ELb0ELb0ELb1ELb1ELb1ELb0ELb0ELb0ELi2ELi4ELi4ELi4ELb0EEENS1_24CollectiveEpilogueBwdGQAISA_fSD_Li256ELb1ELb1EEENS1_19SingleTileSchedulerILb1ELb0ELb0ELi128EEEEEEEEEvNT_6ParamsE$_ZZZN5flash25CollectiveMainloopBwdSm80ILi2ELi2EN4cute5tupleIJNS1_1CILi128EEES4_NS3_ILi64EEEEEEN7cutlass10bfloat16_tEfNS7_4arch4Sm80ELb0ELb0ELb1ELb1ELb1ELb0ELb0ELb0ELi2ELi4ELi4ELi4ELb0EE3mmaINS_16FlashAttnBwdSm80ISB_NS_24CollectiveEpilogueBwdGQAIS6_fSA_Li256ELb1ELb1EEENS_19SingleTileSchedulerILb1ELb0ELb0ELi128EEEE13SharedStorageENS1_6TensorINS1_11ArrayEngineIfLm32EEENS1_6LayoutINS2_IJNS2_IJNS3_ILi2EEESO_EEESO_NS3_ILi4EEEEEENS2_IJNS2_IJNS3_ILi1EEESO_EEESQ_NS3_ILi8EEEEEEEEEEEEbRKNSB_6ParamsERT0_S12_iNS2_IJiiiEEERT_ENKUliT_E_clIZSC_ISJ_SX_EbS10_S12_S12_iS13_S15_EUlRS16_iE_EEDaiS16_ENKUlT_E_clIZSC_ISJ_SX_EbS10_S12_S12_iS13_S15_EUlvE0_EEDaS1B_) ;  /* 0x0001c89000007944 */ /* 0x024fea0003c00000 */
[----:B------:R-:W2:Y:S01]  /*42660*/  LDL.64 R2, [R24+0x188] ;  /* 0x0001880018027983 */ /* 0x000ea20000100a00 */
[----:B------:R-:W-:-:S03]  /*42670*/  ULDC.64 UR4, c[0x0][0x118] ;  /* 0x0000460000047ab9 */ /* 0x000fc60000000a00 */
[----:B------:R3:W5:Y:S04]  /*42680*/  LDL.64 R12, [R24+0xc8] ;  /* 0x0000c800180c7983 */ /* 0x0007680000100a00 */
[----:B--2---:R-:W5:Y:S01]  /*42690*/  LD.E.64 R2, [R2.64] ;  /* 0x0000000402027980 */ /* 0x004f62000c101b00 */
[----:B-1----:R-:W-:Y:S02]  /*426a0*/  MOV R9, R23 ;  /* 0x0000001700097202 */ /* 0x002fe40000000f00 */
[----:B------:R-:W-:Y:S02]  /*426b0*/  MOV R8, 0x426d0 ;  /* 0x000426d000087802 */ /* 0x000fe40000000f00 */
[----:B---3-5:R-:W-:Y:S05]  /*426c0*/  CALL.REL.NOINC `($_ZN7cutlass13device_kernelIN5flash19enable_sm80_to_sm89INS1_16FlashAttnBwdSm80INS1_25CollectiveMainloopBwdSm80ILi2ELi2EN4cute5tupleIJNS5_1CILi128EEES8_NS7_ILi64EEEEEENS_10bfloat16_tEfNS_4arch4Sm80ELb0ELb0ELb1ELb1ELb1ELb0ELb0ELb0ELi2ELi4ELi4ELi4ELb0EEENS1_24CollectiveEpilogueBwdGQAISA_fSD_Li256ELb1ELb1EEENS1_19SingleTileSchedulerILb1ELb0ELb0ELi128EEEEEEEEEvNT_6ParamsE$_ZN4cute8smem_ptrIPN7cutlass10bfloat16_tEECI1NS_12iter_adaptorIS3_S4_EEES3_) ;  /* 0xfffc8b7000007944 */ /* 0x028fea0003c3ffff */
        /* <DEDUP_REMOVED lines=84> */
[----:B------:R1:W-:Y:S01]  /*42c10*/  STL.64 [R1+0x7a0], R2 ;  /* 0x0007a00201007387 */ /* 0x0003e20000100a00 */
[----:B------:R-:W-:Y:S02]  /*42c20*/  MOV R5, R6 ;  /* 0x0000000600057202 */ /* 0x000fe40000000f00 */
[----:B------:R-:W-:Y:S02]  /*42c30*/  MOV R4, 0x42c50 ;  /* 0x00042c5000047802 */ /* 0x000fe40000000f00 */
        /* <DEDUP_REMOVED lines=31> */
[----:B-1----:R-:W-:Y:S05]  /*42e30*/  CALL.REL.NOINC `($_ZN7cutlass13device_kernelIN5flash19enable_sm80_to_sm89INS1_16FlashAttnBwdSm80INS1_25CollectiveMainloopBwdSm80ILi2ELi2EN4cute5tupleIJNS5_1CILi128EEES8_NS7_ILi64EEEEEENS_10bfloat16_tEfNS_4arch4Sm80ELb0ELb0ELb1ELb1ELb1ELb0ELb0ELb0ELi2ELi4ELi4ELi4ELb0EEENS1_24CollectiveEpilogueBwdGQAISA_fSD_Li256ELb1ELb1EEENS1_19SingleTileSchedulerILb1ELb0ELb0ELi128EEEEEEEEEvNT_6ParamsE$_ZN4cute3eso3ESOILb1ELb0EJNS_1CILi8EEEiiiNS2_ILi144EEENS2_ILi512EEEEEC2ERKS3_RKiSA_SA_RKS4_RKS5_) ;  /* 0xfffc548000007944 */ /* 0x002fea0003c3ffff */
        /* <DEDUP_REMOVED lines=59> */
[----:B------:R-:W-:Y:S01]  /*431f0*/  MOV R59, R23 ;  /* 0x00000017003b7202 */ /* 0x000fe20000000f00 */
[----:B------:R-:W-:Y:S01]  /*43200*/  IMAD.MOV.U32 R66, RZ, RZ, R22 ;  /* 0x000000ffff427224 */ /* 0x000fe200078e0016 */
        /* <DEDUP_REMOVED lines=9> */
[----:B------:R1:W-:Y:S01]  /*432a0*/  STL.64 [R1+0x7a0], R2 ;  /* 0x0007a00201007387 */ /* 0x0003e20000100a00 */
[----:B------:R-:W-:-:S02]  /*432b0*/  MOV R59, R56 ;  /* 0x00000038003b7202 */ /* 0x000fc40000000f00 */
[----:B------:R-:W-:Y:S02]  /*432c0*/  MOV R4, 0x432e0 ;  /* 0x000432e000047802 */ /* 0x000fe40000000f00 */
        /* <DEDUP_REMOVED lines=37> */
[----:B------:R-:W-:Y:S01]  /*43520*/  IMAD.SHL.U32 R8, R5, 0x2000, RZ ;  /* 0x0000200005087824 */ /* 0x000fe200078e00ff */
[----:B------:R-:W-:-:S02]  /*43530*/  MOV R15, R41 ;  /* 0x00000029000f7202 */ /* 0x000fc40000000f00 */
[----:B------:R-:W-:Y:S02]  /*43540*/  MOV R4, 0x43570 ;  /* 0x0004357000047802 */ /* 0x000fe40000000f00 */
        /* <DEDUP_REMOVED lines=50> */
[----:B-12--5:R-:W-:Y:S05]  /*43870*/  CALL.REL.NOINC `($_ZN7cutlass13device_kernelIN5flash19enable_sm80_to_sm89INS1_16FlashAttnBwdSm80INS1_25CollectiveMainloopBwdSm80ILi2ELi2EN4cute5tupleIJNS5_1CILi128EEES8_NS7_ILi64EEEEEENS_10bfloat16_tEfNS_4arch4Sm80ELb0ELb0ELb1ELb1ELb1ELb0ELb0ELb0ELi2ELi4ELi4ELi4ELb0EEENS1_24CollectiveEpilogueBwdGQAISA_fSD_Li256ELb1ELb1EEENS1_19SingleTileSchedulerILb1ELb0ELb0ELi128EEEEEEEEEvNT_6ParamsE$_ZZN4cute7idx2crdINS_5tupleIJiiNS_1CILi0EEEEEENS1_IJNS1_IJNS2_ILi4EEENS2_ILi8EEEEEES5_NS2_ILi1EEEEEEEEDaRKT_RKT0_ENKUlRKT_RKT0_E_clIiS7_EEDaSI_SL_) ;  /* 0xfffcbe2000007944 */ /* 0x026fea0003c3ffff */
[----:B------:R-:W-:Y:S02]  /*43880*/  MOV R2, 0x438a0 ;  /* 0x000438a000027802 */ /* 0x000fe40000000f00 */
[----:B-1----:R-:W-:Y:S05]  /*43890*/  CALL.REL.NOINC `($_ZN7cutlass13device_kernelIN5flash19enable_sm80_to_sm89INS1_16FlashAttnBwdSm80INS1_25CollectiveMainloopBwdSm80ILi2ELi2EN4cute5tupleIJNS5_1CILi128EEES8_NS7_ILi64EEEEEENS_10bfloat16_tEfNS_4arch4Sm80ELb0ELb0ELb1ELb1ELb1ELb0ELb0ELb0ELi2ELi4ELi4ELi4ELb0EEENS1_24CollectiveEpilogueBwdGQAISA_fSD_Li256ELb1ELb1EEENS1_19SingleTileSchedulerILb1ELb0ELb0ELi128EEEEEEEEEvNT_6ParamsE$_ZZN4cute7idx2crdINS_5tupleIJiiNS_1CILi0EEEEEENS1_IJNS1_IJNS2_ILi4EEENS2_ILi8EEEEEES5_NS2_ILi1EEEEEEEEDaRKT_RKT0_ENKUlRKT_RKT0_E_clIiS5_EEDaSI_SL_) ;  /* 0xfffcbdd000007944 */ /* 0x002fea0003c3ffff */
[----:B------:R1:W-:Y:S01]  /*438a0*/  STL [R1+0x7a0], R6 ;  /* 0x0007a00601007387 */ /* 0x0003e20000100800 */
        /* <DEDUP_REMOVED lines=18> */
[----:B------:R-:W-:Y:S02]  /*439d0*/  MOV R7, R43 ;  /* 0x0000002b00077202 */ /* 0x000fe40000000f00 */
[----:B------:R-:W-:Y:S02]  /*439e0*/  MOV R4, 0x43a00 ;  /* 0x00043a0000047802 */ /* 0x000fe40000000f00 */
        /* <DEDUP_REMOVED lines=948> */
.L_x_1456:
        /* <DEDUP_REMOVED lines=711> */
.L_x_1457:
        /* <DEDUP_REMOVED lines=711> */
.L_x_1458:
        /* <DEDUP_REMOVED lines=711> */
.L_x_1459:
        /* <DEDUP_REMOVED lines=711> */
.L_x_1460:
        /* <DEDUP_REMOVED lines=711> */
.L_x_1461:
        /* <DEDUP_REMOVED lines=711> */
.L_x_1462:
        /* <DEDUP_REMOVED lines=256> */
.L_x_1463:
        /* <DEDUP_REMOVED lines=251> */
[----:B------:R-:W-:Y:S05]  /*59f80*/  RET.REL.NODEC R6 `(_ZN7cutlass13device_kernelIN5flash19enable_sm80_to_sm89INS1_16FlashAttnBwdSm80INS1_25CollectiveMainloopBwdSm80ILi2ELi2EN4cute5tupleIJNS5_1CILi128EEES8_NS7_ILi64EEEEEENS_10bfloat16_tEfNS_4arch4Sm80ELb0ELb0ELb1ELb1ELb1ELb0ELb0ELb0ELi2ELi4ELi4ELi4ELb0EEENS1_24CollectiveEpilogueBwdGQAISA_fSD_Li256ELb1ELb1EEENS1_19SingleTileSchedulerILb1ELb0ELb0ELi128EEEEEEEEEvNT_6ParamsE) ;  /* 0xfffa607006007950 */ /* 0x000fea0003c3ffff */
        .type           $_ZN7cutlass13device_kernelIN5flash19enable_sm80_to_sm89INS1_16FlashAttnBwdSm80INS1_25CollectiveMainloopBwdSm80ILi2ELi2EN4cute5tupleIJNS5_1CILi128EEES8_NS7_ILi64EEEEEENS_10bfloat16_tEfNS_4arch4Sm80ELb0ELb0ELb1ELb1ELb1ELb0ELb0ELb0ELi2ELi4ELi4ELi4ELb0EEENS1_24CollectiveEpilogueBwdGQAISA_fSD_Li256ELb1ELb1EEENS1_19SingleTileSchedulerILb1ELb0ELb0ELi128EEEEEEEEEvNT_6ParamsE$_ZZN5flash25CollectiveMainloopBwdSm80ILi2ELi2EN4cute5tupleIJNS1_1CILi128EEES4_NS3_ILi64EEEEEEN7cutlass10bfloat16_tEfNS7_4arch4Sm80ELb0ELb0ELb1ELb1ELb1ELb0ELb0ELb0ELi2ELi4ELi4ELi4ELb0EE3mmaINS_16FlashAttnBwdSm80ISB_NS_24CollectiveEpilogueBwdGQAIS6_fSA_Li256ELb1ELb1EEENS_19SingleTileSchedulerILb1ELb0ELb0ELi128EEEE13SharedStorageENS1_6TensorINS1_11ArrayEngineIfLm32EEENS1_6LayoutINS2_IJNS2_IJNS3_ILi2EEESO_EEESO_NS3_ILi4EEEEEENS2_IJNS2_IJNS3_ILi1EEESO_EEESQ_NS3_ILi8EEEEEEEEEEEEbRKNSB_6ParamsERT0_S12_iNS2_IJiiiEEERT_ENKUliiE0_clEii,@function
        .size           $_ZN7cutlass13device_kernelIN5flash19enable_sm80_to_sm89INS1_16FlashAttnBwdSm80INS1_25CollectiveMainloopBwdSm80ILi2ELi2EN4cute5tupleIJNS5_1CILi128EEES8_NS7_ILi64EEEEEENS_10bfloat16_tEfNS_4arch4Sm80ELb0ELb0ELb1ELb1ELb1ELb0ELb0ELb0ELi2ELi4ELi4ELi4ELb0EEENS1_24CollectiveEpilogueBwdGQAISA_fSD_Li256ELb1ELb1EEENS1_19SingleTileSchedulerILb1ELb0ELb0ELi128EEEEEEEEEvNT_6ParamsE$_ZZN5flash25CollectiveMainloopBwdSm80ILi2ELi2EN4cute5tupleIJNS1_1CILi128EEES4_NS3_ILi64EEEEEEN7cutlass10bfloat16_tEfNS7_4arch4Sm80ELb0ELb0ELb1ELb1ELb1ELb0ELb0ELb0ELi2ELi4ELi4ELi4ELb0EE3mmaINS_16FlashAttnBwdSm80ISB_NS_24CollectiveEpilogueBwdGQAIS6_fSA_Li256ELb1ELb1EEENS_19SingleTileSchedulerILb1ELb0ELb0ELi128EEEE13SharedStorageENS1_6TensorINS1_11ArrayEngineIfLm32EEENS1_6LayoutINS2_IJNS2_IJNS3_ILi2EEESO_EEESO_NS3_ILi4EEEEEENS2_IJNS2_IJNS3_ILi1EEESO_EEESQ_NS3_ILi8EEEEEEEEEEEEbRKNSB_6ParamsERT0_S12_iNS2_IJiiiEEERT_ENKUliiE0_clEii,($_ZN7cutlass13device_kernelIN5flash19enable_sm80_to_sm89INS1_16FlashAttnBwdSm80INS1_25CollectiveMainloopBwdSm80ILi2ELi2EN4cute5tupleIJNS5_1CILi128EEES8_NS7_ILi64EEEEEENS_10bfloat16_tEfNS_4arch4Sm80ELb0ELb0ELb1ELb1ELb1ELb0ELb0ELb0ELi2ELi4ELi4ELi4ELb0EEENS1_24CollectiveEpilogueBwdGQAISA_fSD_Li256ELb1ELb1EEENS1_19SingleTileSchedulerILb1ELb0ELb0ELi128EEEEEEEEEvNT_6ParamsE$_ZZN5flash25CollectiveMainloopBwdSm80ILi2ELi2EN4cute5tupleIJNS1_1CILi128EEES4_NS3_ILi64EEEEEEN7cutlass10bfloat16_tEfNS7_4arch4Sm80ELb0ELb0ELb1ELb1ELb1ELb0ELb0ELb0ELi2ELi4ELi4ELi4ELb0EE3mmaINS_16FlashAttnBwdSm80ISB_NS_24CollectiveEpilogueBwdGQAIS6_fSA_Li256ELb1ELb1EEENS_19SingleTileSchedulerILb1ELb0ELb0ELi128EEEE13SharedStorageENS1_6TensorINS1_11ArrayEngineIfLm32EEENS1_6LayoutINS2_IJNS2_IJNS3_ILi2EEESO_EEESO_NS3_ILi4EEEEEENS2_IJNS2_IJNS3_ILi1EEESO_EEESQ_NS3_ILi8EEEEEEEEEEEEbRKNSB_6ParamsERT0_S12_iNS2_IJiiiEEERT_ENKUliiE_clEii - $_ZN7cutlass13device_kernelIN5flash19enable_sm80_to_sm89INS1_16FlashAttnBwdSm80INS1_25CollectiveMainloopBwdSm80ILi2ELi2EN4cute5tupleIJNS5_1CILi128EEES8_NS7_ILi64EEEEEENS_10bfloat16_tEfNS_4arch4Sm80ELb0ELb0ELb1ELb1ELb1ELb0ELb0ELb0ELi2ELi4ELi4ELi4ELb0EEENS1_24CollectiveEpilogueBwdGQAISA_fSD_Li256ELb1ELb1EEENS1_19SingleTileSchedulerILb1ELb0ELb0ELi128EEEEEEEEEvNT_6ParamsE$_ZZN5flash25CollectiveMainloopBwdSm80ILi2ELi2EN4cute5tupleIJNS1_1CILi128EEES4_NS3_ILi64EEEEEEN7cutlass10bfloat16_tEfNS7_4arch4Sm80ELb0ELb0ELb1ELb1ELb1ELb0ELb0ELb0ELi2ELi4ELi4ELi4ELb0EE3mmaINS_16FlashAttnBwdSm80ISB_NS_24CollectiveEpilogueBwdGQAIS6_fSA_Li256ELb1ELb1EEENS_19SingleTileSchedulerILb1ELb0ELb0ELi128EEEE13SharedStorageENS1_6TensorINS1_11ArrayEngineIfLm32EEENS1_6LayoutINS2_IJNS2_IJNS3_ILi2EEESO_EEESO_NS3_ILi4EEEEEENS2_IJNS2_IJNS3_ILi1EEESO_EEESQ_NS3_ILi8EEEEEEEEEEEEbRKNSB_6ParamsERT0_S12_iNS2_IJiiiEEERT_ENKUliiE0_clEii)
$_ZN7cutlass13device_kernelIN5flash19enable_sm80_to_sm89INS1_16FlashAttnBwdSm80INS1_25CollectiveMainloopBwdSm80ILi2ELi2EN4cute5tupleIJNS5_1CILi128EEES8_NS7_ILi64EEEEEENS_10bfloat16_tEfNS_4arch4Sm80ELb0ELb0ELb1ELb1ELb1ELb0ELb0ELb0ELi2ELi4ELi4ELi4ELb0EEENS1_24CollectiveEpilogueBwdGQAISA_fSD_Li256ELb1ELb1EEENS1_19SingleTileSchedulerILb1ELb0ELb0ELi128EEEEEEEEEvNT_6ParamsE$_ZZN5flash25CollectiveMainloopBwdSm80ILi2ELi2EN4cute5tupleIJNS1_1CILi128EEES4_NS3_ILi64EEEEEEN7cutlass10bfloat16_tEfNS7_4arch4Sm80ELb0ELb0ELb1ELb1ELb1ELb0ELb0ELb0ELi2ELi4ELi4ELi4ELb0EE3mmaINS_16FlashAttnBwdSm80ISB_NS_24CollectiveEpilogueBwdGQAIS6_fSA_Li256ELb1ELb1EEENS_19SingleTileSchedulerILb1ELb0ELb0ELi128EEEE13SharedStorageENS1_6TensorINS1_11ArrayEngineIfLm32EEENS1_6LayoutINS2_IJNS2_IJNS3_ILi2EEESO_EEESO_NS3_ILi4EEEEEENS2_IJNS2_IJNS3_ILi1EEESO_EEESQ_NS3_ILi8EEEEEEEEEEEEbRKNSB_6ParamsERT0_S12_iNS2_IJiiiEEERT_ENKUliiE0_clEii:
        /* <DEDUP_REMOVED lines=10> */
[----:B-1---5:R-:W-:Y:S05]  /*5a030*/  CALL.REL.NOINC `($_ZN7cutlass13device_kernelIN5flash19enable_sm80_to_sm89INS1_16FlashAttnBwdSm80INS1_25CollectiveMainloopBwdSm80ILi2ELi2EN4cute5tupleIJNS5_1CILi128EEES8_NS7_ILi64EEEEEENS_10bfloat16_tEfNS_4arch4Sm80ELb0ELb0ELb1ELb1ELb1ELb0ELb0ELb0ELi2ELi4ELi4ELi4ELb0EEENS1_24CollectiveEpilogueBwdGQAISA_fSD_Li256ELb1ELb1EEENS1_19SingleTileSchedulerILb1ELb0ELb0ELi128EEEEEEEEEvNT_6ParamsE$_ZN4cute3eso3ESOILb1ELb0EJNS_10UnderscoreES2_S2_iEEC2ERKS2_S5_S5_RKi) ;  /* 0xfffad5a000007944 */ /* 0x022fea0003c3ffff */
[----:B-1----:R-:W2:Y:S01]  /*5a040*/  LDL R3, [R1+0x1688] ;  /* 0x0016880001037983 */ /* 0x002ea20000100800 */
[----:B------:R-:W-:Y:S02]  /*5a050*/  MOV R4, 0x5a080 ;  /* 0x0005a08000047802 */ /* 0x000fe40000000f00 */
[----:B--2---:R-:W-:Y:S02]  /*5a060*/  SHF.L.U32 R3, R3, 0xd, RZ ;  /* 0x0000000d03037819 */ /* 0x004fe400000006ff */
[----:B------:R-:W-:Y:S05]  /*5a070*/  CALL.REL.NOINC `($_ZN7cutlass13device_kernelIN5flash19enable_sm80_to_sm89INS1_16FlashAttnBwdSm80INS1_25CollectiveMainloopBwdSm80ILi2ELi2EN4cute5tupleIJNS5_1CILi128EEES8_NS7_ILi64EEEEEENS_10bfloat16_tEfNS_4arch4Sm80ELb0ELb0ELb1ELb1ELb1ELb0ELb0ELb0ELi2ELi4ELi4ELi4ELb0EEENS1_24CollectiveEpilogueBwdGQAISA_fSD_Li256ELb1ELb1EEENS1_19SingleTileSchedulerILb1ELb0ELb0ELi128EEEEEEEEEvNT_6ParamsE$_ZN4cute3eso3ESOILb1ELb0EJNS_6LayoutINS_5tupleIJNS3_IJNS_1CILi8EEENS4_ILi1EEEEEENS4_ILi4EEES6_EEENS3_IJNS3_IJS6_NS4_ILi0EEEEEENS4_ILi2048EEESA_EEEEEiEEC2ERKSE_RKi) ;  /* 0xfffb059000007944 */ /* 0x000fea0003c3ffff */
[----:B------:R-:W-:Y:S01]  /*5a080*/  ULDC.64 UR8, c[0x0][0x118] ;  /* 0x0000460000087ab9 */ /* 0x000fe20000000a00 */
[----:B-1----:R-:W2:Y:S04]  /*5a090*/  LDL R2, [R1+0x1688] ;  /* 0x0016880001027983 */ /* 0x002ea80000100800 */
[----:B------:R-:W2:Y:S01]  /*5a0a0*/  LD.E.64 R6, [R6.64] ;  /* 0x0000000806067980 */ /* 0x000ea2000c101b00 */
[----:B------:R-:W-:-:S02]  /*5a0b0*/  MOV R9, R15 ;  /* 0x0000000f00097202 */ /* 0x000fc40000000f00 */
[----:B------:R-:W-:Y:S01]  /*5a0c0*/  MOV R8, 0x5a0f0 ;  /* 0x0005a0f000087802 */ /* 0x000fe20000000f00 */
[----:B--2---:R-:W-:-:S04]  /*5a0d0*/  IMAD.WIDE R2, R2, 0x2, R6 ;  /* 0x0000000202027825 */ /* 0x004fc800078e0206 */
[----:B------:R-:W-:Y:S05]  /*5a0e0*/  CALL.REL.NOINC `($_ZN7cutlass13device_kernelIN5flash19enable_sm80_to_sm89INS1_16FlashAttnBwdSm80INS1_25CollectiveMainloopBwdSm80ILi2ELi2EN4cute5tupleIJNS5_1CILi128EEES8_NS7_ILi64EEEEEENS_10bfloat16_tEfNS_4arch4Sm80ELb0ELb0ELb1ELb1ELb1ELb0ELb0ELb0ELi2ELi4ELi4ELi4ELb0EEENS1_24CollectiveEpilogueBwdGQAISA_fSD_Li256ELb1ELb1EEENS1_19SingleTileSchedulerILb1ELb0ELb0ELi128EEEEEEEEEvNT_6ParamsE$_ZN4cute8smem_ptrIPN7cutlass10bfloat16_tEECI1NS_12iter_adaptorIS3_S4_EEES3_) ;  /* 0xfffb115000007944 */ /* 0x000fea0003c3ffff */
[----:B-1----:R1:W5:Y:S01]  /*5a0f0*/  LDL.64 R2, [R1+0x1688] ;  /* 0x0016880001027983 */ /* 0x0023620000100a00 */
[----:B------:R-:W-:-:S03]  /*5a100*/  MOV R6, 0x5a120 ;  /* 0x0005a12000067802 */ /* 0x000fc60000000f00 */
[----:B-1---5:R-:W-:Y:S05]  /*5a110*/  CALL.REL.NOINC `($_ZN7cutlass13device_kernelIN5flash19enable_sm80_to_sm89INS1_16FlashAttnBwdSm80INS1_25CollectiveMainloopBwdSm80ILi2ELi2EN4cute5tupleIJNS5_1CILi128EEES8_NS7_ILi64EEEEEENS_10bfloat16_tEfNS_4arch4Sm80ELb0ELb0ELb1ELb1ELb1ELb0ELb0ELb0ELi2ELi4ELi4ELi4ELb0EEENS1_24CollectiveEpilogueBwdGQAISA_fSD_Li256ELb1ELb1EEENS1_19SingleTileSchedulerILb1ELb0ELb0ELi128EEEEEEEEEvNT_6ParamsE$_ZN4cute3eso3ESOILb1ELb0EJNS_6LayoutINS_5tupleIJNS3_IJNS_1CILi8EEENS4_ILi1EEEEEENS4_ILi4EEES6_EEENS3_IJNS3_IJS6_NS4_ILi0EEEEEENS4_ILi2048EEESA_EEEEENS_10ViewEngineINS_8smem_ptrIPN7cutlass10bfloat16_tEEEEEEEC2ERKSE_RKSL_) ;  /* 0xfffb04b000007944 */ /* 0x022fea0003c3ffff */
[----:B------:R-:W-:Y:S01]  /*5a120*/  ULDC.64 UR8, c[0x0][0x118] ;  /* 0x0000460000087ab9 */ /* 0x000fe20000000a00 */
[----:B------:R2:W5:Y:S04]  /*5a130*/  LDL.64 R86, [R1+0x1688] ;  /* 0x0016880001567983 */ /* 0x0005680000100a00 */
[----:B------:R2:W5:Y:S01]  /*5a140*/  LD.E.64 R10, [R82.64+0x8] ;  /* 0x00000808520a7980 */ /* 0x000562000c101b00 */
[----:B-1----:R-:W-:Y:S01]  /*5a150*/  IMAD.MOV.U32 R2, RZ, RZ, R15 ;  /* 0x000000ffff027224 */ /* 0x002fe200078e000f */
[----:B------:R-:W-:Y:S02]  /*5a160*/  MOV R3, R17 ;  /* 0x0000001100037202 */ /* 0x000fe40000000f00 */
[----:B------:R-:W-:-:S02]  /*5a170*/  MOV R4, 0x5a190 ;  /* 0x0005a19000047802 */ /* 0x000fc40000000f00 */
[----:B--2--5:R-:W-:Y:S05]  /*5a180*/  CALL.REL.NOINC `($_ZN7cutlass13device_kernelIN5flash19enable_sm80_to_sm89INS1_16FlashAttnBwdSm80INS1_25CollectiveMainloopBwdSm80ILi2ELi2EN4cute5tupleIJNS5_1CILi128EEES8_NS7_ILi64EEEEEENS_10bfloat16_tEfNS_4arch4Sm80ELb0ELb0ELb1ELb1ELb1ELb0ELb0ELb0ELi2ELi4ELi4ELi4ELb0EEENS1_24CollectiveEpilogueBwdGQAISA_fSD_Li256ELb1ELb1EEENS1_19SingleTileSchedulerILb1ELb0ELb0ELi128EEEEEEEEEvNT_6ParamsE$_ZN4cute3eso3ESOILb1ELb0EJNS_10UnderscoreES2_S2_iEEC2ERKS2_S5_S5_RKi) ;  /* 0xfffad45000007944 */ /* 0x024fea0003c3ffff */
[----:B------:R-:W2:Y:S01]  /*5a190*/  LDL R8, [R1+0x1688] ;  /* 0x0016880001087983 */ /* 0x000ea20000100800 */
[----:B------:R-:W-:-:S03]  /*5a1a0*/  ULDC.64 UR8, c[0x0][0x118] ;  /* 0x0000460000087ab9 */ /* 0x000fc60000000a00 */
[----:B-1----:R1:W5:Y:S01]  /*5a1b0*/  LD.E.64 R2, [R10.64+0x8] ;  /* 0x000008080a027980 */ /* 0x002362000c101b00 */
[----:B------:R-:W-:Y:S02]  /*5a1c0*/  MOV R4, 0x5a1f0 ;  /* 0x0005a1f000047802 */ /* 0x000fe40000000f00 */
[----:B--2---:R-:W-:Y:S02]  /*5a1d0*/  SHF.R.S32.HI R7, RZ, 0x1f, R8 ;  /* 0x0000001fff077819 */ /* 0x004fe40000011408 */
[----:B-1---5:R-:W-:Y:S05]  /*5a1e0*/  CALL.REL.NOINC `($_ZN7cutlass13device_kernelIN5flash19enable_sm80_to_sm89INS1_16FlashAttnBwdSm80INS1_25CollectiveMainloopBwdSm80ILi2ELi2EN4cute5tupleIJNS5_1CILi128EEES8_NS7_ILi64EEEEEENS_10bfloat16_tEfNS_4arch4Sm80ELb0ELb0ELb1ELb1ELb1ELb0ELb0ELb0ELi2ELi4ELi4ELi4ELb0EEENS1_24CollectiveEpilogueBwdGQAISA_fSD_Li256ELb1ELb1EEENS1_19SingleTileSchedulerILb1ELb0ELb0ELi128EEEEEEEEEvNT_6ParamsE$_ZZN4cute5sliceINS_5tupleIJNS_10UnderscoreES2_S2_iEEENS1_IJNS1_IJNS_1CILi1EEENS4_ILi0EEEEEElS6_lEEEEEDaRKT_RKT0_ENKUlRKT_RKT0_E_clIS2_lEEDaSH_SK_) ;  /* 0xfffb29d000007944 */ /* 0x022fea0003c3ffff */
[----:B-----5:R-:W-:Y:S02]  /*5a1f0*/  MOV R5, R3 ;  /* 0x0000000300057202 */ /* 0x020fe40000000f00 */
[----:B------:R-:W-:Y:S02]  /*5a200*/  MOV R4, 0x5a220 ;  /* 0x0005a22000047802 */ /* 0x000fe40000000f00 */
[----:B-1----:R-:W-:Y:S05]  /*5a210*/  CALL.REL.NOINC `($_ZN7cutlass13device_kernelIN5flash19enable_sm80_to_sm89INS1_16FlashAttnBwdSm80INS1_25CollectiveMainloopBwdSm80ILi2ELi2EN4cute5tupleIJNS5_1CILi128EEES8_NS7_ILi64EEEEEENS_10bfloat16_tEfNS_4arch4Sm80ELb0ELb0ELb1ELb1ELb1ELb0ELb0ELb0ELi2ELi4ELi4ELi4ELb0EEENS1_24CollectiveEpilogueBwdGQAISA_fSD_Li256ELb1ELb1EEENS1_19SingleTileSchedulerILb1ELb0ELb0ELi128EEEEEEEEEvNT_6ParamsE$_ZZN4cute12filter_tupleINS_5tupleIJNS_10UnderscoreES2_S2_iEEENS1_IJNS1_IJNS_1CILi1EEENS4_ILi0EEEEEElS6_lEEEZNS_5sliceIS3_S8_EEDaRKT_RKT0_EUlRKT_RKT0_E_EEDaSC_SF_OT1_ENKUlDpSI_E_clIJNS1_IJS7_EEENS1_IJlEEENS1_IJS6_EEENS1_IJEEEEEEDaSP_) ;  /* 0xfffb160000007944 */ /* 0x002fea0003c3ffff */
[----:B-----5:R-:W-:Y:S02]  /*5a220*/  MOV R5, R3 ;  /* 0x0000000300057202 */ /* 0x020fe40000000f00 */
[----:B------:R-:W-:Y:S02]  /*5a230*/  MOV R4, 0x5a250 ;  /* 0x0005a25000047802 */ /* 0x000fe40000000f00 */
[----:B-1----:R-:W-:Y:S05]  /*5a240*/  CALL.REL.NOINC `($_ZN7cutlass13device_kernelIN5flash19enable_sm80_to_sm89INS1_16FlashAttnBwdSm80INS1_25CollectiveMainloopBwdSm80ILi2ELi2EN4cute5tupleIJNS5_1CILi128EEES8_NS7_ILi64EEEEEENS_10bfloat16_tEfNS_4arch4Sm80ELb0ELb0ELb1ELb1ELb1ELb0ELb0ELb0ELi2ELi4ELi4ELi4ELb0EEENS1_24CollectiveEpilogueBwdGQAISA_fSD_Li256ELb1ELb1EEENS1_19SingleTileSchedulerILb1ELb0ELb0ELi128EEEEEEEEEvNT_6ParamsE$_ZN4cute5tupleIJNS0_IJNS0_IJNS_1CILi8EEENS1_ILi1EEEEEENS1_ILi4EEES3_EEENS0_IJNS0_IJS3_NS1_ILi0EEEEEElS7_EEEEEC2ERKS6_RKS9_) ;  /* 0xfffb08f000007944 */ /* 0x002fea0003c3ffff */
        /* <DEDUP_REMOVED lines=9> */
[----:B-1---5:R-:W-:Y:S05]  /*5a2e0*/  CALL.REL.NOINC `($_ZN7cutlass13device_kernelIN5flash19enable_sm80_to_sm89INS1_16FlashAttnBwdSm80INS1_25CollectiveMainloopBwdSm80ILi2ELi2EN4cute5tupleIJNS5_1CILi128EEES8_NS7_ILi64EEEEEENS_10bfloat16_tEfNS_4arch4Sm80ELb0ELb0ELb1ELb1ELb1ELb0ELb0ELb0ELi2ELi4ELi4ELi4ELb0EEENS1_24CollectiveEpilogueBwdGQAISA_fSD_Li256ELb1ELb1EEENS1_19SingleTileSchedulerILb1ELb0ELb0ELi128EEEEEEEEEvNT_6ParamsE$_ZN4cute3eso3ESOILb0ELb0EJNS_6LayoutINS_5tupleIJNS3_IJNS_1CILi8EEENS4_ILi1EEEEEENS4_ILi4EEES6_EEENS3_IJNS3_IJS6_NS4_ILi0EEEEEElSA_EEEEElEEC2ERKSD_RKl) ;  /* 0xfffac78000007944 */ /* 0x022fea0003c3ffff */
[----:B------:R-:W-:Y:S01]  /*5a2f0*/  ULDC.64 UR8, c[0x0][0x118] ;  /* 0x0000460000087ab9 */ /* 0x000fe20000000a00 */
[----:B------:R-:W2:Y:S04]  /*5a300*/  LDL.64 R6, [R1+0x1690] ;  /* 0x0016900001067983 */ /* 0x000ea80000100a00 */
[----:B------:R-:W2:Y:S04]  /*5a310*/  LD.E.64 R10, [R10.64+0x18] ;  /* 0x000018080a0a7980 */ /* 0x000ea8000c101b00 */
[----:B-1----:R1:W5:Y:S01]  /*5a320*/  LDL.64 R2, [R1+0x1688] ;  /* 0x0016880001027983 */ /* 0x0023620000100a00 */
[----:B------:R-:W-:-:S02]  /*5a330*/  MOV R8, 0x5a370 ;  /* 0x0005a37000087802 */ /* 0x000fc40000000f00 */
[----:B--2---:R-:W-:-:S04]  /*5a340*/  LEA R4, P0, R6, R10, 0x1 ;  /* 0x0000000a06047211 */ /* 0x004fc800078008ff */
[----:B------:R-:W-:-:S04]  /*5a350*/  LEA.HI.X R9, R6, R11, R7, 0x1, P0 ;  /* 0x0000000b06097211 */ /* 0x000fc800000f0c07 */
[----:B-1---5:R-:W-:Y:S05]  /*5a360*/  CALL.REL.NOINC `($_ZN7cutlass13device_kernelIN5flash19enable_sm80_to_sm89INS1_16FlashAttnBwdSm80INS1_25CollectiveMainloopBwdSm80ILi2ELi2EN4cute5tupleIJNS5_1CILi128EEES8_NS7_ILi64EEEEEENS_10bfloat16_tEfNS_4arch4Sm80ELb0ELb0ELb1ELb1ELb1ELb0ELb0ELb0ELi2ELi4ELi4ELi4ELb0EEENS1_24CollectiveEpilogueBwdGQAISA_fSD_Li256ELb1ELb1EEENS1_19SingleTileSchedulerILb1ELb0ELb0ELi128EEEEEEEEEvNT_6ParamsE$_ZN4cute8gmem_ptrIPKN7cutlass10bfloat16_tEECI1NS_12iter_adaptorIS4_S5_EEES4_) ;  /* 0xfffb0dd000007944 */ /* 0x022fea0003c3ffff */
[----:B------:R-:W2:Y:S01]  /*5a370*/  LDL.64 R8, [R1+0x1688] ;  /* 0x0016880001087983 */ /* 0x000ea20000100a00 */
[----:B-1----:R-:W-:Y:S02]  /*5a380*/  MOV R5, R3 ;  /* 0x0000000300057202 */ /* 0x002fe40000000f00 */
[----:B------:R-:W-:Y:S01]  /*5a390*/  MOV R6, 0x5a3c0 ;  /* 0x0005a3c000067802 */ /* 0x000fe20000000f00 */
[----:B--2---:R1:W-:Y:S04]  /*5a3a0*/  STL.64 [R1+0x1698], R8 ;  /* 0x0016980801007387 */ /* 0x0043e80000100a00 */
[----:B-1----:R-:W-:Y:S05]  /*5a3b0*/  CALL.REL.NOINC `($_ZN7cutlass13device_kernelIN5flash19enable_sm80_to_sm89INS1_16FlashAttnBwdSm80INS1_25CollectiveMainloopBwdSm80ILi2ELi2EN4cute5tupleIJNS5_1CILi128EEES8_NS7_ILi64EEEEEENS_10bfloat16_tEfNS_4arch4Sm80ELb0ELb0ELb1ELb1ELb1ELb0ELb0ELb0ELi2ELi4ELi4ELi4ELb0EEENS1_24CollectiveEpilogueBwdGQAISA_fSD_Li256ELb1ELb1EEENS1_19SingleTileSchedulerILb1ELb0ELb0ELi128EEEEEEEEEvNT_6ParamsE$_ZN4cute3eso3ESOILb0ELb0EJNS_6LayoutINS_5tupleIJNS3_IJNS_1CILi8EEENS4_ILi1EEEEEENS4_ILi4EEES6_EEENS3_IJNS3_IJS6_NS4_ILi0EEEEEElSA_EEEEENS_10ViewEngineINS_8gmem_ptrIPKN7cutlass10bfloat16_tEEEEEEEC2ERKSD_RKSL_) ;  /* 0xfffac62000007944 */ /* 0x002fea0003c3ffff */
        /* <DEDUP_REMOVED lines=11> */
[----:B--2--5:R-:W-:Y:S05]  /*5a470*/  CALL.REL.NOINC `($_ZN7cutlass13device_kernelIN5flash19enable_sm80_to_sm89INS1_16FlashAttnBwdSm80INS1_25CollectiveMainloopBwdSm80ILi2ELi2EN4cute5tupleIJNS5_1CILi128EEES8_NS7_ILi64EEEEEENS_10bfloat16_tEfNS_4arch4Sm80ELb0ELb0ELb1ELb1ELb1ELb0ELb0ELb0ELi2ELi4ELi4ELi4ELb0EEENS1_24CollectiveEpilogueBwdGQAISA_fSD_Li256ELb1ELb1EEENS1_19SingleTileSchedulerILb1ELb0ELb0ELi128EEEEEEEEEvNT_6ParamsE$_ZZN4cuteplIJiiEJNS_1CILi0EEES2_EEEDaRKNS_15ArithmeticTupleIJDpT_EEERKNS3_IJDpT0_EEEENKUlDpRKT_E_clIJiiEEEDaSH_) ;  /* 0xfffb5ee000007944 */ /* 0x024fea0003c3ffff */
[----:B-----5:R-:W-:Y:S01]  /*5a480*/  IMAD.IADD R84, R7, 0x1, -R2 ;  /* 0x0000000107547824 */ /* 0x020fe200078e0a02 */
[----:B------:R-:W-:Y:S02]  /*5a490*/  MOV R3, RZ ;  /* 0x000000ff00037202 */ /* 0x000fe40000000f00 */
[----:B------:R-:W-:Y:S02]  /*5a4a0*/  MOV R6, 0x5a4c0 ;  /* 0x0005a4c000067802 */ /* 0x000fe40000000f00 */
[----:B-1----:R-:W-:Y:S05]  /*5a4b0*/  CALL.REL.NOINC `($_ZN7cutlass13device_kernelIN5flash19enable_sm80_to_sm89INS1_16FlashAttnBwdSm80INS1_25CollectiveMainloopBwdSm80ILi2ELi2EN4cute5tupleIJNS5_1CILi128EEES8_NS7_ILi64EEEEEENS_10bfloat16_tEfNS_4arch4Sm80ELb0ELb0ELb1ELb1ELb1ELb0ELb0ELb0ELi2ELi4ELi4ELi4ELb0EEENS1_24CollectiveEpilogueBwdGQAISA_fSD_Li256ELb1ELb1EEENS1_19SingleTileSchedulerILb1ELb0ELb0ELi128EEEEEEEEEvNT_6ParamsE$_ZN4cute3eso3ESOILb1ELb0EJNS_1CILi0EEEiS3_EEC2ERKS3_RKiS6_) ;  /* 0xfffad60000007944 */ /* 0x002fea0003c3ffff */
[----:B-1----:R-:W2:Y:S01]  /*5a4c0*/  LDL R3, [R1+0x1688] ;  /* 0x0016880001037983 */ /* 0x002ea20000100800 */
[----:B------:R-:W-:Y:S01]  /*5a4d0*/  IMAD.MOV.U32 R2, RZ, RZ, R15 ;  /* 0x000000ffff027224 */ /* 0x000fe200078e000f */
[----:B------:R-:W-:Y:S02]  /*5a4e0*/  MOV R10, 0x5a510 ;  /* 0x0005a510000a7802 */ /* 0x000fe40000000f00 */
[----:B--2---:R-:W-:Y:S02]  /*5a4f0*/  SHF.L.U32 R3, R3, 0x5, RZ ;  /* 0x0000000503037819 */ /* 0x004fe400000006ff */
[----:B------:R-:W-:Y:S05]  /*5a500*/  CALL.REL.NOINC `($_ZN7cutlass13device_kernelIN5flash19enable_sm80_to_sm89INS1_16FlashAttnBwdSm80INS1_25CollectiveMainloopBwdSm80ILi2ELi2EN4cute5tupleIJNS5_1CILi128EEES8_NS7_ILi64EEEEEENS_10bfloat16_tEfNS_4arch4Sm80ELb0ELb0ELb1ELb1ELb1ELb0ELb0ELb0ELi2ELi4ELi4ELi4ELb0EEENS1_24CollectiveEpilogueBwdGQAISA_fSD_Li256ELb1ELb1EEENS1_19SingleTileSchedulerILb1ELb0ELb0ELi128EEEEEEEEEvNT_6ParamsE$_ZN4cute5tupleIJiEEC2ERKi) ;  /* 0xfffb0b5000007944 */ /* 0x000fea0003c3ffff */
[----:B------:R1:W5:Y:S01]  /*5a510*/  LDL R3, [R1+0x1688] ;  /* 0x0016880001037983 */ /* 0x0003620000100800 */
        /* <DEDUP_REMOVED lines=8> */
[----:B------:R-:W-:Y:S02]  /*5a5a0*/  MOV R2, R15 ;  /* 0x0000000f00027202 */ /* 0x000fe40000000f00 */
[----:B------:R-:W-:Y:S02]  /*5a5b0*/  MOV R6, 0x5a5d0 ;  /* 0x0005a5d000067802 */ /* 0x000fe40000000f00 */
[----:B-1---5:R-:W-:Y:S05]  /*5a5c0*/  CALL.REL.NOINC `($_ZN7cutlass13device_kernelIN5flash19enable_sm80_to_sm89INS1_16FlashAttnBwdSm80INS1_25CollectiveMainloopBwdSm80ILi2ELi2EN4cute5tupleIJNS5_1CILi128EEES8_NS7_ILi64EEEEEENS_10bfloat16_tEfNS_4arch4Sm80ELb0ELb0ELb1ELb1ELb1ELb0ELb0ELb0ELi2ELi4ELi4ELi4ELb0EEENS1_24CollectiveEpilogueBwdGQAISA_fSD_Li256ELb1ELb1EEENS1_19SingleTileSchedulerILb1ELb0ELb0ELi128EEEEEEEEEvNT_6ParamsE$_ZN4cute3eso3ESOILb0ELb1EJiNS_1CILi0EEEEEC2ERKiRKS3_) ;  /* 0xffface0000007944 */ /* 0x022fea0003c3ffff */
[----:B-1----:R1:W5:Y:S01]  /*5a5d0*/  LDL R3, [R1+0x1688] ;  /* 0x0016880001037983 */ /* 0x0023620000100800 */
[----:B------:R-:W-:-:S03]  /*5a5e0*/  MOV R4, 0x5a600 ;  /* 0x0005a60000047802 */ /* 0x000fc60000000f00 */
[----:B-1---5:R-:W-:Y:S05]  /*5a5f0*/  CALL.REL.NOINC `($_ZN7cutlass13device_kernelIN5flash19enable_sm80_to_sm89INS1_16FlashAttnBwdSm80INS1_25CollectiveMainloopBwdSm80ILi2ELi2EN4cute5tupleIJNS5_1CILi128EEES8_NS7_ILi64EEEEEENS_10bfloat16_tEfNS_4arch4Sm80ELb0ELb0ELb1ELb1ELb1ELb0ELb0ELb0ELi2ELi4ELi4ELi4ELb0EEENS1_24CollectiveEpilogueBwdGQAISA_fSD_Li256ELb1ELb1EEENS1_19SingleTileSchedulerILb1ELb0ELb0ELi128EEEEEEEEEvNT_6ParamsE$_ZZN4cuteplIJNS_1CILi0EEES2_EJiEEEDaRKNS_15ArithmeticTupleIJDpT_EEERKNS3_IJDpT0_EEEENKUlDpRKT_E_clIJiS2_EEEDaSH_) ;  /* 0xfffb5a1000007944 */ /* 0x022fea0003c3ffff */
[----:B------:R-:W-:Y:S02]  /*5a600*/  MOV R4, 0x5a620 ;  /* 0x0005a62000047802 */ /* 0x000fe40000000f00 */
[----:B-1---5:R-:W-:Y:S05]  /*5a610*/  CALL.REL.NOINC `($_ZN7cutlass13device_kernelIN5flash19enable_sm80_to_sm89INS1_16FlashAttnBwdSm80INS1_25CollectiveMainloopBwdSm80ILi2ELi2EN4cute5tupleIJNS5_1CILi128EEES8_NS7_ILi64EEEEEENS_10bfloat16_tEfNS_4arch4Sm80ELb0ELb0ELb1ELb1ELb1ELb0ELb0ELb0ELi2ELi4ELi4ELi4ELb0EEENS1_24CollectiveEpilogueBwdGQAISA_fSD_Li256ELb1ELb1EEENS1_19SingleTileSchedulerILb1ELb0ELb0ELi128EEEEEEEEEvNT_6ParamsE$_ZZN4cuteplIJNS_1CILi0EEES2_EJiS2_EEEDaRKNS_15ArithmeticTupleIJDpT_EEERKNS3_IJDpT0_EEEENKUlDpRKT_E_clIJiS2_EEEDaSH_) ;  /* 0xfffb5a6000007944 */ /* 0x022fea0003c3ffff */
        /* <DEDUP_REMOVED lines=9> */
[----:B--23-5:R-:W-:Y:S05]  /*5a6b0*/  CALL.REL.NOINC `($_ZN7cutlass13device_kernelIN5flash19enable_sm80_to_sm89INS1_16FlashAttnBwdSm80INS1_25CollectiveMainloopBwdSm80ILi2ELi2EN4cute5tupleIJNS5_1CILi128EEES8_NS7_ILi64EEEEEENS_10bfloat16_tEfNS_4arch4Sm80ELb0ELb0ELb1ELb1ELb1ELb0ELb0ELb0ELi2ELi4ELi4ELi4ELb0EEENS1_24CollectiveEpilogueBwdGQAISA_fSD_Li256ELb1ELb1EEENS1_19SingleTileSchedulerILb1ELb0ELb0ELi128EEEEEEEEEvNT_6ParamsE$_ZN4cute3eso3ESOILb1ELb0EJNS_10UnderscoreEiiEEC2ERKS2_RKiS7_) ;  /* 0xfffacfe000007944 */ /* 0x02cfea0003c3ffff */
[----:B------:R-:W2:Y:S01]  /*5a6c0*/  LDL R5, [R1+0x1688] ;  /* 0x0016880001057983 */ /* 0x000ea20000100800 */
[----:B------:R-:W-:Y:S02]  /*5a6d0*/  MOV R4, 0x5a740 ;  /* 0x0005a74000047802 */ /* 0x000fe40000000f00 */
[----:B-12---:R-:W-:Y:S01]  /*5a6e0*/  SHF.R.S32.HI R2, RZ, 0x1f, R5 ;  /* 0x0000001fff027819 */ /* 0x006fe20000011405 */
[-C--:B------:R-:W-:Y:S02]  /*5a6f0*/  IMAD R3, R91, R5.reuse, RZ ;  /* 0x000000055b037224 */ /* 0x080fe400078e02ff */
[----:B------:R-:W-:-:S04]  /*5a700*/  IMAD.WIDE.U32 R6, R90, R5, RZ ;  /* 0x000000055a067225 */ /* 0x000fc800078e00ff */
[----:B------:R-:W-:-:S05]  /*5a710*/  IMAD R3, R90, R2, R3 ;  /* 0x000000025a037224 */ /* 0x000fca00078e0203 */
[----:B------:R-:W-:Y:S02]  /*5a720*/  IADD3 R3, R7, R3, RZ ;  /* 0x0000000307037210 */ /* 0x000fe40007ffe0ff */
[----:B------:R-:W-:Y:S05]  /*5a730*/  CALL.REL.NOINC `($_ZN7cutlass13device_kernelIN5flash19enable_sm80_to_sm89INS1_16FlashAttnBwdSm80INS1_25CollectiveMainloopBwdSm80ILi2ELi2EN4cute5tupleIJNS5_1CILi128EEES8_NS7_ILi64EEEEEENS_10bfloat16_tEfNS_4arch4Sm80ELb0ELb0ELb1ELb1ELb1ELb0ELb0ELb0ELi2ELi4ELi4ELi4ELb0EEENS1_24CollectiveEpilogueBwdGQAISA_fSD_Li256ELb1ELb1EEENS1_19SingleTileSchedulerILb1ELb0ELb0ELi128EEEEEEEEEvNT_6ParamsE$_ZN4cute3eso3ESOILb1ELb0EJNS_6LayoutINS_5tupleIJNS3_IJNS_1CILi8EEENS4_ILi1EEEEEEEEENS3_IJNS3_IJS6_NS4_ILi0EEEEEEEEEEElEEC2ERKSC_RKl) ;  /* 0xfffaf7c000007944 */ /* 0x000fea0003c3ffff */
[----:B-1----:R-:W2:Y:S01]  /*5a740*/  LDL.64 R2, [R1+0x1688] ;  /* 0x0016880001027983 */ /* 0x002ea20000100a00 */
[----:B------:R-:W-:Y:S02]  /*5a750*/  MOV R8, 0x5a790 ;  /* 0x0005a79000087802 */ /* 0x000fe40000000f00 */
[----:B--2---:R-:W-:-:S04]  /*5a760*/  LEA R4, P1, R2, R88, 0x1 ;  /* 0x0000005802047211 */ /* 0x004fc800078208ff */
[----:B------:R-:W-:-:S04]  /*5a770*/  LEA.HI.X R9, R2, R89, R3, 0x1, P1 ;  /* 0x0000005902097211 */ /* 0x000fc800008f0c03 */
[----:B------:R-:W-:Y:S05]  /*5a780*/  CALL.REL.NOINC `($_ZN7cutlass13device_kernelIN5flash19enable_sm80_to_sm89INS1_16FlashAttnBwdSm80INS1_25CollectiveMainloopBwdSm80ILi2ELi2EN4cute5tupleIJNS5_1CILi128EEES8_NS7_ILi64EEEEEENS_10bfloat16_tEfNS_4arch4Sm80ELb0ELb0ELb1ELb1ELb1ELb0ELb0ELb0ELi2ELi4ELi4ELi4ELb0EEENS1_24CollectiveEpilogueBwdGQAISA_fSD_Li256ELb1ELb1EEENS1_19SingleTileSchedulerILb1ELb0ELb0ELi128EEEEEEEEEvNT_6ParamsE$_ZN4cute8gmem_ptrIPKN7cutlass10bfloat16_tEECI1NS_12iter_adaptorIS4_S5_EEES4_) ;  /* 0xfffb09b000007944 */ /* 0x000fea0003c3ffff */
[----:B------:R2:W5:Y:S01]  /*5a790*/  LDL.64 R2, [R1+0x1688] ;  /* 0x0016880001027983 */ /* 0x0005620000100a00 */
[----:B------:R-:W-:-:S03]  /*5a7a0*/  MOV R6, 0x5a7c0 ;  /* 0x0005a7c000067802 */ /* 0x000fc60000000f00 */
[----:B-12--5:R-:W-:Y:S05]  /*5a7b0*/  CALL.REL.NOINC `($_ZN7cutlass13device_kernelIN5flash19enable_sm80_to_sm89INS1_16FlashAttnBwdSm80INS1_25CollectiveMainloopBwdSm80ILi2ELi2EN4cute5tupleIJNS5_1CILi128EEES8_NS7_ILi64EEEEEENS_10bfloat16_tEfNS_4arch4Sm80ELb0ELb0ELb1ELb1ELb1ELb0ELb0ELb0ELi2ELi4ELi4ELi4ELb0EEENS1_24CollectiveEpilogueBwdGQAISA_fSD_Li256ELb1ELb1EEENS1_19SingleTileSchedulerILb1ELb0ELb0ELi128EEEEEEEEEvNT_6ParamsE$_ZN4cute3eso3ESOILb1ELb0EJNS_6LayoutINS_5tupleIJNS3_IJNS_1CILi8EEENS4_ILi1EEEEEEEEENS3_IJNS3_IJS6_NS4_ILi0EEEEEEEEEEENS_10ViewEngineINS_8gmem_ptrIPKN7cutlass10bfloat16_tEEEEEEEC2ERKSC_RKSK_) ;  /* 0xfffaf63000007944 */ /* 0x026fea0003c3ffff */
[----:B-1----:R1:W5:Y:S01]  /*5a7c0*/  LDL.64 R4, [R1+0x1688] ;  /* 0x0016880001047983 */ /* 0x0023620000100a00 */
[----:B------:R-:W-:Y:S01]  /*5a7d0*/  IMAD.MOV.U32 R79, RZ, RZ, R15 ;  /* 0x000000ffff4f7224 */ /* 0x000fe200078e000f */
[----:B------:R-:W-:Y:S02]  /*5a7e0*/  MOV R80, RZ ;  /* 0x000000ff00507202 */ /* 0x000fe40000000f00 */
[----:B------:R-:W-:Y:S02]  /*5a7f0*/  MOV R78, 0x5a810 ;  /* 0x0005a810004e7802 */ /* 0x000fe40000000f00 */
[----:B-1---5:R-:W-:Y:S05]  /*5a800*/  CALL.REL.NOINC `($_ZN7cutlass13device_kernelIN5flash19enable_sm80_to_sm89INS1_16FlashAttnBwdSm80INS1_25CollectiveMainloopBwdSm80ILi2ELi2EN4cute5tupleIJNS5_1CILi128EEES8_NS7_ILi64EEEEEENS_10bfloat16_tEfNS_4arch4Sm80ELb0ELb0ELb1ELb1ELb1ELb0ELb0ELb0ELi2ELi4ELi4ELi4ELb0EEENS1_24CollectiveEpilogueBwdGQAISA_fSD_Li256ELb1ELb1EEENS1_19SingleTileSchedulerILb1ELb0ELb0ELi128EEEEEEEEEvNT_6ParamsE$_ZN4cute3eso3ESOILb1ELb0EJNS_10UnderscoreEiiEEC2ERKS2_RKiS7_) ;  /* 0xffface9000007944 */ /* 0x022fea0003c3ffff */
[----:B-1----:R-:W2:Y:S01]  /*5a810*/  LDL R3, [R1+0x1688] ;  /* 0x0016880001037983 */ /* 0x002ea20000100800 */
[----:B------:R-:W-:Y:S01]  /*5a820*/  IMAD.MOV.U32 R2, RZ, RZ, R15 ;  /* 0x000000ffff027224 */ /* 0x000fe200078e000f */
[----:B------:R-:W-:Y:S02]  /*5a830*/  MOV R6, 0x5a860 ;  /* 0x0005a86000067802 */ /* 0x000fe40000000f00 */
[----:B--2---:R-:W-:Y:S02]  /*5a840*/  SHF.L.U32 R3, R3, 0xb, RZ ;  /* 0x0000000b03037819 */ /* 0x004fe400000006ff */
        /* <DEDUP_REMOVED lines=10> */
[----:B-1----:R1:W5:Y:S01]  /*5a8f0*/  LDL.64 R6, [R1+0x1688] ;  /* 0x0016880001067983 */ /* 0x0023620000100a00 */
[----:B------:R-:W-:Y:S02]  /*5a900*/  MOV R9, R5 ;  /* 0x0000000500097202 */ /* 0x000fe40000000f00 */
[----:B------:R-:W-:Y:S02]  /*5a910*/  MOV R8, 0x5a930 ;  /* 0x0005a93000087802 */ /* 0x000fe40000000f00 */
[----:B-1---5:R-:W-:Y:S05]  /*5a920*/  CALL.REL.NOINC `($_ZN7cutlass13device_kernelIN5flash19enable_sm80_to_sm89INS1_16FlashAttnBwdSm80INS1_25CollectiveMainloopBwdSm80ILi2ELi2EN4cute5tupleIJNS5_1CILi128EEES8_NS7_ILi64EEEEEENS_10bfloat16_tEfNS_4arch4Sm80ELb0ELb0ELb1ELb1ELb1ELb0ELb0ELb0ELi2ELi4ELi4ELi4ELb0EEENS1_24CollectiveEpilogueBwdGQAISA_fSD_Li256ELb1ELb1EEENS1_19SingleTileSchedulerILb1ELb0ELb0ELi128EEEEEEEEEvNT_6ParamsE$_ZN4cute8gmem_ptrIPKN7cutlass10bfloat16_tEECI1NS_12iter_adaptorIS4_S5_EEES4_) ;  /* 0xfffb081000007944 */ /* 0x022fea0003c3ffff */
[----:B------:R2:W5:Y:S01]  /*5a930*/  LDL.64 R2, [R1+0x1688] ;  /* 0x0016880001027983 */ /* 0x0005620000100a00 */
[----:B------:R-:W-:-:S03]  /*5a940*/  MOV R8, 0x5a960 ;  /* 0x0005a96000087802 */ /* 0x000fc60000000f00 */
[----:B-12--5:R-:W-:Y:S05]  /*5a950*/  CALL.REL.NOINC `($_ZN7cutlass13device_kernelIN5flash19enable_sm80_to_sm89INS1_16FlashAttnBwdSm80INS1_25CollectiveMainloopBwdSm80ILi2ELi2EN4cute5tupleIJNS5_1CILi128EEES8_NS7_ILi64EEEEEENS_10bfloat16_tEfNS_4arch4Sm80ELb0ELb0ELb1ELb1ELb1ELb0ELb0ELb0ELi2ELi4ELi4ELi4ELb0EEENS1_24CollectiveEpilogueBwdGQAISA_fSD_Li256ELb1ELb1EEENS1_19SingleTileSchedulerILb1ELb0ELb0ELi128EEEEEEEEEvNT_6ParamsE$_ZN4cute8gmem_ptrIPKN7cutlass9uint128_tEECI1NS_12iter_adaptorIS4_S5_EEES4_) ;  /* 0xfffb082000007944 */ /* 0x026fea0003c3ffff */
[----:B-1----:R1:W5:Y:S01]  /*5a960*/  LDL.64 R2, [R1+0x1688] ;  /* 0x0016880001027983 */ /* 0x0023620000100a00 */
[----:B------:R-:W-:-:S03]  /*5a970*/  MOV R8, 0x5a990 ;  /* 0x0005a99000087802 */ /* 0x000fc60000000f00 */
[----:B-1---5:R-:W-:Y:S05]  /*5a980*/  CALL.REL.NOINC `($_ZN7cutlass13device_kernelIN5flash19enable_sm80_to_sm89INS1_16FlashAttnBwdSm80INS1_25CollectiveMainloopBwdSm80ILi2ELi2EN4cute5tupleIJNS5_1CILi128EEES8_NS7_ILi64EEEEEENS_10bfloat16_tEfNS_4arch4Sm80ELb0ELb0ELb1ELb1ELb1ELb0ELb0ELb0ELi2ELi4ELi4ELi4ELb0EEENS1_24CollectiveEpilogueBwdGQAISA_fSD_Li256ELb1ELb1EEENS1_19SingleTileSchedulerILb1ELb0ELb0ELi128EEEEEEEEEvNT_6ParamsE$_ZN4cute3eso3ESOILb1ELb0EJNS_6LayoutINS_5tupleIJNS3_IJNS_1CILi1EEES5_EEEEEENS3_IJNS3_IJS5_NS4_ILi0EEEEEEEEEEENS_10ViewEngineINS_8gmem_ptrIPKN7cutlass9uint128_tEEEEEEEC2ERKSB_RKSJ_) ;  /* 0xfffaeb8000007944 */ /* 0x022fea0003c3ffff */
[----:B------:R2:W5:Y:S01]  /*5a990*/  LDL.64 R78, [R1+0x1688] ;  /* 0x00168800014e7983 */ /* 0x0005620000100a00 */
[----:B-1----:R-:W-:Y:S01]  /*5a9a0*/  IMAD.MOV.U32 R2, RZ, RZ, R6 ;  /* 0x000000ffff027224 */ /* 0x002fe200078e0006 */
[----:B------:R-:W-:Y:S01]  /*5a9b0*/  MOV R3, R7 ;  /* 0x0000000700037202 */ /* 0x000fe20000000f00 */
[----:B------:R-:W-:Y:S01]  /*5a9c0*/  IMAD.MOV.U32 R9, RZ, RZ, R15 ;  /* 0x000000ffff097224 */ /* 0x000fe200078e000f */
[----:B------:R-:W-:-:S02]  /*5a9d0*/  MOV R8, 0x5a9f0 ;  /* 0x0005a9f000087802 */ /* 0x000fc40000000f00 */
[----:B--2--5:R-:W-:Y:S05]  /*5a9e0*/  CALL.REL.NOINC `($_ZN7cutlass13device_kernelIN5flash19enable_sm80_to_sm89INS1_16FlashAttnBwdSm80INS1_25CollectiveMainloopBwdSm80ILi2ELi2EN4cute5tupleIJNS5_1CILi128EEES8_NS7_ILi64EEEEEENS_10bfloat16_tEfNS_4arch4Sm80ELb0ELb0ELb1ELb1ELb1ELb0ELb0ELb0ELi2ELi4ELi4ELi4ELb0EEENS1_24CollectiveEpilogueBwdGQAISA_fSD_Li256ELb1ELb1EEENS1_19SingleTileSchedulerILb1ELb0ELb0ELi128EEEEEEEEEvNT_6ParamsE$_ZN4cute8smem_ptrIPN7cutlass10bfloat16_tEECI1NS_12iter_adaptorIS3_S4_EEES3_) ;  /* 0xfffb085000007944 */ /* 0x024fea0003c3ffff */
[----:B-1----:R1:W5:Y:S01]  /*5a9f0*/  LDL.64 R2, [R1+0x1688] ;  /* 0x0016880001027983 */ /* 0x0023620000100a00 */
[----:B------:R-:W-:-:S02]  /*5aa00*/  MOV R4, R15 ;  /* 0x0000000f00047202 */ /* 0x000fc40000000f00 */
[----:B------:R-:W-:Y:S02]  /*5aa10*/  MOV R6, 0x5aa30 ;  /* 0x0005aa3000067802 */ /* 0x000fe40000000f00 */
[----:B-1---5:R-:W-:Y:S05]  /*5aa20*/  CALL.REL.NOINC `($_ZN7cutlass13device_kernelIN5flash19enable_sm80_to_sm89INS1_16FlashAttnBwdSm80INS1_25CollectiveMainloopBwdSm80ILi2ELi2EN4cute5tupleIJNS5_1CILi128EEES8_NS7_ILi64EEEEEENS_10bfloat16_tEfNS_4arch4Sm80ELb0ELb0ELb1ELb1ELb1ELb0ELb0ELb0ELi2ELi4ELi4ELi4ELb0EEENS1_24CollectiveEpilogueBwdGQAISA_fSD_Li256ELb1ELb1EEENS1_19SingleTileSchedulerILb1ELb0ELb0ELi128EEEEEEEEEvNT_6ParamsE$_ZN4cute8smem_ptrIPN7cutlass9uint128_tEECI1NS_12iter_adaptorIS3_S4_EEES3_) ;  /* 0xfffb085000007944 */ /* 0x022fea0003c3ffff */
[----:B-1----:R1:W5:Y:S01]  /*5aa30*/  LDL.64 R2, [R1+0x1688] ;  /* 0x0016880001027983 */ /* 0x0023620000100a00 */
[----:B------:R-:W-:Y:S02]  /*5aa40*/  MOV R4, R15 ;  /* 0x0000000f00047202 */ /* 0x000fe40000000f00 */
[----:B------:R-:W-:Y:S02]  /*5aa50*/  MOV R6, 0x5aa70 ;  /* 0x0005aa7000067802 */ /* 0x000fe40000000f00 */
[----:B-1---5:R-:W-:Y:S05]  /*5aa60*/  CALL.REL.NOINC `($_ZN7cutlass13device_kernelIN5flash19enable_sm80_to_sm89INS1_16FlashAttnBwdSm80INS1_25CollectiveMainloopBwdSm80ILi2ELi2EN4cute5tupleIJNS5_1CILi128EEES8_NS7_ILi64EEEEEENS_10bfloat16_tEfNS_4arch4Sm80ELb0ELb0ELb1ELb1ELb1ELb0ELb0ELb0ELi2ELi4ELi4ELi4ELb0EEENS1_24CollectiveEpilogueBwdGQAISA_fSD_Li256ELb1ELb1EEENS1_19SingleTileSchedulerILb1ELb0ELb0ELi128EEEEEEEEEvNT_6ParamsE$_ZN4cute3eso3ESOILb1ELb0EJNS_6LayoutINS_5tupleIJNS3_IJNS_1CILi1EEES5_EEEEEENS3_IJNS3_IJS5_NS4_ILi0EEEEEEEEEEENS_10ViewEngineINS_8smem_ptrIPN7cutlass9uint128_tEEEEEEEC2ERKSB_RKSI_) ;  /* 0xfffaeae000007944 */ /* 0x022fea0003c3ffff */
[----:B-1----:R1:W5:Y:S01]  /*5aa70*/  LDL R4, [R1+0x1688] ;  /* 0x0016880001047983 */ /* 0x0023620000100800 */
[----:B------:R-:W-:-:S03]  /*5aa80*/  MOV R2, 0x5aaa0 ;  /* 0x0005aaa000027802 */ /* 0x000fc60000000f00 */
[----:B-1---5:R-:W-:Y:S05]  /*5aa90*/  CALL.REL.NOINC `($_ZN7cutlass13device_kernelIN5flash19enable_sm80_to_sm89INS1_16FlashAttnBwdSm80INS1_25CollectiveMainloopBwdSm80ILi2ELi2EN4cute5tupleIJNS5_1CILi128EEES8_NS7_ILi64EEEEEENS_10bfloat16_tEfNS_4arch4Sm80ELb0ELb0ELb1ELb1ELb1ELb0ELb0ELb0ELi2ELi4ELi4ELi4ELb0EEENS1_24CollectiveEpilogueBwdGQAISA_fSD_Li256ELb1ELb1EEENS1_19SingleTileSchedulerILb1ELb0ELb0ELi128EEEEEEEEEvNT_6ParamsE$_ZN73_INTERNAL_24fd9406_37_flash_bwd_hdim64_bf16_softcap_sm80_cu_3fbc093a_291824__cvta_generic_to_sharedEPKv) ;  /* 0xfffb08a000007944 */ /* 0x022fea0003c3ffff */
        /* <DEDUP_REMOVED lines=10> */
[----:B-1----:R-:W-:Y:S05]  /*5ab40*/  CALL.REL.NOINC `($_ZN7cutlass13device_kernelIN5flash19enable_sm80_to_sm89INS1_16FlashAttnBwdSm80INS1_25CollectiveMainloopBwdSm80ILi2ELi2EN4cute5tupleIJNS5_1CILi128EEES8_NS7_ILi64EEEEEENS_10bfloat16_tEfNS_4arch4Sm80ELb0ELb0ELb1ELb1ELb1ELb0ELb0ELb0ELi2ELi4ELi4ELi4ELb0EEENS1_24CollectiveEpilogueBwdGQAISA_fSD_Li256ELb1ELb1EEENS1_19SingleTileSchedulerILb1ELb0ELb0ELi128EEEEEEEEEvNT_6ParamsE$_ZN4cute3eso3ESOILb1ELb0EJNS_1CILi0EEEiS3_EEC2ERKS3_RKiS6_) ;  /* 0xfffacf7000007944 */ /* 0x002fea0003c3ffff */
[----:B-1----:R-:W2:Y:S01]  /*5ab50*/  LDL R3, [R1+0x1688] ;  /* 0x0016880001037983 */ /* 0x002ea20000100800 */
[----:B------:R-:W-:Y:S01]  /*5ab60*/  IMAD.MOV.U32 R2, RZ, RZ, R15 ;  /* 0x000000ffff027224 */ /* 0x000fe200078e000f */
[----:B------:R-:W-:-:S02]  /*5ab70*/  MOV R10, 0x5aba0 ;  /* 0x0005aba0000a7802 */ /* 0x000fc40000000f00 */
[----:B--2---:R-:W-:Y:S02]  /*5ab80*/  SHF.L.U32 R3, R3, 0x5, RZ ;  /* 0x0000000503037819 */ /* 0x004fe400000006ff */
[----:B------:R-:W-:Y:S05]  /*5ab90*/  CALL.REL.NOINC `($_ZN7cutlass13device_kernelIN5flash19enable_sm80_to_sm89INS1_16FlashAttnBwdSm80INS1_25CollectiveMainloopBwdSm80ILi2ELi2EN4cute5tupleIJNS5_1CILi128EEES8_NS7_ILi64EEEEEENS_10bfloat16_tEfNS_4arch4Sm80ELb0ELb0ELb1ELb1ELb1ELb0ELb0ELb0ELi2ELi4ELi4ELi4ELb0EEENS1_24CollectiveEpilogueBwdGQAISA_fSD_Li256ELb1ELb1EEENS1_19SingleTileSchedulerILb1ELb0ELb0ELi128EEEEEEEEEvNT_6ParamsE$_ZN4cute5tupleIJiEEC2ERKi) ;  /* 0xfffb04c000007944 */ /* 0x000fea0003c3ffff */
[----:B------:R1:W5:Y:S01]  /*5aba0*/  LDL R3, [R1+0x1688] ;  /* 0x0016880001037983 */ /* 0x0003620000100800 */
        /* <DEDUP_REMOVED lines=44> */
[----:B------:R-:W-:Y:S02]  /*5ae70*/  MOV R80, 0x1 ;  /* 0x0000000100507802 */ /* 0x000fe40000000f00 */
        /* <DEDUP_REMOVED lines=265> */
[----:B-1---5:R-:W-:Y:S05]  /*5bf10*/  CALL.REL.NOINC `($_ZN7cutlass13device_kernelIN5flash19enable_sm80_to_sm89INS1_16FlashAttnBwdSm80INS1_25CollectiveMainloopBwdSm80ILi2ELi2EN4cute5tupleIJNS5_1CILi128EEES8_NS7_ILi64EEEEEENS_10bfloat16_tEfNS_4arch4Sm80ELb0ELb0ELb1ELb1ELb1ELb0ELb0ELb0ELi2ELi4ELi4ELi4ELb0EEENS1_24CollectiveEpilogueBwdGQAISA_fSD_Li256ELb1ELb1EEENS1_19SingleTileSchedulerILb1ELb0ELb0ELi128EEEEEEEEEvNT_6ParamsE$_ZN4cute3eso3ESOILb1ELb0EJNS_10UnderscoreES2_iEEC2ERKS2_S5_RKi) ;  /* 0xfffab70000007944 */ /* 0x022fea0003c3ffff */
[----:B-1----:R-:W2:Y:S01]  /*5bf20*/  LDL R3, [R1+0x1688] ;  /* 0x0016880001037983 */ /* 0x002ea20000100800 */
[----:B------:R-:W-:-:S02]  /*5bf30*/  MOV R6, 0x5bf60 ;  /* 0x0005bf6000067802 */ /* 0x000fc40000000f00 */
[----:B--2---:R-:W-:Y:S02]  /*5bf40*/  SHF.L.U32 R3, R3, 0x7, RZ ;  /* 0x0000000703037819 */ /* 0x004fe400000006ff */
[----:B------:R-:W-:Y:S05]  /*5bf50*/  CALL.REL.NOINC `($_ZN7cutlass13device_kernelIN5flash19enable_sm80_to_sm89INS1_16FlashAttnBwdSm80INS1_25CollectiveMainloopBwdSm80ILi2ELi2EN4cute5tupleIJNS5_1CILi128EEES8_NS7_ILi64EEEEEENS_10bfloat16_tEfNS_4arch4Sm80ELb0ELb0ELb1ELb1ELb1ELb0ELb0ELb0ELi2ELi4ELi4ELi4ELb0EEENS1_24CollectiveEpilogueBwdGQAISA_fSD_Li256ELb1ELb1EEENS1_19SingleTileSchedulerILb1ELb0ELb0ELi128EEEEEEEEEvNT_6ParamsE$_ZN4cute3eso3ESOILb1ELb0EJNS_6LayoutINS_5tupleIJNS3_IJNS_1CILi4EEENS4_ILi1EEEEEES6_EEENS3_IJNS3_IJS6_NS4_ILi0EEEEEES9_EEEEEiEEC2ERKSC_RKi) ;  /* 0xfffade5000007944 */ /* 0x000fea0003c3ffff */
[----:B------:R-:W-:Y:S01]  /*5bf60*/  ULDC.64 UR8, c[0x0][0x118] ;  /* 0x0000460000087ab9 */ /* 0x000fe20000000a00 */
[----:B-1----:R-:W2:Y:S04]  /*5bf70*/  LDL R2, [R1+0x1688] ;  /* 0x0016880001027983 */ /* 0x002ea80000100800 */
[----:B------:R-:W2:Y:S01]  /*5bf80*/  LD.E.64 R4, [R10.64+0x8] ;  /* 0x000008080a047980 */ /* 0x000ea2000c101b00 */
[----:B------:R-:W-:Y:S01]  /*5bf90*/  MOV R8, 0x5bfd0 ;  /* 0x0005bfd000087802 */ /* 0x000fe20000000f00 */
[----:B--2---:R-:W-:Y:S01]  /*5bfa0*/  IMAD.WIDE R4, R2, 0x4, R4 ;  /* 0x0000000402047825 */ /* 0x004fe200078e0204 */
[----:B------:R-:W-:-:S03]  /*5bfb0*/  MOV R2, R15 ;  /* 0x0000000f00027202 */ /* 0x000fc60000000f00 */
[----:B------:R-:W-:Y:S05]  /*5bfc0*/  CALL.REL.NOINC `($_ZN7cutlass13device_kernelIN5flash19enable_sm80_to_sm89INS1_16FlashAttnBwdSm80INS1_25CollectiveMainloopBwdSm80ILi2ELi2EN4cute5tupleIJNS5_1CILi128EEES8_NS7_ILi64EEEEEENS_10bfloat16_tEfNS_4arch4Sm80ELb0ELb0ELb1ELb1ELb1ELb0ELb0ELb0ELi2ELi4ELi4ELi4ELb0EEENS1_24CollectiveEpilogueBwdGQAISA_fSD_Li256ELb1ELb1EEENS1_19SingleTileSchedulerILb1ELb0ELb0ELi128EEEEEEEEEvNT_6ParamsE$_ZN4cute8gmem_ptrIPKfECI1NS_12iter_adaptorIS2_S3_EEES2_) ;  /* 0xfffaf1f000007944 */ /* 0x000fea0003c3ffff */
[----:B-1----:R1:W5:Y:S01]  /*5bfd0*/  LDL.64 R2, [R1+0x1688] ;  /* 0x0016880001027983 */ /* 0x0023620000100a00 */
[----:B------:R-:W-:-:S03]  /*5bfe0*/  MOV R6, 0x5c000 ;  /* 0x0005c00000067802 */ /* 0x000fc60000000f00 */
[----:B-1---5:R-:W-:Y:S05]  /*5bff0*/  CALL.REL.NOINC `($_ZN7cutlass13device_kernelIN5flash19enable_sm80_to_sm89INS1_16FlashAttnBwdSm80INS1_25CollectiveMainloopBwdSm80ILi2ELi2EN4cute5tupleIJNS5_1CILi128EEES8_NS7_ILi64EEEEEENS_10bfloat16_tEfNS_4arch4Sm80ELb0ELb0ELb1ELb1ELb1ELb0ELb0ELb0ELi2ELi4ELi4ELi4ELb0EEENS1_24CollectiveEpilogueBwdGQAISA_fSD_Li256ELb1ELb1EEENS1_19SingleTileSchedulerILb1ELb0ELb0ELi128EEEEEEEEEvNT_6ParamsE$_ZN4cute3eso3ESOILb1ELb0EJNS_6LayoutINS_5tupleIJNS3_IJNS_1CILi4EEENS4_ILi1EEEEEES6_EEENS3_IJNS3_IJS6_NS4_ILi0EEEEEES9_EEEEENS_10ViewEngineINS_8gmem_ptrIPKfEEEEEEC2ERKSC_RKSI_) ;  /* 0xfffadd3000007944 */ /* 0x022fea0003c3ffff */
[----:B------:R-:W-:Y:S01]  /*5c000*/  ULDC.64 UR8, c[0x0][0x118] ;  /* 0x0000460000087ab9 */ /* 0x000fe20000000a00 */
[----:B-1----:R1:W5:Y:S04]  /*5c010*/  LDL.64 R4, [R1+0x1688] ;  /* 0x0016880001047983 */ /* 0x0023680000100a00 */
[----:B------:R1:W5:Y:S01]  /*5c020*/  LD.E.64 R10, [R82.64+0x40] ;  /* 0x00004008520a7980 */ /* 0x000362000c101b00 */
[----:B------:R-:W-:Y:S01]  /*5c030*/  IMAD.MOV.U32 R3, RZ, RZ, R16 ;  /* 0x000000ffff037224 */ /* 0x000fe200078e0010 */
[----:B------:R-:W-:-:S02]  /*5c040*/  MOV R2, R15 ;  /* 0x0000000f00027202 */ /* 0x000fc40000000f00 */
[----:B------:R-:W-:Y:S02]  /*5c050*/  MOV R8, 0x5c070 ;  /* 0x0005c07000087802 */ /* 0x000fe40000000f00 */
[----:B-1---5:R-:W-:Y:S05]  /*5c060*/  CALL.REL.NOINC `($_ZN7cutlass13device_kernelIN5flash19enable_sm80_to_sm89INS1_16FlashAttnBwdSm80INS1_25CollectiveMainloopBwdSm80ILi2ELi2EN4cute5tupleIJNS5_1CILi128EEES8_NS7_ILi64EEEEEENS_10bfloat16_tEfNS_4arch4Sm80ELb0ELb0ELb1ELb1ELb1ELb0ELb0ELb0ELi2ELi4ELi4ELi4ELb0EEENS1_24CollectiveEpilogueBwdGQAISA_fSD_Li256ELb1ELb1EEENS1_19SingleTileSchedulerILb1ELb0ELb0ELi128EEEEEEEEEvNT_6ParamsE$_ZN4cute3eso3ESOILb1ELb0EJNS_10UnderscoreES2_iEEC2ERKS2_S5_RKi) ;  /* 0xfffab5b000007944 */ /* 0x022fea0003c3ffff */
[----:B-1----:R-:W2:Y:S01]  /*5c070*/  LDL R3, [R1+0x1688] ;  /* 0x0016880001037983 */ /* 0x002ea20000100800 */
[----:B------:R-:W-:Y:S02]  /*5c080*/  MOV R6, 0x5c0b0 ;  /* 0x0005c0b000067802 */ /* 0x000fe40000000f00 */
[----:B--2---:R-:W-:Y:S02]  /*5c090*/  SHF.L.U32 R3, R3, 0x7, RZ ;  /* 0x0000000703037819 */ /* 0x004fe400000006ff */
[----:B------:R-:W-:Y:S05]  /*5c0a0*/  CALL.REL.NOINC `($_ZN7cutlass13device_kernelIN5flash19enable_sm80_to_sm89INS1_16FlashAttnBwdSm80INS1_25CollectiveMainloopBwdSm80ILi2ELi2EN4cute5tupleIJNS5_1CILi128EEES8_NS7_ILi64EEEEEENS_10bfloat16_tEfNS_4arch4Sm80ELb0ELb0ELb1ELb1ELb1ELb0ELb0ELb0ELi2ELi4ELi4ELi4ELb0EEENS1_24CollectiveEpilogueBwdGQAISA_fSD_Li256ELb1ELb1EEENS1_19SingleTileSchedulerILb1ELb0ELb0ELi128EEEEEEEEEvNT_6ParamsE$_ZN4cute3eso3ESOILb1ELb0EJNS_6LayoutINS_5tupleIJNS3_IJNS_1CILi4EEENS4_ILi1EEEEEES6_EEENS3_IJNS3_IJS6_NS4_ILi0EEEEEES9_EEEEEiEEC2ERKSC_RKi) ;  /* 0xfffadd0000007944 */ /* 0x000fea0003c3ffff */
[----:B------:R-:W-:Y:S01]  /*5c0b0*/  ULDC.64 UR8, c[0x0][0x118] ;  /* 0x0000460000087ab9 */ /* 0x000fe20000000a00 */
[----:B-1----:R-:W2:Y:S04]  /*5c0c0*/  LDL R2, [R1+0x1688] ;  /* 0x0016880001027983 */ /* 0x002ea80000100800 */
[----:B------:R-:W2:Y:S01]  /*5c0d0*/  LD.E.64 R10, [R10.64] ;  /* 0x000000080a0a7980 */ /* 0x000ea2000c101b00 */
[----:B------:R-:W-:Y:S02]  /*5c0e0*/  MOV R6, R15 ;  /* 0x0000000f00067202 */ /* 0x000fe40000000f00 */
[----:B------:R-:W-:Y:S01]  /*5c0f0*/  MOV R8, 0x5c120 ;  /* 0x0005c12000087802 */ /* 0x000fe20000000f00 */
[----:B--2---:R-:W-:-:S04]  /*5c100*/  IMAD.WIDE R2, R2, 0x4, R10 ;  /* 0x0000000402027825 */ /* 0x004fc800078e020a */
[----:B------:R-:W-:Y:S05]  /*5c110*/  CALL.REL.NOINC `($_ZN7cutlass13device_kernelIN5flash19enable_sm80_to_sm89INS1_16FlashAttnBwdSm80INS1_25CollectiveMainloopBwdSm80ILi2ELi2EN4cute5tupleIJNS5_1CILi128EEES8_NS7_ILi64EEEEEENS_10bfloat16_tEfNS_4arch4Sm80ELb0ELb0ELb1ELb1ELb1ELb0ELb0ELb0ELi2ELi4ELi4ELi4ELb0EEENS1_24CollectiveEpilogueBwdGQAISA_fSD_Li256ELb1ELb1EEENS1_19SingleTileSchedulerILb1ELb0ELb0ELi128EEEEEEEEEvNT_6ParamsE$_ZN4cute8smem_ptrIPfECI1NS_12iter_adaptorIS1_S2_EEES1_) ;  /* 0xfffaf1a000007944 */ /* 0x000fea0003c3ffff */
[----:B-1----:R1:W5:Y:S01]  /*5c120*/  LDL.64 R2, [R1+0x1688] ;  /* 0x0016880001027983 */ /* 0x0023620000100a00 */
[----:B------:R-:W-:-:S03]  /*5c130*/  MOV R8, 0x5c150 ;  /* 0x0005c15000087802 */ /* 0x000fc60000000f00 */
[----:B-1---5:R-:W-:Y:S05]  /*5c140*/  CALL.REL.NOINC `($_ZN7cutlass13device_kernelIN5flash19enable_sm80_to_sm89INS1_16FlashAttnBwdSm80INS1_25CollectiveMainloopBwdSm80ILi2ELi2EN4cute5tupleIJNS5_1CILi128EEES8_NS7_ILi64EEEEEENS_10bfloat16_tEfNS_4arch4Sm80ELb0ELb0ELb1ELb1ELb1ELb0ELb0ELb0ELi2ELi4ELi4ELi4ELb0EEENS1_24CollectiveEpilogueBwdGQAISA_fSD_Li256ELb1ELb1EEENS1_19SingleTileSchedulerILb1ELb0ELb0ELi128EEEEEEEEEvNT_6ParamsE$_ZN4cute3eso3ESOILb1ELb0EJNS_6LayoutINS_5tupleIJNS3_IJNS_1CILi4EEENS4_ILi1EEEEEES6_EEENS3_IJNS3_IJS6_NS4_ILi0EEEEEES9_EEEEENS_10ViewEngineINS_8smem_ptrIPfEEEEEEC2ERKSC_RKSH_) ;  /* 0xfffadc2000007944 */ /* 0x022fea0003c3ffff */
[----:B------:R-:W-:Y:S01]  /*5c150*/  ULDC.64 UR8, c[0x0][0x118] ;  /* 0x0000460000087ab9 */ /* 0x000fe20000000a00 */
[----:B-1----:R1:W5:Y:S04]  /*5c160*/  LDL.64 R6, [R1+0x1688] ;  /* 0x0016880001067983 */ /* 0x0023680000100a00 */
[----:B------:R1:W5:Y:S01]  /*5c170*/  LD.E.64 R10, [R82.64+0x48] ;  /* 0x00004808520a7980 */ /* 0x000362000c101b00 */
[----:B------:R-:W-:-:S02]  /*5c180*/  MOV R3, RZ ;  /* 0x000000ff00037202 */ /* 0x000fc40000000f00 */
[----:B------:R-:W-:Y:S02]  /*5c190*/  MOV R8, 0x5c1b0 ;  /* 0x0005c1b000087802 */ /* 0x000fe40000000f00 */
[----:B-1---5:R-:W-:Y:S05]  /*5c1a0*/  CALL.REL.NOINC `($_ZN7cutlass13device_kernelIN5flash19enable_sm80_to_sm89INS1_16FlashAttnBwdSm80INS1_25CollectiveMainloopBwdSm80ILi2ELi2EN4cute5tupleIJNS5_1CILi128EEES8_NS7_ILi64EEEEEENS_10bfloat16_tEfNS_4arch4Sm80ELb0ELb0ELb1ELb1ELb1ELb0ELb0ELb0ELi2ELi4ELi4ELi4ELb0EEENS1_24CollectiveEpilogueBwdGQAISA_fSD_Li256ELb1ELb1EEENS1_19SingleTileSchedulerILb1ELb0ELb0ELi128EEEEEEEEEvNT_6ParamsE$_ZN4cute3eso3ESOILb1ELb0EJNS_1CILi0EEEiEEC2ERKS3_RKi) ;  /* 0xfffab8d000007944 */ /* 0x022fea0003c3ffff */
[----:B------:R-:W-:Y:S02]  /*5c1b0*/  ULDC.64 UR8, c[0x0][0x118] ;  /* 0x0000460000087ab9 */ /* 0x000fe40000000a00 */
[----:B-1----:R1:W5:Y:S01]  /*5c1c0*/  LD.E R3, [R10.64] ;  /* 0x000000080a037980 */ /* 0x002362000c101900 */
[----:B------:R-:W-:-:S03]  /*5c1d0*/  MOV R16, 0x5c1f0 ;  /* 0x0005c1f000107802 */ /* 0x000fc60000000f00 */
[----:B-1---5:R-:W-:Y:S05]  /*5c1e0*/  CALL.REL.NOINC `($_ZN7cutlass13device_kernelIN5flash19enable_sm80_to_sm89INS1_16FlashAttnBwdSm80INS1_25CollectiveMainloopBwdSm80ILi2ELi2EN4cute5tupleIJNS5_1CILi128EEES8_NS7_ILi64EEEEEENS_10bfloat16_tEfNS_4arch4Sm80ELb0ELb0ELb1ELb1ELb1ELb0ELb0ELb0ELi2ELi4ELi4ELi4ELb0EEENS1_24CollectiveEpilogueBwdGQAISA_fSD_Li256ELb1ELb1EEENS1_19SingleTileSchedulerILb1ELb0ELb0ELi128EEEEEEEEEvNT_6ParamsE$_ZZN4cuteplIJiEJNS_1CILi0EEEEEEDaRKNS_15ArithmeticTupleIJDpT_EEERKNS3_IJDpT0_EEEENKUlDpRKT_E_clIJiEEEDaSH_) ;  /* 0xfffb408000007944 */ /* 0x022fea0003c3ffff */
[----:B-----5:R-:W-:Y:S01]  /*5c1f0*/  ISETP.GT.AND P0, PT, R2, 0x7f, PT ;  /* 0x0000007f0200780c */ /* 0x020fe20003f04270 */
[----:B------:R-:W-:Y:S01]  /*5c200*/  IMAD.MOV.U32 R2, RZ, RZ, R14 ;  /* 0x000000ffff027224 */ /* 0x000fe200078e000e */
[----:B------:R-:W-:-:S11]  /*5c210*/  MOV R3, 0x0 ;  /* 0x0000000000037802 */ /* 0x000fd60000000f00 */
[----:B------:R-:W-:Y:S05]  /*5c220*/  @P0 RET.REL.NODEC R2 `(_ZN7cutlass13device_kernelIN5flash19enable_sm80_to_sm89INS1_16FlashAttnBwdSm80INS1_25CollectiveMainloopBwdSm80ILi2ELi2EN4cute5tupleIJNS5_1CILi128EEES8_NS7_ILi64EEEEEENS_10bfloat16_tEfNS_4arch4Sm80ELb0ELb0ELb1ELb1ELb1ELb0ELb0ELb0ELi2ELi4ELi4ELi4ELb0EEENS1_24CollectiveEpilogueBwdGQAISA_fSD_Li256ELb1ELb1EEENS1_19SingleTileSchedulerILb1ELb0ELb0ELi128EEEEEEEEEvNT_6ParamsE) ;  /* 0xfffa3dd002000950 */ /* 0x000fea0003c3ffff */
[----:B------:R-:W-:Y:S02]  /*5c230*/  ULDC.64 UR8, c[0x0][0x118] ;  /* 0x0000460000087ab9 */ /* 0x000fe40000000a00 */
[----:B------:R-:W5:Y:S01]  /*5c240*/  LD.E.64 R82, [R82.64+0x50] ;  /* 0x0000500852527980 */ /* 0x000f62000c101b00 */
[----:B------:R-:W-:Y:S01]  /*5c250*/  IMAD.MOV.U32 R2, RZ, RZ, R13 ;  /* 0x000000ffff027224 */ /* 0x000fe200078e000d */
[----:B------:R-:W-:Y:S02]  /*5c260*/  MOV R3, RZ ;  /* 0x000000ff00037202 */ /* 0x000fe40000000f00 */
[----:B------:R-:W-:Y:S02]  /*5c270*/  MOV R10, 0x5c290 ;  /* 0x0005c290000a7802 */ /* 0x000fe40000000f00 */
[----:B-1---5:R-:W-:Y:S05]  /*5c280*/  CALL.REL.NOINC `($_ZN7cutlass13device_kernelIN5flash19enable_sm80_to_sm89INS1_16FlashAttnBwdSm80INS1_25CollectiveMainloopBwdSm80ILi2ELi2EN4cute5tupleIJNS5_1CILi128EEES8_NS7_ILi64EEEEEENS_10bfloat16_tEfNS_4arch4Sm80ELb0ELb0ELb1ELb1ELb1ELb0ELb0ELb0ELi2ELi4ELi4ELi4ELb0EEENS1_24CollectiveEpilogueBwdGQAISA_fSD_Li256ELb1ELb1EEENS1_19SingleTileSchedulerILb1ELb0ELb0ELi128EEEEEEEEEvNT_6ParamsE$_ZN4cute3eso3ESOILb1ELb0EJNS_10UnderscoreEiEEC2ERKS2_RKi) ;  /* 0xfffab3d000007944 */ /* 0x022fea0003c3ffff */
[----:B-1----:R-:W-:Y:S02]  /*5c290*/  MOV R2, R13 ;  /* 0x0000000d00027202 */ /* 0x002fe40000000f00 */
[----:B------:R-:W-:Y:S02]  /*5c2a0*/  MOV R8, 0x5c2c0 ;  /* 0x0005c2c000087802 */ /* 0x000fe40000000f00 */
[----:B------:R-:W-:Y:S05]  /*5c2b0*/  CALL.REL.NOINC `($_ZN7cutlass13device_kernelIN5flash19enable_sm80_to_sm89INS1_16FlashAttnBwdSm80INS1_25CollectiveMainloopBwdSm80ILi2ELi2EN4cute5tupleIJNS5_1CILi128EEES8_NS7_ILi64EEEEEENS_10bfloat16_tEfNS_4arch4Sm80ELb0ELb0ELb1ELb1ELb1ELb0ELb0ELb0ELi2ELi4ELi4ELi4ELb0EEENS1_24CollectiveEpilogueBwdGQAISA_fSD_Li256ELb1ELb1EEENS1_19SingleTileSchedulerILb1ELb0ELb0ELi128EEEEEEEEEvNT_6ParamsE$_ZN4cute8gmem_ptrIPKfECI1NS_12iter_adaptorIS2_S3_EEES2_) ;  /* 0xfffaef0000007944 */ /* 0x000fea0003c3ffff */
[----:B-1----:R1:W5:Y:S01]  /*5c2c0*/  LDL.64 R2, [R1+0x1680] ;  /* 0x0016800001027983 */ /* 0x0023620000100a00 */
[----:B------:R-:W-:-:S03]  /*5c2d0*/  MOV R8, 0x5c2f0 ;  /* 0x0005c2f000087802 */ /* 0x000fc60000000f00 */
[----:B-1---5:R-:W-:Y:S05]  /*5c2e0*/  CALL.REL.NOINC `($_ZN7cutlass13device_kernelIN5flash19enable_sm80_to_sm89INS1_16FlashAttnBwdSm80INS1_25CollectiveMainloopBwdSm80ILi2ELi2EN4cute5tupleIJNS5_1CILi128EEES8_NS7_ILi64EEEEEENS_10bfloat16_tEfNS_4arch4Sm80ELb0ELb0ELb1ELb1ELb1ELb0ELb0ELb0ELi2ELi4ELi4ELi4ELb0EEENS1_24CollectiveEpilogueBwdGQAISA_fSD_Li256ELb1ELb1EEENS1_19SingleTileSchedulerILb1ELb0ELb0ELi128EEEEEEEEEvNT_6ParamsE$_ZN4cute3eso3ESOILb1ELb0EJNS_6LayoutINS_5tupleIJNS3_IJNS_1CILi4EEENS4_ILi1EEEEEEEEENS3_IJNS3_IJS6_NS4_ILi0EEEEEEEEEEENS_10ViewEngineINS_8gmem_ptrIPKfEEEEEEC2ERKSC_RKSI_) ;  /* 0xfffad98000007944 */ /* 0x022fea0003c3ffff */
[----:B-1----:R1:W5:Y:S01]  /*5c2f0*/  LDL.64 R4, [R1+0x1680] ;  /* 0x0016800001047983 */ /* 0x0023620000100a00 */
[----:B------:R-:W-:Y:S01]  /*5c300*/  IMAD.MOV.U32 R2, RZ, RZ, R13 ;  /* 0x000000ffff027224 */ /* 0x000fe200078e000d */
[----:B------:R-:W-:-:S02]  /*5c310*/  MOV R3, RZ ;  /* 0x000000ff00037202 */ /* 0x000fc40000000f00 */
[----:B------:R-:W-:Y:S02]  /*5c320*/  MOV R10, 0x5c340 ;  /* 0x0005c340000a7802 */ /* 0x000fe40000000f00 */
[----:B-1---5:R-:W-:Y:S05]  /*5c330*/  CALL.REL.NOINC `($_ZN7cutlass13device_kernelIN5flash19enable_sm80_to_sm89INS1_16FlashAttnBwdSm80INS1_25CollectiveMainloopBwdSm80ILi2ELi2EN4cute5tupleIJNS5_1CILi128EEES8_NS7_ILi64EEEEEENS_10bfloat16_tEfNS_4arch4Sm80ELb0ELb0ELb1ELb1ELb1ELb0ELb0ELb0ELi2ELi4ELi4ELi4ELb0EEENS1_24CollectiveEpilogueBwdGQAISA_fSD_Li256ELb1ELb1EEENS1_19SingleTileSchedulerILb1ELb0ELb0ELi128EEEEEEEEEvNT_6ParamsE$_ZN4cute3eso3ESOILb1ELb0EJNS_10UnderscoreEiEEC2ERKS2_RKi) ;  /* 0xfffab32000007944 */ /* 0x022fea0003c3ffff */
[----:B-1----:R-:W-:Y:S01]  /*5c340*/  IMAD.MOV.U32 R2, RZ, RZ, R6 ;  /* 0x000000ffff027224 */ /* 0x002fe200078e0006 */
[----:B------:R-:W-:Y:S01]  /*5c350*/  MOV R3, R7 ;  /* 0x0000000700037202 */ /* 0x000fe20000000f00 */
[----:B------:R-:W-:Y:S01]  /*5c360*/  IMAD.MOV.U32 R6, RZ, RZ, R13 ;  /* 0x000000ffff067224 */ /* 0x000fe200078e000d */
[----:B------:R-:W-:Y:S02]  /*5c370*/  MOV R8, 0x5c390 ;  /* 0x0005c39000087802 */ /* 0x000fe40000000f00 */
[----:B------:R-:W-:Y:S05]  /*5c380*/  CALL.REL.NOINC `($_ZN7cutlass13device_kernelIN5flash19enable_sm80_to_sm89INS1_16FlashAttnBwdSm80INS1_25CollectiveMainloopBwdSm80ILi2ELi2EN4cute5tupleIJNS5_1CILi128EEES8_NS7_ILi64EEEEEENS_10bfloat16_tEfNS_4arch4Sm80ELb0ELb0ELb1ELb1ELb1ELb0ELb0ELb0ELi2ELi4ELi4ELi4ELb0EEENS1_24CollectiveEpilogueBwdGQAISA_fSD_Li256ELb1ELb1EEENS1_19SingleTileSchedulerILb1ELb0ELb0ELi128EEEEEEEEEvNT_6ParamsE$_ZN4cute8smem_ptrIPfECI1NS_12iter_adaptorIS1_S2_EEES1_) ;  /* 0xfffaef3000007944 */ /* 0x000fea0003c3ffff */
[----:B-1----:R1:W5:Y:S01]  /*5c390*/  LDL.64 R2, [R1+0x1680] ;  /* 0x0016800001027983 */ /* 0x0023620000100a00 */
[----:B------:R-:W-:-:S03]  /*5c3a0*/  MOV R8, 0x5c3c0 ;  /* 0x0005c3c000087802 */ /* 0x000fc60000000f00 */
[----:B-1---5:R-:W-:Y:S05]  /*5c3b0*/  CALL.REL.NOINC `($_ZN7cutlass13device_kernelIN5flash19enable_sm80_to_sm89INS1_16FlashAttnBwdSm80INS1_25CollectiveMainloopBwdSm80ILi2ELi2EN4cute5tupleIJNS5_1CILi128EEES8_NS7_ILi64EEEEEENS_10bfloat16_tEfNS_4arch4Sm80ELb0ELb0ELb1ELb1ELb1ELb0ELb0ELb0ELi2ELi4ELi4ELi4ELb0EEENS1_24CollectiveEpilogueBwdGQAISA_fSD_Li256ELb1ELb1EEENS1_19SingleTileSchedulerILb1ELb0ELb0ELi128EEEEEEEEEvNT_6ParamsE$_ZN4cute3eso3ESOILb1ELb0EJNS_6LayoutINS_5tupleIJNS3_IJNS_1CILi4EEENS4_ILi1EEEEEEEEENS3_IJNS3_IJS6_NS4_ILi0EEEEEEEEEEENS_10ViewEngineINS_8smem_ptrIPfEEEEEEC2ERKSC_RKSH_) ;  /* 0xfffad8f000007944 */ /* 0x022fea0003c3ffff */
[----:B-1----:R1:W5:Y:S01]  /*5c3c0*/  LDL.64 R6, [R1+0x1680] ;  /* 0x0016800001067983 */ /* 0x0023620000100a00 */
[----:B------:R-:W-:Y:S02]  /*5c3d0*/  MOV R2, R15 ;  /* 0x0000000f00027202 */ /* 0x000fe40000000f00 */
[----:B------:R-:W-:Y:S02]  /*5c3e0*/  MOV R8, 0x5c400 ;  /* 0x0005c40000087802 */ /* 0x000fe40000000f00 */
[----:B-1---5:R-:W-:Y:S05]  /*5c3f0*/  CALL.REL.NOINC `($_ZN7cutlass13device_kernelIN5flash19enable_sm80_to_sm89INS1_16FlashAttnBwdSm80INS1_25CollectiveMainloopBwdSm80ILi2ELi2EN4cute5tupleIJNS5_1CILi128EEES8_NS7_ILi64EEEEEENS_10bfloat16_tEfNS_4arch4Sm80ELb0ELb0ELb1ELb1ELb1ELb0ELb0ELb0ELi2ELi4ELi4ELi4ELb0EEENS1_24CollectiveEpilogueBwdGQAISA_fSD_Li256ELb1ELb1EEENS1_19SingleTileSchedulerILb1ELb0ELb0ELi128EEEEEEEEEvNT_6ParamsE$_ZN4cute8gmem_ptrIPKfECI1NS_12iter_adaptorIS2_S3_EEES2_) ;  /* 0xfffaedc000007944 */ /* 0x022fea0003c3ffff */
[----:B-1----:R1:W5:Y:S01]  /*5c400*/  LDL.64 R2, [R1+0x1688] ;  /* 0x0016880001027983 */ /* 0x0023620000100a00 */
[----:B------:R-:W-:-:S03]  /*5c410*/  MOV R8, 0x5c430 ;  /* 0x0005c43000087802 */ /* 0x000fc60000000f00 */
[----:B-1---5:R-:W-:Y:S05]  /*5c420*/  CALL.REL.NOINC `($_ZN7cutlass13device_kernelIN5flash19enable_sm80_to_sm89INS1_16FlashAttnBwdSm80INS1_25CollectiveMainloopBwdSm80ILi2ELi2EN4cute5tupleIJNS5_1CILi128EEES8_NS7_ILi64EEEEEENS_10bfloat16_tEfNS_4arch4Sm80ELb0ELb0ELb1ELb1ELb1ELb0ELb0ELb0ELi2ELi4ELi4ELi4ELb0EEENS1_24CollectiveEpilogueBwdGQAISA_fSD_Li256ELb1ELb1EEENS1_19SingleTileSchedulerILb1ELb0ELb0ELi128EEEEEEEEEvNT_6ParamsE$_ZN4cute8gmem_ptrIPKN7cutlass9uint128_tEECI1NS_12iter_adaptorIS4_S5_EEES4_) ;  /* 0xfffaed5000007944 */ /* 0x022fea0003c3ffff */
        /* <DEDUP_REMOVED lines=8> */
[----:B--2--5:R-:W-:Y:S05]  /*5c4b0*/  CALL.REL.NOINC `($_ZN7cutlass13device_kernelIN5flash19enable_sm80_to_sm89INS1_16FlashAttnBwdSm80INS1_25CollectiveMainloopBwdSm80ILi2ELi2EN4cute5tupleIJNS5_1CILi128EEES8_NS7_ILi64EEEEEENS_10bfloat16_tEfNS_4arch4Sm80ELb0ELb0ELb1ELb1ELb1ELb0ELb0ELb0ELi2ELi4ELi4ELi4ELb0EEENS1_24CollectiveEpilogueBwdGQAISA_fSD_Li256ELb1ELb1EEENS1_19SingleTileSchedulerILb1ELb0ELb0ELi128EEEEEEEEEvNT_6ParamsE$_ZN4cute8smem_ptrIPfECI1NS_12iter_adaptorIS1_S2_EEES1_) ;  /* 0xfffaee0000007944 */ /* 0x024fea0003c3ffff */
        /* <DEDUP_REMOVED lines=19> */
[----:B------:R-:W-:Y:S05]  /*5c5f0*/  RET.REL.NODEC R14 `(_ZN7cutlass13device_kernelIN5flash19enable_sm80_to_sm89INS1_16FlashAttnBwdSm80INS1_25CollectiveMainloopBwdSm80ILi2ELi2EN4cute5tupleIJNS5_1CILi128EEES8_NS7_ILi64EEEEEENS_10bfloat16_tEfNS_4arch4Sm80ELb0ELb0ELb1ELb1ELb1ELb0ELb0ELb0ELi2ELi4ELi4ELi4ELb0EEENS1_24CollectiveEpilogueBwdGQAISA_fSD_Li256ELb1ELb1EEENS1_19SingleTileSchedulerILb1ELb0ELb0ELi128EEEEEEEEEvNT_6ParamsE) ;  /* 0xfffa3a000e007950 */ /* 0x000fea0003c3ffff */
        .type           $_ZN7cutlass13device_kernelIN5flash19enable_sm80_to_sm89INS1_16FlashAttnBwdSm80INS1_25CollectiveMainloopBwdSm80ILi2ELi2EN4cute5tupleIJNS5_1CILi128EEES8_NS7_ILi64EEEEEENS_10bfloat16_tEfNS_4arch4Sm80ELb0ELb0ELb1ELb1ELb1ELb0ELb0ELb0ELi2ELi4ELi4ELi4ELb0EEENS1_24CollectiveEpilogueBwdGQAISA_fSD_Li256ELb1ELb1EEENS1_19SingleTileSchedulerILb1ELb0ELb0ELi128EEEEEEEEEvNT_6ParamsE$_ZZN5flash25CollectiveMainloopBwdSm80ILi2ELi2EN4cute5tupleIJNS1_1CILi128EEES4_NS3_ILi64EEEEEEN7cutlass10bfloat16_tEfNS7_4arch4Sm80ELb0ELb0ELb1ELb1ELb1ELb0ELb0ELb0ELi2ELi4ELi4ELi4ELb0EE3mmaINS_16FlashAttnBwdSm80ISB_NS_24CollectiveEpilogueBwdGQAIS6_fSA_Li256ELb1ELb1EEENS_19SingleTileSchedulerILb1ELb0ELb0ELi128EEEE13SharedStorageENS1_6TensorINS1_11ArrayEngineIfLm32EEENS1_6LayoutINS2_IJNS2_IJNS3_ILi2EEESO_EEESO_NS3_ILi4EEEEEENS2_IJNS2_IJNS3_ILi1EEESO_EEESQ_NS3_ILi8EEEEEEEEEEEEbRKNSB_6ParamsERT0_S12_iNS2_IJiiiEEERT_ENKUliiE_clEii,@function
        .size           $_ZN7cutlass13device_kernelIN5flash19enable_sm80_to_sm89INS1_16FlashAttnBwdSm80INS1_25CollectiveMainloopBwdSm80ILi2ELi2EN4cute5tupleIJNS5_1CILi128EEES8_NS7_ILi64EEEEEENS_10bfloat16_tEfNS_4arch4Sm80ELb0ELb0ELb1ELb1ELb1ELb0ELb0ELb0ELi2ELi4ELi4ELi4ELb0EEENS1_24CollectiveEpilogueBwdGQAISA_fSD_Li256ELb1ELb1EEENS1_19SingleTileSchedulerILb1ELb0ELb0ELi128EEEEEEEEEvNT_6ParamsE$_ZZN5flash25CollectiveMainloopBwdSm80ILi2ELi2EN4cute5tupleIJNS1_1CILi128EEES4_NS3_ILi64EEEEEEN7cutlass10bfloat16_tEfNS7_4arch4Sm80ELb0ELb0ELb1ELb1ELb1ELb0ELb0ELb0ELi2ELi4ELi4ELi4ELb0EE3mmaINS_16FlashAttnBwdSm80ISB_NS_24CollectiveEpilogueBwdGQAIS6_fSA_Li256ELb1ELb1EEENS_19SingleTileSchedulerILb1ELb0ELb0ELi128EEEE13SharedStorageENS1_6TensorINS1_11ArrayEngineIfLm32EEENS1_6LayoutINS2_IJNS2_IJNS3_ILi2EEESO_EEESO_NS3_ILi4EEEEEENS2_IJNS2_IJNS3_ILi1EEESO_EEESQ_NS3_ILi8EEEEEEEEEEEEbRKNSB_6ParamsERT0_S12_iNS2_IJiiiEEERT_ENKUliiE_clEii,($_ZN7cutlass13device_kernelIN5flash19enable_sm80_to_sm89INS1_16FlashAttnBwdSm80INS1_25CollectiveMainloopBwdSm80ILi2ELi2EN4cute5tupleIJNS5_1CILi128EEES8_NS7_ILi64EEEEEENS_10bfloat16_tEfNS_4arch4Sm80ELb0ELb0ELb1ELb1ELb1ELb0ELb0ELb0ELi2ELi4ELi4ELi4ELb0EEENS1_24CollectiveEpilogueBwdGQAISA_fSD_Li256ELb1ELb1EEENS1_19SingleTileSchedulerILb1ELb0ELb0ELi128EEEEEEEEEvNT_6ParamsE$_ZZN5flash25CollectiveMainloopBwdSm80ILi2ELi2EN4cute5tupleIJNS1_1CILi128EEES4_NS3_ILi64EEEEEEN7cutlass10bfloat16_tEfNS7_4arch4Sm80ELb0ELb0ELb1ELb1ELb1ELb0ELb0ELb0ELi2ELi4ELi4ELi4ELb0EE3mmaINS_16FlashAttnBwdSm80ISB_NS_24CollectiveEpilogueBwdGQAIS6_fSA_Li256ELb1ELb1EEENS_19SingleTileSchedulerILb1ELb0ELb0ELi128EEEE13SharedStorageENS1_6TensorINS1_11ArrayEngineIfLm32EEENS1_6LayoutINS2_IJNS2_IJNS3_ILi2EEESO_EEESO_NS3_ILi4EEEEEENS2_IJNS2_IJNS3_ILi1EEESO_EEESQ_NS3_ILi8EEEEEEEEEEEEbRKNSB_6ParamsERT0_S12_iNS2_IJiiiEEERT_ENKUlvE0_clEv - $_ZN7cutlass13device_kernelIN5flash19enable_sm80_to_sm89INS1_16FlashAttnBwdSm80INS1_25CollectiveMainloopBwdSm80ILi2ELi2EN4cute5tupleIJNS5_1CILi128EEES8_NS7_ILi64EEEEEENS_10bfloat16_tEfNS_4arch4Sm80ELb0ELb0ELb1ELb1ELb1ELb0ELb0ELb0ELi2ELi4ELi4ELi4ELb0EEENS1_24CollectiveEpilogueBwdGQAISA_fSD_Li256ELb1ELb1EEENS1_19SingleTileSchedulerILb1ELb0ELb0ELi128EEEEEEEEEvNT_6ParamsE$_ZZN5flash25CollectiveMainloopBwdSm80ILi2ELi2EN4cute5tupleIJNS1_1CILi128EEES4_NS3_ILi64EEEEEEN7cutlass10bfloat16_tEfNS7_4arch4Sm80ELb0ELb0ELb1ELb1ELb1ELb0ELb0ELb0ELi2ELi4ELi4ELi4ELb0EE3mmaINS_16FlashAttnBwdSm80ISB_NS_24CollectiveEpilogueBwdGQAIS6_fSA_Li256ELb1ELb1EEENS_19SingleTileSchedulerILb1ELb0ELb0ELi128EEEE13SharedStorageENS1_6TensorINS1_11ArrayEngineIfLm32EEENS1_6LayoutINS2_IJNS2_IJNS3_ILi2EEESO_EEESO_NS3_ILi4EEEEEENS2_IJNS2_IJNS3_ILi1EEESO_EEESQ_NS3_ILi8EEEEEEEEEEEEbRKNSB_6ParamsERT0_S12_iNS2_IJiiiEEERT_ENKUliiE_clEii)
$_ZN7cutlass13device_kernelIN5flash19enable_sm80_to_sm89INS1_16FlashAttnBwdSm80INS1_25CollectiveMainloopBwdSm80ILi2ELi2EN4cute5tupleIJNS5_1CILi128EEES8_NS7_ILi64EEEEEENS_10bfloat16_tEfNS_4arch4Sm80ELb0ELb0ELb1ELb1ELb1ELb0ELb0ELb0ELi2ELi4ELi4ELi4ELb0EEENS1_24CollectiveEpilogueBwdGQAISA_fSD_Li256ELb1ELb1EEENS1_19SingleTileSchedulerILb1ELb0ELb0ELi128EEEEEEEEEvNT_6ParamsE$_ZZN5flash25CollectiveMainloopBwdSm80ILi2ELi2EN4cute5tupleIJNS1_1CILi128EEES4_NS3_ILi64EEEEEEN7cutlass10bfloat16_tEfNS7_4arch4Sm80ELb0ELb0ELb1ELb1ELb1ELb0ELb0ELb0ELi2ELi4ELi4ELi4ELb0EE3mmaINS_16FlashAttnBwdSm80ISB_NS_24CollectiveEpilogueBwdGQAIS6_fSA_Li256ELb1ELb1EEENS_19SingleTileSchedulerILb1ELb0ELb0ELi128EEEE13SharedStorageENS1_6TensorINS1_11ArrayEngineIfLm32EEENS1_6LayoutINS2_IJNS2_IJNS3_ILi2EEESO_EEESO_NS3_ILi4EEEEEENS2_IJNS2_IJNS3_ILi1EEESO_EEESQ_NS3_ILi8EEEEEEEEEEEEbRKNSB_6ParamsERT0_S12_iNS2_IJiiiEEERT_ENKUliiE_clEii:
        /* <DEDUP_REMOVED lines=64> */
[----:B-1----:R-:W-:Y:S01]  /*5ca00*/  IMAD.MOV.U32 R5, RZ, RZ, R3 ;  /* 0x000000ffff057224 */ /* 0x002fe200078e0003 */
[----:B------:R-:W-:Y:S02]  /*5ca10*/  MOV R81, R57 ;  /* 0x0000003900517202 */ /* 0x000fe40000000f00 */
        /* <DEDUP_REMOVED lines=551> */
        .type           $_ZN7cutlass13device_kernelIN5flash19enable_sm80_to_sm89INS1_16FlashAttnBwdSm80INS1_25CollectiveMainloopBwdSm80ILi2ELi2EN4cute5tupleIJNS5_1CILi128EEES8_NS7_ILi64EEEEEENS_10bfloat16_tEfNS_4arch4Sm80ELb0ELb0ELb1ELb1ELb1ELb0ELb0ELb0ELi2ELi4ELi4ELi4ELb0EEENS1_24CollectiveEpilogueBwdGQAISA_fSD_Li256ELb1ELb1EEENS1_19SingleTileSchedulerILb1ELb0ELb0ELi128EEEEEEEEEvNT_6ParamsE$_ZZN5flash25CollectiveMainloopBwdSm80ILi2ELi2EN4cute5tupleIJNS1_1CILi128EEES4_NS3_ILi64EEEEEEN7cutlass10bfloat16_tEfNS7_4arch4Sm80ELb0ELb0ELb1ELb1ELb1ELb0ELb0ELb0ELi2ELi4ELi4ELi4ELb0EE3mmaINS_16FlashAttnBwdSm80ISB_NS_24CollectiveEpilogueBwdGQAIS6_fSA_Li256ELb1ELb1EEENS_19SingleTileSchedulerILb1ELb0ELb0ELi128EEEE13SharedStorageENS1_6TensorINS1_11ArrayEngineIfLm32EEENS1_6LayoutINS2_IJNS2_IJNS3_ILi2EEESO_EEESO_NS3_ILi4EEEEEENS2_IJNS2_IJNS3_ILi1EEESO_EEESQ_NS3_ILi8EEEEEEEEEEEEbRKNSB_6ParamsERT0_S12_iNS2_IJiiiEEERT_ENKUlvE0_clEv,@function
        .size           $_ZN7cutlass13device_kernelIN5flash19enable_sm80_to_sm89INS1_16FlashAttnBwdSm80INS1_25CollectiveMainloopBwdSm80ILi2ELi2EN4cute5tupleIJNS5_1CILi128EEES8_NS7_ILi64EEEEEENS_10bfloat16_tEfNS_4arch4Sm80ELb0ELb0ELb1ELb1ELb1ELb0ELb0ELb0ELi2ELi4ELi4ELi4ELb0EEENS1_24CollectiveEpilogueBwdGQAISA_fSD_Li256ELb1ELb1EEENS1_19SingleTileSchedulerILb1ELb0ELb0ELi128EEEEEEEEEvNT_6ParamsE$_ZZN5flash25CollectiveMainloopBwdSm80ILi2ELi2EN4cute5tupleIJNS1_1CILi128EEES4_NS3_ILi64EEEEEEN7cutlass10bfloat16_tEfNS7_4arch4Sm80ELb0ELb0ELb1ELb1ELb1ELb0ELb0ELb0ELi2ELi4ELi4ELi4ELb0EE3mmaINS_16FlashAttnBwdSm80ISB_NS_24CollectiveEpilogueBwdGQAIS6_fSA_Li256ELb1ELb1EEENS_19SingleTileSchedulerILb1ELb0ELb0ELi128EEEE13SharedStorageENS1_6TensorINS1_11ArrayEngineIfLm32EEENS1_6LayoutINS2_IJNS2_IJNS3_ILi2EEESO_EEESO_NS3_ILi4EEEEEENS2_IJNS2_IJNS3_ILi1EEESO_EEESQ_NS3_ILi8EEEEEEEEEEEEbRKNSB_6ParamsERT0_S12_iNS2_IJiiiEEERT_ENKUlvE0_clEv,($_ZN7cutlass13device_kernelIN5flash19enable_sm80_to_sm89INS1_16FlashAttnBwdSm80INS1_25CollectiveMainloopBwdSm80ILi2ELi2EN4cute5tupleIJNS5_1CILi128EEES8_NS7_ILi64EEEEEENS_10bfloat16_tEfNS_4arch4Sm80ELb0ELb0ELb1ELb1ELb1ELb0ELb0ELb0ELi2ELi4ELi4ELi4ELb0EEENS1_24CollectiveEpilogueBwdGQAISA_fSD_Li256ELb1ELb1EEENS1_19SingleTileSchedulerILb1ELb0ELb0ELi128EEEEEEEEEvNT_6ParamsE$_ZZN5flash25CollectiveMainloopBwdSm80ILi2ELi2EN4cute5tupleIJNS1_1CILi128EEES4_NS3_ILi64EEEEEEN7cutlass10bfloat16_tEfNS7_4arch4Sm80ELb0ELb0ELb1ELb1ELb1ELb0ELb0ELb0ELi2ELi4ELi4ELi4ELb0EE3mmaINS_16FlashAttnBwdSm80ISB_NS_24CollectiveEpilogueBwdGQAIS6_fSA_Li256ELb1ELb1EEENS_19SingleTileSchedulerILb1ELb0ELb0ELi128EEEE13SharedStorageENS1_6TensorINS1_11ArrayEngineIfLm32EEENS1_6LayoutINS2_IJNS2_IJNS3_ILi2EEESO_EEESO_NS3_ILi4EEEEEENS2_IJNS2_IJNS3_ILi1EEESO_EEESQ_NS3_ILi8EEEEEEEEEEEEbRKNSB_6ParamsERT0_S12_iNS2_IJiiiEEERT_ENKUlvE_clEv - $_ZN7cutlass13device_kernelIN5flash19enable_sm80_to_sm89INS1_16FlashAttnBwdSm80INS1_25CollectiveMainloopBwdSm80ILi2ELi2EN4cute5tupleIJNS5_1CILi128EEES8_NS7_ILi64EEEEEENS_10bfloat16_tEfNS_4arch4Sm80ELb0ELb0ELb1ELb1ELb1ELb0ELb0ELb0ELi2ELi4ELi4ELi4ELb0EEENS1_24CollectiveEpilogueBwdGQAISA_fSD_Li256ELb1ELb1EEENS1_19SingleTileSchedulerILb1ELb0ELb0ELi128EEEEEEEEEvNT_6ParamsE$_ZZN5flash25CollectiveMainloopBwdSm80ILi2ELi2EN4cute5tupleIJNS1_1CILi128EEES4_NS3_ILi64EEEEEEN7cutlass10bfloat16_tEfNS7_4arch4Sm80ELb0ELb0ELb1ELb1ELb1ELb0ELb0ELb0ELi2ELi4ELi4ELi4ELb0EE3mmaINS_16FlashAttnBwdSm80ISB_NS_24CollectiveEpilogueBwdGQAIS6_fSA_Li256ELb1ELb1EEENS_19SingleTileSchedulerILb1ELb0ELb0ELi128EEEE13SharedStorageENS1_6TensorINS1_11ArrayEngineIfLm32EEENS1_6LayoutINS2_IJNS2_IJNS3_ILi2EEESO_EEESO_NS3_ILi4EEEEEENS2_IJNS2_IJNS3_ILi1EEESO_EEESQ_NS3_ILi8EEEEEEEEEEEEbRKNSB_6ParamsERT0_S12_iNS2_IJiiiEEERT_ENKUlvE0_clEv)
$_ZN7cutlass13device_kernelIN5flash19enable_sm80_to_sm89INS1_16FlashAttnBwdSm80INS1_25CollectiveMainloopBwdSm80ILi2ELi2EN4cute5tupleIJNS5_1CILi128EEES8_NS7_ILi64EEEEEENS_10bfloat16_tEfNS_4arch4Sm80ELb0ELb0ELb1ELb1ELb1ELb0ELb0ELb0ELi2ELi4ELi4ELi4ELb0EEENS1_24CollectiveEpilogueBwdGQAISA_fSD_Li256ELb1ELb1EEENS1_19SingleTileSchedulerILb1ELb0ELb0ELi128EEEEEEEEEvNT_6ParamsE$_ZZN5flash25CollectiveMainloopBwdSm80ILi2ELi2EN4cute5tupleIJNS1_1CILi128EEES4_NS3_ILi64EEEEEEN7cutlass10bfloat16_tEfNS7_4arch4Sm80ELb0ELb0ELb1ELb1ELb1ELb0ELb0ELb0ELi2ELi4ELi4ELi4ELb0EE3mmaINS_16FlashAttnBwdSm80ISB_NS_24CollectiveEpilogueBwdGQAIS6_fSA_Li256ELb1ELb1EEENS_19SingleTileSchedulerILb1ELb0ELb0ELi128EEEE13SharedStorageENS1_6TensorINS1_11ArrayEngineIfLm32EEENS1_6LayoutINS2_IJNS2_IJNS3_ILi2EEESO_EEESO_NS3_ILi4EEEEEENS2_IJNS2_IJNS3_ILi1EEESO_EEESQ_NS3_ILi8EEEEEEEEEEEEbRKNSB_6ParamsERT0_S12_iNS2_IJiiiEEERT_ENKUlvE0_clEv:
        /* <DEDUP_REMOVED lines=14> */
[----:B-1---5:R-:W-:Y:S05]  /*5ed70*/  CALL.REL.NOINC `($_ZN7cutlass13device_kernelIN5flash19enable_sm80_to_sm89INS1_16FlashAttnBwdSm80INS1_25CollectiveMainloopBwdSm80ILi2ELi2EN4cute5tupleIJNS5_1CILi128EEES8_NS7_ILi64EEEEEENS_10bfloat16_tEfNS_4arch4Sm80ELb0ELb0ELb1ELb1ELb1ELb0ELb0ELb0ELi2ELi4ELi4ELi4ELb0EEENS1_24CollectiveEpilogueBwdGQAISA_fSD_Li256ELb1ELb1EEENS1_19SingleTileSchedulerILb1ELb0ELb0ELi128EEEEEEEEEvNT_6ParamsE$_ZZN5flash25CollectiveMainloopBwdSm80ILi2ELi2EN4cute5tupleIJNS1_1CILi128EEES4_NS3_ILi64EEEEEEN7cutlass10bfloat16_tEfNS7_4arch4Sm80ELb0ELb0ELb1ELb1ELb1ELb0ELb0ELb0ELi2ELi4ELi4ELi4ELb0EE3mmaINS_16FlashAttnBwdSm80ISB_NS_24CollectiveEpilogueBwdGQAIS6_fSA_Li256ELb1ELb1EEENS_19SingleTileSchedulerILb1ELb0ELb0ELi128EEEE13SharedStorageENS1_6TensorINS1_11ArrayEngineIfLm32EEENS1_6LayoutINS2_IJNS2_IJNS3_ILi2EEESO_EEESO_NS3_ILi4EEEEEENS2_IJNS2_IJNS3_ILi1EEESO_EEESQ_NS3_ILi8EEEEEEEEEEEEbRKNSB_6ParamsERT0_S12_iNS2_IJiiiEEERT_ENKUliiE0_clEii) ;  /* 0xffffb21000007944 */ /* 0x022fea0003c3ffff */
.L_x_1465:
[----:B------:R-:W-:Y:S05]  /*5ed80*/  BSYNC B0 ;  /* 0x0000000000007941 */ /* 0x000fea0003800000 */
.L_x_1464:
[----:B------:R-:W-:Y:S01]  /*5ed90*/  MOV R13, 0x0 ;  /* 0x00000000000d7802 */ /* 0x000fe20000000f00 */
[----:B------:R-:W0:Y:S03]  /*5eda0*/  LDGDEPBAR ;  /* 0x00000000000079af */ /* 0x000e260000000000 */
[----:B------:R-:W-:Y:S05]  /*5edb0*/  RET.REL.NODEC R12 `(_ZN7cutlass13device_kernelIN5flash19enable_sm80_to_sm89INS1_16FlashAttnBwdSm80INS1_25CollectiveMainloopBwdSm80ILi2ELi2EN4cute5tupleIJNS5_1CILi128EEES8_NS7_ILi64EEEEEENS_10bfloat16_tEfNS_4arch4Sm80ELb0ELb0ELb1ELb1ELb1ELb0ELb0ELb0ELi2ELi4ELi4ELi4ELb0EEENS1_24CollectiveEpilogueBwdGQAISA_fSD_Li256ELb1ELb1EEENS1_19SingleTileSchedulerILb1ELb0ELb0ELi128EEEEEEEEEvNT_6ParamsE) ;  /* 0xfffa12400c007950 */ /* 0x000fea0003c3ffff */
        .type           $_ZN7cutlass13device_kernelIN5flash19enable_sm80_to_sm89INS1_16FlashAttnBwdSm80INS1_25CollectiveMainloopBwdSm80ILi2ELi2EN4cute5tupleIJNS5_1CILi128EEES8_NS7_ILi64EEEEEENS_10bfloat16_tEfNS_4arch4Sm80ELb0ELb0ELb1ELb1ELb1ELb0ELb0ELb0ELi2ELi4ELi4ELi4ELb0EEENS1_24CollectiveEpilogueBwdGQAISA_fSD_Li256ELb1ELb1EEENS1_19SingleTileSchedulerILb1ELb0ELb0ELi128EEEEEEEEEvNT_6ParamsE$_ZZN5flash25CollectiveMainloopBwdSm80ILi2ELi2EN4cute5tupleIJNS1_1CILi128EEES4_NS3_ILi64EEEEEEN7cutlass10bfloat16_tEfNS7_4arch4Sm80ELb0ELb0ELb1ELb1ELb1ELb0ELb0ELb0ELi2ELi4ELi4ELi4ELb0EE3mmaINS_16FlashAttnBwdSm80ISB_NS_24CollectiveEpilogueBwdGQAIS6_fSA_Li256ELb1ELb1EEENS_19SingleTileSchedulerILb1ELb0ELb0ELi128EEEE13SharedStorageENS1_6TensorINS1_11ArrayEngineIfLm32EEENS1_6LayoutINS2_IJNS2_IJNS3_ILi2EEESO_EEESO_NS3_ILi4EEEEEENS2_IJNS2_IJNS3_ILi1EEESO_EEESQ_NS3_ILi8EEEEEEEEEEEEbRKNSB_6ParamsERT0_S12_iNS2_IJiiiEEERT_ENKUlvE_clEv,@function
        .size           $_ZN7cutlass13device_kernelIN5flash19enable_sm80_to_sm89INS1_16FlashAttnBwdSm80INS1_25CollectiveMainloopBwdSm80ILi2ELi2EN4cute5tupleIJNS5_1CILi128EEES8_NS7_ILi64EEEEEENS_10bfloat16_tEfNS_4arch4Sm80ELb0ELb0ELb1ELb1ELb1ELb0ELb0ELb0ELi2ELi4ELi4ELi4ELb0EEENS1_24CollectiveEpilogueBwdGQAISA_fSD_Li256ELb1ELb1EEENS1_19SingleTileSchedulerILb1ELb0ELb0ELi128EEEEEEEEEvNT_6ParamsE$_ZZN5flash25CollectiveMainloopBwdSm80ILi2ELi2EN4cute5tupleIJNS1_1CILi128EEES4_NS3_ILi64EEEEEEN7cutlass10bfloat16_tEfNS7_4arch4Sm80ELb0ELb0ELb1ELb1ELb1ELb0ELb0ELb0ELi2ELi4ELi4ELi4ELb0EE3mmaINS_16FlashAttnBwdSm80ISB_NS_24CollectiveEpilogueBwdGQAIS6_fSA_Li256ELb1ELb1EEENS_19SingleTileSchedulerILb1ELb0ELb0ELi128EEEE13SharedStorageENS1_6TensorINS1_11ArrayEngineIfLm32EEENS1_6LayoutINS2_IJNS2_IJNS3_ILi2EEESO_EEESO_NS3_ILi4EEEEEENS2_IJNS2_IJNS3_ILi1EEESO_EEESQ_NS3_ILi8EEEEEEEEEEEEbRKNSB_6ParamsERT0_S12_iNS2_IJiiiEEERT_ENKUlvE_clEv,($_ZN7cutlass13device_kernelIN5flash19enable_sm80_to_sm89INS1_16FlashAttnBwdSm80INS1_25CollectiveMainloopBwdSm80ILi2ELi2EN4cute5tupleIJNS5_1CILi128EEES8_NS7_ILi64EEEEEENS_10bfloat16_tEfNS_4arch4Sm80ELb0ELb0ELb1ELb1ELb1ELb0ELb0ELb0ELi2ELi4ELi4ELi4ELb0EEENS1_24CollectiveEpilogueBwdGQAISA_fSD_Li256ELb1ELb1EEENS1_19SingleTileSchedulerILb1ELb0ELb0ELi128EEEEEEEEEvNT_6ParamsE$_ZZZN5flash25CollectiveMainloopBwdSm80ILi2ELi2EN4cute5tupleIJNS1_1CILi128EEES4_NS3_ILi64EEEEEEN7cutlass10bfloat16_tEfNS7_4arch4Sm80ELb0ELb0ELb1ELb1ELb1ELb0ELb0ELb0ELi2ELi4ELi4ELi4ELb0EE3mmaINS_16FlashAttnBwdSm80ISB_NS_24CollectiveEpilogueBwdGQAIS6_fSA_Li256ELb1ELb1EEENS_19SingleTileSchedulerILb1ELb0ELb0ELi128EEEE13SharedStorageENS1_6TensorINS1_11ArrayEngineIfLm32EEENS1_6LayoutINS2_IJNS2_IJNS3_ILi2EEESO_EEESO_NS3_ILi4EEEEEENS2_IJNS2_IJNS3_ILi1EEESO_EEESQ_NS3_ILi8EEEEEEEEEEEEbRKNSB_6ParamsERT0_S12_iNS2_IJiiiEEERT_ENKUliT_E_clIZSC_ISJ_SX_EbS10_S12_S12_iS13_S15_EUlRS16_iE_EEDaiS16_ENKUlT_E_clIZSC_ISJ_SX_EbS10_S12_S12_iS13_S15_EUlvE0_EEDaS1B_ - $_ZN7cutlass13device_kernelIN5flash19enable_sm80_to_sm89INS1_16FlashAttnBwdSm80INS1_25CollectiveMainloopBwdSm80ILi2ELi2EN4cute5tupleIJNS5_1CILi128EEES8_NS7_ILi64EEEEEENS_10bfloat16_tEfNS_4arch4Sm80ELb0ELb0ELb1ELb1ELb1ELb0ELb0ELb0ELi2ELi4ELi4ELi4ELb0EEENS1_24CollectiveEpilogueBwdGQAISA_fSD_Li256ELb1ELb1EEENS1_19SingleTileSchedulerILb1ELb0ELb0ELi128EEEEEEEEEvNT_6ParamsE$_ZZN5flash25CollectiveMainloopBwdSm80ILi2ELi2EN4cute5tupleIJNS1_1CILi128EEES4_NS3_ILi64EEEEEEN7cutlass10bfloat16_tEfNS7_4arch4Sm80ELb0ELb0ELb1ELb1ELb1ELb0ELb0ELb0ELi2ELi4ELi4ELi4ELb0EE3mmaINS_16FlashAttnBwdSm80ISB_NS_24CollectiveEpilogueBwdGQAIS6_fSA_Li256ELb1ELb1EEENS_19SingleTileSchedulerILb1ELb0ELb0ELi128EEEE13SharedStorageENS1_6TensorINS1_11ArrayEngineIfLm32EEENS1_6LayoutINS2_IJNS2_IJNS3_ILi2EEESO_EEESO_NS3_ILi4EEEEEENS2_IJNS2_IJNS3_ILi1EEESO_EEESQ_NS3_ILi8EEEEEEEEEEEEbRKNSB_6ParamsERT0_S12_iNS2_IJiiiEEERT_ENKUlvE_clEv)
$_ZN7cutlass13device_kernelIN5flash19enable_sm80_to_sm89INS1_16FlashAttnBwdSm80INS1_25CollectiveMainloopBwdSm80ILi2ELi2EN4cute5tupleIJNS5_1CILi128EEES8_NS7_ILi64EEEEEENS_10bfloat16_tEfNS_4arch4Sm80ELb0ELb0ELb1ELb1ELb1ELb0ELb0ELb0ELi2ELi4ELi4ELi4ELb0EEENS1_24CollectiveEpilogueBwdGQAISA_fSD_Li256ELb1ELb1EEENS1_19SingleTileSchedulerILb1ELb0ELb0ELi128EEEEEEEEEvNT_6ParamsE$_ZZN5flash25CollectiveMainloopBwdSm80ILi2ELi2EN4cute5tupleIJNS1_1CILi128EEES4_NS3_ILi64EEEEEEN7cutlass10bfloat16_tEfNS7_4arch4Sm80ELb0ELb0ELb1ELb1ELb1ELb0ELb0ELb0ELi2ELi4ELi4ELi4ELb0EE3mmaINS_16FlashAttnBwdSm80ISB_NS_24CollectiveEpilogueBwdGQAIS6_fSA_Li256ELb1ELb1EEENS_19SingleTileSchedulerILb1ELb0ELb0ELi128EEEE13SharedStorageENS1_6TensorINS1_11ArrayEngineIfLm32EEENS1_6LayoutINS2_IJNS2_IJNS3_ILi2EEESO_EEESO_NS3_ILi4EEEEEENS2_IJNS2_IJNS3_ILi1EEESO_EEESQ_NS3_ILi8EEEEEEEEEEEEbRKNSB_6ParamsERT0_S12_iNS2_IJiiiEEERT_ENKUlvE_clEv:
        /* <DEDUP_REMOVED lines=14> */
[----:B-1---5:R-:W-:Y:S05]  /*5eea0*/  CALL.REL.NOINC `($_ZN7cutlass13device_kernelIN5flash19enable_sm80_to_sm89INS1_16FlashAttnBwdSm80INS1_25CollectiveMainloopBwdSm80ILi2ELi2EN4cute5tupleIJNS5_1CILi128EEES8_NS7_ILi64EEEEEENS_10bfloat16_tEfNS_4arch4Sm80ELb0ELb0ELb1ELb1ELb1ELb0ELb0ELb0ELi2ELi4ELi4ELi4ELb0EEENS1_24CollectiveEpilogueBwdGQAISA_fSD_Li256ELb1ELb1EEENS1_19SingleTileSchedulerILb1ELb0ELb0ELi128EEEEEEEEEvNT_6ParamsE$_ZZN5flash25CollectiveMainloopBwdSm80ILi2ELi2EN4cute5tupleIJNS1_1CILi128EEES4_NS3_ILi64EEEEEEN7cutlass10bfloat16_tEfNS7_4arch4Sm80ELb0ELb0ELb1ELb1ELb1ELb0ELb0ELb0ELi2ELi4ELi4ELi4ELb0EE3mmaINS_16FlashAttnBwdSm80ISB_NS_24CollectiveEpilogueBwdGQAIS6_fSA_Li256ELb1ELb1EEENS_19SingleTileSchedulerILb1ELb0ELb0ELi128EEEE13SharedStorageENS1_6TensorINS1_11ArrayEngineIfLm32EEENS1_6LayoutINS2_IJNS2_IJNS3_ILi2EEESO_EEESO_NS3_ILi4EEEEEENS2_IJNS2_IJNS3_ILi1EEESO_EEESQ_NS3_ILi8EEEEEEEEEEEEbRKNSB_6ParamsERT0_S12_iNS2_IJiiiEEERT_ENKUliiE_clEii) ;  /* 0xffffd75000007944 */ /* 0x022fea0003c3ffff */
.L_x_1467:
[----:B------:R-:W-:Y:S05]  /*5eeb0*/  BSYNC B0 ;  /* 0x0000000000007941 */ /* 0x000fea0003800000 */
.L_x_1466:
[----:B------:R-:W-:Y:S01]  /*5eec0*/  MOV R15, 0x0 ;  /* 0x00000000000f7802 */ /* 0x000fe20000000f00 */
[----:B------:R-:W0:Y:S03]  /*5eed0*/  LDGDEPBAR ;  /* 0x00000000000079af */ /* 0x000e260000000000 */
[----:B------:R-:W-:Y:S05]  /*5eee0*/  RET.REL.NODEC R14 `(_ZN7cutlass13device_kernelIN5flash19enable_sm80_to_sm89INS1_16FlashAttnBwdSm80INS1_25CollectiveMainloopBwdSm80ILi2ELi2EN4cute5tupleIJNS5_1CILi128EEES8_NS7_ILi64EEEEEENS_10bfloat16_tEfNS_4arch4Sm80ELb0ELb0ELb1ELb1ELb1ELb0ELb0ELb0ELi2ELi4ELi4ELi4ELb0EEENS1_24CollectiveEpilogueBwdGQAISA_fSD_Li256ELb1ELb1EEENS1_19SingleTileSchedulerILb1ELb0ELb0ELi128EEEEEEEEEvNT_6ParamsE) ;  /* 0xfffa11100e007950 */ /* 0x000fea0003c3ffff */
        .type           $_ZN7cutlass13device_kernelIN5flash19enable_sm80_to_sm89INS1_16FlashAttnBwdSm80INS1_25CollectiveMainloopBwdSm80ILi2ELi2EN4cute5tupleIJNS5_1CILi128EEES8_NS7_ILi64EEEEEENS_10bfloat16_tEfNS_4arch4Sm80ELb0ELb0ELb1ELb1ELb1ELb0ELb0ELb0ELi2ELi4ELi4ELi4ELb0EEENS1_24CollectiveEpilogueBwdGQAISA_fSD_Li256ELb1ELb1EEENS1_19SingleTileSchedulerILb1ELb0ELb0ELi128EEEEEEEEEvNT_6ParamsE$_ZZZN5flash25CollectiveMainloopBwdSm80ILi2ELi2EN4cute5tupleIJNS1_1CILi128EEES4_NS3_ILi64EEEEEEN7cutlass10bfloat16_tEfNS7_4arch4Sm80ELb0ELb0ELb1ELb1ELb1ELb0ELb0ELb0ELi2ELi4ELi4ELi4ELb0EE3mmaINS_16FlashAttnBwdSm80ISB_NS_24CollectiveEpilogueBwdGQAIS6_fSA_Li256ELb1ELb1EEENS_19SingleTileSchedulerILb1ELb0ELb0ELi128EEEE13SharedStorageENS1_6TensorINS1_11ArrayEngineIfLm32EEENS1_6LayoutINS2_IJNS2_IJNS3_ILi2EEESO_EEESO_NS3_ILi4EEEEEENS2_IJNS2_IJNS3_ILi1EEESO_EEESQ_NS3_ILi8EEEEEEEEEEEEbRKNSB_6ParamsERT0_S12_iNS2_IJiiiEEERT_ENKUliT_E_clIZSC_ISJ_SX_EbS10_S12_S12_iS13_S15_EUlRS16_iE_EEDaiS16_ENKUlT_E_clIZSC_ISJ_SX_EbS10_S12_S12_iS13_S15_EUlvE0_EEDaS1B_,@function
        .size           $_ZN7cutlass13device_kernelIN5flash19enable_sm80_to_sm89INS1_16FlashAttnBwdSm80INS1_25CollectiveMainloopBwdSm80ILi2ELi2EN4cute5tupleIJNS5_1CILi128EEES8_NS7_ILi64EEEEEENS_10bfloat16_tEfNS_4arch4Sm80ELb0ELb0ELb1ELb1ELb1ELb0ELb0ELb0ELi2ELi4ELi4ELi4ELb0EEENS1_24CollectiveEpilogueBwdGQAISA_fSD_Li256ELb1ELb1EEENS1_19SingleTileSchedulerILb1ELb0ELb0ELi128EEEEEEEEEvNT_6ParamsE$_ZZZN5flash25CollectiveMainloopBwdSm80ILi2ELi2EN4cute5tupleIJNS1_1CILi128EEES4_NS3_ILi64EEEEEEN7cutlass10bfloat16_tEfNS7_4arch4Sm80ELb0ELb0ELb1ELb1ELb1ELb0ELb0ELb0ELi2ELi4ELi4ELi4ELb0EE3mmaINS_16FlashAttnBwdSm80ISB_NS_24CollectiveEpilogueBwdGQAIS6_fSA_Li256ELb1ELb1EEENS_19SingleTileSchedulerILb1ELb0ELb0ELi128EEEE13SharedStorageENS1_6TensorINS1_11ArrayEngineIfLm32EEENS1_6LayoutINS2_IJNS2_IJNS3_ILi2EEESO_EEESO_NS3_ILi4EEEEEENS2_IJNS2_IJNS3_ILi1EEESO_EEESQ_NS3_ILi8EEEEEEEEEEEEbRKNSB_6ParamsERT0_S12_iNS2_IJiiiEEERT_ENKUliT_E_clIZSC_ISJ_SX_EbS10_S12_S12_iS13_S15_EUlRS16_iE_EEDaiS16_ENKUlT_E_clIZSC_ISJ_SX_EbS10_S12_S12_iS13_S15_EUlvE0_EEDaS1B_,($_ZN7cutlass13device_kernelIN5flash19enable_sm80_to_sm89INS1_16FlashAttnBwdSm80INS1_25CollectiveMainloopBwdSm80ILi2ELi2EN4cute5tupleIJNS5_1CILi128EEES8_NS7_ILi64EEEEEENS_10bfloat16_tEfNS_4arch4Sm80ELb0ELb0ELb1ELb1ELb1ELb0ELb0ELb0ELi2ELi4ELi4ELi4ELb0EEENS1_24CollectiveEpilogueBwdGQAISA_fSD_Li256ELb1ELb1EEENS1_19SingleTileSchedulerILb1ELb0ELb0ELi128EEEEEEEEEvNT_6ParamsE$_ZZZN5flash25CollectiveMainloopBwdSm80ILi2ELi2EN4cute5tupleIJNS1_1CILi128EEES4_NS3_ILi64EEEEEEN7cutlass10bfloat16_tEfNS7_4arch4Sm80ELb0ELb0ELb1ELb1ELb1ELb0ELb0ELb0ELi2ELi4ELi4ELi4ELb0EE3mmaINS_16FlashAttnBwdSm80ISB_NS_24CollectiveEpilogueBwdGQAIS6_fSA_Li256ELb1ELb1EEENS_19SingleTileSchedulerILb1ELb0ELb0ELi128EEEE13SharedStorageENS1_6TensorINS1_11ArrayEngineIfLm32EEENS1_6LayoutINS2_IJNS2_IJNS3_ILi2EEESO_EEESO_NS3_ILi4EEEEEENS2_IJNS2_IJNS3_ILi1EEESO_EEESQ_NS3_ILi8EEEEEEEEEEEEbRKNSB_6ParamsERT0_S12_iNS2_IJiiiEEERT_ENKUliT_E_clIZSC_ISJ_SX_EbS10_S12_S12_iS13_S15_EUlRS16_iE_EEDaiS16_ENKUlvE0_clEv - $_ZN7cutlass13device_kernelIN5flash19enable_sm80_to_sm89INS1_16FlashAttnBwdSm80INS1_25CollectiveMainloopBwdSm80ILi2ELi2EN4cute5tupleIJNS5_1CILi128EEES8_NS7_ILi64EEEEEENS_10bfloat16_tEfNS_4arch4Sm80ELb0ELb0ELb1ELb1ELb1ELb0ELb0ELb0ELi2ELi4ELi4ELi4ELb0EEENS1_24CollectiveEpilogueBwdGQAISA_fSD_Li256ELb1ELb1EEENS1_19SingleTileSchedulerILb1ELb0ELb0ELi128EEEEEEEEEvNT_6ParamsE$_ZZZN5flash25CollectiveMainloopBwdSm80ILi2ELi2EN4cute5tupleIJNS1_1CILi128EEES4_NS3_ILi64EEEEEEN7cutlass10bfloat16_tEfNS7_4arch4Sm80ELb0ELb0ELb1ELb1ELb1ELb0ELb0ELb0ELi2ELi4ELi4ELi4ELb0EE3mmaINS_16FlashAttnBwdSm80ISB_NS_24CollectiveEpilogueBwdGQAIS6_fSA_Li256ELb1ELb1EEENS_19SingleTileSchedulerILb1ELb0ELb0ELi128EEEE13SharedStorageENS1_6TensorINS1_11ArrayEngineIfLm32EEENS1_6LayoutINS2_IJNS2_IJNS3_ILi2EEESO_EEESO_NS3_ILi4EEEEEENS2_IJNS2_IJNS3_ILi1EEESO_EEESQ_NS3_ILi8EEEEEEEEEEEEbRKNSB_6ParamsERT0_S12_iNS2_IJiiiEEERT_ENKUliT_E_clIZSC_ISJ_SX_EbS10_S12_S12_iS13_S15_EUlRS16_iE_EEDaiS16_ENKUlT_E_clIZSC_ISJ_SX_EbS10_S12_S12_iS13_S15_EUlvE0_EEDaS1B_)
$_ZN7cutlass13device_kernelIN5flash19enable_sm80_to_sm89INS1_16FlashAttnBwdSm80INS1_25CollectiveMainloopBwdSm80ILi2ELi2EN4cute5tupleIJNS5_1CILi128EEES8_NS7_ILi64EEEEEENS_10bfloat16_tEfNS_4arch4Sm80ELb0ELb0ELb1ELb1ELb1ELb0ELb0ELb0ELi2ELi4ELi4ELi4ELb0EEENS1_24CollectiveEpilogueBwdGQAISA_fSD_Li256ELb1ELb1EEENS1_19SingleTileSchedulerILb1ELb0ELb0ELi128EEEEEEEEEvNT_6ParamsE$_ZZZN5flash25CollectiveMainloopBwdSm80ILi2ELi2EN4cute5tupleIJNS1_1CILi128EEES4_NS3_ILi64EEEEEEN7cutlass10bfloat16_tEfNS7_4arch4Sm80ELb0ELb0ELb1ELb1ELb1ELb0ELb0ELb0ELi2ELi4ELi4ELi4ELb0EE3mmaINS_16FlashAttnBwdSm80ISB_NS_24CollectiveEpilogueBwdGQAIS6_fSA_Li256ELb1ELb1EEENS_19SingleTileSchedulerILb1ELb0ELb0ELi128EEEE13SharedStorageENS1_6TensorINS1_11ArrayEngineIfLm32EEENS1_6LayoutINS2_IJNS2_IJNS3_ILi2EEESO_EEESO_NS3_ILi4EEEEEENS2_IJNS2_IJNS3_ILi1EEESO_EEESQ_NS3_ILi8EEEEEEEEEEEEbRKNSB_6ParamsERT0_S12_iNS2_IJiiiEEERT_ENKUliT_E_clIZSC_ISJ_SX_EbS10_S12_S12_iS13_S15_EUlRS16_iE_EEDaiS16_ENKUlT_E_clIZSC_ISJ_SX_EbS10_S12_S12_iS13_S15_EUlvE0_EEDaS1B_:
        /* <DEDUP_REMOVED lines=38> */
[----:B-1---5:R-:W-:Y:S05]  /*5f150*/  CALL.REL.NOINC `($_ZN7cutlass13device_kernelIN5flash19enable_sm80_to_sm89INS1_16FlashAttnBwdSm80INS1_25CollectiveMainloopBwdSm80ILi2ELi2EN4cute5tupleIJNS5_1CILi128EEES8_NS7_ILi64EEEEEENS_10bfloat16_tEfNS_4arch4Sm80ELb0ELb0ELb1ELb1ELb1ELb0ELb0ELb0ELi2ELi4ELi4ELi4ELb0EEENS1_24CollectiveEpilogueBwdGQAISA_fSD_Li256ELb1ELb1EEENS1_19SingleTileSchedulerILb1ELb0ELb0ELi128EEEEEEEEEvNT_6ParamsE$_ZN4cute3eso3ESOILb1ELb0EJNS_14ComposedLayoutINS_7SwizzleILi3ELi3ELi3EEENS_1CILi0EEENS_6LayoutINS_5tupleIJNS8_IJNS8_IJNS5_ILi4EEENS5_ILi8EEEEEENS8_IJS9_NS5_ILi1EEEEEEEEENS8_IJNS8_IJNS5_ILi2EEESF_SF_EEENS8_IJSF_NS8_IJS9_SF_EEEEEEEEEEEENS8_IJNS8_IJNS8_IJSF_NS5_ILi64EEEEEENS8_IJNS5_ILi1024EEES6_EEEEEENS8_IJNS8_IJSC_NS5_ILi512EEESA_EEENS8_IJNS5_ILi4096EEENS8_IJNS5_ILi16EEENS5_ILi8192EEEEEEEEEEEEEEEEEEENS_10ViewEngineINS_8smem_ptrIPN7cutlass10bfloat16_tEEEEEEEC2ERKS10_RKS17_) ;  /* 0xfffa865000007944 */ /* 0x022fea0003c3ffff */
[----:B-1----:R1:W5:Y:S04]  /*5f160*/  LD.E R3, [R10.64+0x8] ;  /* 0x000008040a037980 */ /* 0x002368000c101900 */
[----:B------:R1:W5:Y:S01]  /*5f170*/  LDL.64 R86, [R1+0x1428] ;  /* 0x0014280001567983 */ /* 0x0003620000100a00 */
[----:B------:R-:W-:-:S02]  /*5f180*/  MOV R2, R59 ;  /* 0x0000003b00027202 */ /* 0x000fc40000000f00 */
[----:B------:R-:W-:Y:S02]  /*5f190*/  MOV R6, 0x5f1b0 ;  /* 0x0005f1b000067802 */ /* 0x000fe40000000f00 */
[----:B-1---5:R-:W-:Y:S05]  /*5f1a0*/  CALL.REL.NOINC `($_ZN7cutlass13device_kernelIN5flash19enable_sm80_to_sm89INS1_16FlashAttnBwdSm80INS1_25CollectiveMainloopBwdSm80ILi2ELi2EN4cute5tupleIJNS5_1CILi128EEES8_NS7_ILi64EEEEEENS_10bfloat16_tEfNS_4arch4Sm80ELb0ELb0ELb1ELb1ELb1ELb0ELb0ELb0ELi2ELi4ELi4ELi4ELb0EEENS1_24CollectiveEpilogueBwdGQAISA_fSD_Li256ELb1ELb1EEENS1_19SingleTileSchedulerILb1ELb0ELb0ELi128EEEEEEEEEvNT_6ParamsE$_ZN4cute3eso3ESOILb0ELb1EJiNS_1CILi0EEEEEC2ERKiRKS3_) ;  /* 0xfffa822000007944 */ /* 0x022fea0003c3ffff */
[----:B------:R-:W2:Y:S01]  /*5f1b0*/  LDL R8, [R1+0x1428] ;  /* 0x0014280001087983 */ /* 0x000ea20000100800 */
[----:B-1----:R-:W-:Y:S01]  /*5f1c0*/  IMAD.MOV.U32 R3, RZ, RZ, R59 ;  /* 0x000000ffff037224 */ /* 0x002fe200078e003b */
[----:B------:R-:W-:Y:S02]  /*5f1d0*/  MOV R2, R12 ;  /* 0x0000000c00027202 */ /* 0x000fe40000000f00 */
        /* <DEDUP_REMOVED lines=76> */
[----:B------:R-:W-:-:S02]  /*5f6a0*/  MOV R3, R59 ;  /* 0x0000003b00037202 */ /* 0x000fc40000000f00 */
[----:B------:R-:W-:Y:S01]  /*5f6b0*/  MOV R6, 0x5f6e0 ;  /* 0x0005f6e000067802 */ /* 0x000fe20000000f00 */
[----:B--2---:R1:W-:Y:S04]  /*5f6c0*/  STL [R1+0x1474], R4 ;  /* 0x0014740401007387 */ /* 0x0043e80000100800 */
[----:B-1----:R-:W-:Y:S05]  /*5f6d0*/  CALL.REL.NOINC `($_ZN7cutlass13device_kernelIN5flash19enable_sm80_to_sm89INS1_16FlashAttnBwdSm80INS1_25CollectiveMainloopBwdSm80ILi2ELi2EN4cute5tupleIJNS5_1CILi128EEES8_NS7_ILi64EEEEEENS_10bfloat16_tEfNS_4arch4Sm80ELb0ELb0ELb1ELb1ELb1ELb0ELb0ELb0ELi2ELi4ELi4ELi4ELb0EEENS1_24CollectiveEpilogueBwdGQAISA_fSD_Li256ELb1ELb1EEENS1_19SingleTileSchedulerILb1ELb0ELb0ELi128EEEEEEEEEvNT_6ParamsE$_ZN4cute3eso3ESOILb0ELb0EJiiNS_1CILi72EEENS2_ILi512EEEEEC2ERKiS7_RKS3_RKS4_) ;  /* 0xfffa76f000007944 */ /* 0x002fea0003c3ffff */
        /* <DEDUP_REMOVED lines=8> */
[----:B-1----:R-:W-:Y:S05]  /*5f760*/  CALL.REL.NOINC `($_ZN7cutlass13device_kernelIN5flash19enable_sm80_to_sm89INS1_16FlashAttnBwdSm80INS1_25CollectiveMainloopBwdSm80ILi2ELi2EN4cute5tupleIJNS5_1CILi128EEES8_NS7_ILi64EEEEEENS_10bfloat16_tEfNS_4arch4Sm80ELb0ELb0ELb1ELb1ELb1ELb0ELb0ELb0ELi2ELi4ELi4ELi4ELb0EEENS1_24CollectiveEpilogueBwdGQAISA_fSD_Li256ELb1ELb1EEENS1_19SingleTileSchedulerILb1ELb0ELb0ELi128EEEEEEEEEvNT_6ParamsE$_ZN4cute3eso3ESOILb0ELb0EJiiiNS_1CILi72EEENS2_ILi512EEEEEC2ERKiS7_S7_RKS3_RKS4_) ;  /* 0xfffa794000007944 */ /* 0x002fea0003c3ffff */
        /* <DEDUP_REMOVED lines=16> */
[----:B------:R-:W-:-:S03]  /*5f870*/  MOV R88, 0x5f8c0 ;  /* 0x0005f8c000587802 */ /* 0x000fc60000000f00 */
[----:B------:R1:W-:Y:S04]  /*5f880*/  STL.U8 [R1+0x1470], RZ ;  /* 0x001470ff01007387 */ /* 0x0003e80000100000 */
[----:B--2---:R1:W-:Y:S04]  /*5f890*/  STL.64 [R1+0x1448], R2 ;  /* 0x0014480201007387 */ /* 0x0043e80000100a00 */
[----:B---3--:R1:W-:Y:S02]  /*5f8a0*/  STL [R1+0x1450], R4 ;  /* 0x0014500401007387 */ /* 0x0083e40000100800 */
[----:B-1----:R-:W-:Y:S05]  /*5f8b0*/  CALL.REL.NOINC `($_ZN7cutlass13device_kernelIN5flash19enable_sm80_to_sm89INS1_16FlashAttnBwdSm80INS1_25CollectiveMainloopBwdSm80ILi2ELi2EN4cute5tupleIJNS5_1CILi128EEES8_NS7_ILi64EEEEEENS_10bfloat16_tEfNS_4arch4Sm80ELb0ELb0ELb1ELb1ELb1ELb0ELb0ELb0ELi2ELi4ELi4ELi4ELb0EEENS1_24CollectiveEpilogueBwdGQAISA_fSD_Li256ELb1ELb1EEENS1_19SingleTileSchedulerILb1ELb0ELb0ELi128EEEEEEEEEvNT_6ParamsE$_ZZN4cute6detail16composition_implINS_5tupleIJNS_1CILi8EEENS3_ILi2EEES5_S5_S4_S5_EEENS2_IJNS3_ILi1EEEiiiNS3_ILi72EEENS3_ILi512EEEEEENS2_IJNS2_IJS5_S5_S5_EEES5_NS2_IJNS3_ILi4EEES5_EEEEEENS2_IJNS2_IJS7_S9_S4_EEENS3_ILi4096EEENS2_IJNS3_ILi16EEENS3_ILi8192EEEEEEEEEEEDaRKT_RKT0_RKT1_RKT2_ENKUlRKT_RKT0_E_clISB_SF_EEDaSZ_S12_) ;  /* 0xfffae11000007944 */ /* 0x002fea0003c3ffff */
[----:B------:R-:W-:Y:S02]  /*5f8c0*/  MOV R76, 0x5f8e0 ;  /* 0x0005f8e0004c7802 */ /* 0x000fe40000000f00 */
[----:B-1---5:R-:W-:Y:S05]  /*5f8d0*/  CALL.REL.NOINC `($_ZN7cutlass13device_kernelIN5flash19enable_sm80_to_sm89INS1_16FlashAttnBwdSm80INS1_25CollectiveMainloopBwdSm80ILi2ELi2EN4cute5tupleIJNS5_1CILi128EEES8_NS7_ILi64EEEEEENS_10bfloat16_tEfNS_4arch4Sm80ELb0ELb0ELb1ELb1ELb1ELb0ELb0ELb0ELi2ELi4ELi4ELi4ELb0EEENS1_24CollectiveEpilogueBwdGQAISA_fSD_Li256ELb1ELb1EEENS1_19SingleTileSchedulerILb1ELb0ELb0ELi128EEEEEEEEEvNT_6ParamsE$_ZZN4cute6detail16composition_implINS_5tupleIJNS_1CILi8EEENS3_ILi2EEES5_S5_S4_S5_EEENS2_IJNS3_ILi1EEEiiiNS3_ILi72EEENS3_ILi512EEEEEENS2_IJNS2_IJS5_S5_S5_EEES5_NS2_IJNS3_ILi4EEES5_EEEEEENS2_IJNS2_IJS7_S9_S4_EEENS3_ILi4096EEENS2_IJNS3_ILi16EEENS3_ILi8192EEEEEEEEEEEDaRKT_RKT0_RKT1_RKT2_ENKUlRKT_RKT0_E_clISD_SJ_EEDaSZ_S12_) ;  /* 0xfffae20000007944 */ /* 0x022fea0003c3ffff */
[----:B-----5:R2:W-:Y:S01]  /*5f8e0*/  STL.64 [R1+0x1410], R2 ;  /* 0x0014100201007387 */ /* 0x0205e20000100a00 */
[----:B------:R-:W-:-:S03]  /*5f8f0*/  MOV R6, 0x5f910 ;  /* 0x0005f91000067802 */ /* 0x000fc60000000f00 */
[----:B-12---:R-:W-:Y:S05]  /*5f900*/  CALL.REL.NOINC `($_ZN7cutlass13device_kernelIN5flash19enable_sm80_to_sm89INS1_16FlashAttnBwdSm80INS1_25CollectiveMainloopBwdSm80ILi2ELi2EN4cute5tupleIJNS5_1CILi128EEES8_NS7_ILi64EEEEEENS_10bfloat16_tEfNS_4arch4Sm80ELb0ELb0ELb1ELb1ELb1ELb0ELb0ELb0ELi2ELi4ELi4ELi4ELb0EEENS1_24CollectiveEpilogueBwdGQAISA_fSD_Li256ELb1ELb1EEENS1_19SingleTileSchedulerILb1ELb0ELb0ELi128EEEEEEEEEvNT_6ParamsE$_ZN4cute3eso3ESOILb0ELb0EJNS_5tupleIJNS_1CILi1EEENS3_ILi512EEEiEEENS3_ILi4096EEENS2_IJNS2_IJiiEEENS3_ILi8192EEEEEEEEC2ERKS6_RKS7_RKSA_) ;  /* 0xfffa652000007944 */ /* 0x006fea0003c3ffff */
[----:B-1----:R1:W5:Y:S04]  /*5f910*/  LDL R5, [R1+0x1430] ;  /* 0x0014300001057983 */ /* 0x0023680000100800 */
[----:B------:R1:W5:Y:S01]  /*5f920*/  LDL.64 R2, [R1+0x1428] ;  /* 0x0014280001027983 */ /* 0x0003620000100a00 */
[----:B------:R-:W-:-:S03]  /*5f930*/  MOV R6, 0x5f950 ;  /* 0x0005f95000067802 */ /* 0x000fc60000000f00 */
[----:B-1---5:R-:W-:Y:S05]  /*5f940*/  CALL.REL.NOINC `($_ZN7cutlass13device_kernelIN5flash19enable_sm80_to_sm89INS1_16FlashAttnBwdSm80INS1_25CollectiveMainloopBwdSm80ILi2ELi2EN4cute5tupleIJNS5_1CILi128EEES8_NS7_ILi64EEEEEENS_10bfloat16_tEfNS_4arch4Sm80ELb0ELb0ELb1ELb1ELb1ELb0ELb0ELb0ELi2ELi4ELi4ELi4ELb0EEENS1_24CollectiveEpilogueBwdGQAISA_fSD_Li256ELb1ELb1EEENS1_19SingleTileSchedulerILb1ELb0ELb0ELi128EEEEEEEEEvNT_6ParamsE$_ZN4cute5tupleIJNS0_IJNS0_IJNS_1CILi2EEES2_S2_EEES2_NS0_IJNS0_IJS2_S2_EEES2_EEEEEENS0_IJNS0_IJNS1_ILi1EEENS1_ILi512EEEiEEENS1_ILi4096EEENS0_IJNS0_IJiiEEENS1_ILi8192EEEEEEEEEEEC2ERKS6_RKSE_) ;  /* 0xfffab04000007944 */ /* 0x022fea0003c3ffff */
[----:B------:R1:W5:Y:S04]  /*5f950*/  LDL R4, [R1+0x1430] ;  /* 0x0014300001047983 */ /* 0x0003680000100800 */
[----:B------:R1:W5:Y:S01]  /*5f960*/  LDL.64 R2, [R1+0x1428] ;  /* 0x0014280001027983 */ /* 0x0003620000100a00 */
[----:B------:R-:W-:-:S05]  /*5f970*/  LEA.HI R6, R13, R13, RZ, 0x1d ;  /* 0x0000000d0d067211 */ /* 0x000fca00078fe8ff */
[----:B------:R-:W-:Y:S01]  /*5f980*/  IMAD.U32 R8, R11, 0x2, R6 ;  /* 0x000000020b087824 */ /* 0x000fe200078e0006 */
[----:B------:R-:W-:-:S04]  /*5f990*/  MOV R6, 0x5f9c0 ;  /* 0x0005f9c000067802 */ /* 0x000fc80000000f00 */
[----:B------:R1:W-:Y:S03]  /*5f9a0*/  STL [R1+0x1420], R8 ;  /* 0x0014200801007387 */ /* 0x0003e60000100800 */
[----:B-1---5:R-:W-:Y:S05]  /*5f9b0*/  CALL.REL.NOINC `($_ZN7cutlass13device_kernelIN5flash19enable_sm80_to_sm89INS1_16FlashAttnBwdSm80INS1_25CollectiveMainloopBwdSm80ILi2ELi2EN4cute5tupleIJNS5_1CILi128EEES8_NS7_ILi64EEEEEENS_10bfloat16_tEfNS_4arch4Sm80ELb0ELb0ELb1ELb1ELb1ELb0ELb0ELb0ELi2ELi4ELi4ELi4ELb0EEENS1_24CollectiveEpilogueBwdGQAISA_fSD_Li256ELb1ELb1EEENS1_19SingleTileSchedulerILb1ELb0ELb0ELi128EEEEEEEEEvNT_6ParamsE$_ZN4cute3eso3ESOILb0ELb0EJNS_6LayoutINS_5tupleIJNS3_IJNS_1CILi2EEES5_S5_EEES5_NS3_IJNS3_IJS5_S5_EEES5_EEEEEENS3_IJNS3_IJNS4_ILi1EEENS4_ILi512EEEiEEENS4_ILi4096EEENS3_IJNS3_IJiiEEENS4_ILi8192EEEEEEEEEEEjEEC2ERKSI_RKj) ;  /* 0xfffa6b2000007944 */ /* 0x022fea0003c3ffff */
        /* <DEDUP_REMOVED lines=9> */
[----:B-1----:R-:W-:Y:S05]  /*5fa50*/  CALL.REL.NOINC `($_ZN7cutlass13device_kernelIN5flash19enable_sm80_to_sm89INS1_16FlashAttnBwdSm80INS1_25CollectiveMainloopBwdSm80ILi2ELi2EN4cute5tupleIJNS5_1CILi128EEES8_NS7_ILi64EEEEEENS_10bfloat16_tEfNS_4arch4Sm80ELb0ELb0ELb1ELb1ELb1ELb0ELb0ELb0ELi2ELi4ELi4ELi4ELb0EEENS1_24CollectiveEpilogueBwdGQAISA_fSD_Li256ELb1ELb1EEENS1_19SingleTileSchedulerILb1ELb0ELb0ELi128EEEEEEEEEvNT_6ParamsE$_ZN4cute3eso3ESOILb0ELb0EJNS_6LayoutINS_5tupleIJNS3_IJNS_1CILi2EEES5_S5_EEES5_NS3_IJNS3_IJS5_S5_EEES5_EEEEEENS3_IJNS3_IJNS4_ILi1EEENS4_ILi512EEEiEEENS4_ILi4096EEENS3_IJNS3_IJiiEEENS4_ILi8192EEEEEEEEEEENS_10ViewEngineINS_8smem_ptrIPN7cutlass10bfloat16_tEEEEEEEC2ERKSI_RKSP_) ;  /* 0xfffa69f000007944 */ /* 0x002fea0003c3ffff */
[----:B-1----:R1:W5:Y:S04]  /*5fa60*/  LDL R5, [R1+0x142c] ;  /* 0x00142c0001057983 */ /* 0x0023680000100800 */
[----:B------:R1:W5:Y:S01]  /*5fa70*/  LDL R3, [R1+0x1430] ;  /* 0x0014300001037983 */ /* 0x0003620000100800 */
[----:B------:R-:W-:-:S03]  /*5fa80*/  MOV R4, 0x5faa0 ;  /* 0x0005faa000047802 */ /* 0x000fc60000000f00 */
[----:B-1---5:R-:W-:Y:S05]  /*5fa90*/  CALL.REL.NOINC `($_ZN7cutlass13device_kernelIN5flash19enable_sm80_to_sm89INS1_16FlashAttnBwdSm80INS1_25CollectiveMainloopBwdSm80ILi2ELi2EN4cute5tupleIJNS5_1CILi128EEES8_NS7_ILi64EEEEEENS_10bfloat16_tEfNS_4arch4Sm80ELb0ELb0ELb1ELb1ELb1ELb0ELb0ELb0ELi2ELi4ELi4ELi4ELb0EEENS1_24CollectiveEpilogueBwdGQAISA_fSD_Li256ELb1ELb1EEENS1_19SingleTileSchedulerILb1ELb0ELb0ELi128EEEEEEEEEvNT_6ParamsE$_ZZN4cute4takeILi1ELi3ENS_5tupleIJNS1_IJNS_1CILi1EEENS2_ILi512EEEiEEENS2_ILi4096EEENS1_IJNS1_IJiiEEENS2_ILi8192EEEEEEEEEEEDaRKT1_ENKUlDpRKT_E_clIJS6_S9_EEEDaSH_) ;  /* 0xfffacd9000007944 */ /* 0x022fea0003c3ffff */
[----:B-----5:R2:W-:Y:S01]  /*5faa0*/  STL.64 [R1+0x1410], R2 ;  /* 0x0014100201007387 */ /* 0x0205e20000100a00 */
[----:B------:R-:W-:-:S03]  /*5fab0*/  MOV R4, 0x5fad0 ;  /* 0x0005fad000047802 */ /* 0x000fc60000000f00 */
[----:B-12---:R-:W-:Y:S05]  /*5fac0*/  CALL.REL.NOINC `($_ZN7cutlass13device_kernelIN5flash19enable_sm80_to_sm89INS1_16FlashAttnBwdSm80INS1_25CollectiveMainloopBwdSm80ILi2ELi2EN4cute5tupleIJNS5_1CILi128EEES8_NS7_ILi64EEEEEENS_10bfloat16_tEfNS_4arch4Sm80ELb0ELb0ELb1ELb1ELb1ELb0ELb0ELb0ELi2ELi4ELi4ELi4ELb0EEENS1_24CollectiveEpilogueBwdGQAISA_fSD_Li256ELb1ELb1EEENS1_19SingleTileSchedulerILb1ELb0ELb0ELi128EEEEEEEEEvNT_6ParamsE$_ZZN4cute16flatten_to_tupleINS_5tupleIJNS_1CILi4096EEENS1_IJNS1_IJiiEEENS2_ILi8192EEEEEEEEEEEDaRKT_ENKUlRKT_E_clIS6_EEDaSD_) ;  /* 0xfffaca6000007944 */ /* 0x006fea0003c3ffff */
[----:B-----5:R2:W-:Y:S01]  /*5fad0*/  STL.64 [R1+0x1428], R2 ;  /* 0x0014280201007387 */ /* 0x0205e20000100a00 */
[----:B------:R-:W-:-:S03]  /*5fae0*/  MOV R4, 0x5fb00 ;  /* 0x0005fb0000047802 */ /* 0x000fc60000000f00 */
[----:B-12---:R-:W-:Y:S05]  /*5faf0*/  CALL.REL.NOINC `($_ZN7cutlass13device_kernelIN5flash19enable_sm80_to_sm89INS1_16FlashAttnBwdSm80INS1_25CollectiveMainloopBwdSm80ILi2ELi2EN4cute5tupleIJNS5_1CILi128EEES8_NS7_ILi64EEEEEENS_10bfloat16_tEfNS_4arch4Sm80ELb0ELb0ELb1ELb1ELb1ELb0ELb0ELb0ELi2ELi4ELi4ELi4ELb0EEENS1_24CollectiveEpilogueBwdGQAISA_fSD_Li256ELb1ELb1EEENS1_19SingleTileSchedulerILb1ELb0ELb0ELi128EEEEEEEEEvNT_6ParamsE$_ZZN4cute12filter_tupleINS_5tupleIJNS_1CILi4096EEENS1_IJNS1_IJiiEEENS2_ILi8192EEEEEEEEEZNS_16flatten_to_tupleIS7_EEDaRKT_EUlRKT_E_EEDaSB_OT0_ENKUlDpSE_E_clIJNS1_IJS3_EEENS1_IJiiS5_EEEEEEDaSI_) ;  /* 0xfffac11000007944 */ /* 0x006fea0003c3ffff */
        /* <DEDUP_REMOVED lines=21> */
[----:B--2--5:R-:W-:Y:S05]  /*5fc50*/  CALL.REL.NOINC `($_ZN7cutlass13device_kernelIN5flash19enable_sm80_to_sm89INS1_16FlashAttnBwdSm80INS1_25CollectiveMainloopBwdSm80ILi2ELi2EN4cute5tupleIJNS5_1CILi128EEES8_NS7_ILi64EEEEEENS_10bfloat16_tEfNS_4arch4Sm80ELb0ELb0ELb1ELb1ELb1ELb0ELb0ELb0ELi2ELi4ELi4ELi4ELb0EEENS1_24CollectiveEpilogueBwdGQAISA_fSD_Li256ELb1ELb1EEENS1_19SingleTileSchedulerILb1ELb0ELb0ELi128EEEEEEEEEvNT_6ParamsE$_ZN4cute3eso3ESOILb1ELb0EJNS_14ComposedLayoutINS_7SwizzleILi3ELi3ELi3EEENS_1CILi0EEENS_6LayoutINS_5tupleIJNS8_IJNS8_IJNS5_ILi4EEENS5_ILi8EEEEEENS8_IJNS5_ILi2EEENS5_ILi1EEEEEEEEENS8_IJNS8_IJSC_SC_EEESB_EEEEEENS8_IJNS8_IJNS8_IJNS5_ILi128EEESD_EEENS8_IJSA_S6_EEEEEENS8_IJNS8_IJNS5_ILi64EEENS5_ILi512EEEEEENS8_IJNS5_ILi16EEENS5_ILi1024EEEEEEEEEEEEEEEENS_10ViewEngineINS_8smem_ptrIPN7cutlass10bfloat16_tEEEEEEEC2ERKSW_RKS13_) ;  /* 0xfffa7b0000007944 */ /* 0x024fea0003c3ffff */
[----:B-1----:R1:W5:Y:S04]  /*5fc60*/  LD.E R3, [R10.64+0xc] ;  /* 0x00000c040a037980 */ /* 0x002368000c101900 */
[----:B------:R1:W5:Y:S01]  /*5fc70*/  LDL.64 R86, [R1+0x1428] ;  /* 0x0014280001567983 */ /* 0x0003620000100a00 */
[----:B------:R-:W-:Y:S02]  /*5fc80*/  MOV R2, R59 ;  /* 0x0000003b00027202 */ /* 0x000fe40000000f00 */
        /* <DEDUP_REMOVED lines=32> */
[----:B--2--5:R-:W-:Y:S05]  /*5fe90*/  CALL.REL.NOINC `($_ZN7cutlass13device_kernelIN5flash19enable_sm80_to_sm89INS1_16FlashAttnBwdSm80INS1_25CollectiveMainloopBwdSm80ILi2ELi2EN4cute5tupleIJNS5_1CILi128EEES8_NS7_ILi64EEEEEENS_10bfloat16_tEfNS_4arch4Sm80ELb0ELb0ELb1ELb1ELb1ELb0ELb0ELb0ELi2ELi4ELi4ELi4ELb0EEENS1_24CollectiveEpilogueBwdGQAISA_fSD_Li256ELb1ELb1EEENS1_19SingleTileSchedulerILb1ELb0ELb0ELi128EEEEEEEEEvNT_6ParamsE$_ZZN4cute13to_mixed_bitsINS_5tupleIJNS1_IJNS_1CILi4EEENS2_ILi8EEEEEENS2_ILi2EEENS2_ILi1EEEEEENS1_IJNS1_IJNS2_ILi128EEENS2_ILi0EEEEEES4_SA_EEENS1_IJNS1_IJiiEEEiSA_EEEEEDaRKT_RKT0_RKT1_ENKUlRKT_RKT0_RKT1_E_clIS5_SB_SD_EEDaSQ_ST_SW_) ;  /* 0xfffac09000007944 */ /* 0x024fea0003c3ffff */
[----:B------:R-:W-:Y:S02]  /*5fea0*/  MOV R6, 0x5fec0 ;  /* 0x0005fec000067802 */ /* 0x000fe40000000f00 */
[----:B------:R-:W-:Y:S05]  /*5feb0*/  CALL.REL.NOINC `($_ZN7cutlass13device_kernelIN5flash19enable_sm80_to_sm89INS1_16FlashAttnBwdSm80INS1_25CollectiveMainloopBwdSm80ILi2ELi2EN4cute5tupleIJNS5_1CILi128EEES8_NS7_ILi64EEEEEENS_10bfloat16_tEfNS_4arch4Sm80ELb0ELb0ELb1ELb1ELb1ELb0ELb0ELb0ELi2ELi4ELi4ELi4ELb0EEENS1_24CollectiveEpilogueBwdGQAISA_fSD_Li256ELb1ELb1EEENS1_19SingleTileSchedulerILb1ELb0ELb0ELi128EEEEEEEEEvNT_6ParamsE$_ZZN4cute13to_mixed_bitsINS_5tupleIJNS1_IJNS_1CILi4EEENS2_ILi8EEEEEENS2_ILi2EEENS2_ILi1EEEEEENS1_IJNS1_IJNS2_ILi128EEENS2_ILi0EEEEEES4_SA_EEENS1_IJNS1_IJiiEEEiSA_EEEEEDaRKT_RKT0_RKT1_ENKUlRKT_RKT0_RKT1_E_clIS6_S4_iEEDaSQ_ST_SW_) ;  /* 0xfffac0f000007944 */ /* 0x000fea0003c3ffff */
[----:B------:R-:W-:Y:S02]  /*5fec0*/  MOV R5, R2 ;  /* 0x0000000200057202 */ /* 0x000fe40000000f00 */
[----:B------:R-:W-:Y:S02]  /*5fed0*/  MOV R2, 0x5fef0 ;  /* 0x0005fef000027802 */ /* 0x000fe40000000f00 */
[----:B------:R-:W-:Y:S05]  /*5fee0*/  CALL.REL.NOINC `($_ZN7cutlass13device_kernelIN5flash19enable_sm80_to_sm89INS1_16FlashAttnBwdSm80INS1_25CollectiveMainloopBwdSm80ILi2ELi2EN4cute5tupleIJNS5_1CILi128EEES8_NS7_ILi64EEEEEENS_10bfloat16_tEfNS_4arch4Sm80ELb0ELb0ELb1ELb1ELb1ELb0ELb0ELb0ELi2ELi4ELi4ELi4ELb0EEENS1_24CollectiveEpilogueBwdGQAISA_fSD_Li256ELb1ELb1EEENS1_19SingleTileSchedulerILb1ELb0ELb0ELi128EEEEEEEEEvNT_6ParamsE$_ZZN4cute13to_mixed_bitsINS_5tupleIJNS1_IJNS_1CILi4EEENS2_ILi8EEEEEENS2_ILi2EEENS2_ILi1EEEEEENS1_IJNS1_IJNS2_ILi128EEENS2_ILi0EEEEEES4_SA_EEENS1_IJNS1_IJiiEEEiSA_EEEEEDaRKT_RKT0_RKT1_ENKUlDpRKT_E_clIJNS_9MixedBitsILj0ELj384EEENSU_ILj0ELj8EEENS2_ILj0EEEEEEDaSR_) ;  /* 0xfffac00000007944 */ /* 0x000fea0003c3ffff */
        /* <DEDUP_REMOVED lines=11> */
[----:B-1----:R-:W-:Y:S05]  /*5ffa0*/  CALL.REL.NOINC `($_ZN7cutlass13device_kernelIN5flash19enable_sm80_to_sm89INS1_16FlashAttnBwdSm80INS1_25CollectiveMainloopBwdSm80ILi2ELi2EN4cute5tupleIJNS5_1CILi128EEES8_NS7_ILi64EEEEEENS_10bfloat16_tEfNS_4arch4Sm80ELb0ELb0ELb1ELb1ELb1ELb0ELb0ELb0ELi2ELi4ELi4ELi4ELb0EEENS1_24CollectiveEpilogueBwdGQAISA_fSD_Li256ELb1ELb1EEENS1_19SingleTileSchedulerILb1ELb0ELb0ELi128EEEEEEEEEvNT_6ParamsE$_ZN4cute3eso3ESOILb1ELb0EJNS_1CILi8EEEiiEEC2ERKS3_RKiS8_) ;  /* 0xfffa82a000007944 */ /* 0x002fea0003c3ffff */
[----:B-1----:R1:W5:Y:S01]  /*5ffb0*/  LDL.64 R2, [R1+0x1428] ;  /* 0x0014280001027983 */ /* 0x0023620000100a00 */
[----:B------:R-:W-:Y:S01]  /*5ffc0*/  IMAD.MOV.U32 R5, RZ, RZ, 0x48 ;  /* 0x00000048ff057424 */ /* 0x000fe200078e00ff */
[----:B------:R-:W-:Y:S02]  /*5ffd0*/  LOP3.LUT P0, RZ, R11, 0x8, RZ, 0xc0, !PT ;  /* 0x000000080bff7812 */ /* 0x000fe4000780c0ff */
[----:B------:R-:W-:Y:S02]  /*5ffe0*/  MOV R6, 0x60010 ;  /* 0x0006001000067802 */ /* 0x000fe40000000f00 */
[----:B------:R-:W-:-:S04]  /*5fff0*/  SEL R5, R5, 0x38, !P0 ;  /* 0x0000003805057807 */ /* 0x000fc80004000000 */
[----:B-1---5:R-:W-:Y:S05]  /*60000*/  CALL.REL.NOINC `($_ZN7cutlass13device_kernelIN5flash19enable_sm80_to_sm89INS1_16FlashAttnBwdSm80INS1_25CollectiveMainloopBwdSm80ILi2ELi2EN4cute5tupleIJNS5_1CILi128EEES8_NS7_ILi64EEEEEENS_10bfloat16_tEfNS_4arch4Sm80ELb0ELb0ELb1ELb1ELb1ELb0ELb0ELb0ELi2ELi4ELi4ELi4ELb0EEENS1_24CollectiveEpilogueBwdGQAISA_fSD_Li256ELb1ELb1EEENS1_19SingleTileSchedulerILb1ELb0ELb0ELi128EEEEEEEEEvNT_6ParamsE$_ZN4cute3eso3ESOILb0ELb1EJiNS_1CILi144EEENS2_ILi288EEEEEC2ERKiRKS3_RKS4_) ;  /* 0xfffa741000007944 */ /* 0x022fea0003c3ffff */
[----:B-1----:R-:W2:Y:S01]  /*60010*/  LDL R4, [R1+0x1428] ;  /* 0x0014280001047983 */ /* 0x002ea20000100800 */
[----:B------:R-:W-:-:S03]  /*60020*/  MOV R6, 0x60050 ;  /* 0x0006005000067802 */ /* 0x000fc60000000f00 */
[----:B--2---:R1:W-:Y:S04]  /*60030*/  STL [R1+0x1470], R4 ;  /* 0x0014700401007387 */ /* 0x0043e80000100800 */
[----:B-1----:R-:W-:Y:S05]  /*60040*/  CALL.REL.NOINC `($_ZN7cutlass13device_kernelIN5flash19enable_sm80_to_sm89INS1_16FlashAttnBwdSm80INS1_25CollectiveMainloopBwdSm80ILi2ELi2EN4cute5tupleIJNS5_1CILi128EEES8_NS7_ILi64EEEEEENS_10bfloat16_tEfNS_4arch4Sm80ELb0ELb0ELb1ELb1ELb1ELb0ELb0ELb0ELi2ELi4ELi4ELi4ELb0EEENS1_24CollectiveEpilogueBwdGQAISA_fSD_Li256ELb1ELb1EEENS1_19SingleTileSchedulerILb1ELb0ELb0ELi128EEEEEEEEEvNT_6ParamsE$_ZN4cute3eso3ESOILb1ELb0EJNS_1CILi1EEENS_5tupleIJNS2_ILi8EEEiiEEENS2_ILi64EEENS4_IJiNS2_ILi144EEENS2_ILi288EEEEEENS2_ILi512EEEEEC2ERKS3_RKS6_RKS7_RKSA_RKSB_) ;  /* 0xfffa7cb000007944 */ /* 0x002fea0003c3ffff */
[----:B-1----:R1:W5:Y:S04]  /*60050*/  LDL R5, [R1+0x1430] ;  /* 0x0014300001057983 */ /* 0x0023680000100800 */
[----:B------:R1:W5:Y:S01]  /*60060*/  LDL.64 R2, [R1+0x1428] ;  /* 0x0014280001027983 */ /* 0x0003620000100a00 */
[----:B------:R-:W-:-:S03]  /*60070*/  MOV R6, 0x60090 ;  /* 0x0006009000067802 */ /* 0x000fc60000000f00 */
[----:B-1---5:R-:W-:Y:S05]  /*60080*/  CALL.REL.NOINC `($_ZN7cutlass13device_kernelIN5flash19enable_sm80_to_sm89INS1_16FlashAttnBwdSm80INS1_25CollectiveMainloopBwdSm80ILi2ELi2EN4cute5tupleIJNS5_1CILi128EEES8_NS7_ILi64EEEEEENS_10bfloat16_tEfNS_4arch4Sm80ELb0ELb0ELb1ELb1ELb1ELb0ELb0ELb0ELi2ELi4ELi4ELi4ELb0EEENS1_24CollectiveEpilogueBwdGQAISA_fSD_Li256ELb1ELb1EEENS1_19SingleTileSchedulerILb1ELb0ELb0ELi128EEEEEEEEEvNT_6ParamsE$_ZN4cute5tupleIJNS0_IJNS_1CILi8EEENS0_IJNS1_ILi2EEES3_S3_EEENS1_ILi1EEES4_S5_EEENS0_IJS5_NS0_IJS2_iiEEENS1_ILi64EEENS0_IJiNS1_ILi144EEENS1_ILi288EEEEEENS1_ILi512EEEEEEEEC2ERKS6_RKSD_) ;  /* 0xfffaadf000007944 */ /* 0x022fea0003c3ffff */
[----:B------:R1:W5:Y:S04]  /*60090*/  LDL R6, [R1+0x1430] ;  /* 0x0014300001067983 */ /* 0x0003680000100800 */
[----:B------:R1:W5:Y:S01]  /*600a0*/  LDL.64 R2, [R1+0x1428] ;  /* 0x0014280001027983 */ /* 0x0003620000100a00 */
[----:B------:R-:W-:-:S03]  /*600b0*/  MOV R4, 0x600d0 ;  /* 0x000600d000047802 */ /* 0x000fc60000000f00 */
[----:B-1---5:R-:W-:Y:S05]  /*600c0*/  CALL.REL.NOINC `($_ZN7cutlass13device_kernelIN5flash19enable_sm80_to_sm89INS1_16FlashAttnBwdSm80INS1_25CollectiveMainloopBwdSm80ILi2ELi2EN4cute5tupleIJNS5_1CILi128EEES8_NS7_ILi64EEEEEENS_10bfloat16_tEfNS_4arch4Sm80ELb0ELb0ELb1ELb1ELb1ELb0ELb0ELb0ELi2ELi4ELi4ELi4ELb0EEENS1_24CollectiveEpilogueBwdGQAISA_fSD_Li256ELb1ELb1EEENS1_19SingleTileSchedulerILb1ELb0ELb0ELi128EEEEEEEEEvNT_6ParamsE$_ZZN4cute7flattenINS_5tupleIJNS_1CILi1EEENS1_IJNS2_ILi8EEEiiEEENS2_ILi64EEENS1_IJiNS2_ILi144EEENS2_ILi288EEEEEENS2_ILi512EEEEEEEEDaRKT_ENKUlRKT_E_clIS5_EEDaSH_) ;  /* 0xfffaf0d000007944 */ /* 0x022fea0003c3ffff */
[----:B------:R1:W-:Y:S01]  /*600d0*/  STL.64 [R1+0x1428], R2 ;  /* 0x0014280201007387 */ /* 0x0003e20000100a00 */
[----:B------:R-:W-:-:S02]  /*600e0*/  MOV R5, R6 ;  /* 0x0000000600057202 */ /* 0x000fc40000000f00 */
[----:B------:R-:W-:Y:S02]  /*600f0*/  MOV R4, 0x60110 ;  /* 0x0006011000047802 */ /* 0x000fe40000000f00 */
[----:B-1----:R-:W-:Y:S05]  /*60100*/  CALL.REL.NOINC `($_ZN7cutlass13device_kernelIN5flash19enable_sm80_to_sm89INS1_16FlashAttnBwdSm80INS1_25CollectiveMainloopBwdSm80ILi2ELi2EN4cute5tupleIJNS5_1CILi128EEES8_NS7_ILi64EEEEEENS_10bfloat16_tEfNS_4arch4Sm80ELb0ELb0ELb1ELb1ELb1ELb0ELb0ELb0ELi2ELi4ELi4ELi4ELb0EEENS1_24CollectiveEpilogueBwdGQAISA_fSD_Li256ELb1ELb1EEENS1_19SingleTileSchedulerILb1ELb0ELb0ELi128EEEEEEEEEvNT_6ParamsE$_ZZN4cute7flattenINS_5tupleIJNS_1CILi1EEENS1_IJNS2_ILi8EEEiiEEENS2_ILi64EEENS1_IJiNS2_ILi144EEENS2_ILi288EEEEEENS2_ILi512EEEEEEEEDaRKT_ENKUlRKT_E_clIS9_EEDaSH_) ;  /* 0xfffaf0b000007944 */ /* 0x002fea0003c3ffff */
[----:B------:R1:W-:Y:S01]  /*60110*/  STL [R1+0x1410], R2 ;  /* 0x0014100201007387 */ /* 0x0003e20000100800 */
[----:B------:R-:W-:-:S03]  /*60120*/  MOV R4, 0x60140 ;  /* 0x0006014000047802 */ /* 0x000fc60000000f00 */
[----:B-1----:R-:W-:Y:S05]  /*60130*/  CALL.REL.NOINC `($_ZN7cutlass13device_kernelIN5flash19enable_sm80_to_sm89INS1_16FlashAttnBwdSm80INS1_25CollectiveMainloopBwdSm80ILi2ELi2EN4cute5tupleIJNS5_1CILi128EEES8_NS7_ILi64EEEEEENS_10bfloat16_tEfNS_4arch4Sm80ELb0ELb0ELb1ELb1ELb1ELb0ELb0ELb0ELi2ELi4ELi4ELi4ELb0EEENS1_24CollectiveEpilogueBwdGQAISA_fSD_Li256ELb1ELb1EEENS1_19SingleTileSchedulerILb1ELb0ELb0ELi128EEEEEEEEEvNT_6ParamsE$_ZZN4cute12filter_tupleINS_5tupleIJNS_1CILi1EEENS1_IJNS2_ILi8EEEiiEEENS2_ILi64EEENS1_IJiNS2_ILi144EEENS2_ILi288EEEEEENS2_ILi512EEEEEEZNS_7flattenISB_EEDaRKT_EUlRKT_E_EEDaSF_OT0_ENKUlDpSI_E_clIJNS1_IJS3_EEES5_NS1_IJS6_EEES9_NS1_IJSA_EEEEEEDaSM_) ;  /* 0xfffab94000007944 */ /* 0x002fea0003c3ffff */
[----:B------:R-:W-:Y:S02]  /*60140*/  MOV R6, 0x60160 ;  /* 0x0006016000067802 */ /* 0x000fe40000000f00 */
[----:B--2--5:R-:W-:Y:S05]  /*60150*/  CALL.REL.NOINC `($_ZN7cutlass13device_kernelIN5flash19enable_sm80_to_sm89INS1_16FlashAttnBwdSm80INS1_25CollectiveMainloopBwdSm80ILi2ELi2EN4cute5tupleIJNS5_1CILi128EEES8_NS7_ILi64EEEEEENS_10bfloat16_tEfNS_4arch4Sm80ELb0ELb0ELb1ELb1ELb1ELb0ELb0ELb0ELi2ELi4ELi4ELi4ELb0EEENS1_24CollectiveEpilogueBwdGQAISA_fSD_Li256ELb1ELb1EEENS1_19SingleTileSchedulerILb1ELb0ELb0ELi128EEEEEEEEEvNT_6ParamsE$_ZN4cute3eso3ESOILb0ELb1EJiNS_1CILi144EEENS2_ILi512EEEEEC2ERKiRKS3_RKS4_) ;  /* 0xfffa731000007944 */ /* 0x024fea0003c3ffff */
[----:B------:R-:W2:Y:S01]  /*60160*/  LDL R6, [R1+0x1428] ;  /* 0x0014280001067983 */ /* 0x000ea20000100800 */
[----:B-1----:R-:W-:Y:S02]  /*60170*/  MOV R4, R12 ;  /* 0x0000000c00047202 */ /* 0x002fe40000000f00 */
[----:B------:R-:W-:Y:S01]  /*60180*/  MOV R8, 0x601b0 ;  /* 0x000601b000087802 */ /* 0x000fe20000000f00 */
[----:B--2---:R1:W-:Y:S04]  /*60190*/  STL [R1+0x145c], R6 ;  /* 0x00145c0601007387 */ /* 0x0043e80000100800 */
[----:B-1----:R-:W-:Y:S05]  /*601a0*/  CALL.REL.NOINC `($_ZN7cutlass13device_kernelIN5flash19enable_sm80_to_sm89INS1_16FlashAttnBwdSm80INS1_25CollectiveMainloopBwdSm80ILi2ELi2EN4cute5tupleIJNS5_1CILi128EEES8_NS7_ILi64EEEEEENS_10bfloat16_tEfNS_4arch4Sm80ELb0ELb0ELb1ELb1ELb1ELb0ELb0ELb0ELi2ELi4ELi4ELi4ELb0EEENS1_24CollectiveEpilogueBwdGQAISA_fSD_Li256ELb1ELb1EEENS1_19SingleTileSchedulerILb1ELb0ELb0ELi128EEEEEEEEEvNT_6ParamsE$_ZN4cute3eso3ESOILb0ELb0EJiiNS_1CILi144EEENS2_ILi512EEEEEC2ERKiS7_RKS3_RKS4_) ;  /* 0xfffa6bb000007944 */ /* 0x002fea0003c3ffff */
[----:B-1----:R-:W2:Y:S01]  /*601b0*/  LDL.64 R4, [R1+0x1428] ;  /* 0x0014280001047983 */ /* 0x002ea20000100a00 */
[----:B------:R-:W-:Y:S01]  /*601c0*/  IMAD.MOV.U32 R3, RZ, RZ, R7 ;  /* 0x000000ffff037224 */ /* 0x000fe200078e0007 */
[----:B------:R-:W-:Y:S02]  /*601d0*/  IADD3 R8, R57, 0xd8, RZ ;  /* 0x000000d839087810 */ /* 0x000fe40007ffe0ff */
[----:B------:R-:W-:Y:S01]  /*601e0*/  MOV R6, 0x60220 ;  /* 0x0006022000067802 */ /* 0x000fe20000000f00 */
[----:B--2---:R1:W-:Y:S04]  /*601f0*/  STL [R1+0x1454], R4 ;  /* 0x0014540401007387 */ /* 0x0043e80000100800 */
[----:B------:R1:W-:Y:S02]  /*60200*/  STL [R1+0x1458], R5 ;  /* 0x0014580501007387 */ /* 0x0003e40000100800 */
[----:B-1----:R-:W-:Y:S05]  /*60210*/  CALL.REL.NOINC `($_ZN7cutlass13device_kernelIN5flash19enable_sm80_to_sm89INS1_16FlashAttnBwdSm80INS1_25CollectiveMainloopBwdSm80ILi2ELi2EN4cute5tupleIJNS5_1CILi128EEES8_NS7_ILi64EEEEEENS_10bfloat16_tEfNS_4arch4Sm80ELb0ELb0ELb1ELb1ELb1ELb0ELb0ELb0ELi2ELi4ELi4ELi4ELb0EEENS1_24CollectiveEpilogueBwdGQAISA_fSD_Li256ELb1ELb1EEENS1_19SingleTileSchedulerILb1ELb0ELb0ELi128EEEEEEEEEvNT_6ParamsE$_ZN4cute3eso3ESOILb0ELb0EJiiiNS_1CILi144EEENS2_ILi512EEEEEC2ERKiS7_S7_RKS3_RKS4_) ;  /* 0xfffa6de000007944 */ /* 0x002fea0003c3ffff */
[----:B-1----:R-:W2:Y:S04]  /*60220*/  LDL.64 R2, [R1+0x1410] ;  /* 0x0014100001027983 */ /* 0x002ea80000100a00 */
[----:B------:R-:W3:Y:S01]  /*60230*/  LDL R6, [R1+0x1418] ;  /* 0x0014180001067983 */ /* 0x000ee20000100800 */
[----:B------:R-:W-:-:S03]  /*60240*/  MOV R4, 0x60280 ;  /* 0x0006028000047802 */ /* 0x000fc60000000f00 */
[----:B--2---:R1:W-:Y:S04]  /*60250*/  STL.64 [R1+0x1428], R2 ;  /* 0x0014280201007387 */ /* 0x0043e80000100a00 */
[----:B---3--:R1:W-:Y:S02]  /*60260*/  STL [R1+0x1430], R6 ;  /* 0x0014300601007387 */ /* 0x0083e40000100800 */
[----:B-1----:R-:W-:Y:S05]  /*60270*/  CALL.REL.NOINC `($_ZN7cutlass13device_kernelIN5flash19enable_sm80_to_sm89INS1_16FlashAttnBwdSm80INS1_25CollectiveMainloopBwdSm80ILi2ELi2EN4cute5tupleIJNS5_1CILi128EEES8_NS7_ILi64EEEEEENS_10bfloat16_tEfNS_4arch4Sm80ELb0ELb0ELb1ELb1ELb1ELb0ELb0ELb0ELi2ELi4ELi4ELi4ELb0EEENS1_24CollectiveEpilogueBwdGQAISA_fSD_Li256ELb1ELb1EEENS1_19SingleTileSchedulerILb1ELb0ELb0ELi128EEEEEEEEEvNT_6ParamsE$_ZN4cute3eso3ESOILb1ELb0EJNS_1CILi8EEEiiiNS2_ILi144EEENS2_ILi512EEEEEC2ERKS3_RKiSA_SA_RKS4_RKS5_) ;  /* 0xfffa804000007944 */ /* 0x002fea0003c3ffff */
[----:B-1----:R-:W2:Y:S04]  /*60280*/  LDL.64 R2, [R1+0x1448] ;  /* 0x0014480001027983 */ /* 0x002ea80000100a00 */
[----:B------:R-:W3:Y:S01]  /*60290*/  LDL R10, [R1+0x1450] ;  /* 0x00145000010a7983 */ /* 0x000ee20000100800 */
[C---:B------:R-:W-:Y:S02]  /*602a0*/  IADD3 R8, R57.reuse, 0x94, RZ ;  /* 0x0000009439087810 */ /* 0x040fe40007ffe0ff */
[----:B------:R-:W-:-:S02]  /*602b0*/  IADD3 R6, R57, 0x98, RZ ;  /* 0x0000009839067810 */ /* 0x000fc40007ffe0ff */
[----:B------:R-:W-:Y:S01]  /*602c0*/  MOV R4, 0x60300 ;  /* 0x0006030000047802 */ /* 0x000fe20000000f00 */
[----:B--2---:R1:W-:Y:S04]  /*602d0*/  STL.64 [R1+0x1410], R2 ;  /* 0x0014100201007387 */ /* 0x0043e80000100a00 */
[----:B---3--:R1:W-:Y:S02]  /*602e0*/  STL [R1+0x1418], R10 ;  /* 0x0014180a01007387 */ /* 0x0083e40000100800 */
[----:B-1----:R-:W-:Y:S05]  /*602f0*/  CALL.REL.NOINC `($_ZN7cutlass13device_kernelIN5flash19enable_sm80_to_sm89INS1_16FlashAttnBwdSm80INS1_25CollectiveMainloopBwdSm80ILi2ELi2EN4cute5tupleIJNS5_1CILi128EEES8_NS7_ILi64EEEEEENS_10bfloat16_tEfNS_4arch4Sm80ELb0ELb0ELb1ELb1ELb1ELb0ELb0ELb0ELi2ELi4ELi4ELi4ELb0EEENS1_24CollectiveEpilogueBwdGQAISA_fSD_Li256ELb1ELb1EEENS1_19SingleTileSchedulerILb1ELb0ELb0ELi128EEEEEEEEEvNT_6ParamsE$_ZN4cute3eso3ESOILb1ELb0EJNS_1CILi1EEEiiiNS2_ILi144EEENS2_ILi512EEEEEC2ERKS3_RKiSA_SA_RKS4_RKS5_) ;  /* 0xfffa7b4000007944 */ /* 0x002fea0003c3ffff */
[----:B-1----:R1:W5:Y:S04]  /*60300*/  LDL R5, [R1+0x1450] ;  /* 0x0014500001057983 */ /* 0x0023680000100800 */
[----:B------:R1:W5:Y:S01]  /*60310*/  LDL.64 R2, [R1+0x1448] ;  /* 0x0014480001027983 */ /* 0x0003620000100a00 */
[----:B------:R-:W-:-:S03]  /*60320*/  MOV R6, 0x60340 ;  /* 0x0006034000067802 */ /* 0x000fc60000000f00 */
[----:B-1---5:R-:W-:Y:S05]  /*60330*/  CALL.REL.NOINC `($_ZN7cutlass13device_kernelIN5flash19enable_sm80_to_sm89INS1_16FlashAttnBwdSm80INS1_25CollectiveMainloopBwdSm80ILi2ELi2EN4cute5tupleIJNS5_1CILi128EEES8_NS7_ILi64EEEEEENS_10bfloat16_tEfNS_4arch4Sm80ELb0ELb0ELb1ELb1ELb1ELb0ELb0ELb0ELi2ELi4ELi4ELi4ELb0EEENS1_24CollectiveEpilogueBwdGQAISA_fSD_Li256ELb1ELb1EEENS1_19SingleTileSchedulerILb1ELb0ELb0ELi128EEEEEEEEEvNT_6ParamsE$_ZN4cute5tupleIJNS0_IJNS_1CILi16EEENS1_ILi2EEES3_S3_NS1_ILi4EEES3_EEENS0_IJNS1_ILi1EEEiiiNS1_ILi144EEENS1_ILi512EEEEEEEEC2ERKS5_RKS9_) ;  /* 0xfffaa84000007944 */ /* 0x022fea0003c3ffff */
        /* <DEDUP_REMOVED lines=10> */
[----:B-1----:R-:W-:Y:S05]  /*603e0*/  CALL.REL.NOINC `($_ZN7cutlass13device_kernelIN5flash19enable_sm80_to_sm89INS1_16FlashAttnBwdSm80INS1_25CollectiveMainloopBwdSm80ILi2ELi2EN4cute5tupleIJNS5_1CILi128EEES8_NS7_ILi64EEEEEENS_10bfloat16_tEfNS_4arch4Sm80ELb0ELb0ELb1ELb1ELb1ELb0ELb0ELb0ELi2ELi4ELi4ELi4ELb0EEENS1_24CollectiveEpilogueBwdGQAISA_fSD_Li256ELb1ELb1EEENS1_19SingleTileSchedulerILb1ELb0ELb0ELi128EEEEEEEEEvNT_6ParamsE$_ZZN4cute6detail16composition_implINS_5tupleIJNS_1CILi16EEENS3_ILi2EEES5_S5_NS3_ILi4EEES5_EEENS2_IJNS3_ILi1EEEiiiNS3_ILi144EEENS3_ILi512EEEEEENS2_IJNS2_IJS5_S5_EEES6_NS3_ILi8EEEEEENS2_IJNS2_IJNS3_ILi64EEESA_EEES4_NS3_ILi1024EEEEEEEEDaRKT_RKT0_RKT1_RKT2_ENKUlRKT_RKT0_E_clISC_SG_EEDaSX_S10_) ;  /* 0xfffacc2000007944 */ /* 0x002fea0003c3ffff */
[----:B------:R-:W-:Y:S01]  /*603f0*/  IMAD.MOV.U32 R5, RZ, RZ, R16 ;  /* 0x000000ffff057224 */ /* 0x000fe200078e0010 */
[----:B------:R-:W-:Y:S01]  /*60400*/  MOV R3, R14 ;  /* 0x0000000e00037202 */ /* 0x000fe20000000f00 */
[----:B------:R-:W-:Y:S01]  /*60410*/  IMAD.MOV.U32 R2, RZ, RZ, R15 ;  /* 0x000000ffff027224 */ /* 0x000fe200078e000f */
[----:B------:R-:W-:Y:S02]  /*60420*/  MOV R16, 0x60440 ;  /* 0x0006044000107802 */ /* 0x000fe40000000f00 */
[----:B-1---5:R-:W-:Y:S05]  /*60430*/  CALL.REL.NOINC `($_ZN7cutlass13device_kernelIN5flash19enable_sm80_to_sm89INS1_16FlashAttnBwdSm80INS1_25CollectiveMainloopBwdSm80ILi2ELi2EN4cute5tupleIJNS5_1CILi128EEES8_NS7_ILi64EEEEEENS_10bfloat16_tEfNS_4arch4Sm80ELb0ELb0ELb1ELb1ELb1ELb0ELb0ELb0ELi2ELi4ELi4ELi4ELb0EEENS1_24CollectiveEpilogueBwdGQAISA_fSD_Li256ELb1ELb1EEENS1_19SingleTileSchedulerILb1ELb0ELb0ELi128EEEEEEEEEvNT_6ParamsE$_ZZN4cute6detail16composition_implINS_5tupleIJNS_1CILi16EEENS3_ILi2EEES5_S5_NS3_ILi4EEES5_EEENS2_IJNS3_ILi1EEEiiiNS3_ILi144EEENS3_ILi512EEEEEENS2_IJNS2_IJS5_S5_EEES6_NS3_ILi8EEEEEENS2_IJNS2_IJNS3_ILi64EEESA_EEES4_NS3_ILi1024EEEEEEEEDaRKT_RKT0_RKT1_RKT2_ENKUlRKT_RKT0_E_clIS6_S4_EEDaSX_S10_) ;  /* 0xfffac95000007944 */ /* 0x022fea0003c3ffff */
[----:B-----5:R2:W-:Y:S01]  /*60440*/  STL.64 [R1+0x1410], R2 ;  /* 0x0014100201007387 */ /* 0x0205e20000100a00 */
[----:B------:R-:W-:-:S03]  /*60450*/  MOV R4, 0x60470 ;  /* 0x0006047000047802 */ /* 0x000fc60000000f00 */
[----:B-12---:R-:W-:Y:S05]  /*60460*/  CALL.REL.NOINC `($_ZN7cutlass13device_kernelIN5flash19enable_sm80_to_sm89INS1_16FlashAttnBwdSm80INS1_25CollectiveMainloopBwdSm80ILi2ELi2EN4cute5tupleIJNS5_1CILi128EEES8_NS7_ILi64EEEEEENS_10bfloat16_tEfNS_4arch4Sm80ELb0ELb0ELb1ELb1ELb1ELb0ELb0ELb0ELi2ELi4ELi4ELi4ELb0EEENS1_24CollectiveEpilogueBwdGQAISA_fSD_Li256ELb1ELb1EEENS1_19SingleTileSchedulerILb1ELb0ELb0ELi128EEEEEEEEEvNT_6ParamsE$_ZN4cute3eso3ESOILb0ELb0EJNS_5tupleIJiNS_1CILi512EEEEEENS2_IJiiEEENS3_ILi1024EEEEEC2ERKS5_RKS6_RKS7_) ;  /* 0xfffa5b8000007944 */ /* 0x006fea0003c3ffff */
[----:B------:R2:W5:Y:S04]  /*60470*/  LDL R5, [R1+0x1430] ;  /* 0x0014300001057983 */ /* 0x0005680000100800 */
[----:B-1----:R2:W5:Y:S01]  /*60480*/  LDL.64 R2, [R1+0x1428] ;  /* 0x0014280001027983 */ /* 0x0025620000100a00 */
[----:B------:R-:W-:-:S03]  /*60490*/  MOV R6, 0x604b0 ;  /* 0x000604b000067802 */ /* 0x000fc60000000f00 */
[----:B--2--5:R-:W-:Y:S05]  /*604a0*/  CALL.REL.NOINC `($_ZN7cutlass13device_kernelIN5flash19enable_sm80_to_sm89INS1_16FlashAttnBwdSm80INS1_25CollectiveMainloopBwdSm80ILi2ELi2EN4cute5tupleIJNS5_1CILi128EEES8_NS7_ILi64EEEEEENS_10bfloat16_tEfNS_4arch4Sm80ELb0ELb0ELb1ELb1ELb1ELb0ELb0ELb0ELi2ELi4ELi4ELi4ELb0EEENS1_24CollectiveEpilogueBwdGQAISA_fSD_Li256ELb1ELb1EEENS1_19SingleTileSchedulerILb1ELb0ELb0ELi128EEEEEEEEEvNT_6ParamsE$_ZN4cute5tupleIJNS0_IJNS0_IJNS_1CILi2EEES2_EEES3_NS1_ILi8EEEEEENS0_IJNS0_IJiNS1_ILi512EEEEEENS0_IJiiEEENS1_ILi1024EEEEEEEEC2ERKS5_RKSA_) ;  /* 0xfffaa49000007944 */ /* 0x024fea0003c3ffff */
[----:B------:R1:W5:Y:S04]  /*604b0*/  LDL R4, [R1+0x1430] ;  /* 0x0014300001047983 */ /* 0x0003680000100800 */
[----:B------:R1:W5:Y:S01]  /*604c0*/  LDL.64 R2, [R1+0x1428] ;  /* 0x0014280001027983 */ /* 0x0003620000100a00 */
[----:B------:R-:W-:-:S02]  /*604d0*/  LOP3.LUT R11, R11, 0x180, RZ, 0xc0, !PT ;  /* 0x000001800b0b7812 */ /* 0x000fc400078ec0ff */
[----:B------:R-:W-:Y:S02]  /*604e0*/  MOV R6, 0x60530 ;  /* 0x0006053000067802 */ /* 0x000fe40000000f00 */
        /* <DEDUP_REMOVED lines=11> */
[----:B------:R-:W-:Y:S02]  /*605a0*/  MOV R16, R12 ;  /* 0x0000000c00107202 */ /* 0x000fe40000000f00 */
        /* <DEDUP_REMOVED lines=10> */
[----:B------:R-:W-:-:S03]  /*60650*/  MOV R4, 0x60670 ;  /* 0x0006067000047802 */ /* 0x000fc60000000f00 */
        /* <DEDUP_REMOVED lines=24> */
[----:B-12--5:R-:W-:Y:S05]  /*607e0*/  CALL.REL.NOINC `($_ZN7cutlass13device_kernelIN5flash19enable_sm80_to_sm89INS1_16FlashAttnBwdSm80INS1_25CollectiveMainloopBwdSm80ILi2ELi2EN4cute5tupleIJNS5_1CILi128EEES8_NS7_ILi64EEEEEENS_10bfloat16_tEfNS_4arch4Sm80ELb0ELb0ELb1ELb1ELb1ELb0ELb0ELb0ELi2ELi4ELi4ELi4ELb0EEENS1_24CollectiveEpilogueBwdGQAISA_fSD_Li256ELb1ELb1EEENS1_19SingleTileSchedulerILb1ELb0ELb0ELi128EEEEEEEEEvNT_6ParamsE$_ZN4cute3eso3ESOILb1ELb0EJNS_6LayoutINS_5tupleIJNS3_IJNS_1CILi8EEENS4_ILi1EEEEEENS4_ILi2EEENS3_IJNS4_ILi4EEES8_EEEEEENS3_IJNS3_IJS6_NS4_ILi0EEEEEES5_NS3_IJNS4_ILi32EEENS4_ILi16EEEEEEEEEEENS_10ViewEngineIPN7cutlass10bfloat16_tEEEEEC2ERKSI_RKSN_) ;  /* 0xfffa9bc000007944 */ /* 0x026fea0003c3ffff */
[----:B------:R2:W5:Y:S01]  /*607f0*/  LDL.64 R72, [R1+0x1410] ;  /* 0x0014100001487983 */ /* 0x0005620000100a00 */
[----:B-1----:R-:W-:Y:S01]  /*60800*/  IMAD.MOV.U32 R6, RZ, RZ, R68 ;  /* 0x000000ffff067224 */ /* 0x002fe200078e0044 */
[----:B------:R-:W-:-:S02]  /*60810*/  MOV R3, R69 ;  /* 0x0000004500037202 */ /* 0x000fc40000000f00 */
[----:B------:R-:W-:Y:S02]  /*60820*/  MOV R4, 0x60840 ;  /* 0x0006084000047802 */ /* 0x000fe40000000f00 */
[----:B--2--5:R-:W-:Y:S05]  /*60830*/  CALL.REL.NOINC `($_ZN7cutlass13device_kernelIN5flash19enable_sm80_to_sm89INS1_16FlashAttnBwdSm80INS1_25CollectiveMainloopBwdSm80ILi2ELi2EN4cute5tupleIJNS5_1CILi128EEES8_NS7_ILi64EEEEEENS_10bfloat16_tEfNS_4arch4Sm80ELb0ELb0ELb1ELb1ELb1ELb0ELb0ELb0ELi2ELi4ELi4ELi4ELb0EEENS1_24CollectiveEpilogueBwdGQAISA_fSD_Li256ELb1ELb1EEENS1_19SingleTileSchedulerILb1ELb0ELb0ELi128EEEEEEEEEvNT_6ParamsE$_ZN4cute3eso3ESOILb1ELb0EJNS_6LayoutINS_5tupleIJNS3_IJNS3_IJNS_1CILi4EEENS4_ILi2EEEEEENS4_ILi1EEEEEES6_NS4_ILi8EEEEEENS3_IJNS3_IJNS3_IJS8_NS4_ILi32EEEEEENS4_ILi0EEEEEENS4_ILi64EEES5_EEEEENS_10ViewEngineIPN7cutlass10bfloat16_tEEEEEC2ERKSI_RKSN_) ;  /* 0xfffa885000007944 */ /* 0x024fea0003c3ffff */
[----:B------:R2:W5:Y:S04]  /*60840*/  LDL.64 R70, [R1+0x1410] ;  /* 0x0014100001467983 */ /* 0x0005680000100a00 */
[----:B-1----:R2:W5:Y:S01]  /*60850*/  LD.E.64 R2, [R76.64+0x8] ;  /* 0x000008044c027980 */ /* 0x002562000c101b00 */
[----:B------:R-:W-:Y:S02]  /*60860*/  MOV R9, R66 ;  /* 0x0000004200097202 */ /* 0x000fe40000000f00 */
[----:B------:R-:W-:Y:S02]  /*60870*/  MOV R8, 0x60890 ;  /* 0x0006089000087802 */ /* 0x000fe40000000f00 */
[----:B--2--5:R-:W-:Y:S05]  /*60880*/  CALL.REL.NOINC `($_ZN7cutlass13device_kernelIN5flash19enable_sm80_to_sm89INS1_16FlashAttnBwdSm80INS1_25CollectiveMainloopBwdSm80ILi2ELi2EN4cute5tupleIJNS5_1CILi128EEES8_NS7_ILi64EEEEEENS_10bfloat16_tEfNS_4arch4Sm80ELb0ELb0ELb1ELb1ELb1ELb0ELb0ELb0ELi2ELi4ELi4ELi4ELb0EEENS1_24CollectiveEpilogueBwdGQAISA_fSD_Li256ELb1ELb1EEENS1_19SingleTileSchedulerILb1ELb0ELb0ELi128EEEEEEEEEvNT_6ParamsE$_ZN4cute8smem_ptrIPN7cutlass10bfloat16_tEECI1NS_12iter_adaptorIS3_S4_EEES3_) ;  /* 0xfffaa9b000007944 */ /* 0x024fea0003c3ffff */
[----:B-1----:R1:W5:Y:S01]  /*60890*/  LDL.64 R2, [R1+0x1410] ;  /* 0x0014100001027983 */ /* 0x0023620000100a00 */
[----:B------:R-:W-:-:S03]  /*608a0*/  MOV R6, 0x608c0 ;  /* 0x000608c000067802 */ /* 0x000fc60000000f00 */
[----:B-1---5:R-:W-:Y:S05]  /*608b0*/  CALL.REL.NOINC `($_ZN7cutlass13device_kernelIN5flash19enable_sm80_to_sm89INS1_16FlashAttnBwdSm80INS1_25CollectiveMainloopBwdSm80ILi2ELi2EN4cute5tupleIJNS5_1CILi128EEES8_NS7_ILi64EEEEEENS_10bfloat16_tEfNS_4arch4Sm80ELb0ELb0ELb1ELb1ELb1ELb0ELb0ELb0ELi2ELi4ELi4ELi4ELb0EEENS1_24CollectiveEpilogueBwdGQAISA_fSD_Li256ELb1ELb1EEENS1_19SingleTileSchedulerILb1ELb0ELb0ELi128EEEEEEEEEvNT_6ParamsE$_ZN4cute3eso3ESOILb1ELb0EJNS_6LayoutINS_5tupleIJNS3_IJNS_1CILi8EEENS4_ILi1EEEEEENS4_ILi2EEEEEENS3_IJNS3_IJS6_NS4_ILi0EEEEEENS4_ILi4096EEEEEEEENS_10ViewEngineINS_8smem_ptrIPN7cutlass10bfloat16_tEEEEEEEC2ERKSE_RKSL_) ;  /* 0xfffa98c000007944 */ /* 0x022fea0003c3ffff */
[----:B-1----:R1:W5:Y:S01]  /*608c0*/  LDL.64 R4, [R1+0x1410] ;  /* 0x0014100001047983 */ /* 0x0023620000100a00 */
[----:B------:R-:W-:Y:S01]  /*608d0*/  IMAD.MOV.U32 R6, RZ, RZ, R72 ;  /* 0x000000ffff067224 */ /* 0x000fe200078e0048 */
[----:B------:R-:W-:-:S02]  /*608e0*/  MOV R9, R73 ;  /* 0x0000004900097202 */ /* 0x000fc40000000f00 */
[----:B------:R-:W-:Y:S02]  /*608f0*/  MOV R8, 0x60910 ;  /* 0x0006091000087802 */ /* 0x000fe40000000f00 */
[----:B-1---5:R-:W-:Y:S05]  /*60900*/  CALL.REL.NOINC `($_ZN7cutlass13device_kernelIN5flash19enable_sm80_to_sm89INS1_16FlashAttnBwdSm80INS1_25CollectiveMainloopBwdSm80ILi2ELi2EN4cute5tupleIJNS5_1CILi128EEES8_NS7_ILi64EEEEEENS_10bfloat16_tEfNS_4arch4Sm80ELb0ELb0ELb1ELb1ELb1ELb0ELb0ELb0ELi2ELi4ELi4ELi4ELb0EEENS1_24CollectiveEpilogueBwdGQAISA_fSD_Li256ELb1ELb1EEENS1_19SingleTileSchedulerILb1ELb0ELb0ELi128EEEEEEEEEvNT_6ParamsE$_ZN4cute3eso3ESOILb1ELb0EJNS_6LayoutINS_5tupleIJNS3_IJNS_1CILi8EEENS4_ILi1EEEEEENS4_ILi2EEEEEENS3_IJNS3_IJS6_NS4_ILi0EEEEEES5_EEEEENS_10ViewEngineIPN7cutlass10bfloat16_tEEEEEC2ERKSD_RKSI_) ;  /* 0xfffa9a0000007944 */ /* 0x022fea0003c3ffff */
[----:B------:R2:W5:Y:S01]  /*60910*/  LDL.64 R2, [R1+0x1410] ;  /* 0x0014100001027983 */ /* 0x0005620000100a00 */
[----:B-1----:R-:W-:Y:S02]  /*60920*/  MOV R7, R5 ;  /* 0x0000000500077202 */ /* 0x002fe40000000f00 */
[----:B------:R-:W-:Y:S02]  /*60930*/  MOV R6, 0x60950 ;  /* 0x0006095000067802 */ /* 0x000fe40000000f00 */
[----:B--2--5:R-:W-:Y:S05]  /*60940*/  CALL.REL.NOINC `($_ZN7cutlass13device_kernelIN5flash19enable_sm80_to_sm89INS1_16FlashAttnBwdSm80INS1_25CollectiveMainloopBwdSm80ILi2ELi2EN4cute5tupleIJNS5_1CILi128EEES8_NS7_ILi64EEEEEENS_10bfloat16_tEfNS_4arch4Sm80ELb0ELb0ELb1ELb1ELb1ELb0ELb0ELb0ELi2ELi4ELi4ELi4ELb0EEENS1_24CollectiveEpilogueBwdGQAISA_fSD_Li256ELb1ELb1EEENS1_19SingleTileSchedulerILb1ELb0ELb0ELi128EEEEEEEEEvNT_6ParamsE$_ZN4cute3eso3ESOILb1ELb0EJNS_6LayoutINS_5tupleIJNS3_IJNS_1CILi8EEENS4_ILi1EEEEEENS3_IJNS4_ILi2EEEEEEEEENS3_IJNS3_IJS6_NS4_ILi0EEEEEENS3_IJNS4_ILi4096EEEEEEEEEEENS_10ViewEngineINS_8smem_ptrIPN7cutlass10bfloat16_tEEEEEEEC2ERKSG_RKSN_) ;  /* 0xfffa960000007944 */ /* 0x024fea0003c3ffff */
[----:B------:R2:W5:Y:S01]  /*60950*/  LDL.64 R6, [R1+0x1410] ;  /* 0x0014100001067983 */ /* 0x0005620000100a00 */
[----:B-1----:R-:W-:Y:S02]  /*60960*/  MOV R5, R3 ;  /* 0x0000000300057202 */ /* 0x002fe40000000f00 */
[----:B------:R-:W-:Y:S02]  /*60970*/  MOV R4, 0x60990 ;  /* 0x0006099000047802 */ /* 0x000fe40000000f00 */
[----:B--2--5:R-:W-:Y:S05]  /*60980*/  CALL.REL.NOINC `($_ZN7cutlass13device_kernelIN5flash19enable_sm80_to_sm89INS1_16FlashAttnBwdSm80INS1_25CollectiveMainloopBwdSm80ILi2ELi2EN4cute5tupleIJNS5_1CILi128EEES8_NS7_ILi64EEEEEENS_10bfloat16_tEfNS_4arch4Sm80ELb0ELb0ELb1ELb1ELb1ELb0ELb0ELb0ELi2ELi4ELi4ELi4ELb0EEENS1_24CollectiveEpilogueBwdGQAISA_fSD_Li256ELb1ELb1EEENS1_19SingleTileSchedulerILb1ELb0ELb0ELi128EEEEEEEEEvNT_6ParamsE$_ZN4cute3eso3ESOILb1ELb0EJNS_6LayoutINS_5tupleIJNS3_IJNS_1CILi8EEENS4_ILi1EEEEEENS3_IJNS4_ILi2EEEEEEEEENS3_IJNS3_IJS6_NS4_ILi0EEEEEENS3_IJS5_EEEEEEEENS_10ViewEngineIPN7cutlass10bfloat16_tEEEEEC2ERKSF_RKSK_) ;  /* 0xfffa96d000007944 */ /* 0x024fea0003c3ffff */
[----:B-1----:R1:W5:Y:S01]  /*60990*/  LDL.64 R2, [R1+0x1410] ;  /* 0x0014100001027983 */ /* 0x0023620000100a00 */
[----:B------:R-:W-:-:S03]  /*609a0*/  MOV R8, 0x609c0 ;  /* 0x000609c000087802 */ /* 0x000fc60000000f00 */
[----:B-1---5:R-:W-:Y:S05]  /*609b0*/  CALL.REL.NOINC `($_ZN7cutlass13device_kernelIN5flash19enable_sm80_to_sm89INS1_16FlashAttnBwdSm80INS1_25CollectiveMainloopBwdSm80ILi2ELi2EN4cute5tupleIJNS5_1CILi128EEES8_NS7_ILi64EEEEEENS_10bfloat16_tEfNS_4arch4Sm80ELb0ELb0ELb1ELb1ELb1ELb0ELb0ELb0ELi2ELi4ELi4ELi4ELb0EEENS1_24CollectiveEpilogueBwdGQAISA_fSD_Li256ELb1ELb1EEENS1_19SingleTileSchedulerILb1ELb0ELb0ELi128EEEEEEEEEvNT_6ParamsE$_ZN4cute3eso3ESOILb1ELb0EJNS_6LayoutINS_5tupleIJNS3_IJNS3_IJNS_1CILi8EEENS4_ILi1EEEEEES6_EEENS3_IJNS3_IJS6_S6_EEENS4_ILi2EEEEEEEEENS3_IJNS3_IJNS3_IJS6_NS4_ILi0EEEEEESD_EEENS3_IJNS3_IJSD_SD_EEES5_EEEEEEEENS_10ViewEngineIPN7cutlass10bfloat16_tEEEEEC2ERKSJ_RKSO_) ;  /* 0xfffa886000007944 */ /* 0x022fea0003c3ffff */
[----:B-1----:R1:W5:Y:S01]  /*609c0*/  LDL.64 R4, [R1+0x1410] ;  /* 0x0014100001047983 */ /* 0x0023620000100a00 */
[----:B------:R-:W-:-:S03]  /*609d0*/  MOV R8, 0x609f0 ;  /* 0x000609f000087802 */ /* 0x000fc60000000f00 */
[----:B-1---5:R-:W-:Y:S05]  /*609e0*/  CALL.REL.NOINC `($_ZN7cutlass13device_kernelIN5flash19enable_sm80_to_sm89INS1_16FlashAttnBwdSm80INS1_25CollectiveMainloopBwdSm80ILi2ELi2EN4cute5tupleIJNS5_1CILi128EEES8_NS7_ILi64EEEEEENS_10bfloat16_tEfNS_4arch4Sm80ELb0ELb0ELb1ELb1ELb1ELb0ELb0ELb0ELi2ELi4ELi4ELi4ELb0EEENS1_24CollectiveEpilogueBwdGQAISA_fSD_Li256ELb1ELb1EEENS1_19SingleTileSchedulerILb1ELb0ELb0ELi128EEEEEEEEEvNT_6ParamsE$_ZN4cute3eso3ESOILb1ELb0EJNS_6LayoutINS_5tupleIJNS3_IJNS3_IJNS_1CILi8EEENS4_ILi1EEEEEES6_EEENS3_IJNS3_IJS6_S6_EEENS4_ILi2EEEEEEEEENS3_IJNS3_IJNS3_IJS6_NS4_ILi0EEEEEESD_EEENS3_IJNS3_IJSD_SD_EEENS4_ILi4096EEEEEEEEEEENS_10ViewEngineINS_8smem_ptrIPN7cutlass10bfloat16_tEEEEEEEC2ERKSK_RKSR_) ;  /* 0xfffa875000007944 */ /* 0x022fea0003c3ffff */
[----:B-1----:R1:W5:Y:S01]  /*609f0*/  LDL.64 R2, [R1+0x1410] ;  /* 0x0014100001027983 */ /* 0x0023620000100a00 */
[----:B------:R-:W-:Y:S01]  /*60a00*/  IMAD.MOV.U32 R6, RZ, RZ, R4 ;  /* 0x000000ffff067224 */ /* 0x000fe200078e0004 */
[----:B------:R-:W-:-:S02]  /*60a10*/  MOV R9, R5 ;  /* 0x0000000500097202 */ /* 0x000fc40000000f00 */
[----:B------:R-:W-:Y:S02]  /*60a20*/  MOV R8, 0x60a40 ;  /* 0x00060a4000087802 */ /* 0x000fe40000000f00 */
[----:B-1---5:R-:W-:Y:S05]  /*60a30*/  CALL.REL.NOINC `($_ZN7cutlass13device_kernelIN5flash19enable_sm80_to_sm89INS1_16FlashAttnBwdSm80INS1_25CollectiveMainloopBwdSm80ILi2ELi2EN4cute5tupleIJNS5_1CILi128EEES8_NS7_ILi64EEEEEENS_10bfloat16_tEfNS_4arch4Sm80ELb0ELb0ELb1ELb1ELb1ELb0ELb0ELb0ELi2ELi4ELi4ELi4ELb0EEENS1_24CollectiveEpilogueBwdGQAISA_fSD_Li256ELb1ELb1EEENS1_19SingleTileSchedulerILb1ELb0ELb0ELi128EEEEEEEEEvNT_6ParamsE$_ZN4cute3eso3ESOILb1ELb0EJNS_6LayoutINS_5tupleIJNS3_IJNS_1CILi8EEENS4_ILi1EEEEEENS4_ILi2EEEEEENS3_IJNS3_IJS6_NS4_ILi0EEEEEES5_EEEEENS_10ViewEngineIPN7cutlass10bfloat16_tEEEEEC2ERKSD_RKSI_) ;  /* 0xfffa98d000007944 */ /* 0x022fea0003c3ffff */
[----:B------:R2:W5:Y:S01]  /*60a40*/  LDL.64 R14, [R1+0x1410] ;  /* 0x00141000010e7983 */ /* 0x0005620000100a00 */
[----:B------:R-:W-:Y:S02]  /*60a50*/  MOV R9, R66 ;  /* 0x0000004200097202 */ /* 0x000fe40000000f00 */
[----:B------:R-:W-:Y:S02]  /*60a60*/  MOV R8, 0x60a80 ;  /* 0x00060a8000087802 */ /* 0x000fe40000000f00 */
[----:B-12--5:R-:W-:Y:S05]  /*60a70*/  CALL.REL.NOINC `($_ZN7cutlass13device_kernelIN5flash19enable_sm80_to_sm89INS1_16FlashAttnBwdSm80INS1_25CollectiveMainloopBwdSm80ILi2ELi2EN4cute5tupleIJNS5_1CILi128EEES8_NS7_ILi64EEEEEENS_10bfloat16_tEfNS_4arch4Sm80ELb0ELb0ELb1ELb1ELb1ELb0ELb0ELb0ELi2ELi4ELi4ELi4ELb0EEENS1_24CollectiveEpilogueBwdGQAISA_fSD_Li256ELb1ELb1EEENS1_19SingleTileSchedulerILb1ELb0ELb0ELi128EEEEEEEEEvNT_6ParamsE$_ZN4cute8smem_ptrIPN7cutlass10bfloat16_tEECI1NS_12iter_adaptorIS3_S4_EEES3_) ;  /* 0xfffaa7c000007944 */ /* 0x026fea0003c3ffff */
[----:B-1----:R1:W5:Y:S01]  /*60a80*/  LDL.64 R2, [R1+0x1410] ;  /* 0x0014100001027983 */ /* 0x0023620000100a00 */
[----:B------:R-:W-:-:S03]  /*60a90*/  MOV R6, 0x60ab0 ;  /* 0x00060ab000067802 */ /* 0x000fc60000000f00 */
        /* <DEDUP_REMOVED lines=50> */
[----:B-1----:R-:W-:-:S03]  /*60dc0*/  MOV R4, 0x60de0 ;  /* 0x00060de000047802 */ /* 0x002fc60000000f00 */
[----:B--2--5:R-:W-:Y:S05]  /*60dd0*/  CALL.REL.NOINC `($_ZN7cutlass13device_kernelIN5flash19enable_sm80_to_sm89INS1_16FlashAttnBwdSm80INS1_25CollectiveMainloopBwdSm80ILi2ELi2EN4cute5tupleIJNS5_1CILi128EEES8_NS7_ILi64EEEEEENS_10bfloat16_tEfNS_4arch4Sm80ELb0ELb0ELb1ELb1ELb1ELb0ELb0ELb0ELi2ELi4ELi4ELi4ELb0EEENS1_24CollectiveEpilogueBwdGQAISA_fSD_Li256ELb1ELb1EEENS1_19SingleTileSchedulerILb1ELb0ELb0ELi128EEEEEEEEEvNT_6ParamsE$_ZN4cute3eso3ESOILb1ELb0EJNS_6LayoutINS_5tupleIJNS3_IJNS_1CILi4EEENS4_ILi1EEEEEEEEENS3_IJNS3_IJS6_NS4_ILi0EEEEEEEEEEENS_10ViewEngineIPjEEEEC2ERKSC_RKSF_) ;  /* 0xfffa8f1000007944 */ /* 0x024fea0003c3ffff */
[----:B------:R2:W5:Y:S01]  /*60de0*/  LDL.64 R8, [R1+0x1410] ;  /* 0x0014100001087983 */ /* 0x0005620000100a00 */
[----:B------:R-:W-:-:S02]  /*60df0*/  MOV R4, R6 ;  /* 0x0000000600047202 */ /* 0x000fc40000000f00 */
[----:B-1----:R-:W-:Y:S02]  /*60e00*/  MOV R2, 0x60e20 ;  /* 0x00060e2000027802 */ /* 0x002fe40000000f00 */
[----:B--2--5:R-:W-:Y:S05]  /*60e10*/  CALL.REL.NOINC `($_ZN7cutlass13device_kernelIN5flash19enable_sm80_to_sm89INS1_16FlashAttnBwdSm80INS1_25CollectiveMainloopBwdSm80ILi2ELi2EN4cute5tupleIJNS5_1CILi128EEES8_NS7_ILi64EEEEEENS_10bfloat16_tEfNS_4arch4Sm80ELb0ELb0ELb1ELb1ELb1ELb0ELb0ELb0ELi2ELi4ELi4ELi4ELb0EEENS1_24CollectiveEpilogueBwdGQAISA_fSD_Li256ELb1ELb1EEENS1_19SingleTileSchedulerILb1ELb0ELb0ELi128EEEEEEEEEvNT_6ParamsE$_ZN73_INTERNAL_24fd9406_37_flash_bwd_hdim64_bf16_softcap_sm80_cu_3fbc093a_291824__cvta_generic_to_sharedEPKv) ;  /* 0xfffaa52000007944 */ /* 0x024fea0003c3ffff */
        /* <DEDUP_REMOVED lines=59> */
[----:B------:R-:W1:Y:S04]  /*611d0*/  LDSM.16.M88.4 R4, [R4] ;  /* 0x000000000404783b */ /* 0x000e680000000200 */
[----:B-1----:R1:W-:Y:S04]  /*611e0*/  ST.E [R8.64], R4 ;  /* 0x0000000408007985 */ /* 0x0023e8000c101904 */
[----:B------:R1:W-:Y:S04]  /*611f0*/  ST.E [R8.64+0x4], R5 ;  /* 0x0000040508007985 */ /* 0x0003e8000c101904 */
[----:B------:R1:W-:Y:S04]  /*61200*/  ST.E [R8.64+0x8], R6 ;  /* 0x0000080608007985 */ /* 0x0003e8000c101904 */
[----:B------:R1:W-:Y:S04]  /*61210*/  ST.E [R8.64+0xc], R7 ;  /* 0x00000c0708007985 */ /* 0x0003e8000c101904 */
[----:B------:R1:W5:Y:S01]  /*61220*/  LD.E R3, [R74.64] ;  /* 0x000000044a037980 */ /* 0x000362000c101900 */
[----:B------:R-:W-:-:S03]  /*61230*/  MOV R10, 0x61250 ;  /* 0x00061250000a7802 */ /* 0x000fc60000000f00 */
[----:B-1---5:R-:W-:Y:S05]  /*61240*/  CALL.REL.NOINC `($_ZN7cutlass13device_kernelIN5flash19enable_sm80_to_sm89INS1_16FlashAttnBwdSm80INS1_25CollectiveMainloopBwdSm80ILi2ELi2EN4cute5tupleIJNS5_1CILi128EEES8_NS7_ILi64EEEEEENS_10bfloat16_tEfNS_4arch4Sm80ELb0ELb0ELb1ELb1ELb1ELb0ELb0ELb0ELi2ELi4ELi4ELi4ELb0EEENS1_24CollectiveEpilogueBwdGQAISA_fSD_Li256ELb1ELb1EEENS1_19SingleTileSchedulerILb1ELb0ELb0ELi128EEEEEEEEEvNT_6ParamsE$_ZZN4cute5sliceINS_5tupleIJNS_10UnderscoreES2_NS_1CILi0EEEEEENS1_IJNS1_IJNS3_ILi1EEES4_EEEiNS3_ILi1024EEEEEEEEDaRKT_RKT0_ENKUlRKT_RKT0_E_clIS2_iEEDaSI_SL_) ;  /* 0xfffab81000007944 */ /* 0x022fea0003c3ffff */
[----:B------:R-:W-:Y:S02]  /*61250*/  MOV R4, 0x61270 ;  /* 0x0006127000047802 */ /* 0x000fe40000000f00 */
[----:B-1---5:R-:W-:Y:S05]  /*61260*/  CALL.REL.NOINC `($_ZN7cutlass13device_kernelIN5flash19enable_sm80_to_sm89INS1_16FlashAttnBwdSm80INS1_25CollectiveMainloopBwdSm80ILi2ELi2EN4cute5tupleIJNS5_1CILi128EEES8_NS7_ILi64EEEEEENS_10bfloat16_tEfNS_4arch4Sm80ELb0ELb0ELb1ELb1ELb1ELb0ELb0ELb0ELi2ELi4ELi4ELi4ELb0EEENS1_24CollectiveEpilogueBwdGQAISA_fSD_Li256ELb1ELb1EEENS1_19SingleTileSchedulerILb1ELb0ELb0ELi128EEEEEEEEEvNT_6ParamsE$_ZZN4cute12filter_tupleINS_5tupleIJNS_10UnderscoreES2_NS_1CILi0EEEEEENS1_IJNS1_IJNS3_ILi1EEES4_EEEiNS3_ILi1024EEEEEEZNS_5sliceIS5_S9_EEDaRKT_RKT0_EUlRKT_RKT0_E_EEDaSD_SG_OT1_ENKUlDpSJ_E_clIJNS1_IJS7_EEENS1_IJiEEENS1_IJEEEEEEDaSQ_) ;  /* 0xfffaa42000007944 */ /* 0x022fea0003c3ffff */
[----:B------:R-:W-:Y:S02]  /*61270*/  MOV R6, 0x61290 ;  /* 0x0006129000067802 */ /* 0x000fe40000000f00 */
[----:B-1---5:R-:W-:Y:S05]  /*61280*/  CALL.REL.NOINC `($_ZN7cutlass13device_kernelIN5flash19enable_sm80_to_sm89INS1_16FlashAttnBwdSm80INS1_25CollectiveMainloopBwdSm80ILi2ELi2EN4cute5tupleIJNS5_1CILi128EEES8_NS7_ILi64EEEEEENS_10bfloat16_tEfNS_4arch4Sm80ELb0ELb0ELb1ELb1ELb1ELb0ELb0ELb0ELi2ELi4ELi4ELi4ELb0EEENS1_24CollectiveEpilogueBwdGQAISA_fSD_Li256ELb1ELb1EEENS1_19SingleTileSchedulerILb1ELb0ELb0ELi128EEEEEEEEEvNT_6ParamsE$_ZN4cute5tupleIJNS0_IJNS0_IJNS_1CILi8EEENS1_ILi1EEEEEENS1_ILi2EEEEEENS0_IJNS0_IJS3_NS1_ILi0EEEEEEiEEEEEC2ERKS6_RKS9_) ;  /* 0xfffa97e000007944 */ /* 0x022fea0003c3ffff */
[----:B-1----:R1:W5:Y:S01]  /*61290*/  LDL R3, [R1+0x1410] ;  /* 0x0014100001037983 */ /* 0x0023620000100800 */
[----:B------:R-:W-:-:S03]  /*612a0*/  MOV R6, 0x612c0 ;  /* 0x000612c000067802 */ /* 0x000fc60000000f00 */
[----:B-1---5:R-:W-:Y:S05]  /*612b0*/  CALL.REL.NOINC `($_ZN7cutlass13device_kernelIN5flash19enable_sm80_to_sm89INS1_16FlashAttnBwdSm80INS1_25CollectiveMainloopBwdSm80ILi2ELi2EN4cute5tupleIJNS5_1CILi128EEES8_NS7_ILi64EEEEEENS_10bfloat16_tEfNS_4arch4Sm80ELb0ELb0ELb1ELb1ELb1ELb0ELb0ELb0ELi2ELi4ELi4ELi4ELb0EEENS1_24CollectiveEpilogueBwdGQAISA_fSD_Li256ELb1ELb1EEENS1_19SingleTileSchedulerILb1ELb0ELb0ELi128EEEEEEEEEvNT_6ParamsE$_ZN4cute3eso3ESOILb0ELb1EJNS_6LayoutINS_5tupleIJNS3_IJNS_1CILi8EEENS4_ILi1EEEEEENS4_ILi2EEEEEENS3_IJNS3_IJS6_NS4_ILi0EEEEEEiEEEEESA_EEC2ERKSD_RKSA_) ;  /* 0xfffa609000007944 */ /* 0x022fea0003c3ffff */
[----:B------:R2:W5:Y:S04]  /*612c0*/  LDL R4, [R1+0x1410] ;  /* 0x0014100001047983 */ /* 0x0005680000100800 */
[----:B-1----:R2:W5:Y:S01]  /*612d0*/  LD.E.64 R2, [R74.64+0x8] ;  /* 0x000008044a027980 */ /* 0x002562000c101b00 */
[----:B------:R-:W-:-:S02]  /*612e0*/  MOV R9, R66 ;  /* 0x0000004200097202 */ /* 0x000fc40000000f00 */
[----:B------:R-:W-:Y:S02]  /*612f0*/  MOV R8, 0x61310 ;  /* 0x0006131000087802 */ /* 0x000fe40000000f00 */
[----:B--2--5:R-:W-:Y:S05]  /*61300*/  CALL.REL.NOINC `($_ZN7cutlass13device_kernelIN5flash19enable_sm80_to_sm89INS1_16FlashAttnBwdSm80INS1_25CollectiveMainloopBwdSm80ILi2ELi2EN4cute5tupleIJNS5_1CILi128EEES8_NS7_ILi64EEEEEENS_10bfloat16_tEfNS_4arch4Sm80ELb0ELb0ELb1ELb1ELb1ELb0ELb0ELb0ELi2ELi4ELi4ELi4ELb0EEENS1_24CollectiveEpilogueBwdGQAISA_fSD_Li256ELb1ELb1EEENS1_19SingleTileSchedulerILb1ELb0ELb0ELi128EEEEEEEEEvNT_6ParamsE$_ZN4cute8smem_ptrIPN7cutlass10bfloat16_tEECI1NS_12iter_adaptorIS3_S4_EEES3_) ;  /* 0xfffa9f3000007944 */ /* 0x024fea0003c3ffff */
[----:B-1----:R-:W2:Y:S01]  /*61310*/  LDL.64 R2, [R1+0x1410] ;  /* 0x0014100001027983 */ /* 0x002ea20000100a00 */
[----:B------:R-:W-:Y:S02]  /*61320*/  MOV R6, R4 ;  /* 0x0000000400067202 */ /* 0x000fe40000000f00 */
[----:B------:R-:W-:Y:S01]  /*61330*/  MOV R4, 0x61360 ;  /* 0x0006136000047802 */ /* 0x000fe20000000f00 */
[----:B--2---:R1:W-:Y:S04]  /*61340*/  STL.64 [R1+0x1448], R2 ;  /* 0x0014480201007387 */ /* 0x0043e80000100a00 */
[----:B-1----:R-:W-:Y:S05]  /*61350*/  CALL.REL.NOINC `($_ZN7cutlass13device_kernelIN5flash19enable_sm80_to_sm89INS1_16FlashAttnBwdSm80INS1_25CollectiveMainloopBwdSm80ILi2ELi2EN4cute5tupleIJNS5_1CILi128EEES8_NS7_ILi64EEEEEENS_10bfloat16_tEfNS_4arch4Sm80ELb0ELb0ELb1ELb1ELb1ELb0ELb0ELb0ELi2ELi4ELi4ELi4ELb0EEENS1_24CollectiveEpilogueBwdGQAISA_fSD_Li256ELb1ELb1EEENS1_19SingleTileSchedulerILb1ELb0ELb0ELi128EEEEEEEEEvNT_6ParamsE$_ZN4cute3eso3ESOILb0ELb0EJNS_6LayoutINS_5tupleIJNS3_IJNS_1CILi8EEENS4_ILi1EEEEEENS4_ILi2EEEEEENS3_IJNS3_IJS6_NS4_ILi0EEEEEEiEEEEENS_10ViewEngineINS_8smem_ptrIPN7cutlass10bfloat16_tEEEEEEEC2ERKSD_RKSK_) ;  /* 0xfffa53c000007944 */ /* 0x002fea0003c3ffff */
[----:B-1----:R1:W5:Y:S04]  /*61360*/  LDL R8, [R1+0x1410] ;  /* 0x0014100001087983 */ /* 0x0023680000100800 */
[----:B------:R1:W5:Y:S01]  /*61370*/  LDL.64 R12, [R1+0x1418] ;  /* 0x00141800010c7983 */ /* 0x0003620000100a00 */
[----:B------:R-:W-:Y:S01]  /*61380*/  IMAD.MOV.U32 R10, RZ, RZ, R70 ;  /* 0x000000ffff0a7224 */ /* 0x000fe200078e0046 */
[----:B------:R-:W-:-:S02]  /*61390*/  MOV R11, R71 ;  /* 0x00000047000b7202 */ /* 0x000fc40000000f00 */
[----:B------:R-:W-:Y:S02]  /*613a0*/  MOV R6, 0x613c0 ;  /* 0x000613c000067802 */ /* 0x000fe40000000f00 */
[----:B-1---5:R-:W-:Y:S05]  /*613b0*/  CALL.REL.NOINC `($_ZN7cutlass13device_kernelIN5flash19enable_sm80_to_sm89INS1_16FlashAttnBwdSm80INS1_25CollectiveMainloopBwdSm80ILi2ELi2EN4cute5tupleIJNS5_1CILi128EEES8_NS7_ILi64EEEEEENS_10bfloat16_tEfNS_4arch4Sm80ELb0ELb0ELb1ELb1ELb1ELb0ELb0ELb0ELi2ELi4ELi4ELi4ELb0EEENS1_24CollectiveEpilogueBwdGQAISA_fSD_Li256ELb1ELb1EEENS1_19SingleTileSchedulerILb1ELb0ELb0ELi128EEEEEEEEEvNT_6ParamsE$_ZN4cute3eso3ESOILb1ELb0EJNS_6LayoutINS_5tupleIJNS3_IJNS3_IJNS_1CILi4EEENS4_ILi2EEEEEENS4_ILi1EEEEEES6_EEENS3_IJNS3_IJNS3_IJS8_NS4_ILi32EEEEEENS4_ILi0EEEEEENS4_ILi64EEEEEEEENS_10ViewEngineIPN7cutlass10bfloat16_tEEEEEC2ERKSH_RKSM_) ;  /* 0xfffa7c5000007944 */ /* 0x022fea0003c3ffff */
[----:B------:R2:W5:Y:S01]  /*613c0*/  LDL.64 R4, [R1+0x1410] ;  /* 0x0014100001047983 */ /* 0x0005620000100a00 */
[----:B------:R-:W-:Y:S02]  /*613d0*/  MOV R3, R8 ;  /* 0x0000000800037202 */ /* 0x000fe40000000f00 */
[----:B------:R-:W-:Y:S02]  /*613e0*/  MOV R6, 0x61400 ;  /* 0x0006140000067802 */ /* 0x000fe40000000f00 */
[----:B-12--5:R-:W-:Y:S05]  /*613f0*/  CALL.REL.NOINC `($_ZN7cutlass13device_kernelIN5flash19enable_sm80_to_sm89INS1_16FlashAttnBwdSm80INS1_25CollectiveMainloopBwdSm80ILi2ELi2EN4cute5tupleIJNS5_1CILi128EEES8_NS7_ILi64EEEEEENS_10bfloat16_tEfNS_4arch4Sm80ELb0ELb0ELb1ELb1ELb1ELb0ELb0ELb0ELi2ELi4ELi4ELi4ELb0EEENS1_24CollectiveEpilogueBwdGQAISA_fSD_Li256ELb1ELb1EEENS1_19SingleTileSchedulerILb1ELb0ELb0ELi128EEEEEEEEEvNT_6ParamsE$_ZZN4cute4takeILi1ELi2ENS_5tupleIJNS1_IJNS_1CILi1EEENS2_ILi0EEEEEEiEEEEEDaRKT1_ENKUlDpRKT_E_clIJiEEEDaSD_) ;  /* 0xfffab3c000007944 */ /* 0x026fea0003c3ffff */
[----:B------:R-:W-:Y:S02]  /*61400*/  MOV R6, 0x61420 ;  /* 0x0006142000067802 */ /* 0x000fe40000000f00 */
[----:B-1---5:R-:W-:Y:S05]  /*61410*/  CALL.REL.NOINC `($_ZN7cutlass13device_kernelIN5flash19enable_sm80_to_sm89INS1_16FlashAttnBwdSm80INS1_25CollectiveMainloopBwdSm80ILi2ELi2EN4cute5tupleIJNS5_1CILi128EEES8_NS7_ILi64EEEEEENS_10bfloat16_tEfNS_4arch4Sm80ELb0ELb0ELb1ELb1ELb1ELb0ELb0ELb0ELi2ELi4ELi4ELi4ELb0EEENS1_24CollectiveEpilogueBwdGQAISA_fSD_Li256ELb1ELb1EEENS1_19SingleTileSchedulerILb1ELb0ELb0ELi128EEEEEEEEEvNT_6ParamsE$_ZN4cute3eso3ESOILb1ELb0EJNS_5tupleIJNS_1CILi1EEENS3_ILi0EEEEEENS2_IJiEEEEEC2ERKS6_RKS7_) ;  /* 0xfffa74f000007944 */ /* 0x022fea0003c3ffff */
[----:B-1----:R1:W5:Y:S01]  /*61420*/  LDL R3, [R1+0x1410] ;  /* 0x0014100001037983 */ /* 0x0023620000100800 */
[----:B------:R-:W-:-:S03]  /*61430*/  MOV R6, 0x61450 ;  /* 0x0006145000067802 */ /* 0x000fc60000000f00 */
[----:B-1---5:R-:W-:Y:S05]  /*61440*/  CALL.REL.NOINC `($_ZN7cutlass13device_kernelIN5flash19enable_sm80_to_sm89INS1_16FlashAttnBwdSm80INS1_25CollectiveMainloopBwdSm80ILi2ELi2EN4cute5tupleIJNS5_1CILi128EEES8_NS7_ILi64EEEEEENS_10bfloat16_tEfNS_4arch4Sm80ELb0ELb0ELb1ELb1ELb1ELb0ELb0ELb0ELi2ELi4ELi4ELi4ELb0EEENS1_24CollectiveEpilogueBwdGQAISA_fSD_Li256ELb1ELb1EEENS1_19SingleTileSchedulerILb1ELb0ELb0ELi128EEEEEEEEEvNT_6ParamsE$_ZN4cute5tupleIJNS0_IJNS0_IJNS_1CILi8EEENS1_ILi1EEEEEENS0_IJNS1_ILi2EEEEEEEEENS0_IJNS0_IJS3_NS1_ILi0EEEEEENS0_IJiEEEEEEEEC2ERKS7_RKSB_) ;  /* 0xfffa95e000007944 */ /* 0x022fea0003c3ffff */
[----:B------:R2:W5:Y:S01]  /*61450*/  LDL R8, [R1+0x1410] ;  /* 0x0014100001087983 */ /* 0x0005620000100800 */
[----:B------:R-:W-:-:S03]  /*61460*/  MOV R6, 0x61490 ;  /* 0x0006149000067802 */ /* 0x000fc60000000f00 */
[----:B------:R2:W-:Y:S04]  /*61470*/  STL.64 [R1+0x1448], R12 ;  /* 0x0014480c01007387 */ /* 0x0005e80000100a00 */
[----:B-12--5:R-:W-:Y:S05]  /*61480*/  CALL.REL.NOINC `($_ZN7cutlass13device_kernelIN5flash19enable_sm80_to_sm89INS1_16FlashAttnBwdSm80INS1_25CollectiveMainloopBwdSm80ILi2ELi2EN4cute5tupleIJNS5_1CILi128EEES8_NS7_ILi64EEEEEENS_10bfloat16_tEfNS_4arch4Sm80ELb0ELb0ELb1ELb1ELb1ELb0ELb0ELb0ELi2ELi4ELi4ELi4ELb0EEENS1_24CollectiveEpilogueBwdGQAISA_fSD_Li256ELb1ELb1EEENS1_19SingleTileSchedulerILb1ELb0ELb0ELi128EEEEEEEEEvNT_6ParamsE$_ZN4cute3eso3ESOILb0ELb0EJNS_6LayoutINS_5tupleIJNS3_IJNS_1CILi8EEENS4_ILi1EEEEEENS3_IJNS4_ILi2EEEEEEEEENS3_IJNS3_IJS6_NS4_ILi0EEEEEENS3_IJiEEEEEEEENS_10ViewEngineINS_8smem_ptrIPN7cutlass10bfloat16_tEEEEEEEC2ERKSF_RKSM_) ;  /* 0xfffa522000007944 */ /* 0x026fea0003c3ffff */
[----:B-1----:R1:W5:Y:S04]  /*61490*/  LDL R8, [R1+0x1410] ;  /* 0x0014100001087983 */ /* 0x0023680000100800 */
[----:B------:R1:W5:Y:S01]  /*614a0*/  LDL.64 R14, [R1+0x1418] ;  /* 0x00141800010e7983 */ /* 0x0003620000100a00 */
[----:B------:R-:W-:-:S03]  /*614b0*/  MOV R6, 0x614d0 ;  /* 0x000614d000067802 */ /* 0x000fc60000000f00 */
[----:B-1---5:R-:W-:Y:S05]  /*614c0*/  CALL.REL.NOINC `($_ZN7cutlass13device_kernelIN5flash19enable_sm80_to_sm89INS1_16FlashAttnBwdSm80INS1_25CollectiveMainloopBwdSm80ILi2ELi2EN4cute5tupleIJNS5_1CILi128EEES8_NS7_ILi64EEEEEENS_10bfloat16_tEfNS_4arch4Sm80ELb0ELb0ELb1ELb1ELb1ELb0ELb0ELb0ELi2ELi4ELi4ELi4ELb0EEENS1_24CollectiveEpilogueBwdGQAISA_fSD_Li256ELb1ELb1EEENS1_19SingleTileSchedulerILb1ELb0ELb0ELi128EEEEEEEEEvNT_6ParamsE$_ZN4cute3eso3ESOILb1ELb0EJNS_6LayoutINS_5tupleIJNS3_IJNS3_IJNS_1CILi4EEENS4_ILi2EEEEEENS4_ILi1EEEEEENS3_IJS6_EEEEEENS3_IJNS3_IJNS3_IJS8_NS4_ILi32EEEEEENS4_ILi0EEEEEENS3_IJNS4_ILi64EEEEEEEEEEENS_10ViewEngineIPN7cutlass10bfloat16_tEEEEEC2ERKSJ_RKSO_) ;  /* 0xfffa7b0000007944 */ /* 0x022fea0003c3ffff */
[----:B-1----:R1:W5:Y:S01]  /*614d0*/  LDL.64 R2, [R1+0x1410] ;  /* 0x0014100001027983 */ /* 0x0023620000100a00 */
[----:B------:R-:W-:-:S03]  /*614e0*/  MOV R6, 0x61500 ;  /* 0x0006150000067802 */ /* 0x000fc60000000f00 */
[----:B-1---5:R-:W-:Y:S05]  /*614f0*/  CALL.REL.NOINC `($_ZN7cutlass13device_kernelIN5flash19enable_sm80_to_sm89INS1_16FlashAttnBwdSm80INS1_25CollectiveMainloopBwdSm80ILi2ELi2EN4cute5tupleIJNS5_1CILi128EEES8_NS7_ILi64EEEEEENS_10bfloat16_tEfNS_4arch4Sm80ELb0ELb0ELb1ELb1ELb1ELb0ELb0ELb0ELi2ELi4ELi4ELi4ELb0EEENS1_24CollectiveEpilogueBwdGQAISA_fSD_Li256ELb1ELb1EEENS1_19SingleTileSchedulerILb1ELb0ELb0ELi128EEEEEEEEEvNT_6ParamsE$_ZN4cute3eso3ESOILb1ELb0EJNS_6LayoutINS_5tupleIJNS3_IJNS3_IJNS3_IJNS_1CILi4EEENS4_ILi2EEEEEENS4_ILi1EEEEEES8_EEENS3_IJNS3_IJNS3_IJS8_S8_EEES8_EEES6_EEEEEENS3_IJNS3_IJNS3_IJNS3_IJS8_NS4_ILi32EEEEEENS4_ILi0EEEEEESH_EEENS3_IJNS3_IJNS3_IJSH_SH_EEESH_EEENS4_ILi64EEEEEEEEEEENS_10ViewEngineIPN7cutlass10bfloat16_tEEEEEC2ERKSP_RKSU_) ;  /* 0xfffa79c000007944 */ /* 0x022fea0003c3ffff */
[----:B------:R2:W5:Y:S01]  /*61500*/  LDL.64 R10, [R1+0x1410] ;  /* 0x00141000010a7983 */ /* 0x0005620000100a00 */
[----:B-1----:R-:W-:Y:S02]  /*61510*/  MOV R3, R8 ;  /* 0x0000000800037202 */ /* 0x002fe40000000f00 */
[----:B------:R-:W-:Y:S02]  /*61520*/  MOV R4, 0x61540 ;  /* 0x0006154000047802 */ /* 0x000fe40000000f00 */
[----:B--2--5:R-:W-:Y:S05]  /*61530*/  CALL.REL.NOINC `($_ZN7cutlass13device_kernelIN5flash19enable_sm80_to_sm89INS1_16FlashAttnBwdSm80INS1_25CollectiveMainloopBwdSm80ILi2ELi2EN4cute5tupleIJNS5_1CILi128EEES8_NS7_ILi64EEEEEENS_10bfloat16_tEfNS_4arch4Sm80ELb0ELb0ELb1ELb1ELb1ELb0ELb0ELb0ELi2ELi4ELi4ELi4ELb0EEENS1_24CollectiveEpilogueBwdGQAISA_fSD_Li256ELb1ELb1EEENS1_19SingleTileSchedulerILb1ELb0ELb0ELi128EEEEEEEEEvNT_6ParamsE$_ZN4cute5tupleIJNS0_IJNS_1CILi2EEEEEENS0_IJiEEEEEC2ERKS3_RKS4_) ;  /* 0xfffa977000007944 */ /* 0x024fea0003c3ffff */
[----:B------:R-:W2:Y:S01]  /*61540*/  LDL R4, [R1+0x1410] ;  /* 0x0014100001047983 */ /* 0x000ea20000100800 */
[----:B-1----:R-:W-:-:S02]  /*61550*/  MOV R2, R58 ;  /* 0x0000003a00027202 */ /* 0x002fc40000000f00 */
[----:B------:R-:W-:Y:S01]  /*61560*/  MOV R12, 0x61590 ;  /* 0x00061590000c7802 */ /* 0x000fe20000000f00 */
[----:B--2---:R1:W-:Y:S04]  /*61570*/  STL [R1+0x1448], R4 ;  /* 0x0014480401007387 */ /* 0x0043e80000100800 */
[----:B-1----:R-:W-:Y:S05]  /*61580*/  CALL.REL.NOINC `($_ZN7cutlass13device_kernelIN5flash19enable_sm80_to_sm89INS1_16FlashAttnBwdSm80INS1_25CollectiveMainloopBwdSm80ILi2ELi2EN4cute5tupleIJNS5_1CILi128EEES8_NS7_ILi64EEEEEENS_10bfloat16_tEfNS_4arch4Sm80ELb0ELb0ELb1ELb1ELb1ELb0ELb0ELb0ELi2ELi4ELi4ELi4ELb0EEENS1_24CollectiveEpilogueBwdGQAISA_fSD_Li256ELb1ELb1EEENS1_19SingleTileSchedulerILb1ELb0ELb0ELi128EEEEEEEEEvNT_6ParamsE$_ZZN4cute14logical_divideINS_5tupleIJNS1_IJNS_1CILi8EEENS2_ILi1EEEEEENS1_IJNS2_ILi2EEEEEEEEENS1_IJNS1_IJS4_NS2_ILi0EEEEEENS1_IJiEEEEEENS1_IJS5_NS_6LayoutIS4_S9_EEEEEEEDaRKNSD_IT_T0_EERKT1_ENKUlRKT_RKT0_E_clINSD_IS7_SB_EESE_EEDaSQ_ST_) ;  /* 0xfffaad6000007944 */ /* 0x002fea0003c3ffff */
[----:B------:R-:W-:Y:S02]  /*61590*/  MOV R4, 0x615b0 ;  /* 0x000615b000047802 */ /* 0x000fe40000000f00 */
[----:B-1---5:R-:W-:Y:S05]  /*615a0*/  CALL.REL.NOINC `($_ZN7cutlass13device_kernelIN5flash19enable_sm80_to_sm89INS1_16FlashAttnBwdSm80INS1_25CollectiveMainloopBwdSm80ILi2ELi2EN4cute5tupleIJNS5_1CILi128EEES8_NS7_ILi64EEEEEENS_10bfloat16_tEfNS_4arch4Sm80ELb0ELb0ELb1ELb1ELb1ELb0ELb0ELb0ELi2ELi4ELi4ELi4ELb0EEENS1_24CollectiveEpilogueBwdGQAISA_fSD_Li256ELb1ELb1EEENS1_19SingleTileSchedulerILb1ELb0ELb0ELi128EEEEEEEEEvNT_6ParamsE$_ZN4cute3eso3ESOILb1ELb0EJNS_5tupleIJNS2_IJNS_1CILi1EEENS3_ILi0EEEEEENS2_IJS5_S5_EEEEEENS2_IJS5_iEEEEEC2ERKS8_RKS9_) ;  /* 0xfffa6e9000007944 */ /* 0x022fea0003c3ffff */
[----:B-1----:R1:W5:Y:S01]  /*615b0*/  LDL R3, [R1+0x1410] ;  /* 0x0014100001037983 */ /* 0x0023620000100800 */
[----:B------:R-:W-:-:S03]  /*615c0*/  MOV R4, 0x615e0 ;  /* 0x000615e000047802 */ /* 0x000fc60000000f00 */
[----:B-1---5:R-:W-:Y:S05]  /*615d0*/  CALL.REL.NOINC `($_ZN7cutlass13device_kernelIN5flash19enable_sm80_to_sm89INS1_16FlashAttnBwdSm80INS1_25CollectiveMainloopBwdSm80ILi2ELi2EN4cute5tupleIJNS5_1CILi128EEES8_NS7_ILi64EEEEEENS_10bfloat16_tEfNS_4arch4Sm80ELb0ELb0ELb1ELb1ELb1ELb0ELb0ELb0ELi2ELi4ELi4ELi4ELb0EEENS1_24CollectiveEpilogueBwdGQAISA_fSD_Li256ELb1ELb1EEENS1_19SingleTileSchedulerILb1ELb0ELb0ELi128EEEEEEEEEvNT_6ParamsE$_ZN4cute5tupleIJNS0_IJNS0_IJNS0_IJNS_1CILi8EEENS1_ILi1EEEEEENS0_IJS3_S3_EEEEEENS0_IJS3_NS1_ILi2EEEEEEEEENS0_IJNS0_IJNS0_IJS3_NS1_ILi0EEEEEENS0_IJSA_SA_EEEEEENS0_IJSA_iEEEEEEEEC2ERKS9_RKSF_) ;  /* 0xfffa922000007944 */ /* 0x022fea0003c3ffff */
[----:B-1----:R1:W5:Y:S01]  /*615e0*/  LDL R3, [R1+0x1410] ;  /* 0x0014100001037983 */ /* 0x0023620000100800 */
[----:B------:R-:W-:-:S03]  /*615f0*/  MOV R4, 0x61610 ;  /* 0x0006161000047802 */ /* 0x000fc60000000f00 */
[----:B-1---5:R-:W-:Y:S05]  /*61600*/  CALL.REL.NOINC `($_ZN7cutlass13device_kernelIN5flash19enable_sm80_to_sm89INS1_16FlashAttnBwdSm80INS1_25CollectiveMainloopBwdSm80ILi2ELi2EN4cute5tupleIJNS5_1CILi128EEES8_NS7_ILi64EEEEEENS_10bfloat16_tEfNS_4arch4Sm80ELb0ELb0ELb1ELb1ELb1ELb0ELb0ELb0ELi2ELi4ELi4ELi4ELb0EEENS1_24CollectiveEpilogueBwdGQAISA_fSD_Li256ELb1ELb1EEENS1_19SingleTileSchedulerILb1ELb0ELb0ELi128EEEEEEEEEvNT_6ParamsE$_ZN4cute3eso3ESOILb1ELb0EJNS_5tupleIJNS2_IJNS_1CILi1EEENS3_ILi0EEEEEENS2_IJS5_S5_EEEEEENS2_IJS5_iEEEEEC2ERKS8_RKS9_) ;  /* 0xfffa6e3000007944 */ /* 0x022fea0003c3ffff */
[----:B-1----:R1:W5:Y:S01]  /*61610*/  LDL R3, [R1+0x1410] ;  /* 0x0014100001037983 */ /* 0x0023620000100800 */
[----:B------:R-:W-:-:S03]  /*61620*/  MOV R4, 0x61640 ;  /* 0x0006164000047802 */ /* 0x000fc60000000f00 */
[----:B-1---5:R-:W-:Y:S05]  /*61630*/  CALL.REL.NOINC `($_ZN7cutlass13device_kernelIN5flash19enable_sm80_to_sm89INS1_16FlashAttnBwdSm80INS1_25CollectiveMainloopBwdSm80ILi2ELi2EN4cute5tupleIJNS5_1CILi128EEES8_NS7_ILi64EEEEEENS_10bfloat16_tEfNS_4arch4Sm80ELb0ELb0ELb1ELb1ELb1ELb0ELb0ELb0ELi2ELi4ELi4ELi4ELb0EEENS1_24CollectiveEpilogueBwdGQAISA_fSD_Li256ELb1ELb1EEENS1_19SingleTileSchedulerILb1ELb0ELb0ELi128EEEEEEEEEvNT_6ParamsE$_ZN4cute3eso3ESOILb1ELb0EJNS_5tupleIJNS_1CILi0EEES4_EEEiEEC2ERKS5_RKi) ;  /* 0xfffa71f000007944 */ /* 0x022fea0003c3ffff */
[----:B-1----:R1:W5:Y:S01]  /*61640*/  LDL R3, [R1+0x1410] ;  /* 0x0014100001037983 */ /* 0x0023620000100800 */
[----:B------:R-:W-:-:S03]  /*61650*/  MOV R4, 0x61670 ;  /* 0x0006167000047802 */ /* 0x000fc60000000f00 */
[----:B-1---5:R-:W-:Y:S05]  /*61660*/  CALL.REL.NOINC `($_ZN7cutlass13device_kernelIN5flash19enable_sm80_to_sm89INS1_16FlashAttnBwdSm80INS1_25CollectiveMainloopBwdSm80ILi2ELi2EN4cute5tupleIJNS5_1CILi128EEES8_NS7_ILi64EEEEEENS_10bfloat16_tEfNS_4arch4Sm80ELb0ELb0ELb1ELb1ELb1ELb0ELb0ELb0ELi2ELi4ELi4ELi4ELb0EEENS1_24CollectiveEpilogueBwdGQAISA_fSD_Li256ELb1ELb1EEENS1_19SingleTileSchedulerILb1ELb0ELb0ELi128EEEEEEEEEvNT_6ParamsE$_ZN4cute3eso3ESOILb1ELb0EJNS_5tupleIJNS2_IJNS_1CILi1EEENS3_ILi0EEEEEES5_EEENS2_IJNS2_IJS5_S5_EEEiEEEEEC2ERKS7_RKS9_) ;  /* 0xfffa6e1000007944 */ /* 0x022fea0003c3ffff */
[----:B-1----:R1:W5:Y:S01]  /*61670*/  LDL R3, [R1+0x1410] ;  /* 0x0014100001037983 */ /* 0x0023620000100800 */
[----:B------:R-:W-:-:S03]  /*61680*/  MOV R4, 0x616a0 ;  /* 0x000616a000047802 */ /* 0x000fc60000000f00 */
[----:B-1---5:R-:W-:Y:S05]  /*61690*/  CALL.REL.NOINC `($_ZN7cutlass13device_kernelIN5flash19enable_sm80_to_sm89INS1_16FlashAttnBwdSm80INS1_25CollectiveMainloopBwdSm80ILi2ELi2EN4cute5tupleIJNS5_1CILi128EEES8_NS7_ILi64EEEEEENS_10bfloat16_tEfNS_4arch4Sm80ELb0ELb0ELb1ELb1ELb1ELb0ELb0ELb0ELi2ELi4ELi4ELi4ELb0EEENS1_24CollectiveEpilogueBwdGQAISA_fSD_Li256ELb1ELb1EEENS1_19SingleTileSchedulerILb1ELb0ELb0ELi128EEEEEEEEEvNT_6ParamsE$_ZN4cute5tupleIJNS0_IJNS0_IJNS0_IJNS_1CILi8EEENS1_ILi1EEEEEES3_EEENS0_IJNS0_IJS3_S3_EEENS1_ILi2EEEEEEEEENS0_IJNS0_IJNS0_IJS3_NS1_ILi0EEEEEESA_EEENS0_IJNS0_IJSA_SA_EEEiEEEEEEEEC2ERKS9_RKSF_) ;  /* 0xfffa91a000007944 */ /* 0x022fea0003c3ffff */
[----:B------:R2:W5:Y:S01]  /*616a0*/  LDL R6, [R1+0x1410] ;  /* 0x0014100001067983 */ /* 0x0005620000100800 */
[----:B------:R-:W-:-:S03]  /*616b0*/  MOV R4, 0x616e0 ;  /* 0x000616e000047802 */ /* 0x000fc60000000f00 */
[----:B------:R2:W-:Y:S04]  /*616c0*/  STL.64 [R1+0x1448], R14 ;  /* 0x0014480e01007387 */ /* 0x0005e80000100a00 */
[----:B-12--5:R-:W-:Y:S05]  /*616d0*/  CALL.REL.NOINC `($_ZN7cutlass13device_kernelIN5flash19enable_sm80_to_sm89INS1_16FlashAttnBwdSm80INS1_25CollectiveMainloopBwdSm80ILi2ELi2EN4cute5tupleIJNS5_1CILi128EEES8_NS7_ILi64EEEEEENS_10bfloat16_tEfNS_4arch4Sm80ELb0ELb0ELb1ELb1ELb1ELb0ELb0ELb0ELi2ELi4ELi4ELi4ELb0EEENS1_24CollectiveEpilogueBwdGQAISA_fSD_Li256ELb1ELb1EEENS1_19SingleTileSchedulerILb1ELb0ELb0ELi128EEEEEEEEEvNT_6ParamsE$_ZN4cute3eso3ESOILb0ELb0EJNS_6LayoutINS_5tupleIJNS3_IJNS3_IJNS_1CILi8EEENS4_ILi1EEEEEES6_EEENS3_IJNS3_IJS6_S6_EEENS4_ILi2EEEEEEEEENS3_IJNS3_IJNS3_IJS6_NS4_ILi0EEEEEESD_EEENS3_IJNS3_IJSD_SD_EEEiEEEEEEEENS_10ViewEngineINS_8smem_ptrIPN7cutlass10bfloat16_tEEEEEEEC2ERKSJ_RKSQ_) ;  /* 0xfffa4a3000007944 */ /* 0x026fea0003c3ffff */
[----:B-1----:R1:W5:Y:S04]  /*616e0*/  LDL R8, [R1+0x1410] ;  /* 0x0014100001087983 */ /* 0x0023680000100800 */
[----:B------:R1:W5:Y:S01]  /*616f0*/  LDL.64 R4, [R1+0x1418] ;  /* 0x0014180001047983 */ /* 0x0003620000100a00 */
[----:B------:R-:W-:-:S03]  /*61700*/  MOV R6, 0x61720 ;  /* 0x0006172000067802 */ /* 0x000fc60000000f00 */
[----:B-1---5:R-:W-:Y:S05]  /*61710*/  CALL.REL.NOINC `($_ZN7cutlass13device_kernelIN5flash19enable_sm80_to_sm89INS1_16FlashAttnBwdSm80INS1_25CollectiveMainloopBwdSm80ILi2ELi2EN4cute5tupleIJNS5_1CILi128EEES8_NS7_ILi64EEEEEENS_10bfloat16_tEfNS_4arch4Sm80ELb0ELb0ELb1ELb1ELb1ELb0ELb0ELb0ELi2ELi4ELi4ELi4ELb0EEENS1_24CollectiveEpilogueBwdGQAISA_fSD_Li256ELb1ELb1EEENS1_19SingleTileSchedulerILb1ELb0ELb0ELi128EEEEEEEEEvNT_6ParamsE$_ZN4cute3eso3ESOILb1ELb0EJNS_6LayoutINS_5tupleIJNS3_IJNS3_IJNS_1CILi4EEENS4_ILi2EEEEEENS4_ILi1EEEEEES6_EEENS3_IJNS3_IJNS3_IJS8_NS4_ILi32EEEEEENS4_ILi0EEEEEENS4_ILi64EEEEEEEENS_10ViewEngineIPN7cutlass10bfloat16_tEEEEEC2ERKSH_RKSM_) ;  /* 0xfffa78f000007944 */ /* 0x022fea0003c3ffff */
[----:B------:R2:W5:Y:S01]  /*61720*/  LDL.64 R16, [R1+0x1410] ;  /* 0x0014100001107983 */ /* 0x0005620000100a00 */
[----:B------:R-:W-:Y:S02]  /*61730*/  MOV R3, R8 ;  /* 0x0000000800037202 */ /* 0x000fe40000000f00 */
[----:B------:R-:W-:Y:S02]  /*61740*/  MOV R6, 0x61760 ;  /* 0x0006176000067802 */ /* 0x000fe40000000f00 */
[----:B-12--5:R-:W-:Y:S05]  /*61750*/  CALL.REL.NOINC `($_ZN7cutlass13device_kernelIN5flash19enable_sm80_to_sm89INS1_16FlashAttnBwdSm80INS1_25CollectiveMainloopBwdSm80ILi2ELi2EN4cute5tupleIJNS5_1CILi128EEES8_NS7_ILi64EEEEEENS_10bfloat16_tEfNS_4arch4Sm80ELb0ELb0ELb1ELb1ELb1ELb0ELb0ELb0ELi2ELi4ELi4ELi4ELb0EEENS1_24CollectiveEpilogueBwdGQAISA_fSD_Li256ELb1ELb1EEENS1_19SingleTileSchedulerILb1ELb0ELb0ELi128EEEEEEEEEvNT_6ParamsE$_ZZN4cute5sliceINS_5tupleIJNS1_IJNS_10UnderscoreENS_1CILi0EEEEEENS1_IJS4_S2_EEEEEENS1_IJNS1_IJNS1_IJNS3_ILi1EEES4_EEES4_EEENS1_IJNS1_IJS4_S4_EEEiEEEEEEEEDaRKT_RKT0_ENKUlRKT_RKT0_E_clIS6_SC_EEDaSM_SP_) ;  /* 0xfffab29000007944 */ /* 0x026fea0003c3ffff */
[----:B------:R-:W-:Y:S02]  /*61760*/  MOV R8, 0x61780 ;  /* 0x0006178000087802 */ /* 0x000fe40000000f00 */
[----:B-1----:R-:W-:Y:S05]  /*61770*/  CALL.REL.NOINC `($_ZN7cutlass13device_kernelIN5flash19enable_sm80_to_sm89INS1_16FlashAttnBwdSm80INS1_25CollectiveMainloopBwdSm80ILi2ELi2EN4cute5tupleIJNS5_1CILi128EEES8_NS7_ILi64EEEEEENS_10bfloat16_tEfNS_4arch4Sm80ELb0ELb0ELb1ELb1ELb1ELb0ELb0ELb0ELi2ELi4ELi4ELi4ELb0EEENS1_24CollectiveEpilogueBwdGQAISA_fSD_Li256ELb1ELb1EEENS1_19SingleTileSchedulerILb1ELb0ELb0ELi128EEEEEEEEEvNT_6ParamsE$_ZZN4cute12filter_tupleINS_5tupleIJNS1_IJNS_10UnderscoreENS_1CILi0EEEEEENS1_IJS4_S2_EEEEEENS1_IJNS1_IJNS1_IJNS3_ILi1EEES4_EEES4_EEENS1_IJNS1_IJS4_S4_EEEiEEEEEEZNS_5sliceIS7_SD_EEDaRKT_RKT0_EUlRKT_RKT0_E_EEDaSH_SK_OT1_ENKUlDpSN_E_clIJNS1_IJS9_EEENS1_IJiEEEEEEDaSU_) ;  /* 0xfffa9c5000007944 */ /* 0x002fea0003c3ffff */
[----:B------:R-:W-:Y:S02]  /*61780*/  MOV R6, 0x617a0 ;  /* 0x000617a000067802 */ /* 0x000fe40000000f00 */
[----:B-1---5:R-:W-:Y:S05]  /*61790*/  CALL.REL.NOINC `($_ZN7cutlass13device_kernelIN5flash19enable_sm80_to_sm89INS1_16FlashAttnBwdSm80INS1_25CollectiveMainloopBwdSm80ILi2ELi2EN4cute5tupleIJNS5_1CILi128EEES8_NS7_ILi64EEEEEENS_10bfloat16_tEfNS_4arch4Sm80ELb0ELb0ELb1ELb1ELb1ELb0ELb0ELb0ELi2ELi4ELi4ELi4ELb0EEENS1_24CollectiveEpilogueBwdGQAISA_fSD_Li256ELb1ELb1EEENS1_19SingleTileSchedulerILb1ELb0ELb0ELi128EEEEEEEEEvNT_6ParamsE$_ZN4cute5tupleIJNS0_IJNS0_IJNS_1CILi8EEENS1_ILi1EEEEEENS1_ILi2EEEEEENS0_IJNS0_IJS3_NS1_ILi0EEEEEEiEEEEEC2ERKS6_RKS9_) ;  /* 0xfffa92d000007944 */ /* 0x022fea0003c3ffff */
[----:B-1----:R1:W5:Y:S01]  /*617a0*/  LDL R3, [R1+0x1410] ;  /* 0x0014100001037983 */ /* 0x0023620000100800 */
[----:B------:R-:W-:-:S03]  /*617b0*/  MOV R6, 0x617d0 ;  /* 0x000617d000067802 */ /* 0x000fc60000000f00 */
        /* <DEDUP_REMOVED lines=8> */
[----:B------:R-:W-:-:S02]  /*61840*/  MOV R6, R7 ;  /* 0x0000000700067202 */ /* 0x000fc40000000f00 */
[----:B------:R-:W-:Y:S01]  /*61850*/  MOV R4, 0x61880 ;  /* 0x0006188000047802 */ /* 0x000fe20000000f00 */
[----:B--2---:R1:W-:Y:S04]  /*61860*/  STL.64 [R1+0x1448], R2 ;  /* 0x0014480201007387 */ /* 0x0043e80000100a00 */
[----:B-1----:R-:W-:Y:S05]  /*61870*/  CALL.REL.NOINC `($_ZN7cutlass13device_kernelIN5flash19enable_sm80_to_sm89INS1_16FlashAttnBwdSm80INS1_25CollectiveMainloopBwdSm80ILi2ELi2EN4cute5tupleIJNS5_1CILi128EEES8_NS7_ILi64EEEEEENS_10bfloat16_tEfNS_4arch4Sm80ELb0ELb0ELb1ELb1ELb1ELb0ELb0ELb0ELi2ELi4ELi4ELi4ELb0EEENS1_24CollectiveEpilogueBwdGQAISA_fSD_Li256ELb1ELb1EEENS1_19SingleTileSchedulerILb1ELb0ELb0ELi128EEEEEEEEEvNT_6ParamsE$_ZN4cute3eso3ESOILb0ELb0EJNS_6LayoutINS_5tupleIJNS3_IJNS_1CILi8EEENS4_ILi1EEEEEENS4_ILi2EEEEEENS3_IJNS3_IJS6_NS4_ILi0EEEEEEiEEEEENS_10ViewEngineINS_8smem_ptrIPN7cutlass10bfloat16_tEEEEEEEC2ERKSD_RKSK_) ;  /* 0xfffa4ea000007944 */ /* 0x002fea0003c3ffff */
[----:B------:R2:W5:Y:S04]  /*61880*/  LDL R14, [R1+0x1410] ;  /* 0x00141000010e7983 */ /* 0x0005680000100800 */
[----:B------:R2:W5:Y:S01]  /*61890*/  LDL.64 R78, [R1+0x1418] ;  /* 0x00141800014e7983 */ /* 0x0005620000100a00 */
[----:B------:R-:W-:Y:S01]  /*618a0*/  IMAD.MOV.U32 R2, RZ, RZ, R66 ;  /* 0x000000ffff027224 */ /* 0x000fe200078e0042 */
[----:B-1----:R-:W-:Y:S02]  /*618b0*/  MOV R3, RZ ;  /* 0x000000ff00037202 */ /* 0x002fe40000000f00 */
[----:B------:R-:W-:Y:S02]  /*618c0*/  MOV R10, 0x618e0 ;  /* 0x000618e0000a7802 */ /* 0x000fe40000000f00 */
[----:B--2--5:R-:W-:Y:S05]  /*618d0*/  CALL.REL.NOINC `($_ZN7cutlass13device_kernelIN5flash19enable_sm80_to_sm89INS1_16FlashAttnBwdSm80INS1_25CollectiveMainloopBwdSm80ILi2ELi2EN4cute5tupleIJNS5_1CILi128EEES8_NS7_ILi64EEEEEENS_10bfloat16_tEfNS_4arch4Sm80ELb0ELb0ELb1ELb1ELb1ELb0ELb0ELb0ELi2ELi4ELi4ELi4ELb0EEENS1_24CollectiveEpilogueBwdGQAISA_fSD_Li256ELb1ELb1EEENS1_19SingleTileSchedulerILb1ELb0ELb0ELi128EEEEEEEEEvNT_6ParamsE$_ZN4cute3eso3ESOILb1ELb0EJNS_10UnderscoreEiEEC2ERKS2_RKi) ;  /* 0xfffa5d8000007944 */ /* 0x024fea0003c3ffff */
        /* <DEDUP_REMOVED lines=16> */
[----:B------:R-:W-:-:S02]  /*619e0*/  MOV R3, RZ ;  /* 0x000000ff00037202 */ /* 0x000fc40000000f00 */
[----:B------:R-:W-:Y:S02]  /*619f0*/  MOV R10, 0x61a10 ;  /* 0x00061a10000a7802 */ /* 0x000fe40000000f00 */
[----:B--2--5:R-:W-:Y:S05]  /*61a00*/  CALL.REL.NOINC `($_ZN7cutlass13device_kernelIN5flash19enable_sm80_to_sm89INS1_16FlashAttnBwdSm80INS1_25CollectiveMainloopBwdSm80ILi2ELi2EN4cute5tupleIJNS5_1CILi128EEES8_NS7_ILi64EEEEEENS_10bfloat16_tEfNS_4arch4Sm80ELb0ELb0ELb1ELb1ELb1ELb0ELb0ELb0ELi2ELi4ELi4ELi4ELb0EEENS1_24CollectiveEpilogueBwdGQAISA_fSD_Li256ELb1ELb1EEENS1_19SingleTileSchedulerILb1ELb0ELb0ELi128EEEEEEEEEvNT_6ParamsE$_ZN4cute3eso3ESOILb1ELb0EJNS_10UnderscoreEiEEC2ERKS2_RKi) ;  /* 0xfffa5c5000007944 */ /* 0x024fea0003c3ffff */
[----:B-1----:R-:W2:Y:S01]  /*61a10*/  LDL R3, [R1+0x1410] ;  /* 0x0014100001037983 */ /* 0x002ea20000100800 */
[----:B------:R-:W-:Y:S02]  /*61a20*/  MOV R6, 0x61a50 ;  /* 0x00061a5000067802 */ /* 0x000fe40000000f00 */
[----:B--2---:R-:W-:Y:S02]  /*61a30*/  SHF.L.U32 R3, R3, 0x6, RZ ;  /* 0x0000000603037819 */ /* 0x004fe400000006ff */
[----:B------:R-:W-:Y:S05]  /*61a40*/  CALL.REL.NOINC `($_ZN7cutlass13device_kernelIN5flash19enable_sm80_to_sm89INS1_16FlashAttnBwdSm80INS1_25CollectiveMainloopBwdSm80ILi2ELi2EN4cute5tupleIJNS5_1CILi128EEES8_NS7_ILi64EEEEEENS_10bfloat16_tEfNS_4arch4Sm80ELb0ELb0ELb1ELb1ELb1ELb0ELb0ELb0ELi2ELi4ELi4ELi4ELb0EEENS1_24CollectiveEpilogueBwdGQAISA_fSD_Li256ELb1ELb1EEENS1_19SingleTileSchedulerILb1ELb0ELb0ELi128EEEEEEEEEvNT_6ParamsE$_ZN4cute3eso3ESOILb1ELb0EJNS_6LayoutINS_5tupleIJNS3_IJNS3_IJNS_1CILi4EEENS4_ILi2EEEEEENS4_ILi1EEEEEEEEENS3_IJNS3_IJNS3_IJS8_NS4_ILi32EEEEEENS4_ILi0EEEEEEEEEEEiEEC2ERKSG_RKi) ;  /* 0xfffa754000007944 */ /* 0x000fea0003c3ffff */
[----:B-1----:R-:W2:Y:S01]  /*61a50*/  LDL R3, [R1+0x1410] ;  /* 0x0014100001037983 */ /* 0x002ea20000100800 */
        /* <DEDUP_REMOVED lines=20> */
[----:B--2--5:R-:W-:Y:S05]  /*61ba0*/  CALL.REL.NOINC `($_ZN7cutlass13device_kernelIN5flash19enable_sm80_to_sm89INS1_16FlashAttnBwdSm80INS1_25CollectiveMainloopBwdSm80ILi2ELi2EN4cute5tupleIJNS5_1CILi128EEES8_NS7_ILi64EEEEEENS_10bfloat16_tEfNS_4arch4Sm80ELb0ELb0ELb1ELb1ELb1ELb0ELb0ELb0ELi2ELi4ELi4ELi4ELb0EEENS1_24CollectiveEpilogueBwdGQAISA_fSD_Li256ELb1ELb1EEENS1_19SingleTileSchedulerILb1ELb0ELb0ELi128EEEEEEEEEvNT_6ParamsE$_ZN4cute3eso3ESOILb1ELb0EJNS_6LayoutINS_5tupleIJNS3_IJNS3_IJNS_1CILi2EEES5_EEENS4_ILi1EEEEEEEEENS3_IJNS3_IJNS3_IJS7_NS4_ILi16EEEEEENS4_ILi0EEEEEEEEEEENS_10ViewEngineIPjEEEEC2ERKSF_RKSI_) ;  /* 0xfffa735000007944 */ /* 0x024fea0003c3ffff */
[----:B------:R2:W5:Y:S01]  /*61bb0*/  LDL.64 R8, [R1+0x1410] ;  /* 0x0014100001087983 */ /* 0x0005620000100a00 */
[----:B------:R-:W-:-:S02]  /*61bc0*/  MOV R4, R6 ;  /* 0x0000000600047202 */ /* 0x000fc40000000f00 */
[----:B-1----:R-:W-:Y:S02]  /*61bd0*/  MOV R2, 0x61bf0 ;  /* 0x00061bf000027802 */ /* 0x002fe40000000f00 */
[----:B--2--5:R-:W-:Y:S05]  /*61be0*/  CALL.REL.NOINC `($_ZN7cutlass13device_kernelIN5flash19enable_sm80_to_sm89INS1_16FlashAttnBwdSm80INS1_25CollectiveMainloopBwdSm80ILi2ELi2EN4cute5tupleIJNS5_1CILi128EEES8_NS7_ILi64EEEEEENS_10bfloat16_tEfNS_4arch4Sm80ELb0ELb0ELb1ELb1ELb1ELb0ELb0ELb0ELi2ELi4ELi4ELi4ELb0EEENS1_24CollectiveEpilogueBwdGQAISA_fSD_Li256ELb1ELb1EEENS1_19SingleTileSchedulerILb1ELb0ELb0ELi128EEEEEEEEEvNT_6ParamsE$_ZN73_INTERNAL_24fd9406_37_flash_bwd_hdim64_bf16_softcap_sm80_cu_3fbc093a_291824__cvta_generic_to_sharedEPKv) ;  /* 0xfffa975000007944 */ /* 0x024fea0003c3ffff */
        /* <DEDUP_REMOVED lines=58> */
[----:B------:R-:W1:Y:S04]  /*61f90*/  LDSM.16.MT88.4 R4, [R4] ;  /* 0x000000000404783b */ /* 0x000e680000004200 */
[----:B-1----:R1:W-:Y:S04]  /*61fa0*/  ST.E [R8.64], R4 ;  /* 0x0000000408007985 */ /* 0x0023e8000c101904 */
[----:B------:R1:W-:Y:S04]  /*61fb0*/  ST.E [R8.64+0x4], R5 ;  /* 0x0000040508007985 */ /* 0x0003e8000c101904 */
[----:B------:R1:W-:Y:S04]  /*61fc0*/  ST.E [R8.64+0x40], R6 ;  /* 0x0000400608007985 */ /* 0x0003e8000c101904 */
[----:B------:R1:W-:Y:S02]  /*61fd0*/  ST.E [R8.64+0x44], R7 ;  /* 0x0000440708007985 */ /* 0x0003e4000c101904 */
.L_x_1471:
[----:B------:R-:W-:-:S13]  /*61fe0*/  ISETP.NE.AND P0, PT, R65, 0x7, PT ;  /* 0x000000074100780c */ /* 0x000fda0003f05270 */
[----:B-1----:R-:W-:Y:S05]  /*61ff0*/  @!P0 BRA `(.L_x_1468) ;  /* 0x00001b6000008947 */ /* 0x002fea0003800000 */
[----:B------:R-:W-:Y:S01]  /*62000*/  IADD3 R14, R65, 0x1, RZ ;  /* 0x00000001410e7810 */ /* 0x000fe20007ffe0ff */
[----:B------:R-:W-:Y:S01]  /*62010*/  IMAD.MOV.U32 R2, RZ, RZ, R66 ;  /* 0x000000ffff027224 */ /* 0x000fe200078e0042 */
[----:B-1----:R-:W-:-:S03]  /*62020*/  MOV R8, 0x62050 ;  /* 0x0006205000087802 */ /* 0x002fc60000000f00 */
[----:B------:R-:W-:Y:S02]  /*62030*/  IMAD.MOV.U32 R3, RZ, RZ, R14 ;  /* 0x000000ffff037224 */ /* 0x000fe400078e000e */
[----:B------:R-:W-:Y:S05]  /*62040*/  CALL.REL.NOINC `($_ZN7cutlass13device_kernelIN5flash19enable_sm80_to_sm89INS1_16FlashAttnBwdSm80INS1_25CollectiveMainloopBwdSm80ILi2ELi2EN4cute5tupleIJNS5_1CILi128EEES8_NS7_ILi64EEEEEENS_10bfloat16_tEfNS_4arch4Sm80ELb0ELb0ELb1ELb1ELb1ELb0ELb0ELb0ELi2ELi4ELi4ELi4ELb0EEENS1_24CollectiveEpilogueBwdGQAISA_fSD_Li256ELb1ELb1EEENS1_19SingleTileSchedulerILb1ELb0ELb0ELi128EEEEEEEEEvNT_6ParamsE$_ZN4cute3eso3ESOILb1ELb0EJNS_10UnderscoreES2_iEEC2ERKS2_S5_RKi) ;  /* 0xfffa55d000007944 */ /* 0x000fea0003c3ffff */
        /* <DEDUP_REMOVED lines=16> */
[----:B------:R-:W-:Y:S05]  /*62150*/  CALL.REL.NOINC `($_ZN7cutlass13device_kernelIN5flash19enable_sm80_to_sm89INS1_16FlashAttnBwdSm80INS1_25CollectiveMainloopBwdSm80ILi2ELi2EN4cute5tupleIJNS5_1CILi128EEES8_NS7_ILi64EEEEEENS_10bfloat16_tEfNS_4arch4Sm80ELb0ELb0ELb1ELb1ELb1ELb0ELb0ELb0ELi2ELi4ELi4ELi4ELb0EEENS1_24CollectiveEpilogueBwdGQAISA_fSD_Li256ELb1ELb1EEENS1_19SingleTileSchedulerILb1ELb0ELb0ELi128EEEEEEEEEvNT_6ParamsE$_ZN4cute3eso3ESOILb1ELb0EJNS_6LayoutINS_5tupleIJNS3_IJNS_1CILi8EEENS4_ILi1EEEEEENS4_ILi2EEEEEENS3_IJNS3_IJS6_NS4_ILi0EEEEEENS4_ILi4096EEEEEEEEiEEC2ERKSE_RKi) ;  /* 0xfffa806000007944 */ /* 0x000fea0003c3ffff */
        /* <DEDUP_REMOVED lines=8> */
[----:B-1---5:R-:W-:Y:S05]  /*621e0*/  CALL.REL.NOINC `($_ZN7cutlass13device_kernelIN5flash19enable_sm80_to_sm89INS1_16FlashAttnBwdSm80INS1_25CollectiveMainloopBwdSm80ILi2ELi2EN4cute5tupleIJNS5_1CILi128EEES8_NS7_ILi64EEEEEENS_10bfloat16_tEfNS_4arch4Sm80ELb0ELb0ELb1ELb1ELb1ELb0ELb0ELb0ELi2ELi4ELi4ELi4ELb0EEENS1_24CollectiveEpilogueBwdGQAISA_fSD_Li256ELb1ELb1EEENS1_19SingleTileSchedulerILb1ELb0ELb0ELi128EEEEEEEEEvNT_6ParamsE$_ZN4cute3eso3ESOILb1ELb0EJNS_6LayoutINS_5tupleIJNS3_IJNS_1CILi8EEENS4_ILi1EEEEEENS4_ILi2EEEEEENS3_IJNS3_IJS6_NS4_ILi0EEEEEENS4_ILi4096EEEEEEEENS_10ViewEngineINS_8smem_ptrIPN7cutlass10bfloat16_tEEEEEEEC2ERKSE_RKSL_) ;  /* 0xfffa7f9000007944 */ /* 0x022fea0003c3ffff */
[----:B-1----:R1:W5:Y:S01]  /*621f0*/  LDL.64 R4, [R1+0x1410] ;  /* 0x0014100001047983 */ /* 0x0023620000100a00 */
[----:B------:R-:W-:Y:S01]  /*62200*/  IMAD.MOV.U32 R2, RZ, RZ, R57 ;  /* 0x000000ffff027224 */ /* 0x000fe200078e0039 */
[----:B------:R-:W-:-:S02]  /*62210*/  MOV R3, R14 ;  /* 0x0000000e00037202 */ /* 0x000fc40000000f00 */
[----:B------:R-:W-:Y:S02]  /*62220*/  MOV R8, 0x62240 ;  /* 0x0006224000087802 */ /* 0x000fe40000000f00 */
[----:B-1---5:R-:W-:Y:S05]  /*62230*/  CALL.REL.NOINC `($_ZN7cutlass13device_kernelIN5flash19enable_sm80_to_sm89INS1_16FlashAttnBwdSm80INS1_25CollectiveMainloopBwdSm80ILi2ELi2EN4cute5tupleIJNS5_1CILi128EEES8_NS7_ILi64EEEEEENS_10bfloat16_tEfNS_4arch4Sm80ELb0ELb0ELb1ELb1ELb1ELb0ELb0ELb0ELi2ELi4ELi4ELi4ELb0EEENS1_24CollectiveEpilogueBwdGQAISA_fSD_Li256ELb1ELb1EEENS1_19SingleTileSchedulerILb1ELb0ELb0ELi128EEEEEEEEEvNT_6ParamsE$_ZN4cute3eso3ESOILb1ELb0EJNS_10UnderscoreES2_iEEC2ERKS2_S5_RKi) ;  /* 0xfffa53e000007944 */ /* 0x022fea0003c3ffff */
        /* <DEDUP_REMOVED lines=9> */
[----:B------:R-:W-:Y:S05]  /*622d0*/  CALL.REL.NOINC `($_ZN7cutlass13device_kernelIN5flash19enable_sm80_to_sm89INS1_16FlashAttnBwdSm80INS1_25CollectiveMainloopBwdSm80ILi2ELi2EN4cute5tupleIJNS5_1CILi128EEES8_NS7_ILi64EEEEEENS_10bfloat16_tEfNS_4arch4Sm80ELb0ELb0ELb1ELb1ELb1ELb0ELb0ELb0ELi2ELi4ELi4ELi4ELb0EEENS1_24CollectiveEpilogueBwdGQAISA_fSD_Li256ELb1ELb1EEENS1_19SingleTileSchedulerILb1ELb0ELb0ELi128EEEEEEEEEvNT_6ParamsE$_ZN4cute3eso3ESOILb1ELb0EJNS_6LayoutINS_5tupleIJNS3_IJNS_1CILi8EEENS4_ILi1EEEEEENS4_ILi2EEEEEENS3_IJNS3_IJS6_NS4_ILi0EEEEEES5_EEEEEiEEC2ERKSD_RKi) ;  /* 0xfffa809000007944 */ /* 0x000fea0003c3ffff */
[----:B-1----:R-:W2:Y:S01]  /*622e0*/  LDL R3, [R1+0x1380] ;  /* 0x0013800001037983 */ /* 0x002ea20000100800 */
[----:B------:R-:W-:Y:S01]  /*622f0*/  MOV R8, 0x62330 ;  /* 0x0006233000087802 */ /* 0x000fe20000000f00 */
[----:B--2---:R-:W-:-:S05]  /*62300*/  IMAD.WIDE R6, R3, 0x2, R72 ;  /* 0x0000000203067825 */ /* 0x004fca00078e0248 */
[----:B------:R-:W-:Y:S02]  /*62310*/  MOV R9, R7 ;  /* 0x0000000700097202 */ /* 0x000fe40000000f00 */
[----:B------:R-:W-:Y:S05]  /*62320*/  CALL.REL.NOINC `($_ZN7cutlass13device_kernelIN5flash19enable_sm80_to_sm89INS1_16FlashAttnBwdSm80INS1_25CollectiveMainloopBwdSm80ILi2ELi2EN4cute5tupleIJNS5_1CILi128EEES8_NS7_ILi64EEEEEENS_10bfloat16_tEfNS_4arch4Sm80ELb0ELb0ELb1ELb1ELb1ELb0ELb0ELb0ELi2ELi4ELi4ELi4ELb0EEENS1_24CollectiveEpilogueBwdGQAISA_fSD_Li256ELb1ELb1EEENS1_19SingleTileSchedulerILb1ELb0ELb0ELi128EEEEEEEEEvNT_6ParamsE$_ZN4cute3eso3ESOILb1ELb0EJNS_6LayoutINS_5tupleIJNS3_IJNS_1CILi8EEENS4_ILi1EEEEEENS4_ILi2EEEEEENS3_IJNS3_IJS6_NS4_ILi0EEEEEES5_EEEEENS_10ViewEngineIPN7cutlass10bfloat16_tEEEEEC2ERKSD_RKSI_) ;  /* 0xfffa7fe000007944 */ /* 0x000fea0003c3ffff */
        /* <DEDUP_REMOVED lines=149> */
[----:B------:R2:W5:Y:S04]  /*62c80*/  LDL R5, [R1+0x1380] ;  /* 0x0013800001057983 */ /* 0x0005680000100800 */
[----:B-1----:R2:W5:Y:S01]  /*62c90*/  LD.E R3, [R74.64] ;  /* 0x000000044a037980 */ /* 0x002562000c101900 */
[----:B------:R-:W-:-:S03]  /*62ca0*/  MOV R4, 0x62cc0 ;  /* 0x00062cc000047802 */ /* 0x000fc60000000f00 */
[----:B--2--5:R-:W-:Y:S05]  /*62cb0*/  CALL.REL.NOINC `($_ZN7cutlass13device_kernelIN5flash19enable_sm80_to_sm89INS1_16FlashAttnBwdSm80INS1_25CollectiveMainloopBwdSm80ILi2ELi2EN4cute5tupleIJNS5_1CILi128EEES8_NS7_ILi64EEEEEENS_10bfloat16_tEfNS_4arch4Sm80ELb0ELb0ELb1ELb1ELb1ELb0ELb0ELb0ELi2ELi4ELi4ELi4ELb0EEENS1_24CollectiveEpilogueBwdGQAISA_fSD_Li256ELb1ELb1EEENS1_19SingleTileSchedulerILb1ELb0ELb0ELi128EEEEEEEEEvNT_6ParamsE$_ZZN4cute5sliceINS_5tupleIJNS_10UnderscoreES2_iEEENS1_IJNS1_IJNS_1CILi1EEENS4_ILi0EEEEEEiNS4_ILi1024EEEEEEEEDaRKT_RKT0_ENKUlRKT_RKT0_E_clIS2_iEEDaSI_SL_) ;  /* 0xfffa9f7000007944 */ /* 0x024fea0003c3ffff */
[----:B------:R-:W-:Y:S02]  /*62cc0*/  MOV R4, 0x62ce0 ;  /* 0x00062ce000047802 */ /* 0x000fe40000000f00 */
[----:B-1---5:R-:W-:Y:S05]  /*62cd0*/  CALL.REL.NOINC `($_ZN7cutlass13device_kernelIN5flash19enable_sm80_to_sm89INS1_16FlashAttnBwdSm80INS1_25CollectiveMainloopBwdSm80ILi2ELi2EN4cute5tupleIJNS5_1CILi128EEES8_NS7_ILi64EEEEEENS_10bfloat16_tEfNS_4arch4Sm80ELb0ELb0ELb1ELb1ELb1ELb0ELb0ELb0ELi2ELi4ELi4ELi4ELb0EEENS1_24CollectiveEpilogueBwdGQAISA_fSD_Li256ELb1ELb1EEENS1_19SingleTileSchedulerILb1ELb0ELb0ELi128EEEEEEEEEvNT_6ParamsE$_ZZN4cute12filter_tupleINS_5tupleIJNS_10UnderscoreES2_iEEENS1_IJNS1_IJNS_1CILi1EEENS4_ILi0EEEEEEiNS4_ILi1024EEEEEEZNS_5sliceIS3_S9_EEDaRKT_RKT0_EUlRKT_RKT0_E_EEDaSD_SG_OT1_ENKUlDpSJ_E_clIJNS1_IJS7_EEENS1_IJiEEENS1_IJEEEEEEDaSQ_) ;  /* 0xfffa8bb000007944 */ /* 0x022fea0003c3ffff */
[----:B------:R-:W-:Y:S02]  /*62ce0*/  MOV R6, 0x62d00 ;  /* 0x00062d0000067802 */ /* 0x000fe40000000f00 */
[----:B-1---5:R-:W-:Y:S05]  /*62cf0*/  CALL.REL.NOINC `($_ZN7cutlass13device_kernelIN5flash19enable_sm80_to_sm89INS1_16FlashAttnBwdSm80INS1_25CollectiveMainloopBwdSm80ILi2ELi2EN4cute5tupleIJNS5_1CILi128EEES8_NS7_ILi64EEEEEENS_10bfloat16_tEfNS_4arch4Sm80ELb0ELb0ELb1ELb1ELb1ELb0ELb0ELb0ELi2ELi4ELi4ELi4ELb0EEENS1_24CollectiveEpilogueBwdGQAISA_fSD_Li256ELb1ELb1EEENS1_19SingleTileSchedulerILb1ELb0ELb0ELi128EEEEEEEEEvNT_6ParamsE$_ZN4cute5tupleIJNS0_IJNS0_IJNS_1CILi8EEENS1_ILi1EEEEEENS1_ILi2EEEEEENS0_IJNS0_IJS3_NS1_ILi0EEEEEEiEEEEEC2ERKS6_RKS9_) ;  /* 0xfffa7d7000007944 */ /* 0x022fea0003c3ffff */
[----:B------:R2:W5:Y:S01]  /*62d00*/  LDL R6, [R1+0x1410] ;  /* 0x0014100001067983 */ /* 0x0005620000100800 */
[----:B------:R-:W-:Y:S01]  /*62d10*/  IMAD.SHL.U32 R8, R5, 0x400, RZ ;  /* 0x0000040005087824 */ /* 0x000fe200078e00ff */
[----:B-1----:R-:W-:-:S02]  /*62d20*/  MOV R2, R57 ;  /* 0x0000003900027202 */ /* 0x002fc40000000f00 */
[----:B------:R-:W-:Y:S02]  /*62d30*/  MOV R4, 0x62d60 ;  /* 0x00062d6000047802 */ /* 0x000fe40000000f00 */
[----:B------:R2:W-:Y:S04]  /*62d40*/  STL [R1+0x1420], R8 ;  /* 0x0014200801007387 */ /* 0x0005e80000100800 */
[----:B--2--5:R-:W-:Y:S05]  /*62d50*/  CALL.REL.NOINC `($_ZN7cutlass13device_kernelIN5flash19enable_sm80_to_sm89INS1_16FlashAttnBwdSm80INS1_25CollectiveMainloopBwdSm80ILi2ELi2EN4cute5tupleIJNS5_1CILi128EEES8_NS7_ILi64EEEEEENS_10bfloat16_tEfNS_4arch4Sm80ELb0ELb0ELb1ELb1ELb1ELb0ELb0ELb0ELi2ELi4ELi4ELi4ELb0EEENS1_24CollectiveEpilogueBwdGQAISA_fSD_Li256ELb1ELb1EEENS1_19SingleTileSchedulerILb1ELb0ELb0ELi128EEEEEEEEEvNT_6ParamsE$_ZN4cute3eso3ESOILb0ELb0EJNS_6LayoutINS_5tupleIJNS3_IJNS_1CILi8EEENS4_ILi1EEEEEENS4_ILi2EEEEEENS3_IJNS3_IJS6_NS4_ILi0EEEEEEiEEEEEiEEC2ERKSD_RKi) ;  /* 0xfffa3a3000007944 */ /* 0x024fea0003c3ffff */
[----:B-1----:R-:W2:Y:S04]  /*62d60*/  LD.E.64 R2, [R74.64+0x8] ;  /* 0x000008044a027980 */ /* 0x002ea8000c101b00 */
[----:B------:R-:W2:Y:S01]  /*62d70*/  LDL.64 R4, [R1+0x1380] ;  /* 0x0013800001047983 */ /* 0x000ea20000100a00 */
        /* <DEDUP_REMOVED lines=8> */
[----:B-1----:R-:W-:Y:S05]  /*62e00*/  CALL.REL.NOINC `($_ZN7cutlass13device_kernelIN5flash19enable_sm80_to_sm89INS1_16FlashAttnBwdSm80INS1_25CollectiveMainloopBwdSm80ILi2ELi2EN4cute5tupleIJNS5_1CILi128EEES8_NS7_ILi64EEEEEENS_10bfloat16_tEfNS_4arch4Sm80ELb0ELb0ELb1ELb1ELb1ELb0ELb0ELb0ELi2ELi4ELi4ELi4ELb0EEENS1_24CollectiveEpilogueBwdGQAISA_fSD_Li256ELb1ELb1EEENS1_19SingleTileSchedulerILb1ELb0ELb0ELi128EEEEEEEEEvNT_6ParamsE$_ZN4cute3eso3ESOILb0ELb0EJNS_6LayoutINS_5tupleIJNS3_IJNS_1CILi8EEENS4_ILi1EEEEEENS4_ILi2EEEEEENS3_IJNS3_IJS6_NS4_ILi0EEEEEEiEEEEENS_10ViewEngineINS_8smem_ptrIPN7cutlass10bfloat16_tEEEEEEEC2ERKSD_RKSK_) ;  /* 0xfffa391000007944 */ /* 0x002fea0003c3ffff */
[----:B------:R2:W5:Y:S04]  /*62e10*/  LDL R15, [R1+0x1410] ;  /* 0x00141000010f7983 */ /* 0x0005680000100800 */
[----:B------:R2:W5:Y:S01]  /*62e20*/  LDL.64 R12, [R1+0x1418] ;  /* 0x00141800010c7983 */ /* 0x0005620000100a00 */
[----:B-1----:R-:W-:Y:S01]  /*62e30*/  IMAD.MOV.U32 R3, RZ, RZ, R14 ;  /* 0x000000ffff037224 */ /* 0x002fe200078e000e */
[----:B------:R-:W-:Y:S02]  /*62e40*/  MOV R2, R57 ;  /* 0x0000003900027202 */ /* 0x000fe40000000f00 */
[----:B------:R-:W-:Y:S02]  /*62e50*/  MOV R8, 0x62e70 ;  /* 0x00062e7000087802 */ /* 0x000fe40000000f00 */
[----:B--2--5:R-:W-:Y:S05]  /*62e60*/  CALL.REL.NOINC `($_ZN7cutlass13device_kernelIN5flash19enable_sm80_to_sm89INS1_16FlashAttnBwdSm80INS1_25CollectiveMainloopBwdSm80ILi2ELi2EN4cute5tupleIJNS5_1CILi128EEES8_NS7_ILi64EEEEEENS_10bfloat16_tEfNS_4arch4Sm80ELb0ELb0ELb1ELb1ELb1ELb0ELb0ELb0ELi2ELi4ELi4ELi4ELb0EEENS1_24CollectiveEpilogueBwdGQAISA_fSD_Li256ELb1ELb1EEENS1_19SingleTileSchedulerILb1ELb0ELb0ELi128EEEEEEEEEvNT_6ParamsE$_ZN4cute3eso3ESOILb1ELb0EJNS_10UnderscoreES2_iEEC2ERKS2_S5_RKi) ;  /* 0xfffa47b000007944 */ /* 0x024fea0003c3ffff */
[----:B-1----:R-:W2:Y:S01]  /*62e70*/  LDL R3, [R1+0x1380] ;  /* 0x0013800001037983 */ /* 0x002ea20000100800 */
[----:B------:R-:W-:Y:S01]  /*62e80*/  IMAD.MOV.U32 R2, RZ, RZ, R57 ;  /* 0x000000ffff027224 */ /* 0x000fe200078e0039 */
[----:B------:R-:W-:-:S02]  /*62e90*/  MOV R4, 0x62ec0 ;  /* 0x00062ec000047802 */ /* 0x000fc40000000f00 */
[----:B--2---:R-:W-:Y:S02]  /*62ea0*/  SHF.L.U32 R3, R3, 0x2, RZ ;  /* 0x0000000203037819 */ /* 0x004fe400000006ff */
[----:B------:R-:W-:Y:S05]  /*62eb0*/  CALL.REL.NOINC `($_ZN7cutlass13device_kernelIN5flash19enable_sm80_to_sm89INS1_16FlashAttnBwdSm80INS1_25CollectiveMainloopBwdSm80ILi2ELi2EN4cute5tupleIJNS5_1CILi128EEES8_NS7_ILi64EEEEEENS_10bfloat16_tEfNS_4arch4Sm80ELb0ELb0ELb1ELb1ELb1ELb0ELb0ELb0ELi2ELi4ELi4ELi4ELb0EEENS1_24CollectiveEpilogueBwdGQAISA_fSD_Li256ELb1ELb1EEENS1_19SingleTileSchedulerILb1ELb0ELb0ELi128EEEEEEEEEvNT_6ParamsE$_ZN4cute3eso3ESOILb1ELb0EJNS_6LayoutINS_5tupleIJNS3_IJNS3_IJNS_1CILi4EEENS4_ILi2EEEEEENS4_ILi1EEEEEES6_EEENS3_IJNS3_IJNS3_IJS8_NS4_ILi32EEEEEENS4_ILi0EEEEEENS4_ILi64EEEEEEEEiEEC2ERKSH_RKi) ;  /* 0xfffa619000007944 */ /* 0x000fea0003c3ffff */
[----:B-1----:R-:W2:Y:S01]  /*62ec0*/  LDL R3, [R1+0x1380] ;  /* 0x0013800001037983 */ /* 0x002ea20000100800 */
[----:B------:R-:W-:Y:S01]  /*62ed0*/  MOV R6, 0x62f00 ;  /* 0x00062f0000067802 */ /* 0x000fe20000000f00 */
[----:B--2---:R-:W-:-:S04]  /*62ee0*/  IMAD.WIDE R10, R3, 0x2, R70 ;  /* 0x00000002030a7825 */ /* 0x004fc800078e0246 */
[----:B------:R-:W-:Y:S05]  /*62ef0*/  CALL.REL.NOINC `($_ZN7cutlass13device_kernelIN5flash19enable_sm80_to_sm89INS1_16FlashAttnBwdSm80INS1_25CollectiveMainloopBwdSm80ILi2ELi2EN4cute5tupleIJNS5_1CILi128EEES8_NS7_ILi64EEEEEENS_10bfloat16_tEfNS_4arch4Sm80ELb0ELb0ELb1ELb1ELb1ELb0ELb0ELb0ELi2ELi4ELi4ELi4ELb0EEENS1_24CollectiveEpilogueBwdGQAISA_fSD_Li256ELb1ELb1EEENS1_19SingleTileSchedulerILb1ELb0ELb0ELi128EEEEEEEEEvNT_6ParamsE$_ZN4cute3eso3ESOILb1ELb0EJNS_6LayoutINS_5tupleIJNS3_IJNS3_IJNS_1CILi4EEENS4_ILi2EEEEEENS4_ILi1EEEEEES6_EEENS3_IJNS3_IJNS3_IJS8_NS4_ILi32EEEEEENS4_ILi0EEEEEENS4_ILi64EEEEEEEENS_10ViewEngineIPN7cutlass10bfloat16_tEEEEEC2ERKSH_RKSM_) ;  /* 0xfffa611000007944 */ /* 0x000fea0003c3ffff */
        /* <DEDUP_REMOVED lines=197> */
[----:B-1----:R-:W-:Y:S05]  /*63b50*/  CALL.REL.NOINC `($_ZN7cutlass13device_kernelIN5flash19enable_sm80_to_sm89INS1_16FlashAttnBwdSm80INS1_25CollectiveMainloopBwdSm80ILi2ELi2EN4cute5tupleIJNS5_1CILi128EEES8_NS7_ILi64EEEEEENS_10bfloat16_tEfNS_4arch4Sm80ELb0ELb0ELb1ELb1ELb1ELb0ELb0ELb0ELi2ELi4ELi4ELi4ELb0EEENS1_24CollectiveEpilogueBwdGQAISA_fSD_Li256ELb1ELb1EEENS1_19SingleTileSchedulerILb1ELb0ELb0ELi128EEEEEEEEEvNT_6ParamsE$_ZZN5flash25CollectiveMainloopBwdSm80ILi2ELi2EN4cute5tupleIJNS1_1CILi128EEES4_NS3_ILi64EEEEEEN7cutlass10bfloat16_tEfNS7_4arch4Sm80ELb0ELb0ELb1ELb1ELb1ELb0ELb0ELb0ELi2ELi4ELi4ELi4ELb0EE3mmaINS_16FlashAttnBwdSm80ISB_NS_24CollectiveEpilogueBwdGQAIS6_fSA_Li256ELb1ELb1EEENS_19SingleTileSchedulerILb1ELb0ELb0ELi128EEEE13SharedStorageENS1_6TensorINS1_11ArrayEngineIfLm32EEENS1_6LayoutINS2_IJNS2_IJNS3_ILi2EEESO_EEESO_NS3_ILi4EEEEEENS2_IJNS2_IJNS3_ILi1EEESO_EEESQ_NS3_ILi8EEEEEEEEEEEEbRKNSB_6ParamsERT0_S12_iNS2_IJiiiEEERT_ENKUlvE0_clEv) ;  /* 0xffffb13000007944 */ /* 0x002fea0003c3ffff */
.L_x_1468:
[----:B------:R-:W-:Y:S01]  /*63b60*/  IMAD.MOV.U32 R2, RZ, RZ, R66 ;  /* 0x000000ffff027224 */ /* 0x000fe200078e0042 */
[----:B------:R-:W-:Y:S01]  /*63b70*/  MOV R3, R65 ;  /* 0x0000004100037202 */ /* 0x000fe20000000f00 */
[----:B------:R-:W-:Y:S01]  /*63b80*/  IMAD.MOV.U32 R81, RZ, RZ, RZ ;  /* 0x000000ffff517224 */ /* 0x000fe200078e00ff */
[----:B-1----:R-:W-:-:S02]  /*63b90*/  MOV R8, 0x63bb0 ;  /* 0x00063bb000087802 */ /* 0x002fc40000000f00 */
[----:B------:R-:W-:Y:S05]  /*63ba0*/  CALL.REL.NOINC `($_ZN7cutlass13device_kernelIN5flash19enable_sm80_to_sm89INS1_16FlashAttnBwdSm80INS1_25CollectiveMainloopBwdSm80ILi2ELi2EN4cute5tupleIJNS5_1CILi128EEES8_NS7_ILi64EEEEEENS_10bfloat16_tEfNS_4arch4Sm80ELb0ELb0ELb1ELb1ELb1ELb0ELb0ELb0ELi2ELi4ELi4ELi4ELb0EEENS1_24CollectiveEpilogueBwdGQAISA_fSD_Li256ELb1ELb1EEENS1_19SingleTileSchedulerILb1ELb0ELb0ELi128EEEEEEEEEvNT_6ParamsE$_ZN4cute3eso3ESOILb1ELb0EJNS_10UnderscoreES2_iEEC2ERKS2_S5_RKi) ;  /* 0xfffa3a7000007944 */ /* 0x000fea0003c3ffff */
        /* <DEDUP_REMOVED lines=15> */
[----:B------:R-:W-:Y:S05]  /*63ca0*/  CALL.REL.NOINC `($_ZN7cutlass13device_kernelIN5flash19enable_sm80_to_sm89INS1_16FlashAttnBwdSm80INS1_25CollectiveMainloopBwdSm80ILi2ELi2EN4cute5tupleIJNS5_1CILi128EEES8_NS7_ILi64EEEEEENS_10bfloat16_tEfNS_4arch4Sm80ELb0ELb0ELb1ELb1ELb1ELb0ELb0ELb0ELi2ELi4ELi4ELi4ELb0EEENS1_24CollectiveEpilogueBwdGQAISA_fSD_Li256ELb1ELb1EEENS1_19SingleTileSchedulerILb1ELb0ELb0ELi128EEEEEEEEEvNT_6ParamsE$_ZN4cute3eso3ESOILb1ELb0EJNS_6LayoutINS_5tupleIJNS3_IJNS_1CILi2EEES5_S5_EEES5_EEENS3_IJNS3_IJNS4_ILi1EEES5_NS4_ILi4EEEEEENS4_ILi8EEEEEEEEiEEC2ERKSD_RKi) ;  /* 0xfffa5f8000007944 */ /* 0x000fea0003c3ffff */
[----:B-1----:R-:W2:Y:S01]  /*63cb0*/  LDL R2, [R1+0x1410] ;  /* 0x0014100001027983 */ /* 0x002ea20000100800 */
[----:B------:R-:W-:Y:S02]  /*63cc0*/  MOV R4, R62 ;  /* 0x0000003e00047202 */ /* 0x000fe40000000f00 */
[----:B------:R-:W-:-:S05]  /*63cd0*/  MOV R5, R61 ;  /* 0x0000003d00057202 */ /* 0x000fca0000000f00 */
[----:B--2---:R-:W-:Y:S01]  /*63ce0*/  IMAD.WIDE R2, R2, 0x2, R4 ;  /* 0x0000000202027825 */ /* 0x004fe200078e0204 */
[----:B------:R-:W-:-:S04]  /*63cf0*/  MOV R4, 0x63d20 ;  /* 0x00063d2000047802 */ /* 0x000fc80000000f00 */
[----:B------:R-:W-:Y:S02]  /*63d00*/  MOV R6, R2 ;  /* 0x0000000200067202 */ /* 0x000fe40000000f00 */
[----:B------:R-:W-:Y:S05]  /*63d10*/  CALL.REL.NOINC `($_ZN7cutlass13device_kernelIN5flash19enable_sm80_to_sm89INS1_16FlashAttnBwdSm80INS1_25CollectiveMainloopBwdSm80ILi2ELi2EN4cute5tupleIJNS5_1CILi128EEES8_NS7_ILi64EEEEEENS_10bfloat16_tEfNS_4arch4Sm80ELb0ELb0ELb1ELb1ELb1ELb0ELb0ELb0ELi2ELi4ELi4ELi4ELb0EEENS1_24CollectiveEpilogueBwdGQAISA_fSD_Li256ELb1ELb1EEENS1_19SingleTileSchedulerILb1ELb0ELb0ELi128EEEEEEEEEvNT_6ParamsE$_ZN4cute3eso3ESOILb1ELb0EJNS_6LayoutINS_5tupleIJNS3_IJNS_1CILi2EEES5_S5_EEES5_EEENS3_IJNS3_IJNS4_ILi1EEES5_NS4_ILi4EEEEEENS4_ILi8EEEEEEEENS_10ViewEngineIPN7cutlass10bfloat16_tEEEEEC2ERKSD_RKSI_) ;  /* 0xfffa5ec000007944 */ /* 0x000fea0003c3ffff */
[----:B------:R2:W5:Y:S01]  /*63d20*/  LDL.64 R84, [R1+0x1410] ;  /* 0x0014100001547983 */ /* 0x0005620000100a00 */
[----:B-1----:R-:W-:Y:S01]  /*63d30*/  IMAD.MOV.U32 R2, RZ, RZ, R66 ;  /* 0x000000ffff027224 */ /* 0x002fe200078e0042 */
[----:B------:R-:W-:Y:S02]  /*63d40*/  MOV R3, R65 ;  /* 0x0000004100037202 */ /* 0x000fe40000000f00 */
[----:B------:R-:W-:Y:S02]  /*63d50*/  MOV R8, 0x63d70 ;  /* 0x00063d7000087802 */ /* 0x000fe40000000f00 */
[----:B--2--5:R-:W-:Y:S05]  /*63d60*/  CALL.REL.NOINC `($_ZN7cutlass13device_kernelIN5flash19enable_sm80_to_sm89INS1_16FlashAttnBwdSm80INS1_25CollectiveMainloopBwdSm80ILi2ELi2EN4cute5tupleIJNS5_1CILi128EEES8_NS7_ILi64EEEEEENS_10bfloat16_tEfNS_4arch4Sm80ELb0ELb0ELb1ELb1ELb1ELb0ELb0ELb0ELi2ELi4ELi4ELi4ELb0EEENS1_24CollectiveEpilogueBwdGQAISA_fSD_Li256ELb1ELb1EEENS1_19SingleTileSchedulerILb1ELb0ELb0ELi128EEEEEEEEEvNT_6ParamsE$_ZN4cute3eso3ESOILb1ELb0EJNS_10UnderscoreES2_iEEC2ERKS2_S5_RKi) ;  /* 0xfffa38b000007944 */ /* 0x024fea0003c3ffff */
[----:B-1----:R-:W2:Y:S01]  /*63d70*/  LDL R3, [R1+0x1410] ;  /* 0x0014100001037983 */ /* 0x002ea20000100800 */
[----:B------:R-:W-:Y:S02]  /*63d80*/  MOV R4, 0x63db0 ;  /* 0x00063db000047802 */ /* 0x000fe40000000f00 */
[----:B--2---:R-:W-:Y:S02]  /*63d90*/  SHF.L.U32 R3, R3, 0x2, RZ ;  /* 0x0000000203037819 */ /* 0x004fe400000006ff */
[----:B------:R-:W-:Y:S05]  /*63da0*/  CALL.REL.NOINC `($_ZN7cutlass13device_kernelIN5flash19enable_sm80_to_sm89INS1_16FlashAttnBwdSm80INS1_25CollectiveMainloopBwdSm80ILi2ELi2EN4cute5tupleIJNS5_1CILi128EEES8_NS7_ILi64EEEEEENS_10bfloat16_tEfNS_4arch4Sm80ELb0ELb0ELb1ELb1ELb1ELb0ELb0ELb0ELi2ELi4ELi4ELi4ELb0EEENS1_24CollectiveEpilogueBwdGQAISA_fSD_Li256ELb1ELb1EEENS1_19SingleTileSchedulerILb1ELb0ELb0ELi128EEEEEEEEEvNT_6ParamsE$_ZN4cute3eso3ESOILb1ELb0EJNS_6LayoutINS_5tupleIJNS3_IJNS_1CILi2EEES5_EEES6_EEENS3_IJNS3_IJNS4_ILi1EEES5_EEENS3_IJNS4_ILi32EEENS4_ILi64EEEEEEEEEEEiEEC2ERKSE_RKi) ;  /* 0xfffa5cd000007944 */ /* 0x000fea0003c3ffff */
[----:B-1----:R-:W2:Y:S01]  /*63db0*/  LDL R3, [R1+0x1410] ;  /* 0x0014100001037983 */ /* 0x002ea20000100800 */
[----:B------:R-:W-:Y:S01]  /*63dc0*/  MOV R4, 0x63e00 ;  /* 0x00063e0000047802 */ /* 0x000fe20000000f00 */
[----:B--2---:R-:W-:-:S05]  /*63dd0*/  IMAD.WIDE R2, R3, 0x2, R68 ;  /* 0x0000000203027825 */ /* 0x004fca00078e0244 */
[----:B------:R-:W-:Y:S02]  /*63de0*/  MOV R6, R2 ;  /* 0x0000000200067202 */ /* 0x000fe40000000f00 */
[----:B------:R-:W-:Y:S05]  /*63df0*/  CALL.REL.NOINC `($_ZN7cutlass13device_kernelIN5flash19enable_sm80_to_sm89INS1_16FlashAttnBwdSm80INS1_25CollectiveMainloopBwdSm80ILi2ELi2EN4cute5tupleIJNS5_1CILi128EEES8_NS7_ILi64EEEEEENS_10bfloat16_tEfNS_4arch4Sm80ELb0ELb0ELb1ELb1ELb1ELb0ELb0ELb0ELi2ELi4ELi4ELi4ELb0EEENS1_24CollectiveEpilogueBwdGQAISA_fSD_Li256ELb1ELb1EEENS1_19SingleTileSchedulerILb1ELb0ELb0ELi128EEEEEEEEEvNT_6ParamsE$_ZN4cute3eso3ESOILb1ELb0EJNS_6LayoutINS_5tupleIJNS3_IJNS_1CILi2EEES5_EEES6_EEENS3_IJNS3_IJNS4_ILi1EEES5_EEENS3_IJNS4_ILi32EEENS4_ILi64EEEEEEEEEEENS_10ViewEngineIPN7cutlass10bfloat16_tEEEEEC2ERKSE_RKSJ_) ;  /* 0xfffa5c3000007944 */ /* 0x000fea0003c3ffff */
[----:B------:R2:W5:Y:S04]  /*63e00*/  LDL.64 R82, [R1+0x1410] ;  /* 0x0014100001527983 */ /* 0x0005680000100a00 */
[----:B------:R2:W-:Y:S02]  /*63e10*/  STL [R1+0x1448], RZ ;  /* 0x001448ff01007387 */ /* 0x0005e40000100800 */
.L_x_1469:
[----:B-1----:R-:W-:Y:S01]  /*63e20*/  IMAD.MOV.U32 R79, RZ, RZ, R66 ;  /* 0x000000ffff4f7224 */ /* 0x002fe200078e0042 */
[----:B------:R-:W-:Y:S01]  /*63e30*/  LOP3.LUT R80, R81, 0x1, RZ, 0xc0, !PT ;  /* 0x0000000151507812 */ /* 0x000fe200078ec0ff */
[----:B------:R-:W-:Y:S01]  /*63e40*/  IMAD.MOV.U32 R67, RZ, RZ, R58 ;  /* 0x000000ffff437224 */ /* 0x000fe200078e003a */
[----:B------:R-:W-:Y:S02]  /*63e50*/  MOV R78, 0x63e70 ;  /* 0x00063e70004e7802 */ /* 0x000fe40000000f00 */
[----:B-12--5:R-:W-:Y:S05]  /*63e60*/  CALL.REL.NOINC `($_ZN7cutlass13device_kernelIN5flash19enable_sm80_to_sm89INS1_16FlashAttnBwdSm80INS1_25CollectiveMainloopBwdSm80ILi2ELi2EN4cute5tupleIJNS5_1CILi128EEES8_NS7_ILi64EEEEEENS_10bfloat16_tEfNS_4arch4Sm80ELb0ELb0ELb1ELb1ELb1ELb0ELb0ELb0ELi2ELi4ELi4ELi4ELb0EEENS1_24CollectiveEpilogueBwdGQAISA_fSD_Li256ELb1ELb1EEENS1_19SingleTileSchedulerILb1ELb0ELb0ELi128EEEEEEEEEvNT_6ParamsE$_ZN4cute3eso3ESOILb1ELb0EJNS_10UnderscoreEiiEEC2ERKS2_RKiS7_) ;  /* 0xfffa383000007944 */ /* 0x026fea0003c3ffff */
[----:B------:R-:W-:Y:S01]  /*63e70*/  MOV R4, 0x63ec0 ;  /* 0x00063ec000047802 */ /* 0x000fe20000000f00 */
[----:B-1----:R-:W2:Y:S02]  /*63e80*/  LDL.64 R2, [R1+0x1410] ;  /* 0x0014100001027983 */ /* 0x002ea40000100a00 */
[----:B--2---:R-:W-:Y:S05]  /*63e90*/  IMAD R3, R3, 0x2, R2 ;  /* 0x0000000203037824 */ /* 0x004fea00078e0202 */
[----:B------:R-:W-:Y:S02]  /*63ea0*/  SHF.L.U32 R3, R3, 0x2, RZ ;  /* 0x0000000203037819 */ /* 0x000fe400000006ff */
        /* <DEDUP_REMOVED lines=13> */
[----:B-1----:R-:W2:Y:S02]  /*63f80*/  LDL R3, [R1+0x1410] ;  /* 0x0014100001037983 */ /* 0x002ea40000100800 */
[----:B--2---:R-:W-:Y:S02]  /*63f90*/  SHF.L.U32 R3, R3, 0x3, RZ ;  /* 0x0000000303037819 */ /* 0x004fe400000006ff */
[----:B------:R-:W-:Y:S05]  /*63fa0*/  CALL.REL.NOINC `($_ZN7cutlass13device_kernelIN5flash19enable_sm80_to_sm89INS1_16FlashAttnBwdSm80INS1_25CollectiveMainloopBwdSm80ILi2ELi2EN4cute5tupleIJNS5_1CILi128EEES8_NS7_ILi64EEEEEENS_10bfloat16_tEfNS_4arch4Sm80ELb0ELb0ELb1ELb1ELb1ELb0ELb0ELb0ELi2ELi4ELi4ELi4ELb0EEENS1_24CollectiveEpilogueBwdGQAISA_fSD_Li256ELb1ELb1EEENS1_19SingleTileSchedulerILb1ELb0ELb0ELi128EEEEEEEEEvNT_6ParamsE$_ZN4cute3eso3ESOILb1ELb0EJNS_6LayoutINS_5tupleIJNS3_IJNS_1CILi2EEES5_S5_EEEEEENS3_IJNS3_IJNS4_ILi1EEES5_NS4_ILi4EEEEEEEEEEEiEEC2ERKSC_RKi) ;  /* 0xfffa5b6000007944 */ /* 0x000fea0003c3ffff */
[----:B------:R-:W-:Y:S01]  /*63fb0*/  MOV R4, 0x64000 ;  /* 0x0006400000047802 */ /* 0x000fe20000000f00 */
[----:B-1----:R-:W2:Y:S02]  /*63fc0*/  LDL R3, [R1+0x1410] ;  /* 0x0014100001037983 */ /* 0x002ea40000100800 */
        /* <DEDUP_REMOVED lines=18> */
[----:B-1----:R-:W2:Y:S02]  /*640f0*/  LDL R3, [R1+0x1410] ;  /* 0x0014100001037983 */ /* 0x002ea40000100800 */
        /* <DEDUP_REMOVED lines=18> */
[----:B------:R-:W-:Y:S05]  /*64220*/  CALL.REL.NOINC `($_ZN7cutlass13device_kernelIN5flash19enable_sm80_to_sm89INS1_16FlashAttnBwdSm80INS1_25CollectiveMainloopBwdSm80ILi2ELi2EN4cute5tupleIJNS5_1CILi128EEES8_NS7_ILi64EEEEEENS_10bfloat16_tEfNS_4arch4Sm80ELb0ELb0ELb1ELb1ELb1ELb0ELb0ELb0ELi2ELi4ELi4ELi4ELb0EEENS1_24CollectiveEpilogueBwdGQAISA_fSD_Li256ELb1ELb1EEENS1_19SingleTileSchedulerILb1ELb0ELb0ELi128EEEEEEEEEvNT_6ParamsE$_ZN4cute3eso3ESOILb1ELb0EJNS_6LayoutINS_5tupleIJNS3_IJNS_1CILi2EEES5_EEEEEENS3_IJNS3_IJNS4_ILi1EEES5_EEEEEEEENS_10ViewEngineIPKfEEEEC2ERKSB_RKSF_) ;  /* 0xfffa53e000007944 */ /* 0x000fea0003c3ffff */
        /* <DEDUP_REMOVED lines=147> */
.L_x_1470:
[----:B-1----:R-:W-:Y:S02]  /*64b60*/  MOV R4, 0x64b80 ;  /* 0x00064b8000047802 */ /* 0x002fe40000000f00 */
[----:B------:R-:W-:Y:S05]  /*64b70*/  CALL.REL.NOINC `($_ZN7cutlass13device_kernelIN5flash19enable_sm80_to_sm89INS1_16FlashAttnBwdSm80INS1_25CollectiveMainloopBwdSm80ILi2ELi2EN4cute5tupleIJNS5_1CILi128EEES8_NS7_ILi64EEEEEENS_10bfloat16_tEfNS_4arch4Sm80ELb0ELb0ELb1ELb1ELb1ELb0ELb0ELb0ELi2ELi4ELi4ELi4ELb0EEENS1_24CollectiveEpilogueBwdGQAISA_fSD_Li256ELb1ELb1EEENS1_19SingleTileSchedulerILb1ELb0ELb0ELi128EEEEEEEEEvNT_6ParamsE$_ZN4cute3eso3ESOILb1ELb0EJNS_6LayoutINS_5tupleIJNS3_IJNS_1CILi1EEENS4_ILi4EEEEEENS4_ILi2EEES6_EEENS3_IJNS3_IJNS4_ILi0EEES5_EEES6_NS4_ILi8EEEEEEEENS_10ViewEngineIPfEEEEC2ERKSE_RKSH_) ;  /* 0xfffa495000007944 */ /* 0x000fea0003c3ffff */
[----:B------:R-:W2:Y:S04]  /*64b80*/  LDL.64 R10, [R63+0x60] ;  /* 0x000060003f0a7983 */ /* 0x000ea80000100a00 */
[----:B------:R3:W5:Y:S04]  /*64b90*/  LDL.64 R4, [R63+0x58] ;  /* 0x000058003f047983 */ /* 0x0007680000100a00 */
[----:B------:R3:W5:Y:S04]  /*64ba0*/  LDL.64 R6, [R1+0x1428] ;  /* 0x0014280001067983 */ /* 0x0007680000100a00 */
[----:B--2---:R3:W5:Y:S01]  /*64bb0*/  LD.E R3, [R10.64] ;  /* 0x000000040a037980 */ /* 0x004762000c101900 */
[----:B-1----:R-:W-:-:S02]  /*64bc0*/  MOV R2, R66 ;  /* 0x0000004200027202 */ /* 0x002fc40000000f00 */
[----:B------:R-:W-:Y:S02]  /*64bd0*/  MOV R8, 0x64bf0 ;  /* 0x00064bf000087802 */ /* 0x000fe40000000f00 */
[----:B---3-5:R-:W-:Y:S05]  /*64be0*/  CALL.REL.NOINC `($_ZN7cutlass13device_kernelIN5flash19enable_sm80_to_sm89INS1_16FlashAttnBwdSm80INS1_25CollectiveMainloopBwdSm80ILi2ELi2EN4cute5tupleIJNS5_1CILi128EEES8_NS7_ILi64EEEEEENS_10bfloat16_tEfNS_4arch4Sm80ELb0ELb0ELb1ELb1ELb1ELb0ELb0ELb0ELi2ELi4ELi4ELi4ELb0EEENS1_24CollectiveEpilogueBwdGQAISA_fSD_Li256ELb1ELb1EEENS1_19SingleTileSchedulerILb1ELb0ELb0ELi128EEEEEEEEEvNT_6ParamsE$_ZN4cute3eso3ESOILb1ELb0EJNS_10UnderscoreES2_iEEC2ERKS2_S5_RKi) ;  /* 0xfffa2a3000007944 */ /* 0x028fea0003c3ffff */
[----:B-1----:R-:W2:Y:S01]  /*64bf0*/  LDL R3, [R1+0x1410] ;  /* 0x0014100001037983 */ /* 0x002ea20000100800 */
[----:B------:R-:W-:Y:S02]  /*64c00*/  MOV R8, 0x64c30 ;  /* 0x00064c3000087802 */ /* 0x000fe40000000f00 */
[----:B--2---:R-:W-:Y:S02]  /*64c10*/  SHF.L.U32 R3, R3, 0xd, RZ ;  /* 0x0000000d03037819 */ /* 0x004fe400000006ff */
[----:B------:R-:W-:Y:S05]  /*64c20*/  CALL.REL.NOINC `($_ZN7cutlass13device_kernelIN5flash19enable_sm80_to_sm89INS1_16FlashAttnBwdSm80INS1_25CollectiveMainloopBwdSm80ILi2ELi2EN4cute5tupleIJNS5_1CILi128EEES8_NS7_ILi64EEEEEENS_10bfloat16_tEfNS_4arch4Sm80ELb0ELb0ELb1ELb1ELb1ELb0ELb0ELb0ELi2ELi4ELi4ELi4ELb0EEENS1_24CollectiveEpilogueBwdGQAISA_fSD_Li256ELb1ELb1EEENS1_19SingleTileSchedulerILb1ELb0ELb0ELi128EEEEEEEEEvNT_6ParamsE$_ZN4cute3eso3ESOILb1ELb0EJNS_6LayoutINS_5tupleIJNS3_IJNS_1CILi1EEES5_EEENS4_ILi32EEEEEENS3_IJNS3_IJNS4_ILi0EEES9_EEENS4_ILi256EEEEEEEEiEEC2ERKSD_RKi) ;  /* 0xfffa49a000007944 */ /* 0x000fea0003c3ffff */
[----:B------:R-:W2:Y:S04]  /*64c30*/  LD.E.64 R4, [R4.64+0x8] ;  /* 0x0000080404047980 */ /* 0x000ea8000c101b00 */
[----:B------:R-:W2:Y:S01]  /*64c40*/  LDL R10, [R1+0x1428] ;  /* 0x00142800010a7983 */ /* 0x000ea20000100800 */
[----:B------:R-:W-:Y:S01]  /*64c50*/  MOV R8, 0x64c80 ;  /* 0x00064c8000087802 */ /* 0x000fe20000000f00 */
[----:B--2---:R-:W-:-:S04]  /*64c60*/  IMAD.WIDE R10, R10, 0x4, R4 ;  /* 0x000000040a0a7825 */ /* 0x004fc800078e0204 */
[----:B-1----:R-:W-:Y:S05]  /*64c70*/  CALL.REL.NOINC `($_ZN7cutlass13device_kernelIN5flash19enable_sm80_to_sm89INS1_16FlashAttnBwdSm80INS1_25CollectiveMainloopBwdSm80ILi2ELi2EN4cute5tupleIJNS5_1CILi128EEES8_NS7_ILi64EEEEEENS_10bfloat16_tEfNS_4arch4Sm80ELb0ELb0ELb1ELb1ELb1ELb0ELb0ELb0ELi2ELi4ELi4ELi4ELb0EEENS1_24CollectiveEpilogueBwdGQAISA_fSD_Li256ELb1ELb1EEENS1_19SingleTileSchedulerILb1ELb0ELb0ELi128EEEEEEEEEvNT_6ParamsE$_ZN4cute8gmem_ptrIPfECI1NS_12iter_adaptorIS1_S2_EEES1_) ;  /* 0xfffa658000007944 */ /* 0x002fea0003c3ffff */
[----:B-1----:R1:W5:Y:S01]  /*64c80*/  LDL.64 R2, [R1+0x1428] ;  /* 0x0014280001027983 */ /* 0x0023620000100a00 */
[----:B------:R-:W-:-:S03]  /*64c90*/  MOV R4, 0x64cb0 ;  /* 0x00064cb000047802 */ /* 0x000fc60000000f00 */
[----:B-1---5:R-:W-:Y:S05]  /*64ca0*/  CALL.REL.NOINC `($_ZN7cutlass13device_kernelIN5flash19enable_sm80_to_sm89INS1_16FlashAttnBwdSm80INS1_25CollectiveMainloopBwdSm80ILi2ELi2EN4cute5tupleIJNS5_1CILi128EEES8_NS7_ILi64EEEEEENS_10bfloat16_tEfNS_4arch4Sm80ELb0ELb0ELb1ELb1ELb1ELb0ELb0ELb0ELi2ELi4ELi4ELi4ELb0EEENS1_24CollectiveEpilogueBwdGQAISA_fSD_Li256ELb1ELb1EEENS1_19SingleTileSchedulerILb1ELb0ELb0ELi128EEEEEEEEEvNT_6ParamsE$_ZN4cute3eso3ESOILb1ELb0EJNS_6LayoutINS_5tupleIJNS3_IJNS_1CILi1EEES5_EEENS4_ILi32EEEEEENS3_IJNS3_IJNS4_ILi0EEES9_EEENS4_ILi256EEEEEEEENS_10ViewEngineINS_8gmem_ptrIPfEEEEEEC2ERKSD_RKSI_) ;  /* 0xfffa48e000007944 */ /* 0x022fea0003c3ffff */
[----:B-1----:R-:W2:Y:S04]  /*64cb0*/  LDL.64 R2, [R1+0x1428] ;  /* 0x0014280001027983 */ /* 0x002ea80000100a00 */
[----:B------:R1:W5:Y:S01]  /*64cc0*/  LD.E R5, [R6.64] ;  /* 0x0000000406057980 */ /* 0x000362000c101900 */
[----:B------:R-:W-:Y:S01]  /*64cd0*/  MOV R10, 0x64d10 ;  /* 0x00064d10000a7802 */ /* 0x000fe20000000f00 */
[----:B--2---:R-:W-:Y:S01]  /*64ce0*/  IMAD.MOV.U32 R14, RZ, RZ, R2 ;  /* 0x000000ffff0e7224 */ /* 0x004fe200078e0002 */
[----:B------:R-:W-:-:S02]  /*64cf0*/  MOV R15, R3 ;  /* 0x00000003000f7202 */ /* 0x000fc40000000f00 */
[----:B-1---5:R-:W-:Y:S05]  /*64d00*/  CALL.REL.NOINC `($_ZN7cutlass13device_kernelIN5flash19enable_sm80_to_sm89INS1_16FlashAttnBwdSm80INS1_25CollectiveMainloopBwdSm80ILi2ELi2EN4cute5tupleIJNS5_1CILi128EEES8_NS7_ILi64EEEEEENS_10bfloat16_tEfNS_4arch4Sm80ELb0ELb0ELb1ELb1ELb1ELb0ELb0ELb0ELi2ELi4ELi4ELi4ELb0EEENS1_24CollectiveEpilogueBwdGQAISA_fSD_Li256ELb1ELb1EEENS1_19SingleTileSchedulerILb1ELb0ELb0ELi128EEEEEEEEEvNT_6ParamsE$_ZN73_INTERNAL_24fd9406_37_flash_bwd_hdim64_bf16_softcap_sm80_cu_3fbc093a_29189atomicAddEPff) ;  /* 0xfffa666000007944 */ /* 0x022fea0003c3ffff */
[----:B------:R2:W5:Y:S01]  /*64d10*/  LD.E R5, [R6.64+0x4] ;  /* 0x0000040406057980 */ /* 0x000562000c101900 */
[----:B-1----:R-:W-:-:S02]  /*64d20*/  IADD3 R14, P0, R2, 0x400, RZ ;  /* 0x00000400020e7810 */ /* 0x002fc40007f1e0ff */
[----:B------:R-:W-:-:S03]  /*64d30*/  MOV R10, 0x64d60 ;  /* 0x00064d60000a7802 */ /* 0x000fc60000000f00 */
[----:B------:R-:W-:-:S03]  /*64d40*/  IMAD.X R15, RZ, RZ, R3, P0 ;  /* 0x000000ffff0f7224 */ /* 0x000fc600000e0603 */
[----:B--2--5:R-:W-:Y:S05]  /*64d50*/  CALL.REL.NOINC `($_ZN7cutlass13device_kernelIN5flash19enable_sm80_to_sm89INS1_16FlashAttnBwdSm80INS1_25CollectiveMainloopBwdSm80ILi2ELi2EN4cute5tupleIJNS5_1CILi128EEES8_NS7_ILi64EEEEEENS_10bfloat16_tEfNS_4arch4Sm80ELb0ELb0ELb1ELb1ELb1ELb0ELb0ELb0ELi2ELi4ELi4ELi4ELb0EEENS1_24CollectiveEpilogueBwdGQAISA_fSD_Li256ELb1ELb1EEENS1_19SingleTileSchedulerILb1ELb0ELb0ELi128EEEEEEEEEvNT_6ParamsE$_ZN73_INTERNAL_24fd9406_37_flash_bwd_hdim64_bf16_softcap_sm80_cu_3fbc093a_29189atomicAddEPff) ;  /* 0xfffa661000007944 */ /* 0x024fea0003c3ffff */
[----:B------:R2:W5:Y:S01]  /*64d60*/  LD.E R5, [R6.64+0x8] ;  /* 0x0000080406057980 */ /* 0x000562000c101900 */
[----:B-1----:R-:W-:Y:S02]  /*64d70*/  IADD3 R14, P0, R2, 0x800, RZ ;  /* 0x00000800020e7810 */ /* 0x002fe40007f1e0ff */
        /* <DEDUP_REMOVED lines=148> */
[----:B------:R-:W-:-:S04]  /*656c0*/  MOV R65, 0x0 ;  /* 0x0000000000417802 */ /* 0x000fc80000000f00 */
[----:B------:R-:W-:Y:S05]  /*656d0*/  RET.REL.NODEC R64 `(_ZN7cutlass13device_kernelIN5flash19enable_sm80_to_sm89INS1_16FlashAttnBwdSm80INS1_25CollectiveMainloopBwdSm80ILi2ELi2EN4cute5tupleIJNS5_1CILi128EEES8_NS7_ILi64EEEEEENS_10bfloat16_tEfNS_4arch4Sm80ELb0ELb0ELb1ELb1ELb1ELb0ELb0ELb0ELi2ELi4ELi4ELi4ELb0EEENS1_24CollectiveEpilogueBwdGQAISA_fSD_Li256ELb1ELb1EEENS1_19SingleTileSchedulerILb1ELb0ELb0ELi128EEEEEEEEEvNT_6ParamsE) ;  /* 0xfff9a92040007950 */ /* 0x000fea0003c3ffff */
        .type           $_ZN7cutlass13device_kernelIN5flash19enable_sm80_to_sm89INS1_16FlashAttnBwdSm80INS1_25CollectiveMainloopBwdSm80ILi2ELi2EN4cute5tupleIJNS5_1CILi128EEES8_NS7_ILi64EEEEEENS_10bfloat16_tEfNS_4arch4Sm80ELb0ELb0ELb1ELb1ELb1ELb0ELb0ELb0ELi2ELi4ELi4ELi4ELb0EEENS1_24CollectiveEpilogueBwdGQAISA_fSD_Li256ELb1ELb1EEENS1_19SingleTileSchedulerILb1ELb0ELb0ELi128EEEEEEEEEvNT_6ParamsE$_ZZZN5flash25CollectiveMainloopBwdSm80ILi2ELi2EN4cute5tupleIJNS1_1CILi128EEES4_NS3_ILi64EEEEEEN7cutlass10bfloat16_tEfNS7_4arch4Sm80ELb0ELb0ELb1ELb1ELb1ELb0ELb0ELb0ELi2ELi4ELi4ELi4ELb0EE3mmaINS_16FlashAttnBwdSm80ISB_NS_24CollectiveEpilogueBwdGQAIS6_fSA_Li256ELb1ELb1EEENS_19SingleTileSchedulerILb1ELb0ELb0ELi128EEEE13SharedStorageENS1_6TensorINS1_11ArrayEngineIfLm32EEENS1_6LayoutINS2_IJNS2_IJNS3_ILi2EEESO_EEESO_NS3_ILi4EEEEEENS2_IJNS2_IJNS3_ILi1EEESO_EEESQ_NS3_ILi8EEEEEEEEEEEEbRKNSB_6ParamsERT0_S12_iNS2_IJiiiEEERT_ENKUliT_E_clIZSC_ISJ_SX_EbS10_S12_S12_iS13_S15_EUlRS16_iE_EEDaiS16_ENKUlvE0_clEv,@function
        .size           $_ZN7cutlass13device_kernelIN5flash19enable_sm80_to_sm89INS1_16FlashAttnBwdSm80INS1_25CollectiveMainloopBwdSm80ILi2ELi2EN4cute5tupleIJNS5_1CILi128EEES8_NS7_ILi64EEEEEENS_10bfloat16_tEfNS_4arch4Sm80ELb0ELb0ELb1ELb1ELb1ELb0ELb0ELb0ELi2ELi4ELi4ELi4ELb0EEENS1_24CollectiveEpilogueBwdGQAISA_fSD_Li256ELb1ELb1EEENS1_19SingleTileSchedulerILb1ELb0ELb0ELi128EEEEEEEEEvNT_6ParamsE$_ZZZN5flash25CollectiveMainloopBwdSm80ILi2ELi2EN4cute5tupleIJNS1_1CILi128EEES4_NS3_ILi64EEEEEEN7cutlass10bfloat16_tEfNS7_4arch4Sm80ELb0ELb0ELb1ELb1ELb1ELb0ELb0ELb0ELi2ELi4ELi4ELi4ELb0EE3mmaINS_16FlashAttnBwdSm80ISB_NS_24CollectiveEpilogueBwdGQAIS6_fSA_Li256ELb1ELb1EEENS_19SingleTileSchedulerILb1ELb0ELb0ELi128EEEE13SharedStorageENS1_6TensorINS1_11ArrayEngineIfLm32EEENS1_6LayoutINS2_IJNS2_IJNS3_ILi2EEESO_EEESO_NS3_ILi4EEEEEENS2_IJNS2_IJNS3_ILi1EEESO_EEESQ_NS3_ILi8EEEEEEEEEEEEbRKNSB_6ParamsERT0_S12_iNS2_IJiiiEEERT_ENKUliT_E_clIZSC_ISJ_SX_EbS10_S12_S12_iS13_S15_EUlRS16_iE_EEDaiS16_ENKUlvE0_clEv,($_ZN7cutlass13device_kernelIN5flash19enable_sm80_to_sm89INS1_16FlashAttnBwdSm80INS1_25CollectiveMainloopBwdSm80ILi2ELi2EN4cute5tupleIJNS5_1CILi128EEES8_NS7_ILi64EEEEEENS_10bfloat16_tEfNS_4arch4Sm80ELb0ELb0ELb1ELb1ELb1ELb0ELb0ELb0ELi2ELi4ELi4ELi4ELb0EEENS1_24CollectiveEpilogueBwdGQAISA_fSD_Li256ELb1ELb1EEENS1_19SingleTileSchedulerILb1ELb0ELb0ELi128EEEEEEEEEvNT_6ParamsE$_ZZZN5flash25CollectiveMainloopBwdSm80ILi2ELi2EN4cute5tupleIJNS1_1CILi128EEES4_NS3_ILi64EEEEEEN7cutlass10bfloat16_tEfNS7_4arch4Sm80ELb0ELb0ELb1ELb1ELb1ELb0ELb0ELb0ELi2ELi4ELi4ELi4ELb0EE3mmaINS_16FlashAttnBwdSm80ISB_NS_24CollectiveEpilogueBwdGQAIS6_fSA_Li256ELb1ELb1EEENS_19SingleTileSchedulerILb1ELb0ELb0ELi128EEEE13SharedStorageENS1_6TensorINS1_11ArrayEngineIfLm32EEENS1_6LayoutINS2_IJNS2_IJNS3_ILi2EEESO_EEESO_NS3_ILi4EEEEEENS2_IJNS2_IJNS3_ILi1EEESO_EEESQ_NS3_ILi8EEEEEEEEEEEEbRKNSB_6ParamsERT0_S12_iNS2_IJiiiEEERT_ENKUliT_E_clIZSC_ISJ_SX_EbS10_S12_S12_iS13_S15_EUlRS16_iE_EEDaiS16_ENKUlvE1_clEv - $_ZN7cutlass13device_kernelIN5flash19enable_sm80_to_sm89INS1_16FlashAttnBwdSm80INS1_25CollectiveMainloopBwdSm80ILi2ELi2EN4cute5tupleIJNS5_1CILi128EEES8_NS7_ILi64EEEEEENS_10bfloat16_tEfNS_4arch4Sm80ELb0ELb0ELb1ELb1ELb1ELb0ELb0ELb0ELi2ELi4ELi4ELi4ELb0EEENS1_24CollectiveEpilogueBwdGQAISA_fSD_Li256ELb1ELb1EEENS1_19SingleTileSchedulerILb1ELb0ELb0ELi128EEEEEEEEEvNT_6ParamsE$_ZZZN5flash25CollectiveMainloopBwdSm80ILi2ELi2EN4cute5tupleIJNS1_1CILi128EEES4_NS3_ILi64EEEEEEN7cutlass10bfloat16_tEfNS7_4arch4Sm80ELb0ELb0ELb1ELb1ELb1ELb0ELb0ELb0ELi2ELi4ELi4ELi4ELb0EE3mmaINS_16FlashAttnBwdSm80ISB_NS_24CollectiveEpilogueBwdGQAIS6_fSA_Li256ELb1ELb1EEENS_19SingleTileSchedulerILb1ELb0ELb0ELi128EEEE13SharedStorageENS1_6TensorINS1_11ArrayEngineIfLm32EEENS1_6LayoutINS2_IJNS2_IJNS3_ILi2EEESO_EEESO_NS3_ILi4EEEEEENS2_IJNS2_IJNS3_ILi1EEESO_EEESQ_NS3_ILi8EEEEEEEEEEEEbRKNSB_6ParamsERT0_S12_iNS2_IJiiiEEERT_ENKUliT_E_clIZSC_ISJ_SX_EbS10_S12_S12_iS13_S15_EUlRS16_iE_EEDaiS16_ENKUlvE0_clEv)
$_ZN7cutlass13device_kernelIN5flash19enable_sm80_to_sm89INS1_16FlashAttnBwdSm80INS1_25CollectiveMainloopBwdSm80ILi2ELi2EN4cute5tupleIJNS5_1CILi128EEES8_NS7_ILi64EEEEEENS_10bfloat16_tEfNS_4arch4Sm80ELb0ELb0ELb1ELb1ELb1ELb0ELb0ELb0ELi2ELi4ELi4ELi4ELb0EEENS1_24CollectiveEpilogueBwdGQAISA_fSD_Li256ELb1ELb1EEENS1_19SingleTileSchedulerILb1ELb0ELb0ELi128EEEEEEEEEvNT_6ParamsE$_ZZZN5flash25CollectiveMainloopBwdSm80ILi2ELi2EN4cute5tupleIJNS1_1CILi128EEES4_NS3_ILi64EEEEEEN7cutlass10bfloat16_tEfNS7_4arch4Sm80ELb0ELb0ELb1ELb1ELb1ELb0ELb0ELb0ELi2ELi4ELi4ELi4ELb0EE3mmaINS_16FlashAttnBwdSm80ISB_NS_24CollectiveEpilogueBwdGQAIS6_fSA_Li256ELb1ELb1EEENS_19SingleTileSchedulerILb1ELb0ELb0ELi128EEEE13SharedStorageENS1_6TensorINS1_11ArrayEngineIfLm32EEENS1_6LayoutINS2_IJNS2_IJNS3_ILi2EEESO_EEESO_NS3_ILi4EEEEEENS2_IJNS2_IJNS3_ILi1EEESO_EEESQ_NS3_ILi8EEEEEEEEEEEEbRKNSB_6ParamsERT0_S12_iNS2_IJiiiEEERT_ENKUliT_E_clIZSC_ISJ_SX_EbS10_S12_S12_iS13_S15_EUlRS16_iE_EEDaiS16_ENKUlvE0_clEv:
[----:B------:R-:W-:-:S05]  /*656e0*/  IADD3 R3, R16, -c[0x0][0x20], RZ ;  /* 0x8000080010037a10 */ /* 0x000fca0007ffe0ff */
[----:B------:R-:W-:-:S05]  /*656f0*/  IMAD R3, R10, 0x4, R3 ;  /* 0x000000040a037824 */ /* 0x000fca00078e0203 */
[----:B------:R1:W5:Y:S02]  /*65700*/  LDL R4, [R3] ;  /* 0x0000000003047983 */ /* 0x0003640000100800 */
[----:B-1----:R-:W-:-:S04]  /*65710*/  MOV R3, 0x0 ;  /* 0x0000000000037802 */ /* 0x002fc80000000f00 */
[----:B------:R-:W-:Y:S05]  /*65720*/  RET.REL.NODEC R2 `(_ZN7cutlass13device_kernelIN5flash19enable_sm80_to_sm89INS1_16FlashAttnBwdSm80INS1_25CollectiveMainloopBwdSm80ILi2ELi2EN4cute5tupleIJNS5_1CILi128EEES8_NS7_ILi64EEEEEENS_10bfloat16_tEfNS_4arch4Sm80ELb0ELb0ELb1ELb1ELb1ELb0ELb0ELb0ELi2ELi4ELi4ELi4ELb0EEENS1_24CollectiveEpilogueBwdGQAISA_fSD_Li256ELb1ELb1EEENS1_19SingleTileSchedulerILb1ELb0ELb0ELi128EEEEEEEEEvNT_6ParamsE) ;  /* 0xfff9a8d002007950 */ /* 0x000fea0003c3ffff */
        .type           $_ZN7cutlass13device_kernelIN5flash19enable_sm80_to_sm89INS1_16FlashAttnBwdSm80INS1_25CollectiveMainloopBwdSm80ILi2ELi2EN4cute5tupleIJNS5_1CILi128EEES8_NS7_ILi64EEEEEENS_10bfloat16_tEfNS_4arch4Sm80ELb0ELb0ELb1ELb1ELb1ELb0ELb0ELb0ELi2ELi4ELi4ELi4ELb0EEENS1_24CollectiveEpilogueBwdGQAISA_fSD_Li256ELb1ELb1EEENS1_19SingleTileSchedulerILb1ELb0ELb0ELi128EEEEEEEEEvNT_6ParamsE$_ZZZN5flash25CollectiveMainloopBwdSm80ILi2ELi2EN4cute5tupleIJNS1_1CILi128EEES4_NS3_ILi64EEEEEEN7cutlass10bfloat16_tEfNS7_4arch4Sm80ELb0ELb0ELb1ELb1ELb1ELb0ELb0ELb0ELi2ELi4ELi4ELi4ELb0EE3mmaINS_16FlashAttnBwdSm80ISB_NS_24CollectiveEpilogueBwdGQAIS6_fSA_Li256ELb1ELb1EEENS_19SingleTileSchedulerILb1ELb0ELb0ELi128EEEE13SharedStorageENS1_6TensorINS1_11ArrayEngineIfLm32EEENS1_6LayoutINS2_IJNS2_IJNS3_ILi2EEESO_EEESO_NS3_ILi4EEEEEENS2_IJNS2_IJNS3_ILi1EEESO_EEESQ_NS3_ILi8EEEEEEEEEEEEbRKNSB_6ParamsERT0_S12_iNS2_IJiiiEEERT_ENKUliT_E_clIZSC_ISJ_SX_EbS10_S12_S12_iS13_S15_EUlRS16_iE_EEDaiS16_ENKUlvE1_clEv,@function
        .size           $_ZN7cutlass13device_kernelIN5flash19enable_sm80_to_sm89INS1_16FlashAttnBwdSm80INS1_25CollectiveMainloopBwdSm80ILi2ELi2EN4cute5tupleIJNS5_1CILi128EEES8_NS7_ILi64EEEEEENS_10bfloat16_tEfNS_4arch4Sm80ELb0ELb0ELb1ELb1ELb1ELb0ELb0ELb0ELi2ELi4ELi4ELi4ELb0EEENS1_24CollectiveEpilogueBwdGQAISA_fSD_Li256ELb1ELb1EEENS1_19SingleTileSchedulerILb1ELb0ELb0ELi128EEEEEEEEEvNT_6ParamsE$_ZZZN5flash25CollectiveMainloopBwdSm80ILi2ELi2EN4cute5tupleIJNS1_1CILi128EEES4_NS3_ILi64EEEEEEN7cutlass10bfloat16_tEfNS7_4arch4Sm80ELb0ELb0ELb1ELb1ELb1ELb0ELb0ELb0ELi2ELi4ELi4ELi4ELb0EE3mmaINS_16FlashAttnBwdSm80ISB_NS_24CollectiveEpilogueBwdGQAIS6_fSA_Li256ELb1ELb1EEENS_19SingleTileSchedulerILb1ELb0ELb0ELi128EEEE13SharedStorageENS1_6TensorINS1_11ArrayEngineIfLm32EEENS1_6LayoutINS2_IJNS2_IJNS3_ILi2EEESO_EEESO_NS3_ILi4EEEEEENS2_IJNS2_IJNS3_ILi1EEESO_EEESQ_NS3_ILi8EEEEEEEEEEEEbRKNSB_6ParamsERT0_S12_iNS2_IJiiiEEERT_ENKUliT_E_clIZSC_ISJ_SX_EbS10_S12_S12_iS13_S15_EUlRS16_iE_EEDaiS16_ENKUlvE1_clEv,($__internal_7_$__cuda_sm70_warpsync - $_ZN7cutlass13device_kernelIN5flash19enable_sm80_to_sm89INS1_16FlashAttnBwdSm80INS1_25CollectiveMainloopBwdSm80ILi2ELi2EN4cute5tupleIJNS5_1CILi128EEES8_NS7_ILi64EEEEEENS_10bfloat16_tEfNS_4arch4Sm80ELb0ELb0ELb1ELb1ELb1ELb0ELb0ELb0ELi2ELi4ELi4ELi4ELb0EEENS1_24CollectiveEpilogueBwdGQAISA_fSD_Li256ELb1ELb1EEENS1_19SingleTileSchedulerILb1ELb0ELb0ELi128EEEEEEEEEvNT_6ParamsE$_ZZZN5flash25CollectiveMainloopBwdSm80ILi2ELi2EN4cute5tupleIJNS1_1CILi128EEES4_NS3_ILi64EEEEEEN7cutlass10bfloat16_tEfNS7_4arch4Sm80ELb0ELb0ELb1ELb1ELb1ELb0ELb0ELb0ELi2ELi4ELi4ELi4ELb0EE3mmaINS_16FlashAttnBwdSm80ISB_NS_24CollectiveEpilogueBwdGQAIS6_fSA_Li256ELb1ELb1EEENS_19SingleTileSchedulerILb1ELb0ELb0ELi128EEEE13SharedStorageENS1_6TensorINS1_11ArrayEngineIfLm32EEENS1_6LayoutINS2_IJNS2_IJNS3_ILi2EEESO_EEESO_NS3_ILi4EEEEEENS2_IJNS2_IJNS3_ILi1EEESO_EEESQ_NS3_ILi8EEEEEEEEEEEEbRKNSB_6ParamsERT0_S12_iNS2_IJiiiEEERT_ENKUliT_E_clIZSC_ISJ_SX_EbS10_S12_S12_iS13_S15_EUlRS16_iE_EEDaiS16_ENKUlvE1_clEv)
$_ZN7cutlass13device_kernelIN5flash19enable_sm80_to_sm89INS1_16FlashAttnBwdSm80INS1_25CollectiveMainloopBwdSm80ILi2ELi2EN4cute5tupleIJNS5_1CILi128EEES8_NS7_ILi64EEEEEENS_10bfloat16_tEfNS_4arch4Sm80ELb0ELb0ELb1ELb1ELb1ELb0ELb0ELb0ELi2ELi4ELi4ELi4ELb0EEENS1_24CollectiveEpilogueBwdGQAISA_fSD_Li256ELb1ELb1EEENS1_19SingleTileSchedulerILb1ELb0ELb0ELi128EEEEEEEEEvNT_6ParamsE$_ZZZN5flash25CollectiveMainloopBwdSm80ILi2ELi2EN4cute5tupleIJNS1_1CILi128EEES4_NS3_ILi64EEEEEEN7cutlass10bfloat16_tEfNS7_4arch4Sm80ELb0ELb0ELb1ELb1ELb1ELb0ELb0ELb0ELi2ELi4ELi4ELi4ELb0EE3mmaINS_16FlashAttnBwdSm80ISB_NS_24CollectiveEpilogueBwdGQAIS6_fSA_Li256ELb1ELb1EEENS_19SingleTileSchedulerILb1ELb0ELb0ELi128EEEE13SharedStorageENS1_6TensorINS1_11ArrayEngineIfLm32EEENS1_6LayoutINS2_IJNS2_IJNS3_ILi2EEESO_EEESO_NS3_ILi4EEEEEENS2_IJNS2_IJNS3_ILi1EEESO_EEESQ_NS3_ILi8EEEEEEEEEEEEbRKNSB_6ParamsERT0_S12_iNS2_IJiiiEEERT_ENKUliT_E_clIZSC_ISJ_SX_EbS10_S12_S12_iS13_S15_EUlRS16_iE_EEDaiS16_ENKUlvE1_clEv:
[----:B------:R-:W-:-:S05]  /*65730*/  IADD3 R3, R7, -c[0x0][0x20], RZ ;  /* 0x8000080007037a10 */ /* 0x000fca0007ffe0ff */
[----:B------:R-:W-:-:S05]  /*65740*/  IMAD R3, R10, 0x4, R3 ;  /* 0x000000040a037824 */ /* 0x000fca00078e0203 */
[----:B------:R1:W5:Y:S02]  /*65750*/  LDL R4, [R3] ;  /* 0x0000000003047983 */ /* 0x0003640000100800 */
[----:B-1----:R-:W-:-:S04]  /*65760*/  MOV R3, 0x0 ;  /* 0x0000000000037802 */ /* 0x002fc80000000f00 */
[----:B------:R-:W-:Y:S05]  /*65770*/  RET.REL.NODEC R2 `(_ZN7cutlass13device_kernelIN5flash19enable_sm80_to_sm89INS1_16FlashAttnBwdSm80INS1_25CollectiveMainloopBwdSm80ILi2ELi2EN4cute5tupleIJNS5_1CILi128EEES8_NS7_ILi64EEEEEENS_10bfloat16_tEfNS_4arch4Sm80ELb0ELb0ELb1ELb1ELb1ELb0ELb0ELb0ELi2ELi4ELi4ELi4ELb0EEENS1_24CollectiveEpilogueBwdGQAISA_fSD_Li256ELb1ELb1EEENS1_19SingleTileSchedulerILb1ELb0ELb0ELi128EEEEEEEEEvNT_6ParamsE) ;  /* 0xfff9a88002007950 */ /* 0x000fea0003c3ffff */
        .weak           $__internal_7_$__cuda_sm70_warpsync
        .type           $__internal_7_$__cuda_sm70_warpsync,@function
        .size           $__internal_7_$__cuda_sm70_warpsync,($_ZN7cutlass13device_kernelIN5flash19enable_sm80_to_sm89INS1_16FlashAttnBwdSm80INS1_25CollectiveMainloopBwdSm80ILi2ELi2EN4cute5tupleIJNS5_1CILi128EEES8_NS7_ILi64EEEEEENS_10bfloat16_tEfNS_4arch4Sm80ELb0ELb0ELb1ELb1ELb1ELb0ELb0ELb0ELi2ELi4ELi4ELi4ELb0EEENS1_24CollectiveEpilogueBwdGQAISA_fSD_Li256ELb1ELb1EEENS1_19SingleTileSchedulerILb1ELb0ELb0ELi128EEEEEEEEEvNT_6ParamsE$__fAtomicAdd - $__internal_7_$__cuda_sm70_warpsync)
$__internal_7_$__cuda_sm70_warpsync:
[----:B------:R-:W-:Y:S01]  /*65780*/  MOV R5, 0x0 ;  /* 0x0000000000057802 */ /* 0x000fe20000000f00 */
[----:B------:R-:W-:Y:S04]  /*65790*/  WARPSYNC R45 ;  /* 0x0000002d00007348 */ /* 0x000fe80003800000 */
[----:B------:R-:W-:Y:S05]  /*657a0*/  RET.REL.NODEC R4 `(_ZN7cutlass13device_kernelIN5flash19enable_sm80_to_sm89INS1_16FlashAttnBwdSm80INS1_25CollectiveMainloopBwdSm80ILi2ELi2EN4cute5tupleIJNS5_1CILi128EEES8_NS7_ILi64EEEEEENS_10bfloat16_tEfNS_4arch4Sm80ELb0ELb0ELb1ELb1ELb1ELb0ELb0ELb0ELi2ELi4ELi4ELi4ELb0EEENS1_24CollectiveEpilogueBwdGQAISA_fSD_Li256ELb1ELb1EEENS1_19SingleTileSchedulerILb1ELb0ELb0ELi128EEEEEEEEEvNT_6ParamsE) ;  /* 0xfff9a85004007950 */ /* 0x000fea0003c3ffff */
        .type           $_ZN7cutlass13device_kernelIN5flash19enable_sm80_to_sm89INS1_16FlashAttnBwdSm80INS1_25CollectiveMainloopBwdSm80ILi2ELi2EN4cute5tupleIJNS5_1CILi128EEES8_NS7_ILi64EEEEEENS_10bfloat16_tEfNS_4arch4Sm80ELb0ELb0ELb1ELb1ELb1ELb0ELb0ELb0ELi2ELi4ELi4ELi4ELb0EEENS1_24CollectiveEpilogueBwdGQAISA_fSD_Li256ELb1ELb1EEENS1_19SingleTileSchedulerILb1ELb0ELb0ELi128EEEEEEEEEvNT_6ParamsE$__fAtomicAdd,@function
        .size           $_ZN7cutlass13device_kernelIN5flash19enable_sm80_to_sm89INS1_16FlashAttnBwdSm80INS1_25CollectiveMainloopBwdSm80ILi2ELi2EN4cute5tupleIJNS5_1CILi128EEES8_NS7_ILi64EEEEEENS_10bfloat16_tEfNS_4arch4Sm80ELb0ELb0ELb1ELb1ELb1ELb0ELb0ELb0ELi2ELi4ELi4ELi4ELb0EEENS1_24CollectiveEpilogueBwdGQAISA_fSD_Li256ELb1ELb1EEENS1_19SingleTileSchedulerILb1ELb0ELb0ELi128EEEEEEEEEvNT_6ParamsE$__fAtomicAdd,($_ZN7cutlass13device_kernelIN5flash19enable_sm80_to_sm89INS1_16FlashAttnBwdSm80INS1_25CollectiveMainloopBwdSm80ILi2ELi2EN4cute5tupleIJNS5_1CILi128EEES8_NS7_ILi64EEEEEENS_10bfloat16_tEfNS_4arch4Sm80ELb0ELb0ELb1ELb1ELb1ELb0ELb0ELb0ELi2ELi4ELi4ELi4ELb0EEENS1_24CollectiveEpilogueBwdGQAISA_fSD_Li256ELb1ELb1EEENS1_19SingleTileSchedulerILb1ELb0ELb0ELi128EEEEEEEEEvNT_6ParamsE$exp2f - $_ZN7cutlass13device_kernelIN5flash19enable_sm80_to_sm89INS1_16FlashAttnBwdSm80INS1_25CollectiveMainloopBwdSm80ILi2ELi2EN4cute5tupleIJNS5_1CILi128EEES8_NS7_ILi64EEEEEENS_10bfloat16_tEfNS_4arch4Sm80ELb0ELb0ELb1ELb1ELb1ELb0ELb0ELb0ELi2ELi4ELi4ELi4ELb0EEENS1_24CollectiveEpilogueBwdGQAISA_fSD_Li256ELb1ELb1EEENS1_19SingleTileSchedulerILb1ELb0ELb0ELi128EEEEEEEEEvNT_6ParamsE$__fAtomicAdd)
$_ZN7cutlass13device_kernelIN5flash19enable_sm80_to_sm89INS1_16FlashAttnBwdSm80INS1_25CollectiveMainloopBwdSm80ILi2ELi2EN4cute5tupleIJNS5_1CILi128EEES8_NS7_ILi64EEEEEENS_10bfloat16_tEfNS_4arch4Sm80ELb0ELb0ELb1ELb1ELb1ELb0ELb0ELb0ELi2ELi4ELi4ELi4ELb0EEENS1_24CollectiveEpilogueBwdGQAISA_fSD_Li256ELb1ELb1EEENS1_19SingleTileSchedulerILb1ELb0ELb0ELi128EEEEEEEEEvNT_6ParamsE$__fAtomicAdd:
[----:B------:R-:W-:Y:S02]  /*657b0*/  ULDC.64 UR8, c[0x0][0x118] ;  /* 0x0000460000087ab9 */ /* 0x000fe40000000a00 */
[----:B------:R-:W2:Y:S01]  /*657c0*/  ATOM.E.ADD.F32.FTZ.RN.STRONG.GPU P0, RZ, [R14.64], R5 ;  /* 0x000000050eff798a */ /* 0x000ea2000810e7c8 */
[----:B------:R-:W-:Y:S02]  /*657d0*/  MOV R13, 0x0 ;  /* 0x00000000000d7802 */ /* 0x000fe40000000f00 */
[----:B------:R-:W-:-:S02]  /*657e0*/  MOV R9, R5 ;  /* 0x0000000500097202 */ /* 0x000fc40000000f00 */
[----:B--2---:R-:W-:Y:S05]  /*657f0*/  @P0 RET.REL.NODEC R12 `(_ZN7cutlass13device_kernelIN5flash19enable_sm80_to_sm89INS1_16FlashAttnBwdSm80INS1_25CollectiveMainloopBwdSm80ILi2ELi2EN4cute5tupleIJNS5_1CILi128EEES8_NS7_ILi64EEEEEENS_10bfloat16_tEfNS_4arch4Sm80ELb0ELb0ELb1ELb1ELb1ELb0ELb0ELb0ELi2ELi4ELi4ELi4ELb0EEENS1_24CollectiveEpilogueBwdGQAISA_fSD_Li256ELb1ELb1EEENS1_19SingleTileSchedulerILb1ELb0ELb0ELi128EEEEEEEEEvNT_6ParamsE) ;  /* 0xfff9a8000c000950 */ /* 0x004fea0003c3ffff */
[----:B------:R-:W1:Y:S02]  /*65800*/  QSPC.E.S P0, RZ, [R14] ;  /* 0x000000000eff73aa */ /* 0x000e640000000500 */
[----:B-1----:R-:W-:Y:S05]  /*65810*/  @!P0 BRA `(.L_x_1472) ;  /* 0x0000008000008947 */ /* 0x002fea0003800000 */
[----:B------:R-:W-:-:S05]  /*65820*/  LOP3.LUT R8, R14, 0xffffff, RZ, 0xc0, !PT ;  /* 0x00ffffff0e087812 */ /* 0x000fca00078ec0ff */
.L_x_1473:
[----:B------:R-:W1:Y:S02]  /*65830*/  LDS R4, [R8] ;  /* 0x0000000008047984 */ /* 0x000e640000000800 */
[----:B-1----:R-:W-:-:S06]  /*65840*/  FADD R5, R9, R4 ;  /* 0x0000000409057221 */ /* 0x002fcc0000000000 */
[----:B------:R-:W1:Y:S02]  /*65850*/  ATOMS.CAST.SPIN R5, [R8], R4, R5 ;  /* 0x000000040805738d */ /* 0x000e640001800005 */
[----:B-1----:R-:W-:-:S13]  /*65860*/  ISETP.EQ.U32.AND P0, PT, R5, 0x1, PT ;  /* 0x000000010500780c */ /* 0x002fda0003f02070 */
[----:B------:R-:W-:Y:S05]  /*65870*/  @!P0 BRA `(.L_x_1473) ;  /* 0xffffffb000008947 */ /* 0x000fea000383ffff */
[----:B------:R-:W-:-:S04]  /*65880*/  MOV R13, 0x0 ;  /* 0x00000000000d7802 */ /* 0x000fc80000000f00 */
[----:B------:R-:W-:Y:S05]  /*65890*/  RET.REL.NODEC R12 `(_ZN7cutlass13device_kernelIN5flash19enable_sm80_to_sm89INS1_16FlashAttnBwdSm80INS1_25CollectiveMainloopBwdSm80ILi2ELi2EN4cute5tupleIJNS5_1CILi128EEES8_NS7_ILi64EEEEEENS_10bfloat16_tEfNS_4arch4Sm80ELb0ELb0ELb1ELb1ELb1ELb0ELb0ELb0ELi2ELi4ELi4ELi4ELb0EEENS1_24CollectiveEpilogueBwdGQAISA_fSD_Li256ELb1ELb1EEENS1_19SingleTileSchedulerILb1ELb0ELb0ELi128EEEEEEEEEvNT_6ParamsE) ;  /* 0xfff9a7600c007950 */ /* 0x000fea0003c3ffff */
.L_x_1472:
[----:B------:R-:W2:Y:S01]  /*658a0*/  LD.E R4, [R14.64] ;  /* 0x000000080e047980 */ /* 0x000ea2000c101900 */
[----:B------:R-:W-:Y:S01]  /*658b0*/  MOV R13, 0x0 ;  /* 0x00000000000d7802 */ /* 0x000fe20000000f00 */
[----:B--2---:R-:W-:-:S05]  /*658c0*/  FADD R9, R9, R4 ;  /* 0x0000000409097221 */ /* 0x004fca0000000000 */
[----:B------:R1:W-:Y:S01]  /*658d0*/  ST.E [R14.64], R9 ;  /* 0x000000090e007985 */ /* 0x0003e2000c101908 */
[----:B------:R-:W-:Y:S05]  /*658e0*/  RET.REL.NODEC R12 `(_ZN7cutlass13device_kernelIN5flash19enable_sm80_to_sm89INS1_16FlashAttnBwdSm80INS1_25CollectiveMainloopBwdSm80ILi2ELi2EN4cute5tupleIJNS5_1CILi128EEES8_NS7_ILi64EEEEEENS_10bfloat16_tEfNS_4arch4Sm80ELb0ELb0ELb1ELb1ELb1ELb0ELb0ELb0ELi2ELi4ELi4ELi4ELb0EEENS1_24CollectiveEpilogueBwdGQAISA_fSD_Li256ELb1ELb1EEENS1_19SingleTileSchedulerILb1ELb0ELb0ELi128EEEEEEEEEvNT_6ParamsE) ;  /* 0xfff9a7100c007950 */ /* 0x000fea0003c3ffff */
        .type           $_ZN7cutlass13device_kernelIN5flash19enable_sm80_to_sm89INS1_16FlashAttnBwdSm80INS1_25CollectiveMainloopBwdSm80ILi2ELi2EN4cute5tupleIJNS5_1CILi128EEES8_NS7_ILi64EEEEEENS_10bfloat16_tEfNS_4arch4Sm80ELb0ELb0ELb1ELb1ELb1ELb0ELb0ELb0ELi2ELi4ELi4ELi4ELb0EEENS1_24CollectiveEpilogueBwdGQAISA_fSD_Li256ELb1ELb1EEENS1_19SingleTileSchedulerILb1ELb0ELb0ELi128EEEEEEEEEvNT_6ParamsE$exp2f,@function
        .size           $_ZN7cutlass13device_kernelIN5flash19enable_sm80_to_sm89INS1_16FlashAttnBwdSm80INS1_25CollectiveMainloopBwdSm80ILi2ELi2EN4cute5tupleIJNS5_1CILi128EEES8_NS7_ILi64EEEEEENS_10bfloat16_tEfNS_4arch4Sm80ELb0ELb0ELb1ELb1ELb1ELb0ELb0ELb0ELi2ELi4ELi4ELi4ELb0EEENS1_24CollectiveEpilogueBwdGQAISA_fSD_Li256ELb1ELb1EEENS1_19SingleTileSchedulerILb1ELb0ELb0ELi128EEEEEEEEEvNT_6ParamsE$exp2f,(.L_x_8042 - $_ZN7cutlass13device_kernelIN5flash19enable_sm80_to_sm89INS1_16FlashAttnBwdSm80INS1_25CollectiveMainloopBwdSm80ILi2ELi2EN4cute5tupleIJNS5_1CILi128EEES8_NS7_ILi64EEEEEENS_10bfloat16_tEfNS_4arch4Sm80ELb0ELb0ELb1ELb1ELb1ELb0ELb0ELb0ELi2ELi4ELi4ELi4ELb0EEENS1_24CollectiveEpilogueBwdGQAISA_fSD_Li256ELb1ELb1EEENS1_19SingleTileSchedulerILb1ELb0ELb0ELi128EEEEEEEEEvNT_6ParamsE$exp2f)
$_ZN7cutlass13device_kernelIN5flash19enable_sm80_to_sm89INS1_16FlashAttnBwdSm80INS1_25CollectiveMainloopBwdSm80ILi2ELi2EN4cute5tupleIJNS5_1CILi128EEES8_NS7_ILi64EEEEEENS_10bfloat16_tEfNS_4arch4Sm80ELb0ELb0ELb1ELb1ELb1ELb0ELb0ELb0ELi2ELi4ELi4ELi4ELb0EEENS1_24CollectiveEpilogueBwdGQAISA_fSD_Li256ELb1ELb1EEENS1_19SingleTileSchedulerILb1ELb0ELb0ELi128EEEEEEEEEvNT_6ParamsE$exp2f:
[----:B------:R-:W1:Y:S01]  /*658f0*/  MUFU.EX2 R6, R6 ;  /* 0x0000000600067308 */ /* 0x000e620000000800 */
[----:B------:R-:W-:-:S04]  /*65900*/  MOV R3, 0x0 ;  /* 0x0000000000037802 */ /* 0x000fc80000000f00 */
[----:B------:R-:W-:Y:S05]  /*65910*/  RET.REL.NODEC R2 `(_ZN7cutlass13device_kernelIN5flash19enable_sm80_to_sm89INS1_16FlashAttnBwdSm80INS1_25CollectiveMainloopBwdSm80ILi2ELi2EN4cute5tupleIJNS5_1CILi128EEES8_NS7_ILi64EEEEEENS_10bfloat16_tEfNS_4arch4Sm80ELb0ELb0ELb1ELb1ELb1ELb0ELb0ELb0ELi2ELi4ELi4ELi4ELb0EEENS1_24CollectiveEpilogueBwdGQAISA_fSD_Li256ELb1ELb1EEENS1_19SingleTileSchedulerILb1ELb0ELb0ELi128EEEEEEEEEvNT_6ParamsE) ;  /* 0xfff9a6e002007950 */ /* 0x000fea0003c3ffff */
.L_x_1474:
        /* <DEDUP_REMOVED lines=14> */
.L_x_8042:


//--------------------- .text._ZN7cutlass13device_kernelIN5flash19enable_sm80_to_sm89INS1_16FlashAttnBwdSm80INS1_25CollectiveMainloopBwdSm80ILi2ELi2EN4cute5tupleIJNS5_1CILi128EEES8_NS7_ILi64EEEEEENS_10bfloat16_tEfNS_4arch4Sm80ELb0ELb1ELb1ELb0ELb0ELb0ELb0ELb0ELi2ELi4ELi4ELi4ELb0EEENS1_21CollectiveEpilogueBwdISA_SB_SD_Li256ELb0ELb0ELi2EEENS1_19SingleTileSchedulerILb0ELb0ELb0ELi128EEEEEEEEEvNT_6ParamsE --------------------------
	.section	.text._ZN7cutlass13device_kernelIN5flash19enable_sm80_to_sm89INS1_16FlashAttnBwdSm80INS1_25CollectiveMainloopBwdSm80ILi2ELi2EN4cute5tupleIJNS5_1CILi128EEES8_NS7_ILi64EEEEEENS_10bfloat16_tEfNS_4arch4Sm80ELb0ELb1ELb1ELb0ELb0ELb0ELb0ELb0ELi2ELi4ELi4ELi4ELb0EEENS1_21CollectiveEpilogueBwdISA_SB_SD_Li256ELb0ELb0ELi2EEENS1_19SingleTileSchedulerILb0ELb0ELb0ELi128EEEEEEEEEvNT_6ParamsE,"ax",@progbits
	.sectioninfo	@"SHI_REGISTERS=128"
	.align	128
.text._ZN7cutlass13device_kernelIN5flash19enable_sm80_to_sm89INS1_16FlashAttnBwdSm80INS1_25CollectiveMainloopBwdSm80ILi2ELi2EN4cute5tupleIJNS5_1CILi128EEES8_NS7_ILi64EEEEEENS_10bfloat16_tEfNS_4arch4Sm80ELb0ELb1ELb1ELb0ELb0ELb0ELb0ELb0ELi2ELi4ELi4ELi4ELb0EEENS1_21CollectiveEpilogueBwdISA_SB_SD_Li256ELb0ELb0ELi2EEENS1_19SingleTileSchedulerILb0ELb0ELb0ELi128EEEEEEEEEvNT_6ParamsE:
        .type           _ZN7cutlass13device_kernelIN5flash19enable_sm80_to_sm89INS1_16FlashAttnBwdSm80INS1_25CollectiveMainloopBwdSm80ILi2ELi2EN4cute5tupleIJNS5_1CILi128EEES8_NS7_ILi64EEEEEENS_10bfloat16_tEfNS_4arch4Sm80ELb0ELb1ELb1ELb0ELb0ELb0ELb0ELb0ELi2ELi4ELi4ELi4ELb0EEENS1_21CollectiveEpilogueBwdISA_SB_SD_Li256ELb0ELb0ELi2EEENS1_19SingleTileSchedulerILb0ELb0ELb0ELi128EEEEEEEEEvNT_6ParamsE,@function
        .size           _ZN7cutlass13device_kernelIN5flash19enable_sm80_to_sm89INS1_16FlashAttnBwdSm80INS1_25CollectiveMainloopBwdSm80ILi2ELi2EN4cute5tupleIJNS5_1CILi128EEES8_NS7_ILi64EEEEEENS_10bfloat16_tEfNS_4arch4Sm80ELb0ELb1ELb1ELb0ELb0ELb0ELb0ELb0ELi2ELi4ELi4ELi4ELb0EEENS1_21CollectiveEpilogueBwdISA_SB_SD_Li256ELb0ELb0ELi2EEENS1_19SingleTileSchedulerILb0ELb0ELb0ELi128EEEEEEEEEvNT_6ParamsE,(.L_x_8437 - _ZN7cutlass13device_kernelIN5flash19enable_sm80_to_sm89INS1_16FlashAttnBwdSm80INS1_25CollectiveMainloopBwdSm80ILi2ELi2EN4cute5tupleIJNS5_1CILi128EEES8_NS7_ILi64EEEEEENS_10bfloat16_tEfNS_4arch4Sm80ELb0ELb1ELb1ELb0ELb0ELb0ELb0ELb0ELi2ELi4ELi4ELi4ELb0EEENS1_21CollectiveEpilogueBwdISA_SB_SD_Li256ELb0ELb0ELi2EEENS1_19SingleTileSchedulerILb0ELb0ELb0ELi128EEEEEEEEEvNT_6ParamsE)
        .other          _ZN7cutlass13device_kernelIN5flash19enable_sm80_to_sm89INS1_16FlashAttnBwdSm80INS1_25CollectiveMainloopBwdSm80ILi2ELi2EN4cute5tupleIJNS5_1CILi128EEES8_NS7_ILi64EEEEEENS_10bfloat16_tEfNS_4arch4Sm80ELb0ELb1ELb1ELb0ELb0ELb0ELb0ELb0ELi2ELi4ELi4ELi4ELb0EEENS1_21CollectiveEpilogueBwdISA_SB_SD_Li256ELb0ELb0ELi2EEENS1_19SingleTileSchedulerILb0ELb0ELb0ELi128EEEEEEEEEvNT_6ParamsE,@"STO_CUDA_ENTRY STV_DEFAULT"
_ZN7cutlass13device_kernelIN5flash19enable_sm80_to_sm89INS1_16FlashAttnBwdSm80INS1_25CollectiveMainloopBwdSm80ILi2ELi2EN4cute5tupleIJNS5_1CILi128EEES8_NS7_ILi64EEEEEENS_10bfloat16_tEfNS_4arch4Sm80ELb0ELb1ELb1ELb0ELb0ELb0ELb0ELb0ELi2ELi4ELi4ELi4ELb0EEENS1_21CollectiveEpilogueBwdISA_SB_SD_Li256ELb0ELb0ELi2EEENS1_19SingleTileSchedulerILb0ELb0ELb0ELi128EEEEEEEEEvNT_6ParamsE:
        /* <DEDUP_REMOVED lines=8> */
[----:B------:R-:W-:Y:S01]  /*0080*/  IMAD.MOV.U32 R21, RZ, RZ, RZ ;  /* 0x000000ffff157224 */ /* 0x000fe200078e00ff */
[----:B------:R-:W-:Y:S01]  /*0090*/  CS2R R22, SRZ ;  /* 0x0000000000167805 */ /* 0x000fe2000001ff00 */
[----:B------:R-:W-:Y:S01]  /*00a0*/  IMAD.MOV.U32 R44, RZ, RZ, c[0x0][0x168] ;  /* 0x00005a00ff2c7624 */ /* 0x000fe200078e00ff */
[----:B------:R2:W-:Y:S01]  /*00b0*/  STL.128 [R1+0x650], RZ ;  /* 0x000650ff01007387 */ /* 0x0005e20000100c00 */
[----:B------:R-:W-:-:S03]  /*00c0*/  IMAD.MOV.U32 R45, RZ, RZ, c[0x0][0x198] ;  /* 0x00006600ff2d7624 */ /* 0x000fc600078e00ff */
[----:B------:R2:W-:Y:S01]  /*00d0*/  STL.128 [R1+0x660], RZ ;  /* 0x000660ff01007387 */ /* 0x0005e20000100c00 */
[----:B------:R-:W-:-:S03]  /*00e0*/  IADD3 R4, R44, 0x7f, RZ ;  /* 0x0000007f2c047810 */ /* 0x000fc60007ffe0ff */
[----:B------:R2:W-:Y:S01]  /*00f0*/  STL.128 [R1+0x670], RZ ;  /* 0x000670ff01007387 */ /* 0x0005e20000100c00 */
[----:B------:R-:W-:-:S03]  /*0100*/  SHF.R.S32.HI R3, RZ, 0x1f, R4 ;  /* 0x0000001fff037819 */ /* 0x000fc60000011404 */
[----:B------:R2:W-:Y:S01]  /*0110*/  STL.128 [R1+0x680], RZ ;  /* 0x000680ff01007387 */ /* 0x0005e20000100c00 */
[----:B------:R-:W-:-:S03]  /*0120*/  LEA.HI R3, R3, R4, RZ, 0x7 ;  /* 0x0000000403037211 */ /* 0x000fc600078f38ff */
[----:B------:R2:W-:Y:S01]  /*0130*/  STL.128 [R1+0x690], RZ ;  /* 0x000690ff01007387 */ /* 0x0005e20000100c00 */
[----:B------:R-:W-:-:S03]  /*0140*/  SHF.R.S32.HI R26, RZ, 0x7, R3 ;  /* 0x00000007ff1a7819 */ /* 0x000fc60000011403 */
[----:B-1----:R2:W-:Y:S01]  /*0150*/  STL.128 [R1], R20 ;  /* 0x0000001401007387 */ /* 0x0025e20000100c00 */
[----:B------:R-:W-:-:S03]  /*0160*/  ISETP.GE.AND P0, PT, R20, RZ, PT ;  /* 0x000000ff1400720c */ /* 0x000fc60003f06270 */
        /* <DEDUP_REMOVED lines=11> */
[----:B------:R-:W1:Y:S04]  /*0220*/  S2R R2, SR_TID.X ;  /* 0x0000000000027919 */ /* 0x000e680000002100 */
[----:B------:R2:W-:Y:S01]  /*0230*/  STL.64 [R1+0x10], R44 ;  /* 0x0000102c01007387 */ /* 0x0005e20000100a00 */
[----:B------:R-:W-:Y:S05]  /*0240*/  @!P0 BRA `(.L_x_1475) ;  /* 0x0000009000008947 */ /* 0x000fea0003800000 */
[----:B------:R-:W-:-:S04]  /*0250*/  IADD3 R3, R44, 0xff, RZ ;  /* 0x000000ff2c037810 */ /* 0x000fc80007ffe0ff */
        /* <DEDUP_REMOVED lines=8> */
.L_x_1475:
[----:B------:R-:W-:-:S04]  /*02e0*/  MOV R3, R26 ;  /* 0x0000001a00037202 */ /* 0x000fc80000000f00 */
.L_x_1476:
[----:B------:R-:W-:Y:S01]  /*02f0*/  IADD3 R5, R44, -c[0x0][0x198], RZ ;  /* 0x800066002c057a10 */ /* 0x000fe20007ffe0ff */
[----:B------:R3:W-:Y:S01]  /*0300*/  STL [R1+0x18], R3 ;  /* 0x0000180301007387 */ /* 0x0007e20000100800 */
[----:B------:R-:W-:Y:S01]  /*0310*/  ULDC.64 UR6, c[0x0][0x118] ;  /* 0x0000460000067ab9 */ /* 0x000fe20000000a00 */
[----:B------:R-:W-:Y:S01]  /*0320*/  PLOP3.LUT P1, PT, PT, PT, PT, 0x80, 0x0 ;  /* 0x000000000000781c */ /* 0x000fe20003f2f070 */
[----:B------:R-:W-:Y:S01]  /*0330*/  CS2R R42, SRZ ;  /* 0x00000000002a7805 */ /* 0x000fe2000001ff00 */
[----:B------:R-:W-:Y:S01]  /*0340*/  IMAD R5, R20, 0x80, R5 ;  /* 0x0000008014057824 */ /* 0x000fe200078e0205 */
[----:B------:R-:W-:Y:S01]  /*0350*/  CS2R R40, SRZ ;  /* 0x0000000000287805 */ /* 0x000fe2000001ff00 */
        /* <DEDUP_REMOVED lines=15> */
[----:B--2---:R-:W-:Y:S01]  /*0450*/  SHF.R.S32.HI R22, RZ, 0x7, R4 ;  /* 0x00000007ff167819 */ /* 0x004fe20000011404 */
[----:B------:R-:W-:Y:S01]  /*0460*/  CS2R R6, SRZ ;  /* 0x0000000000067805 */ /* 0x000fe2000001ff00 */
[----:B------:R-:W-:-:S02]  /*0470*/  CS2R R4, SRZ ;  /* 0x0000000000047805 */ /* 0x000fc4000001ff00 */
[----:B------:R-:W-:-:S04]  /*0480*/  IMNMX R22, RZ, R22, !PT ;  /* 0x00000016ff167217 */ /* 0x000fc80007800200 */
[----:B------:R-:W-:-:S13]  /*0490*/  ISETP.GT.AND P0, PT, R3, R22, PT ;  /* 0x000000160300720c */ /* 0x000fda0003f04270 */
[----:B------:R-:W-:Y:S05]  /*04a0*/  @!P0 BRA `(.L_x_1477) ;  /* 0x0000469000008947 */ /* 0x000fea0003800000 */
[----:B---3--:R-:W-:Y:S01]  /*04b0*/  IMAD.MOV.U32 R5, RZ, RZ, c[0x0][0x2a8] ;  /* 0x0000aa00ff057624 */ /* 0x008fe200078e00ff */
[----:B------:R-:W-:Y:S01]  /*04c0*/  MOV R4, RZ ;  /* 0x000000ff00047202 */ /* 0x000fe20000000f00 */
[----:B------:R-:W-:Y:S01]  /*04d0*/  IMAD.MOV.U32 R6, RZ, RZ, c[0x0][0x2ac] ;  /* 0x0000ab00ff067624 */ /* 0x000fe200078e00ff */
[C---:B------:R-:W-:Y:S01]  /*04e0*/  IADD3 R14, P4, R24.reuse, 0x341, RZ ;  /* 0x00000341180e7810 */ /* 0x040fe20007f9e0ff */
[----:B------:R-:W-:Y:S01]  /*04f0*/  IMAD.MOV.U32 R7, RZ, RZ, c[0x0][0x2b0] ;  /* 0x0000ac00ff077624 */ /* 0x000fe200078e00ff */
[C---:B------:R-:W-:Y:S01]  /*0500*/  IADD3 R11, P1, R24.reuse, 0xc8, RZ ;  /* 0x000000c8180b7810 */ /* 0x040fe20007f3e0ff */
[----:B------:R-:W-:Y:S01]  /*0510*/  IMAD.MOV.U32 R8, RZ, RZ, c[0x0][0x248] ;  /* 0x00009200ff087624 */ /* 0x000fe200078e00ff */
[----:B------:R-:W-:Y:S01]  /*0520*/  IADD3 R10, P0, R24, 0xe0, RZ ;  /* 0x000000e0180a7810 */ /* 0x000fe20007f1e0ff */
[----:B------:R-:W-:Y:S01]  /*0530*/  IMAD.MOV.U32 R9, RZ, RZ, c[0x0][0x24c] ;  /* 0x00009300ff097624 */ /* 0x000fe200078e00ff */
[----:B------:R2:W-:Y:S01]  /*0540*/  STL.128 [R1+0x360], R4 ;  /* 0x0003600401007387 */ /* 0x0005e20000100c00 */
[----:B------:R-:W-:Y:S01]  /*0550*/  IMAD.MOV.U32 R3, RZ, RZ, 0x1 ;  /* 0x00000001ff037424 */ /* 0x000fe200078e00ff */
[----:B------:R-:W-:Y:S01]  /*0560*/  ISETP.NE.AND P6, PT, R8, 0x1, PT ;  /* 0x000000010800780c */ /* 0x000fe20003fc5270 */
[----:B------:R-:W-:Y:S01]  /*0570*/  IMAD.MOV.U32 R12, RZ, RZ, c[0x0][0x250] ;  /* 0x00009400ff0c7624 */ /* 0x000fe200078e00ff */
[----:B------:R3:W-:Y:S01]  /*0580*/  STL.64 [R1+0x370], R8 ;  /* 0x0003700801007387 */ /* 0x0007e20000100a00 */
[----:B------:R-:W-:Y:S01]  /*0590*/  UMOV UR13, 0x7 ;  /* 0x00000007000d7882 */ /* 0x000fe20000000000 */
[----:B------:R-:W-:Y:S01]  /*05a0*/  PRMT R13, R3, 0x7610, R13 ;  /* 0x00007610030d7816 */ /* 0x000fe2000000000d */
[----:B------:R-:W-:Y:S01]  /*05b0*/  ULDC.64 UR4, c[0x0][0x178] ;  /* 0x00005e0000047ab9 */ /* 0x000fe20000000a00 */
[----:B------:R-:W-:Y:S01]  /*05c0*/  STL [R1+0x378], R12 ;  /* 0x0003780c01007387 */ /* 0x000fe20000100800 */
[----:B------:R-:W-:Y:S01]  /*05d0*/  UMOV UR10, 0x5 ;  /* 0x00000005000a7882 */ /* 0x000fe20000000000 */
[----:B------:R-:W-:Y:S01]  /*05e0*/  IMAD.MOV.U32 R46, RZ, RZ, c[0x0][0x2a0] ;  /* 0x0000a800ff2e7624 */ /* 0x000fe200078e00ff */
[----:B------:R-:W-:Y:S01]  /*05f0*/  USHF.L.U64.HI UR8, UR4, UR13, UR5 ;  /* 0x0000000d04087299 */ /* 0x000fe20008010205 */
[----:B------:R-:W-:Y:S01]  /*0600*/  STL.U8 [R1+0x70], R13 ;  /* 0x0000700d01007387 */ /* 0x000fe20000100000 */
[----:B------:R-:W-:Y:S01]  /*0610*/  USHF.L.U32 UR9, UR4, 0x7, URZ ;  /* 0x0000000704097899 */ /* 0x000fe2000800063f */
[----:B------:R-:W-:Y:S01]  /*0620*/  IMAD.MOV.U32 R47, RZ, RZ, c[0x0][0x2a4] ;  /* 0x0000a900ff2f7624 */ /* 0x000fe200078e00ff */
[----:B------:R-:W-:Y:S01]  /*0630*/  USHF.L.U64.HI UR5, UR4, UR10, UR5 ;  /* 0x0000000a04057299 */ /* 0x000fe20008010205 */
[----:B------:R4:W-:Y:S01]  /*0640*/  STL.U8 [R1+0x71], R13 ;  /* 0x0000710d01007387 */ /* 0x0009e20000100000 */
[----:B------:R-:W-:Y:S01]  /*0650*/  USHF.L.U32 UR4, UR4, 0x5, URZ ;  /* 0x0000000504047899 */ /* 0x000fe2000800063f */
[----:B------:R-:W-:Y:S01]  /*0660*/  SHF.R.S32.HI R23, RZ, 0x1f, R0 ;  /* 0x0000001fff177819 */ /* 0x000fe20000011400 */
[----:B-1----:R-:W-:Y:S01]  /*0670*/  IMAD.SHL.U32 R62, R2, 0x4, RZ ;  /* 0x00000004023e7824 */ /* 0x002fe200078e00ff */
[----:B------:R1:W-:Y:S04]  /*0680*/  STL.128 [R1+0x350], R44 ;  /* 0x0003502c01007387 */ /* 0x0003e80000100c00 */
[----:B------:R-:W-:Y:S01]  /*0690*/  SHF.R.S32.HI R63, RZ, 0x1f, R62 ;  /* 0x0000001fff3f7819 */ /* 0x000fe2000001143e */
[----:B------:R-:W-:Y:S01]  /*06a0*/  STL [R1+0x78], R26 ;  /* 0x0000781a01007387 */ /* 0x000fe20000100800 */
[C---:B--2---:R-:W-:Y:S01]  /*06b0*/  IADD3 R6, P3, R24.reuse, 0x78, RZ ;  /* 0x0000007818067810 */ /* 0x044fe20007f7e0ff */
[--C-:B---3--:R-:W-:Y:S01]  /*06c0*/  IMAD.X R9, RZ, RZ, R25.reuse, P4 ;  /* 0x000000ffff097224 */ /* 0x108fe200020e0619 */
        /* <DEDUP_REMOVED lines=8> */
[----:B----4-:R-:W-:Y:S01]  /*0750*/  IADD3.X R13, RZ, R25, RZ, P0, !PT ;  /* 0x00000019ff0d7210 */ /* 0x010fe200007fe4ff */
[--C-:B------:R-:W-:Y:S01]  /*0760*/  IMAD.X R41, RZ, RZ, R25.reuse, P3 ;  /* 0x000000ffff297224 */ /* 0x100fe200018e0619 */
[----:B------:R2:W-:Y:S01]  /*0770*/  STL.128 [R1+0x380], R4 ;  /* 0x0003800401007387 */ /* 0x0005e20000100c00 */
[----:B------:R-:W-:Y:S01]  /*0780*/  IMAD.X R12, RZ, RZ, R25, P2 ;  /* 0x000000ffff0c7224 */ /* 0x000fe200010e0619 */
[----:B------:R-:W-:-:S02]  /*0790*/  IADD3 R42, P2, R24, 0xc0, RZ ;  /* 0x000000c0182a7810 */ /* 0x000fc40007f5e0ff */
[C---:B------:R-:W-:Y:S02]  /*07a0*/  IADD3 R34, P0, R24.reuse, 0x344, RZ ;  /* 0x0000034418227810 */ /* 0x040fe40007f1e0ff */
[C---:B------:R-:W-:Y:S01]  /*07b0*/  IADD3 R18, P3, R24.reuse, 0x70, RZ ;  /* 0x0000007018127810 */ /* 0x040fe20007f7e0ff */
[--C-:B------:R-:W-:Y:S01]  /*07c0*/  IMAD.X R43, RZ, RZ, R25.reuse, P2 ;  /* 0x000000ffff2b7224 */ /* 0x100fe200010e0619 */
[-C--:B------:R-:W-:Y:S02]  /*07d0*/  IADD3.X R35, RZ, R25.reuse, RZ, P0, !PT ;  /* 0x00000019ff237210 */ /* 0x080fe400007fe4ff */
[C---:B------:R-:W-:Y:S01]  /*07e0*/  IADD3 R28, P2, R24.reuse, 0xa0, RZ ;  /* 0x000000a0181c7810 */ /* 0x040fe20007f5e0ff */
[--C-:B------:R-:W-:Y:S01]  /*07f0*/  IMAD.X R19, RZ, RZ, R25.reuse, P3 ;  /* 0x000000ffff137224 */ /* 0x100fe200018e0619 */
[C---:B------:R-:W-:Y:S01]  /*0800*/  IADD3 R16, P0, R24.reuse, 0x340, RZ ;  /* 0x0000034018107810 */ /* 0x040fe20007f1e0ff */
[----:B-1----:R-:W-:Y:S01]  /*0810*/  IMAD.MOV.U32 R44, RZ, RZ, R18 ;  /* 0x000000ffff2c7224 */ /* 0x002fe200078e0012 */
[----:B------:R-:W-:Y:S01]  /*0820*/  STL.128 [R1+0x3c0], R32 ;  /* 0x0003c02001007387 */ /* 0x000fe20000100c00 */
[----:B------:R-:W-:Y:S01]  /*0830*/  IMAD.X R29, RZ, RZ, R25, P2 ;  /* 0x000000ffff1d7224 */ /* 0x000fe200010e0619 */
[----:B------:R-:W-:Y:S01]  /*0840*/  IADD3.X R17, RZ, R25, RZ, P0, !PT ;  /* 0x00000019ff117210 */ /* 0x000fe200007fe4ff */
[----:B------:R-:W-:Y:S01]  /*0850*/  IMAD.MOV.U32 R45, RZ, RZ, R19 ;  /* 0x000000ffff2d7224 */ /* 0x000fe200078e0013 */
[----:B------:R-:W-:Y:S01]  /*0860*/  IADD3 R46, P0, R24, 0x348, RZ ;  /* 0x00000348182e7810 */ /* 0x000fe20007f1e0ff */
[----:B------:R-:W-:Y:S04]  /*0870*/  STL.128 [R1+0x3d0], R40 ;  /* 0x0003d02801007387 */ /* 0x000fe80000100c00 */
[----:B------:R-:W-:Y:S01]  /*0880*/  STL.128 [R1+0x3a0], R16 ;  /* 0x0003a01001007387 */ /* 0x000fe20000100c00 */
[----:B------:R-:W-:-:S05]  /*0890*/  IMAD.X R47, RZ, RZ, R25, P0 ;  /* 0x000000ffff2f7224 */ /* 0x000fca00000e0619 */
[----:B------:R1:W-:Y:S01]  /*08a0*/  STL.128 [R1+0x400], R44 ;  /* 0x0004002c01007387 */ /* 0x0003e20000100c00 */
[----:B--2---:R-:W-:Y:S01]  /*08b0*/  IMAD.MOV.U32 R4, RZ, RZ, R14 ;  /* 0x000000ffff047224 */ /* 0x004fe200078e000e */
[----:B------:R-:W-:Y:S01]  /*08c0*/  IADD3 R14, P1, R24, 0x338, RZ ;  /* 0x00000338180e7810 */ /* 0x000fe20007f3e0ff */
[----:B------:R-:W-:Y:S02]  /*08d0*/  IMAD.MOV.U32 R5, RZ, RZ, R9 ;  /* 0x000000ffff057224 */ /* 0x000fe400078e0009 */
[----:B------:R-:W-:Y:S02]  /*08e0*/  IMAD.MOV.U32 R6, RZ, RZ, R11 ;  /* 0x000000ffff067224 */ /* 0x000fe400078e000b */
[----:B------:R-:W-:Y:S01]  /*08f0*/  IMAD.MOV.U32 R7, RZ, RZ, R8 ;  /* 0x000000ffff077224 */ /* 0x000fe200078e0008 */
[----:B------:R-:W-:Y:S01]  /*0900*/  MOV R8, R14 ;  /* 0x0000000e00087202 */ /* 0x000fe20000000f00 */
[----:B------:R-:W-:Y:S02]  /*0910*/  IMAD.X R15, RZ, RZ, R25, P1 ;  /* 0x000000ffff0f7224 */ /* 0x000fe400008e0619 */
[----:B------:R-:W-:Y:S01]  /*0920*/  IMAD.U32 R11, RZ, RZ, UR4 ;  /* 0x00000004ff0b7e24 */ /* 0x000fe2000f8e00ff */
[----:B------:R2:W-:Y:S01]  /*0930*/  STL.128 [R1+0x3b0], R4 ;  /* 0x0003b00401007387 */ /* 0x0005e20000100c00 */
[----:B------:R-:W-:-:S03]  /*0940*/  IMAD.MOV.U32 R9, RZ, RZ, R15 ;  /* 0x000000ffff097224 */ /* 0x000fc600078e000f */
[----:B-1----:R-:W3:Y:S01]  /*0950*/  LDL R46, [R1+0x10] ;  /* 0x00001000012e7983 */ /* 0x002ee20000100800 */
[----:B--2---:R-:W-:Y:S01]  /*0960*/  IMAD.MOV.U32 R6, RZ, RZ, R3 ;  /* 0x000000ffff067224 */ /* 0x004fe200078e0003 */
[----:B------:R-:W-:Y:S01]  /*0970*/  MOV R5, R13 ;  /* 0x0000000d00057202 */ /* 0x000fe20000000f00 */
[----:B------:R-:W-:Y:S02]  /*0980*/  IMAD.MOV.U32 R3, RZ, RZ, c[0x0][0x1f8] ;  /* 0x00007e00ff037624 */ /* 0x000fe400078e00ff */
[----:B------:R-:W-:Y:S02]  /*0990*/  IMAD.MOV.U32 R4, RZ, RZ, R10 ;  /* 0x000000ffff047224 */ /* 0x000fe400078e000a */
[----:B------:R-:W-:Y:S01]  /*09a0*/  IMAD.MOV.U32 R7, RZ, RZ, R12 ;  /* 0x000000ffff077224 */ /* 0x000fe200078e000c */
[----:B------:R-:W-:Y:S01]  /*09b0*/  IADD3 R3, R3, 0x7f, RZ ;  /* 0x0000007f03037810 */ /* 0x000fe20007ffe0ff */
[----:B------:R-:W-:Y:S01]  /*09c0*/  IMAD.MOV.U32 R10, RZ, RZ, R16 ;  /* 0x000000ffff0a7224 */ /* 0x000fe200078e0010 */
[----:B------:R-:W-:-:S02]  /*09d0*/  IADD3 R12, P4, R24, 0x4, RZ ;  /* 0x00000004180c7810 */ /* 0x000fc40007f9e0ff */
[----:B------:R1:W-:Y:S03]  /*09e0*/  STL.128 [R1+0x410], R4 ;  /* 0x0004100401007387 */ /* 0x0003e60000100c00 */
[----:B------:R-:W-:Y:S02]  /*09f0*/  IMAD.X R13, RZ, RZ, R25, P4 ;  /* 0x000000ffff0d7224 */ /* 0x000fe400020e0619 */
[----:B------:R-:W-:Y:S02]  /*0a00*/  IMAD.MOV.U32 R30, RZ, RZ, R12 ;  /* 0x000000ffff1e7224 */ /* 0x000fe400078e000c */
[----:B------:R-:W-:Y:S01]  /*0a10*/  IMAD.MOV.U32 R31, RZ, RZ, R13 ;  /* 0x000000ffff1f7224 */ /* 0x000fe200078e000d */
[----:B------:R2:W-:Y:S04]  /*0a20*/  STL.128 [R1+0x390], R12 ;  /* 0x0003900c01007387 */ /* 0x0005e80000100c00 */
[----:B------:R4:W-:Y:S01]  /*0a30*/  STL.128 [R1+0x3e0], R28 ;  /* 0x0003e01c01007387 */ /* 0x0009e20000100c00 */
[----:B-1----:R-:W-:Y:S01]  /*0a40*/  SHF.R.S32.HI R4, RZ, 0x1f, R3 ;  /* 0x0000001fff047819 */ /* 0x002fe20000011403 */
[----:B------:R-:W-:-:S02]  /*0a50*/  IMAD.MOV.U32 R6, RZ, RZ, c[0x0][0x260] ;  /* 0x00009800ff067624 */ /* 0x000fc400078e00ff */
[----:B------:R-:W1:Y:S01]  /*0a60*/  S2R R7, SR_CTAID.Y ;  /* 0x0000000000077919 */ /* 0x000e620000002600 */
[----:B------:R-:W-:Y:S01]  /*0a70*/  LEA.HI R5, R4, R3, RZ, 0x7 ;  /* 0x0000000304057211 */ /* 0x000fe200078f38ff */
[----:B------:R-:W-:Y:S01]  /*0a80*/  IMAD.MOV.U32 R4, RZ, RZ, c[0x0][0x228] ;  /* 0x00008a00ff047624 */ /* 0x000fe200078e00ff */
[----:B------:R-:W-:Y:S01]  /*0a90*/  IADD3 R3, R6, 0x7f, RZ ;  /* 0x0000007f06037810 */ /* 0x000fe20007ffe0ff */
[----:B------:R-:W-:Y:S02]  /*0aa0*/  IMAD.U32 R6, RZ, RZ, UR5 ;  /* 0x00000005ff067e24 */ /* 0x000fe4000f8e00ff */
[----:B--2---:R-:W-:Y:S01]  /*0ab0*/  IMAD.MOV.U32 R12, RZ, RZ, R11 ;  /* 0x000000ffff0c7224 */ /* 0x004fe200078e000b */
[----:B------:R-:W-:Y:S01]  /*0ac0*/  SHF.R.S32.HI R38, RZ, 0x1f, R3 ;  /* 0x0000001fff267819 */ /* 0x000fe20000011403 */
[----:B------:R-:W-:Y:S01]  /*0ad0*/  IMAD.MOV.U32 R13, RZ, RZ, R6 ;  /* 0x000000ffff0d7224 */ /* 0x000fe200078e0006 */
[----:B------:R-:W-:Y:S02]  /*0ae0*/  IADD3 R4, R4, 0x1fff, RZ ;  /* 0x00001fff04047810 */ /* 0x000fe40007ffe0ff */
[----:B------:R-:W-:Y:S01]  /*0af0*/  LEA.HI R38, R38, R3, RZ, 0x7 ;  /* 0x0000000326267211 */ /* 0x000fe200078f38ff */
[----:B------:R-:W-:Y:S01]  /*0b00*/  IMAD.U32 R3, RZ, RZ, UR8 ;  /* 0x00000008ff037e24 */ /* 0x000fe2000f8e00ff */
[----:B------:R-:W-:-:S02]  /*0b10*/  SHF.R.S32.HI R37, RZ, 0x1f, R4 ;  /* 0x0000001fff257819 */ /* 0x000fc40000011404 */
[----:B------:R-:W-:Y:S01]  /*0b20*/  MOV R11, R17 ;  /* 0x00000011000b7202 */ /* 0x000fe20000000f00 */
[----:B------:R-:W-:Y:S01]  /*0b30*/  IMAD.MOV.U32 R15, RZ, RZ, R3 ;  /* 0x000000ffff0f7224 */ /* 0x000fe200078e0003 */
[----:B------:R-:W-:Y:S01]  /*0b40*/  SHF.R.S32.HI R3, RZ, 0x1f, R2 ;  /* 0x0000001fff037819 */ /* 0x000fe20000011402 */
[----:B------:R-:W-:Y:S01]  /*0b50*/  IMAD.MOV.U32 R17, RZ, RZ, -0x80 ;  /* 0xffffff80ff117424 */ /* 0x000fe200078e00ff */
[----:B------:R-:W-:Y:S01]  /*0b60*/  LEA.HI R37, R37, R4, RZ, 0xd ;  /* 0x0000000425257211 */ /* 0x000fe200078f68ff */
[----:B------:R-:W-:Y:S01]  /*0b70*/  IMAD.U32 R4, RZ, RZ, UR9 ;  /* 0x00000009ff047e24 */ /* 0x000fe2000f8e00ff */
[----:B------:R-:W-:Y:S01]  /*0b80*/  ULDC.64 UR8, c[0x0][0x208] ;  /* 0x0000820000087ab9 */ /* 0x000fe20000000a00 */
[CC--:B----4-:R-:W-:Y:S01]  /*0b90*/  LEA.HI R30, R3.reuse, R2.reuse, RZ, 0x3 ;  /* 0x00000002031e7211 */ /* 0x0d0fe200078f18ff */
[----:B------:R-:W-:Y:S01]  /*0ba0*/  USHF.L.U32 UR4, UR8, 0x5, URZ ;  /* 0x0000000508047899 */ /* 0x000fe2000800063f */
[----:B------:R2:W-:Y:S01]  /*0bb0*/  STL.128 [R1+0x3f0], R8 ;  /* 0x0003f00801007387 */ /* 0x0005e20000100c00 */
[----:B------:R-:W-:Y:S01]  /*0bc0*/  USHF.L.U64.HI UR10, UR8, UR10, UR9 ;  /* 0x0000000a080a7299 */ /* 0x000fe20008010209 */
[----:B------:R-:W-:Y:S01]  /*0bd0*/  IMAD.MOV.U32 R14, RZ, RZ, R4 ;  /* 0x000000ffff0e7224 */ /* 0x000fe200078e0004 */
[----:B------:R-:W-:Y:S01]  /*0be0*/  LEA.HI R4, R3, R2, RZ, 0x4 ;  /* 0x0000000203047211 */ /* 0x000fe200078f20ff */
[----:B------:R-:W-:-:S02]  /*0bf0*/  IMAD R17, R20, R17, c[0x0][0x198] ;  /* 0x0000660014117624 */ /* 0x000fc400078e0211 */
[----:B-1----:R-:W-:Y:S01]  /*0c00*/  @P6 IMAD.HI.U32 R48, R7, c[0x0][0x24c], RZ ;  /* 0x0000930007306a27 */ /* 0x002fe200078e00ff */
[----:B------:R1:W-:Y:S01]  /*0c10*/  STL.128 [R1+0x80], R12 ;  /* 0x0000800c01007387 */ /* 0x0003e20000100c00 */
[----:B--2---:R-:W-:Y:S02]  /*0c20*/  LOP3.LUT R11, R30, 0xfffffff8, RZ, 0xc0, !PT ;  /* 0xfffffff81e0b7812 */ /* 0x004fe400078ec0ff */
[----:B------:R-:W-:Y:S01]  /*0c30*/  IMAD.U32 R8, RZ, RZ, UR4 ;  /* 0x00000004ff087e24 */ /* 0x000fe2000f8e00ff */
[----:B------:R-:W-:Y:S01]  /*0c40*/  SHF.R.S32.HI R10, RZ, 0x3, R30 ;  /* 0x00000003ff0a7819 */ /* 0x000fe2000001141e */
[----:B------:R-:W-:Y:S01]  /*0c50*/  IMAD.U32 R9, RZ, RZ, UR10 ;  /* 0x0000000aff097e24 */ /* 0x000fe2000f8e00ff */
[----:B------:R-:W-:Y:S01]  /*0c60*/  ULDC.64 UR10, c[0x0][0x18] ;  /* 0x00000600000a7ab9 */ /* 0x000fe20000000a00 */
[----:B------:R-:W-:Y:S01]  /*0c70*/  IMAD.IADD R6, R2, 0x1, -R11 ;  /* 0x0000000102067824 */ /* 0x000fe200078e0a0b */
[----:B------:R-:W-:Y:S01]  /*0c80*/  UIADD3 UR5, UP1, UR10, 0x80, URZ ;  /* 0x000000800a057890 */ /* 0x000fe2000ff3e03f */
[----:B-1----:R-:W-:Y:S01]  /*0c90*/  IMAD.MOV.U32 R14, RZ, RZ, R40 ;  /* 0x000000ffff0e7224 */ /* 0x002fe200078e0028 */
[----:B------:R-:W-:Y:S01]  /*0ca0*/  MOV R15, R41 ;  /* 0x00000029000f7202 */ /* 0x000fe20000000f00 */
[----:B------:R-:W-:Y:S01]  /*0cb0*/  IMAD.MOV.U32 R12, RZ, RZ, R34 ;  /* 0x000000ffff0c7224 */ /* 0x000fe200078e0022 */
[----:B------:R1:W-:Y:S01]  /*0cc0*/  STL.64 [R1+0xa8], R8 ;  /* 0x0000a80801007387 */ /* 0x0003e20000100a00 */
[----:B------:R-:W-:Y:S01]  /*0cd0*/  IMAD.MOV.U32 R13, RZ, RZ, R35 ;  /* 0x000000ffff0d7224 */ /* 0x000fe200078e0023 */
[----:B------:R-:W-:Y:S01]  /*0ce0*/  UIADD3 UR14, UP0, UR10, 0x4080, URZ ;  /* 0x000040800a0e7890 */ /* 0x000fe2000ff1e03f */
[----:B------:R-:W-:Y:S01]  /*0cf0*/  IMAD.SHL.U32 R11, R6, 0x8, RZ ;  /* 0x00000008060b7824 */ /* 0x000fe200078e00ff */
[--C-:B------:R-:W-:Y:S01]  /*0d00*/  SHF.R.S32.HI R59, RZ, 0x1f, R10.reuse ;  /* 0x0000001fff3b7819 */ /* 0x100fe2000001140a */
[----:B------:R-:W-:Y:S01]  /*0d10*/  IMAD.IADD R17, R17, 0x1, -R10 ;  /* 0x0000000111117824 */ /* 0x000fe200078e0a0a */
[----:B------:R2:W-:Y:S01]  /*0d20*/  STL.128 [R1+0x420], R12 ;  /* 0x0004200c01007387 */ /* 0x0005e20000100c00 */
[--C-:B------:R-:W-:Y:S01]  /*0d30*/  IMAD.MOV.U32 R72, RZ, RZ, R11.reuse ;  /* 0x000000ffff487224 */ /* 0x100fe200078e000b */
[----:B------:R-:W-:Y:S01]  /*0d40*/  SHF.R.S32.HI R73, RZ, 0x1f, R11 ;  /* 0x0000001fff497819 */ /* 0x000fe2000001140b */
[----:B------:R-:W-:Y:S01]  /*0d50*/  UIADD3.X UR4, URZ, UR11, URZ, UP1, !UPT ;  /* 0x0000000b3f047290 */ /* 0x000fe20008ffe43f */
[C---:B------:R-:W-:Y:S01]  /*0d60*/  ISETP.GE.AND P5, PT, R17.reuse, 0x1, PT ;  /* 0x000000011100780c */ /* 0x040fe20003fa6270 */
[----:B------:R-:W-:Y:S01]  /*0d70*/  UIADD3.X UR12, URZ, UR11, URZ, UP0, !UPT ;  /* 0x0000000b3f0c7290 */ /* 0x000fe200087fe43f */
[C---:B------:R-:W-:Y:S01]  /*0d80*/  ISETP.GE.AND P4, PT, R17.reuse, 0x21, PT ;  /* 0x000000211100780c */ /* 0x040fe20003f86270 */
[----:B------:R-:W-:Y:S01]  /*0d90*/  IMAD.U32 R34, RZ, RZ, UR14 ;  /* 0x0000000eff227e24 */ /* 0x000fe2000f8e00ff */
[C---:B------:R-:W-:Y:S01]  /*0da0*/  ISETP.GE.AND P3, PT, R17.reuse, 0x41, PT ;  /* 0x000000411100780c */ /* 0x040fe20003f66270 */
[----:B------:R-:W-:Y:S01]  /*0db0*/  IMAD.U32 R33, RZ, RZ, UR4 ;  /* 0x00000004ff217e24 */ /* 0x000fe2000f8e00ff */
[----:B------:R-:W-:Y:S01]  /*0dc0*/  ISETP.GE.AND P0, PT, R17, 0x61, PT ;  /* 0x000000611100780c */ /* 0x000fe20003f06270 */
[----:B------:R-:W-:Y:S01]  /*0dd0*/  IMAD.WIDE.U32 R16, R7, c[0x0][0x180], R72 ;  /* 0x0000600007107a25 */ /* 0x000fe200078e0048 */
[----:B------:R-:W-:Y:S01]  /*0de0*/  MOV R32, UR5 ;  /* 0x0000000500207c02 */ /* 0x000fe20008000f00 */
[----:B------:R-:W-:Y:S01]  /*0df0*/  UIADD3 UR5, UP0, UR10, 0x8080, URZ ;  /* 0x000080800a057890 */ /* 0x000fe2000ff1e03f */
[----:B------:R-:W-:Y:S01]  /*0e00*/  ISETP.GE.AND P2, PT, R11, c[0x0][0x16c], PT ;  /* 0x00005b000b007a0c */ /* 0x000fe20003f46270 */
[----:B------:R-:W-:-:S02]  /*0e10*/  IMAD.U32 R35, RZ, RZ, UR12 ;  /* 0x0000000cff237e24 */ /* 0x000fc4000f8e00ff */
[----:B------:R-:W-:Y:S01]  /*0e20*/  UIADD3.X UR4, URZ, UR11, URZ, UP0, !UPT ;  /* 0x0000000b3f047290 */ /* 0x000fe200087fe43f */
[C---:B------:R-:W-:Y:S02]  /*0e30*/  IMAD.WIDE.U32 R26, R7.reuse, c[0x0][0x210], R72 ;  /* 0x00008400071a7a25 */ /* 0x040fe400078e0048 */
[----:B------:R4:W-:Y:S01]  /*0e40*/  STL.128 [R1+0x30], R32 ;  /* 0x0000302001007387 */ /* 0x0009e20000100c00 */
[----:B-1----:R-:W-:Y:S01]  /*0e50*/  SHF.R.S32.HI R8, RZ, 0x1f, R7 ;  /* 0x0000001fff087819 */ /* 0x002fe20000011407 */
[----:B------:R-:W-:Y:S01]  /*0e60*/  IMAD.U32 R28, RZ, RZ, UR5 ;  /* 0x00000005ff1c7e24 */ /* 0x000fe2000f8e00ff */
[----:B------:R-:W-:Y:S02]  /*0e70*/  MOV R29, UR4 ;  /* 0x00000004001d7c02 */ /* 0x000fe40008000f00 */
[----:B------:R-:W-:Y:S01]  /*0e80*/  SHF.R.S32.HI R9, RZ, 0x4, R4 ;  /* 0x00000004ff097819 */ /* 0x000fe20000011404 */
[----:B------:R-:W-:Y:S01]  /*0e90*/  IMAD R50, R8, c[0x0][0x270], RZ ;  /* 0x00009c0008327a24 */ /* 0x000fe200078e02ff */
[----:B------:R-:W-:Y:S01]  /*0ea0*/  STL.64 [R1+0x338], R10 ;  /* 0x0003380a01007387 */ /* 0x000fe20000100a00 */
[----:B--2---:R-:W-:Y:S01]  /*0eb0*/  IMAD.SHL.U32 R14, R10, 0x40, RZ ;  /* 0x000000400a0e7824 */ /* 0x004fe200078e00ff */
[----:B------:R-:W-:Y:S01]  /*0ec0*/  LEA.HI R42, R4, R9, RZ, 0x1 ;  /* 0x00000009042a7211 */ /* 0x000fe200078f08ff */
[----:B------:R-:W-:Y:S01]  /*0ed0*/  IMAD R12, R8, c[0x0][0x180], RZ ;  /* 0x00006000080c7a24 */ /* 0x000fe200078e02ff */
[----:B------:R-:W3:Y:S01]  /*0ee0*/  LDL R45, [R1+0x338] ;  /* 0x00033800012d7983 */ /* 0x000ee20000100800 */
[C---:B------:R-:W-:Y:S01]  /*0ef0*/  IMAD R50, R7.reuse, c[0x0][0x274], R50 ;  /* 0x00009d0007327a24 */ /* 0x040fe200078e0232 */
[----:B------:R-:W-:Y:S01]  /*0f00*/  LOP3.LUT R14, R14, 0x1c0, RZ, 0xc0, !PT ;  /* 0x000001c00e0e7812 */ /* 0x000fe200078ec0ff */
[----:B------:R-:W-:Y:S01]  /*0f10*/  IMAD R13, R7, c[0x0][0x184], R12 ;  /* 0x00006100070d7a24 */ /* 0x000fe200078e020c */
[----:B------:R-:W-:-:S02]  /*0f20*/  LEA.HI R12, R3, R2, RZ, 0x6 ;  /* 0x00000002030c7211 */ /* 0x000fc400078f30ff */
[----:B------:R-:W-:Y:S01]  /*0f30*/  @P6 SHF.R.U32.HI R48, RZ, c[0x0][0x250], R48 ;  /* 0x00009400ff306a19 */ /* 0x000fe20000011630 */
[----:B------:R-:W-:Y:S01]  /*0f40*/  IMAD.IADD R17, R17, 0x1, R13 ;  /* 0x0000000111117824 */ /* 0x000fe200078e020d */
[----:B------:R-:W-:Y:S01]  /*0f50*/  LOP3.LUT R18, R14, 0x38, R11, 0xf8, !PT ;  /* 0x000000380e127812 */ /* 0x000fe200078ef80b */
[----:B------:R-:W-:Y:S01]  /*0f60*/  IMAD R13, R23, c[0x0][0x188], RZ ;  /* 0x00006200170d7a24 */ /* 0x000fe200078e02ff */
[----:B------:R-:W-:Y:S01]  /*0f70*/  SHF.R.U32.HI R49, RZ, 0x3, R14 ;  /* 0x00000003ff317819 */ /* 0x000fe2000001160e */
[----:B------:R-:W-:Y:S01]  /*0f80*/  IMAD.WIDE.U32 R16, R0, c[0x0][0x188], R16 ;  /* 0x0000620000107a25 */ /* 0x000fe200078e0010 */
[----:B------:R-:W-:Y:S01]  /*0f90*/  LOP3.LUT R42, R42, 0xfffffffe, RZ, 0xc0, !PT ;  /* 0xfffffffe2a2a7812 */ /* 0x000fe200078ec0ff */
[----:B------:R-:W-:Y:S01]  /*0fa0*/  ULDC.64 UR4, c[0x0][0x1d8] ;  /* 0x0000760000047ab9 */ /* 0x000fe20000000a00 */
[----:B------:R-:W-:Y:S01]  /*0fb0*/  LOP3.LUT R49, R18, R49, RZ, 0x3c, !PT ;  /* 0x0000003112317212 */ /* 0x000fe200078e3cff */
[----:B------:R-:W-:Y:S01]  /*0fc0*/  IMAD R14, R0, c[0x0][0x18c], R13 ;  /* 0x00006300000e7a24 */ /* 0x000fe200078e020d */
[----:B------:R-:W-:Y:S01]  /*0fd0*/  IADD3 R42, R9, -R42, RZ ;  /* 0x8000002a092a7210 */ /* 0x000fe20007ffe0ff */
[----:B------:R-:W-:-:S02]  /*0fe0*/  IMAD R13, R59, c[0x0][0x178], RZ ;  /* 0x00005e003b0d7a24 */ /* 0x000fc400078e02ff */
[----:B------:R-:W-:Y:S01]  /*0ff0*/  IMAD.IADD R15, R17, 0x1, R14 ;  /* 0x00000001110f7824 */ /* 0x000fe200078e020e */
[----:B------:R-:W-:Y:S01]  /*1000*/  LOP3.LUT R17, R4, 0xfffffff0, RZ, 0xc0, !PT ;  /* 0xfffffff004117812 */ /* 0x000fe200078ec0ff */
[----:B------:R-:W-:Y:S01]  /*1010*/  IMAD.MOV.U32 R14, RZ, RZ, R16 ;  /* 0x000000ffff0e7224 */ /* 0x000fe200078e0010 */
[----:B------:R-:W-:Y:S01]  /*1020*/  SEL R16, RZ, 0x1, P2 ;  /* 0x00000001ff107807 */ /* 0x000fe20001000000 */
[----:B------:R-:W-:Y:S02]  /*1030*/  IMAD.SHL.U32 R12, R12, 0x8, RZ ;  /* 0x000000080c0c7824 */ /* 0x000fe400078e00ff */
[C---:B------:R-:W-:Y:S02]  /*1040*/  IMAD R13, R10.reuse, c[0x0][0x17c], R13 ;  /* 0x00005f000a0d7a24 */ /* 0x040fe400078e020d */
[----:B------:R-:W-:Y:S01]  /*1050*/  IMAD.WIDE.U32 R14, R10, c[0x0][0x178], R14 ;  /* 0x00005e000a0e7a25 */ /* 0x000fe200078e000e */
[----:B------:R-:W-:Y:S01]  /*1060*/  LOP3.LUT R49, R49, 0xfffffe00, R12, 0xf8, !PT ;  /* 0xfffffe0031317812 */ /* 0x000fe200078ef80c */
[----:B------:R-:W-:Y:S02]  /*1070*/  STL.U8 [R1+0x341], R16 ;  /* 0x0003411001007387 */ /* 0x000fe40000100000 */
[----:B------:R-:W-:Y:S01]  /*1080*/  IMAD.IADD R13, R15, 0x1, R13 ;  /* 0x000000010f0d7824 */ /* 0x000fe200078e020d */
[----:B------:R-:W-:Y:S01]  /*1090*/  LEA R12, P1, R14, c[0x0][0x160], 0x1 ;  /* 0x000058000e0c7a11 */ /* 0x000fe200078208ff */
[----:B----4-:R-:W-:-:S02]  /*10a0*/  IMAD R34, R8, c[0x0][0x210], RZ ;  /* 0x0000840008227a24 */ /* 0x010fc400078e02ff */
[----:B------:R-:W-:Y:S01]  /*10b0*/  IMAD.WIDE.U32 R18, R7, c[0x0][0x270], R62 ;  /* 0x00009c0007127a25 */ /* 0x000fe200078e003e */
[----:B------:R-:W-:-:S03]  /*10c0*/  LEA.HI.X R13, R14, c[0x0][0x164], R13, 0x1, P1 ;  /* 0x000059000e0d7a11 */ /* 0x000fc600008f0c0d */
[----:B------:R-:W-:-:S04]  /*10d0*/  IMAD.WIDE.U32 R14, R49, 0x2, R28 ;  /* 0x00000002310e7825 */ /* 0x000fc800078e001c */
[----:B------:R-:W-:Y:S01]  /*10e0*/  IMAD R34, R7, c[0x0][0x214], R34 ;  /* 0x0000850007227a24 */ /* 0x000fe200078e0222 */
[----:B------:R1:W-:Y:S01]  /*10f0*/  STL.128 [R1+0x90], R12 ;  /* 0x0000900c01007387 */ /* 0x0003e20000100c00 */
[----:B------:R-:W-:Y:S02]  /*1100*/  IMAD.IADD R51, R19, 0x1, R50 ;  /* 0x0000000113337824 */ /* 0x000fe400078e0232 */
[----:B------:R-:W-:Y:S02]  /*1110*/  IMAD.IADD R35, R27, 0x1, R34 ;  /* 0x000000011b237824 */ /* 0x000fe400078e0222 */
[----:B------:R-:W-:Y:S01]  /*1120*/  IMAD.MOV.U32 R34, RZ, RZ, R26 ;  /* 0x000000ffff227224 */ /* 0x000fe200078e001a */
[----:B------:R-:W2:Y:S01]  /*1130*/  LDL.U8 R27, [R1+0x341] ;  /* 0x00034100011b7983 */ /* 0x000ea20000100000 */
[----:B------:R-:W-:Y:S02]  /*1140*/  IMAD.MOV.U32 R50, RZ, RZ, R18 ;  /* 0x000000ffff327224 */ /* 0x000fe400078e0012 */
[----:B------:R-:W-:Y:S01]  /*1150*/  IMAD R9, R23, c[0x0][0x218], RZ ;  /* 0x0000860017097a24 */ /* 0x000fe200078e02ff */
[----:B-1----:R-:W4:Y:S01]  /*1160*/  LDL.128 R12, [R1+0x90] ;  /* 0x00009000010c7983 */ /* 0x002f220000100c00 */
[----:B------:R-:W-:-:S03]  /*1170*/  IMAD.IADD R4, R2, 0x1, -R17 ;  /* 0x0000000102047824 */ /* 0x000fc600078e0a11 */
[----:B------:R-:W5:Y:S01]  /*1180*/  LDL.128 R16, [R1+0x80] ;  /* 0x0000800001107983 */ /* 0x000f620000100c00 */
[C---:B------:R-:W-:Y:S02]  /*1190*/  IMAD R64, R0.reuse, c[0x0][0x21c], R9 ;  /* 0x0000870000407a24 */ /* 0x040fe400078e0209 */
[----:B------:R-:W-:-:S04]  /*11a0*/  IMAD.WIDE.U32 R34, R0, c[0x0][0x218], R34 ;  /* 0x0000860000227a25 */ /* 0x000fc800078e0022 */
[----:B------:R-:W-:Y:S01]  /*11b0*/  IMAD.IADD R65, R35, 0x1, R64 ;  /* 0x0000000123417824 */ /* 0x000fe200078e0240 */
[----:B------:R-:W-:Y:S01]  /*11c0*/  MOV R64, R34 ;  /* 0x0000002200407202 */ /* 0x000fe20000000f00 */
[----:B------:R-:W-:-:S04]  /*11d0*/  @!P6 IMAD.MOV.U32 R48, RZ, RZ, R7 ;  /* 0x000000ffff30e224 */ /* 0x000fc800078e0007 */
[----:B------:R-:W-:-:S05]  /*11e0*/  IMAD.WIDE.U32 R64, R10, c[0x0][0x208], R64 ;  /* 0x000082000a407a25 */ /* 0x000fca00078e0040 */
[----:B------:R-:W-:Y:S01]  /*11f0*/  LEA R26, P6, R64, c[0x0][0x1f0], 0x1 ;  /* 0x00007c00401a7a11 */ /* 0x000fe200078c08ff */
[C---:B------:R-:W-:Y:S01]  /*1200*/  IMAD R66, R8.reuse, c[0x0][0x238], RZ ;  /* 0x00008e0008427a24 */ /* 0x040fe200078e02ff */
[----:B------:R-:W-:Y:S01]  /*1210*/  SHF.R.S32.HI R47, RZ, 0x1f, R4 ;  /* 0x0000001fff2f7819 */ /* 0x000fe20000011404 */
[----:B------:R-:W-:Y:S02]  /*1220*/  IMAD R56, R8, c[0x0][0x288], RZ ;  /* 0x0000a20008387a24 */ /* 0x000fe400078e02ff */
[----:B------:R-:W-:Y:S01]  /*1230*/  IMAD R66, R7, c[0x0][0x23c], R66 ;  /* 0x00008f0007427a24 */ /* 0x000fe200078e0242 */
[----:B------:R-:W-:Y:S01]  /*1240*/  LEA.HI R47, R47, R4, RZ, 0x3 ;  /* 0x000000042f2f7211 */ /* 0x000fe200078f18ff */
[----:B------:R-:W-:-:S04]  /*1250*/  IMAD.WIDE.U32 R52, R7, c[0x0][0x238], RZ ;  /* 0x00008e0007347a25 */ /* 0x000fc800078e00ff */
[----:B------:R-:W-:Y:S02]  /*1260*/  IMAD R21, R23, c[0x0][0x278], RZ ;  /* 0x00009e0017157a24 */ /* 0x000fe400078e02ff */
[----:B------:R-:W-:Y:S01]  /*1270*/  IMAD.WIDE.U32 R8, R0, c[0x0][0x278], R50 ;  /* 0x00009e0000087a25 */ /* 0x000fe200078e0032 */
[----:B------:R-:W-:-:S03]  /*1280*/  LOP3.LUT R43, R47, 0xfffffff8, RZ, 0xc0, !PT ;  /* 0xfffffff82f2b7812 */ /* 0x000fc600078ec0ff */
[----:B------:R-:W-:Y:S01]  /*1290*/  IMAD.WIDE.U32 R40, R7, c[0x0][0x288], R62 ;  /* 0x0000a20007287a25 */ /* 0x000fe200078e003e */
[----:B------:R-:W-:-:S03]  /*12a0*/  IADD3 R67, R53, R66, RZ ;  /* 0x0000004235437210 */ /* 0x000fc60007ffe0ff */
[----:B------:R-:W-:Y:S02]  /*12b0*/  IMAD R56, R7, c[0x0][0x28c], R56 ;  /* 0x0000a30007387a24 */ /* 0x000fe400078e0238 */
[----:B------:R-:W-:Y:S02]  /*12c0*/  IMAD.SHL.U32 R51, R6, 0x40, RZ ;  /* 0x0000004006337824 */ /* 0x000fe400078e00ff */
[----:B------:R-:W-:Y:S01]  /*12d0*/  IMAD R21, R0, c[0x0][0x27c], R21 ;  /* 0x00009f0000157a24 */ /* 0x000fe200078e0215 */
[----:B------:R-:W-:Y:S01]  /*12e0*/  LEA.HI R54, R3, R2, RZ, 0x7 ;  /* 0x0000000203367211 */ /* 0x000fe200078f38ff */
[----:B------:R-:W-:Y:S01]  /*12f0*/  IMAD.IADD R57, R41, 0x1, R56 ;  /* 0x0000000129397824 */ /* 0x000fe200078e0238 */
[----:B------:R-:W-:Y:S01]  /*1300*/  LOP3.LUT R51, R51, 0x1c0, RZ, 0xc0, !PT ;  /* 0x000001c033337812 */ /* 0x000fe200078ec0ff */
[----:B------:R-:W-:Y:S02]  /*1310*/  IMAD.MOV.U32 R66, RZ, RZ, R52 ;  /* 0x000000ffff427224 */ /* 0x000fe400078e0034 */
[----:B------:R-:W-:-:S02]  /*1320*/  IMAD R7, R23, c[0x0][0x290], RZ ;  /* 0x0000a40017077a24 */ /* 0x000fc400078e02ff */
[----:B------:R-:W-:Y:S01]  /*1330*/  IMAD.MOV.U32 R56, RZ, RZ, R40 ;  /* 0x000000ffff387224 */ /* 0x000fe200078e0028 */
[----:B------:R-:W-:Y:S01]  /*1340*/  LEA R44, P1, R8, c[0x0][0x258], 0x2 ;  /* 0x00009600082c7a11 */ /* 0x000fe200078210ff */
[----:B------:R-:W-:Y:S02]  /*1350*/  IMAD.IADD R21, R9, 0x1, R21 ;  /* 0x0000000109157824 */ /* 0x000fe400078e0215 */
[----:B------:R-:W-:Y:S01]  /*1360*/  IMAD.IADD R43, R4, 0x1, -R43 ;  /* 0x00000001042b7824 */ /* 0x000fe200078e0a2b */
[----:B------:R-:W-:Y:S01]  /*1370*/  SHF.R.S32.HI R53, RZ, 0x7, R54 ;  /* 0x00000007ff357819 */ /* 0x000fe20000011436 */
[----:B------:R-:W-:Y:S01]  /*1380*/  IMAD R35, R23, c[0x0][0x240], RZ ;  /* 0x0000900017237a24 */ /* 0x000fe200078e02ff */
[----:B------:R-:W-:Y:S01]  /*1390*/  SHF.R.U32.HI R40, RZ, 0x3, R51 ;  /* 0x00000003ff287819 */ /* 0x000fe20000011633 */
[C---:B------:R-:W-:Y:S01]  /*13a0*/  IMAD R4, R0.reuse, c[0x0][0x294], R7 ;  /* 0x0000a50000047a24 */ /* 0x040fe200078e0207 */
[----:B------:R-:W-:Y:S01]  /*13b0*/  LOP3.LUT R7, R51, 0x8, R30, 0xf8, !PT ;  /* 0x0000000833077812 */ /* 0x000fe200078ef81e */
[----:B------:R-:W-:Y:S01]  /*13c0*/  IMAD.WIDE.U32 R66, R0, c[0x0][0x240], R66 ;  /* 0x0000900000427a25 */ /* 0x000fe200078e0042 */
[----:B------:R-:W-:-:S03]  /*13d0*/  SHF.R.S32.HI R31, RZ, 0x1f, R48 ;  /* 0x0000001fff1f7819 */ /* 0x000fc60000011430 */
[----:B------:R-:W-:Y:S01]  /*13e0*/  IMAD.WIDE.U32 R56, R0, c[0x0][0x290], R56 ;  /* 0x0000a40000387a25 */ /* 0x000fe200078e0038 */
[----:B------:R-:W-:Y:S02]  /*13f0*/  LEA.HI.X R21, R8, c[0x0][0x25c], R21, 0x2, P1 ;  /* 0x0000970008157a11 */ /* 0x000fe400008f1415 */
[----:B------:R-:W-:Y:S01]  /*1400*/  SHF.R.S32.HI R8, RZ, 0x1f, R2 ;  /* 0x0000001fff087819 */ /* 0x000fe20000011402 */
[----:B------:R-:W-:Y:S01]  /*1410*/  IMAD R35, R0, c[0x0][0x244], R35 ;  /* 0x0000910000237a24 */ /* 0x000fe200078e0223 */
[----:B------:R-:W-:Y:S01]  /*1420*/  LOP3.LUT R34, R7, R40, RZ, 0x3c, !PT ;  /* 0x0000002807227212 */ /* 0x000fe200078e3cff */
[----:B------:R-:W-:Y:S01]  /*1430*/  IMAD.IADD R4, R57, 0x1, R4 ;  /* 0x0000000139047824 */ /* 0x000fe200078e0204 */
[----:B------:R-:W-:Y:S01]  /*1440*/  IADD3 R50, P1, R2, R66, RZ ;  /* 0x0000004202327210 */ /* 0x000fe20007f3e0ff */
[----:B------:R-:W-:Y:S01]  /*1450*/  IMAD R41, R42, 0x2, R53 ;  /* 0x000000022a297824 */ /* 0x000fe200078e0235 */
[----:B------:R-:W-:Y:S01]  /*1460*/  LEA R60, P2, R56, c[0x0][0x280], 0x2 ;  /* 0x0000a000383c7a11 */ /* 0x000fe200078410ff */
[----:B------:R-:W-:Y:S01]  /*1470*/  IMAD R7, R31, c[0x0][0x1e0], RZ ;  /* 0x000078001f077a24 */ /* 0x000fe200078e02ff */
[----:B------:R-:W-:Y:S01]  /*1480*/  IADD3.X R35, R8, R67, R35, P1, !PT ;  /* 0x0000004308237210 */ /* 0x000fe20000ffe423 */
[----:B------:R-:W-:Y:S01]  /*1490*/  IMAD.U32 R41, R41, 0x200, R34 ;  /* 0x0000020029297824 */ /* 0x000fe200078e0022 */
[----:B------:R-:W-:Y:S01]  /*14a0*/  LEA.HI.X R61, R56, c[0x0][0x284], R4, 0x2, P2 ;  /* 0x0000a100383d7a11 */ /* 0x000fe200010f1404 */
[----:B------:R-:W-:Y:S01]  /*14b0*/  IMAD.WIDE.U32 R66, R48, c[0x0][0x1e0], R72 ;  /* 0x0000780030427a25 */ /* 0x000fe200078e0048 */
[----:B------:R-:W-:-:S03]  /*14c0*/  R2P PR, R43, 0x6 ;  /* 0x000000062b007804 */ /* 0x000fc60000000000 */
[----:B------:R-:W-:Y:S01]  /*14d0*/  IMAD R8, R48, c[0x0][0x1e4], R7 ;  /* 0x0000790030087a24 */ /* 0x000fe200078e0207 */
[----:B------:R-:W-:Y:S01]  /*14e0*/  MOV R4, 0x10 ;  /* 0x0000001000047802 */ /* 0x000fe20000000f00 */
[----:B------:R-:W-:Y:S02]  /*14f0*/  IMAD.MOV.U32 R34, RZ, RZ, 0x20 ;  /* 0x00000020ff227424 */ /* 0x000fe400078e00ff */
[----:B------:R-:W-:Y:S02]  /*1500*/  IMAD.MOV.U32 R36, RZ, RZ, 0x2 ;  /* 0x00000002ff247424 */ /* 0x000fe400078e00ff */
[----:B------:R-:W-:Y:S02]  /*1510*/  IMAD R7, R23, c[0x0][0x1e8], RZ ;  /* 0x00007a0017077a24 */ /* 0x000fe400078e02ff */
[----:B------:R-:W-:Y:S02]  /*1520*/  IMAD.IADD R67, R67, 0x1, R8 ;  /* 0x0000000143437824 */ /* 0x000fe400078e0208 */
[----:B------:R-:W-:Y:S01]  /*1530*/  IMAD.MOV.U32 R58, RZ, RZ, R10 ;  /* 0x000000ffff3a7224 */ /* 0x000fe200078e000a */
[----:B------:R-:W-:Y:S01]  /*1540*/  SEL R9, R34, 0xffffffe0, !P2 ;  /* 0xffffffe022097807 */ /* 0x000fe20005000000 */
[----:B------:R-:W-:Y:S01]  /*1550*/  IMAD.WIDE.U32 R68, R41, R36, c[0x0][0x18] ;  /* 0x0000060029447625 */ /* 0x000fe200078e0024 */
[----:B------:R-:W-:-:S02]  /*1560*/  SEL R8, R4, 0xfffffff0, !P1 ;  /* 0xfffffff004087807 */ /* 0x000fc40004800000 */
[----:B------:R-:W-:Y:S01]  /*1570*/  LEA.HI R36, R3, R2, RZ, 0x2 ;  /* 0x0000000203247211 */ /* 0x000fe200078f10ff */
[----:B------:R-:W-:-:S04]  /*1580*/  IMAD.WIDE.U32 R66, R0, c[0x0][0x1e8], R66 ;  /* 0x00007a0000427a25 */ /* 0x000fc800078e0042 */
[----:B------:R-:W-:Y:S01]  /*1590*/  IMAD.WIDE R70, R20, 0x80, R58 ;  /* 0x0000008014467825 */ /* 0x000fe200078e023a */
[----:B------:R-:W-:Y:S01]  /*15a0*/  SHF.R.S32.HI R52, RZ, 0x1f, R36 ;  /* 0x0000001fff347819 */ /* 0x000fe20000011424 */
[----:B------:R-:W-:Y:S02]  /*15b0*/  USHF.L.U32 UR18, UR4, 0x6, URZ ;  /* 0x0000000604127899 */ /* 0x000fe4000800063f */
[----:B----4-:R-:W-:-:S04]  /*15c0*/  IMAD R15, R59, c[0x0][0x208], RZ ;  /* 0x000082003b0f7a24 */ /* 0x010fc800078e02ff */
[----:B------:R-:W-:-:S04]  /*15d0*/  IMAD R15, R10, c[0x0][0x20c], R15 ;  /* 0x000083000a0f7a24 */ /* 0x000fc800078e020f */
[----:B------:R-:W-:-:S05]  /*15e0*/  IMAD.IADD R15, R65, 0x1, R15 ;  /* 0x00000001410f7824 */ /* 0x000fca00078e020f */
[----:B------:R-:W-:Y:S02]  /*15f0*/  LEA.HI.X R15, R64, c[0x0][0x1f4], R15, 0x1, P6 ;  /* 0x00007d00400f7a11 */ /* 0x000fe400030f0c0f */
[----:B------:R-:W4:Y:S01]  /*1600*/  LDL.64 R64, [R1+0x3b0] ;  /* 0x0003b00001407983 */ /* 0x000f220000100a00 */
[----:B------:R-:W-:-:S04]  /*1610*/  LEA R56, P6, R50, c[0x0][0x220], 0x2 ;  /* 0x0000880032387a11 */ /* 0x000fc800078c10ff */
[----:B------:R-:W-:Y:S01]  /*1620*/  R2P PR, R6, 0x6 ;  /* 0x0000000606007804 */ /* 0x000fe20000000000 */
[----:B------:R-:W-:Y:S01]  /*1630*/  IMAD R6, R0, c[0x0][0x1ec], R7 ;  /* 0x00007b0000067a24 */ /* 0x000fe200078e0207 */
[----:B------:R-:W-:Y:S01]  /*1640*/  LEA.HI.X R57, R50, c[0x0][0x224], R35, 0x2, P6 ;  /* 0x0000890032397a11 */ /* 0x000fe200030f1423 */
[----:B------:R-:W-:Y:S01]  /*1650*/  IMAD R7, R71, c[0x0][0x1d8], RZ ;  /* 0x0000760047077a24 */ /* 0x000fe200078e02ff */
[----:B------:R-:W-:Y:S01]  /*1660*/  SHF.R.S32.HI R35, RZ, 0x2, R36 ;  /* 0x00000002ff237819 */ /* 0x000fe20000011424 */
[----:B------:R-:W-:Y:S01]  /*1670*/  IMAD.IADD R67, R67, 0x1, R6 ;  /* 0x0000000143437824 */ /* 0x000fe200078e0206 */
[----:B------:R-:W-:Y:S01]  /*1680*/  IADD3 R68, P6, R68, 0x4080, RZ ;  /* 0x0000408044447810 */ /* 0x000fe20007fde0ff */
[----:B------:R-:W-:Y:S01]  /*1690*/  IMAD R6, R70, c[0x0][0x1dc], R7 ;  /* 0x0000770046067a24 */ /* 0x000fe200078e0207 */
[----:B------:R-:W-:Y:S01]  /*16a0*/  LEA.HI R52, R52, R35, RZ, 0x3 ;  /* 0x0000002334347211 */ /* 0x000fe200078f18ff */
[----:B------:R-:W-:Y:S01]  /*16b0*/  IMAD.WIDE.U32 R66, R70, c[0x0][0x1d8], R66 ;  /* 0x0000760046427a25 */ /* 0x000fe200078e0042 */
[----:B------:R-:W-:-:S02]  /*16c0*/  SEL R7, R34, 0xffffffe0, !P2 ;  /* 0xffffffe022077807 */ /* 0x000fc40005000000 */
[----:B------:R-:W-:Y:S01]  /*16d0*/  LOP3.LUT R52, R52, 0xfffffff8, RZ, 0xc0, !PT ;  /* 0xfffffff834347812 */ /* 0x000fe200078ec0ff */
[----:B------:R-:W-:Y:S01]  /*16e0*/  IMAD.X R69, RZ, RZ, R69, P6 ;  /* 0x000000ffff457224 */ /* 0x000fe200030e0645 */
[----:B------:R-:W-:Y:S01]  /*16f0*/  ISETP.GE.OR P6, PT, R11, c[0x0][0x1cc], !P5 ;  /* 0x000073000b007a0c */ /* 0x000fe20006fc6670 */
[----:B------:R-:W-:Y:S01]  /*1700*/  IMAD.IADD R6, R67, 0x1, R6 ;  /* 0x0000000143067824 */ /* 0x000fe200078e0206 */
[C---:B------:R-:W-:Y:S02]  /*1710*/  LEA R58, P2, R66.reuse, c[0x0][0x1c0], 0x1 ;  /* 0x00007000423a7a11 */ /* 0x040fe400078408ff */
[----:B------:R-:W-:Y:S02]  /*1720*/  IADD3 R52, R35, -R52, RZ ;  /* 0x8000003423347210 */ /* 0x000fe40007ffe0ff */
[----:B------:R-:W-:Y:S02]  /*1730*/  LEA.HI.X R59, R66, c[0x0][0x1c4], R6, 0x1, P2 ;  /* 0x00007100423b7a11 */ /* 0x000fe400010f0c06 */
[----:B------:R-:W-:Y:S01]  /*1740*/  SEL R6, R4, 0xfffffff0, !P1 ;  /* 0xfffffff004067807 */ /* 0x000fe20004800000 */
[----:B------:R-:W-:Y:S01]  /*1750*/  IMAD.SHL.U32 R10, R49, 0x2, RZ ;  /* 0x00000002310a7824 */ /* 0x000fe200078e00ff */
[----:B------:R-:W-:-:S02]  /*1760*/  R2P PR, R52, 0x6 ;  /* 0x0000000634007804 */ /* 0x000fc40000000000 */
[----:B------:R-:W-:Y:S02]  /*1770*/  SHF.R.S32.HI R74, RZ, 0x7, R5 ;  /* 0x00000007ff4a7819 */ /* 0x000fe40000011405 */
[----:B------:R-:W-:Y:S01]  /*1780*/  @!PT LDS RZ, [RZ] ;  /* 0x00000000fffff984 */ /* 0x000fe20000000800 */
[----:B------:R-:W-:Y:S01]  /*1790*/  @!PT LDS RZ, [RZ] ;  /* 0x00000000fffff984 */ /* 0x000fe20000000800 */
[----:B------:R-:W-:Y:S01]  /*17a0*/  @!PT LDS RZ, [RZ] ;  /* 0x00000000fffff984 */ /* 0x000fe20000000800 */
[----:B------:R1:W-:Y:S01]  /*17b0*/  LDGSTS.E.BYPASS.LTC128B.128 [R10+0x4080], [R58.64], !P6 ;  /* 0x040800003a0a7fae */ /* 0x0003e2000f101d46 */
[----:B------:R-:W-:Y:S02]  /*17c0*/  SEL R5, R34, 0xffffffe0, !P2 ;  /* 0xffffffe022057807 */ /* 0x000fe40005000000 */
[----:B------:R-:W-:Y:S01]  /*17d0*/  IADD3 R66, P2, R58, UR18, RZ ;  /* 0x000000123a427c10 */ /* 0x000fe2000ff5e0ff */
[----:B------:R-:W-:Y:S01]  /*17e0*/  UMOV UR12, 0x6 ;  /* 0x00000006000c7882 */ /* 0x000fe20000000000 */
[----:B------:R-:W-:Y:S01]  /*17f0*/  SEL R4, R4, 0xfffffff0, !P1 ;  /* 0xfffffff004047807 */ /* 0x000fe20004800000 */
[----:B------:R-:W-:Y:S01]  /*1800*/  USHF.L.U64.HI UR5, UR4, UR12, UR5 ;  /* 0x0000000c04057299 */ /* 0x000fe20008010205 */
[C---:B------:R-:W-:Y:S01]  /*1810*/  ISETP.GE.AND P1, PT, R11.reuse, c[0x0][0x1fc], PT ;  /* 0x00007f000b007a0c */ /* 0x040fe20003f26270 */
[----:B------:R-:W-:Y:S01]  /*1820*/  UIADD3 UR14, UP0, UR10, 0x18880, URZ ;  /* 0x000188800a0e7890 */ /* 0x000fe2000ff1e03f */
[----:B------:R-:W-:-:S02]  /*1830*/  ISETP.GE.OR P6, PT, R11, c[0x0][0x1cc], !P4 ;  /* 0x000073000b007a0c */ /* 0x000fc400067c6670 */
[----:B------:R-:W-:Y:S01]  /*1840*/  SEL R50, RZ, 0x1, P1 ;  /* 0x00000001ff327807 */ /* 0x000fe20000800000 */
[----:B------:R-:W-:Y:S01]  /*1850*/  UIADD3.X UR4, URZ, UR11, URZ, UP0, !UPT ;  /* 0x0000000b3f047290 */ /* 0x000fe200087fe43f */
[----:B------:R-:W-:Y:S01]  /*1860*/  IADD3.X R67, R59, UR5, RZ, P2, !PT ;  /* 0x000000053b437c10 */ /* 0x000fe200097fe4ff */
[----:B------:R-:W-:Y:S01]  /*1870*/  UIADD3 UR17, UP1, UR10, 0x20880, URZ ;  /* 0x000208800a117890 */ /* 0x000fe2000ff3e03f */
[C---:B------:R-:W-:Y:S02]  /*1880*/  ISETP.GE.OR P2, PT, R11.reuse, c[0x0][0x1cc], !P3 ;  /* 0x000073000b007a0c */ /* 0x040fe40005f46670 */
[----:B-1----:R-:W-:Y:S02]  /*1890*/  SHF.R.S32.HI R58, RZ, 0xd, R37 ;  /* 0x0000000dff3a7819 */ /* 0x002fe40000011425 */
[C---:B------:R-:W-:Y:S02]  /*18a0*/  ISETP.GE.OR P1, PT, R11.reuse, c[0x0][0x1cc], !P0 ;  /* 0x000073000b007a0c */ /* 0x040fe40004726670 */
[C---:B------:R-:W-:Y:S01]  /*18b0*/  ISETP.GE.OR P5, PT, R11.reuse, c[0x0][0x19c], !P5 ;  /* 0x000067000b007a0c */ /* 0x040fe20006fa6670 */
[----:B------:R1:W-:Y:S01]  /*18c0*/  STL [R1+0xf8], R58 ;  /* 0x0000f83a01007387 */ /* 0x0003e20000100800 */
[----:B------:R-:W-:-:S02]  /*18d0*/  ISETP.GE.OR P4, PT, R11, c[0x0][0x19c], !P4 ;  /* 0x000067000b007a0c */ /* 0x000fc40006786670 */
[C---:B------:R-:W-:Y:S01]  /*18e0*/  ISETP.GE.OR P3, PT, R11.reuse, c[0x0][0x19c], !P3 ;  /* 0x000067000b007a0c */ /* 0x040fe20005f66670 */
[----:B------:R-:W-:Y:S01]  /*18f0*/  UIADD3 UR15, UP0, UR10, 0x18480, URZ ;  /* 0x000184800a0f7890 */ /* 0x000fe2000ff1e03f */
[----:B------:R-:W-:Y:S01]  /*1900*/  ISETP.GE.OR P0, PT, R11, c[0x0][0x19c], !P0 ;  /* 0x000067000b007a0c */ /* 0x000fe20004706670 */
[----:B------:R-:W-:Y:S01]  /*1910*/  IMAD.U32 R35, RZ, RZ, UR4 ;  /* 0x00000004ff237e24 */ /* 0x000fe2000f8e00ff */
[----:B------:R-:W-:Y:S01]  /*1920*/  LOP3.LUT R11, R36, 0x7ffffffc, RZ, 0xc0, !PT ;  /* 0x7ffffffc240b7812 */ /* 0x000fe200078ec0ff */
[----:B------:R-:W-:Y:S01]  /*1930*/  UIADD3.X UR16, URZ, UR11, URZ, UP1, !UPT ;  /* 0x0000000b3f107290 */ /* 0x000fe20008ffe43f */
[----:B------:R-:W-:Y:S01]  /*1940*/  STL [R1+0x74], R2 ;  /* 0x0000740201007387 */ /* 0x000fe20000100800 */
[----:B------:R-:W-:Y:S01]  /*1950*/  ULDC UR4, c[0x0][0x1c] ;  /* 0x0000070000047ab9 */ /* 0x000fe20000000800 */
[----:B------:R-:W-:Y:S02]  /*1960*/  IMAD.U32 R34, RZ, RZ, UR14 ;  /* 0x0000000eff227e24 */ /* 0x000fe4000f8e00ff */
[----:B------:R-:W-:Y:S01]  /*1970*/  STL [R1+0x244], R2 ;  /* 0x0002440201007387 */ /* 0x000fe20000100800 */
[----:B------:R-:W-:-:S03]  /*1980*/  SHF.R.S32.HI R38, RZ, 0x7, R38 ;  /* 0x00000007ff267819 */ /* 0x000fc60000011426 */
[----:B------:R-:W-:Y:S04]  /*1990*/  STL [R1+0x26c], R2 ;  /* 0x00026c0201007387 */ /* 0x000fe80000100800 */
[----:B------:R-:W-:Y:S01]  /*19a0*/  STL [R1+0x294], R2 ;  /* 0x0002940201007387 */ /* 0x000fe20000100800 */
[----:B-1----:R-:W-:-:S03]  /*19b0*/  LEA.HI R58, R3, R2, RZ, 0x5 ;  /* 0x00000002033a7211 */ /* 0x002fc600078f28ff */
[----:B------:R-:W-:Y:S01]  /*19c0*/  STL [R1+0x2bc], R2 ;  /* 0x0002bc0201007387 */ /* 0x000fe20000100800 */
[----:B------:R-:W-:-:S03]  /*19d0*/  LOP3.LUT R39, R58, 0xffffffe0, RZ, 0xc0, !PT ;  /* 0xffffffe03a277812 */ /* 0x000fc600078ec0ff */
[----:B------:R-:W-:Y:S01]  /*19e0*/  STL [R1+0x2d4], R2 ;  /* 0x0002d40201007387 */ /* 0x000fe20000100800 */
[--C-:B------:R-:W-:Y:S02]  /*19f0*/  SHF.R.S32.HI R3, RZ, 0x5, R58.reuse ;  /* 0x00000005ff037819 */ /* 0x100fe4000001143a */
[----:B------:R-:W-:Y:S01]  /*1a00*/  SHF.R.S32.HI R58, RZ, 0x1f, R58 ;  /* 0x0000001fff3a7819 */ /* 0x000fe2000001143a */
[----:B------:R-:W-:Y:S03]  /*1a10*/  STL [R1+0x2fc], R2 ;  /* 0x0002fc0201007387 */ /* 0x000fe60000100800 */
[----:B------:R-:W-:Y:S01]  /*1a20*/  LEA.HI R58, R58, R3, RZ, 0x2 ;  /* 0x000000033a3a7211 */ /* 0x000fe200078f10ff */
[----:B------:R-:W-:Y:S01]  /*1a30*/  STL [R1+0x314], R2 ;  /* 0x0003140201007387 */ /* 0x000fe20000100800 */
[----:B------:R-:W-:Y:S02]  /*1a40*/  IMAD.IADD R11, R2, 0x1, -R11 ;  /* 0x00000001020b7824 */ /* 0x000fe400078e0a0b */
[----:B------:R-:W-:Y:S01]  /*1a50*/  LOP3.LUT R58, R58, 0xfffffffc, RZ, 0xc0, !PT ;  /* 0xfffffffc3a3a7812 */ /* 0x000fe200078ec0ff */
[----:B------:R1:W-:Y:S01]  /*1a60*/  STL [R1+0x34c], R2 ;  /* 0x00034c0201007387 */ /* 0x0003e20000100800 */
[----:B------:R-:W-:Y:S01]  /*1a70*/  UIADD3.X UR14, URZ, UR4, URZ, UP0, !UPT ;  /* 0x000000043f0e7290 */ /* 0x000fe200087fe43f */
[----:B------:R-:W-:-:S02]  /*1a80*/  IMAD.U32 R36, RZ, RZ, UR17 ;  /* 0x00000011ff247e24 */ /* 0x000fc4000f8e00ff */
[----:B------:R-:W-:Y:S01]  /*1a90*/  IMAD.U32 R37, RZ, RZ, UR16 ;  /* 0x00000010ff257e24 */ /* 0x000fe2000f8e00ff */
[----:B------:R-:W-:Y:S01]  /*1aa0*/  LEA.HI R54, R54, R53, RZ, 0x1 ;  /* 0x0000003536367211 */ /* 0x000fe200078f08ff */
[----:B------:R-:W-:Y:S01]  /*1ab0*/  IMAD.IADD R3, R3, 0x1, -R58 ;  /* 0x0000000103037824 */ /* 0x000fe200078e0a3a */
[----:B------:R-:W-:Y:S01]  /*1ac0*/  STL [R1+0xc8], R38 ;  /* 0x0000c82601007387 */ /* 0x000fe20000100800 */
[----:B------:R-:W-:Y:S01]  /*1ad0*/  MOV R75, UR14 ;  /* 0x0000000e004b7c02 */ /* 0x000fe20008000f00 */
[----:B------:R-:W-:Y:S02]  /*1ae0*/  UIADD3 UR14, UP0, UR10, 0x10080, URZ ;  /* 0x000100800a0e7890 */ /* 0x000fe4000ff1e03f */
[----:B------:R2:W-:Y:S01]  /*1af0*/  STL [R1+0xe0], R38 ;  /* 0x0000e02601007387 */ /* 0x0005e20000100800 */
[----:B------:R-:W-:Y:S01]  /*1b00*/  SHF.L.U32 R58, R3, 0x4, RZ ;  /* 0x00000004033a7819 */ /* 0x000fe200000006ff */
[----:B------:R-:W-:Y:S01]  /*1b10*/  UIADD3.X UR11, URZ, UR11, URZ, UP0, !UPT ;  /* 0x0000000b3f0b7290 */ /* 0x000fe200087fe43f */
[----:B------:R-:W-:-:S02]  /*1b20*/  IMAD R31, R31, c[0x0][0x1b0], RZ ;  /* 0x00006c001f1f7a24 */ /* 0x000fc400078e02ff */
[----:B------:R-:W-:Y:S01]  /*1b30*/  IMAD.WIDE.U32 R72, R48, c[0x0][0x1b0], R72 ;  /* 0x00006c0030487a25 */ /* 0x000fe200078e0048 */
[----:B------:R-:W-:Y:S01]  /*1b40*/  STL.U8 [R1+0x348], R50 ;  /* 0x0003483201007387 */ /* 0x000fe20000100000 */
[----:B------:R-:W-:-:S03]  /*1b50*/  SHF.L.U32 R47, R47, 0x6, RZ ;  /* 0x000000062f2f7819 */ /* 0x000fc600000006ff */
[----:B------:R-:W-:Y:S01]  /*1b60*/  STL.64 [R1+0x248], R8 ;  /* 0x0002480801007387 */ /* 0x000fe20000100a00 */
[----:B-1----:R-:W-:-:S03]  /*1b70*/  IMAD.IADD R2, R2, 0x1, -R39 ;  /* 0x0000000102027824 */ /* 0x002fc600078e0a27 */
[----:B------:R-:W-:Y:S01]  /*1b80*/  STL.64 [R1+0x258], R8 ;  /* 0x0002580801007387 */ /* 0x000fe20000100a00 */
[----:B------:R-:W-:Y:S01]  /*1b90*/  IMAD.MOV.U32 R39, RZ, RZ, R37 ;  /* 0x000000ffff277224 */ /* 0x000fe200078e0025 */
[----:B------:R-:W-:Y:S02]  /*1ba0*/  SHF.R.S32.HI R55, RZ, 0x1f, R2 ;  /* 0x0000001fff377819 */ /* 0x000fe40000011402 */
[----:B------:R-:W-:Y:S02]  /*1bb0*/  STL.64 [R1+0x300], R8 ;  /* 0x0003000801007387 */ /* 0x000fe40000100a00 */
[----:B------:R-:W-:Y:S02]  /*1bc0*/  LEA.HI R55, R55, R2, RZ, 0x2 ;  /* 0x0000000237377211 */ /* 0x000fe400078f10ff */
[----:B------:R-:W-:Y:S01]  /*1bd0*/  STL [R1+0xa0], R74 ;  /* 0x0000a04a01007387 */ /* 0x000fe20000100800 */
[----:B--2---:R-:W-:Y:S01]  /*1be0*/  IMAD.MOV.U32 R38, RZ, RZ, R36 ;  /* 0x000000ffff267224 */ /* 0x004fe200078e0024 */
[----:B------:R-:W-:Y:S01]  /*1bf0*/  LOP3.LUT R54, R54, 0xfffffffe, RZ, 0xc0, !PT ;  /* 0xfffffffe36367812 */ /* 0x000fe200078ec0ff */
[----:B------:R-:W-:Y:S01]  /*1c00*/  IMAD R23, R23, c[0x0][0x1b8], RZ ;  /* 0x00006e0017177a24 */ /* 0x000fe200078e02ff */
[----:B------:R-:W-:Y:S04]  /*1c10*/  STL [R1+0x2d8], R9 ;  /* 0x0002d80901007387 */ /* 0x000fe80000100800 */
[----:B------:R1:W-:Y:S04]  /*1c20*/  STL.128 [R1+0x60], R36 ;  /* 0x0000602401007387 */ /* 0x0003e80000100c00 */
[----:B------:R-:W-:Y:S04]  /*1c30*/  STL.64 [R1+0x110], R2 ;  /* 0x0001100201007387 */ /* 0x000fe80000100a00 */
[----:B------:R-:W-:Y:S04]  /*1c40*/  STL.64 [R1+0x120], R2 ;  /* 0x0001200201007387 */ /* 0x000fe80000100a00 */
[----:B------:R2:W-:Y:S01]  /*1c50*/  STL.64 [R1+0x130], R2 ;  /* 0x0001300201007387 */ /* 0x0005e20000100a00 */
[----:B------:R-:W-:-:S02]  /*1c60*/  IMAD.IADD R54, R53, 0x1, -R54 ;  /* 0x0000000135367824 */ /* 0x000fc400078e0a36 */
[----:B------:R-:W-:Y:S01]  /*1c70*/  IMAD R48, R48, c[0x0][0x1b4], R31 ;  /* 0x00006d0030307a24 */ /* 0x000fe200078e021f */
[----:B------:R-:W-:Y:S04]  /*1c80*/  STL [R1+0x2e8], R9 ;  /* 0x0002e80901007387 */ /* 0x000fe80000100800 */
[----:B------:R3:W-:Y:S04]  /*1c90*/  STL [R1+0x318], R9 ;  /* 0x0003180901007387 */ /* 0x0007e80000100800 */
[----:B------:R-:W-:Y:S04]  /*1ca0*/  STL.64 [R1+0x270], R6 ;  /* 0x0002700601007387 */ /* 0x000fe80000100a00 */
[----:B------:R-:W-:Y:S01]  /*1cb0*/  STL.64 [R1+0x280], R6 ;  /* 0x0002800601007387 */ /* 0x000fe20000100a00 */
[----:B-1----:R-:W-:Y:S01]  /*1cc0*/  LEA.HI.SX32 R38, R55, R58, 0x1e ;  /* 0x0000003a37267211 */ /* 0x002fe200078ff2ff */
[----:B------:R-:W-:-:S02]  /*1cd0*/  IMAD.SHL.U32 R55, R52, 0x40, RZ ;  /* 0x0000004034377824 */ /* 0x000fc400078e00ff */
[----:B------:R1:W-:Y:S01]  /*1ce0*/  LDGSTS.E.BYPASS.LTC128B.128 [R10+0x5080], [R66.64], !P6 ;  /* 0x05080000420a7fae */ /* 0x0003e2000f101d46 */
[----:B------:R-:W-:Y:S02]  /*1cf0*/  IMAD.U32 R39, RZ, RZ, UR11 ;  /* 0x0000000bff277e24 */ /* 0x000fe4000f8e00ff */
[----:B------:R-:W-:Y:S01]  /*1d00*/  LOP3.LUT R55, R55, 0x1c0, RZ, 0xc0, !PT ;  /* 0x000001c037377812 */ /* 0x000fe200078ec0ff */
[----:B--2---:R-:W-:Y:S02]  /*1d10*/  IMAD.SHL.U32 R2, R53, 0x8, RZ ;  /* 0x0000000835027824 */ /* 0x004fe400078e00ff */
[----:B------:R-:W-:Y:S02]  /*1d20*/  IMAD.SHL.U32 R53, R42, 0x10, RZ ;  /* 0x000000102a357824 */ /* 0x000fe400078e00ff */
[----:B------:R-:W-:Y:S01]  /*1d30*/  IMAD.MOV.U32 R31, RZ, RZ, R39 ;  /* 0x000000ffff1f7224 */ /* 0x000fe200078e0027 */
[----:B------:R-:W-:Y:S02]  /*1d40*/  LOP3.LUT R2, R2, 0x8, RZ, 0xc0, !PT ;  /* 0x0000000802027812 */ /* 0x000fe400078ec0ff */
[----:B------:R-:W-:-:S02]  /*1d50*/  SHF.R.U32.HI R39, RZ, 0x3, R55 ;  /* 0x00000003ff277819 */ /* 0x000fc40000011637 */
[----:B------:R-:W-:Y:S02]  /*1d60*/  LOP3.LUT R53, R2, 0x10, R53, 0xf8, !PT ;  /* 0x0000001002357812 */ /* 0x000fe400078ef835 */
[----:B------:R-:W-:Y:S02]  /*1d70*/  LOP3.LUT R39, R39, R55, R2, 0x1e, !PT ;  /* 0x0000003727277212 */ /* 0x000fe400078e1e02 */
[----:B------:R-:W-:Y:S01]  /*1d80*/  SHF.L.U32 R2, R3, 0xa, RZ ;  /* 0x0000000a03027819 */ /* 0x000fe200000006ff */
[----:B------:R-:W-:Y:S01]  /*1d90*/  IMAD.SHL.U32 R3, R43, 0x40, RZ ;  /* 0x000000402b037824 */ /* 0x000fe200078e00ff */
[----:B------:R-:W-:-:S03]  /*1da0*/  LOP3.LUT R51, R51, 0x30, R58, 0xf8, !PT ;  /* 0x0000003033337812 */ /* 0x000fc600078ef83a */
[----:B------:R-:W-:Y:S01]  /*1db0*/  IMAD R50, R11, 0x2, R2 ;  /* 0x000000020b327824 */ /* 0x000fe200078e0202 */
[----:B------:R-:W-:Y:S01]  /*1dc0*/  LOP3.LUT R51, R51, 0x8, R30, 0xf8, !PT ;  /* 0x0000000833337812 */ /* 0x000fe200078ef81e */
[----:B------:R-:W-:Y:S02]  /*1dd0*/  IMAD.SHL.U32 R11, R42, 0x8, RZ ;  /* 0x000000082a0b7824 */ /* 0x000fe400078e00ff */
[----:B------:R-:W-:Y:S01]  /*1de0*/  IMAD.IADD R39, R50, 0x1, R39 ;  /* 0x0000000132277824 */ /* 0x000fe200078e0227 */
[----:B------:R-:W-:Y:S02]  /*1df0*/  LOP3.LUT R50, R3, 0x1c0, RZ, 0xc0, !PT ;  /* 0x000001c003327812 */ /* 0x000fe400078ec0ff */
[----:B------:R-:W-:Y:S01]  /*1e00*/  LOP3.LUT R51, R51, R40, RZ, 0x3c, !PT ;  /* 0x0000002833337212 */ /* 0x000fe200078e3cff */
[----:B------:R-:W-:Y:S01]  /*1e10*/  IMAD.IADD R73, R73, 0x1, R48 ;  /* 0x0000000149497824 */ /* 0x000fe200078e0230 */
[--C-:B------:R-:W-:Y:S01]  /*1e20*/  SHF.R.U32.HI R3, RZ, 0x3, R50.reuse ;  /* 0x00000003ff037819 */ /* 0x100fe20000011632 */
[----:B------:R-:W-:Y:S01]  /*1e30*/  UIADD3 UR10, UP0, UR10, 0x18080, URZ ;  /* 0x000180800a0a7890 */ /* 0x000fe2000ff1e03f */
[----:B------:R-:W-:Y:S01]  /*1e40*/  LOP3.LUT R48, R50, 0x8, R11, 0xf8, !PT ;  /* 0x0000000832307812 */ /* 0x000fe200078ef80b */
[----:B------:R-:W-:Y:S01]  /*1e50*/  IMAD R43, R42, 0x200, R51 ;  /* 0x000002002a2b7824 */ /* 0x000fe200078e0233 */
[----:B------:R-:W-:Y:S01]  /*1e60*/  LOP3.LUT R53, R3, R53, R50, 0x1e, !PT ;  /* 0x0000003503357212 */ /* 0x000fe200078e1e32 */
[----:B------:R-:W-:Y:S01]  /*1e70*/  IMAD.U32 R30, RZ, RZ, UR14 ;  /* 0x0000000eff1e7e24 */ /* 0x000fe2000f8e00ff */
[----:B------:R-:W-:Y:S01]  /*1e80*/  UIADD3.X UR4, URZ, UR4, URZ, UP0, !UPT ;  /* 0x000000043f047290 */ /* 0x000fe200087fe43f */
[----:B------:R-:W-:Y:S01]  /*1e90*/  STL [R1+0x118], R54 ;  /* 0x0001183601007387 */ /* 0x000fe20000100800 */
[----:B------:R-:W-:-:S02]  /*1ea0*/  LOP3.LUT R3, R48, R3, RZ, 0x3c, !PT ;  /* 0x0000000330037212 */ /* 0x000fc400078e3cff */
[----:B------:R-:W-:Y:S01]  /*1eb0*/  LOP3.LUT R8, R47, 0xfffffe00, RZ, 0xc0, !PT ;  /* 0xfffffe002f087812 */ /* 0x000fe200078ec0ff */
[----:B------:R-:W-:Y:S01]  /*1ec0*/  STL [R1+0x128], R54 ;  /* 0x0001283601007387 */ /* 0x000fe20000100800 */
[----:B------:R-:W-:-:S03]  /*1ed0*/  IMAD.WIDE.U32 R58, R49, 0x2, R30 ;  /* 0x00000002313a7825 */ /* 0x000fc600078e001e */
[----:B------:R2:W-:Y:S01]  /*1ee0*/  STL [R1+0x138], R54 ;  /* 0x0001383601007387 */ /* 0x0005e20000100800 */
[----:B------:R-:W-:Y:S01]  /*1ef0*/  IMAD.U32 R74, RZ, RZ, UR15 ;  /* 0x0000000fff4a7e24 */ /* 0x000fe2000f8e00ff */
[-C--:B------:R-:W-:Y:S02]  /*1f00*/  IADD3 R3, R3, R8.reuse, R2 ;  /* 0x0000000803037210 */ /* 0x080fe40007ffe002 */
[----:B------:R1:W-:Y:S01]  /*1f10*/  STL.128 [R1+0x50], R32 ;  /* 0x0000502001007387 */ /* 0x0003e20000100c00 */
[----:B------:R-:W-:Y:S01]  /*1f20*/  IMAD.WIDE.U32 R48, R39, 0x2, R36 ;  /* 0x0000000227307825 */ /* 0x000fe200078e0024 */
[----:B------:R-:W-:-:S03]  /*1f30*/  LOP3.LUT R53, R53, R8, RZ, 0xfc, !PT ;  /* 0x0000000835357212 */ /* 0x000fc600078efcff */
[----:B------:R-:W-:Y:S02]  /*1f40*/  IMAD.U32 R8, RZ, RZ, UR10 ;  /* 0x0000000aff087e24 */ /* 0x000fe4000f8e00ff */
[----:B---3--:R-:W-:Y:S01]  /*1f50*/  IMAD.U32 R9, RZ, RZ, UR4 ;  /* 0x00000004ff097e24 */ /* 0x008fe2000f8e00ff */
[----:B------:R3:W-:Y:S01]  /*1f60*/  STL.64 [R1+0x2b0], R48 ;  /* 0x0002b03001007387 */ /* 0x0007e20000100a00 */
[----:B------:R-:W-:-:S03]  /*1f70*/  IMAD.WIDE R76, R62, 0x4, R74 ;  /* 0x000000043e4c7825 */ /* 0x000fc600078e024a */
[----:B------:R-:W-:Y:S01]  /*1f80*/  STL.128 [R1+0x20], R28 ;  /* 0x0000201c01007387 */ /* 0x000fe20000100c00 */
[----:B------:R-:W-:-:S04]  /*1f90*/  IMAD.WIDE R74, R38, 0x4, R74 ;  /* 0x00000004264a7825 */ /* 0x000fc800078e024a */
[----:B--2---:R-:W-:-:S04]  /*1fa0*/  IMAD.WIDE.U32 R54, R41, 0x2, R32 ;  /* 0x0000000229367825 */ /* 0x004fc800078e0020 */
[----:B------:R-:W-:-:S04]  /*1fb0*/  IMAD.WIDE.U32 R40, R43, 0x2, R34 ;  /* 0x000000022b287825 */ /* 0x000fc800078e0022 */
[----:B------:R-:W-:-:S04]  /*1fc0*/  IMAD.WIDE.U32 R42, R43, 0x2, R36 ;  /* 0x000000022b2a7825 */ /* 0x000fc800078e0024 */
[----:B-1----:R-:W-:Y:S01]  /*1fd0*/  IMAD.WIDE.U32 R34, R39, 0x2, R34 ;  /* 0x0000000227227825 */ /* 0x002fe200078e0022 */
[----:B------:R1:W-:Y:S03]  /*1fe0*/  STL.128 [R1+0x2c0], R40 ;  /* 0x0002c02801007387 */ /* 0x0003e60000100c00 */
[C---:B------:R-:W-:Y:S01]  /*1ff0*/  IMAD R2, R0.reuse, c[0x0][0x1bc], R23 ;  /* 0x00006f0000027a24 */ /* 0x040fe200078e0217 */
[----:B------:R2:W-:Y:S01]  /*2000*/  STL.64 [R1+0x2a0], R34 ;  /* 0x0002a02201007387 */ /* 0x0005e20000100a00 */
[----:B------:R-:W-:-:S03]  /*2010*/  IMAD.WIDE.U32 R72, R0, c[0x0][0x1b8], R72 ;  /* 0x00006e0000487a25 */ /* 0x000fc600078e0048 */
[----:B------:R4:W-:Y:S01]  /*2020*/  STL.128 [R1+0x40], R28 ;  /* 0x0000401c01007387 */ /* 0x0009e20000100c00 */
[----:B---3--:R-:W-:Y:S01]  /*2030*/  IMAD.WIDE.U32 R48, R3, 0x2, R28 ;  /* 0x0000000203307825 */ /* 0x008fe200078e001c */
[----:B------:R-:W-:-:S03]  /*2040*/  USHF.L.U32 UR4, UR8, 0x7, URZ ;  /* 0x0000000708047899 */ /* 0x000fc6000800063f */
[----:B------:R-:W-:-:S04]  /*2050*/  IMAD.WIDE.U32 R6, R3, 0x2, R30 ;  /* 0x0000000203067825 */ /* 0x000fc800078e001e */
[----:B------:R-:W-:-:S04]  /*2060*/  IMAD.WIDE.U32 R36, R3, 0x2, R36 ;  /* 0x0000000203247825 */ /* 0x000fc800078e0024 */
[----:B------:R-:W-:Y:S02]  /*2070*/  IMAD R3, R71, c[0x0][0x1a8], RZ ;  /* 0x00006a0047037a24 */ /* 0x000fe400078e02ff */
[----:B------:R-:W-:Y:S02]  /*2080*/  IMAD.IADD R73, R73, 0x1, R2 ;  /* 0x0000000149497824 */ /* 0x000fe400078e0202 */
[----:B-1----:R-:W-:-:S04]  /*2090*/  IMAD.WIDE R42, R62, 0x4, R8 ;  /* 0x000000043e2a7825 */ /* 0x002fc800078e0208 */
[----:B--2---:R-:W-:-:S04]  /*20a0*/  IMAD.WIDE R34, R38, 0x4, R8 ;  /* 0x0000000426227825 */ /* 0x004fc800078e0208 */
[----:B------:R-:W-:-:S04]  /*20b0*/  IMAD.WIDE.U32 R8, R53, 0x2, R30 ;  /* 0x0000000235087825 */ /* 0x000fc800078e001e */
[----:B------:R-:W-:Y:S01]  /*20c0*/  IMAD.WIDE.U32 R38, R53, 0x2, R28 ;  /* 0x0000000235267825 */ /* 0x000fe200078e001c */
[----:B----4-:R-:W-:Y:S01]  /*20d0*/  IADD3 R28, P6, R66, UR18, RZ ;  /* 0x00000012421c7c10 */ /* 0x010fe2000ffde0ff */
[----:B------:R1:W-:Y:S02]  /*20e0*/  STL.64 [R1+0x2e0], R8 ;  /* 0x0002e00801007387 */ /* 0x0003e40000100a00 */
[C---:B------:R-:W-:Y:S01]  /*20f0*/  IMAD R2, R70.reuse, c[0x0][0x1ac], R3 ;  /* 0x00006b0046027a24 */ /* 0x040fe200078e0203 */
[----:B------:R-:W-:Y:S01]  /*2100*/  IADD3.X R29, R67, UR5, RZ, P6, !PT ;  /* 0x00000005431d7c10 */ /* 0x000fe2000b7fe4ff */
[----:B------:R-:W-:Y:S01]  /*2110*/  IMAD.WIDE.U32 R70, R70, c[0x0][0x1a8], R72 ;  /* 0x00006a0046467a25 */ /* 0x000fe200078e0048 */
[----:B------:R-:W-:Y:S01]  /*2120*/  USHF.L.U64.HI UR8, UR8, UR13, UR9 ;  /* 0x0000000d08087299 */ /* 0x000fe20008010209 */
[----:B------:R-:W-:Y:S02]  /*2130*/  STL.64 [R1+0x298], R4 ;  /* 0x0002980401007387 */ /* 0x000fe40000100a00 */
[----:B------:R-:W-:-:S02]  /*2140*/  IMAD.IADD R2, R71, 0x1, R2 ;  /* 0x0000000147027824 */ /* 0x000fc400078e0202 */
[----:B------:R2:W-:Y:S04]  /*2150*/  STL.64 [R1+0x2a8], R4 ;  /* 0x0002a80401007387 */ /* 0x0005e80000100a00 */
[----:B------:R3:W-:Y:S01]  /*2160*/  STL.64 [R1+0x260], R6 ;  /* 0x0002600601007387 */ /* 0x0007e20000100a00 */
[----:B-----5:R-:W-:Y:S01]  /*2170*/  IMAD R3, R19, R22, RZ ;  /* 0x0000001613037224 */ /* 0x020fe200078e02ff */
[----:B------:R-:W-:Y:S01]  /*2180*/  LOP3.LUT R27, R27, 0x1, RZ, 0xc0, !PT ;  /* 0x000000011b1b7812 */ /* 0x000fe200078ec0ff */
[----:B------:R-:W-:Y:S01]  /*2190*/  IMAD.SHL.U32 R11, R22, 0x80, RZ ;  /* 0x00000080160b7824 */ /* 0x000fe200078e00ff */
[----:B------:R4:W-:Y:S01]  /*21a0*/  LDGSTS.E.BYPASS.LTC128B.128 [R10+0x6080], [R28.64], !P2 ;  /* 0x060800001c0a7fae */ /* 0x0009e2000d101d46 */
[----:B-1----:R-:W-:-:S04]  /*21b0*/  IADD3 R8, P6, R28, UR18, RZ ;  /* 0x000000121c087c10 */ /* 0x002fc8000ffde0ff */
[----:B------:R-:W-:Y:S02]  /*21c0*/  IADD3.X R9, R29, UR5, RZ, P6, !PT ;  /* 0x000000051d097c10 */ /* 0x000fe4000b7fe4ff */
[C---:B------:R-:W-:Y:S01]  /*21d0*/  LEA R30, P6, R70.reuse, c[0x0][0x190], 0x1 ;  /* 0x00006400461e7a11 */ /* 0x040fe200078c08ff */
[----:B------:R-:W-:Y:S02]  /*21e0*/  IMAD.WIDE.U32 R32, R53, 0x2, R32 ;  /* 0x0000000235207825 */ /* 0x000fe400078e0020 */
[----:B------:R1:W-:Y:S02]  /*21f0*/  LDGSTS.E.BYPASS.LTC128B.128 [R10+0x7080], [R8.64], !P1 ;  /* 0x07080000080a7fae */ /* 0x0003e4000c901d46 */
[----:B--2---:R-:W-:Y:S01]  /*2200*/  IMAD.U32 R4, RZ, RZ, UR4 ;  /* 0x00000004ff047e24 */ /* 0x004fe2000f8e00ff */
[----:B------:R-:W-:Y:S01]  /*2210*/  ULDC.64 UR4, c[0x0][0x1a8] ;  /* 0x00006a0000047ab9 */ /* 0x000fe20000000a00 */
[----:B------:R-:W-:Y:S01]  /*2220*/  MOV R5, UR8 ;  /* 0x0000000800057c02 */ /* 0x000fe20008000f00 */
[----:B------:R-:W-:Y:S01]  /*2230*/  USHF.L.U64.HI UR5, UR4, UR12, UR5 ;  /* 0x0000000c04057299 */ /* 0x000fe20008010205 */
[----:B---3--:R-:W-:Y:S01]  /*2240*/  IMAD.MOV.U32 R6, RZ, RZ, R26 ;  /* 0x000000ffff067224 */ /* 0x008fe200078e001a */
[----:B------:R-:W-:Y:S01]  /*2250*/  USHF.L.U32 UR4, UR4, 0x6, URZ ;  /* 0x0000000604047899 */ /* 0x000fe2000800063f */
[----:B------:R-:W-:Y:S01]  /*2260*/  IMAD.MOV.U32 R7, RZ, RZ, R15 ;  /* 0x000000ffff077224 */ /* 0x000fe200078e000f */
[----:B------:R-:W-:Y:S01]  /*2270*/  LEA.HI.X R31, R70, c[0x0][0x194], R2, 0x1, P6 ;  /* 0x00006500461f7a11 */ /* 0x000fe200030f0c02 */
[----:B------:R-:W-:Y:S01]  /*2280*/  IMAD.MOV.U32 R40, RZ, RZ, R44 ;  /* 0x000000ffff287224 */ /* 0x000fe200078e002c */
[----:B------:R-:W-:Y:S01]  /*2290*/  SHF.R.S32.HI R2, RZ, 0x1f, R22 ;  /* 0x0000001fff027819 */ /* 0x000fe20000011416 */
[----:B------:R-:W-:Y:S01]  /*22a0*/  IMAD.MOV.U32 R41, RZ, RZ, R21 ;  /* 0x000000ffff297224 */ /* 0x000fe200078e0015 */
[----:B------:R2:W-:Y:S01]  /*22b0*/  STL.128 [R1+0xb0], R4 ;  /* 0x0000b00401007387 */ /* 0x0005e20000100c00 */
[----:B------:R-:W-:-:S02]  /*22c0*/  ISETP.NE.U32.AND P2, PT, R27, 0x1, PT ;  /* 0x000000011b00780c */ /* 0x000fc40003f45070 */
[----:B------:R-:W-:Y:S01]  /*22d0*/  IMAD R2, R2, R18, R3 ;  /* 0x0000001202027224 */ /* 0x000fe200078e0203 */
[----:B------:R-:W-:Y:S01]  /*22e0*/  IADD3 R3, -R45, R46, -R11 ;  /* 0x0000002e2d037210 */ /* 0x000fe20007ffe90b */
[----:B------:R3:W-:Y:S04]  /*22f0*/  STL.128 [R1+0x320], R32 ;  /* 0x0003202001007387 */ /* 0x0007e80000100c00 */
[----:B------:R5:W-:Y:S01]  /*2300*/  LDGSTS.E.BYPASS.LTC128B.128 [R10+0x80], [R30.64], !P5 ;  /* 0x000800001e0a7fae */ /* 0x000be2000e901d46 */
[----:B------:R-:W-:-:S03]  /*2310*/  ISETP.LT.OR P5, PT, R3, 0x1, P2 ;  /* 0x000000010300780c */ /* 0x000fc600017a1670 */
[----:B------:R-:W-:Y:S04]  /*2320*/  STL.64 [R1+0xf0], R76 ;  /* 0x0000f04c01007387 */ /* 0x000fe80000100a00 */
[----:B------:R-:W-:Y:S04]  /*2330*/  STL.64 [R1+0xc0], R58 ;  /* 0x0000c03a01007387 */ /* 0x000fe80000100a00 */
[----:B------:R-:W-:Y:S04]  /*2340*/  STL.64 [R1+0x330], R74 ;  /* 0x0003304a01007387 */ /* 0x000fe80000100a00 */
[----:B------:R-:W-:Y:S04]  /*2350*/  STL.64 [R1+0x278], R54 ;  /* 0x0002783601007387 */ /* 0x000fe80000100a00 */
[----:B------:R-:W-:Y:S01]  /*2360*/  STL.64 [R1+0x288], R68 ;  /* 0x0002884401007387 */ /* 0x000fe20000100a00 */
[----:B--2---:R-:W-:-:S03]  /*2370*/  IADD3 R6, P1, R30, UR4, RZ ;  /* 0x000000041e067c10 */ /* 0x004fc6000ff3e0ff */
[----:B------:R-:W-:Y:S01]  /*2380*/  STL [R1+0x344], R62 ;  /* 0x0003443e01007387 */ /* 0x000fe20000100800 */
[----:B------:R-:W-:Y:S01]  /*2390*/  IADD3.X R7, R31, UR5, RZ, P1, !PT ;  /* 0x000000051f077c10 */ /* 0x000fe20008ffe4ff */
[----:B---3--:R-:W-:Y:S01]  /*23a0*/  IMAD.WIDE.U32 R32, R18, R22, RZ ;  /* 0x0000001612207225 */ /* 0x008fe200078e00ff */
[----:B-1----:R-:W-:Y:S01]  /*23b0*/  IADD3 R8, P1, R6, UR4, RZ ;  /* 0x0000000406087c10 */ /* 0x002fe2000ff3e0ff */
[----:B------:R-:W-:Y:S02]  /*23c0*/  STL.128 [R1+0xd0], R40 ;  /* 0x0000d02801007387 */ /* 0x000fe40000100c00 */
[----:B------:R-:W-:Y:S01]  /*23d0*/  IMAD.IADD R5, R33, 0x1, R2 ;  /* 0x0000000121057824 */ /* 0x000fe200078e0202 */
[----:B------:R-:W-:Y:S01]  /*23e0*/  IADD3.X R9, R7, UR5, RZ, P1, !PT ;  /* 0x0000000507097c10 */ /* 0x000fe20008ffe4ff */
[----:B------:R1:W-:Y:S01]  /*23f0*/  LDGSTS.E.BYPASS.LTC128B.128 [R10+0x1080], [R6.64], !P4 ;  /* 0x01080000060a7fae */ /* 0x0003e2000e101d46 */
[----:B------:R-:W-:Y:S02]  /*2400*/  IADD3 R18, P2, R8, UR4, RZ ;  /* 0x0000000408127c10 */ /* 0x000fe4000ff5e0ff */
[----:B------:R-:W-:Y:S01]  /*2410*/  LEA R4, P1, R32, R12, 0x1 ;  /* 0x0000000c20047211 */ /* 0x000fe200078208ff */
[----:B------:R2:W-:Y:S01]  /*2420*/  LDGSTS.E.BYPASS.LTC128B.128 [R10+0x2080], [R8.64], !P3 ;  /* 0x02080000080a7fae */ /* 0x0005e2000d901d46 */
[----:B------:R-:W-:-:S02]  /*2430*/  IADD3.X R19, R9, UR5, RZ, P2, !PT ;  /* 0x0000000509137c10 */ /* 0x000fc400097fe4ff */
[----:B------:R-:W-:Y:S01]  /*2440*/  LEA.HI.X R5, R32, R13, R5, 0x1, P1 ;  /* 0x0000000d20057211 */ /* 0x000fe200008f0c05 */
[----:B------:R-:W-:Y:S01]  /*2450*/  STL.64 [R1+0xe8], R60 ;  /* 0x0000e83c01007387 */ /* 0x000fe20000100a00 */
[----:B------:R-:W-:-:S03]  /*2460*/  IADD3 R2, R14, -c[0x0][0x18], RZ ;  /* 0x800006000e027a10 */ /* 0x000fc60007ffe0ff */
[----:B------:R3:W-:Y:S04]  /*2470*/  LDGSTS.E.BYPASS.LTC128B.128 [R10+0x3080], [R18.64], !P0 ;  /* 0x03080000120a7fae */ /* 0x0007e8000c101d46 */
[----:B------:R-:W0:Y:S04]  /*2480*/  LDGDEPBAR ;  /* 0x00000000000079af */ /* 0x000e280000000000 */
[----:B------:R-:W-:Y:S04]  /*2490*/  STL.64 [R1+0x250], R48 ;  /* 0x0002503001007387 */ /* 0x000fe80000100a00 */
[----:B------:R-:W-:Y:S04]  /*24a0*/  STL.64 [R1+0x2f0], R38 ;  /* 0x0002f02601007387 */ /* 0x000fe80000100a00 */
[----:B------:R-:W-:Y:S04]  /*24b0*/  STL.64 [R1+0x308], R36 ;  /* 0x0003082401007387 */ /* 0x000fe80000100a00 */
[----:B------:R-:W-:Y:S04]  /*24c0*/  STL.64 [R1+0x100], R56 ;  /* 0x0001003801007387 */ /* 0x000fe80000100a00 */
[----:B------:R1:W-:Y:S04]  /*24d0*/  STL [R1+0x430], R22 ;  /* 0x0004301601007387 */ /* 0x0003e80000100800 */
[----:B------:R1:W-:Y:S04]  /*24e0*/  LDGSTS.E.BYPASS.LTC128B.128 [R2], [R4.64], !P5 ;  /* 0x0000000004027fae */ /* 0x0003e8000e901d46 */
        /* <DEDUP_REMOVED lines=23> */
[----:B------:R2:W-:Y:S04]  /*2660*/  STL.U8 [R1+0x268], RZ ;  /* 0x000268ff01007387 */ /* 0x0005e80000100000 */
[----:B------:R2:W-:Y:S04]  /*2670*/  STL.U8 [R1+0x2b8], RZ ;  /* 0x0002b8ff01007387 */ /* 0x0005e80000100000 */
[----:B------:R2:W-:Y:S04]  /*2680*/  STL.U8 [R1+0x2d0], RZ ;  /* 0x0002d0ff01007387 */ /* 0x0005e80000100000 */
[----:B------:R2:W-:Y:S04]  /*2690*/  STL.U8 [R1+0x2f8], RZ ;  /* 0x0002f8ff01007387 */ /* 0x0005e80000100000 */
[----:B------:R2:W-:Y:S04]  /*26a0*/  STL.U8 [R1+0x310], RZ ;  /* 0x000310ff01007387 */ /* 0x0005e80000100000 */
[----:B-1----:R-:W2:Y:S04]  /*26b0*/  LD.E.U8 R6, [R64.64] ;  /* 0x0000000640067980 */ /* 0x002ea8000c101100 */
[----:B------:R-:W5:Y:S01]  /*26c0*/  LDL.64 R26, [R1+0x3b0] ;  /* 0x0003b000011a7983 */ /* 0x000f620000100a00 */
[----:B------:R-:W-:-:S02]  /*26d0*/  SHF.L.U32 R7, R16, 0x1, RZ ;  /* 0x0000000110077819 */ /* 0x000fc400000006ff */
[----:B------:R-:W-:Y:S01]  /*26e0*/  SHF.L.U64.HI R17, R16, 0x1, R17 ;  /* 0x0000000110117819 */ /* 0x000fe20000010211 */
[----:B---3--:R-:W3:Y:S01]  /*26f0*/  LDL.64 R18, [R1+0x3b0] ;  /* 0x0003b00001127983 */ /* 0x008ee20000100a00 */
[----:B------:R-:W-:-:S03]  /*2700*/  IADD3 R22, P0, R7, R4, RZ ;  /* 0x0000000407167210 */ /* 0x000fc60007f1e0ff */
[----:B------:R-:W3:Y:S02]  /*2710*/  LDL.128 R12, [R1+0x3c0] ;  /* 0x0003c000010c7983 */ /* 0x000ee40000100c00 */
[----:B------:R-:W-:Y:S02]  /*2720*/  IMAD.X R23, R17, 0x1, R5, P0 ;  /* 0x0000000111177824 */ /* 0x000fe400000e0605 */
[----:B----4-:R-:W4:Y:S01]  /*2730*/  LDL.64 R28, [R1+0x408] ;  /* 0x00040800011c7983 */ /* 0x010f220000100a00 */
[----:B--2---:R-:W-:-:S04]  /*2740*/  LOP3.LUT R6, R6, 0x1, RZ, 0xc0, !PT ;  /* 0x0000000106067812 */ /* 0x004fc800078ec0ff */
[----:B------:R-:W-:-:S04]  /*2750*/  ISETP.NE.U32.AND P1, PT, R6, 0x1, PT ;  /* 0x000000010600780c */ /* 0x000fc80003f25070 */
[----:B------:R-:W-:-:S13]  /*2760*/  ISETP.LT.OR P1, PT, R3, 0x21, P1 ;  /* 0x000000210300780c */ /* 0x000fda0000f21670 */
[----:B------:R-:W-:Y:S01]  /*2770*/  @!PT LDS RZ, [RZ] ;  /* 0x00000000fffff984 */ /* 0x000fe20000000800 */
[----:B------:R-:W-:Y:S01]  /*2780*/  @!PT LDS RZ, [RZ] ;  /* 0x00000000fffff984 */ /* 0x000fe20000000800 */
[----:B------:R-:W-:Y:S01]  /*2790*/  @!PT LDS RZ, [RZ] ;  /* 0x00000000fffff984 */ /* 0x000fe20000000800 */
[----:B------:R1:W-:Y:S04]  /*27a0*/  LDGSTS.E.BYPASS.LTC128B.128 [R2+0x1000], [R22.64], !P1 ;  /* 0x0100000016027fae */ /* 0x0003e8000c901d46 */
[----:B-----5:R2:W5:Y:S01]  /*27b0*/  LD.E.U8 R4, [R26.64] ;  /* 0x000000061a047980 */ /* 0x020562000c101100 */
[----:B------:R-:W-:-:S05]  /*27c0*/  IADD3 R8, P0, R22, R7, RZ ;  /* 0x0000000716087210 */ /* 0x000fca0007f1e0ff */
[----:B------:R-:W-:Y:S01]  /*27d0*/  IMAD.X R9, R23, 0x1, R17, P0 ;  /* 0x0000000117097824 */ /* 0x000fe200000e0611 */
[----:B--2---:R-:W2:Y:S01]  /*27e0*/  LDL.64 R26, [R1+0x3f0] ;  /* 0x0003f000011a7983 */ /* 0x004ea20000100a00 */
[----:B-----5:R-:W-:-:S03]  /*27f0*/  LOP3.LUT R4, R4, 0x1, RZ, 0xc0, !PT ;  /* 0x0000000104047812 */ /* 0x020fc600078ec0ff */
[----:B-1----:R-:W5:Y:S01]  /*2800*/  LDL.64 R22, [R1+0x3d8] ;  /* 0x0003d80001167983 */ /* 0x002f620000100a00 */
[----:B------:R-:W-:-:S04]  /*2810*/  ISETP.NE.U32.AND P1, PT, R4, 0x1, PT ;  /* 0x000000010400780c */ /* 0x000fc80003f25070 */
[----:B------:R-:W-:-:S13]  /*2820*/  ISETP.LT.OR P1, PT, R3, 0x41, P1 ;  /* 0x000000410300780c */ /* 0x000fda0000f21670 */
[----:B------:R-:W-:Y:S01]  /*2830*/  @!PT LDS RZ, [RZ] ;  /* 0x00000000fffff984 */ /* 0x000fe20000000800 */
[----:B------:R-:W-:Y:S01]  /*2840*/  @!PT LDS RZ, [RZ] ;  /* 0x00000000fffff984 */ /* 0x000fe20000000800 */
[----:B------:R-:W-:Y:S01]  /*2850*/  @!PT LDS RZ, [RZ] ;  /* 0x00000000fffff984 */ /* 0x000fe20000000800 */
[----:B------:R1:W-:Y:S04]  /*2860*/  LDGSTS.E.BYPASS.LTC128B.128 [R2+0x2000], [R8.64], !P1 ;  /* 0x0200000008027fae */ /* 0x0003e8000c901d46 */
[----:B---3--:R-:W3:Y:S01]  /*2870*/  LD.E.U8 R4, [R18.64] ;  /* 0x0000000612047980 */ /* 0x008ee2000c101100 */
[----:B------:R-:W-:-:S05]  /*2880*/  IADD3 R16, P0, R8, R7, RZ ;  /* 0x0000000708107210 */ /* 0x000fca0007f1e0ff */
[----:B------:R-:W-:Y:S01]  /*2890*/  IMAD.X R17, R9, 0x1, R17, P0 ;  /* 0x0000000109117824 */ /* 0x000fe200000e0611 */
[----:B---3--:R-:W-:-:S04]  /*28a0*/  LOP3.LUT R4, R4, 0x1, RZ, 0xc0, !PT ;  /* 0x0000000104047812 */ /* 0x008fc800078ec0ff */
[----:B------:R-:W-:Y:S02]  /*28b0*/  ISETP.NE.U32.AND P1, PT, R4, 0x1, PT ;  /* 0x000000010400780c */ /* 0x000fe40003f25070 */
[----:B------:R-:W3:Y:S02]  /*28c0*/  LDL.128 R4, [R1+0x3e0] ;  /* 0x0003e00001047983 */ /* 0x000ee40000100c00 */
[----:B------:R-:W-:-:S13]  /*28d0*/  ISETP.LT.OR P1, PT, R3, 0x61, P1 ;  /* 0x000000610300780c */ /* 0x000fda0000f21670 */
[----:B------:R-:W-:Y:S01]  /*28e0*/  @!PT LDS RZ, [RZ] ;  /* 0x00000000fffff984 */ /* 0x000fe20000000800 */
[----:B------:R-:W-:Y:S01]  /*28f0*/  @!PT LDS RZ, [RZ] ;  /* 0x00000000fffff984 */ /* 0x000fe20000000800 */
[----:B------:R-:W-:Y:S01]  /*2900*/  @!PT LDS RZ, [RZ] ;  /* 0x00000000fffff984 */ /* 0x000fe20000000800 */
[----:B------:R1:W-:Y:S04]  /*2910*/  LDGSTS.E.BYPASS.LTC128B.128 [R2+0x3000], [R16.64], !P1 ;  /* 0x0300000010027fae */ /* 0x0003e8000c901d46 */
[----:B------:R-:W2:Y:S04]  /*2920*/  LD.E R14, [R14.64] ;  /* 0x000000060e0e7980 */ /* 0x000ea8000c101900 */
[----:B-1----:R-:W3:Y:S01]  /*2930*/  LDL R2, [R1+0x430] ;  /* 0x0004300001027983 */ /* 0x002ee20000100800 */
[----:B--2---:R-:W-:-:S03]  /*2940*/  ISETP.GT.AND P1, PT, R14, 0x7f, PT ;  /* 0x0000007f0e00780c */ /* 0x004fc60003f24270 */
[----:B------:R-:W2:Y:S10]  /*2950*/  LDL.64 R14, [R1+0x408] ;  /* 0x00040800010e7983 */ /* 0x000eb40000100a00 */
[----:B------:R-:W2:Y:S04]  /*2960*/  @!P1 LDL.64 R32, [R1+0x3d0] ;  /* 0x0003d00001209983 */ /* 0x000ea80000100a00 */
[----:B------:R-:W3:Y:S04]  /*2970*/  @!P1 LDL.64 R8, [R1+0x3b8] ;  /* 0x0003b80001089983 */ /* 0x000ee80000100a00 */
[----:B------:R1:W4:Y:S04]  /*2980*/  @!P1 LD.E R12, [R12.64] ;  /* 0x000000060c0c9980 */ /* 0x000328000c101900 */
[----:B-1----:R-:W4:Y:S04]  /*2990*/  LDL R13, [R1+0x430] ;  /* 0x00043000010d7983 */ /* 0x002f280000100800 */
[----:B--2---:R-:W2:Y:S04]  /*29a0*/  @!P1 LD.E.U8 R3, [R32.64] ;  /* 0x0000000620039980 */ /* 0x004ea8000c101100 */
[----:B---3--:R-:W3:Y:S01]  /*29b0*/  @!P1 LD.E.64 R8, [R8.64+0x8] ;  /* 0x0000080608089980 */ /* 0x008ee2000c101b00 */
[----:B--2---:R-:W-:-:S02]  /*29c0*/  @!P1 ISETP.NE.AND P0, PT, R3, RZ, PT ;  /* 0x000000ff0300920c */ /* 0x004fc40003f05270 */
[----:B----4-:R-:W-:Y:S01]  /*29d0*/  @!P1 IADD3 R3, R12, -c[0x0][0x18], RZ ;  /* 0x800006000c039a10 */ /* 0x010fe20007ffe0ff */
[----:B---3--:R-:W-:-:S10]  /*29e0*/  @!P1 IMAD.WIDE R30, R11, 0x4, R8 ;  /* 0x000000040b1e9825 */ /* 0x008fd400078e0208 */
[----:B------:R-:W-:Y:S01]  /*29f0*/  @!PT LDS RZ, [RZ] ;  /* 0x00000000fffff984 */ /* 0x000fe20000000800 */
[----:B------:R-:W-:Y:S01]  /*2a00*/  @!PT LDS RZ, [RZ] ;  /* 0x00000000fffff984 */ /* 0x000fe20000000800 */
[----:B------:R-:W-:Y:S01]  /*2a10*/  @!PT LDS RZ, [RZ] ;  /* 0x00000000fffff984 */ /* 0x000fe20000000800 */
[----:B------:R1:W-:Y:S04]  /*2a20*/  @!P1 LDGSTS.E.BYPASS.LTC128B.128 [R3], [R30.64], P0 ;  /* 0x000000001e039fae */ /* 0x0003e80008101d46 */
[----:B------:R-:W2:Y:S04]  /*2a30*/  LD.E.U8 R10, [R28.64] ;  /* 0x000000061c0a7980 */ /* 0x000ea8000c101100 */
[----:B------:R3:W1:Y:S04]  /*2a40*/  LD.E.64 R18, [R4.64+0x10] ;  /* 0x0000100604127980 */ /* 0x000668000c101b00 */
[----:B------:R-:W4:Y:S04]  /*2a50*/  LD.E R6, [R6.64+0xc] ;  /* 0x00000c0606067980 */ /* 0x000f28000c101900 */
[----:B------:R-:W4:Y:S04]  /*2a60*/  LD.E R11, [R26.64] ;  /* 0x000000061a0b7980 */ /* 0x000f28000c101900 */
[----:B------:R3:W4:Y:S04]  /*2a70*/  LD.E.64 R16, [R4.64+0x18] ;  /* 0x0000180604107980 */ /* 0x000728000c101b00 */
[----:B-----5:R5:W4:Y:S01]  /*2a80*/  LD.E R9, [R22.64] ;  /* 0x0000000616097980 */ /* 0x020b22000c101900 */
[----:B------:R-:W-:Y:S01]  /*2a90*/  IMAD.SHL.U32 R12, R2, 0x80, RZ ;  /* 0x00000080020c7824 */ /* 0x000fe200078e00ff */
[----:B------:R-:W-:-:S02]  /*2aa0*/  SHF.R.S32.HI R8, RZ, 0x1f, R2 ;  /* 0x0000001fff087819 */ /* 0x000fc40000011402 */
[----:B------:R-:W0:Y:S04]  /*2ab0*/  LDGDEPBAR ;  /* 0x00000000000079af */ /* 0x000e280000000000 */
[----:B---3--:R-:W3:Y:S04]  /*2ac0*/  LD.E.64 R4, [R4.64+0x8] ;  /* 0x0000080604047980 */ /* 0x008ee8000c101b00 */
[----:B-----5:R-:W5:Y:S01]  /*2ad0*/  LDL.64 R22, [R1+0x408] ;  /* 0x0004080001167983 */ /* 0x020f620000100a00 */
[----:B--2---:R-:W-:Y:S01]  /*2ae0*/  LOP3.LUT R10, R10, 0x1, RZ, 0xc0, !PT ;  /* 0x000000010a0a7812 */ /* 0x004fe200078ec0ff */
[----:B-1----:R-:W-:-:S03]  /*2af0*/  IMAD R3, R19, R2, RZ ;  /* 0x0000000213037224 */ /* 0x002fc600078e02ff */
        /* <DEDUP_REMOVED lines=12> */
[----:B------:R1:W-:Y:S04]  /*2bc0*/  LDGSTS.E.BYPASS.LTC128B.128 [R2], [R16.64], !P1 ;  /* 0x0000000010027fae */ /* 0x0003e8000c901d46 */
[----:B------:R-:W2:Y:S01]  /*2bd0*/  LD.E.U8 R3, [R14.64] ;  /* 0x000000060e037980 */ /* 0x000ea2000c101100 */
[----:B---3--:R-:W-:-:S04]  /*2be0*/  SHF.L.U32 R9, R4, 0x1, RZ ;  /* 0x0000000104097819 */ /* 0x008fc800000006ff */
[----:B------:R-:W-:Y:S02]  /*2bf0*/  IADD3 R18, P0, R9, R16, RZ ;  /* 0x0000001009127210 */ /* 0x000fe40007f1e0ff */
[----:B--2---:R-:W-:-:S04]  /*2c00*/  LOP3.LUT R3, R3, 0x1, RZ, 0xc0, !PT ;  /* 0x0000000103037812 */ /* 0x004fc800078ec0ff */
[----:B------:R-:W-:-:S04]  /*2c10*/  ISETP.NE.U32.AND P1, PT, R3, 0x1, PT ;  /* 0x000000010300780c */ /* 0x000fc80003f25070 */
[----:B------:R-:W-:Y:S02]  /*2c20*/  ISETP.LT.OR P1, PT, R11, 0x21, P1 ;  /* 0x000000210b00780c */ /* 0x000fe40000f21670 */
[----:B------:R-:W-:-:S05]  /*2c30*/  SHF.L.U64.HI R3, R4, 0x1, R5 ;  /* 0x0000000104037819 */ /* 0x000fca0000010205 */
[----:B------:R-:W-:Y:S02]  /*2c40*/  IMAD.X R19, R3, 0x1, R17, P0 ;  /* 0x0000000103137824 */ /* 0x000fe400000e0611 */
[----:B-1----:R-:W2:Y:S04]  /*2c50*/  LDL.64 R16, [R1+0x408] ;  /* 0x0004080001107983 */ /* 0x002ea80000100a00 */
[----:B------:R-:W-:Y:S01]  /*2c60*/  @!PT LDS RZ, [RZ] ;  /* 0x00000000fffff984 */ /* 0x000fe20000000800 */
[----:B------:R-:W-:Y:S01]  /*2c70*/  @!PT LDS RZ, [RZ] ;  /* 0x00000000fffff984 */ /* 0x000fe20000000800 */
[----:B------:R-:W-:Y:S01]  /*2c80*/  @!PT LDS RZ, [RZ] ;  /* 0x00000000fffff984 */ /* 0x000fe20000000800 */
[----:B------:R1:W-:Y:S04]  /*2c90*/  LDGSTS.E.BYPASS.LTC128B.128 [R2+0x1000], [R18.64], !P1 ;  /* 0x0100000012027fae */ /* 0x0003e8000c901d46 */
[----:B-----5:R-:W3:Y:S01]  /*2ca0*/  LD.E.U8 R4, [R22.64] ;  /* 0x0000000616047980 */ /* 0x020ee2000c101100 */
        /* <DEDUP_REMOVED lines=10> */
[----:B--2---:R-:W2:Y:S01]  /*2d50*/  LD.E.U8 R8, [R16.64] ;  /* 0x0000000610087980 */ /* 0x004ea2000c101100 */
[----:B-1----:R-:W-:-:S05]  /*2d60*/  IADD3 R18, P0, R14, R9, RZ ;  /* 0x000000090e127210 */ /* 0x002fca0007f1e0ff */
[----:B------:R-:W-:Y:S02]  /*2d70*/  IMAD.X R19, R15, 0x1, R3, P0 ;  /* 0x000000010f137824 */ /* 0x000fe400000e0603 */
[----:B------:R-:W5:Y:S01]  /*2d80*/  LDL R3, [R1+0x18] ;  /* 0x0000180001037983 */ /* 0x000f620000100800 */
[----:B--2---:R-:W-:-:S04]  /*2d90*/  LOP3.LUT R8, R8, 0x1, RZ, 0xc0, !PT ;  /* 0x0000000108087812 */ /* 0x004fc800078ec0ff */
[----:B------:R-:W-:-:S04]  /*2da0*/  ISETP.NE.U32.AND P1, PT, R8, 0x1, PT ;  /* 0x000000010800780c */ /* 0x000fc80003f25070 */
[----:B------:R-:W-:-:S13]  /*2db0*/  ISETP.LT.OR P1, PT, R11, 0x61, P1 ;  /* 0x000000610b00780c */ /* 0x000fda0000f21670 */
[----:B------:R-:W-:Y:S01]  /*2dc0*/  @!PT LDS RZ, [RZ] ;  /* 0x00000000fffff984 */ /* 0x000fe20000000800 */
[----:B------:R-:W-:Y:S01]  /*2dd0*/  @!PT LDS RZ, [RZ] ;  /* 0x00000000fffff984 */ /* 0x000fe20000000800 */
[----:B------:R-:W-:Y:S01]  /*2de0*/  @!PT LDS RZ, [RZ] ;  /* 0x00000000fffff984 */ /* 0x000fe20000000800 */
[----:B------:R4:W-:Y:S04]  /*2df0*/  LDGSTS.E.BYPASS.LTC128B.128 [R2+0x3000], [R18.64], !P1 ;  /* 0x0300000012027fae */ /* 0x0009e8000c901d46 */
[----:B---3--:R-:W2:Y:S02]  /*2e00*/  LD.E R4, [R4.64] ;  /* 0x0000000604047980 */ /* 0x008ea4000c101900 */
[----:B--2---:R-:W-:-:S13]  /*2e10*/  ISETP.GT.AND P1, PT, R4, 0x7f, PT ;  /* 0x0000007f0400780c */ /* 0x004fda0003f24270 */
[----:B------:R-:W2:Y:S04]  /*2e20*/  @!P1 LDL.128 R8, [R1+0x410] ;  /* 0x0004100001089983 */ /* 0x000ea80000100c00 */
[----:B------:R-:W3:Y:S04]  /*2e30*/  @!P1 LD.E.U8 R6, [R6.64] ;  /* 0x0000000606069980 */ /* 0x000ee8000c101100 */
[----:B--2---:R-:W2:Y:S04]  /*2e40*/  @!P1 LD.E.64 R8, [R8.64+0x8] ;  /* 0x0000080608089980 */ /* 0x004ea8000c101b00 */
[----:B------:R-:W5:Y:S01]  /*2e50*/  @!P1 LD.E R10, [R10.64] ;  /* 0x000000060a0a9980 */ /* 0x000f62000c101900 */
[----:B---3--:R-:W-:-:S02]  /*2e60*/  @!P1 ISETP.NE.AND P0, PT, R6, RZ, PT ;  /* 0x000000ff0600920c */ /* 0x008fc40003f05270 */
[----:B----4-:R-:W-:Y:S01]  /*2e70*/  IADD3 R2, R13, 0x1, RZ ;  /* 0x000000010d027810 */ /* 0x010fe20007ffe0ff */
[----:B------:R-:W-:Y:S01]  /*2e80*/  BSSY B0, `(.L_x_1478) ;  /* 0x000005a000007945 */ /* 0x000fe20003800000 */
[----:B------:R-:W-:Y:S02]  /*2e90*/  IMAD.MOV.U32 R5, RZ, RZ, 0x1 ;  /* 0x00000001ff057424 */ /* 0x000fe400078e00ff */
[----:B--2---:R-:W-:Y:S01]  /*2ea0*/  @!P1 IMAD.WIDE R14, R12, 0x4, R8 ;  /* 0x000000040c0e9825 */ /* 0x004fe200078e0208 */
[----:B-----5:R-:W-:-:S06]  /*2eb0*/  @!P1 IADD3 R12, R10, -c[0x0][0x18], RZ ;  /* 0x800006000a0c9a10 */ /* 0x020fcc0007ffe0ff */
        /* <DEDUP_REMOVED lines=12> */
[----:B-1----:R-:W5:Y:S04]  /*2f80*/  LDL.64 R14, [R1+0x408] ;  /* 0x00040800010e7983 */ /* 0x002f680000100a00 */
        /* <DEDUP_REMOVED lines=14> */
[----:B------:R-:W-:Y:S01]  /*3070*/  IMAD R3, R18, R4, R3 ;  /* 0x0000000412037224 */ /* 0x000fe200078e0203 */
        /* <DEDUP_REMOVED lines=13> */
[----:B------:R-:W-:Y:S02]  /*3150*/  SHF.L.U64.HI R17, R8, 0x1, R9 ;  /* 0x0000000108117819 */ /* 0x000fe40000010209 */
[----:B------:R-:W3:Y:S02]  /*3160*/  LDL.128 R8, [R1+0x420] ;  /* 0x0004200001087983 */ /* 0x000ee40000100c00 */
[----:B------:R-:W-:-:S05]  /*3170*/  IADD3 R26, P0, R19, R2, RZ ;  /* 0x00000002131a7210 */ /* 0x000fca0007f1e0ff */
[----:B------:R-:W-:Y:S01]  /*3180*/  IMAD.X R27, R17, 0x1, R3, P0 ;  /* 0x00000001111b7824 */ /* 0x000fe200000e0603 */
[----:B--2---:R-:W-:-:S04]  /*3190*/  LOP3.LUT R4, R4, 0x1, RZ, 0xc0, !PT ;  /* 0x0000000104047812 */ /* 0x004fc800078ec0ff */
[----:B------:R-:W-:-:S04]  /*31a0*/  ISETP.NE.U32.AND P1, PT, R4, 0x1, PT ;  /* 0x000000010400780c */ /* 0x000fc80003f25070 */
[----:B------:R-:W-:-:S13]  /*31b0*/  ISETP.LT.OR P1, PT, R12, 0x21, P1 ;  /* 0x000000210c00780c */ /* 0x000fda0000f21670 */
[----:B------:R-:W-:Y:S01]  /*31c0*/  @!PT LDS RZ, [RZ] ;  /* 0x00000000fffff984 */ /* 0x000fe20000000800 */
[----:B------:R-:W-:Y:S01]  /*31d0*/  @!PT LDS RZ, [RZ] ;  /* 0x00000000fffff984 */ /* 0x000fe20000000800 */
[----:B------:R-:W-:Y:S01]  /*31e0*/  @!PT LDS RZ, [RZ] ;  /* 0x00000000fffff984 */ /* 0x000fe20000000800 */
[----:B------:R2:W-:Y:S04]  /*31f0*/  LDGSTS.E.BYPASS.LTC128B.128 [R7+0x5000], [R26.64], !P1 ;  /* 0x050000001a077fae */ /* 0x0005e8000c901d46 */
[----:B-1----:R-:W4:Y:S01]  /*3200*/  LD.E.U8 R2, [R28.64] ;  /* 0x000000061c027980 */ /* 0x002f22000c101100 */
        /* <DEDUP_REMOVED lines=19> */
[----:B---3--:R-:W3:Y:S02]  /*3340*/  LD.E R8, [R8.64] ;  /* 0x0000000608087980 */ /* 0x008ee4000c101900 */
[----:B---3--:R-:W-:-:S13]  /*3350*/  ISETP.GT.AND P0, PT, R8, 0x7f, PT ;  /* 0x0000007f0800780c */ /* 0x008fda0003f04270 */
[----:B------:R-:W-:Y:S05]  /*3360*/  @P0 BRA `(.L_x_1479) ;  /* 0x000000b000000947 */ /* 0x000fea0003800000 */
[----:B--2---:R-:W2:Y:S04]  /*3370*/  LDL.128 R16, [R1+0x410] ;  /* 0x0004100001107983 */ /* 0x004ea80000100c00 */
        /* <DEDUP_REMOVED lines=10> */
.L_x_1479:
[----:B--2---:R-:W-:Y:S05]  /*3420*/  BSYNC B0 ;  /* 0x0000000000007941 */ /* 0x004fea0003800000 */
.L_x_1478:
[----:B-1----:R-:W2:Y:S04]  /*3430*/  LDL R2, [R1+0x430] ;  /* 0x0004300001027983 */ /* 0x002ea80000100800 */
        /* <DEDUP_REMOVED lines=310> */
.L_x_1483:
[----:B-1----:R-:W-:Y:S02]  /*47a0*/  MOV R32, 0x47c0 ;  /* 0x000047c000207802 */ /* 0x002fe40000000f00 */
[----:B------:R-:W-:Y:S05]  /*47b0*/  CALL.REL.NOINC `($_ZN7cutlass13device_kernelIN5flash19enable_sm80_to_sm89INS1_16FlashAttnBwdSm80INS1_25CollectiveMainloopBwdSm80ILi2ELi2EN4cute5tupleIJNS5_1CILi128EEES8_NS7_ILi64EEEEEENS_10bfloat16_tEfNS_4arch4Sm80ELb0ELb1ELb1ELb0ELb0ELb0ELb0ELb0ELi2ELi4ELi4ELi4ELb0EEENS1_21CollectiveEpilogueBwdISA_SB_SD_Li256ELb0ELb0ELi2EEENS1_19SingleTileSchedulerILb0ELb0ELb0ELi128EEEEEEEEEvNT_6ParamsE$_ZZN5flash25CollectiveMainloopBwdSm80ILi2ELi2EN4cute5tupleIJNS1_1CILi128EEES4_NS3_ILi64EEEEEEN7cutlass10bfloat16_tEfNS7_4arch4Sm80ELb0ELb1ELb1ELb0ELb0ELb0ELb0ELb0ELi2ELi4ELi4ELi4ELb0EE3mmaINS_16FlashAttnBwdSm80ISB_NS_21CollectiveEpilogueBwdIS6_S8_SA_Li256ELb0ELb0ELi2EEENS_19SingleTileSchedulerILb0ELb0ELb0ELi128EEEE13SharedStorageENS1_6TensorINS1_11ArrayEngineIfLm32EEENS1_6LayoutINS2_IJNS2_IJNS3_ILi2EEESO_EEESO_NS3_ILi4EEEEEENS2_IJNS2_IJNS3_ILi1EEESO_EEESQ_NS3_ILi8EEEEEEEEEEEEbRKNSB_6ParamsERT0_S12_iNS2_IJiiiEEERT_ENKUliT_E_clIZSC_ISJ_SX_EbS10_S12_S12_iS13_S15_EUlRS16_iE_EEDaiS16_) ;  /* 0x00010bd000007944 */ /* 0x000fea0003c00000 */
[----:B---3--:R-:W2:Y:S02]  /*47c0*/  LDL R2, [R1+0x430] ;  /* 0x0004300001027983 */ /* 0x008ea40000100800 */
[----:B--2---:R-:W-:-:S04]  /*47d0*/  IADD3 R2, R2, 0x1, RZ ;  /* 0x0000000102027810 */ /* 0x004fc80007ffe0ff */
[----:B------:R-:W-:Y:S01]  /*47e0*/  ISETP.GE.AND P0, PT, R2, R41, PT ;  /* 0x000000290200720c */ /* 0x000fe20003f06270 */
[----:B------:R1:W-:-:S12]  /*47f0*/  STL [R1+0x430], R2 ;  /* 0x0004300201007387 */ /* 0x0003d80000100800 */
[----:B------:R-:W-:Y:S05]  /*4800*/  @!P0 BRA `(.L_x_1483) ;  /* 0xffffff9000008947 */ /* 0x000fea000383ffff */
[----:B------:R-:W-:Y:S05]  /*4810*/  BSYNC B3 ;  /* 0x0000000000037941 */ /* 0x000fea0003800000 */
.L_x_1482:
        /* <DEDUP_REMOVED lines=8> */
.L_x_1481:
[----:B------:R-:W-:Y:S05]  /*48a0*/  BSYNC B4 ;  /* 0x0000000000047941 */ /* 0x000fea0003800000 */
.L_x_1480:
        /* <DEDUP_REMOVED lines=41> */
.L_x_1477:
[----:B---3--:R-:W-:Y:S05]  /*4b40*/  @P1 BRA `(.L_x_1484) ;  /* 0x0000111000001947 */ /* 0x008fea0003800000 */
[----:B------:R-:W3:Y:S04]  /*4b50*/  LDL.128 R68, [R1+0x6d0] ;  /* 0x0006d00001447983 */ /* 0x000ee80000100c00 */
[----:B------:R-:W4:Y:S04]  /*4b60*/  LDL.128 R60, [R1+0x6f0] ;  /* 0x0006f000013c7983 */ /* 0x000f280000100c00 */
[----:B------:R-:W5:Y:S04]  /*4b70*/  LDL.128 R64, [R1+0x6e0] ;  /* 0x0006e00001407983 */ /* 0x000f680000100c00 */
[----:B--2---:R-:W2:Y:S04]  /*4b80*/  LDL.128 R56, [R1+0x700] ;  /* 0x0007000001387983 */ /* 0x004ea80000100c00 */
[----:B------:R-:W2:Y:S04]  /*4b90*/  LDL.128 R52, [R1+0x710] ;  /* 0x0007100001347983 */ /* 0x000ea80000100c00 */
[----:B------:R-:W2:Y:S04]  /*4ba0*/  LDL.128 R44, [R1+0x730] ;  /* 0x00073000012c7983 */ /* 0x000ea80000100c00 */
[----:B------:R-:W2:Y:S04]  /*4bb0*/  LDL.128 R48, [R1+0x720] ;  /* 0x0007200001307983 */ /* 0x000ea80000100c00 */
[----:B------:R-:W2:Y:S01]  /*4bc0*/  LDL.128 R24, [R1+0x740] ;  /* 0x0007400001187983 */ /* 0x000ea20000100c00 */
[----:B------:R-:W-:Y:S01]  /*4bd0*/  F2FP.BF16.PACK_AB R4, R5, R4 ;  /* 0x000000040504723e */ /* 0x000fe200000010ff */
[----:B------:R-:W-:Y:S01]  /*4be0*/  BSSY B0, `(.L_x_1485) ;  /* 0x0000095000007945 */ /* 0x000fe20003800000 */
[----:B------:R-:W-:Y:S01]  /*4bf0*/  F2FP.BF16.PACK_AB R6, R7, R6 ;  /* 0x000000060706723e */ /* 0x000fe200000010ff */
[----:B-1----:R-:W1:Y:S01]  /*4c00*/  S2R R2, SR_TID.X ;  /* 0x0000000000027919 */ /* 0x002e620000002100 */
        /* <DEDUP_REMOVED lines=10> */
[----:B------:R-:W-:Y:S01]  /*4cb0*/  F2FP.BF16.PACK_AB R32, R33, R32 ;  /* 0x000000202120723e */ /* 0x000fe200000010ff */
[----:B------:R-:W-:Y:S01]  /*4cc0*/  IMAD.MOV.U32 R33, RZ, RZ, -0x80 ;  /* 0xffffff80ff217424 */ /* 0x000fe200078e00ff */
[----:B------:R-:W-:Y:S02]  /*4cd0*/  F2FP.BF16.PACK_AB R34, R35, R34 ;  /* 0x000000222322723e */ /* 0x000fe400000010ff */
[----:B-1----:R-:W-:Y:S01]  /*4ce0*/  SHF.R.S32.HI R3, RZ, 0x1f, R2 ;  /* 0x0000001fff037819 */ /* 0x002fe20000011402 */
[----:B------:R-:W-:Y:S01]  /*4cf0*/  IMAD R33, R20, R33, c[0x0][0x2f0] ;  /* 0x0000bc0014217624 */ /* 0x000fe200078e0221 */
[----:B------:R-:W-:-:S02]  /*4d00*/  F2FP.BF16.PACK_AB R40, R41, R40 ;  /* 0x000000282928723e */ /* 0x000fc400000010ff */
[CC--:B------:R-:W-:Y:S02]  /*4d10*/  LEA.HI R5, R3.reuse, R2.reuse, RZ, 0x2 ;  /* 0x0000000203057211 */ /* 0x0c0fe400078f10ff */
[----:B------:R-:W-:Y:S02]  /*4d20*/  LEA.HI R22, R3, R2, RZ, 0x5 ;  /* 0x0000000203167211 */ /* 0x000fe400078f28ff */
[--C-:B------:R-:W-:Y:S02]  /*4d30*/  SHF.R.S32.HI R7, RZ, 0x2, R5.reuse ;  /* 0x00000002ff077819 */ /* 0x100fe40000011405 */
[----:B------:R-:W-:Y:S02]  /*4d40*/  SHF.R.S32.HI R72, RZ, 0x1f, R5 ;  /* 0x0000001fff487819 */ /* 0x000fe40000011405 */
[--C-:B------:R-:W-:Y:S02]  /*4d50*/  SHF.R.S32.HI R9, RZ, 0x5, R22.reuse ;  /* 0x00000005ff097819 */ /* 0x100fe40000011416 */
[----:B------:R-:W-:-:S02]  /*4d60*/  SHF.R.S32.HI R22, RZ, 0x1f, R22 ;  /* 0x0000001fff167819 */ /* 0x000fc40000011416 */
[----:B------:R-:W-:Y:S02]  /*4d70*/  LEA.HI R72, R72, R7, RZ, 0x3 ;  /* 0x0000000748487211 */ /* 0x000fe400078f18ff */
[----:B------:R-:W-:Y:S02]  /*4d80*/  LEA.HI R11, R22, R9, RZ, 0x2 ;  /* 0x00000009160b7211 */ /* 0x000fe400078f10ff */
[-C--:B------:R-:W-:Y:S02]  /*4d90*/  LEA.HI R22, R3, R2.reuse, RZ, 0x3 ;  /* 0x0000000203167211 */ /* 0x080fe400078f18ff */
[----:B------:R-:W-:Y:S02]  /*4da0*/  LOP3.LUT R74, R72, 0xfffffff8, RZ, 0xc0, !PT ;  /* 0xfffffff8484a7812 */ /* 0x000fe400078ec0ff */
[----:B------:R-:W-:Y:S02]  /*4db0*/  LOP3.LUT R72, R11, 0x1ffffc, RZ, 0xc0, !PT ;  /* 0x001ffffc0b487812 */ /* 0x000fe400078ec0ff */
[----:B------:R-:W-:Y:S01]  /*4dc0*/  LOP3.LUT R11, R22, 0x1ffffff8, RZ, 0xc0, !PT ;  /* 0x1ffffff8160b7812 */ /* 0x000fe200078ec0ff */
[----:B------:R-:W-:Y:S01]  /*4dd0*/  IMAD.IADD R7, R7, 0x1, -R74 ;  /* 0x0000000107077824 */ /* 0x000fe200078e0a4a */
[----:B------:R-:W-:Y:S01]  /*4de0*/  LEA.HI R76, R3, R2, RZ, 0x7 ;  /* 0x00000002034c7211 */ /* 0x000fe200078f38ff */
[----:B------:R-:W-:Y:S01]  /*4df0*/  IMAD.IADD R9, R9, 0x1, -R72 ;  /* 0x0000000109097824 */ /* 0x000fe200078e0a48 */
[----:B------:R-:W-:Y:S01]  /*4e00*/  SHF.R.S32.HI R22, RZ, 0x3, R22 ;  /* 0x00000003ff167819 */ /* 0x000fe20000011416 */
[----:B------:R-:W-:Y:S01]  /*4e10*/  IMAD.IADD R78, R2, 0x1, -R11 ;  /* 0x00000001024e7824 */ /* 0x000fe200078e0a0b */
[----:B------:R-:W-:Y:S01]  /*4e20*/  SHF.R.U32.HI R76, RZ, 0x4, R76 ;  /* 0x00000004ff4c7819 */ /* 0x000fe2000001164c */
[----:B------:R-:W-:Y:S01]  /*4e30*/  IMAD.SHL.U32 R11, R7, 0x40, RZ ;  /* 0x00000040070b7824 */ /* 0x000fe200078e00ff */
[----:B------:R-:W-:Y:S01]  /*4e40*/  LOP3.LUT R13, R5, 0x3ffffffc, RZ, 0xc0, !PT ;  /* 0x3ffffffc050d7812 */ /* 0x000fe200078ec0ff */
[----:B------:R-:W-:Y:S01]  /*4e50*/  IMAD.SHL.U32 R15, R22, 0x40, RZ ;  /* 0x00000040160f7824 */ /* 0x000fe200078e00ff */
[----:B------:R-:W-:Y:S01]  /*4e60*/  R2P PR, R7, 0x6 ;  /* 0x0000000607007804 */ /* 0x000fe20000000000 */
[----:B------:R-:W-:Y:S01]  /*4e70*/  IMAD.SHL.U32 R78, R78, 0x8, RZ ;  /* 0x000000084e4e7824 */ /* 0x000fe200078e00ff */
[----:B------:R-:W-:Y:S01]  /*4e80*/  LOP3.LUT R11, R11, 0x1c0, RZ, 0xc0, !PT ;  /* 0x000001c00b0b7812 */ /* 0x000fe200078ec0ff */
[----:B------:R-:W-:Y:S01]  /*4e90*/  IMAD.IADD R74, R2, 0x1, -R13 ;  /* 0x00000001024a7824 */ /* 0x000fe200078e0a0d */
[----:B------:R-:W-:-:S02]  /*4ea0*/  LOP3.LUT R5, R15, 0x1c0, RZ, 0xc0, !PT ;  /* 0x000001c00f057812 */ /* 0x000fc400078ec0ff */
[----:B------:R-:W-:Y:S01]  /*4eb0*/  LOP3.LUT R76, R11, 0x8, R76, 0xf8, !PT ;  /* 0x000000080b4c7812 */ /* 0x000fe200078ef84c */
[----:B------:R-:W-:Y:S01]  /*4ec0*/  IMAD R9, R9, 0x200, R74 ;  /* 0x0000020009097824 */ /* 0x000fe200078e024a */
[----:B------:R-:W-:Y:S02]  /*4ed0*/  SHF.R.U32.HI R11, RZ, 0x3, R11 ;  /* 0x00000003ff0b7819 */ /* 0x000fe4000001160b */
[----:B------:R-:W-:Y:S01]  /*4ee0*/  LEA.HI R2, R3, R2, RZ, 0x6 ;  /* 0x0000000203027211 */ /* 0x000fe200078f30ff */
[----:B------:R-:W-:Y:S01]  /*4ef0*/  IMAD.MOV.U32 R3, RZ, RZ, 0x20 ;  /* 0x00000020ff037424 */ /* 0x000fe200078e00ff */
[----:B------:R-:W-:Y:S02]  /*4f00*/  LOP3.LUT R76, R76, R11, RZ, 0x3c, !PT ;  /* 0x0000000b4c4c7212 */ /* 0x000fe400078e3cff */
[----:B------:R-:W-:Y:S01]  /*4f10*/  LOP3.LUT R72, R5, 0x38, R78, 0xf8, !PT ;  /* 0x0000003805487812 */ /* 0x000fe200078ef84e */
[----:B------:R-:W-:Y:S01]  /*4f20*/  IMAD.SHL.U32 R2, R2, 0x8, RZ ;  /* 0x0000000802027824 */ /* 0x000fe200078e00ff */
[----:B------:R-:W-:Y:S01]  /*4f30*/  SHF.R.U32.HI R5, RZ, 0x3, R5 ;  /* 0x00000003ff057819 */ /* 0x000fe20000011605 */
[----:B------:R-:W-:Y:S01]  /*4f40*/  IMAD.U32 R9, R9, 0x2, R76 ;  /* 0x0000000209097824 */ /* 0x000fe200078e004c */
[----:B------:R-:W-:-:S02]  /*4f50*/  SEL R3, R3, 0xffffffe0, !P1 ;  /* 0xffffffe003037807 */ /* 0x000fc40004800000 */
[----:B------:R-:W-:Y:S01]  /*4f60*/  LOP3.LUT R5, R72, R5, RZ, 0x3c, !PT ;  /* 0x0000000548057212 */ /* 0x000fe200078e3cff */
[----:B------:R-:W-:Y:S01]  /*4f70*/  IMAD.SHL.U32 R9, R9, 0x2, RZ ;  /* 0x0000000209097824 */ /* 0x000fe200078e00ff */
[----:B------:R-:W-:Y:S02]  /*4f80*/  F2FP.BF16.PACK_AB R42, R43, R42 ;  /* 0x0000002a2b2a723e */ /* 0x000fe400000010ff */
[----:B------:R-:W-:Y:S01]  /*4f90*/  LOP3.LUT R2, R5, 0x7ffffe00, R2, 0xf8, !PT ;  /* 0x7ffffe0005027812 */ /* 0x000fe200078ef802 */
[C---:B------:R-:W-:Y:S01]  /*4fa0*/  IMAD.IADD R5, R9.reuse, 0x1, R3 ;  /* 0x0000000109057824 */ /* 0x040fe200078e0203 */
[C---:B------:R-:W-:Y:S02]  /*4fb0*/  IADD3 R7, R9.reuse, 0x40, RZ ;  /* 0x0000004009077810 */ /* 0x040fe40007ffe0ff */
[----:B------:R-:W-:Y:S02]  /*4fc0*/  @P2 IADD3 R7, R9, -0x40, RZ ;  /* 0xffffffc009072810 */ /* 0x000fe40007ffe0ff */
[----:B------:R-:W-:-:S02]  /*4fd0*/  IMNMX R33, R33, 0x80, PT ;  /* 0x0000008021217817 */ /* 0x000fc40003800200 */
[----:B------:R-:W-:Y:S01]  /*4fe0*/  SHF.R.S32.HI R79, RZ, 0x1f, R78 ;  /* 0x0000001fff4f7819 */ /* 0x000fe2000001144e */
[----:B------:R-:W-:Y:S01]  /*4ff0*/  IMAD.IADD R23, R3, 0x1, R7 ;  /* 0x0000000103177824 */ /* 0x000fe200078e0207 */
[----:B------:R-:W-:Y:S01]  /*5000*/  ISETP.GE.AND P4, PT, R22, R33, PT ;  /* 0x000000211600720c */ /* 0x000fe20003f86270 */
[----:B------:R-:W1:Y:S03]  /*5010*/  S2R R3, SR_CTAID.Y ;  /* 0x0000000000037919 */ /* 0x000e660000002600 */
[----:B------:R-:W-:Y:S02]  /*5020*/  ISETP.GE.OR P0, PT, R78, c[0x0][0x324], P4 ;  /* 0x0000c9004e007a0c */ /* 0x000fe40002706670 */
[----:B-1----:R-:W-:Y:S02]  /*5030*/  SHF.R.S32.HI R21, RZ, 0x1f, R3 ;  /* 0x0000001fff157819 */ /* 0x002fe40000011403 */
[----:B---3--:R-:W-:Y:S01]  /*5040*/  F2FP.BF16.PACK_AB R68, R69, R68 ;  /* 0x000000444544723e */ /* 0x008fe200000010ff */
[----:B------:R-:W-:Y:S01]  /*5050*/  BAR.SYNC.DEFER_BLOCKING 0x1, 0x100 ;  /* 0x0044000000007b1d */ /* 0x000fe20000010000 */
[----:B------:R-:W-:-:S02]  /*5060*/  F2FP.BF16.PACK_AB R70, R71, R70 ;  /* 0x000000464746723e */ /* 0x000fc400000010ff */
[----:B----4-:R-:W-:Y:S02]  /*5070*/  F2FP.BF16.PACK_AB R60, R61, R60 ;  /* 0x0000003c3d3c723e */ /* 0x010fe400000010ff */
[----:B------:R-:W-:Y:S02]  /*5080*/  F2FP.BF16.PACK_AB R62, R63, R62 ;  /* 0x0000003e3f3e723e */ /* 0x000fe400000010ff */
[----:B-----5:R-:W-:Y:S02]  /*5090*/  F2FP.BF16.PACK_AB R64, R65, R64 ;  /* 0x000000404140723e */ /* 0x020fe400000010ff */
[----:B------:R-:W-:Y:S02]  /*50a0*/  F2FP.BF16.PACK_AB R66, R67, R66 ;  /* 0x000000424342723e */ /* 0x000fe400000010ff */
[----:B--2---:R-:W-:Y:S02]  /*50b0*/  F2FP.BF16.PACK_AB R56, R57, R56 ;  /* 0x000000383938723e */ /* 0x004fe400000010ff */
[----:B------:R-:W-:-:S02]  /*50c0*/  F2FP.BF16.PACK_AB R58, R59, R58 ;  /* 0x0000003a3b3a723e */ /* 0x000fc400000010ff */
[----:B------:R-:W-:Y:S02]  /*50d0*/  F2FP.BF16.PACK_AB R52, R53, R52 ;  /* 0x000000343534723e */ /* 0x000fe400000010ff */
[----:B------:R-:W-:Y:S02]  /*50e0*/  F2FP.BF16.PACK_AB R54, R55, R54 ;  /* 0x000000363736723e */ /* 0x000fe400000010ff */
[----:B------:R-:W-:Y:S02]  /*50f0*/  F2FP.BF16.PACK_AB R44, R45, R44 ;  /* 0x0000002c2d2c723e */ /* 0x000fe400000010ff */
[----:B------:R-:W-:Y:S02]  /*5100*/  F2FP.BF16.PACK_AB R46, R47, R46 ;  /* 0x0000002e2f2e723e */ /* 0x000fe400000010ff */
[----:B------:R-:W-:Y:S01]  /*5110*/  F2FP.BF16.PACK_AB R48, R49, R48 ;  /* 0x000000303130723e */ /* 0x000fe200000010ff */
[----:B------:R-:W-:Y:S01]  /*5120*/  STS [R9+0x4080], R68 ;  /* 0x0040804409007388 */ /* 0x000fe20000000800 */
[----:B------:R-:W-:-:S02]  /*5130*/  F2FP.BF16.PACK_AB R50, R51, R50 ;  /* 0x000000323332723e */ /* 0x000fc400000010ff */
        /* <DEDUP_REMOVED lines=21> */
[----:B------:R-:W-:Y:S04]  /*5290*/  STS [R9+0x2080], R8 ;  /* 0x0020800809007388 */ /* 0x000fe80000000800 */
[----:B------:R-:W-:Y:S04]  /*52a0*/  STS [R9+0x2480], R10 ;  /* 0x0024800a09007388 */ /* 0x000fe80000000800 */
[----:B------:R-:W-:Y:S01]  /*52b0*/  STS [R5+0x2080], R16 ;  /* 0x0020801005007388 */ /* 0x000fe20000000800 */
[----:B-1----:R-:W-:-:S02]  /*52c0*/  IMAD.SHL.U32 R4, R2, 0x2, RZ ;  /* 0x0000000202047824 */ /* 0x002fc400078e00ff */
[----:B------:R-:W-:Y:S01]  /*52d0*/  IMAD R2, R21, c[0x0][0x338], RZ ;  /* 0x0000ce0015027a24 */ /* 0x000fe200078e02ff */
[----:B------:R1:W-:Y:S04]  /*52e0*/  STS [R5+0x2480], R18 ;  /* 0x0024801205007388 */ /* 0x0003e80000000800 */
[----:B------:R-:W-:Y:S04]  /*52f0*/  STS [R7+0x80], R28 ;  /* 0x0000801c07007388 */ /* 0x000fe80000000800 */
[----:B------:R-:W-:Y:S04]  /*5300*/  STS [R7+0x480], R30 ;  /* 0x0004801e07007388 */ /* 0x000fe80000000800 */
[----:B------:R-:W-:Y:S04]  /*5310*/  STS [R23+0x80], R36 ;  /* 0x0000802417007388 */ /* 0x000fe80000000800 */
[----:B------:R-:W-:Y:S04]  /*5320*/  STS [R23+0x480], R38 ;  /* 0x0004802617007388 */ /* 0x000fe80000000800 */
[----:B------:R-:W-:Y:S04]  /*5330*/  STS [R7+0x2080], R32 ;  /* 0x0020802007007388 */ /* 0x000fe80000000800 */
[----:B------:R2:W-:Y:S01]  /*5340*/  STS [R7+0x2480], R34 ;  /* 0x0024802207007388 */ /* 0x0005e20000000800 */
[----:B-1----:R-:W-:Y:S01]  /*5350*/  IMAD R5, R3, c[0x0][0x33c], R2 ;  /* 0x0000cf0003057a24 */ /* 0x002fe200078e0202 */
[----:B------:R-:W-:-:S02]  /*5360*/  SHF.R.S32.HI R2, RZ, 0x1f, R0 ;  /* 0x0000001fff027819 */ /* 0x000fc40000011400 */
[----:B------:R-:W-:Y:S04]  /*5370*/  STS [R23+0x2080], R40 ;  /* 0x0020802817007388 */ /* 0x000fe80000000800 */
[----:B------:R1:W-:Y:S04]  /*5380*/  STS [R23+0x2480], R42 ;  /* 0x0024802a17007388 */ /* 0x0003e80000000800 */
[----:B------:R-:W-:Y:S01]  /*5390*/  BAR.SYNC.DEFER_BLOCKING 0x1, 0x100 ;  /* 0x0044000000007b1d */ /* 0x000fe20000010000 */
[----:B--2---:R-:W-:-:S04]  /*53a0*/  IMAD.WIDE.U32 R6, R3, c[0x0][0x338], R78 ;  /* 0x0000ce0003067a25 */ /* 0x004fc800078e004e */
[----:B------:R-:W-:Y:S02]  /*53b0*/  IMAD.IADD R7, R7, 0x1, R5 ;  /* 0x0000000107077824 */ /* 0x000fe400078e0205 */
[----:B------:R-:W-:Y:S01]  /*53c0*/  IMAD R5, R2, c[0x0][0x340], RZ ;  /* 0x0000d00002057a24 */ /* 0x000fe200078e02ff */
[----:B-1----:R-:W-:Y:S01]  /*53d0*/  SHF.R.S32.HI R23, RZ, 0x1f, R22 ;  /* 0x0000001fff177819 */ /* 0x002fe20000011416 */
[C---:B------:R-:W-:Y:S01]  /*53e0*/  IMAD.WIDE.U32 R34, R0.reuse, c[0x0][0x340], R6 ;  /* 0x0000d00000227a25 */ /* 0x040fe200078e0006 */
[----:B------:R1:W2:Y:S03]  /*53f0*/  LDS.128 R48, [R4+0x5080] ;  /* 0x0050800004307984 */ /* 0x0002a60000000c00 */
[----:B------:R-:W-:Y:S01]  /*5400*/  IMAD R5, R0, c[0x0][0x344], R5 ;  /* 0x0000d10000057a24 */ /* 0x000fe200078e0205 */
[----:B------:R1:W3:Y:S01]  /*5410*/  LDS.128 R44, [R4+0x6080] ;  /* 0x00608000042c7984 */ /* 0x0002e20000000c00 */
[----:B------:R-:W-:-:S03]  /*5420*/  IMAD.WIDE R36, R20, 0x80, R22 ;  /* 0x0000008014247825 */ /* 0x000fc600078e0216 */
[----:B------:R1:W4:Y:S01]  /*5430*/  LDS.128 R28, [R4+0x7080] ;  /* 0x00708000041c7984 */ /* 0x0003220000000c00 */
[----:B------:R-:W-:-:S03]  /*5440*/  IMAD.IADD R39, R35, 0x1, R5 ;  /* 0x0000000123277824 */ /* 0x000fc600078e0205 */
[----:B------:R1:W1:Y:S04]  /*5450*/  LDS.128 R24, [R4+0x80] ;  /* 0x0000800004187984 */ /* 0x0002680000000c00 */
[----:B------:R1:W1:Y:S04]  /*5460*/  LDS.128 R16, [R4+0x1080] ;  /* 0x0010800004107984 */ /* 0x0002680000000c00 */
        /* <DEDUP_REMOVED lines=12> */
.L_x_1486:
[----:B------:R-:W-:Y:S05]  /*5530*/  BSYNC B0 ;  /* 0x0000000000007941 */ /* 0x000fea0003800000 */
.L_x_1485:
        /* <DEDUP_REMOVED lines=16> */
.L_x_1488:
[----:B------:R-:W-:Y:S05]  /*5640*/  BSYNC B0 ;  /* 0x0000000000007941 */ /* 0x000fea0003800000 */
.L_x_1487:
        /* <DEDUP_REMOVED lines=15> */
[----:B---3--:R1:W-:Y:S02]  /*5740*/  STG.E.128 [R40.64], R44 ;  /* 0x0000002c28007986 */ /* 0x0083e4000c101d06 */
.L_x_1490:
[----:B------:R-:W-:Y:S05]  /*5750*/  BSYNC B0 ;  /* 0x0000000000007941 */ /* 0x000fea0003800000 */
.L_x_1489:
        /* <DEDUP_REMOVED lines=16> */
.L_x_1492:
[----:B------:R-:W-:Y:S05]  /*5860*/  BSYNC B0 ;  /* 0x0000000000007941 */ /* 0x000fea0003800000 */
.L_x_1491:
        /* <DEDUP_REMOVED lines=19> */
.L_x_1494:
[----:B------:R-:W-:Y:S05]  /*59a0*/  BSYNC B0 ;  /* 0x0000000000007941 */ /* 0x000fea0003800000 */
.L_x_1493:
        /* <DEDUP_REMOVED lines=14> */
.L_x_1496:
[----:B------:R-:W-:Y:S05]  /*5a90*/  BSYNC B0 ;  /* 0x0000000000007941 */ /* 0x000fea0003800000 */
.L_x_1495:
        /* <DEDUP_REMOVED lines=14> */
.L_x_1498:
[----:B------:R-:W-:Y:S05]  /*5b80*/  BSYNC B0 ;  /* 0x0000000000007941 */ /* 0x000fea0003800000 */
.L_x_1497:
        /* <DEDUP_REMOVED lines=13> */
.L_x_1484:
[----:B------:R-:W3:Y:S01]  /*5c60*/  S2R R3, SR_TID.X ;  /* 0x0000000000037919 */ /* 0x000ee20000002100 */
[----:B------:R-:W-:Y:S01]  /*5c70*/  IMAD.MOV.U32 R7, RZ, RZ, -0x80 ;  /* 0xffffff80ff077424 */ /* 0x000fe200078e00ff */
[----:B------:R-:W-:Y:S02]  /*5c80*/  BSSY B0, `(.L_x_1499) ;  /* 0x0000021000007945 */ /* 0x000fe40003800000 */
[----:B------:R-:W4:Y:S01]  /*5c90*/  S2R R5, SR_CTAID.Y ;  /* 0x0000000000057919 */ /* 0x000f220000002600 */
[----:B-1----:R-:W-:Y:S01]  /*5ca0*/  IMAD R2, R20, R7, c[0x0][0x2f0] ;  /* 0x0000bc0014027624 */ /* 0x002fe200078e0207 */
[----:B---3--:R-:W-:-:S04]  /*5cb0*/  SHF.R.S32.HI R12, RZ, 0x1f, R3 ;  /* 0x0000001fff0c7819 */ /* 0x008fc80000011403 */
[----:B------:R-:W-:Y:S02]  /*5cc0*/  LEA.HI R12, R12, R3, RZ, 0x3 ;  /* 0x000000030c0c7211 */ /* 0x000fe400078f18ff */
[----:B----4-:R-:W-:Y:S02]  /*5cd0*/  SHF.R.S32.HI R4, RZ, 0x1f, R5 ;  /* 0x0000001fff047819 */ /* 0x010fe40000011405 */
[----:B------:R-:W-:Y:S02]  /*5ce0*/  LOP3.LUT R10, R12, 0x1ffffff8, RZ, 0xc0, !PT ;  /* 0x1ffffff80c0a7812 */ /* 0x000fe400078ec0ff */
[----:B------:R-:W-:Y:S01]  /*5cf0*/  SHF.R.S32.HI R12, RZ, 0x3, R12 ;  /* 0x00000003ff0c7819 */ /* 0x000fe2000001140c */
[----:B------:R-:W-:Y:S02]  /*5d00*/  IMAD R6, R4, c[0x0][0x308], RZ ;  /* 0x0000c20004067a24 */ /* 0x000fe400078e02ff */
[----:B------:R-:W-:Y:S01]  /*5d10*/  IMAD.IADD R10, R3, 0x1, -R10 ;  /* 0x00000001030a7824 */ /* 0x000fe200078e0a0a */
[----:B------:R-:W-:Y:S01]  /*5d20*/  ISETP.GE.AND P4, PT, R12, R2, PT ;  /* 0x000000020c00720c */ /* 0x000fe20003f86270 */
[----:B------:R-:W-:Y:S01]  /*5d30*/  IMAD R6, R5, c[0x0][0x30c], R6 ;  /* 0x0000c30005067a24 */ /* 0x000fe200078e0206 */
[----:B------:R-:W-:-:S02]  /*5d40*/  SHF.R.S32.HI R3, RZ, 0x1f, R0 ;  /* 0x0000001fff037819 */ /* 0x000fc40000011400 */
[----:B------:R-:W-:Y:S02]  /*5d50*/  SHF.L.U32 R10, R10, 0x3, RZ ;  /* 0x000000030a0a7819 */ /* 0x000fe400000006ff */
[----:B------:R-:W-:Y:S01]  /*5d60*/  SHF.R.S32.HI R13, RZ, 0x1f, R12 ;  /* 0x0000001fff0d7819 */ /* 0x000fe2000001140c */
[----:B------:R-:W-:Y:S01]  /*5d70*/  IMAD R15, R3, c[0x0][0x310], RZ ;  /* 0x0000c400030f7a24 */ /* 0x000fe200078e02ff */
[--C-:B------:R-:W-:Y:S02]  /*5d80*/  SHF.R.S32.HI R11, RZ, 0x1f, R10.reuse ;  /* 0x0000001fff0b7819 */ /* 0x100fe4000001140a */
[----:B------:R-:W-:Y:S01]  /*5d90*/  ISETP.GE.OR P0, PT, R10, c[0x0][0x2f4], P4 ;  /* 0x0000bd000a007a0c */ /* 0x000fe20002706670 */
[----:B------:R-:W-:Y:S02]  /*5da0*/  IMAD R15, R0, c[0x0][0x314], R15 ;  /* 0x0000c500000f7a24 */ /* 0x000fe400078e020f */
[----:B------:R-:W-:-:S04]  /*5db0*/  IMAD.WIDE.U32 R8, R5, c[0x0][0x308], R10 ;  /* 0x0000c20005087a25 */ /* 0x000fc800078e000a */
[----:B------:R-:W-:Y:S01]  /*5dc0*/  IMAD.WIDE R20, R20, 0x80, R12 ;  /* 0x0000008014147825 */ /* 0x000fe200078e020c */
        /* <DEDUP_REMOVED lines=12> */
.L_x_1500:
[----:B------:R-:W-:Y:S05]  /*5e90*/  BSYNC B0 ;  /* 0x0000000000007941 */ /* 0x000fea0003800000 */
.L_x_1499:
        /* <DEDUP_REMOVED lines=16> */
.L_x_1502:
[----:B------:R-:W-:Y:S05]  /*5fa0*/  BSYNC B0 ;  /* 0x0000000000007941 */ /* 0x000fea0003800000 */
.L_x_1501:
        /* <DEDUP_REMOVED lines=16> */
.L_x_1504:
[----:B------:R-:W-:Y:S05]  /*60b0*/  BSYNC B0 ;  /* 0x0000000000007941 */ /* 0x000fea0003800000 */
.L_x_1503:
[----:B------:R-:W-:Y:S01]  /*60c0*/  IADD3 R13, R12, 0x60, RZ ;  /* 0x000000600c0d7810 */ /* 0x000fe20007ffe0ff */
[----:B------:R-:W-:Y:S03]  /*60d0*/  BSSY B0, `(.L_x_1505) ;  /* 0x000000e000007945 */ /* 0x000fe60003800000 */
[----:B------:R-:W-:-:S04]  /*60e0*/  ISETP.GE.AND P1, PT, R13, R2, PT ;  /* 0x000000020d00720c */ /* 0x000fc80003f26270 */
[----:B------:R-:W-:-:S13]  /*60f0*/  ISETP.GE.OR P0, PT, R10, c[0x0][0x2f4], P1 ;  /* 0x0000bd000a007a0c */ /* 0x000fda0000f06670 */
[----:B------:R-:W-:Y:S05]  /*6100*/  @P0 BRA `(.L_x_1506) ;  /* 0x000000a000000947 */ /* 0x000fea0003800000 */
[----:B------:R-:W-:Y:S02]  /*6110*/  IADD3 R7, P0, R20, 0x60, RZ ;  /* 0x0000006014077810 */ /* 0x000fe40007f1e0ff */
[----:B------:R-:W-:Y:S02]  /*6120*/  MOV R9, R15 ;  /* 0x0000000f00097202 */ /* 0x000fe40000000f00 */
[----:B------:R-:W-:-:S03]  /*6130*/  IADD3.X R2, RZ, R21, RZ, P0, !PT ;  /* 0x00000015ff027210 */ /* 0x000fc600007fe4ff */
[----:B------:R-:W-:-:S04]  /*6140*/  IMAD.WIDE.U32 R8, R7, c[0x0][0x300], R8 ;  /* 0x0000c00007087a25 */ /* 0x000fc800078e0008 */
[----:B------:R-:W-:Y:S01]  /*6150*/  IMAD R2, R2, c[0x0][0x300], RZ ;  /* 0x0000c00002027a24 */ /* 0x000fe200078e02ff */
[----:B------:R-:W-:-:S03]  /*6160*/  LEA R6, P0, R8, c[0x0][0x2e8], 0x1 ;  /* 0x0000ba0008067a11 */ /* 0x000fc600078008ff */
[----:B------:R-:W-:-:S05]  /*6170*/  IMAD R2, R7, c[0x0][0x304], R2 ;  /* 0x0000c10007027a24 */ /* 0x000fca00078e0202 */
[----:B------:R-:W-:-:S04]  /*6180*/  IADD3 R2, R9, R2, RZ ;  /* 0x0000000209027210 */ /* 0x000fc80007ffe0ff */
[----:B------:R-:W-:-:S05]  /*6190*/  LEA.HI.X R7, R8, c[0x0][0x2ec], R2, 0x1, P0 ;  /* 0x0000bb0008077a11 */ /* 0x000fca00000f0c02 */
[----:B------:R3:W-:Y:S02]  /*61a0*/  STG.E.128 [R6.64], RZ ;  /* 0x000000ff06007986 */ /* 0x0007e4000c101d06 */
.L_x_1506:
[----:B------:R-:W-:Y:S05]  /*61b0*/  BSYNC B0 ;  /* 0x0000000000007941 */ /* 0x000fea0003800000 */
.L_x_1505:
[----:B------:R-:W-:Y:S01]  /*61c0*/  IMAD R4, R4, c[0x0][0x338], RZ ;  /* 0x0000ce0004047a24 */ /* 0x000fe200078e02ff */
[----:B------:R-:W-:Y:S01]  /*61d0*/  ISETP.GE.OR P4, PT, R10, c[0x0][0x324], P4 ;  /* 0x0000c9000a007a0c */ /* 0x000fe20002786670 */
[C---:B---3--:R-:W-:Y:S01]  /*61e0*/  IMAD.WIDE.U32 R6, R5.reuse, c[0x0][0x338], R10 ;  /* 0x0000ce0005067a25 */ /* 0x048fe200078e000a */
        /* <DEDUP_REMOVED lines=16> */
.L_x_1508:
[----:B------:R-:W-:Y:S05]  /*62f0*/  BSYNC B0 ;  /* 0x0000000000007941 */ /* 0x000fea0003800000 */
.L_x_1507:
[----:B------:R-:W-:Y:S01]  /*6300*/  ISETP.GE.OR P3, PT, R10, c[0x0][0x324], P3 ;  /* 0x0000c9000a007a0c */ /* 0x000fe20001f66670 */
[----:B------:R-:W-:-:S12]  /*6310*/  BSSY B0, `(.L_x_1509) ;  /* 0x000000d000007945 */ /* 0x000fd80003800000 */
[----:B------:R-:W-:Y:S05]  /*6320*/  @P3 BRA `(.L_x_1510) ;  /* 0x000000b000003947 */ /* 0x000fea0003800000 */
[----:B---3--:R-:W-:Y:S01]  /*6330*/  IADD3 R3, P0, R20, 0x20, RZ ;  /* 0x0000002014037810 */ /* 0x008fe20007f1e0ff */
        /* <DEDUP_REMOVED lines=10> */
.L_x_1510:
[----:B------:R-:W-:Y:S05]  /*63e0*/  BSYNC B0 ;  /* 0x0000000000007941 */ /* 0x000fea0003800000 */
.L_x_1509:
        /* <DEDUP_REMOVED lines=14> */
.L_x_1512:
[----:B------:R-:W-:Y:S05]  /*64d0*/  BSYNC B0 ;  /* 0x0000000000007941 */ /* 0x000fea0003800000 */
.L_x_1511:
[----:B------:R-:W-:-:S13]  /*64e0*/  ISETP.GE.OR P1, PT, R10, c[0x0][0x324], P1 ;  /* 0x0000c9000a007a0c */ /* 0x000fda0000f26670 */
[----:B------:R-:W-:Y:S05]  /*64f0*/  @P1 EXIT ;  /* 0x000000000000194d */ /* 0x000fea0003800000 */
[----:B------:R-:W-:Y:S02]  /*6500*/  IADD3 R0, P0, R20, 0x60, RZ ;  /* 0x0000006014007810 */ /* 0x000fe40007f1e0ff */
[----:B------:R-:W-:Y:S02]  /*6510*/  MOV R4, R6 ;  /* 0x0000000600047202 */ /* 0x000fe40000000f00 */
[----:B---3--:R-:W-:-:S03]  /*6520*/  IADD3.X R3, RZ, R21, RZ, P0, !PT ;  /* 0x00000015ff037210 */ /* 0x008fc600007fe4ff */
        /* <DEDUP_REMOVED lines=8> */
        .type           $_ZN7cutlass13device_kernelIN5flash19enable_sm80_to_sm89INS1_16FlashAttnBwdSm80INS1_25CollectiveMainloopBwdSm80ILi2ELi2EN4cute5tupleIJNS5_1CILi128EEES8_NS7_ILi64EEEEEENS_10bfloat16_tEfNS_4arch4Sm80ELb0ELb1ELb1ELb0ELb0ELb0ELb0ELb0ELi2ELi4ELi4ELi4ELb0EEENS1_21CollectiveEpilogueBwdISA_SB_SD_Li256ELb0ELb0ELi2EEENS1_19SingleTileSchedulerILb0ELb0ELb0ELi128EEEEEEEEEvNT_6ParamsE$_ZN4cute12iter_adaptorIPKN7cutlass10bfloat16_tENS_8gmem_ptrIS4_EEEC2ES4_,@function
        .size           $_ZN7cutlass13device_kernelIN5flash19enable_sm80_to_sm89INS1_16FlashAttnBwdSm80INS1_25CollectiveMainloopBwdSm80ILi2ELi2EN4cute5tupleIJNS5_1CILi128EEES8_NS7_ILi64EEEEEENS_10bfloat16_tEfNS_4arch4Sm80ELb0ELb1ELb1ELb0ELb0ELb0ELb0ELb0ELi2ELi4ELi4ELi4ELb0EEENS1_21CollectiveEpilogueBwdISA_SB_SD_Li256ELb0ELb0ELi2EEENS1_19SingleTileSchedulerILb0ELb0ELb0ELi128EEEEEEEEEvNT_6ParamsE$_ZN4cute12iter_adaptorIPKN7cutlass10bfloat16_tENS_8gmem_ptrIS4_EEEC2ES4_,($_ZN7cutlass13device_kernelIN5flash19enable_sm80_to_sm89INS1_16FlashAttnBwdSm80INS1_25CollectiveMainloopBwdSm80ILi2ELi2EN4cute5tupleIJNS5_1CILi128EEES8_NS7_ILi64EEEEEENS_10bfloat16_tEfNS_4arch4Sm80ELb0ELb1ELb1ELb0ELb0ELb0ELb0ELb0ELi2ELi4ELi4ELi4ELb0EEENS1_21CollectiveEpilogueBwdISA_SB_SD_Li256ELb0ELb0ELi2EEENS1_19SingleTileSchedulerILb0ELb0ELb0ELi128EEEEEEEEEvNT_6ParamsE$_ZN4cute12iter_adaptorIPKN7cutlass9uint128_tENS_8gmem_ptrIS4_EEEC2ES4_ - $_ZN7cutlass13device_kernelIN5flash19enable_sm80_to_sm89INS1_16FlashAttnBwdSm80INS1_25CollectiveMainloopBwdSm80ILi2ELi2EN4cute5tupleIJNS5_1CILi128EEES8_NS7_ILi64EEEEEENS_10bfloat16_tEfNS_4arch4Sm80ELb0ELb1ELb1ELb0ELb0ELb0ELb0ELb0ELi2ELi4ELi4ELi4ELb0EEENS1_21CollectiveEpilogueBwdISA_SB_SD_Li256ELb0ELb0ELi2EEENS1_19SingleTileSchedulerILb0ELb0ELb0ELi128EEEEEEEEEvNT_6ParamsE$_ZN4cute12iter_adaptorIPKN7cutlass10bfloat16_tENS_8gmem_ptrIS4_EEEC2ES4_)
$_ZN7cutlass13device_kernelIN5flash19enable_sm80_to_sm89INS1_16FlashAttnBwdSm80INS1_25CollectiveMainloopBwdSm80ILi2ELi2EN4cute5tupleIJNS5_1CILi128EEES8_NS7_ILi64EEEEEENS_10bfloat16_tEfNS_4arch4Sm80ELb0ELb1ELb1ELb0ELb0ELb0ELb0ELb0ELi2ELi4ELi4ELi4ELb0EEENS1_21CollectiveEpilogueBwdISA_SB_SD_Li256ELb0ELb0ELi2EEENS1_19SingleTileSchedulerILb0ELb0ELb0ELi128EEEEEEEEEvNT_6ParamsE$_ZN4cute12iter_adaptorIPKN7cutlass10bfloat16_tENS_8gmem_ptrIS4_EEEC2ES4_:
[----:B------:R-:W-:Y:S01]  /*65b0*/  IADD3 R5, R83, -c[0x0][0x20], RZ ;  /* 0x8000080053057a10 */ /* 0x000fe20007ffe0ff */
[----:B------:R-:W-:Y:S01]  /*65c0*/  IMAD.MOV.U32 R80, RZ, RZ, R4 ;  /* 0x000000ffff507224 */ /* 0x000fe200078e0004 */
[----:B------:R-:W-:Y:S01]  /*65d0*/  MOV R81, R11 ;  /* 0x0000000b00517202 */ /* 0x000fe20000000f00 */
[----:B------:R-:W-:-:S04]  /*65e0*/  IMAD.MOV.U32 R11, RZ, RZ, 0x0 ;  /* 0x00000000ff0b7424 */ /* 0x000fc800078e00ff */
[----:B------:R1:W-:Y:S01]  /*65f0*/  STL.64 [R5], R80 ;  /* 0x0000005005007387 */ /* 0x0003e20000100a00 */
[----:B------:R-:W-:Y:S05]  /*6600*/  RET.REL.NODEC R10 `(_ZN7cutlass13device_kernelIN5flash19enable_sm80_to_sm89INS1_16FlashAttnBwdSm80INS1_25CollectiveMainloopBwdSm80ILi2ELi2EN4cute5tupleIJNS5_1CILi128EEES8_NS7_ILi64EEEEEENS_10bfloat16_tEfNS_4arch4Sm80ELb0ELb1ELb1ELb0ELb0ELb0ELb0ELb0ELi2ELi4ELi4ELi4ELb0EEENS1_21CollectiveEpilogueBwdISA_SB_SD_Li256ELb0ELb0ELi2EEENS1_19SingleTileSchedulerILb0ELb0ELb0ELi128EEEEEEEEEvNT_6ParamsE) ;  /* 0xffff99f00a007950 */ /* 0x000fea0003c3ffff */
        .type           $_ZN7cutlass13device_kernelIN5flash19enable_sm80_to_sm89INS1_16FlashAttnBwdSm80INS1_25CollectiveMainloopBwdSm80ILi2ELi2EN4cute5tupleIJNS5_1CILi128EEES8_NS7_ILi64EEEEEENS_10bfloat16_tEfNS_4arch4Sm80ELb0ELb1ELb1ELb0ELb0ELb0ELb0ELb0ELi2ELi4ELi4ELi4ELb0EEENS1_21CollectiveEpilogueBwdISA_SB_SD_Li256ELb0ELb0ELi2EEENS1_19SingleTileSchedulerILb0ELb0ELb0ELi128EEEEEEEEEvNT_6ParamsE$_ZN4cute12iter_adaptorIPKN7cutlass9uint128_tENS_8gmem_ptrIS4_EEEC2ES4_,@function
        .size           $_ZN7cutlass13device_kernelIN5flash19enable_sm80_to_sm89INS1_16FlashAttnBwdSm80INS1_25CollectiveMainloopBwdSm80ILi2ELi2EN4cute5tupleIJNS5_1CILi128EEES8_NS7_ILi64EEEEEENS_10bfloat16_tEfNS_4arch4Sm80ELb0ELb1ELb1ELb0ELb0ELb0ELb0ELb0ELi2ELi4ELi4ELi4ELb0EEENS1_21CollectiveEpilogueBwdISA_SB_SD_Li256ELb0ELb0ELi2EEENS1_19SingleTileSchedulerILb0ELb0ELb0ELi128EEEEEEEEEvNT_6ParamsE$_ZN4cute12iter_adaptorIPKN7cutlass9uint128_tENS_8gmem_ptrIS4_EEEC2ES4_,($_ZN7cutlass13device_kernelIN5flash19enable_sm80_to_sm89INS1_16FlashAttnBwdSm80INS1_25CollectiveMainloopBwdSm80ILi2ELi2EN4cute5tupleIJNS5_1CILi128EEES8_NS7_ILi64EEEEEENS_10bfloat16_tEfNS_4arch4Sm80ELb0ELb1ELb1ELb0ELb0ELb0ELb0ELb0ELi2ELi4ELi4ELi4ELb0EEENS1_21CollectiveEpilogueBwdISA_SB_SD_Li256ELb0ELb0ELi2EEENS1_19SingleTileSchedulerILb0ELb0ELb0ELi128EEEEEEEEEvNT_6ParamsE$_ZN4cute12iter_adaptorIPKfNS_8gmem_ptrIS2_EEEC2ES2_ - $_ZN7cutlass13device_kernelIN5flash19enable_sm80_to_sm89INS1_16FlashAttnBwdSm80INS1_25CollectiveMainloopBwdSm80ILi2ELi2EN4cute5tupleIJNS5_1CILi128EEES8_NS7_ILi64EEEEEENS_10bfloat16_tEfNS_4arch4Sm80ELb0ELb1ELb1ELb0ELb0ELb0ELb0ELb0ELi2ELi4ELi4ELi4ELb0EEENS1_21CollectiveEpilogueBwdISA_SB_SD_Li256ELb0ELb0ELi2EEENS1_19SingleTileSchedulerILb0ELb0ELb0ELi128EEEEEEEEEvNT_6ParamsE$_ZN4cute12iter_adaptorIPKN7cutlass9uint128_tENS_8gmem_ptrIS4_EEEC2ES4_)
$_ZN7cutlass13device_kernelIN5flash19enable_sm80_to_sm89INS1_16FlashAttnBwdSm80INS1_25CollectiveMainloopBwdSm80ILi2ELi2EN4cute5tupleIJNS5_1CILi128EEES8_NS7_ILi64EEEEEENS_10bfloat16_tEfNS_4arch4Sm80ELb0ELb1ELb1ELb0ELb0ELb0ELb0ELb0ELi2ELi4ELi4ELi4ELb0EEENS1_21CollectiveEpilogueBwdISA_SB_SD_Li256ELb0ELb0ELi2EEENS1_19SingleTileSchedulerILb0ELb0ELb0ELi128EEEEEEEEEvNT_6ParamsE$_ZN4cute12iter_adaptorIPKN7cutlass9uint128_tENS_8gmem_ptrIS4_EEEC2ES4_:
[----:B------:R-:W-:Y:S02]  /*6610*/  IADD3 R4, R83, -c[0x0][0x20], RZ ;  /* 0x8000080053047a10 */ /* 0x000fe40007ffe0ff */
[----:B------:R-:W-:-:S03]  /*6620*/  MOV R81, 0x0 ;  /* 0x0000000000517802 */ /* 0x000fc60000000f00 */
[----:B------:R1:W-:Y:S01]  /*6630*/  STL.64 [R4], R2 ;  /* 0x0000000204007387 */ /* 0x0003e20000100a00 */
[----:B------:R-:W-:Y:S05]  /*6640*/  RET.REL.NODEC R80 `(_ZN7cutlass13device_kernelIN5flash19enable_sm80_to_sm89INS1_16FlashAttnBwdSm80INS1_25CollectiveMainloopBwdSm80ILi2ELi2EN4cute5tupleIJNS5_1CILi128EEES8_NS7_ILi64EEEEEENS_10bfloat16_tEfNS_4arch4Sm80ELb0ELb1ELb1ELb0ELb0ELb0ELb0ELb0ELi2ELi4ELi4ELi4ELb0EEENS1_21CollectiveEpilogueBwdISA_SB_SD_Li256ELb0ELb0ELi2EEENS1_19SingleTileSchedulerILb0ELb0ELb0ELi128EEEEEEEEEvNT_6ParamsE) ;  /* 0xffff99b050007950 */ /* 0x000fea0003c3ffff */
        .type           $_ZN7cutlass13device_kernelIN5flash19enable_sm80_to_sm89INS1_16FlashAttnBwdSm80INS1_25CollectiveMainloopBwdSm80ILi2ELi2EN4cute5tupleIJNS5_1CILi128EEES8_NS7_ILi64EEEEEENS_10bfloat16_tEfNS_4arch4Sm80ELb0ELb1ELb1ELb0ELb0ELb0ELb0ELb0ELi2ELi4ELi4ELi4ELb0EEENS1_21CollectiveEpilogueBwdISA_SB_SD_Li256ELb0ELb0ELi2EEENS1_19SingleTileSchedulerILb0ELb0ELb0ELi128EEEEEEEEEvNT_6ParamsE$_ZN4cute12iter_adaptorIPKfNS_8gmem_ptrIS2_EEEC2ES2_,@function
        .size           $_ZN7cutlass13device_kernelIN5flash19enable_sm80_to_sm89INS1_16FlashAttnBwdSm80INS1_25CollectiveMainloopBwdSm80ILi2ELi2EN4cute5tupleIJNS5_1CILi128EEES8_NS7_ILi64EEEEEENS_10bfloat16_tEfNS_4arch4Sm80ELb0ELb1ELb1ELb0ELb0ELb0ELb0ELb0ELi2ELi4ELi4ELi4ELb0EEENS1_21CollectiveEpilogueBwdISA_SB_SD_Li256ELb0ELb0ELi2EEENS1_19SingleTileSchedulerILb0ELb0ELb0ELi128EEEEEEEEEvNT_6ParamsE$_ZN4cute12iter_adaptorIPKfNS_8gmem_ptrIS2_EEEC2ES2_,($_ZN7cutlass13device_kernelIN5flash19enable_sm80_to_sm89INS1_16FlashAttnBwdSm80INS1_25CollectiveMainloopBwdSm80ILi2ELi2EN4cute5tupleIJNS5_1CILi128EEES8_NS7_ILi64EEEEEENS_10bfloat16_tEfNS_4arch4Sm80ELb0ELb1ELb1ELb0ELb0ELb0ELb0ELb0ELi2ELi4ELi4ELi4ELb0EEENS1_21CollectiveEpilogueBwdISA_SB_SD_Li256ELb0ELb0ELi2EEENS1_19SingleTileSchedulerILb0ELb0ELb0ELi128EEEEEEEEEvNT_6ParamsE$_ZN4cute12iter_adaptorIPN7cutlass10bfloat16_tENS_8smem_ptrIS3_EEEC2ES3_ - $_ZN7cutlass13device_kernelIN5flash19enable_sm80_to_sm89INS1_16FlashAttnBwdSm80INS1_25CollectiveMainloopBwdSm80ILi2ELi2EN4cute5tupleIJNS5_1CILi128EEES8_NS7_ILi64EEEEEENS_10bfloat16_tEfNS_4arch4Sm80ELb0ELb1ELb1ELb0ELb0ELb0ELb0ELb0ELi2ELi4ELi4ELi4ELb0EEENS1_21CollectiveEpilogueBwdISA_SB_SD_Li256ELb0ELb0ELi2EEENS1_19SingleTileSchedulerILb0ELb0ELb0ELi128EEEEEEEEEvNT_6ParamsE$_ZN4cute12iter_adaptorIPKfNS_8gmem_ptrIS2_EEEC2ES2_)
$_ZN7cutlass13device_kernelIN5flash19enable_sm80_to_sm89INS1_16FlashAttnBwdSm80INS1_25CollectiveMainloopBwdSm80ILi2ELi2EN4cute5tupleIJNS5_1CILi128EEES8_NS7_ILi64EEEEEENS_10bfloat16_tEfNS_4arch4Sm80ELb0ELb1ELb1ELb0ELb0ELb0ELb0ELb0ELi2ELi4ELi4ELi4ELb0EEENS1_21CollectiveEpilogueBwdISA_SB_SD_Li256ELb0ELb0ELi2EEENS1_19SingleTileSchedulerILb0ELb0ELb0ELi128EEEEEEEEEvNT_6ParamsE$_ZN4cute12iter_adaptorIPKfNS_8gmem_ptrIS2_EEEC2ES2_:
[----:B------:R-:W-:Y:S02]  /*6650*/  IADD3 R2, R2, -c[0x0][0x20], RZ ;  /* 0x8000080002027a10 */ /* 0x000fe40007ffe0ff */
[----:B------:R-:W-:-:S03]  /*6660*/  MOV R17, 0x0 ;  /* 0x0000000000117802 */ /* 0x000fc60000000f00 */
[----:B------:R1:W-:Y:S01]  /*6670*/  STL.64 [R2], R4 ;  /* 0x0000000402007387 */ /* 0x0003e20000100a00 */
[----:B------:R-:W-:Y:S05]  /*6680*/  RET.REL.NODEC R16 `(_ZN7cutlass13device_kernelIN5flash19enable_sm80_to_sm89INS1_16FlashAttnBwdSm80INS1_25CollectiveMainloopBwdSm80ILi2ELi2EN4cute5tupleIJNS5_1CILi128EEES8_NS7_ILi64EEEEEENS_10bfloat16_tEfNS_4arch4Sm80ELb0ELb1ELb1ELb0ELb0ELb0ELb0ELb0ELi2ELi4ELi4ELi4ELb0EEENS1_21CollectiveEpilogueBwdISA_SB_SD_Li256ELb0ELb0ELi2EEENS1_19SingleTileSchedulerILb0ELb0ELb0ELi128EEEEEEEEEvNT_6ParamsE) ;  /* 0xffff997010007950 */ /* 0x000fea0003c3ffff */
        .type           $_ZN7cutlass13device_kernelIN5flash19enable_sm80_to_sm89INS1_16FlashAttnBwdSm80INS1_25CollectiveMainloopBwdSm80ILi2ELi2EN4cute5tupleIJNS5_1CILi128EEES8_NS7_ILi64EEEEEENS_10bfloat16_tEfNS_4arch4Sm80ELb0ELb1ELb1ELb0ELb0ELb0ELb0ELb0ELi2ELi4ELi4ELi4ELb0EEENS1_21CollectiveEpilogueBwdISA_SB_SD_Li256ELb0ELb0ELi2EEENS1_19SingleTileSchedulerILb0ELb0ELb0ELi128EEEEEEEEEvNT_6ParamsE$_ZN4cute12iter_adaptorIPN7cutlass10bfloat16_tENS_8smem_ptrIS3_EEEC2ES3_,@function
        .size           $_ZN7cutlass13device_kernelIN5flash19enable_sm80_to_sm89INS1_16FlashAttnBwdSm80INS1_25CollectiveMainloopBwdSm80ILi2ELi2EN4cute5tupleIJNS5_1CILi128EEES8_NS7_ILi64EEEEEENS_10bfloat16_tEfNS_4arch4Sm80ELb0ELb1ELb1ELb0ELb0ELb0ELb0ELb0ELi2ELi4ELi4ELi4ELb0EEENS1_21CollectiveEpilogueBwdISA_SB_SD_Li256ELb0ELb0ELi2EEENS1_19SingleTileSchedulerILb0ELb0ELb0ELi128EEEEEEEEEvNT_6ParamsE$_ZN4cute12iter_adaptorIPN7cutlass10bfloat16_tENS_8smem_ptrIS3_EEEC2ES3_,($_ZN7cutlass13device_kernelIN5flash19enable_sm80_to_sm89INS1_16FlashAttnBwdSm80INS1_25CollectiveMainloopBwdSm80ILi2ELi2EN4cute5tupleIJNS5_1CILi128EEES8_NS7_ILi64EEEEEENS_10bfloat16_tEfNS_4arch4Sm80ELb0ELb1ELb1ELb0ELb0ELb0ELb0ELb0ELi2ELi4ELi4ELi4ELb0EEENS1_21CollectiveEpilogueBwdISA_SB_SD_Li256ELb0ELb0ELi2EEENS1_19SingleTileSchedulerILb0ELb0ELb0ELi128EEEEEEEEEvNT_6ParamsE$_ZN4cute12iter_adaptorIPN7cutlass9uint128_tENS_8smem_ptrIS3_EEEC2ES3_ - $_ZN7cutlass13device_kernelIN5flash19enable_sm80_to_sm89INS1_16FlashAttnBwdSm80INS1_25CollectiveMainloopBwdSm80ILi2ELi2EN4cute5tupleIJNS5_1CILi128EEES8_NS7_ILi64EEEEEENS_10bfloat16_tEfNS_4arch4Sm80ELb0ELb1ELb1ELb0ELb0ELb0ELb0ELb0ELi2ELi4ELi4ELi4ELb0EEENS1_21CollectiveEpilogueBwdISA_SB_SD_Li256ELb0ELb0ELi2EEENS1_19SingleTileSchedulerILb0ELb0ELb0ELi128EEEEEEEEEvNT_6ParamsE$_ZN4cute12iter_adaptorIPN7cutlass10bfloat16_tENS_8smem_ptrIS3_EEEC2ES3_)
$_ZN7cutlass13device_kernelIN5flash19enable_sm80_to_sm89INS1_16FlashAttnBwdSm80INS1_25CollectiveMainloopBwdSm80ILi2ELi2EN4cute5tupleIJNS5_1CILi128EEES8_NS7_ILi64EEEEEENS_10bfloat16_tEfNS_4arch4Sm80ELb0ELb1ELb1ELb0ELb0ELb0ELb0ELb0ELi2ELi4ELi4ELi4ELb0EEENS1_21CollectiveEpilogueBwdISA_SB_SD_Li256ELb0ELb0ELi2EEENS1_19SingleTileSchedulerILb0ELb0ELb0ELi128EEEEEEEEEvNT_6ParamsE$_ZN4cute12iter_adaptorIPN7cutlass10bfloat16_tENS_8smem_ptrIS3_EEEC2ES3_:
[----:B------:R-:W-:Y:S02]  /*6690*/  IADD3 R6, R9, -c[0x0][0x20], RZ ;  /* 0x8000080009067a10 */ /* 0x000fe40007ffe0ff */
[----:B------:R-:W-:-:S03]  /*66a0*/  MOV R11, 0x0 ;  /* 0x00000000000b7802 */ /* 0x000fc60000000f00 */
[----:B------:R1:W-:Y:S01]  /*66b0*/  STL.64 [R6], R2 ;  /* 0x0000000206007387 */ /* 0x0003e20000100a00 */
[----:B------:R-:W-:Y:S05]  /*66c0*/  RET.REL.NODEC R10 `(_ZN7cutlass13device_kernelIN5flash19enable_sm80_to_sm89INS1_16FlashAttnBwdSm80INS1_25CollectiveMainloopBwdSm80ILi2ELi2EN4cute5tupleIJNS5_1CILi128EEES8_NS7_ILi64EEEEEENS_10bfloat16_tEfNS_4arch4Sm80ELb0ELb1ELb1ELb0ELb0ELb0ELb0ELb0ELi2ELi4ELi4ELi4ELb0EEENS1_21CollectiveEpilogueBwdISA_SB_SD_Li256ELb0ELb0ELi2EEENS1_19SingleTileSchedulerILb0ELb0ELb0ELi128EEEEEEEEEvNT_6ParamsE) ;  /* 0xffff99300a007950 */ /* 0x000fea0003c3ffff */
        .type           $_ZN7cutlass13device_kernelIN5flash19enable_sm80_to_sm89INS1_16FlashAttnBwdSm80INS1_25CollectiveMainloopBwdSm80ILi2ELi2EN4cute5tupleIJNS5_1CILi128EEES8_NS7_ILi64EEEEEENS_10bfloat16_tEfNS_4arch4Sm80ELb0ELb1ELb1ELb0ELb0ELb0ELb0ELb0ELi2ELi4ELi4ELi4ELb0EEENS1_21CollectiveEpilogueBwdISA_SB_SD_Li256ELb0ELb0ELi2EEENS1_19SingleTileSchedulerILb0ELb0ELb0ELi128EEEEEEEEEvNT_6ParamsE$_ZN4cute12iter_adaptorIPN7cutlass9uint128_tENS_8smem_ptrIS3_EEEC2ES3_,@function
        .size           $_ZN7cutlass13device_kernelIN5flash19enable_sm80_to_sm89INS1_16FlashAttnBwdSm80INS1_25CollectiveMainloopBwdSm80ILi2ELi2EN4cute5tupleIJNS5_1CILi128EEES8_NS7_ILi64EEEEEENS_10bfloat16_tEfNS_4arch4Sm80ELb0ELb1ELb1ELb0ELb0ELb0ELb0ELb0ELi2ELi4ELi4ELi4ELb0EEENS1_21CollectiveEpilogueBwdISA_SB_SD_Li256ELb0ELb0ELi2EEENS1_19SingleTileSchedulerILb0ELb0ELb0ELi128EEEEEEEEEvNT_6ParamsE$_ZN4cute12iter_adaptorIPN7cutlass9uint128_tENS_8smem_ptrIS3_EEEC2ES3_,($_ZN7cutlass13device_kernelIN5flash19enable_sm80_to_sm89INS1_16FlashAttnBwdSm80INS1_25CollectiveMainloopBwdSm80ILi2ELi2EN4cute5tupleIJNS5_1CILi128EEES8_NS7_ILi64EEEEEENS_10bfloat16_tEfNS_4arch4Sm80ELb0ELb1ELb1ELb0ELb0ELb0ELb0ELb0ELi2ELi4ELi4ELi4ELb0EEENS1_21CollectiveEpilogueBwdISA_SB_SD_Li256ELb0ELb0ELi2EEENS1_19SingleTileSchedulerILb0ELb0ELb0ELi128EEEEEEEEEvNT_6ParamsE$_ZN4cute12iter_adaptorIPfNS_8gmem_ptrIS1_EEEC2ES1_ - $_ZN7cutlass13device_kernelIN5flash19enable_sm80_to_sm89INS1_16FlashAttnBwdSm80INS1_25CollectiveMainloopBwdSm80ILi2ELi2EN4cute5tupleIJNS5_1CILi128EEES8_NS7_ILi64EEEEEENS_10bfloat16_tEfNS_4arch4Sm80ELb0ELb1ELb1ELb0ELb0ELb0ELb0ELb0ELi2ELi4ELi4ELi4ELb0EEENS1_21CollectiveEpilogueBwdISA_SB_SD_Li256ELb0ELb0ELi2EEENS1_19SingleTileSchedulerILb0ELb0ELb0ELi128EEEEEEEEEvNT_6ParamsE$_ZN4cute12iter_adaptorIPN7cutlass9uint128_tENS_8smem_ptrIS3_EEEC2ES3_)
$_ZN7cutlass13device_kernelIN5flash19enable_sm80_to_sm89INS1_16FlashAttnBwdSm80INS1_25CollectiveMainloopBwdSm80ILi2ELi2EN4cute5tupleIJNS5_1CILi128EEES8_NS7_ILi64EEEEEENS_10bfloat16_tEfNS_4arch4Sm80ELb0ELb1ELb1ELb0ELb0ELb0ELb0ELb0ELi2ELi4ELi4ELi4ELb0EEENS1_21CollectiveEpilogueBwdISA_SB_SD_Li256ELb0ELb0ELi2EEENS1_19SingleTileSchedulerILb0ELb0ELb0ELi128EEEEEEEEEvNT_6ParamsE$_ZN4cute12iter_adaptorIPN7cutlass9uint128_tENS_8smem_ptrIS3_EEEC2ES3_:
[----:B------:R-:W-:Y:S02]  /*66d0*/  IADD3 R6, R6, -c[0x0][0x20], RZ ;  /* 0x8000080006067a10 */ /* 0x000fe40007ffe0ff */
[----:B------:R-:W-:-:S03]  /*66e0*/  MOV R11, 0x0 ;  /* 0x00000000000b7802 */ /* 0x000fc60000000f00 */
[----:B------:R1:W-:Y:S01]  /*66f0*/  STL.64 [R6], R2 ;  /* 0x0000000206007387 */ /* 0x0003e20000100a00 */
[----:B------:R-:W-:Y:S05]  /*6700*/  RET.REL.NODEC R10 `(_ZN7cutlass13device_kernelIN5flash19enable_sm80_to_sm89INS1_16FlashAttnBwdSm80INS1_25CollectiveMainloopBwdSm80ILi2ELi2EN4cute5tupleIJNS5_1CILi128EEES8_NS7_ILi64EEEEEENS_10bfloat16_tEfNS_4arch4Sm80ELb0ELb1ELb1ELb0ELb0ELb0ELb0ELb0ELi2ELi4ELi4ELi4ELb0EEENS1_21CollectiveEpilogueBwdISA_SB_SD_Li256ELb0ELb0ELi2EEENS1_19SingleTileSchedulerILb0ELb0ELb0ELi128EEEEEEEEEvNT_6ParamsE) ;  /* 0xffff98f00a007950 */ /* 0x000fea0003c3ffff */
        .type           $_ZN7cutlass13device_kernelIN5flash19enable_sm80_to_sm89INS1_16FlashAttnBwdSm80INS1_25CollectiveMainloopBwdSm80ILi2ELi2EN4cute5tupleIJNS5_1CILi128EEES8_NS7_ILi64EEEEEENS_10bfloat16_tEfNS_4arch4Sm80ELb0ELb1ELb1ELb0ELb0ELb0ELb0ELb0ELi2ELi4ELi4ELi4ELb0EEENS1_21CollectiveEpilogueBwdISA_SB_SD_Li256ELb0ELb0ELi2EEENS1_19SingleTileSchedulerILb0ELb0ELb0ELi128EEEEEEEEEvNT_6ParamsE$_ZN4cute12iter_adaptorIPfNS_8gmem_ptrIS1_EEEC2ES1_,@function
        .size           $_ZN7cutlass13device_kernelIN5flash19enable_sm80_to_sm89INS1_16FlashAttnBwdSm80INS1_25CollectiveMainloopBwdSm80ILi2ELi2EN4cute5tupleIJNS5_1CILi128EEES8_NS7_ILi64EEEEEENS_10bfloat16_tEfNS_4arch4Sm80ELb0ELb1ELb1ELb0ELb0ELb0ELb0ELb0ELi2ELi4ELi4ELi4ELb0EEENS1_21CollectiveEpilogueBwdISA_SB_SD_Li256ELb0ELb0ELi2EEENS1_19SingleTileSchedulerILb0ELb0ELb0ELi128EEEEEEEEEvNT_6ParamsE$_ZN4cute12iter_adaptorIPfNS_8gmem_ptrIS1_EEEC2ES1_,($_ZN7cutlass13device_kernelIN5flash19enable_sm80_to_sm89INS1_16FlashAttnBwdSm80INS1_25CollectiveMainloopBwdSm80ILi2ELi2EN4cute5tupleIJNS5_1CILi128EEES8_NS7_ILi64EEEEEENS_10bfloat16_tEfNS_4arch4Sm80ELb0ELb1ELb1ELb0ELb0ELb0ELb0ELb0ELi2ELi4ELi4ELi4ELb0EEENS1_21CollectiveEpilogueBwdISA_SB_SD_Li256ELb0ELb0ELi2EEENS1_19SingleTileSchedulerILb0ELb0ELb0ELi128EEEEEEEEEvNT_6ParamsE$_ZN4cute12iter_adaptorIPfNS_8smem_ptrIS1_EEEC2ES1_ - $_ZN7cutlass13device_kernelIN5flash19enable_sm80_to_sm89INS1_16FlashAttnBwdSm80INS1_25CollectiveMainloopBwdSm80ILi2ELi2EN4cute5tupleIJNS5_1CILi128EEES8_NS7_ILi64EEEEEENS_10bfloat16_tEfNS_4arch4Sm80ELb0ELb1ELb1ELb0ELb0ELb0ELb0ELb0ELi2ELi4ELi4ELi4ELb0EEENS1_21CollectiveEpilogueBwdISA_SB_SD_Li256ELb0ELb0ELi2EEENS1_19SingleTileSchedulerILb0ELb0ELb0ELi128EEEEEEEEEvNT_6ParamsE$_ZN4cute12iter_adaptorIPfNS_8gmem_ptrIS1_EEEC2ES1_)
$_ZN7cutlass13device_kernelIN5flash19enable_sm80_to_sm89INS1_16FlashAttnBwdSm80INS1_25CollectiveMainloopBwdSm80ILi2ELi2EN4cute5tupleIJNS5_1CILi128EEES8_NS7_ILi64EEEEEENS_10bfloat16_tEfNS_4arch4Sm80ELb0ELb1ELb1ELb0ELb0ELb0ELb0ELb0ELi2ELi4ELi4ELi4ELb0EEENS1_21CollectiveEpilogueBwdISA_SB_SD_Li256ELb0ELb0ELi2EEENS1_19SingleTileSchedulerILb0ELb0ELb0ELi128EEEEEEEEEvNT_6ParamsE$_ZN4cute12iter_adaptorIPfNS_8gmem_ptrIS1_EEEC2ES1_:
[----:B------:R-:W-:Y:S02]  /*6710*/  IADD3 R2, R62, -c[0x0][0x20], RZ ;  /* 0x800008003e027a10 */ /* 0x000fe40007ffe0ff */
[----:B------:R-:W-:-:S03]  /*6720*/  MOV R5, 0x0 ;  /* 0x0000000000057802 */ /* 0x000fc60000000f00 */
[----:B------:R1:W-:Y:S01]  /*6730*/  STL.64 [R2], R10 ;  /* 0x0000000a02007387 */ /* 0x0003e20000100a00 */
[----:B------:R-:W-:Y:S05]  /*6740*/  RET.REL.NODEC R4 `(_ZN7cutlass13device_kernelIN5flash19enable_sm80_to_sm89INS1_16FlashAttnBwdSm80INS1_25CollectiveMainloopBwdSm80ILi2ELi2EN4cute5tupleIJNS5_1CILi128EEES8_NS7_ILi64EEEEEENS_10bfloat16_tEfNS_4arch4Sm80ELb0ELb1ELb1ELb0ELb0ELb0ELb0ELb0ELi2ELi4ELi4ELi4ELb0EEENS1_21CollectiveEpilogueBwdISA_SB_SD_Li256ELb0ELb0ELi2EEENS1_19SingleTileSchedulerILb0ELb0ELb0ELi128EEEEEEEEEvNT_6ParamsE) ;  /* 0xffff98b004007950 */ /* 0x000fea0003c3ffff */
        .type           $_ZN7cutlass13device_kernelIN5flash19enable_sm80_to_sm89INS1_16FlashAttnBwdSm80INS1_25CollectiveMainloopBwdSm80ILi2ELi2EN4cute5tupleIJNS5_1CILi128EEES8_NS7_ILi64EEEEEENS_10bfloat16_tEfNS_4arch4Sm80ELb0ELb1ELb1ELb0ELb0ELb0ELb0ELb0ELi2ELi4ELi4ELi4ELb0EEENS1_21CollectiveEpilogueBwdISA_SB_SD_Li256ELb0ELb0ELi2EEENS1_19SingleTileSchedulerILb0ELb0ELb0ELi128EEEEEEEEEvNT_6ParamsE$_ZN4cute12iter_adaptorIPfNS_8smem_ptrIS1_EEEC2ES1_,@function
        .size           $_ZN7cutlass13device_kernelIN5flash19enable_sm80_to_sm89INS1_16FlashAttnBwdSm80INS1_25CollectiveMainloopBwdSm80ILi2ELi2EN4cute5tupleIJNS5_1CILi128EEES8_NS7_ILi64EEEEEENS_10bfloat16_tEfNS_4arch4Sm80ELb0ELb1ELb1ELb0ELb0ELb0ELb0ELb0ELi2ELi4ELi4ELi4ELb0EEENS1_21CollectiveEpilogueBwdISA_SB_SD_Li256ELb0ELb0ELi2EEENS1_19SingleTileSchedulerILb0ELb0ELb0ELi128EEEEEEEEEvNT_6ParamsE$_ZN4cute12iter_adaptorIPfNS_8smem_ptrIS1_EEEC2ES1_,($_ZN7cutlass13device_kernelIN5flash19enable_sm80_to_sm89INS1_16FlashAttnBwdSm80INS1_25CollectiveMainloopBwdSm80ILi2ELi2EN4cute5tupleIJNS5_1CILi128EEES8_NS7_ILi64EEEEEENS_10bfloat16_tEfNS_4arch4Sm80ELb0ELb1ELb1ELb0ELb0ELb0ELb0ELb0ELi2ELi4ELi4ELi4ELb0EEENS1_21CollectiveEpilogueBwdISA_SB_SD_Li256ELb0ELb0ELi2EEENS1_19SingleTileSchedulerILb0ELb0ELb0ELi128EEEEEEEEEvNT_6ParamsE$_ZN4cute12iter_adaptorIPjNS_8smem_ptrIS1_EEEC2ES1_ - $_ZN7cutlass13device_kernelIN5flash19enable_sm80_to_sm89INS1_16FlashAttnBwdSm80INS1_25CollectiveMainloopBwdSm80ILi2ELi2EN4cute5tupleIJNS5_1CILi128EEES8_NS7_ILi64EEEEEENS_10bfloat16_tEfNS_4arch4Sm80ELb0ELb1ELb1ELb0ELb0ELb0ELb0ELb0ELi2ELi4ELi4ELi4ELb0EEENS1_21CollectiveEpilogueBwdISA_SB_SD_Li256ELb0ELb0ELi2EEENS1_19SingleTileSchedulerILb0ELb0ELb0ELi128EEEEEEEEEvNT_6ParamsE$_ZN4cute12iter_adaptorIPfNS_8smem_ptrIS1_EEEC2ES1_)
$_ZN7cutlass13device_kernelIN5flash19enable_sm80_to_sm89INS1_16FlashAttnBwdSm80INS1_25CollectiveMainloopBwdSm80ILi2ELi2EN4cute5tupleIJNS5_1CILi128EEES8_NS7_ILi64EEEEEENS_10bfloat16_tEfNS_4arch4Sm80ELb0ELb1ELb1ELb0ELb0ELb0ELb0ELb0ELi2ELi4ELi4ELi4ELb0EEENS1_21CollectiveEpilogueBwdISA_SB_SD_Li256ELb0ELb0ELi2EEENS1_19SingleTileSchedulerILb0ELb0ELb0ELi128EEEEEEEEEvNT_6ParamsE$_ZN4cute12iter_adaptorIPfNS_8smem_ptrIS1_EEEC2ES1_:
[----:B------:R-:W-:Y:S02]  /*6750*/  IADD3 R6, R6, -c[0x0][0x20], RZ ;  /* 0x8000080006067a10 */ /* 0x000fe40007ffe0ff */
[----:B------:R-:W-:-:S03]  /*6760*/  MOV R11, 0x0 ;  /* 0x00000000000b7802 */ /* 0x000fc60000000f00 */
[----:B------:R1:W-:Y:S01]  /*6770*/  STL.64 [R6], R2 ;  /* 0x0000000206007387 */ /* 0x0003e20000100a00 */
[----:B------:R-:W-:Y:S05]  /*6780*/  RET.REL.NODEC R10 `(_ZN7cutlass13device_kernelIN5flash19enable_sm80_to_sm89INS1_16FlashAttnBwdSm80INS1_25CollectiveMainloopBwdSm80ILi2ELi2EN4cute5tupleIJNS5_1CILi128EEES8_NS7_ILi64EEEEEENS_10bfloat16_tEfNS_4arch4Sm80ELb0ELb1ELb1ELb0ELb0ELb0ELb0ELb0ELi2ELi4ELi4ELi4ELb0EEENS1_21CollectiveEpilogueBwdISA_SB_SD_Li256ELb0ELb0ELi2EEENS1_19SingleTileSchedulerILb0ELb0ELb0ELi128EEEEEEEEEvNT_6ParamsE) ;  /* 0xffff98700a007950 */ /* 0x000fea0003c3ffff */
        .type           $_ZN7cutlass13device_kernelIN5flash19enable_sm80_to_sm89INS1_16FlashAttnBwdSm80INS1_25CollectiveMainloopBwdSm80ILi2ELi2EN4cute5tupleIJNS5_1CILi128EEES8_NS7_ILi64EEEEEENS_10bfloat16_tEfNS_4arch4Sm80ELb0ELb1ELb1ELb0ELb0ELb0ELb0ELb0ELi2ELi4ELi4ELi4ELb0EEENS1_21CollectiveEpilogueBwdISA_SB_SD_Li256ELb0ELb0ELi2EEENS1_19SingleTileSchedulerILb0ELb0ELb0ELi128EEEEEEEEEvNT_6ParamsE$_ZN4cute12iter_adaptorIPjNS_8smem_ptrIS1_EEEC2ES1_,@function
        .size           $_ZN7cutlass13device_kernelIN5flash19enable_sm80_to_sm89INS1_16FlashAttnBwdSm80INS1_25CollectiveMainloopBwdSm80ILi2ELi2EN4cute5tupleIJNS5_1CILi128EEES8_NS7_ILi64EEEEEENS_10bfloat16_tEfNS_4arch4Sm80ELb0ELb1ELb1ELb0ELb0ELb0ELb0ELb0ELi2ELi4ELi4ELi4ELb0EEENS1_21CollectiveEpilogueBwdISA_SB_SD_Li256ELb0ELb0ELi2EEENS1_19SingleTileSchedulerILb0ELb0ELb0ELi128EEEEEEEEEvNT_6ParamsE$_ZN4cute12iter_adaptorIPjNS_8smem_ptrIS1_EEEC2ES1_,($_ZN7cutlass13device_kernelIN5flash19enable_sm80_to_sm89INS1_16FlashAttnBwdSm80INS1_25CollectiveMainloopBwdSm80ILi2ELi2EN4cute5tupleIJNS5_1CILi128EEES8_NS7_ILi64EEEEEENS_10bfloat16_tEfNS_4arch4Sm80ELb0ELb1ELb1ELb0ELb0ELb0ELb0ELb0ELi2ELi4ELi4ELi4ELb0EEENS1_21CollectiveEpilogueBwdISA_SB_SD_Li256ELb0ELb0ELi2EEENS1_19SingleTileSchedulerILb0ELb0ELb0ELi128EEEEEEEEEvNT_6ParamsE$_ZN4cute3eso3ESOILb0ELb0EJNS_14ComposedLayoutINS_7SwizzleILi3ELi3ELi3EEENS_9MixedBitsILj0ELj432EEENS_6LayoutINS_5tupleIJNS8_IJNS_1CILi2EEESA_SA_EEESA_NS9_ILi8EEEEEENS8_IJNS8_IJNS9_ILi64EEESC_NS9_ILi512EEEEEENS9_ILi8192EEENS9_ILi1024EEEEEEEEEENS_10ViewEngineINS_8smem_ptrIPN7cutlass10bfloat16_tEEEEEEEC2ERKSL_RKSS_ - $_ZN7cutlass13device_kernelIN5flash19enable_sm80_to_sm89INS1_16FlashAttnBwdSm80INS1_25CollectiveMainloopBwdSm80ILi2ELi2EN4cute5tupleIJNS5_1CILi128EEES8_NS7_ILi64EEEEEENS_10bfloat16_tEfNS_4arch4Sm80ELb0ELb1ELb1ELb0ELb0ELb0ELb0ELb0ELi2ELi4ELi4ELi4ELb0EEENS1_21CollectiveEpilogueBwdISA_SB_SD_Li256ELb0ELb0ELi2EEENS1_19SingleTileSchedulerILb0ELb0ELb0ELi128EEEEEEEEEvNT_6ParamsE$_ZN4cute12iter_adaptorIPjNS_8smem_ptrIS1_EEEC2ES1_)
$_ZN7cutlass13device_kernelIN5flash19enable_sm80_to_sm89INS1_16FlashAttnBwdSm80INS1_25CollectiveMainloopBwdSm80ILi2ELi2EN4cute5tupleIJNS5_1CILi128EEES8_NS7_ILi64EEEEEENS_10bfloat16_tEfNS_4arch4Sm80ELb0ELb1ELb1ELb0ELb0ELb0ELb0ELb0ELi2ELi4ELi4ELi4ELb0EEENS1_21CollectiveEpilogueBwdISA_SB_SD_Li256ELb0ELb0ELi2EEENS1_19SingleTileSchedulerILb0ELb0ELb0ELi128EEEEEEEEEvNT_6ParamsE$_ZN4cute12iter_adaptorIPjNS_8smem_ptrIS1_EEEC2ES1_:
[----:B------:R-:W-:Y:S02]  /*6790*/  IADD3 R6, R58, -c[0x0][0x20], RZ ;  /* 0x800008003a067a10 */ /* 0x000fe40007ffe0ff */
[----:B------:R-:W-:-:S03]  /*67a0*/  MOV R11, 0x0 ;  /* 0x00000000000b7802 */ /* 0x000fc60000000f00 */
[----:B------:R1:W-:Y:S01]  /*67b0*/  STL.64 [R6], R2 ;  /* 0x0000000206007387 */ /* 0x0003e20000100a00 */
[----:B------:R-:W-:Y:S05]  /*67c0*/  RET.REL.NODEC R10 `(_ZN7cutlass13device_kernelIN5flash19enable_sm80_to_sm89INS1_16FlashAttnBwdSm80INS1_25CollectiveMainloopBwdSm80ILi2ELi2EN4cute5tupleIJNS5_1CILi128EEES8_NS7_ILi64EEEEEENS_10bfloat16_tEfNS_4arch4Sm80ELb0ELb1ELb1ELb0ELb0ELb0ELb0ELb0ELi2ELi4ELi4ELi4ELb0EEENS1_21CollectiveEpilogueBwdISA_SB_SD_Li256ELb0ELb0ELi2EEENS1_19SingleTileSchedulerILb0ELb0ELb0ELi128EEEEEEEEEvNT_6ParamsE) ;  /* 0xffff98300a007950 */ /* 0x000fea0003c3ffff */
        .type           $_ZN7cutlass13device_kernelIN5flash19enable_sm80_to_sm89INS1_16FlashAttnBwdSm80INS1_25CollectiveMainloopBwdSm80ILi2ELi2EN4cute5tupleIJNS5_1CILi128EEES8_NS7_ILi64EEEEEENS_10bfloat16_tEfNS_4arch4Sm80ELb0ELb1ELb1ELb0ELb0ELb0ELb0ELb0ELi2ELi4ELi4ELi4ELb0EEENS1_21CollectiveEpilogueBwdISA_SB_SD_Li256ELb0ELb0ELi2EEENS1_19SingleTileSchedulerILb0ELb0ELb0ELi128EEEEEEEEEvNT_6ParamsE$_ZN4cute3eso3ESOILb0ELb0EJNS_14ComposedLayoutINS_7SwizzleILi3ELi3ELi3EEENS_9MixedBitsILj0ELj432EEENS_6LayoutINS_5tupleIJNS8_IJNS_1CILi2EEESA_SA_EEESA_NS9_ILi8EEEEEENS8_IJNS8_IJNS9_ILi64EEESC_NS9_ILi512EEEEEENS9_ILi8192EEENS9_ILi1024EEEEEEEEEENS_10ViewEngineINS_8smem_ptrIPN7cutlass10bfloat16_tEEEEEEEC2ERKSL_RKSS_,@function
        .size           $_ZN7cutlass13device_kernelIN5flash19enable_sm80_to_sm89INS1_16FlashAttnBwdSm80INS1_25CollectiveMainloopBwdSm80ILi2ELi2EN4cute5tupleIJNS5_1CILi128EEES8_NS7_ILi64EEEEEENS_10bfloat16_tEfNS_4arch4Sm80ELb0ELb1ELb1ELb0ELb0ELb0ELb0ELb0ELi2ELi4ELi4ELi4ELb0EEENS1_21CollectiveEpilogueBwdISA_SB_SD_Li256ELb0ELb0ELi2EEENS1_19SingleTileSchedulerILb0ELb0ELb0ELi128EEEEEEEEEvNT_6ParamsE$_ZN4cute3eso3ESOILb0ELb0EJNS_14ComposedLayoutINS_7SwizzleILi3ELi3ELi3EEENS_9MixedBitsILj0ELj432EEENS_6LayoutINS_5tupleIJNS8_IJNS_1CILi2EEESA_SA_EEESA_NS9_ILi8EEEEEENS8_IJNS8_IJNS9_ILi64EEESC_NS9_ILi512EEEEEENS9_ILi8192EEENS9_ILi1024EEEEEEEEEENS_10ViewEngineINS_8smem_ptrIPN7cutlass10bfloat16_tEEEEEEEC2ERKSL_RKSS_,($_ZN7cutlass13device_kernelIN5flash19enable_sm80_to_sm89INS1_16FlashAttnBwdSm80INS1_25CollectiveMainloopBwdSm80ILi2ELi2EN4cute5tupleIJNS5_1CILi128EEES8_NS7_ILi64EEEEEENS_10bfloat16_tEfNS_4arch4Sm80ELb0ELb1ELb1ELb0ELb0ELb0ELb0ELb0ELi2ELi4ELi4ELi4ELb0EEENS1_21CollectiveEpilogueBwdISA_SB_SD_Li256ELb0ELb0ELi2EEENS1_19SingleTileSchedulerILb0ELb0ELb0ELi128EEEEEEEEEvNT_6ParamsE$_ZN4cute3eso3ESOILb0ELb0EJNS_14ComposedLayoutINS_7SwizzleILi3ELi3ELi3EEENS_9MixedBitsILj0ELj432EEENS_6LayoutINS_5tupleIJNS8_IJNS_1CILi2EEESA_SA_EEESA_NS9_ILi8EEEEEENS8_IJNS8_IJNS9_ILi64EEESC_NS9_ILi512EEEEEENS9_ILi8192EEENS9_ILi1024EEEEEEEEEEiEEC2ERKSL_RKi - $_ZN7cutlass13device_kernelIN5flash19enable_sm80_to_sm89INS1_16FlashAttnBwdSm80INS1_25CollectiveMainloopBwdSm80ILi2ELi2EN4cute5tupleIJNS5_1CILi128EEES8_NS7_ILi64EEEEEENS_10bfloat16_tEfNS_4arch4Sm80ELb0ELb1ELb1ELb0ELb0ELb0ELb0ELb0ELi2ELi4ELi4ELi4ELb0EEENS1_21CollectiveEpilogueBwdISA_SB_SD_Li256ELb0ELb0ELi2EEENS1_19SingleTileSchedulerILb0ELb0ELb0ELi128EEEEEEEEEvNT_6ParamsE$_ZN4cute3eso3ESOILb0ELb0EJNS_14ComposedLayoutINS_7SwizzleILi3ELi3ELi3EEENS_9MixedBitsILj0ELj432EEENS_6LayoutINS_5tupleIJNS8_IJNS_1CILi2EEESA_SA_EEESA_NS9_ILi8EEEEEENS8_IJNS8_IJNS9_ILi64EEESC_NS9_ILi512EEEEEENS9_ILi8192EEENS9_ILi1024EEEEEEEEEENS_10ViewEngineINS_8smem_ptrIPN7cutlass10bfloat16_tEEEEEEEC2ERKSL_RKSS_)
$_ZN7cutlass13device_kernelIN5flash19enable_sm80_to_sm89INS1_16FlashAttnBwdSm80INS1_25CollectiveMainloopBwdSm80ILi2ELi2EN4cute5tupleIJNS5_1CILi128EEES8_NS7_ILi64EEEEEENS_10bfloat16_tEfNS_4arch4Sm80ELb0ELb1ELb1ELb0ELb0ELb0ELb0ELb0ELi2ELi4ELi4ELi4ELb0EEENS1_21CollectiveEpilogueBwdISA_SB_SD_Li256ELb0ELb0ELi2EEENS1_19SingleTileSchedulerILb0ELb0ELb0ELi128EEEEEEEEEvNT_6ParamsE$_ZN4cute3eso3ESOILb0ELb0EJNS_14ComposedLayoutINS_7SwizzleILi3ELi3ELi3EEENS_9MixedBitsILj0ELj432EEENS_6LayoutINS_5tupleIJNS8_IJNS_1CILi2EEESA_SA_EEESA_NS9_ILi8EEEEEENS8_IJNS8_IJNS9_ILi64EEESC_NS9_ILi512EEEEEENS9_ILi8192EEENS9_ILi1024EEEEEEEEEENS_10ViewEngineINS_8smem_ptrIPN7cutlass10bfloat16_tEEEEEEEC2ERKSL_RKSS_:
[----:B------:R-:W-:Y:S02]  /*67d0*/  IADD3 R3, R27, -c[0x0][0x20], RZ ;  /* 0x800008001b037a10 */ /* 0x000fe40007ffe0ff */
[----:B------:R-:W-:-:S03]  /*67e0*/  IADD3 R2, R26, -c[0x0][0x20], RZ ;  /* 0x800008001a027a10 */ /* 0x000fc60007ffe0ff */
[----:B------:R1:W-:Y:S04]  /*67f0*/  STL [R3], R6 ;  /* 0x0000000603007387 */ /* 0x0003e80000100800 */
[----:B------:R-:W2:Y:S01]  /*6800*/  LDL.64 R8, [R2] ;  /* 0x0000000002087983 */ /* 0x000ea20000100a00 */
[----:B------:R-:W-:-:S03]  /*6810*/  IMAD.MOV.U32 R5, RZ, RZ, 0x0 ;  /* 0x00000000ff057424 */ /* 0x000fc600078e00ff */
[----:B--2---:R1:W-:Y:S01]  /*6820*/  STL.64 [R3+0x8], R8 ;  /* 0x0000080803007387 */ /* 0x0043e20000100a00 */
[----:B------:R-:W-:Y:S05]  /*6830*/  RET.REL.NODEC R4 `(_ZN7cutlass13device_kernelIN5flash19enable_sm80_to_sm89INS1_16FlashAttnBwdSm80INS1_25CollectiveMainloopBwdSm80ILi2ELi2EN4cute5tupleIJNS5_1CILi128EEES8_NS7_ILi64EEEEEENS_10bfloat16_tEfNS_4arch4Sm80ELb0ELb1ELb1ELb0ELb0ELb0ELb0ELb0ELi2ELi4ELi4ELi4ELb0EEENS1_21CollectiveEpilogueBwdISA_SB_SD_Li256ELb0ELb0ELi2EEENS1_19SingleTileSchedulerILb0ELb0ELb0ELi128EEEEEEEEEvNT_6ParamsE) ;  /* 0xffff97c004007950 */ /* 0x000fea0003c3ffff */
        .type           $_ZN7cutlass13device_kernelIN5flash19enable_sm80_to_sm89INS1_16FlashAttnBwdSm80INS1_25CollectiveMainloopBwdSm80ILi2ELi2EN4cute5tupleIJNS5_1CILi128EEES8_NS7_ILi64EEEEEENS_10bfloat16_tEfNS_4arch4Sm80ELb0ELb1ELb1ELb0ELb0ELb0ELb0ELb0ELi2ELi4ELi4ELi4ELb0EEENS1_21CollectiveEpilogueBwdISA_SB_SD_Li256ELb0ELb0ELi2EEENS1_19SingleTileSchedulerILb0ELb0ELb0ELi128EEEEEEEEEvNT_6ParamsE$_ZN4cute3eso3ESOILb0ELb0EJNS_14ComposedLayoutINS_7SwizzleILi3ELi3ELi3EEENS_9MixedBitsILj0ELj432EEENS_6LayoutINS_5tupleIJNS8_IJNS_1CILi2EEESA_SA_EEESA_NS9_ILi8EEEEEENS8_IJNS8_IJNS9_ILi64EEESC_NS9_ILi512EEEEEENS9_ILi8192EEENS9_ILi1024EEEEEEEEEEiEEC2ERKSL_RKi,@function
        .size           $_ZN7cutlass13device_kernelIN5flash19enable_sm80_to_sm89INS1_16FlashAttnBwdSm80INS1_25CollectiveMainloopBwdSm80ILi2ELi2EN4cute5tupleIJNS5_1CILi128EEES8_NS7_ILi64EEEEEENS_10bfloat16_tEfNS_4arch4Sm80ELb0ELb1ELb1ELb0ELb0ELb0ELb0ELb0ELi2ELi4ELi4ELi4ELb0EEENS1_21CollectiveEpilogueBwdISA_SB_SD_Li256ELb0ELb0ELi2EEENS1_19SingleTileSchedulerILb0ELb0ELb0ELi128EEEEEEEEEvNT_6ParamsE$_ZN4cute3eso3ESOILb0ELb0EJNS_14ComposedLayoutINS_7SwizzleILi3ELi3ELi3EEENS_9MixedBitsILj0ELj432EEENS_6LayoutINS_5tupleIJNS8_IJNS_1CILi2EEESA_SA_EEESA_NS9_ILi8EEEEEENS8_IJNS8_IJNS9_ILi64EEESC_NS9_ILi512EEEEEENS9_ILi8192EEENS9_ILi1024EEEEEEEEEEiEEC2ERKSL_RKi,($_ZN7cutlass13device_kernelIN5flash19enable_sm80_to_sm89INS1_16FlashAttnBwdSm80INS1_25CollectiveMainloopBwdSm80ILi2ELi2EN4cute5tupleIJNS5_1CILi128EEES8_NS7_ILi64EEEEEENS_10bfloat16_tEfNS_4arch4Sm80ELb0ELb1ELb1ELb0ELb0ELb0ELb0ELb0ELi2ELi4ELi4ELi4ELb0EEENS1_21CollectiveEpilogueBwdISA_SB_SD_Li256ELb0ELb0ELi2EEENS1_19SingleTileSchedulerILb0ELb0ELb0ELi128EEEEEEEEEvNT_6ParamsE$_ZN4cute3eso3ESOILb0ELb0EJNS_5tupleIJNS_1CILi0EEENS2_IJNS3_ILi1EEENS3_ILi256EEEiEEEEEENS3_ILi2048EEENS2_IJiNS3_ILi4096EEEEEEEEC2ERKS8_RKS9_RKSB_ - $_ZN7cutlass13device_kernelIN5flash19enable_sm80_to_sm89INS1_16FlashAttnBwdSm80INS1_25CollectiveMainloopBwdSm80ILi2ELi2EN4cute5tupleIJNS5_1CILi128EEES8_NS7_ILi64EEEEEENS_10bfloat16_tEfNS_4arch4Sm80ELb0ELb1ELb1ELb0ELb0ELb0ELb0ELb0ELi2ELi4ELi4ELi4ELb0EEENS1_21CollectiveEpilogueBwdISA_SB_SD_Li256ELb0ELb0ELi2EEENS1_19SingleTileSchedulerILb0ELb0ELb0ELi128EEEEEEEEEvNT_6ParamsE$_ZN4cute3eso3ESOILb0ELb0EJNS_14ComposedLayoutINS_7SwizzleILi3ELi3ELi3EEENS_9MixedBitsILj0ELj432EEENS_6LayoutINS_5tupleIJNS8_IJNS_1CILi2EEESA_SA_EEESA_NS9_ILi8EEEEEENS8_IJNS8_IJNS9_ILi64EEESC_NS9_ILi512EEEEEENS9_ILi8192EEENS9_ILi1024EEEEEEEEEEiEEC2ERKSL_RKi)
$_ZN7cutlass13device_kernelIN5flash19enable_sm80_to_sm89INS1_16FlashAttnBwdSm80INS1_25CollectiveMainloopBwdSm80ILi2ELi2EN4cute5tupleIJNS5_1CILi128EEES8_NS7_ILi64EEEEEENS_10bfloat16_tEfNS_4arch4Sm80ELb0ELb1ELb1ELb0ELb0ELb0ELb0ELb0ELi2ELi4ELi4ELi4ELb0EEENS1_21CollectiveEpilogueBwdISA_SB_SD_Li256ELb0ELb0ELi2EEENS1_19SingleTileSchedulerILb0ELb0ELb0ELi128EEEEEEEEEvNT_6ParamsE$_ZN4cute3eso3ESOILb0ELb0EJNS_14ComposedLayoutINS_7SwizzleILi3ELi3ELi3EEENS_9MixedBitsILj0ELj432EEENS_6LayoutINS_5tupleIJNS8_IJNS_1CILi2EEESA_SA_EEESA_NS9_ILi8EEEEEENS8_IJNS8_IJNS9_ILi64EEESC_NS9_ILi512EEEEEENS9_ILi8192EEENS9_ILi1024EEEEEEEEEEiEEC2ERKSL_RKi:
[----:B------:R-:W-:Y:S02]  /*6840*/  IADD3 R5, R27, -c[0x0][0x20], RZ ;  /* 0x800008001b057a10 */ /* 0x000fe40007ffe0ff */
[----:B------:R-:W-:-:S03]  /*6850*/  IADD3 R3, R45, -c[0x0][0x20], RZ ;  /* 0x800008002d037a10 */ /* 0x000fc60007ffe0ff */
[----:B------:R1:W-:Y:S04]  /*6860*/  STL [R5], R2 ;  /* 0x0000000205007387 */ /* 0x0003e80000100800 */
[----:B------:R-:W2:Y:S01]  /*6870*/  LDL R6, [R3] ;  /* 0x0000000003067983 */ /* 0x000ea20000100800 */
[----:B------:R-:W-:Y:S02]  /*6880*/  IMAD.MOV.U32 R8, RZ, RZ, R4 ;  /* 0x000000ffff087224 */ /* 0x000fe400078e0004 */
[----:B------:R-:W-:Y:S01]  /*6890*/  IMAD.MOV.U32 R9, RZ, RZ, 0x0 ;  /* 0x00000000ff097424 */ /* 0x000fe200078e00ff */
[----:B--2---:R1:W-:Y:S03]  /*68a0*/  STL [R5+0x4], R6 ;  /* 0x0000040605007387 */ /* 0x0043e60000100800 */
[----:B------:R-:W-:Y:S05]  /*68b0*/  RET.REL.NODEC R8 `(_ZN7cutlass13device_kernelIN5flash19enable_sm80_to_sm89INS1_16FlashAttnBwdSm80INS1_25CollectiveMainloopBwdSm80ILi2ELi2EN4cute5tupleIJNS5_1CILi128EEES8_NS7_ILi64EEEEEENS_10bfloat16_tEfNS_4arch4Sm80ELb0ELb1ELb1ELb0ELb0ELb0ELb0ELb0ELi2ELi4ELi4ELi4ELb0EEENS1_21CollectiveEpilogueBwdISA_SB_SD_Li256ELb0ELb0ELi2EEENS1_19SingleTileSchedulerILb0ELb0ELb0ELi128EEEEEEEEEvNT_6ParamsE) ;  /* 0xffff974008007950 */ /* 0x000fea0003c3ffff */
        .type           $_ZN7cutlass13device_kernelIN5flash19enable_sm80_to_sm89INS1_16FlashAttnBwdSm80INS1_25CollectiveMainloopBwdSm80ILi2ELi2EN4cute5tupleIJNS5_1CILi128EEES8_NS7_ILi64EEEEEENS_10bfloat16_tEfNS_4arch4Sm80ELb0ELb1ELb1ELb0ELb0ELb0ELb0ELb0ELi2ELi4ELi4ELi4ELb0EEENS1_21CollectiveEpilogueBwdISA_SB_SD_Li256ELb0ELb0ELi2EEENS1_19SingleTileSchedulerILb0ELb0ELb0ELi128EEEEEEEEEvNT_6ParamsE$_ZN4cute3eso3ESOILb0ELb0EJNS_5tupleIJNS_1CILi0EEENS2_IJNS3_ILi1EEENS3_ILi256EEEiEEEEEENS3_ILi2048EEENS2_IJiNS3_ILi4096EEEEEEEEC2ERKS8_RKS9_RKSB_,@function
        .size           $_ZN7cutlass13device_kernelIN5flash19enable_sm80_to_sm89INS1_16FlashAttnBwdSm80INS1_25CollectiveMainloopBwdSm80ILi2ELi2EN4cute5tupleIJNS5_1CILi128EEES8_NS7_ILi64EEEEEENS_10bfloat16_tEfNS_4arch4Sm80ELb0ELb1ELb1ELb0ELb0ELb0ELb0ELb0ELi2ELi4ELi4ELi4ELb0EEENS1_21CollectiveEpilogueBwdISA_SB_SD_Li256ELb0ELb0ELi2EEENS1_19SingleTileSchedulerILb0ELb0ELb0ELi128EEEEEEEEEvNT_6ParamsE$_ZN4cute3eso3ESOILb0ELb0EJNS_5tupleIJNS_1CILi0EEENS2_IJNS3_ILi1EEENS3_ILi256EEEiEEEEEENS3_ILi2048EEENS2_IJiNS3_ILi4096EEEEEEEEC2ERKS8_RKS9_RKSB_,($_ZN7cutlass13device_kernelIN5flash19enable_sm80_to_sm89INS1_16FlashAttnBwdSm80INS1_25CollectiveMainloopBwdSm80ILi2ELi2EN4cute5tupleIJNS5_1CILi128EEES8_NS7_ILi64EEEEEENS_10bfloat16_tEfNS_4arch4Sm80ELb0ELb1ELb1ELb0ELb0ELb0ELb0ELb0ELi2ELi4ELi4ELi4ELb0EEENS1_21CollectiveEpilogueBwdISA_SB_SD_Li256ELb0ELb0ELi2EEENS1_19SingleTileSchedulerILb0ELb0ELb0ELi128EEEEEEEEEvNT_6ParamsE$_ZN4cute3eso3ESOILb0ELb0EJNS_5tupleIJNS_1CILi1EEENS3_ILi512EEEiEEENS3_ILi4096EEENS2_IJNS2_IJiiEEENS3_ILi8192EEEEEEEEC2ERKS6_RKS7_RKSA_ - $_ZN7cutlass13device_kernelIN5flash19enable_sm80_to_sm89INS1_16FlashAttnBwdSm80INS1_25CollectiveMainloopBwdSm80ILi2ELi2EN4cute5tupleIJNS5_1CILi128EEES8_NS7_ILi64EEEEEENS_10bfloat16_tEfNS_4arch4Sm80ELb0ELb1ELb1ELb0ELb0ELb0ELb0ELb0ELi2ELi4ELi4ELi4ELb0EEENS1_21CollectiveEpilogueBwdISA_SB_SD_Li256ELb0ELb0ELi2EEENS1_19SingleTileSchedulerILb0ELb0ELb0ELi128EEEEEEEEEvNT_6ParamsE$_ZN4cute3eso3ESOILb0ELb0EJNS_5tupleIJNS_1CILi0EEENS2_IJNS3_ILi1EEENS3_ILi256EEEiEEEEEENS3_ILi2048EEENS2_IJiNS3_ILi4096EEEEEEEEC2ERKS8_RKS9_RKSB_)
$_ZN7cutlass13device_kernelIN5flash19enable_sm80_to_sm89INS1_16FlashAttnBwdSm80INS1_25CollectiveMainloopBwdSm80ILi2ELi2EN4cute5tupleIJNS5_1CILi128EEES8_NS7_ILi64EEEEEENS_10bfloat16_tEfNS_4arch4Sm80ELb0ELb1ELb1ELb0ELb0ELb0ELb0ELb0ELi2ELi4ELi4ELi4ELb0EEENS1_21CollectiveEpilogueBwdISA_SB_SD_Li256ELb0ELb0ELi2EEENS1_19SingleTileSchedulerILb0ELb0ELb0ELi128EEEEEEEEEvNT_6ParamsE$_ZN4cute3eso3ESOILb0ELb0EJNS_5tupleIJNS_1CILi0EEENS2_IJNS3_ILi1EEENS3_ILi256EEEiEEEEEENS3_ILi2048EEENS2_IJiNS3_ILi4096EEEEEEEEC2ERKS8_RKS9_RKSB_:
[----:B------:R-:W-:Y:S02]  /*68c0*/  IADD3 R3, R58, -c[0x0][0x20], RZ ;  /* 0x800008003a037a10 */ /* 0x000fe40007ffe0ff */
[----:B------:R-:W-:-:S03]  /*68d0*/  IADD3 R2, R43, -c[0x0][0x20], RZ ;  /* 0x800008002b027a10 */ /* 0x000fc60007ffe0ff */
[----:B------:R1:W-:Y:S04]  /*68e0*/  STL [R3], R37 ;  /* 0x0000002503007387 */ /* 0x0003e80000100800 */
[----:B------:R-:W2:Y:S01]  /*68f0*/  LDL R2, [R2] ;  /* 0x0000000002027983 */ /* 0x000ea20000100800 */
[----:B------:R-:W-:-:S03]  /*6900*/  IMAD.MOV.U32 R5, RZ, RZ, 0x0 ;  /* 0x00000000ff057424 */ /* 0x000fc600078e00ff */
[----:B--2---:R1:W-:Y:S01]  /*6910*/  STL [R3+0x4], R2 ;  /* 0x0000040203007387 */ /* 0x0043e20000100800 */
[----:B------:R-:W-:Y:S05]  /*6920*/  RET.REL.NODEC R4 `(_ZN7cutlass13device_kernelIN5flash19enable_sm80_to_sm89INS1_16FlashAttnBwdSm80INS1_25CollectiveMainloopBwdSm80ILi2ELi2EN4cute5tupleIJNS5_1CILi128EEES8_NS7_ILi64EEEEEENS_10bfloat16_tEfNS_4arch4Sm80ELb0ELb1ELb1ELb0ELb0ELb0ELb0ELb0ELi2ELi4ELi4ELi4ELb0EEENS1_21CollectiveEpilogueBwdISA_SB_SD_Li256ELb0ELb0ELi2EEENS1_19SingleTileSchedulerILb0ELb0ELb0ELi128EEEEEEEEEvNT_6ParamsE) ;  /* 0xffff96d004007950 */ /* 0x000fea0003c3ffff */
        .type           $_ZN7cutlass13device_kernelIN5flash19enable_sm80_to_sm89INS1_16FlashAttnBwdSm80INS1_25CollectiveMainloopBwdSm80ILi2ELi2EN4cute5tupleIJNS5_1CILi128EEES8_NS7_ILi64EEEEEENS_10bfloat16_tEfNS_4arch4Sm80ELb0ELb1ELb1ELb0ELb0ELb0ELb0ELb0ELi2ELi4ELi4ELi4ELb0EEENS1_21CollectiveEpilogueBwdISA_SB_SD_Li256ELb0ELb0ELi2EEENS1_19SingleTileSchedulerILb0ELb0ELb0ELi128EEEEEEEEEvNT_6ParamsE$_ZN4cute3eso3ESOILb0ELb0EJNS_5tupleIJNS_1CILi1EEENS3_ILi512EEEiEEENS3_ILi4096EEENS2_IJNS2_IJiiEEENS3_ILi8192EEEEEEEEC2ERKS6_RKS7_RKSA_,@function
        .size           $_ZN7cutlass13device_kernelIN5flash19enable_sm80_to_sm89INS1_16FlashAttnBwdSm80INS1_25CollectiveMainloopBwdSm80ILi2ELi2EN4cute5tupleIJNS5_1CILi128EEES8_NS7_ILi64EEEEEENS_10bfloat16_tEfNS_4arch4Sm80ELb0ELb1ELb1ELb0ELb0ELb0ELb0ELb0ELi2ELi4ELi4ELi4ELb0EEENS1_21CollectiveEpilogueBwdISA_SB_SD_Li256ELb0ELb0ELi2EEENS1_19SingleTileSchedulerILb0ELb0ELb0ELi128EEEEEEEEEvNT_6ParamsE$_ZN4cute3eso3ESOILb0ELb0EJNS_5tupleIJNS_1CILi1EEENS3_ILi512EEEiEEENS3_ILi4096EEENS2_IJNS2_IJiiEEENS3_ILi8192EEEEEEEEC2ERKS6_RKS7_RKSA_,($_ZN7cutlass13device_kernelIN5flash19enable_sm80_to_sm89INS1_16FlashAttnBwdSm80INS1_25CollectiveMainloopBwdSm80ILi2ELi2EN4cute5tupleIJNS5_1CILi128EEES8_NS7_ILi64EEEEEENS_10bfloat16_tEfNS_4arch4Sm80ELb0ELb1ELb1ELb0ELb0ELb0ELb0ELb0ELi2ELi4ELi4ELi4ELb0EEENS1_21CollectiveEpilogueBwdISA_SB_SD_Li256ELb0ELb0ELi2EEENS1_19SingleTileSchedulerILb0ELb0ELb0ELi128EEEEEEEEEvNT_6ParamsE$_ZN4cute3eso3ESOILb0ELb0EJNS_5tupleIJNS_1CILi1EEENS3_ILi512EEEiEEENS3_ILi4096EEENS2_IJiiEEEEEC2ERKS6_RKS7_RKS8_ - $_ZN7cutlass13device_kernelIN5flash19enable_sm80_to_sm89INS1_16FlashAttnBwdSm80INS1_25CollectiveMainloopBwdSm80ILi2ELi2EN4cute5tupleIJNS5_1CILi128EEES8_NS7_ILi64EEEEEENS_10bfloat16_tEfNS_4arch4Sm80ELb0ELb1ELb1ELb0ELb0ELb0ELb0ELb0ELi2ELi4ELi4ELi4ELb0EEENS1_21CollectiveEpilogueBwdISA_SB_SD_Li256ELb0ELb0ELi2EEENS1_19SingleTileSchedulerILb0ELb0ELb0ELi128EEEEEEEEEvNT_6ParamsE$_ZN4cute3eso3ESOILb0ELb0EJNS_5tupleIJNS_1CILi1EEENS3_ILi512EEEiEEENS3_ILi4096EEENS2_IJNS2_IJiiEEENS3_ILi8192EEEEEEEEC2ERKS6_RKS7_RKSA_)
$_ZN7cutlass13device_kernelIN5flash19enable_sm80_to_sm89INS1_16FlashAttnBwdSm80INS1_25CollectiveMainloopBwdSm80ILi2ELi2EN4cute5tupleIJNS5_1CILi128EEES8_NS7_ILi64EEEEEENS_10bfloat16_tEfNS_4arch4Sm80ELb0ELb1ELb1ELb0ELb0ELb0ELb0ELb0ELi2ELi4ELi4ELi4ELb0EEENS1_21CollectiveEpilogueBwdISA_SB_SD_Li256ELb0ELb0ELi2EEENS1_19SingleTileSchedulerILb0ELb0ELb0ELi128EEEEEEEEEvNT_6ParamsE$_ZN4cute3eso3ESOILb0ELb0EJNS_5tupleIJNS_1CILi1EEENS3_ILi512EEEiEEENS3_ILi4096EEENS2_IJNS2_IJiiEEENS3_ILi8192EEEEEEEEC2ERKS6_RKS7_RKSA_:
        /* <DEDUP_REMOVED lines=9> */
[----:B------:R-:W-:Y:S05]  /*69c0*/  RET.REL.NODEC R72 `(_ZN7cutlass13device_kernelIN5flash19enable_sm80_to_sm89INS1_16FlashAttnBwdSm80INS1_25CollectiveMainloopBwdSm80ILi2ELi2EN4cute5tupleIJNS5_1CILi128EEES8_NS7_ILi64EEEEEENS_10bfloat16_tEfNS_4arch4Sm80ELb0ELb1ELb1ELb0ELb0ELb0ELb0ELb0ELi2ELi4ELi4ELi4ELb0EEENS1_21CollectiveEpilogueBwdISA_SB_SD_Li256ELb0ELb0ELi2EEENS1_19SingleTileSchedulerILb0ELb0ELb0ELi128EEEEEEEEEvNT_6ParamsE) ;  /* 0xffff963048007950 */ /* 0x000fea0003c3ffff */
        .type           $_ZN7cutlass13device_kernelIN5flash19enable_sm80_to_sm89INS1_16FlashAttnBwdSm80INS1_25CollectiveMainloopBwdSm80ILi2ELi2EN4cute5tupleIJNS5_1CILi128EEES8_NS7_ILi64EEEEEENS_10bfloat16_tEfNS_4arch4Sm80ELb0ELb1ELb1ELb0ELb0ELb0ELb0ELb0ELi2ELi4ELi4ELi4ELb0EEENS1_21CollectiveEpilogueBwdISA_SB_SD_Li256ELb0ELb0ELi2EEENS1_19SingleTileSchedulerILb0ELb0ELb0ELi128EEEEEEEEEvNT_6ParamsE$_ZN4cute3eso3ESOILb0ELb0EJNS_5tupleIJNS_1CILi1EEENS3_ILi512EEEiEEENS3_ILi4096EEENS2_IJiiEEEEEC2ERKS6_RKS7_RKS8_,@function
        .size           $_ZN7cutlass13device_kernelIN5flash19enable_sm80_to_sm89INS1_16FlashAttnBwdSm80INS1_25CollectiveMainloopBwdSm80ILi2ELi2EN4cute5tupleIJNS5_1CILi128EEES8_NS7_ILi64EEEEEENS_10bfloat16_tEfNS_4arch4Sm80ELb0ELb1ELb1ELb0ELb0ELb0ELb0ELb0ELi2ELi4ELi4ELi4ELb0EEENS1_21CollectiveEpilogueBwdISA_SB_SD_Li256ELb0ELb0ELi2EEENS1_19SingleTileSchedulerILb0ELb0ELb0ELi128EEEEEEEEEvNT_6ParamsE$_ZN4cute3eso3ESOILb0ELb0EJNS_5tupleIJNS_1CILi1EEENS3_ILi512EEEiEEENS3_ILi4096EEENS2_IJiiEEEEEC2ERKS6_RKS7_RKS8_,($_ZN7cutlass13device_kernelIN5flash19enable_sm80_to_sm89INS1_16FlashAttnBwdSm80INS1_25CollectiveMainloopBwdSm80ILi2ELi2EN4cute5tupleIJNS5_1CILi128EEES8_NS7_ILi64EEEEEENS_10bfloat16_tEfNS_4arch4Sm80ELb0ELb1ELb1ELb0ELb0ELb0ELb0ELb0ELi2ELi4ELi4ELi4ELb0EEENS1_21CollectiveEpilogueBwdISA_SB_SD_Li256ELb0ELb0ELi2EEENS1_19SingleTileSchedulerILb0ELb0ELb0ELi128EEEEEEEEEvNT_6ParamsE$_ZN4cute3eso3ESOILb0ELb0EJNS_5tupleIJNS_1CILi1EEEiEEENS3_ILi1024EEENS2_IJiiEEEEEC2ERKS5_RKS6_RKS7_ - $_ZN7cutlass13device_kernelIN5flash19enable_sm80_to_sm89INS1_16FlashAttnBwdSm80INS1_25CollectiveMainloopBwdSm80ILi2ELi2EN4cute5tupleIJNS5_1CILi128EEES8_NS7_ILi64EEEEEENS_10bfloat16_tEfNS_4arch4Sm80ELb0ELb1ELb1ELb0ELb0ELb0ELb0ELb0ELi2ELi4ELi4ELi4ELb0EEENS1_21CollectiveEpilogueBwdISA_SB_SD_Li256ELb0ELb0ELi2EEENS1_19SingleTileSchedulerILb0ELb0ELb0ELi128EEEEEEEEEvNT_6ParamsE$_ZN4cute3eso3ESOILb0ELb0EJNS_5tupleIJNS_1CILi1EEENS3_ILi512EEEiEEENS3_ILi4096EEENS2_IJiiEEEEEC2ERKS6_RKS7_RKS8_)
$_ZN7cutlass13device_kernelIN5flash19enable_sm80_to_sm89INS1_16FlashAttnBwdSm80INS1_25CollectiveMainloopBwdSm80ILi2ELi2EN4cute5tupleIJNS5_1CILi128EEES8_NS7_ILi64EEEEEENS_10bfloat16_tEfNS_4arch4Sm80ELb0ELb1ELb1ELb0ELb0ELb0ELb0ELb0ELi2ELi4ELi4ELi4ELb0EEENS1_21CollectiveEpilogueBwdISA_SB_SD_Li256ELb0ELb0ELi2EEENS1_19SingleTileSchedulerILb0ELb0ELb0ELi128EEEEEEEEEvNT_6ParamsE$_ZN4cute3eso3ESOILb0ELb0EJNS_5tupleIJNS_1CILi1EEENS3_ILi512EEEiEEENS3_ILi4096EEENS2_IJiiEEEEEC2ERKS6_RKS7_RKS8_:
        /* <DEDUP_REMOVED lines=8> */
[----:B------:R-:W-:Y:S05]  /*6a50*/  RET.REL.NODEC R4 `(_ZN7cutlass13device_kernelIN5flash19enable_sm80_to_sm89INS1_16FlashAttnBwdSm80INS1_25CollectiveMainloopBwdSm80ILi2ELi2EN4cute5tupleIJNS5_1CILi128EEES8_NS7_ILi64EEEEEENS_10bfloat16_tEfNS_4arch4Sm80ELb0ELb1ELb1ELb0ELb0ELb0ELb0ELb0ELi2ELi4ELi4ELi4ELb0EEENS1_21CollectiveEpilogueBwdISA_SB_SD_Li256ELb0ELb0ELi2EEENS1_19SingleTileSchedulerILb0ELb0ELb0ELi128EEEEEEEEEvNT_6ParamsE) ;  /* 0xffff95a004007950 */ /* 0x000fea0003c3ffff */
        .type           $_ZN7cutlass13device_kernelIN5flash19enable_sm80_to_sm89INS1_16FlashAttnBwdSm80INS1_25CollectiveMainloopBwdSm80ILi2ELi2EN4cute5tupleIJNS5_1CILi128EEES8_NS7_ILi64EEEEEENS_10bfloat16_tEfNS_4arch4Sm80ELb0ELb1ELb1ELb0ELb0ELb0ELb0ELb0ELi2ELi4ELi4ELi4ELb0EEENS1_21CollectiveEpilogueBwdISA_SB_SD_Li256ELb0ELb0ELi2EEENS1_19SingleTileSchedulerILb0ELb0ELb0ELi128EEEEEEEEEvNT_6ParamsE$_ZN4cute3eso3ESOILb0ELb0EJNS_5tupleIJNS_1CILi1EEEiEEENS3_ILi1024EEENS2_IJiiEEEEEC2ERKS5_RKS6_RKS7_,@function
        .size           $_ZN7cutlass13device_kernelIN5flash19enable_sm80_to_sm89INS1_16FlashAttnBwdSm80INS1_25CollectiveMainloopBwdSm80ILi2ELi2EN4cute5tupleIJNS5_1CILi128EEES8_NS7_ILi64EEEEEENS_10bfloat16_tEfNS_4arch4Sm80ELb0ELb1ELb1ELb0ELb0ELb0ELb0ELb0ELi2ELi4ELi4ELi4ELb0EEENS1_21CollectiveEpilogueBwdISA_SB_SD_Li256ELb0ELb0ELi2EEENS1_19SingleTileSchedulerILb0ELb0ELb0ELi128EEEEEEEEEvNT_6ParamsE$_ZN4cute3eso3ESOILb0ELb0EJNS_5tupleIJNS_1CILi1EEEiEEENS3_ILi1024EEENS2_IJiiEEEEEC2ERKS5_RKS6_RKS7_,($_ZN7cutlass13device_kernelIN5flash19enable_sm80_to_sm89INS1_16FlashAttnBwdSm80INS1_25CollectiveMainloopBwdSm80ILi2ELi2EN4cute5tupleIJNS5_1CILi128EEES8_NS7_ILi64EEEEEENS_10bfloat16_tEfNS_4arch4Sm80ELb0ELb1ELb1ELb0ELb0ELb0ELb0ELb0ELi2ELi4ELi4ELi4ELb0EEENS1_21CollectiveEpilogueBwdISA_SB_SD_Li256ELb0ELb0ELi2EEENS1_19SingleTileSchedulerILb0ELb0ELb0ELi128EEEEEEEEEvNT_6ParamsE$_ZN4cute3eso3ESOILb0ELb0EJNS_5tupleIJiNS_1CILi512EEEEEENS2_IJiiEEENS3_ILi1024EEEEEC2ERKS5_RKS6_RKS7_ - $_ZN7cutlass13device_kernelIN5flash19enable_sm80_to_sm89INS1_16FlashAttnBwdSm80INS1_25CollectiveMainloopBwdSm80ILi2ELi2EN4cute5tupleIJNS5_1CILi128EEES8_NS7_ILi64EEEEEENS_10bfloat16_tEfNS_4arch4Sm80ELb0ELb1ELb1ELb0ELb0ELb0ELb0ELb0ELi2ELi4ELi4ELi4ELb0EEENS1_21CollectiveEpilogueBwdISA_SB_SD_Li256ELb0ELb0ELi2EEENS1_19SingleTileSchedulerILb0ELb0ELb0ELi128EEEEEEEEEvNT_6ParamsE$_ZN4cute3eso3ESOILb0ELb0EJNS_5tupleIJNS_1CILi1EEEiEEENS3_ILi1024EEENS2_IJiiEEEEEC2ERKS5_RKS6_RKS7_)
$_ZN7cutlass13device_kernelIN5flash19enable_sm80_to_sm89INS1_16FlashAttnBwdSm80INS1_25CollectiveMainloopBwdSm80ILi2ELi2EN4cute5tupleIJNS5_1CILi128EEES8_NS7_ILi64EEEEEENS_10bfloat16_tEfNS_4arch4Sm80ELb0ELb1ELb1ELb0ELb0ELb0ELb0ELb0ELi2ELi4ELi4ELi4ELb0EEENS1_21CollectiveEpilogueBwdISA_SB_SD_Li256ELb0ELb0ELi2EEENS1_19SingleTileSchedulerILb0ELb0ELb0ELi128EEEEEEEEEvNT_6ParamsE$_ZN4cute3eso3ESOILb0ELb0EJNS_5tupleIJNS_1CILi1EEEiEEENS3_ILi1024EEENS2_IJiiEEEEEC2ERKS5_RKS6_RKS7_:
        /* <DEDUP_REMOVED lines=9> */
        .type           $_ZN7cutlass13device_kernelIN5flash19enable_sm80_to_sm89INS1_16FlashAttnBwdSm80INS1_25CollectiveMainloopBwdSm80ILi2ELi2EN4cute5tupleIJNS5_1CILi128EEES8_NS7_ILi64EEEEEENS_10bfloat16_tEfNS_4arch4Sm80ELb0ELb1ELb1ELb0ELb0ELb0ELb0ELb0ELi2ELi4ELi4ELi4ELb0EEENS1_21CollectiveEpilogueBwdISA_SB_SD_Li256ELb0ELb0ELi2EEENS1_19SingleTileSchedulerILb0ELb0ELb0ELi128EEEEEEEEEvNT_6ParamsE$_ZN4cute3eso3ESOILb0ELb0EJNS_5tupleIJiNS_1CILi512EEEEEENS2_IJiiEEENS3_ILi1024EEEEEC2ERKS5_RKS6_RKS7_,@function
        .size           $_ZN7cutlass13device_kernelIN5flash19enable_sm80_to_sm89INS1_16FlashAttnBwdSm80INS1_25CollectiveMainloopBwdSm80ILi2ELi2EN4cute5tupleIJNS5_1CILi128EEES8_NS7_ILi64EEEEEENS_10bfloat16_tEfNS_4arch4Sm80ELb0ELb1ELb1ELb0ELb0ELb0ELb0ELb0ELi2ELi4ELi4ELi4ELb0EEENS1_21CollectiveEpilogueBwdISA_SB_SD_Li256ELb0ELb0ELi2EEENS1_19SingleTileSchedulerILb0ELb0ELb0ELi128EEEEEEEEEvNT_6ParamsE$_ZN4cute3eso3ESOILb0ELb0EJNS_5tupleIJiNS_1CILi512EEEEEENS2_IJiiEEENS3_ILi1024EEEEEC2ERKS5_RKS6_RKS7_,($_ZN7cutlass13device_kernelIN5flash19enable_sm80_to_sm89INS1_16FlashAttnBwdSm80INS1_25CollectiveMainloopBwdSm80ILi2ELi2EN4cute5tupleIJNS5_1CILi128EEES8_NS7_ILi64EEEEEENS_10bfloat16_tEfNS_4arch4Sm80ELb0ELb1ELb1ELb0ELb0ELb0ELb0ELb0ELi2ELi4ELi4ELi4ELb0EEENS1_21CollectiveEpilogueBwdISA_SB_SD_Li256ELb0ELb0ELi2EEENS1_19SingleTileSchedulerILb0ELb0ELb0ELi128EEEEEEEEEvNT_6ParamsE$_ZN4cute3eso3ESOILb0ELb0EJNS_5tupleIJiiEEEiNS_1CILi0EEEEEC2ERKS3_RKiRKS5_ - $_ZN7cutlass13device_kernelIN5flash19enable_sm80_to_sm89INS1_16FlashAttnBwdSm80INS1_25CollectiveMainloopBwdSm80ILi2ELi2EN4cute5tupleIJNS5_1CILi128EEES8_NS7_ILi64EEEEEENS_10bfloat16_tEfNS_4arch4Sm80ELb0ELb1ELb1ELb0ELb0ELb0ELb0ELb0ELi2ELi4ELi4ELi4ELb0EEENS1_21CollectiveEpilogueBwdISA_SB_SD_Li256ELb0ELb0ELi2EEENS1_19SingleTileSchedulerILb0ELb0ELb0ELi128EEEEEEEEEvNT_6ParamsE$_ZN4cute3eso3ESOILb0ELb0EJNS_5tupleIJiNS_1CILi512EEEEEENS2_IJiiEEENS3_ILi1024EEEEEC2ERKS5_RKS6_RKS7_)
$_ZN7cutlass13device_kernelIN5flash19enable_sm80_to_sm89INS1_16FlashAttnBwdSm80INS1_25CollectiveMainloopBwdSm80ILi2ELi2EN4cute5tupleIJNS5_1CILi128EEES8_NS7_ILi64EEEEEENS_10bfloat16_tEfNS_4arch4Sm80ELb0ELb1ELb1ELb0ELb0ELb0ELb0ELb0ELi2ELi4ELi4ELi4ELb0EEENS1_21CollectiveEpilogueBwdISA_SB_SD_Li256ELb0ELb0ELi2EEENS1_19SingleTileSchedulerILb0ELb0ELb0ELi128EEEEEEEEEvNT_6ParamsE$_ZN4cute3eso3ESOILb0ELb0EJNS_5tupleIJiNS_1CILi512EEEEEENS2_IJiiEEENS3_ILi1024EEEEEC2ERKS5_RKS6_RKS7_:
        /* <DEDUP_REMOVED lines=9> */
        .type           $_ZN7cutlass13device_kernelIN5flash19enable_sm80_to_sm89INS1_16FlashAttnBwdSm80INS1_25CollectiveMainloopBwdSm80ILi2ELi2EN4cute5tupleIJNS5_1CILi128EEES8_NS7_ILi64EEEEEENS_10bfloat16_tEfNS_4arch4Sm80ELb0ELb1ELb1ELb0ELb0ELb0ELb0ELb0ELi2ELi4ELi4ELi4ELb0EEENS1_21CollectiveEpilogueBwdISA_SB_SD_Li256ELb0ELb0ELi2EEENS1_19SingleTileSchedulerILb0ELb0ELb0ELi128EEEEEEEEEvNT_6ParamsE$_ZN4cute3eso3ESOILb0ELb0EJNS_5tupleIJiiEEEiNS_1CILi0EEEEEC2ERKS3_RKiRKS5_,@function
        .size           $_ZN7cutlass13device_kernelIN5flash19enable_sm80_to_sm89INS1_16FlashAttnBwdSm80INS1_25CollectiveMainloopBwdSm80ILi2ELi2EN4cute5tupleIJNS5_1CILi128EEES8_NS7_ILi64EEEEEENS_10bfloat16_tEfNS_4arch4Sm80ELb0ELb1ELb1ELb0ELb0ELb0ELb0ELb0ELi2ELi4ELi4ELi4ELb0EEENS1_21CollectiveEpilogueBwdISA_SB_SD_Li256ELb0ELb0ELi2EEENS1_19SingleTileSchedulerILb0ELb0ELb0ELi128EEEEEEEEEvNT_6ParamsE$_ZN4cute3eso3ESOILb0ELb0EJNS_5tupleIJiiEEEiNS_1CILi0EEEEEC2ERKS3_RKiRKS5_,($_ZN7cutlass13device_kernelIN5flash19enable_sm80_to_sm89INS1_16FlashAttnBwdSm80INS1_25CollectiveMainloopBwdSm80ILi2ELi2EN4cute5tupleIJNS5_1CILi128EEES8_NS7_ILi64EEEEEENS_10bfloat16_tEfNS_4arch4Sm80ELb0ELb1ELb1ELb0ELb0ELb0ELb0ELb0ELi2ELi4ELi4ELi4ELb0EEENS1_21CollectiveEpilogueBwdISA_SB_SD_Li256ELb0ELb0ELi2EEENS1_19SingleTileSchedulerILb0ELb0ELb0ELi128EEEEEEEEEvNT_6ParamsE$_ZN4cute3eso3ESOILb0ELb0EJNS_6LayoutINS_5tupleIJNS3_IJNS3_IJNS_1CILi8EEENS4_ILi1EEEEEES6_EEENS3_IJNS3_IJS6_S6_EEENS4_ILi2EEEEEEEEENS3_IJNS3_IJNS3_IJS6_NS4_ILi0EEEEEESD_EEENS3_IJNS3_IJSD_SD_EEEiEEEEEEEENS_10ViewEngineINS_8smem_ptrIPN7cutlass10bfloat16_tEEEEEEEC2ERKSJ_RKSQ_ - $_ZN7cutlass13device_kernelIN5flash19enable_sm80_to_sm89INS1_16FlashAttnBwdSm80INS1_25CollectiveMainloopBwdSm80ILi2ELi2EN4cute5tupleIJNS5_1CILi128EEES8_NS7_ILi64EEEEEENS_10bfloat16_tEfNS_4arch4Sm80ELb0ELb1ELb1ELb0ELb0ELb0ELb0ELb0ELi2ELi4ELi4ELi4ELb0EEENS1_21CollectiveEpilogueBwdISA_SB_SD_Li256ELb0ELb0ELi2EEENS1_19SingleTileSchedulerILb0ELb0ELb0ELi128EEEEEEEEEvNT_6ParamsE$_ZN4cute3eso3ESOILb0ELb0EJNS_5tupleIJiiEEEiNS_1CILi0EEEEEC2ERKS3_RKiRKS5_)
$_ZN7cutlass13device_kernelIN5flash19enable_sm80_to_sm89INS1_16FlashAttnBwdSm80INS1_25CollectiveMainloopBwdSm80ILi2ELi2EN4cute5tupleIJNS5_1CILi128EEES8_NS7_ILi64EEEEEENS_10bfloat16_tEfNS_4arch4Sm80ELb0ELb1ELb1ELb0ELb0ELb0ELb0ELb0ELi2ELi4ELi4ELi4ELb0EEENS1_21CollectiveEpilogueBwdISA_SB_SD_Li256ELb0ELb0ELi2EEENS1_19SingleTileSchedulerILb0ELb0ELb0ELi128EEEEEEEEEvNT_6ParamsE$_ZN4cute3eso3ESOILb0ELb0EJNS_5tupleIJiiEEEiNS_1CILi0EEEEEC2ERKS3_RKiRKS5_:
[----:B------:R-:W-:Y:S02]  /*6b80*/  IADD3 R3, R3, -c[0x0][0x20], RZ ;  /* 0x8000080003037a10 */ /* 0x000fe40007ffe0ff */
[----:B------:R-:W-:-:S03]  /*6b90*/  IADD3 R2, R2, -c[0x0][0x20], RZ ;  /* 0x8000080002027a10 */ /* 0x000fc60007ffe0ff */
[----:B------:R1:W-:Y:S04]  /*6ba0*/  STL [R3], R10 ;  /* 0x0000000a03007387 */ /* 0x0003e80000100800 */
[----:B------:R1:W-:Y:S04]  /*6bb0*/  STL [R3+0x4], R8 ;  /* 0x0000040803007387 */ /* 0x0003e80000100800 */
[----:B------:R-:W2:Y:S01]  /*6bc0*/  LDL R2, [R2] ;  /* 0x0000000002027983 */ /* 0x000ea20000100800 */
[----:B------:R-:W-:-:S03]  /*6bd0*/  IMAD.MOV.U32 R7, RZ, RZ, 0x0 ;  /* 0x00000000ff077424 */ /* 0x000fc600078e00ff */
[----:B--2---:R1:W-:Y:S01]  /*6be0*/  STL [R3+0x8], R2 ;  /* 0x0000080203007387 */ /* 0x0043e20000100800 */
[----:B------:R-:W-:Y:S05]  /*6bf0*/  RET.REL.NODEC R6 `(_ZN7cutlass13device_kernelIN5flash19enable_sm80_to_sm89INS1_16FlashAttnBwdSm80INS1_25CollectiveMainloopBwdSm80ILi2ELi2EN4cute5tupleIJNS5_1CILi128EEES8_NS7_ILi64EEEEEENS_10bfloat16_tEfNS_4arch4Sm80ELb0ELb1ELb1ELb0ELb0ELb0ELb0ELb0ELi2ELi4ELi4ELi4ELb0EEENS1_21CollectiveEpilogueBwdISA_SB_SD_Li256ELb0ELb0ELi2EEENS1_19SingleTileSchedulerILb0ELb0ELb0ELi128EEEEEEEEEvNT_6ParamsE) ;  /* 0xffff940006007950 */ /* 0x000fea0003c3ffff */
        .type           $_ZN7cutlass13device_kernelIN5flash19enable_sm80_to_sm89INS1_16FlashAttnBwdSm80INS1_25CollectiveMainloopBwdSm80ILi2ELi2EN4cute5tupleIJNS5_1CILi128EEES8_NS7_ILi64EEEEEENS_10bfloat16_tEfNS_4arch4Sm80ELb0ELb1ELb1ELb0ELb0ELb0ELb0ELb0ELi2ELi4ELi4ELi4ELb0EEENS1_21CollectiveEpilogueBwdISA_SB_SD_Li256ELb0ELb0ELi2EEENS1_19SingleTileSchedulerILb0ELb0ELb0ELi128EEEEEEEEEvNT_6ParamsE$_ZN4cute3eso3ESOILb0ELb0EJNS_6LayoutINS_5tupleIJNS3_IJNS3_IJNS_1CILi8EEENS4_ILi1EEEEEES6_EEENS3_IJNS3_IJS6_S6_EEENS4_ILi2EEEEEEEEENS3_IJNS3_IJNS3_IJS6_NS4_ILi0EEEEEESD_EEENS3_IJNS3_IJSD_SD_EEEiEEEEEEEENS_10ViewEngineINS_8smem_ptrIPN7cutlass10bfloat16_tEEEEEEEC2ERKSJ_RKSQ_,@function
        .size           $_ZN7cutlass13device_kernelIN5flash19enable_sm80_to_sm89INS1_16FlashAttnBwdSm80INS1_25CollectiveMainloopBwdSm80ILi2ELi2EN4cute5tupleIJNS5_1CILi128EEES8_NS7_ILi64EEEEEENS_10bfloat16_tEfNS_4arch4Sm80ELb0ELb1ELb1ELb0ELb0ELb0ELb0ELb0ELi2ELi4ELi4ELi4ELb0EEENS1_21CollectiveEpilogueBwdISA_SB_SD_Li256ELb0ELb0ELi2EEENS1_19SingleTileSchedulerILb0ELb0ELb0ELi128EEEEEEEEEvNT_6ParamsE$_ZN4cute3eso3ESOILb0ELb0EJNS_6LayoutINS_5tupleIJNS3_IJNS3_IJNS_1CILi8EEENS4_ILi1EEEEEES6_EEENS3_IJNS3_IJS6_S6_EEENS4_ILi2EEEEEEEEENS3_IJNS3_IJNS3_IJS6_NS4_ILi0EEEEEESD_EEENS3_IJNS3_IJSD_SD_EEEiEEEEEEEENS_10ViewEngineINS_8smem_ptrIPN7cutlass10bfloat16_tEEEEEEEC2ERKSJ_RKSQ_,($_ZN7cutlass13device_kernelIN5flash19enable_sm80_to_sm89INS1_16FlashAttnBwdSm80INS1_25CollectiveMainloopBwdSm80ILi2ELi2EN4cute5tupleIJNS5_1CILi128EEES8_NS7_ILi64EEEEEENS_10bfloat16_tEfNS_4arch4Sm80ELb0ELb1ELb1ELb0ELb0ELb0ELb0ELb0ELi2ELi4ELi4ELi4ELb0EEENS1_21CollectiveEpilogueBwdISA_SB_SD_Li256ELb0ELb0ELi2EEENS1_19SingleTileSchedulerILb0ELb0ELb0ELi128EEEEEEEEEvNT_6ParamsE$_ZN4cute3eso3ESOILb0ELb0EJNS_6LayoutINS_5tupleIJNS3_IJNS_1CILi1EEENS3_IJS5_NS4_ILi2EEES6_EEEEEES6_NS3_IJS6_S6_EEEEEENS3_IJNS3_IJNS4_ILi0EEENS3_IJS5_NS4_ILi256EEEiEEEEEENS4_ILi2048EEENS3_IJiNS4_ILi4096EEEEEEEEEEENS_10ViewEngineINS_8smem_ptrIPjEEEEEEC2ERKSJ_RKSO_ - $_ZN7cutlass13device_kernelIN5flash19enable_sm80_to_sm89INS1_16FlashAttnBwdSm80INS1_25CollectiveMainloopBwdSm80ILi2ELi2EN4cute5tupleIJNS5_1CILi128EEES8_NS7_ILi64EEEEEENS_10bfloat16_tEfNS_4arch4Sm80ELb0ELb1ELb1ELb0ELb0ELb0ELb0ELb0ELi2ELi4ELi4ELi4ELb0EEENS1_21CollectiveEpilogueBwdISA_SB_SD_Li256ELb0ELb0ELi2EEENS1_19SingleTileSchedulerILb0ELb0ELb0ELi128EEEEEEEEEvNT_6ParamsE$_ZN4cute3eso3ESOILb0ELb0EJNS_6LayoutINS_5tupleIJNS3_IJNS3_IJNS_1CILi8EEENS4_ILi1EEEEEES6_EEENS3_IJNS3_IJS6_S6_EEENS4_ILi2EEEEEEEEENS3_IJNS3_IJNS3_IJS6_NS4_ILi0EEEEEESD_EEENS3_IJNS3_IJSD_SD_EEEiEEEEEEEENS_10ViewEngineINS_8smem_ptrIPN7cutlass10bfloat16_tEEEEEEEC2ERKSJ_RKSQ_)
$_ZN7cutlass13device_kernelIN5flash19enable_sm80_to_sm89INS1_16FlashAttnBwdSm80INS1_25CollectiveMainloopBwdSm80ILi2ELi2EN4cute5tupleIJNS5_1CILi128EEES8_NS7_ILi64EEEEEENS_10bfloat16_tEfNS_4arch4Sm80ELb0ELb1ELb1ELb0ELb0ELb0ELb0ELb0ELi2ELi4ELi4ELi4ELb0EEENS1_21CollectiveEpilogueBwdISA_SB_SD_Li256ELb0ELb0ELi2EEENS1_19SingleTileSchedulerILb0ELb0ELb0ELi128EEEEEEEEEvNT_6ParamsE$_ZN4cute3eso3ESOILb0ELb0EJNS_6LayoutINS_5tupleIJNS3_IJNS3_IJNS_1CILi8EEENS4_ILi1EEEEEES6_EEENS3_IJNS3_IJS6_S6_EEENS4_ILi2EEEEEEEEENS3_IJNS3_IJNS3_IJS6_NS4_ILi0EEEEEESD_EEENS3_IJNS3_IJSD_SD_EEEiEEEEEEEENS_10ViewEngineINS_8smem_ptrIPN7cutlass10bfloat16_tEEEEEEEC2ERKSJ_RKSQ_:
[----:B------:R-:W-:Y:S02]  /*6c00*/  IADD3 R3, R69, -c[0x0][0x20], RZ ;  /* 0x8000080045037a10 */ /* 0x000fe40007ffe0ff */
[----:B------:R-:W-:-:S03]  /*6c10*/  IADD3 R2, R61, -c[0x0][0x20], RZ ;  /* 0x800008003d027a10 */ /* 0x000fc60007ffe0ff */
[----:B------:R1:W-:Y:S04]  /*6c20*/  STL [R3], R6 ;  /* 0x0000000603007387 */ /* 0x0003e80000100800 */
[----:B------:R-:W2:Y:S01]  /*6c30*/  LDL.64 R10, [R2] ;  /* 0x00000000020a7983 */ /* 0x000ea20000100a00 */
[----:B------:R-:W-:-:S03]  /*6c40*/  IMAD.MOV.U32 R5, RZ, RZ, 0x0 ;  /* 0x00000000ff057424 */ /* 0x000fc600078e00ff */
[----:B--2---:R1:W-:Y:S01]  /*6c50*/  STL.64 [R3+0x8], R10 ;  /* 0x0000080a03007387 */ /* 0x0043e20000100a00 */
[----:B------:R-:W-:Y:S05]  /*6c60*/  RET.REL.NODEC R4 `(_ZN7cutlass13device_kernelIN5flash19enable_sm80_to_sm89INS1_16FlashAttnBwdSm80INS1_25CollectiveMainloopBwdSm80ILi2ELi2EN4cute5tupleIJNS5_1CILi128EEES8_NS7_ILi64EEEEEENS_10bfloat16_tEfNS_4arch4Sm80ELb0ELb1ELb1ELb0ELb0ELb0ELb0ELb0ELi2ELi4ELi4ELi4ELb0EEENS1_21CollectiveEpilogueBwdISA_SB_SD_Li256ELb0ELb0ELi2EEENS1_19SingleTileSchedulerILb0ELb0ELb0ELi128EEEEEEEEEvNT_6ParamsE) ;  /* 0xffff939004007950 */ /* 0x000fea0003c3ffff */
        .type           $_ZN7cutlass13device_kernelIN5flash19enable_sm80_to_sm89INS1_16FlashAttnBwdSm80INS1_25CollectiveMainloopBwdSm80ILi2ELi2EN4cute5tupleIJNS5_1CILi128EEES8_NS7_ILi64EEEEEENS_10bfloat16_tEfNS_4arch4Sm80ELb0ELb1ELb1ELb0ELb0ELb0ELb0ELb0ELi2ELi4ELi4ELi4ELb0EEENS1_21CollectiveEpilogueBwdISA_SB_SD_Li256ELb0ELb0ELi2EEENS1_19SingleTileSchedulerILb0ELb0ELb0ELi128EEEEEEEEEvNT_6ParamsE$_ZN4cute3eso3ESOILb0ELb0EJNS_6LayoutINS_5tupleIJNS3_IJNS_1CILi1EEENS3_IJS5_NS4_ILi2EEES6_EEEEEES6_NS3_IJS6_S6_EEEEEENS3_IJNS3_IJNS4_ILi0EEENS3_IJS5_NS4_ILi256EEEiEEEEEENS4_ILi2048EEENS3_IJiNS4_ILi4096EEEEEEEEEEENS_10ViewEngineINS_8smem_ptrIPjEEEEEEC2ERKSJ_RKSO_,@function
        .size           $_ZN7cutlass13device_kernelIN5flash19enable_sm80_to_sm89INS1_16FlashAttnBwdSm80INS1_25CollectiveMainloopBwdSm80ILi2ELi2EN4cute5tupleIJNS5_1CILi128EEES8_NS7_ILi64EEEEEENS_10bfloat16_tEfNS_4arch4Sm80ELb0ELb1ELb1ELb0ELb0ELb0ELb0ELb0ELi2ELi4ELi4ELi4ELb0EEENS1_21CollectiveEpilogueBwdISA_SB_SD_Li256ELb0ELb0ELi2EEENS1_19SingleTileSchedulerILb0ELb0ELb0ELi128EEEEEEEEEvNT_6ParamsE$_ZN4cute3eso3ESOILb0ELb0EJNS_6LayoutINS_5tupleIJNS3_IJNS_1CILi1EEENS3_IJS5_NS4_ILi2EEES6_EEEEEES6_NS3_IJS6_S6_EEEEEENS3_IJNS3_IJNS4_ILi0EEENS3_IJS5_NS4_ILi256EEEiEEEEEENS4_ILi2048EEENS3_IJiNS4_ILi4096EEEEEEEEEEENS_10ViewEngineINS_8smem_ptrIPjEEEEEEC2ERKSJ_RKSO_,($_ZN7cutlass13device_kernelIN5flash19enable_sm80_to_sm89INS1_16FlashAttnBwdSm80INS1_25CollectiveMainloopBwdSm80ILi2ELi2EN4cute5tupleIJNS5_1CILi128EEES8_NS7_ILi64EEEEEENS_10bfloat16_tEfNS_4arch4Sm80ELb0ELb1ELb1ELb0ELb0ELb0ELb0ELb0ELi2ELi4ELi4ELi4ELb0EEENS1_21CollectiveEpilogueBwdISA_SB_SD_Li256ELb0ELb0ELi2EEENS1_19SingleTileSchedulerILb0ELb0ELb0ELi128EEEEEEEEEvNT_6ParamsE$_ZN4cute3eso3ESOILb0ELb0EJNS_6LayoutINS_5tupleIJNS3_IJNS_1CILi2EEES5_EEENS4_ILi8EEES6_EEENS3_IJNS3_IJNS4_ILi1EEEiEEENS4_ILi1024EEENS3_IJiiEEEEEEEENS_10ViewEngineINS_8smem_ptrIPN7cutlass10bfloat16_tEEEEEEEC2ERKSE_RKSL_ - $_ZN7cutlass13device_kernelIN5flash19enable_sm80_to_sm89INS1_16FlashAttnBwdSm80INS1_25CollectiveMainloopBwdSm80ILi2ELi2EN4cute5tupleIJNS5_1CILi128EEES8_NS7_ILi64EEEEEENS_10bfloat16_tEfNS_4arch4Sm80ELb0ELb1ELb1ELb0ELb0ELb0ELb0ELb0ELi2ELi4ELi4ELi4ELb0EEENS1_21CollectiveEpilogueBwdISA_SB_SD_Li256ELb0ELb0ELi2EEENS1_19SingleTileSchedulerILb0ELb0ELb0ELi128EEEEEEEEEvNT_6ParamsE$_ZN4cute3eso3ESOILb0ELb0EJNS_6LayoutINS_5tupleIJNS3_IJNS_1CILi1EEENS3_IJS5_NS4_ILi2EEES6_EEEEEES6_NS3_IJS6_S6_EEEEEENS3_IJNS3_IJNS4_ILi0EEENS3_IJS5_NS4_ILi256EEEiEEEEEENS4_ILi2048EEENS3_IJiNS4_ILi4096EEEEEEEEEEENS_10ViewEngineINS_8smem_ptrIPjEEEEEEC2ERKSJ_RKSO_)
$_ZN7cutlass13device_kernelIN5flash19enable_sm80_to_sm89INS1_16FlashAttnBwdSm80INS1_25CollectiveMainloopBwdSm80ILi2ELi2EN4cute5tupleIJNS5_1CILi128EEES8_NS7_ILi64EEEEEENS_10bfloat16_tEfNS_4arch4Sm80ELb0ELb1ELb1ELb0ELb0ELb0ELb0ELb0ELi2ELi4ELi4ELi4ELb0EEENS1_21CollectiveEpilogueBwdISA_SB_SD_Li256ELb0ELb0ELi2EEENS1_19SingleTileSchedulerILb0ELb0ELb0ELi128EEEEEEEEEvNT_6ParamsE$_ZN4cute3eso3ESOILb0ELb0EJNS_6LayoutINS_5tupleIJNS3_IJNS_1CILi1EEENS3_IJS5_NS4_ILi2EEES6_EEEEEES6_NS3_IJS6_S6_EEEEEENS3_IJNS3_IJNS4_ILi0EEENS3_IJS5_NS4_ILi256EEEiEEEEEENS4_ILi2048EEENS3_IJiNS4_ILi4096EEEEEEEEEEENS_10ViewEngineINS_8smem_ptrIPjEEEEEEC2ERKSJ_RKSO_:
[----:B------:R-:W-:Y:S02]  /*6c70*/  IADD3 R5, R58, -c[0x0][0x20], RZ ;  /* 0x800008003a057a10 */ /* 0x000fe40007ffe0ff */
[----:B------:R-:W-:-:S03]  /*6c80*/  IADD3 R6, R43, -c[0x0][0x20], RZ ;  /* 0x800008002b067a10 */ /* 0x000fc60007ffe0ff */
[----:B------:R1:W-:Y:S04]  /*6c90*/  STL.64 [R5], R2 ;  /* 0x0000000205007387 */ /* 0x0003e80000100a00 */
[----:B------:R-:W2:Y:S01]  /*6ca0*/  LDL.64 R6, [R6] ;  /* 0x0000000006067983 */ /* 0x000ea20000100a00 */
[----:B------:R-:W-:Y:S02]  /*6cb0*/  IMAD.MOV.U32 R8, RZ, RZ, R4 ;  /* 0x000000ffff087224 */ /* 0x000fe400078e0004 */
[----:B------:R-:W-:Y:S01]  /*6cc0*/  IMAD.MOV.U32 R9, RZ, RZ, 0x0 ;  /* 0x00000000ff097424 */ /* 0x000fe200078e00ff */
[----:B--2---:R1:W-:Y:S03]  /*6cd0*/  STL.64 [R5+0x8], R6 ;  /* 0x0000080605007387 */ /* 0x0043e60000100a00 */
[----:B------:R-:W-:Y:S05]  /*6ce0*/  RET.REL.NODEC R8 `(_ZN7cutlass13device_kernelIN5flash19enable_sm80_to_sm89INS1_16FlashAttnBwdSm80INS1_25CollectiveMainloopBwdSm80ILi2ELi2EN4cute5tupleIJNS5_1CILi128EEES8_NS7_ILi64EEEEEENS_10bfloat16_tEfNS_4arch4Sm80ELb0ELb1ELb1ELb0ELb0ELb0ELb0ELb0ELi2ELi4ELi4ELi4ELb0EEENS1_21CollectiveEpilogueBwdISA_SB_SD_Li256ELb0ELb0ELi2EEENS1_19SingleTileSchedulerILb0ELb0ELb0ELi128EEEEEEEEEvNT_6ParamsE) ;  /* 0xffff931008007950 */ /* 0x000fea0003c3ffff */
        .type           $_ZN7cutlass13device_kernelIN5flash19enable_sm80_to_sm89INS1_16FlashAttnBwdSm80INS1_25CollectiveMainloopBwdSm80ILi2ELi2EN4cute5tupleIJNS5_1CILi128EEES8_NS7_ILi64EEEEEENS_10bfloat16_tEfNS_4arch4Sm80ELb0ELb1ELb1ELb0ELb0ELb0ELb0ELb0ELi2ELi4ELi4ELi4ELb0EEENS1_21CollectiveEpilogueBwdISA_SB_SD_Li256ELb0ELb0ELi2EEENS1_19SingleTileSchedulerILb0ELb0ELb0ELi128EEEEEEEEEvNT_6ParamsE$_ZN4cute3eso3ESOILb0ELb0EJNS_6LayoutINS_5tupleIJNS3_IJNS_1CILi2EEES5_EEENS4_ILi8EEES6_EEENS3_IJNS3_IJNS4_ILi1EEEiEEENS4_ILi1024EEENS3_IJiiEEEEEEEENS_10ViewEngineINS_8smem_ptrIPN7cutlass10bfloat16_tEEEEEEEC2ERKSE_RKSL_,@function
        .size           $_ZN7cutlass13device_kernelIN5flash19enable_sm80_to_sm89INS1_16FlashAttnBwdSm80INS1_25CollectiveMainloopBwdSm80ILi2ELi2EN4cute5tupleIJNS5_1CILi128EEES8_NS7_ILi64EEEEEENS_10bfloat16_tEfNS_4arch4Sm80ELb0ELb1ELb1ELb0ELb0ELb0ELb0ELb0ELi2ELi4ELi4ELi4ELb0EEENS1_21CollectiveEpilogueBwdISA_SB_SD_Li256ELb0ELb0ELi2EEENS1_19SingleTileSchedulerILb0ELb0ELb0ELi128EEEEEEEEEvNT_6ParamsE$_ZN4cute3eso3ESOILb0ELb0EJNS_6LayoutINS_5tupleIJNS3_IJNS_1CILi2EEES5_EEENS4_ILi8EEES6_EEENS3_IJNS3_IJNS4_ILi1EEEiEEENS4_ILi1024EEENS3_IJiiEEEEEEEENS_10ViewEngineINS_8smem_ptrIPN7cutlass10bfloat16_tEEEEEEEC2ERKSE_RKSL_,($_ZN7cutlass13device_kernelIN5flash19enable_sm80_to_sm89INS1_16FlashAttnBwdSm80INS1_25CollectiveMainloopBwdSm80ILi2ELi2EN4cute5tupleIJNS5_1CILi128EEES8_NS7_ILi64EEEEEENS_10bfloat16_tEfNS_4arch4Sm80ELb0ELb1ELb1ELb0ELb0ELb0ELb0ELb0ELi2ELi4ELi4ELi4ELb0EEENS1_21CollectiveEpilogueBwdISA_SB_SD_Li256ELb0ELb0ELi2EEENS1_19SingleTileSchedulerILb0ELb0ELb0ELi128EEEEEEEEEvNT_6ParamsE$_ZN4cute3eso3ESOILb0ELb0EJNS_6LayoutINS_5tupleIJNS3_IJNS_1CILi2EEES5_EEENS4_ILi8EEES6_EEENS3_IJNS3_IJNS4_ILi1EEEiEEENS4_ILi1024EEENS3_IJiiEEEEEEEEjEEC2ERKSE_RKj - $_ZN7cutlass13device_kernelIN5flash19enable_sm80_to_sm89INS1_16FlashAttnBwdSm80INS1_25CollectiveMainloopBwdSm80ILi2ELi2EN4cute5tupleIJNS5_1CILi128EEES8_NS7_ILi64EEEEEENS_10bfloat16_tEfNS_4arch4Sm80ELb0ELb1ELb1ELb0ELb0ELb0ELb0ELb0ELi2ELi4ELi4ELi4ELb0EEENS1_21CollectiveEpilogueBwdISA_SB_SD_Li256ELb0ELb0ELi2EEENS1_19SingleTileSchedulerILb0ELb0ELb0ELi128EEEEEEEEEvNT_6ParamsE$_ZN4cute3eso3ESOILb0ELb0EJNS_6LayoutINS_5tupleIJNS3_IJNS_1CILi2EEES5_EEENS4_ILi8EEES6_EEENS3_IJNS3_IJNS4_ILi1EEEiEEENS4_ILi1024EEENS3_IJiiEEEEEEEENS_10ViewEngineINS_8smem_ptrIPN7cutlass10bfloat16_tEEEEEEEC2ERKSE_RKSL_)
$_ZN7cutlass13device_kernelIN5flash19enable_sm80_to_sm89INS1_16FlashAttnBwdSm80INS1_25CollectiveMainloopBwdSm80ILi2ELi2EN4cute5tupleIJNS5_1CILi128EEES8_NS7_ILi64EEEEEENS_10bfloat16_tEfNS_4arch4Sm80ELb0ELb1ELb1ELb0ELb0ELb0ELb0ELb0ELi2ELi4ELi4ELi4ELb0EEENS1_21CollectiveEpilogueBwdISA_SB_SD_Li256ELb0ELb0ELi2EEENS1_19SingleTileSchedulerILb0ELb0ELb0ELi128EEEEEEEEEvNT_6ParamsE$_ZN4cute3eso3ESOILb0ELb0EJNS_6LayoutINS_5tupleIJNS3_IJNS_1CILi2EEES5_EEENS4_ILi8EEES6_EEENS3_IJNS3_IJNS4_ILi1EEEiEEENS4_ILi1024EEENS3_IJiiEEEEEEEENS_10ViewEngineINS_8smem_ptrIPN7cutlass10bfloat16_tEEEEEEEC2ERKSE_RKSL_:
[----:B------:R-:W-:Y:S02]  /*6cf0*/  IADD3 R3, R27, -c[0x0][0x20], RZ ;  /* 0x800008001b037a10 */ /* 0x000fe40007ffe0ff */
[----:B------:R-:W-:-:S03]  /*6d00*/  IADD3 R2, R26, -c[0x0][0x20], RZ ;  /* 0x800008001a027a10 */ /* 0x000fc60007ffe0ff */
[----:B------:R1:W-:Y:S04]  /*6d10*/  STL.64 [R3], R4 ;  /* 0x0000000403007387 */ /* 0x0003e80000100a00 */
[----:B------:R1:W-:Y:S04]  /*6d20*/  STL [R3+0x8], R16 ;  /* 0x0000081003007387 */ /* 0x0003e80000100800 */
[----:B------:R-:W2:Y:S01]  /*6d30*/  LDL.64 R8, [R2] ;  /* 0x0000000002087983 */ /* 0x000ea20000100a00 */
[----:B------:R-:W-:-:S03]  /*6d40*/  IMAD.MOV.U32 R7, RZ, RZ, 0x0 ;  /* 0x00000000ff077424 */ /* 0x000fc600078e00ff */
[----:B--2---:R1:W-:Y:S01]  /*6d50*/  STL.64 [R3+0x10], R8 ;  /* 0x0000100803007387 */ /* 0x0043e20000100a00 */
[----:B------:R-:W-:Y:S05]  /*6d60*/  RET.REL.NODEC R6 `(_ZN7cutlass13device_kernelIN5flash19enable_sm80_to_sm89INS1_16FlashAttnBwdSm80INS1_25CollectiveMainloopBwdSm80ILi2ELi2EN4cute5tupleIJNS5_1CILi128EEES8_NS7_ILi64EEEEEENS_10bfloat16_tEfNS_4arch4Sm80ELb0ELb1ELb1ELb0ELb0ELb0ELb0ELb0ELi2ELi4ELi4ELi4ELb0EEENS1_21CollectiveEpilogueBwdISA_SB_SD_Li256ELb0ELb0ELi2EEENS1_19SingleTileSchedulerILb0ELb0ELb0ELi128EEEEEEEEEvNT_6ParamsE) ;  /* 0xffff929006007950 */ /* 0x000fea0003c3ffff */
        .type           $_ZN7cutlass13device_kernelIN5flash19enable_sm80_to_sm89INS1_16FlashAttnBwdSm80INS1_25CollectiveMainloopBwdSm80ILi2ELi2EN4cute5tupleIJNS5_1CILi128EEES8_NS7_ILi64EEEEEENS_10bfloat16_tEfNS_4arch4Sm80ELb0ELb1ELb1ELb0ELb0ELb0ELb0ELb0ELi2ELi4ELi4ELi4ELb0EEENS1_21CollectiveEpilogueBwdISA_SB_SD_Li256ELb0ELb0ELi2EEENS1_19SingleTileSchedulerILb0ELb0ELb0ELi128EEEEEEEEEvNT_6ParamsE$_ZN4cute3eso3ESOILb0ELb0EJNS_6LayoutINS_5tupleIJNS3_IJNS_1CILi2EEES5_EEENS4_ILi8EEES6_EEENS3_IJNS3_IJNS4_ILi1EEEiEEENS4_ILi1024EEENS3_IJiiEEEEEEEEjEEC2ERKSE_RKj,@function
        .size           $_ZN7cutlass13device_kernelIN5flash19enable_sm80_to_sm89INS1_16FlashAttnBwdSm80INS1_25CollectiveMainloopBwdSm80ILi2ELi2EN4cute5tupleIJNS5_1CILi128EEES8_NS7_ILi64EEEEEENS_10bfloat16_tEfNS_4arch4Sm80ELb0ELb1ELb1ELb0ELb0ELb0ELb0ELb0ELi2ELi4ELi4ELi4ELb0EEENS1_21CollectiveEpilogueBwdISA_SB_SD_Li256ELb0ELb0ELi2EEENS1_19SingleTileSchedulerILb0ELb0ELb0ELi128EEEEEEEEEvNT_6ParamsE$_ZN4cute3eso3ESOILb0ELb0EJNS_6LayoutINS_5tupleIJNS3_IJNS_1CILi2EEES5_EEENS4_ILi8EEES6_EEENS3_IJNS3_IJNS4_ILi1EEEiEEENS4_ILi1024EEENS3_IJiiEEEEEEEEjEEC2ERKSE_RKj,($_ZN7cutlass13device_kernelIN5flash19enable_sm80_to_sm89INS1_16FlashAttnBwdSm80INS1_25CollectiveMainloopBwdSm80ILi2ELi2EN4cute5tupleIJNS5_1CILi128EEES8_NS7_ILi64EEEEEENS_10bfloat16_tEfNS_4arch4Sm80ELb0ELb1ELb1ELb0ELb0ELb0ELb0ELb0ELi2ELi4ELi4ELi4ELb0EEENS1_21CollectiveEpilogueBwdISA_SB_SD_Li256ELb0ELb0ELi2EEENS1_19SingleTileSchedulerILb0ELb0ELb0ELi128EEEEEEEEEvNT_6ParamsE$_ZN4cute3eso3ESOILb0ELb0EJNS_6LayoutINS_5tupleIJNS3_IJNS_1CILi2EEES5_EEES6_NS4_ILi8EEEEEENS3_IJNS3_IJiNS4_ILi512EEEEEENS3_IJiiEEENS4_ILi1024EEEEEEEENS_10ViewEngineINS_8smem_ptrIPN7cutlass10bfloat16_tEEEEEEEC2ERKSE_RKSL_ - $_ZN7cutlass13device_kernelIN5flash19enable_sm80_to_sm89INS1_16FlashAttnBwdSm80INS1_25CollectiveMainloopBwdSm80ILi2ELi2EN4cute5tupleIJNS5_1CILi128EEES8_NS7_ILi64EEEEEENS_10bfloat16_tEfNS_4arch4Sm80ELb0ELb1ELb1ELb0ELb0ELb0ELb0ELb0ELi2ELi4ELi4ELi4ELb0EEENS1_21CollectiveEpilogueBwdISA_SB_SD_Li256ELb0ELb0ELi2EEENS1_19SingleTileSchedulerILb0ELb0ELb0ELi128EEEEEEEEEvNT_6ParamsE$_ZN4cute3eso3ESOILb0ELb0EJNS_6LayoutINS_5tupleIJNS3_IJNS_1CILi2EEES5_EEENS4_ILi8EEES6_EEENS3_IJNS3_IJNS4_ILi1EEEiEEENS4_ILi1024EEENS3_IJiiEEEEEEEEjEEC2ERKSE_RKj)
$_ZN7cutlass13device_kernelIN5flash19enable_sm80_to_sm89INS1_16FlashAttnBwdSm80INS1_25CollectiveMainloopBwdSm80ILi2ELi2EN4cute5tupleIJNS5_1CILi128EEES8_NS7_ILi64EEEEEENS_10bfloat16_tEfNS_4arch4Sm80ELb0ELb1ELb1ELb0ELb0ELb0ELb0ELb0ELi2ELi4ELi4ELi4ELb0EEENS1_21CollectiveEpilogueBwdISA_SB_SD_Li256ELb0ELb0ELi2EEENS1_19SingleTileSchedulerILb0ELb0ELb0ELi128EEEEEEEEEvNT_6ParamsE$_ZN4cute3eso3ESOILb0ELb0EJNS_6LayoutINS_5tupleIJNS3_IJNS_1CILi2EEES5_EEENS4_ILi8EEES6_EEENS3_IJNS3_IJNS4_ILi1EEEiEEENS4_ILi1024EEENS3_IJiiEEEEEEEEjEEC2ERKSE_RKj:
        /* <DEDUP_REMOVED lines=9> */
[----:B------:R-:W-:Y:S05]  /*6e00*/  RET.REL.NODEC R10 `(_ZN7cutlass13device_kernelIN5flash19enable_sm80_to_sm89INS1_16FlashAttnBwdSm80INS1_25CollectiveMainloopBwdSm80ILi2ELi2EN4cute5tupleIJNS5_1CILi128EEES8_NS7_ILi64EEEEEENS_10bfloat16_tEfNS_4arch4Sm80ELb0ELb1ELb1ELb0ELb0ELb0ELb0ELb0ELi2ELi4ELi4ELi4ELb0EEENS1_21CollectiveEpilogueBwdISA_SB_SD_Li256ELb0ELb0ELi2EEENS1_19SingleTileSchedulerILb0ELb0ELb0ELi128EEEEEEEEEvNT_6ParamsE) ;  /* 0xffff91f00a007950 */ /* 0x000fea0003c3ffff */
        .type           $_ZN7cutlass13device_kernelIN5flash19enable_sm80_to_sm89INS1_16FlashAttnBwdSm80INS1_25CollectiveMainloopBwdSm80ILi2ELi2EN4cute5tupleIJNS5_1CILi128EEES8_NS7_ILi64EEEEEENS_10bfloat16_tEfNS_4arch4Sm80ELb0ELb1ELb1ELb0ELb0ELb0ELb0ELb0ELi2ELi4ELi4ELi4ELb0EEENS1_21CollectiveEpilogueBwdISA_SB_SD_Li256ELb0ELb0ELi2EEENS1_19SingleTileSchedulerILb0ELb0ELb0ELi128EEEEEEEEEvNT_6ParamsE$_ZN4cute3eso3ESOILb0ELb0EJNS_6LayoutINS_5tupleIJNS3_IJNS_1CILi2EEES5_EEES6_NS4_ILi8EEEEEENS3_IJNS3_IJiNS4_ILi512EEEEEENS3_IJiiEEENS4_ILi1024EEEEEEEENS_10ViewEngineINS_8smem_ptrIPN7cutlass10bfloat16_tEEEEEEEC2ERKSE_RKSL_,@function
        .size           $_ZN7cutlass13device_kernelIN5flash19enable_sm80_to_sm89INS1_16FlashAttnBwdSm80INS1_25CollectiveMainloopBwdSm80ILi2ELi2EN4cute5tupleIJNS5_1CILi128EEES8_NS7_ILi64EEEEEENS_10bfloat16_tEfNS_4arch4Sm80ELb0ELb1ELb1ELb0ELb0ELb0ELb0ELb0ELi2ELi4ELi4ELi4ELb0EEENS1_21CollectiveEpilogueBwdISA_SB_SD_Li256ELb0ELb0ELi2EEENS1_19SingleTileSchedulerILb0ELb0ELb0ELi128EEEEEEEEEvNT_6ParamsE$_ZN4cute3eso3ESOILb0ELb0EJNS_6LayoutINS_5tupleIJNS3_IJNS_1CILi2EEES5_EEES6_NS4_ILi8EEEEEENS3_IJNS3_IJiNS4_ILi512EEEEEENS3_IJiiEEENS4_ILi1024EEEEEEEENS_10ViewEngineINS_8smem_ptrIPN7cutlass10bfloat16_tEEEEEEEC2ERKSE_RKSL_,($_ZN7cutlass13device_kernelIN5flash19enable_sm80_to_sm89INS1_16FlashAttnBwdSm80INS1_25CollectiveMainloopBwdSm80ILi2ELi2EN4cute5tupleIJNS5_1CILi128EEES8_NS7_ILi64EEEEEENS_10bfloat16_tEfNS_4arch4Sm80ELb0ELb1ELb1ELb0ELb0ELb0ELb0ELb0ELi2ELi4ELi4ELi4ELb0EEENS1_21CollectiveEpilogueBwdISA_SB_SD_Li256ELb0ELb0ELi2EEENS1_19SingleTileSchedulerILb0ELb0ELb0ELi128EEEEEEEEEvNT_6ParamsE$_ZN4cute3eso3ESOILb0ELb0EJNS_6LayoutINS_5tupleIJNS3_IJNS_1CILi2EEES5_EEES6_NS4_ILi8EEEEEENS3_IJNS3_IJiNS4_ILi512EEEEEENS3_IJiiEEENS4_ILi1024EEEEEEEEjEEC2ERKSE_RKj - $_ZN7cutlass13device_kernelIN5flash19enable_sm80_to_sm89INS1_16FlashAttnBwdSm80INS1_25CollectiveMainloopBwdSm80ILi2ELi2EN4cute5tupleIJNS5_1CILi128EEES8_NS7_ILi64EEEEEENS_10bfloat16_tEfNS_4arch4Sm80ELb0ELb1ELb1ELb0ELb0ELb0ELb0ELb0ELi2ELi4ELi4ELi4ELb0EEENS1_21CollectiveEpilogueBwdISA_SB_SD_Li256ELb0ELb0ELi2EEENS1_19SingleTileSchedulerILb0ELb0ELb0ELi128EEEEEEEEEvNT_6ParamsE$_ZN4cute3eso3ESOILb0ELb0EJNS_6LayoutINS_5tupleIJNS3_IJNS_1CILi2EEES5_EEES6_NS4_ILi8EEEEEENS3_IJNS3_IJiNS4_ILi512EEEEEENS3_IJiiEEENS4_ILi1024EEEEEEEENS_10ViewEngineINS_8smem_ptrIPN7cutlass10bfloat16_tEEEEEEEC2ERKSE_RKSL_)
$_ZN7cutlass13device_kernelIN5flash19enable_sm80_to_sm89INS1_16FlashAttnBwdSm80INS1_25CollectiveMainloopBwdSm80ILi2ELi2EN4cute5tupleIJNS5_1CILi128EEES8_NS7_ILi64EEEEEENS_10bfloat16_tEfNS_4arch4Sm80ELb0ELb1ELb1ELb0ELb0ELb0ELb0ELb0ELi2ELi4ELi4ELi4ELb0EEENS1_21CollectiveEpilogueBwdISA_SB_SD_Li256ELb0ELb0ELi2EEENS1_19SingleTileSchedulerILb0ELb0ELb0ELi128EEEEEEEEEvNT_6ParamsE$_ZN4cute3eso3ESOILb0ELb0EJNS_6LayoutINS_5tupleIJNS3_IJNS_1CILi2EEES5_EEES6_NS4_ILi8EEEEEENS3_IJNS3_IJiNS4_ILi512EEEEEENS3_IJiiEEENS4_ILi1024EEEEEEEENS_10ViewEngineINS_8smem_ptrIPN7cutlass10bfloat16_tEEEEEEEC2ERKSE_RKSL_:
        /* <DEDUP_REMOVED lines=8> */
        .type           $_ZN7cutlass13device_kernelIN5flash19enable_sm80_to_sm89INS1_16FlashAttnBwdSm80INS1_25CollectiveMainloopBwdSm80ILi2ELi2EN4cute5tupleIJNS5_1CILi128EEES8_NS7_ILi64EEEEEENS_10bfloat16_tEfNS_4arch4Sm80ELb0ELb1ELb1ELb0ELb0ELb0ELb0ELb0ELi2ELi4ELi4ELi4ELb0EEENS1_21CollectiveEpilogueBwdISA_SB_SD_Li256ELb0ELb0ELi2EEENS1_19SingleTileSchedulerILb0ELb0ELb0ELi128EEEEEEEEEvNT_6ParamsE$_ZN4cute3eso3ESOILb0ELb0EJNS_6LayoutINS_5tupleIJNS3_IJNS_1CILi2EEES5_EEES6_NS4_ILi8EEEEEENS3_IJNS3_IJiNS4_ILi512EEEEEENS3_IJiiEEENS4_ILi1024EEEEEEEEjEEC2ERKSE_RKj,@function
        .size           $_ZN7cutlass13device_kernelIN5flash19enable_sm80_to_sm89INS1_16FlashAttnBwdSm80INS1_25CollectiveMainloopBwdSm80ILi2ELi2EN4cute5tupleIJNS5_1CILi128EEES8_NS7_ILi64EEEEEENS_10bfloat16_tEfNS_4arch4Sm80ELb0ELb1ELb1ELb0ELb0ELb0ELb0ELb0ELi2ELi4ELi4ELi4ELb0EEENS1_21CollectiveEpilogueBwdISA_SB_SD_Li256ELb0ELb0ELi2EEENS1_19SingleTileSchedulerILb0ELb0ELb0ELi128EEEEEEEEEvNT_6ParamsE$_ZN4cute3eso3ESOILb0ELb0EJNS_6LayoutINS_5tupleIJNS3_IJNS_1CILi2EEES5_EEES6_NS4_ILi8EEEEEENS3_IJNS3_IJiNS4_ILi512EEEEEENS3_IJiiEEENS4_ILi1024EEEEEEEEjEEC2ERKSE_RKj,($_ZN7cutlass13device_kernelIN5flash19enable_sm80_to_sm89INS1_16FlashAttnBwdSm80INS1_25CollectiveMainloopBwdSm80ILi2ELi2EN4cute5tupleIJNS5_1CILi128EEES8_NS7_ILi64EEEEEENS_10bfloat16_tEfNS_4arch4Sm80ELb0ELb1ELb1ELb0ELb0ELb0ELb0ELb0ELi2ELi4ELi4ELi4ELb0EEENS1_21CollectiveEpilogueBwdISA_SB_SD_Li256ELb0ELb0ELi2EEENS1_19SingleTileSchedulerILb0ELb0ELb0ELi128EEEEEEEEEvNT_6ParamsE$_ZN4cute3eso3ESOILb0ELb0EJNS_6LayoutINS_5tupleIJNS3_IJNS_1CILi2EEES5_S5_EEES5_NS3_IJNS3_IJS5_S5_EEES5_EEEEEENS3_IJNS3_IJNS4_ILi1EEENS4_ILi512EEEiEEENS4_ILi4096EEENS3_IJNS3_IJiiEEENS4_ILi8192EEEEEEEEEEENS_10ViewEngineINS_8smem_ptrIPN7cutlass10bfloat16_tEEEEEEEC2ERKSI_RKSP_ - $_ZN7cutlass13device_kernelIN5flash19enable_sm80_to_sm89INS1_16FlashAttnBwdSm80INS1_25CollectiveMainloopBwdSm80ILi2ELi2EN4cute5tupleIJNS5_1CILi128EEES8_NS7_ILi64EEEEEENS_10bfloat16_tEfNS_4arch4Sm80ELb0ELb1ELb1ELb0ELb0ELb0ELb0ELb0ELi2ELi4ELi4ELi4ELb0EEENS1_21CollectiveEpilogueBwdISA_SB_SD_Li256ELb0ELb0ELi2EEENS1_19SingleTileSchedulerILb0ELb0ELb0ELi128EEEEEEEEEvNT_6ParamsE$_ZN4cute3eso3ESOILb0ELb0EJNS_6LayoutINS_5tupleIJNS3_IJNS_1CILi2EEES5_EEES6_NS4_ILi8EEEEEENS3_IJNS3_IJiNS4_ILi512EEEEEENS3_IJiiEEENS4_ILi1024EEEEEEEEjEEC2ERKSE_RKj)
$_ZN7cutlass13device_kernelIN5flash19enable_sm80_to_sm89INS1_16FlashAttnBwdSm80INS1_25CollectiveMainloopBwdSm80ILi2ELi2EN4cute5tupleIJNS5_1CILi128EEES8_NS7_ILi64EEEEEENS_10bfloat16_tEfNS_4arch4Sm80ELb0ELb1ELb1ELb0ELb0ELb0ELb0ELb0ELi2ELi4ELi4ELi4ELb0EEENS1_21CollectiveEpilogueBwdISA_SB_SD_Li256ELb0ELb0ELi2EEENS1_19SingleTileSchedulerILb0ELb0ELb0ELi128EEEEEEEEEvNT_6ParamsE$_ZN4cute3eso3ESOILb0ELb0EJNS_6LayoutINS_5tupleIJNS3_IJNS_1CILi2EEES5_EEES6_NS4_ILi8EEEEEENS3_IJNS3_IJiNS4_ILi512EEEEEENS3_IJiiEEENS4_ILi1024EEEEEEEEjEEC2ERKSE_RKj:
        /* <DEDUP_REMOVED lines=10> */
        .type           $_ZN7cutlass13device_kernelIN5flash19enable_sm80_to_sm89INS1_16FlashAttnBwdSm80INS1_25CollectiveMainloopBwdSm80ILi2ELi2EN4cute5tupleIJNS5_1CILi128EEES8_NS7_ILi64EEEEEENS_10bfloat16_tEfNS_4arch4Sm80ELb0ELb1ELb1ELb0ELb0ELb0ELb0ELb0ELi2ELi4ELi4ELi4ELb0EEENS1_21CollectiveEpilogueBwdISA_SB_SD_Li256ELb0ELb0ELi2EEENS1_19SingleTileSchedulerILb0ELb0ELb0ELi128EEEEEEEEEvNT_6ParamsE$_ZN4cute3eso3ESOILb0ELb0EJNS_6LayoutINS_5tupleIJNS3_IJNS_1CILi2EEES5_S5_EEES5_NS3_IJNS3_IJS5_S5_EEES5_EEEEEENS3_IJNS3_IJNS4_ILi1EEENS4_ILi512EEEiEEENS4_ILi4096EEENS3_IJNS3_IJiiEEENS4_ILi8192EEEEEEEEEEENS_10ViewEngineINS_8smem_ptrIPN7cutlass10bfloat16_tEEEEEEEC2ERKSI_RKSP_,@function
        .size           $_ZN7cutlass13device_kernelIN5flash19enable_sm80_to_sm89INS1_16FlashAttnBwdSm80INS1_25CollectiveMainloopBwdSm80ILi2ELi2EN4cute5tupleIJNS5_1CILi128EEES8_NS7_ILi64EEEEEENS_10bfloat16_tEfNS_4arch4Sm80ELb0ELb1ELb1ELb0ELb0ELb0ELb0ELb0ELi2ELi4ELi4ELi4ELb0EEENS1_21CollectiveEpilogueBwdISA_SB_SD_Li256ELb0ELb0ELi2EEENS1_19SingleTileSchedulerILb0ELb0ELb0ELi128EEEEEEEEEvNT_6ParamsE$_ZN4cute3eso3ESOILb0ELb0EJNS_6LayoutINS_5tupleIJNS3_IJNS_1CILi2EEES5_S5_EEES5_NS3_IJNS3_IJS5_S5_EEES5_EEEEEENS3_IJNS3_IJNS4_ILi1EEENS4_ILi512EEEiEEENS4_ILi4096EEENS3_IJNS3_IJiiEEENS4_ILi8192EEEEEEEEEEENS_10ViewEngineINS_8smem_ptrIPN7cutlass10bfloat16_tEEEEEEEC2ERKSI_RKSP_,($_ZN7cutlass13device_kernelIN5flash19enable_sm80_to_sm89INS1_16FlashAttnBwdSm80INS1_25CollectiveMainloopBwdSm80ILi2ELi2EN4cute5tupleIJNS5_1CILi128EEES8_NS7_ILi64EEEEEENS_10bfloat16_tEfNS_4arch4Sm80ELb0ELb1ELb1ELb0ELb0ELb0ELb0ELb0ELi2ELi4ELi4ELi4ELb0EEENS1_21CollectiveEpilogueBwdISA_SB_SD_Li256ELb0ELb0ELi2EEENS1_19SingleTileSchedulerILb0ELb0ELb0ELi128EEEEEEEEEvNT_6ParamsE$_ZN4cute3eso3ESOILb0ELb0EJNS_6LayoutINS_5tupleIJNS3_IJNS_1CILi2EEES5_S5_EEES5_NS3_IJNS3_IJS5_S5_EEES5_EEEEEENS3_IJNS3_IJNS4_ILi1EEENS4_ILi512EEEiEEENS4_ILi4096EEENS3_IJNS3_IJiiEEENS4_ILi8192EEEEEEEEEEEjEEC2ERKSI_RKj - $_ZN7cutlass13device_kernelIN5flash19enable_sm80_to_sm89INS1_16FlashAttnBwdSm80INS1_25CollectiveMainloopBwdSm80ILi2ELi2EN4cute5tupleIJNS5_1CILi128EEES8_NS7_ILi64EEEEEENS_10bfloat16_tEfNS_4arch4Sm80ELb0ELb1ELb1ELb0ELb0ELb0ELb0ELb0ELi2ELi4ELi4ELi4ELb0EEENS1_21CollectiveEpilogueBwdISA_SB_SD_Li256ELb0ELb0ELi2EEENS1_19SingleTileSchedulerILb0ELb0ELb0ELi128EEEEEEEEEvNT_6ParamsE$_ZN4cute3eso3ESOILb0ELb0EJNS_6LayoutINS_5tupleIJNS3_IJNS_1CILi2EEES5_S5_EEES5_NS3_IJNS3_IJS5_S5_EEES5_EEEEEENS3_IJNS3_IJNS4_ILi1EEENS4_ILi512EEEiEEENS4_ILi4096EEENS3_IJNS3_IJiiEEENS4_ILi8192EEEEEEEEEEENS_10ViewEngineINS_8smem_ptrIPN7cutlass10bfloat16_tEEEEEEEC2ERKSI_RKSP_)
$_ZN7cutlass13device_kernelIN5flash19enable_sm80_to_sm89INS1_16FlashAttnBwdSm80INS1_25CollectiveMainloopBwdSm80ILi2ELi2EN4cute5tupleIJNS5_1CILi128EEES8_NS7_ILi64EEEEEENS_10bfloat16_tEfNS_4arch4Sm80ELb0ELb1ELb1ELb0ELb0ELb0ELb0ELb0ELi2ELi4ELi4ELi4ELb0EEENS1_21CollectiveEpilogueBwdISA_SB_SD_Li256ELb0ELb0ELi2EEENS1_19SingleTileSchedulerILb0ELb0ELb0ELi128EEEEEEEEEvNT_6ParamsE$_ZN4cute3eso3ESOILb0ELb0EJNS_6LayoutINS_5tupleIJNS3_IJNS_1CILi2EEES5_S5_EEES5_NS3_IJNS3_IJS5_S5_EEES5_EEEEEENS3_IJNS3_IJNS4_ILi1EEENS4_ILi512EEEiEEENS4_ILi4096EEENS3_IJNS3_IJiiEEENS4_ILi8192EEEEEEEEEEENS_10ViewEngineINS_8smem_ptrIPN7cutlass10bfloat16_tEEEEEEEC2ERKSI_RKSP_:
        /* <DEDUP_REMOVED lines=8> */
        .type           $_ZN7cutlass13device_kernelIN5flash19enable_sm80_to_sm89INS1_16FlashAttnBwdSm80INS1_25CollectiveMainloopBwdSm80ILi2ELi2EN4cute5tupleIJNS5_1CILi128EEES8_NS7_ILi64EEEEEENS_10bfloat16_tEfNS_4arch4Sm80ELb0ELb1ELb1ELb0ELb0ELb0ELb0ELb0ELi2ELi4ELi4ELi4ELb0EEENS1_21CollectiveEpilogueBwdISA_SB_SD_Li256ELb0ELb0ELi2EEENS1_19SingleTileSchedulerILb0ELb0ELb0ELi128EEEEEEEEEvNT_6ParamsE$_ZN4cute3eso3ESOILb0ELb0EJNS_6LayoutINS_5tupleIJNS3_IJNS_1CILi2EEES5_S5_EEES5_NS3_IJNS3_IJS5_S5_EEES5_EEEEEENS3_IJNS3_IJNS4_ILi1EEENS4_ILi512EEEiEEENS4_ILi4096EEENS3_IJNS3_IJiiEEENS4_ILi8192EEEEEEEEEEEjEEC2ERKSI_RKj,@function
        .size           $_ZN7cutlass13device_kernelIN5flash19enable_sm80_to_sm89INS1_16FlashAttnBwdSm80INS1_25CollectiveMainloopBwdSm80ILi2ELi2EN4cute5tupleIJNS5_1CILi128EEES8_NS7_ILi64EEEEEENS_10bfloat16_tEfNS_4arch4Sm80ELb0ELb1ELb1ELb0ELb0ELb0ELb0ELb0ELi2ELi4ELi4ELi4ELb0EEENS1_21CollectiveEpilogueBwdISA_SB_SD_Li256ELb0ELb0ELi2EEENS1_19SingleTileSchedulerILb0ELb0ELb0ELi128EEEEEEEEEvNT_6ParamsE$_ZN4cute3eso3ESOILb0ELb0EJNS_6LayoutINS_5tupleIJNS3_IJNS_1CILi2EEES5_S5_EEES5_NS3_IJNS3_IJS5_S5_EEES5_EEEEEENS3_IJNS3_IJNS4_ILi1EEENS4_ILi512EEEiEEENS4_ILi4096EEENS3_IJNS3_IJiiEEENS4_ILi8192EEEEEEEEEEEjEEC2ERKSI_RKj,($_ZN7cutlass13device_kernelIN5flash19enable_sm80_to_sm89INS1_16FlashAttnBwdSm80INS1_25CollectiveMainloopBwdSm80ILi2ELi2EN4cute5tupleIJNS5_1CILi128EEES8_NS7_ILi64EEEEEENS_10bfloat16_tEfNS_4arch4Sm80ELb0ELb1ELb1ELb0ELb0ELb0ELb0ELb0ELi2ELi4ELi4ELi4ELb0EEENS1_21CollectiveEpilogueBwdISA_SB_SD_Li256ELb0ELb0ELi2EEENS1_19SingleTileSchedulerILb0ELb0ELb0ELi128EEEEEEEEEvNT_6ParamsE$_ZN4cute3eso3ESOILb0ELb0EJNS_6LayoutINS_5tupleIJNS3_IJNS_1CILi2EEES5_S5_EEES5_NS3_IJS5_S5_EEEEEENS3_IJNS3_IJNS4_ILi1EEENS4_ILi512EEEiEEENS4_ILi4096EEENS3_IJiiEEEEEEEENS_10ViewEngineINS_8smem_ptrIPN7cutlass10bfloat16_tEEEEEEEC2ERKSF_RKSM_ - $_ZN7cutlass13device_kernelIN5flash19enable_sm80_to_sm89INS1_16FlashAttnBwdSm80INS1_25CollectiveMainloopBwdSm80ILi2ELi2EN4cute5tupleIJNS5_1CILi128EEES8_NS7_ILi64EEEEEENS_10bfloat16_tEfNS_4arch4Sm80ELb0ELb1ELb1ELb0ELb0ELb0ELb0ELb0ELi2ELi4ELi4ELi4ELb0EEENS1_21CollectiveEpilogueBwdISA_SB_SD_Li256ELb0ELb0ELi2EEENS1_19SingleTileSchedulerILb0ELb0ELb0ELi128EEEEEEEEEvNT_6ParamsE$_ZN4cute3eso3ESOILb0ELb0EJNS_6LayoutINS_5tupleIJNS3_IJNS_1CILi2EEES5_S5_EEES5_NS3_IJNS3_IJS5_S5_EEES5_EEEEEENS3_IJNS3_IJNS4_ILi1EEENS4_ILi512EEEiEEENS4_ILi4096EEENS3_IJNS3_IJiiEEENS4_ILi8192EEEEEEEEEEEjEEC2ERKSI_RKj)
$_ZN7cutlass13device_kernelIN5flash19enable_sm80_to_sm89INS1_16FlashAttnBwdSm80INS1_25CollectiveMainloopBwdSm80ILi2ELi2EN4cute5tupleIJNS5_1CILi128EEES8_NS7_ILi64EEEEEENS_10bfloat16_tEfNS_4arch4Sm80ELb0ELb1ELb1ELb0ELb0ELb0ELb0ELb0ELi2ELi4ELi4ELi4ELb0EEENS1_21CollectiveEpilogueBwdISA_SB_SD_Li256ELb0ELb0ELi2EEENS1_19SingleTileSchedulerILb0ELb0ELb0ELi128EEEEEEEEEvNT_6ParamsE$_ZN4cute3eso3ESOILb0ELb0EJNS_6LayoutINS_5tupleIJNS3_IJNS_1CILi2EEES5_S5_EEES5_NS3_IJNS3_IJS5_S5_EEES5_EEEEEENS3_IJNS3_IJNS4_ILi1EEENS4_ILi512EEEiEEENS4_ILi4096EEENS3_IJNS3_IJiiEEENS4_ILi8192EEEEEEEEEEEjEEC2ERKSI_RKj:
        /* <DEDUP_REMOVED lines=10> */
        .type           $_ZN7cutlass13device_kernelIN5flash19enable_sm80_to_sm89INS1_16FlashAttnBwdSm80INS1_25CollectiveMainloopBwdSm80ILi2ELi2EN4cute5tupleIJNS5_1CILi128EEES8_NS7_ILi64EEEEEENS_10bfloat16_tEfNS_4arch4Sm80ELb0ELb1ELb1ELb0ELb0ELb0ELb0ELb0ELi2ELi4ELi4ELi4ELb0EEENS1_21CollectiveEpilogueBwdISA_SB_SD_Li256ELb0ELb0ELi2EEENS1_19SingleTileSchedulerILb0ELb0ELb0ELi128EEEEEEEEEvNT_6ParamsE$_ZN4cute3eso3ESOILb0ELb0EJNS_6LayoutINS_5tupleIJNS3_IJNS_1CILi2EEES5_S5_EEES5_NS3_IJS5_S5_EEEEEENS3_IJNS3_IJNS4_ILi1EEENS4_ILi512EEEiEEENS4_ILi4096EEENS3_IJiiEEEEEEEENS_10ViewEngineINS_8smem_ptrIPN7cutlass10bfloat16_tEEEEEEEC2ERKSF_RKSM_,@function
        .size           $_ZN7cutlass13device_kernelIN5flash19enable_sm80_to_sm89INS1_16FlashAttnBwdSm80INS1_25CollectiveMainloopBwdSm80ILi2ELi2EN4cute5tupleIJNS5_1CILi128EEES8_NS7_ILi64EEEEEENS_10bfloat16_tEfNS_4arch4Sm80ELb0ELb1ELb1ELb0ELb0ELb0ELb0ELb0ELi2ELi4ELi4ELi4ELb0EEENS1_21CollectiveEpilogueBwdISA_SB_SD_Li256ELb0ELb0ELi2EEENS1_19SingleTileSchedulerILb0ELb0ELb0ELi128EEEEEEEEEvNT_6ParamsE$_ZN4cute3eso3ESOILb0ELb0EJNS_6LayoutINS_5tupleIJNS3_IJNS_1CILi2EEES5_S5_EEES5_NS3_IJS5_S5_EEEEEENS3_IJNS3_IJNS4_ILi1EEENS4_ILi512EEEiEEENS4_ILi4096EEENS3_IJiiEEEEEEEENS_10ViewEngineINS_8smem_ptrIPN7cutlass10bfloat16_tEEEEEEEC2ERKSF_RKSM_,($_ZN7cutlass13device_kernelIN5flash19enable_sm80_to_sm89INS1_16FlashAttnBwdSm80INS1_25CollectiveMainloopBwdSm80ILi2ELi2EN4cute5tupleIJNS5_1CILi128EEES8_NS7_ILi64EEEEEENS_10bfloat16_tEfNS_4arch4Sm80ELb0ELb1ELb1ELb0ELb0ELb0ELb0ELb0ELi2ELi4ELi4ELi4ELb0EEENS1_21CollectiveEpilogueBwdISA_SB_SD_Li256ELb0ELb0ELi2EEENS1_19SingleTileSchedulerILb0ELb0ELb0ELi128EEEEEEEEEvNT_6ParamsE$_ZN4cute3eso3ESOILb0ELb0EJNS_6LayoutINS_5tupleIJNS3_IJNS_1CILi2EEES5_S5_EEES5_NS3_IJS5_S5_EEEEEENS3_IJNS3_IJNS4_ILi1EEENS4_ILi512EEEiEEENS4_ILi4096EEENS3_IJiiEEEEEEEEjEEC2ERKSF_RKj - $_ZN7cutlass13device_kernelIN5flash19enable_sm80_to_sm89INS1_16FlashAttnBwdSm80INS1_25CollectiveMainloopBwdSm80ILi2ELi2EN4cute5tupleIJNS5_1CILi128EEES8_NS7_ILi64EEEEEENS_10bfloat16_tEfNS_4arch4Sm80ELb0ELb1ELb1ELb0ELb0ELb0ELb0ELb0ELi2ELi4ELi4ELi4ELb0EEENS1_21CollectiveEpilogueBwdISA_SB_SD_Li256ELb0ELb0ELi2EEENS1_19SingleTileSchedulerILb0ELb0ELb0ELi128EEEEEEEEEvNT_6ParamsE$_ZN4cute3eso3ESOILb0ELb0EJNS_6LayoutINS_5tupleIJNS3_IJNS_1CILi2EEES5_S5_EEES5_NS3_IJS5_S5_EEEEEENS3_IJNS3_IJNS4_ILi1EEENS4_ILi512EEEiEEENS4_ILi4096EEENS3_IJiiEEEEEEEENS_10ViewEngineINS_8smem_ptrIPN7cutlass10bfloat16_tEEEEEEEC2ERKSF_RKSM_)
$_ZN7cutlass13device_kernelIN5flash19enable_sm80_to_sm89INS1_16FlashAttnBwdSm80INS1_25CollectiveMainloopBwdSm80ILi2ELi2EN4cute5tupleIJNS5_1CILi128EEES8_NS7_ILi64EEEEEENS_10bfloat16_tEfNS_4arch4Sm80ELb0ELb1ELb1ELb0ELb0ELb0ELb0ELb0ELi2ELi4ELi4ELi4ELb0EEENS1_21CollectiveEpilogueBwdISA_SB_SD_Li256ELb0ELb0ELi2EEENS1_19SingleTileSchedulerILb0ELb0ELb0ELi128EEEEEEEEEvNT_6ParamsE$_ZN4cute3eso3ESOILb0ELb0EJNS_6LayoutINS_5tupleIJNS3_IJNS_1CILi2EEES5_S5_EEES5_NS3_IJS5_S5_EEEEEENS3_IJNS3_IJNS4_ILi1EEENS4_ILi512EEEiEEENS4_ILi4096EEENS3_IJiiEEEEEEEENS_10ViewEngineINS_8smem_ptrIPN7cutlass10bfloat16_tEEEEEEEC2ERKSF_RKSM_:
        /* <DEDUP_REMOVED lines=8> */
        .type           $_ZN7cutlass13device_kernelIN5flash19enable_sm80_to_sm89INS1_16FlashAttnBwdSm80INS1_25CollectiveMainloopBwdSm80ILi2ELi2EN4cute5tupleIJNS5_1CILi128EEES8_NS7_ILi64EEEEEENS_10bfloat16_tEfNS_4arch4Sm80ELb0ELb1ELb1ELb0ELb0ELb0ELb0ELb0ELi2ELi4ELi4ELi4ELb0EEENS1_21CollectiveEpilogueBwdISA_SB_SD_Li256ELb0ELb0ELi2EEENS1_19SingleTileSchedulerILb0ELb0ELb0ELi128EEEEEEEEEvNT_6ParamsE$_ZN4cute3eso3ESOILb0ELb0EJNS_6LayoutINS_5tupleIJNS3_IJNS_1CILi2EEES5_S5_EEES5_NS3_IJS5_S5_EEEEEENS3_IJNS3_IJNS4_ILi1EEENS4_ILi512EEEiEEENS4_ILi4096EEENS3_IJiiEEEEEEEEjEEC2ERKSF_RKj,@function
        .size           $_ZN7cutlass13device_kernelIN5flash19enable_sm80_to_sm89INS1_16FlashAttnBwdSm80INS1_25CollectiveMainloopBwdSm80ILi2ELi2EN4cute5tupleIJNS5_1CILi128EEES8_NS7_ILi64EEEEEENS_10bfloat16_tEfNS_4arch4Sm80ELb0ELb1ELb1ELb0ELb0ELb0ELb0ELb0ELi2ELi4ELi4ELi4ELb0EEENS1_21CollectiveEpilogueBwdISA_SB_SD_Li256ELb0ELb0ELi2EEENS1_19SingleTileSchedulerILb0ELb0ELb0ELi128EEEEEEEEEvNT_6ParamsE$_ZN4cute3eso3ESOILb0ELb0EJNS_6LayoutINS_5tupleIJNS3_IJNS_1CILi2EEES5_S5_EEES5_NS3_IJS5_S5_EEEEEENS3_IJNS3_IJNS4_ILi1EEENS4_ILi512EEEiEEENS4_ILi4096EEENS3_IJiiEEEEEEEEjEEC2ERKSF_RKj,($_ZN7cutlass13device_kernelIN5flash19enable_sm80_to_sm89INS1_16FlashAttnBwdSm80INS1_25CollectiveMainloopBwdSm80ILi2ELi2EN4cute5tupleIJNS5_1CILi128EEES8_NS7_ILi64EEEEEENS_10bfloat16_tEfNS_4arch4Sm80ELb0ELb1ELb1ELb0ELb0ELb0ELb0ELb0ELi2ELi4ELi4ELi4ELb0EEENS1_21CollectiveEpilogueBwdISA_SB_SD_Li256ELb0ELb0ELi2EEENS1_19SingleTileSchedulerILb0ELb0ELb0ELi128EEEEEEEEEvNT_6ParamsE$_ZN4cute3eso3ESOILb0ELb0EJNS_6LayoutINS_5tupleIJNS3_IJNS_1CILi8EEENS4_ILi1EEEEEENS3_IJNS4_ILi2EEEEEEEEENS3_IJNS3_IJS6_NS4_ILi0EEEEEENS3_IJiEEEEEEEENS_10ViewEngineINS_8smem_ptrIPN7cutlass10bfloat16_tEEEEEEEC2ERKSF_RKSM_ - $_ZN7cutlass13device_kernelIN5flash19enable_sm80_to_sm89INS1_16FlashAttnBwdSm80INS1_25CollectiveMainloopBwdSm80ILi2ELi2EN4cute5tupleIJNS5_1CILi128EEES8_NS7_ILi64EEEEEENS_10bfloat16_tEfNS_4arch4Sm80ELb0ELb1ELb1ELb0ELb0ELb0ELb0ELb0ELi2ELi4ELi4ELi4ELb0EEENS1_21CollectiveEpilogueBwdISA_SB_SD_Li256ELb0ELb0ELi2EEENS1_19SingleTileSchedulerILb0ELb0ELb0ELi128EEEEEEEEEvNT_6ParamsE$_ZN4cute3eso3ESOILb0ELb0EJNS_6LayoutINS_5tupleIJNS3_IJNS_1CILi2EEES5_S5_EEES5_NS3_IJS5_S5_EEEEEENS3_IJNS3_IJNS4_ILi1EEENS4_ILi512EEEiEEENS4_ILi4096EEENS3_IJiiEEEEEEEEjEEC2ERKSF_RKj)
$_ZN7cutlass13device_kernelIN5flash19enable_sm80_to_sm89INS1_16FlashAttnBwdSm80INS1_25CollectiveMainloopBwdSm80ILi2ELi2EN4cute5tupleIJNS5_1CILi128EEES8_NS7_ILi64EEEEEENS_10bfloat16_tEfNS_4arch4Sm80ELb0ELb1ELb1ELb0ELb0ELb0ELb0ELb0ELi2ELi4ELi4ELi4ELb0EEENS1_21CollectiveEpilogueBwdISA_SB_SD_Li256ELb0ELb0ELi2EEENS1_19SingleTileSchedulerILb0ELb0ELb0ELi128EEEEEEEEEvNT_6ParamsE$_ZN4cute3eso3ESOILb0ELb0EJNS_6LayoutINS_5tupleIJNS3_IJNS_1CILi2EEES5_S5_EEES5_NS3_IJS5_S5_EEEEEENS3_IJNS3_IJNS4_ILi1EEENS4_ILi512EEEiEEENS4_ILi4096EEENS3_IJiiEEEEEEEEjEEC2ERKSF_RKj:
        /* <DEDUP_REMOVED lines=10> */
        .type           $_ZN7cutlass13device_kernelIN5flash19enable_sm80_to_sm89INS1_16FlashAttnBwdSm80INS1_25CollectiveMainloopBwdSm80ILi2ELi2EN4cute5tupleIJNS5_1CILi128EEES8_NS7_ILi64EEEEEENS_10bfloat16_tEfNS_4arch4Sm80ELb0ELb1ELb1ELb0ELb0ELb0ELb0ELb0ELi2ELi4ELi4ELi4ELb0EEENS1_21CollectiveEpilogueBwdISA_SB_SD_Li256ELb0ELb0ELi2EEENS1_19SingleTileSchedulerILb0ELb0ELb0ELi128EEEEEEEEEvNT_6ParamsE$_ZN4cute3eso3ESOILb0ELb0EJNS_6LayoutINS_5tupleIJNS3_IJNS_1CILi8EEENS4_ILi1EEEEEENS3_IJNS4_ILi2EEEEEEEEENS3_IJNS3_IJS6_NS4_ILi0EEEEEENS3_IJiEEEEEEEENS_10ViewEngineINS_8smem_ptrIPN7cutlass10bfloat16_tEEEEEEEC2ERKSF_RKSM_,@function
        .size           $_ZN7cutlass13device_kernelIN5flash19enable_sm80_to_sm89INS1_16FlashAttnBwdSm80INS1_25CollectiveMainloopBwdSm80ILi2ELi2EN4cute5tupleIJNS5_1CILi128EEES8_NS7_ILi64EEEEEENS_10bfloat16_tEfNS_4arch4Sm80ELb0ELb1ELb1ELb0ELb0ELb0ELb0ELb0ELi2ELi4ELi4ELi4ELb0EEENS1_21CollectiveEpilogueBwdISA_SB_SD_Li256ELb0ELb0ELi2EEENS1_19SingleTileSchedulerILb0ELb0ELb0ELi128EEEEEEEEEvNT_6ParamsE$_ZN4cute3eso3ESOILb0ELb0EJNS_6LayoutINS_5tupleIJNS3_IJNS_1CILi8EEENS4_ILi1EEEEEENS3_IJNS4_ILi2EEEEEEEEENS3_IJNS3_IJS6_NS4_ILi0EEEEEENS3_IJiEEEEEEEENS_10ViewEngineINS_8smem_ptrIPN7cutlass10bfloat16_tEEEEEEEC2ERKSF_RKSM_,($_ZN7cutlass13device_kernelIN5flash19enable_sm80_to_sm89INS1_16FlashAttnBwdSm80INS1_25CollectiveMainloopBwdSm80ILi2ELi2EN4cute5tupleIJNS5_1CILi128EEES8_NS7_ILi64EEEEEENS_10bfloat16_tEfNS_4arch4Sm80ELb0ELb1ELb1ELb0ELb0ELb0ELb0ELb0ELi2ELi4ELi4ELi4ELb0EEENS1_21CollectiveEpilogueBwdISA_SB_SD_Li256ELb0ELb0ELi2EEENS1_19SingleTileSchedulerILb0ELb0ELb0ELi128EEEEEEEEEvNT_6ParamsE$_ZN4cute3eso3ESOILb0ELb0EJNS_6LayoutINS_5tupleIJNS3_IJNS_1CILi8EEENS4_ILi1EEEEEENS4_ILi2EEEEEENS3_IJNS3_IJS6_NS4_ILi0EEEEEEiEEEEENS_10ViewEngineINS_8smem_ptrIPN7cutlass10bfloat16_tEEEEEEEC2ERKSD_RKSK_ - $_ZN7cutlass13device_kernelIN5flash19enable_sm80_to_sm89INS1_16FlashAttnBwdSm80INS1_25CollectiveMainloopBwdSm80ILi2ELi2EN4cute5tupleIJNS5_1CILi128EEES8_NS7_ILi64EEEEEENS_10bfloat16_tEfNS_4arch4Sm80ELb0ELb1ELb1ELb0ELb0ELb0ELb0ELb0ELi2ELi4ELi4ELi4ELb0EEENS1_21CollectiveEpilogueBwdISA_SB_SD_Li256ELb0ELb0ELi2EEENS1_19SingleTileSchedulerILb0ELb0ELb0ELi128EEEEEEEEEvNT_6ParamsE$_ZN4cute3eso3ESOILb0ELb0EJNS_6LayoutINS_5tupleIJNS3_IJNS_1CILi8EEENS4_ILi1EEEEEENS3_IJNS4_ILi2EEEEEEEEENS3_IJNS3_IJS6_NS4_ILi0EEEEEENS3_IJiEEEEEEEENS_10ViewEngineINS_8smem_ptrIPN7cutlass10bfloat16_tEEEEEEEC2ERKSF_RKSM_)
$_ZN7cutlass13device_kernelIN5flash19enable_sm80_to_sm89INS1_16FlashAttnBwdSm80INS1_25CollectiveMainloopBwdSm80ILi2ELi2EN4cute5tupleIJNS5_1CILi128EEES8_NS7_ILi64EEEEEENS_10bfloat16_tEfNS_4arch4Sm80ELb0ELb1ELb1ELb0ELb0ELb0ELb0ELb0ELi2ELi4ELi4ELi4ELb0EEENS1_21CollectiveEpilogueBwdISA_SB_SD_Li256ELb0ELb0ELi2EEENS1_19SingleTileSchedulerILb0ELb0ELb0ELi128EEEEEEEEEvNT_6ParamsE$_ZN4cute3eso3ESOILb0ELb0EJNS_6LayoutINS_5tupleIJNS3_IJNS_1CILi8EEENS4_ILi1EEEEEENS3_IJNS4_ILi2EEEEEEEEENS3_IJNS3_IJS6_NS4_ILi0EEEEEENS3_IJiEEEEEEEENS_10ViewEngineINS_8smem_ptrIPN7cutlass10bfloat16_tEEEEEEEC2ERKSF_RKSM_:
[----:B------:R-:W-:Y:S02]  /*7170*/  IADD3 R3, R69, -c[0x0][0x20], RZ ;  /* 0x8000080045037a10 */ /* 0x000fe40007ffe0ff */
[----:B------:R-:W-:-:S03]  /*7180*/  IADD3 R2, R61, -c[0x0][0x20], RZ ;  /* 0x800008003d027a10 */ /* 0x000fc60007ffe0ff */
[----:B------:R1:W-:Y:S04]  /*7190*/  STL [R3], R8 ;  /* 0x0000000803007387 */ /* 0x0003e80000100800 */
[----:B------:R-:W2:Y:S01]  /*71a0*/  LDL.64 R10, [R2] ;  /* 0x00000000020a7983 */ /* 0x000ea20000100a00 */
[----:B------:R-:W-:-:S03]  /*71b0*/  IMAD.MOV.U32 R7, RZ, RZ, 0x0 ;  /* 0x00000000ff077424 */ /* 0x000fc600078e00ff */
[----:B--2---:R1:W-:Y:S01]  /*71c0*/  STL.64 [R3+0x8], R10 ;  /* 0x0000080a03007387 */ /* 0x0043e20000100a00 */
[----:B------:R-:W-:Y:S05]  /*71d0*/  RET.REL.NODEC R6 `(_ZN7cutlass13device_kernelIN5flash19enable_sm80_to_sm89INS1_16FlashAttnBwdSm80INS1_25CollectiveMainloopBwdSm80ILi2ELi2EN4cute5tupleIJNS5_1CILi128EEES8_NS7_ILi64EEEEEENS_10bfloat16_tEfNS_4arch4Sm80ELb0ELb1ELb1ELb0ELb0ELb0ELb0ELb0ELi2ELi4ELi4ELi4ELb0EEENS1_21CollectiveEpilogueBwdISA_SB_SD_Li256ELb0ELb0ELi2EEENS1_19SingleTileSchedulerILb0ELb0ELb0ELi128EEEEEEEEEvNT_6ParamsE) ;  /* 0xffff8e2006007950 */ /* 0x000fea0003c3ffff */
        .type           $_ZN7cutlass13device_kernelIN5flash19enable_sm80_to_sm89INS1_16FlashAttnBwdSm80INS1_25CollectiveMainloopBwdSm80ILi2ELi2EN4cute5tupleIJNS5_1CILi128EEES8_NS7_ILi64EEEEEENS_10bfloat16_tEfNS_4arch4Sm80ELb0ELb1ELb1ELb0ELb0ELb0ELb0ELb0ELi2ELi4ELi4ELi4ELb0EEENS1_21CollectiveEpilogueBwdISA_SB_SD_Li256ELb0ELb0ELi2EEENS1_19SingleTileSchedulerILb0ELb0ELb0ELi128EEEEEEEEEvNT_6ParamsE$_ZN4cute3eso3ESOILb0ELb0EJNS_6LayoutINS_5tupleIJNS3_IJNS_1CILi8EEENS4_ILi1EEEEEENS4_ILi2EEEEEENS3_IJNS3_IJS6_NS4_ILi0EEEEEEiEEEEENS_10ViewEngineINS_8smem_ptrIPN7cutlass10bfloat16_tEEEEEEEC2ERKSD_RKSK_,@function
        .size           $_ZN7cutlass13device_kernelIN5flash19enable_sm80_to_sm89INS1_16FlashAttnBwdSm80INS1_25CollectiveMainloopBwdSm80ILi2ELi2EN4cute5tupleIJNS5_1CILi128EEES8_NS7_ILi64EEEEEENS_10bfloat16_tEfNS_4arch4Sm80ELb0ELb1ELb1ELb0ELb0ELb0ELb0ELb0ELi2ELi4ELi4ELi4ELb0EEENS1_21CollectiveEpilogueBwdISA_SB_SD_Li256ELb0ELb0ELi2EEENS1_19SingleTileSchedulerILb0ELb0ELb0ELi128EEEEEEEEEvNT_6ParamsE$_ZN4cute3eso3ESOILb0ELb0EJNS_6LayoutINS_5tupleIJNS3_IJNS_1CILi8EEENS4_ILi1EEEEEENS4_ILi2EEEEEENS3_IJNS3_IJS6_NS4_ILi0EEEEEEiEEEEENS_10ViewEngineINS_8smem_ptrIPN7cutlass10bfloat16_tEEEEEEEC2ERKSD_RKSK_,($_ZN7cutlass13device_kernelIN5flash19enable_sm80_to_sm89INS1_16FlashAttnBwdSm80INS1_25CollectiveMainloopBwdSm80ILi2ELi2EN4cute5tupleIJNS5_1CILi128EEES8_NS7_ILi64EEEEEENS_10bfloat16_tEfNS_4arch4Sm80ELb0ELb1ELb1ELb0ELb0ELb0ELb0ELb0ELi2ELi4ELi4ELi4ELb0EEENS1_21CollectiveEpilogueBwdISA_SB_SD_Li256ELb0ELb0ELi2EEENS1_19SingleTileSchedulerILb0ELb0ELb0ELi128EEEEEEEEEvNT_6ParamsE$_ZN4cute3eso3ESOILb0ELb0EJNS_6LayoutINS_5tupleIJNS3_IJNS_1CILi8EEENS4_ILi1EEEEEENS4_ILi2EEEEEENS3_IJNS3_IJS6_NS4_ILi0EEEEEEiEEEEEiEEC2ERKSD_RKi - $_ZN7cutlass13device_kernelIN5flash19enable_sm80_to_sm89INS1_16FlashAttnBwdSm80INS1_25CollectiveMainloopBwdSm80ILi2ELi2EN4cute5tupleIJNS5_1CILi128EEES8_NS7_ILi64EEEEEENS_10bfloat16_tEfNS_4arch4Sm80ELb0ELb1ELb1ELb0ELb0ELb0ELb0ELb0ELi2ELi4ELi4ELi4ELb0EEENS1_21CollectiveEpilogueBwdISA_SB_SD_Li256ELb0ELb0ELi2EEENS1_19SingleTileSchedulerILb0ELb0ELb0ELi128EEEEEEEEEvNT_6ParamsE$_ZN4cute3eso3ESOILb0ELb0EJNS_6LayoutINS_5tupleIJNS3_IJNS_1CILi8EEENS4_ILi1EEEEEENS4_ILi2EEEEEENS3_IJNS3_IJS6_NS4_ILi0EEEEEEiEEEEENS_10ViewEngineINS_8smem_ptrIPN7cutlass10bfloat16_tEEEEEEEC2ERKSD_RKSK_)
$_ZN7cutlass13device_kernelIN5flash19enable_sm80_to_sm89INS1_16FlashAttnBwdSm80INS1_25CollectiveMainloopBwdSm80ILi2ELi2EN4cute5tupleIJNS5_1CILi128EEES8_NS7_ILi64EEEEEENS_10bfloat16_tEfNS_4arch4Sm80ELb0ELb1ELb1ELb0ELb0ELb0ELb0ELb0ELi2ELi4ELi4ELi4ELb0EEENS1_21CollectiveEpilogueBwdISA_SB_SD_Li256ELb0ELb0ELi2EEENS1_19SingleTileSchedulerILb0ELb0ELb0ELi128EEEEEEEEEvNT_6ParamsE$_ZN4cute3eso3ESOILb0ELb0EJNS_6LayoutINS_5tupleIJNS3_IJNS_1CILi8EEENS4_ILi1EEEEEENS4_ILi2EEEEEENS3_IJNS3_IJS6_NS4_ILi0EEEEEEiEEEEENS_10ViewEngineINS_8smem_ptrIPN7cutlass10bfloat16_tEEEEEEEC2ERKSD_RKSK_:
[----:B------:R-:W-:Y:S02]  /*71e0*/  IADD3 R3, R69, -c[0x0][0x20], RZ ;  /* 0x8000080045037a10 */ /* 0x000fe40007ffe0ff */
[----:B------:R-:W-:-:S03]  /*71f0*/  IADD3 R2, R61, -c[0x0][0x20], RZ ;  /* 0x800008003d027a10 */ /* 0x000fc60007ffe0ff */
[----:B------:R1:W-:Y:S04]  /*7200*/  STL [R3], R6 ;  /* 0x0000000603007387 */ /* 0x0003e80000100800 */
[----:B------:R-:W2:Y:S01]  /*7210*/  LDL.64 R8, [R2] ;  /* 0x0000000002087983 */ /* 0x000ea20000100a00 */
[----:B------:R-:W-:-:S03]  /*7220*/  IMAD.MOV.U32 R5, RZ, RZ, 0x0 ;  /* 0x00000000ff057424 */ /* 0x000fc600078e00ff */
[----:B--2---:R1:W-:Y:S01]  /*7230*/  STL.64 [R3+0x8], R8 ;  /* 0x0000080803007387 */ /* 0x0043e20000100a00 */
[----:B------:R-:W-:Y:S05]  /*7240*/  RET.REL.NODEC R4 `(_ZN7cutlass13device_kernelIN5flash19enable_sm80_to_sm89INS1_16FlashAttnBwdSm80INS1_25CollectiveMainloopBwdSm80ILi2ELi2EN4cute5tupleIJNS5_1CILi128EEES8_NS7_ILi64EEEEEENS_10bfloat16_tEfNS_4arch4Sm80ELb0ELb1ELb1ELb0ELb0ELb0ELb0ELb0ELi2ELi4ELi4ELi4ELb0EEENS1_21CollectiveEpilogueBwdISA_SB_SD_Li256ELb0ELb0ELi2EEENS1_19SingleTileSchedulerILb0ELb0ELb0ELi128EEEEEEEEEvNT_6ParamsE) ;  /* 0xffff8db004007950 */ /* 0x000fea0003c3ffff */
        .type           $_ZN7cutlass13device_kernelIN5flash19enable_sm80_to_sm89INS1_16FlashAttnBwdSm80INS1_25CollectiveMainloopBwdSm80ILi2ELi2EN4cute5tupleIJNS5_1CILi128EEES8_NS7_ILi64EEEEEENS_10bfloat16_tEfNS_4arch4Sm80ELb0ELb1ELb1ELb0ELb0ELb0ELb0ELb0ELi2ELi4ELi4ELi4ELb0EEENS1_21CollectiveEpilogueBwdISA_SB_SD_Li256ELb0ELb0ELi2EEENS1_19SingleTileSchedulerILb0ELb0ELb0ELi128EEEEEEEEEvNT_6ParamsE$_ZN4cute3eso3ESOILb0ELb0EJNS_6LayoutINS_5tupleIJNS3_IJNS_1CILi8EEENS4_ILi1EEEEEENS4_ILi2EEEEEENS3_IJNS3_IJS6_NS4_ILi0EEEEEEiEEEEEiEEC2ERKSD_RKi,@function
        .size           $_ZN7cutlass13device_kernelIN5flash19enable_sm80_to_sm89INS1_16FlashAttnBwdSm80INS1_25CollectiveMainloopBwdSm80ILi2ELi2EN4cute5tupleIJNS5_1CILi128EEES8_NS7_ILi64EEEEEENS_10bfloat16_tEfNS_4arch4Sm80ELb0ELb1ELb1ELb0ELb0ELb0ELb0ELb0ELi2ELi4ELi4ELi4ELb0EEENS1_21CollectiveEpilogueBwdISA_SB_SD_Li256ELb0ELb0ELi2EEENS1_19SingleTileSchedulerILb0ELb0ELb0ELi128EEEEEEEEEvNT_6ParamsE$_ZN4cute3eso3ESOILb0ELb0EJNS_6LayoutINS_5tupleIJNS3_IJNS_1CILi8EEENS4_ILi1EEEEEENS4_ILi2EEEEEENS3_IJNS3_IJS6_NS4_ILi0EEEEEEiEEEEEiEEC2ERKSD_RKi,($_ZN7cutlass13device_kernelIN5flash19enable_sm80_to_sm89INS1_16FlashAttnBwdSm80INS1_25CollectiveMainloopBwdSm80ILi2ELi2EN4cute5tupleIJNS5_1CILi128EEES8_NS7_ILi64EEEEEENS_10bfloat16_tEfNS_4arch4Sm80ELb0ELb1ELb1ELb0ELb0ELb0ELb0ELb0ELi2ELi4ELi4ELi4ELb0EEENS1_21CollectiveEpilogueBwdISA_SB_SD_Li256ELb0ELb0ELi2EEENS1_19SingleTileSchedulerILb0ELb0ELb0ELi128EEEEEEEEEvNT_6ParamsE$_ZN4cute3eso3ESOILb0ELb0EJNS_6LayoutINS_5tupleIJNS3_IJNS_1CILi8EEENS4_ILi1EEEEEENS4_ILi2EEENS3_IJS8_S8_EEEEEENS3_IJNS3_IJS6_NS4_ILi0EEEEEENS4_ILi4096EEENS3_IJiiEEEEEEEENS_10ViewEngineINS_8smem_ptrIPN7cutlass10bfloat16_tEEEEEEEC2ERKSG_RKSN_ - $_ZN7cutlass13device_kernelIN5flash19enable_sm80_to_sm89INS1_16FlashAttnBwdSm80INS1_25CollectiveMainloopBwdSm80ILi2ELi2EN4cute5tupleIJNS5_1CILi128EEES8_NS7_ILi64EEEEEENS_10bfloat16_tEfNS_4arch4Sm80ELb0ELb1ELb1ELb0ELb0ELb0ELb0ELb0ELi2ELi4ELi4ELi4ELb0EEENS1_21CollectiveEpilogueBwdISA_SB_SD_Li256ELb0ELb0ELi2EEENS1_19SingleTileSchedulerILb0ELb0ELb0ELi128EEEEEEEEEvNT_6ParamsE$_ZN4cute3eso3ESOILb0ELb0EJNS_6LayoutINS_5tupleIJNS3_IJNS_1CILi8EEENS4_ILi1EEEEEENS4_ILi2EEEEEENS3_IJNS3_IJS6_NS4_ILi0EEEEEEiEEEEEiEEC2ERKSD_RKi)
$_ZN7cutlass13device_kernelIN5flash19enable_sm80_to_sm89INS1_16FlashAttnBwdSm80INS1_25CollectiveMainloopBwdSm80ILi2ELi2EN4cute5tupleIJNS5_1CILi128EEES8_NS7_ILi64EEEEEENS_10bfloat16_tEfNS_4arch4Sm80ELb0ELb1ELb1ELb0ELb0ELb0ELb0ELb0ELi2ELi4ELi4ELi4ELb0EEENS1_21CollectiveEpilogueBwdISA_SB_SD_Li256ELb0ELb0ELi2EEENS1_19SingleTileSchedulerILb0ELb0ELb0ELi128EEEEEEEEEvNT_6ParamsE$_ZN4cute3eso3ESOILb0ELb0EJNS_6LayoutINS_5tupleIJNS3_IJNS_1CILi8EEENS4_ILi1EEEEEENS4_ILi2EEEEEENS3_IJNS3_IJS6_NS4_ILi0EEEEEEiEEEEEiEEC2ERKSD_RKi:
[----:B------:R-:W-:Y:S02]  /*7250*/  IADD3 R3, R60, -c[0x0][0x20], RZ ;  /* 0x800008003c037a10 */ /* 0x000fe40007ffe0ff */
[----:B------:R-:W-:-:S03]  /*7260*/  IADD3 R2, R63, -c[0x0][0x20], RZ ;  /* 0x800008003f027a10 */ /* 0x000fc60007ffe0ff */
[----:B------:R1:W-:Y:S04]  /*7270*/  STL [R3], R6 ;  /* 0x0000000603007387 */ /* 0x0003e80000100800 */
[----:B------:R-:W2:Y:S01]  /*7280*/  LDL R2, [R2] ;  /* 0x0000000002027983 */ /* 0x000ea20000100800 */
[----:B------:R-:W-:-:S03]  /*7290*/  IMAD.MOV.U32 R5, RZ, RZ, 0x0 ;  /* 0x00000000ff057424 */ /* 0x000fc600078e00ff */
[----:B--2---:R1:W-:Y:S01]  /*72a0*/  STL [R3+0x4], R2 ;  /* 0x0000040203007387 */ /* 0x0043e20000100800 */
[----:B------:R-:W-:Y:S05]  /*72b0*/  RET.REL.NODEC R4 `(_ZN7cutlass13device_kernelIN5flash19enable_sm80_to_sm89INS1_16FlashAttnBwdSm80INS1_25CollectiveMainloopBwdSm80ILi2ELi2EN4cute5tupleIJNS5_1CILi128EEES8_NS7_ILi64EEEEEENS_10bfloat16_tEfNS_4arch4Sm80ELb0ELb1ELb1ELb0ELb0ELb0ELb0ELb0ELi2ELi4ELi4ELi4ELb0EEENS1_21CollectiveEpilogueBwdISA_SB_SD_Li256ELb0ELb0ELi2EEENS1_19SingleTileSchedulerILb0ELb0ELb0ELi128EEEEEEEEEvNT_6ParamsE) ;  /* 0xffff8d4004007950 */ /* 0x000fea0003c3ffff */
        .type           $_ZN7cutlass13device_kernelIN5flash19enable_sm80_to_sm89INS1_16FlashAttnBwdSm80INS1_25CollectiveMainloopBwdSm80ILi2ELi2EN4cute5tupleIJNS5_1CILi128EEES8_NS7_ILi64EEEEEENS_10bfloat16_tEfNS_4arch4Sm80ELb0ELb1ELb1ELb0ELb0ELb0ELb0ELb0ELi2ELi4ELi4ELi4ELb0EEENS1_21CollectiveEpilogueBwdISA_SB_SD_Li256ELb0ELb0ELi2EEENS1_19SingleTileSchedulerILb0ELb0ELb0ELi128EEEEEEEEEvNT_6ParamsE$_ZN4cute3eso3ESOILb0ELb0EJNS_6LayoutINS_5tupleIJNS3_IJNS_1CILi8EEENS4_ILi1EEEEEENS4_ILi2EEENS3_IJS8_S8_EEEEEENS3_IJNS3_IJS6_NS4_ILi0EEEEEENS4_ILi4096EEENS3_IJiiEEEEEEEENS_10ViewEngineINS_8smem_ptrIPN7cutlass10bfloat16_tEEEEEEEC2ERKSG_RKSN_,@function
        .size           $_ZN7cutlass13device_kernelIN5flash19enable_sm80_to_sm89INS1_16FlashAttnBwdSm80INS1_25CollectiveMainloopBwdSm80ILi2ELi2EN4cute5tupleIJNS5_1CILi128EEES8_NS7_ILi64EEEEEENS_10bfloat16_tEfNS_4arch4Sm80ELb0ELb1ELb1ELb0ELb0ELb0ELb0ELb0ELi2ELi4ELi4ELi4ELb0EEENS1_21CollectiveEpilogueBwdISA_SB_SD_Li256ELb0ELb0ELi2EEENS1_19SingleTileSchedulerILb0ELb0ELb0ELi128EEEEEEEEEvNT_6ParamsE$_ZN4cute3eso3ESOILb0ELb0EJNS_6LayoutINS_5tupleIJNS3_IJNS_1CILi8EEENS4_ILi1EEEEEENS4_ILi2EEENS3_IJS8_S8_EEEEEENS3_IJNS3_IJS6_NS4_ILi0EEEEEENS4_ILi4096EEENS3_IJiiEEEEEEEENS_10ViewEngineINS_8smem_ptrIPN7cutlass10bfloat16_tEEEEEEEC2ERKSG_RKSN_,($_ZN7cutlass13device_kernelIN5flash19enable_sm80_to_sm89INS1_16FlashAttnBwdSm80INS1_25CollectiveMainloopBwdSm80ILi2ELi2EN4cute5tupleIJNS5_1CILi128EEES8_NS7_ILi64EEEEEENS_10bfloat16_tEfNS_4arch4Sm80ELb0ELb1ELb1ELb0ELb0ELb0ELb0ELb0ELi2ELi4ELi4ELi4ELb0EEENS1_21CollectiveEpilogueBwdISA_SB_SD_Li256ELb0ELb0ELi2EEENS1_19SingleTileSchedulerILb0ELb0ELb0ELi128EEEEEEEEEvNT_6ParamsE$_ZN4cute3eso3ESOILb0ELb0EJNS_6LayoutINS_5tupleIJNS3_IJNS_1CILi8EEENS4_ILi1EEEEEENS4_ILi2EEENS3_IJS8_S8_EEEEEENS3_IJNS3_IJS6_NS4_ILi0EEEEEENS4_ILi4096EEENS3_IJiiEEEEEEEEiEEC2ERKSG_RKi - $_ZN7cutlass13device_kernelIN5flash19enable_sm80_to_sm89INS1_16FlashAttnBwdSm80INS1_25CollectiveMainloopBwdSm80ILi2ELi2EN4cute5tupleIJNS5_1CILi128EEES8_NS7_ILi64EEEEEENS_10bfloat16_tEfNS_4arch4Sm80ELb0ELb1ELb1ELb0ELb0ELb0ELb0ELb0ELi2ELi4ELi4ELi4ELb0EEENS1_21CollectiveEpilogueBwdISA_SB_SD_Li256ELb0ELb0ELi2EEENS1_19SingleTileSchedulerILb0ELb0ELb0ELi128EEEEEEEEEvNT_6ParamsE$_ZN4cute3eso3ESOILb0ELb0EJNS_6LayoutINS_5tupleIJNS3_IJNS_1CILi8EEENS4_ILi1EEEEEENS4_ILi2EEENS3_IJS8_S8_EEEEEENS3_IJNS3_IJS6_NS4_ILi0EEEEEENS4_ILi4096EEENS3_IJiiEEEEEEEENS_10ViewEngineINS_8smem_ptrIPN7cutlass10bfloat16_tEEEEEEEC2ERKSG_RKSN_)
$_ZN7cutlass13device_kernelIN5flash19enable_sm80_to_sm89INS1_16FlashAttnBwdSm80INS1_25CollectiveMainloopBwdSm80ILi2ELi2EN4cute5tupleIJNS5_1CILi128EEES8_NS7_ILi64EEEEEENS_10bfloat16_tEfNS_4arch4Sm80ELb0ELb1ELb1ELb0ELb0ELb0ELb0ELb0ELi2ELi4ELi4ELi4ELb0EEENS1_21CollectiveEpilogueBwdISA_SB_SD_Li256ELb0ELb0ELi2EEENS1_19SingleTileSchedulerILb0ELb0ELb0ELi128EEEEEEEEEvNT_6ParamsE$_ZN4cute3eso3ESOILb0ELb0EJNS_6LayoutINS_5tupleIJNS3_IJNS_1CILi8EEENS4_ILi1EEEEEENS4_ILi2EEENS3_IJS8_S8_EEEEEENS3_IJNS3_IJS6_NS4_ILi0EEEEEENS4_ILi4096EEENS3_IJiiEEEEEEEENS_10ViewEngineINS_8smem_ptrIPN7cutlass10bfloat16_tEEEEEEEC2ERKSG_RKSN_:
[----:B------:R-:W-:Y:S02]  /*72c0*/  IADD3 R3, R27, -c[0x0][0x20], RZ ;  /* 0x800008001b037a10 */ /* 0x000fe40007ffe0ff */
[----:B------:R-:W-:-:S03]  /*72d0*/  IADD3 R2, R26, -c[0x0][0x20], RZ ;  /* 0x800008001a027a10 */ /* 0x000fc60007ffe0ff */
[----:B------:R1:W-:Y:S04]  /*72e0*/  STL.64 [R3], R4 ;  /* 0x0000000403007387 */ /* 0x0003e80000100a00 */
[----:B------:R-:W2:Y:S01]  /*72f0*/  LDL.64 R8, [R2] ;  /* 0x0000000002087983 */ /* 0x000ea20000100a00 */
[----:B------:R-:W-:-:S03]  /*7300*/  IMAD.MOV.U32 R7, RZ, RZ, 0x0 ;  /* 0x00000000ff077424 */ /* 0x000fc600078e00ff */
[----:B--2---:R1:W-:Y:S01]  /*7310*/  STL.64 [R3+0x8], R8 ;  /* 0x0000080803007387 */ /* 0x0043e20000100a00 */
[----:B------:R-:W-:Y:S05]  /*7320*/  RET.REL.NODEC R6 `(_ZN7cutlass13device_kernelIN5flash19enable_sm80_to_sm89INS1_16FlashAttnBwdSm80INS1_25CollectiveMainloopBwdSm80ILi2ELi2EN4cute5tupleIJNS5_1CILi128EEES8_NS7_ILi64EEEEEENS_10bfloat16_tEfNS_4arch4Sm80ELb0ELb1ELb1ELb0ELb0ELb0ELb0ELb0ELi2ELi4ELi4ELi4ELb0EEENS1_21CollectiveEpilogueBwdISA_SB_SD_Li256ELb0ELb0ELi2EEENS1_19SingleTileSchedulerILb0ELb0ELb0ELi128EEEEEEEEEvNT_6ParamsE) ;  /* 0xffff8cd006007950 */ /* 0x000fea0003c3ffff */
        .type           $_ZN7cutlass13device_kernelIN5flash19enable_sm80_to_sm89INS1_16FlashAttnBwdSm80INS1_25CollectiveMainloopBwdSm80ILi2ELi2EN4cute5tupleIJNS5_1CILi128EEES8_NS7_ILi64EEEEEENS_10bfloat16_tEfNS_4arch4Sm80ELb0ELb1ELb1ELb0ELb0ELb0ELb0ELb0ELi2ELi4ELi4ELi4ELb0EEENS1_21CollectiveEpilogueBwdISA_SB_SD_Li256ELb0ELb0ELi2EEENS1_19SingleTileSchedulerILb0ELb0ELb0ELi128EEEEEEEEEvNT_6ParamsE$_ZN4cute3eso3ESOILb0ELb0EJNS_6LayoutINS_5tupleIJNS3_IJNS_1CILi8EEENS4_ILi1EEEEEENS4_ILi2EEENS3_IJS8_S8_EEEEEENS3_IJNS3_IJS6_NS4_ILi0EEEEEENS4_ILi4096EEENS3_IJiiEEEEEEEEiEEC2ERKSG_RKi,@function
        .size           $_ZN7cutlass13device_kernelIN5flash19enable_sm80_to_sm89INS1_16FlashAttnBwdSm80INS1_25CollectiveMainloopBwdSm80ILi2ELi2EN4cute5tupleIJNS5_1CILi128EEES8_NS7_ILi64EEEEEENS_10bfloat16_tEfNS_4arch4Sm80ELb0ELb1ELb1ELb0ELb0ELb0ELb0ELb0ELi2ELi4ELi4ELi4ELb0EEENS1_21CollectiveEpilogueBwdISA_SB_SD_Li256ELb0ELb0ELi2EEENS1_19SingleTileSchedulerILb0ELb0ELb0ELi128EEEEEEEEEvNT_6ParamsE$_ZN4cute3eso3ESOILb0ELb0EJNS_6LayoutINS_5tupleIJNS3_IJNS_1CILi8EEENS4_ILi1EEEEEENS4_ILi2EEENS3_IJS8_S8_EEEEEENS3_IJNS3_IJS6_NS4_ILi0EEEEEENS4_ILi4096EEENS3_IJiiEEEEEEEEiEEC2ERKSG_RKi,($_ZN7cutlass13device_kernelIN5flash19enable_sm80_to_sm89INS1_16FlashAttnBwdSm80INS1_25CollectiveMainloopBwdSm80ILi2ELi2EN4cute5tupleIJNS5_1CILi128EEES8_NS7_ILi64EEEEEENS_10bfloat16_tEfNS_4arch4Sm80ELb0ELb1ELb1ELb0ELb0ELb0ELb0ELb0ELi2ELi4ELi4ELi4ELb0EEENS1_21CollectiveEpilogueBwdISA_SB_SD_Li256ELb0ELb0ELi2EEENS1_19SingleTileSchedulerILb0ELb0ELb0ELi128EEEEEEEEEvNT_6ParamsE$_ZN4cute3eso3ESOILb0ELb0EJNS_6LayoutINS_5tupleIJNS3_IJNS_1CILi8EEENS4_ILi1EEEEEENS4_ILi2EEES5_EEENS3_IJNS3_IJS6_NS4_ILi0EEEEEEiNS4_ILi1024EEEEEEEENS_10ViewEngineINS_8smem_ptrIPN7cutlass10bfloat16_tEEEEEEEC2ERKSE_RKSL_ - $_ZN7cutlass13device_kernelIN5flash19enable_sm80_to_sm89INS1_16FlashAttnBwdSm80INS1_25CollectiveMainloopBwdSm80ILi2ELi2EN4cute5tupleIJNS5_1CILi128EEES8_NS7_ILi64EEEEEENS_10bfloat16_tEfNS_4arch4Sm80ELb0ELb1ELb1ELb0ELb0ELb0ELb0ELb0ELi2ELi4ELi4ELi4ELb0EEENS1_21CollectiveEpilogueBwdISA_SB_SD_Li256ELb0ELb0ELi2EEENS1_19SingleTileSchedulerILb0ELb0ELb0ELi128EEEEEEEEEvNT_6ParamsE$_ZN4cute3eso3ESOILb0ELb0EJNS_6LayoutINS_5tupleIJNS3_IJNS_1CILi8EEENS4_ILi1EEEEEENS4_ILi2EEENS3_IJS8_S8_EEEEEENS3_IJNS3_IJS6_NS4_ILi0EEEEEENS4_ILi4096EEENS3_IJiiEEEEEEEEiEEC2ERKSG_RKi)
$_ZN7cutlass13device_kernelIN5flash19enable_sm80_to_sm89INS1_16FlashAttnBwdSm80INS1_25CollectiveMainloopBwdSm80ILi2ELi2EN4cute5tupleIJNS5_1CILi128EEES8_NS7_ILi64EEEEEENS_10bfloat16_tEfNS_4arch4Sm80ELb0ELb1ELb1ELb0ELb0ELb0ELb0ELb0ELi2ELi4ELi4ELi4ELb0EEENS1_21CollectiveEpilogueBwdISA_SB_SD_Li256ELb0ELb0ELi2EEENS1_19SingleTileSchedulerILb0ELb0ELb0ELi128EEEEEEEEEvNT_6ParamsE$_ZN4cute3eso3ESOILb0ELb0EJNS_6LayoutINS_5tupleIJNS3_IJNS_1CILi8EEENS4_ILi1EEEEEENS4_ILi2EEENS3_IJS8_S8_EEEEEENS3_IJNS3_IJS6_NS4_ILi0EEEEEENS4_ILi4096EEENS3_IJiiEEEEEEEEiEEC2ERKSG_RKi:
        /* <DEDUP_REMOVED lines=8> */
        .type           $_ZN7cutlass13device_kernelIN5flash19enable_sm80_to_sm89INS1_16FlashAttnBwdSm80INS1_25CollectiveMainloopBwdSm80ILi2ELi2EN4cute5tupleIJNS5_1CILi128EEES8_NS7_ILi64EEEEEENS_10bfloat16_tEfNS_4arch4Sm80ELb0ELb1ELb1ELb0ELb0ELb0ELb0ELb0ELi2ELi4ELi4ELi4ELb0EEENS1_21CollectiveEpilogueBwdISA_SB_SD_Li256ELb0ELb0ELi2EEENS1_19SingleTileSchedulerILb0ELb0ELb0ELi128EEEEEEEEEvNT_6ParamsE$_ZN4cute3eso3ESOILb0ELb0EJNS_6LayoutINS_5tupleIJNS3_IJNS_1CILi8EEENS4_ILi1EEEEEENS4_ILi2EEES5_EEENS3_IJNS3_IJS6_NS4_ILi0EEEEEEiNS4_ILi1024EEEEEEEENS_10ViewEngineINS_8smem_ptrIPN7cutlass10bfloat16_tEEEEEEEC2ERKSE_RKSL_,@function
        .size           $_ZN7cutlass13device_kernelIN5flash19enable_sm80_to_sm89INS1_16FlashAttnBwdSm80INS1_25CollectiveMainloopBwdSm80ILi2ELi2EN4cute5tupleIJNS5_1CILi128EEES8_NS7_ILi64EEEEEENS_10bfloat16_tEfNS_4arch4Sm80ELb0ELb1ELb1ELb0ELb0ELb0ELb0ELb0ELi2ELi4ELi4ELi4ELb0EEENS1_21CollectiveEpilogueBwdISA_SB_SD_Li256ELb0ELb0ELi2EEENS1_19SingleTileSchedulerILb0ELb0ELb0ELi128EEEEEEEEEvNT_6ParamsE$_ZN4cute3eso3ESOILb0ELb0EJNS_6LayoutINS_5tupleIJNS3_IJNS_1CILi8EEENS4_ILi1EEEEEENS4_ILi2EEES5_EEENS3_IJNS3_IJS6_NS4_ILi0EEEEEEiNS4_ILi1024EEEEEEEENS_10ViewEngineINS_8smem_ptrIPN7cutlass10bfloat16_tEEEEEEEC2ERKSE_RKSL_,($_ZN7cutlass13device_kernelIN5flash19enable_sm80_to_sm89INS1_16FlashAttnBwdSm80INS1_25CollectiveMainloopBwdSm80ILi2ELi2EN4cute5tupleIJNS5_1CILi128EEES8_NS7_ILi64EEEEEENS_10bfloat16_tEfNS_4arch4Sm80ELb0ELb1ELb1ELb0ELb0ELb0ELb0ELb0ELi2ELi4ELi4ELi4ELb0EEENS1_21CollectiveEpilogueBwdISA_SB_SD_Li256ELb0ELb0ELi2EEENS1_19SingleTileSchedulerILb0ELb0ELb0ELi128EEEEEEEEEvNT_6ParamsE$_ZN4cute3eso3ESOILb0ELb0EJNS_6LayoutINS_5tupleIJNS3_IJNS_1CILi8EEENS4_ILi1EEEEEENS4_ILi2EEES5_EEENS3_IJNS3_IJS6_NS4_ILi0EEEEEEiNS4_ILi1024EEEEEEEEiEEC2ERKSE_RKi - $_ZN7cutlass13device_kernelIN5flash19enable_sm80_to_sm89INS1_16FlashAttnBwdSm80INS1_25CollectiveMainloopBwdSm80ILi2ELi2EN4cute5tupleIJNS5_1CILi128EEES8_NS7_ILi64EEEEEENS_10bfloat16_tEfNS_4arch4Sm80ELb0ELb1ELb1ELb0ELb0ELb0ELb0ELb0ELi2ELi4ELi4ELi4ELb0EEENS1_21CollectiveEpilogueBwdISA_SB_SD_Li256ELb0ELb0ELi2EEENS1_19SingleTileSchedulerILb0ELb0ELb0ELi128EEEEEEEEEvNT_6ParamsE$_ZN4cute3eso3ESOILb0ELb0EJNS_6LayoutINS_5tupleIJNS3_IJNS_1CILi8EEENS4_ILi1EEEEEENS4_ILi2EEES5_EEENS3_IJNS3_IJS6_NS4_ILi0EEEEEEiNS4_ILi1024EEEEEEEENS_10ViewEngineINS_8smem_ptrIPN7cutlass10bfloat16_tEEEEEEEC2ERKSE_RKSL_)
$_ZN7cutlass13device_kernelIN5flash19enable_sm80_to_sm89INS1_16FlashAttnBwdSm80INS1_25CollectiveMainloopBwdSm80ILi2ELi2EN4cute5tupleIJNS5_1CILi128EEES8_NS7_ILi64EEEEEENS_10bfloat16_tEfNS_4arch4Sm80ELb0ELb1ELb1ELb0ELb0ELb0ELb0ELb0ELi2ELi4ELi4ELi4ELb0EEENS1_21CollectiveEpilogueBwdISA_SB_SD_Li256ELb0ELb0ELi2EEENS1_19SingleTileSchedulerILb0ELb0ELb0ELi128EEEEEEEEEvNT_6ParamsE$_ZN4cute3eso3ESOILb0ELb0EJNS_6LayoutINS_5tupleIJNS3_IJNS_1CILi8EEENS4_ILi1EEEEEENS4_ILi2EEES5_EEENS3_IJNS3_IJS6_NS4_ILi0EEEEEEiNS4_ILi1024EEEEEEEENS_10ViewEngineINS_8smem_ptrIPN7cutlass10bfloat16_tEEEEEEEC2ERKSE_RKSL_:
[----:B------:R-:W-:Y:S02]  /*73b0*/  IADD3 R3, R27, -c[0x0][0x20], RZ ;  /* 0x800008001b037a10 */ /* 0x000fe40007ffe0ff */
[----:B------:R-:W-:-:S03]  /*73c0*/  IADD3 R2, R26, -c[0x0][0x20], RZ ;  /* 0x800008001a027a10 */ /* 0x000fc60007ffe0ff */
[----:B------:R1:W-:Y:S04]  /*73d0*/  STL [R3], R6 ;  /* 0x0000000603007387 */ /* 0x0003e80000100800 */
[----:B------:R-:W2:Y:S01]  /*73e0*/  LDL.64 R8, [R2] ;  /* 0x0000000002087983 */ /* 0x000ea20000100a00 */
[----:B------:R-:W-:-:S03]  /*73f0*/  IMAD.MOV.U32 R5, RZ, RZ, 0x0 ;  /* 0x00000000ff057424 */ /* 0x000fc600078e00ff */
[----:B--2---:R1:W-:Y:S01]  /*7400*/  STL.64 [R3+0x8], R8 ;  /* 0x0000080803007387 */ /* 0x0043e20000100a00 */
[----:B------:R-:W-:Y:S05]  /*7410*/  RET.REL.NODEC R4 `(_ZN7cutlass13device_kernelIN5flash19enable_sm80_to_sm89INS1_16FlashAttnBwdSm80INS1_25CollectiveMainloopBwdSm80ILi2ELi2EN4cute5tupleIJNS5_1CILi128EEES8_NS7_ILi64EEEEEENS_10bfloat16_tEfNS_4arch4Sm80ELb0ELb1ELb1ELb0ELb0ELb0ELb0ELb0ELi2ELi4ELi4ELi4ELb0EEENS1_21CollectiveEpilogueBwdISA_SB_SD_Li256ELb0ELb0ELi2EEENS1_19SingleTileSchedulerILb0ELb0ELb0ELi128EEEEEEEEEvNT_6ParamsE) ;  /* 0xffff8be004007950 */ /* 0x000fea0003c3ffff */
        .type           $_ZN7cutlass13device_kernelIN5flash19enable_sm80_to_sm89INS1_16FlashAttnBwdSm80INS1_25CollectiveMainloopBwdSm80ILi2ELi2EN4cute5tupleIJNS5_1CILi128EEES8_NS7_ILi64EEEEEENS_10bfloat16_tEfNS_4arch4Sm80ELb0ELb1ELb1ELb0ELb0ELb0ELb0ELb0ELi2ELi4ELi4ELi4ELb0EEENS1_21CollectiveEpilogueBwdISA_SB_SD_Li256ELb0ELb0ELi2EEENS1_19SingleTileSchedulerILb0ELb0ELb0ELi128EEEEEEEEEvNT_6ParamsE$_ZN4cute3eso3ESOILb0ELb0EJNS_6LayoutINS_5tupleIJNS3_IJNS_1CILi8EEENS4_ILi1EEEEEENS4_ILi2EEES5_EEENS3_IJNS3_IJS6_NS4_ILi0EEEEEEiNS4_ILi1024EEEEEEEEiEEC2ERKSE_RKi,@function
        .size           $_ZN7cutlass13device_kernelIN5flash19enable_sm80_to_sm89INS1_16FlashAttnBwdSm80INS1_25CollectiveMainloopBwdSm80ILi2ELi2EN4cute5tupleIJNS5_1CILi128EEES8_NS7_ILi64EEEEEENS_10bfloat16_tEfNS_4arch4Sm80ELb0ELb1ELb1ELb0ELb0ELb0ELb0ELb0ELi2ELi4ELi4ELi4ELb0EEENS1_21CollectiveEpilogueBwdISA_SB_SD_Li256ELb0ELb0ELi2EEENS1_19SingleTileSchedulerILb0ELb0ELb0ELi128EEEEEEEEEvNT_6ParamsE$_ZN4cute3eso3ESOILb0ELb0EJNS_6LayoutINS_5tupleIJNS3_IJNS_1CILi8EEENS4_ILi1EEEEEENS4_ILi2EEES5_EEENS3_IJNS3_IJS6_NS4_ILi0EEEEEEiNS4_ILi1024EEEEEEEEiEEC2ERKSE_RKi,($_ZN7cutlass13device_kernelIN5flash19enable_sm80_to_sm89INS1_16FlashAttnBwdSm80INS1_25CollectiveMainloopBwdSm80ILi2ELi2EN4cute5tupleIJNS5_1CILi128EEES8_NS7_ILi64EEEEEENS_10bfloat16_tEfNS_4arch4Sm80ELb0ELb1ELb1ELb0ELb0ELb0ELb0ELb0ELi2ELi4ELi4ELi4ELb0EEENS1_21CollectiveEpilogueBwdISA_SB_SD_Li256ELb0ELb0ELi2EEENS1_19SingleTileSchedulerILb0ELb0ELb0ELi128EEEEEEEEEvNT_6ParamsE$_ZN4cute3eso3ESOILb0ELb0EJNS_6LayoutINS_5tupleIJNS3_IJNS_1CILi8EEENS4_ILi1EEEEEENS4_ILi4EEES6_EEENS3_IJNS3_IJS6_NS4_ILi0EEEEEElSA_EEEEENS_10ViewEngineINS_8gmem_ptrIPKN7cutlass10bfloat16_tEEEEEEEC2ERKSD_RKSL_ - $_ZN7cutlass13device_kernelIN5flash19enable_sm80_to_sm89INS1_16FlashAttnBwdSm80INS1_25CollectiveMainloopBwdSm80ILi2ELi2EN4cute5tupleIJNS5_1CILi128EEES8_NS7_ILi64EEEEEENS_10bfloat16_tEfNS_4arch4Sm80ELb0ELb1ELb1ELb0ELb0ELb0ELb0ELb0ELi2ELi4ELi4ELi4ELb0EEENS1_21CollectiveEpilogueBwdISA_SB_SD_Li256ELb0ELb0ELi2EEENS1_19SingleTileSchedulerILb0ELb0ELb0ELi128EEEEEEEEEvNT_6ParamsE$_ZN4cute3eso3ESOILb0ELb0EJNS_6LayoutINS_5tupleIJNS3_IJNS_1CILi8EEENS4_ILi1EEEEEENS4_ILi2EEES5_EEENS3_IJNS3_IJS6_NS4_ILi0EEEEEEiNS4_ILi1024EEEEEEEEiEEC2ERKSE_RKi)
$_ZN7cutlass13device_kernelIN5flash19enable_sm80_to_sm89INS1_16FlashAttnBwdSm80INS1_25CollectiveMainloopBwdSm80ILi2ELi2EN4cute5tupleIJNS5_1CILi128EEES8_NS7_ILi64EEEEEENS_10bfloat16_tEfNS_4arch4Sm80ELb0ELb1ELb1ELb0ELb0ELb0ELb0ELb0ELi2ELi4ELi4ELi4ELb0EEENS1_21CollectiveEpilogueBwdISA_SB_SD_Li256ELb0ELb0ELi2EEENS1_19SingleTileSchedulerILb0ELb0ELb0ELi128EEEEEEEEEvNT_6ParamsE$_ZN4cute3eso3ESOILb0ELb0EJNS_6LayoutINS_5tupleIJNS3_IJNS_1CILi8EEENS4_ILi1EEEEEENS4_ILi2EEES5_EEENS3_IJNS3_IJS6_NS4_ILi0EEEEEEiNS4_ILi1024EEEEEEEEiEEC2ERKSE_RKi:
        /* <DEDUP_REMOVED lines=8> */
        .type           $_ZN7cutlass13device_kernelIN5flash19enable_sm80_to_sm89INS1_16FlashAttnBwdSm80INS1_25CollectiveMainloopBwdSm80ILi2ELi2EN4cute5tupleIJNS5_1CILi128EEES8_NS7_ILi64EEEEEENS_10bfloat16_tEfNS_4arch4Sm80ELb0ELb1ELb1ELb0ELb0ELb0ELb0ELb0ELi2ELi4ELi4ELi4ELb0EEENS1_21CollectiveEpilogueBwdISA_SB_SD_Li256ELb0ELb0ELi2EEENS1_19SingleTileSchedulerILb0ELb0ELb0ELi128EEEEEEEEEvNT_6ParamsE$_ZN4cute3eso3ESOILb0ELb0EJNS_6LayoutINS_5tupleIJNS3_IJNS_1CILi8EEENS4_ILi1EEEEEENS4_ILi4EEES6_EEENS3_IJNS3_IJS6_NS4_ILi0EEEEEElSA_EEEEENS_10ViewEngineINS_8gmem_ptrIPKN7cutlass10bfloat16_tEEEEEEEC2ERKSD_RKSL_,@function
        .size           $_ZN7cutlass13device_kernelIN5flash19enable_sm80_to_sm89INS1_16FlashAttnBwdSm80INS1_25CollectiveMainloopBwdSm80ILi2ELi2EN4cute5tupleIJNS5_1CILi128EEES8_NS7_ILi64EEEEEENS_10bfloat16_tEfNS_4arch4Sm80ELb0ELb1ELb1ELb0ELb0ELb0ELb0ELb0ELi2ELi4ELi4ELi4ELb0EEENS1_21CollectiveEpilogueBwdISA_SB_SD_Li256ELb0ELb0ELi2EEENS1_19SingleTileSchedulerILb0ELb0ELb0ELi128EEEEEEEEEvNT_6ParamsE$_ZN4cute3eso3ESOILb0ELb0EJNS_6LayoutINS_5tupleIJNS3_IJNS_1CILi8EEENS4_ILi1EEEEEENS4_ILi4EEES6_EEENS3_IJNS3_IJS6_NS4_ILi0EEEEEElSA_EEEEENS_10ViewEngineINS_8gmem_ptrIPKN7cutlass10bfloat16_tEEEEEEEC2ERKSD_RKSL_,($_ZN7cutlass13device_kernelIN5flash19enable_sm80_to_sm89INS1_16FlashAttnBwdSm80INS1_25CollectiveMainloopBwdSm80ILi2ELi2EN4cute5tupleIJNS5_1CILi128EEES8_NS7_ILi64EEEEEENS_10bfloat16_tEfNS_4arch4Sm80ELb0ELb1ELb1ELb0ELb0ELb0ELb0ELb0ELi2ELi4ELi4ELi4ELb0EEENS1_21CollectiveEpilogueBwdISA_SB_SD_Li256ELb0ELb0ELi2EEENS1_19SingleTileSchedulerILb0ELb0ELb0ELi128EEEEEEEEEvNT_6ParamsE$_ZN4cute3eso3ESOILb0ELb0EJNS_6LayoutINS_5tupleIJNS3_IJNS_1CILi8EEENS4_ILi1EEEEEENS4_ILi4EEES6_EEENS3_IJNS3_IJS6_NS4_ILi0EEEEEElSA_EEEEElEEC2ERKSD_RKl - $_ZN7cutlass13device_kernelIN5flash19enable_sm80_to_sm89INS1_16FlashAttnBwdSm80INS1_25CollectiveMainloopBwdSm80ILi2ELi2EN4cute5tupleIJNS5_1CILi128EEES8_NS7_ILi64EEEEEENS_10bfloat16_tEfNS_4arch4Sm80ELb0ELb1ELb1ELb0ELb0ELb0ELb0ELb0ELi2ELi4ELi4ELi4ELb0EEENS1_21CollectiveEpilogueBwdISA_SB_SD_Li256ELb0ELb0ELi2EEENS1_19SingleTileSchedulerILb0ELb0ELb0ELi128EEEEEEEEEvNT_6ParamsE$_ZN4cute3eso3ESOILb0ELb0EJNS_6LayoutINS_5tupleIJNS3_IJNS_1CILi8EEENS4_ILi1EEEEEENS4_ILi4EEES6_EEENS3_IJNS3_IJS6_NS4_ILi0EEEEEElSA_EEEEENS_10ViewEngineINS_8gmem_ptrIPKN7cutlass10bfloat16_tEEEEEEEC2ERKSD_RKSL_)
$_ZN7cutlass13device_kernelIN5flash19enable_sm80_to_sm89INS1_16FlashAttnBwdSm80INS1_25CollectiveMainloopBwdSm80ILi2ELi2EN4cute5tupleIJNS5_1CILi128EEES8_NS7_ILi64EEEEEENS_10bfloat16_tEfNS_4arch4Sm80ELb0ELb1ELb1ELb0ELb0ELb0ELb0ELb0ELi2ELi4ELi4ELi4ELb0EEENS1_21CollectiveEpilogueBwdISA_SB_SD_Li256ELb0ELb0ELi2EEENS1_19SingleTileSchedulerILb0ELb0ELb0ELi128EEEEEEEEEvNT_6ParamsE$_ZN4cute3eso3ESOILb0ELb0EJNS_6LayoutINS_5tupleIJNS3_IJNS_1CILi8EEENS4_ILi1EEEEEENS4_ILi4EEES6_EEENS3_IJNS3_IJS6_NS4_ILi0EEEEEElSA_EEEEENS_10ViewEngineINS_8gmem_ptrIPKN7cutlass10bfloat16_tEEEEEEEC2ERKSD_RKSL_:
        /* <DEDUP_REMOVED lines=9> */
[----:B------:R-:W-:Y:S05]  /*7530*/  RET.REL.NODEC R10 `(_ZN7cutlass13device_kernelIN5flash19enable_sm80_to_sm89INS1_16FlashAttnBwdSm80INS1_25CollectiveMainloopBwdSm80ILi2ELi2EN4cute5tupleIJNS5_1CILi128EEES8_NS7_ILi64EEEEEENS_10bfloat16_tEfNS_4arch4Sm80ELb0ELb1ELb1ELb0ELb0ELb0ELb0ELb0ELi2ELi4ELi4ELi4ELb0EEENS1_21CollectiveEpilogueBwdISA_SB_SD_Li256ELb0ELb0ELi2EEENS1_19SingleTileSchedulerILb0ELb0ELb0ELi128EEEEEEEEEvNT_6ParamsE) ;  /* 0xffff8ac00a007950 */ /* 0x000fea0003c3ffff */
        .type           $_ZN7cutlass13device_kernelIN5flash19enable_sm80_to_sm89INS1_16FlashAttnBwdSm80INS1_25CollectiveMainloopBwdSm80ILi2ELi2EN4cute5tupleIJNS5_1CILi128EEES8_NS7_ILi64EEEEEENS_10bfloat16_tEfNS_4arch4Sm80ELb0ELb1ELb1ELb0ELb0ELb0ELb0ELb0ELi2ELi4ELi4ELi4ELb0EEENS1_21CollectiveEpilogueBwdISA_SB_SD_Li256ELb0ELb0ELi2EEENS1_19SingleTileSchedulerILb0ELb0ELb0ELi128EEEEEEEEEvNT_6ParamsE$_ZN4cute3eso3ESOILb0ELb0EJNS_6LayoutINS_5tupleIJNS3_IJNS_1CILi8EEENS4_ILi1EEEEEENS4_ILi4EEES6_EEENS3_IJNS3_IJS6_NS4_ILi0EEEEEElSA_EEEEElEEC2ERKSD_RKl,@function
        .size           $_ZN7cutlass13device_kernelIN5flash19enable_sm80_to_sm89INS1_16FlashAttnBwdSm80INS1_25CollectiveMainloopBwdSm80ILi2ELi2EN4cute5tupleIJNS5_1CILi128EEES8_NS7_ILi64EEEEEENS_10bfloat16_tEfNS_4arch4Sm80ELb0ELb1ELb1ELb0ELb0ELb0ELb0ELb0ELi2ELi4ELi4ELi4ELb0EEENS1_21CollectiveEpilogueBwdISA_SB_SD_Li256ELb0ELb0ELi2EEENS1_19SingleTileSchedulerILb0ELb0ELb0ELi128EEEEEEEEEvNT_6ParamsE$_ZN4cute3eso3ESOILb0ELb0EJNS_6LayoutINS_5tupleIJNS3_IJNS_1CILi8EEENS4_ILi1EEEEEENS4_ILi4EEES6_EEENS3_IJNS3_IJS6_NS4_ILi0EEEEEElSA_EEEEElEEC2ERKSD_RKl,($_ZN7cutlass13device_kernelIN5flash19enable_sm80_to_sm89INS1_16FlashAttnBwdSm80INS1_25CollectiveMainloopBwdSm80ILi2ELi2EN4cute5tupleIJNS5_1CILi128EEES8_NS7_ILi64EEEEEENS_10bfloat16_tEfNS_4arch4Sm80ELb0ELb1ELb1ELb0ELb0ELb0ELb0ELb0ELi2ELi4ELi4ELi4ELb0EEENS1_21CollectiveEpilogueBwdISA_SB_SD_Li256ELb0ELb0ELi2EEENS1_19SingleTileSchedulerILb0ELb0ELb0ELi128EEEEEEEEEvNT_6ParamsE$_ZN4cute3eso3ESOILb0ELb0EJiNS_5tupleIJiNS_1CILi0EEEEEEEEC2ERKiRKS5_ - $_ZN7cutlass13device_kernelIN5flash19enable_sm80_to_sm89INS1_16FlashAttnBwdSm80INS1_25CollectiveMainloopBwdSm80ILi2ELi2EN4cute5tupleIJNS5_1CILi128EEES8_NS7_ILi64EEEEEENS_10bfloat16_tEfNS_4arch4Sm80ELb0ELb1ELb1ELb0ELb0ELb0ELb0ELb0ELi2ELi4ELi4ELi4ELb0EEENS1_21CollectiveEpilogueBwdISA_SB_SD_Li256ELb0ELb0ELi2EEENS1_19SingleTileSchedulerILb0ELb0ELb0ELi128EEEEEEEEEvNT_6ParamsE$_ZN4cute3eso3ESOILb0ELb0EJNS_6LayoutINS_5tupleIJNS3_IJNS_1CILi8EEENS4_ILi1EEEEEENS4_ILi4EEES6_EEENS3_IJNS3_IJS6_NS4_ILi0EEEEEElSA_EEEEElEEC2ERKSD_RKl)
$_ZN7cutlass13device_kernelIN5flash19enable_sm80_to_sm89INS1_16FlashAttnBwdSm80INS1_25CollectiveMainloopBwdSm80ILi2ELi2EN4cute5tupleIJNS5_1CILi128EEES8_NS7_ILi64EEEEEENS_10bfloat16_tEfNS_4arch4Sm80ELb0ELb1ELb1ELb0ELb0ELb0ELb0ELb0ELi2ELi4ELi4ELi4ELb0EEENS1_21CollectiveEpilogueBwdISA_SB_SD_Li256ELb0ELb0ELi2EEENS1_19SingleTileSchedulerILb0ELb0ELb0ELi128EEEEEEEEEvNT_6ParamsE$_ZN4cute3eso3ESOILb0ELb0EJNS_6LayoutINS_5tupleIJNS3_IJNS_1CILi8EEENS4_ILi1EEEEEENS4_ILi4EEES6_EEENS3_IJNS3_IJS6_NS4_ILi0EEEEEElSA_EEEEElEEC2ERKSD_RKl:
        /* <DEDUP_REMOVED lines=8> */
        .type           $_ZN7cutlass13device_kernelIN5flash19enable_sm80_to_sm89INS1_16FlashAttnBwdSm80INS1_25CollectiveMainloopBwdSm80ILi2ELi2EN4cute5tupleIJNS5_1CILi128EEES8_NS7_ILi64EEEEEENS_10bfloat16_tEfNS_4arch4Sm80ELb0ELb1ELb1ELb0ELb0ELb0ELb0ELb0ELi2ELi4ELi4ELi4ELb0EEENS1_21CollectiveEpilogueBwdISA_SB_SD_Li256ELb0ELb0ELi2EEENS1_19SingleTileSchedulerILb0ELb0ELb0ELi128EEEEEEEEEvNT_6ParamsE$_ZN4cute3eso3ESOILb0ELb0EJiNS_5tupleIJiNS_1CILi0EEEEEEEEC2ERKiRKS5_,@function
        .size           $_ZN7cutlass13device_kernelIN5flash19enable_sm80_to_sm89INS1_16FlashAttnBwdSm80INS1_25CollectiveMainloopBwdSm80ILi2ELi2EN4cute5tupleIJNS5_1CILi128EEES8_NS7_ILi64EEEEEENS_10bfloat16_tEfNS_4arch4Sm80ELb0ELb1ELb1ELb0ELb0ELb0ELb0ELb0ELi2ELi4ELi4ELi4ELb0EEENS1_21CollectiveEpilogueBwdISA_SB_SD_Li256ELb0ELb0ELi2EEENS1_19SingleTileSchedulerILb0ELb0ELb0ELi128EEEEEEEEEvNT_6ParamsE$_ZN4cute3eso3ESOILb0ELb0EJiNS_5tupleIJiNS_1CILi0EEEEEEEEC2ERKiRKS5_,($_ZN7cutlass13device_kernelIN5flash19enable_sm80_to_sm89INS1_16FlashAttnBwdSm80INS1_25CollectiveMainloopBwdSm80ILi2ELi2EN4cute5tupleIJNS5_1CILi128EEES8_NS7_ILi64EEEEEENS_10bfloat16_tEfNS_4arch4Sm80ELb0ELb1ELb1ELb0ELb0ELb0ELb0ELb0ELi2ELi4ELi4ELi4ELb0EEENS1_21CollectiveEpilogueBwdISA_SB_SD_Li256ELb0ELb0ELi2EEENS1_19SingleTileSchedulerILb0ELb0ELb0ELi128EEEEEEEEEvNT_6ParamsE$_ZN4cute3eso3ESOILb0ELb0EJiNS_5tupleIJiiEEEEEC2ERKiRKS3_ - $_ZN7cutlass13device_kernelIN5flash19enable_sm80_to_sm89INS1_16FlashAttnBwdSm80INS1_25CollectiveMainloopBwdSm80ILi2ELi2EN4cute5tupleIJNS5_1CILi128EEES8_NS7_ILi64EEEEEENS_10bfloat16_tEfNS_4arch4Sm80ELb0ELb1ELb1ELb0ELb0ELb0ELb0ELb0ELi2ELi4ELi4ELi4ELb0EEENS1_21CollectiveEpilogueBwdISA_SB_SD_Li256ELb0ELb0ELi2EEENS1_19SingleTileSchedulerILb0ELb0ELb0ELi128EEEEEEEEEvNT_6ParamsE$_ZN4cute3eso3ESOILb0ELb0EJiNS_5tupleIJiNS_1CILi0EEEEEEEEC2ERKiRKS5_)
$_ZN7cutlass13device_kernelIN5flash19enable_sm80_to_sm89INS1_16FlashAttnBwdSm80INS1_25CollectiveMainloopBwdSm80ILi2ELi2EN4cute5tupleIJNS5_1CILi128EEES8_NS7_ILi64EEEEEENS_10bfloat16_tEfNS_4arch4Sm80ELb0ELb1ELb1ELb0ELb0ELb0ELb0ELb0ELi2ELi4ELi4ELi4ELb0EEENS1_21CollectiveEpilogueBwdISA_SB_SD_Li256ELb0ELb0ELi2EEENS1_19SingleTileSchedulerILb0ELb0ELb0ELi128EEEEEEEEEvNT_6ParamsE$_ZN4cute3eso3ESOILb0ELb0EJiNS_5tupleIJiNS_1CILi0EEEEEEEEC2ERKiRKS5_:
[----:B------:R-:W-:Y:S02]  /*75c0*/  IADD3 R3, R3, -c[0x0][0x20], RZ ;  /* 0x8000080003037a10 */ /* 0x000fe40007ffe0ff */
[----:B------:R-:W-:-:S03]  /*75d0*/  IADD3 R2, R2, -c[0x0][0x20], RZ ;  /* 0x8000080002027a10 */ /* 0x000fc60007ffe0ff */
[----:B------:R1:W-:Y:S04]  /*75e0*/  STL [R3], R6 ;  /* 0x0000000603007387 */ /* 0x0003e80000100800 */
[----:B------:R-:W2:Y:S01]  /*75f0*/  LDL R2, [R2] ;  /* 0x0000000002027983 */ /* 0x000ea20000100800 */
[----:B------:R-:W-:-:S03]  /*7600*/  IMAD.MOV.U32 R5, RZ, RZ, 0x0 ;  /* 0x00000000ff057424 */ /* 0x000fc600078e00ff */
[----:B--2---:R1:W-:Y:S01]  /*7610*/  STL [R3+0x4], R2 ;  /* 0x0000040203007387 */ /* 0x0043e20000100800 */
[----:B------:R-:W-:Y:S05]  /*7620*/  RET.REL.NODEC R4 `(_ZN7cutlass13device_kernelIN5flash19enable_sm80_to_sm89INS1_16FlashAttnBwdSm80INS1_25CollectiveMainloopBwdSm80ILi2ELi2EN4cute5tupleIJNS5_1CILi128EEES8_NS7_ILi64EEEEEENS_10bfloat16_tEfNS_4arch4Sm80ELb0ELb1ELb1ELb0ELb0ELb0ELb0ELb0ELi2ELi4ELi4ELi4ELb0EEENS1_21CollectiveEpilogueBwdISA_SB_SD_Li256ELb0ELb0ELi2EEENS1_19SingleTileSchedulerILb0ELb0ELb0ELi128EEEEEEEEEvNT_6ParamsE) ;  /* 0xffff89d004007950 */ /* 0x000fea0003c3ffff */
        .type           $_ZN7cutlass13device_kernelIN5flash19enable_sm80_to_sm89INS1_16FlashAttnBwdSm80INS1_25CollectiveMainloopBwdSm80ILi2ELi2EN4cute5tupleIJNS5_1CILi128EEES8_NS7_ILi64EEEEEENS_10bfloat16_tEfNS_4arch4Sm80ELb0ELb1ELb1ELb0ELb0ELb0ELb0ELb0ELi2ELi4ELi4ELi4ELb0EEENS1_21CollectiveEpilogueBwdISA_SB_SD_Li256ELb0ELb0ELi2EEENS1_19SingleTileSchedulerILb0ELb0ELb0ELi128EEEEEEEEEvNT_6ParamsE$_ZN4cute3eso3ESOILb0ELb0EJiNS_5tupleIJiiEEEEEC2ERKiRKS3_,@function
        .size           $_ZN7cutlass13device_kernelIN5flash19enable_sm80_to_sm89INS1_16FlashAttnBwdSm80INS1_25CollectiveMainloopBwdSm80ILi2ELi2EN4cute5tupleIJNS5_1CILi128EEES8_NS7_ILi64EEEEEENS_10bfloat16_tEfNS_4arch4Sm80ELb0ELb1ELb1ELb0ELb0ELb0ELb0ELb0ELi2ELi4ELi4ELi4ELb0EEENS1_21CollectiveEpilogueBwdISA_SB_SD_Li256ELb0ELb0ELi2EEENS1_19SingleTileSchedulerILb0ELb0ELb0ELi128EEEEEEEEEvNT_6ParamsE$_ZN4cute3eso3ESOILb0ELb0EJiNS_5tupleIJiiEEEEEC2ERKiRKS3_,($_ZN7cutlass13device_kernelIN5flash19enable_sm80_to_sm89INS1_16FlashAttnBwdSm80INS1_25CollectiveMainloopBwdSm80ILi2ELi2EN4cute5tupleIJNS5_1CILi128EEES8_NS7_ILi64EEEEEENS_10bfloat16_tEfNS_4arch4Sm80ELb0ELb1ELb1ELb0ELb0ELb0ELb0ELb0ELi2ELi4ELi4ELi4ELb0EEENS1_21CollectiveEpilogueBwdISA_SB_SD_Li256ELb0ELb0ELi2EEENS1_19SingleTileSchedulerILb0ELb0ELb0ELi128EEEEEEEEEvNT_6ParamsE$_ZN4cute3eso3ESOILb0ELb0EJiiEEC2ERKiS4_ - $_ZN7cutlass13device_kernelIN5flash19enable_sm80_to_sm89INS1_16FlashAttnBwdSm80INS1_25CollectiveMainloopBwdSm80ILi2ELi2EN4cute5tupleIJNS5_1CILi128EEES8_NS7_ILi64EEEEEENS_10bfloat16_tEfNS_4arch4Sm80ELb0ELb1ELb1ELb0ELb0ELb0ELb0ELb0ELi2ELi4ELi4ELi4ELb0EEENS1_21CollectiveEpilogueBwdISA_SB_SD_Li256ELb0ELb0ELi2EEENS1_19SingleTileSchedulerILb0ELb0ELb0ELi128EEEEEEEEEvNT_6ParamsE$_ZN4cute3eso3ESOILb0ELb0EJiNS_5tupleIJiiEEEEEC2ERKiRKS3_)
$_ZN7cutlass13device_kernelIN5flash19enable_sm80_to_sm89INS1_16FlashAttnBwdSm80INS1_25CollectiveMainloopBwdSm80ILi2ELi2EN4cute5tupleIJNS5_1CILi128EEES8_NS7_ILi64EEEEEENS_10bfloat16_tEfNS_4arch4Sm80ELb0ELb1ELb1ELb0ELb0ELb0ELb0ELb0ELi2ELi4ELi4ELi4ELb0EEENS1_21CollectiveEpilogueBwdISA_SB_SD_Li256ELb0ELb0ELi2EEENS1_19SingleTileSchedulerILb0ELb0ELb0ELi128EEEEEEEEEvNT_6ParamsE$_ZN4cute3eso3ESOILb0ELb0EJiNS_5tupleIJiiEEEEEC2ERKiRKS3_:
        /* <DEDUP_REMOVED lines=9> */
        .type           $_ZN7cutlass13device_kernelIN5flash19enable_sm80_to_sm89INS1_16FlashAttnBwdSm80INS1_25CollectiveMainloopBwdSm80ILi2ELi2EN4cute5tupleIJNS5_1CILi128EEES8_NS7_ILi64EEEEEENS_10bfloat16_tEfNS_4arch4Sm80ELb0ELb1ELb1ELb0ELb0ELb0ELb0ELb0ELi2ELi4ELi4ELi4ELb0EEENS1_21CollectiveEpilogueBwdISA_SB_SD_Li256ELb0ELb0ELi2EEENS1_19SingleTileSchedulerILb0ELb0ELb0ELi128EEEEEEEEEvNT_6ParamsE$_ZN4cute3eso3ESOILb0ELb0EJiiEEC2ERKiS4_,@function
        .size           $_ZN7cutlass13device_kernelIN5flash19enable_sm80_to_sm89INS1_16FlashAttnBwdSm80INS1_25CollectiveMainloopBwdSm80ILi2ELi2EN4cute5tupleIJNS5_1CILi128EEES8_NS7_ILi64EEEEEENS_10bfloat16_tEfNS_4arch4Sm80ELb0ELb1ELb1ELb0ELb0ELb0ELb0ELb0ELi2ELi4ELi4ELi4ELb0EEENS1_21CollectiveEpilogueBwdISA_SB_SD_Li256ELb0ELb0ELi2EEENS1_19SingleTileSchedulerILb0ELb0ELb0ELi128EEEEEEEEEvNT_6ParamsE$_ZN4cute3eso3ESOILb0ELb0EJiiEEC2ERKiS4_,($_ZN7cutlass13device_kernelIN5flash19enable_sm80_to_sm89INS1_16FlashAttnBwdSm80INS1_25CollectiveMainloopBwdSm80ILi2ELi2EN4cute5tupleIJNS5_1CILi128EEES8_NS7_ILi64EEEEEENS_10bfloat16_tEfNS_4arch4Sm80ELb0ELb1ELb1ELb0ELb0ELb0ELb0ELb0ELi2ELi4ELi4ELi4ELb0EEENS1_21CollectiveEpilogueBwdISA_SB_SD_Li256ELb0ELb0ELi2EEENS1_19SingleTileSchedulerILb0ELb0ELb0ELi128EEEEEEEEEvNT_6ParamsE$_ZN4cute3eso3ESOILb0ELb0EJiiNS_1CILi0EEEEEC2ERKiS6_RKS3_ - $_ZN7cutlass13device_kernelIN5flash19enable_sm80_to_sm89INS1_16FlashAttnBwdSm80INS1_25CollectiveMainloopBwdSm80ILi2ELi2EN4cute5tupleIJNS5_1CILi128EEES8_NS7_ILi64EEEEEENS_10bfloat16_tEfNS_4arch4Sm80ELb0ELb1ELb1ELb0ELb0ELb0ELb0ELb0ELi2ELi4ELi4ELi4ELb0EEENS1_21CollectiveEpilogueBwdISA_SB_SD_Li256ELb0ELb0ELi2EEENS1_19SingleTileSchedulerILb0ELb0ELb0ELi128EEEEEEEEEvNT_6ParamsE$_ZN4cute3eso3ESOILb0ELb0EJiiEEC2ERKiS4_)
$_ZN7cutlass13device_kernelIN5flash19enable_sm80_to_sm89INS1_16FlashAttnBwdSm80INS1_25CollectiveMainloopBwdSm80ILi2ELi2EN4cute5tupleIJNS5_1CILi128EEES8_NS7_ILi64EEEEEENS_10bfloat16_tEfNS_4arch4Sm80ELb0ELb1ELb1ELb0ELb0ELb0ELb0ELb0ELi2ELi4ELi4ELi4ELb0EEENS1_21CollectiveEpilogueBwdISA_SB_SD_Li256ELb0ELb0ELi2EEENS1_19SingleTileSchedulerILb0ELb0ELb0ELi128EEEEEEEEEvNT_6ParamsE$_ZN4cute3eso3ESOILb0ELb0EJiiEEC2ERKiS4_:
        /* <DEDUP_REMOVED lines=8> */
        .type           $_ZN7cutlass13device_kernelIN5flash19enable_sm80_to_sm89INS1_16FlashAttnBwdSm80INS1_25CollectiveMainloopBwdSm80ILi2ELi2EN4cute5tupleIJNS5_1CILi128EEES8_NS7_ILi64EEEEEENS_10bfloat16_tEfNS_4arch4Sm80ELb0ELb1ELb1ELb0ELb0ELb0ELb0ELb0ELi2ELi4ELi4ELi4ELb0EEENS1_21CollectiveEpilogueBwdISA_SB_SD_Li256ELb0ELb0ELi2EEENS1_19SingleTileSchedulerILb0ELb0ELb0ELi128EEEEEEEEEvNT_6ParamsE$_ZN4cute3eso3ESOILb0ELb0EJiiNS_1CILi0EEEEEC2ERKiS6_RKS3_,@function
        .size           $_ZN7cutlass13device_kernelIN5flash19enable_sm80_to_sm89INS1_16FlashAttnBwdSm80INS1_25CollectiveMainloopBwdSm80ILi2ELi2EN4cute5tupleIJNS5_1CILi128EEES8_NS7_ILi64EEEEEENS_10bfloat16_tEfNS_4arch4Sm80ELb0ELb1ELb1ELb0ELb0ELb0ELb0ELb0ELi2ELi4ELi4ELi4ELb0EEENS1_21CollectiveEpilogueBwdISA_SB_SD_Li256ELb0ELb0ELi2EEENS1_19SingleTileSchedulerILb0ELb0ELb0ELi128EEEEEEEEEvNT_6ParamsE$_ZN4cute3eso3ESOILb0ELb0EJiiNS_1CILi0EEEEEC2ERKiS6_RKS3_,($_ZN7cutlass13device_kernelIN5flash19enable_sm80_to_sm89INS1_16FlashAttnBwdSm80INS1_25CollectiveMainloopBwdSm80ILi2ELi2EN4cute5tupleIJNS5_1CILi128EEES8_NS7_ILi64EEEEEENS_10bfloat16_tEfNS_4arch4Sm80ELb0ELb1ELb1ELb0ELb0ELb0ELb0ELb0ELi2ELi4ELi4ELi4ELb0EEENS1_21CollectiveEpilogueBwdISA_SB_SD_Li256ELb0ELb0ELi2EEENS1_19SingleTileSchedulerILb0ELb0ELb0ELi128EEEEEEEEEvNT_6ParamsE$_ZN4cute3eso3ESOILb0ELb0EJiiNS_1CILi1024EEEEEC2ERKiS6_RKS3_ - $_ZN7cutlass13device_kernelIN5flash19enable_sm80_to_sm89INS1_16FlashAttnBwdSm80INS1_25CollectiveMainloopBwdSm80ILi2ELi2EN4cute5tupleIJNS5_1CILi128EEES8_NS7_ILi64EEEEEENS_10bfloat16_tEfNS_4arch4Sm80ELb0ELb1ELb1ELb0ELb0ELb0ELb0ELb0ELi2ELi4ELi4ELi4ELb0EEENS1_21CollectiveEpilogueBwdISA_SB_SD_Li256ELb0ELb0ELi2EEENS1_19SingleTileSchedulerILb0ELb0ELb0ELi128EEEEEEEEEvNT_6ParamsE$_ZN4cute3eso3ESOILb0ELb0EJiiNS_1CILi0EEEEEC2ERKiS6_RKS3_)
$_ZN7cutlass13device_kernelIN5flash19enable_sm80_to_sm89INS1_16FlashAttnBwdSm80INS1_25CollectiveMainloopBwdSm80ILi2ELi2EN4cute5tupleIJNS5_1CILi128EEES8_NS7_ILi64EEEEEENS_10bfloat16_tEfNS_4arch4Sm80ELb0ELb1ELb1ELb0ELb0ELb0ELb0ELb0ELi2ELi4ELi4ELi4ELb0EEENS1_21CollectiveEpilogueBwdISA_SB_SD_Li256ELb0ELb0ELi2EEENS1_19SingleTileSchedulerILb0ELb0ELb0ELi128EEEEEEEEEvNT_6ParamsE$_ZN4cute3eso3ESOILb0ELb0EJiiNS_1CILi0EEEEEC2ERKiS6_RKS3_:
[----:B------:R-:W-:Y:S02]  /*7740*/  IADD3 R6, R6, -c[0x0][0x20], RZ ;  /* 0x8000080006067a10 */ /* 0x000fe40007ffe0ff */
[----:B------:R-:W-:-:S03]  /*7750*/  IADD3 R3, R5, -c[0x0][0x20], RZ ;  /* 0x8000080005037a10 */ /* 0x000fc60007ffe0ff */
[----:B------:R1:W-:Y:S04]  /*7760*/  STL [R6], R7 ;  /* 0x0000000706007387 */ /* 0x0003e80000100800 */
[----:B------:R-:W2:Y:S01]  /*7770*/  LDL R3, [R3] ;  /* 0x0000000003037983 */ /* 0x000ea20000100800 */
[----:B------:R-:W-:-:S03]  /*7780*/  IMAD.MOV.U32 R11, RZ, RZ, 0x0 ;  /* 0x00000000ff0b7424 */ /* 0x000fc600078e00ff */
[----:B--2---:R1:W-:Y:S01]  /*7790*/  STL [R6+0x4], R3 ;  /* 0x0000040306007387 */ /* 0x0043e20000100800 */
[----:B------:R-:W-:Y:S05]  /*77a0*/  RET.REL.NODEC R10 `(_ZN7cutlass13device_kernelIN5flash19enable_sm80_to_sm89INS1_16FlashAttnBwdSm80INS1_25CollectiveMainloopBwdSm80ILi2ELi2EN4cute5tupleIJNS5_1CILi128EEES8_NS7_ILi64EEEEEENS_10bfloat16_tEfNS_4arch4Sm80ELb0ELb1ELb1ELb0ELb0ELb0ELb0ELb0ELi2ELi4ELi4ELi4ELb0EEENS1_21CollectiveEpilogueBwdISA_SB_SD_Li256ELb0ELb0ELi2EEENS1_19SingleTileSchedulerILb0ELb0ELb0ELi128EEEEEEEEEvNT_6ParamsE) ;  /* 0xffff88500a007950 */ /* 0x000fea0003c3ffff */
        .type           $_ZN7cutlass13device_kernelIN5flash19enable_sm80_to_sm89INS1_16FlashAttnBwdSm80INS1_25CollectiveMainloopBwdSm80ILi2ELi2EN4cute5tupleIJNS5_1CILi128EEES8_NS7_ILi64EEEEEENS_10bfloat16_tEfNS_4arch4Sm80ELb0ELb1ELb1ELb0ELb0ELb0ELb0ELb0ELi2ELi4ELi4ELi4ELb0EEENS1_21CollectiveEpilogueBwdISA_SB_SD_Li256ELb0ELb0ELi2EEENS1_19SingleTileSchedulerILb0ELb0ELb0ELi128EEEEEEEEEvNT_6ParamsE$_ZN4cute3eso3ESOILb0ELb0EJiiNS_1CILi1024EEEEEC2ERKiS6_RKS3_,@function
        .size           $_ZN7cutlass13device_kernelIN5flash19enable_sm80_to_sm89INS1_16FlashAttnBwdSm80INS1_25CollectiveMainloopBwdSm80ILi2ELi2EN4cute5tupleIJNS5_1CILi128EEES8_NS7_ILi64EEEEEENS_10bfloat16_tEfNS_4arch4Sm80ELb0ELb1ELb1ELb0ELb0ELb0ELb0ELb0ELi2ELi4ELi4ELi4ELb0EEENS1_21CollectiveEpilogueBwdISA_SB_SD_Li256ELb0ELb0ELi2EEENS1_19SingleTileSchedulerILb0ELb0ELb0ELi128EEEEEEEEEvNT_6ParamsE$_ZN4cute3eso3ESOILb0ELb0EJiiNS_1CILi1024EEEEEC2ERKiS6_RKS3_,($_ZN7cutlass13device_kernelIN5flash19enable_sm80_to_sm89INS1_16FlashAttnBwdSm80INS1_25CollectiveMainloopBwdSm80ILi2ELi2EN4cute5tupleIJNS5_1CILi128EEES8_NS7_ILi64EEEEEENS_10bfloat16_tEfNS_4arch4Sm80ELb0ELb1ELb1ELb0ELb0ELb0ELb0ELb0ELi2ELi4ELi4ELi4ELb0EEENS1_21CollectiveEpilogueBwdISA_SB_SD_Li256ELb0ELb0ELi2EEENS1_19SingleTileSchedulerILb0ELb0ELb0ELi128EEEEEEEEEvNT_6ParamsE$_ZN4cute3eso3ESOILb0ELb0EJiiNS_1CILi144EEENS2_ILi512EEEEEC2ERKiS7_RKS3_RKS4_ - $_ZN7cutlass13device_kernelIN5flash19enable_sm80_to_sm89INS1_16FlashAttnBwdSm80INS1_25CollectiveMainloopBwdSm80ILi2ELi2EN4cute5tupleIJNS5_1CILi128EEES8_NS7_ILi64EEEEEENS_10bfloat16_tEfNS_4arch4Sm80ELb0ELb1ELb1ELb0ELb0ELb0ELb0ELb0ELi2ELi4ELi4ELi4ELb0EEENS1_21CollectiveEpilogueBwdISA_SB_SD_Li256ELb0ELb0ELi2EEENS1_19SingleTileSchedulerILb0ELb0ELb0ELi128EEEEEEEEEvNT_6ParamsE$_ZN4cute3eso3ESOILb0ELb0EJiiNS_1CILi1024EEEEEC2ERKiS6_RKS3_)
$_ZN7cutlass13device_kernelIN5flash19enable_sm80_to_sm89INS1_16FlashAttnBwdSm80INS1_25CollectiveMainloopBwdSm80ILi2ELi2EN4cute5tupleIJNS5_1CILi128EEES8_NS7_ILi64EEEEEENS_10bfloat16_tEfNS_4arch4Sm80ELb0ELb1ELb1ELb0ELb0ELb0ELb0ELb0ELi2ELi4ELi4ELi4ELb0EEENS1_21CollectiveEpilogueBwdISA_SB_SD_Li256ELb0ELb0ELi2EEENS1_19SingleTileSchedulerILb0ELb0ELb0ELi128EEEEEEEEEvNT_6ParamsE$_ZN4cute3eso3ESOILb0ELb0EJiiNS_1CILi1024EEEEEC2ERKiS6_RKS3_:
[----:B------:R-:W-:Y:S02]  /*77b0*/  IADD3 R3, R3, -c[0x0][0x20], RZ ;  /* 0x8000080003037a10 */ /* 0x000fe40007ffe0ff */
[----:B------:R-:W-:-:S03]  /*77c0*/  IADD3 R2, R2, -c[0x0][0x20], RZ ;  /* 0x8000080002027a10 */ /* 0x000fc60007ffe0ff */
[----:B------:R1:W-:Y:S04]  /*77d0*/  STL [R3], R8 ;  /* 0x0000000803007387 */ /* 0x0003e80000100800 */
[----:B------:R-:W2:Y:S01]  /*77e0*/  LDL R2, [R2] ;  /* 0x0000000002027983 */ /* 0x000ea20000100800 */
[----:B------:R-:W-:-:S03]  /*77f0*/  IMAD.MOV.U32 R7, RZ, RZ, 0x0 ;  /* 0x00000000ff077424 */ /* 0x000fc600078e00ff */
[----:B--2---:R1:W-:Y:S01]  /*7800*/  STL [R3+0x4], R2 ;  /* 0x0000040203007387 */ /* 0x0043e20000100800 */
[----:B------:R-:W-:Y:S05]  /*7810*/  RET.REL.NODEC R6 `(_ZN7cutlass13device_kernelIN5flash19enable_sm80_to_sm89INS1_16FlashAttnBwdSm80INS1_25CollectiveMainloopBwdSm80ILi2ELi2EN4cute5tupleIJNS5_1CILi128EEES8_NS7_ILi64EEEEEENS_10bfloat16_tEfNS_4arch4Sm80ELb0ELb1ELb1ELb0ELb0ELb0ELb0ELb0ELi2ELi4ELi4ELi4ELb0EEENS1_21CollectiveEpilogueBwdISA_SB_SD_Li256ELb0ELb0ELi2EEENS1_19SingleTileSchedulerILb0ELb0ELb0ELi128EEEEEEEEEvNT_6ParamsE) ;  /* 0xffff87e006007950 */ /* 0x000fea0003c3ffff */
        .type           $_ZN7cutlass13device_kernelIN5flash19enable_sm80_to_sm89INS1_16FlashAttnBwdSm80INS1_25CollectiveMainloopBwdSm80ILi2ELi2EN4cute5tupleIJNS5_1CILi128EEES8_NS7_ILi64EEEEEENS_10bfloat16_tEfNS_4arch4Sm80ELb0ELb1ELb1ELb0ELb0ELb0ELb0ELb0ELi2ELi4ELi4ELi4ELb0EEENS1_21CollectiveEpilogueBwdISA_SB_SD_Li256ELb0ELb0ELi2EEENS1_19SingleTileSchedulerILb0ELb0ELb0ELi128EEEEEEEEEvNT_6ParamsE$_ZN4cute3eso3ESOILb0ELb0EJiiNS_1CILi144EEENS2_ILi512EEEEEC2ERKiS7_RKS3_RKS4_,@function
        .size           $_ZN7cutlass13device_kernelIN5flash19enable_sm80_to_sm89INS1_16FlashAttnBwdSm80INS1_25CollectiveMainloopBwdSm80ILi2ELi2EN4cute5tupleIJNS5_1CILi128EEES8_NS7_ILi64EEEEEENS_10bfloat16_tEfNS_4arch4Sm80ELb0ELb1ELb1ELb0ELb0ELb0ELb0ELb0ELi2ELi4ELi4ELi4ELb0EEENS1_21CollectiveEpilogueBwdISA_SB_SD_Li256ELb0ELb0ELi2EEENS1_19SingleTileSchedulerILb0ELb0ELb0ELi128EEEEEEEEEvNT_6ParamsE$_ZN4cute3eso3ESOILb0ELb0EJiiNS_1CILi144EEENS2_ILi512EEEEEC2ERKiS7_RKS3_RKS4_,($_ZN7cutlass13device_kernelIN5flash19enable_sm80_to_sm89INS1_16FlashAttnBwdSm80INS1_25CollectiveMainloopBwdSm80ILi2ELi2EN4cute5tupleIJNS5_1CILi128EEES8_NS7_ILi64EEEEEENS_10bfloat16_tEfNS_4arch4Sm80ELb0ELb1ELb1ELb0ELb0ELb0ELb0ELb0ELi2ELi4ELi4ELi4ELb0EEENS1_21CollectiveEpilogueBwdISA_SB_SD_Li256ELb0ELb0ELi2EEENS1_19SingleTileSchedulerILb0ELb0ELb0ELi128EEEEEEEEEvNT_6ParamsE$_ZN4cute3eso3ESOILb0ELb0EJiiNS_1CILi72EEENS2_ILi512EEEEEC2ERKiS7_RKS3_RKS4_ - $_ZN7cutlass13device_kernelIN5flash19enable_sm80_to_sm89INS1_16FlashAttnBwdSm80INS1_25CollectiveMainloopBwdSm80ILi2ELi2EN4cute5tupleIJNS5_1CILi128EEES8_NS7_ILi64EEEEEENS_10bfloat16_tEfNS_4arch4Sm80ELb0ELb1ELb1ELb0ELb0ELb0ELb0ELb0ELi2ELi4ELi4ELi4ELb0EEENS1_21CollectiveEpilogueBwdISA_SB_SD_Li256ELb0ELb0ELi2EEENS1_19SingleTileSchedulerILb0ELb0ELb0ELi128EEEEEEEEEvNT_6ParamsE$_ZN4cute3eso3ESOILb0ELb0EJiiNS_1CILi144EEENS2_ILi512EEEEEC2ERKiS7_RKS3_RKS4_)
$_ZN7cutlass13device_kernelIN5flash19enable_sm80_to_sm89INS1_16FlashAttnBwdSm80INS1_25CollectiveMainloopBwdSm80ILi2ELi2EN4cute5tupleIJNS5_1CILi128EEES8_NS7_ILi64EEEEEENS_10bfloat16_tEfNS_4arch4Sm80ELb0ELb1ELb1ELb0ELb0ELb0ELb0ELb0ELi2ELi4ELi4ELi4ELb0EEENS1_21CollectiveEpilogueBwdISA_SB_SD_Li256ELb0ELb0ELi2EEENS1_19SingleTileSchedulerILb0ELb0ELb0ELi128EEEEEEEEEvNT_6ParamsE$_ZN4cute3eso3ESOILb0ELb0EJiiNS_1CILi144EEENS2_ILi512EEEEEC2ERKiS7_RKS3_RKS4_:
        /* <DEDUP_REMOVED lines=8> */
        .type           $_ZN7cutlass13device_kernelIN5flash19enable_sm80_to_sm89INS1_16FlashAttnBwdSm80INS1_25CollectiveMainloopBwdSm80ILi2ELi2EN4cute5tupleIJNS5_1CILi128EEES8_NS7_ILi64EEEEEENS_10bfloat16_tEfNS_4arch4Sm80ELb0ELb1ELb1ELb0ELb0ELb0ELb0ELb0ELi2ELi4ELi4ELi4ELb0EEENS1_21CollectiveEpilogueBwdISA_SB_SD_Li256ELb0ELb0ELi2EEENS1_19SingleTileSchedulerILb0ELb0ELb0ELi128EEEEEEEEEvNT_6ParamsE$_ZN4cute3eso3ESOILb0ELb0EJiiNS_1CILi72EEENS2_ILi512EEEEEC2ERKiS7_RKS3_RKS4_,@function
        .size           $_ZN7cutlass13device_kernelIN5flash19enable_sm80_to_sm89INS1_16FlashAttnBwdSm80INS1_25CollectiveMainloopBwdSm80ILi2ELi2EN4cute5tupleIJNS5_1CILi128EEES8_NS7_ILi64EEEEEENS_10bfloat16_tEfNS_4arch4Sm80ELb0ELb1ELb1ELb0ELb0ELb0ELb0ELb0ELi2ELi4ELi4ELi4ELb0EEENS1_21CollectiveEpilogueBwdISA_SB_SD_Li256ELb0ELb0ELi2EEENS1_19SingleTileSchedulerILb0ELb0ELb0ELi128EEEEEEEEEvNT_6ParamsE$_ZN4cute3eso3ESOILb0ELb0EJiiNS_1CILi72EEENS2_ILi512EEEEEC2ERKiS7_RKS3_RKS4_,($_ZN7cutlass13device_kernelIN5flash19enable_sm80_to_sm89INS1_16FlashAttnBwdSm80INS1_25CollectiveMainloopBwdSm80ILi2ELi2EN4cute5tupleIJNS5_1CILi128EEES8_NS7_ILi64EEEEEENS_10bfloat16_tEfNS_4arch4Sm80ELb0ELb1ELb1ELb0ELb0ELb0ELb0ELb0ELi2ELi4ELi4ELi4ELb0EEENS1_21CollectiveEpilogueBwdISA_SB_SD_Li256ELb0ELb0ELi2EEENS1_19SingleTileSchedulerILb0ELb0ELb0ELi128EEEEEEEEEvNT_6ParamsE$_ZN4cute3eso3ESOILb0ELb0EJiiNS_1CILi8192EEEEEC2ERKiS6_RKS3_ - $_ZN7cutlass13device_kernelIN5flash19enable_sm80_to_sm89INS1_16FlashAttnBwdSm80INS1_25CollectiveMainloopBwdSm80ILi2ELi2EN4cute5tupleIJNS5_1CILi128EEES8_NS7_ILi64EEEEEENS_10bfloat16_tEfNS_4arch4Sm80ELb0ELb1ELb1ELb0ELb0ELb0ELb0ELb0ELi2ELi4ELi4ELi4ELb0EEENS1_21CollectiveEpilogueBwdISA_SB_SD_Li256ELb0ELb0ELi2EEENS1_19SingleTileSchedulerILb0ELb0ELb0ELi128EEEEEEEEEvNT_6ParamsE$_ZN4cute3eso3ESOILb0ELb0EJiiNS_1CILi72EEENS2_ILi512EEEEEC2ERKiS7_RKS3_RKS4_)
$_ZN7cutlass13device_kernelIN5flash19enable_sm80_to_sm89INS1_16FlashAttnBwdSm80INS1_25CollectiveMainloopBwdSm80ILi2ELi2EN4cute5tupleIJNS5_1CILi128EEES8_NS7_ILi64EEEEEENS_10bfloat16_tEfNS_4arch4Sm80ELb0ELb1ELb1ELb0ELb0ELb0ELb0ELb0ELi2ELi4ELi4ELi4ELb0EEENS1_21CollectiveEpilogueBwdISA_SB_SD_Li256ELb0ELb0ELi2EEENS1_19SingleTileSchedulerILb0ELb0ELb0ELi128EEEEEEEEEvNT_6ParamsE$_ZN4cute3eso3ESOILb0ELb0EJiiNS_1CILi72EEENS2_ILi512EEEEEC2ERKiS7_RKS3_RKS4_:
[----:B------:R-:W-:Y:S02]  /*78a0*/  IADD3 R4, R3, -c[0x0][0x20], RZ ;  /* 0x8000080003047a10 */ /* 0x000fe40007ffe0ff */
[----:B------:R-:W-:-:S03]  /*78b0*/  IADD3 R3, R7, -c[0x0][0x20], RZ ;  /* 0x8000080007037a10 */ /* 0x000fc60007ffe0ff */
[----:B------:R1:W-:Y:S04]  /*78c0*/  STL [R4], R5 ;  /* 0x0000000504007387 */ /* 0x0003e80000100800 */
[----:B------:R-:W2:Y:S01]  /*78d0*/  LDL R3, [R3] ;  /* 0x0000000003037983 */ /* 0x000ea20000100800 */
[----:B------:R-:W-:-:S03]  /*78e0*/  IMAD.MOV.U32 R7, RZ, RZ, 0x0 ;  /* 0x00000000ff077424 */ /* 0x000fc600078e00ff */
[----:B--2---:R1:W-:Y:S01]  /*78f0*/  STL [R4+0x4], R3 ;  /* 0x0000040304007387 */ /* 0x0043e20000100800 */
[----:B------:R-:W-:Y:S05]  /*7900*/  RET.REL.NODEC R6 `(_ZN7cutlass13device_kernelIN5flash19enable_sm80_to_sm89INS1_16FlashAttnBwdSm80INS1_25CollectiveMainloopBwdSm80ILi2ELi2EN4cute5tupleIJNS5_1CILi128EEES8_NS7_ILi64EEEEEENS_10bfloat16_tEfNS_4arch4Sm80ELb0ELb1ELb1ELb0ELb0ELb0ELb0ELb0ELi2ELi4ELi4ELi4ELb0EEENS1_21CollectiveEpilogueBwdISA_SB_SD_Li256ELb0ELb0ELi2EEENS1_19SingleTileSchedulerILb0ELb0ELb0ELi128EEEEEEEEEvNT_6ParamsE) ;  /* 0xffff86f006007950 */ /* 0x000fea0003c3ffff */
        .type           $_ZN7cutlass13device_kernelIN5flash19enable_sm80_to_sm89INS1_16FlashAttnBwdSm80INS1_25CollectiveMainloopBwdSm80ILi2ELi2EN4cute5tupleIJNS5_1CILi128EEES8_NS7_ILi64EEEEEENS_10bfloat16_tEfNS_4arch4Sm80ELb0ELb1ELb1ELb0ELb0ELb0ELb0ELb0ELi2ELi4ELi4ELi4ELb0EEENS1_21CollectiveEpilogueBwdISA_SB_SD_Li256ELb0ELb0ELi2EEENS1_19SingleTileSchedulerILb0ELb0ELb0ELi128EEEEEEEEEvNT_6ParamsE$_ZN4cute3eso3ESOILb0ELb0EJiiNS_1CILi8192EEEEEC2ERKiS6_RKS3_,@function
        .size           $_ZN7cutlass13device_kernelIN5flash19enable_sm80_to_sm89INS1_16FlashAttnBwdSm80INS1_25CollectiveMainloopBwdSm80ILi2ELi2EN4cute5tupleIJNS5_1CILi128EEES8_NS7_ILi64EEEEEENS_10bfloat16_tEfNS_4arch4Sm80ELb0ELb1ELb1ELb0ELb0ELb0ELb0ELb0ELi2ELi4ELi4ELi4ELb0EEENS1_21CollectiveEpilogueBwdISA_SB_SD_Li256ELb0ELb0ELi2EEENS1_19SingleTileSchedulerILb0ELb0ELb0ELi128EEEEEEEEEvNT_6ParamsE$_ZN4cute3eso3ESOILb0ELb0EJiiNS_1CILi8192EEEEEC2ERKiS6_RKS3_,($_ZN7cutlass13device_kernelIN5flash19enable_sm80_to_sm89INS1_16FlashAttnBwdSm80INS1_25CollectiveMainloopBwdSm80ILi2ELi2EN4cute5tupleIJNS5_1CILi128EEES8_NS7_ILi64EEEEEENS_10bfloat16_tEfNS_4arch4Sm80ELb0ELb1ELb1ELb0ELb0ELb0ELb0ELb0ELi2ELi4ELi4ELi4ELb0EEENS1_21CollectiveEpilogueBwdISA_SB_SD_Li256ELb0ELb0ELi2EEENS1_19SingleTileSchedulerILb0ELb0ELb0ELi128EEEEEEEEEvNT_6ParamsE$_ZN4cute3eso3ESOILb0ELb0EJiiiEEC2ERKiS4_S4_ - $_ZN7cutlass13device_kernelIN5flash19enable_sm80_to_sm89INS1_16FlashAttnBwdSm80INS1_25CollectiveMainloopBwdSm80ILi2ELi2EN4cute5tupleIJNS5_1CILi128EEES8_NS7_ILi64EEEEEENS_10bfloat16_tEfNS_4arch4Sm80ELb0ELb1ELb1ELb0ELb0ELb0ELb0ELb0ELi2ELi4ELi4ELi4ELb0EEENS1_21CollectiveEpilogueBwdISA_SB_SD_Li256ELb0ELb0ELi2EEENS1_19SingleTileSchedulerILb0ELb0ELb0ELi128EEEEEEEEEvNT_6ParamsE$_ZN4cute3eso3ESOILb0ELb0EJiiNS_1CILi8192EEEEEC2ERKiS6_RKS3_)
$_ZN7cutlass13device_kernelIN5flash19enable_sm80_to_sm89INS1_16FlashAttnBwdSm80INS1_25CollectiveMainloopBwdSm80ILi2ELi2EN4cute5tupleIJNS5_1CILi128EEES8_NS7_ILi64EEEEEENS_10bfloat16_tEfNS_4arch4Sm80ELb0ELb1ELb1ELb0ELb0ELb0ELb0ELb0ELi2ELi4ELi4ELi4ELb0EEENS1_21CollectiveEpilogueBwdISA_SB_SD_Li256ELb0ELb0ELi2EEENS1_19SingleTileSchedulerILb0ELb0ELb0ELi128EEEEEEEEEvNT_6ParamsE$_ZN4cute3eso3ESOILb0ELb0EJiiNS_1CILi8192EEEEEC2ERKiS6_RKS3_:
[----:B------:R-:W-:Y:S02]  /*7910*/  IADD3 R3, R3, -c[0x0][0x20], RZ ;  /* 0x8000080003037a10 */ /* 0x000fe40007ffe0ff */
[----:B------:R-:W-:-:S03]  /*7920*/  IADD3 R2, R2, -c[0x0][0x20], RZ ;  /* 0x8000080002027a10 */ /* 0x000fc60007ffe0ff */
[----:B------:R1:W-:Y:S04]  /*7930*/  STL [R3], R10 ;  /* 0x0000000a03007387 */ /* 0x0003e80000100800 */
[----:B------:R-:W2:Y:S01]  /*7940*/  LDL R2, [R2] ;  /* 0x0000000002027983 */ /* 0x000ea20000100800 */
[----:B------:R-:W-:-:S03]  /*7950*/  IMAD.MOV.U32 R9, RZ, RZ, 0x0 ;  /* 0x00000000ff097424 */ /* 0x000fc600078e00ff */
[----:B--2---:R1:W-:Y:S01]  /*7960*/  STL [R3+0x4], R2 ;  /* 0x0000040203007387 */ /* 0x0043e20000100800 */
[----:B------:R-:W-:Y:S05]  /*7970*/  RET.REL.NODEC R8 `(_ZN7cutlass13device_kernelIN5flash19enable_sm80_to_sm89INS1_16FlashAttnBwdSm80INS1_25CollectiveMainloopBwdSm80ILi2ELi2EN4cute5tupleIJNS5_1CILi128EEES8_NS7_ILi64EEEEEENS_10bfloat16_tEfNS_4arch4Sm80ELb0ELb1ELb1ELb0ELb0ELb0ELb0ELb0ELi2ELi4ELi4ELi4ELb0EEENS1_21CollectiveEpilogueBwdISA_SB_SD_Li256ELb0ELb0ELi2EEENS1_19SingleTileSchedulerILb0ELb0ELb0ELi128EEEEEEEEEvNT_6ParamsE) ;  /* 0xffff868008007950 */ /* 0x000fea0003c3ffff */
        .type           $_ZN7cutlass13device_kernelIN5flash19enable_sm80_to_sm89INS1_16FlashAttnBwdSm80INS1_25CollectiveMainloopBwdSm80ILi2ELi2EN4cute5tupleIJNS5_1CILi128EEES8_NS7_ILi64EEEEEENS_10bfloat16_tEfNS_4arch4Sm80ELb0ELb1ELb1ELb0ELb0ELb0ELb0ELb0ELi2ELi4ELi4ELi4ELb0EEENS1_21CollectiveEpilogueBwdISA_SB_SD_Li256ELb0ELb0ELi2EEENS1_19SingleTileSchedulerILb0ELb0ELb0ELi128EEEEEEEEEvNT_6ParamsE$_ZN4cute3eso3ESOILb0ELb0EJiiiEEC2ERKiS4_S4_,@function
        .size           $_ZN7cutlass13device_kernelIN5flash19enable_sm80_to_sm89INS1_16FlashAttnBwdSm80INS1_25CollectiveMainloopBwdSm80ILi2ELi2EN4cute5tupleIJNS5_1CILi128EEES8_NS7_ILi64EEEEEENS_10bfloat16_tEfNS_4arch4Sm80ELb0ELb1ELb1ELb0ELb0ELb0ELb0ELb0ELi2ELi4ELi4ELi4ELb0EEENS1_21CollectiveEpilogueBwdISA_SB_SD_Li256ELb0ELb0ELi2EEENS1_19SingleTileSchedulerILb0ELb0ELb0ELi128EEEEEEEEEvNT_6ParamsE$_ZN4cute3eso3ESOILb0ELb0EJiiiEEC2ERKiS4_S4_,($_ZN7cutlass13device_kernelIN5flash19enable_sm80_to_sm89INS1_16FlashAttnBwdSm80INS1_25CollectiveMainloopBwdSm80ILi2ELi2EN4cute5tupleIJNS5_1CILi128EEES8_NS7_ILi64EEEEEENS_10bfloat16_tEfNS_4arch4Sm80ELb0ELb1ELb1ELb0ELb0ELb0ELb0ELb0ELi2ELi4ELi4ELi4ELb0EEENS1_21CollectiveEpilogueBwdISA_SB_SD_Li256ELb0ELb0ELi2EEENS1_19SingleTileSchedulerILb0ELb0ELb0ELi128EEEEEEEEEvNT_6ParamsE$_ZN4cute3eso3ESOILb0ELb0EJiiiNS_1CILi0EEEEEC2ERKiS6_S6_RKS3_ - $_ZN7cutlass13device_kernelIN5flash19enable_sm80_to_sm89INS1_16FlashAttnBwdSm80INS1_25CollectiveMainloopBwdSm80ILi2ELi2EN4cute5tupleIJNS5_1CILi128EEES8_NS7_ILi64EEEEEENS_10bfloat16_tEfNS_4arch4Sm80ELb0ELb1ELb1ELb0ELb0ELb0ELb0ELb0ELi2ELi4ELi4ELi4ELb0EEENS1_21CollectiveEpilogueBwdISA_SB_SD_Li256ELb0ELb0ELi2EEENS1_19SingleTileSchedulerILb0ELb0ELb0ELi128EEEEEEEEEvNT_6ParamsE$_ZN4cute3eso3ESOILb0ELb0EJiiiEEC2ERKiS4_S4_)
$_ZN7cutlass13device_kernelIN5flash19enable_sm80_to_sm89INS1_16FlashAttnBwdSm80INS1_25CollectiveMainloopBwdSm80ILi2ELi2EN4cute5tupleIJNS5_1CILi128EEES8_NS7_ILi64EEEEEENS_10bfloat16_tEfNS_4arch4Sm80ELb0ELb1ELb1ELb0ELb0ELb0ELb0ELb0ELi2ELi4ELi4ELi4ELb0EEENS1_21CollectiveEpilogueBwdISA_SB_SD_Li256ELb0ELb0ELi2EEENS1_19SingleTileSchedulerILb0ELb0ELb0ELi128EEEEEEEEEvNT_6ParamsE$_ZN4cute3eso3ESOILb0ELb0EJiiiEEC2ERKiS4_S4_:
        /* <DEDUP_REMOVED lines=9> */
[----:B------:R-:W-:Y:S05]  /*7a10*/  RET.REL.NODEC R4 `(_ZN7cutlass13device_kernelIN5flash19enable_sm80_to_sm89INS1_16FlashAttnBwdSm80INS1_25CollectiveMainloopBwdSm80ILi2ELi2EN4cute5tupleIJNS5_1CILi128EEES8_NS7_ILi64EEEEEENS_10bfloat16_tEfNS_4arch4Sm80ELb0ELb1ELb1ELb0ELb0ELb0ELb0ELb0ELi2ELi4ELi4ELi4ELb0EEENS1_21CollectiveEpilogueBwdISA_SB_SD_Li256ELb0ELb0ELi2EEENS1_19SingleTileSchedulerILb0ELb0ELb0ELi128EEEEEEEEEvNT_6ParamsE) ;  /* 0xffff85e004007950 */ /* 0x000fea0003c3ffff */
        .type           $_ZN7cutlass13device_kernelIN5flash19enable_sm80_to_sm89INS1_16FlashAttnBwdSm80INS1_25CollectiveMainloopBwdSm80ILi2ELi2EN4cute5tupleIJNS5_1CILi128EEES8_NS7_ILi64EEEEEENS_10bfloat16_tEfNS_4arch4Sm80ELb0ELb1ELb1ELb0ELb0ELb0ELb0ELb0ELi2ELi4ELi4ELi4ELb0EEENS1_21CollectiveEpilogueBwdISA_SB_SD_Li256ELb0ELb0ELi2EEENS1_19SingleTileSchedulerILb0ELb0ELb0ELi128EEEEEEEEEvNT_6ParamsE$_ZN4cute3eso3ESOILb0ELb0EJiiiNS_1CILi0EEEEEC2ERKiS6_S6_RKS3_,@function
        .size           $_ZN7cutlass13device_kernelIN5flash19enable_sm80_to_sm89INS1_16FlashAttnBwdSm80INS1_25CollectiveMainloopBwdSm80ILi2ELi2EN4cute5tupleIJNS5_1CILi128EEES8_NS7_ILi64EEEEEENS_10bfloat16_tEfNS_4arch4Sm80ELb0ELb1ELb1ELb0ELb0ELb0ELb0ELb0ELi2ELi4ELi4ELi4ELb0EEENS1_21CollectiveEpilogueBwdISA_SB_SD_Li256ELb0ELb0ELi2EEENS1_19SingleTileSchedulerILb0ELb0ELb0ELi128EEEEEEEEEvNT_6ParamsE$_ZN4cute3eso3ESOILb0ELb0EJiiiNS_1CILi0EEEEEC2ERKiS6_S6_RKS3_,($_ZN7cutlass13device_kernelIN5flash19enable_sm80_to_sm89INS1_16FlashAttnBwdSm80INS1_25CollectiveMainloopBwdSm80ILi2ELi2EN4cute5tupleIJNS5_1CILi128EEES8_NS7_ILi64EEEEEENS_10bfloat16_tEfNS_4arch4Sm80ELb0ELb1ELb1ELb0ELb0ELb0ELb0ELb0ELi2ELi4ELi4ELi4ELb0EEENS1_21CollectiveEpilogueBwdISA_SB_SD_Li256ELb0ELb0ELi2EEENS1_19SingleTileSchedulerILb0ELb0ELb0ELi128EEEEEEEEEvNT_6ParamsE$_ZN4cute3eso3ESOILb0ELb0EJiiiNS_1CILi144EEENS2_ILi512EEEEEC2ERKiS7_S7_RKS3_RKS4_ - $_ZN7cutlass13device_kernelIN5flash19enable_sm80_to_sm89INS1_16FlashAttnBwdSm80INS1_25CollectiveMainloopBwdSm80ILi2ELi2EN4cute5tupleIJNS5_1CILi128EEES8_NS7_ILi64EEEEEENS_10bfloat16_tEfNS_4arch4Sm80ELb0ELb1ELb1ELb0ELb0ELb0ELb0ELb0ELi2ELi4ELi4ELi4ELb0EEENS1_21CollectiveEpilogueBwdISA_SB_SD_Li256ELb0ELb0ELi2EEENS1_19SingleTileSchedulerILb0ELb0ELb0ELi128EEEEEEEEEvNT_6ParamsE$_ZN4cute3eso3ESOILb0ELb0EJiiiNS_1CILi0EEEEEC2ERKiS6_S6_RKS3_)
$_ZN7cutlass13device_kernelIN5flash19enable_sm80_to_sm89INS1_16FlashAttnBwdSm80INS1_25CollectiveMainloopBwdSm80ILi2ELi2EN4cute5tupleIJNS5_1CILi128EEES8_NS7_ILi64EEEEEENS_10bfloat16_tEfNS_4arch4Sm80ELb0ELb1ELb1ELb0ELb0ELb0ELb0ELb0ELi2ELi4ELi4ELi4ELb0EEENS1_21CollectiveEpilogueBwdISA_SB_SD_Li256ELb0ELb0ELi2EEENS1_19SingleTileSchedulerILb0ELb0ELb0ELi128EEEEEEEEEvNT_6ParamsE$_ZN4cute3eso3ESOILb0ELb0EJiiiNS_1CILi0EEEEEC2ERKiS6_S6_RKS3_:
        /* <DEDUP_REMOVED lines=9> */
[----:B------:R-:W-:Y:S05]  /*7ab0*/  RET.REL.NODEC R6 `(_ZN7cutlass13device_kernelIN5flash19enable_sm80_to_sm89INS1_16FlashAttnBwdSm80INS1_25CollectiveMainloopBwdSm80ILi2ELi2EN4cute5tupleIJNS5_1CILi128EEES8_NS7_ILi64EEEEEENS_10bfloat16_tEfNS_4arch4Sm80ELb0ELb1ELb1ELb0ELb0ELb0ELb0ELb0ELi2ELi4ELi4ELi4ELb0EEENS1_21CollectiveEpilogueBwdISA_SB_SD_Li256ELb0ELb0ELi2EEENS1_19SingleTileSchedulerILb0ELb0ELb0ELi128EEEEEEEEEvNT_6ParamsE) ;  /* 0xffff854006007950 */ /* 0x000fea0003c3ffff */
        .type           $_ZN7cutlass13device_kernelIN5flash19enable_sm80_to_sm89INS1_16FlashAttnBwdSm80INS1_25CollectiveMainloopBwdSm80ILi2ELi2EN4cute5tupleIJNS5_1CILi128EEES8_NS7_ILi64EEEEEENS_10bfloat16_tEfNS_4arch4Sm80ELb0ELb1ELb1ELb0ELb0ELb0ELb0ELb0ELi2ELi4ELi4ELi4ELb0EEENS1_21CollectiveEpilogueBwdISA_SB_SD_Li256ELb0ELb0ELi2EEENS1_19SingleTileSchedulerILb0ELb0ELb0ELi128EEEEEEEEEvNT_6ParamsE$_ZN4cute3eso3ESOILb0ELb0EJiiiNS_1CILi144EEENS2_ILi512EEEEEC2ERKiS7_S7_RKS3_RKS4_,@function
        .size           $_ZN7cutlass13device_kernelIN5flash19enable_sm80_to_sm89INS1_16FlashAttnBwdSm80INS1_25CollectiveMainloopBwdSm80ILi2ELi2EN4cute5tupleIJNS5_1CILi128EEES8_NS7_ILi64EEEEEENS_10bfloat16_tEfNS_4arch4Sm80ELb0ELb1ELb1ELb0ELb0ELb0ELb0ELb0ELi2ELi4ELi4ELi4ELb0EEENS1_21CollectiveEpilogueBwdISA_SB_SD_Li256ELb0ELb0ELi2EEENS1_19SingleTileSchedulerILb0ELb0ELb0ELi128EEEEEEEEEvNT_6ParamsE$_ZN4cute3eso3ESOILb0ELb0EJiiiNS_1CILi144EEENS2_ILi512EEEEEC2ERKiS7_S7_RKS3_RKS4_,($_ZN7cutlass13device_kernelIN5flash19enable_sm80_to_sm89INS1_16FlashAttnBwdSm80INS1_25CollectiveMainloopBwdSm80ILi2ELi2EN4cute5tupleIJNS5_1CILi128EEES8_NS7_ILi64EEEEEENS_10bfloat16_tEfNS_4arch4Sm80ELb0ELb1ELb1ELb0ELb0ELb0ELb0ELb0ELi2ELi4ELi4ELi4ELb0EEENS1_21CollectiveEpilogueBwdISA_SB_SD_Li256ELb0ELb0ELi2EEENS1_19SingleTileSchedulerILb0ELb0ELb0ELi128EEEEEEEEEvNT_6ParamsE$_ZN4cute3eso3ESOILb0ELb0EJiiiNS_1CILi72EEENS2_ILi512EEEEEC2ERKiS7_S7_RKS3_RKS4_ - $_ZN7cutlass13device_kernelIN5flash19enable_sm80_to_sm89INS1_16FlashAttnBwdSm80INS1_25CollectiveMainloopBwdSm80ILi2ELi2EN4cute5tupleIJNS5_1CILi128EEES8_NS7_ILi64EEEEEENS_10bfloat16_tEfNS_4arch4Sm80ELb0ELb1ELb1ELb0ELb0ELb0ELb0ELb0ELi2ELi4ELi4ELi4ELb0EEENS1_21CollectiveEpilogueBwdISA_SB_SD_Li256ELb0ELb0ELi2EEENS1_19SingleTileSchedulerILb0ELb0ELb0ELi128EEEEEEEEEvNT_6ParamsE$_ZN4cute3eso3ESOILb0ELb0EJiiiNS_1CILi144EEENS2_ILi512EEEEEC2ERKiS7_S7_RKS3_RKS4_)
$_ZN7cutlass13device_kernelIN5flash19enable_sm80_to_sm89INS1_16FlashAttnBwdSm80INS1_25CollectiveMainloopBwdSm80ILi2ELi2EN4cute5tupleIJNS5_1CILi128EEES8_NS7_ILi64EEEEEENS_10bfloat16_tEfNS_4arch4Sm80ELb0ELb1ELb1ELb0ELb0ELb0ELb0ELb0ELi2ELi4ELi4ELi4ELb0EEENS1_21CollectiveEpilogueBwdISA_SB_SD_Li256ELb0ELb0ELi2EEENS1_19SingleTileSchedulerILb0ELb0ELb0ELi128EEEEEEEEEvNT_6ParamsE$_ZN4cute3eso3ESOILb0ELb0EJiiiNS_1CILi144EEENS2_ILi512EEEEEC2ERKiS7_S7_RKS3_RKS4_:
        /* <DEDUP_REMOVED lines=10> */
        .type           $_ZN7cutlass13device_kernelIN5flash19enable_sm80_to_sm89INS1_16FlashAttnBwdSm80INS1_25CollectiveMainloopBwdSm80ILi2ELi2EN4cute5tupleIJNS5_1CILi128EEES8_NS7_ILi64EEEEEENS_10bfloat16_tEfNS_4arch4Sm80ELb0ELb1ELb1ELb0ELb0ELb0ELb0ELb0ELi2ELi4ELi4ELi4ELb0EEENS1_21CollectiveEpilogueBwdISA_SB_SD_Li256ELb0ELb0ELi2EEENS1_19SingleTileSchedulerILb0ELb0ELb0ELi128EEEEEEEEEvNT_6ParamsE$_ZN4cute3eso3ESOILb0ELb0EJiiiNS_1CILi72EEENS2_ILi512EEEEEC2ERKiS7_S7_RKS3_RKS4_,@function
        .size           $_ZN7cutlass13device_kernelIN5flash19enable_sm80_to_sm89INS1_16FlashAttnBwdSm80INS1_25CollectiveMainloopBwdSm80ILi2ELi2EN4cute5tupleIJNS5_1CILi128EEES8_NS7_ILi64EEEEEENS_10bfloat16_tEfNS_4arch4Sm80ELb0ELb1ELb1ELb0ELb0ELb0ELb0ELb0ELi2ELi4ELi4ELi4ELb0EEENS1_21CollectiveEpilogueBwdISA_SB_SD_Li256ELb0ELb0ELi2EEENS1_19SingleTileSchedulerILb0ELb0ELb0ELi128EEEEEEEEEvNT_6ParamsE$_ZN4cute3eso3ESOILb0ELb0EJiiiNS_1CILi72EEENS2_ILi512EEEEEC2ERKiS7_S7_RKS3_RKS4_,($_ZN7cutlass13device_kernelIN5flash19enable_sm80_to_sm89INS1_16FlashAttnBwdSm80INS1_25CollectiveMainloopBwdSm80ILi2ELi2EN4cute5tupleIJNS5_1CILi128EEES8_NS7_ILi64EEEEEENS_10bfloat16_tEfNS_4arch4Sm80ELb0ELb1ELb1ELb0ELb0ELb0ELb0ELb0ELi2ELi4ELi4ELi4ELb0EEENS1_21CollectiveEpilogueBwdISA_SB_SD_Li256ELb0ELb0ELi2EEENS1_19SingleTileSchedulerILb0ELb0ELb0ELi128EEEEEEEEEvNT_6ParamsE$_ZN4cute3eso3ESOILb0ELb1EJNS_5tupleIJiNS2_IJiNS_1CILi0EEEEEEEEENS2_IJNS_10UnderscoreENS2_IJS7_S7_EEEEEEEEC2ERKS6_RKS9_ - $_ZN7cutlass13device_kernelIN5flash19enable_sm80_to_sm89INS1_16FlashAttnBwdSm80INS1_25CollectiveMainloopBwdSm80ILi2ELi2EN4cute5tupleIJNS5_1CILi128EEES8_NS7_ILi64EEEEEENS_10bfloat16_tEfNS_4arch4Sm80ELb0ELb1ELb1ELb0ELb0ELb0ELb0ELb0ELi2ELi4ELi4ELi4ELb0EEENS1_21CollectiveEpilogueBwdISA_SB_SD_Li256ELb0ELb0ELi2EEENS1_19SingleTileSchedulerILb0ELb0ELb0ELi128EEEEEEEEEvNT_6ParamsE$_ZN4cute3eso3ESOILb0ELb0EJiiiNS_1CILi72EEENS2_ILi512EEEEEC2ERKiS7_S7_RKS3_RKS4_)
$_ZN7cutlass13device_kernelIN5flash19enable_sm80_to_sm89INS1_16FlashAttnBwdSm80INS1_25CollectiveMainloopBwdSm80ILi2ELi2EN4cute5tupleIJNS5_1CILi128EEES8_NS7_ILi64EEEEEENS_10bfloat16_tEfNS_4arch4Sm80ELb0ELb1ELb1ELb0ELb0ELb0ELb0ELb0ELi2ELi4ELi4ELi4ELb0EEENS1_21CollectiveEpilogueBwdISA_SB_SD_Li256ELb0ELb0ELi2EEENS1_19SingleTileSchedulerILb0ELb0ELb0ELi128EEEEEEEEEvNT_6ParamsE$_ZN4cute3eso3ESOILb0ELb0EJiiiNS_1CILi72EEENS2_ILi512EEEEEC2ERKiS7_S7_RKS3_RKS4_:
        /* <DEDUP_REMOVED lines=10> */
        .type           $_ZN7cutlass13device_kernelIN5flash19enable_sm80_to_sm89INS1_16FlashAttnBwdSm80INS1_25CollectiveMainloopBwdSm80ILi2ELi2EN4cute5tupleIJNS5_1CILi128EEES8_NS7_ILi64EEEEEENS_10bfloat16_tEfNS_4arch4Sm80ELb0ELb1ELb1ELb0ELb0ELb0ELb0ELb0ELi2ELi4ELi4ELi4ELb0EEENS1_21CollectiveEpilogueBwdISA_SB_SD_Li256ELb0ELb0ELi2EEENS1_19SingleTileSchedulerILb0ELb0ELb0ELi128EEEEEEEEEvNT_6ParamsE$_ZN4cute3eso3ESOILb0ELb1EJNS_5tupleIJiNS2_IJiNS_1CILi0EEEEEEEEENS2_IJNS_10UnderscoreENS2_IJS7_S7_EEEEEEEEC2ERKS6_RKS9_,@function
        .size           $_ZN7cutlass13device_kernelIN5flash19enable_sm80_to_sm89INS1_16FlashAttnBwdSm80INS1_25CollectiveMainloopBwdSm80ILi2ELi2EN4cute5tupleIJNS5_1CILi128EEES8_NS7_ILi64EEEEEENS_10bfloat16_tEfNS_4arch4Sm80ELb0ELb1ELb1ELb0ELb0ELb0ELb0ELb0ELi2ELi4ELi4ELi4ELb0EEENS1_21CollectiveEpilogueBwdISA_SB_SD_Li256ELb0ELb0ELi2EEENS1_19SingleTileSchedulerILb0ELb0ELb0ELi128EEEEEEEEEvNT_6ParamsE$_ZN4cute3eso3ESOILb0ELb1EJNS_5tupleIJiNS2_IJiNS_1CILi0EEEEEEEEENS2_IJNS_10UnderscoreENS2_IJS7_S7_EEEEEEEEC2ERKS6_RKS9_,($_ZN7cutlass13device_kernelIN5flash19enable_sm80_to_sm89INS1_16FlashAttnBwdSm80INS1_25CollectiveMainloopBwdSm80ILi2ELi2EN4cute5tupleIJNS5_1CILi128EEES8_NS7_ILi64EEEEEENS_10bfloat16_tEfNS_4arch4Sm80ELb0ELb1ELb1ELb0ELb0ELb0ELb0ELb0ELi2ELi4ELi4ELi4ELb0EEENS1_21CollectiveEpilogueBwdISA_SB_SD_Li256ELb0ELb0ELi2EEENS1_19SingleTileSchedulerILb0ELb0ELb0ELi128EEEEEEEEEvNT_6ParamsE$_ZN4cute3eso3ESOILb0ELb1EJNS_5tupleIJiNS2_IJiiEEEEEENS2_IJNS_10UnderscoreENS2_IJS5_S5_EEEEEEEEC2ERKS4_RKS7_ - $_ZN7cutlass13device_kernelIN5flash19enable_sm80_to_sm89INS1_16FlashAttnBwdSm80INS1_25CollectiveMainloopBwdSm80ILi2ELi2EN4cute5tupleIJNS5_1CILi128EEES8_NS7_ILi64EEEEEENS_10bfloat16_tEfNS_4arch4Sm80ELb0ELb1ELb1ELb0ELb0ELb0ELb0ELb0ELi2ELi4ELi4ELi4ELb0EEENS1_21CollectiveEpilogueBwdISA_SB_SD_Li256ELb0ELb0ELi2EEENS1_19SingleTileSchedulerILb0ELb0ELb0ELi128EEEEEEEEEvNT_6ParamsE$_ZN4cute3eso3ESOILb0ELb1EJNS_5tupleIJiNS2_IJiNS_1CILi0EEEEEEEEENS2_IJNS_10UnderscoreENS2_IJS7_S7_EEEEEEEEC2ERKS6_RKS9_)
$_ZN7cutlass13device_kernelIN5flash19enable_sm80_to_sm89INS1_16FlashAttnBwdSm80INS1_25CollectiveMainloopBwdSm80ILi2ELi2EN4cute5tupleIJNS5_1CILi128EEES8_NS7_ILi64EEEEEENS_10bfloat16_tEfNS_4arch4Sm80ELb0ELb1ELb1ELb0ELb0ELb0ELb0ELb0ELi2ELi4ELi4ELi4ELb0EEENS1_21CollectiveEpilogueBwdISA_SB_SD_Li256ELb0ELb0ELi2EEENS1_19SingleTileSchedulerILb0ELb0ELb0ELi128EEEEEEEEEvNT_6ParamsE$_ZN4cute3eso3ESOILb0ELb1EJNS_5tupleIJiNS2_IJiNS_1CILi0EEEEEEEEENS2_IJNS_10UnderscoreENS2_IJS7_S7_EEEEEEEEC2ERKS6_RKS9_:
[----:B------:R-:W-:Y:S02]  /*7c00*/  IADD3 R4, R4, -c[0x0][0x20], RZ ;  /* 0x8000080004047a10 */ /* 0x000fe40007ffe0ff */
[----:B------:R-:W-:-:S03]  /*7c10*/  MOV R7, 0x0 ;  /* 0x0000000000077802 */ /* 0x000fc60000000f00 */
[----:B------:R1:W-:Y:S04]  /*7c20*/  STL [R4], R2 ;  /* 0x0000000204007387 */ /* 0x0003e80000100800 */
[----:B------:R1:W-:Y:S01]  /*7c30*/  STL [R4+0x4], R3 ;  /* 0x0000040304007387 */ /* 0x0003e20000100800 */
[----:B------:R-:W-:Y:S05]  /*7c40*/  RET.REL.NODEC R6 `(_ZN7cutlass13device_kernelIN5flash19enable_sm80_to_sm89INS1_16FlashAttnBwdSm80INS1_25CollectiveMainloopBwdSm80ILi2ELi2EN4cute5tupleIJNS5_1CILi128EEES8_NS7_ILi64EEEEEENS_10bfloat16_tEfNS_4arch4Sm80ELb0ELb1ELb1ELb0ELb0ELb0ELb0ELb0ELi2ELi4ELi4ELi4ELb0EEENS1_21CollectiveEpilogueBwdISA_SB_SD_Li256ELb0ELb0ELi2EEENS1_19SingleTileSchedulerILb0ELb0ELb0ELi128EEEEEEEEEvNT_6ParamsE) ;  /* 0xffff83b006007950 */ /* 0x000fea0003c3ffff */
        .type           $_ZN7cutlass13device_kernelIN5flash19enable_sm80_to_sm89INS1_16FlashAttnBwdSm80INS1_25CollectiveMainloopBwdSm80ILi2ELi2EN4cute5tupleIJNS5_1CILi128EEES8_NS7_ILi64EEEEEENS_10bfloat16_tEfNS_4arch4Sm80ELb0ELb1ELb1ELb0ELb0ELb0ELb0ELb0ELi2ELi4ELi4ELi4ELb0EEENS1_21CollectiveEpilogueBwdISA_SB_SD_Li256ELb0ELb0ELi2EEENS1_19SingleTileSchedulerILb0ELb0ELb0ELi128EEEEEEEEEvNT_6ParamsE$_ZN4cute3eso3ESOILb0ELb1EJNS_5tupleIJiNS2_IJiiEEEEEENS2_IJNS_10UnderscoreENS2_IJS5_S5_EEEEEEEEC2ERKS4_RKS7_,@function
        .size           $_ZN7cutlass13device_kernelIN5flash19enable_sm80_to_sm89INS1_16FlashAttnBwdSm80INS1_25CollectiveMainloopBwdSm80ILi2ELi2EN4cute5tupleIJNS5_1CILi128EEES8_NS7_ILi64EEEEEENS_10bfloat16_tEfNS_4arch4Sm80ELb0ELb1ELb1ELb0ELb0ELb0ELb0ELb0ELi2ELi4ELi4ELi4ELb0EEENS1_21CollectiveEpilogueBwdISA_SB_SD_Li256ELb0ELb0ELi2EEENS1_19SingleTileSchedulerILb0ELb0ELb0ELi128EEEEEEEEEvNT_6ParamsE$_ZN4cute3eso3ESOILb0ELb1EJNS_5tupleIJiNS2_IJiiEEEEEENS2_IJNS_10UnderscoreENS2_IJS5_S5_EEEEEEEEC2ERKS4_RKS7_,($_ZN7cutlass13device_kernelIN5flash19enable_sm80_to_sm89INS1_16FlashAttnBwdSm80INS1_25CollectiveMainloopBwdSm80ILi2ELi2EN4cute5tupleIJNS5_1CILi128EEES8_NS7_ILi64EEEEEENS_10bfloat16_tEfNS_4arch4Sm80ELb0ELb1ELb1ELb0ELb0ELb0ELb0ELb0ELi2ELi4ELi4ELi4ELb0EEENS1_21CollectiveEpilogueBwdISA_SB_SD_Li256ELb0ELb0ELi2EEENS1_19SingleTileSchedulerILb0ELb0ELb0ELi128EEEEEEEEEvNT_6ParamsE$_ZN4cute3eso3ESOILb0ELb1EJNS_5tupleIJiiEEEEEC2ERKS3_ - $_ZN7cutlass13device_kernelIN5flash19enable_sm80_to_sm89INS1_16FlashAttnBwdSm80INS1_25CollectiveMainloopBwdSm80ILi2ELi2EN4cute5tupleIJNS5_1CILi128EEES8_NS7_ILi64EEEEEENS_10bfloat16_tEfNS_4arch4Sm80ELb0ELb1ELb1ELb0ELb0ELb0ELb0ELb0ELi2ELi4ELi4ELi4ELb0EEENS1_21CollectiveEpilogueBwdISA_SB_SD_Li256ELb0ELb0ELi2EEENS1_19SingleTileSchedulerILb0ELb0ELb0ELi128EEEEEEEEEvNT_6ParamsE$_ZN4cute3eso3ESOILb0ELb1EJNS_5tupleIJiNS2_IJiiEEEEEENS2_IJNS_10UnderscoreENS2_IJS5_S5_EEEEEEEEC2ERKS4_RKS7_)
$_ZN7cutlass13device_kernelIN5flash19enable_sm80_to_sm89INS1_16FlashAttnBwdSm80INS1_25CollectiveMainloopBwdSm80ILi2ELi2EN4cute5tupleIJNS5_1CILi128EEES8_NS7_ILi64EEEEEENS_10bfloat16_tEfNS_4arch4Sm80ELb0ELb1ELb1ELb0ELb0ELb0ELb0ELb0ELi2ELi4ELi4ELi4ELb0EEENS1_21CollectiveEpilogueBwdISA_SB_SD_Li256ELb0ELb0ELi2EEENS1_19SingleTileSchedulerILb0ELb0ELb0ELi128EEEEEEEEEvNT_6ParamsE$_ZN4cute3eso3ESOILb0ELb1EJNS_5tupleIJiNS2_IJiiEEEEEENS2_IJNS_10UnderscoreENS2_IJS5_S5_EEEEEEEEC2ERKS4_RKS7_:
[----:B------:R-:W-:Y:S02]  /*7c50*/  IADD3 R4, R83, -c[0x0][0x20], RZ ;  /* 0x8000080053047a10 */ /* 0x000fe40007ffe0ff */
[----:B------:R-:W-:-:S03]  /*7c60*/  MOV R7, 0x0 ;  /* 0x0000000000077802 */ /* 0x000fc60000000f00 */
[----:B------:R1:W-:Y:S04]  /*7c70*/  STL [R4], R2 ;  /* 0x0000000204007387 */ /* 0x0003e80000100800 */
[----:B------:R1:W-:Y:S04]  /*7c80*/  STL [R4+0x4], R3 ;  /* 0x0000040304007387 */ /* 0x0003e80000100800 */
[----:B------:R1:W-:Y:S01]  /*7c90*/  STL [R4+0x8], R5 ;  /* 0x0000080504007387 */ /* 0x0003e20000100800 */
[----:B------:R-:W-:Y:S05]  /*7ca0*/  RET.REL.NODEC R6 `(_ZN7cutlass13device_kernelIN5flash19enable_sm80_to_sm89INS1_16FlashAttnBwdSm80INS1_25CollectiveMainloopBwdSm80ILi2ELi2EN4cute5tupleIJNS5_1CILi128EEES8_NS7_ILi64EEEEEENS_10bfloat16_tEfNS_4arch4Sm80ELb0ELb1ELb1ELb0ELb0ELb0ELb0ELb0ELi2ELi4ELi4ELi4ELb0EEENS1_21CollectiveEpilogueBwdISA_SB_SD_Li256ELb0ELb0ELi2EEENS1_19SingleTileSchedulerILb0ELb0ELb0ELi128EEEEEEEEEvNT_6ParamsE) ;  /* 0xffff835006007950 */ /* 0x000fea0003c3ffff */
        .type           $_ZN7cutlass13device_kernelIN5flash19enable_sm80_to_sm89INS1_16FlashAttnBwdSm80INS1_25CollectiveMainloopBwdSm80ILi2ELi2EN4cute5tupleIJNS5_1CILi128EEES8_NS7_ILi64EEEEEENS_10bfloat16_tEfNS_4arch4Sm80ELb0ELb1ELb1ELb0ELb0ELb0ELb0ELb0ELi2ELi4ELi4ELi4ELb0EEENS1_21CollectiveEpilogueBwdISA_SB_SD_Li256ELb0ELb0ELi2EEENS1_19SingleTileSchedulerILb0ELb0ELb0ELi128EEEEEEEEEvNT_6ParamsE$_ZN4cute3eso3ESOILb0ELb1EJNS_5tupleIJiiEEEEEC2ERKS3_,@function
        .size           $_ZN7cutlass13device_kernelIN5flash19enable_sm80_to_sm89INS1_16FlashAttnBwdSm80INS1_25CollectiveMainloopBwdSm80ILi2ELi2EN4cute5tupleIJNS5_1CILi128EEES8_NS7_ILi64EEEEEENS_10bfloat16_tEfNS_4arch4Sm80ELb0ELb1ELb1ELb0ELb0ELb0ELb0ELb0ELi2ELi4ELi4ELi4ELb0EEENS1_21CollectiveEpilogueBwdISA_SB_SD_Li256ELb0ELb0ELi2EEENS1_19SingleTileSchedulerILb0ELb0ELb0ELi128EEEEEEEEEvNT_6ParamsE$_ZN4cute3eso3ESOILb0ELb1EJNS_5tupleIJiiEEEEEC2ERKS3_,($_ZN7cutlass13device_kernelIN5flash19enable_sm80_to_sm89INS1_16FlashAttnBwdSm80INS1_25CollectiveMainloopBwdSm80ILi2ELi2EN4cute5tupleIJNS5_1CILi128EEES8_NS7_ILi64EEEEEENS_10bfloat16_tEfNS_4arch4Sm80ELb0ELb1ELb1ELb0ELb0ELb0ELb0ELb0ELi2ELi4ELi4ELi4ELb0EEENS1_21CollectiveEpilogueBwdISA_SB_SD_Li256ELb0ELb0ELi2EEENS1_19SingleTileSchedulerILb0ELb0ELb0ELi128EEEEEEEEEvNT_6ParamsE$_ZN4cute3eso3ESOILb0ELb1EJNS_5tupleIJiiEEENS_1CILi1024EEEEEC2ERKS3_RKS5_ - $_ZN7cutlass13device_kernelIN5flash19enable_sm80_to_sm89INS1_16FlashAttnBwdSm80INS1_25CollectiveMainloopBwdSm80ILi2ELi2EN4cute5tupleIJNS5_1CILi128EEES8_NS7_ILi64EEEEEENS_10bfloat16_tEfNS_4arch4Sm80ELb0ELb1ELb1ELb0ELb0ELb0ELb0ELb0ELi2ELi4ELi4ELi4ELb0EEENS1_21CollectiveEpilogueBwdISA_SB_SD_Li256ELb0ELb0ELi2EEENS1_19SingleTileSchedulerILb0ELb0ELb0ELi128EEEEEEEEEvNT_6ParamsE$_ZN4cute3eso3ESOILb0ELb1EJNS_5tupleIJiiEEEEEC2ERKS3_)
$_ZN7cutlass13device_kernelIN5flash19enable_sm80_to_sm89INS1_16FlashAttnBwdSm80INS1_25CollectiveMainloopBwdSm80ILi2ELi2EN4cute5tupleIJNS5_1CILi128EEES8_NS7_ILi64EEEEEENS_10bfloat16_tEfNS_4arch4Sm80ELb0ELb1ELb1ELb0ELb0ELb0ELb0ELb0ELi2ELi4ELi4ELi4ELb0EEENS1_21CollectiveEpilogueBwdISA_SB_SD_Li256ELb0ELb0ELi2EEENS1_19SingleTileSchedulerILb0ELb0ELb0ELi128EEEEEEEEEvNT_6ParamsE$_ZN4cute3eso3ESOILb0ELb1EJNS_5tupleIJiiEEEEEC2ERKS3_:
[----:B------:R-:W-:Y:S01]  /*7cb0*/  IADD3 R2, R2, -c[0x0][0x20], RZ ;  /* 0x8000080002027a10 */ /* 0x000fe20007ffe0ff */
[----:B------:R-:W-:Y:S01]  /*7cc0*/  IMAD.MOV.U32 R8, RZ, RZ, R6 ;  /* 0x000000ffff087224 */ /* 0x000fe200078e0006 */
[----:B------:R-:W-:-:S03]  /*7cd0*/  MOV R9, 0x0 ;  /* 0x0000000000097802 */ /* 0x000fc60000000f00 */
[----:B------:R1:W-:Y:S04]  /*7ce0*/  STL [R2], R5 ;  /* 0x0000000502007387 */ /* 0x0003e80000100800 */
[----:B------:R1:W-:Y:S01]  /*7cf0*/  STL [R2+0x4], R3 ;  /* 0x0000040302007387 */ /* 0x0003e20000100800 */
[----:B------:R-:W-:Y:S05]  /*7d00*/  RET.REL.NODEC R8 `(_ZN7cutlass13device_kernelIN5flash19enable_sm80_to_sm89INS1_16FlashAttnBwdSm80INS1_25CollectiveMainloopBwdSm80ILi2ELi2EN4cute5tupleIJNS5_1CILi128EEES8_NS7_ILi64EEEEEENS_10bfloat16_tEfNS_4arch4Sm80ELb0ELb1ELb1ELb0ELb0ELb0ELb0ELb0ELi2ELi4ELi4ELi4ELb0EEENS1_21CollectiveEpilogueBwdISA_SB_SD_Li256ELb0ELb0ELi2EEENS1_19SingleTileSchedulerILb0ELb0ELb0ELi128EEEEEEEEEvNT_6ParamsE) ;  /* 0xffff82f008007950 */ /* 0x000fea0003c3ffff */
        .type           $_ZN7cutlass13device_kernelIN5flash19enable_sm80_to_sm89INS1_16FlashAttnBwdSm80INS1_25CollectiveMainloopBwdSm80ILi2ELi2EN4cute5tupleIJNS5_1CILi128EEES8_NS7_ILi64EEEEEENS_10bfloat16_tEfNS_4arch4Sm80ELb0ELb1ELb1ELb0ELb0ELb0ELb0ELb0ELi2ELi4ELi4ELi4ELb0EEENS1_21CollectiveEpilogueBwdISA_SB_SD_Li256ELb0ELb0ELi2EEENS1_19SingleTileSchedulerILb0ELb0ELb0ELi128EEEEEEEEEvNT_6ParamsE$_ZN4cute3eso3ESOILb0ELb1EJNS_5tupleIJiiEEENS_1CILi1024EEEEEC2ERKS3_RKS5_,@function
        .size           $_ZN7cutlass13device_kernelIN5flash19enable_sm80_to_sm89INS1_16FlashAttnBwdSm80INS1_25CollectiveMainloopBwdSm80ILi2ELi2EN4cute5tupleIJNS5_1CILi128EEES8_NS7_ILi64EEEEEENS_10bfloat16_tEfNS_4arch4Sm80ELb0ELb1ELb1ELb0ELb0ELb0ELb0ELb0ELi2ELi4ELi4ELi4ELb0EEENS1_21CollectiveEpilogueBwdISA_SB_SD_Li256ELb0ELb0ELi2EEENS1_19SingleTileSchedulerILb0ELb0ELb0ELi128EEEEEEEEEvNT_6ParamsE$_ZN4cute3eso3ESOILb0ELb1EJNS_5tupleIJiiEEENS_1CILi1024EEEEEC2ERKS3_RKS5_,($_ZN7cutlass13device_kernelIN5flash19enable_sm80_to_sm89INS1_16FlashAttnBwdSm80INS1_25CollectiveMainloopBwdSm80ILi2ELi2EN4cute5tupleIJNS5_1CILi128EEES8_NS7_ILi64EEEEEENS_10bfloat16_tEfNS_4arch4Sm80ELb0ELb1ELb1ELb0ELb0ELb0ELb0ELb0ELi2ELi4ELi4ELi4ELb0EEENS1_21CollectiveEpilogueBwdISA_SB_SD_Li256ELb0ELb0ELi2EEENS1_19SingleTileSchedulerILb0ELb0ELb0ELi128EEEEEEEEEvNT_6ParamsE$_ZN4cute3eso3ESOILb0ELb1EJNS_5tupleIJiiEEENS_1CILi8192EEEEEC2ERKS3_RKS5_ - $_ZN7cutlass13device_kernelIN5flash19enable_sm80_to_sm89INS1_16FlashAttnBwdSm80INS1_25CollectiveMainloopBwdSm80ILi2ELi2EN4cute5tupleIJNS5_1CILi128EEES8_NS7_ILi64EEEEEENS_10bfloat16_tEfNS_4arch4Sm80ELb0ELb1ELb1ELb0ELb0ELb0ELb0ELb0ELi2ELi4ELi4ELi4ELb0EEENS1_21CollectiveEpilogueBwdISA_SB_SD_Li256ELb0ELb0ELi2EEENS1_19SingleTileSchedulerILb0ELb0ELb0ELi128EEEEEEEEEvNT_6ParamsE$_ZN4cute3eso3ESOILb0ELb1EJNS_5tupleIJiiEEENS_1CILi1024EEEEEC2ERKS3_RKS5_)
$_ZN7cutlass13device_kernelIN5flash19enable_sm80_to_sm89INS1_16FlashAttnBwdSm80INS1_25CollectiveMainloopBwdSm80ILi2ELi2EN4cute5tupleIJNS5_1CILi128EEES8_NS7_ILi64EEEEEENS_10bfloat16_tEfNS_4arch4Sm80ELb0ELb1ELb1ELb0ELb0ELb0ELb0ELb0ELi2ELi4ELi4ELi4ELb0EEENS1_21CollectiveEpilogueBwdISA_SB_SD_Li256ELb0ELb0ELi2EEENS1_19SingleTileSchedulerILb0ELb0ELb0ELi128EEEEEEEEEvNT_6ParamsE$_ZN4cute3eso3ESOILb0ELb1EJNS_5tupleIJiiEEENS_1CILi1024EEEEEC2ERKS3_RKS5_:
[----:B------:R-:W-:Y:S02]  /*7d10*/  IADD3 R2, R2, -c[0x0][0x20], RZ ;  /* 0x8000080002027a10 */ /* 0x000fe40007ffe0ff */
[----:B------:R-:W-:-:S03]  /*7d20*/  MOV R7, 0x0 ;  /* 0x0000000000077802 */ /* 0x000fc60000000f00 */
[----:B------:R1:W-:Y:S04]  /*7d30*/  STL [R2], R5 ;  /* 0x0000000502007387 */ /* 0x0003e80000100800 */
[----:B------:R1:W-:Y:S01]  /*7d40*/  STL [R2+0x4], R3 ;  /* 0x0000040302007387 */ /* 0x0003e20000100800 */
[----:B------:R-:W-:Y:S05]  /*7d50*/  RET.REL.NODEC R6 `(_ZN7cutlass13device_kernelIN5flash19enable_sm80_to_sm89INS1_16FlashAttnBwdSm80INS1_25CollectiveMainloopBwdSm80ILi2ELi2EN4cute5tupleIJNS5_1CILi128EEES8_NS7_ILi64EEEEEENS_10bfloat16_tEfNS_4arch4Sm80ELb0ELb1ELb1ELb0ELb0ELb0ELb0ELb0ELi2ELi4ELi4ELi4ELb0EEENS1_21CollectiveEpilogueBwdISA_SB_SD_Li256ELb0ELb0ELi2EEENS1_19SingleTileSchedulerILb0ELb0ELb0ELi128EEEEEEEEEvNT_6ParamsE) ;  /* 0xffff82a006007950 */ /* 0x000fea0003c3ffff */
        .type           $_ZN7cutlass13device_kernelIN5flash19enable_sm80_to_sm89INS1_16FlashAttnBwdSm80INS1_25CollectiveMainloopBwdSm80ILi2ELi2EN4cute5tupleIJNS5_1CILi128EEES8_NS7_ILi64EEEEEENS_10bfloat16_tEfNS_4arch4Sm80ELb0ELb1ELb1ELb0ELb0ELb0ELb0ELb0ELi2ELi4ELi4ELi4ELb0EEENS1_21CollectiveEpilogueBwdISA_SB_SD_Li256ELb0ELb0ELi2EEENS1_19SingleTileSchedulerILb0ELb0ELb0ELi128EEEEEEEEEvNT_6ParamsE$_ZN4cute3eso3ESOILb0ELb1EJNS_5tupleIJiiEEENS_1CILi8192EEEEEC2ERKS3_RKS5_,@function
        .size           $_ZN7cutlass13device_kernelIN5flash19enable_sm80_to_sm89INS1_16FlashAttnBwdSm80INS1_25CollectiveMainloopBwdSm80ILi2ELi2EN4cute5tupleIJNS5_1CILi128EEES8_NS7_ILi64EEEEEENS_10bfloat16_tEfNS_4arch4Sm80ELb0ELb1ELb1ELb0ELb0ELb0ELb0ELb0ELi2ELi4ELi4ELi4ELb0EEENS1_21CollectiveEpilogueBwdISA_SB_SD_Li256ELb0ELb0ELi2EEENS1_19SingleTileSchedulerILb0ELb0ELb0ELi128EEEEEEEEEvNT_6ParamsE$_ZN4cute3eso3ESOILb0ELb1EJNS_5tupleIJiiEEENS_1CILi8192EEEEEC2ERKS3_RKS5_,($_ZN7cutlass13device_kernelIN5flash19enable_sm80_to_sm89INS1_16FlashAttnBwdSm80INS1_25CollectiveMainloopBwdSm80ILi2ELi2EN4cute5tupleIJNS5_1CILi128EEES8_NS7_ILi64EEEEEENS_10bfloat16_tEfNS_4arch4Sm80ELb0ELb1ELb1ELb0ELb0ELb0ELb0ELb0ELi2ELi4ELi4ELi4ELb0EEENS1_21CollectiveEpilogueBwdISA_SB_SD_Li256ELb0ELb0ELi2EEENS1_19SingleTileSchedulerILb0ELb0ELb0ELi128EEEEEEEEEvNT_6ParamsE$_ZN4cute3eso3ESOILb0ELb1EJNS_6LayoutINS_5tupleIJNS3_IJNS_1CILi8EEENS4_ILi1EEEEEENS4_ILi2EEEEEENS3_IJNS3_IJS6_NS4_ILi0EEEEEEiEEEEESA_EEC2ERKSD_RKSA_ - $_ZN7cutlass13device_kernelIN5flash19enable_sm80_to_sm89INS1_16FlashAttnBwdSm80INS1_25CollectiveMainloopBwdSm80ILi2ELi2EN4cute5tupleIJNS5_1CILi128EEES8_NS7_ILi64EEEEEENS_10bfloat16_tEfNS_4arch4Sm80ELb0ELb1ELb1ELb0ELb0ELb0ELb0ELb0ELi2ELi4ELi4ELi4ELb0EEENS1_21CollectiveEpilogueBwdISA_SB_SD_Li256ELb0ELb0ELi2EEENS1_19SingleTileSchedulerILb0ELb0ELb0ELi128EEEEEEEEEvNT_6ParamsE$_ZN4cute3eso3ESOILb0ELb1EJNS_5tupleIJiiEEENS_1CILi8192EEEEEC2ERKS3_RKS5_)
$_ZN7cutlass13device_kernelIN5flash19enable_sm80_to_sm89INS1_16FlashAttnBwdSm80INS1_25CollectiveMainloopBwdSm80ILi2ELi2EN4cute5tupleIJNS5_1CILi128EEES8_NS7_ILi64EEEEEENS_10bfloat16_tEfNS_4arch4Sm80ELb0ELb1ELb1ELb0ELb0ELb0ELb0ELb0ELi2ELi4ELi4ELi4ELb0EEENS1_21CollectiveEpilogueBwdISA_SB_SD_Li256ELb0ELb0ELi2EEENS1_19SingleTileSchedulerILb0ELb0ELb0ELi128EEEEEEEEEvNT_6ParamsE$_ZN4cute3eso3ESOILb0ELb1EJNS_5tupleIJiiEEENS_1CILi8192EEEEEC2ERKS3_RKS5_:
[----:B------:R-:W-:Y:S01]  /*7d60*/  IADD3 R4, R67, -c[0x0][0x20], RZ ;  /* 0x8000080043047a10 */ /* 0x000fe20007ffe0ff */
[----:B------:R-:W-:Y:S01]  /*7d70*/  IMAD.MOV.U32 R72, RZ, RZ, R6 ;  /* 0x000000ffff487224 */ /* 0x000fe200078e0006 */
[----:B------:R-:W-:-:S03]  /*7d80*/  MOV R73, 0x0 ;  /* 0x0000000000497802 */ /* 0x000fc60000000f00 */
[----:B------:R1:W-:Y:S04]  /*7d90*/  STL [R4], R2 ;  /* 0x0000000204007387 */ /* 0x0003e80000100800 */
[----:B------:R1:W-:Y:S01]  /*7da0*/  STL [R4+0x4], R3 ;  /* 0x0000040304007387 */ /* 0x0003e20000100800 */
[----:B------:R-:W-:Y:S05]  /*7db0*/  RET.REL.NODEC R72 `(_ZN7cutlass13device_kernelIN5flash19enable_sm80_to_sm89INS1_16FlashAttnBwdSm80INS1_25CollectiveMainloopBwdSm80ILi2ELi2EN4cute5tupleIJNS5_1CILi128EEES8_NS7_ILi64EEEEEENS_10bfloat16_tEfNS_4arch4Sm80ELb0ELb1ELb1ELb0ELb0ELb0ELb0ELb0ELi2ELi4ELi4ELi4ELb0EEENS1_21CollectiveEpilogueBwdISA_SB_SD_Li256ELb0ELb0ELi2EEENS1_19SingleTileSchedulerILb0ELb0ELb0ELi128EEEEEEEEEvNT_6ParamsE) ;  /* 0xffff824048007950 */ /* 0x000fea0003c3ffff */
        .type           $_ZN7cutlass13device_kernelIN5flash19enable_sm80_to_sm89INS1_16FlashAttnBwdSm80INS1_25CollectiveMainloopBwdSm80ILi2ELi2EN4cute5tupleIJNS5_1CILi128EEES8_NS7_ILi64EEEEEENS_10bfloat16_tEfNS_4arch4Sm80ELb0ELb1ELb1ELb0ELb0ELb0ELb0ELb0ELi2ELi4ELi4ELi4ELb0EEENS1_21CollectiveEpilogueBwdISA_SB_SD_Li256ELb0ELb0ELi2EEENS1_19SingleTileSchedulerILb0ELb0ELb0ELi128EEEEEEEEEvNT_6ParamsE$_ZN4cute3eso3ESOILb0ELb1EJNS_6LayoutINS_5tupleIJNS3_IJNS_1CILi8EEENS4_ILi1EEEEEENS4_ILi2EEEEEENS3_IJNS3_IJS6_NS4_ILi0EEEEEEiEEEEESA_EEC2ERKSD_RKSA_,@function
        .size           $_ZN7cutlass13device_kernelIN5flash19enable_sm80_to_sm89INS1_16FlashAttnBwdSm80INS1_25CollectiveMainloopBwdSm80ILi2ELi2EN4cute5tupleIJNS5_1CILi128EEES8_NS7_ILi64EEEEEENS_10bfloat16_tEfNS_4arch4Sm80ELb0ELb1ELb1ELb0ELb0ELb0ELb0ELb0ELi2ELi4ELi4ELi4ELb0EEENS1_21CollectiveEpilogueBwdISA_SB_SD_Li256ELb0ELb0ELi2EEENS1_19SingleTileSchedulerILb0ELb0ELb0ELi128EEEEEEEEEvNT_6ParamsE$_ZN4cute3eso3ESOILb0ELb1EJNS_6LayoutINS_5tupleIJNS3_IJNS_1CILi8EEENS4_ILi1EEEEEENS4_ILi2EEEEEENS3_IJNS3_IJS6_NS4_ILi0EEEEEEiEEEEESA_EEC2ERKSD_RKSA_,($_ZN7cutlass13device_kernelIN5flash19enable_sm80_to_sm89INS1_16FlashAttnBwdSm80INS1_25CollectiveMainloopBwdSm80ILi2ELi2EN4cute5tupleIJNS5_1CILi128EEES8_NS7_ILi64EEEEEENS_10bfloat16_tEfNS_4arch4Sm80ELb0ELb1ELb1ELb0ELb0ELb0ELb0ELb0ELi2ELi4ELi4ELi4ELb0EEENS1_21CollectiveEpilogueBwdISA_SB_SD_Li256ELb0ELb0ELi2EEENS1_19SingleTileSchedulerILb0ELb0ELb0ELi128EEEEEEEEEvNT_6ParamsE$_ZN4cute3eso3ESOILb0ELb1EJiEEC2ERKi - $_ZN7cutlass13device_kernelIN5flash19enable_sm80_to_sm89INS1_16FlashAttnBwdSm80INS1_25CollectiveMainloopBwdSm80ILi2ELi2EN4cute5tupleIJNS5_1CILi128EEES8_NS7_ILi64EEEEEENS_10bfloat16_tEfNS_4arch4Sm80ELb0ELb1ELb1ELb0ELb0ELb0ELb0ELb0ELi2ELi4ELi4ELi4ELb0EEENS1_21CollectiveEpilogueBwdISA_SB_SD_Li256ELb0ELb0ELi2EEENS1_19SingleTileSchedulerILb0ELb0ELb0ELi128EEEEEEEEEvNT_6ParamsE$_ZN4cute3eso3ESOILb0ELb1EJNS_6LayoutINS_5tupleIJNS3_IJNS_1CILi8EEENS4_ILi1EEEEEENS4_ILi2EEEEEENS3_IJNS3_IJS6_NS4_ILi0EEEEEEiEEEEESA_EEC2ERKSD_RKSA_)
$_ZN7cutlass13device_kernelIN5flash19enable_sm80_to_sm89INS1_16FlashAttnBwdSm80INS1_25CollectiveMainloopBwdSm80ILi2ELi2EN4cute5tupleIJNS5_1CILi128EEES8_NS7_ILi64EEEEEENS_10bfloat16_tEfNS_4arch4Sm80ELb0ELb1ELb1ELb0ELb0ELb0ELb0ELb0ELi2ELi4ELi4ELi4ELb0EEENS1_21CollectiveEpilogueBwdISA_SB_SD_Li256ELb0ELb0ELi2EEENS1_19SingleTileSchedulerILb0ELb0ELb0ELi128EEEEEEEEEvNT_6ParamsE$_ZN4cute3eso3ESOILb0ELb1EJNS_6LayoutINS_5tupleIJNS3_IJNS_1CILi8EEENS4_ILi1EEEEEENS4_ILi2EEEEEENS3_IJNS3_IJS6_NS4_ILi0EEEEEEiEEEEESA_EEC2ERKSD_RKSA_:
[----:B------:R-:W-:Y:S02]  /*7dc0*/  IADD3 R2, R69, -c[0x0][0x20], RZ ;  /* 0x8000080045027a10 */ /* 0x000fe40007ffe0ff */
[----:B------:R-:W-:-:S03]  /*7dd0*/  MOV R7, 0x0 ;  /* 0x0000000000077802 */ /* 0x000fc60000000f00 */
[----:B------:R1:W-:Y:S01]  /*7de0*/  STL [R2], R3 ;  /* 0x0000000302007387 */ /* 0x0003e20000100800 */
[----:B------:R-:W-:Y:S05]  /*7df0*/  RET.REL.NODEC R6 `(_ZN7cutlass13device_kernelIN5flash19enable_sm80_to_sm89INS1_16FlashAttnBwdSm80INS1_25CollectiveMainloopBwdSm80ILi2ELi2EN4cute5tupleIJNS5_1CILi128EEES8_NS7_ILi64EEEEEENS_10bfloat16_tEfNS_4arch4Sm80ELb0ELb1ELb1ELb0ELb0ELb0ELb0ELb0ELi2ELi4ELi4ELi4ELb0EEENS1_21CollectiveEpilogueBwdISA_SB_SD_Li256ELb0ELb0ELi2EEENS1_19SingleTileSchedulerILb0ELb0ELb0ELi128EEEEEEEEEvNT_6ParamsE) ;  /* 0xffff820006007950 */ /* 0x000fea0003c3ffff */
        .type           $_ZN7cutlass13device_kernelIN5flash19enable_sm80_to_sm89INS1_16FlashAttnBwdSm80INS1_25CollectiveMainloopBwdSm80ILi2ELi2EN4cute5tupleIJNS5_1CILi128EEES8_NS7_ILi64EEEEEENS_10bfloat16_tEfNS_4arch4Sm80ELb0ELb1ELb1ELb0ELb0ELb0ELb0ELb0ELi2ELi4ELi4ELi4ELb0EEENS1_21CollectiveEpilogueBwdISA_SB_SD_Li256ELb0ELb0ELi2EEENS1_19SingleTileSchedulerILb0ELb0ELb0ELi128EEEEEEEEEvNT_6ParamsE$_ZN4cute3eso3ESOILb0ELb1EJiEEC2ERKi,@function
        .size           $_ZN7cutlass13device_kernelIN5flash19enable_sm80_to_sm89INS1_16FlashAttnBwdSm80INS1_25CollectiveMainloopBwdSm80ILi2ELi2EN4cute5tupleIJNS5_1CILi128EEES8_NS7_ILi64EEEEEENS_10bfloat16_tEfNS_4arch4Sm80ELb0ELb1ELb1ELb0ELb0ELb0ELb0ELb0ELi2ELi4ELi4ELi4ELb0EEENS1_21CollectiveEpilogueBwdISA_SB_SD_Li256ELb0ELb0ELi2EEENS1_19SingleTileSchedulerILb0ELb0ELb0ELi128EEEEEEEEEvNT_6ParamsE$_ZN4cute3eso3ESOILb0ELb1EJiEEC2ERKi,($_ZN7cutlass13device_kernelIN5flash19enable_sm80_to_sm89INS1_16FlashAttnBwdSm80INS1_25CollectiveMainloopBwdSm80ILi2ELi2EN4cute5tupleIJNS5_1CILi128EEES8_NS7_ILi64EEEEEENS_10bfloat16_tEfNS_4arch4Sm80ELb0ELb1ELb1ELb0ELb0ELb0ELb0ELb0ELi2ELi4ELi4ELi4ELb0EEENS1_21CollectiveEpilogueBwdISA_SB_SD_Li256ELb0ELb0ELi2EEENS1_19SingleTileSchedulerILb0ELb0ELb0ELi128EEEEEEEEEvNT_6ParamsE$_ZN4cute3eso3ESOILb0ELb1EJiNS_1CILi0EEEEEC2ERKiRKS3_ - $_ZN7cutlass13device_kernelIN5flash19enable_sm80_to_sm89INS1_16FlashAttnBwdSm80INS1_25CollectiveMainloopBwdSm80ILi2ELi2EN4cute5tupleIJNS5_1CILi128EEES8_NS7_ILi64EEEEEENS_10bfloat16_tEfNS_4arch4Sm80ELb0ELb1ELb1ELb0ELb0ELb0ELb0ELb0ELi2ELi4ELi4ELi4ELb0EEENS1_21CollectiveEpilogueBwdISA_SB_SD_Li256ELb0ELb0ELi2EEENS1_19SingleTileSchedulerILb0ELb0ELb0ELi128EEEEEEEEEvNT_6ParamsE$_ZN4cute3eso3ESOILb0ELb1EJiEEC2ERKi)
$_ZN7cutlass13device_kernelIN5flash19enable_sm80_to_sm89INS1_16FlashAttnBwdSm80INS1_25CollectiveMainloopBwdSm80ILi2ELi2EN4cute5tupleIJNS5_1CILi128EEES8_NS7_ILi64EEEEEENS_10bfloat16_tEfNS_4arch4Sm80ELb0ELb1ELb1ELb0ELb0ELb0ELb0ELb0ELi2ELi4ELi4ELi4ELb0EEENS1_21CollectiveEpilogueBwdISA_SB_SD_Li256ELb0ELb0ELi2EEENS1_19SingleTileSchedulerILb0ELb0ELb0ELi128EEEEEEEEEvNT_6ParamsE$_ZN4cute3eso3ESOILb0ELb1EJiEEC2ERKi:
[----:B------:R-:W-:Y:S01]  /*7e00*/  IADD3 R2, R2, -c[0x0][0x20], RZ ;  /* 0x8000080002027a10 */ /* 0x000fe20007ffe0ff */
[----:B------:R-:W-:Y:S01]  /*7e10*/  IMAD.MOV.U32 R80, RZ, RZ, R6 ;  /* 0x000000ffff507224 */ /* 0x000fe200078e0006 */
[----:B------:R-:W-:-:S03]  /*7e20*/  MOV R81, 0x0 ;  /* 0x0000000000517802 */ /* 0x000fc60000000f00 */
[----:B------:R1:W-:Y:S01]  /*7e30*/  STL [R2], R3 ;  /* 0x0000000302007387 */ /* 0x0003e20000100800 */
[----:B------:R-:W-:Y:S05]  /*7e40*/  RET.REL.NODEC R80 `(_ZN7cutlass13device_kernelIN5flash19enable_sm80_to_sm89INS1_16FlashAttnBwdSm80INS1_25CollectiveMainloopBwdSm80ILi2ELi2EN4cute5tupleIJNS5_1CILi128EEES8_NS7_ILi64EEEEEENS_10bfloat16_tEfNS_4arch4Sm80ELb0ELb1ELb1ELb0ELb0ELb0ELb0ELb0ELi2ELi4ELi4ELi4ELb0EEENS1_21CollectiveEpilogueBwdISA_SB_SD_Li256ELb0ELb0ELi2EEENS1_19SingleTileSchedulerILb0ELb0ELb0ELi128EEEEEEEEEvNT_6ParamsE) ;  /* 0xffff81b050007950 */ /* 0x000fea0003c3ffff */
        .type           $_ZN7cutlass13device_kernelIN5flash19enable_sm80_to_sm89INS1_16FlashAttnBwdSm80INS1_25CollectiveMainloopBwdSm80ILi2ELi2EN4cute5tupleIJNS5_1CILi128EEES8_NS7_ILi64EEEEEENS_10bfloat16_tEfNS_4arch4Sm80ELb0ELb1ELb1ELb0ELb0ELb0ELb0ELb0ELi2ELi4ELi4ELi4ELb0EEENS1_21CollectiveEpilogueBwdISA_SB_SD_Li256ELb0ELb0ELi2EEENS1_19SingleTileSchedulerILb0ELb0ELb0ELi128EEEEEEEEEvNT_6ParamsE$_ZN4cute3eso3ESOILb0ELb1EJiNS_1CILi0EEEEEC2ERKiRKS3_,@function
        .size           $_ZN7cutlass13device_kernelIN5flash19enable_sm80_to_sm89INS1_16FlashAttnBwdSm80INS1_25CollectiveMainloopBwdSm80ILi2ELi2EN4cute5tupleIJNS5_1CILi128EEES8_NS7_ILi64EEEEEENS_10bfloat16_tEfNS_4arch4Sm80ELb0ELb1ELb1ELb0ELb0ELb0ELb0ELb0ELi2ELi4ELi4ELi4ELb0EEENS1_21CollectiveEpilogueBwdISA_SB_SD_Li256ELb0ELb0ELi2EEENS1_19SingleTileSchedulerILb0ELb0ELb0ELi128EEEEEEEEEvNT_6ParamsE$_ZN4cute3eso3ESOILb0ELb1EJiNS_1CILi0EEEEEC2ERKiRKS3_,($_ZN7cutlass13device_kernelIN5flash19enable_sm80_to_sm89INS1_16FlashAttnBwdSm80INS1_25CollectiveMainloopBwdSm80ILi2ELi2EN4cute5tupleIJNS5_1CILi128EEES8_NS7_ILi64EEEEEENS_10bfloat16_tEfNS_4arch4Sm80ELb0ELb1ELb1ELb0ELb0ELb0ELb0ELb0ELi2ELi4ELi4ELi4ELb0EEENS1_21CollectiveEpilogueBwdISA_SB_SD_Li256ELb0ELb0ELi2EEENS1_19SingleTileSchedulerILb0ELb0ELb0ELi128EEEEEEEEEvNT_6ParamsE$_ZN4cute3eso3ESOILb0ELb1EJiNS_1CILi144EEENS2_ILi288EEEEEC2ERKiRKS3_RKS4_ - $_ZN7cutlass13device_kernelIN5flash19enable_sm80_to_sm89INS1_16FlashAttnBwdSm80INS1_25CollectiveMainloopBwdSm80ILi2ELi2EN4cute5tupleIJNS5_1CILi128EEES8_NS7_ILi64EEEEEENS_10bfloat16_tEfNS_4arch4Sm80ELb0ELb1ELb1ELb0ELb0ELb0ELb0ELb0ELi2ELi4ELi4ELi4ELb0EEENS1_21CollectiveEpilogueBwdISA_SB_SD_Li256ELb0ELb0ELi2EEENS1_19SingleTileSchedulerILb0ELb0ELb0ELi128EEEEEEEEEvNT_6ParamsE$_ZN4cute3eso3ESOILb0ELb1EJiNS_1CILi0EEEEEC2ERKiRKS3_)
$_ZN7cutlass13device_kernelIN5flash19enable_sm80_to_sm89INS1_16FlashAttnBwdSm80INS1_25CollectiveMainloopBwdSm80ILi2ELi2EN4cute5tupleIJNS5_1CILi128EEES8_NS7_ILi64EEEEEENS_10bfloat16_tEfNS_4arch4Sm80ELb0ELb1ELb1ELb0ELb0ELb0ELb0ELb0ELi2ELi4ELi4ELi4ELb0EEENS1_21CollectiveEpilogueBwdISA_SB_SD_Li256ELb0ELb0ELi2EEENS1_19SingleTileSchedulerILb0ELb0ELb0ELi128EEEEEEEEEvNT_6ParamsE$_ZN4cute3eso3ESOILb0ELb1EJiNS_1CILi0EEEEEC2ERKiRKS3_:
[----:B------:R-:W-:Y:S01]  /*7e50*/  IADD3 R2, R2, -c[0x0][0x20], RZ ;  /* 0x8000080002027a10 */ /* 0x000fe20007ffe0ff */
[----:B------:R-:W-:Y:S01]  /*7e60*/  IMAD.MOV.U32 R10, RZ, RZ, R6 ;  /* 0x000000ffff0a7224 */ /* 0x000fe200078e0006 */
[----:B------:R-:W-:-:S03]  /*7e70*/  MOV R11, 0x0 ;  /* 0x00000000000b7802 */ /* 0x000fc60000000f00 */
[----:B------:R1:W-:Y:S01]  /*7e80*/  STL [R2], R3 ;  /* 0x0000000302007387 */ /* 0x0003e20000100800 */
[----:B------:R-:W-:Y:S05]  /*7e90*/  RET.REL.NODEC R10 `(_ZN7cutlass13device_kernelIN5flash19enable_sm80_to_sm89INS1_16FlashAttnBwdSm80INS1_25CollectiveMainloopBwdSm80ILi2ELi2EN4cute5tupleIJNS5_1CILi128EEES8_NS7_ILi64EEEEEENS_10bfloat16_tEfNS_4arch4Sm80ELb0ELb1ELb1ELb0ELb0ELb0ELb0ELb0ELi2ELi4ELi4ELi4ELb0EEENS1_21CollectiveEpilogueBwdISA_SB_SD_Li256ELb0ELb0ELi2EEENS1_19SingleTileSchedulerILb0ELb0ELb0ELi128EEEEEEEEEvNT_6ParamsE) ;  /* 0xffff81600a007950 */ /* 0x000fea0003c3ffff */
        .type           $_ZN7cutlass13device_kernelIN5flash19enable_sm80_to_sm89INS1_16FlashAttnBwdSm80INS1_25CollectiveMainloopBwdSm80ILi2ELi2EN4cute5tupleIJNS5_1CILi128EEES8_NS7_ILi64EEEEEENS_10bfloat16_tEfNS_4arch4Sm80ELb0ELb1ELb1ELb0ELb0ELb0ELb0ELb0ELi2ELi4ELi4ELi4ELb0EEENS1_21CollectiveEpilogueBwdISA_SB_SD_Li256ELb0ELb0ELi2EEENS1_19SingleTileSchedulerILb0ELb0ELb0ELi128EEEEEEEEEvNT_6ParamsE$_ZN4cute3eso3ESOILb0ELb1EJiNS_1CILi144EEENS2_ILi288EEEEEC2ERKiRKS3_RKS4_,@function
        .size           $_ZN7cutlass13device_kernelIN5flash19enable_sm80_to_sm89INS1_16FlashAttnBwdSm80INS1_25CollectiveMainloopBwdSm80ILi2ELi2EN4cute5tupleIJNS5_1CILi128EEES8_NS7_ILi64EEEEEENS_10bfloat16_tEfNS_4arch4Sm80ELb0ELb1ELb1ELb0ELb0ELb0ELb0ELb0ELi2ELi4ELi4ELi4ELb0EEENS1_21CollectiveEpilogueBwdISA_SB_SD_Li256ELb0ELb0ELi2EEENS1_19SingleTileSchedulerILb0ELb0ELb0ELi128EEEEEEEEEvNT_6ParamsE$_ZN4cute3eso3ESOILb0ELb1EJiNS_1CILi144EEENS2_ILi288EEEEEC2ERKiRKS3_RKS4_,($_ZN7cutlass13device_kernelIN5flash19enable_sm80_to_sm89INS1_16FlashAttnBwdSm80INS1_25CollectiveMainloopBwdSm80ILi2ELi2EN4cute5tupleIJNS5_1CILi128EEES8_NS7_ILi64EEEEEENS_10bfloat16_tEfNS_4arch4Sm80ELb0ELb1ELb1ELb0ELb0ELb0ELb0ELb0ELi2ELi4ELi4ELi4ELb0EEENS1_21CollectiveEpilogueBwdISA_SB_SD_Li256ELb0ELb0ELi2EEENS1_19SingleTileSchedulerILb0ELb0ELb0ELi128EEEEEEEEEvNT_6ParamsE$_ZN4cute3eso3ESOILb0ELb1EJiNS_1CILi144EEENS2_ILi512EEEEEC2ERKiRKS3_RKS4_ - $_ZN7cutlass13device_kernelIN5flash19enable_sm80_to_sm89INS1_16FlashAttnBwdSm80INS1_25CollectiveMainloopBwdSm80ILi2ELi2EN4cute5tupleIJNS5_1CILi128EEES8_NS7_ILi64EEEEEENS_10bfloat16_tEfNS_4arch4Sm80ELb0ELb1ELb1ELb0ELb0ELb0ELb0ELb0ELi2ELi4ELi4ELi4ELb0EEENS1_21CollectiveEpilogueBwdISA_SB_SD_Li256ELb0ELb0ELi2EEENS1_19SingleTileSchedulerILb0ELb0ELb0ELi128EEEEEEEEEvNT_6ParamsE$_ZN4cute3eso3ESOILb0ELb1EJiNS_1CILi144EEENS2_ILi288EEEEEC2ERKiRKS3_RKS4_)
$_ZN7cutlass13device_kernelIN5flash19enable_sm80_to_sm89INS1_16FlashAttnBwdSm80INS1_25CollectiveMainloopBwdSm80ILi2ELi2EN4cute5tupleIJNS5_1CILi128EEES8_NS7_ILi64EEEEEENS_10bfloat16_tEfNS_4arch4Sm80ELb0ELb1ELb1ELb0ELb0ELb0ELb0ELb0ELi2ELi4ELi4ELi4ELb0EEENS1_21CollectiveEpilogueBwdISA_SB_SD_Li256ELb0ELb0ELi2EEENS1_19SingleTileSchedulerILb0ELb0ELb0ELi128EEEEEEEEEvNT_6ParamsE$_ZN4cute3eso3ESOILb0ELb1EJiNS_1CILi144EEENS2_ILi288EEEEEC2ERKiRKS3_RKS4_:
[----:B------:R-:W-:Y:S02]  /*7ea0*/  IADD3 R4, R62, -c[0x0][0x20], RZ ;  /* 0x800008003e047a10 */ /* 0x000fe40007ffe0ff */
[----:B------:R-:W-:-:S03]  /*7eb0*/  MOV R7, 0x0 ;  /* 0x0000000000077802 */ /* 0x000fc60000000f00 */
[----:B------:R1:W-:Y:S01]  /*7ec0*/  STL [R4], R5 ;  /* 0x0000000504007387 */ /* 0x0003e20000100800 */
[----:B------:R-:W-:Y:S05]  /*7ed0*/  RET.REL.NODEC R6 `(_ZN7cutlass13device_kernelIN5flash19enable_sm80_to_sm89INS1_16FlashAttnBwdSm80INS1_25CollectiveMainloopBwdSm80ILi2ELi2EN4cute5tupleIJNS5_1CILi128EEES8_NS7_ILi64EEEEEENS_10bfloat16_tEfNS_4arch4Sm80ELb0ELb1ELb1ELb0ELb0ELb0ELb0ELb0ELi2ELi4ELi4ELi4ELb0EEENS1_21CollectiveEpilogueBwdISA_SB_SD_Li256ELb0ELb0ELi2EEENS1_19SingleTileSchedulerILb0ELb0ELb0ELi128EEEEEEEEEvNT_6ParamsE) ;  /* 0xffff812006007950 */ /* 0x000fea0003c3ffff */
        .type           $_ZN7cutlass13device_kernelIN5flash19enable_sm80_to_sm89INS1_16FlashAttnBwdSm80INS1_25CollectiveMainloopBwdSm80ILi2ELi2EN4cute5tupleIJNS5_1CILi128EEES8_NS7_ILi64EEEEEENS_10bfloat16_tEfNS_4arch4Sm80ELb0ELb1ELb1ELb0ELb0ELb0ELb0ELb0ELi2ELi4ELi4ELi4ELb0EEENS1_21CollectiveEpilogueBwdISA_SB_SD_Li256ELb0ELb0ELi2EEENS1_19SingleTileSchedulerILb0ELb0ELb0ELi128EEEEEEEEEvNT_6ParamsE$_ZN4cute3eso3ESOILb0ELb1EJiNS_1CILi144EEENS2_ILi512EEEEEC2ERKiRKS3_RKS4_,@function
        .size           $_ZN7cutlass13device_kernelIN5flash19enable_sm80_to_sm89INS1_16FlashAttnBwdSm80INS1_25CollectiveMainloopBwdSm80ILi2ELi2EN4cute5tupleIJNS5_1CILi128EEES8_NS7_ILi64EEEEEENS_10bfloat16_tEfNS_4arch4Sm80ELb0ELb1ELb1ELb0ELb0ELb0ELb0ELb0ELi2ELi4ELi4ELi4ELb0EEENS1_21CollectiveEpilogueBwdISA_SB_SD_Li256ELb0ELb0ELi2EEENS1_19SingleTileSchedulerILb0ELb0ELb0ELi128EEEEEEEEEvNT_6ParamsE$_ZN4cute3eso3ESOILb0ELb1EJiNS_1CILi144EEENS2_ILi512EEEEEC2ERKiRKS3_RKS4_,($_ZN7cutlass13device_kernelIN5flash19enable_sm80_to_sm89INS1_16FlashAttnBwdSm80INS1_25CollectiveMainloopBwdSm80ILi2ELi2EN4cute5tupleIJNS5_1CILi128EEES8_NS7_ILi64EEEEEENS_10bfloat16_tEfNS_4arch4Sm80ELb0ELb1ELb1ELb0ELb0ELb0ELb0ELb0ELi2ELi4ELi4ELi4ELb0EEENS1_21CollectiveEpilogueBwdISA_SB_SD_Li256ELb0ELb0ELi2EEENS1_19SingleTileSchedulerILb0ELb0ELb0ELi128EEEEEEEEEvNT_6ParamsE$_ZN4cute3eso3ESOILb0ELb1EJiNS_1CILi4096EEEEEC2ERKiRKS3_ - $_ZN7cutlass13device_kernelIN5flash19enable_sm80_to_sm89INS1_16FlashAttnBwdSm80INS1_25CollectiveMainloopBwdSm80ILi2ELi2EN4cute5tupleIJNS5_1CILi128EEES8_NS7_ILi64EEEEEENS_10bfloat16_tEfNS_4arch4Sm80ELb0ELb1ELb1ELb0ELb0ELb0ELb0ELb0ELi2ELi4ELi4ELi4ELb0EEENS1_21CollectiveEpilogueBwdISA_SB_SD_Li256ELb0ELb0ELi2EEENS1_19SingleTileSchedulerILb0ELb0ELb0ELi128EEEEEEEEEvNT_6ParamsE$_ZN4cute3eso3ESOILb0ELb1EJiNS_1CILi144EEENS2_ILi512EEEEEC2ERKiRKS3_RKS4_)
$_ZN7cutlass13device_kernelIN5flash19enable_sm80_to_sm89INS1_16FlashAttnBwdSm80INS1_25CollectiveMainloopBwdSm80ILi2ELi2EN4cute5tupleIJNS5_1CILi128EEES8_NS7_ILi64EEEEEENS_10bfloat16_tEfNS_4arch4Sm80ELb0ELb1ELb1ELb0ELb0ELb0ELb0ELb0ELi2ELi4ELi4ELi4ELb0EEENS1_21CollectiveEpilogueBwdISA_SB_SD_Li256ELb0ELb0ELi2EEENS1_19SingleTileSchedulerILb0ELb0ELb0ELi128EEEEEEEEEvNT_6ParamsE$_ZN4cute3eso3ESOILb0ELb1EJiNS_1CILi144EEENS2_ILi512EEEEEC2ERKiRKS3_RKS4_:
[----:B------:R-:W-:Y:S02]  /*7ee0*/  IADD3 R4, R62, -c[0x0][0x20], RZ ;  /* 0x800008003e047a10 */ /* 0x000fe40007ffe0ff */
[----:B------:R-:W-:-:S03]  /*7ef0*/  MOV R7, 0x0 ;  /* 0x0000000000077802 */ /* 0x000fc60000000f00 */
[----:B------:R1:W-:Y:S01]  /*7f00*/  STL [R4], R5 ;  /* 0x0000000504007387 */ /* 0x0003e20000100800 */
[----:B------:R-:W-:Y:S05]  /*7f10*/  RET.REL.NODEC R6 `(_ZN7cutlass13device_kernelIN5flash19enable_sm80_to_sm89INS1_16FlashAttnBwdSm80INS1_25CollectiveMainloopBwdSm80ILi2ELi2EN4cute5tupleIJNS5_1CILi128EEES8_NS7_ILi64EEEEEENS_10bfloat16_tEfNS_4arch4Sm80ELb0ELb1ELb1ELb0ELb0ELb0ELb0ELb0ELi2ELi4ELi4ELi4ELb0EEENS1_21CollectiveEpilogueBwdISA_SB_SD_Li256ELb0ELb0ELi2EEENS1_19SingleTileSchedulerILb0ELb0ELb0ELi128EEEEEEEEEvNT_6ParamsE) ;  /* 0xffff80e006007950 */ /* 0x000fea0003c3ffff */
        .type           $_ZN7cutlass13device_kernelIN5flash19enable_sm80_to_sm89INS1_16FlashAttnBwdSm80INS1_25CollectiveMainloopBwdSm80ILi2ELi2EN4cute5tupleIJNS5_1CILi128EEES8_NS7_ILi64EEEEEENS_10bfloat16_tEfNS_4arch4Sm80ELb0ELb1ELb1ELb0ELb0ELb0ELb0ELb0ELi2ELi4ELi4ELi4ELb0EEENS1_21CollectiveEpilogueBwdISA_SB_SD_Li256ELb0ELb0ELi2EEENS1_19SingleTileSchedulerILb0ELb0ELb0ELi128EEEEEEEEEvNT_6ParamsE$_ZN4cute3eso3ESOILb0ELb1EJiNS_1CILi4096EEEEEC2ERKiRKS3_,@function
        .size           $_ZN7cutlass13device_kernelIN5flash19enable_sm80_to_sm89INS1_16FlashAttnBwdSm80INS1_25CollectiveMainloopBwdSm80ILi2ELi2EN4cute5tupleIJNS5_1CILi128EEES8_NS7_ILi64EEEEEENS_10bfloat16_tEfNS_4arch4Sm80ELb0ELb1ELb1ELb0ELb0ELb0ELb0ELb0ELi2ELi4ELi4ELi4ELb0EEENS1_21CollectiveEpilogueBwdISA_SB_SD_Li256ELb0ELb0ELi2EEENS1_19SingleTileSchedulerILb0ELb0ELb0ELi128EEEEEEEEEvNT_6ParamsE$_ZN4cute3eso3ESOILb0ELb1EJiNS_1CILi4096EEEEEC2ERKiRKS3_,($_ZN7cutlass13device_kernelIN5flash19enable_sm80_to_sm89INS1_16FlashAttnBwdSm80INS1_25CollectiveMainloopBwdSm80ILi2ELi2EN4cute5tupleIJNS5_1CILi128EEES8_NS7_ILi64EEEEEENS_10bfloat16_tEfNS_4arch4Sm80ELb0ELb1ELb1ELb0ELb0ELb0ELb0ELb0ELi2ELi4ELi4ELi4ELb0EEENS1_21CollectiveEpilogueBwdISA_SB_SD_Li256ELb0ELb0ELi2EEENS1_19SingleTileSchedulerILb0ELb0ELb0ELi128EEEEEEEEEvNT_6ParamsE$_ZN4cute3eso3ESOILb0ELb1EJiNS_1CILi512EEEEEC2ERKiRKS3_ - $_ZN7cutlass13device_kernelIN5flash19enable_sm80_to_sm89INS1_16FlashAttnBwdSm80INS1_25CollectiveMainloopBwdSm80ILi2ELi2EN4cute5tupleIJNS5_1CILi128EEES8_NS7_ILi64EEEEEENS_10bfloat16_tEfNS_4arch4Sm80ELb0ELb1ELb1ELb0ELb0ELb0ELb0ELb0ELi2ELi4ELi4ELi4ELb0EEENS1_21CollectiveEpilogueBwdISA_SB_SD_Li256ELb0ELb0ELi2EEENS1_19SingleTileSchedulerILb0ELb0ELb0ELi128EEEEEEEEEvNT_6ParamsE$_ZN4cute3eso3ESOILb0ELb1EJiNS_1CILi4096EEEEEC2ERKiRKS3_)
$_ZN7cutlass13device_kernelIN5flash19enable_sm80_to_sm89INS1_16FlashAttnBwdSm80INS1_25CollectiveMainloopBwdSm80ILi2ELi2EN4cute5tupleIJNS5_1CILi128EEES8_NS7_ILi64EEEEEENS_10bfloat16_tEfNS_4arch4Sm80ELb0ELb1ELb1ELb0ELb0ELb0ELb0ELb0ELi2ELi4ELi4ELi4ELb0EEENS1_21CollectiveEpilogueBwdISA_SB_SD_Li256ELb0ELb0ELi2EEENS1_19SingleTileSchedulerILb0ELb0ELb0ELi128EEEEEEEEEvNT_6ParamsE$_ZN4cute3eso3ESOILb0ELb1EJiNS_1CILi4096EEEEEC2ERKiRKS3_:
[----:B------:R-:W-:Y:S02]  /*7f20*/  IADD3 R9, R9, -c[0x0][0x20], RZ ;  /* 0x8000080009097a10 */ /* 0x000fe40007ffe0ff */
[----:B------:R-:W-:-:S03]  /*7f30*/  MOV R5, 0x0 ;  /* 0x0000000000057802 */ /* 0x000fc60000000f00 */
[----:B------:R1:W-:Y:S01]  /*7f40*/  STL [R9], R2 ;  /* 0x0000000209007387 */ /* 0x0003e20000100800 */
[----:B------:R-:W-:Y:S05]  /*7f50*/  RET.REL.NODEC R4 `(_ZN7cutlass13device_kernelIN5flash19enable_sm80_to_sm89INS1_16FlashAttnBwdSm80INS1_25CollectiveMainloopBwdSm80ILi2ELi2EN4cute5tupleIJNS5_1CILi128EEES8_NS7_ILi64EEEEEENS_10bfloat16_tEfNS_4arch4Sm80ELb0ELb1ELb1ELb0ELb0ELb0ELb0ELb0ELi2ELi4ELi4ELi4ELb0EEENS1_21CollectiveEpilogueBwdISA_SB_SD_Li256ELb0ELb0ELi2EEENS1_19SingleTileSchedulerILb0ELb0ELb0ELi128EEEEEEEEEvNT_6ParamsE) ;  /* 0xffff80a004007950 */ /* 0x000fea0003c3ffff */
        .type           $_ZN7cutlass13device_kernelIN5flash19enable_sm80_to_sm89INS1_16FlashAttnBwdSm80INS1_25CollectiveMainloopBwdSm80ILi2ELi2EN4cute5tupleIJNS5_1CILi128EEES8_NS7_ILi64EEEEEENS_10bfloat16_tEfNS_4arch4Sm80ELb0ELb1ELb1ELb0ELb0ELb0ELb0ELb0ELi2ELi4ELi4ELi4ELb0EEENS1_21CollectiveEpilogueBwdISA_SB_SD_Li256ELb0ELb0ELi2EEENS1_19SingleTileSchedulerILb0ELb0ELb0ELi128EEEEEEEEEvNT_6ParamsE$_ZN4cute3eso3ESOILb0ELb1EJiNS_1CILi512EEEEEC2ERKiRKS3_,@function
        .size           $_ZN7cutlass13device_kernelIN5flash19enable_sm80_to_sm89INS1_16FlashAttnBwdSm80INS1_25CollectiveMainloopBwdSm80ILi2ELi2EN4cute5tupleIJNS5_1CILi128EEES8_NS7_ILi64EEEEEENS_10bfloat16_tEfNS_4arch4Sm80ELb0ELb1ELb1ELb0ELb0ELb0ELb0ELb0ELi2ELi4ELi4ELi4ELb0EEENS1_21CollectiveEpilogueBwdISA_SB_SD_Li256ELb0ELb0ELi2EEENS1_19SingleTileSchedulerILb0ELb0ELb0ELi128EEEEEEEEEvNT_6ParamsE$_ZN4cute3eso3ESOILb0ELb1EJiNS_1CILi512EEEEEC2ERKiRKS3_,($_ZN7cutlass13device_kernelIN5flash19enable_sm80_to_sm89INS1_16FlashAttnBwdSm80INS1_25CollectiveMainloopBwdSm80ILi2ELi2EN4cute5tupleIJNS5_1CILi128EEES8_NS7_ILi64EEEEEENS_10bfloat16_tEfNS_4arch4Sm80ELb0ELb1ELb1ELb0ELb0ELb0ELb0ELb0ELi2ELi4ELi4ELi4ELb0EEENS1_21CollectiveEpilogueBwdISA_SB_SD_Li256ELb0ELb0ELi2EEENS1_19SingleTileSchedulerILb0ELb0ELb0ELi128EEEEEEEEEvNT_6ParamsE$_ZN4cute3eso3ESOILb0ELb1EJiNS_1CILi72EEENS2_ILi512EEEEEC2ERKiRKS3_RKS4_ - $_ZN7cutlass13device_kernelIN5flash19enable_sm80_to_sm89INS1_16FlashAttnBwdSm80INS1_25CollectiveMainloopBwdSm80ILi2ELi2EN4cute5tupleIJNS5_1CILi128EEES8_NS7_ILi64EEEEEENS_10bfloat16_tEfNS_4arch4Sm80ELb0ELb1ELb1ELb0ELb0ELb0ELb0ELb0ELi2ELi4ELi4ELi4ELb0EEENS1_21CollectiveEpilogueBwdISA_SB_SD_Li256ELb0ELb0ELi2EEENS1_19SingleTileSchedulerILb0ELb0ELb0ELi128EEEEEEEEEvNT_6ParamsE$_ZN4cute3eso3ESOILb0ELb1EJiNS_1CILi512EEEEEC2ERKiRKS3_)
$_ZN7cutlass13device_kernelIN5flash19enable_sm80_to_sm89INS1_16FlashAttnBwdSm80INS1_25CollectiveMainloopBwdSm80ILi2ELi2EN4cute5tupleIJNS5_1CILi128EEES8_NS7_ILi64EEEEEENS_10bfloat16_tEfNS_4arch4Sm80ELb0ELb1ELb1ELb0ELb0ELb0ELb0ELb0ELi2ELi4ELi4ELi4ELb0EEENS1_21CollectiveEpilogueBwdISA_SB_SD_Li256ELb0ELb0ELi2EEENS1_19SingleTileSchedulerILb0ELb0ELb0ELi128EEEEEEEEEvNT_6ParamsE$_ZN4cute3eso3ESOILb0ELb1EJiNS_1CILi512EEEEEC2ERKiRKS3_:
[----:B------:R-:W-:Y:S02]  /*7f60*/  IADD3 R3, R40, -c[0x0][0x20], RZ ;  /* 0x8000080028037a10 */ /* 0x000fe40007ffe0ff */
[----:B------:R-:W-:-:S03]  /*7f70*/  MOV R5, 0x0 ;  /* 0x0000000000057802 */ /* 0x000fc60000000f00 */
[----:B------:R1:W-:Y:S01]  /*7f80*/  STL [R3], R2 ;  /* 0x0000000203007387 */ /* 0x0003e20000100800 */
[----:B------:R-:W-:Y:S05]  /*7f90*/  RET.REL.NODEC R4 `(_ZN7cutlass13device_kernelIN5flash19enable_sm80_to_sm89INS1_16FlashAttnBwdSm80INS1_25CollectiveMainloopBwdSm80ILi2ELi2EN4cute5tupleIJNS5_1CILi128EEES8_NS7_ILi64EEEEEENS_10bfloat16_tEfNS_4arch4Sm80ELb0ELb1ELb1ELb0ELb0ELb0ELb0ELb0ELi2ELi4ELi4ELi4ELb0EEENS1_21CollectiveEpilogueBwdISA_SB_SD_Li256ELb0ELb0ELi2EEENS1_19SingleTileSchedulerILb0ELb0ELb0ELi128EEEEEEEEEvNT_6ParamsE) ;  /* 0xffff806004007950 */ /* 0x000fea0003c3ffff */
        .type           $_ZN7cutlass13device_kernelIN5flash19enable_sm80_to_sm89INS1_16FlashAttnBwdSm80INS1_25CollectiveMainloopBwdSm80ILi2ELi2EN4cute5tupleIJNS5_1CILi128EEES8_NS7_ILi64EEEEEENS_10bfloat16_tEfNS_4arch4Sm80ELb0ELb1ELb1ELb0ELb0ELb0ELb0ELb0ELi2ELi4ELi4ELi4ELb0EEENS1_21CollectiveEpilogueBwdISA_SB_SD_Li256ELb0ELb0ELi2EEENS1_19SingleTileSchedulerILb0ELb0ELb0ELi128EEEEEEEEEvNT_6ParamsE$_ZN4cute3eso3ESOILb0ELb1EJiNS_1CILi72EEENS2_ILi512EEEEEC2ERKiRKS3_RKS4_,@function
        .size           $_ZN7cutlass13device_kernelIN5flash19enable_sm80_to_sm89INS1_16FlashAttnBwdSm80INS1_25CollectiveMainloopBwdSm80ILi2ELi2EN4cute5tupleIJNS5_1CILi128EEES8_NS7_ILi64EEEEEENS_10bfloat16_tEfNS_4arch4Sm80ELb0ELb1ELb1ELb0ELb0ELb0ELb0ELb0ELi2ELi4ELi4ELi4ELb0EEENS1_21CollectiveEpilogueBwdISA_SB_SD_Li256ELb0ELb0ELi2EEENS1_19SingleTileSchedulerILb0ELb0ELb0ELi128EEEEEEEEEvNT_6ParamsE$_ZN4cute3eso3ESOILb0ELb1EJiNS_1CILi72EEENS2_ILi512EEEEEC2ERKiRKS3_RKS4_,($_ZN7cutlass13device_kernelIN5flash19enable_sm80_to_sm89INS1_16FlashAttnBwdSm80INS1_25CollectiveMainloopBwdSm80ILi2ELi2EN4cute5tupleIJNS5_1CILi128EEES8_NS7_ILi64EEEEEENS_10bfloat16_tEfNS_4arch4Sm80ELb0ELb1ELb1ELb0ELb0ELb0ELb0ELb0ELi2ELi4ELi4ELi4ELb0EEENS1_21CollectiveEpilogueBwdISA_SB_SD_Li256ELb0ELb0ELi2EEENS1_19SingleTileSchedulerILb0ELb0ELb0ELi128EEEEEEEEEvNT_6ParamsE$_ZN4cute3eso3ESOILb0ELb1EJlEEC2ERKl - $_ZN7cutlass13device_kernelIN5flash19enable_sm80_to_sm89INS1_16FlashAttnBwdSm80INS1_25CollectiveMainloopBwdSm80ILi2ELi2EN4cute5tupleIJNS5_1CILi128EEES8_NS7_ILi64EEEEEENS_10bfloat16_tEfNS_4arch4Sm80ELb0ELb1ELb1ELb0ELb0ELb0ELb0ELb0ELi2ELi4ELi4ELi4ELb0EEENS1_21CollectiveEpilogueBwdISA_SB_SD_Li256ELb0ELb0ELi2EEENS1_19SingleTileSchedulerILb0ELb0ELb0ELi128EEEEEEEEEvNT_6ParamsE$_ZN4cute3eso3ESOILb0ELb1EJiNS_1CILi72EEENS2_ILi512EEEEEC2ERKiRKS3_RKS4_)
$_ZN7cutlass13device_kernelIN5flash19enable_sm80_to_sm89INS1_16FlashAttnBwdSm80INS1_25CollectiveMainloopBwdSm80ILi2ELi2EN4cute5tupleIJNS5_1CILi128EEES8_NS7_ILi64EEEEEENS_10bfloat16_tEfNS_4arch4Sm80ELb0ELb1ELb1ELb0ELb0ELb0ELb0ELb0ELi2ELi4ELi4ELi4ELb0EEENS1_21CollectiveEpilogueBwdISA_SB_SD_Li256ELb0ELb0ELi2EEENS1_19SingleTileSchedulerILb0ELb0ELb0ELi128EEEEEEEEEvNT_6ParamsE$_ZN4cute3eso3ESOILb0ELb1EJiNS_1CILi72EEENS2_ILi512EEEEEC2ERKiRKS3_RKS4_:
[----:B------:R-:W-:Y:S02]  /*7fa0*/  IADD3 R4, R4, -c[0x0][0x20], RZ ;  /* 0x8000080004047a10 */ /* 0x000fe40007ffe0ff */
[----:B------:R-:W-:-:S03]  /*7fb0*/  MOV R7, 0x0 ;  /* 0x0000000000077802 */ /* 0x000fc60000000f00 */
[----:B------:R1:W-:Y:S01]  /*7fc0*/  STL [R4], R5 ;  /* 0x0000000504007387 */ /* 0x0003e20000100800 */
[----:B------:R-:W-:Y:S05]  /*7fd0*/  RET.REL.NODEC R6 `(_ZN7cutlass13device_kernelIN5flash19enable_sm80_to_sm89INS1_16FlashAttnBwdSm80INS1_25CollectiveMainloopBwdSm80ILi2ELi2EN4cute5tupleIJNS5_1CILi128EEES8_NS7_ILi64EEEEEENS_10bfloat16_tEfNS_4arch4Sm80ELb0ELb1ELb1ELb0ELb0ELb0ELb0ELb0ELi2ELi4ELi4ELi4ELb0EEENS1_21CollectiveEpilogueBwdISA_SB_SD_Li256ELb0ELb0ELi2EEENS1_19SingleTileSchedulerILb0ELb0ELb0ELi128EEEEEEEEEvNT_6ParamsE) ;  /* 0xffff802006007950 */ /* 0x000fea0003c3ffff */
        .type           $_ZN7cutlass13device_kernelIN5flash19enable_sm80_to_sm89INS1_16FlashAttnBwdSm80INS1_25CollectiveMainloopBwdSm80ILi2ELi2EN4cute5tupleIJNS5_1CILi128EEES8_NS7_ILi64EEEEEENS_10bfloat16_tEfNS_4arch4Sm80ELb0ELb1ELb1ELb0ELb0ELb0ELb0ELb0ELi2ELi4ELi4ELi4ELb0EEENS1_21CollectiveEpilogueBwdISA_SB_SD_Li256ELb0ELb0ELi2EEENS1_19SingleTileSchedulerILb0ELb0ELb0ELi128EEEEEEEEEvNT_6ParamsE$_ZN4cute3eso3ESOILb0ELb1EJlEEC2ERKl,@function
        .size           $_ZN7cutlass13device_kernelIN5flash19enable_sm80_to_sm89INS1_16FlashAttnBwdSm80INS1_25CollectiveMainloopBwdSm80ILi2ELi2EN4cute5tupleIJNS5_1CILi128EEES8_NS7_ILi64EEEEEENS_10bfloat16_tEfNS_4arch4Sm80ELb0ELb1ELb1ELb0ELb0ELb0ELb0ELb0ELi2ELi4ELi4ELi4ELb0EEENS1_21CollectiveEpilogueBwdISA_SB_SD_Li256ELb0ELb0ELi2EEENS1_19SingleTileSchedulerILb0ELb0ELb0ELi128EEEEEEEEEvNT_6ParamsE$_ZN4cute3eso3ESOILb0ELb1EJlEEC2ERKl,($_ZN7cutlass13device_kernelIN5flash19enable_sm80_to_sm89INS1_16FlashAttnBwdSm80INS1_25CollectiveMainloopBwdSm80ILi2ELi2EN4cute5tupleIJNS5_1CILi128EEES8_NS7_ILi64EEEEEENS_10bfloat16_tEfNS_4arch4Sm80ELb0ELb1ELb1ELb0ELb0ELb0ELb0ELb0ELi2ELi4ELi4ELi4ELb0EEENS1_21CollectiveEpilogueBwdISA_SB_SD_Li256ELb0ELb0ELi2EEENS1_19SingleTileSchedulerILb0ELb0ELb0ELi128EEEEEEEEEvNT_6ParamsE$_ZN4cute3eso3ESOILb1ELb0EJNS_10UnderscoreES2_S2_iEEC2ERKS2_S5_S5_RKi - $_ZN7cutlass13device_kernelIN5flash19enable_sm80_to_sm89INS1_16FlashAttnBwdSm80INS1_25CollectiveMainloopBwdSm80ILi2ELi2EN4cute5tupleIJNS5_1CILi128EEES8_NS7_ILi64EEEEEENS_10bfloat16_tEfNS_4arch4Sm80ELb0ELb1ELb1ELb0ELb0ELb0ELb0ELb0ELi2ELi4ELi4ELi4ELb0EEENS1_21CollectiveEpilogueBwdISA_SB_SD_Li256ELb0ELb0ELi2EEENS1_19SingleTileSchedulerILb0ELb0ELb0ELi128EEEEEEEEEvNT_6ParamsE$_ZN4cute3eso3ESOILb0ELb1EJlEEC2ERKl)
$_ZN7cutlass13device_kernelIN5flash19enable_sm80_to_sm89INS1_16FlashAttnBwdSm80INS1_25CollectiveMainloopBwdSm80ILi2ELi2EN4cute5tupleIJNS5_1CILi128EEES8_NS7_ILi64EEEEEENS_10bfloat16_tEfNS_4arch4Sm80ELb0ELb1ELb1ELb0ELb0ELb0ELb0ELb0ELi2ELi4ELi4ELi4ELb0EEENS1_21CollectiveEpilogueBwdISA_SB_SD_Li256ELb0ELb0ELi2EEENS1_19SingleTileSchedulerILb0ELb0ELb0ELi128EEEEEEEEEvNT_6ParamsE$_ZN4cute3eso3ESOILb0ELb1EJlEEC2ERKl:
[----:B------:R-:W-:Y:S01]  /*7fe0*/  IADD3 R5, R5, -c[0x0][0x20], RZ ;  /* 0x8000080005057a10 */ /* 0x000fe20007ffe0ff */
[----:B------:R-:W-:Y:S01]  /*7ff0*/  IMAD.MOV.U32 R80, RZ, RZ, R6 ;  /* 0x000000ffff507224 */ /* 0x000fe200078e0006 */
[----:B------:R-:W-:-:S03]  /*8000*/  MOV R81, 0x0 ;  /* 0x0000000000517802 */ /* 0x000fc60000000f00 */
[----:B------:R1:W-:Y:S01]  /*8010*/  STL.64 [R5], R2 ;  /* 0x0000000205007387 */ /* 0x0003e20000100a00 */
[----:B------:R-:W-:Y:S05]  /*8020*/  RET.REL.NODEC R80 `(_ZN7cutlass13device_kernelIN5flash19enable_sm80_to_sm89INS1_16FlashAttnBwdSm80INS1_25CollectiveMainloopBwdSm80ILi2ELi2EN4cute5tupleIJNS5_1CILi128EEES8_NS7_ILi64EEEEEENS_10bfloat16_tEfNS_4arch4Sm80ELb0ELb1ELb1ELb0ELb0ELb0ELb0ELb0ELi2ELi4ELi4ELi4ELb0EEENS1_21CollectiveEpilogueBwdISA_SB_SD_Li256ELb0ELb0ELi2EEENS1_19SingleTileSchedulerILb0ELb0ELb0ELi128EEEEEEEEEvNT_6ParamsE) ;  /* 0xffff7fd050007950 */ /* 0x000fea0003c3ffff */
        .type           $_ZN7cutlass13device_kernelIN5flash19enable_sm80_to_sm89INS1_16FlashAttnBwdSm80INS1_25CollectiveMainloopBwdSm80ILi2ELi2EN4cute5tupleIJNS5_1CILi128EEES8_NS7_ILi64EEEEEENS_10bfloat16_tEfNS_4arch4Sm80ELb0ELb1ELb1ELb0ELb0ELb0ELb0ELb0ELi2ELi4ELi4ELi4ELb0EEENS1_21CollectiveEpilogueBwdISA_SB_SD_Li256ELb0ELb0ELi2EEENS1_19SingleTileSchedulerILb0ELb0ELb0ELi128EEEEEEEEEvNT_6ParamsE$_ZN4cute3eso3ESOILb1ELb0EJNS_10UnderscoreES2_S2_iEEC2ERKS2_S5_S5_RKi,@function
        .size           $_ZN7cutlass13device_kernelIN5flash19enable_sm80_to_sm89INS1_16FlashAttnBwdSm80INS1_25CollectiveMainloopBwdSm80ILi2ELi2EN4cute5tupleIJNS5_1CILi128EEES8_NS7_ILi64EEEEEENS_10bfloat16_tEfNS_4arch4Sm80ELb0ELb1ELb1ELb0ELb0ELb0ELb0ELb0ELi2ELi4ELi4ELi4ELb0EEENS1_21CollectiveEpilogueBwdISA_SB_SD_Li256ELb0ELb0ELi2EEENS1_19SingleTileSchedulerILb0ELb0ELb0ELi128EEEEEEEEEvNT_6ParamsE$_ZN4cute3eso3ESOILb1ELb0EJNS_10UnderscoreES2_S2_iEEC2ERKS2_S5_S5_RKi,($_ZN7cutlass13device_kernelIN5flash19enable_sm80_to_sm89INS1_16FlashAttnBwdSm80INS1_25CollectiveMainloopBwdSm80ILi2ELi2EN4cute5tupleIJNS5_1CILi128EEES8_NS7_ILi64EEEEEENS_10bfloat16_tEfNS_4arch4Sm80ELb0ELb1ELb1ELb0ELb0ELb0ELb0ELb0ELi2ELi4ELi4ELi4ELb0EEENS1_21CollectiveEpilogueBwdISA_SB_SD_Li256ELb0ELb0ELi2EEENS1_19SingleTileSchedulerILb0ELb0ELb0ELi128EEEEEEEEEvNT_6ParamsE$_ZN4cute3eso3ESOILb1ELb0EJNS_10UnderscoreES2_iEEC2ERKS2_S5_RKi - $_ZN7cutlass13device_kernelIN5flash19enable_sm80_to_sm89INS1_16FlashAttnBwdSm80INS1_25CollectiveMainloopBwdSm80ILi2ELi2EN4cute5tupleIJNS5_1CILi128EEES8_NS7_ILi64EEEEEENS_10bfloat16_tEfNS_4arch4Sm80ELb0ELb1ELb1ELb0ELb0ELb0ELb0ELb0ELi2ELi4ELi4ELi4ELb0EEENS1_21CollectiveEpilogueBwdISA_SB_SD_Li256ELb0ELb0ELi2EEENS1_19SingleTileSchedulerILb0ELb0ELb0ELi128EEEEEEEEEvNT_6ParamsE$_ZN4cute3eso3ESOILb1ELb0EJNS_10UnderscoreES2_S2_iEEC2ERKS2_S5_S5_RKi)
$_ZN7cutlass13device_kernelIN5flash19enable_sm80_to_sm89INS1_16FlashAttnBwdSm80INS1_25CollectiveMainloopBwdSm80ILi2ELi2EN4cute5tupleIJNS5_1CILi128EEES8_NS7_ILi64EEEEEENS_10bfloat16_tEfNS_4arch4Sm80ELb0ELb1ELb1ELb0ELb0ELb0ELb0ELb0ELi2ELi4ELi4ELi4ELb0EEENS1_21CollectiveEpilogueBwdISA_SB_SD_Li256ELb0ELb0ELi2EEENS1_19SingleTileSchedulerILb0ELb0ELb0ELi128EEEEEEEEEvNT_6ParamsE$_ZN4cute3eso3ESOILb1ELb0EJNS_10UnderscoreES2_S2_iEEC2ERKS2_S5_S5_RKi:
[----:B------:R-:W-:Y:S02]  /*8030*/  IADD3 R2, R83, -c[0x0][0x20], RZ ;  /* 0x8000080053027a10 */ /* 0x000fe40007ffe0ff */
[----:B------:R-:W-:-:S03]  /*8040*/  MOV R5, 0x0 ;  /* 0x0000000000057802 */ /* 0x000fc60000000f00 */
[----:B------:R1:W-:Y:S01]  /*8050*/  STL [R2], R3 ;  /* 0x0000000302007387 */ /* 0x0003e20000100800 */
[----:B------:R-:W-:Y:S05]  /*8060*/  RET.REL.NODEC R4 `(_ZN7cutlass13device_kernelIN5flash19enable_sm80_to_sm89INS1_16FlashAttnBwdSm80INS1_25CollectiveMainloopBwdSm80ILi2ELi2EN4cute5tupleIJNS5_1CILi128EEES8_NS7_ILi64EEEEEENS_10bfloat16_tEfNS_4arch4Sm80ELb0ELb1ELb1ELb0ELb0ELb0ELb0ELb0ELi2ELi4ELi4ELi4ELb0EEENS1_21CollectiveEpilogueBwdISA_SB_SD_Li256ELb0ELb0ELi2EEENS1_19SingleTileSchedulerILb0ELb0ELb0ELi128EEEEEEEEEvNT_6ParamsE) ;  /* 0xffff7f9004007950 */ /* 0x000fea0003c3ffff */
        .type           $_ZN7cutlass13device_kernelIN5flash19enable_sm80_to_sm89INS1_16FlashAttnBwdSm80INS1_25CollectiveMainloopBwdSm80ILi2ELi2EN4cute5tupleIJNS5_1CILi128EEES8_NS7_ILi64EEEEEENS_10bfloat16_tEfNS_4arch4Sm80ELb0ELb1ELb1ELb0ELb0ELb0ELb0ELb0ELi2ELi4ELi4ELi4ELb0EEENS1_21CollectiveEpilogueBwdISA_SB_SD_Li256ELb0ELb0ELi2EEENS1_19SingleTileSchedulerILb0ELb0ELb0ELi128EEEEEEEEEvNT_6ParamsE$_ZN4cute3eso3ESOILb1ELb0EJNS_10UnderscoreES2_iEEC2ERKS2_S5_RKi,@function
        .size           $_ZN7cutlass13device_kernelIN5flash19enable_sm80_to_sm89INS1_16FlashAttnBwdSm80INS1_25CollectiveMainloopBwdSm80ILi2ELi2EN4cute5tupleIJNS5_1CILi128EEES8_NS7_ILi64EEEEEENS_10bfloat16_tEfNS_4arch4Sm80ELb0ELb1ELb1ELb0ELb0ELb0ELb0ELb0ELi2ELi4ELi4ELi4ELb0EEENS1_21CollectiveEpilogueBwdISA_SB_SD_Li256ELb0ELb0ELi2EEENS1_19SingleTileSchedulerILb0ELb0ELb0ELi128EEEEEEEEEvNT_6ParamsE$_ZN4cute3eso3ESOILb1ELb0EJNS_10UnderscoreES2_iEEC2ERKS2_S5_RKi,($_ZN7cutlass13device_kernelIN5flash19enable_sm80_to_sm89INS1_16FlashAttnBwdSm80INS1_25CollectiveMainloopBwdSm80ILi2ELi2EN4cute5tupleIJNS5_1CILi128EEES8_NS7_ILi64EEEEEENS_10bfloat16_tEfNS_4arch4Sm80ELb0ELb1ELb1ELb0ELb0ELb0ELb0ELb0ELi2ELi4ELi4ELi4ELb0EEENS1_21CollectiveEpilogueBwdISA_SB_SD_Li256ELb0ELb0ELi2EEENS1_19SingleTileSchedulerILb0ELb0ELb0ELi128EEEEEEEEEvNT_6ParamsE$_ZN4cute3eso3ESOILb1ELb0EJNS_10UnderscoreEiEEC2ERKS2_RKi - $_ZN7cutlass13device_kernelIN5flash19enable_sm80_to_sm89INS1_16FlashAttnBwdSm80INS1_25CollectiveMainloopBwdSm80ILi2ELi2EN4cute5tupleIJNS5_1CILi128EEES8_NS7_ILi64EEEEEENS_10bfloat16_tEfNS_4arch4Sm80ELb0ELb1ELb1ELb0ELb0ELb0ELb0ELb0ELi2ELi4ELi4ELi4ELb0EEENS1_21CollectiveEpilogueBwdISA_SB_SD_Li256ELb0ELb0ELi2EEENS1_19SingleTileSchedulerILb0ELb0ELb0ELi128EEEEEEEEEvNT_6ParamsE$_ZN4cute3eso3ESOILb1ELb0EJNS_10UnderscoreES2_iEEC2ERKS2_S5_RKi)
$_ZN7cutlass13device_kernelIN5flash19enable_sm80_to_sm89INS1_16FlashAttnBwdSm80INS1_25CollectiveMainloopBwdSm80ILi2ELi2EN4cute5tupleIJNS5_1CILi128EEES8_NS7_ILi64EEEEEENS_10bfloat16_tEfNS_4arch4Sm80ELb0ELb1ELb1ELb0ELb0ELb0ELb0ELb0ELi2ELi4ELi4ELi4ELb0EEENS1_21CollectiveEpilogueBwdISA_SB_SD_Li256ELb0ELb0ELi2EEENS1_19SingleTileSchedulerILb0ELb0ELb0ELi128EEEEEEEEEvNT_6ParamsE$_ZN4cute3eso3ESOILb1ELb0EJNS_10UnderscoreES2_iEEC2ERKS2_S5_RKi:
[----:B------:R-:W-:Y:S02]  /*8070*/  IADD3 R2, R83, -c[0x0][0x20], RZ ;  /* 0x8000080053027a10 */ /* 0x000fe40007ffe0ff */
[----:B------:R-:W-:-:S03]  /*8080*/  MOV R9, 0x0 ;  /* 0x0000000000097802 */ /* 0x000fc60000000f00 */
[----:B------:R1:W-:Y:S01]  /*8090*/  STL [R2], R3 ;  /* 0x0000000302007387 */ /* 0x0003e20000100800 */
[----:B------:R-:W-:Y:S05]  /*80a0*/  RET.REL.NODEC R8 `(_ZN7cutlass13device_kernelIN5flash19enable_sm80_to_sm89INS1_16FlashAttnBwdSm80INS1_25CollectiveMainloopBwdSm80ILi2ELi2EN4cute5tupleIJNS5_1CILi128EEES8_NS7_ILi64EEEEEENS_10bfloat16_tEfNS_4arch4Sm80ELb0ELb1ELb1ELb0ELb0ELb0ELb0ELb0ELi2ELi4ELi4ELi4ELb0EEENS1_21CollectiveEpilogueBwdISA_SB_SD_Li256ELb0ELb0ELi2EEENS1_19SingleTileSchedulerILb0ELb0ELb0ELi128EEEEEEEEEvNT_6ParamsE) ;  /* 0xffff7f5008007950 */ /* 0x000fea0003c3ffff */
        .type           $_ZN7cutlass13device_kernelIN5flash19enable_sm80_to_sm89INS1_16FlashAttnBwdSm80INS1_25CollectiveMainloopBwdSm80ILi2ELi2EN4cute5tupleIJNS5_1CILi128EEES8_NS7_ILi64EEEEEENS_10bfloat16_tEfNS_4arch4Sm80ELb0ELb1ELb1ELb0ELb0ELb0ELb0ELb0ELi2ELi4ELi4ELi4ELb0EEENS1_21CollectiveEpilogueBwdISA_SB_SD_Li256ELb0ELb0ELi2EEENS1_19SingleTileSchedulerILb0ELb0ELb0ELi128EEEEEEEEEvNT_6ParamsE$_ZN4cute3eso3ESOILb1ELb0EJNS_10UnderscoreEiEEC2ERKS2_RKi,@function
        .size           $_ZN7cutlass13device_kernelIN5flash19enable_sm80_to_sm89INS1_16FlashAttnBwdSm80INS1_25CollectiveMainloopBwdSm80ILi2ELi2EN4cute5tupleIJNS5_1CILi128EEES8_NS7_ILi64EEEEEENS_10bfloat16_tEfNS_4arch4Sm80ELb0ELb1ELb1ELb0ELb0ELb0ELb0ELb0ELi2ELi4ELi4ELi4ELb0EEENS1_21CollectiveEpilogueBwdISA_SB_SD_Li256ELb0ELb0ELi2EEENS1_19SingleTileSchedulerILb0ELb0ELb0ELi128EEEEEEEEEvNT_6ParamsE$_ZN4cute3eso3ESOILb1ELb0EJNS_10UnderscoreEiEEC2ERKS2_RKi,($_ZN7cutlass13device_kernelIN5flash19enable_sm80_to_sm89INS1_16FlashAttnBwdSm80INS1_25CollectiveMainloopBwdSm80ILi2ELi2EN4cute5tupleIJNS5_1CILi128EEES8_NS7_ILi64EEEEEENS_10bfloat16_tEfNS_4arch4Sm80ELb0ELb1ELb1ELb0ELb0ELb0ELb0ELb0ELi2ELi4ELi4ELi4ELb0EEENS1_21CollectiveEpilogueBwdISA_SB_SD_Li256ELb0ELb0ELi2EEENS1_19SingleTileSchedulerILb0ELb0ELb0ELi128EEEEEEEEEvNT_6ParamsE$_ZN4cute3eso3ESOILb1ELb0EJNS_10UnderscoreEiiEEC2ERKS2_RKiS7_ - $_ZN7cutlass13device_kernelIN5flash19enable_sm80_to_sm89INS1_16FlashAttnBwdSm80INS1_25CollectiveMainloopBwdSm80ILi2ELi2EN4cute5tupleIJNS5_1CILi128EEES8_NS7_ILi64EEEEEENS_10bfloat16_tEfNS_4arch4Sm80ELb0ELb1ELb1ELb0ELb0ELb0ELb0ELb0ELi2ELi4ELi4ELi4ELb0EEENS1_21CollectiveEpilogueBwdISA_SB_SD_Li256ELb0ELb0ELi2EEENS1_19SingleTileSchedulerILb0ELb0ELb0ELi128EEEEEEEEEvNT_6ParamsE$_ZN4cute3eso3ESOILb1ELb0EJNS_10UnderscoreEiEEC2ERKS2_RKi)
$_ZN7cutlass13device_kernelIN5flash19enable_sm80_to_sm89INS1_16FlashAttnBwdSm80INS1_25CollectiveMainloopBwdSm80ILi2ELi2EN4cute5tupleIJNS5_1CILi128EEES8_NS7_ILi64EEEEEENS_10bfloat16_tEfNS_4arch4Sm80ELb0ELb1ELb1ELb0ELb0ELb0ELb0ELb0ELi2ELi4ELi4ELi4ELb0EEENS1_21CollectiveEpilogueBwdISA_SB_SD_Li256ELb0ELb0ELi2EEENS1_19SingleTileSchedulerILb0ELb0ELb0ELi128EEEEEEEEEvNT_6ParamsE$_ZN4cute3eso3ESOILb1ELb0EJNS_10UnderscoreEiEEC2ERKS2_RKi:
[----:B------:R-:W-:Y:S02]  /*80b0*/  IADD3 R2, R2, -c[0x0][0x20], RZ ;  /* 0x8000080002027a10 */ /* 0x000fe40007ffe0ff */
[----:B------:R-:W-:-:S03]  /*80c0*/  MOV R11, 0x0 ;  /* 0x00000000000b7802 */ /* 0x000fc60000000f00 */
[----:B------:R1:W-:Y:S01]  /*80d0*/  STL [R2], R3 ;  /* 0x0000000302007387 */ /* 0x0003e20000100800 */
[----:B------:R-:W-:Y:S05]  /*80e0*/  RET.REL.NODEC R10 `(_ZN7cutlass13device_kernelIN5flash19enable_sm80_to_sm89INS1_16FlashAttnBwdSm80INS1_25CollectiveMainloopBwdSm80ILi2ELi2EN4cute5tupleIJNS5_1CILi128EEES8_NS7_ILi64EEEEEENS_10bfloat16_tEfNS_4arch4Sm80ELb0ELb1ELb1ELb0ELb0ELb0ELb0ELb0ELi2ELi4ELi4ELi4ELb0EEENS1_21CollectiveEpilogueBwdISA_SB_SD_Li256ELb0ELb0ELi2EEENS1_19SingleTileSchedulerILb0ELb0ELb0ELi128EEEEEEEEEvNT_6ParamsE) ;  /* 0xffff7f100a007950 */ /* 0x000fea0003c3ffff */
        .type           $_ZN7cutlass13device_kernelIN5flash19enable_sm80_to_sm89INS1_16FlashAttnBwdSm80INS1_25CollectiveMainloopBwdSm80ILi2ELi2EN4cute5tupleIJNS5_1CILi128EEES8_NS7_ILi64EEEEEENS_10bfloat16_tEfNS_4arch4Sm80ELb0ELb1ELb1ELb0ELb0ELb0ELb0ELb0ELi2ELi4ELi4ELi4ELb0EEENS1_21CollectiveEpilogueBwdISA_SB_SD_Li256ELb0ELb0ELi2EEENS1_19SingleTileSchedulerILb0ELb0ELb0ELi128EEEEEEEEEvNT_6ParamsE$_ZN4cute3eso3ESOILb1ELb0EJNS_10UnderscoreEiiEEC2ERKS2_RKiS7_,@function
        .size           $_ZN7cutlass13device_kernelIN5flash19enable_sm80_to_sm89INS1_16FlashAttnBwdSm80INS1_25CollectiveMainloopBwdSm80ILi2ELi2EN4cute5tupleIJNS5_1CILi128EEES8_NS7_ILi64EEEEEENS_10bfloat16_tEfNS_4arch4Sm80ELb0ELb1ELb1ELb0ELb0ELb0ELb0ELb0ELi2ELi4ELi4ELi4ELb0EEENS1_21CollectiveEpilogueBwdISA_SB_SD_Li256ELb0ELb0ELi2EEENS1_19SingleTileSchedulerILb0ELb0ELb0ELi128EEEEEEEEEvNT_6ParamsE$_ZN4cute3eso3ESOILb1ELb0EJNS_10UnderscoreEiiEEC2ERKS2_RKiS7_,($_ZN7cutlass13device_kernelIN5flash19enable_sm80_to_sm89INS1_16FlashAttnBwdSm80INS1_25CollectiveMainloopBwdSm80ILi2ELi2EN4cute5tupleIJNS5_1CILi128EEES8_NS7_ILi64EEEEEENS_10bfloat16_tEfNS_4arch4Sm80ELb0ELb1ELb1ELb0ELb0ELb0ELb0ELb0ELi2ELi4ELi4ELi4ELb0EEENS1_21CollectiveEpilogueBwdISA_SB_SD_Li256ELb0ELb0ELi2EEENS1_19SingleTileSchedulerILb0ELb0ELb0ELi128EEEEEEEEEvNT_6ParamsE$_ZN4cute3eso3ESOILb1ELb0EJNS_14ComposedLayoutINS_7SwizzleILi3ELi3ELi3EEENS_1CILi0EEENS_6LayoutINS_5tupleIJNS8_IJNS8_IJNS5_ILi4EEENS5_ILi8EEEEEENS8_IJNS5_ILi2EEENS5_ILi1EEEEEEEEENS8_IJNS8_IJSC_SC_EEENS8_IJSA_S9_EEEEEEEEENS8_IJNS8_IJNS8_IJSC_NS5_ILi64EEEEEENS8_IJNS5_ILi512EEES6_EEEEEENS8_IJNS8_IJSD_SA_EEENS8_IJNS5_ILi1024EEENS5_ILi16EEEEEEEEEEEEEEEENS_10ViewEngineINS_8smem_ptrIPN7cutlass10bfloat16_tEEEEEEEC2ERKSW_RKS13_ - $_ZN7cutlass13device_kernelIN5flash19enable_sm80_to_sm89INS1_16FlashAttnBwdSm80INS1_25CollectiveMainloopBwdSm80ILi2ELi2EN4cute5tupleIJNS5_1CILi128EEES8_NS7_ILi64EEEEEENS_10bfloat16_tEfNS_4arch4Sm80ELb0ELb1ELb1ELb0ELb0ELb0ELb0ELb0ELi2ELi4ELi4ELi4ELb0EEENS1_21CollectiveEpilogueBwdISA_SB_SD_Li256ELb0ELb0ELi2EEENS1_19SingleTileSchedulerILb0ELb0ELb0ELi128EEEEEEEEEvNT_6ParamsE$_ZN4cute3eso3ESOILb1ELb0EJNS_10UnderscoreEiiEEC2ERKS2_RKiS7_)
$_ZN7cutlass13device_kernelIN5flash19enable_sm80_to_sm89INS1_16FlashAttnBwdSm80INS1_25CollectiveMainloopBwdSm80ILi2ELi2EN4cute5tupleIJNS5_1CILi128EEES8_NS7_ILi64EEEEEENS_10bfloat16_tEfNS_4arch4Sm80ELb0ELb1ELb1ELb0ELb0ELb0ELb0ELb0ELi2ELi4ELi4ELi4ELb0EEENS1_21CollectiveEpilogueBwdISA_SB_SD_Li256ELb0ELb0ELi2EEENS1_19SingleTileSchedulerILb0ELb0ELb0ELi128EEEEEEEEEvNT_6ParamsE$_ZN4cute3eso3ESOILb1ELb0EJNS_10UnderscoreEiiEEC2ERKS2_RKiS7_:
[----:B------:R-:W-:Y:S02]  /*80f0*/  IADD3 R3, R83, -c[0x0][0x20], RZ ;  /* 0x8000080053037a10 */ /* 0x000fe40007ffe0ff */
[----:B------:R-:W-:-:S03]  /*8100*/  IADD3 R2, R81, -c[0x0][0x20], RZ ;  /* 0x8000080051027a10 */ /* 0x000fc60007ffe0ff */
[----:B------:R1:W-:Y:S04]  /*8110*/  STL [R3], R82 ;  /* 0x0000005203007387 */ /* 0x0003e80000100800 */
[----:B------:R-:W2:Y:S01]  /*8120*/  LDL R2, [R2] ;  /* 0x0000000002027983 */ /* 0x000ea20000100800 */
[----:B------:R-:W-:-:S03]  /*8130*/  IMAD.MOV.U32 R81, RZ, RZ, 0x0 ;  /* 0x00000000ff517424 */ /* 0x000fc600078e00ff */
[----:B--2---:R1:W-:Y:S01]  /*8140*/  STL [R3+0x4], R2 ;  /* 0x0000040203007387 */ /* 0x0043e20000100800 */
[----:B------:R-:W-:Y:S05]  /*8150*/  RET.REL.NODEC R80 `(_ZN7cutlass13device_kernelIN5flash19enable_sm80_to_sm89INS1_16FlashAttnBwdSm80INS1_25CollectiveMainloopBwdSm80ILi2ELi2EN4cute5tupleIJNS5_1CILi128EEES8_NS7_ILi64EEEEEENS_10bfloat16_tEfNS_4arch4Sm80ELb0ELb1ELb1ELb0ELb0ELb0ELb0ELb0ELi2ELi4ELi4ELi4ELb0EEENS1_21CollectiveEpilogueBwdISA_SB_SD_Li256ELb0ELb0ELi2EEENS1_19SingleTileSchedulerILb0ELb0ELb0ELi128EEEEEEEEEvNT_6ParamsE) ;  /* 0xffff7ea050007950 */ /* 0x000fea0003c3ffff */
        .type           $_ZN7cutlass13device_kernelIN5flash19enable_sm80_to_sm89INS1_16FlashAttnBwdSm80INS1_25CollectiveMainloopBwdSm80ILi2ELi2EN4cute5tupleIJNS5_1CILi128EEES8_NS7_ILi64EEEEEENS_10bfloat16_tEfNS_4arch4Sm80ELb0ELb1ELb1ELb0ELb0ELb0ELb0ELb0ELi2ELi4ELi4ELi4ELb0EEENS1_21CollectiveEpilogueBwdISA_SB_SD_Li256ELb0ELb0ELi2EEENS1_19SingleTileSchedulerILb0ELb0ELb0ELi128EEEEEEEEEvNT_6ParamsE$_ZN4cute3eso3ESOILb1ELb0EJNS_14ComposedLayoutINS_7SwizzleILi3ELi3ELi3EEENS_1CILi0EEENS_6LayoutINS_5tupleIJNS8_IJNS8_IJNS5_ILi4EEENS5_ILi8EEEEEENS8_IJNS5_ILi2EEENS5_ILi1EEEEEEEEENS8_IJNS8_IJSC_SC_EEENS8_IJSA_S9_EEEEEEEEENS8_IJNS8_IJNS8_IJSC_NS5_ILi64EEEEEENS8_IJNS5_ILi512EEES6_EEEEEENS8_IJNS8_IJSD_SA_EEENS8_IJNS5_ILi1024EEENS5_ILi16EEEEEEEEEEEEEEEENS_10ViewEngineINS_8smem_ptrIPN7cutlass10bfloat16_tEEEEEEEC2ERKSW_RKS13_,@function
        .size           $_ZN7cutlass13device_kernelIN5flash19enable_sm80_to_sm89INS1_16FlashAttnBwdSm80INS1_25CollectiveMainloopBwdSm80ILi2ELi2EN4cute5tupleIJNS5_1CILi128EEES8_NS7_ILi64EEEEEENS_10bfloat16_tEfNS_4arch4Sm80ELb0ELb1ELb1ELb0ELb0ELb0ELb0ELb0ELi2ELi4ELi4ELi4ELb0EEENS1_21CollectiveEpilogueBwdISA_SB_SD_Li256ELb0ELb0ELi2EEENS1_19SingleTileSchedulerILb0ELb0ELb0ELi128EEEEEEEEEvNT_6ParamsE$_ZN4cute3eso3ESOILb1ELb0EJNS_14ComposedLayoutINS_7SwizzleILi3ELi3ELi3EEENS_1CILi0EEENS_6LayoutINS_5tupleIJNS8_IJNS8_IJNS5_ILi4EEENS5_ILi8EEEEEENS8_IJNS5_ILi2EEENS5_ILi1EEEEEEEEENS8_IJNS8_IJSC_SC_EEENS8_IJSA_S9_EEEEEEEEENS8_IJNS8_IJNS8_IJSC_NS5_ILi64EEEEEENS8_IJNS5_ILi512EEES6_EEEEEENS8_IJNS8_IJSD_SA_EEENS8_IJNS5_ILi1024EEENS5_ILi16EEEEEEEEEEEEEEEENS_10ViewEngineINS_8smem_ptrIPN7cutlass10bfloat16_tEEEEEEEC2ERKSW_RKS13_,($_ZN7cutlass13device_kernelIN5flash19enable_sm80_to_sm89INS1_16FlashAttnBwdSm80INS1_25CollectiveMainloopBwdSm80ILi2ELi2EN4cute5tupleIJNS5_1CILi128EEES8_NS7_ILi64EEEEEENS_10bfloat16_tEfNS_4arch4Sm80ELb0ELb1ELb1ELb0ELb0ELb0ELb0ELb0ELi2ELi4ELi4ELi4ELb0EEENS1_21CollectiveEpilogueBwdISA_SB_SD_Li256ELb0ELb0ELi2EEENS1_19SingleTileSchedulerILb0ELb0ELb0ELi128EEEEEEEEEvNT_6ParamsE$_ZN4cute3eso3ESOILb1ELb0EJNS_14ComposedLayoutINS_7SwizzleILi3ELi3ELi3EEENS_1CILi0EEENS_6LayoutINS_5tupleIJNS8_IJNS8_IJNS5_ILi4EEENS5_ILi8EEEEEENS8_IJNS5_ILi2EEENS5_ILi1EEEEEEEEENS8_IJNS8_IJSC_SC_EEESB_EEEEEENS8_IJNS8_IJNS8_IJNS5_ILi128EEESD_EEENS8_IJSA_S6_EEEEEENS8_IJNS8_IJNS5_ILi64EEENS5_ILi512EEEEEENS8_IJNS5_ILi16EEENS5_ILi1024EEEEEEEEEEEEEEEENS_10ViewEngineINS_8smem_ptrIPN7cutlass10bfloat16_tEEEEEEEC2ERKSW_RKS13_ - $_ZN7cutlass13device_kernelIN5flash19enable_sm80_to_sm89INS1_16FlashAttnBwdSm80INS1_25CollectiveMainloopBwdSm80ILi2ELi2EN4cute5tupleIJNS5_1CILi128EEES8_NS7_ILi64EEEEEENS_10bfloat16_tEfNS_4arch4Sm80ELb0ELb1ELb1ELb0ELb0ELb0ELb0ELb0ELi2ELi4ELi4ELi4ELb0EEENS1_21CollectiveEpilogueBwdISA_SB_SD_Li256ELb0ELb0ELi2EEENS1_19SingleTileSchedulerILb0ELb0ELb0ELi128EEEEEEEEEvNT_6ParamsE$_ZN4cute3eso3ESOILb1ELb0EJNS_14ComposedLayoutINS_7SwizzleILi3ELi3ELi3EEENS_1CILi0EEENS_6LayoutINS_5tupleIJNS8_IJNS8_IJNS5_ILi4EEENS5_ILi8EEEEEENS8_IJNS5_ILi2EEENS5_ILi1EEEEEEEEENS8_IJNS8_IJSC_SC_EEENS8_IJSA_S9_EEEEEEEEENS8_IJNS8_IJNS8_IJSC_NS5_ILi64EEEEEENS8_IJNS5_ILi512EEES6_EEEEEENS8_IJNS8_IJSD_SA_EEENS8_IJNS5_ILi1024EEENS5_ILi16EEEEEEEEEEEEEEEENS_10ViewEngineINS_8smem_ptrIPN7cutlass10bfloat16_tEEEEEEEC2ERKSW_RKS13_)
$_ZN7cutlass13device_kernelIN5flash19enable_sm80_to_sm89INS1_16FlashAttnBwdSm80INS1_25CollectiveMainloopBwdSm80ILi2ELi2EN4cute5tupleIJNS5_1CILi128EEES8_NS7_ILi64EEEEEENS_10bfloat16_tEfNS_4arch4Sm80ELb0ELb1ELb1ELb0ELb0ELb0ELb0ELb0ELi2ELi4ELi4ELi4ELb0EEENS1_21CollectiveEpilogueBwdISA_SB_SD_Li256ELb0ELb0ELi2EEENS1_19SingleTileSchedulerILb0ELb0ELb0ELi128EEEEEEEEEvNT_6ParamsE$_ZN4cute3eso3ESOILb1ELb0EJNS_14ComposedLayoutINS_7SwizzleILi3ELi3ELi3EEENS_1CILi0EEENS_6LayoutINS_5tupleIJNS8_IJNS8_IJNS5_ILi4EEENS5_ILi8EEEEEENS8_IJNS5_ILi2EEENS5_ILi1EEEEEEEEENS8_IJNS8_IJSC_SC_EEENS8_IJSA_S9_EEEEEEEEENS8_IJNS8_IJNS8_IJSC_NS5_ILi64EEEEEENS8_IJNS5_ILi512EEES6_EEEEEENS8_IJNS8_IJSD_SA_EEENS8_IJNS5_ILi1024EEENS5_ILi16EEEEEEEEEEEEEEEENS_10ViewEngineINS_8smem_ptrIPN7cutlass10bfloat16_tEEEEEEEC2ERKSW_RKS13_:
[----:B------:R-:W-:Y:S02]  /*8160*/  IADD3 R4, R27, -c[0x0][0x20], RZ ;  /* 0x800008001b047a10 */ /* 0x000fe40007ffe0ff */
[----:B------:R-:W-:-:S03]  /*8170*/  MOV R7, 0x0 ;  /* 0x0000000000077802 */ /* 0x000fc60000000f00 */
[----:B------:R1:W-:Y:S01]  /*8180*/  STL.64 [R4], R2 ;  /* 0x0000000204007387 */ /* 0x0003e20000100a00 */
[----:B------:R-:W-:Y:S05]  /*8190*/  RET.REL.NODEC R6 `(_ZN7cutlass13device_kernelIN5flash19enable_sm80_to_sm89INS1_16FlashAttnBwdSm80INS1_25CollectiveMainloopBwdSm80ILi2ELi2EN4cute5tupleIJNS5_1CILi128EEES8_NS7_ILi64EEEEEENS_10bfloat16_tEfNS_4arch4Sm80ELb0ELb1ELb1ELb0ELb0ELb0ELb0ELb0ELi2ELi4ELi4ELi4ELb0EEENS1_21CollectiveEpilogueBwdISA_SB_SD_Li256ELb0ELb0ELi2EEENS1_19SingleTileSchedulerILb0ELb0ELb0ELi128EEEEEEEEEvNT_6ParamsE) ;  /* 0xffff7e6006007950 */ /* 0x000fea0003c3ffff */
        .type           $_ZN7cutlass13device_kernelIN5flash19enable_sm80_to_sm89INS1_16FlashAttnBwdSm80INS1_25CollectiveMainloopBwdSm80ILi2ELi2EN4cute5tupleIJNS5_1CILi128EEES8_NS7_ILi64EEEEEENS_10bfloat16_tEfNS_4arch4Sm80ELb0ELb1ELb1ELb0ELb0ELb0ELb0ELb0ELi2ELi4ELi4ELi4ELb0EEENS1_21CollectiveEpilogueBwdISA_SB_SD_Li256ELb0ELb0ELi2EEENS1_19SingleTileSchedulerILb0ELb0ELb0ELi128EEEEEEEEEvNT_6ParamsE$_ZN4cute3eso3ESOILb1ELb0EJNS_14ComposedLayoutINS_7SwizzleILi3ELi3ELi3EEENS_1CILi0EEENS_6LayoutINS_5tupleIJNS8_IJNS8_IJNS5_ILi4EEENS5_ILi8EEEEEENS8_IJNS5_ILi2EEENS5_ILi1EEEEEEEEENS8_IJNS8_IJSC_SC_EEESB_EEEEEENS8_IJNS8_IJNS8_IJNS5_ILi128EEESD_EEENS8_IJSA_S6_EEEEEENS8_IJNS8_IJNS5_ILi64EEENS5_ILi512EEEEEENS8_IJNS5_ILi16EEENS5_ILi1024EEEEEEEEEEEEEEEENS_10ViewEngineINS_8smem_ptrIPN7cutlass10bfloat16_tEEEEEEEC2ERKSW_RKS13_,@function
        .size           $_ZN7cutlass13device_kernelIN5flash19enable_sm80_to_sm89INS1_16FlashAttnBwdSm80INS1_25CollectiveMainloopBwdSm80ILi2ELi2EN4cute5tupleIJNS5_1CILi128EEES8_NS7_ILi64EEEEEENS_10bfloat16_tEfNS_4arch4Sm80ELb0ELb1ELb1ELb0ELb0ELb0ELb0ELb0ELi2ELi4ELi4ELi4ELb0EEENS1_21CollectiveEpilogueBwdISA_SB_SD_Li256ELb0ELb0ELi2EEENS1_19SingleTileSchedulerILb0ELb0ELb0ELi128EEEEEEEEEvNT_6ParamsE$_ZN4cute3eso3ESOILb1ELb0EJNS_14ComposedLayoutINS_7SwizzleILi3ELi3ELi3EEENS_1CILi0EEENS_6LayoutINS_5tupleIJNS8_IJNS8_IJNS5_ILi4EEENS5_ILi8EEEEEENS8_IJNS5_ILi2EEENS5_ILi1EEEEEEEEENS8_IJNS8_IJSC_SC_EEESB_EEEEEENS8_IJNS8_IJNS8_IJNS5_ILi128EEESD_EEENS8_IJSA_S6_EEEEEENS8_IJNS8_IJNS5_ILi64EEENS5_ILi512EEEEEENS8_IJNS5_ILi16EEENS5_ILi1024EEEEEEEEEEEEEEEENS_10ViewEngineINS_8smem_ptrIPN7cutlass10bfloat16_tEEEEEEEC2ERKSW_RKS13_,($_ZN7cutlass13device_kernelIN5flash19enable_sm80_to_sm89INS1_16FlashAttnBwdSm80INS1_25CollectiveMainloopBwdSm80ILi2ELi2EN4cute5tupleIJNS5_1CILi128EEES8_NS7_ILi64EEEEEENS_10bfloat16_tEfNS_4arch4Sm80ELb0ELb1ELb1ELb0ELb0ELb0ELb0ELb0ELi2ELi4ELi4ELi4ELb0EEENS1_21CollectiveEpilogueBwdISA_SB_SD_Li256ELb0ELb0ELi2EEENS1_19SingleTileSchedulerILb0ELb0ELb0ELi128EEEEEEEEEvNT_6ParamsE$_ZN4cute3eso3ESOILb1ELb0EJNS_14ComposedLayoutINS_7SwizzleILi3ELi3ELi3EEENS_1CILi0EEENS_6LayoutINS_5tupleIJNS8_IJNS8_IJNS5_ILi4EEENS5_ILi8EEEEEENS8_IJS9_NS5_ILi1EEEEEEEEENS8_IJNS8_IJNS5_ILi2EEESF_SF_EEENS8_IJSF_NS8_IJS9_SF_EEEEEEEEEEEENS8_IJNS8_IJNS8_IJSF_NS5_ILi64EEEEEENS8_IJNS5_ILi1024EEES6_EEEEEENS8_IJNS8_IJSC_NS5_ILi512EEESA_EEENS8_IJNS5_ILi4096EEENS8_IJNS5_ILi16EEENS5_ILi8192EEEEEEEEEEEEEEEEEEENS_10ViewEngineINS_8smem_ptrIPN7cutlass10bfloat16_tEEEEEEEC2ERKS10_RKS17_ - $_ZN7cutlass13device_kernelIN5flash19enable_sm80_to_sm89INS1_16FlashAttnBwdSm80INS1_25CollectiveMainloopBwdSm80ILi2ELi2EN4cute5tupleIJNS5_1CILi128EEES8_NS7_ILi64EEEEEENS_10bfloat16_tEfNS_4arch4Sm80ELb0ELb1ELb1ELb0ELb0ELb0ELb0ELb0ELi2ELi4ELi4ELi4ELb0EEENS1_21CollectiveEpilogueBwdISA_SB_SD_Li256ELb0ELb0ELi2EEENS1_19SingleTileSchedulerILb0ELb0ELb0ELi128EEEEEEEEEvNT_6ParamsE$_ZN4cute3eso3ESOILb1ELb0EJNS_14ComposedLayoutINS_7SwizzleILi3ELi3ELi3EEENS_1CILi0EEENS_6LayoutINS_5tupleIJNS8_IJNS8_IJNS5_ILi4EEENS5_ILi8EEEEEENS8_IJNS5_ILi2EEENS5_ILi1EEEEEEEEENS8_IJNS8_IJSC_SC_EEESB_EEEEEENS8_IJNS8_IJNS8_IJNS5_ILi128EEESD_EEENS8_IJSA_S6_EEEEEENS8_IJNS8_IJNS5_ILi64EEENS5_ILi512EEEEEENS8_IJNS5_ILi16EEENS5_ILi1024EEEEEEEEEEEEEEEENS_10ViewEngineINS_8smem_ptrIPN7cutlass10bfloat16_tEEEEEEEC2ERKSW_RKS13_)
$_ZN7cutlass13device_kernelIN5flash19enable_sm80_to_sm89INS1_16FlashAttnBwdSm80INS1_25CollectiveMainloopBwdSm80ILi2ELi2EN4cute5tupleIJNS5_1CILi128EEES8_NS7_ILi64EEEEEENS_10bfloat16_tEfNS_4arch4Sm80ELb0ELb1ELb1ELb0ELb0ELb0ELb0ELb0ELi2ELi4ELi4ELi4ELb0EEENS1_21CollectiveEpilogueBwdISA_SB_SD_Li256ELb0ELb0ELi2EEENS1_19SingleTileSchedulerILb0ELb0ELb0ELi128EEEEEEEEEvNT_6ParamsE$_ZN4cute3eso3ESOILb1ELb0EJNS_14ComposedLayoutINS_7SwizzleILi3ELi3ELi3EEENS_1CILi0EEENS_6LayoutINS_5tupleIJNS8_IJNS8_IJNS5_ILi4EEENS5_ILi8EEEEEENS8_IJNS5_ILi2EEENS5_ILi1EEEEEEEEENS8_IJNS8_IJSC_SC_EEESB_EEEEEENS8_IJNS8_IJNS8_IJNS5_ILi128EEESD_EEENS8_IJSA_S6_EEEEEENS8_IJNS8_IJNS5_ILi64EEENS5_ILi512EEEEEENS8_IJNS5_ILi16EEENS5_ILi1024EEEEEEEEEEEEEEEENS_10ViewEngineINS_8smem_ptrIPN7cutlass10bfloat16_tEEEEEEEC2ERKSW_RKS13_:
[----:B------:R-:W-:Y:S02]  /*81a0*/  IADD3 R4, R62, -c[0x0][0x20], RZ ;  /* 0x800008003e047a10 */ /* 0x000fe40007ffe0ff */
[----:B------:R-:W-:-:S03]  /*81b0*/  MOV R7, 0x0 ;  /* 0x0000000000077802 */ /* 0x000fc60000000f00 */
[----:B------:R1:W-:Y:S01]  /*81c0*/  STL.64 [R4], R2 ;  /* 0x0000000204007387 */ /* 0x0003e20000100a00 */
[----:B------:R-:W-:Y:S05]  /*81d0*/  RET.REL.NODEC R6 `(_ZN7cutlass13device_kernelIN5flash19enable_sm80_to_sm89INS1_16FlashAttnBwdSm80INS1_25CollectiveMainloopBwdSm80ILi2ELi2EN4cute5tupleIJNS5_1CILi128EEES8_NS7_ILi64EEEEEENS_10bfloat16_tEfNS_4arch4Sm80ELb0ELb1ELb1ELb0ELb0ELb0ELb0ELb0ELi2ELi4ELi4ELi4ELb0EEENS1_21CollectiveEpilogueBwdISA_SB_SD_Li256ELb0ELb0ELi2EEENS1_19SingleTileSchedulerILb0ELb0ELb0ELi128EEEEEEEEEvNT_6ParamsE) ;  /* 0xffff7e2006007950 */ /* 0x000fea0003c3ffff */
        .type           $_ZN7cutlass13device_kernelIN5flash19enable_sm80_to_sm89INS1_16FlashAttnBwdSm80INS1_25CollectiveMainloopBwdSm80ILi2ELi2EN4cute5tupleIJNS5_1CILi128EEES8_NS7_ILi64EEEEEENS_10bfloat16_tEfNS_4arch4Sm80ELb0ELb1ELb1ELb0ELb0ELb0ELb0ELb0ELi2ELi4ELi4ELi4ELb0EEENS1_21CollectiveEpilogueBwdISA_SB_SD_Li256ELb0ELb0ELi2EEENS1_19SingleTileSchedulerILb0ELb0ELb0ELi128EEEEEEEEEvNT_6ParamsE$_ZN4cute3eso3ESOILb1ELb0EJNS_14ComposedLayoutINS_7SwizzleILi3ELi3ELi3EEENS_1CILi0EEENS_6LayoutINS_5tupleIJNS8_IJNS8_IJNS5_ILi4EEENS5_ILi8EEEEEENS8_IJS9_NS5_ILi1EEEEEEEEENS8_IJNS8_IJNS5_ILi2EEESF_SF_EEENS8_IJSF_NS8_IJS9_SF_EEEEEEEEEEEENS8_IJNS8_IJNS8_IJSF_NS5_ILi64EEEEEENS8_IJNS5_ILi1024EEES6_EEEEEENS8_IJNS8_IJSC_NS5_ILi512EEESA_EEENS8_IJNS5_ILi4096EEENS8_IJNS5_ILi16EEENS5_ILi8192EEEEEEEEEEEEEEEEEEENS_10ViewEngineINS_8smem_ptrIPN7cutlass10bfloat16_tEEEEEEEC2ERKS10_RKS17_,@function
        .size           $_ZN7cutlass13device_kernelIN5flash19enable_sm80_to_sm89INS1_16FlashAttnBwdSm80INS1_25CollectiveMainloopBwdSm80ILi2ELi2EN4cute5tupleIJNS5_1CILi128EEES8_NS7_ILi64EEEEEENS_10bfloat16_tEfNS_4arch4Sm80ELb0ELb1ELb1ELb0ELb0ELb0ELb0ELb0ELi2ELi4ELi4ELi4ELb0EEENS1_21CollectiveEpilogueBwdISA_SB_SD_Li256ELb0ELb0ELi2EEENS1_19SingleTileSchedulerILb0ELb0ELb0ELi128EEEEEEEEEvNT_6ParamsE$_ZN4cute3eso3ESOILb1ELb0EJNS_14ComposedLayoutINS_7SwizzleILi3ELi3ELi3EEENS_1CILi0EEENS_6LayoutINS_5tupleIJNS8_IJNS8_IJNS5_ILi4EEENS5_ILi8EEEEEENS8_IJS9_NS5_ILi1EEEEEEEEENS8_IJNS8_IJNS5_ILi2EEESF_SF_EEENS8_IJSF_NS8_IJS9_SF_EEEEEEEEEEEENS8_IJNS8_IJNS8_IJSF_NS5_ILi64EEEEEENS8_IJNS5_ILi1024EEES6_EEEEEENS8_IJNS8_IJSC_NS5_ILi512EEESA_EEENS8_IJNS5_ILi4096EEENS8_IJNS5_ILi16EEENS5_ILi8192EEEEEEEEEEEEEEEEEEENS_10ViewEngineINS_8smem_ptrIPN7cutlass10bfloat16_tEEEEEEEC2ERKS10_RKS17_,($_ZN7cutlass13device_kernelIN5flash19enable_sm80_to_sm89INS1_16FlashAttnBwdSm80INS1_25CollectiveMainloopBwdSm80ILi2ELi2EN4cute5tupleIJNS5_1CILi128EEES8_NS7_ILi64EEEEEENS_10bfloat16_tEfNS_4arch4Sm80ELb0ELb1ELb1ELb0ELb0ELb0ELb0ELb0ELi2ELi4ELi4ELi4ELb0EEENS1_21CollectiveEpilogueBwdISA_SB_SD_Li256ELb0ELb0ELi2EEENS1_19SingleTileSchedulerILb0ELb0ELb0ELi128EEEEEEEEEvNT_6ParamsE$_ZN4cute3eso3ESOILb1ELb0EJNS_14ComposedLayoutINS_7SwizzleILi3ELi3ELi3EEENS_1CILi0EEENS_6LayoutINS_5tupleIJNS8_IJNS8_IJNS5_ILi4EEENS5_ILi8EEEEEENS8_IJS9_NS5_ILi1EEEEEEEEENS8_IJNS8_IJNS5_ILi2EEESF_SF_EEENS8_IJSF_SA_EEEEEEEEENS8_IJNS8_IJNS8_IJNS5_ILi128EEESC_EEENS8_IJNS5_ILi16EEES6_EEEEEENS8_IJNS8_IJNS5_ILi64EEESA_NS5_ILi512EEEEEENS8_IJNS5_ILi8192EEENS5_ILi1024EEEEEEEEEEEEEEEENS_10ViewEngineINS_8smem_ptrIPN7cutlass10bfloat16_tEEEEEEEC2ERKSY_RKS15_ - $_ZN7cutlass13device_kernelIN5flash19enable_sm80_to_sm89INS1_16FlashAttnBwdSm80INS1_25CollectiveMainloopBwdSm80ILi2ELi2EN4cute5tupleIJNS5_1CILi128EEES8_NS7_ILi64EEEEEENS_10bfloat16_tEfNS_4arch4Sm80ELb0ELb1ELb1ELb0ELb0ELb0ELb0ELb0ELi2ELi4ELi4ELi4ELb0EEENS1_21CollectiveEpilogueBwdISA_SB_SD_Li256ELb0ELb0ELi2EEENS1_19SingleTileSchedulerILb0ELb0ELb0ELi128EEEEEEEEEvNT_6ParamsE$_ZN4cute3eso3ESOILb1ELb0EJNS_14ComposedLayoutINS_7SwizzleILi3ELi3ELi3EEENS_1CILi0EEENS_6LayoutINS_5tupleIJNS8_IJNS8_IJNS5_ILi4EEENS5_ILi8EEEEEENS8_IJS9_NS5_ILi1EEEEEEEEENS8_IJNS8_IJNS5_ILi2EEESF_SF_EEENS8_IJSF_NS8_IJS9_SF_EEEEEEEEEEEENS8_IJNS8_IJNS8_IJSF_NS5_ILi64EEEEEENS8_IJNS5_ILi1024EEES6_EEEEEENS8_IJNS8_IJSC_NS5_ILi512EEESA_EEENS8_IJNS5_ILi4096EEENS8_IJNS5_ILi16EEENS5_ILi8192EEEEEEEEEEEEEEEEEEENS_10ViewEngineINS_8smem_ptrIPN7cutlass10bfloat16_tEEEEEEEC2ERKS10_RKS17_)
$_ZN7cutlass13device_kernelIN5flash19enable_sm80_to_sm89INS1_16FlashAttnBwdSm80INS1_25CollectiveMainloopBwdSm80ILi2ELi2EN4cute5tupleIJNS5_1CILi128EEES8_NS7_ILi64EEEEEENS_10bfloat16_tEfNS_4arch4Sm80ELb0ELb1ELb1ELb0ELb0ELb0ELb0ELb0ELi2ELi4ELi4ELi4ELb0EEENS1_21CollectiveEpilogueBwdISA_SB_SD_Li256ELb0ELb0ELi2EEENS1_19SingleTileSchedulerILb0ELb0ELb0ELi128EEEEEEEEEvNT_6ParamsE$_ZN4cute3eso3ESOILb1ELb0EJNS_14ComposedLayoutINS_7SwizzleILi3ELi3ELi3EEENS_1CILi0EEENS_6LayoutINS_5tupleIJNS8_IJNS8_IJNS5_ILi4EEENS5_ILi8EEEEEENS8_IJS9_NS5_ILi1EEEEEEEEENS8_IJNS8_IJNS5_ILi2EEESF_SF_EEENS8_IJSF_NS8_IJS9_SF_EEEEEEEEEEEENS8_IJNS8_IJNS8_IJSF_NS5_ILi64EEEEEENS8_IJNS5_ILi1024EEES6_EEEEEENS8_IJNS8_IJSC_NS5_ILi512EEESA_EEENS8_IJNS5_ILi4096EEENS8_IJNS5_ILi16EEENS5_ILi8192EEEEEEEEEEEEEEEEEEENS_10ViewEngineINS_8smem_ptrIPN7cutlass10bfloat16_tEEEEEEEC2ERKS10_RKS17_:
[----:B------:R-:W-:Y:S02]  /*81e0*/  IADD3 R4, R62, -c[0x0][0x20], RZ ;  /* 0x800008003e047a10 */ /* 0x000fe40007ffe0ff */
[----:B------:R-:W-:-:S03]  /*81f0*/  MOV R7, 0x0 ;  /* 0x0000000000077802 */ /* 0x000fc60000000f00 */
[----:B------:R1:W-:Y:S01]  /*8200*/  STL.64 [R4], R2 ;  /* 0x0000000204007387 */ /* 0x0003e20000100a00 */
[----:B------:R-:W-:Y:S05]  /*8210*/  RET.REL.NODEC R6 `(_ZN7cutlass13device_kernelIN5flash19enable_sm80_to_sm89INS1_16FlashAttnBwdSm80INS1_25CollectiveMainloopBwdSm80ILi2ELi2EN4cute5tupleIJNS5_1CILi128EEES8_NS7_ILi64EEEEEENS_10bfloat16_tEfNS_4arch4Sm80ELb0ELb1ELb1ELb0ELb0ELb0ELb0ELb0ELi2ELi4ELi4ELi4ELb0EEENS1_21CollectiveEpilogueBwdISA_SB_SD_Li256ELb0ELb0ELi2EEENS1_19SingleTileSchedulerILb0ELb0ELb0ELi128EEEEEEEEEvNT_6ParamsE) ;  /* 0xffff7de006007950 */ /* 0x000fea0003c3ffff */
        .type           $_ZN7cutlass13device_kernelIN5flash19enable_sm80_to_sm89INS1_16FlashAttnBwdSm80INS1_25CollectiveMainloopBwdSm80ILi2ELi2EN4cute5tupleIJNS5_1CILi128EEES8_NS7_ILi64EEEEEENS_10bfloat16_tEfNS_4arch4Sm80ELb0ELb1ELb1ELb0ELb0ELb0ELb0ELb0ELi2ELi4ELi4ELi4ELb0EEENS1_21CollectiveEpilogueBwdISA_SB_SD_Li256ELb0ELb0ELi2EEENS1_19SingleTileSchedulerILb0ELb0ELb0ELi128EEEEEEEEEvNT_6ParamsE$_ZN4cute3eso3ESOILb1ELb0EJNS_14ComposedLayoutINS_7SwizzleILi3ELi3ELi3EEENS_1CILi0EEENS_6LayoutINS_5tupleIJNS8_IJNS8_IJNS5_ILi4EEENS5_ILi8EEEEEENS8_IJS9_NS5_ILi1EEEEEEEEENS8_IJNS8_IJNS5_ILi2EEESF_SF_EEENS8_IJSF_SA_EEEEEEEEENS8_IJNS8_IJNS8_IJNS5_ILi128EEESC_EEENS8_IJNS5_ILi16EEES6_EEEEEENS8_IJNS8_IJNS5_ILi64EEESA_NS5_ILi512EEEEEENS8_IJNS5_ILi8192EEENS5_ILi1024EEEEEEEEEEEEEEEENS_10ViewEngineINS_8smem_ptrIPN7cutlass10bfloat16_tEEEEEEEC2ERKSY_RKS15_,@function
        .size           $_ZN7cutlass13device_kernelIN5flash19enable_sm80_to_sm89INS1_16FlashAttnBwdSm80INS1_25CollectiveMainloopBwdSm80ILi2ELi2EN4cute5tupleIJNS5_1CILi128EEES8_NS7_ILi64EEEEEENS_10bfloat16_tEfNS_4arch4Sm80ELb0ELb1ELb1ELb0ELb0ELb0ELb0ELb0ELi2ELi4ELi4ELi4ELb0EEENS1_21CollectiveEpilogueBwdISA_SB_SD_Li256ELb0ELb0ELi2EEENS1_19SingleTileSchedulerILb0ELb0ELb0ELi128EEEEEEEEEvNT_6ParamsE$_ZN4cute3eso3ESOILb1ELb0EJNS_14ComposedLayoutINS_7SwizzleILi3ELi3ELi3EEENS_1CILi0EEENS_6LayoutINS_5tupleIJNS8_IJNS8_IJNS5_ILi4EEENS5_ILi8EEEEEENS8_IJS9_NS5_ILi1EEEEEEEEENS8_IJNS8_IJNS5_ILi2EEESF_SF_EEENS8_IJSF_SA_EEEEEEEEENS8_IJNS8_IJNS8_IJNS5_ILi128EEESC_EEENS8_IJNS5_ILi16EEES6_EEEEEENS8_IJNS8_IJNS5_ILi64EEESA_NS5_ILi512EEEEEENS8_IJNS5_ILi8192EEENS5_ILi1024EEEEEEEEEEEEEEEENS_10ViewEngineINS_8smem_ptrIPN7cutlass10bfloat16_tEEEEEEEC2ERKSY_RKS15_,($_ZN7cutlass13device_kernelIN5flash19enable_sm80_to_sm89INS1_16FlashAttnBwdSm80INS1_25CollectiveMainloopBwdSm80ILi2ELi2EN4cute5tupleIJNS5_1CILi128EEES8_NS7_ILi64EEEEEENS_10bfloat16_tEfNS_4arch4Sm80ELb0ELb1ELb1ELb0ELb0ELb0ELb0ELb0ELi2ELi4ELi4ELi4ELb0EEENS1_21CollectiveEpilogueBwdISA_SB_SD_Li256ELb0ELb0ELi2EEENS1_19SingleTileSchedulerILb0ELb0ELb0ELi128EEEEEEEEEvNT_6ParamsE$_ZN4cute3eso3ESOILb1ELb0EJNS_14ComposedLayoutINS_7SwizzleILi3ELi3ELi3EEENS_1CILj0EEENS_6LayoutINS_5tupleIJNS5_ILi64EEENS5_ILi128EEEEEENS8_IJNS5_ILi1EEES9_EEEEEEENS_10ViewEngineINS_8smem_ptrIPN7cutlass10bfloat16_tEEEEEEEC2ERKSF_RKSM_ - $_ZN7cutlass13device_kernelIN5flash19enable_sm80_to_sm89INS1_16FlashAttnBwdSm80INS1_25CollectiveMainloopBwdSm80ILi2ELi2EN4cute5tupleIJNS5_1CILi128EEES8_NS7_ILi64EEEEEENS_10bfloat16_tEfNS_4arch4Sm80ELb0ELb1ELb1ELb0ELb0ELb0ELb0ELb0ELi2ELi4ELi4ELi4ELb0EEENS1_21CollectiveEpilogueBwdISA_SB_SD_Li256ELb0ELb0ELi2EEENS1_19SingleTileSchedulerILb0ELb0ELb0ELi128EEEEEEEEEvNT_6ParamsE$_ZN4cute3eso3ESOILb1ELb0EJNS_14ComposedLayoutINS_7SwizzleILi3ELi3ELi3EEENS_1CILi0EEENS_6LayoutINS_5tupleIJNS8_IJNS8_IJNS5_ILi4EEENS5_ILi8EEEEEENS8_IJS9_NS5_ILi1EEEEEEEEENS8_IJNS8_IJNS5_ILi2EEESF_SF_EEENS8_IJSF_SA_EEEEEEEEENS8_IJNS8_IJNS8_IJNS5_ILi128EEESC_EEENS8_IJNS5_ILi16EEES6_EEEEEENS8_IJNS8_IJNS5_ILi64EEESA_NS5_ILi512EEEEEENS8_IJNS5_ILi8192EEENS5_ILi1024EEEEEEEEEEEEEEEENS_10ViewEngineINS_8smem_ptrIPN7cutlass10bfloat16_tEEEEEEEC2ERKSY_RKS15_)
$_ZN7cutlass13device_kernelIN5flash19enable_sm80_to_sm89INS1_16FlashAttnBwdSm80INS1_25CollectiveMainloopBwdSm80ILi2ELi2EN4cute5tupleIJNS5_1CILi128EEES8_NS7_ILi64EEEEEENS_10bfloat16_tEfNS_4arch4Sm80ELb0ELb1ELb1ELb0ELb0ELb0ELb0ELb0ELi2ELi4ELi4ELi4ELb0EEENS1_21CollectiveEpilogueBwdISA_SB_SD_Li256ELb0ELb0ELi2EEENS1_19SingleTileSchedulerILb0ELb0ELb0ELi128EEEEEEEEEvNT_6ParamsE$_ZN4cute3eso3ESOILb1ELb0EJNS_14ComposedLayoutINS_7SwizzleILi3ELi3ELi3EEENS_1CILi0EEENS_6LayoutINS_5tupleIJNS8_IJNS8_IJNS5_ILi4EEENS5_ILi8EEEEEENS8_IJS9_NS5_ILi1EEEEEEEEENS8_IJNS8_IJNS5_ILi2EEESF_SF_EEENS8_IJSF_SA_EEEEEEEEENS8_IJNS8_IJNS8_IJNS5_ILi128EEESC_EEENS8_IJNS5_ILi16EEES6_EEEEEENS8_IJNS8_IJNS5_ILi64EEESA_NS5_ILi512EEEEEENS8_IJNS5_ILi8192EEENS5_ILi1024EEEEEEEEEEEEEEEENS_10ViewEngineINS_8smem_ptrIPN7cutlass10bfloat16_tEEEEEEEC2ERKSY_RKS15_:
[----:B------:R-:W-:Y:S02]  /*8220*/  IADD3 R4, R27, -c[0x0][0x20], RZ ;  /* 0x800008001b047a10 */ /* 0x000fe40007ffe0ff */
[----:B------:R-:W-:-:S03]  /*8230*/  MOV R7, 0x0 ;  /* 0x0000000000077802 */ /* 0x000fc60000000f00 */
[----:B------:R1:W-:Y:S01]  /*8240*/  STL.64 [R4], R2 ;  /* 0x0000000204007387 */ /* 0x0003e20000100a00 */
[----:B------:R-:W-:Y:S05]  /*8250*/  RET.REL.NODEC R6 `(_ZN7cutlass13device_kernelIN5flash19enable_sm80_to_sm89INS1_16FlashAttnBwdSm80INS1_25CollectiveMainloopBwdSm80ILi2ELi2EN4cute5tupleIJNS5_1CILi128EEES8_NS7_ILi64EEEEEENS_10bfloat16_tEfNS_4arch4Sm80ELb0ELb1ELb1ELb0ELb0ELb0ELb0ELb0ELi2ELi4ELi4ELi4ELb0EEENS1_21CollectiveEpilogueBwdISA_SB_SD_Li256ELb0ELb0ELi2EEENS1_19SingleTileSchedulerILb0ELb0ELb0ELi128EEEEEEEEEvNT_6ParamsE) ;  /* 0xffff7da006007950 */ /* 0x000fea0003c3ffff */
        .type           $_ZN7cutlass13device_kernelIN5flash19enable_sm80_to_sm89INS1_16FlashAttnBwdSm80INS1_25CollectiveMainloopBwdSm80ILi2ELi2EN4cute5tupleIJNS5_1CILi128EEES8_NS7_ILi64EEEEEENS_10bfloat16_tEfNS_4arch4Sm80ELb0ELb1ELb1ELb0ELb0ELb0ELb0ELb0ELi2ELi4ELi4ELi4ELb0EEENS1_21CollectiveEpilogueBwdISA_SB_SD_Li256ELb0ELb0ELi2EEENS1_19SingleTileSchedulerILb0ELb0ELb0ELi128EEEEEEEEEvNT_6ParamsE$_ZN4cute3eso3ESOILb1ELb0EJNS_14ComposedLayoutINS_7SwizzleILi3ELi3ELi3EEENS_1CILj0EEENS_6LayoutINS_5tupleIJNS5_ILi64EEENS5_ILi128EEEEEENS8_IJNS5_ILi1EEES9_EEEEEEENS_10ViewEngineINS_8smem_ptrIPN7cutlass10bfloat16_tEEEEEEEC2ERKSF_RKSM_,@function
        .size           $_ZN7cutlass13device_kernelIN5flash19enable_sm80_to_sm89INS1_16FlashAttnBwdSm80INS1_25CollectiveMainloopBwdSm80ILi2ELi2EN4cute5tupleIJNS5_1CILi128EEES8_NS7_ILi64EEEEEENS_10bfloat16_tEfNS_4arch4Sm80ELb0ELb1ELb1ELb0ELb0ELb0ELb0ELb0ELi2ELi4ELi4ELi4ELb0EEENS1_21CollectiveEpilogueBwdISA_SB_SD_Li256ELb0ELb0ELi2EEENS1_19SingleTileSchedulerILb0ELb0ELb0ELi128EEEEEEEEEvNT_6ParamsE$_ZN4cute3eso3ESOILb1ELb0EJNS_14ComposedLayoutINS_7SwizzleILi3ELi3ELi3EEENS_1CILj0EEENS_6LayoutINS_5tupleIJNS5_ILi64EEENS5_ILi128EEEEEENS8_IJNS5_ILi1EEES9_EEEEEEENS_10ViewEngineINS_8smem_ptrIPN7cutlass10bfloat16_tEEEEEEEC2ERKSF_RKSM_,($_ZN7cutlass13device_kernelIN5flash19enable_sm80_to_sm89INS1_16FlashAttnBwdSm80INS1_25CollectiveMainloopBwdSm80ILi2ELi2EN4cute5tupleIJNS5_1CILi128EEES8_NS7_ILi64EEEEEENS_10bfloat16_tEfNS_4arch4Sm80ELb0ELb1ELb1ELb0ELb0ELb0ELb0ELb0ELi2ELi4ELi4ELi4ELb0EEENS1_21CollectiveEpilogueBwdISA_SB_SD_Li256ELb0ELb0ELi2EEENS1_19SingleTileSchedulerILb0ELb0ELb0ELi128EEEEEEEEEvNT_6ParamsE$_ZN4cute3eso3ESOILb1ELb0EJNS_14ComposedLayoutINS_7SwizzleILi3ELi3ELi3EEENS_1CILj0EEENS_6LayoutINS_5tupleIJNS8_IJNS5_ILi8EEENS5_ILi16EEEEEENS8_IJNS5_ILi64EEENS5_ILi1EEEEEEEEENS8_IJNS8_IJSC_NS5_ILi512EEEEEENS8_IJSD_NS5_ILi0EEEEEEEEEEEEENS_10ViewEngineINS_8smem_ptrIPN7cutlass10bfloat16_tEEEEEEEC2ERKSM_RKST_ - $_ZN7cutlass13device_kernelIN5flash19enable_sm80_to_sm89INS1_16FlashAttnBwdSm80INS1_25CollectiveMainloopBwdSm80ILi2ELi2EN4cute5tupleIJNS5_1CILi128EEES8_NS7_ILi64EEEEEENS_10bfloat16_tEfNS_4arch4Sm80ELb0ELb1ELb1ELb0ELb0ELb0ELb0ELb0ELi2ELi4ELi4ELi4ELb0EEENS1_21CollectiveEpilogueBwdISA_SB_SD_Li256ELb0ELb0ELi2EEENS1_19SingleTileSchedulerILb0ELb0ELb0ELi128EEEEEEEEEvNT_6ParamsE$_ZN4cute3eso3ESOILb1ELb0EJNS_14ComposedLayoutINS_7SwizzleILi3ELi3ELi3EEENS_1CILj0EEENS_6LayoutINS_5tupleIJNS5_ILi64EEENS5_ILi128EEEEEENS8_IJNS5_ILi1EEES9_EEEEEEENS_10ViewEngineINS_8smem_ptrIPN7cutlass10bfloat16_tEEEEEEEC2ERKSF_RKSM_)
$_ZN7cutlass13device_kernelIN5flash19enable_sm80_to_sm89INS1_16FlashAttnBwdSm80INS1_25CollectiveMainloopBwdSm80ILi2ELi2EN4cute5tupleIJNS5_1CILi128EEES8_NS7_ILi64EEEEEENS_10bfloat16_tEfNS_4arch4Sm80ELb0ELb1ELb1ELb0ELb0ELb0ELb0ELb0ELi2ELi4ELi4ELi4ELb0EEENS1_21CollectiveEpilogueBwdISA_SB_SD_Li256ELb0ELb0ELi2EEENS1_19SingleTileSchedulerILb0ELb0ELb0ELi128EEEEEEEEEvNT_6ParamsE$_ZN4cute3eso3ESOILb1ELb0EJNS_14ComposedLayoutINS_7SwizzleILi3ELi3ELi3EEENS_1CILj0EEENS_6LayoutINS_5tupleIJNS5_ILi64EEENS5_ILi128EEEEEENS8_IJNS5_ILi1EEES9_EEEEEEENS_10ViewEngineINS_8smem_ptrIPN7cutlass10bfloat16_tEEEEEEEC2ERKSF_RKSM_:
[----:B------:R-:W-:Y:S02]  /*8260*/  IADD3 R4, R27, -c[0x0][0x20], RZ ;  /* 0x800008001b047a10 */ /* 0x000fe40007ffe0ff */
[----:B------:R-:W-:-:S03]  /*8270*/  MOV R7, 0x0 ;  /* 0x0000000000077802 */ /* 0x000fc60000000f00 */
[----:B------:R1:W-:Y:S01]  /*8280*/  STL.64 [R4], R2 ;  /* 0x0000000204007387 */ /* 0x0003e20000100a00 */
[----:B------:R-:W-:Y:S05]  /*8290*/  RET.REL.NODEC R6 `(_ZN7cutlass13device_kernelIN5flash19enable_sm80_to_sm89INS1_16FlashAttnBwdSm80INS1_25CollectiveMainloopBwdSm80ILi2ELi2EN4cute5tupleIJNS5_1CILi128EEES8_NS7_ILi64EEEEEENS_10bfloat16_tEfNS_4arch4Sm80ELb0ELb1ELb1ELb0ELb0ELb0ELb0ELb0ELi2ELi4ELi4ELi4ELb0EEENS1_21CollectiveEpilogueBwdISA_SB_SD_Li256ELb0ELb0ELi2EEENS1_19SingleTileSchedulerILb0ELb0ELb0ELi128EEEEEEEEEvNT_6ParamsE) ;  /* 0xffff7d6006007950 */ /* 0x000fea0003c3ffff */
        .type           $_ZN7cutlass13device_kernelIN5flash19enable_sm80_to_sm89INS1_16FlashAttnBwdSm80INS1_25CollectiveMainloopBwdSm80ILi2ELi2EN4cute5tupleIJNS5_1CILi128EEES8_NS7_ILi64EEEEEENS_10bfloat16_tEfNS_4arch4Sm80ELb0ELb1ELb1ELb0ELb0ELb0ELb0ELb0ELi2ELi4ELi4ELi4ELb0EEENS1_21CollectiveEpilogueBwdISA_SB_SD_Li256ELb0ELb0ELi2EEENS1_19SingleTileSchedulerILb0ELb0ELb0ELi128EEEEEEEEEvNT_6ParamsE$_ZN4cute3eso3ESOILb1ELb0EJNS_14ComposedLayoutINS_7SwizzleILi3ELi3ELi3EEENS_1CILj0EEENS_6LayoutINS_5tupleIJNS8_IJNS5_ILi8EEENS5_ILi16EEEEEENS8_IJNS5_ILi64EEENS5_ILi1EEEEEEEEENS8_IJNS8_IJSC_NS5_ILi512EEEEEENS8_IJSD_NS5_ILi0EEEEEEEEEEEEENS_10ViewEngineINS_8smem_ptrIPN7cutlass10bfloat16_tEEEEEEEC2ERKSM_RKST_,@function
        .size           $_ZN7cutlass13device_kernelIN5flash19enable_sm80_to_sm89INS1_16FlashAttnBwdSm80INS1_25CollectiveMainloopBwdSm80ILi2ELi2EN4cute5tupleIJNS5_1CILi128EEES8_NS7_ILi64EEEEEENS_10bfloat16_tEfNS_4arch4Sm80ELb0ELb1ELb1ELb0ELb0ELb0ELb0ELb0ELi2ELi4ELi4ELi4ELb0EEENS1_21CollectiveEpilogueBwdISA_SB_SD_Li256ELb0ELb0ELi2EEENS1_19SingleTileSchedulerILb0ELb0ELb0ELi128EEEEEEEEEvNT_6ParamsE$_ZN4cute3eso3ESOILb1ELb0EJNS_14ComposedLayoutINS_7SwizzleILi3ELi3ELi3EEENS_1CILj0EEENS_6LayoutINS_5tupleIJNS8_IJNS5_ILi8EEENS5_ILi16EEEEEENS8_IJNS5_ILi64EEENS5_ILi1EEEEEEEEENS8_IJNS8_IJSC_NS5_ILi512EEEEEENS8_IJSD_NS5_ILi0EEEEEEEEEEEEENS_10ViewEngineINS_8smem_ptrIPN7cutlass10bfloat16_tEEEEEEEC2ERKSM_RKST_,($_ZN7cutlass13device_kernelIN5flash19enable_sm80_to_sm89INS1_16FlashAttnBwdSm80INS1_25CollectiveMainloopBwdSm80ILi2ELi2EN4cute5tupleIJNS5_1CILi128EEES8_NS7_ILi64EEEEEENS_10bfloat16_tEfNS_4arch4Sm80ELb0ELb1ELb1ELb0ELb0ELb0ELb0ELb0ELi2ELi4ELi4ELi4ELb0EEENS1_21CollectiveEpilogueBwdISA_SB_SD_Li256ELb0ELb0ELi2EEENS1_19SingleTileSchedulerILb0ELb0ELb0ELi128EEEEEEEEEvNT_6ParamsE$_ZN4cute3eso3ESOILb1ELb0EJNS_14ComposedLayoutINS_7SwizzleILi3ELi3ELi3EEENS_1CILj0EEENS_6LayoutINS_5tupleIJNS8_IJNS8_IJNS5_ILi4EEENS5_ILi8EEEEEENS8_IJNS5_ILi2EEENS5_ILi1EEEEEEEEENS8_IJNS8_IJSC_SC_EEESB_EEEEEENS8_IJNS8_IJNS8_IJNS5_ILi128EEESD_EEENS8_IJSA_NS5_ILi0EEEEEEEEENS8_IJNS8_IJNS5_ILi64EEENS5_ILi512EEEEEENS8_IJNS5_ILi16EEENS5_ILi1024EEEEEEEEEEEEEEEENS_10ViewEngineINS_8smem_ptrIPN7cutlass10bfloat16_tEEEEEEEC2ERKSX_RKS14_ - $_ZN7cutlass13device_kernelIN5flash19enable_sm80_to_sm89INS1_16FlashAttnBwdSm80INS1_25CollectiveMainloopBwdSm80ILi2ELi2EN4cute5tupleIJNS5_1CILi128EEES8_NS7_ILi64EEEEEENS_10bfloat16_tEfNS_4arch4Sm80ELb0ELb1ELb1ELb0ELb0ELb0ELb0ELb0ELi2ELi4ELi4ELi4ELb0EEENS1_21CollectiveEpilogueBwdISA_SB_SD_Li256ELb0ELb0ELi2EEENS1_19SingleTileSchedulerILb0ELb0ELb0ELi128EEEEEEEEEvNT_6ParamsE$_ZN4cute3eso3ESOILb1ELb0EJNS_14ComposedLayoutINS_7SwizzleILi3ELi3ELi3EEENS_1CILj0EEENS_6LayoutINS_5tupleIJNS8_IJNS5_ILi8EEENS5_ILi16EEEEEENS8_IJNS5_ILi64EEENS5_ILi1EEEEEEEEENS8_IJNS8_IJSC_NS5_ILi512EEEEEENS8_IJSD_NS5_ILi0EEEEEEEEEEEEENS_10ViewEngineINS_8smem_ptrIPN7cutlass10bfloat16_tEEEEEEEC2ERKSM_RKST_)
$_ZN7cutlass13device_kernelIN5flash19enable_sm80_to_sm89INS1_16FlashAttnBwdSm80INS1_25CollectiveMainloopBwdSm80ILi2ELi2EN4cute5tupleIJNS5_1CILi128EEES8_NS7_ILi64EEEEEENS_10bfloat16_tEfNS_4arch4Sm80ELb0ELb1ELb1ELb0ELb0ELb0ELb0ELb0ELi2ELi4ELi4ELi4ELb0EEENS1_21CollectiveEpilogueBwdISA_SB_SD_Li256ELb0ELb0ELi2EEENS1_19SingleTileSchedulerILb0ELb0ELb0ELi128EEEEEEEEEvNT_6ParamsE$_ZN4cute3eso3ESOILb1ELb0EJNS_14ComposedLayoutINS_7SwizzleILi3ELi3ELi3EEENS_1CILj0EEENS_6LayoutINS_5tupleIJNS8_IJNS5_ILi8EEENS5_ILi16EEEEEENS8_IJNS5_ILi64EEENS5_ILi1EEEEEEEEENS8_IJNS8_IJSC_NS5_ILi512EEEEEENS8_IJSD_NS5_ILi0EEEEEEEEEEEEENS_10ViewEngineINS_8smem_ptrIPN7cutlass10bfloat16_tEEEEEEEC2ERKSM_RKST_:
[----:B------:R-:W-:Y:S02]  /*82a0*/  IADD3 R4, R27, -c[0x0][0x20], RZ ;  /* 0x800008001b047a10 */ /* 0x000fe40007ffe0ff */
[----:B------:R-:W-:-:S03]  /*82b0*/  MOV R7, 0x0 ;  /* 0x0000000000077802 */ /* 0x000fc60000000f00 */
[----:B------:R1:W-:Y:S01]  /*82c0*/  STL.64 [R4], R2 ;  /* 0x0000000204007387 */ /* 0x0003e20000100a00 */
[----:B------:R-:W-:Y:S05]  /*82d0*/  RET.REL.NODEC R6 `(_ZN7cutlass13device_kernelIN5flash19enable_sm80_to_sm89INS1_16FlashAttnBwdSm80INS1_25CollectiveMainloopBwdSm80ILi2ELi2EN4cute5tupleIJNS5_1CILi128EEES8_NS7_ILi64EEEEEENS_10bfloat16_tEfNS_4arch4Sm80ELb0ELb1ELb1ELb0ELb0ELb0ELb0ELb0ELi2ELi4ELi4ELi4ELb0EEENS1_21CollectiveEpilogueBwdISA_SB_SD_Li256ELb0ELb0ELi2EEENS1_19SingleTileSchedulerILb0ELb0ELb0ELi128EEEEEEEEEvNT_6ParamsE) ;  /* 0xffff7d2006007950 */ /* 0x000fea0003c3ffff */
        .type           $_ZN7cutlass13device_kernelIN5flash19enable_sm80_to_sm89INS1_16FlashAttnBwdSm80INS1_25CollectiveMainloopBwdSm80ILi2ELi2EN4cute5tupleIJNS5_1CILi128EEES8_NS7_ILi64EEEEEENS_10bfloat16_tEfNS_4arch4Sm80ELb0ELb1ELb1ELb0ELb0ELb0ELb0ELb0ELi2ELi4ELi4ELi4ELb0EEENS1_21CollectiveEpilogueBwdISA_SB_SD_Li256ELb0ELb0ELi2EEENS1_19SingleTileSchedulerILb0ELb0ELb0ELi128EEEEEEEEEvNT_6ParamsE$_ZN4cute3eso3ESOILb1ELb0EJNS_14ComposedLayoutINS_7SwizzleILi3ELi3ELi3EEENS_1CILj0EEENS_6LayoutINS_5tupleIJNS8_IJNS8_IJNS5_ILi4EEENS5_ILi8EEEEEENS8_IJNS5_ILi2EEENS5_ILi1EEEEEEEEENS8_IJNS8_IJSC_SC_EEESB_EEEEEENS8_IJNS8_IJNS8_IJNS5_ILi128EEESD_EEENS8_IJSA_NS5_ILi0EEEEEEEEENS8_IJNS8_IJNS5_ILi64EEENS5_ILi512EEEEEENS8_IJNS5_ILi16EEENS5_ILi1024EEEEEEEEEEEEEEEENS_10ViewEngineINS_8smem_ptrIPN7cutlass10bfloat16_tEEEEEEEC2ERKSX_RKS14_,@function
        .size           $_ZN7cutlass13device_kernelIN5flash19enable_sm80_to_sm89INS1_16FlashAttnBwdSm80INS1_25CollectiveMainloopBwdSm80ILi2ELi2EN4cute5tupleIJNS5_1CILi128EEES8_NS7_ILi64EEEEEENS_10bfloat16_tEfNS_4arch4Sm80ELb0ELb1ELb1ELb0ELb0ELb0ELb0ELb0ELi2ELi4ELi4ELi4ELb0EEENS1_21CollectiveEpilogueBwdISA_SB_SD_Li256ELb0ELb0ELi2EEENS1_19SingleTileSchedulerILb0ELb0ELb0ELi128EEEEEEEEEvNT_6ParamsE$_ZN4cute3eso3ESOILb1ELb0EJNS_14ComposedLayoutINS_7SwizzleILi3ELi3ELi3EEENS_1CILj0EEENS_6LayoutINS_5tupleIJNS8_IJNS8_IJNS5_ILi4EEENS5_ILi8EEEEEENS8_IJNS5_ILi2EEENS5_ILi1EEEEEEEEENS8_IJNS8_IJSC_SC_EEESB_EEEEEENS8_IJNS8_IJNS8_IJNS5_ILi128EEESD_EEENS8_IJSA_NS5_ILi0EEEEEEEEENS8_IJNS8_IJNS5_ILi64EEENS5_ILi512EEEEEENS8_IJNS5_ILi16EEENS5_ILi1024EEEEEEEEEEEEEEEENS_10ViewEngineINS_8smem_ptrIPN7cutlass10bfloat16_tEEEEEEEC2ERKSX_RKS14_,($_ZN7cutlass13device_kernelIN5flash19enable_sm80_to_sm89INS1_16FlashAttnBwdSm80INS1_25CollectiveMainloopBwdSm80ILi2ELi2EN4cute5tupleIJNS5_1CILi128EEES8_NS7_ILi64EEEEEENS_10bfloat16_tEfNS_4arch4Sm80ELb0ELb1ELb1ELb0ELb0ELb0ELb0ELb0ELi2ELi4ELi4ELi4ELb0EEENS1_21CollectiveEpilogueBwdISA_SB_SD_Li256ELb0ELb0ELi2EEENS1_19SingleTileSchedulerILb0ELb0ELb0ELi128EEEEEEEEEvNT_6ParamsE$_ZN4cute3eso3ESOILb1ELb0EJNS_14ComposedLayoutINS_7SwizzleILi3ELi3ELi3EEENS_1CILj0EEENS_6LayoutINS_5tupleIJNS8_IJNS8_IJNS5_ILi4EEENS5_ILi8EEEEEENS8_IJS9_NS5_ILi1EEEEEEEEENS8_IJNS8_IJNS5_ILi2EEESF_SF_EEENS8_IJSF_S9_EEEEEEEEENS8_IJNS8_IJNS8_IJSF_NS5_ILi64EEEEEENS8_IJNS5_ILi1024EEENS5_ILi0EEEEEEEEENS8_IJNS8_IJSC_NS5_ILi512EEESA_EEENS8_IJNS5_ILi4096EEENS5_ILi16EEEEEEEEEEEEEEEENS_10ViewEngineINS_8smem_ptrIPN7cutlass10bfloat16_tEEEEEEEC2ERKSY_RKS15_ - $_ZN7cutlass13device_kernelIN5flash19enable_sm80_to_sm89INS1_16FlashAttnBwdSm80INS1_25CollectiveMainloopBwdSm80ILi2ELi2EN4cute5tupleIJNS5_1CILi128EEES8_NS7_ILi64EEEEEENS_10bfloat16_tEfNS_4arch4Sm80ELb0ELb1ELb1ELb0ELb0ELb0ELb0ELb0ELi2ELi4ELi4ELi4ELb0EEENS1_21CollectiveEpilogueBwdISA_SB_SD_Li256ELb0ELb0ELi2EEENS1_19SingleTileSchedulerILb0ELb0ELb0ELi128EEEEEEEEEvNT_6ParamsE$_ZN4cute3eso3ESOILb1ELb0EJNS_14ComposedLayoutINS_7SwizzleILi3ELi3ELi3EEENS_1CILj0EEENS_6LayoutINS_5tupleIJNS8_IJNS8_IJNS5_ILi4EEENS5_ILi8EEEEEENS8_IJNS5_ILi2EEENS5_ILi1EEEEEEEEENS8_IJNS8_IJSC_SC_EEESB_EEEEEENS8_IJNS8_IJNS8_IJNS5_ILi128EEESD_EEENS8_IJSA_NS5_ILi0EEEEEEEEENS8_IJNS8_IJNS5_ILi64EEENS5_ILi512EEEEEENS8_IJNS5_ILi16EEENS5_ILi1024EEEEEEEEEEEEEEEENS_10ViewEngineINS_8smem_ptrIPN7cutlass10bfloat16_tEEEEEEEC2ERKSX_RKS14_)
$_ZN7cutlass13device_kernelIN5flash19enable_sm80_to_sm89INS1_16FlashAttnBwdSm80INS1_25CollectiveMainloopBwdSm80ILi2ELi2EN4cute5tupleIJNS5_1CILi128EEES8_NS7_ILi64EEEEEENS_10bfloat16_tEfNS_4arch4Sm80ELb0ELb1ELb1ELb0ELb0ELb0ELb0ELb0ELi2ELi4ELi4ELi4ELb0EEENS1_21CollectiveEpilogueBwdISA_SB_SD_Li256ELb0ELb0ELi2EEENS1_19SingleTileSchedulerILb0ELb0ELb0ELi128EEEEEEEEEvNT_6ParamsE$_ZN4cute3eso3ESOILb1ELb0EJNS_14ComposedLayoutINS_7SwizzleILi3ELi3ELi3EEENS_1CILj0EEENS_6LayoutINS_5tupleIJNS8_IJNS8_IJNS5_ILi4EEENS5_ILi8EEEEEENS8_IJNS5_ILi2EEENS5_ILi1EEEEEEEEENS8_IJNS8_IJSC_SC_EEESB_EEEEEENS8_IJNS8_IJNS8_IJNS5_ILi128EEESD_EEENS8_IJSA_NS5_ILi0EEEEEEEEENS8_IJNS8_IJNS5_ILi64EEENS5_ILi512EEEEEENS8_IJNS5_ILi16EEENS5_ILi1024EEEEEEEEEEEEEEEENS_10ViewEngineINS_8smem_ptrIPN7cutlass10bfloat16_tEEEEEEEC2ERKSX_RKS14_:
[----:B------:R-:W-:Y:S02]  /*82e0*/  IADD3 R4, R27, -c[0x0][0x20], RZ ;  /* 0x800008001b047a10 */ /* 0x000fe40007ffe0ff */
[----:B------:R-:W-:-:S03]  /*82f0*/  MOV R7, 0x0 ;  /* 0x0000000000077802 */ /* 0x000fc60000000f00 */
[----:B------:R1:W-:Y:S01]  /*8300*/  STL.64 [R4], R2 ;  /* 0x0000000204007387 */ /* 0x0003e20000100a00 */
[----:B------:R-:W-:Y:S05]  /*8310*/  RET.REL.NODEC R6 `(_ZN7cutlass13device_kernelIN5flash19enable_sm80_to_sm89INS1_16FlashAttnBwdSm80INS1_25CollectiveMainloopBwdSm80ILi2ELi2EN4cute5tupleIJNS5_1CILi128EEES8_NS7_ILi64EEEEEENS_10bfloat16_tEfNS_4arch4Sm80ELb0ELb1ELb1ELb0ELb0ELb0ELb0ELb0ELi2ELi4ELi4ELi4ELb0EEENS1_21CollectiveEpilogueBwdISA_SB_SD_Li256ELb0ELb0ELi2EEENS1_19SingleTileSchedulerILb0ELb0ELb0ELi128EEEEEEEEEvNT_6ParamsE) ;  /* 0xffff7ce006007950 */ /* 0x000fea0003c3ffff */
        .type           $_ZN7cutlass13device_kernelIN5flash19enable_sm80_to_sm89INS1_16FlashAttnBwdSm80INS1_25CollectiveMainloopBwdSm80ILi2ELi2EN4cute5tupleIJNS5_1CILi128EEES8_NS7_ILi64EEEEEENS_10bfloat16_tEfNS_4arch4Sm80ELb0ELb1ELb1ELb0ELb0ELb0ELb0ELb0ELi2ELi4ELi4ELi4ELb0EEENS1_21CollectiveEpilogueBwdISA_SB_SD_Li256ELb0ELb0ELi2EEENS1_19SingleTileSchedulerILb0ELb0ELb0ELi128EEEEEEEEEvNT_6ParamsE$_ZN4cute3eso3ESOILb1ELb0EJNS_14ComposedLayoutINS_7SwizzleILi3ELi3ELi3EEENS_1CILj0EEENS_6LayoutINS_5tupleIJNS8_IJNS8_IJNS5_ILi4EEENS5_ILi8EEEEEENS8_IJS9_NS5_ILi1EEEEEEEEENS8_IJNS8_IJNS5_ILi2EEESF_SF_EEENS8_IJSF_S9_EEEEEEEEENS8_IJNS8_IJNS8_IJSF_NS5_ILi64EEEEEENS8_IJNS5_ILi1024EEENS5_ILi0EEEEEEEEENS8_IJNS8_IJSC_NS5_ILi512EEESA_EEENS8_IJNS5_ILi4096EEENS5_ILi16EEEEEEEEEEEEEEEENS_10ViewEngineINS_8smem_ptrIPN7cutlass10bfloat16_tEEEEEEEC2ERKSY_RKS15_,@function
        .size           $_ZN7cutlass13device_kernelIN5flash19enable_sm80_to_sm89INS1_16FlashAttnBwdSm80INS1_25CollectiveMainloopBwdSm80ILi2ELi2EN4cute5tupleIJNS5_1CILi128EEES8_NS7_ILi64EEEEEENS_10bfloat16_tEfNS_4arch4Sm80ELb0ELb1ELb1ELb0ELb0ELb0ELb0ELb0ELi2ELi4ELi4ELi4ELb0EEENS1_21CollectiveEpilogueBwdISA_SB_SD_Li256ELb0ELb0ELi2EEENS1_19SingleTileSchedulerILb0ELb0ELb0ELi128EEEEEEEEEvNT_6ParamsE$_ZN4cute3eso3ESOILb1ELb0EJNS_14ComposedLayoutINS_7SwizzleILi3ELi3ELi3EEENS_1CILj0EEENS_6LayoutINS_5tupleIJNS8_IJNS8_IJNS5_ILi4EEENS5_ILi8EEEEEENS8_IJS9_NS5_ILi1EEEEEEEEENS8_IJNS8_IJNS5_ILi2EEESF_SF_EEENS8_IJSF_S9_EEEEEEEEENS8_IJNS8_IJNS8_IJSF_NS5_ILi64EEEEEENS8_IJNS5_ILi1024EEENS5_ILi0EEEEEEEEENS8_IJNS8_IJSC_NS5_ILi512EEESA_EEENS8_IJNS5_ILi4096EEENS5_ILi16EEEEEEEEEEEEEEEENS_10ViewEngineINS_8smem_ptrIPN7cutlass10bfloat16_tEEEEEEEC2ERKSY_RKS15_,($_ZN7cutlass13device_kernelIN5flash19enable_sm80_to_sm89INS1_16FlashAttnBwdSm80INS1_25CollectiveMainloopBwdSm80ILi2ELi2EN4cute5tupleIJNS5_1CILi128EEES8_NS7_ILi64EEEEEENS_10bfloat16_tEfNS_4arch4Sm80ELb0ELb1ELb1ELb0ELb0ELb0ELb0ELb0ELi2ELi4ELi4ELi4ELb0EEENS1_21CollectiveEpilogueBwdISA_SB_SD_Li256ELb0ELb0ELi2EEENS1_19SingleTileSchedulerILb0ELb0ELb0ELi128EEEEEEEEEvNT_6ParamsE$_ZN4cute3eso3ESOILb1ELb0EJNS_1CILi0EEENS2_ILi1EEENS2_ILi512EEEiEEC2ERKS3_RKS4_RKS5_RKi - $_ZN7cutlass13device_kernelIN5flash19enable_sm80_to_sm89INS1_16FlashAttnBwdSm80INS1_25CollectiveMainloopBwdSm80ILi2ELi2EN4cute5tupleIJNS5_1CILi128EEES8_NS7_ILi64EEEEEENS_10bfloat16_tEfNS_4arch4Sm80ELb0ELb1ELb1ELb0ELb0ELb0ELb0ELb0ELi2ELi4ELi4ELi4ELb0EEENS1_21CollectiveEpilogueBwdISA_SB_SD_Li256ELb0ELb0ELi2EEENS1_19SingleTileSchedulerILb0ELb0ELb0ELi128EEEEEEEEEvNT_6ParamsE$_ZN4cute3eso3ESOILb1ELb0EJNS_14ComposedLayoutINS_7SwizzleILi3ELi3ELi3EEENS_1CILj0EEENS_6LayoutINS_5tupleIJNS8_IJNS8_IJNS5_ILi4EEENS5_ILi8EEEEEENS8_IJS9_NS5_ILi1EEEEEEEEENS8_IJNS8_IJNS5_ILi2EEESF_SF_EEENS8_IJSF_S9_EEEEEEEEENS8_IJNS8_IJNS8_IJSF_NS5_ILi64EEEEEENS8_IJNS5_ILi1024EEENS5_ILi0EEEEEEEEENS8_IJNS8_IJSC_NS5_ILi512EEESA_EEENS8_IJNS5_ILi4096EEENS5_ILi16EEEEEEEEEEEEEEEENS_10ViewEngineINS_8smem_ptrIPN7cutlass10bfloat16_tEEEEEEEC2ERKSY_RKS15_)
$_ZN7cutlass13device_kernelIN5flash19enable_sm80_to_sm89INS1_16FlashAttnBwdSm80INS1_25CollectiveMainloopBwdSm80ILi2ELi2EN4cute5tupleIJNS5_1CILi128EEES8_NS7_ILi64EEEEEENS_10bfloat16_tEfNS_4arch4Sm80ELb0ELb1ELb1ELb0ELb0ELb0ELb0ELb0ELi2ELi4ELi4ELi4ELb0EEENS1_21CollectiveEpilogueBwdISA_SB_SD_Li256ELb0ELb0ELi2EEENS1_19SingleTileSchedulerILb0ELb0ELb0ELi128EEEEEEEEEvNT_6ParamsE$_ZN4cute3eso3ESOILb1ELb0EJNS_14ComposedLayoutINS_7SwizzleILi3ELi3ELi3EEENS_1CILj0EEENS_6LayoutINS_5tupleIJNS8_IJNS8_IJNS5_ILi4EEENS5_ILi8EEEEEENS8_IJS9_NS5_ILi1EEEEEEEEENS8_IJNS8_IJNS5_ILi2EEESF_SF_EEENS8_IJSF_S9_EEEEEEEEENS8_IJNS8_IJNS8_IJSF_NS5_ILi64EEEEEENS8_IJNS5_ILi1024EEENS5_ILi0EEEEEEEEENS8_IJNS8_IJSC_NS5_ILi512EEESA_EEENS8_IJNS5_ILi4096EEENS5_ILi16EEEEEEEEEEEEEEEENS_10ViewEngineINS_8smem_ptrIPN7cutlass10bfloat16_tEEEEEEEC2ERKSY_RKS15_:
[----:B------:R-:W-:Y:S02]  /*8320*/  IADD3 R4, R27, -c[0x0][0x20], RZ ;  /* 0x800008001b047a10 */ /* 0x000fe40007ffe0ff */
[----:B------:R-:W-:-:S03]  /*8330*/  MOV R7, 0x0 ;  /* 0x0000000000077802 */ /* 0x000fc60000000f00 */
[----:B------:R1:W-:Y:S01]  /*8340*/  STL.64 [R4], R2 ;  /* 0x0000000204007387 */ /* 0x0003e20000100a00 */
[----:B------:R-:W-:Y:S05]  /*8350*/  RET.REL.NODEC R6 `(_ZN7cutlass13device_kernelIN5flash19enable_sm80_to_sm89INS1_16FlashAttnBwdSm80INS1_25CollectiveMainloopBwdSm80ILi2ELi2EN4cute5tupleIJNS5_1CILi128EEES8_NS7_ILi64EEEEEENS_10bfloat16_tEfNS_4arch4Sm80ELb0ELb1ELb1ELb0ELb0ELb0ELb0ELb0ELi2ELi4ELi4ELi4ELb0EEENS1_21CollectiveEpilogueBwdISA_SB_SD_Li256ELb0ELb0ELi2EEENS1_19SingleTileSchedulerILb0ELb0ELb0ELi128EEEEEEEEEvNT_6ParamsE) ;  /* 0xffff7ca006007950 */ /* 0x000fea0003c3ffff */
        .type           $_ZN7cutlass13device_kernelIN5flash19enable_sm80_to_sm89INS1_16FlashAttnBwdSm80INS1_25CollectiveMainloopBwdSm80ILi2ELi2EN4cute5tupleIJNS5_1CILi128EEES8_NS7_ILi64EEEEEENS_10bfloat16_tEfNS_4arch4Sm80ELb0ELb1ELb1ELb0ELb0ELb0ELb0ELb0ELi2ELi4ELi4ELi4ELb0EEENS1_21CollectiveEpilogueBwdISA_SB_SD_Li256ELb0ELb0ELi2EEENS1_19SingleTileSchedulerILb0ELb0ELb0ELi128EEEEEEEEEvNT_6ParamsE$_ZN4cute3eso3ESOILb1ELb0EJNS_1CILi0EEENS2_ILi1EEENS2_ILi512EEEiEEC2ERKS3_RKS4_RKS5_RKi,@function
        .size           $_ZN7cutlass13device_kernelIN5flash19enable_sm80_to_sm89INS1_16FlashAttnBwdSm80INS1_25CollectiveMainloopBwdSm80ILi2ELi2EN4cute5tupleIJNS5_1CILi128EEES8_NS7_ILi64EEEEEENS_10bfloat16_tEfNS_4arch4Sm80ELb0ELb1ELb1ELb0ELb0ELb0ELb0ELb0ELi2ELi4ELi4ELi4ELb0EEENS1_21CollectiveEpilogueBwdISA_SB_SD_Li256ELb0ELb0ELi2EEENS1_19SingleTileSchedulerILb0ELb0ELb0ELi128EEEEEEEEEvNT_6ParamsE$_ZN4cute3eso3ESOILb1ELb0EJNS_1CILi0EEENS2_ILi1EEENS2_ILi512EEEiEEC2ERKS3_RKS4_RKS5_RKi,($_ZN7cutlass13device_kernelIN5flash19enable_sm80_to_sm89INS1_16FlashAttnBwdSm80INS1_25CollectiveMainloopBwdSm80ILi2ELi2EN4cute5tupleIJNS5_1CILi128EEES8_NS7_ILi64EEEEEENS_10bfloat16_tEfNS_4arch4Sm80ELb0ELb1ELb1ELb0ELb0ELb0ELb0ELb0ELi2ELi4ELi4ELi4ELb0EEENS1_21CollectiveEpilogueBwdISA_SB_SD_Li256ELb0ELb0ELi2EEENS1_19SingleTileSchedulerILb0ELb0ELb0ELi128EEEEEEEEEvNT_6ParamsE$_ZN4cute3eso3ESOILb1ELb0EJNS_1CILi0EEENS2_ILi1EEENS2_ILi512EEEiNS2_ILi4096EEEiNS2_ILi8192EEEEEC2ERKS3_RKS4_RKS5_RKiRKS6_SG_RKS7_ - $_ZN7cutlass13device_kernelIN5flash19enable_sm80_to_sm89INS1_16FlashAttnBwdSm80INS1_25CollectiveMainloopBwdSm80ILi2ELi2EN4cute5tupleIJNS5_1CILi128EEES8_NS7_ILi64EEEEEENS_10bfloat16_tEfNS_4arch4Sm80ELb0ELb1ELb1ELb0ELb0ELb0ELb0ELb0ELi2ELi4ELi4ELi4ELb0EEENS1_21CollectiveEpilogueBwdISA_SB_SD_Li256ELb0ELb0ELi2EEENS1_19SingleTileSchedulerILb0ELb0ELb0ELi128EEEEEEEEEvNT_6ParamsE$_ZN4cute3eso3ESOILb1ELb0EJNS_1CILi0EEENS2_ILi1EEENS2_ILi512EEEiEEC2ERKS3_RKS4_RKS5_RKi)
$_ZN7cutlass13device_kernelIN5flash19enable_sm80_to_sm89INS1_16FlashAttnBwdSm80INS1_25CollectiveMainloopBwdSm80ILi2ELi2EN4cute5tupleIJNS5_1CILi128EEES8_NS7_ILi64EEEEEENS_10bfloat16_tEfNS_4arch4Sm80ELb0ELb1ELb1ELb0ELb0ELb0ELb0ELb0ELi2ELi4ELi4ELi4ELb0EEENS1_21CollectiveEpilogueBwdISA_SB_SD_Li256ELb0ELb0ELi2EEENS1_19SingleTileSchedulerILb0ELb0ELb0ELi128EEEEEEEEEvNT_6ParamsE$_ZN4cute3eso3ESOILb1ELb0EJNS_1CILi0EEENS2_ILi1EEENS2_ILi512EEEiEEC2ERKS3_RKS4_RKS5_RKi:
[----:B------:R-:W-:Y:S02]  /*8360*/  IADD3 R2, R2, -c[0x0][0x20], RZ ;  /* 0x8000080002027a10 */ /* 0x000fe40007ffe0ff */
[----:B------:R-:W-:-:S03]  /*8370*/  MOV R9, 0x0 ;  /* 0x0000000000097802 */ /* 0x000fc60000000f00 */
[----:B------:R1:W-:Y:S01]  /*8380*/  STL [R2], R3 ;  /* 0x0000000302007387 */ /* 0x0003e20000100800 */
[----:B------:R-:W-:Y:S05]  /*8390*/  RET.REL.NODEC R8 `(_ZN7cutlass13device_kernelIN5flash19enable_sm80_to_sm89INS1_16FlashAttnBwdSm80INS1_25CollectiveMainloopBwdSm80ILi2ELi2EN4cute5tupleIJNS5_1CILi128EEES8_NS7_ILi64EEEEEENS_10bfloat16_tEfNS_4arch4Sm80ELb0ELb1ELb1ELb0ELb0ELb0ELb0ELb0ELi2ELi4ELi4ELi4ELb0EEENS1_21CollectiveEpilogueBwdISA_SB_SD_Li256ELb0ELb0ELi2EEENS1_19SingleTileSchedulerILb0ELb0ELb0ELi128EEEEEEEEEvNT_6ParamsE) ;  /* 0xffff7c6008007950 */ /* 0x000fea0003c3ffff */
        .type           $_ZN7cutlass13device_kernelIN5flash19enable_sm80_to_sm89INS1_16FlashAttnBwdSm80INS1_25CollectiveMainloopBwdSm80ILi2ELi2EN4cute5tupleIJNS5_1CILi128EEES8_NS7_ILi64EEEEEENS_10bfloat16_tEfNS_4arch4Sm80ELb0ELb1ELb1ELb0ELb0ELb0ELb0ELb0ELi2ELi4ELi4ELi4ELb0EEENS1_21CollectiveEpilogueBwdISA_SB_SD_Li256ELb0ELb0ELi2EEENS1_19SingleTileSchedulerILb0ELb0ELb0ELi128EEEEEEEEEvNT_6ParamsE$_ZN4cute3eso3ESOILb1ELb0EJNS_1CILi0EEENS2_ILi1EEENS2_ILi512EEEiNS2_ILi4096EEEiNS2_ILi8192EEEEEC2ERKS3_RKS4_RKS5_RKiRKS6_SG_RKS7_,@function
        .size           $_ZN7cutlass13device_kernelIN5flash19enable_sm80_to_sm89INS1_16FlashAttnBwdSm80INS1_25CollectiveMainloopBwdSm80ILi2ELi2EN4cute5tupleIJNS5_1CILi128EEES8_NS7_ILi64EEEEEENS_10bfloat16_tEfNS_4arch4Sm80ELb0ELb1ELb1ELb0ELb0ELb0ELb0ELb0ELi2ELi4ELi4ELi4ELb0EEENS1_21CollectiveEpilogueBwdISA_SB_SD_Li256ELb0ELb0ELi2EEENS1_19SingleTileSchedulerILb0ELb0ELb0ELi128EEEEEEEEEvNT_6ParamsE$_ZN4cute3eso3ESOILb1ELb0EJNS_1CILi0EEENS2_ILi1EEENS2_ILi512EEEiNS2_ILi4096EEEiNS2_ILi8192EEEEEC2ERKS3_RKS4_RKS5_RKiRKS6_SG_RKS7_,($_ZN7cutlass13device_kernelIN5flash19enable_sm80_to_sm89INS1_16FlashAttnBwdSm80INS1_25CollectiveMainloopBwdSm80ILi2ELi2EN4cute5tupleIJNS5_1CILi128EEES8_NS7_ILi64EEEEEENS_10bfloat16_tEfNS_4arch4Sm80ELb0ELb1ELb1ELb0ELb0ELb0ELb0ELb0ELi2ELi4ELi4ELi4ELb0EEENS1_21CollectiveEpilogueBwdISA_SB_SD_Li256ELb0ELb0ELi2EEENS1_19SingleTileSchedulerILb0ELb0ELb0ELi128EEEEEEEEEvNT_6ParamsE$_ZN4cute3eso3ESOILb1ELb0EJNS_1CILi0EEENS_5tupleIJNS2_ILi1EEENS2_ILi256EEEiEEEEEC2ERKS3_RKS7_ - $_ZN7cutlass13device_kernelIN5flash19enable_sm80_to_sm89INS1_16FlashAttnBwdSm80INS1_25CollectiveMainloopBwdSm80ILi2ELi2EN4cute5tupleIJNS5_1CILi128EEES8_NS7_ILi64EEEEEENS_10bfloat16_tEfNS_4arch4Sm80ELb0ELb1ELb1ELb0ELb0ELb0ELb0ELb0ELi2ELi4ELi4ELi4ELb0EEENS1_21CollectiveEpilogueBwdISA_SB_SD_Li256ELb0ELb0ELi2EEENS1_19SingleTileSchedulerILb0ELb0ELb0ELi128EEEEEEEEEvNT_6ParamsE$_ZN4cute3eso3ESOILb1ELb0EJNS_1CILi0EEENS2_ILi1EEENS2_ILi512EEEiNS2_ILi4096EEEiNS2_ILi8192EEEEEC2ERKS3_RKS4_RKS5_RKiRKS6_SG_RKS7_)
$_ZN7cutlass13device_kernelIN5flash19enable_sm80_to_sm89INS1_16FlashAttnBwdSm80INS1_25CollectiveMainloopBwdSm80ILi2ELi2EN4cute5tupleIJNS5_1CILi128EEES8_NS7_ILi64EEEEEENS_10bfloat16_tEfNS_4arch4Sm80ELb0ELb1ELb1ELb0ELb0ELb0ELb0ELb0ELi2ELi4ELi4ELi4ELb0EEENS1_21CollectiveEpilogueBwdISA_SB_SD_Li256ELb0ELb0ELi2EEENS1_19SingleTileSchedulerILb0ELb0ELb0ELi128EEEEEEEEEvNT_6ParamsE$_ZN4cute3eso3ESOILb1ELb0EJNS_1CILi0EEENS2_ILi1EEENS2_ILi512EEEiNS2_ILi4096EEEiNS2_ILi8192EEEEEC2ERKS3_RKS4_RKS5_RKiRKS6_SG_RKS7_:
[----:B------:R-:W-:Y:S02]  /*83a0*/  IADD3 R3, R3, -c[0x0][0x20], RZ ;  /* 0x8000080003037a10 */ /* 0x000fe40007ffe0ff */
[----:B------:R-:W-:-:S03]  /*83b0*/  IADD3 R2, R58, -c[0x0][0x20], RZ ;  /* 0x800008003a027a10 */ /* 0x000fc60007ffe0ff */
[----:B------:R1:W-:Y:S04]  /*83c0*/  STL [R3], R10 ;  /* 0x0000000a03007387 */ /* 0x0003e80000100800 */
[----:B------:R-:W2:Y:S01]  /*83d0*/  LDL R2, [R2] ;  /* 0x0000000002027983 */ /* 0x000ea20000100800 */
[----:B------:R-:W-:-:S03]  /*83e0*/  IMAD.MOV.U32 R9, RZ, RZ, 0x0 ;  /* 0x00000000ff097424 */ /* 0x000fc600078e00ff */
[----:B--2---:R1:W-:Y:S01]  /*83f0*/  STL [R3+0x4], R2 ;  /* 0x0000040203007387 */ /* 0x0043e20000100800 */
[----:B------:R-:W-:Y:S05]  /*8400*/  RET.REL.NODEC R8 `(_ZN7cutlass13device_kernelIN5flash19enable_sm80_to_sm89INS1_16FlashAttnBwdSm80INS1_25CollectiveMainloopBwdSm80ILi2ELi2EN4cute5tupleIJNS5_1CILi128EEES8_NS7_ILi64EEEEEENS_10bfloat16_tEfNS_4arch4Sm80ELb0ELb1ELb1ELb0ELb0ELb0ELb0ELb0ELi2ELi4ELi4ELi4ELb0EEENS1_21CollectiveEpilogueBwdISA_SB_SD_Li256ELb0ELb0ELi2EEENS1_19SingleTileSchedulerILb0ELb0ELb0ELi128EEEEEEEEEvNT_6ParamsE) ;  /* 0xffff7bf008007950 */ /* 0x000fea0003c3ffff */
        .type           $_ZN7cutlass13device_kernelIN5flash19enable_sm80_to_sm89INS1_16FlashAttnBwdSm80INS1_25CollectiveMainloopBwdSm80ILi2ELi2EN4cute5tupleIJNS5_1CILi128EEES8_NS7_ILi64EEEEEENS_10bfloat16_tEfNS_4arch4Sm80ELb0ELb1ELb1ELb0ELb0ELb0ELb0ELb0ELi2ELi4ELi4ELi4ELb0EEENS1_21CollectiveEpilogueBwdISA_SB_SD_Li256ELb0ELb0ELi2EEENS1_19SingleTileSchedulerILb0ELb0ELb0ELi128EEEEEEEEEvNT_6ParamsE$_ZN4cute3eso3ESOILb1ELb0EJNS_1CILi0EEENS_5tupleIJNS2_ILi1EEENS2_ILi256EEEiEEEEEC2ERKS3_RKS7_,@function
        .size           $_ZN7cutlass13device_kernelIN5flash19enable_sm80_to_sm89INS1_16FlashAttnBwdSm80INS1_25CollectiveMainloopBwdSm80ILi2ELi2EN4cute5tupleIJNS5_1CILi128EEES8_NS7_ILi64EEEEEENS_10bfloat16_tEfNS_4arch4Sm80ELb0ELb1ELb1ELb0ELb0ELb0ELb0ELb0ELi2ELi4ELi4ELi4ELb0EEENS1_21CollectiveEpilogueBwdISA_SB_SD_Li256ELb0ELb0ELi2EEENS1_19SingleTileSchedulerILb0ELb0ELb0ELi128EEEEEEEEEvNT_6ParamsE$_ZN4cute3eso3ESOILb1ELb0EJNS_1CILi0EEENS_5tupleIJNS2_ILi1EEENS2_ILi256EEEiEEEEEC2ERKS3_RKS7_,($_ZN7cutlass13device_kernelIN5flash19enable_sm80_to_sm89INS1_16FlashAttnBwdSm80INS1_25CollectiveMainloopBwdSm80ILi2ELi2EN4cute5tupleIJNS5_1CILi128EEES8_NS7_ILi64EEEEEENS_10bfloat16_tEfNS_4arch4Sm80ELb0ELb1ELb1ELb0ELb0ELb0ELb0ELb0ELi2ELi4ELi4ELi4ELb0EEENS1_21CollectiveEpilogueBwdISA_SB_SD_Li256ELb0ELb0ELi2EEENS1_19SingleTileSchedulerILb0ELb0ELb0ELi128EEEEEEEEEvNT_6ParamsE$_ZN4cute3eso3ESOILb1ELb0EJNS_1CILi0EEEiEEC2ERKS3_RKi - $_ZN7cutlass13device_kernelIN5flash19enable_sm80_to_sm89INS1_16FlashAttnBwdSm80INS1_25CollectiveMainloopBwdSm80ILi2ELi2EN4cute5tupleIJNS5_1CILi128EEES8_NS7_ILi64EEEEEENS_10bfloat16_tEfNS_4arch4Sm80ELb0ELb1ELb1ELb0ELb0ELb0ELb0ELb0ELi2ELi4ELi4ELi4ELb0EEENS1_21CollectiveEpilogueBwdISA_SB_SD_Li256ELb0ELb0ELi2EEENS1_19SingleTileSchedulerILb0ELb0ELb0ELi128EEEEEEEEEvNT_6ParamsE$_ZN4cute3eso3ESOILb1ELb0EJNS_1CILi0EEENS_5tupleIJNS2_ILi1EEENS2_ILi256EEEiEEEEEC2ERKS3_RKS7_)
$_ZN7cutlass13device_kernelIN5flash19enable_sm80_to_sm89INS1_16FlashAttnBwdSm80INS1_25CollectiveMainloopBwdSm80ILi2ELi2EN4cute5tupleIJNS5_1CILi128EEES8_NS7_ILi64EEEEEENS_10bfloat16_tEfNS_4arch4Sm80ELb0ELb1ELb1ELb0ELb0ELb0ELb0ELb0ELi2ELi4ELi4ELi4ELb0EEENS1_21CollectiveEpilogueBwdISA_SB_SD_Li256ELb0ELb0ELi2EEENS1_19SingleTileSchedulerILb0ELb0ELb0ELi128EEEEEEEEEvNT_6ParamsE$_ZN4cute3eso3ESOILb1ELb0EJNS_1CILi0EEENS_5tupleIJNS2_ILi1EEENS2_ILi256EEEiEEEEEC2ERKS3_RKS7_:
[----:B------:R-:W-:Y:S02]  /*8410*/  IADD3 R3, R10, -c[0x0][0x20], RZ ;  /* 0x800008000a037a10 */ /* 0x000fe40007ffe0ff */
[----:B------:R-:W-:-:S03]  /*8420*/  MOV R5, 0x0 ;  /* 0x0000000000057802 */ /* 0x000fc60000000f00 */
[----:B------:R1:W-:Y:S01]  /*8430*/  STL [R3], R2 ;  /* 0x0000000203007387 */ /* 0x0003e20000100800 */
[----:B------:R-:W-:Y:S05]  /*8440*/  RET.REL.NODEC R4 `(_ZN7cutlass13device_kernelIN5flash19enable_sm80_to_sm89INS1_16FlashAttnBwdSm80INS1_25CollectiveMainloopBwdSm80ILi2ELi2EN4cute5tupleIJNS5_1CILi128EEES8_NS7_ILi64EEEEEENS_10bfloat16_tEfNS_4arch4Sm80ELb0ELb1ELb1ELb0ELb0ELb0ELb0ELb0ELi2ELi4ELi4ELi4ELb0EEENS1_21CollectiveEpilogueBwdISA_SB_SD_Li256ELb0ELb0ELi2EEENS1_19SingleTileSchedulerILb0ELb0ELb0ELi128EEEEEEEEEvNT_6ParamsE) ;  /* 0xffff7bb004007950 */ /* 0x000fea0003c3ffff */
        .type           $_ZN7cutlass13device_kernelIN5flash19enable_sm80_to_sm89INS1_16FlashAttnBwdSm80INS1_25CollectiveMainloopBwdSm80ILi2ELi2EN4cute5tupleIJNS5_1CILi128EEES8_NS7_ILi64EEEEEENS_10bfloat16_tEfNS_4arch4Sm80ELb0ELb1ELb1ELb0ELb0ELb0ELb0ELb0ELi2ELi4ELi4ELi4ELb0EEENS1_21CollectiveEpilogueBwdISA_SB_SD_Li256ELb0ELb0ELi2EEENS1_19SingleTileSchedulerILb0ELb0ELb0ELi128EEEEEEEEEvNT_6ParamsE$_ZN4cute3eso3ESOILb1ELb0EJNS_1CILi0EEEiEEC2ERKS3_RKi,@function
        .size           $_ZN7cutlass13device_kernelIN5flash19enable_sm80_to_sm89INS1_16FlashAttnBwdSm80INS1_25CollectiveMainloopBwdSm80ILi2ELi2EN4cute5tupleIJNS5_1CILi128EEES8_NS7_ILi64EEEEEENS_10bfloat16_tEfNS_4arch4Sm80ELb0ELb1ELb1ELb0ELb0ELb0ELb0ELb0ELi2ELi4ELi4ELi4ELb0EEENS1_21CollectiveEpilogueBwdISA_SB_SD_Li256ELb0ELb0ELi2EEENS1_19SingleTileSchedulerILb0ELb0ELb0ELi128EEEEEEEEEvNT_6ParamsE$_ZN4cute3eso3ESOILb1ELb0EJNS_1CILi0EEEiEEC2ERKS3_RKi,($_ZN7cutlass13device_kernelIN5flash19enable_sm80_to_sm89INS1_16FlashAttnBwdSm80INS1_25CollectiveMainloopBwdSm80ILi2ELi2EN4cute5tupleIJNS5_1CILi128EEES8_NS7_ILi64EEEEEENS_10bfloat16_tEfNS_4arch4Sm80ELb0ELb1ELb1ELb0ELb0ELb0ELb0ELb0ELi2ELi4ELi4ELi4ELb0EEENS1_21CollectiveEpilogueBwdISA_SB_SD_Li256ELb0ELb0ELi2EEENS1_19SingleTileSchedulerILb0ELb0ELb0ELi128EEEEEEEEEvNT_6ParamsE$_ZN4cute3eso3ESOILb1ELb0EJNS_1CILi0EEEiS3_EEC2ERKS3_RKiS6_ - $_ZN7cutlass13device_kernelIN5flash19enable_sm80_to_sm89INS1_16FlashAttnBwdSm80INS1_25CollectiveMainloopBwdSm80ILi2ELi2EN4cute5tupleIJNS5_1CILi128EEES8_NS7_ILi64EEEEEENS_10bfloat16_tEfNS_4arch4Sm80ELb0ELb1ELb1ELb0ELb0ELb0ELb0ELb0ELi2ELi4ELi4ELi4ELb0EEENS1_21CollectiveEpilogueBwdISA_SB_SD_Li256ELb0ELb0ELi2EEENS1_19SingleTileSchedulerILb0ELb0ELb0ELi128EEEEEEEEEvNT_6ParamsE$_ZN4cute3eso3ESOILb1ELb0EJNS_1CILi0EEEiEEC2ERKS3_RKi)
$_ZN7cutlass13device_kernelIN5flash19enable_sm80_to_sm89INS1_16FlashAttnBwdSm80INS1_25CollectiveMainloopBwdSm80ILi2ELi2EN4cute5tupleIJNS5_1CILi128EEES8_NS7_ILi64EEEEEENS_10bfloat16_tEfNS_4arch4Sm80ELb0ELb1ELb1ELb0ELb0ELb0ELb0ELb0ELi2ELi4ELi4ELi4ELb0EEENS1_21CollectiveEpilogueBwdISA_SB_SD_Li256ELb0ELb0ELi2EEENS1_19SingleTileSchedulerILb0ELb0ELb0ELi128EEEEEEEEEvNT_6ParamsE$_ZN4cute3eso3ESOILb1ELb0EJNS_1CILi0EEEiEEC2ERKS3_RKi:
[----:B------:R-:W-:Y:S01]  /*8450*/  IADD3 R2, R7, -c[0x0][0x20], RZ ;  /* 0x8000080007027a10 */ /* 0x000fe20007ffe0ff */
[----:B------:R-:W-:Y:S01]  /*8460*/  IMAD.MOV.U32 R10, RZ, RZ, R6 ;  /* 0x000000ffff0a7224 */ /* 0x000fe200078e0006 */
[----:B------:R-:W-:-:S03]  /*8470*/  MOV R11, 0x0 ;  /* 0x00000000000b7802 */ /* 0x000fc60000000f00 */
[----:B------:R1:W-:Y:S01]  /*8480*/  STL [R2], R3 ;  /* 0x0000000302007387 */ /* 0x0003e20000100800 */
[----:B------:R-:W-:Y:S05]  /*8490*/  RET.REL.NODEC R10 `(_ZN7cutlass13device_kernelIN5flash19enable_sm80_to_sm89INS1_16FlashAttnBwdSm80INS1_25CollectiveMainloopBwdSm80ILi2ELi2EN4cute5tupleIJNS5_1CILi128EEES8_NS7_ILi64EEEEEENS_10bfloat16_tEfNS_4arch4Sm80ELb0ELb1ELb1ELb0ELb0ELb0ELb0ELb0ELi2ELi4ELi4ELi4ELb0EEENS1_21CollectiveEpilogueBwdISA_SB_SD_Li256ELb0ELb0ELi2EEENS1_19SingleTileSchedulerILb0ELb0ELb0ELi128EEEEEEEEEvNT_6ParamsE) ;  /* 0xffff7b600a007950 */ /* 0x000fea0003c3ffff */
        .type           $_ZN7cutlass13device_kernelIN5flash19enable_sm80_to_sm89INS1_16FlashAttnBwdSm80INS1_25CollectiveMainloopBwdSm80ILi2ELi2EN4cute5tupleIJNS5_1CILi128EEES8_NS7_ILi64EEEEEENS_10bfloat16_tEfNS_4arch4Sm80ELb0ELb1ELb1ELb0ELb0ELb0ELb0ELb0ELi2ELi4ELi4ELi4ELb0EEENS1_21CollectiveEpilogueBwdISA_SB_SD_Li256ELb0ELb0ELi2EEENS1_19SingleTileSchedulerILb0ELb0ELb0ELi128EEEEEEEEEvNT_6ParamsE$_ZN4cute3eso3ESOILb1ELb0EJNS_1CILi0EEEiS3_EEC2ERKS3_RKiS6_,@function
        .size           $_ZN7cutlass13device_kernelIN5flash19enable_sm80_to_sm89INS1_16FlashAttnBwdSm80INS1_25CollectiveMainloopBwdSm80ILi2ELi2EN4cute5tupleIJNS5_1CILi128EEES8_NS7_ILi64EEEEEENS_10bfloat16_tEfNS_4arch4Sm80ELb0ELb1ELb1ELb0ELb0ELb0ELb0ELb0ELi2ELi4ELi4ELi4ELb0EEENS1_21CollectiveEpilogueBwdISA_SB_SD_Li256ELb0ELb0ELi2EEENS1_19SingleTileSchedulerILb0ELb0ELb0ELi128EEEEEEEEEvNT_6ParamsE$_ZN4cute3eso3ESOILb1ELb0EJNS_1CILi0EEEiS3_EEC2ERKS3_RKiS6_,($_ZN7cutlass13device_kernelIN5flash19enable_sm80_to_sm89INS1_16FlashAttnBwdSm80INS1_25CollectiveMainloopBwdSm80ILi2ELi2EN4cute5tupleIJNS5_1CILi128EEES8_NS7_ILi64EEEEEENS_10bfloat16_tEfNS_4arch4Sm80ELb0ELb1ELb1ELb0ELb0ELb0ELb0ELb0ELi2ELi4ELi4ELi4ELb0EEENS1_21CollectiveEpilogueBwdISA_SB_SD_Li256ELb0ELb0ELi2EEENS1_19SingleTileSchedulerILb0ELb0ELb0ELi128EEEEEEEEEvNT_6ParamsE$_ZN4cute3eso3ESOILb1ELb0EJNS_1CILi1024EEENS_5tupleIJiiEEEEEC2ERKS3_RKS5_ - $_ZN7cutlass13device_kernelIN5flash19enable_sm80_to_sm89INS1_16FlashAttnBwdSm80INS1_25CollectiveMainloopBwdSm80ILi2ELi2EN4cute5tupleIJNS5_1CILi128EEES8_NS7_ILi64EEEEEENS_10bfloat16_tEfNS_4arch4Sm80ELb0ELb1ELb1ELb0ELb0ELb0ELb0ELb0ELi2ELi4ELi4ELi4ELb0EEENS1_21CollectiveEpilogueBwdISA_SB_SD_Li256ELb0ELb0ELi2EEENS1_19SingleTileSchedulerILb0ELb0ELb0ELi128EEEEEEEEEvNT_6ParamsE$_ZN4cute3eso3ESOILb1ELb0EJNS_1CILi0EEEiS3_EEC2ERKS3_RKiS6_)
$_ZN7cutlass13device_kernelIN5flash19enable_sm80_to_sm89INS1_16FlashAttnBwdSm80INS1_25CollectiveMainloopBwdSm80ILi2ELi2EN4cute5tupleIJNS5_1CILi128EEES8_NS7_ILi64EEEEEENS_10bfloat16_tEfNS_4arch4Sm80ELb0ELb1ELb1ELb0ELb0ELb0ELb0ELb0ELi2ELi4ELi4ELi4ELb0EEENS1_21CollectiveEpilogueBwdISA_SB_SD_Li256ELb0ELb0ELi2EEENS1_19SingleTileSchedulerILb0ELb0ELb0ELi128EEEEEEEEEvNT_6ParamsE$_ZN4cute3eso3ESOILb1ELb0EJNS_1CILi0EEEiS3_EEC2ERKS3_RKiS6_:
[----:B------:R-:W-:Y:S01]  /*84a0*/  IADD3 R2, R83, -c[0x0][0x20], RZ ;  /* 0x8000080053027a10 */ /* 0x000fe20007ffe0ff */
[----:B------:R-:W-:Y:S01]  /*84b0*/  IMAD.MOV.U32 R4, RZ, RZ, R6 ;  /* 0x000000ffff047224 */ /* 0x000fe200078e0006 */
[----:B------:R-:W-:-:S03]  /*84c0*/  MOV R5, 0x0 ;  /* 0x0000000000057802 */ /* 0x000fc60000000f00 */
[----:B------:R1:W-:Y:S01]  /*84d0*/  STL [R2], R3 ;  /* 0x0000000302007387 */ /* 0x0003e20000100800 */
[----:B------:R-:W-:Y:S05]  /*84e0*/  RET.REL.NODEC R4 `(_ZN7cutlass13device_kernelIN5flash19enable_sm80_to_sm89INS1_16FlashAttnBwdSm80INS1_25CollectiveMainloopBwdSm80ILi2ELi2EN4cute5tupleIJNS5_1CILi128EEES8_NS7_ILi64EEEEEENS_10bfloat16_tEfNS_4arch4Sm80ELb0ELb1ELb1ELb0ELb0ELb0ELb0ELb0ELi2ELi4ELi4ELi4ELb0EEENS1_21CollectiveEpilogueBwdISA_SB_SD_Li256ELb0ELb0ELi2EEENS1_19SingleTileSchedulerILb0ELb0ELb0ELi128EEEEEEEEEvNT_6ParamsE) ;  /* 0xffff7b1004007950 */ /* 0x000fea0003c3ffff */
        .type           $_ZN7cutlass13device_kernelIN5flash19enable_sm80_to_sm89INS1_16FlashAttnBwdSm80INS1_25CollectiveMainloopBwdSm80ILi2ELi2EN4cute5tupleIJNS5_1CILi128EEES8_NS7_ILi64EEEEEENS_10bfloat16_tEfNS_4arch4Sm80ELb0ELb1ELb1ELb0ELb0ELb0ELb0ELb0ELi2ELi4ELi4ELi4ELb0EEENS1_21CollectiveEpilogueBwdISA_SB_SD_Li256ELb0ELb0ELi2EEENS1_19SingleTileSchedulerILb0ELb0ELb0ELi128EEEEEEEEEvNT_6ParamsE$_ZN4cute3eso3ESOILb1ELb0EJNS_1CILi1024EEENS_5tupleIJiiEEEEEC2ERKS3_RKS5_,@function
        .size           $_ZN7cutlass13device_kernelIN5flash19enable_sm80_to_sm89INS1_16FlashAttnBwdSm80INS1_25CollectiveMainloopBwdSm80ILi2ELi2EN4cute5tupleIJNS5_1CILi128EEES8_NS7_ILi64EEEEEENS_10bfloat16_tEfNS_4arch4Sm80ELb0ELb1ELb1ELb0ELb0ELb0ELb0ELb0ELi2ELi4ELi4ELi4ELb0EEENS1_21CollectiveEpilogueBwdISA_SB_SD_Li256ELb0ELb0ELi2EEENS1_19SingleTileSchedulerILb0ELb0ELb0ELi128EEEEEEEEEvNT_6ParamsE$_ZN4cute3eso3ESOILb1ELb0EJNS_1CILi1024EEENS_5tupleIJiiEEEEEC2ERKS3_RKS5_,($_ZN7cutlass13device_kernelIN5flash19enable_sm80_to_sm89INS1_16FlashAttnBwdSm80INS1_25CollectiveMainloopBwdSm80ILi2ELi2EN4cute5tupleIJNS5_1CILi128EEES8_NS7_ILi64EEEEEENS_10bfloat16_tEfNS_4arch4Sm80ELb0ELb1ELb1ELb0ELb0ELb0ELb0ELb0ELi2ELi4ELi4ELi4ELb0EEENS1_21CollectiveEpilogueBwdISA_SB_SD_Li256ELb0ELb0ELi2EEENS1_19SingleTileSchedulerILb0ELb0ELb0ELi128EEEEEEEEEvNT_6ParamsE$_ZN4cute3eso3ESOILb1ELb0EJNS_1CILi1024EEEiiEEC2ERKS3_RKiS8_ - $_ZN7cutlass13device_kernelIN5flash19enable_sm80_to_sm89INS1_16FlashAttnBwdSm80INS1_25CollectiveMainloopBwdSm80ILi2ELi2EN4cute5tupleIJNS5_1CILi128EEES8_NS7_ILi64EEEEEENS_10bfloat16_tEfNS_4arch4Sm80ELb0ELb1ELb1ELb0ELb0ELb0ELb0ELb0ELi2ELi4ELi4ELi4ELb0EEENS1_21CollectiveEpilogueBwdISA_SB_SD_Li256ELb0ELb0ELi2EEENS1_19SingleTileSchedulerILb0ELb0ELb0ELi128EEEEEEEEEvNT_6ParamsE$_ZN4cute3eso3ESOILb1ELb0EJNS_1CILi1024EEENS_5tupleIJiiEEEEEC2ERKS3_RKS5_)
$_ZN7cutlass13device_kernelIN5flash19enable_sm80_to_sm89INS1_16FlashAttnBwdSm80INS1_25CollectiveMainloopBwdSm80ILi2ELi2EN4cute5tupleIJNS5_1CILi128EEES8_NS7_ILi64EEEEEENS_10bfloat16_tEfNS_4arch4Sm80ELb0ELb1ELb1ELb0ELb0ELb0ELb0ELb0ELi2ELi4ELi4ELi4ELb0EEENS1_21CollectiveEpilogueBwdISA_SB_SD_Li256ELb0ELb0ELi2EEENS1_19SingleTileSchedulerILb0ELb0ELb0ELi128EEEEEEEEEvNT_6ParamsE$_ZN4cute3eso3ESOILb1ELb0EJNS_1CILi1024EEENS_5tupleIJiiEEEEEC2ERKS3_RKS5_:
[----:B------:R-:W-:Y:S02]  /*84f0*/  IADD3 R2, R2, -c[0x0][0x20], RZ ;  /* 0x8000080002027a10 */ /* 0x000fe40007ffe0ff */
[----:B------:R-:W-:-:S03]  /*8500*/  MOV R7, 0x0 ;  /* 0x0000000000077802 */ /* 0x000fc60000000f00 */
[----:B------:R1:W-:Y:S04]  /*8510*/  STL [R2], R5 ;  /* 0x0000000502007387 */ /* 0x0003e80000100800 */
[----:B------:R1:W-:Y:S01]  /*8520*/  STL [R2+0x4], R3 ;  /* 0x0000040302007387 */ /* 0x0003e20000100800 */
[----:B------:R-:W-:Y:S05]  /*8530*/  RET.REL.NODEC R6 `(_ZN7cutlass13device_kernelIN5flash19enable_sm80_to_sm89INS1_16FlashAttnBwdSm80INS1_25CollectiveMainloopBwdSm80ILi2ELi2EN4cute5tupleIJNS5_1CILi128EEES8_NS7_ILi64EEEEEENS_10bfloat16_tEfNS_4arch4Sm80ELb0ELb1ELb1ELb0ELb0ELb0ELb0ELb0ELi2ELi4ELi4ELi4ELb0EEENS1_21CollectiveEpilogueBwdISA_SB_SD_Li256ELb0ELb0ELi2EEENS1_19SingleTileSchedulerILb0ELb0ELb0ELi128EEEEEEEEEvNT_6ParamsE) ;  /* 0xffff7ac006007950 */ /* 0x000fea0003c3ffff */
        .type           $_ZN7cutlass13device_kernelIN5flash19enable_sm80_to_sm89INS1_16FlashAttnBwdSm80INS1_25CollectiveMainloopBwdSm80ILi2ELi2EN4cute5tupleIJNS5_1CILi128EEES8_NS7_ILi64EEEEEENS_10bfloat16_tEfNS_4arch4Sm80ELb0ELb1ELb1ELb0ELb0ELb0ELb0ELb0ELi2ELi4ELi4ELi4ELb0EEENS1_21CollectiveEpilogueBwdISA_SB_SD_Li256ELb0ELb0ELi2EEENS1_19SingleTileSchedulerILb0ELb0ELb0ELi128EEEEEEEEEvNT_6ParamsE$_ZN4cute3eso3ESOILb1ELb0EJNS_1CILi1024EEEiiEEC2ERKS3_RKiS8_,@function
        .size           $_ZN7cutlass13device_kernelIN5flash19enable_sm80_to_sm89INS1_16FlashAttnBwdSm80INS1_25CollectiveMainloopBwdSm80ILi2ELi2EN4cute5tupleIJNS5_1CILi128EEES8_NS7_ILi64EEEEEENS_10bfloat16_tEfNS_4arch4Sm80ELb0ELb1ELb1ELb0ELb0ELb0ELb0ELb0ELi2ELi4ELi4ELi4ELb0EEENS1_21CollectiveEpilogueBwdISA_SB_SD_Li256ELb0ELb0ELi2EEENS1_19SingleTileSchedulerILb0ELb0ELb0ELi128EEEEEEEEEvNT_6ParamsE$_ZN4cute3eso3ESOILb1ELb0EJNS_1CILi1024EEEiiEEC2ERKS3_RKiS8_,($_ZN7cutlass13device_kernelIN5flash19enable_sm80_to_sm89INS1_16FlashAttnBwdSm80INS1_25CollectiveMainloopBwdSm80ILi2ELi2EN4cute5tupleIJNS5_1CILi128EEES8_NS7_ILi64EEEEEENS_10bfloat16_tEfNS_4arch4Sm80ELb0ELb1ELb1ELb0ELb0ELb0ELb0ELb0ELi2ELi4ELi4ELi4ELb0EEENS1_21CollectiveEpilogueBwdISA_SB_SD_Li256ELb0ELb0ELi2EEENS1_19SingleTileSchedulerILb0ELb0ELb0ELi128EEEEEEEEEvNT_6ParamsE$_ZN4cute3eso3ESOILb1ELb0EJNS_1CILi1EEENS2_ILi256EEEiEEC2ERKS3_RKS4_RKi - $_ZN7cutlass13device_kernelIN5flash19enable_sm80_to_sm89INS1_16FlashAttnBwdSm80INS1_25CollectiveMainloopBwdSm80ILi2ELi2EN4cute5tupleIJNS5_1CILi128EEES8_NS7_ILi64EEEEEENS_10bfloat16_tEfNS_4arch4Sm80ELb0ELb1ELb1ELb0ELb0ELb0ELb0ELb0ELi2ELi4ELi4ELi4ELb0EEENS1_21CollectiveEpilogueBwdISA_SB_SD_Li256ELb0ELb0ELi2EEENS1_19SingleTileSchedulerILb0ELb0ELb0ELi128EEEEEEEEEvNT_6ParamsE$_ZN4cute3eso3ESOILb1ELb0EJNS_1CILi1024EEEiiEEC2ERKS3_RKiS8_)
$_ZN7cutlass13device_kernelIN5flash19enable_sm80_to_sm89INS1_16FlashAttnBwdSm80INS1_25CollectiveMainloopBwdSm80ILi2ELi2EN4cute5tupleIJNS5_1CILi128EEES8_NS7_ILi64EEEEEENS_10bfloat16_tEfNS_4arch4Sm80ELb0ELb1ELb1ELb0ELb0ELb0ELb0ELb0ELi2ELi4ELi4ELi4ELb0EEENS1_21CollectiveEpilogueBwdISA_SB_SD_Li256ELb0ELb0ELi2EEENS1_19SingleTileSchedulerILb0ELb0ELb0ELi128EEEEEEEEEvNT_6ParamsE$_ZN4cute3eso3ESOILb1ELb0EJNS_1CILi1024EEEiiEEC2ERKS3_RKiS8_:
[----:B------:R-:W-:Y:S02]  /*8540*/  IADD3 R3, R3, -c[0x0][0x20], RZ ;  /* 0x8000080003037a10 */ /* 0x000fe40007ffe0ff */
[----:B------:R-:W-:-:S03]  /*8550*/  IADD3 R2, R2, -c[0x0][0x20], RZ ;  /* 0x8000080002027a10 */ /* 0x000fc60007ffe0ff */
[----:B------:R1:W-:Y:S04]  /*8560*/  STL [R3], R8 ;  /* 0x0000000803007387 */ /* 0x0003e80000100800 */
[----:B------:R-:W2:Y:S01]  /*8570*/  LDL R2, [R2] ;  /* 0x0000000002027983 */ /* 0x000ea20000100800 */
[----:B------:R-:W-:-:S03]  /*8580*/  IMAD.MOV.U32 R7, RZ, RZ, 0x0 ;  /* 0x00000000ff077424 */ /* 0x000fc600078e00ff */
[----:B--2---:R1:W-:Y:S01]  /*8590*/  STL [R3+0x4], R2 ;  /* 0x0000040203007387 */ /* 0x0043e20000100800 */
[----:B------:R-:W-:Y:S05]  /*85a0*/  RET.REL.NODEC R6 `(_ZN7cutlass13device_kernelIN5flash19enable_sm80_to_sm89INS1_16FlashAttnBwdSm80INS1_25CollectiveMainloopBwdSm80ILi2ELi2EN4cute5tupleIJNS5_1CILi128EEES8_NS7_ILi64EEEEEENS_10bfloat16_tEfNS_4arch4Sm80ELb0ELb1ELb1ELb0ELb0ELb0ELb0ELb0ELi2ELi4ELi4ELi4ELb0EEENS1_21CollectiveEpilogueBwdISA_SB_SD_Li256ELb0ELb0ELi2EEENS1_19SingleTileSchedulerILb0ELb0ELb0ELi128EEEEEEEEEvNT_6ParamsE) ;  /* 0xffff7a5006007950 */ /* 0x000fea0003c3ffff */
        .type           $_ZN7cutlass13device_kernelIN5flash19enable_sm80_to_sm89INS1_16FlashAttnBwdSm80INS1_25CollectiveMainloopBwdSm80ILi2ELi2EN4cute5tupleIJNS5_1CILi128EEES8_NS7_ILi64EEEEEENS_10bfloat16_tEfNS_4arch4Sm80ELb0ELb1ELb1ELb0ELb0ELb0ELb0ELb0ELi2ELi4ELi4ELi4ELb0EEENS1_21CollectiveEpilogueBwdISA_SB_SD_Li256ELb0ELb0ELi2EEENS1_19SingleTileSchedulerILb0ELb0ELb0ELi128EEEEEEEEEvNT_6ParamsE$_ZN4cute3eso3ESOILb1ELb0EJNS_1CILi1EEENS2_ILi256EEEiEEC2ERKS3_RKS4_RKi,@function
        .size           $_ZN7cutlass13device_kernelIN5flash19enable_sm80_to_sm89INS1_16FlashAttnBwdSm80INS1_25CollectiveMainloopBwdSm80ILi2ELi2EN4cute5tupleIJNS5_1CILi128EEES8_NS7_ILi64EEEEEENS_10bfloat16_tEfNS_4arch4Sm80ELb0ELb1ELb1ELb0ELb0ELb0ELb0ELb0ELi2ELi4ELi4ELi4ELb0EEENS1_21CollectiveEpilogueBwdISA_SB_SD_Li256ELb0ELb0ELi2EEENS1_19SingleTileSchedulerILb0ELb0ELb0ELi128EEEEEEEEEvNT_6ParamsE$_ZN4cute3eso3ESOILb1ELb0EJNS_1CILi1EEENS2_ILi256EEEiEEC2ERKS3_RKS4_RKi,($_ZN7cutlass13device_kernelIN5flash19enable_sm80_to_sm89INS1_16FlashAttnBwdSm80INS1_25CollectiveMainloopBwdSm80ILi2ELi2EN4cute5tupleIJNS5_1CILi128EEES8_NS7_ILi64EEEEEENS_10bfloat16_tEfNS_4arch4Sm80ELb0ELb1ELb1ELb0ELb0ELb0ELb0ELb0ELi2ELi4ELi4ELi4ELb0EEENS1_21CollectiveEpilogueBwdISA_SB_SD_Li256ELb0ELb0ELi2EEENS1_19SingleTileSchedulerILb0ELb0ELb0ELi128EEEEEEEEEvNT_6ParamsE$_ZN4cute3eso3ESOILb1ELb0EJNS_1CILi1EEENS2_ILi512EEEiEEC2ERKS3_RKS4_RKi - $_ZN7cutlass13device_kernelIN5flash19enable_sm80_to_sm89INS1_16FlashAttnBwdSm80INS1_25CollectiveMainloopBwdSm80ILi2ELi2EN4cute5tupleIJNS5_1CILi128EEES8_NS7_ILi64EEEEEENS_10bfloat16_tEfNS_4arch4Sm80ELb0ELb1ELb1ELb0ELb0ELb0ELb0ELb0ELi2ELi4ELi4ELi4ELb0EEENS1_21CollectiveEpilogueBwdISA_SB_SD_Li256ELb0ELb0ELi2EEENS1_19SingleTileSchedulerILb0ELb0ELb0ELi128EEEEEEEEEvNT_6ParamsE$_ZN4cute3eso3ESOILb1ELb0EJNS_1CILi1EEENS2_ILi256EEEiEEC2ERKS3_RKS4_RKi)
$_ZN7cutlass13device_kernelIN5flash19enable_sm80_to_sm89INS1_16FlashAttnBwdSm80INS1_25CollectiveMainloopBwdSm80ILi2ELi2EN4cute5tupleIJNS5_1CILi128EEES8_NS7_ILi64EEEEEENS_10bfloat16_tEfNS_4arch4Sm80ELb0ELb1ELb1ELb0ELb0ELb0ELb0ELb0ELi2ELi4ELi4ELi4ELb0EEENS1_21CollectiveEpilogueBwdISA_SB_SD_Li256ELb0ELb0ELi2EEENS1_19SingleTileSchedulerILb0ELb0ELb0ELi128EEEEEEEEEvNT_6ParamsE$_ZN4cute3eso3ESOILb1ELb0EJNS_1CILi1EEENS2_ILi256EEEiEEC2ERKS3_RKS4_RKi:
[----:B------:R-:W-:Y:S02]  /*85b0*/  IADD3 R37, R37, -c[0x0][0x20], RZ ;  /* 0x8000080025257a10 */ /* 0x000fe40007ffe0ff */
[----:B------:R-:W-:-:S03]  /*85c0*/  MOV R5, 0x0 ;  /* 0x0000000000057802 */ /* 0x000fc60000000f00 */
[----:B------:R1:W-:Y:S01]  /*85d0*/  STL [R37], R2 ;  /* 0x0000000225007387 */ /* 0x0003e20000100800 */
[----:B------:R-:W-:Y:S05]  /*85e0*/  RET.REL.NODEC R4 `(_ZN7cutlass13device_kernelIN5flash19enable_sm80_to_sm89INS1_16FlashAttnBwdSm80INS1_25CollectiveMainloopBwdSm80ILi2ELi2EN4cute5tupleIJNS5_1CILi128EEES8_NS7_ILi64EEEEEENS_10bfloat16_tEfNS_4arch4Sm80ELb0ELb1ELb1ELb0ELb0ELb0ELb0ELb0ELi2ELi4ELi4ELi4ELb0EEENS1_21CollectiveEpilogueBwdISA_SB_SD_Li256ELb0ELb0ELi2EEENS1_19SingleTileSchedulerILb0ELb0ELb0ELi128EEEEEEEEEvNT_6ParamsE) ;  /* 0xffff7a1004007950 */ /* 0x000fea0003c3ffff */
        .type           $_ZN7cutlass13device_kernelIN5flash19enable_sm80_to_sm89INS1_16FlashAttnBwdSm80INS1_25CollectiveMainloopBwdSm80ILi2ELi2EN4cute5tupleIJNS5_1CILi128EEES8_NS7_ILi64EEEEEENS_10bfloat16_tEfNS_4arch4Sm80ELb0ELb1ELb1ELb0ELb0ELb0ELb0ELb0ELi2ELi4ELi4ELi4ELb0EEENS1_21CollectiveEpilogueBwdISA_SB_SD_Li256ELb0ELb0ELi2EEENS1_19SingleTileSchedulerILb0ELb0ELb0ELi128EEEEEEEEEvNT_6ParamsE$_ZN4cute3eso3ESOILb1ELb0EJNS_1CILi1EEENS2_ILi512EEEiEEC2ERKS3_RKS4_RKi,@function
        .size           $_ZN7cutlass13device_kernelIN5flash19enable_sm80_to_sm89INS1_16FlashAttnBwdSm80INS1_25CollectiveMainloopBwdSm80ILi2ELi2EN4cute5tupleIJNS5_1CILi128EEES8_NS7_ILi64EEEEEENS_10bfloat16_tEfNS_4arch4Sm80ELb0ELb1ELb1ELb0ELb0ELb0ELb0ELb0ELi2ELi4ELi4ELi4ELb0EEENS1_21CollectiveEpilogueBwdISA_SB_SD_Li256ELb0ELb0ELi2EEENS1_19SingleTileSchedulerILb0ELb0ELb0ELi128EEEEEEEEEvNT_6ParamsE$_ZN4cute3eso3ESOILb1ELb0EJNS_1CILi1EEENS2_ILi512EEEiEEC2ERKS3_RKS4_RKi,($_ZN7cutlass13device_kernelIN5flash19enable_sm80_to_sm89INS1_16FlashAttnBwdSm80INS1_25CollectiveMainloopBwdSm80ILi2ELi2EN4cute5tupleIJNS5_1CILi128EEES8_NS7_ILi64EEEEEENS_10bfloat16_tEfNS_4arch4Sm80ELb0ELb1ELb1ELb0ELb0ELb0ELb0ELb0ELi2ELi4ELi4ELi4ELb0EEENS1_21CollectiveEpilogueBwdISA_SB_SD_Li256ELb0ELb0ELi2EEENS1_19SingleTileSchedulerILb0ELb0ELb0ELi128EEEEEEEEEvNT_6ParamsE$_ZN4cute3eso3ESOILb1ELb0EJNS_1CILi1EEENS2_ILi8EEEiiNS2_ILi64EEEiNS2_ILi144EEENS2_ILi288EEENS2_ILi512EEEEEC2ERKS3_RKS4_RKiSF_RKS5_SF_RKS6_RKS7_RKS8_ - $_ZN7cutlass13device_kernelIN5flash19enable_sm80_to_sm89INS1_16FlashAttnBwdSm80INS1_25CollectiveMainloopBwdSm80ILi2ELi2EN4cute5tupleIJNS5_1CILi128EEES8_NS7_ILi64EEEEEENS_10bfloat16_tEfNS_4arch4Sm80ELb0ELb1ELb1ELb0ELb0ELb0ELb0ELb0ELi2ELi4ELi4ELi4ELb0EEENS1_21CollectiveEpilogueBwdISA_SB_SD_Li256ELb0ELb0ELi2EEENS1_19SingleTileSchedulerILb0ELb0ELb0ELi128EEEEEEEEEvNT_6ParamsE$_ZN4cute3eso3ESOILb1ELb0EJNS_1CILi1EEENS2_ILi512EEEiEEC2ERKS3_RKS4_RKi)
$_ZN7cutlass13device_kernelIN5flash19enable_sm80_to_sm89INS1_16FlashAttnBwdSm80INS1_25CollectiveMainloopBwdSm80ILi2ELi2EN4cute5tupleIJNS5_1CILi128EEES8_NS7_ILi64EEEEEENS_10bfloat16_tEfNS_4arch4Sm80ELb0ELb1ELb1ELb0ELb0ELb0ELb0ELb0ELi2ELi4ELi4ELi4ELb0EEENS1_21CollectiveEpilogueBwdISA_SB_SD_Li256ELb0ELb0ELi2EEENS1_19SingleTileSchedulerILb0ELb0ELb0ELi128EEEEEEEEEvNT_6ParamsE$_ZN4cute3eso3ESOILb1ELb0EJNS_1CILi1EEENS2_ILi512EEEiEEC2ERKS3_RKS4_RKi:
[----:B------:R-:W-:Y:S01]  /*85f0*/  IADD3 R92, R92, -c[0x0][0x20], RZ ;  /* 0x800008005c5c7a10 */ /* 0x000fe20007ffe0ff */
[----:B------:R-:W-:Y:S01]  /*8600*/  IMAD.MOV.U32 R4, RZ, RZ, R2 ;  /* 0x000000ffff047224 */ /* 0x000fe200078e0002 */
[----:B------:R-:W-:-:S03]  /*8610*/  MOV R5, 0x0 ;  /* 0x0000000000057802 */ /* 0x000fc60000000f00 */
[----:B------:R1:W-:Y:S01]  /*8620*/  STL [R92], R3 ;  /* 0x000000035c007387 */ /* 0x0003e20000100800 */
[----:B------:R-:W-:Y:S05]  /*8630*/  RET.REL.NODEC R4 `(_ZN7cutlass13device_kernelIN5flash19enable_sm80_to_sm89INS1_16FlashAttnBwdSm80INS1_25CollectiveMainloopBwdSm80ILi2ELi2EN4cute5tupleIJNS5_1CILi128EEES8_NS7_ILi64EEEEEENS_10bfloat16_tEfNS_4arch4Sm80ELb0ELb1ELb1ELb0ELb0ELb0ELb0ELb0ELi2ELi4ELi4ELi4ELb0EEENS1_21CollectiveEpilogueBwdISA_SB_SD_Li256ELb0ELb0ELi2EEENS1_19SingleTileSchedulerILb0ELb0ELb0ELi128EEEEEEEEEvNT_6ParamsE) ;  /* 0xffff79c004007950 */ /* 0x000fea0003c3ffff */
        .type           $_ZN7cutlass13device_kernelIN5flash19enable_sm80_to_sm89INS1_16FlashAttnBwdSm80INS1_25CollectiveMainloopBwdSm80ILi2ELi2EN4cute5tupleIJNS5_1CILi128EEES8_NS7_ILi64EEEEEENS_10bfloat16_tEfNS_4arch4Sm80ELb0ELb1ELb1ELb0ELb0ELb0ELb0ELb0ELi2ELi4ELi4ELi4ELb0EEENS1_21CollectiveEpilogueBwdISA_SB_SD_Li256ELb0ELb0ELi2EEENS1_19SingleTileSchedulerILb0ELb0ELb0ELi128EEEEEEEEEvNT_6ParamsE$_ZN4cute3eso3ESOILb1ELb0EJNS_1CILi1EEENS2_ILi8EEEiiNS2_ILi64EEEiNS2_ILi144EEENS2_ILi288EEENS2_ILi512EEEEEC2ERKS3_RKS4_RKiSF_RKS5_SF_RKS6_RKS7_RKS8_,@function
        .size           $_ZN7cutlass13device_kernelIN5flash19enable_sm80_to_sm89INS1_16FlashAttnBwdSm80INS1_25CollectiveMainloopBwdSm80ILi2ELi2EN4cute5tupleIJNS5_1CILi128EEES8_NS7_ILi64EEEEEENS_10bfloat16_tEfNS_4arch4Sm80ELb0ELb1ELb1ELb0ELb0ELb0ELb0ELb0ELi2ELi4ELi4ELi4ELb0EEENS1_21CollectiveEpilogueBwdISA_SB_SD_Li256ELb0ELb0ELi2EEENS1_19SingleTileSchedulerILb0ELb0ELb0ELi128EEEEEEEEEvNT_6ParamsE$_ZN4cute3eso3ESOILb1ELb0EJNS_1CILi1EEENS2_ILi8EEEiiNS2_ILi64EEEiNS2_ILi144EEENS2_ILi288EEENS2_ILi512EEEEEC2ERKS3_RKS4_RKiSF_RKS5_SF_RKS6_RKS7_RKS8_,($_ZN7cutlass13device_kernelIN5flash19enable_sm80_to_sm89INS1_16FlashAttnBwdSm80INS1_25CollectiveMainloopBwdSm80ILi2ELi2EN4cute5tupleIJNS5_1CILi128EEES8_NS7_ILi64EEEEEENS_10bfloat16_tEfNS_4arch4Sm80ELb0ELb1ELb1ELb0ELb0ELb0ELb0ELb0ELi2ELi4ELi4ELi4ELb0EEENS1_21CollectiveEpilogueBwdISA_SB_SD_Li256ELb0ELb0ELi2EEENS1_19SingleTileSchedulerILb0ELb0ELb0ELi128EEEEEEEEEvNT_6ParamsE$_ZN4cute3eso3ESOILb1ELb0EJNS_1CILi1EEENS_5tupleIJNS2_ILi8EEEiiEEENS2_ILi64EEENS4_IJiNS2_ILi144EEENS2_ILi288EEEEEENS2_ILi512EEEEEC2ERKS3_RKS6_RKS7_RKSA_RKSB_ - $_ZN7cutlass13device_kernelIN5flash19enable_sm80_to_sm89INS1_16FlashAttnBwdSm80INS1_25CollectiveMainloopBwdSm80ILi2ELi2EN4cute5tupleIJNS5_1CILi128EEES8_NS7_ILi64EEEEEENS_10bfloat16_tEfNS_4arch4Sm80ELb0ELb1ELb1ELb0ELb0ELb0ELb0ELb0ELi2ELi4ELi4ELi4ELb0EEENS1_21CollectiveEpilogueBwdISA_SB_SD_Li256ELb0ELb0ELi2EEENS1_19SingleTileSchedulerILb0ELb0ELb0ELi128EEEEEEEEEvNT_6ParamsE$_ZN4cute3eso3ESOILb1ELb0EJNS_1CILi1EEENS2_ILi8EEEiiNS2_ILi64EEEiNS2_ILi144EEENS2_ILi288EEENS2_ILi512EEEEEC2ERKS3_RKS4_RKiSF_RKS5_SF_RKS6_RKS7_RKS8_)
$_ZN7cutlass13device_kernelIN5flash19enable_sm80_to_sm89INS1_16FlashAttnBwdSm80INS1_25CollectiveMainloopBwdSm80ILi2ELi2EN4cute5tupleIJNS5_1CILi128EEES8_NS7_ILi64EEEEEENS_10bfloat16_tEfNS_4arch4Sm80ELb0ELb1ELb1ELb0ELb0ELb0ELb0ELb0ELi2ELi4ELi4ELi4ELb0EEENS1_21CollectiveEpilogueBwdISA_SB_SD_Li256ELb0ELb0ELi2EEENS1_19SingleTileSchedulerILb0ELb0ELb0ELi128EEEEEEEEEvNT_6ParamsE$_ZN4cute3eso3ESOILb1ELb0EJNS_1CILi1EEENS2_ILi8EEEiiNS2_ILi64EEEiNS2_ILi144EEENS2_ILi288EEENS2_ILi512EEEEEC2ERKS3_RKS4_RKiSF_RKS5_SF_RKS6_RKS7_RKS8_:
        /* <DEDUP_REMOVED lines=10> */
        .type           $_ZN7cutlass13device_kernelIN5flash19enable_sm80_to_sm89INS1_16FlashAttnBwdSm80INS1_25CollectiveMainloopBwdSm80ILi2ELi2EN4cute5tupleIJNS5_1CILi128EEES8_NS7_ILi64EEEEEENS_10bfloat16_tEfNS_4arch4Sm80ELb0ELb1ELb1ELb0ELb0ELb0ELb0ELb0ELi2ELi4ELi4ELi4ELb0EEENS1_21CollectiveEpilogueBwdISA_SB_SD_Li256ELb0ELb0ELi2EEENS1_19SingleTileSchedulerILb0ELb0ELb0ELi128EEEEEEEEEvNT_6ParamsE$_ZN4cute3eso3ESOILb1ELb0EJNS_1CILi1EEENS_5tupleIJNS2_ILi8EEEiiEEENS2_ILi64EEENS4_IJiNS2_ILi144EEENS2_ILi288EEEEEENS2_ILi512EEEEEC2ERKS3_RKS6_RKS7_RKSA_RKSB_,@function
        .size           $_ZN7cutlass13device_kernelIN5flash19enable_sm80_to_sm89INS1_16FlashAttnBwdSm80INS1_25CollectiveMainloopBwdSm80ILi2ELi2EN4cute5tupleIJNS5_1CILi128EEES8_NS7_ILi64EEEEEENS_10bfloat16_tEfNS_4arch4Sm80ELb0ELb1ELb1ELb0ELb0ELb0ELb0ELb0ELi2ELi4ELi4ELi4ELb0EEENS1_21CollectiveEpilogueBwdISA_SB_SD_Li256ELb0ELb0ELi2EEENS1_19SingleTileSchedulerILb0ELb0ELb0ELi128EEEEEEEEEvNT_6ParamsE$_ZN4cute3eso3ESOILb1ELb0EJNS_1CILi1EEENS_5tupleIJNS2_ILi8EEEiiEEENS2_ILi64EEENS4_IJiNS2_ILi144EEENS2_ILi288EEEEEENS2_ILi512EEEEEC2ERKS3_RKS6_RKS7_RKSA_RKSB_,($_ZN7cutlass13device_kernelIN5flash19enable_sm80_to_sm89INS1_16FlashAttnBwdSm80INS1_25CollectiveMainloopBwdSm80ILi2ELi2EN4cute5tupleIJNS5_1CILi128EEES8_NS7_ILi64EEEEEENS_10bfloat16_tEfNS_4arch4Sm80ELb0ELb1ELb1ELb0ELb0ELb0ELb0ELb0ELi2ELi4ELi4ELi4ELb0EEENS1_21CollectiveEpilogueBwdISA_SB_SD_Li256ELb0ELb0ELi2EEENS1_19SingleTileSchedulerILb0ELb0ELb0ELi128EEEEEEEEEvNT_6ParamsE$_ZN4cute3eso3ESOILb1ELb0EJNS_1CILi1EEENS_5tupleIJiiiEEENS2_ILi64EEENS4_IJNS2_ILi72EEENS2_ILi144EEENS2_ILi288EEEEEENS2_ILi512EEEEEC2ERKS3_RKS5_RKS6_RKSA_RKSB_ - $_ZN7cutlass13device_kernelIN5flash19enable_sm80_to_sm89INS1_16FlashAttnBwdSm80INS1_25CollectiveMainloopBwdSm80ILi2ELi2EN4cute5tupleIJNS5_1CILi128EEES8_NS7_ILi64EEEEEENS_10bfloat16_tEfNS_4arch4Sm80ELb0ELb1ELb1ELb0ELb0ELb0ELb0ELb0ELi2ELi4ELi4ELi4ELb0EEENS1_21CollectiveEpilogueBwdISA_SB_SD_Li256ELb0ELb0ELi2EEENS1_19SingleTileSchedulerILb0ELb0ELb0ELi128EEEEEEEEEvNT_6ParamsE$_ZN4cute3eso3ESOILb1ELb0EJNS_1CILi1EEENS_5tupleIJNS2_ILi8EEEiiEEENS2_ILi64EEENS4_IJiNS2_ILi144EEENS2_ILi288EEEEEENS2_ILi512EEEEEC2ERKS3_RKS6_RKS7_RKSA_RKSB_)
$_ZN7cutlass13device_kernelIN5flash19enable_sm80_to_sm89INS1_16FlashAttnBwdSm80INS1_25CollectiveMainloopBwdSm80ILi2ELi2EN4cute5tupleIJNS5_1CILi128EEES8_NS7_ILi64EEEEEENS_10bfloat16_tEfNS_4arch4Sm80ELb0ELb1ELb1ELb0ELb0ELb0ELb0ELb0ELi2ELi4ELi4ELi4ELb0EEENS1_21CollectiveEpilogueBwdISA_SB_SD_Li256ELb0ELb0ELi2EEENS1_19SingleTileSchedulerILb0ELb0ELb0ELi128EEEEEEEEEvNT_6ParamsE$_ZN4cute3eso3ESOILb1ELb0EJNS_1CILi1EEENS_5tupleIJNS2_ILi8EEEiiEEENS2_ILi64EEENS4_IJiNS2_ILi144EEENS2_ILi288EEEEEENS2_ILi512EEEEEC2ERKS3_RKS6_RKS7_RKSA_RKSB_:
        /* <DEDUP_REMOVED lines=8> */
        .type           $_ZN7cutlass13device_kernelIN5flash19enable_sm80_to_sm89INS1_16FlashAttnBwdSm80INS1_25CollectiveMainloopBwdSm80ILi2ELi2EN4cute5tupleIJNS5_1CILi128EEES8_NS7_ILi64EEEEEENS_10bfloat16_tEfNS_4arch4Sm80ELb0ELb1ELb1ELb0ELb0ELb0ELb0ELb0ELi2ELi4ELi4ELi4ELb0EEENS1_21CollectiveEpilogueBwdISA_SB_SD_Li256ELb0ELb0ELi2EEENS1_19SingleTileSchedulerILb0ELb0ELb0ELi128EEEEEEEEEvNT_6ParamsE$_ZN4cute3eso3ESOILb1ELb0EJNS_1CILi1EEENS_5tupleIJiiiEEENS2_ILi64EEENS4_IJNS2_ILi72EEENS2_ILi144EEENS2_ILi288EEEEEENS2_ILi512EEEEEC2ERKS3_RKS5_RKS6_RKSA_RKSB_,@function
        .size           $_ZN7cutlass13device_kernelIN5flash19enable_sm80_to_sm89INS1_16FlashAttnBwdSm80INS1_25CollectiveMainloopBwdSm80ILi2ELi2EN4cute5tupleIJNS5_1CILi128EEES8_NS7_ILi64EEEEEENS_10bfloat16_tEfNS_4arch4Sm80ELb0ELb1ELb1ELb0ELb0ELb0ELb0ELb0ELi2ELi4ELi4ELi4ELb0EEENS1_21CollectiveEpilogueBwdISA_SB_SD_Li256ELb0ELb0ELi2EEENS1_19SingleTileSchedulerILb0ELb0ELb0ELi128EEEEEEEEEvNT_6ParamsE$_ZN4cute3eso3ESOILb1ELb0EJNS_1CILi1EEENS_5tupleIJiiiEEENS2_ILi64EEENS4_IJNS2_ILi72EEENS2_ILi144EEENS2_ILi288EEEEEENS2_ILi512EEEEEC2ERKS3_RKS5_RKS6_RKSA_RKSB_,($_ZN7cutlass13device_kernelIN5flash19enable_sm80_to_sm89INS1_16FlashAttnBwdSm80INS1_25CollectiveMainloopBwdSm80ILi2ELi2EN4cute5tupleIJNS5_1CILi128EEES8_NS7_ILi64EEEEEENS_10bfloat16_tEfNS_4arch4Sm80ELb0ELb1ELb1ELb0ELb0ELb0ELb0ELb0ELi2ELi4ELi4ELi4ELb0EEENS1_21CollectiveEpilogueBwdISA_SB_SD_Li256ELb0ELb0ELi2EEENS1_19SingleTileSchedulerILb0ELb0ELb0ELi128EEEEEEEEEvNT_6ParamsE$_ZN4cute3eso3ESOILb1ELb0EJNS_1CILi1EEEiEEC2ERKS3_RKi - $_ZN7cutlass13device_kernelIN5flash19enable_sm80_to_sm89INS1_16FlashAttnBwdSm80INS1_25CollectiveMainloopBwdSm80ILi2ELi2EN4cute5tupleIJNS5_1CILi128EEES8_NS7_ILi64EEEEEENS_10bfloat16_tEfNS_4arch4Sm80ELb0ELb1ELb1ELb0ELb0ELb0ELb0ELb0ELi2ELi4ELi4ELi4ELb0EEENS1_21CollectiveEpilogueBwdISA_SB_SD_Li256ELb0ELb0ELi2EEENS1_19SingleTileSchedulerILb0ELb0ELb0ELi128EEEEEEEEEvNT_6ParamsE$_ZN4cute3eso3ESOILb1ELb0EJNS_1CILi1EEENS_5tupleIJiiiEEENS2_ILi64EEENS4_IJNS2_ILi72EEENS2_ILi144EEENS2_ILi288EEEEEENS2_ILi512EEEEEC2ERKS3_RKS5_RKS6_RKSA_RKSB_)
$_ZN7cutlass13device_kernelIN5flash19enable_sm80_to_sm89INS1_16FlashAttnBwdSm80INS1_25CollectiveMainloopBwdSm80ILi2ELi2EN4cute5tupleIJNS5_1CILi128EEES8_NS7_ILi64EEEEEENS_10bfloat16_tEfNS_4arch4Sm80ELb0ELb1ELb1ELb0ELb0ELb0ELb0ELb0ELi2ELi4ELi4ELi4ELb0EEENS1_21CollectiveEpilogueBwdISA_SB_SD_Li256ELb0ELb0ELi2EEENS1_19SingleTileSchedulerILb0ELb0ELb0ELi128EEEEEEEEEvNT_6ParamsE$_ZN4cute3eso3ESOILb1ELb0EJNS_1CILi1EEENS_5tupleIJiiiEEENS2_ILi64EEENS4_IJNS2_ILi72EEENS2_ILi144EEENS2_ILi288EEEEEENS2_ILi512EEEEEC2ERKS3_RKS5_RKS6_RKSA_RKSB_:
[----:B------:R-:W-:Y:S02]  /*8760*/  IADD3 R4, R4, -c[0x0][0x20], RZ ;  /* 0x8000080004047a10 */ /* 0x000fe40007ffe0ff */
[----:B------:R-:W-:-:S03]  /*8770*/  MOV R7, 0x0 ;  /* 0x0000000000077802 */ /* 0x000fc60000000f00 */
[----:B------:R1:W-:Y:S04]  /*8780*/  STL [R4], R2 ;  /* 0x0000000204007387 */ /* 0x0003e80000100800 */
[----:B------:R1:W-:Y:S04]  /*8790*/  STL [R4+0x4], R3 ;  /* 0x0000040304007387 */ /* 0x0003e80000100800 */
[----:B------:R1:W-:Y:S01]  /*87a0*/  STL [R4+0x8], R5 ;  /* 0x0000080504007387 */ /* 0x0003e20000100800 */
[----:B------:R-:W-:Y:S05]  /*87b0*/  RET.REL.NODEC R6 `(_ZN7cutlass13device_kernelIN5flash19enable_sm80_to_sm89INS1_16FlashAttnBwdSm80INS1_25CollectiveMainloopBwdSm80ILi2ELi2EN4cute5tupleIJNS5_1CILi128EEES8_NS7_ILi64EEEEEENS_10bfloat16_tEfNS_4arch4Sm80ELb0ELb1ELb1ELb0ELb0ELb0ELb0ELb0ELi2ELi4ELi4ELi4ELb0EEENS1_21CollectiveEpilogueBwdISA_SB_SD_Li256ELb0ELb0ELi2EEENS1_19SingleTileSchedulerILb0ELb0ELb0ELi128EEEEEEEEEvNT_6ParamsE) ;  /* 0xffff784006007950 */ /* 0x000fea0003c3ffff */
        .type           $_ZN7cutlass13device_kernelIN5flash19enable_sm80_to_sm89INS1_16FlashAttnBwdSm80INS1_25CollectiveMainloopBwdSm80ILi2ELi2EN4cute5tupleIJNS5_1CILi128EEES8_NS7_ILi64EEEEEENS_10bfloat16_tEfNS_4arch4Sm80ELb0ELb1ELb1ELb0ELb0ELb0ELb0ELb0ELi2ELi4ELi4ELi4ELb0EEENS1_21CollectiveEpilogueBwdISA_SB_SD_Li256ELb0ELb0ELi2EEENS1_19SingleTileSchedulerILb0ELb0ELb0ELi128EEEEEEEEEvNT_6ParamsE$_ZN4cute3eso3ESOILb1ELb0EJNS_1CILi1EEEiEEC2ERKS3_RKi,@function
        .size           $_ZN7cutlass13device_kernelIN5flash19enable_sm80_to_sm89INS1_16FlashAttnBwdSm80INS1_25CollectiveMainloopBwdSm80ILi2ELi2EN4cute5tupleIJNS5_1CILi128EEES8_NS7_ILi64EEEEEENS_10bfloat16_tEfNS_4arch4Sm80ELb0ELb1ELb1ELb0ELb0ELb0ELb0ELb0ELi2ELi4ELi4ELi4ELb0EEENS1_21CollectiveEpilogueBwdISA_SB_SD_Li256ELb0ELb0ELi2EEENS1_19SingleTileSchedulerILb0ELb0ELb0ELi128EEEEEEEEEvNT_6ParamsE$_ZN4cute3eso3ESOILb1ELb0EJNS_1CILi1EEEiEEC2ERKS3_RKi,($_ZN7cutlass13device_kernelIN5flash19enable_sm80_to_sm89INS1_16FlashAttnBwdSm80INS1_25CollectiveMainloopBwdSm80ILi2ELi2EN4cute5tupleIJNS5_1CILi128EEES8_NS7_ILi64EEEEEENS_10bfloat16_tEfNS_4arch4Sm80ELb0ELb1ELb1ELb0ELb0ELb0ELb0ELb0ELi2ELi4ELi4ELi4ELb0EEENS1_21CollectiveEpilogueBwdISA_SB_SD_Li256ELb0ELb0ELi2EEENS1_19SingleTileSchedulerILb0ELb0ELb0ELi128EEEEEEEEEvNT_6ParamsE$_ZN4cute3eso3ESOILb1ELb0EJNS_1CILi1EEEiiiNS2_ILi144EEENS2_ILi512EEEEEC2ERKS3_RKiSA_SA_RKS4_RKS5_ - $_ZN7cutlass13device_kernelIN5flash19enable_sm80_to_sm89INS1_16FlashAttnBwdSm80INS1_25CollectiveMainloopBwdSm80ILi2ELi2EN4cute5tupleIJNS5_1CILi128EEES8_NS7_ILi64EEEEEENS_10bfloat16_tEfNS_4arch4Sm80ELb0ELb1ELb1ELb0ELb0ELb0ELb0ELb0ELi2ELi4ELi4ELi4ELb0EEENS1_21CollectiveEpilogueBwdISA_SB_SD_Li256ELb0ELb0ELi2EEENS1_19SingleTileSchedulerILb0ELb0ELb0ELi128EEEEEEEEEvNT_6ParamsE$_ZN4cute3eso3ESOILb1ELb0EJNS_1CILi1EEEiEEC2ERKS3_RKi)
$_ZN7cutlass13device_kernelIN5flash19enable_sm80_to_sm89INS1_16FlashAttnBwdSm80INS1_25CollectiveMainloopBwdSm80ILi2ELi2EN4cute5tupleIJNS5_1CILi128EEES8_NS7_ILi64EEEEEENS_10bfloat16_tEfNS_4arch4Sm80ELb0ELb1ELb1ELb0ELb0ELb0ELb0ELb0ELi2ELi4ELi4ELi4ELb0EEENS1_21CollectiveEpilogueBwdISA_SB_SD_Li256ELb0ELb0ELi2EEENS1_19SingleTileSchedulerILb0ELb0ELb0ELi128EEEEEEEEEvNT_6ParamsE$_ZN4cute3eso3ESOILb1ELb0EJNS_1CILi1EEEiEEC2ERKS3_RKi:
[----:B------:R-:W-:Y:S02]  /*87c0*/  IADD3 R53, R53, -c[0x0][0x20], RZ ;  /* 0x8000080035357a10 */ /* 0x000fe40007ffe0ff */
[----:B------:R-:W-:-:S03]  /*87d0*/  MOV R5, 0x0 ;  /* 0x0000000000057802 */ /* 0x000fc60000000f00 */
[----:B------:R1:W-:Y:S01]  /*87e0*/  STL [R53], R2 ;  /* 0x0000000235007387 */ /* 0x0003e20000100800 */
[----:B------:R-:W-:Y:S05]  /*87f0*/  RET.REL.NODEC R4 `(_ZN7cutlass13device_kernelIN5flash19enable_sm80_to_sm89INS1_16FlashAttnBwdSm80INS1_25CollectiveMainloopBwdSm80ILi2ELi2EN4cute5tupleIJNS5_1CILi128EEES8_NS7_ILi64EEEEEENS_10bfloat16_tEfNS_4arch4Sm80ELb0ELb1ELb1ELb0ELb0ELb0ELb0ELb0ELi2ELi4ELi4ELi4ELb0EEENS1_21CollectiveEpilogueBwdISA_SB_SD_Li256ELb0ELb0ELi2EEENS1_19SingleTileSchedulerILb0ELb0ELb0ELi128EEEEEEEEEvNT_6ParamsE) ;  /* 0xffff780004007950 */ /* 0x000fea0003c3ffff */
        .type           $_ZN7cutlass13device_kernelIN5flash19enable_sm80_to_sm89INS1_16FlashAttnBwdSm80INS1_25CollectiveMainloopBwdSm80ILi2ELi2EN4cute5tupleIJNS5_1CILi128EEES8_NS7_ILi64EEEEEENS_10bfloat16_tEfNS_4arch4Sm80ELb0ELb1ELb1ELb0ELb0ELb0ELb0ELb0ELi2ELi4ELi4ELi4ELb0EEENS1_21CollectiveEpilogueBwdISA_SB_SD_Li256ELb0ELb0ELi2EEENS1_19SingleTileSchedulerILb0ELb0ELb0ELi128EEEEEEEEEvNT_6ParamsE$_ZN4cute3eso3ESOILb1ELb0EJNS_1CILi1EEEiiiNS2_ILi144EEENS2_ILi512EEEEEC2ERKS3_RKiSA_SA_RKS4_RKS5_,@function
        .size           $_ZN7cutlass13device_kernelIN5flash19enable_sm80_to_sm89INS1_16FlashAttnBwdSm80INS1_25CollectiveMainloopBwdSm80ILi2ELi2EN4cute5tupleIJNS5_1CILi128EEES8_NS7_ILi64EEEEEENS_10bfloat16_tEfNS_4arch4Sm80ELb0ELb1ELb1ELb0ELb0ELb0ELb0ELb0ELi2ELi4ELi4ELi4ELb0EEENS1_21CollectiveEpilogueBwdISA_SB_SD_Li256ELb0ELb0ELi2EEENS1_19SingleTileSchedulerILb0ELb0ELb0ELi128EEEEEEEEEvNT_6ParamsE$_ZN4cute3eso3ESOILb1ELb0EJNS_1CILi1EEEiiiNS2_ILi144EEENS2_ILi512EEEEEC2ERKS3_RKiSA_SA_RKS4_RKS5_,($_ZN7cutlass13device_kernelIN5flash19enable_sm80_to_sm89INS1_16FlashAttnBwdSm80INS1_25CollectiveMainloopBwdSm80ILi2ELi2EN4cute5tupleIJNS5_1CILi128EEES8_NS7_ILi64EEEEEENS_10bfloat16_tEfNS_4arch4Sm80ELb0ELb1ELb1ELb0ELb0ELb0ELb0ELb0ELi2ELi4ELi4ELi4ELb0EEENS1_21CollectiveEpilogueBwdISA_SB_SD_Li256ELb0ELb0ELi2EEENS1_19SingleTileSchedulerILb0ELb0ELb0ELi128EEEEEEEEEvNT_6ParamsE$_ZN4cute3eso3ESOILb1ELb0EJNS_1CILi1EEEiiiNS2_ILi64EEENS2_ILi72EEENS2_ILi144EEENS2_ILi288EEENS2_ILi512EEEEEC2ERKS3_RKiSD_SD_RKS4_RKS5_RKS6_RKS7_RKS8_ - $_ZN7cutlass13device_kernelIN5flash19enable_sm80_to_sm89INS1_16FlashAttnBwdSm80INS1_25CollectiveMainloopBwdSm80ILi2ELi2EN4cute5tupleIJNS5_1CILi128EEES8_NS7_ILi64EEEEEENS_10bfloat16_tEfNS_4arch4Sm80ELb0ELb1ELb1ELb0ELb0ELb0ELb0ELb0ELi2ELi4ELi4ELi4ELb0EEENS1_21CollectiveEpilogueBwdISA_SB_SD_Li256ELb0ELb0ELi2EEENS1_19SingleTileSchedulerILb0ELb0ELb0ELi128EEEEEEEEEvNT_6ParamsE$_ZN4cute3eso3ESOILb1ELb0EJNS_1CILi1EEEiiiNS2_ILi144EEENS2_ILi512EEEEEC2ERKS3_RKiSA_SA_RKS4_RKS5_)
$_ZN7cutlass13device_kernelIN5flash19enable_sm80_to_sm89INS1_16FlashAttnBwdSm80INS1_25CollectiveMainloopBwdSm80ILi2ELi2EN4cute5tupleIJNS5_1CILi128EEES8_NS7_ILi64EEEEEENS_10bfloat16_tEfNS_4arch4Sm80ELb0ELb1ELb1ELb0ELb0ELb0ELb0ELb0ELi2ELi4ELi4ELi4ELb0EEENS1_21CollectiveEpilogueBwdISA_SB_SD_Li256ELb0ELb0ELi2EEENS1_19SingleTileSchedulerILb0ELb0ELb0ELi128EEEEEEEEEvNT_6ParamsE$_ZN4cute3eso3ESOILb1ELb0EJNS_1CILi1EEEiiiNS2_ILi144EEENS2_ILi512EEEEEC2ERKS3_RKiSA_SA_RKS4_RKS5_:
        /* <DEDUP_REMOVED lines=10> */
[----:B------:R-:W-:Y:S05]  /*88a0*/  RET.REL.NODEC R74 `(_ZN7cutlass13device_kernelIN5flash19enable_sm80_to_sm89INS1_16FlashAttnBwdSm80INS1_25CollectiveMainloopBwdSm80ILi2ELi2EN4cute5tupleIJNS5_1CILi128EEES8_NS7_ILi64EEEEEENS_10bfloat16_tEfNS_4arch4Sm80ELb0ELb1ELb1ELb0ELb0ELb0ELb0ELb0ELi2ELi4ELi4ELi4ELb0EEENS1_21CollectiveEpilogueBwdISA_SB_SD_Li256ELb0ELb0ELi2EEENS1_19SingleTileSchedulerILb0ELb0ELb0ELi128EEEEEEEEEvNT_6ParamsE) ;  /* 0xffff77504a007950 */ /* 0x000fea0003c3ffff */
        .type           $_ZN7cutlass13device_kernelIN5flash19enable_sm80_to_sm89INS1_16FlashAttnBwdSm80INS1_25CollectiveMainloopBwdSm80ILi2ELi2EN4cute5tupleIJNS5_1CILi128EEES8_NS7_ILi64EEEEEENS_10bfloat16_tEfNS_4arch4Sm80ELb0ELb1ELb1ELb0ELb0ELb0ELb0ELb0ELi2ELi4ELi4ELi4ELb0EEENS1_21CollectiveEpilogueBwdISA_SB_SD_Li256ELb0ELb0ELi2EEENS1_19SingleTileSchedulerILb0ELb0ELb0ELi128EEEEEEEEEvNT_6ParamsE$_ZN4cute3eso3ESOILb1ELb0EJNS_1CILi1EEEiiiNS2_ILi64EEENS2_ILi72EEENS2_ILi144EEENS2_ILi288EEENS2_ILi512EEEEEC2ERKS3_RKiSD_SD_RKS4_RKS5_RKS6_RKS7_RKS8_,@function
        .size           $_ZN7cutlass13device_kernelIN5flash19enable_sm80_to_sm89INS1_16FlashAttnBwdSm80INS1_25CollectiveMainloopBwdSm80ILi2ELi2EN4cute5tupleIJNS5_1CILi128EEES8_NS7_ILi64EEEEEENS_10bfloat16_tEfNS_4arch4Sm80ELb0ELb1ELb1ELb0ELb0ELb0ELb0ELb0ELi2ELi4ELi4ELi4ELb0EEENS1_21CollectiveEpilogueBwdISA_SB_SD_Li256ELb0ELb0ELi2EEENS1_19SingleTileSchedulerILb0ELb0ELb0ELi128EEEEEEEEEvNT_6ParamsE$_ZN4cute3eso3ESOILb1ELb0EJNS_1CILi1EEEiiiNS2_ILi64EEENS2_ILi72EEENS2_ILi144EEENS2_ILi288EEENS2_ILi512EEEEEC2ERKS3_RKiSD_SD_RKS4_RKS5_RKS6_RKS7_RKS8_,($_ZN7cutlass13device_kernelIN5flash19enable_sm80_to_sm89INS1_16FlashAttnBwdSm80INS1_25CollectiveMainloopBwdSm80ILi2ELi2EN4cute5tupleIJNS5_1CILi128EEES8_NS7_ILi64EEEEEENS_10bfloat16_tEfNS_4arch4Sm80ELb0ELb1ELb1ELb0ELb0ELb0ELb0ELb0ELi2ELi4ELi4ELi4ELb0EEENS1_21CollectiveEpilogueBwdISA_SB_SD_Li256ELb0ELb0ELi2EEENS1_19SingleTileSchedulerILb0ELb0ELb0ELi128EEEEEEEEEvNT_6ParamsE$_ZN4cute3eso3ESOILb1ELb0EJNS_1CILi1EEEiiiNS2_ILi72EEENS2_ILi512EEEEEC2ERKS3_RKiSA_SA_RKS4_RKS5_ - $_ZN7cutlass13device_kernelIN5flash19enable_sm80_to_sm89INS1_16FlashAttnBwdSm80INS1_25CollectiveMainloopBwdSm80ILi2ELi2EN4cute5tupleIJNS5_1CILi128EEES8_NS7_ILi64EEEEEENS_10bfloat16_tEfNS_4arch4Sm80ELb0ELb1ELb1ELb0ELb0ELb0ELb0ELb0ELi2ELi4ELi4ELi4ELb0EEENS1_21CollectiveEpilogueBwdISA_SB_SD_Li256ELb0ELb0ELi2EEENS1_19SingleTileSchedulerILb0ELb0ELb0ELi128EEEEEEEEEvNT_6ParamsE$_ZN4cute3eso3ESOILb1ELb0EJNS_1CILi1EEEiiiNS2_ILi64EEENS2_ILi72EEENS2_ILi144EEENS2_ILi288EEENS2_ILi512EEEEEC2ERKS3_RKiSD_SD_RKS4_RKS5_RKS6_RKS7_RKS8_)
$_ZN7cutlass13device_kernelIN5flash19enable_sm80_to_sm89INS1_16FlashAttnBwdSm80INS1_25CollectiveMainloopBwdSm80ILi2ELi2EN4cute5tupleIJNS5_1CILi128EEES8_NS7_ILi64EEEEEENS_10bfloat16_tEfNS_4arch4Sm80ELb0ELb1ELb1ELb0ELb0ELb0ELb0ELb0ELi2ELi4ELi4ELi4ELb0EEENS1_21CollectiveEpilogueBwdISA_SB_SD_Li256ELb0ELb0ELi2EEENS1_19SingleTileSchedulerILb0ELb0ELb0ELi128EEEEEEEEEvNT_6ParamsE$_ZN4cute3eso3ESOILb1ELb0EJNS_1CILi1EEEiiiNS2_ILi64EEENS2_ILi72EEENS2_ILi144EEENS2_ILi288EEENS2_ILi512EEEEEC2ERKS3_RKiSD_SD_RKS4_RKS5_RKS6_RKS7_RKS8_:
        /* <DEDUP_REMOVED lines=10> */
        .type           $_ZN7cutlass13device_kernelIN5flash19enable_sm80_to_sm89INS1_16FlashAttnBwdSm80INS1_25CollectiveMainloopBwdSm80ILi2ELi2EN4cute5tupleIJNS5_1CILi128EEES8_NS7_ILi64EEEEEENS_10bfloat16_tEfNS_4arch4Sm80ELb0ELb1ELb1ELb0ELb0ELb0ELb0ELb0ELi2ELi4ELi4ELi4ELb0EEENS1_21CollectiveEpilogueBwdISA_SB_SD_Li256ELb0ELb0ELi2EEENS1_19SingleTileSchedulerILb0ELb0ELb0ELi128EEEEEEEEEvNT_6ParamsE$_ZN4cute3eso3ESOILb1ELb0EJNS_1CILi1EEEiiiNS2_ILi72EEENS2_ILi512EEEEEC2ERKS3_RKiSA_SA_RKS4_RKS5_,@function
        .size           $_ZN7cutlass13device_kernelIN5flash19enable_sm80_to_sm89INS1_16FlashAttnBwdSm80INS1_25CollectiveMainloopBwdSm80ILi2ELi2EN4cute5tupleIJNS5_1CILi128EEES8_NS7_ILi64EEEEEENS_10bfloat16_tEfNS_4arch4Sm80ELb0ELb1ELb1ELb0ELb0ELb0ELb0ELb0ELi2ELi4ELi4ELi4ELb0EEENS1_21CollectiveEpilogueBwdISA_SB_SD_Li256ELb0ELb0ELi2EEENS1_19SingleTileSchedulerILb0ELb0ELb0ELi128EEEEEEEEEvNT_6ParamsE$_ZN4cute3eso3ESOILb1ELb0EJNS_1CILi1EEEiiiNS2_ILi72EEENS2_ILi512EEEEEC2ERKS3_RKiSA_SA_RKS4_RKS5_,($_ZN7cutlass13device_kernelIN5flash19enable_sm80_to_sm89INS1_16FlashAttnBwdSm80INS1_25CollectiveMainloopBwdSm80ILi2ELi2EN4cute5tupleIJNS5_1CILi128EEES8_NS7_ILi64EEEEEENS_10bfloat16_tEfNS_4arch4Sm80ELb0ELb1ELb1ELb0ELb0ELb0ELb0ELb0ELi2ELi4ELi4ELi4ELb0EEENS1_21CollectiveEpilogueBwdISA_SB_SD_Li256ELb0ELb0ELi2EEENS1_19SingleTileSchedulerILb0ELb0ELb0ELi128EEEEEEEEEvNT_6ParamsE$_ZN4cute3eso3ESOILb1ELb0EJNS_1CILi2EEEiEEC2ERKS3_RKi - $_ZN7cutlass13device_kernelIN5flash19enable_sm80_to_sm89INS1_16FlashAttnBwdSm80INS1_25CollectiveMainloopBwdSm80ILi2ELi2EN4cute5tupleIJNS5_1CILi128EEES8_NS7_ILi64EEEEEENS_10bfloat16_tEfNS_4arch4Sm80ELb0ELb1ELb1ELb0ELb0ELb0ELb0ELb0ELi2ELi4ELi4ELi4ELb0EEENS1_21CollectiveEpilogueBwdISA_SB_SD_Li256ELb0ELb0ELi2EEENS1_19SingleTileSchedulerILb0ELb0ELb0ELi128EEEEEEEEEvNT_6ParamsE$_ZN4cute3eso3ESOILb1ELb0EJNS_1CILi1EEEiiiNS2_ILi72EEENS2_ILi512EEEEEC2ERKS3_RKiSA_SA_RKS4_RKS5_)
$_ZN7cutlass13device_kernelIN5flash19enable_sm80_to_sm89INS1_16FlashAttnBwdSm80INS1_25CollectiveMainloopBwdSm80ILi2ELi2EN4cute5tupleIJNS5_1CILi128EEES8_NS7_ILi64EEEEEENS_10bfloat16_tEfNS_4arch4Sm80ELb0ELb1ELb1ELb0ELb0ELb0ELb0ELb0ELi2ELi4ELi4ELi4ELb0EEENS1_21CollectiveEpilogueBwdISA_SB_SD_Li256ELb0ELb0ELi2EEENS1_19SingleTileSchedulerILb0ELb0ELb0ELi128EEEEEEEEEvNT_6ParamsE$_ZN4cute3eso3ESOILb1ELb0EJNS_1CILi1EEEiiiNS2_ILi72EEENS2_ILi512EEEEEC2ERKS3_RKiSA_SA_RKS4_RKS5_:
        /* <DEDUP_REMOVED lines=11> */
        .type           $_ZN7cutlass13device_kernelIN5flash19enable_sm80_to_sm89INS1_16FlashAttnBwdSm80INS1_25CollectiveMainloopBwdSm80ILi2ELi2EN4cute5tupleIJNS5_1CILi128EEES8_NS7_ILi64EEEEEENS_10bfloat16_tEfNS_4arch4Sm80ELb0ELb1ELb1ELb0ELb0ELb0ELb0ELb0ELi2ELi4ELi4ELi4ELb0EEENS1_21CollectiveEpilogueBwdISA_SB_SD_Li256ELb0ELb0ELi2EEENS1_19SingleTileSchedulerILb0ELb0ELb0ELi128EEEEEEEEEvNT_6ParamsE$_ZN4cute3eso3ESOILb1ELb0EJNS_1CILi2EEEiEEC2ERKS3_RKi,@function
        .size           $_ZN7cutlass13device_kernelIN5flash19enable_sm80_to_sm89INS1_16FlashAttnBwdSm80INS1_25CollectiveMainloopBwdSm80ILi2ELi2EN4cute5tupleIJNS5_1CILi128EEES8_NS7_ILi64EEEEEENS_10bfloat16_tEfNS_4arch4Sm80ELb0ELb1ELb1ELb0ELb0ELb0ELb0ELb0ELi2ELi4ELi4ELi4ELb0EEENS1_21CollectiveEpilogueBwdISA_SB_SD_Li256ELb0ELb0ELi2EEENS1_19SingleTileSchedulerILb0ELb0ELb0ELi128EEEEEEEEEvNT_6ParamsE$_ZN4cute3eso3ESOILb1ELb0EJNS_1CILi2EEEiEEC2ERKS3_RKi,($_ZN7cutlass13device_kernelIN5flash19enable_sm80_to_sm89INS1_16FlashAttnBwdSm80INS1_25CollectiveMainloopBwdSm80ILi2ELi2EN4cute5tupleIJNS5_1CILi128EEES8_NS7_ILi64EEEEEENS_10bfloat16_tEfNS_4arch4Sm80ELb0ELb1ELb1ELb0ELb0ELb0ELb0ELb0ELi2ELi4ELi4ELi4ELb0EEENS1_21CollectiveEpilogueBwdISA_SB_SD_Li256ELb0ELb0ELi2EEENS1_19SingleTileSchedulerILb0ELb0ELb0ELi128EEEEEEEEEvNT_6ParamsE$_ZN4cute3eso3ESOILb1ELb0EJNS_1CILi4096EEENS_5tupleIJNS4_IJiiEEENS2_ILi8192EEEEEEEEC2ERKS3_RKS7_ - $_ZN7cutlass13device_kernelIN5flash19enable_sm80_to_sm89INS1_16FlashAttnBwdSm80INS1_25CollectiveMainloopBwdSm80ILi2ELi2EN4cute5tupleIJNS5_1CILi128EEES8_NS7_ILi64EEEEEENS_10bfloat16_tEfNS_4arch4Sm80ELb0ELb1ELb1ELb0ELb0ELb0ELb0ELb0ELi2ELi4ELi4ELi4ELb0EEENS1_21CollectiveEpilogueBwdISA_SB_SD_Li256ELb0ELb0ELi2EEENS1_19SingleTileSchedulerILb0ELb0ELb0ELi128EEEEEEEEEvNT_6ParamsE$_ZN4cute3eso3ESOILb1ELb0EJNS_1CILi2EEEiEEC2ERKS3_RKi)
$_ZN7cutlass13device_kernelIN5flash19enable_sm80_to_sm89INS1_16FlashAttnBwdSm80INS1_25CollectiveMainloopBwdSm80ILi2ELi2EN4cute5tupleIJNS5_1CILi128EEES8_NS7_ILi64EEEEEENS_10bfloat16_tEfNS_4arch4Sm80ELb0ELb1ELb1ELb0ELb0ELb0ELb0ELb0ELi2ELi4ELi4ELi4ELb0EEENS1_21CollectiveEpilogueBwdISA_SB_SD_Li256ELb0ELb0ELi2EEENS1_19SingleTileSchedulerILb0ELb0ELb0ELi128EEEEEEEEEvNT_6ParamsE$_ZN4cute3eso3ESOILb1ELb0EJNS_1CILi2EEEiEEC2ERKS3_RKi:
[----:B------:R-:W-:Y:S02]  /*8a00*/  IADD3 R2, R2, -c[0x0][0x20], RZ ;  /* 0x8000080002027a10 */ /* 0x000fe40007ffe0ff */
[----:B------:R-:W-:-:S03]  /*8a10*/  MOV R5, 0x0 ;  /* 0x0000000000057802 */ /* 0x000fc60000000f00 */
[----:B------:R1:W-:Y:S01]  /*8a20*/  STL [R2], R3 ;  /* 0x0000000302007387 */ /* 0x0003e20000100800 */
[----:B------:R-:W-:Y:S05]  /*8a30*/  RET.REL.NODEC R4 `(_ZN7cutlass13device_kernelIN5flash19enable_sm80_to_sm89INS1_16FlashAttnBwdSm80INS1_25CollectiveMainloopBwdSm80ILi2ELi2EN4cute5tupleIJNS5_1CILi128EEES8_NS7_ILi64EEEEEENS_10bfloat16_tEfNS_4arch4Sm80ELb0ELb1ELb1ELb0ELb0ELb0ELb0ELb0ELi2ELi4ELi4ELi4ELb0EEENS1_21CollectiveEpilogueBwdISA_SB_SD_Li256ELb0ELb0ELi2EEENS1_19SingleTileSchedulerILb0ELb0ELb0ELi128EEEEEEEEEvNT_6ParamsE) ;  /* 0xffff75c004007950 */ /* 0x000fea0003c3ffff */
        .type           $_ZN7cutlass13device_kernelIN5flash19enable_sm80_to_sm89INS1_16FlashAttnBwdSm80INS1_25CollectiveMainloopBwdSm80ILi2ELi2EN4cute5tupleIJNS5_1CILi128EEES8_NS7_ILi64EEEEEENS_10bfloat16_tEfNS_4arch4Sm80ELb0ELb1ELb1ELb0ELb0ELb0ELb0ELb0ELi2ELi4ELi4ELi4ELb0EEENS1_21CollectiveEpilogueBwdISA_SB_SD_Li256ELb0ELb0ELi2EEENS1_19SingleTileSchedulerILb0ELb0ELb0ELi128EEEEEEEEEvNT_6ParamsE$_ZN4cute3eso3ESOILb1ELb0EJNS_1CILi4096EEENS_5tupleIJNS4_IJiiEEENS2_ILi8192EEEEEEEEC2ERKS3_RKS7_,@function
        .size           $_ZN7cutlass13device_kernelIN5flash19enable_sm80_to_sm89INS1_16FlashAttnBwdSm80INS1_25CollectiveMainloopBwdSm80ILi2ELi2EN4cute5tupleIJNS5_1CILi128EEES8_NS7_ILi64EEEEEENS_10bfloat16_tEfNS_4arch4Sm80ELb0ELb1ELb1ELb0ELb0ELb0ELb0ELb0ELi2ELi4ELi4ELi4ELb0EEENS1_21CollectiveEpilogueBwdISA_SB_SD_Li256ELb0ELb0ELi2EEENS1_19SingleTileSchedulerILb0ELb0ELb0ELi128EEEEEEEEEvNT_6ParamsE$_ZN4cute3eso3ESOILb1ELb0EJNS_1CILi4096EEENS_5tupleIJNS4_IJiiEEENS2_ILi8192EEEEEEEEC2ERKS3_RKS7_,($_ZN7cutlass13device_kernelIN5flash19enable_sm80_to_sm89INS1_16FlashAttnBwdSm80INS1_25CollectiveMainloopBwdSm80ILi2ELi2EN4cute5tupleIJNS5_1CILi128EEES8_NS7_ILi64EEEEEENS_10bfloat16_tEfNS_4arch4Sm80ELb0ELb1ELb1ELb0ELb0ELb0ELb0ELb0ELi2ELi4ELi4ELi4ELb0EEENS1_21CollectiveEpilogueBwdISA_SB_SD_Li256ELb0ELb0ELi2EEENS1_19SingleTileSchedulerILb0ELb0ELb0ELi128EEEEEEEEEvNT_6ParamsE$_ZN4cute3eso3ESOILb1ELb0EJNS_1CILi4096EEENS_5tupleIJiiEEEEEC2ERKS3_RKS5_ - $_ZN7cutlass13device_kernelIN5flash19enable_sm80_to_sm89INS1_16FlashAttnBwdSm80INS1_25CollectiveMainloopBwdSm80ILi2ELi2EN4cute5tupleIJNS5_1CILi128EEES8_NS7_ILi64EEEEEENS_10bfloat16_tEfNS_4arch4Sm80ELb0ELb1ELb1ELb0ELb0ELb0ELb0ELb0ELi2ELi4ELi4ELi4ELb0EEENS1_21CollectiveEpilogueBwdISA_SB_SD_Li256ELb0ELb0ELi2EEENS1_19SingleTileSchedulerILb0ELb0ELb0ELi128EEEEEEEEEvNT_6ParamsE$_ZN4cute3eso3ESOILb1ELb0EJNS_1CILi4096EEENS_5tupleIJNS4_IJiiEEENS2_ILi8192EEEEEEEEC2ERKS3_RKS7_)
$_ZN7cutlass13device_kernelIN5flash19enable_sm80_to_sm89INS1_16FlashAttnBwdSm80INS1_25CollectiveMainloopBwdSm80ILi2ELi2EN4cute5tupleIJNS5_1CILi128EEES8_NS7_ILi64EEEEEENS_10bfloat16_tEfNS_4arch4Sm80ELb0ELb1ELb1ELb0ELb0ELb0ELb0ELb0ELi2ELi4ELi4ELi4ELb0EEENS1_21CollectiveEpilogueBwdISA_SB_SD_Li256ELb0ELb0ELi2EEENS1_19SingleTileSchedulerILb0ELb0ELb0ELi128EEEEEEEEEvNT_6ParamsE$_ZN4cute3eso3ESOILb1ELb0EJNS_1CILi4096EEENS_5tupleIJNS4_IJiiEEENS2_ILi8192EEEEEEEEC2ERKS3_RKS7_:
[----:B------:R-:W-:Y:S02]  /*8a40*/  IADD3 R2, R2, -c[0x0][0x20], RZ ;  /* 0x8000080002027a10 */ /* 0x000fe40007ffe0ff */
[----:B------:R-:W-:-:S03]  /*8a50*/  MOV R7, 0x0 ;  /* 0x0000000000077802 */ /* 0x000fc60000000f00 */
[----:B------:R1:W-:Y:S04]  /*8a60*/  STL [R2], R5 ;  /* 0x0000000502007387 */ /* 0x0003e80000100800 */
[----:B------:R1:W-:Y:S01]  /*8a70*/  STL [R2+0x4], R3 ;  /* 0x0000040302007387 */ /* 0x0003e20000100800 */
[----:B------:R-:W-:Y:S05]  /*8a80*/  RET.REL.NODEC R6 `(_ZN7cutlass13device_kernelIN5flash19enable_sm80_to_sm89INS1_16FlashAttnBwdSm80INS1_25CollectiveMainloopBwdSm80ILi2ELi2EN4cute5tupleIJNS5_1CILi128EEES8_NS7_ILi64EEEEEENS_10bfloat16_tEfNS_4arch4Sm80ELb0ELb1ELb1ELb0ELb0ELb0ELb0ELb0ELi2ELi4ELi4ELi4ELb0EEENS1_21CollectiveEpilogueBwdISA_SB_SD_Li256ELb0ELb0ELi2EEENS1_19SingleTileSchedulerILb0ELb0ELb0ELi128EEEEEEEEEvNT_6ParamsE) ;  /* 0xffff757006007950 */ /* 0x000fea0003c3ffff */
        .type           $_ZN7cutlass13device_kernelIN5flash19enable_sm80_to_sm89INS1_16FlashAttnBwdSm80INS1_25CollectiveMainloopBwdSm80ILi2ELi2EN4cute5tupleIJNS5_1CILi128EEES8_NS7_ILi64EEEEEENS_10bfloat16_tEfNS_4arch4Sm80ELb0ELb1ELb1ELb0ELb0ELb0ELb0ELb0ELi2ELi4ELi4ELi4ELb0EEENS1_21CollectiveEpilogueBwdISA_SB_SD_Li256ELb0ELb0ELi2EEENS1_19SingleTileSchedulerILb0ELb0ELb0ELi128EEEEEEEEEvNT_6ParamsE$_ZN4cute3eso3ESOILb1ELb0EJNS_1CILi4096EEENS_5tupleIJiiEEEEEC2ERKS3_RKS5_,@function
        .size           $_ZN7cutlass13device_kernelIN5flash19enable_sm80_to_sm89INS1_16FlashAttnBwdSm80INS1_25CollectiveMainloopBwdSm80ILi2ELi2EN4cute5tupleIJNS5_1CILi128EEES8_NS7_ILi64EEEEEENS_10bfloat16_tEfNS_4arch4Sm80ELb0ELb1ELb1ELb0ELb0ELb0ELb0ELb0ELi2ELi4ELi4ELi4ELb0EEENS1_21CollectiveEpilogueBwdISA_SB_SD_Li256ELb0ELb0ELi2EEENS1_19SingleTileSchedulerILb0ELb0ELb0ELi128EEEEEEEEEvNT_6ParamsE$_ZN4cute3eso3ESOILb1ELb0EJNS_1CILi4096EEENS_5tupleIJiiEEEEEC2ERKS3_RKS5_,($_ZN7cutlass13device_kernelIN5flash19enable_sm80_to_sm89INS1_16FlashAttnBwdSm80INS1_25CollectiveMainloopBwdSm80ILi2ELi2EN4cute5tupleIJNS5_1CILi128EEES8_NS7_ILi64EEEEEENS_10bfloat16_tEfNS_4arch4Sm80ELb0ELb1ELb1ELb0ELb0ELb0ELb0ELb0ELi2ELi4ELi4ELi4ELb0EEENS1_21CollectiveEpilogueBwdISA_SB_SD_Li256ELb0ELb0ELi2EEENS1_19SingleTileSchedulerILb0ELb0ELb0ELi128EEEEEEEEEvNT_6ParamsE$_ZN4cute3eso3ESOILb1ELb0EJNS_1CILi4096EEEiiEEC2ERKS3_RKiS8_ - $_ZN7cutlass13device_kernelIN5flash19enable_sm80_to_sm89INS1_16FlashAttnBwdSm80INS1_25CollectiveMainloopBwdSm80ILi2ELi2EN4cute5tupleIJNS5_1CILi128EEES8_NS7_ILi64EEEEEENS_10bfloat16_tEfNS_4arch4Sm80ELb0ELb1ELb1ELb0ELb0ELb0ELb0ELb0ELi2ELi4ELi4ELi4ELb0EEENS1_21CollectiveEpilogueBwdISA_SB_SD_Li256ELb0ELb0ELi2EEENS1_19SingleTileSchedulerILb0ELb0ELb0ELi128EEEEEEEEEvNT_6ParamsE$_ZN4cute3eso3ESOILb1ELb0EJNS_1CILi4096EEENS_5tupleIJiiEEEEEC2ERKS3_RKS5_)
$_ZN7cutlass13device_kernelIN5flash19enable_sm80_to_sm89INS1_16FlashAttnBwdSm80INS1_25CollectiveMainloopBwdSm80ILi2ELi2EN4cute5tupleIJNS5_1CILi128EEES8_NS7_ILi64EEEEEENS_10bfloat16_tEfNS_4arch4Sm80ELb0ELb1ELb1ELb0ELb0ELb0ELb0ELb0ELi2ELi4ELi4ELi4ELb0EEENS1_21CollectiveEpilogueBwdISA_SB_SD_Li256ELb0ELb0ELi2EEENS1_19SingleTileSchedulerILb0ELb0ELb0ELi128EEEEEEEEEvNT_6ParamsE$_ZN4cute3eso3ESOILb1ELb0EJNS_1CILi4096EEENS_5tupleIJiiEEEEEC2ERKS3_RKS5_:
[----:B------:R-:W-:Y:S02]  /*8a90*/  IADD3 R2, R2, -c[0x0][0x20], RZ ;  /* 0x8000080002027a10 */ /* 0x000fe40007ffe0ff */
[----:B------:R-:W-:-:S03]  /*8aa0*/  MOV R7, 0x0 ;  /* 0x0000000000077802 */ /* 0x000fc60000000f00 */
[----:B------:R1:W-:Y:S04]  /*8ab0*/  STL [R2], R5 ;  /* 0x0000000502007387 */ /* 0x0003e80000100800 */
[----:B------:R1:W-:Y:S01]  /*8ac0*/  STL [R2+0x4], R3 ;  /* 0x0000040302007387 */ /* 0x0003e20000100800 */
[----:B------:R-:W-:Y:S05]  /*8ad0*/  RET.REL.NODEC R6 `(_ZN7cutlass13device_kernelIN5flash19enable_sm80_to_sm89INS1_16FlashAttnBwdSm80INS1_25CollectiveMainloopBwdSm80ILi2ELi2EN4cute5tupleIJNS5_1CILi128EEES8_NS7_ILi64EEEEEENS_10bfloat16_tEfNS_4arch4Sm80ELb0ELb1ELb1ELb0ELb0ELb0ELb0ELb0ELi2ELi4ELi4ELi4ELb0EEENS1_21CollectiveEpilogueBwdISA_SB_SD_Li256ELb0ELb0ELi2EEENS1_19SingleTileSchedulerILb0ELb0ELb0ELi128EEEEEEEEEvNT_6ParamsE) ;  /* 0xffff752006007950 */ /* 0x000fea0003c3ffff */
        .type           $_ZN7cutlass13device_kernelIN5flash19enable_sm80_to_sm89INS1_16FlashAttnBwdSm80INS1_25CollectiveMainloopBwdSm80ILi2ELi2EN4cute5tupleIJNS5_1CILi128EEES8_NS7_ILi64EEEEEENS_10bfloat16_tEfNS_4arch4Sm80ELb0ELb1ELb1ELb0ELb0ELb0ELb0ELb0ELi2ELi4ELi4ELi4ELb0EEENS1_21CollectiveEpilogueBwdISA_SB_SD_Li256ELb0ELb0ELi2EEENS1_19SingleTileSchedulerILb0ELb0ELb0ELi128EEEEEEEEEvNT_6ParamsE$_ZN4cute3eso3ESOILb1ELb0EJNS_1CILi4096EEEiiEEC2ERKS3_RKiS8_,@function
        .size           $_ZN7cutlass13device_kernelIN5flash19enable_sm80_to_sm89INS1_16FlashAttnBwdSm80INS1_25CollectiveMainloopBwdSm80ILi2ELi2EN4cute5tupleIJNS5_1CILi128EEES8_NS7_ILi64EEEEEENS_10bfloat16_tEfNS_4arch4Sm80ELb0ELb1ELb1ELb0ELb0ELb0ELb0ELb0ELi2ELi4ELi4ELi4ELb0EEENS1_21CollectiveEpilogueBwdISA_SB_SD_Li256ELb0ELb0ELi2EEENS1_19SingleTileSchedulerILb0ELb0ELb0ELi128EEEEEEEEEvNT_6ParamsE$_ZN4cute3eso3ESOILb1ELb0EJNS_1CILi4096EEEiiEEC2ERKS3_RKiS8_,($_ZN7cutlass13device_kernelIN5flash19enable_sm80_to_sm89INS1_16FlashAttnBwdSm80INS1_25CollectiveMainloopBwdSm80ILi2ELi2EN4cute5tupleIJNS5_1CILi128EEES8_NS7_ILi64EEEEEENS_10bfloat16_tEfNS_4arch4Sm80ELb0ELb1ELb1ELb0ELb0ELb0ELb0ELb0ELi2ELi4ELi4ELi4ELb0EEENS1_21CollectiveEpilogueBwdISA_SB_SD_Li256ELb0ELb0ELi2EEENS1_19SingleTileSchedulerILb0ELb0ELb0ELi128EEEEEEEEEvNT_6ParamsE$_ZN4cute3eso3ESOILb1ELb0EJNS_1CILi4096EEEiiNS2_ILi8192EEEEEC2ERKS3_RKiS9_RKS4_ - $_ZN7cutlass13device_kernelIN5flash19enable_sm80_to_sm89INS1_16FlashAttnBwdSm80INS1_25CollectiveMainloopBwdSm80ILi2ELi2EN4cute5tupleIJNS5_1CILi128EEES8_NS7_ILi64EEEEEENS_10bfloat16_tEfNS_4arch4Sm80ELb0ELb1ELb1ELb0ELb0ELb0ELb0ELb0ELi2ELi4ELi4ELi4ELb0EEENS1_21CollectiveEpilogueBwdISA_SB_SD_Li256ELb0ELb0ELi2EEENS1_19SingleTileSchedulerILb0ELb0ELb0ELi128EEEEEEEEEvNT_6ParamsE$_ZN4cute3eso3ESOILb1ELb0EJNS_1CILi4096EEEiiEEC2ERKS3_RKiS8_)
$_ZN7cutlass13device_kernelIN5flash19enable_sm80_to_sm89INS1_16FlashAttnBwdSm80INS1_25CollectiveMainloopBwdSm80ILi2ELi2EN4cute5tupleIJNS5_1CILi128EEES8_NS7_ILi64EEEEEENS_10bfloat16_tEfNS_4arch4Sm80ELb0ELb1ELb1ELb0ELb0ELb0ELb0ELb0ELi2ELi4ELi4ELi4ELb0EEENS1_21CollectiveEpilogueBwdISA_SB_SD_Li256ELb0ELb0ELi2EEENS1_19SingleTileSchedulerILb0ELb0ELb0ELi128EEEEEEEEEvNT_6ParamsE$_ZN4cute3eso3ESOILb1ELb0EJNS_1CILi4096EEEiiEEC2ERKS3_RKiS8_:
[----:B------:R-:W-:Y:S02]  /*8ae0*/  IADD3 R3, R3, -c[0x0][0x20], RZ ;  /* 0x8000080003037a10 */ /* 0x000fe40007ffe0ff */
[----:B------:R-:W-:-:S03]  /*8af0*/  IADD3 R2, R2, -c[0x0][0x20], RZ ;  /* 0x8000080002027a10 */ /* 0x000fc60007ffe0ff */
[----:B------:R1:W-:Y:S04]  /*8b00*/  STL [R3], R8 ;  /* 0x0000000803007387 */ /* 0x0003e80000100800 */
[----:B------:R-:W2:Y:S01]  /*8b10*/  LDL R2, [R2] ;  /* 0x0000000002027983 */ /* 0x000ea20000100800 */
[----:B------:R-:W-:-:S03]  /*8b20*/  IMAD.MOV.U32 R7, RZ, RZ, 0x0 ;  /* 0x00000000ff077424 */ /* 0x000fc600078e00ff */
[----:B--2---:R1:W-:Y:S01]  /*8b30*/  STL [R3+0x4], R2 ;  /* 0x0000040203007387 */ /* 0x0043e20000100800 */
[----:B------:R-:W-:Y:S05]  /*8b40*/  RET.REL.NODEC R6 `(_ZN7cutlass13device_kernelIN5flash19enable_sm80_to_sm89INS1_16FlashAttnBwdSm80INS1_25CollectiveMainloopBwdSm80ILi2ELi2EN4cute5tupleIJNS5_1CILi128EEES8_NS7_ILi64EEEEEENS_10bfloat16_tEfNS_4arch4Sm80ELb0ELb1ELb1ELb0ELb0ELb0ELb0ELb0ELi2ELi4ELi4ELi4ELb0EEENS1_21CollectiveEpilogueBwdISA_SB_SD_Li256ELb0ELb0ELi2EEENS1_19SingleTileSchedulerILb0ELb0ELb0ELi128EEEEEEEEEvNT_6ParamsE) ;  /* 0xffff74b006007950 */ /* 0x000fea0003c3ffff */
        .type           $_ZN7cutlass13device_kernelIN5flash19enable_sm80_to_sm89INS1_16FlashAttnBwdSm80INS1_25CollectiveMainloopBwdSm80ILi2ELi2EN4cute5tupleIJNS5_1CILi128EEES8_NS7_ILi64EEEEEENS_10bfloat16_tEfNS_4arch4Sm80ELb0ELb1ELb1ELb0ELb0ELb0ELb0ELb0ELi2ELi4ELi4ELi4ELb0EEENS1_21CollectiveEpilogueBwdISA_SB_SD_Li256ELb0ELb0ELi2EEENS1_19SingleTileSchedulerILb0ELb0ELb0ELi128EEEEEEEEEvNT_6ParamsE$_ZN4cute3eso3ESOILb1ELb0EJNS_1CILi4096EEEiiNS2_ILi8192EEEEEC2ERKS3_RKiS9_RKS4_,@function
        .size           $_ZN7cutlass13device_kernelIN5flash19enable_sm80_to_sm89INS1_16FlashAttnBwdSm80INS1_25CollectiveMainloopBwdSm80ILi2ELi2EN4cute5tupleIJNS5_1CILi128EEES8_NS7_ILi64EEEEEENS_10bfloat16_tEfNS_4arch4Sm80ELb0ELb1ELb1ELb0ELb0ELb0ELb0ELb0ELi2ELi4ELi4ELi4ELb0EEENS1_21CollectiveEpilogueBwdISA_SB_SD_Li256ELb0ELb0ELi2EEENS1_19SingleTileSchedulerILb0ELb0ELb0ELi128EEEEEEEEEvNT_6ParamsE$_ZN4cute3eso3ESOILb1ELb0EJNS_1CILi4096EEEiiNS2_ILi8192EEEEEC2ERKS3_RKiS9_RKS4_,($_ZN7cutlass13device_kernelIN5flash19enable_sm80_to_sm89INS1_16FlashAttnBwdSm80INS1_25CollectiveMainloopBwdSm80ILi2ELi2EN4cute5tupleIJNS5_1CILi128EEES8_NS7_ILi64EEEEEENS_10bfloat16_tEfNS_4arch4Sm80ELb0ELb1ELb1ELb0ELb0ELb0ELb0ELb0ELi2ELi4ELi4ELi4ELb0EEENS1_21CollectiveEpilogueBwdISA_SB_SD_Li256ELb0ELb0ELi2EEENS1_19SingleTileSchedulerILb0ELb0ELb0ELi128EEEEEEEEEvNT_6ParamsE$_ZN4cute3eso3ESOILb1ELb0EJNS_1CILi8EEEiiEEC2ERKS3_RKiS8_ - $_ZN7cutlass13device_kernelIN5flash19enable_sm80_to_sm89INS1_16FlashAttnBwdSm80INS1_25CollectiveMainloopBwdSm80ILi2ELi2EN4cute5tupleIJNS5_1CILi128EEES8_NS7_ILi64EEEEEENS_10bfloat16_tEfNS_4arch4Sm80ELb0ELb1ELb1ELb0ELb0ELb0ELb0ELb0ELi2ELi4ELi4ELi4ELb0EEENS1_21CollectiveEpilogueBwdISA_SB_SD_Li256ELb0ELb0ELi2EEENS1_19SingleTileSchedulerILb0ELb0ELb0ELi128EEEEEEEEEvNT_6ParamsE$_ZN4cute3eso3ESOILb1ELb0EJNS_1CILi4096EEEiiNS2_ILi8192EEEEEC2ERKS3_RKiS9_RKS4_)
$_ZN7cutlass13device_kernelIN5flash19enable_sm80_to_sm89INS1_16FlashAttnBwdSm80INS1_25CollectiveMainloopBwdSm80ILi2ELi2EN4cute5tupleIJNS5_1CILi128EEES8_NS7_ILi64EEEEEENS_10bfloat16_tEfNS_4arch4Sm80ELb0ELb1ELb1ELb0ELb0ELb0ELb0ELb0ELi2ELi4ELi4ELi4ELb0EEENS1_21CollectiveEpilogueBwdISA_SB_SD_Li256ELb0ELb0ELi2EEENS1_19SingleTileSchedulerILb0ELb0ELb0ELi128EEEEEEEEEvNT_6ParamsE$_ZN4cute3eso3ESOILb1ELb0EJNS_1CILi4096EEEiiNS2_ILi8192EEEEEC2ERKS3_RKiS9_RKS4_:
[----:B------:R-:W-:Y:S02]  /*8b50*/  IADD3 R3, R3, -c[0x0][0x20], RZ ;  /* 0x8000080003037a10 */ /* 0x000fe40007ffe0ff */
[----:B------:R-:W-:-:S03]  /*8b60*/  IADD3 R2, R2, -c[0x0][0x20], RZ ;  /* 0x8000080002027a10 */ /* 0x000fc60007ffe0ff */
[----:B------:R1:W-:Y:S04]  /*8b70*/  STL [R3], R8 ;  /* 0x0000000803007387 */ /* 0x0003e80000100800 */
[----:B------:R-:W2:Y:S01]  /*8b80*/  LDL R2, [R2] ;  /* 0x0000000002027983 */ /* 0x000ea20000100800 */
[----:B------:R-:W-:-:S03]  /*8b90*/  IMAD.MOV.U32 R7, RZ, RZ, 0x0 ;  /* 0x00000000ff077424 */ /* 0x000fc600078e00ff */
[----:B--2---:R1:W-:Y:S01]  /*8ba0*/  STL [R3+0x4], R2 ;  /* 0x0000040203007387 */ /* 0x0043e20000100800 */
[----:B------:R-:W-:Y:S05]  /*8bb0*/  RET.REL.NODEC R6 `(_ZN7cutlass13device_kernelIN5flash19enable_sm80_to_sm89INS1_16FlashAttnBwdSm80INS1_25CollectiveMainloopBwdSm80ILi2ELi2EN4cute5tupleIJNS5_1CILi128EEES8_NS7_ILi64EEEEEENS_10bfloat16_tEfNS_4arch4Sm80ELb0ELb1ELb1ELb0ELb0ELb0ELb0ELb0ELi2ELi4ELi4ELi4ELb0EEENS1_21CollectiveEpilogueBwdISA_SB_SD_Li256ELb0ELb0ELi2EEENS1_19SingleTileSchedulerILb0ELb0ELb0ELi128EEEEEEEEEvNT_6ParamsE) ;  /* 0xffff744006007950 */ /* 0x000fea0003c3ffff */
        .type           $_ZN7cutlass13device_kernelIN5flash19enable_sm80_to_sm89INS1_16FlashAttnBwdSm80INS1_25CollectiveMainloopBwdSm80ILi2ELi2EN4cute5tupleIJNS5_1CILi128EEES8_NS7_ILi64EEEEEENS_10bfloat16_tEfNS_4arch4Sm80ELb0ELb1ELb1ELb0ELb0ELb0ELb0ELb0ELi2ELi4ELi4ELi4ELb0EEENS1_21CollectiveEpilogueBwdISA_SB_SD_Li256ELb0ELb0ELi2EEENS1_19SingleTileSchedulerILb0ELb0ELb0ELi128EEEEEEEEEvNT_6ParamsE$_ZN4cute3eso3ESOILb1ELb0EJNS_1CILi8EEEiiEEC2ERKS3_RKiS8_,@function
        .size           $_ZN7cutlass13device_kernelIN5flash19enable_sm80_to_sm89INS1_16FlashAttnBwdSm80INS1_25CollectiveMainloopBwdSm80ILi2ELi2EN4cute5tupleIJNS5_1CILi128EEES8_NS7_ILi64EEEEEENS_10bfloat16_tEfNS_4arch4Sm80ELb0ELb1ELb1ELb0ELb0ELb0ELb0ELb0ELi2ELi4ELi4ELi4ELb0EEENS1_21CollectiveEpilogueBwdISA_SB_SD_Li256ELb0ELb0ELi2EEENS1_19SingleTileSchedulerILb0ELb0ELb0ELi128EEEEEEEEEvNT_6ParamsE$_ZN4cute3eso3ESOILb1ELb0EJNS_1CILi8EEEiiEEC2ERKS3_RKiS8_,($_ZN7cutlass13device_kernelIN5flash19enable_sm80_to_sm89INS1_16FlashAttnBwdSm80INS1_25CollectiveMainloopBwdSm80ILi2ELi2EN4cute5tupleIJNS5_1CILi128EEES8_NS7_ILi64EEEEEENS_10bfloat16_tEfNS_4arch4Sm80ELb0ELb1ELb1ELb0ELb0ELb0ELb0ELb0ELi2ELi4ELi4ELi4ELb0EEENS1_21CollectiveEpilogueBwdISA_SB_SD_Li256ELb0ELb0ELi2EEENS1_19SingleTileSchedulerILb0ELb0ELb0ELi128EEEEEEEEEvNT_6ParamsE$_ZN4cute3eso3ESOILb1ELb0EJNS_1CILi8EEEiiiNS2_ILi144EEENS2_ILi512EEEEEC2ERKS3_RKiSA_SA_RKS4_RKS5_ - $_ZN7cutlass13device_kernelIN5flash19enable_sm80_to_sm89INS1_16FlashAttnBwdSm80INS1_25CollectiveMainloopBwdSm80ILi2ELi2EN4cute5tupleIJNS5_1CILi128EEES8_NS7_ILi64EEEEEENS_10bfloat16_tEfNS_4arch4Sm80ELb0ELb1ELb1ELb0ELb0ELb0ELb0ELb0ELi2ELi4ELi4ELi4ELb0EEENS1_21CollectiveEpilogueBwdISA_SB_SD_Li256ELb0ELb0ELi2EEENS1_19SingleTileSchedulerILb0ELb0ELb0ELi128EEEEEEEEEvNT_6ParamsE$_ZN4cute3eso3ESOILb1ELb0EJNS_1CILi8EEEiiEEC2ERKS3_RKiS8_)
$_ZN7cutlass13device_kernelIN5flash19enable_sm80_to_sm89INS1_16FlashAttnBwdSm80INS1_25CollectiveMainloopBwdSm80ILi2ELi2EN4cute5tupleIJNS5_1CILi128EEES8_NS7_ILi64EEEEEENS_10bfloat16_tEfNS_4arch4Sm80ELb0ELb1ELb1ELb0ELb0ELb0ELb0ELb0ELi2ELi4ELi4ELi4ELb0EEENS1_21CollectiveEpilogueBwdISA_SB_SD_Li256ELb0ELb0ELi2EEENS1_19SingleTileSchedulerILb0ELb0ELb0ELi128EEEEEEEEEvNT_6ParamsE$_ZN4cute3eso3ESOILb1ELb0EJNS_1CILi8EEEiiEEC2ERKS3_RKiS8_:
[----:B------:R-:W-:Y:S02]  /*8bc0*/  IADD3 R3, R62, -c[0x0][0x20], RZ ;  /* 0x800008003e037a10 */ /* 0x000fe40007ffe0ff */
[----:B------:R-:W-:-:S03]  /*8bd0*/  IADD3 R2, R61, -c[0x0][0x20], RZ ;  /* 0x800008003d027a10 */ /* 0x000fc60007ffe0ff */
[----:B------:R1:W-:Y:S04]  /*8be0*/  STL [R3], R6 ;  /* 0x0000000603007387 */ /* 0x0003e80000100800 */
[----:B------:R-:W2:Y:S01]  /*8bf0*/  LDL R2, [R2] ;  /* 0x0000000002027983 */ /* 0x000ea20000100800 */
[----:B------:R-:W-:-:S03]  /*8c00*/  IMAD.MOV.U32 R5, RZ, RZ, 0x0 ;  /* 0x00000000ff057424 */ /* 0x000fc600078e00ff */
[----:B--2---:R1:W-:Y:S01]  /*8c10*/  STL [R3+0x4], R2 ;  /* 0x0000040203007387 */ /* 0x0043e20000100800 */
[----:B------:R-:W-:Y:S05]  /*8c20*/  RET.REL.NODEC R4 `(_ZN7cutlass13device_kernelIN5flash19enable_sm80_to_sm89INS1_16FlashAttnBwdSm80INS1_25CollectiveMainloopBwdSm80ILi2ELi2EN4cute5tupleIJNS5_1CILi128EEES8_NS7_ILi64EEEEEENS_10bfloat16_tEfNS_4arch4Sm80ELb0ELb1ELb1ELb0ELb0ELb0ELb0ELb0ELi2ELi4ELi4ELi4ELb0EEENS1_21CollectiveEpilogueBwdISA_SB_SD_Li256ELb0ELb0ELi2EEENS1_19SingleTileSchedulerILb0ELb0ELb0ELi128EEEEEEEEEvNT_6ParamsE) ;  /* 0xffff73d004007950 */ /* 0x000fea0003c3ffff */
        .type           $_ZN7cutlass13device_kernelIN5flash19enable_sm80_to_sm89INS1_16FlashAttnBwdSm80INS1_25CollectiveMainloopBwdSm80ILi2ELi2EN4cute5tupleIJNS5_1CILi128EEES8_NS7_ILi64EEEEEENS_10bfloat16_tEfNS_4arch4Sm80ELb0ELb1ELb1ELb0ELb0ELb0ELb0ELb0ELi2ELi4ELi4ELi4ELb0EEENS1_21CollectiveEpilogueBwdISA_SB_SD_Li256ELb0ELb0ELi2EEENS1_19SingleTileSchedulerILb0ELb0ELb0ELi128EEEEEEEEEvNT_6ParamsE$_ZN4cute3eso3ESOILb1ELb0EJNS_1CILi8EEEiiiNS2_ILi144EEENS2_ILi512EEEEEC2ERKS3_RKiSA_SA_RKS4_RKS5_,@function
        .size           $_ZN7cutlass13device_kernelIN5flash19enable_sm80_to_sm89INS1_16FlashAttnBwdSm80INS1_25CollectiveMainloopBwdSm80ILi2ELi2EN4cute5tupleIJNS5_1CILi128EEES8_NS7_ILi64EEEEEENS_10bfloat16_tEfNS_4arch4Sm80ELb0ELb1ELb1ELb0ELb0ELb0ELb0ELb0ELi2ELi4ELi4ELi4ELb0EEENS1_21CollectiveEpilogueBwdISA_SB_SD_Li256ELb0ELb0ELi2EEENS1_19SingleTileSchedulerILb0ELb0ELb0ELi128EEEEEEEEEvNT_6ParamsE$_ZN4cute3eso3ESOILb1ELb0EJNS_1CILi8EEEiiiNS2_ILi144EEENS2_ILi512EEEEEC2ERKS3_RKiSA_SA_RKS4_RKS5_,($_ZN7cutlass13device_kernelIN5flash19enable_sm80_to_sm89INS1_16FlashAttnBwdSm80INS1_25CollectiveMainloopBwdSm80ILi2ELi2EN4cute5tupleIJNS5_1CILi128EEES8_NS7_ILi64EEEEEENS_10bfloat16_tEfNS_4arch4Sm80ELb0ELb1ELb1ELb0ELb0ELb0ELb0ELb0ELi2ELi4ELi4ELi4ELb0EEENS1_21CollectiveEpilogueBwdISA_SB_SD_Li256ELb0ELb0ELi2EEENS1_19SingleTileSchedulerILb0ELb0ELb0ELi128EEEEEEEEEvNT_6ParamsE$_ZN4cute3eso3ESOILb1ELb0EJNS_5tupleIJNS2_IJNS2_IJNS_1CILi8EEENS3_ILi1EEEEEENS2_IJS5_S5_EEEEEENS2_IJS5_NS3_ILi2EEEEEEEEENS2_IJNS2_IJNS2_IJS5_NS3_ILi0EEEEEENS2_IJSC_SC_EEEEEENS2_IJSC_iEEEEEEEEC2ERKSB_RKSH_ - $_ZN7cutlass13device_kernelIN5flash19enable_sm80_to_sm89INS1_16FlashAttnBwdSm80INS1_25CollectiveMainloopBwdSm80ILi2ELi2EN4cute5tupleIJNS5_1CILi128EEES8_NS7_ILi64EEEEEENS_10bfloat16_tEfNS_4arch4Sm80ELb0ELb1ELb1ELb0ELb0ELb0ELb0ELb0ELi2ELi4ELi4ELi4ELb0EEENS1_21CollectiveEpilogueBwdISA_SB_SD_Li256ELb0ELb0ELi2EEENS1_19SingleTileSchedulerILb0ELb0ELb0ELi128EEEEEEEEEvNT_6ParamsE$_ZN4cute3eso3ESOILb1ELb0EJNS_1CILi8EEEiiiNS2_ILi144EEENS2_ILi512EEEEEC2ERKS3_RKiSA_SA_RKS4_RKS5_)
$_ZN7cutlass13device_kernelIN5flash19enable_sm80_to_sm89INS1_16FlashAttnBwdSm80INS1_25CollectiveMainloopBwdSm80ILi2ELi2EN4cute5tupleIJNS5_1CILi128EEES8_NS7_ILi64EEEEEENS_10bfloat16_tEfNS_4arch4Sm80ELb0ELb1ELb1ELb0ELb0ELb0ELb0ELb0ELi2ELi4ELi4ELi4ELb0EEENS1_21CollectiveEpilogueBwdISA_SB_SD_Li256ELb0ELb0ELi2EEENS1_19SingleTileSchedulerILb0ELb0ELb0ELi128EEEEEEEEEvNT_6ParamsE$_ZN4cute3eso3ESOILb1ELb0EJNS_1CILi8EEEiiiNS2_ILi144EEENS2_ILi512EEEEEC2ERKS3_RKiSA_SA_RKS4_RKS5_:
        /* <DEDUP_REMOVED lines=9> */
[----:B------:R-:W-:Y:S05]  /*8cc0*/  RET.REL.NODEC R4 `(_ZN7cutlass13device_kernelIN5flash19enable_sm80_to_sm89INS1_16FlashAttnBwdSm80INS1_25CollectiveMainloopBwdSm80ILi2ELi2EN4cute5tupleIJNS5_1CILi128EEES8_NS7_ILi64EEEEEENS_10bfloat16_tEfNS_4arch4Sm80ELb0ELb1ELb1ELb0ELb0ELb0ELb0ELb0ELi2ELi4ELi4ELi4ELb0EEENS1_21CollectiveEpilogueBwdISA_SB_SD_Li256ELb0ELb0ELi2EEENS1_19SingleTileSchedulerILb0ELb0ELb0ELi128EEEEEEEEEvNT_6ParamsE) ;  /* 0xffff733004007950 */ /* 0x000fea0003c3ffff */
        .type           $_ZN7cutlass13device_kernelIN5flash19enable_sm80_to_sm89INS1_16FlashAttnBwdSm80INS1_25CollectiveMainloopBwdSm80ILi2ELi2EN4cute5tupleIJNS5_1CILi128EEES8_NS7_ILi64EEEEEENS_10bfloat16_tEfNS_4arch4Sm80ELb0ELb1ELb1ELb0ELb0ELb0ELb0ELb0ELi2ELi4ELi4ELi4ELb0EEENS1_21CollectiveEpilogueBwdISA_SB_SD_Li256ELb0ELb0ELi2EEENS1_19SingleTileSchedulerILb0ELb0ELb0ELi128EEEEEEEEEvNT_6ParamsE$_ZN4cute3eso3ESOILb1ELb0EJNS_5tupleIJNS2_IJNS2_IJNS_1CILi8EEENS3_ILi1EEEEEENS2_IJS5_S5_EEEEEENS2_IJS5_NS3_ILi2EEEEEEEEENS2_IJNS2_IJNS2_IJS5_NS3_ILi0EEEEEENS2_IJSC_SC_EEEEEENS2_IJSC_iEEEEEEEEC2ERKSB_RKSH_,@function
        .size           $_ZN7cutlass13device_kernelIN5flash19enable_sm80_to_sm89INS1_16FlashAttnBwdSm80INS1_25CollectiveMainloopBwdSm80ILi2ELi2EN4cute5tupleIJNS5_1CILi128EEES8_NS7_ILi64EEEEEENS_10bfloat16_tEfNS_4arch4Sm80ELb0ELb1ELb1ELb0ELb0ELb0ELb0ELb0ELi2ELi4ELi4ELi4ELb0EEENS1_21CollectiveEpilogueBwdISA_SB_SD_Li256ELb0ELb0ELi2EEENS1_19SingleTileSchedulerILb0ELb0ELb0ELi128EEEEEEEEEvNT_6ParamsE$_ZN4cute3eso3ESOILb1ELb0EJNS_5tupleIJNS2_IJNS2_IJNS_1CILi8EEENS3_ILi1EEEEEENS2_IJS5_S5_EEEEEENS2_IJS5_NS3_ILi2EEEEEEEEENS2_IJNS2_IJNS2_IJS5_NS3_ILi0EEEEEENS2_IJSC_SC_EEEEEENS2_IJSC_iEEEEEEEEC2ERKSB_RKSH_,($_ZN7cutlass13device_kernelIN5flash19enable_sm80_to_sm89INS1_16FlashAttnBwdSm80INS1_25CollectiveMainloopBwdSm80ILi2ELi2EN4cute5tupleIJNS5_1CILi128EEES8_NS7_ILi64EEEEEENS_10bfloat16_tEfNS_4arch4Sm80ELb0ELb1ELb1ELb0ELb0ELb0ELb0ELb0ELi2ELi4ELi4ELi4ELb0EEENS1_21CollectiveEpilogueBwdISA_SB_SD_Li256ELb0ELb0ELi2EEENS1_19SingleTileSchedulerILb0ELb0ELb0ELi128EEEEEEEEEvNT_6ParamsE$_ZN4cute3eso3ESOILb1ELb0EJNS_5tupleIJNS2_IJNS2_IJNS_1CILi8EEENS3_ILi1EEEEEES5_EEENS2_IJNS2_IJS5_S5_EEENS3_ILi2EEEEEEEEENS2_IJNS2_IJNS2_IJS5_NS3_ILi0EEEEEESC_EEENS2_IJNS2_IJSC_SC_EEEiEEEEEEEEC2ERKSB_RKSH_ - $_ZN7cutlass13device_kernelIN5flash19enable_sm80_to_sm89INS1_16FlashAttnBwdSm80INS1_25CollectiveMainloopBwdSm80ILi2ELi2EN4cute5tupleIJNS5_1CILi128EEES8_NS7_ILi64EEEEEENS_10bfloat16_tEfNS_4arch4Sm80ELb0ELb1ELb1ELb0ELb0ELb0ELb0ELb0ELi2ELi4ELi4ELi4ELb0EEENS1_21CollectiveEpilogueBwdISA_SB_SD_Li256ELb0ELb0ELi2EEENS1_19SingleTileSchedulerILb0ELb0ELb0ELi128EEEEEEEEEvNT_6ParamsE$_ZN4cute3eso3ESOILb1ELb0EJNS_5tupleIJNS2_IJNS2_IJNS_1CILi8EEENS3_ILi1EEEEEENS2_IJS5_S5_EEEEEENS2_IJS5_NS3_ILi2EEEEEEEEENS2_IJNS2_IJNS2_IJS5_NS3_ILi0EEEEEENS2_IJSC_SC_EEEEEENS2_IJSC_iEEEEEEEEC2ERKSB_RKSH_)
$_ZN7cutlass13device_kernelIN5flash19enable_sm80_to_sm89INS1_16FlashAttnBwdSm80INS1_25CollectiveMainloopBwdSm80ILi2ELi2EN4cute5tupleIJNS5_1CILi128EEES8_NS7_ILi64EEEEEENS_10bfloat16_tEfNS_4arch4Sm80ELb0ELb1ELb1ELb0ELb0ELb0ELb0ELb0ELi2ELi4ELi4ELi4ELb0EEENS1_21CollectiveEpilogueBwdISA_SB_SD_Li256ELb0ELb0ELi2EEENS1_19SingleTileSchedulerILb0ELb0ELb0ELi128EEEEEEEEEvNT_6ParamsE$_ZN4cute3eso3ESOILb1ELb0EJNS_5tupleIJNS2_IJNS2_IJNS_1CILi8EEENS3_ILi1EEEEEENS2_IJS5_S5_EEEEEENS2_IJS5_NS3_ILi2EEEEEEEEENS2_IJNS2_IJNS2_IJS5_NS3_ILi0EEEEEENS2_IJSC_SC_EEEEEENS2_IJSC_iEEEEEEEEC2ERKSB_RKSH_:
[----:B------:R-:W-:Y:S02]  /*8cd0*/  IADD3 R2, R69, -c[0x0][0x20], RZ ;  /* 0x8000080045027a10 */ /* 0x000fe40007ffe0ff */
[----:B------:R-:W-:-:S03]  /*8ce0*/  MOV R7, 0x0 ;  /* 0x0000000000077802 */ /* 0x000fc60000000f00 */
[----:B------:R1:W-:Y:S01]  /*8cf0*/  STL [R2], R3 ;  /* 0x0000000302007387 */ /* 0x0003e20000100800 */
[----:B------:R-:W-:Y:S05]  /*8d00*/  RET.REL.NODEC R6 `(_ZN7cutlass13device_kernelIN5flash19enable_sm80_to_sm89INS1_16FlashAttnBwdSm80INS1_25CollectiveMainloopBwdSm80ILi2ELi2EN4cute5tupleIJNS5_1CILi128EEES8_NS7_ILi64EEEEEENS_10bfloat16_tEfNS_4arch4Sm80ELb0ELb1ELb1ELb0ELb0ELb0ELb0ELb0ELi2ELi4ELi4ELi4ELb0EEENS1_21CollectiveEpilogueBwdISA_SB_SD_Li256ELb0ELb0ELi2EEENS1_19SingleTileSchedulerILb0ELb0ELb0ELi128EEEEEEEEEvNT_6ParamsE) ;  /* 0xffff72f006007950 */ /* 0x000fea0003c3ffff */
        .type           $_ZN7cutlass13device_kernelIN5flash19enable_sm80_to_sm89INS1_16FlashAttnBwdSm80INS1_25CollectiveMainloopBwdSm80ILi2ELi2EN4cute5tupleIJNS5_1CILi128EEES8_NS7_ILi64EEEEEENS_10bfloat16_tEfNS_4arch4Sm80ELb0ELb1ELb1ELb0ELb0ELb0ELb0ELb0ELi2ELi4ELi4ELi4ELb0EEENS1_21CollectiveEpilogueBwdISA_SB_SD_Li256ELb0ELb0ELi2EEENS1_19SingleTileSchedulerILb0ELb0ELb0ELi128EEEEEEEEEvNT_6ParamsE$_ZN4cute3eso3ESOILb1ELb0EJNS_5tupleIJNS2_IJNS2_IJNS_1CILi8EEENS3_ILi1EEEEEES5_EEENS2_IJNS2_IJS5_S5_EEENS3_ILi2EEEEEEEEENS2_IJNS2_IJNS2_IJS5_NS3_ILi0EEEEEESC_EEENS2_IJNS2_IJSC_SC_EEEiEEEEEEEEC2ERKSB_RKSH_,@function
        .size           $_ZN7cutlass13device_kernelIN5flash19enable_sm80_to_sm89INS1_16FlashAttnBwdSm80INS1_25CollectiveMainloopBwdSm80ILi2ELi2EN4cute5tupleIJNS5_1CILi128EEES8_NS7_ILi64EEEEEENS_10bfloat16_tEfNS_4arch4Sm80ELb0ELb1ELb1ELb0ELb0ELb0ELb0ELb0ELi2ELi4ELi4ELi4ELb0EEENS1_21CollectiveEpilogueBwdISA_SB_SD_Li256ELb0ELb0ELi2EEENS1_19SingleTileSchedulerILb0ELb0ELb0ELi128EEEEEEEEEvNT_6ParamsE$_ZN4cute3eso3ESOILb1ELb0EJNS_5tupleIJNS2_IJNS2_IJNS_1CILi8EEENS3_ILi1EEEEEES5_EEENS2_IJNS2_IJS5_S5_EEENS3_ILi2EEEEEEEEENS2_IJNS2_IJNS2_IJS5_NS3_ILi0EEEEEESC_EEENS2_IJNS2_IJSC_SC_EEEiEEEEEEEEC2ERKSB_RKSH_,($_ZN7cutlass13device_kernelIN5flash19enable_sm80_to_sm89INS1_16FlashAttnBwdSm80INS1_25CollectiveMainloopBwdSm80ILi2ELi2EN4cute5tupleIJNS5_1CILi128EEES8_NS7_ILi64EEEEEENS_10bfloat16_tEfNS_4arch4Sm80ELb0ELb1ELb1ELb0ELb0ELb0ELb0ELb0ELi2ELi4ELi4ELi4ELb0EEENS1_21CollectiveEpilogueBwdISA_SB_SD_Li256ELb0ELb0ELi2EEENS1_19SingleTileSchedulerILb0ELb0ELb0ELi128EEEEEEEEEvNT_6ParamsE$_ZN4cute3eso3ESOILb1ELb0EJNS_5tupleIJNS2_IJNS_1CILi1EEENS2_IJS4_NS3_ILi2EEES5_EEEEEES5_NS2_IJS5_S5_EEEEEENS2_IJNS2_IJNS3_ILi0EEENS2_IJS4_NS3_ILi256EEEiEEEEEENS3_ILi2048EEENS2_IJiNS3_ILi4096EEEEEEEEEEEC2ERKS9_RKSH_ - $_ZN7cutlass13device_kernelIN5flash19enable_sm80_to_sm89INS1_16FlashAttnBwdSm80INS1_25CollectiveMainloopBwdSm80ILi2ELi2EN4cute5tupleIJNS5_1CILi128EEES8_NS7_ILi64EEEEEENS_10bfloat16_tEfNS_4arch4Sm80ELb0ELb1ELb1ELb0ELb0ELb0ELb0ELb0ELi2ELi4ELi4ELi4ELb0EEENS1_21CollectiveEpilogueBwdISA_SB_SD_Li256ELb0ELb0ELi2EEENS1_19SingleTileSchedulerILb0ELb0ELb0ELi128EEEEEEEEEvNT_6ParamsE$_ZN4cute3eso3ESOILb1ELb0EJNS_5tupleIJNS2_IJNS2_IJNS_1CILi8EEENS3_ILi1EEEEEES5_EEENS2_IJNS2_IJS5_S5_EEENS3_ILi2EEEEEEEEENS2_IJNS2_IJNS2_IJS5_NS3_ILi0EEEEEESC_EEENS2_IJNS2_IJSC_SC_EEEiEEEEEEEEC2ERKSB_RKSH_)
$_ZN7cutlass13device_kernelIN5flash19enable_sm80_to_sm89INS1_16FlashAttnBwdSm80INS1_25CollectiveMainloopBwdSm80ILi2ELi2EN4cute5tupleIJNS5_1CILi128EEES8_NS7_ILi64EEEEEENS_10bfloat16_tEfNS_4arch4Sm80ELb0ELb1ELb1ELb0ELb0ELb0ELb0ELb0ELi2ELi4ELi4ELi4ELb0EEENS1_21CollectiveEpilogueBwdISA_SB_SD_Li256ELb0ELb0ELi2EEENS1_19SingleTileSchedulerILb0ELb0ELb0ELi128EEEEEEEEEvNT_6ParamsE$_ZN4cute3eso3ESOILb1ELb0EJNS_5tupleIJNS2_IJNS2_IJNS_1CILi8EEENS3_ILi1EEEEEES5_EEENS2_IJNS2_IJS5_S5_EEENS3_ILi2EEEEEEEEENS2_IJNS2_IJNS2_IJS5_NS3_ILi0EEEEEESC_EEENS2_IJNS2_IJSC_SC_EEEiEEEEEEEEC2ERKSB_RKSH_:
[----:B------:R-:W-:Y:S02]  /*8d10*/  IADD3 R2, R69, -c[0x0][0x20], RZ ;  /* 0x8000080045027a10 */ /* 0x000fe40007ffe0ff */
[----:B------:R-:W-:-:S03]  /*8d20*/  MOV R7, 0x0 ;  /* 0x0000000000077802 */ /* 0x000fc60000000f00 */
[----:B------:R1:W-:Y:S01]  /*8d30*/  STL [R2], R3 ;  /* 0x0000000302007387 */ /* 0x0003e20000100800 */
[----:B------:R-:W-:Y:S05]  /*8d40*/  RET.REL.NODEC R6 `(_ZN7cutlass13device_kernelIN5flash19enable_sm80_to_sm89INS1_16FlashAttnBwdSm80INS1_25CollectiveMainloopBwdSm80ILi2ELi2EN4cute5tupleIJNS5_1CILi128EEES8_NS7_ILi64EEEEEENS_10bfloat16_tEfNS_4arch4Sm80ELb0ELb1ELb1ELb0ELb0ELb0ELb0ELb0ELi2ELi4ELi4ELi4ELb0EEENS1_21CollectiveEpilogueBwdISA_SB_SD_Li256ELb0ELb0ELi2EEENS1_19SingleTileSchedulerILb0ELb0ELb0ELi128EEEEEEEEEvNT_6ParamsE) ;  /* 0xffff72b006007950 */ /* 0x000fea0003c3ffff */
        .type           $_ZN7cutlass13device_kernelIN5flash19enable_sm80_to_sm89INS1_16FlashAttnBwdSm80INS1_25CollectiveMainloopBwdSm80ILi2ELi2EN4cute5tupleIJNS5_1CILi128EEES8_NS7_ILi64EEEEEENS_10bfloat16_tEfNS_4arch4Sm80ELb0ELb1ELb1ELb0ELb0ELb0ELb0ELb0ELi2ELi4ELi4ELi4ELb0EEENS1_21CollectiveEpilogueBwdISA_SB_SD_Li256ELb0ELb0ELi2EEENS1_19SingleTileSchedulerILb0ELb0ELb0ELi128EEEEEEEEEvNT_6ParamsE$_ZN4cute3eso3ESOILb1ELb0EJNS_5tupleIJNS2_IJNS_1CILi1EEENS2_IJS4_NS3_ILi2EEES5_EEEEEES5_NS2_IJS5_S5_EEEEEENS2_IJNS2_IJNS3_ILi0EEENS2_IJS4_NS3_ILi256EEEiEEEEEENS3_ILi2048EEENS2_IJiNS3_ILi4096EEEEEEEEEEEC2ERKS9_RKSH_,@function
        .size           $_ZN7cutlass13device_kernelIN5flash19enable_sm80_to_sm89INS1_16FlashAttnBwdSm80INS1_25CollectiveMainloopBwdSm80ILi2ELi2EN4cute5tupleIJNS5_1CILi128EEES8_NS7_ILi64EEEEEENS_10bfloat16_tEfNS_4arch4Sm80ELb0ELb1ELb1ELb0ELb0ELb0ELb0ELb0ELi2ELi4ELi4ELi4ELb0EEENS1_21CollectiveEpilogueBwdISA_SB_SD_Li256ELb0ELb0ELi2EEENS1_19SingleTileSchedulerILb0ELb0ELb0ELi128EEEEEEEEEvNT_6ParamsE$_ZN4cute3eso3ESOILb1ELb0EJNS_5tupleIJNS2_IJNS_1CILi1EEENS2_IJS4_NS3_ILi2EEES5_EEEEEES5_NS2_IJS5_S5_EEEEEENS2_IJNS2_IJNS3_ILi0EEENS2_IJS4_NS3_ILi256EEEiEEEEEENS3_ILi2048EEENS2_IJiNS3_ILi4096EEEEEEEEEEEC2ERKS9_RKSH_,($_ZN7cutlass13device_kernelIN5flash19enable_sm80_to_sm89INS1_16FlashAttnBwdSm80INS1_25CollectiveMainloopBwdSm80ILi2ELi2EN4cute5tupleIJNS5_1CILi128EEES8_NS7_ILi64EEEEEENS_10bfloat16_tEfNS_4arch4Sm80ELb0ELb1ELb1ELb0ELb0ELb0ELb0ELb0ELi2ELi4ELi4ELi4ELb0EEENS1_21CollectiveEpilogueBwdISA_SB_SD_Li256ELb0ELb0ELi2EEENS1_19SingleTileSchedulerILb0ELb0ELb0ELi128EEEEEEEEEvNT_6ParamsE$_ZN4cute3eso3ESOILb1ELb0EJNS_5tupleIJNS2_IJNS_1CILi1EEENS3_ILi0EEEEEENS2_IJS5_S5_EEEEEENS2_IJS5_iEEEEEC2ERKS8_RKS9_ - $_ZN7cutlass13device_kernelIN5flash19enable_sm80_to_sm89INS1_16FlashAttnBwdSm80INS1_25CollectiveMainloopBwdSm80ILi2ELi2EN4cute5tupleIJNS5_1CILi128EEES8_NS7_ILi64EEEEEENS_10bfloat16_tEfNS_4arch4Sm80ELb0ELb1ELb1ELb0ELb0ELb0ELb0ELb0ELi2ELi4ELi4ELi4ELb0EEENS1_21CollectiveEpilogueBwdISA_SB_SD_Li256ELb0ELb0ELi2EEENS1_19SingleTileSchedulerILb0ELb0ELb0ELi128EEEEEEEEEvNT_6ParamsE$_ZN4cute3eso3ESOILb1ELb0EJNS_5tupleIJNS2_IJNS_1CILi1EEENS2_IJS4_NS3_ILi2EEES5_EEEEEES5_NS2_IJS5_S5_EEEEEENS2_IJNS2_IJNS3_ILi0EEENS2_IJS4_NS3_ILi256EEEiEEEEEENS3_ILi2048EEENS2_IJiNS3_ILi4096EEEEEEEEEEEC2ERKS9_RKSH_)
$_ZN7cutlass13device_kernelIN5flash19enable_sm80_to_sm89INS1_16FlashAttnBwdSm80INS1_25CollectiveMainloopBwdSm80ILi2ELi2EN4cute5tupleIJNS5_1CILi128EEES8_NS7_ILi64EEEEEENS_10bfloat16_tEfNS_4arch4Sm80ELb0ELb1ELb1ELb0ELb0ELb0ELb0ELb0ELi2ELi4ELi4ELi4ELb0EEENS1_21CollectiveEpilogueBwdISA_SB_SD_Li256ELb0ELb0ELi2EEENS1_19SingleTileSchedulerILb0ELb0ELb0ELi128EEEEEEEEEvNT_6ParamsE$_ZN4cute3eso3ESOILb1ELb0EJNS_5tupleIJNS2_IJNS_1CILi1EEENS2_IJS4_NS3_ILi2EEES5_EEEEEES5_NS2_IJS5_S5_EEEEEENS2_IJNS2_IJNS3_ILi0EEENS2_IJS4_NS3_ILi256EEEiEEEEEENS3_ILi2048EEENS2_IJiNS3_ILi4096EEEEEEEEEEEC2ERKS9_RKSH_:
[----:B------:R-:W-:Y:S02]  /*8d50*/  IADD3 R2, R58, -c[0x0][0x20], RZ ;  /* 0x800008003a027a10 */ /* 0x000fe40007ffe0ff */
[----:B------:R-:W-:-:S03]  /*8d60*/  MOV R7, 0x0 ;  /* 0x0000000000077802 */ /* 0x000fc60000000f00 */
[----:B------:R1:W-:Y:S04]  /*8d70*/  STL [R2], R5 ;  /* 0x0000000502007387 */ /* 0x0003e80000100800 */
[----:B------:R1:W-:Y:S01]  /*8d80*/  STL [R2+0x4], R3 ;  /* 0x0000040302007387 */ /* 0x0003e20000100800 */
[----:B------:R-:W-:Y:S05]  /*8d90*/  RET.REL.NODEC R6 `(_ZN7cutlass13device_kernelIN5flash19enable_sm80_to_sm89INS1_16FlashAttnBwdSm80INS1_25CollectiveMainloopBwdSm80ILi2ELi2EN4cute5tupleIJNS5_1CILi128EEES8_NS7_ILi64EEEEEENS_10bfloat16_tEfNS_4arch4Sm80ELb0ELb1ELb1ELb0ELb0ELb0ELb0ELb0ELi2ELi4ELi4ELi4ELb0EEENS1_21CollectiveEpilogueBwdISA_SB_SD_Li256ELb0ELb0ELi2EEENS1_19SingleTileSchedulerILb0ELb0ELb0ELi128EEEEEEEEEvNT_6ParamsE) ;  /* 0xffff726006007950 */ /* 0x000fea0003c3ffff */
        .type           $_ZN7cutlass13device_kernelIN5flash19enable_sm80_to_sm89INS1_16FlashAttnBwdSm80INS1_25CollectiveMainloopBwdSm80ILi2ELi2EN4cute5tupleIJNS5_1CILi128EEES8_NS7_ILi64EEEEEENS_10bfloat16_tEfNS_4arch4Sm80ELb0ELb1ELb1ELb0ELb0ELb0ELb0ELb0ELi2ELi4ELi4ELi4ELb0EEENS1_21CollectiveEpilogueBwdISA_SB_SD_Li256ELb0ELb0ELi2EEENS1_19SingleTileSchedulerILb0ELb0ELb0ELi128EEEEEEEEEvNT_6ParamsE$_ZN4cute3eso3ESOILb1ELb0EJNS_5tupleIJNS2_IJNS_1CILi1EEENS3_ILi0EEEEEENS2_IJS5_S5_EEEEEENS2_IJS5_iEEEEEC2ERKS8_RKS9_,@function
        .size           $_ZN7cutlass13device_kernelIN5flash19enable_sm80_to_sm89INS1_16FlashAttnBwdSm80INS1_25CollectiveMainloopBwdSm80ILi2ELi2EN4cute5tupleIJNS5_1CILi128EEES8_NS7_ILi64EEEEEENS_10bfloat16_tEfNS_4arch4Sm80ELb0ELb1ELb1ELb0ELb0ELb0ELb0ELb0ELi2ELi4ELi4ELi4ELb0EEENS1_21CollectiveEpilogueBwdISA_SB_SD_Li256ELb0ELb0ELi2EEENS1_19SingleTileSchedulerILb0ELb0ELb0ELi128EEEEEEEEEvNT_6ParamsE$_ZN4cute3eso3ESOILb1ELb0EJNS_5tupleIJNS2_IJNS_1CILi1EEENS3_ILi0EEEEEENS2_IJS5_S5_EEEEEENS2_IJS5_iEEEEEC2ERKS8_RKS9_,($_ZN7cutlass13device_kernelIN5flash19enable_sm80_to_sm89INS1_16FlashAttnBwdSm80INS1_25CollectiveMainloopBwdSm80ILi2ELi2EN4cute5tupleIJNS5_1CILi128EEES8_NS7_ILi64EEEEEENS_10bfloat16_tEfNS_4arch4Sm80ELb0ELb1ELb1ELb0ELb0ELb0ELb0ELb0ELi2ELi4ELi4ELi4ELb0EEENS1_21CollectiveEpilogueBwdISA_SB_SD_Li256ELb0ELb0ELi2EEENS1_19SingleTileSchedulerILb0ELb0ELb0ELi128EEEEEEEEEvNT_6ParamsE$_ZN4cute3eso3ESOILb1ELb0EJNS_5tupleIJNS2_IJNS_1CILi1EEENS3_ILi0EEEEEES5_EEENS2_IJNS2_IJS5_S5_EEEiEEEEEC2ERKS7_RKS9_ - $_ZN7cutlass13device_kernelIN5flash19enable_sm80_to_sm89INS1_16FlashAttnBwdSm80INS1_25CollectiveMainloopBwdSm80ILi2ELi2EN4cute5tupleIJNS5_1CILi128EEES8_NS7_ILi64EEEEEENS_10bfloat16_tEfNS_4arch4Sm80ELb0ELb1ELb1ELb0ELb0ELb0ELb0ELb0ELi2ELi4ELi4ELi4ELb0EEENS1_21CollectiveEpilogueBwdISA_SB_SD_Li256ELb0ELb0ELi2EEENS1_19SingleTileSchedulerILb0ELb0ELb0ELi128EEEEEEEEEvNT_6ParamsE$_ZN4cute3eso3ESOILb1ELb0EJNS_5tupleIJNS2_IJNS_1CILi1EEENS3_ILi0EEEEEENS2_IJS5_S5_EEEEEENS2_IJS5_iEEEEEC2ERKS8_RKS9_)
$_ZN7cutlass13device_kernelIN5flash19enable_sm80_to_sm89INS1_16FlashAttnBwdSm80INS1_25CollectiveMainloopBwdSm80ILi2ELi2EN4cute5tupleIJNS5_1CILi128EEES8_NS7_ILi64EEEEEENS_10bfloat16_tEfNS_4arch4Sm80ELb0ELb1ELb1ELb0ELb0ELb0ELb0ELb0ELi2ELi4ELi4ELi4ELb0EEENS1_21CollectiveEpilogueBwdISA_SB_SD_Li256ELb0ELb0ELi2EEENS1_19SingleTileSchedulerILb0ELb0ELb0ELi128EEEEEEEEEvNT_6ParamsE$_ZN4cute3eso3ESOILb1ELb0EJNS_5tupleIJNS2_IJNS_1CILi1EEENS3_ILi0EEEEEENS2_IJS5_S5_EEEEEENS2_IJS5_iEEEEEC2ERKS8_RKS9_:
[----:B------:R-:W-:Y:S02]  /*8da0*/  IADD3 R2, R69, -c[0x0][0x20], RZ ;  /* 0x8000080045027a10 */ /* 0x000fe40007ffe0ff */
[----:B------:R-:W-:-:S03]  /*8db0*/  MOV R5, 0x0 ;  /* 0x0000000000057802 */ /* 0x000fc60000000f00 */
[----:B------:R1:W-:Y:S01]  /*8dc0*/  STL [R2], R3 ;  /* 0x0000000302007387 */ /* 0x0003e20000100800 */
[----:B------:R-:W-:Y:S05]  /*8dd0*/  RET.REL.NODEC R4 `(_ZN7cutlass13device_kernelIN5flash19enable_sm80_to_sm89INS1_16FlashAttnBwdSm80INS1_25CollectiveMainloopBwdSm80ILi2ELi2EN4cute5tupleIJNS5_1CILi128EEES8_NS7_ILi64EEEEEENS_10bfloat16_tEfNS_4arch4Sm80ELb0ELb1ELb1ELb0ELb0ELb0ELb0ELb0ELi2ELi4ELi4ELi4ELb0EEENS1_21CollectiveEpilogueBwdISA_SB_SD_Li256ELb0ELb0ELi2EEENS1_19SingleTileSchedulerILb0ELb0ELb0ELi128EEEEEEEEEvNT_6ParamsE) ;  /* 0xffff722004007950 */ /* 0x000fea0003c3ffff */
        .type           $_ZN7cutlass13device_kernelIN5flash19enable_sm80_to_sm89INS1_16FlashAttnBwdSm80INS1_25CollectiveMainloopBwdSm80ILi2ELi2EN4cute5tupleIJNS5_1CILi128EEES8_NS7_ILi64EEEEEENS_10bfloat16_tEfNS_4arch4Sm80ELb0ELb1ELb1ELb0ELb0ELb0ELb0ELb0ELi2ELi4ELi4ELi4ELb0EEENS1_21CollectiveEpilogueBwdISA_SB_SD_Li256ELb0ELb0ELi2EEENS1_19SingleTileSchedulerILb0ELb0ELb0ELi128EEEEEEEEEvNT_6ParamsE$_ZN4cute3eso3ESOILb1ELb0EJNS_5tupleIJNS2_IJNS_1CILi1EEENS3_ILi0EEEEEES5_EEENS2_IJNS2_IJS5_S5_EEEiEEEEEC2ERKS7_RKS9_,@function
        .size           $_ZN7cutlass13device_kernelIN5flash19enable_sm80_to_sm89INS1_16FlashAttnBwdSm80INS1_25CollectiveMainloopBwdSm80ILi2ELi2EN4cute5tupleIJNS5_1CILi128EEES8_NS7_ILi64EEEEEENS_10bfloat16_tEfNS_4arch4Sm80ELb0ELb1ELb1ELb0ELb0ELb0ELb0ELb0ELi2ELi4ELi4ELi4ELb0EEENS1_21CollectiveEpilogueBwdISA_SB_SD_Li256ELb0ELb0ELi2EEENS1_19SingleTileSchedulerILb0ELb0ELb0ELi128EEEEEEEEEvNT_6ParamsE$_ZN4cute3eso3ESOILb1ELb0EJNS_5tupleIJNS2_IJNS_1CILi1EEENS3_ILi0EEEEEES5_EEENS2_IJNS2_IJS5_S5_EEEiEEEEEC2ERKS7_RKS9_,($_ZN7cutlass13device_kernelIN5flash19enable_sm80_to_sm89INS1_16FlashAttnBwdSm80INS1_25CollectiveMainloopBwdSm80ILi2ELi2EN4cute5tupleIJNS5_1CILi128EEES8_NS7_ILi64EEEEEENS_10bfloat16_tEfNS_4arch4Sm80ELb0ELb1ELb1ELb0ELb0ELb0ELb0ELb0ELi2ELi4ELi4ELi4ELb0EEENS1_21CollectiveEpilogueBwdISA_SB_SD_Li256ELb0ELb0ELi2EEENS1_19SingleTileSchedulerILb0ELb0ELb0ELi128EEEEEEEEEvNT_6ParamsE$_ZN4cute3eso3ESOILb1ELb0EJNS_5tupleIJNS2_IJNS_1CILi2EEES4_EEENS3_ILi8EEES5_EEENS2_IJNS2_IJNS3_ILi1EEEiEEENS3_ILi1024EEENS2_IJiiEEEEEEEEC2ERKS7_RKSC_ - $_ZN7cutlass13device_kernelIN5flash19enable_sm80_to_sm89INS1_16FlashAttnBwdSm80INS1_25CollectiveMainloopBwdSm80ILi2ELi2EN4cute5tupleIJNS5_1CILi128EEES8_NS7_ILi64EEEEEENS_10bfloat16_tEfNS_4arch4Sm80ELb0ELb1ELb1ELb0ELb0ELb0ELb0ELb0ELi2ELi4ELi4ELi4ELb0EEENS1_21CollectiveEpilogueBwdISA_SB_SD_Li256ELb0ELb0ELi2EEENS1_19SingleTileSchedulerILb0ELb0ELb0ELi128EEEEEEEEEvNT_6ParamsE$_ZN4cute3eso3ESOILb1ELb0EJNS_5tupleIJNS2_IJNS_1CILi1EEENS3_ILi0EEEEEES5_EEENS2_IJNS2_IJS5_S5_EEEiEEEEEC2ERKS7_RKS9_)
$_ZN7cutlass13device_kernelIN5flash19enable_sm80_to_sm89INS1_16FlashAttnBwdSm80INS1_25CollectiveMainloopBwdSm80ILi2ELi2EN4cute5tupleIJNS5_1CILi128EEES8_NS7_ILi64EEEEEENS_10bfloat16_tEfNS_4arch4Sm80ELb0ELb1ELb1ELb0ELb0ELb0ELb0ELb0ELi2ELi4ELi4ELi4ELb0EEENS1_21CollectiveEpilogueBwdISA_SB_SD_Li256ELb0ELb0ELi2EEENS1_19SingleTileSchedulerILb0ELb0ELb0ELi128EEEEEEEEEvNT_6ParamsE$_ZN4cute3eso3ESOILb1ELb0EJNS_5tupleIJNS2_IJNS_1CILi1EEENS3_ILi0EEEEEES5_EEENS2_IJNS2_IJS5_S5_EEEiEEEEEC2ERKS7_RKS9_:
[----:B------:R-:W-:Y:S02]  /*8de0*/  IADD3 R2, R69, -c[0x0][0x20], RZ ;  /* 0x8000080045027a10 */ /* 0x000fe40007ffe0ff */
[----:B------:R-:W-:-:S03]  /*8df0*/  MOV R5, 0x0 ;  /* 0x0000000000057802 */ /* 0x000fc60000000f00 */
[----:B------:R1:W-:Y:S01]  /*8e00*/  STL [R2], R3 ;  /* 0x0000000302007387 */ /* 0x0003e20000100800 */
[----:B------:R-:W-:Y:S05]  /*8e10*/  RET.REL.NODEC R4 `(_ZN7cutlass13device_kernelIN5flash19enable_sm80_to_sm89INS1_16FlashAttnBwdSm80INS1_25CollectiveMainloopBwdSm80ILi2ELi2EN4cute5tupleIJNS5_1CILi128EEES8_NS7_ILi64EEEEEENS_10bfloat16_tEfNS_4arch4Sm80ELb0ELb1ELb1ELb0ELb0ELb0ELb0ELb0ELi2ELi4ELi4ELi4ELb0EEENS1_21CollectiveEpilogueBwdISA_SB_SD_Li256ELb0ELb0ELi2EEENS1_19SingleTileSchedulerILb0ELb0ELb0ELi128EEEEEEEEEvNT_6ParamsE) ;  /* 0xffff71e004007950 */ /* 0x000fea0003c3ffff */
        .type           $_ZN7cutlass13device_kernelIN5flash19enable_sm80_to_sm89INS1_16FlashAttnBwdSm80INS1_25CollectiveMainloopBwdSm80ILi2ELi2EN4cute5tupleIJNS5_1CILi128EEES8_NS7_ILi64EEEEEENS_10bfloat16_tEfNS_4arch4Sm80ELb0ELb1ELb1ELb0ELb0ELb0ELb0ELb0ELi2ELi4ELi4ELi4ELb0EEENS1_21CollectiveEpilogueBwdISA_SB_SD_Li256ELb0ELb0ELi2EEENS1_19SingleTileSchedulerILb0ELb0ELb0ELi128EEEEEEEEEvNT_6ParamsE$_ZN4cute3eso3ESOILb1ELb0EJNS_5tupleIJNS2_IJNS_1CILi2EEES4_EEENS3_ILi8EEES5_EEENS2_IJNS2_IJNS3_ILi1EEEiEEENS3_ILi1024EEENS2_IJiiEEEEEEEEC2ERKS7_RKSC_,@function
        .size           $_ZN7cutlass13device_kernelIN5flash19enable_sm80_to_sm89INS1_16FlashAttnBwdSm80INS1_25CollectiveMainloopBwdSm80ILi2ELi2EN4cute5tupleIJNS5_1CILi128EEES8_NS7_ILi64EEEEEENS_10bfloat16_tEfNS_4arch4Sm80ELb0ELb1ELb1ELb0ELb0ELb0ELb0ELb0ELi2ELi4ELi4ELi4ELb0EEENS1_21CollectiveEpilogueBwdISA_SB_SD_Li256ELb0ELb0ELi2EEENS1_19SingleTileSchedulerILb0ELb0ELb0ELi128EEEEEEEEEvNT_6ParamsE$_ZN4cute3eso3ESOILb1ELb0EJNS_5tupleIJNS2_IJNS_1CILi2EEES4_EEENS3_ILi8EEES5_EEENS2_IJNS2_IJNS3_ILi1EEEiEEENS3_ILi1024EEENS2_IJiiEEEEEEEEC2ERKS7_RKSC_,($_ZN7cutlass13device_kernelIN5flash19enable_sm80_to_sm89INS1_16FlashAttnBwdSm80INS1_25CollectiveMainloopBwdSm80ILi2ELi2EN4cute5tupleIJNS5_1CILi128EEES8_NS7_ILi64EEEEEENS_10bfloat16_tEfNS_4arch4Sm80ELb0ELb1ELb1ELb0ELb0ELb0ELb0ELb0ELi2ELi4ELi4ELi4ELb0EEENS1_21CollectiveEpilogueBwdISA_SB_SD_Li256ELb0ELb0ELi2EEENS1_19SingleTileSchedulerILb0ELb0ELb0ELi128EEEEEEEEEvNT_6ParamsE$_ZN4cute3eso3ESOILb1ELb0EJNS_5tupleIJNS2_IJNS_1CILi2EEES4_EEES4_EEENS2_IJNS2_IJiiEEENS3_ILi8192EEEEEEEEC2ERKS6_RKS9_ - $_ZN7cutlass13device_kernelIN5flash19enable_sm80_to_sm89INS1_16FlashAttnBwdSm80INS1_25CollectiveMainloopBwdSm80ILi2ELi2EN4cute5tupleIJNS5_1CILi128EEES8_NS7_ILi64EEEEEENS_10bfloat16_tEfNS_4arch4Sm80ELb0ELb1ELb1ELb0ELb0ELb0ELb0ELb0ELi2ELi4ELi4ELi4ELb0EEENS1_21CollectiveEpilogueBwdISA_SB_SD_Li256ELb0ELb0ELi2EEENS1_19SingleTileSchedulerILb0ELb0ELb0ELi128EEEEEEEEEvNT_6ParamsE$_ZN4cute3eso3ESOILb1ELb0EJNS_5tupleIJNS2_IJNS_1CILi2EEES4_EEENS3_ILi8EEES5_EEENS2_IJNS2_IJNS3_ILi1EEEiEEENS3_ILi1024EEENS2_IJiiEEEEEEEEC2ERKS7_RKSC_)
$_ZN7cutlass13device_kernelIN5flash19enable_sm80_to_sm89INS1_16FlashAttnBwdSm80INS1_25CollectiveMainloopBwdSm80ILi2ELi2EN4cute5tupleIJNS5_1CILi128EEES8_NS7_ILi64EEEEEENS_10bfloat16_tEfNS_4arch4Sm80ELb0ELb1ELb1ELb0ELb0ELb0ELb0ELb0ELi2ELi4ELi4ELi4ELb0EEENS1_21CollectiveEpilogueBwdISA_SB_SD_Li256ELb0ELb0ELi2EEENS1_19SingleTileSchedulerILb0ELb0ELb0ELi128EEEEEEEEEvNT_6ParamsE$_ZN4cute3eso3ESOILb1ELb0EJNS_5tupleIJNS2_IJNS_1CILi2EEES4_EEENS3_ILi8EEES5_EEENS2_IJNS2_IJNS3_ILi1EEEiEEENS3_ILi1024EEENS2_IJiiEEEEEEEEC2ERKS7_RKSC_:
[----:B------:R-:W-:Y:S01]  /*8e20*/  IADD3 R4, R27, -c[0x0][0x20], RZ ;  /* 0x800008001b047a10 */ /* 0x000fe20007ffe0ff */
[----:B------:R-:W-:Y:S01]  /*8e30*/  IMAD.MOV.U32 R16, RZ, RZ, R8 ;  /* 0x000000ffff107224 */ /* 0x000fe200078e0008 */
[----:B------:R-:W-:-:S03]  /*8e40*/  MOV R17, 0x0 ;  /* 0x0000000000117802 */ /* 0x000fc60000000f00 */
[----:B------:R1:W-:Y:S04]  /*8e50*/  STL [R4], R2 ;  /* 0x0000000204007387 */ /* 0x0003e80000100800 */
[----:B------:R1:W-:Y:S04]  /*8e60*/  STL [R4+0x4], R3 ;  /* 0x0000040304007387 */ /* 0x0003e80000100800 */
[----:B------:R1:W-:Y:S01]  /*8e70*/  STL [R4+0x8], R5 ;  /* 0x0000080504007387 */ /* 0x0003e20000100800 */
[----:B------:R-:W-:Y:S05]  /*8e80*/  RET.REL.NODEC R16 `(_ZN7cutlass13device_kernelIN5flash19enable_sm80_to_sm89INS1_16FlashAttnBwdSm80INS1_25CollectiveMainloopBwdSm80ILi2ELi2EN4cute5tupleIJNS5_1CILi128EEES8_NS7_ILi64EEEEEENS_10bfloat16_tEfNS_4arch4Sm80ELb0ELb1ELb1ELb0ELb0ELb0ELb0ELb0ELi2ELi4ELi4ELi4ELb0EEENS1_21CollectiveEpilogueBwdISA_SB_SD_Li256ELb0ELb0ELi2EEENS1_19SingleTileSchedulerILb0ELb0ELb0ELi128EEEEEEEEEvNT_6ParamsE) ;  /* 0xffff717010007950 */ /* 0x000fea0003c3ffff */
        .type           $_ZN7cutlass13device_kernelIN5flash19enable_sm80_to_sm89INS1_16FlashAttnBwdSm80INS1_25CollectiveMainloopBwdSm80ILi2ELi2EN4cute5tupleIJNS5_1CILi128EEES8_NS7_ILi64EEEEEENS_10bfloat16_tEfNS_4arch4Sm80ELb0ELb1ELb1ELb0ELb0ELb0ELb0ELb0ELi2ELi4ELi4ELi4ELb0EEENS1_21CollectiveEpilogueBwdISA_SB_SD_Li256ELb0ELb0ELi2EEENS1_19SingleTileSchedulerILb0ELb0ELb0ELi128EEEEEEEEEvNT_6ParamsE$_ZN4cute3eso3ESOILb1ELb0EJNS_5tupleIJNS2_IJNS_1CILi2EEES4_EEES4_EEENS2_IJNS2_IJiiEEENS3_ILi8192EEEEEEEEC2ERKS6_RKS9_,@function
        .size           $_ZN7cutlass13device_kernelIN5flash19enable_sm80_to_sm89INS1_16FlashAttnBwdSm80INS1_25CollectiveMainloopBwdSm80ILi2ELi2EN4cute5tupleIJNS5_1CILi128EEES8_NS7_ILi64EEEEEENS_10bfloat16_tEfNS_4arch4Sm80ELb0ELb1ELb1ELb0ELb0ELb0ELb0ELb0ELi2ELi4ELi4ELi4ELb0EEENS1_21CollectiveEpilogueBwdISA_SB_SD_Li256ELb0ELb0ELi2EEENS1_19SingleTileSchedulerILb0ELb0ELb0ELi128EEEEEEEEEvNT_6ParamsE$_ZN4cute3eso3ESOILb1ELb0EJNS_5tupleIJNS2_IJNS_1CILi2EEES4_EEES4_EEENS2_IJNS2_IJiiEEENS3_ILi8192EEEEEEEEC2ERKS6_RKS9_,($_ZN7cutlass13device_kernelIN5flash19enable_sm80_to_sm89INS1_16FlashAttnBwdSm80INS1_25CollectiveMainloopBwdSm80ILi2ELi2EN4cute5tupleIJNS5_1CILi128EEES8_NS7_ILi64EEEEEENS_10bfloat16_tEfNS_4arch4Sm80ELb0ELb1ELb1ELb0ELb0ELb0ELb0ELb0ELi2ELi4ELi4ELi4ELb0EEENS1_21CollectiveEpilogueBwdISA_SB_SD_Li256ELb0ELb0ELi2EEENS1_19SingleTileSchedulerILb0ELb0ELb0ELi128EEEEEEEEEvNT_6ParamsE$_ZN4cute3eso3ESOILb1ELb0EJNS_5tupleIJNS2_IJNS_1CILi2EEES4_EEES5_NS3_ILi8EEEEEENS2_IJNS2_IJiNS3_ILi512EEEEEENS2_IJiiEEENS3_ILi1024EEEEEEEEC2ERKS7_RKSC_ - $_ZN7cutlass13device_kernelIN5flash19enable_sm80_to_sm89INS1_16FlashAttnBwdSm80INS1_25CollectiveMainloopBwdSm80ILi2ELi2EN4cute5tupleIJNS5_1CILi128EEES8_NS7_ILi64EEEEEENS_10bfloat16_tEfNS_4arch4Sm80ELb0ELb1ELb1ELb0ELb0ELb0ELb0ELb0ELi2ELi4ELi4ELi4ELb0EEENS1_21CollectiveEpilogueBwdISA_SB_SD_Li256ELb0ELb0ELi2EEENS1_19SingleTileSchedulerILb0ELb0ELb0ELi128EEEEEEEEEvNT_6ParamsE$_ZN4cute3eso3ESOILb1ELb0EJNS_5tupleIJNS2_IJNS_1CILi2EEES4_EEES4_EEENS2_IJNS2_IJiiEEENS3_ILi8192EEEEEEEEC2ERKS6_RKS9_)
$_ZN7cutlass13device_kernelIN5flash19enable_sm80_to_sm89INS1_16FlashAttnBwdSm80INS1_25CollectiveMainloopBwdSm80ILi2ELi2EN4cute5tupleIJNS5_1CILi128EEES8_NS7_ILi64EEEEEENS_10bfloat16_tEfNS_4arch4Sm80ELb0ELb1ELb1ELb0ELb0ELb0ELb0ELb0ELi2ELi4ELi4ELi4ELb0EEENS1_21CollectiveEpilogueBwdISA_SB_SD_Li256ELb0ELb0ELi2EEENS1_19SingleTileSchedulerILb0ELb0ELb0ELi128EEEEEEEEEvNT_6ParamsE$_ZN4cute3eso3ESOILb1ELb0EJNS_5tupleIJNS2_IJNS_1CILi2EEES4_EEES4_EEENS2_IJNS2_IJiiEEENS3_ILi8192EEEEEEEEC2ERKS6_RKS9_:
[----:B------:R-:W-:Y:S01]  /*8e90*/  IADD3 R4, R67, -c[0x0][0x20], RZ ;  /* 0x8000080043047a10 */ /* 0x000fe20007ffe0ff */
[----:B------:R-:W-:Y:S01]  /*8ea0*/  IMAD.MOV.U32 R72, RZ, RZ, R6 ;  /* 0x000000ffff487224 */ /* 0x000fe200078e0006 */
[----:B------:R-:W-:-:S03]  /*8eb0*/  MOV R73, 0x0 ;  /* 0x0000000000497802 */ /* 0x000fc60000000f00 */
[----:B------:R1:W-:Y:S04]  /*8ec0*/  STL [R4], R2 ;  /* 0x0000000204007387 */ /* 0x0003e80000100800 */
[----:B------:R1:W-:Y:S01]  /*8ed0*/  STL [R4+0x4], R3 ;  /* 0x0000040304007387 */ /* 0x0003e20000100800 */
[----:B------:R-:W-:Y:S05]  /*8ee0*/  RET.REL.NODEC R72 `(_ZN7cutlass13device_kernelIN5flash19enable_sm80_to_sm89INS1_16FlashAttnBwdSm80INS1_25CollectiveMainloopBwdSm80ILi2ELi2EN4cute5tupleIJNS5_1CILi128EEES8_NS7_ILi64EEEEEENS_10bfloat16_tEfNS_4arch4Sm80ELb0ELb1ELb1ELb0ELb0ELb0ELb0ELb0ELi2ELi4ELi4ELi4ELb0EEENS1_21CollectiveEpilogueBwdISA_SB_SD_Li256ELb0ELb0ELi2EEENS1_19SingleTileSchedulerILb0ELb0ELb0ELi128EEEEEEEEEvNT_6ParamsE) ;  /* 0xffff711048007950 */ /* 0x000fea0003c3ffff */
        .type           $_ZN7cutlass13device_kernelIN5flash19enable_sm80_to_sm89INS1_16FlashAttnBwdSm80INS1_25CollectiveMainloopBwdSm80ILi2ELi2EN4cute5tupleIJNS5_1CILi128EEES8_NS7_ILi64EEEEEENS_10bfloat16_tEfNS_4arch4Sm80ELb0ELb1ELb1ELb0ELb0ELb0ELb0ELb0ELi2ELi4ELi4ELi4ELb0EEENS1_21CollectiveEpilogueBwdISA_SB_SD_Li256ELb0ELb0ELi2EEENS1_19SingleTileSchedulerILb0ELb0ELb0ELi128EEEEEEEEEvNT_6ParamsE$_ZN4cute3eso3ESOILb1ELb0EJNS_5tupleIJNS2_IJNS_1CILi2EEES4_EEES5_NS3_ILi8EEEEEENS2_IJNS2_IJiNS3_ILi512EEEEEENS2_IJiiEEENS3_ILi1024EEEEEEEEC2ERKS7_RKSC_,@function
        .size           $_ZN7cutlass13device_kernelIN5flash19enable_sm80_to_sm89INS1_16FlashAttnBwdSm80INS1_25CollectiveMainloopBwdSm80ILi2ELi2EN4cute5tupleIJNS5_1CILi128EEES8_NS7_ILi64EEEEEENS_10bfloat16_tEfNS_4arch4Sm80ELb0ELb1ELb1ELb0ELb0ELb0ELb0ELb0ELi2ELi4ELi4ELi4ELb0EEENS1_21CollectiveEpilogueBwdISA_SB_SD_Li256ELb0ELb0ELi2EEENS1_19SingleTileSchedulerILb0ELb0ELb0ELi128EEEEEEEEEvNT_6ParamsE$_ZN4cute3eso3ESOILb1ELb0EJNS_5tupleIJNS2_IJNS_1CILi2EEES4_EEES5_NS3_ILi8EEEEEENS2_IJNS2_IJiNS3_ILi512EEEEEENS2_IJiiEEENS3_ILi1024EEEEEEEEC2ERKS7_RKSC_,($_ZN7cutlass13device_kernelIN5flash19enable_sm80_to_sm89INS1_16FlashAttnBwdSm80INS1_25CollectiveMainloopBwdSm80ILi2ELi2EN4cute5tupleIJNS5_1CILi128EEES8_NS7_ILi64EEEEEENS_10bfloat16_tEfNS_4arch4Sm80ELb0ELb1ELb1ELb0ELb0ELb0ELb0ELb0ELi2ELi4ELi4ELi4ELb0EEENS1_21CollectiveEpilogueBwdISA_SB_SD_Li256ELb0ELb0ELi2EEENS1_19SingleTileSchedulerILb0ELb0ELb0ELi128EEEEEEEEEvNT_6ParamsE$_ZN4cute3eso3ESOILb1ELb0EJNS_5tupleIJNS2_IJNS_1CILi2EEES4_S4_EEES4_NS2_IJNS2_IJS4_S4_EEES4_EEEEEENS2_IJNS2_IJNS3_ILi1EEENS3_ILi512EEEiEEENS3_ILi4096EEENS2_IJNS2_IJiiEEENS3_ILi8192EEEEEEEEEEEC2ERKS8_RKSG_ - $_ZN7cutlass13device_kernelIN5flash19enable_sm80_to_sm89INS1_16FlashAttnBwdSm80INS1_25CollectiveMainloopBwdSm80ILi2ELi2EN4cute5tupleIJNS5_1CILi128EEES8_NS7_ILi64EEEEEENS_10bfloat16_tEfNS_4arch4Sm80ELb0ELb1ELb1ELb0ELb0ELb0ELb0ELb0ELi2ELi4ELi4ELi4ELb0EEENS1_21CollectiveEpilogueBwdISA_SB_SD_Li256ELb0ELb0ELi2EEENS1_19SingleTileSchedulerILb0ELb0ELb0ELi128EEEEEEEEEvNT_6ParamsE$_ZN4cute3eso3ESOILb1ELb0EJNS_5tupleIJNS2_IJNS_1CILi2EEES4_EEES5_NS3_ILi8EEEEEENS2_IJNS2_IJiNS3_ILi512EEEEEENS2_IJiiEEENS3_ILi1024EEEEEEEEC2ERKS7_RKSC_)
$_ZN7cutlass13device_kernelIN5flash19enable_sm80_to_sm89INS1_16FlashAttnBwdSm80INS1_25CollectiveMainloopBwdSm80ILi2ELi2EN4cute5tupleIJNS5_1CILi128EEES8_NS7_ILi64EEEEEENS_10bfloat16_tEfNS_4arch4Sm80ELb0ELb1ELb1ELb0ELb0ELb0ELb0ELb0ELi2ELi4ELi4ELi4ELb0EEENS1_21CollectiveEpilogueBwdISA_SB_SD_Li256ELb0ELb0ELi2EEENS1_19SingleTileSchedulerILb0ELb0ELb0ELi128EEEEEEEEEvNT_6ParamsE$_ZN4cute3eso3ESOILb1ELb0EJNS_5tupleIJNS2_IJNS_1CILi2EEES4_EEES5_NS3_ILi8EEEEEENS2_IJNS2_IJiNS3_ILi512EEEEEENS2_IJiiEEENS3_ILi1024EEEEEEEEC2ERKS7_RKSC_:
[----:B------:R-:W-:Y:S01]  /*8ef0*/  IADD3 R4, R62, -c[0x0][0x20], RZ ;  /* 0x800008003e047a10 */ /* 0x000fe20007ffe0ff */
[----:B------:R-:W-:Y:S01]  /*8f00*/  IMAD.MOV.U32 R16, RZ, RZ, R8 ;  /* 0x000000ffff107224 */ /* 0x000fe200078e0008 */
[----:B------:R-:W-:-:S03]  /*8f10*/  MOV R17, 0x0 ;  /* 0x0000000000117802 */ /* 0x000fc60000000f00 */
[----:B------:R1:W-:Y:S04]  /*8f20*/  STL [R4], R2 ;  /* 0x0000000204007387 */ /* 0x0003e80000100800 */
[----:B------:R1:W-:Y:S04]  /*8f30*/  STL [R4+0x4], R3 ;  /* 0x0000040304007387 */ /* 0x0003e80000100800 */
[----:B------:R1:W-:Y:S01]  /*8f40*/  STL [R4+0x8], R5 ;  /* 0x0000080504007387 */ /* 0x0003e20000100800 */
[----:B------:R-:W-:Y:S05]  /*8f50*/  RET.REL.NODEC R16 `(_ZN7cutlass13device_kernelIN5flash19enable_sm80_to_sm89INS1_16FlashAttnBwdSm80INS1_25CollectiveMainloopBwdSm80ILi2ELi2EN4cute5tupleIJNS5_1CILi128EEES8_NS7_ILi64EEEEEENS_10bfloat16_tEfNS_4arch4Sm80ELb0ELb1ELb1ELb0ELb0ELb0ELb0ELb0ELi2ELi4ELi4ELi4ELb0EEENS1_21CollectiveEpilogueBwdISA_SB_SD_Li256ELb0ELb0ELi2EEENS1_19SingleTileSchedulerILb0ELb0ELb0ELi128EEEEEEEEEvNT_6ParamsE) ;  /* 0xffff70a010007950 */ /* 0x000fea0003c3ffff */
        .type           $_ZN7cutlass13device_kernelIN5flash19enable_sm80_to_sm89INS1_16FlashAttnBwdSm80INS1_25CollectiveMainloopBwdSm80ILi2ELi2EN4cute5tupleIJNS5_1CILi128EEES8_NS7_ILi64EEEEEENS_10bfloat16_tEfNS_4arch4Sm80ELb0ELb1ELb1ELb0ELb0ELb0ELb0ELb0ELi2ELi4ELi4ELi4ELb0EEENS1_21CollectiveEpilogueBwdISA_SB_SD_Li256ELb0ELb0ELi2EEENS1_19SingleTileSchedulerILb0ELb0ELb0ELi128EEEEEEEEEvNT_6ParamsE$_ZN4cute3eso3ESOILb1ELb0EJNS_5tupleIJNS2_IJNS_1CILi2EEES4_S4_EEES4_NS2_IJNS2_IJS4_S4_EEES4_EEEEEENS2_IJNS2_IJNS3_ILi1EEENS3_ILi512EEEiEEENS3_ILi4096EEENS2_IJNS2_IJiiEEENS3_ILi8192EEEEEEEEEEEC2ERKS8_RKSG_,@function
        .size           $_ZN7cutlass13device_kernelIN5flash19enable_sm80_to_sm89INS1_16FlashAttnBwdSm80INS1_25CollectiveMainloopBwdSm80ILi2ELi2EN4cute5tupleIJNS5_1CILi128EEES8_NS7_ILi64EEEEEENS_10bfloat16_tEfNS_4arch4Sm80ELb0ELb1ELb1ELb0ELb0ELb0ELb0ELb0ELi2ELi4ELi4ELi4ELb0EEENS1_21CollectiveEpilogueBwdISA_SB_SD_Li256ELb0ELb0ELi2EEENS1_19SingleTileSchedulerILb0ELb0ELb0ELi128EEEEEEEEEvNT_6ParamsE$_ZN4cute3eso3ESOILb1ELb0EJNS_5tupleIJNS2_IJNS_1CILi2EEES4_S4_EEES4_NS2_IJNS2_IJS4_S4_EEES4_EEEEEENS2_IJNS2_IJNS3_ILi1EEENS3_ILi512EEEiEEENS3_ILi4096EEENS2_IJNS2_IJiiEEENS3_ILi8192EEEEEEEEEEEC2ERKS8_RKSG_,($_ZN7cutlass13device_kernelIN5flash19enable_sm80_to_sm89INS1_16FlashAttnBwdSm80INS1_25CollectiveMainloopBwdSm80ILi2ELi2EN4cute5tupleIJNS5_1CILi128EEES8_NS7_ILi64EEEEEENS_10bfloat16_tEfNS_4arch4Sm80ELb0ELb1ELb1ELb0ELb0ELb0ELb0ELb0ELi2ELi4ELi4ELi4ELb0EEENS1_21CollectiveEpilogueBwdISA_SB_SD_Li256ELb0ELb0ELi2EEENS1_19SingleTileSchedulerILb0ELb0ELb0ELi128EEEEEEEEEvNT_6ParamsE$_ZN4cute3eso3ESOILb1ELb0EJNS_5tupleIJNS2_IJNS_1CILi2EEES4_S4_EEES4_NS2_IJS4_S4_EEEEEENS2_IJNS2_IJNS3_ILi1EEENS3_ILi512EEEiEEENS3_ILi4096EEENS2_IJiiEEEEEEEEC2ERKS7_RKSD_ - $_ZN7cutlass13device_kernelIN5flash19enable_sm80_to_sm89INS1_16FlashAttnBwdSm80INS1_25CollectiveMainloopBwdSm80ILi2ELi2EN4cute5tupleIJNS5_1CILi128EEES8_NS7_ILi64EEEEEENS_10bfloat16_tEfNS_4arch4Sm80ELb0ELb1ELb1ELb0ELb0ELb0ELb0ELb0ELi2ELi4ELi4ELi4ELb0EEENS1_21CollectiveEpilogueBwdISA_SB_SD_Li256ELb0ELb0ELi2EEENS1_19SingleTileSchedulerILb0ELb0ELb0ELi128EEEEEEEEEvNT_6ParamsE$_ZN4cute3eso3ESOILb1ELb0EJNS_5tupleIJNS2_IJNS_1CILi2EEES4_S4_EEES4_NS2_IJNS2_IJS4_S4_EEES4_EEEEEENS2_IJNS2_IJNS3_ILi1EEENS3_ILi512EEEiEEENS3_ILi4096EEENS2_IJNS2_IJiiEEENS3_ILi8192EEEEEEEEEEEC2ERKS8_RKSG_)
$_ZN7cutlass13device_kernelIN5flash19enable_sm80_to_sm89INS1_16FlashAttnBwdSm80INS1_25CollectiveMainloopBwdSm80ILi2ELi2EN4cute5tupleIJNS5_1CILi128EEES8_NS7_ILi64EEEEEENS_10bfloat16_tEfNS_4arch4Sm80ELb0ELb1ELb1ELb0ELb0ELb0ELb0ELb0ELi2ELi4ELi4ELi4ELb0EEENS1_21CollectiveEpilogueBwdISA_SB_SD_Li256ELb0ELb0ELi2EEENS1_19SingleTileSchedulerILb0ELb0ELb0ELi128EEEEEEEEEvNT_6ParamsE$_ZN4cute3eso3ESOILb1ELb0EJNS_5tupleIJNS2_IJNS_1CILi2EEES4_S4_EEES4_NS2_IJNS2_IJS4_S4_EEES4_EEEEEENS2_IJNS2_IJNS3_ILi1EEENS3_ILi512EEEiEEENS3_ILi4096EEENS2_IJNS2_IJiiEEENS3_ILi8192EEEEEEEEEEEC2ERKS8_RKSG_:
[----:B------:R-:W-:Y:S01]  /*8f60*/  IADD3 R4, R62, -c[0x0][0x20], RZ ;  /* 0x800008003e047a10 */ /* 0x000fe20007ffe0ff */
[----:B------:R-:W-:Y:S01]  /*8f70*/  IMAD.MOV.U32 R72, RZ, RZ, R8 ;  /* 0x000000ffff487224 */ /* 0x000fe200078e0008 */
[----:B------:R-:W-:-:S03]  /*8f80*/  MOV R73, 0x0 ;  /* 0x0000000000497802 */ /* 0x000fc60000000f00 */
[----:B------:R1:W-:Y:S04]  /*8f90*/  STL [R4], R2 ;  /* 0x0000000204007387 */ /* 0x0003e80000100800 */
[----:B------:R1:W-:Y:S04]  /*8fa0*/  STL [R4+0x4], R3 ;  /* 0x0000040304007387 */ /* 0x0003e80000100800 */
[----:B------:R1:W-:Y:S01]  /*8fb0*/  STL [R4+0x8], R5 ;  /* 0x0000080504007387 */ /* 0x0003e20000100800 */
[----:B------:R-:W-:Y:S05]  /*8fc0*/  RET.REL.NODEC R72 `(_ZN7cutlass13device_kernelIN5flash19enable_sm80_to_sm89INS1_16FlashAttnBwdSm80INS1_25CollectiveMainloopBwdSm80ILi2ELi2EN4cute5tupleIJNS5_1CILi128EEES8_NS7_ILi64EEEEEENS_10bfloat16_tEfNS_4arch4Sm80ELb0ELb1ELb1ELb0ELb0ELb0ELb0ELb0ELi2ELi4ELi4ELi4ELb0EEENS1_21CollectiveEpilogueBwdISA_SB_SD_Li256ELb0ELb0ELi2EEENS1_19SingleTileSchedulerILb0ELb0ELb0ELi128EEEEEEEEEvNT_6ParamsE) ;  /* 0xffff703048007950 */ /* 0x000fea0003c3ffff */
        .type           $_ZN7cutlass13device_kernelIN5flash19enable_sm80_to_sm89INS1_16FlashAttnBwdSm80INS1_25CollectiveMainloopBwdSm80ILi2ELi2EN4cute5tupleIJNS5_1CILi128EEES8_NS7_ILi64EEEEEENS_10bfloat16_tEfNS_4arch4Sm80ELb0ELb1ELb1ELb0ELb0ELb0ELb0ELb0ELi2ELi4ELi4ELi4ELb0EEENS1_21CollectiveEpilogueBwdISA_SB_SD_Li256ELb0ELb0ELi2EEENS1_19SingleTileSchedulerILb0ELb0ELb0ELi128EEEEEEEEEvNT_6ParamsE$_ZN4cute3eso3ESOILb1ELb0EJNS_5tupleIJNS2_IJNS_1CILi2EEES4_S4_EEES4_NS2_IJS4_S4_EEEEEENS2_IJNS2_IJNS3_ILi1EEENS3_ILi512EEEiEEENS3_ILi4096EEENS2_IJiiEEEEEEEEC2ERKS7_RKSD_,@function
        .size           $_ZN7cutlass13device_kernelIN5flash19enable_sm80_to_sm89INS1_16FlashAttnBwdSm80INS1_25CollectiveMainloopBwdSm80ILi2ELi2EN4cute5tupleIJNS5_1CILi128EEES8_NS7_ILi64EEEEEENS_10bfloat16_tEfNS_4arch4Sm80ELb0ELb1ELb1ELb0ELb0ELb0ELb0ELb0ELi2ELi4ELi4ELi4ELb0EEENS1_21CollectiveEpilogueBwdISA_SB_SD_Li256ELb0ELb0ELi2EEENS1_19SingleTileSchedulerILb0ELb0ELb0ELi128EEEEEEEEEvNT_6ParamsE$_ZN4cute3eso3ESOILb1ELb0EJNS_5tupleIJNS2_IJNS_1CILi2EEES4_S4_EEES4_NS2_IJS4_S4_EEEEEENS2_IJNS2_IJNS3_ILi1EEENS3_ILi512EEEiEEENS3_ILi4096EEENS2_IJiiEEEEEEEEC2ERKS7_RKSD_,($_ZN7cutlass13device_kernelIN5flash19enable_sm80_to_sm89INS1_16FlashAttnBwdSm80INS1_25CollectiveMainloopBwdSm80ILi2ELi2EN4cute5tupleIJNS5_1CILi128EEES8_NS7_ILi64EEEEEENS_10bfloat16_tEfNS_4arch4Sm80ELb0ELb1ELb1ELb0ELb0ELb0ELb0ELb0ELi2ELi4ELi4ELi4ELb0EEENS1_21CollectiveEpilogueBwdISA_SB_SD_Li256ELb0ELb0ELi2EEENS1_19SingleTileSchedulerILb0ELb0ELb0ELi128EEEEEEEEEvNT_6ParamsE$_ZN4cute3eso3ESOILb1ELb0EJNS_5tupleIJNS2_IJNS_1CILi8EEENS3_ILi1EEEEEENS2_IJNS3_ILi2EEEEEEEEENS2_IJNS2_IJS5_NS3_ILi0EEEEEENS2_IJiEEEEEEEEC2ERKS9_RKSD_ - $_ZN7cutlass13device_kernelIN5flash19enable_sm80_to_sm89INS1_16FlashAttnBwdSm80INS1_25CollectiveMainloopBwdSm80ILi2ELi2EN4cute5tupleIJNS5_1CILi128EEES8_NS7_ILi64EEEEEENS_10bfloat16_tEfNS_4arch4Sm80ELb0ELb1ELb1ELb0ELb0ELb0ELb0ELb0ELi2ELi4ELi4ELi4ELb0EEENS1_21CollectiveEpilogueBwdISA_SB_SD_Li256ELb0ELb0ELi2EEENS1_19SingleTileSchedulerILb0ELb0ELb0ELi128EEEEEEEEEvNT_6ParamsE$_ZN4cute3eso3ESOILb1ELb0EJNS_5tupleIJNS2_IJNS_1CILi2EEES4_S4_EEES4_NS2_IJS4_S4_EEEEEENS2_IJNS2_IJNS3_ILi1EEENS3_ILi512EEEiEEENS3_ILi4096EEENS2_IJiiEEEEEEEEC2ERKS7_RKSD_)
$_ZN7cutlass13device_kernelIN5flash19enable_sm80_to_sm89INS1_16FlashAttnBwdSm80INS1_25CollectiveMainloopBwdSm80ILi2ELi2EN4cute5tupleIJNS5_1CILi128EEES8_NS7_ILi64EEEEEENS_10bfloat16_tEfNS_4arch4Sm80ELb0ELb1ELb1ELb0ELb0ELb0ELb0ELb0ELi2ELi4ELi4ELi4ELb0EEENS1_21CollectiveEpilogueBwdISA_SB_SD_Li256ELb0ELb0ELi2EEENS1_19SingleTileSchedulerILb0ELb0ELb0ELi128EEEEEEEEEvNT_6ParamsE$_ZN4cute3eso3ESOILb1ELb0EJNS_5tupleIJNS2_IJNS_1CILi2EEES4_S4_EEES4_NS2_IJS4_S4_EEEEEENS2_IJNS2_IJNS3_ILi1EEENS3_ILi512EEEiEEENS3_ILi4096EEENS2_IJiiEEEEEEEEC2ERKS7_RKSD_:
[----:B------:R-:W-:Y:S01]  /*8fd0*/  IADD3 R4, R27, -c[0x0][0x20], RZ ;  /* 0x800008001b047a10 */ /* 0x000fe20007ffe0ff */
[----:B------:R-:W-:Y:S01]  /*8fe0*/  IMAD.MOV.U32 R60, RZ, RZ, R8 ;  /* 0x000000ffff3c7224 */ /* 0x000fe200078e0008 */
[----:B------:R-:W-:-:S03]  /*8ff0*/  MOV R61, 0x0 ;  /* 0x00000000003d7802 */ /* 0x000fc60000000f00 */
[----:B------:R1:W-:Y:S04]  /*9000*/  STL [R4], R2 ;  /* 0x0000000204007387 */ /* 0x0003e80000100800 */
[----:B------:R1:W-:Y:S04]  /*9010*/  STL [R4+0x4], R3 ;  /* 0x0000040304007387 */ /* 0x0003e80000100800 */
[----:B------:R1:W-:Y:S01]  /*9020*/  STL [R4+0x8], R5 ;  /* 0x0000080504007387 */ /* 0x0003e20000100800 */
[----:B------:R-:W-:Y:S05]  /*9030*/  RET.REL.NODEC R60 `(_ZN7cutlass13device_kernelIN5flash19enable_sm80_to_sm89INS1_16FlashAttnBwdSm80INS1_25CollectiveMainloopBwdSm80ILi2ELi2EN4cute5tupleIJNS5_1CILi128EEES8_NS7_ILi64EEEEEENS_10bfloat16_tEfNS_4arch4Sm80ELb0ELb1ELb1ELb0ELb0ELb0ELb0ELb0ELi2ELi4ELi4ELi4ELb0EEENS1_21CollectiveEpilogueBwdISA_SB_SD_Li256ELb0ELb0ELi2EEENS1_19SingleTileSchedulerILb0ELb0ELb0ELi128EEEEEEEEEvNT_6ParamsE) ;  /* 0xffff6fc03c007950 */ /* 0x000fea0003c3ffff */
        .type           $_ZN7cutlass13device_kernelIN5flash19enable_sm80_to_sm89INS1_16FlashAttnBwdSm80INS1_25CollectiveMainloopBwdSm80ILi2ELi2EN4cute5tupleIJNS5_1CILi128EEES8_NS7_ILi64EEEEEENS_10bfloat16_tEfNS_4arch4Sm80ELb0ELb1ELb1ELb0ELb0ELb0ELb0ELb0ELi2ELi4ELi4ELi4ELb0EEENS1_21CollectiveEpilogueBwdISA_SB_SD_Li256ELb0ELb0ELi2EEENS1_19SingleTileSchedulerILb0ELb0ELb0ELi128EEEEEEEEEvNT_6ParamsE$_ZN4cute3eso3ESOILb1ELb0EJNS_5tupleIJNS2_IJNS_1CILi8EEENS3_ILi1EEEEEENS2_IJNS3_ILi2EEEEEEEEENS2_IJNS2_IJS5_NS3_ILi0EEEEEENS2_IJiEEEEEEEEC2ERKS9_RKSD_,@function
        .size           $_ZN7cutlass13device_kernelIN5flash19enable_sm80_to_sm89INS1_16FlashAttnBwdSm80INS1_25CollectiveMainloopBwdSm80ILi2ELi2EN4cute5tupleIJNS5_1CILi128EEES8_NS7_ILi64EEEEEENS_10bfloat16_tEfNS_4arch4Sm80ELb0ELb1ELb1ELb0ELb0ELb0ELb0ELb0ELi2ELi4ELi4ELi4ELb0EEENS1_21CollectiveEpilogueBwdISA_SB_SD_Li256ELb0ELb0ELi2EEENS1_19SingleTileSchedulerILb0ELb0ELb0ELi128EEEEEEEEEvNT_6ParamsE$_ZN4cute3eso3ESOILb1ELb0EJNS_5tupleIJNS2_IJNS_1CILi8EEENS3_ILi1EEEEEENS2_IJNS3_ILi2EEEEEEEEENS2_IJNS2_IJS5_NS3_ILi0EEEEEENS2_IJiEEEEEEEEC2ERKS9_RKSD_,($_ZN7cutlass13device_kernelIN5flash19enable_sm80_to_sm89INS1_16FlashAttnBwdSm80INS1_25CollectiveMainloopBwdSm80ILi2ELi2EN4cute5tupleIJNS5_1CILi128EEES8_NS7_ILi64EEEEEENS_10bfloat16_tEfNS_4arch4Sm80ELb0ELb1ELb1ELb0ELb0ELb0ELb0ELb0ELi2ELi4ELi4ELi4ELb0EEENS1_21CollectiveEpilogueBwdISA_SB_SD_Li256ELb0ELb0ELi2EEENS1_19SingleTileSchedulerILb0ELb0ELb0ELi128EEEEEEEEEvNT_6ParamsE$_ZN4cute3eso3ESOILb1ELb0EJNS_5tupleIJNS2_IJNS_1CILi8EEENS3_ILi1EEEEEENS3_ILi2EEEEEENS2_IJNS2_IJS5_NS3_ILi0EEEEEEiEEEEEC2ERKS8_RKSB_ - $_ZN7cutlass13device_kernelIN5flash19enable_sm80_to_sm89INS1_16FlashAttnBwdSm80INS1_25CollectiveMainloopBwdSm80ILi2ELi2EN4cute5tupleIJNS5_1CILi128EEES8_NS7_ILi64EEEEEENS_10bfloat16_tEfNS_4arch4Sm80ELb0ELb1ELb1ELb0ELb0ELb0ELb0ELb0ELi2ELi4ELi4ELi4ELb0EEENS1_21CollectiveEpilogueBwdISA_SB_SD_Li256ELb0ELb0ELi2EEENS1_19SingleTileSchedulerILb0ELb0ELb0ELi128EEEEEEEEEvNT_6ParamsE$_ZN4cute3eso3ESOILb1ELb0EJNS_5tupleIJNS2_IJNS_1CILi8EEENS3_ILi1EEEEEENS2_IJNS3_ILi2EEEEEEEEENS2_IJNS2_IJS5_NS3_ILi0EEEEEENS2_IJiEEEEEEEEC2ERKS9_RKSD_)
$_ZN7cutlass13device_kernelIN5flash19enable_sm80_to_sm89INS1_16FlashAttnBwdSm80INS1_25CollectiveMainloopBwdSm80ILi2ELi2EN4cute5tupleIJNS5_1CILi128EEES8_NS7_ILi64EEEEEENS_10bfloat16_tEfNS_4arch4Sm80ELb0ELb1ELb1ELb0ELb0ELb0ELb0ELb0ELi2ELi4ELi4ELi4ELb0EEENS1_21CollectiveEpilogueBwdISA_SB_SD_Li256ELb0ELb0ELi2EEENS1_19SingleTileSchedulerILb0ELb0ELb0ELi128EEEEEEEEEvNT_6ParamsE$_ZN4cute3eso3ESOILb1ELb0EJNS_5tupleIJNS2_IJNS_1CILi8EEENS3_ILi1EEEEEENS2_IJNS3_ILi2EEEEEEEEENS2_IJNS2_IJS5_NS3_ILi0EEEEEENS2_IJiEEEEEEEEC2ERKS9_RKSD_:
[----:B------:R-:W-:Y:S02]  /*9040*/  IADD3 R2, R69, -c[0x0][0x20], RZ ;  /* 0x8000080045027a10 */ /* 0x000fe40007ffe0ff */
[----:B------:R-:W-:-:S03]  /*9050*/  MOV R9, 0x0 ;  /* 0x0000000000097802 */ /* 0x000fc60000000f00 */
[----:B------:R1:W-:Y:S01]  /*9060*/  STL [R2], R3 ;  /* 0x0000000302007387 */ /* 0x0003e20000100800 */
[----:B------:R-:W-:Y:S05]  /*9070*/  RET.REL.NODEC R8 `(_ZN7cutlass13device_kernelIN5flash19enable_sm80_to_sm89INS1_16FlashAttnBwdSm80INS1_25CollectiveMainloopBwdSm80ILi2ELi2EN4cute5tupleIJNS5_1CILi128EEES8_NS7_ILi64EEEEEENS_10bfloat16_tEfNS_4arch4Sm80ELb0ELb1ELb1ELb0ELb0ELb0ELb0ELb0ELi2ELi4ELi4ELi4ELb0EEENS1_21CollectiveEpilogueBwdISA_SB_SD_Li256ELb0ELb0ELi2EEENS1_19SingleTileSchedulerILb0ELb0ELb0ELi128EEEEEEEEEvNT_6ParamsE) ;  /* 0xffff6f8008007950 */ /* 0x000fea0003c3ffff */
        .type           $_ZN7cutlass13device_kernelIN5flash19enable_sm80_to_sm89INS1_16FlashAttnBwdSm80INS1_25CollectiveMainloopBwdSm80ILi2ELi2EN4cute5tupleIJNS5_1CILi128EEES8_NS7_ILi64EEEEEENS_10bfloat16_tEfNS_4arch4Sm80ELb0ELb1ELb1ELb0ELb0ELb0ELb0ELb0ELi2ELi4ELi4ELi4ELb0EEENS1_21CollectiveEpilogueBwdISA_SB_SD_Li256ELb0ELb0ELi2EEENS1_19SingleTileSchedulerILb0ELb0ELb0ELi128EEEEEEEEEvNT_6ParamsE$_ZN4cute3eso3ESOILb1ELb0EJNS_5tupleIJNS2_IJNS_1CILi8EEENS3_ILi1EEEEEENS3_ILi2EEEEEENS2_IJNS2_IJS5_NS3_ILi0EEEEEEiEEEEEC2ERKS8_RKSB_,@function
        .size           $_ZN7cutlass13device_kernelIN5flash19enable_sm80_to_sm89INS1_16FlashAttnBwdSm80INS1_25CollectiveMainloopBwdSm80ILi2ELi2EN4cute5tupleIJNS5_1CILi128EEES8_NS7_ILi64EEEEEENS_10bfloat16_tEfNS_4arch4Sm80ELb0ELb1ELb1ELb0ELb0ELb0ELb0ELb0ELi2ELi4ELi4ELi4ELb0EEENS1_21CollectiveEpilogueBwdISA_SB_SD_Li256ELb0ELb0ELi2EEENS1_19SingleTileSchedulerILb0ELb0ELb0ELi128EEEEEEEEEvNT_6ParamsE$_ZN4cute3eso3ESOILb1ELb0EJNS_5tupleIJNS2_IJNS_1CILi8EEENS3_ILi1EEEEEENS3_ILi2EEEEEENS2_IJNS2_IJS5_NS3_ILi0EEEEEEiEEEEEC2ERKS8_RKSB_,($_ZN7cutlass13device_kernelIN5flash19enable_sm80_to_sm89INS1_16FlashAttnBwdSm80INS1_25CollectiveMainloopBwdSm80ILi2ELi2EN4cute5tupleIJNS5_1CILi128EEES8_NS7_ILi64EEEEEENS_10bfloat16_tEfNS_4arch4Sm80ELb0ELb1ELb1ELb0ELb0ELb0ELb0ELb0ELi2ELi4ELi4ELi4ELb0EEENS1_21CollectiveEpilogueBwdISA_SB_SD_Li256ELb0ELb0ELi2EEENS1_19SingleTileSchedulerILb0ELb0ELb0ELi128EEEEEEEEEvNT_6ParamsE$_ZN4cute3eso3ESOILb1ELb0EJNS_5tupleIJNS2_IJNS_1CILi8EEENS3_ILi1EEEEEENS3_ILi2EEENS2_IJS7_S7_EEEEEENS2_IJNS2_IJS5_NS3_ILi0EEEEEENS3_ILi4096EEENS2_IJiiEEEEEEEEC2ERKS9_RKSE_ - $_ZN7cutlass13device_kernelIN5flash19enable_sm80_to_sm89INS1_16FlashAttnBwdSm80INS1_25CollectiveMainloopBwdSm80ILi2ELi2EN4cute5tupleIJNS5_1CILi128EEES8_NS7_ILi64EEEEEENS_10bfloat16_tEfNS_4arch4Sm80ELb0ELb1ELb1ELb0ELb0ELb0ELb0ELb0ELi2ELi4ELi4ELi4ELb0EEENS1_21CollectiveEpilogueBwdISA_SB_SD_Li256ELb0ELb0ELi2EEENS1_19SingleTileSchedulerILb0ELb0ELb0ELi128EEEEEEEEEvNT_6ParamsE$_ZN4cute3eso3ESOILb1ELb0EJNS_5tupleIJNS2_IJNS_1CILi8EEENS3_ILi1EEEEEENS3_ILi2EEEEEENS2_IJNS2_IJS5_NS3_ILi0EEEEEEiEEEEEC2ERKS8_RKSB_)
$_ZN7cutlass13device_kernelIN5flash19enable_sm80_to_sm89INS1_16FlashAttnBwdSm80INS1_25CollectiveMainloopBwdSm80ILi2ELi2EN4cute5tupleIJNS5_1CILi128EEES8_NS7_ILi64EEEEEENS_10bfloat16_tEfNS_4arch4Sm80ELb0ELb1ELb1ELb0ELb0ELb0ELb0ELb0ELi2ELi4ELi4ELi4ELb0EEENS1_21CollectiveEpilogueBwdISA_SB_SD_Li256ELb0ELb0ELi2EEENS1_19SingleTileSchedulerILb0ELb0ELb0ELi128EEEEEEEEEvNT_6ParamsE$_ZN4cute3eso3ESOILb1ELb0EJNS_5tupleIJNS2_IJNS_1CILi8EEENS3_ILi1EEEEEENS3_ILi2EEEEEENS2_IJNS2_IJS5_NS3_ILi0EEEEEEiEEEEEC2ERKS8_RKSB_:
[----:B------:R-:W-:Y:S02]  /*9080*/  IADD3 R2, R69, -c[0x0][0x20], RZ ;  /* 0x8000080045027a10 */ /* 0x000fe40007ffe0ff */
[----:B------:R-:W-:-:S03]  /*9090*/  MOV R9, 0x0 ;  /* 0x0000000000097802 */ /* 0x000fc60000000f00 */
[----:B------:R1:W-:Y:S01]  /*90a0*/  STL [R2], R3 ;  /* 0x0000000302007387 */ /* 0x0003e20000100800 */
[----:B------:R-:W-:Y:S05]  /*90b0*/  RET.REL.NODEC R8 `(_ZN7cutlass13device_kernelIN5flash19enable_sm80_to_sm89INS1_16FlashAttnBwdSm80INS1_25CollectiveMainloopBwdSm80ILi2ELi2EN4cute5tupleIJNS5_1CILi128EEES8_NS7_ILi64EEEEEENS_10bfloat16_tEfNS_4arch4Sm80ELb0ELb1ELb1ELb0ELb0ELb0ELb0ELb0ELi2ELi4ELi4ELi4ELb0EEENS1_21CollectiveEpilogueBwdISA_SB_SD_Li256ELb0ELb0ELi2EEENS1_19SingleTileSchedulerILb0ELb0ELb0ELi128EEEEEEEEEvNT_6ParamsE) ;  /* 0xffff6f4008007950 */ /* 0x000fea0003c3ffff */
        .type           $_ZN7cutlass13device_kernelIN5flash19enable_sm80_to_sm89INS1_16FlashAttnBwdSm80INS1_25CollectiveMainloopBwdSm80ILi2ELi2EN4cute5tupleIJNS5_1CILi128EEES8_NS7_ILi64EEEEEENS_10bfloat16_tEfNS_4arch4Sm80ELb0ELb1ELb1ELb0ELb0ELb0ELb0ELb0ELi2ELi4ELi4ELi4ELb0EEENS1_21CollectiveEpilogueBwdISA_SB_SD_Li256ELb0ELb0ELi2EEENS1_19SingleTileSchedulerILb0ELb0ELb0ELi128EEEEEEEEEvNT_6ParamsE$_ZN4cute3eso3ESOILb1ELb0EJNS_5tupleIJNS2_IJNS_1CILi8EEENS3_ILi1EEEEEENS3_ILi2EEENS2_IJS7_S7_EEEEEENS2_IJNS2_IJS5_NS3_ILi0EEEEEENS3_ILi4096EEENS2_IJiiEEEEEEEEC2ERKS9_RKSE_,@function
        .size           $_ZN7cutlass13device_kernelIN5flash19enable_sm80_to_sm89INS1_16FlashAttnBwdSm80INS1_25CollectiveMainloopBwdSm80ILi2ELi2EN4cute5tupleIJNS5_1CILi128EEES8_NS7_ILi64EEEEEENS_10bfloat16_tEfNS_4arch4Sm80ELb0ELb1ELb1ELb0ELb0ELb0ELb0ELb0ELi2ELi4ELi4ELi4ELb0EEENS1_21CollectiveEpilogueBwdISA_SB_SD_Li256ELb0ELb0ELi2EEENS1_19SingleTileSchedulerILb0ELb0ELb0ELi128EEEEEEEEEvNT_6ParamsE$_ZN4cute3eso3ESOILb1ELb0EJNS_5tupleIJNS2_IJNS_1CILi8EEENS3_ILi1EEEEEENS3_ILi2EEENS2_IJS7_S7_EEEEEENS2_IJNS2_IJS5_NS3_ILi0EEEEEENS3_ILi4096EEENS2_IJiiEEEEEEEEC2ERKS9_RKSE_,($_ZN7cutlass13device_kernelIN5flash19enable_sm80_to_sm89INS1_16FlashAttnBwdSm80INS1_25CollectiveMainloopBwdSm80ILi2ELi2EN4cute5tupleIJNS5_1CILi128EEES8_NS7_ILi64EEEEEENS_10bfloat16_tEfNS_4arch4Sm80ELb0ELb1ELb1ELb0ELb0ELb0ELb0ELb0ELi2ELi4ELi4ELi4ELb0EEENS1_21CollectiveEpilogueBwdISA_SB_SD_Li256ELb0ELb0ELi2EEENS1_19SingleTileSchedulerILb0ELb0ELb0ELi128EEEEEEEEEvNT_6ParamsE$_ZN4cute3eso3ESOILb1ELb0EJNS_5tupleIJNS2_IJNS_1CILi8EEENS3_ILi1EEEEEENS3_ILi2EEES4_EEENS2_IJNS2_IJS5_NS3_ILi0EEEEEEiNS3_ILi1024EEEEEEEEC2ERKS8_RKSC_ - $_ZN7cutlass13device_kernelIN5flash19enable_sm80_to_sm89INS1_16FlashAttnBwdSm80INS1_25CollectiveMainloopBwdSm80ILi2ELi2EN4cute5tupleIJNS5_1CILi128EEES8_NS7_ILi64EEEEEENS_10bfloat16_tEfNS_4arch4Sm80ELb0ELb1ELb1ELb0ELb0ELb0ELb0ELb0ELi2ELi4ELi4ELi4ELb0EEENS1_21CollectiveEpilogueBwdISA_SB_SD_Li256ELb0ELb0ELi2EEENS1_19SingleTileSchedulerILb0ELb0ELb0ELi128EEEEEEEEEvNT_6ParamsE$_ZN4cute3eso3ESOILb1ELb0EJNS_5tupleIJNS2_IJNS_1CILi8EEENS3_ILi1EEEEEENS3_ILi2EEENS2_IJS7_S7_EEEEEENS2_IJNS2_IJS5_NS3_ILi0EEEEEENS3_ILi4096EEENS2_IJiiEEEEEEEEC2ERKS9_RKSE_)
$_ZN7cutlass13device_kernelIN5flash19enable_sm80_to_sm89INS1_16FlashAttnBwdSm80INS1_25CollectiveMainloopBwdSm80ILi2ELi2EN4cute5tupleIJNS5_1CILi128EEES8_NS7_ILi64EEEEEENS_10bfloat16_tEfNS_4arch4Sm80ELb0ELb1ELb1ELb0ELb0ELb0ELb0ELb0ELi2ELi4ELi4ELi4ELb0EEENS1_21CollectiveEpilogueBwdISA_SB_SD_Li256ELb0ELb0ELi2EEENS1_19SingleTileSchedulerILb0ELb0ELb0ELi128EEEEEEEEEvNT_6ParamsE$_ZN4cute3eso3ESOILb1ELb0EJNS_5tupleIJNS2_IJNS_1CILi8EEENS3_ILi1EEEEEENS3_ILi2EEENS2_IJS7_S7_EEEEEENS2_IJNS2_IJS5_NS3_ILi0EEEEEENS3_ILi4096EEENS2_IJiiEEEEEEEEC2ERKS9_RKSE_:
[----:B------:R-:W-:Y:S01]  /*90c0*/  IADD3 R3, R27, -c[0x0][0x20], RZ ;  /* 0x800008001b037a10 */ /* 0x000fe20007ffe0ff */
[----:B------:R-:W-:Y:S01]  /*90d0*/  IMAD.MOV.U32 R16, RZ, RZ, R6 ;  /* 0x000000ffff107224 */ /* 0x000fe200078e0006 */
[----:B------:R-:W-:-:S03]  /*90e0*/  MOV R17, 0x0 ;  /* 0x0000000000117802 */ /* 0x000fc60000000f00 */
[----:B------:R1:W-:Y:S04]  /*90f0*/  STL [R3], R2 ;  /* 0x0000000203007387 */ /* 0x0003e80000100800 */
[----:B------:R1:W-:Y:S01]  /*9100*/  STL [R3+0x4], R8 ;  /* 0x0000040803007387 */ /* 0x0003e20000100800 */
[----:B------:R-:W-:Y:S05]  /*9110*/  RET.REL.NODEC R16 `(_ZN7cutlass13device_kernelIN5flash19enable_sm80_to_sm89INS1_16FlashAttnBwdSm80INS1_25CollectiveMainloopBwdSm80ILi2ELi2EN4cute5tupleIJNS5_1CILi128EEES8_NS7_ILi64EEEEEENS_10bfloat16_tEfNS_4arch4Sm80ELb0ELb1ELb1ELb0ELb0ELb0ELb0ELb0ELi2ELi4ELi4ELi4ELb0EEENS1_21CollectiveEpilogueBwdISA_SB_SD_Li256ELb0ELb0ELi2EEENS1_19SingleTileSchedulerILb0ELb0ELb0ELi128EEEEEEEEEvNT_6ParamsE) ;  /* 0xffff6ee010007950 */ /* 0x000fea0003c3ffff */
        .type           $_ZN7cutlass13device_kernelIN5flash19enable_sm80_to_sm89INS1_16FlashAttnBwdSm80INS1_25CollectiveMainloopBwdSm80ILi2ELi2EN4cute5tupleIJNS5_1CILi128EEES8_NS7_ILi64EEEEEENS_10bfloat16_tEfNS_4arch4Sm80ELb0ELb1ELb1ELb0ELb0ELb0ELb0ELb0ELi2ELi4ELi4ELi4ELb0EEENS1_21CollectiveEpilogueBwdISA_SB_SD_Li256ELb0ELb0ELi2EEENS1_19SingleTileSchedulerILb0ELb0ELb0ELi128EEEEEEEEEvNT_6ParamsE$_ZN4cute3eso3ESOILb1ELb0EJNS_5tupleIJNS2_IJNS_1CILi8EEENS3_ILi1EEEEEENS3_ILi2EEES4_EEENS2_IJNS2_IJS5_NS3_ILi0EEEEEEiNS3_ILi1024EEEEEEEEC2ERKS8_RKSC_,@function
        .size           $_ZN7cutlass13device_kernelIN5flash19enable_sm80_to_sm89INS1_16FlashAttnBwdSm80INS1_25CollectiveMainloopBwdSm80ILi2ELi2EN4cute5tupleIJNS5_1CILi128EEES8_NS7_ILi64EEEEEENS_10bfloat16_tEfNS_4arch4Sm80ELb0ELb1ELb1ELb0ELb0ELb0ELb0ELb0ELi2ELi4ELi4ELi4ELb0EEENS1_21CollectiveEpilogueBwdISA_SB_SD_Li256ELb0ELb0ELi2EEENS1_19SingleTileSchedulerILb0ELb0ELb0ELi128EEEEEEEEEvNT_6ParamsE$_ZN4cute3eso3ESOILb1ELb0EJNS_5tupleIJNS2_IJNS_1CILi8EEENS3_ILi1EEEEEENS3_ILi2EEES4_EEENS2_IJNS2_IJS5_NS3_ILi0EEEEEEiNS3_ILi1024EEEEEEEEC2ERKS8_RKSC_,($_ZN7cutlass13device_kernelIN5flash19enable_sm80_to_sm89INS1_16FlashAttnBwdSm80INS1_25CollectiveMainloopBwdSm80ILi2ELi2EN4cute5tupleIJNS5_1CILi128EEES8_NS7_ILi64EEEEEENS_10bfloat16_tEfNS_4arch4Sm80ELb0ELb1ELb1ELb0ELb0ELb0ELb0ELb0ELi2ELi4ELi4ELi4ELb0EEENS1_21CollectiveEpilogueBwdISA_SB_SD_Li256ELb0ELb0ELi2EEENS1_19SingleTileSchedulerILb0ELb0ELb0ELi128EEEEEEEEEvNT_6ParamsE$_ZN4cute3eso3ESOILb1ELb0EJNS_5tupleIJNS2_IJNS_1CILi8EEENS3_ILi1EEEEEENS3_ILi4EEES5_EEENS2_IJNS2_IJS5_NS3_ILi0EEEEEElS9_EEEEEC2ERKS8_RKSB_ - $_ZN7cutlass13device_kernelIN5flash19enable_sm80_to_sm89INS1_16FlashAttnBwdSm80INS1_25CollectiveMainloopBwdSm80ILi2ELi2EN4cute5tupleIJNS5_1CILi128EEES8_NS7_ILi64EEEEEENS_10bfloat16_tEfNS_4arch4Sm80ELb0ELb1ELb1ELb0ELb0ELb0ELb0ELb0ELi2ELi4ELi4ELi4ELb0EEENS1_21CollectiveEpilogueBwdISA_SB_SD_Li256ELb0ELb0ELi2EEENS1_19SingleTileSchedulerILb0ELb0ELb0ELi128EEEEEEEEEvNT_6ParamsE$_ZN4cute3eso3ESOILb1ELb0EJNS_5tupleIJNS2_IJNS_1CILi8EEENS3_ILi1EEEEEENS3_ILi2EEES4_EEENS2_IJNS2_IJS5_NS3_ILi0EEEEEEiNS3_ILi1024EEEEEEEEC2ERKS8_RKSC_)
$_ZN7cutlass13device_kernelIN5flash19enable_sm80_to_sm89INS1_16FlashAttnBwdSm80INS1_25CollectiveMainloopBwdSm80ILi2ELi2EN4cute5tupleIJNS5_1CILi128EEES8_NS7_ILi64EEEEEENS_10bfloat16_tEfNS_4arch4Sm80ELb0ELb1ELb1ELb0ELb0ELb0ELb0ELb0ELi2ELi4ELi4ELi4ELb0EEENS1_21CollectiveEpilogueBwdISA_SB_SD_Li256ELb0ELb0ELi2EEENS1_19SingleTileSchedulerILb0ELb0ELb0ELi128EEEEEEEEEvNT_6ParamsE$_ZN4cute3eso3ESOILb1ELb0EJNS_5tupleIJNS2_IJNS_1CILi8EEENS3_ILi1EEEEEENS3_ILi2EEES4_EEENS2_IJNS2_IJS5_NS3_ILi0EEEEEEiNS3_ILi1024EEEEEEEEC2ERKS8_RKSC_:
[----:B------:R-:W-:Y:S02]  /*9120*/  IADD3 R2, R27, -c[0x0][0x20], RZ ;  /* 0x800008001b027a10 */ /* 0x000fe40007ffe0ff */
[----:B------:R-:W-:-:S03]  /*9130*/  MOV R7, 0x0 ;  /* 0x0000000000077802 */ /* 0x000fc60000000f00 */
[----:B------:R1:W-:Y:S01]  /*9140*/  STL [R2], R3 ;  /* 0x0000000302007387 */ /* 0x0003e20000100800 */
[----:B------:R-:W-:Y:S05]  /*9150*/  RET.REL.NODEC R6 `(_ZN7cutlass13device_kernelIN5flash19enable_sm80_to_sm89INS1_16FlashAttnBwdSm80INS1_25CollectiveMainloopBwdSm80ILi2ELi2EN4cute5tupleIJNS5_1CILi128EEES8_NS7_ILi64EEEEEENS_10bfloat16_tEfNS_4arch4Sm80ELb0ELb1ELb1ELb0ELb0ELb0ELb0ELb0ELi2ELi4ELi4ELi4ELb0EEENS1_21CollectiveEpilogueBwdISA_SB_SD_Li256ELb0ELb0ELi2EEENS1_19SingleTileSchedulerILb0ELb0ELb0ELi128EEEEEEEEEvNT_6ParamsE) ;  /* 0xffff6ea006007950 */ /* 0x000fea0003c3ffff */
        .type           $_ZN7cutlass13device_kernelIN5flash19enable_sm80_to_sm89INS1_16FlashAttnBwdSm80INS1_25CollectiveMainloopBwdSm80ILi2ELi2EN4cute5tupleIJNS5_1CILi128EEES8_NS7_ILi64EEEEEENS_10bfloat16_tEfNS_4arch4Sm80ELb0ELb1ELb1ELb0ELb0ELb0ELb0ELb0ELi2ELi4ELi4ELi4ELb0EEENS1_21CollectiveEpilogueBwdISA_SB_SD_Li256ELb0ELb0ELi2EEENS1_19SingleTileSchedulerILb0ELb0ELb0ELi128EEEEEEEEEvNT_6ParamsE$_ZN4cute3eso3ESOILb1ELb0EJNS_5tupleIJNS2_IJNS_1CILi8EEENS3_ILi1EEEEEENS3_ILi4EEES5_EEENS2_IJNS2_IJS5_NS3_ILi0EEEEEElS9_EEEEEC2ERKS8_RKSB_,@function
        .size           $_ZN7cutlass13device_kernelIN5flash19enable_sm80_to_sm89INS1_16FlashAttnBwdSm80INS1_25CollectiveMainloopBwdSm80ILi2ELi2EN4cute5tupleIJNS5_1CILi128EEES8_NS7_ILi64EEEEEENS_10bfloat16_tEfNS_4arch4Sm80ELb0ELb1ELb1ELb0ELb0ELb0ELb0ELb0ELi2ELi4ELi4ELi4ELb0EEENS1_21CollectiveEpilogueBwdISA_SB_SD_Li256ELb0ELb0ELi2EEENS1_19SingleTileSchedulerILb0ELb0ELb0ELi128EEEEEEEEEvNT_6ParamsE$_ZN4cute3eso3ESOILb1ELb0EJNS_5tupleIJNS2_IJNS_1CILi8EEENS3_ILi1EEEEEENS3_ILi4EEES5_EEENS2_IJNS2_IJS5_NS3_ILi0EEEEEElS9_EEEEEC2ERKS8_RKSB_,($_ZN7cutlass13device_kernelIN5flash19enable_sm80_to_sm89INS1_16FlashAttnBwdSm80INS1_25CollectiveMainloopBwdSm80ILi2ELi2EN4cute5tupleIJNS5_1CILi128EEES8_NS7_ILi64EEEEEENS_10bfloat16_tEfNS_4arch4Sm80ELb0ELb1ELb1ELb0ELb0ELb0ELb0ELb0ELi2ELi4ELi4ELi4ELb0EEENS1_21CollectiveEpilogueBwdISA_SB_SD_Li256ELb0ELb0ELi2EEENS1_19SingleTileSchedulerILb0ELb0ELb0ELi128EEEEEEEEEvNT_6ParamsE$_ZN4cute3eso3ESOILb1ELb0EJNS_5tupleIJNS_1CILi0EEES4_EEEiEEC2ERKS5_RKi - $_ZN7cutlass13device_kernelIN5flash19enable_sm80_to_sm89INS1_16FlashAttnBwdSm80INS1_25CollectiveMainloopBwdSm80ILi2ELi2EN4cute5tupleIJNS5_1CILi128EEES8_NS7_ILi64EEEEEENS_10bfloat16_tEfNS_4arch4Sm80ELb0ELb1ELb1ELb0ELb0ELb0ELb0ELb0ELi2ELi4ELi4ELi4ELb0EEENS1_21CollectiveEpilogueBwdISA_SB_SD_Li256ELb0ELb0ELi2EEENS1_19SingleTileSchedulerILb0ELb0ELb0ELi128EEEEEEEEEvNT_6ParamsE$_ZN4cute3eso3ESOILb1ELb0EJNS_5tupleIJNS2_IJNS_1CILi8EEENS3_ILi1EEEEEENS3_ILi4EEES5_EEENS2_IJNS2_IJS5_NS3_ILi0EEEEEElS9_EEEEEC2ERKS8_RKSB_)
$_ZN7cutlass13device_kernelIN5flash19enable_sm80_to_sm89INS1_16FlashAttnBwdSm80INS1_25CollectiveMainloopBwdSm80ILi2ELi2EN4cute5tupleIJNS5_1CILi128EEES8_NS7_ILi64EEEEEENS_10bfloat16_tEfNS_4arch4Sm80ELb0ELb1ELb1ELb0ELb0ELb0ELb0ELb0ELi2ELi4ELi4ELi4ELb0EEENS1_21CollectiveEpilogueBwdISA_SB_SD_Li256ELb0ELb0ELi2EEENS1_19SingleTileSchedulerILb0ELb0ELb0ELi128EEEEEEEEEvNT_6ParamsE$_ZN4cute3eso3ESOILb1ELb0EJNS_5tupleIJNS2_IJNS_1CILi8EEENS3_ILi1EEEEEENS3_ILi4EEES5_EEENS2_IJNS2_IJS5_NS3_ILi0EEEEEElS9_EEEEEC2ERKS8_RKSB_:
[----:B------:R-:W-:Y:S01]  /*9160*/  IADD3 R3, R83, -c[0x0][0x20], RZ ;  /* 0x8000080053037a10 */ /* 0x000fe20007ffe0ff */
[----:B------:R-:W-:Y:S01]  /*9170*/  IMAD.MOV.U32 R80, RZ, RZ, R2 ;  /* 0x000000ffff507224 */ /* 0x000fe200078e0002 */
[----:B------:R-:W-:Y:S01]  /*9180*/  MOV R88, R6 ;  /* 0x0000000600587202 */ /* 0x000fe20000000f00 */
[----:B------:R-:W-:Y:S01]  /*9190*/  IMAD.MOV.U32 R81, RZ, RZ, R5 ;  /* 0x000000ffff517224 */ /* 0x000fe200078e0005 */
[----:B------:R-:W-:-:S04]  /*91a0*/  MOV R89, 0x0 ;  /* 0x0000000000597802 */ /* 0x000fc80000000f00 */
[----:B------:R1:W-:Y:S01]  /*91b0*/  STL.64 [R3], R80 ;  /* 0x0000005003007387 */ /* 0x0003e20000100a00 */
[----:B------:R-:W-:Y:S05]  /*91c0*/  RET.REL.NODEC R88 `(_ZN7cutlass13device_kernelIN5flash19enable_sm80_to_sm89INS1_16FlashAttnBwdSm80INS1_25CollectiveMainloopBwdSm80ILi2ELi2EN4cute5tupleIJNS5_1CILi128EEES8_NS7_ILi64EEEEEENS_10bfloat16_tEfNS_4arch4Sm80ELb0ELb1ELb1ELb0ELb0ELb0ELb0ELb0ELi2ELi4ELi4ELi4ELb0EEENS1_21CollectiveEpilogueBwdISA_SB_SD_Li256ELb0ELb0ELi2EEENS1_19SingleTileSchedulerILb0ELb0ELb0ELi128EEEEEEEEEvNT_6ParamsE) ;  /* 0xffff6e3058007950 */ /* 0x000fea0003c3ffff */
        .type           $_ZN7cutlass13device_kernelIN5flash19enable_sm80_to_sm89INS1_16FlashAttnBwdSm80INS1_25CollectiveMainloopBwdSm80ILi2ELi2EN4cute5tupleIJNS5_1CILi128EEES8_NS7_ILi64EEEEEENS_10bfloat16_tEfNS_4arch4Sm80ELb0ELb1ELb1ELb0ELb0ELb0ELb0ELb0ELi2ELi4ELi4ELi4ELb0EEENS1_21CollectiveEpilogueBwdISA_SB_SD_Li256ELb0ELb0ELi2EEENS1_19SingleTileSchedulerILb0ELb0ELb0ELi128EEEEEEEEEvNT_6ParamsE$_ZN4cute3eso3ESOILb1ELb0EJNS_5tupleIJNS_1CILi0EEES4_EEEiEEC2ERKS5_RKi,@function
        .size           $_ZN7cutlass13device_kernelIN5flash19enable_sm80_to_sm89INS1_16FlashAttnBwdSm80INS1_25CollectiveMainloopBwdSm80ILi2ELi2EN4cute5tupleIJNS5_1CILi128EEES8_NS7_ILi64EEEEEENS_10bfloat16_tEfNS_4arch4Sm80ELb0ELb1ELb1ELb0ELb0ELb0ELb0ELb0ELi2ELi4ELi4ELi4ELb0EEENS1_21CollectiveEpilogueBwdISA_SB_SD_Li256ELb0ELb0ELi2EEENS1_19SingleTileSchedulerILb0ELb0ELb0ELi128EEEEEEEEEvNT_6ParamsE$_ZN4cute3eso3ESOILb1ELb0EJNS_5tupleIJNS_1CILi0EEES4_EEEiEEC2ERKS5_RKi,($_ZN7cutlass13device_kernelIN5flash19enable_sm80_to_sm89INS1_16FlashAttnBwdSm80INS1_25CollectiveMainloopBwdSm80ILi2ELi2EN4cute5tupleIJNS5_1CILi128EEES8_NS7_ILi64EEEEEENS_10bfloat16_tEfNS_4arch4Sm80ELb0ELb1ELb1ELb0ELb0ELb0ELb0ELb0ELi2ELi4ELi4ELi4ELb0EEENS1_21CollectiveEpilogueBwdISA_SB_SD_Li256ELb0ELb0ELi2EEENS1_19SingleTileSchedulerILb0ELb0ELb0ELi128EEEEEEEEEvNT_6ParamsE$_ZN4cute3eso3ESOILb1ELb0EJNS_5tupleIJNS_1CILi16EEENS3_ILi2EEES5_S5_NS3_ILi4EEES5_EEENS2_IJNS3_ILi1EEEiiiNS3_ILi144EEENS3_ILi512EEEEEEEEC2ERKS7_RKSB_ - $_ZN7cutlass13device_kernelIN5flash19enable_sm80_to_sm89INS1_16FlashAttnBwdSm80INS1_25CollectiveMainloopBwdSm80ILi2ELi2EN4cute5tupleIJNS5_1CILi128EEES8_NS7_ILi64EEEEEENS_10bfloat16_tEfNS_4arch4Sm80ELb0ELb1ELb1ELb0ELb0ELb0ELb0ELb0ELi2ELi4ELi4ELi4ELb0EEENS1_21CollectiveEpilogueBwdISA_SB_SD_Li256ELb0ELb0ELi2EEENS1_19SingleTileSchedulerILb0ELb0ELb0ELi128EEEEEEEEEvNT_6ParamsE$_ZN4cute3eso3ESOILb1ELb0EJNS_5tupleIJNS_1CILi0EEES4_EEEiEEC2ERKS5_RKi)
$_ZN7cutlass13device_kernelIN5flash19enable_sm80_to_sm89INS1_16FlashAttnBwdSm80INS1_25CollectiveMainloopBwdSm80ILi2ELi2EN4cute5tupleIJNS5_1CILi128EEES8_NS7_ILi64EEEEEENS_10bfloat16_tEfNS_4arch4Sm80ELb0ELb1ELb1ELb0ELb0ELb0ELb0ELb0ELi2ELi4ELi4ELi4ELb0EEENS1_21CollectiveEpilogueBwdISA_SB_SD_Li256ELb0ELb0ELi2EEENS1_19SingleTileSchedulerILb0ELb0ELb0ELi128EEEEEEEEEvNT_6ParamsE$_ZN4cute3eso3ESOILb1ELb0EJNS_5tupleIJNS_1CILi0EEES4_EEEiEEC2ERKS5_RKi:
[----:B------:R-:W-:Y:S02]  /*91d0*/  IADD3 R2, R69, -c[0x0][0x20], RZ ;  /* 0x8000080045027a10 */ /* 0x000fe40007ffe0ff */
[----:B------:R-:W-:-:S03]  /*91e0*/  MOV R5, 0x0 ;  /* 0x0000000000057802 */ /* 0x000fc60000000f00 */
[----:B------:R1:W-:Y:S01]  /*91f0*/  STL [R2], R3 ;  /* 0x0000000302007387 */ /* 0x0003e20000100800 */
[----:B------:R-:W-:Y:S05]  /*9200*/  RET.REL.NODEC R4 `(_ZN7cutlass13device_kernelIN5flash19enable_sm80_to_sm89INS1_16FlashAttnBwdSm80INS1_25CollectiveMainloopBwdSm80ILi2ELi2EN4cute5tupleIJNS5_1CILi128EEES8_NS7_ILi64EEEEEENS_10bfloat16_tEfNS_4arch4Sm80ELb0ELb1ELb1ELb0ELb0ELb0ELb0ELb0ELi2ELi4ELi4ELi4ELb0EEENS1_21CollectiveEpilogueBwdISA_SB_SD_Li256ELb0ELb0ELi2EEENS1_19SingleTileSchedulerILb0ELb0ELb0ELi128EEEEEEEEEvNT_6ParamsE) ;  /* 0xffff6df004007950 */ /* 0x000fea0003c3ffff */
        .type           $_ZN7cutlass13device_kernelIN5flash19enable_sm80_to_sm89INS1_16FlashAttnBwdSm80INS1_25CollectiveMainloopBwdSm80ILi2ELi2EN4cute5tupleIJNS5_1CILi128EEES8_NS7_ILi64EEEEEENS_10bfloat16_tEfNS_4arch4Sm80ELb0ELb1ELb1ELb0ELb0ELb0ELb0ELb0ELi2ELi4ELi4ELi4ELb0EEENS1_21CollectiveEpilogueBwdISA_SB_SD_Li256ELb0ELb0ELi2EEENS1_19SingleTileSchedulerILb0ELb0ELb0ELi128EEEEEEEEEvNT_6ParamsE$_ZN4cute3eso3ESOILb1ELb0EJNS_5tupleIJNS_1CILi16EEENS3_ILi2EEES5_S5_NS3_ILi4EEES5_EEENS2_IJNS3_ILi1EEEiiiNS3_ILi144EEENS3_ILi512EEEEEEEEC2ERKS7_RKSB_,@function
        .size           $_ZN7cutlass13device_kernelIN5flash19enable_sm80_to_sm89INS1_16FlashAttnBwdSm80INS1_25CollectiveMainloopBwdSm80ILi2ELi2EN4cute5tupleIJNS5_1CILi128EEES8_NS7_ILi64EEEEEENS_10bfloat16_tEfNS_4arch4Sm80ELb0ELb1ELb1ELb0ELb0ELb0ELb0ELb0ELi2ELi4ELi4ELi4ELb0EEENS1_21CollectiveEpilogueBwdISA_SB_SD_Li256ELb0ELb0ELi2EEENS1_19SingleTileSchedulerILb0ELb0ELb0ELi128EEEEEEEEEvNT_6ParamsE$_ZN4cute3eso3ESOILb1ELb0EJNS_5tupleIJNS_1CILi16EEENS3_ILi2EEES5_S5_NS3_ILi4EEES5_EEENS2_IJNS3_ILi1EEEiiiNS3_ILi144EEENS3_ILi512EEEEEEEEC2ERKS7_RKSB_,($_ZN7cutlass13device_kernelIN5flash19enable_sm80_to_sm89INS1_16FlashAttnBwdSm80INS1_25CollectiveMainloopBwdSm80ILi2ELi2EN4cute5tupleIJNS5_1CILi128EEES8_NS7_ILi64EEEEEENS_10bfloat16_tEfNS_4arch4Sm80ELb0ELb1ELb1ELb0ELb0ELb0ELb0ELb0ELi2ELi4ELi4ELi4ELb0EEENS1_21CollectiveEpilogueBwdISA_SB_SD_Li256ELb0ELb0ELi2EEENS1_19SingleTileSchedulerILb0ELb0ELb0ELi128EEEEEEEEEvNT_6ParamsE$_ZN4cute3eso3ESOILb1ELb0EJNS_5tupleIJNS_1CILi1EEENS2_IJS4_NS3_ILi2EEES5_EEEEEENS2_IJNS3_ILi0EEENS2_IJS4_NS3_ILi256EEEiEEEEEEEEC2ERKS7_RKSB_ - $_ZN7cutlass13device_kernelIN5flash19enable_sm80_to_sm89INS1_16FlashAttnBwdSm80INS1_25CollectiveMainloopBwdSm80ILi2ELi2EN4cute5tupleIJNS5_1CILi128EEES8_NS7_ILi64EEEEEENS_10bfloat16_tEfNS_4arch4Sm80ELb0ELb1ELb1ELb0ELb0ELb0ELb0ELb0ELi2ELi4ELi4ELi4ELb0EEENS1_21CollectiveEpilogueBwdISA_SB_SD_Li256ELb0ELb0ELi2EEENS1_19SingleTileSchedulerILb0ELb0ELb0ELi128EEEEEEEEEvNT_6ParamsE$_ZN4cute3eso3ESOILb1ELb0EJNS_5tupleIJNS_1CILi16EEENS3_ILi2EEES5_S5_NS3_ILi4EEES5_EEENS2_IJNS3_ILi1EEEiiiNS3_ILi144EEENS3_ILi512EEEEEEEEC2ERKS7_RKSB_)
$_ZN7cutlass13device_kernelIN5flash19enable_sm80_to_sm89INS1_16FlashAttnBwdSm80INS1_25CollectiveMainloopBwdSm80ILi2ELi2EN4cute5tupleIJNS5_1CILi128EEES8_NS7_ILi64EEEEEENS_10bfloat16_tEfNS_4arch4Sm80ELb0ELb1ELb1ELb0ELb0ELb0ELb0ELb0ELi2ELi4ELi4ELi4ELb0EEENS1_21CollectiveEpilogueBwdISA_SB_SD_Li256ELb0ELb0ELi2EEENS1_19SingleTileSchedulerILb0ELb0ELb0ELi128EEEEEEEEEvNT_6ParamsE$_ZN4cute3eso3ESOILb1ELb0EJNS_5tupleIJNS_1CILi16EEENS3_ILi2EEES5_S5_NS3_ILi4EEES5_EEENS2_IJNS3_ILi1EEEiiiNS3_ILi144EEENS3_ILi512EEEEEEEEC2ERKS7_RKSB_:
[----:B------:R-:W-:Y:S01]  /*9210*/  IADD3 R4, R61, -c[0x0][0x20], RZ ;  /* 0x800008003d047a10 */ /* 0x000fe20007ffe0ff */
[----:B------:R-:W-:Y:S01]  /*9220*/  IMAD.MOV.U32 R74, RZ, RZ, R8 ;  /* 0x000000ffff4a7224 */ /* 0x000fe200078e0008 */
[----:B------:R-:W-:-:S03]  /*9230*/  MOV R75, 0x0 ;  /* 0x00000000004b7802 */ /* 0x000fc60000000f00 */
[----:B------:R1:W-:Y:S04]  /*9240*/  STL [R4], R2 ;  /* 0x0000000204007387 */ /* 0x0003e80000100800 */
[----:B------:R1:W-:Y:S04]  /*9250*/  STL [R4+0x4], R3 ;  /* 0x0000040304007387 */ /* 0x0003e80000100800 */
[----:B------:R1:W-:Y:S01]  /*9260*/  STL [R4+0x8], R5 ;  /* 0x0000080504007387 */ /* 0x0003e20000100800 */
[----:B------:R-:W-:Y:S05]  /*9270*/  RET.REL.NODEC R74 `(_ZN7cutlass13device_kernelIN5flash19enable_sm80_to_sm89INS1_16FlashAttnBwdSm80INS1_25CollectiveMainloopBwdSm80ILi2ELi2EN4cute5tupleIJNS5_1CILi128EEES8_NS7_ILi64EEEEEENS_10bfloat16_tEfNS_4arch4Sm80ELb0ELb1ELb1ELb0ELb0ELb0ELb0ELb0ELi2ELi4ELi4ELi4ELb0EEENS1_21CollectiveEpilogueBwdISA_SB_SD_Li256ELb0ELb0ELi2EEENS1_19SingleTileSchedulerILb0ELb0ELb0ELi128EEEEEEEEEvNT_6ParamsE) ;  /* 0xffff6d804a007950 */ /* 0x000fea0003c3ffff */
        .type           $_ZN7cutlass13device_kernelIN5flash19enable_sm80_to_sm89INS1_16FlashAttnBwdSm80INS1_25CollectiveMainloopBwdSm80ILi2ELi2EN4cute5tupleIJNS5_1CILi128EEES8_NS7_ILi64EEEEEENS_10bfloat16_tEfNS_4arch4Sm80ELb0ELb1ELb1ELb0ELb0ELb0ELb0ELb0ELi2ELi4ELi4ELi4ELb0EEENS1_21CollectiveEpilogueBwdISA_SB_SD_Li256ELb0ELb0ELi2EEENS1_19SingleTileSchedulerILb0ELb0ELb0ELi128EEEEEEEEEvNT_6ParamsE$_ZN4cute3eso3ESOILb1ELb0EJNS_5tupleIJNS_1CILi1EEENS2_IJS4_NS3_ILi2EEES5_EEEEEENS2_IJNS3_ILi0EEENS2_IJS4_NS3_ILi256EEEiEEEEEEEEC2ERKS7_RKSB_,@function
        .size           $_ZN7cutlass13device_kernelIN5flash19enable_sm80_to_sm89INS1_16FlashAttnBwdSm80INS1_25CollectiveMainloopBwdSm80ILi2ELi2EN4cute5tupleIJNS5_1CILi128EEES8_NS7_ILi64EEEEEENS_10bfloat16_tEfNS_4arch4Sm80ELb0ELb1ELb1ELb0ELb0ELb0ELb0ELb0ELi2ELi4ELi4ELi4ELb0EEENS1_21CollectiveEpilogueBwdISA_SB_SD_Li256ELb0ELb0ELi2EEENS1_19SingleTileSchedulerILb0ELb0ELb0ELi128EEEEEEEEEvNT_6ParamsE$_ZN4cute3eso3ESOILb1ELb0EJNS_5tupleIJNS_1CILi1EEENS2_IJS4_NS3_ILi2EEES5_EEEEEENS2_IJNS3_ILi0EEENS2_IJS4_NS3_ILi256EEEiEEEEEEEEC2ERKS7_RKSB_,($_ZN7cutlass13device_kernelIN5flash19enable_sm80_to_sm89INS1_16FlashAttnBwdSm80INS1_25CollectiveMainloopBwdSm80ILi2ELi2EN4cute5tupleIJNS5_1CILi128EEES8_NS7_ILi64EEEEEENS_10bfloat16_tEfNS_4arch4Sm80ELb0ELb1ELb1ELb0ELb0ELb0ELb0ELb0ELi2ELi4ELi4ELi4ELb0EEENS1_21CollectiveEpilogueBwdISA_SB_SD_Li256ELb0ELb0ELi2EEENS1_19SingleTileSchedulerILb0ELb0ELb0ELi128EEEEEEEEEvNT_6ParamsE$_ZN4cute3eso3ESOILb1ELb0EJNS_5tupleIJNS_1CILi1EEENS3_ILi0EEEEEENS2_IJiEEEEEC2ERKS6_RKS7_ - $_ZN7cutlass13device_kernelIN5flash19enable_sm80_to_sm89INS1_16FlashAttnBwdSm80INS1_25CollectiveMainloopBwdSm80ILi2ELi2EN4cute5tupleIJNS5_1CILi128EEES8_NS7_ILi64EEEEEENS_10bfloat16_tEfNS_4arch4Sm80ELb0ELb1ELb1ELb0ELb0ELb0ELb0ELb0ELi2ELi4ELi4ELi4ELb0EEENS1_21CollectiveEpilogueBwdISA_SB_SD_Li256ELb0ELb0ELi2EEENS1_19SingleTileSchedulerILb0ELb0ELb0ELi128EEEEEEEEEvNT_6ParamsE$_ZN4cute3eso3ESOILb1ELb0EJNS_5tupleIJNS_1CILi1EEENS2_IJS4_NS3_ILi2EEES5_EEEEEENS2_IJNS3_ILi0EEENS2_IJS4_NS3_ILi256EEEiEEEEEEEEC2ERKS7_RKSB_)
$_ZN7cutlass13device_kernelIN5flash19enable_sm80_to_sm89INS1_16FlashAttnBwdSm80INS1_25CollectiveMainloopBwdSm80ILi2ELi2EN4cute5tupleIJNS5_1CILi128EEES8_NS7_ILi64EEEEEENS_10bfloat16_tEfNS_4arch4Sm80ELb0ELb1ELb1ELb0ELb0ELb0ELb0ELb0ELi2ELi4ELi4ELi4ELb0EEENS1_21CollectiveEpilogueBwdISA_SB_SD_Li256ELb0ELb0ELi2EEENS1_19SingleTileSchedulerILb0ELb0ELb0ELi128EEEEEEEEEvNT_6ParamsE$_ZN4cute3eso3ESOILb1ELb0EJNS_5tupleIJNS_1CILi1EEENS2_IJS4_NS3_ILi2EEES5_EEEEEENS2_IJNS3_ILi0EEENS2_IJS4_NS3_ILi256EEEiEEEEEEEEC2ERKS7_RKSB_:
[----:B------:R-:W-:Y:S02]  /*9280*/  IADD3 R3, R9, -c[0x0][0x20], RZ ;  /* 0x8000080009037a10 */ /* 0x000fe40007ffe0ff */
[----:B------:R-:W-:-:S03]  /*9290*/  MOV R5, 0x0 ;  /* 0x0000000000057802 */ /* 0x000fc60000000f00 */
[----:B------:R1:W-:Y:S01]  /*92a0*/  STL [R3], R2 ;  /* 0x0000000203007387 */ /* 0x0003e20000100800 */
[----:B------:R-:W-:Y:S05]  /*92b0*/  RET.REL.NODEC R4 `(_ZN7cutlass13device_kernelIN5flash19enable_sm80_to_sm89INS1_16FlashAttnBwdSm80INS1_25CollectiveMainloopBwdSm80ILi2ELi2EN4cute5tupleIJNS5_1CILi128EEES8_NS7_ILi64EEEEEENS_10bfloat16_tEfNS_4arch4Sm80ELb0ELb1ELb1ELb0ELb0ELb0ELb0ELb0ELi2ELi4ELi4ELi4ELb0EEENS1_21CollectiveEpilogueBwdISA_SB_SD_Li256ELb0ELb0ELi2EEENS1_19SingleTileSchedulerILb0ELb0ELb0ELi128EEEEEEEEEvNT_6ParamsE) ;  /* 0xffff6d4004007950 */ /* 0x000fea0003c3ffff */
        .type           $_ZN7cutlass13device_kernelIN5flash19enable_sm80_to_sm89INS1_16FlashAttnBwdSm80INS1_25CollectiveMainloopBwdSm80ILi2ELi2EN4cute5tupleIJNS5_1CILi128EEES8_NS7_ILi64EEEEEENS_10bfloat16_tEfNS_4arch4Sm80ELb0ELb1ELb1ELb0ELb0ELb0ELb0ELb0ELi2ELi4ELi4ELi4ELb0EEENS1_21CollectiveEpilogueBwdISA_SB_SD_Li256ELb0ELb0ELi2EEENS1_19SingleTileSchedulerILb0ELb0ELb0ELi128EEEEEEEEEvNT_6ParamsE$_ZN4cute3eso3ESOILb1ELb0EJNS_5tupleIJNS_1CILi1EEENS3_ILi0EEEEEENS2_IJiEEEEEC2ERKS6_RKS7_,@function
        .size           $_ZN7cutlass13device_kernelIN5flash19enable_sm80_to_sm89INS1_16FlashAttnBwdSm80INS1_25CollectiveMainloopBwdSm80ILi2ELi2EN4cute5tupleIJNS5_1CILi128EEES8_NS7_ILi64EEEEEENS_10bfloat16_tEfNS_4arch4Sm80ELb0ELb1ELb1ELb0ELb0ELb0ELb0ELb0ELi2ELi4ELi4ELi4ELb0EEENS1_21CollectiveEpilogueBwdISA_SB_SD_Li256ELb0ELb0ELi2EEENS1_19SingleTileSchedulerILb0ELb0ELb0ELi128EEEEEEEEEvNT_6ParamsE$_ZN4cute3eso3ESOILb1ELb0EJNS_5tupleIJNS_1CILi1EEENS3_ILi0EEEEEENS2_IJiEEEEEC2ERKS6_RKS7_,($_ZN7cutlass13device_kernelIN5flash19enable_sm80_to_sm89INS1_16FlashAttnBwdSm80INS1_25CollectiveMainloopBwdSm80ILi2ELi2EN4cute5tupleIJNS5_1CILi128EEES8_NS7_ILi64EEEEEENS_10bfloat16_tEfNS_4arch4Sm80ELb0ELb1ELb1ELb0ELb0ELb0ELb0ELb0ELi2ELi4ELi4ELi4ELb0EEENS1_21CollectiveEpilogueBwdISA_SB_SD_Li256ELb0ELb0ELi2EEENS1_19SingleTileSchedulerILb0ELb0ELb0ELi128EEEEEEEEEvNT_6ParamsE$_ZN4cute3eso3ESOILb1ELb0EJNS_5tupleIJNS_1CILi1EEENS3_ILi0EEEEEENS3_ILi4096EEENS2_IJiiEEEEEC2ERKS6_RKS7_RKS8_ - $_ZN7cutlass13device_kernelIN5flash19enable_sm80_to_sm89INS1_16FlashAttnBwdSm80INS1_25CollectiveMainloopBwdSm80ILi2ELi2EN4cute5tupleIJNS5_1CILi128EEES8_NS7_ILi64EEEEEENS_10bfloat16_tEfNS_4arch4Sm80ELb0ELb1ELb1ELb0ELb0ELb0ELb0ELb0ELi2ELi4ELi4ELi4ELb0EEENS1_21CollectiveEpilogueBwdISA_SB_SD_Li256ELb0ELb0ELi2EEENS1_19SingleTileSchedulerILb0ELb0ELb0ELi128EEEEEEEEEvNT_6ParamsE$_ZN4cute3eso3ESOILb1ELb0EJNS_5tupleIJNS_1CILi1EEENS3_ILi0EEEEEENS2_IJiEEEEEC2ERKS6_RKS7_)
$_ZN7cutlass13device_kernelIN5flash19enable_sm80_to_sm89INS1_16FlashAttnBwdSm80INS1_25CollectiveMainloopBwdSm80ILi2ELi2EN4cute5tupleIJNS5_1CILi128EEES8_NS7_ILi64EEEEEENS_10bfloat16_tEfNS_4arch4Sm80ELb0ELb1ELb1ELb0ELb0ELb0ELb0ELb0ELi2ELi4ELi4ELi4ELb0EEENS1_21CollectiveEpilogueBwdISA_SB_SD_Li256ELb0ELb0ELi2EEENS1_19SingleTileSchedulerILb0ELb0ELb0ELi128EEEEEEEEEvNT_6ParamsE$_ZN4cute3eso3ESOILb1ELb0EJNS_5tupleIJNS_1CILi1EEENS3_ILi0EEEEEENS2_IJiEEEEEC2ERKS6_RKS7_:
[----:B------:R-:W-:Y:S02]  /*92c0*/  IADD3 R2, R69, -c[0x0][0x20], RZ ;  /* 0x8000080045027a10 */ /* 0x000fe40007ffe0ff */
[----:B------:R-:W-:-:S03]  /*92d0*/  MOV R7, 0x0 ;  /* 0x0000000000077802 */ /* 0x000fc60000000f00 */
[----:B------:R1:W-:Y:S01]  /*92e0*/  STL [R2], R3 ;  /* 0x0000000302007387 */ /* 0x0003e20000100800 */
[----:B------:R-:W-:Y:S05]  /*92f0*/  RET.REL.NODEC R6 `(_ZN7cutlass13device_kernelIN5flash19enable_sm80_to_sm89INS1_16FlashAttnBwdSm80INS1_25CollectiveMainloopBwdSm80ILi2ELi2EN4cute5tupleIJNS5_1CILi128EEES8_NS7_ILi64EEEEEENS_10bfloat16_tEfNS_4arch4Sm80ELb0ELb1ELb1ELb0ELb0ELb0ELb0ELb0ELi2ELi4ELi4ELi4ELb0EEENS1_21CollectiveEpilogueBwdISA_SB_SD_Li256ELb0ELb0ELi2EEENS1_19SingleTileSchedulerILb0ELb0ELb0ELi128EEEEEEEEEvNT_6ParamsE) ;  /* 0xffff6d0006007950 */ /* 0x000fea0003c3ffff */
        .type           $_ZN7cutlass13device_kernelIN5flash19enable_sm80_to_sm89INS1_16FlashAttnBwdSm80INS1_25CollectiveMainloopBwdSm80ILi2ELi2EN4cute5tupleIJNS5_1CILi128EEES8_NS7_ILi64EEEEEENS_10bfloat16_tEfNS_4arch4Sm80ELb0ELb1ELb1ELb0ELb0ELb0ELb0ELb0ELi2ELi4ELi4ELi4ELb0EEENS1_21CollectiveEpilogueBwdISA_SB_SD_Li256ELb0ELb0ELi2EEENS1_19SingleTileSchedulerILb0ELb0ELb0ELi128EEEEEEEEEvNT_6ParamsE$_ZN4cute3eso3ESOILb1ELb0EJNS_5tupleIJNS_1CILi1EEENS3_ILi0EEEEEENS3_ILi4096EEENS2_IJiiEEEEEC2ERKS6_RKS7_RKS8_,@function
        .size           $_ZN7cutlass13device_kernelIN5flash19enable_sm80_to_sm89INS1_16FlashAttnBwdSm80INS1_25CollectiveMainloopBwdSm80ILi2ELi2EN4cute5tupleIJNS5_1CILi128EEES8_NS7_ILi64EEEEEENS_10bfloat16_tEfNS_4arch4Sm80ELb0ELb1ELb1ELb0ELb0ELb0ELb0ELb0ELi2ELi4ELi4ELi4ELb0EEENS1_21CollectiveEpilogueBwdISA_SB_SD_Li256ELb0ELb0ELi2EEENS1_19SingleTileSchedulerILb0ELb0ELb0ELi128EEEEEEEEEvNT_6ParamsE$_ZN4cute3eso3ESOILb1ELb0EJNS_5tupleIJNS_1CILi1EEENS3_ILi0EEEEEENS3_ILi4096EEENS2_IJiiEEEEEC2ERKS6_RKS7_RKS8_,($_ZN7cutlass13device_kernelIN5flash19enable_sm80_to_sm89INS1_16FlashAttnBwdSm80INS1_25CollectiveMainloopBwdSm80ILi2ELi2EN4cute5tupleIJNS5_1CILi128EEES8_NS7_ILi64EEEEEENS_10bfloat16_tEfNS_4arch4Sm80ELb0ELb1ELb1ELb0ELb0ELb0ELb0ELb0ELi2ELi4ELi4ELi4ELb0EEENS1_21CollectiveEpilogueBwdISA_SB_SD_Li256ELb0ELb0ELi2EEENS1_19SingleTileSchedulerILb0ELb0ELb0ELi128EEEEEEEEEvNT_6ParamsE$_ZN4cute3eso3ESOILb1ELb0EJNS_5tupleIJNS_1CILi1EEENS3_ILi0EEEEEEiEEC2ERKS6_RKi - $_ZN7cutlass13device_kernelIN5flash19enable_sm80_to_sm89INS1_16FlashAttnBwdSm80INS1_25CollectiveMainloopBwdSm80ILi2ELi2EN4cute5tupleIJNS5_1CILi128EEES8_NS7_ILi64EEEEEENS_10bfloat16_tEfNS_4arch4Sm80ELb0ELb1ELb1ELb0ELb0ELb0ELb0ELb0ELi2ELi4ELi4ELi4ELb0EEENS1_21CollectiveEpilogueBwdISA_SB_SD_Li256ELb0ELb0ELi2EEENS1_19SingleTileSchedulerILb0ELb0ELb0ELi128EEEEEEEEEvNT_6ParamsE$_ZN4cute3eso3ESOILb1ELb0EJNS_5tupleIJNS_1CILi1EEENS3_ILi0EEEEEENS3_ILi4096EEENS2_IJiiEEEEEC2ERKS6_RKS7_RKS8_)
$_ZN7cutlass13device_kernelIN5flash19enable_sm80_to_sm89INS1_16FlashAttnBwdSm80INS1_25CollectiveMainloopBwdSm80ILi2ELi2EN4cute5tupleIJNS5_1CILi128EEES8_NS7_ILi64EEEEEENS_10bfloat16_tEfNS_4arch4Sm80ELb0ELb1ELb1ELb0ELb0ELb0ELb0ELb0ELi2ELi4ELi4ELi4ELb0EEENS1_21CollectiveEpilogueBwdISA_SB_SD_Li256ELb0ELb0ELi2EEENS1_19SingleTileSchedulerILb0ELb0ELb0ELi128EEEEEEEEEvNT_6ParamsE$_ZN4cute3eso3ESOILb1ELb0EJNS_5tupleIJNS_1CILi1EEENS3_ILi0EEEEEENS3_ILi4096EEENS2_IJiiEEEEEC2ERKS6_RKS7_RKS8_:
[----:B------:R-:W-:Y:S01]  /*9300*/  IADD3 R2, R2, -c[0x0][0x20], RZ ;  /* 0x8000080002027a10 */ /* 0x000fe20007ffe0ff */
[----:B------:R-:W-:Y:S01]  /*9310*/  IMAD.MOV.U32 R8, RZ, RZ, R6 ;  /* 0x000000ffff087224 */ /* 0x000fe200078e0006 */
[----:B------:R-:W-:-:S03]  /*9320*/  MOV R9, 0x0 ;  /* 0x0000000000097802 */ /* 0x000fc60000000f00 */
[----:B------:R1:W-:Y:S04]  /*9330*/  STL [R2], R5 ;  /* 0x0000000502007387 */ /* 0x0003e80000100800 */
[----:B------:R1:W-:Y:S01]  /*9340*/  STL [R2+0x4], R3 ;  /* 0x0000040302007387 */ /* 0x0003e20000100800 */
[----:B------:R-:W-:Y:S05]  /*9350*/  RET.REL.NODEC R8 `(_ZN7cutlass13device_kernelIN5flash19enable_sm80_to_sm89INS1_16FlashAttnBwdSm80INS1_25CollectiveMainloopBwdSm80ILi2ELi2EN4cute5tupleIJNS5_1CILi128EEES8_NS7_ILi64EEEEEENS_10bfloat16_tEfNS_4arch4Sm80ELb0ELb1ELb1ELb0ELb0ELb0ELb0ELb0ELi2ELi4ELi4ELi4ELb0EEENS1_21CollectiveEpilogueBwdISA_SB_SD_Li256ELb0ELb0ELi2EEENS1_19SingleTileSchedulerILb0ELb0ELb0ELi128EEEEEEEEEvNT_6ParamsE) ;  /* 0xffff6ca008007950 */ /* 0x000fea0003c3ffff */
        .type           $_ZN7cutlass13device_kernelIN5flash19enable_sm80_to_sm89INS1_16FlashAttnBwdSm80INS1_25CollectiveMainloopBwdSm80ILi2ELi2EN4cute5tupleIJNS5_1CILi128EEES8_NS7_ILi64EEEEEENS_10bfloat16_tEfNS_4arch4Sm80ELb0ELb1ELb1ELb0ELb0ELb0ELb0ELb0ELi2ELi4ELi4ELi4ELb0EEENS1_21CollectiveEpilogueBwdISA_SB_SD_Li256ELb0ELb0ELi2EEENS1_19SingleTileSchedulerILb0ELb0ELb0ELi128EEEEEEEEEvNT_6ParamsE$_ZN4cute3eso3ESOILb1ELb0EJNS_5tupleIJNS_1CILi1EEENS3_ILi0EEEEEEiEEC2ERKS6_RKi,@function
        .size           $_ZN7cutlass13device_kernelIN5flash19enable_sm80_to_sm89INS1_16FlashAttnBwdSm80INS1_25CollectiveMainloopBwdSm80ILi2ELi2EN4cute5tupleIJNS5_1CILi128EEES8_NS7_ILi64EEEEEENS_10bfloat16_tEfNS_4arch4Sm80ELb0ELb1ELb1ELb0ELb0ELb0ELb0ELb0ELi2ELi4ELi4ELi4ELb0EEENS1_21CollectiveEpilogueBwdISA_SB_SD_Li256ELb0ELb0ELi2EEENS1_19SingleTileSchedulerILb0ELb0ELb0ELi128EEEEEEEEEvNT_6ParamsE$_ZN4cute3eso3ESOILb1ELb0EJNS_5tupleIJNS_1CILi1EEENS3_ILi0EEEEEEiEEC2ERKS6_RKi,($_ZN7cutlass13device_kernelIN5flash19enable_sm80_to_sm89INS1_16FlashAttnBwdSm80INS1_25CollectiveMainloopBwdSm80ILi2ELi2EN4cute5tupleIJNS5_1CILi128EEES8_NS7_ILi64EEEEEENS_10bfloat16_tEfNS_4arch4Sm80ELb0ELb1ELb1ELb0ELb0ELb0ELb0ELb0ELi2ELi4ELi4ELi4ELb0EEENS1_21CollectiveEpilogueBwdISA_SB_SD_Li256ELb0ELb0ELi2EEENS1_19SingleTileSchedulerILb0ELb0ELb0ELi128EEEEEEEEEvNT_6ParamsE$_ZN4cute3eso3ESOILb1ELb0EJNS_5tupleIJNS_1CILi1EEENS3_ILi0EEEEEEiNS3_ILi1024EEEEEC2ERKS6_RKiRKS7_ - $_ZN7cutlass13device_kernelIN5flash19enable_sm80_to_sm89INS1_16FlashAttnBwdSm80INS1_25CollectiveMainloopBwdSm80ILi2ELi2EN4cute5tupleIJNS5_1CILi128EEES8_NS7_ILi64EEEEEENS_10bfloat16_tEfNS_4arch4Sm80ELb0ELb1ELb1ELb0ELb0ELb0ELb0ELb0ELi2ELi4ELi4ELi4ELb0EEENS1_21CollectiveEpilogueBwdISA_SB_SD_Li256ELb0ELb0ELi2EEENS1_19SingleTileSchedulerILb0ELb0ELb0ELi128EEEEEEEEEvNT_6ParamsE$_ZN4cute3eso3ESOILb1ELb0EJNS_5tupleIJNS_1CILi1EEENS3_ILi0EEEEEEiEEC2ERKS6_RKi)
$_ZN7cutlass13device_kernelIN5flash19enable_sm80_to_sm89INS1_16FlashAttnBwdSm80INS1_25CollectiveMainloopBwdSm80ILi2ELi2EN4cute5tupleIJNS5_1CILi128EEES8_NS7_ILi64EEEEEENS_10bfloat16_tEfNS_4arch4Sm80ELb0ELb1ELb1ELb0ELb0ELb0ELb0ELb0ELi2ELi4ELi4ELi4ELb0EEENS1_21CollectiveEpilogueBwdISA_SB_SD_Li256ELb0ELb0ELi2EEENS1_19SingleTileSchedulerILb0ELb0ELb0ELi128EEEEEEEEEvNT_6ParamsE$_ZN4cute3eso3ESOILb1ELb0EJNS_5tupleIJNS_1CILi1EEENS3_ILi0EEEEEEiEEC2ERKS6_RKi:
[----:B------:R-:W-:Y:S02]  /*9360*/  IADD3 R2, R2, -c[0x0][0x20], RZ ;  /* 0x8000080002027a10 */ /* 0x000fe40007ffe0ff */
[----:B------:R-:W-:-:S03]  /*9370*/  MOV R7, 0x0 ;  /* 0x0000000000077802 */ /* 0x000fc60000000f00 */
[----:B------:R1:W-:Y:S01]  /*9380*/  STL [R2], R3 ;  /* 0x0000000302007387 */ /* 0x0003e20000100800 */
[----:B------:R-:W-:Y:S05]  /*9390*/  RET.REL.NODEC R6 `(_ZN7cutlass13device_kernelIN5flash19enable_sm80_to_sm89INS1_16FlashAttnBwdSm80INS1_25CollectiveMainloopBwdSm80ILi2ELi2EN4cute5tupleIJNS5_1CILi128EEES8_NS7_ILi64EEEEEENS_10bfloat16_tEfNS_4arch4Sm80ELb0ELb1ELb1ELb0ELb0ELb0ELb0ELb0ELi2ELi4ELi4ELi4ELb0EEENS1_21CollectiveEpilogueBwdISA_SB_SD_Li256ELb0ELb0ELi2EEENS1_19SingleTileSchedulerILb0ELb0ELb0ELi128EEEEEEEEEvNT_6ParamsE) ;  /* 0xffff6c6006007950 */ /* 0x000fea0003c3ffff */
        .type           $_ZN7cutlass13device_kernelIN5flash19enable_sm80_to_sm89INS1_16FlashAttnBwdSm80INS1_25CollectiveMainloopBwdSm80ILi2ELi2EN4cute5tupleIJNS5_1CILi128EEES8_NS7_ILi64EEEEEENS_10bfloat16_tEfNS_4arch4Sm80ELb0ELb1ELb1ELb0ELb0ELb0ELb0ELb0ELi2ELi4ELi4ELi4ELb0EEENS1_21CollectiveEpilogueBwdISA_SB_SD_Li256ELb0ELb0ELi2EEENS1_19SingleTileSchedulerILb0ELb0ELb0ELi128EEEEEEEEEvNT_6ParamsE$_ZN4cute3eso3ESOILb1ELb0EJNS_5tupleIJNS_1CILi1EEENS3_ILi0EEEEEEiNS3_ILi1024EEEEEC2ERKS6_RKiRKS7_,@function
        .size           $_ZN7cutlass13device_kernelIN5flash19enable_sm80_to_sm89INS1_16FlashAttnBwdSm80INS1_25CollectiveMainloopBwdSm80ILi2ELi2EN4cute5tupleIJNS5_1CILi128EEES8_NS7_ILi64EEEEEENS_10bfloat16_tEfNS_4arch4Sm80ELb0ELb1ELb1ELb0ELb0ELb0ELb0ELb0ELi2ELi4ELi4ELi4ELb0EEENS1_21CollectiveEpilogueBwdISA_SB_SD_Li256ELb0ELb0ELi2EEENS1_19SingleTileSchedulerILb0ELb0ELb0ELi128EEEEEEEEEvNT_6ParamsE$_ZN4cute3eso3ESOILb1ELb0EJNS_5tupleIJNS_1CILi1EEENS3_ILi0EEEEEEiNS3_ILi1024EEEEEC2ERKS6_RKiRKS7_,($_ZN7cutlass13device_kernelIN5flash19enable_sm80_to_sm89INS1_16FlashAttnBwdSm80INS1_25CollectiveMainloopBwdSm80ILi2ELi2EN4cute5tupleIJNS5_1CILi128EEES8_NS7_ILi64EEEEEENS_10bfloat16_tEfNS_4arch4Sm80ELb0ELb1ELb1ELb0ELb0ELb0ELb0ELb0ELi2ELi4ELi4ELi4ELb0EEENS1_21CollectiveEpilogueBwdISA_SB_SD_Li256ELb0ELb0ELi2EEENS1_19SingleTileSchedulerILb0ELb0ELb0ELi128EEEEEEEEEvNT_6ParamsE$_ZN4cute3eso3ESOILb1ELb0EJNS_5tupleIJNS_1CILi1EEENS3_ILi0EEEEEElS5_EEC2ERKS6_RKlRKS5_ - $_ZN7cutlass13device_kernelIN5flash19enable_sm80_to_sm89INS1_16FlashAttnBwdSm80INS1_25CollectiveMainloopBwdSm80ILi2ELi2EN4cute5tupleIJNS5_1CILi128EEES8_NS7_ILi64EEEEEENS_10bfloat16_tEfNS_4arch4Sm80ELb0ELb1ELb1ELb0ELb0ELb0ELb0ELb0ELi2ELi4ELi4ELi4ELb0EEENS1_21CollectiveEpilogueBwdISA_SB_SD_Li256ELb0ELb0ELi2EEENS1_19SingleTileSchedulerILb0ELb0ELb0ELi128EEEEEEEEEvNT_6ParamsE$_ZN4cute3eso3ESOILb1ELb0EJNS_5tupleIJNS_1CILi1EEENS3_ILi0EEEEEEiNS3_ILi1024EEEEEC2ERKS6_RKiRKS7_)
$_ZN7cutlass13device_kernelIN5flash19enable_sm80_to_sm89INS1_16FlashAttnBwdSm80INS1_25CollectiveMainloopBwdSm80ILi2ELi2EN4cute5tupleIJNS5_1CILi128EEES8_NS7_ILi64EEEEEENS_10bfloat16_tEfNS_4arch4Sm80ELb0ELb1ELb1ELb0ELb0ELb0ELb0ELb0ELi2ELi4ELi4ELi4ELb0EEENS1_21CollectiveEpilogueBwdISA_SB_SD_Li256ELb0ELb0ELi2EEENS1_19SingleTileSchedulerILb0ELb0ELb0ELi128EEEEEEEEEvNT_6ParamsE$_ZN4cute3eso3ESOILb1ELb0EJNS_5tupleIJNS_1CILi1EEENS3_ILi0EEEEEEiNS3_ILi1024EEEEEC2ERKS6_RKiRKS7_:
[----:B------:R-:W-:Y:S02]  /*93a0*/  IADD3 R2, R2, -c[0x0][0x20], RZ ;  /* 0x8000080002027a10 */ /* 0x000fe40007ffe0ff */
[----:B------:R-:W-:-:S03]  /*93b0*/  MOV R7, 0x0 ;  /* 0x0000000000077802 */ /* 0x000fc60000000f00 */
[----:B------:R1:W-:Y:S01]  /*93c0*/  STL [R2], R3 ;  /* 0x0000000302007387 */ /* 0x0003e20000100800 */
[----:B------:R-:W-:Y:S05]  /*93d0*/  RET.REL.NODEC R6 `(_ZN7cutlass13device_kernelIN5flash19enable_sm80_to_sm89INS1_16FlashAttnBwdSm80INS1_25CollectiveMainloopBwdSm80ILi2ELi2EN4cute5tupleIJNS5_1CILi128EEES8_NS7_ILi64EEEEEENS_10bfloat16_tEfNS_4arch4Sm80ELb0ELb1ELb1ELb0ELb0ELb0ELb0ELb0ELi2ELi4ELi4ELi4ELb0EEENS1_21CollectiveEpilogueBwdISA_SB_SD_Li256ELb0ELb0ELi2EEENS1_19SingleTileSchedulerILb0ELb0ELb0ELi128EEEEEEEEEvNT_6ParamsE) ;  /* 0xffff6c2006007950 */ /* 0x000fea0003c3ffff */
        .type           $_ZN7cutlass13device_kernelIN5flash19enable_sm80_to_sm89INS1_16FlashAttnBwdSm80INS1_25CollectiveMainloopBwdSm80ILi2ELi2EN4cute5tupleIJNS5_1CILi128EEES8_NS7_ILi64EEEEEENS_10bfloat16_tEfNS_4arch4Sm80ELb0ELb1ELb1ELb0ELb0ELb0ELb0ELb0ELi2ELi4ELi4ELi4ELb0EEENS1_21CollectiveEpilogueBwdISA_SB_SD_Li256ELb0ELb0ELi2EEENS1_19SingleTileSchedulerILb0ELb0ELb0ELi128EEEEEEEEEvNT_6ParamsE$_ZN4cute3eso3ESOILb1ELb0EJNS_5tupleIJNS_1CILi1EEENS3_ILi0EEEEEElS5_EEC2ERKS6_RKlRKS5_,@function
        .size           $_ZN7cutlass13device_kernelIN5flash19enable_sm80_to_sm89INS1_16FlashAttnBwdSm80INS1_25CollectiveMainloopBwdSm80ILi2ELi2EN4cute5tupleIJNS5_1CILi128EEES8_NS7_ILi64EEEEEENS_10bfloat16_tEfNS_4arch4Sm80ELb0ELb1ELb1ELb0ELb0ELb0ELb0ELb0ELi2ELi4ELi4ELi4ELb0EEENS1_21CollectiveEpilogueBwdISA_SB_SD_Li256ELb0ELb0ELi2EEENS1_19SingleTileSchedulerILb0ELb0ELb0ELi128EEEEEEEEEvNT_6ParamsE$_ZN4cute3eso3ESOILb1ELb0EJNS_5tupleIJNS_1CILi1EEENS3_ILi0EEEEEElS5_EEC2ERKS6_RKlRKS5_,($_ZN7cutlass13device_kernelIN5flash19enable_sm80_to_sm89INS1_16FlashAttnBwdSm80INS1_25CollectiveMainloopBwdSm80ILi2ELi2EN4cute5tupleIJNS5_1CILi128EEES8_NS7_ILi64EEEEEENS_10bfloat16_tEfNS_4arch4Sm80ELb0ELb1ELb1ELb0ELb0ELb0ELb0ELb0ELi2ELi4ELi4ELi4ELb0EEENS1_21CollectiveEpilogueBwdISA_SB_SD_Li256ELb0ELb0ELi2EEENS1_19SingleTileSchedulerILb0ELb0ELb0ELi128EEEEEEEEEvNT_6ParamsE$_ZN4cute3eso3ESOILb1ELb0EJNS_5tupleIJNS_1CILi1EEENS3_ILi2EEEEEENS2_IJNS3_ILi0EEEiEEEEEC2ERKS6_RKS8_ - $_ZN7cutlass13device_kernelIN5flash19enable_sm80_to_sm89INS1_16FlashAttnBwdSm80INS1_25CollectiveMainloopBwdSm80ILi2ELi2EN4cute5tupleIJNS5_1CILi128EEES8_NS7_ILi64EEEEEENS_10bfloat16_tEfNS_4arch4Sm80ELb0ELb1ELb1ELb0ELb0ELb0ELb0ELb0ELi2ELi4ELi4ELi4ELb0EEENS1_21CollectiveEpilogueBwdISA_SB_SD_Li256ELb0ELb0ELi2EEENS1_19SingleTileSchedulerILb0ELb0ELb0ELi128EEEEEEEEEvNT_6ParamsE$_ZN4cute3eso3ESOILb1ELb0EJNS_5tupleIJNS_1CILi1EEENS3_ILi0EEEEEElS5_EEC2ERKS6_RKlRKS5_)
$_ZN7cutlass13device_kernelIN5flash19enable_sm80_to_sm89INS1_16FlashAttnBwdSm80INS1_25CollectiveMainloopBwdSm80ILi2ELi2EN4cute5tupleIJNS5_1CILi128EEES8_NS7_ILi64EEEEEENS_10bfloat16_tEfNS_4arch4Sm80ELb0ELb1ELb1ELb0ELb0ELb0ELb0ELb0ELi2ELi4ELi4ELi4ELb0EEENS1_21CollectiveEpilogueBwdISA_SB_SD_Li256ELb0ELb0ELi2EEENS1_19SingleTileSchedulerILb0ELb0ELb0ELi128EEEEEEEEEvNT_6ParamsE$_ZN4cute3eso3ESOILb1ELb0EJNS_5tupleIJNS_1CILi1EEENS3_ILi0EEEEEElS5_EEC2ERKS6_RKlRKS5_:
[----:B------:R-:W-:Y:S01]  /*93e0*/  IADD3 R3, R3, -c[0x0][0x20], RZ ;  /* 0x8000080003037a10 */ /* 0x000fe20007ffe0ff */
[----:B------:R-:W-:Y:S01]  /*93f0*/  IMAD.MOV.U32 R80, RZ, RZ, R2 ;  /* 0x000000ffff507224 */ /* 0x000fe200078e0002 */
[----:B------:R-:W-:Y:S01]  /*9400*/  MOV R88, R6 ;  /* 0x0000000600587202 */ /* 0x000fe20000000f00 */
[----:B------:R-:W-:Y:S01]  /*9410*/  IMAD.MOV.U32 R81, RZ, RZ, R5 ;  /* 0x000000ffff517224 */ /* 0x000fe200078e0005 */
[----:B------:R-:W-:-:S04]  /*9420*/  MOV R89, 0x0 ;  /* 0x0000000000597802 */ /* 0x000fc80000000f00 */
[----:B------:R1:W-:Y:S01]  /*9430*/  STL.64 [R3], R80 ;  /* 0x0000005003007387 */ /* 0x0003e20000100a00 */
[----:B------:R-:W-:Y:S05]  /*9440*/  RET.REL.NODEC R88 `(_ZN7cutlass13device_kernelIN5flash19enable_sm80_to_sm89INS1_16FlashAttnBwdSm80INS1_25CollectiveMainloopBwdSm80ILi2ELi2EN4cute5tupleIJNS5_1CILi128EEES8_NS7_ILi64EEEEEENS_10bfloat16_tEfNS_4arch4Sm80ELb0ELb1ELb1ELb0ELb0ELb0ELb0ELb0ELi2ELi4ELi4ELi4ELb0EEENS1_21CollectiveEpilogueBwdISA_SB_SD_Li256ELb0ELb0ELi2EEENS1_19SingleTileSchedulerILb0ELb0ELb0ELi128EEEEEEEEEvNT_6ParamsE) ;  /* 0xffff6bb058007950 */ /* 0x000fea0003c3ffff */
        .type           $_ZN7cutlass13device_kernelIN5flash19enable_sm80_to_sm89INS1_16FlashAttnBwdSm80INS1_25CollectiveMainloopBwdSm80ILi2ELi2EN4cute5tupleIJNS5_1CILi128EEES8_NS7_ILi64EEEEEENS_10bfloat16_tEfNS_4arch4Sm80ELb0ELb1ELb1ELb0ELb0ELb0ELb0ELb0ELi2ELi4ELi4ELi4ELb0EEENS1_21CollectiveEpilogueBwdISA_SB_SD_Li256ELb0ELb0ELi2EEENS1_19SingleTileSchedulerILb0ELb0ELb0ELi128EEEEEEEEEvNT_6ParamsE$_ZN4cute3eso3ESOILb1ELb0EJNS_5tupleIJNS_1CILi1EEENS3_ILi2EEEEEENS2_IJNS3_ILi0EEEiEEEEEC2ERKS6_RKS8_,@function
        .size           $_ZN7cutlass13device_kernelIN5flash19enable_sm80_to_sm89INS1_16FlashAttnBwdSm80INS1_25CollectiveMainloopBwdSm80ILi2ELi2EN4cute5tupleIJNS5_1CILi128EEES8_NS7_ILi64EEEEEENS_10bfloat16_tEfNS_4arch4Sm80ELb0ELb1ELb1ELb0ELb0ELb0ELb0ELb0ELi2ELi4ELi4ELi4ELb0EEENS1_21CollectiveEpilogueBwdISA_SB_SD_Li256ELb0ELb0ELi2EEENS1_19SingleTileSchedulerILb0ELb0ELb0ELi128EEEEEEEEEvNT_6ParamsE$_ZN4cute3eso3ESOILb1ELb0EJNS_5tupleIJNS_1CILi1EEENS3_ILi2EEEEEENS2_IJNS3_ILi0EEEiEEEEEC2ERKS6_RKS8_,($_ZN7cutlass13device_kernelIN5flash19enable_sm80_to_sm89INS1_16FlashAttnBwdSm80INS1_25CollectiveMainloopBwdSm80ILi2ELi2EN4cute5tupleIJNS5_1CILi128EEES8_NS7_ILi64EEEEEENS_10bfloat16_tEfNS_4arch4Sm80ELb0ELb1ELb1ELb0ELb0ELb0ELb0ELb0ELi2ELi4ELi4ELi4ELb0EEENS1_21CollectiveEpilogueBwdISA_SB_SD_Li256ELb0ELb0ELi2EEENS1_19SingleTileSchedulerILb0ELb0ELb0ELi128EEEEEEEEEvNT_6ParamsE$_ZN4cute3eso3ESOILb1ELb0EJNS_5tupleIJNS_1CILi1EEENS3_ILi2EEES5_EEENS2_IJS4_NS3_ILi256EEEiEEEEEC2ERKS6_RKS8_ - $_ZN7cutlass13device_kernelIN5flash19enable_sm80_to_sm89INS1_16FlashAttnBwdSm80INS1_25CollectiveMainloopBwdSm80ILi2ELi2EN4cute5tupleIJNS5_1CILi128EEES8_NS7_ILi64EEEEEENS_10bfloat16_tEfNS_4arch4Sm80ELb0ELb1ELb1ELb0ELb0ELb0ELb0ELb0ELi2ELi4ELi4ELi4ELb0EEENS1_21CollectiveEpilogueBwdISA_SB_SD_Li256ELb0ELb0ELi2EEENS1_19SingleTileSchedulerILb0ELb0ELb0ELi128EEEEEEEEEvNT_6ParamsE$_ZN4cute3eso3ESOILb1ELb0EJNS_5tupleIJNS_1CILi1EEENS3_ILi2EEEEEENS2_IJNS3_ILi0EEEiEEEEEC2ERKS6_RKS8_)
$_ZN7cutlass13device_kernelIN5flash19enable_sm80_to_sm89INS1_16FlashAttnBwdSm80INS1_25CollectiveMainloopBwdSm80ILi2ELi2EN4cute5tupleIJNS5_1CILi128EEES8_NS7_ILi64EEEEEENS_10bfloat16_tEfNS_4arch4Sm80ELb0ELb1ELb1ELb0ELb0ELb0ELb0ELb0ELi2ELi4ELi4ELi4ELb0EEENS1_21CollectiveEpilogueBwdISA_SB_SD_Li256ELb0ELb0ELi2EEENS1_19SingleTileSchedulerILb0ELb0ELb0ELi128EEEEEEEEEvNT_6ParamsE$_ZN4cute3eso3ESOILb1ELb0EJNS_5tupleIJNS_1CILi1EEENS3_ILi2EEEEEENS2_IJNS3_ILi0EEEiEEEEEC2ERKS6_RKS8_:
[----:B------:R-:W-:Y:S02]  /*9450*/  IADD3 R3, R12, -c[0x0][0x20], RZ ;  /* 0x800008000c037a10 */ /* 0x000fe40007ffe0ff */
[----:B------:R-:W-:-:S03]  /*9460*/  MOV R5, 0x0 ;  /* 0x0000000000057802 */ /* 0x000fc60000000f00 */
[----:B------:R1:W-:Y:S01]  /*9470*/  STL [R3], R2 ;  /* 0x0000000203007387 */ /* 0x0003e20000100800 */
[----:B------:R-:W-:Y:S05]  /*9480*/  RET.REL.NODEC R4 `(_ZN7cutlass13device_kernelIN5flash19enable_sm80_to_sm89INS1_16FlashAttnBwdSm80INS1_25CollectiveMainloopBwdSm80ILi2ELi2EN4cute5tupleIJNS5_1CILi128EEES8_NS7_ILi64EEEEEENS_10bfloat16_tEfNS_4arch4Sm80ELb0ELb1ELb1ELb0ELb0ELb0ELb0ELb0ELi2ELi4ELi4ELi4ELb0EEENS1_21CollectiveEpilogueBwdISA_SB_SD_Li256ELb0ELb0ELi2EEENS1_19SingleTileSchedulerILb0ELb0ELb0ELi128EEEEEEEEEvNT_6ParamsE) ;  /* 0xffff6b7004007950 */ /* 0x000fea0003c3ffff */
        .type           $_ZN7cutlass13device_kernelIN5flash19enable_sm80_to_sm89INS1_16FlashAttnBwdSm80INS1_25CollectiveMainloopBwdSm80ILi2ELi2EN4cute5tupleIJNS5_1CILi128EEES8_NS7_ILi64EEEEEENS_10bfloat16_tEfNS_4arch4Sm80ELb0ELb1ELb1ELb0ELb0ELb0ELb0ELb0ELi2ELi4ELi4ELi4ELb0EEENS1_21CollectiveEpilogueBwdISA_SB_SD_Li256ELb0ELb0ELi2EEENS1_19SingleTileSchedulerILb0ELb0ELb0ELi128EEEEEEEEEvNT_6ParamsE$_ZN4cute3eso3ESOILb1ELb0EJNS_5tupleIJNS_1CILi1EEENS3_ILi2EEES5_EEENS2_IJS4_NS3_ILi256EEEiEEEEEC2ERKS6_RKS8_,@function
        .size           $_ZN7cutlass13device_kernelIN5flash19enable_sm80_to_sm89INS1_16FlashAttnBwdSm80INS1_25CollectiveMainloopBwdSm80ILi2ELi2EN4cute5tupleIJNS5_1CILi128EEES8_NS7_ILi64EEEEEENS_10bfloat16_tEfNS_4arch4Sm80ELb0ELb1ELb1ELb0ELb0ELb0ELb0ELb0ELi2ELi4ELi4ELi4ELb0EEENS1_21CollectiveEpilogueBwdISA_SB_SD_Li256ELb0ELb0ELi2EEENS1_19SingleTileSchedulerILb0ELb0ELb0ELi128EEEEEEEEEvNT_6ParamsE$_ZN4cute3eso3ESOILb1ELb0EJNS_5tupleIJNS_1CILi1EEENS3_ILi2EEES5_EEENS2_IJS4_NS3_ILi256EEEiEEEEEC2ERKS6_RKS8_,($_ZN7cutlass13device_kernelIN5flash19enable_sm80_to_sm89INS1_16FlashAttnBwdSm80INS1_25CollectiveMainloopBwdSm80ILi2ELi2EN4cute5tupleIJNS5_1CILi128EEES8_NS7_ILi64EEEEEENS_10bfloat16_tEfNS_4arch4Sm80ELb0ELb1ELb1ELb0ELb0ELb0ELb0ELb0ELi2ELi4ELi4ELi4ELb0EEENS1_21CollectiveEpilogueBwdISA_SB_SD_Li256ELb0ELb0ELi2EEENS1_19SingleTileSchedulerILb0ELb0ELb0ELi128EEEEEEEEEvNT_6ParamsE$_ZN4cute3eso3ESOILb1ELb0EJNS_5tupleIJNS_1CILi2EEEEEENS2_IJiEEEEEC2ERKS5_RKS6_ - $_ZN7cutlass13device_kernelIN5flash19enable_sm80_to_sm89INS1_16FlashAttnBwdSm80INS1_25CollectiveMainloopBwdSm80ILi2ELi2EN4cute5tupleIJNS5_1CILi128EEES8_NS7_ILi64EEEEEENS_10bfloat16_tEfNS_4arch4Sm80ELb0ELb1ELb1ELb0ELb0ELb0ELb0ELb0ELi2ELi4ELi4ELi4ELb0EEENS1_21CollectiveEpilogueBwdISA_SB_SD_Li256ELb0ELb0ELi2EEENS1_19SingleTileSchedulerILb0ELb0ELb0ELi128EEEEEEEEEvNT_6ParamsE$_ZN4cute3eso3ESOILb1ELb0EJNS_5tupleIJNS_1CILi1EEENS3_ILi2EEES5_EEENS2_IJS4_NS3_ILi256EEEiEEEEEC2ERKS6_RKS8_)
$_ZN7cutlass13device_kernelIN5flash19enable_sm80_to_sm89INS1_16FlashAttnBwdSm80INS1_25CollectiveMainloopBwdSm80ILi2ELi2EN4cute5tupleIJNS5_1CILi128EEES8_NS7_ILi64EEEEEENS_10bfloat16_tEfNS_4arch4Sm80ELb0ELb1ELb1ELb0ELb0ELb0ELb0ELb0ELi2ELi4ELi4ELi4ELb0EEENS1_21CollectiveEpilogueBwdISA_SB_SD_Li256ELb0ELb0ELi2EEENS1_19SingleTileSchedulerILb0ELb0ELb0ELi128EEEEEEEEEvNT_6ParamsE$_ZN4cute3eso3ESOILb1ELb0EJNS_5tupleIJNS_1CILi1EEENS3_ILi2EEES5_EEENS2_IJS4_NS3_ILi256EEEiEEEEEC2ERKS6_RKS8_:
[----:B------:R-:W-:Y:S02]  /*9490*/  IADD3 R3, R11, -c[0x0][0x20], RZ ;  /* 0x800008000b037a10 */ /* 0x000fe40007ffe0ff */
[----:B------:R-:W-:-:S03]  /*94a0*/  MOV R5, 0x0 ;  /* 0x0000000000057802 */ /* 0x000fc60000000f00 */
[----:B------:R1:W-:Y:S01]  /*94b0*/  STL [R3], R2 ;  /* 0x0000000203007387 */ /* 0x0003e20000100800 */
[----:B------:R-:W-:Y:S05]  /*94c0*/  RET.REL.NODEC R4 `(_ZN7cutlass13device_kernelIN5flash19enable_sm80_to_sm89INS1_16FlashAttnBwdSm80INS1_25CollectiveMainloopBwdSm80ILi2ELi2EN4cute5tupleIJNS5_1CILi128EEES8_NS7_ILi64EEEEEENS_10bfloat16_tEfNS_4arch4Sm80ELb0ELb1ELb1ELb0ELb0ELb0ELb0ELb0ELi2ELi4ELi4ELi4ELb0EEENS1_21CollectiveEpilogueBwdISA_SB_SD_Li256ELb0ELb0ELi2EEENS1_19SingleTileSchedulerILb0ELb0ELb0ELi128EEEEEEEEEvNT_6ParamsE) ;  /* 0xffff6b3004007950 */ /* 0x000fea0003c3ffff */
        .type           $_ZN7cutlass13device_kernelIN5flash19enable_sm80_to_sm89INS1_16FlashAttnBwdSm80INS1_25CollectiveMainloopBwdSm80ILi2ELi2EN4cute5tupleIJNS5_1CILi128EEES8_NS7_ILi64EEEEEENS_10bfloat16_tEfNS_4arch4Sm80ELb0ELb1ELb1ELb0ELb0ELb0ELb0ELb0ELi2ELi4ELi4ELi4ELb0EEENS1_21CollectiveEpilogueBwdISA_SB_SD_Li256ELb0ELb0ELi2EEENS1_19SingleTileSchedulerILb0ELb0ELb0ELi128EEEEEEEEEvNT_6ParamsE$_ZN4cute3eso3ESOILb1ELb0EJNS_5tupleIJNS_1CILi2EEEEEENS2_IJiEEEEEC2ERKS5_RKS6_,@function
        .size           $_ZN7cutlass13device_kernelIN5flash19enable_sm80_to_sm89INS1_16FlashAttnBwdSm80INS1_25CollectiveMainloopBwdSm80ILi2ELi2EN4cute5tupleIJNS5_1CILi128EEES8_NS7_ILi64EEEEEENS_10bfloat16_tEfNS_4arch4Sm80ELb0ELb1ELb1ELb0ELb0ELb0ELb0ELb0ELi2ELi4ELi4ELi4ELb0EEENS1_21CollectiveEpilogueBwdISA_SB_SD_Li256ELb0ELb0ELi2EEENS1_19SingleTileSchedulerILb0ELb0ELb0ELi128EEEEEEEEEvNT_6ParamsE$_ZN4cute3eso3ESOILb1ELb0EJNS_5tupleIJNS_1CILi2EEEEEENS2_IJiEEEEEC2ERKS5_RKS6_,($_ZN7cutlass13device_kernelIN5flash19enable_sm80_to_sm89INS1_16FlashAttnBwdSm80INS1_25CollectiveMainloopBwdSm80ILi2ELi2EN4cute5tupleIJNS5_1CILi128EEES8_NS7_ILi64EEEEEENS_10bfloat16_tEfNS_4arch4Sm80ELb0ELb1ELb1ELb0ELb0ELb0ELb0ELb0ELi2ELi4ELi4ELi4ELb0EEENS1_21CollectiveEpilogueBwdISA_SB_SD_Li256ELb0ELb0ELi2EEENS1_19SingleTileSchedulerILb0ELb0ELb0ELi128EEEEEEEEEvNT_6ParamsE$_ZN4cute3eso3ESOILb1ELb0EJNS_5tupleIJNS_1CILi2EEEEEENS2_IJiEEENS3_ILi1EEES7_EEC2ERKS5_RKS6_RKS7_SE_ - $_ZN7cutlass13device_kernelIN5flash19enable_sm80_to_sm89INS1_16FlashAttnBwdSm80INS1_25CollectiveMainloopBwdSm80ILi2ELi2EN4cute5tupleIJNS5_1CILi128EEES8_NS7_ILi64EEEEEENS_10bfloat16_tEfNS_4arch4Sm80ELb0ELb1ELb1ELb0ELb0ELb0ELb0ELb0ELi2ELi4ELi4ELi4ELb0EEENS1_21CollectiveEpilogueBwdISA_SB_SD_Li256ELb0ELb0ELi2EEENS1_19SingleTileSchedulerILb0ELb0ELb0ELi128EEEEEEEEEvNT_6ParamsE$_ZN4cute3eso3ESOILb1ELb0EJNS_5tupleIJNS_1CILi2EEEEEENS2_IJiEEEEEC2ERKS5_RKS6_)
$_ZN7cutlass13device_kernelIN5flash19enable_sm80_to_sm89INS1_16FlashAttnBwdSm80INS1_25CollectiveMainloopBwdSm80ILi2ELi2EN4cute5tupleIJNS5_1CILi128EEES8_NS7_ILi64EEEEEENS_10bfloat16_tEfNS_4arch4Sm80ELb0ELb1ELb1ELb0ELb0ELb0ELb0ELb0ELi2ELi4ELi4ELi4ELb0EEENS1_21CollectiveEpilogueBwdISA_SB_SD_Li256ELb0ELb0ELi2EEENS1_19SingleTileSchedulerILb0ELb0ELb0ELi128EEEEEEEEEvNT_6ParamsE$_ZN4cute3eso3ESOILb1ELb0EJNS_5tupleIJNS_1CILi2EEEEEENS2_IJiEEEEEC2ERKS5_RKS6_:
[----:B------:R-:W-:Y:S02]  /*94d0*/  IADD3 R2, R69, -c[0x0][0x20], RZ ;  /* 0x8000080045027a10 */ /* 0x000fe40007ffe0ff */
[----:B------:R-:W-:-:S03]  /*94e0*/  MOV R7, 0x0 ;  /* 0x0000000000077802 */ /* 0x000fc60000000f00 */
[----:B------:R1:W-:Y:S01]  /*94f0*/  STL [R2], R3 ;  /* 0x0000000302007387 */ /* 0x0003e20000100800 */
[----:B------:R-:W-:Y:S05]  /*9500*/  RET.REL.NODEC R6 `(_ZN7cutlass13device_kernelIN5flash19enable_sm80_to_sm89INS1_16FlashAttnBwdSm80INS1_25CollectiveMainloopBwdSm80ILi2ELi2EN4cute5tupleIJNS5_1CILi128EEES8_NS7_ILi64EEEEEENS_10bfloat16_tEfNS_4arch4Sm80ELb0ELb1ELb1ELb0ELb0ELb0ELb0ELb0ELi2ELi4ELi4ELi4ELb0EEENS1_21CollectiveEpilogueBwdISA_SB_SD_Li256ELb0ELb0ELi2EEENS1_19SingleTileSchedulerILb0ELb0ELb0ELi128EEEEEEEEEvNT_6ParamsE) ;  /* 0xffff6af006007950 */ /* 0x000fea0003c3ffff */
        .type           $_ZN7cutlass13device_kernelIN5flash19enable_sm80_to_sm89INS1_16FlashAttnBwdSm80INS1_25CollectiveMainloopBwdSm80ILi2ELi2EN4cute5tupleIJNS5_1CILi128EEES8_NS7_ILi64EEEEEENS_10bfloat16_tEfNS_4arch4Sm80ELb0ELb1ELb1ELb0ELb0ELb0ELb0ELb0ELi2ELi4ELi4ELi4ELb0EEENS1_21CollectiveEpilogueBwdISA_SB_SD_Li256ELb0ELb0ELi2EEENS1_19SingleTileSchedulerILb0ELb0ELb0ELi128EEEEEEEEEvNT_6ParamsE$_ZN4cute3eso3ESOILb1ELb0EJNS_5tupleIJNS_1CILi2EEEEEENS2_IJiEEENS3_ILi1EEES7_EEC2ERKS5_RKS6_RKS7_SE_,@function
        .size           $_ZN7cutlass13device_kernelIN5flash19enable_sm80_to_sm89INS1_16FlashAttnBwdSm80INS1_25CollectiveMainloopBwdSm80ILi2ELi2EN4cute5tupleIJNS5_1CILi128EEES8_NS7_ILi64EEEEEENS_10bfloat16_tEfNS_4arch4Sm80ELb0ELb1ELb1ELb0ELb0ELb0ELb0ELb0ELi2ELi4ELi4ELi4ELb0EEENS1_21CollectiveEpilogueBwdISA_SB_SD_Li256ELb0ELb0ELi2EEENS1_19SingleTileSchedulerILb0ELb0ELb0ELi128EEEEEEEEEvNT_6ParamsE$_ZN4cute3eso3ESOILb1ELb0EJNS_5tupleIJNS_1CILi2EEEEEENS2_IJiEEENS3_ILi1EEES7_EEC2ERKS5_RKS6_RKS7_SE_,($_ZN7cutlass13device_kernelIN5flash19enable_sm80_to_sm89INS1_16FlashAttnBwdSm80INS1_25CollectiveMainloopBwdSm80ILi2ELi2EN4cute5tupleIJNS5_1CILi128EEES8_NS7_ILi64EEEEEENS_10bfloat16_tEfNS_4arch4Sm80ELb0ELb1ELb1ELb0ELb0ELb0ELb0ELb0ELi2ELi4ELi4ELi4ELb0EEENS1_21CollectiveEpilogueBwdISA_SB_SD_Li256ELb0ELb0ELi2EEENS1_19SingleTileSchedulerILb0ELb0ELb0ELi128EEEEEEEEEvNT_6ParamsE$_ZN4cute3eso3ESOILb1ELb0EJNS_5tupleIJNS_1CILi2EEEEEENS2_IJiEEES4_NS3_ILi1EEEEEC2ERKS5_RKS6_RKS4_RKS7_ - $_ZN7cutlass13device_kernelIN5flash19enable_sm80_to_sm89INS1_16FlashAttnBwdSm80INS1_25CollectiveMainloopBwdSm80ILi2ELi2EN4cute5tupleIJNS5_1CILi128EEES8_NS7_ILi64EEEEEENS_10bfloat16_tEfNS_4arch4Sm80ELb0ELb1ELb1ELb0ELb0ELb0ELb0ELb0ELi2ELi4ELi4ELi4ELb0EEENS1_21CollectiveEpilogueBwdISA_SB_SD_Li256ELb0ELb0ELi2EEENS1_19SingleTileSchedulerILb0ELb0ELb0ELi128EEEEEEEEEvNT_6ParamsE$_ZN4cute3eso3ESOILb1ELb0EJNS_5tupleIJNS_1CILi2EEEEEENS2_IJiEEENS3_ILi1EEES7_EEC2ERKS5_RKS6_RKS7_SE_)
$_ZN7cutlass13device_kernelIN5flash19enable_sm80_to_sm89INS1_16FlashAttnBwdSm80INS1_25CollectiveMainloopBwdSm80ILi2ELi2EN4cute5tupleIJNS5_1CILi128EEES8_NS7_ILi64EEEEEENS_10bfloat16_tEfNS_4arch4Sm80ELb0ELb1ELb1ELb0ELb0ELb0ELb0ELb0ELi2ELi4ELi4ELi4ELb0EEENS1_21CollectiveEpilogueBwdISA_SB_SD_Li256ELb0ELb0ELi2EEENS1_19SingleTileSchedulerILb0ELb0ELb0ELi128EEEEEEEEEvNT_6ParamsE$_ZN4cute3eso3ESOILb1ELb0EJNS_5tupleIJNS_1CILi2EEEEEENS2_IJiEEENS3_ILi1EEES7_EEC2ERKS5_RKS6_RKS7_SE_:
[----:B------:R-:W-:Y:S01]  /*9510*/  IADD3 R2, R2, -c[0x0][0x20], RZ ;  /* 0x8000080002027a10 */ /* 0x000fe20007ffe0ff */
[----:B------:R-:W-:Y:S01]  /*9520*/  IMAD.MOV.U32 R78, RZ, RZ, R4 ;  /* 0x000000ffff4e7224 */ /* 0x000fe200078e0004 */
[----:B------:R-:W-:-:S03]  /*9530*/  MOV R79, 0x0 ;  /* 0x00000000004f7802 */ /* 0x000fc60000000f00 */
[----:B------:R1:W-:Y:S01]  /*9540*/  STL [R2], R3 ;  /* 0x0000000302007387 */ /* 0x0003e20000100800 */
[----:B------:R-:W-:Y:S05]  /*9550*/  RET.REL.NODEC R78 `(_ZN7cutlass13device_kernelIN5flash19enable_sm80_to_sm89INS1_16FlashAttnBwdSm80INS1_25CollectiveMainloopBwdSm80ILi2ELi2EN4cute5tupleIJNS5_1CILi128EEES8_NS7_ILi64EEEEEENS_10bfloat16_tEfNS_4arch4Sm80ELb0ELb1ELb1ELb0ELb0ELb0ELb0ELb0ELi2ELi4ELi4ELi4ELb0EEENS1_21CollectiveEpilogueBwdISA_SB_SD_Li256ELb0ELb0ELi2EEENS1_19SingleTileSchedulerILb0ELb0ELb0ELi128EEEEEEEEEvNT_6ParamsE) ;  /* 0xffff6aa04e007950 */ /* 0x000fea0003c3ffff */
        .type           $_ZN7cutlass13device_kernelIN5flash19enable_sm80_to_sm89INS1_16FlashAttnBwdSm80INS1_25CollectiveMainloopBwdSm80ILi2ELi2EN4cute5tupleIJNS5_1CILi128EEES8_NS7_ILi64EEEEEENS_10bfloat16_tEfNS_4arch4Sm80ELb0ELb1ELb1ELb0ELb0ELb0ELb0ELb0ELi2ELi4ELi4ELi4ELb0EEENS1_21CollectiveEpilogueBwdISA_SB_SD_Li256ELb0ELb0ELi2EEENS1_19SingleTileSchedulerILb0ELb0ELb0ELi128EEEEEEEEEvNT_6ParamsE$_ZN4cute3eso3ESOILb1ELb0EJNS_5tupleIJNS_1CILi2EEEEEENS2_IJiEEES4_NS3_ILi1EEEEEC2ERKS5_RKS6_RKS4_RKS7_,@function
        .size           $_ZN7cutlass13device_kernelIN5flash19enable_sm80_to_sm89INS1_16FlashAttnBwdSm80INS1_25CollectiveMainloopBwdSm80ILi2ELi2EN4cute5tupleIJNS5_1CILi128EEES8_NS7_ILi64EEEEEENS_10bfloat16_tEfNS_4arch4Sm80ELb0ELb1ELb1ELb0ELb0ELb0ELb0ELb0ELi2ELi4ELi4ELi4ELb0EEENS1_21CollectiveEpilogueBwdISA_SB_SD_Li256ELb0ELb0ELi2EEENS1_19SingleTileSchedulerILb0ELb0ELb0ELi128EEEEEEEEEvNT_6ParamsE$_ZN4cute3eso3ESOILb1ELb0EJNS_5tupleIJNS_1CILi2EEEEEENS2_IJiEEES4_NS3_ILi1EEEEEC2ERKS5_RKS6_RKS4_RKS7_,($_ZN7cutlass13device_kernelIN5flash19enable_sm80_to_sm89INS1_16FlashAttnBwdSm80INS1_25CollectiveMainloopBwdSm80ILi2ELi2EN4cute5tupleIJNS5_1CILi128EEES8_NS7_ILi64EEEEEENS_10bfloat16_tEfNS_4arch4Sm80ELb0ELb1ELb1ELb0ELb0ELb0ELb0ELb0ELi2ELi4ELi4ELi4ELb0EEENS1_21CollectiveEpilogueBwdISA_SB_SD_Li256ELb0ELb0ELi2EEENS1_19SingleTileSchedulerILb0ELb0ELb0ELi128EEEEEEEEEvNT_6ParamsE$_ZN4cute3eso3ESOILb1ELb0EJNS_5tupleIJNS_1CILi2EEES4_EEENS2_IJNS3_ILi1EEEiEEEEEC2ERKS5_RKS7_ - $_ZN7cutlass13device_kernelIN5flash19enable_sm80_to_sm89INS1_16FlashAttnBwdSm80INS1_25CollectiveMainloopBwdSm80ILi2ELi2EN4cute5tupleIJNS5_1CILi128EEES8_NS7_ILi64EEEEEENS_10bfloat16_tEfNS_4arch4Sm80ELb0ELb1ELb1ELb0ELb0ELb0ELb0ELb0ELi2ELi4ELi4ELi4ELb0EEENS1_21CollectiveEpilogueBwdISA_SB_SD_Li256ELb0ELb0ELi2EEENS1_19SingleTileSchedulerILb0ELb0ELb0ELi128EEEEEEEEEvNT_6ParamsE$_ZN4cute3eso3ESOILb1ELb0EJNS_5tupleIJNS_1CILi2EEEEEENS2_IJiEEES4_NS3_ILi1EEEEEC2ERKS5_RKS6_RKS4_RKS7_)
$_ZN7cutlass13device_kernelIN5flash19enable_sm80_to_sm89INS1_16FlashAttnBwdSm80INS1_25CollectiveMainloopBwdSm80ILi2ELi2EN4cute5tupleIJNS5_1CILi128EEES8_NS7_ILi64EEEEEENS_10bfloat16_tEfNS_4arch4Sm80ELb0ELb1ELb1ELb0ELb0ELb0ELb0ELb0ELi2ELi4ELi4ELi4ELb0EEENS1_21CollectiveEpilogueBwdISA_SB_SD_Li256ELb0ELb0ELi2EEENS1_19SingleTileSchedulerILb0ELb0ELb0ELi128EEEEEEEEEvNT_6ParamsE$_ZN4cute3eso3ESOILb1ELb0EJNS_5tupleIJNS_1CILi2EEEEEENS2_IJiEEES4_NS3_ILi1EEEEEC2ERKS5_RKS6_RKS4_RKS7_:
[----:B------:R-:W-:Y:S02]  /*9560*/  IADD3 R2, R2, -c[0x0][0x20], RZ ;  /* 0x8000080002027a10 */ /* 0x000fe40007ffe0ff */
[----:B------:R-:W-:-:S03]  /*9570*/  MOV R5, 0x0 ;  /* 0x0000000000057802 */ /* 0x000fc60000000f00 */
[----:B------:R1:W-:Y:S01]  /*9580*/  STL [R2], R3 ;  /* 0x0000000302007387 */ /* 0x0003e20000100800 */
[----:B------:R-:W-:Y:S05]  /*9590*/  RET.REL.NODEC R4 `(_ZN7cutlass13device_kernelIN5flash19enable_sm80_to_sm89INS1_16FlashAttnBwdSm80INS1_25CollectiveMainloopBwdSm80ILi2ELi2EN4cute5tupleIJNS5_1CILi128EEES8_NS7_ILi64EEEEEENS_10bfloat16_tEfNS_4arch4Sm80ELb0ELb1ELb1ELb0ELb0ELb0ELb0ELb0ELi2ELi4ELi4ELi4ELb0EEENS1_21CollectiveEpilogueBwdISA_SB_SD_Li256ELb0ELb0ELi2EEENS1_19SingleTileSchedulerILb0ELb0ELb0ELi128EEEEEEEEEvNT_6ParamsE) ;  /* 0xffff6a6004007950 */ /* 0x000fea0003c3ffff */
        .type           $_ZN7cutlass13device_kernelIN5flash19enable_sm80_to_sm89INS1_16FlashAttnBwdSm80INS1_25CollectiveMainloopBwdSm80ILi2ELi2EN4cute5tupleIJNS5_1CILi128EEES8_NS7_ILi64EEEEEENS_10bfloat16_tEfNS_4arch4Sm80ELb0ELb1ELb1ELb0ELb0ELb0ELb0ELb0ELi2ELi4ELi4ELi4ELb0EEENS1_21CollectiveEpilogueBwdISA_SB_SD_Li256ELb0ELb0ELi2EEENS1_19SingleTileSchedulerILb0ELb0ELb0ELi128EEEEEEEEEvNT_6ParamsE$_ZN4cute3eso3ESOILb1ELb0EJNS_5tupleIJNS_1CILi2EEES4_EEENS2_IJNS3_ILi1EEEiEEEEEC2ERKS5_RKS7_,@function
        .size           $_ZN7cutlass13device_kernelIN5flash19enable_sm80_to_sm89INS1_16FlashAttnBwdSm80INS1_25CollectiveMainloopBwdSm80ILi2ELi2EN4cute5tupleIJNS5_1CILi128EEES8_NS7_ILi64EEEEEENS_10bfloat16_tEfNS_4arch4Sm80ELb0ELb1ELb1ELb0ELb0ELb0ELb0ELb0ELi2ELi4ELi4ELi4ELb0EEENS1_21CollectiveEpilogueBwdISA_SB_SD_Li256ELb0ELb0ELi2EEENS1_19SingleTileSchedulerILb0ELb0ELb0ELi128EEEEEEEEEvNT_6ParamsE$_ZN4cute3eso3ESOILb1ELb0EJNS_5tupleIJNS_1CILi2EEES4_EEENS2_IJNS3_ILi1EEEiEEEEEC2ERKS5_RKS7_,($_ZN7cutlass13device_kernelIN5flash19enable_sm80_to_sm89INS1_16FlashAttnBwdSm80INS1_25CollectiveMainloopBwdSm80ILi2ELi2EN4cute5tupleIJNS5_1CILi128EEES8_NS7_ILi64EEEEEENS_10bfloat16_tEfNS_4arch4Sm80ELb0ELb1ELb1ELb0ELb0ELb0ELb0ELb0ELi2ELi4ELi4ELi4ELb0EEENS1_21CollectiveEpilogueBwdISA_SB_SD_Li256ELb0ELb0ELi2EEENS1_19SingleTileSchedulerILb0ELb0ELb0ELi128EEEEEEEEEvNT_6ParamsE$_ZN4cute3eso3ESOILb1ELb0EJNS_5tupleIJNS_1CILi2EEES4_EEENS2_IJiNS3_ILi4096EEEEEEEEC2ERKS5_RKS7_ - $_ZN7cutlass13device_kernelIN5flash19enable_sm80_to_sm89INS1_16FlashAttnBwdSm80INS1_25CollectiveMainloopBwdSm80ILi2ELi2EN4cute5tupleIJNS5_1CILi128EEES8_NS7_ILi64EEEEEENS_10bfloat16_tEfNS_4arch4Sm80ELb0ELb1ELb1ELb0ELb0ELb0ELb0ELb0ELi2ELi4ELi4ELi4ELb0EEENS1_21CollectiveEpilogueBwdISA_SB_SD_Li256ELb0ELb0ELi2EEENS1_19SingleTileSchedulerILb0ELb0ELb0ELi128EEEEEEEEEvNT_6ParamsE$_ZN4cute3eso3ESOILb1ELb0EJNS_5tupleIJNS_1CILi2EEES4_EEENS2_IJNS3_ILi1EEEiEEEEEC2ERKS5_RKS7_)
$_ZN7cutlass13device_kernelIN5flash19enable_sm80_to_sm89INS1_16FlashAttnBwdSm80INS1_25CollectiveMainloopBwdSm80ILi2ELi2EN4cute5tupleIJNS5_1CILi128EEES8_NS7_ILi64EEEEEENS_10bfloat16_tEfNS_4arch4Sm80ELb0ELb1ELb1ELb0ELb0ELb0ELb0ELb0ELi2ELi4ELi4ELi4ELb0EEENS1_21CollectiveEpilogueBwdISA_SB_SD_Li256ELb0ELb0ELi2EEENS1_19SingleTileSchedulerILb0ELb0ELb0ELi128EEEEEEEEEvNT_6ParamsE$_ZN4cute3eso3ESOILb1ELb0EJNS_5tupleIJNS_1CILi2EEES4_EEENS2_IJNS3_ILi1EEEiEEEEEC2ERKS5_RKS7_:
[----:B------:R-:W-:Y:S02]  /*95a0*/  IADD3 R3, R39, -c[0x0][0x20], RZ ;  /* 0x8000080027037a10 */ /* 0x000fe40007ffe0ff */
[----:B------:R-:W-:-:S03]  /*95b0*/  MOV R5, 0x0 ;  /* 0x0000000000057802 */ /* 0x000fc60000000f00 */
[----:B------:R1:W-:Y:S01]  /*95c0*/  STL [R3], R2 ;  /* 0x0000000203007387 */ /* 0x0003e20000100800 */
[----:B------:R-:W-:Y:S05]  /*95d0*/  RET.REL.NODEC R4 `(_ZN7cutlass13device_kernelIN5flash19enable_sm80_to_sm89INS1_16FlashAttnBwdSm80INS1_25CollectiveMainloopBwdSm80ILi2ELi2EN4cute5tupleIJNS5_1CILi128EEES8_NS7_ILi64EEEEEENS_10bfloat16_tEfNS_4arch4Sm80ELb0ELb1ELb1ELb0ELb0ELb0ELb0ELb0ELi2ELi4ELi4ELi4ELb0EEENS1_21CollectiveEpilogueBwdISA_SB_SD_Li256ELb0ELb0ELi2EEENS1_19SingleTileSchedulerILb0ELb0ELb0ELi128EEEEEEEEEvNT_6ParamsE) ;  /* 0xffff6a2004007950 */ /* 0x000fea0003c3ffff */
        .type           $_ZN7cutlass13device_kernelIN5flash19enable_sm80_to_sm89INS1_16FlashAttnBwdSm80INS1_25CollectiveMainloopBwdSm80ILi2ELi2EN4cute5tupleIJNS5_1CILi128EEES8_NS7_ILi64EEEEEENS_10bfloat16_tEfNS_4arch4Sm80ELb0ELb1ELb1ELb0ELb0ELb0ELb0ELb0ELi2ELi4ELi4ELi4ELb0EEENS1_21CollectiveEpilogueBwdISA_SB_SD_Li256ELb0ELb0ELi2EEENS1_19SingleTileSchedulerILb0ELb0ELb0ELi128EEEEEEEEEvNT_6ParamsE$_ZN4cute3eso3ESOILb1ELb0EJNS_5tupleIJNS_1CILi2EEES4_EEENS2_IJiNS3_ILi4096EEEEEEEEC2ERKS5_RKS7_,@function
        .size           $_ZN7cutlass13device_kernelIN5flash19enable_sm80_to_sm89INS1_16FlashAttnBwdSm80INS1_25CollectiveMainloopBwdSm80ILi2ELi2EN4cute5tupleIJNS5_1CILi128EEES8_NS7_ILi64EEEEEENS_10bfloat16_tEfNS_4arch4Sm80ELb0ELb1ELb1ELb0ELb0ELb0ELb0ELb0ELi2ELi4ELi4ELi4ELb0EEENS1_21CollectiveEpilogueBwdISA_SB_SD_Li256ELb0ELb0ELi2EEENS1_19SingleTileSchedulerILb0ELb0ELb0ELi128EEEEEEEEEvNT_6ParamsE$_ZN4cute3eso3ESOILb1ELb0EJNS_5tupleIJNS_1CILi2EEES4_EEENS2_IJiNS3_ILi4096EEEEEEEEC2ERKS5_RKS7_,($_ZN7cutlass13device_kernelIN5flash19enable_sm80_to_sm89INS1_16FlashAttnBwdSm80INS1_25CollectiveMainloopBwdSm80ILi2ELi2EN4cute5tupleIJNS5_1CILi128EEES8_NS7_ILi64EEEEEENS_10bfloat16_tEfNS_4arch4Sm80ELb0ELb1ELb1ELb0ELb0ELb0ELb0ELb0ELi2ELi4ELi4ELi4ELb0EEENS1_21CollectiveEpilogueBwdISA_SB_SD_Li256ELb0ELb0ELi2EEENS1_19SingleTileSchedulerILb0ELb0ELb0ELi128EEEEEEEEEvNT_6ParamsE$_ZN4cute3eso3ESOILb1ELb0EJNS_5tupleIJNS_1CILi2EEES4_EEENS2_IJiNS3_ILi512EEEEEEEEC2ERKS5_RKS7_ - $_ZN7cutlass13device_kernelIN5flash19enable_sm80_to_sm89INS1_16FlashAttnBwdSm80INS1_25CollectiveMainloopBwdSm80ILi2ELi2EN4cute5tupleIJNS5_1CILi128EEES8_NS7_ILi64EEEEEENS_10bfloat16_tEfNS_4arch4Sm80ELb0ELb1ELb1ELb0ELb0ELb0ELb0ELb0ELi2ELi4ELi4ELi4ELb0EEENS1_21CollectiveEpilogueBwdISA_SB_SD_Li256ELb0ELb0ELi2EEENS1_19SingleTileSchedulerILb0ELb0ELb0ELi128EEEEEEEEEvNT_6ParamsE$_ZN4cute3eso3ESOILb1ELb0EJNS_5tupleIJNS_1CILi2EEES4_EEENS2_IJiNS3_ILi4096EEEEEEEEC2ERKS5_RKS7_)
$_ZN7cutlass13device_kernelIN5flash19enable_sm80_to_sm89INS1_16FlashAttnBwdSm80INS1_25CollectiveMainloopBwdSm80ILi2ELi2EN4cute5tupleIJNS5_1CILi128EEES8_NS7_ILi64EEEEEENS_10bfloat16_tEfNS_4arch4Sm80ELb0ELb1ELb1ELb0ELb0ELb0ELb0ELb0ELi2ELi4ELi4ELi4ELb0EEENS1_21CollectiveEpilogueBwdISA_SB_SD_Li256ELb0ELb0ELi2EEENS1_19SingleTileSchedulerILb0ELb0ELb0ELi128EEEEEEEEEvNT_6ParamsE$_ZN4cute3eso3ESOILb1ELb0EJNS_5tupleIJNS_1CILi2EEES4_EEENS2_IJiNS3_ILi4096EEEEEEEEC2ERKS5_RKS7_:
[----:B------:R-:W-:Y:S02]  /*95e0*/  IADD3 R3, R8, -c[0x0][0x20], RZ ;  /* 0x8000080008037a10 */ /* 0x000fe40007ffe0ff */
[----:B------:R-:W-:-:S03]  /*95f0*/  MOV R5, 0x0 ;  /* 0x0000000000057802 */ /* 0x000fc60000000f00 */
[----:B------:R1:W-:Y:S01]  /*9600*/  STL [R3], R2 ;  /* 0x0000000203007387 */ /* 0x0003e20000100800 */
[----:B------:R-:W-:Y:S05]  /*9610*/  RET.REL.NODEC R4 `(_ZN7cutlass13device_kernelIN5flash19enable_sm80_to_sm89INS1_16FlashAttnBwdSm80INS1_25CollectiveMainloopBwdSm80ILi2ELi2EN4cute5tupleIJNS5_1CILi128EEES8_NS7_ILi64EEEEEENS_10bfloat16_tEfNS_4arch4Sm80ELb0ELb1ELb1ELb0ELb0ELb0ELb0ELb0ELi2ELi4ELi4ELi4ELb0EEENS1_21CollectiveEpilogueBwdISA_SB_SD_Li256ELb0ELb0ELi2EEENS1_19SingleTileSchedulerILb0ELb0ELb0ELi128EEEEEEEEEvNT_6ParamsE) ;  /* 0xffff69e004007950 */ /* 0x000fea0003c3ffff */
        .type           $_ZN7cutlass13device_kernelIN5flash19enable_sm80_to_sm89INS1_16FlashAttnBwdSm80INS1_25CollectiveMainloopBwdSm80ILi2ELi2EN4cute5tupleIJNS5_1CILi128EEES8_NS7_ILi64EEEEEENS_10bfloat16_tEfNS_4arch4Sm80ELb0ELb1ELb1ELb0ELb0ELb0ELb0ELb0ELi2ELi4ELi4ELi4ELb0EEENS1_21CollectiveEpilogueBwdISA_SB_SD_Li256ELb0ELb0ELi2EEENS1_19SingleTileSchedulerILb0ELb0ELb0ELi128EEEEEEEEEvNT_6ParamsE$_ZN4cute3eso3ESOILb1ELb0EJNS_5tupleIJNS_1CILi2EEES4_EEENS2_IJiNS3_ILi512EEEEEEEEC2ERKS5_RKS7_,@function
        .size           $_ZN7cutlass13device_kernelIN5flash19enable_sm80_to_sm89INS1_16FlashAttnBwdSm80INS1_25CollectiveMainloopBwdSm80ILi2ELi2EN4cute5tupleIJNS5_1CILi128EEES8_NS7_ILi64EEEEEENS_10bfloat16_tEfNS_4arch4Sm80ELb0ELb1ELb1ELb0ELb0ELb0ELb0ELb0ELi2ELi4ELi4ELi4ELb0EEENS1_21CollectiveEpilogueBwdISA_SB_SD_Li256ELb0ELb0ELi2EEENS1_19SingleTileSchedulerILb0ELb0ELb0ELi128EEEEEEEEEvNT_6ParamsE$_ZN4cute3eso3ESOILb1ELb0EJNS_5tupleIJNS_1CILi2EEES4_EEENS2_IJiNS3_ILi512EEEEEEEEC2ERKS5_RKS7_,($_ZN7cutlass13device_kernelIN5flash19enable_sm80_to_sm89INS1_16FlashAttnBwdSm80INS1_25CollectiveMainloopBwdSm80ILi2ELi2EN4cute5tupleIJNS5_1CILi128EEES8_NS7_ILi64EEEEEENS_10bfloat16_tEfNS_4arch4Sm80ELb0ELb1ELb1ELb0ELb0ELb0ELb0ELb0ELi2ELi4ELi4ELi4ELb0EEENS1_21CollectiveEpilogueBwdISA_SB_SD_Li256ELb0ELb0ELi2EEENS1_19SingleTileSchedulerILb0ELb0ELb0ELi128EEEEEEEEEvNT_6ParamsE$_ZN4cute3eso3ESOILb1ELb0EJNS_5tupleIJNS_1CILi2EEES4_EEENS2_IJiiEEEEEC2ERKS5_RKS6_ - $_ZN7cutlass13device_kernelIN5flash19enable_sm80_to_sm89INS1_16FlashAttnBwdSm80INS1_25CollectiveMainloopBwdSm80ILi2ELi2EN4cute5tupleIJNS5_1CILi128EEES8_NS7_ILi64EEEEEENS_10bfloat16_tEfNS_4arch4Sm80ELb0ELb1ELb1ELb0ELb0ELb0ELb0ELb0ELi2ELi4ELi4ELi4ELb0EEENS1_21CollectiveEpilogueBwdISA_SB_SD_Li256ELb0ELb0ELi2EEENS1_19SingleTileSchedulerILb0ELb0ELb0ELi128EEEEEEEEEvNT_6ParamsE$_ZN4cute3eso3ESOILb1ELb0EJNS_5tupleIJNS_1CILi2EEES4_EEENS2_IJiNS3_ILi512EEEEEEEEC2ERKS5_RKS7_)
$_ZN7cutlass13device_kernelIN5flash19enable_sm80_to_sm89INS1_16FlashAttnBwdSm80INS1_25CollectiveMainloopBwdSm80ILi2ELi2EN4cute5tupleIJNS5_1CILi128EEES8_NS7_ILi64EEEEEENS_10bfloat16_tEfNS_4arch4Sm80ELb0ELb1ELb1ELb0ELb0ELb0ELb0ELb0ELi2ELi4ELi4ELi4ELb0EEENS1_21CollectiveEpilogueBwdISA_SB_SD_Li256ELb0ELb0ELi2EEENS1_19SingleTileSchedulerILb0ELb0ELb0ELi128EEEEEEEEEvNT_6ParamsE$_ZN4cute3eso3ESOILb1ELb0EJNS_5tupleIJNS_1CILi2EEES4_EEENS2_IJiNS3_ILi512EEEEEEEEC2ERKS5_RKS7_:
[----:B------:R-:W-:Y:S02]  /*9620*/  IADD3 R3, R10, -c[0x0][0x20], RZ ;  /* 0x800008000a037a10 */ /* 0x000fe40007ffe0ff */
[----:B------:R-:W-:-:S03]  /*9630*/  MOV R5, 0x0 ;  /* 0x0000000000057802 */ /* 0x000fc60000000f00 */
[----:B------:R1:W-:Y:S01]  /*9640*/  STL [R3], R2 ;  /* 0x0000000203007387 */ /* 0x0003e20000100800 */
[----:B------:R-:W-:Y:S05]  /*9650*/  RET.REL.NODEC R4 `(_ZN7cutlass13device_kernelIN5flash19enable_sm80_to_sm89INS1_16FlashAttnBwdSm80INS1_25CollectiveMainloopBwdSm80ILi2ELi2EN4cute5tupleIJNS5_1CILi128EEES8_NS7_ILi64EEEEEENS_10bfloat16_tEfNS_4arch4Sm80ELb0ELb1ELb1ELb0ELb0ELb0ELb0ELb0ELi2ELi4ELi4ELi4ELb0EEENS1_21CollectiveEpilogueBwdISA_SB_SD_Li256ELb0ELb0ELi2EEENS1_19SingleTileSchedulerILb0ELb0ELb0ELi128EEEEEEEEEvNT_6ParamsE) ;  /* 0xffff69a004007950 */ /* 0x000fea0003c3ffff */
        .type           $_ZN7cutlass13device_kernelIN5flash19enable_sm80_to_sm89INS1_16FlashAttnBwdSm80INS1_25CollectiveMainloopBwdSm80ILi2ELi2EN4cute5tupleIJNS5_1CILi128EEES8_NS7_ILi64EEEEEENS_10bfloat16_tEfNS_4arch4Sm80ELb0ELb1ELb1ELb0ELb0ELb0ELb0ELb0ELi2ELi4ELi4ELi4ELb0EEENS1_21CollectiveEpilogueBwdISA_SB_SD_Li256ELb0ELb0ELi2EEENS1_19SingleTileSchedulerILb0ELb0ELb0ELi128EEEEEEEEEvNT_6ParamsE$_ZN4cute3eso3ESOILb1ELb0EJNS_5tupleIJNS_1CILi2EEES4_EEENS2_IJiiEEEEEC2ERKS5_RKS6_,@function
        .size           $_ZN7cutlass13device_kernelIN5flash19enable_sm80_to_sm89INS1_16FlashAttnBwdSm80INS1_25CollectiveMainloopBwdSm80ILi2ELi2EN4cute5tupleIJNS5_1CILi128EEES8_NS7_ILi64EEEEEENS_10bfloat16_tEfNS_4arch4Sm80ELb0ELb1ELb1ELb0ELb0ELb0ELb0ELb0ELi2ELi4ELi4ELi4ELb0EEENS1_21CollectiveEpilogueBwdISA_SB_SD_Li256ELb0ELb0ELi2EEENS1_19SingleTileSchedulerILb0ELb0ELb0ELi128EEEEEEEEEvNT_6ParamsE$_ZN4cute3eso3ESOILb1ELb0EJNS_5tupleIJNS_1CILi2EEES4_EEENS2_IJiiEEEEEC2ERKS5_RKS6_,($_ZN7cutlass13device_kernelIN5flash19enable_sm80_to_sm89INS1_16FlashAttnBwdSm80INS1_25CollectiveMainloopBwdSm80ILi2ELi2EN4cute5tupleIJNS5_1CILi128EEES8_NS7_ILi64EEEEEENS_10bfloat16_tEfNS_4arch4Sm80ELb0ELb1ELb1ELb0ELb0ELb0ELb0ELb0ELi2ELi4ELi4ELi4ELb0EEENS1_21CollectiveEpilogueBwdISA_SB_SD_Li256ELb0ELb0ELi2EEENS1_19SingleTileSchedulerILb0ELb0ELb0ELi128EEEEEEEEEvNT_6ParamsE$_ZN4cute3eso3ESOILb1ELb0EJNS_5tupleIJNS_1CILi2EEES4_EEENS2_IJiiEEENS3_ILi1EEES7_EEC2ERKS5_RKS6_RKS7_SE_ - $_ZN7cutlass13device_kernelIN5flash19enable_sm80_to_sm89INS1_16FlashAttnBwdSm80INS1_25CollectiveMainloopBwdSm80ILi2ELi2EN4cute5tupleIJNS5_1CILi128EEES8_NS7_ILi64EEEEEENS_10bfloat16_tEfNS_4arch4Sm80ELb0ELb1ELb1ELb0ELb0ELb0ELb0ELb0ELi2ELi4ELi4ELi4ELb0EEENS1_21CollectiveEpilogueBwdISA_SB_SD_Li256ELb0ELb0ELi2EEENS1_19SingleTileSchedulerILb0ELb0ELb0ELi128EEEEEEEEEvNT_6ParamsE$_ZN4cute3eso3ESOILb1ELb0EJNS_5tupleIJNS_1CILi2EEES4_EEENS2_IJiiEEEEEC2ERKS5_RKS6_)
$_ZN7cutlass13device_kernelIN5flash19enable_sm80_to_sm89INS1_16FlashAttnBwdSm80INS1_25CollectiveMainloopBwdSm80ILi2ELi2EN4cute5tupleIJNS5_1CILi128EEES8_NS7_ILi64EEEEEENS_10bfloat16_tEfNS_4arch4Sm80ELb0ELb1ELb1ELb0ELb0ELb0ELb0ELb0ELi2ELi4ELi4ELi4ELb0EEENS1_21CollectiveEpilogueBwdISA_SB_SD_Li256ELb0ELb0ELi2EEENS1_19SingleTileSchedulerILb0ELb0ELb0ELi128EEEEEEEEEvNT_6ParamsE$_ZN4cute3eso3ESOILb1ELb0EJNS_5tupleIJNS_1CILi2EEES4_EEENS2_IJiiEEEEEC2ERKS5_RKS6_:
[----:B------:R-:W-:Y:S02]  /*9660*/  IADD3 R3, R3, -c[0x0][0x20], RZ ;  /* 0x8000080003037a10 */ /* 0x000fe40007ffe0ff */
[----:B------:R-:W-:-:S03]  /*9670*/  MOV R5, 0x0 ;  /* 0x0000000000057802 */ /* 0x000fc60000000f00 */
[----:B------:R1:W-:Y:S04]  /*9680*/  STL [R3], R2 ;  /* 0x0000000203007387 */ /* 0x0003e80000100800 */
[----:B------:R1:W-:Y:S01]  /*9690*/  STL [R3+0x4], R8 ;  /* 0x0000040803007387 */ /* 0x0003e20000100800 */
[----:B------:R-:W-:Y:S05]  /*96a0*/  RET.REL.NODEC R4 `(_ZN7cutlass13device_kernelIN5flash19enable_sm80_to_sm89INS1_16FlashAttnBwdSm80INS1_25CollectiveMainloopBwdSm80ILi2ELi2EN4cute5tupleIJNS5_1CILi128EEES8_NS7_ILi64EEEEEENS_10bfloat16_tEfNS_4arch4Sm80ELb0ELb1ELb1ELb0ELb0ELb0ELb0ELb0ELi2ELi4ELi4ELi4ELb0EEENS1_21CollectiveEpilogueBwdISA_SB_SD_Li256ELb0ELb0ELi2EEENS1_19SingleTileSchedulerILb0ELb0ELb0ELi128EEEEEEEEEvNT_6ParamsE) ;  /* 0xffff695004007950 */ /* 0x000fea0003c3ffff */
        .type           $_ZN7cutlass13device_kernelIN5flash19enable_sm80_to_sm89INS1_16FlashAttnBwdSm80INS1_25CollectiveMainloopBwdSm80ILi2ELi2EN4cute5tupleIJNS5_1CILi128EEES8_NS7_ILi64EEEEEENS_10bfloat16_tEfNS_4arch4Sm80ELb0ELb1ELb1ELb0ELb0ELb0ELb0ELb0ELi2ELi4ELi4ELi4ELb0EEENS1_21CollectiveEpilogueBwdISA_SB_SD_Li256ELb0ELb0ELi2EEENS1_19SingleTileSchedulerILb0ELb0ELb0ELi128EEEEEEEEEvNT_6ParamsE$_ZN4cute3eso3ESOILb1ELb0EJNS_5tupleIJNS_1CILi2EEES4_EEENS2_IJiiEEENS3_ILi1EEES7_EEC2ERKS5_RKS6_RKS7_SE_,@function
        .size           $_ZN7cutlass13device_kernelIN5flash19enable_sm80_to_sm89INS1_16FlashAttnBwdSm80INS1_25CollectiveMainloopBwdSm80ILi2ELi2EN4cute5tupleIJNS5_1CILi128EEES8_NS7_ILi64EEEEEENS_10bfloat16_tEfNS_4arch4Sm80ELb0ELb1ELb1ELb0ELb0ELb0ELb0ELb0ELi2ELi4ELi4ELi4ELb0EEENS1_21CollectiveEpilogueBwdISA_SB_SD_Li256ELb0ELb0ELi2EEENS1_19SingleTileSchedulerILb0ELb0ELb0ELi128EEEEEEEEEvNT_6ParamsE$_ZN4cute3eso3ESOILb1ELb0EJNS_5tupleIJNS_1CILi2EEES4_EEENS2_IJiiEEENS3_ILi1EEES7_EEC2ERKS5_RKS6_RKS7_SE_,($_ZN7cutlass13device_kernelIN5flash19enable_sm80_to_sm89INS1_16FlashAttnBwdSm80INS1_25CollectiveMainloopBwdSm80ILi2ELi2EN4cute5tupleIJNS5_1CILi128EEES8_NS7_ILi64EEEEEENS_10bfloat16_tEfNS_4arch4Sm80ELb0ELb1ELb1ELb0ELb0ELb0ELb0ELb0ELi2ELi4ELi4ELi4ELb0EEENS1_21CollectiveEpilogueBwdISA_SB_SD_Li256ELb0ELb0ELi2EEENS1_19SingleTileSchedulerILb0ELb0ELb0ELi128EEEEEEEEEvNT_6ParamsE$_ZN4cute3eso3ESOILb1ELb0EJNS_5tupleIJNS_1CILi2EEES4_S4_EEENS2_IJNS3_ILi1EEENS3_ILi512EEEiEEEEEC2ERKS5_RKS8_ - $_ZN7cutlass13device_kernelIN5flash19enable_sm80_to_sm89INS1_16FlashAttnBwdSm80INS1_25CollectiveMainloopBwdSm80ILi2ELi2EN4cute5tupleIJNS5_1CILi128EEES8_NS7_ILi64EEEEEENS_10bfloat16_tEfNS_4arch4Sm80ELb0ELb1ELb1ELb0ELb0ELb0ELb0ELb0ELi2ELi4ELi4ELi4ELb0EEENS1_21CollectiveEpilogueBwdISA_SB_SD_Li256ELb0ELb0ELi2EEENS1_19SingleTileSchedulerILb0ELb0ELb0ELi128EEEEEEEEEvNT_6ParamsE$_ZN4cute3eso3ESOILb1ELb0EJNS_5tupleIJNS_1CILi2EEES4_EEENS2_IJiiEEENS3_ILi1EEES7_EEC2ERKS5_RKS6_RKS7_SE_)
$_ZN7cutlass13device_kernelIN5flash19enable_sm80_to_sm89INS1_16FlashAttnBwdSm80INS1_25CollectiveMainloopBwdSm80ILi2ELi2EN4cute5tupleIJNS5_1CILi128EEES8_NS7_ILi64EEEEEENS_10bfloat16_tEfNS_4arch4Sm80ELb0ELb1ELb1ELb0ELb0ELb0ELb0ELb0ELi2ELi4ELi4ELi4ELb0EEENS1_21CollectiveEpilogueBwdISA_SB_SD_Li256ELb0ELb0ELi2EEENS1_19SingleTileSchedulerILb0ELb0ELb0ELi128EEEEEEEEEvNT_6ParamsE$_ZN4cute3eso3ESOILb1ELb0EJNS_5tupleIJNS_1CILi2EEES4_EEENS2_IJiiEEENS3_ILi1EEES7_EEC2ERKS5_RKS6_RKS7_SE_:
[----:B------:R-:W-:Y:S01]  /*96b0*/  IADD3 R4, R4, -c[0x0][0x20], RZ ;  /* 0x8000080004047a10 */ /* 0x000fe20007ffe0ff */
[----:B------:R-:W-:Y:S01]  /*96c0*/  IMAD.MOV.U32 R80, RZ, RZ, R6 ;  /* 0x000000ffff507224 */ /* 0x000fe200078e0006 */
[----:B------:R-:W-:-:S03]  /*96d0*/  MOV R81, 0x0 ;  /* 0x0000000000517802 */ /* 0x000fc60000000f00 */
[----:B------:R1:W-:Y:S04]  /*96e0*/  STL [R4], R2 ;  /* 0x0000000204007387 */ /* 0x0003e80000100800 */
[----:B------:R1:W-:Y:S01]  /*96f0*/  STL [R4+0x4], R3 ;  /* 0x0000040304007387 */ /* 0x0003e20000100800 */
[----:B------:R-:W-:Y:S05]  /*9700*/  RET.REL.NODEC R80 `(_ZN7cutlass13device_kernelIN5flash19enable_sm80_to_sm89INS1_16FlashAttnBwdSm80INS1_25CollectiveMainloopBwdSm80ILi2ELi2EN4cute5tupleIJNS5_1CILi128EEES8_NS7_ILi64EEEEEENS_10bfloat16_tEfNS_4arch4Sm80ELb0ELb1ELb1ELb0ELb0ELb0ELb0ELb0ELi2ELi4ELi4ELi4ELb0EEENS1_21CollectiveEpilogueBwdISA_SB_SD_Li256ELb0ELb0ELi2EEENS1_19SingleTileSchedulerILb0ELb0ELb0ELi128EEEEEEEEEvNT_6ParamsE) ;  /* 0xffff68f050007950 */ /* 0x000fea0003c3ffff */
        .type           $_ZN7cutlass13device_kernelIN5flash19enable_sm80_to_sm89INS1_16FlashAttnBwdSm80INS1_25CollectiveMainloopBwdSm80ILi2ELi2EN4cute5tupleIJNS5_1CILi128EEES8_NS7_ILi64EEEEEENS_10bfloat16_tEfNS_4arch4Sm80ELb0ELb1ELb1ELb0ELb0ELb0ELb0ELb0ELi2ELi4ELi4ELi4ELb0EEENS1_21CollectiveEpilogueBwdISA_SB_SD_Li256ELb0ELb0ELi2EEENS1_19SingleTileSchedulerILb0ELb0ELb0ELi128EEEEEEEEEvNT_6ParamsE$_ZN4cute3eso3ESOILb1ELb0EJNS_5tupleIJNS_1CILi2EEES4_S4_EEENS2_IJNS3_ILi1EEENS3_ILi512EEEiEEEEEC2ERKS5_RKS8_,@function
        .size           $_ZN7cutlass13device_kernelIN5flash19enable_sm80_to_sm89INS1_16FlashAttnBwdSm80INS1_25CollectiveMainloopBwdSm80ILi2ELi2EN4cute5tupleIJNS5_1CILi128EEES8_NS7_ILi64EEEEEENS_10bfloat16_tEfNS_4arch4Sm80ELb0ELb1ELb1ELb0ELb0ELb0ELb0ELb0ELi2ELi4ELi4ELi4ELb0EEENS1_21CollectiveEpilogueBwdISA_SB_SD_Li256ELb0ELb0ELi2EEENS1_19SingleTileSchedulerILb0ELb0ELb0ELi128EEEEEEEEEvNT_6ParamsE$_ZN4cute3eso3ESOILb1ELb0EJNS_5tupleIJNS_1CILi2EEES4_S4_EEENS2_IJNS3_ILi1EEENS3_ILi512EEEiEEEEEC2ERKS5_RKS8_,($_ZN7cutlass13device_kernelIN5flash19enable_sm80_to_sm89INS1_16FlashAttnBwdSm80INS1_25CollectiveMainloopBwdSm80ILi2ELi2EN4cute5tupleIJNS5_1CILi128EEES8_NS7_ILi64EEEEEENS_10bfloat16_tEfNS_4arch4Sm80ELb0ELb1ELb1ELb0ELb0ELb0ELb0ELb0ELi2ELi4ELi4ELi4ELb0EEENS1_21CollectiveEpilogueBwdISA_SB_SD_Li256ELb0ELb0ELi2EEENS1_19SingleTileSchedulerILb0ELb0ELb0ELi128EEEEEEEEEvNT_6ParamsE$_ZN4cute3eso3ESOILb1ELb0EJNS_5tupleIJNS_1CILi8EEENS2_IJNS3_ILi2EEES5_S5_EEENS3_ILi1EEES6_S7_EEENS2_IJS7_NS2_IJS4_iiEEENS3_ILi64EEENS2_IJiNS3_ILi144EEENS3_ILi288EEEEEENS3_ILi512EEEEEEEEC2ERKS8_RKSF_ - $_ZN7cutlass13device_kernelIN5flash19enable_sm80_to_sm89INS1_16FlashAttnBwdSm80INS1_25CollectiveMainloopBwdSm80ILi2ELi2EN4cute5tupleIJNS5_1CILi128EEES8_NS7_ILi64EEEEEENS_10bfloat16_tEfNS_4arch4Sm80ELb0ELb1ELb1ELb0ELb0ELb0ELb0ELb0ELi2ELi4ELi4ELi4ELb0EEENS1_21CollectiveEpilogueBwdISA_SB_SD_Li256ELb0ELb0ELi2EEENS1_19SingleTileSchedulerILb0ELb0ELb0ELi128EEEEEEEEEvNT_6ParamsE$_ZN4cute3eso3ESOILb1ELb0EJNS_5tupleIJNS_1CILi2EEES4_S4_EEENS2_IJNS3_ILi1EEENS3_ILi512EEEiEEEEEC2ERKS5_RKS8_)
$_ZN7cutlass13device_kernelIN5flash19enable_sm80_to_sm89INS1_16FlashAttnBwdSm80INS1_25CollectiveMainloopBwdSm80ILi2ELi2EN4cute5tupleIJNS5_1CILi128EEES8_NS7_ILi64EEEEEENS_10bfloat16_tEfNS_4arch4Sm80ELb0ELb1ELb1ELb0ELb0ELb0ELb0ELb0ELi2ELi4ELi4ELi4ELb0EEENS1_21CollectiveEpilogueBwdISA_SB_SD_Li256ELb0ELb0ELi2EEENS1_19SingleTileSchedulerILb0ELb0ELb0ELi128EEEEEEEEEvNT_6ParamsE$_ZN4cute3eso3ESOILb1ELb0EJNS_5tupleIJNS_1CILi2EEES4_S4_EEENS2_IJNS3_ILi1EEENS3_ILi512EEEiEEEEEC2ERKS5_RKS8_:
[----:B------:R-:W-:Y:S02]  /*9710*/  IADD3 R3, R72, -c[0x0][0x20], RZ ;  /* 0x8000080048037a10 */ /* 0x000fe40007ffe0ff */
[----:B------:R-:W-:-:S03]  /*9720*/  MOV R5, 0x0 ;  /* 0x0000000000057802 */ /* 0x000fc60000000f00 */
[----:B------:R1:W-:Y:S01]  /*9730*/  STL [R3], R2 ;  /* 0x0000000203007387 */ /* 0x0003e20000100800 */
[----:B------:R-:W-:Y:S05]  /*9740*/  RET.REL.NODEC R4 `(_ZN7cutlass13device_kernelIN5flash19enable_sm80_to_sm89INS1_16FlashAttnBwdSm80INS1_25CollectiveMainloopBwdSm80ILi2ELi2EN4cute5tupleIJNS5_1CILi128EEES8_NS7_ILi64EEEEEENS_10bfloat16_tEfNS_4arch4Sm80ELb0ELb1ELb1ELb0ELb0ELb0ELb0ELb0ELi2ELi4ELi4ELi4ELb0EEENS1_21CollectiveEpilogueBwdISA_SB_SD_Li256ELb0ELb0ELi2EEENS1_19SingleTileSchedulerILb0ELb0ELb0ELi128EEEEEEEEEvNT_6ParamsE) ;  /* 0xffff68b004007950 */ /* 0x000fea0003c3ffff */
        .type           $_ZN7cutlass13device_kernelIN5flash19enable_sm80_to_sm89INS1_16FlashAttnBwdSm80INS1_25CollectiveMainloopBwdSm80ILi2ELi2EN4cute5tupleIJNS5_1CILi128EEES8_NS7_ILi64EEEEEENS_10bfloat16_tEfNS_4arch4Sm80ELb0ELb1ELb1ELb0ELb0ELb0ELb0ELb0ELi2ELi4ELi4ELi4ELb0EEENS1_21CollectiveEpilogueBwdISA_SB_SD_Li256ELb0ELb0ELi2EEENS1_19SingleTileSchedulerILb0ELb0ELb0ELi128EEEEEEEEEvNT_6ParamsE$_ZN4cute3eso3ESOILb1ELb0EJNS_5tupleIJNS_1CILi8EEENS2_IJNS3_ILi2EEES5_S5_EEENS3_ILi1EEES6_S7_EEENS2_IJS7_NS2_IJS4_iiEEENS3_ILi64EEENS2_IJiNS3_ILi144EEENS3_ILi288EEEEEENS3_ILi512EEEEEEEEC2ERKS8_RKSF_,@function
        .size           $_ZN7cutlass13device_kernelIN5flash19enable_sm80_to_sm89INS1_16FlashAttnBwdSm80INS1_25CollectiveMainloopBwdSm80ILi2ELi2EN4cute5tupleIJNS5_1CILi128EEES8_NS7_ILi64EEEEEENS_10bfloat16_tEfNS_4arch4Sm80ELb0ELb1ELb1ELb0ELb0ELb0ELb0ELb0ELi2ELi4ELi4ELi4ELb0EEENS1_21CollectiveEpilogueBwdISA_SB_SD_Li256ELb0ELb0ELi2EEENS1_19SingleTileSchedulerILb0ELb0ELb0ELi128EEEEEEEEEvNT_6ParamsE$_ZN4cute3eso3ESOILb1ELb0EJNS_5tupleIJNS_1CILi8EEENS2_IJNS3_ILi2EEES5_S5_EEENS3_ILi1EEES6_S7_EEENS2_IJS7_NS2_IJS4_iiEEENS3_ILi64EEENS2_IJiNS3_ILi144EEENS3_ILi288EEEEEENS3_ILi512EEEEEEEEC2ERKS8_RKSF_,($_ZN7cutlass13device_kernelIN5flash19enable_sm80_to_sm89INS1_16FlashAttnBwdSm80INS1_25CollectiveMainloopBwdSm80ILi2ELi2EN4cute5tupleIJNS5_1CILi128EEES8_NS7_ILi64EEEEEENS_10bfloat16_tEfNS_4arch4Sm80ELb0ELb1ELb1ELb0ELb0ELb0ELb0ELb0ELi2ELi4ELi4ELi4ELb0EEENS1_21CollectiveEpilogueBwdISA_SB_SD_Li256ELb0ELb0ELi2EEENS1_19SingleTileSchedulerILb0ELb0ELb0ELi128EEEEEEEEEvNT_6ParamsE$_ZN4cute3eso3ESOILb1ELb0EJNS_5tupleIJNS_1CILi8EEENS2_IJNS3_ILi2EEES5_S5_EEENS3_ILi1EEES6_S7_EEENS2_IJS7_NS2_IJiiiEEENS3_ILi64EEENS2_IJNS3_ILi72EEENS3_ILi144EEENS3_ILi288EEEEEENS3_ILi512EEEEEEEEC2ERKS8_RKSG_ - $_ZN7cutlass13device_kernelIN5flash19enable_sm80_to_sm89INS1_16FlashAttnBwdSm80INS1_25CollectiveMainloopBwdSm80ILi2ELi2EN4cute5tupleIJNS5_1CILi128EEES8_NS7_ILi64EEEEEENS_10bfloat16_tEfNS_4arch4Sm80ELb0ELb1ELb1ELb0ELb0ELb0ELb0ELb0ELi2ELi4ELi4ELi4ELb0EEENS1_21CollectiveEpilogueBwdISA_SB_SD_Li256ELb0ELb0ELi2EEENS1_19SingleTileSchedulerILb0ELb0ELb0ELi128EEEEEEEEEvNT_6ParamsE$_ZN4cute3eso3ESOILb1ELb0EJNS_5tupleIJNS_1CILi8EEENS2_IJNS3_ILi2EEES5_S5_EEENS3_ILi1EEES6_S7_EEENS2_IJS7_NS2_IJS4_iiEEENS3_ILi64EEENS2_IJiNS3_ILi144EEENS3_ILi288EEEEEENS3_ILi512EEEEEEEEC2ERKS8_RKSF_)
$_ZN7cutlass13device_kernelIN5flash19enable_sm80_to_sm89INS1_16FlashAttnBwdSm80INS1_25CollectiveMainloopBwdSm80ILi2ELi2EN4cute5tupleIJNS5_1CILi128EEES8_NS7_ILi64EEEEEENS_10bfloat16_tEfNS_4arch4Sm80ELb0ELb1ELb1ELb0ELb0ELb0ELb0ELb0ELi2ELi4ELi4ELi4ELb0EEENS1_21CollectiveEpilogueBwdISA_SB_SD_Li256ELb0ELb0ELi2EEENS1_19SingleTileSchedulerILb0ELb0ELb0ELi128EEEEEEEEEvNT_6ParamsE$_ZN4cute3eso3ESOILb1ELb0EJNS_5tupleIJNS_1CILi8EEENS2_IJNS3_ILi2EEES5_S5_EEENS3_ILi1EEES6_S7_EEENS2_IJS7_NS2_IJS4_iiEEENS3_ILi64EEENS2_IJiNS3_ILi144EEENS3_ILi288EEEEEENS3_ILi512EEEEEEEEC2ERKS8_RKSF_:
[----:B------:R-:W-:Y:S01]  /*9750*/  IADD3 R4, R62, -c[0x0][0x20], RZ ;  /* 0x800008003e047a10 */ /* 0x000fe20007ffe0ff */
[----:B------:R-:W-:Y:S01]  /*9760*/  IMAD.MOV.U32 R74, RZ, RZ, R8 ;  /* 0x000000ffff4a7224 */ /* 0x000fe200078e0008 */
[----:B------:R-:W-:-:S03]  /*9770*/  MOV R75, 0x0 ;  /* 0x00000000004b7802 */ /* 0x000fc60000000f00 */
[----:B------:R1:W-:Y:S04]  /*9780*/  STL [R4], R2 ;  /* 0x0000000204007387 */ /* 0x0003e80000100800 */
[----:B------:R1:W-:Y:S04]  /*9790*/  STL [R4+0x4], R3 ;  /* 0x0000040304007387 */ /* 0x0003e80000100800 */
[----:B------:R1:W-:Y:S01]  /*97a0*/  STL [R4+0x8], R5 ;  /* 0x0000080504007387 */ /* 0x0003e20000100800 */
[----:B------:R-:W-:Y:S05]  /*97b0*/  RET.REL.NODEC R74 `(_ZN7cutlass13device_kernelIN5flash19enable_sm80_to_sm89INS1_16FlashAttnBwdSm80INS1_25CollectiveMainloopBwdSm80ILi2ELi2EN4cute5tupleIJNS5_1CILi128EEES8_NS7_ILi64EEEEEENS_10bfloat16_tEfNS_4arch4Sm80ELb0ELb1ELb1ELb0ELb0ELb0ELb0ELb0ELi2ELi4ELi4ELi4ELb0EEENS1_21CollectiveEpilogueBwdISA_SB_SD_Li256ELb0ELb0ELi2EEENS1_19SingleTileSchedulerILb0ELb0ELb0ELi128EEEEEEEEEvNT_6ParamsE) ;  /* 0xffff68404a007950 */ /* 0x000fea0003c3ffff */
        .type           $_ZN7cutlass13device_kernelIN5flash19enable_sm80_to_sm89INS1_16FlashAttnBwdSm80INS1_25CollectiveMainloopBwdSm80ILi2ELi2EN4cute5tupleIJNS5_1CILi128EEES8_NS7_ILi64EEEEEENS_10bfloat16_tEfNS_4arch4Sm80ELb0ELb1ELb1ELb0ELb0ELb0ELb0ELb0ELi2ELi4ELi4ELi4ELb0EEENS1_21CollectiveEpilogueBwdISA_SB_SD_Li256ELb0ELb0ELi2EEENS1_19SingleTileSchedulerILb0ELb0ELb0ELi128EEEEEEEEEvNT_6ParamsE$_ZN4cute3eso3ESOILb1ELb0EJNS_5tupleIJNS_1CILi8EEENS2_IJNS3_ILi2EEES5_S5_EEENS3_ILi1EEES6_S7_EEENS2_IJS7_NS2_IJiiiEEENS3_ILi64EEENS2_IJNS3_ILi72EEENS3_ILi144EEENS3_ILi288EEEEEENS3_ILi512EEEEEEEEC2ERKS8_RKSG_,@function
        .size           $_ZN7cutlass13device_kernelIN5flash19enable_sm80_to_sm89INS1_16FlashAttnBwdSm80INS1_25CollectiveMainloopBwdSm80ILi2ELi2EN4cute5tupleIJNS5_1CILi128EEES8_NS7_ILi64EEEEEENS_10bfloat16_tEfNS_4arch4Sm80ELb0ELb1ELb1ELb0ELb0ELb0ELb0ELb0ELi2ELi4ELi4ELi4ELb0EEENS1_21CollectiveEpilogueBwdISA_SB_SD_Li256ELb0ELb0ELi2EEENS1_19SingleTileSchedulerILb0ELb0ELb0ELi128EEEEEEEEEvNT_6ParamsE$_ZN4cute3eso3ESOILb1ELb0EJNS_5tupleIJNS_1CILi8EEENS2_IJNS3_ILi2EEES5_S5_EEENS3_ILi1EEES6_S7_EEENS2_IJS7_NS2_IJiiiEEENS3_ILi64EEENS2_IJNS3_ILi72EEENS3_ILi144EEENS3_ILi288EEEEEENS3_ILi512EEEEEEEEC2ERKS8_RKSG_,($_ZN7cutlass13device_kernelIN5flash19enable_sm80_to_sm89INS1_16FlashAttnBwdSm80INS1_25CollectiveMainloopBwdSm80ILi2ELi2EN4cute5tupleIJNS5_1CILi128EEES8_NS7_ILi64EEEEEENS_10bfloat16_tEfNS_4arch4Sm80ELb0ELb1ELb1ELb0ELb0ELb0ELb0ELb0ELi2ELi4ELi4ELi4ELb0EEENS1_21CollectiveEpilogueBwdISA_SB_SD_Li256ELb0ELb0ELi2EEENS1_19SingleTileSchedulerILb0ELb0ELb0ELi128EEEEEEEEEvNT_6ParamsE$_ZN4cute3eso3ESOILb1ELb0EJNS_5tupleIJNS_1CILi8EEENS3_ILi2EEES5_S5_S4_S5_EEENS2_IJNS3_ILi1EEEiiiNS3_ILi72EEENS3_ILi512EEEEEEEEC2ERKS6_RKSA_ - $_ZN7cutlass13device_kernelIN5flash19enable_sm80_to_sm89INS1_16FlashAttnBwdSm80INS1_25CollectiveMainloopBwdSm80ILi2ELi2EN4cute5tupleIJNS5_1CILi128EEES8_NS7_ILi64EEEEEENS_10bfloat16_tEfNS_4arch4Sm80ELb0ELb1ELb1ELb0ELb0ELb0ELb0ELb0ELi2ELi4ELi4ELi4ELb0EEENS1_21CollectiveEpilogueBwdISA_SB_SD_Li256ELb0ELb0ELi2EEENS1_19SingleTileSchedulerILb0ELb0ELb0ELi128EEEEEEEEEvNT_6ParamsE$_ZN4cute3eso3ESOILb1ELb0EJNS_5tupleIJNS_1CILi8EEENS2_IJNS3_ILi2EEES5_S5_EEENS3_ILi1EEES6_S7_EEENS2_IJS7_NS2_IJiiiEEENS3_ILi64EEENS2_IJNS3_ILi72EEENS3_ILi144EEENS3_ILi288EEEEEENS3_ILi512EEEEEEEEC2ERKS8_RKSG_)
$_ZN7cutlass13device_kernelIN5flash19enable_sm80_to_sm89INS1_16FlashAttnBwdSm80INS1_25CollectiveMainloopBwdSm80ILi2ELi2EN4cute5tupleIJNS5_1CILi128EEES8_NS7_ILi64EEEEEENS_10bfloat16_tEfNS_4arch4Sm80ELb0ELb1ELb1ELb0ELb0ELb0ELb0ELb0ELi2ELi4ELi4ELi4ELb0EEENS1_21CollectiveEpilogueBwdISA_SB_SD_Li256ELb0ELb0ELi2EEENS1_19SingleTileSchedulerILb0ELb0ELb0ELi128EEEEEEEEEvNT_6ParamsE$_ZN4cute3eso3ESOILb1ELb0EJNS_5tupleIJNS_1CILi8EEENS2_IJNS3_ILi2EEES5_S5_EEENS3_ILi1EEES6_S7_EEENS2_IJS7_NS2_IJiiiEEENS3_ILi64EEENS2_IJNS3_ILi72EEENS3_ILi144EEENS3_ILi288EEEEEENS3_ILi512EEEEEEEEC2ERKS8_RKSG_:
[----:B------:R-:W-:Y:S01]  /*97c0*/  IADD3 R4, R4, -c[0x0][0x20], RZ ;  /* 0x8000080004047a10 */ /* 0x000fe20007ffe0ff */
[----:B------:R-:W-:Y:S01]  /*97d0*/  IMAD.MOV.U32 R76, RZ, RZ, R8 ;  /* 0x000000ffff4c7224 */ /* 0x000fe200078e0008 */
[----:B------:R-:W-:-:S03]  /*97e0*/  MOV R77, 0x0 ;  /* 0x00000000004d7802 */ /* 0x000fc60000000f00 */
[----:B------:R1:W-:Y:S04]  /*97f0*/  STL [R4], R2 ;  /* 0x0000000204007387 */ /* 0x0003e80000100800 */
[----:B------:R1:W-:Y:S04]  /*9800*/  STL [R4+0x4], R3 ;  /* 0x0000040304007387 */ /* 0x0003e80000100800 */
[----:B------:R1:W-:Y:S01]  /*9810*/  STL [R4+0x8], R5 ;  /* 0x0000080504007387 */ /* 0x0003e20000100800 */
[----:B------:R-:W-:Y:S05]  /*9820*/  RET.REL.NODEC R76 `(_ZN7cutlass13device_kernelIN5flash19enable_sm80_to_sm89INS1_16FlashAttnBwdSm80INS1_25CollectiveMainloopBwdSm80ILi2ELi2EN4cute5tupleIJNS5_1CILi128EEES8_NS7_ILi64EEEEEENS_10bfloat16_tEfNS_4arch4Sm80ELb0ELb1ELb1ELb0ELb0ELb0ELb0ELb0ELi2ELi4ELi4ELi4ELb0EEENS1_21CollectiveEpilogueBwdISA_SB_SD_Li256ELb0ELb0ELi2EEENS1_19SingleTileSchedulerILb0ELb0ELb0ELi128EEEEEEEEEvNT_6ParamsE) ;  /* 0xffff67d04c007950 */ /* 0x000fea0003c3ffff */
        .type           $_ZN7cutlass13device_kernelIN5flash19enable_sm80_to_sm89INS1_16FlashAttnBwdSm80INS1_25CollectiveMainloopBwdSm80ILi2ELi2EN4cute5tupleIJNS5_1CILi128EEES8_NS7_ILi64EEEEEENS_10bfloat16_tEfNS_4arch4Sm80ELb0ELb1ELb1ELb0ELb0ELb0ELb0ELb0ELi2ELi4ELi4ELi4ELb0EEENS1_21CollectiveEpilogueBwdISA_SB_SD_Li256ELb0ELb0ELi2EEENS1_19SingleTileSchedulerILb0ELb0ELb0ELi128EEEEEEEEEvNT_6ParamsE$_ZN4cute3eso3ESOILb1ELb0EJNS_5tupleIJNS_1CILi8EEENS3_ILi2EEES5_S5_S4_S5_EEENS2_IJNS3_ILi1EEEiiiNS3_ILi72EEENS3_ILi512EEEEEEEEC2ERKS6_RKSA_,@function
        .size           $_ZN7cutlass13device_kernelIN5flash19enable_sm80_to_sm89INS1_16FlashAttnBwdSm80INS1_25CollectiveMainloopBwdSm80ILi2ELi2EN4cute5tupleIJNS5_1CILi128EEES8_NS7_ILi64EEEEEENS_10bfloat16_tEfNS_4arch4Sm80ELb0ELb1ELb1ELb0ELb0ELb0ELb0ELb0ELi2ELi4ELi4ELi4ELb0EEENS1_21CollectiveEpilogueBwdISA_SB_SD_Li256ELb0ELb0ELi2EEENS1_19SingleTileSchedulerILb0ELb0ELb0ELi128EEEEEEEEEvNT_6ParamsE$_ZN4cute3eso3ESOILb1ELb0EJNS_5tupleIJNS_1CILi8EEENS3_ILi2EEES5_S5_S4_S5_EEENS2_IJNS3_ILi1EEEiiiNS3_ILi72EEENS3_ILi512EEEEEEEEC2ERKS6_RKSA_,($_ZN7cutlass13device_kernelIN5flash19enable_sm80_to_sm89INS1_16FlashAttnBwdSm80INS1_25CollectiveMainloopBwdSm80ILi2ELi2EN4cute5tupleIJNS5_1CILi128EEES8_NS7_ILi64EEEEEENS_10bfloat16_tEfNS_4arch4Sm80ELb0ELb1ELb1ELb0ELb0ELb0ELb0ELb0ELi2ELi4ELi4ELi4ELb0EEENS1_21CollectiveEpilogueBwdISA_SB_SD_Li256ELb0ELb0ELi2EEENS1_19SingleTileSchedulerILb0ELb0ELb0ELi128EEEEEEEEEvNT_6ParamsE$_ZN4cute3eso3ESOILb1ELb0EJNS_6LayoutINS_5tupleIJNS3_IJNS3_IJNS3_IJNS_1CILi4EEENS4_ILi2EEEEEENS4_ILi1EEEEEES8_EEENS3_IJNS3_IJNS3_IJS8_S8_EEES8_EEES6_EEEEEENS3_IJNS3_IJNS3_IJNS3_IJS8_NS4_ILi32EEEEEENS4_ILi0EEEEEESH_EEENS3_IJNS3_IJNS3_IJSH_SH_EEESH_EEENS4_ILi64EEEEEEEEEEENS_10ViewEngineIPN7cutlass10bfloat16_tEEEEEC2ERKSP_RKSU_ - $_ZN7cutlass13device_kernelIN5flash19enable_sm80_to_sm89INS1_16FlashAttnBwdSm80INS1_25CollectiveMainloopBwdSm80ILi2ELi2EN4cute5tupleIJNS5_1CILi128EEES8_NS7_ILi64EEEEEENS_10bfloat16_tEfNS_4arch4Sm80ELb0ELb1ELb1ELb0ELb0ELb0ELb0ELb0ELi2ELi4ELi4ELi4ELb0EEENS1_21CollectiveEpilogueBwdISA_SB_SD_Li256ELb0ELb0ELi2EEENS1_19SingleTileSchedulerILb0ELb0ELb0ELi128EEEEEEEEEvNT_6ParamsE$_ZN4cute3eso3ESOILb1ELb0EJNS_5tupleIJNS_1CILi8EEENS3_ILi2EEES5_S5_S4_S5_EEENS2_IJNS3_ILi1EEEiiiNS3_ILi72EEENS3_ILi512EEEEEEEEC2ERKS6_RKSA_)
$_ZN7cutlass13device_kernelIN5flash19enable_sm80_to_sm89INS1_16FlashAttnBwdSm80INS1_25CollectiveMainloopBwdSm80ILi2ELi2EN4cute5tupleIJNS5_1CILi128EEES8_NS7_ILi64EEEEEENS_10bfloat16_tEfNS_4arch4Sm80ELb0ELb1ELb1ELb0ELb0ELb0ELb0ELb0ELi2ELi4ELi4ELi4ELb0EEENS1_21CollectiveEpilogueBwdISA_SB_SD_Li256ELb0ELb0ELi2EEENS1_19SingleTileSchedulerILb0ELb0ELb0ELi128EEEEEEEEEvNT_6ParamsE$_ZN4cute3eso3ESOILb1ELb0EJNS_5tupleIJNS_1CILi8EEENS3_ILi2EEES5_S5_S4_S5_EEENS2_IJNS3_ILi1EEEiiiNS3_ILi72EEENS3_ILi512EEEEEEEEC2ERKS6_RKSA_:
[----:B------:R-:W-:Y:S01]  /*9830*/  IADD3 R4, R4, -c[0x0][0x20], RZ ;  /* 0x8000080004047a10 */ /* 0x000fe20007ffe0ff */
[----:B------:R-:W-:Y:S01]  /*9840*/  IMAD.MOV.U32 R78, RZ, RZ, R8 ;  /* 0x000000ffff4e7224 */ /* 0x000fe200078e0008 */
[----:B------:R-:W-:-:S03]  /*9850*/  MOV R79, 0x0 ;  /* 0x00000000004f7802 */ /* 0x000fc60000000f00 */
[----:B------:R1:W-:Y:S04]  /*9860*/  STL [R4], R2 ;  /* 0x0000000204007387 */ /* 0x0003e80000100800 */
[----:B------:R1:W-:Y:S04]  /*9870*/  STL [R4+0x4], R3 ;  /* 0x0000040304007387 */ /* 0x0003e80000100800 */
[----:B------:R1:W-:Y:S01]  /*9880*/  STL [R4+0x8], R5 ;  /* 0x0000080504007387 */ /* 0x0003e20000100800 */
[----:B------:R-:W-:Y:S05]  /*9890*/  RET.REL.NODEC R78 `(_ZN7cutlass13device_kernelIN5flash19enable_sm80_to_sm89INS1_16FlashAttnBwdSm80INS1_25CollectiveMainloopBwdSm80ILi2ELi2EN4cute5tupleIJNS5_1CILi128EEES8_NS7_ILi64EEEEEENS_10bfloat16_tEfNS_4arch4Sm80ELb0ELb1ELb1ELb0ELb0ELb0ELb0ELb0ELi2ELi4ELi4ELi4ELb0EEENS1_21CollectiveEpilogueBwdISA_SB_SD_Li256ELb0ELb0ELi2EEENS1_19SingleTileSchedulerILb0ELb0ELb0ELi128EEEEEEEEEvNT_6ParamsE) ;  /* 0xffff67604e007950 */ /* 0x000fea0003c3ffff */
        .type           $_ZN7cutlass13device_kernelIN5flash19enable_sm80_to_sm89INS1_16FlashAttnBwdSm80INS1_25CollectiveMainloopBwdSm80ILi2ELi2EN4cute5tupleIJNS5_1CILi128EEES8_NS7_ILi64EEEEEENS_10bfloat16_tEfNS_4arch4Sm80ELb0ELb1ELb1ELb0ELb0ELb0ELb0ELb0ELi2ELi4ELi4ELi4ELb0EEENS1_21CollectiveEpilogueBwdISA_SB_SD_Li256ELb0ELb0ELi2EEENS1_19SingleTileSchedulerILb0ELb0ELb0ELi128EEEEEEEEEvNT_6ParamsE$_ZN4cute3eso3ESOILb1ELb0EJNS_6LayoutINS_5tupleIJNS3_IJNS3_IJNS3_IJNS_1CILi4EEENS4_ILi2EEEEEENS4_ILi1EEEEEES8_EEENS3_IJNS3_IJNS3_IJS8_S8_EEES8_EEES6_EEEEEENS3_IJNS3_IJNS3_IJNS3_IJS8_NS4_ILi32EEEEEENS4_ILi0EEEEEESH_EEENS3_IJNS3_IJNS3_IJSH_SH_EEESH_EEENS4_ILi64EEEEEEEEEEENS_10ViewEngineIPN7cutlass10bfloat16_tEEEEEC2ERKSP_RKSU_,@function
        .size           $_ZN7cutlass13device_kernelIN5flash19enable_sm80_to_sm89INS1_16FlashAttnBwdSm80INS1_25CollectiveMainloopBwdSm80ILi2ELi2EN4cute5tupleIJNS5_1CILi128EEES8_NS7_ILi64EEEEEENS_10bfloat16_tEfNS_4arch4Sm80ELb0ELb1ELb1ELb0ELb0ELb0ELb0ELb0ELi2ELi4ELi4ELi4ELb0EEENS1_21CollectiveEpilogueBwdISA_SB_SD_Li256ELb0ELb0ELi2EEENS1_19SingleTileSchedulerILb0ELb0ELb0ELi128EEEEEEEEEvNT_6ParamsE$_ZN4cute3eso3ESOILb1ELb0EJNS_6LayoutINS_5tupleIJNS3_IJNS3_IJNS3_IJNS_1CILi4EEENS4_ILi2EEEEEENS4_ILi1EEEEEES8_EEENS3_IJNS3_IJNS3_IJS8_S8_EEES8_EEES6_EEEEEENS3_IJNS3_IJNS3_IJNS3_IJS8_NS4_ILi32EEEEEENS4_ILi0EEEEEESH_EEENS3_IJNS3_IJNS3_IJSH_SH_EEESH_EEENS4_ILi64EEEEEEEEEEENS_10ViewEngineIPN7cutlass10bfloat16_tEEEEEC2ERKSP_RKSU_,($_ZN7cutlass13device_kernelIN5flash19enable_sm80_to_sm89INS1_16FlashAttnBwdSm80INS1_25CollectiveMainloopBwdSm80ILi2ELi2EN4cute5tupleIJNS5_1CILi128EEES8_NS7_ILi64EEEEEENS_10bfloat16_tEfNS_4arch4Sm80ELb0ELb1ELb1ELb0ELb0ELb0ELb0ELb0ELi2ELi4ELi4ELi4ELb0EEENS1_21CollectiveEpilogueBwdISA_SB_SD_Li256ELb0ELb0ELi2EEENS1_19SingleTileSchedulerILb0ELb0ELb0ELi128EEEEEEEEEvNT_6ParamsE$_ZN4cute3eso3ESOILb1ELb0EJNS_6LayoutINS_5tupleIJNS3_IJNS3_IJNS_1CILi2EEES5_EEENS4_ILi1EEEEEEEEENS3_IJNS3_IJNS3_IJS7_NS4_ILi16EEEEEENS4_ILi0EEEEEEEEEEENS_10ViewEngineIPjEEEEC2ERKSF_RKSI_ - $_ZN7cutlass13device_kernelIN5flash19enable_sm80_to_sm89INS1_16FlashAttnBwdSm80INS1_25CollectiveMainloopBwdSm80ILi2ELi2EN4cute5tupleIJNS5_1CILi128EEES8_NS7_ILi64EEEEEENS_10bfloat16_tEfNS_4arch4Sm80ELb0ELb1ELb1ELb0ELb0ELb0ELb0ELb0ELi2ELi4ELi4ELi4ELb0EEENS1_21CollectiveEpilogueBwdISA_SB_SD_Li256ELb0ELb0ELi2EEENS1_19SingleTileSchedulerILb0ELb0ELb0ELi128EEEEEEEEEvNT_6ParamsE$_ZN4cute3eso3ESOILb1ELb0EJNS_6LayoutINS_5tupleIJNS3_IJNS3_IJNS3_IJNS_1CILi4EEENS4_ILi2EEEEEENS4_ILi1EEEEEES8_EEENS3_IJNS3_IJNS3_IJS8_S8_EEES8_EEES6_EEEEEENS3_IJNS3_IJNS3_IJNS3_IJS8_NS4_ILi32EEEEEENS4_ILi0EEEEEESH_EEENS3_IJNS3_IJNS3_IJSH_SH_EEESH_EEENS4_ILi64EEEEEEEEEEENS_10ViewEngineIPN7cutlass10bfloat16_tEEEEEC2ERKSP_RKSU_)
$_ZN7cutlass13device_kernelIN5flash19enable_sm80_to_sm89INS1_16FlashAttnBwdSm80INS1_25CollectiveMainloopBwdSm80ILi2ELi2EN4cute5tupleIJNS5_1CILi128EEES8_NS7_ILi64EEEEEENS_10bfloat16_tEfNS_4arch4Sm80ELb0ELb1ELb1ELb0ELb0ELb0ELb0ELb0ELi2ELi4ELi4ELi4ELb0EEENS1_21CollectiveEpilogueBwdISA_SB_SD_Li256ELb0ELb0ELi2EEENS1_19SingleTileSchedulerILb0ELb0ELb0ELi128EEEEEEEEEvNT_6ParamsE$_ZN4cute3eso3ESOILb1ELb0EJNS_6LayoutINS_5tupleIJNS3_IJNS3_IJNS3_IJNS_1CILi4EEENS4_ILi2EEEEEENS4_ILi1EEEEEES8_EEENS3_IJNS3_IJNS3_IJS8_S8_EEES8_EEES6_EEEEEENS3_IJNS3_IJNS3_IJNS3_IJS8_NS4_ILi32EEEEEENS4_ILi0EEEEEESH_EEENS3_IJNS3_IJNS3_IJSH_SH_EEESH_EEENS4_ILi64EEEEEEEEEEENS_10ViewEngineIPN7cutlass10bfloat16_tEEEEEC2ERKSP_RKSU_:
[----:B------:R-:W-:Y:S02]  /*98a0*/  IADD3 R4, R69, -c[0x0][0x20], RZ ;  /* 0x8000080045047a10 */ /* 0x000fe40007ffe0ff */
[----:B------:R-:W-:-:S03]  /*98b0*/  MOV R7, 0x0 ;  /* 0x0000000000077802 */ /* 0x000fc60000000f00 */
[----:B------:R1:W-:Y:S01]  /*98c0*/  STL.64 [R4], R2 ;  /* 0x0000000204007387 */ /* 0x0003e20000100a00 */
[----:B------:R-:W-:Y:S05]  /*98d0*/  RET.REL.NODEC R6 `(_ZN7cutlass13device_kernelIN5flash19enable_sm80_to_sm89INS1_16FlashAttnBwdSm80INS1_25CollectiveMainloopBwdSm80ILi2ELi2EN4cute5tupleIJNS5_1CILi128EEES8_NS7_ILi64EEEEEENS_10bfloat16_tEfNS_4arch4Sm80ELb0ELb1ELb1ELb0ELb0ELb0ELb0ELb0ELi2ELi4ELi4ELi4ELb0EEENS1_21CollectiveEpilogueBwdISA_SB_SD_Li256ELb0ELb0ELi2EEENS1_19SingleTileSchedulerILb0ELb0ELb0ELi128EEEEEEEEEvNT_6ParamsE) ;  /* 0xffff672006007950 */ /* 0x000fea0003c3ffff */
        .type           $_ZN7cutlass13device_kernelIN5flash19enable_sm80_to_sm89INS1_16FlashAttnBwdSm80INS1_25CollectiveMainloopBwdSm80ILi2ELi2EN4cute5tupleIJNS5_1CILi128EEES8_NS7_ILi64EEEEEENS_10bfloat16_tEfNS_4arch4Sm80ELb0ELb1ELb1ELb0ELb0ELb0ELb0ELb0ELi2ELi4ELi4ELi4ELb0EEENS1_21CollectiveEpilogueBwdISA_SB_SD_Li256ELb0ELb0ELi2EEENS1_19SingleTileSchedulerILb0ELb0ELb0ELi128EEEEEEEEEvNT_6ParamsE$_ZN4cute3eso3ESOILb1ELb0EJNS_6LayoutINS_5tupleIJNS3_IJNS3_IJNS_1CILi2EEES5_EEENS4_ILi1EEEEEEEEENS3_IJNS3_IJNS3_IJS7_NS4_ILi16EEEEEENS4_ILi0EEEEEEEEEEENS_10ViewEngineIPjEEEEC2ERKSF_RKSI_,@function
        .size           $_ZN7cutlass13device_kernelIN5flash19enable_sm80_to_sm89INS1_16FlashAttnBwdSm80INS1_25CollectiveMainloopBwdSm80ILi2ELi2EN4cute5tupleIJNS5_1CILi128EEES8_NS7_ILi64EEEEEENS_10bfloat16_tEfNS_4arch4Sm80ELb0ELb1ELb1ELb0ELb0ELb0ELb0ELb0ELi2ELi4ELi4ELi4ELb0EEENS1_21CollectiveEpilogueBwdISA_SB_SD_Li256ELb0ELb0ELi2EEENS1_19SingleTileSchedulerILb0ELb0ELb0ELi128EEEEEEEEEvNT_6ParamsE$_ZN4cute3eso3ESOILb1ELb0EJNS_6LayoutINS_5tupleIJNS3_IJNS3_IJNS_1CILi2EEES5_EEENS4_ILi1EEEEEEEEENS3_IJNS3_IJNS3_IJS7_NS4_ILi16EEEEEENS4_ILi0EEEEEEEEEEENS_10ViewEngineIPjEEEEC2ERKSF_RKSI_,($_ZN7cutlass13device_kernelIN5flash19enable_sm80_to_sm89INS1_16FlashAttnBwdSm80INS1_25CollectiveMainloopBwdSm80ILi2ELi2EN4cute5tupleIJNS5_1CILi128EEES8_NS7_ILi64EEEEEENS_10bfloat16_tEfNS_4arch4Sm80ELb0ELb1ELb1ELb0ELb0ELb0ELb0ELb0ELi2ELi4ELi4ELi4ELb0EEENS1_21CollectiveEpilogueBwdISA_SB_SD_Li256ELb0ELb0ELi2EEENS1_19SingleTileSchedulerILb0ELb0ELb0ELi128EEEEEEEEEvNT_6ParamsE$_ZN4cute3eso3ESOILb1ELb0EJNS_6LayoutINS_5tupleIJNS3_IJNS3_IJNS_1CILi4EEENS4_ILi2EEEEEENS4_ILi1EEEEEEEEENS3_IJNS3_IJNS3_IJS8_NS4_ILi32EEEEEENS4_ILi0EEEEEEEEEEENS_10ViewEngineIPN7cutlass10bfloat16_tEEEEEC2ERKSG_RKSL_ - $_ZN7cutlass13device_kernelIN5flash19enable_sm80_to_sm89INS1_16FlashAttnBwdSm80INS1_25CollectiveMainloopBwdSm80ILi2ELi2EN4cute5tupleIJNS5_1CILi128EEES8_NS7_ILi64EEEEEENS_10bfloat16_tEfNS_4arch4Sm80ELb0ELb1ELb1ELb0ELb0ELb0ELb0ELb0ELi2ELi4ELi4ELi4ELb0EEENS1_21CollectiveEpilogueBwdISA_SB_SD_Li256ELb0ELb0ELi2EEENS1_19SingleTileSchedulerILb0ELb0ELb0ELi128EEEEEEEEEvNT_6ParamsE$_ZN4cute3eso3ESOILb1ELb0EJNS_6LayoutINS_5tupleIJNS3_IJNS3_IJNS_1CILi2EEES5_EEENS4_ILi1EEEEEEEEENS3_IJNS3_IJNS3_IJS7_NS4_ILi16EEEEEENS4_ILi0EEEEEEEEEEENS_10ViewEngineIPjEEEEC2ERKSF_RKSI_)
$_ZN7cutlass13device_kernelIN5flash19enable_sm80_to_sm89INS1_16FlashAttnBwdSm80INS1_25CollectiveMainloopBwdSm80ILi2ELi2EN4cute5tupleIJNS5_1CILi128EEES8_NS7_ILi64EEEEEENS_10bfloat16_tEfNS_4arch4Sm80ELb0ELb1ELb1ELb0ELb0ELb0ELb0ELb0ELi2ELi4ELi4ELi4ELb0EEENS1_21CollectiveEpilogueBwdISA_SB_SD_Li256ELb0ELb0ELi2EEENS1_19SingleTileSchedulerILb0ELb0ELb0ELi128EEEEEEEEEvNT_6ParamsE$_ZN4cute3eso3ESOILb1ELb0EJNS_6LayoutINS_5tupleIJNS3_IJNS3_IJNS_1CILi2EEES5_EEENS4_ILi1EEEEEEEEENS3_IJNS3_IJNS3_IJS7_NS4_ILi16EEEEEENS4_ILi0EEEEEEEEEEENS_10ViewEngineIPjEEEEC2ERKSF_RKSI_:
[----:B------:R-:W-:Y:S02]  /*98e0*/  IADD3 R2, R69, -c[0x0][0x20], RZ ;  /* 0x8000080045027a10 */ /* 0x000fe40007ffe0ff */
[----:B------:R-:W-:-:S03]  /*98f0*/  MOV R7, 0x0 ;  /* 0x0000000000077802 */ /* 0x000fc60000000f00 */
[----:B------:R1:W-:Y:S01]  /*9900*/  STL.64 [R2], R4 ;  /* 0x0000000402007387 */ /* 0x0003e20000100a00 */
[----:B------:R-:W-:Y:S05]  /*9910*/  RET.REL.NODEC R6 `(_ZN7cutlass13device_kernelIN5flash19enable_sm80_to_sm89INS1_16FlashAttnBwdSm80INS1_25CollectiveMainloopBwdSm80ILi2ELi2EN4cute5tupleIJNS5_1CILi128EEES8_NS7_ILi64EEEEEENS_10bfloat16_tEfNS_4arch4Sm80ELb0ELb1ELb1ELb0ELb0ELb0ELb0ELb0ELi2ELi4ELi4ELi4ELb0EEENS1_21CollectiveEpilogueBwdISA_SB_SD_Li256ELb0ELb0ELi2EEENS1_19SingleTileSchedulerILb0ELb0ELb0ELi128EEEEEEEEEvNT_6ParamsE) ;  /* 0xffff66e006007950 */ /* 0x000fea0003c3ffff */
        .type           $_ZN7cutlass13device_kernelIN5flash19enable_sm80_to_sm89INS1_16FlashAttnBwdSm80INS1_25CollectiveMainloopBwdSm80ILi2ELi2EN4cute5tupleIJNS5_1CILi128EEES8_NS7_ILi64EEEEEENS_10bfloat16_tEfNS_4arch4Sm80ELb0ELb1ELb1ELb0ELb0ELb0ELb0ELb0ELi2ELi4ELi4ELi4ELb0EEENS1_21CollectiveEpilogueBwdISA_SB_SD_Li256ELb0ELb0ELi2EEENS1_19SingleTileSchedulerILb0ELb0ELb0ELi128EEEEEEEEEvNT_6ParamsE$_ZN4cute3eso3ESOILb1ELb0EJNS_6LayoutINS_5tupleIJNS3_IJNS3_IJNS_1CILi4EEENS4_ILi2EEEEEENS4_ILi1EEEEEEEEENS3_IJNS3_IJNS3_IJS8_NS4_ILi32EEEEEENS4_ILi0EEEEEEEEEEENS_10ViewEngineIPN7cutlass10bfloat16_tEEEEEC2ERKSG_RKSL_,@function
        .size           $_ZN7cutlass13device_kernelIN5flash19enable_sm80_to_sm89INS1_16FlashAttnBwdSm80INS1_25CollectiveMainloopBwdSm80ILi2ELi2EN4cute5tupleIJNS5_1CILi128EEES8_NS7_ILi64EEEEEENS_10bfloat16_tEfNS_4arch4Sm80ELb0ELb1ELb1ELb0ELb0ELb0ELb0ELb0ELi2ELi4ELi4ELi4ELb0EEENS1_21CollectiveEpilogueBwdISA_SB_SD_Li256ELb0ELb0ELi2EEENS1_19SingleTileSchedulerILb0ELb0ELb0ELi128EEEEEEEEEvNT_6ParamsE$_ZN4cute3eso3ESOILb1ELb0EJNS_6LayoutINS_5tupleIJNS3_IJNS3_IJNS_1CILi4EEENS4_ILi2EEEEEENS4_ILi1EEEEEEEEENS3_IJNS3_IJNS3_IJS8_NS4_ILi32EEEEEENS4_ILi0EEEEEEEEEEENS_10ViewEngineIPN7cutlass10bfloat16_tEEEEEC2ERKSG_RKSL_,($_ZN7cutlass13device_kernelIN5flash19enable_sm80_to_sm89INS1_16FlashAttnBwdSm80INS1_25CollectiveMainloopBwdSm80ILi2ELi2EN4cute5tupleIJNS5_1CILi128EEES8_NS7_ILi64EEEEEENS_10bfloat16_tEfNS_4arch4Sm80ELb0ELb1ELb1ELb0ELb0ELb0ELb0ELb0ELi2ELi4ELi4ELi4ELb0EEENS1_21CollectiveEpilogueBwdISA_SB_SD_Li256ELb0ELb0ELi2EEENS1_19SingleTileSchedulerILb0ELb0ELb0ELi128EEEEEEEEEvNT_6ParamsE$_ZN4cute3eso3ESOILb1ELb0EJNS_6LayoutINS_5tupleIJNS3_IJNS3_IJNS_1CILi4EEENS4_ILi2EEEEEENS4_ILi1EEEEEEEEENS3_IJNS3_IJNS3_IJS8_NS4_ILi32EEEEEENS4_ILi0EEEEEEEEEEEiEEC2ERKSG_RKi - $_ZN7cutlass13device_kernelIN5flash19enable_sm80_to_sm89INS1_16FlashAttnBwdSm80INS1_25CollectiveMainloopBwdSm80ILi2ELi2EN4cute5tupleIJNS5_1CILi128EEES8_NS7_ILi64EEEEEENS_10bfloat16_tEfNS_4arch4Sm80ELb0ELb1ELb1ELb0ELb0ELb0ELb0ELb0ELi2ELi4ELi4ELi4ELb0EEENS1_21CollectiveEpilogueBwdISA_SB_SD_Li256ELb0ELb0ELi2EEENS1_19SingleTileSchedulerILb0ELb0ELb0ELi128EEEEEEEEEvNT_6ParamsE$_ZN4cute3eso3ESOILb1ELb0EJNS_6LayoutINS_5tupleIJNS3_IJNS3_IJNS_1CILi4EEENS4_ILi2EEEEEENS4_ILi1EEEEEEEEENS3_IJNS3_IJNS3_IJS8_NS4_ILi32EEEEEENS4_ILi0EEEEEEEEEEENS_10ViewEngineIPN7cutlass10bfloat16_tEEEEEC2ERKSG_RKSL_)
$_ZN7cutlass13device_kernelIN5flash19enable_sm80_to_sm89INS1_16FlashAttnBwdSm80INS1_25CollectiveMainloopBwdSm80ILi2ELi2EN4cute5tupleIJNS5_1CILi128EEES8_NS7_ILi64EEEEEENS_10bfloat16_tEfNS_4arch4Sm80ELb0ELb1ELb1ELb0ELb0ELb0ELb0ELb0ELi2ELi4ELi4ELi4ELb0EEENS1_21CollectiveEpilogueBwdISA_SB_SD_Li256ELb0ELb0ELi2EEENS1_19SingleTileSchedulerILb0ELb0ELb0ELi128EEEEEEEEEvNT_6ParamsE$_ZN4cute3eso3ESOILb1ELb0EJNS_6LayoutINS_5tupleIJNS3_IJNS3_IJNS_1CILi4EEENS4_ILi2EEEEEENS4_ILi1EEEEEEEEENS3_IJNS3_IJNS3_IJS8_NS4_ILi32EEEEEENS4_ILi0EEEEEEEEEEENS_10ViewEngineIPN7cutlass10bfloat16_tEEEEEC2ERKSG_RKSL_:
[----:B------:R-:W-:Y:S01]  /*9920*/  IADD3 R2, R69, -c[0x0][0x20], RZ ;  /* 0x8000080045027a10 */ /* 0x000fe20007ffe0ff */
[----:B------:R-:W-:Y:S01]  /*9930*/  IMAD.MOV.U32 R9, RZ, RZ, R3 ;  /* 0x000000ffff097224 */ /* 0x000fe200078e0003 */
[----:B------:R-:W-:-:S04]  /*9940*/  MOV R5, 0x0 ;  /* 0x0000000000057802 */ /* 0x000fc80000000f00 */
[----:B------:R1:W-:Y:S01]  /*9950*/  STL.64 [R2], R8 ;  /* 0x0000000802007387 */ /* 0x0003e20000100a00 */
[----:B------:R-:W-:Y:S05]  /*9960*/  RET.REL.NODEC R4 `(_ZN7cutlass13device_kernelIN5flash19enable_sm80_to_sm89INS1_16FlashAttnBwdSm80INS1_25CollectiveMainloopBwdSm80ILi2ELi2EN4cute5tupleIJNS5_1CILi128EEES8_NS7_ILi64EEEEEENS_10bfloat16_tEfNS_4arch4Sm80ELb0ELb1ELb1ELb0ELb0ELb0ELb0ELb0ELi2ELi4ELi4ELi4ELb0EEENS1_21CollectiveEpilogueBwdISA_SB_SD_Li256ELb0ELb0ELi2EEENS1_19SingleTileSchedulerILb0ELb0ELb0ELi128EEEEEEEEEvNT_6ParamsE) ;  /* 0xffff669004007950 */ /* 0x000fea0003c3ffff */
        .type           $_ZN7cutlass13device_kernelIN5flash19enable_sm80_to_sm89INS1_16FlashAttnBwdSm80INS1_25CollectiveMainloopBwdSm80ILi2ELi2EN4cute5tupleIJNS5_1CILi128EEES8_NS7_ILi64EEEEEENS_10bfloat16_tEfNS_4arch4Sm80ELb0ELb1ELb1ELb0ELb0ELb0ELb0ELb0ELi2ELi4ELi4ELi4ELb0EEENS1_21CollectiveEpilogueBwdISA_SB_SD_Li256ELb0ELb0ELi2EEENS1_19SingleTileSchedulerILb0ELb0ELb0ELi128EEEEEEEEEvNT_6ParamsE$_ZN4cute3eso3ESOILb1ELb0EJNS_6LayoutINS_5tupleIJNS3_IJNS3_IJNS_1CILi4EEENS4_ILi2EEEEEENS4_ILi1EEEEEEEEENS3_IJNS3_IJNS3_IJS8_NS4_ILi32EEEEEENS4_ILi0EEEEEEEEEEEiEEC2ERKSG_RKi,@function
        .size           $_ZN7cutlass13device_kernelIN5flash19enable_sm80_to_sm89INS1_16FlashAttnBwdSm80INS1_25CollectiveMainloopBwdSm80ILi2ELi2EN4cute5tupleIJNS5_1CILi128EEES8_NS7_ILi64EEEEEENS_10bfloat16_tEfNS_4arch4Sm80ELb0ELb1ELb1ELb0ELb0ELb0ELb0ELb0ELi2ELi4ELi4ELi4ELb0EEENS1_21CollectiveEpilogueBwdISA_SB_SD_Li256ELb0ELb0ELi2EEENS1_19SingleTileSchedulerILb0ELb0ELb0ELi128EEEEEEEEEvNT_6ParamsE$_ZN4cute3eso3ESOILb1ELb0EJNS_6LayoutINS_5tupleIJNS3_IJNS3_IJNS_1CILi4EEENS4_ILi2EEEEEENS4_ILi1EEEEEEEEENS3_IJNS3_IJNS3_IJS8_NS4_ILi32EEEEEENS4_ILi0EEEEEEEEEEEiEEC2ERKSG_RKi,($_ZN7cutlass13device_kernelIN5flash19enable_sm80_to_sm89INS1_16FlashAttnBwdSm80INS1_25CollectiveMainloopBwdSm80ILi2ELi2EN4cute5tupleIJNS5_1CILi128EEES8_NS7_ILi64EEEEEENS_10bfloat16_tEfNS_4arch4Sm80ELb0ELb1ELb1ELb0ELb0ELb0ELb0ELb0ELi2ELi4ELi4ELi4ELb0EEENS1_21CollectiveEpilogueBwdISA_SB_SD_Li256ELb0ELb0ELi2EEENS1_19SingleTileSchedulerILb0ELb0ELb0ELi128EEEEEEEEEvNT_6ParamsE$_ZN4cute3eso3ESOILb1ELb0EJNS_6LayoutINS_5tupleIJNS3_IJNS3_IJNS_1CILi4EEENS4_ILi2EEEEEENS4_ILi1EEEEEENS3_IJS6_EEEEEENS3_IJNS3_IJNS3_IJS8_NS4_ILi32EEEEEENS4_ILi0EEEEEENS3_IJNS4_ILi64EEEEEEEEEEENS_10ViewEngineIPN7cutlass10bfloat16_tEEEEEC2ERKSJ_RKSO_ - $_ZN7cutlass13device_kernelIN5flash19enable_sm80_to_sm89INS1_16FlashAttnBwdSm80INS1_25CollectiveMainloopBwdSm80ILi2ELi2EN4cute5tupleIJNS5_1CILi128EEES8_NS7_ILi64EEEEEENS_10bfloat16_tEfNS_4arch4Sm80ELb0ELb1ELb1ELb0ELb0ELb0ELb0ELb0ELi2ELi4ELi4ELi4ELb0EEENS1_21CollectiveEpilogueBwdISA_SB_SD_Li256ELb0ELb0ELi2EEENS1_19SingleTileSchedulerILb0ELb0ELb0ELi128EEEEEEEEEvNT_6ParamsE$_ZN4cute3eso3ESOILb1ELb0EJNS_6LayoutINS_5tupleIJNS3_IJNS3_IJNS_1CILi4EEENS4_ILi2EEEEEENS4_ILi1EEEEEEEEENS3_IJNS3_IJNS3_IJS8_NS4_ILi32EEEEEENS4_ILi0EEEEEEEEEEEiEEC2ERKSG_RKi)
$_ZN7cutlass13device_kernelIN5flash19enable_sm80_to_sm89INS1_16FlashAttnBwdSm80INS1_25CollectiveMainloopBwdSm80ILi2ELi2EN4cute5tupleIJNS5_1CILi128EEES8_NS7_ILi64EEEEEENS_10bfloat16_tEfNS_4arch4Sm80ELb0ELb1ELb1ELb0ELb0ELb0ELb0ELb0ELi2ELi4ELi4ELi4ELb0EEENS1_21CollectiveEpilogueBwdISA_SB_SD_Li256ELb0ELb0ELi2EEENS1_19SingleTileSchedulerILb0ELb0ELb0ELi128EEEEEEEEEvNT_6ParamsE$_ZN4cute3eso3ESOILb1ELb0EJNS_6LayoutINS_5tupleIJNS3_IJNS3_IJNS_1CILi4EEENS4_ILi2EEEEEENS4_ILi1EEEEEEEEENS3_IJNS3_IJNS3_IJS8_NS4_ILi32EEEEEENS4_ILi0EEEEEEEEEEEiEEC2ERKSG_RKi:
[----:B------:R-:W-:Y:S02]  /*9970*/  IADD3 R2, R69, -c[0x0][0x20], RZ ;  /* 0x8000080045027a10 */ /* 0x000fe40007ffe0ff */
[----:B------:R-:W-:-:S03]  /*9980*/  MOV R5, 0x0 ;  /* 0x0000000000057802 */ /* 0x000fc60000000f00 */
[----:B------:R1:W-:Y:S01]  /*9990*/  STL [R2], R3 ;  /* 0x0000000302007387 */ /* 0x0003e20000100800 */
[----:B------:R-:W-:Y:S05]  /*99a0*/  RET.REL.NODEC R4 `(_ZN7cutlass13device_kernelIN5flash19enable_sm80_to_sm89INS1_16FlashAttnBwdSm80INS1_25CollectiveMainloopBwdSm80ILi2ELi2EN4cute5tupleIJNS5_1CILi128EEES8_NS7_ILi64EEEEEENS_10bfloat16_tEfNS_4arch4Sm80ELb0ELb1ELb1ELb0ELb0ELb0ELb0ELb0ELi2ELi4ELi4ELi4ELb0EEENS1_21CollectiveEpilogueBwdISA_SB_SD_Li256ELb0ELb0ELi2EEENS1_19SingleTileSchedulerILb0ELb0ELb0ELi128EEEEEEEEEvNT_6ParamsE) ;  /* 0xffff665004007950 */ /* 0x000fea0003c3ffff */
        .type           $_ZN7cutlass13device_kernelIN5flash19enable_sm80_to_sm89INS1_16FlashAttnBwdSm80INS1_25CollectiveMainloopBwdSm80ILi2ELi2EN4cute5tupleIJNS5_1CILi128EEES8_NS7_ILi64EEEEEENS_10bfloat16_tEfNS_4arch4Sm80ELb0ELb1ELb1ELb0ELb0ELb0ELb0ELb0ELi2ELi4ELi4ELi4ELb0EEENS1_21CollectiveEpilogueBwdISA_SB_SD_Li256ELb0ELb0ELi2EEENS1_19SingleTileSchedulerILb0ELb0ELb0ELi128EEEEEEEEEvNT_6ParamsE$_ZN4cute3eso3ESOILb1ELb0EJNS_6LayoutINS_5tupleIJNS3_IJNS3_IJNS_1CILi4EEENS4_ILi2EEEEEENS4_ILi1EEEEEENS3_IJS6_EEEEEENS3_IJNS3_IJNS3_IJS8_NS4_ILi32EEEEEENS4_ILi0EEEEEENS3_IJNS4_ILi64EEEEEEEEEEENS_10ViewEngineIPN7cutlass10bfloat16_tEEEEEC2ERKSJ_RKSO_,@function
        .size           $_ZN7cutlass13device_kernelIN5flash19enable_sm80_to_sm89INS1_16FlashAttnBwdSm80INS1_25CollectiveMainloopBwdSm80ILi2ELi2EN4cute5tupleIJNS5_1CILi128EEES8_NS7_ILi64EEEEEENS_10bfloat16_tEfNS_4arch4Sm80ELb0ELb1ELb1ELb0ELb0ELb0ELb0ELb0ELi2ELi4ELi4ELi4ELb0EEENS1_21CollectiveEpilogueBwdISA_SB_SD_Li256ELb0ELb0ELi2EEENS1_19SingleTileSchedulerILb0ELb0ELb0ELi128EEEEEEEEEvNT_6ParamsE$_ZN4cute3eso3ESOILb1ELb0EJNS_6LayoutINS_5tupleIJNS3_IJNS3_IJNS_1CILi4EEENS4_ILi2EEEEEENS4_ILi1EEEEEENS3_IJS6_EEEEEENS3_IJNS3_IJNS3_IJS8_NS4_ILi32EEEEEENS4_ILi0EEEEEENS3_IJNS4_ILi64EEEEEEEEEEENS_10ViewEngineIPN7cutlass10bfloat16_tEEEEEC2ERKSJ_RKSO_,($_ZN7cutlass13device_kernelIN5flash19enable_sm80_to_sm89INS1_16FlashAttnBwdSm80INS1_25CollectiveMainloopBwdSm80ILi2ELi2EN4cute5tupleIJNS5_1CILi128EEES8_NS7_ILi64EEEEEENS_10bfloat16_tEfNS_4arch4Sm80ELb0ELb1ELb1ELb0ELb0ELb0ELb0ELb0ELi2ELi4ELi4ELi4ELb0EEENS1_21CollectiveEpilogueBwdISA_SB_SD_Li256ELb0ELb0ELi2EEENS1_19SingleTileSchedulerILb0ELb0ELb0ELi128EEEEEEEEEvNT_6ParamsE$_ZN4cute3eso3ESOILb1ELb0EJNS_6LayoutINS_5tupleIJNS3_IJNS3_IJNS_1CILi4EEENS4_ILi2EEEEEENS4_ILi1EEEEEES6_EEENS3_IJNS3_IJNS3_IJS8_NS4_ILi32EEEEEENS4_ILi0EEEEEENS4_ILi64EEEEEEEENS_10ViewEngineIPN7cutlass10bfloat16_tEEEEEC2ERKSH_RKSM_ - $_ZN7cutlass13device_kernelIN5flash19enable_sm80_to_sm89INS1_16FlashAttnBwdSm80INS1_25CollectiveMainloopBwdSm80ILi2ELi2EN4cute5tupleIJNS5_1CILi128EEES8_NS7_ILi64EEEEEENS_10bfloat16_tEfNS_4arch4Sm80ELb0ELb1ELb1ELb0ELb0ELb0ELb0ELb0ELi2ELi4ELi4ELi4ELb0EEENS1_21CollectiveEpilogueBwdISA_SB_SD_Li256ELb0ELb0ELi2EEENS1_19SingleTileSchedulerILb0ELb0ELb0ELi128EEEEEEEEEvNT_6ParamsE$_ZN4cute3eso3ESOILb1ELb0EJNS_6LayoutINS_5tupleIJNS3_IJNS3_IJNS_1CILi4EEENS4_ILi2EEEEEENS4_ILi1EEEEEENS3_IJS6_EEEEEENS3_IJNS3_IJNS3_IJS8_NS4_ILi32EEEEEENS4_ILi0EEEEEENS3_IJNS4_ILi64EEEEEEEEEEENS_10ViewEngineIPN7cutlass10bfloat16_tEEEEEC2ERKSJ_RKSO_)
$_ZN7cutlass13device_kernelIN5flash19enable_sm80_to_sm89INS1_16FlashAttnBwdSm80INS1_25CollectiveMainloopBwdSm80ILi2ELi2EN4cute5tupleIJNS5_1CILi128EEES8_NS7_ILi64EEEEEENS_10bfloat16_tEfNS_4arch4Sm80ELb0ELb1ELb1ELb0ELb0ELb0ELb0ELb0ELi2ELi4ELi4ELi4ELb0EEENS1_21CollectiveEpilogueBwdISA_SB_SD_Li256ELb0ELb0ELi2EEENS1_19SingleTileSchedulerILb0ELb0ELb0ELi128EEEEEEEEEvNT_6ParamsE$_ZN4cute3eso3ESOILb1ELb0EJNS_6LayoutINS_5tupleIJNS3_IJNS3_IJNS_1CILi4EEENS4_ILi2EEEEEENS4_ILi1EEEEEENS3_IJS6_EEEEEENS3_IJNS3_IJNS3_IJS8_NS4_ILi32EEEEEENS4_ILi0EEEEEENS3_IJNS4_ILi64EEEEEEEEEEENS_10ViewEngineIPN7cutlass10bfloat16_tEEEEEC2ERKSJ_RKSO_:
[----:B------:R-:W-:Y:S02]  /*99b0*/  IADD3 R2, R69, -c[0x0][0x20], RZ ;  /* 0x8000080045027a10 */ /* 0x000fe40007ffe0ff */
[----:B------:R-:W-:-:S03]  /*99c0*/  MOV R7, 0x0 ;  /* 0x0000000000077802 */ /* 0x000fc60000000f00 */
[----:B------:R1:W-:Y:S01]  /*99d0*/  STL.64 [R2], R4 ;  /* 0x0000000402007387 */ /* 0x0003e20000100a00 */
[----:B------:R-:W-:Y:S05]  /*99e0*/  RET.REL.NODEC R6 `(_ZN7cutlass13device_kernelIN5flash19enable_sm80_to_sm89INS1_16FlashAttnBwdSm80INS1_25CollectiveMainloopBwdSm80ILi2ELi2EN4cute5tupleIJNS5_1CILi128EEES8_NS7_ILi64EEEEEENS_10bfloat16_tEfNS_4arch4Sm80ELb0ELb1ELb1ELb0ELb0ELb0ELb0ELb0ELi2ELi4ELi4ELi4ELb0EEENS1_21CollectiveEpilogueBwdISA_SB_SD_Li256ELb0ELb0ELi2EEENS1_19SingleTileSchedulerILb0ELb0ELb0ELi128EEEEEEEEEvNT_6ParamsE) ;  /* 0xffff661006007950 */ /* 0x000fea0003c3ffff */
        .type           $_ZN7cutlass13device_kernelIN5flash19enable_sm80_to_sm89INS1_16FlashAttnBwdSm80INS1_25CollectiveMainloopBwdSm80ILi2ELi2EN4cute5tupleIJNS5_1CILi128EEES8_NS7_ILi64EEEEEENS_10bfloat16_tEfNS_4arch4Sm80ELb0ELb1ELb1ELb0ELb0ELb0ELb0ELb0ELi2ELi4ELi4ELi4ELb0EEENS1_21CollectiveEpilogueBwdISA_SB_SD_Li256ELb0ELb0ELi2EEENS1_19SingleTileSchedulerILb0ELb0ELb0ELi128EEEEEEEEEvNT_6ParamsE$_ZN4cute3eso3ESOILb1ELb0EJNS_6LayoutINS_5tupleIJNS3_IJNS3_IJNS_1CILi4EEENS4_ILi2EEEEEENS4_ILi1EEEEEES6_EEENS3_IJNS3_IJNS3_IJS8_NS4_ILi32EEEEEENS4_ILi0EEEEEENS4_ILi64EEEEEEEENS_10ViewEngineIPN7cutlass10bfloat16_tEEEEEC2ERKSH_RKSM_,@function
        .size           $_ZN7cutlass13device_kernelIN5flash19enable_sm80_to_sm89INS1_16FlashAttnBwdSm80INS1_25CollectiveMainloopBwdSm80ILi2ELi2EN4cute5tupleIJNS5_1CILi128EEES8_NS7_ILi64EEEEEENS_10bfloat16_tEfNS_4arch4Sm80ELb0ELb1ELb1ELb0ELb0ELb0ELb0ELb0ELi2ELi4ELi4ELi4ELb0EEENS1_21CollectiveEpilogueBwdISA_SB_SD_Li256ELb0ELb0ELi2EEENS1_19SingleTileSchedulerILb0ELb0ELb0ELi128EEEEEEEEEvNT_6ParamsE$_ZN4cute3eso3ESOILb1ELb0EJNS_6LayoutINS_5tupleIJNS3_IJNS3_IJNS_1CILi4EEENS4_ILi2EEEEEENS4_ILi1EEEEEES6_EEENS3_IJNS3_IJNS3_IJS8_NS4_ILi32EEEEEENS4_ILi0EEEEEENS4_ILi64EEEEEEEENS_10ViewEngineIPN7cutlass10bfloat16_tEEEEEC2ERKSH_RKSM_,($_ZN7cutlass13device_kernelIN5flash19enable_sm80_to_sm89INS1_16FlashAttnBwdSm80INS1_25CollectiveMainloopBwdSm80ILi2ELi2EN4cute5tupleIJNS5_1CILi128EEES8_NS7_ILi64EEEEEENS_10bfloat16_tEfNS_4arch4Sm80ELb0ELb1ELb1ELb0ELb0ELb0ELb0ELb0ELi2ELi4ELi4ELi4ELb0EEENS1_21CollectiveEpilogueBwdISA_SB_SD_Li256ELb0ELb0ELi2EEENS1_19SingleTileSchedulerILb0ELb0ELb0ELi128EEEEEEEEEvNT_6ParamsE$_ZN4cute3eso3ESOILb1ELb0EJNS_6LayoutINS_5tupleIJNS3_IJNS3_IJNS_1CILi4EEENS4_ILi2EEEEEENS4_ILi1EEEEEES6_EEENS3_IJNS3_IJNS3_IJS8_NS4_ILi32EEEEEENS4_ILi0EEEEEENS4_ILi64EEEEEEEEiEEC2ERKSH_RKi - $_ZN7cutlass13device_kernelIN5flash19enable_sm80_to_sm89INS1_16FlashAttnBwdSm80INS1_25CollectiveMainloopBwdSm80ILi2ELi2EN4cute5tupleIJNS5_1CILi128EEES8_NS7_ILi64EEEEEENS_10bfloat16_tEfNS_4arch4Sm80ELb0ELb1ELb1ELb0ELb0ELb0ELb0ELb0ELi2ELi4ELi4ELi4ELb0EEENS1_21CollectiveEpilogueBwdISA_SB_SD_Li256ELb0ELb0ELi2EEENS1_19SingleTileSchedulerILb0ELb0ELb0ELi128EEEEEEEEEvNT_6ParamsE$_ZN4cute3eso3ESOILb1ELb0EJNS_6LayoutINS_5tupleIJNS3_IJNS3_IJNS_1CILi4EEENS4_ILi2EEEEEENS4_ILi1EEEEEES6_EEENS3_IJNS3_IJNS3_IJS8_NS4_ILi32EEEEEENS4_ILi0EEEEEENS4_ILi64EEEEEEEENS_10ViewEngineIPN7cutlass10bfloat16_tEEEEEC2ERKSH_RKSM_)
$_ZN7cutlass13device_kernelIN5flash19enable_sm80_to_sm89INS1_16FlashAttnBwdSm80INS1_25CollectiveMainloopBwdSm80ILi2ELi2EN4cute5tupleIJNS5_1CILi128EEES8_NS7_ILi64EEEEEENS_10bfloat16_tEfNS_4arch4Sm80ELb0ELb1ELb1ELb0ELb0ELb0ELb0ELb0ELi2ELi4ELi4ELi4ELb0EEENS1_21CollectiveEpilogueBwdISA_SB_SD_Li256ELb0ELb0ELi2EEENS1_19SingleTileSchedulerILb0ELb0ELb0ELi128EEEEEEEEEvNT_6ParamsE$_ZN4cute3eso3ESOILb1ELb0EJNS_6LayoutINS_5tupleIJNS3_IJNS3_IJNS_1CILi4EEENS4_ILi2EEEEEENS4_ILi1EEEEEES6_EEENS3_IJNS3_IJNS3_IJS8_NS4_ILi32EEEEEENS4_ILi0EEEEEENS4_ILi64EEEEEEEENS_10ViewEngineIPN7cutlass10bfloat16_tEEEEEC2ERKSH_RKSM_:
[----:B------:R-:W-:Y:S02]  /*99f0*/  IADD3 R2, R69, -c[0x0][0x20], RZ ;  /* 0x8000080045027a10 */ /* 0x000fe40007ffe0ff */
[----:B------:R-:W-:-:S03]  /*9a00*/  MOV R7, 0x0 ;  /* 0x0000000000077802 */ /* 0x000fc60000000f00 */
[----:B------:R1:W-:Y:S01]  /*9a10*/  STL.64 [R2], R8 ;  /* 0x0000000802007387 */ /* 0x0003e20000100a00 */
[----:B------:R-:W-:Y:S05]  /*9a20*/  RET.REL.NODEC R6 `(_ZN7cutlass13device_kernelIN5flash19enable_sm80_to_sm89INS1_16FlashAttnBwdSm80INS1_25CollectiveMainloopBwdSm80ILi2ELi2EN4cute5tupleIJNS5_1CILi128EEES8_NS7_ILi64EEEEEENS_10bfloat16_tEfNS_4arch4Sm80ELb0ELb1ELb1ELb0ELb0ELb0ELb0ELb0ELi2ELi4ELi4ELi4ELb0EEENS1_21CollectiveEpilogueBwdISA_SB_SD_Li256ELb0ELb0ELi2EEENS1_19SingleTileSchedulerILb0ELb0ELb0ELi128EEEEEEEEEvNT_6ParamsE) ;  /* 0xffff65d006007950 */ /* 0x000fea0003c3ffff */
        .type           $_ZN7cutlass13device_kernelIN5flash19enable_sm80_to_sm89INS1_16FlashAttnBwdSm80INS1_25CollectiveMainloopBwdSm80ILi2ELi2EN4cute5tupleIJNS5_1CILi128EEES8_NS7_ILi64EEEEEENS_10bfloat16_tEfNS_4arch4Sm80ELb0ELb1ELb1ELb0ELb0ELb0ELb0ELb0ELi2ELi4ELi4ELi4ELb0EEENS1_21CollectiveEpilogueBwdISA_SB_SD_Li256ELb0ELb0ELi2EEENS1_19SingleTileSchedulerILb0ELb0ELb0ELi128EEEEEEEEEvNT_6ParamsE$_ZN4cute3eso3ESOILb1ELb0EJNS_6LayoutINS_5tupleIJNS3_IJNS3_IJNS_1CILi4EEENS4_ILi2EEEEEENS4_ILi1EEEEEES6_EEENS3_IJNS3_IJNS3_IJS8_NS4_ILi32EEEEEENS4_ILi0EEEEEENS4_ILi64EEEEEEEEiEEC2ERKSH_RKi,@function
        .size           $_ZN7cutlass13device_kernelIN5flash19enable_sm80_to_sm89INS1_16FlashAttnBwdSm80INS1_25CollectiveMainloopBwdSm80ILi2ELi2EN4cute5tupleIJNS5_1CILi128EEES8_NS7_ILi64EEEEEENS_10bfloat16_tEfNS_4arch4Sm80ELb0ELb1ELb1ELb0ELb0ELb0ELb0ELb0ELi2ELi4ELi4ELi4ELb0EEENS1_21CollectiveEpilogueBwdISA_SB_SD_Li256ELb0ELb0ELi2EEENS1_19SingleTileSchedulerILb0ELb0ELb0ELi128EEEEEEEEEvNT_6ParamsE$_ZN4cute3eso3ESOILb1ELb0EJNS_6LayoutINS_5tupleIJNS3_IJNS3_IJNS_1CILi4EEENS4_ILi2EEEEEENS4_ILi1EEEEEES6_EEENS3_IJNS3_IJNS3_IJS8_NS4_ILi32EEEEEENS4_ILi0EEEEEENS4_ILi64EEEEEEEEiEEC2ERKSH_RKi,($_ZN7cutlass13device_kernelIN5flash19enable_sm80_to_sm89INS1_16FlashAttnBwdSm80INS1_25CollectiveMainloopBwdSm80ILi2ELi2EN4cute5tupleIJNS5_1CILi128EEES8_NS7_ILi64EEEEEENS_10bfloat16_tEfNS_4arch4Sm80ELb0ELb1ELb1ELb0ELb0ELb0ELb0ELb0ELi2ELi4ELi4ELi4ELb0EEENS1_21CollectiveEpilogueBwdISA_SB_SD_Li256ELb0ELb0ELi2EEENS1_19SingleTileSchedulerILb0ELb0ELb0ELi128EEEEEEEEEvNT_6ParamsE$_ZN4cute3eso3ESOILb1ELb0EJNS_6LayoutINS_5tupleIJNS3_IJNS3_IJNS_1CILi4EEENS4_ILi2EEEEEENS4_ILi1EEEEEES6_NS4_ILi8EEEEEENS3_IJNS3_IJNS3_IJS8_NS4_ILi32EEEEEENS4_ILi0EEEEEENS4_ILi64EEES5_EEEEENS_10ViewEngineIPN7cutlass10bfloat16_tEEEEEC2ERKSI_RKSN_ - $_ZN7cutlass13device_kernelIN5flash19enable_sm80_to_sm89INS1_16FlashAttnBwdSm80INS1_25CollectiveMainloopBwdSm80ILi2ELi2EN4cute5tupleIJNS5_1CILi128EEES8_NS7_ILi64EEEEEENS_10bfloat16_tEfNS_4arch4Sm80ELb0ELb1ELb1ELb0ELb0ELb0ELb0ELb0ELi2ELi4ELi4ELi4ELb0EEENS1_21CollectiveEpilogueBwdISA_SB_SD_Li256ELb0ELb0ELi2EEENS1_19SingleTileSchedulerILb0ELb0ELb0ELi128EEEEEEEEEvNT_6ParamsE$_ZN4cute3eso3ESOILb1ELb0EJNS_6LayoutINS_5tupleIJNS3_IJNS3_IJNS_1CILi4EEENS4_ILi2EEEEEENS4_ILi1EEEEEES6_EEENS3_IJNS3_IJNS3_IJS8_NS4_ILi32EEEEEENS4_ILi0EEEEEENS4_ILi64EEEEEEEEiEEC2ERKSH_RKi)
$_ZN7cutlass13device_kernelIN5flash19enable_sm80_to_sm89INS1_16FlashAttnBwdSm80INS1_25CollectiveMainloopBwdSm80ILi2ELi2EN4cute5tupleIJNS5_1CILi128EEES8_NS7_ILi64EEEEEENS_10bfloat16_tEfNS_4arch4Sm80ELb0ELb1ELb1ELb0ELb0ELb0ELb0ELb0ELi2ELi4ELi4ELi4ELb0EEENS1_21CollectiveEpilogueBwdISA_SB_SD_Li256ELb0ELb0ELi2EEENS1_19SingleTileSchedulerILb0ELb0ELb0ELi128EEEEEEEEEvNT_6ParamsE$_ZN4cute3eso3ESOILb1ELb0EJNS_6LayoutINS_5tupleIJNS3_IJNS3_IJNS_1CILi4EEENS4_ILi2EEEEEENS4_ILi1EEEEEES6_EEENS3_IJNS3_IJNS3_IJS8_NS4_ILi32EEEEEENS4_ILi0EEEEEENS4_ILi64EEEEEEEEiEEC2ERKSH_RKi:
[----:B------:R-:W-:Y:S02]  /*9a30*/  IADD3 R2, R60, -c[0x0][0x20], RZ ;  /* 0x800008003c027a10 */ /* 0x000fe40007ffe0ff */
[----:B------:R-:W-:-:S03]  /*9a40*/  MOV R5, 0x0 ;  /* 0x0000000000057802 */ /* 0x000fc60000000f00 */
[----:B------:R1:W-:Y:S01]  /*9a50*/  STL [R2], R3 ;  /* 0x0000000302007387 */ /* 0x0003e20000100800 */
[----:B------:R-:W-:Y:S05]  /*9a60*/  RET.REL.NODEC R4 `(_ZN7cutlass13device_kernelIN5flash19enable_sm80_to_sm89INS1_16FlashAttnBwdSm80INS1_25CollectiveMainloopBwdSm80ILi2ELi2EN4cute5tupleIJNS5_1CILi128EEES8_NS7_ILi64EEEEEENS_10bfloat16_tEfNS_4arch4Sm80ELb0ELb1ELb1ELb0ELb0ELb0ELb0ELb0ELi2ELi4ELi4ELi4ELb0EEENS1_21CollectiveEpilogueBwdISA_SB_SD_Li256ELb0ELb0ELi2EEENS1_19SingleTileSchedulerILb0ELb0ELb0ELi128EEEEEEEEEvNT_6ParamsE) ;  /* 0xffff659004007950 */ /* 0x000fea0003c3ffff */
        .type           $_ZN7cutlass13device_kernelIN5flash19enable_sm80_to_sm89INS1_16FlashAttnBwdSm80INS1_25CollectiveMainloopBwdSm80ILi2ELi2EN4cute5tupleIJNS5_1CILi128EEES8_NS7_ILi64EEEEEENS_10bfloat16_tEfNS_4arch4Sm80ELb0ELb1ELb1ELb0ELb0ELb0ELb0ELb0ELi2ELi4ELi4ELi4ELb0EEENS1_21CollectiveEpilogueBwdISA_SB_SD_Li256ELb0ELb0ELi2EEENS1_19SingleTileSchedulerILb0ELb0ELb0ELi128EEEEEEEEEvNT_6ParamsE$_ZN4cute3eso3ESOILb1ELb0EJNS_6LayoutINS_5tupleIJNS3_IJNS3_IJNS_1CILi4EEENS4_ILi2EEEEEENS4_ILi1EEEEEES6_NS4_ILi8EEEEEENS3_IJNS3_IJNS3_IJS8_NS4_ILi32EEEEEENS4_ILi0EEEEEENS4_ILi64EEES5_EEEEENS_10ViewEngineIPN7cutlass10bfloat16_tEEEEEC2ERKSI_RKSN_,@function
        .size           $_ZN7cutlass13device_kernelIN5flash19enable_sm80_to_sm89INS1_16FlashAttnBwdSm80INS1_25CollectiveMainloopBwdSm80ILi2ELi2EN4cute5tupleIJNS5_1CILi128EEES8_NS7_ILi64EEEEEENS_10bfloat16_tEfNS_4arch4Sm80ELb0ELb1ELb1ELb0ELb0ELb0ELb0ELb0ELi2ELi4ELi4ELi4ELb0EEENS1_21CollectiveEpilogueBwdISA_SB_SD_Li256ELb0ELb0ELi2EEENS1_19SingleTileSchedulerILb0ELb0ELb0ELi128EEEEEEEEEvNT_6ParamsE$_ZN4cute3eso3ESOILb1ELb0EJNS_6LayoutINS_5tupleIJNS3_IJNS3_IJNS_1CILi4EEENS4_ILi2EEEEEENS4_ILi1EEEEEES6_NS4_ILi8EEEEEENS3_IJNS3_IJNS3_IJS8_NS4_ILi32EEEEEENS4_ILi0EEEEEENS4_ILi64EEES5_EEEEENS_10ViewEngineIPN7cutlass10bfloat16_tEEEEEC2ERKSI_RKSN_,($_ZN7cutlass13device_kernelIN5flash19enable_sm80_to_sm89INS1_16FlashAttnBwdSm80INS1_25CollectiveMainloopBwdSm80ILi2ELi2EN4cute5tupleIJNS5_1CILi128EEES8_NS7_ILi64EEEEEENS_10bfloat16_tEfNS_4arch4Sm80ELb0ELb1ELb1ELb0ELb0ELb0ELb0ELb0ELi2ELi4ELi4ELi4ELb0EEENS1_21CollectiveEpilogueBwdISA_SB_SD_Li256ELb0ELb0ELi2EEENS1_19SingleTileSchedulerILb0ELb0ELb0ELi128EEEEEEEEEvNT_6ParamsE$_ZN4cute3eso3ESOILb1ELb0EJNS_6LayoutINS_5tupleIJNS3_IJNS3_IJNS_1CILi4EEENS4_ILi8EEEEEENS3_IJS5_NS4_ILi2EEEEEEEEENS3_IJNS3_IJS8_S8_EEENS3_IJS8_S6_EEEEEEEEENS3_IJNS3_IJNS3_IJNS_11ScaledBasisIS8_JLi1EEEENSF_INS4_ILi1EEEJLi0EEEEEEENS3_IJNSF_INS4_ILi16EEEJLi0EEEENSF_IS6_JLi1EEEEEEEEEENS3_IJNS3_IJNSF_ISH_JLi1EEEENSF_IS6_JLi0EEEEEEENS3_IJNSF_INS4_ILi64EEEJLi0EEEENSF_ISK_JLi1EEEEEEEEEEEEEEENS_10ViewEngineINS_23ArithmeticTupleIteratorINS_15ArithmeticTupleIJNS4_ILi0EEES12_EEEEEEEEEC2ERKSY_RKS15_ - $_ZN7cutlass13device_kernelIN5flash19enable_sm80_to_sm89INS1_16FlashAttnBwdSm80INS1_25CollectiveMainloopBwdSm80ILi2ELi2EN4cute5tupleIJNS5_1CILi128EEES8_NS7_ILi64EEEEEENS_10bfloat16_tEfNS_4arch4Sm80ELb0ELb1ELb1ELb0ELb0ELb0ELb0ELb0ELi2ELi4ELi4ELi4ELb0EEENS1_21CollectiveEpilogueBwdISA_SB_SD_Li256ELb0ELb0ELi2EEENS1_19SingleTileSchedulerILb0ELb0ELb0ELi128EEEEEEEEEvNT_6ParamsE$_ZN4cute3eso3ESOILb1ELb0EJNS_6LayoutINS_5tupleIJNS3_IJNS3_IJNS_1CILi4EEENS4_ILi2EEEEEENS4_ILi1EEEEEES6_NS4_ILi8EEEEEENS3_IJNS3_IJNS3_IJS8_NS4_ILi32EEEEEENS4_ILi0EEEEEENS4_ILi64EEES5_EEEEENS_10ViewEngineIPN7cutlass10bfloat16_tEEEEEC2ERKSI_RKSN_)
$_ZN7cutlass13device_kernelIN5flash19enable_sm80_to_sm89INS1_16FlashAttnBwdSm80INS1_25CollectiveMainloopBwdSm80ILi2ELi2EN4cute5tupleIJNS5_1CILi128EEES8_NS7_ILi64EEEEEENS_10bfloat16_tEfNS_4arch4Sm80ELb0ELb1ELb1ELb0ELb0ELb0ELb0ELb0ELi2ELi4ELi4ELi4ELb0EEENS1_21CollectiveEpilogueBwdISA_SB_SD_Li256ELb0ELb0ELi2EEENS1_19SingleTileSchedulerILb0ELb0ELb0ELi128EEEEEEEEEvNT_6ParamsE$_ZN4cute3eso3ESOILb1ELb0EJNS_6LayoutINS_5tupleIJNS3_IJNS3_IJNS_1CILi4EEENS4_ILi2EEEEEENS4_ILi1EEEEEES6_NS4_ILi8EEEEEENS3_IJNS3_IJNS3_IJS8_NS4_ILi32EEEEEENS4_ILi0EEEEEENS4_ILi64EEES5_EEEEENS_10ViewEngineIPN7cutlass10bfloat16_tEEEEEC2ERKSI_RKSN_:
[----:B------:R-:W-:Y:S01]  /*9a70*/  IADD3 R2, R69, -c[0x0][0x20], RZ ;  /* 0x8000080045027a10 */ /* 0x000fe20007ffe0ff */
[----:B------:R-:W-:Y:S01]  /*9a80*/  IMAD.MOV.U32 R7, RZ, RZ, R3 ;  /* 0x000000ffff077224 */ /* 0x000fe200078e0003 */
[----:B------:R-:W-:-:S04]  /*9a90*/  MOV R5, 0x0 ;  /* 0x0000000000057802 */ /* 0x000fc80000000f00 */
[----:B------:R1:W-:Y:S01]  /*9aa0*/  STL.64 [R2], R6 ;  /* 0x0000000602007387 */ /* 0x0003e20000100a00 */
[----:B------:R-:W-:Y:S05]  /*9ab0*/  RET.REL.NODEC R4 `(_ZN7cutlass13device_kernelIN5flash19enable_sm80_to_sm89INS1_16FlashAttnBwdSm80INS1_25CollectiveMainloopBwdSm80ILi2ELi2EN4cute5tupleIJNS5_1CILi128EEES8_NS7_ILi64EEEEEENS_10bfloat16_tEfNS_4arch4Sm80ELb0ELb1ELb1ELb0ELb0ELb0ELb0ELb0ELi2ELi4ELi4ELi4ELb0EEENS1_21CollectiveEpilogueBwdISA_SB_SD_Li256ELb0ELb0ELi2EEENS1_19SingleTileSchedulerILb0ELb0ELb0ELi128EEEEEEEEEvNT_6ParamsE) ;  /* 0xffff654004007950 */ /* 0x000fea0003c3ffff */
        .type           $_ZN7cutlass13device_kernelIN5flash19enable_sm80_to_sm89INS1_16FlashAttnBwdSm80INS1_25CollectiveMainloopBwdSm80ILi2ELi2EN4cute5tupleIJNS5_1CILi128EEES8_NS7_ILi64EEEEEENS_10bfloat16_tEfNS_4arch4Sm80ELb0ELb1ELb1ELb0ELb0ELb0ELb0ELb0ELi2ELi4ELi4ELi4ELb0EEENS1_21CollectiveEpilogueBwdISA_SB_SD_Li256ELb0ELb0ELi2EEENS1_19SingleTileSchedulerILb0ELb0ELb0ELi128EEEEEEEEEvNT_6ParamsE$_ZN4cute3eso3ESOILb1ELb0EJNS_6LayoutINS_5tupleIJNS3_IJNS3_IJNS_1CILi4EEENS4_ILi8EEEEEENS3_IJS5_NS4_ILi2EEEEEEEEENS3_IJNS3_IJS8_S8_EEENS3_IJS8_S6_EEEEEEEEENS3_IJNS3_IJNS3_IJNS_11ScaledBasisIS8_JLi1EEEENSF_INS4_ILi1EEEJLi0EEEEEEENS3_IJNSF_INS4_ILi16EEEJLi0EEEENSF_IS6_JLi1EEEEEEEEEENS3_IJNS3_IJNSF_ISH_JLi1EEEENSF_IS6_JLi0EEEEEEENS3_IJNSF_INS4_ILi64EEEJLi0EEEENSF_ISK_JLi1EEEEEEEEEEEEEEENS_10ViewEngineINS_23ArithmeticTupleIteratorINS_15ArithmeticTupleIJNS4_ILi0EEES12_EEEEEEEEEC2ERKSY_RKS15_,@function
        .size           $_ZN7cutlass13device_kernelIN5flash19enable_sm80_to_sm89INS1_16FlashAttnBwdSm80INS1_25CollectiveMainloopBwdSm80ILi2ELi2EN4cute5tupleIJNS5_1CILi128EEES8_NS7_ILi64EEEEEENS_10bfloat16_tEfNS_4arch4Sm80ELb0ELb1ELb1ELb0ELb0ELb0ELb0ELb0ELi2ELi4ELi4ELi4ELb0EEENS1_21CollectiveEpilogueBwdISA_SB_SD_Li256ELb0ELb0ELi2EEENS1_19SingleTileSchedulerILb0ELb0ELb0ELi128EEEEEEEEEvNT_6ParamsE$_ZN4cute3eso3ESOILb1ELb0EJNS_6LayoutINS_5tupleIJNS3_IJNS3_IJNS_1CILi4EEENS4_ILi8EEEEEENS3_IJS5_NS4_ILi2EEEEEEEEENS3_IJNS3_IJS8_S8_EEENS3_IJS8_S6_EEEEEEEEENS3_IJNS3_IJNS3_IJNS_11ScaledBasisIS8_JLi1EEEENSF_INS4_ILi1EEEJLi0EEEEEEENS3_IJNSF_INS4_ILi16EEEJLi0EEEENSF_IS6_JLi1EEEEEEEEEENS3_IJNS3_IJNSF_ISH_JLi1EEEENSF_IS6_JLi0EEEEEEENS3_IJNSF_INS4_ILi64EEEJLi0EEEENSF_ISK_JLi1EEEEEEEEEEEEEEENS_10ViewEngineINS_23ArithmeticTupleIteratorINS_15ArithmeticTupleIJNS4_ILi0EEES12_EEEEEEEEEC2ERKSY_RKS15_,($_ZN7cutlass13device_kernelIN5flash19enable_sm80_to_sm89INS1_16FlashAttnBwdSm80INS1_25CollectiveMainloopBwdSm80ILi2ELi2EN4cute5tupleIJNS5_1CILi128EEES8_NS7_ILi64EEEEEENS_10bfloat16_tEfNS_4arch4Sm80ELb0ELb1ELb1ELb0ELb0ELb0ELb0ELb0ELi2ELi4ELi4ELi4ELb0EEENS1_21CollectiveEpilogueBwdISA_SB_SD_Li256ELb0ELb0ELi2EEENS1_19SingleTileSchedulerILb0ELb0ELb0ELi128EEEEEEEEEvNT_6ParamsE$_ZN4cute3eso3ESOILb1ELb0EJNS_6LayoutINS_5tupleIJNS3_IJNS3_IJNS_1CILi8EEENS4_ILi1EEEEEES6_EEENS3_IJNS3_IJS6_S6_EEENS4_ILi2EEEEEEEEENS3_IJNS3_IJNS3_IJS6_NS4_ILi0EEEEEESD_EEENS3_IJNS3_IJSD_SD_EEENS4_ILi4096EEEEEEEEEEENS_10ViewEngineINS_8smem_ptrIPN7cutlass10bfloat16_tEEEEEEEC2ERKSK_RKSR_ - $_ZN7cutlass13device_kernelIN5flash19enable_sm80_to_sm89INS1_16FlashAttnBwdSm80INS1_25CollectiveMainloopBwdSm80ILi2ELi2EN4cute5tupleIJNS5_1CILi128EEES8_NS7_ILi64EEEEEENS_10bfloat16_tEfNS_4arch4Sm80ELb0ELb1ELb1ELb0ELb0ELb0ELb0ELb0ELi2ELi4ELi4ELi4ELb0EEENS1_21CollectiveEpilogueBwdISA_SB_SD_Li256ELb0ELb0ELi2EEENS1_19SingleTileSchedulerILb0ELb0ELb0ELi128EEEEEEEEEvNT_6ParamsE$_ZN4cute3eso3ESOILb1ELb0EJNS_6LayoutINS_5tupleIJNS3_IJNS3_IJNS_1CILi4EEENS4_ILi8EEEEEENS3_IJS5_NS4_ILi2EEEEEEEEENS3_IJNS3_IJS8_S8_EEENS3_IJS8_S6_EEEEEEEEENS3_IJNS3_IJNS3_IJNS_11ScaledBasisIS8_JLi1EEEENSF_INS4_ILi1EEEJLi0EEEEEEENS3_IJNSF_INS4_ILi16EEEJLi0EEEENSF_IS6_JLi1EEEEEEEEEENS3_IJNS3_IJNSF_ISH_JLi1EEEENSF_IS6_JLi0EEEEEEENS3_IJNSF_INS4_ILi64EEEJLi0EEEENSF_ISK_JLi1EEEEEEEEEEEEEEENS_10ViewEngineINS_23ArithmeticTupleIteratorINS_15ArithmeticTupleIJNS4_ILi0EEES12_EEEEEEEEEC2ERKSY_RKS15_)
$_ZN7cutlass13device_kernelIN5flash19enable_sm80_to_sm89INS1_16FlashAttnBwdSm80INS1_25CollectiveMainloopBwdSm80ILi2ELi2EN4cute5tupleIJNS5_1CILi128EEES8_NS7_ILi64EEEEEENS_10bfloat16_tEfNS_4arch4Sm80ELb0ELb1ELb1ELb0ELb0ELb0ELb0ELb0ELi2ELi4ELi4ELi4ELb0EEENS1_21CollectiveEpilogueBwdISA_SB_SD_Li256ELb0ELb0ELi2EEENS1_19SingleTileSchedulerILb0ELb0ELb0ELi128EEEEEEEEEvNT_6ParamsE$_ZN4cute3eso3ESOILb1ELb0EJNS_6LayoutINS_5tupleIJNS3_IJNS3_IJNS_1CILi4EEENS4_ILi8EEEEEENS3_IJS5_NS4_ILi2EEEEEEEEENS3_IJNS3_IJS8_S8_EEENS3_IJS8_S6_EEEEEEEEENS3_IJNS3_IJNS3_IJNS_11ScaledBasisIS8_JLi1EEEENSF_INS4_ILi1EEEJLi0EEEEEEENS3_IJNSF_INS4_ILi16EEEJLi0EEEENSF_IS6_JLi1EEEEEEEEEENS3_IJNS3_IJNSF_ISH_JLi1EEEENSF_IS6_JLi0EEEEEEENS3_IJNSF_INS4_ILi64EEEJLi0EEEENSF_ISK_JLi1EEEEEEEEEEEEEEENS_10ViewEngineINS_23ArithmeticTupleIteratorINS_15ArithmeticTupleIJNS4_ILi0EEES12_EEEEEEEEEC2ERKSY_RKS15_:
[----:B------:R-:W-:Y:S01]  /*9ac0*/  IADD3 R2, R53, -c[0x0][0x20], RZ ;  /* 0x8000080035027a10 */ /* 0x000fe20007ffe0ff */
[----:B------:R-:W-:Y:S01]  /*9ad0*/  IMAD.MOV.U32 R8, RZ, RZ, R6 ;  /* 0x000000ffff087224 */ /* 0x000fe200078e0006 */
[----:B------:R-:W-:Y:S01]  /*9ae0*/  PRMT R7, R54, 0x7770, RZ ;  /* 0x0000777036077816 */ /* 0x000fe200000000ff */
[----:B------:R-:W-:-:S04]  /*9af0*/  IMAD.MOV.U32 R9, RZ, RZ, 0x0 ;  /* 0x00000000ff097424 */ /* 0x000fc800078e00ff */
[----:B------:R1:W-:Y:S01]  /*9b00*/  STL.U8 [R2], R7 ;  /* 0x0000000702007387 */ /* 0x0003e20000100000 */
[----:B------:R-:W-:Y:S05]  /*9b10*/  RET.REL.NODEC R8 `(_ZN7cutlass13device_kernelIN5flash19enable_sm80_to_sm89INS1_16FlashAttnBwdSm80INS1_25CollectiveMainloopBwdSm80ILi2ELi2EN4cute5tupleIJNS5_1CILi128EEES8_NS7_ILi64EEEEEENS_10bfloat16_tEfNS_4arch4Sm80ELb0ELb1ELb1ELb0ELb0ELb0ELb0ELb0ELi2ELi4ELi4ELi4ELb0EEENS1_21CollectiveEpilogueBwdISA_SB_SD_Li256ELb0ELb0ELi2EEENS1_19SingleTileSchedulerILb0ELb0ELb0ELi128EEEEEEEEEvNT_6ParamsE) ;  /* 0xffff64e008007950 */ /* 0x000fea0003c3ffff */
        .type           $_ZN7cutlass13device_kernelIN5flash19enable_sm80_to_sm89INS1_16FlashAttnBwdSm80INS1_25CollectiveMainloopBwdSm80ILi2ELi2EN4cute5tupleIJNS5_1CILi128EEES8_NS7_ILi64EEEEEENS_10bfloat16_tEfNS_4arch4Sm80ELb0ELb1ELb1ELb0ELb0ELb0ELb0ELb0ELi2ELi4ELi4ELi4ELb0EEENS1_21CollectiveEpilogueBwdISA_SB_SD_Li256ELb0ELb0ELi2EEENS1_19SingleTileSchedulerILb0ELb0ELb0ELi128EEEEEEEEEvNT_6ParamsE$_ZN4cute3eso3ESOILb1ELb0EJNS_6LayoutINS_5tupleIJNS3_IJNS3_IJNS_1CILi8EEENS4_ILi1EEEEEES6_EEENS3_IJNS3_IJS6_S6_EEENS4_ILi2EEEEEEEEENS3_IJNS3_IJNS3_IJS6_NS4_ILi0EEEEEESD_EEENS3_IJNS3_IJSD_SD_EEENS4_ILi4096EEEEEEEEEEENS_10ViewEngineINS_8smem_ptrIPN7cutlass10bfloat16_tEEEEEEEC2ERKSK_RKSR_,@function
        .size           $_ZN7cutlass13device_kernelIN5flash19enable_sm80_to_sm89INS1_16FlashAttnBwdSm80INS1_25CollectiveMainloopBwdSm80ILi2ELi2EN4cute5tupleIJNS5_1CILi128EEES8_NS7_ILi64EEEEEENS_10bfloat16_tEfNS_4arch4Sm80ELb0ELb1ELb1ELb0ELb0ELb0ELb0ELb0ELi2ELi4ELi4ELi4ELb0EEENS1_21CollectiveEpilogueBwdISA_SB_SD_Li256ELb0ELb0ELi2EEENS1_19SingleTileSchedulerILb0ELb0ELb0ELi128EEEEEEEEEvNT_6ParamsE$_ZN4cute3eso3ESOILb1ELb0EJNS_6LayoutINS_5tupleIJNS3_IJNS3_IJNS_1CILi8EEENS4_ILi1EEEEEES6_EEENS3_IJNS3_IJS6_S6_EEENS4_ILi2EEEEEEEEENS3_IJNS3_IJNS3_IJS6_NS4_ILi0EEEEEESD_EEENS3_IJNS3_IJSD_SD_EEENS4_ILi4096EEEEEEEEEEENS_10ViewEngineINS_8smem_ptrIPN7cutlass10bfloat16_tEEEEEEEC2ERKSK_RKSR_,($_ZN7cutlass13device_kernelIN5flash19enable_sm80_to_sm89INS1_16FlashAttnBwdSm80INS1_25CollectiveMainloopBwdSm80ILi2ELi2EN4cute5tupleIJNS5_1CILi128EEES8_NS7_ILi64EEEEEENS_10bfloat16_tEfNS_4arch4Sm80ELb0ELb1ELb1ELb0ELb0ELb0ELb0ELb0ELi2ELi4ELi4ELi4ELb0EEENS1_21CollectiveEpilogueBwdISA_SB_SD_Li256ELb0ELb0ELi2EEENS1_19SingleTileSchedulerILb0ELb0ELb0ELi128EEEEEEEEEvNT_6ParamsE$_ZN4cute3eso3ESOILb1ELb0EJNS_6LayoutINS_5tupleIJNS3_IJNS3_IJNS_1CILi8EEENS4_ILi1EEEEEES6_EEENS3_IJNS3_IJS6_S6_EEENS4_ILi2EEEEEEEEENS3_IJNS3_IJNS3_IJS6_NS4_ILi0EEEEEESD_EEENS3_IJNS3_IJSD_SD_EEENS4_ILi64EEEEEEEEEEENS_10ViewEngineIPN7cutlass10bfloat16_tEEEEEC2ERKSK_RKSP_ - $_ZN7cutlass13device_kernelIN5flash19enable_sm80_to_sm89INS1_16FlashAttnBwdSm80INS1_25CollectiveMainloopBwdSm80ILi2ELi2EN4cute5tupleIJNS5_1CILi128EEES8_NS7_ILi64EEEEEENS_10bfloat16_tEfNS_4arch4Sm80ELb0ELb1ELb1ELb0ELb0ELb0ELb0ELb0ELi2ELi4ELi4ELi4ELb0EEENS1_21CollectiveEpilogueBwdISA_SB_SD_Li256ELb0ELb0ELi2EEENS1_19SingleTileSchedulerILb0ELb0ELb0ELi128EEEEEEEEEvNT_6ParamsE$_ZN4cute3eso3ESOILb1ELb0EJNS_6LayoutINS_5tupleIJNS3_IJNS3_IJNS_1CILi8EEENS4_ILi1EEEEEES6_EEENS3_IJNS3_IJS6_S6_EEENS4_ILi2EEEEEEEEENS3_IJNS3_IJNS3_IJS6_NS4_ILi0EEEEEESD_EEENS3_IJNS3_IJSD_SD_EEENS4_ILi4096EEEEEEEEEEENS_10ViewEngineINS_8smem_ptrIPN7cutlass10bfloat16_tEEEEEEEC2ERKSK_RKSR_)
$_ZN7cutlass13device_kernelIN5flash19enable_sm80_to_sm89INS1_16FlashAttnBwdSm80INS1_25CollectiveMainloopBwdSm80ILi2ELi2EN4cute5tupleIJNS5_1CILi128EEES8_NS7_ILi64EEEEEENS_10bfloat16_tEfNS_4arch4Sm80ELb0ELb1ELb1ELb0ELb0ELb0ELb0ELb0ELi2ELi4ELi4ELi4ELb0EEENS1_21CollectiveEpilogueBwdISA_SB_SD_Li256ELb0ELb0ELi2EEENS1_19SingleTileSchedulerILb0ELb0ELb0ELi128EEEEEEEEEvNT_6ParamsE$_ZN4cute3eso3ESOILb1ELb0EJNS_6LayoutINS_5tupleIJNS3_IJNS3_IJNS_1CILi8EEENS4_ILi1EEEEEES6_EEENS3_IJNS3_IJS6_S6_EEENS4_ILi2EEEEEEEEENS3_IJNS3_IJNS3_IJS6_NS4_ILi0EEEEEESD_EEENS3_IJNS3_IJSD_SD_EEENS4_ILi4096EEEEEEEEEEENS_10ViewEngineINS_8smem_ptrIPN7cutlass10bfloat16_tEEEEEEEC2ERKSK_RKSR_:
[----:B------:R-:W-:Y:S01]  /*9b20*/  IADD3 R7, R69, -c[0x0][0x20], RZ ;  /* 0x8000080045077a10 */ /* 0x000fe20007ffe0ff */
[----:B------:R-:W-:Y:S01]  /*9b30*/  IMAD.MOV.U32 R16, RZ, RZ, R6 ;  /* 0x000000ffff107224 */ /* 0x000fe200078e0006 */
[----:B------:R-:W-:Y:S01]  /*9b40*/  MOV R17, R9 ;  /* 0x0000000900117202 */ /* 0x000fe20000000f00 */
[----:B------:R-:W-:-:S04]  /*9b50*/  IMAD.MOV.U32 R9, RZ, RZ, 0x0 ;  /* 0x00000000ff097424 */ /* 0x000fc800078e00ff */
[----:B------:R1:W-:Y:S01]  /*9b60*/  STL.64 [R7], R16 ;  /* 0x0000001007007387 */ /* 0x0003e20000100a00 */
[----:B------:R-:W-:Y:S05]  /*9b70*/  RET.REL.NODEC R8 `(_ZN7cutlass13device_kernelIN5flash19enable_sm80_to_sm89INS1_16FlashAttnBwdSm80INS1_25CollectiveMainloopBwdSm80ILi2ELi2EN4cute5tupleIJNS5_1CILi128EEES8_NS7_ILi64EEEEEENS_10bfloat16_tEfNS_4arch4Sm80ELb0ELb1ELb1ELb0ELb0ELb0ELb0ELb0ELi2ELi4ELi4ELi4ELb0EEENS1_21CollectiveEpilogueBwdISA_SB_SD_Li256ELb0ELb0ELi2EEENS1_19SingleTileSchedulerILb0ELb0ELb0ELi128EEEEEEEEEvNT_6ParamsE) ;  /* 0xffff648008007950 */ /* 0x000fea0003c3ffff */
        .type           $_ZN7cutlass13device_kernelIN5flash19enable_sm80_to_sm89INS1_16FlashAttnBwdSm80INS1_25CollectiveMainloopBwdSm80ILi2ELi2EN4cute5tupleIJNS5_1CILi128EEES8_NS7_ILi64EEEEEENS_10bfloat16_tEfNS_4arch4Sm80ELb0ELb1ELb1ELb0ELb0ELb0ELb0ELb0ELi2ELi4ELi4ELi4ELb0EEENS1_21CollectiveEpilogueBwdISA_SB_SD_Li256ELb0ELb0ELi2EEENS1_19SingleTileSchedulerILb0ELb0ELb0ELi128EEEEEEEEEvNT_6ParamsE$_ZN4cute3eso3ESOILb1ELb0EJNS_6LayoutINS_5tupleIJNS3_IJNS3_IJNS_1CILi8EEENS4_ILi1EEEEEES6_EEENS3_IJNS3_IJS6_S6_EEENS4_ILi2EEEEEEEEENS3_IJNS3_IJNS3_IJS6_NS4_ILi0EEEEEESD_EEENS3_IJNS3_IJSD_SD_EEENS4_ILi64EEEEEEEEEEENS_10ViewEngineIPN7cutlass10bfloat16_tEEEEEC2ERKSK_RKSP_,@function
        .size           $_ZN7cutlass13device_kernelIN5flash19enable_sm80_to_sm89INS1_16FlashAttnBwdSm80INS1_25CollectiveMainloopBwdSm80ILi2ELi2EN4cute5tupleIJNS5_1CILi128EEES8_NS7_ILi64EEEEEENS_10bfloat16_tEfNS_4arch4Sm80ELb0ELb1ELb1ELb0ELb0ELb0ELb0ELb0ELi2ELi4ELi4ELi4ELb0EEENS1_21CollectiveEpilogueBwdISA_SB_SD_Li256ELb0ELb0ELi2EEENS1_19SingleTileSchedulerILb0ELb0ELb0ELi128EEEEEEEEEvNT_6ParamsE$_ZN4cute3eso3ESOILb1ELb0EJNS_6LayoutINS_5tupleIJNS3_IJNS3_IJNS_1CILi8EEENS4_ILi1EEEEEES6_EEENS3_IJNS3_IJS6_S6_EEENS4_ILi2EEEEEEEEENS3_IJNS3_IJNS3_IJS6_NS4_ILi0EEEEEESD_EEENS3_IJNS3_IJSD_SD_EEENS4_ILi64EEEEEEEEEEENS_10ViewEngineIPN7cutlass10bfloat16_tEEEEEC2ERKSK_RKSP_,($_ZN7cutlass13device_kernelIN5flash19enable_sm80_to_sm89INS1_16FlashAttnBwdSm80INS1_25CollectiveMainloopBwdSm80ILi2ELi2EN4cute5tupleIJNS5_1CILi128EEES8_NS7_ILi64EEEEEENS_10bfloat16_tEfNS_4arch4Sm80ELb0ELb1ELb1ELb0ELb0ELb0ELb0ELb0ELi2ELi4ELi4ELi4ELb0EEENS1_21CollectiveEpilogueBwdISA_SB_SD_Li256ELb0ELb0ELi2EEENS1_19SingleTileSchedulerILb0ELb0ELb0ELi128EEEEEEEEEvNT_6ParamsE$_ZN4cute3eso3ESOILb1ELb0EJNS_6LayoutINS_5tupleIJNS3_IJNS3_IJNS_1CILi8EEENS4_ILi1EEEEEES6_EEENS3_IJNS3_IJS6_S6_EEENS4_ILi2EEEEEEEEENS3_IJNS3_IJNS3_IJS6_NS4_ILi0EEEEEESD_EEENS3_IJNS3_IJSD_SD_EEENS4_ILi8192EEEEEEEEEEENS_10ViewEngineINS_8smem_ptrIPN7cutlass10bfloat16_tEEEEEEEC2ERKSK_RKSR_ - $_ZN7cutlass13device_kernelIN5flash19enable_sm80_to_sm89INS1_16FlashAttnBwdSm80INS1_25CollectiveMainloopBwdSm80ILi2ELi2EN4cute5tupleIJNS5_1CILi128EEES8_NS7_ILi64EEEEEENS_10bfloat16_tEfNS_4arch4Sm80ELb0ELb1ELb1ELb0ELb0ELb0ELb0ELb0ELi2ELi4ELi4ELi4ELb0EEENS1_21CollectiveEpilogueBwdISA_SB_SD_Li256ELb0ELb0ELi2EEENS1_19SingleTileSchedulerILb0ELb0ELb0ELi128EEEEEEEEEvNT_6ParamsE$_ZN4cute3eso3ESOILb1ELb0EJNS_6LayoutINS_5tupleIJNS3_IJNS3_IJNS_1CILi8EEENS4_ILi1EEEEEES6_EEENS3_IJNS3_IJS6_S6_EEENS4_ILi2EEEEEEEEENS3_IJNS3_IJNS3_IJS6_NS4_ILi0EEEEEESD_EEENS3_IJNS3_IJSD_SD_EEENS4_ILi64EEEEEEEEEEENS_10ViewEngineIPN7cutlass10bfloat16_tEEEEEC2ERKSK_RKSP_)
$_ZN7cutlass13device_kernelIN5flash19enable_sm80_to_sm89INS1_16FlashAttnBwdSm80INS1_25CollectiveMainloopBwdSm80ILi2ELi2EN4cute5tupleIJNS5_1CILi128EEES8_NS7_ILi64EEEEEENS_10bfloat16_tEfNS_4arch4Sm80ELb0ELb1ELb1ELb0ELb0ELb0ELb0ELb0ELi2ELi4ELi4ELi4ELb0EEENS1_21CollectiveEpilogueBwdISA_SB_SD_Li256ELb0ELb0ELi2EEENS1_19SingleTileSchedulerILb0ELb0ELb0ELi128EEEEEEEEEvNT_6ParamsE$_ZN4cute3eso3ESOILb1ELb0EJNS_6LayoutINS_5tupleIJNS3_IJNS3_IJNS_1CILi8EEENS4_ILi1EEEEEES6_EEENS3_IJNS3_IJS6_S6_EEENS4_ILi2EEEEEEEEENS3_IJNS3_IJNS3_IJS6_NS4_ILi0EEEEEESD_EEENS3_IJNS3_IJSD_SD_EEENS4_ILi64EEEEEEEEEEENS_10ViewEngineIPN7cutlass10bfloat16_tEEEEEC2ERKSK_RKSP_:
[----:B------:R-:W-:Y:S02]  /*9b80*/  IADD3 R6, R27, -c[0x0][0x20], RZ ;  /* 0x800008001b067a10 */ /* 0x000fe40007ffe0ff */
[----:B------:R-:W-:-:S03]  /*9b90*/  MOV R9, 0x0 ;  /* 0x0000000000097802 */ /* 0x000fc60000000f00 */
[----:B------:R1:W-:Y:S01]  /*9ba0*/  STL.64 [R6], R2 ;  /* 0x0000000206007387 */ /* 0x0003e20000100a00 */
[----:B------:R-:W-:Y:S05]  /*9bb0*/  RET.REL.NODEC R8 `(_ZN7cutlass13device_kernelIN5flash19enable_sm80_to_sm89INS1_16FlashAttnBwdSm80INS1_25CollectiveMainloopBwdSm80ILi2ELi2EN4cute5tupleIJNS5_1CILi128EEES8_NS7_ILi64EEEEEENS_10bfloat16_tEfNS_4arch4Sm80ELb0ELb1ELb1ELb0ELb0ELb0ELb0ELb0ELi2ELi4ELi4ELi4ELb0EEENS1_21CollectiveEpilogueBwdISA_SB_SD_Li256ELb0ELb0ELi2EEENS1_19SingleTileSchedulerILb0ELb0ELb0ELi128EEEEEEEEEvNT_6ParamsE) ;  /* 0xffff644008007950 */ /* 0x000fea0003c3ffff */
        .type           $_ZN7cutlass13device_kernelIN5flash19enable_sm80_to_sm89INS1_16FlashAttnBwdSm80INS1_25CollectiveMainloopBwdSm80ILi2ELi2EN4cute5tupleIJNS5_1CILi128EEES8_NS7_ILi64EEEEEENS_10bfloat16_tEfNS_4arch4Sm80ELb0ELb1ELb1ELb0ELb0ELb0ELb0ELb0ELi2ELi4ELi4ELi4ELb0EEENS1_21CollectiveEpilogueBwdISA_SB_SD_Li256ELb0ELb0ELi2EEENS1_19SingleTileSchedulerILb0ELb0ELb0ELi128EEEEEEEEEvNT_6ParamsE$_ZN4cute3eso3ESOILb1ELb0EJNS_6LayoutINS_5tupleIJNS3_IJNS3_IJNS_1CILi8EEENS4_ILi1EEEEEES6_EEENS3_IJNS3_IJS6_S6_EEENS4_ILi2EEEEEEEEENS3_IJNS3_IJNS3_IJS6_NS4_ILi0EEEEEESD_EEENS3_IJNS3_IJSD_SD_EEENS4_ILi8192EEEEEEEEEEENS_10ViewEngineINS_8smem_ptrIPN7cutlass10bfloat16_tEEEEEEEC2ERKSK_RKSR_,@function
        .size           $_ZN7cutlass13device_kernelIN5flash19enable_sm80_to_sm89INS1_16FlashAttnBwdSm80INS1_25CollectiveMainloopBwdSm80ILi2ELi2EN4cute5tupleIJNS5_1CILi128EEES8_NS7_ILi64EEEEEENS_10bfloat16_tEfNS_4arch4Sm80ELb0ELb1ELb1ELb0ELb0ELb0ELb0ELb0ELi2ELi4ELi4ELi4ELb0EEENS1_21CollectiveEpilogueBwdISA_SB_SD_Li256ELb0ELb0ELi2EEENS1_19SingleTileSchedulerILb0ELb0ELb0ELi128EEEEEEEEEvNT_6ParamsE$_ZN4cute3eso3ESOILb1ELb0EJNS_6LayoutINS_5tupleIJNS3_IJNS3_IJNS_1CILi8EEENS4_ILi1EEEEEES6_EEENS3_IJNS3_IJS6_S6_EEENS4_ILi2EEEEEEEEENS3_IJNS3_IJNS3_IJS6_NS4_ILi0EEEEEESD_EEENS3_IJNS3_IJSD_SD_EEENS4_ILi8192EEEEEEEEEEENS_10ViewEngineINS_8smem_ptrIPN7cutlass10bfloat16_tEEEEEEEC2ERKSK_RKSR_,($_ZN7cutlass13device_kernelIN5flash19enable_sm80_to_sm89INS1_16FlashAttnBwdSm80INS1_25CollectiveMainloopBwdSm80ILi2ELi2EN4cute5tupleIJNS5_1CILi128EEES8_NS7_ILi64EEEEEENS_10bfloat16_tEfNS_4arch4Sm80ELb0ELb1ELb1ELb0ELb0ELb0ELb0ELb0ELi2ELi4ELi4ELi4ELb0EEENS1_21CollectiveEpilogueBwdISA_SB_SD_Li256ELb0ELb0ELi2EEENS1_19SingleTileSchedulerILb0ELb0ELb0ELi128EEEEEEEEEvNT_6ParamsE$_ZN4cute3eso3ESOILb1ELb0EJNS_6LayoutINS_5tupleIJNS3_IJNS3_IJNS_1CILi8EEENS4_ILi1EEEEEES6_EEENS3_IJNS3_IJS6_S6_EEENS4_ILi2EEEEEEEEENS3_IJNS3_IJNS3_IJS6_NS4_ILi0EEEEEESD_EEENS3_IJNS3_IJSD_SD_EEES5_EEEEEEEENS_10ViewEngineIPN7cutlass10bfloat16_tEEEEEC2ERKSJ_RKSO_ - $_ZN7cutlass13device_kernelIN5flash19enable_sm80_to_sm89INS1_16FlashAttnBwdSm80INS1_25CollectiveMainloopBwdSm80ILi2ELi2EN4cute5tupleIJNS5_1CILi128EEES8_NS7_ILi64EEEEEENS_10bfloat16_tEfNS_4arch4Sm80ELb0ELb1ELb1ELb0ELb0ELb0ELb0ELb0ELi2ELi4ELi4ELi4ELb0EEENS1_21CollectiveEpilogueBwdISA_SB_SD_Li256ELb0ELb0ELi2EEENS1_19SingleTileSchedulerILb0ELb0ELb0ELi128EEEEEEEEEvNT_6ParamsE$_ZN4cute3eso3ESOILb1ELb0EJNS_6LayoutINS_5tupleIJNS3_IJNS3_IJNS_1CILi8EEENS4_ILi1EEEEEES6_EEENS3_IJNS3_IJS6_S6_EEENS4_ILi2EEEEEEEEENS3_IJNS3_IJNS3_IJS6_NS4_ILi0EEEEEESD_EEENS3_IJNS3_IJSD_SD_EEENS4_ILi8192EEEEEEEEEEENS_10ViewEngineINS_8smem_ptrIPN7cutlass10bfloat16_tEEEEEEEC2ERKSK_RKSR_)
$_ZN7cutlass13device_kernelIN5flash19enable_sm80_to_sm89INS1_16FlashAttnBwdSm80INS1_25CollectiveMainloopBwdSm80ILi2ELi2EN4cute5tupleIJNS5_1CILi128EEES8_NS7_ILi64EEEEEENS_10bfloat16_tEfNS_4arch4Sm80ELb0ELb1ELb1ELb0ELb0ELb0ELb0ELb0ELi2ELi4ELi4ELi4ELb0EEENS1_21CollectiveEpilogueBwdISA_SB_SD_Li256ELb0ELb0ELi2EEENS1_19SingleTileSchedulerILb0ELb0ELb0ELi128EEEEEEEEEvNT_6ParamsE$_ZN4cute3eso3ESOILb1ELb0EJNS_6LayoutINS_5tupleIJNS3_IJNS3_IJNS_1CILi8EEENS4_ILi1EEEEEES6_EEENS3_IJNS3_IJS6_S6_EEENS4_ILi2EEEEEEEEENS3_IJNS3_IJNS3_IJS6_NS4_ILi0EEEEEESD_EEENS3_IJNS3_IJSD_SD_EEENS4_ILi8192EEEEEEEEEEENS_10ViewEngineINS_8smem_ptrIPN7cutlass10bfloat16_tEEEEEEEC2ERKSK_RKSR_:
[----:B------:R-:W-:Y:S01]  /*9bc0*/  IADD3 R5, R27, -c[0x0][0x20], RZ ;  /* 0x800008001b057a10 */ /* 0x000fe20007ffe0ff */
[----:B------:R-:W-:Y:S01]  /*9bd0*/  IMAD.MOV.U32 R8, RZ, RZ, R4 ;  /* 0x000000ffff087224 */ /* 0x000fe200078e0004 */
[----:B------:R-:W-:Y:S01]  /*9be0*/  MOV R9, R7 ;  /* 0x0000000700097202 */ /* 0x000fe20000000f00 */
[----:B------:R-:W-:-:S04]  /*9bf0*/  IMAD.MOV.U32 R7, RZ, RZ, 0x0 ;  /* 0x00000000ff077424 */ /* 0x000fc800078e00ff */
[----:B------:R1:W-:Y:S01]  /*9c00*/  STL.64 [R5], R8 ;  /* 0x0000000805007387 */ /* 0x0003e20000100a00 */
[----:B------:R-:W-:Y:S05]  /*9c10*/  RET.REL.NODEC R6 `(_ZN7cutlass13device_kernelIN5flash19enable_sm80_to_sm89INS1_16FlashAttnBwdSm80INS1_25CollectiveMainloopBwdSm80ILi2ELi2EN4cute5tupleIJNS5_1CILi128EEES8_NS7_ILi64EEEEEENS_10bfloat16_tEfNS_4arch4Sm80ELb0ELb1ELb1ELb0ELb0ELb0ELb0ELb0ELi2ELi4ELi4ELi4ELb0EEENS1_21CollectiveEpilogueBwdISA_SB_SD_Li256ELb0ELb0ELi2EEENS1_19SingleTileSchedulerILb0ELb0ELb0ELi128EEEEEEEEEvNT_6ParamsE) ;  /* 0xffff63e006007950 */ /* 0x000fea0003c3ffff */
        .type           $_ZN7cutlass13device_kernelIN5flash19enable_sm80_to_sm89INS1_16FlashAttnBwdSm80INS1_25CollectiveMainloopBwdSm80ILi2ELi2EN4cute5tupleIJNS5_1CILi128EEES8_NS7_ILi64EEEEEENS_10bfloat16_tEfNS_4arch4Sm80ELb0ELb1ELb1ELb0ELb0ELb0ELb0ELb0ELi2ELi4ELi4ELi4ELb0EEENS1_21CollectiveEpilogueBwdISA_SB_SD_Li256ELb0ELb0ELi2EEENS1_19SingleTileSchedulerILb0ELb0ELb0ELi128EEEEEEEEEvNT_6ParamsE$_ZN4cute3eso3ESOILb1ELb0EJNS_6LayoutINS_5tupleIJNS3_IJNS3_IJNS_1CILi8EEENS4_ILi1EEEEEES6_EEENS3_IJNS3_IJS6_S6_EEENS4_ILi2EEEEEEEEENS3_IJNS3_IJNS3_IJS6_NS4_ILi0EEEEEESD_EEENS3_IJNS3_IJSD_SD_EEES5_EEEEEEEENS_10ViewEngineIPN7cutlass10bfloat16_tEEEEEC2ERKSJ_RKSO_,@function
        .size           $_ZN7cutlass13device_kernelIN5flash19enable_sm80_to_sm89INS1_16FlashAttnBwdSm80INS1_25CollectiveMainloopBwdSm80ILi2ELi2EN4cute5tupleIJNS5_1CILi128EEES8_NS7_ILi64EEEEEENS_10bfloat16_tEfNS_4arch4Sm80ELb0ELb1ELb1ELb0ELb0ELb0ELb0ELb0ELi2ELi4ELi4ELi4ELb0EEENS1_21CollectiveEpilogueBwdISA_SB_SD_Li256ELb0ELb0ELi2EEENS1_19SingleTileSchedulerILb0ELb0ELb0ELi128EEEEEEEEEvNT_6ParamsE$_ZN4cute3eso3ESOILb1ELb0EJNS_6LayoutINS_5tupleIJNS3_IJNS3_IJNS_1CILi8EEENS4_ILi1EEEEEES6_EEENS3_IJNS3_IJS6_S6_EEENS4_ILi2EEEEEEEEENS3_IJNS3_IJNS3_IJS6_NS4_ILi0EEEEEESD_EEENS3_IJNS3_IJSD_SD_EEES5_EEEEEEEENS_10ViewEngineIPN7cutlass10bfloat16_tEEEEEC2ERKSJ_RKSO_,($_ZN7cutlass13device_kernelIN5flash19enable_sm80_to_sm89INS1_16FlashAttnBwdSm80INS1_25CollectiveMainloopBwdSm80ILi2ELi2EN4cute5tupleIJNS5_1CILi128EEES8_NS7_ILi64EEEEEENS_10bfloat16_tEfNS_4arch4Sm80ELb0ELb1ELb1ELb0ELb0ELb0ELb0ELb0ELi2ELi4ELi4ELi4ELb0EEENS1_21CollectiveEpilogueBwdISA_SB_SD_Li256ELb0ELb0ELi2EEENS1_19SingleTileSchedulerILb0ELb0ELb0ELi128EEEEEEEEEvNT_6ParamsE$_ZN4cute3eso3ESOILb1ELb0EJNS_6LayoutINS_5tupleIJNS3_IJNS3_IJNS_1CILi8EEENS4_ILi1EEEEEES6_EEENS3_IJNS3_IJS6_S6_EEENS4_ILi4EEEEEEEEENS3_IJNS3_IJNS3_IJS6_NS4_ILi0EEEEEESD_EEENS3_IJNS3_IJSD_SD_EEENS4_ILi2048EEEEEEEEEEENS_10ViewEngineINS_8smem_ptrIPN7cutlass10bfloat16_tEEEEEEEC2ERKSK_RKSR_ - $_ZN7cutlass13device_kernelIN5flash19enable_sm80_to_sm89INS1_16FlashAttnBwdSm80INS1_25CollectiveMainloopBwdSm80ILi2ELi2EN4cute5tupleIJNS5_1CILi128EEES8_NS7_ILi64EEEEEENS_10bfloat16_tEfNS_4arch4Sm80ELb0ELb1ELb1ELb0ELb0ELb0ELb0ELb0ELi2ELi4ELi4ELi4ELb0EEENS1_21CollectiveEpilogueBwdISA_SB_SD_Li256ELb0ELb0ELi2EEENS1_19SingleTileSchedulerILb0ELb0ELb0ELi128EEEEEEEEEvNT_6ParamsE$_ZN4cute3eso3ESOILb1ELb0EJNS_6LayoutINS_5tupleIJNS3_IJNS3_IJNS_1CILi8EEENS4_ILi1EEEEEES6_EEENS3_IJNS3_IJS6_S6_EEENS4_ILi2EEEEEEEEENS3_IJNS3_IJNS3_IJS6_NS4_ILi0EEEEEESD_EEENS3_IJNS3_IJSD_SD_EEES5_EEEEEEEENS_10ViewEngineIPN7cutlass10bfloat16_tEEEEEC2ERKSJ_RKSO_)
$_ZN7cutlass13device_kernelIN5flash19enable_sm80_to_sm89INS1_16FlashAttnBwdSm80INS1_25CollectiveMainloopBwdSm80ILi2ELi2EN4cute5tupleIJNS5_1CILi128EEES8_NS7_ILi64EEEEEENS_10bfloat16_tEfNS_4arch4Sm80ELb0ELb1ELb1ELb0ELb0ELb0ELb0ELb0ELi2ELi4ELi4ELi4ELb0EEENS1_21CollectiveEpilogueBwdISA_SB_SD_Li256ELb0ELb0ELi2EEENS1_19SingleTileSchedulerILb0ELb0ELb0ELi128EEEEEEEEEvNT_6ParamsE$_ZN4cute3eso3ESOILb1ELb0EJNS_6LayoutINS_5tupleIJNS3_IJNS3_IJNS_1CILi8EEENS4_ILi1EEEEEES6_EEENS3_IJNS3_IJS6_S6_EEENS4_ILi2EEEEEEEEENS3_IJNS3_IJNS3_IJS6_NS4_ILi0EEEEEESD_EEENS3_IJNS3_IJSD_SD_EEES5_EEEEEEEENS_10ViewEngineIPN7cutlass10bfloat16_tEEEEEC2ERKSJ_RKSO_:
[----:B------:R-:W-:Y:S02]  /*9c20*/  IADD3 R8, R69, -c[0x0][0x20], RZ ;  /* 0x8000080045087a10 */ /* 0x000fe40007ffe0ff */
[----:B------:R-:W-:-:S03]  /*9c30*/  MOV R11, 0x0 ;  /* 0x00000000000b7802 */ /* 0x000fc60000000f00 */
[----:B------:R1:W-:Y:S01]  /*9c40*/  STL.64 [R8], R2 ;  /* 0x0000000208007387 */ /* 0x0003e20000100a00 */
[----:B------:R-:W-:Y:S05]  /*9c50*/  RET.REL.NODEC R10 `(_ZN7cutlass13device_kernelIN5flash19enable_sm80_to_sm89INS1_16FlashAttnBwdSm80INS1_25CollectiveMainloopBwdSm80ILi2ELi2EN4cute5tupleIJNS5_1CILi128EEES8_NS7_ILi64EEEEEENS_10bfloat16_tEfNS_4arch4Sm80ELb0ELb1ELb1ELb0ELb0ELb0ELb0ELb0ELi2ELi4ELi4ELi4ELb0EEENS1_21CollectiveEpilogueBwdISA_SB_SD_Li256ELb0ELb0ELi2EEENS1_19SingleTileSchedulerILb0ELb0ELb0ELi128EEEEEEEEEvNT_6ParamsE) ;  /* 0xffff63a00a007950 */ /* 0x000fea0003c3ffff */
        .type           $_ZN7cutlass13device_kernelIN5flash19enable_sm80_to_sm89INS1_16FlashAttnBwdSm80INS1_25CollectiveMainloopBwdSm80ILi2ELi2EN4cute5tupleIJNS5_1CILi128EEES8_NS7_ILi64EEEEEENS_10bfloat16_tEfNS_4arch4Sm80ELb0ELb1ELb1ELb0ELb0ELb0ELb0ELb0ELi2ELi4ELi4ELi4ELb0EEENS1_21CollectiveEpilogueBwdISA_SB_SD_Li256ELb0ELb0ELi2EEENS1_19SingleTileSchedulerILb0ELb0ELb0ELi128EEEEEEEEEvNT_6ParamsE$_ZN4cute3eso3ESOILb1ELb0EJNS_6LayoutINS_5tupleIJNS3_IJNS3_IJNS_1CILi8EEENS4_ILi1EEEEEES6_EEENS3_IJNS3_IJS6_S6_EEENS4_ILi4EEEEEEEEENS3_IJNS3_IJNS3_IJS6_NS4_ILi0EEEEEESD_EEENS3_IJNS3_IJSD_SD_EEENS4_ILi2048EEEEEEEEEEENS_10ViewEngineINS_8smem_ptrIPN7cutlass10bfloat16_tEEEEEEEC2ERKSK_RKSR_,@function
        .size           $_ZN7cutlass13device_kernelIN5flash19enable_sm80_to_sm89INS1_16FlashAttnBwdSm80INS1_25CollectiveMainloopBwdSm80ILi2ELi2EN4cute5tupleIJNS5_1CILi128EEES8_NS7_ILi64EEEEEENS_10bfloat16_tEfNS_4arch4Sm80ELb0ELb1ELb1ELb0ELb0ELb0ELb0ELb0ELi2ELi4ELi4ELi4ELb0EEENS1_21CollectiveEpilogueBwdISA_SB_SD_Li256ELb0ELb0ELi2EEENS1_19SingleTileSchedulerILb0ELb0ELb0ELi128EEEEEEEEEvNT_6ParamsE$_ZN4cute3eso3ESOILb1ELb0EJNS_6LayoutINS_5tupleIJNS3_IJNS3_IJNS_1CILi8EEENS4_ILi1EEEEEES6_EEENS3_IJNS3_IJS6_S6_EEENS4_ILi4EEEEEEEEENS3_IJNS3_IJNS3_IJS6_NS4_ILi0EEEEEESD_EEENS3_IJNS3_IJSD_SD_EEENS4_ILi2048EEEEEEEEEEENS_10ViewEngineINS_8smem_ptrIPN7cutlass10bfloat16_tEEEEEEEC2ERKSK_RKSR_,($_ZN7cutlass13device_kernelIN5flash19enable_sm80_to_sm89INS1_16FlashAttnBwdSm80INS1_25CollectiveMainloopBwdSm80ILi2ELi2EN4cute5tupleIJNS5_1CILi128EEES8_NS7_ILi64EEEEEENS_10bfloat16_tEfNS_4arch4Sm80ELb0ELb1ELb1ELb0ELb0ELb0ELb0ELb0ELi2ELi4ELi4ELi4ELb0EEENS1_21CollectiveEpilogueBwdISA_SB_SD_Li256ELb0ELb0ELi2EEENS1_19SingleTileSchedulerILb0ELb0ELb0ELi128EEEEEEEEEvNT_6ParamsE$_ZN4cute3eso3ESOILb1ELb0EJNS_6LayoutINS_5tupleIJNS3_IJNS3_IJNS_1CILi8EEENS4_ILi1EEEEEES6_EEENS3_IJNS3_IJS6_S6_EEENS4_ILi4EEEEEEEEENS3_IJNS3_IJNS3_IJS6_NS4_ILi0EEEEEESD_EEENS3_IJNS3_IJSD_SD_EEES5_EEEEEEEENS_10ViewEngineIPN7cutlass10bfloat16_tEEEEEC2ERKSJ_RKSO_ - $_ZN7cutlass13device_kernelIN5flash19enable_sm80_to_sm89INS1_16FlashAttnBwdSm80INS1_25CollectiveMainloopBwdSm80ILi2ELi2EN4cute5tupleIJNS5_1CILi128EEES8_NS7_ILi64EEEEEENS_10bfloat16_tEfNS_4arch4Sm80ELb0ELb1ELb1ELb0ELb0ELb0ELb0ELb0ELi2ELi4ELi4ELi4ELb0EEENS1_21CollectiveEpilogueBwdISA_SB_SD_Li256ELb0ELb0ELi2EEENS1_19SingleTileSchedulerILb0ELb0ELb0ELi128EEEEEEEEEvNT_6ParamsE$_ZN4cute3eso3ESOILb1ELb0EJNS_6LayoutINS_5tupleIJNS3_IJNS3_IJNS_1CILi8EEENS4_ILi1EEEEEES6_EEENS3_IJNS3_IJS6_S6_EEENS4_ILi4EEEEEEEEENS3_IJNS3_IJNS3_IJS6_NS4_ILi0EEEEEESD_EEENS3_IJNS3_IJSD_SD_EEENS4_ILi2048EEEEEEEEEEENS_10ViewEngineINS_8smem_ptrIPN7cutlass10bfloat16_tEEEEEEEC2ERKSK_RKSR_)
$_ZN7cutlass13device_kernelIN5flash19enable_sm80_to_sm89INS1_16FlashAttnBwdSm80INS1_25CollectiveMainloopBwdSm80ILi2ELi2EN4cute5tupleIJNS5_1CILi128EEES8_NS7_ILi64EEEEEENS_10bfloat16_tEfNS_4arch4Sm80ELb0ELb1ELb1ELb0ELb0ELb0ELb0ELb0ELi2ELi4ELi4ELi4ELb0EEENS1_21CollectiveEpilogueBwdISA_SB_SD_Li256ELb0ELb0ELi2EEENS1_19SingleTileSchedulerILb0ELb0ELb0ELi128EEEEEEEEEvNT_6ParamsE$_ZN4cute3eso3ESOILb1ELb0EJNS_6LayoutINS_5tupleIJNS3_IJNS3_IJNS_1CILi8EEENS4_ILi1EEEEEES6_EEENS3_IJNS3_IJS6_S6_EEENS4_ILi4EEEEEEEEENS3_IJNS3_IJNS3_IJS6_NS4_ILi0EEEEEESD_EEENS3_IJNS3_IJSD_SD_EEENS4_ILi2048EEEEEEEEEEENS_10ViewEngineINS_8smem_ptrIPN7cutlass10bfloat16_tEEEEEEEC2ERKSK_RKSR_:
[----:B------:R-:W-:Y:S02]  /*9c60*/  IADD3 R2, R27, -c[0x0][0x20], RZ ;  /* 0x800008001b027a10 */ /* 0x000fe40007ffe0ff */
[----:B------:R-:W-:-:S03]  /*9c70*/  MOV R9, 0x0 ;  /* 0x0000000000097802 */ /* 0x000fc60000000f00 */
[----:B------:R1:W-:Y:S01]  /*9c80*/  STL.64 [R2], R6 ;  /* 0x0000000602007387 */ /* 0x0003e20000100a00 */
[----:B------:R-:W-:Y:S05]  /*9c90*/  RET.REL.NODEC R8 `(_ZN7cutlass13device_kernelIN5flash19enable_sm80_to_sm89INS1_16FlashAttnBwdSm80INS1_25CollectiveMainloopBwdSm80ILi2ELi2EN4cute5tupleIJNS5_1CILi128EEES8_NS7_ILi64EEEEEENS_10bfloat16_tEfNS_4arch4Sm80ELb0ELb1ELb1ELb0ELb0ELb0ELb0ELb0ELi2ELi4ELi4ELi4ELb0EEENS1_21CollectiveEpilogueBwdISA_SB_SD_Li256ELb0ELb0ELi2EEENS1_19SingleTileSchedulerILb0ELb0ELb0ELi128EEEEEEEEEvNT_6ParamsE) ;  /* 0xffff636008007950 */ /* 0x000fea0003c3ffff */
        .type           $_ZN7cutlass13device_kernelIN5flash19enable_sm80_to_sm89INS1_16FlashAttnBwdSm80INS1_25CollectiveMainloopBwdSm80ILi2ELi2EN4cute5tupleIJNS5_1CILi128EEES8_NS7_ILi64EEEEEENS_10bfloat16_tEfNS_4arch4Sm80ELb0ELb1ELb1ELb0ELb0ELb0ELb0ELb0ELi2ELi4ELi4ELi4ELb0EEENS1_21CollectiveEpilogueBwdISA_SB_SD_Li256ELb0ELb0ELi2EEENS1_19SingleTileSchedulerILb0ELb0ELb0ELi128EEEEEEEEEvNT_6ParamsE$_ZN4cute3eso3ESOILb1ELb0EJNS_6LayoutINS_5tupleIJNS3_IJNS3_IJNS_1CILi8EEENS4_ILi1EEEEEES6_EEENS3_IJNS3_IJS6_S6_EEENS4_ILi4EEEEEEEEENS3_IJNS3_IJNS3_IJS6_NS4_ILi0EEEEEESD_EEENS3_IJNS3_IJSD_SD_EEES5_EEEEEEEENS_10ViewEngineIPN7cutlass10bfloat16_tEEEEEC2ERKSJ_RKSO_,@function
        .size           $_ZN7cutlass13device_kernelIN5flash19enable_sm80_to_sm89INS1_16FlashAttnBwdSm80INS1_25CollectiveMainloopBwdSm80ILi2ELi2EN4cute5tupleIJNS5_1CILi128EEES8_NS7_ILi64EEEEEENS_10bfloat16_tEfNS_4arch4Sm80ELb0ELb1ELb1ELb0ELb0ELb0ELb0ELb0ELi2ELi4ELi4ELi4ELb0EEENS1_21CollectiveEpilogueBwdISA_SB_SD_Li256ELb0ELb0ELi2EEENS1_19SingleTileSchedulerILb0ELb0ELb0ELi128EEEEEEEEEvNT_6ParamsE$_ZN4cute3eso3ESOILb1ELb0EJNS_6LayoutINS_5tupleIJNS3_IJNS3_IJNS_1CILi8EEENS4_ILi1EEEEEES6_EEENS3_IJNS3_IJS6_S6_EEENS4_ILi4EEEEEEEEENS3_IJNS3_IJNS3_IJS6_NS4_ILi0EEEEEESD_EEENS3_IJNS3_IJSD_SD_EEES5_EEEEEEEENS_10ViewEngineIPN7cutlass10bfloat16_tEEEEEC2ERKSJ_RKSO_,($_ZN7cutlass13device_kernelIN5flash19enable_sm80_to_sm89INS1_16FlashAttnBwdSm80INS1_25CollectiveMainloopBwdSm80ILi2ELi2EN4cute5tupleIJNS5_1CILi128EEES8_NS7_ILi64EEEEEENS_10bfloat16_tEfNS_4arch4Sm80ELb0ELb1ELb1ELb0ELb0ELb0ELb0ELb0ELi2ELi4ELi4ELi4ELb0EEENS1_21CollectiveEpilogueBwdISA_SB_SD_Li256ELb0ELb0ELi2EEENS1_19SingleTileSchedulerILb0ELb0ELb0ELi128EEEEEEEEEvNT_6ParamsE$_ZN4cute3eso3ESOILb1ELb0EJNS_6LayoutINS_5tupleIJNS3_IJNS_1CILi1EEENS3_IJNS4_ILi2EEES6_EEEEEES6_NS4_ILi4EEEEEENS3_IJNS3_IJNS4_ILi0EEENS3_IJS5_S9_EEEEEES6_NS4_ILi8EEEEEEEENS_10ViewEngineIPjEEEEC2ERKSG_RKSJ_ - $_ZN7cutlass13device_kernelIN5flash19enable_sm80_to_sm89INS1_16FlashAttnBwdSm80INS1_25CollectiveMainloopBwdSm80ILi2ELi2EN4cute5tupleIJNS5_1CILi128EEES8_NS7_ILi64EEEEEENS_10bfloat16_tEfNS_4arch4Sm80ELb0ELb1ELb1ELb0ELb0ELb0ELb0ELb0ELi2ELi4ELi4ELi4ELb0EEENS1_21CollectiveEpilogueBwdISA_SB_SD_Li256ELb0ELb0ELi2EEENS1_19SingleTileSchedulerILb0ELb0ELb0ELi128EEEEEEEEEvNT_6ParamsE$_ZN4cute3eso3ESOILb1ELb0EJNS_6LayoutINS_5tupleIJNS3_IJNS3_IJNS_1CILi8EEENS4_ILi1EEEEEES6_EEENS3_IJNS3_IJS6_S6_EEENS4_ILi4EEEEEEEEENS3_IJNS3_IJNS3_IJS6_NS4_ILi0EEEEEESD_EEENS3_IJNS3_IJSD_SD_EEES5_EEEEEEEENS_10ViewEngineIPN7cutlass10bfloat16_tEEEEEC2ERKSJ_RKSO_)
$_ZN7cutlass13device_kernelIN5flash19enable_sm80_to_sm89INS1_16FlashAttnBwdSm80INS1_25CollectiveMainloopBwdSm80ILi2ELi2EN4cute5tupleIJNS5_1CILi128EEES8_NS7_ILi64EEEEEENS_10bfloat16_tEfNS_4arch4Sm80ELb0ELb1ELb1ELb0ELb0ELb0ELb0ELb0ELi2ELi4ELi4ELi4ELb0EEENS1_21CollectiveEpilogueBwdISA_SB_SD_Li256ELb0ELb0ELi2EEENS1_19SingleTileSchedulerILb0ELb0ELb0ELi128EEEEEEEEEvNT_6ParamsE$_ZN4cute3eso3ESOILb1ELb0EJNS_6LayoutINS_5tupleIJNS3_IJNS3_IJNS_1CILi8EEENS4_ILi1EEEEEES6_EEENS3_IJNS3_IJS6_S6_EEENS4_ILi4EEEEEEEEENS3_IJNS3_IJNS3_IJS6_NS4_ILi0EEEEEESD_EEENS3_IJNS3_IJSD_SD_EEES5_EEEEEEEENS_10ViewEngineIPN7cutlass10bfloat16_tEEEEEC2ERKSJ_RKSO_:
[----:B------:R-:W-:Y:S02]  /*9ca0*/  IADD3 R4, R27, -c[0x0][0x20], RZ ;  /* 0x800008001b047a10 */ /* 0x000fe40007ffe0ff */
[----:B------:R-:W-:-:S03]  /*9cb0*/  MOV R9, 0x0 ;  /* 0x0000000000097802 */ /* 0x000fc60000000f00 */
[----:B------:R1:W-:Y:S01]  /*9cc0*/  STL.64 [R4], R2 ;  /* 0x0000000204007387 */ /* 0x0003e20000100a00 */
[----:B------:R-:W-:Y:S05]  /*9cd0*/  RET.REL.NODEC R8 `(_ZN7cutlass13device_kernelIN5flash19enable_sm80_to_sm89INS1_16FlashAttnBwdSm80INS1_25CollectiveMainloopBwdSm80ILi2ELi2EN4cute5tupleIJNS5_1CILi128EEES8_NS7_ILi64EEEEEENS_10bfloat16_tEfNS_4arch4Sm80ELb0ELb1ELb1ELb0ELb0ELb0ELb0ELb0ELi2ELi4ELi4ELi4ELb0EEENS1_21CollectiveEpilogueBwdISA_SB_SD_Li256ELb0ELb0ELi2EEENS1_19SingleTileSchedulerILb0ELb0ELb0ELi128EEEEEEEEEvNT_6ParamsE) ;  /* 0xffff632008007950 */ /* 0x000fea0003c3ffff */
        .type           $_ZN7cutlass13device_kernelIN5flash19enable_sm80_to_sm89INS1_16FlashAttnBwdSm80INS1_25CollectiveMainloopBwdSm80ILi2ELi2EN4cute5tupleIJNS5_1CILi128EEES8_NS7_ILi64EEEEEENS_10bfloat16_tEfNS_4arch4Sm80ELb0ELb1ELb1ELb0ELb0ELb0ELb0ELb0ELi2ELi4ELi4ELi4ELb0EEENS1_21CollectiveEpilogueBwdISA_SB_SD_Li256ELb0ELb0ELi2EEENS1_19SingleTileSchedulerILb0ELb0ELb0ELi128EEEEEEEEEvNT_6ParamsE$_ZN4cute3eso3ESOILb1ELb0EJNS_6LayoutINS_5tupleIJNS3_IJNS_1CILi1EEENS3_IJNS4_ILi2EEES6_EEEEEES6_NS4_ILi4EEEEEENS3_IJNS3_IJNS4_ILi0EEENS3_IJS5_S9_EEEEEES6_NS4_ILi8EEEEEEEENS_10ViewEngineIPjEEEEC2ERKSG_RKSJ_,@function
        .size           $_ZN7cutlass13device_kernelIN5flash19enable_sm80_to_sm89INS1_16FlashAttnBwdSm80INS1_25CollectiveMainloopBwdSm80ILi2ELi2EN4cute5tupleIJNS5_1CILi128EEES8_NS7_ILi64EEEEEENS_10bfloat16_tEfNS_4arch4Sm80ELb0ELb1ELb1ELb0ELb0ELb0ELb0ELb0ELi2ELi4ELi4ELi4ELb0EEENS1_21CollectiveEpilogueBwdISA_SB_SD_Li256ELb0ELb0ELi2EEENS1_19SingleTileSchedulerILb0ELb0ELb0ELi128EEEEEEEEEvNT_6ParamsE$_ZN4cute3eso3ESOILb1ELb0EJNS_6LayoutINS_5tupleIJNS3_IJNS_1CILi1EEENS3_IJNS4_ILi2EEES6_EEEEEES6_NS4_ILi4EEEEEENS3_IJNS3_IJNS4_ILi0EEENS3_IJS5_S9_EEEEEES6_NS4_ILi8EEEEEEEENS_10ViewEngineIPjEEEEC2ERKSG_RKSJ_,($_ZN7cutlass13device_kernelIN5flash19enable_sm80_to_sm89INS1_16FlashAttnBwdSm80INS1_25CollectiveMainloopBwdSm80ILi2ELi2EN4cute5tupleIJNS5_1CILi128EEES8_NS7_ILi64EEEEEENS_10bfloat16_tEfNS_4arch4Sm80ELb0ELb1ELb1ELb0ELb0ELb0ELb0ELb0ELi2ELi4ELi4ELi4ELb0EEENS1_21CollectiveEpilogueBwdISA_SB_SD_Li256ELb0ELb0ELi2EEENS1_19SingleTileSchedulerILb0ELb0ELb0ELi128EEEEEEEEEvNT_6ParamsE$_ZN4cute3eso3ESOILb1ELb0EJNS_6LayoutINS_5tupleIJNS3_IJNS_1CILi1EEENS3_IJNS4_ILi4EEENS4_ILi2EEEEEEEEES7_S6_EEENS3_IJNS3_IJNS4_ILi0EEENS3_IJS5_NS4_ILi8EEEEEEEEES6_NS4_ILi16EEEEEEEENS_10ViewEngineIPN7cutlass10bfloat16_tEEEEEC2ERKSH_RKSM_ - $_ZN7cutlass13device_kernelIN5flash19enable_sm80_to_sm89INS1_16FlashAttnBwdSm80INS1_25CollectiveMainloopBwdSm80ILi2ELi2EN4cute5tupleIJNS5_1CILi128EEES8_NS7_ILi64EEEEEENS_10bfloat16_tEfNS_4arch4Sm80ELb0ELb1ELb1ELb0ELb0ELb0ELb0ELb0ELi2ELi4ELi4ELi4ELb0EEENS1_21CollectiveEpilogueBwdISA_SB_SD_Li256ELb0ELb0ELi2EEENS1_19SingleTileSchedulerILb0ELb0ELb0ELi128EEEEEEEEEvNT_6ParamsE$_ZN4cute3eso3ESOILb1ELb0EJNS_6LayoutINS_5tupleIJNS3_IJNS_1CILi1EEENS3_IJNS4_ILi2EEES6_EEEEEES6_NS4_ILi4EEEEEENS3_IJNS3_IJNS4_ILi0EEENS3_IJS5_S9_EEEEEES6_NS4_ILi8EEEEEEEENS_10ViewEngineIPjEEEEC2ERKSG_RKSJ_)
$_ZN7cutlass13device_kernelIN5flash19enable_sm80_to_sm89INS1_16FlashAttnBwdSm80INS1_25CollectiveMainloopBwdSm80ILi2ELi2EN4cute5tupleIJNS5_1CILi128EEES8_NS7_ILi64EEEEEENS_10bfloat16_tEfNS_4arch4Sm80ELb0ELb1ELb1ELb0ELb0ELb0ELb0ELb0ELi2ELi4ELi4ELi4ELb0EEENS1_21CollectiveEpilogueBwdISA_SB_SD_Li256ELb0ELb0ELi2EEENS1_19SingleTileSchedulerILb0ELb0ELb0ELi128EEEEEEEEEvNT_6ParamsE$_ZN4cute3eso3ESOILb1ELb0EJNS_6LayoutINS_5tupleIJNS3_IJNS_1CILi1EEENS3_IJNS4_ILi2EEES6_EEEEEES6_NS4_ILi4EEEEEENS3_IJNS3_IJNS4_ILi0EEENS3_IJS5_S9_EEEEEES6_NS4_ILi8EEEEEEEENS_10ViewEngineIPjEEEEC2ERKSG_RKSJ_:
[----:B------:R-:W-:Y:S02]  /*9ce0*/  IADD3 R4, R58, -c[0x0][0x20], RZ ;  /* 0x800008003a047a10 */ /* 0x000fe40007ffe0ff */
[----:B------:R-:W-:-:S03]  /*9cf0*/  MOV R7, 0x0 ;  /* 0x0000000000077802 */ /* 0x000fc60000000f00 */
[----:B------:R1:W-:Y:S01]  /*9d00*/  STL.64 [R4], R2 ;  /* 0x0000000204007387 */ /* 0x0003e20000100a00 */
[----:B------:R-:W-:Y:S05]  /*9d10*/  RET.REL.NODEC R6 `(_ZN7cutlass13device_kernelIN5flash19enable_sm80_to_sm89INS1_16FlashAttnBwdSm80INS1_25CollectiveMainloopBwdSm80ILi2ELi2EN4cute5tupleIJNS5_1CILi128EEES8_NS7_ILi64EEEEEENS_10bfloat16_tEfNS_4arch4Sm80ELb0ELb1ELb1ELb0ELb0ELb0ELb0ELb0ELi2ELi4ELi4ELi4ELb0EEENS1_21CollectiveEpilogueBwdISA_SB_SD_Li256ELb0ELb0ELi2EEENS1_19SingleTileSchedulerILb0ELb0ELb0ELi128EEEEEEEEEvNT_6ParamsE) ;  /* 0xffff62e006007950 */ /* 0x000fea0003c3ffff */
        .type           $_ZN7cutlass13device_kernelIN5flash19enable_sm80_to_sm89INS1_16FlashAttnBwdSm80INS1_25CollectiveMainloopBwdSm80ILi2ELi2EN4cute5tupleIJNS5_1CILi128EEES8_NS7_ILi64EEEEEENS_10bfloat16_tEfNS_4arch4Sm80ELb0ELb1ELb1ELb0ELb0ELb0ELb0ELb0ELi2ELi4ELi4ELi4ELb0EEENS1_21CollectiveEpilogueBwdISA_SB_SD_Li256ELb0ELb0ELi2EEENS1_19SingleTileSchedulerILb0ELb0ELb0ELi128EEEEEEEEEvNT_6ParamsE$_ZN4cute3eso3ESOILb1ELb0EJNS_6LayoutINS_5tupleIJNS3_IJNS_1CILi1EEENS3_IJNS4_ILi4EEENS4_ILi2EEEEEEEEES7_S6_EEENS3_IJNS3_IJNS4_ILi0EEENS3_IJS5_NS4_ILi8EEEEEEEEES6_NS4_ILi16EEEEEEEENS_10ViewEngineIPN7cutlass10bfloat16_tEEEEEC2ERKSH_RKSM_,@function
        .size           $_ZN7cutlass13device_kernelIN5flash19enable_sm80_to_sm89INS1_16FlashAttnBwdSm80INS1_25CollectiveMainloopBwdSm80ILi2ELi2EN4cute5tupleIJNS5_1CILi128EEES8_NS7_ILi64EEEEEENS_10bfloat16_tEfNS_4arch4Sm80ELb0ELb1ELb1ELb0ELb0ELb0ELb0ELb0ELi2ELi4ELi4ELi4ELb0EEENS1_21CollectiveEpilogueBwdISA_SB_SD_Li256ELb0ELb0ELi2EEENS1_19SingleTileSchedulerILb0ELb0ELb0ELi128EEEEEEEEEvNT_6ParamsE$_ZN4cute3eso3ESOILb1ELb0EJNS_6LayoutINS_5tupleIJNS3_IJNS_1CILi1EEENS3_IJNS4_ILi4EEENS4_ILi2EEEEEEEEES7_S6_EEENS3_IJNS3_IJNS4_ILi0EEENS3_IJS5_NS4_ILi8EEEEEEEEES6_NS4_ILi16EEEEEEEENS_10ViewEngineIPN7cutlass10bfloat16_tEEEEEC2ERKSH_RKSM_,($_ZN7cutlass13device_kernelIN5flash19enable_sm80_to_sm89INS1_16FlashAttnBwdSm80INS1_25CollectiveMainloopBwdSm80ILi2ELi2EN4cute5tupleIJNS5_1CILi128EEES8_NS7_ILi64EEEEEENS_10bfloat16_tEfNS_4arch4Sm80ELb0ELb1ELb1ELb0ELb0ELb0ELb0ELb0ELi2ELi4ELi4ELi4ELb0EEENS1_21CollectiveEpilogueBwdISA_SB_SD_Li256ELb0ELb0ELi2EEENS1_19SingleTileSchedulerILb0ELb0ELb0ELi128EEEEEEEEEvNT_6ParamsE$_ZN4cute3eso3ESOILb1ELb0EJNS_6LayoutINS_5tupleIJNS3_IJNS_1CILi1EEENS4_ILi2EEEEEEEEENS3_IJNS3_IJS5_S5_EEEEEEEENS_10ViewEngineIPjEEEEC2ERKSB_RKSE_ - $_ZN7cutlass13device_kernelIN5flash19enable_sm80_to_sm89INS1_16FlashAttnBwdSm80INS1_25CollectiveMainloopBwdSm80ILi2ELi2EN4cute5tupleIJNS5_1CILi128EEES8_NS7_ILi64EEEEEENS_10bfloat16_tEfNS_4arch4Sm80ELb0ELb1ELb1ELb0ELb0ELb0ELb0ELb0ELi2ELi4ELi4ELi4ELb0EEENS1_21CollectiveEpilogueBwdISA_SB_SD_Li256ELb0ELb0ELi2EEENS1_19SingleTileSchedulerILb0ELb0ELb0ELi128EEEEEEEEEvNT_6ParamsE$_ZN4cute3eso3ESOILb1ELb0EJNS_6LayoutINS_5tupleIJNS3_IJNS_1CILi1EEENS3_IJNS4_ILi4EEENS4_ILi2EEEEEEEEES7_S6_EEENS3_IJNS3_IJNS4_ILi0EEENS3_IJS5_NS4_ILi8EEEEEEEEES6_NS4_ILi16EEEEEEEENS_10ViewEngineIPN7cutlass10bfloat16_tEEEEEC2ERKSH_RKSM_)
$_ZN7cutlass13device_kernelIN5flash19enable_sm80_to_sm89INS1_16FlashAttnBwdSm80INS1_25CollectiveMainloopBwdSm80ILi2ELi2EN4cute5tupleIJNS5_1CILi128EEES8_NS7_ILi64EEEEEENS_10bfloat16_tEfNS_4arch4Sm80ELb0ELb1ELb1ELb0ELb0ELb0ELb0ELb0ELi2ELi4ELi4ELi4ELb0EEENS1_21CollectiveEpilogueBwdISA_SB_SD_Li256ELb0ELb0ELi2EEENS1_19SingleTileSchedulerILb0ELb0ELb0ELi128EEEEEEEEEvNT_6ParamsE$_ZN4cute3eso3ESOILb1ELb0EJNS_6LayoutINS_5tupleIJNS3_IJNS_1CILi1EEENS3_IJNS4_ILi4EEENS4_ILi2EEEEEEEEES7_S6_EEENS3_IJNS3_IJNS4_ILi0EEENS3_IJS5_NS4_ILi8EEEEEEEEES6_NS4_ILi16EEEEEEEENS_10ViewEngineIPN7cutlass10bfloat16_tEEEEEC2ERKSH_RKSM_:
[----:B------:R-:W-:Y:S01]  /*9d20*/  IADD3 R3, R58, -c[0x0][0x20], RZ ;  /* 0x800008003a037a10 */ /* 0x000fe20007ffe0ff */
[----:B------:R-:W-:Y:S01]  /*9d30*/  IMAD.MOV.U32 R50, RZ, RZ, R2 ;  /* 0x000000ffff327224 */ /* 0x000fe200078e0002 */
[----:B------:R-:W-:-:S04]  /*9d40*/  MOV R5, 0x0 ;  /* 0x0000000000057802 */ /* 0x000fc80000000f00 */
[----:B------:R1:W-:Y:S01]  /*9d50*/  STL.64 [R3], R50 ;  /* 0x0000003203007387 */ /* 0x0003e20000100a00 */
[----:B------:R-:W-:Y:S05]  /*9d60*/  RET.REL.NODEC R4 `(_ZN7cutlass13device_kernelIN5flash19enable_sm80_to_sm89INS1_16FlashAttnBwdSm80INS1_25CollectiveMainloopBwdSm80ILi2ELi2EN4cute5tupleIJNS5_1CILi128EEES8_NS7_ILi64EEEEEENS_10bfloat16_tEfNS_4arch4Sm80ELb0ELb1ELb1ELb0ELb0ELb0ELb0ELb0ELi2ELi4ELi4ELi4ELb0EEENS1_21CollectiveEpilogueBwdISA_SB_SD_Li256ELb0ELb0ELi2EEENS1_19SingleTileSchedulerILb0ELb0ELb0ELi128EEEEEEEEEvNT_6ParamsE) ;  /* 0xffff629004007950 */ /* 0x000fea0003c3ffff */
        .type           $_ZN7cutlass13device_kernelIN5flash19enable_sm80_to_sm89INS1_16FlashAttnBwdSm80INS1_25CollectiveMainloopBwdSm80ILi2ELi2EN4cute5tupleIJNS5_1CILi128EEES8_NS7_ILi64EEEEEENS_10bfloat16_tEfNS_4arch4Sm80ELb0ELb1ELb1ELb0ELb0ELb0ELb0ELb0ELi2ELi4ELi4ELi4ELb0EEENS1_21CollectiveEpilogueBwdISA_SB_SD_Li256ELb0ELb0ELi2EEENS1_19SingleTileSchedulerILb0ELb0ELb0ELi128EEEEEEEEEvNT_6ParamsE$_ZN4cute3eso3ESOILb1ELb0EJNS_6LayoutINS_5tupleIJNS3_IJNS_1CILi1EEENS4_ILi2EEEEEEEEENS3_IJNS3_IJS5_S5_EEEEEEEENS_10ViewEngineIPjEEEEC2ERKSB_RKSE_,@function
        .size           $_ZN7cutlass13device_kernelIN5flash19enable_sm80_to_sm89INS1_16FlashAttnBwdSm80INS1_25CollectiveMainloopBwdSm80ILi2ELi2EN4cute5tupleIJNS5_1CILi128EEES8_NS7_ILi64EEEEEENS_10bfloat16_tEfNS_4arch4Sm80ELb0ELb1ELb1ELb0ELb0ELb0ELb0ELb0ELi2ELi4ELi4ELi4ELb0EEENS1_21CollectiveEpilogueBwdISA_SB_SD_Li256ELb0ELb0ELi2EEENS1_19SingleTileSchedulerILb0ELb0ELb0ELi128EEEEEEEEEvNT_6ParamsE$_ZN4cute3eso3ESOILb1ELb0EJNS_6LayoutINS_5tupleIJNS3_IJNS_1CILi1EEENS4_ILi2EEEEEEEEENS3_IJNS3_IJS5_S5_EEEEEEEENS_10ViewEngineIPjEEEEC2ERKSB_RKSE_,($_ZN7cutlass13device_kernelIN5flash19enable_sm80_to_sm89INS1_16FlashAttnBwdSm80INS1_25CollectiveMainloopBwdSm80ILi2ELi2EN4cute5tupleIJNS5_1CILi128EEES8_NS7_ILi64EEEEEENS_10bfloat16_tEfNS_4arch4Sm80ELb0ELb1ELb1ELb0ELb0ELb0ELb0ELb0ELi2ELi4ELi4ELi4ELb0EEENS1_21CollectiveEpilogueBwdISA_SB_SD_Li256ELb0ELb0ELi2EEENS1_19SingleTileSchedulerILb0ELb0ELb0ELi128EEEEEEEEEvNT_6ParamsE$_ZN4cute3eso3ESOILb1ELb0EJNS_6LayoutINS_5tupleIJNS3_IJNS_1CILi1EEENS4_ILi2EEEEEES6_NS4_ILi8EEEEEENS3_IJNS3_IJS5_S5_EEES6_NS4_ILi4EEEEEEEENS_10ViewEngineIPKN7cutlass5ArrayIfLi2ELb1EEEEEEEC2ERKSD_RKSK_ - $_ZN7cutlass13device_kernelIN5flash19enable_sm80_to_sm89INS1_16FlashAttnBwdSm80INS1_25CollectiveMainloopBwdSm80ILi2ELi2EN4cute5tupleIJNS5_1CILi128EEES8_NS7_ILi64EEEEEENS_10bfloat16_tEfNS_4arch4Sm80ELb0ELb1ELb1ELb0ELb0ELb0ELb0ELb0ELi2ELi4ELi4ELi4ELb0EEENS1_21CollectiveEpilogueBwdISA_SB_SD_Li256ELb0ELb0ELi2EEENS1_19SingleTileSchedulerILb0ELb0ELb0ELi128EEEEEEEEEvNT_6ParamsE$_ZN4cute3eso3ESOILb1ELb0EJNS_6LayoutINS_5tupleIJNS3_IJNS_1CILi1EEENS4_ILi2EEEEEEEEENS3_IJNS3_IJS5_S5_EEEEEEEENS_10ViewEngineIPjEEEEC2ERKSB_RKSE_)
$_ZN7cutlass13device_kernelIN5flash19enable_sm80_to_sm89INS1_16FlashAttnBwdSm80INS1_25CollectiveMainloopBwdSm80ILi2ELi2EN4cute5tupleIJNS5_1CILi128EEES8_NS7_ILi64EEEEEENS_10bfloat16_tEfNS_4arch4Sm80ELb0ELb1ELb1ELb0ELb0ELb0ELb0ELb0ELi2ELi4ELi4ELi4ELb0EEENS1_21CollectiveEpilogueBwdISA_SB_SD_Li256ELb0ELb0ELi2EEENS1_19SingleTileSchedulerILb0ELb0ELb0ELi128EEEEEEEEEvNT_6ParamsE$_ZN4cute3eso3ESOILb1ELb0EJNS_6LayoutINS_5tupleIJNS3_IJNS_1CILi1EEENS4_ILi2EEEEEEEEENS3_IJNS3_IJS5_S5_EEEEEEEENS_10ViewEngineIPjEEEEC2ERKSB_RKSE_:
[----:B------:R-:W-:Y:S01]  /*9d70*/  IADD3 R2, R2, -c[0x0][0x20], RZ ;  /* 0x8000080002027a10 */ /* 0x000fe20007ffe0ff */
[----:B------:R-:W-:Y:S01]  /*9d80*/  IMAD.MOV.U32 R11, RZ, RZ, R3 ;  /* 0x000000ffff0b7224 */ /* 0x000fe200078e0003 */
[----:B------:R-:W-:-:S04]  /*9d90*/  MOV R5, 0x0 ;  /* 0x0000000000057802 */ /* 0x000fc80000000f00 */
[----:B------:R1:W-:Y:S01]  /*9da0*/  STL.64 [R2], R10 ;  /* 0x0000000a02007387 */ /* 0x0003e20000100a00 */
[----:B------:R-:W-:Y:S05]  /*9db0*/  RET.REL.NODEC R4 `(_ZN7cutlass13device_kernelIN5flash19enable_sm80_to_sm89INS1_16FlashAttnBwdSm80INS1_25CollectiveMainloopBwdSm80ILi2ELi2EN4cute5tupleIJNS5_1CILi128EEES8_NS7_ILi64EEEEEENS_10bfloat16_tEfNS_4arch4Sm80ELb0ELb1ELb1ELb0ELb0ELb0ELb0ELb0ELi2ELi4ELi4ELi4ELb0EEENS1_21CollectiveEpilogueBwdISA_SB_SD_Li256ELb0ELb0ELi2EEENS1_19SingleTileSchedulerILb0ELb0ELb0ELi128EEEEEEEEEvNT_6ParamsE) ;  /* 0xffff624004007950 */ /* 0x000fea0003c3ffff */
        .type           $_ZN7cutlass13device_kernelIN5flash19enable_sm80_to_sm89INS1_16FlashAttnBwdSm80INS1_25CollectiveMainloopBwdSm80ILi2ELi2EN4cute5tupleIJNS5_1CILi128EEES8_NS7_ILi64EEEEEENS_10bfloat16_tEfNS_4arch4Sm80ELb0ELb1ELb1ELb0ELb0ELb0ELb0ELb0ELi2ELi4ELi4ELi4ELb0EEENS1_21CollectiveEpilogueBwdISA_SB_SD_Li256ELb0ELb0ELi2EEENS1_19SingleTileSchedulerILb0ELb0ELb0ELi128EEEEEEEEEvNT_6ParamsE$_ZN4cute3eso3ESOILb1ELb0EJNS_6LayoutINS_5tupleIJNS3_IJNS_1CILi1EEENS4_ILi2EEEEEES6_NS4_ILi8EEEEEENS3_IJNS3_IJS5_S5_EEES6_NS4_ILi4EEEEEEEENS_10ViewEngineIPKN7cutlass5ArrayIfLi2ELb1EEEEEEEC2ERKSD_RKSK_,@function
        .size           $_ZN7cutlass13device_kernelIN5flash19enable_sm80_to_sm89INS1_16FlashAttnBwdSm80INS1_25CollectiveMainloopBwdSm80ILi2ELi2EN4cute5tupleIJNS5_1CILi128EEES8_NS7_ILi64EEEEEENS_10bfloat16_tEfNS_4arch4Sm80ELb0ELb1ELb1ELb0ELb0ELb0ELb0ELb0ELi2ELi4ELi4ELi4ELb0EEENS1_21CollectiveEpilogueBwdISA_SB_SD_Li256ELb0ELb0ELi2EEENS1_19SingleTileSchedulerILb0ELb0ELb0ELi128EEEEEEEEEvNT_6ParamsE$_ZN4cute3eso3ESOILb1ELb0EJNS_6LayoutINS_5tupleIJNS3_IJNS_1CILi1EEENS4_ILi2EEEEEES6_NS4_ILi8EEEEEENS3_IJNS3_IJS5_S5_EEES6_NS4_ILi4EEEEEEEENS_10ViewEngineIPKN7cutlass5ArrayIfLi2ELb1EEEEEEEC2ERKSD_RKSK_,($_ZN7cutlass13device_kernelIN5flash19enable_sm80_to_sm89INS1_16FlashAttnBwdSm80INS1_25CollectiveMainloopBwdSm80ILi2ELi2EN4cute5tupleIJNS5_1CILi128EEES8_NS7_ILi64EEEEEENS_10bfloat16_tEfNS_4arch4Sm80ELb0ELb1ELb1ELb0ELb0ELb0ELb0ELb0ELi2ELi4ELi4ELi4ELb0EEENS1_21CollectiveEpilogueBwdISA_SB_SD_Li256ELb0ELb0ELi2EEENS1_19SingleTileSchedulerILb0ELb0ELb0ELi128EEEEEEEEEvNT_6ParamsE$_ZN4cute3eso3ESOILb1ELb0EJNS_6LayoutINS_5tupleIJNS3_IJNS_1CILi1EEENS4_ILi2EEEEEES6_NS4_ILi8EEEEEENS3_IJNS3_IJS5_S5_EEES6_NS4_ILi4EEEEEEEENS_10ViewEngineIPN7cutlass5ArrayINSF_10bfloat16_tELi2ELb0EEEEEEEC2ERKSD_RKSK_ - $_ZN7cutlass13device_kernelIN5flash19enable_sm80_to_sm89INS1_16FlashAttnBwdSm80INS1_25CollectiveMainloopBwdSm80ILi2ELi2EN4cute5tupleIJNS5_1CILi128EEES8_NS7_ILi64EEEEEENS_10bfloat16_tEfNS_4arch4Sm80ELb0ELb1ELb1ELb0ELb0ELb0ELb0ELb0ELi2ELi4ELi4ELi4ELb0EEENS1_21CollectiveEpilogueBwdISA_SB_SD_Li256ELb0ELb0ELi2EEENS1_19SingleTileSchedulerILb0ELb0ELb0ELi128EEEEEEEEEvNT_6ParamsE$_ZN4cute3eso3ESOILb1ELb0EJNS_6LayoutINS_5tupleIJNS3_IJNS_1CILi1EEENS4_ILi2EEEEEES6_NS4_ILi8EEEEEENS3_IJNS3_IJS5_S5_EEES6_NS4_ILi4EEEEEEEENS_10ViewEngineIPKN7cutlass5ArrayIfLi2ELb1EEEEEEEC2ERKSD_RKSK_)
$_ZN7cutlass13device_kernelIN5flash19enable_sm80_to_sm89INS1_16FlashAttnBwdSm80INS1_25CollectiveMainloopBwdSm80ILi2ELi2EN4cute5tupleIJNS5_1CILi128EEES8_NS7_ILi64EEEEEENS_10bfloat16_tEfNS_4arch4Sm80ELb0ELb1ELb1ELb0ELb0ELb0ELb0ELb0ELi2ELi4ELi4ELi4ELb0EEENS1_21CollectiveEpilogueBwdISA_SB_SD_Li256ELb0ELb0ELi2EEENS1_19SingleTileSchedulerILb0ELb0ELb0ELi128EEEEEEEEEvNT_6ParamsE$_ZN4cute3eso3ESOILb1ELb0EJNS_6LayoutINS_5tupleIJNS3_IJNS_1CILi1EEENS4_ILi2EEEEEES6_NS4_ILi8EEEEEENS3_IJNS3_IJS5_S5_EEES6_NS4_ILi4EEEEEEEENS_10ViewEngineIPKN7cutlass5ArrayIfLi2ELb1EEEEEEEC2ERKSD_RKSK_:
[----:B------:R-:W-:Y:S01]  /*9dc0*/  IADD3 R2, R58, -c[0x0][0x20], RZ ;  /* 0x800008003a027a10 */ /* 0x000fe20007ffe0ff */
[----:B------:R-:W-:Y:S01]  /*9dd0*/  IMAD.MOV.U32 R9, RZ, RZ, R5 ;  /* 0x000000ffff097224 */ /* 0x000fe200078e0005 */
[----:B------:R-:W-:-:S04]  /*9de0*/  MOV R7, 0x0 ;  /* 0x0000000000077802 */ /* 0x000fc80000000f00 */
[----:B------:R1:W-:Y:S01]  /*9df0*/  STL.64 [R2], R8 ;  /* 0x0000000802007387 */ /* 0x0003e20000100a00 */
[----:B------:R-:W-:Y:S05]  /*9e00*/  RET.REL.NODEC R6 `(_ZN7cutlass13device_kernelIN5flash19enable_sm80_to_sm89INS1_16FlashAttnBwdSm80INS1_25CollectiveMainloopBwdSm80ILi2ELi2EN4cute5tupleIJNS5_1CILi128EEES8_NS7_ILi64EEEEEENS_10bfloat16_tEfNS_4arch4Sm80ELb0ELb1ELb1ELb0ELb0ELb0ELb0ELb0ELi2ELi4ELi4ELi4ELb0EEENS1_21CollectiveEpilogueBwdISA_SB_SD_Li256ELb0ELb0ELi2EEENS1_19SingleTileSchedulerILb0ELb0ELb0ELi128EEEEEEEEEvNT_6ParamsE) ;  /* 0xffff61f006007950 */ /* 0x000fea0003c3ffff */
        .type           $_ZN7cutlass13device_kernelIN5flash19enable_sm80_to_sm89INS1_16FlashAttnBwdSm80INS1_25CollectiveMainloopBwdSm80ILi2ELi2EN4cute5tupleIJNS5_1CILi128EEES8_NS7_ILi64EEEEEENS_10bfloat16_tEfNS_4arch4Sm80ELb0ELb1ELb1ELb0ELb0ELb0ELb0ELb0ELi2ELi4ELi4ELi4ELb0EEENS1_21CollectiveEpilogueBwdISA_SB_SD_Li256ELb0ELb0ELi2EEENS1_19SingleTileSchedulerILb0ELb0ELb0ELi128EEEEEEEEEvNT_6ParamsE$_ZN4cute3eso3ESOILb1ELb0EJNS_6LayoutINS_5tupleIJNS3_IJNS_1CILi1EEENS4_ILi2EEEEEES6_NS4_ILi8EEEEEENS3_IJNS3_IJS5_S5_EEES6_NS4_ILi4EEEEEEEENS_10ViewEngineIPN7cutlass5ArrayINSF_10bfloat16_tELi2ELb0EEEEEEEC2ERKSD_RKSK_,@function
        .size           $_ZN7cutlass13device_kernelIN5flash19enable_sm80_to_sm89INS1_16FlashAttnBwdSm80INS1_25CollectiveMainloopBwdSm80ILi2ELi2EN4cute5tupleIJNS5_1CILi128EEES8_NS7_ILi64EEEEEENS_10bfloat16_tEfNS_4arch4Sm80ELb0ELb1ELb1ELb0ELb0ELb0ELb0ELb0ELi2ELi4ELi4ELi4ELb0EEENS1_21CollectiveEpilogueBwdISA_SB_SD_Li256ELb0ELb0ELi2EEENS1_19SingleTileSchedulerILb0ELb0ELb0ELi128EEEEEEEEEvNT_6ParamsE$_ZN4cute3eso3ESOILb1ELb0EJNS_6LayoutINS_5tupleIJNS3_IJNS_1CILi1EEENS4_ILi2EEEEEES6_NS4_ILi8EEEEEENS3_IJNS3_IJS5_S5_EEES6_NS4_ILi4EEEEEEEENS_10ViewEngineIPN7cutlass5ArrayINSF_10bfloat16_tELi2ELb0EEEEEEEC2ERKSD_RKSK_,($_ZN7cutlass13device_kernelIN5flash19enable_sm80_to_sm89INS1_16FlashAttnBwdSm80INS1_25CollectiveMainloopBwdSm80ILi2ELi2EN4cute5tupleIJNS5_1CILi128EEES8_NS7_ILi64EEEEEENS_10bfloat16_tEfNS_4arch4Sm80ELb0ELb1ELb1ELb0ELb0ELb0ELb0ELb0ELi2ELi4ELi4ELi4ELb0EEENS1_21CollectiveEpilogueBwdISA_SB_SD_Li256ELb0ELb0ELi2EEENS1_19SingleTileSchedulerILb0ELb0ELb0ELi128EEEEEEEEEvNT_6ParamsE$_ZN4cute3eso3ESOILb1ELb0EJNS_6LayoutINS_5tupleIJNS3_IJNS_1CILi1EEENS4_ILi2EEES6_EEEEEENS3_IJNS3_IJS5_S5_S6_EEEEEEEENS_10ViewEngineIPjEEEEC2ERKSB_RKSE_ - $_ZN7cutlass13device_kernelIN5flash19enable_sm80_to_sm89INS1_16FlashAttnBwdSm80INS1_25CollectiveMainloopBwdSm80ILi2ELi2EN4cute5tupleIJNS5_1CILi128EEES8_NS7_ILi64EEEEEENS_10bfloat16_tEfNS_4arch4Sm80ELb0ELb1ELb1ELb0ELb0ELb0ELb0ELb0ELi2ELi4ELi4ELi4ELb0EEENS1_21CollectiveEpilogueBwdISA_SB_SD_Li256ELb0ELb0ELi2EEENS1_19SingleTileSchedulerILb0ELb0ELb0ELi128EEEEEEEEEvNT_6ParamsE$_ZN4cute3eso3ESOILb1ELb0EJNS_6LayoutINS_5tupleIJNS3_IJNS_1CILi1EEENS4_ILi2EEEEEES6_NS4_ILi8EEEEEENS3_IJNS3_IJS5_S5_EEES6_NS4_ILi4EEEEEEEENS_10ViewEngineIPN7cutlass5ArrayINSF_10bfloat16_tELi2ELb0EEEEEEEC2ERKSD_RKSK_)
$_ZN7cutlass13device_kernelIN5flash19enable_sm80_to_sm89INS1_16FlashAttnBwdSm80INS1_25CollectiveMainloopBwdSm80ILi2ELi2EN4cute5tupleIJNS5_1CILi128EEES8_NS7_ILi64EEEEEENS_10bfloat16_tEfNS_4arch4Sm80ELb0ELb1ELb1ELb0ELb0ELb0ELb0ELb0ELi2ELi4ELi4ELi4ELb0EEENS1_21CollectiveEpilogueBwdISA_SB_SD_Li256ELb0ELb0ELi2EEENS1_19SingleTileSchedulerILb0ELb0ELb0ELi128EEEEEEEEEvNT_6ParamsE$_ZN4cute3eso3ESOILb1ELb0EJNS_6LayoutINS_5tupleIJNS3_IJNS_1CILi1EEENS4_ILi2EEEEEES6_NS4_ILi8EEEEEENS3_IJNS3_IJS5_S5_EEES6_NS4_ILi4EEEEEEEENS_10ViewEngineIPN7cutlass5ArrayINSF_10bfloat16_tELi2ELb0EEEEEEEC2ERKSD_RKSK_:
[----:B------:R-:W-:Y:S01]  /*9e10*/  IADD3 R2, R58, -c[0x0][0x20], RZ ;  /* 0x800008003a027a10 */ /* 0x000fe20007ffe0ff */
[----:B------:R-:W-:Y:S01]  /*9e20*/  IMAD.MOV.U32 R9, RZ, RZ, R5 ;  /* 0x000000ffff097224 */ /* 0x000fe200078e0005 */
[----:B------:R-:W-:-:S04]  /*9e30*/  MOV R7, 0x0 ;  /* 0x0000000000077802 */ /* 0x000fc80000000f00 */
[----:B------:R1:W-:Y:S01]  /*9e40*/  STL.64 [R2], R8 ;  /* 0x0000000802007387 */ /* 0x0003e20000100a00 */
[----:B------:R-:W-:Y:S05]  /*9e50*/  RET.REL.NODEC R6 `(_ZN7cutlass13device_kernelIN5flash19enable_sm80_to_sm89INS1_16FlashAttnBwdSm80INS1_25CollectiveMainloopBwdSm80ILi2ELi2EN4cute5tupleIJNS5_1CILi128EEES8_NS7_ILi64EEEEEENS_10bfloat16_tEfNS_4arch4Sm80ELb0ELb1ELb1ELb0ELb0ELb0ELb0ELb0ELi2ELi4ELi4ELi4ELb0EEENS1_21CollectiveEpilogueBwdISA_SB_SD_Li256ELb0ELb0ELi2EEENS1_19SingleTileSchedulerILb0ELb0ELb0ELi128EEEEEEEEEvNT_6ParamsE) ;  /* 0xffff61a006007950 */ /* 0x000fea0003c3ffff */
        .type           $_ZN7cutlass13device_kernelIN5flash19enable_sm80_to_sm89INS1_16FlashAttnBwdSm80INS1_25CollectiveMainloopBwdSm80ILi2ELi2EN4cute5tupleIJNS5_1CILi128EEES8_NS7_ILi64EEEEEENS_10bfloat16_tEfNS_4arch4Sm80ELb0ELb1ELb1ELb0ELb0ELb0ELb0ELb0ELi2ELi4ELi4ELi4ELb0EEENS1_21CollectiveEpilogueBwdISA_SB_SD_Li256ELb0ELb0ELi2EEENS1_19SingleTileSchedulerILb0ELb0ELb0ELi128EEEEEEEEEvNT_6ParamsE$_ZN4cute3eso3ESOILb1ELb0EJNS_6LayoutINS_5tupleIJNS3_IJNS_1CILi1EEENS4_ILi2EEES6_EEEEEENS3_IJNS3_IJS5_S5_S6_EEEEEEEENS_10ViewEngineIPjEEEEC2ERKSB_RKSE_,@function
        .size           $_ZN7cutlass13device_kernelIN5flash19enable_sm80_to_sm89INS1_16FlashAttnBwdSm80INS1_25CollectiveMainloopBwdSm80ILi2ELi2EN4cute5tupleIJNS5_1CILi128EEES8_NS7_ILi64EEEEEENS_10bfloat16_tEfNS_4arch4Sm80ELb0ELb1ELb1ELb0ELb0ELb0ELb0ELb0ELi2ELi4ELi4ELi4ELb0EEENS1_21CollectiveEpilogueBwdISA_SB_SD_Li256ELb0ELb0ELi2EEENS1_19SingleTileSchedulerILb0ELb0ELb0ELi128EEEEEEEEEvNT_6ParamsE$_ZN4cute3eso3ESOILb1ELb0EJNS_6LayoutINS_5tupleIJNS3_IJNS_1CILi1EEENS4_ILi2EEES6_EEEEEENS3_IJNS3_IJS5_S5_S6_EEEEEEEENS_10ViewEngineIPjEEEEC2ERKSB_RKSE_,($_ZN7cutlass13device_kernelIN5flash19enable_sm80_to_sm89INS1_16FlashAttnBwdSm80INS1_25CollectiveMainloopBwdSm80ILi2ELi2EN4cute5tupleIJNS5_1CILi128EEES8_NS7_ILi64EEEEEENS_10bfloat16_tEfNS_4arch4Sm80ELb0ELb1ELb1ELb0ELb0ELb0ELb0ELb0ELi2ELi4ELi4ELi4ELb0EEENS1_21CollectiveEpilogueBwdISA_SB_SD_Li256ELb0ELb0ELi2EEENS1_19SingleTileSchedulerILb0ELb0ELb0ELi128EEEEEEEEEvNT_6ParamsE$_ZN4cute3eso3ESOILb1ELb0EJNS_6LayoutINS_5tupleIJNS3_IJNS_1CILi1EEENS4_ILi4EEEEEENS4_ILi2EEES6_EEENS3_IJNS3_IJNS4_ILi0EEES5_EEES6_NS4_ILi8EEEEEEEENS_10ViewEngineIPfEEEEC2ERKSE_RKSH_ - $_ZN7cutlass13device_kernelIN5flash19enable_sm80_to_sm89INS1_16FlashAttnBwdSm80INS1_25CollectiveMainloopBwdSm80ILi2ELi2EN4cute5tupleIJNS5_1CILi128EEES8_NS7_ILi64EEEEEENS_10bfloat16_tEfNS_4arch4Sm80ELb0ELb1ELb1ELb0ELb0ELb0ELb0ELb0ELi2ELi4ELi4ELi4ELb0EEENS1_21CollectiveEpilogueBwdISA_SB_SD_Li256ELb0ELb0ELi2EEENS1_19SingleTileSchedulerILb0ELb0ELb0ELi128EEEEEEEEEvNT_6ParamsE$_ZN4cute3eso3ESOILb1ELb0EJNS_6LayoutINS_5tupleIJNS3_IJNS_1CILi1EEENS4_ILi2EEES6_EEEEEENS3_IJNS3_IJS5_S5_S6_EEEEEEEENS_10ViewEngineIPjEEEEC2ERKSB_RKSE_)
$_ZN7cutlass13device_kernelIN5flash19enable_sm80_to_sm89INS1_16FlashAttnBwdSm80INS1_25CollectiveMainloopBwdSm80ILi2ELi2EN4cute5tupleIJNS5_1CILi128EEES8_NS7_ILi64EEEEEENS_10bfloat16_tEfNS_4arch4Sm80ELb0ELb1ELb1ELb0ELb0ELb0ELb0ELb0ELi2ELi4ELi4ELi4ELb0EEENS1_21CollectiveEpilogueBwdISA_SB_SD_Li256ELb0ELb0ELi2EEENS1_19SingleTileSchedulerILb0ELb0ELb0ELi128EEEEEEEEEvNT_6ParamsE$_ZN4cute3eso3ESOILb1ELb0EJNS_6LayoutINS_5tupleIJNS3_IJNS_1CILi1EEENS4_ILi2EEES6_EEEEEENS3_IJNS3_IJS5_S5_S6_EEEEEEEENS_10ViewEngineIPjEEEEC2ERKSB_RKSE_:
[----:B------:R-:W-:Y:S02]  /*9e60*/  IADD3 R2, R69, -c[0x0][0x20], RZ ;  /* 0x8000080045027a10 */ /* 0x000fe40007ffe0ff */
[----:B------:R-:W-:-:S03]  /*9e70*/  MOV R5, 0x0 ;  /* 0x0000000000057802 */ /* 0x000fc60000000f00 */
[----:B------:R1:W-:Y:S01]  /*9e80*/  STL.64 [R2], R12 ;  /* 0x0000000c02007387 */ /* 0x0003e20000100a00 */
[----:B------:R-:W-:Y:S05]  /*9e90*/  RET.REL.NODEC R4 `(_ZN7cutlass13device_kernelIN5flash19enable_sm80_to_sm89INS1_16FlashAttnBwdSm80INS1_25CollectiveMainloopBwdSm80ILi2ELi2EN4cute5tupleIJNS5_1CILi128EEES8_NS7_ILi64EEEEEENS_10bfloat16_tEfNS_4arch4Sm80ELb0ELb1ELb1ELb0ELb0ELb0ELb0ELb0ELi2ELi4ELi4ELi4ELb0EEENS1_21CollectiveEpilogueBwdISA_SB_SD_Li256ELb0ELb0ELi2EEENS1_19SingleTileSchedulerILb0ELb0ELb0ELi128EEEEEEEEEvNT_6ParamsE) ;  /* 0xffff616004007950 */ /* 0x000fea0003c3ffff */
        .type           $_ZN7cutlass13device_kernelIN5flash19enable_sm80_to_sm89INS1_16FlashAttnBwdSm80INS1_25CollectiveMainloopBwdSm80ILi2ELi2EN4cute5tupleIJNS5_1CILi128EEES8_NS7_ILi64EEEEEENS_10bfloat16_tEfNS_4arch4Sm80ELb0ELb1ELb1ELb0ELb0ELb0ELb0ELb0ELi2ELi4ELi4ELi4ELb0EEENS1_21CollectiveEpilogueBwdISA_SB_SD_Li256ELb0ELb0ELi2EEENS1_19SingleTileSchedulerILb0ELb0ELb0ELi128EEEEEEEEEvNT_6ParamsE$_ZN4cute3eso3ESOILb1ELb0EJNS_6LayoutINS_5tupleIJNS3_IJNS_1CILi1EEENS4_ILi4EEEEEENS4_ILi2EEES6_EEENS3_IJNS3_IJNS4_ILi0EEES5_EEES6_NS4_ILi8EEEEEEEENS_10ViewEngineIPfEEEEC2ERKSE_RKSH_,@function
        .size           $_ZN7cutlass13device_kernelIN5flash19enable_sm80_to_sm89INS1_16FlashAttnBwdSm80INS1_25CollectiveMainloopBwdSm80ILi2ELi2EN4cute5tupleIJNS5_1CILi128EEES8_NS7_ILi64EEEEEENS_10bfloat16_tEfNS_4arch4Sm80ELb0ELb1ELb1ELb0ELb0ELb0ELb0ELb0ELi2ELi4ELi4ELi4ELb0EEENS1_21CollectiveEpilogueBwdISA_SB_SD_Li256ELb0ELb0ELi2EEENS1_19SingleTileSchedulerILb0ELb0ELb0ELi128EEEEEEEEEvNT_6ParamsE$_ZN4cute3eso3ESOILb1ELb0EJNS_6LayoutINS_5tupleIJNS3_IJNS_1CILi1EEENS4_ILi4EEEEEENS4_ILi2EEES6_EEENS3_IJNS3_IJNS4_ILi0EEES5_EEES6_NS4_ILi8EEEEEEEENS_10ViewEngineIPfEEEEC2ERKSE_RKSH_,($_ZN7cutlass13device_kernelIN5flash19enable_sm80_to_sm89INS1_16FlashAttnBwdSm80INS1_25CollectiveMainloopBwdSm80ILi2ELi2EN4cute5tupleIJNS5_1CILi128EEES8_NS7_ILi64EEEEEENS_10bfloat16_tEfNS_4arch4Sm80ELb0ELb1ELb1ELb0ELb0ELb0ELb0ELb0ELi2ELi4ELi4ELi4ELb0EEENS1_21CollectiveEpilogueBwdISA_SB_SD_Li256ELb0ELb0ELi2EEENS1_19SingleTileSchedulerILb0ELb0ELb0ELi128EEEEEEEEEvNT_6ParamsE$_ZN4cute3eso3ESOILb1ELb0EJNS_6LayoutINS_5tupleIJNS3_IJNS_1CILi1EEES5_EEEEEENS3_IJNS3_IJS5_NS4_ILi0EEEEEEEEEEENS_10ViewEngineINS_8gmem_ptrIPKN7cutlass9uint128_tEEEEEEEC2ERKSB_RKSJ_ - $_ZN7cutlass13device_kernelIN5flash19enable_sm80_to_sm89INS1_16FlashAttnBwdSm80INS1_25CollectiveMainloopBwdSm80ILi2ELi2EN4cute5tupleIJNS5_1CILi128EEES8_NS7_ILi64EEEEEENS_10bfloat16_tEfNS_4arch4Sm80ELb0ELb1ELb1ELb0ELb0ELb0ELb0ELb0ELi2ELi4ELi4ELi4ELb0EEENS1_21CollectiveEpilogueBwdISA_SB_SD_Li256ELb0ELb0ELi2EEENS1_19SingleTileSchedulerILb0ELb0ELb0ELi128EEEEEEEEEvNT_6ParamsE$_ZN4cute3eso3ESOILb1ELb0EJNS_6LayoutINS_5tupleIJNS3_IJNS_1CILi1EEENS4_ILi4EEEEEENS4_ILi2EEES6_EEENS3_IJNS3_IJNS4_ILi0EEES5_EEES6_NS4_ILi8EEEEEEEENS_10ViewEngineIPfEEEEC2ERKSE_RKSH_)
$_ZN7cutlass13device_kernelIN5flash19enable_sm80_to_sm89INS1_16FlashAttnBwdSm80INS1_25CollectiveMainloopBwdSm80ILi2ELi2EN4cute5tupleIJNS5_1CILi128EEES8_NS7_ILi64EEEEEENS_10bfloat16_tEfNS_4arch4Sm80ELb0ELb1ELb1ELb0ELb0ELb0ELb0ELb0ELi2ELi4ELi4ELi4ELb0EEENS1_21CollectiveEpilogueBwdISA_SB_SD_Li256ELb0ELb0ELi2EEENS1_19SingleTileSchedulerILb0ELb0ELb0ELi128EEEEEEEEEvNT_6ParamsE$_ZN4cute3eso3ESOILb1ELb0EJNS_6LayoutINS_5tupleIJNS3_IJNS_1CILi1EEENS4_ILi4EEEEEENS4_ILi2EEES6_EEENS3_IJNS3_IJNS4_ILi0EEES5_EEES6_NS4_ILi8EEEEEEEENS_10ViewEngineIPfEEEEC2ERKSE_RKSH_:
[----:B------:R-:W-:Y:S02]  /*9ea0*/  IADD3 R2, R62, -c[0x0][0x20], RZ ;  /* 0x800008003e027a10 */ /* 0x000fe40007ffe0ff */
[----:B------:R-:W-:-:S03]  /*9eb0*/  MOV R5, 0x0 ;  /* 0x0000000000057802 */ /* 0x000fc60000000f00 */
[----:B------:R1:W-:Y:S01]  /*9ec0*/  STL.64 [R2], R58 ;  /* 0x0000003a02007387 */ /* 0x0003e20000100a00 */
[----:B------:R-:W-:Y:S05]  /*9ed0*/  RET.REL.NODEC R4 `(_ZN7cutlass13device_kernelIN5flash19enable_sm80_to_sm89INS1_16FlashAttnBwdSm80INS1_25CollectiveMainloopBwdSm80ILi2ELi2EN4cute5tupleIJNS5_1CILi128EEES8_NS7_ILi64EEEEEENS_10bfloat16_tEfNS_4arch4Sm80ELb0ELb1ELb1ELb0ELb0ELb0ELb0ELb0ELi2ELi4ELi4ELi4ELb0EEENS1_21CollectiveEpilogueBwdISA_SB_SD_Li256ELb0ELb0ELi2EEENS1_19SingleTileSchedulerILb0ELb0ELb0ELi128EEEEEEEEEvNT_6ParamsE) ;  /* 0xffff612004007950 */ /* 0x000fea0003c3ffff */
        .type           $_ZN7cutlass13device_kernelIN5flash19enable_sm80_to_sm89INS1_16FlashAttnBwdSm80INS1_25CollectiveMainloopBwdSm80ILi2ELi2EN4cute5tupleIJNS5_1CILi128EEES8_NS7_ILi64EEEEEENS_10bfloat16_tEfNS_4arch4Sm80ELb0ELb1ELb1ELb0ELb0ELb0ELb0ELb0ELi2ELi4ELi4ELi4ELb0EEENS1_21CollectiveEpilogueBwdISA_SB_SD_Li256ELb0ELb0ELi2EEENS1_19SingleTileSchedulerILb0ELb0ELb0ELi128EEEEEEEEEvNT_6ParamsE$_ZN4cute3eso3ESOILb1ELb0EJNS_6LayoutINS_5tupleIJNS3_IJNS_1CILi1EEES5_EEEEEENS3_IJNS3_IJS5_NS4_ILi0EEEEEEEEEEENS_10ViewEngineINS_8gmem_ptrIPKN7cutlass9uint128_tEEEEEEEC2ERKSB_RKSJ_,@function
        .size           $_ZN7cutlass13device_kernelIN5flash19enable_sm80_to_sm89INS1_16FlashAttnBwdSm80INS1_25CollectiveMainloopBwdSm80ILi2ELi2EN4cute5tupleIJNS5_1CILi128EEES8_NS7_ILi64EEEEEENS_10bfloat16_tEfNS_4arch4Sm80ELb0ELb1ELb1ELb0ELb0ELb0ELb0ELb0ELi2ELi4ELi4ELi4ELb0EEENS1_21CollectiveEpilogueBwdISA_SB_SD_Li256ELb0ELb0ELi2EEENS1_19SingleTileSchedulerILb0ELb0ELb0ELi128EEEEEEEEEvNT_6ParamsE$_ZN4cute3eso3ESOILb1ELb0EJNS_6LayoutINS_5tupleIJNS3_IJNS_1CILi1EEES5_EEEEEENS3_IJNS3_IJS5_NS4_ILi0EEEEEEEEEEENS_10ViewEngineINS_8gmem_ptrIPKN7cutlass9uint128_tEEEEEEEC2ERKSB_RKSJ_,($_ZN7cutlass13device_kernelIN5flash19enable_sm80_to_sm89INS1_16FlashAttnBwdSm80INS1_25CollectiveMainloopBwdSm80ILi2ELi2EN4cute5tupleIJNS5_1CILi128EEES8_NS7_ILi64EEEEEENS_10bfloat16_tEfNS_4arch4Sm80ELb0ELb1ELb1ELb0ELb0ELb0ELb0ELb0ELi2ELi4ELi4ELi4ELb0EEENS1_21CollectiveEpilogueBwdISA_SB_SD_Li256ELb0ELb0ELi2EEENS1_19SingleTileSchedulerILb0ELb0ELb0ELi128EEEEEEEEEvNT_6ParamsE$_ZN4cute3eso3ESOILb1ELb0EJNS_6LayoutINS_5tupleIJNS3_IJNS_1CILi1EEES5_EEEEEENS3_IJNS3_IJS5_NS4_ILi0EEEEEEEEEEENS_10ViewEngineINS_8smem_ptrIPN7cutlass9uint128_tEEEEEEEC2ERKSB_RKSI_ - $_ZN7cutlass13device_kernelIN5flash19enable_sm80_to_sm89INS1_16FlashAttnBwdSm80INS1_25CollectiveMainloopBwdSm80ILi2ELi2EN4cute5tupleIJNS5_1CILi128EEES8_NS7_ILi64EEEEEENS_10bfloat16_tEfNS_4arch4Sm80ELb0ELb1ELb1ELb0ELb0ELb0ELb0ELb0ELi2ELi4ELi4ELi4ELb0EEENS1_21CollectiveEpilogueBwdISA_SB_SD_Li256ELb0ELb0ELi2EEENS1_19SingleTileSchedulerILb0ELb0ELb0ELi128EEEEEEEEEvNT_6ParamsE$_ZN4cute3eso3ESOILb1ELb0EJNS_6LayoutINS_5tupleIJNS3_IJNS_1CILi1EEES5_EEEEEENS3_IJNS3_IJS5_NS4_ILi0EEEEEEEEEEENS_10ViewEngineINS_8gmem_ptrIPKN7cutlass9uint128_tEEEEEEEC2ERKSB_RKSJ_)
$_ZN7cutlass13device_kernelIN5flash19enable_sm80_to_sm89INS1_16FlashAttnBwdSm80INS1_25CollectiveMainloopBwdSm80ILi2ELi2EN4cute5tupleIJNS5_1CILi128EEES8_NS7_ILi64EEEEEENS_10bfloat16_tEfNS_4arch4Sm80ELb0ELb1ELb1ELb0ELb0ELb0ELb0ELb0ELi2ELi4ELi4ELi4ELb0EEENS1_21CollectiveEpilogueBwdISA_SB_SD_Li256ELb0ELb0ELi2EEENS1_19SingleTileSchedulerILb0ELb0ELb0ELi128EEEEEEEEEvNT_6ParamsE$_ZN4cute3eso3ESOILb1ELb0EJNS_6LayoutINS_5tupleIJNS3_IJNS_1CILi1EEES5_EEEEEENS3_IJNS3_IJS5_NS4_ILi0EEEEEEEEEEENS_10ViewEngineINS_8gmem_ptrIPKN7cutlass9uint128_tEEEEEEEC2ERKSB_RKSJ_:
[----:B------:R-:W-:Y:S02]  /*9ee0*/  IADD3 R4, R83, -c[0x0][0x20], RZ ;  /* 0x8000080053047a10 */ /* 0x000fe40007ffe0ff */
[----:B------:R-:W-:-:S03]  /*9ef0*/  MOV R11, 0x0 ;  /* 0x00000000000b7802 */ /* 0x000fc60000000f00 */
[----:B------:R1:W-:Y:S01]  /*9f00*/  STL.64 [R4], R2 ;  /* 0x0000000204007387 */ /* 0x0003e20000100a00 */
[----:B------:R-:W-:Y:S05]  /*9f10*/  RET.REL.NODEC R10 `(_ZN7cutlass13device_kernelIN5flash19enable_sm80_to_sm89INS1_16FlashAttnBwdSm80INS1_25CollectiveMainloopBwdSm80ILi2ELi2EN4cute5tupleIJNS5_1CILi128EEES8_NS7_ILi64EEEEEENS_10bfloat16_tEfNS_4arch4Sm80ELb0ELb1ELb1ELb0ELb0ELb0ELb0ELb0ELi2ELi4ELi4ELi4ELb0EEENS1_21CollectiveEpilogueBwdISA_SB_SD_Li256ELb0ELb0ELi2EEENS1_19SingleTileSchedulerILb0ELb0ELb0ELi128EEEEEEEEEvNT_6ParamsE) ;  /* 0xffff60e00a007950 */ /* 0x000fea0003c3ffff */
        .type           $_ZN7cutlass13device_kernelIN5flash19enable_sm80_to_sm89INS1_16FlashAttnBwdSm80INS1_25CollectiveMainloopBwdSm80ILi2ELi2EN4cute5tupleIJNS5_1CILi128EEES8_NS7_ILi64EEEEEENS_10bfloat16_tEfNS_4arch4Sm80ELb0ELb1ELb1ELb0ELb0ELb0ELb0ELb0ELi2ELi4ELi4ELi4ELb0EEENS1_21CollectiveEpilogueBwdISA_SB_SD_Li256ELb0ELb0ELi2EEENS1_19SingleTileSchedulerILb0ELb0ELb0ELi128EEEEEEEEEvNT_6ParamsE$_ZN4cute3eso3ESOILb1ELb0EJNS_6LayoutINS_5tupleIJNS3_IJNS_1CILi1EEES5_EEEEEENS3_IJNS3_IJS5_NS4_ILi0EEEEEEEEEEENS_10ViewEngineINS_8smem_ptrIPN7cutlass9uint128_tEEEEEEEC2ERKSB_RKSI_,@function
        .size           $_ZN7cutlass13device_kernelIN5flash19enable_sm80_to_sm89INS1_16FlashAttnBwdSm80INS1_25CollectiveMainloopBwdSm80ILi2ELi2EN4cute5tupleIJNS5_1CILi128EEES8_NS7_ILi64EEEEEENS_10bfloat16_tEfNS_4arch4Sm80ELb0ELb1ELb1ELb0ELb0ELb0ELb0ELb0ELi2ELi4ELi4ELi4ELb0EEENS1_21CollectiveEpilogueBwdISA_SB_SD_Li256ELb0ELb0ELi2EEENS1_19SingleTileSchedulerILb0ELb0ELb0ELi128EEEEEEEEEvNT_6ParamsE$_ZN4cute3eso3ESOILb1ELb0EJNS_6LayoutINS_5tupleIJNS3_IJNS_1CILi1EEES5_EEEEEENS3_IJNS3_IJS5_NS4_ILi0EEEEEEEEEEENS_10ViewEngineINS_8smem_ptrIPN7cutlass9uint128_tEEEEEEEC2ERKSB_RKSI_,($_ZN7cutlass13device_kernelIN5flash19enable_sm80_to_sm89INS1_16FlashAttnBwdSm80INS1_25CollectiveMainloopBwdSm80ILi2ELi2EN4cute5tupleIJNS5_1CILi128EEES8_NS7_ILi64EEEEEENS_10bfloat16_tEfNS_4arch4Sm80ELb0ELb1ELb1ELb0ELb0ELb0ELb0ELb0ELi2ELi4ELi4ELi4ELb0EEENS1_21CollectiveEpilogueBwdISA_SB_SD_Li256ELb0ELb0ELi2EEENS1_19SingleTileSchedulerILb0ELb0ELb0ELi128EEEEEEEEEvNT_6ParamsE$_ZN4cute3eso3ESOILb1ELb0EJNS_6LayoutINS_5tupleIJNS3_IJNS_1CILi1EEES5_EEENS4_ILi32EEEEEENS3_IJNS3_IJNS4_ILi0EEES9_EEENS4_ILi256EEEEEEEENS_10ViewEngineINS_8gmem_ptrIPfEEEEEEC2ERKSD_RKSI_ - $_ZN7cutlass13device_kernelIN5flash19enable_sm80_to_sm89INS1_16FlashAttnBwdSm80INS1_25CollectiveMainloopBwdSm80ILi2ELi2EN4cute5tupleIJNS5_1CILi128EEES8_NS7_ILi64EEEEEENS_10bfloat16_tEfNS_4arch4Sm80ELb0ELb1ELb1ELb0ELb0ELb0ELb0ELb0ELi2ELi4ELi4ELi4ELb0EEENS1_21CollectiveEpilogueBwdISA_SB_SD_Li256ELb0ELb0ELi2EEENS1_19SingleTileSchedulerILb0ELb0ELb0ELi128EEEEEEEEEvNT_6ParamsE$_ZN4cute3eso3ESOILb1ELb0EJNS_6LayoutINS_5tupleIJNS3_IJNS_1CILi1EEES5_EEEEEENS3_IJNS3_IJS5_NS4_ILi0EEEEEEEEEEENS_10ViewEngineINS_8smem_ptrIPN7cutlass9uint128_tEEEEEEEC2ERKSB_RKSI_)
$_ZN7cutlass13device_kernelIN5flash19enable_sm80_to_sm89INS1_16FlashAttnBwdSm80INS1_25CollectiveMainloopBwdSm80ILi2ELi2EN4cute5tupleIJNS5_1CILi128EEES8_NS7_ILi64EEEEEENS_10bfloat16_tEfNS_4arch4Sm80ELb0ELb1ELb1ELb0ELb0ELb0ELb0ELb0ELi2ELi4ELi4ELi4ELb0EEENS1_21CollectiveEpilogueBwdISA_SB_SD_Li256ELb0ELb0ELi2EEENS1_19SingleTileSchedulerILb0ELb0ELb0ELi128EEEEEEEEEvNT_6ParamsE$_ZN4cute3eso3ESOILb1ELb0EJNS_6LayoutINS_5tupleIJNS3_IJNS_1CILi1EEES5_EEEEEENS3_IJNS3_IJS5_NS4_ILi0EEEEEEEEEEENS_10ViewEngineINS_8smem_ptrIPN7cutlass9uint128_tEEEEEEEC2ERKSB_RKSI_:
[----:B------:R-:W-:Y:S02]  /*9f20*/  IADD3 R6, R6, -c[0x0][0x20], RZ ;  /* 0x8000080006067a10 */ /* 0x000fe40007ffe0ff */
[----:B------:R-:W-:-:S03]  /*9f30*/  MOV R9, 0x0 ;  /* 0x0000000000097802 */ /* 0x000fc60000000f00 */
[----:B------:R1:W-:Y:S01]  /*9f40*/  STL.64 [R6], R2 ;  /* 0x0000000206007387 */ /* 0x0003e20000100a00 */
[----:B------:R-:W-:Y:S05]  /*9f50*/  RET.REL.NODEC R8 `(_ZN7cutlass13device_kernelIN5flash19enable_sm80_to_sm89INS1_16FlashAttnBwdSm80INS1_25CollectiveMainloopBwdSm80ILi2ELi2EN4cute5tupleIJNS5_1CILi128EEES8_NS7_ILi64EEEEEENS_10bfloat16_tEfNS_4arch4Sm80ELb0ELb1ELb1ELb0ELb0ELb0ELb0ELb0ELi2ELi4ELi4ELi4ELb0EEENS1_21CollectiveEpilogueBwdISA_SB_SD_Li256ELb0ELb0ELi2EEENS1_19SingleTileSchedulerILb0ELb0ELb0ELi128EEEEEEEEEvNT_6ParamsE) ;  /* 0xffff60a008007950 */ /* 0x000fea0003c3ffff */
        .type           $_ZN7cutlass13device_kernelIN5flash19enable_sm80_to_sm89INS1_16FlashAttnBwdSm80INS1_25CollectiveMainloopBwdSm80ILi2ELi2EN4cute5tupleIJNS5_1CILi128EEES8_NS7_ILi64EEEEEENS_10bfloat16_tEfNS_4arch4Sm80ELb0ELb1ELb1ELb0ELb0ELb0ELb0ELb0ELi2ELi4ELi4ELi4ELb0EEENS1_21CollectiveEpilogueBwdISA_SB_SD_Li256ELb0ELb0ELi2EEENS1_19SingleTileSchedulerILb0ELb0ELb0ELi128EEEEEEEEEvNT_6ParamsE$_ZN4cute3eso3ESOILb1ELb0EJNS_6LayoutINS_5tupleIJNS3_IJNS_1CILi1EEES5_EEENS4_ILi32EEEEEENS3_IJNS3_IJNS4_ILi0EEES9_EEENS4_ILi256EEEEEEEENS_10ViewEngineINS_8gmem_ptrIPfEEEEEEC2ERKSD_RKSI_,@function
        .size           $_ZN7cutlass13device_kernelIN5flash19enable_sm80_to_sm89INS1_16FlashAttnBwdSm80INS1_25CollectiveMainloopBwdSm80ILi2ELi2EN4cute5tupleIJNS5_1CILi128EEES8_NS7_ILi64EEEEEENS_10bfloat16_tEfNS_4arch4Sm80ELb0ELb1ELb1ELb0ELb0ELb0ELb0ELb0ELi2ELi4ELi4ELi4ELb0EEENS1_21CollectiveEpilogueBwdISA_SB_SD_Li256ELb0ELb0ELi2EEENS1_19SingleTileSchedulerILb0ELb0ELb0ELi128EEEEEEEEEvNT_6ParamsE$_ZN4cute3eso3ESOILb1ELb0EJNS_6LayoutINS_5tupleIJNS3_IJNS_1CILi1EEES5_EEENS4_ILi32EEEEEENS3_IJNS3_IJNS4_ILi0EEES9_EEENS4_ILi256EEEEEEEENS_10ViewEngineINS_8gmem_ptrIPfEEEEEEC2ERKSD_RKSI_,($_ZN7cutlass13device_kernelIN5flash19enable_sm80_to_sm89INS1_16FlashAttnBwdSm80INS1_25CollectiveMainloopBwdSm80ILi2ELi2EN4cute5tupleIJNS5_1CILi128EEES8_NS7_ILi64EEEEEENS_10bfloat16_tEfNS_4arch4Sm80ELb0ELb1ELb1ELb0ELb0ELb0ELb0ELb0ELi2ELi4ELi4ELi4ELb0EEENS1_21CollectiveEpilogueBwdISA_SB_SD_Li256ELb0ELb0ELi2EEENS1_19SingleTileSchedulerILb0ELb0ELb0ELi128EEEEEEEEEvNT_6ParamsE$_ZN4cute3eso3ESOILb1ELb0EJNS_6LayoutINS_5tupleIJNS3_IJNS_1CILi1EEES5_EEENS4_ILi32EEEEEENS3_IJNS3_IJNS4_ILi0EEES9_EEENS4_ILi256EEEEEEEEiEEC2ERKSD_RKi - $_ZN7cutlass13device_kernelIN5flash19enable_sm80_to_sm89INS1_16FlashAttnBwdSm80INS1_25CollectiveMainloopBwdSm80ILi2ELi2EN4cute5tupleIJNS5_1CILi128EEES8_NS7_ILi64EEEEEENS_10bfloat16_tEfNS_4arch4Sm80ELb0ELb1ELb1ELb0ELb0ELb0ELb0ELb0ELi2ELi4ELi4ELi4ELb0EEENS1_21CollectiveEpilogueBwdISA_SB_SD_Li256ELb0ELb0ELi2EEENS1_19SingleTileSchedulerILb0ELb0ELb0ELi128EEEEEEEEEvNT_6ParamsE$_ZN4cute3eso3ESOILb1ELb0EJNS_6LayoutINS_5tupleIJNS3_IJNS_1CILi1EEES5_EEENS4_ILi32EEEEEENS3_IJNS3_IJNS4_ILi0EEES9_EEENS4_ILi256EEEEEEEENS_10ViewEngineINS_8gmem_ptrIPfEEEEEEC2ERKSD_RKSI_)
$_ZN7cutlass13device_kernelIN5flash19enable_sm80_to_sm89INS1_16FlashAttnBwdSm80INS1_25CollectiveMainloopBwdSm80ILi2ELi2EN4cute5tupleIJNS5_1CILi128EEES8_NS7_ILi64EEEEEENS_10bfloat16_tEfNS_4arch4Sm80ELb0ELb1ELb1ELb0ELb0ELb0ELb0ELb0ELi2ELi4ELi4ELi4ELb0EEENS1_21CollectiveEpilogueBwdISA_SB_SD_Li256ELb0ELb0ELi2EEENS1_19SingleTileSchedulerILb0ELb0ELb0ELi128EEEEEEEEEvNT_6ParamsE$_ZN4cute3eso3ESOILb1ELb0EJNS_6LayoutINS_5tupleIJNS3_IJNS_1CILi1EEES5_EEENS4_ILi32EEEEEENS3_IJNS3_IJNS4_ILi0EEES9_EEENS4_ILi256EEEEEEEENS_10ViewEngineINS_8gmem_ptrIPfEEEEEEC2ERKSD_RKSI_:
[----:B------:R-:W-:Y:S02]  /*9f60*/  IADD3 R62, R62, -c[0x0][0x20], RZ ;  /* 0x800008003e3e7a10 */ /* 0x000fe40007ffe0ff */
[----:B------:R-:W-:-:S03]  /*9f70*/  MOV R5, 0x0 ;  /* 0x0000000000057802 */ /* 0x000fc60000000f00 */
[----:B------:R1:W-:Y:S01]  /*9f80*/  STL.64 [R62], R2 ;  /* 0x000000023e007387 */ /* 0x0003e20000100a00 */
[----:B------:R-:W-:Y:S05]  /*9f90*/  RET.REL.NODEC R4 `(_ZN7cutlass13device_kernelIN5flash19enable_sm80_to_sm89INS1_16FlashAttnBwdSm80INS1_25CollectiveMainloopBwdSm80ILi2ELi2EN4cute5tupleIJNS5_1CILi128EEES8_NS7_ILi64EEEEEENS_10bfloat16_tEfNS_4arch4Sm80ELb0ELb1ELb1ELb0ELb0ELb0ELb0ELb0ELi2ELi4ELi4ELi4ELb0EEENS1_21CollectiveEpilogueBwdISA_SB_SD_Li256ELb0ELb0ELi2EEENS1_19SingleTileSchedulerILb0ELb0ELb0ELi128EEEEEEEEEvNT_6ParamsE) ;  /* 0xffff606004007950 */ /* 0x000fea0003c3ffff */
        .type           $_ZN7cutlass13device_kernelIN5flash19enable_sm80_to_sm89INS1_16FlashAttnBwdSm80INS1_25CollectiveMainloopBwdSm80ILi2ELi2EN4cute5tupleIJNS5_1CILi128EEES8_NS7_ILi64EEEEEENS_10bfloat16_tEfNS_4arch4Sm80ELb0ELb1ELb1ELb0ELb0ELb0ELb0ELb0ELi2ELi4ELi4ELi4ELb0EEENS1_21CollectiveEpilogueBwdISA_SB_SD_Li256ELb0ELb0ELi2EEENS1_19SingleTileSchedulerILb0ELb0ELb0ELi128EEEEEEEEEvNT_6ParamsE$_ZN4cute3eso3ESOILb1ELb0EJNS_6LayoutINS_5tupleIJNS3_IJNS_1CILi1EEES5_EEENS4_ILi32EEEEEENS3_IJNS3_IJNS4_ILi0EEES9_EEENS4_ILi256EEEEEEEEiEEC2ERKSD_RKi,@function
        .size           $_ZN7cutlass13device_kernelIN5flash19enable_sm80_to_sm89INS1_16FlashAttnBwdSm80INS1_25CollectiveMainloopBwdSm80ILi2ELi2EN4cute5tupleIJNS5_1CILi128EEES8_NS7_ILi64EEEEEENS_10bfloat16_tEfNS_4arch4Sm80ELb0ELb1ELb1ELb0ELb0ELb0ELb0ELb0ELi2ELi4ELi4ELi4ELb0EEENS1_21CollectiveEpilogueBwdISA_SB_SD_Li256ELb0ELb0ELi2EEENS1_19SingleTileSchedulerILb0ELb0ELb0ELi128EEEEEEEEEvNT_6ParamsE$_ZN4cute3eso3ESOILb1ELb0EJNS_6LayoutINS_5tupleIJNS3_IJNS_1CILi1EEES5_EEENS4_ILi32EEEEEENS3_IJNS3_IJNS4_ILi0EEES9_EEENS4_ILi256EEEEEEEEiEEC2ERKSD_RKi,($_ZN7cutlass13device_kernelIN5flash19enable_sm80_to_sm89INS1_16FlashAttnBwdSm80INS1_25CollectiveMainloopBwdSm80ILi2ELi2EN4cute5tupleIJNS5_1CILi128EEES8_NS7_ILi64EEEEEENS_10bfloat16_tEfNS_4arch4Sm80ELb0ELb1ELb1ELb0ELb0ELb0ELb0ELb0ELi2ELi4ELi4ELi4ELb0EEENS1_21CollectiveEpilogueBwdISA_SB_SD_Li256ELb0ELb0ELi2EEENS1_19SingleTileSchedulerILb0ELb0ELb0ELi128EEEEEEEEEvNT_6ParamsE$_ZN4cute3eso3ESOILb1ELb0EJNS_6LayoutINS_5tupleIJNS3_IJNS_1CILi2EEES5_EEEEEENS3_IJNS3_IJNS4_ILi1EEES5_EEEEEEEENS_10ViewEngineIPKfEEEEC2ERKSB_RKSF_ - $_ZN7cutlass13device_kernelIN5flash19enable_sm80_to_sm89INS1_16FlashAttnBwdSm80INS1_25CollectiveMainloopBwdSm80ILi2ELi2EN4cute5tupleIJNS5_1CILi128EEES8_NS7_ILi64EEEEEENS_10bfloat16_tEfNS_4arch4Sm80ELb0ELb1ELb1ELb0ELb0ELb0ELb0ELb0ELi2ELi4ELi4ELi4ELb0EEENS1_21CollectiveEpilogueBwdISA_SB_SD_Li256ELb0ELb0ELi2EEENS1_19SingleTileSchedulerILb0ELb0ELb0ELi128EEEEEEEEEvNT_6ParamsE$_ZN4cute3eso3ESOILb1ELb0EJNS_6LayoutINS_5tupleIJNS3_IJNS_1CILi1EEES5_EEENS4_ILi32EEEEEENS3_IJNS3_IJNS4_ILi0EEES9_EEENS4_ILi256EEEEEEEEiEEC2ERKSD_RKi)
$_ZN7cutlass13device_kernelIN5flash19enable_sm80_to_sm89INS1_16FlashAttnBwdSm80INS1_25CollectiveMainloopBwdSm80ILi2ELi2EN4cute5tupleIJNS5_1CILi128EEES8_NS7_ILi64EEEEEENS_10bfloat16_tEfNS_4arch4Sm80ELb0ELb1ELb1ELb0ELb0ELb0ELb0ELb0ELi2ELi4ELi4ELi4ELb0EEENS1_21CollectiveEpilogueBwdISA_SB_SD_Li256ELb0ELb0ELi2EEENS1_19SingleTileSchedulerILb0ELb0ELb0ELi128EEEEEEEEEvNT_6ParamsE$_ZN4cute3eso3ESOILb1ELb0EJNS_6LayoutINS_5tupleIJNS3_IJNS_1CILi1EEES5_EEENS4_ILi32EEEEEENS3_IJNS3_IJNS4_ILi0EEES9_EEENS4_ILi256EEEEEEEEiEEC2ERKSD_RKi:
[----:B------:R-:W-:Y:S02]  /*9fa0*/  IADD3 R2, R62, -c[0x0][0x20], RZ ;  /* 0x800008003e027a10 */ /* 0x000fe40007ffe0ff */
[----:B------:R-:W-:-:S03]  /*9fb0*/  MOV R9, 0x0 ;  /* 0x0000000000097802 */ /* 0x000fc60000000f00 */
[----:B------:R1:W-:Y:S01]  /*9fc0*/  STL [R2], R3 ;  /* 0x0000000302007387 */ /* 0x0003e20000100800 */
[----:B------:R-:W-:Y:S05]  /*9fd0*/  RET.REL.NODEC R8 `(_ZN7cutlass13device_kernelIN5flash19enable_sm80_to_sm89INS1_16FlashAttnBwdSm80INS1_25CollectiveMainloopBwdSm80ILi2ELi2EN4cute5tupleIJNS5_1CILi128EEES8_NS7_ILi64EEEEEENS_10bfloat16_tEfNS_4arch4Sm80ELb0ELb1ELb1ELb0ELb0ELb0ELb0ELb0ELi2ELi4ELi4ELi4ELb0EEENS1_21CollectiveEpilogueBwdISA_SB_SD_Li256ELb0ELb0ELi2EEENS1_19SingleTileSchedulerILb0ELb0ELb0ELi128EEEEEEEEEvNT_6ParamsE) ;  /* 0xffff602008007950 */ /* 0x000fea0003c3ffff */
        .type           $_ZN7cutlass13device_kernelIN5flash19enable_sm80_to_sm89INS1_16FlashAttnBwdSm80INS1_25CollectiveMainloopBwdSm80ILi2ELi2EN4cute5tupleIJNS5_1CILi128EEES8_NS7_ILi64EEEEEENS_10bfloat16_tEfNS_4arch4Sm80ELb0ELb1ELb1ELb0ELb0ELb0ELb0ELb0ELi2ELi4ELi4ELi4ELb0EEENS1_21CollectiveEpilogueBwdISA_SB_SD_Li256ELb0ELb0ELi2EEENS1_19SingleTileSchedulerILb0ELb0ELb0ELi128EEEEEEEEEvNT_6ParamsE$_ZN4cute3eso3ESOILb1ELb0EJNS_6LayoutINS_5tupleIJNS3_IJNS_1CILi2EEES5_EEEEEENS3_IJNS3_IJNS4_ILi1EEES5_EEEEEEEENS_10ViewEngineIPKfEEEEC2ERKSB_RKSF_,@function
        .size           $_ZN7cutlass13device_kernelIN5flash19enable_sm80_to_sm89INS1_16FlashAttnBwdSm80INS1_25CollectiveMainloopBwdSm80ILi2ELi2EN4cute5tupleIJNS5_1CILi128EEES8_NS7_ILi64EEEEEENS_10bfloat16_tEfNS_4arch4Sm80ELb0ELb1ELb1ELb0ELb0ELb0ELb0ELb0ELi2ELi4ELi4ELi4ELb0EEENS1_21CollectiveEpilogueBwdISA_SB_SD_Li256ELb0ELb0ELi2EEENS1_19SingleTileSchedulerILb0ELb0ELb0ELi128EEEEEEEEEvNT_6ParamsE$_ZN4cute3eso3ESOILb1ELb0EJNS_6LayoutINS_5tupleIJNS3_IJNS_1CILi2EEES5_EEEEEENS3_IJNS3_IJNS4_ILi1EEES5_EEEEEEEENS_10ViewEngineIPKfEEEEC2ERKSB_RKSF_,($_ZN7cutlass13device_kernelIN5flash19enable_sm80_to_sm89INS1_16FlashAttnBwdSm80INS1_25CollectiveMainloopBwdSm80ILi2ELi2EN4cute5tupleIJNS5_1CILi128EEES8_NS7_ILi64EEEEEENS_10bfloat16_tEfNS_4arch4Sm80ELb0ELb1ELb1ELb0ELb0ELb0ELb0ELb0ELi2ELi4ELi4ELi4ELb0EEENS1_21CollectiveEpilogueBwdISA_SB_SD_Li256ELb0ELb0ELi2EEENS1_19SingleTileSchedulerILb0ELb0ELb0ELi128EEEEEEEEEvNT_6ParamsE$_ZN4cute3eso3ESOILb1ELb0EJNS_6LayoutINS_5tupleIJNS3_IJNS_1CILi2EEES5_EEEEEENS3_IJNS3_IJNS4_ILi1EEES5_EEEEEEEENS_10ViewEngineIPN7cutlass10bfloat16_tEEEEEC2ERKSB_RKSG_ - $_ZN7cutlass13device_kernelIN5flash19enable_sm80_to_sm89INS1_16FlashAttnBwdSm80INS1_25CollectiveMainloopBwdSm80ILi2ELi2EN4cute5tupleIJNS5_1CILi128EEES8_NS7_ILi64EEEEEENS_10bfloat16_tEfNS_4arch4Sm80ELb0ELb1ELb1ELb0ELb0ELb0ELb0ELb0ELi2ELi4ELi4ELi4ELb0EEENS1_21CollectiveEpilogueBwdISA_SB_SD_Li256ELb0ELb0ELi2EEENS1_19SingleTileSchedulerILb0ELb0ELb0ELi128EEEEEEEEEvNT_6ParamsE$_ZN4cute3eso3ESOILb1ELb0EJNS_6LayoutINS_5tupleIJNS3_IJNS_1CILi2EEES5_EEEEEENS3_IJNS3_IJNS4_ILi1EEES5_EEEEEEEENS_10ViewEngineIPKfEEEEC2ERKSB_RKSF_)
$_ZN7cutlass13device_kernelIN5flash19enable_sm80_to_sm89INS1_16FlashAttnBwdSm80INS1_25CollectiveMainloopBwdSm80ILi2ELi2EN4cute5tupleIJNS5_1CILi128EEES8_NS7_ILi64EEEEEENS_10bfloat16_tEfNS_4arch4Sm80ELb0ELb1ELb1ELb0ELb0ELb0ELb0ELb0ELi2ELi4ELi4ELi4ELb0EEENS1_21CollectiveEpilogueBwdISA_SB_SD_Li256ELb0ELb0ELi2EEENS1_19SingleTileSchedulerILb0ELb0ELb0ELi128EEEEEEEEEvNT_6ParamsE$_ZN4cute3eso3ESOILb1ELb0EJNS_6LayoutINS_5tupleIJNS3_IJNS_1CILi2EEES5_EEEEEENS3_IJNS3_IJNS4_ILi1EEES5_EEEEEEEENS_10ViewEngineIPKfEEEEC2ERKSB_RKSF_:
[----:B------:R-:W-:Y:S01]  /*9fe0*/  IADD3 R2, R2, -c[0x0][0x20], RZ ;  /* 0x8000080002027a10 */ /* 0x000fe20007ffe0ff */
[----:B------:R-:W-:Y:S01]  /*9ff0*/  IMAD.MOV.U32 R7, RZ, RZ, R3 ;  /* 0x000000ffff077224 */ /* 0x000fe200078e0003 */
[----:B------:R-:W-:-:S04]  /*a000*/  MOV R5, 0x0 ;  /* 0x0000000000057802 */ /* 0x000fc80000000f00 */
[----:B------:R1:W-:Y:S01]  /*a010*/  STL.64 [R2], R6 ;  /* 0x0000000602007387 */ /* 0x0003e20000100a00 */
[----:B------:R-:W-:Y:S05]  /*a020*/  RET.REL.NODEC R4 `(_ZN7cutlass13device_kernelIN5flash19enable_sm80_to_sm89INS1_16FlashAttnBwdSm80INS1_25CollectiveMainloopBwdSm80ILi2ELi2EN4cute5tupleIJNS5_1CILi128EEES8_NS7_ILi64EEEEEENS_10bfloat16_tEfNS_4arch4Sm80ELb0ELb1ELb1ELb0ELb0ELb0ELb0ELb0ELi2ELi4ELi4ELi4ELb0EEENS1_21CollectiveEpilogueBwdISA_SB_SD_Li256ELb0ELb0ELi2EEENS1_19SingleTileSchedulerILb0ELb0ELb0ELi128EEEEEEEEEvNT_6ParamsE) ;  /* 0xffff5fd004007950 */ /* 0x000fea0003c3ffff */
        .type           $_ZN7cutlass13device_kernelIN5flash19enable_sm80_to_sm89INS1_16FlashAttnBwdSm80INS1_25CollectiveMainloopBwdSm80ILi2ELi2EN4cute5tupleIJNS5_1CILi128EEES8_NS7_ILi64EEEEEENS_10bfloat16_tEfNS_4arch4Sm80ELb0ELb1ELb1ELb0ELb0ELb0ELb0ELb0ELi2ELi4ELi4ELi4ELb0EEENS1_21CollectiveEpilogueBwdISA_SB_SD_Li256ELb0ELb0ELi2EEENS1_19SingleTileSchedulerILb0ELb0ELb0ELi128EEEEEEEEEvNT_6ParamsE$_ZN4cute3eso3ESOILb1ELb0EJNS_6LayoutINS_5tupleIJNS3_IJNS_1CILi2EEES5_EEEEEENS3_IJNS3_IJNS4_ILi1EEES5_EEEEEEEENS_10ViewEngineIPN7cutlass10bfloat16_tEEEEEC2ERKSB_RKSG_,@function
        .size           $_ZN7cutlass13device_kernelIN5flash19enable_sm80_to_sm89INS1_16FlashAttnBwdSm80INS1_25CollectiveMainloopBwdSm80ILi2ELi2EN4cute5tupleIJNS5_1CILi128EEES8_NS7_ILi64EEEEEENS_10bfloat16_tEfNS_4arch4Sm80ELb0ELb1ELb1ELb0ELb0ELb0ELb0ELb0ELi2ELi4ELi4ELi4ELb0EEENS1_21CollectiveEpilogueBwdISA_SB_SD_Li256ELb0ELb0ELi2EEENS1_19SingleTileSchedulerILb0ELb0ELb0ELi128EEEEEEEEEvNT_6ParamsE$_ZN4cute3eso3ESOILb1ELb0EJNS_6LayoutINS_5tupleIJNS3_IJNS_1CILi2EEES5_EEEEEENS3_IJNS3_IJNS4_ILi1EEES5_EEEEEEEENS_10ViewEngineIPN7cutlass10bfloat16_tEEEEEC2ERKSB_RKSG_,($_ZN7cutlass13device_kernelIN5flash19enable_sm80_to_sm89INS1_16FlashAttnBwdSm80INS1_25CollectiveMainloopBwdSm80ILi2ELi2EN4cute5tupleIJNS5_1CILi128EEES8_NS7_ILi64EEEEEENS_10bfloat16_tEfNS_4arch4Sm80ELb0ELb1ELb1ELb0ELb0ELb0ELb0ELb0ELi2ELi4ELi4ELi4ELb0EEENS1_21CollectiveEpilogueBwdISA_SB_SD_Li256ELb0ELb0ELi2EEENS1_19SingleTileSchedulerILb0ELb0ELb0ELi128EEEEEEEEEvNT_6ParamsE$_ZN4cute3eso3ESOILb1ELb0EJNS_6LayoutINS_5tupleIJNS3_IJNS_1CILi2EEES5_EEEEEENS3_IJNS3_IJNS4_ILi1EEES5_EEEEEEEENS_10ViewEngineIPfEEEEC2ERKSB_RKSE_ - $_ZN7cutlass13device_kernelIN5flash19enable_sm80_to_sm89INS1_16FlashAttnBwdSm80INS1_25CollectiveMainloopBwdSm80ILi2ELi2EN4cute5tupleIJNS5_1CILi128EEES8_NS7_ILi64EEEEEENS_10bfloat16_tEfNS_4arch4Sm80ELb0ELb1ELb1ELb0ELb0ELb0ELb0ELb0ELi2ELi4ELi4ELi4ELb0EEENS1_21CollectiveEpilogueBwdISA_SB_SD_Li256ELb0ELb0ELi2EEENS1_19SingleTileSchedulerILb0ELb0ELb0ELi128EEEEEEEEEvNT_6ParamsE$_ZN4cute3eso3ESOILb1ELb0EJNS_6LayoutINS_5tupleIJNS3_IJNS_1CILi2EEES5_EEEEEENS3_IJNS3_IJNS4_ILi1EEES5_EEEEEEEENS_10ViewEngineIPN7cutlass10bfloat16_tEEEEEC2ERKSB_RKSG_)
$_ZN7cutlass13device_kernelIN5flash19enable_sm80_to_sm89INS1_16FlashAttnBwdSm80INS1_25CollectiveMainloopBwdSm80ILi2ELi2EN4cute5tupleIJNS5_1CILi128EEES8_NS7_ILi64EEEEEENS_10bfloat16_tEfNS_4arch4Sm80ELb0ELb1ELb1ELb0ELb0ELb0ELb0ELb0ELi2ELi4ELi4ELi4ELb0EEENS1_21CollectiveEpilogueBwdISA_SB_SD_Li256ELb0ELb0ELi2EEENS1_19SingleTileSchedulerILb0ELb0ELb0ELi128EEEEEEEEEvNT_6ParamsE$_ZN4cute3eso3ESOILb1ELb0EJNS_6LayoutINS_5tupleIJNS3_IJNS_1CILi2EEES5_EEEEEENS3_IJNS3_IJNS4_ILi1EEES5_EEEEEEEENS_10ViewEngineIPN7cutlass10bfloat16_tEEEEEC2ERKSB_RKSG_:
[----:B------:R-:W-:Y:S01]  /*a030*/  IADD3 R2, R69, -c[0x0][0x20], RZ ;  /* 0x8000080045027a10 */ /* 0x000fe20007ffe0ff */
[----:B------:R-:W-:Y:S01]  /*a040*/  IMAD.MOV.U32 R7, RZ, RZ, R3 ;  /* 0x000000ffff077224 */ /* 0x000fe200078e0003 */
[----:B------:R-:W-:-:S04]  /*a050*/  MOV R5, 0x0 ;  /* 0x0000000000057802 */ /* 0x000fc80000000f00 */
[----:B------:R1:W-:Y:S01]  /*a060*/  STL.64 [R2], R6 ;  /* 0x0000000602007387 */ /* 0x0003e20000100a00 */
[----:B------:R-:W-:Y:S05]  /*a070*/  RET.REL.NODEC R4 `(_ZN7cutlass13device_kernelIN5flash19enable_sm80_to_sm89INS1_16FlashAttnBwdSm80INS1_25CollectiveMainloopBwdSm80ILi2ELi2EN4cute5tupleIJNS5_1CILi128EEES8_NS7_ILi64EEEEEENS_10bfloat16_tEfNS_4arch4Sm80ELb0ELb1ELb1ELb0ELb0ELb0ELb0ELb0ELi2ELi4ELi4ELi4ELb0EEENS1_21CollectiveEpilogueBwdISA_SB_SD_Li256ELb0ELb0ELi2EEENS1_19SingleTileSchedulerILb0ELb0ELb0ELi128EEEEEEEEEvNT_6ParamsE) ;  /* 0xffff5f8004007950 */ /* 0x000fea0003c3ffff */
        .type           $_ZN7cutlass13device_kernelIN5flash19enable_sm80_to_sm89INS1_16FlashAttnBwdSm80INS1_25CollectiveMainloopBwdSm80ILi2ELi2EN4cute5tupleIJNS5_1CILi128EEES8_NS7_ILi64EEEEEENS_10bfloat16_tEfNS_4arch4Sm80ELb0ELb1ELb1ELb0ELb0ELb0ELb0ELb0ELi2ELi4ELi4ELi4ELb0EEENS1_21CollectiveEpilogueBwdISA_SB_SD_Li256ELb0ELb0ELi2EEENS1_19SingleTileSchedulerILb0ELb0ELb0ELi128EEEEEEEEEvNT_6ParamsE$_ZN4cute3eso3ESOILb1ELb0EJNS_6LayoutINS_5tupleIJNS3_IJNS_1CILi2EEES5_EEEEEENS3_IJNS3_IJNS4_ILi1EEES5_EEEEEEEENS_10ViewEngineIPfEEEEC2ERKSB_RKSE_,@function
        .size           $_ZN7cutlass13device_kernelIN5flash19enable_sm80_to_sm89INS1_16FlashAttnBwdSm80INS1_25CollectiveMainloopBwdSm80ILi2ELi2EN4cute5tupleIJNS5_1CILi128EEES8_NS7_ILi64EEEEEENS_10bfloat16_tEfNS_4arch4Sm80ELb0ELb1ELb1ELb0ELb0ELb0ELb0ELb0ELi2ELi4ELi4ELi4ELb0EEENS1_21CollectiveEpilogueBwdISA_SB_SD_Li256ELb0ELb0ELi2EEENS1_19SingleTileSchedulerILb0ELb0ELb0ELi128EEEEEEEEEvNT_6ParamsE$_ZN4cute3eso3ESOILb1ELb0EJNS_6LayoutINS_5tupleIJNS3_IJNS_1CILi2EEES5_EEEEEENS3_IJNS3_IJNS4_ILi1EEES5_EEEEEEEENS_10ViewEngineIPfEEEEC2ERKSB_RKSE_,($_ZN7cutlass13device_kernelIN5flash19enable_sm80_to_sm89INS1_16FlashAttnBwdSm80INS1_25CollectiveMainloopBwdSm80ILi2ELi2EN4cute5tupleIJNS5_1CILi128EEES8_NS7_ILi64EEEEEENS_10bfloat16_tEfNS_4arch4Sm80ELb0ELb1ELb1ELb0ELb0ELb0ELb0ELb0ELi2ELi4ELi4ELi4ELb0EEENS1_21CollectiveEpilogueBwdISA_SB_SD_Li256ELb0ELb0ELi2EEENS1_19SingleTileSchedulerILb0ELb0ELb0ELi128EEEEEEEEEvNT_6ParamsE$_ZN4cute3eso3ESOILb1ELb0EJNS_6LayoutINS_5tupleIJNS3_IJNS_1CILi2EEES5_EEEEEENS3_IJNS3_IJNS4_ILi1EEES5_EEEEEEEEiEEC2ERKSB_RKi - $_ZN7cutlass13device_kernelIN5flash19enable_sm80_to_sm89INS1_16FlashAttnBwdSm80INS1_25CollectiveMainloopBwdSm80ILi2ELi2EN4cute5tupleIJNS5_1CILi128EEES8_NS7_ILi64EEEEEENS_10bfloat16_tEfNS_4arch4Sm80ELb0ELb1ELb1ELb0ELb0ELb0ELb0ELb0ELi2ELi4ELi4ELi4ELb0EEENS1_21CollectiveEpilogueBwdISA_SB_SD_Li256ELb0ELb0ELi2EEENS1_19SingleTileSchedulerILb0ELb0ELb0ELi128EEEEEEEEEvNT_6ParamsE$_ZN4cute3eso3ESOILb1ELb0EJNS_6LayoutINS_5tupleIJNS3_IJNS_1CILi2EEES5_EEEEEENS3_IJNS3_IJNS4_ILi1EEES5_EEEEEEEENS_10ViewEngineIPfEEEEC2ERKSB_RKSE_)
$_ZN7cutlass13device_kernelIN5flash19enable_sm80_to_sm89INS1_16FlashAttnBwdSm80INS1_25CollectiveMainloopBwdSm80ILi2ELi2EN4cute5tupleIJNS5_1CILi128EEES8_NS7_ILi64EEEEEENS_10bfloat16_tEfNS_4arch4Sm80ELb0ELb1ELb1ELb0ELb0ELb0ELb0ELb0ELi2ELi4ELi4ELi4ELb0EEENS1_21CollectiveEpilogueBwdISA_SB_SD_Li256ELb0ELb0ELi2EEENS1_19SingleTileSchedulerILb0ELb0ELb0ELi128EEEEEEEEEvNT_6ParamsE$_ZN4cute3eso3ESOILb1ELb0EJNS_6LayoutINS_5tupleIJNS3_IJNS_1CILi2EEES5_EEEEEENS3_IJNS3_IJNS4_ILi1EEES5_EEEEEEEENS_10ViewEngineIPfEEEEC2ERKSB_RKSE_:
[----:B------:R-:W-:Y:S01]  /*a080*/  IADD3 R2, R2, -c[0x0][0x20], RZ ;  /* 0x8000080002027a10 */ /* 0x000fe20007ffe0ff */
[----:B------:R-:W-:Y:S01]  /*a090*/  IMAD.MOV.U32 R9, RZ, RZ, R3 ;  /* 0x000000ffff097224 */ /* 0x000fe200078e0003 */
[----:B------:R-:W-:-:S04]  /*a0a0*/  MOV R5, 0x0 ;  /* 0x0000000000057802 */ /* 0x000fc80000000f00 */
[----:B------:R1:W-:Y:S01]  /*a0b0*/  STL.64 [R2], R8 ;  /* 0x0000000802007387 */ /* 0x0003e20000100a00 */
[----:B------:R-:W-:Y:S05]  /*a0c0*/  RET.REL.NODEC R4 `(_ZN7cutlass13device_kernelIN5flash19enable_sm80_to_sm89INS1_16FlashAttnBwdSm80INS1_25CollectiveMainloopBwdSm80ILi2ELi2EN4cute5tupleIJNS5_1CILi128EEES8_NS7_ILi64EEEEEENS_10bfloat16_tEfNS_4arch4Sm80ELb0ELb1ELb1ELb0ELb0ELb0ELb0ELb0ELi2ELi4ELi4ELi4ELb0EEENS1_21CollectiveEpilogueBwdISA_SB_SD_Li256ELb0ELb0ELi2EEENS1_19SingleTileSchedulerILb0ELb0ELb0ELi128EEEEEEEEEvNT_6ParamsE) ;  /* 0xffff5f3004007950 */ /* 0x000fea0003c3ffff */
        .type           $_ZN7cutlass13device_kernelIN5flash19enable_sm80_to_sm89INS1_16FlashAttnBwdSm80INS1_25CollectiveMainloopBwdSm80ILi2ELi2EN4cute5tupleIJNS5_1CILi128EEES8_NS7_ILi64EEEEEENS_10bfloat16_tEfNS_4arch4Sm80ELb0ELb1ELb1ELb0ELb0ELb0ELb0ELb0ELi2ELi4ELi4ELi4ELb0EEENS1_21CollectiveEpilogueBwdISA_SB_SD_Li256ELb0ELb0ELi2EEENS1_19SingleTileSchedulerILb0ELb0ELb0ELi128EEEEEEEEEvNT_6ParamsE$_ZN4cute3eso3ESOILb1ELb0EJNS_6LayoutINS_5tupleIJNS3_IJNS_1CILi2EEES5_EEEEEENS3_IJNS3_IJNS4_ILi1EEES5_EEEEEEEEiEEC2ERKSB_RKi,@function
        .size           $_ZN7cutlass13device_kernelIN5flash19enable_sm80_to_sm89INS1_16FlashAttnBwdSm80INS1_25CollectiveMainloopBwdSm80ILi2ELi2EN4cute5tupleIJNS5_1CILi128EEES8_NS7_ILi64EEEEEENS_10bfloat16_tEfNS_4arch4Sm80ELb0ELb1ELb1ELb0ELb0ELb0ELb0ELb0ELi2ELi4ELi4ELi4ELb0EEENS1_21CollectiveEpilogueBwdISA_SB_SD_Li256ELb0ELb0ELi2EEENS1_19SingleTileSchedulerILb0ELb0ELb0ELi128EEEEEEEEEvNT_6ParamsE$_ZN4cute3eso3ESOILb1ELb0EJNS_6LayoutINS_5tupleIJNS3_IJNS_1CILi2EEES5_EEEEEENS3_IJNS3_IJNS4_ILi1EEES5_EEEEEEEEiEEC2ERKSB_RKi,($_ZN7cutlass13device_kernelIN5flash19enable_sm80_to_sm89INS1_16FlashAttnBwdSm80INS1_25CollectiveMainloopBwdSm80ILi2ELi2EN4cute5tupleIJNS5_1CILi128EEES8_NS7_ILi64EEEEEENS_10bfloat16_tEfNS_4arch4Sm80ELb0ELb1ELb1ELb0ELb0ELb0ELb0ELb0ELi2ELi4ELi4ELi4ELb0EEENS1_21CollectiveEpilogueBwdISA_SB_SD_Li256ELb0ELb0ELi2EEENS1_19SingleTileSchedulerILb0ELb0ELb0ELi128EEEEEEEEEvNT_6ParamsE$_ZN4cute3eso3ESOILb1ELb0EJNS_6LayoutINS_5tupleIJNS3_IJNS_1CILi2EEES5_EEEEEENS3_IJNS3_IJNS4_ILi8EEENS4_ILi64EEEEEEEEEEENS_10ViewEngineINS_8smem_ptrIPfEEEEEEC2ERKSC_RKSH_ - $_ZN7cutlass13device_kernelIN5flash19enable_sm80_to_sm89INS1_16FlashAttnBwdSm80INS1_25CollectiveMainloopBwdSm80ILi2ELi2EN4cute5tupleIJNS5_1CILi128EEES8_NS7_ILi64EEEEEENS_10bfloat16_tEfNS_4arch4Sm80ELb0ELb1ELb1ELb0ELb0ELb0ELb0ELb0ELi2ELi4ELi4ELi4ELb0EEENS1_21CollectiveEpilogueBwdISA_SB_SD_Li256ELb0ELb0ELi2EEENS1_19SingleTileSchedulerILb0ELb0ELb0ELi128EEEEEEEEEvNT_6ParamsE$_ZN4cute3eso3ESOILb1ELb0EJNS_6LayoutINS_5tupleIJNS3_IJNS_1CILi2EEES5_EEEEEENS3_IJNS3_IJNS4_ILi1EEES5_EEEEEEEEiEEC2ERKSB_RKi)
$_ZN7cutlass13device_kernelIN5flash19enable_sm80_to_sm89INS1_16FlashAttnBwdSm80INS1_25CollectiveMainloopBwdSm80ILi2ELi2EN4cute5tupleIJNS5_1CILi128EEES8_NS7_ILi64EEEEEENS_10bfloat16_tEfNS_4arch4Sm80ELb0ELb1ELb1ELb0ELb0ELb0ELb0ELb0ELi2ELi4ELi4ELi4ELb0EEENS1_21CollectiveEpilogueBwdISA_SB_SD_Li256ELb0ELb0ELi2EEENS1_19SingleTileSchedulerILb0ELb0ELb0ELi128EEEEEEEEEvNT_6ParamsE$_ZN4cute3eso3ESOILb1ELb0EJNS_6LayoutINS_5tupleIJNS3_IJNS_1CILi2EEES5_EEEEEENS3_IJNS3_IJNS4_ILi1EEES5_EEEEEEEEiEEC2ERKSB_RKi:
[----:B------:R-:W-:Y:S02]  /*a0d0*/  IADD3 R2, R69, -c[0x0][0x20], RZ ;  /* 0x8000080045027a10 */ /* 0x000fe40007ffe0ff */
[----:B------:R-:W-:-:S03]  /*a0e0*/  MOV R5, 0x0 ;  /* 0x0000000000057802 */ /* 0x000fc60000000f00 */
[----:B------:R1:W-:Y:S01]  /*a0f0*/  STL [R2], R3 ;  /* 0x0000000302007387 */ /* 0x0003e20000100800 */
[----:B------:R-:W-:Y:S05]  /*a100*/  RET.REL.NODEC R4 `(_ZN7cutlass13device_kernelIN5flash19enable_sm80_to_sm89INS1_16FlashAttnBwdSm80INS1_25CollectiveMainloopBwdSm80ILi2ELi2EN4cute5tupleIJNS5_1CILi128EEES8_NS7_ILi64EEEEEENS_10bfloat16_tEfNS_4arch4Sm80ELb0ELb1ELb1ELb0ELb0ELb0ELb0ELb0ELi2ELi4ELi4ELi4ELb0EEENS1_21CollectiveEpilogueBwdISA_SB_SD_Li256ELb0ELb0ELi2EEENS1_19SingleTileSchedulerILb0ELb0ELb0ELi128EEEEEEEEEvNT_6ParamsE) ;  /* 0xffff5ef004007950 */ /* 0x000fea0003c3ffff */
        .type           $_ZN7cutlass13device_kernelIN5flash19enable_sm80_to_sm89INS1_16FlashAttnBwdSm80INS1_25CollectiveMainloopBwdSm80ILi2ELi2EN4cute5tupleIJNS5_1CILi128EEES8_NS7_ILi64EEEEEENS_10bfloat16_tEfNS_4arch4Sm80ELb0ELb1ELb1ELb0ELb0ELb0ELb0ELb0ELi2ELi4ELi4ELi4ELb0EEENS1_21CollectiveEpilogueBwdISA_SB_SD_Li256ELb0ELb0ELi2EEENS1_19SingleTileSchedulerILb0ELb0ELb0ELi128EEEEEEEEEvNT_6ParamsE$_ZN4cute3eso3ESOILb1ELb0EJNS_6LayoutINS_5tupleIJNS3_IJNS_1CILi2EEES5_EEEEEENS3_IJNS3_IJNS4_ILi8EEENS4_ILi64EEEEEEEEEEENS_10ViewEngineINS_8smem_ptrIPfEEEEEEC2ERKSC_RKSH_,@function
        .size           $_ZN7cutlass13device_kernelIN5flash19enable_sm80_to_sm89INS1_16FlashAttnBwdSm80INS1_25CollectiveMainloopBwdSm80ILi2ELi2EN4cute5tupleIJNS5_1CILi128EEES8_NS7_ILi64EEEEEENS_10bfloat16_tEfNS_4arch4Sm80ELb0ELb1ELb1ELb0ELb0ELb0ELb0ELb0ELi2ELi4ELi4ELi4ELb0EEENS1_21CollectiveEpilogueBwdISA_SB_SD_Li256ELb0ELb0ELi2EEENS1_19SingleTileSchedulerILb0ELb0ELb0ELi128EEEEEEEEEvNT_6ParamsE$_ZN4cute3eso3ESOILb1ELb0EJNS_6LayoutINS_5tupleIJNS3_IJNS_1CILi2EEES5_EEEEEENS3_IJNS3_IJNS4_ILi8EEENS4_ILi64EEEEEEEEEEENS_10ViewEngineINS_8smem_ptrIPfEEEEEEC2ERKSC_RKSH_,($_ZN7cutlass13device_kernelIN5flash19enable_sm80_to_sm89INS1_16FlashAttnBwdSm80INS1_25CollectiveMainloopBwdSm80ILi2ELi2EN4cute5tupleIJNS5_1CILi128EEES8_NS7_ILi64EEEEEENS_10bfloat16_tEfNS_4arch4Sm80ELb0ELb1ELb1ELb0ELb0ELb0ELb0ELb0ELi2ELi4ELi4ELi4ELb0EEENS1_21CollectiveEpilogueBwdISA_SB_SD_Li256ELb0ELb0ELi2EEENS1_19SingleTileSchedulerILb0ELb0ELb0ELi128EEEEEEEEEvNT_6ParamsE$_ZN4cute3eso3ESOILb1ELb0EJNS_6LayoutINS_5tupleIJNS3_IJNS_1CILi2EEES5_EEEEEENS3_IJNS3_IJNS4_ILi8EEENS4_ILi64EEEEEEEEEEEiEEC2ERKSC_RKi - $_ZN7cutlass13device_kernelIN5flash19enable_sm80_to_sm89INS1_16FlashAttnBwdSm80INS1_25CollectiveMainloopBwdSm80ILi2ELi2EN4cute5tupleIJNS5_1CILi128EEES8_NS7_ILi64EEEEEENS_10bfloat16_tEfNS_4arch4Sm80ELb0ELb1ELb1ELb0ELb0ELb0ELb0ELb0ELi2ELi4ELi4ELi4ELb0EEENS1_21CollectiveEpilogueBwdISA_SB_SD_Li256ELb0ELb0ELi2EEENS1_19SingleTileSchedulerILb0ELb0ELb0ELi128EEEEEEEEEvNT_6ParamsE$_ZN4cute3eso3ESOILb1ELb0EJNS_6LayoutINS_5tupleIJNS3_IJNS_1CILi2EEES5_EEEEEENS3_IJNS3_IJNS4_ILi8EEENS4_ILi64EEEEEEEEEEENS_10ViewEngineINS_8smem_ptrIPfEEEEEEC2ERKSC_RKSH_)
$_ZN7cutlass13device_kernelIN5flash19enable_sm80_to_sm89INS1_16FlashAttnBwdSm80INS1_25CollectiveMainloopBwdSm80ILi2ELi2EN4cute5tupleIJNS5_1CILi128EEES8_NS7_ILi64EEEEEENS_10bfloat16_tEfNS_4arch4Sm80ELb0ELb1ELb1ELb0ELb0ELb0ELb0ELb0ELi2ELi4ELi4ELi4ELb0EEENS1_21CollectiveEpilogueBwdISA_SB_SD_Li256ELb0ELb0ELi2EEENS1_19SingleTileSchedulerILb0ELb0ELb0ELi128EEEEEEEEEvNT_6ParamsE$_ZN4cute3eso3ESOILb1ELb0EJNS_6LayoutINS_5tupleIJNS3_IJNS_1CILi2EEES5_EEEEEENS3_IJNS3_IJNS4_ILi8EEENS4_ILi64EEEEEEEEEEENS_10ViewEngineINS_8smem_ptrIPfEEEEEEC2ERKSC_RKSH_:
[----:B------:R-:W-:Y:S02]  /*a110*/  IADD3 R6, R27, -c[0x0][0x20], RZ ;  /* 0x800008001b067a10 */ /* 0x000fe40007ffe0ff */
[----:B------:R-:W-:-:S03]  /*a120*/  MOV R9, 0x0 ;  /* 0x0000000000097802 */ /* 0x000fc60000000f00 */
[----:B------:R1:W-:Y:S01]  /*a130*/  STL.64 [R6], R2 ;  /* 0x0000000206007387 */ /* 0x0003e20000100a00 */
[----:B------:R-:W-:Y:S05]  /*a140*/  RET.REL.NODEC R8 `(_ZN7cutlass13device_kernelIN5flash19enable_sm80_to_sm89INS1_16FlashAttnBwdSm80INS1_25CollectiveMainloopBwdSm80ILi2ELi2EN4cute5tupleIJNS5_1CILi128EEES8_NS7_ILi64EEEEEENS_10bfloat16_tEfNS_4arch4Sm80ELb0ELb1ELb1ELb0ELb0ELb0ELb0ELb0ELi2ELi4ELi4ELi4ELb0EEENS1_21CollectiveEpilogueBwdISA_SB_SD_Li256ELb0ELb0ELi2EEENS1_19SingleTileSchedulerILb0ELb0ELb0ELi128EEEEEEEEEvNT_6ParamsE) ;  /* 0xffff5eb008007950 */ /* 0x000fea0003c3ffff */
        .type           $_ZN7cutlass13device_kernelIN5flash19enable_sm80_to_sm89INS1_16FlashAttnBwdSm80INS1_25CollectiveMainloopBwdSm80ILi2ELi2EN4cute5tupleIJNS5_1CILi128EEES8_NS7_ILi64EEEEEENS_10bfloat16_tEfNS_4arch4Sm80ELb0ELb1ELb1ELb0ELb0ELb0ELb0ELb0ELi2ELi4ELi4ELi4ELb0EEENS1_21CollectiveEpilogueBwdISA_SB_SD_Li256ELb0ELb0ELi2EEENS1_19SingleTileSchedulerILb0ELb0ELb0ELi128EEEEEEEEEvNT_6ParamsE$_ZN4cute3eso3ESOILb1ELb0EJNS_6LayoutINS_5tupleIJNS3_IJNS_1CILi2EEES5_EEEEEENS3_IJNS3_IJNS4_ILi8EEENS4_ILi64EEEEEEEEEEEiEEC2ERKSC_RKi,@function
        .size           $_ZN7cutlass13device_kernelIN5flash19enable_sm80_to_sm89INS1_16FlashAttnBwdSm80INS1_25CollectiveMainloopBwdSm80ILi2ELi2EN4cute5tupleIJNS5_1CILi128EEES8_NS7_ILi64EEEEEENS_10bfloat16_tEfNS_4arch4Sm80ELb0ELb1ELb1ELb0ELb0ELb0ELb0ELb0ELi2ELi4ELi4ELi4ELb0EEENS1_21CollectiveEpilogueBwdISA_SB_SD_Li256ELb0ELb0ELi2EEENS1_19SingleTileSchedulerILb0ELb0ELb0ELi128EEEEEEEEEvNT_6ParamsE$_ZN4cute3eso3ESOILb1ELb0EJNS_6LayoutINS_5tupleIJNS3_IJNS_1CILi2EEES5_EEEEEENS3_IJNS3_IJNS4_ILi8EEENS4_ILi64EEEEEEEEEEEiEEC2ERKSC_RKi,($_ZN7cutlass13device_kernelIN5flash19enable_sm80_to_sm89INS1_16FlashAttnBwdSm80INS1_25CollectiveMainloopBwdSm80ILi2ELi2EN4cute5tupleIJNS5_1CILi128EEES8_NS7_ILi64EEEEEENS_10bfloat16_tEfNS_4arch4Sm80ELb0ELb1ELb1ELb0ELb0ELb0ELb0ELb0ELi2ELi4ELi4ELi4ELb0EEENS1_21CollectiveEpilogueBwdISA_SB_SD_Li256ELb0ELb0ELi2EEENS1_19SingleTileSchedulerILb0ELb0ELb0ELi128EEEEEEEEEvNT_6ParamsE$_ZN4cute3eso3ESOILb1ELb0EJNS_6LayoutINS_5tupleIJNS3_IJNS_1CILi2EEES5_EEENS3_IJS5_NS4_ILi8EEEEEEEEENS3_IJNS3_IJNS_11ScaledBasisIS7_JLi0EEEENSA_INS4_ILi64EEEJLi0EEEEEEENS3_IJNSA_INS4_ILi1EEEJLi1EEEENSA_INS4_ILi16EEEJLi1EEEEEEEEEEEENS_10ViewEngineINS_23ArithmeticTupleIteratorINS_15ArithmeticTupleIJNS4_ILi0EEESP_EEEEEEEEEC2ERKSL_RKSS_ - $_ZN7cutlass13device_kernelIN5flash19enable_sm80_to_sm89INS1_16FlashAttnBwdSm80INS1_25CollectiveMainloopBwdSm80ILi2ELi2EN4cute5tupleIJNS5_1CILi128EEES8_NS7_ILi64EEEEEENS_10bfloat16_tEfNS_4arch4Sm80ELb0ELb1ELb1ELb0ELb0ELb0ELb0ELb0ELi2ELi4ELi4ELi4ELb0EEENS1_21CollectiveEpilogueBwdISA_SB_SD_Li256ELb0ELb0ELi2EEENS1_19SingleTileSchedulerILb0ELb0ELb0ELi128EEEEEEEEEvNT_6ParamsE$_ZN4cute3eso3ESOILb1ELb0EJNS_6LayoutINS_5tupleIJNS3_IJNS_1CILi2EEES5_EEEEEENS3_IJNS3_IJNS4_ILi8EEENS4_ILi64EEEEEEEEEEEiEEC2ERKSC_RKi)
$_ZN7cutlass13device_kernelIN5flash19enable_sm80_to_sm89INS1_16FlashAttnBwdSm80INS1_25CollectiveMainloopBwdSm80ILi2ELi2EN4cute5tupleIJNS5_1CILi128EEES8_NS7_ILi64EEEEEENS_10bfloat16_tEfNS_4arch4Sm80ELb0ELb1ELb1ELb0ELb0ELb0ELb0ELb0ELi2ELi4ELi4ELi4ELb0EEENS1_21CollectiveEpilogueBwdISA_SB_SD_Li256ELb0ELb0ELi2EEENS1_19SingleTileSchedulerILb0ELb0ELb0ELi128EEEEEEEEEvNT_6ParamsE$_ZN4cute3eso3ESOILb1ELb0EJNS_6LayoutINS_5tupleIJNS3_IJNS_1CILi2EEES5_EEEEEENS3_IJNS3_IJNS4_ILi8EEENS4_ILi64EEEEEEEEEEEiEEC2ERKSC_RKi:
[----:B------:R-:W-:Y:S01]  /*a150*/  IADD3 R2, R27, -c[0x0][0x20], RZ ;  /* 0x800008001b027a10 */ /* 0x000fe20007ffe0ff */
[----:B------:R-:W-:Y:S01]  /*a160*/  IMAD.MOV.U32 R8, RZ, RZ, R6 ;  /* 0x000000ffff087224 */ /* 0x000fe200078e0006 */
[----:B------:R-:W-:-:S03]  /*a170*/  MOV R9, 0x0 ;  /* 0x0000000000097802 */ /* 0x000fc60000000f00 */
[----:B------:R1:W-:Y:S01]  /*a180*/  STL [R2], R3 ;  /* 0x0000000302007387 */ /* 0x0003e20000100800 */
[----:B------:R-:W-:Y:S05]  /*a190*/  RET.REL.NODEC R8 `(_ZN7cutlass13device_kernelIN5flash19enable_sm80_to_sm89INS1_16FlashAttnBwdSm80INS1_25CollectiveMainloopBwdSm80ILi2ELi2EN4cute5tupleIJNS5_1CILi128EEES8_NS7_ILi64EEEEEENS_10bfloat16_tEfNS_4arch4Sm80ELb0ELb1ELb1ELb0ELb0ELb0ELb0ELb0ELi2ELi4ELi4ELi4ELb0EEENS1_21CollectiveEpilogueBwdISA_SB_SD_Li256ELb0ELb0ELi2EEENS1_19SingleTileSchedulerILb0ELb0ELb0ELi128EEEEEEEEEvNT_6ParamsE) ;  /* 0xffff5e6008007950 */ /* 0x000fea0003c3ffff */
        .type           $_ZN7cutlass13device_kernelIN5flash19enable_sm80_to_sm89INS1_16FlashAttnBwdSm80INS1_25CollectiveMainloopBwdSm80ILi2ELi2EN4cute5tupleIJNS5_1CILi128EEES8_NS7_ILi64EEEEEENS_10bfloat16_tEfNS_4arch4Sm80ELb0ELb1ELb1ELb0ELb0ELb0ELb0ELb0ELi2ELi4ELi4ELi4ELb0EEENS1_21CollectiveEpilogueBwdISA_SB_SD_Li256ELb0ELb0ELi2EEENS1_19SingleTileSchedulerILb0ELb0ELb0ELi128EEEEEEEEEvNT_6ParamsE$_ZN4cute3eso3ESOILb1ELb0EJNS_6LayoutINS_5tupleIJNS3_IJNS_1CILi2EEES5_EEENS3_IJS5_NS4_ILi8EEEEEEEEENS3_IJNS3_IJNS_11ScaledBasisIS7_JLi0EEEENSA_INS4_ILi64EEEJLi0EEEEEEENS3_IJNSA_INS4_ILi1EEEJLi1EEEENSA_INS4_ILi16EEEJLi1EEEEEEEEEEEENS_10ViewEngineINS_23ArithmeticTupleIteratorINS_15ArithmeticTupleIJNS4_ILi0EEESP_EEEEEEEEEC2ERKSL_RKSS_,@function
        .size           $_ZN7cutlass13device_kernelIN5flash19enable_sm80_to_sm89INS1_16FlashAttnBwdSm80INS1_25CollectiveMainloopBwdSm80ILi2ELi2EN4cute5tupleIJNS5_1CILi128EEES8_NS7_ILi64EEEEEENS_10bfloat16_tEfNS_4arch4Sm80ELb0ELb1ELb1ELb0ELb0ELb0ELb0ELb0ELi2ELi4ELi4ELi4ELb0EEENS1_21CollectiveEpilogueBwdISA_SB_SD_Li256ELb0ELb0ELi2EEENS1_19SingleTileSchedulerILb0ELb0ELb0ELi128EEEEEEEEEvNT_6ParamsE$_ZN4cute3eso3ESOILb1ELb0EJNS_6LayoutINS_5tupleIJNS3_IJNS_1CILi2EEES5_EEENS3_IJS5_NS4_ILi8EEEEEEEEENS3_IJNS3_IJNS_11ScaledBasisIS7_JLi0EEEENSA_INS4_ILi64EEEJLi0EEEEEEENS3_IJNSA_INS4_ILi1EEEJLi1EEEENSA_INS4_ILi16EEEJLi1EEEEEEEEEEEENS_10ViewEngineINS_23ArithmeticTupleIteratorINS_15ArithmeticTupleIJNS4_ILi0EEESP_EEEEEEEEEC2ERKSL_RKSS_,($_ZN7cutlass13device_kernelIN5flash19enable_sm80_to_sm89INS1_16FlashAttnBwdSm80INS1_25CollectiveMainloopBwdSm80ILi2ELi2EN4cute5tupleIJNS5_1CILi128EEES8_NS7_ILi64EEEEEENS_10bfloat16_tEfNS_4arch4Sm80ELb0ELb1ELb1ELb0ELb0ELb0ELb0ELb0ELi2ELi4ELi4ELi4ELb0EEENS1_21CollectiveEpilogueBwdISA_SB_SD_Li256ELb0ELb0ELi2EEENS1_19SingleTileSchedulerILb0ELb0ELb0ELi128EEEEEEEEEvNT_6ParamsE$_ZN4cute3eso3ESOILb1ELb0EJNS_6LayoutINS_5tupleIJNS3_IJNS_1CILi2EEES5_EEENS3_IJS5_NS4_ILi8EEEEEEEEENS3_IJNS3_IJNS_11ScaledBasisIS7_JLi0EEEENSA_INS4_ILi64EEEJLi0EEEEEEENS3_IJNSA_INS4_ILi1EEEJLi1EEEENSA_INS4_ILi16EEEJLi1EEEEEEEEEEEENS_10ViewEngineINS_23ArithmeticTupleIteratorINS_15ArithmeticTupleIJiiEEEEEEEEEC2ERKSL_RKSR_ - $_ZN7cutlass13device_kernelIN5flash19enable_sm80_to_sm89INS1_16FlashAttnBwdSm80INS1_25CollectiveMainloopBwdSm80ILi2ELi2EN4cute5tupleIJNS5_1CILi128EEES8_NS7_ILi64EEEEEENS_10bfloat16_tEfNS_4arch4Sm80ELb0ELb1ELb1ELb0ELb0ELb0ELb0ELb0ELi2ELi4ELi4ELi4ELb0EEENS1_21CollectiveEpilogueBwdISA_SB_SD_Li256ELb0ELb0ELi2EEENS1_19SingleTileSchedulerILb0ELb0ELb0ELi128EEEEEEEEEvNT_6ParamsE$_ZN4cute3eso3ESOILb1ELb0EJNS_6LayoutINS_5tupleIJNS3_IJNS_1CILi2EEES5_EEENS3_IJS5_NS4_ILi8EEEEEEEEENS3_IJNS3_IJNS_11ScaledBasisIS7_JLi0EEEENSA_INS4_ILi64EEEJLi0EEEEEEENS3_IJNSA_INS4_ILi1EEEJLi1EEEENSA_INS4_ILi16EEEJLi1EEEEEEEEEEEENS_10ViewEngineINS_23ArithmeticTupleIteratorINS_15ArithmeticTupleIJNS4_ILi0EEESP_EEEEEEEEEC2ERKSL_RKSS_)
$_ZN7cutlass13device_kernelIN5flash19enable_sm80_to_sm89INS1_16FlashAttnBwdSm80INS1_25CollectiveMainloopBwdSm80ILi2ELi2EN4cute5tupleIJNS5_1CILi128EEES8_NS7_ILi64EEEEEENS_10bfloat16_tEfNS_4arch4Sm80ELb0ELb1ELb1ELb0ELb0ELb0ELb0ELb0ELi2ELi4ELi4ELi4ELb0EEENS1_21CollectiveEpilogueBwdISA_SB_SD_Li256ELb0ELb0ELi2EEENS1_19SingleTileSchedulerILb0ELb0ELb0ELi128EEEEEEEEEvNT_6ParamsE$_ZN4cute3eso3ESOILb1ELb0EJNS_6LayoutINS_5tupleIJNS3_IJNS_1CILi2EEES5_EEENS3_IJS5_NS4_ILi8EEEEEEEEENS3_IJNS3_IJNS_11ScaledBasisIS7_JLi0EEEENSA_INS4_ILi64EEEJLi0EEEEEEENS3_IJNSA_INS4_ILi1EEEJLi1EEEENSA_INS4_ILi16EEEJLi1EEEEEEEEEEEENS_10ViewEngineINS_23ArithmeticTupleIteratorINS_15ArithmeticTupleIJNS4_ILi0EEESP_EEEEEEEEEC2ERKSL_RKSS_:
[----:B------:R-:W-:Y:S01]  /*a1a0*/  IADD3 R53, R53, -c[0x0][0x20], RZ ;  /* 0x8000080035357a10 */ /* 0x000fe20007ffe0ff */
[----:B------:R-:W-:Y:S01]  /*a1b0*/  IMAD.MOV.U32 R6, RZ, RZ, R2 ;  /* 0x000000ffff067224 */ /* 0x000fe200078e0002 */
[----:B------:R-:W-:Y:S01]  /*a1c0*/  PRMT R3, RZ, 0x7610, R3 ;  /* 0x00007610ff037816 */ /* 0x000fe20000000003 */
[----:B------:R-:W-:-:S04]  /*a1d0*/  IMAD.MOV.U32 R7, RZ, RZ, 0x0 ;  /* 0x00000000ff077424 */ /* 0x000fc800078e00ff */
[----:B------:R1:W-:Y:S01]  /*a1e0*/  STL.U8 [R53], R3 ;  /* 0x0000000335007387 */ /* 0x0003e20000100000 */
[----:B------:R-:W-:Y:S05]  /*a1f0*/  RET.REL.NODEC R6 `(_ZN7cutlass13device_kernelIN5flash19enable_sm80_to_sm89INS1_16FlashAttnBwdSm80INS1_25CollectiveMainloopBwdSm80ILi2ELi2EN4cute5tupleIJNS5_1CILi128EEES8_NS7_ILi64EEEEEENS_10bfloat16_tEfNS_4arch4Sm80ELb0ELb1ELb1ELb0ELb0ELb0ELb0ELb0ELi2ELi4ELi4ELi4ELb0EEENS1_21CollectiveEpilogueBwdISA_SB_SD_Li256ELb0ELb0ELi2EEENS1_19SingleTileSchedulerILb0ELb0ELb0ELi128EEEEEEEEEvNT_6ParamsE) ;  /* 0xffff5e0006007950 */ /* 0x000fea0003c3ffff */
        .type           $_ZN7cutlass13device_kernelIN5flash19enable_sm80_to_sm89INS1_16FlashAttnBwdSm80INS1_25CollectiveMainloopBwdSm80ILi2ELi2EN4cute5tupleIJNS5_1CILi128EEES8_NS7_ILi64EEEEEENS_10bfloat16_tEfNS_4arch4Sm80ELb0ELb1ELb1ELb0ELb0ELb0ELb0ELb0ELi2ELi4ELi4ELi4ELb0EEENS1_21CollectiveEpilogueBwdISA_SB_SD_Li256ELb0ELb0ELi2EEENS1_19SingleTileSchedulerILb0ELb0ELb0ELi128EEEEEEEEEvNT_6ParamsE$_ZN4cute3eso3ESOILb1ELb0EJNS_6LayoutINS_5tupleIJNS3_IJNS_1CILi2EEES5_EEENS3_IJS5_NS4_ILi8EEEEEEEEENS3_IJNS3_IJNS_11ScaledBasisIS7_JLi0EEEENSA_INS4_ILi64EEEJLi0EEEEEEENS3_IJNSA_INS4_ILi1EEEJLi1EEEENSA_INS4_ILi16EEEJLi1EEEEEEEEEEEENS_10ViewEngineINS_23ArithmeticTupleIteratorINS_15ArithmeticTupleIJiiEEEEEEEEEC2ERKSL_RKSR_,@function
        .size           $_ZN7cutlass13device_kernelIN5flash19enable_sm80_to_sm89INS1_16FlashAttnBwdSm80INS1_25CollectiveMainloopBwdSm80ILi2ELi2EN4cute5tupleIJNS5_1CILi128EEES8_NS7_ILi64EEEEEENS_10bfloat16_tEfNS_4arch4Sm80ELb0ELb1ELb1ELb0ELb0ELb0ELb0ELb0ELi2ELi4ELi4ELi4ELb0EEENS1_21CollectiveEpilogueBwdISA_SB_SD_Li256ELb0ELb0ELi2EEENS1_19SingleTileSchedulerILb0ELb0ELb0ELi128EEEEEEEEEvNT_6ParamsE$_ZN4cute3eso3ESOILb1ELb0EJNS_6LayoutINS_5tupleIJNS3_IJNS_1CILi2EEES5_EEENS3_IJS5_NS4_ILi8EEEEEEEEENS3_IJNS3_IJNS_11ScaledBasisIS7_JLi0EEEENSA_INS4_ILi64EEEJLi0EEEEEEENS3_IJNSA_INS4_ILi1EEEJLi1EEEENSA_INS4_ILi16EEEJLi1EEEEEEEEEEEENS_10ViewEngineINS_23ArithmeticTupleIteratorINS_15ArithmeticTupleIJiiEEEEEEEEEC2ERKSL_RKSR_,($_ZN7cutlass13device_kernelIN5flash19enable_sm80_to_sm89INS1_16FlashAttnBwdSm80INS1_25CollectiveMainloopBwdSm80ILi2ELi2EN4cute5tupleIJNS5_1CILi128EEES8_NS7_ILi64EEEEEENS_10bfloat16_tEfNS_4arch4Sm80ELb0ELb1ELb1ELb0ELb0ELb0ELb0ELb0ELi2ELi4ELi4ELi4ELb0EEENS1_21CollectiveEpilogueBwdISA_SB_SD_Li256ELb0ELb0ELi2EEENS1_19SingleTileSchedulerILb0ELb0ELb0ELi128EEEEEEEEEvNT_6ParamsE$_ZN4cute3eso3ESOILb1ELb0EJNS_6LayoutINS_5tupleIJNS3_IJNS_1CILi2EEES5_EEENS3_IJS5_NS4_ILi8EEEEEEEEENS3_IJNS3_IJS5_NS4_ILi4EEEEEENS3_IJNS4_ILi1EEES7_EEEEEEEENS_10ViewEngineIPfEEEEC2ERKSF_RKSI_ - $_ZN7cutlass13device_kernelIN5flash19enable_sm80_to_sm89INS1_16FlashAttnBwdSm80INS1_25CollectiveMainloopBwdSm80ILi2ELi2EN4cute5tupleIJNS5_1CILi128EEES8_NS7_ILi64EEEEEENS_10bfloat16_tEfNS_4arch4Sm80ELb0ELb1ELb1ELb0ELb0ELb0ELb0ELb0ELi2ELi4ELi4ELi4ELb0EEENS1_21CollectiveEpilogueBwdISA_SB_SD_Li256ELb0ELb0ELi2EEENS1_19SingleTileSchedulerILb0ELb0ELb0ELi128EEEEEEEEEvNT_6ParamsE$_ZN4cute3eso3ESOILb1ELb0EJNS_6LayoutINS_5tupleIJNS3_IJNS_1CILi2EEES5_EEENS3_IJS5_NS4_ILi8EEEEEEEEENS3_IJNS3_IJNS_11ScaledBasisIS7_JLi0EEEENSA_INS4_ILi64EEEJLi0EEEEEEENS3_IJNSA_INS4_ILi1EEEJLi1EEEENSA_INS4_ILi16EEEJLi1EEEEEEEEEEEENS_10ViewEngineINS_23ArithmeticTupleIteratorINS_15ArithmeticTupleIJiiEEEEEEEEEC2ERKSL_RKSR_)
$_ZN7cutlass13device_kernelIN5flash19enable_sm80_to_sm89INS1_16FlashAttnBwdSm80INS1_25CollectiveMainloopBwdSm80ILi2ELi2EN4cute5tupleIJNS5_1CILi128EEES8_NS7_ILi64EEEEEENS_10bfloat16_tEfNS_4arch4Sm80ELb0ELb1ELb1ELb0ELb0ELb0ELb0ELb0ELi2ELi4ELi4ELi4ELb0EEENS1_21CollectiveEpilogueBwdISA_SB_SD_Li256ELb0ELb0ELi2EEENS1_19SingleTileSchedulerILb0ELb0ELb0ELi128EEEEEEEEEvNT_6ParamsE$_ZN4cute3eso3ESOILb1ELb0EJNS_6LayoutINS_5tupleIJNS3_IJNS_1CILi2EEES5_EEENS3_IJS5_NS4_ILi8EEEEEEEEENS3_IJNS3_IJNS_11ScaledBasisIS7_JLi0EEEENSA_INS4_ILi64EEEJLi0EEEEEEENS3_IJNSA_INS4_ILi1EEEJLi1EEEENSA_INS4_ILi16EEEJLi1EEEEEEEEEEEENS_10ViewEngineINS_23ArithmeticTupleIteratorINS_15ArithmeticTupleIJiiEEEEEEEEEC2ERKSL_RKSR_:
[----:B------:R-:W-:Y:S02]  /*a200*/  IADD3 R4, R83, -c[0x0][0x20], RZ ;  /* 0x8000080053047a10 */ /* 0x000fe40007ffe0ff */
[----:B------:R-:W-:-:S03]  /*a210*/  MOV R7, 0x0 ;  /* 0x0000000000077802 */ /* 0x000fc60000000f00 */
[----:B------:R1:W-:Y:S04]  /*a220*/  STL [R4], R2 ;  /* 0x0000000204007387 */ /* 0x0003e80000100800 */
[----:B------:R1:W-:Y:S01]  /*a230*/  STL [R4+0x4], R3 ;  /* 0x0000040304007387 */ /* 0x0003e20000100800 */
[----:B------:R-:W-:Y:S05]  /*a240*/  RET.REL.NODEC R6 `(_ZN7cutlass13device_kernelIN5flash19enable_sm80_to_sm89INS1_16FlashAttnBwdSm80INS1_25CollectiveMainloopBwdSm80ILi2ELi2EN4cute5tupleIJNS5_1CILi128EEES8_NS7_ILi64EEEEEENS_10bfloat16_tEfNS_4arch4Sm80ELb0ELb1ELb1ELb0ELb0ELb0ELb0ELb0ELi2ELi4ELi4ELi4ELb0EEENS1_21CollectiveEpilogueBwdISA_SB_SD_Li256ELb0ELb0ELi2EEENS1_19SingleTileSchedulerILb0ELb0ELb0ELi128EEEEEEEEEvNT_6ParamsE) ;  /* 0xffff5db006007950 */ /* 0x000fea0003c3ffff */
        .type           $_ZN7cutlass13device_kernelIN5flash19enable_sm80_to_sm89INS1_16FlashAttnBwdSm80INS1_25CollectiveMainloopBwdSm80ILi2ELi2EN4cute5tupleIJNS5_1CILi128EEES8_NS7_ILi64EEEEEENS_10bfloat16_tEfNS_4arch4Sm80ELb0ELb1ELb1ELb0ELb0ELb0ELb0ELb0ELi2ELi4ELi4ELi4ELb0EEENS1_21CollectiveEpilogueBwdISA_SB_SD_Li256ELb0ELb0ELi2EEENS1_19SingleTileSchedulerILb0ELb0ELb0ELi128EEEEEEEEEvNT_6ParamsE$_ZN4cute3eso3ESOILb1ELb0EJNS_6LayoutINS_5tupleIJNS3_IJNS_1CILi2EEES5_EEENS3_IJS5_NS4_ILi8EEEEEEEEENS3_IJNS3_IJS5_NS4_ILi4EEEEEENS3_IJNS4_ILi1EEES7_EEEEEEEENS_10ViewEngineIPfEEEEC2ERKSF_RKSI_,@function
        .size           $_ZN7cutlass13device_kernelIN5flash19enable_sm80_to_sm89INS1_16FlashAttnBwdSm80INS1_25CollectiveMainloopBwdSm80ILi2ELi2EN4cute5tupleIJNS5_1CILi128EEES8_NS7_ILi64EEEEEENS_10bfloat16_tEfNS_4arch4Sm80ELb0ELb1ELb1ELb0ELb0ELb0ELb0ELb0ELi2ELi4ELi4ELi4ELb0EEENS1_21CollectiveEpilogueBwdISA_SB_SD_Li256ELb0ELb0ELi2EEENS1_19SingleTileSchedulerILb0ELb0ELb0ELi128EEEEEEEEEvNT_6ParamsE$_ZN4cute3eso3ESOILb1ELb0EJNS_6LayoutINS_5tupleIJNS3_IJNS_1CILi2EEES5_EEENS3_IJS5_NS4_ILi8EEEEEEEEENS3_IJNS3_IJS5_NS4_ILi4EEEEEENS3_IJNS4_ILi1EEES7_EEEEEEEENS_10ViewEngineIPfEEEEC2ERKSF_RKSI_,($_ZN7cutlass13device_kernelIN5flash19enable_sm80_to_sm89INS1_16FlashAttnBwdSm80INS1_25CollectiveMainloopBwdSm80ILi2ELi2EN4cute5tupleIJNS5_1CILi128EEES8_NS7_ILi64EEEEEENS_10bfloat16_tEfNS_4arch4Sm80ELb0ELb1ELb1ELb0ELb0ELb0ELb0ELb0ELi2ELi4ELi4ELi4ELb0EEENS1_21CollectiveEpilogueBwdISA_SB_SD_Li256ELb0ELb0ELi2EEENS1_19SingleTileSchedulerILb0ELb0ELb0ELi128EEEEEEEEEvNT_6ParamsE$_ZN4cute3eso3ESOILb1ELb0EJNS_6LayoutINS_5tupleIJNS3_IJNS_1CILi2EEES5_EEENS4_ILi8EEEEEENS3_IJNS3_IJNS4_ILi1EEES5_EEENS4_ILi4EEEEEEEENS_10ViewEngineIPN7cutlass10bfloat16_tEEEEEC2ERKSD_RKSI_ - $_ZN7cutlass13device_kernelIN5flash19enable_sm80_to_sm89INS1_16FlashAttnBwdSm80INS1_25CollectiveMainloopBwdSm80ILi2ELi2EN4cute5tupleIJNS5_1CILi128EEES8_NS7_ILi64EEEEEENS_10bfloat16_tEfNS_4arch4Sm80ELb0ELb1ELb1ELb0ELb0ELb0ELb0ELb0ELi2ELi4ELi4ELi4ELb0EEENS1_21CollectiveEpilogueBwdISA_SB_SD_Li256ELb0ELb0ELi2EEENS1_19SingleTileSchedulerILb0ELb0ELb0ELi128EEEEEEEEEvNT_6ParamsE$_ZN4cute3eso3ESOILb1ELb0EJNS_6LayoutINS_5tupleIJNS3_IJNS_1CILi2EEES5_EEENS3_IJS5_NS4_ILi8EEEEEEEEENS3_IJNS3_IJS5_NS4_ILi4EEEEEENS3_IJNS4_ILi1EEES7_EEEEEEEENS_10ViewEngineIPfEEEEC2ERKSF_RKSI_)
$_ZN7cutlass13device_kernelIN5flash19enable_sm80_to_sm89INS1_16FlashAttnBwdSm80INS1_25CollectiveMainloopBwdSm80ILi2ELi2EN4cute5tupleIJNS5_1CILi128EEES8_NS7_ILi64EEEEEENS_10bfloat16_tEfNS_4arch4Sm80ELb0ELb1ELb1ELb0ELb0ELb0ELb0ELb0ELi2ELi4ELi4ELi4ELb0EEENS1_21CollectiveEpilogueBwdISA_SB_SD_Li256ELb0ELb0ELi2EEENS1_19SingleTileSchedulerILb0ELb0ELb0ELi128EEEEEEEEEvNT_6ParamsE$_ZN4cute3eso3ESOILb1ELb0EJNS_6LayoutINS_5tupleIJNS3_IJNS_1CILi2EEES5_EEENS3_IJS5_NS4_ILi8EEEEEEEEENS3_IJNS3_IJS5_NS4_ILi4EEEEEENS3_IJNS4_ILi1EEES7_EEEEEEEENS_10ViewEngineIPfEEEEC2ERKSF_RKSI_:
[----:B------:R-:W-:Y:S01]  /*a250*/  IADD3 R4, R83, -c[0x0][0x20], RZ ;  /* 0x8000080053047a10 */ /* 0x000fe20007ffe0ff */
[----:B------:R-:W-:Y:S01]  /*a260*/  IMAD.MOV.U32 R8, RZ, RZ, R22 ;  /* 0x000000ffff087224 */ /* 0x000fe200078e0016 */
[----:B------:R-:W-:Y:S01]  /*a270*/  MOV R10, R6 ;  /* 0x00000006000a7202 */ /* 0x000fe20000000f00 */
[----:B------:R-:W-:Y:S01]  /*a280*/  IMAD.MOV.U32 R9, RZ, RZ, R56 ;  /* 0x000000ffff097224 */ /* 0x000fe200078e0038 */
[----:B------:R-:W-:-:S04]  /*a290*/  MOV R11, 0x0 ;  /* 0x00000000000b7802 */ /* 0x000fc80000000f00 */
[----:B------:R1:W-:Y:S01]  /*a2a0*/  STL.64 [R4], R8 ;  /* 0x0000000804007387 */ /* 0x0003e20000100a00 */
[----:B------:R-:W-:Y:S05]  /*a2b0*/  RET.REL.NODEC R10 `(_ZN7cutlass13device_kernelIN5flash19enable_sm80_to_sm89INS1_16FlashAttnBwdSm80INS1_25CollectiveMainloopBwdSm80ILi2ELi2EN4cute5tupleIJNS5_1CILi128EEES8_NS7_ILi64EEEEEENS_10bfloat16_tEfNS_4arch4Sm80ELb0ELb1ELb1ELb0ELb0ELb0ELb0ELb0ELi2ELi4ELi4ELi4ELb0EEENS1_21CollectiveEpilogueBwdISA_SB_SD_Li256ELb0ELb0ELi2EEENS1_19SingleTileSchedulerILb0ELb0ELb0ELi128EEEEEEEEEvNT_6ParamsE) ;  /* 0xffff5d400a007950 */ /* 0x000fea0003c3ffff */
        .type           $_ZN7cutlass13device_kernelIN5flash19enable_sm80_to_sm89INS1_16FlashAttnBwdSm80INS1_25CollectiveMainloopBwdSm80ILi2ELi2EN4cute5tupleIJNS5_1CILi128EEES8_NS7_ILi64EEEEEENS_10bfloat16_tEfNS_4arch4Sm80ELb0ELb1ELb1ELb0ELb0ELb0ELb0ELb0ELi2ELi4ELi4ELi4ELb0EEENS1_21CollectiveEpilogueBwdISA_SB_SD_Li256ELb0ELb0ELi2EEENS1_19SingleTileSchedulerILb0ELb0ELb0ELi128EEEEEEEEEvNT_6ParamsE$_ZN4cute3eso3ESOILb1ELb0EJNS_6LayoutINS_5tupleIJNS3_IJNS_1CILi2EEES5_EEENS4_ILi8EEEEEENS3_IJNS3_IJNS4_ILi1EEES5_EEENS4_ILi4EEEEEEEENS_10ViewEngineIPN7cutlass10bfloat16_tEEEEEC2ERKSD_RKSI_,@function
        .size           $_ZN7cutlass13device_kernelIN5flash19enable_sm80_to_sm89INS1_16FlashAttnBwdSm80INS1_25CollectiveMainloopBwdSm80ILi2ELi2EN4cute5tupleIJNS5_1CILi128EEES8_NS7_ILi64EEEEEENS_10bfloat16_tEfNS_4arch4Sm80ELb0ELb1ELb1ELb0ELb0ELb0ELb0ELb0ELi2ELi4ELi4ELi4ELb0EEENS1_21CollectiveEpilogueBwdISA_SB_SD_Li256ELb0ELb0ELi2EEENS1_19SingleTileSchedulerILb0ELb0ELb0ELi128EEEEEEEEEvNT_6ParamsE$_ZN4cute3eso3ESOILb1ELb0EJNS_6LayoutINS_5tupleIJNS3_IJNS_1CILi2EEES5_EEENS4_ILi8EEEEEENS3_IJNS3_IJNS4_ILi1EEES5_EEENS4_ILi4EEEEEEEENS_10ViewEngineIPN7cutlass10bfloat16_tEEEEEC2ERKSD_RKSI_,($_ZN7cutlass13device_kernelIN5flash19enable_sm80_to_sm89INS1_16FlashAttnBwdSm80INS1_25CollectiveMainloopBwdSm80ILi2ELi2EN4cute5tupleIJNS5_1CILi128EEES8_NS7_ILi64EEEEEENS_10bfloat16_tEfNS_4arch4Sm80ELb0ELb1ELb1ELb0ELb0ELb0ELb0ELb0ELi2ELi4ELi4ELi4ELb0EEENS1_21CollectiveEpilogueBwdISA_SB_SD_Li256ELb0ELb0ELi2EEENS1_19SingleTileSchedulerILb0ELb0ELb0ELi128EEEEEEEEEvNT_6ParamsE$_ZN4cute3eso3ESOILb1ELb0EJNS_6LayoutINS_5tupleIJNS3_IJNS_1CILi2EEES5_EEENS4_ILi8EEEEEENS3_IJNS3_IJNS4_ILi1EEES5_EEENS4_ILi4EEEEEEEEiEEC2ERKSD_RKi - $_ZN7cutlass13device_kernelIN5flash19enable_sm80_to_sm89INS1_16FlashAttnBwdSm80INS1_25CollectiveMainloopBwdSm80ILi2ELi2EN4cute5tupleIJNS5_1CILi128EEES8_NS7_ILi64EEEEEENS_10bfloat16_tEfNS_4arch4Sm80ELb0ELb1ELb1ELb0ELb0ELb0ELb0ELb0ELi2ELi4ELi4ELi4ELb0EEENS1_21CollectiveEpilogueBwdISA_SB_SD_Li256ELb0ELb0ELi2EEENS1_19SingleTileSchedulerILb0ELb0ELb0ELi128EEEEEEEEEvNT_6ParamsE$_ZN4cute3eso3ESOILb1ELb0EJNS_6LayoutINS_5tupleIJNS3_IJNS_1CILi2EEES5_EEENS4_ILi8EEEEEENS3_IJNS3_IJNS4_ILi1EEES5_EEENS4_ILi4EEEEEEEENS_10ViewEngineIPN7cutlass10bfloat16_tEEEEEC2ERKSD_RKSI_)
$_ZN7cutlass13device_kernelIN5flash19enable_sm80_to_sm89INS1_16FlashAttnBwdSm80INS1_25CollectiveMainloopBwdSm80ILi2ELi2EN4cute5tupleIJNS5_1CILi128EEES8_NS7_ILi64EEEEEENS_10bfloat16_tEfNS_4arch4Sm80ELb0ELb1ELb1ELb0ELb0ELb0ELb0ELb0ELi2ELi4ELi4ELi4ELb0EEENS1_21CollectiveEpilogueBwdISA_SB_SD_Li256ELb0ELb0ELi2EEENS1_19SingleTileSchedulerILb0ELb0ELb0ELi128EEEEEEEEEvNT_6ParamsE$_ZN4cute3eso3ESOILb1ELb0EJNS_6LayoutINS_5tupleIJNS3_IJNS_1CILi2EEES5_EEENS4_ILi8EEEEEENS3_IJNS3_IJNS4_ILi1EEES5_EEENS4_ILi4EEEEEEEENS_10ViewEngineIPN7cutlass10bfloat16_tEEEEEC2ERKSD_RKSI_:
[----:B------:R-:W-:Y:S01]  /*a2c0*/  IADD3 R2, R27, -c[0x0][0x20], RZ ;  /* 0x800008001b027a10 */ /* 0x000fe20007ffe0ff */
[----:B------:R-:W-:Y:S01]  /*a2d0*/  IMAD.MOV.U32 R7, RZ, RZ, R3 ;  /* 0x000000ffff077224 */ /* 0x000fe200078e0003 */
[----:B------:R-:W-:-:S04]  /*a2e0*/  MOV R5, 0x0 ;  /* 0x0000000000057802 */ /* 0x000fc80000000f00 */
[----:B------:R1:W-:Y:S01]  /*a2f0*/  STL.64 [R2], R6 ;  /* 0x0000000602007387 */ /* 0x0003e20000100a00 */
[----:B------:R-:W-:Y:S05]  /*a300*/  RET.REL.NODEC R4 `(_ZN7cutlass13device_kernelIN5flash19enable_sm80_to_sm89INS1_16FlashAttnBwdSm80INS1_25CollectiveMainloopBwdSm80ILi2ELi2EN4cute5tupleIJNS5_1CILi128EEES8_NS7_ILi64EEEEEENS_10bfloat16_tEfNS_4arch4Sm80ELb0ELb1ELb1ELb0ELb0ELb0ELb0ELb0ELi2ELi4ELi4ELi4ELb0EEENS1_21CollectiveEpilogueBwdISA_SB_SD_Li256ELb0ELb0ELi2EEENS1_19SingleTileSchedulerILb0ELb0ELb0ELi128EEEEEEEEEvNT_6ParamsE) ;  /* 0xffff5cf004007950 */ /* 0x000fea0003c3ffff */
        .type           $_ZN7cutlass13device_kernelIN5flash19enable_sm80_to_sm89INS1_16FlashAttnBwdSm80INS1_25CollectiveMainloopBwdSm80ILi2ELi2EN4cute5tupleIJNS5_1CILi128EEES8_NS7_ILi64EEEEEENS_10bfloat16_tEfNS_4arch4Sm80ELb0ELb1ELb1ELb0ELb0ELb0ELb0ELb0ELi2ELi4ELi4ELi4ELb0EEENS1_21CollectiveEpilogueBwdISA_SB_SD_Li256ELb0ELb0ELi2EEENS1_19SingleTileSchedulerILb0ELb0ELb0ELi128EEEEEEEEEvNT_6ParamsE$_ZN4cute3eso3ESOILb1ELb0EJNS_6LayoutINS_5tupleIJNS3_IJNS_1CILi2EEES5_EEENS4_ILi8EEEEEENS3_IJNS3_IJNS4_ILi1EEES5_EEENS4_ILi4EEEEEEEEiEEC2ERKSD_RKi,@function
        .size           $_ZN7cutlass13device_kernelIN5flash19enable_sm80_to_sm89INS1_16FlashAttnBwdSm80INS1_25CollectiveMainloopBwdSm80ILi2ELi2EN4cute5tupleIJNS5_1CILi128EEES8_NS7_ILi64EEEEEENS_10bfloat16_tEfNS_4arch4Sm80ELb0ELb1ELb1ELb0ELb0ELb0ELb0ELb0ELi2ELi4ELi4ELi4ELb0EEENS1_21CollectiveEpilogueBwdISA_SB_SD_Li256ELb0ELb0ELi2EEENS1_19SingleTileSchedulerILb0ELb0ELb0ELi128EEEEEEEEEvNT_6ParamsE$_ZN4cute3eso3ESOILb1ELb0EJNS_6LayoutINS_5tupleIJNS3_IJNS_1CILi2EEES5_EEENS4_ILi8EEEEEENS3_IJNS3_IJNS4_ILi1EEES5_EEENS4_ILi4EEEEEEEEiEEC2ERKSD_RKi,($_ZN7cutlass13device_kernelIN5flash19enable_sm80_to_sm89INS1_16FlashAttnBwdSm80INS1_25CollectiveMainloopBwdSm80ILi2ELi2EN4cute5tupleIJNS5_1CILi128EEES8_NS7_ILi64EEEEEENS_10bfloat16_tEfNS_4arch4Sm80ELb0ELb1ELb1ELb0ELb0ELb0ELb0ELb0ELi2ELi4ELi4ELi4ELb0EEENS1_21CollectiveEpilogueBwdISA_SB_SD_Li256ELb0ELb0ELi2EEENS1_19SingleTileSchedulerILb0ELb0ELb0ELi128EEEEEEEEEvNT_6ParamsE$_ZN4cute3eso3ESOILb1ELb0EJNS_6LayoutINS_5tupleIJNS3_IJNS_1CILi2EEES5_EEES5_NS4_ILi8EEEEEENS3_IJNS3_IJNS_11ScaledBasisINS4_ILi1EEEJLi1EEEENS9_IS7_JLi0EEEEEEENS9_INS4_ILi64EEEJLi0EEEENS9_INS4_ILi16EEEJLi1EEEEEEEEENS_10ViewEngineINS_23ArithmeticTupleIteratorINS_15ArithmeticTupleIJiiEEEEEEEEEC2ERKSJ_RKSP_ - $_ZN7cutlass13device_kernelIN5flash19enable_sm80_to_sm89INS1_16FlashAttnBwdSm80INS1_25CollectiveMainloopBwdSm80ILi2ELi2EN4cute5tupleIJNS5_1CILi128EEES8_NS7_ILi64EEEEEENS_10bfloat16_tEfNS_4arch4Sm80ELb0ELb1ELb1ELb0ELb0ELb0ELb0ELb0ELi2ELi4ELi4ELi4ELb0EEENS1_21CollectiveEpilogueBwdISA_SB_SD_Li256ELb0ELb0ELi2EEENS1_19SingleTileSchedulerILb0ELb0ELb0ELi128EEEEEEEEEvNT_6ParamsE$_ZN4cute3eso3ESOILb1ELb0EJNS_6LayoutINS_5tupleIJNS3_IJNS_1CILi2EEES5_EEENS4_ILi8EEEEEENS3_IJNS3_IJNS4_ILi1EEES5_EEENS4_ILi4EEEEEEEEiEEC2ERKSD_RKi)
$_ZN7cutlass13device_kernelIN5flash19enable_sm80_to_sm89INS1_16FlashAttnBwdSm80INS1_25CollectiveMainloopBwdSm80ILi2ELi2EN4cute5tupleIJNS5_1CILi128EEES8_NS7_ILi64EEEEEENS_10bfloat16_tEfNS_4arch4Sm80ELb0ELb1ELb1ELb0ELb0ELb0ELb0ELb0ELi2ELi4ELi4ELi4ELb0EEENS1_21CollectiveEpilogueBwdISA_SB_SD_Li256ELb0ELb0ELi2EEENS1_19SingleTileSchedulerILb0ELb0ELb0ELi128EEEEEEEEEvNT_6ParamsE$_ZN4cute3eso3ESOILb1ELb0EJNS_6LayoutINS_5tupleIJNS3_IJNS_1CILi2EEES5_EEENS4_ILi8EEEEEENS3_IJNS3_IJNS4_ILi1EEES5_EEENS4_ILi4EEEEEEEEiEEC2ERKSD_RKi:
[----:B------:R-:W-:Y:S02]  /*a310*/  IADD3 R2, R27, -c[0x0][0x20], RZ ;  /* 0x800008001b027a10 */ /* 0x000fe40007ffe0ff */
[----:B------:R-:W-:-:S03]  /*a320*/  MOV R5, 0x0 ;  /* 0x0000000000057802 */ /* 0x000fc60000000f00 */
[----:B------:R1:W-:Y:S01]  /*a330*/  STL [R2], R3 ;  /* 0x0000000302007387 */ /* 0x0003e20000100800 */
[----:B------:R-:W-:Y:S05]  /*a340*/  RET.REL.NODEC R4 `(_ZN7cutlass13device_kernelIN5flash19enable_sm80_to_sm89INS1_16FlashAttnBwdSm80INS1_25CollectiveMainloopBwdSm80ILi2ELi2EN4cute5tupleIJNS5_1CILi128EEES8_NS7_ILi64EEEEEENS_10bfloat16_tEfNS_4arch4Sm80ELb0ELb1ELb1ELb0ELb0ELb0ELb0ELb0ELi2ELi4ELi4ELi4ELb0EEENS1_21CollectiveEpilogueBwdISA_SB_SD_Li256ELb0ELb0ELi2EEENS1_19SingleTileSchedulerILb0ELb0ELb0ELi128EEEEEEEEEvNT_6ParamsE) ;  /* 0xffff5cb004007950 */ /* 0x000fea0003c3ffff */
        .type           $_ZN7cutlass13device_kernelIN5flash19enable_sm80_to_sm89INS1_16FlashAttnBwdSm80INS1_25CollectiveMainloopBwdSm80ILi2ELi2EN4cute5tupleIJNS5_1CILi128EEES8_NS7_ILi64EEEEEENS_10bfloat16_tEfNS_4arch4Sm80ELb0ELb1ELb1ELb0ELb0ELb0ELb0ELb0ELi2ELi4ELi4ELi4ELb0EEENS1_21CollectiveEpilogueBwdISA_SB_SD_Li256ELb0ELb0ELi2EEENS1_19SingleTileSchedulerILb0ELb0ELb0ELi128EEEEEEEEEvNT_6ParamsE$_ZN4cute3eso3ESOILb1ELb0EJNS_6LayoutINS_5tupleIJNS3_IJNS_1CILi2EEES5_EEES5_NS4_ILi8EEEEEENS3_IJNS3_IJNS_11ScaledBasisINS4_ILi1EEEJLi1EEEENS9_IS7_JLi0EEEEEEENS9_INS4_ILi64EEEJLi0EEEENS9_INS4_ILi16EEEJLi1EEEEEEEEENS_10ViewEngineINS_23ArithmeticTupleIteratorINS_15ArithmeticTupleIJiiEEEEEEEEEC2ERKSJ_RKSP_,@function
        .size           $_ZN7cutlass13device_kernelIN5flash19enable_sm80_to_sm89INS1_16FlashAttnBwdSm80INS1_25CollectiveMainloopBwdSm80ILi2ELi2EN4cute5tupleIJNS5_1CILi128EEES8_NS7_ILi64EEEEEENS_10bfloat16_tEfNS_4arch4Sm80ELb0ELb1ELb1ELb0ELb0ELb0ELb0ELb0ELi2ELi4ELi4ELi4ELb0EEENS1_21CollectiveEpilogueBwdISA_SB_SD_Li256ELb0ELb0ELi2EEENS1_19SingleTileSchedulerILb0ELb0ELb0ELi128EEEEEEEEEvNT_6ParamsE$_ZN4cute3eso3ESOILb1ELb0EJNS_6LayoutINS_5tupleIJNS3_IJNS_1CILi2EEES5_EEES5_NS4_ILi8EEEEEENS3_IJNS3_IJNS_11ScaledBasisINS4_ILi1EEEJLi1EEEENS9_IS7_JLi0EEEEEEENS9_INS4_ILi64EEEJLi0EEEENS9_INS4_ILi16EEEJLi1EEEEEEEEENS_10ViewEngineINS_23ArithmeticTupleIteratorINS_15ArithmeticTupleIJiiEEEEEEEEEC2ERKSJ_RKSP_,($_ZN7cutlass13device_kernelIN5flash19enable_sm80_to_sm89INS1_16FlashAttnBwdSm80INS1_25CollectiveMainloopBwdSm80ILi2ELi2EN4cute5tupleIJNS5_1CILi128EEES8_NS7_ILi64EEEEEENS_10bfloat16_tEfNS_4arch4Sm80ELb0ELb1ELb1ELb0ELb0ELb0ELb0ELb0ELi2ELi4ELi4ELi4ELb0EEENS1_21CollectiveEpilogueBwdISA_SB_SD_Li256ELb0ELb0ELi2EEENS1_19SingleTileSchedulerILb0ELb0ELb0ELi128EEEEEEEEEvNT_6ParamsE$_ZN4cute3eso3ESOILb1ELb0EJNS_6LayoutINS_5tupleIJNS3_IJNS_1CILi2EEES5_EEES5_NS4_ILi8EEEEEENS3_IJNS3_IJNS_11ScaledBasisINS4_ILi1EEEJLi1EEEENS9_IS7_JLi0EEEEEEENS9_INS4_ILi64EEEJLi0EEEENS9_INS4_ILi16EEEJLi1EEEEEEEEENS_15ArithmeticTupleIJiiEEEEEC2ERKSJ_RKSL_ - $_ZN7cutlass13device_kernelIN5flash19enable_sm80_to_sm89INS1_16FlashAttnBwdSm80INS1_25CollectiveMainloopBwdSm80ILi2ELi2EN4cute5tupleIJNS5_1CILi128EEES8_NS7_ILi64EEEEEENS_10bfloat16_tEfNS_4arch4Sm80ELb0ELb1ELb1ELb0ELb0ELb0ELb0ELb0ELi2ELi4ELi4ELi4ELb0EEENS1_21CollectiveEpilogueBwdISA_SB_SD_Li256ELb0ELb0ELi2EEENS1_19SingleTileSchedulerILb0ELb0ELb0ELi128EEEEEEEEEvNT_6ParamsE$_ZN4cute3eso3ESOILb1ELb0EJNS_6LayoutINS_5tupleIJNS3_IJNS_1CILi2EEES5_EEES5_NS4_ILi8EEEEEENS3_IJNS3_IJNS_11ScaledBasisINS4_ILi1EEEJLi1EEEENS9_IS7_JLi0EEEEEEENS9_INS4_ILi64EEEJLi0EEEENS9_INS4_ILi16EEEJLi1EEEEEEEEENS_10ViewEngineINS_23ArithmeticTupleIteratorINS_15ArithmeticTupleIJiiEEEEEEEEEC2ERKSJ_RKSP_)
$_ZN7cutlass13device_kernelIN5flash19enable_sm80_to_sm89INS1_16FlashAttnBwdSm80INS1_25CollectiveMainloopBwdSm80ILi2ELi2EN4cute5tupleIJNS5_1CILi128EEES8_NS7_ILi64EEEEEENS_10bfloat16_tEfNS_4arch4Sm80ELb0ELb1ELb1ELb0ELb0ELb0ELb0ELb0ELi2ELi4ELi4ELi4ELb0EEENS1_21CollectiveEpilogueBwdISA_SB_SD_Li256ELb0ELb0ELi2EEENS1_19SingleTileSchedulerILb0ELb0ELb0ELi128EEEEEEEEEvNT_6ParamsE$_ZN4cute3eso3ESOILb1ELb0EJNS_6LayoutINS_5tupleIJNS3_IJNS_1CILi2EEES5_EEES5_NS4_ILi8EEEEEENS3_IJNS3_IJNS_11ScaledBasisINS4_ILi1EEEJLi1EEEENS9_IS7_JLi0EEEEEEENS9_INS4_ILi64EEEJLi0EEEENS9_INS4_ILi16EEEJLi1EEEEEEEEENS_10ViewEngineINS_23ArithmeticTupleIteratorINS_15ArithmeticTupleIJiiEEEEEEEEEC2ERKSJ_RKSP_:
[----:B------:R-:W-:Y:S02]  /*a350*/  IADD3 R4, R83, -c[0x0][0x20], RZ ;  /* 0x8000080053047a10 */ /* 0x000fe40007ffe0ff */
[----:B------:R-:W-:-:S03]  /*a360*/  MOV R7, 0x0 ;  /* 0x0000000000077802 */ /* 0x000fc60000000f00 */
[----:B------:R1:W-:Y:S04]  /*a370*/  STL [R4], R2 ;  /* 0x0000000204007387 */ /* 0x0003e80000100800 */
[----:B------:R1:W-:Y:S01]  /*a380*/  STL [R4+0x4], R3 ;  /* 0x0000040304007387 */ /* 0x0003e20000100800 */
[----:B------:R-:W-:Y:S05]  /*a390*/  RET.REL.NODEC R6 `(_ZN7cutlass13device_kernelIN5flash19enable_sm80_to_sm89INS1_16FlashAttnBwdSm80INS1_25CollectiveMainloopBwdSm80ILi2ELi2EN4cute5tupleIJNS5_1CILi128EEES8_NS7_ILi64EEEEEENS_10bfloat16_tEfNS_4arch4Sm80ELb0ELb1ELb1ELb0ELb0ELb0ELb0ELb0ELi2ELi4ELi4ELi4ELb0EEENS1_21CollectiveEpilogueBwdISA_SB_SD_Li256ELb0ELb0ELi2EEENS1_19SingleTileSchedulerILb0ELb0ELb0ELi128EEEEEEEEEvNT_6ParamsE) ;  /* 0xffff5c6006007950 */ /* 0x000fea0003c3ffff */
        .type           $_ZN7cutlass13device_kernelIN5flash19enable_sm80_to_sm89INS1_16FlashAttnBwdSm80INS1_25CollectiveMainloopBwdSm80ILi2ELi2EN4cute5tupleIJNS5_1CILi128EEES8_NS7_ILi64EEEEEENS_10bfloat16_tEfNS_4arch4Sm80ELb0ELb1ELb1ELb0ELb0ELb0ELb0ELb0ELi2ELi4ELi4ELi4ELb0EEENS1_21CollectiveEpilogueBwdISA_SB_SD_Li256ELb0ELb0ELi2EEENS1_19SingleTileSchedulerILb0ELb0ELb0ELi128EEEEEEEEEvNT_6ParamsE$_ZN4cute3eso3ESOILb1ELb0EJNS_6LayoutINS_5tupleIJNS3_IJNS_1CILi2EEES5_EEES5_NS4_ILi8EEEEEENS3_IJNS3_IJNS_11ScaledBasisINS4_ILi1EEEJLi1EEEENS9_IS7_JLi0EEEEEEENS9_INS4_ILi64EEEJLi0EEEENS9_INS4_ILi16EEEJLi1EEEEEEEEENS_15ArithmeticTupleIJiiEEEEEC2ERKSJ_RKSL_,@function
        .size           $_ZN7cutlass13device_kernelIN5flash19enable_sm80_to_sm89INS1_16FlashAttnBwdSm80INS1_25CollectiveMainloopBwdSm80ILi2ELi2EN4cute5tupleIJNS5_1CILi128EEES8_NS7_ILi64EEEEEENS_10bfloat16_tEfNS_4arch4Sm80ELb0ELb1ELb1ELb0ELb0ELb0ELb0ELb0ELi2ELi4ELi4ELi4ELb0EEENS1_21CollectiveEpilogueBwdISA_SB_SD_Li256ELb0ELb0ELi2EEENS1_19SingleTileSchedulerILb0ELb0ELb0ELi128EEEEEEEEEvNT_6ParamsE$_ZN4cute3eso3ESOILb1ELb0EJNS_6LayoutINS_5tupleIJNS3_IJNS_1CILi2EEES5_EEES5_NS4_ILi8EEEEEENS3_IJNS3_IJNS_11ScaledBasisINS4_ILi1EEEJLi1EEEENS9_IS7_JLi0EEEEEEENS9_INS4_ILi64EEEJLi0EEEENS9_INS4_ILi16EEEJLi1EEEEEEEEENS_15ArithmeticTupleIJiiEEEEEC2ERKSJ_RKSL_,($_ZN7cutlass13device_kernelIN5flash19enable_sm80_to_sm89INS1_16FlashAttnBwdSm80INS1_25CollectiveMainloopBwdSm80ILi2ELi2EN4cute5tupleIJNS5_1CILi128EEES8_NS7_ILi64EEEEEENS_10bfloat16_tEfNS_4arch4Sm80ELb0ELb1ELb1ELb0ELb0ELb0ELb0ELb0ELi2ELi4ELi4ELi4ELb0EEENS1_21CollectiveEpilogueBwdISA_SB_SD_Li256ELb0ELb0ELi2EEENS1_19SingleTileSchedulerILb0ELb0ELb0ELi128EEEEEEEEEvNT_6ParamsE$_ZN4cute3eso3ESOILb1ELb0EJNS_6LayoutINS_5tupleIJNS3_IJNS_1CILi2EEES5_EEES6_EEENS3_IJNS3_IJNS4_ILi1EEES5_EEENS3_IJNS4_ILi32EEENS4_ILi64EEEEEEEEEEENS_10ViewEngineIPN7cutlass10bfloat16_tEEEEEC2ERKSE_RKSJ_ - $_ZN7cutlass13device_kernelIN5flash19enable_sm80_to_sm89INS1_16FlashAttnBwdSm80INS1_25CollectiveMainloopBwdSm80ILi2ELi2EN4cute5tupleIJNS5_1CILi128EEES8_NS7_ILi64EEEEEENS_10bfloat16_tEfNS_4arch4Sm80ELb0ELb1ELb1ELb0ELb0ELb0ELb0ELb0ELi2ELi4ELi4ELi4ELb0EEENS1_21CollectiveEpilogueBwdISA_SB_SD_Li256ELb0ELb0ELi2EEENS1_19SingleTileSchedulerILb0ELb0ELb0ELi128EEEEEEEEEvNT_6ParamsE$_ZN4cute3eso3ESOILb1ELb0EJNS_6LayoutINS_5tupleIJNS3_IJNS_1CILi2EEES5_EEES5_NS4_ILi8EEEEEENS3_IJNS3_IJNS_11ScaledBasisINS4_ILi1EEEJLi1EEEENS9_IS7_JLi0EEEEEEENS9_INS4_ILi64EEEJLi0EEEENS9_INS4_ILi16EEEJLi1EEEEEEEEENS_15ArithmeticTupleIJiiEEEEEC2ERKSJ_RKSL_)
$_ZN7cutlass13device_kernelIN5flash19enable_sm80_to_sm89INS1_16FlashAttnBwdSm80INS1_25CollectiveMainloopBwdSm80ILi2ELi2EN4cute5tupleIJNS5_1CILi128EEES8_NS7_ILi64EEEEEENS_10bfloat16_tEfNS_4arch4Sm80ELb0ELb1ELb1ELb0ELb0ELb0ELb0ELb0ELi2ELi4ELi4ELi4ELb0EEENS1_21CollectiveEpilogueBwdISA_SB_SD_Li256ELb0ELb0ELi2EEENS1_19SingleTileSchedulerILb0ELb0ELb0ELi128EEEEEEEEEvNT_6ParamsE$_ZN4cute3eso3ESOILb1ELb0EJNS_6LayoutINS_5tupleIJNS3_IJNS_1CILi2EEES5_EEES5_NS4_ILi8EEEEEENS3_IJNS3_IJNS_11ScaledBasisINS4_ILi1EEEJLi1EEEENS9_IS7_JLi0EEEEEEENS9_INS4_ILi64EEEJLi0EEEENS9_INS4_ILi16EEEJLi1EEEEEEEEENS_15ArithmeticTupleIJiiEEEEEC2ERKSJ_RKSL_:
[----:B------:R-:W-:Y:S02]  /*a3a0*/  IADD3 R2, R83, -c[0x0][0x20], RZ ;  /* 0x8000080053027a10 */ /* 0x000fe40007ffe0ff */
[----:B------:R-:W-:-:S03]  /*a3b0*/  MOV R5, 0x0 ;  /* 0x0000000000057802 */ /* 0x000fc60000000f00 */
[----:B------:R1:W-:Y:S04]  /*a3c0*/  STL [R2], R22 ;  /* 0x0000001602007387 */ /* 0x0003e80000100800 */
[----:B------:R1:W-:Y:S01]  /*a3d0*/  STL [R2+0x4], R23 ;  /* 0x0000041702007387 */ /* 0x0003e20000100800 */
[----:B------:R-:W-:Y:S05]  /*a3e0*/  RET.REL.NODEC R4 `(_ZN7cutlass13device_kernelIN5flash19enable_sm80_to_sm89INS1_16FlashAttnBwdSm80INS1_25CollectiveMainloopBwdSm80ILi2ELi2EN4cute5tupleIJNS5_1CILi128EEES8_NS7_ILi64EEEEEENS_10bfloat16_tEfNS_4arch4Sm80ELb0ELb1ELb1ELb0ELb0ELb0ELb0ELb0ELi2ELi4ELi4ELi4ELb0EEENS1_21CollectiveEpilogueBwdISA_SB_SD_Li256ELb0ELb0ELi2EEENS1_19SingleTileSchedulerILb0ELb0ELb0ELi128EEEEEEEEEvNT_6ParamsE) ;  /* 0xffff5c1004007950 */ /* 0x000fea0003c3ffff */
        .type           $_ZN7cutlass13device_kernelIN5flash19enable_sm80_to_sm89INS1_16FlashAttnBwdSm80INS1_25CollectiveMainloopBwdSm80ILi2ELi2EN4cute5tupleIJNS5_1CILi128EEES8_NS7_ILi64EEEEEENS_10bfloat16_tEfNS_4arch4Sm80ELb0ELb1ELb1ELb0ELb0ELb0ELb0ELb0ELi2ELi4ELi4ELi4ELb0EEENS1_21CollectiveEpilogueBwdISA_SB_SD_Li256ELb0ELb0ELi2EEENS1_19SingleTileSchedulerILb0ELb0ELb0ELi128EEEEEEEEEvNT_6ParamsE$_ZN4cute3eso3ESOILb1ELb0EJNS_6LayoutINS_5tupleIJNS3_IJNS_1CILi2EEES5_EEES6_EEENS3_IJNS3_IJNS4_ILi1EEES5_EEENS3_IJNS4_ILi32EEENS4_ILi64EEEEEEEEEEENS_10ViewEngineIPN7cutlass10bfloat16_tEEEEEC2ERKSE_RKSJ_,@function
        .size           $_ZN7cutlass13device_kernelIN5flash19enable_sm80_to_sm89INS1_16FlashAttnBwdSm80INS1_25CollectiveMainloopBwdSm80ILi2ELi2EN4cute5tupleIJNS5_1CILi128EEES8_NS7_ILi64EEEEEENS_10bfloat16_tEfNS_4arch4Sm80ELb0ELb1ELb1ELb0ELb0ELb0ELb0ELb0ELi2ELi4ELi4ELi4ELb0EEENS1_21CollectiveEpilogueBwdISA_SB_SD_Li256ELb0ELb0ELi2EEENS1_19SingleTileSchedulerILb0ELb0ELb0ELi128EEEEEEEEEvNT_6ParamsE$_ZN4cute3eso3ESOILb1ELb0EJNS_6LayoutINS_5tupleIJNS3_IJNS_1CILi2EEES5_EEES6_EEENS3_IJNS3_IJNS4_ILi1EEES5_EEENS3_IJNS4_ILi32EEENS4_ILi64EEEEEEEEEEENS_10ViewEngineIPN7cutlass10bfloat16_tEEEEEC2ERKSE_RKSJ_,($_ZN7cutlass13device_kernelIN5flash19enable_sm80_to_sm89INS1_16FlashAttnBwdSm80INS1_25CollectiveMainloopBwdSm80ILi2ELi2EN4cute5tupleIJNS5_1CILi128EEES8_NS7_ILi64EEEEEENS_10bfloat16_tEfNS_4arch4Sm80ELb0ELb1ELb1ELb0ELb0ELb0ELb0ELb0ELi2ELi4ELi4ELi4ELb0EEENS1_21CollectiveEpilogueBwdISA_SB_SD_Li256ELb0ELb0ELi2EEENS1_19SingleTileSchedulerILb0ELb0ELb0ELi128EEEEEEEEEvNT_6ParamsE$_ZN4cute3eso3ESOILb1ELb0EJNS_6LayoutINS_5tupleIJNS3_IJNS_1CILi2EEES5_EEES6_EEENS3_IJNS3_IJNS4_ILi1EEES5_EEENS3_IJNS4_ILi32EEENS4_ILi64EEEEEEEEEEEiEEC2ERKSE_RKi - $_ZN7cutlass13device_kernelIN5flash19enable_sm80_to_sm89INS1_16FlashAttnBwdSm80INS1_25CollectiveMainloopBwdSm80ILi2ELi2EN4cute5tupleIJNS5_1CILi128EEES8_NS7_ILi64EEEEEENS_10bfloat16_tEfNS_4arch4Sm80ELb0ELb1ELb1ELb0ELb0ELb0ELb0ELb0ELi2ELi4ELi4ELi4ELb0EEENS1_21CollectiveEpilogueBwdISA_SB_SD_Li256ELb0ELb0ELi2EEENS1_19SingleTileSchedulerILb0ELb0ELb0ELi128EEEEEEEEEvNT_6ParamsE$_ZN4cute3eso3ESOILb1ELb0EJNS_6LayoutINS_5tupleIJNS3_IJNS_1CILi2EEES5_EEES6_EEENS3_IJNS3_IJNS4_ILi1EEES5_EEENS3_IJNS4_ILi32EEENS4_ILi64EEEEEEEEEEENS_10ViewEngineIPN7cutlass10bfloat16_tEEEEEC2ERKSE_RKSJ_)
$_ZN7cutlass13device_kernelIN5flash19enable_sm80_to_sm89INS1_16FlashAttnBwdSm80INS1_25CollectiveMainloopBwdSm80ILi2ELi2EN4cute5tupleIJNS5_1CILi128EEES8_NS7_ILi64EEEEEENS_10bfloat16_tEfNS_4arch4Sm80ELb0ELb1ELb1ELb0ELb0ELb0ELb0ELb0ELi2ELi4ELi4ELi4ELb0EEENS1_21CollectiveEpilogueBwdISA_SB_SD_Li256ELb0ELb0ELi2EEENS1_19SingleTileSchedulerILb0ELb0ELb0ELi128EEEEEEEEEvNT_6ParamsE$_ZN4cute3eso3ESOILb1ELb0EJNS_6LayoutINS_5tupleIJNS3_IJNS_1CILi2EEES5_EEES6_EEENS3_IJNS3_IJNS4_ILi1EEES5_EEENS3_IJNS4_ILi32EEENS4_ILi64EEEEEEEEEEENS_10ViewEngineIPN7cutlass10bfloat16_tEEEEEC2ERKSE_RKSJ_:
[----:B------:R-:W-:Y:S01]  /*a3f0*/  IADD3 R2, R69, -c[0x0][0x20], RZ ;  /* 0x8000080045027a10 */ /* 0x000fe20007ffe0ff */
[----:B------:R-:W-:Y:S01]  /*a400*/  IMAD.MOV.U32 R7, RZ, RZ, R3 ;  /* 0x000000ffff077224 */ /* 0x000fe200078e0003 */
[----:B------:R-:W-:-:S04]  /*a410*/  MOV R5, 0x0 ;  /* 0x0000000000057802 */ /* 0x000fc80000000f00 */
[----:B------:R1:W-:Y:S01]  /*a420*/  STL.64 [R2], R6 ;  /* 0x0000000602007387 */ /* 0x0003e20000100a00 */
[----:B------:R-:W-:Y:S05]  /*a430*/  RET.REL.NODEC R4 `(_ZN7cutlass13device_kernelIN5flash19enable_sm80_to_sm89INS1_16FlashAttnBwdSm80INS1_25CollectiveMainloopBwdSm80ILi2ELi2EN4cute5tupleIJNS5_1CILi128EEES8_NS7_ILi64EEEEEENS_10bfloat16_tEfNS_4arch4Sm80ELb0ELb1ELb1ELb0ELb0ELb0ELb0ELb0ELi2ELi4ELi4ELi4ELb0EEENS1_21CollectiveEpilogueBwdISA_SB_SD_Li256ELb0ELb0ELi2EEENS1_19SingleTileSchedulerILb0ELb0ELb0ELi128EEEEEEEEEvNT_6ParamsE) ;  /* 0xffff5bc004007950 */ /* 0x000fea0003c3ffff */
        .type           $_ZN7cutlass13device_kernelIN5flash19enable_sm80_to_sm89INS1_16FlashAttnBwdSm80INS1_25CollectiveMainloopBwdSm80ILi2ELi2EN4cute5tupleIJNS5_1CILi128EEES8_NS7_ILi64EEEEEENS_10bfloat16_tEfNS_4arch4Sm80ELb0ELb1ELb1ELb0ELb0ELb0ELb0ELb0ELi2ELi4ELi4ELi4ELb0EEENS1_21CollectiveEpilogueBwdISA_SB_SD_Li256ELb0ELb0ELi2EEENS1_19SingleTileSchedulerILb0ELb0ELb0ELi128EEEEEEEEEvNT_6ParamsE$_ZN4cute3eso3ESOILb1ELb0EJNS_6LayoutINS_5tupleIJNS3_IJNS_1CILi2EEES5_EEES6_EEENS3_IJNS3_IJNS4_ILi1EEES5_EEENS3_IJNS4_ILi32EEENS4_ILi64EEEEEEEEEEEiEEC2ERKSE_RKi,@function
        .size           $_ZN7cutlass13device_kernelIN5flash19enable_sm80_to_sm89INS1_16FlashAttnBwdSm80INS1_25CollectiveMainloopBwdSm80ILi2ELi2EN4cute5tupleIJNS5_1CILi128EEES8_NS7_ILi64EEEEEENS_10bfloat16_tEfNS_4arch4Sm80ELb0ELb1ELb1ELb0ELb0ELb0ELb0ELb0ELi2ELi4ELi4ELi4ELb0EEENS1_21CollectiveEpilogueBwdISA_SB_SD_Li256ELb0ELb0ELi2EEENS1_19SingleTileSchedulerILb0ELb0ELb0ELi128EEEEEEEEEvNT_6ParamsE$_ZN4cute3eso3ESOILb1ELb0EJNS_6LayoutINS_5tupleIJNS3_IJNS_1CILi2EEES5_EEES6_EEENS3_IJNS3_IJNS4_ILi1EEES5_EEENS3_IJNS4_ILi32EEENS4_ILi64EEEEEEEEEEEiEEC2ERKSE_RKi,($_ZN7cutlass13device_kernelIN5flash19enable_sm80_to_sm89INS1_16FlashAttnBwdSm80INS1_25CollectiveMainloopBwdSm80ILi2ELi2EN4cute5tupleIJNS5_1CILi128EEES8_NS7_ILi64EEEEEENS_10bfloat16_tEfNS_4arch4Sm80ELb0ELb1ELb1ELb0ELb0ELb0ELb0ELb0ELi2ELi4ELi4ELi4ELb0EEENS1_21CollectiveEpilogueBwdISA_SB_SD_Li256ELb0ELb0ELi2EEENS1_19SingleTileSchedulerILb0ELb0ELb0ELi128EEEEEEEEEvNT_6ParamsE$_ZN4cute3eso3ESOILb1ELb0EJNS_6LayoutINS_5tupleIJNS3_IJNS_1CILi2EEES5_S5_EEEEEENS3_IJNS3_IJNS4_ILi1EEES5_NS4_ILi4EEEEEEEEEEENS_10ViewEngineIPN7cutlass10bfloat16_tEEEEEC2ERKSC_RKSH_ - $_ZN7cutlass13device_kernelIN5flash19enable_sm80_to_sm89INS1_16FlashAttnBwdSm80INS1_25CollectiveMainloopBwdSm80ILi2ELi2EN4cute5tupleIJNS5_1CILi128EEES8_NS7_ILi64EEEEEENS_10bfloat16_tEfNS_4arch4Sm80ELb0ELb1ELb1ELb0ELb0ELb0ELb0ELb0ELi2ELi4ELi4ELi4ELb0EEENS1_21CollectiveEpilogueBwdISA_SB_SD_Li256ELb0ELb0ELi2EEENS1_19SingleTileSchedulerILb0ELb0ELb0ELi128EEEEEEEEEvNT_6ParamsE$_ZN4cute3eso3ESOILb1ELb0EJNS_6LayoutINS_5tupleIJNS3_IJNS_1CILi2EEES5_EEES6_EEENS3_IJNS3_IJNS4_ILi1EEES5_EEENS3_IJNS4_ILi32EEENS4_ILi64EEEEEEEEEEEiEEC2ERKSE_RKi)
$_ZN7cutlass13device_kernelIN5flash19enable_sm80_to_sm89INS1_16FlashAttnBwdSm80INS1_25CollectiveMainloopBwdSm80ILi2ELi2EN4cute5tupleIJNS5_1CILi128EEES8_NS7_ILi64EEEEEENS_10bfloat16_tEfNS_4arch4Sm80ELb0ELb1ELb1ELb0ELb0ELb0ELb0ELb0ELi2ELi4ELi4ELi4ELb0EEENS1_21CollectiveEpilogueBwdISA_SB_SD_Li256ELb0ELb0ELi2EEENS1_19SingleTileSchedulerILb0ELb0ELb0ELi128EEEEEEEEEvNT_6ParamsE$_ZN4cute3eso3ESOILb1ELb0EJNS_6LayoutINS_5tupleIJNS3_IJNS_1CILi2EEES5_EEES6_EEENS3_IJNS3_IJNS4_ILi1EEES5_EEENS3_IJNS4_ILi32EEENS4_ILi64EEEEEEEEEEEiEEC2ERKSE_RKi:
[----:B------:R-:W-:Y:S02]  /*a440*/  IADD3 R2, R69, -c[0x0][0x20], RZ ;  /* 0x8000080045027a10 */ /* 0x000fe40007ffe0ff */
[----:B------:R-:W-:-:S03]  /*a450*/  MOV R5, 0x0 ;  /* 0x0000000000057802 */ /* 0x000fc60000000f00 */
[----:B------:R1:W-:Y:S01]  /*a460*/  STL [R2], R3 ;  /* 0x0000000302007387 */ /* 0x0003e20000100800 */
[----:B------:R-:W-:Y:S05]  /*a470*/  RET.REL.NODEC R4 `(_ZN7cutlass13device_kernelIN5flash19enable_sm80_to_sm89INS1_16FlashAttnBwdSm80INS1_25CollectiveMainloopBwdSm80ILi2ELi2EN4cute5tupleIJNS5_1CILi128EEES8_NS7_ILi64EEEEEENS_10bfloat16_tEfNS_4arch4Sm80ELb0ELb1ELb1ELb0ELb0ELb0ELb0ELb0ELi2ELi4ELi4ELi4ELb0EEENS1_21CollectiveEpilogueBwdISA_SB_SD_Li256ELb0ELb0ELi2EEENS1_19SingleTileSchedulerILb0ELb0ELb0ELi128EEEEEEEEEvNT_6ParamsE) ;  /* 0xffff5b8004007950 */ /* 0x000fea0003c3ffff */
        .type           $_ZN7cutlass13device_kernelIN5flash19enable_sm80_to_sm89INS1_16FlashAttnBwdSm80INS1_25CollectiveMainloopBwdSm80ILi2ELi2EN4cute5tupleIJNS5_1CILi128EEES8_NS7_ILi64EEEEEENS_10bfloat16_tEfNS_4arch4Sm80ELb0ELb1ELb1ELb0ELb0ELb0ELb0ELb0ELi2ELi4ELi4ELi4ELb0EEENS1_21CollectiveEpilogueBwdISA_SB_SD_Li256ELb0ELb0ELi2EEENS1_19SingleTileSchedulerILb0ELb0ELb0ELi128EEEEEEEEEvNT_6ParamsE$_ZN4cute3eso3ESOILb1ELb0EJNS_6LayoutINS_5tupleIJNS3_IJNS_1CILi2EEES5_S5_EEEEEENS3_IJNS3_IJNS4_ILi1EEES5_NS4_ILi4EEEEEEEEEEENS_10ViewEngineIPN7cutlass10bfloat16_tEEEEEC2ERKSC_RKSH_,@function
        .size           $_ZN7cutlass13device_kernelIN5flash19enable_sm80_to_sm89INS1_16FlashAttnBwdSm80INS1_25CollectiveMainloopBwdSm80ILi2ELi2EN4cute5tupleIJNS5_1CILi128EEES8_NS7_ILi64EEEEEENS_10bfloat16_tEfNS_4arch4Sm80ELb0ELb1ELb1ELb0ELb0ELb0ELb0ELb0ELi2ELi4ELi4ELi4ELb0EEENS1_21CollectiveEpilogueBwdISA_SB_SD_Li256ELb0ELb0ELi2EEENS1_19SingleTileSchedulerILb0ELb0ELb0ELi128EEEEEEEEEvNT_6ParamsE$_ZN4cute3eso3ESOILb1ELb0EJNS_6LayoutINS_5tupleIJNS3_IJNS_1CILi2EEES5_S5_EEEEEENS3_IJNS3_IJNS4_ILi1EEES5_NS4_ILi4EEEEEEEEEEENS_10ViewEngineIPN7cutlass10bfloat16_tEEEEEC2ERKSC_RKSH_,($_ZN7cutlass13device_kernelIN5flash19enable_sm80_to_sm89INS1_16FlashAttnBwdSm80INS1_25CollectiveMainloopBwdSm80ILi2ELi2EN4cute5tupleIJNS5_1CILi128EEES8_NS7_ILi64EEEEEENS_10bfloat16_tEfNS_4arch4Sm80ELb0ELb1ELb1ELb0ELb0ELb0ELb0ELb0ELi2ELi4ELi4ELi4ELb0EEENS1_21CollectiveEpilogueBwdISA_SB_SD_Li256ELb0ELb0ELi2EEENS1_19SingleTileSchedulerILb0ELb0ELb0ELi128EEEEEEEEEvNT_6ParamsE$_ZN4cute3eso3ESOILb1ELb0EJNS_6LayoutINS_5tupleIJNS3_IJNS_1CILi2EEES5_S5_EEEEEENS3_IJNS3_IJNS4_ILi1EEES5_NS4_ILi4EEEEEEEEEEEiEEC2ERKSC_RKi - $_ZN7cutlass13device_kernelIN5flash19enable_sm80_to_sm89INS1_16FlashAttnBwdSm80INS1_25CollectiveMainloopBwdSm80ILi2ELi2EN4cute5tupleIJNS5_1CILi128EEES8_NS7_ILi64EEEEEENS_10bfloat16_tEfNS_4arch4Sm80ELb0ELb1ELb1ELb0ELb0ELb0ELb0ELb0ELi2ELi4ELi4ELi4ELb0EEENS1_21CollectiveEpilogueBwdISA_SB_SD_Li256ELb0ELb0ELi2EEENS1_19SingleTileSchedulerILb0ELb0ELb0ELi128EEEEEEEEEvNT_6ParamsE$_ZN4cute3eso3ESOILb1ELb0EJNS_6LayoutINS_5tupleIJNS3_IJNS_1CILi2EEES5_S5_EEEEEENS3_IJNS3_IJNS4_ILi1EEES5_NS4_ILi4EEEEEEEEEEENS_10ViewEngineIPN7cutlass10bfloat16_tEEEEEC2ERKSC_RKSH_)
$_ZN7cutlass13device_kernelIN5flash19enable_sm80_to_sm89INS1_16FlashAttnBwdSm80INS1_25CollectiveMainloopBwdSm80ILi2ELi2EN4cute5tupleIJNS5_1CILi128EEES8_NS7_ILi64EEEEEENS_10bfloat16_tEfNS_4arch4Sm80ELb0ELb1ELb1ELb0ELb0ELb0ELb0ELb0ELi2ELi4ELi4ELi4ELb0EEENS1_21CollectiveEpilogueBwdISA_SB_SD_Li256ELb0ELb0ELi2EEENS1_19SingleTileSchedulerILb0ELb0ELb0ELi128EEEEEEEEEvNT_6ParamsE$_ZN4cute3eso3ESOILb1ELb0EJNS_6LayoutINS_5tupleIJNS3_IJNS_1CILi2EEES5_S5_EEEEEENS3_IJNS3_IJNS4_ILi1EEES5_NS4_ILi4EEEEEEEEEEENS_10ViewEngineIPN7cutlass10bfloat16_tEEEEEC2ERKSC_RKSH_:
[----:B------:R-:W-:Y:S01]  /*a480*/  IADD3 R2, R69, -c[0x0][0x20], RZ ;  /* 0x8000080045027a10 */ /* 0x000fe20007ffe0ff */
[----:B------:R-:W-:Y:S01]  /*a490*/  IMAD.MOV.U32 R7, RZ, RZ, R3 ;  /* 0x000000ffff077224 */ /* 0x000fe200078e0003 */
[----:B------:R-:W-:-:S04]  /*a4a0*/  MOV R5, 0x0 ;  /* 0x0000000000057802 */ /* 0x000fc80000000f00 */
[----:B------:R1:W-:Y:S01]  /*a4b0*/  STL.64 [R2], R6 ;  /* 0x0000000602007387 */ /* 0x0003e20000100a00 */
[----:B------:R-:W-:Y:S05]  /*a4c0*/  RET.REL.NODEC R4 `(_ZN7cutlass13device_kernelIN5flash19enable_sm80_to_sm89INS1_16FlashAttnBwdSm80INS1_25CollectiveMainloopBwdSm80ILi2ELi2EN4cute5tupleIJNS5_1CILi128EEES8_NS7_ILi64EEEEEENS_10bfloat16_tEfNS_4arch4Sm80ELb0ELb1ELb1ELb0ELb0ELb0ELb0ELb0ELi2ELi4ELi4ELi4ELb0EEENS1_21CollectiveEpilogueBwdISA_SB_SD_Li256ELb0ELb0ELi2EEENS1_19SingleTileSchedulerILb0ELb0ELb0ELi128EEEEEEEEEvNT_6ParamsE) ;  /* 0xffff5b3004007950 */ /* 0x000fea0003c3ffff */
        .type           $_ZN7cutlass13device_kernelIN5flash19enable_sm80_to_sm89INS1_16FlashAttnBwdSm80INS1_25CollectiveMainloopBwdSm80ILi2ELi2EN4cute5tupleIJNS5_1CILi128EEES8_NS7_ILi64EEEEEENS_10bfloat16_tEfNS_4arch4Sm80ELb0ELb1ELb1ELb0ELb0ELb0ELb0ELb0ELi2ELi4ELi4ELi4ELb0EEENS1_21CollectiveEpilogueBwdISA_SB_SD_Li256ELb0ELb0ELi2EEENS1_19SingleTileSchedulerILb0ELb0ELb0ELi128EEEEEEEEEvNT_6ParamsE$_ZN4cute3eso3ESOILb1ELb0EJNS_6LayoutINS_5tupleIJNS3_IJNS_1CILi2EEES5_S5_EEEEEENS3_IJNS3_IJNS4_ILi1EEES5_NS4_ILi4EEEEEEEEEEEiEEC2ERKSC_RKi,@function
        .size           $_ZN7cutlass13device_kernelIN5flash19enable_sm80_to_sm89INS1_16FlashAttnBwdSm80INS1_25CollectiveMainloopBwdSm80ILi2ELi2EN4cute5tupleIJNS5_1CILi128EEES8_NS7_ILi64EEEEEENS_10bfloat16_tEfNS_4arch4Sm80ELb0ELb1ELb1ELb0ELb0ELb0ELb0ELb0ELi2ELi4ELi4ELi4ELb0EEENS1_21CollectiveEpilogueBwdISA_SB_SD_Li256ELb0ELb0ELi2EEENS1_19SingleTileSchedulerILb0ELb0ELb0ELi128EEEEEEEEEvNT_6ParamsE$_ZN4cute3eso3ESOILb1ELb0EJNS_6LayoutINS_5tupleIJNS3_IJNS_1CILi2EEES5_S5_EEEEEENS3_IJNS3_IJNS4_ILi1EEES5_NS4_ILi4EEEEEEEEEEEiEEC2ERKSC_RKi,($_ZN7cutlass13device_kernelIN5flash19enable_sm80_to_sm89INS1_16FlashAttnBwdSm80INS1_25CollectiveMainloopBwdSm80ILi2ELi2EN4cute5tupleIJNS5_1CILi128EEES8_NS7_ILi64EEEEEENS_10bfloat16_tEfNS_4arch4Sm80ELb0ELb1ELb1ELb0ELb0ELb0ELb0ELb0ELi2ELi4ELi4ELi4ELb0EEENS1_21CollectiveEpilogueBwdISA_SB_SD_Li256ELb0ELb0ELi2EEENS1_19SingleTileSchedulerILb0ELb0ELb0ELi128EEEEEEEEEvNT_6ParamsE$_ZN4cute3eso3ESOILb1ELb0EJNS_6LayoutINS_5tupleIJNS3_IJNS_1CILi2EEES5_S5_EEES5_EEENS3_IJNS3_IJNS4_ILi1EEES5_NS4_ILi4EEEEEENS4_ILi64EEEEEEEENS_10ViewEngineIPN7cutlass10bfloat16_tEEEEEC2ERKSD_RKSI_ - $_ZN7cutlass13device_kernelIN5flash19enable_sm80_to_sm89INS1_16FlashAttnBwdSm80INS1_25CollectiveMainloopBwdSm80ILi2ELi2EN4cute5tupleIJNS5_1CILi128EEES8_NS7_ILi64EEEEEENS_10bfloat16_tEfNS_4arch4Sm80ELb0ELb1ELb1ELb0ELb0ELb0ELb0ELb0ELi2ELi4ELi4ELi4ELb0EEENS1_21CollectiveEpilogueBwdISA_SB_SD_Li256ELb0ELb0ELi2EEENS1_19SingleTileSchedulerILb0ELb0ELb0ELi128EEEEEEEEEvNT_6ParamsE$_ZN4cute3eso3ESOILb1ELb0EJNS_6LayoutINS_5tupleIJNS3_IJNS_1CILi2EEES5_S5_EEEEEENS3_IJNS3_IJNS4_ILi1EEES5_NS4_ILi4EEEEEEEEEEEiEEC2ERKSC_RKi)
$_ZN7cutlass13device_kernelIN5flash19enable_sm80_to_sm89INS1_16FlashAttnBwdSm80INS1_25CollectiveMainloopBwdSm80ILi2ELi2EN4cute5tupleIJNS5_1CILi128EEES8_NS7_ILi64EEEEEENS_10bfloat16_tEfNS_4arch4Sm80ELb0ELb1ELb1ELb0ELb0ELb0ELb0ELb0ELi2ELi4ELi4ELi4ELb0EEENS1_21CollectiveEpilogueBwdISA_SB_SD_Li256ELb0ELb0ELi2EEENS1_19SingleTileSchedulerILb0ELb0ELb0ELi128EEEEEEEEEvNT_6ParamsE$_ZN4cute3eso3ESOILb1ELb0EJNS_6LayoutINS_5tupleIJNS3_IJNS_1CILi2EEES5_S5_EEEEEENS3_IJNS3_IJNS4_ILi1EEES5_NS4_ILi4EEEEEEEEEEEiEEC2ERKSC_RKi:
[----:B------:R-:W-:Y:S02]  /*a4d0*/  IADD3 R2, R69, -c[0x0][0x20], RZ ;  /* 0x8000080045027a10 */ /* 0x000fe40007ffe0ff */
[----:B------:R-:W-:-:S03]  /*a4e0*/  MOV R5, 0x0 ;  /* 0x0000000000057802 */ /* 0x000fc60000000f00 */
[----:B------:R1:W-:Y:S01]  /*a4f0*/  STL [R2], R3 ;  /* 0x0000000302007387 */ /* 0x0003e20000100800 */
[----:B------:R-:W-:Y:S05]  /*a500*/  RET.REL.NODEC R4 `(_ZN7cutlass13device_kernelIN5flash19enable_sm80_to_sm89INS1_16FlashAttnBwdSm80INS1_25CollectiveMainloopBwdSm80ILi2ELi2EN4cute5tupleIJNS5_1CILi128EEES8_NS7_ILi64EEEEEENS_10bfloat16_tEfNS_4arch4Sm80ELb0ELb1ELb1ELb0ELb0ELb0ELb0ELb0ELi2ELi4ELi4ELi4ELb0EEENS1_21CollectiveEpilogueBwdISA_SB_SD_Li256ELb0ELb0ELi2EEENS1_19SingleTileSchedulerILb0ELb0ELb0ELi128EEEEEEEEEvNT_6ParamsE) ;  /* 0xffff5af004007950 */ /* 0x000fea0003c3ffff */
        .type           $_ZN7cutlass13device_kernelIN5flash19enable_sm80_to_sm89INS1_16FlashAttnBwdSm80INS1_25CollectiveMainloopBwdSm80ILi2ELi2EN4cute5tupleIJNS5_1CILi128EEES8_NS7_ILi64EEEEEENS_10bfloat16_tEfNS_4arch4Sm80ELb0ELb1ELb1ELb0ELb0ELb0ELb0ELb0ELi2ELi4ELi4ELi4ELb0EEENS1_21CollectiveEpilogueBwdISA_SB_SD_Li256ELb0ELb0ELi2EEENS1_19SingleTileSchedulerILb0ELb0ELb0ELi128EEEEEEEEEvNT_6ParamsE$_ZN4cute3eso3ESOILb1ELb0EJNS_6LayoutINS_5tupleIJNS3_IJNS_1CILi2EEES5_S5_EEES5_EEENS3_IJNS3_IJNS4_ILi1EEES5_NS4_ILi4EEEEEENS4_ILi64EEEEEEEENS_10ViewEngineIPN7cutlass10bfloat16_tEEEEEC2ERKSD_RKSI_,@function
        .size           $_ZN7cutlass13device_kernelIN5flash19enable_sm80_to_sm89INS1_16FlashAttnBwdSm80INS1_25CollectiveMainloopBwdSm80ILi2ELi2EN4cute5tupleIJNS5_1CILi128EEES8_NS7_ILi64EEEEEENS_10bfloat16_tEfNS_4arch4Sm80ELb0ELb1ELb1ELb0ELb0ELb0ELb0ELb0ELi2ELi4ELi4ELi4ELb0EEENS1_21CollectiveEpilogueBwdISA_SB_SD_Li256ELb0ELb0ELi2EEENS1_19SingleTileSchedulerILb0ELb0ELb0ELi128EEEEEEEEEvNT_6ParamsE$_ZN4cute3eso3ESOILb1ELb0EJNS_6LayoutINS_5tupleIJNS3_IJNS_1CILi2EEES5_S5_EEES5_EEENS3_IJNS3_IJNS4_ILi1EEES5_NS4_ILi4EEEEEENS4_ILi64EEEEEEEENS_10ViewEngineIPN7cutlass10bfloat16_tEEEEEC2ERKSD_RKSI_,($_ZN7cutlass13device_kernelIN5flash19enable_sm80_to_sm89INS1_16FlashAttnBwdSm80INS1_25CollectiveMainloopBwdSm80ILi2ELi2EN4cute5tupleIJNS5_1CILi128EEES8_NS7_ILi64EEEEEENS_10bfloat16_tEfNS_4arch4Sm80ELb0ELb1ELb1ELb0ELb0ELb0ELb0ELb0ELi2ELi4ELi4ELi4ELb0EEENS1_21CollectiveEpilogueBwdISA_SB_SD_Li256ELb0ELb0ELi2EEENS1_19SingleTileSchedulerILb0ELb0ELb0ELi128EEEEEEEEEvNT_6ParamsE$_ZN4cute3eso3ESOILb1ELb0EJNS_6LayoutINS_5tupleIJNS3_IJNS_1CILi2EEES5_S5_EEES5_EEENS3_IJNS3_IJNS4_ILi1EEES5_NS4_ILi4EEEEEENS4_ILi64EEEEEEEEiEEC2ERKSD_RKi - $_ZN7cutlass13device_kernelIN5flash19enable_sm80_to_sm89INS1_16FlashAttnBwdSm80INS1_25CollectiveMainloopBwdSm80ILi2ELi2EN4cute5tupleIJNS5_1CILi128EEES8_NS7_ILi64EEEEEENS_10bfloat16_tEfNS_4arch4Sm80ELb0ELb1ELb1ELb0ELb0ELb0ELb0ELb0ELi2ELi4ELi4ELi4ELb0EEENS1_21CollectiveEpilogueBwdISA_SB_SD_Li256ELb0ELb0ELi2EEENS1_19SingleTileSchedulerILb0ELb0ELb0ELi128EEEEEEEEEvNT_6ParamsE$_ZN4cute3eso3ESOILb1ELb0EJNS_6LayoutINS_5tupleIJNS3_IJNS_1CILi2EEES5_S5_EEES5_EEENS3_IJNS3_IJNS4_ILi1EEES5_NS4_ILi4EEEEEENS4_ILi64EEEEEEEENS_10ViewEngineIPN7cutlass10bfloat16_tEEEEEC2ERKSD_RKSI_)
$_ZN7cutlass13device_kernelIN5flash19enable_sm80_to_sm89INS1_16FlashAttnBwdSm80INS1_25CollectiveMainloopBwdSm80ILi2ELi2EN4cute5tupleIJNS5_1CILi128EEES8_NS7_ILi64EEEEEENS_10bfloat16_tEfNS_4arch4Sm80ELb0ELb1ELb1ELb0ELb0ELb0ELb0ELb0ELi2ELi4ELi4ELi4ELb0EEENS1_21CollectiveEpilogueBwdISA_SB_SD_Li256ELb0ELb0ELi2EEENS1_19SingleTileSchedulerILb0ELb0ELb0ELi128EEEEEEEEEvNT_6ParamsE$_ZN4cute3eso3ESOILb1ELb0EJNS_6LayoutINS_5tupleIJNS3_IJNS_1CILi2EEES5_S5_EEES5_EEENS3_IJNS3_IJNS4_ILi1EEES5_NS4_ILi4EEEEEENS4_ILi64EEEEEEEENS_10ViewEngineIPN7cutlass10bfloat16_tEEEEEC2ERKSD_RKSI_:
[----:B------:R-:W-:Y:S01]  /*a510*/  IADD3 R2, R27, -c[0x0][0x20], RZ ;  /* 0x800008001b027a10 */ /* 0x000fe20007ffe0ff */
[----:B------:R-:W-:Y:S01]  /*a520*/  IMAD.MOV.U32 R7, RZ, RZ, R3 ;  /* 0x000000ffff077224 */ /* 0x000fe200078e0003 */
[----:B------:R-:W-:-:S04]  /*a530*/  MOV R5, 0x0 ;  /* 0x0000000000057802 */ /* 0x000fc80000000f00 */
[----:B------:R1:W-:Y:S01]  /*a540*/  STL.64 [R2], R6 ;  /* 0x0000000602007387 */ /* 0x0003e20000100a00 */
[----:B------:R-:W-:Y:S05]  /*a550*/  RET.REL.NODEC R4 `(_ZN7cutlass13device_kernelIN5flash19enable_sm80_to_sm89INS1_16FlashAttnBwdSm80INS1_25CollectiveMainloopBwdSm80ILi2ELi2EN4cute5tupleIJNS5_1CILi128EEES8_NS7_ILi64EEEEEENS_10bfloat16_tEfNS_4arch4Sm80ELb0ELb1ELb1ELb0ELb0ELb0ELb0ELb0ELi2ELi4ELi4ELi4ELb0EEENS1_21CollectiveEpilogueBwdISA_SB_SD_Li256ELb0ELb0ELi2EEENS1_19SingleTileSchedulerILb0ELb0ELb0ELi128EEEEEEEEEvNT_6ParamsE) ;  /* 0xffff5aa004007950 */ /* 0x000fea0003c3ffff */
        .type           $_ZN7cutlass13device_kernelIN5flash19enable_sm80_to_sm89INS1_16FlashAttnBwdSm80INS1_25CollectiveMainloopBwdSm80ILi2ELi2EN4cute5tupleIJNS5_1CILi128EEES8_NS7_ILi64EEEEEENS_10bfloat16_tEfNS_4arch4Sm80ELb0ELb1ELb1ELb0ELb0ELb0ELb0ELb0ELi2ELi4ELi4ELi4ELb0EEENS1_21CollectiveEpilogueBwdISA_SB_SD_Li256ELb0ELb0ELi2EEENS1_19SingleTileSchedulerILb0ELb0ELb0ELi128EEEEEEEEEvNT_6ParamsE$_ZN4cute3eso3ESOILb1ELb0EJNS_6LayoutINS_5tupleIJNS3_IJNS_1CILi2EEES5_S5_EEES5_EEENS3_IJNS3_IJNS4_ILi1EEES5_NS4_ILi4EEEEEENS4_ILi64EEEEEEEEiEEC2ERKSD_RKi,@function
        .size           $_ZN7cutlass13device_kernelIN5flash19enable_sm80_to_sm89INS1_16FlashAttnBwdSm80INS1_25CollectiveMainloopBwdSm80ILi2ELi2EN4cute5tupleIJNS5_1CILi128EEES8_NS7_ILi64EEEEEENS_10bfloat16_tEfNS_4arch4Sm80ELb0ELb1ELb1ELb0ELb0ELb0ELb0ELb0ELi2ELi4ELi4ELi4ELb0EEENS1_21CollectiveEpilogueBwdISA_SB_SD_Li256ELb0ELb0ELi2EEENS1_19SingleTileSchedulerILb0ELb0ELb0ELi128EEEEEEEEEvNT_6ParamsE$_ZN4cute3eso3ESOILb1ELb0EJNS_6LayoutINS_5tupleIJNS3_IJNS_1CILi2EEES5_S5_EEES5_EEENS3_IJNS3_IJNS4_ILi1EEES5_NS4_ILi4EEEEEENS4_ILi64EEEEEEEEiEEC2ERKSD_RKi,($_ZN7cutlass13device_kernelIN5flash19enable_sm80_to_sm89INS1_16FlashAttnBwdSm80INS1_25CollectiveMainloopBwdSm80ILi2ELi2EN4cute5tupleIJNS5_1CILi128EEES8_NS7_ILi64EEEEEENS_10bfloat16_tEfNS_4arch4Sm80ELb0ELb1ELb1ELb0ELb0ELb0ELb0ELb0ELi2ELi4ELi4ELi4ELb0EEENS1_21CollectiveEpilogueBwdISA_SB_SD_Li256ELb0ELb0ELi2EEENS1_19SingleTileSchedulerILb0ELb0ELb0ELi128EEEEEEEEEvNT_6ParamsE$_ZN4cute3eso3ESOILb1ELb0EJNS_6LayoutINS_5tupleIJNS3_IJNS_1CILi2EEES5_S5_EEES5_EEENS3_IJNS3_IJNS4_ILi1EEES5_NS4_ILi4EEEEEENS4_ILi8EEEEEEEENS_10ViewEngineIPN7cutlass10bfloat16_tEEEEEC2ERKSD_RKSI_ - $_ZN7cutlass13device_kernelIN5flash19enable_sm80_to_sm89INS1_16FlashAttnBwdSm80INS1_25CollectiveMainloopBwdSm80ILi2ELi2EN4cute5tupleIJNS5_1CILi128EEES8_NS7_ILi64EEEEEENS_10bfloat16_tEfNS_4arch4Sm80ELb0ELb1ELb1ELb0ELb0ELb0ELb0ELb0ELi2ELi4ELi4ELi4ELb0EEENS1_21CollectiveEpilogueBwdISA_SB_SD_Li256ELb0ELb0ELi2EEENS1_19SingleTileSchedulerILb0ELb0ELb0ELi128EEEEEEEEEvNT_6ParamsE$_ZN4cute3eso3ESOILb1ELb0EJNS_6LayoutINS_5tupleIJNS3_IJNS_1CILi2EEES5_S5_EEES5_EEENS3_IJNS3_IJNS4_ILi1EEES5_NS4_ILi4EEEEEENS4_ILi64EEEEEEEEiEEC2ERKSD_RKi)
$_ZN7cutlass13device_kernelIN5flash19enable_sm80_to_sm89INS1_16FlashAttnBwdSm80INS1_25CollectiveMainloopBwdSm80ILi2ELi2EN4cute5tupleIJNS5_1CILi128EEES8_NS7_ILi64EEEEEENS_10bfloat16_tEfNS_4arch4Sm80ELb0ELb1ELb1ELb0ELb0ELb0ELb0ELb0ELi2ELi4ELi4ELi4ELb0EEENS1_21CollectiveEpilogueBwdISA_SB_SD_Li256ELb0ELb0ELi2EEENS1_19SingleTileSchedulerILb0ELb0ELb0ELi128EEEEEEEEEvNT_6ParamsE$_ZN4cute3eso3ESOILb1ELb0EJNS_6LayoutINS_5tupleIJNS3_IJNS_1CILi2EEES5_S5_EEES5_EEENS3_IJNS3_IJNS4_ILi1EEES5_NS4_ILi4EEEEEENS4_ILi64EEEEEEEEiEEC2ERKSD_RKi:
[----:B------:R-:W-:Y:S02]  /*a560*/  IADD3 R2, R27, -c[0x0][0x20], RZ ;  /* 0x800008001b027a10 */ /* 0x000fe40007ffe0ff */
[----:B------:R-:W-:-:S03]  /*a570*/  MOV R5, 0x0 ;  /* 0x0000000000057802 */ /* 0x000fc60000000f00 */
[----:B------:R1:W-:Y:S01]  /*a580*/  STL [R2], R3 ;  /* 0x0000000302007387 */ /* 0x0003e20000100800 */
[----:B------:R-:W-:Y:S05]  /*a590*/  RET.REL.NODEC R4 `(_ZN7cutlass13device_kernelIN5flash19enable_sm80_to_sm89INS1_16FlashAttnBwdSm80INS1_25CollectiveMainloopBwdSm80ILi2ELi2EN4cute5tupleIJNS5_1CILi128EEES8_NS7_ILi64EEEEEENS_10bfloat16_tEfNS_4arch4Sm80ELb0ELb1ELb1ELb0ELb0ELb0ELb0ELb0ELi2ELi4ELi4ELi4ELb0EEENS1_21CollectiveEpilogueBwdISA_SB_SD_Li256ELb0ELb0ELi2EEENS1_19SingleTileSchedulerILb0ELb0ELb0ELi128EEEEEEEEEvNT_6ParamsE) ;  /* 0xffff5a6004007950 */ /* 0x000fea0003c3ffff */
        .type           $_ZN7cutlass13device_kernelIN5flash19enable_sm80_to_sm89INS1_16FlashAttnBwdSm80INS1_25CollectiveMainloopBwdSm80ILi2ELi2EN4cute5tupleIJNS5_1CILi128EEES8_NS7_ILi64EEEEEENS_10bfloat16_tEfNS_4arch4Sm80ELb0ELb1ELb1ELb0ELb0ELb0ELb0ELb0ELi2ELi4ELi4ELi4ELb0EEENS1_21CollectiveEpilogueBwdISA_SB_SD_Li256ELb0ELb0ELi2EEENS1_19SingleTileSchedulerILb0ELb0ELb0ELi128EEEEEEEEEvNT_6ParamsE$_ZN4cute3eso3ESOILb1ELb0EJNS_6LayoutINS_5tupleIJNS3_IJNS_1CILi2EEES5_S5_EEES5_EEENS3_IJNS3_IJNS4_ILi1EEES5_NS4_ILi4EEEEEENS4_ILi8EEEEEEEENS_10ViewEngineIPN7cutlass10bfloat16_tEEEEEC2ERKSD_RKSI_,@function
        .size           $_ZN7cutlass13device_kernelIN5flash19enable_sm80_to_sm89INS1_16FlashAttnBwdSm80INS1_25CollectiveMainloopBwdSm80ILi2ELi2EN4cute5tupleIJNS5_1CILi128EEES8_NS7_ILi64EEEEEENS_10bfloat16_tEfNS_4arch4Sm80ELb0ELb1ELb1ELb0ELb0ELb0ELb0ELb0ELi2ELi4ELi4ELi4ELb0EEENS1_21CollectiveEpilogueBwdISA_SB_SD_Li256ELb0ELb0ELi2EEENS1_19SingleTileSchedulerILb0ELb0ELb0ELi128EEEEEEEEEvNT_6ParamsE$_ZN4cute3eso3ESOILb1ELb0EJNS_6LayoutINS_5tupleIJNS3_IJNS_1CILi2EEES5_S5_EEES5_EEENS3_IJNS3_IJNS4_ILi1EEES5_NS4_ILi4EEEEEENS4_ILi8EEEEEEEENS_10ViewEngineIPN7cutlass10bfloat16_tEEEEEC2ERKSD_RKSI_,($_ZN7cutlass13device_kernelIN5flash19enable_sm80_to_sm89INS1_16FlashAttnBwdSm80INS1_25CollectiveMainloopBwdSm80ILi2ELi2EN4cute5tupleIJNS5_1CILi128EEES8_NS7_ILi64EEEEEENS_10bfloat16_tEfNS_4arch4Sm80ELb0ELb1ELb1ELb0ELb0ELb0ELb0ELb0ELi2ELi4ELi4ELi4ELb0EEENS1_21CollectiveEpilogueBwdISA_SB_SD_Li256ELb0ELb0ELi2EEENS1_19SingleTileSchedulerILb0ELb0ELb0ELi128EEEEEEEEEvNT_6ParamsE$_ZN4cute3eso3ESOILb1ELb0EJNS_6LayoutINS_5tupleIJNS3_IJNS_1CILi2EEES5_S5_EEES5_EEENS3_IJNS3_IJNS4_ILi1EEES5_NS4_ILi4EEEEEENS4_ILi8EEEEEEEEiEEC2ERKSD_RKi - $_ZN7cutlass13device_kernelIN5flash19enable_sm80_to_sm89INS1_16FlashAttnBwdSm80INS1_25CollectiveMainloopBwdSm80ILi2ELi2EN4cute5tupleIJNS5_1CILi128EEES8_NS7_ILi64EEEEEENS_10bfloat16_tEfNS_4arch4Sm80ELb0ELb1ELb1ELb0ELb0ELb0ELb0ELb0ELi2ELi4ELi4ELi4ELb0EEENS1_21CollectiveEpilogueBwdISA_SB_SD_Li256ELb0ELb0ELi2EEENS1_19SingleTileSchedulerILb0ELb0ELb0ELi128EEEEEEEEEvNT_6ParamsE$_ZN4cute3eso3ESOILb1ELb0EJNS_6LayoutINS_5tupleIJNS3_IJNS_1CILi2EEES5_S5_EEES5_EEENS3_IJNS3_IJNS4_ILi1EEES5_NS4_ILi4EEEEEENS4_ILi8EEEEEEEENS_10ViewEngineIPN7cutlass10bfloat16_tEEEEEC2ERKSD_RKSI_)
$_ZN7cutlass13device_kernelIN5flash19enable_sm80_to_sm89INS1_16FlashAttnBwdSm80INS1_25CollectiveMainloopBwdSm80ILi2ELi2EN4cute5tupleIJNS5_1CILi128EEES8_NS7_ILi64EEEEEENS_10bfloat16_tEfNS_4arch4Sm80ELb0ELb1ELb1ELb0ELb0ELb0ELb0ELb0ELi2ELi4ELi4ELi4ELb0EEENS1_21CollectiveEpilogueBwdISA_SB_SD_Li256ELb0ELb0ELi2EEENS1_19SingleTileSchedulerILb0ELb0ELb0ELi128EEEEEEEEEvNT_6ParamsE$_ZN4cute3eso3ESOILb1ELb0EJNS_6LayoutINS_5tupleIJNS3_IJNS_1CILi2EEES5_S5_EEES5_EEENS3_IJNS3_IJNS4_ILi1EEES5_NS4_ILi4EEEEEENS4_ILi8EEEEEEEENS_10ViewEngineIPN7cutlass10bfloat16_tEEEEEC2ERKSD_RKSI_:
[----:B------:R-:W-:Y:S01]  /*a5a0*/  IADD3 R2, R69, -c[0x0][0x20], RZ ;  /* 0x8000080045027a10 */ /* 0x000fe20007ffe0ff */
[----:B------:R-:W-:Y:S01]  /*a5b0*/  IMAD.MOV.U32 R7, RZ, RZ, R3 ;  /* 0x000000ffff077224 */ /* 0x000fe200078e0003 */
[----:B------:R-:W-:-:S04]  /*a5c0*/  MOV R5, 0x0 ;  /* 0x0000000000057802 */ /* 0x000fc80000000f00 */
[----:B------:R1:W-:Y:S01]  /*a5d0*/  STL.64 [R2], R6 ;  /* 0x0000000602007387 */ /* 0x0003e20000100a00 */
[----:B------:R-:W-:Y:S05]  /*a5e0*/  RET.REL.NODEC R4 `(_ZN7cutlass13device_kernelIN5flash19enable_sm80_to_sm89INS1_16FlashAttnBwdSm80INS1_25CollectiveMainloopBwdSm80ILi2ELi2EN4cute5tupleIJNS5_1CILi128EEES8_NS7_ILi64EEEEEENS_10bfloat16_tEfNS_4arch4Sm80ELb0ELb1ELb1ELb0ELb0ELb0ELb0ELb0ELi2ELi4ELi4ELi4ELb0EEENS1_21CollectiveEpilogueBwdISA_SB_SD_Li256ELb0ELb0ELi2EEENS1_19SingleTileSchedulerILb0ELb0ELb0ELi128EEEEEEEEEvNT_6ParamsE) ;  /* 0xffff5a1004007950 */ /* 0x000fea0003c3ffff */
        .type           $_ZN7cutlass13device_kernelIN5flash19enable_sm80_to_sm89INS1_16FlashAttnBwdSm80INS1_25CollectiveMainloopBwdSm80ILi2ELi2EN4cute5tupleIJNS5_1CILi128EEES8_NS7_ILi64EEEEEENS_10bfloat16_tEfNS_4arch4Sm80ELb0ELb1ELb1ELb0ELb0ELb0ELb0ELb0ELi2ELi4ELi4ELi4ELb0EEENS1_21CollectiveEpilogueBwdISA_SB_SD_Li256ELb0ELb0ELi2EEENS1_19SingleTileSchedulerILb0ELb0ELb0ELi128EEEEEEEEEvNT_6ParamsE$_ZN4cute3eso3ESOILb1ELb0EJNS_6LayoutINS_5tupleIJNS3_IJNS_1CILi2EEES5_S5_EEES5_EEENS3_IJNS3_IJNS4_ILi1EEES5_NS4_ILi4EEEEEENS4_ILi8EEEEEEEEiEEC2ERKSD_RKi,@function
        .size           $_ZN7cutlass13device_kernelIN5flash19enable_sm80_to_sm89INS1_16FlashAttnBwdSm80INS1_25CollectiveMainloopBwdSm80ILi2ELi2EN4cute5tupleIJNS5_1CILi128EEES8_NS7_ILi64EEEEEENS_10bfloat16_tEfNS_4arch4Sm80ELb0ELb1ELb1ELb0ELb0ELb0ELb0ELb0ELi2ELi4ELi4ELi4ELb0EEENS1_21CollectiveEpilogueBwdISA_SB_SD_Li256ELb0ELb0ELi2EEENS1_19SingleTileSchedulerILb0ELb0ELb0ELi128EEEEEEEEEvNT_6ParamsE$_ZN4cute3eso3ESOILb1ELb0EJNS_6LayoutINS_5tupleIJNS3_IJNS_1CILi2EEES5_S5_EEES5_EEENS3_IJNS3_IJNS4_ILi1EEES5_NS4_ILi4EEEEEENS4_ILi8EEEEEEEEiEEC2ERKSD_RKi,($_ZN7cutlass13device_kernelIN5flash19enable_sm80_to_sm89INS1_16FlashAttnBwdSm80INS1_25CollectiveMainloopBwdSm80ILi2ELi2EN4cute5tupleIJNS5_1CILi128EEES8_NS7_ILi64EEEEEENS_10bfloat16_tEfNS_4arch4Sm80ELb0ELb1ELb1ELb0ELb0ELb0ELb0ELb0ELi2ELi4ELi4ELi4ELb0EEENS1_21CollectiveEpilogueBwdISA_SB_SD_Li256ELb0ELb0ELi2EEENS1_19SingleTileSchedulerILb0ELb0ELb0ELi128EEEEEEEEEvNT_6ParamsE$_ZN4cute3eso3ESOILb1ELb0EJNS_6LayoutINS_5tupleIJNS3_IJNS_1CILi4EEENS4_ILi1EEEEEEEEENS3_IJNS3_IJS6_NS4_ILi0EEEEEEEEEEENS_10ViewEngineINS_8gmem_ptrIPKfEEEEEEC2ERKSC_RKSI_ - $_ZN7cutlass13device_kernelIN5flash19enable_sm80_to_sm89INS1_16FlashAttnBwdSm80INS1_25CollectiveMainloopBwdSm80ILi2ELi2EN4cute5tupleIJNS5_1CILi128EEES8_NS7_ILi64EEEEEENS_10bfloat16_tEfNS_4arch4Sm80ELb0ELb1ELb1ELb0ELb0ELb0ELb0ELb0ELi2ELi4ELi4ELi4ELb0EEENS1_21CollectiveEpilogueBwdISA_SB_SD_Li256ELb0ELb0ELi2EEENS1_19SingleTileSchedulerILb0ELb0ELb0ELi128EEEEEEEEEvNT_6ParamsE$_ZN4cute3eso3ESOILb1ELb0EJNS_6LayoutINS_5tupleIJNS3_IJNS_1CILi2EEES5_S5_EEES5_EEENS3_IJNS3_IJNS4_ILi1EEES5_NS4_ILi4EEEEEENS4_ILi8EEEEEEEEiEEC2ERKSD_RKi)
$_ZN7cutlass13device_kernelIN5flash19enable_sm80_to_sm89INS1_16FlashAttnBwdSm80INS1_25CollectiveMainloopBwdSm80ILi2ELi2EN4cute5tupleIJNS5_1CILi128EEES8_NS7_ILi64EEEEEENS_10bfloat16_tEfNS_4arch4Sm80ELb0ELb1ELb1ELb0ELb0ELb0ELb0ELb0ELi2ELi4ELi4ELi4ELb0EEENS1_21CollectiveEpilogueBwdISA_SB_SD_Li256ELb0ELb0ELi2EEENS1_19SingleTileSchedulerILb0ELb0ELb0ELi128EEEEEEEEEvNT_6ParamsE$_ZN4cute3eso3ESOILb1ELb0EJNS_6LayoutINS_5tupleIJNS3_IJNS_1CILi2EEES5_S5_EEES5_EEENS3_IJNS3_IJNS4_ILi1EEES5_NS4_ILi4EEEEEENS4_ILi8EEEEEEEEiEEC2ERKSD_RKi:
[----:B------:R-:W-:Y:S02]  /*a5f0*/  IADD3 R2, R69, -c[0x0][0x20], RZ ;  /* 0x8000080045027a10 */ /* 0x000fe40007ffe0ff */
[----:B------:R-:W-:-:S03]  /*a600*/  MOV R5, 0x0 ;  /* 0x0000000000057802 */ /* 0x000fc60000000f00 */
[----:B------:R1:W-:Y:S01]  /*a610*/  STL [R2], R3 ;  /* 0x0000000302007387 */ /* 0x0003e20000100800 */
[----:B------:R-:W-:Y:S05]  /*a620*/  RET.REL.NODEC R4 `(_ZN7cutlass13device_kernelIN5flash19enable_sm80_to_sm89INS1_16FlashAttnBwdSm80INS1_25CollectiveMainloopBwdSm80ILi2ELi2EN4cute5tupleIJNS5_1CILi128EEES8_NS7_ILi64EEEEEENS_10bfloat16_tEfNS_4arch4Sm80ELb0ELb1ELb1ELb0ELb0ELb0ELb0ELb0ELi2ELi4ELi4ELi4ELb0EEENS1_21CollectiveEpilogueBwdISA_SB_SD_Li256ELb0ELb0ELi2EEENS1_19SingleTileSchedulerILb0ELb0ELb0ELi128EEEEEEEEEvNT_6ParamsE) ;  /* 0xffff59d004007950 */ /* 0x000fea0003c3ffff */
        .type           $_ZN7cutlass13device_kernelIN5flash19enable_sm80_to_sm89INS1_16FlashAttnBwdSm80INS1_25CollectiveMainloopBwdSm80ILi2ELi2EN4cute5tupleIJNS5_1CILi128EEES8_NS7_ILi64EEEEEENS_10bfloat16_tEfNS_4arch4Sm80ELb0ELb1ELb1ELb0ELb0ELb0ELb0ELb0ELi2ELi4ELi4ELi4ELb0EEENS1_21CollectiveEpilogueBwdISA_SB_SD_Li256ELb0ELb0ELi2EEENS1_19SingleTileSchedulerILb0ELb0ELb0ELi128EEEEEEEEEvNT_6ParamsE$_ZN4cute3eso3ESOILb1ELb0EJNS_6LayoutINS_5tupleIJNS3_IJNS_1CILi4EEENS4_ILi1EEEEEEEEENS3_IJNS3_IJS6_NS4_ILi0EEEEEEEEEEENS_10ViewEngineINS_8gmem_ptrIPKfEEEEEEC2ERKSC_RKSI_,@function
        .size           $_ZN7cutlass13device_kernelIN5flash19enable_sm80_to_sm89INS1_16FlashAttnBwdSm80INS1_25CollectiveMainloopBwdSm80ILi2ELi2EN4cute5tupleIJNS5_1CILi128EEES8_NS7_ILi64EEEEEENS_10bfloat16_tEfNS_4arch4Sm80ELb0ELb1ELb1ELb0ELb0ELb0ELb0ELb0ELi2ELi4ELi4ELi4ELb0EEENS1_21CollectiveEpilogueBwdISA_SB_SD_Li256ELb0ELb0ELi2EEENS1_19SingleTileSchedulerILb0ELb0ELb0ELi128EEEEEEEEEvNT_6ParamsE$_ZN4cute3eso3ESOILb1ELb0EJNS_6LayoutINS_5tupleIJNS3_IJNS_1CILi4EEENS4_ILi1EEEEEEEEENS3_IJNS3_IJS6_NS4_ILi0EEEEEEEEEEENS_10ViewEngineINS_8gmem_ptrIPKfEEEEEEC2ERKSC_RKSI_,($_ZN7cutlass13device_kernelIN5flash19enable_sm80_to_sm89INS1_16FlashAttnBwdSm80INS1_25CollectiveMainloopBwdSm80ILi2ELi2EN4cute5tupleIJNS5_1CILi128EEES8_NS7_ILi64EEEEEENS_10bfloat16_tEfNS_4arch4Sm80ELb0ELb1ELb1ELb0ELb0ELb0ELb0ELb0ELi2ELi4ELi4ELi4ELb0EEENS1_21CollectiveEpilogueBwdISA_SB_SD_Li256ELb0ELb0ELi2EEENS1_19SingleTileSchedulerILb0ELb0ELb0ELi128EEEEEEEEEvNT_6ParamsE$_ZN4cute3eso3ESOILb1ELb0EJNS_6LayoutINS_5tupleIJNS3_IJNS_1CILi4EEENS4_ILi1EEEEEEEEENS3_IJNS3_IJS6_NS4_ILi0EEEEEEEEEEENS_10ViewEngineINS_8smem_ptrIPfEEEEEEC2ERKSC_RKSH_ - $_ZN7cutlass13device_kernelIN5flash19enable_sm80_to_sm89INS1_16FlashAttnBwdSm80INS1_25CollectiveMainloopBwdSm80ILi2ELi2EN4cute5tupleIJNS5_1CILi128EEES8_NS7_ILi64EEEEEENS_10bfloat16_tEfNS_4arch4Sm80ELb0ELb1ELb1ELb0ELb0ELb0ELb0ELb0ELi2ELi4ELi4ELi4ELb0EEENS1_21CollectiveEpilogueBwdISA_SB_SD_Li256ELb0ELb0ELi2EEENS1_19SingleTileSchedulerILb0ELb0ELb0ELi128EEEEEEEEEvNT_6ParamsE$_ZN4cute3eso3ESOILb1ELb0EJNS_6LayoutINS_5tupleIJNS3_IJNS_1CILi4EEENS4_ILi1EEEEEEEEENS3_IJNS3_IJS6_NS4_ILi0EEEEEEEEEEENS_10ViewEngineINS_8gmem_ptrIPKfEEEEEEC2ERKSC_RKSI_)
$_ZN7cutlass13device_kernelIN5flash19enable_sm80_to_sm89INS1_16FlashAttnBwdSm80INS1_25CollectiveMainloopBwdSm80ILi2ELi2EN4cute5tupleIJNS5_1CILi128EEES8_NS7_ILi64EEEEEENS_10bfloat16_tEfNS_4arch4Sm80ELb0ELb1ELb1ELb0ELb0ELb0ELb0ELb0ELi2ELi4ELi4ELi4ELb0EEENS1_21CollectiveEpilogueBwdISA_SB_SD_Li256ELb0ELb0ELi2EEENS1_19SingleTileSchedulerILb0ELb0ELb0ELi128EEEEEEEEEvNT_6ParamsE$_ZN4cute3eso3ESOILb1ELb0EJNS_6LayoutINS_5tupleIJNS3_IJNS_1CILi4EEENS4_ILi1EEEEEEEEENS3_IJNS3_IJS6_NS4_ILi0EEEEEEEEEEENS_10ViewEngineINS_8gmem_ptrIPKfEEEEEEC2ERKSC_RKSI_:
[----:B------:R-:W-:Y:S01]  /*a630*/  IADD3 R4, R7, -c[0x0][0x20], RZ ;  /* 0x8000080007047a10 */ /* 0x000fe20007ffe0ff */
[----:B------:R-:W-:Y:S01]  /*a640*/  IMAD.MOV.U32 R10, RZ, RZ, R6 ;  /* 0x000000ffff0a7224 */ /* 0x000fe200078e0006 */
[----:B------:R-:W-:-:S03]  /*a650*/  MOV R11, 0x0 ;  /* 0x00000000000b7802 */ /* 0x000fc60000000f00 */
[----:B------:R1:W-:Y:S01]  /*a660*/  STL.64 [R4], R2 ;  /* 0x0000000204007387 */ /* 0x0003e20000100a00 */
[----:B------:R-:W-:Y:S05]  /*a670*/  RET.REL.NODEC R10 `(_ZN7cutlass13device_kernelIN5flash19enable_sm80_to_sm89INS1_16FlashAttnBwdSm80INS1_25CollectiveMainloopBwdSm80ILi2ELi2EN4cute5tupleIJNS5_1CILi128EEES8_NS7_ILi64EEEEEENS_10bfloat16_tEfNS_4arch4Sm80ELb0ELb1ELb1ELb0ELb0ELb0ELb0ELb0ELi2ELi4ELi4ELi4ELb0EEENS1_21CollectiveEpilogueBwdISA_SB_SD_Li256ELb0ELb0ELi2EEENS1_19SingleTileSchedulerILb0ELb0ELb0ELi128EEEEEEEEEvNT_6ParamsE) ;  /* 0xffff59800a007950 */ /* 0x000fea0003c3ffff */
        .type           $_ZN7cutlass13device_kernelIN5flash19enable_sm80_to_sm89INS1_16FlashAttnBwdSm80INS1_25CollectiveMainloopBwdSm80ILi2ELi2EN4cute5tupleIJNS5_1CILi128EEES8_NS7_ILi64EEEEEENS_10bfloat16_tEfNS_4arch4Sm80ELb0ELb1ELb1ELb0ELb0ELb0ELb0ELb0ELi2ELi4ELi4ELi4ELb0EEENS1_21CollectiveEpilogueBwdISA_SB_SD_Li256ELb0ELb0ELi2EEENS1_19SingleTileSchedulerILb0ELb0ELb0ELi128EEEEEEEEEvNT_6ParamsE$_ZN4cute3eso3ESOILb1ELb0EJNS_6LayoutINS_5tupleIJNS3_IJNS_1CILi4EEENS4_ILi1EEEEEEEEENS3_IJNS3_IJS6_NS4_ILi0EEEEEEEEEEENS_10ViewEngineINS_8smem_ptrIPfEEEEEEC2ERKSC_RKSH_,@function
        .size           $_ZN7cutlass13device_kernelIN5flash19enable_sm80_to_sm89INS1_16FlashAttnBwdSm80INS1_25CollectiveMainloopBwdSm80ILi2ELi2EN4cute5tupleIJNS5_1CILi128EEES8_NS7_ILi64EEEEEENS_10bfloat16_tEfNS_4arch4Sm80ELb0ELb1ELb1ELb0ELb0ELb0ELb0ELb0ELi2ELi4ELi4ELi4ELb0EEENS1_21CollectiveEpilogueBwdISA_SB_SD_Li256ELb0ELb0ELi2EEENS1_19SingleTileSchedulerILb0ELb0ELb0ELi128EEEEEEEEEvNT_6ParamsE$_ZN4cute3eso3ESOILb1ELb0EJNS_6LayoutINS_5tupleIJNS3_IJNS_1CILi4EEENS4_ILi1EEEEEEEEENS3_IJNS3_IJS6_NS4_ILi0EEEEEEEEEEENS_10ViewEngineINS_8smem_ptrIPfEEEEEEC2ERKSC_RKSH_,($_ZN7cutlass13device_kernelIN5flash19enable_sm80_to_sm89INS1_16FlashAttnBwdSm80INS1_25CollectiveMainloopBwdSm80ILi2ELi2EN4cute5tupleIJNS5_1CILi128EEES8_NS7_ILi64EEEEEENS_10bfloat16_tEfNS_4arch4Sm80ELb0ELb1ELb1ELb0ELb0ELb0ELb0ELb0ELi2ELi4ELi4ELi4ELb0EEENS1_21CollectiveEpilogueBwdISA_SB_SD_Li256ELb0ELb0ELi2EEENS1_19SingleTileSchedulerILb0ELb0ELb0ELi128EEEEEEEEEvNT_6ParamsE$_ZN4cute3eso3ESOILb1ELb0EJNS_6LayoutINS_5tupleIJNS3_IJNS_1CILi4EEENS4_ILi1EEEEEEEEENS3_IJNS3_IJS6_NS4_ILi0EEEEEEEEEEENS_10ViewEngineIPjEEEEC2ERKSC_RKSF_ - $_ZN7cutlass13device_kernelIN5flash19enable_sm80_to_sm89INS1_16FlashAttnBwdSm80INS1_25CollectiveMainloopBwdSm80ILi2ELi2EN4cute5tupleIJNS5_1CILi128EEES8_NS7_ILi64EEEEEENS_10bfloat16_tEfNS_4arch4Sm80ELb0ELb1ELb1ELb0ELb0ELb0ELb0ELb0ELi2ELi4ELi4ELi4ELb0EEENS1_21CollectiveEpilogueBwdISA_SB_SD_Li256ELb0ELb0ELi2EEENS1_19SingleTileSchedulerILb0ELb0ELb0ELi128EEEEEEEEEvNT_6ParamsE$_ZN4cute3eso3ESOILb1ELb0EJNS_6LayoutINS_5tupleIJNS3_IJNS_1CILi4EEENS4_ILi1EEEEEEEEENS3_IJNS3_IJS6_NS4_ILi0EEEEEEEEEEENS_10ViewEngineINS_8smem_ptrIPfEEEEEEC2ERKSC_RKSH_)
$_ZN7cutlass13device_kernelIN5flash19enable_sm80_to_sm89INS1_16FlashAttnBwdSm80INS1_25CollectiveMainloopBwdSm80ILi2ELi2EN4cute5tupleIJNS5_1CILi128EEES8_NS7_ILi64EEEEEENS_10bfloat16_tEfNS_4arch4Sm80ELb0ELb1ELb1ELb0ELb0ELb0ELb0ELb0ELi2ELi4ELi4ELi4ELb0EEENS1_21CollectiveEpilogueBwdISA_SB_SD_Li256ELb0ELb0ELi2EEENS1_19SingleTileSchedulerILb0ELb0ELb0ELi128EEEEEEEEEvNT_6ParamsE$_ZN4cute3eso3ESOILb1ELb0EJNS_6LayoutINS_5tupleIJNS3_IJNS_1CILi4EEENS4_ILi1EEEEEEEEENS3_IJNS3_IJS6_NS4_ILi0EEEEEEEEEEENS_10ViewEngineINS_8smem_ptrIPfEEEEEEC2ERKSC_RKSH_:
[----:B------:R-:W-:Y:S02]  /*a680*/  IADD3 R6, R7, -c[0x0][0x20], RZ ;  /* 0x8000080007067a10 */ /* 0x000fe40007ffe0ff */
[----:B------:R-:W-:-:S03]  /*a690*/  MOV R9, 0x0 ;  /* 0x0000000000097802 */ /* 0x000fc60000000f00 */
[----:B------:R1:W-:Y:S01]  /*a6a0*/  STL.64 [R6], R2 ;  /* 0x0000000206007387 */ /* 0x0003e20000100a00 */
[----:B------:R-:W-:Y:S05]  /*a6b0*/  RET.REL.NODEC R8 `(_ZN7cutlass13device_kernelIN5flash19enable_sm80_to_sm89INS1_16FlashAttnBwdSm80INS1_25CollectiveMainloopBwdSm80ILi2ELi2EN4cute5tupleIJNS5_1CILi128EEES8_NS7_ILi64EEEEEENS_10bfloat16_tEfNS_4arch4Sm80ELb0ELb1ELb1ELb0ELb0ELb0ELb0ELb0ELi2ELi4ELi4ELi4ELb0EEENS1_21CollectiveEpilogueBwdISA_SB_SD_Li256ELb0ELb0ELi2EEENS1_19SingleTileSchedulerILb0ELb0ELb0ELi128EEEEEEEEEvNT_6ParamsE) ;  /* 0xffff594008007950 */ /* 0x000fea0003c3ffff */
        .type           $_ZN7cutlass13device_kernelIN5flash19enable_sm80_to_sm89INS1_16FlashAttnBwdSm80INS1_25CollectiveMainloopBwdSm80ILi2ELi2EN4cute5tupleIJNS5_1CILi128EEES8_NS7_ILi64EEEEEENS_10bfloat16_tEfNS_4arch4Sm80ELb0ELb1ELb1ELb0ELb0ELb0ELb0ELb0ELi2ELi4ELi4ELi4ELb0EEENS1_21CollectiveEpilogueBwdISA_SB_SD_Li256ELb0ELb0ELi2EEENS1_19SingleTileSchedulerILb0ELb0ELb0ELi128EEEEEEEEEvNT_6ParamsE$_ZN4cute3eso3ESOILb1ELb0EJNS_6LayoutINS_5tupleIJNS3_IJNS_1CILi4EEENS4_ILi1EEEEEEEEENS3_IJNS3_IJS6_NS4_ILi0EEEEEEEEEEENS_10ViewEngineIPjEEEEC2ERKSC_RKSF_,@function
        .size           $_ZN7cutlass13device_kernelIN5flash19enable_sm80_to_sm89INS1_16FlashAttnBwdSm80INS1_25CollectiveMainloopBwdSm80ILi2ELi2EN4cute5tupleIJNS5_1CILi128EEES8_NS7_ILi64EEEEEENS_10bfloat16_tEfNS_4arch4Sm80ELb0ELb1ELb1ELb0ELb0ELb0ELb0ELb0ELi2ELi4ELi4ELi4ELb0EEENS1_21CollectiveEpilogueBwdISA_SB_SD_Li256ELb0ELb0ELi2EEENS1_19SingleTileSchedulerILb0ELb0ELb0ELi128EEEEEEEEEvNT_6ParamsE$_ZN4cute3eso3ESOILb1ELb0EJNS_6LayoutINS_5tupleIJNS3_IJNS_1CILi4EEENS4_ILi1EEEEEEEEENS3_IJNS3_IJS6_NS4_ILi0EEEEEEEEEEENS_10ViewEngineIPjEEEEC2ERKSC_RKSF_,($_ZN7cutlass13device_kernelIN5flash19enable_sm80_to_sm89INS1_16FlashAttnBwdSm80INS1_25CollectiveMainloopBwdSm80ILi2ELi2EN4cute5tupleIJNS5_1CILi128EEES8_NS7_ILi64EEEEEENS_10bfloat16_tEfNS_4arch4Sm80ELb0ELb1ELb1ELb0ELb0ELb0ELb0ELb0ELi2ELi4ELi4ELi4ELb0EEENS1_21CollectiveEpilogueBwdISA_SB_SD_Li256ELb0ELb0ELi2EEENS1_19SingleTileSchedulerILb0ELb0ELb0ELi128EEEEEEEEEvNT_6ParamsE$_ZN4cute3eso3ESOILb1ELb0EJNS_6LayoutINS_5tupleIJNS3_IJNS_1CILi4EEENS4_ILi1EEEEEES6_EEENS3_IJNS3_IJS6_NS4_ILi0EEEEEES9_EEEEENS_10ViewEngineINS_8gmem_ptrIPKfEEEEEEC2ERKSC_RKSI_ - $_ZN7cutlass13device_kernelIN5flash19enable_sm80_to_sm89INS1_16FlashAttnBwdSm80INS1_25CollectiveMainloopBwdSm80ILi2ELi2EN4cute5tupleIJNS5_1CILi128EEES8_NS7_ILi64EEEEEENS_10bfloat16_tEfNS_4arch4Sm80ELb0ELb1ELb1ELb0ELb0ELb0ELb0ELb0ELi2ELi4ELi4ELi4ELb0EEENS1_21CollectiveEpilogueBwdISA_SB_SD_Li256ELb0ELb0ELi2EEENS1_19SingleTileSchedulerILb0ELb0ELb0ELi128EEEEEEEEEvNT_6ParamsE$_ZN4cute3eso3ESOILb1ELb0EJNS_6LayoutINS_5tupleIJNS3_IJNS_1CILi4EEENS4_ILi1EEEEEEEEENS3_IJNS3_IJS6_NS4_ILi0EEEEEEEEEEENS_10ViewEngineIPjEEEEC2ERKSC_RKSF_)
$_ZN7cutlass13device_kernelIN5flash19enable_sm80_to_sm89INS1_16FlashAttnBwdSm80INS1_25CollectiveMainloopBwdSm80ILi2ELi2EN4cute5tupleIJNS5_1CILi128EEES8_NS7_ILi64EEEEEENS_10bfloat16_tEfNS_4arch4Sm80ELb0ELb1ELb1ELb0ELb0ELb0ELb0ELb0ELi2ELi4ELi4ELi4ELb0EEENS1_21CollectiveEpilogueBwdISA_SB_SD_Li256ELb0ELb0ELi2EEENS1_19SingleTileSchedulerILb0ELb0ELb0ELi128EEEEEEEEEvNT_6ParamsE$_ZN4cute3eso3ESOILb1ELb0EJNS_6LayoutINS_5tupleIJNS3_IJNS_1CILi4EEENS4_ILi1EEEEEEEEENS3_IJNS3_IJS6_NS4_ILi0EEEEEEEEEEENS_10ViewEngineIPjEEEEC2ERKSC_RKSF_:
[----:B------:R-:W-:Y:S02]  /*a6c0*/  IADD3 R2, R69, -c[0x0][0x20], RZ ;  /* 0x8000080045027a10 */ /* 0x000fe40007ffe0ff */
[----:B------:R-:W-:-:S03]  /*a6d0*/  MOV R7, 0x0 ;  /* 0x0000000000077802 */ /* 0x000fc60000000f00 */
[----:B------:R1:W-:Y:S01]  /*a6e0*/  STL.64 [R2], R4 ;  /* 0x0000000402007387 */ /* 0x0003e20000100a00 */
[----:B------:R-:W-:Y:S05]  /*a6f0*/  RET.REL.NODEC R6 `(_ZN7cutlass13device_kernelIN5flash19enable_sm80_to_sm89INS1_16FlashAttnBwdSm80INS1_25CollectiveMainloopBwdSm80ILi2ELi2EN4cute5tupleIJNS5_1CILi128EEES8_NS7_ILi64EEEEEENS_10bfloat16_tEfNS_4arch4Sm80ELb0ELb1ELb1ELb0ELb0ELb0ELb0ELb0ELi2ELi4ELi4ELi4ELb0EEENS1_21CollectiveEpilogueBwdISA_SB_SD_Li256ELb0ELb0ELi2EEENS1_19SingleTileSchedulerILb0ELb0ELb0ELi128EEEEEEEEEvNT_6ParamsE) ;  /* 0xffff590006007950 */ /* 0x000fea0003c3ffff */
        .type           $_ZN7cutlass13device_kernelIN5flash19enable_sm80_to_sm89INS1_16FlashAttnBwdSm80INS1_25CollectiveMainloopBwdSm80ILi2ELi2EN4cute5tupleIJNS5_1CILi128EEES8_NS7_ILi64EEEEEENS_10bfloat16_tEfNS_4arch4Sm80ELb0ELb1ELb1ELb0ELb0ELb0ELb0ELb0ELi2ELi4ELi4ELi4ELb0EEENS1_21CollectiveEpilogueBwdISA_SB_SD_Li256ELb0ELb0ELi2EEENS1_19SingleTileSchedulerILb0ELb0ELb0ELi128EEEEEEEEEvNT_6ParamsE$_ZN4cute3eso3ESOILb1ELb0EJNS_6LayoutINS_5tupleIJNS3_IJNS_1CILi4EEENS4_ILi1EEEEEES6_EEENS3_IJNS3_IJS6_NS4_ILi0EEEEEES9_EEEEENS_10ViewEngineINS_8gmem_ptrIPKfEEEEEEC2ERKSC_RKSI_,@function
        .size           $_ZN7cutlass13device_kernelIN5flash19enable_sm80_to_sm89INS1_16FlashAttnBwdSm80INS1_25CollectiveMainloopBwdSm80ILi2ELi2EN4cute5tupleIJNS5_1CILi128EEES8_NS7_ILi64EEEEEENS_10bfloat16_tEfNS_4arch4Sm80ELb0ELb1ELb1ELb0ELb0ELb0ELb0ELb0ELi2ELi4ELi4ELi4ELb0EEENS1_21CollectiveEpilogueBwdISA_SB_SD_Li256ELb0ELb0ELi2EEENS1_19SingleTileSchedulerILb0ELb0ELb0ELi128EEEEEEEEEvNT_6ParamsE$_ZN4cute3eso3ESOILb1ELb0EJNS_6LayoutINS_5tupleIJNS3_IJNS_1CILi4EEENS4_ILi1EEEEEES6_EEENS3_IJNS3_IJS6_NS4_ILi0EEEEEES9_EEEEENS_10ViewEngineINS_8gmem_ptrIPKfEEEEEEC2ERKSC_RKSI_,($_ZN7cutlass13device_kernelIN5flash19enable_sm80_to_sm89INS1_16FlashAttnBwdSm80INS1_25CollectiveMainloopBwdSm80ILi2ELi2EN4cute5tupleIJNS5_1CILi128EEES8_NS7_ILi64EEEEEENS_10bfloat16_tEfNS_4arch4Sm80ELb0ELb1ELb1ELb0ELb0ELb0ELb0ELb0ELi2ELi4ELi4ELi4ELb0EEENS1_21CollectiveEpilogueBwdISA_SB_SD_Li256ELb0ELb0ELi2EEENS1_19SingleTileSchedulerILb0ELb0ELb0ELi128EEEEEEEEEvNT_6ParamsE$_ZN4cute3eso3ESOILb1ELb0EJNS_6LayoutINS_5tupleIJNS3_IJNS_1CILi4EEENS4_ILi1EEEEEES6_EEENS3_IJNS3_IJS6_NS4_ILi0EEEEEES9_EEEEENS_10ViewEngineINS_8smem_ptrIPfEEEEEEC2ERKSC_RKSH_ - $_ZN7cutlass13device_kernelIN5flash19enable_sm80_to_sm89INS1_16FlashAttnBwdSm80INS1_25CollectiveMainloopBwdSm80ILi2ELi2EN4cute5tupleIJNS5_1CILi128EEES8_NS7_ILi64EEEEEENS_10bfloat16_tEfNS_4arch4Sm80ELb0ELb1ELb1ELb0ELb0ELb0ELb0ELb0ELi2ELi4ELi4ELi4ELb0EEENS1_21CollectiveEpilogueBwdISA_SB_SD_Li256ELb0ELb0ELi2EEENS1_19SingleTileSchedulerILb0ELb0ELb0ELi128EEEEEEEEEvNT_6ParamsE$_ZN4cute3eso3ESOILb1ELb0EJNS_6LayoutINS_5tupleIJNS3_IJNS_1CILi4EEENS4_ILi1EEEEEES6_EEENS3_IJNS3_IJS6_NS4_ILi0EEEEEES9_EEEEENS_10ViewEngineINS_8gmem_ptrIPKfEEEEEEC2ERKSC_RKSI_)
$_ZN7cutlass13device_kernelIN5flash19enable_sm80_to_sm89INS1_16FlashAttnBwdSm80INS1_25CollectiveMainloopBwdSm80ILi2ELi2EN4cute5tupleIJNS5_1CILi128EEES8_NS7_ILi64EEEEEENS_10bfloat16_tEfNS_4arch4Sm80ELb0ELb1ELb1ELb0ELb0ELb0ELb0ELb0ELi2ELi4ELi4ELi4ELb0EEENS1_21CollectiveEpilogueBwdISA_SB_SD_Li256ELb0ELb0ELi2EEENS1_19SingleTileSchedulerILb0ELb0ELb0ELi128EEEEEEEEEvNT_6ParamsE$_ZN4cute3eso3ESOILb1ELb0EJNS_6LayoutINS_5tupleIJNS3_IJNS_1CILi4EEENS4_ILi1EEEEEES6_EEENS3_IJNS3_IJS6_NS4_ILi0EEEEEES9_EEEEENS_10ViewEngineINS_8gmem_ptrIPKfEEEEEEC2ERKSC_RKSI_:
[----:B------:R-:W-:Y:S01]  /*a700*/  IADD3 R4, R83, -c[0x0][0x20], RZ ;  /* 0x8000080053047a10 */ /* 0x000fe20007ffe0ff */
[----:B------:R-:W-:Y:S01]  /*a710*/  IMAD.MOV.U32 R8, RZ, RZ, R6 ;  /* 0x000000ffff087224 */ /* 0x000fe200078e0006 */
[----:B------:R-:W-:-:S03]  /*a720*/  MOV R9, 0x0 ;  /* 0x0000000000097802 */ /* 0x000fc60000000f00 */
[----:B------:R1:W-:Y:S01]  /*a730*/  STL.64 [R4], R2 ;  /* 0x0000000204007387 */ /* 0x0003e20000100a00 */
[----:B------:R-:W-:Y:S05]  /*a740*/  RET.REL.NODEC R8 `(_ZN7cutlass13device_kernelIN5flash19enable_sm80_to_sm89INS1_16FlashAttnBwdSm80INS1_25CollectiveMainloopBwdSm80ILi2ELi2EN4cute5tupleIJNS5_1CILi128EEES8_NS7_ILi64EEEEEENS_10bfloat16_tEfNS_4arch4Sm80ELb0ELb1ELb1ELb0ELb0ELb0ELb0ELb0ELi2ELi4ELi4ELi4ELb0EEENS1_21CollectiveEpilogueBwdISA_SB_SD_Li256ELb0ELb0ELi2EEENS1_19SingleTileSchedulerILb0ELb0ELb0ELi128EEEEEEEEEvNT_6ParamsE) ;  /* 0xffff58b008007950 */ /* 0x000fea0003c3ffff */
        .type           $_ZN7cutlass13device_kernelIN5flash19enable_sm80_to_sm89INS1_16FlashAttnBwdSm80INS1_25CollectiveMainloopBwdSm80ILi2ELi2EN4cute5tupleIJNS5_1CILi128EEES8_NS7_ILi64EEEEEENS_10bfloat16_tEfNS_4arch4Sm80ELb0ELb1ELb1ELb0ELb0ELb0ELb0ELb0ELi2ELi4ELi4ELi4ELb0EEENS1_21CollectiveEpilogueBwdISA_SB_SD_Li256ELb0ELb0ELi2EEENS1_19SingleTileSchedulerILb0ELb0ELb0ELi128EEEEEEEEEvNT_6ParamsE$_ZN4cute3eso3ESOILb1ELb0EJNS_6LayoutINS_5tupleIJNS3_IJNS_1CILi4EEENS4_ILi1EEEEEES6_EEENS3_IJNS3_IJS6_NS4_ILi0EEEEEES9_EEEEENS_10ViewEngineINS_8smem_ptrIPfEEEEEEC2ERKSC_RKSH_,@function
        .size           $_ZN7cutlass13device_kernelIN5flash19enable_sm80_to_sm89INS1_16FlashAttnBwdSm80INS1_25CollectiveMainloopBwdSm80ILi2ELi2EN4cute5tupleIJNS5_1CILi128EEES8_NS7_ILi64EEEEEENS_10bfloat16_tEfNS_4arch4Sm80ELb0ELb1ELb1ELb0ELb0ELb0ELb0ELb0ELi2ELi4ELi4ELi4ELb0EEENS1_21CollectiveEpilogueBwdISA_SB_SD_Li256ELb0ELb0ELi2EEENS1_19SingleTileSchedulerILb0ELb0ELb0ELi128EEEEEEEEEvNT_6ParamsE$_ZN4cute3eso3ESOILb1ELb0EJNS_6LayoutINS_5tupleIJNS3_IJNS_1CILi4EEENS4_ILi1EEEEEES6_EEENS3_IJNS3_IJS6_NS4_ILi0EEEEEES9_EEEEENS_10ViewEngineINS_8smem_ptrIPfEEEEEEC2ERKSC_RKSH_,($_ZN7cutlass13device_kernelIN5flash19enable_sm80_to_sm89INS1_16FlashAttnBwdSm80INS1_25CollectiveMainloopBwdSm80ILi2ELi2EN4cute5tupleIJNS5_1CILi128EEES8_NS7_ILi64EEEEEENS_10bfloat16_tEfNS_4arch4Sm80ELb0ELb1ELb1ELb0ELb0ELb0ELb0ELb0ELi2ELi4ELi4ELi4ELb0EEENS1_21CollectiveEpilogueBwdISA_SB_SD_Li256ELb0ELb0ELi2EEENS1_19SingleTileSchedulerILb0ELb0ELb0ELi128EEEEEEEEEvNT_6ParamsE$_ZN4cute3eso3ESOILb1ELb0EJNS_6LayoutINS_5tupleIJNS3_IJNS_1CILi4EEENS4_ILi1EEEEEES6_EEENS3_IJNS3_IJS6_NS4_ILi0EEEEEES9_EEEEEiEEC2ERKSC_RKi - $_ZN7cutlass13device_kernelIN5flash19enable_sm80_to_sm89INS1_16FlashAttnBwdSm80INS1_25CollectiveMainloopBwdSm80ILi2ELi2EN4cute5tupleIJNS5_1CILi128EEES8_NS7_ILi64EEEEEENS_10bfloat16_tEfNS_4arch4Sm80ELb0ELb1ELb1ELb0ELb0ELb0ELb0ELb0ELi2ELi4ELi4ELi4ELb0EEENS1_21CollectiveEpilogueBwdISA_SB_SD_Li256ELb0ELb0ELi2EEENS1_19SingleTileSchedulerILb0ELb0ELb0ELi128EEEEEEEEEvNT_6ParamsE$_ZN4cute3eso3ESOILb1ELb0EJNS_6LayoutINS_5tupleIJNS3_IJNS_1CILi4EEENS4_ILi1EEEEEES6_EEENS3_IJNS3_IJS6_NS4_ILi0EEEEEES9_EEEEENS_10ViewEngineINS_8smem_ptrIPfEEEEEEC2ERKSC_RKSH_)
$_ZN7cutlass13device_kernelIN5flash19enable_sm80_to_sm89INS1_16FlashAttnBwdSm80INS1_25CollectiveMainloopBwdSm80ILi2ELi2EN4cute5tupleIJNS5_1CILi128EEES8_NS7_ILi64EEEEEENS_10bfloat16_tEfNS_4arch4Sm80ELb0ELb1ELb1ELb0ELb0ELb0ELb0ELb0ELi2ELi4ELi4ELi4ELb0EEENS1_21CollectiveEpilogueBwdISA_SB_SD_Li256ELb0ELb0ELi2EEENS1_19SingleTileSchedulerILb0ELb0ELb0ELi128EEEEEEEEEvNT_6ParamsE$_ZN4cute3eso3ESOILb1ELb0EJNS_6LayoutINS_5tupleIJNS3_IJNS_1CILi4EEENS4_ILi1EEEEEES6_EEENS3_IJNS3_IJS6_NS4_ILi0EEEEEES9_EEEEENS_10ViewEngineINS_8smem_ptrIPfEEEEEEC2ERKSC_RKSH_:
[----:B------:R-:W-:Y:S02]  /*a750*/  IADD3 R6, R83, -c[0x0][0x20], RZ ;  /* 0x8000080053067a10 */ /* 0x000fe40007ffe0ff */
[----:B------:R-:W-:-:S03]  /*a760*/  MOV R9, 0x0 ;  /* 0x0000000000097802 */ /* 0x000fc60000000f00 */
[----:B------:R1:W-:Y:S01]  /*a770*/  STL.64 [R6], R2 ;  /* 0x0000000206007387 */ /* 0x0003e20000100a00 */
[----:B------:R-:W-:Y:S05]  /*a780*/  RET.REL.NODEC R8 `(_ZN7cutlass13device_kernelIN5flash19enable_sm80_to_sm89INS1_16FlashAttnBwdSm80INS1_25CollectiveMainloopBwdSm80ILi2ELi2EN4cute5tupleIJNS5_1CILi128EEES8_NS7_ILi64EEEEEENS_10bfloat16_tEfNS_4arch4Sm80ELb0ELb1ELb1ELb0ELb0ELb0ELb0ELb0ELi2ELi4ELi4ELi4ELb0EEENS1_21CollectiveEpilogueBwdISA_SB_SD_Li256ELb0ELb0ELi2EEENS1_19SingleTileSchedulerILb0ELb0ELb0ELi128EEEEEEEEEvNT_6ParamsE) ;  /* 0xffff587008007950 */ /* 0x000fea0003c3ffff */
        .type           $_ZN7cutlass13device_kernelIN5flash19enable_sm80_to_sm89INS1_16FlashAttnBwdSm80INS1_25CollectiveMainloopBwdSm80ILi2ELi2EN4cute5tupleIJNS5_1CILi128EEES8_NS7_ILi64EEEEEENS_10bfloat16_tEfNS_4arch4Sm80ELb0ELb1ELb1ELb0ELb0ELb0ELb0ELb0ELi2ELi4ELi4ELi4ELb0EEENS1_21CollectiveEpilogueBwdISA_SB_SD_Li256ELb0ELb0ELi2EEENS1_19SingleTileSchedulerILb0ELb0ELb0ELi128EEEEEEEEEvNT_6ParamsE$_ZN4cute3eso3ESOILb1ELb0EJNS_6LayoutINS_5tupleIJNS3_IJNS_1CILi4EEENS4_ILi1EEEEEES6_EEENS3_IJNS3_IJS6_NS4_ILi0EEEEEES9_EEEEEiEEC2ERKSC_RKi,@function
        .size           $_ZN7cutlass13device_kernelIN5flash19enable_sm80_to_sm89INS1_16FlashAttnBwdSm80INS1_25CollectiveMainloopBwdSm80ILi2ELi2EN4cute5tupleIJNS5_1CILi128EEES8_NS7_ILi64EEEEEENS_10bfloat16_tEfNS_4arch4Sm80ELb0ELb1ELb1ELb0ELb0ELb0ELb0ELb0ELi2ELi4ELi4ELi4ELb0EEENS1_21CollectiveEpilogueBwdISA_SB_SD_Li256ELb0ELb0ELi2EEENS1_19SingleTileSchedulerILb0ELb0ELb0ELi128EEEEEEEEEvNT_6ParamsE$_ZN4cute3eso3ESOILb1ELb0EJNS_6LayoutINS_5tupleIJNS3_IJNS_1CILi4EEENS4_ILi1EEEEEES6_EEENS3_IJNS3_IJS6_NS4_ILi0EEEEEES9_EEEEEiEEC2ERKSC_RKi,($_ZN7cutlass13device_kernelIN5flash19enable_sm80_to_sm89INS1_16FlashAttnBwdSm80INS1_25CollectiveMainloopBwdSm80ILi2ELi2EN4cute5tupleIJNS5_1CILi128EEES8_NS7_ILi64EEEEEENS_10bfloat16_tEfNS_4arch4Sm80ELb0ELb1ELb1ELb0ELb0ELb0ELb0ELb0ELi2ELi4ELi4ELi4ELb0EEENS1_21CollectiveEpilogueBwdISA_SB_SD_Li256ELb0ELb0ELi2EEENS1_19SingleTileSchedulerILb0ELb0ELb0ELi128EEEEEEEEEvNT_6ParamsE$_ZN4cute3eso3ESOILb1ELb0EJNS_6LayoutINS_5tupleIJNS3_IJNS_1CILi8EEENS4_ILi1EEEEEEEEENS3_IJNS3_IJS6_NS4_ILi0EEEEEEEEEEENS_10ViewEngineINS_8gmem_ptrIPKN7cutlass10bfloat16_tEEEEEEEC2ERKSC_RKSK_ - $_ZN7cutlass13device_kernelIN5flash19enable_sm80_to_sm89INS1_16FlashAttnBwdSm80INS1_25CollectiveMainloopBwdSm80ILi2ELi2EN4cute5tupleIJNS5_1CILi128EEES8_NS7_ILi64EEEEEENS_10bfloat16_tEfNS_4arch4Sm80ELb0ELb1ELb1ELb0ELb0ELb0ELb0ELb0ELi2ELi4ELi4ELi4ELb0EEENS1_21CollectiveEpilogueBwdISA_SB_SD_Li256ELb0ELb0ELi2EEENS1_19SingleTileSchedulerILb0ELb0ELb0ELi128EEEEEEEEEvNT_6ParamsE$_ZN4cute3eso3ESOILb1ELb0EJNS_6LayoutINS_5tupleIJNS3_IJNS_1CILi4EEENS4_ILi1EEEEEES6_EEENS3_IJNS3_IJS6_NS4_ILi0EEEEEES9_EEEEEiEEC2ERKSC_RKi)
$_ZN7cutlass13device_kernelIN5flash19enable_sm80_to_sm89INS1_16FlashAttnBwdSm80INS1_25CollectiveMainloopBwdSm80ILi2ELi2EN4cute5tupleIJNS5_1CILi128EEES8_NS7_ILi64EEEEEENS_10bfloat16_tEfNS_4arch4Sm80ELb0ELb1ELb1ELb0ELb0ELb0ELb0ELb0ELi2ELi4ELi4ELi4ELb0EEENS1_21CollectiveEpilogueBwdISA_SB_SD_Li256ELb0ELb0ELi2EEENS1_19SingleTileSchedulerILb0ELb0ELb0ELi128EEEEEEEEEvNT_6ParamsE$_ZN4cute3eso3ESOILb1ELb0EJNS_6LayoutINS_5tupleIJNS3_IJNS_1CILi4EEENS4_ILi1EEEEEES6_EEENS3_IJNS3_IJS6_NS4_ILi0EEEEEES9_EEEEEiEEC2ERKSC_RKi:
[----:B------:R-:W-:Y:S01]  /*a790*/  IADD3 R2, R83, -c[0x0][0x20], RZ ;  /* 0x8000080053027a10 */ /* 0x000fe20007ffe0ff */
[----:B------:R-:W-:Y:S01]  /*a7a0*/  IMAD.MOV.U32 R8, RZ, RZ, R6 ;  /* 0x000000ffff087224 */ /* 0x000fe200078e0006 */
[----:B------:R-:W-:-:S03]  /*a7b0*/  MOV R9, 0x0 ;  /* 0x0000000000097802 */ /* 0x000fc60000000f00 */
[----:B------:R1:W-:Y:S01]  /*a7c0*/  STL [R2], R3 ;  /* 0x0000000302007387 */ /* 0x0003e20000100800 */
[----:B------:R-:W-:Y:S05]  /*a7d0*/  RET.REL.NODEC R8 `(_ZN7cutlass13device_kernelIN5flash19enable_sm80_to_sm89INS1_16FlashAttnBwdSm80INS1_25CollectiveMainloopBwdSm80ILi2ELi2EN4cute5tupleIJNS5_1CILi128EEES8_NS7_ILi64EEEEEENS_10bfloat16_tEfNS_4arch4Sm80ELb0ELb1ELb1ELb0ELb0ELb0ELb0ELb0ELi2ELi4ELi4ELi4ELb0EEENS1_21CollectiveEpilogueBwdISA_SB_SD_Li256ELb0ELb0ELi2EEENS1_19SingleTileSchedulerILb0ELb0ELb0ELi128EEEEEEEEEvNT_6ParamsE) ;  /* 0xffff582008007950 */ /* 0x000fea0003c3ffff */
        .type           $_ZN7cutlass13device_kernelIN5flash19enable_sm80_to_sm89INS1_16FlashAttnBwdSm80INS1_25CollectiveMainloopBwdSm80ILi2ELi2EN4cute5tupleIJNS5_1CILi128EEES8_NS7_ILi64EEEEEENS_10bfloat16_tEfNS_4arch4Sm80ELb0ELb1ELb1ELb0ELb0ELb0ELb0ELb0ELi2ELi4ELi4ELi4ELb0EEENS1_21CollectiveEpilogueBwdISA_SB_SD_Li256ELb0ELb0ELi2EEENS1_19SingleTileSchedulerILb0ELb0ELb0ELi128EEEEEEEEEvNT_6ParamsE$_ZN4cute3eso3ESOILb1ELb0EJNS_6LayoutINS_5tupleIJNS3_IJNS_1CILi8EEENS4_ILi1EEEEEEEEENS3_IJNS3_IJS6_NS4_ILi0EEEEEEEEEEENS_10ViewEngineINS_8gmem_ptrIPKN7cutlass10bfloat16_tEEEEEEEC2ERKSC_RKSK_,@function
        .size           $_ZN7cutlass13device_kernelIN5flash19enable_sm80_to_sm89INS1_16FlashAttnBwdSm80INS1_25CollectiveMainloopBwdSm80ILi2ELi2EN4cute5tupleIJNS5_1CILi128EEES8_NS7_ILi64EEEEEENS_10bfloat16_tEfNS_4arch4Sm80ELb0ELb1ELb1ELb0ELb0ELb0ELb0ELb0ELi2ELi4ELi4ELi4ELb0EEENS1_21CollectiveEpilogueBwdISA_SB_SD_Li256ELb0ELb0ELi2EEENS1_19SingleTileSchedulerILb0ELb0ELb0ELi128EEEEEEEEEvNT_6ParamsE$_ZN4cute3eso3ESOILb1ELb0EJNS_6LayoutINS_5tupleIJNS3_IJNS_1CILi8EEENS4_ILi1EEEEEEEEENS3_IJNS3_IJS6_NS4_ILi0EEEEEEEEEEENS_10ViewEngineINS_8gmem_ptrIPKN7cutlass10bfloat16_tEEEEEEEC2ERKSC_RKSK_,($_ZN7cutlass13device_kernelIN5flash19enable_sm80_to_sm89INS1_16FlashAttnBwdSm80INS1_25CollectiveMainloopBwdSm80ILi2ELi2EN4cute5tupleIJNS5_1CILi128EEES8_NS7_ILi64EEEEEENS_10bfloat16_tEfNS_4arch4Sm80ELb0ELb1ELb1ELb0ELb0ELb0ELb0ELb0ELi2ELi4ELi4ELi4ELb0EEENS1_21CollectiveEpilogueBwdISA_SB_SD_Li256ELb0ELb0ELi2EEENS1_19SingleTileSchedulerILb0ELb0ELb0ELi128EEEEEEEEEvNT_6ParamsE$_ZN4cute3eso3ESOILb1ELb0EJNS_6LayoutINS_5tupleIJNS3_IJNS_1CILi8EEENS4_ILi1EEEEEEEEENS3_IJNS3_IJS6_NS4_ILi0EEEEEEEEEEENS_10ViewEngineINS_8smem_ptrIPN7cutlass10bfloat16_tEEEEEEEC2ERKSC_RKSJ_ - $_ZN7cutlass13device_kernelIN5flash19enable_sm80_to_sm89INS1_16FlashAttnBwdSm80INS1_25CollectiveMainloopBwdSm80ILi2ELi2EN4cute5tupleIJNS5_1CILi128EEES8_NS7_ILi64EEEEEENS_10bfloat16_tEfNS_4arch4Sm80ELb0ELb1ELb1ELb0ELb0ELb0ELb0ELb0ELi2ELi4ELi4ELi4ELb0EEENS1_21CollectiveEpilogueBwdISA_SB_SD_Li256ELb0ELb0ELi2EEENS1_19SingleTileSchedulerILb0ELb0ELb0ELi128EEEEEEEEEvNT_6ParamsE$_ZN4cute3eso3ESOILb1ELb0EJNS_6LayoutINS_5tupleIJNS3_IJNS_1CILi8EEENS4_ILi1EEEEEEEEENS3_IJNS3_IJS6_NS4_ILi0EEEEEEEEEEENS_10ViewEngineINS_8gmem_ptrIPKN7cutlass10bfloat16_tEEEEEEEC2ERKSC_RKSK_)
$_ZN7cutlass13device_kernelIN5flash19enable_sm80_to_sm89INS1_16FlashAttnBwdSm80INS1_25CollectiveMainloopBwdSm80ILi2ELi2EN4cute5tupleIJNS5_1CILi128EEES8_NS7_ILi64EEEEEENS_10bfloat16_tEfNS_4arch4Sm80ELb0ELb1ELb1ELb0ELb0ELb0ELb0ELb0ELi2ELi4ELi4ELi4ELb0EEENS1_21CollectiveEpilogueBwdISA_SB_SD_Li256ELb0ELb0ELi2EEENS1_19SingleTileSchedulerILb0ELb0ELb0ELi128EEEEEEEEEvNT_6ParamsE$_ZN4cute3eso3ESOILb1ELb0EJNS_6LayoutINS_5tupleIJNS3_IJNS_1CILi8EEENS4_ILi1EEEEEEEEENS3_IJNS3_IJS6_NS4_ILi0EEEEEEEEEEENS_10ViewEngineINS_8gmem_ptrIPKN7cutlass10bfloat16_tEEEEEEEC2ERKSC_RKSK_:
[----:B------:R-:W-:Y:S01]  /*a7e0*/  IADD3 R4, R83, -c[0x0][0x20], RZ ;  /* 0x8000080053047a10 */ /* 0x000fe20007ffe0ff */
[----:B------:R-:W-:Y:S01]  /*a7f0*/  IMAD.MOV.U32 R8, RZ, RZ, R6 ;  /* 0x000000ffff087224 */ /* 0x000fe200078e0006 */
[----:B------:R-:W-:-:S03]  /*a800*/  MOV R9, 0x0 ;  /* 0x0000000000097802 */ /* 0x000fc60000000f00 */
[----:B------:R1:W-:Y:S01]  /*a810*/  STL.64 [R4], R2 ;  /* 0x0000000204007387 */ /* 0x0003e20000100a00 */
[----:B------:R-:W-:Y:S05]  /*a820*/  RET.REL.NODEC R8 `(_ZN7cutlass13device_kernelIN5flash19enable_sm80_to_sm89INS1_16FlashAttnBwdSm80INS1_25CollectiveMainloopBwdSm80ILi2ELi2EN4cute5tupleIJNS5_1CILi128EEES8_NS7_ILi64EEEEEENS_10bfloat16_tEfNS_4arch4Sm80ELb0ELb1ELb1ELb0ELb0ELb0ELb0ELb0ELi2ELi4ELi4ELi4ELb0EEENS1_21CollectiveEpilogueBwdISA_SB_SD_Li256ELb0ELb0ELi2EEENS1_19SingleTileSchedulerILb0ELb0ELb0ELi128EEEEEEEEEvNT_6ParamsE) ;  /* 0xffff57d008007950 */ /* 0x000fea0003c3ffff */
        .type           $_ZN7cutlass13device_kernelIN5flash19enable_sm80_to_sm89INS1_16FlashAttnBwdSm80INS1_25CollectiveMainloopBwdSm80ILi2ELi2EN4cute5tupleIJNS5_1CILi128EEES8_NS7_ILi64EEEEEENS_10bfloat16_tEfNS_4arch4Sm80ELb0ELb1ELb1ELb0ELb0ELb0ELb0ELb0ELi2ELi4ELi4ELi4ELb0EEENS1_21CollectiveEpilogueBwdISA_SB_SD_Li256ELb0ELb0ELi2EEENS1_19SingleTileSchedulerILb0ELb0ELb0ELi128EEEEEEEEEvNT_6ParamsE$_ZN4cute3eso3ESOILb1ELb0EJNS_6LayoutINS_5tupleIJNS3_IJNS_1CILi8EEENS4_ILi1EEEEEEEEENS3_IJNS3_IJS6_NS4_ILi0EEEEEEEEEEENS_10ViewEngineINS_8smem_ptrIPN7cutlass10bfloat16_tEEEEEEEC2ERKSC_RKSJ_,@function
        .size           $_ZN7cutlass13device_kernelIN5flash19enable_sm80_to_sm89INS1_16FlashAttnBwdSm80INS1_25CollectiveMainloopBwdSm80ILi2ELi2EN4cute5tupleIJNS5_1CILi128EEES8_NS7_ILi64EEEEEENS_10bfloat16_tEfNS_4arch4Sm80ELb0ELb1ELb1ELb0ELb0ELb0ELb0ELb0ELi2ELi4ELi4ELi4ELb0EEENS1_21CollectiveEpilogueBwdISA_SB_SD_Li256ELb0ELb0ELi2EEENS1_19SingleTileSchedulerILb0ELb0ELb0ELi128EEEEEEEEEvNT_6ParamsE$_ZN4cute3eso3ESOILb1ELb0EJNS_6LayoutINS_5tupleIJNS3_IJNS_1CILi8EEENS4_ILi1EEEEEEEEENS3_IJNS3_IJS6_NS4_ILi0EEEEEEEEEEENS_10ViewEngineINS_8smem_ptrIPN7cutlass10bfloat16_tEEEEEEEC2ERKSC_RKSJ_,($_ZN7cutlass13device_kernelIN5flash19enable_sm80_to_sm89INS1_16FlashAttnBwdSm80INS1_25CollectiveMainloopBwdSm80ILi2ELi2EN4cute5tupleIJNS5_1CILi128EEES8_NS7_ILi64EEEEEENS_10bfloat16_tEfNS_4arch4Sm80ELb0ELb1ELb1ELb0ELb0ELb0ELb0ELb0ELi2ELi4ELi4ELi4ELb0EEENS1_21CollectiveEpilogueBwdISA_SB_SD_Li256ELb0ELb0ELi2EEENS1_19SingleTileSchedulerILb0ELb0ELb0ELi128EEEEEEEEEvNT_6ParamsE$_ZN4cute3eso3ESOILb1ELb0EJNS_6LayoutINS_5tupleIJNS3_IJNS_1CILi8EEENS4_ILi1EEEEEEEEENS3_IJNS3_IJS6_NS4_ILi0EEEEEEEEEEENS_10ViewEngineIPN7cutlass10bfloat16_tEEEEEC2ERKSC_RKSH_ - $_ZN7cutlass13device_kernelIN5flash19enable_sm80_to_sm89INS1_16FlashAttnBwdSm80INS1_25CollectiveMainloopBwdSm80ILi2ELi2EN4cute5tupleIJNS5_1CILi128EEES8_NS7_ILi64EEEEEENS_10bfloat16_tEfNS_4arch4Sm80ELb0ELb1ELb1ELb0ELb0ELb0ELb0ELb0ELi2ELi4ELi4ELi4ELb0EEENS1_21CollectiveEpilogueBwdISA_SB_SD_Li256ELb0ELb0ELi2EEENS1_19SingleTileSchedulerILb0ELb0ELb0ELi128EEEEEEEEEvNT_6ParamsE$_ZN4cute3eso3ESOILb1ELb0EJNS_6LayoutINS_5tupleIJNS3_IJNS_1CILi8EEENS4_ILi1EEEEEEEEENS3_IJNS3_IJS6_NS4_ILi0EEEEEEEEEEENS_10ViewEngineINS_8smem_ptrIPN7cutlass10bfloat16_tEEEEEEEC2ERKSC_RKSJ_)
$_ZN7cutlass13device_kernelIN5flash19enable_sm80_to_sm89INS1_16FlashAttnBwdSm80INS1_25CollectiveMainloopBwdSm80ILi2ELi2EN4cute5tupleIJNS5_1CILi128EEES8_NS7_ILi64EEEEEENS_10bfloat16_tEfNS_4arch4Sm80ELb0ELb1ELb1ELb0ELb0ELb0ELb0ELb0ELi2ELi4ELi4ELi4ELb0EEENS1_21CollectiveEpilogueBwdISA_SB_SD_Li256ELb0ELb0ELi2EEENS1_19SingleTileSchedulerILb0ELb0ELb0ELi128EEEEEEEEEvNT_6ParamsE$_ZN4cute3eso3ESOILb1ELb0EJNS_6LayoutINS_5tupleIJNS3_IJNS_1CILi8EEENS4_ILi1EEEEEEEEENS3_IJNS3_IJS6_NS4_ILi0EEEEEEEEEEENS_10ViewEngineINS_8smem_ptrIPN7cutlass10bfloat16_tEEEEEEEC2ERKSC_RKSJ_:
[----:B------:R-:W-:Y:S02]  /*a830*/  IADD3 R6, R6, -c[0x0][0x20], RZ ;  /* 0x8000080006067a10 */ /* 0x000fe40007ffe0ff */
[----:B------:R-:W-:-:S03]  /*a840*/  MOV R9, 0x0 ;  /* 0x0000000000097802 */ /* 0x000fc60000000f00 */
[----:B------:R1:W-:Y:S01]  /*a850*/  STL.64 [R6], R2 ;  /* 0x0000000206007387 */ /* 0x0003e20000100a00 */
[----:B------:R-:W-:Y:S05]  /*a860*/  RET.REL.NODEC R8 `(_ZN7cutlass13device_kernelIN5flash19enable_sm80_to_sm89INS1_16FlashAttnBwdSm80INS1_25CollectiveMainloopBwdSm80ILi2ELi2EN4cute5tupleIJNS5_1CILi128EEES8_NS7_ILi64EEEEEENS_10bfloat16_tEfNS_4arch4Sm80ELb0ELb1ELb1ELb0ELb0ELb0ELb0ELb0ELi2ELi4ELi4ELi4ELb0EEENS1_21CollectiveEpilogueBwdISA_SB_SD_Li256ELb0ELb0ELi2EEENS1_19SingleTileSchedulerILb0ELb0ELb0ELi128EEEEEEEEEvNT_6ParamsE) ;  /* 0xffff579008007950 */ /* 0x000fea0003c3ffff */
        .type           $_ZN7cutlass13device_kernelIN5flash19enable_sm80_to_sm89INS1_16FlashAttnBwdSm80INS1_25CollectiveMainloopBwdSm80ILi2ELi2EN4cute5tupleIJNS5_1CILi128EEES8_NS7_ILi64EEEEEENS_10bfloat16_tEfNS_4arch4Sm80ELb0ELb1ELb1ELb0ELb0ELb0ELb0ELb0ELi2ELi4ELi4ELi4ELb0EEENS1_21CollectiveEpilogueBwdISA_SB_SD_Li256ELb0ELb0ELi2EEENS1_19SingleTileSchedulerILb0ELb0ELb0ELi128EEEEEEEEEvNT_6ParamsE$_ZN4cute3eso3ESOILb1ELb0EJNS_6LayoutINS_5tupleIJNS3_IJNS_1CILi8EEENS4_ILi1EEEEEEEEENS3_IJNS3_IJS6_NS4_ILi0EEEEEEEEEEENS_10ViewEngineIPN7cutlass10bfloat16_tEEEEEC2ERKSC_RKSH_,@function
        .size           $_ZN7cutlass13device_kernelIN5flash19enable_sm80_to_sm89INS1_16FlashAttnBwdSm80INS1_25CollectiveMainloopBwdSm80ILi2ELi2EN4cute5tupleIJNS5_1CILi128EEES8_NS7_ILi64EEEEEENS_10bfloat16_tEfNS_4arch4Sm80ELb0ELb1ELb1ELb0ELb0ELb0ELb0ELb0ELi2ELi4ELi4ELi4ELb0EEENS1_21CollectiveEpilogueBwdISA_SB_SD_Li256ELb0ELb0ELi2EEENS1_19SingleTileSchedulerILb0ELb0ELb0ELi128EEEEEEEEEvNT_6ParamsE$_ZN4cute3eso3ESOILb1ELb0EJNS_6LayoutINS_5tupleIJNS3_IJNS_1CILi8EEENS4_ILi1EEEEEEEEENS3_IJNS3_IJS6_NS4_ILi0EEEEEEEEEEENS_10ViewEngineIPN7cutlass10bfloat16_tEEEEEC2ERKSC_RKSH_,($_ZN7cutlass13device_kernelIN5flash19enable_sm80_to_sm89INS1_16FlashAttnBwdSm80INS1_25CollectiveMainloopBwdSm80ILi2ELi2EN4cute5tupleIJNS5_1CILi128EEES8_NS7_ILi64EEEEEENS_10bfloat16_tEfNS_4arch4Sm80ELb0ELb1ELb1ELb0ELb0ELb0ELb0ELb0ELi2ELi4ELi4ELi4ELb0EEENS1_21CollectiveEpilogueBwdISA_SB_SD_Li256ELb0ELb0ELi2EEENS1_19SingleTileSchedulerILb0ELb0ELb0ELi128EEEEEEEEEvNT_6ParamsE$_ZN4cute3eso3ESOILb1ELb0EJNS_6LayoutINS_5tupleIJNS3_IJNS_1CILi8EEENS4_ILi1EEEEEEEEENS3_IJNS3_IJS6_NS4_ILi0EEEEEEEEEEEiEEC2ERKSC_RKi - $_ZN7cutlass13device_kernelIN5flash19enable_sm80_to_sm89INS1_16FlashAttnBwdSm80INS1_25CollectiveMainloopBwdSm80ILi2ELi2EN4cute5tupleIJNS5_1CILi128EEES8_NS7_ILi64EEEEEENS_10bfloat16_tEfNS_4arch4Sm80ELb0ELb1ELb1ELb0ELb0ELb0ELb0ELb0ELi2ELi4ELi4ELi4ELb0EEENS1_21CollectiveEpilogueBwdISA_SB_SD_Li256ELb0ELb0ELi2EEENS1_19SingleTileSchedulerILb0ELb0ELb0ELi128EEEEEEEEEvNT_6ParamsE$_ZN4cute3eso3ESOILb1ELb0EJNS_6LayoutINS_5tupleIJNS3_IJNS_1CILi8EEENS4_ILi1EEEEEEEEENS3_IJNS3_IJS6_NS4_ILi0EEEEEEEEEEENS_10ViewEngineIPN7cutlass10bfloat16_tEEEEEC2ERKSC_RKSH_)
$_ZN7cutlass13device_kernelIN5flash19enable_sm80_to_sm89INS1_16FlashAttnBwdSm80INS1_25CollectiveMainloopBwdSm80ILi2ELi2EN4cute5tupleIJNS5_1CILi128EEES8_NS7_ILi64EEEEEENS_10bfloat16_tEfNS_4arch4Sm80ELb0ELb1ELb1ELb0ELb0ELb0ELb0ELb0ELi2ELi4ELi4ELi4ELb0EEENS1_21CollectiveEpilogueBwdISA_SB_SD_Li256ELb0ELb0ELi2EEENS1_19SingleTileSchedulerILb0ELb0ELb0ELi128EEEEEEEEEvNT_6ParamsE$_ZN4cute3eso3ESOILb1ELb0EJNS_6LayoutINS_5tupleIJNS3_IJNS_1CILi8EEENS4_ILi1EEEEEEEEENS3_IJNS3_IJS6_NS4_ILi0EEEEEEEEEEENS_10ViewEngineIPN7cutlass10bfloat16_tEEEEEC2ERKSC_RKSH_:
[----:B------:R-:W-:Y:S01]  /*a870*/  IADD3 R2, R69, -c[0x0][0x20], RZ ;  /* 0x8000080045027a10 */ /* 0x000fe20007ffe0ff */
[----:B------:R-:W-:Y:S01]  /*a880*/  IMAD.MOV.U32 R7, RZ, RZ, R3 ;  /* 0x000000ffff077224 */ /* 0x000fe200078e0003 */
[----:B------:R-:W-:-:S04]  /*a890*/  MOV R5, 0x0 ;  /* 0x0000000000057802 */ /* 0x000fc80000000f00 */
[----:B------:R1:W-:Y:S01]  /*a8a0*/  STL.64 [R2], R6 ;  /* 0x0000000602007387 */ /* 0x0003e20000100a00 */
[----:B------:R-:W-:Y:S05]  /*a8b0*/  RET.REL.NODEC R4 `(_ZN7cutlass13device_kernelIN5flash19enable_sm80_to_sm89INS1_16FlashAttnBwdSm80INS1_25CollectiveMainloopBwdSm80ILi2ELi2EN4cute5tupleIJNS5_1CILi128EEES8_NS7_ILi64EEEEEENS_10bfloat16_tEfNS_4arch4Sm80ELb0ELb1ELb1ELb0ELb0ELb0ELb0ELb0ELi2ELi4ELi4ELi4ELb0EEENS1_21CollectiveEpilogueBwdISA_SB_SD_Li256ELb0ELb0ELi2EEENS1_19SingleTileSchedulerILb0ELb0ELb0ELi128EEEEEEEEEvNT_6ParamsE) ;  /* 0xffff574004007950 */ /* 0x000fea0003c3ffff */
        .type           $_ZN7cutlass13device_kernelIN5flash19enable_sm80_to_sm89INS1_16FlashAttnBwdSm80INS1_25CollectiveMainloopBwdSm80ILi2ELi2EN4cute5tupleIJNS5_1CILi128EEES8_NS7_ILi64EEEEEENS_10bfloat16_tEfNS_4arch4Sm80ELb0ELb1ELb1ELb0ELb0ELb0ELb0ELb0ELi2ELi4ELi4ELi4ELb0EEENS1_21CollectiveEpilogueBwdISA_SB_SD_Li256ELb0ELb0ELi2EEENS1_19SingleTileSchedulerILb0ELb0ELb0ELi128EEEEEEEEEvNT_6ParamsE$_ZN4cute3eso3ESOILb1ELb0EJNS_6LayoutINS_5tupleIJNS3_IJNS_1CILi8EEENS4_ILi1EEEEEEEEENS3_IJNS3_IJS6_NS4_ILi0EEEEEEEEEEEiEEC2ERKSC_RKi,@function
        .size           $_ZN7cutlass13device_kernelIN5flash19enable_sm80_to_sm89INS1_16FlashAttnBwdSm80INS1_25CollectiveMainloopBwdSm80ILi2ELi2EN4cute5tupleIJNS5_1CILi128EEES8_NS7_ILi64EEEEEENS_10bfloat16_tEfNS_4arch4Sm80ELb0ELb1ELb1ELb0ELb0ELb0ELb0ELb0ELi2ELi4ELi4ELi4ELb0EEENS1_21CollectiveEpilogueBwdISA_SB_SD_Li256ELb0ELb0ELi2EEENS1_19SingleTileSchedulerILb0ELb0ELb0ELi128EEEEEEEEEvNT_6ParamsE$_ZN4cute3eso3ESOILb1ELb0EJNS_6LayoutINS_5tupleIJNS3_IJNS_1CILi8EEENS4_ILi1EEEEEEEEENS3_IJNS3_IJS6_NS4_ILi0EEEEEEEEEEEiEEC2ERKSC_RKi,($_ZN7cutlass13device_kernelIN5flash19enable_sm80_to_sm89INS1_16FlashAttnBwdSm80INS1_25CollectiveMainloopBwdSm80ILi2ELi2EN4cute5tupleIJNS5_1CILi128EEES8_NS7_ILi64EEEEEENS_10bfloat16_tEfNS_4arch4Sm80ELb0ELb1ELb1ELb0ELb0ELb0ELb0ELb0ELi2ELi4ELi4ELi4ELb0EEENS1_21CollectiveEpilogueBwdISA_SB_SD_Li256ELb0ELb0ELi2EEENS1_19SingleTileSchedulerILb0ELb0ELb0ELi128EEEEEEEEEvNT_6ParamsE$_ZN4cute3eso3ESOILb1ELb0EJNS_6LayoutINS_5tupleIJNS3_IJNS_1CILi8EEENS4_ILi1EEEEEEEEENS3_IJNS3_IJS6_NS4_ILi0EEEEEEEEEEElEEC2ERKSC_RKl - $_ZN7cutlass13device_kernelIN5flash19enable_sm80_to_sm89INS1_16FlashAttnBwdSm80INS1_25CollectiveMainloopBwdSm80ILi2ELi2EN4cute5tupleIJNS5_1CILi128EEES8_NS7_ILi64EEEEEENS_10bfloat16_tEfNS_4arch4Sm80ELb0ELb1ELb1ELb0ELb0ELb0ELb0ELb0ELi2ELi4ELi4ELi4ELb0EEENS1_21CollectiveEpilogueBwdISA_SB_SD_Li256ELb0ELb0ELi2EEENS1_19SingleTileSchedulerILb0ELb0ELb0ELi128EEEEEEEEEvNT_6ParamsE$_ZN4cute3eso3ESOILb1ELb0EJNS_6LayoutINS_5tupleIJNS3_IJNS_1CILi8EEENS4_ILi1EEEEEEEEENS3_IJNS3_IJS6_NS4_ILi0EEEEEEEEEEEiEEC2ERKSC_RKi)
$_ZN7cutlass13device_kernelIN5flash19enable_sm80_to_sm89INS1_16FlashAttnBwdSm80INS1_25CollectiveMainloopBwdSm80ILi2ELi2EN4cute5tupleIJNS5_1CILi128EEES8_NS7_ILi64EEEEEENS_10bfloat16_tEfNS_4arch4Sm80ELb0ELb1ELb1ELb0ELb0ELb0ELb0ELb0ELi2ELi4ELi4ELi4ELb0EEENS1_21CollectiveEpilogueBwdISA_SB_SD_Li256ELb0ELb0ELi2EEENS1_19SingleTileSchedulerILb0ELb0ELb0ELi128EEEEEEEEEvNT_6ParamsE$_ZN4cute3eso3ESOILb1ELb0EJNS_6LayoutINS_5tupleIJNS3_IJNS_1CILi8EEENS4_ILi1EEEEEEEEENS3_IJNS3_IJS6_NS4_ILi0EEEEEEEEEEEiEEC2ERKSC_RKi:
[----:B------:R-:W-:Y:S01]  /*a8c0*/  IADD3 R2, R2, -c[0x0][0x20], RZ ;  /* 0x8000080002027a10 */ /* 0x000fe20007ffe0ff */
[----:B------:R-:W-:Y:S01]  /*a8d0*/  IMAD.MOV.U32 R10, RZ, RZ, R6 ;  /* 0x000000ffff0a7224 */ /* 0x000fe200078e0006 */
[----:B------:R-:W-:-:S03]  /*a8e0*/  MOV R11, 0x0 ;  /* 0x00000000000b7802 */ /* 0x000fc60000000f00 */
[----:B------:R1:W-:Y:S01]  /*a8f0*/  STL [R2], R3 ;  /* 0x0000000302007387 */ /* 0x0003e20000100800 */
[----:B------:R-:W-:Y:S05]  /*a900*/  RET.REL.NODEC R10 `(_ZN7cutlass13device_kernelIN5flash19enable_sm80_to_sm89INS1_16FlashAttnBwdSm80INS1_25CollectiveMainloopBwdSm80ILi2ELi2EN4cute5tupleIJNS5_1CILi128EEES8_NS7_ILi64EEEEEENS_10bfloat16_tEfNS_4arch4Sm80ELb0ELb1ELb1ELb0ELb0ELb0ELb0ELb0ELi2ELi4ELi4ELi4ELb0EEENS1_21CollectiveEpilogueBwdISA_SB_SD_Li256ELb0ELb0ELi2EEENS1_19SingleTileSchedulerILb0ELb0ELb0ELi128EEEEEEEEEvNT_6ParamsE) ;  /* 0xffff56f00a007950 */ /* 0x000fea0003c3ffff */
        .type           $_ZN7cutlass13device_kernelIN5flash19enable_sm80_to_sm89INS1_16FlashAttnBwdSm80INS1_25CollectiveMainloopBwdSm80ILi2ELi2EN4cute5tupleIJNS5_1CILi128EEES8_NS7_ILi64EEEEEENS_10bfloat16_tEfNS_4arch4Sm80ELb0ELb1ELb1ELb0ELb0ELb0ELb0ELb0ELi2ELi4ELi4ELi4ELb0EEENS1_21CollectiveEpilogueBwdISA_SB_SD_Li256ELb0ELb0ELi2EEENS1_19SingleTileSchedulerILb0ELb0ELb0ELi128EEEEEEEEEvNT_6ParamsE$_ZN4cute3eso3ESOILb1ELb0EJNS_6LayoutINS_5tupleIJNS3_IJNS_1CILi8EEENS4_ILi1EEEEEEEEENS3_IJNS3_IJS6_NS4_ILi0EEEEEEEEEEElEEC2ERKSC_RKl,@function
        .size           $_ZN7cutlass13device_kernelIN5flash19enable_sm80_to_sm89INS1_16FlashAttnBwdSm80INS1_25CollectiveMainloopBwdSm80ILi2ELi2EN4cute5tupleIJNS5_1CILi128EEES8_NS7_ILi64EEEEEENS_10bfloat16_tEfNS_4arch4Sm80ELb0ELb1ELb1ELb0ELb0ELb0ELb0ELb0ELi2ELi4ELi4ELi4ELb0EEENS1_21CollectiveEpilogueBwdISA_SB_SD_Li256ELb0ELb0ELi2EEENS1_19SingleTileSchedulerILb0ELb0ELb0ELi128EEEEEEEEEvNT_6ParamsE$_ZN4cute3eso3ESOILb1ELb0EJNS_6LayoutINS_5tupleIJNS3_IJNS_1CILi8EEENS4_ILi1EEEEEEEEENS3_IJNS3_IJS6_NS4_ILi0EEEEEEEEEEElEEC2ERKSC_RKl,($_ZN7cutlass13device_kernelIN5flash19enable_sm80_to_sm89INS1_16FlashAttnBwdSm80INS1_25CollectiveMainloopBwdSm80ILi2ELi2EN4cute5tupleIJNS5_1CILi128EEES8_NS7_ILi64EEEEEENS_10bfloat16_tEfNS_4arch4Sm80ELb0ELb1ELb1ELb0ELb0ELb0ELb0ELb0ELi2ELi4ELi4ELi4ELb0EEENS1_21CollectiveEpilogueBwdISA_SB_SD_Li256ELb0ELb0ELi2EEENS1_19SingleTileSchedulerILb0ELb0ELb0ELi128EEEEEEEEEvNT_6ParamsE$_ZN4cute3eso3ESOILb1ELb0EJNS_6LayoutINS_5tupleIJNS3_IJNS_1CILi8EEENS4_ILi1EEEEEENS3_IJNS4_ILi2EEEEEEEEENS3_IJNS3_IJS6_NS4_ILi0EEEEEENS3_IJNS4_ILi4096EEEEEEEEEEENS_10ViewEngineINS_8smem_ptrIPN7cutlass10bfloat16_tEEEEEEEC2ERKSG_RKSN_ - $_ZN7cutlass13device_kernelIN5flash19enable_sm80_to_sm89INS1_16FlashAttnBwdSm80INS1_25CollectiveMainloopBwdSm80ILi2ELi2EN4cute5tupleIJNS5_1CILi128EEES8_NS7_ILi64EEEEEENS_10bfloat16_tEfNS_4arch4Sm80ELb0ELb1ELb1ELb0ELb0ELb0ELb0ELb0ELi2ELi4ELi4ELi4ELb0EEENS1_21CollectiveEpilogueBwdISA_SB_SD_Li256ELb0ELb0ELi2EEENS1_19SingleTileSchedulerILb0ELb0ELb0ELi128EEEEEEEEEvNT_6ParamsE$_ZN4cute3eso3ESOILb1ELb0EJNS_6LayoutINS_5tupleIJNS3_IJNS_1CILi8EEENS4_ILi1EEEEEEEEENS3_IJNS3_IJS6_NS4_ILi0EEEEEEEEEEElEEC2ERKSC_RKl)
$_ZN7cutlass13device_kernelIN5flash19enable_sm80_to_sm89INS1_16FlashAttnBwdSm80INS1_25CollectiveMainloopBwdSm80ILi2ELi2EN4cute5tupleIJNS5_1CILi128EEES8_NS7_ILi64EEEEEENS_10bfloat16_tEfNS_4arch4Sm80ELb0ELb1ELb1ELb0ELb0ELb0ELb0ELb0ELi2ELi4ELi4ELi4ELb0EEENS1_21CollectiveEpilogueBwdISA_SB_SD_Li256ELb0ELb0ELi2EEENS1_19SingleTileSchedulerILb0ELb0ELb0ELi128EEEEEEEEEvNT_6ParamsE$_ZN4cute3eso3ESOILb1ELb0EJNS_6LayoutINS_5tupleIJNS3_IJNS_1CILi8EEENS4_ILi1EEEEEEEEENS3_IJNS3_IJS6_NS4_ILi0EEEEEEEEEEElEEC2ERKSC_RKl:
[----:B------:R-:W-:Y:S01]  /*a910*/  IADD3 R2, R83, -c[0x0][0x20], RZ ;  /* 0x8000080053027a10 */ /* 0x000fe20007ffe0ff */
[----:B------:R-:W-:Y:S01]  /*a920*/  IMAD.MOV.U32 R8, RZ, RZ, R6 ;  /* 0x000000ffff087224 */ /* 0x000fe200078e0006 */
[----:B------:R-:W-:Y:S01]  /*a930*/  MOV R9, R3 ;  /* 0x0000000300097202 */ /* 0x000fe20000000f00 */
[----:B------:R-:W-:-:S04]  /*a940*/  IMAD.MOV.U32 R5, RZ, RZ, 0x0 ;  /* 0x00000000ff057424 */ /* 0x000fc800078e00ff */
[----:B------:R1:W-:Y:S01]  /*a950*/  STL.64 [R2], R8 ;  /* 0x0000000802007387 */ /* 0x0003e20000100a00 */
[----:B------:R-:W-:Y:S05]  /*a960*/  RET.REL.NODEC R4 `(_ZN7cutlass13device_kernelIN5flash19enable_sm80_to_sm89INS1_16FlashAttnBwdSm80INS1_25CollectiveMainloopBwdSm80ILi2ELi2EN4cute5tupleIJNS5_1CILi128EEES8_NS7_ILi64EEEEEENS_10bfloat16_tEfNS_4arch4Sm80ELb0ELb1ELb1ELb0ELb0ELb0ELb0ELb0ELi2ELi4ELi4ELi4ELb0EEENS1_21CollectiveEpilogueBwdISA_SB_SD_Li256ELb0ELb0ELi2EEENS1_19SingleTileSchedulerILb0ELb0ELb0ELi128EEEEEEEEEvNT_6ParamsE) ;  /* 0xffff569004007950 */ /* 0x000fea0003c3ffff */
        .type           $_ZN7cutlass13device_kernelIN5flash19enable_sm80_to_sm89INS1_16FlashAttnBwdSm80INS1_25CollectiveMainloopBwdSm80ILi2ELi2EN4cute5tupleIJNS5_1CILi128EEES8_NS7_ILi64EEEEEENS_10bfloat16_tEfNS_4arch4Sm80ELb0ELb1ELb1ELb0ELb0ELb0ELb0ELb0ELi2ELi4ELi4ELi4ELb0EEENS1_21CollectiveEpilogueBwdISA_SB_SD_Li256ELb0ELb0ELi2EEENS1_19SingleTileSchedulerILb0ELb0ELb0ELi128EEEEEEEEEvNT_6ParamsE$_ZN4cute3eso3ESOILb1ELb0EJNS_6LayoutINS_5tupleIJNS3_IJNS_1CILi8EEENS4_ILi1EEEEEENS3_IJNS4_ILi2EEEEEEEEENS3_IJNS3_IJS6_NS4_ILi0EEEEEENS3_IJNS4_ILi4096EEEEEEEEEEENS_10ViewEngineINS_8smem_ptrIPN7cutlass10bfloat16_tEEEEEEEC2ERKSG_RKSN_,@function
        .size           $_ZN7cutlass13device_kernelIN5flash19enable_sm80_to_sm89INS1_16FlashAttnBwdSm80INS1_25CollectiveMainloopBwdSm80ILi2ELi2EN4cute5tupleIJNS5_1CILi128EEES8_NS7_ILi64EEEEEENS_10bfloat16_tEfNS_4arch4Sm80ELb0ELb1ELb1ELb0ELb0ELb0ELb0ELb0ELi2ELi4ELi4ELi4ELb0EEENS1_21CollectiveEpilogueBwdISA_SB_SD_Li256ELb0ELb0ELi2EEENS1_19SingleTileSchedulerILb0ELb0ELb0ELi128EEEEEEEEEvNT_6ParamsE$_ZN4cute3eso3ESOILb1ELb0EJNS_6LayoutINS_5tupleIJNS3_IJNS_1CILi8EEENS4_ILi1EEEEEENS3_IJNS4_ILi2EEEEEEEEENS3_IJNS3_IJS6_NS4_ILi0EEEEEENS3_IJNS4_ILi4096EEEEEEEEEEENS_10ViewEngineINS_8smem_ptrIPN7cutlass10bfloat16_tEEEEEEEC2ERKSG_RKSN_,($_ZN7cutlass13device_kernelIN5flash19enable_sm80_to_sm89INS1_16FlashAttnBwdSm80INS1_25CollectiveMainloopBwdSm80ILi2ELi2EN4cute5tupleIJNS5_1CILi128EEES8_NS7_ILi64EEEEEENS_10bfloat16_tEfNS_4arch4Sm80ELb0ELb1ELb1ELb0ELb0ELb0ELb0ELb0ELi2ELi4ELi4ELi4ELb0EEENS1_21CollectiveEpilogueBwdISA_SB_SD_Li256ELb0ELb0ELi2EEENS1_19SingleTileSchedulerILb0ELb0ELb0ELi128EEEEEEEEEvNT_6ParamsE$_ZN4cute3eso3ESOILb1ELb0EJNS_6LayoutINS_5tupleIJNS3_IJNS_1CILi8EEENS4_ILi1EEEEEENS3_IJNS4_ILi2EEEEEEEEENS3_IJNS3_IJS6_NS4_ILi0EEEEEENS3_IJNS4_ILi64EEEEEEEEEEENS_10ViewEngineIPN7cutlass10bfloat16_tEEEEEC2ERKSG_RKSL_ - $_ZN7cutlass13device_kernelIN5flash19enable_sm80_to_sm89INS1_16FlashAttnBwdSm80INS1_25CollectiveMainloopBwdSm80ILi2ELi2EN4cute5tupleIJNS5_1CILi128EEES8_NS7_ILi64EEEEEENS_10bfloat16_tEfNS_4arch4Sm80ELb0ELb1ELb1ELb0ELb0ELb0ELb0ELb0ELi2ELi4ELi4ELi4ELb0EEENS1_21CollectiveEpilogueBwdISA_SB_SD_Li256ELb0ELb0ELi2EEENS1_19SingleTileSchedulerILb0ELb0ELb0ELi128EEEEEEEEEvNT_6ParamsE$_ZN4cute3eso3ESOILb1ELb0EJNS_6LayoutINS_5tupleIJNS3_IJNS_1CILi8EEENS4_ILi1EEEEEENS3_IJNS4_ILi2EEEEEEEEENS3_IJNS3_IJS6_NS4_ILi0EEEEEENS3_IJNS4_ILi4096EEEEEEEEEEENS_10ViewEngineINS_8smem_ptrIPN7cutlass10bfloat16_tEEEEEEEC2ERKSG_RKSN_)
$_ZN7cutlass13device_kernelIN5flash19enable_sm80_to_sm89INS1_16FlashAttnBwdSm80INS1_25CollectiveMainloopBwdSm80ILi2ELi2EN4cute5tupleIJNS5_1CILi128EEES8_NS7_ILi64EEEEEENS_10bfloat16_tEfNS_4arch4Sm80ELb0ELb1ELb1ELb0ELb0ELb0ELb0ELb0ELi2ELi4ELi4ELi4ELb0EEENS1_21CollectiveEpilogueBwdISA_SB_SD_Li256ELb0ELb0ELi2EEENS1_19SingleTileSchedulerILb0ELb0ELb0ELi128EEEEEEEEEvNT_6ParamsE$_ZN4cute3eso3ESOILb1ELb0EJNS_6LayoutINS_5tupleIJNS3_IJNS_1CILi8EEENS4_ILi1EEEEEENS3_IJNS4_ILi2EEEEEEEEENS3_IJNS3_IJS6_NS4_ILi0EEEEEENS3_IJNS4_ILi4096EEEEEEEEEEENS_10ViewEngineINS_8smem_ptrIPN7cutlass10bfloat16_tEEEEEEEC2ERKSG_RKSN_:
[----:B------:R-:W-:Y:S01]  /*a970*/  IADD3 R5, R69, -c[0x0][0x20], RZ ;  /* 0x8000080045057a10 */ /* 0x000fe20007ffe0ff */
[----:B------:R-:W-:Y:S01]  /*a980*/  IMAD.MOV.U32 R8, RZ, RZ, R4 ;  /* 0x000000ffff087224 */ /* 0x000fe200078e0004 */
[----:B------:R-:W-:Y:S01]  /*a990*/  MOV R9, R7 ;  /* 0x0000000700097202 */ /* 0x000fe20000000f00 */
[----:B------:R-:W-:-:S04]  /*a9a0*/  IMAD.MOV.U32 R7, RZ, RZ, 0x0 ;  /* 0x00000000ff077424 */ /* 0x000fc800078e00ff */
[----:B------:R1:W-:Y:S01]  /*a9b0*/  STL.64 [R5], R8 ;  /* 0x0000000805007387 */ /* 0x0003e20000100a00 */
[----:B------:R-:W-:Y:S05]  /*a9c0*/  RET.REL.NODEC R6 `(_ZN7cutlass13device_kernelIN5flash19enable_sm80_to_sm89INS1_16FlashAttnBwdSm80INS1_25CollectiveMainloopBwdSm80ILi2ELi2EN4cute5tupleIJNS5_1CILi128EEES8_NS7_ILi64EEEEEENS_10bfloat16_tEfNS_4arch4Sm80ELb0ELb1ELb1ELb0ELb0ELb0ELb0ELb0ELi2ELi4ELi4ELi4ELb0EEENS1_21CollectiveEpilogueBwdISA_SB_SD_Li256ELb0ELb0ELi2EEENS1_19SingleTileSchedulerILb0ELb0ELb0ELi128EEEEEEEEEvNT_6ParamsE) ;  /* 0xffff563006007950 */ /* 0x000fea0003c3ffff */
        .type           $_ZN7cutlass13device_kernelIN5flash19enable_sm80_to_sm89INS1_16FlashAttnBwdSm80INS1_25CollectiveMainloopBwdSm80ILi2ELi2EN4cute5tupleIJNS5_1CILi128EEES8_NS7_ILi64EEEEEENS_10bfloat16_tEfNS_4arch4Sm80ELb0ELb1ELb1ELb0ELb0ELb0ELb0ELb0ELi2ELi4ELi4ELi4ELb0EEENS1_21CollectiveEpilogueBwdISA_SB_SD_Li256ELb0ELb0ELi2EEENS1_19SingleTileSchedulerILb0ELb0ELb0ELi128EEEEEEEEEvNT_6ParamsE$_ZN4cute3eso3ESOILb1ELb0EJNS_6LayoutINS_5tupleIJNS3_IJNS_1CILi8EEENS4_ILi1EEEEEENS3_IJNS4_ILi2EEEEEEEEENS3_IJNS3_IJS6_NS4_ILi0EEEEEENS3_IJNS4_ILi64EEEEEEEEEEENS_10ViewEngineIPN7cutlass10bfloat16_tEEEEEC2ERKSG_RKSL_,@function
        .size           $_ZN7cutlass13device_kernelIN5flash19enable_sm80_to_sm89INS1_16FlashAttnBwdSm80INS1_25CollectiveMainloopBwdSm80ILi2ELi2EN4cute5tupleIJNS5_1CILi128EEES8_NS7_ILi64EEEEEENS_10bfloat16_tEfNS_4arch4Sm80ELb0ELb1ELb1ELb0ELb0ELb0ELb0ELb0ELi2ELi4ELi4ELi4ELb0EEENS1_21CollectiveEpilogueBwdISA_SB_SD_Li256ELb0ELb0ELi2EEENS1_19SingleTileSchedulerILb0ELb0ELb0ELi128EEEEEEEEEvNT_6ParamsE$_ZN4cute3eso3ESOILb1ELb0EJNS_6LayoutINS_5tupleIJNS3_IJNS_1CILi8EEENS4_ILi1EEEEEENS3_IJNS4_ILi2EEEEEEEEENS3_IJNS3_IJS6_NS4_ILi0EEEEEENS3_IJNS4_ILi64EEEEEEEEEEENS_10ViewEngineIPN7cutlass10bfloat16_tEEEEEC2ERKSG_RKSL_,($_ZN7cutlass13device_kernelIN5flash19enable_sm80_to_sm89INS1_16FlashAttnBwdSm80INS1_25CollectiveMainloopBwdSm80ILi2ELi2EN4cute5tupleIJNS5_1CILi128EEES8_NS7_ILi64EEEEEENS_10bfloat16_tEfNS_4arch4Sm80ELb0ELb1ELb1ELb0ELb0ELb0ELb0ELb0ELi2ELi4ELi4ELi4ELb0EEENS1_21CollectiveEpilogueBwdISA_SB_SD_Li256ELb0ELb0ELi2EEENS1_19SingleTileSchedulerILb0ELb0ELb0ELi128EEEEEEEEEvNT_6ParamsE$_ZN4cute3eso3ESOILb1ELb0EJNS_6LayoutINS_5tupleIJNS3_IJNS_1CILi8EEENS4_ILi1EEEEEENS3_IJNS4_ILi2EEEEEEEEENS3_IJNS3_IJS6_NS4_ILi0EEEEEENS3_IJNS4_ILi8192EEEEEEEEEEENS_10ViewEngineINS_8smem_ptrIPN7cutlass10bfloat16_tEEEEEEEC2ERKSG_RKSN_ - $_ZN7cutlass13device_kernelIN5flash19enable_sm80_to_sm89INS1_16FlashAttnBwdSm80INS1_25CollectiveMainloopBwdSm80ILi2ELi2EN4cute5tupleIJNS5_1CILi128EEES8_NS7_ILi64EEEEEENS_10bfloat16_tEfNS_4arch4Sm80ELb0ELb1ELb1ELb0ELb0ELb0ELb0ELb0ELi2ELi4ELi4ELi4ELb0EEENS1_21CollectiveEpilogueBwdISA_SB_SD_Li256ELb0ELb0ELi2EEENS1_19SingleTileSchedulerILb0ELb0ELb0ELi128EEEEEEEEEvNT_6ParamsE$_ZN4cute3eso3ESOILb1ELb0EJNS_6LayoutINS_5tupleIJNS3_IJNS_1CILi8EEENS4_ILi1EEEEEENS3_IJNS4_ILi2EEEEEEEEENS3_IJNS3_IJS6_NS4_ILi0EEEEEENS3_IJNS4_ILi64EEEEEEEEEEENS_10ViewEngineIPN7cutlass10bfloat16_tEEEEEC2ERKSG_RKSL_)
$_ZN7cutlass13device_kernelIN5flash19enable_sm80_to_sm89INS1_16FlashAttnBwdSm80INS1_25CollectiveMainloopBwdSm80ILi2ELi2EN4cute5tupleIJNS5_1CILi128EEES8_NS7_ILi64EEEEEENS_10bfloat16_tEfNS_4arch4Sm80ELb0ELb1ELb1ELb0ELb0ELb0ELb0ELb0ELi2ELi4ELi4ELi4ELb0EEENS1_21CollectiveEpilogueBwdISA_SB_SD_Li256ELb0ELb0ELi2EEENS1_19SingleTileSchedulerILb0ELb0ELb0ELi128EEEEEEEEEvNT_6ParamsE$_ZN4cute3eso3ESOILb1ELb0EJNS_6LayoutINS_5tupleIJNS3_IJNS_1CILi8EEENS4_ILi1EEEEEENS3_IJNS4_ILi2EEEEEEEEENS3_IJNS3_IJS6_NS4_ILi0EEEEEENS3_IJNS4_ILi64EEEEEEEEEEENS_10ViewEngineIPN7cutlass10bfloat16_tEEEEEC2ERKSG_RKSL_:
[----:B------:R-:W-:Y:S01]  /*a9d0*/  IADD3 R2, R27, -c[0x0][0x20], RZ ;  /* 0x800008001b027a10 */ /* 0x000fe20007ffe0ff */
[----:B------:R-:W-:Y:S01]  /*a9e0*/  IMAD.MOV.U32 R9, RZ, RZ, R3 ;  /* 0x000000ffff097224 */ /* 0x000fe200078e0003 */
[----:B------:R-:W-:-:S04]  /*a9f0*/  MOV R7, 0x0 ;  /* 0x0000000000077802 */ /* 0x000fc80000000f00 */
[----:B------:R1:W-:Y:S01]  /*aa00*/  STL.64 [R2], R8 ;  /* 0x0000000802007387 */ /* 0x0003e20000100a00 */
[----:B------:R-:W-:Y:S05]  /*aa10*/  RET.REL.NODEC R6 `(_ZN7cutlass13device_kernelIN5flash19enable_sm80_to_sm89INS1_16FlashAttnBwdSm80INS1_25CollectiveMainloopBwdSm80ILi2ELi2EN4cute5tupleIJNS5_1CILi128EEES8_NS7_ILi64EEEEEENS_10bfloat16_tEfNS_4arch4Sm80ELb0ELb1ELb1ELb0ELb0ELb0ELb0ELb0ELi2ELi4ELi4ELi4ELb0EEENS1_21CollectiveEpilogueBwdISA_SB_SD_Li256ELb0ELb0ELi2EEENS1_19SingleTileSchedulerILb0ELb0ELb0ELi128EEEEEEEEEvNT_6ParamsE) ;  /* 0xffff55e006007950 */ /* 0x000fea0003c3ffff */
        .type           $_ZN7cutlass13device_kernelIN5flash19enable_sm80_to_sm89INS1_16FlashAttnBwdSm80INS1_25CollectiveMainloopBwdSm80ILi2ELi2EN4cute5tupleIJNS5_1CILi128EEES8_NS7_ILi64EEEEEENS_10bfloat16_tEfNS_4arch4Sm80ELb0ELb1ELb1ELb0ELb0ELb0ELb0ELb0ELi2ELi4ELi4ELi4ELb0EEENS1_21CollectiveEpilogueBwdISA_SB_SD_Li256ELb0ELb0ELi2EEENS1_19SingleTileSchedulerILb0ELb0ELb0ELi128EEEEEEEEEvNT_6ParamsE$_ZN4cute3eso3ESOILb1ELb0EJNS_6LayoutINS_5tupleIJNS3_IJNS_1CILi8EEENS4_ILi1EEEEEENS3_IJNS4_ILi2EEEEEEEEENS3_IJNS3_IJS6_NS4_ILi0EEEEEENS3_IJNS4_ILi8192EEEEEEEEEEENS_10ViewEngineINS_8smem_ptrIPN7cutlass10bfloat16_tEEEEEEEC2ERKSG_RKSN_,@function
        .size           $_ZN7cutlass13device_kernelIN5flash19enable_sm80_to_sm89INS1_16FlashAttnBwdSm80INS1_25CollectiveMainloopBwdSm80ILi2ELi2EN4cute5tupleIJNS5_1CILi128EEES8_NS7_ILi64EEEEEENS_10bfloat16_tEfNS_4arch4Sm80ELb0ELb1ELb1ELb0ELb0ELb0ELb0ELb0ELi2ELi4ELi4ELi4ELb0EEENS1_21CollectiveEpilogueBwdISA_SB_SD_Li256ELb0ELb0ELi2EEENS1_19SingleTileSchedulerILb0ELb0ELb0ELi128EEEEEEEEEvNT_6ParamsE$_ZN4cute3eso3ESOILb1ELb0EJNS_6LayoutINS_5tupleIJNS3_IJNS_1CILi8EEENS4_ILi1EEEEEENS3_IJNS4_ILi2EEEEEEEEENS3_IJNS3_IJS6_NS4_ILi0EEEEEENS3_IJNS4_ILi8192EEEEEEEEEEENS_10ViewEngineINS_8smem_ptrIPN7cutlass10bfloat16_tEEEEEEEC2ERKSG_RKSN_,($_ZN7cutlass13device_kernelIN5flash19enable_sm80_to_sm89INS1_16FlashAttnBwdSm80INS1_25CollectiveMainloopBwdSm80ILi2ELi2EN4cute5tupleIJNS5_1CILi128EEES8_NS7_ILi64EEEEEENS_10bfloat16_tEfNS_4arch4Sm80ELb0ELb1ELb1ELb0ELb0ELb0ELb0ELb0ELi2ELi4ELi4ELi4ELb0EEENS1_21CollectiveEpilogueBwdISA_SB_SD_Li256ELb0ELb0ELi2EEENS1_19SingleTileSchedulerILb0ELb0ELb0ELi128EEEEEEEEEvNT_6ParamsE$_ZN4cute3eso3ESOILb1ELb0EJNS_6LayoutINS_5tupleIJNS3_IJNS_1CILi8EEENS4_ILi1EEEEEENS3_IJNS4_ILi2EEEEEEEEENS3_IJNS3_IJS6_NS4_ILi0EEEEEENS3_IJS5_EEEEEEEENS_10ViewEngineIPN7cutlass10bfloat16_tEEEEEC2ERKSF_RKSK_ - $_ZN7cutlass13device_kernelIN5flash19enable_sm80_to_sm89INS1_16FlashAttnBwdSm80INS1_25CollectiveMainloopBwdSm80ILi2ELi2EN4cute5tupleIJNS5_1CILi128EEES8_NS7_ILi64EEEEEENS_10bfloat16_tEfNS_4arch4Sm80ELb0ELb1ELb1ELb0ELb0ELb0ELb0ELb0ELi2ELi4ELi4ELi4ELb0EEENS1_21CollectiveEpilogueBwdISA_SB_SD_Li256ELb0ELb0ELi2EEENS1_19SingleTileSchedulerILb0ELb0ELb0ELi128EEEEEEEEEvNT_6ParamsE$_ZN4cute3eso3ESOILb1ELb0EJNS_6LayoutINS_5tupleIJNS3_IJNS_1CILi8EEENS4_ILi1EEEEEENS3_IJNS4_ILi2EEEEEEEEENS3_IJNS3_IJS6_NS4_ILi0EEEEEENS3_IJNS4_ILi8192EEEEEEEEEEENS_10ViewEngineINS_8smem_ptrIPN7cutlass10bfloat16_tEEEEEEEC2ERKSG_RKSN_)
$_ZN7cutlass13device_kernelIN5flash19enable_sm80_to_sm89INS1_16FlashAttnBwdSm80INS1_25CollectiveMainloopBwdSm80ILi2ELi2EN4cute5tupleIJNS5_1CILi128EEES8_NS7_ILi64EEEEEENS_10bfloat16_tEfNS_4arch4Sm80ELb0ELb1ELb1ELb0ELb0ELb0ELb0ELb0ELi2ELi4ELi4ELi4ELb0EEENS1_21CollectiveEpilogueBwdISA_SB_SD_Li256ELb0ELb0ELi2EEENS1_19SingleTileSchedulerILb0ELb0ELb0ELi128EEEEEEEEEvNT_6ParamsE$_ZN4cute3eso3ESOILb1ELb0EJNS_6LayoutINS_5tupleIJNS3_IJNS_1CILi8EEENS4_ILi1EEEEEENS3_IJNS4_ILi2EEEEEEEEENS3_IJNS3_IJS6_NS4_ILi0EEEEEENS3_IJNS4_ILi8192EEEEEEEEEEENS_10ViewEngineINS_8smem_ptrIPN7cutlass10bfloat16_tEEEEEEEC2ERKSG_RKSN_:
[----:B------:R-:W-:Y:S01]  /*aa20*/  IADD3 R5, R27, -c[0x0][0x20], RZ ;  /* 0x800008001b057a10 */ /* 0x000fe20007ffe0ff */
[----:B------:R-:W-:Y:S01]  /*aa30*/  IMAD.MOV.U32 R8, RZ, RZ, R4 ;  /* 0x000000ffff087224 */ /* 0x000fe200078e0004 */
[----:B------:R-:W-:Y:S01]  /*aa40*/  MOV R9, R7 ;  /* 0x0000000700097202 */ /* 0x000fe20000000f00 */
[----:B------:R-:W-:-:S04]  /*aa50*/  IMAD.MOV.U32 R7, RZ, RZ, 0x0 ;  /* 0x00000000ff077424 */ /* 0x000fc800078e00ff */
[----:B------:R1:W-:Y:S01]  /*aa60*/  STL.64 [R5], R8 ;  /* 0x0000000805007387 */ /* 0x0003e20000100a00 */
[----:B------:R-:W-:Y:S05]  /*aa70*/  RET.REL.NODEC R6 `(_ZN7cutlass13device_kernelIN5flash19enable_sm80_to_sm89INS1_16FlashAttnBwdSm80INS1_25CollectiveMainloopBwdSm80ILi2ELi2EN4cute5tupleIJNS5_1CILi128EEES8_NS7_ILi64EEEEEENS_10bfloat16_tEfNS_4arch4Sm80ELb0ELb1ELb1ELb0ELb0ELb0ELb0ELb0ELi2ELi4ELi4ELi4ELb0EEENS1_21CollectiveEpilogueBwdISA_SB_SD_Li256ELb0ELb0ELi2EEENS1_19SingleTileSchedulerILb0ELb0ELb0ELi128EEEEEEEEEvNT_6ParamsE) ;  /* 0xffff558006007950 */ /* 0x000fea0003c3ffff */
        .type           $_ZN7cutlass13device_kernelIN5flash19enable_sm80_to_sm89INS1_16FlashAttnBwdSm80INS1_25CollectiveMainloopBwdSm80ILi2ELi2EN4cute5tupleIJNS5_1CILi128EEES8_NS7_ILi64EEEEEENS_10bfloat16_tEfNS_4arch4Sm80ELb0ELb1ELb1ELb0ELb0ELb0ELb0ELb0ELi2ELi4ELi4ELi4ELb0EEENS1_21CollectiveEpilogueBwdISA_SB_SD_Li256ELb0ELb0ELi2EEENS1_19SingleTileSchedulerILb0ELb0ELb0ELi128EEEEEEEEEvNT_6ParamsE$_ZN4cute3eso3ESOILb1ELb0EJNS_6LayoutINS_5tupleIJNS3_IJNS_1CILi8EEENS4_ILi1EEEEEENS3_IJNS4_ILi2EEEEEEEEENS3_IJNS3_IJS6_NS4_ILi0EEEEEENS3_IJS5_EEEEEEEENS_10ViewEngineIPN7cutlass10bfloat16_tEEEEEC2ERKSF_RKSK_,@function
        .size           $_ZN7cutlass13device_kernelIN5flash19enable_sm80_to_sm89INS1_16FlashAttnBwdSm80INS1_25CollectiveMainloopBwdSm80ILi2ELi2EN4cute5tupleIJNS5_1CILi128EEES8_NS7_ILi64EEEEEENS_10bfloat16_tEfNS_4arch4Sm80ELb0ELb1ELb1ELb0ELb0ELb0ELb0ELb0ELi2ELi4ELi4ELi4ELb0EEENS1_21CollectiveEpilogueBwdISA_SB_SD_Li256ELb0ELb0ELi2EEENS1_19SingleTileSchedulerILb0ELb0ELb0ELi128EEEEEEEEEvNT_6ParamsE$_ZN4cute3eso3ESOILb1ELb0EJNS_6LayoutINS_5tupleIJNS3_IJNS_1CILi8EEENS4_ILi1EEEEEENS3_IJNS4_ILi2EEEEEEEEENS3_IJNS3_IJS6_NS4_ILi0EEEEEENS3_IJS5_EEEEEEEENS_10ViewEngineIPN7cutlass10bfloat16_tEEEEEC2ERKSF_RKSK_,($_ZN7cutlass13device_kernelIN5flash19enable_sm80_to_sm89INS1_16FlashAttnBwdSm80INS1_25CollectiveMainloopBwdSm80ILi2ELi2EN4cute5tupleIJNS5_1CILi128EEES8_NS7_ILi64EEEEEENS_10bfloat16_tEfNS_4arch4Sm80ELb0ELb1ELb1ELb0ELb0ELb0ELb0ELb0ELi2ELi4ELi4ELi4ELb0EEENS1_21CollectiveEpilogueBwdISA_SB_SD_Li256ELb0ELb0ELi2EEENS1_19SingleTileSchedulerILb0ELb0ELb0ELi128EEEEEEEEEvNT_6ParamsE$_ZN4cute3eso3ESOILb1ELb0EJNS_6LayoutINS_5tupleIJNS3_IJNS_1CILi8EEENS4_ILi1EEEEEENS3_IJNS4_ILi4EEEEEEEEENS3_IJNS3_IJS6_NS4_ILi0EEEEEENS3_IJNS4_ILi2048EEEEEEEEEEENS_10ViewEngineINS_8smem_ptrIPN7cutlass10bfloat16_tEEEEEEEC2ERKSG_RKSN_ - $_ZN7cutlass13device_kernelIN5flash19enable_sm80_to_sm89INS1_16FlashAttnBwdSm80INS1_25CollectiveMainloopBwdSm80ILi2ELi2EN4cute5tupleIJNS5_1CILi128EEES8_NS7_ILi64EEEEEENS_10bfloat16_tEfNS_4arch4Sm80ELb0ELb1ELb1ELb0ELb0ELb0ELb0ELb0ELi2ELi4ELi4ELi4ELb0EEENS1_21CollectiveEpilogueBwdISA_SB_SD_Li256ELb0ELb0ELi2EEENS1_19SingleTileSchedulerILb0ELb0ELb0ELi128EEEEEEEEEvNT_6ParamsE$_ZN4cute3eso3ESOILb1ELb0EJNS_6LayoutINS_5tupleIJNS3_IJNS_1CILi8EEENS4_ILi1EEEEEENS3_IJNS4_ILi2EEEEEEEEENS3_IJNS3_IJS6_NS4_ILi0EEEEEENS3_IJS5_EEEEEEEENS_10ViewEngineIPN7cutlass10bfloat16_tEEEEEC2ERKSF_RKSK_)
$_ZN7cutlass13device_kernelIN5flash19enable_sm80_to_sm89INS1_16FlashAttnBwdSm80INS1_25CollectiveMainloopBwdSm80ILi2ELi2EN4cute5tupleIJNS5_1CILi128EEES8_NS7_ILi64EEEEEENS_10bfloat16_tEfNS_4arch4Sm80ELb0ELb1ELb1ELb0ELb0ELb0ELb0ELb0ELi2ELi4ELi4ELi4ELb0EEENS1_21CollectiveEpilogueBwdISA_SB_SD_Li256ELb0ELb0ELi2EEENS1_19SingleTileSchedulerILb0ELb0ELb0ELi128EEEEEEEEEvNT_6ParamsE$_ZN4cute3eso3ESOILb1ELb0EJNS_6LayoutINS_5tupleIJNS3_IJNS_1CILi8EEENS4_ILi1EEEEEENS3_IJNS4_ILi2EEEEEEEEENS3_IJNS3_IJS6_NS4_ILi0EEEEEENS3_IJS5_EEEEEEEENS_10ViewEngineIPN7cutlass10bfloat16_tEEEEEC2ERKSF_RKSK_:
[----:B------:R-:W-:Y:S01]  /*aa80*/  IADD3 R3, R69, -c[0x0][0x20], RZ ;  /* 0x8000080045037a10 */ /* 0x000fe20007ffe0ff */
[----:B------:R-:W-:Y:S01]  /*aa90*/  IMAD.MOV.U32 R10, RZ, RZ, R2 ;  /* 0x000000ffff0a7224 */ /* 0x000fe200078e0002 */
[----:B------:R-:W-:Y:S01]  /*aaa0*/  MOV R11, R9 ;  /* 0x00000009000b7202 */ /* 0x000fe20000000f00 */
[----:B------:R-:W-:-:S04]  /*aab0*/  IMAD.MOV.U32 R9, RZ, RZ, 0x0 ;  /* 0x00000000ff097424 */ /* 0x000fc800078e00ff */
[----:B------:R1:W-:Y:S01]  /*aac0*/  STL.64 [R3], R10 ;  /* 0x0000000a03007387 */ /* 0x0003e20000100a00 */
[----:B------:R-:W-:Y:S05]  /*aad0*/  RET.REL.NODEC R8 `(_ZN7cutlass13device_kernelIN5flash19enable_sm80_to_sm89INS1_16FlashAttnBwdSm80INS1_25CollectiveMainloopBwdSm80ILi2ELi2EN4cute5tupleIJNS5_1CILi128EEES8_NS7_ILi64EEEEEENS_10bfloat16_tEfNS_4arch4Sm80ELb0ELb1ELb1ELb0ELb0ELb0ELb0ELb0ELi2ELi4ELi4ELi4ELb0EEENS1_21CollectiveEpilogueBwdISA_SB_SD_Li256ELb0ELb0ELi2EEENS1_19SingleTileSchedulerILb0ELb0ELb0ELi128EEEEEEEEEvNT_6ParamsE) ;  /* 0xffff552008007950 */ /* 0x000fea0003c3ffff */
        .type           $_ZN7cutlass13device_kernelIN5flash19enable_sm80_to_sm89INS1_16FlashAttnBwdSm80INS1_25CollectiveMainloopBwdSm80ILi2ELi2EN4cute5tupleIJNS5_1CILi128EEES8_NS7_ILi64EEEEEENS_10bfloat16_tEfNS_4arch4Sm80ELb0ELb1ELb1ELb0ELb0ELb0ELb0ELb0ELi2ELi4ELi4ELi4ELb0EEENS1_21CollectiveEpilogueBwdISA_SB_SD_Li256ELb0ELb0ELi2EEENS1_19SingleTileSchedulerILb0ELb0ELb0ELi128EEEEEEEEEvNT_6ParamsE$_ZN4cute3eso3ESOILb1ELb0EJNS_6LayoutINS_5tupleIJNS3_IJNS_1CILi8EEENS4_ILi1EEEEEENS3_IJNS4_ILi4EEEEEEEEENS3_IJNS3_IJS6_NS4_ILi0EEEEEENS3_IJNS4_ILi2048EEEEEEEEEEENS_10ViewEngineINS_8smem_ptrIPN7cutlass10bfloat16_tEEEEEEEC2ERKSG_RKSN_,@function
        .size           $_ZN7cutlass13device_kernelIN5flash19enable_sm80_to_sm89INS1_16FlashAttnBwdSm80INS1_25CollectiveMainloopBwdSm80ILi2ELi2EN4cute5tupleIJNS5_1CILi128EEES8_NS7_ILi64EEEEEENS_10bfloat16_tEfNS_4arch4Sm80ELb0ELb1ELb1ELb0ELb0ELb0ELb0ELb0ELi2ELi4ELi4ELi4ELb0EEENS1_21CollectiveEpilogueBwdISA_SB_SD_Li256ELb0ELb0ELi2EEENS1_19SingleTileSchedulerILb0ELb0ELb0ELi128EEEEEEEEEvNT_6ParamsE$_ZN4cute3eso3ESOILb1ELb0EJNS_6LayoutINS_5tupleIJNS3_IJNS_1CILi8EEENS4_ILi1EEEEEENS3_IJNS4_ILi4EEEEEEEEENS3_IJNS3_IJS6_NS4_ILi0EEEEEENS3_IJNS4_ILi2048EEEEEEEEEEENS_10ViewEngineINS_8smem_ptrIPN7cutlass10bfloat16_tEEEEEEEC2ERKSG_RKSN_,($_ZN7cutlass13device_kernelIN5flash19enable_sm80_to_sm89INS1_16FlashAttnBwdSm80INS1_25CollectiveMainloopBwdSm80ILi2ELi2EN4cute5tupleIJNS5_1CILi128EEES8_NS7_ILi64EEEEEENS_10bfloat16_tEfNS_4arch4Sm80ELb0ELb1ELb1ELb0ELb0ELb0ELb0ELb0ELi2ELi4ELi4ELi4ELb0EEENS1_21CollectiveEpilogueBwdISA_SB_SD_Li256ELb0ELb0ELi2EEENS1_19SingleTileSchedulerILb0ELb0ELb0ELi128EEEEEEEEEvNT_6ParamsE$_ZN4cute3eso3ESOILb1ELb0EJNS_6LayoutINS_5tupleIJNS3_IJNS_1CILi8EEENS4_ILi1EEEEEENS3_IJNS4_ILi4EEEEEEEEENS3_IJNS3_IJS6_NS4_ILi0EEEEEENS3_IJS5_EEEEEEEENS_10ViewEngineIPN7cutlass10bfloat16_tEEEEEC2ERKSF_RKSK_ - $_ZN7cutlass13device_kernelIN5flash19enable_sm80_to_sm89INS1_16FlashAttnBwdSm80INS1_25CollectiveMainloopBwdSm80ILi2ELi2EN4cute5tupleIJNS5_1CILi128EEES8_NS7_ILi64EEEEEENS_10bfloat16_tEfNS_4arch4Sm80ELb0ELb1ELb1ELb0ELb0ELb0ELb0ELb0ELi2ELi4ELi4ELi4ELb0EEENS1_21CollectiveEpilogueBwdISA_SB_SD_Li256ELb0ELb0ELi2EEENS1_19SingleTileSchedulerILb0ELb0ELb0ELi128EEEEEEEEEvNT_6ParamsE$_ZN4cute3eso3ESOILb1ELb0EJNS_6LayoutINS_5tupleIJNS3_IJNS_1CILi8EEENS4_ILi1EEEEEENS3_IJNS4_ILi4EEEEEEEEENS3_IJNS3_IJS6_NS4_ILi0EEEEEENS3_IJNS4_ILi2048EEEEEEEEEEENS_10ViewEngineINS_8smem_ptrIPN7cutlass10bfloat16_tEEEEEEEC2ERKSG_RKSN_)
$_ZN7cutlass13device_kernelIN5flash19enable_sm80_to_sm89INS1_16FlashAttnBwdSm80INS1_25CollectiveMainloopBwdSm80ILi2ELi2EN4cute5tupleIJNS5_1CILi128EEES8_NS7_ILi64EEEEEENS_10bfloat16_tEfNS_4arch4Sm80ELb0ELb1ELb1ELb0ELb0ELb0ELb0ELb0ELi2ELi4ELi4ELi4ELb0EEENS1_21CollectiveEpilogueBwdISA_SB_SD_Li256ELb0ELb0ELi2EEENS1_19SingleTileSchedulerILb0ELb0ELb0ELi128EEEEEEEEEvNT_6ParamsE$_ZN4cute3eso3ESOILb1ELb0EJNS_6LayoutINS_5tupleIJNS3_IJNS_1CILi8EEENS4_ILi1EEEEEENS3_IJNS4_ILi4EEEEEEEEENS3_IJNS3_IJS6_NS4_ILi0EEEEEENS3_IJNS4_ILi2048EEEEEEEEEEENS_10ViewEngineINS_8smem_ptrIPN7cutlass10bfloat16_tEEEEEEEC2ERKSG_RKSN_:
[----:B------:R-:W-:Y:S01]  /*aae0*/  IADD3 R5, R27, -c[0x0][0x20], RZ ;  /* 0x800008001b057a10 */ /* 0x000fe20007ffe0ff */
[----:B------:R-:W-:Y:S01]  /*aaf0*/  IMAD.MOV.U32 R8, RZ, RZ, R4 ;  /* 0x000000ffff087224 */ /* 0x000fe200078e0004 */
[----:B------:R-:W-:Y:S01]  /*ab00*/  MOV R9, R7 ;  /* 0x0000000700097202 */ /* 0x000fe20000000f00 */
[----:B------:R-:W-:-:S04]  /*ab10*/  IMAD.MOV.U32 R7, RZ, RZ, 0x0 ;  /* 0x00000000ff077424 */ /* 0x000fc800078e00ff */
[----:B------:R1:W-:Y:S01]  /*ab20*/  STL.64 [R5], R8 ;  /* 0x0000000805007387 */ /* 0x0003e20000100a00 */
[----:B------:R-:W-:Y:S05]  /*ab30*/  RET.REL.NODEC R6 `(_ZN7cutlass13device_kernelIN5flash19enable_sm80_to_sm89INS1_16FlashAttnBwdSm80INS1_25CollectiveMainloopBwdSm80ILi2ELi2EN4cute5tupleIJNS5_1CILi128EEES8_NS7_ILi64EEEEEENS_10bfloat16_tEfNS_4arch4Sm80ELb0ELb1ELb1ELb0ELb0ELb0ELb0ELb0ELi2ELi4ELi4ELi4ELb0EEENS1_21CollectiveEpilogueBwdISA_SB_SD_Li256ELb0ELb0ELi2EEENS1_19SingleTileSchedulerILb0ELb0ELb0ELi128EEEEEEEEEvNT_6ParamsE) ;  /* 0xffff54c006007950 */ /* 0x000fea0003c3ffff */
        .type           $_ZN7cutlass13device_kernelIN5flash19enable_sm80_to_sm89INS1_16FlashAttnBwdSm80INS1_25CollectiveMainloopBwdSm80ILi2ELi2EN4cute5tupleIJNS5_1CILi128EEES8_NS7_ILi64EEEEEENS_10bfloat16_tEfNS_4arch4Sm80ELb0ELb1ELb1ELb0ELb0ELb0ELb0ELb0ELi2ELi4ELi4ELi4ELb0EEENS1_21CollectiveEpilogueBwdISA_SB_SD_Li256ELb0ELb0ELi2EEENS1_19SingleTileSchedulerILb0ELb0ELb0ELi128EEEEEEEEEvNT_6ParamsE$_ZN4cute3eso3ESOILb1ELb0EJNS_6LayoutINS_5tupleIJNS3_IJNS_1CILi8EEENS4_ILi1EEEEEENS3_IJNS4_ILi4EEEEEEEEENS3_IJNS3_IJS6_NS4_ILi0EEEEEENS3_IJS5_EEEEEEEENS_10ViewEngineIPN7cutlass10bfloat16_tEEEEEC2ERKSF_RKSK_,@function
        .size           $_ZN7cutlass13device_kernelIN5flash19enable_sm80_to_sm89INS1_16FlashAttnBwdSm80INS1_25CollectiveMainloopBwdSm80ILi2ELi2EN4cute5tupleIJNS5_1CILi128EEES8_NS7_ILi64EEEEEENS_10bfloat16_tEfNS_4arch4Sm80ELb0ELb1ELb1ELb0ELb0ELb0ELb0ELb0ELi2ELi4ELi4ELi4ELb0EEENS1_21CollectiveEpilogueBwdISA_SB_SD_Li256ELb0ELb0ELi2EEENS1_19SingleTileSchedulerILb0ELb0ELb0ELi128EEEEEEEEEvNT_6ParamsE$_ZN4cute3eso3ESOILb1ELb0EJNS_6LayoutINS_5tupleIJNS3_IJNS_1CILi8EEENS4_ILi1EEEEEENS3_IJNS4_ILi4EEEEEEEEENS3_IJNS3_IJS6_NS4_ILi0EEEEEENS3_IJS5_EEEEEEEENS_10ViewEngineIPN7cutlass10bfloat16_tEEEEEC2ERKSF_RKSK_,($_ZN7cutlass13device_kernelIN5flash19enable_sm80_to_sm89INS1_16FlashAttnBwdSm80INS1_25CollectiveMainloopBwdSm80ILi2ELi2EN4cute5tupleIJNS5_1CILi128EEES8_NS7_ILi64EEEEEENS_10bfloat16_tEfNS_4arch4Sm80ELb0ELb1ELb1ELb0ELb0ELb0ELb0ELb0ELi2ELi4ELi4ELi4ELb0EEENS1_21CollectiveEpilogueBwdISA_SB_SD_Li256ELb0ELb0ELi2EEENS1_19SingleTileSchedulerILb0ELb0ELb0ELi128EEEEEEEEEvNT_6ParamsE$_ZN4cute3eso3ESOILb1ELb0EJNS_6LayoutINS_5tupleIJNS3_IJNS_1CILi8EEENS4_ILi1EEEEEENS4_ILi2EEEEEENS3_IJNS3_IJS6_NS4_ILi0EEEEEENS4_ILi4096EEEEEEEENS_10ViewEngineINS_8smem_ptrIPN7cutlass10bfloat16_tEEEEEEEC2ERKSE_RKSL_ - $_ZN7cutlass13device_kernelIN5flash19enable_sm80_to_sm89INS1_16FlashAttnBwdSm80INS1_25CollectiveMainloopBwdSm80ILi2ELi2EN4cute5tupleIJNS5_1CILi128EEES8_NS7_ILi64EEEEEENS_10bfloat16_tEfNS_4arch4Sm80ELb0ELb1ELb1ELb0ELb0ELb0ELb0ELb0ELi2ELi4ELi4ELi4ELb0EEENS1_21CollectiveEpilogueBwdISA_SB_SD_Li256ELb0ELb0ELi2EEENS1_19SingleTileSchedulerILb0ELb0ELb0ELi128EEEEEEEEEvNT_6ParamsE$_ZN4cute3eso3ESOILb1ELb0EJNS_6LayoutINS_5tupleIJNS3_IJNS_1CILi8EEENS4_ILi1EEEEEENS3_IJNS4_ILi4EEEEEEEEENS3_IJNS3_IJS6_NS4_ILi0EEEEEENS3_IJS5_EEEEEEEENS_10ViewEngineIPN7cutlass10bfloat16_tEEEEEC2ERKSF_RKSK_)
$_ZN7cutlass13device_kernelIN5flash19enable_sm80_to_sm89INS1_16FlashAttnBwdSm80INS1_25CollectiveMainloopBwdSm80ILi2ELi2EN4cute5tupleIJNS5_1CILi128EEES8_NS7_ILi64EEEEEENS_10bfloat16_tEfNS_4arch4Sm80ELb0ELb1ELb1ELb0ELb0ELb0ELb0ELb0ELi2ELi4ELi4ELi4ELb0EEENS1_21CollectiveEpilogueBwdISA_SB_SD_Li256ELb0ELb0ELi2EEENS1_19SingleTileSchedulerILb0ELb0ELb0ELi128EEEEEEEEEvNT_6ParamsE$_ZN4cute3eso3ESOILb1ELb0EJNS_6LayoutINS_5tupleIJNS3_IJNS_1CILi8EEENS4_ILi1EEEEEENS3_IJNS4_ILi4EEEEEEEEENS3_IJNS3_IJS6_NS4_ILi0EEEEEENS3_IJS5_EEEEEEEENS_10ViewEngineIPN7cutlass10bfloat16_tEEEEEC2ERKSF_RKSK_:
[----:B------:R-:W-:Y:S01]  /*ab40*/  IADD3 R3, R27, -c[0x0][0x20], RZ ;  /* 0x800008001b037a10 */ /* 0x000fe20007ffe0ff */
[----:B------:R-:W-:Y:S01]  /*ab50*/  IMAD.MOV.U32 R8, RZ, RZ, R2 ;  /* 0x000000ffff087224 */ /* 0x000fe200078e0002 */
[----:B------:R-:W-:Y:S01]  /*ab60*/  MOV R9, R5 ;  /* 0x0000000500097202 */ /* 0x000fe20000000f00 */
[----:B------:R-:W-:-:S04]  /*ab70*/  IMAD.MOV.U32 R5, RZ, RZ, 0x0 ;  /* 0x00000000ff057424 */ /* 0x000fc800078e00ff */
[----:B------:R1:W-:Y:S01]  /*ab80*/  STL.64 [R3], R8 ;  /* 0x0000000803007387 */ /* 0x0003e20000100a00 */
[----:B------:R-:W-:Y:S05]  /*ab90*/  RET.REL.NODEC R4 `(_ZN7cutlass13device_kernelIN5flash19enable_sm80_to_sm89INS1_16FlashAttnBwdSm80INS1_25CollectiveMainloopBwdSm80ILi2ELi2EN4cute5tupleIJNS5_1CILi128EEES8_NS7_ILi64EEEEEENS_10bfloat16_tEfNS_4arch4Sm80ELb0ELb1ELb1ELb0ELb0ELb0ELb0ELb0ELi2ELi4ELi4ELi4ELb0EEENS1_21CollectiveEpilogueBwdISA_SB_SD_Li256ELb0ELb0ELi2EEENS1_19SingleTileSchedulerILb0ELb0ELb0ELi128EEEEEEEEEvNT_6ParamsE) ;  /* 0xffff546004007950 */ /* 0x000fea0003c3ffff */
        .type           $_ZN7cutlass13device_kernelIN5flash19enable_sm80_to_sm89INS1_16FlashAttnBwdSm80INS1_25CollectiveMainloopBwdSm80ILi2ELi2EN4cute5tupleIJNS5_1CILi128EEES8_NS7_ILi64EEEEEENS_10bfloat16_tEfNS_4arch4Sm80ELb0ELb1ELb1ELb0ELb0ELb0ELb0ELb0ELi2ELi4ELi4ELi4ELb0EEENS1_21CollectiveEpilogueBwdISA_SB_SD_Li256ELb0ELb0ELi2EEENS1_19SingleTileSchedulerILb0ELb0ELb0ELi128EEEEEEEEEvNT_6ParamsE$_ZN4cute3eso3ESOILb1ELb0EJNS_6LayoutINS_5tupleIJNS3_IJNS_1CILi8EEENS4_ILi1EEEEEENS4_ILi2EEEEEENS3_IJNS3_IJS6_NS4_ILi0EEEEEENS4_ILi4096EEEEEEEENS_10ViewEngineINS_8smem_ptrIPN7cutlass10bfloat16_tEEEEEEEC2ERKSE_RKSL_,@function
        .size           $_ZN7cutlass13device_kernelIN5flash19enable_sm80_to_sm89INS1_16FlashAttnBwdSm80INS1_25CollectiveMainloopBwdSm80ILi2ELi2EN4cute5tupleIJNS5_1CILi128EEES8_NS7_ILi64EEEEEENS_10bfloat16_tEfNS_4arch4Sm80ELb0ELb1ELb1ELb0ELb0ELb0ELb0ELb0ELi2ELi4ELi4ELi4ELb0EEENS1_21CollectiveEpilogueBwdISA_SB_SD_Li256ELb0ELb0ELi2EEENS1_19SingleTileSchedulerILb0ELb0ELb0ELi128EEEEEEEEEvNT_6ParamsE$_ZN4cute3eso3ESOILb1ELb0EJNS_6LayoutINS_5tupleIJNS3_IJNS_1CILi8EEENS4_ILi1EEEEEENS4_ILi2EEEEEENS3_IJNS3_IJS6_NS4_ILi0EEEEEENS4_ILi4096EEEEEEEENS_10ViewEngineINS_8smem_ptrIPN7cutlass10bfloat16_tEEEEEEEC2ERKSE_RKSL_,($_ZN7cutlass13device_kernelIN5flash19enable_sm80_to_sm89INS1_16FlashAttnBwdSm80INS1_25CollectiveMainloopBwdSm80ILi2ELi2EN4cute5tupleIJNS5_1CILi128EEES8_NS7_ILi64EEEEEENS_10bfloat16_tEfNS_4arch4Sm80ELb0ELb1ELb1ELb0ELb0ELb0ELb0ELb0ELi2ELi4ELi4ELi4ELb0EEENS1_21CollectiveEpilogueBwdISA_SB_SD_Li256ELb0ELb0ELi2EEENS1_19SingleTileSchedulerILb0ELb0ELb0ELi128EEEEEEEEEvNT_6ParamsE$_ZN4cute3eso3ESOILb1ELb0EJNS_6LayoutINS_5tupleIJNS3_IJNS_1CILi8EEENS4_ILi1EEEEEENS4_ILi2EEEEEENS3_IJNS3_IJS6_NS4_ILi0EEEEEENS4_ILi4096EEEEEEEEiEEC2ERKSE_RKi - $_ZN7cutlass13device_kernelIN5flash19enable_sm80_to_sm89INS1_16FlashAttnBwdSm80INS1_25CollectiveMainloopBwdSm80ILi2ELi2EN4cute5tupleIJNS5_1CILi128EEES8_NS7_ILi64EEEEEENS_10bfloat16_tEfNS_4arch4Sm80ELb0ELb1ELb1ELb0ELb0ELb0ELb0ELb0ELi2ELi4ELi4ELi4ELb0EEENS1_21CollectiveEpilogueBwdISA_SB_SD_Li256ELb0ELb0ELi2EEENS1_19SingleTileSchedulerILb0ELb0ELb0ELi128EEEEEEEEEvNT_6ParamsE$_ZN4cute3eso3ESOILb1ELb0EJNS_6LayoutINS_5tupleIJNS3_IJNS_1CILi8EEENS4_ILi1EEEEEENS4_ILi2EEEEEENS3_IJNS3_IJS6_NS4_ILi0EEEEEENS4_ILi4096EEEEEEEENS_10ViewEngineINS_8smem_ptrIPN7cutlass10bfloat16_tEEEEEEEC2ERKSE_RKSL_)
$_ZN7cutlass13device_kernelIN5flash19enable_sm80_to_sm89INS1_16FlashAttnBwdSm80INS1_25CollectiveMainloopBwdSm80ILi2ELi2EN4cute5tupleIJNS5_1CILi128EEES8_NS7_ILi64EEEEEENS_10bfloat16_tEfNS_4arch4Sm80ELb0ELb1ELb1ELb0ELb0ELb0ELb0ELb0ELi2ELi4ELi4ELi4ELb0EEENS1_21CollectiveEpilogueBwdISA_SB_SD_Li256ELb0ELb0ELi2EEENS1_19SingleTileSchedulerILb0ELb0ELb0ELi128EEEEEEEEEvNT_6ParamsE$_ZN4cute3eso3ESOILb1ELb0EJNS_6LayoutINS_5tupleIJNS3_IJNS_1CILi8EEENS4_ILi1EEEEEENS4_ILi2EEEEEENS3_IJNS3_IJS6_NS4_ILi0EEEEEENS4_ILi4096EEEEEEEENS_10ViewEngineINS_8smem_ptrIPN7cutlass10bfloat16_tEEEEEEEC2ERKSE_RKSL_:
[----:B------:R-:W-:Y:S02]  /*aba0*/  IADD3 R4, R69, -c[0x0][0x20], RZ ;  /* 0x8000080045047a10 */ /* 0x000fe40007ffe0ff */
[----:B------:R-:W-:-:S03]  /*abb0*/  MOV R7, 0x0 ;  /* 0x0000000000077802 */ /* 0x000fc60000000f00 */
[----:B------:R1:W-:Y:S01]  /*abc0*/  STL.64 [R4], R2 ;  /* 0x0000000204007387 */ /* 0x0003e20000100a00 */
[----:B------:R-:W-:Y:S05]  /*abd0*/  RET.REL.NODEC R6 `(_ZN7cutlass13device_kernelIN5flash19enable_sm80_to_sm89INS1_16FlashAttnBwdSm80INS1_25CollectiveMainloopBwdSm80ILi2ELi2EN4cute5tupleIJNS5_1CILi128EEES8_NS7_ILi64EEEEEENS_10bfloat16_tEfNS_4arch4Sm80ELb0ELb1ELb1ELb0ELb0ELb0ELb0ELb0ELi2ELi4ELi4ELi4ELb0EEENS1_21CollectiveEpilogueBwdISA_SB_SD_Li256ELb0ELb0ELi2EEENS1_19SingleTileSchedulerILb0ELb0ELb0ELi128EEEEEEEEEvNT_6ParamsE) ;  /* 0xffff542006007950 */ /* 0x000fea0003c3ffff */
        .type           $_ZN7cutlass13device_kernelIN5flash19enable_sm80_to_sm89INS1_16FlashAttnBwdSm80INS1_25CollectiveMainloopBwdSm80ILi2ELi2EN4cute5tupleIJNS5_1CILi128EEES8_NS7_ILi64EEEEEENS_10bfloat16_tEfNS_4arch4Sm80ELb0ELb1ELb1ELb0ELb0ELb0ELb0ELb0ELi2ELi4ELi4ELi4ELb0EEENS1_21CollectiveEpilogueBwdISA_SB_SD_Li256ELb0ELb0ELi2EEENS1_19SingleTileSchedulerILb0ELb0ELb0ELi128EEEEEEEEEvNT_6ParamsE$_ZN4cute3eso3ESOILb1ELb0EJNS_6LayoutINS_5tupleIJNS3_IJNS_1CILi8EEENS4_ILi1EEEEEENS4_ILi2EEEEEENS3_IJNS3_IJS6_NS4_ILi0EEEEEENS4_ILi4096EEEEEEEEiEEC2ERKSE_RKi,@function
        .size           $_ZN7cutlass13device_kernelIN5flash19enable_sm80_to_sm89INS1_16FlashAttnBwdSm80INS1_25CollectiveMainloopBwdSm80ILi2ELi2EN4cute5tupleIJNS5_1CILi128EEES8_NS7_ILi64EEEEEENS_10bfloat16_tEfNS_4arch4Sm80ELb0ELb1ELb1ELb0ELb0ELb0ELb0ELb0ELi2ELi4ELi4ELi4ELb0EEENS1_21CollectiveEpilogueBwdISA_SB_SD_Li256ELb0ELb0ELi2EEENS1_19SingleTileSchedulerILb0ELb0ELb0ELi128EEEEEEEEEvNT_6ParamsE$_ZN4cute3eso3ESOILb1ELb0EJNS_6LayoutINS_5tupleIJNS3_IJNS_1CILi8EEENS4_ILi1EEEEEENS4_ILi2EEEEEENS3_IJNS3_IJS6_NS4_ILi0EEEEEENS4_ILi4096EEEEEEEEiEEC2ERKSE_RKi,($_ZN7cutlass13device_kernelIN5flash19enable_sm80_to_sm89INS1_16FlashAttnBwdSm80INS1_25CollectiveMainloopBwdSm80ILi2ELi2EN4cute5tupleIJNS5_1CILi128EEES8_NS7_ILi64EEEEEENS_10bfloat16_tEfNS_4arch4Sm80ELb0ELb1ELb1ELb0ELb0ELb0ELb0ELb0ELi2ELi4ELi4ELi4ELb0EEENS1_21CollectiveEpilogueBwdISA_SB_SD_Li256ELb0ELb0ELi2EEENS1_19SingleTileSchedulerILb0ELb0ELb0ELi128EEEEEEEEEvNT_6ParamsE$_ZN4cute3eso3ESOILb1ELb0EJNS_6LayoutINS_5tupleIJNS3_IJNS_1CILi8EEENS4_ILi1EEEEEENS4_ILi2EEEEEENS3_IJNS3_IJS6_NS4_ILi0EEEEEENS4_ILi64EEEEEEEENS_10ViewEngineIPN7cutlass10bfloat16_tEEEEEC2ERKSE_RKSJ_ - $_ZN7cutlass13device_kernelIN5flash19enable_sm80_to_sm89INS1_16FlashAttnBwdSm80INS1_25CollectiveMainloopBwdSm80ILi2ELi2EN4cute5tupleIJNS5_1CILi128EEES8_NS7_ILi64EEEEEENS_10bfloat16_tEfNS_4arch4Sm80ELb0ELb1ELb1ELb0ELb0ELb0ELb0ELb0ELi2ELi4ELi4ELi4ELb0EEENS1_21CollectiveEpilogueBwdISA_SB_SD_Li256ELb0ELb0ELi2EEENS1_19SingleTileSchedulerILb0ELb0ELb0ELi128EEEEEEEEEvNT_6ParamsE$_ZN4cute3eso3ESOILb1ELb0EJNS_6LayoutINS_5tupleIJNS3_IJNS_1CILi8EEENS4_ILi1EEEEEENS4_ILi2EEEEEENS3_IJNS3_IJS6_NS4_ILi0EEEEEENS4_ILi4096EEEEEEEEiEEC2ERKSE_RKi)
$_ZN7cutlass13device_kernelIN5flash19enable_sm80_to_sm89INS1_16FlashAttnBwdSm80INS1_25CollectiveMainloopBwdSm80ILi2ELi2EN4cute5tupleIJNS5_1CILi128EEES8_NS7_ILi64EEEEEENS_10bfloat16_tEfNS_4arch4Sm80ELb0ELb1ELb1ELb0ELb0ELb0ELb0ELb0ELi2ELi4ELi4ELi4ELb0EEENS1_21CollectiveEpilogueBwdISA_SB_SD_Li256ELb0ELb0ELi2EEENS1_19SingleTileSchedulerILb0ELb0ELb0ELi128EEEEEEEEEvNT_6ParamsE$_ZN4cute3eso3ESOILb1ELb0EJNS_6LayoutINS_5tupleIJNS3_IJNS_1CILi8EEENS4_ILi1EEEEEENS4_ILi2EEEEEENS3_IJNS3_IJS6_NS4_ILi0EEEEEENS4_ILi4096EEEEEEEEiEEC2ERKSE_RKi:
[----:B------:R-:W-:Y:S02]  /*abe0*/  IADD3 R2, R69, -c[0x0][0x20], RZ ;  /* 0x8000080045027a10 */ /* 0x000fe40007ffe0ff */
[----:B------:R-:W-:-:S03]  /*abf0*/  MOV R5, 0x0 ;  /* 0x0000000000057802 */ /* 0x000fc60000000f00 */
[----:B------:R1:W-:Y:S01]  /*ac00*/  STL [R2], R3 ;  /* 0x0000000302007387 */ /* 0x0003e20000100800 */
[----:B------:R-:W-:Y:S05]  /*ac10*/  RET.REL.NODEC R4 `(_ZN7cutlass13device_kernelIN5flash19enable_sm80_to_sm89INS1_16FlashAttnBwdSm80INS1_25CollectiveMainloopBwdSm80ILi2ELi2EN4cute5tupleIJNS5_1CILi128EEES8_NS7_ILi64EEEEEENS_10bfloat16_tEfNS_4arch4Sm80ELb0ELb1ELb1ELb0ELb0ELb0ELb0ELb0ELi2ELi4ELi4ELi4ELb0EEENS1_21CollectiveEpilogueBwdISA_SB_SD_Li256ELb0ELb0ELi2EEENS1_19SingleTileSchedulerILb0ELb0ELb0ELi128EEEEEEEEEvNT_6ParamsE) ;  /* 0xffff53e004007950 */ /* 0x000fea0003c3ffff */
        .type           $_ZN7cutlass13device_kernelIN5flash19enable_sm80_to_sm89INS1_16FlashAttnBwdSm80INS1_25CollectiveMainloopBwdSm80ILi2ELi2EN4cute5tupleIJNS5_1CILi128EEES8_NS7_ILi64EEEEEENS_10bfloat16_tEfNS_4arch4Sm80ELb0ELb1ELb1ELb0ELb0ELb0ELb0ELb0ELi2ELi4ELi4ELi4ELb0EEENS1_21CollectiveEpilogueBwdISA_SB_SD_Li256ELb0ELb0ELi2EEENS1_19SingleTileSchedulerILb0ELb0ELb0ELi128EEEEEEEEEvNT_6ParamsE$_ZN4cute3eso3ESOILb1ELb0EJNS_6LayoutINS_5tupleIJNS3_IJNS_1CILi8EEENS4_ILi1EEEEEENS4_ILi2EEEEEENS3_IJNS3_IJS6_NS4_ILi0EEEEEENS4_ILi64EEEEEEEENS_10ViewEngineIPN7cutlass10bfloat16_tEEEEEC2ERKSE_RKSJ_,@function
        .size           $_ZN7cutlass13device_kernelIN5flash19enable_sm80_to_sm89INS1_16FlashAttnBwdSm80INS1_25CollectiveMainloopBwdSm80ILi2ELi2EN4cute5tupleIJNS5_1CILi128EEES8_NS7_ILi64EEEEEENS_10bfloat16_tEfNS_4arch4Sm80ELb0ELb1ELb1ELb0ELb0ELb0ELb0ELb0ELi2ELi4ELi4ELi4ELb0EEENS1_21CollectiveEpilogueBwdISA_SB_SD_Li256ELb0ELb0ELi2EEENS1_19SingleTileSchedulerILb0ELb0ELb0ELi128EEEEEEEEEvNT_6ParamsE$_ZN4cute3eso3ESOILb1ELb0EJNS_6LayoutINS_5tupleIJNS3_IJNS_1CILi8EEENS4_ILi1EEEEEENS4_ILi2EEEEEENS3_IJNS3_IJS6_NS4_ILi0EEEEEENS4_ILi64EEEEEEEENS_10ViewEngineIPN7cutlass10bfloat16_tEEEEEC2ERKSE_RKSJ_,($_ZN7cutlass13device_kernelIN5flash19enable_sm80_to_sm89INS1_16FlashAttnBwdSm80INS1_25CollectiveMainloopBwdSm80ILi2ELi2EN4cute5tupleIJNS5_1CILi128EEES8_NS7_ILi64EEEEEENS_10bfloat16_tEfNS_4arch4Sm80ELb0ELb1ELb1ELb0ELb0ELb0ELb0ELb0ELi2ELi4ELi4ELi4ELb0EEENS1_21CollectiveEpilogueBwdISA_SB_SD_Li256ELb0ELb0ELi2EEENS1_19SingleTileSchedulerILb0ELb0ELb0ELi128EEEEEEEEEvNT_6ParamsE$_ZN4cute3eso3ESOILb1ELb0EJNS_6LayoutINS_5tupleIJNS3_IJNS_1CILi8EEENS4_ILi1EEEEEENS4_ILi2EEEEEENS3_IJNS3_IJS6_NS4_ILi0EEEEEENS4_ILi64EEEEEEEEiEEC2ERKSE_RKi - $_ZN7cutlass13device_kernelIN5flash19enable_sm80_to_sm89INS1_16FlashAttnBwdSm80INS1_25CollectiveMainloopBwdSm80ILi2ELi2EN4cute5tupleIJNS5_1CILi128EEES8_NS7_ILi64EEEEEENS_10bfloat16_tEfNS_4arch4Sm80ELb0ELb1ELb1ELb0ELb0ELb0ELb0ELb0ELi2ELi4ELi4ELi4ELb0EEENS1_21CollectiveEpilogueBwdISA_SB_SD_Li256ELb0ELb0ELi2EEENS1_19SingleTileSchedulerILb0ELb0ELb0ELi128EEEEEEEEEvNT_6ParamsE$_ZN4cute3eso3ESOILb1ELb0EJNS_6LayoutINS_5tupleIJNS3_IJNS_1CILi8EEENS4_ILi1EEEEEENS4_ILi2EEEEEENS3_IJNS3_IJS6_NS4_ILi0EEEEEENS4_ILi64EEEEEEEENS_10ViewEngineIPN7cutlass10bfloat16_tEEEEEC2ERKSE_RKSJ_)
$_ZN7cutlass13device_kernelIN5flash19enable_sm80_to_sm89INS1_16FlashAttnBwdSm80INS1_25CollectiveMainloopBwdSm80ILi2ELi2EN4cute5tupleIJNS5_1CILi128EEES8_NS7_ILi64EEEEEENS_10bfloat16_tEfNS_4arch4Sm80ELb0ELb1ELb1ELb0ELb0ELb0ELb0ELb0ELi2ELi4ELi4ELi4ELb0EEENS1_21CollectiveEpilogueBwdISA_SB_SD_Li256ELb0ELb0ELi2EEENS1_19SingleTileSchedulerILb0ELb0ELb0ELi128EEEEEEEEEvNT_6ParamsE$_ZN4cute3eso3ESOILb1ELb0EJNS_6LayoutINS_5tupleIJNS3_IJNS_1CILi8EEENS4_ILi1EEEEEENS4_ILi2EEEEEENS3_IJNS3_IJS6_NS4_ILi0EEEEEENS4_ILi64EEEEEEEENS_10ViewEngineIPN7cutlass10bfloat16_tEEEEEC2ERKSE_RKSJ_:
[----:B------:R-:W-:Y:S01]  /*ac20*/  IADD3 R2, R27, -c[0x0][0x20], RZ ;  /* 0x800008001b027a10 */ /* 0x000fe20007ffe0ff */
[----:B------:R-:W-:Y:S01]  /*ac30*/  IMAD.MOV.U32 R9, RZ, RZ, R3 ;  /* 0x000000ffff097224 */ /* 0x000fe200078e0003 */
[----:B------:R-:W-:-:S04]  /*ac40*/  MOV R7, 0x0 ;  /* 0x0000000000077802 */ /* 0x000fc80000000f00 */
[----:B------:R1:W-:Y:S01]  /*ac50*/  STL.64 [R2], R8 ;  /* 0x0000000802007387 */ /* 0x0003e20000100a00 */
[----:B------:R-:W-:Y:S05]  /*ac60*/  RET.REL.NODEC R6 `(_ZN7cutlass13device_kernelIN5flash19enable_sm80_to_sm89INS1_16FlashAttnBwdSm80INS1_25CollectiveMainloopBwdSm80ILi2ELi2EN4cute5tupleIJNS5_1CILi128EEES8_NS7_ILi64EEEEEENS_10bfloat16_tEfNS_4arch4Sm80ELb0ELb1ELb1ELb0ELb0ELb0ELb0ELb0ELi2ELi4ELi4ELi4ELb0EEENS1_21CollectiveEpilogueBwdISA_SB_SD_Li256ELb0ELb0ELi2EEENS1_19SingleTileSchedulerILb0ELb0ELb0ELi128EEEEEEEEEvNT_6ParamsE) ;  /* 0xffff539006007950 */ /* 0x000fea0003c3ffff */
        .type           $_ZN7cutlass13device_kernelIN5flash19enable_sm80_to_sm89INS1_16FlashAttnBwdSm80INS1_25CollectiveMainloopBwdSm80ILi2ELi2EN4cute5tupleIJNS5_1CILi128EEES8_NS7_ILi64EEEEEENS_10bfloat16_tEfNS_4arch4Sm80ELb0ELb1ELb1ELb0ELb0ELb0ELb0ELb0ELi2ELi4ELi4ELi4ELb0EEENS1_21CollectiveEpilogueBwdISA_SB_SD_Li256ELb0ELb0ELi2EEENS1_19SingleTileSchedulerILb0ELb0ELb0ELi128EEEEEEEEEvNT_6ParamsE$_ZN4cute3eso3ESOILb1ELb0EJNS_6LayoutINS_5tupleIJNS3_IJNS_1CILi8EEENS4_ILi1EEEEEENS4_ILi2EEEEEENS3_IJNS3_IJS6_NS4_ILi0EEEEEENS4_ILi64EEEEEEEEiEEC2ERKSE_RKi,@function
        .size           $_ZN7cutlass13device_kernelIN5flash19enable_sm80_to_sm89INS1_16FlashAttnBwdSm80INS1_25CollectiveMainloopBwdSm80ILi2ELi2EN4cute5tupleIJNS5_1CILi128EEES8_NS7_ILi64EEEEEENS_10bfloat16_tEfNS_4arch4Sm80ELb0ELb1ELb1ELb0ELb0ELb0ELb0ELb0ELi2ELi4ELi4ELi4ELb0EEENS1_21CollectiveEpilogueBwdISA_SB_SD_Li256ELb0ELb0ELi2EEENS1_19SingleTileSchedulerILb0ELb0ELb0ELi128EEEEEEEEEvNT_6ParamsE$_ZN4cute3eso3ESOILb1ELb0EJNS_6LayoutINS_5tupleIJNS3_IJNS_1CILi8EEENS4_ILi1EEEEEENS4_ILi2EEEEEENS3_IJNS3_IJS6_NS4_ILi0EEEEEENS4_ILi64EEEEEEEEiEEC2ERKSE_RKi,($_ZN7cutlass13device_kernelIN5flash19enable_sm80_to_sm89INS1_16FlashAttnBwdSm80INS1_25CollectiveMainloopBwdSm80ILi2ELi2EN4cute5tupleIJNS5_1CILi128EEES8_NS7_ILi64EEEEEENS_10bfloat16_tEfNS_4arch4Sm80ELb0ELb1ELb1ELb0ELb0ELb0ELb0ELb0ELi2ELi4ELi4ELi4ELb0EEENS1_21CollectiveEpilogueBwdISA_SB_SD_Li256ELb0ELb0ELi2EEENS1_19SingleTileSchedulerILb0ELb0ELb0ELi128EEEEEEEEEvNT_6ParamsE$_ZN4cute3eso3ESOILb1ELb0EJNS_6LayoutINS_5tupleIJNS3_IJNS_1CILi8EEENS4_ILi1EEEEEENS4_ILi2EEEEEENS3_IJNS3_IJS6_NS4_ILi0EEEEEENS4_ILi8192EEEEEEEENS_10ViewEngineINS_8smem_ptrIPN7cutlass10bfloat16_tEEEEEEEC2ERKSE_RKSL_ - $_ZN7cutlass13device_kernelIN5flash19enable_sm80_to_sm89INS1_16FlashAttnBwdSm80INS1_25CollectiveMainloopBwdSm80ILi2ELi2EN4cute5tupleIJNS5_1CILi128EEES8_NS7_ILi64EEEEEENS_10bfloat16_tEfNS_4arch4Sm80ELb0ELb1ELb1ELb0ELb0ELb0ELb0ELb0ELi2ELi4ELi4ELi4ELb0EEENS1_21CollectiveEpilogueBwdISA_SB_SD_Li256ELb0ELb0ELi2EEENS1_19SingleTileSchedulerILb0ELb0ELb0ELi128EEEEEEEEEvNT_6ParamsE$_ZN4cute3eso3ESOILb1ELb0EJNS_6LayoutINS_5tupleIJNS3_IJNS_1CILi8EEENS4_ILi1EEEEEENS4_ILi2EEEEEENS3_IJNS3_IJS6_NS4_ILi0EEEEEENS4_ILi64EEEEEEEEiEEC2ERKSE_RKi)
$_ZN7cutlass13device_kernelIN5flash19enable_sm80_to_sm89INS1_16FlashAttnBwdSm80INS1_25CollectiveMainloopBwdSm80ILi2ELi2EN4cute5tupleIJNS5_1CILi128EEES8_NS7_ILi64EEEEEENS_10bfloat16_tEfNS_4arch4Sm80ELb0ELb1ELb1ELb0ELb0ELb0ELb0ELb0ELi2ELi4ELi4ELi4ELb0EEENS1_21CollectiveEpilogueBwdISA_SB_SD_Li256ELb0ELb0ELi2EEENS1_19SingleTileSchedulerILb0ELb0ELb0ELi128EEEEEEEEEvNT_6ParamsE$_ZN4cute3eso3ESOILb1ELb0EJNS_6LayoutINS_5tupleIJNS3_IJNS_1CILi8EEENS4_ILi1EEEEEENS4_ILi2EEEEEENS3_IJNS3_IJS6_NS4_ILi0EEEEEENS4_ILi64EEEEEEEEiEEC2ERKSE_RKi:
[----:B------:R-:W-:Y:S02]  /*ac70*/  IADD3 R2, R27, -c[0x0][0x20], RZ ;  /* 0x800008001b027a10 */ /* 0x000fe40007ffe0ff */
[----:B------:R-:W-:-:S03]  /*ac80*/  MOV R7, 0x0 ;  /* 0x0000000000077802 */ /* 0x000fc60000000f00 */
[----:B------:R1:W-:Y:S01]  /*ac90*/  STL [R2], R3 ;  /* 0x0000000302007387 */ /* 0x0003e20000100800 */
[----:B------:R-:W-:Y:S05]  /*aca0*/  RET.REL.NODEC R6 `(_ZN7cutlass13device_kernelIN5flash19enable_sm80_to_sm89INS1_16FlashAttnBwdSm80INS1_25CollectiveMainloopBwdSm80ILi2ELi2EN4cute5tupleIJNS5_1CILi128EEES8_NS7_ILi64EEEEEENS_10bfloat16_tEfNS_4arch4Sm80ELb0ELb1ELb1ELb0ELb0ELb0ELb0ELb0ELi2ELi4ELi4ELi4ELb0EEENS1_21CollectiveEpilogueBwdISA_SB_SD_Li256ELb0ELb0ELi2EEENS1_19SingleTileSchedulerILb0ELb0ELb0ELi128EEEEEEEEEvNT_6ParamsE) ;  /* 0xffff535006007950 */ /* 0x000fea0003c3ffff */
        .type           $_ZN7cutlass13device_kernelIN5flash19enable_sm80_to_sm89INS1_16FlashAttnBwdSm80INS1_25CollectiveMainloopBwdSm80ILi2ELi2EN4cute5tupleIJNS5_1CILi128EEES8_NS7_ILi64EEEEEENS_10bfloat16_tEfNS_4arch4Sm80ELb0ELb1ELb1ELb0ELb0ELb0ELb0ELb0ELi2ELi4ELi4ELi4ELb0EEENS1_21CollectiveEpilogueBwdISA_SB_SD_Li256ELb0ELb0ELi2EEENS1_19SingleTileSchedulerILb0ELb0ELb0ELi128EEEEEEEEEvNT_6ParamsE$_ZN4cute3eso3ESOILb1ELb0EJNS_6LayoutINS_5tupleIJNS3_IJNS_1CILi8EEENS4_ILi1EEEEEENS4_ILi2EEEEEENS3_IJNS3_IJS6_NS4_ILi0EEEEEENS4_ILi8192EEEEEEEENS_10ViewEngineINS_8smem_ptrIPN7cutlass10bfloat16_tEEEEEEEC2ERKSE_RKSL_,@function
        .size           $_ZN7cutlass13device_kernelIN5flash19enable_sm80_to_sm89INS1_16FlashAttnBwdSm80INS1_25CollectiveMainloopBwdSm80ILi2ELi2EN4cute5tupleIJNS5_1CILi128EEES8_NS7_ILi64EEEEEENS_10bfloat16_tEfNS_4arch4Sm80ELb0ELb1ELb1ELb0ELb0ELb0ELb0ELb0ELi2ELi4ELi4ELi4ELb0EEENS1_21CollectiveEpilogueBwdISA_SB_SD_Li256ELb0ELb0ELi2EEENS1_19SingleTileSchedulerILb0ELb0ELb0ELi128EEEEEEEEEvNT_6ParamsE$_ZN4cute3eso3ESOILb1ELb0EJNS_6LayoutINS_5tupleIJNS3_IJNS_1CILi8EEENS4_ILi1EEEEEENS4_ILi2EEEEEENS3_IJNS3_IJS6_NS4_ILi0EEEEEENS4_ILi8192EEEEEEEENS_10ViewEngineINS_8smem_ptrIPN7cutlass10bfloat16_tEEEEEEEC2ERKSE_RKSL_,($_ZN7cutlass13device_kernelIN5flash19enable_sm80_to_sm89INS1_16FlashAttnBwdSm80INS1_25CollectiveMainloopBwdSm80ILi2ELi2EN4cute5tupleIJNS5_1CILi128EEES8_NS7_ILi64EEEEEENS_10bfloat16_tEfNS_4arch4Sm80ELb0ELb1ELb1ELb0ELb0ELb0ELb0ELb0ELi2ELi4ELi4ELi4ELb0EEENS1_21CollectiveEpilogueBwdISA_SB_SD_Li256ELb0ELb0ELi2EEENS1_19SingleTileSchedulerILb0ELb0ELb0ELi128EEEEEEEEEvNT_6ParamsE$_ZN4cute3eso3ESOILb1ELb0EJNS_6LayoutINS_5tupleIJNS3_IJNS_1CILi8EEENS4_ILi1EEEEEENS4_ILi2EEEEEENS3_IJNS3_IJS6_NS4_ILi0EEEEEENS4_ILi8192EEEEEEEEiEEC2ERKSE_RKi - $_ZN7cutlass13device_kernelIN5flash19enable_sm80_to_sm89INS1_16FlashAttnBwdSm80INS1_25CollectiveMainloopBwdSm80ILi2ELi2EN4cute5tupleIJNS5_1CILi128EEES8_NS7_ILi64EEEEEENS_10bfloat16_tEfNS_4arch4Sm80ELb0ELb1ELb1ELb0ELb0ELb0ELb0ELb0ELi2ELi4ELi4ELi4ELb0EEENS1_21CollectiveEpilogueBwdISA_SB_SD_Li256ELb0ELb0ELi2EEENS1_19SingleTileSchedulerILb0ELb0ELb0ELi128EEEEEEEEEvNT_6ParamsE$_ZN4cute3eso3ESOILb1ELb0EJNS_6LayoutINS_5tupleIJNS3_IJNS_1CILi8EEENS4_ILi1EEEEEENS4_ILi2EEEEEENS3_IJNS3_IJS6_NS4_ILi0EEEEEENS4_ILi8192EEEEEEEENS_10ViewEngineINS_8smem_ptrIPN7cutlass10bfloat16_tEEEEEEEC2ERKSE_RKSL_)
$_ZN7cutlass13device_kernelIN5flash19enable_sm80_to_sm89INS1_16FlashAttnBwdSm80INS1_25CollectiveMainloopBwdSm80ILi2ELi2EN4cute5tupleIJNS5_1CILi128EEES8_NS7_ILi64EEEEEENS_10bfloat16_tEfNS_4arch4Sm80ELb0ELb1ELb1ELb0ELb0ELb0ELb0ELb0ELi2ELi4ELi4ELi4ELb0EEENS1_21CollectiveEpilogueBwdISA_SB_SD_Li256ELb0ELb0ELi2EEENS1_19SingleTileSchedulerILb0ELb0ELb0ELi128EEEEEEEEEvNT_6ParamsE$_ZN4cute3eso3ESOILb1ELb0EJNS_6LayoutINS_5tupleIJNS3_IJNS_1CILi8EEENS4_ILi1EEEEEENS4_ILi2EEEEEENS3_IJNS3_IJS6_NS4_ILi0EEEEEENS4_ILi8192EEEEEEEENS_10ViewEngineINS_8smem_ptrIPN7cutlass10bfloat16_tEEEEEEEC2ERKSE_RKSL_:
[----:B------:R-:W-:Y:S02]  /*acb0*/  IADD3 R4, R27, -c[0x0][0x20], RZ ;  /* 0x800008001b047a10 */ /* 0x000fe40007ffe0ff */
[----:B------:R-:W-:-:S03]  /*acc0*/  MOV R7, 0x0 ;  /* 0x0000000000077802 */ /* 0x000fc60000000f00 */
[----:B------:R1:W-:Y:S01]  /*acd0*/  STL.64 [R4], R2 ;  /* 0x0000000204007387 */ /* 0x0003e20000100a00 */
[----:B------:R-:W-:Y:S05]  /*ace0*/  RET.REL.NODEC R6 `(_ZN7cutlass13device_kernelIN5flash19enable_sm80_to_sm89INS1_16FlashAttnBwdSm80INS1_25CollectiveMainloopBwdSm80ILi2ELi2EN4cute5tupleIJNS5_1CILi128EEES8_NS7_ILi64EEEEEENS_10bfloat16_tEfNS_4arch4Sm80ELb0ELb1ELb1ELb0ELb0ELb0ELb0ELb0ELi2ELi4ELi4ELi4ELb0EEENS1_21CollectiveEpilogueBwdISA_SB_SD_Li256ELb0ELb0ELi2EEENS1_19SingleTileSchedulerILb0ELb0ELb0ELi128EEEEEEEEEvNT_6ParamsE) ;  /* 0xffff531006007950 */ /* 0x000fea0003c3ffff */
        .type           $_ZN7cutlass13device_kernelIN5flash19enable_sm80_to_sm89INS1_16FlashAttnBwdSm80INS1_25CollectiveMainloopBwdSm80ILi2ELi2EN4cute5tupleIJNS5_1CILi128EEES8_NS7_ILi64EEEEEENS_10bfloat16_tEfNS_4arch4Sm80ELb0ELb1ELb1ELb0ELb0ELb0ELb0ELb0ELi2ELi4ELi4ELi4ELb0EEENS1_21CollectiveEpilogueBwdISA_SB_SD_Li256ELb0ELb0ELi2EEENS1_19SingleTileSchedulerILb0ELb0ELb0ELi128EEEEEEEEEvNT_6ParamsE$_ZN4cute3eso3ESOILb1ELb0EJNS_6LayoutINS_5tupleIJNS3_IJNS_1CILi8EEENS4_ILi1EEEEEENS4_ILi2EEEEEENS3_IJNS3_IJS6_NS4_ILi0EEEEEENS4_ILi8192EEEEEEEEiEEC2ERKSE_RKi,@function
        .size           $_ZN7cutlass13device_kernelIN5flash19enable_sm80_to_sm89INS1_16FlashAttnBwdSm80INS1_25CollectiveMainloopBwdSm80ILi2ELi2EN4cute5tupleIJNS5_1CILi128EEES8_NS7_ILi64EEEEEENS_10bfloat16_tEfNS_4arch4Sm80ELb0ELb1ELb1ELb0ELb0ELb0ELb0ELb0ELi2ELi4ELi4ELi4ELb0EEENS1_21CollectiveEpilogueBwdISA_SB_SD_Li256ELb0ELb0ELi2EEENS1_19SingleTileSchedulerILb0ELb0ELb0ELi128EEEEEEEEEvNT_6ParamsE$_ZN4cute3eso3ESOILb1ELb0EJNS_6LayoutINS_5tupleIJNS3_IJNS_1CILi8EEENS4_ILi1EEEEEENS4_ILi2EEEEEENS3_IJNS3_IJS6_NS4_ILi0EEEEEENS4_ILi8192EEEEEEEEiEEC2ERKSE_RKi,($_ZN7cutlass13device_kernelIN5flash19enable_sm80_to_sm89INS1_16FlashAttnBwdSm80INS1_25CollectiveMainloopBwdSm80ILi2ELi2EN4cute5tupleIJNS5_1CILi128EEES8_NS7_ILi64EEEEEENS_10bfloat16_tEfNS_4arch4Sm80ELb0ELb1ELb1ELb0ELb0ELb0ELb0ELb0ELi2ELi4ELi4ELi4ELb0EEENS1_21CollectiveEpilogueBwdISA_SB_SD_Li256ELb0ELb0ELi2EEENS1_19SingleTileSchedulerILb0ELb0ELb0ELi128EEEEEEEEEvNT_6ParamsE$_ZN4cute3eso3ESOILb1ELb0EJNS_6LayoutINS_5tupleIJNS3_IJNS_1CILi8EEENS4_ILi1EEEEEENS4_ILi2EEEEEENS3_IJNS3_IJS6_NS4_ILi0EEEEEES5_EEEEENS_10ViewEngineIPN7cutlass10bfloat16_tEEEEEC2ERKSD_RKSI_ - $_ZN7cutlass13device_kernelIN5flash19enable_sm80_to_sm89INS1_16FlashAttnBwdSm80INS1_25CollectiveMainloopBwdSm80ILi2ELi2EN4cute5tupleIJNS5_1CILi128EEES8_NS7_ILi64EEEEEENS_10bfloat16_tEfNS_4arch4Sm80ELb0ELb1ELb1ELb0ELb0ELb0ELb0ELb0ELi2ELi4ELi4ELi4ELb0EEENS1_21CollectiveEpilogueBwdISA_SB_SD_Li256ELb0ELb0ELi2EEENS1_19SingleTileSchedulerILb0ELb0ELb0ELi128EEEEEEEEEvNT_6ParamsE$_ZN4cute3eso3ESOILb1ELb0EJNS_6LayoutINS_5tupleIJNS3_IJNS_1CILi8EEENS4_ILi1EEEEEENS4_ILi2EEEEEENS3_IJNS3_IJS6_NS4_ILi0EEEEEENS4_ILi8192EEEEEEEEiEEC2ERKSE_RKi)
$_ZN7cutlass13device_kernelIN5flash19enable_sm80_to_sm89INS1_16FlashAttnBwdSm80INS1_25CollectiveMainloopBwdSm80ILi2ELi2EN4cute5tupleIJNS5_1CILi128EEES8_NS7_ILi64EEEEEENS_10bfloat16_tEfNS_4arch4Sm80ELb0ELb1ELb1ELb0ELb0ELb0ELb0ELb0ELi2ELi4ELi4ELi4ELb0EEENS1_21CollectiveEpilogueBwdISA_SB_SD_Li256ELb0ELb0ELi2EEENS1_19SingleTileSchedulerILb0ELb0ELb0ELi128EEEEEEEEEvNT_6ParamsE$_ZN4cute3eso3ESOILb1ELb0EJNS_6LayoutINS_5tupleIJNS3_IJNS_1CILi8EEENS4_ILi1EEEEEENS4_ILi2EEEEEENS3_IJNS3_IJS6_NS4_ILi0EEEEEENS4_ILi8192EEEEEEEEiEEC2ERKSE_RKi:
[----:B------:R-:W-:Y:S02]  /*acf0*/  IADD3 R2, R27, -c[0x0][0x20], RZ ;  /* 0x800008001b027a10 */ /* 0x000fe40007ffe0ff */
[----:B------:R-:W-:-:S03]  /*ad00*/  MOV R5, 0x0 ;  /* 0x0000000000057802 */ /* 0x000fc60000000f00 */
[----:B------:R1:W-:Y:S01]  /*ad10*/  STL [R2], R3 ;  /* 0x0000000302007387 */ /* 0x0003e20000100800 */
[----:B------:R-:W-:Y:S05]  /*ad20*/  RET.REL.NODEC R4 `(_ZN7cutlass13device_kernelIN5flash19enable_sm80_to_sm89INS1_16FlashAttnBwdSm80INS1_25CollectiveMainloopBwdSm80ILi2ELi2EN4cute5tupleIJNS5_1CILi128EEES8_NS7_ILi64EEEEEENS_10bfloat16_tEfNS_4arch4Sm80ELb0ELb1ELb1ELb0ELb0ELb0ELb0ELb0ELi2ELi4ELi4ELi4ELb0EEENS1_21CollectiveEpilogueBwdISA_SB_SD_Li256ELb0ELb0ELi2EEENS1_19SingleTileSchedulerILb0ELb0ELb0ELi128EEEEEEEEEvNT_6ParamsE) ;  /* 0xffff52d004007950 */ /* 0x000fea0003c3ffff */
        .type           $_ZN7cutlass13device_kernelIN5flash19enable_sm80_to_sm89INS1_16FlashAttnBwdSm80INS1_25CollectiveMainloopBwdSm80ILi2ELi2EN4cute5tupleIJNS5_1CILi128EEES8_NS7_ILi64EEEEEENS_10bfloat16_tEfNS_4arch4Sm80ELb0ELb1ELb1ELb0ELb0ELb0ELb0ELb0ELi2ELi4ELi4ELi4ELb0EEENS1_21CollectiveEpilogueBwdISA_SB_SD_Li256ELb0ELb0ELi2EEENS1_19SingleTileSchedulerILb0ELb0ELb0ELi128EEEEEEEEEvNT_6ParamsE$_ZN4cute3eso3ESOILb1ELb0EJNS_6LayoutINS_5tupleIJNS3_IJNS_1CILi8EEENS4_ILi1EEEEEENS4_ILi2EEEEEENS3_IJNS3_IJS6_NS4_ILi0EEEEEES5_EEEEENS_10ViewEngineIPN7cutlass10bfloat16_tEEEEEC2ERKSD_RKSI_,@function
        .size           $_ZN7cutlass13device_kernelIN5flash19enable_sm80_to_sm89INS1_16FlashAttnBwdSm80INS1_25CollectiveMainloopBwdSm80ILi2ELi2EN4cute5tupleIJNS5_1CILi128EEES8_NS7_ILi64EEEEEENS_10bfloat16_tEfNS_4arch4Sm80ELb0ELb1ELb1ELb0ELb0ELb0ELb0ELb0ELi2ELi4ELi4ELi4ELb0EEENS1_21CollectiveEpilogueBwdISA_SB_SD_Li256ELb0ELb0ELi2EEENS1_19SingleTileSchedulerILb0ELb0ELb0ELi128EEEEEEEEEvNT_6ParamsE$_ZN4cute3eso3ESOILb1ELb0EJNS_6LayoutINS_5tupleIJNS3_IJNS_1CILi8EEENS4_ILi1EEEEEENS4_ILi2EEEEEENS3_IJNS3_IJS6_NS4_ILi0EEEEEES5_EEEEENS_10ViewEngineIPN7cutlass10bfloat16_tEEEEEC2ERKSD_RKSI_,($_ZN7cutlass13device_kernelIN5flash19enable_sm80_to_sm89INS1_16FlashAttnBwdSm80INS1_25CollectiveMainloopBwdSm80ILi2ELi2EN4cute5tupleIJNS5_1CILi128EEES8_NS7_ILi64EEEEEENS_10bfloat16_tEfNS_4arch4Sm80ELb0ELb1ELb1ELb0ELb0ELb0ELb0ELb0ELi2ELi4ELi4ELi4ELb0EEENS1_21CollectiveEpilogueBwdISA_SB_SD_Li256ELb0ELb0ELi2EEENS1_19SingleTileSchedulerILb0ELb0ELb0ELi128EEEEEEEEEvNT_6ParamsE$_ZN4cute3eso3ESOILb1ELb0EJNS_6LayoutINS_5tupleIJNS3_IJNS_1CILi8EEENS4_ILi1EEEEEENS4_ILi2EEEEEENS3_IJNS3_IJS6_NS4_ILi0EEEEEES5_EEEEEiEEC2ERKSD_RKi - $_ZN7cutlass13device_kernelIN5flash19enable_sm80_to_sm89INS1_16FlashAttnBwdSm80INS1_25CollectiveMainloopBwdSm80ILi2ELi2EN4cute5tupleIJNS5_1CILi128EEES8_NS7_ILi64EEEEEENS_10bfloat16_tEfNS_4arch4Sm80ELb0ELb1ELb1ELb0ELb0ELb0ELb0ELb0ELi2ELi4ELi4ELi4ELb0EEENS1_21CollectiveEpilogueBwdISA_SB_SD_Li256ELb0ELb0ELi2EEENS1_19SingleTileSchedulerILb0ELb0ELb0ELi128EEEEEEEEEvNT_6ParamsE$_ZN4cute3eso3ESOILb1ELb0EJNS_6LayoutINS_5tupleIJNS3_IJNS_1CILi8EEENS4_ILi1EEEEEENS4_ILi2EEEEEENS3_IJNS3_IJS6_NS4_ILi0EEEEEES5_EEEEENS_10ViewEngineIPN7cutlass10bfloat16_tEEEEEC2ERKSD_RKSI_)
$_ZN7cutlass13device_kernelIN5flash19enable_sm80_to_sm89INS1_16FlashAttnBwdSm80INS1_25CollectiveMainloopBwdSm80ILi2ELi2EN4cute5tupleIJNS5_1CILi128EEES8_NS7_ILi64EEEEEENS_10bfloat16_tEfNS_4arch4Sm80ELb0ELb1ELb1ELb0ELb0ELb0ELb0ELb0ELi2ELi4ELi4ELi4ELb0EEENS1_21CollectiveEpilogueBwdISA_SB_SD_Li256ELb0ELb0ELi2EEENS1_19SingleTileSchedulerILb0ELb0ELb0ELi128EEEEEEEEEvNT_6ParamsE$_ZN4cute3eso3ESOILb1ELb0EJNS_6LayoutINS_5tupleIJNS3_IJNS_1CILi8EEENS4_ILi1EEEEEENS4_ILi2EEEEEENS3_IJNS3_IJS6_NS4_ILi0EEEEEES5_EEEEENS_10ViewEngineIPN7cutlass10bfloat16_tEEEEEC2ERKSD_RKSI_:
[----:B------:R-:W-:Y:S01]  /*ad30*/  IADD3 R7, R69, -c[0x0][0x20], RZ ;  /* 0x8000080045077a10 */ /* 0x000fe20007ffe0ff */
[----:B------:R-:W-:Y:S01]  /*ad40*/  IMAD.MOV.U32 R10, RZ, RZ, R6 ;  /* 0x000000ffff0a7224 */ /* 0x000fe200078e0006 */
[----:B------:R-:W-:Y:S01]  /*ad50*/  MOV R11, R9 ;  /* 0x00000009000b7202 */ /* 0x000fe20000000f00 */
[----:B------:R-:W-:-:S04]  /*ad60*/  IMAD.MOV.U32 R9, RZ, RZ, 0x0 ;  /* 0x00000000ff097424 */ /* 0x000fc800078e00ff */
[----:B------:R1:W-:Y:S01]  /*ad70*/  STL.64 [R7], R10 ;  /* 0x0000000a07007387 */ /* 0x0003e20000100a00 */
[----:B------:R-:W-:Y:S05]  /*ad80*/  RET.REL.NODEC R8 `(_ZN7cutlass13device_kernelIN5flash19enable_sm80_to_sm89INS1_16FlashAttnBwdSm80INS1_25CollectiveMainloopBwdSm80ILi2ELi2EN4cute5tupleIJNS5_1CILi128EEES8_NS7_ILi64EEEEEENS_10bfloat16_tEfNS_4arch4Sm80ELb0ELb1ELb1ELb0ELb0ELb0ELb0ELb0ELi2ELi4ELi4ELi4ELb0EEENS1_21CollectiveEpilogueBwdISA_SB_SD_Li256ELb0ELb0ELi2EEENS1_19SingleTileSchedulerILb0ELb0ELb0ELi128EEEEEEEEEvNT_6ParamsE) ;  /* 0xffff527008007950 */ /* 0x000fea0003c3ffff */
        .type           $_ZN7cutlass13device_kernelIN5flash19enable_sm80_to_sm89INS1_16FlashAttnBwdSm80INS1_25CollectiveMainloopBwdSm80ILi2ELi2EN4cute5tupleIJNS5_1CILi128EEES8_NS7_ILi64EEEEEENS_10bfloat16_tEfNS_4arch4Sm80ELb0ELb1ELb1ELb0ELb0ELb0ELb0ELb0ELi2ELi4ELi4ELi4ELb0EEENS1_21CollectiveEpilogueBwdISA_SB_SD_Li256ELb0ELb0ELi2EEENS1_19SingleTileSchedulerILb0ELb0ELb0ELi128EEEEEEEEEvNT_6ParamsE$_ZN4cute3eso3ESOILb1ELb0EJNS_6LayoutINS_5tupleIJNS3_IJNS_1CILi8EEENS4_ILi1EEEEEENS4_ILi2EEEEEENS3_IJNS3_IJS6_NS4_ILi0EEEEEES5_EEEEEiEEC2ERKSD_RKi,@function
        .size           $_ZN7cutlass13device_kernelIN5flash19enable_sm80_to_sm89INS1_16FlashAttnBwdSm80INS1_25CollectiveMainloopBwdSm80ILi2ELi2EN4cute5tupleIJNS5_1CILi128EEES8_NS7_ILi64EEEEEENS_10bfloat16_tEfNS_4arch4Sm80ELb0ELb1ELb1ELb0ELb0ELb0ELb0ELb0ELi2ELi4ELi4ELi4ELb0EEENS1_21CollectiveEpilogueBwdISA_SB_SD_Li256ELb0ELb0ELi2EEENS1_19SingleTileSchedulerILb0ELb0ELb0ELi128EEEEEEEEEvNT_6ParamsE$_ZN4cute3eso3ESOILb1ELb0EJNS_6LayoutINS_5tupleIJNS3_IJNS_1CILi8EEENS4_ILi1EEEEEENS4_ILi2EEEEEENS3_IJNS3_IJS6_NS4_ILi0EEEEEES5_EEEEEiEEC2ERKSD_RKi,($_ZN7cutlass13device_kernelIN5flash19enable_sm80_to_sm89INS1_16FlashAttnBwdSm80INS1_25CollectiveMainloopBwdSm80ILi2ELi2EN4cute5tupleIJNS5_1CILi128EEES8_NS7_ILi64EEEEEENS_10bfloat16_tEfNS_4arch4Sm80ELb0ELb1ELb1ELb0ELb0ELb0ELb0ELb0ELi2ELi4ELi4ELi4ELb0EEENS1_21CollectiveEpilogueBwdISA_SB_SD_Li256ELb0ELb0ELi2EEENS1_19SingleTileSchedulerILb0ELb0ELb0ELi128EEEEEEEEEvNT_6ParamsE$_ZN4cute3eso3ESOILb1ELb0EJNS_6LayoutINS_5tupleIJNS3_IJNS_1CILi8EEENS4_ILi1EEEEEENS4_ILi2EEENS3_IJNS4_ILi4EEES8_EEEEEENS3_IJNS3_IJS6_NS4_ILi0EEEEEES5_NS3_IJNS4_ILi32EEENS4_ILi16EEEEEEEEEEENS_10ViewEngineIPN7cutlass10bfloat16_tEEEEEC2ERKSI_RKSN_ - $_ZN7cutlass13device_kernelIN5flash19enable_sm80_to_sm89INS1_16FlashAttnBwdSm80INS1_25CollectiveMainloopBwdSm80ILi2ELi2EN4cute5tupleIJNS5_1CILi128EEES8_NS7_ILi64EEEEEENS_10bfloat16_tEfNS_4arch4Sm80ELb0ELb1ELb1ELb0ELb0ELb0ELb0ELb0ELi2ELi4ELi4ELi4ELb0EEENS1_21CollectiveEpilogueBwdISA_SB_SD_Li256ELb0ELb0ELi2EEENS1_19SingleTileSchedulerILb0ELb0ELb0ELi128EEEEEEEEEvNT_6ParamsE$_ZN4cute3eso3ESOILb1ELb0EJNS_6LayoutINS_5tupleIJNS3_IJNS_1CILi8EEENS4_ILi1EEEEEENS4_ILi2EEEEEENS3_IJNS3_IJS6_NS4_ILi0EEEEEES5_EEEEEiEEC2ERKSD_RKi)
$_ZN7cutlass13device_kernelIN5flash19enable_sm80_to_sm89INS1_16FlashAttnBwdSm80INS1_25CollectiveMainloopBwdSm80ILi2ELi2EN4cute5tupleIJNS5_1CILi128EEES8_NS7_ILi64EEEEEENS_10bfloat16_tEfNS_4arch4Sm80ELb0ELb1ELb1ELb0ELb0ELb0ELb0ELb0ELi2ELi4ELi4ELi4ELb0EEENS1_21CollectiveEpilogueBwdISA_SB_SD_Li256ELb0ELb0ELi2EEENS1_19SingleTileSchedulerILb0ELb0ELb0ELi128EEEEEEEEEvNT_6ParamsE$_ZN4cute3eso3ESOILb1ELb0EJNS_6LayoutINS_5tupleIJNS3_IJNS_1CILi8EEENS4_ILi1EEEEEENS4_ILi2EEEEEENS3_IJNS3_IJS6_NS4_ILi0EEEEEES5_EEEEEiEEC2ERKSD_RKi:
[----:B------:R-:W-:Y:S02]  /*ad90*/  IADD3 R2, R2, -c[0x0][0x20], RZ ;  /* 0x8000080002027a10 */ /* 0x000fe40007ffe0ff */
[----:B------:R-:W-:-:S03]  /*ada0*/  MOV R7, 0x0 ;  /* 0x0000000000077802 */ /* 0x000fc60000000f00 */
[----:B------:R1:W-:Y:S01]  /*adb0*/  STL [R2], R3 ;  /* 0x0000000302007387 */ /* 0x0003e20000100800 */
[----:B------:R-:W-:Y:S05]  /*adc0*/  RET.REL.NODEC R6 `(_ZN7cutlass13device_kernelIN5flash19enable_sm80_to_sm89INS1_16FlashAttnBwdSm80INS1_25CollectiveMainloopBwdSm80ILi2ELi2EN4cute5tupleIJNS5_1CILi128EEES8_NS7_ILi64EEEEEENS_10bfloat16_tEfNS_4arch4Sm80ELb0ELb1ELb1ELb0ELb0ELb0ELb0ELb0ELi2ELi4ELi4ELi4ELb0EEENS1_21CollectiveEpilogueBwdISA_SB_SD_Li256ELb0ELb0ELi2EEENS1_19SingleTileSchedulerILb0ELb0ELb0ELi128EEEEEEEEEvNT_6ParamsE) ;  /* 0xffff523006007950 */ /* 0x000fea0003c3ffff */
        .type           $_ZN7cutlass13device_kernelIN5flash19enable_sm80_to_sm89INS1_16FlashAttnBwdSm80INS1_25CollectiveMainloopBwdSm80ILi2ELi2EN4cute5tupleIJNS5_1CILi128EEES8_NS7_ILi64EEEEEENS_10bfloat16_tEfNS_4arch4Sm80ELb0ELb1ELb1ELb0ELb0ELb0ELb0ELb0ELi2ELi4ELi4ELi4ELb0EEENS1_21CollectiveEpilogueBwdISA_SB_SD_Li256ELb0ELb0ELi2EEENS1_19SingleTileSchedulerILb0ELb0ELb0ELi128EEEEEEEEEvNT_6ParamsE$_ZN4cute3eso3ESOILb1ELb0EJNS_6LayoutINS_5tupleIJNS3_IJNS_1CILi8EEENS4_ILi1EEEEEENS4_ILi2EEENS3_IJNS4_ILi4EEES8_EEEEEENS3_IJNS3_IJS6_NS4_ILi0EEEEEES5_NS3_IJNS4_ILi32EEENS4_ILi16EEEEEEEEEEENS_10ViewEngineIPN7cutlass10bfloat16_tEEEEEC2ERKSI_RKSN_,@function
        .size           $_ZN7cutlass13device_kernelIN5flash19enable_sm80_to_sm89INS1_16FlashAttnBwdSm80INS1_25CollectiveMainloopBwdSm80ILi2ELi2EN4cute5tupleIJNS5_1CILi128EEES8_NS7_ILi64EEEEEENS_10bfloat16_tEfNS_4arch4Sm80ELb0ELb1ELb1ELb0ELb0ELb0ELb0ELb0ELi2ELi4ELi4ELi4ELb0EEENS1_21CollectiveEpilogueBwdISA_SB_SD_Li256ELb0ELb0ELi2EEENS1_19SingleTileSchedulerILb0ELb0ELb0ELi128EEEEEEEEEvNT_6ParamsE$_ZN4cute3eso3ESOILb1ELb0EJNS_6LayoutINS_5tupleIJNS3_IJNS_1CILi8EEENS4_ILi1EEEEEENS4_ILi2EEENS3_IJNS4_ILi4EEES8_EEEEEENS3_IJNS3_IJS6_NS4_ILi0EEEEEES5_NS3_IJNS4_ILi32EEENS4_ILi16EEEEEEEEEEENS_10ViewEngineIPN7cutlass10bfloat16_tEEEEEC2ERKSI_RKSN_,($_ZN7cutlass13device_kernelIN5flash19enable_sm80_to_sm89INS1_16FlashAttnBwdSm80INS1_25CollectiveMainloopBwdSm80ILi2ELi2EN4cute5tupleIJNS5_1CILi128EEES8_NS7_ILi64EEEEEENS_10bfloat16_tEfNS_4arch4Sm80ELb0ELb1ELb1ELb0ELb0ELb0ELb0ELb0ELi2ELi4ELi4ELi4ELb0EEENS1_21CollectiveEpilogueBwdISA_SB_SD_Li256ELb0ELb0ELi2EEENS1_19SingleTileSchedulerILb0ELb0ELb0ELi128EEEEEEEEEvNT_6ParamsE$_ZN4cute3eso3ESOILb1ELb0EJNS_6LayoutINS_5tupleIJNS3_IJNS_1CILi8EEENS4_ILi1EEEEEENS4_ILi2EEENS4_ILi4EEEEEENS3_IJNS3_IJS6_NS4_ILi0EEEEEES5_NS4_ILi16EEEEEEEENS_10ViewEngineIPN7cutlass10bfloat16_tEEEEEC2ERKSF_RKSK_ - $_ZN7cutlass13device_kernelIN5flash19enable_sm80_to_sm89INS1_16FlashAttnBwdSm80INS1_25CollectiveMainloopBwdSm80ILi2ELi2EN4cute5tupleIJNS5_1CILi128EEES8_NS7_ILi64EEEEEENS_10bfloat16_tEfNS_4arch4Sm80ELb0ELb1ELb1ELb0ELb0ELb0ELb0ELb0ELi2ELi4ELi4ELi4ELb0EEENS1_21CollectiveEpilogueBwdISA_SB_SD_Li256ELb0ELb0ELi2EEENS1_19SingleTileSchedulerILb0ELb0ELb0ELi128EEEEEEEEEvNT_6ParamsE$_ZN4cute3eso3ESOILb1ELb0EJNS_6LayoutINS_5tupleIJNS3_IJNS_1CILi8EEENS4_ILi1EEEEEENS4_ILi2EEENS3_IJNS4_ILi4EEES8_EEEEEENS3_IJNS3_IJS6_NS4_ILi0EEEEEES5_NS3_IJNS4_ILi32EEENS4_ILi16EEEEEEEEEEENS_10ViewEngineIPN7cutlass10bfloat16_tEEEEEC2ERKSI_RKSN_)
$_ZN7cutlass13device_kernelIN5flash19enable_sm80_to_sm89INS1_16FlashAttnBwdSm80INS1_25CollectiveMainloopBwdSm80ILi2ELi2EN4cute5tupleIJNS5_1CILi128EEES8_NS7_ILi64EEEEEENS_10bfloat16_tEfNS_4arch4Sm80ELb0ELb1ELb1ELb0ELb0ELb0ELb0ELb0ELi2ELi4ELi4ELi4ELb0EEENS1_21CollectiveEpilogueBwdISA_SB_SD_Li256ELb0ELb0ELi2EEENS1_19SingleTileSchedulerILb0ELb0ELb0ELi128EEEEEEEEEvNT_6ParamsE$_ZN4cute3eso3ESOILb1ELb0EJNS_6LayoutINS_5tupleIJNS3_IJNS_1CILi8EEENS4_ILi1EEEEEENS4_ILi2EEENS3_IJNS4_ILi4EEES8_EEEEEENS3_IJNS3_IJS6_NS4_ILi0EEEEEES5_NS3_IJNS4_ILi32EEENS4_ILi16EEEEEEEEEEENS_10ViewEngineIPN7cutlass10bfloat16_tEEEEEC2ERKSI_RKSN_:
[----:B------:R-:W-:Y:S02]  /*add0*/  IADD3 R2, R69, -c[0x0][0x20], RZ ;  /* 0x8000080045027a10 */ /* 0x000fe40007ffe0ff */
[----:B------:R-:W-:-:S03]  /*ade0*/  MOV R5, 0x0 ;  /* 0x0000000000057802 */ /* 0x000fc60000000f00 */
[----:B------:R1:W-:Y:S01]  /*adf0*/  STL.64 [R2], R64 ;  /* 0x0000004002007387 */ /* 0x0003e20000100a00 */
[----:B------:R-:W-:Y:S05]  /*ae00*/  RET.REL.NODEC R4 `(_ZN7cutlass13device_kernelIN5flash19enable_sm80_to_sm89INS1_16FlashAttnBwdSm80INS1_25CollectiveMainloopBwdSm80ILi2ELi2EN4cute5tupleIJNS5_1CILi128EEES8_NS7_ILi64EEEEEENS_10bfloat16_tEfNS_4arch4Sm80ELb0ELb1ELb1ELb0ELb0ELb0ELb0ELb0ELi2ELi4ELi4ELi4ELb0EEENS1_21CollectiveEpilogueBwdISA_SB_SD_Li256ELb0ELb0ELi2EEENS1_19SingleTileSchedulerILb0ELb0ELb0ELi128EEEEEEEEEvNT_6ParamsE) ;  /* 0xffff51f004007950 */ /* 0x000fea0003c3ffff */
        .type           $_ZN7cutlass13device_kernelIN5flash19enable_sm80_to_sm89INS1_16FlashAttnBwdSm80INS1_25CollectiveMainloopBwdSm80ILi2ELi2EN4cute5tupleIJNS5_1CILi128EEES8_NS7_ILi64EEEEEENS_10bfloat16_tEfNS_4arch4Sm80ELb0ELb1ELb1ELb0ELb0ELb0ELb0ELb0ELi2ELi4ELi4ELi4ELb0EEENS1_21CollectiveEpilogueBwdISA_SB_SD_Li256ELb0ELb0ELi2EEENS1_19SingleTileSchedulerILb0ELb0ELb0ELi128EEEEEEEEEvNT_6ParamsE$_ZN4cute3eso3ESOILb1ELb0EJNS_6LayoutINS_5tupleIJNS3_IJNS_1CILi8EEENS4_ILi1EEEEEENS4_ILi2EEENS4_ILi4EEEEEENS3_IJNS3_IJS6_NS4_ILi0EEEEEES5_NS4_ILi16EEEEEEEENS_10ViewEngineIPN7cutlass10bfloat16_tEEEEEC2ERKSF_RKSK_,@function
        .size           $_ZN7cutlass13device_kernelIN5flash19enable_sm80_to_sm89INS1_16FlashAttnBwdSm80INS1_25CollectiveMainloopBwdSm80ILi2ELi2EN4cute5tupleIJNS5_1CILi128EEES8_NS7_ILi64EEEEEENS_10bfloat16_tEfNS_4arch4Sm80ELb0ELb1ELb1ELb0ELb0ELb0ELb0ELb0ELi2ELi4ELi4ELi4ELb0EEENS1_21CollectiveEpilogueBwdISA_SB_SD_Li256ELb0ELb0ELi2EEENS1_19SingleTileSchedulerILb0ELb0ELb0ELi128EEEEEEEEEvNT_6ParamsE$_ZN4cute3eso3ESOILb1ELb0EJNS_6LayoutINS_5tupleIJNS3_IJNS_1CILi8EEENS4_ILi1EEEEEENS4_ILi2EEENS4_ILi4EEEEEENS3_IJNS3_IJS6_NS4_ILi0EEEEEES5_NS4_ILi16EEEEEEEENS_10ViewEngineIPN7cutlass10bfloat16_tEEEEEC2ERKSF_RKSK_,($_ZN7cutlass13device_kernelIN5flash19enable_sm80_to_sm89INS1_16FlashAttnBwdSm80INS1_25CollectiveMainloopBwdSm80ILi2ELi2EN4cute5tupleIJNS5_1CILi128EEES8_NS7_ILi64EEEEEENS_10bfloat16_tEfNS_4arch4Sm80ELb0ELb1ELb1ELb0ELb0ELb0ELb0ELb0ELi2ELi4ELi4ELi4ELb0EEENS1_21CollectiveEpilogueBwdISA_SB_SD_Li256ELb0ELb0ELi2EEENS1_19SingleTileSchedulerILb0ELb0ELb0ELi128EEEEEEEEEvNT_6ParamsE$_ZN4cute3eso3ESOILb1ELb0EJNS_6LayoutINS_5tupleIJNS3_IJNS_1CILi8EEENS4_ILi1EEEEEENS4_ILi2EEES5_EEENS3_IJNS3_IJS6_NS4_ILi0EEEEEENS4_ILi64EEES5_EEEEENS_10ViewEngineIPN7cutlass10bfloat16_tEEEEEC2ERKSE_RKSJ_ - $_ZN7cutlass13device_kernelIN5flash19enable_sm80_to_sm89INS1_16FlashAttnBwdSm80INS1_25CollectiveMainloopBwdSm80ILi2ELi2EN4cute5tupleIJNS5_1CILi128EEES8_NS7_ILi64EEEEEENS_10bfloat16_tEfNS_4arch4Sm80ELb0ELb1ELb1ELb0ELb0ELb0ELb0ELb0ELi2ELi4ELi4ELi4ELb0EEENS1_21CollectiveEpilogueBwdISA_SB_SD_Li256ELb0ELb0ELi2EEENS1_19SingleTileSchedulerILb0ELb0ELb0ELi128EEEEEEEEEvNT_6ParamsE$_ZN4cute3eso3ESOILb1ELb0EJNS_6LayoutINS_5tupleIJNS3_IJNS_1CILi8EEENS4_ILi1EEEEEENS4_ILi2EEENS4_ILi4EEEEEENS3_IJNS3_IJS6_NS4_ILi0EEEEEES5_NS4_ILi16EEEEEEEENS_10ViewEngineIPN7cutlass10bfloat16_tEEEEEC2ERKSF_RKSK_)
$_ZN7cutlass13device_kernelIN5flash19enable_sm80_to_sm89INS1_16FlashAttnBwdSm80INS1_25CollectiveMainloopBwdSm80ILi2ELi2EN4cute5tupleIJNS5_1CILi128EEES8_NS7_ILi64EEEEEENS_10bfloat16_tEfNS_4arch4Sm80ELb0ELb1ELb1ELb0ELb0ELb0ELb0ELb0ELi2ELi4ELi4ELi4ELb0EEENS1_21CollectiveEpilogueBwdISA_SB_SD_Li256ELb0ELb0ELi2EEENS1_19SingleTileSchedulerILb0ELb0ELb0ELi128EEEEEEEEEvNT_6ParamsE$_ZN4cute3eso3ESOILb1ELb0EJNS_6LayoutINS_5tupleIJNS3_IJNS_1CILi8EEENS4_ILi1EEEEEENS4_ILi2EEENS4_ILi4EEEEEENS3_IJNS3_IJS6_NS4_ILi0EEEEEES5_NS4_ILi16EEEEEEEENS_10ViewEngineIPN7cutlass10bfloat16_tEEEEEC2ERKSF_RKSK_:
[----:B------:R-:W-:Y:S01]  /*ae10*/  IADD3 R2, R27, -c[0x0][0x20], RZ ;  /* 0x800008001b027a10 */ /* 0x000fe20007ffe0ff */
[----:B------:R-:W-:Y:S01]  /*ae20*/  IMAD.MOV.U32 R7, RZ, RZ, R3 ;  /* 0x000000ffff077224 */ /* 0x000fe200078e0003 */
[----:B------:R-:W-:-:S04]  /*ae30*/  MOV R5, 0x0 ;  /* 0x0000000000057802 */ /* 0x000fc80000000f00 */
[----:B------:R1:W-:Y:S01]  /*ae40*/  STL.64 [R2], R6 ;  /* 0x0000000602007387 */ /* 0x0003e20000100a00 */
[----:B------:R-:W-:Y:S05]  /*ae50*/  RET.REL.NODEC R4 `(_ZN7cutlass13device_kernelIN5flash19enable_sm80_to_sm89INS1_16FlashAttnBwdSm80INS1_25CollectiveMainloopBwdSm80ILi2ELi2EN4cute5tupleIJNS5_1CILi128EEES8_NS7_ILi64EEEEEENS_10bfloat16_tEfNS_4arch4Sm80ELb0ELb1ELb1ELb0ELb0ELb0ELb0ELb0ELi2ELi4ELi4ELi4ELb0EEENS1_21CollectiveEpilogueBwdISA_SB_SD_Li256ELb0ELb0ELi2EEENS1_19SingleTileSchedulerILb0ELb0ELb0ELi128EEEEEEEEEvNT_6ParamsE) ;  /* 0xffff51a004007950 */ /* 0x000fea0003c3ffff */
        .type           $_ZN7cutlass13device_kernelIN5flash19enable_sm80_to_sm89INS1_16FlashAttnBwdSm80INS1_25CollectiveMainloopBwdSm80ILi2ELi2EN4cute5tupleIJNS5_1CILi128EEES8_NS7_ILi64EEEEEENS_10bfloat16_tEfNS_4arch4Sm80ELb0ELb1ELb1ELb0ELb0ELb0ELb0ELb0ELi2ELi4ELi4ELi4ELb0EEENS1_21CollectiveEpilogueBwdISA_SB_SD_Li256ELb0ELb0ELi2EEENS1_19SingleTileSchedulerILb0ELb0ELb0ELi128EEEEEEEEEvNT_6ParamsE$_ZN4cute3eso3ESOILb1ELb0EJNS_6LayoutINS_5tupleIJNS3_IJNS_1CILi8EEENS4_ILi1EEEEEENS4_ILi2EEES5_EEENS3_IJNS3_IJS6_NS4_ILi0EEEEEENS4_ILi64EEES5_EEEEENS_10ViewEngineIPN7cutlass10bfloat16_tEEEEEC2ERKSE_RKSJ_,@function
        .size           $_ZN7cutlass13device_kernelIN5flash19enable_sm80_to_sm89INS1_16FlashAttnBwdSm80INS1_25CollectiveMainloopBwdSm80ILi2ELi2EN4cute5tupleIJNS5_1CILi128EEES8_NS7_ILi64EEEEEENS_10bfloat16_tEfNS_4arch4Sm80ELb0ELb1ELb1ELb0ELb0ELb0ELb0ELb0ELi2ELi4ELi4ELi4ELb0EEENS1_21CollectiveEpilogueBwdISA_SB_SD_Li256ELb0ELb0ELi2EEENS1_19SingleTileSchedulerILb0ELb0ELb0ELi128EEEEEEEEEvNT_6ParamsE$_ZN4cute3eso3ESOILb1ELb0EJNS_6LayoutINS_5tupleIJNS3_IJNS_1CILi8EEENS4_ILi1EEEEEENS4_ILi2EEES5_EEENS3_IJNS3_IJS6_NS4_ILi0EEEEEENS4_ILi64EEES5_EEEEENS_10ViewEngineIPN7cutlass10bfloat16_tEEEEEC2ERKSE_RKSJ_,($_ZN7cutlass13device_kernelIN5flash19enable_sm80_to_sm89INS1_16FlashAttnBwdSm80INS1_25CollectiveMainloopBwdSm80ILi2ELi2EN4cute5tupleIJNS5_1CILi128EEES8_NS7_ILi64EEEEEENS_10bfloat16_tEfNS_4arch4Sm80ELb0ELb1ELb1ELb0ELb0ELb0ELb0ELb0ELi2ELi4ELi4ELi4ELb0EEENS1_21CollectiveEpilogueBwdISA_SB_SD_Li256ELb0ELb0ELi2EEENS1_19SingleTileSchedulerILb0ELb0ELb0ELi128EEEEEEEEEvNT_6ParamsE$_ZN4cute3eso3ESOILb1ELb0EJNS_6LayoutINS_5tupleIJNS3_IJNS_1CILi8EEENS4_ILi1EEEEEENS4_ILi4EEEEEENS3_IJNS3_IJS6_NS4_ILi0EEEEEENS4_ILi2048EEEEEEEENS_10ViewEngineINS_8smem_ptrIPN7cutlass10bfloat16_tEEEEEEEC2ERKSE_RKSL_ - $_ZN7cutlass13device_kernelIN5flash19enable_sm80_to_sm89INS1_16FlashAttnBwdSm80INS1_25CollectiveMainloopBwdSm80ILi2ELi2EN4cute5tupleIJNS5_1CILi128EEES8_NS7_ILi64EEEEEENS_10bfloat16_tEfNS_4arch4Sm80ELb0ELb1ELb1ELb0ELb0ELb0ELb0ELb0ELi2ELi4ELi4ELi4ELb0EEENS1_21CollectiveEpilogueBwdISA_SB_SD_Li256ELb0ELb0ELi2EEENS1_19SingleTileSchedulerILb0ELb0ELb0ELi128EEEEEEEEEvNT_6ParamsE$_ZN4cute3eso3ESOILb1ELb0EJNS_6LayoutINS_5tupleIJNS3_IJNS_1CILi8EEENS4_ILi1EEEEEENS4_ILi2EEES5_EEENS3_IJNS3_IJS6_NS4_ILi0EEEEEENS4_ILi64EEES5_EEEEENS_10ViewEngineIPN7cutlass10bfloat16_tEEEEEC2ERKSE_RKSJ_)
$_ZN7cutlass13device_kernelIN5flash19enable_sm80_to_sm89INS1_16FlashAttnBwdSm80INS1_25CollectiveMainloopBwdSm80ILi2ELi2EN4cute5tupleIJNS5_1CILi128EEES8_NS7_ILi64EEEEEENS_10bfloat16_tEfNS_4arch4Sm80ELb0ELb1ELb1ELb0ELb0ELb0ELb0ELb0ELi2ELi4ELi4ELi4ELb0EEENS1_21CollectiveEpilogueBwdISA_SB_SD_Li256ELb0ELb0ELi2EEENS1_19SingleTileSchedulerILb0ELb0ELb0ELi128EEEEEEEEEvNT_6ParamsE$_ZN4cute3eso3ESOILb1ELb0EJNS_6LayoutINS_5tupleIJNS3_IJNS_1CILi8EEENS4_ILi1EEEEEENS4_ILi2EEES5_EEENS3_IJNS3_IJS6_NS4_ILi0EEEEEENS4_ILi64EEES5_EEEEENS_10ViewEngineIPN7cutlass10bfloat16_tEEEEEC2ERKSE_RKSJ_:
[----:B------:R-:W-:Y:S01]  /*ae60*/  IADD3 R2, R27, -c[0x0][0x20], RZ ;  /* 0x800008001b027a10 */ /* 0x000fe20007ffe0ff */
[----:B------:R-:W-:Y:S01]  /*ae70*/  IMAD.MOV.U32 R7, RZ, RZ, R3 ;  /* 0x000000ffff077224 */ /* 0x000fe200078e0003 */
[----:B------:R-:W-:-:S04]  /*ae80*/  MOV R5, 0x0 ;  /* 0x0000000000057802 */ /* 0x000fc80000000f00 */
[----:B------:R1:W-:Y:S01]  /*ae90*/  STL.64 [R2], R6 ;  /* 0x0000000602007387 */ /* 0x0003e20000100a00 */
[----:B------:R-:W-:Y:S05]  /*aea0*/  RET.REL.NODEC R4 `(_ZN7cutlass13device_kernelIN5flash19enable_sm80_to_sm89INS1_16FlashAttnBwdSm80INS1_25CollectiveMainloopBwdSm80ILi2ELi2EN4cute5tupleIJNS5_1CILi128EEES8_NS7_ILi64EEEEEENS_10bfloat16_tEfNS_4arch4Sm80ELb0ELb1ELb1ELb0ELb0ELb0ELb0ELb0ELi2ELi4ELi4ELi4ELb0EEENS1_21CollectiveEpilogueBwdISA_SB_SD_Li256ELb0ELb0ELi2EEENS1_19SingleTileSchedulerILb0ELb0ELb0ELi128EEEEEEEEEvNT_6ParamsE) ;  /* 0xffff515004007950 */ /* 0x000fea0003c3ffff */
        .type           $_ZN7cutlass13device_kernelIN5flash19enable_sm80_to_sm89INS1_16FlashAttnBwdSm80INS1_25CollectiveMainloopBwdSm80ILi2ELi2EN4cute5tupleIJNS5_1CILi128EEES8_NS7_ILi64EEEEEENS_10bfloat16_tEfNS_4arch4Sm80ELb0ELb1ELb1ELb0ELb0ELb0ELb0ELb0ELi2ELi4ELi4ELi4ELb0EEENS1_21CollectiveEpilogueBwdISA_SB_SD_Li256ELb0ELb0ELi2EEENS1_19SingleTileSchedulerILb0ELb0ELb0ELi128EEEEEEEEEvNT_6ParamsE$_ZN4cute3eso3ESOILb1ELb0EJNS_6LayoutINS_5tupleIJNS3_IJNS_1CILi8EEENS4_ILi1EEEEEENS4_ILi4EEEEEENS3_IJNS3_IJS6_NS4_ILi0EEEEEENS4_ILi2048EEEEEEEENS_10ViewEngineINS_8smem_ptrIPN7cutlass10bfloat16_tEEEEEEEC2ERKSE_RKSL_,@function
        .size           $_ZN7cutlass13device_kernelIN5flash19enable_sm80_to_sm89INS1_16FlashAttnBwdSm80INS1_25CollectiveMainloopBwdSm80ILi2ELi2EN4cute5tupleIJNS5_1CILi128EEES8_NS7_ILi64EEEEEENS_10bfloat16_tEfNS_4arch4Sm80ELb0ELb1ELb1ELb0ELb0ELb0ELb0ELb0ELi2ELi4ELi4ELi4ELb0EEENS1_21CollectiveEpilogueBwdISA_SB_SD_Li256ELb0ELb0ELi2EEENS1_19SingleTileSchedulerILb0ELb0ELb0ELi128EEEEEEEEEvNT_6ParamsE$_ZN4cute3eso3ESOILb1ELb0EJNS_6LayoutINS_5tupleIJNS3_IJNS_1CILi8EEENS4_ILi1EEEEEENS4_ILi4EEEEEENS3_IJNS3_IJS6_NS4_ILi0EEEEEENS4_ILi2048EEEEEEEENS_10ViewEngineINS_8smem_ptrIPN7cutlass10bfloat16_tEEEEEEEC2ERKSE_RKSL_,($_ZN7cutlass13device_kernelIN5flash19enable_sm80_to_sm89INS1_16FlashAttnBwdSm80INS1_25CollectiveMainloopBwdSm80ILi2ELi2EN4cute5tupleIJNS5_1CILi128EEES8_NS7_ILi64EEEEEENS_10bfloat16_tEfNS_4arch4Sm80ELb0ELb1ELb1ELb0ELb0ELb0ELb0ELb0ELi2ELi4ELi4ELi4ELb0EEENS1_21CollectiveEpilogueBwdISA_SB_SD_Li256ELb0ELb0ELi2EEENS1_19SingleTileSchedulerILb0ELb0ELb0ELi128EEEEEEEEEvNT_6ParamsE$_ZN4cute3eso3ESOILb1ELb0EJNS_6LayoutINS_5tupleIJNS3_IJNS_1CILi8EEENS4_ILi1EEEEEENS4_ILi4EEEEEENS3_IJNS3_IJS6_NS4_ILi0EEEEEENS4_ILi2048EEEEEEEEiEEC2ERKSE_RKi - $_ZN7cutlass13device_kernelIN5flash19enable_sm80_to_sm89INS1_16FlashAttnBwdSm80INS1_25CollectiveMainloopBwdSm80ILi2ELi2EN4cute5tupleIJNS5_1CILi128EEES8_NS7_ILi64EEEEEENS_10bfloat16_tEfNS_4arch4Sm80ELb0ELb1ELb1ELb0ELb0ELb0ELb0ELb0ELi2ELi4ELi4ELi4ELb0EEENS1_21CollectiveEpilogueBwdISA_SB_SD_Li256ELb0ELb0ELi2EEENS1_19SingleTileSchedulerILb0ELb0ELb0ELi128EEEEEEEEEvNT_6ParamsE$_ZN4cute3eso3ESOILb1ELb0EJNS_6LayoutINS_5tupleIJNS3_IJNS_1CILi8EEENS4_ILi1EEEEEENS4_ILi4EEEEEENS3_IJNS3_IJS6_NS4_ILi0EEEEEENS4_ILi2048EEEEEEEENS_10ViewEngineINS_8smem_ptrIPN7cutlass10bfloat16_tEEEEEEEC2ERKSE_RKSL_)
$_ZN7cutlass13device_kernelIN5flash19enable_sm80_to_sm89INS1_16FlashAttnBwdSm80INS1_25CollectiveMainloopBwdSm80ILi2ELi2EN4cute5tupleIJNS5_1CILi128EEES8_NS7_ILi64EEEEEENS_10bfloat16_tEfNS_4arch4Sm80ELb0ELb1ELb1ELb0ELb0ELb0ELb0ELb0ELi2ELi4ELi4ELi4ELb0EEENS1_21CollectiveEpilogueBwdISA_SB_SD_Li256ELb0ELb0ELi2EEENS1_19SingleTileSchedulerILb0ELb0ELb0ELi128EEEEEEEEEvNT_6ParamsE$_ZN4cute3eso3ESOILb1ELb0EJNS_6LayoutINS_5tupleIJNS3_IJNS_1CILi8EEENS4_ILi1EEEEEENS4_ILi4EEEEEENS3_IJNS3_IJS6_NS4_ILi0EEEEEENS4_ILi2048EEEEEEEENS_10ViewEngineINS_8smem_ptrIPN7cutlass10bfloat16_tEEEEEEEC2ERKSE_RKSL_:
[----:B------:R-:W-:Y:S02]  /*aeb0*/  IADD3 R4, R27, -c[0x0][0x20], RZ ;  /* 0x800008001b047a10 */ /* 0x000fe40007ffe0ff */
[----:B------:R-:W-:-:S03]  /*aec0*/  MOV R7, 0x0 ;  /* 0x0000000000077802 */ /* 0x000fc60000000f00 */
[----:B------:R1:W-:Y:S01]  /*aed0*/  STL.64 [R4], R2 ;  /* 0x0000000204007387 */ /* 0x0003e20000100a00 */
[----:B------:R-:W-:Y:S05]  /*aee0*/  RET.REL.NODEC R6 `(_ZN7cutlass13device_kernelIN5flash19enable_sm80_to_sm89INS1_16FlashAttnBwdSm80INS1_25CollectiveMainloopBwdSm80ILi2ELi2EN4cute5tupleIJNS5_1CILi128EEES8_NS7_ILi64EEEEEENS_10bfloat16_tEfNS_4arch4Sm80ELb0ELb1ELb1ELb0ELb0ELb0ELb0ELb0ELi2ELi4ELi4ELi4ELb0EEENS1_21CollectiveEpilogueBwdISA_SB_SD_Li256ELb0ELb0ELi2EEENS1_19SingleTileSchedulerILb0ELb0ELb0ELi128EEEEEEEEEvNT_6ParamsE) ;  /* 0xffff511006007950 */ /* 0x000fea0003c3ffff */
        .type           $_ZN7cutlass13device_kernelIN5flash19enable_sm80_to_sm89INS1_16FlashAttnBwdSm80INS1_25CollectiveMainloopBwdSm80ILi2ELi2EN4cute5tupleIJNS5_1CILi128EEES8_NS7_ILi64EEEEEENS_10bfloat16_tEfNS_4arch4Sm80ELb0ELb1ELb1ELb0ELb0ELb0ELb0ELb0ELi2ELi4ELi4ELi4ELb0EEENS1_21CollectiveEpilogueBwdISA_SB_SD_Li256ELb0ELb0ELi2EEENS1_19SingleTileSchedulerILb0ELb0ELb0ELi128EEEEEEEEEvNT_6ParamsE$_ZN4cute3eso3ESOILb1ELb0EJNS_6LayoutINS_5tupleIJNS3_IJNS_1CILi8EEENS4_ILi1EEEEEENS4_ILi4EEEEEENS3_IJNS3_IJS6_NS4_ILi0EEEEEENS4_ILi2048EEEEEEEEiEEC2ERKSE_RKi,@function
        .size           $_ZN7cutlass13device_kernelIN5flash19enable_sm80_to_sm89INS1_16FlashAttnBwdSm80INS1_25CollectiveMainloopBwdSm80ILi2ELi2EN4cute5tupleIJNS5_1CILi128EEES8_NS7_ILi64EEEEEENS_10bfloat16_tEfNS_4arch4Sm80ELb0ELb1ELb1ELb0ELb0ELb0ELb0ELb0ELi2ELi4ELi4ELi4ELb0EEENS1_21CollectiveEpilogueBwdISA_SB_SD_Li256ELb0ELb0ELi2EEENS1_19SingleTileSchedulerILb0ELb0ELb0ELi128EEEEEEEEEvNT_6ParamsE$_ZN4cute3eso3ESOILb1ELb0EJNS_6LayoutINS_5tupleIJNS3_IJNS_1CILi8EEENS4_ILi1EEEEEENS4_ILi4EEEEEENS3_IJNS3_IJS6_NS4_ILi0EEEEEENS4_ILi2048EEEEEEEEiEEC2ERKSE_RKi,($_ZN7cutlass13device_kernelIN5flash19enable_sm80_to_sm89INS1_16FlashAttnBwdSm80INS1_25CollectiveMainloopBwdSm80ILi2ELi2EN4cute5tupleIJNS5_1CILi128EEES8_NS7_ILi64EEEEEENS_10bfloat16_tEfNS_4arch4Sm80ELb0ELb1ELb1ELb0ELb0ELb0ELb0ELb0ELi2ELi4ELi4ELi4ELb0EEENS1_21CollectiveEpilogueBwdISA_SB_SD_Li256ELb0ELb0ELi2EEENS1_19SingleTileSchedulerILb0ELb0ELb0ELi128EEEEEEEEEvNT_6ParamsE$_ZN4cute3eso3ESOILb1ELb0EJNS_6LayoutINS_5tupleIJNS3_IJNS_1CILi8EEENS4_ILi1EEEEEENS4_ILi4EEEEEENS3_IJNS3_IJS6_NS4_ILi0EEEEEES5_EEEEENS_10ViewEngineIPN7cutlass10bfloat16_tEEEEEC2ERKSD_RKSI_ - $_ZN7cutlass13device_kernelIN5flash19enable_sm80_to_sm89INS1_16FlashAttnBwdSm80INS1_25CollectiveMainloopBwdSm80ILi2ELi2EN4cute5tupleIJNS5_1CILi128EEES8_NS7_ILi64EEEEEENS_10bfloat16_tEfNS_4arch4Sm80ELb0ELb1ELb1ELb0ELb0ELb0ELb0ELb0ELi2ELi4ELi4ELi4ELb0EEENS1_21CollectiveEpilogueBwdISA_SB_SD_Li256ELb0ELb0ELi2EEENS1_19SingleTileSchedulerILb0ELb0ELb0ELi128EEEEEEEEEvNT_6ParamsE$_ZN4cute3eso3ESOILb1ELb0EJNS_6LayoutINS_5tupleIJNS3_IJNS_1CILi8EEENS4_ILi1EEEEEENS4_ILi4EEEEEENS3_IJNS3_IJS6_NS4_ILi0EEEEEENS4_ILi2048EEEEEEEEiEEC2ERKSE_RKi)
$_ZN7cutlass13device_kernelIN5flash19enable_sm80_to_sm89INS1_16FlashAttnBwdSm80INS1_25CollectiveMainloopBwdSm80ILi2ELi2EN4cute5tupleIJNS5_1CILi128EEES8_NS7_ILi64EEEEEENS_10bfloat16_tEfNS_4arch4Sm80ELb0ELb1ELb1ELb0ELb0ELb0ELb0ELb0ELi2ELi4ELi4ELi4ELb0EEENS1_21CollectiveEpilogueBwdISA_SB_SD_Li256ELb0ELb0ELi2EEENS1_19SingleTileSchedulerILb0ELb0ELb0ELi128EEEEEEEEEvNT_6ParamsE$_ZN4cute3eso3ESOILb1ELb0EJNS_6LayoutINS_5tupleIJNS3_IJNS_1CILi8EEENS4_ILi1EEEEEENS4_ILi4EEEEEENS3_IJNS3_IJS6_NS4_ILi0EEEEEENS4_ILi2048EEEEEEEEiEEC2ERKSE_RKi:
[----:B------:R-:W-:Y:S02]  /*aef0*/  IADD3 R2, R27, -c[0x0][0x20], RZ ;  /* 0x800008001b027a10 */ /* 0x000fe40007ffe0ff */
[----:B------:R-:W-:-:S03]  /*af00*/  MOV R5, 0x0 ;  /* 0x0000000000057802 */ /* 0x000fc60000000f00 */
[----:B------:R1:W-:Y:S01]  /*af10*/  STL [R2], R3 ;  /* 0x0000000302007387 */ /* 0x0003e20000100800 */
[----:B------:R-:W-:Y:S05]  /*af20*/  RET.REL.NODEC R4 `(_ZN7cutlass13device_kernelIN5flash19enable_sm80_to_sm89INS1_16FlashAttnBwdSm80INS1_25CollectiveMainloopBwdSm80ILi2ELi2EN4cute5tupleIJNS5_1CILi128EEES8_NS7_ILi64EEEEEENS_10bfloat16_tEfNS_4arch4Sm80ELb0ELb1ELb1ELb0ELb0ELb0ELb0ELb0ELi2ELi4ELi4ELi4ELb0EEENS1_21CollectiveEpilogueBwdISA_SB_SD_Li256ELb0ELb0ELi2EEENS1_19SingleTileSchedulerILb0ELb0ELb0ELi128EEEEEEEEEvNT_6ParamsE) ;  /* 0xffff50d004007950 */ /* 0x000fea0003c3ffff */
        .type           $_ZN7cutlass13device_kernelIN5flash19enable_sm80_to_sm89INS1_16FlashAttnBwdSm80INS1_25CollectiveMainloopBwdSm80ILi2ELi2EN4cute5tupleIJNS5_1CILi128EEES8_NS7_ILi64EEEEEENS_10bfloat16_tEfNS_4arch4Sm80ELb0ELb1ELb1ELb0ELb0ELb0ELb0ELb0ELi2ELi4ELi4ELi4ELb0EEENS1_21CollectiveEpilogueBwdISA_SB_SD_Li256ELb0ELb0ELi2EEENS1_19SingleTileSchedulerILb0ELb0ELb0ELi128EEEEEEEEEvNT_6ParamsE$_ZN4cute3eso3ESOILb1ELb0EJNS_6LayoutINS_5tupleIJNS3_IJNS_1CILi8EEENS4_ILi1EEEEEENS4_ILi4EEEEEENS3_IJNS3_IJS6_NS4_ILi0EEEEEES5_EEEEENS_10ViewEngineIPN7cutlass10bfloat16_tEEEEEC2ERKSD_RKSI_,@function
        .size           $_ZN7cutlass13device_kernelIN5flash19enable_sm80_to_sm89INS1_16FlashAttnBwdSm80INS1_25CollectiveMainloopBwdSm80ILi2ELi2EN4cute5tupleIJNS5_1CILi128EEES8_NS7_ILi64EEEEEENS_10bfloat16_tEfNS_4arch4Sm80ELb0ELb1ELb1ELb0ELb0ELb0ELb0ELb0ELi2ELi4ELi4ELi4ELb0EEENS1_21CollectiveEpilogueBwdISA_SB_SD_Li256ELb0ELb0ELi2EEENS1_19SingleTileSchedulerILb0ELb0ELb0ELi128EEEEEEEEEvNT_6ParamsE$_ZN4cute3eso3ESOILb1ELb0EJNS_6LayoutINS_5tupleIJNS3_IJNS_1CILi8EEENS4_ILi1EEEEEENS4_ILi4EEEEEENS3_IJNS3_IJS6_NS4_ILi0EEEEEES5_EEEEENS_10ViewEngineIPN7cutlass10bfloat16_tEEEEEC2ERKSD_RKSI_,($_ZN7cutlass13device_kernelIN5flash19enable_sm80_to_sm89INS1_16FlashAttnBwdSm80INS1_25CollectiveMainloopBwdSm80ILi2ELi2EN4cute5tupleIJNS5_1CILi128EEES8_NS7_ILi64EEEEEENS_10bfloat16_tEfNS_4arch4Sm80ELb0ELb1ELb1ELb0ELb0ELb0ELb0ELb0ELi2ELi4ELi4ELi4ELb0EEENS1_21CollectiveEpilogueBwdISA_SB_SD_Li256ELb0ELb0ELi2EEENS1_19SingleTileSchedulerILb0ELb0ELb0ELi128EEEEEEEEEvNT_6ParamsE$_ZN4cute3eso3ESOILb1ELb0EJNS_6LayoutINS_5tupleIJNS3_IJNS_1CILi8EEENS4_ILi1EEEEEENS4_ILi4EEEEEENS3_IJNS3_IJS6_NS4_ILi0EEEEEES5_EEEEEiEEC2ERKSD_RKi - $_ZN7cutlass13device_kernelIN5flash19enable_sm80_to_sm89INS1_16FlashAttnBwdSm80INS1_25CollectiveMainloopBwdSm80ILi2ELi2EN4cute5tupleIJNS5_1CILi128EEES8_NS7_ILi64EEEEEENS_10bfloat16_tEfNS_4arch4Sm80ELb0ELb1ELb1ELb0ELb0ELb0ELb0ELb0ELi2ELi4ELi4ELi4ELb0EEENS1_21CollectiveEpilogueBwdISA_SB_SD_Li256ELb0ELb0ELi2EEENS1_19SingleTileSchedulerILb0ELb0ELb0ELi128EEEEEEEEEvNT_6ParamsE$_ZN4cute3eso3ESOILb1ELb0EJNS_6LayoutINS_5tupleIJNS3_IJNS_1CILi8EEENS4_ILi1EEEEEENS4_ILi4EEEEEENS3_IJNS3_IJS6_NS4_ILi0EEEEEES5_EEEEENS_10ViewEngineIPN7cutlass10bfloat16_tEEEEEC2ERKSD_RKSI_)
$_ZN7cutlass13device_kernelIN5flash19enable_sm80_to_sm89INS1_16FlashAttnBwdSm80INS1_25CollectiveMainloopBwdSm80ILi2ELi2EN4cute5tupleIJNS5_1CILi128EEES8_NS7_ILi64EEEEEENS_10bfloat16_tEfNS_4arch4Sm80ELb0ELb1ELb1ELb0ELb0ELb0ELb0ELb0ELi2ELi4ELi4ELi4ELb0EEENS1_21CollectiveEpilogueBwdISA_SB_SD_Li256ELb0ELb0ELi2EEENS1_19SingleTileSchedulerILb0ELb0ELb0ELi128EEEEEEEEEvNT_6ParamsE$_ZN4cute3eso3ESOILb1ELb0EJNS_6LayoutINS_5tupleIJNS3_IJNS_1CILi8EEENS4_ILi1EEEEEENS4_ILi4EEEEEENS3_IJNS3_IJS6_NS4_ILi0EEEEEES5_EEEEENS_10ViewEngineIPN7cutlass10bfloat16_tEEEEEC2ERKSD_RKSI_:
[----:B------:R-:W-:Y:S01]  /*af30*/  IADD3 R7, R27, -c[0x0][0x20], RZ ;  /* 0x800008001b077a10 */ /* 0x000fe20007ffe0ff */
[----:B------:R-:W-:Y:S01]  /*af40*/  IMAD.MOV.U32 R10, RZ, RZ, R6 ;  /* 0x000000ffff0a7224 */ /* 0x000fe200078e0006 */
[----:B------:R-:W-:Y:S01]  /*af50*/  MOV R11, R9 ;  /* 0x00000009000b7202 */ /* 0x000fe20000000f00 */
[----:B------:R-:W-:-:S04]  /*af60*/  IMAD.MOV.U32 R9, RZ, RZ, 0x0 ;  /* 0x00000000ff097424 */ /* 0x000fc800078e00ff */
[----:B------:R1:W-:Y:S01]  /*af70*/  STL.64 [R7], R10 ;  /* 0x0000000a07007387 */ /* 0x0003e20000100a00 */
[----:B------:R-:W-:Y:S05]  /*af80*/  RET.REL.NODEC R8 `(_ZN7cutlass13device_kernelIN5flash19enable_sm80_to_sm89INS1_16FlashAttnBwdSm80INS1_25CollectiveMainloopBwdSm80ILi2ELi2EN4cute5tupleIJNS5_1CILi128EEES8_NS7_ILi64EEEEEENS_10bfloat16_tEfNS_4arch4Sm80ELb0ELb1ELb1ELb0ELb0ELb0ELb0ELb0ELi2ELi4ELi4ELi4ELb0EEENS1_21CollectiveEpilogueBwdISA_SB_SD_Li256ELb0ELb0ELi2EEENS1_19SingleTileSchedulerILb0ELb0ELb0ELi128EEEEEEEEEvNT_6ParamsE) ;  /* 0xffff507008007950 */ /* 0x000fea0003c3ffff */
        .type           $_ZN7cutlass13device_kernelIN5flash19enable_sm80_to_sm89INS1_16FlashAttnBwdSm80INS1_25CollectiveMainloopBwdSm80ILi2ELi2EN4cute5tupleIJNS5_1CILi128EEES8_NS7_ILi64EEEEEENS_10bfloat16_tEfNS_4arch4Sm80ELb0ELb1ELb1ELb0ELb0ELb0ELb0ELb0ELi2ELi4ELi4ELi4ELb0EEENS1_21CollectiveEpilogueBwdISA_SB_SD_Li256ELb0ELb0ELi2EEENS1_19SingleTileSchedulerILb0ELb0ELb0ELi128EEEEEEEEEvNT_6ParamsE$_ZN4cute3eso3ESOILb1ELb0EJNS_6LayoutINS_5tupleIJNS3_IJNS_1CILi8EEENS4_ILi1EEEEEENS4_ILi4EEEEEENS3_IJNS3_IJS6_NS4_ILi0EEEEEES5_EEEEEiEEC2ERKSD_RKi,@function
        .size           $_ZN7cutlass13device_kernelIN5flash19enable_sm80_to_sm89INS1_16FlashAttnBwdSm80INS1_25CollectiveMainloopBwdSm80ILi2ELi2EN4cute5tupleIJNS5_1CILi128EEES8_NS7_ILi64EEEEEENS_10bfloat16_tEfNS_4arch4Sm80ELb0ELb1ELb1ELb0ELb0ELb0ELb0ELb0ELi2ELi4ELi4ELi4ELb0EEENS1_21CollectiveEpilogueBwdISA_SB_SD_Li256ELb0ELb0ELi2EEENS1_19SingleTileSchedulerILb0ELb0ELb0ELi128EEEEEEEEEvNT_6ParamsE$_ZN4cute3eso3ESOILb1ELb0EJNS_6LayoutINS_5tupleIJNS3_IJNS_1CILi8EEENS4_ILi1EEEEEENS4_ILi4EEEEEENS3_IJNS3_IJS6_NS4_ILi0EEEEEES5_EEEEEiEEC2ERKSD_RKi,($_ZN7cutlass13device_kernelIN5flash19enable_sm80_to_sm89INS1_16FlashAttnBwdSm80INS1_25CollectiveMainloopBwdSm80ILi2ELi2EN4cute5tupleIJNS5_1CILi128EEES8_NS7_ILi64EEEEEENS_10bfloat16_tEfNS_4arch4Sm80ELb0ELb1ELb1ELb0ELb0ELb0ELb0ELb0ELi2ELi4ELi4ELi4ELb0EEENS1_21CollectiveEpilogueBwdISA_SB_SD_Li256ELb0ELb0ELi2EEENS1_19SingleTileSchedulerILb0ELb0ELb0ELi128EEEEEEEEEvNT_6ParamsE$_ZN4cute3eso3ESOILb1ELb0EJNS_6LayoutINS_5tupleIJNS3_IJNS_1CILi8EEENS4_ILi1EEEEEENS4_ILi4EEES6_EEENS3_IJNS3_IJS6_NS4_ILi0EEEEEENS4_ILi2048EEESA_EEEEENS_10ViewEngineINS_8smem_ptrIPN7cutlass10bfloat16_tEEEEEEEC2ERKSE_RKSL_ - $_ZN7cutlass13device_kernelIN5flash19enable_sm80_to_sm89INS1_16FlashAttnBwdSm80INS1_25CollectiveMainloopBwdSm80ILi2ELi2EN4cute5tupleIJNS5_1CILi128EEES8_NS7_ILi64EEEEEENS_10bfloat16_tEfNS_4arch4Sm80ELb0ELb1ELb1ELb0ELb0ELb0ELb0ELb0ELi2ELi4ELi4ELi4ELb0EEENS1_21CollectiveEpilogueBwdISA_SB_SD_Li256ELb0ELb0ELi2EEENS1_19SingleTileSchedulerILb0ELb0ELb0ELi128EEEEEEEEEvNT_6ParamsE$_ZN4cute3eso3ESOILb1ELb0EJNS_6LayoutINS_5tupleIJNS3_IJNS_1CILi8EEENS4_ILi1EEEEEENS4_ILi4EEEEEENS3_IJNS3_IJS6_NS4_ILi0EEEEEES5_EEEEEiEEC2ERKSD_RKi)
$_ZN7cutlass13device_kernelIN5flash19enable_sm80_to_sm89INS1_16FlashAttnBwdSm80INS1_25CollectiveMainloopBwdSm80ILi2ELi2EN4cute5tupleIJNS5_1CILi128EEES8_NS7_ILi64EEEEEENS_10bfloat16_tEfNS_4arch4Sm80ELb0ELb1ELb1ELb0ELb0ELb0ELb0ELb0ELi2ELi4ELi4ELi4ELb0EEENS1_21CollectiveEpilogueBwdISA_SB_SD_Li256ELb0ELb0ELi2EEENS1_19SingleTileSchedulerILb0ELb0ELb0ELi128EEEEEEEEEvNT_6ParamsE$_ZN4cute3eso3ESOILb1ELb0EJNS_6LayoutINS_5tupleIJNS3_IJNS_1CILi8EEENS4_ILi1EEEEEENS4_ILi4EEEEEENS3_IJNS3_IJS6_NS4_ILi0EEEEEES5_EEEEEiEEC2ERKSD_RKi:
[----:B------:R-:W-:Y:S02]  /*af90*/  IADD3 R2, R27, -c[0x0][0x20], RZ ;  /* 0x800008001b027a10 */ /* 0x000fe40007ffe0ff */
[----:B------:R-:W-:-:S03]  /*afa0*/  MOV R7, 0x0 ;  /* 0x0000000000077802 */ /* 0x000fc60000000f00 */
[----:B------:R1:W-:Y:S01]  /*afb0*/  STL [R2], R3 ;  /* 0x0000000302007387 */ /* 0x0003e20000100800 */
[----:B------:R-:W-:Y:S05]  /*afc0*/  RET.REL.NODEC R6 `(_ZN7cutlass13device_kernelIN5flash19enable_sm80_to_sm89INS1_16FlashAttnBwdSm80INS1_25CollectiveMainloopBwdSm80ILi2ELi2EN4cute5tupleIJNS5_1CILi128EEES8_NS7_ILi64EEEEEENS_10bfloat16_tEfNS_4arch4Sm80ELb0ELb1ELb1ELb0ELb0ELb0ELb0ELb0ELi2ELi4ELi4ELi4ELb0EEENS1_21CollectiveEpilogueBwdISA_SB_SD_Li256ELb0ELb0ELi2EEENS1_19SingleTileSchedulerILb0ELb0ELb0ELi128EEEEEEEEEvNT_6ParamsE) ;  /* 0xffff503006007950 */ /* 0x000fea0003c3ffff */
        .type           $_ZN7cutlass13device_kernelIN5flash19enable_sm80_to_sm89INS1_16FlashAttnBwdSm80INS1_25CollectiveMainloopBwdSm80ILi2ELi2EN4cute5tupleIJNS5_1CILi128EEES8_NS7_ILi64EEEEEENS_10bfloat16_tEfNS_4arch4Sm80ELb0ELb1ELb1ELb0ELb0ELb0ELb0ELb0ELi2ELi4ELi4ELi4ELb0EEENS1_21CollectiveEpilogueBwdISA_SB_SD_Li256ELb0ELb0ELi2EEENS1_19SingleTileSchedulerILb0ELb0ELb0ELi128EEEEEEEEEvNT_6ParamsE$_ZN4cute3eso3ESOILb1ELb0EJNS_6LayoutINS_5tupleIJNS3_IJNS_1CILi8EEENS4_ILi1EEEEEENS4_ILi4EEES6_EEENS3_IJNS3_IJS6_NS4_ILi0EEEEEENS4_ILi2048EEESA_EEEEENS_10ViewEngineINS_8smem_ptrIPN7cutlass10bfloat16_tEEEEEEEC2ERKSE_RKSL_,@function
        .size           $_ZN7cutlass13device_kernelIN5flash19enable_sm80_to_sm89INS1_16FlashAttnBwdSm80INS1_25CollectiveMainloopBwdSm80ILi2ELi2EN4cute5tupleIJNS5_1CILi128EEES8_NS7_ILi64EEEEEENS_10bfloat16_tEfNS_4arch4Sm80ELb0ELb1ELb1ELb0ELb0ELb0ELb0ELb0ELi2ELi4ELi4ELi4ELb0EEENS1_21CollectiveEpilogueBwdISA_SB_SD_Li256ELb0ELb0ELi2EEENS1_19SingleTileSchedulerILb0ELb0ELb0ELi128EEEEEEEEEvNT_6ParamsE$_ZN4cute3eso3ESOILb1ELb0EJNS_6LayoutINS_5tupleIJNS3_IJNS_1CILi8EEENS4_ILi1EEEEEENS4_ILi4EEES6_EEENS3_IJNS3_IJS6_NS4_ILi0EEEEEENS4_ILi2048EEESA_EEEEENS_10ViewEngineINS_8smem_ptrIPN7cutlass10bfloat16_tEEEEEEEC2ERKSE_RKSL_,($_ZN7cutlass13device_kernelIN5flash19enable_sm80_to_sm89INS1_16FlashAttnBwdSm80INS1_25CollectiveMainloopBwdSm80ILi2ELi2EN4cute5tupleIJNS5_1CILi128EEES8_NS7_ILi64EEEEEENS_10bfloat16_tEfNS_4arch4Sm80ELb0ELb1ELb1ELb0ELb0ELb0ELb0ELb0ELi2ELi4ELi4ELi4ELb0EEENS1_21CollectiveEpilogueBwdISA_SB_SD_Li256ELb0ELb0ELi2EEENS1_19SingleTileSchedulerILb0ELb0ELb0ELi128EEEEEEEEEvNT_6ParamsE$_ZN4cute3eso3ESOILb1ELb0EJNS_6LayoutINS_5tupleIJNS3_IJNS_1CILi8EEENS4_ILi1EEEEEENS4_ILi4EEES6_EEENS3_IJNS3_IJS6_NS4_ILi0EEEEEENS4_ILi2048EEESA_EEEEEiEEC2ERKSE_RKi - $_ZN7cutlass13device_kernelIN5flash19enable_sm80_to_sm89INS1_16FlashAttnBwdSm80INS1_25CollectiveMainloopBwdSm80ILi2ELi2EN4cute5tupleIJNS5_1CILi128EEES8_NS7_ILi64EEEEEENS_10bfloat16_tEfNS_4arch4Sm80ELb0ELb1ELb1ELb0ELb0ELb0ELb0ELb0ELi2ELi4ELi4ELi4ELb0EEENS1_21CollectiveEpilogueBwdISA_SB_SD_Li256ELb0ELb0ELi2EEENS1_19SingleTileSchedulerILb0ELb0ELb0ELi128EEEEEEEEEvNT_6ParamsE$_ZN4cute3eso3ESOILb1ELb0EJNS_6LayoutINS_5tupleIJNS3_IJNS_1CILi8EEENS4_ILi1EEEEEENS4_ILi4EEES6_EEENS3_IJNS3_IJS6_NS4_ILi0EEEEEENS4_ILi2048EEESA_EEEEENS_10ViewEngineINS_8smem_ptrIPN7cutlass10bfloat16_tEEEEEEEC2ERKSE_RKSL_)
$_ZN7cutlass13device_kernelIN5flash19enable_sm80_to_sm89INS1_16FlashAttnBwdSm80INS1_25CollectiveMainloopBwdSm80ILi2ELi2EN4cute5tupleIJNS5_1CILi128EEES8_NS7_ILi64EEEEEENS_10bfloat16_tEfNS_4arch4Sm80ELb0ELb1ELb1ELb0ELb0ELb0ELb0ELb0ELi2ELi4ELi4ELi4ELb0EEENS1_21CollectiveEpilogueBwdISA_SB_SD_Li256ELb0ELb0ELi2EEENS1_19SingleTileSchedulerILb0ELb0ELb0ELi128EEEEEEEEEvNT_6ParamsE$_ZN4cute3eso3ESOILb1ELb0EJNS_6LayoutINS_5tupleIJNS3_IJNS_1CILi8EEENS4_ILi1EEEEEENS4_ILi4EEES6_EEENS3_IJNS3_IJS6_NS4_ILi0EEEEEENS4_ILi2048EEESA_EEEEENS_10ViewEngineINS_8smem_ptrIPN7cutlass10bfloat16_tEEEEEEEC2ERKSE_RKSL_:
[----:B------:R-:W-:Y:S01]  /*afd0*/  IADD3 R4, R83, -c[0x0][0x20], RZ ;  /* 0x8000080053047a10 */ /* 0x000fe20007ffe0ff */
[----:B------:R-:W-:Y:S01]  /*afe0*/  IMAD.MOV.U32 R8, RZ, RZ, R6 ;  /* 0x000000ffff087224 */ /* 0x000fe200078e0006 */
[----:B------:R-:W-:-:S03]  /*aff0*/  MOV R9, 0x0 ;  /* 0x0000000000097802 */ /* 0x000fc60000000f00 */
[----:B------:R1:W-:Y:S01]  /*b000*/  STL.64 [R4], R2 ;  /* 0x0000000204007387 */ /* 0x0003e20000100a00 */
[----:B------:R-:W-:Y:S05]  /*b010*/  RET.REL.NODEC R8 `(_ZN7cutlass13device_kernelIN5flash19enable_sm80_to_sm89INS1_16FlashAttnBwdSm80INS1_25CollectiveMainloopBwdSm80ILi2ELi2EN4cute5tupleIJNS5_1CILi128EEES8_NS7_ILi64EEEEEENS_10bfloat16_tEfNS_4arch4Sm80ELb0ELb1ELb1ELb0ELb0ELb0ELb0ELb0ELi2ELi4ELi4ELi4ELb0EEENS1_21CollectiveEpilogueBwdISA_SB_SD_Li256ELb0ELb0ELi2EEENS1_19SingleTileSchedulerILb0ELb0ELb0ELi128EEEEEEEEEvNT_6ParamsE) ;  /* 0xffff4fe008007950 */ /* 0x000fea0003c3ffff */
        .type           $_ZN7cutlass13device_kernelIN5flash19enable_sm80_to_sm89INS1_16FlashAttnBwdSm80INS1_25CollectiveMainloopBwdSm80ILi2ELi2EN4cute5tupleIJNS5_1CILi128EEES8_NS7_ILi64EEEEEENS_10bfloat16_tEfNS_4arch4Sm80ELb0ELb1ELb1ELb0ELb0ELb0ELb0ELb0ELi2ELi4ELi4ELi4ELb0EEENS1_21CollectiveEpilogueBwdISA_SB_SD_Li256ELb0ELb0ELi2EEENS1_19SingleTileSchedulerILb0ELb0ELb0ELi128EEEEEEEEEvNT_6ParamsE$_ZN4cute3eso3ESOILb1ELb0EJNS_6LayoutINS_5tupleIJNS3_IJNS_1CILi8EEENS4_ILi1EEEEEENS4_ILi4EEES6_EEENS3_IJNS3_IJS6_NS4_ILi0EEEEEENS4_ILi2048EEESA_EEEEEiEEC2ERKSE_RKi,@function
        .size           $_ZN7cutlass13device_kernelIN5flash19enable_sm80_to_sm89INS1_16FlashAttnBwdSm80INS1_25CollectiveMainloopBwdSm80ILi2ELi2EN4cute5tupleIJNS5_1CILi128EEES8_NS7_ILi64EEEEEENS_10bfloat16_tEfNS_4arch4Sm80ELb0ELb1ELb1ELb0ELb0ELb0ELb0ELb0ELi2ELi4ELi4ELi4ELb0EEENS1_21CollectiveEpilogueBwdISA_SB_SD_Li256ELb0ELb0ELi2EEENS1_19SingleTileSchedulerILb0ELb0ELb0ELi128EEEEEEEEEvNT_6ParamsE$_ZN4cute3eso3ESOILb1ELb0EJNS_6LayoutINS_5tupleIJNS3_IJNS_1CILi8EEENS4_ILi1EEEEEENS4_ILi4EEES6_EEENS3_IJNS3_IJS6_NS4_ILi0EEEEEENS4_ILi2048EEESA_EEEEEiEEC2ERKSE_RKi,($_ZN7cutlass13device_kernelIN5flash19enable_sm80_to_sm89INS1_16FlashAttnBwdSm80INS1_25CollectiveMainloopBwdSm80ILi2ELi2EN4cute5tupleIJNS5_1CILi128EEES8_NS7_ILi64EEEEEENS_10bfloat16_tEfNS_4arch4Sm80ELb0ELb1ELb1ELb0ELb0ELb0ELb0ELb0ELi2ELi4ELi4ELi4ELb0EEENS1_21CollectiveEpilogueBwdISA_SB_SD_Li256ELb0ELb0ELi2EEENS1_19SingleTileSchedulerILb0ELb0ELb0ELi128EEEEEEEEEvNT_6ParamsE$_ZN4cute3eso3ESOILb1ELb0EJNS_6LayoutINS_5tupleIJNS3_IJNS_1CILi8EEENS4_ILi1EEEEEENS4_ILi4EEES8_EEENS3_IJNS3_IJS6_NS4_ILi0EEEEEES5_NS4_ILi32EEEEEEEENS_10ViewEngineIPN7cutlass10bfloat16_tEEEEEC2ERKSE_RKSJ_ - $_ZN7cutlass13device_kernelIN5flash19enable_sm80_to_sm89INS1_16FlashAttnBwdSm80INS1_25CollectiveMainloopBwdSm80ILi2ELi2EN4cute5tupleIJNS5_1CILi128EEES8_NS7_ILi64EEEEEENS_10bfloat16_tEfNS_4arch4Sm80ELb0ELb1ELb1ELb0ELb0ELb0ELb0ELb0ELi2ELi4ELi4ELi4ELb0EEENS1_21CollectiveEpilogueBwdISA_SB_SD_Li256ELb0ELb0ELi2EEENS1_19SingleTileSchedulerILb0ELb0ELb0ELi128EEEEEEEEEvNT_6ParamsE$_ZN4cute3eso3ESOILb1ELb0EJNS_6LayoutINS_5tupleIJNS3_IJNS_1CILi8EEENS4_ILi1EEEEEENS4_ILi4EEES6_EEENS3_IJNS3_IJS6_NS4_ILi0EEEEEENS4_ILi2048EEESA_EEEEEiEEC2ERKSE_RKi)
$_ZN7cutlass13device_kernelIN5flash19enable_sm80_to_sm89INS1_16FlashAttnBwdSm80INS1_25CollectiveMainloopBwdSm80ILi2ELi2EN4cute5tupleIJNS5_1CILi128EEES8_NS7_ILi64EEEEEENS_10bfloat16_tEfNS_4arch4Sm80ELb0ELb1ELb1ELb0ELb0ELb0ELb0ELb0ELi2ELi4ELi4ELi4ELb0EEENS1_21CollectiveEpilogueBwdISA_SB_SD_Li256ELb0ELb0ELi2EEENS1_19SingleTileSchedulerILb0ELb0ELb0ELi128EEEEEEEEEvNT_6ParamsE$_ZN4cute3eso3ESOILb1ELb0EJNS_6LayoutINS_5tupleIJNS3_IJNS_1CILi8EEENS4_ILi1EEEEEENS4_ILi4EEES6_EEENS3_IJNS3_IJS6_NS4_ILi0EEEEEENS4_ILi2048EEESA_EEEEEiEEC2ERKSE_RKi:
[----:B------:R-:W-:Y:S02]  /*b020*/  IADD3 R2, R83, -c[0x0][0x20], RZ ;  /* 0x8000080053027a10 */ /* 0x000fe40007ffe0ff */
[----:B------:R-:W-:-:S03]  /*b030*/  MOV R5, 0x0 ;  /* 0x0000000000057802 */ /* 0x000fc60000000f00 */
[----:B------:R1:W-:Y:S01]  /*b040*/  STL [R2], R3 ;  /* 0x0000000302007387 */ /* 0x0003e20000100800 */
[----:B------:R-:W-:Y:S05]  /*b050*/  RET.REL.NODEC R4 `(_ZN7cutlass13device_kernelIN5flash19enable_sm80_to_sm89INS1_16FlashAttnBwdSm80INS1_25CollectiveMainloopBwdSm80ILi2ELi2EN4cute5tupleIJNS5_1CILi128EEES8_NS7_ILi64EEEEEENS_10bfloat16_tEfNS_4arch4Sm80ELb0ELb1ELb1ELb0ELb0ELb0ELb0ELb0ELi2ELi4ELi4ELi4ELb0EEENS1_21CollectiveEpilogueBwdISA_SB_SD_Li256ELb0ELb0ELi2EEENS1_19SingleTileSchedulerILb0ELb0ELb0ELi128EEEEEEEEEvNT_6ParamsE) ;  /* 0xffff4fa004007950 */ /* 0x000fea0003c3ffff */
        .type           $_ZN7cutlass13device_kernelIN5flash19enable_sm80_to_sm89INS1_16FlashAttnBwdSm80INS1_25CollectiveMainloopBwdSm80ILi2ELi2EN4cute5tupleIJNS5_1CILi128EEES8_NS7_ILi64EEEEEENS_10bfloat16_tEfNS_4arch4Sm80ELb0ELb1ELb1ELb0ELb0ELb0ELb0ELb0ELi2ELi4ELi4ELi4ELb0EEENS1_21CollectiveEpilogueBwdISA_SB_SD_Li256ELb0ELb0ELi2EEENS1_19SingleTileSchedulerILb0ELb0ELb0ELi128EEEEEEEEEvNT_6ParamsE$_ZN4cute3eso3ESOILb1ELb0EJNS_6LayoutINS_5tupleIJNS3_IJNS_1CILi8EEENS4_ILi1EEEEEENS4_ILi4EEES8_EEENS3_IJNS3_IJS6_NS4_ILi0EEEEEES5_NS4_ILi32EEEEEEEENS_10ViewEngineIPN7cutlass10bfloat16_tEEEEEC2ERKSE_RKSJ_,@function
        .size           $_ZN7cutlass13device_kernelIN5flash19enable_sm80_to_sm89INS1_16FlashAttnBwdSm80INS1_25CollectiveMainloopBwdSm80ILi2ELi2EN4cute5tupleIJNS5_1CILi128EEES8_NS7_ILi64EEEEEENS_10bfloat16_tEfNS_4arch4Sm80ELb0ELb1ELb1ELb0ELb0ELb0ELb0ELb0ELi2ELi4ELi4ELi4ELb0EEENS1_21CollectiveEpilogueBwdISA_SB_SD_Li256ELb0ELb0ELi2EEENS1_19SingleTileSchedulerILb0ELb0ELb0ELi128EEEEEEEEEvNT_6ParamsE$_ZN4cute3eso3ESOILb1ELb0EJNS_6LayoutINS_5tupleIJNS3_IJNS_1CILi8EEENS4_ILi1EEEEEENS4_ILi4EEES8_EEENS3_IJNS3_IJS6_NS4_ILi0EEEEEES5_NS4_ILi32EEEEEEEENS_10ViewEngineIPN7cutlass10bfloat16_tEEEEEC2ERKSE_RKSJ_,($_ZN7cutlass13device_kernelIN5flash19enable_sm80_to_sm89INS1_16FlashAttnBwdSm80INS1_25CollectiveMainloopBwdSm80ILi2ELi2EN4cute5tupleIJNS5_1CILi128EEES8_NS7_ILi64EEEEEENS_10bfloat16_tEfNS_4arch4Sm80ELb0ELb1ELb1ELb0ELb0ELb0ELb0ELb0ELi2ELi4ELi4ELi4ELb0EEENS1_21CollectiveEpilogueBwdISA_SB_SD_Li256ELb0ELb0ELi2EEENS1_19SingleTileSchedulerILb0ELb0ELb0ELi128EEEEEEEEEvNT_6ParamsE$_ZN4cute3eso3ESOILb1ELb0EJNS_6LayoutINS_5tupleIJNS_1CILi1EEENS3_IJNS4_ILi2EEES6_EEEEEENS3_IJNS4_ILi0EEENS3_IJNS4_ILi8EEENS4_ILi64EEEEEEEEEEENS_10ViewEngineINS_8smem_ptrIPfEEEEEEC2ERKSE_RKSJ_ - $_ZN7cutlass13device_kernelIN5flash19enable_sm80_to_sm89INS1_16FlashAttnBwdSm80INS1_25CollectiveMainloopBwdSm80ILi2ELi2EN4cute5tupleIJNS5_1CILi128EEES8_NS7_ILi64EEEEEENS_10bfloat16_tEfNS_4arch4Sm80ELb0ELb1ELb1ELb0ELb0ELb0ELb0ELb0ELi2ELi4ELi4ELi4ELb0EEENS1_21CollectiveEpilogueBwdISA_SB_SD_Li256ELb0ELb0ELi2EEENS1_19SingleTileSchedulerILb0ELb0ELb0ELi128EEEEEEEEEvNT_6ParamsE$_ZN4cute3eso3ESOILb1ELb0EJNS_6LayoutINS_5tupleIJNS3_IJNS_1CILi8EEENS4_ILi1EEEEEENS4_ILi4EEES8_EEENS3_IJNS3_IJS6_NS4_ILi0EEEEEES5_NS4_ILi32EEEEEEEENS_10ViewEngineIPN7cutlass10bfloat16_tEEEEEC2ERKSE_RKSJ_)
$_ZN7cutlass13device_kernelIN5flash19enable_sm80_to_sm89INS1_16FlashAttnBwdSm80INS1_25CollectiveMainloopBwdSm80ILi2ELi2EN4cute5tupleIJNS5_1CILi128EEES8_NS7_ILi64EEEEEENS_10bfloat16_tEfNS_4arch4Sm80ELb0ELb1ELb1ELb0ELb0ELb0ELb0ELb0ELi2ELi4ELi4ELi4ELb0EEENS1_21CollectiveEpilogueBwdISA_SB_SD_Li256ELb0ELb0ELi2EEENS1_19SingleTileSchedulerILb0ELb0ELb0ELi128EEEEEEEEEvNT_6ParamsE$_ZN4cute3eso3ESOILb1ELb0EJNS_6LayoutINS_5tupleIJNS3_IJNS_1CILi8EEENS4_ILi1EEEEEENS4_ILi4EEES8_EEENS3_IJNS3_IJS6_NS4_ILi0EEEEEES5_NS4_ILi32EEEEEEEENS_10ViewEngineIPN7cutlass10bfloat16_tEEEEEC2ERKSE_RKSJ_:
[----:B------:R-:W-:Y:S01]  /*b060*/  IADD3 R2, R27, -c[0x0][0x20], RZ ;  /* 0x800008001b027a10 */ /* 0x000fe20007ffe0ff */
[----:B------:R-:W-:Y:S01]  /*b070*/  IMAD.MOV.U32 R7, RZ, RZ, R3 ;  /* 0x000000ffff077224 */ /* 0x000fe200078e0003 */
[----:B------:R-:W-:-:S04]  /*b080*/  MOV R5, 0x0 ;  /* 0x0000000000057802 */ /* 0x000fc80000000f00 */
[----:B------:R1:W-:Y:S01]  /*b090*/  STL.64 [R2], R6 ;  /* 0x0000000602007387 */ /* 0x0003e20000100a00 */
[----:B------:R-:W-:Y:S05]  /*b0a0*/  RET.REL.NODEC R4 `(_ZN7cutlass13device_kernelIN5flash19enable_sm80_to_sm89INS1_16FlashAttnBwdSm80INS1_25CollectiveMainloopBwdSm80ILi2ELi2EN4cute5tupleIJNS5_1CILi128EEES8_NS7_ILi64EEEEEENS_10bfloat16_tEfNS_4arch4Sm80ELb0ELb1ELb1ELb0ELb0ELb0ELb0ELb0ELi2ELi4ELi4ELi4ELb0EEENS1_21CollectiveEpilogueBwdISA_SB_SD_Li256ELb0ELb0ELi2EEENS1_19SingleTileSchedulerILb0ELb0ELb0ELi128EEEEEEEEEvNT_6ParamsE) ;  /* 0xffff4f5004007950 */ /* 0x000fea0003c3ffff */
        .type           $_ZN7cutlass13device_kernelIN5flash19enable_sm80_to_sm89INS1_16FlashAttnBwdSm80INS1_25CollectiveMainloopBwdSm80ILi2ELi2EN4cute5tupleIJNS5_1CILi128EEES8_NS7_ILi64EEEEEENS_10bfloat16_tEfNS_4arch4Sm80ELb0ELb1ELb1ELb0ELb0ELb0ELb0ELb0ELi2ELi4ELi4ELi4ELb0EEENS1_21CollectiveEpilogueBwdISA_SB_SD_Li256ELb0ELb0ELi2EEENS1_19SingleTileSchedulerILb0ELb0ELb0ELi128EEEEEEEEEvNT_6ParamsE$_ZN4cute3eso3ESOILb1ELb0EJNS_6LayoutINS_5tupleIJNS_1CILi1EEENS3_IJNS4_ILi2EEES6_EEEEEENS3_IJNS4_ILi0EEENS3_IJNS4_ILi8EEENS4_ILi64EEEEEEEEEEENS_10ViewEngineINS_8smem_ptrIPfEEEEEEC2ERKSE_RKSJ_,@function
        .size           $_ZN7cutlass13device_kernelIN5flash19enable_sm80_to_sm89INS1_16FlashAttnBwdSm80INS1_25CollectiveMainloopBwdSm80ILi2ELi2EN4cute5tupleIJNS5_1CILi128EEES8_NS7_ILi64EEEEEENS_10bfloat16_tEfNS_4arch4Sm80ELb0ELb1ELb1ELb0ELb0ELb0ELb0ELb0ELi2ELi4ELi4ELi4ELb0EEENS1_21CollectiveEpilogueBwdISA_SB_SD_Li256ELb0ELb0ELi2EEENS1_19SingleTileSchedulerILb0ELb0ELb0ELi128EEEEEEEEEvNT_6ParamsE$_ZN4cute3eso3ESOILb1ELb0EJNS_6LayoutINS_5tupleIJNS_1CILi1EEENS3_IJNS4_ILi2EEES6_EEEEEENS3_IJNS4_ILi0EEENS3_IJNS4_ILi8EEENS4_ILi64EEEEEEEEEEENS_10ViewEngineINS_8smem_ptrIPfEEEEEEC2ERKSE_RKSJ_,($_ZN7cutlass13device_kernelIN5flash19enable_sm80_to_sm89INS1_16FlashAttnBwdSm80INS1_25CollectiveMainloopBwdSm80ILi2ELi2EN4cute5tupleIJNS5_1CILi128EEES8_NS7_ILi64EEEEEENS_10bfloat16_tEfNS_4arch4Sm80ELb0ELb1ELb1ELb0ELb0ELb0ELb0ELb0ELi2ELi4ELi4ELi4ELb0EEENS1_21CollectiveEpilogueBwdISA_SB_SD_Li256ELb0ELb0ELi2EEENS1_19SingleTileSchedulerILb0ELb0ELb0ELi128EEEEEEEEEvNT_6ParamsE$_ZN4cute3eso3ESOILb1ELb0EJNS_6LayoutINS_5tupleIJNS_1CILi1EEENS4_ILi4EEEEEENS3_IJNS4_ILi0EEES5_EEEEENS_10ViewEngineIPfEEEEC2ERKSA_RKSD_ - $_ZN7cutlass13device_kernelIN5flash19enable_sm80_to_sm89INS1_16FlashAttnBwdSm80INS1_25CollectiveMainloopBwdSm80ILi2ELi2EN4cute5tupleIJNS5_1CILi128EEES8_NS7_ILi64EEEEEENS_10bfloat16_tEfNS_4arch4Sm80ELb0ELb1ELb1ELb0ELb0ELb0ELb0ELb0ELi2ELi4ELi4ELi4ELb0EEENS1_21CollectiveEpilogueBwdISA_SB_SD_Li256ELb0ELb0ELi2EEENS1_19SingleTileSchedulerILb0ELb0ELb0ELi128EEEEEEEEEvNT_6ParamsE$_ZN4cute3eso3ESOILb1ELb0EJNS_6LayoutINS_5tupleIJNS_1CILi1EEENS3_IJNS4_ILi2EEES6_EEEEEENS3_IJNS4_ILi0EEENS3_IJNS4_ILi8EEENS4_ILi64EEEEEEEEEEENS_10ViewEngineINS_8smem_ptrIPfEEEEEEC2ERKSE_RKSJ_)
$_ZN7cutlass13device_kernelIN5flash19enable_sm80_to_sm89INS1_16FlashAttnBwdSm80INS1_25CollectiveMainloopBwdSm80ILi2ELi2EN4cute5tupleIJNS5_1CILi128EEES8_NS7_ILi64EEEEEENS_10bfloat16_tEfNS_4arch4Sm80ELb0ELb1ELb1ELb0ELb0ELb0ELb0ELb0ELi2ELi4ELi4ELi4ELb0EEENS1_21CollectiveEpilogueBwdISA_SB_SD_Li256ELb0ELb0ELi2EEENS1_19SingleTileSchedulerILb0ELb0ELb0ELi128EEEEEEEEEvNT_6ParamsE$_ZN4cute3eso3ESOILb1ELb0EJNS_6LayoutINS_5tupleIJNS_1CILi1EEENS3_IJNS4_ILi2EEES6_EEEEEENS3_IJNS4_ILi0EEENS3_IJNS4_ILi8EEENS4_ILi64EEEEEEEEEEENS_10ViewEngineINS_8smem_ptrIPfEEEEEEC2ERKSE_RKSJ_:
[----:B------:R-:W-:Y:S01]  /*b0b0*/  IADD3 R3, R27, -c[0x0][0x20], RZ ;  /* 0x800008001b037a10 */ /* 0x000fe20007ffe0ff */
[----:B------:R-:W-:Y:S01]  /*b0c0*/  IMAD.MOV.U32 R8, RZ, RZ, R2 ;  /* 0x000000ffff087224 */ /* 0x000fe200078e0002 */
[----:B------:R-:W-:Y:S01]  /*b0d0*/  MOV R10, R6 ;  /* 0x00000006000a7202 */ /* 0x000fe20000000f00 */
[----:B------:R-:W-:-:S03]  /*b0e0*/  IMAD.MOV.U32 R11, RZ, RZ, 0x0 ;  /* 0x00000000ff0b7424 */ /* 0x000fc600078e00ff */
[----:B------:R1:W-:Y:S01]  /*b0f0*/  STL.64 [R3], R8 ;  /* 0x0000000803007387 */ /* 0x0003e20000100a00 */
[----:B------:R-:W-:Y:S05]  /*b100*/  RET.REL.NODEC R10 `(_ZN7cutlass13device_kernelIN5flash19enable_sm80_to_sm89INS1_16FlashAttnBwdSm80INS1_25CollectiveMainloopBwdSm80ILi2ELi2EN4cute5tupleIJNS5_1CILi128EEES8_NS7_ILi64EEEEEENS_10bfloat16_tEfNS_4arch4Sm80ELb0ELb1ELb1ELb0ELb0ELb0ELb0ELb0ELi2ELi4ELi4ELi4ELb0EEENS1_21CollectiveEpilogueBwdISA_SB_SD_Li256ELb0ELb0ELi2EEENS1_19SingleTileSchedulerILb0ELb0ELb0ELi128EEEEEEEEEvNT_6ParamsE) ;  /* 0xffff4ef00a007950 */ /* 0x000fea0003c3ffff */
        .type           $_ZN7cutlass13device_kernelIN5flash19enable_sm80_to_sm89INS1_16FlashAttnBwdSm80INS1_25CollectiveMainloopBwdSm80ILi2ELi2EN4cute5tupleIJNS5_1CILi128EEES8_NS7_ILi64EEEEEENS_10bfloat16_tEfNS_4arch4Sm80ELb0ELb1ELb1ELb0ELb0ELb0ELb0ELb0ELi2ELi4ELi4ELi4ELb0EEENS1_21CollectiveEpilogueBwdISA_SB_SD_Li256ELb0ELb0ELi2EEENS1_19SingleTileSchedulerILb0ELb0ELb0ELi128EEEEEEEEEvNT_6ParamsE$_ZN4cute3eso3ESOILb1ELb0EJNS_6LayoutINS_5tupleIJNS_1CILi1EEENS4_ILi4EEEEEENS3_IJNS4_ILi0EEES5_EEEEENS_10ViewEngineIPfEEEEC2ERKSA_RKSD_,@function
        .size           $_ZN7cutlass13device_kernelIN5flash19enable_sm80_to_sm89INS1_16FlashAttnBwdSm80INS1_25CollectiveMainloopBwdSm80ILi2ELi2EN4cute5tupleIJNS5_1CILi128EEES8_NS7_ILi64EEEEEENS_10bfloat16_tEfNS_4arch4Sm80ELb0ELb1ELb1ELb0ELb0ELb0ELb0ELb0ELi2ELi4ELi4ELi4ELb0EEENS1_21CollectiveEpilogueBwdISA_SB_SD_Li256ELb0ELb0ELi2EEENS1_19SingleTileSchedulerILb0ELb0ELb0ELi128EEEEEEEEEvNT_6ParamsE$_ZN4cute3eso3ESOILb1ELb0EJNS_6LayoutINS_5tupleIJNS_1CILi1EEENS4_ILi4EEEEEENS3_IJNS4_ILi0EEES5_EEEEENS_10ViewEngineIPfEEEEC2ERKSA_RKSD_,($_ZN7cutlass13device_kernelIN5flash19enable_sm80_to_sm89INS1_16FlashAttnBwdSm80INS1_25CollectiveMainloopBwdSm80ILi2ELi2EN4cute5tupleIJNS5_1CILi128EEES8_NS7_ILi64EEEEEENS_10bfloat16_tEfNS_4arch4Sm80ELb0ELb1ELb1ELb0ELb0ELb0ELb0ELb0ELi2ELi4ELi4ELi4ELb0EEENS1_21CollectiveEpilogueBwdISA_SB_SD_Li256ELb0ELb0ELi2EEENS1_19SingleTileSchedulerILb0ELb0ELb0ELi128EEEEEEEEEvNT_6ParamsE$_ZN4cute3eso3ESOILb1ELb0EJNS_6LayoutINS_5tupleIJNS_1CILi4EEEEEENS3_IJNS4_ILi1EEEEEEEENS_10ViewEngineIPfEEEEC2ERKS9_RKSC_ - $_ZN7cutlass13device_kernelIN5flash19enable_sm80_to_sm89INS1_16FlashAttnBwdSm80INS1_25CollectiveMainloopBwdSm80ILi2ELi2EN4cute5tupleIJNS5_1CILi128EEES8_NS7_ILi64EEEEEENS_10bfloat16_tEfNS_4arch4Sm80ELb0ELb1ELb1ELb0ELb0ELb0ELb0ELb0ELi2ELi4ELi4ELi4ELb0EEENS1_21CollectiveEpilogueBwdISA_SB_SD_Li256ELb0ELb0ELi2EEENS1_19SingleTileSchedulerILb0ELb0ELb0ELi128EEEEEEEEEvNT_6ParamsE$_ZN4cute3eso3ESOILb1ELb0EJNS_6LayoutINS_5tupleIJNS_1CILi1EEENS4_ILi4EEEEEENS3_IJNS4_ILi0EEES5_EEEEENS_10ViewEngineIPfEEEEC2ERKSA_RKSD_)
$_ZN7cutlass13device_kernelIN5flash19enable_sm80_to_sm89INS1_16FlashAttnBwdSm80INS1_25CollectiveMainloopBwdSm80ILi2ELi2EN4cute5tupleIJNS5_1CILi128EEES8_NS7_ILi64EEEEEENS_10bfloat16_tEfNS_4arch4Sm80ELb0ELb1ELb1ELb0ELb0ELb0ELb0ELb0ELi2ELi4ELi4ELi4ELb0EEENS1_21CollectiveEpilogueBwdISA_SB_SD_Li256ELb0ELb0ELi2EEENS1_19SingleTileSchedulerILb0ELb0ELb0ELi128EEEEEEEEEvNT_6ParamsE$_ZN4cute3eso3ESOILb1ELb0EJNS_6LayoutINS_5tupleIJNS_1CILi1EEENS4_ILi4EEEEEENS3_IJNS4_ILi0EEES5_EEEEENS_10ViewEngineIPfEEEEC2ERKSA_RKSD_:
[----:B------:R-:W-:Y:S01]  /*b110*/  IADD3 R5, R27, -c[0x0][0x20], RZ ;  /* 0x800008001b057a10 */ /* 0x000fe20007ffe0ff */
[----:B------:R-:W-:Y:S01]  /*b120*/  IMAD.MOV.U32 R8, RZ, RZ, R16 ;  /* 0x000000ffff087224 */ /* 0x000fe200078e0010 */
[----:B------:R-:W-:Y:S01]  /*b130*/  MOV R10, R6 ;  /* 0x00000006000a7202 */ /* 0x000fe20000000f00 */
[----:B------:R-:W-:-:S03]  /*b140*/  IMAD.MOV.U32 R11, RZ, RZ, 0x0 ;  /* 0x00000000ff0b7424 */ /* 0x000fc600078e00ff */
[----:B------:R1:W-:Y:S01]  /*b150*/  STL.64 [R5], R8 ;  /* 0x0000000805007387 */ /* 0x0003e20000100a00 */
[----:B------:R-:W-:Y:S05]  /*b160*/  RET.REL.NODEC R10 `(_ZN7cutlass13device_kernelIN5flash19enable_sm80_to_sm89INS1_16FlashAttnBwdSm80INS1_25CollectiveMainloopBwdSm80ILi2ELi2EN4cute5tupleIJNS5_1CILi128EEES8_NS7_ILi64EEEEEENS_10bfloat16_tEfNS_4arch4Sm80ELb0ELb1ELb1ELb0ELb0ELb0ELb0ELb0ELi2ELi4ELi4ELi4ELb0EEENS1_21CollectiveEpilogueBwdISA_SB_SD_Li256ELb0ELb0ELi2EEENS1_19SingleTileSchedulerILb0ELb0ELb0ELi128EEEEEEEEEvNT_6ParamsE) ;  /* 0xffff4e900a007950 */ /* 0x000fea0003c3ffff */
        .type           $_ZN7cutlass13device_kernelIN5flash19enable_sm80_to_sm89INS1_16FlashAttnBwdSm80INS1_25CollectiveMainloopBwdSm80ILi2ELi2EN4cute5tupleIJNS5_1CILi128EEES8_NS7_ILi64EEEEEENS_10bfloat16_tEfNS_4arch4Sm80ELb0ELb1ELb1ELb0ELb0ELb0ELb0ELb0ELi2ELi4ELi4ELi4ELb0EEENS1_21CollectiveEpilogueBwdISA_SB_SD_Li256ELb0ELb0ELi2EEENS1_19SingleTileSchedulerILb0ELb0ELb0ELi128EEEEEEEEEvNT_6ParamsE$_ZN4cute3eso3ESOILb1ELb0EJNS_6LayoutINS_5tupleIJNS_1CILi4EEEEEENS3_IJNS4_ILi1EEEEEEEENS_10ViewEngineIPfEEEEC2ERKS9_RKSC_,@function
        .size           $_ZN7cutlass13device_kernelIN5flash19enable_sm80_to_sm89INS1_16FlashAttnBwdSm80INS1_25CollectiveMainloopBwdSm80ILi2ELi2EN4cute5tupleIJNS5_1CILi128EEES8_NS7_ILi64EEEEEENS_10bfloat16_tEfNS_4arch4Sm80ELb0ELb1ELb1ELb0ELb0ELb0ELb0ELb0ELi2ELi4ELi4ELi4ELb0EEENS1_21CollectiveEpilogueBwdISA_SB_SD_Li256ELb0ELb0ELi2EEENS1_19SingleTileSchedulerILb0ELb0ELb0ELi128EEEEEEEEEvNT_6ParamsE$_ZN4cute3eso3ESOILb1ELb0EJNS_6LayoutINS_5tupleIJNS_1CILi4EEEEEENS3_IJNS4_ILi1EEEEEEEENS_10ViewEngineIPfEEEEC2ERKS9_RKSC_,($_ZN7cutlass13device_kernelIN5flash19enable_sm80_to_sm89INS1_16FlashAttnBwdSm80INS1_25CollectiveMainloopBwdSm80ILi2ELi2EN4cute5tupleIJNS5_1CILi128EEES8_NS7_ILi64EEEEEENS_10bfloat16_tEfNS_4arch4Sm80ELb0ELb1ELb1ELb0ELb0ELb0ELb0ELb0ELi2ELi4ELi4ELi4ELb0EEENS1_21CollectiveEpilogueBwdISA_SB_SD_Li256ELb0ELb0ELi2EEENS1_19SingleTileSchedulerILb0ELb0ELb0ELi128EEEEEEEEEvNT_6ParamsE$_ZN4cute3eso3ESOILb1ELb0EJNS_7SwizzleILi3ELi3ELi3EEENS_9MixedBitsILj0ELj432EEENS_6LayoutINS_5tupleIJNS7_IJNS_1CILi2EEES9_S9_EEES9_NS8_ILi8EEEEEENS7_IJNS7_IJNS8_ILi64EEESB_NS8_ILi512EEEEEENS8_ILi8192EEENS8_ILi1024EEEEEEEEEEC2ERKS3_RKS5_RKSJ_ - $_ZN7cutlass13device_kernelIN5flash19enable_sm80_to_sm89INS1_16FlashAttnBwdSm80INS1_25CollectiveMainloopBwdSm80ILi2ELi2EN4cute5tupleIJNS5_1CILi128EEES8_NS7_ILi64EEEEEENS_10bfloat16_tEfNS_4arch4Sm80ELb0ELb1ELb1ELb0ELb0ELb0ELb0ELb0ELi2ELi4ELi4ELi4ELb0EEENS1_21CollectiveEpilogueBwdISA_SB_SD_Li256ELb0ELb0ELi2EEENS1_19SingleTileSchedulerILb0ELb0ELb0ELi128EEEEEEEEEvNT_6ParamsE$_ZN4cute3eso3ESOILb1ELb0EJNS_6LayoutINS_5tupleIJNS_1CILi4EEEEEENS3_IJNS4_ILi1EEEEEEEENS_10ViewEngineIPfEEEEC2ERKS9_RKSC_)
$_ZN7cutlass13device_kernelIN5flash19enable_sm80_to_sm89INS1_16FlashAttnBwdSm80INS1_25CollectiveMainloopBwdSm80ILi2ELi2EN4cute5tupleIJNS5_1CILi128EEES8_NS7_ILi64EEEEEENS_10bfloat16_tEfNS_4arch4Sm80ELb0ELb1ELb1ELb0ELb0ELb0ELb0ELb0ELi2ELi4ELi4ELi4ELb0EEENS1_21CollectiveEpilogueBwdISA_SB_SD_Li256ELb0ELb0ELi2EEENS1_19SingleTileSchedulerILb0ELb0ELb0ELi128EEEEEEEEEvNT_6ParamsE$_ZN4cute3eso3ESOILb1ELb0EJNS_6LayoutINS_5tupleIJNS_1CILi4EEEEEENS3_IJNS4_ILi1EEEEEEEENS_10ViewEngineIPfEEEEC2ERKS9_RKSC_:
[----:B------:R-:W-:Y:S01]  /*b170*/  IADD3 R2, R27, -c[0x0][0x20], RZ ;  /* 0x800008001b027a10 */ /* 0x000fe20007ffe0ff */
[----:B------:R-:W-:Y:S01]  /*b180*/  IMAD.MOV.U32 R8, RZ, RZ, R6 ;  /* 0x000000ffff087224 */ /* 0x000fe200078e0006 */
[----:B------:R-:W-:-:S03]  /*b190*/  MOV R9, 0x0 ;  /* 0x0000000000097802 */ /* 0x000fc60000000f00 */
[----:B------:R1:W-:Y:S01]  /*b1a0*/  STL.64 [R2], R12 ;  /* 0x0000000c02007387 */ /* 0x0003e20000100a00 */
[----:B------:R-:W-:Y:S05]  /*b1b0*/  RET.REL.NODEC R8 `(_ZN7cutlass13device_kernelIN5flash19enable_sm80_to_sm89INS1_16FlashAttnBwdSm80INS1_25CollectiveMainloopBwdSm80ILi2ELi2EN4cute5tupleIJNS5_1CILi128EEES8_NS7_ILi64EEEEEENS_10bfloat16_tEfNS_4arch4Sm80ELb0ELb1ELb1ELb0ELb0ELb0ELb0ELb0ELi2ELi4ELi4ELi4ELb0EEENS1_21CollectiveEpilogueBwdISA_SB_SD_Li256ELb0ELb0ELi2EEENS1_19SingleTileSchedulerILb0ELb0ELb0ELi128EEEEEEEEEvNT_6ParamsE) ;  /* 0xffff4e4008007950 */ /* 0x000fea0003c3ffff */
        .type           $_ZN7cutlass13device_kernelIN5flash19enable_sm80_to_sm89INS1_16FlashAttnBwdSm80INS1_25CollectiveMainloopBwdSm80ILi2ELi2EN4cute5tupleIJNS5_1CILi128EEES8_NS7_ILi64EEEEEENS_10bfloat16_tEfNS_4arch4Sm80ELb0ELb1ELb1ELb0ELb0ELb0ELb0ELb0ELi2ELi4ELi4ELi4ELb0EEENS1_21CollectiveEpilogueBwdISA_SB_SD_Li256ELb0ELb0ELi2EEENS1_19SingleTileSchedulerILb0ELb0ELb0ELi128EEEEEEEEEvNT_6ParamsE$_ZN4cute3eso3ESOILb1ELb0EJNS_7SwizzleILi3ELi3ELi3EEENS_9MixedBitsILj0ELj432EEENS_6LayoutINS_5tupleIJNS7_IJNS_1CILi2EEES9_S9_EEES9_NS8_ILi8EEEEEENS7_IJNS7_IJNS8_ILi64EEESB_NS8_ILi512EEEEEENS8_ILi8192EEENS8_ILi1024EEEEEEEEEEC2ERKS3_RKS5_RKSJ_,@function
        .size           $_ZN7cutlass13device_kernelIN5flash19enable_sm80_to_sm89INS1_16FlashAttnBwdSm80INS1_25CollectiveMainloopBwdSm80ILi2ELi2EN4cute5tupleIJNS5_1CILi128EEES8_NS7_ILi64EEEEEENS_10bfloat16_tEfNS_4arch4Sm80ELb0ELb1ELb1ELb0ELb0ELb0ELb0ELb0ELi2ELi4ELi4ELi4ELb0EEENS1_21CollectiveEpilogueBwdISA_SB_SD_Li256ELb0ELb0ELi2EEENS1_19SingleTileSchedulerILb0ELb0ELb0ELi128EEEEEEEEEvNT_6ParamsE$_ZN4cute3eso3ESOILb1ELb0EJNS_7SwizzleILi3ELi3ELi3EEENS_9MixedBitsILj0ELj432EEENS_6LayoutINS_5tupleIJNS7_IJNS_1CILi2EEES9_S9_EEES9_NS8_ILi8EEEEEENS7_IJNS7_IJNS8_ILi64EEESB_NS8_ILi512EEEEEENS8_ILi8192EEENS8_ILi1024EEEEEEEEEEC2ERKS3_RKS5_RKSJ_,($_ZN7cutlass13device_kernelIN5flash19enable_sm80_to_sm89INS1_16FlashAttnBwdSm80INS1_25CollectiveMainloopBwdSm80ILi2ELi2EN4cute5tupleIJNS5_1CILi128EEES8_NS7_ILi64EEEEEENS_10bfloat16_tEfNS_4arch4Sm80ELb0ELb1ELb1ELb0ELb0ELb0ELb0ELb0ELi2ELi4ELi4ELi4ELb0EEENS1_21CollectiveEpilogueBwdISA_SB_SD_Li256ELb0ELb0ELi2EEENS1_19SingleTileSchedulerILb0ELb0ELb0ELi128EEEEEEEEEvNT_6ParamsE$_ZN4cute5tupleIJNS0_IJNS0_IJNS0_IJNS_1CILi8EEENS1_ILi1EEEEEENS0_IJS3_S3_EEEEEENS0_IJS3_NS1_ILi2EEEEEEEEENS0_IJNS0_IJNS0_IJS3_NS1_ILi0EEEEEENS0_IJSA_SA_EEEEEENS0_IJSA_iEEEEEEEEC2ERKS9_RKSF_ - $_ZN7cutlass13device_kernelIN5flash19enable_sm80_to_sm89INS1_16FlashAttnBwdSm80INS1_25CollectiveMainloopBwdSm80ILi2ELi2EN4cute5tupleIJNS5_1CILi128EEES8_NS7_ILi64EEEEEENS_10bfloat16_tEfNS_4arch4Sm80ELb0ELb1ELb1ELb0ELb0ELb0ELb0ELb0ELi2ELi4ELi4ELi4ELb0EEENS1_21CollectiveEpilogueBwdISA_SB_SD_Li256ELb0ELb0ELi2EEENS1_19SingleTileSchedulerILb0ELb0ELb0ELi128EEEEEEEEEvNT_6ParamsE$_ZN4cute3eso3ESOILb1ELb0EJNS_7SwizzleILi3ELi3ELi3EEENS_9MixedBitsILj0ELj432EEENS_6LayoutINS_5tupleIJNS7_IJNS_1CILi2EEES9_S9_EEES9_NS8_ILi8EEEEEENS7_IJNS7_IJNS8_ILi64EEESB_NS8_ILi512EEEEEENS8_ILi8192EEENS8_ILi1024EEEEEEEEEEC2ERKS3_RKS5_RKSJ_)
$_ZN7cutlass13device_kernelIN5flash19enable_sm80_to_sm89INS1_16FlashAttnBwdSm80INS1_25CollectiveMainloopBwdSm80ILi2ELi2EN4cute5tupleIJNS5_1CILi128EEES8_NS7_ILi64EEEEEENS_10bfloat16_tEfNS_4arch4Sm80ELb0ELb1ELb1ELb0ELb0ELb0ELb0ELb0ELi2ELi4ELi4ELi4ELb0EEENS1_21CollectiveEpilogueBwdISA_SB_SD_Li256ELb0ELb0ELi2EEENS1_19SingleTileSchedulerILb0ELb0ELb0ELi128EEEEEEEEEvNT_6ParamsE$_ZN4cute3eso3ESOILb1ELb0EJNS_7SwizzleILi3ELi3ELi3EEENS_9MixedBitsILj0ELj432EEENS_6LayoutINS_5tupleIJNS7_IJNS_1CILi2EEES9_S9_EEES9_NS8_ILi8EEEEEENS7_IJNS7_IJNS8_ILi64EEESB_NS8_ILi512EEEEEENS8_ILi8192EEENS8_ILi1024EEEEEEEEEEC2ERKS3_RKS5_RKSJ_:
[----:B------:R-:W-:Y:S02]  /*b1c0*/  IADD3 R2, R27, -c[0x0][0x20], RZ ;  /* 0x800008001b027a10 */ /* 0x000fe40007ffe0ff */
[----:B------:R-:W-:-:S03]  /*b1d0*/  MOV R7, 0x0 ;  /* 0x0000000000077802 */ /* 0x000fc60000000f00 */
[----:B------:R1:W-:Y:S01]  /*b1e0*/  STL [R2], R3 ;  /* 0x0000000302007387 */ /* 0x0003e20000100800 */
[----:B------:R-:W-:Y:S05]  /*b1f0*/  RET.REL.NODEC R6 `(_ZN7cutlass13device_kernelIN5flash19enable_sm80_to_sm89INS1_16FlashAttnBwdSm80INS1_25CollectiveMainloopBwdSm80ILi2ELi2EN4cute5tupleIJNS5_1CILi128EEES8_NS7_ILi64EEEEEENS_10bfloat16_tEfNS_4arch4Sm80ELb0ELb1ELb1ELb0ELb0ELb0ELb0ELb0ELi2ELi4ELi4ELi4ELb0EEENS1_21CollectiveEpilogueBwdISA_SB_SD_Li256ELb0ELb0ELi2EEENS1_19SingleTileSchedulerILb0ELb0ELb0ELi128EEEEEEEEEvNT_6ParamsE) ;  /* 0xffff4e0006007950 */ /* 0x000fea0003c3ffff */
        .type           $_ZN7cutlass13device_kernelIN5flash19enable_sm80_to_sm89INS1_16FlashAttnBwdSm80INS1_25CollectiveMainloopBwdSm80ILi2ELi2EN4cute5tupleIJNS5_1CILi128EEES8_NS7_ILi64EEEEEENS_10bfloat16_tEfNS_4arch4Sm80ELb0ELb1ELb1ELb0ELb0ELb0ELb0ELb0ELi2ELi4ELi4ELi4ELb0EEENS1_21CollectiveEpilogueBwdISA_SB_SD_Li256ELb0ELb0ELi2EEENS1_19SingleTileSchedulerILb0ELb0ELb0ELi128EEEEEEEEEvNT_6ParamsE$_ZN4cute5tupleIJNS0_IJNS0_IJNS0_IJNS_1CILi8EEENS1_ILi1EEEEEENS0_IJS3_S3_EEEEEENS0_IJS3_NS1_ILi2EEEEEEEEENS0_IJNS0_IJNS0_IJS3_NS1_ILi0EEEEEENS0_IJSA_SA_EEEEEENS0_IJSA_iEEEEEEEEC2ERKS9_RKSF_,@function
        .size           $_ZN7cutlass13device_kernelIN5flash19enable_sm80_to_sm89INS1_16FlashAttnBwdSm80INS1_25CollectiveMainloopBwdSm80ILi2ELi2EN4cute5tupleIJNS5_1CILi128EEES8_NS7_ILi64EEEEEENS_10bfloat16_tEfNS_4arch4Sm80ELb0ELb1ELb1ELb0ELb0ELb0ELb0ELb0ELi2ELi4ELi4ELi4ELb0EEENS1_21CollectiveEpilogueBwdISA_SB_SD_Li256ELb0ELb0ELi2EEENS1_19SingleTileSchedulerILb0ELb0ELb0ELi128EEEEEEEEEvNT_6ParamsE$_ZN4cute5tupleIJNS0_IJNS0_IJNS0_IJNS_1CILi8EEENS1_ILi1EEEEEENS0_IJS3_S3_EEEEEENS0_IJS3_NS1_ILi2EEEEEEEEENS0_IJNS0_IJNS0_IJS3_NS1_ILi0EEEEEENS0_IJSA_SA_EEEEEENS0_IJSA_iEEEEEEEEC2ERKS9_RKSF_,($_ZN7cutlass13device_kernelIN5flash19enable_sm80_to_sm89INS1_16FlashAttnBwdSm80INS1_25CollectiveMainloopBwdSm80ILi2ELi2EN4cute5tupleIJNS5_1CILi128EEES8_NS7_ILi64EEEEEENS_10bfloat16_tEfNS_4arch4Sm80ELb0ELb1ELb1ELb0ELb0ELb0ELb0ELb0ELi2ELi4ELi4ELi4ELb0EEENS1_21CollectiveEpilogueBwdISA_SB_SD_Li256ELb0ELb0ELi2EEENS1_19SingleTileSchedulerILb0ELb0ELb0ELi128EEEEEEEEEvNT_6ParamsE$_ZN4cute5tupleIJNS0_IJNS0_IJNS0_IJNS_1CILi8EEENS1_ILi1EEEEEES3_EEENS0_IJNS0_IJS3_S3_EEENS1_ILi2EEEEEEEEENS0_IJNS0_IJNS0_IJS3_NS1_ILi0EEEEEESA_EEENS0_IJNS0_IJSA_SA_EEEiEEEEEEEEC2ERKS9_RKSF_ - $_ZN7cutlass13device_kernelIN5flash19enable_sm80_to_sm89INS1_16FlashAttnBwdSm80INS1_25CollectiveMainloopBwdSm80ILi2ELi2EN4cute5tupleIJNS5_1CILi128EEES8_NS7_ILi64EEEEEENS_10bfloat16_tEfNS_4arch4Sm80ELb0ELb1ELb1ELb0ELb0ELb0ELb0ELb0ELi2ELi4ELi4ELi4ELb0EEENS1_21CollectiveEpilogueBwdISA_SB_SD_Li256ELb0ELb0ELi2EEENS1_19SingleTileSchedulerILb0ELb0ELb0ELi128EEEEEEEEEvNT_6ParamsE$_ZN4cute5tupleIJNS0_IJNS0_IJNS0_IJNS_1CILi8EEENS1_ILi1EEEEEENS0_IJS3_S3_EEEEEENS0_IJS3_NS1_ILi2EEEEEEEEENS0_IJNS0_IJNS0_IJS3_NS1_ILi0EEEEEENS0_IJSA_SA_EEEEEENS0_IJSA_iEEEEEEEEC2ERKS9_RKSF_)
$_ZN7cutlass13device_kernelIN5flash19enable_sm80_to_sm89INS1_16FlashAttnBwdSm80INS1_25CollectiveMainloopBwdSm80ILi2ELi2EN4cute5tupleIJNS5_1CILi128EEES8_NS7_ILi64EEEEEENS_10bfloat16_tEfNS_4arch4Sm80ELb0ELb1ELb1ELb0ELb0ELb0ELb0ELb0ELi2ELi4ELi4ELi4ELb0EEENS1_21CollectiveEpilogueBwdISA_SB_SD_Li256ELb0ELb0ELi2EEENS1_19SingleTileSchedulerILb0ELb0ELb0ELi128EEEEEEEEEvNT_6ParamsE$_ZN4cute5tupleIJNS0_IJNS0_IJNS0_IJNS_1CILi8EEENS1_ILi1EEEEEENS0_IJS3_S3_EEEEEENS0_IJS3_NS1_ILi2EEEEEEEEENS0_IJNS0_IJNS0_IJS3_NS1_ILi0EEEEEENS0_IJSA_SA_EEEEEENS0_IJSA_iEEEEEEEEC2ERKS9_RKSF_:
[----:B------:R-:W-:Y:S02]  /*b200*/  MOV R6, 0xb220 ;  /* 0x0000b22000067802 */ /* 0x000fe40000000f00 */
[----:B------:R-:W-:Y:S05]  /*b210*/  CALL.REL.NOINC `($_ZN7cutlass13device_kernelIN5flash19enable_sm80_to_sm89INS1_16FlashAttnBwdSm80INS1_25CollectiveMainloopBwdSm80ILi2ELi2EN4cute5tupleIJNS5_1CILi128EEES8_NS7_ILi64EEEEEENS_10bfloat16_tEfNS_4arch4Sm80ELb0ELb1ELb1ELb0ELb0ELb0ELb0ELb0ELi2ELi4ELi4ELi4ELb0EEENS1_21CollectiveEpilogueBwdISA_SB_SD_Li256ELb0ELb0ELi2EEENS1_19SingleTileSchedulerILb0ELb0ELb0ELi128EEEEEEEEEvNT_6ParamsE$_ZN4cute3eso3ESOILb1ELb0EJNS_5tupleIJNS2_IJNS2_IJNS_1CILi8EEENS3_ILi1EEEEEENS2_IJS5_S5_EEEEEENS2_IJS5_NS3_ILi2EEEEEEEEENS2_IJNS2_IJNS2_IJS5_NS3_ILi0EEEEEENS2_IJSC_SC_EEEEEENS2_IJSC_iEEEEEEEEC2ERKSB_RKSH_) ;  /* 0xffffdab000007944 */ /* 0x000fea0003c3ffff */
[----:B------:R-:W-:-:S04]  /*b220*/  MOV R5, 0x0 ;  /* 0x0000000000057802 */ /* 0x000fc80000000f00 */
[----:B------:R-:W-:Y:S05]  /*b230*/  RET.REL.NODEC R4 `(_ZN7cutlass13device_kernelIN5flash19enable_sm80_to_sm89INS1_16FlashAttnBwdSm80INS1_25CollectiveMainloopBwdSm80ILi2ELi2EN4cute5tupleIJNS5_1CILi128EEES8_NS7_ILi64EEEEEENS_10bfloat16_tEfNS_4arch4Sm80ELb0ELb1ELb1ELb0ELb0ELb0ELb0ELb0ELi2ELi4ELi4ELi4ELb0EEENS1_21CollectiveEpilogueBwdISA_SB_SD_Li256ELb0ELb0ELi2EEENS1_19SingleTileSchedulerILb0ELb0ELb0ELi128EEEEEEEEEvNT_6ParamsE) ;  /* 0xffff4dc004007950 */ /* 0x000fea0003c3ffff */
        .type           $_ZN7cutlass13device_kernelIN5flash19enable_sm80_to_sm89INS1_16FlashAttnBwdSm80INS1_25CollectiveMainloopBwdSm80ILi2ELi2EN4cute5tupleIJNS5_1CILi128EEES8_NS7_ILi64EEEEEENS_10bfloat16_tEfNS_4arch4Sm80ELb0ELb1ELb1ELb0ELb0ELb0ELb0ELb0ELi2ELi4ELi4ELi4ELb0EEENS1_21CollectiveEpilogueBwdISA_SB_SD_Li256ELb0ELb0ELi2EEENS1_19SingleTileSchedulerILb0ELb0ELb0ELi128EEEEEEEEEvNT_6ParamsE$_ZN4cute5tupleIJNS0_IJNS0_IJNS0_IJNS_1CILi8EEENS1_ILi1EEEEEES3_EEENS0_IJNS0_IJS3_S3_EEENS1_ILi2EEEEEEEEENS0_IJNS0_IJNS0_IJS3_NS1_ILi0EEEEEESA_EEENS0_IJNS0_IJSA_SA_EEEiEEEEEEEEC2ERKS9_RKSF_,@function
        .size           $_ZN7cutlass13device_kernelIN5flash19enable_sm80_to_sm89INS1_16FlashAttnBwdSm80INS1_25CollectiveMainloopBwdSm80ILi2ELi2EN4cute5tupleIJNS5_1CILi128EEES8_NS7_ILi64EEEEEENS_10bfloat16_tEfNS_4arch4Sm80ELb0ELb1ELb1ELb0ELb0ELb0ELb0ELb0ELi2ELi4ELi4ELi4ELb0EEENS1_21CollectiveEpilogueBwdISA_SB_SD_Li256ELb0ELb0ELi2EEENS1_19SingleTileSchedulerILb0ELb0ELb0ELi128EEEEEEEEEvNT_6ParamsE$_ZN4cute5tupleIJNS0_IJNS0_IJNS0_IJNS_1CILi8EEENS1_ILi1EEEEEES3_EEENS0_IJNS0_IJS3_S3_EEENS1_ILi2EEEEEEEEENS0_IJNS0_IJNS0_IJS3_NS1_ILi0EEEEEESA_EEENS0_IJNS0_IJSA_SA_EEEiEEEEEEEEC2ERKS9_RKSF_,($_ZN7cutlass13device_kernelIN5flash19enable_sm80_to_sm89INS1_16FlashAttnBwdSm80INS1_25CollectiveMainloopBwdSm80ILi2ELi2EN4cute5tupleIJNS5_1CILi128EEES8_NS7_ILi64EEEEEENS_10bfloat16_tEfNS_4arch4Sm80ELb0ELb1ELb1ELb0ELb0ELb0ELb0ELb0ELi2ELi4ELi4ELi4ELb0EEENS1_21CollectiveEpilogueBwdISA_SB_SD_Li256ELb0ELb0ELi2EEENS1_19SingleTileSchedulerILb0ELb0ELb0ELi128EEEEEEEEEvNT_6ParamsE$_ZN4cute5tupleIJNS0_IJNS0_IJNS_1CILi1EEENS0_IJS2_NS1_ILi2EEES3_EEEEEES3_NS0_IJS3_S3_EEEEEENS0_IJNS0_IJNS1_ILi0EEENS0_IJS2_NS1_ILi256EEEiEEEEEENS1_ILi2048EEENS0_IJiNS1_ILi4096EEEEEEEEEEEC2ERKS7_RKSF_ - $_ZN7cutlass13device_kernelIN5flash19enable_sm80_to_sm89INS1_16FlashAttnBwdSm80INS1_25CollectiveMainloopBwdSm80ILi2ELi2EN4cute5tupleIJNS5_1CILi128EEES8_NS7_ILi64EEEEEENS_10bfloat16_tEfNS_4arch4Sm80ELb0ELb1ELb1ELb0ELb0ELb0ELb0ELb0ELi2ELi4ELi4ELi4ELb0EEENS1_21CollectiveEpilogueBwdISA_SB_SD_Li256ELb0ELb0ELi2EEENS1_19SingleTileSchedulerILb0ELb0ELb0ELi128EEEEEEEEEvNT_6ParamsE$_ZN4cute5tupleIJNS0_IJNS0_IJNS0_IJNS_1CILi8EEENS1_ILi1EEEEEES3_EEENS0_IJNS0_IJS3_S3_EEENS1_ILi2EEEEEEEEENS0_IJNS0_IJNS0_IJS3_NS1_ILi0EEEEEESA_EEENS0_IJNS0_IJSA_SA_EEEiEEEEEEEEC2ERKS9_RKSF_)
$_ZN7cutlass13device_kernelIN5flash19enable_sm80_to_sm89INS1_16FlashAttnBwdSm80INS1_25CollectiveMainloopBwdSm80ILi2ELi2EN4cute5tupleIJNS5_1CILi128EEES8_NS7_ILi64EEEEEENS_10bfloat16_tEfNS_4arch4Sm80ELb0ELb1ELb1ELb0ELb0ELb0ELb0ELb0ELi2ELi4ELi4ELi4ELb0EEENS1_21CollectiveEpilogueBwdISA_SB_SD_Li256ELb0ELb0ELi2EEENS1_19SingleTileSchedulerILb0ELb0ELb0ELi128EEEEEEEEEvNT_6ParamsE$_ZN4cute5tupleIJNS0_IJNS0_IJNS0_IJNS_1CILi8EEENS1_ILi1EEEEEES3_EEENS0_IJNS0_IJS3_S3_EEENS1_ILi2EEEEEEEEENS0_IJNS0_IJNS0_IJS3_NS1_ILi0EEEEEESA_EEENS0_IJNS0_IJSA_SA_EEEiEEEEEEEEC2ERKS9_RKSF_:
[----:B------:R-:W-:Y:S02]  /*b240*/  MOV R6, 0xb260 ;  /* 0x0000b26000067802 */ /* 0x000fe40000000f00 */
[----:B------:R-:W-:Y:S05]  /*b250*/  CALL.REL.NOINC `($_ZN7cutlass13device_kernelIN5flash19enable_sm80_to_sm89INS1_16FlashAttnBwdSm80INS1_25CollectiveMainloopBwdSm80ILi2ELi2EN4cute5tupleIJNS5_1CILi128EEES8_NS7_ILi64EEEEEENS_10bfloat16_tEfNS_4arch4Sm80ELb0ELb1ELb1ELb0ELb0ELb0ELb0ELb0ELi2ELi4ELi4ELi4ELb0EEENS1_21CollectiveEpilogueBwdISA_SB_SD_Li256ELb0ELb0ELi2EEENS1_19SingleTileSchedulerILb0ELb0ELb0ELi128EEEEEEEEEvNT_6ParamsE$_ZN4cute3eso3ESOILb1ELb0EJNS_5tupleIJNS2_IJNS2_IJNS_1CILi8EEENS3_ILi1EEEEEES5_EEENS2_IJNS2_IJS5_S5_EEENS3_ILi2EEEEEEEEENS2_IJNS2_IJNS2_IJS5_NS3_ILi0EEEEEESC_EEENS2_IJNS2_IJSC_SC_EEEiEEEEEEEEC2ERKSB_RKSH_) ;  /* 0xffffdab000007944 */ /* 0x000fea0003c3ffff */
[----:B------:R-:W-:-:S04]  /*b260*/  MOV R5, 0x0 ;  /* 0x0000000000057802 */ /* 0x000fc80000000f00 */
[----:B------:R-:W-:Y:S05]  /*b270*/  RET.REL.NODEC R4 `(_ZN7cutlass13device_kernelIN5flash19enable_sm80_to_sm89INS1_16FlashAttnBwdSm80INS1_25CollectiveMainloopBwdSm80ILi2ELi2EN4cute5tupleIJNS5_1CILi128EEES8_NS7_ILi64EEEEEENS_10bfloat16_tEfNS_4arch4Sm80ELb0ELb1ELb1ELb0ELb0ELb0ELb0ELb0ELi2ELi4ELi4ELi4ELb0EEENS1_21CollectiveEpilogueBwdISA_SB_SD_Li256ELb0ELb0ELi2EEENS1_19SingleTileSchedulerILb0ELb0ELb0ELi128EEEEEEEEEvNT_6ParamsE) ;  /* 0xffff4d8004007950 */ /* 0x000fea0003c3ffff */
        .type           $_ZN7cutlass13device_kernelIN5flash19enable_sm80_to_sm89INS1_16FlashAttnBwdSm80INS1_25CollectiveMainloopBwdSm80ILi2ELi2EN4cute5tupleIJNS5_1CILi128EEES8_NS7_ILi64EEEEEENS_10bfloat16_tEfNS_4arch4Sm80ELb0ELb1ELb1ELb0ELb0ELb0ELb0ELb0ELi2ELi4ELi4ELi4ELb0EEENS1_21CollectiveEpilogueBwdISA_SB_SD_Li256ELb0ELb0ELi2EEENS1_19SingleTileSchedulerILb0ELb0ELb0ELi128EEEEEEEEEvNT_6ParamsE$_ZN4cute5tupleIJNS0_IJNS0_IJNS_1CILi1EEENS0_IJS2_NS1_ILi2EEES3_EEEEEES3_NS0_IJS3_S3_EEEEEENS0_IJNS0_IJNS1_ILi0EEENS0_IJS2_NS1_ILi256EEEiEEEEEENS1_ILi2048EEENS0_IJiNS1_ILi4096EEEEEEEEEEEC2ERKS7_RKSF_,@function
        .size           $_ZN7cutlass13device_kernelIN5flash19enable_sm80_to_sm89INS1_16FlashAttnBwdSm80INS1_25CollectiveMainloopBwdSm80ILi2ELi2EN4cute5tupleIJNS5_1CILi128EEES8_NS7_ILi64EEEEEENS_10bfloat16_tEfNS_4arch4Sm80ELb0ELb1ELb1ELb0ELb0ELb0ELb0ELb0ELi2ELi4ELi4ELi4ELb0EEENS1_21CollectiveEpilogueBwdISA_SB_SD_Li256ELb0ELb0ELi2EEENS1_19SingleTileSchedulerILb0ELb0ELb0ELi128EEEEEEEEEvNT_6ParamsE$_ZN4cute5tupleIJNS0_IJNS0_IJNS_1CILi1EEENS0_IJS2_NS1_ILi2EEES3_EEEEEES3_NS0_IJS3_S3_EEEEEENS0_IJNS0_IJNS1_ILi0EEENS0_IJS2_NS1_ILi256EEEiEEEEEENS1_ILi2048EEENS0_IJiNS1_ILi4096EEEEEEEEEEEC2ERKS7_RKSF_,($_ZN7cutlass13device_kernelIN5flash19enable_sm80_to_sm89INS1_16FlashAttnBwdSm80INS1_25CollectiveMainloopBwdSm80ILi2ELi2EN4cute5tupleIJNS5_1CILi128EEES8_NS7_ILi64EEEEEENS_10bfloat16_tEfNS_4arch4Sm80ELb0ELb1ELb1ELb0ELb0ELb0ELb0ELb0ELi2ELi4ELi4ELi4ELb0EEENS1_21CollectiveEpilogueBwdISA_SB_SD_Li256ELb0ELb0ELi2EEENS1_19SingleTileSchedulerILb0ELb0ELb0ELi128EEEEEEEEEvNT_6ParamsE$_ZN4cute5tupleIJNS0_IJNS0_IJNS_1CILi2EEES2_EEENS1_ILi8EEES3_EEENS0_IJNS0_IJNS1_ILi1EEEiEEENS1_ILi1024EEENS0_IJiiEEEEEEEEC2ERKS5_RKSA_ - $_ZN7cutlass13device_kernelIN5flash19enable_sm80_to_sm89INS1_16FlashAttnBwdSm80INS1_25CollectiveMainloopBwdSm80ILi2ELi2EN4cute5tupleIJNS5_1CILi128EEES8_NS7_ILi64EEEEEENS_10bfloat16_tEfNS_4arch4Sm80ELb0ELb1ELb1ELb0ELb0ELb0ELb0ELb0ELi2ELi4ELi4ELi4ELb0EEENS1_21CollectiveEpilogueBwdISA_SB_SD_Li256ELb0ELb0ELi2EEENS1_19SingleTileSchedulerILb0ELb0ELb0ELi128EEEEEEEEEvNT_6ParamsE$_ZN4cute5tupleIJNS0_IJNS0_IJNS_1CILi1EEENS0_IJS2_NS1_ILi2EEES3_EEEEEES3_NS0_IJS3_S3_EEEEEENS0_IJNS0_IJNS1_ILi0EEENS0_IJS2_NS1_ILi256EEEiEEEEEENS1_ILi2048EEENS0_IJiNS1_ILi4096EEEEEEEEEEEC2ERKS7_RKSF_)
$_ZN7cutlass13device_kernelIN5flash19enable_sm80_to_sm89INS1_16FlashAttnBwdSm80INS1_25CollectiveMainloopBwdSm80ILi2ELi2EN4cute5tupleIJNS5_1CILi128EEES8_NS7_ILi64EEEEEENS_10bfloat16_tEfNS_4arch4Sm80ELb0ELb1ELb1ELb0ELb0ELb0ELb0ELb0ELi2ELi4ELi4ELi4ELb0EEENS1_21CollectiveEpilogueBwdISA_SB_SD_Li256ELb0ELb0ELi2EEENS1_19SingleTileSchedulerILb0ELb0ELb0ELi128EEEEEEEEEvNT_6ParamsE$_ZN4cute5tupleIJNS0_IJNS0_IJNS_1CILi1EEENS0_IJS2_NS1_ILi2EEES3_EEEEEES3_NS0_IJS3_S3_EEEEEENS0_IJNS0_IJNS1_ILi0EEENS0_IJS2_NS1_ILi256EEEiEEEEEENS1_ILi2048EEENS0_IJiNS1_ILi4096EEEEEEEEEEEC2ERKS7_RKSF_:
[----:B------:R-:W-:Y:S02]  /*b280*/  MOV R6, 0xb2a0 ;  /* 0x0000b2a000067802 */ /* 0x000fe40000000f00 */
[----:B------:R-:W-:Y:S05]  /*b290*/  CALL.REL.NOINC `($_ZN7cutlass13device_kernelIN5flash19enable_sm80_to_sm89INS1_16FlashAttnBwdSm80INS1_25CollectiveMainloopBwdSm80ILi2ELi2EN4cute5tupleIJNS5_1CILi128EEES8_NS7_ILi64EEEEEENS_10bfloat16_tEfNS_4arch4Sm80ELb0ELb1ELb1ELb0ELb0ELb0ELb0ELb0ELi2ELi4ELi4ELi4ELb0EEENS1_21CollectiveEpilogueBwdISA_SB_SD_Li256ELb0ELb0ELi2EEENS1_19SingleTileSchedulerILb0ELb0ELb0ELi128EEEEEEEEEvNT_6ParamsE$_ZN4cute3eso3ESOILb1ELb0EJNS_5tupleIJNS2_IJNS_1CILi1EEENS2_IJS4_NS3_ILi2EEES5_EEEEEES5_NS2_IJS5_S5_EEEEEENS2_IJNS2_IJNS3_ILi0EEENS2_IJS4_NS3_ILi256EEEiEEEEEENS3_ILi2048EEENS2_IJiNS3_ILi4096EEEEEEEEEEEC2ERKS9_RKSH_) ;  /* 0xffffdab000007944 */ /* 0x000fea0003c3ffff */
[----:B-1----:R-:W-:-:S04]  /*b2a0*/  MOV R5, 0x0 ;  /* 0x0000000000057802 */ /* 0x002fc80000000f00 */
[----:B------:R-:W-:Y:S05]  /*b2b0*/  RET.REL.NODEC R4 `(_ZN7cutlass13device_kernelIN5flash19enable_sm80_to_sm89INS1_16FlashAttnBwdSm80INS1_25CollectiveMainloopBwdSm80ILi2ELi2EN4cute5tupleIJNS5_1CILi128EEES8_NS7_ILi64EEEEEENS_10bfloat16_tEfNS_4arch4Sm80ELb0ELb1ELb1ELb0ELb0ELb0ELb0ELb0ELi2ELi4ELi4ELi4ELb0EEENS1_21CollectiveEpilogueBwdISA_SB_SD_Li256ELb0ELb0ELi2EEENS1_19SingleTileSchedulerILb0ELb0ELb0ELi128EEEEEEEEEvNT_6ParamsE) ;  /* 0xffff4d4004007950 */ /* 0x000fea0003c3ffff */
        .type           $_ZN7cutlass13device_kernelIN5flash19enable_sm80_to_sm89INS1_16FlashAttnBwdSm80INS1_25CollectiveMainloopBwdSm80ILi2ELi2EN4cute5tupleIJNS5_1CILi128EEES8_NS7_ILi64EEEEEENS_10bfloat16_tEfNS_4arch4Sm80ELb0ELb1ELb1ELb0ELb0ELb0ELb0ELb0ELi2ELi4ELi4ELi4ELb0EEENS1_21CollectiveEpilogueBwdISA_SB_SD_Li256ELb0ELb0ELi2EEENS1_19SingleTileSchedulerILb0ELb0ELb0ELi128EEEEEEEEEvNT_6ParamsE$_ZN4cute5tupleIJNS0_IJNS0_IJNS_1CILi2EEES2_EEENS1_ILi8EEES3_EEENS0_IJNS0_IJNS1_ILi1EEEiEEENS1_ILi1024EEENS0_IJiiEEEEEEEEC2ERKS5_RKSA_,@function
        .size           $_ZN7cutlass13device_kernelIN5flash19enable_sm80_to_sm89INS1_16FlashAttnBwdSm80INS1_25CollectiveMainloopBwdSm80ILi2ELi2EN4cute5tupleIJNS5_1CILi128EEES8_NS7_ILi64EEEEEENS_10bfloat16_tEfNS_4arch4Sm80ELb0ELb1ELb1ELb0ELb0ELb0ELb0ELb0ELi2ELi4ELi4ELi4ELb0EEENS1_21CollectiveEpilogueBwdISA_SB_SD_Li256ELb0ELb0ELi2EEENS1_19SingleTileSchedulerILb0ELb0ELb0ELi128EEEEEEEEEvNT_6ParamsE$_ZN4cute5tupleIJNS0_IJNS0_IJNS_1CILi2EEES2_EEENS1_ILi8EEES3_EEENS0_IJNS0_IJNS1_ILi1EEEiEEENS1_ILi1024EEENS0_IJiiEEEEEEEEC2ERKS5_RKSA_,($_ZN7cutlass13device_kernelIN5flash19enable_sm80_to_sm89INS1_16FlashAttnBwdSm80INS1_25CollectiveMainloopBwdSm80ILi2ELi2EN4cute5tupleIJNS5_1CILi128EEES8_NS7_ILi64EEEEEENS_10bfloat16_tEfNS_4arch4Sm80ELb0ELb1ELb1ELb0ELb0ELb0ELb0ELb0ELi2ELi4ELi4ELi4ELb0EEENS1_21CollectiveEpilogueBwdISA_SB_SD_Li256ELb0ELb0ELi2EEENS1_19SingleTileSchedulerILb0ELb0ELb0ELi128EEEEEEEEEvNT_6ParamsE$_ZN4cute5tupleIJNS0_IJNS0_IJNS_1CILi2EEES2_EEES2_EEENS0_IJNS0_IJiiEEENS1_ILi8192EEEEEEEEC2ERKS4_RKS7_ - $_ZN7cutlass13device_kernelIN5flash19enable_sm80_to_sm89INS1_16FlashAttnBwdSm80INS1_25CollectiveMainloopBwdSm80ILi2ELi2EN4cute5tupleIJNS5_1CILi128EEES8_NS7_ILi64EEEEEENS_10bfloat16_tEfNS_4arch4Sm80ELb0ELb1ELb1ELb0ELb0ELb0ELb0ELb0ELi2ELi4ELi4ELi4ELb0EEENS1_21CollectiveEpilogueBwdISA_SB_SD_Li256ELb0ELb0ELi2EEENS1_19SingleTileSchedulerILb0ELb0ELb0ELi128EEEEEEEEEvNT_6ParamsE$_ZN4cute5tupleIJNS0_IJNS0_IJNS_1CILi2EEES2_EEENS1_ILi8EEES3_EEENS0_IJNS0_IJNS1_ILi1EEEiEEENS1_ILi1024EEENS0_IJiiEEEEEEEEC2ERKS5_RKSA_)
$_ZN7cutlass13device_kernelIN5flash19enable_sm80_to_sm89INS1_16FlashAttnBwdSm80INS1_25CollectiveMainloopBwdSm80ILi2ELi2EN4cute5tupleIJNS5_1CILi128EEES8_NS7_ILi64EEEEEENS_10bfloat16_tEfNS_4arch4Sm80ELb0ELb1ELb1ELb0ELb0ELb0ELb0ELb0ELi2ELi4ELi4ELi4ELb0EEENS1_21CollectiveEpilogueBwdISA_SB_SD_Li256ELb0ELb0ELi2EEENS1_19SingleTileSchedulerILb0ELb0ELb0ELi128EEEEEEEEEvNT_6ParamsE$_ZN4cute5tupleIJNS0_IJNS0_IJNS_1CILi2EEES2_EEENS1_ILi8EEES3_EEENS0_IJNS0_IJNS1_ILi1EEEiEEENS1_ILi1024EEENS0_IJiiEEEEEEEEC2ERKS5_RKSA_:
[----:B------:R-:W-:Y:S02]  /*b2c0*/  MOV R8, 0xb2e0 ;  /* 0x0000b2e000087802 */ /* 0x000fe40000000f00 */
[----:B------:R-:W-:Y:S05]  /*b2d0*/  CALL.REL.NOINC `($_ZN7cutlass13device_kernelIN5flash19enable_sm80_to_sm89INS1_16FlashAttnBwdSm80INS1_25CollectiveMainloopBwdSm80ILi2ELi2EN4cute5tupleIJNS5_1CILi128EEES8_NS7_ILi64EEEEEENS_10bfloat16_tEfNS_4arch4Sm80ELb0ELb1ELb1ELb0ELb0ELb0ELb0ELb0ELi2ELi4ELi4ELi4ELb0EEENS1_21CollectiveEpilogueBwdISA_SB_SD_Li256ELb0ELb0ELi2EEENS1_19SingleTileSchedulerILb0ELb0ELb0ELi128EEEEEEEEEvNT_6ParamsE$_ZN4cute3eso3ESOILb1ELb0EJNS_5tupleIJNS2_IJNS_1CILi2EEES4_EEENS3_ILi8EEES5_EEENS2_IJNS2_IJNS3_ILi1EEEiEEENS3_ILi1024EEENS2_IJiiEEEEEEEEC2ERKS7_RKSC_) ;  /* 0xffffdb4000007944 */ /* 0x000fea0003c3ffff */
[----:B------:R-:W-:-:S04]  /*b2e0*/  MOV R7, 0x0 ;  /* 0x0000000000077802 */ /* 0x000fc80000000f00 */
[----:B------:R-:W-:Y:S05]  /*b2f0*/  RET.REL.NODEC R6 `(_ZN7cutlass13device_kernelIN5flash19enable_sm80_to_sm89INS1_16FlashAttnBwdSm80INS1_25CollectiveMainloopBwdSm80ILi2ELi2EN4cute5tupleIJNS5_1CILi128EEES8_NS7_ILi64EEEEEENS_10bfloat16_tEfNS_4arch4Sm80ELb0ELb1ELb1ELb0ELb0ELb0ELb0ELb0ELi2ELi4ELi4ELi4ELb0EEENS1_21CollectiveEpilogueBwdISA_SB_SD_Li256ELb0ELb0ELi2EEENS1_19SingleTileSchedulerILb0ELb0ELb0ELi128EEEEEEEEEvNT_6ParamsE) ;  /* 0xffff4d0006007950 */ /* 0x000fea0003c3ffff */
        .type           $_ZN7cutlass13device_kernelIN5flash19enable_sm80_to_sm89INS1_16FlashAttnBwdSm80INS1_25CollectiveMainloopBwdSm80ILi2ELi2EN4cute5tupleIJNS5_1CILi128EEES8_NS7_ILi64EEEEEENS_10bfloat16_tEfNS_4arch4Sm80ELb0ELb1ELb1ELb0ELb0ELb0ELb0ELb0ELi2ELi4ELi4ELi4ELb0EEENS1_21CollectiveEpilogueBwdISA_SB_SD_Li256ELb0ELb0ELi2EEENS1_19SingleTileSchedulerILb0ELb0ELb0ELi128EEEEEEEEEvNT_6ParamsE$_ZN4cute5tupleIJNS0_IJNS0_IJNS_1CILi2EEES2_EEES2_EEENS0_IJNS0_IJiiEEENS1_ILi8192EEEEEEEEC2ERKS4_RKS7_,@function
        .size           $_ZN7cutlass13device_kernelIN5flash19enable_sm80_to_sm89INS1_16FlashAttnBwdSm80INS1_25CollectiveMainloopBwdSm80ILi2ELi2EN4cute5tupleIJNS5_1CILi128EEES8_NS7_ILi64EEEEEENS_10bfloat16_tEfNS_4arch4Sm80ELb0ELb1ELb1ELb0ELb0ELb0ELb0ELb0ELi2ELi4ELi4ELi4ELb0EEENS1_21CollectiveEpilogueBwdISA_SB_SD_Li256ELb0ELb0ELi2EEENS1_19SingleTileSchedulerILb0ELb0ELb0ELi128EEEEEEEEEvNT_6ParamsE$_ZN4cute5tupleIJNS0_IJNS0_IJNS_1CILi2EEES2_EEES2_EEENS0_IJNS0_IJiiEEENS1_ILi8192EEEEEEEEC2ERKS4_RKS7_,($_ZN7cutlass13device_kernelIN5flash19enable_sm80_to_sm89INS1_16FlashAttnBwdSm80INS1_25CollectiveMainloopBwdSm80ILi2ELi2EN4cute5tupleIJNS5_1CILi128EEES8_NS7_ILi64EEEEEENS_10bfloat16_tEfNS_4arch4Sm80ELb0ELb1ELb1ELb0ELb0ELb0ELb0ELb0ELi2ELi4ELi4ELi4ELb0EEENS1_21CollectiveEpilogueBwdISA_SB_SD_Li256ELb0ELb0ELi2EEENS1_19SingleTileSchedulerILb0ELb0ELb0ELi128EEEEEEEEEvNT_6ParamsE$_ZN4cute5tupleIJNS0_IJNS0_IJNS_1CILi2EEES2_EEES3_NS1_ILi8EEEEEENS0_IJNS0_IJiNS1_ILi512EEEEEENS0_IJiiEEENS1_ILi1024EEEEEEEEC2ERKS5_RKSA_ - $_ZN7cutlass13device_kernelIN5flash19enable_sm80_to_sm89INS1_16FlashAttnBwdSm80INS1_25CollectiveMainloopBwdSm80ILi2ELi2EN4cute5tupleIJNS5_1CILi128EEES8_NS7_ILi64EEEEEENS_10bfloat16_tEfNS_4arch4Sm80ELb0ELb1ELb1ELb0ELb0ELb0ELb0ELb0ELi2ELi4ELi4ELi4ELb0EEENS1_21CollectiveEpilogueBwdISA_SB_SD_Li256ELb0ELb0ELi2EEENS1_19SingleTileSchedulerILb0ELb0ELb0ELi128EEEEEEEEEvNT_6ParamsE$_ZN4cute5tupleIJNS0_IJNS0_IJNS_1CILi2EEES2_EEES2_EEENS0_IJNS0_IJiiEEENS1_ILi8192EEEEEEEEC2ERKS4_RKS7_)
$_ZN7cutlass13device_kernelIN5flash19enable_sm80_to_sm89INS1_16FlashAttnBwdSm80INS1_25CollectiveMainloopBwdSm80ILi2ELi2EN4cute5tupleIJNS5_1CILi128EEES8_NS7_ILi64EEEEEENS_10bfloat16_tEfNS_4arch4Sm80ELb0ELb1ELb1ELb0ELb0ELb0ELb0ELb0ELi2ELi4ELi4ELi4ELb0EEENS1_21CollectiveEpilogueBwdISA_SB_SD_Li256ELb0ELb0ELi2EEENS1_19SingleTileSchedulerILb0ELb0ELb0ELi128EEEEEEEEEvNT_6ParamsE$_ZN4cute5tupleIJNS0_IJNS0_IJNS_1CILi2EEES2_EEES2_EEENS0_IJNS0_IJiiEEENS1_ILi8192EEEEEEEEC2ERKS4_RKS7_:
[----:B------:R-:W-:Y:S02]  /*b300*/  MOV R6, 0xb320 ;  /* 0x0000b32000067802 */ /* 0x000fe40000000f00 */
[----:B------:R-:W-:Y:S05]  /*b310*/  CALL.REL.NOINC `($_ZN7cutlass13device_kernelIN5flash19enable_sm80_to_sm89INS1_16FlashAttnBwdSm80INS1_25CollectiveMainloopBwdSm80ILi2ELi2EN4cute5tupleIJNS5_1CILi128EEES8_NS7_ILi64EEEEEENS_10bfloat16_tEfNS_4arch4Sm80ELb0ELb1ELb1ELb0ELb0ELb0ELb0ELb0ELi2ELi4ELi4ELi4ELb0EEENS1_21CollectiveEpilogueBwdISA_SB_SD_Li256ELb0ELb0ELi2EEENS1_19SingleTileSchedulerILb0ELb0ELb0ELi128EEEEEEEEEvNT_6ParamsE$_ZN4cute3eso3ESOILb1ELb0EJNS_5tupleIJNS2_IJNS_1CILi2EEES4_EEES4_EEENS2_IJNS2_IJiiEEENS3_ILi8192EEEEEEEEC2ERKS6_RKS9_) ;  /* 0xffffdb7000007944 */ /* 0x000fea0003c3ffff */
[----:B-1----:R-:W-:Y:S02]  /*b320*/  MOV R2, R8 ;  /* 0x0000000800027202 */ /* 0x002fe40000000f00 */
[----:B------:R-:W-:-:S04]  /*b330*/  MOV R3, 0x0 ;  /* 0x0000000000037802 */ /* 0x000fc80000000f00 */
[----:B------:R-:W-:Y:S05]  /*b340*/  RET.REL.NODEC R2 `(_ZN7cutlass13device_kernelIN5flash19enable_sm80_to_sm89INS1_16FlashAttnBwdSm80INS1_25CollectiveMainloopBwdSm80ILi2ELi2EN4cute5tupleIJNS5_1CILi128EEES8_NS7_ILi64EEEEEENS_10bfloat16_tEfNS_4arch4Sm80ELb0ELb1ELb1ELb0ELb0ELb0ELb0ELb0ELi2ELi4ELi4ELi4ELb0EEENS1_21CollectiveEpilogueBwdISA_SB_SD_Li256ELb0ELb0ELi2EEENS1_19SingleTileSchedulerILb0ELb0ELb0ELi128EEEEEEEEEvNT_6ParamsE) ;  /* 0xffff4cb002007950 */ /* 0x000fea0003c3ffff */
        .type           $_ZN7cutlass13device_kernelIN5flash19enable_sm80_to_sm89INS1_16FlashAttnBwdSm80INS1_25CollectiveMainloopBwdSm80ILi2ELi2EN4cute5tupleIJNS5_1CILi128EEES8_NS7_ILi64EEEEEENS_10bfloat16_tEfNS_4arch4Sm80ELb0ELb1ELb1ELb0ELb0ELb0ELb0ELb0ELi2ELi4ELi4ELi4ELb0EEENS1_21CollectiveEpilogueBwdISA_SB_SD_Li256ELb0ELb0ELi2EEENS1_19SingleTileSchedulerILb0ELb0ELb0ELi128EEEEEEEEEvNT_6ParamsE$_ZN4cute5tupleIJNS0_IJNS0_IJNS_1CILi2EEES2_EEES3_NS1_ILi8EEEEEENS0_IJNS0_IJiNS1_ILi512EEEEEENS0_IJiiEEENS1_ILi1024EEEEEEEEC2ERKS5_RKSA_,@function
        .size           $_ZN7cutlass13device_kernelIN5flash19enable_sm80_to_sm89INS1_16FlashAttnBwdSm80INS1_25CollectiveMainloopBwdSm80ILi2ELi2EN4cute5tupleIJNS5_1CILi128EEES8_NS7_ILi64EEEEEENS_10bfloat16_tEfNS_4arch4Sm80ELb0ELb1ELb1ELb0ELb0ELb0ELb0ELb0ELi2ELi4ELi4ELi4ELb0EEENS1_21CollectiveEpilogueBwdISA_SB_SD_Li256ELb0ELb0ELi2EEENS1_19SingleTileSchedulerILb0ELb0ELb0ELi128EEEEEEEEEvNT_6ParamsE$_ZN4cute5tupleIJNS0_IJNS0_IJNS_1CILi2EEES2_EEES3_NS1_ILi8EEEEEENS0_IJNS0_IJiNS1_ILi512EEEEEENS0_IJiiEEENS1_ILi1024EEEEEEEEC2ERKS5_RKSA_,($_ZN7cutlass13device_kernelIN5flash19enable_sm80_to_sm89INS1_16FlashAttnBwdSm80INS1_25CollectiveMainloopBwdSm80ILi2ELi2EN4cute5tupleIJNS5_1CILi128EEES8_NS7_ILi64EEEEEENS_10bfloat16_tEfNS_4arch4Sm80ELb0ELb1ELb1ELb0ELb0ELb0ELb0ELb0ELi2ELi4ELi4ELi4ELb0EEENS1_21CollectiveEpilogueBwdISA_SB_SD_Li256ELb0ELb0ELi2EEENS1_19SingleTileSchedulerILb0ELb0ELb0ELi128EEEEEEEEEvNT_6ParamsE$_ZN4cute5tupleIJNS0_IJNS0_IJNS_1CILi2EEES2_S2_EEES2_NS0_IJNS0_IJS2_S2_EEES2_EEEEEENS0_IJNS0_IJNS1_ILi1EEENS1_ILi512EEEiEEENS1_ILi4096EEENS0_IJNS0_IJiiEEENS1_ILi8192EEEEEEEEEEEC2ERKS6_RKSE_ - $_ZN7cutlass13device_kernelIN5flash19enable_sm80_to_sm89INS1_16FlashAttnBwdSm80INS1_25CollectiveMainloopBwdSm80ILi2ELi2EN4cute5tupleIJNS5_1CILi128EEES8_NS7_ILi64EEEEEENS_10bfloat16_tEfNS_4arch4Sm80ELb0ELb1ELb1ELb0ELb0ELb0ELb0ELb0ELi2ELi4ELi4ELi4ELb0EEENS1_21CollectiveEpilogueBwdISA_SB_SD_Li256ELb0ELb0ELi2EEENS1_19SingleTileSchedulerILb0ELb0ELb0ELi128EEEEEEEEEvNT_6ParamsE$_ZN4cute5tupleIJNS0_IJNS0_IJNS_1CILi2EEES2_EEES3_NS1_ILi8EEEEEENS0_IJNS0_IJiNS1_ILi512EEEEEENS0_IJiiEEENS1_ILi1024EEEEEEEEC2ERKS5_RKSA_)
$_ZN7cutlass13device_kernelIN5flash19enable_sm80_to_sm89INS1_16FlashAttnBwdSm80INS1_25CollectiveMainloopBwdSm80ILi2ELi2EN4cute5tupleIJNS5_1CILi128EEES8_NS7_ILi64EEEEEENS_10bfloat16_tEfNS_4arch4Sm80ELb0ELb1ELb1ELb0ELb0ELb0ELb0ELb0ELi2ELi4ELi4ELi4ELb0EEENS1_21CollectiveEpilogueBwdISA_SB_SD_Li256ELb0ELb0ELi2EEENS1_19SingleTileSchedulerILb0ELb0ELb0ELi128EEEEEEEEEvNT_6ParamsE$_ZN4cute5tupleIJNS0_IJNS0_IJNS_1CILi2EEES2_EEES3_NS1_ILi8EEEEEENS0_IJNS0_IJiNS1_ILi512EEEEEENS0_IJiiEEENS1_ILi1024EEEEEEEEC2ERKS5_RKSA_:
[----:B------:R-:W-:Y:S02]  /*b350*/  MOV R8, 0xb370 ;  /* 0x0000b37000087802 */ /* 0x000fe40000000f00 */
[----:B------:R-:W-:Y:S05]  /*b360*/  CALL.REL.NOINC `($_ZN7cutlass13device_kernelIN5flash19enable_sm80_to_sm89INS1_16FlashAttnBwdSm80INS1_25CollectiveMainloopBwdSm80ILi2ELi2EN4cute5tupleIJNS5_1CILi128EEES8_NS7_ILi64EEEEEENS_10bfloat16_tEfNS_4arch4Sm80ELb0ELb1ELb1ELb0ELb0ELb0ELb0ELb0ELi2ELi4ELi4ELi4ELb0EEENS1_21CollectiveEpilogueBwdISA_SB_SD_Li256ELb0ELb0ELi2EEENS1_19SingleTileSchedulerILb0ELb0ELb0ELi128EEEEEEEEEvNT_6ParamsE$_ZN4cute3eso3ESOILb1ELb0EJNS_5tupleIJNS2_IJNS_1CILi2EEES4_EEES5_NS3_ILi8EEEEEENS2_IJNS2_IJiNS3_ILi512EEEEEENS2_IJiiEEENS3_ILi1024EEEEEEEEC2ERKS7_RKSC_) ;  /* 0xffffdb8000007944 */ /* 0x000fea0003c3ffff */
[----:B------:R-:W-:-:S04]  /*b370*/  MOV R7, 0x0 ;  /* 0x0000000000077802 */ /* 0x000fc80000000f00 */
[----:B------:R-:W-:Y:S05]  /*b380*/  RET.REL.NODEC R6 `(_ZN7cutlass13device_kernelIN5flash19enable_sm80_to_sm89INS1_16FlashAttnBwdSm80INS1_25CollectiveMainloopBwdSm80ILi2ELi2EN4cute5tupleIJNS5_1CILi128EEES8_NS7_ILi64EEEEEENS_10bfloat16_tEfNS_4arch4Sm80ELb0ELb1ELb1ELb0ELb0ELb0ELb0ELb0ELi2ELi4ELi4ELi4ELb0EEENS1_21CollectiveEpilogueBwdISA_SB_SD_Li256ELb0ELb0ELi2EEENS1_19SingleTileSchedulerILb0ELb0ELb0ELi128EEEEEEEEEvNT_6ParamsE) ;  /* 0xffff4c7006007950 */ /* 0x000fea0003c3ffff */
        .type           $_ZN7cutlass13device_kernelIN5flash19enable_sm80_to_sm89INS1_16FlashAttnBwdSm80INS1_25CollectiveMainloopBwdSm80ILi2ELi2EN4cute5tupleIJNS5_1CILi128EEES8_NS7_ILi64EEEEEENS_10bfloat16_tEfNS_4arch4Sm80ELb0ELb1ELb1ELb0ELb0ELb0ELb0ELb0ELi2ELi4ELi4ELi4ELb0EEENS1_21CollectiveEpilogueBwdISA_SB_SD_Li256ELb0ELb0ELi2EEENS1_19SingleTileSchedulerILb0ELb0ELb0ELi128EEEEEEEEEvNT_6ParamsE$_ZN4cute5tupleIJNS0_IJNS0_IJNS_1CILi2EEES2_S2_EEES2_NS0_IJNS0_IJS2_S2_EEES2_EEEEEENS0_IJNS0_IJNS1_ILi1EEENS1_ILi512EEEiEEENS1_ILi4096EEENS0_IJNS0_IJiiEEENS1_ILi8192EEEEEEEEEEEC2ERKS6_RKSE_,@function
        .size           $_ZN7cutlass13device_kernelIN5flash19enable_sm80_to_sm89INS1_16FlashAttnBwdSm80INS1_25CollectiveMainloopBwdSm80ILi2ELi2EN4cute5tupleIJNS5_1CILi128EEES8_NS7_ILi64EEEEEENS_10bfloat16_tEfNS_4arch4Sm80ELb0ELb1ELb1ELb0ELb0ELb0ELb0ELb0ELi2ELi4ELi4ELi4ELb0EEENS1_21CollectiveEpilogueBwdISA_SB_SD_Li256ELb0ELb0ELi2EEENS1_19SingleTileSchedulerILb0ELb0ELb0ELi128EEEEEEEEEvNT_6ParamsE$_ZN4cute5tupleIJNS0_IJNS0_IJNS_1CILi2EEES2_S2_EEES2_NS0_IJNS0_IJS2_S2_EEES2_EEEEEENS0_IJNS0_IJNS1_ILi1EEENS1_ILi512EEEiEEENS1_ILi4096EEENS0_IJNS0_IJiiEEENS1_ILi8192EEEEEEEEEEEC2ERKS6_RKSE_,($_ZN7cutlass13device_kernelIN5flash19enable_sm80_to_sm89INS1_16FlashAttnBwdSm80INS1_25CollectiveMainloopBwdSm80ILi2ELi2EN4cute5tupleIJNS5_1CILi128EEES8_NS7_ILi64EEEEEENS_10bfloat16_tEfNS_4arch4Sm80ELb0ELb1ELb1ELb0ELb0ELb0ELb0ELb0ELi2ELi4ELi4ELi4ELb0EEENS1_21CollectiveEpilogueBwdISA_SB_SD_Li256ELb0ELb0ELi2EEENS1_19SingleTileSchedulerILb0ELb0ELb0ELi128EEEEEEEEEvNT_6ParamsE$_ZN4cute5tupleIJNS0_IJNS0_IJNS_1CILi2EEES2_S2_EEES2_NS0_IJS2_S2_EEEEEENS0_IJNS0_IJNS1_ILi1EEENS1_ILi512EEEiEEENS1_ILi4096EEENS0_IJiiEEEEEEEEC2ERKS5_RKSB_ - $_ZN7cutlass13device_kernelIN5flash19enable_sm80_to_sm89INS1_16FlashAttnBwdSm80INS1_25CollectiveMainloopBwdSm80ILi2ELi2EN4cute5tupleIJNS5_1CILi128EEES8_NS7_ILi64EEEEEENS_10bfloat16_tEfNS_4arch4Sm80ELb0ELb1ELb1ELb0ELb0ELb0ELb0ELb0ELi2ELi4ELi4ELi4ELb0EEENS1_21CollectiveEpilogueBwdISA_SB_SD_Li256ELb0ELb0ELi2EEENS1_19SingleTileSchedulerILb0ELb0ELb0ELi128EEEEEEEEEvNT_6ParamsE$_ZN4cute5tupleIJNS0_IJNS0_IJNS_1CILi2EEES2_S2_EEES2_NS0_IJNS0_IJS2_S2_EEES2_EEEEEENS0_IJNS0_IJNS1_ILi1EEENS1_ILi512EEEiEEENS1_ILi4096EEENS0_IJNS0_IJiiEEENS1_ILi8192EEEEEEEEEEEC2ERKS6_RKSE_)
$_ZN7cutlass13device_kernelIN5flash19enable_sm80_to_sm89INS1_16FlashAttnBwdSm80INS1_25CollectiveMainloopBwdSm80ILi2ELi2EN4cute5tupleIJNS5_1CILi128EEES8_NS7_ILi64EEEEEENS_10bfloat16_tEfNS_4arch4Sm80ELb0ELb1ELb1ELb0ELb0ELb0ELb0ELb0ELi2ELi4ELi4ELi4ELb0EEENS1_21CollectiveEpilogueBwdISA_SB_SD_Li256ELb0ELb0ELi2EEENS1_19SingleTileSchedulerILb0ELb0ELb0ELi128EEEEEEEEEvNT_6ParamsE$_ZN4cute5tupleIJNS0_IJNS0_IJNS_1CILi2EEES2_S2_EEES2_NS0_IJNS0_IJS2_S2_EEES2_EEEEEENS0_IJNS0_IJNS1_ILi1EEENS1_ILi512EEEiEEENS1_ILi4096EEENS0_IJNS0_IJiiEEENS1_ILi8192EEEEEEEEEEEC2ERKS6_RKSE_:
[----:B------:R-:W-:Y:S02]  /*b390*/  MOV R8, 0xb3b0 ;  /* 0x0000b3b000087802 */ /* 0x000fe40000000f00 */
[----:B------:R-:W-:Y:S05]  /*b3a0*/  CALL.REL.NOINC `($_ZN7cutlass13device_kernelIN5flash19enable_sm80_to_sm89INS1_16FlashAttnBwdSm80INS1_25CollectiveMainloopBwdSm80ILi2ELi2EN4cute5tupleIJNS5_1CILi128EEES8_NS7_ILi64EEEEEENS_10bfloat16_tEfNS_4arch4Sm80ELb0ELb1ELb1ELb0ELb0ELb0ELb0ELb0ELi2ELi4ELi4ELi4ELb0EEENS1_21CollectiveEpilogueBwdISA_SB_SD_Li256ELb0ELb0ELi2EEENS1_19SingleTileSchedulerILb0ELb0ELb0ELi128EEEEEEEEEvNT_6ParamsE$_ZN4cute3eso3ESOILb1ELb0EJNS_5tupleIJNS2_IJNS_1CILi2EEES4_S4_EEES4_NS2_IJNS2_IJS4_S4_EEES4_EEEEEENS2_IJNS2_IJNS3_ILi1EEENS3_ILi512EEEiEEENS3_ILi4096EEENS2_IJNS2_IJiiEEENS3_ILi8192EEEEEEEEEEEC2ERKS8_RKSG_) ;  /* 0xffffdbb000007944 */ /* 0x000fea0003c3ffff */
[----:B------:R-:W-:-:S04]  /*b3b0*/  MOV R7, 0x0 ;  /* 0x0000000000077802 */ /* 0x000fc80000000f00 */
[----:B------:R-:W-:Y:S05]  /*b3c0*/  RET.REL.NODEC R6 `(_ZN7cutlass13device_kernelIN5flash19enable_sm80_to_sm89INS1_16FlashAttnBwdSm80INS1_25CollectiveMainloopBwdSm80ILi2ELi2EN4cute5tupleIJNS5_1CILi128EEES8_NS7_ILi64EEEEEENS_10bfloat16_tEfNS_4arch4Sm80ELb0ELb1ELb1ELb0ELb0ELb0ELb0ELb0ELi2ELi4ELi4ELi4ELb0EEENS1_21CollectiveEpilogueBwdISA_SB_SD_Li256ELb0ELb0ELi2EEENS1_19SingleTileSchedulerILb0ELb0ELb0ELi128EEEEEEEEEvNT_6ParamsE) ;  /* 0xffff4c3006007950 */ /* 0x000fea0003c3ffff */
        .type           $_ZN7cutlass13device_kernelIN5flash19enable_sm80_to_sm89INS1_16FlashAttnBwdSm80INS1_25CollectiveMainloopBwdSm80ILi2ELi2EN4cute5tupleIJNS5_1CILi128EEES8_NS7_ILi64EEEEEENS_10bfloat16_tEfNS_4arch4Sm80ELb0ELb1ELb1ELb0ELb0ELb0ELb0ELb0ELi2ELi4ELi4ELi4ELb0EEENS1_21CollectiveEpilogueBwdISA_SB_SD_Li256ELb0ELb0ELi2EEENS1_19SingleTileSchedulerILb0ELb0ELb0ELi128EEEEEEEEEvNT_6ParamsE$_ZN4cute5tupleIJNS0_IJNS0_IJNS_1CILi2EEES2_S2_EEES2_NS0_IJS2_S2_EEEEEENS0_IJNS0_IJNS1_ILi1EEENS1_ILi512EEEiEEENS1_ILi4096EEENS0_IJiiEEEEEEEEC2ERKS5_RKSB_,@function
        .size           $_ZN7cutlass13device_kernelIN5flash19enable_sm80_to_sm89INS1_16FlashAttnBwdSm80INS1_25CollectiveMainloopBwdSm80ILi2ELi2EN4cute5tupleIJNS5_1CILi128EEES8_NS7_ILi64EEEEEENS_10bfloat16_tEfNS_4arch4Sm80ELb0ELb1ELb1ELb0ELb0ELb0ELb0ELb0ELi2ELi4ELi4ELi4ELb0EEENS1_21CollectiveEpilogueBwdISA_SB_SD_Li256ELb0ELb0ELi2EEENS1_19SingleTileSchedulerILb0ELb0ELb0ELi128EEEEEEEEEvNT_6ParamsE$_ZN4cute5tupleIJNS0_IJNS0_IJNS_1CILi2EEES2_S2_EEES2_NS0_IJS2_S2_EEEEEENS0_IJNS0_IJNS1_ILi1EEENS1_ILi512EEEiEEENS1_ILi4096EEENS0_IJiiEEEEEEEEC2ERKS5_RKSB_,($_ZN7cutlass13device_kernelIN5flash19enable_sm80_to_sm89INS1_16FlashAttnBwdSm80INS1_25CollectiveMainloopBwdSm80ILi2ELi2EN4cute5tupleIJNS5_1CILi128EEES8_NS7_ILi64EEEEEENS_10bfloat16_tEfNS_4arch4Sm80ELb0ELb1ELb1ELb0ELb0ELb0ELb0ELb0ELi2ELi4ELi4ELi4ELb0EEENS1_21CollectiveEpilogueBwdISA_SB_SD_Li256ELb0ELb0ELi2EEENS1_19SingleTileSchedulerILb0ELb0ELb0ELi128EEEEEEEEEvNT_6ParamsE$_ZN4cute5tupleIJNS0_IJNS0_IJNS_1CILi8EEENS1_ILi1EEEEEENS0_IJNS1_ILi2EEEEEEEEENS0_IJNS0_IJS3_NS1_ILi0EEEEEENS0_IJiEEEEEEEEC2ERKS7_RKSB_ - $_ZN7cutlass13device_kernelIN5flash19enable_sm80_to_sm89INS1_16FlashAttnBwdSm80INS1_25CollectiveMainloopBwdSm80ILi2ELi2EN4cute5tupleIJNS5_1CILi128EEES8_NS7_ILi64EEEEEENS_10bfloat16_tEfNS_4arch4Sm80ELb0ELb1ELb1ELb0ELb0ELb0ELb0ELb0ELi2ELi4ELi4ELi4ELb0EEENS1_21CollectiveEpilogueBwdISA_SB_SD_Li256ELb0ELb0ELi2EEENS1_19SingleTileSchedulerILb0ELb0ELb0ELi128EEEEEEEEEvNT_6ParamsE$_ZN4cute5tupleIJNS0_IJNS0_IJNS_1CILi2EEES2_S2_EEES2_NS0_IJS2_S2_EEEEEENS0_IJNS0_IJNS1_ILi1EEENS1_ILi512EEEiEEENS1_ILi4096EEENS0_IJiiEEEEEEEEC2ERKS5_RKSB_)
$_ZN7cutlass13device_kernelIN5flash19enable_sm80_to_sm89INS1_16FlashAttnBwdSm80INS1_25CollectiveMainloopBwdSm80ILi2ELi2EN4cute5tupleIJNS5_1CILi128EEES8_NS7_ILi64EEEEEENS_10bfloat16_tEfNS_4arch4Sm80ELb0ELb1ELb1ELb0ELb0ELb0ELb0ELb0ELi2ELi4ELi4ELi4ELb0EEENS1_21CollectiveEpilogueBwdISA_SB_SD_Li256ELb0ELb0ELi2EEENS1_19SingleTileSchedulerILb0ELb0ELb0ELi128EEEEEEEEEvNT_6ParamsE$_ZN4cute5tupleIJNS0_IJNS0_IJNS_1CILi2EEES2_S2_EEES2_NS0_IJS2_S2_EEEEEENS0_IJNS0_IJNS1_ILi1EEENS1_ILi512EEEiEEENS1_ILi4096EEENS0_IJiiEEEEEEEEC2ERKS5_RKSB_:
[----:B------:R-:W-:Y:S02]  /*b3d0*/  MOV R8, 0xb3f0 ;  /* 0x0000b3f000087802 */ /* 0x000fe40000000f00 */
[----:B------:R-:W-:Y:S05]  /*b3e0*/  CALL.REL.NOINC `($_ZN7cutlass13device_kernelIN5flash19enable_sm80_to_sm89INS1_16FlashAttnBwdSm80INS1_25CollectiveMainloopBwdSm80ILi2ELi2EN4cute5tupleIJNS5_1CILi128EEES8_NS7_ILi64EEEEEENS_10bfloat16_tEfNS_4arch4Sm80ELb0ELb1ELb1ELb0ELb0ELb0ELb0ELb0ELi2ELi4ELi4ELi4ELb0EEENS1_21CollectiveEpilogueBwdISA_SB_SD_Li256ELb0ELb0ELi2EEENS1_19SingleTileSchedulerILb0ELb0ELb0ELi128EEEEEEEEEvNT_6ParamsE$_ZN4cute3eso3ESOILb1ELb0EJNS_5tupleIJNS2_IJNS_1CILi2EEES4_S4_EEES4_NS2_IJS4_S4_EEEEEENS2_IJNS2_IJNS3_ILi1EEENS3_ILi512EEEiEEENS3_ILi4096EEENS2_IJiiEEEEEEEEC2ERKS7_RKSD_) ;  /* 0xffffdbe000007944 */ /* 0x000fea0003c3ffff */
[----:B------:R-:W-:-:S04]  /*b3f0*/  MOV R7, 0x0 ;  /* 0x0000000000077802 */ /* 0x000fc80000000f00 */
[----:B------:R-:W-:Y:S05]  /*b400*/  RET.REL.NODEC R6 `(_ZN7cutlass13device_kernelIN5flash19enable_sm80_to_sm89INS1_16FlashAttnBwdSm80INS1_25CollectiveMainloopBwdSm80ILi2ELi2EN4cute5tupleIJNS5_1CILi128EEES8_NS7_ILi64EEEEEENS_10bfloat16_tEfNS_4arch4Sm80ELb0ELb1ELb1ELb0ELb0ELb0ELb0ELb0ELi2ELi4ELi4ELi4ELb0EEENS1_21CollectiveEpilogueBwdISA_SB_SD_Li256ELb0ELb0ELi2EEENS1_19SingleTileSchedulerILb0ELb0ELb0ELi128EEEEEEEEEvNT_6ParamsE) ;  /* 0xffff4bf006007950 */ /* 0x000fea0003c3ffff */
        .type           $_ZN7cutlass13device_kernelIN5flash19enable_sm80_to_sm89INS1_16FlashAttnBwdSm80INS1_25CollectiveMainloopBwdSm80ILi2ELi2EN4cute5tupleIJNS5_1CILi128EEES8_NS7_ILi64EEEEEENS_10bfloat16_tEfNS_4arch4Sm80ELb0ELb1ELb1ELb0ELb0ELb0ELb0ELb0ELi2ELi4ELi4ELi4ELb0EEENS1_21CollectiveEpilogueBwdISA_SB_SD_Li256ELb0ELb0ELi2EEENS1_19SingleTileSchedulerILb0ELb0ELb0ELi128EEEEEEEEEvNT_6ParamsE$_ZN4cute5tupleIJNS0_IJNS0_IJNS_1CILi8EEENS1_ILi1EEEEEENS0_IJNS1_ILi2EEEEEEEEENS0_IJNS0_IJS3_NS1_ILi0EEEEEENS0_IJiEEEEEEEEC2ERKS7_RKSB_,@function
        .size           $_ZN7cutlass13device_kernelIN5flash19enable_sm80_to_sm89INS1_16FlashAttnBwdSm80INS1_25CollectiveMainloopBwdSm80ILi2ELi2EN4cute5tupleIJNS5_1CILi128EEES8_NS7_ILi64EEEEEENS_10bfloat16_tEfNS_4arch4Sm80ELb0ELb1ELb1ELb0ELb0ELb0ELb0ELb0ELi2ELi4ELi4ELi4ELb0EEENS1_21CollectiveEpilogueBwdISA_SB_SD_Li256ELb0ELb0ELi2EEENS1_19SingleTileSchedulerILb0ELb0ELb0ELi128EEEEEEEEEvNT_6ParamsE$_ZN4cute5tupleIJNS0_IJNS0_IJNS_1CILi8EEENS1_ILi1EEEEEENS0_IJNS1_ILi2EEEEEEEEENS0_IJNS0_IJS3_NS1_ILi0EEEEEENS0_IJiEEEEEEEEC2ERKS7_RKSB_,($_ZN7cutlass13device_kernelIN5flash19enable_sm80_to_sm89INS1_16FlashAttnBwdSm80INS1_25CollectiveMainloopBwdSm80ILi2ELi2EN4cute5tupleIJNS5_1CILi128EEES8_NS7_ILi64EEEEEENS_10bfloat16_tEfNS_4arch4Sm80ELb0ELb1ELb1ELb0ELb0ELb0ELb0ELb0ELi2ELi4ELi4ELi4ELb0EEENS1_21CollectiveEpilogueBwdISA_SB_SD_Li256ELb0ELb0ELi2EEENS1_19SingleTileSchedulerILb0ELb0ELb0ELi128EEEEEEEEEvNT_6ParamsE$_ZN4cute5tupleIJNS0_IJNS0_IJNS_1CILi8EEENS1_ILi1EEEEEENS1_ILi2EEEEEENS0_IJNS0_IJS3_NS1_ILi0EEEEEEiEEEEEC2ERKS6_RKS9_ - $_ZN7cutlass13device_kernelIN5flash19enable_sm80_to_sm89INS1_16FlashAttnBwdSm80INS1_25CollectiveMainloopBwdSm80ILi2ELi2EN4cute5tupleIJNS5_1CILi128EEES8_NS7_ILi64EEEEEENS_10bfloat16_tEfNS_4arch4Sm80ELb0ELb1ELb1ELb0ELb0ELb0ELb0ELb0ELi2ELi4ELi4ELi4ELb0EEENS1_21CollectiveEpilogueBwdISA_SB_SD_Li256ELb0ELb0ELi2EEENS1_19SingleTileSchedulerILb0ELb0ELb0ELi128EEEEEEEEEvNT_6ParamsE$_ZN4cute5tupleIJNS0_IJNS0_IJNS_1CILi8EEENS1_ILi1EEEEEENS0_IJNS1_ILi2EEEEEEEEENS0_IJNS0_IJS3_NS1_ILi0EEEEEENS0_IJiEEEEEEEEC2ERKS7_RKSB_)
$_ZN7cutlass13device_kernelIN5flash19enable_sm80_to_sm89INS1_16FlashAttnBwdSm80INS1_25CollectiveMainloopBwdSm80ILi2ELi2EN4cute5tupleIJNS5_1CILi128EEES8_NS7_ILi64EEEEEENS_10bfloat16_tEfNS_4arch4Sm80ELb0ELb1ELb1ELb0ELb0ELb0ELb0ELb0ELi2ELi4ELi4ELi4ELb0EEENS1_21CollectiveEpilogueBwdISA_SB_SD_Li256ELb0ELb0ELi2EEENS1_19SingleTileSchedulerILb0ELb0ELb0ELi128EEEEEEEEEvNT_6ParamsE$_ZN4cute5tupleIJNS0_IJNS0_IJNS_1CILi8EEENS1_ILi1EEEEEENS0_IJNS1_ILi2EEEEEEEEENS0_IJNS0_IJS3_NS1_ILi0EEEEEENS0_IJiEEEEEEEEC2ERKS7_RKSB_:
[----:B------:R-:W-:Y:S02]  /*b410*/  MOV R8, 0xb430 ;  /* 0x0000b43000087802 */ /* 0x000fe40000000f00 */
[----:B------:R-:W-:Y:S05]  /*b420*/  CALL.REL.NOINC `($_ZN7cutlass13device_kernelIN5flash19enable_sm80_to_sm89INS1_16FlashAttnBwdSm80INS1_25CollectiveMainloopBwdSm80ILi2ELi2EN4cute5tupleIJNS5_1CILi128EEES8_NS7_ILi64EEEEEENS_10bfloat16_tEfNS_4arch4Sm80ELb0ELb1ELb1ELb0ELb0ELb0ELb0ELb0ELi2ELi4ELi4ELi4ELb0EEENS1_21CollectiveEpilogueBwdISA_SB_SD_Li256ELb0ELb0ELi2EEENS1_19SingleTileSchedulerILb0ELb0ELb0ELi128EEEEEEEEEvNT_6ParamsE$_ZN4cute3eso3ESOILb1ELb0EJNS_5tupleIJNS2_IJNS_1CILi8EEENS3_ILi1EEEEEENS2_IJNS3_ILi2EEEEEEEEENS2_IJNS2_IJS5_NS3_ILi0EEEEEENS2_IJiEEEEEEEEC2ERKS9_RKSD_) ;  /* 0xffffdc1000007944 */ /* 0x000fea0003c3ffff */
[----:B------:R-:W-:-:S04]  /*b430*/  MOV R7, 0x0 ;  /* 0x0000000000077802 */ /* 0x000fc80000000f00 */
[----:B------:R-:W-:Y:S05]  /*b440*/  RET.REL.NODEC R6 `(_ZN7cutlass13device_kernelIN5flash19enable_sm80_to_sm89INS1_16FlashAttnBwdSm80INS1_25CollectiveMainloopBwdSm80ILi2ELi2EN4cute5tupleIJNS5_1CILi128EEES8_NS7_ILi64EEEEEENS_10bfloat16_tEfNS_4arch4Sm80ELb0ELb1ELb1ELb0ELb0ELb0ELb0ELb0ELi2ELi4ELi4ELi4ELb0EEENS1_21CollectiveEpilogueBwdISA_SB_SD_Li256ELb0ELb0ELi2EEENS1_19SingleTileSchedulerILb0ELb0ELb0ELi128EEEEEEEEEvNT_6ParamsE) ;  /* 0xffff4bb006007950 */ /* 0x000fea0003c3ffff */
        .type           $_ZN7cutlass13device_kernelIN5flash19enable_sm80_to_sm89INS1_16FlashAttnBwdSm80INS1_25CollectiveMainloopBwdSm80ILi2ELi2EN4cute5tupleIJNS5_1CILi128EEES8_NS7_ILi64EEEEEENS_10bfloat16_tEfNS_4arch4Sm80ELb0ELb1ELb1ELb0ELb0ELb0ELb0ELb0ELi2ELi4ELi4ELi4ELb0EEENS1_21CollectiveEpilogueBwdISA_SB_SD_Li256ELb0ELb0ELi2EEENS1_19SingleTileSchedulerILb0ELb0ELb0ELi128EEEEEEEEEvNT_6ParamsE$_ZN4cute5tupleIJNS0_IJNS0_IJNS_1CILi8EEENS1_ILi1EEEEEENS1_ILi2EEEEEENS0_IJNS0_IJS3_NS1_ILi0EEEEEEiEEEEEC2ERKS6_RKS9_,@function
        .size           $_ZN7cutlass13device_kernelIN5flash19enable_sm80_to_sm89INS1_16FlashAttnBwdSm80INS1_25CollectiveMainloopBwdSm80ILi2ELi2EN4cute5tupleIJNS5_1CILi128EEES8_NS7_ILi64EEEEEENS_10bfloat16_tEfNS_4arch4Sm80ELb0ELb1ELb1ELb0ELb0ELb0ELb0ELb0ELi2ELi4ELi4ELi4ELb0EEENS1_21CollectiveEpilogueBwdISA_SB_SD_Li256ELb0ELb0ELi2EEENS1_19SingleTileSchedulerILb0ELb0ELb0ELi128EEEEEEEEEvNT_6ParamsE$_ZN4cute5tupleIJNS0_IJNS0_IJNS_1CILi8EEENS1_ILi1EEEEEENS1_ILi2EEEEEENS0_IJNS0_IJS3_NS1_ILi0EEEEEEiEEEEEC2ERKS6_RKS9_,($_ZN7cutlass13device_kernelIN5flash19enable_sm80_to_sm89INS1_16FlashAttnBwdSm80INS1_25CollectiveMainloopBwdSm80ILi2ELi2EN4cute5tupleIJNS5_1CILi128EEES8_NS7_ILi64EEEEEENS_10bfloat16_tEfNS_4arch4Sm80ELb0ELb1ELb1ELb0ELb0ELb0ELb0ELb0ELi2ELi4ELi4ELi4ELb0EEENS1_21CollectiveEpilogueBwdISA_SB_SD_Li256ELb0ELb0ELi2EEENS1_19SingleTileSchedulerILb0ELb0ELb0ELi128EEEEEEEEEvNT_6ParamsE$_ZN4cute5tupleIJNS0_IJNS0_IJNS_1CILi8EEENS1_ILi1EEEEEENS1_ILi2EEENS0_IJS5_S5_EEEEEENS0_IJNS0_IJS3_NS1_ILi0EEEEEENS1_ILi4096EEENS0_IJiiEEEEEEEEC2ERKS7_RKSC_ - $_ZN7cutlass13device_kernelIN5flash19enable_sm80_to_sm89INS1_16FlashAttnBwdSm80INS1_25CollectiveMainloopBwdSm80ILi2ELi2EN4cute5tupleIJNS5_1CILi128EEES8_NS7_ILi64EEEEEENS_10bfloat16_tEfNS_4arch4Sm80ELb0ELb1ELb1ELb0ELb0ELb0ELb0ELb0ELi2ELi4ELi4ELi4ELb0EEENS1_21CollectiveEpilogueBwdISA_SB_SD_Li256ELb0ELb0ELi2EEENS1_19SingleTileSchedulerILb0ELb0ELb0ELi128EEEEEEEEEvNT_6ParamsE$_ZN4cute5tupleIJNS0_IJNS0_IJNS_1CILi8EEENS1_ILi1EEEEEENS1_ILi2EEEEEENS0_IJNS0_IJS3_NS1_ILi0EEEEEEiEEEEEC2ERKS6_RKS9_)
$_ZN7cutlass13device_kernelIN5flash19enable_sm80_to_sm89INS1_16FlashAttnBwdSm80INS1_25CollectiveMainloopBwdSm80ILi2ELi2EN4cute5tupleIJNS5_1CILi128EEES8_NS7_ILi64EEEEEENS_10bfloat16_tEfNS_4arch4Sm80ELb0ELb1ELb1ELb0ELb0ELb0ELb0ELb0ELi2ELi4ELi4ELi4ELb0EEENS1_21CollectiveEpilogueBwdISA_SB_SD_Li256ELb0ELb0ELi2EEENS1_19SingleTileSchedulerILb0ELb0ELb0ELi128EEEEEEEEEvNT_6ParamsE$_ZN4cute5tupleIJNS0_IJNS0_IJNS_1CILi8EEENS1_ILi1EEEEEENS1_ILi2EEEEEENS0_IJNS0_IJS3_NS1_ILi0EEEEEEiEEEEEC2ERKS6_RKS9_:
[----:B------:R-:W-:Y:S02]  /*b450*/  MOV R8, 0xb470 ;  /* 0x0000b47000087802 */ /* 0x000fe40000000f00 */
[----:B------:R-:W-:Y:S05]  /*b460*/  CALL.REL.NOINC `($_ZN7cutlass13device_kernelIN5flash19enable_sm80_to_sm89INS1_16FlashAttnBwdSm80INS1_25CollectiveMainloopBwdSm80ILi2ELi2EN4cute5tupleIJNS5_1CILi128EEES8_NS7_ILi64EEEEEENS_10bfloat16_tEfNS_4arch4Sm80ELb0ELb1ELb1ELb0ELb0ELb0ELb0ELb0ELi2ELi4ELi4ELi4ELb0EEENS1_21CollectiveEpilogueBwdISA_SB_SD_Li256ELb0ELb0ELi2EEENS1_19SingleTileSchedulerILb0ELb0ELb0ELi128EEEEEEEEEvNT_6ParamsE$_ZN4cute3eso3ESOILb1ELb0EJNS_5tupleIJNS2_IJNS_1CILi8EEENS3_ILi1EEEEEENS3_ILi2EEEEEENS2_IJNS2_IJS5_NS3_ILi0EEEEEEiEEEEEC2ERKS8_RKSB_) ;  /* 0xffffdc1000007944 */ /* 0x000fea0003c3ffff */
[----:B------:R-:W-:-:S04]  /*b470*/  MOV R7, 0x0 ;  /* 0x0000000000077802 */ /* 0x000fc80000000f00 */
[----:B------:R-:W-:Y:S05]  /*b480*/  RET.REL.NODEC R6 `(_ZN7cutlass13device_kernelIN5flash19enable_sm80_to_sm89INS1_16FlashAttnBwdSm80INS1_25CollectiveMainloopBwdSm80ILi2ELi2EN4cute5tupleIJNS5_1CILi128EEES8_NS7_ILi64EEEEEENS_10bfloat16_tEfNS_4arch4Sm80ELb0ELb1ELb1ELb0ELb0ELb0ELb0ELb0ELi2ELi4ELi4ELi4ELb0EEENS1_21CollectiveEpilogueBwdISA_SB_SD_Li256ELb0ELb0ELi2EEENS1_19SingleTileSchedulerILb0ELb0ELb0ELi128EEEEEEEEEvNT_6ParamsE) ;  /* 0xffff4b7006007950 */ /* 0x000fea0003c3ffff */
        .type           $_ZN7cutlass13device_kernelIN5flash19enable_sm80_to_sm89INS1_16FlashAttnBwdSm80INS1_25CollectiveMainloopBwdSm80ILi2ELi2EN4cute5tupleIJNS5_1CILi128EEES8_NS7_ILi64EEEEEENS_10bfloat16_tEfNS_4arch4Sm80ELb0ELb1ELb1ELb0ELb0ELb0ELb0ELb0ELi2ELi4ELi4ELi4ELb0EEENS1_21CollectiveEpilogueBwdISA_SB_SD_Li256ELb0ELb0ELi2EEENS1_19SingleTileSchedulerILb0ELb0ELb0ELi128EEEEEEEEEvNT_6ParamsE$_ZN4cute5tupleIJNS0_IJNS0_IJNS_1CILi8EEENS1_ILi1EEEEEENS1_ILi2EEENS0_IJS5_S5_EEEEEENS0_IJNS0_IJS3_NS1_ILi0EEEEEENS1_ILi4096EEENS0_IJiiEEEEEEEEC2ERKS7_RKSC_,@function
        .size           $_ZN7cutlass13device_kernelIN5flash19enable_sm80_to_sm89INS1_16FlashAttnBwdSm80INS1_25CollectiveMainloopBwdSm80ILi2ELi2EN4cute5tupleIJNS5_1CILi128EEES8_NS7_ILi64EEEEEENS_10bfloat16_tEfNS_4arch4Sm80ELb0ELb1ELb1ELb0ELb0ELb0ELb0ELb0ELi2ELi4ELi4ELi4ELb0EEENS1_21CollectiveEpilogueBwdISA_SB_SD_Li256ELb0ELb0ELi2EEENS1_19SingleTileSchedulerILb0ELb0ELb0ELi128EEEEEEEEEvNT_6ParamsE$_ZN4cute5tupleIJNS0_IJNS0_IJNS_1CILi8EEENS1_ILi1EEEEEENS1_ILi2EEENS0_IJS5_S5_EEEEEENS0_IJNS0_IJS3_NS1_ILi0EEEEEENS1_ILi4096EEENS0_IJiiEEEEEEEEC2ERKS7_RKSC_,($_ZN7cutlass13device_kernelIN5flash19enable_sm80_to_sm89INS1_16FlashAttnBwdSm80INS1_25CollectiveMainloopBwdSm80ILi2ELi2EN4cute5tupleIJNS5_1CILi128EEES8_NS7_ILi64EEEEEENS_10bfloat16_tEfNS_4arch4Sm80ELb0ELb1ELb1ELb0ELb0ELb0ELb0ELb0ELi2ELi4ELi4ELi4ELb0EEENS1_21CollectiveEpilogueBwdISA_SB_SD_Li256ELb0ELb0ELi2EEENS1_19SingleTileSchedulerILb0ELb0ELb0ELi128EEEEEEEEEvNT_6ParamsE$_ZN4cute5tupleIJNS0_IJNS0_IJNS_1CILi8EEENS1_ILi1EEEEEENS1_ILi2EEES2_EEENS0_IJNS0_IJS3_NS1_ILi0EEEEEEiNS1_ILi1024EEEEEEEEC2ERKS6_RKSA_ - $_ZN7cutlass13device_kernelIN5flash19enable_sm80_to_sm89INS1_16FlashAttnBwdSm80INS1_25CollectiveMainloopBwdSm80ILi2ELi2EN4cute5tupleIJNS5_1CILi128EEES8_NS7_ILi64EEEEEENS_10bfloat16_tEfNS_4arch4Sm80ELb0ELb1ELb1ELb0ELb0ELb0ELb0ELb0ELi2ELi4ELi4ELi4ELb0EEENS1_21CollectiveEpilogueBwdISA_SB_SD_Li256ELb0ELb0ELi2EEENS1_19SingleTileSchedulerILb0ELb0ELb0ELi128EEEEEEEEEvNT_6ParamsE$_ZN4cute5tupleIJNS0_IJNS0_IJNS_1CILi8EEENS1_ILi1EEEEEENS1_ILi2EEENS0_IJS5_S5_EEEEEENS0_IJNS0_IJS3_NS1_ILi0EEEEEENS1_ILi4096EEENS0_IJiiEEEEEEEEC2ERKS7_RKSC_)
$_ZN7cutlass13device_kernelIN5flash19enable_sm80_to_sm89INS1_16FlashAttnBwdSm80INS1_25CollectiveMainloopBwdSm80ILi2ELi2EN4cute5tupleIJNS5_1CILi128EEES8_NS7_ILi64EEEEEENS_10bfloat16_tEfNS_4arch4Sm80ELb0ELb1ELb1ELb0ELb0ELb0ELb0ELb0ELi2ELi4ELi4ELi4ELb0EEENS1_21CollectiveEpilogueBwdISA_SB_SD_Li256ELb0ELb0ELi2EEENS1_19SingleTileSchedulerILb0ELb0ELb0ELi128EEEEEEEEEvNT_6ParamsE$_ZN4cute5tupleIJNS0_IJNS0_IJNS_1CILi8EEENS1_ILi1EEEEEENS1_ILi2EEENS0_IJS5_S5_EEEEEENS0_IJNS0_IJS3_NS1_ILi0EEEEEENS1_ILi4096EEENS0_IJiiEEEEEEEEC2ERKS7_RKSC_:
[----:B------:R-:W-:Y:S02]  /*b490*/  MOV R6, 0xb4b0 ;  /* 0x0000b4b000067802 */ /* 0x000fe40000000f00 */
[----:B------:R-:W-:Y:S05]  /*b4a0*/  CALL.REL.NOINC `($_ZN7cutlass13device_kernelIN5flash19enable_sm80_to_sm89INS1_16FlashAttnBwdSm80INS1_25CollectiveMainloopBwdSm80ILi2ELi2EN4cute5tupleIJNS5_1CILi128EEES8_NS7_ILi64EEEEEENS_10bfloat16_tEfNS_4arch4Sm80ELb0ELb1ELb1ELb0ELb0ELb0ELb0ELb0ELi2ELi4ELi4ELi4ELb0EEENS1_21CollectiveEpilogueBwdISA_SB_SD_Li256ELb0ELb0ELi2EEENS1_19SingleTileSchedulerILb0ELb0ELb0ELi128EEEEEEEEEvNT_6ParamsE$_ZN4cute3eso3ESOILb1ELb0EJNS_5tupleIJNS2_IJNS_1CILi8EEENS3_ILi1EEEEEENS3_ILi2EEENS2_IJS7_S7_EEEEEENS2_IJNS2_IJS5_NS3_ILi0EEEEEENS3_ILi4096EEENS2_IJiiEEEEEEEEC2ERKS9_RKSE_) ;  /* 0xffffdc1000007944 */ /* 0x000fea0003c3ffff */
[----:B------:R-:W-:-:S04]  /*b4b0*/  MOV R5, 0x0 ;  /* 0x0000000000057802 */ /* 0x000fc80000000f00 */
[----:B------:R-:W-:Y:S05]  /*b4c0*/  RET.REL.NODEC R4 `(_ZN7cutlass13device_kernelIN5flash19enable_sm80_to_sm89INS1_16FlashAttnBwdSm80INS1_25CollectiveMainloopBwdSm80ILi2ELi2EN4cute5tupleIJNS5_1CILi128EEES8_NS7_ILi64EEEEEENS_10bfloat16_tEfNS_4arch4Sm80ELb0ELb1ELb1ELb0ELb0ELb0ELb0ELb0ELi2ELi4ELi4ELi4ELb0EEENS1_21CollectiveEpilogueBwdISA_SB_SD_Li256ELb0ELb0ELi2EEENS1_19SingleTileSchedulerILb0ELb0ELb0ELi128EEEEEEEEEvNT_6ParamsE) ;  /* 0xffff4b3004007950 */ /* 0x000fea0003c3ffff */
        .type           $_ZN7cutlass13device_kernelIN5flash19enable_sm80_to_sm89INS1_16FlashAttnBwdSm80INS1_25CollectiveMainloopBwdSm80ILi2ELi2EN4cute5tupleIJNS5_1CILi128EEES8_NS7_ILi64EEEEEENS_10bfloat16_tEfNS_4arch4Sm80ELb0ELb1ELb1ELb0ELb0ELb0ELb0ELb0ELi2ELi4ELi4ELi4ELb0EEENS1_21CollectiveEpilogueBwdISA_SB_SD_Li256ELb0ELb0ELi2EEENS1_19SingleTileSchedulerILb0ELb0ELb0ELi128EEEEEEEEEvNT_6ParamsE$_ZN4cute5tupleIJNS0_IJNS0_IJNS_1CILi8EEENS1_ILi1EEEEEENS1_ILi2EEES2_EEENS0_IJNS0_IJS3_NS1_ILi0EEEEEEiNS1_ILi1024EEEEEEEEC2ERKS6_RKSA_,@function
        .size           $_ZN7cutlass13device_kernelIN5flash19enable_sm80_to_sm89INS1_16FlashAttnBwdSm80INS1_25CollectiveMainloopBwdSm80ILi2ELi2EN4cute5tupleIJNS5_1CILi128EEES8_NS7_ILi64EEEEEENS_10bfloat16_tEfNS_4arch4Sm80ELb0ELb1ELb1ELb0ELb0ELb0ELb0ELb0ELi2ELi4ELi4ELi4ELb0EEENS1_21CollectiveEpilogueBwdISA_SB_SD_Li256ELb0ELb0ELi2EEENS1_19SingleTileSchedulerILb0ELb0ELb0ELi128EEEEEEEEEvNT_6ParamsE$_ZN4cute5tupleIJNS0_IJNS0_IJNS_1CILi8EEENS1_ILi1EEEEEENS1_ILi2EEES2_EEENS0_IJNS0_IJS3_NS1_ILi0EEEEEEiNS1_ILi1024EEEEEEEEC2ERKS6_RKSA_,($_ZN7cutlass13device_kernelIN5flash19enable_sm80_to_sm89INS1_16FlashAttnBwdSm80INS1_25CollectiveMainloopBwdSm80ILi2ELi2EN4cute5tupleIJNS5_1CILi128EEES8_NS7_ILi64EEEEEENS_10bfloat16_tEfNS_4arch4Sm80ELb0ELb1ELb1ELb0ELb0ELb0ELb0ELb0ELi2ELi4ELi4ELi4ELb0EEENS1_21CollectiveEpilogueBwdISA_SB_SD_Li256ELb0ELb0ELi2EEENS1_19SingleTileSchedulerILb0ELb0ELb0ELi128EEEEEEEEEvNT_6ParamsE$_ZN4cute5tupleIJNS0_IJNS0_IJNS_1CILi8EEENS1_ILi1EEEEEENS1_ILi4EEES3_EEENS0_IJNS0_IJS3_NS1_ILi0EEEEEElS7_EEEEEC2ERKS6_RKS9_ - $_ZN7cutlass13device_kernelIN5flash19enable_sm80_to_sm89INS1_16FlashAttnBwdSm80INS1_25CollectiveMainloopBwdSm80ILi2ELi2EN4cute5tupleIJNS5_1CILi128EEES8_NS7_ILi64EEEEEENS_10bfloat16_tEfNS_4arch4Sm80ELb0ELb1ELb1ELb0ELb0ELb0ELb0ELb0ELi2ELi4ELi4ELi4ELb0EEENS1_21CollectiveEpilogueBwdISA_SB_SD_Li256ELb0ELb0ELi2EEENS1_19SingleTileSchedulerILb0ELb0ELb0ELi128EEEEEEEEEvNT_6ParamsE$_ZN4cute5tupleIJNS0_IJNS0_IJNS_1CILi8EEENS1_ILi1EEEEEENS1_ILi2EEES2_EEENS0_IJNS0_IJS3_NS1_ILi0EEEEEEiNS1_ILi1024EEEEEEEEC2ERKS6_RKSA_)
$_ZN7cutlass13device_kernelIN5flash19enable_sm80_to_sm89INS1_16FlashAttnBwdSm80INS1_25CollectiveMainloopBwdSm80ILi2ELi2EN4cute5tupleIJNS5_1CILi128EEES8_NS7_ILi64EEEEEENS_10bfloat16_tEfNS_4arch4Sm80ELb0ELb1ELb1ELb0ELb0ELb0ELb0ELb0ELi2ELi4ELi4ELi4ELb0EEENS1_21CollectiveEpilogueBwdISA_SB_SD_Li256ELb0ELb0ELi2EEENS1_19SingleTileSchedulerILb0ELb0ELb0ELi128EEEEEEEEEvNT_6ParamsE$_ZN4cute5tupleIJNS0_IJNS0_IJNS_1CILi8EEENS1_ILi1EEEEEENS1_ILi2EEES2_EEENS0_IJNS0_IJS3_NS1_ILi0EEEEEEiNS1_ILi1024EEEEEEEEC2ERKS6_RKSA_:
[----:B------:R-:W-:Y:S02]  /*b4d0*/  MOV R6, 0xb4f0 ;  /* 0x0000b4f000067802 */ /* 0x000fe40000000f00 */
[----:B------:R-:W-:Y:S05]  /*b4e0*/  CALL.REL.NOINC `($_ZN7cutlass13device_kernelIN5flash19enable_sm80_to_sm89INS1_16FlashAttnBwdSm80INS1_25CollectiveMainloopBwdSm80ILi2ELi2EN4cute5tupleIJNS5_1CILi128EEES8_NS7_ILi64EEEEEENS_10bfloat16_tEfNS_4arch4Sm80ELb0ELb1ELb1ELb0ELb0ELb0ELb0ELb0ELi2ELi4ELi4ELi4ELb0EEENS1_21CollectiveEpilogueBwdISA_SB_SD_Li256ELb0ELb0ELi2EEENS1_19SingleTileSchedulerILb0ELb0ELb0ELi128EEEEEEEEEvNT_6ParamsE$_ZN4cute3eso3ESOILb1ELb0EJNS_5tupleIJNS2_IJNS_1CILi8EEENS3_ILi1EEEEEENS3_ILi2EEES4_EEENS2_IJNS2_IJS5_NS3_ILi0EEEEEEiNS3_ILi1024EEEEEEEEC2ERKS8_RKSC_) ;  /* 0xffffdc3000007944 */ /* 0x000fea0003c3ffff */
[----:B-1----:R-:W-:Y:S02]  /*b4f0*/  MOV R2, R4 ;  /* 0x0000000400027202 */ /* 0x002fe40000000f00 */
[----:B------:R-:W-:-:S04]  /*b500*/  MOV R3, 0x0 ;  /* 0x0000000000037802 */ /* 0x000fc80000000f00 */
[----:B------:R-:W-:Y:S05]  /*b510*/  RET.REL.NODEC R2 `(_ZN7cutlass13device_kernelIN5flash19enable_sm80_to_sm89INS1_16FlashAttnBwdSm80INS1_25CollectiveMainloopBwdSm80ILi2ELi2EN4cute5tupleIJNS5_1CILi128EEES8_NS7_ILi64EEEEEENS_10bfloat16_tEfNS_4arch4Sm80ELb0ELb1ELb1ELb0ELb0ELb0ELb0ELb0ELi2ELi4ELi4ELi4ELb0EEENS1_21CollectiveEpilogueBwdISA_SB_SD_Li256ELb0ELb0ELi2EEENS1_19SingleTileSchedulerILb0ELb0ELb0ELi128EEEEEEEEEvNT_6ParamsE) ;  /* 0xffff4ae002007950 */ /* 0x000fea0003c3ffff */
        .type           $_ZN7cutlass13device_kernelIN5flash19enable_sm80_to_sm89INS1_16FlashAttnBwdSm80INS1_25CollectiveMainloopBwdSm80ILi2ELi2EN4cute5tupleIJNS5_1CILi128EEES8_NS7_ILi64EEEEEENS_10bfloat16_tEfNS_4arch4Sm80ELb0ELb1ELb1ELb0ELb0ELb0ELb0ELb0ELi2ELi4ELi4ELi4ELb0EEENS1_21CollectiveEpilogueBwdISA_SB_SD_Li256ELb0ELb0ELi2EEENS1_19SingleTileSchedulerILb0ELb0ELb0ELi128EEEEEEEEEvNT_6ParamsE$_ZN4cute5tupleIJNS0_IJNS0_IJNS_1CILi8EEENS1_ILi1EEEEEENS1_ILi4EEES3_EEENS0_IJNS0_IJS3_NS1_ILi0EEEEEElS7_EEEEEC2ERKS6_RKS9_,@function
        .size           $_ZN7cutlass13device_kernelIN5flash19enable_sm80_to_sm89INS1_16FlashAttnBwdSm80INS1_25CollectiveMainloopBwdSm80ILi2ELi2EN4cute5tupleIJNS5_1CILi128EEES8_NS7_ILi64EEEEEENS_10bfloat16_tEfNS_4arch4Sm80ELb0ELb1ELb1ELb0ELb0ELb0ELb0ELb0ELi2ELi4ELi4ELi4ELb0EEENS1_21CollectiveEpilogueBwdISA_SB_SD_Li256ELb0ELb0ELi2EEENS1_19SingleTileSchedulerILb0ELb0ELb0ELi128EEEEEEEEEvNT_6ParamsE$_ZN4cute5tupleIJNS0_IJNS0_IJNS_1CILi8EEENS1_ILi1EEEEEENS1_ILi4EEES3_EEENS0_IJNS0_IJS3_NS1_ILi0EEEEEElS7_EEEEEC2ERKS6_RKS9_,($_ZN7cutlass13device_kernelIN5flash19enable_sm80_to_sm89INS1_16FlashAttnBwdSm80INS1_25CollectiveMainloopBwdSm80ILi2ELi2EN4cute5tupleIJNS5_1CILi128EEES8_NS7_ILi64EEEEEENS_10bfloat16_tEfNS_4arch4Sm80ELb0ELb1ELb1ELb0ELb0ELb0ELb0ELb0ELi2ELi4ELi4ELi4ELb0EEENS1_21CollectiveEpilogueBwdISA_SB_SD_Li256ELb0ELb0ELi2EEENS1_19SingleTileSchedulerILb0ELb0ELb0ELi128EEEEEEEEEvNT_6ParamsE$_ZN4cute5tupleIJNS0_IJNS_1CILi16EEENS1_ILi2EEES3_S3_NS1_ILi4EEES3_EEENS0_IJNS1_ILi1EEEiiiNS1_ILi144EEENS1_ILi512EEEEEEEEC2ERKS5_RKS9_ - $_ZN7cutlass13device_kernelIN5flash19enable_sm80_to_sm89INS1_16FlashAttnBwdSm80INS1_25CollectiveMainloopBwdSm80ILi2ELi2EN4cute5tupleIJNS5_1CILi128EEES8_NS7_ILi64EEEEEENS_10bfloat16_tEfNS_4arch4Sm80ELb0ELb1ELb1ELb0ELb0ELb0ELb0ELb0ELi2ELi4ELi4ELi4ELb0EEENS1_21CollectiveEpilogueBwdISA_SB_SD_Li256ELb0ELb0ELi2EEENS1_19SingleTileSchedulerILb0ELb0ELb0ELi128EEEEEEEEEvNT_6ParamsE$_ZN4cute5tupleIJNS0_IJNS0_IJNS_1CILi8EEENS1_ILi1EEEEEENS1_ILi4EEES3_EEENS0_IJNS0_IJS3_NS1_ILi0EEEEEElS7_EEEEEC2ERKS6_RKS9_)
$_ZN7cutlass13device_kernelIN5flash19enable_sm80_to_sm89INS1_16FlashAttnBwdSm80INS1_25CollectiveMainloopBwdSm80ILi2ELi2EN4cute5tupleIJNS5_1CILi128EEES8_NS7_ILi64EEEEEENS_10bfloat16_tEfNS_4arch4Sm80ELb0ELb1ELb1ELb0ELb0ELb0ELb0ELb0ELi2ELi4ELi4ELi4ELb0EEENS1_21CollectiveEpilogueBwdISA_SB_SD_Li256ELb0ELb0ELi2EEENS1_19SingleTileSchedulerILb0ELb0ELb0ELi128EEEEEEEEEvNT_6ParamsE$_ZN4cute5tupleIJNS0_IJNS0_IJNS_1CILi8EEENS1_ILi1EEEEEENS1_ILi4EEES3_EEENS0_IJNS0_IJS3_NS1_ILi0EEEEEElS7_EEEEEC2ERKS6_RKS9_:
[----:B------:R-:W-:Y:S02]  /*b520*/  MOV R6, 0xb540 ;  /* 0x0000b54000067802 */ /* 0x000fe40000000f00 */
[----:B------:R-:W-:Y:S05]  /*b530*/  CALL.REL.NOINC `($_ZN7cutlass13device_kernelIN5flash19enable_sm80_to_sm89INS1_16FlashAttnBwdSm80INS1_25CollectiveMainloopBwdSm80ILi2ELi2EN4cute5tupleIJNS5_1CILi128EEES8_NS7_ILi64EEEEEENS_10bfloat16_tEfNS_4arch4Sm80ELb0ELb1ELb1ELb0ELb0ELb0ELb0ELb0ELi2ELi4ELi4ELi4ELb0EEENS1_21CollectiveEpilogueBwdISA_SB_SD_Li256ELb0ELb0ELi2EEENS1_19SingleTileSchedulerILb0ELb0ELb0ELi128EEEEEEEEEvNT_6ParamsE$_ZN4cute3eso3ESOILb1ELb0EJNS_5tupleIJNS2_IJNS_1CILi8EEENS3_ILi1EEEEEENS3_ILi4EEES5_EEENS2_IJNS2_IJS5_NS3_ILi0EEEEEElS9_EEEEEC2ERKS8_RKSB_) ;  /* 0xffffdc2000007944 */ /* 0x000fea0003c3ffff */
[----:B------:R-:W-:-:S04]  /*b540*/  MOV R5, 0x0 ;  /* 0x0000000000057802 */ /* 0x000fc80000000f00 */
[----:B------:R-:W-:Y:S05]  /*b550*/  RET.REL.NODEC R4 `(_ZN7cutlass13device_kernelIN5flash19enable_sm80_to_sm89INS1_16FlashAttnBwdSm80INS1_25CollectiveMainloopBwdSm80ILi2ELi2EN4cute5tupleIJNS5_1CILi128EEES8_NS7_ILi64EEEEEENS_10bfloat16_tEfNS_4arch4Sm80ELb0ELb1ELb1ELb0ELb0ELb0ELb0ELb0ELi2ELi4ELi4ELi4ELb0EEENS1_21CollectiveEpilogueBwdISA_SB_SD_Li256ELb0ELb0ELi2EEENS1_19SingleTileSchedulerILb0ELb0ELb0ELi128EEEEEEEEEvNT_6ParamsE) ;  /* 0xffff4aa004007950 */ /* 0x000fea0003c3ffff */
        .type           $_ZN7cutlass13device_kernelIN5flash19enable_sm80_to_sm89INS1_16FlashAttnBwdSm80INS1_25CollectiveMainloopBwdSm80ILi2ELi2EN4cute5tupleIJNS5_1CILi128EEES8_NS7_ILi64EEEEEENS_10bfloat16_tEfNS_4arch4Sm80ELb0ELb1ELb1ELb0ELb0ELb0ELb0ELb0ELi2ELi4ELi4ELi4ELb0EEENS1_21CollectiveEpilogueBwdISA_SB_SD_Li256ELb0ELb0ELi2EEENS1_19SingleTileSchedulerILb0ELb0ELb0ELi128EEEEEEEEEvNT_6ParamsE$_ZN4cute5tupleIJNS0_IJNS_1CILi16EEENS1_ILi2EEES3_S3_NS1_ILi4EEES3_EEENS0_IJNS1_ILi1EEEiiiNS1_ILi144EEENS1_ILi512EEEEEEEEC2ERKS5_RKS9_,@function
        .size           $_ZN7cutlass13device_kernelIN5flash19enable_sm80_to_sm89INS1_16FlashAttnBwdSm80INS1_25CollectiveMainloopBwdSm80ILi2ELi2EN4cute5tupleIJNS5_1CILi128EEES8_NS7_ILi64EEEEEENS_10bfloat16_tEfNS_4arch4Sm80ELb0ELb1ELb1ELb0ELb0ELb0ELb0ELb0ELi2ELi4ELi4ELi4ELb0EEENS1_21CollectiveEpilogueBwdISA_SB_SD_Li256ELb0ELb0ELi2EEENS1_19SingleTileSchedulerILb0ELb0ELb0ELi128EEEEEEEEEvNT_6ParamsE$_ZN4cute5tupleIJNS0_IJNS_1CILi16EEENS1_ILi2EEES3_S3_NS1_ILi4EEES3_EEENS0_IJNS1_ILi1EEEiiiNS1_ILi144EEENS1_ILi512EEEEEEEEC2ERKS5_RKS9_,($_ZN7cutlass13device_kernelIN5flash19enable_sm80_to_sm89INS1_16FlashAttnBwdSm80INS1_25CollectiveMainloopBwdSm80ILi2ELi2EN4cute5tupleIJNS5_1CILi128EEES8_NS7_ILi64EEEEEENS_10bfloat16_tEfNS_4arch4Sm80ELb0ELb1ELb1ELb0ELb0ELb0ELb0ELb0ELi2ELi4ELi4ELi4ELb0EEENS1_21CollectiveEpilogueBwdISA_SB_SD_Li256ELb0ELb0ELi2EEENS1_19SingleTileSchedulerILb0ELb0ELb0ELi128EEEEEEEEEvNT_6ParamsE$_ZN4cute5tupleIJNS0_IJNS_1CILi1EEENS0_IJS2_NS1_ILi2EEES3_EEEEEENS0_IJNS1_ILi0EEENS0_IJS2_NS1_ILi256EEEiEEEEEEEEC2ERKS5_RKS9_ - $_ZN7cutlass13device_kernelIN5flash19enable_sm80_to_sm89INS1_16FlashAttnBwdSm80INS1_25CollectiveMainloopBwdSm80ILi2ELi2EN4cute5tupleIJNS5_1CILi128EEES8_NS7_ILi64EEEEEENS_10bfloat16_tEfNS_4arch4Sm80ELb0ELb1ELb1ELb0ELb0ELb0ELb0ELb0ELi2ELi4ELi4ELi4ELb0EEENS1_21CollectiveEpilogueBwdISA_SB_SD_Li256ELb0ELb0ELi2EEENS1_19SingleTileSchedulerILb0ELb0ELb0ELi128EEEEEEEEEvNT_6ParamsE$_ZN4cute5tupleIJNS0_IJNS_1CILi16EEENS1_ILi2EEES3_S3_NS1_ILi4EEES3_EEENS0_IJNS1_ILi1EEEiiiNS1_ILi144EEENS1_ILi512EEEEEEEEC2ERKS5_RKS9_)
$_ZN7cutlass13device_kernelIN5flash19enable_sm80_to_sm89INS1_16FlashAttnBwdSm80INS1_25CollectiveMainloopBwdSm80ILi2ELi2EN4cute5tupleIJNS5_1CILi128EEES8_NS7_ILi64EEEEEENS_10bfloat16_tEfNS_4arch4Sm80ELb0ELb1ELb1ELb0ELb0ELb0ELb0ELb0ELi2ELi4ELi4ELi4ELb0EEENS1_21CollectiveEpilogueBwdISA_SB_SD_Li256ELb0ELb0ELi2EEENS1_19SingleTileSchedulerILb0ELb0ELb0ELi128EEEEEEEEEvNT_6ParamsE$_ZN4cute5tupleIJNS0_IJNS_1CILi16EEENS1_ILi2EEES3_S3_NS1_ILi4EEES3_EEENS0_IJNS1_ILi1EEEiiiNS1_ILi144EEENS1_ILi512EEEEEEEEC2ERKS5_RKS9_:
[----:B------:R-:W-:Y:S02]  /*b560*/  MOV R8, 0xb580 ;  /* 0x0000b58000087802 */ /* 0x000fe40000000f00 */
[----:B------:R-:W-:Y:S05]  /*b570*/  CALL.REL.NOINC `($_ZN7cutlass13device_kernelIN5flash19enable_sm80_to_sm89INS1_16FlashAttnBwdSm80INS1_25CollectiveMainloopBwdSm80ILi2ELi2EN4cute5tupleIJNS5_1CILi128EEES8_NS7_ILi64EEEEEENS_10bfloat16_tEfNS_4arch4Sm80ELb0ELb1ELb1ELb0ELb0ELb0ELb0ELb0ELi2ELi4ELi4ELi4ELb0EEENS1_21CollectiveEpilogueBwdISA_SB_SD_Li256ELb0ELb0ELi2EEENS1_19SingleTileSchedulerILb0ELb0ELb0ELi128EEEEEEEEEvNT_6ParamsE$_ZN4cute3eso3ESOILb1ELb0EJNS_5tupleIJNS_1CILi16EEENS3_ILi2EEES5_S5_NS3_ILi4EEES5_EEENS2_IJNS3_ILi1EEEiiiNS3_ILi144EEENS3_ILi512EEEEEEEEC2ERKS7_RKSB_) ;  /* 0xffffdc9000007944 */ /* 0x000fea0003c3ffff */
[----:B------:R-:W-:-:S04]  /*b580*/  MOV R7, 0x0 ;  /* 0x0000000000077802 */ /* 0x000fc80000000f00 */
[----:B------:R-:W-:Y:S05]  /*b590*/  RET.REL.NODEC R6 `(_ZN7cutlass13device_kernelIN5flash19enable_sm80_to_sm89INS1_16FlashAttnBwdSm80INS1_25CollectiveMainloopBwdSm80ILi2ELi2EN4cute5tupleIJNS5_1CILi128EEES8_NS7_ILi64EEEEEENS_10bfloat16_tEfNS_4arch4Sm80ELb0ELb1ELb1ELb0ELb0ELb0ELb0ELb0ELi2ELi4ELi4ELi4ELb0EEENS1_21CollectiveEpilogueBwdISA_SB_SD_Li256ELb0ELb0ELi2EEENS1_19SingleTileSchedulerILb0ELb0ELb0ELi128EEEEEEEEEvNT_6ParamsE) ;  /* 0xffff4a6006007950 */ /* 0x000fea0003c3ffff */
        .type           $_ZN7cutlass13device_kernelIN5flash19enable_sm80_to_sm89INS1_16FlashAttnBwdSm80INS1_25CollectiveMainloopBwdSm80ILi2ELi2EN4cute5tupleIJNS5_1CILi128EEES8_NS7_ILi64EEEEEENS_10bfloat16_tEfNS_4arch4Sm80ELb0ELb1ELb1ELb0ELb0ELb0ELb0ELb0ELi2ELi4ELi4ELi4ELb0EEENS1_21CollectiveEpilogueBwdISA_SB_SD_Li256ELb0ELb0ELi2EEENS1_19SingleTileSchedulerILb0ELb0ELb0ELi128EEEEEEEEEvNT_6ParamsE$_ZN4cute5tupleIJNS0_IJNS_1CILi1EEENS0_IJS2_NS1_ILi2EEES3_EEEEEENS0_IJNS1_ILi0EEENS0_IJS2_NS1_ILi256EEEiEEEEEEEEC2ERKS5_RKS9_,@function
        .size           $_ZN7cutlass13device_kernelIN5flash19enable_sm80_to_sm89INS1_16FlashAttnBwdSm80INS1_25CollectiveMainloopBwdSm80ILi2ELi2EN4cute5tupleIJNS5_1CILi128EEES8_NS7_ILi64EEEEEENS_10bfloat16_tEfNS_4arch4Sm80ELb0ELb1ELb1ELb0ELb0ELb0ELb0ELb0ELi2ELi4ELi4ELi4ELb0EEENS1_21CollectiveEpilogueBwdISA_SB_SD_Li256ELb0ELb0ELi2EEENS1_19SingleTileSchedulerILb0ELb0ELb0ELi128EEEEEEEEEvNT_6ParamsE$_ZN4cute5tupleIJNS0_IJNS_1CILi1EEENS0_IJS2_NS1_ILi2EEES3_EEEEEENS0_IJNS1_ILi0EEENS0_IJS2_NS1_ILi256EEEiEEEEEEEEC2ERKS5_RKS9_,($_ZN7cutlass13device_kernelIN5flash19enable_sm80_to_sm89INS1_16FlashAttnBwdSm80INS1_25CollectiveMainloopBwdSm80ILi2ELi2EN4cute5tupleIJNS5_1CILi128EEES8_NS7_ILi64EEEEEENS_10bfloat16_tEfNS_4arch4Sm80ELb0ELb1ELb1ELb0ELb0ELb0ELb0ELb0ELi2ELi4ELi4ELi4ELb0EEENS1_21CollectiveEpilogueBwdISA_SB_SD_Li256ELb0ELb0ELi2EEENS1_19SingleTileSchedulerILb0ELb0ELb0ELi128EEEEEEEEEvNT_6ParamsE$_ZN4cute5tupleIJNS0_IJNS_1CILi1EEENS1_ILi2EEEEEENS0_IJNS1_ILi0EEEiEEEEEC2ERKS4_RKS6_ - $_ZN7cutlass13device_kernelIN5flash19enable_sm80_to_sm89INS1_16FlashAttnBwdSm80INS1_25CollectiveMainloopBwdSm80ILi2ELi2EN4cute5tupleIJNS5_1CILi128EEES8_NS7_ILi64EEEEEENS_10bfloat16_tEfNS_4arch4Sm80ELb0ELb1ELb1ELb0ELb0ELb0ELb0ELb0ELi2ELi4ELi4ELi4ELb0EEENS1_21CollectiveEpilogueBwdISA_SB_SD_Li256ELb0ELb0ELi2EEENS1_19SingleTileSchedulerILb0ELb0ELb0ELi128EEEEEEEEEvNT_6ParamsE$_ZN4cute5tupleIJNS0_IJNS_1CILi1EEENS0_IJS2_NS1_ILi2EEES3_EEEEEENS0_IJNS1_ILi0EEENS0_IJS2_NS1_ILi256EEEiEEEEEEEEC2ERKS5_RKS9_)
$_ZN7cutlass13device_kernelIN5flash19enable_sm80_to_sm89INS1_16FlashAttnBwdSm80INS1_25CollectiveMainloopBwdSm80ILi2ELi2EN4cute5tupleIJNS5_1CILi128EEES8_NS7_ILi64EEEEEENS_10bfloat16_tEfNS_4arch4Sm80ELb0ELb1ELb1ELb0ELb0ELb0ELb0ELb0ELi2ELi4ELi4ELi4ELb0EEENS1_21CollectiveEpilogueBwdISA_SB_SD_Li256ELb0ELb0ELi2EEENS1_19SingleTileSchedulerILb0ELb0ELb0ELi128EEEEEEEEEvNT_6ParamsE$_ZN4cute5tupleIJNS0_IJNS_1CILi1EEENS0_IJS2_NS1_ILi2EEES3_EEEEEENS0_IJNS1_ILi0EEENS0_IJS2_NS1_ILi256EEEiEEEEEEEEC2ERKS5_RKS9_:
[----:B------:R-:W-:Y:S02]  /*b5a0*/  MOV R4, 0xb5c0 ;  /* 0x0000b5c000047802 */ /* 0x000fe40000000f00 */
[----:B------:R-:W-:Y:S05]  /*b5b0*/  CALL.REL.NOINC `($_ZN7cutlass13device_kernelIN5flash19enable_sm80_to_sm89INS1_16FlashAttnBwdSm80INS1_25CollectiveMainloopBwdSm80ILi2ELi2EN4cute5tupleIJNS5_1CILi128EEES8_NS7_ILi64EEEEEENS_10bfloat16_tEfNS_4arch4Sm80ELb0ELb1ELb1ELb0ELb0ELb0ELb0ELb0ELi2ELi4ELi4ELi4ELb0EEENS1_21CollectiveEpilogueBwdISA_SB_SD_Li256ELb0ELb0ELi2EEENS1_19SingleTileSchedulerILb0ELb0ELb0ELi128EEEEEEEEEvNT_6ParamsE$_ZN4cute3eso3ESOILb1ELb0EJNS_5tupleIJNS_1CILi1EEENS2_IJS4_NS3_ILi2EEES5_EEEEEENS2_IJNS3_ILi0EEENS2_IJS4_NS3_ILi256EEEiEEEEEEEEC2ERKS7_RKSB_) ;  /* 0xffffdcc000007944 */ /* 0x000fea0003c3ffff */
[----:B------:R-:W-:-:S04]  /*b5c0*/  MOV R7, 0x0 ;  /* 0x0000000000077802 */ /* 0x000fc80000000f00 */
[----:B------:R-:W-:Y:S05]  /*b5d0*/  RET.REL.NODEC R6 `(_ZN7cutlass13device_kernelIN5flash19enable_sm80_to_sm89INS1_16FlashAttnBwdSm80INS1_25CollectiveMainloopBwdSm80ILi2ELi2EN4cute5tupleIJNS5_1CILi128EEES8_NS7_ILi64EEEEEENS_10bfloat16_tEfNS_4arch4Sm80ELb0ELb1ELb1ELb0ELb0ELb0ELb0ELb0ELi2ELi4ELi4ELi4ELb0EEENS1_21CollectiveEpilogueBwdISA_SB_SD_Li256ELb0ELb0ELi2EEENS1_19SingleTileSchedulerILb0ELb0ELb0ELi128EEEEEEEEEvNT_6ParamsE) ;  /* 0xffff4a2006007950 */ /* 0x000fea0003c3ffff */
        .type           $_ZN7cutlass13device_kernelIN5flash19enable_sm80_to_sm89INS1_16FlashAttnBwdSm80INS1_25CollectiveMainloopBwdSm80ILi2ELi2EN4cute5tupleIJNS5_1CILi128EEES8_NS7_ILi64EEEEEENS_10bfloat16_tEfNS_4arch4Sm80ELb0ELb1ELb1ELb0ELb0ELb0ELb0ELb0ELi2ELi4ELi4ELi4ELb0EEENS1_21CollectiveEpilogueBwdISA_SB_SD_Li256ELb0ELb0ELi2EEENS1_19SingleTileSchedulerILb0ELb0ELb0ELi128EEEEEEEEEvNT_6ParamsE$_ZN4cute5tupleIJNS0_IJNS_1CILi1EEENS1_ILi2EEEEEENS0_IJNS1_ILi0EEEiEEEEEC2ERKS4_RKS6_,@function
        .size           $_ZN7cutlass13device_kernelIN5flash19enable_sm80_to_sm89INS1_16FlashAttnBwdSm80INS1_25CollectiveMainloopBwdSm80ILi2ELi2EN4cute5tupleIJNS5_1CILi128EEES8_NS7_ILi64EEEEEENS_10bfloat16_tEfNS_4arch4Sm80ELb0ELb1ELb1ELb0ELb0ELb0ELb0ELb0ELi2ELi4ELi4ELi4ELb0EEENS1_21CollectiveEpilogueBwdISA_SB_SD_Li256ELb0ELb0ELi2EEENS1_19SingleTileSchedulerILb0ELb0ELb0ELi128EEEEEEEEEvNT_6ParamsE$_ZN4cute5tupleIJNS0_IJNS_1CILi1EEENS1_ILi2EEEEEENS0_IJNS1_ILi0EEEiEEEEEC2ERKS4_RKS6_,($_ZN7cutlass13device_kernelIN5flash19enable_sm80_to_sm89INS1_16FlashAttnBwdSm80INS1_25CollectiveMainloopBwdSm80ILi2ELi2EN4cute5tupleIJNS5_1CILi128EEES8_NS7_ILi64EEEEEENS_10bfloat16_tEfNS_4arch4Sm80ELb0ELb1ELb1ELb0ELb0ELb0ELb0ELb0ELi2ELi4ELi4ELi4ELb0EEENS1_21CollectiveEpilogueBwdISA_SB_SD_Li256ELb0ELb0ELi2EEENS1_19SingleTileSchedulerILb0ELb0ELb0ELi128EEEEEEEEEvNT_6ParamsE$_ZN4cute5tupleIJNS0_IJNS_1CILi1EEENS1_ILi2EEES3_EEENS0_IJS2_NS1_ILi256EEEiEEEEEC2ERKS4_RKS6_ - $_ZN7cutlass13device_kernelIN5flash19enable_sm80_to_sm89INS1_16FlashAttnBwdSm80INS1_25CollectiveMainloopBwdSm80ILi2ELi2EN4cute5tupleIJNS5_1CILi128EEES8_NS7_ILi64EEEEEENS_10bfloat16_tEfNS_4arch4Sm80ELb0ELb1ELb1ELb0ELb0ELb0ELb0ELb0ELi2ELi4ELi4ELi4ELb0EEENS1_21CollectiveEpilogueBwdISA_SB_SD_Li256ELb0ELb0ELi2EEENS1_19SingleTileSchedulerILb0ELb0ELb0ELi128EEEEEEEEEvNT_6ParamsE$_ZN4cute5tupleIJNS0_IJNS_1CILi1EEENS1_ILi2EEEEEENS0_IJNS1_ILi0EEEiEEEEEC2ERKS4_RKS6_)
$_ZN7cutlass13device_kernelIN5flash19enable_sm80_to_sm89INS1_16FlashAttnBwdSm80INS1_25CollectiveMainloopBwdSm80ILi2ELi2EN4cute5tupleIJNS5_1CILi128EEES8_NS7_ILi64EEEEEENS_10bfloat16_tEfNS_4arch4Sm80ELb0ELb1ELb1ELb0ELb0ELb0ELb0ELb0ELi2ELi4ELi4ELi4ELb0EEENS1_21CollectiveEpilogueBwdISA_SB_SD_Li256ELb0ELb0ELi2EEENS1_19SingleTileSchedulerILb0ELb0ELb0ELi128EEEEEEEEEvNT_6ParamsE$_ZN4cute5tupleIJNS0_IJNS_1CILi1EEENS1_ILi2EEEEEENS0_IJNS1_ILi0EEEiEEEEEC2ERKS4_RKS6_:
[----:B------:R-:W-:Y:S02]  /*b5e0*/  MOV R4, 0xb600 ;  /* 0x0000b60000047802 */ /* 0x000fe40000000f00 */
[----:B------:R-:W-:Y:S05]  /*b5f0*/  CALL.REL.NOINC `($_ZN7cutlass13device_kernelIN5flash19enable_sm80_to_sm89INS1_16FlashAttnBwdSm80INS1_25CollectiveMainloopBwdSm80ILi2ELi2EN4cute5tupleIJNS5_1CILi128EEES8_NS7_ILi64EEEEEENS_10bfloat16_tEfNS_4arch4Sm80ELb0ELb1ELb1ELb0ELb0ELb0ELb0ELb0ELi2ELi4ELi4ELi4ELb0EEENS1_21CollectiveEpilogueBwdISA_SB_SD_Li256ELb0ELb0ELi2EEENS1_19SingleTileSchedulerILb0ELb0ELb0ELi128EEEEEEEEEvNT_6ParamsE$_ZN4cute3eso3ESOILb1ELb0EJNS_5tupleIJNS_1CILi1EEENS3_ILi2EEEEEENS2_IJNS3_ILi0EEEiEEEEEC2ERKS6_RKS8_) ;  /* 0xffffde5000007944 */ /* 0x000fea0003c3ffff */
[----:B------:R-:W-:-:S04]  /*b600*/  MOV R7, 0x0 ;  /* 0x0000000000077802 */ /* 0x000fc80000000f00 */
[----:B------:R-:W-:Y:S05]  /*b610*/  RET.REL.NODEC R6 `(_ZN7cutlass13device_kernelIN5flash19enable_sm80_to_sm89INS1_16FlashAttnBwdSm80INS1_25CollectiveMainloopBwdSm80ILi2ELi2EN4cute5tupleIJNS5_1CILi128EEES8_NS7_ILi64EEEEEENS_10bfloat16_tEfNS_4arch4Sm80ELb0ELb1ELb1ELb0ELb0ELb0ELb0ELb0ELi2ELi4ELi4ELi4ELb0EEENS1_21CollectiveEpilogueBwdISA_SB_SD_Li256ELb0ELb0ELi2EEENS1_19SingleTileSchedulerILb0ELb0ELb0ELi128EEEEEEEEEvNT_6ParamsE) ;  /* 0xffff49e006007950 */ /* 0x000fea0003c3ffff */
        .type           $_ZN7cutlass13device_kernelIN5flash19enable_sm80_to_sm89INS1_16FlashAttnBwdSm80INS1_25CollectiveMainloopBwdSm80ILi2ELi2EN4cute5tupleIJNS5_1CILi128EEES8_NS7_ILi64EEEEEENS_10bfloat16_tEfNS_4arch4Sm80ELb0ELb1ELb1ELb0ELb0ELb0ELb0ELb0ELi2ELi4ELi4ELi4ELb0EEENS1_21CollectiveEpilogueBwdISA_SB_SD_Li256ELb0ELb0ELi2EEENS1_19SingleTileSchedulerILb0ELb0ELb0ELi128EEEEEEEEEvNT_6ParamsE$_ZN4cute5tupleIJNS0_IJNS_1CILi1EEENS1_ILi2EEES3_EEENS0_IJS2_NS1_ILi256EEEiEEEEEC2ERKS4_RKS6_,@function
        .size           $_ZN7cutlass13device_kernelIN5flash19enable_sm80_to_sm89INS1_16FlashAttnBwdSm80INS1_25CollectiveMainloopBwdSm80ILi2ELi2EN4cute5tupleIJNS5_1CILi128EEES8_NS7_ILi64EEEEEENS_10bfloat16_tEfNS_4arch4Sm80ELb0ELb1ELb1ELb0ELb0ELb0ELb0ELb0ELi2ELi4ELi4ELi4ELb0EEENS1_21CollectiveEpilogueBwdISA_SB_SD_Li256ELb0ELb0ELi2EEENS1_19SingleTileSchedulerILb0ELb0ELb0ELi128EEEEEEEEEvNT_6ParamsE$_ZN4cute5tupleIJNS0_IJNS_1CILi1EEENS1_ILi2EEES3_EEENS0_IJS2_NS1_ILi256EEEiEEEEEC2ERKS4_RKS6_,($_ZN7cutlass13device_kernelIN5flash19enable_sm80_to_sm89INS1_16FlashAttnBwdSm80INS1_25CollectiveMainloopBwdSm80ILi2ELi2EN4cute5tupleIJNS5_1CILi128EEES8_NS7_ILi64EEEEEENS_10bfloat16_tEfNS_4arch4Sm80ELb0ELb1ELb1ELb0ELb0ELb0ELb0ELb0ELi2ELi4ELi4ELi4ELb0EEENS1_21CollectiveEpilogueBwdISA_SB_SD_Li256ELb0ELb0ELi2EEENS1_19SingleTileSchedulerILb0ELb0ELb0ELi128EEEEEEEEEvNT_6ParamsE$_ZN4cute5tupleIJNS0_IJNS_1CILi2EEEEEENS0_IJiEEEEEC2ERKS3_RKS4_ - $_ZN7cutlass13device_kernelIN5flash19enable_sm80_to_sm89INS1_16FlashAttnBwdSm80INS1_25CollectiveMainloopBwdSm80ILi2ELi2EN4cute5tupleIJNS5_1CILi128EEES8_NS7_ILi64EEEEEENS_10bfloat16_tEfNS_4arch4Sm80ELb0ELb1ELb1ELb0ELb0ELb0ELb0ELb0ELi2ELi4ELi4ELi4ELb0EEENS1_21CollectiveEpilogueBwdISA_SB_SD_Li256ELb0ELb0ELi2EEENS1_19SingleTileSchedulerILb0ELb0ELb0ELi128EEEEEEEEEvNT_6ParamsE$_ZN4cute5tupleIJNS0_IJNS_1CILi1EEENS1_ILi2EEES3_EEENS0_IJS2_NS1_ILi256EEEiEEEEEC2ERKS4_RKS6_)
$_ZN7cutlass13device_kernelIN5flash19enable_sm80_to_sm89INS1_16FlashAttnBwdSm80INS1_25CollectiveMainloopBwdSm80ILi2ELi2EN4cute5tupleIJNS5_1CILi128EEES8_NS7_ILi64EEEEEENS_10bfloat16_tEfNS_4arch4Sm80ELb0ELb1ELb1ELb0ELb0ELb0ELb0ELb0ELi2ELi4ELi4ELi4ELb0EEENS1_21CollectiveEpilogueBwdISA_SB_SD_Li256ELb0ELb0ELi2EEENS1_19SingleTileSchedulerILb0ELb0ELb0ELi128EEEEEEEEEvNT_6ParamsE$_ZN4cute5tupleIJNS0_IJNS_1CILi1EEENS1_ILi2EEES3_EEENS0_IJS2_NS1_ILi256EEEiEEEEEC2ERKS4_RKS6_:
[----:B------:R-:W-:Y:S02]  /*b620*/  MOV R4, 0xb640 ;  /* 0x0000b64000047802 */ /* 0x000fe40000000f00 */
[----:B------:R-:W-:Y:S05]  /*b630*/  CALL.REL.NOINC `($_ZN7cutlass13device_kernelIN5flash19enable_sm80_to_sm89INS1_16FlashAttnBwdSm80INS1_25CollectiveMainloopBwdSm80ILi2ELi2EN4cute5tupleIJNS5_1CILi128EEES8_NS7_ILi64EEEEEENS_10bfloat16_tEfNS_4arch4Sm80ELb0ELb1ELb1ELb0ELb0ELb0ELb0ELb0ELi2ELi4ELi4ELi4ELb0EEENS1_21CollectiveEpilogueBwdISA_SB_SD_Li256ELb0ELb0ELi2EEENS1_19SingleTileSchedulerILb0ELb0ELb0ELi128EEEEEEEEEvNT_6ParamsE$_ZN4cute3eso3ESOILb1ELb0EJNS_5tupleIJNS_1CILi1EEENS3_ILi2EEES5_EEENS2_IJS4_NS3_ILi256EEEiEEEEEC2ERKS6_RKS8_) ;  /* 0xffffde5000007944 */ /* 0x000fea0003c3ffff */
[----:B------:R-:W-:-:S04]  /*b640*/  MOV R7, 0x0 ;  /* 0x0000000000077802 */ /* 0x000fc80000000f00 */
[----:B------:R-:W-:Y:S05]  /*b650*/  RET.REL.NODEC R6 `(_ZN7cutlass13device_kernelIN5flash19enable_sm80_to_sm89INS1_16FlashAttnBwdSm80INS1_25CollectiveMainloopBwdSm80ILi2ELi2EN4cute5tupleIJNS5_1CILi128EEES8_NS7_ILi64EEEEEENS_10bfloat16_tEfNS_4arch4Sm80ELb0ELb1ELb1ELb0ELb0ELb0ELb0ELb0ELi2ELi4ELi4ELi4ELb0EEENS1_21CollectiveEpilogueBwdISA_SB_SD_Li256ELb0ELb0ELi2EEENS1_19SingleTileSchedulerILb0ELb0ELb0ELi128EEEEEEEEEvNT_6ParamsE) ;  /* 0xffff49a006007950 */ /* 0x000fea0003c3ffff */
        .type           $_ZN7cutlass13device_kernelIN5flash19enable_sm80_to_sm89INS1_16FlashAttnBwdSm80INS1_25CollectiveMainloopBwdSm80ILi2ELi2EN4cute5tupleIJNS5_1CILi128EEES8_NS7_ILi64EEEEEENS_10bfloat16_tEfNS_4arch4Sm80ELb0ELb1ELb1ELb0ELb0ELb0ELb0ELb0ELi2ELi4ELi4ELi4ELb0EEENS1_21CollectiveEpilogueBwdISA_SB_SD_Li256ELb0ELb0ELi2EEENS1_19SingleTileSchedulerILb0ELb0ELb0ELi128EEEEEEEEEvNT_6ParamsE$_ZN4cute5tupleIJNS0_IJNS_1CILi2EEEEEENS0_IJiEEEEEC2ERKS3_RKS4_,@function
        .size           $_ZN7cutlass13device_kernelIN5flash19enable_sm80_to_sm89INS1_16FlashAttnBwdSm80INS1_25CollectiveMainloopBwdSm80ILi2ELi2EN4cute5tupleIJNS5_1CILi128EEES8_NS7_ILi64EEEEEENS_10bfloat16_tEfNS_4arch4Sm80ELb0ELb1ELb1ELb0ELb0ELb0ELb0ELb0ELi2ELi4ELi4ELi4ELb0EEENS1_21CollectiveEpilogueBwdISA_SB_SD_Li256ELb0ELb0ELi2EEENS1_19SingleTileSchedulerILb0ELb0ELb0ELi128EEEEEEEEEvNT_6ParamsE$_ZN4cute5tupleIJNS0_IJNS_1CILi2EEEEEENS0_IJiEEEEEC2ERKS3_RKS4_,($_ZN7cutlass13device_kernelIN5flash19enable_sm80_to_sm89INS1_16FlashAttnBwdSm80INS1_25CollectiveMainloopBwdSm80ILi2ELi2EN4cute5tupleIJNS5_1CILi128EEES8_NS7_ILi64EEEEEENS_10bfloat16_tEfNS_4arch4Sm80ELb0ELb1ELb1ELb0ELb0ELb0ELb0ELb0ELi2ELi4ELi4ELi4ELb0EEENS1_21CollectiveEpilogueBwdISA_SB_SD_Li256ELb0ELb0ELi2EEENS1_19SingleTileSchedulerILb0ELb0ELb0ELi128EEEEEEEEEvNT_6ParamsE$_ZN4cute5tupleIJNS0_IJNS_1CILi2EEES2_EEENS0_IJNS1_ILi1EEEiEEEEEC2ERKS3_RKS5_ - $_ZN7cutlass13device_kernelIN5flash19enable_sm80_to_sm89INS1_16FlashAttnBwdSm80INS1_25CollectiveMainloopBwdSm80ILi2ELi2EN4cute5tupleIJNS5_1CILi128EEES8_NS7_ILi64EEEEEENS_10bfloat16_tEfNS_4arch4Sm80ELb0ELb1ELb1ELb0ELb0ELb0ELb0ELb0ELi2ELi4ELi4ELi4ELb0EEENS1_21CollectiveEpilogueBwdISA_SB_SD_Li256ELb0ELb0ELi2EEENS1_19SingleTileSchedulerILb0ELb0ELb0ELi128EEEEEEEEEvNT_6ParamsE$_ZN4cute5tupleIJNS0_IJNS_1CILi2EEEEEENS0_IJiEEEEEC2ERKS3_RKS4_)
$_ZN7cutlass13device_kernelIN5flash19enable_sm80_to_sm89INS1_16FlashAttnBwdSm80INS1_25CollectiveMainloopBwdSm80ILi2ELi2EN4cute5tupleIJNS5_1CILi128EEES8_NS7_ILi64EEEEEENS_10bfloat16_tEfNS_4arch4Sm80ELb0ELb1ELb1ELb0ELb0ELb0ELb0ELb0ELi2ELi4ELi4ELi4ELb0EEENS1_21CollectiveEpilogueBwdISA_SB_SD_Li256ELb0ELb0ELi2EEENS1_19SingleTileSchedulerILb0ELb0ELb0ELi128EEEEEEEEEvNT_6ParamsE$_ZN4cute5tupleIJNS0_IJNS_1CILi2EEEEEENS0_IJiEEEEEC2ERKS3_RKS4_:
[----:B------:R-:W-:Y:S02]  /*b660*/  MOV R6, 0xb680 ;  /* 0x0000b68000067802 */ /* 0x000fe40000000f00 */
[----:B------:R-:W-:Y:S05]  /*b670*/  CALL.REL.NOINC `($_ZN7cutlass13device_kernelIN5flash19enable_sm80_to_sm89INS1_16FlashAttnBwdSm80INS1_25CollectiveMainloopBwdSm80ILi2ELi2EN4cute5tupleIJNS5_1CILi128EEES8_NS7_ILi64EEEEEENS_10bfloat16_tEfNS_4arch4Sm80ELb0ELb1ELb1ELb0ELb0ELb0ELb0ELb0ELi2ELi4ELi4ELi4ELb0EEENS1_21CollectiveEpilogueBwdISA_SB_SD_Li256ELb0ELb0ELi2EEENS1_19SingleTileSchedulerILb0ELb0ELb0ELi128EEEEEEEEEvNT_6ParamsE$_ZN4cute3eso3ESOILb1ELb0EJNS_5tupleIJNS_1CILi2EEEEEENS2_IJiEEEEEC2ERKS5_RKS6_) ;  /* 0xffffde5000007944 */ /* 0x000fea0003c3ffff */
[----:B------:R-:W-:-:S04]  /*b680*/  MOV R5, 0x0 ;  /* 0x0000000000057802 */ /* 0x000fc80000000f00 */
[----:B------:R-:W-:Y:S05]  /*b690*/  RET.REL.NODEC R4 `(_ZN7cutlass13device_kernelIN5flash19enable_sm80_to_sm89INS1_16FlashAttnBwdSm80INS1_25CollectiveMainloopBwdSm80ILi2ELi2EN4cute5tupleIJNS5_1CILi128EEES8_NS7_ILi64EEEEEENS_10bfloat16_tEfNS_4arch4Sm80ELb0ELb1ELb1ELb0ELb0ELb0ELb0ELb0ELi2ELi4ELi4ELi4ELb0EEENS1_21CollectiveEpilogueBwdISA_SB_SD_Li256ELb0ELb0ELi2EEENS1_19SingleTileSchedulerILb0ELb0ELb0ELi128EEEEEEEEEvNT_6ParamsE) ;  /* 0xffff496004007950 */ /* 0x000fea0003c3ffff */
        .type           $_ZN7cutlass13device_kernelIN5flash19enable_sm80_to_sm89INS1_16FlashAttnBwdSm80INS1_25CollectiveMainloopBwdSm80ILi2ELi2EN4cute5tupleIJNS5_1CILi128EEES8_NS7_ILi64EEEEEENS_10bfloat16_tEfNS_4arch4Sm80ELb0ELb1ELb1ELb0ELb0ELb0ELb0ELb0ELi2ELi4ELi4ELi4ELb0EEENS1_21CollectiveEpilogueBwdISA_SB_SD_Li256ELb0ELb0ELi2EEENS1_19SingleTileSchedulerILb0ELb0ELb0ELi128EEEEEEEEEvNT_6ParamsE$_ZN4cute5tupleIJNS0_IJNS_1CILi2EEES2_EEENS0_IJNS1_ILi1EEEiEEEEEC2ERKS3_RKS5_,@function
        .size           $_ZN7cutlass13device_kernelIN5flash19enable_sm80_to_sm89INS1_16FlashAttnBwdSm80INS1_25CollectiveMainloopBwdSm80ILi2ELi2EN4cute5tupleIJNS5_1CILi128EEES8_NS7_ILi64EEEEEENS_10bfloat16_tEfNS_4arch4Sm80ELb0ELb1ELb1ELb0ELb0ELb0ELb0ELb0ELi2ELi4ELi4ELi4ELb0EEENS1_21CollectiveEpilogueBwdISA_SB_SD_Li256ELb0ELb0ELi2EEENS1_19SingleTileSchedulerILb0ELb0ELb0ELi128EEEEEEEEEvNT_6ParamsE$_ZN4cute5tupleIJNS0_IJNS_1CILi2EEES2_EEENS0_IJNS1_ILi1EEEiEEEEEC2ERKS3_RKS5_,($_ZN7cutlass13device_kernelIN5flash19enable_sm80_to_sm89INS1_16FlashAttnBwdSm80INS1_25CollectiveMainloopBwdSm80ILi2ELi2EN4cute5tupleIJNS5_1CILi128EEES8_NS7_ILi64EEEEEENS_10bfloat16_tEfNS_4arch4Sm80ELb0ELb1ELb1ELb0ELb0ELb0ELb0ELb0ELi2ELi4ELi4ELi4ELb0EEENS1_21CollectiveEpilogueBwdISA_SB_SD_Li256ELb0ELb0ELi2EEENS1_19SingleTileSchedulerILb0ELb0ELb0ELi128EEEEEEEEEvNT_6ParamsE$_ZN4cute5tupleIJNS0_IJNS_1CILi2EEES2_EEENS0_IJiNS1_ILi4096EEEEEEEEC2ERKS3_RKS5_ - $_ZN7cutlass13device_kernelIN5flash19enable_sm80_to_sm89INS1_16FlashAttnBwdSm80INS1_25CollectiveMainloopBwdSm80ILi2ELi2EN4cute5tupleIJNS5_1CILi128EEES8_NS7_ILi64EEEEEENS_10bfloat16_tEfNS_4arch4Sm80ELb0ELb1ELb1ELb0ELb0ELb0ELb0ELb0ELi2ELi4ELi4ELi4ELb0EEENS1_21CollectiveEpilogueBwdISA_SB_SD_Li256ELb0ELb0ELi2EEENS1_19SingleTileSchedulerILb0ELb0ELb0ELi128EEEEEEEEEvNT_6ParamsE$_ZN4cute5tupleIJNS0_IJNS_1CILi2EEES2_EEENS0_IJNS1_ILi1EEEiEEEEEC2ERKS3_RKS5_)
$_ZN7cutlass13device_kernelIN5flash19enable_sm80_to_sm89INS1_16FlashAttnBwdSm80INS1_25CollectiveMainloopBwdSm80ILi2ELi2EN4cute5tupleIJNS5_1CILi128EEES8_NS7_ILi64EEEEEENS_10bfloat16_tEfNS_4arch4Sm80ELb0ELb1ELb1ELb0ELb0ELb0ELb0ELb0ELi2ELi4ELi4ELi4ELb0EEENS1_21CollectiveEpilogueBwdISA_SB_SD_Li256ELb0ELb0ELi2EEENS1_19SingleTileSchedulerILb0ELb0ELb0ELi128EEEEEEEEEvNT_6ParamsE$_ZN4cute5tupleIJNS0_IJNS_1CILi2EEES2_EEENS0_IJNS1_ILi1EEEiEEEEEC2ERKS3_RKS5_:
[----:B------:R-:W-:Y:S02]  /*b6a0*/  MOV R4, 0xb6c0 ;  /* 0x0000b6c000047802 */ /* 0x000fe40000000f00 */
[----:B------:R-:W-:Y:S05]  /*b6b0*/  CALL.REL.NOINC `($_ZN7cutlass13device_kernelIN5flash19enable_sm80_to_sm89INS1_16FlashAttnBwdSm80INS1_25CollectiveMainloopBwdSm80ILi2ELi2EN4cute5tupleIJNS5_1CILi128EEES8_NS7_ILi64EEEEEENS_10bfloat16_tEfNS_4arch4Sm80ELb0ELb1ELb1ELb0ELb0ELb0ELb0ELb0ELi2ELi4ELi4ELi4ELb0EEENS1_21CollectiveEpilogueBwdISA_SB_SD_Li256ELb0ELb0ELi2EEENS1_19SingleTileSchedulerILb0ELb0ELb0ELi128EEEEEEEEEvNT_6ParamsE$_ZN4cute3eso3ESOILb1ELb0EJNS_5tupleIJNS_1CILi2EEES4_EEENS2_IJNS3_ILi1EEEiEEEEEC2ERKS5_RKS7_) ;  /* 0xffffdee000007944 */ /* 0x000fea0003c3ffff */
[----:B------:R-:W-:-:S04]  /*b6c0*/  MOV R7, 0x0 ;  /* 0x0000000000077802 */ /* 0x000fc80000000f00 */
[----:B------:R-:W-:Y:S05]  /*b6d0*/  RET.REL.NODEC R6 `(_ZN7cutlass13device_kernelIN5flash19enable_sm80_to_sm89INS1_16FlashAttnBwdSm80INS1_25CollectiveMainloopBwdSm80ILi2ELi2EN4cute5tupleIJNS5_1CILi128EEES8_NS7_ILi64EEEEEENS_10bfloat16_tEfNS_4arch4Sm80ELb0ELb1ELb1ELb0ELb0ELb0ELb0ELb0ELi2ELi4ELi4ELi4ELb0EEENS1_21CollectiveEpilogueBwdISA_SB_SD_Li256ELb0ELb0ELi2EEENS1_19SingleTileSchedulerILb0ELb0ELb0ELi128EEEEEEEEEvNT_6ParamsE) ;  /* 0xffff492006007950 */ /* 0x000fea0003c3ffff */
        .type           $_ZN7cutlass13device_kernelIN5flash19enable_sm80_to_sm89INS1_16FlashAttnBwdSm80INS1_25CollectiveMainloopBwdSm80ILi2ELi2EN4cute5tupleIJNS5_1CILi128EEES8_NS7_ILi64EEEEEENS_10bfloat16_tEfNS_4arch4Sm80ELb0ELb1ELb1ELb0ELb0ELb0ELb0ELb0ELi2ELi4ELi4ELi4ELb0EEENS1_21CollectiveEpilogueBwdISA_SB_SD_Li256ELb0ELb0ELi2EEENS1_19SingleTileSchedulerILb0ELb0ELb0ELi128EEEEEEEEEvNT_6ParamsE$_ZN4cute5tupleIJNS0_IJNS_1CILi2EEES2_EEENS0_IJiNS1_ILi4096EEEEEEEEC2ERKS3_RKS5_,@function
        .size           $_ZN7cutlass13device_kernelIN5flash19enable_sm80_to_sm89INS1_16FlashAttnBwdSm80INS1_25CollectiveMainloopBwdSm80ILi2ELi2EN4cute5tupleIJNS5_1CILi128EEES8_NS7_ILi64EEEEEENS_10bfloat16_tEfNS_4arch4Sm80ELb0ELb1ELb1ELb0ELb0ELb0ELb0ELb0ELi2ELi4ELi4ELi4ELb0EEENS1_21CollectiveEpilogueBwdISA_SB_SD_Li256ELb0ELb0ELi2EEENS1_19SingleTileSchedulerILb0ELb0ELb0ELi128EEEEEEEEEvNT_6ParamsE$_ZN4cute5tupleIJNS0_IJNS_1CILi2EEES2_EEENS0_IJiNS1_ILi4096EEEEEEEEC2ERKS3_RKS5_,($_ZN7cutlass13device_kernelIN5flash19enable_sm80_to_sm89INS1_16FlashAttnBwdSm80INS1_25CollectiveMainloopBwdSm80ILi2ELi2EN4cute5tupleIJNS5_1CILi128EEES8_NS7_ILi64EEEEEENS_10bfloat16_tEfNS_4arch4Sm80ELb0ELb1ELb1ELb0ELb0ELb0ELb0ELb0ELi2ELi4ELi4ELi4ELb0EEENS1_21CollectiveEpilogueBwdISA_SB_SD_Li256ELb0ELb0ELi2EEENS1_19SingleTileSchedulerILb0ELb0ELb0ELi128EEEEEEEEEvNT_6ParamsE$_ZN4cute5tupleIJNS0_IJNS_1CILi2EEES2_EEENS0_IJiNS1_ILi512EEEEEEEEC2ERKS3_RKS5_ - $_ZN7cutlass13device_kernelIN5flash19enable_sm80_to_sm89INS1_16FlashAttnBwdSm80INS1_25CollectiveMainloopBwdSm80ILi2ELi2EN4cute5tupleIJNS5_1CILi128EEES8_NS7_ILi64EEEEEENS_10bfloat16_tEfNS_4arch4Sm80ELb0ELb1ELb1ELb0ELb0ELb0ELb0ELb0ELi2ELi4ELi4ELi4ELb0EEENS1_21CollectiveEpilogueBwdISA_SB_SD_Li256ELb0ELb0ELi2EEENS1_19SingleTileSchedulerILb0ELb0ELb0ELi128EEEEEEEEEvNT_6ParamsE$_ZN4cute5tupleIJNS0_IJNS_1CILi2EEES2_EEENS0_IJiNS1_ILi4096EEEEEEEEC2ERKS3_RKS5_)
$_ZN7cutlass13device_kernelIN5flash19enable_sm80_to_sm89INS1_16FlashAttnBwdSm80INS1_25CollectiveMainloopBwdSm80ILi2ELi2EN4cute5tupleIJNS5_1CILi128EEES8_NS7_ILi64EEEEEENS_10bfloat16_tEfNS_4arch4Sm80ELb0ELb1ELb1ELb0ELb0ELb0ELb0ELb0ELi2ELi4ELi4ELi4ELb0EEENS1_21CollectiveEpilogueBwdISA_SB_SD_Li256ELb0ELb0ELi2EEENS1_19SingleTileSchedulerILb0ELb0ELb0ELi128EEEEEEEEEvNT_6ParamsE$_ZN4cute5tupleIJNS0_IJNS_1CILi2EEES2_EEENS0_IJiNS1_ILi4096EEEEEEEEC2ERKS3_RKS5_:
[----:B------:R-:W-:Y:S02]  /*b6e0*/  MOV R4, 0xb700 ;  /* 0x0000b70000047802 */ /* 0x000fe40000000f00 */
[----:B------:R-:W-:Y:S05]  /*b6f0*/  CALL.REL.NOINC `($_ZN7cutlass13device_kernelIN5flash19enable_sm80_to_sm89INS1_16FlashAttnBwdSm80INS1_25CollectiveMainloopBwdSm80ILi2ELi2EN4cute5tupleIJNS5_1CILi128EEES8_NS7_ILi64EEEEEENS_10bfloat16_tEfNS_4arch4Sm80ELb0ELb1ELb1ELb0ELb0ELb0ELb0ELb0ELi2ELi4ELi4ELi4ELb0EEENS1_21CollectiveEpilogueBwdISA_SB_SD_Li256ELb0ELb0ELi2EEENS1_19SingleTileSchedulerILb0ELb0ELb0ELi128EEEEEEEEEvNT_6ParamsE$_ZN4cute3eso3ESOILb1ELb0EJNS_5tupleIJNS_1CILi2EEES4_EEENS2_IJiNS3_ILi4096EEEEEEEEC2ERKS5_RKS7_) ;  /* 0xffffdee000007944 */ /* 0x000fea0003c3ffff */
[----:B------:R-:W-:-:S04]  /*b700*/  MOV R7, 0x0 ;  /* 0x0000000000077802 */ /* 0x000fc80000000f00 */
[----:B------:R-:W-:Y:S05]  /*b710*/  RET.REL.NODEC R6 `(_ZN7cutlass13device_kernelIN5flash19enable_sm80_to_sm89INS1_16FlashAttnBwdSm80INS1_25CollectiveMainloopBwdSm80ILi2ELi2EN4cute5tupleIJNS5_1CILi128EEES8_NS7_ILi64EEEEEENS_10bfloat16_tEfNS_4arch4Sm80ELb0ELb1ELb1ELb0ELb0ELb0ELb0ELb0ELi2ELi4ELi4ELi4ELb0EEENS1_21CollectiveEpilogueBwdISA_SB_SD_Li256ELb0ELb0ELi2EEENS1_19SingleTileSchedulerILb0ELb0ELb0ELi128EEEEEEEEEvNT_6ParamsE) ;  /* 0xffff48e006007950 */ /* 0x000fea0003c3ffff */
        .type           $_ZN7cutlass13device_kernelIN5flash19enable_sm80_to_sm89INS1_16FlashAttnBwdSm80INS1_25CollectiveMainloopBwdSm80ILi2ELi2EN4cute5tupleIJNS5_1CILi128EEES8_NS7_ILi64EEEEEENS_10bfloat16_tEfNS_4arch4Sm80ELb0ELb1ELb1ELb0ELb0ELb0ELb0ELb0ELi2ELi4ELi4ELi4ELb0EEENS1_21CollectiveEpilogueBwdISA_SB_SD_Li256ELb0ELb0ELi2EEENS1_19SingleTileSchedulerILb0ELb0ELb0ELi128EEEEEEEEEvNT_6ParamsE$_ZN4cute5tupleIJNS0_IJNS_1CILi2EEES2_EEENS0_IJiNS1_ILi512EEEEEEEEC2ERKS3_RKS5_,@function
        .size           $_ZN7cutlass13device_kernelIN5flash19enable_sm80_to_sm89INS1_16FlashAttnBwdSm80INS1_25CollectiveMainloopBwdSm80ILi2ELi2EN4cute5tupleIJNS5_1CILi128EEES8_NS7_ILi64EEEEEENS_10bfloat16_tEfNS_4arch4Sm80ELb0ELb1ELb1ELb0ELb0ELb0ELb0ELb0ELi2ELi4ELi4ELi4ELb0EEENS1_21CollectiveEpilogueBwdISA_SB_SD_Li256ELb0ELb0ELi2EEENS1_19SingleTileSchedulerILb0ELb0ELb0ELi128EEEEEEEEEvNT_6ParamsE$_ZN4cute5tupleIJNS0_IJNS_1CILi2EEES2_EEENS0_IJiNS1_ILi512EEEEEEEEC2ERKS3_RKS5_,($_ZN7cutlass13device_kernelIN5flash19enable_sm80_to_sm89INS1_16FlashAttnBwdSm80INS1_25CollectiveMainloopBwdSm80ILi2ELi2EN4cute5tupleIJNS5_1CILi128EEES8_NS7_ILi64EEEEEENS_10bfloat16_tEfNS_4arch4Sm80ELb0ELb1ELb1ELb0ELb0ELb0ELb0ELb0ELi2ELi4ELi4ELi4ELb0EEENS1_21CollectiveEpilogueBwdISA_SB_SD_Li256ELb0ELb0ELi2EEENS1_19SingleTileSchedulerILb0ELb0ELb0ELi128EEEEEEEEEvNT_6ParamsE$_ZN4cute5tupleIJNS0_IJNS_1CILi2EEES2_EEENS0_IJiiEEEEEC2ERKS3_RKS4_ - $_ZN7cutlass13device_kernelIN5flash19enable_sm80_to_sm89INS1_16FlashAttnBwdSm80INS1_25CollectiveMainloopBwdSm80ILi2ELi2EN4cute5tupleIJNS5_1CILi128EEES8_NS7_ILi64EEEEEENS_10bfloat16_tEfNS_4arch4Sm80ELb0ELb1ELb1ELb0ELb0ELb0ELb0ELb0ELi2ELi4ELi4ELi4ELb0EEENS1_21CollectiveEpilogueBwdISA_SB_SD_Li256ELb0ELb0ELi2EEENS1_19SingleTileSchedulerILb0ELb0ELb0ELi128EEEEEEEEEvNT_6ParamsE$_ZN4cute5tupleIJNS0_IJNS_1CILi2EEES2_EEENS0_IJiNS1_ILi512EEEEEEEEC2ERKS3_RKS5_)
$_ZN7cutlass13device_kernelIN5flash19enable_sm80_to_sm89INS1_16FlashAttnBwdSm80INS1_25CollectiveMainloopBwdSm80ILi2ELi2EN4cute5tupleIJNS5_1CILi128EEES8_NS7_ILi64EEEEEENS_10bfloat16_tEfNS_4arch4Sm80ELb0ELb1ELb1ELb0ELb0ELb0ELb0ELb0ELi2ELi4ELi4ELi4ELb0EEENS1_21CollectiveEpilogueBwdISA_SB_SD_Li256ELb0ELb0ELi2EEENS1_19SingleTileSchedulerILb0ELb0ELb0ELi128EEEEEEEEEvNT_6ParamsE$_ZN4cute5tupleIJNS0_IJNS_1CILi2EEES2_EEENS0_IJiNS1_ILi512EEEEEEEEC2ERKS3_RKS5_:
[----:B------:R-:W-:Y:S02]  /*b720*/  MOV R4, 0xb740 ;  /* 0x0000b74000047802 */ /* 0x000fe40000000f00 */
[----:B------:R-:W-:Y:S05]  /*b730*/  CALL.REL.NOINC `($_ZN7cutlass13device_kernelIN5flash19enable_sm80_to_sm89INS1_16FlashAttnBwdSm80INS1_25CollectiveMainloopBwdSm80ILi2ELi2EN4cute5tupleIJNS5_1CILi128EEES8_NS7_ILi64EEEEEENS_10bfloat16_tEfNS_4arch4Sm80ELb0ELb1ELb1ELb0ELb0ELb0ELb0ELb0ELi2ELi4ELi4ELi4ELb0EEENS1_21CollectiveEpilogueBwdISA_SB_SD_Li256ELb0ELb0ELi2EEENS1_19SingleTileSchedulerILb0ELb0ELb0ELi128EEEEEEEEEvNT_6ParamsE$_ZN4cute3eso3ESOILb1ELb0EJNS_5tupleIJNS_1CILi2EEES4_EEENS2_IJiNS3_ILi512EEEEEEEEC2ERKS5_RKS7_) ;  /* 0xffffdee000007944 */ /* 0x000fea0003c3ffff */
[----:B------:R-:W-:-:S04]  /*b740*/  MOV R7, 0x0 ;  /* 0x0000000000077802 */ /* 0x000fc80000000f00 */
[----:B------:R-:W-:Y:S05]  /*b750*/  RET.REL.NODEC R6 `(_ZN7cutlass13device_kernelIN5flash19enable_sm80_to_sm89INS1_16FlashAttnBwdSm80INS1_25CollectiveMainloopBwdSm80ILi2ELi2EN4cute5tupleIJNS5_1CILi128EEES8_NS7_ILi64EEEEEENS_10bfloat16_tEfNS_4arch4Sm80ELb0ELb1ELb1ELb0ELb0ELb0ELb0ELb0ELi2ELi4ELi4ELi4ELb0EEENS1_21CollectiveEpilogueBwdISA_SB_SD_Li256ELb0ELb0ELi2EEENS1_19SingleTileSchedulerILb0ELb0ELb0ELi128EEEEEEEEEvNT_6ParamsE) ;  /* 0xffff48a006007950 */ /* 0x000fea0003c3ffff */
        .type           $_ZN7cutlass13device_kernelIN5flash19enable_sm80_to_sm89INS1_16FlashAttnBwdSm80INS1_25CollectiveMainloopBwdSm80ILi2ELi2EN4cute5tupleIJNS5_1CILi128EEES8_NS7_ILi64EEEEEENS_10bfloat16_tEfNS_4arch4Sm80ELb0ELb1ELb1ELb0ELb0ELb0ELb0ELb0ELi2ELi4ELi4ELi4ELb0EEENS1_21CollectiveEpilogueBwdISA_SB_SD_Li256ELb0ELb0ELi2EEENS1_19SingleTileSchedulerILb0ELb0ELb0ELi128EEEEEEEEEvNT_6ParamsE$_ZN4cute5tupleIJNS0_IJNS_1CILi2EEES2_EEENS0_IJiiEEEEEC2ERKS3_RKS4_,@function
        .size           $_ZN7cutlass13device_kernelIN5flash19enable_sm80_to_sm89INS1_16FlashAttnBwdSm80INS1_25CollectiveMainloopBwdSm80ILi2ELi2EN4cute5tupleIJNS5_1CILi128EEES8_NS7_ILi64EEEEEENS_10bfloat16_tEfNS_4arch4Sm80ELb0ELb1ELb1ELb0ELb0ELb0ELb0ELb0ELi2ELi4ELi4ELi4ELb0EEENS1_21CollectiveEpilogueBwdISA_SB_SD_Li256ELb0ELb0ELi2EEENS1_19SingleTileSchedulerILb0ELb0ELb0ELi128EEEEEEEEEvNT_6ParamsE$_ZN4cute5tupleIJNS0_IJNS_1CILi2EEES2_EEENS0_IJiiEEEEEC2ERKS3_RKS4_,($_ZN7cutlass13device_kernelIN5flash19enable_sm80_to_sm89INS1_16FlashAttnBwdSm80INS1_25CollectiveMainloopBwdSm80ILi2ELi2EN4cute5tupleIJNS5_1CILi128EEES8_NS7_ILi64EEEEEENS_10bfloat16_tEfNS_4arch4Sm80ELb0ELb1ELb1ELb0ELb0ELb0ELb0ELb0ELi2ELi4ELi4ELi4ELb0EEENS1_21CollectiveEpilogueBwdISA_SB_SD_Li256ELb0ELb0ELi2EEENS1_19SingleTileSchedulerILb0ELb0ELb0ELi128EEEEEEEEEvNT_6ParamsE$_ZN4cute5tupleIJNS0_IJNS_1CILi2EEES2_S2_EEENS0_IJNS1_ILi1EEENS1_ILi512EEEiEEEEEC2ERKS3_RKS6_ - $_ZN7cutlass13device_kernelIN5flash19enable_sm80_to_sm89INS1_16FlashAttnBwdSm80INS1_25CollectiveMainloopBwdSm80ILi2ELi2EN4cute5tupleIJNS5_1CILi128EEES8_NS7_ILi64EEEEEENS_10bfloat16_tEfNS_4arch4Sm80ELb0ELb1ELb1ELb0ELb0ELb0ELb0ELb0ELi2ELi4ELi4ELi4ELb0EEENS1_21CollectiveEpilogueBwdISA_SB_SD_Li256ELb0ELb0ELi2EEENS1_19SingleTileSchedulerILb0ELb0ELb0ELi128EEEEEEEEEvNT_6ParamsE$_ZN4cute5tupleIJNS0_IJNS_1CILi2EEES2_EEENS0_IJiiEEEEEC2ERKS3_RKS4_)
$_ZN7cutlass13device_kernelIN5flash19enable_sm80_to_sm89INS1_16FlashAttnBwdSm80INS1_25CollectiveMainloopBwdSm80ILi2ELi2EN4cute5tupleIJNS5_1CILi128EEES8_NS7_ILi64EEEEEENS_10bfloat16_tEfNS_4arch4Sm80ELb0ELb1ELb1ELb0ELb0ELb0ELb0ELb0ELi2ELi4ELi4ELi4ELb0EEENS1_21CollectiveEpilogueBwdISA_SB_SD_Li256ELb0ELb0ELi2EEENS1_19SingleTileSchedulerILb0ELb0ELb0ELi128EEEEEEEEEvNT_6ParamsE$_ZN4cute5tupleIJNS0_IJNS_1CILi2EEES2_EEENS0_IJiiEEEEEC2ERKS3_RKS4_:
[----:B------:R-:W-:Y:S02]  /*b760*/  MOV R4, 0xb780 ;  /* 0x0000b78000047802 */ /* 0x000fe40000000f00 */
[----:B------:R-:W-:Y:S05]  /*b770*/  CALL.REL.NOINC `($_ZN7cutlass13device_kernelIN5flash19enable_sm80_to_sm89INS1_16FlashAttnBwdSm80INS1_25CollectiveMainloopBwdSm80ILi2ELi2EN4cute5tupleIJNS5_1CILi128EEES8_NS7_ILi64EEEEEENS_10bfloat16_tEfNS_4arch4Sm80ELb0ELb1ELb1ELb0ELb0ELb0ELb0ELb0ELi2ELi4ELi4ELi4ELb0EEENS1_21CollectiveEpilogueBwdISA_SB_SD_Li256ELb0ELb0ELi2EEENS1_19SingleTileSchedulerILb0ELb0ELb0ELi128EEEEEEEEEvNT_6ParamsE$_ZN4cute3eso3ESOILb1ELb0EJNS_5tupleIJNS_1CILi2EEES4_EEENS2_IJiiEEEEEC2ERKS5_RKS6_) ;  /* 0xffffdee000007944 */ /* 0x000fea0003c3ffff */
[----:B-1----:R-:W-:Y:S02]  /*b780*/  MOV R2, R6 ;  /* 0x0000000600027202 */ /* 0x002fe40000000f00 */
[----:B------:R-:W-:-:S04]  /*b790*/  MOV R3, 0x0 ;  /* 0x0000000000037802 */ /* 0x000fc80000000f00 */
[----:B------:R-:W-:Y:S05]  /*b7a0*/  RET.REL.NODEC R2 `(_ZN7cutlass13device_kernelIN5flash19enable_sm80_to_sm89INS1_16FlashAttnBwdSm80INS1_25CollectiveMainloopBwdSm80ILi2ELi2EN4cute5tupleIJNS5_1CILi128EEES8_NS7_ILi64EEEEEENS_10bfloat16_tEfNS_4arch4Sm80ELb0ELb1ELb1ELb0ELb0ELb0ELb0ELb0ELi2ELi4ELi4ELi4ELb0EEENS1_21CollectiveEpilogueBwdISA_SB_SD_Li256ELb0ELb0ELi2EEENS1_19SingleTileSchedulerILb0ELb0ELb0ELi128EEEEEEEEEvNT_6ParamsE) ;  /* 0xffff485002007950 */ /* 0x000fea0003c3ffff */
        .type           $_ZN7cutlass13device_kernelIN5flash19enable_sm80_to_sm89INS1_16FlashAttnBwdSm80INS1_25CollectiveMainloopBwdSm80ILi2ELi2EN4cute5tupleIJNS5_1CILi128EEES8_NS7_ILi64EEEEEENS_10bfloat16_tEfNS_4arch4Sm80ELb0ELb1ELb1ELb0ELb0ELb0ELb0ELb0ELi2ELi4ELi4ELi4ELb0EEENS1_21CollectiveEpilogueBwdISA_SB_SD_Li256ELb0ELb0ELi2EEENS1_19SingleTileSchedulerILb0ELb0ELb0ELi128EEEEEEEEEvNT_6ParamsE$_ZN4cute5tupleIJNS0_IJNS_1CILi2EEES2_S2_EEENS0_IJNS1_ILi1EEENS1_ILi512EEEiEEEEEC2ERKS3_RKS6_,@function
        .size           $_ZN7cutlass13device_kernelIN5flash19enable_sm80_to_sm89INS1_16FlashAttnBwdSm80INS1_25CollectiveMainloopBwdSm80ILi2ELi2EN4cute5tupleIJNS5_1CILi128EEES8_NS7_ILi64EEEEEENS_10bfloat16_tEfNS_4arch4Sm80ELb0ELb1ELb1ELb0ELb0ELb0ELb0ELb0ELi2ELi4ELi4ELi4ELb0EEENS1_21CollectiveEpilogueBwdISA_SB_SD_Li256ELb0ELb0ELi2EEENS1_19SingleTileSchedulerILb0ELb0ELb0ELi128EEEEEEEEEvNT_6ParamsE$_ZN4cute5tupleIJNS0_IJNS_1CILi2EEES2_S2_EEENS0_IJNS1_ILi1EEENS1_ILi512EEEiEEEEEC2ERKS3_RKS6_,($_ZN7cutlass13device_kernelIN5flash19enable_sm80_to_sm89INS1_16FlashAttnBwdSm80INS1_25CollectiveMainloopBwdSm80ILi2ELi2EN4cute5tupleIJNS5_1CILi128EEES8_NS7_ILi64EEEEEENS_10bfloat16_tEfNS_4arch4Sm80ELb0ELb1ELb1ELb0ELb0ELb0ELb0ELb0ELi2ELi4ELi4ELi4ELb0EEENS1_21CollectiveEpilogueBwdISA_SB_SD_Li256ELb0ELb0ELi2EEENS1_19SingleTileSchedulerILb0ELb0ELb0ELi128EEEEEEEEEvNT_6ParamsE$_ZN4cute5tupleIJNS0_IJNS_1CILi8EEENS0_IJNS1_ILi2EEES3_S3_EEENS1_ILi1EEES4_S5_EEENS0_IJS5_NS0_IJS2_iiEEENS1_ILi64EEENS0_IJiNS1_ILi144EEENS1_ILi288EEEEEENS1_ILi512EEEEEEEEC2ERKS6_RKSD_ - $_ZN7cutlass13device_kernelIN5flash19enable_sm80_to_sm89INS1_16FlashAttnBwdSm80INS1_25CollectiveMainloopBwdSm80ILi2ELi2EN4cute5tupleIJNS5_1CILi128EEES8_NS7_ILi64EEEEEENS_10bfloat16_tEfNS_4arch4Sm80ELb0ELb1ELb1ELb0ELb0ELb0ELb0ELb0ELi2ELi4ELi4ELi4ELb0EEENS1_21CollectiveEpilogueBwdISA_SB_SD_Li256ELb0ELb0ELi2EEENS1_19SingleTileSchedulerILb0ELb0ELb0ELi128EEEEEEEEEvNT_6ParamsE$_ZN4cute5tupleIJNS0_IJNS_1CILi2EEES2_S2_EEENS0_IJNS1_ILi1EEENS1_ILi512EEEiEEEEEC2ERKS3_RKS6_)
$_ZN7cutlass13device_kernelIN5flash19enable_sm80_to_sm89INS1_16FlashAttnBwdSm80INS1_25CollectiveMainloopBwdSm80ILi2ELi2EN4cute5tupleIJNS5_1CILi128EEES8_NS7_ILi64EEEEEENS_10bfloat16_tEfNS_4arch4Sm80ELb0ELb1ELb1ELb0ELb0ELb0ELb0ELb0ELi2ELi4ELi4ELi4ELb0EEENS1_21CollectiveEpilogueBwdISA_SB_SD_Li256ELb0ELb0ELi2EEENS1_19SingleTileSchedulerILb0ELb0ELb0ELi128EEEEEEEEEvNT_6ParamsE$_ZN4cute5tupleIJNS0_IJNS_1CILi2EEES2_S2_EEENS0_IJNS1_ILi1EEENS1_ILi512EEEiEEEEEC2ERKS3_RKS6_:
[----:B------:R-:W-:Y:S02]  /*b7b0*/  MOV R4, 0xb7d0 ;  /* 0x0000b7d000047802 */ /* 0x000fe40000000f00 */
[----:B------:R-:W-:Y:S05]  /*b7c0*/  CALL.REL.NOINC `($_ZN7cutlass13device_kernelIN5flash19enable_sm80_to_sm89INS1_16FlashAttnBwdSm80INS1_25CollectiveMainloopBwdSm80ILi2ELi2EN4cute5tupleIJNS5_1CILi128EEES8_NS7_ILi64EEEEEENS_10bfloat16_tEfNS_4arch4Sm80ELb0ELb1ELb1ELb0ELb0ELb0ELb0ELb0ELi2ELi4ELi4ELi4ELb0EEENS1_21CollectiveEpilogueBwdISA_SB_SD_Li256ELb0ELb0ELi2EEENS1_19SingleTileSchedulerILb0ELb0ELb0ELi128EEEEEEEEEvNT_6ParamsE$_ZN4cute3eso3ESOILb1ELb0EJNS_5tupleIJNS_1CILi2EEES4_S4_EEENS2_IJNS3_ILi1EEENS3_ILi512EEEiEEEEEC2ERKS5_RKS8_) ;  /* 0xffffdf4000007944 */ /* 0x000fea0003c3ffff */
[----:B------:R-:W-:-:S04]  /*b7d0*/  MOV R7, 0x0 ;  /* 0x0000000000077802 */ /* 0x000fc80000000f00 */
[----:B------:R-:W-:Y:S05]  /*b7e0*/  RET.REL.NODEC R6 `(_ZN7cutlass13device_kernelIN5flash19enable_sm80_to_sm89INS1_16FlashAttnBwdSm80INS1_25CollectiveMainloopBwdSm80ILi2ELi2EN4cute5tupleIJNS5_1CILi128EEES8_NS7_ILi64EEEEEENS_10bfloat16_tEfNS_4arch4Sm80ELb0ELb1ELb1ELb0ELb0ELb0ELb0ELb0ELi2ELi4ELi4ELi4ELb0EEENS1_21CollectiveEpilogueBwdISA_SB_SD_Li256ELb0ELb0ELi2EEENS1_19SingleTileSchedulerILb0ELb0ELb0ELi128EEEEEEEEEvNT_6ParamsE) ;  /* 0xffff481006007950 */ /* 0x000fea0003c3ffff */
        .type           $_ZN7cutlass13device_kernelIN5flash19enable_sm80_to_sm89INS1_16FlashAttnBwdSm80INS1_25CollectiveMainloopBwdSm80ILi2ELi2EN4cute5tupleIJNS5_1CILi128EEES8_NS7_ILi64EEEEEENS_10bfloat16_tEfNS_4arch4Sm80ELb0ELb1ELb1ELb0ELb0ELb0ELb0ELb0ELi2ELi4ELi4ELi4ELb0EEENS1_21CollectiveEpilogueBwdISA_SB_SD_Li256ELb0ELb0ELi2EEENS1_19SingleTileSchedulerILb0ELb0ELb0ELi128EEEEEEEEEvNT_6ParamsE$_ZN4cute5tupleIJNS0_IJNS_1CILi8EEENS0_IJNS1_ILi2EEES3_S3_EEENS1_ILi1EEES4_S5_EEENS0_IJS5_NS0_IJS2_iiEEENS1_ILi64EEENS0_IJiNS1_ILi144EEENS1_ILi288EEEEEENS1_ILi512EEEEEEEEC2ERKS6_RKSD_,@function
        .size           $_ZN7cutlass13device_kernelIN5flash19enable_sm80_to_sm89INS1_16FlashAttnBwdSm80INS1_25CollectiveMainloopBwdSm80ILi2ELi2EN4cute5tupleIJNS5_1CILi128EEES8_NS7_ILi64EEEEEENS_10bfloat16_tEfNS_4arch4Sm80ELb0ELb1ELb1ELb0ELb0ELb0ELb0ELb0ELi2ELi4ELi4ELi4ELb0EEENS1_21CollectiveEpilogueBwdISA_SB_SD_Li256ELb0ELb0ELi2EEENS1_19SingleTileSchedulerILb0ELb0ELb0ELi128EEEEEEEEEvNT_6ParamsE$_ZN4cute5tupleIJNS0_IJNS_1CILi8EEENS0_IJNS1_ILi2EEES3_S3_EEENS1_ILi1EEES4_S5_EEENS0_IJS5_NS0_IJS2_iiEEENS1_ILi64EEENS0_IJiNS1_ILi144EEENS1_ILi288EEEEEENS1_ILi512EEEEEEEEC2ERKS6_RKSD_,($_ZN7cutlass13device_kernelIN5flash19enable_sm80_to_sm89INS1_16FlashAttnBwdSm80INS1_25CollectiveMainloopBwdSm80ILi2ELi2EN4cute5tupleIJNS5_1CILi128EEES8_NS7_ILi64EEEEEENS_10bfloat16_tEfNS_4arch4Sm80ELb0ELb1ELb1ELb0ELb0ELb0ELb0ELb0ELi2ELi4ELi4ELi4ELb0EEENS1_21CollectiveEpilogueBwdISA_SB_SD_Li256ELb0ELb0ELi2EEENS1_19SingleTileSchedulerILb0ELb0ELb0ELi128EEEEEEEEEvNT_6ParamsE$_ZN4cute5tupleIJNS0_IJNS_1CILi8EEENS0_IJNS1_ILi2EEES3_S3_EEENS1_ILi1EEES4_S5_EEENS0_IJS5_NS0_IJiiiEEENS1_ILi64EEENS0_IJNS1_ILi72EEENS1_ILi144EEENS1_ILi288EEEEEENS1_ILi512EEEEEEEEC2ERKS6_RKSE_ - $_ZN7cutlass13device_kernelIN5flash19enable_sm80_to_sm89INS1_16FlashAttnBwdSm80INS1_25CollectiveMainloopBwdSm80ILi2ELi2EN4cute5tupleIJNS5_1CILi128EEES8_NS7_ILi64EEEEEENS_10bfloat16_tEfNS_4arch4Sm80ELb0ELb1ELb1ELb0ELb0ELb0ELb0ELb0ELi2ELi4ELi4ELi4ELb0EEENS1_21CollectiveEpilogueBwdISA_SB_SD_Li256ELb0ELb0ELi2EEENS1_19SingleTileSchedulerILb0ELb0ELb0ELi128EEEEEEEEEvNT_6ParamsE$_ZN4cute5tupleIJNS0_IJNS_1CILi8EEENS0_IJNS1_ILi2EEES3_S3_EEENS1_ILi1EEES4_S5_EEENS0_IJS5_NS0_IJS2_iiEEENS1_ILi64EEENS0_IJiNS1_ILi144EEENS1_ILi288EEEEEENS1_ILi512EEEEEEEEC2ERKS6_RKSD_)
$_ZN7cutlass13device_kernelIN5flash19enable_sm80_to_sm89INS1_16FlashAttnBwdSm80INS1_25CollectiveMainloopBwdSm80ILi2ELi2EN4cute5tupleIJNS5_1CILi128EEES8_NS7_ILi64EEEEEENS_10bfloat16_tEfNS_4arch4Sm80ELb0ELb1ELb1ELb0ELb0ELb0ELb0ELb0ELi2ELi4ELi4ELi4ELb0EEENS1_21CollectiveEpilogueBwdISA_SB_SD_Li256ELb0ELb0ELi2EEENS1_19SingleTileSchedulerILb0ELb0ELb0ELi128EEEEEEEEEvNT_6ParamsE$_ZN4cute5tupleIJNS0_IJNS_1CILi8EEENS0_IJNS1_ILi2EEES3_S3_EEENS1_ILi1EEES4_S5_EEENS0_IJS5_NS0_IJS2_iiEEENS1_ILi64EEENS0_IJiNS1_ILi144EEENS1_ILi288EEEEEENS1_ILi512EEEEEEEEC2ERKS6_RKSD_:
[----:B------:R-:W-:Y:S02]  /*b7f0*/  MOV R8, 0xb810 ;  /* 0x0000b81000087802 */ /* 0x000fe40000000f00 */
[----:B------:R-:W-:Y:S05]  /*b800*/  CALL.REL.NOINC `($_ZN7cutlass13device_kernelIN5flash19enable_sm80_to_sm89INS1_16FlashAttnBwdSm80INS1_25CollectiveMainloopBwdSm80ILi2ELi2EN4cute5tupleIJNS5_1CILi128EEES8_NS7_ILi64EEEEEENS_10bfloat16_tEfNS_4arch4Sm80ELb0ELb1ELb1ELb0ELb0ELb0ELb0ELb0ELi2ELi4ELi4ELi4ELb0EEENS1_21CollectiveEpilogueBwdISA_SB_SD_Li256ELb0ELb0ELi2EEENS1_19SingleTileSchedulerILb0ELb0ELb0ELi128EEEEEEEEEvNT_6ParamsE$_ZN4cute3eso3ESOILb1ELb0EJNS_5tupleIJNS_1CILi8EEENS2_IJNS3_ILi2EEES5_S5_EEENS3_ILi1EEES6_S7_EEENS2_IJS7_NS2_IJS4_iiEEENS3_ILi64EEENS2_IJiNS3_ILi144EEENS3_ILi288EEEEEENS3_ILi512EEEEEEEEC2ERKS8_RKSF_) ;  /* 0xffffdf4000007944 */ /* 0x000fea0003c3ffff */
[----:B------:R-:W-:-:S04]  /*b810*/  MOV R7, 0x0 ;  /* 0x0000000000077802 */ /* 0x000fc80000000f00 */
[----:B------:R-:W-:Y:S05]  /*b820*/  RET.REL.NODEC R6 `(_ZN7cutlass13device_kernelIN5flash19enable_sm80_to_sm89INS1_16FlashAttnBwdSm80INS1_25CollectiveMainloopBwdSm80ILi2ELi2EN4cute5tupleIJNS5_1CILi128EEES8_NS7_ILi64EEEEEENS_10bfloat16_tEfNS_4arch4Sm80ELb0ELb1ELb1ELb0ELb0ELb0ELb0ELb0ELi2ELi4ELi4ELi4ELb0EEENS1_21CollectiveEpilogueBwdISA_SB_SD_Li256ELb0ELb0ELi2EEENS1_19SingleTileSchedulerILb0ELb0ELb0ELi128EEEEEEEEEvNT_6ParamsE) ;  /* 0xffff47d006007950 */ /* 0x000fea0003c3ffff */
        .type           $_ZN7cutlass13device_kernelIN5flash19enable_sm80_to_sm89INS1_16FlashAttnBwdSm80INS1_25CollectiveMainloopBwdSm80ILi2ELi2EN4cute5tupleIJNS5_1CILi128EEES8_NS7_ILi64EEEEEENS_10bfloat16_tEfNS_4arch4Sm80ELb0ELb1ELb1ELb0ELb0ELb0ELb0ELb0ELi2ELi4ELi4ELi4ELb0EEENS1_21CollectiveEpilogueBwdISA_SB_SD_Li256ELb0ELb0ELi2EEENS1_19SingleTileSchedulerILb0ELb0ELb0ELi128EEEEEEEEEvNT_6ParamsE$_ZN4cute5tupleIJNS0_IJNS_1CILi8EEENS0_IJNS1_ILi2EEES3_S3_EEENS1_ILi1EEES4_S5_EEENS0_IJS5_NS0_IJiiiEEENS1_ILi64EEENS0_IJNS1_ILi72EEENS1_ILi144EEENS1_ILi288EEEEEENS1_ILi512EEEEEEEEC2ERKS6_RKSE_,@function
        .size           $_ZN7cutlass13device_kernelIN5flash19enable_sm80_to_sm89INS1_16FlashAttnBwdSm80INS1_25CollectiveMainloopBwdSm80ILi2ELi2EN4cute5tupleIJNS5_1CILi128EEES8_NS7_ILi64EEEEEENS_10bfloat16_tEfNS_4arch4Sm80ELb0ELb1ELb1ELb0ELb0ELb0ELb0ELb0ELi2ELi4ELi4ELi4ELb0EEENS1_21CollectiveEpilogueBwdISA_SB_SD_Li256ELb0ELb0ELi2EEENS1_19SingleTileSchedulerILb0ELb0ELb0ELi128EEEEEEEEEvNT_6ParamsE$_ZN4cute5tupleIJNS0_IJNS_1CILi8EEENS0_IJNS1_ILi2EEES3_S3_EEENS1_ILi1EEES4_S5_EEENS0_IJS5_NS0_IJiiiEEENS1_ILi64EEENS0_IJNS1_ILi72EEENS1_ILi144EEENS1_ILi288EEEEEENS1_ILi512EEEEEEEEC2ERKS6_RKSE_,($_ZN7cutlass13device_kernelIN5flash19enable_sm80_to_sm89INS1_16FlashAttnBwdSm80INS1_25CollectiveMainloopBwdSm80ILi2ELi2EN4cute5tupleIJNS5_1CILi128EEES8_NS7_ILi64EEEEEENS_10bfloat16_tEfNS_4arch4Sm80ELb0ELb1ELb1ELb0ELb0ELb0ELb0ELb0ELi2ELi4ELi4ELi4ELb0EEENS1_21CollectiveEpilogueBwdISA_SB_SD_Li256ELb0ELb0ELi2EEENS1_19SingleTileSchedulerILb0ELb0ELb0ELi128EEEEEEEEEvNT_6ParamsE$_ZN4cute5tupleIJNS0_IJNS_1CILi8EEENS1_ILi2EEES3_S3_S2_S3_EEENS0_IJNS1_ILi1EEEiiiNS1_ILi72EEENS1_ILi512EEEEEEEEC2ERKS4_RKS8_ - $_ZN7cutlass13device_kernelIN5flash19enable_sm80_to_sm89INS1_16FlashAttnBwdSm80INS1_25CollectiveMainloopBwdSm80ILi2ELi2EN4cute5tupleIJNS5_1CILi128EEES8_NS7_ILi64EEEEEENS_10bfloat16_tEfNS_4arch4Sm80ELb0ELb1ELb1ELb0ELb0ELb0ELb0ELb0ELi2ELi4ELi4ELi4ELb0EEENS1_21CollectiveEpilogueBwdISA_SB_SD_Li256ELb0ELb0ELi2EEENS1_19SingleTileSchedulerILb0ELb0ELb0ELi128EEEEEEEEEvNT_6ParamsE$_ZN4cute5tupleIJNS0_IJNS_1CILi8EEENS0_IJNS1_ILi2EEES3_S3_EEENS1_ILi1EEES4_S5_EEENS0_IJS5_NS0_IJiiiEEENS1_ILi64EEENS0_IJNS1_ILi72EEENS1_ILi144EEENS1_ILi288EEEEEENS1_ILi512EEEEEEEEC2ERKS6_RKSE_)
$_ZN7cutlass13device_kernelIN5flash19enable_sm80_to_sm89INS1_16FlashAttnBwdSm80INS1_25CollectiveMainloopBwdSm80ILi2ELi2EN4cute5tupleIJNS5_1CILi128EEES8_NS7_ILi64EEEEEENS_10bfloat16_tEfNS_4arch4Sm80ELb0ELb1ELb1ELb0ELb0ELb0ELb0ELb0ELi2ELi4ELi4ELi4ELb0EEENS1_21CollectiveEpilogueBwdISA_SB_SD_Li256ELb0ELb0ELi2EEENS1_19SingleTileSchedulerILb0ELb0ELb0ELi128EEEEEEEEEvNT_6ParamsE$_ZN4cute5tupleIJNS0_IJNS_1CILi8EEENS0_IJNS1_ILi2EEES3_S3_EEENS1_ILi1EEES4_S5_EEENS0_IJS5_NS0_IJiiiEEENS1_ILi64EEENS0_IJNS1_ILi72EEENS1_ILi144EEENS1_ILi288EEEEEENS1_ILi512EEEEEEEEC2ERKS6_RKSE_:
[----:B------:R-:W-:Y:S02]  /*b830*/  MOV R8, 0xb850 ;  /* 0x0000b85000087802 */ /* 0x000fe40000000f00 */
[----:B------:R-:W-:Y:S05]  /*b840*/  CALL.REL.NOINC `($_ZN7cutlass13device_kernelIN5flash19enable_sm80_to_sm89INS1_16FlashAttnBwdSm80INS1_25CollectiveMainloopBwdSm80ILi2ELi2EN4cute5tupleIJNS5_1CILi128EEES8_NS7_ILi64EEEEEENS_10bfloat16_tEfNS_4arch4Sm80ELb0ELb1ELb1ELb0ELb0ELb0ELb0ELb0ELi2ELi4ELi4ELi4ELb0EEENS1_21CollectiveEpilogueBwdISA_SB_SD_Li256ELb0ELb0ELi2EEENS1_19SingleTileSchedulerILb0ELb0ELb0ELi128EEEEEEEEEvNT_6ParamsE$_ZN4cute3eso3ESOILb1ELb0EJNS_5tupleIJNS_1CILi8EEENS2_IJNS3_ILi2EEES5_S5_EEENS3_ILi1EEES6_S7_EEENS2_IJS7_NS2_IJiiiEEENS3_ILi64EEENS2_IJNS3_ILi72EEENS3_ILi144EEENS3_ILi288EEEEEENS3_ILi512EEEEEEEEC2ERKS8_RKSG_) ;  /* 0xffffdf7000007944 */ /* 0x000fea0003c3ffff */
[----:B------:R-:W-:-:S04]  /*b850*/  MOV R7, 0x0 ;  /* 0x0000000000077802 */ /* 0x000fc80000000f00 */
[----:B------:R-:W-:Y:S05]  /*b860*/  RET.REL.NODEC R6 `(_ZN7cutlass13device_kernelIN5flash19enable_sm80_to_sm89INS1_16FlashAttnBwdSm80INS1_25CollectiveMainloopBwdSm80ILi2ELi2EN4cute5tupleIJNS5_1CILi128EEES8_NS7_ILi64EEEEEENS_10bfloat16_tEfNS_4arch4Sm80ELb0ELb1ELb1ELb0ELb0ELb0ELb0ELb0ELi2ELi4ELi4ELi4ELb0EEENS1_21CollectiveEpilogueBwdISA_SB_SD_Li256ELb0ELb0ELi2EEENS1_19SingleTileSchedulerILb0ELb0ELb0ELi128EEEEEEEEEvNT_6ParamsE) ;  /* 0xffff479006007950 */ /* 0x000fea0003c3ffff */
        .type           $_ZN7cutlass13device_kernelIN5flash19enable_sm80_to_sm89INS1_16FlashAttnBwdSm80INS1_25CollectiveMainloopBwdSm80ILi2ELi2EN4cute5tupleIJNS5_1CILi128EEES8_NS7_ILi64EEEEEENS_10bfloat16_tEfNS_4arch4Sm80ELb0ELb1ELb1ELb0ELb0ELb0ELb0ELb0ELi2ELi4ELi4ELi4ELb0EEENS1_21CollectiveEpilogueBwdISA_SB_SD_Li256ELb0ELb0ELi2EEENS1_19SingleTileSchedulerILb0ELb0ELb0ELi128EEEEEEEEEvNT_6ParamsE$_ZN4cute5tupleIJNS0_IJNS_1CILi8EEENS1_ILi2EEES3_S3_S2_S3_EEENS0_IJNS1_ILi1EEEiiiNS1_ILi72EEENS1_ILi512EEEEEEEEC2ERKS4_RKS8_,@function
        .size           $_ZN7cutlass13device_kernelIN5flash19enable_sm80_to_sm89INS1_16FlashAttnBwdSm80INS1_25CollectiveMainloopBwdSm80ILi2ELi2EN4cute5tupleIJNS5_1CILi128EEES8_NS7_ILi64EEEEEENS_10bfloat16_tEfNS_4arch4Sm80ELb0ELb1ELb1ELb0ELb0ELb0ELb0ELb0ELi2ELi4ELi4ELi4ELb0EEENS1_21CollectiveEpilogueBwdISA_SB_SD_Li256ELb0ELb0ELi2EEENS1_19SingleTileSchedulerILb0ELb0ELb0ELi128EEEEEEEEEvNT_6ParamsE$_ZN4cute5tupleIJNS0_IJNS_1CILi8EEENS1_ILi2EEES3_S3_S2_S3_EEENS0_IJNS1_ILi1EEEiiiNS1_ILi72EEENS1_ILi512EEEEEEEEC2ERKS4_RKS8_,($_ZN7cutlass13device_kernelIN5flash19enable_sm80_to_sm89INS1_16FlashAttnBwdSm80INS1_25CollectiveMainloopBwdSm80ILi2ELi2EN4cute5tupleIJNS5_1CILi128EEES8_NS7_ILi64EEEEEENS_10bfloat16_tEfNS_4arch4Sm80ELb0ELb1ELb1ELb0ELb0ELb0ELb0ELb0ELi2ELi4ELi4ELi4ELb0EEENS1_21CollectiveEpilogueBwdISA_SB_SD_Li256ELb0ELb0ELi2EEENS1_19SingleTileSchedulerILb0ELb0ELb0ELi128EEEEEEEEEvNT_6ParamsE$_ZN4cute5tupleIJNS_1CILi0EEEiEEC2ERKS2_RKi - $_ZN7cutlass13device_kernelIN5flash19enable_sm80_to_sm89INS1_16FlashAttnBwdSm80INS1_25CollectiveMainloopBwdSm80ILi2ELi2EN4cute5tupleIJNS5_1CILi128EEES8_NS7_ILi64EEEEEENS_10bfloat16_tEfNS_4arch4Sm80ELb0ELb1ELb1ELb0ELb0ELb0ELb0ELb0ELi2ELi4ELi4ELi4ELb0EEENS1_21CollectiveEpilogueBwdISA_SB_SD_Li256ELb0ELb0ELi2EEENS1_19SingleTileSchedulerILb0ELb0ELb0ELi128EEEEEEEEEvNT_6ParamsE$_ZN4cute5tupleIJNS0_IJNS_1CILi8EEENS1_ILi2EEES3_S3_S2_S3_EEENS0_IJNS1_ILi1EEEiiiNS1_ILi72EEENS1_ILi512EEEEEEEEC2ERKS4_RKS8_)
$_ZN7cutlass13device_kernelIN5flash19enable_sm80_to_sm89INS1_16FlashAttnBwdSm80INS1_25CollectiveMainloopBwdSm80ILi2ELi2EN4cute5tupleIJNS5_1CILi128EEES8_NS7_ILi64EEEEEENS_10bfloat16_tEfNS_4arch4Sm80ELb0ELb1ELb1ELb0ELb0ELb0ELb0ELb0ELi2ELi4ELi4ELi4ELb0EEENS1_21CollectiveEpilogueBwdISA_SB_SD_Li256ELb0ELb0ELi2EEENS1_19SingleTileSchedulerILb0ELb0ELb0ELi128EEEEEEEEEvNT_6ParamsE$_ZN4cute5tupleIJNS0_IJNS_1CILi8EEENS1_ILi2EEES3_S3_S2_S3_EEENS0_IJNS1_ILi1EEEiiiNS1_ILi72EEENS1_ILi512EEEEEEEEC2ERKS4_RKS8_:
[----:B------:R-:W-:Y:S02]  /*b870*/  MOV R8, 0xb890 ;  /* 0x0000b89000087802 */ /* 0x000fe40000000f00 */
[----:B------:R-:W-:Y:S05]  /*b880*/  CALL.REL.NOINC `($_ZN7cutlass13device_kernelIN5flash19enable_sm80_to_sm89INS1_16FlashAttnBwdSm80INS1_25CollectiveMainloopBwdSm80ILi2ELi2EN4cute5tupleIJNS5_1CILi128EEES8_NS7_ILi64EEEEEENS_10bfloat16_tEfNS_4arch4Sm80ELb0ELb1ELb1ELb0ELb0ELb0ELb0ELb0ELi2ELi4ELi4ELi4ELb0EEENS1_21CollectiveEpilogueBwdISA_SB_SD_Li256ELb0ELb0ELi2EEENS1_19SingleTileSchedulerILb0ELb0ELb0ELi128EEEEEEEEEvNT_6ParamsE$_ZN4cute3eso3ESOILb1ELb0EJNS_5tupleIJNS_1CILi8EEENS3_ILi2EEES5_S5_S4_S5_EEENS2_IJNS3_ILi1EEEiiiNS3_ILi72EEENS3_ILi512EEEEEEEEC2ERKS6_RKSA_) ;  /* 0xffffdfa000007944 */ /* 0x000fea0003c3ffff */
[----:B------:R-:W-:-:S04]  /*b890*/  MOV R7, 0x0 ;  /* 0x0000000000077802 */ /* 0x000fc80000000f00 */
[----:B------:R-:W-:Y:S05]  /*b8a0*/  RET.REL.NODEC R6 `(_ZN7cutlass13device_kernelIN5flash19enable_sm80_to_sm89INS1_16FlashAttnBwdSm80INS1_25CollectiveMainloopBwdSm80ILi2ELi2EN4cute5tupleIJNS5_1CILi128EEES8_NS7_ILi64EEEEEENS_10bfloat16_tEfNS_4arch4Sm80ELb0ELb1ELb1ELb0ELb0ELb0ELb0ELb0ELi2ELi4ELi4ELi4ELb0EEENS1_21CollectiveEpilogueBwdISA_SB_SD_Li256ELb0ELb0ELi2EEENS1_19SingleTileSchedulerILb0ELb0ELb0ELi128EEEEEEEEEvNT_6ParamsE) ;  /* 0xffff475006007950 */ /* 0x000fea0003c3ffff */
        .type           $_ZN7cutlass13device_kernelIN5flash19enable_sm80_to_sm89INS1_16FlashAttnBwdSm80INS1_25CollectiveMainloopBwdSm80ILi2ELi2EN4cute5tupleIJNS5_1CILi128EEES8_NS7_ILi64EEEEEENS_10bfloat16_tEfNS_4arch4Sm80ELb0ELb1ELb1ELb0ELb0ELb0ELb0ELb0ELi2ELi4ELi4ELi4ELb0EEENS1_21CollectiveEpilogueBwdISA_SB_SD_Li256ELb0ELb0ELi2EEENS1_19SingleTileSchedulerILb0ELb0ELb0ELi128EEEEEEEEEvNT_6ParamsE$_ZN4cute5tupleIJNS_1CILi0EEEiEEC2ERKS2_RKi,@function
        .size           $_ZN7cutlass13device_kernelIN5flash19enable_sm80_to_sm89INS1_16FlashAttnBwdSm80INS1_25CollectiveMainloopBwdSm80ILi2ELi2EN4cute5tupleIJNS5_1CILi128EEES8_NS7_ILi64EEEEEENS_10bfloat16_tEfNS_4arch4Sm80ELb0ELb1ELb1ELb0ELb0ELb0ELb0ELb0ELi2ELi4ELi4ELi4ELb0EEENS1_21CollectiveEpilogueBwdISA_SB_SD_Li256ELb0ELb0ELi2EEENS1_19SingleTileSchedulerILb0ELb0ELb0ELi128EEEEEEEEEvNT_6ParamsE$_ZN4cute5tupleIJNS_1CILi0EEEiEEC2ERKS2_RKi,($_ZN7cutlass13device_kernelIN5flash19enable_sm80_to_sm89INS1_16FlashAttnBwdSm80INS1_25CollectiveMainloopBwdSm80ILi2ELi2EN4cute5tupleIJNS5_1CILi128EEES8_NS7_ILi64EEEEEENS_10bfloat16_tEfNS_4arch4Sm80ELb0ELb1ELb1ELb0ELb0ELb0ELb0ELb0ELi2ELi4ELi4ELi4ELb0EEENS1_21CollectiveEpilogueBwdISA_SB_SD_Li256ELb0ELb0ELi2EEENS1_19SingleTileSchedulerILb0ELb0ELb0ELi128EEEEEEEEEvNT_6ParamsE$_ZN4cute5tupleIJNS_1CILi2EEEiEEC2ERKS2_RKi - $_ZN7cutlass13device_kernelIN5flash19enable_sm80_to_sm89INS1_16FlashAttnBwdSm80INS1_25CollectiveMainloopBwdSm80ILi2ELi2EN4cute5tupleIJNS5_1CILi128EEES8_NS7_ILi64EEEEEENS_10bfloat16_tEfNS_4arch4Sm80ELb0ELb1ELb1ELb0ELb0ELb0ELb0ELb0ELi2ELi4ELi4ELi4ELb0EEENS1_21CollectiveEpilogueBwdISA_SB_SD_Li256ELb0ELb0ELi2EEENS1_19SingleTileSchedulerILb0ELb0ELb0ELi128EEEEEEEEEvNT_6ParamsE$_ZN4cute5tupleIJNS_1CILi0EEEiEEC2ERKS2_RKi)
$_ZN7cutlass13device_kernelIN5flash19enable_sm80_to_sm89INS1_16FlashAttnBwdSm80INS1_25CollectiveMainloopBwdSm80ILi2ELi2EN4cute5tupleIJNS5_1CILi128EEES8_NS7_ILi64EEEEEENS_10bfloat16_tEfNS_4arch4Sm80ELb0ELb1ELb1ELb0ELb0ELb0ELb0ELb0ELi2ELi4ELi4ELi4ELb0EEENS1_21CollectiveEpilogueBwdISA_SB_SD_Li256ELb0ELb0ELi2EEENS1_19SingleTileSchedulerILb0ELb0ELb0ELi128EEEEEEEEEvNT_6ParamsE$_ZN4cute5tupleIJNS_1CILi0EEEiEEC2ERKS2_RKi:
[----:B------:R-:W-:Y:S02]  /*b8b0*/  MOV R7, R9 ;  /* 0x0000000900077202 */ /* 0x000fe40000000f00 */
[----:B------:R-:W-:Y:S02]  /*b8c0*/  MOV R6, 0xb8e0 ;  /* 0x0000b8e000067802 */ /* 0x000fe40000000f00 */
[----:B------:R-:W-:Y:S05]  /*b8d0*/  CALL.REL.NOINC `($_ZN7cutlass13device_kernelIN5flash19enable_sm80_to_sm89INS1_16FlashAttnBwdSm80INS1_25CollectiveMainloopBwdSm80ILi2ELi2EN4cute5tupleIJNS5_1CILi128EEES8_NS7_ILi64EEEEEENS_10bfloat16_tEfNS_4arch4Sm80ELb0ELb1ELb1ELb0ELb0ELb0ELb0ELb0ELi2ELi4ELi4ELi4ELb0EEENS1_21CollectiveEpilogueBwdISA_SB_SD_Li256ELb0ELb0ELi2EEENS1_19SingleTileSchedulerILb0ELb0ELb0ELi128EEEEEEEEEvNT_6ParamsE$_ZN4cute3eso3ESOILb1ELb0EJNS_1CILi0EEEiEEC2ERKS3_RKi) ;  /* 0xffffcb7000007944 */ /* 0x000fea0003c3ffff */
[----:B-1----:R-:W-:Y:S02]  /*b8e0*/  MOV R2, R8 ;  /* 0x0000000800027202 */ /* 0x002fe40000000f00 */
[----:B------:R-:W-:-:S04]  /*b8f0*/  MOV R3, 0x0 ;  /* 0x0000000000037802 */ /* 0x000fc80000000f00 */
[----:B------:R-:W-:Y:S05]  /*b900*/  RET.REL.NODEC R2 `(_ZN7cutlass13device_kernelIN5flash19enable_sm80_to_sm89INS1_16FlashAttnBwdSm80INS1_25CollectiveMainloopBwdSm80ILi2ELi2EN4cute5tupleIJNS5_1CILi128EEES8_NS7_ILi64EEEEEENS_10bfloat16_tEfNS_4arch4Sm80ELb0ELb1ELb1ELb0ELb0ELb0ELb0ELb0ELi2ELi4ELi4ELi4ELb0EEENS1_21CollectiveEpilogueBwdISA_SB_SD_Li256ELb0ELb0ELi2EEENS1_19SingleTileSchedulerILb0ELb0ELb0ELi128EEEEEEEEEvNT_6ParamsE) ;  /* 0xffff46f002007950 */ /* 0x000fea0003c3ffff */
        .type           $_ZN7cutlass13device_kernelIN5flash19enable_sm80_to_sm89INS1_16FlashAttnBwdSm80INS1_25CollectiveMainloopBwdSm80ILi2ELi2EN4cute5tupleIJNS5_1CILi128EEES8_NS7_ILi64EEEEEENS_10bfloat16_tEfNS_4arch4Sm80ELb0ELb1ELb1ELb0ELb0ELb0ELb0ELb0ELi2ELi4ELi4ELi4ELb0EEENS1_21CollectiveEpilogueBwdISA_SB_SD_Li256ELb0ELb0ELi2EEENS1_19SingleTileSchedulerILb0ELb0ELb0ELi128EEEEEEEEEvNT_6ParamsE$_ZN4cute5tupleIJNS_1CILi2EEEiEEC2ERKS2_RKi,@function
        .size           $_ZN7cutlass13device_kernelIN5flash19enable_sm80_to_sm89INS1_16FlashAttnBwdSm80INS1_25CollectiveMainloopBwdSm80ILi2ELi2EN4cute5tupleIJNS5_1CILi128EEES8_NS7_ILi64EEEEEENS_10bfloat16_tEfNS_4arch4Sm80ELb0ELb1ELb1ELb0ELb0ELb0ELb0ELb0ELi2ELi4ELi4ELi4ELb0EEENS1_21CollectiveEpilogueBwdISA_SB_SD_Li256ELb0ELb0ELi2EEENS1_19SingleTileSchedulerILb0ELb0ELb0ELi128EEEEEEEEEvNT_6ParamsE$_ZN4cute5tupleIJNS_1CILi2EEEiEEC2ERKS2_RKi,($_ZN7cutlass13device_kernelIN5flash19enable_sm80_to_sm89INS1_16FlashAttnBwdSm80INS1_25CollectiveMainloopBwdSm80ILi2ELi2EN4cute5tupleIJNS5_1CILi128EEES8_NS7_ILi64EEEEEENS_10bfloat16_tEfNS_4arch4Sm80ELb0ELb1ELb1ELb0ELb0ELb0ELb0ELb0ELi2ELi4ELi4ELi4ELb0EEENS1_21CollectiveEpilogueBwdISA_SB_SD_Li256ELb0ELb0ELi2EEENS1_19SingleTileSchedulerILb0ELb0ELb0ELi128EEEEEEEEEvNT_6ParamsE$_ZN4cute5tupleIJNS_7SwizzleILi3ELi3ELi3EEENS_9MixedBitsILj0ELj432EEENS_6LayoutINS0_IJNS0_IJNS_1CILi2EEES7_S7_EEES7_NS6_ILi8EEEEEENS0_IJNS0_IJNS6_ILi64EEES9_NS6_ILi512EEEEEENS6_ILi8192EEENS6_ILi1024EEEEEEEEEEC2ERKS2_RKS4_RKSH_ - $_ZN7cutlass13device_kernelIN5flash19enable_sm80_to_sm89INS1_16FlashAttnBwdSm80INS1_25CollectiveMainloopBwdSm80ILi2ELi2EN4cute5tupleIJNS5_1CILi128EEES8_NS7_ILi64EEEEEENS_10bfloat16_tEfNS_4arch4Sm80ELb0ELb1ELb1ELb0ELb0ELb0ELb0ELb0ELi2ELi4ELi4ELi4ELb0EEENS1_21CollectiveEpilogueBwdISA_SB_SD_Li256ELb0ELb0ELi2EEENS1_19SingleTileSchedulerILb0ELb0ELb0ELi128EEEEEEEEEvNT_6ParamsE$_ZN4cute5tupleIJNS_1CILi2EEEiEEC2ERKS2_RKi)
$_ZN7cutlass13device_kernelIN5flash19enable_sm80_to_sm89INS1_16FlashAttnBwdSm80INS1_25CollectiveMainloopBwdSm80ILi2ELi2EN4cute5tupleIJNS5_1CILi128EEES8_NS7_ILi64EEEEEENS_10bfloat16_tEfNS_4arch4Sm80ELb0ELb1ELb1ELb0ELb0ELb0ELb0ELb0ELi2ELi4ELi4ELi4ELb0EEENS1_21CollectiveEpilogueBwdISA_SB_SD_Li256ELb0ELb0ELi2EEENS1_19SingleTileSchedulerILb0ELb0ELb0ELi128EEEEEEEEEvNT_6ParamsE$_ZN4cute5tupleIJNS_1CILi2EEEiEEC2ERKS2_RKi:
[----:B------:R-:W-:Y:S02]  /*b910*/  MOV R4, 0xb930 ;  /* 0x0000b93000047802 */ /* 0x000fe40000000f00 */
[----:B------:R-:W-:Y:S05]  /*b920*/  CALL.REL.NOINC `($_ZN7cutlass13device_kernelIN5flash19enable_sm80_to_sm89INS1_16FlashAttnBwdSm80INS1_25CollectiveMainloopBwdSm80ILi2ELi2EN4cute5tupleIJNS5_1CILi128EEES8_NS7_ILi64EEEEEENS_10bfloat16_tEfNS_4arch4Sm80ELb0ELb1ELb1ELb0ELb0ELb0ELb0ELb0ELi2ELi4ELi4ELi4ELb0EEENS1_21CollectiveEpilogueBwdISA_SB_SD_Li256ELb0ELb0ELi2EEENS1_19SingleTileSchedulerILb0ELb0ELb0ELi128EEEEEEEEEvNT_6ParamsE$_ZN4cute3eso3ESOILb1ELb0EJNS_1CILi2EEEiEEC2ERKS3_RKi) ;  /* 0xffffd0d000007944 */ /* 0x000fea0003c3ffff */
[----:B------:R-:W-:-:S04]  /*b930*/  MOV R7, 0x0 ;  /* 0x0000000000077802 */ /* 0x000fc80000000f00 */
[----:B------:R-:W-:Y:S05]  /*b940*/  RET.REL.NODEC R6 `(_ZN7cutlass13device_kernelIN5flash19enable_sm80_to_sm89INS1_16FlashAttnBwdSm80INS1_25CollectiveMainloopBwdSm80ILi2ELi2EN4cute5tupleIJNS5_1CILi128EEES8_NS7_ILi64EEEEEENS_10bfloat16_tEfNS_4arch4Sm80ELb0ELb1ELb1ELb0ELb0ELb0ELb0ELb0ELi2ELi4ELi4ELi4ELb0EEENS1_21CollectiveEpilogueBwdISA_SB_SD_Li256ELb0ELb0ELi2EEENS1_19SingleTileSchedulerILb0ELb0ELb0ELi128EEEEEEEEEvNT_6ParamsE) ;  /* 0xffff46b006007950 */ /* 0x000fea0003c3ffff */
        .type           $_ZN7cutlass13device_kernelIN5flash19enable_sm80_to_sm89INS1_16FlashAttnBwdSm80INS1_25CollectiveMainloopBwdSm80ILi2ELi2EN4cute5tupleIJNS5_1CILi128EEES8_NS7_ILi64EEEEEENS_10bfloat16_tEfNS_4arch4Sm80ELb0ELb1ELb1ELb0ELb0ELb0ELb0ELb0ELi2ELi4ELi4ELi4ELb0EEENS1_21CollectiveEpilogueBwdISA_SB_SD_Li256ELb0ELb0ELi2EEENS1_19SingleTileSchedulerILb0ELb0ELb0ELi128EEEEEEEEEvNT_6ParamsE$_ZN4cute5tupleIJNS_7SwizzleILi3ELi3ELi3EEENS_9MixedBitsILj0ELj432EEENS_6LayoutINS0_IJNS0_IJNS_1CILi2EEES7_S7_EEES7_NS6_ILi8EEEEEENS0_IJNS0_IJNS6_ILi64EEES9_NS6_ILi512EEEEEENS6_ILi8192EEENS6_ILi1024EEEEEEEEEEC2ERKS2_RKS4_RKSH_,@function
        .size           $_ZN7cutlass13device_kernelIN5flash19enable_sm80_to_sm89INS1_16FlashAttnBwdSm80INS1_25CollectiveMainloopBwdSm80ILi2ELi2EN4cute5tupleIJNS5_1CILi128EEES8_NS7_ILi64EEEEEENS_10bfloat16_tEfNS_4arch4Sm80ELb0ELb1ELb1ELb0ELb0ELb0ELb0ELb0ELi2ELi4ELi4ELi4ELb0EEENS1_21CollectiveEpilogueBwdISA_SB_SD_Li256ELb0ELb0ELi2EEENS1_19SingleTileSchedulerILb0ELb0ELb0ELi128EEEEEEEEEvNT_6ParamsE$_ZN4cute5tupleIJNS_7SwizzleILi3ELi3ELi3EEENS_9MixedBitsILj0ELj432EEENS_6LayoutINS0_IJNS0_IJNS_1CILi2EEES7_S7_EEES7_NS6_ILi8EEEEEENS0_IJNS0_IJNS6_ILi64EEES9_NS6_ILi512EEEEEENS6_ILi8192EEENS6_ILi1024EEEEEEEEEEC2ERKS2_RKS4_RKSH_,($_ZN7cutlass13device_kernelIN5flash19enable_sm80_to_sm89INS1_16FlashAttnBwdSm80INS1_25CollectiveMainloopBwdSm80ILi2ELi2EN4cute5tupleIJNS5_1CILi128EEES8_NS7_ILi64EEEEEENS_10bfloat16_tEfNS_4arch4Sm80ELb0ELb1ELb1ELb0ELb0ELb0ELb0ELb0ELi2ELi4ELi4ELi4ELb0EEENS1_21CollectiveEpilogueBwdISA_SB_SD_Li256ELb0ELb0ELi2EEENS1_19SingleTileSchedulerILb0ELb0ELb0ELi128EEEEEEEEEvNT_6ParamsE$_ZN4cute5tupleIJiEEC2ERKi - $_ZN7cutlass13device_kernelIN5flash19enable_sm80_to_sm89INS1_16FlashAttnBwdSm80INS1_25CollectiveMainloopBwdSm80ILi2ELi2EN4cute5tupleIJNS5_1CILi128EEES8_NS7_ILi64EEEEEENS_10bfloat16_tEfNS_4arch4Sm80ELb0ELb1ELb1ELb0ELb0ELb0ELb0ELb0ELi2ELi4ELi4ELi4ELb0EEENS1_21CollectiveEpilogueBwdISA_SB_SD_Li256ELb0ELb0ELi2EEENS1_19SingleTileSchedulerILb0ELb0ELb0ELi128EEEEEEEEEvNT_6ParamsE$_ZN4cute5tupleIJNS_7SwizzleILi3ELi3ELi3EEENS_9MixedBitsILj0ELj432EEENS_6LayoutINS0_IJNS0_IJNS_1CILi2EEES7_S7_EEES7_NS6_ILi8EEEEEENS0_IJNS0_IJNS6_ILi64EEES9_NS6_ILi512EEEEEENS6_ILi8192EEENS6_ILi1024EEEEEEEEEEC2ERKS2_RKS4_RKSH_)
$_ZN7cutlass13device_kernelIN5flash19enable_sm80_to_sm89INS1_16FlashAttnBwdSm80INS1_25CollectiveMainloopBwdSm80ILi2ELi2EN4cute5tupleIJNS5_1CILi128EEES8_NS7_ILi64EEEEEENS_10bfloat16_tEfNS_4arch4Sm80ELb0ELb1ELb1ELb0ELb0ELb0ELb0ELb0ELi2ELi4ELi4ELi4ELb0EEENS1_21CollectiveEpilogueBwdISA_SB_SD_Li256ELb0ELb0ELi2EEENS1_19SingleTileSchedulerILb0ELb0ELb0ELi128EEEEEEEEEvNT_6ParamsE$_ZN4cute5tupleIJNS_7SwizzleILi3ELi3ELi3EEENS_9MixedBitsILj0ELj432EEENS_6LayoutINS0_IJNS0_IJNS_1CILi2EEES7_S7_EEES7_NS6_ILi8EEEEEENS0_IJNS0_IJNS6_ILi64EEES9_NS6_ILi512EEEEEENS6_ILi8192EEENS6_ILi1024EEEEEEEEEEC2ERKS2_RKS4_RKSH_:
[----:B------:R-:W-:Y:S02]  /*b950*/  MOV R6, 0xb970 ;  /* 0x0000b97000067802 */ /* 0x000fe40000000f00 */
[----:B------:R-:W-:Y:S05]  /*b960*/  CALL.REL.NOINC `($_ZN7cutlass13device_kernelIN5flash19enable_sm80_to_sm89INS1_16FlashAttnBwdSm80INS1_25CollectiveMainloopBwdSm80ILi2ELi2EN4cute5tupleIJNS5_1CILi128EEES8_NS7_ILi64EEEEEENS_10bfloat16_tEfNS_4arch4Sm80ELb0ELb1ELb1ELb0ELb0ELb0ELb0ELb0ELi2ELi4ELi4ELi4ELb0EEENS1_21CollectiveEpilogueBwdISA_SB_SD_Li256ELb0ELb0ELi2EEENS1_19SingleTileSchedulerILb0ELb0ELb0ELi128EEEEEEEEEvNT_6ParamsE$_ZN4cute3eso3ESOILb1ELb0EJNS_7SwizzleILi3ELi3ELi3EEENS_9MixedBitsILj0ELj432EEENS_6LayoutINS_5tupleIJNS7_IJNS_1CILi2EEES9_S9_EEES9_NS8_ILi8EEEEEENS7_IJNS7_IJNS8_ILi64EEESB_NS8_ILi512EEEEEENS8_ILi8192EEENS8_ILi1024EEEEEEEEEEC2ERKS3_RKS5_RKSJ_) ;  /* 0xfffff85000007944 */ /* 0x000fea0003c3ffff */
[----:B------:R-:W-:-:S04]  /*b970*/  MOV R5, 0x0 ;  /* 0x0000000000057802 */ /* 0x000fc80000000f00 */
[----:B------:R-:W-:Y:S05]  /*b980*/  RET.REL.NODEC R4 `(_ZN7cutlass13device_kernelIN5flash19enable_sm80_to_sm89INS1_16FlashAttnBwdSm80INS1_25CollectiveMainloopBwdSm80ILi2ELi2EN4cute5tupleIJNS5_1CILi128EEES8_NS7_ILi64EEEEEENS_10bfloat16_tEfNS_4arch4Sm80ELb0ELb1ELb1ELb0ELb0ELb0ELb0ELb0ELi2ELi4ELi4ELi4ELb0EEENS1_21CollectiveEpilogueBwdISA_SB_SD_Li256ELb0ELb0ELi2EEENS1_19SingleTileSchedulerILb0ELb0ELb0ELi128EEEEEEEEEvNT_6ParamsE) ;  /* 0xffff467004007950 */ /* 0x000fea0003c3ffff */
        .type           $_ZN7cutlass13device_kernelIN5flash19enable_sm80_to_sm89INS1_16FlashAttnBwdSm80INS1_25CollectiveMainloopBwdSm80ILi2ELi2EN4cute5tupleIJNS5_1CILi128EEES8_NS7_ILi64EEEEEENS_10bfloat16_tEfNS_4arch4Sm80ELb0ELb1ELb1ELb0ELb0ELb0ELb0ELb0ELi2ELi4ELi4ELi4ELb0EEENS1_21CollectiveEpilogueBwdISA_SB_SD_Li256ELb0ELb0ELi2EEENS1_19SingleTileSchedulerILb0ELb0ELb0ELi128EEEEEEEEEvNT_6ParamsE$_ZN4cute5tupleIJiEEC2ERKi,@function
        .size           $_ZN7cutlass13device_kernelIN5flash19enable_sm80_to_sm89INS1_16FlashAttnBwdSm80INS1_25CollectiveMainloopBwdSm80ILi2ELi2EN4cute5tupleIJNS5_1CILi128EEES8_NS7_ILi64EEEEEENS_10bfloat16_tEfNS_4arch4Sm80ELb0ELb1ELb1ELb0ELb0ELb0ELb0ELb0ELi2ELi4ELi4ELi4ELb0EEENS1_21CollectiveEpilogueBwdISA_SB_SD_Li256ELb0ELb0ELi2EEENS1_19SingleTileSchedulerILb0ELb0ELb0ELi128EEEEEEEEEvNT_6ParamsE$_ZN4cute5tupleIJiEEC2ERKi,($_ZN7cutlass13device_kernelIN5flash19enable_sm80_to_sm89INS1_16FlashAttnBwdSm80INS1_25CollectiveMainloopBwdSm80ILi2ELi2EN4cute5tupleIJNS5_1CILi128EEES8_NS7_ILi64EEEEEENS_10bfloat16_tEfNS_4arch4Sm80ELb0ELb1ELb1ELb0ELb0ELb0ELb0ELb0ELi2ELi4ELi4ELi4ELb0EEENS1_21CollectiveEpilogueBwdISA_SB_SD_Li256ELb0ELb0ELi2EEENS1_19SingleTileSchedulerILb0ELb0ELb0ELi128EEEEEEEEEvNT_6ParamsE$_ZN4cute5tupleIJiNS_1CILi0EEEEEC2ERKiRKS2_ - $_ZN7cutlass13device_kernelIN5flash19enable_sm80_to_sm89INS1_16FlashAttnBwdSm80INS1_25CollectiveMainloopBwdSm80ILi2ELi2EN4cute5tupleIJNS5_1CILi128EEES8_NS7_ILi64EEEEEENS_10bfloat16_tEfNS_4arch4Sm80ELb0ELb1ELb1ELb0ELb0ELb0ELb0ELb0ELi2ELi4ELi4ELi4ELb0EEENS1_21CollectiveEpilogueBwdISA_SB_SD_Li256ELb0ELb0ELi2EEENS1_19SingleTileSchedulerILb0ELb0ELb0ELi128EEEEEEEEEvNT_6ParamsE$_ZN4cute5tupleIJiEEC2ERKi)
$_ZN7cutlass13device_kernelIN5flash19enable_sm80_to_sm89INS1_16FlashAttnBwdSm80INS1_25CollectiveMainloopBwdSm80ILi2ELi2EN4cute5tupleIJNS5_1CILi128EEES8_NS7_ILi64EEEEEENS_10bfloat16_tEfNS_4arch4Sm80ELb0ELb1ELb1ELb0ELb0ELb0ELb0ELb0ELi2ELi4ELi4ELi4ELb0EEENS1_21CollectiveEpilogueBwdISA_SB_SD_Li256ELb0ELb0ELi2EEENS1_19SingleTileSchedulerILb0ELb0ELb0ELi128EEEEEEEEEvNT_6ParamsE$_ZN4cute5tupleIJiEEC2ERKi:
[----:B------:R-:W-:Y:S02]  /*b990*/  MOV R6, 0xb9b0 ;  /* 0x0000b9b000067802 */ /* 0x000fe40000000f00 */
[----:B------:R-:W-:Y:S05]  /*b9a0*/  CALL.REL.NOINC `($_ZN7cutlass13device_kernelIN5flash19enable_sm80_to_sm89INS1_16FlashAttnBwdSm80INS1_25CollectiveMainloopBwdSm80ILi2ELi2EN4cute5tupleIJNS5_1CILi128EEES8_NS7_ILi64EEEEEENS_10bfloat16_tEfNS_4arch4Sm80ELb0ELb1ELb1ELb0ELb0ELb0ELb0ELb0ELi2ELi4ELi4ELi4ELb0EEENS1_21CollectiveEpilogueBwdISA_SB_SD_Li256ELb0ELb0ELi2EEENS1_19SingleTileSchedulerILb0ELb0ELb0ELi128EEEEEEEEEvNT_6ParamsE$_ZN4cute3eso3ESOILb0ELb1EJiEEC2ERKi) ;  /* 0xffffc45000007944 */ /* 0x000fea0003c3ffff */
[----:B------:R-:W-:-:S04]  /*b9b0*/  MOV R11, 0x0 ;  /* 0x00000000000b7802 */ /* 0x000fc80000000f00 */
[----:B------:R-:W-:Y:S05]  /*b9c0*/  RET.REL.NODEC R10 `(_ZN7cutlass13device_kernelIN5flash19enable_sm80_to_sm89INS1_16FlashAttnBwdSm80INS1_25CollectiveMainloopBwdSm80ILi2ELi2EN4cute5tupleIJNS5_1CILi128EEES8_NS7_ILi64EEEEEENS_10bfloat16_tEfNS_4arch4Sm80ELb0ELb1ELb1ELb0ELb0ELb0ELb0ELb0ELi2ELi4ELi4ELi4ELb0EEENS1_21CollectiveEpilogueBwdISA_SB_SD_Li256ELb0ELb0ELi2EEENS1_19SingleTileSchedulerILb0ELb0ELb0ELi128EEEEEEEEEvNT_6ParamsE) ;  /* 0xffff46300a007950 */ /* 0x000fea0003c3ffff */
        .type           $_ZN7cutlass13device_kernelIN5flash19enable_sm80_to_sm89INS1_16FlashAttnBwdSm80INS1_25CollectiveMainloopBwdSm80ILi2ELi2EN4cute5tupleIJNS5_1CILi128EEES8_NS7_ILi64EEEEEENS_10bfloat16_tEfNS_4arch4Sm80ELb0ELb1ELb1ELb0ELb0ELb0ELb0ELb0ELi2ELi4ELi4ELi4ELb0EEENS1_21CollectiveEpilogueBwdISA_SB_SD_Li256ELb0ELb0ELi2EEENS1_19SingleTileSchedulerILb0ELb0ELb0ELi128EEEEEEEEEvNT_6ParamsE$_ZN4cute5tupleIJiNS_1CILi0EEEEEC2ERKiRKS2_,@function
        .size           $_ZN7cutlass13device_kernelIN5flash19enable_sm80_to_sm89INS1_16FlashAttnBwdSm80INS1_25CollectiveMainloopBwdSm80ILi2ELi2EN4cute5tupleIJNS5_1CILi128EEES8_NS7_ILi64EEEEEENS_10bfloat16_tEfNS_4arch4Sm80ELb0ELb1ELb1ELb0ELb0ELb0ELb0ELb0ELi2ELi4ELi4ELi4ELb0EEENS1_21CollectiveEpilogueBwdISA_SB_SD_Li256ELb0ELb0ELi2EEENS1_19SingleTileSchedulerILb0ELb0ELb0ELi128EEEEEEEEEvNT_6ParamsE$_ZN4cute5tupleIJiNS_1CILi0EEEEEC2ERKiRKS2_,($_ZN7cutlass13device_kernelIN5flash19enable_sm80_to_sm89INS1_16FlashAttnBwdSm80INS1_25CollectiveMainloopBwdSm80ILi2ELi2EN4cute5tupleIJNS5_1CILi128EEES8_NS7_ILi64EEEEEENS_10bfloat16_tEfNS_4arch4Sm80ELb0ELb1ELb1ELb0ELb0ELb0ELb0ELb0ELi2ELi4ELi4ELi4ELb0EEENS1_21CollectiveEpilogueBwdISA_SB_SD_Li256ELb0ELb0ELi2EEENS1_19SingleTileSchedulerILb0ELb0ELb0ELi128EEEEEEEEEvNT_6ParamsE$_ZN4cute5tupleIJiiEEC2ERKiS3_ - $_ZN7cutlass13device_kernelIN5flash19enable_sm80_to_sm89INS1_16FlashAttnBwdSm80INS1_25CollectiveMainloopBwdSm80ILi2ELi2EN4cute5tupleIJNS5_1CILi128EEES8_NS7_ILi64EEEEEENS_10bfloat16_tEfNS_4arch4Sm80ELb0ELb1ELb1ELb0ELb0ELb0ELb0ELb0ELi2ELi4ELi4ELi4ELb0EEENS1_21CollectiveEpilogueBwdISA_SB_SD_Li256ELb0ELb0ELi2EEENS1_19SingleTileSchedulerILb0ELb0ELb0ELi128EEEEEEEEEvNT_6ParamsE$_ZN4cute5tupleIJiNS_1CILi0EEEEEC2ERKiRKS2_)
$_ZN7cutlass13device_kernelIN5flash19enable_sm80_to_sm89INS1_16FlashAttnBwdSm80INS1_25CollectiveMainloopBwdSm80ILi2ELi2EN4cute5tupleIJNS5_1CILi128EEES8_NS7_ILi64EEEEEENS_10bfloat16_tEfNS_4arch4Sm80ELb0ELb1ELb1ELb0ELb0ELb0ELb0ELb0ELi2ELi4ELi4ELi4ELb0EEENS1_21CollectiveEpilogueBwdISA_SB_SD_Li256ELb0ELb0ELi2EEENS1_19SingleTileSchedulerILb0ELb0ELb0ELi128EEEEEEEEEvNT_6ParamsE$_ZN4cute5tupleIJiNS_1CILi0EEEEEC2ERKiRKS2_:
[----:B------:R-:W-:Y:S02]  /*b9d0*/  MOV R6, 0xb9f0 ;  /* 0x0000b9f000067802 */ /* 0x000fe40000000f00 */
[----:B------:R-:W-:Y:S05]  /*b9e0*/  CALL.REL.NOINC `($_ZN7cutlass13device_kernelIN5flash19enable_sm80_to_sm89INS1_16FlashAttnBwdSm80INS1_25CollectiveMainloopBwdSm80ILi2ELi2EN4cute5tupleIJNS5_1CILi128EEES8_NS7_ILi64EEEEEENS_10bfloat16_tEfNS_4arch4Sm80ELb0ELb1ELb1ELb0ELb0ELb0ELb0ELb0ELi2ELi4ELi4ELi4ELb0EEENS1_21CollectiveEpilogueBwdISA_SB_SD_Li256ELb0ELb0ELi2EEENS1_19SingleTileSchedulerILb0ELb0ELb0ELi128EEEEEEEEEvNT_6ParamsE$_ZN4cute3eso3ESOILb0ELb1EJiNS_1CILi0EEEEEC2ERKiRKS3_) ;  /* 0xffffc46000007944 */ /* 0x000fea0003c3ffff */
[----:B------:R-:W-:-:S04]  /*b9f0*/  MOV R9, 0x0 ;  /* 0x0000000000097802 */ /* 0x000fc80000000f00 */
[----:B------:R-:W-:Y:S05]  /*ba00*/  RET.REL.NODEC R8 `(_ZN7cutlass13device_kernelIN5flash19enable_sm80_to_sm89INS1_16FlashAttnBwdSm80INS1_25CollectiveMainloopBwdSm80ILi2ELi2EN4cute5tupleIJNS5_1CILi128EEES8_NS7_ILi64EEEEEENS_10bfloat16_tEfNS_4arch4Sm80ELb0ELb1ELb1ELb0ELb0ELb0ELb0ELb0ELi2ELi4ELi4ELi4ELb0EEENS1_21CollectiveEpilogueBwdISA_SB_SD_Li256ELb0ELb0ELi2EEENS1_19SingleTileSchedulerILb0ELb0ELb0ELi128EEEEEEEEEvNT_6ParamsE) ;  /* 0xffff45f008007950 */ /* 0x000fea0003c3ffff */
        .type           $_ZN7cutlass13device_kernelIN5flash19enable_sm80_to_sm89INS1_16FlashAttnBwdSm80INS1_25CollectiveMainloopBwdSm80ILi2ELi2EN4cute5tupleIJNS5_1CILi128EEES8_NS7_ILi64EEEEEENS_10bfloat16_tEfNS_4arch4Sm80ELb0ELb1ELb1ELb0ELb0ELb0ELb0ELb0ELi2ELi4ELi4ELi4ELb0EEENS1_21CollectiveEpilogueBwdISA_SB_SD_Li256ELb0ELb0ELi2EEENS1_19SingleTileSchedulerILb0ELb0ELb0ELi128EEEEEEEEEvNT_6ParamsE$_ZN4cute5tupleIJiiEEC2ERKiS3_,@function
        .size           $_ZN7cutlass13device_kernelIN5flash19enable_sm80_to_sm89INS1_16FlashAttnBwdSm80INS1_25CollectiveMainloopBwdSm80ILi2ELi2EN4cute5tupleIJNS5_1CILi128EEES8_NS7_ILi64EEEEEENS_10bfloat16_tEfNS_4arch4Sm80ELb0ELb1ELb1ELb0ELb0ELb0ELb0ELb0ELi2ELi4ELi4ELi4ELb0EEENS1_21CollectiveEpilogueBwdISA_SB_SD_Li256ELb0ELb0ELi2EEENS1_19SingleTileSchedulerILb0ELb0ELb0ELi128EEEEEEEEEvNT_6ParamsE$_ZN4cute5tupleIJiiEEC2ERKiS3_,($_ZN7cutlass13device_kernelIN5flash19enable_sm80_to_sm89INS1_16FlashAttnBwdSm80INS1_25CollectiveMainloopBwdSm80ILi2ELi2EN4cute5tupleIJNS5_1CILi128EEES8_NS7_ILi64EEEEEENS_10bfloat16_tEfNS_4arch4Sm80ELb0ELb1ELb1ELb0ELb0ELb0ELb0ELb0ELi2ELi4ELi4ELi4ELb0EEENS1_21CollectiveEpilogueBwdISA_SB_SD_Li256ELb0ELb0ELi2EEENS1_19SingleTileSchedulerILb0ELb0ELb0ELi128EEEEEEEEEvNT_6ParamsE$_ZN4cute8gmem_ptrIPKN7cutlass10bfloat16_tEECI1NS_12iter_adaptorIS4_S5_EEES4_ - $_ZN7cutlass13device_kernelIN5flash19enable_sm80_to_sm89INS1_16FlashAttnBwdSm80INS1_25CollectiveMainloopBwdSm80ILi2ELi2EN4cute5tupleIJNS5_1CILi128EEES8_NS7_ILi64EEEEEENS_10bfloat16_tEfNS_4arch4Sm80ELb0ELb1ELb1ELb0ELb0ELb0ELb0ELb0ELi2ELi4ELi4ELi4ELb0EEENS1_21CollectiveEpilogueBwdISA_SB_SD_Li256ELb0ELb0ELi2EEENS1_19SingleTileSchedulerILb0ELb0ELb0ELi128EEEEEEEEEvNT_6ParamsE$_ZN4cute5tupleIJiiEEC2ERKiS3_)
$_ZN7cutlass13device_kernelIN5flash19enable_sm80_to_sm89INS1_16FlashAttnBwdSm80INS1_25CollectiveMainloopBwdSm80ILi2ELi2EN4cute5tupleIJNS5_1CILi128EEES8_NS7_ILi64EEEEEENS_10bfloat16_tEfNS_4arch4Sm80ELb0ELb1ELb1ELb0ELb0ELb0ELb0ELb0ELi2ELi4ELi4ELi4ELb0EEENS1_21CollectiveEpilogueBwdISA_SB_SD_Li256ELb0ELb0ELi2EEENS1_19SingleTileSchedulerILb0ELb0ELb0ELi128EEEEEEEEEvNT_6ParamsE$_ZN4cute5tupleIJiiEEC2ERKiS3_:
[----:B------:R-:W-:Y:S02]  /*ba10*/  MOV R8, 0xba30 ;  /* 0x0000ba3000087802 */ /* 0x000fe40000000f00 */
[----:B------:R-:W-:Y:S05]  /*ba20*/  CALL.REL.NOINC `($_ZN7cutlass13device_kernelIN5flash19enable_sm80_to_sm89INS1_16FlashAttnBwdSm80INS1_25CollectiveMainloopBwdSm80ILi2ELi2EN4cute5tupleIJNS5_1CILi128EEES8_NS7_ILi64EEEEEENS_10bfloat16_tEfNS_4arch4Sm80ELb0ELb1ELb1ELb0ELb0ELb0ELb0ELb0ELi2ELi4ELi4ELi4ELb0EEENS1_21CollectiveEpilogueBwdISA_SB_SD_Li256ELb0ELb0ELi2EEENS1_19SingleTileSchedulerILb0ELb0ELb0ELi128EEEEEEEEEvNT_6ParamsE$_ZN4cute3eso3ESOILb0ELb0EJiiEEC2ERKiS4_) ;  /* 0xffffbc9000007944 */ /* 0x000fea0003c3ffff */
[----:B-1----:R-:W-:Y:S02]  /*ba30*/  MOV R2, R6 ;  /* 0x0000000600027202 */ /* 0x002fe40000000f00 */
[----:B------:R-:W-:-:S04]  /*ba40*/  MOV R3, 0x0 ;  /* 0x0000000000037802 */ /* 0x000fc80000000f00 */
[----:B------:R-:W-:Y:S05]  /*ba50*/  RET.REL.NODEC R2 `(_ZN7cutlass13device_kernelIN5flash19enable_sm80_to_sm89INS1_16FlashAttnBwdSm80INS1_25CollectiveMainloopBwdSm80ILi2ELi2EN4cute5tupleIJNS5_1CILi128EEES8_NS7_ILi64EEEEEENS_10bfloat16_tEfNS_4arch4Sm80ELb0ELb1ELb1ELb0ELb0ELb0ELb0ELb0ELi2ELi4ELi4ELi4ELb0EEENS1_21CollectiveEpilogueBwdISA_SB_SD_Li256ELb0ELb0ELi2EEENS1_19SingleTileSchedulerILb0ELb0ELb0ELi128EEEEEEEEEvNT_6ParamsE) ;  /* 0xffff45a002007950 */ /* 0x000fea0003c3ffff */
        .type           $_ZN7cutlass13device_kernelIN5flash19enable_sm80_to_sm89INS1_16FlashAttnBwdSm80INS1_25CollectiveMainloopBwdSm80ILi2ELi2EN4cute5tupleIJNS5_1CILi128EEES8_NS7_ILi64EEEEEENS_10bfloat16_tEfNS_4arch4Sm80ELb0ELb1ELb1ELb0ELb0ELb0ELb0ELb0ELi2ELi4ELi4ELi4ELb0EEENS1_21CollectiveEpilogueBwdISA_SB_SD_Li256ELb0ELb0ELi2EEENS1_19SingleTileSchedulerILb0ELb0ELb0ELi128EEEEEEEEEvNT_6ParamsE$_ZN4cute8gmem_ptrIPKN7cutlass10bfloat16_tEECI1NS_12iter_adaptorIS4_S5_EEES4_,@function
        .size           $_ZN7cutlass13device_kernelIN5flash19enable_sm80_to_sm89INS1_16FlashAttnBwdSm80INS1_25CollectiveMainloopBwdSm80ILi2ELi2EN4cute5tupleIJNS5_1CILi128EEES8_NS7_ILi64EEEEEENS_10bfloat16_tEfNS_4arch4Sm80ELb0ELb1ELb1ELb0ELb0ELb0ELb0ELb0ELi2ELi4ELi4ELi4ELb0EEENS1_21CollectiveEpilogueBwdISA_SB_SD_Li256ELb0ELb0ELi2EEENS1_19SingleTileSchedulerILb0ELb0ELb0ELi128EEEEEEEEEvNT_6ParamsE$_ZN4cute8gmem_ptrIPKN7cutlass10bfloat16_tEECI1NS_12iter_adaptorIS4_S5_EEES4_,($_ZN7cutlass13device_kernelIN5flash19enable_sm80_to_sm89INS1_16FlashAttnBwdSm80INS1_25CollectiveMainloopBwdSm80ILi2ELi2EN4cute5tupleIJNS5_1CILi128EEES8_NS7_ILi64EEEEEENS_10bfloat16_tEfNS_4arch4Sm80ELb0ELb1ELb1ELb0ELb0ELb0ELb0ELb0ELi2ELi4ELi4ELi4ELb0EEENS1_21CollectiveEpilogueBwdISA_SB_SD_Li256ELb0ELb0ELi2EEENS1_19SingleTileSchedulerILb0ELb0ELb0ELi128EEEEEEEEEvNT_6ParamsE$_ZN4cute8gmem_ptrIPKN7cutlass9uint128_tEECI1NS_12iter_adaptorIS4_S5_EEES4_ - $_ZN7cutlass13device_kernelIN5flash19enable_sm80_to_sm89INS1_16FlashAttnBwdSm80INS1_25CollectiveMainloopBwdSm80ILi2ELi2EN4cute5tupleIJNS5_1CILi128EEES8_NS7_ILi64EEEEEENS_10bfloat16_tEfNS_4arch4Sm80ELb0ELb1ELb1ELb0ELb0ELb0ELb0ELb0ELi2ELi4ELi4ELi4ELb0EEENS1_21CollectiveEpilogueBwdISA_SB_SD_Li256ELb0ELb0ELi2EEENS1_19SingleTileSchedulerILb0ELb0ELb0ELi128EEEEEEEEEvNT_6ParamsE$_ZN4cute8gmem_ptrIPKN7cutlass10bfloat16_tEECI1NS_12iter_adaptorIS4_S5_EEES4_)
$_ZN7cutlass13device_kernelIN5flash19enable_sm80_to_sm89INS1_16FlashAttnBwdSm80INS1_25CollectiveMainloopBwdSm80ILi2ELi2EN4cute5tupleIJNS5_1CILi128EEES8_NS7_ILi64EEEEEENS_10bfloat16_tEfNS_4arch4Sm80ELb0ELb1ELb1ELb0ELb0ELb0ELb0ELb0ELi2ELi4ELi4ELi4ELb0EEENS1_21CollectiveEpilogueBwdISA_SB_SD_Li256ELb0ELb0ELi2EEENS1_19SingleTileSchedulerILb0ELb0ELb0ELi128EEEEEEEEEvNT_6ParamsE$_ZN4cute8gmem_ptrIPKN7cutlass10bfloat16_tEECI1NS_12iter_adaptorIS4_S5_EEES4_:
[----:B------:R-:W-:Y:S02]  /*ba60*/  MOV R10, 0xba80 ;  /* 0x0000ba80000a7802 */ /* 0x000fe40000000f00 */
[----:B------:R-:W-:Y:S05]  /*ba70*/  CALL.REL.NOINC `($_ZN7cutlass13device_kernelIN5flash19enable_sm80_to_sm89INS1_16FlashAttnBwdSm80INS1_25CollectiveMainloopBwdSm80ILi2ELi2EN4cute5tupleIJNS5_1CILi128EEES8_NS7_ILi64EEEEEENS_10bfloat16_tEfNS_4arch4Sm80ELb0ELb1ELb1ELb0ELb0ELb0ELb0ELb0ELi2ELi4ELi4ELi4ELb0EEENS1_21CollectiveEpilogueBwdISA_SB_SD_Li256ELb0ELb0ELi2EEENS1_19SingleTileSchedulerILb0ELb0ELb0ELi128EEEEEEEEEvNT_6ParamsE$_ZN4cute12iter_adaptorIPKN7cutlass10bfloat16_tENS_8gmem_ptrIS4_EEEC2ES4_) ;  /* 0xffffab3000007944 */ /* 0x000fea0003c3ffff */
[----:B------:R-:W-:Y:S02]  /*ba80*/  MOV R4, R6 ;  /* 0x0000000600047202 */ /* 0x000fe40000000f00 */
[----:B-1----:R-:W-:-:S04]  /*ba90*/  MOV R5, 0x0 ;  /* 0x0000000000057802 */ /* 0x002fc80000000f00 */
[----:B------:R-:W-:Y:S05]  /*baa0*/  RET.REL.NODEC R4 `(_ZN7cutlass13device_kernelIN5flash19enable_sm80_to_sm89INS1_16FlashAttnBwdSm80INS1_25CollectiveMainloopBwdSm80ILi2ELi2EN4cute5tupleIJNS5_1CILi128EEES8_NS7_ILi64EEEEEENS_10bfloat16_tEfNS_4arch4Sm80ELb0ELb1ELb1ELb0ELb0ELb0ELb0ELb0ELi2ELi4ELi4ELi4ELb0EEENS1_21CollectiveEpilogueBwdISA_SB_SD_Li256ELb0ELb0ELi2EEENS1_19SingleTileSchedulerILb0ELb0ELb0ELi128EEEEEEEEEvNT_6ParamsE) ;  /* 0xffff455004007950 */ /* 0x000fea0003c3ffff */
        .type           $_ZN7cutlass13device_kernelIN5flash19enable_sm80_to_sm89INS1_16FlashAttnBwdSm80INS1_25CollectiveMainloopBwdSm80ILi2ELi2EN4cute5tupleIJNS5_1CILi128EEES8_NS7_ILi64EEEEEENS_10bfloat16_tEfNS_4arch4Sm80ELb0ELb1ELb1ELb0ELb0ELb0ELb0ELb0ELi2ELi4ELi4ELi4ELb0EEENS1_21CollectiveEpilogueBwdISA_SB_SD_Li256ELb0ELb0ELi2EEENS1_19SingleTileSchedulerILb0ELb0ELb0ELi128EEEEEEEEEvNT_6ParamsE$_ZN4cute8gmem_ptrIPKN7cutlass9uint128_tEECI1NS_12iter_adaptorIS4_S5_EEES4_,@function
        .size           $_ZN7cutlass13device_kernelIN5flash19enable_sm80_to_sm89INS1_16FlashAttnBwdSm80INS1_25CollectiveMainloopBwdSm80ILi2ELi2EN4cute5tupleIJNS5_1CILi128EEES8_NS7_ILi64EEEEEENS_10bfloat16_tEfNS_4arch4Sm80ELb0ELb1ELb1ELb0ELb0ELb0ELb0ELb0ELi2ELi4ELi4ELi4ELb0EEENS1_21CollectiveEpilogueBwdISA_SB_SD_Li256ELb0ELb0ELi2EEENS1_19SingleTileSchedulerILb0ELb0ELb0ELi128EEEEEEEEEvNT_6ParamsE$_ZN4cute8gmem_ptrIPKN7cutlass9uint128_tEECI1NS_12iter_adaptorIS4_S5_EEES4_,($_ZN7cutlass13device_kernelIN5flash19enable_sm80_to_sm89INS1_16FlashAttnBwdSm80INS1_25CollectiveMainloopBwdSm80ILi2ELi2EN4cute5tupleIJNS5_1CILi128EEES8_NS7_ILi64EEEEEENS_10bfloat16_tEfNS_4arch4Sm80ELb0ELb1ELb1ELb0ELb0ELb0ELb0ELb0ELi2ELi4ELi4ELi4ELb0EEENS1_21CollectiveEpilogueBwdISA_SB_SD_Li256ELb0ELb0ELi2EEENS1_19SingleTileSchedulerILb0ELb0ELb0ELi128EEEEEEEEEvNT_6ParamsE$_ZN4cute8gmem_ptrIPKfECI1NS_12iter_adaptorIS2_S3_EEES2_ - $_ZN7cutlass13device_kernelIN5flash19enable_sm80_to_sm89INS1_16FlashAttnBwdSm80INS1_25CollectiveMainloopBwdSm80ILi2ELi2EN4cute5tupleIJNS5_1CILi128EEES8_NS7_ILi64EEEEEENS_10bfloat16_tEfNS_4arch4Sm80ELb0ELb1ELb1ELb0ELb0ELb0ELb0ELb0ELi2ELi4ELi4ELi4ELb0EEENS1_21CollectiveEpilogueBwdISA_SB_SD_Li256ELb0ELb0ELi2EEENS1_19SingleTileSchedulerILb0ELb0ELb0ELi128EEEEEEEEEvNT_6ParamsE$_ZN4cute8gmem_ptrIPKN7cutlass9uint128_tEECI1NS_12iter_adaptorIS4_S5_EEES4_)
$_ZN7cutlass13device_kernelIN5flash19enable_sm80_to_sm89INS1_16FlashAttnBwdSm80INS1_25CollectiveMainloopBwdSm80ILi2ELi2EN4cute5tupleIJNS5_1CILi128EEES8_NS7_ILi64EEEEEENS_10bfloat16_tEfNS_4arch4Sm80ELb0ELb1ELb1ELb0ELb0ELb0ELb0ELb0ELi2ELi4ELi4ELi4ELb0EEENS1_21CollectiveEpilogueBwdISA_SB_SD_Li256ELb0ELb0ELi2EEENS1_19SingleTileSchedulerILb0ELb0ELb0ELi128EEEEEEEEEvNT_6ParamsE$_ZN4cute8gmem_ptrIPKN7cutlass9uint128_tEECI1NS_12iter_adaptorIS4_S5_EEES4_:
[----:B------:R-:W-:Y:S02]  /*bab0*/  MOV R80, 0xbad0 ;  /* 0x0000bad000507802 */ /* 0x000fe40000000f00 */
[----:B------:R-:W-:Y:S05]  /*bac0*/  CALL.REL.NOINC `($_ZN7cutlass13device_kernelIN5flash19enable_sm80_to_sm89INS1_16FlashAttnBwdSm80INS1_25CollectiveMainloopBwdSm80ILi2ELi2EN4cute5tupleIJNS5_1CILi128EEES8_NS7_ILi64EEEEEENS_10bfloat16_tEfNS_4arch4Sm80ELb0ELb1ELb1ELb0ELb0ELb0ELb0ELb0ELi2ELi4ELi4ELi4ELb0EEENS1_21CollectiveEpilogueBwdISA_SB_SD_Li256ELb0ELb0ELi2EEENS1_19SingleTileSchedulerILb0ELb0ELb0ELi128EEEEEEEEEvNT_6ParamsE$_ZN4cute12iter_adaptorIPKN7cutlass9uint128_tENS_8gmem_ptrIS4_EEEC2ES4_) ;  /* 0xffffab4000007944 */ /* 0x000fea0003c3ffff */
[----:B------:R-:W-:-:S04]  /*bad0*/  MOV R11, 0x0 ;  /* 0x00000000000b7802 */ /* 0x000fc80000000f00 */
[----:B------:R-:W-:Y:S05]  /*bae0*/  RET.REL.NODEC R10 `(_ZN7cutlass13device_kernelIN5flash19enable_sm80_to_sm89INS1_16FlashAttnBwdSm80INS1_25CollectiveMainloopBwdSm80ILi2ELi2EN4cute5tupleIJNS5_1CILi128EEES8_NS7_ILi64EEEEEENS_10bfloat16_tEfNS_4arch4Sm80ELb0ELb1ELb1ELb0ELb0ELb0ELb0ELb0ELi2ELi4ELi4ELi4ELb0EEENS1_21CollectiveEpilogueBwdISA_SB_SD_Li256ELb0ELb0ELi2EEENS1_19SingleTileSchedulerILb0ELb0ELb0ELi128EEEEEEEEEvNT_6ParamsE) ;  /* 0xffff45100a007950 */ /* 0x000fea0003c3ffff */
        .type           $_ZN7cutlass13device_kernelIN5flash19enable_sm80_to_sm89INS1_16FlashAttnBwdSm80INS1_25CollectiveMainloopBwdSm80ILi2ELi2EN4cute5tupleIJNS5_1CILi128EEES8_NS7_ILi64EEEEEENS_10bfloat16_tEfNS_4arch4Sm80ELb0ELb1ELb1ELb0ELb0ELb0ELb0ELb0ELi2ELi4ELi4ELi4ELb0EEENS1_21CollectiveEpilogueBwdISA_SB_SD_Li256ELb0ELb0ELi2EEENS1_19SingleTileSchedulerILb0ELb0ELb0ELi128EEEEEEEEEvNT_6ParamsE$_ZN4cute8gmem_ptrIPKfECI1NS_12iter_adaptorIS2_S3_EEES2_,@function
        .size           $_ZN7cutlass13device_kernelIN5flash19enable_sm80_to_sm89INS1_16FlashAttnBwdSm80INS1_25CollectiveMainloopBwdSm80ILi2ELi2EN4cute5tupleIJNS5_1CILi128EEES8_NS7_ILi64EEEEEENS_10bfloat16_tEfNS_4arch4Sm80ELb0ELb1ELb1ELb0ELb0ELb0ELb0ELb0ELi2ELi4ELi4ELi4ELb0EEENS1_21CollectiveEpilogueBwdISA_SB_SD_Li256ELb0ELb0ELi2EEENS1_19SingleTileSchedulerILb0ELb0ELb0ELi128EEEEEEEEEvNT_6ParamsE$_ZN4cute8gmem_ptrIPKfECI1NS_12iter_adaptorIS2_S3_EEES2_,($_ZN7cutlass13device_kernelIN5flash19enable_sm80_to_sm89INS1_16FlashAttnBwdSm80INS1_25CollectiveMainloopBwdSm80ILi2ELi2EN4cute5tupleIJNS5_1CILi128EEES8_NS7_ILi64EEEEEENS_10bfloat16_tEfNS_4arch4Sm80ELb0ELb1ELb1ELb0ELb0ELb0ELb0ELb0ELi2ELi4ELi4ELi4ELb0EEENS1_21CollectiveEpilogueBwdISA_SB_SD_Li256ELb0ELb0ELi2EEENS1_19SingleTileSchedulerILb0ELb0ELb0ELi128EEEEEEEEEvNT_6ParamsE$_ZN4cute8gmem_ptrIPfECI1NS_12iter_adaptorIS1_S2_EEES1_ - $_ZN7cutlass13device_kernelIN5flash19enable_sm80_to_sm89INS1_16FlashAttnBwdSm80INS1_25CollectiveMainloopBwdSm80ILi2ELi2EN4cute5tupleIJNS5_1CILi128EEES8_NS7_ILi64EEEEEENS_10bfloat16_tEfNS_4arch4Sm80ELb0ELb1ELb1ELb0ELb0ELb0ELb0ELb0ELi2ELi4ELi4ELi4ELb0EEENS1_21CollectiveEpilogueBwdISA_SB_SD_Li256ELb0ELb0ELi2EEENS1_19SingleTileSchedulerILb0ELb0ELb0ELi128EEEEEEEEEvNT_6ParamsE$_ZN4cute8gmem_ptrIPKfECI1NS_12iter_adaptorIS2_S3_EEES2_)
$_ZN7cutlass13device_kernelIN5flash19enable_sm80_to_sm89INS1_16FlashAttnBwdSm80INS1_25CollectiveMainloopBwdSm80ILi2ELi2EN4cute5tupleIJNS5_1CILi128EEES8_NS7_ILi64EEEEEENS_10bfloat16_tEfNS_4arch4Sm80ELb0ELb1ELb1ELb0ELb0ELb0ELb0ELb0ELi2ELi4ELi4ELi4ELb0EEENS1_21CollectiveEpilogueBwdISA_SB_SD_Li256ELb0ELb0ELi2EEENS1_19SingleTileSchedulerILb0ELb0ELb0ELi128EEEEEEEEEvNT_6ParamsE$_ZN4cute8gmem_ptrIPKfECI1NS_12iter_adaptorIS2_S3_EEES2_:
[----:B------:R-:W-:Y:S02]  /*baf0*/  MOV R16, 0xbb10 ;  /* 0x0000bb1000107802 */ /* 0x000fe40000000f00 */
[----:B------:R-:W-:Y:S05]  /*bb00*/  CALL.REL.NOINC `($_ZN7cutlass13device_kernelIN5flash19enable_sm80_to_sm89INS1_16FlashAttnBwdSm80INS1_25CollectiveMainloopBwdSm80ILi2ELi2EN4cute5tupleIJNS5_1CILi128EEES8_NS7_ILi64EEEEEENS_10bfloat16_tEfNS_4arch4Sm80ELb0ELb1ELb1ELb0ELb0ELb0ELb0ELb0ELi2ELi4ELi4ELi4ELb0EEENS1_21CollectiveEpilogueBwdISA_SB_SD_Li256ELb0ELb0ELi2EEENS1_19SingleTileSchedulerILb0ELb0ELb0ELi128EEEEEEEEEvNT_6ParamsE$_ZN4cute12iter_adaptorIPKfNS_8gmem_ptrIS2_EEEC2ES2_) ;  /* 0xffffab4000007944 */ /* 0x000fea0003c3ffff */
[----:B------:R-:W-:-:S04]  /*bb10*/  MOV R11, 0x0 ;  /* 0x00000000000b7802 */ /* 0x000fc80000000f00 */
[----:B------:R-:W-:Y:S05]  /*bb20*/  RET.REL.NODEC R10 `(_ZN7cutlass13device_kernelIN5flash19enable_sm80_to_sm89INS1_16FlashAttnBwdSm80INS1_25CollectiveMainloopBwdSm80ILi2ELi2EN4cute5tupleIJNS5_1CILi128EEES8_NS7_ILi64EEEEEENS_10bfloat16_tEfNS_4arch4Sm80ELb0ELb1ELb1ELb0ELb0ELb0ELb0ELb0ELi2ELi4ELi4ELi4ELb0EEENS1_21CollectiveEpilogueBwdISA_SB_SD_Li256ELb0ELb0ELi2EEENS1_19SingleTileSchedulerILb0ELb0ELb0ELi128EEEEEEEEEvNT_6ParamsE) ;  /* 0xffff44d00a007950 */ /* 0x000fea0003c3ffff */
        .type           $_ZN7cutlass13device_kernelIN5flash19enable_sm80_to_sm89INS1_16FlashAttnBwdSm80INS1_25CollectiveMainloopBwdSm80ILi2ELi2EN4cute5tupleIJNS5_1CILi128EEES8_NS7_ILi64EEEEEENS_10bfloat16_tEfNS_4arch4Sm80ELb0ELb1ELb1ELb0ELb0ELb0ELb0ELb0ELi2ELi4ELi4ELi4ELb0EEENS1_21CollectiveEpilogueBwdISA_SB_SD_Li256ELb0ELb0ELi2EEENS1_19SingleTileSchedulerILb0ELb0ELb0ELi128EEEEEEEEEvNT_6ParamsE$_ZN4cute8gmem_ptrIPfECI1NS_12iter_adaptorIS1_S2_EEES1_,@function
        .size           $_ZN7cutlass13device_kernelIN5flash19enable_sm80_to_sm89INS1_16FlashAttnBwdSm80INS1_25CollectiveMainloopBwdSm80ILi2ELi2EN4cute5tupleIJNS5_1CILi128EEES8_NS7_ILi64EEEEEENS_10bfloat16_tEfNS_4arch4Sm80ELb0ELb1ELb1ELb0ELb0ELb0ELb0ELb0ELi2ELi4ELi4ELi4ELb0EEENS1_21CollectiveEpilogueBwdISA_SB_SD_Li256ELb0ELb0ELi2EEENS1_19SingleTileSchedulerILb0ELb0ELb0ELi128EEEEEEEEEvNT_6ParamsE$_ZN4cute8gmem_ptrIPfECI1NS_12iter_adaptorIS1_S2_EEES1_,($_ZN7cutlass13device_kernelIN5flash19enable_sm80_to_sm89INS1_16FlashAttnBwdSm80INS1_25CollectiveMainloopBwdSm80ILi2ELi2EN4cute5tupleIJNS5_1CILi128EEES8_NS7_ILi64EEEEEENS_10bfloat16_tEfNS_4arch4Sm80ELb0ELb1ELb1ELb0ELb0ELb0ELb0ELb0ELi2ELi4ELi4ELi4ELb0EEENS1_21CollectiveEpilogueBwdISA_SB_SD_Li256ELb0ELb0ELi2EEENS1_19SingleTileSchedulerILb0ELb0ELb0ELi128EEEEEEEEEvNT_6ParamsE$_ZN4cute8smem_ptrIPN7cutlass10bfloat16_tEECI1NS_12iter_adaptorIS3_S4_EEES3_ - $_ZN7cutlass13device_kernelIN5flash19enable_sm80_to_sm89INS1_16FlashAttnBwdSm80INS1_25CollectiveMainloopBwdSm80ILi2ELi2EN4cute5tupleIJNS5_1CILi128EEES8_NS7_ILi64EEEEEENS_10bfloat16_tEfNS_4arch4Sm80ELb0ELb1ELb1ELb0ELb0ELb0ELb0ELb0ELi2ELi4ELi4ELi4ELb0EEENS1_21CollectiveEpilogueBwdISA_SB_SD_Li256ELb0ELb0ELi2EEENS1_19SingleTileSchedulerILb0ELb0ELb0ELi128EEEEEEEEEvNT_6ParamsE$_ZN4cute8gmem_ptrIPfECI1NS_12iter_adaptorIS1_S2_EEES1_)
$_ZN7cutlass13device_kernelIN5flash19enable_sm80_to_sm89INS1_16FlashAttnBwdSm80INS1_25CollectiveMainloopBwdSm80ILi2ELi2EN4cute5tupleIJNS5_1CILi128EEES8_NS7_ILi64EEEEEENS_10bfloat16_tEfNS_4arch4Sm80ELb0ELb1ELb1ELb0ELb0ELb0ELb0ELb0ELi2ELi4ELi4ELi4ELb0EEENS1_21CollectiveEpilogueBwdISA_SB_SD_Li256ELb0ELb0ELi2EEENS1_19SingleTileSchedulerILb0ELb0ELb0ELi128EEEEEEEEEvNT_6ParamsE$_ZN4cute8gmem_ptrIPfECI1NS_12iter_adaptorIS1_S2_EEES1_:
[----:B------:R-:W-:Y:S02]  /*bb30*/  MOV R4, 0xbb50 ;  /* 0x0000bb5000047802 */ /* 0x000fe40000000f00 */
[----:B------:R-:W-:Y:S05]  /*bb40*/  CALL.REL.NOINC `($_ZN7cutlass13device_kernelIN5flash19enable_sm80_to_sm89INS1_16FlashAttnBwdSm80INS1_25CollectiveMainloopBwdSm80ILi2ELi2EN4cute5tupleIJNS5_1CILi128EEES8_NS7_ILi64EEEEEENS_10bfloat16_tEfNS_4arch4Sm80ELb0ELb1ELb1ELb0ELb0ELb0ELb0ELb0ELi2ELi4ELi4ELi4ELb0EEENS1_21CollectiveEpilogueBwdISA_SB_SD_Li256ELb0ELb0ELi2EEENS1_19SingleTileSchedulerILb0ELb0ELb0ELi128EEEEEEEEEvNT_6ParamsE$_ZN4cute12iter_adaptorIPfNS_8gmem_ptrIS1_EEEC2ES1_) ;  /* 0xffffabc000007944 */ /* 0x000fea0003c3ffff */
[----:B------:R-:W-:-:S04]  /*bb50*/  MOV R9, 0x0 ;  /* 0x0000000000097802 */ /* 0x000fc80000000f00 */
[----:B------:R-:W-:Y:S05]  /*bb60*/  RET.REL.NODEC R8 `(_ZN7cutlass13device_kernelIN5flash19enable_sm80_to_sm89INS1_16FlashAttnBwdSm80INS1_25CollectiveMainloopBwdSm80ILi2ELi2EN4cute5tupleIJNS5_1CILi128EEES8_NS7_ILi64EEEEEENS_10bfloat16_tEfNS_4arch4Sm80ELb0ELb1ELb1ELb0ELb0ELb0ELb0ELb0ELi2ELi4ELi4ELi4ELb0EEENS1_21CollectiveEpilogueBwdISA_SB_SD_Li256ELb0ELb0ELi2EEENS1_19SingleTileSchedulerILb0ELb0ELb0ELi128EEEEEEEEEvNT_6ParamsE) ;  /* 0xffff449008007950 */ /* 0x000fea0003c3ffff */
        .type           $_ZN7cutlass13device_kernelIN5flash19enable_sm80_to_sm89INS1_16FlashAttnBwdSm80INS1_25CollectiveMainloopBwdSm80ILi2ELi2EN4cute5tupleIJNS5_1CILi128EEES8_NS7_ILi64EEEEEENS_10bfloat16_tEfNS_4arch4Sm80ELb0ELb1ELb1ELb0ELb0ELb0ELb0ELb0ELi2ELi4ELi4ELi4ELb0EEENS1_21CollectiveEpilogueBwdISA_SB_SD_Li256ELb0ELb0ELi2EEENS1_19SingleTileSchedulerILb0ELb0ELb0ELi128EEEEEEEEEvNT_6ParamsE$_ZN4cute8smem_ptrIPN7cutlass10bfloat16_tEECI1NS_12iter_adaptorIS3_S4_EEES3_,@function
        .size           $_ZN7cutlass13device_kernelIN5flash19enable_sm80_to_sm89INS1_16FlashAttnBwdSm80INS1_25CollectiveMainloopBwdSm80ILi2ELi2EN4cute5tupleIJNS5_1CILi128EEES8_NS7_ILi64EEEEEENS_10bfloat16_tEfNS_4arch4Sm80ELb0ELb1ELb1ELb0ELb0ELb0ELb0ELb0ELi2ELi4ELi4ELi4ELb0EEENS1_21CollectiveEpilogueBwdISA_SB_SD_Li256ELb0ELb0ELi2EEENS1_19SingleTileSchedulerILb0ELb0ELb0ELi128EEEEEEEEEvNT_6ParamsE$_ZN4cute8smem_ptrIPN7cutlass10bfloat16_tEECI1NS_12iter_adaptorIS3_S4_EEES3_,($_ZN7cutlass13device_kernelIN5flash19enable_sm80_to_sm89INS1_16FlashAttnBwdSm80INS1_25CollectiveMainloopBwdSm80ILi2ELi2EN4cute5tupleIJNS5_1CILi128EEES8_NS7_ILi64EEEEEENS_10bfloat16_tEfNS_4arch4Sm80ELb0ELb1ELb1ELb0ELb0ELb0ELb0ELb0ELi2ELi4ELi4ELi4ELb0EEENS1_21CollectiveEpilogueBwdISA_SB_SD_Li256ELb0ELb0ELi2EEENS1_19SingleTileSchedulerILb0ELb0ELb0ELi128EEEEEEEEEvNT_6ParamsE$_ZN4cute8smem_ptrIPN7cutlass9uint128_tEECI1NS_12iter_adaptorIS3_S4_EEES3_ - $_ZN7cutlass13device_kernelIN5flash19enable_sm80_to_sm89INS1_16FlashAttnBwdSm80INS1_25CollectiveMainloopBwdSm80ILi2ELi2EN4cute5tupleIJNS5_1CILi128EEES8_NS7_ILi64EEEEEENS_10bfloat16_tEfNS_4arch4Sm80ELb0ELb1ELb1ELb0ELb0ELb0ELb0ELb0ELi2ELi4ELi4ELi4ELb0EEENS1_21CollectiveEpilogueBwdISA_SB_SD_Li256ELb0ELb0ELi2EEENS1_19SingleTileSchedulerILb0ELb0ELb0ELi128EEEEEEEEEvNT_6ParamsE$_ZN4cute8smem_ptrIPN7cutlass10bfloat16_tEECI1NS_12iter_adaptorIS3_S4_EEES3_)
$_ZN7cutlass13device_kernelIN5flash19enable_sm80_to_sm89INS1_16FlashAttnBwdSm80INS1_25CollectiveMainloopBwdSm80ILi2ELi2EN4cute5tupleIJNS5_1CILi128EEES8_NS7_ILi64EEEEEENS_10bfloat16_tEfNS_4arch4Sm80ELb0ELb1ELb1ELb0ELb0ELb0ELb0ELb0ELi2ELi4ELi4ELi4ELb0EEENS1_21CollectiveEpilogueBwdISA_SB_SD_Li256ELb0ELb0ELi2EEENS1_19SingleTileSchedulerILb0ELb0ELb0ELi128EEEEEEEEEvNT_6ParamsE$_ZN4cute8smem_ptrIPN7cutlass10bfloat16_tEECI1NS_12iter_adaptorIS3_S4_EEES3_:
[----:B------:R-:W-:Y:S02]  /*bb70*/  MOV R10, 0xbb90 ;  /* 0x0000bb90000a7802 */ /* 0x000fe40000000f00 */
[----:B------:R-:W-:Y:S05]  /*bb80*/  CALL.REL.NOINC `($_ZN7cutlass13device_kernelIN5flash19enable_sm80_to_sm89INS1_16FlashAttnBwdSm80INS1_25CollectiveMainloopBwdSm80ILi2ELi2EN4cute5tupleIJNS5_1CILi128EEES8_NS7_ILi64EEEEEENS_10bfloat16_tEfNS_4arch4Sm80ELb0ELb1ELb1ELb0ELb0ELb0ELb0ELb0ELi2ELi4ELi4ELi4ELb0EEENS1_21CollectiveEpilogueBwdISA_SB_SD_Li256ELb0ELb0ELi2EEENS1_19SingleTileSchedulerILb0ELb0ELb0ELi128EEEEEEEEEvNT_6ParamsE$_ZN4cute12iter_adaptorIPN7cutlass10bfloat16_tENS_8smem_ptrIS3_EEEC2ES3_) ;  /* 0xffffab0000007944 */ /* 0x000fea0003c3ffff */
[----:B------:R-:W-:-:S04]  /*bb90*/  MOV R9, 0x0 ;  /* 0x0000000000097802 */ /* 0x000fc80000000f00 */
[----:B------:R-:W-:Y:S05]  /*bba0*/  RET.REL.NODEC R8 `(_ZN7cutlass13device_kernelIN5flash19enable_sm80_to_sm89INS1_16FlashAttnBwdSm80INS1_25CollectiveMainloopBwdSm80ILi2ELi2EN4cute5tupleIJNS5_1CILi128EEES8_NS7_ILi64EEEEEENS_10bfloat16_tEfNS_4arch4Sm80ELb0ELb1ELb1ELb0ELb0ELb0ELb0ELb0ELi2ELi4ELi4ELi4ELb0EEENS1_21CollectiveEpilogueBwdISA_SB_SD_Li256ELb0ELb0ELi2EEENS1_19SingleTileSchedulerILb0ELb0ELb0ELi128EEEEEEEEEvNT_6ParamsE) ;  /* 0xffff445008007950 */ /* 0x000fea0003c3ffff */
        .type           $_ZN7cutlass13device_kernelIN5flash19enable_sm80_to_sm89INS1_16FlashAttnBwdSm80INS1_25CollectiveMainloopBwdSm80ILi2ELi2EN4cute5tupleIJNS5_1CILi128EEES8_NS7_ILi64EEEEEENS_10bfloat16_tEfNS_4arch4Sm80ELb0ELb1ELb1ELb0ELb0ELb0ELb0ELb0ELi2ELi4ELi4ELi4ELb0EEENS1_21CollectiveEpilogueBwdISA_SB_SD_Li256ELb0ELb0ELi2EEENS1_19SingleTileSchedulerILb0ELb0ELb0ELi128EEEEEEEEEvNT_6ParamsE$_ZN4cute8smem_ptrIPN7cutlass9uint128_tEECI1NS_12iter_adaptorIS3_S4_EEES3_,@function
        .size           $_ZN7cutlass13device_kernelIN5flash19enable_sm80_to_sm89INS1_16FlashAttnBwdSm80INS1_25CollectiveMainloopBwdSm80ILi2ELi2EN4cute5tupleIJNS5_1CILi128EEES8_NS7_ILi64EEEEEENS_10bfloat16_tEfNS_4arch4Sm80ELb0ELb1ELb1ELb0ELb0ELb0ELb0ELb0ELi2ELi4ELi4ELi4ELb0EEENS1_21CollectiveEpilogueBwdISA_SB_SD_Li256ELb0ELb0ELi2EEENS1_19SingleTileSchedulerILb0ELb0ELb0ELi128EEEEEEEEEvNT_6ParamsE$_ZN4cute8smem_ptrIPN7cutlass9uint128_tEECI1NS_12iter_adaptorIS3_S4_EEES3_,($_ZN7cutlass13device_kernelIN5flash19enable_sm80_to_sm89INS1_16FlashAttnBwdSm80INS1_25CollectiveMainloopBwdSm80ILi2ELi2EN4cute5tupleIJNS5_1CILi128EEES8_NS7_ILi64EEEEEENS_10bfloat16_tEfNS_4arch4Sm80ELb0ELb1ELb1ELb0ELb0ELb0ELb0ELb0ELi2ELi4ELi4ELi4ELb0EEENS1_21CollectiveEpilogueBwdISA_SB_SD_Li256ELb0ELb0ELi2EEENS1_19SingleTileSchedulerILb0ELb0ELb0ELi128EEEEEEEEEvNT_6ParamsE$_ZN4cute8smem_ptrIPfECI1NS_12iter_adaptorIS1_S2_EEES1_ - $_ZN7cutlass13device_kernelIN5flash19enable_sm80_to_sm89INS1_16FlashAttnBwdSm80INS1_25CollectiveMainloopBwdSm80ILi2ELi2EN4cute5tupleIJNS5_1CILi128EEES8_NS7_ILi64EEEEEENS_10bfloat16_tEfNS_4arch4Sm80ELb0ELb1ELb1ELb0ELb0ELb0ELb0ELb0ELi2ELi4ELi4ELi4ELb0EEENS1_21CollectiveEpilogueBwdISA_SB_SD_Li256ELb0ELb0ELi2EEENS1_19SingleTileSchedulerILb0ELb0ELb0ELi128EEEEEEEEEvNT_6ParamsE$_ZN4cute8smem_ptrIPN7cutlass9uint128_tEECI1NS_12iter_adaptorIS3_S4_EEES3_)
$_ZN7cutlass13device_kernelIN5flash19enable_sm80_to_sm89INS1_16FlashAttnBwdSm80INS1_25CollectiveMainloopBwdSm80ILi2ELi2EN4cute5tupleIJNS5_1CILi128EEES8_NS7_ILi64EEEEEENS_10bfloat16_tEfNS_4arch4Sm80ELb0ELb1ELb1ELb0ELb0ELb0ELb0ELb0ELi2ELi4ELi4ELi4ELb0EEENS1_21CollectiveEpilogueBwdISA_SB_SD_Li256ELb0ELb0ELi2EEENS1_19SingleTileSchedulerILb0ELb0ELb0ELi128EEEEEEEEEvNT_6ParamsE$_ZN4cute8smem_ptrIPN7cutlass9uint128_tEECI1NS_12iter_adaptorIS3_S4_EEES3_:
[----:B------:R-:W-:Y:S02]  /*bbb0*/  MOV R10, 0xbbd0 ;  /* 0x0000bbd0000a7802 */ /* 0x000fe40000000f00 */
[----:B------:R-:W-:Y:S05]  /*bbc0*/  CALL.REL.NOINC `($_ZN7cutlass13device_kernelIN5flash19enable_sm80_to_sm89INS1_16FlashAttnBwdSm80INS1_25CollectiveMainloopBwdSm80ILi2ELi2EN4cute5tupleIJNS5_1CILi128EEES8_NS7_ILi64EEEEEENS_10bfloat16_tEfNS_4arch4Sm80ELb0ELb1ELb1ELb0ELb0ELb0ELb0ELb0ELi2ELi4ELi4ELi4ELb0EEENS1_21CollectiveEpilogueBwdISA_SB_SD_Li256ELb0ELb0ELi2EEENS1_19SingleTileSchedulerILb0ELb0ELb0ELi128EEEEEEEEEvNT_6ParamsE$_ZN4cute12iter_adaptorIPN7cutlass9uint128_tENS_8smem_ptrIS3_EEEC2ES3_) ;  /* 0xffffab0000007944 */ /* 0x000fea0003c3ffff */
[----:B------:R-:W-:-:S04]  /*bbd0*/  MOV R9, 0x0 ;  /* 0x0000000000097802 */ /* 0x000fc80000000f00 */
[----:B------:R-:W-:Y:S05]  /*bbe0*/  RET.REL.NODEC R8 `(_ZN7cutlass13device_kernelIN5flash19enable_sm80_to_sm89INS1_16FlashAttnBwdSm80INS1_25CollectiveMainloopBwdSm80ILi2ELi2EN4cute5tupleIJNS5_1CILi128EEES8_NS7_ILi64EEEEEENS_10bfloat16_tEfNS_4arch4Sm80ELb0ELb1ELb1ELb0ELb0ELb0ELb0ELb0ELi2ELi4ELi4ELi4ELb0EEENS1_21CollectiveEpilogueBwdISA_SB_SD_Li256ELb0ELb0ELi2EEENS1_19SingleTileSchedulerILb0ELb0ELb0ELi128EEEEEEEEEvNT_6ParamsE) ;  /* 0xffff441008007950 */ /* 0x000fea0003c3ffff */
        .type           $_ZN7cutlass13device_kernelIN5flash19enable_sm80_to_sm89INS1_16FlashAttnBwdSm80INS1_25CollectiveMainloopBwdSm80ILi2ELi2EN4cute5tupleIJNS5_1CILi128EEES8_NS7_ILi64EEEEEENS_10bfloat16_tEfNS_4arch4Sm80ELb0ELb1ELb1ELb0ELb0ELb0ELb0ELb0ELi2ELi4ELi4ELi4ELb0EEENS1_21CollectiveEpilogueBwdISA_SB_SD_Li256ELb0ELb0ELi2EEENS1_19SingleTileSchedulerILb0ELb0ELb0ELi128EEEEEEEEEvNT_6ParamsE$_ZN4cute8smem_ptrIPfECI1NS_12iter_adaptorIS1_S2_EEES1_,@function
        .size           $_ZN7cutlass13device_kernelIN5flash19enable_sm80_to_sm89INS1_16FlashAttnBwdSm80INS1_25CollectiveMainloopBwdSm80ILi2ELi2EN4cute5tupleIJNS5_1CILi128EEES8_NS7_ILi64EEEEEENS_10bfloat16_tEfNS_4arch4Sm80ELb0ELb1ELb1ELb0ELb0ELb0ELb0ELb0ELi2ELi4ELi4ELi4ELb0EEENS1_21CollectiveEpilogueBwdISA_SB_SD_Li256ELb0ELb0ELi2EEENS1_19SingleTileSchedulerILb0ELb0ELb0ELi128EEEEEEEEEvNT_6ParamsE$_ZN4cute8smem_ptrIPfECI1NS_12iter_adaptorIS1_S2_EEES1_,($_ZN7cutlass13device_kernelIN5flash19enable_sm80_to_sm89INS1_16FlashAttnBwdSm80INS1_25CollectiveMainloopBwdSm80ILi2ELi2EN4cute5tupleIJNS5_1CILi128EEES8_NS7_ILi64EEEEEENS_10bfloat16_tEfNS_4arch4Sm80ELb0ELb1ELb1ELb0ELb0ELb0ELb0ELb0ELi2ELi4ELi4ELi4ELb0EEENS1_21CollectiveEpilogueBwdISA_SB_SD_Li256ELb0ELb0ELi2EEENS1_19SingleTileSchedulerILb0ELb0ELb0ELi128EEEEEEEEEvNT_6ParamsE$_ZN4cute8smem_ptrIPjECI1NS_12iter_adaptorIS1_S2_EEES1_ - $_ZN7cutlass13device_kernelIN5flash19enable_sm80_to_sm89INS1_16FlashAttnBwdSm80INS1_25CollectiveMainloopBwdSm80ILi2ELi2EN4cute5tupleIJNS5_1CILi128EEES8_NS7_ILi64EEEEEENS_10bfloat16_tEfNS_4arch4Sm80ELb0ELb1ELb1ELb0ELb0ELb0ELb0ELb0ELi2ELi4ELi4ELi4ELb0EEENS1_21CollectiveEpilogueBwdISA_SB_SD_Li256ELb0ELb0ELi2EEENS1_19SingleTileSchedulerILb0ELb0ELb0ELi128EEEEEEEEEvNT_6ParamsE$_ZN4cute8smem_ptrIPfECI1NS_12iter_adaptorIS1_S2_EEES1_)
$_ZN7cutlass13device_kernelIN5flash19enable_sm80_to_sm89INS1_16FlashAttnBwdSm80INS1_25CollectiveMainloopBwdSm80ILi2ELi2EN4cute5tupleIJNS5_1CILi128EEES8_NS7_ILi64EEEEEENS_10bfloat16_tEfNS_4arch4Sm80ELb0ELb1ELb1ELb0ELb0ELb0ELb0ELb0ELi2ELi4ELi4ELi4ELb0EEENS1_21CollectiveEpilogueBwdISA_SB_SD_Li256ELb0ELb0ELi2EEENS1_19SingleTileSchedulerILb0ELb0ELb0ELi128EEEEEEEEEvNT_6ParamsE$_ZN4cute8smem_ptrIPfECI1NS_12iter_adaptorIS1_S2_EEES1_:
[----:B------:R-:W-:Y:S02]  /*bbf0*/  MOV R10, 0xbc10 ;  /* 0x0000bc10000a7802 */ /* 0x000fe40000000f00 */
[----:B------:R-:W-:Y:S05]  /*bc00*/  CALL.REL.NOINC `($_ZN7cutlass13device_kernelIN5flash19enable_sm80_to_sm89INS1_16FlashAttnBwdSm80INS1_25CollectiveMainloopBwdSm80ILi2ELi2EN4cute5tupleIJNS5_1CILi128EEES8_NS7_ILi64EEEEEENS_10bfloat16_tEfNS_4arch4Sm80ELb0ELb1ELb1ELb0ELb0ELb0ELb0ELb0ELi2ELi4ELi4ELi4ELb0EEENS1_21CollectiveEpilogueBwdISA_SB_SD_Li256ELb0ELb0ELi2EEENS1_19SingleTileSchedulerILb0ELb0ELb0ELi128EEEEEEEEEvNT_6ParamsE$_ZN4cute12iter_adaptorIPfNS_8smem_ptrIS1_EEEC2ES1_) ;  /* 0xffffab4000007944 */ /* 0x000fea0003c3ffff */
[----:B------:R-:W-:-:S04]  /*bc10*/  MOV R9, 0x0 ;  /* 0x0000000000097802 */ /* 0x000fc80000000f00 */
[----:B------:R-:W-:Y:S05]  /*bc20*/  RET.REL.NODEC R8 `(_ZN7cutlass13device_kernelIN5flash19enable_sm80_to_sm89INS1_16FlashAttnBwdSm80INS1_25CollectiveMainloopBwdSm80ILi2ELi2EN4cute5tupleIJNS5_1CILi128EEES8_NS7_ILi64EEEEEENS_10bfloat16_tEfNS_4arch4Sm80ELb0ELb1ELb1ELb0ELb0ELb0ELb0ELb0ELi2ELi4ELi4ELi4ELb0EEENS1_21CollectiveEpilogueBwdISA_SB_SD_Li256ELb0ELb0ELi2EEENS1_19SingleTileSchedulerILb0ELb0ELb0ELi128EEEEEEEEEvNT_6ParamsE) ;  /* 0xffff43d008007950 */ /* 0x000fea0003c3ffff */
        .type           $_ZN7cutlass13device_kernelIN5flash19enable_sm80_to_sm89INS1_16FlashAttnBwdSm80INS1_25CollectiveMainloopBwdSm80ILi2ELi2EN4cute5tupleIJNS5_1CILi128EEES8_NS7_ILi64EEEEEENS_10bfloat16_tEfNS_4arch4Sm80ELb0ELb1ELb1ELb0ELb0ELb0ELb0ELb0ELi2ELi4ELi4ELi4ELb0EEENS1_21CollectiveEpilogueBwdISA_SB_SD_Li256ELb0ELb0ELi2EEENS1_19SingleTileSchedulerILb0ELb0ELb0ELi128EEEEEEEEEvNT_6ParamsE$_ZN4cute8smem_ptrIPjECI1NS_12iter_adaptorIS1_S2_EEES1_,@function
        .size           $_ZN7cutlass13device_kernelIN5flash19enable_sm80_to_sm89INS1_16FlashAttnBwdSm80INS1_25CollectiveMainloopBwdSm80ILi2ELi2EN4cute5tupleIJNS5_1CILi128EEES8_NS7_ILi64EEEEEENS_10bfloat16_tEfNS_4arch4Sm80ELb0ELb1ELb1ELb0ELb0ELb0ELb0ELb0ELi2ELi4ELi4ELi4ELb0EEENS1_21CollectiveEpilogueBwdISA_SB_SD_Li256ELb0ELb0ELi2EEENS1_19SingleTileSchedulerILb0ELb0ELb0ELi128EEEEEEEEEvNT_6ParamsE$_ZN4cute8smem_ptrIPjECI1NS_12iter_adaptorIS1_S2_EEES1_,($_ZN7cutlass13device_kernelIN5flash19enable_sm80_to_sm89INS1_16FlashAttnBwdSm80INS1_25CollectiveMainloopBwdSm80ILi2ELi2EN4cute5tupleIJNS5_1CILi128EEES8_NS7_ILi64EEEEEENS_10bfloat16_tEfNS_4arch4Sm80ELb0ELb1ELb1ELb0ELb0ELb0ELb0ELb0ELi2ELi4ELi4ELi4ELb0EEENS1_21CollectiveEpilogueBwdISA_SB_SD_Li256ELb0ELb0ELi2EEENS1_19SingleTileSchedulerILb0ELb0ELb0ELi128EEEEEEEEEvNT_6ParamsE$_ZN73_INTERNAL_24fd9406_37_flash_bwd_hdim64_bf16_softcap_sm80_cu_3fbc093a_291814__viaddmin_s32Eiii - $_ZN7cutlass13device_kernelIN5flash19enable_sm80_to_sm89INS1_16FlashAttnBwdSm80INS1_25CollectiveMainloopBwdSm80ILi2ELi2EN4cute5tupleIJNS5_1CILi128EEES8_NS7_ILi64EEEEEENS_10bfloat16_tEfNS_4arch4Sm80ELb0ELb1ELb1ELb0ELb0ELb0ELb0ELb0ELi2ELi4ELi4ELi4ELb0EEENS1_21CollectiveEpilogueBwdISA_SB_SD_Li256ELb0ELb0ELi2EEENS1_19SingleTileSchedulerILb0ELb0ELb0ELi128EEEEEEEEEvNT_6ParamsE$_ZN4cute8smem_ptrIPjECI1NS_12iter_adaptorIS1_S2_EEES1_)
$_ZN7cutlass13device_kernelIN5flash19enable_sm80_to_sm89INS1_16FlashAttnBwdSm80INS1_25CollectiveMainloopBwdSm80ILi2ELi2EN4cute5tupleIJNS5_1CILi128EEES8_NS7_ILi64EEEEEENS_10bfloat16_tEfNS_4arch4Sm80ELb0ELb1ELb1ELb0ELb0ELb0ELb0ELb0ELi2ELi4ELi4ELi4ELb0EEENS1_21CollectiveEpilogueBwdISA_SB_SD_Li256ELb0ELb0ELi2EEENS1_19SingleTileSchedulerILb0ELb0ELb0ELi128EEEEEEEEEvNT_6ParamsE$_ZN4cute8smem_ptrIPjECI1NS_12iter_adaptorIS1_S2_EEES1_:
[----:B------:R-:W-:Y:S02]  /*bc30*/  MOV R10, 0xbc50 ;  /* 0x0000bc50000a7802 */ /* 0x000fe40000000f00 */
[----:B------:R-:W-:Y:S05]  /*bc40*/  CALL.REL.NOINC `($_ZN7cutlass13device_kernelIN5flash19enable_sm80_to_sm89INS1_16FlashAttnBwdSm80INS1_25CollectiveMainloopBwdSm80ILi2ELi2EN4cute5tupleIJNS5_1CILi128EEES8_NS7_ILi64EEEEEENS_10bfloat16_tEfNS_4arch4Sm80ELb0ELb1ELb1ELb0ELb0ELb0ELb0ELb0ELi2ELi4ELi4ELi4ELb0EEENS1_21CollectiveEpilogueBwdISA_SB_SD_Li256ELb0ELb0ELi2EEENS1_19SingleTileSchedulerILb0ELb0ELb0ELi128EEEEEEEEEvNT_6ParamsE$_ZN4cute12iter_adaptorIPjNS_8smem_ptrIS1_EEEC2ES1_) ;  /* 0xffffab4000007944 */ /* 0x000fea0003c3ffff */
[----:B------:R-:W-:-:S04]  /*bc50*/  MOV R9, 0x0 ;  /* 0x0000000000097802 */ /* 0x000fc80000000f00 */
[----:B------:R-:W-:Y:S05]  /*bc60*/  RET.REL.NODEC R8 `(_ZN7cutlass13device_kernelIN5flash19enable_sm80_to_sm89INS1_16FlashAttnBwdSm80INS1_25CollectiveMainloopBwdSm80ILi2ELi2EN4cute5tupleIJNS5_1CILi128EEES8_NS7_ILi64EEEEEENS_10bfloat16_tEfNS_4arch4Sm80ELb0ELb1ELb1ELb0ELb0ELb0ELb0ELb0ELi2ELi4ELi4ELi4ELb0EEENS1_21CollectiveEpilogueBwdISA_SB_SD_Li256ELb0ELb0ELi2EEENS1_19SingleTileSchedulerILb0ELb0ELb0ELi128EEEEEEEEEvNT_6ParamsE) ;  /* 0xffff439008007950 */ /* 0x000fea0003c3ffff */
        .type           $_ZN7cutlass13device_kernelIN5flash19enable_sm80_to_sm89INS1_16FlashAttnBwdSm80INS1_25CollectiveMainloopBwdSm80ILi2ELi2EN4cute5tupleIJNS5_1CILi128EEES8_NS7_ILi64EEEEEENS_10bfloat16_tEfNS_4arch4Sm80ELb0ELb1ELb1ELb0ELb0ELb0ELb0ELb0ELi2ELi4ELi4ELi4ELb0EEENS1_21CollectiveEpilogueBwdISA_SB_SD_Li256ELb0ELb0ELi2EEENS1_19SingleTileSchedulerILb0ELb0ELb0ELi128EEEEEEEEEvNT_6ParamsE$_ZN73_INTERNAL_24fd9406_37_flash_bwd_hdim64_bf16_softcap_sm80_cu_3fbc093a_291814__viaddmin_s32Eiii,@function
        .size           $_ZN7cutlass13device_kernelIN5flash19enable_sm80_to_sm89INS1_16FlashAttnBwdSm80INS1_25CollectiveMainloopBwdSm80ILi2ELi2EN4cute5tupleIJNS5_1CILi128EEES8_NS7_ILi64EEEEEENS_10bfloat16_tEfNS_4arch4Sm80ELb0ELb1ELb1ELb0ELb0ELb0ELb0ELb0ELi2ELi4ELi4ELi4ELb0EEENS1_21CollectiveEpilogueBwdISA_SB_SD_Li256ELb0ELb0ELi2EEENS1_19SingleTileSchedulerILb0ELb0ELb0ELi128EEEEEEEEEvNT_6ParamsE$_ZN73_INTERNAL_24fd9406_37_flash_bwd_hdim64_bf16_softcap_sm80_cu_3fbc093a_291814__viaddmin_s32Eiii,($_ZN7cutlass13device_kernelIN5flash19enable_sm80_to_sm89INS1_16FlashAttnBwdSm80INS1_25CollectiveMainloopBwdSm80ILi2ELi2EN4cute5tupleIJNS5_1CILi128EEES8_NS7_ILi64EEEEEENS_10bfloat16_tEfNS_4arch4Sm80ELb0ELb1ELb1ELb0ELb0ELb0ELb0ELb0ELi2ELi4ELi4ELi4ELb0EEENS1_21CollectiveEpilogueBwdISA_SB_SD_Li256ELb0ELb0ELi2EEENS1_19SingleTileSchedulerILb0ELb0ELb0ELi128EEEEEEEEEvNT_6ParamsE$_ZN73_INTERNAL_24fd9406_37_flash_bwd_hdim64_bf16_softcap_sm80_cu_3fbc093a_291824__cvta_generic_to_sharedEPKv - $_ZN7cutlass13device_kernelIN5flash19enable_sm80_to_sm89INS1_16FlashAttnBwdSm80INS1_25CollectiveMainloopBwdSm80ILi2ELi2EN4cute5tupleIJNS5_1CILi128EEES8_NS7_ILi64EEEEEENS_10bfloat16_tEfNS_4arch4Sm80ELb0ELb1ELb1ELb0ELb0ELb0ELb0ELb0ELi2ELi4ELi4ELi4ELb0EEENS1_21CollectiveEpilogueBwdISA_SB_SD_Li256ELb0ELb0ELi2EEENS1_19SingleTileSchedulerILb0ELb0ELb0ELi128EEEEEEEEEvNT_6ParamsE$_ZN73_INTERNAL_24fd9406_37_flash_bwd_hdim64_bf16_softcap_sm80_cu_3fbc093a_291814__viaddmin_s32Eiii)
$_ZN7cutlass13device_kernelIN5flash19enable_sm80_to_sm89INS1_16FlashAttnBwdSm80INS1_25CollectiveMainloopBwdSm80ILi2ELi2EN4cute5tupleIJNS5_1CILi128EEES8_NS7_ILi64EEEEEENS_10bfloat16_tEfNS_4arch4Sm80ELb0ELb1ELb1ELb0ELb0ELb0ELb0ELb0ELi2ELi4ELi4ELi4ELb0EEENS1_21CollectiveEpilogueBwdISA_SB_SD_Li256ELb0ELb0ELi2EEENS1_19SingleTileSchedulerILb0ELb0ELb0ELi128EEEEEEEEEvNT_6ParamsE$_ZN73_INTERNAL_24fd9406_37_flash_bwd_hdim64_bf16_softcap_sm80_cu_3fbc093a_291814__viaddmin_s32Eiii:
[----:B------:R-:W-:Y:S02]  /*bc70*/  IADD3 R2, R7, R53, RZ ;  /* 0x0000003507027210 */ /* 0x000fe40007ffe0ff */
[----:B------:R-:W-:Y:S02]  /*bc80*/  MOV R8, 0xbca0 ;  /* 0x0000bca000087802 */ /* 0x000fe40000000f00 */
[----:B------:R-:W-:Y:S05]  /*bc90*/  CALL.REL.NOINC `($_ZN7cutlass13device_kernelIN5flash19enable_sm80_to_sm89INS1_16FlashAttnBwdSm80INS1_25CollectiveMainloopBwdSm80ILi2ELi2EN4cute5tupleIJNS5_1CILi128EEES8_NS7_ILi64EEEEEENS_10bfloat16_tEfNS_4arch4Sm80ELb0ELb1ELb1ELb0ELb0ELb0ELb0ELb0ELi2ELi4ELi4ELi4ELb0EEENS1_21CollectiveEpilogueBwdISA_SB_SD_Li256ELb0ELb0ELi2EEENS1_19SingleTileSchedulerILb0ELb0ELb0ELi128EEEEEEEEEvNT_6ParamsE$min) ;  /* 0x0005d6c000007944 */ /* 0x000fea0003c00000 */
[----:B------:R-:W-:Y:S02]  /*bca0*/  MOV R8, R6 ;  /* 0x0000000600087202 */ /* 0x000fe40000000f00 */
[----:B------:R-:W-:-:S04]  /*bcb0*/  MOV R9, 0x0 ;  /* 0x0000000000097802 */ /* 0x000fc80000000f00 */
[----:B------:R-:W-:Y:S05]  /*bcc0*/  RET.REL.NODEC R8 `(_ZN7cutlass13device_kernelIN5flash19enable_sm80_to_sm89INS1_16FlashAttnBwdSm80INS1_25CollectiveMainloopBwdSm80ILi2ELi2EN4cute5tupleIJNS5_1CILi128EEES8_NS7_ILi64EEEEEENS_10bfloat16_tEfNS_4arch4Sm80ELb0ELb1ELb1ELb0ELb0ELb0ELb0ELb0ELi2ELi4ELi4ELi4ELb0EEENS1_21CollectiveEpilogueBwdISA_SB_SD_Li256ELb0ELb0ELi2EEENS1_19SingleTileSchedulerILb0ELb0ELb0ELi128EEEEEEEEEvNT_6ParamsE) ;  /* 0xffff433008007950 */ /* 0x000fea0003c3ffff */
        .type           $_ZN7cutlass13device_kernelIN5flash19enable_sm80_to_sm89INS1_16FlashAttnBwdSm80INS1_25CollectiveMainloopBwdSm80ILi2ELi2EN4cute5tupleIJNS5_1CILi128EEES8_NS7_ILi64EEEEEENS_10bfloat16_tEfNS_4arch4Sm80ELb0ELb1ELb1ELb0ELb0ELb0ELb0ELb0ELi2ELi4ELi4ELi4ELb0EEENS1_21CollectiveEpilogueBwdISA_SB_SD_Li256ELb0ELb0ELi2EEENS1_19SingleTileSchedulerILb0ELb0ELb0ELi128EEEEEEEEEvNT_6ParamsE$_ZN73_INTERNAL_24fd9406_37_flash_bwd_hdim64_bf16_softcap_sm80_cu_3fbc093a_291824__cvta_generic_to_sharedEPKv,@function
        .size           $_ZN7cutlass13device_kernelIN5flash19enable_sm80_to_sm89INS1_16FlashAttnBwdSm80INS1_25CollectiveMainloopBwdSm80ILi2ELi2EN4cute5tupleIJNS5_1CILi128EEES8_NS7_ILi64EEEEEENS_10bfloat16_tEfNS_4arch4Sm80ELb0ELb1ELb1ELb0ELb0ELb0ELb0ELb0ELi2ELi4ELi4ELi4ELb0EEENS1_21CollectiveEpilogueBwdISA_SB_SD_Li256ELb0ELb0ELi2EEENS1_19SingleTileSchedulerILb0ELb0ELb0ELi128EEEEEEEEEvNT_6ParamsE$_ZN73_INTERNAL_24fd9406_37_flash_bwd_hdim64_bf16_softcap_sm80_cu_3fbc093a_291824__cvta_generic_to_sharedEPKv,($_ZN7cutlass13device_kernelIN5flash19enable_sm80_to_sm89INS1_16FlashAttnBwdSm80INS1_25CollectiveMainloopBwdSm80ILi2ELi2EN4cute5tupleIJNS5_1CILi128EEES8_NS7_ILi64EEEEEENS_10bfloat16_tEfNS_4arch4Sm80ELb0ELb1ELb1ELb0ELb0ELb0ELb0ELb0ELi2ELi4ELi4ELi4ELb0EEENS1_21CollectiveEpilogueBwdISA_SB_SD_Li256ELb0ELb0ELi2EEENS1_19SingleTileSchedulerILb0ELb0ELb0ELi128EEEEEEEEEvNT_6ParamsE$_ZN73_INTERNAL_24fd9406_37_flash_bwd_hdim64_bf16_softcap_sm80_cu_3fbc093a_29189atomicAddEPff - $_ZN7cutlass13device_kernelIN5flash19enable_sm80_to_sm89INS1_16FlashAttnBwdSm80INS1_25CollectiveMainloopBwdSm80ILi2ELi2EN4cute5tupleIJNS5_1CILi128EEES8_NS7_ILi64EEEEEENS_10bfloat16_tEfNS_4arch4Sm80ELb0ELb1ELb1ELb0ELb0ELb0ELb0ELb0ELi2ELi4ELi4ELi4ELb0EEENS1_21CollectiveEpilogueBwdISA_SB_SD_Li256ELb0ELb0ELi2EEENS1_19SingleTileSchedulerILb0ELb0ELb0ELi128EEEEEEEEEvNT_6ParamsE$_ZN73_INTERNAL_24fd9406_37_flash_bwd_hdim64_bf16_softcap_sm80_cu_3fbc093a_291824__cvta_generic_to_sharedEPKv)
$_ZN7cutlass13device_kernelIN5flash19enable_sm80_to_sm89INS1_16FlashAttnBwdSm80INS1_25CollectiveMainloopBwdSm80ILi2ELi2EN4cute5tupleIJNS5_1CILi128EEES8_NS7_ILi64EEEEEENS_10bfloat16_tEfNS_4arch4Sm80ELb0ELb1ELb1ELb0ELb0ELb0ELb0ELb0ELi2ELi4ELi4ELi4ELb0EEENS1_21CollectiveEpilogueBwdISA_SB_SD_Li256ELb0ELb0ELi2EEENS1_19SingleTileSchedulerILb0ELb0ELb0ELi128EEEEEEEEEvNT_6ParamsE$_ZN73_INTERNAL_24fd9406_37_flash_bwd_hdim64_bf16_softcap_sm80_cu_3fbc093a_291824__cvta_generic_to_sharedEPKv:
[----:B------:R-:W-:Y:S02]  /*bcd0*/  MOV R3, 0x0 ;  /* 0x0000000000037802 */ /* 0x000fe40000000f00 */
[----:B------:R-:W-:Y:S02]  /*bce0*/  IADD3 R4, R4, -c[0x0][0x18], RZ ;  /* 0x8000060004047a10 */ /* 0x000fe40007ffe0ff */
[----:B------:R-:W-:Y:S05]  /*bcf0*/  RET.REL.NODEC R2 `(_ZN7cutlass13device_kernelIN5flash19enable_sm80_to_sm89INS1_16FlashAttnBwdSm80INS1_25CollectiveMainloopBwdSm80ILi2ELi2EN4cute5tupleIJNS5_1CILi128EEES8_NS7_ILi64EEEEEENS_10bfloat16_tEfNS_4arch4Sm80ELb0ELb1ELb1ELb0ELb0ELb0ELb0ELb0ELi2ELi4ELi4ELi4ELb0EEENS1_21CollectiveEpilogueBwdISA_SB_SD_Li256ELb0ELb0ELi2EEENS1_19SingleTileSchedulerILb0ELb0ELb0ELi128EEEEEEEEEvNT_6ParamsE) ;  /* 0xffff430002007950 */ /* 0x000fea0003c3ffff */
        .type           $_ZN7cutlass13device_kernelIN5flash19enable_sm80_to_sm89INS1_16FlashAttnBwdSm80INS1_25CollectiveMainloopBwdSm80ILi2ELi2EN4cute5tupleIJNS5_1CILi128EEES8_NS7_ILi64EEEEEENS_10bfloat16_tEfNS_4arch4Sm80ELb0ELb1ELb1ELb0ELb0ELb0ELb0ELb0ELi2ELi4ELi4ELi4ELb0EEENS1_21CollectiveEpilogueBwdISA_SB_SD_Li256ELb0ELb0ELi2EEENS1_19SingleTileSchedulerILb0ELb0ELb0ELi128EEEEEEEEEvNT_6ParamsE$_ZN73_INTERNAL_24fd9406_37_flash_bwd_hdim64_bf16_softcap_sm80_cu_3fbc093a_29189atomicAddEPff,@function
        .size           $_ZN7cutlass13device_kernelIN5flash19enable_sm80_to_sm89INS1_16FlashAttnBwdSm80INS1_25CollectiveMainloopBwdSm80ILi2ELi2EN4cute5tupleIJNS5_1CILi128EEES8_NS7_ILi64EEEEEENS_10bfloat16_tEfNS_4arch4Sm80ELb0ELb1ELb1ELb0ELb0ELb0ELb0ELb0ELi2ELi4ELi4ELi4ELb0EEENS1_21CollectiveEpilogueBwdISA_SB_SD_Li256ELb0ELb0ELi2EEENS1_19SingleTileSchedulerILb0ELb0ELb0ELi128EEEEEEEEEvNT_6ParamsE$_ZN73_INTERNAL_24fd9406_37_flash_bwd_hdim64_bf16_softcap_sm80_cu_3fbc093a_29189atomicAddEPff,($_ZN7cutlass13device_kernelIN5flash19enable_sm80_to_sm89INS1_16FlashAttnBwdSm80INS1_25CollectiveMainloopBwdSm80ILi2ELi2EN4cute5tupleIJNS5_1CILi128EEES8_NS7_ILi64EEEEEENS_10bfloat16_tEfNS_4arch4Sm80ELb0ELb1ELb1ELb0ELb0ELb0ELb0ELb0ELi2ELi4ELi4ELi4ELb0EEENS1_21CollectiveEpilogueBwdISA_SB_SD_Li256ELb0ELb0ELi2EEENS1_19SingleTileSchedulerILb0ELb0ELb0ELi128EEEEEEEEEvNT_6ParamsE$_ZSt3maxIiERKT_S2_S2_ - $_ZN7cutlass13device_kernelIN5flash19enable_sm80_to_sm89INS1_16FlashAttnBwdSm80INS1_25CollectiveMainloopBwdSm80ILi2ELi2EN4cute5tupleIJNS5_1CILi128EEES8_NS7_ILi64EEEEEENS_10bfloat16_tEfNS_4arch4Sm80ELb0ELb1ELb1ELb0ELb0ELb0ELb0ELb0ELi2ELi4ELi4ELi4ELb0EEENS1_21CollectiveEpilogueBwdISA_SB_SD_Li256ELb0ELb0ELi2EEENS1_19SingleTileSchedulerILb0ELb0ELb0ELi128EEEEEEEEEvNT_6ParamsE$_ZN73_INTERNAL_24fd9406_37_flash_bwd_hdim64_bf16_softcap_sm80_cu_3fbc093a_29189atomicAddEPff)
$_ZN7cutlass13device_kernelIN5flash19enable_sm80_to_sm89INS1_16FlashAttnBwdSm80INS1_25CollectiveMainloopBwdSm80ILi2ELi2EN4cute5tupleIJNS5_1CILi128EEES8_NS7_ILi64EEEEEENS_10bfloat16_tEfNS_4arch4Sm80ELb0ELb1ELb1ELb0ELb0ELb0ELb0ELb0ELi2ELi4ELi4ELi4ELb0EEENS1_21CollectiveEpilogueBwdISA_SB_SD_Li256ELb0ELb0ELi2EEENS1_19SingleTileSchedulerILb0ELb0ELb0ELi128EEEEEEEEEvNT_6ParamsE$_ZN73_INTERNAL_24fd9406_37_flash_bwd_hdim64_bf16_softcap_sm80_cu_3fbc093a_29189atomicAddEPff:
[----:B------:R-:W-:Y:S01]  /*bd00*/  BSSY B0, `(.L_x_1513) ;  /* 0x0000003000007945 */ /* 0x000fe20003800000 */
[----:B------:R-:W-:Y:S02]  /*bd10*/  MOV R12, 0xbd30 ;  /* 0x0000bd30000c7802 */ /* 0x000fe40000000f00 */
[----:B------:R-:W-:Y:S05]  /*bd20*/  CALL.REL.NOINC `($_ZN7cutlass13device_kernelIN5flash19enable_sm80_to_sm89INS1_16FlashAttnBwdSm80INS1_25CollectiveMainloopBwdSm80ILi2ELi2EN4cute5tupleIJNS5_1CILi128EEES8_NS7_ILi64EEEEEENS_10bfloat16_tEfNS_4arch4Sm80ELb0ELb1ELb1ELb0ELb0ELb0ELb0ELb0ELi2ELi4ELi4ELi4ELb0EEENS1_21CollectiveEpilogueBwdISA_SB_SD_Li256ELb0ELb0ELi2EEENS1_19SingleTileSchedulerILb0ELb0ELb0ELi128EEEEEEEEEvNT_6ParamsE$__fAtomicAdd) ;  /* 0x0005d48000007944 */ /* 0x000fea0003c00000 */
[----:B------:R-:W-:Y:S05]  /*bd30*/  BSYNC B0 ;  /* 0x0000000000007941 */ /* 0x000fea0003800000 */
.L_x_1513:
[----:B------:R-:W-:-:S04]  /*bd40*/  MOV R11, 0x0 ;  /* 0x00000000000b7802 */ /* 0x000fc80000000f00 */
[----:B------:R-:W-:Y:S05]  /*bd50*/  RET.REL.NODEC R10 `(_ZN7cutlass13device_kernelIN5flash19enable_sm80_to_sm89INS1_16FlashAttnBwdSm80INS1_25CollectiveMainloopBwdSm80ILi2ELi2EN4cute5tupleIJNS5_1CILi128EEES8_NS7_ILi64EEEEEENS_10bfloat16_tEfNS_4arch4Sm80ELb0ELb1ELb1ELb0ELb0ELb0ELb0ELb0ELi2ELi4ELi4ELi4ELb0EEENS1_21CollectiveEpilogueBwdISA_SB_SD_Li256ELb0ELb0ELi2EEENS1_19SingleTileSchedulerILb0ELb0ELb0ELi128EEEEEEEEEvNT_6ParamsE) ;  /* 0xffff42a00a007950 */ /* 0x000fea0003c3ffff */
        .type           $_ZN7cutlass13device_kernelIN5flash19enable_sm80_to_sm89INS1_16FlashAttnBwdSm80INS1_25CollectiveMainloopBwdSm80ILi2ELi2EN4cute5tupleIJNS5_1CILi128EEES8_NS7_ILi64EEEEEENS_10bfloat16_tEfNS_4arch4Sm80ELb0ELb1ELb1ELb0ELb0ELb0ELb0ELb0ELi2ELi4ELi4ELi4ELb0EEENS1_21CollectiveEpilogueBwdISA_SB_SD_Li256ELb0ELb0ELi2EEENS1_19SingleTileSchedulerILb0ELb0ELb0ELi128EEEEEEEEEvNT_6ParamsE$_ZSt3maxIiERKT_S2_S2_,@function
        .size           $_ZN7cutlass13device_kernelIN5flash19enable_sm80_to_sm89INS1_16FlashAttnBwdSm80INS1_25CollectiveMainloopBwdSm80ILi2ELi2EN4cute5tupleIJNS5_1CILi128EEES8_NS7_ILi64EEEEEENS_10bfloat16_tEfNS_4arch4Sm80ELb0ELb1ELb1ELb0ELb0ELb0ELb0ELb0ELi2ELi4ELi4ELi4ELb0EEENS1_21CollectiveEpilogueBwdISA_SB_SD_Li256ELb0ELb0ELi2EEENS1_19SingleTileSchedulerILb0ELb0ELb0ELi128EEEEEEEEEvNT_6ParamsE$_ZSt3maxIiERKT_S2_S2_,($_ZN7cutlass13device_kernelIN5flash19enable_sm80_to_sm89INS1_16FlashAttnBwdSm80INS1_25CollectiveMainloopBwdSm80ILi2ELi2EN4cute5tupleIJNS5_1CILi128EEES8_NS7_ILi64EEEEEENS_10bfloat16_tEfNS_4arch4Sm80ELb0ELb1ELb1ELb0ELb0ELb0ELb0ELb0ELi2ELi4ELi4ELi4ELb0EEENS1_21CollectiveEpilogueBwdISA_SB_SD_Li256ELb0ELb0ELi2EEENS1_19SingleTileSchedulerILb0ELb0ELb0ELi128EEEEEEEEEvNT_6ParamsE$_ZSt3minIiERKT_S2_S2_ - $_ZN7cutlass13device_kernelIN5flash19enable_sm80_to_sm89INS1_16FlashAttnBwdSm80INS1_25CollectiveMainloopBwdSm80ILi2ELi2EN4cute5tupleIJNS5_1CILi128EEES8_NS7_ILi64EEEEEENS_10bfloat16_tEfNS_4arch4Sm80ELb0ELb1ELb1ELb0ELb0ELb0ELb0ELb0ELi2ELi4ELi4ELi4ELb0EEENS1_21CollectiveEpilogueBwdISA_SB_SD_Li256ELb0ELb0ELi2EEENS1_19SingleTileSchedulerILb0ELb0ELb0ELi128EEEEEEEEEvNT_6ParamsE$_ZSt3maxIiERKT_S2_S2_)
$_ZN7cutlass13device_kernelIN5flash19enable_sm80_to_sm89INS1_16FlashAttnBwdSm80INS1_25CollectiveMainloopBwdSm80ILi2ELi2EN4cute5tupleIJNS5_1CILi128EEES8_NS7_ILi64EEEEEENS_10bfloat16_tEfNS_4arch4Sm80ELb0ELb1ELb1ELb0ELb0ELb0ELb0ELb0ELi2ELi4ELi4ELi4ELb0EEENS1_21CollectiveEpilogueBwdISA_SB_SD_Li256ELb0ELb0ELi2EEENS1_19SingleTileSchedulerILb0ELb0ELb0ELi128EEEEEEEEEvNT_6ParamsE$_ZSt3maxIiERKT_S2_S2_:
[----:B------:R-:W-:Y:S02]  /*bd60*/  IADD3 R7, R15, -c[0x0][0x20], RZ ;  /* 0x800008000f077a10 */ /* 0x000fe40007ffe0ff */
[----:B------:R-:W-:-:S04]  /*bd70*/  IADD3 R2, R47, -c[0x0][0x20], RZ ;  /* 0x800008002f027a10 */ /* 0x000fc80007ffe0ff */
[----:B------:R-:W2:Y:S04]  /*bd80*/  LDL R7, [R7] ;  /* 0x0000000007077983 */ /* 0x000ea80000100800 */
[----:B------:R-:W2:Y:S01]  /*bd90*/  LDL R2, [R2] ;  /* 0x0000000002027983 */ /* 0x000ea20000100800 */
[----:B------:R-:W-:Y:S02]  /*bda0*/  IMAD.MOV.U32 R10, RZ, RZ, R8 ;  /* 0x000000ffff0a7224 */ /* 0x000fe400078e0008 */
[----:B------:R-:W-:Y:S01]  /*bdb0*/  IMAD.MOV.U32 R11, RZ, RZ, 0x0 ;  /* 0x00000000ff0b7424 */ /* 0x000fe200078e00ff */
[----:B--2---:R-:W-:-:S04]  /*bdc0*/  ISETP.GE.AND P0, PT, R7, R2, PT ;  /* 0x000000020700720c */ /* 0x004fc80003f06270 */
[----:B------:R-:W-:Y:S01]  /*bdd0*/  SEL R9, R47, R15, !P0 ;  /* 0x0000000f2f097207 */ /* 0x000fe20004000000 */
[----:B------:R-:W-:Y:S08]  /*bde0*/  RET.REL.NODEC R10 `(_ZN7cutlass13device_kernelIN5flash19enable_sm80_to_sm89INS1_16FlashAttnBwdSm80INS1_25CollectiveMainloopBwdSm80ILi2ELi2EN4cute5tupleIJNS5_1CILi128EEES8_NS7_ILi64EEEEEENS_10bfloat16_tEfNS_4arch4Sm80ELb0ELb1ELb1ELb0ELb0ELb0ELb0ELb0ELi2ELi4ELi4ELi4ELb0EEENS1_21CollectiveEpilogueBwdISA_SB_SD_Li256ELb0ELb0ELi2EEENS1_19SingleTileSchedulerILb0ELb0ELb0ELi128EEEEEEEEEvNT_6ParamsE) ;  /* 0xffff42100a007950 */ /* 0x000ff00003c3ffff */
        .type           $_ZN7cutlass13device_kernelIN5flash19enable_sm80_to_sm89INS1_16FlashAttnBwdSm80INS1_25CollectiveMainloopBwdSm80ILi2ELi2EN4cute5tupleIJNS5_1CILi128EEES8_NS7_ILi64EEEEEENS_10bfloat16_tEfNS_4arch4Sm80ELb0ELb1ELb1ELb0ELb0ELb0ELb0ELb0ELi2ELi4ELi4ELi4ELb0EEENS1_21CollectiveEpilogueBwdISA_SB_SD_Li256ELb0ELb0ELi2EEENS1_19SingleTileSchedulerILb0ELb0ELb0ELi128EEEEEEEEEvNT_6ParamsE$_ZSt3minIiERKT_S2_S2_,@function
        .size           $_ZN7cutlass13device_kernelIN5flash19enable_sm80_to_sm89INS1_16FlashAttnBwdSm80INS1_25CollectiveMainloopBwdSm80ILi2ELi2EN4cute5tupleIJNS5_1CILi128EEES8_NS7_ILi64EEEEEENS_10bfloat16_tEfNS_4arch4Sm80ELb0ELb1ELb1ELb0ELb0ELb0ELb0ELb0ELi2ELi4ELi4ELi4ELb0EEENS1_21CollectiveEpilogueBwdISA_SB_SD_Li256ELb0ELb0ELi2EEENS1_19SingleTileSchedulerILb0ELb0ELb0ELi128EEEEEEEEEvNT_6ParamsE$_ZSt3minIiERKT_S2_S2_,($_ZN7cutlass13device_kernelIN5flash19enable_sm80_to_sm89INS1_16FlashAttnBwdSm80INS1_25CollectiveMainloopBwdSm80ILi2ELi2EN4cute5tupleIJNS5_1CILi128EEES8_NS7_ILi64EEEEEENS_10bfloat16_tEfNS_4arch4Sm80ELb0ELb1ELb1ELb0ELb0ELb0ELb0ELb0ELi2ELi4ELi4ELi4ELb0EEENS1_21CollectiveEpilogueBwdISA_SB_SD_Li256ELb0ELb0ELi2EEENS1_19SingleTileSchedulerILb0ELb0ELb0ELi128EEEEEEEEEvNT_6ParamsE$_ZZN4cute12filter_tupleINS_5tupleIJNS1_IJNS_10UnderscoreENS_1CILi0EEEEEENS1_IJS4_S2_EEEEEENS1_IJNS1_IJNS1_IJNS3_ILi1EEES4_EEES4_EEENS1_IJNS1_IJS4_S4_EEEiEEEEEEZNS_5sliceIS7_SD_EEDaRKT_RKT0_EUlRKT_RKT0_E_EEDaSH_SK_OT1_ENKUlDpSN_E_clIJNS1_IJS9_EEENS1_IJiEEEEEEDaSU_ - $_ZN7cutlass13device_kernelIN5flash19enable_sm80_to_sm89INS1_16FlashAttnBwdSm80INS1_25CollectiveMainloopBwdSm80ILi2ELi2EN4cute5tupleIJNS5_1CILi128EEES8_NS7_ILi64EEEEEENS_10bfloat16_tEfNS_4arch4Sm80ELb0ELb1ELb1ELb0ELb0ELb0ELb0ELb0ELi2ELi4ELi4ELi4ELb0EEENS1_21CollectiveEpilogueBwdISA_SB_SD_Li256ELb0ELb0ELi2EEENS1_19SingleTileSchedulerILb0ELb0ELb0ELi128EEEEEEEEEvNT_6ParamsE$_ZSt3minIiERKT_S2_S2_)
$_ZN7cutlass13device_kernelIN5flash19enable_sm80_to_sm89INS1_16FlashAttnBwdSm80INS1_25CollectiveMainloopBwdSm80ILi2ELi2EN4cute5tupleIJNS5_1CILi128EEES8_NS7_ILi64EEEEEENS_10bfloat16_tEfNS_4arch4Sm80ELb0ELb1ELb1ELb0ELb0ELb0ELb0ELb0ELi2ELi4ELi4ELi4ELb0EEENS1_21CollectiveEpilogueBwdISA_SB_SD_Li256ELb0ELb0ELi2EEENS1_19SingleTileSchedulerILb0ELb0ELb0ELi128EEEEEEEEEvNT_6ParamsE$_ZSt3minIiERKT_S2_S2_:
        /* <DEDUP_REMOVED lines=9> */
        .type           $_ZN7cutlass13device_kernelIN5flash19enable_sm80_to_sm89INS1_16FlashAttnBwdSm80INS1_25CollectiveMainloopBwdSm80ILi2ELi2EN4cute5tupleIJNS5_1CILi128EEES8_NS7_ILi64EEEEEENS_10bfloat16_tEfNS_4arch4Sm80ELb0ELb1ELb1ELb0ELb0ELb0ELb0ELb0ELi2ELi4ELi4ELi4ELb0EEENS1_21CollectiveEpilogueBwdISA_SB_SD_Li256ELb0ELb0ELi2EEENS1_19SingleTileSchedulerILb0ELb0ELb0ELi128EEEEEEEEEvNT_6ParamsE$_ZZN4cute12filter_tupleINS_5tupleIJNS1_IJNS_10UnderscoreENS_1CILi0EEEEEENS1_IJS4_S2_EEEEEENS1_IJNS1_IJNS1_IJNS3_ILi1EEES4_EEES4_EEENS1_IJNS1_IJS4_S4_EEEiEEEEEEZNS_5sliceIS7_SD_EEDaRKT_RKT0_EUlRKT_RKT0_E_EEDaSH_SK_OT1_ENKUlDpSN_E_clIJNS1_IJS9_EEENS1_IJiEEEEEEDaSU_,@function
        .size           $_ZN7cutlass13device_kernelIN5flash19enable_sm80_to_sm89INS1_16FlashAttnBwdSm80INS1_25CollectiveMainloopBwdSm80ILi2ELi2EN4cute5tupleIJNS5_1CILi128EEES8_NS7_ILi64EEEEEENS_10bfloat16_tEfNS_4arch4Sm80ELb0ELb1ELb1ELb0ELb0ELb0ELb0ELb0ELi2ELi4ELi4ELi4ELb0EEENS1_21CollectiveEpilogueBwdISA_SB_SD_Li256ELb0ELb0ELi2EEENS1_19SingleTileSchedulerILb0ELb0ELb0ELi128EEEEEEEEEvNT_6ParamsE$_ZZN4cute12filter_tupleINS_5tupleIJNS1_IJNS_10UnderscoreENS_1CILi0EEEEEENS1_IJS4_S2_EEEEEENS1_IJNS1_IJNS1_IJNS3_ILi1EEES4_EEES4_EEENS1_IJNS1_IJS4_S4_EEEiEEEEEEZNS_5sliceIS7_SD_EEDaRKT_RKT0_EUlRKT_RKT0_E_EEDaSH_SK_OT1_ENKUlDpSN_E_clIJNS1_IJS9_EEENS1_IJiEEEEEEDaSU_,($_ZN7cutlass13device_kernelIN5flash19enable_sm80_to_sm89INS1_16FlashAttnBwdSm80INS1_25CollectiveMainloopBwdSm80ILi2ELi2EN4cute5tupleIJNS5_1CILi128EEES8_NS7_ILi64EEEEEENS_10bfloat16_tEfNS_4arch4Sm80ELb0ELb1ELb1ELb0ELb0ELb0ELb0ELb0ELi2ELi4ELi4ELi4ELb0EEENS1_21CollectiveEpilogueBwdISA_SB_SD_Li256ELb0ELb0ELi2EEENS1_19SingleTileSchedulerILb0ELb0ELb0ELi128EEEEEEEEEvNT_6ParamsE$_ZZN4cute12filter_tupleINS_5tupleIJNS1_IJNS_1CILi0EEENS1_IJNS2_ILi1EEENS2_ILi512EEEiEEEEEENS2_ILi4096EEENS1_IJiNS2_ILi8192EEEEEEEEEZNS_7flattenISB_EEDaRKT_EUlRKT_E_EEDaSF_OT0_ENKUlDpSI_E_clIJNS1_IJS3_S4_S5_iEEENS1_IJS8_EEESA_EEEDaSM_ - $_ZN7cutlass13device_kernelIN5flash19enable_sm80_to_sm89INS1_16FlashAttnBwdSm80INS1_25CollectiveMainloopBwdSm80ILi2ELi2EN4cute5tupleIJNS5_1CILi128EEES8_NS7_ILi64EEEEEENS_10bfloat16_tEfNS_4arch4Sm80ELb0ELb1ELb1ELb0ELb0ELb0ELb0ELb0ELi2ELi4ELi4ELi4ELb0EEENS1_21CollectiveEpilogueBwdISA_SB_SD_Li256ELb0ELb0ELi2EEENS1_19SingleTileSchedulerILb0ELb0ELb0ELi128EEEEEEEEEvNT_6ParamsE$_ZZN4cute12filter_tupleINS_5tupleIJNS1_IJNS_10UnderscoreENS_1CILi0EEEEEENS1_IJS4_S2_EEEEEENS1_IJNS1_IJNS1_IJNS3_ILi1EEES4_EEES4_EEENS1_IJNS1_IJS4_S4_EEEiEEEEEEZNS_5sliceIS7_SD_EEDaRKT_RKT0_EUlRKT_RKT0_E_EEDaSH_SK_OT1_ENKUlDpSN_E_clIJNS1_IJS9_EEENS1_IJiEEEEEEDaSU_)
$_ZN7cutlass13device_kernelIN5flash19enable_sm80_to_sm89INS1_16FlashAttnBwdSm80INS1_25CollectiveMainloopBwdSm80ILi2ELi2EN4cute5tupleIJNS5_1CILi128EEES8_NS7_ILi64EEEEEENS_10bfloat16_tEfNS_4arch4Sm80ELb0ELb1ELb1ELb0ELb0ELb0ELb0ELb0ELi2ELi4ELi4ELi4ELb0EEENS1_21CollectiveEpilogueBwdISA_SB_SD_Li256ELb0ELb0ELi2EEENS1_19SingleTileSchedulerILb0ELb0ELb0ELi128EEEEEEEEEvNT_6ParamsE$_ZZN4cute12filter_tupleINS_5tupleIJNS1_IJNS_10UnderscoreENS_1CILi0EEEEEENS1_IJS4_S2_EEEEEENS1_IJNS1_IJNS1_IJNS3_ILi1EEES4_EEES4_EEENS1_IJNS1_IJS4_S4_EEEiEEEEEEZNS_5sliceIS7_SD_EEDaRKT_RKT0_EUlRKT_RKT0_E_EEDaSH_SK_OT1_ENKUlDpSN_E_clIJNS1_IJS9_EEENS1_IJiEEEEEEDaSU_:
[----:B------:R-:W-:Y:S02]  /*be80*/  IADD3 R2, R1, 0x1680, RZ ;  /* 0x0000168001027810 */ /* 0x000fe40007ffe0ff */
[----:B------:R-:W-:Y:S02]  /*be90*/  MOV R6, 0xbec0 ;  /* 0x0000bec000067802 */ /* 0x000fe40000000f00 */
[----:B------:R-:W-:Y:S02]  /*bea0*/  IADD3 R2, R2, c[0x0][0x20], RZ ;  /* 0x0000080002027a10 */ /* 0x000fe40007ffe0ff */
[----:B------:R-:W-:Y:S05]  /*beb0*/  CALL.REL.NOINC `($_ZN7cutlass13device_kernelIN5flash19enable_sm80_to_sm89INS1_16FlashAttnBwdSm80INS1_25CollectiveMainloopBwdSm80ILi2ELi2EN4cute5tupleIJNS5_1CILi128EEES8_NS7_ILi64EEEEEENS_10bfloat16_tEfNS_4arch4Sm80ELb0ELb1ELb1ELb0ELb0ELb0ELb0ELb0ELi2ELi4ELi4ELi4ELb0EEENS1_21CollectiveEpilogueBwdISA_SB_SD_Li256ELb0ELb0ELi2EEENS1_19SingleTileSchedulerILb0ELb0ELb0ELi128EEEEEEEEEvNT_6ParamsE$_ZN4cute3eso3ESOILb1ELb0EJNS_5tupleIJNS_1CILi1EEENS3_ILi0EEEEEEiEEC2ERKS6_RKi) ;  /* 0xffffd4a000007944 */ /* 0x000fea0003c3ffff */
[----:B-1----:R1:W5:Y:S01]  /*bec0*/  LDL R3, [R1+0x1680] ;  /* 0x0016800001037983 */ /* 0x0023620000100800 */
[----:B------:R-:W-:-:S04]  /*bed0*/  MOV R9, 0x0 ;  /* 0x0000000000097802 */ /* 0x000fc80000000f00 */
[----:B------:R-:W-:Y:S05]  /*bee0*/  RET.REL.NODEC R8 `(_ZN7cutlass13device_kernelIN5flash19enable_sm80_to_sm89INS1_16FlashAttnBwdSm80INS1_25CollectiveMainloopBwdSm80ILi2ELi2EN4cute5tupleIJNS5_1CILi128EEES8_NS7_ILi64EEEEEENS_10bfloat16_tEfNS_4arch4Sm80ELb0ELb1ELb1ELb0ELb0ELb0ELb0ELb0ELi2ELi4ELi4ELi4ELb0EEENS1_21CollectiveEpilogueBwdISA_SB_SD_Li256ELb0ELb0ELi2EEENS1_19SingleTileSchedulerILb0ELb0ELb0ELi128EEEEEEEEEvNT_6ParamsE) ;  /* 0xffff411008007950 */ /* 0x000fea0003c3ffff */
        .type           $_ZN7cutlass13device_kernelIN5flash19enable_sm80_to_sm89INS1_16FlashAttnBwdSm80INS1_25CollectiveMainloopBwdSm80ILi2ELi2EN4cute5tupleIJNS5_1CILi128EEES8_NS7_ILi64EEEEEENS_10bfloat16_tEfNS_4arch4Sm80ELb0ELb1ELb1ELb0ELb0ELb0ELb0ELb0ELi2ELi4ELi4ELi4ELb0EEENS1_21CollectiveEpilogueBwdISA_SB_SD_Li256ELb0ELb0ELi2EEENS1_19SingleTileSchedulerILb0ELb0ELb0ELi128EEEEEEEEEvNT_6ParamsE$_ZZN4cute12filter_tupleINS_5tupleIJNS1_IJNS_1CILi0EEENS1_IJNS2_ILi1EEENS2_ILi512EEEiEEEEEENS2_ILi4096EEENS1_IJiNS2_ILi8192EEEEEEEEEZNS_7flattenISB_EEDaRKT_EUlRKT_E_EEDaSF_OT0_ENKUlDpSI_E_clIJNS1_IJS3_S4_S5_iEEENS1_IJS8_EEESA_EEEDaSM_,@function
        .size           $_ZN7cutlass13device_kernelIN5flash19enable_sm80_to_sm89INS1_16FlashAttnBwdSm80INS1_25CollectiveMainloopBwdSm80ILi2ELi2EN4cute5tupleIJNS5_1CILi128EEES8_NS7_ILi64EEEEEENS_10bfloat16_tEfNS_4arch4Sm80ELb0ELb1ELb1ELb0ELb0ELb0ELb0ELb0ELi2ELi4ELi4ELi4ELb0EEENS1_21CollectiveEpilogueBwdISA_SB_SD_Li256ELb0ELb0ELi2EEENS1_19SingleTileSchedulerILb0ELb0ELb0ELi128EEEEEEEEEvNT_6ParamsE$_ZZN4cute12filter_tupleINS_5tupleIJNS1_IJNS_1CILi0EEENS1_IJNS2_ILi1EEENS2_ILi512EEEiEEEEEENS2_ILi4096EEENS1_IJiNS2_ILi8192EEEEEEEEEZNS_7flattenISB_EEDaRKT_EUlRKT_E_EEDaSF_OT0_ENKUlDpSI_E_clIJNS1_IJS3_S4_S5_iEEENS1_IJS8_EEESA_EEEDaSM_,($_ZN7cutlass13device_kernelIN5flash19enable_sm80_to_sm89INS1_16FlashAttnBwdSm80INS1_25CollectiveMainloopBwdSm80ILi2ELi2EN4cute5tupleIJNS5_1CILi128EEES8_NS7_ILi64EEEEEENS_10bfloat16_tEfNS_4arch4Sm80ELb0ELb1ELb1ELb0ELb0ELb0ELb0ELb0ELi2ELi4ELi4ELi4ELb0EEENS1_21CollectiveEpilogueBwdISA_SB_SD_Li256ELb0ELb0ELi2EEENS1_19SingleTileSchedulerILb0ELb0ELb0ELi128EEEEEEEEEvNT_6ParamsE$_ZZN4cute12filter_tupleINS_5tupleIJNS1_IJiNS1_IJiNS_1CILi0EEEEEEEEENS1_IJNS_10UnderscoreENS1_IJS6_S6_EEEEEEEEES9_ZNS_4diceIS9_S9_EEDaRKT_RKT0_EUlRKT_RKT0_E_EEDaSD_SG_OT1_ENKUlDpSJ_E_clIJNS1_IJiiS3_EEENS1_IJEEEEEEDaSQ_ - $_ZN7cutlass13device_kernelIN5flash19enable_sm80_to_sm89INS1_16FlashAttnBwdSm80INS1_25CollectiveMainloopBwdSm80ILi2ELi2EN4cute5tupleIJNS5_1CILi128EEES8_NS7_ILi64EEEEEENS_10bfloat16_tEfNS_4arch4Sm80ELb0ELb1ELb1ELb0ELb0ELb0ELb0ELb0ELi2ELi4ELi4ELi4ELb0EEENS1_21CollectiveEpilogueBwdISA_SB_SD_Li256ELb0ELb0ELi2EEENS1_19SingleTileSchedulerILb0ELb0ELb0ELi128EEEEEEEEEvNT_6ParamsE$_ZZN4cute12filter_tupleINS_5tupleIJNS1_IJNS_1CILi0EEENS1_IJNS2_ILi1EEENS2_ILi512EEEiEEEEEENS2_ILi4096EEENS1_IJiNS2_ILi8192EEEEEEEEEZNS_7flattenISB_EEDaRKT_EUlRKT_E_EEDaSF_OT0_ENKUlDpSI_E_clIJNS1_IJS3_S4_S5_iEEENS1_IJS8_EEESA_EEEDaSM_)
$_ZN7cutlass13device_kernelIN5flash19enable_sm80_to_sm89INS1_16FlashAttnBwdSm80INS1_25CollectiveMainloopBwdSm80ILi2ELi2EN4cute5tupleIJNS5_1CILi128EEES8_NS7_ILi64EEEEEENS_10bfloat16_tEfNS_4arch4Sm80ELb0ELb1ELb1ELb0ELb0ELb0ELb0ELb0ELi2ELi4ELi4ELi4ELb0EEENS1_21CollectiveEpilogueBwdISA_SB_SD_Li256ELb0ELb0ELi2EEENS1_19SingleTileSchedulerILb0ELb0ELb0ELi128EEEEEEEEEvNT_6ParamsE$_ZZN4cute12filter_tupleINS_5tupleIJNS1_IJNS_1CILi0EEENS1_IJNS2_ILi1EEENS2_ILi512EEEiEEEEEENS2_ILi4096EEENS1_IJiNS2_ILi8192EEEEEEEEEZNS_7flattenISB_EEDaRKT_EUlRKT_E_EEDaSF_OT0_ENKUlDpSI_E_clIJNS1_IJS3_S4_S5_iEEENS1_IJS8_EEESA_EEEDaSM_:
[----:B------:R-:W-:Y:S02]  /*bef0*/  IADD3 R3, R1, 0x1380, RZ ;  /* 0x0000138001037810 */ /* 0x000fe40007ffe0ff */
[----:B------:R-:W-:Y:S02]  /*bf00*/  MOV R8, 0xbf30 ;  /* 0x0000bf3000087802 */ /* 0x000fe40000000f00 */
[----:B------:R-:W-:Y:S02]  /*bf10*/  IADD3 R3, R3, c[0x0][0x20], RZ ;  /* 0x0000080003037a10 */ /* 0x000fe40007ffe0ff */
[----:B------:R-:W-:Y:S05]  /*bf20*/  CALL.REL.NOINC `($_ZN7cutlass13device_kernelIN5flash19enable_sm80_to_sm89INS1_16FlashAttnBwdSm80INS1_25CollectiveMainloopBwdSm80ILi2ELi2EN4cute5tupleIJNS5_1CILi128EEES8_NS7_ILi64EEEEEENS_10bfloat16_tEfNS_4arch4Sm80ELb0ELb1ELb1ELb0ELb0ELb0ELb0ELb0ELi2ELi4ELi4ELi4ELb0EEENS1_21CollectiveEpilogueBwdISA_SB_SD_Li256ELb0ELb0ELi2EEENS1_19SingleTileSchedulerILb0ELb0ELb0ELi128EEEEEEEEEvNT_6ParamsE$_ZN4cute3eso3ESOILb1ELb0EJNS_1CILi0EEENS2_ILi1EEENS2_ILi512EEEiNS2_ILi4096EEEiNS2_ILi8192EEEEEC2ERKS3_RKS4_RKS5_RKiRKS6_SG_RKS7_) ;  /* 0xffffc47000007944 */ /* 0x000fea0003c3ffff */
[----:B------:R-:W-:-:S04]  /*bf30*/  MOV R7, 0x0 ;  /* 0x0000000000077802 */ /* 0x000fc80000000f00 */
[----:B------:R-:W-:Y:S05]  /*bf40*/  RET.REL.NODEC R6 `(_ZN7cutlass13device_kernelIN5flash19enable_sm80_to_sm89INS1_16FlashAttnBwdSm80INS1_25CollectiveMainloopBwdSm80ILi2ELi2EN4cute5tupleIJNS5_1CILi128EEES8_NS7_ILi64EEEEEENS_10bfloat16_tEfNS_4arch4Sm80ELb0ELb1ELb1ELb0ELb0ELb0ELb0ELb0ELi2ELi4ELi4ELi4ELb0EEENS1_21CollectiveEpilogueBwdISA_SB_SD_Li256ELb0ELb0ELi2EEENS1_19SingleTileSchedulerILb0ELb0ELb0ELi128EEEEEEEEEvNT_6ParamsE) ;  /* 0xffff40b006007950 */ /* 0x000fea0003c3ffff */
        .type           $_ZN7cutlass13device_kernelIN5flash19enable_sm80_to_sm89INS1_16FlashAttnBwdSm80INS1_25CollectiveMainloopBwdSm80ILi2ELi2EN4cute5tupleIJNS5_1CILi128EEES8_NS7_ILi64EEEEEENS_10bfloat16_tEfNS_4arch4Sm80ELb0ELb1ELb1ELb0ELb0ELb0ELb0ELb0ELi2ELi4ELi4ELi4ELb0EEENS1_21CollectiveEpilogueBwdISA_SB_SD_Li256ELb0ELb0ELi2EEENS1_19SingleTileSchedulerILb0ELb0ELb0ELi128EEEEEEEEEvNT_6ParamsE$_ZZN4cute12filter_tupleINS_5tupleIJNS1_IJiNS1_IJiNS_1CILi0EEEEEEEEENS1_IJNS_10UnderscoreENS1_IJS6_S6_EEEEEEEEES9_ZNS_4diceIS9_S9_EEDaRKT_RKT0_EUlRKT_RKT0_E_EEDaSD_SG_OT1_ENKUlDpSJ_E_clIJNS1_IJiiS3_EEENS1_IJEEEEEEDaSQ_,@function
        .size           $_ZN7cutlass13device_kernelIN5flash19enable_sm80_to_sm89INS1_16FlashAttnBwdSm80INS1_25CollectiveMainloopBwdSm80ILi2ELi2EN4cute5tupleIJNS5_1CILi128EEES8_NS7_ILi64EEEEEENS_10bfloat16_tEfNS_4arch4Sm80ELb0ELb1ELb1ELb0ELb0ELb0ELb0ELb0ELi2ELi4ELi4ELi4ELb0EEENS1_21CollectiveEpilogueBwdISA_SB_SD_Li256ELb0ELb0ELi2EEENS1_19SingleTileSchedulerILb0ELb0ELb0ELi128EEEEEEEEEvNT_6ParamsE$_ZZN4cute12filter_tupleINS_5tupleIJNS1_IJiNS1_IJiNS_1CILi0EEEEEEEEENS1_IJNS_10UnderscoreENS1_IJS6_S6_EEEEEEEEES9_ZNS_4diceIS9_S9_EEDaRKT_RKT0_EUlRKT_RKT0_E_EEDaSD_SG_OT1_ENKUlDpSJ_E_clIJNS1_IJiiS3_EEENS1_IJEEEEEEDaSQ_,($_ZN7cutlass13device_kernelIN5flash19enable_sm80_to_sm89INS1_16FlashAttnBwdSm80INS1_25CollectiveMainloopBwdSm80ILi2ELi2EN4cute5tupleIJNS5_1CILi128EEES8_NS7_ILi64EEEEEENS_10bfloat16_tEfNS_4arch4Sm80ELb0ELb1ELb1ELb0ELb0ELb0ELb0ELb0ELi2ELi4ELi4ELi4ELb0EEENS1_21CollectiveEpilogueBwdISA_SB_SD_Li256ELb0ELb0ELi2EEENS1_19SingleTileSchedulerILb0ELb0ELb0ELi128EEEEEEEEEvNT_6ParamsE$_ZZN4cute12filter_tupleINS_5tupleIJNS1_IJiiEEENS_1CILi1024EEEEEEZNS_16flatten_to_tupleIS5_EEDaRKT_EUlRKT_E_EEDaS9_OT0_ENKUlDpSC_E_clIJS2_NS1_IJS4_EEEEEEDaSG_ - $_ZN7cutlass13device_kernelIN5flash19enable_sm80_to_sm89INS1_16FlashAttnBwdSm80INS1_25CollectiveMainloopBwdSm80ILi2ELi2EN4cute5tupleIJNS5_1CILi128EEES8_NS7_ILi64EEEEEENS_10bfloat16_tEfNS_4arch4Sm80ELb0ELb1ELb1ELb0ELb0ELb0ELb0ELb0ELi2ELi4ELi4ELi4ELb0EEENS1_21CollectiveEpilogueBwdISA_SB_SD_Li256ELb0ELb0ELi2EEENS1_19SingleTileSchedulerILb0ELb0ELb0ELi128EEEEEEEEEvNT_6ParamsE$_ZZN4cute12filter_tupleINS_5tupleIJNS1_IJiNS1_IJiNS_1CILi0EEEEEEEEENS1_IJNS_10UnderscoreENS1_IJS6_S6_EEEEEEEEES9_ZNS_4diceIS9_S9_EEDaRKT_RKT0_EUlRKT_RKT0_E_EEDaSD_SG_OT1_ENKUlDpSJ_E_clIJNS1_IJiiS3_EEENS1_IJEEEEEEDaSQ_)
$_ZN7cutlass13device_kernelIN5flash19enable_sm80_to_sm89INS1_16FlashAttnBwdSm80INS1_25CollectiveMainloopBwdSm80ILi2ELi2EN4cute5tupleIJNS5_1CILi128EEES8_NS7_ILi64EEEEEENS_10bfloat16_tEfNS_4arch4Sm80ELb0ELb1ELb1ELb0ELb0ELb0ELb0ELb0ELi2ELi4ELi4ELi4ELb0EEENS1_21CollectiveEpilogueBwdISA_SB_SD_Li256ELb0ELb0ELi2EEENS1_19SingleTileSchedulerILb0ELb0ELb0ELi128EEEEEEEEEvNT_6ParamsE$_ZZN4cute12filter_tupleINS_5tupleIJNS1_IJiNS1_IJiNS_1CILi0EEEEEEEEENS1_IJNS_10UnderscoreENS1_IJS6_S6_EEEEEEEEES9_ZNS_4diceIS9_S9_EEDaRKT_RKT0_EUlRKT_RKT0_E_EEDaSD_SG_OT1_ENKUlDpSJ_E_clIJNS1_IJiiS3_EEENS1_IJEEEEEEDaSQ_:
[----:B------:R-:W-:-:S06]  /*bf50*/  IADD3 R7, R4, -c[0x0][0x20], RZ ;  /* 0x8000080004077a10 */ /* 0x000fcc0007ffe0ff */
[----:B------:R-:W5:Y:S01]  /*bf60*/  LDL R7, [R7] ;  /* 0x0000000007077983 */ /* 0x000f620000100800 */
[----:B------:R-:W-:Y:S02]  /*bf70*/  IADD3 R6, R1, 0x1680, RZ ;  /* 0x0000168001067810 */ /* 0x000fe40007ffe0ff */
[----:B------:R-:W-:Y:S02]  /*bf80*/  IADD3 R5, R4, 0x4, RZ ;  /* 0x0000000404057810 */ /* 0x000fe40007ffe0ff */
[----:B------:R-:W-:Y:S02]  /*bf90*/  IADD3 R6, R6, c[0x0][0x20], RZ ;  /* 0x0000080006067a10 */ /* 0x000fe40007ffe0ff */
[----:B------:R-:W-:Y:S02]  /*bfa0*/  MOV R10, 0xbfc0 ;  /* 0x0000bfc0000a7802 */ /* 0x000fe40000000f00 */
[----:B-----5:R-:W-:Y:S05]  /*bfb0*/  CALL.REL.NOINC `($_ZN7cutlass13device_kernelIN5flash19enable_sm80_to_sm89INS1_16FlashAttnBwdSm80INS1_25CollectiveMainloopBwdSm80ILi2ELi2EN4cute5tupleIJNS5_1CILi128EEES8_NS7_ILi64EEEEEENS_10bfloat16_tEfNS_4arch4Sm80ELb0ELb1ELb1ELb0ELb0ELb0ELb0ELb0ELi2ELi4ELi4ELi4ELb0EEENS1_21CollectiveEpilogueBwdISA_SB_SD_Li256ELb0ELb0ELi2EEENS1_19SingleTileSchedulerILb0ELb0ELb0ELi128EEEEEEEEEvNT_6ParamsE$_ZN4cute3eso3ESOILb0ELb0EJiiNS_1CILi0EEEEEC2ERKiS6_RKS3_) ;  /* 0xffffb78000007944 */ /* 0x020fea0003c3ffff */
[----:B------:R2:W5:Y:S01]  /*bfc0*/  LDL.64 R4, [R1+0x1680] ;  /* 0x0016800001047983 */ /* 0x0005620000100a00 */
[----:B------:R-:W-:-:S04]  /*bfd0*/  MOV R9, 0x0 ;  /* 0x0000000000097802 */ /* 0x000fc80000000f00 */
[----:B------:R-:W-:Y:S05]  /*bfe0*/  RET.REL.NODEC R8 `(_ZN7cutlass13device_kernelIN5flash19enable_sm80_to_sm89INS1_16FlashAttnBwdSm80INS1_25CollectiveMainloopBwdSm80ILi2ELi2EN4cute5tupleIJNS5_1CILi128EEES8_NS7_ILi64EEEEEENS_10bfloat16_tEfNS_4arch4Sm80ELb0ELb1ELb1ELb0ELb0ELb0ELb0ELb0ELi2ELi4ELi4ELi4ELb0EEENS1_21CollectiveEpilogueBwdISA_SB_SD_Li256ELb0ELb0ELi2EEENS1_19SingleTileSchedulerILb0ELb0ELb0ELi128EEEEEEEEEvNT_6ParamsE) ;  /* 0xffff401008007950 */ /* 0x000fea0003c3ffff */
        .type           $_ZN7cutlass13device_kernelIN5flash19enable_sm80_to_sm89INS1_16FlashAttnBwdSm80INS1_25CollectiveMainloopBwdSm80ILi2ELi2EN4cute5tupleIJNS5_1CILi128EEES8_NS7_ILi64EEEEEENS_10bfloat16_tEfNS_4arch4Sm80ELb0ELb1ELb1ELb0ELb0ELb0ELb0ELb0ELi2ELi4ELi4ELi4ELb0EEENS1_21CollectiveEpilogueBwdISA_SB_SD_Li256ELb0ELb0ELi2EEENS1_19SingleTileSchedulerILb0ELb0ELb0ELi128EEEEEEEEEvNT_6ParamsE$_ZZN4cute12filter_tupleINS_5tupleIJNS1_IJiiEEENS_1CILi1024EEEEEEZNS_16flatten_to_tupleIS5_EEDaRKT_EUlRKT_E_EEDaS9_OT0_ENKUlDpSC_E_clIJS2_NS1_IJS4_EEEEEEDaSG_,@function
        .size           $_ZN7cutlass13device_kernelIN5flash19enable_sm80_to_sm89INS1_16FlashAttnBwdSm80INS1_25CollectiveMainloopBwdSm80ILi2ELi2EN4cute5tupleIJNS5_1CILi128EEES8_NS7_ILi64EEEEEENS_10bfloat16_tEfNS_4arch4Sm80ELb0ELb1ELb1ELb0ELb0ELb0ELb0ELb0ELi2ELi4ELi4ELi4ELb0EEENS1_21CollectiveEpilogueBwdISA_SB_SD_Li256ELb0ELb0ELi2EEENS1_19SingleTileSchedulerILb0ELb0ELb0ELi128EEEEEEEEEvNT_6ParamsE$_ZZN4cute12filter_tupleINS_5tupleIJNS1_IJiiEEENS_1CILi1024EEEEEEZNS_16flatten_to_tupleIS5_EEDaRKT_EUlRKT_E_EEDaS9_OT0_ENKUlDpSC_E_clIJS2_NS1_IJS4_EEEEEEDaSG_,($_ZN7cutlass13device_kernelIN5flash19enable_sm80_to_sm89INS1_16FlashAttnBwdSm80INS1_25CollectiveMainloopBwdSm80ILi2ELi2EN4cute5tupleIJNS5_1CILi128EEES8_NS7_ILi64EEEEEENS_10bfloat16_tEfNS_4arch4Sm80ELb0ELb1ELb1ELb0ELb0ELb0ELb0ELb0ELi2ELi4ELi4ELi4ELb0EEENS1_21CollectiveEpilogueBwdISA_SB_SD_Li256ELb0ELb0ELi2EEENS1_19SingleTileSchedulerILb0ELb0ELb0ELi128EEEEEEEEEvNT_6ParamsE$_ZZN4cute12filter_tupleINS_5tupleIJNS1_IJiiEEENS_1CILi8192EEEEEEZNS_16flatten_to_tupleIS5_EEDaRKT_EUlRKT_E_EEDaS9_OT0_ENKUlDpSC_E_clIJS2_NS1_IJS4_EEEEEEDaSG_ - $_ZN7cutlass13device_kernelIN5flash19enable_sm80_to_sm89INS1_16FlashAttnBwdSm80INS1_25CollectiveMainloopBwdSm80ILi2ELi2EN4cute5tupleIJNS5_1CILi128EEES8_NS7_ILi64EEEEEENS_10bfloat16_tEfNS_4arch4Sm80ELb0ELb1ELb1ELb0ELb0ELb0ELb0ELb0ELi2ELi4ELi4ELi4ELb0EEENS1_21CollectiveEpilogueBwdISA_SB_SD_Li256ELb0ELb0ELi2EEENS1_19SingleTileSchedulerILb0ELb0ELb0ELi128EEEEEEEEEvNT_6ParamsE$_ZZN4cute12filter_tupleINS_5tupleIJNS1_IJiiEEENS_1CILi1024EEEEEEZNS_16flatten_to_tupleIS5_EEDaRKT_EUlRKT_E_EEDaS9_OT0_ENKUlDpSC_E_clIJS2_NS1_IJS4_EEEEEEDaSG_)
$_ZN7cutlass13device_kernelIN5flash19enable_sm80_to_sm89INS1_16FlashAttnBwdSm80INS1_25CollectiveMainloopBwdSm80ILi2ELi2EN4cute5tupleIJNS5_1CILi128EEES8_NS7_ILi64EEEEEENS_10bfloat16_tEfNS_4arch4Sm80ELb0ELb1ELb1ELb0ELb0ELb0ELb0ELb0ELi2ELi4ELi4ELi4ELb0EEENS1_21CollectiveEpilogueBwdISA_SB_SD_Li256ELb0ELb0ELi2EEENS1_19SingleTileSchedulerILb0ELb0ELb0ELi128EEEEEEEEEvNT_6ParamsE$_ZZN4cute12filter_tupleINS_5tupleIJNS1_IJiiEEENS_1CILi1024EEEEEEZNS_16flatten_to_tupleIS5_EEDaRKT_EUlRKT_E_EEDaS9_OT0_ENKUlDpSC_E_clIJS2_NS1_IJS4_EEEEEEDaSG_:
[----:B------:R-:W-:-:S06]  /*bff0*/  IADD3 R8, R62, -c[0x0][0x20], RZ ;  /* 0x800008003e087a10 */ /* 0x000fcc0007ffe0ff */
[----:B------:R-:W5:Y:S01]  /*c000*/  LDL R8, [R8] ;  /* 0x0000000008087983 */ /* 0x000f620000100800 */
[----:B------:R-:W-:Y:S02]  /*c010*/  IADD3 R3, R1, 0x1680, RZ ;  /* 0x0000168001037810 */ /* 0x000fe40007ffe0ff */
[----:B------:R-:W-:Y:S02]  /*c020*/  IADD3 R2, R62, 0x4, RZ ;  /* 0x000000043e027810 */ /* 0x000fe40007ffe0ff */
[----:B------:R-:W-:Y:S02]  /*c030*/  IADD3 R3, R3, c[0x0][0x20], RZ ;  /* 0x0000080003037a10 */ /* 0x000fe40007ffe0ff */
[----:B------:R-:W-:Y:S02]  /*c040*/  MOV R6, 0xc060 ;  /* 0x0000c06000067802 */ /* 0x000fe40000000f00 */
[----:B-----5:R-:W-:Y:S05]  /*c050*/  CALL.REL.NOINC `($_ZN7cutlass13device_kernelIN5flash19enable_sm80_to_sm89INS1_16FlashAttnBwdSm80INS1_25CollectiveMainloopBwdSm80ILi2ELi2EN4cute5tupleIJNS5_1CILi128EEES8_NS7_ILi64EEEEEENS_10bfloat16_tEfNS_4arch4Sm80ELb0ELb1ELb1ELb0ELb0ELb0ELb0ELb0ELi2ELi4ELi4ELi4ELb0EEENS1_21CollectiveEpilogueBwdISA_SB_SD_Li256ELb0ELb0ELi2EEENS1_19SingleTileSchedulerILb0ELb0ELb0ELi128EEEEEEEEEvNT_6ParamsE$_ZN4cute3eso3ESOILb0ELb0EJiiNS_1CILi1024EEEEEC2ERKiS6_RKS3_) ;  /* 0xffffb75000007944 */ /* 0x020fea0003c3ffff */
[----:B------:R-:W-:-:S04]  /*c060*/  MOV R5, 0x0 ;  /* 0x0000000000057802 */ /* 0x000fc80000000f00 */
[----:B------:R-:W-:Y:S05]  /*c070*/  RET.REL.NODEC R4 `(_ZN7cutlass13device_kernelIN5flash19enable_sm80_to_sm89INS1_16FlashAttnBwdSm80INS1_25CollectiveMainloopBwdSm80ILi2ELi2EN4cute5tupleIJNS5_1CILi128EEES8_NS7_ILi64EEEEEENS_10bfloat16_tEfNS_4arch4Sm80ELb0ELb1ELb1ELb0ELb0ELb0ELb0ELb0ELi2ELi4ELi4ELi4ELb0EEENS1_21CollectiveEpilogueBwdISA_SB_SD_Li256ELb0ELb0ELi2EEENS1_19SingleTileSchedulerILb0ELb0ELb0ELi128EEEEEEEEEvNT_6ParamsE) ;  /* 0xffff3f8004007950 */ /* 0x000fea0003c3ffff */
        .type           $_ZN7cutlass13device_kernelIN5flash19enable_sm80_to_sm89INS1_16FlashAttnBwdSm80INS1_25CollectiveMainloopBwdSm80ILi2ELi2EN4cute5tupleIJNS5_1CILi128EEES8_NS7_ILi64EEEEEENS_10bfloat16_tEfNS_4arch4Sm80ELb0ELb1ELb1ELb0ELb0ELb0ELb0ELb0ELi2ELi4ELi4ELi4ELb0EEENS1_21CollectiveEpilogueBwdISA_SB_SD_Li256ELb0ELb0ELi2EEENS1_19SingleTileSchedulerILb0ELb0ELb0ELi128EEEEEEEEEvNT_6ParamsE$_ZZN4cute12filter_tupleINS_5tupleIJNS1_IJiiEEENS_1CILi8192EEEEEEZNS_16flatten_to_tupleIS5_EEDaRKT_EUlRKT_E_EEDaS9_OT0_ENKUlDpSC_E_clIJS2_NS1_IJS4_EEEEEEDaSG_,@function
        .size           $_ZN7cutlass13device_kernelIN5flash19enable_sm80_to_sm89INS1_16FlashAttnBwdSm80INS1_25CollectiveMainloopBwdSm80ILi2ELi2EN4cute5tupleIJNS5_1CILi128EEES8_NS7_ILi64EEEEEENS_10bfloat16_tEfNS_4arch4Sm80ELb0ELb1ELb1ELb0ELb0ELb0ELb0ELb0ELi2ELi4ELi4ELi4ELb0EEENS1_21CollectiveEpilogueBwdISA_SB_SD_Li256ELb0ELb0ELi2EEENS1_19SingleTileSchedulerILb0ELb0ELb0ELi128EEEEEEEEEvNT_6ParamsE$_ZZN4cute12filter_tupleINS_5tupleIJNS1_IJiiEEENS_1CILi8192EEEEEEZNS_16flatten_to_tupleIS5_EEDaRKT_EUlRKT_E_EEDaS9_OT0_ENKUlDpSC_E_clIJS2_NS1_IJS4_EEEEEEDaSG_,($_ZN7cutlass13device_kernelIN5flash19enable_sm80_to_sm89INS1_16FlashAttnBwdSm80INS1_25CollectiveMainloopBwdSm80ILi2ELi2EN4cute5tupleIJNS5_1CILi128EEES8_NS7_ILi64EEEEEENS_10bfloat16_tEfNS_4arch4Sm80ELb0ELb1ELb1ELb0ELb0ELb0ELb0ELb0ELi2ELi4ELi4ELi4ELb0EEENS1_21CollectiveEpilogueBwdISA_SB_SD_Li256ELb0ELb0ELi2EEENS1_19SingleTileSchedulerILb0ELb0ELb0ELi128EEEEEEEEEvNT_6ParamsE$_ZZN4cute12filter_tupleINS_5tupleIJNS_10UnderscoreES2_NS_1CILi0EEEEEENS1_IJNS1_IJNS3_ILi1EEES4_EEEiNS3_ILi1024EEEEEEZNS_5sliceIS5_S9_EEDaRKT_RKT0_EUlRKT_RKT0_E_EEDaSD_SG_OT1_ENKUlDpSJ_E_clIJNS1_IJS7_EEENS1_IJiEEENS1_IJEEEEEEDaSQ_ - $_ZN7cutlass13device_kernelIN5flash19enable_sm80_to_sm89INS1_16FlashAttnBwdSm80INS1_25CollectiveMainloopBwdSm80ILi2ELi2EN4cute5tupleIJNS5_1CILi128EEES8_NS7_ILi64EEEEEENS_10bfloat16_tEfNS_4arch4Sm80ELb0ELb1ELb1ELb0ELb0ELb0ELb0ELb0ELi2ELi4ELi4ELi4ELb0EEENS1_21CollectiveEpilogueBwdISA_SB_SD_Li256ELb0ELb0ELi2EEENS1_19SingleTileSchedulerILb0ELb0ELb0ELi128EEEEEEEEEvNT_6ParamsE$_ZZN4cute12filter_tupleINS_5tupleIJNS1_IJiiEEENS_1CILi8192EEEEEEZNS_16flatten_to_tupleIS5_EEDaRKT_EUlRKT_E_EEDaS9_OT0_ENKUlDpSC_E_clIJS2_NS1_IJS4_EEEEEEDaSG_)
$_ZN7cutlass13device_kernelIN5flash19enable_sm80_to_sm89INS1_16FlashAttnBwdSm80INS1_25CollectiveMainloopBwdSm80ILi2ELi2EN4cute5tupleIJNS5_1CILi128EEES8_NS7_ILi64EEEEEENS_10bfloat16_tEfNS_4arch4Sm80ELb0ELb1ELb1ELb0ELb0ELb0ELb0ELb0ELi2ELi4ELi4ELi4ELb0EEENS1_21CollectiveEpilogueBwdISA_SB_SD_Li256ELb0ELb0ELi2EEENS1_19SingleTileSchedulerILb0ELb0ELb0ELi128EEEEEEEEEvNT_6ParamsE$_ZZN4cute12filter_tupleINS_5tupleIJNS1_IJiiEEENS_1CILi8192EEEEEEZNS_16flatten_to_tupleIS5_EEDaRKT_EUlRKT_E_EEDaS9_OT0_ENKUlDpSC_E_clIJS2_NS1_IJS4_EEEEEEDaSG_:
[----:B------:R-:W-:-:S06]  /*c080*/  IADD3 R10, R5, -c[0x0][0x20], RZ ;  /* 0x80000800050a7a10 */ /* 0x000fcc0007ffe0ff */
[----:B------:R-:W5:Y:S01]  /*c090*/  LDL R10, [R10] ;  /* 0x000000000a0a7983 */ /* 0x000f620000100800 */
[----:B------:R-:W-:Y:S02]  /*c0a0*/  IADD3 R3, R1, 0x1688, RZ ;  /* 0x0000168801037810 */ /* 0x000fe40007ffe0ff */
[----:B------:R-:W-:Y:S02]  /*c0b0*/  IADD3 R2, R5, 0x4, RZ ;  /* 0x0000000405027810 */ /* 0x000fe40007ffe0ff */
[----:B------:R-:W-:Y:S02]  /*c0c0*/  IADD3 R3, R3, c[0x0][0x20], RZ ;  /* 0x0000080003037a10 */ /* 0x000fe40007ffe0ff */
[----:B------:R-:W-:Y:S02]  /*c0d0*/  MOV R8, 0xc0f0 ;  /* 0x0000c0f000087802 */ /* 0x000fe40000000f00 */
[----:B-----5:R-:W-:Y:S05]  /*c0e0*/  CALL.REL.NOINC `($_ZN7cutlass13device_kernelIN5flash19enable_sm80_to_sm89INS1_16FlashAttnBwdSm80INS1_25CollectiveMainloopBwdSm80ILi2ELi2EN4cute5tupleIJNS5_1CILi128EEES8_NS7_ILi64EEEEEENS_10bfloat16_tEfNS_4arch4Sm80ELb0ELb1ELb1ELb0ELb0ELb0ELb0ELb0ELi2ELi4ELi4ELi4ELb0EEENS1_21CollectiveEpilogueBwdISA_SB_SD_Li256ELb0ELb0ELi2EEENS1_19SingleTileSchedulerILb0ELb0ELb0ELi128EEEEEEEEEvNT_6ParamsE$_ZN4cute3eso3ESOILb0ELb0EJiiNS_1CILi8192EEEEEC2ERKiS6_RKS3_) ;  /* 0xffffb82000007944 */ /* 0x020fea0003c3ffff */
[----:B-1----:R1:W5:Y:S01]  /*c0f0*/  LDL.64 R2, [R1+0x1688] ;  /* 0x0016880001027983 */ /* 0x0023620000100a00 */
[----:B------:R-:W-:-:S04]  /*c100*/  MOV R7, 0x0 ;  /* 0x0000000000077802 */ /* 0x000fc80000000f00 */
[----:B------:R-:W-:Y:S05]  /*c110*/  RET.REL.NODEC R6 `(_ZN7cutlass13device_kernelIN5flash19enable_sm80_to_sm89INS1_16FlashAttnBwdSm80INS1_25CollectiveMainloopBwdSm80ILi2ELi2EN4cute5tupleIJNS5_1CILi128EEES8_NS7_ILi64EEEEEENS_10bfloat16_tEfNS_4arch4Sm80ELb0ELb1ELb1ELb0ELb0ELb0ELb0ELb0ELi2ELi4ELi4ELi4ELb0EEENS1_21CollectiveEpilogueBwdISA_SB_SD_Li256ELb0ELb0ELi2EEENS1_19SingleTileSchedulerILb0ELb0ELb0ELi128EEEEEEEEEvNT_6ParamsE) ;  /* 0xffff3ee006007950 */ /* 0x000fea0003c3ffff */
        .type           $_ZN7cutlass13device_kernelIN5flash19enable_sm80_to_sm89INS1_16FlashAttnBwdSm80INS1_25CollectiveMainloopBwdSm80ILi2ELi2EN4cute5tupleIJNS5_1CILi128EEES8_NS7_ILi64EEEEEENS_10bfloat16_tEfNS_4arch4Sm80ELb0ELb1ELb1ELb0ELb0ELb0ELb0ELb0ELi2ELi4ELi4ELi4ELb0EEENS1_21CollectiveEpilogueBwdISA_SB_SD_Li256ELb0ELb0ELi2EEENS1_19SingleTileSchedulerILb0ELb0ELb0ELi128EEEEEEEEEvNT_6ParamsE$_ZZN4cute12filter_tupleINS_5tupleIJNS_10UnderscoreES2_NS_1CILi0EEEEEENS1_IJNS1_IJNS3_ILi1EEES4_EEEiNS3_ILi1024EEEEEEZNS_5sliceIS5_S9_EEDaRKT_RKT0_EUlRKT_RKT0_E_EEDaSD_SG_OT1_ENKUlDpSJ_E_clIJNS1_IJS7_EEENS1_IJiEEENS1_IJEEEEEEDaSQ_,@function
        .size           $_ZN7cutlass13device_kernelIN5flash19enable_sm80_to_sm89INS1_16FlashAttnBwdSm80INS1_25CollectiveMainloopBwdSm80ILi2ELi2EN4cute5tupleIJNS5_1CILi128EEES8_NS7_ILi64EEEEEENS_10bfloat16_tEfNS_4arch4Sm80ELb0ELb1ELb1ELb0ELb0ELb0ELb0ELb0ELi2ELi4ELi4ELi4ELb0EEENS1_21CollectiveEpilogueBwdISA_SB_SD_Li256ELb0ELb0ELi2EEENS1_19SingleTileSchedulerILb0ELb0ELb0ELi128EEEEEEEEEvNT_6ParamsE$_ZZN4cute12filter_tupleINS_5tupleIJNS_10UnderscoreES2_NS_1CILi0EEEEEENS1_IJNS1_IJNS3_ILi1EEES4_EEEiNS3_ILi1024EEEEEEZNS_5sliceIS5_S9_EEDaRKT_RKT0_EUlRKT_RKT0_E_EEDaSD_SG_OT1_ENKUlDpSJ_E_clIJNS1_IJS7_EEENS1_IJiEEENS1_IJEEEEEEDaSQ_,($_ZN7cutlass13device_kernelIN5flash19enable_sm80_to_sm89INS1_16FlashAttnBwdSm80INS1_25CollectiveMainloopBwdSm80ILi2ELi2EN4cute5tupleIJNS5_1CILi128EEES8_NS7_ILi64EEEEEENS_10bfloat16_tEfNS_4arch4Sm80ELb0ELb1ELb1ELb0ELb0ELb0ELb0ELb0ELi2ELi4ELi4ELi4ELb0EEENS1_21CollectiveEpilogueBwdISA_SB_SD_Li256ELb0ELb0ELi2EEENS1_19SingleTileSchedulerILb0ELb0ELb0ELi128EEEEEEEEEvNT_6ParamsE$_ZZN4cute12filter_tupleINS_5tupleIJNS_10UnderscoreES2_S2_iEEENS1_IJNS1_IJNS_1CILi1EEENS4_ILi0EEEEEENS4_ILi4096EEENS1_IJiiEEENS1_IJS6_NS4_ILi8192EEEEEEEEEZNS_5sliceIS3_SC_EEDaRKT_RKT0_EUlRKT_RKT0_E_EEDaSG_SJ_OT1_ENKUlDpSM_E_clIJNS1_IJS7_EEENS1_IJS8_EEENS1_IJS9_EEENS1_IJEEEEEEDaST_ - $_ZN7cutlass13device_kernelIN5flash19enable_sm80_to_sm89INS1_16FlashAttnBwdSm80INS1_25CollectiveMainloopBwdSm80ILi2ELi2EN4cute5tupleIJNS5_1CILi128EEES8_NS7_ILi64EEEEEENS_10bfloat16_tEfNS_4arch4Sm80ELb0ELb1ELb1ELb0ELb0ELb0ELb0ELb0ELi2ELi4ELi4ELi4ELb0EEENS1_21CollectiveEpilogueBwdISA_SB_SD_Li256ELb0ELb0ELi2EEENS1_19SingleTileSchedulerILb0ELb0ELb0ELi128EEEEEEEEEvNT_6ParamsE$_ZZN4cute12filter_tupleINS_5tupleIJNS_10UnderscoreES2_NS_1CILi0EEEEEENS1_IJNS1_IJNS3_ILi1EEES4_EEEiNS3_ILi1024EEEEEEZNS_5sliceIS5_S9_EEDaRKT_RKT0_EUlRKT_RKT0_E_EEDaSD_SG_OT1_ENKUlDpSJ_E_clIJNS1_IJS7_EEENS1_IJiEEENS1_IJEEEEEEDaSQ_)
$_ZN7cutlass13device_kernelIN5flash19enable_sm80_to_sm89INS1_16FlashAttnBwdSm80INS1_25CollectiveMainloopBwdSm80ILi2ELi2EN4cute5tupleIJNS5_1CILi128EEES8_NS7_ILi64EEEEEENS_10bfloat16_tEfNS_4arch4Sm80ELb0ELb1ELb1ELb0ELb0ELb0ELb0ELb0ELi2ELi4ELi4ELi4ELb0EEENS1_21CollectiveEpilogueBwdISA_SB_SD_Li256ELb0ELb0ELi2EEENS1_19SingleTileSchedulerILb0ELb0ELb0ELi128EEEEEEEEEvNT_6ParamsE$_ZZN4cute12filter_tupleINS_5tupleIJNS_10UnderscoreES2_NS_1CILi0EEEEEENS1_IJNS1_IJNS3_ILi1EEES4_EEEiNS3_ILi1024EEEEEEZNS_5sliceIS5_S9_EEDaRKT_RKT0_EUlRKT_RKT0_E_EEDaSD_SG_OT1_ENKUlDpSJ_E_clIJNS1_IJS7_EEENS1_IJiEEENS1_IJEEEEEEDaSQ_:
[----:B------:R-:W-:Y:S02]  /*c120*/  IADD3 R2, R1, 0x1680, RZ ;  /* 0x0000168001027810 */ /* 0x000fe40007ffe0ff */
[----:B------:R-:W-:Y:S02]  /*c130*/  MOV R6, 0xc160 ;  /* 0x0000c16000067802 */ /* 0x000fe40000000f00 */
[----:B------:R-:W-:Y:S02]  /*c140*/  IADD3 R2, R2, c[0x0][0x20], RZ ;  /* 0x0000080002027a10 */ /* 0x000fe40007ffe0ff */
[----:B------:R-:W-:Y:S05]  /*c150*/  CALL.REL.NOINC `($_ZN7cutlass13device_kernelIN5flash19enable_sm80_to_sm89INS1_16FlashAttnBwdSm80INS1_25CollectiveMainloopBwdSm80ILi2ELi2EN4cute5tupleIJNS5_1CILi128EEES8_NS7_ILi64EEEEEENS_10bfloat16_tEfNS_4arch4Sm80ELb0ELb1ELb1ELb0ELb0ELb0ELb0ELb0ELi2ELi4ELi4ELi4ELb0EEENS1_21CollectiveEpilogueBwdISA_SB_SD_Li256ELb0ELb0ELi2EEENS1_19SingleTileSchedulerILb0ELb0ELb0ELi128EEEEEEEEEvNT_6ParamsE$_ZN4cute3eso3ESOILb1ELb0EJNS_5tupleIJNS_1CILi1EEENS3_ILi0EEEEEEiEEC2ERKS6_RKi) ;  /* 0xffffd20000007944 */ /* 0x000fea0003c3ffff */
[----:B-1----:R1:W5:Y:S01]  /*c160*/  LDL R3, [R1+0x1680] ;  /* 0x0016800001037983 */ /* 0x0023620000100800 */
[----:B------:R-:W-:-:S04]  /*c170*/  MOV R5, 0x0 ;  /* 0x0000000000057802 */ /* 0x000fc80000000f00 */
[----:B------:R-:W-:Y:S05]  /*c180*/  RET.REL.NODEC R4 `(_ZN7cutlass13device_kernelIN5flash19enable_sm80_to_sm89INS1_16FlashAttnBwdSm80INS1_25CollectiveMainloopBwdSm80ILi2ELi2EN4cute5tupleIJNS5_1CILi128EEES8_NS7_ILi64EEEEEENS_10bfloat16_tEfNS_4arch4Sm80ELb0ELb1ELb1ELb0ELb0ELb0ELb0ELb0ELi2ELi4ELi4ELi4ELb0EEENS1_21CollectiveEpilogueBwdISA_SB_SD_Li256ELb0ELb0ELi2EEENS1_19SingleTileSchedulerILb0ELb0ELb0ELi128EEEEEEEEEvNT_6ParamsE) ;  /* 0xffff3e7004007950 */ /* 0x000fea0003c3ffff */
        .type           $_ZN7cutlass13device_kernelIN5flash19enable_sm80_to_sm89INS1_16FlashAttnBwdSm80INS1_25CollectiveMainloopBwdSm80ILi2ELi2EN4cute5tupleIJNS5_1CILi128EEES8_NS7_ILi64EEEEEENS_10bfloat16_tEfNS_4arch4Sm80ELb0ELb1ELb1ELb0ELb0ELb0ELb0ELb0ELi2ELi4ELi4ELi4ELb0EEENS1_21CollectiveEpilogueBwdISA_SB_SD_Li256ELb0ELb0ELi2EEENS1_19SingleTileSchedulerILb0ELb0ELb0ELi128EEEEEEEEEvNT_6ParamsE$_ZZN4cute12filter_tupleINS_5tupleIJNS_10UnderscoreES2_S2_iEEENS1_IJNS1_IJNS_1CILi1EEENS4_ILi0EEEEEENS4_ILi4096EEENS1_IJiiEEENS1_IJS6_NS4_ILi8192EEEEEEEEEZNS_5sliceIS3_SC_EEDaRKT_RKT0_EUlRKT_RKT0_E_EEDaSG_SJ_OT1_ENKUlDpSM_E_clIJNS1_IJS7_EEENS1_IJS8_EEENS1_IJS9_EEENS1_IJEEEEEEDaST_,@function
        .size           $_ZN7cutlass13device_kernelIN5flash19enable_sm80_to_sm89INS1_16FlashAttnBwdSm80INS1_25CollectiveMainloopBwdSm80ILi2ELi2EN4cute5tupleIJNS5_1CILi128EEES8_NS7_ILi64EEEEEENS_10bfloat16_tEfNS_4arch4Sm80ELb0ELb1ELb1ELb0ELb0ELb0ELb0ELb0ELi2ELi4ELi4ELi4ELb0EEENS1_21CollectiveEpilogueBwdISA_SB_SD_Li256ELb0ELb0ELi2EEENS1_19SingleTileSchedulerILb0ELb0ELb0ELi128EEEEEEEEEvNT_6ParamsE$_ZZN4cute12filter_tupleINS_5tupleIJNS_10UnderscoreES2_S2_iEEENS1_IJNS1_IJNS_1CILi1EEENS4_ILi0EEEEEENS4_ILi4096EEENS1_IJiiEEENS1_IJS6_NS4_ILi8192EEEEEEEEEZNS_5sliceIS3_SC_EEDaRKT_RKT0_EUlRKT_RKT0_E_EEDaSG_SJ_OT1_ENKUlDpSM_E_clIJNS1_IJS7_EEENS1_IJS8_EEENS1_IJS9_EEENS1_IJEEEEEEDaST_,($_ZN7cutlass13device_kernelIN5flash19enable_sm80_to_sm89INS1_16FlashAttnBwdSm80INS1_25CollectiveMainloopBwdSm80ILi2ELi2EN4cute5tupleIJNS5_1CILi128EEES8_NS7_ILi64EEEEEENS_10bfloat16_tEfNS_4arch4Sm80ELb0ELb1ELb1ELb0ELb0ELb0ELb0ELb0ELi2ELi4ELi4ELi4ELb0EEENS1_21CollectiveEpilogueBwdISA_SB_SD_Li256ELb0ELb0ELi2EEENS1_19SingleTileSchedulerILb0ELb0ELb0ELi128EEEEEEEEEvNT_6ParamsE$_ZZN4cute12filter_tupleINS_5tupleIJNS_10UnderscoreES2_S2_iEEENS1_IJNS1_IJNS_1CILi1EEENS4_ILi0EEEEEEiNS4_ILi1024EEENS4_ILi8192EEEEEEZNS_5sliceIS3_SA_EEDaRKT_RKT0_EUlRKT_RKT0_E_EEDaSE_SH_OT1_ENKUlDpSK_E_clIJNS1_IJS7_EEENS1_IJiEEENS1_IJS8_EEENS1_IJEEEEEEDaSR_ - $_ZN7cutlass13device_kernelIN5flash19enable_sm80_to_sm89INS1_16FlashAttnBwdSm80INS1_25CollectiveMainloopBwdSm80ILi2ELi2EN4cute5tupleIJNS5_1CILi128EEES8_NS7_ILi64EEEEEENS_10bfloat16_tEfNS_4arch4Sm80ELb0ELb1ELb1ELb0ELb0ELb0ELb0ELb0ELi2ELi4ELi4ELi4ELb0EEENS1_21CollectiveEpilogueBwdISA_SB_SD_Li256ELb0ELb0ELi2EEENS1_19SingleTileSchedulerILb0ELb0ELb0ELi128EEEEEEEEEvNT_6ParamsE$_ZZN4cute12filter_tupleINS_5tupleIJNS_10UnderscoreES2_S2_iEEENS1_IJNS1_IJNS_1CILi1EEENS4_ILi0EEEEEENS4_ILi4096EEENS1_IJiiEEENS1_IJS6_NS4_ILi8192EEEEEEEEEZNS_5sliceIS3_SC_EEDaRKT_RKT0_EUlRKT_RKT0_E_EEDaSG_SJ_OT1_ENKUlDpSM_E_clIJNS1_IJS7_EEENS1_IJS8_EEENS1_IJS9_EEENS1_IJEEEEEEDaST_)
$_ZN7cutlass13device_kernelIN5flash19enable_sm80_to_sm89INS1_16FlashAttnBwdSm80INS1_25CollectiveMainloopBwdSm80ILi2ELi2EN4cute5tupleIJNS5_1CILi128EEES8_NS7_ILi64EEEEEENS_10bfloat16_tEfNS_4arch4Sm80ELb0ELb1ELb1ELb0ELb0ELb0ELb0ELb0ELi2ELi4ELi4ELi4ELb0EEENS1_21CollectiveEpilogueBwdISA_SB_SD_Li256ELb0ELb0ELi2EEENS1_19SingleTileSchedulerILb0ELb0ELb0ELi128EEEEEEEEEvNT_6ParamsE$_ZZN4cute12filter_tupleINS_5tupleIJNS_10UnderscoreES2_S2_iEEENS1_IJNS1_IJNS_1CILi1EEENS4_ILi0EEEEEENS4_ILi4096EEENS1_IJiiEEENS1_IJS6_NS4_ILi8192EEEEEEEEEZNS_5sliceIS3_SC_EEDaRKT_RKT0_EUlRKT_RKT0_E_EEDaSG_SJ_OT1_ENKUlDpSM_E_clIJNS1_IJS7_EEENS1_IJS8_EEENS1_IJS9_EEENS1_IJEEEEEEDaST_:
[----:B------:R-:W-:-:S05]  /*c190*/  IADD3 R8, R58, -c[0x0][0x20], RZ ;  /* 0x800008003a087a10 */ /* 0x000fca0007ffe0ff */
[----:B------:R1:W5:Y:S04]  /*c1a0*/  LDL R5, [R8] ;  /* 0x0000000008057983 */ /* 0x0003680000100800 */
[----:B------:R1:W5:Y:S01]  /*c1b0*/  LDL R3, [R8+0x4] ;  /* 0x0000040008037983 */ /* 0x0003620000100800 */
[----:B------:R-:W-:Y:S02]  /*c1c0*/  IADD3 R2, R1, 0x1380, RZ ;  /* 0x0000138001027810 */ /* 0x000fe40007ffe0ff */
[----:B------:R-:W-:Y:S02]  /*c1d0*/  MOV R6, 0xc200 ;  /* 0x0000c20000067802 */ /* 0x000fe40000000f00 */
[----:B------:R-:W-:Y:S02]  /*c1e0*/  IADD3 R2, R2, c[0x0][0x20], RZ ;  /* 0x0000080002027a10 */ /* 0x000fe40007ffe0ff */
[----:B-1---5:R-:W-:Y:S05]  /*c1f0*/  CALL.REL.NOINC `($_ZN7cutlass13device_kernelIN5flash19enable_sm80_to_sm89INS1_16FlashAttnBwdSm80INS1_25CollectiveMainloopBwdSm80ILi2ELi2EN4cute5tupleIJNS5_1CILi128EEES8_NS7_ILi64EEEEEENS_10bfloat16_tEfNS_4arch4Sm80ELb0ELb1ELb1ELb0ELb0ELb0ELb0ELb0ELi2ELi4ELi4ELi4ELb0EEENS1_21CollectiveEpilogueBwdISA_SB_SD_Li256ELb0ELb0ELi2EEENS1_19SingleTileSchedulerILb0ELb0ELb0ELi128EEEEEEEEEvNT_6ParamsE$_ZN4cute3eso3ESOILb1ELb0EJNS_5tupleIJNS_1CILi1EEENS3_ILi0EEEEEENS3_ILi4096EEENS2_IJiiEEEEEC2ERKS6_RKS7_RKS8_) ;  /* 0xffffd10000007944 */ /* 0x022fea0003c3ffff */
[----:B-1----:R1:W5:Y:S01]  /*c200*/  LDL.64 R2, [R1+0x1380] ;  /* 0x0013800001027983 */ /* 0x0023620000100a00 */
[----:B------:R-:W-:-:S04]  /*c210*/  MOV R5, 0x0 ;  /* 0x0000000000057802 */ /* 0x000fc80000000f00 */
[----:B------:R-:W-:Y:S05]  /*c220*/  RET.REL.NODEC R4 `(_ZN7cutlass13device_kernelIN5flash19enable_sm80_to_sm89INS1_16FlashAttnBwdSm80INS1_25CollectiveMainloopBwdSm80ILi2ELi2EN4cute5tupleIJNS5_1CILi128EEES8_NS7_ILi64EEEEEENS_10bfloat16_tEfNS_4arch4Sm80ELb0ELb1ELb1ELb0ELb0ELb0ELb0ELb0ELi2ELi4ELi4ELi4ELb0EEENS1_21CollectiveEpilogueBwdISA_SB_SD_Li256ELb0ELb0ELi2EEENS1_19SingleTileSchedulerILb0ELb0ELb0ELi128EEEEEEEEEvNT_6ParamsE) ;  /* 0xffff3dd004007950 */ /* 0x000fea0003c3ffff */
        .type           $_ZN7cutlass13device_kernelIN5flash19enable_sm80_to_sm89INS1_16FlashAttnBwdSm80INS1_25CollectiveMainloopBwdSm80ILi2ELi2EN4cute5tupleIJNS5_1CILi128EEES8_NS7_ILi64EEEEEENS_10bfloat16_tEfNS_4arch4Sm80ELb0ELb1ELb1ELb0ELb0ELb0ELb0ELb0ELi2ELi4ELi4ELi4ELb0EEENS1_21CollectiveEpilogueBwdISA_SB_SD_Li256ELb0ELb0ELi2EEENS1_19SingleTileSchedulerILb0ELb0ELb0ELi128EEEEEEEEEvNT_6ParamsE$_ZZN4cute12filter_tupleINS_5tupleIJNS_10UnderscoreES2_S2_iEEENS1_IJNS1_IJNS_1CILi1EEENS4_ILi0EEEEEEiNS4_ILi1024EEENS4_ILi8192EEEEEEZNS_5sliceIS3_SA_EEDaRKT_RKT0_EUlRKT_RKT0_E_EEDaSE_SH_OT1_ENKUlDpSK_E_clIJNS1_IJS7_EEENS1_IJiEEENS1_IJS8_EEENS1_IJEEEEEEDaSR_,@function
        .size           $_ZN7cutlass13device_kernelIN5flash19enable_sm80_to_sm89INS1_16FlashAttnBwdSm80INS1_25CollectiveMainloopBwdSm80ILi2ELi2EN4cute5tupleIJNS5_1CILi128EEES8_NS7_ILi64EEEEEENS_10bfloat16_tEfNS_4arch4Sm80ELb0ELb1ELb1ELb0ELb0ELb0ELb0ELb0ELi2ELi4ELi4ELi4ELb0EEENS1_21CollectiveEpilogueBwdISA_SB_SD_Li256ELb0ELb0ELi2EEENS1_19SingleTileSchedulerILb0ELb0ELb0ELi128EEEEEEEEEvNT_6ParamsE$_ZZN4cute12filter_tupleINS_5tupleIJNS_10UnderscoreES2_S2_iEEENS1_IJNS1_IJNS_1CILi1EEENS4_ILi0EEEEEEiNS4_ILi1024EEENS4_ILi8192EEEEEEZNS_5sliceIS3_SA_EEDaRKT_RKT0_EUlRKT_RKT0_E_EEDaSE_SH_OT1_ENKUlDpSK_E_clIJNS1_IJS7_EEENS1_IJiEEENS1_IJS8_EEENS1_IJEEEEEEDaSR_,($_ZN7cutlass13device_kernelIN5flash19enable_sm80_to_sm89INS1_16FlashAttnBwdSm80INS1_25CollectiveMainloopBwdSm80ILi2ELi2EN4cute5tupleIJNS5_1CILi128EEES8_NS7_ILi64EEEEEENS_10bfloat16_tEfNS_4arch4Sm80ELb0ELb1ELb1ELb0ELb0ELb0ELb0ELb0ELi2ELi4ELi4ELi4ELb0EEENS1_21CollectiveEpilogueBwdISA_SB_SD_Li256ELb0ELb0ELi2EEENS1_19SingleTileSchedulerILb0ELb0ELb0ELi128EEEEEEEEEvNT_6ParamsE$_ZZN4cute12filter_tupleINS_5tupleIJNS_10UnderscoreES2_S2_iEEENS1_IJNS1_IJNS_1CILi1EEENS4_ILi0EEEEEElS6_lEEEZNS_5sliceIS3_S8_EEDaRKT_RKT0_EUlRKT_RKT0_E_EEDaSC_SF_OT1_ENKUlDpSI_E_clIJNS1_IJS7_EEENS1_IJlEEENS1_IJS6_EEENS1_IJEEEEEEDaSP_ - $_ZN7cutlass13device_kernelIN5flash19enable_sm80_to_sm89INS1_16FlashAttnBwdSm80INS1_25CollectiveMainloopBwdSm80ILi2ELi2EN4cute5tupleIJNS5_1CILi128EEES8_NS7_ILi64EEEEEENS_10bfloat16_tEfNS_4arch4Sm80ELb0ELb1ELb1ELb0ELb0ELb0ELb0ELb0ELi2ELi4ELi4ELi4ELb0EEENS1_21CollectiveEpilogueBwdISA_SB_SD_Li256ELb0ELb0ELi2EEENS1_19SingleTileSchedulerILb0ELb0ELb0ELi128EEEEEEEEEvNT_6ParamsE$_ZZN4cute12filter_tupleINS_5tupleIJNS_10UnderscoreES2_S2_iEEENS1_IJNS1_IJNS_1CILi1EEENS4_ILi0EEEEEEiNS4_ILi1024EEENS4_ILi8192EEEEEEZNS_5sliceIS3_SA_EEDaRKT_RKT0_EUlRKT_RKT0_E_EEDaSE_SH_OT1_ENKUlDpSK_E_clIJNS1_IJS7_EEENS1_IJiEEENS1_IJS8_EEENS1_IJEEEEEEDaSR_)
$_ZN7cutlass13device_kernelIN5flash19enable_sm80_to_sm89INS1_16FlashAttnBwdSm80INS1_25CollectiveMainloopBwdSm80ILi2ELi2EN4cute5tupleIJNS5_1CILi128EEES8_NS7_ILi64EEEEEENS_10bfloat16_tEfNS_4arch4Sm80ELb0ELb1ELb1ELb0ELb0ELb0ELb0ELb0ELi2ELi4ELi4ELi4ELb0EEENS1_21CollectiveEpilogueBwdISA_SB_SD_Li256ELb0ELb0ELi2EEENS1_19SingleTileSchedulerILb0ELb0ELb0ELi128EEEEEEEEEvNT_6ParamsE$_ZZN4cute12filter_tupleINS_5tupleIJNS_10UnderscoreES2_S2_iEEENS1_IJNS1_IJNS_1CILi1EEENS4_ILi0EEEEEEiNS4_ILi1024EEENS4_ILi8192EEEEEEZNS_5sliceIS3_SA_EEDaRKT_RKT0_EUlRKT_RKT0_E_EEDaSE_SH_OT1_ENKUlDpSK_E_clIJNS1_IJS7_EEENS1_IJiEEENS1_IJS8_EEENS1_IJEEEEEEDaSR_:
[----:B------:R-:W-:Y:S02]  /*c230*/  IADD3 R2, R1, 0x1380, RZ ;  /* 0x0000138001027810 */ /* 0x000fe40007ffe0ff */
[----:B------:R-:W-:Y:S02]  /*c240*/  MOV R6, 0xc270 ;  /* 0x0000c27000067802 */ /* 0x000fe40000000f00 */
[----:B------:R-:W-:Y:S02]  /*c250*/  IADD3 R2, R2, c[0x0][0x20], RZ ;  /* 0x0000080002027a10 */ /* 0x000fe40007ffe0ff */
[----:B------:R-:W-:Y:S05]  /*c260*/  CALL.REL.NOINC `($_ZN7cutlass13device_kernelIN5flash19enable_sm80_to_sm89INS1_16FlashAttnBwdSm80INS1_25CollectiveMainloopBwdSm80ILi2ELi2EN4cute5tupleIJNS5_1CILi128EEES8_NS7_ILi64EEEEEENS_10bfloat16_tEfNS_4arch4Sm80ELb0ELb1ELb1ELb0ELb0ELb0ELb0ELb0ELi2ELi4ELi4ELi4ELb0EEENS1_21CollectiveEpilogueBwdISA_SB_SD_Li256ELb0ELb0ELi2EEENS1_19SingleTileSchedulerILb0ELb0ELb0ELi128EEEEEEEEEvNT_6ParamsE$_ZN4cute3eso3ESOILb1ELb0EJNS_5tupleIJNS_1CILi1EEENS3_ILi0EEEEEEiNS3_ILi1024EEEEEC2ERKS6_RKiRKS7_) ;  /* 0xffffd13000007944 */ /* 0x000fea0003c3ffff */
[----:B-1----:R1:W5:Y:S01]  /*c270*/  LDL R3, [R1+0x1380] ;  /* 0x0013800001037983 */ /* 0x0023620000100800 */
[----:B------:R-:W-:Y:S02]  /*c280*/  MOV R6, R4 ;  /* 0x0000000400067202 */ /* 0x000fe40000000f00 */
[----:B------:R-:W-:-:S04]  /*c290*/  MOV R7, 0x0 ;  /* 0x0000000000077802 */ /* 0x000fc80000000f00 */
[----:B------:R-:W-:Y:S05]  /*c2a0*/  RET.REL.NODEC R6 `(_ZN7cutlass13device_kernelIN5flash19enable_sm80_to_sm89INS1_16FlashAttnBwdSm80INS1_25CollectiveMainloopBwdSm80ILi2ELi2EN4cute5tupleIJNS5_1CILi128EEES8_NS7_ILi64EEEEEENS_10bfloat16_tEfNS_4arch4Sm80ELb0ELb1ELb1ELb0ELb0ELb0ELb0ELb0ELi2ELi4ELi4ELi4ELb0EEENS1_21CollectiveEpilogueBwdISA_SB_SD_Li256ELb0ELb0ELi2EEENS1_19SingleTileSchedulerILb0ELb0ELb0ELi128EEEEEEEEEvNT_6ParamsE) ;  /* 0xffff3d5006007950 */ /* 0x000fea0003c3ffff */
        .type           $_ZN7cutlass13device_kernelIN5flash19enable_sm80_to_sm89INS1_16FlashAttnBwdSm80INS1_25CollectiveMainloopBwdSm80ILi2ELi2EN4cute5tupleIJNS5_1CILi128EEES8_NS7_ILi64EEEEEENS_10bfloat16_tEfNS_4arch4Sm80ELb0ELb1ELb1ELb0ELb0ELb0ELb0ELb0ELi2ELi4ELi4ELi4ELb0EEENS1_21CollectiveEpilogueBwdISA_SB_SD_Li256ELb0ELb0ELi2EEENS1_19SingleTileSchedulerILb0ELb0ELb0ELi128EEEEEEEEEvNT_6ParamsE$_ZZN4cute12filter_tupleINS_5tupleIJNS_10UnderscoreES2_S2_iEEENS1_IJNS1_IJNS_1CILi1EEENS4_ILi0EEEEEElS6_lEEEZNS_5sliceIS3_S8_EEDaRKT_RKT0_EUlRKT_RKT0_E_EEDaSC_SF_OT1_ENKUlDpSI_E_clIJNS1_IJS7_EEENS1_IJlEEENS1_IJS6_EEENS1_IJEEEEEEDaSP_,@function
        .size           $_ZN7cutlass13device_kernelIN5flash19enable_sm80_to_sm89INS1_16FlashAttnBwdSm80INS1_25CollectiveMainloopBwdSm80ILi2ELi2EN4cute5tupleIJNS5_1CILi128EEES8_NS7_ILi64EEEEEENS_10bfloat16_tEfNS_4arch4Sm80ELb0ELb1ELb1ELb0ELb0ELb0ELb0ELb0ELi2ELi4ELi4ELi4ELb0EEENS1_21CollectiveEpilogueBwdISA_SB_SD_Li256ELb0ELb0ELi2EEENS1_19SingleTileSchedulerILb0ELb0ELb0ELi128EEEEEEEEEvNT_6ParamsE$_ZZN4cute12filter_tupleINS_5tupleIJNS_10UnderscoreES2_S2_iEEENS1_IJNS1_IJNS_1CILi1EEENS4_ILi0EEEEEElS6_lEEEZNS_5sliceIS3_S8_EEDaRKT_RKT0_EUlRKT_RKT0_E_EEDaSC_SF_OT1_ENKUlDpSI_E_clIJNS1_IJS7_EEENS1_IJlEEENS1_IJS6_EEENS1_IJEEEEEEDaSP_,($_ZN7cutlass13device_kernelIN5flash19enable_sm80_to_sm89INS1_16FlashAttnBwdSm80INS1_25CollectiveMainloopBwdSm80ILi2ELi2EN4cute5tupleIJNS5_1CILi128EEES8_NS7_ILi64EEEEEENS_10bfloat16_tEfNS_4arch4Sm80ELb0ELb1ELb1ELb0ELb0ELb0ELb0ELb0ELi2ELi4ELi4ELi4ELb0EEENS1_21CollectiveEpilogueBwdISA_SB_SD_Li256ELb0ELb0ELi2EEENS1_19SingleTileSchedulerILb0ELb0ELb0ELi128EEEEEEEEEvNT_6ParamsE$_ZZN4cute12filter_tupleINS_5tupleIJNS_10UnderscoreES2_iEEENS1_IJNS1_IJNS_1CILi1EEENS4_ILi0EEEEEEiNS4_ILi1024EEEEEEZNS_5sliceIS3_S9_EEDaRKT_RKT0_EUlRKT_RKT0_E_EEDaSD_SG_OT1_ENKUlDpSJ_E_clIJNS1_IJS7_EEENS1_IJiEEENS1_IJEEEEEEDaSQ_ - $_ZN7cutlass13device_kernelIN5flash19enable_sm80_to_sm89INS1_16FlashAttnBwdSm80INS1_25CollectiveMainloopBwdSm80ILi2ELi2EN4cute5tupleIJNS5_1CILi128EEES8_NS7_ILi64EEEEEENS_10bfloat16_tEfNS_4arch4Sm80ELb0ELb1ELb1ELb0ELb0ELb0ELb0ELb0ELi2ELi4ELi4ELi4ELb0EEENS1_21CollectiveEpilogueBwdISA_SB_SD_Li256ELb0ELb0ELi2EEENS1_19SingleTileSchedulerILb0ELb0ELb0ELi128EEEEEEEEEvNT_6ParamsE$_ZZN4cute12filter_tupleINS_5tupleIJNS_10UnderscoreES2_S2_iEEENS1_IJNS1_IJNS_1CILi1EEENS4_ILi0EEEEEElS6_lEEEZNS_5sliceIS3_S8_EEDaRKT_RKT0_EUlRKT_RKT0_E_EEDaSC_SF_OT1_ENKUlDpSI_E_clIJNS1_IJS7_EEENS1_IJlEEENS1_IJS6_EEENS1_IJEEEEEEDaSP_)
$_ZN7cutlass13device_kernelIN5flash19enable_sm80_to_sm89INS1_16FlashAttnBwdSm80INS1_25CollectiveMainloopBwdSm80ILi2ELi2EN4cute5tupleIJNS5_1CILi128EEES8_NS7_ILi64EEEEEENS_10bfloat16_tEfNS_4arch4Sm80ELb0ELb1ELb1ELb0ELb0ELb0ELb0ELb0ELi2ELi4ELi4ELi4ELb0EEENS1_21CollectiveEpilogueBwdISA_SB_SD_Li256ELb0ELb0ELi2EEENS1_19SingleTileSchedulerILb0ELb0ELb0ELi128EEEEEEEEEvNT_6ParamsE$_ZZN4cute12filter_tupleINS_5tupleIJNS_10UnderscoreES2_S2_iEEENS1_IJNS1_IJNS_1CILi1EEENS4_ILi0EEEEEElS6_lEEEZNS_5sliceIS3_S8_EEDaRKT_RKT0_EUlRKT_RKT0_E_EEDaSC_SF_OT1_ENKUlDpSI_E_clIJNS1_IJS7_EEENS1_IJlEEENS1_IJS6_EEENS1_IJEEEEEEDaSP_:
[----:B------:R-:W-:Y:S02]  /*c2b0*/  IADD3 R3, R1, 0x16a8, RZ ;  /* 0x000016a801037810 */ /* 0x000fe40007ffe0ff */
[----:B------:R-:W-:Y:S02]  /*c2c0*/  MOV R6, 0xc2f0 ;  /* 0x0000c2f000067802 */ /* 0x000fe40000000f00 */
[----:B------:R-:W-:Y:S02]  /*c2d0*/  IADD3 R3, R3, c[0x0][0x20], RZ ;  /* 0x0000080003037a10 */ /* 0x000fe40007ffe0ff */
[----:B------:R-:W-:Y:S05]  /*c2e0*/  CALL.REL.NOINC `($_ZN7cutlass13device_kernelIN5flash19enable_sm80_to_sm89INS1_16FlashAttnBwdSm80INS1_25CollectiveMainloopBwdSm80ILi2ELi2EN4cute5tupleIJNS5_1CILi128EEES8_NS7_ILi64EEEEEENS_10bfloat16_tEfNS_4arch4Sm80ELb0ELb1ELb1ELb0ELb0ELb0ELb0ELb0ELi2ELi4ELi4ELi4ELb0EEENS1_21CollectiveEpilogueBwdISA_SB_SD_Li256ELb0ELb0ELi2EEENS1_19SingleTileSchedulerILb0ELb0ELb0ELi128EEEEEEEEEvNT_6ParamsE$_ZN4cute3eso3ESOILb1ELb0EJNS_5tupleIJNS_1CILi1EEENS3_ILi0EEEEEElS5_EEC2ERKS6_RKlRKS5_) ;  /* 0xffffd0f000007944 */ /* 0x000fea0003c3ffff */
[----:B-1----:R1:W5:Y:S01]  /*c2f0*/  LDL.64 R2, [R1+0x16a8] ;  /* 0x0016a80001027983 */ /* 0x0023620000100a00 */
[----:B------:R-:W-:-:S04]  /*c300*/  MOV R5, 0x0 ;  /* 0x0000000000057802 */ /* 0x000fc80000000f00 */
[----:B------:R-:W-:Y:S05]  /*c310*/  RET.REL.NODEC R4 `(_ZN7cutlass13device_kernelIN5flash19enable_sm80_to_sm89INS1_16FlashAttnBwdSm80INS1_25CollectiveMainloopBwdSm80ILi2ELi2EN4cute5tupleIJNS5_1CILi128EEES8_NS7_ILi64EEEEEENS_10bfloat16_tEfNS_4arch4Sm80ELb0ELb1ELb1ELb0ELb0ELb0ELb0ELb0ELi2ELi4ELi4ELi4ELb0EEENS1_21CollectiveEpilogueBwdISA_SB_SD_Li256ELb0ELb0ELi2EEENS1_19SingleTileSchedulerILb0ELb0ELb0ELi128EEEEEEEEEvNT_6ParamsE) ;  /* 0xffff3ce004007950 */ /* 0x000fea0003c3ffff */
        .type           $_ZN7cutlass13device_kernelIN5flash19enable_sm80_to_sm89INS1_16FlashAttnBwdSm80INS1_25CollectiveMainloopBwdSm80ILi2ELi2EN4cute5tupleIJNS5_1CILi128EEES8_NS7_ILi64EEEEEENS_10bfloat16_tEfNS_4arch4Sm80ELb0ELb1ELb1ELb0ELb0ELb0ELb0ELb0ELi2ELi4ELi4ELi4ELb0EEENS1_21CollectiveEpilogueBwdISA_SB_SD_Li256ELb0ELb0ELi2EEENS1_19SingleTileSchedulerILb0ELb0ELb0ELi128EEEEEEEEEvNT_6ParamsE$_ZZN4cute12filter_tupleINS_5tupleIJNS_10UnderscoreES2_iEEENS1_IJNS1_IJNS_1CILi1EEENS4_ILi0EEEEEEiNS4_ILi1024EEEEEEZNS_5sliceIS3_S9_EEDaRKT_RKT0_EUlRKT_RKT0_E_EEDaSD_SG_OT1_ENKUlDpSJ_E_clIJNS1_IJS7_EEENS1_IJiEEENS1_IJEEEEEEDaSQ_,@function
        .size           $_ZN7cutlass13device_kernelIN5flash19enable_sm80_to_sm89INS1_16FlashAttnBwdSm80INS1_25CollectiveMainloopBwdSm80ILi2ELi2EN4cute5tupleIJNS5_1CILi128EEES8_NS7_ILi64EEEEEENS_10bfloat16_tEfNS_4arch4Sm80ELb0ELb1ELb1ELb0ELb0ELb0ELb0ELb0ELi2ELi4ELi4ELi4ELb0EEENS1_21CollectiveEpilogueBwdISA_SB_SD_Li256ELb0ELb0ELi2EEENS1_19SingleTileSchedulerILb0ELb0ELb0ELi128EEEEEEEEEvNT_6ParamsE$_ZZN4cute12filter_tupleINS_5tupleIJNS_10UnderscoreES2_iEEENS1_IJNS1_IJNS_1CILi1EEENS4_ILi0EEEEEEiNS4_ILi1024EEEEEEZNS_5sliceIS3_S9_EEDaRKT_RKT0_EUlRKT_RKT0_E_EEDaSD_SG_OT1_ENKUlDpSJ_E_clIJNS1_IJS7_EEENS1_IJiEEENS1_IJEEEEEEDaSQ_,($_ZN7cutlass13device_kernelIN5flash19enable_sm80_to_sm89INS1_16FlashAttnBwdSm80INS1_25CollectiveMainloopBwdSm80ILi2ELi2EN4cute5tupleIJNS5_1CILi128EEES8_NS7_ILi64EEEEEENS_10bfloat16_tEfNS_4arch4Sm80ELb0ELb1ELb1ELb0ELb0ELb0ELb0ELb0ELi2ELi4ELi4ELi4ELb0EEENS1_21CollectiveEpilogueBwdISA_SB_SD_Li256ELb0ELb0ELi2EEENS1_19SingleTileSchedulerILb0ELb0ELb0ELi128EEEEEEEEEvNT_6ParamsE$_ZZN4cute12filter_tupleINS_5tupleIJNS_1CILi0EEENS1_IJNS2_ILi1EEENS2_ILi512EEEiEEEEEEZNS_16flatten_to_tupleIS7_EEDaRKT_EUlRKT_E_EEDaSB_OT0_ENKUlDpSE_E_clIJNS1_IJS3_EEES6_EEEDaSI_ - $_ZN7cutlass13device_kernelIN5flash19enable_sm80_to_sm89INS1_16FlashAttnBwdSm80INS1_25CollectiveMainloopBwdSm80ILi2ELi2EN4cute5tupleIJNS5_1CILi128EEES8_NS7_ILi64EEEEEENS_10bfloat16_tEfNS_4arch4Sm80ELb0ELb1ELb1ELb0ELb0ELb0ELb0ELb0ELi2ELi4ELi4ELi4ELb0EEENS1_21CollectiveEpilogueBwdISA_SB_SD_Li256ELb0ELb0ELi2EEENS1_19SingleTileSchedulerILb0ELb0ELb0ELi128EEEEEEEEEvNT_6ParamsE$_ZZN4cute12filter_tupleINS_5tupleIJNS_10UnderscoreES2_iEEENS1_IJNS1_IJNS_1CILi1EEENS4_ILi0EEEEEEiNS4_ILi1024EEEEEEZNS_5sliceIS3_S9_EEDaRKT_RKT0_EUlRKT_RKT0_E_EEDaSD_SG_OT1_ENKUlDpSJ_E_clIJNS1_IJS7_EEENS1_IJiEEENS1_IJEEEEEEDaSQ_)
$_ZN7cutlass13device_kernelIN5flash19enable_sm80_to_sm89INS1_16FlashAttnBwdSm80INS1_25CollectiveMainloopBwdSm80ILi2ELi2EN4cute5tupleIJNS5_1CILi128EEES8_NS7_ILi64EEEEEENS_10bfloat16_tEfNS_4arch4Sm80ELb0ELb1ELb1ELb0ELb0ELb0ELb0ELb0ELi2ELi4ELi4ELi4ELb0EEENS1_21CollectiveEpilogueBwdISA_SB_SD_Li256ELb0ELb0ELi2EEENS1_19SingleTileSchedulerILb0ELb0ELb0ELi128EEEEEEEEEvNT_6ParamsE$_ZZN4cute12filter_tupleINS_5tupleIJNS_10UnderscoreES2_iEEENS1_IJNS1_IJNS_1CILi1EEENS4_ILi0EEEEEEiNS4_ILi1024EEEEEEZNS_5sliceIS3_S9_EEDaRKT_RKT0_EUlRKT_RKT0_E_EEDaSD_SG_OT1_ENKUlDpSJ_E_clIJNS1_IJS7_EEENS1_IJiEEENS1_IJEEEEEEDaSQ_:
[----:B------:R-:W-:Y:S02]  /*c320*/  IADD3 R2, R1, 0x1680, RZ ;  /* 0x0000168001027810 */ /* 0x000fe40007ffe0ff */
[----:B------:R-:W-:Y:S02]  /*c330*/  MOV R6, 0xc360 ;  /* 0x0000c36000067802 */ /* 0x000fe40000000f00 */
[----:B------:R-:W-:Y:S02]  /*c340*/  IADD3 R2, R2, c[0x0][0x20], RZ ;  /* 0x0000080002027a10 */ /* 0x000fe40007ffe0ff */
[----:B------:R-:W-:Y:S05]  /*c350*/  CALL.REL.NOINC `($_ZN7cutlass13device_kernelIN5flash19enable_sm80_to_sm89INS1_16FlashAttnBwdSm80INS1_25CollectiveMainloopBwdSm80ILi2ELi2EN4cute5tupleIJNS5_1CILi128EEES8_NS7_ILi64EEEEEENS_10bfloat16_tEfNS_4arch4Sm80ELb0ELb1ELb1ELb0ELb0ELb0ELb0ELb0ELi2ELi4ELi4ELi4ELb0EEENS1_21CollectiveEpilogueBwdISA_SB_SD_Li256ELb0ELb0ELi2EEENS1_19SingleTileSchedulerILb0ELb0ELb0ELi128EEEEEEEEEvNT_6ParamsE$_ZN4cute3eso3ESOILb1ELb0EJNS_5tupleIJNS_1CILi1EEENS3_ILi0EEEEEEiEEC2ERKS6_RKi) ;  /* 0xffffd00000007944 */ /* 0x000fea0003c3ffff */
[----:B-1----:R1:W5:Y:S01]  /*c360*/  LDL R3, [R1+0x1680] ;  /* 0x0016800001037983 */ /* 0x0023620000100800 */
[----:B------:R-:W-:Y:S02]  /*c370*/  MOV R6, R4 ;  /* 0x0000000400067202 */ /* 0x000fe40000000f00 */
[----:B------:R-:W-:-:S04]  /*c380*/  MOV R7, 0x0 ;  /* 0x0000000000077802 */ /* 0x000fc80000000f00 */
[----:B------:R-:W-:Y:S05]  /*c390*/  RET.REL.NODEC R6 `(_ZN7cutlass13device_kernelIN5flash19enable_sm80_to_sm89INS1_16FlashAttnBwdSm80INS1_25CollectiveMainloopBwdSm80ILi2ELi2EN4cute5tupleIJNS5_1CILi128EEES8_NS7_ILi64EEEEEENS_10bfloat16_tEfNS_4arch4Sm80ELb0ELb1ELb1ELb0ELb0ELb0ELb0ELb0ELi2ELi4ELi4ELi4ELb0EEENS1_21CollectiveEpilogueBwdISA_SB_SD_Li256ELb0ELb0ELi2EEENS1_19SingleTileSchedulerILb0ELb0ELb0ELi128EEEEEEEEEvNT_6ParamsE) ;  /* 0xffff3c6006007950 */ /* 0x000fea0003c3ffff */
        .type           $_ZN7cutlass13device_kernelIN5flash19enable_sm80_to_sm89INS1_16FlashAttnBwdSm80INS1_25CollectiveMainloopBwdSm80ILi2ELi2EN4cute5tupleIJNS5_1CILi128EEES8_NS7_ILi64EEEEEENS_10bfloat16_tEfNS_4arch4Sm80ELb0ELb1ELb1ELb0ELb0ELb0ELb0ELb0ELi2ELi4ELi4ELi4ELb0EEENS1_21CollectiveEpilogueBwdISA_SB_SD_Li256ELb0ELb0ELi2EEENS1_19SingleTileSchedulerILb0ELb0ELb0ELi128EEEEEEEEEvNT_6ParamsE$_ZZN4cute12filter_tupleINS_5tupleIJNS_1CILi0EEENS1_IJNS2_ILi1EEENS2_ILi512EEEiEEEEEEZNS_16flatten_to_tupleIS7_EEDaRKT_EUlRKT_E_EEDaSB_OT0_ENKUlDpSE_E_clIJNS1_IJS3_EEES6_EEEDaSI_,@function
        .size           $_ZN7cutlass13device_kernelIN5flash19enable_sm80_to_sm89INS1_16FlashAttnBwdSm80INS1_25CollectiveMainloopBwdSm80ILi2ELi2EN4cute5tupleIJNS5_1CILi128EEES8_NS7_ILi64EEEEEENS_10bfloat16_tEfNS_4arch4Sm80ELb0ELb1ELb1ELb0ELb0ELb0ELb0ELb0ELi2ELi4ELi4ELi4ELb0EEENS1_21CollectiveEpilogueBwdISA_SB_SD_Li256ELb0ELb0ELi2EEENS1_19SingleTileSchedulerILb0ELb0ELb0ELi128EEEEEEEEEvNT_6ParamsE$_ZZN4cute12filter_tupleINS_5tupleIJNS_1CILi0EEENS1_IJNS2_ILi1EEENS2_ILi512EEEiEEEEEEZNS_16flatten_to_tupleIS7_EEDaRKT_EUlRKT_E_EEDaSB_OT0_ENKUlDpSE_E_clIJNS1_IJS3_EEES6_EEEDaSI_,($_ZN7cutlass13device_kernelIN5flash19enable_sm80_to_sm89INS1_16FlashAttnBwdSm80INS1_25CollectiveMainloopBwdSm80ILi2ELi2EN4cute5tupleIJNS5_1CILi128EEES8_NS7_ILi64EEEEEENS_10bfloat16_tEfNS_4arch4Sm80ELb0ELb1ELb1ELb0ELb0ELb0ELb0ELb0ELi2ELi4ELi4ELi4ELb0EEENS1_21CollectiveEpilogueBwdISA_SB_SD_Li256ELb0ELb0ELi2EEENS1_19SingleTileSchedulerILb0ELb0ELb0ELi128EEEEEEEEEvNT_6ParamsE$_ZZN4cute12filter_tupleINS_5tupleIJNS_1CILi0EEENS_10UnderscoreEEEENS1_IJNS1_IJS3_S3_EEEiEEEZNS_6detail10lift_sliceIS5_S7_EEDaRKT_RKT0_EUlRKT_RKT0_E_EEDaSC_SF_OT1_ENKUlDpSI_E_clIJNS1_IJEEENS1_IJiEEEEEEDaSP_ - $_ZN7cutlass13device_kernelIN5flash19enable_sm80_to_sm89INS1_16FlashAttnBwdSm80INS1_25CollectiveMainloopBwdSm80ILi2ELi2EN4cute5tupleIJNS5_1CILi128EEES8_NS7_ILi64EEEEEENS_10bfloat16_tEfNS_4arch4Sm80ELb0ELb1ELb1ELb0ELb0ELb0ELb0ELb0ELi2ELi4ELi4ELi4ELb0EEENS1_21CollectiveEpilogueBwdISA_SB_SD_Li256ELb0ELb0ELi2EEENS1_19SingleTileSchedulerILb0ELb0ELb0ELi128EEEEEEEEEvNT_6ParamsE$_ZZN4cute12filter_tupleINS_5tupleIJNS_1CILi0EEENS1_IJNS2_ILi1EEENS2_ILi512EEEiEEEEEEZNS_16flatten_to_tupleIS7_EEDaRKT_EUlRKT_E_EEDaSB_OT0_ENKUlDpSE_E_clIJNS1_IJS3_EEES6_EEEDaSI_)
$_ZN7cutlass13device_kernelIN5flash19enable_sm80_to_sm89INS1_16FlashAttnBwdSm80INS1_25CollectiveMainloopBwdSm80ILi2ELi2EN4cute5tupleIJNS5_1CILi128EEES8_NS7_ILi64EEEEEENS_10bfloat16_tEfNS_4arch4Sm80ELb0ELb1ELb1ELb0ELb0ELb0ELb0ELb0ELi2ELi4ELi4ELi4ELb0EEENS1_21CollectiveEpilogueBwdISA_SB_SD_Li256ELb0ELb0ELi2EEENS1_19SingleTileSchedulerILb0ELb0ELb0ELi128EEEEEEEEEvNT_6ParamsE$_ZZN4cute12filter_tupleINS_5tupleIJNS_1CILi0EEENS1_IJNS2_ILi1EEENS2_ILi512EEEiEEEEEEZNS_16flatten_to_tupleIS7_EEDaRKT_EUlRKT_E_EEDaSB_OT0_ENKUlDpSE_E_clIJNS1_IJS3_EEES6_EEEDaSI_:
[----:B------:R-:W-:Y:S02]  /*c3a0*/  IADD3 R2, R1, 0x1380, RZ ;  /* 0x0000138001027810 */ /* 0x000fe40007ffe0ff */
[----:B------:R-:W-:Y:S02]  /*c3b0*/  MOV R8, 0xc3e0 ;  /* 0x0000c3e000087802 */ /* 0x000fe40000000f00 */
[----:B------:R-:W-:Y:S02]  /*c3c0*/  IADD3 R2, R2, c[0x0][0x20], RZ ;  /* 0x0000080002027a10 */ /* 0x000fe40007ffe0ff */
[----:B------:R-:W-:Y:S05]  /*c3d0*/  CALL.REL.NOINC `($_ZN7cutlass13device_kernelIN5flash19enable_sm80_to_sm89INS1_16FlashAttnBwdSm80INS1_25CollectiveMainloopBwdSm80ILi2ELi2EN4cute5tupleIJNS5_1CILi128EEES8_NS7_ILi64EEEEEENS_10bfloat16_tEfNS_4arch4Sm80ELb0ELb1ELb1ELb0ELb0ELb0ELb0ELb0ELi2ELi4ELi4ELi4ELb0EEENS1_21CollectiveEpilogueBwdISA_SB_SD_Li256ELb0ELb0ELi2EEENS1_19SingleTileSchedulerILb0ELb0ELb0ELi128EEEEEEEEEvNT_6ParamsE$_ZN4cute3eso3ESOILb1ELb0EJNS_1CILi0EEENS2_ILi1EEENS2_ILi512EEEiEEC2ERKS3_RKS4_RKS5_RKi) ;  /* 0xffffbf8000007944 */ /* 0x000fea0003c3ffff */
[----:B-1----:R1:W5:Y:S01]  /*c3e0*/  LDL R2, [R1+0x1380] ;  /* 0x0013800001027983 */ /* 0x0023620000100800 */
[----:B------:R-:W-:-:S04]  /*c3f0*/  MOV R11, 0x0 ;  /* 0x00000000000b7802 */ /* 0x000fc80000000f00 */
[----:B------:R-:W-:Y:S05]  /*c400*/  RET.REL.NODEC R10 `(_ZN7cutlass13device_kernelIN5flash19enable_sm80_to_sm89INS1_16FlashAttnBwdSm80INS1_25CollectiveMainloopBwdSm80ILi2ELi2EN4cute5tupleIJNS5_1CILi128EEES8_NS7_ILi64EEEEEENS_10bfloat16_tEfNS_4arch4Sm80ELb0ELb1ELb1ELb0ELb0ELb0ELb0ELb0ELi2ELi4ELi4ELi4ELb0EEENS1_21CollectiveEpilogueBwdISA_SB_SD_Li256ELb0ELb0ELi2EEENS1_19SingleTileSchedulerILb0ELb0ELb0ELi128EEEEEEEEEvNT_6ParamsE) ;  /* 0xffff3bf00a007950 */ /* 0x000fea0003c3ffff */
        .type           $_ZN7cutlass13device_kernelIN5flash19enable_sm80_to_sm89INS1_16FlashAttnBwdSm80INS1_25CollectiveMainloopBwdSm80ILi2ELi2EN4cute5tupleIJNS5_1CILi128EEES8_NS7_ILi64EEEEEENS_10bfloat16_tEfNS_4arch4Sm80ELb0ELb1ELb1ELb0ELb0ELb0ELb0ELb0ELi2ELi4ELi4ELi4ELb0EEENS1_21CollectiveEpilogueBwdISA_SB_SD_Li256ELb0ELb0ELi2EEENS1_19SingleTileSchedulerILb0ELb0ELb0ELi128EEEEEEEEEvNT_6ParamsE$_ZZN4cute12filter_tupleINS_5tupleIJNS_1CILi0EEENS_10UnderscoreEEEENS1_IJNS1_IJS3_S3_EEEiEEEZNS_6detail10lift_sliceIS5_S7_EEDaRKT_RKT0_EUlRKT_RKT0_E_EEDaSC_SF_OT1_ENKUlDpSI_E_clIJNS1_IJEEENS1_IJiEEEEEEDaSP_,@function
        .size           $_ZN7cutlass13device_kernelIN5flash19enable_sm80_to_sm89INS1_16FlashAttnBwdSm80INS1_25CollectiveMainloopBwdSm80ILi2ELi2EN4cute5tupleIJNS5_1CILi128EEES8_NS7_ILi64EEEEEENS_10bfloat16_tEfNS_4arch4Sm80ELb0ELb1ELb1ELb0ELb0ELb0ELb0ELb0ELi2ELi4ELi4ELi4ELb0EEENS1_21CollectiveEpilogueBwdISA_SB_SD_Li256ELb0ELb0ELi2EEENS1_19SingleTileSchedulerILb0ELb0ELb0ELi128EEEEEEEEEvNT_6ParamsE$_ZZN4cute12filter_tupleINS_5tupleIJNS_1CILi0EEENS_10UnderscoreEEEENS1_IJNS1_IJS3_S3_EEEiEEEZNS_6detail10lift_sliceIS5_S7_EEDaRKT_RKT0_EUlRKT_RKT0_E_EEDaSC_SF_OT1_ENKUlDpSI_E_clIJNS1_IJEEENS1_IJiEEEEEEDaSP_,($_ZN7cutlass13device_kernelIN5flash19enable_sm80_to_sm89INS1_16FlashAttnBwdSm80INS1_25CollectiveMainloopBwdSm80ILi2ELi2EN4cute5tupleIJNS5_1CILi128EEES8_NS7_ILi64EEEEEENS_10bfloat16_tEfNS_4arch4Sm80ELb0ELb1ELb1ELb0ELb0ELb0ELb0ELb0ELi2ELi4ELi4ELi4ELb0EEENS1_21CollectiveEpilogueBwdISA_SB_SD_Li256ELb0ELb0ELi2EEENS1_19SingleTileSchedulerILb0ELb0ELb0ELi128EEEEEEEEEvNT_6ParamsE$_ZZN4cute12filter_tupleINS_5tupleIJNS_1CILi1024EEENS1_IJiiEEEEEEZNS_16flatten_to_tupleIS5_EEDaRKT_EUlRKT_E_EEDaS9_OT0_ENKUlDpSC_E_clIJNS1_IJS3_EEES4_EEEDaSG_ - $_ZN7cutlass13device_kernelIN5flash19enable_sm80_to_sm89INS1_16FlashAttnBwdSm80INS1_25CollectiveMainloopBwdSm80ILi2ELi2EN4cute5tupleIJNS5_1CILi128EEES8_NS7_ILi64EEEEEENS_10bfloat16_tEfNS_4arch4Sm80ELb0ELb1ELb1ELb0ELb0ELb0ELb0ELb0ELi2ELi4ELi4ELi4ELb0EEENS1_21CollectiveEpilogueBwdISA_SB_SD_Li256ELb0ELb0ELi2EEENS1_19SingleTileSchedulerILb0ELb0ELb0ELi128EEEEEEEEEvNT_6ParamsE$_ZZN4cute12filter_tupleINS_5tupleIJNS_1CILi0EEENS_10UnderscoreEEEENS1_IJNS1_IJS3_S3_EEEiEEEZNS_6detail10lift_sliceIS5_S7_EEDaRKT_RKT0_EUlRKT_RKT0_E_EEDaSC_SF_OT1_ENKUlDpSI_E_clIJNS1_IJEEENS1_IJiEEEEEEDaSP_)
$_ZN7cutlass13device_kernelIN5flash19enable_sm80_to_sm89INS1_16FlashAttnBwdSm80INS1_25CollectiveMainloopBwdSm80ILi2ELi2EN4cute5tupleIJNS5_1CILi128EEES8_NS7_ILi64EEEEEENS_10bfloat16_tEfNS_4arch4Sm80ELb0ELb1ELb1ELb0ELb0ELb0ELb0ELb0ELi2ELi4ELi4ELi4ELb0EEENS1_21CollectiveEpilogueBwdISA_SB_SD_Li256ELb0ELb0ELi2EEENS1_19SingleTileSchedulerILb0ELb0ELb0ELi128EEEEEEEEEvNT_6ParamsE$_ZZN4cute12filter_tupleINS_5tupleIJNS_1CILi0EEENS_10UnderscoreEEEENS1_IJNS1_IJS3_S3_EEEiEEEZNS_6detail10lift_sliceIS5_S7_EEDaRKT_RKT0_EUlRKT_RKT0_E_EEDaSC_SF_OT1_ENKUlDpSI_E_clIJNS1_IJEEENS1_IJiEEEEEEDaSP_:
[----:B------:R-:W-:Y:S02]  /*c410*/  IADD3 R2, R1, 0x1680, RZ ;  /* 0x0000168001027810 */ /* 0x000fe40007ffe0ff */
[----:B------:R-:W-:Y:S02]  /*c420*/  MOV R6, 0xc450 ;  /* 0x0000c45000067802 */ /* 0x000fe40000000f00 */
[----:B------:R-:W-:Y:S02]  /*c430*/  IADD3 R2, R2, c[0x0][0x20], RZ ;  /* 0x0000080002027a10 */ /* 0x000fe40007ffe0ff */
[----:B------:R-:W-:Y:S05]  /*c440*/  CALL.REL.NOINC `($_ZN7cutlass13device_kernelIN5flash19enable_sm80_to_sm89INS1_16FlashAttnBwdSm80INS1_25CollectiveMainloopBwdSm80ILi2ELi2EN4cute5tupleIJNS5_1CILi128EEES8_NS7_ILi64EEEEEENS_10bfloat16_tEfNS_4arch4Sm80ELb0ELb1ELb1ELb0ELb0ELb0ELb0ELb0ELi2ELi4ELi4ELi4ELb0EEENS1_21CollectiveEpilogueBwdISA_SB_SD_Li256ELb0ELb0ELi2EEENS1_19SingleTileSchedulerILb0ELb0ELb0ELi128EEEEEEEEEvNT_6ParamsE$_ZN4cute3eso3ESOILb0ELb1EJiEEC2ERKi) ;  /* 0xffffb9b000007944 */ /* 0x000fea0003c3ffff */
[----:B-1----:R1:W5:Y:S01]  /*c450*/  LDL R2, [R1+0x1680] ;  /* 0x0016800001027983 */ /* 0x0023620000100800 */
[----:B------:R-:W-:-:S04]  /*c460*/  MOV R11, 0x0 ;  /* 0x00000000000b7802 */ /* 0x000fc80000000f00 */
[----:B------:R-:W-:Y:S05]  /*c470*/  RET.REL.NODEC R10 `(_ZN7cutlass13device_kernelIN5flash19enable_sm80_to_sm89INS1_16FlashAttnBwdSm80INS1_25CollectiveMainloopBwdSm80ILi2ELi2EN4cute5tupleIJNS5_1CILi128EEES8_NS7_ILi64EEEEEENS_10bfloat16_tEfNS_4arch4Sm80ELb0ELb1ELb1ELb0ELb0ELb0ELb0ELb0ELi2ELi4ELi4ELi4ELb0EEENS1_21CollectiveEpilogueBwdISA_SB_SD_Li256ELb0ELb0ELi2EEENS1_19SingleTileSchedulerILb0ELb0ELb0ELi128EEEEEEEEEvNT_6ParamsE) ;  /* 0xffff3b800a007950 */ /* 0x000fea0003c3ffff */
        .type           $_ZN7cutlass13device_kernelIN5flash19enable_sm80_to_sm89INS1_16FlashAttnBwdSm80INS1_25CollectiveMainloopBwdSm80ILi2ELi2EN4cute5tupleIJNS5_1CILi128EEES8_NS7_ILi64EEEEEENS_10bfloat16_tEfNS_4arch4Sm80ELb0ELb1ELb1ELb0ELb0ELb0ELb0ELb0ELi2ELi4ELi4ELi4ELb0EEENS1_21CollectiveEpilogueBwdISA_SB_SD_Li256ELb0ELb0ELi2EEENS1_19SingleTileSchedulerILb0ELb0ELb0ELi128EEEEEEEEEvNT_6ParamsE$_ZZN4cute12filter_tupleINS_5tupleIJNS_1CILi1024EEENS1_IJiiEEEEEEZNS_16flatten_to_tupleIS5_EEDaRKT_EUlRKT_E_EEDaS9_OT0_ENKUlDpSC_E_clIJNS1_IJS3_EEES4_EEEDaSG_,@function
        .size           $_ZN7cutlass13device_kernelIN5flash19enable_sm80_to_sm89INS1_16FlashAttnBwdSm80INS1_25CollectiveMainloopBwdSm80ILi2ELi2EN4cute5tupleIJNS5_1CILi128EEES8_NS7_ILi64EEEEEENS_10bfloat16_tEfNS_4arch4Sm80ELb0ELb1ELb1ELb0ELb0ELb0ELb0ELb0ELi2ELi4ELi4ELi4ELb0EEENS1_21CollectiveEpilogueBwdISA_SB_SD_Li256ELb0ELb0ELi2EEENS1_19SingleTileSchedulerILb0ELb0ELb0ELi128EEEEEEEEEvNT_6ParamsE$_ZZN4cute12filter_tupleINS_5tupleIJNS_1CILi1024EEENS1_IJiiEEEEEEZNS_16flatten_to_tupleIS5_EEDaRKT_EUlRKT_E_EEDaS9_OT0_ENKUlDpSC_E_clIJNS1_IJS3_EEES4_EEEDaSG_,($_ZN7cutlass13device_kernelIN5flash19enable_sm80_to_sm89INS1_16FlashAttnBwdSm80INS1_25CollectiveMainloopBwdSm80ILi2ELi2EN4cute5tupleIJNS5_1CILi128EEES8_NS7_ILi64EEEEEENS_10bfloat16_tEfNS_4arch4Sm80ELb0ELb1ELb1ELb0ELb0ELb0ELb0ELb0ELi2ELi4ELi4ELi4ELb0EEENS1_21CollectiveEpilogueBwdISA_SB_SD_Li256ELb0ELb0ELi2EEENS1_19SingleTileSchedulerILb0ELb0ELb0ELi128EEEEEEEEEvNT_6ParamsE$_ZZN4cute12filter_tupleINS_5tupleIJNS_1CILi1EEENS1_IJNS2_ILi8EEEiiEEENS2_ILi64EEENS1_IJiNS2_ILi144EEENS2_ILi288EEEEEENS2_ILi512EEEEEEZNS_7flattenISB_EEDaRKT_EUlRKT_E_EEDaSF_OT0_ENKUlDpSI_E_clIJNS1_IJS3_EEES5_NS1_IJS6_EEES9_NS1_IJSA_EEEEEEDaSM_ - $_ZN7cutlass13device_kernelIN5flash19enable_sm80_to_sm89INS1_16FlashAttnBwdSm80INS1_25CollectiveMainloopBwdSm80ILi2ELi2EN4cute5tupleIJNS5_1CILi128EEES8_NS7_ILi64EEEEEENS_10bfloat16_tEfNS_4arch4Sm80ELb0ELb1ELb1ELb0ELb0ELb0ELb0ELb0ELi2ELi4ELi4ELi4ELb0EEENS1_21CollectiveEpilogueBwdISA_SB_SD_Li256ELb0ELb0ELi2EEENS1_19SingleTileSchedulerILb0ELb0ELb0ELi128EEEEEEEEEvNT_6ParamsE$_ZZN4cute12filter_tupleINS_5tupleIJNS_1CILi1024EEENS1_IJiiEEEEEEZNS_16flatten_to_tupleIS5_EEDaRKT_EUlRKT_E_EEDaS9_OT0_ENKUlDpSC_E_clIJNS1_IJS3_EEES4_EEEDaSG_)
$_ZN7cutlass13device_kernelIN5flash19enable_sm80_to_sm89INS1_16FlashAttnBwdSm80INS1_25CollectiveMainloopBwdSm80ILi2ELi2EN4cute5tupleIJNS5_1CILi128EEES8_NS7_ILi64EEEEEENS_10bfloat16_tEfNS_4arch4Sm80ELb0ELb1ELb1ELb0ELb0ELb0ELb0ELb0ELi2ELi4ELi4ELi4ELb0EEENS1_21CollectiveEpilogueBwdISA_SB_SD_Li256ELb0ELb0ELi2EEENS1_19SingleTileSchedulerILb0ELb0ELb0ELi128EEEEEEEEEvNT_6ParamsE$_ZZN4cute12filter_tupleINS_5tupleIJNS_1CILi1024EEENS1_IJiiEEEEEEZNS_16flatten_to_tupleIS5_EEDaRKT_EUlRKT_E_EEDaS9_OT0_ENKUlDpSC_E_clIJNS1_IJS3_EEES4_EEEDaSG_:
[----:B------:R-:W-:-:S06]  /*c480*/  IADD3 R8, R58, -c[0x0][0x20], RZ ;  /* 0x800008003a087a10 */ /* 0x000fcc0007ffe0ff */
[----:B------:R-:W5:Y:S01]  /*c490*/  LDL R8, [R8] ;  /* 0x0000000008087983 */ /* 0x000f620000100800 */
[----:B------:R-:W-:Y:S02]  /*c4a0*/  IADD3 R3, R1, 0x1380, RZ ;  /* 0x0000138001037810 */ /* 0x000fe40007ffe0ff */
[----:B------:R-:W-:Y:S02]  /*c4b0*/  IADD3 R2, R58, 0x4, RZ ;  /* 0x000000043a027810 */ /* 0x000fe40007ffe0ff */
[----:B------:R-:W-:Y:S02]  /*c4c0*/  IADD3 R3, R3, c[0x0][0x20], RZ ;  /* 0x0000080003037a10 */ /* 0x000fe40007ffe0ff */
[----:B------:R-:W-:Y:S02]  /*c4d0*/  MOV R6, 0xc4f0 ;  /* 0x0000c4f000067802 */ /* 0x000fe40000000f00 */
[----:B-----5:R-:W-:Y:S05]  /*c4e0*/  CALL.REL.NOINC `($_ZN7cutlass13device_kernelIN5flash19enable_sm80_to_sm89INS1_16FlashAttnBwdSm80INS1_25CollectiveMainloopBwdSm80ILi2ELi2EN4cute5tupleIJNS5_1CILi128EEES8_NS7_ILi64EEEEEENS_10bfloat16_tEfNS_4arch4Sm80ELb0ELb1ELb1ELb0ELb0ELb0ELb0ELb0ELi2ELi4ELi4ELi4ELb0EEENS1_21CollectiveEpilogueBwdISA_SB_SD_Li256ELb0ELb0ELi2EEENS1_19SingleTileSchedulerILb0ELb0ELb0ELi128EEEEEEEEEvNT_6ParamsE$_ZN4cute3eso3ESOILb1ELb0EJNS_1CILi1024EEEiiEEC2ERKS3_RKiS8_) ;  /* 0xffffc05000007944 */ /* 0x020fea0003c3ffff */
[----:B------:R-:W-:-:S04]  /*c4f0*/  MOV R5, 0x0 ;  /* 0x0000000000057802 */ /* 0x000fc80000000f00 */
[----:B------:R-:W-:Y:S05]  /*c500*/  RET.REL.NODEC R4 `(_ZN7cutlass13device_kernelIN5flash19enable_sm80_to_sm89INS1_16FlashAttnBwdSm80INS1_25CollectiveMainloopBwdSm80ILi2ELi2EN4cute5tupleIJNS5_1CILi128EEES8_NS7_ILi64EEEEEENS_10bfloat16_tEfNS_4arch4Sm80ELb0ELb1ELb1ELb0ELb0ELb0ELb0ELb0ELi2ELi4ELi4ELi4ELb0EEENS1_21CollectiveEpilogueBwdISA_SB_SD_Li256ELb0ELb0ELi2EEENS1_19SingleTileSchedulerILb0ELb0ELb0ELi128EEEEEEEEEvNT_6ParamsE) ;  /* 0xffff3af004007950 */ /* 0x000fea0003c3ffff */
        .type           $_ZN7cutlass13device_kernelIN5flash19enable_sm80_to_sm89INS1_16FlashAttnBwdSm80INS1_25CollectiveMainloopBwdSm80ILi2ELi2EN4cute5tupleIJNS5_1CILi128EEES8_NS7_ILi64EEEEEENS_10bfloat16_tEfNS_4arch4Sm80ELb0ELb1ELb1ELb0ELb0ELb0ELb0ELb0ELi2ELi4ELi4ELi4ELb0EEENS1_21CollectiveEpilogueBwdISA_SB_SD_Li256ELb0ELb0ELi2EEENS1_19SingleTileSchedulerILb0ELb0ELb0ELi128EEEEEEEEEvNT_6ParamsE$_ZZN4cute12filter_tupleINS_5tupleIJNS_1CILi1EEENS1_IJNS2_ILi8EEEiiEEENS2_ILi64EEENS1_IJiNS2_ILi144EEENS2_ILi288EEEEEENS2_ILi512EEEEEEZNS_7flattenISB_EEDaRKT_EUlRKT_E_EEDaSF_OT0_ENKUlDpSI_E_clIJNS1_IJS3_EEES5_NS1_IJS6_EEES9_NS1_IJSA_EEEEEEDaSM_,@function
        .size           $_ZN7cutlass13device_kernelIN5flash19enable_sm80_to_sm89INS1_16FlashAttnBwdSm80INS1_25CollectiveMainloopBwdSm80ILi2ELi2EN4cute5tupleIJNS5_1CILi128EEES8_NS7_ILi64EEEEEENS_10bfloat16_tEfNS_4arch4Sm80ELb0ELb1ELb1ELb0ELb0ELb0ELb0ELb0ELi2ELi4ELi4ELi4ELb0EEENS1_21CollectiveEpilogueBwdISA_SB_SD_Li256ELb0ELb0ELi2EEENS1_19SingleTileSchedulerILb0ELb0ELb0ELi128EEEEEEEEEvNT_6ParamsE$_ZZN4cute12filter_tupleINS_5tupleIJNS_1CILi1EEENS1_IJNS2_ILi8EEEiiEEENS2_ILi64EEENS1_IJiNS2_ILi144EEENS2_ILi288EEEEEENS2_ILi512EEEEEEZNS_7flattenISB_EEDaRKT_EUlRKT_E_EEDaSF_OT0_ENKUlDpSI_E_clIJNS1_IJS3_EEES5_NS1_IJS6_EEES9_NS1_IJSA_EEEEEEDaSM_,($_ZN7cutlass13device_kernelIN5flash19enable_sm80_to_sm89INS1_16FlashAttnBwdSm80INS1_25CollectiveMainloopBwdSm80ILi2ELi2EN4cute5tupleIJNS5_1CILi128EEES8_NS7_ILi64EEEEEENS_10bfloat16_tEfNS_4arch4Sm80ELb0ELb1ELb1ELb0ELb0ELb0ELb0ELb0ELi2ELi4ELi4ELi4ELb0EEENS1_21CollectiveEpilogueBwdISA_SB_SD_Li256ELb0ELb0ELi2EEENS1_19SingleTileSchedulerILb0ELb0ELb0ELi128EEEEEEEEEvNT_6ParamsE$_ZZN4cute12filter_tupleINS_5tupleIJNS_1CILi1EEENS1_IJiiiEEENS2_ILi64EEENS1_IJNS2_ILi72EEENS2_ILi144EEENS2_ILi288EEEEEENS2_ILi512EEEEEEZNS_7flattenISB_EEDaRKT_EUlRKT_E_EEDaSF_OT0_ENKUlDpSI_E_clIJNS1_IJS3_EEES4_NS1_IJS5_EEES9_NS1_IJSA_EEEEEEDaSM_ - $_ZN7cutlass13device_kernelIN5flash19enable_sm80_to_sm89INS1_16FlashAttnBwdSm80INS1_25CollectiveMainloopBwdSm80ILi2ELi2EN4cute5tupleIJNS5_1CILi128EEES8_NS7_ILi64EEEEEENS_10bfloat16_tEfNS_4arch4Sm80ELb0ELb1ELb1ELb0ELb0ELb0ELb0ELb0ELi2ELi4ELi4ELi4ELb0EEENS1_21CollectiveEpilogueBwdISA_SB_SD_Li256ELb0ELb0ELi2EEENS1_19SingleTileSchedulerILb0ELb0ELb0ELi128EEEEEEEEEvNT_6ParamsE$_ZZN4cute12filter_tupleINS_5tupleIJNS_1CILi1EEENS1_IJNS2_ILi8EEEiiEEENS2_ILi64EEENS1_IJiNS2_ILi144EEENS2_ILi288EEEEEENS2_ILi512EEEEEEZNS_7flattenISB_EEDaRKT_EUlRKT_E_EEDaSF_OT0_ENKUlDpSI_E_clIJNS1_IJS3_EEES5_NS1_IJS6_EEES9_NS1_IJSA_EEEEEEDaSM_)
$_ZN7cutlass13device_kernelIN5flash19enable_sm80_to_sm89INS1_16FlashAttnBwdSm80INS1_25CollectiveMainloopBwdSm80ILi2ELi2EN4cute5tupleIJNS5_1CILi128EEES8_NS7_ILi64EEEEEENS_10bfloat16_tEfNS_4arch4Sm80ELb0ELb1ELb1ELb0ELb0ELb0ELb0ELb0ELi2ELi4ELi4ELi4ELb0EEENS1_21CollectiveEpilogueBwdISA_SB_SD_Li256ELb0ELb0ELi2EEENS1_19SingleTileSchedulerILb0ELb0ELb0ELi128EEEEEEEEEvNT_6ParamsE$_ZZN4cute12filter_tupleINS_5tupleIJNS_1CILi1EEENS1_IJNS2_ILi8EEEiiEEENS2_ILi64EEENS1_IJiNS2_ILi144EEENS2_ILi288EEEEEENS2_ILi512EEEEEEZNS_7flattenISB_EEDaRKT_EUlRKT_E_EEDaSF_OT0_ENKUlDpSI_E_clIJNS1_IJS3_EEES5_NS1_IJS6_EEES9_NS1_IJSA_EEEEEEDaSM_:
[----:B------:R-:W-:-:S06]  /*c510*/  IADD3 R8, R62, -c[0x0][0x20], RZ ;  /* 0x800008003e087a10 */ /* 0x000fcc0007ffe0ff */
[----:B------:R-:W5:Y:S01]  /*c520*/  LDL R8, [R8] ;  /* 0x0000000008087983 */ /* 0x000f620000100800 */
[----:B------:R-:W-:Y:S02]  /*c530*/  IADD3 R3, R1, 0x1680, RZ ;  /* 0x0000168001037810 */ /* 0x000fe40007ffe0ff */
[----:B------:R-:W-:Y:S02]  /*c540*/  IADD3 R2, R62, 0x4, RZ ;  /* 0x000000043e027810 */ /* 0x000fe40007ffe0ff */
[----:B------:R-:W-:Y:S02]  /*c550*/  IADD3 R3, R3, c[0x0][0x20], RZ ;  /* 0x0000080003037a10 */ /* 0x000fe40007ffe0ff */
[----:B------:R-:W-:Y:S02]  /*c560*/  MOV R6, 0xc580 ;  /* 0x0000c58000067802 */ /* 0x000fe40000000f00 */
[----:B-----5:R-:W-:Y:S05]  /*c570*/  CALL.REL.NOINC `($_ZN7cutlass13device_kernelIN5flash19enable_sm80_to_sm89INS1_16FlashAttnBwdSm80INS1_25CollectiveMainloopBwdSm80ILi2ELi2EN4cute5tupleIJNS5_1CILi128EEES8_NS7_ILi64EEEEEENS_10bfloat16_tEfNS_4arch4Sm80ELb0ELb1ELb1ELb0ELb0ELb0ELb0ELb0ELi2ELi4ELi4ELi4ELb0EEENS1_21CollectiveEpilogueBwdISA_SB_SD_Li256ELb0ELb0ELi2EEENS1_19SingleTileSchedulerILb0ELb0ELb0ELi128EEEEEEEEEvNT_6ParamsE$_ZN4cute3eso3ESOILb1ELb0EJNS_1CILi1EEENS2_ILi8EEEiiNS2_ILi64EEEiNS2_ILi144EEENS2_ILi288EEENS2_ILi512EEEEEC2ERKS3_RKS4_RKiSF_RKS5_SF_RKS6_RKS7_RKS8_) ;  /* 0xffffc0c000007944 */ /* 0x020fea0003c3ffff */
[----:B------:R2:W5:Y:S04]  /*c580*/  LDL R5, [R1+0x1688] ;  /* 0x0016880001057983 */ /* 0x0005680000100800 */
[----:B-1----:R2:W5:Y:S01]  /*c590*/  LDL.64 R2, [R1+0x1680] ;  /* 0x0016800001027983 */ /* 0x0025620000100a00 */
[----:B------:R-:W-:-:S02]  /*c5a0*/  MOV R6, R4 ;  /* 0x0000000400067202 */ /* 0x000fc40000000f00 */
[----:B------:R-:W-:-:S04]  /*c5b0*/  MOV R7, 0x0 ;  /* 0x0000000000077802 */ /* 0x000fc80000000f00 */
[----:B------:R-:W-:Y:S05]  /*c5c0*/  RET.REL.NODEC R6 `(_ZN7cutlass13device_kernelIN5flash19enable_sm80_to_sm89INS1_16FlashAttnBwdSm80INS1_25CollectiveMainloopBwdSm80ILi2ELi2EN4cute5tupleIJNS5_1CILi128EEES8_NS7_ILi64EEEEEENS_10bfloat16_tEfNS_4arch4Sm80ELb0ELb1ELb1ELb0ELb0ELb0ELb0ELb0ELi2ELi4ELi4ELi4ELb0EEENS1_21CollectiveEpilogueBwdISA_SB_SD_Li256ELb0ELb0ELi2EEENS1_19SingleTileSchedulerILb0ELb0ELb0ELi128EEEEEEEEEvNT_6ParamsE) ;  /* 0xffff3a3006007950 */ /* 0x000fea0003c3ffff */
        .type           $_ZN7cutlass13device_kernelIN5flash19enable_sm80_to_sm89INS1_16FlashAttnBwdSm80INS1_25CollectiveMainloopBwdSm80ILi2ELi2EN4cute5tupleIJNS5_1CILi128EEES8_NS7_ILi64EEEEEENS_10bfloat16_tEfNS_4arch4Sm80ELb0ELb1ELb1ELb0ELb0ELb0ELb0ELb0ELi2ELi4ELi4ELi4ELb0EEENS1_21CollectiveEpilogueBwdISA_SB_SD_Li256ELb0ELb0ELi2EEENS1_19SingleTileSchedulerILb0ELb0ELb0ELi128EEEEEEEEEvNT_6ParamsE$_ZZN4cute12filter_tupleINS_5tupleIJNS_1CILi1EEENS1_IJiiiEEENS2_ILi64EEENS1_IJNS2_ILi72EEENS2_ILi144EEENS2_ILi288EEEEEENS2_ILi512EEEEEEZNS_7flattenISB_EEDaRKT_EUlRKT_E_EEDaSF_OT0_ENKUlDpSI_E_clIJNS1_IJS3_EEES4_NS1_IJS5_EEES9_NS1_IJSA_EEEEEEDaSM_,@function
        .size           $_ZN7cutlass13device_kernelIN5flash19enable_sm80_to_sm89INS1_16FlashAttnBwdSm80INS1_25CollectiveMainloopBwdSm80ILi2ELi2EN4cute5tupleIJNS5_1CILi128EEES8_NS7_ILi64EEEEEENS_10bfloat16_tEfNS_4arch4Sm80ELb0ELb1ELb1ELb0ELb0ELb0ELb0ELb0ELi2ELi4ELi4ELi4ELb0EEENS1_21CollectiveEpilogueBwdISA_SB_SD_Li256ELb0ELb0ELi2EEENS1_19SingleTileSchedulerILb0ELb0ELb0ELi128EEEEEEEEEvNT_6ParamsE$_ZZN4cute12filter_tupleINS_5tupleIJNS_1CILi1EEENS1_IJiiiEEENS2_ILi64EEENS1_IJNS2_ILi72EEENS2_ILi144EEENS2_ILi288EEEEEENS2_ILi512EEEEEEZNS_7flattenISB_EEDaRKT_EUlRKT_E_EEDaSF_OT0_ENKUlDpSI_E_clIJNS1_IJS3_EEES4_NS1_IJS5_EEES9_NS1_IJSA_EEEEEEDaSM_,($_ZN7cutlass13device_kernelIN5flash19enable_sm80_to_sm89INS1_16FlashAttnBwdSm80INS1_25CollectiveMainloopBwdSm80ILi2ELi2EN4cute5tupleIJNS5_1CILi128EEES8_NS7_ILi64EEEEEENS_10bfloat16_tEfNS_4arch4Sm80ELb0ELb1ELb1ELb0ELb0ELb0ELb0ELb0ELi2ELi4ELi4ELi4ELb0EEENS1_21CollectiveEpilogueBwdISA_SB_SD_Li256ELb0ELb0ELi2EEENS1_19SingleTileSchedulerILb0ELb0ELb0ELi128EEEEEEEEEvNT_6ParamsE$_ZZN4cute12filter_tupleINS_5tupleIJNS_1CILi4096EEENS1_IJNS1_IJiiEEENS2_ILi8192EEEEEEEEEZNS_16flatten_to_tupleIS7_EEDaRKT_EUlRKT_E_EEDaSB_OT0_ENKUlDpSE_E_clIJNS1_IJS3_EEENS1_IJiiS5_EEEEEEDaSI_ - $_ZN7cutlass13device_kernelIN5flash19enable_sm80_to_sm89INS1_16FlashAttnBwdSm80INS1_25CollectiveMainloopBwdSm80ILi2ELi2EN4cute5tupleIJNS5_1CILi128EEES8_NS7_ILi64EEEEEENS_10bfloat16_tEfNS_4arch4Sm80ELb0ELb1ELb1ELb0ELb0ELb0ELb0ELb0ELi2ELi4ELi4ELi4ELb0EEENS1_21CollectiveEpilogueBwdISA_SB_SD_Li256ELb0ELb0ELi2EEENS1_19SingleTileSchedulerILb0ELb0ELb0ELi128EEEEEEEEEvNT_6ParamsE$_ZZN4cute12filter_tupleINS_5tupleIJNS_1CILi1EEENS1_IJiiiEEENS2_ILi64EEENS1_IJNS2_ILi72EEENS2_ILi144EEENS2_ILi288EEEEEENS2_ILi512EEEEEEZNS_7flattenISB_EEDaRKT_EUlRKT_E_EEDaSF_OT0_ENKUlDpSI_E_clIJNS1_IJS3_EEES4_NS1_IJS5_EEES9_NS1_IJSA_EEEEEEDaSM_)
$_ZN7cutlass13device_kernelIN5flash19enable_sm80_to_sm89INS1_16FlashAttnBwdSm80INS1_25CollectiveMainloopBwdSm80ILi2ELi2EN4cute5tupleIJNS5_1CILi128EEES8_NS7_ILi64EEEEEENS_10bfloat16_tEfNS_4arch4Sm80ELb0ELb1ELb1ELb0ELb0ELb0ELb0ELb0ELi2ELi4ELi4ELi4ELb0EEENS1_21CollectiveEpilogueBwdISA_SB_SD_Li256ELb0ELb0ELi2EEENS1_19SingleTileSchedulerILb0ELb0ELb0ELi128EEEEEEEEEvNT_6ParamsE$_ZZN4cute12filter_tupleINS_5tupleIJNS_1CILi1EEENS1_IJiiiEEENS2_ILi64EEENS1_IJNS2_ILi72EEENS2_ILi144EEENS2_ILi288EEEEEENS2_ILi512EEEEEEZNS_7flattenISB_EEDaRKT_EUlRKT_E_EEDaSF_OT0_ENKUlDpSI_E_clIJNS1_IJS3_EEES4_NS1_IJS5_EEES9_NS1_IJSA_EEEEEEDaSM_:
[----:B------:R-:W-:-:S06]  /*c5d0*/  IADD3 R8, R6, -c[0x0][0x20], RZ ;  /* 0x8000080006087a10 */ /* 0x000fcc0007ffe0ff */
[----:B------:R-:W5:Y:S01]  /*c5e0*/  LDL R8, [R8] ;  /* 0x0000000008087983 */ /* 0x000f620000100800 */
[----:B------:R-:W-:Y:S02]  /*c5f0*/  IADD3 R3, R1, 0x1680, RZ ;  /* 0x0000168001037810 */ /* 0x000fe40007ffe0ff */
[C---:B------:R-:W-:Y:S02]  /*c600*/  IADD3 R2, R6.reuse, 0x4, RZ ;  /* 0x0000000406027810 */ /* 0x040fe40007ffe0ff */
[----:B------:R-:W-:Y:S02]  /*c610*/  IADD3 R5, R6, 0x8, RZ ;  /* 0x0000000806057810 */ /* 0x000fe40007ffe0ff */
[----:B------:R-:W-:Y:S02]  /*c620*/  IADD3 R3, R3, c[0x0][0x20], RZ ;  /* 0x0000080003037a10 */ /* 0x000fe40007ffe0ff */
[----:B------:R-:W-:Y:S02]  /*c630*/  MOV R6, 0xc650 ;  /* 0x0000c65000067802 */ /* 0x000fe40000000f00 */
[----:B-----5:R-:W-:Y:S05]  /*c640*/  CALL.REL.NOINC `($_ZN7cutlass13device_kernelIN5flash19enable_sm80_to_sm89INS1_16FlashAttnBwdSm80INS1_25CollectiveMainloopBwdSm80ILi2ELi2EN4cute5tupleIJNS5_1CILi128EEES8_NS7_ILi64EEEEEENS_10bfloat16_tEfNS_4arch4Sm80ELb0ELb1ELb1ELb0ELb0ELb0ELb0ELb0ELi2ELi4ELi4ELi4ELb0EEENS1_21CollectiveEpilogueBwdISA_SB_SD_Li256ELb0ELb0ELi2EEENS1_19SingleTileSchedulerILb0ELb0ELb0ELi128EEEEEEEEEvNT_6ParamsE$_ZN4cute3eso3ESOILb1ELb0EJNS_1CILi1EEEiiiNS2_ILi64EEENS2_ILi72EEENS2_ILi144EEENS2_ILi288EEENS2_ILi512EEEEEC2ERKS3_RKiSD_SD_RKS4_RKS5_RKS6_RKS7_RKS8_) ;  /* 0xffffc26000007944 */ /* 0x020fea0003c3ffff */
[----:B------:R2:W5:Y:S04]  /*c650*/  LDL R5, [R1+0x1688] ;  /* 0x0016880001057983 */ /* 0x0005680000100800 */
[----:B-1----:R2:W5:Y:S01]  /*c660*/  LDL.64 R2, [R1+0x1680] ;  /* 0x0016800001027983 */ /* 0x0025620000100a00 */
[----:B------:R-:W-:-:S02]  /*c670*/  MOV R6, R4 ;  /* 0x0000000400067202 */ /* 0x000fc40000000f00 */
[----:B------:R-:W-:-:S04]  /*c680*/  MOV R7, 0x0 ;  /* 0x0000000000077802 */ /* 0x000fc80000000f00 */
[----:B------:R-:W-:Y:S05]  /*c690*/  RET.REL.NODEC R6 `(_ZN7cutlass13device_kernelIN5flash19enable_sm80_to_sm89INS1_16FlashAttnBwdSm80INS1_25CollectiveMainloopBwdSm80ILi2ELi2EN4cute5tupleIJNS5_1CILi128EEES8_NS7_ILi64EEEEEENS_10bfloat16_tEfNS_4arch4Sm80ELb0ELb1ELb1ELb0ELb0ELb0ELb0ELb0ELi2ELi4ELi4ELi4ELb0EEENS1_21CollectiveEpilogueBwdISA_SB_SD_Li256ELb0ELb0ELi2EEENS1_19SingleTileSchedulerILb0ELb0ELb0ELi128EEEEEEEEEvNT_6ParamsE) ;  /* 0xffff396006007950 */ /* 0x000fea0003c3ffff */
        .type           $_ZN7cutlass13device_kernelIN5flash19enable_sm80_to_sm89INS1_16FlashAttnBwdSm80INS1_25CollectiveMainloopBwdSm80ILi2ELi2EN4cute5tupleIJNS5_1CILi128EEES8_NS7_ILi64EEEEEENS_10bfloat16_tEfNS_4arch4Sm80ELb0ELb1ELb1ELb0ELb0ELb0ELb0ELb0ELi2ELi4ELi4ELi4ELb0EEENS1_21CollectiveEpilogueBwdISA_SB_SD_Li256ELb0ELb0ELi2EEENS1_19SingleTileSchedulerILb0ELb0ELb0ELi128EEEEEEEEEvNT_6ParamsE$_ZZN4cute12filter_tupleINS_5tupleIJNS_1CILi4096EEENS1_IJNS1_IJiiEEENS2_ILi8192EEEEEEEEEZNS_16flatten_to_tupleIS7_EEDaRKT_EUlRKT_E_EEDaSB_OT0_ENKUlDpSE_E_clIJNS1_IJS3_EEENS1_IJiiS5_EEEEEEDaSI_,@function
        .size           $_ZN7cutlass13device_kernelIN5flash19enable_sm80_to_sm89INS1_16FlashAttnBwdSm80INS1_25CollectiveMainloopBwdSm80ILi2ELi2EN4cute5tupleIJNS5_1CILi128EEES8_NS7_ILi64EEEEEENS_10bfloat16_tEfNS_4arch4Sm80ELb0ELb1ELb1ELb0ELb0ELb0ELb0ELb0ELi2ELi4ELi4ELi4ELb0EEENS1_21CollectiveEpilogueBwdISA_SB_SD_Li256ELb0ELb0ELi2EEENS1_19SingleTileSchedulerILb0ELb0ELb0ELi128EEEEEEEEEvNT_6ParamsE$_ZZN4cute12filter_tupleINS_5tupleIJNS_1CILi4096EEENS1_IJNS1_IJiiEEENS2_ILi8192EEEEEEEEEZNS_16flatten_to_tupleIS7_EEDaRKT_EUlRKT_E_EEDaSB_OT0_ENKUlDpSE_E_clIJNS1_IJS3_EEENS1_IJiiS5_EEEEEEDaSI_,($_ZN7cutlass13device_kernelIN5flash19enable_sm80_to_sm89INS1_16FlashAttnBwdSm80INS1_25CollectiveMainloopBwdSm80ILi2ELi2EN4cute5tupleIJNS5_1CILi128EEES8_NS7_ILi64EEEEEENS_10bfloat16_tEfNS_4arch4Sm80ELb0ELb1ELb1ELb0ELb0ELb0ELb0ELb0ELi2ELi4ELi4ELi4ELb0EEENS1_21CollectiveEpilogueBwdISA_SB_SD_Li256ELb0ELb0ELi2EEENS1_19SingleTileSchedulerILb0ELb0ELb0ELi128EEEEEEEEEvNT_6ParamsE$_ZZN4cute12filter_tupleINS_5tupleIJNS_1CILi4096EEENS1_IJiiEEEEEEZNS_16flatten_to_tupleIS5_EEDaRKT_EUlRKT_E_EEDaS9_OT0_ENKUlDpSC_E_clIJNS1_IJS3_EEES4_EEEDaSG_ - $_ZN7cutlass13device_kernelIN5flash19enable_sm80_to_sm89INS1_16FlashAttnBwdSm80INS1_25CollectiveMainloopBwdSm80ILi2ELi2EN4cute5tupleIJNS5_1CILi128EEES8_NS7_ILi64EEEEEENS_10bfloat16_tEfNS_4arch4Sm80ELb0ELb1ELb1ELb0ELb0ELb0ELb0ELb0ELi2ELi4ELi4ELi4ELb0EEENS1_21CollectiveEpilogueBwdISA_SB_SD_Li256ELb0ELb0ELi2EEENS1_19SingleTileSchedulerILb0ELb0ELb0ELi128EEEEEEEEEvNT_6ParamsE$_ZZN4cute12filter_tupleINS_5tupleIJNS_1CILi4096EEENS1_IJNS1_IJiiEEENS2_ILi8192EEEEEEEEEZNS_16flatten_to_tupleIS7_EEDaRKT_EUlRKT_E_EEDaSB_OT0_ENKUlDpSE_E_clIJNS1_IJS3_EEENS1_IJiiS5_EEEEEEDaSI_)
$_ZN7cutlass13device_kernelIN5flash19enable_sm80_to_sm89INS1_16FlashAttnBwdSm80INS1_25CollectiveMainloopBwdSm80ILi2ELi2EN4cute5tupleIJNS5_1CILi128EEES8_NS7_ILi64EEEEEENS_10bfloat16_tEfNS_4arch4Sm80ELb0ELb1ELb1ELb0ELb0ELb0ELb0ELb0ELi2ELi4ELi4ELi4ELb0EEENS1_21CollectiveEpilogueBwdISA_SB_SD_Li256ELb0ELb0ELi2EEENS1_19SingleTileSchedulerILb0ELb0ELb0ELi128EEEEEEEEEvNT_6ParamsE$_ZZN4cute12filter_tupleINS_5tupleIJNS_1CILi4096EEENS1_IJNS1_IJiiEEENS2_ILi8192EEEEEEEEEZNS_16flatten_to_tupleIS7_EEDaRKT_EUlRKT_E_EEDaSB_OT0_ENKUlDpSE_E_clIJNS1_IJS3_EEENS1_IJiiS5_EEEEEEDaSI_:
[----:B------:R-:W-:-:S06]  /*c6a0*/  IADD3 R8, R62, -c[0x0][0x20], RZ ;  /* 0x800008003e087a10 */ /* 0x000fcc0007ffe0ff */
[----:B------:R-:W5:Y:S01]  /*c6b0*/  LDL R8, [R8] ;  /* 0x0000000008087983 */ /* 0x000f620000100800 */
[----:B------:R-:W-:Y:S02]  /*c6c0*/  IADD3 R3, R1, 0x1680, RZ ;  /* 0x0000168001037810 */ /* 0x000fe40007ffe0ff */
[----:B------:R-:W-:Y:S02]  /*c6d0*/  IADD3 R2, R62, 0x4, RZ ;  /* 0x000000043e027810 */ /* 0x000fe40007ffe0ff */
[----:B------:R-:W-:Y:S02]  /*c6e0*/  IADD3 R3, R3, c[0x0][0x20], RZ ;  /* 0x0000080003037a10 */ /* 0x000fe40007ffe0ff */
[----:B------:R-:W-:Y:S02]  /*c6f0*/  MOV R6, 0xc710 ;  /* 0x0000c71000067802 */ /* 0x000fe40000000f00 */
[----:B-----5:R-:W-:Y:S05]  /*c700*/  CALL.REL.NOINC `($_ZN7cutlass13device_kernelIN5flash19enable_sm80_to_sm89INS1_16FlashAttnBwdSm80INS1_25CollectiveMainloopBwdSm80ILi2ELi2EN4cute5tupleIJNS5_1CILi128EEES8_NS7_ILi64EEEEEENS_10bfloat16_tEfNS_4arch4Sm80ELb0ELb1ELb1ELb0ELb0ELb0ELb0ELb0ELi2ELi4ELi4ELi4ELb0EEENS1_21CollectiveEpilogueBwdISA_SB_SD_Li256ELb0ELb0ELi2EEENS1_19SingleTileSchedulerILb0ELb0ELb0ELi128EEEEEEEEEvNT_6ParamsE$_ZN4cute3eso3ESOILb1ELb0EJNS_1CILi4096EEEiiNS2_ILi8192EEEEEC2ERKS3_RKiS9_RKS4_) ;  /* 0xffffc44000007944 */ /* 0x020fea0003c3ffff */
[----:B------:R-:W-:-:S04]  /*c710*/  MOV R5, 0x0 ;  /* 0x0000000000057802 */ /* 0x000fc80000000f00 */
[----:B------:R-:W-:Y:S05]  /*c720*/  RET.REL.NODEC R4 `(_ZN7cutlass13device_kernelIN5flash19enable_sm80_to_sm89INS1_16FlashAttnBwdSm80INS1_25CollectiveMainloopBwdSm80ILi2ELi2EN4cute5tupleIJNS5_1CILi128EEES8_NS7_ILi64EEEEEENS_10bfloat16_tEfNS_4arch4Sm80ELb0ELb1ELb1ELb0ELb0ELb0ELb0ELb0ELi2ELi4ELi4ELi4ELb0EEENS1_21CollectiveEpilogueBwdISA_SB_SD_Li256ELb0ELb0ELi2EEENS1_19SingleTileSchedulerILb0ELb0ELb0ELi128EEEEEEEEEvNT_6ParamsE) ;  /* 0xffff38d004007950 */ /* 0x000fea0003c3ffff */
        .type           $_ZN7cutlass13device_kernelIN5flash19enable_sm80_to_sm89INS1_16FlashAttnBwdSm80INS1_25CollectiveMainloopBwdSm80ILi2ELi2EN4cute5tupleIJNS5_1CILi128EEES8_NS7_ILi64EEEEEENS_10bfloat16_tEfNS_4arch4Sm80ELb0ELb1ELb1ELb0ELb0ELb0ELb0ELb0ELi2ELi4ELi4ELi4ELb0EEENS1_21CollectiveEpilogueBwdISA_SB_SD_Li256ELb0ELb0ELi2EEENS1_19SingleTileSchedulerILb0ELb0ELb0ELi128EEEEEEEEEvNT_6ParamsE$_ZZN4cute12filter_tupleINS_5tupleIJNS_1CILi4096EEENS1_IJiiEEEEEEZNS_16flatten_to_tupleIS5_EEDaRKT_EUlRKT_E_EEDaS9_OT0_ENKUlDpSC_E_clIJNS1_IJS3_EEES4_EEEDaSG_,@function
        .size           $_ZN7cutlass13device_kernelIN5flash19enable_sm80_to_sm89INS1_16FlashAttnBwdSm80INS1_25CollectiveMainloopBwdSm80ILi2ELi2EN4cute5tupleIJNS5_1CILi128EEES8_NS7_ILi64EEEEEENS_10bfloat16_tEfNS_4arch4Sm80ELb0ELb1ELb1ELb0ELb0ELb0ELb0ELb0ELi2ELi4ELi4ELi4ELb0EEENS1_21CollectiveEpilogueBwdISA_SB_SD_Li256ELb0ELb0ELi2EEENS1_19SingleTileSchedulerILb0ELb0ELb0ELi128EEEEEEEEEvNT_6ParamsE$_ZZN4cute12filter_tupleINS_5tupleIJNS_1CILi4096EEENS1_IJiiEEEEEEZNS_16flatten_to_tupleIS5_EEDaRKT_EUlRKT_E_EEDaS9_OT0_ENKUlDpSC_E_clIJNS1_IJS3_EEES4_EEEDaSG_,($_ZN7cutlass13device_kernelIN5flash19enable_sm80_to_sm89INS1_16FlashAttnBwdSm80INS1_25CollectiveMainloopBwdSm80ILi2ELi2EN4cute5tupleIJNS5_1CILi128EEES8_NS7_ILi64EEEEEENS_10bfloat16_tEfNS_4arch4Sm80ELb0ELb1ELb1ELb0ELb0ELb0ELb0ELb0ELi2ELi4ELi4ELi4ELb0EEENS1_21CollectiveEpilogueBwdISA_SB_SD_Li256ELb0ELb0ELi2EEENS1_19SingleTileSchedulerILb0ELb0ELb0ELi128EEEEEEEEEvNT_6ParamsE$_ZZN4cute12filter_tupleINS_5tupleIJiNS1_IJiNS_1CILi0EEEEEEEEES5_ZNS_6detail9lift_diceIS5_S5_EEDaRKT_RKT0_EUlRKT_RKT0_E_EEDaSA_SD_OT1_ENKUlDpSG_E_clIJNS1_IJiEEES4_EEEDaSN_ - $_ZN7cutlass13device_kernelIN5flash19enable_sm80_to_sm89INS1_16FlashAttnBwdSm80INS1_25CollectiveMainloopBwdSm80ILi2ELi2EN4cute5tupleIJNS5_1CILi128EEES8_NS7_ILi64EEEEEENS_10bfloat16_tEfNS_4arch4Sm80ELb0ELb1ELb1ELb0ELb0ELb0ELb0ELb0ELi2ELi4ELi4ELi4ELb0EEENS1_21CollectiveEpilogueBwdISA_SB_SD_Li256ELb0ELb0ELi2EEENS1_19SingleTileSchedulerILb0ELb0ELb0ELi128EEEEEEEEEvNT_6ParamsE$_ZZN4cute12filter_tupleINS_5tupleIJNS_1CILi4096EEENS1_IJiiEEEEEEZNS_16flatten_to_tupleIS5_EEDaRKT_EUlRKT_E_EEDaS9_OT0_ENKUlDpSC_E_clIJNS1_IJS3_EEES4_EEEDaSG_)
$_ZN7cutlass13device_kernelIN5flash19enable_sm80_to_sm89INS1_16FlashAttnBwdSm80INS1_25CollectiveMainloopBwdSm80ILi2ELi2EN4cute5tupleIJNS5_1CILi128EEES8_NS7_ILi64EEEEEENS_10bfloat16_tEfNS_4arch4Sm80ELb0ELb1ELb1ELb0ELb0ELb0ELb0ELb0ELi2ELi4ELi4ELi4ELb0EEENS1_21CollectiveEpilogueBwdISA_SB_SD_Li256ELb0ELb0ELi2EEENS1_19SingleTileSchedulerILb0ELb0ELb0ELi128EEEEEEEEEvNT_6ParamsE$_ZZN4cute12filter_tupleINS_5tupleIJNS_1CILi4096EEENS1_IJiiEEEEEEZNS_16flatten_to_tupleIS5_EEDaRKT_EUlRKT_E_EEDaS9_OT0_ENKUlDpSC_E_clIJNS1_IJS3_EEES4_EEEDaSG_:
[----:B------:R-:W-:-:S06]  /*c730*/  IADD3 R8, R58, -c[0x0][0x20], RZ ;  /* 0x800008003a087a10 */ /* 0x000fcc0007ffe0ff */
[----:B------:R-:W5:Y:S01]  /*c740*/  LDL R8, [R8] ;  /* 0x0000000008087983 */ /* 0x000f620000100800 */
[----:B------:R-:W-:Y:S02]  /*c750*/  IADD3 R3, R1, 0x1380, RZ ;  /* 0x0000138001037810 */ /* 0x000fe40007ffe0ff */
[----:B------:R-:W-:Y:S02]  /*c760*/  IADD3 R2, R58, 0x4, RZ ;  /* 0x000000043a027810 */ /* 0x000fe40007ffe0ff */
[----:B------:R-:W-:Y:S02]  /*c770*/  IADD3 R3, R3, c[0x0][0x20], RZ ;  /* 0x0000080003037a10 */ /* 0x000fe40007ffe0ff */
[----:B------:R-:W-:Y:S02]  /*c780*/  MOV R6, 0xc7a0 ;  /* 0x0000c7a000067802 */ /* 0x000fe40000000f00 */
[----:B-----5:R-:W-:Y:S05]  /*c790*/  CALL.REL.NOINC `($_ZN7cutlass13device_kernelIN5flash19enable_sm80_to_sm89INS1_16FlashAttnBwdSm80INS1_25CollectiveMainloopBwdSm80ILi2ELi2EN4cute5tupleIJNS5_1CILi128EEES8_NS7_ILi64EEEEEENS_10bfloat16_tEfNS_4arch4Sm80ELb0ELb1ELb1ELb0ELb0ELb0ELb0ELb0ELi2ELi4ELi4ELi4ELb0EEENS1_21CollectiveEpilogueBwdISA_SB_SD_Li256ELb0ELb0ELi2EEENS1_19SingleTileSchedulerILb0ELb0ELb0ELi128EEEEEEEEEvNT_6ParamsE$_ZN4cute3eso3ESOILb1ELb0EJNS_1CILi4096EEEiiEEC2ERKS3_RKiS8_) ;  /* 0xffffc34000007944 */ /* 0x020fea0003c3ffff */
[----:B------:R-:W-:-:S04]  /*c7a0*/  MOV R5, 0x0 ;  /* 0x0000000000057802 */ /* 0x000fc80000000f00 */
[----:B------:R-:W-:Y:S05]  /*c7b0*/  RET.REL.NODEC R4 `(_ZN7cutlass13device_kernelIN5flash19enable_sm80_to_sm89INS1_16FlashAttnBwdSm80INS1_25CollectiveMainloopBwdSm80ILi2ELi2EN4cute5tupleIJNS5_1CILi128EEES8_NS7_ILi64EEEEEENS_10bfloat16_tEfNS_4arch4Sm80ELb0ELb1ELb1ELb0ELb0ELb0ELb0ELb0ELi2ELi4ELi4ELi4ELb0EEENS1_21CollectiveEpilogueBwdISA_SB_SD_Li256ELb0ELb0ELi2EEENS1_19SingleTileSchedulerILb0ELb0ELb0ELi128EEEEEEEEEvNT_6ParamsE) ;  /* 0xffff384004007950 */ /* 0x000fea0003c3ffff */
        .type           $_ZN7cutlass13device_kernelIN5flash19enable_sm80_to_sm89INS1_16FlashAttnBwdSm80INS1_25CollectiveMainloopBwdSm80ILi2ELi2EN4cute5tupleIJNS5_1CILi128EEES8_NS7_ILi64EEEEEENS_10bfloat16_tEfNS_4arch4Sm80ELb0ELb1ELb1ELb0ELb0ELb0ELb0ELb0ELi2ELi4ELi4ELi4ELb0EEENS1_21CollectiveEpilogueBwdISA_SB_SD_Li256ELb0ELb0ELi2EEENS1_19SingleTileSchedulerILb0ELb0ELb0ELi128EEEEEEEEEvNT_6ParamsE$_ZZN4cute12filter_tupleINS_5tupleIJiNS1_IJiNS_1CILi0EEEEEEEEES5_ZNS_6detail9lift_diceIS5_S5_EEDaRKT_RKT0_EUlRKT_RKT0_E_EEDaSA_SD_OT1_ENKUlDpSG_E_clIJNS1_IJiEEES4_EEEDaSN_,@function
        .size           $_ZN7cutlass13device_kernelIN5flash19enable_sm80_to_sm89INS1_16FlashAttnBwdSm80INS1_25CollectiveMainloopBwdSm80ILi2ELi2EN4cute5tupleIJNS5_1CILi128EEES8_NS7_ILi64EEEEEENS_10bfloat16_tEfNS_4arch4Sm80ELb0ELb1ELb1ELb0ELb0ELb0ELb0ELb0ELi2ELi4ELi4ELi4ELb0EEENS1_21CollectiveEpilogueBwdISA_SB_SD_Li256ELb0ELb0ELi2EEENS1_19SingleTileSchedulerILb0ELb0ELb0ELi128EEEEEEEEEvNT_6ParamsE$_ZZN4cute12filter_tupleINS_5tupleIJiNS1_IJiNS_1CILi0EEEEEEEEES5_ZNS_6detail9lift_diceIS5_S5_EEDaRKT_RKT0_EUlRKT_RKT0_E_EEDaSA_SD_OT1_ENKUlDpSG_E_clIJNS1_IJiEEES4_EEEDaSN_,($_ZN7cutlass13device_kernelIN5flash19enable_sm80_to_sm89INS1_16FlashAttnBwdSm80INS1_25CollectiveMainloopBwdSm80ILi2ELi2EN4cute5tupleIJNS5_1CILi128EEES8_NS7_ILi64EEEEEENS_10bfloat16_tEfNS_4arch4Sm80ELb0ELb1ELb1ELb0ELb0ELb0ELb0ELb0ELi2ELi4ELi4ELi4ELb0EEENS1_21CollectiveEpilogueBwdISA_SB_SD_Li256ELb0ELb0ELi2EEENS1_19SingleTileSchedulerILb0ELb0ELb0ELi128EEEEEEEEEvNT_6ParamsE$_ZZN4cute12filter_tupleINS_5tupleIJiNS_1CILi0EEEEEES4_ZNS_6detail9lift_diceIS4_S4_EEDaRKT_RKT0_EUlRKT_RKT0_E_EEDaS9_SC_OT1_ENKUlDpSF_E_clIJNS1_IJiEEENS1_IJS3_EEEEEEDaSM_ - $_ZN7cutlass13device_kernelIN5flash19enable_sm80_to_sm89INS1_16FlashAttnBwdSm80INS1_25CollectiveMainloopBwdSm80ILi2ELi2EN4cute5tupleIJNS5_1CILi128EEES8_NS7_ILi64EEEEEENS_10bfloat16_tEfNS_4arch4Sm80ELb0ELb1ELb1ELb0ELb0ELb0ELb0ELb0ELi2ELi4ELi4ELi4ELb0EEENS1_21CollectiveEpilogueBwdISA_SB_SD_Li256ELb0ELb0ELi2EEENS1_19SingleTileSchedulerILb0ELb0ELb0ELi128EEEEEEEEEvNT_6ParamsE$_ZZN4cute12filter_tupleINS_5tupleIJiNS1_IJiNS_1CILi0EEEEEEEEES5_ZNS_6detail9lift_diceIS5_S5_EEDaRKT_RKT0_EUlRKT_RKT0_E_EEDaSA_SD_OT1_ENKUlDpSG_E_clIJNS1_IJiEEES4_EEEDaSN_)
$_ZN7cutlass13device_kernelIN5flash19enable_sm80_to_sm89INS1_16FlashAttnBwdSm80INS1_25CollectiveMainloopBwdSm80ILi2ELi2EN4cute5tupleIJNS5_1CILi128EEES8_NS7_ILi64EEEEEENS_10bfloat16_tEfNS_4arch4Sm80ELb0ELb1ELb1ELb0ELb0ELb0ELb0ELb0ELi2ELi4ELi4ELi4ELb0EEENS1_21CollectiveEpilogueBwdISA_SB_SD_Li256ELb0ELb0ELi2EEENS1_19SingleTileSchedulerILb0ELb0ELb0ELi128EEEEEEEEEvNT_6ParamsE$_ZZN4cute12filter_tupleINS_5tupleIJiNS1_IJiNS_1CILi0EEEEEEEEES5_ZNS_6detail9lift_diceIS5_S5_EEDaRKT_RKT0_EUlRKT_RKT0_E_EEDaSA_SD_OT1_ENKUlDpSG_E_clIJNS1_IJiEEES4_EEEDaSN_:
[----:B------:R-:W-:Y:S02]  /*c7c0*/  IADD3 R6, R1, 0x1684, RZ ;  /* 0x0000168401067810 */ /* 0x000fe40007ffe0ff */
[----:B------:R-:W-:Y:S02]  /*c7d0*/  MOV R10, 0xc800 ;  /* 0x0000c800000a7802 */ /* 0x000fe40000000f00 */
[----:B------:R-:W-:Y:S02]  /*c7e0*/  IADD3 R6, R6, c[0x0][0x20], RZ ;  /* 0x0000080006067a10 */ /* 0x000fe40007ffe0ff */
[----:B------:R-:W-:Y:S05]  /*c7f0*/  CALL.REL.NOINC `($_ZN7cutlass13device_kernelIN5flash19enable_sm80_to_sm89INS1_16FlashAttnBwdSm80INS1_25CollectiveMainloopBwdSm80ILi2ELi2EN4cute5tupleIJNS5_1CILi128EEES8_NS7_ILi64EEEEEENS_10bfloat16_tEfNS_4arch4Sm80ELb0ELb1ELb1ELb0ELb0ELb0ELb0ELb0ELi2ELi4ELi4ELi4ELb0EEENS1_21CollectiveEpilogueBwdISA_SB_SD_Li256ELb0ELb0ELi2EEENS1_19SingleTileSchedulerILb0ELb0ELb0ELi128EEEEEEEEEvNT_6ParamsE$_ZN4cute3eso3ESOILb0ELb0EJiiNS_1CILi0EEEEEC2ERKiS6_RKS3_) ;  /* 0xffffaf4000007944 */ /* 0x000fea0003c3ffff */
[----:B-1----:R1:W5:Y:S04]  /*c800*/  LDL R3, [R1+0x1688] ;  /* 0x0016880001037983 */ /* 0x0023680000100800 */
[----:B------:R1:W5:Y:S01]  /*c810*/  LDL R5, [R1+0x1684] ;  /* 0x0016840001057983 */ /* 0x0003620000100800 */
[----:B------:R-:W-:Y:S02]  /*c820*/  MOV R6, R2 ;  /* 0x0000000200067202 */ /* 0x000fe40000000f00 */
[----:B------:R-:W-:-:S04]  /*c830*/  MOV R7, 0x0 ;  /* 0x0000000000077802 */ /* 0x000fc80000000f00 */
[----:B------:R-:W-:Y:S05]  /*c840*/  RET.REL.NODEC R6 `(_ZN7cutlass13device_kernelIN5flash19enable_sm80_to_sm89INS1_16FlashAttnBwdSm80INS1_25CollectiveMainloopBwdSm80ILi2ELi2EN4cute5tupleIJNS5_1CILi128EEES8_NS7_ILi64EEEEEENS_10bfloat16_tEfNS_4arch4Sm80ELb0ELb1ELb1ELb0ELb0ELb0ELb0ELb0ELi2ELi4ELi4ELi4ELb0EEENS1_21CollectiveEpilogueBwdISA_SB_SD_Li256ELb0ELb0ELi2EEENS1_19SingleTileSchedulerILb0ELb0ELb0ELi128EEEEEEEEEvNT_6ParamsE) ;  /* 0xffff37b006007950 */ /* 0x000fea0003c3ffff */
        .type           $_ZN7cutlass13device_kernelIN5flash19enable_sm80_to_sm89INS1_16FlashAttnBwdSm80INS1_25CollectiveMainloopBwdSm80ILi2ELi2EN4cute5tupleIJNS5_1CILi128EEES8_NS7_ILi64EEEEEENS_10bfloat16_tEfNS_4arch4Sm80ELb0ELb1ELb1ELb0ELb0ELb0ELb0ELb0ELi2ELi4ELi4ELi4ELb0EEENS1_21CollectiveEpilogueBwdISA_SB_SD_Li256ELb0ELb0ELi2EEENS1_19SingleTileSchedulerILb0ELb0ELb0ELi128EEEEEEEEEvNT_6ParamsE$_ZZN4cute12filter_tupleINS_5tupleIJiNS_1CILi0EEEEEES4_ZNS_6detail9lift_diceIS4_S4_EEDaRKT_RKT0_EUlRKT_RKT0_E_EEDaS9_SC_OT1_ENKUlDpSF_E_clIJNS1_IJiEEENS1_IJS3_EEEEEEDaSM_,@function
        .size           $_ZN7cutlass13device_kernelIN5flash19enable_sm80_to_sm89INS1_16FlashAttnBwdSm80INS1_25CollectiveMainloopBwdSm80ILi2ELi2EN4cute5tupleIJNS5_1CILi128EEES8_NS7_ILi64EEEEEENS_10bfloat16_tEfNS_4arch4Sm80ELb0ELb1ELb1ELb0ELb0ELb0ELb0ELb0ELi2ELi4ELi4ELi4ELb0EEENS1_21CollectiveEpilogueBwdISA_SB_SD_Li256ELb0ELb0ELi2EEENS1_19SingleTileSchedulerILb0ELb0ELb0ELi128EEEEEEEEEvNT_6ParamsE$_ZZN4cute12filter_tupleINS_5tupleIJiNS_1CILi0EEEEEES4_ZNS_6detail9lift_diceIS4_S4_EEDaRKT_RKT0_EUlRKT_RKT0_E_EEDaS9_SC_OT1_ENKUlDpSF_E_clIJNS1_IJiEEENS1_IJS3_EEEEEEDaSM_,($_ZN7cutlass13device_kernelIN5flash19enable_sm80_to_sm89INS1_16FlashAttnBwdSm80INS1_25CollectiveMainloopBwdSm80ILi2ELi2EN4cute5tupleIJNS5_1CILi128EEES8_NS7_ILi64EEEEEENS_10bfloat16_tEfNS_4arch4Sm80ELb0ELb1ELb1ELb0ELb0ELb0ELb0ELb0ELi2ELi4ELi4ELi4ELb0EEENS1_21CollectiveEpilogueBwdISA_SB_SD_Li256ELb0ELb0ELi2EEENS1_19SingleTileSchedulerILb0ELb0ELb0ELi128EEEEEEEEEvNT_6ParamsE$_ZZN4cute13to_mixed_bitsINS_5tupleIJNS1_IJNS_1CILi4EEENS2_ILi8EEEEEENS2_ILi2EEENS2_ILi1EEEEEENS1_IJNS1_IJNS2_ILi0EEENS2_ILi64EEEEEES9_S9_EEENS1_IJNS1_IJiiEEEiS9_EEEEEDaRKT_RKT0_RKT1_ENKUlDpRKT_E_clIJNS_9MixedBitsILj0ELj448EEENS2_ILj0EEESW_EEEDaSR_ - $_ZN7cutlass13device_kernelIN5flash19enable_sm80_to_sm89INS1_16FlashAttnBwdSm80INS1_25CollectiveMainloopBwdSm80ILi2ELi2EN4cute5tupleIJNS5_1CILi128EEES8_NS7_ILi64EEEEEENS_10bfloat16_tEfNS_4arch4Sm80ELb0ELb1ELb1ELb0ELb0ELb0ELb0ELb0ELi2ELi4ELi4ELi4ELb0EEENS1_21CollectiveEpilogueBwdISA_SB_SD_Li256ELb0ELb0ELi2EEENS1_19SingleTileSchedulerILb0ELb0ELb0ELi128EEEEEEEEEvNT_6ParamsE$_ZZN4cute12filter_tupleINS_5tupleIJiNS_1CILi0EEEEEES4_ZNS_6detail9lift_diceIS4_S4_EEDaRKT_RKT0_EUlRKT_RKT0_E_EEDaS9_SC_OT1_ENKUlDpSF_E_clIJNS1_IJiEEENS1_IJS3_EEEEEEDaSM_)
$_ZN7cutlass13device_kernelIN5flash19enable_sm80_to_sm89INS1_16FlashAttnBwdSm80INS1_25CollectiveMainloopBwdSm80ILi2ELi2EN4cute5tupleIJNS5_1CILi128EEES8_NS7_ILi64EEEEEENS_10bfloat16_tEfNS_4arch4Sm80ELb0ELb1ELb1ELb0ELb0ELb0ELb0ELb0ELi2ELi4ELi4ELi4ELb0EEENS1_21CollectiveEpilogueBwdISA_SB_SD_Li256ELb0ELb0ELi2EEENS1_19SingleTileSchedulerILb0ELb0ELb0ELi128EEEEEEEEEvNT_6ParamsE$_ZZN4cute12filter_tupleINS_5tupleIJiNS_1CILi0EEEEEES4_ZNS_6detail9lift_diceIS4_S4_EEDaRKT_RKT0_EUlRKT_RKT0_E_EEDaS9_SC_OT1_ENKUlDpSF_E_clIJNS1_IJiEEENS1_IJS3_EEEEEEDaSM_:
[----:B------:R-:W-:Y:S02]  /*c850*/  IADD3 R2, R1, 0x1684, RZ ;  /* 0x0000168401027810 */ /* 0x000fe40007ffe0ff */
[----:B------:R-:W-:Y:S02]  /*c860*/  MOV R6, 0xc890 ;  /* 0x0000c89000067802 */ /* 0x000fe40000000f00 */
[----:B------:R-:W-:Y:S02]  /*c870*/  IADD3 R2, R2, c[0x0][0x20], RZ ;  /* 0x0000080002027a10 */ /* 0x000fe40007ffe0ff */
[----:B------:R-:W-:Y:S05]  /*c880*/  CALL.REL.NOINC `($_ZN7cutlass13device_kernelIN5flash19enable_sm80_to_sm89INS1_16FlashAttnBwdSm80INS1_25CollectiveMainloopBwdSm80ILi2ELi2EN4cute5tupleIJNS5_1CILi128EEES8_NS7_ILi64EEEEEENS_10bfloat16_tEfNS_4arch4Sm80ELb0ELb1ELb1ELb0ELb0ELb0ELb0ELb0ELi2ELi4ELi4ELi4ELb0EEENS1_21CollectiveEpilogueBwdISA_SB_SD_Li256ELb0ELb0ELi2EEENS1_19SingleTileSchedulerILb0ELb0ELb0ELi128EEEEEEEEEvNT_6ParamsE$_ZN4cute3eso3ESOILb0ELb1EJiNS_1CILi0EEEEEC2ERKiRKS3_) ;  /* 0xffffb5c000007944 */ /* 0x000fea0003c3ffff */
[----:B-1----:R1:W5:Y:S01]  /*c890*/  LDL R2, [R1+0x1684] ;  /* 0x0016840001027983 */ /* 0x0023620000100800 */
[----:B------:R-:W-:Y:S02]  /*c8a0*/  MOV R10, R72 ;  /* 0x00000048000a7202 */ /* 0x000fe40000000f00 */
[----:B------:R-:W-:-:S04]  /*c8b0*/  MOV R11, 0x0 ;  /* 0x00000000000b7802 */ /* 0x000fc80000000f00 */
[----:B------:R-:W-:Y:S05]  /*c8c0*/  RET.REL.NODEC R10 `(_ZN7cutlass13device_kernelIN5flash19enable_sm80_to_sm89INS1_16FlashAttnBwdSm80INS1_25CollectiveMainloopBwdSm80ILi2ELi2EN4cute5tupleIJNS5_1CILi128EEES8_NS7_ILi64EEEEEENS_10bfloat16_tEfNS_4arch4Sm80ELb0ELb1ELb1ELb0ELb0ELb0ELb0ELb0ELi2ELi4ELi4ELi4ELb0EEENS1_21CollectiveEpilogueBwdISA_SB_SD_Li256ELb0ELb0ELi2EEENS1_19SingleTileSchedulerILb0ELb0ELb0ELi128EEEEEEEEEvNT_6ParamsE) ;  /* 0xffff37300a007950 */ /* 0x000fea0003c3ffff */
        .type           $_ZN7cutlass13device_kernelIN5flash19enable_sm80_to_sm89INS1_16FlashAttnBwdSm80INS1_25CollectiveMainloopBwdSm80ILi2ELi2EN4cute5tupleIJNS5_1CILi128EEES8_NS7_ILi64EEEEEENS_10bfloat16_tEfNS_4arch4Sm80ELb0ELb1ELb1ELb0ELb0ELb0ELb0ELb0ELi2ELi4ELi4ELi4ELb0EEENS1_21CollectiveEpilogueBwdISA_SB_SD_Li256ELb0ELb0ELi2EEENS1_19SingleTileSchedulerILb0ELb0ELb0ELi128EEEEEEEEEvNT_6ParamsE$_ZZN4cute13to_mixed_bitsINS_5tupleIJNS1_IJNS_1CILi4EEENS2_ILi8EEEEEENS2_ILi2EEENS2_ILi1EEEEEENS1_IJNS1_IJNS2_ILi0EEENS2_ILi64EEEEEES9_S9_EEENS1_IJNS1_IJiiEEEiS9_EEEEEDaRKT_RKT0_RKT1_ENKUlDpRKT_E_clIJNS_9MixedBitsILj0ELj448EEENS2_ILj0EEESW_EEEDaSR_,@function
        .size           $_ZN7cutlass13device_kernelIN5flash19enable_sm80_to_sm89INS1_16FlashAttnBwdSm80INS1_25CollectiveMainloopBwdSm80ILi2ELi2EN4cute5tupleIJNS5_1CILi128EEES8_NS7_ILi64EEEEEENS_10bfloat16_tEfNS_4arch4Sm80ELb0ELb1ELb1ELb0ELb0ELb0ELb0ELb0ELi2ELi4ELi4ELi4ELb0EEENS1_21CollectiveEpilogueBwdISA_SB_SD_Li256ELb0ELb0ELi2EEENS1_19SingleTileSchedulerILb0ELb0ELb0ELi128EEEEEEEEEvNT_6ParamsE$_ZZN4cute13to_mixed_bitsINS_5tupleIJNS1_IJNS_1CILi4EEENS2_ILi8EEEEEENS2_ILi2EEENS2_ILi1EEEEEENS1_IJNS1_IJNS2_ILi0EEENS2_ILi64EEEEEES9_S9_EEENS1_IJNS1_IJiiEEEiS9_EEEEEDaRKT_RKT0_RKT1_ENKUlDpRKT_E_clIJNS_9MixedBitsILj0ELj448EEENS2_ILj0EEESW_EEEDaSR_,($_ZN7cutlass13device_kernelIN5flash19enable_sm80_to_sm89INS1_16FlashAttnBwdSm80INS1_25CollectiveMainloopBwdSm80ILi2ELi2EN4cute5tupleIJNS5_1CILi128EEES8_NS7_ILi64EEEEEENS_10bfloat16_tEfNS_4arch4Sm80ELb0ELb1ELb1ELb0ELb0ELb0ELb0ELb0ELi2ELi4ELi4ELi4ELb0EEENS1_21CollectiveEpilogueBwdISA_SB_SD_Li256ELb0ELb0ELi2EEENS1_19SingleTileSchedulerILb0ELb0ELb0ELi128EEEEEEEEEvNT_6ParamsE$_ZZN4cute13to_mixed_bitsINS_5tupleIJNS1_IJNS_1CILi4EEENS2_ILi8EEEEEENS2_ILi2EEENS2_ILi1EEEEEENS1_IJNS1_IJNS2_ILi0EEENS2_ILi64EEEEEES9_S9_EEENS1_IJNS1_IJiiEEEiS9_EEEEEDaRKT_RKT0_RKT1_ENKUlRKT_RKT0_RKT1_E_clIS5_SB_SD_EEDaSQ_ST_SW_ - $_ZN7cutlass13device_kernelIN5flash19enable_sm80_to_sm89INS1_16FlashAttnBwdSm80INS1_25CollectiveMainloopBwdSm80ILi2ELi2EN4cute5tupleIJNS5_1CILi128EEES8_NS7_ILi64EEEEEENS_10bfloat16_tEfNS_4arch4Sm80ELb0ELb1ELb1ELb0ELb0ELb0ELb0ELb0ELi2ELi4ELi4ELi4ELb0EEENS1_21CollectiveEpilogueBwdISA_SB_SD_Li256ELb0ELb0ELi2EEENS1_19SingleTileSchedulerILb0ELb0ELb0ELi128EEEEEEEEEvNT_6ParamsE$_ZZN4cute13to_mixed_bitsINS_5tupleIJNS1_IJNS_1CILi4EEENS2_ILi8EEEEEENS2_ILi2EEENS2_ILi1EEEEEENS1_IJNS1_IJNS2_ILi0EEENS2_ILi64EEEEEES9_S9_EEENS1_IJNS1_IJiiEEEiS9_EEEEEDaRKT_RKT0_RKT1_ENKUlDpRKT_E_clIJNS_9MixedBitsILj0ELj448EEENS2_ILj0EEESW_EEEDaSR_)
$_ZN7cutlass13device_kernelIN5flash19enable_sm80_to_sm89INS1_16FlashAttnBwdSm80INS1_25CollectiveMainloopBwdSm80ILi2ELi2EN4cute5tupleIJNS5_1CILi128EEES8_NS7_ILi64EEEEEENS_10bfloat16_tEfNS_4arch4Sm80ELb0ELb1ELb1ELb0ELb0ELb0ELb0ELb0ELi2ELi4ELi4ELi4ELb0EEENS1_21CollectiveEpilogueBwdISA_SB_SD_Li256ELb0ELb0ELi2EEENS1_19SingleTileSchedulerILb0ELb0ELb0ELi128EEEEEEEEEvNT_6ParamsE$_ZZN4cute13to_mixed_bitsINS_5tupleIJNS1_IJNS_1CILi4EEENS2_ILi8EEEEEENS2_ILi2EEENS2_ILi1EEEEEENS1_IJNS1_IJNS2_ILi0EEENS2_ILi64EEEEEES9_S9_EEENS1_IJNS1_IJiiEEEiS9_EEEEEDaRKT_RKT0_RKT1_ENKUlDpRKT_E_clIJNS_9MixedBitsILj0ELj448EEENS2_ILj0EEESW_EEEDaSR_:
[----:B------:R-:W-:Y:S02]  /*c8d0*/  MOV R3, 0x0 ;  /* 0x0000000000037802 */ /* 0x000fe40000000f00 */
[----:B------:R-:W-:Y:S02]  /*c8e0*/  LOP3.LUT R11, R11, 0x1c0, RZ, 0xc0, !PT ;  /* 0x000001c00b0b7812 */ /* 0x000fe400078ec0ff */
[----:B------:R-:W-:Y:S05]  /*c8f0*/  RET.REL.NODEC R2 `(_ZN7cutlass13device_kernelIN5flash19enable_sm80_to_sm89INS1_16FlashAttnBwdSm80INS1_25CollectiveMainloopBwdSm80ILi2ELi2EN4cute5tupleIJNS5_1CILi128EEES8_NS7_ILi64EEEEEENS_10bfloat16_tEfNS_4arch4Sm80ELb0ELb1ELb1ELb0ELb0ELb0ELb0ELb0ELi2ELi4ELi4ELi4ELb0EEENS1_21CollectiveEpilogueBwdISA_SB_SD_Li256ELb0ELb0ELi2EEENS1_19SingleTileSchedulerILb0ELb0ELb0ELi128EEEEEEEEEvNT_6ParamsE) ;  /* 0xffff370002007950 */ /* 0x000fea0003c3ffff */
        .type           $_ZN7cutlass13device_kernelIN5flash19enable_sm80_to_sm89INS1_16FlashAttnBwdSm80INS1_25CollectiveMainloopBwdSm80ILi2ELi2EN4cute5tupleIJNS5_1CILi128EEES8_NS7_ILi64EEEEEENS_10bfloat16_tEfNS_4arch4Sm80ELb0ELb1ELb1ELb0ELb0ELb0ELb0ELb0ELi2ELi4ELi4ELi4ELb0EEENS1_21CollectiveEpilogueBwdISA_SB_SD_Li256ELb0ELb0ELi2EEENS1_19SingleTileSchedulerILb0ELb0ELb0ELi128EEEEEEEEEvNT_6ParamsE$_ZZN4cute13to_mixed_bitsINS_5tupleIJNS1_IJNS_1CILi4EEENS2_ILi8EEEEEENS2_ILi2EEENS2_ILi1EEEEEENS1_IJNS1_IJNS2_ILi0EEENS2_ILi64EEEEEES9_S9_EEENS1_IJNS1_IJiiEEEiS9_EEEEEDaRKT_RKT0_RKT1_ENKUlRKT_RKT0_RKT1_E_clIS5_SB_SD_EEDaSQ_ST_SW_,@function
        .size           $_ZN7cutlass13device_kernelIN5flash19enable_sm80_to_sm89INS1_16FlashAttnBwdSm80INS1_25CollectiveMainloopBwdSm80ILi2ELi2EN4cute5tupleIJNS5_1CILi128EEES8_NS7_ILi64EEEEEENS_10bfloat16_tEfNS_4arch4Sm80ELb0ELb1ELb1ELb0ELb0ELb0ELb0ELb0ELi2ELi4ELi4ELi4ELb0EEENS1_21CollectiveEpilogueBwdISA_SB_SD_Li256ELb0ELb0ELi2EEENS1_19SingleTileSchedulerILb0ELb0ELb0ELi128EEEEEEEEEvNT_6ParamsE$_ZZN4cute13to_mixed_bitsINS_5tupleIJNS1_IJNS_1CILi4EEENS2_ILi8EEEEEENS2_ILi2EEENS2_ILi1EEEEEENS1_IJNS1_IJNS2_ILi0EEENS2_ILi64EEEEEES9_S9_EEENS1_IJNS1_IJiiEEEiS9_EEEEEDaRKT_RKT0_RKT1_ENKUlRKT_RKT0_RKT1_E_clIS5_SB_SD_EEDaSQ_ST_SW_,($_ZN7cutlass13device_kernelIN5flash19enable_sm80_to_sm89INS1_16FlashAttnBwdSm80INS1_25CollectiveMainloopBwdSm80ILi2ELi2EN4cute5tupleIJNS5_1CILi128EEES8_NS7_ILi64EEEEEENS_10bfloat16_tEfNS_4arch4Sm80ELb0ELb1ELb1ELb0ELb0ELb0ELb0ELb0ELi2ELi4ELi4ELi4ELb0EEENS1_21CollectiveEpilogueBwdISA_SB_SD_Li256ELb0ELb0ELi2EEENS1_19SingleTileSchedulerILb0ELb0ELb0ELi128EEEEEEEEEvNT_6ParamsE$_ZZN4cute13to_mixed_bitsINS_5tupleIJNS1_IJNS_1CILi4EEENS2_ILi8EEEEEENS2_ILi2EEENS2_ILi1EEEEEENS1_IJNS1_IJNS2_ILi128EEENS2_ILi0EEEEEES4_SA_EEENS1_IJNS1_IJiiEEEiSA_EEEEEDaRKT_RKT0_RKT1_ENKUlDpRKT_E_clIJNS_9MixedBitsILj0ELj384EEENSU_ILj0ELj8EEENS2_ILj0EEEEEEDaSR_ - $_ZN7cutlass13device_kernelIN5flash19enable_sm80_to_sm89INS1_16FlashAttnBwdSm80INS1_25CollectiveMainloopBwdSm80ILi2ELi2EN4cute5tupleIJNS5_1CILi128EEES8_NS7_ILi64EEEEEENS_10bfloat16_tEfNS_4arch4Sm80ELb0ELb1ELb1ELb0ELb0ELb0ELb0ELb0ELi2ELi4ELi4ELi4ELb0EEENS1_21CollectiveEpilogueBwdISA_SB_SD_Li256ELb0ELb0ELi2EEENS1_19SingleTileSchedulerILb0ELb0ELb0ELi128EEEEEEEEEvNT_6ParamsE$_ZZN4cute13to_mixed_bitsINS_5tupleIJNS1_IJNS_1CILi4EEENS2_ILi8EEEEEENS2_ILi2EEENS2_ILi1EEEEEENS1_IJNS1_IJNS2_ILi0EEENS2_ILi64EEEEEES9_S9_EEENS1_IJNS1_IJiiEEEiS9_EEEEEDaRKT_RKT0_RKT1_ENKUlRKT_RKT0_RKT1_E_clIS5_SB_SD_EEDaSQ_ST_SW_)
$_ZN7cutlass13device_kernelIN5flash19enable_sm80_to_sm89INS1_16FlashAttnBwdSm80INS1_25CollectiveMainloopBwdSm80ILi2ELi2EN4cute5tupleIJNS5_1CILi128EEES8_NS7_ILi64EEEEEENS_10bfloat16_tEfNS_4arch4Sm80ELb0ELb1ELb1ELb0ELb0ELb0ELb0ELb0ELi2ELi4ELi4ELi4ELb0EEENS1_21CollectiveEpilogueBwdISA_SB_SD_Li256ELb0ELb0ELi2EEENS1_19SingleTileSchedulerILb0ELb0ELb0ELi128EEEEEEEEEvNT_6ParamsE$_ZZN4cute13to_mixed_bitsINS_5tupleIJNS1_IJNS_1CILi4EEENS2_ILi8EEEEEENS2_ILi2EEENS2_ILi1EEEEEENS1_IJNS1_IJNS2_ILi0EEENS2_ILi64EEEEEES9_S9_EEENS1_IJNS1_IJiiEEEiS9_EEEEEDaRKT_RKT0_RKT1_ENKUlRKT_RKT0_RKT1_E_clIS5_SB_SD_EEDaSQ_ST_SW_:
[----:B------:R-:W-:Y:S02]  /*c900*/  MOV R2, 0xc920 ;  /* 0x0000c92000027802 */ /* 0x000fe40000000f00 */
[----:B------:R-:W-:Y:S05]  /*c910*/  CALL.REL.NOINC `($_ZN7cutlass13device_kernelIN5flash19enable_sm80_to_sm89INS1_16FlashAttnBwdSm80INS1_25CollectiveMainloopBwdSm80ILi2ELi2EN4cute5tupleIJNS5_1CILi128EEES8_NS7_ILi64EEEEEENS_10bfloat16_tEfNS_4arch4Sm80ELb0ELb1ELb1ELb0ELb0ELb0ELb0ELb0ELi2ELi4ELi4ELi4ELb0EEENS1_21CollectiveEpilogueBwdISA_SB_SD_Li256ELb0ELb0ELi2EEENS1_19SingleTileSchedulerILb0ELb0ELb0ELi128EEEEEEEEEvNT_6ParamsE$_ZZN4cute13to_mixed_bitsINS_5tupleIJNS_1CILi4EEENS2_ILi8EEEEEENS1_IJNS2_ILi0EEENS2_ILi64EEEEEENS1_IJiiEEEEEDaRKT_RKT0_RKT1_ENKUlRKT_RKT0_RKT1_E_clIS4_S7_iEEDaSL_SO_SR_) ;  /* 0x0000032000007944 */ /* 0x000fea0003c00000 */
[----:B------:R-:W-:Y:S02]  /*c920*/  MOV R2, 0xc940 ;  /* 0x0000c94000027802 */ /* 0x000fe40000000f00 */
[----:B------:R-:W-:Y:S05]  /*c930*/  CALL.REL.NOINC `($_ZN7cutlass13device_kernelIN5flash19enable_sm80_to_sm89INS1_16FlashAttnBwdSm80INS1_25CollectiveMainloopBwdSm80ILi2ELi2EN4cute5tupleIJNS5_1CILi128EEES8_NS7_ILi64EEEEEENS_10bfloat16_tEfNS_4arch4Sm80ELb0ELb1ELb1ELb0ELb0ELb0ELb0ELb0ELi2ELi4ELi4ELi4ELb0EEENS1_21CollectiveEpilogueBwdISA_SB_SD_Li256ELb0ELb0ELi2EEENS1_19SingleTileSchedulerILb0ELb0ELb0ELi128EEEEEEEEEvNT_6ParamsE$_ZZN4cute13to_mixed_bitsINS_5tupleIJNS_1CILi4EEENS2_ILi8EEEEEENS1_IJNS2_ILi0EEENS2_ILi64EEEEEENS1_IJiiEEEEEDaRKT_RKT0_RKT1_ENKUlDpRKT_E_clIJNS2_ILj0EEENS_9MixedBitsILj0ELj448EEEEEEDaSM_) ;  /* 0x000002c000007944 */ /* 0x000fea0003c00000 */
[----:B------:R-:W-:Y:S02]  /*c940*/  MOV R7, 0x0 ;  /* 0x0000000000077802 */ /* 0x000fe40000000f00 */
[----:B------:R-:W-:Y:S02]  /*c950*/  MOV R11, R3 ;  /* 0x00000003000b7202 */ /* 0x000fe40000000f00 */
[----:B------:R-:W-:Y:S05]  /*c960*/  RET.REL.NODEC R6 `(_ZN7cutlass13device_kernelIN5flash19enable_sm80_to_sm89INS1_16FlashAttnBwdSm80INS1_25CollectiveMainloopBwdSm80ILi2ELi2EN4cute5tupleIJNS5_1CILi128EEES8_NS7_ILi64EEEEEENS_10bfloat16_tEfNS_4arch4Sm80ELb0ELb1ELb1ELb0ELb0ELb0ELb0ELb0ELi2ELi4ELi4ELi4ELb0EEENS1_21CollectiveEpilogueBwdISA_SB_SD_Li256ELb0ELb0ELi2EEENS1_19SingleTileSchedulerILb0ELb0ELb0ELi128EEEEEEEEEvNT_6ParamsE) ;  /* 0xffff369006007950 */ /* 0x000fea0003c3ffff */
        .type           $_ZN7cutlass13device_kernelIN5flash19enable_sm80_to_sm89INS1_16FlashAttnBwdSm80INS1_25CollectiveMainloopBwdSm80ILi2ELi2EN4cute5tupleIJNS5_1CILi128EEES8_NS7_ILi64EEEEEENS_10bfloat16_tEfNS_4arch4Sm80ELb0ELb1ELb1ELb0ELb0ELb0ELb0ELb0ELi2ELi4ELi4ELi4ELb0EEENS1_21CollectiveEpilogueBwdISA_SB_SD_Li256ELb0ELb0ELi2EEENS1_19SingleTileSchedulerILb0ELb0ELb0ELi128EEEEEEEEEvNT_6ParamsE$_ZZN4cute13to_mixed_bitsINS_5tupleIJNS1_IJNS_1CILi4EEENS2_ILi8EEEEEENS2_ILi2EEENS2_ILi1EEEEEENS1_IJNS1_IJNS2_ILi128EEENS2_ILi0EEEEEES4_SA_EEENS1_IJNS1_IJiiEEEiSA_EEEEEDaRKT_RKT0_RKT1_ENKUlDpRKT_E_clIJNS_9MixedBitsILj0ELj384EEENSU_ILj0ELj8EEENS2_ILj0EEEEEEDaSR_,@function
        .size           $_ZN7cutlass13device_kernelIN5flash19enable_sm80_to_sm89INS1_16FlashAttnBwdSm80INS1_25CollectiveMainloopBwdSm80ILi2ELi2EN4cute5tupleIJNS5_1CILi128EEES8_NS7_ILi64EEEEEENS_10bfloat16_tEfNS_4arch4Sm80ELb0ELb1ELb1ELb0ELb0ELb0ELb0ELb0ELi2ELi4ELi4ELi4ELb0EEENS1_21CollectiveEpilogueBwdISA_SB_SD_Li256ELb0ELb0ELi2EEENS1_19SingleTileSchedulerILb0ELb0ELb0ELi128EEEEEEEEEvNT_6ParamsE$_ZZN4cute13to_mixed_bitsINS_5tupleIJNS1_IJNS_1CILi4EEENS2_ILi8EEEEEENS2_ILi2EEENS2_ILi1EEEEEENS1_IJNS1_IJNS2_ILi128EEENS2_ILi0EEEEEES4_SA_EEENS1_IJNS1_IJiiEEEiSA_EEEEEDaRKT_RKT0_RKT1_ENKUlDpRKT_E_clIJNS_9MixedBitsILj0ELj384EEENSU_ILj0ELj8EEENS2_ILj0EEEEEEDaSR_,($_ZN7cutlass13device_kernelIN5flash19enable_sm80_to_sm89INS1_16FlashAttnBwdSm80INS1_25CollectiveMainloopBwdSm80ILi2ELi2EN4cute5tupleIJNS5_1CILi128EEES8_NS7_ILi64EEEEEENS_10bfloat16_tEfNS_4arch4Sm80ELb0ELb1ELb1ELb0ELb0ELb0ELb0ELb0ELi2ELi4ELi4ELi4ELb0EEENS1_21CollectiveEpilogueBwdISA_SB_SD_Li256ELb0ELb0ELi2EEENS1_19SingleTileSchedulerILb0ELb0ELb0ELi128EEEEEEEEEvNT_6ParamsE$_ZZN4cute13to_mixed_bitsINS_5tupleIJNS1_IJNS_1CILi4EEENS2_ILi8EEEEEENS2_ILi2EEENS2_ILi1EEEEEENS1_IJNS1_IJNS2_ILi128EEENS2_ILi0EEEEEES4_SA_EEENS1_IJNS1_IJiiEEEiSA_EEEEEDaRKT_RKT0_RKT1_ENKUlRKT_RKT0_RKT1_E_clIS5_SB_SD_EEDaSQ_ST_SW_ - $_ZN7cutlass13device_kernelIN5flash19enable_sm80_to_sm89INS1_16FlashAttnBwdSm80INS1_25CollectiveMainloopBwdSm80ILi2ELi2EN4cute5tupleIJNS5_1CILi128EEES8_NS7_ILi64EEEEEENS_10bfloat16_tEfNS_4arch4Sm80ELb0ELb1ELb1ELb0ELb0ELb0ELb0ELb0ELi2ELi4ELi4ELi4ELb0EEENS1_21CollectiveEpilogueBwdISA_SB_SD_Li256ELb0ELb0ELi2EEENS1_19SingleTileSchedulerILb0ELb0ELb0ELi128EEEEEEEEEvNT_6ParamsE$_ZZN4cute13to_mixed_bitsINS_5tupleIJNS1_IJNS_1CILi4EEENS2_ILi8EEEEEENS2_ILi2EEENS2_ILi1EEEEEENS1_IJNS1_IJNS2_ILi128EEENS2_ILi0EEEEEES4_SA_EEENS1_IJNS1_IJiiEEEiSA_EEEEEDaRKT_RKT0_RKT1_ENKUlDpRKT_E_clIJNS_9MixedBitsILj0ELj384EEENSU_ILj0ELj8EEENS2_ILj0EEEEEEDaSR_)
$_ZN7cutlass13device_kernelIN5flash19enable_sm80_to_sm89INS1_16FlashAttnBwdSm80INS1_25CollectiveMainloopBwdSm80ILi2ELi2EN4cute5tupleIJNS5_1CILi128EEES8_NS7_ILi64EEEEEENS_10bfloat16_tEfNS_4arch4Sm80ELb0ELb1ELb1ELb0ELb0ELb0ELb0ELb0ELi2ELi4ELi4ELi4ELb0EEENS1_21CollectiveEpilogueBwdISA_SB_SD_Li256ELb0ELb0ELi2EEENS1_19SingleTileSchedulerILb0ELb0ELb0ELi128EEEEEEEEEvNT_6ParamsE$_ZZN4cute13to_mixed_bitsINS_5tupleIJNS1_IJNS_1CILi4EEENS2_ILi8EEEEEENS2_ILi2EEENS2_ILi1EEEEEENS1_IJNS1_IJNS2_ILi128EEENS2_ILi0EEEEEES4_SA_EEENS1_IJNS1_IJiiEEEiSA_EEEEEDaRKT_RKT0_RKT1_ENKUlDpRKT_E_clIJNS_9MixedBitsILj0ELj384EEENSU_ILj0ELj8EEENS2_ILj0EEEEEEDaSR_:
[----:B------:R-:W-:-:S04]  /*c970*/  LOP3.LUT R6, R5, 0x8, RZ, 0xc0, !PT ;  /* 0x0000000805067812 */ /* 0x000fc800078ec0ff */
[----:B------:R-:W-:Y:S01]  /*c980*/  LOP3.LUT R9, R6, 0x188, R3, 0x78, !PT ;  /* 0x0000018806097812 */ /* 0x000fe200078e7803 */
[----:B------:R-:W-:-:S04]  /*c990*/  IMAD.MOV.U32 R3, RZ, RZ, 0x0 ;  /* 0x00000000ff037424 */ /* 0x000fc800078e00ff */
[----:B------:R-:W-:Y:S05]  /*c9a0*/  RET.REL.NODEC R2 `(_ZN7cutlass13device_kernelIN5flash19enable_sm80_to_sm89INS1_16FlashAttnBwdSm80INS1_25CollectiveMainloopBwdSm80ILi2ELi2EN4cute5tupleIJNS5_1CILi128EEES8_NS7_ILi64EEEEEENS_10bfloat16_tEfNS_4arch4Sm80ELb0ELb1ELb1ELb0ELb0ELb0ELb0ELb0ELi2ELi4ELi4ELi4ELb0EEENS1_21CollectiveEpilogueBwdISA_SB_SD_Li256ELb0ELb0ELi2EEENS1_19SingleTileSchedulerILb0ELb0ELb0ELi128EEEEEEEEEvNT_6ParamsE) ;  /* 0xffff365002007950 */ /* 0x000fea0003c3ffff */
        .type           $_ZN7cutlass13device_kernelIN5flash19enable_sm80_to_sm89INS1_16FlashAttnBwdSm80INS1_25CollectiveMainloopBwdSm80ILi2ELi2EN4cute5tupleIJNS5_1CILi128EEES8_NS7_ILi64EEEEEENS_10bfloat16_tEfNS_4arch4Sm80ELb0ELb1ELb1ELb0ELb0ELb0ELb0ELb0ELi2ELi4ELi4ELi4ELb0EEENS1_21CollectiveEpilogueBwdISA_SB_SD_Li256ELb0ELb0ELi2EEENS1_19SingleTileSchedulerILb0ELb0ELb0ELi128EEEEEEEEEvNT_6ParamsE$_ZZN4cute13to_mixed_bitsINS_5tupleIJNS1_IJNS_1CILi4EEENS2_ILi8EEEEEENS2_ILi2EEENS2_ILi1EEEEEENS1_IJNS1_IJNS2_ILi128EEENS2_ILi0EEEEEES4_SA_EEENS1_IJNS1_IJiiEEEiSA_EEEEEDaRKT_RKT0_RKT1_ENKUlRKT_RKT0_RKT1_E_clIS5_SB_SD_EEDaSQ_ST_SW_,@function
        .size           $_ZN7cutlass13device_kernelIN5flash19enable_sm80_to_sm89INS1_16FlashAttnBwdSm80INS1_25CollectiveMainloopBwdSm80ILi2ELi2EN4cute5tupleIJNS5_1CILi128EEES8_NS7_ILi64EEEEEENS_10bfloat16_tEfNS_4arch4Sm80ELb0ELb1ELb1ELb0ELb0ELb0ELb0ELb0ELi2ELi4ELi4ELi4ELb0EEENS1_21CollectiveEpilogueBwdISA_SB_SD_Li256ELb0ELb0ELi2EEENS1_19SingleTileSchedulerILb0ELb0ELb0ELi128EEEEEEEEEvNT_6ParamsE$_ZZN4cute13to_mixed_bitsINS_5tupleIJNS1_IJNS_1CILi4EEENS2_ILi8EEEEEENS2_ILi2EEENS2_ILi1EEEEEENS1_IJNS1_IJNS2_ILi128EEENS2_ILi0EEEEEES4_SA_EEENS1_IJNS1_IJiiEEEiSA_EEEEEDaRKT_RKT0_RKT1_ENKUlRKT_RKT0_RKT1_E_clIS5_SB_SD_EEDaSQ_ST_SW_,($_ZN7cutlass13device_kernelIN5flash19enable_sm80_to_sm89INS1_16FlashAttnBwdSm80INS1_25CollectiveMainloopBwdSm80ILi2ELi2EN4cute5tupleIJNS5_1CILi128EEES8_NS7_ILi64EEEEEENS_10bfloat16_tEfNS_4arch4Sm80ELb0ELb1ELb1ELb0ELb0ELb0ELb0ELb0ELi2ELi4ELi4ELi4ELb0EEENS1_21CollectiveEpilogueBwdISA_SB_SD_Li256ELb0ELb0ELi2EEENS1_19SingleTileSchedulerILb0ELb0ELb0ELi128EEEEEEEEEvNT_6ParamsE$_ZZN4cute13to_mixed_bitsINS_5tupleIJNS1_IJNS_1CILi4EEENS2_ILi8EEEEEENS2_ILi2EEENS2_ILi1EEEEEENS1_IJNS1_IJNS2_ILi128EEENS2_ILi0EEEEEES4_SA_EEENS1_IJNS1_IJiiEEEiSA_EEEEEDaRKT_RKT0_RKT1_ENKUlRKT_RKT0_RKT1_E_clIS6_S4_iEEDaSQ_ST_SW_ - $_ZN7cutlass13device_kernelIN5flash19enable_sm80_to_sm89INS1_16FlashAttnBwdSm80INS1_25CollectiveMainloopBwdSm80ILi2ELi2EN4cute5tupleIJNS5_1CILi128EEES8_NS7_ILi64EEEEEENS_10bfloat16_tEfNS_4arch4Sm80ELb0ELb1ELb1ELb0ELb0ELb0ELb0ELb0ELi2ELi4ELi4ELi4ELb0EEENS1_21CollectiveEpilogueBwdISA_SB_SD_Li256ELb0ELb0ELi2EEENS1_19SingleTileSchedulerILb0ELb0ELb0ELi128EEEEEEEEEvNT_6ParamsE$_ZZN4cute13to_mixed_bitsINS_5tupleIJNS1_IJNS_1CILi4EEENS2_ILi8EEEEEENS2_ILi2EEENS2_ILi1EEEEEENS1_IJNS1_IJNS2_ILi128EEENS2_ILi0EEEEEES4_SA_EEENS1_IJNS1_IJiiEEEiSA_EEEEEDaRKT_RKT0_RKT1_ENKUlRKT_RKT0_RKT1_E_clIS5_SB_SD_EEDaSQ_ST_SW_)
$_ZN7cutlass13device_kernelIN5flash19enable_sm80_to_sm89INS1_16FlashAttnBwdSm80INS1_25CollectiveMainloopBwdSm80ILi2ELi2EN4cute5tupleIJNS5_1CILi128EEES8_NS7_ILi64EEEEEENS_10bfloat16_tEfNS_4arch4Sm80ELb0ELb1ELb1ELb0ELb0ELb0ELb0ELb0ELi2ELi4ELi4ELi4ELb0EEENS1_21CollectiveEpilogueBwdISA_SB_SD_Li256ELb0ELb0ELi2EEENS1_19SingleTileSchedulerILb0ELb0ELb0ELi128EEEEEEEEEvNT_6ParamsE$_ZZN4cute13to_mixed_bitsINS_5tupleIJNS1_IJNS_1CILi4EEENS2_ILi8EEEEEENS2_ILi2EEENS2_ILi1EEEEEENS1_IJNS1_IJNS2_ILi128EEENS2_ILi0EEEEEES4_SA_EEENS1_IJNS1_IJiiEEEiSA_EEEEEDaRKT_RKT0_RKT1_ENKUlRKT_RKT0_RKT1_E_clIS5_SB_SD_EEDaSQ_ST_SW_:
[----:B------:R-:W-:Y:S02]  /*c9b0*/  MOV R3, R2 ;  /* 0x0000000200037202 */ /* 0x000fe40000000f00 */
[----:B------:R-:W-:Y:S02]  /*c9c0*/  MOV R2, 0xc9e0 ;  /* 0x0000c9e000027802 */ /* 0x000fe40000000f00 */
[----:B------:R-:W-:Y:S05]  /*c9d0*/  CALL.REL.NOINC `($_ZN7cutlass13device_kernelIN5flash19enable_sm80_to_sm89INS1_16FlashAttnBwdSm80INS1_25CollectiveMainloopBwdSm80ILi2ELi2EN4cute5tupleIJNS5_1CILi128EEES8_NS7_ILi64EEEEEENS_10bfloat16_tEfNS_4arch4Sm80ELb0ELb1ELb1ELb0ELb0ELb0ELb0ELb0ELi2ELi4ELi4ELi4ELb0EEENS1_21CollectiveEpilogueBwdISA_SB_SD_Li256ELb0ELb0ELi2EEENS1_19SingleTileSchedulerILb0ELb0ELb0ELi128EEEEEEEEEvNT_6ParamsE$_ZZN4cute13to_mixed_bitsINS_5tupleIJNS_1CILi4EEENS2_ILi8EEEEEENS1_IJNS2_ILi128EEENS2_ILi0EEEEEENS1_IJiiEEEEEDaRKT_RKT0_RKT1_ENKUlRKT_RKT0_RKT1_E_clIS3_S6_iEEDaSL_SO_SR_) ;  /* 0x000002f000007944 */ /* 0x000fea0003c00000 */
[----:B------:R-:W-:Y:S02]  /*c9e0*/  MOV R2, 0xca00 ;  /* 0x0000ca0000027802 */ /* 0x000fe40000000f00 */
[----:B------:R-:W-:Y:S05]  /*c9f0*/  CALL.REL.NOINC `($_ZN7cutlass13device_kernelIN5flash19enable_sm80_to_sm89INS1_16FlashAttnBwdSm80INS1_25CollectiveMainloopBwdSm80ILi2ELi2EN4cute5tupleIJNS5_1CILi128EEES8_NS7_ILi64EEEEEENS_10bfloat16_tEfNS_4arch4Sm80ELb0ELb1ELb1ELb0ELb0ELb0ELb0ELb0ELi2ELi4ELi4ELi4ELb0EEENS1_21CollectiveEpilogueBwdISA_SB_SD_Li256ELb0ELb0ELi2EEENS1_19SingleTileSchedulerILb0ELb0ELb0ELi128EEEEEEEEEvNT_6ParamsE$_ZZN4cute13to_mixed_bitsINS_5tupleIJNS_1CILi4EEENS2_ILi8EEEEEENS1_IJNS2_ILi128EEENS2_ILi0EEEEEENS1_IJiiEEEEEDaRKT_RKT0_RKT1_ENKUlDpRKT_E_clIJNS_9MixedBitsILj0ELj384EEENS2_ILj0EEEEEEDaSM_) ;  /* 0x0000029000007944 */ /* 0x000fea0003c00000 */
[----:B------:R-:W-:-:S04]  /*ca00*/  MOV R7, 0x0 ;  /* 0x0000000000077802 */ /* 0x000fc80000000f00 */
[----:B------:R-:W-:Y:S05]  /*ca10*/  RET.REL.NODEC R6 `(_ZN7cutlass13device_kernelIN5flash19enable_sm80_to_sm89INS1_16FlashAttnBwdSm80INS1_25CollectiveMainloopBwdSm80ILi2ELi2EN4cute5tupleIJNS5_1CILi128EEES8_NS7_ILi64EEEEEENS_10bfloat16_tEfNS_4arch4Sm80ELb0ELb1ELb1ELb0ELb0ELb0ELb0ELb0ELi2ELi4ELi4ELi4ELb0EEENS1_21CollectiveEpilogueBwdISA_SB_SD_Li256ELb0ELb0ELi2EEENS1_19SingleTileSchedulerILb0ELb0ELb0ELi128EEEEEEEEEvNT_6ParamsE) ;  /* 0xffff35e006007950 */ /* 0x000fea0003c3ffff */
        .type           $_ZN7cutlass13device_kernelIN5flash19enable_sm80_to_sm89INS1_16FlashAttnBwdSm80INS1_25CollectiveMainloopBwdSm80ILi2ELi2EN4cute5tupleIJNS5_1CILi128EEES8_NS7_ILi64EEEEEENS_10bfloat16_tEfNS_4arch4Sm80ELb0ELb1ELb1ELb0ELb0ELb0ELb0ELb0ELi2ELi4ELi4ELi4ELb0EEENS1_21CollectiveEpilogueBwdISA_SB_SD_Li256ELb0ELb0ELi2EEENS1_19SingleTileSchedulerILb0ELb0ELb0ELi128EEEEEEEEEvNT_6ParamsE$_ZZN4cute13to_mixed_bitsINS_5tupleIJNS1_IJNS_1CILi4EEENS2_ILi8EEEEEENS2_ILi2EEENS2_ILi1EEEEEENS1_IJNS1_IJNS2_ILi128EEENS2_ILi0EEEEEES4_SA_EEENS1_IJNS1_IJiiEEEiSA_EEEEEDaRKT_RKT0_RKT1_ENKUlRKT_RKT0_RKT1_E_clIS6_S4_iEEDaSQ_ST_SW_,@function
        .size           $_ZN7cutlass13device_kernelIN5flash19enable_sm80_to_sm89INS1_16FlashAttnBwdSm80INS1_25CollectiveMainloopBwdSm80ILi2ELi2EN4cute5tupleIJNS5_1CILi128EEES8_NS7_ILi64EEEEEENS_10bfloat16_tEfNS_4arch4Sm80ELb0ELb1ELb1ELb0ELb0ELb0ELb0ELb0ELi2ELi4ELi4ELi4ELb0EEENS1_21CollectiveEpilogueBwdISA_SB_SD_Li256ELb0ELb0ELi2EEENS1_19SingleTileSchedulerILb0ELb0ELb0ELi128EEEEEEEEEvNT_6ParamsE$_ZZN4cute13to_mixed_bitsINS_5tupleIJNS1_IJNS_1CILi4EEENS2_ILi8EEEEEENS2_ILi2EEENS2_ILi1EEEEEENS1_IJNS1_IJNS2_ILi128EEENS2_ILi0EEEEEES4_SA_EEENS1_IJNS1_IJiiEEEiSA_EEEEEDaRKT_RKT0_RKT1_ENKUlRKT_RKT0_RKT1_E_clIS6_S4_iEEDaSQ_ST_SW_,($_ZN7cutlass13device_kernelIN5flash19enable_sm80_to_sm89INS1_16FlashAttnBwdSm80INS1_25CollectiveMainloopBwdSm80ILi2ELi2EN4cute5tupleIJNS5_1CILi128EEES8_NS7_ILi64EEEEEENS_10bfloat16_tEfNS_4arch4Sm80ELb0ELb1ELb1ELb0ELb0ELb0ELb0ELb0ELi2ELi4ELi4ELi4ELb0EEENS1_21CollectiveEpilogueBwdISA_SB_SD_Li256ELb0ELb0ELi2EEENS1_19SingleTileSchedulerILb0ELb0ELb0ELi128EEEEEEEEEvNT_6ParamsE$_ZZN4cute13to_mixed_bitsINS_5tupleIJNS1_IJNS_1CILi4EEENS2_ILi8EEEEEES3_NS2_ILi1EEEEEENS1_IJNS1_IJNS2_ILi0EEENS2_ILi64EEEEEES8_S8_EEENS1_IJNS1_IJiiEEEiS8_EEEEEDaRKT_RKT0_RKT1_ENKUlDpRKT_E_clIJNS_9MixedBitsILj0ELj448EEENS2_ILj0EEESV_EEEDaSQ_ - $_ZN7cutlass13device_kernelIN5flash19enable_sm80_to_sm89INS1_16FlashAttnBwdSm80INS1_25CollectiveMainloopBwdSm80ILi2ELi2EN4cute5tupleIJNS5_1CILi128EEES8_NS7_ILi64EEEEEENS_10bfloat16_tEfNS_4arch4Sm80ELb0ELb1ELb1ELb0ELb0ELb0ELb0ELb0ELi2ELi4ELi4ELi4ELb0EEENS1_21CollectiveEpilogueBwdISA_SB_SD_Li256ELb0ELb0ELi2EEENS1_19SingleTileSchedulerILb0ELb0ELb0ELi128EEEEEEEEEvNT_6ParamsE$_ZZN4cute13to_mixed_bitsINS_5tupleIJNS1_IJNS_1CILi4EEENS2_ILi8EEEEEENS2_ILi2EEENS2_ILi1EEEEEENS1_IJNS1_IJNS2_ILi128EEENS2_ILi0EEEEEES4_SA_EEENS1_IJNS1_IJiiEEEiSA_EEEEEDaRKT_RKT0_RKT1_ENKUlRKT_RKT0_RKT1_E_clIS6_S4_iEEDaSQ_ST_SW_)
$_ZN7cutlass13device_kernelIN5flash19enable_sm80_to_sm89INS1_16FlashAttnBwdSm80INS1_25CollectiveMainloopBwdSm80ILi2ELi2EN4cute5tupleIJNS5_1CILi128EEES8_NS7_ILi64EEEEEENS_10bfloat16_tEfNS_4arch4Sm80ELb0ELb1ELb1ELb0ELb0ELb0ELb0ELb0ELi2ELi4ELi4ELi4ELb0EEENS1_21CollectiveEpilogueBwdISA_SB_SD_Li256ELb0ELb0ELi2EEENS1_19SingleTileSchedulerILb0ELb0ELb0ELi128EEEEEEEEEvNT_6ParamsE$_ZZN4cute13to_mixed_bitsINS_5tupleIJNS1_IJNS_1CILi4EEENS2_ILi8EEEEEENS2_ILi2EEENS2_ILi1EEEEEENS1_IJNS1_IJNS2_ILi128EEENS2_ILi0EEEEEES4_SA_EEENS1_IJNS1_IJiiEEEiSA_EEEEEDaRKT_RKT0_RKT1_ENKUlRKT_RKT0_RKT1_E_clIS6_S4_iEEDaSQ_ST_SW_:
[----:B------:R-:W-:Y:S01]  /*ca20*/  MOV R7, 0x0 ;  /* 0x0000000000077802 */ /* 0x000fe20000000f00 */
[----:B------:R-:W-:-:S05]  /*ca30*/  IMAD.SHL.U32 R2, R36, 0x8, RZ ;  /* 0x0000000824027824 */ /* 0x000fca00078e00ff */
[----:B------:R-:W-:Y:S01]  /*ca40*/  LOP3.LUT R2, R2, 0x8, RZ, 0xc0, !PT ;  /* 0x0000000802027812 */ /* 0x000fe200078ec0ff */
[----:B------:R-:W-:Y:S06]  /*ca50*/  RET.REL.NODEC R6 `(_ZN7cutlass13device_kernelIN5flash19enable_sm80_to_sm89INS1_16FlashAttnBwdSm80INS1_25CollectiveMainloopBwdSm80ILi2ELi2EN4cute5tupleIJNS5_1CILi128EEES8_NS7_ILi64EEEEEENS_10bfloat16_tEfNS_4arch4Sm80ELb0ELb1ELb1ELb0ELb0ELb0ELb0ELb0ELi2ELi4ELi4ELi4ELb0EEENS1_21CollectiveEpilogueBwdISA_SB_SD_Li256ELb0ELb0ELi2EEENS1_19SingleTileSchedulerILb0ELb0ELb0ELi128EEEEEEEEEvNT_6ParamsE) ;  /* 0xffff35a006007950 */ /* 0x000fec0003c3ffff */
        .type           $_ZN7cutlass13device_kernelIN5flash19enable_sm80_to_sm89INS1_16FlashAttnBwdSm80INS1_25CollectiveMainloopBwdSm80ILi2ELi2EN4cute5tupleIJNS5_1CILi128EEES8_NS7_ILi64EEEEEENS_10bfloat16_tEfNS_4arch4Sm80ELb0ELb1ELb1ELb0ELb0ELb0ELb0ELb0ELi2ELi4ELi4ELi4ELb0EEENS1_21CollectiveEpilogueBwdISA_SB_SD_Li256ELb0ELb0ELi2EEENS1_19SingleTileSchedulerILb0ELb0ELb0ELi128EEEEEEEEEvNT_6ParamsE$_ZZN4cute13to_mixed_bitsINS_5tupleIJNS1_IJNS_1CILi4EEENS2_ILi8EEEEEES3_NS2_ILi1EEEEEENS1_IJNS1_IJNS2_ILi0EEENS2_ILi64EEEEEES8_S8_EEENS1_IJNS1_IJiiEEEiS8_EEEEEDaRKT_RKT0_RKT1_ENKUlDpRKT_E_clIJNS_9MixedBitsILj0ELj448EEENS2_ILj0EEESV_EEEDaSQ_,@function
        .size           $_ZN7cutlass13device_kernelIN5flash19enable_sm80_to_sm89INS1_16FlashAttnBwdSm80INS1_25CollectiveMainloopBwdSm80ILi2ELi2EN4cute5tupleIJNS5_1CILi128EEES8_NS7_ILi64EEEEEENS_10bfloat16_tEfNS_4arch4Sm80ELb0ELb1ELb1ELb0ELb0ELb0ELb0ELb0ELi2ELi4ELi4ELi4ELb0EEENS1_21CollectiveEpilogueBwdISA_SB_SD_Li256ELb0ELb0ELi2EEENS1_19SingleTileSchedulerILb0ELb0ELb0ELi128EEEEEEEEEvNT_6ParamsE$_ZZN4cute13to_mixed_bitsINS_5tupleIJNS1_IJNS_1CILi4EEENS2_ILi8EEEEEES3_NS2_ILi1EEEEEENS1_IJNS1_IJNS2_ILi0EEENS2_ILi64EEEEEES8_S8_EEENS1_IJNS1_IJiiEEEiS8_EEEEEDaRKT_RKT0_RKT1_ENKUlDpRKT_E_clIJNS_9MixedBitsILj0ELj448EEENS2_ILj0EEESV_EEEDaSQ_,($_ZN7cutlass13device_kernelIN5flash19enable_sm80_to_sm89INS1_16FlashAttnBwdSm80INS1_25CollectiveMainloopBwdSm80ILi2ELi2EN4cute5tupleIJNS5_1CILi128EEES8_NS7_ILi64EEEEEENS_10bfloat16_tEfNS_4arch4Sm80ELb0ELb1ELb1ELb0ELb0ELb0ELb0ELb0ELi2ELi4ELi4ELi4ELb0EEENS1_21CollectiveEpilogueBwdISA_SB_SD_Li256ELb0ELb0ELi2EEENS1_19SingleTileSchedulerILb0ELb0ELb0ELi128EEEEEEEEEvNT_6ParamsE$_ZZN4cute13to_mixed_bitsINS_5tupleIJNS1_IJNS_1CILi4EEENS2_ILi8EEEEEES3_NS2_ILi1EEEEEENS1_IJNS1_IJNS2_ILi0EEENS2_ILi64EEEEEES8_S8_EEENS1_IJNS1_IJiiEEEiS8_EEEEEDaRKT_RKT0_RKT1_ENKUlRKT_RKT0_RKT1_E_clIS5_SA_SC_EEDaSP_SS_SV_ - $_ZN7cutlass13device_kernelIN5flash19enable_sm80_to_sm89INS1_16FlashAttnBwdSm80INS1_25CollectiveMainloopBwdSm80ILi2ELi2EN4cute5tupleIJNS5_1CILi128EEES8_NS7_ILi64EEEEEENS_10bfloat16_tEfNS_4arch4Sm80ELb0ELb1ELb1ELb0ELb0ELb0ELb0ELb0ELi2ELi4ELi4ELi4ELb0EEENS1_21CollectiveEpilogueBwdISA_SB_SD_Li256ELb0ELb0ELi2EEENS1_19SingleTileSchedulerILb0ELb0ELb0ELi128EEEEEEEEEvNT_6ParamsE$_ZZN4cute13to_mixed_bitsINS_5tupleIJNS1_IJNS_1CILi4EEENS2_ILi8EEEEEES3_NS2_ILi1EEEEEENS1_IJNS1_IJNS2_ILi0EEENS2_ILi64EEEEEES8_S8_EEENS1_IJNS1_IJiiEEEiS8_EEEEEDaRKT_RKT0_RKT1_ENKUlDpRKT_E_clIJNS_9MixedBitsILj0ELj448EEENS2_ILj0EEESV_EEEDaSQ_)
$_ZN7cutlass13device_kernelIN5flash19enable_sm80_to_sm89INS1_16FlashAttnBwdSm80INS1_25CollectiveMainloopBwdSm80ILi2ELi2EN4cute5tupleIJNS5_1CILi128EEES8_NS7_ILi64EEEEEENS_10bfloat16_tEfNS_4arch4Sm80ELb0ELb1ELb1ELb0ELb0ELb0ELb0ELb0ELi2ELi4ELi4ELi4ELb0EEENS1_21CollectiveEpilogueBwdISA_SB_SD_Li256ELb0ELb0ELi2EEENS1_19SingleTileSchedulerILb0ELb0ELb0ELi128EEEEEEEEEvNT_6ParamsE$_ZZN4cute13to_mixed_bitsINS_5tupleIJNS1_IJNS_1CILi4EEENS2_ILi8EEEEEES3_NS2_ILi1EEEEEENS1_IJNS1_IJNS2_ILi0EEENS2_ILi64EEEEEES8_S8_EEENS1_IJNS1_IJiiEEEiS8_EEEEEDaRKT_RKT0_RKT1_ENKUlDpRKT_E_clIJNS_9MixedBitsILj0ELj448EEENS2_ILj0EEESV_EEEDaSQ_:
[----:B------:R-:W-:Y:S02]  /*ca60*/  MOV R3, 0x0 ;  /* 0x0000000000037802 */ /* 0x000fe40000000f00 */
[----:B------:R-:W-:Y:S02]  /*ca70*/  LOP3.LUT R11, R11, 0x1c0, RZ, 0xc0, !PT ;  /* 0x000001c00b0b7812 */ /* 0x000fe400078ec0ff */
[----:B------:R-:W-:Y:S05]  /*ca80*/  RET.REL.NODEC R2 `(_ZN7cutlass13device_kernelIN5flash19enable_sm80_to_sm89INS1_16FlashAttnBwdSm80INS1_25CollectiveMainloopBwdSm80ILi2ELi2EN4cute5tupleIJNS5_1CILi128EEES8_NS7_ILi64EEEEEENS_10bfloat16_tEfNS_4arch4Sm80ELb0ELb1ELb1ELb0ELb0ELb0ELb0ELb0ELi2ELi4ELi4ELi4ELb0EEENS1_21CollectiveEpilogueBwdISA_SB_SD_Li256ELb0ELb0ELi2EEENS1_19SingleTileSchedulerILb0ELb0ELb0ELi128EEEEEEEEEvNT_6ParamsE) ;  /* 0xffff357002007950 */ /* 0x000fea0003c3ffff */
        .type           $_ZN7cutlass13device_kernelIN5flash19enable_sm80_to_sm89INS1_16FlashAttnBwdSm80INS1_25CollectiveMainloopBwdSm80ILi2ELi2EN4cute5tupleIJNS5_1CILi128EEES8_NS7_ILi64EEEEEENS_10bfloat16_tEfNS_4arch4Sm80ELb0ELb1ELb1ELb0ELb0ELb0ELb0ELb0ELi2ELi4ELi4ELi4ELb0EEENS1_21CollectiveEpilogueBwdISA_SB_SD_Li256ELb0ELb0ELi2EEENS1_19SingleTileSchedulerILb0ELb0ELb0ELi128EEEEEEEEEvNT_6ParamsE$_ZZN4cute13to_mixed_bitsINS_5tupleIJNS1_IJNS_1CILi4EEENS2_ILi8EEEEEES3_NS2_ILi1EEEEEENS1_IJNS1_IJNS2_ILi0EEENS2_ILi64EEEEEES8_S8_EEENS1_IJNS1_IJiiEEEiS8_EEEEEDaRKT_RKT0_RKT1_ENKUlRKT_RKT0_RKT1_E_clIS5_SA_SC_EEDaSP_SS_SV_,@function
        .size           $_ZN7cutlass13device_kernelIN5flash19enable_sm80_to_sm89INS1_16FlashAttnBwdSm80INS1_25CollectiveMainloopBwdSm80ILi2ELi2EN4cute5tupleIJNS5_1CILi128EEES8_NS7_ILi64EEEEEENS_10bfloat16_tEfNS_4arch4Sm80ELb0ELb1ELb1ELb0ELb0ELb0ELb0ELb0ELi2ELi4ELi4ELi4ELb0EEENS1_21CollectiveEpilogueBwdISA_SB_SD_Li256ELb0ELb0ELi2EEENS1_19SingleTileSchedulerILb0ELb0ELb0ELi128EEEEEEEEEvNT_6ParamsE$_ZZN4cute13to_mixed_bitsINS_5tupleIJNS1_IJNS_1CILi4EEENS2_ILi8EEEEEES3_NS2_ILi1EEEEEENS1_IJNS1_IJNS2_ILi0EEENS2_ILi64EEEEEES8_S8_EEENS1_IJNS1_IJiiEEEiS8_EEEEEDaRKT_RKT0_RKT1_ENKUlRKT_RKT0_RKT1_E_clIS5_SA_SC_EEDaSP_SS_SV_,($_ZN7cutlass13device_kernelIN5flash19enable_sm80_to_sm89INS1_16FlashAttnBwdSm80INS1_25CollectiveMainloopBwdSm80ILi2ELi2EN4cute5tupleIJNS5_1CILi128EEES8_NS7_ILi64EEEEEENS_10bfloat16_tEfNS_4arch4Sm80ELb0ELb1ELb1ELb0ELb0ELb0ELb0ELb0ELi2ELi4ELi4ELi4ELb0EEENS1_21CollectiveEpilogueBwdISA_SB_SD_Li256ELb0ELb0ELi2EEENS1_19SingleTileSchedulerILb0ELb0ELb0ELi128EEEEEEEEEvNT_6ParamsE$_ZZN4cute13to_mixed_bitsINS_5tupleIJNS1_IJNS_1CILi4EEENS2_ILi8EEEEEES3_NS2_ILi1EEEEEENS1_IJNS1_IJNS2_ILi128EEENS2_ILi0EEEEEENS2_ILi16EEES9_EEENS1_IJNS1_IJiiEEEiS9_EEEEEDaRKT_RKT0_RKT1_ENKUlDpRKT_E_clIJNS_9MixedBitsILj0ELj384EEENSU_ILj0ELj48EEENS2_ILj0EEEEEEDaSR_ - $_ZN7cutlass13device_kernelIN5flash19enable_sm80_to_sm89INS1_16FlashAttnBwdSm80INS1_25CollectiveMainloopBwdSm80ILi2ELi2EN4cute5tupleIJNS5_1CILi128EEES8_NS7_ILi64EEEEEENS_10bfloat16_tEfNS_4arch4Sm80ELb0ELb1ELb1ELb0ELb0ELb0ELb0ELb0ELi2ELi4ELi4ELi4ELb0EEENS1_21CollectiveEpilogueBwdISA_SB_SD_Li256ELb0ELb0ELi2EEENS1_19SingleTileSchedulerILb0ELb0ELb0ELi128EEEEEEEEEvNT_6ParamsE$_ZZN4cute13to_mixed_bitsINS_5tupleIJNS1_IJNS_1CILi4EEENS2_ILi8EEEEEES3_NS2_ILi1EEEEEENS1_IJNS1_IJNS2_ILi0EEENS2_ILi64EEEEEES8_S8_EEENS1_IJNS1_IJiiEEEiS8_EEEEEDaRKT_RKT0_RKT1_ENKUlRKT_RKT0_RKT1_E_clIS5_SA_SC_EEDaSP_SS_SV_)
$_ZN7cutlass13device_kernelIN5flash19enable_sm80_to_sm89INS1_16FlashAttnBwdSm80INS1_25CollectiveMainloopBwdSm80ILi2ELi2EN4cute5tupleIJNS5_1CILi128EEES8_NS7_ILi64EEEEEENS_10bfloat16_tEfNS_4arch4Sm80ELb0ELb1ELb1ELb0ELb0ELb0ELb0ELb0ELi2ELi4ELi4ELi4ELb0EEENS1_21CollectiveEpilogueBwdISA_SB_SD_Li256ELb0ELb0ELi2EEENS1_19SingleTileSchedulerILb0ELb0ELb0ELi128EEEEEEEEEvNT_6ParamsE$_ZZN4cute13to_mixed_bitsINS_5tupleIJNS1_IJNS_1CILi4EEENS2_ILi8EEEEEES3_NS2_ILi1EEEEEENS1_IJNS1_IJNS2_ILi0EEENS2_ILi64EEEEEES8_S8_EEENS1_IJNS1_IJiiEEEiS8_EEEEEDaRKT_RKT0_RKT1_ENKUlRKT_RKT0_RKT1_E_clIS5_SA_SC_EEDaSP_SS_SV_:
[----:B------:R-:W-:Y:S02]  /*ca90*/  MOV R2, 0xcab0 ;  /* 0x0000cab000027802 */ /* 0x000fe40000000f00 */
[----:B------:R-:W-:Y:S05]  /*caa0*/  CALL.REL.NOINC `($_ZN7cutlass13device_kernelIN5flash19enable_sm80_to_sm89INS1_16FlashAttnBwdSm80INS1_25CollectiveMainloopBwdSm80ILi2ELi2EN4cute5tupleIJNS5_1CILi128EEES8_NS7_ILi64EEEEEENS_10bfloat16_tEfNS_4arch4Sm80ELb0ELb1ELb1ELb0ELb0ELb0ELb0ELb0ELi2ELi4ELi4ELi4ELb0EEENS1_21CollectiveEpilogueBwdISA_SB_SD_Li256ELb0ELb0ELi2EEENS1_19SingleTileSchedulerILb0ELb0ELb0ELi128EEEEEEEEEvNT_6ParamsE$_ZZN4cute13to_mixed_bitsINS_5tupleIJNS_1CILi4EEENS2_ILi8EEEEEENS1_IJNS2_ILi0EEENS2_ILi64EEEEEENS1_IJiiEEEEEDaRKT_RKT0_RKT1_ENKUlRKT_RKT0_RKT1_E_clIS4_S7_iEEDaSL_SO_SR_) ;  /* 0x0000019000007944 */ /* 0x000fea0003c00000 */
[----:B------:R-:W-:Y:S02]  /*cab0*/  MOV R2, 0xcad0 ;  /* 0x0000cad000027802 */ /* 0x000fe40000000f00 */
[----:B------:R-:W-:Y:S05]  /*cac0*/  CALL.REL.NOINC `($_ZN7cutlass13device_kernelIN5flash19enable_sm80_to_sm89INS1_16FlashAttnBwdSm80INS1_25CollectiveMainloopBwdSm80ILi2ELi2EN4cute5tupleIJNS5_1CILi128EEES8_NS7_ILi64EEEEEENS_10bfloat16_tEfNS_4arch4Sm80ELb0ELb1ELb1ELb0ELb0ELb0ELb0ELb0ELi2ELi4ELi4ELi4ELb0EEENS1_21CollectiveEpilogueBwdISA_SB_SD_Li256ELb0ELb0ELi2EEENS1_19SingleTileSchedulerILb0ELb0ELb0ELi128EEEEEEEEEvNT_6ParamsE$_ZZN4cute13to_mixed_bitsINS_5tupleIJNS_1CILi4EEENS2_ILi8EEEEEENS1_IJNS2_ILi0EEENS2_ILi64EEEEEENS1_IJiiEEEEEDaRKT_RKT0_RKT1_ENKUlDpRKT_E_clIJNS2_ILj0EEENS_9MixedBitsILj0ELj448EEEEEEDaSM_) ;  /* 0x0000013000007944 */ /* 0x000fea0003c00000 */
[----:B------:R-:W-:Y:S02]  /*cad0*/  MOV R7, 0x0 ;  /* 0x0000000000077802 */ /* 0x000fe40000000f00 */
[----:B------:R-:W-:Y:S02]  /*cae0*/  MOV R11, R3 ;  /* 0x00000003000b7202 */ /* 0x000fe40000000f00 */
[----:B------:R-:W-:Y:S05]  /*caf0*/  RET.REL.NODEC R6 `(_ZN7cutlass13device_kernelIN5flash19enable_sm80_to_sm89INS1_16FlashAttnBwdSm80INS1_25CollectiveMainloopBwdSm80ILi2ELi2EN4cute5tupleIJNS5_1CILi128EEES8_NS7_ILi64EEEEEENS_10bfloat16_tEfNS_4arch4Sm80ELb0ELb1ELb1ELb0ELb0ELb0ELb0ELb0ELi2ELi4ELi4ELi4ELb0EEENS1_21CollectiveEpilogueBwdISA_SB_SD_Li256ELb0ELb0ELi2EEENS1_19SingleTileSchedulerILb0ELb0ELb0ELi128EEEEEEEEEvNT_6ParamsE) ;  /* 0xffff350006007950 */ /* 0x000fea0003c3ffff */
        .type           $_ZN7cutlass13device_kernelIN5flash19enable_sm80_to_sm89INS1_16FlashAttnBwdSm80INS1_25CollectiveMainloopBwdSm80ILi2ELi2EN4cute5tupleIJNS5_1CILi128EEES8_NS7_ILi64EEEEEENS_10bfloat16_tEfNS_4arch4Sm80ELb0ELb1ELb1ELb0ELb0ELb0ELb0ELb0ELi2ELi4ELi4ELi4ELb0EEENS1_21CollectiveEpilogueBwdISA_SB_SD_Li256ELb0ELb0ELi2EEENS1_19SingleTileSchedulerILb0ELb0ELb0ELi128EEEEEEEEEvNT_6ParamsE$_ZZN4cute13to_mixed_bitsINS_5tupleIJNS1_IJNS_1CILi4EEENS2_ILi8EEEEEES3_NS2_ILi1EEEEEENS1_IJNS1_IJNS2_ILi128EEENS2_ILi0EEEEEENS2_ILi16EEES9_EEENS1_IJNS1_IJiiEEEiS9_EEEEEDaRKT_RKT0_RKT1_ENKUlDpRKT_E_clIJNS_9MixedBitsILj0ELj384EEENSU_ILj0ELj48EEENS2_ILj0EEEEEEDaSR_,@function
        .size           $_ZN7cutlass13device_kernelIN5flash19enable_sm80_to_sm89INS1_16FlashAttnBwdSm80INS1_25CollectiveMainloopBwdSm80ILi2ELi2EN4cute5tupleIJNS5_1CILi128EEES8_NS7_ILi64EEEEEENS_10bfloat16_tEfNS_4arch4Sm80ELb0ELb1ELb1ELb0ELb0ELb0ELb0ELb0ELi2ELi4ELi4ELi4ELb0EEENS1_21CollectiveEpilogueBwdISA_SB_SD_Li256ELb0ELb0ELi2EEENS1_19SingleTileSchedulerILb0ELb0ELb0ELi128EEEEEEEEEvNT_6ParamsE$_ZZN4cute13to_mixed_bitsINS_5tupleIJNS1_IJNS_1CILi4EEENS2_ILi8EEEEEES3_NS2_ILi1EEEEEENS1_IJNS1_IJNS2_ILi128EEENS2_ILi0EEEEEENS2_ILi16EEES9_EEENS1_IJNS1_IJiiEEEiS9_EEEEEDaRKT_RKT0_RKT1_ENKUlDpRKT_E_clIJNS_9MixedBitsILj0ELj384EEENSU_ILj0ELj48EEENS2_ILj0EEEEEEDaSR_,($_ZN7cutlass13device_kernelIN5flash19enable_sm80_to_sm89INS1_16FlashAttnBwdSm80INS1_25CollectiveMainloopBwdSm80ILi2ELi2EN4cute5tupleIJNS5_1CILi128EEES8_NS7_ILi64EEEEEENS_10bfloat16_tEfNS_4arch4Sm80ELb0ELb1ELb1ELb0ELb0ELb0ELb0ELb0ELi2ELi4ELi4ELi4ELb0EEENS1_21CollectiveEpilogueBwdISA_SB_SD_Li256ELb0ELb0ELi2EEENS1_19SingleTileSchedulerILb0ELb0ELb0ELi128EEEEEEEEEvNT_6ParamsE$_ZZN4cute13to_mixed_bitsINS_5tupleIJNS1_IJNS_1CILi4EEENS2_ILi8EEEEEES3_NS2_ILi1EEEEEENS1_IJNS1_IJNS2_ILi128EEENS2_ILi0EEEEEENS2_ILi16EEES9_EEENS1_IJNS1_IJiiEEEiS9_EEEEEDaRKT_RKT0_RKT1_ENKUlRKT_RKT0_RKT1_E_clIS3_SB_iEEDaSQ_ST_SW_ - $_ZN7cutlass13device_kernelIN5flash19enable_sm80_to_sm89INS1_16FlashAttnBwdSm80INS1_25CollectiveMainloopBwdSm80ILi2ELi2EN4cute5tupleIJNS5_1CILi128EEES8_NS7_ILi64EEEEEENS_10bfloat16_tEfNS_4arch4Sm80ELb0ELb1ELb1ELb0ELb0ELb0ELb0ELb0ELi2ELi4ELi4ELi4ELb0EEENS1_21CollectiveEpilogueBwdISA_SB_SD_Li256ELb0ELb0ELi2EEENS1_19SingleTileSchedulerILb0ELb0ELb0ELi128EEEEEEEEEvNT_6ParamsE$_ZZN4cute13to_mixed_bitsINS_5tupleIJNS1_IJNS_1CILi4EEENS2_ILi8EEEEEES3_NS2_ILi1EEEEEENS1_IJNS1_IJNS2_ILi128EEENS2_ILi0EEEEEENS2_ILi16EEES9_EEENS1_IJNS1_IJiiEEEiS9_EEEEEDaRKT_RKT0_RKT1_ENKUlDpRKT_E_clIJNS_9MixedBitsILj0ELj384EEENSU_ILj0ELj48EEENS2_ILj0EEEEEEDaSR_)
$_ZN7cutlass13device_kernelIN5flash19enable_sm80_to_sm89INS1_16FlashAttnBwdSm80INS1_25CollectiveMainloopBwdSm80ILi2ELi2EN4cute5tupleIJNS5_1CILi128EEES8_NS7_ILi64EEEEEENS_10bfloat16_tEfNS_4arch4Sm80ELb0ELb1ELb1ELb0ELb0ELb0ELb0ELb0ELi2ELi4ELi4ELi4ELb0EEENS1_21CollectiveEpilogueBwdISA_SB_SD_Li256ELb0ELb0ELi2EEENS1_19SingleTileSchedulerILb0ELb0ELb0ELi128EEEEEEEEEvNT_6ParamsE$_ZZN4cute13to_mixed_bitsINS_5tupleIJNS1_IJNS_1CILi4EEENS2_ILi8EEEEEES3_NS2_ILi1EEEEEENS1_IJNS1_IJNS2_ILi128EEENS2_ILi0EEEEEENS2_ILi16EEES9_EEENS1_IJNS1_IJiiEEEiS9_EEEEEDaRKT_RKT0_RKT1_ENKUlDpRKT_E_clIJNS_9MixedBitsILj0ELj384EEENSU_ILj0ELj48EEENS2_ILj0EEEEEEDaSR_:
[----:B------:R-:W-:Y:S01]  /*cb00*/  LOP3.LUT R6, R5, 0x30, RZ, 0xc0, !PT ;  /* 0x0000003005067812 */ /* 0x000fe200078ec0ff */
[----:B------:R-:W-:-:S03]  /*cb10*/  IMAD.MOV.U32 R7, RZ, RZ, 0x0 ;  /* 0x00000000ff077424 */ /* 0x000fc600078e00ff */
[----:B------:R-:W-:Y:S01]  /*cb20*/  LOP3.LUT R3, R6, 0x1b0, R3, 0x78, !PT ;  /* 0x000001b006037812 */ /* 0x000fe200078e7803 */
[----:B------:R-:W-:-:S04]  /*cb30*/  IMAD.MOV.U32 R6, RZ, RZ, R2 ;  /* 0x000000ffff067224 */ /* 0x000fc800078e0002 */
[----:B------:R-:W-:Y:S05]  /*cb40*/  RET.REL.NODEC R6 `(_ZN7cutlass13device_kernelIN5flash19enable_sm80_to_sm89INS1_16FlashAttnBwdSm80INS1_25CollectiveMainloopBwdSm80ILi2ELi2EN4cute5tupleIJNS5_1CILi128EEES8_NS7_ILi64EEEEEENS_10bfloat16_tEfNS_4arch4Sm80ELb0ELb1ELb1ELb0ELb0ELb0ELb0ELb0ELi2ELi4ELi4ELi4ELb0EEENS1_21CollectiveEpilogueBwdISA_SB_SD_Li256ELb0ELb0ELi2EEENS1_19SingleTileSchedulerILb0ELb0ELb0ELi128EEEEEEEEEvNT_6ParamsE) ;  /* 0xffff34b006007950 */ /* 0x000fea0003c3ffff */
        .type           $_ZN7cutlass13device_kernelIN5flash19enable_sm80_to_sm89INS1_16FlashAttnBwdSm80INS1_25CollectiveMainloopBwdSm80ILi2ELi2EN4cute5tupleIJNS5_1CILi128EEES8_NS7_ILi64EEEEEENS_10bfloat16_tEfNS_4arch4Sm80ELb0ELb1ELb1ELb0ELb0ELb0ELb0ELb0ELi2ELi4ELi4ELi4ELb0EEENS1_21CollectiveEpilogueBwdISA_SB_SD_Li256ELb0ELb0ELi2EEENS1_19SingleTileSchedulerILb0ELb0ELb0ELi128EEEEEEEEEvNT_6ParamsE$_ZZN4cute13to_mixed_bitsINS_5tupleIJNS1_IJNS_1CILi4EEENS2_ILi8EEEEEES3_NS2_ILi1EEEEEENS1_IJNS1_IJNS2_ILi128EEENS2_ILi0EEEEEENS2_ILi16EEES9_EEENS1_IJNS1_IJiiEEEiS9_EEEEEDaRKT_RKT0_RKT1_ENKUlRKT_RKT0_RKT1_E_clIS3_SB_iEEDaSQ_ST_SW_,@function
        .size           $_ZN7cutlass13device_kernelIN5flash19enable_sm80_to_sm89INS1_16FlashAttnBwdSm80INS1_25CollectiveMainloopBwdSm80ILi2ELi2EN4cute5tupleIJNS5_1CILi128EEES8_NS7_ILi64EEEEEENS_10bfloat16_tEfNS_4arch4Sm80ELb0ELb1ELb1ELb0ELb0ELb0ELb0ELb0ELi2ELi4ELi4ELi4ELb0EEENS1_21CollectiveEpilogueBwdISA_SB_SD_Li256ELb0ELb0ELi2EEENS1_19SingleTileSchedulerILb0ELb0ELb0ELi128EEEEEEEEEvNT_6ParamsE$_ZZN4cute13to_mixed_bitsINS_5tupleIJNS1_IJNS_1CILi4EEENS2_ILi8EEEEEES3_NS2_ILi1EEEEEENS1_IJNS1_IJNS2_ILi128EEENS2_ILi0EEEEEENS2_ILi16EEES9_EEENS1_IJNS1_IJiiEEEiS9_EEEEEDaRKT_RKT0_RKT1_ENKUlRKT_RKT0_RKT1_E_clIS3_SB_iEEDaSQ_ST_SW_,($_ZN7cutlass13device_kernelIN5flash19enable_sm80_to_sm89INS1_16FlashAttnBwdSm80INS1_25CollectiveMainloopBwdSm80ILi2ELi2EN4cute5tupleIJNS5_1CILi128EEES8_NS7_ILi64EEEEEENS_10bfloat16_tEfNS_4arch4Sm80ELb0ELb1ELb1ELb0ELb0ELb0ELb0ELb0ELi2ELi4ELi4ELi4ELb0EEENS1_21CollectiveEpilogueBwdISA_SB_SD_Li256ELb0ELb0ELi2EEENS1_19SingleTileSchedulerILb0ELb0ELb0ELi128EEEEEEEEEvNT_6ParamsE$_ZZN4cute13to_mixed_bitsINS_5tupleIJNS1_IJNS_1CILi4EEENS2_ILi8EEEEEES3_NS2_ILi1EEEEEENS1_IJNS1_IJNS2_ILi128EEENS2_ILi0EEEEEENS2_ILi16EEES9_EEENS1_IJNS1_IJiiEEEiS9_EEEEEDaRKT_RKT0_RKT1_ENKUlRKT_RKT0_RKT1_E_clIS5_SA_SD_EEDaSQ_ST_SW_ - $_ZN7cutlass13device_kernelIN5flash19enable_sm80_to_sm89INS1_16FlashAttnBwdSm80INS1_25CollectiveMainloopBwdSm80ILi2ELi2EN4cute5tupleIJNS5_1CILi128EEES8_NS7_ILi64EEEEEENS_10bfloat16_tEfNS_4arch4Sm80ELb0ELb1ELb1ELb0ELb0ELb0ELb0ELb0ELi2ELi4ELi4ELi4ELb0EEENS1_21CollectiveEpilogueBwdISA_SB_SD_Li256ELb0ELb0ELi2EEENS1_19SingleTileSchedulerILb0ELb0ELb0ELi128EEEEEEEEEvNT_6ParamsE$_ZZN4cute13to_mixed_bitsINS_5tupleIJNS1_IJNS_1CILi4EEENS2_ILi8EEEEEES3_NS2_ILi1EEEEEENS1_IJNS1_IJNS2_ILi128EEENS2_ILi0EEEEEENS2_ILi16EEES9_EEENS1_IJNS1_IJiiEEEiS9_EEEEEDaRKT_RKT0_RKT1_ENKUlRKT_RKT0_RKT1_E_clIS3_SB_iEEDaSQ_ST_SW_)
$_ZN7cutlass13device_kernelIN5flash19enable_sm80_to_sm89INS1_16FlashAttnBwdSm80INS1_25CollectiveMainloopBwdSm80ILi2ELi2EN4cute5tupleIJNS5_1CILi128EEES8_NS7_ILi64EEEEEENS_10bfloat16_tEfNS_4arch4Sm80ELb0ELb1ELb1ELb0ELb0ELb0ELb0ELb0ELi2ELi4ELi4ELi4ELb0EEENS1_21CollectiveEpilogueBwdISA_SB_SD_Li256ELb0ELb0ELi2EEENS1_19SingleTileSchedulerILb0ELb0ELb0ELi128EEEEEEEEEvNT_6ParamsE$_ZZN4cute13to_mixed_bitsINS_5tupleIJNS1_IJNS_1CILi4EEENS2_ILi8EEEEEES3_NS2_ILi1EEEEEENS1_IJNS1_IJNS2_ILi128EEENS2_ILi0EEEEEENS2_ILi16EEES9_EEENS1_IJNS1_IJiiEEEiS9_EEEEEDaRKT_RKT0_RKT1_ENKUlRKT_RKT0_RKT1_E_clIS3_SB_iEEDaSQ_ST_SW_:
[----:B------:R-:W-:Y:S01]  /*cb50*/  MOV R7, 0x0 ;  /* 0x0000000000077802 */ /* 0x000fe20000000f00 */
[----:B------:R-:W-:-:S05]  /*cb60*/  IMAD.SHL.U32 R2, R35, 0x10, RZ ;  /* 0x0000001023027824 */ /* 0x000fca00078e00ff */
[----:B------:R-:W-:Y:S01]  /*cb70*/  LOP3.LUT R2, R2, 0x30, RZ, 0xc0, !PT ;  /* 0x0000003002027812 */ /* 0x000fe200078ec0ff */
[----:B------:R-:W-:Y:S06]  /*cb80*/  RET.REL.NODEC R6 `(_ZN7cutlass13device_kernelIN5flash19enable_sm80_to_sm89INS1_16FlashAttnBwdSm80INS1_25CollectiveMainloopBwdSm80ILi2ELi2EN4cute5tupleIJNS5_1CILi128EEES8_NS7_ILi64EEEEEENS_10bfloat16_tEfNS_4arch4Sm80ELb0ELb1ELb1ELb0ELb0ELb0ELb0ELb0ELi2ELi4ELi4ELi4ELb0EEENS1_21CollectiveEpilogueBwdISA_SB_SD_Li256ELb0ELb0ELi2EEENS1_19SingleTileSchedulerILb0ELb0ELb0ELi128EEEEEEEEEvNT_6ParamsE) ;  /* 0xffff347006007950 */ /* 0x000fec0003c3ffff */
        .type           $_ZN7cutlass13device_kernelIN5flash19enable_sm80_to_sm89INS1_16FlashAttnBwdSm80INS1_25CollectiveMainloopBwdSm80ILi2ELi2EN4cute5tupleIJNS5_1CILi128EEES8_NS7_ILi64EEEEEENS_10bfloat16_tEfNS_4arch4Sm80ELb0ELb1ELb1ELb0ELb0ELb0ELb0ELb0ELi2ELi4ELi4ELi4ELb0EEENS1_21CollectiveEpilogueBwdISA_SB_SD_Li256ELb0ELb0ELi2EEENS1_19SingleTileSchedulerILb0ELb0ELb0ELi128EEEEEEEEEvNT_6ParamsE$_ZZN4cute13to_mixed_bitsINS_5tupleIJNS1_IJNS_1CILi4EEENS2_ILi8EEEEEES3_NS2_ILi1EEEEEENS1_IJNS1_IJNS2_ILi128EEENS2_ILi0EEEEEENS2_ILi16EEES9_EEENS1_IJNS1_IJiiEEEiS9_EEEEEDaRKT_RKT0_RKT1_ENKUlRKT_RKT0_RKT1_E_clIS5_SA_SD_EEDaSQ_ST_SW_,@function
        .size           $_ZN7cutlass13device_kernelIN5flash19enable_sm80_to_sm89INS1_16FlashAttnBwdSm80INS1_25CollectiveMainloopBwdSm80ILi2ELi2EN4cute5tupleIJNS5_1CILi128EEES8_NS7_ILi64EEEEEENS_10bfloat16_tEfNS_4arch4Sm80ELb0ELb1ELb1ELb0ELb0ELb0ELb0ELb0ELi2ELi4ELi4ELi4ELb0EEENS1_21CollectiveEpilogueBwdISA_SB_SD_Li256ELb0ELb0ELi2EEENS1_19SingleTileSchedulerILb0ELb0ELb0ELi128EEEEEEEEEvNT_6ParamsE$_ZZN4cute13to_mixed_bitsINS_5tupleIJNS1_IJNS_1CILi4EEENS2_ILi8EEEEEES3_NS2_ILi1EEEEEENS1_IJNS1_IJNS2_ILi128EEENS2_ILi0EEEEEENS2_ILi16EEES9_EEENS1_IJNS1_IJiiEEEiS9_EEEEEDaRKT_RKT0_RKT1_ENKUlRKT_RKT0_RKT1_E_clIS5_SA_SD_EEDaSQ_ST_SW_,($_ZN7cutlass13device_kernelIN5flash19enable_sm80_to_sm89INS1_16FlashAttnBwdSm80INS1_25CollectiveMainloopBwdSm80ILi2ELi2EN4cute5tupleIJNS5_1CILi128EEES8_NS7_ILi64EEEEEENS_10bfloat16_tEfNS_4arch4Sm80ELb0ELb1ELb1ELb0ELb0ELb0ELb0ELb0ELi2ELi4ELi4ELi4ELb0EEENS1_21CollectiveEpilogueBwdISA_SB_SD_Li256ELb0ELb0ELi2EEENS1_19SingleTileSchedulerILb0ELb0ELb0ELi128EEEEEEEEEvNT_6ParamsE$_ZZN4cute13to_mixed_bitsINS_5tupleIJNS_1CILi4EEENS2_ILi8EEEEEENS1_IJNS2_ILi0EEENS2_ILi64EEEEEENS1_IJiiEEEEEDaRKT_RKT0_RKT1_ENKUlDpRKT_E_clIJNS2_ILj0EEENS_9MixedBitsILj0ELj448EEEEEEDaSM_ - $_ZN7cutlass13device_kernelIN5flash19enable_sm80_to_sm89INS1_16FlashAttnBwdSm80INS1_25CollectiveMainloopBwdSm80ILi2ELi2EN4cute5tupleIJNS5_1CILi128EEES8_NS7_ILi64EEEEEENS_10bfloat16_tEfNS_4arch4Sm80ELb0ELb1ELb1ELb0ELb0ELb0ELb0ELb0ELi2ELi4ELi4ELi4ELb0EEENS1_21CollectiveEpilogueBwdISA_SB_SD_Li256ELb0ELb0ELi2EEENS1_19SingleTileSchedulerILb0ELb0ELb0ELi128EEEEEEEEEvNT_6ParamsE$_ZZN4cute13to_mixed_bitsINS_5tupleIJNS1_IJNS_1CILi4EEENS2_ILi8EEEEEES3_NS2_ILi1EEEEEENS1_IJNS1_IJNS2_ILi128EEENS2_ILi0EEEEEENS2_ILi16EEES9_EEENS1_IJNS1_IJiiEEEiS9_EEEEEDaRKT_RKT0_RKT1_ENKUlRKT_RKT0_RKT1_E_clIS5_SA_SD_EEDaSQ_ST_SW_)
$_ZN7cutlass13device_kernelIN5flash19enable_sm80_to_sm89INS1_16FlashAttnBwdSm80INS1_25CollectiveMainloopBwdSm80ILi2ELi2EN4cute5tupleIJNS5_1CILi128EEES8_NS7_ILi64EEEEEENS_10bfloat16_tEfNS_4arch4Sm80ELb0ELb1ELb1ELb0ELb0ELb0ELb0ELb0ELi2ELi4ELi4ELi4ELb0EEENS1_21CollectiveEpilogueBwdISA_SB_SD_Li256ELb0ELb0ELi2EEENS1_19SingleTileSchedulerILb0ELb0ELb0ELi128EEEEEEEEEvNT_6ParamsE$_ZZN4cute13to_mixed_bitsINS_5tupleIJNS1_IJNS_1CILi4EEENS2_ILi8EEEEEES3_NS2_ILi1EEEEEENS1_IJNS1_IJNS2_ILi128EEENS2_ILi0EEEEEENS2_ILi16EEES9_EEENS1_IJNS1_IJiiEEEiS9_EEEEEDaRKT_RKT0_RKT1_ENKUlRKT_RKT0_RKT1_E_clIS5_SA_SD_EEDaSQ_ST_SW_:
[----:B------:R-:W-:Y:S02]  /*cb90*/  MOV R3, R2 ;  /* 0x0000000200037202 */ /* 0x000fe40000000f00 */
[----:B------:R-:W-:Y:S02]  /*cba0*/  MOV R2, 0xcbc0 ;  /* 0x0000cbc000027802 */ /* 0x000fe40000000f00 */
[----:B------:R-:W-:Y:S05]  /*cbb0*/  CALL.REL.NOINC `($_ZN7cutlass13device_kernelIN5flash19enable_sm80_to_sm89INS1_16FlashAttnBwdSm80INS1_25CollectiveMainloopBwdSm80ILi2ELi2EN4cute5tupleIJNS5_1CILi128EEES8_NS7_ILi64EEEEEENS_10bfloat16_tEfNS_4arch4Sm80ELb0ELb1ELb1ELb0ELb0ELb0ELb0ELb0ELi2ELi4ELi4ELi4ELb0EEENS1_21CollectiveEpilogueBwdISA_SB_SD_Li256ELb0ELb0ELi2EEENS1_19SingleTileSchedulerILb0ELb0ELb0ELi128EEEEEEEEEvNT_6ParamsE$_ZZN4cute13to_mixed_bitsINS_5tupleIJNS_1CILi4EEENS2_ILi8EEEEEENS1_IJNS2_ILi128EEENS2_ILi0EEEEEENS1_IJiiEEEEEDaRKT_RKT0_RKT1_ENKUlRKT_RKT0_RKT1_E_clIS3_S6_iEEDaSL_SO_SR_) ;  /* 0x0000011000007944 */ /* 0x000fea0003c00000 */
[----:B------:R-:W-:Y:S02]  /*cbc0*/  MOV R2, 0xcbe0 ;  /* 0x0000cbe000027802 */ /* 0x000fe40000000f00 */
[----:B------:R-:W-:Y:S05]  /*cbd0*/  CALL.REL.NOINC `($_ZN7cutlass13device_kernelIN5flash19enable_sm80_to_sm89INS1_16FlashAttnBwdSm80INS1_25CollectiveMainloopBwdSm80ILi2ELi2EN4cute5tupleIJNS5_1CILi128EEES8_NS7_ILi64EEEEEENS_10bfloat16_tEfNS_4arch4Sm80ELb0ELb1ELb1ELb0ELb0ELb0ELb0ELb0ELi2ELi4ELi4ELi4ELb0EEENS1_21CollectiveEpilogueBwdISA_SB_SD_Li256ELb0ELb0ELi2EEENS1_19SingleTileSchedulerILb0ELb0ELb0ELi128EEEEEEEEEvNT_6ParamsE$_ZZN4cute13to_mixed_bitsINS_5tupleIJNS_1CILi4EEENS2_ILi8EEEEEENS1_IJNS2_ILi128EEENS2_ILi0EEEEEENS1_IJiiEEEEEDaRKT_RKT0_RKT1_ENKUlDpRKT_E_clIJNS_9MixedBitsILj0ELj384EEENS2_ILj0EEEEEEDaSM_) ;  /* 0x000000b000007944 */ /* 0x000fea0003c00000 */
[----:B------:R-:W-:-:S04]  /*cbe0*/  MOV R7, 0x0 ;  /* 0x0000000000077802 */ /* 0x000fc80000000f00 */
[----:B------:R-:W-:Y:S05]  /*cbf0*/  RET.REL.NODEC R6 `(_ZN7cutlass13device_kernelIN5flash19enable_sm80_to_sm89INS1_16FlashAttnBwdSm80INS1_25CollectiveMainloopBwdSm80ILi2ELi2EN4cute5tupleIJNS5_1CILi128EEES8_NS7_ILi64EEEEEENS_10bfloat16_tEfNS_4arch4Sm80ELb0ELb1ELb1ELb0ELb0ELb0ELb0ELb0ELi2ELi4ELi4ELi4ELb0EEENS1_21CollectiveEpilogueBwdISA_SB_SD_Li256ELb0ELb0ELi2EEENS1_19SingleTileSchedulerILb0ELb0ELb0ELi128EEEEEEEEEvNT_6ParamsE) ;  /* 0xffff340006007950 */ /* 0x000fea0003c3ffff */
        .type           $_ZN7cutlass13device_kernelIN5flash19enable_sm80_to_sm89INS1_16FlashAttnBwdSm80INS1_25CollectiveMainloopBwdSm80ILi2ELi2EN4cute5tupleIJNS5_1CILi128EEES8_NS7_ILi64EEEEEENS_10bfloat16_tEfNS_4arch4Sm80ELb0ELb1ELb1ELb0ELb0ELb0ELb0ELb0ELi2ELi4ELi4ELi4ELb0EEENS1_21CollectiveEpilogueBwdISA_SB_SD_Li256ELb0ELb0ELi2EEENS1_19SingleTileSchedulerILb0ELb0ELb0ELi128EEEEEEEEEvNT_6ParamsE$_ZZN4cute13to_mixed_bitsINS_5tupleIJNS_1CILi4EEENS2_ILi8EEEEEENS1_IJNS2_ILi0EEENS2_ILi64EEEEEENS1_IJiiEEEEEDaRKT_RKT0_RKT1_ENKUlDpRKT_E_clIJNS2_ILj0EEENS_9MixedBitsILj0ELj448EEEEEEDaSM_,@function
        .size           $_ZN7cutlass13device_kernelIN5flash19enable_sm80_to_sm89INS1_16FlashAttnBwdSm80INS1_25CollectiveMainloopBwdSm80ILi2ELi2EN4cute5tupleIJNS5_1CILi128EEES8_NS7_ILi64EEEEEENS_10bfloat16_tEfNS_4arch4Sm80ELb0ELb1ELb1ELb0ELb0ELb0ELb0ELb0ELi2ELi4ELi4ELi4ELb0EEENS1_21CollectiveEpilogueBwdISA_SB_SD_Li256ELb0ELb0ELi2EEENS1_19SingleTileSchedulerILb0ELb0ELb0ELi128EEEEEEEEEvNT_6ParamsE$_ZZN4cute13to_mixed_bitsINS_5tupleIJNS_1CILi4EEENS2_ILi8EEEEEENS1_IJNS2_ILi0EEENS2_ILi64EEEEEENS1_IJiiEEEEEDaRKT_RKT0_RKT1_ENKUlDpRKT_E_clIJNS2_ILj0EEENS_9MixedBitsILj0ELj448EEEEEEDaSM_,($_ZN7cutlass13device_kernelIN5flash19enable_sm80_to_sm89INS1_16FlashAttnBwdSm80INS1_25CollectiveMainloopBwdSm80ILi2ELi2EN4cute5tupleIJNS5_1CILi128EEES8_NS7_ILi64EEEEEENS_10bfloat16_tEfNS_4arch4Sm80ELb0ELb1ELb1ELb0ELb0ELb0ELb0ELb0ELi2ELi4ELi4ELi4ELb0EEENS1_21CollectiveEpilogueBwdISA_SB_SD_Li256ELb0ELb0ELi2EEENS1_19SingleTileSchedulerILb0ELb0ELb0ELi128EEEEEEEEEvNT_6ParamsE$_ZZN4cute13to_mixed_bitsINS_5tupleIJNS_1CILi4EEENS2_ILi8EEEEEENS1_IJNS2_ILi0EEENS2_ILi64EEEEEENS1_IJiiEEEEEDaRKT_RKT0_RKT1_ENKUlRKT_RKT0_RKT1_E_clIS4_S7_iEEDaSL_SO_SR_ - $_ZN7cutlass13device_kernelIN5flash19enable_sm80_to_sm89INS1_16FlashAttnBwdSm80INS1_25CollectiveMainloopBwdSm80ILi2ELi2EN4cute5tupleIJNS5_1CILi128EEES8_NS7_ILi64EEEEEENS_10bfloat16_tEfNS_4arch4Sm80ELb0ELb1ELb1ELb0ELb0ELb0ELb0ELb0ELi2ELi4ELi4ELi4ELb0EEENS1_21CollectiveEpilogueBwdISA_SB_SD_Li256ELb0ELb0ELi2EEENS1_19SingleTileSchedulerILb0ELb0ELb0ELi128EEEEEEEEEvNT_6ParamsE$_ZZN4cute13to_mixed_bitsINS_5tupleIJNS_1CILi4EEENS2_ILi8EEEEEENS1_IJNS2_ILi0EEENS2_ILi64EEEEEENS1_IJiiEEEEEDaRKT_RKT0_RKT1_ENKUlDpRKT_E_clIJNS2_ILj0EEENS_9MixedBitsILj0ELj448EEEEEEDaSM_)
$_ZN7cutlass13device_kernelIN5flash19enable_sm80_to_sm89INS1_16FlashAttnBwdSm80INS1_25CollectiveMainloopBwdSm80ILi2ELi2EN4cute5tupleIJNS5_1CILi128EEES8_NS7_ILi64EEEEEENS_10bfloat16_tEfNS_4arch4Sm80ELb0ELb1ELb1ELb0ELb0ELb0ELb0ELb0ELi2ELi4ELi4ELi4ELb0EEENS1_21CollectiveEpilogueBwdISA_SB_SD_Li256ELb0ELb0ELi2EEENS1_19SingleTileSchedulerILb0ELb0ELb0ELi128EEEEEEEEEvNT_6ParamsE$_ZZN4cute13to_mixed_bitsINS_5tupleIJNS_1CILi4EEENS2_ILi8EEEEEENS1_IJNS2_ILi0EEENS2_ILi64EEEEEENS1_IJiiEEEEEDaRKT_RKT0_RKT1_ENKUlDpRKT_E_clIJNS2_ILj0EEENS_9MixedBitsILj0ELj448EEEEEEDaSM_:
[----:B------:R-:W-:Y:S01]  /*cc00*/  IMAD.MOV.U32 R8, RZ, RZ, R2 ;  /* 0x000000ffff087224 */ /* 0x000fe200078e0002 */
[----:B------:R-:W-:Y:S02]  /*cc10*/  MOV R9, 0x0 ;  /* 0x0000000000097802 */ /* 0x000fe40000000f00 */
[----:B------:R-:W-:Y:S02]  /*cc20*/  LOP3.LUT R3, R3, 0x1c0, RZ, 0xc0, !PT ;  /* 0x000001c003037812 */ /* 0x000fe400078ec0ff */
[----:B------:R-:W-:Y:S05]  /*cc30*/  RET.REL.NODEC R8 `(_ZN7cutlass13device_kernelIN5flash19enable_sm80_to_sm89INS1_16FlashAttnBwdSm80INS1_25CollectiveMainloopBwdSm80ILi2ELi2EN4cute5tupleIJNS5_1CILi128EEES8_NS7_ILi64EEEEEENS_10bfloat16_tEfNS_4arch4Sm80ELb0ELb1ELb1ELb0ELb0ELb0ELb0ELb0ELi2ELi4ELi4ELi4ELb0EEENS1_21CollectiveEpilogueBwdISA_SB_SD_Li256ELb0ELb0ELi2EEENS1_19SingleTileSchedulerILb0ELb0ELb0ELi128EEEEEEEEEvNT_6ParamsE) ;  /* 0xffff33c008007950 */ /* 0x000fea0003c3ffff */
        .type           $_ZN7cutlass13device_kernelIN5flash19enable_sm80_to_sm89INS1_16FlashAttnBwdSm80INS1_25CollectiveMainloopBwdSm80ILi2ELi2EN4cute5tupleIJNS5_1CILi128EEES8_NS7_ILi64EEEEEENS_10bfloat16_tEfNS_4arch4Sm80ELb0ELb1ELb1ELb0ELb0ELb0ELb0ELb0ELi2ELi4ELi4ELi4ELb0EEENS1_21CollectiveEpilogueBwdISA_SB_SD_Li256ELb0ELb0ELi2EEENS1_19SingleTileSchedulerILb0ELb0ELb0ELi128EEEEEEEEEvNT_6ParamsE$_ZZN4cute13to_mixed_bitsINS_5tupleIJNS_1CILi4EEENS2_ILi8EEEEEENS1_IJNS2_ILi0EEENS2_ILi64EEEEEENS1_IJiiEEEEEDaRKT_RKT0_RKT1_ENKUlRKT_RKT0_RKT1_E_clIS4_S7_iEEDaSL_SO_SR_,@function
        .size           $_ZN7cutlass13device_kernelIN5flash19enable_sm80_to_sm89INS1_16FlashAttnBwdSm80INS1_25CollectiveMainloopBwdSm80ILi2ELi2EN4cute5tupleIJNS5_1CILi128EEES8_NS7_ILi64EEEEEENS_10bfloat16_tEfNS_4arch4Sm80ELb0ELb1ELb1ELb0ELb0ELb0ELb0ELb0ELi2ELi4ELi4ELi4ELb0EEENS1_21CollectiveEpilogueBwdISA_SB_SD_Li256ELb0ELb0ELi2EEENS1_19SingleTileSchedulerILb0ELb0ELb0ELi128EEEEEEEEEvNT_6ParamsE$_ZZN4cute13to_mixed_bitsINS_5tupleIJNS_1CILi4EEENS2_ILi8EEEEEENS1_IJNS2_ILi0EEENS2_ILi64EEEEEENS1_IJiiEEEEEDaRKT_RKT0_RKT1_ENKUlRKT_RKT0_RKT1_E_clIS4_S7_iEEDaSL_SO_SR_,($_ZN7cutlass13device_kernelIN5flash19enable_sm80_to_sm89INS1_16FlashAttnBwdSm80INS1_25CollectiveMainloopBwdSm80ILi2ELi2EN4cute5tupleIJNS5_1CILi128EEES8_NS7_ILi64EEEEEENS_10bfloat16_tEfNS_4arch4Sm80ELb0ELb1ELb1ELb0ELb0ELb0ELb0ELb0ELi2ELi4ELi4ELi4ELb0EEENS1_21CollectiveEpilogueBwdISA_SB_SD_Li256ELb0ELb0ELi2EEENS1_19SingleTileSchedulerILb0ELb0ELb0ELi128EEEEEEEEEvNT_6ParamsE$_ZZN4cute13to_mixed_bitsINS_5tupleIJNS_1CILi4EEENS2_ILi8EEEEEENS1_IJNS2_ILi128EEENS2_ILi0EEEEEENS1_IJiiEEEEEDaRKT_RKT0_RKT1_ENKUlDpRKT_E_clIJNS_9MixedBitsILj0ELj384EEENS2_ILj0EEEEEEDaSM_ - $_ZN7cutlass13device_kernelIN5flash19enable_sm80_to_sm89INS1_16FlashAttnBwdSm80INS1_25CollectiveMainloopBwdSm80ILi2ELi2EN4cute5tupleIJNS5_1CILi128EEES8_NS7_ILi64EEEEEENS_10bfloat16_tEfNS_4arch4Sm80ELb0ELb1ELb1ELb0ELb0ELb0ELb0ELb0ELi2ELi4ELi4ELi4ELb0EEENS1_21CollectiveEpilogueBwdISA_SB_SD_Li256ELb0ELb0ELi2EEENS1_19SingleTileSchedulerILb0ELb0ELb0ELi128EEEEEEEEEvNT_6ParamsE$_ZZN4cute13to_mixed_bitsINS_5tupleIJNS_1CILi4EEENS2_ILi8EEEEEENS1_IJNS2_ILi0EEENS2_ILi64EEEEEENS1_IJiiEEEEEDaRKT_RKT0_RKT1_ENKUlRKT_RKT0_RKT1_E_clIS4_S7_iEEDaSL_SO_SR_)
$_ZN7cutlass13device_kernelIN5flash19enable_sm80_to_sm89INS1_16FlashAttnBwdSm80INS1_25CollectiveMainloopBwdSm80ILi2ELi2EN4cute5tupleIJNS5_1CILi128EEES8_NS7_ILi64EEEEEENS_10bfloat16_tEfNS_4arch4Sm80ELb0ELb1ELb1ELb0ELb0ELb0ELb0ELb0ELi2ELi4ELi4ELi4ELb0EEENS1_21CollectiveEpilogueBwdISA_SB_SD_Li256ELb0ELb0ELi2EEENS1_19SingleTileSchedulerILb0ELb0ELb0ELi128EEEEEEEEEvNT_6ParamsE$_ZZN4cute13to_mixed_bitsINS_5tupleIJNS_1CILi4EEENS2_ILi8EEEEEENS1_IJNS2_ILi0EEENS2_ILi64EEEEEENS1_IJiiEEEEEDaRKT_RKT0_RKT1_ENKUlRKT_RKT0_RKT1_E_clIS4_S7_iEEDaSL_SO_SR_:
[----:B------:R-:W-:Y:S01]  /*cc40*/  MOV R8, R2 ;  /* 0x0000000200087202 */ /* 0x000fe20000000f00 */
[----:B------:R-:W-:Y:S02]  /*cc50*/  IMAD.MOV.U32 R9, RZ, RZ, 0x0 ;  /* 0x00000000ff097424 */ /* 0x000fe400078e00ff */
[----:B------:R-:W-:-:S05]  /*cc60*/  IMAD.SHL.U32 R3, R3, 0x40, RZ ;  /* 0x0000004003037824 */ /* 0x000fca00078e00ff */
[----:B------:R-:W-:Y:S01]  /*cc70*/  LOP3.LUT R3, R3, 0x1c0, RZ, 0xc0, !PT ;  /* 0x000001c003037812 */ /* 0x000fe200078ec0ff */
[----:B------:R-:W-:Y:S06]  /*cc80*/  RET.REL.NODEC R8 `(_ZN7cutlass13device_kernelIN5flash19enable_sm80_to_sm89INS1_16FlashAttnBwdSm80INS1_25CollectiveMainloopBwdSm80ILi2ELi2EN4cute5tupleIJNS5_1CILi128EEES8_NS7_ILi64EEEEEENS_10bfloat16_tEfNS_4arch4Sm80ELb0ELb1ELb1ELb0ELb0ELb0ELb0ELb0ELi2ELi4ELi4ELi4ELb0EEENS1_21CollectiveEpilogueBwdISA_SB_SD_Li256ELb0ELb0ELi2EEENS1_19SingleTileSchedulerILb0ELb0ELb0ELi128EEEEEEEEEvNT_6ParamsE) ;  /* 0xffff337008007950 */ /* 0x000fec0003c3ffff */
        .type           $_ZN7cutlass13device_kernelIN5flash19enable_sm80_to_sm89INS1_16FlashAttnBwdSm80INS1_25CollectiveMainloopBwdSm80ILi2ELi2EN4cute5tupleIJNS5_1CILi128EEES8_NS7_ILi64EEEEEENS_10bfloat16_tEfNS_4arch4Sm80ELb0ELb1ELb1ELb0ELb0ELb0ELb0ELb0ELi2ELi4ELi4ELi4ELb0EEENS1_21CollectiveEpilogueBwdISA_SB_SD_Li256ELb0ELb0ELi2EEENS1_19SingleTileSchedulerILb0ELb0ELb0ELi128EEEEEEEEEvNT_6ParamsE$_ZZN4cute13to_mixed_bitsINS_5tupleIJNS_1CILi4EEENS2_ILi8EEEEEENS1_IJNS2_ILi128EEENS2_ILi0EEEEEENS1_IJiiEEEEEDaRKT_RKT0_RKT1_ENKUlDpRKT_E_clIJNS_9MixedBitsILj0ELj384EEENS2_ILj0EEEEEEDaSM_,@function
        .size           $_ZN7cutlass13device_kernelIN5flash19enable_sm80_to_sm89INS1_16FlashAttnBwdSm80INS1_25CollectiveMainloopBwdSm80ILi2ELi2EN4cute5tupleIJNS5_1CILi128EEES8_NS7_ILi64EEEEEENS_10bfloat16_tEfNS_4arch4Sm80ELb0ELb1ELb1ELb0ELb0ELb0ELb0ELb0ELi2ELi4ELi4ELi4ELb0EEENS1_21CollectiveEpilogueBwdISA_SB_SD_Li256ELb0ELb0ELi2EEENS1_19SingleTileSchedulerILb0ELb0ELb0ELi128EEEEEEEEEvNT_6ParamsE$_ZZN4cute13to_mixed_bitsINS_5tupleIJNS_1CILi4EEENS2_ILi8EEEEEENS1_IJNS2_ILi128EEENS2_ILi0EEEEEENS1_IJiiEEEEEDaRKT_RKT0_RKT1_ENKUlDpRKT_E_clIJNS_9MixedBitsILj0ELj384EEENS2_ILj0EEEEEEDaSM_,($_ZN7cutlass13device_kernelIN5flash19enable_sm80_to_sm89INS1_16FlashAttnBwdSm80INS1_25CollectiveMainloopBwdSm80ILi2ELi2EN4cute5tupleIJNS5_1CILi128EEES8_NS7_ILi64EEEEEENS_10bfloat16_tEfNS_4arch4Sm80ELb0ELb1ELb1ELb0ELb0ELb0ELb0ELb0ELi2ELi4ELi4ELi4ELb0EEENS1_21CollectiveEpilogueBwdISA_SB_SD_Li256ELb0ELb0ELi2EEENS1_19SingleTileSchedulerILb0ELb0ELb0ELi128EEEEEEEEEvNT_6ParamsE$_ZZN4cute13to_mixed_bitsINS_5tupleIJNS_1CILi4EEENS2_ILi8EEEEEENS1_IJNS2_ILi128EEENS2_ILi0EEEEEENS1_IJiiEEEEEDaRKT_RKT0_RKT1_ENKUlRKT_RKT0_RKT1_E_clIS3_S6_iEEDaSL_SO_SR_ - $_ZN7cutlass13device_kernelIN5flash19enable_sm80_to_sm89INS1_16FlashAttnBwdSm80INS1_25CollectiveMainloopBwdSm80ILi2ELi2EN4cute5tupleIJNS5_1CILi128EEES8_NS7_ILi64EEEEEENS_10bfloat16_tEfNS_4arch4Sm80ELb0ELb1ELb1ELb0ELb0ELb0ELb0ELb0ELi2ELi4ELi4ELi4ELb0EEENS1_21CollectiveEpilogueBwdISA_SB_SD_Li256ELb0ELb0ELi2EEENS1_19SingleTileSchedulerILb0ELb0ELb0ELi128EEEEEEEEEvNT_6ParamsE$_ZZN4cute13to_mixed_bitsINS_5tupleIJNS_1CILi4EEENS2_ILi8EEEEEENS1_IJNS2_ILi128EEENS2_ILi0EEEEEENS1_IJiiEEEEEDaRKT_RKT0_RKT1_ENKUlDpRKT_E_clIJNS_9MixedBitsILj0ELj384EEENS2_ILj0EEEEEEDaSM_)
$_ZN7cutlass13device_kernelIN5flash19enable_sm80_to_sm89INS1_16FlashAttnBwdSm80INS1_25CollectiveMainloopBwdSm80ILi2ELi2EN4cute5tupleIJNS5_1CILi128EEES8_NS7_ILi64EEEEEENS_10bfloat16_tEfNS_4arch4Sm80ELb0ELb1ELb1ELb0ELb0ELb0ELb0ELb0ELi2ELi4ELi4ELi4ELb0EEENS1_21CollectiveEpilogueBwdISA_SB_SD_Li256ELb0ELb0ELi2EEENS1_19SingleTileSchedulerILb0ELb0ELb0ELi128EEEEEEEEEvNT_6ParamsE$_ZZN4cute13to_mixed_bitsINS_5tupleIJNS_1CILi4EEENS2_ILi8EEEEEENS1_IJNS2_ILi128EEENS2_ILi0EEEEEENS1_IJiiEEEEEDaRKT_RKT0_RKT1_ENKUlDpRKT_E_clIJNS_9MixedBitsILj0ELj384EEENS2_ILj0EEEEEEDaSM_:
[----:B------:R-:W-:Y:S01]  /*cc90*/  IMAD.MOV.U32 R8, RZ, RZ, R2 ;  /* 0x000000ffff087224 */ /* 0x000fe200078e0002 */
[----:B------:R-:W-:Y:S02]  /*cca0*/  MOV R9, 0x0 ;  /* 0x0000000000097802 */ /* 0x000fe40000000f00 */
[----:B------:R-:W-:Y:S02]  /*ccb0*/  LOP3.LUT R3, R3, 0x180, RZ, 0xc0, !PT ;  /* 0x0000018003037812 */ /* 0x000fe400078ec0ff */
[----:B------:R-:W-:Y:S05]  /*ccc0*/  RET.REL.NODEC R8 `(_ZN7cutlass13device_kernelIN5flash19enable_sm80_to_sm89INS1_16FlashAttnBwdSm80INS1_25CollectiveMainloopBwdSm80ILi2ELi2EN4cute5tupleIJNS5_1CILi128EEES8_NS7_ILi64EEEEEENS_10bfloat16_tEfNS_4arch4Sm80ELb0ELb1ELb1ELb0ELb0ELb0ELb0ELb0ELi2ELi4ELi4ELi4ELb0EEENS1_21CollectiveEpilogueBwdISA_SB_SD_Li256ELb0ELb0ELi2EEENS1_19SingleTileSchedulerILb0ELb0ELb0ELi128EEEEEEEEEvNT_6ParamsE) ;  /* 0xffff333008007950 */ /* 0x000fea0003c3ffff */
        .type           $_ZN7cutlass13device_kernelIN5flash19enable_sm80_to_sm89INS1_16FlashAttnBwdSm80INS1_25CollectiveMainloopBwdSm80ILi2ELi2EN4cute5tupleIJNS5_1CILi128EEES8_NS7_ILi64EEEEEENS_10bfloat16_tEfNS_4arch4Sm80ELb0ELb1ELb1ELb0ELb0ELb0ELb0ELb0ELi2ELi4ELi4ELi4ELb0EEENS1_21CollectiveEpilogueBwdISA_SB_SD_Li256ELb0ELb0ELi2EEENS1_19SingleTileSchedulerILb0ELb0ELb0ELi128EEEEEEEEEvNT_6ParamsE$_ZZN4cute13to_mixed_bitsINS_5tupleIJNS_1CILi4EEENS2_ILi8EEEEEENS1_IJNS2_ILi128EEENS2_ILi0EEEEEENS1_IJiiEEEEEDaRKT_RKT0_RKT1_ENKUlRKT_RKT0_RKT1_E_clIS3_S6_iEEDaSL_SO_SR_,@function
        .size           $_ZN7cutlass13device_kernelIN5flash19enable_sm80_to_sm89INS1_16FlashAttnBwdSm80INS1_25CollectiveMainloopBwdSm80ILi2ELi2EN4cute5tupleIJNS5_1CILi128EEES8_NS7_ILi64EEEEEENS_10bfloat16_tEfNS_4arch4Sm80ELb0ELb1ELb1ELb0ELb0ELb0ELb0ELb0ELi2ELi4ELi4ELi4ELb0EEENS1_21CollectiveEpilogueBwdISA_SB_SD_Li256ELb0ELb0ELi2EEENS1_19SingleTileSchedulerILb0ELb0ELb0ELi128EEEEEEEEEvNT_6ParamsE$_ZZN4cute13to_mixed_bitsINS_5tupleIJNS_1CILi4EEENS2_ILi8EEEEEENS1_IJNS2_ILi128EEENS2_ILi0EEEEEENS1_IJiiEEEEEDaRKT_RKT0_RKT1_ENKUlRKT_RKT0_RKT1_E_clIS3_S6_iEEDaSL_SO_SR_,($_ZN7cutlass13device_kernelIN5flash19enable_sm80_to_sm89INS1_16FlashAttnBwdSm80INS1_25CollectiveMainloopBwdSm80ILi2ELi2EN4cute5tupleIJNS5_1CILi128EEES8_NS7_ILi64EEEEEENS_10bfloat16_tEfNS_4arch4Sm80ELb0ELb1ELb1ELb0ELb0ELb0ELb0ELb0ELi2ELi4ELi4ELi4ELb0EEENS1_21CollectiveEpilogueBwdISA_SB_SD_Li256ELb0ELb0ELi2EEENS1_19SingleTileSchedulerILb0ELb0ELb0ELi128EEEEEEEEEvNT_6ParamsE$_ZZN4cute14logical_divideINS_5tupleIJNS1_IJNS_1CILi8EEENS2_ILi1EEEEEENS1_IJNS2_ILi2EEEEEEEEENS1_IJNS1_IJS4_NS2_ILi0EEEEEENS1_IJiEEEEEENS1_IJS5_NS_6LayoutIS4_S9_EEEEEEEDaRKNSD_IT_T0_EERKT1_ENKUlRKT_RKT0_E_clINSD_IS7_SB_EESE_EEDaSQ_ST_ - $_ZN7cutlass13device_kernelIN5flash19enable_sm80_to_sm89INS1_16FlashAttnBwdSm80INS1_25CollectiveMainloopBwdSm80ILi2ELi2EN4cute5tupleIJNS5_1CILi128EEES8_NS7_ILi64EEEEEENS_10bfloat16_tEfNS_4arch4Sm80ELb0ELb1ELb1ELb0ELb0ELb0ELb0ELb0ELi2ELi4ELi4ELi4ELb0EEENS1_21CollectiveEpilogueBwdISA_SB_SD_Li256ELb0ELb0ELi2EEENS1_19SingleTileSchedulerILb0ELb0ELb0ELi128EEEEEEEEEvNT_6ParamsE$_ZZN4cute13to_mixed_bitsINS_5tupleIJNS_1CILi4EEENS2_ILi8EEEEEENS1_IJNS2_ILi128EEENS2_ILi0EEEEEENS1_IJiiEEEEEDaRKT_RKT0_RKT1_ENKUlRKT_RKT0_RKT1_E_clIS3_S6_iEEDaSL_SO_SR_)
$_ZN7cutlass13device_kernelIN5flash19enable_sm80_to_sm89INS1_16FlashAttnBwdSm80INS1_25CollectiveMainloopBwdSm80ILi2ELi2EN4cute5tupleIJNS5_1CILi128EEES8_NS7_ILi64EEEEEENS_10bfloat16_tEfNS_4arch4Sm80ELb0ELb1ELb1ELb0ELb0ELb0ELb0ELb0ELi2ELi4ELi4ELi4ELb0EEENS1_21CollectiveEpilogueBwdISA_SB_SD_Li256ELb0ELb0ELi2EEENS1_19SingleTileSchedulerILb0ELb0ELb0ELi128EEEEEEEEEvNT_6ParamsE$_ZZN4cute13to_mixed_bitsINS_5tupleIJNS_1CILi4EEENS2_ILi8EEEEEENS1_IJNS2_ILi128EEENS2_ILi0EEEEEENS1_IJiiEEEEEDaRKT_RKT0_RKT1_ENKUlRKT_RKT0_RKT1_E_clIS3_S6_iEEDaSL_SO_SR_:
[----:B------:R-:W-:Y:S01]  /*ccd0*/  MOV R8, R2 ;  /* 0x0000000200087202 */ /* 0x000fe20000000f00 */
[----:B------:R-:W-:Y:S02]  /*cce0*/  IMAD.MOV.U32 R9, RZ, RZ, 0x0 ;  /* 0x00000000ff097424 */ /* 0x000fe400078e00ff */
[----:B------:R-:W-:-:S05]  /*ccf0*/  IMAD.SHL.U32 R3, R3, 0x80, RZ ;  /* 0x0000008003037824 */ /* 0x000fca00078e00ff */
[----:B------:R-:W-:Y:S01]  /*cd00*/  LOP3.LUT R3, R3, 0x180, RZ, 0xc0, !PT ;  /* 0x0000018003037812 */ /* 0x000fe200078ec0ff */
[----:B------:R-:W-:Y:S06]  /*cd10*/  RET.REL.NODEC R8 `(_ZN7cutlass13device_kernelIN5flash19enable_sm80_to_sm89INS1_16FlashAttnBwdSm80INS1_25CollectiveMainloopBwdSm80ILi2ELi2EN4cute5tupleIJNS5_1CILi128EEES8_NS7_ILi64EEEEEENS_10bfloat16_tEfNS_4arch4Sm80ELb0ELb1ELb1ELb0ELb0ELb0ELb0ELb0ELi2ELi4ELi4ELi4ELb0EEENS1_21CollectiveEpilogueBwdISA_SB_SD_Li256ELb0ELb0ELi2EEENS1_19SingleTileSchedulerILb0ELb0ELb0ELi128EEEEEEEEEvNT_6ParamsE) ;  /* 0xffff32e008007950 */ /* 0x000fec0003c3ffff */
        .type           $_ZN7cutlass13device_kernelIN5flash19enable_sm80_to_sm89INS1_16FlashAttnBwdSm80INS1_25CollectiveMainloopBwdSm80ILi2ELi2EN4cute5tupleIJNS5_1CILi128EEES8_NS7_ILi64EEEEEENS_10bfloat16_tEfNS_4arch4Sm80ELb0ELb1ELb1ELb0ELb0ELb0ELb0ELb0ELi2ELi4ELi4ELi4ELb0EEENS1_21CollectiveEpilogueBwdISA_SB_SD_Li256ELb0ELb0ELi2EEENS1_19SingleTileSchedulerILb0ELb0ELb0ELi128EEEEEEEEEvNT_6ParamsE$_ZZN4cute14logical_divideINS_5tupleIJNS1_IJNS_1CILi8EEENS2_ILi1EEEEEENS1_IJNS2_ILi2EEEEEEEEENS1_IJNS1_IJS4_NS2_ILi0EEEEEENS1_IJiEEEEEENS1_IJS5_NS_6LayoutIS4_S9_EEEEEEEDaRKNSD_IT_T0_EERKT1_ENKUlRKT_RKT0_E_clINSD_IS7_SB_EESE_EEDaSQ_ST_,@function
        .size           $_ZN7cutlass13device_kernelIN5flash19enable_sm80_to_sm89INS1_16FlashAttnBwdSm80INS1_25CollectiveMainloopBwdSm80ILi2ELi2EN4cute5tupleIJNS5_1CILi128EEES8_NS7_ILi64EEEEEENS_10bfloat16_tEfNS_4arch4Sm80ELb0ELb1ELb1ELb0ELb0ELb0ELb0ELb0ELi2ELi4ELi4ELi4ELb0EEENS1_21CollectiveEpilogueBwdISA_SB_SD_Li256ELb0ELb0ELi2EEENS1_19SingleTileSchedulerILb0ELb0ELb0ELi128EEEEEEEEEvNT_6ParamsE$_ZZN4cute14logical_divideINS_5tupleIJNS1_IJNS_1CILi8EEENS2_ILi1EEEEEENS1_IJNS2_ILi2EEEEEEEEENS1_IJNS1_IJS4_NS2_ILi0EEEEEENS1_IJiEEEEEENS1_IJS5_NS_6LayoutIS4_S9_EEEEEEEDaRKNSD_IT_T0_EERKT1_ENKUlRKT_RKT0_E_clINSD_IS7_SB_EESE_EEDaSQ_ST_,($_ZN7cutlass13device_kernelIN5flash19enable_sm80_to_sm89INS1_16FlashAttnBwdSm80INS1_25CollectiveMainloopBwdSm80ILi2ELi2EN4cute5tupleIJNS5_1CILi128EEES8_NS7_ILi64EEEEEENS_10bfloat16_tEfNS_4arch4Sm80ELb0ELb1ELb1ELb0ELb0ELb0ELb0ELb0ELi2ELi4ELi4ELi4ELb0EEENS1_21CollectiveEpilogueBwdISA_SB_SD_Li256ELb0ELb0ELi2EEENS1_19SingleTileSchedulerILb0ELb0ELb0ELi128EEEEEEEEEvNT_6ParamsE$_ZZN4cute14transform_leafINS_15ArithmeticTupleIJiiEEENS_8identityEEEDaRKT_OT0_ENKUlRKT_E_clIiEEDaSB_ - $_ZN7cutlass13device_kernelIN5flash19enable_sm80_to_sm89INS1_16FlashAttnBwdSm80INS1_25CollectiveMainloopBwdSm80ILi2ELi2EN4cute5tupleIJNS5_1CILi128EEES8_NS7_ILi64EEEEEENS_10bfloat16_tEfNS_4arch4Sm80ELb0ELb1ELb1ELb0ELb0ELb0ELb0ELb0ELi2ELi4ELi4ELi4ELb0EEENS1_21CollectiveEpilogueBwdISA_SB_SD_Li256ELb0ELb0ELi2EEENS1_19SingleTileSchedulerILb0ELb0ELb0ELi128EEEEEEEEEvNT_6ParamsE$_ZZN4cute14logical_divideINS_5tupleIJNS1_IJNS_1CILi8EEENS2_ILi1EEEEEENS1_IJNS2_ILi2EEEEEEEEENS1_IJNS1_IJS4_NS2_ILi0EEEEEENS1_IJiEEEEEENS1_IJS5_NS_6LayoutIS4_S9_EEEEEEEDaRKNSD_IT_T0_EERKT1_ENKUlRKT_RKT0_E_clINSD_IS7_SB_EESE_EEDaSQ_ST_)
$_ZN7cutlass13device_kernelIN5flash19enable_sm80_to_sm89INS1_16FlashAttnBwdSm80INS1_25CollectiveMainloopBwdSm80ILi2ELi2EN4cute5tupleIJNS5_1CILi128EEES8_NS7_ILi64EEEEEENS_10bfloat16_tEfNS_4arch4Sm80ELb0ELb1ELb1ELb0ELb0ELb0ELb0ELb0ELi2ELi4ELi4ELi4ELb0EEENS1_21CollectiveEpilogueBwdISA_SB_SD_Li256ELb0ELb0ELi2EEENS1_19SingleTileSchedulerILb0ELb0ELb0ELi128EEEEEEEEEvNT_6ParamsE$_ZZN4cute14logical_divideINS_5tupleIJNS1_IJNS_1CILi8EEENS2_ILi1EEEEEENS1_IJNS2_ILi2EEEEEEEEENS1_IJNS1_IJS4_NS2_ILi0EEEEEENS1_IJiEEEEEENS1_IJS5_NS_6LayoutIS4_S9_EEEEEEEDaRKNSD_IT_T0_EERKT1_ENKUlRKT_RKT0_E_clINSD_IS7_SB_EESE_EEDaSQ_ST_:
[----:B------:R-:W-:-:S05]  /*cd20*/  IADD3 R10, R2, -c[0x0][0x20], RZ ;  /* 0x80000800020a7a10 */ /* 0x000fca0007ffe0ff */
[----:B------:R1:W5:Y:S01]  /*cd30*/  LDL R3, [R10] ;  /* 0x000000000a037983 */ /* 0x0003620000100800 */
[----:B------:R-:W-:Y:S02]  /*cd40*/  IADD3 R12, R1, 0x1680, RZ ;  /* 0x00001680010c7810 */ /* 0x000fe40007ffe0ff */
[----:B------:R-:W-:Y:S02]  /*cd50*/  MOV R6, 0xcd90 ;  /* 0x0000cd9000067802 */ /* 0x000fe40000000f00 */
[----:B------:R-:W-:-:S04]  /*cd60*/  IADD3 R12, R12, c[0x0][0x20], RZ ;  /* 0x000008000c0c7a10 */ /* 0x000fc80007ffe0ff */
[----:B------:R-:W-:Y:S02]  /*cd70*/  IADD3 R2, R12, 0x4, RZ ;  /* 0x000000040c027810 */ /* 0x000fe40007ffe0ff */
[----:B-1---5:R-:W-:Y:S05]  /*cd80*/  CALL.REL.NOINC `($_ZN7cutlass13device_kernelIN5flash19enable_sm80_to_sm89INS1_16FlashAttnBwdSm80INS1_25CollectiveMainloopBwdSm80ILi2ELi2EN4cute5tupleIJNS5_1CILi128EEES8_NS7_ILi64EEEEEENS_10bfloat16_tEfNS_4arch4Sm80ELb0ELb1ELb1ELb0ELb0ELb0ELb0ELb0ELi2ELi4ELi4ELi4ELb0EEENS1_21CollectiveEpilogueBwdISA_SB_SD_Li256ELb0ELb0ELi2EEENS1_19SingleTileSchedulerILb0ELb0ELb0ELi128EEEEEEEEEvNT_6ParamsE$_ZN4cute5tupleIJNS_1CILi2EEEiEEC2ERKS2_RKi) ;  /* 0xffffeb8000007944 */ /* 0x022fea0003c3ffff */
[----:B-1----:R1:W5:Y:S01]  /*cd90*/  LDL R3, [R10] ;  /* 0x000000000a037983 */ /* 0x0023620000100800 */
[----:B------:R-:W-:Y:S02]  /*cda0*/  MOV R2, R12 ;  /* 0x0000000c00027202 */ /* 0x000fe40000000f00 */
[----:B------:R-:W-:Y:S02]  /*cdb0*/  MOV R6, 0xcdd0 ;  /* 0x0000cdd000067802 */ /* 0x000fe40000000f00 */
[----:B-1---5:R-:W-:Y:S05]  /*cdc0*/  CALL.REL.NOINC `($_ZN7cutlass13device_kernelIN5flash19enable_sm80_to_sm89INS1_16FlashAttnBwdSm80INS1_25CollectiveMainloopBwdSm80ILi2ELi2EN4cute5tupleIJNS5_1CILi128EEES8_NS7_ILi64EEEEEENS_10bfloat16_tEfNS_4arch4Sm80ELb0ELb1ELb1ELb0ELb0ELb0ELb0ELb0ELi2ELi4ELi4ELi4ELb0EEENS1_21CollectiveEpilogueBwdISA_SB_SD_Li256ELb0ELb0ELi2EEENS1_19SingleTileSchedulerILb0ELb0ELb0ELi128EEEEEEEEEvNT_6ParamsE$_ZN4cute5tupleIJNS_1CILi2EEEiEEC2ERKS2_RKi) ;  /* 0xffffeb4000007944 */ /* 0x022fea0003c3ffff */
[----:B-1----:R1:W5:Y:S01]  /*cdd0*/  LDL R3, [R1+0x1680] ;  /* 0x0016800001037983 */ /* 0x0023620000100800 */
[----:B------:R-:W-:-:S03]  /*cde0*/  MOV R10, 0xce00 ;  /* 0x0000ce00000a7802 */ /* 0x000fc60000000f00 */
[----:B-1---5:R-:W-:Y:S05]  /*cdf0*/  CALL.REL.NOINC `($_ZN7cutlass13device_kernelIN5flash19enable_sm80_to_sm89INS1_16FlashAttnBwdSm80INS1_25CollectiveMainloopBwdSm80ILi2ELi2EN4cute5tupleIJNS5_1CILi128EEES8_NS7_ILi64EEEEEENS_10bfloat16_tEfNS_4arch4Sm80ELb0ELb1ELb1ELb0ELb0ELb0ELb0ELb0ELi2ELi4ELi4ELi4ELb0EEENS1_21CollectiveEpilogueBwdISA_SB_SD_Li256ELb0ELb0ELi2EEENS1_19SingleTileSchedulerILb0ELb0ELb0ELi128EEEEEEEEEvNT_6ParamsE$_ZZN4cute6detail16composition_implINS_1CILi2EEEiNS_5tupleIJNS2_ILi1EEES3_EEENS4_IJNS2_ILi0EEES5_EEEEEDaRKT_RKT0_RKT1_RKT2_ENKUlRKT_RKT0_E_clIS3_S5_EEDaSN_SQ_) ;  /* 0x0000097000007944 */ /* 0x022fea0003c00000 */
[----:B------:R-:W-:Y:S02]  /*ce00*/  MOV R7, R12 ;  /* 0x0000000c00077202 */ /* 0x000fe40000000f00 */
[----:B------:R-:W-:Y:S02]  /*ce10*/  MOV R6, 0xce30 ;  /* 0x0000ce3000067802 */ /* 0x000fe40000000f00 */
[----:B-1---5:R-:W-:Y:S05]  /*ce20*/  CALL.REL.NOINC `($_ZN7cutlass13device_kernelIN5flash19enable_sm80_to_sm89INS1_16FlashAttnBwdSm80INS1_25CollectiveMainloopBwdSm80ILi2ELi2EN4cute5tupleIJNS5_1CILi128EEES8_NS7_ILi64EEEEEENS_10bfloat16_tEfNS_4arch4Sm80ELb0ELb1ELb1ELb0ELb0ELb0ELb0ELb0ELi2ELi4ELi4ELi4ELb0EEENS1_21CollectiveEpilogueBwdISA_SB_SD_Li256ELb0ELb0ELi2EEENS1_19SingleTileSchedulerILb0ELb0ELb0ELi128EEEEEEEEEvNT_6ParamsE$_ZN4cute3eso3ESOILb1ELb0EJNS_1CILi0EEEiEEC2ERKS3_RKi) ;  /* 0xffffb62000007944 */ /* 0x022fea0003c3ffff */
[----:B-1----:R1:W5:Y:S01]  /*ce30*/  LDL R2, [R1+0x1680] ;  /* 0x0016800001027983 */ /* 0x0023620000100800 */
[----:B------:R-:W-:-:S03]  /*ce40*/  MOV R6, 0xce60 ;  /* 0x0000ce6000067802 */ /* 0x000fc60000000f00 */
[----:B-1---5:R-:W-:Y:S05]  /*ce50*/  CALL.REL.NOINC `($_ZN7cutlass13device_kernelIN5flash19enable_sm80_to_sm89INS1_16FlashAttnBwdSm80INS1_25CollectiveMainloopBwdSm80ILi2ELi2EN4cute5tupleIJNS5_1CILi128EEES8_NS7_ILi64EEEEEENS_10bfloat16_tEfNS_4arch4Sm80ELb0ELb1ELb1ELb0ELb0ELb0ELb0ELb0ELi2ELi4ELi4ELi4ELb0EEENS1_21CollectiveEpilogueBwdISA_SB_SD_Li256ELb0ELb0ELi2EEENS1_19SingleTileSchedulerILb0ELb0ELb0ELi128EEEEEEEEEvNT_6ParamsE$_ZN4cute5tupleIJNS0_IJNS_1CILi1EEENS1_ILi2EEEEEENS0_IJNS1_ILi0EEEiEEEEEC2ERKS4_RKS6_) ;  /* 0xffffe78000007944 */ /* 0x022fea0003c3ffff */
[----:B-1----:R1:W5:Y:S01]  /*ce60*/  LDL R3, [R1+0x1680] ;  /* 0x0016800001037983 */ /* 0x0023620000100800 */
[----:B------:R-:W-:-:S04]  /*ce70*/  MOV R15, 0x0 ;  /* 0x00000000000f7802 */ /* 0x000fc80000000f00 */
[----:B------:R-:W-:Y:S05]  /*ce80*/  RET.REL.NODEC R14 `(_ZN7cutlass13device_kernelIN5flash19enable_sm80_to_sm89INS1_16FlashAttnBwdSm80INS1_25CollectiveMainloopBwdSm80ILi2ELi2EN4cute5tupleIJNS5_1CILi128EEES8_NS7_ILi64EEEEEENS_10bfloat16_tEfNS_4arch4Sm80ELb0ELb1ELb1ELb0ELb0ELb0ELb0ELb0ELi2ELi4ELi4ELi4ELb0EEENS1_21CollectiveEpilogueBwdISA_SB_SD_Li256ELb0ELb0ELi2EEENS1_19SingleTileSchedulerILb0ELb0ELb0ELi128EEEEEEEEEvNT_6ParamsE) ;  /* 0xffff31700e007950 */ /* 0x000fea0003c3ffff */
        .type           $_ZN7cutlass13device_kernelIN5flash19enable_sm80_to_sm89INS1_16FlashAttnBwdSm80INS1_25CollectiveMainloopBwdSm80ILi2ELi2EN4cute5tupleIJNS5_1CILi128EEES8_NS7_ILi64EEEEEENS_10bfloat16_tEfNS_4arch4Sm80ELb0ELb1ELb1ELb0ELb0ELb0ELb0ELb0ELi2ELi4ELi4ELi4ELb0EEENS1_21CollectiveEpilogueBwdISA_SB_SD_Li256ELb0ELb0ELi2EEENS1_19SingleTileSchedulerILb0ELb0ELb0ELi128EEEEEEEEEvNT_6ParamsE$_ZZN4cute14transform_leafINS_15ArithmeticTupleIJiiEEENS_8identityEEEDaRKT_OT0_ENKUlRKT_E_clIiEEDaSB_,@function
        .size           $_ZN7cutlass13device_kernelIN5flash19enable_sm80_to_sm89INS1_16FlashAttnBwdSm80INS1_25CollectiveMainloopBwdSm80ILi2ELi2EN4cute5tupleIJNS5_1CILi128EEES8_NS7_ILi64EEEEEENS_10bfloat16_tEfNS_4arch4Sm80ELb0ELb1ELb1ELb0ELb0ELb0ELb0ELb0ELi2ELi4ELi4ELi4ELb0EEENS1_21CollectiveEpilogueBwdISA_SB_SD_Li256ELb0ELb0ELi2EEENS1_19SingleTileSchedulerILb0ELb0ELb0ELi128EEEEEEEEEvNT_6ParamsE$_ZZN4cute14transform_leafINS_15ArithmeticTupleIJiiEEENS_8identityEEEDaRKT_OT0_ENKUlRKT_E_clIiEEDaSB_,($_ZN7cutlass13device_kernelIN5flash19enable_sm80_to_sm89INS1_16FlashAttnBwdSm80INS1_25CollectiveMainloopBwdSm80ILi2ELi2EN4cute5tupleIJNS5_1CILi128EEES8_NS7_ILi64EEEEEENS_10bfloat16_tEfNS_4arch4Sm80ELb0ELb1ELb1ELb0ELb0ELb0ELb0ELb0ELi2ELi4ELi4ELi4ELb0EEENS1_21CollectiveEpilogueBwdISA_SB_SD_Li256ELb0ELb0ELi2EEENS1_19SingleTileSchedulerILb0ELb0ELb0ELi128EEEEEEEEEvNT_6ParamsE$_ZZN4cute16flatten_to_tupleINS_5tupleIJNS1_IJiiEEENS_1CILi1024EEEEEEEEDaRKT_ENKUlRKT_E_clIS2_EEDaSB_ - $_ZN7cutlass13device_kernelIN5flash19enable_sm80_to_sm89INS1_16FlashAttnBwdSm80INS1_25CollectiveMainloopBwdSm80ILi2ELi2EN4cute5tupleIJNS5_1CILi128EEES8_NS7_ILi64EEEEEENS_10bfloat16_tEfNS_4arch4Sm80ELb0ELb1ELb1ELb0ELb0ELb0ELb0ELb0ELi2ELi4ELi4ELi4ELb0EEENS1_21CollectiveEpilogueBwdISA_SB_SD_Li256ELb0ELb0ELi2EEENS1_19SingleTileSchedulerILb0ELb0ELb0ELi128EEEEEEEEEvNT_6ParamsE$_ZZN4cute14transform_leafINS_15ArithmeticTupleIJiiEEENS_8identityEEEDaRKT_OT0_ENKUlRKT_E_clIiEEDaSB_)
$_ZN7cutlass13device_kernelIN5flash19enable_sm80_to_sm89INS1_16FlashAttnBwdSm80INS1_25CollectiveMainloopBwdSm80ILi2ELi2EN4cute5tupleIJNS5_1CILi128EEES8_NS7_ILi64EEEEEENS_10bfloat16_tEfNS_4arch4Sm80ELb0ELb1ELb1ELb0ELb0ELb0ELb0ELb0ELi2ELi4ELi4ELi4ELb0EEENS1_21CollectiveEpilogueBwdISA_SB_SD_Li256ELb0ELb0ELi2EEENS1_19SingleTileSchedulerILb0ELb0ELb0ELi128EEEEEEEEEvNT_6ParamsE$_ZZN4cute14transform_leafINS_15ArithmeticTupleIJiiEEENS_8identityEEEDaRKT_OT0_ENKUlRKT_E_clIiEEDaSB_:
[----:B------:R-:W-:Y:S02]  /*ce90*/  MOV R8, R6 ;  /* 0x0000000600087202 */ /* 0x000fe40000000f00 */
[----:B------:R-:W-:Y:S02]  /*cea0*/  MOV R6, R2 ;  /* 0x0000000200067202 */ /* 0x000fe40000000f00 */
[----:B------:R-:W-:-:S04]  /*ceb0*/  MOV R7, 0x0 ;  /* 0x0000000000077802 */ /* 0x000fc80000000f00 */
[----:B------:R-:W-:Y:S05]  /*cec0*/  RET.REL.NODEC R6 `(_ZN7cutlass13device_kernelIN5flash19enable_sm80_to_sm89INS1_16FlashAttnBwdSm80INS1_25CollectiveMainloopBwdSm80ILi2ELi2EN4cute5tupleIJNS5_1CILi128EEES8_NS7_ILi64EEEEEENS_10bfloat16_tEfNS_4arch4Sm80ELb0ELb1ELb1ELb0ELb0ELb0ELb0ELb0ELi2ELi4ELi4ELi4ELb0EEENS1_21CollectiveEpilogueBwdISA_SB_SD_Li256ELb0ELb0ELi2EEENS1_19SingleTileSchedulerILb0ELb0ELb0ELi128EEEEEEEEEvNT_6ParamsE) ;  /* 0xffff313006007950 */ /* 0x000fea0003c3ffff */
        .type           $_ZN7cutlass13device_kernelIN5flash19enable_sm80_to_sm89INS1_16FlashAttnBwdSm80INS1_25CollectiveMainloopBwdSm80ILi2ELi2EN4cute5tupleIJNS5_1CILi128EEES8_NS7_ILi64EEEEEENS_10bfloat16_tEfNS_4arch4Sm80ELb0ELb1ELb1ELb0ELb0ELb0ELb0ELb0ELi2ELi4ELi4ELi4ELb0EEENS1_21CollectiveEpilogueBwdISA_SB_SD_Li256ELb0ELb0ELi2EEENS1_19SingleTileSchedulerILb0ELb0ELb0ELi128EEEEEEEEEvNT_6ParamsE$_ZZN4cute16flatten_to_tupleINS_5tupleIJNS1_IJiiEEENS_1CILi1024EEEEEEEEDaRKT_ENKUlRKT_E_clIS2_EEDaSB_,@function
        .size           $_ZN7cutlass13device_kernelIN5flash19enable_sm80_to_sm89INS1_16FlashAttnBwdSm80INS1_25CollectiveMainloopBwdSm80ILi2ELi2EN4cute5tupleIJNS5_1CILi128EEES8_NS7_ILi64EEEEEENS_10bfloat16_tEfNS_4arch4Sm80ELb0ELb1ELb1ELb0ELb0ELb0ELb0ELb0ELi2ELi4ELi4ELi4ELb0EEENS1_21CollectiveEpilogueBwdISA_SB_SD_Li256ELb0ELb0ELi2EEENS1_19SingleTileSchedulerILb0ELb0ELb0ELi128EEEEEEEEEvNT_6ParamsE$_ZZN4cute16flatten_to_tupleINS_5tupleIJNS1_IJiiEEENS_1CILi1024EEEEEEEEDaRKT_ENKUlRKT_E_clIS2_EEDaSB_,($_ZN7cutlass13device_kernelIN5flash19enable_sm80_to_sm89INS1_16FlashAttnBwdSm80INS1_25CollectiveMainloopBwdSm80ILi2ELi2EN4cute5tupleIJNS5_1CILi128EEES8_NS7_ILi64EEEEEENS_10bfloat16_tEfNS_4arch4Sm80ELb0ELb1ELb1ELb0ELb0ELb0ELb0ELb0ELi2ELi4ELi4ELi4ELb0EEENS1_21CollectiveEpilogueBwdISA_SB_SD_Li256ELb0ELb0ELi2EEENS1_19SingleTileSchedulerILb0ELb0ELb0ELi128EEEEEEEEEvNT_6ParamsE$_ZZN4cute16flatten_to_tupleINS_5tupleIJNS1_IJiiEEENS_1CILi8192EEEEEEEEDaRKT_ENKUlRKT_E_clIS2_EEDaSB_ - $_ZN7cutlass13device_kernelIN5flash19enable_sm80_to_sm89INS1_16FlashAttnBwdSm80INS1_25CollectiveMainloopBwdSm80ILi2ELi2EN4cute5tupleIJNS5_1CILi128EEES8_NS7_ILi64EEEEEENS_10bfloat16_tEfNS_4arch4Sm80ELb0ELb1ELb1ELb0ELb0ELb0ELb0ELb0ELi2ELi4ELi4ELi4ELb0EEENS1_21CollectiveEpilogueBwdISA_SB_SD_Li256ELb0ELb0ELi2EEENS1_19SingleTileSchedulerILb0ELb0ELb0ELi128EEEEEEEEEvNT_6ParamsE$_ZZN4cute16flatten_to_tupleINS_5tupleIJNS1_IJiiEEENS_1CILi1024EEEEEEEEDaRKT_ENKUlRKT_E_clIS2_EEDaSB_)
$_ZN7cutlass13device_kernelIN5flash19enable_sm80_to_sm89INS1_16FlashAttnBwdSm80INS1_25CollectiveMainloopBwdSm80ILi2ELi2EN4cute5tupleIJNS5_1CILi128EEES8_NS7_ILi64EEEEEENS_10bfloat16_tEfNS_4arch4Sm80ELb0ELb1ELb1ELb0ELb0ELb0ELb0ELb0ELi2ELi4ELi4ELi4ELb0EEENS1_21CollectiveEpilogueBwdISA_SB_SD_Li256ELb0ELb0ELi2EEENS1_19SingleTileSchedulerILb0ELb0ELb0ELi128EEEEEEEEEvNT_6ParamsE$_ZZN4cute16flatten_to_tupleINS_5tupleIJNS1_IJiiEEENS_1CILi1024EEEEEEEEDaRKT_ENKUlRKT_E_clIS2_EEDaSB_:
[----:B------:R-:W-:-:S04]  /*ced0*/  MOV R5, 0x0 ;  /* 0x0000000000057802 */ /* 0x000fc80000000f00 */
[----:B------:R-:W-:Y:S05]  /*cee0*/  RET.REL.NODEC R4 `(_ZN7cutlass13device_kernelIN5flash19enable_sm80_to_sm89INS1_16FlashAttnBwdSm80INS1_25CollectiveMainloopBwdSm80ILi2ELi2EN4cute5tupleIJNS5_1CILi128EEES8_NS7_ILi64EEEEEENS_10bfloat16_tEfNS_4arch4Sm80ELb0ELb1ELb1ELb0ELb0ELb0ELb0ELb0ELi2ELi4ELi4ELi4ELb0EEENS1_21CollectiveEpilogueBwdISA_SB_SD_Li256ELb0ELb0ELi2EEENS1_19SingleTileSchedulerILb0ELb0ELb0ELi128EEEEEEEEEvNT_6ParamsE) ;  /* 0xffff311004007950 */ /* 0x000fea0003c3ffff */
        .type           $_ZN7cutlass13device_kernelIN5flash19enable_sm80_to_sm89INS1_16FlashAttnBwdSm80INS1_25CollectiveMainloopBwdSm80ILi2ELi2EN4cute5tupleIJNS5_1CILi128EEES8_NS7_ILi64EEEEEENS_10bfloat16_tEfNS_4arch4Sm80ELb0ELb1ELb1ELb0ELb0ELb0ELb0ELb0ELi2ELi4ELi4ELi4ELb0EEENS1_21CollectiveEpilogueBwdISA_SB_SD_Li256ELb0ELb0ELi2EEENS1_19SingleTileSchedulerILb0ELb0ELb0ELi128EEEEEEEEEvNT_6ParamsE$_ZZN4cute16flatten_to_tupleINS_5tupleIJNS1_IJiiEEENS_1CILi8192EEEEEEEEDaRKT_ENKUlRKT_E_clIS2_EEDaSB_,@function
        .size           $_ZN7cutlass13device_kernelIN5flash19enable_sm80_to_sm89INS1_16FlashAttnBwdSm80INS1_25CollectiveMainloopBwdSm80ILi2ELi2EN4cute5tupleIJNS5_1CILi128EEES8_NS7_ILi64EEEEEENS_10bfloat16_tEfNS_4arch4Sm80ELb0ELb1ELb1ELb0ELb0ELb0ELb0ELb0ELi2ELi4ELi4ELi4ELb0EEENS1_21CollectiveEpilogueBwdISA_SB_SD_Li256ELb0ELb0ELi2EEENS1_19SingleTileSchedulerILb0ELb0ELb0ELi128EEEEEEEEEvNT_6ParamsE$_ZZN4cute16flatten_to_tupleINS_5tupleIJNS1_IJiiEEENS_1CILi8192EEEEEEEEDaRKT_ENKUlRKT_E_clIS2_EEDaSB_,($_ZN7cutlass13device_kernelIN5flash19enable_sm80_to_sm89INS1_16FlashAttnBwdSm80INS1_25CollectiveMainloopBwdSm80ILi2ELi2EN4cute5tupleIJNS5_1CILi128EEES8_NS7_ILi64EEEEEENS_10bfloat16_tEfNS_4arch4Sm80ELb0ELb1ELb1ELb0ELb0ELb0ELb0ELb0ELi2ELi4ELi4ELi4ELb0EEENS1_21CollectiveEpilogueBwdISA_SB_SD_Li256ELb0ELb0ELi2EEENS1_19SingleTileSchedulerILb0ELb0ELb0ELi128EEEEEEEEEvNT_6ParamsE$_ZZN4cute16flatten_to_tupleINS_5tupleIJNS_1CILi0EEENS1_IJNS2_ILi1EEENS2_ILi512EEEiEEEEEEEEDaRKT_ENKUlRKT_E_clIS6_EEDaSD_ - $_ZN7cutlass13device_kernelIN5flash19enable_sm80_to_sm89INS1_16FlashAttnBwdSm80INS1_25CollectiveMainloopBwdSm80ILi2ELi2EN4cute5tupleIJNS5_1CILi128EEES8_NS7_ILi64EEEEEENS_10bfloat16_tEfNS_4arch4Sm80ELb0ELb1ELb1ELb0ELb0ELb0ELb0ELb0ELi2ELi4ELi4ELi4ELb0EEENS1_21CollectiveEpilogueBwdISA_SB_SD_Li256ELb0ELb0ELi2EEENS1_19SingleTileSchedulerILb0ELb0ELb0ELi128EEEEEEEEEvNT_6ParamsE$_ZZN4cute16flatten_to_tupleINS_5tupleIJNS1_IJiiEEENS_1CILi8192EEEEEEEEDaRKT_ENKUlRKT_E_clIS2_EEDaSB_)
$_ZN7cutlass13device_kernelIN5flash19enable_sm80_to_sm89INS1_16FlashAttnBwdSm80INS1_25CollectiveMainloopBwdSm80ILi2ELi2EN4cute5tupleIJNS5_1CILi128EEES8_NS7_ILi64EEEEEENS_10bfloat16_tEfNS_4arch4Sm80ELb0ELb1ELb1ELb0ELb0ELb0ELb0ELb0ELi2ELi4ELi4ELi4ELb0EEENS1_21CollectiveEpilogueBwdISA_SB_SD_Li256ELb0ELb0ELi2EEENS1_19SingleTileSchedulerILb0ELb0ELb0ELi128EEEEEEEEEvNT_6ParamsE$_ZZN4cute16flatten_to_tupleINS_5tupleIJNS1_IJiiEEENS_1CILi8192EEEEEEEEDaRKT_ENKUlRKT_E_clIS2_EEDaSB_:
[----:B------:R-:W-:-:S04]  /*cef0*/  MOV R7, 0x0 ;  /* 0x0000000000077802 */ /* 0x000fc80000000f00 */
[----:B------:R-:W-:Y:S05]  /*cf00*/  RET.REL.NODEC R6 `(_ZN7cutlass13device_kernelIN5flash19enable_sm80_to_sm89INS1_16FlashAttnBwdSm80INS1_25CollectiveMainloopBwdSm80ILi2ELi2EN4cute5tupleIJNS5_1CILi128EEES8_NS7_ILi64EEEEEENS_10bfloat16_tEfNS_4arch4Sm80ELb0ELb1ELb1ELb0ELb0ELb0ELb0ELb0ELi2ELi4ELi4ELi4ELb0EEENS1_21CollectiveEpilogueBwdISA_SB_SD_Li256ELb0ELb0ELi2EEENS1_19SingleTileSchedulerILb0ELb0ELb0ELi128EEEEEEEEEvNT_6ParamsE) ;  /* 0xffff30f006007950 */ /* 0x000fea0003c3ffff */
        .type           $_ZN7cutlass13device_kernelIN5flash19enable_sm80_to_sm89INS1_16FlashAttnBwdSm80INS1_25CollectiveMainloopBwdSm80ILi2ELi2EN4cute5tupleIJNS5_1CILi128EEES8_NS7_ILi64EEEEEENS_10bfloat16_tEfNS_4arch4Sm80ELb0ELb1ELb1ELb0ELb0ELb0ELb0ELb0ELi2ELi4ELi4ELi4ELb0EEENS1_21CollectiveEpilogueBwdISA_SB_SD_Li256ELb0ELb0ELi2EEENS1_19SingleTileSchedulerILb0ELb0ELb0ELi128EEEEEEEEEvNT_6ParamsE$_ZZN4cute16flatten_to_tupleINS_5tupleIJNS_1CILi0EEENS1_IJNS2_ILi1EEENS2_ILi512EEEiEEEEEEEEDaRKT_ENKUlRKT_E_clIS6_EEDaSD_,@function
        .size           $_ZN7cutlass13device_kernelIN5flash19enable_sm80_to_sm89INS1_16FlashAttnBwdSm80INS1_25CollectiveMainloopBwdSm80ILi2ELi2EN4cute5tupleIJNS5_1CILi128EEES8_NS7_ILi64EEEEEENS_10bfloat16_tEfNS_4arch4Sm80ELb0ELb1ELb1ELb0ELb0ELb0ELb0ELb0ELi2ELi4ELi4ELi4ELb0EEENS1_21CollectiveEpilogueBwdISA_SB_SD_Li256ELb0ELb0ELi2EEENS1_19SingleTileSchedulerILb0ELb0ELb0ELi128EEEEEEEEEvNT_6ParamsE$_ZZN4cute16flatten_to_tupleINS_5tupleIJNS_1CILi0EEENS1_IJNS2_ILi1EEENS2_ILi512EEEiEEEEEEEEDaRKT_ENKUlRKT_E_clIS6_EEDaSD_,($_ZN7cutlass13device_kernelIN5flash19enable_sm80_to_sm89INS1_16FlashAttnBwdSm80INS1_25CollectiveMainloopBwdSm80ILi2ELi2EN4cute5tupleIJNS5_1CILi128EEES8_NS7_ILi64EEEEEENS_10bfloat16_tEfNS_4arch4Sm80ELb0ELb1ELb1ELb0ELb0ELb0ELb0ELb0ELi2ELi4ELi4ELi4ELb0EEENS1_21CollectiveEpilogueBwdISA_SB_SD_Li256ELb0ELb0ELi2EEENS1_19SingleTileSchedulerILb0ELb0ELb0ELi128EEEEEEEEEvNT_6ParamsE$_ZZN4cute16flatten_to_tupleINS_5tupleIJNS_1CILi1024EEENS1_IJiiEEEEEEEEDaRKT_ENKUlRKT_E_clIS4_EEDaSB_ - $_ZN7cutlass13device_kernelIN5flash19enable_sm80_to_sm89INS1_16FlashAttnBwdSm80INS1_25CollectiveMainloopBwdSm80ILi2ELi2EN4cute5tupleIJNS5_1CILi128EEES8_NS7_ILi64EEEEEENS_10bfloat16_tEfNS_4arch4Sm80ELb0ELb1ELb1ELb0ELb0ELb0ELb0ELb0ELi2ELi4ELi4ELi4ELb0EEENS1_21CollectiveEpilogueBwdISA_SB_SD_Li256ELb0ELb0ELi2EEENS1_19SingleTileSchedulerILb0ELb0ELb0ELi128EEEEEEEEEvNT_6ParamsE$_ZZN4cute16flatten_to_tupleINS_5tupleIJNS_1CILi0EEENS1_IJNS2_ILi1EEENS2_ILi512EEEiEEEEEEEEDaRKT_ENKUlRKT_E_clIS6_EEDaSD_)
$_ZN7cutlass13device_kernelIN5flash19enable_sm80_to_sm89INS1_16FlashAttnBwdSm80INS1_25CollectiveMainloopBwdSm80ILi2ELi2EN4cute5tupleIJNS5_1CILi128EEES8_NS7_ILi64EEEEEENS_10bfloat16_tEfNS_4arch4Sm80ELb0ELb1ELb1ELb0ELb0ELb0ELb0ELb0ELi2ELi4ELi4ELi4ELb0EEENS1_21CollectiveEpilogueBwdISA_SB_SD_Li256ELb0ELb0ELi2EEENS1_19SingleTileSchedulerILb0ELb0ELb0ELi128EEEEEEEEEvNT_6ParamsE$_ZZN4cute16flatten_to_tupleINS_5tupleIJNS_1CILi0EEENS1_IJNS2_ILi1EEENS2_ILi512EEEiEEEEEEEEDaRKT_ENKUlRKT_E_clIS6_EEDaSD_:
[----:B------:R-:W-:Y:S02]  /*cf10*/  MOV R8, R2 ;  /* 0x0000000200087202 */ /* 0x000fe40000000f00 */
[----:B------:R-:W-:-:S04]  /*cf20*/  MOV R9, 0x0 ;  /* 0x0000000000097802 */ /* 0x000fc80000000f00 */
[----:B------:R-:W-:Y:S05]  /*cf30*/  RET.REL.NODEC R8 `(_ZN7cutlass13device_kernelIN5flash19enable_sm80_to_sm89INS1_16FlashAttnBwdSm80INS1_25CollectiveMainloopBwdSm80ILi2ELi2EN4cute5tupleIJNS5_1CILi128EEES8_NS7_ILi64EEEEEENS_10bfloat16_tEfNS_4arch4Sm80ELb0ELb1ELb1ELb0ELb0ELb0ELb0ELb0ELi2ELi4ELi4ELi4ELb0EEENS1_21CollectiveEpilogueBwdISA_SB_SD_Li256ELb0ELb0ELi2EEENS1_19SingleTileSchedulerILb0ELb0ELb0ELi128EEEEEEEEEvNT_6ParamsE) ;  /* 0xffff30c008007950 */ /* 0x000fea0003c3ffff */
        .type           $_ZN7cutlass13device_kernelIN5flash19enable_sm80_to_sm89INS1_16FlashAttnBwdSm80INS1_25CollectiveMainloopBwdSm80ILi2ELi2EN4cute5tupleIJNS5_1CILi128EEES8_NS7_ILi64EEEEEENS_10bfloat16_tEfNS_4arch4Sm80ELb0ELb1ELb1ELb0ELb0ELb0ELb0ELb0ELi2ELi4ELi4ELi4ELb0EEENS1_21CollectiveEpilogueBwdISA_SB_SD_Li256ELb0ELb0ELi2EEENS1_19SingleTileSchedulerILb0ELb0ELb0ELi128EEEEEEEEEvNT_6ParamsE$_ZZN4cute16flatten_to_tupleINS_5tupleIJNS_1CILi1024EEENS1_IJiiEEEEEEEEDaRKT_ENKUlRKT_E_clIS4_EEDaSB_,@function
        .size           $_ZN7cutlass13device_kernelIN5flash19enable_sm80_to_sm89INS1_16FlashAttnBwdSm80INS1_25CollectiveMainloopBwdSm80ILi2ELi2EN4cute5tupleIJNS5_1CILi128EEES8_NS7_ILi64EEEEEENS_10bfloat16_tEfNS_4arch4Sm80ELb0ELb1ELb1ELb0ELb0ELb0ELb0ELb0ELi2ELi4ELi4ELi4ELb0EEENS1_21CollectiveEpilogueBwdISA_SB_SD_Li256ELb0ELb0ELi2EEENS1_19SingleTileSchedulerILb0ELb0ELb0ELi128EEEEEEEEEvNT_6ParamsE$_ZZN4cute16flatten_to_tupleINS_5tupleIJNS_1CILi1024EEENS1_IJiiEEEEEEEEDaRKT_ENKUlRKT_E_clIS4_EEDaSB_,($_ZN7cutlass13device_kernelIN5flash19enable_sm80_to_sm89INS1_16FlashAttnBwdSm80INS1_25CollectiveMainloopBwdSm80ILi2ELi2EN4cute5tupleIJNS5_1CILi128EEES8_NS7_ILi64EEEEEENS_10bfloat16_tEfNS_4arch4Sm80ELb0ELb1ELb1ELb0ELb0ELb0ELb0ELb0ELi2ELi4ELi4ELi4ELb0EEENS1_21CollectiveEpilogueBwdISA_SB_SD_Li256ELb0ELb0ELi2EEENS1_19SingleTileSchedulerILb0ELb0ELb0ELi128EEEEEEEEEvNT_6ParamsE$_ZZN4cute16flatten_to_tupleINS_5tupleIJNS_1CILi4096EEENS1_IJNS1_IJiiEEENS2_ILi8192EEEEEEEEEEEDaRKT_ENKUlRKT_E_clIS6_EEDaSD_ - $_ZN7cutlass13device_kernelIN5flash19enable_sm80_to_sm89INS1_16FlashAttnBwdSm80INS1_25CollectiveMainloopBwdSm80ILi2ELi2EN4cute5tupleIJNS5_1CILi128EEES8_NS7_ILi64EEEEEENS_10bfloat16_tEfNS_4arch4Sm80ELb0ELb1ELb1ELb0ELb0ELb0ELb0ELb0ELi2ELi4ELi4ELi4ELb0EEENS1_21CollectiveEpilogueBwdISA_SB_SD_Li256ELb0ELb0ELi2EEENS1_19SingleTileSchedulerILb0ELb0ELb0ELi128EEEEEEEEEvNT_6ParamsE$_ZZN4cute16flatten_to_tupleINS_5tupleIJNS_1CILi1024EEENS1_IJiiEEEEEEEEDaRKT_ENKUlRKT_E_clIS4_EEDaSB_)
$_ZN7cutlass13device_kernelIN5flash19enable_sm80_to_sm89INS1_16FlashAttnBwdSm80INS1_25CollectiveMainloopBwdSm80ILi2ELi2EN4cute5tupleIJNS5_1CILi128EEES8_NS7_ILi64EEEEEENS_10bfloat16_tEfNS_4arch4Sm80ELb0ELb1ELb1ELb0ELb0ELb0ELb0ELb0ELi2ELi4ELi4ELi4ELb0EEENS1_21CollectiveEpilogueBwdISA_SB_SD_Li256ELb0ELb0ELi2EEENS1_19SingleTileSchedulerILb0ELb0ELb0ELi128EEEEEEEEEvNT_6ParamsE$_ZZN4cute16flatten_to_tupleINS_5tupleIJNS_1CILi1024EEENS1_IJiiEEEEEEEEDaRKT_ENKUlRKT_E_clIS4_EEDaSB_:
[----:B------:R-:W-:-:S04]  /*cf40*/  MOV R5, 0x0 ;  /* 0x0000000000057802 */ /* 0x000fc80000000f00 */
[----:B------:R-:W-:Y:S05]  /*cf50*/  RET.REL.NODEC R4 `(_ZN7cutlass13device_kernelIN5flash19enable_sm80_to_sm89INS1_16FlashAttnBwdSm80INS1_25CollectiveMainloopBwdSm80ILi2ELi2EN4cute5tupleIJNS5_1CILi128EEES8_NS7_ILi64EEEEEENS_10bfloat16_tEfNS_4arch4Sm80ELb0ELb1ELb1ELb0ELb0ELb0ELb0ELb0ELi2ELi4ELi4ELi4ELb0EEENS1_21CollectiveEpilogueBwdISA_SB_SD_Li256ELb0ELb0ELi2EEENS1_19SingleTileSchedulerILb0ELb0ELb0ELi128EEEEEEEEEvNT_6ParamsE) ;  /* 0xffff30a004007950 */ /* 0x000fea0003c3ffff */
        .type           $_ZN7cutlass13device_kernelIN5flash19enable_sm80_to_sm89INS1_16FlashAttnBwdSm80INS1_25CollectiveMainloopBwdSm80ILi2ELi2EN4cute5tupleIJNS5_1CILi128EEES8_NS7_ILi64EEEEEENS_10bfloat16_tEfNS_4arch4Sm80ELb0ELb1ELb1ELb0ELb0ELb0ELb0ELb0ELi2ELi4ELi4ELi4ELb0EEENS1_21CollectiveEpilogueBwdISA_SB_SD_Li256ELb0ELb0ELi2EEENS1_19SingleTileSchedulerILb0ELb0ELb0ELi128EEEEEEEEEvNT_6ParamsE$_ZZN4cute16flatten_to_tupleINS_5tupleIJNS_1CILi4096EEENS1_IJNS1_IJiiEEENS2_ILi8192EEEEEEEEEEEDaRKT_ENKUlRKT_E_clIS6_EEDaSD_,@function
        .size           $_ZN7cutlass13device_kernelIN5flash19enable_sm80_to_sm89INS1_16FlashAttnBwdSm80INS1_25CollectiveMainloopBwdSm80ILi2ELi2EN4cute5tupleIJNS5_1CILi128EEES8_NS7_ILi64EEEEEENS_10bfloat16_tEfNS_4arch4Sm80ELb0ELb1ELb1ELb0ELb0ELb0ELb0ELb0ELi2ELi4ELi4ELi4ELb0EEENS1_21CollectiveEpilogueBwdISA_SB_SD_Li256ELb0ELb0ELi2EEENS1_19SingleTileSchedulerILb0ELb0ELb0ELi128EEEEEEEEEvNT_6ParamsE$_ZZN4cute16flatten_to_tupleINS_5tupleIJNS_1CILi4096EEENS1_IJNS1_IJiiEEENS2_ILi8192EEEEEEEEEEEDaRKT_ENKUlRKT_E_clIS6_EEDaSD_,($_ZN7cutlass13device_kernelIN5flash19enable_sm80_to_sm89INS1_16FlashAttnBwdSm80INS1_25CollectiveMainloopBwdSm80ILi2ELi2EN4cute5tupleIJNS5_1CILi128EEES8_NS7_ILi64EEEEEENS_10bfloat16_tEfNS_4arch4Sm80ELb0ELb1ELb1ELb0ELb0ELb0ELb0ELb0ELi2ELi4ELi4ELi4ELb0EEENS1_21CollectiveEpilogueBwdISA_SB_SD_Li256ELb0ELb0ELi2EEENS1_19SingleTileSchedulerILb0ELb0ELb0ELi128EEEEEEEEEvNT_6ParamsE$_ZZN4cute16flatten_to_tupleINS_5tupleIJNS_1CILi4096EEENS1_IJiiEEEEEEEEDaRKT_ENKUlRKT_E_clIS4_EEDaSB_ - $_ZN7cutlass13device_kernelIN5flash19enable_sm80_to_sm89INS1_16FlashAttnBwdSm80INS1_25CollectiveMainloopBwdSm80ILi2ELi2EN4cute5tupleIJNS5_1CILi128EEES8_NS7_ILi64EEEEEENS_10bfloat16_tEfNS_4arch4Sm80ELb0ELb1ELb1ELb0ELb0ELb0ELb0ELb0ELi2ELi4ELi4ELi4ELb0EEENS1_21CollectiveEpilogueBwdISA_SB_SD_Li256ELb0ELb0ELi2EEENS1_19SingleTileSchedulerILb0ELb0ELb0ELi128EEEEEEEEEvNT_6ParamsE$_ZZN4cute16flatten_to_tupleINS_5tupleIJNS_1CILi4096EEENS1_IJNS1_IJiiEEENS2_ILi8192EEEEEEEEEEEDaRKT_ENKUlRKT_E_clIS6_EEDaSD_)
$_ZN7cutlass13device_kernelIN5flash19enable_sm80_to_sm89INS1_16FlashAttnBwdSm80INS1_25CollectiveMainloopBwdSm80ILi2ELi2EN4cute5tupleIJNS5_1CILi128EEES8_NS7_ILi64EEEEEENS_10bfloat16_tEfNS_4arch4Sm80ELb0ELb1ELb1ELb0ELb0ELb0ELb0ELb0ELi2ELi4ELi4ELi4ELb0EEENS1_21CollectiveEpilogueBwdISA_SB_SD_Li256ELb0ELb0ELi2EEENS1_19SingleTileSchedulerILb0ELb0ELb0ELi128EEEEEEEEEvNT_6ParamsE$_ZZN4cute16flatten_to_tupleINS_5tupleIJNS_1CILi4096EEENS1_IJNS1_IJiiEEENS2_ILi8192EEEEEEEEEEEDaRKT_ENKUlRKT_E_clIS6_EEDaSD_:
[----:B------:R-:W-:-:S05]  /*cf60*/  IADD3 R7, R69, -c[0x0][0x20], RZ ;  /* 0x8000080045077a10 */ /* 0x000fca0007ffe0ff */
[----:B------:R1:W5:Y:S04]  /*cf70*/  LDL R2, [R7] ;  /* 0x0000000007027983 */ /* 0x0003680000100800 */
[----:B------:R1:W5:Y:S01]  /*cf80*/  LDL R3, [R7+0x4] ;  /* 0x0000040007037983 */ /* 0x0003620000100800 */
[----:B------:R-:W-:Y:S02]  /*cf90*/  IADD3 R5, R1, 0x1680, RZ ;  /* 0x0000168001057810 */ /* 0x000fe40007ffe0ff */
[----:B------:R-:W-:Y:S02]  /*cfa0*/  MOV R6, 0xcfd0 ;  /* 0x0000cfd000067802 */ /* 0x000fe40000000f00 */
[----:B------:R-:W-:Y:S02]  /*cfb0*/  IADD3 R5, R5, c[0x0][0x20], RZ ;  /* 0x0000080005057a10 */ /* 0x000fe40007ffe0ff */
[----:B-1---5:R-:W-:Y:S05]  /*cfc0*/  CALL.REL.NOINC `($_ZN7cutlass13device_kernelIN5flash19enable_sm80_to_sm89INS1_16FlashAttnBwdSm80INS1_25CollectiveMainloopBwdSm80ILi2ELi2EN4cute5tupleIJNS5_1CILi128EEES8_NS7_ILi64EEEEEENS_10bfloat16_tEfNS_4arch4Sm80ELb0ELb1ELb1ELb0ELb0ELb0ELb0ELb0ELi2ELi4ELi4ELi4ELb0EEENS1_21CollectiveEpilogueBwdISA_SB_SD_Li256ELb0ELb0ELi2EEENS1_19SingleTileSchedulerILb0ELb0ELb0ELi128EEEEEEEEEvNT_6ParamsE$_ZZN4cute16flatten_to_tupleINS_5tupleIJNS1_IJiiEEENS_1CILi8192EEEEEEEEDaRKT_ENKUlRKT_E_clIS2_EEDaSB_) ;  /* 0xffffff2000007944 */ /* 0x022fea0003c3ffff */
[----:B------:R1:W-:Y:S01]  /*cfd0*/  STL.64 [R1+0x1680], R2 ;  /* 0x0016800201007387 */ /* 0x0003e20000100a00 */
[----:B------:R-:W-:-:S03]  /*cfe0*/  MOV R6, 0xd000 ;  /* 0x0000d00000067802 */ /* 0x000fc60000000f00 */
[----:B-1----:R-:W-:Y:S05]  /*cff0*/  CALL.REL.NOINC `($_ZN7cutlass13device_kernelIN5flash19enable_sm80_to_sm89INS1_16FlashAttnBwdSm80INS1_25CollectiveMainloopBwdSm80ILi2ELi2EN4cute5tupleIJNS5_1CILi128EEES8_NS7_ILi64EEEEEENS_10bfloat16_tEfNS_4arch4Sm80ELb0ELb1ELb1ELb0ELb0ELb0ELb0ELb0ELi2ELi4ELi4ELi4ELb0EEENS1_21CollectiveEpilogueBwdISA_SB_SD_Li256ELb0ELb0ELi2EEENS1_19SingleTileSchedulerILb0ELb0ELb0ELi128EEEEEEEEEvNT_6ParamsE$_ZZN4cute12filter_tupleINS_5tupleIJNS1_IJiiEEENS_1CILi8192EEEEEEZNS_16flatten_to_tupleIS5_EEDaRKT_EUlRKT_E_EEDaS9_OT0_ENKUlDpSC_E_clIJS2_NS1_IJS4_EEEEEEDaSG_) ;  /* 0xfffff08000007944 */ /* 0x002fea0003c3ffff */
[----:B------:R-:W-:-:S04]  /*d000*/  MOV R5, 0x0 ;  /* 0x0000000000057802 */ /* 0x000fc80000000f00 */
[----:B------:R-:W-:Y:S05]  /*d010*/  RET.REL.NODEC R4 `(_ZN7cutlass13device_kernelIN5flash19enable_sm80_to_sm89INS1_16FlashAttnBwdSm80INS1_25CollectiveMainloopBwdSm80ILi2ELi2EN4cute5tupleIJNS5_1CILi128EEES8_NS7_ILi64EEEEEENS_10bfloat16_tEfNS_4arch4Sm80ELb0ELb1ELb1ELb0ELb0ELb0ELb0ELb0ELi2ELi4ELi4ELi4ELb0EEENS1_21CollectiveEpilogueBwdISA_SB_SD_Li256ELb0ELb0ELi2EEENS1_19SingleTileSchedulerILb0ELb0ELb0ELi128EEEEEEEEEvNT_6ParamsE) ;  /* 0xffff2fe004007950 */ /* 0x000fea0003c3ffff */
        .type           $_ZN7cutlass13device_kernelIN5flash19enable_sm80_to_sm89INS1_16FlashAttnBwdSm80INS1_25CollectiveMainloopBwdSm80ILi2ELi2EN4cute5tupleIJNS5_1CILi128EEES8_NS7_ILi64EEEEEENS_10bfloat16_tEfNS_4arch4Sm80ELb0ELb1ELb1ELb0ELb0ELb0ELb0ELb0ELi2ELi4ELi4ELi4ELb0EEENS1_21CollectiveEpilogueBwdISA_SB_SD_Li256ELb0ELb0ELi2EEENS1_19SingleTileSchedulerILb0ELb0ELb0ELi128EEEEEEEEEvNT_6ParamsE$_ZZN4cute16flatten_to_tupleINS_5tupleIJNS_1CILi4096EEENS1_IJiiEEEEEEEEDaRKT_ENKUlRKT_E_clIS4_EEDaSB_,@function
        .size           $_ZN7cutlass13device_kernelIN5flash19enable_sm80_to_sm89INS1_16FlashAttnBwdSm80INS1_25CollectiveMainloopBwdSm80ILi2ELi2EN4cute5tupleIJNS5_1CILi128EEES8_NS7_ILi64EEEEEENS_10bfloat16_tEfNS_4arch4Sm80ELb0ELb1ELb1ELb0ELb0ELb0ELb0ELb0ELi2ELi4ELi4ELi4ELb0EEENS1_21CollectiveEpilogueBwdISA_SB_SD_Li256ELb0ELb0ELi2EEENS1_19SingleTileSchedulerILb0ELb0ELb0ELi128EEEEEEEEEvNT_6ParamsE$_ZZN4cute16flatten_to_tupleINS_5tupleIJNS_1CILi4096EEENS1_IJiiEEEEEEEEDaRKT_ENKUlRKT_E_clIS4_EEDaSB_,($_ZN7cutlass13device_kernelIN5flash19enable_sm80_to_sm89INS1_16FlashAttnBwdSm80INS1_25CollectiveMainloopBwdSm80ILi2ELi2EN4cute5tupleIJNS5_1CILi128EEES8_NS7_ILi64EEEEEENS_10bfloat16_tEfNS_4arch4Sm80ELb0ELb1ELb1ELb0ELb0ELb0ELb0ELb0ELi2ELi4ELi4ELi4ELb0EEENS1_21CollectiveEpilogueBwdISA_SB_SD_Li256ELb0ELb0ELi2EEENS1_19SingleTileSchedulerILb0ELb0ELb0ELi128EEEEEEEEEvNT_6ParamsE$_ZZN4cute19as_arithmetic_tupleINS_15ArithmeticTupleIJiiEEEEEDaRKT_ENKUlDpRKT_E_clIJiiEEEDaS9_ - $_ZN7cutlass13device_kernelIN5flash19enable_sm80_to_sm89INS1_16FlashAttnBwdSm80INS1_25CollectiveMainloopBwdSm80ILi2ELi2EN4cute5tupleIJNS5_1CILi128EEES8_NS7_ILi64EEEEEENS_10bfloat16_tEfNS_4arch4Sm80ELb0ELb1ELb1ELb0ELb0ELb0ELb0ELb0ELi2ELi4ELi4ELi4ELb0EEENS1_21CollectiveEpilogueBwdISA_SB_SD_Li256ELb0ELb0ELi2EEENS1_19SingleTileSchedulerILb0ELb0ELb0ELi128EEEEEEEEEvNT_6ParamsE$_ZZN4cute16flatten_to_tupleINS_5tupleIJNS_1CILi4096EEENS1_IJiiEEEEEEEEDaRKT_ENKUlRKT_E_clIS4_EEDaSB_)
$_ZN7cutlass13device_kernelIN5flash19enable_sm80_to_sm89INS1_16FlashAttnBwdSm80INS1_25CollectiveMainloopBwdSm80ILi2ELi2EN4cute5tupleIJNS5_1CILi128EEES8_NS7_ILi64EEEEEENS_10bfloat16_tEfNS_4arch4Sm80ELb0ELb1ELb1ELb0ELb0ELb0ELb0ELb0ELi2ELi4ELi4ELi4ELb0EEENS1_21CollectiveEpilogueBwdISA_SB_SD_Li256ELb0ELb0ELi2EEENS1_19SingleTileSchedulerILb0ELb0ELb0ELi128EEEEEEEEEvNT_6ParamsE$_ZZN4cute16flatten_to_tupleINS_5tupleIJNS_1CILi4096EEENS1_IJiiEEEEEEEEDaRKT_ENKUlRKT_E_clIS4_EEDaSB_:
[----:B------:R-:W-:-:S04]  /*d020*/  MOV R5, 0x0 ;  /* 0x0000000000057802 */ /* 0x000fc80000000f00 */
[----:B------:R-:W-:Y:S05]  /*d030*/  RET.REL.NODEC R4 `(_ZN7cutlass13device_kernelIN5flash19enable_sm80_to_sm89INS1_16FlashAttnBwdSm80INS1_25CollectiveMainloopBwdSm80ILi2ELi2EN4cute5tupleIJNS5_1CILi128EEES8_NS7_ILi64EEEEEENS_10bfloat16_tEfNS_4arch4Sm80ELb0ELb1ELb1ELb0ELb0ELb0ELb0ELb0ELi2ELi4ELi4ELi4ELb0EEENS1_21CollectiveEpilogueBwdISA_SB_SD_Li256ELb0ELb0ELi2EEENS1_19SingleTileSchedulerILb0ELb0ELb0ELi128EEEEEEEEEvNT_6ParamsE) ;  /* 0xffff2fc004007950 */ /* 0x000fea0003c3ffff */
        .type           $_ZN7cutlass13device_kernelIN5flash19enable_sm80_to_sm89INS1_16FlashAttnBwdSm80INS1_25CollectiveMainloopBwdSm80ILi2ELi2EN4cute5tupleIJNS5_1CILi128EEES8_NS7_ILi64EEEEEENS_10bfloat16_tEfNS_4arch4Sm80ELb0ELb1ELb1ELb0ELb0ELb0ELb0ELb0ELi2ELi4ELi4ELi4ELb0EEENS1_21CollectiveEpilogueBwdISA_SB_SD_Li256ELb0ELb0ELi2EEENS1_19SingleTileSchedulerILb0ELb0ELb0ELi128EEEEEEEEEvNT_6ParamsE$_ZZN4cute19as_arithmetic_tupleINS_15ArithmeticTupleIJiiEEEEEDaRKT_ENKUlDpRKT_E_clIJiiEEEDaS9_,@function
        .size           $_ZN7cutlass13device_kernelIN5flash19enable_sm80_to_sm89INS1_16FlashAttnBwdSm80INS1_25CollectiveMainloopBwdSm80ILi2ELi2EN4cute5tupleIJNS5_1CILi128EEES8_NS7_ILi64EEEEEENS_10bfloat16_tEfNS_4arch4Sm80ELb0ELb1ELb1ELb0ELb0ELb0ELb0ELb0ELi2ELi4ELi4ELi4ELb0EEENS1_21CollectiveEpilogueBwdISA_SB_SD_Li256ELb0ELb0ELi2EEENS1_19SingleTileSchedulerILb0ELb0ELb0ELi128EEEEEEEEEvNT_6ParamsE$_ZZN4cute19as_arithmetic_tupleINS_15ArithmeticTupleIJiiEEEEEDaRKT_ENKUlDpRKT_E_clIJiiEEEDaS9_,($_ZN7cutlass13device_kernelIN5flash19enable_sm80_to_sm89INS1_16FlashAttnBwdSm80INS1_25CollectiveMainloopBwdSm80ILi2ELi2EN4cute5tupleIJNS5_1CILi128EEES8_NS7_ILi64EEEEEENS_10bfloat16_tEfNS_4arch4Sm80ELb0ELb1ELb1ELb0ELb0ELb0ELb0ELb0ELi2ELi4ELi4ELi4ELb0EEENS1_21CollectiveEpilogueBwdISA_SB_SD_Li256ELb0ELb0ELi2EEENS1_19SingleTileSchedulerILb0ELb0ELb0ELi128EEEEEEEEEvNT_6ParamsE$_ZZN4cute19as_arithmetic_tupleINS_15ArithmeticTupleIJiiEEEEEDaRKT_ENKUlRKT_E_clIiEEDaS8_ - $_ZN7cutlass13device_kernelIN5flash19enable_sm80_to_sm89INS1_16FlashAttnBwdSm80INS1_25CollectiveMainloopBwdSm80ILi2ELi2EN4cute5tupleIJNS5_1CILi128EEES8_NS7_ILi64EEEEEENS_10bfloat16_tEfNS_4arch4Sm80ELb0ELb1ELb1ELb0ELb0ELb0ELb0ELb0ELi2ELi4ELi4ELi4ELb0EEENS1_21CollectiveEpilogueBwdISA_SB_SD_Li256ELb0ELb0ELi2EEENS1_19SingleTileSchedulerILb0ELb0ELb0ELi128EEEEEEEEEvNT_6ParamsE$_ZZN4cute19as_arithmetic_tupleINS_15ArithmeticTupleIJiiEEEEEDaRKT_ENKUlDpRKT_E_clIJiiEEEDaS9_)
$_ZN7cutlass13device_kernelIN5flash19enable_sm80_to_sm89INS1_16FlashAttnBwdSm80INS1_25CollectiveMainloopBwdSm80ILi2ELi2EN4cute5tupleIJNS5_1CILi128EEES8_NS7_ILi64EEEEEENS_10bfloat16_tEfNS_4arch4Sm80ELb0ELb1ELb1ELb0ELb0ELb0ELb0ELb0ELi2ELi4ELi4ELi4ELb0EEENS1_21CollectiveEpilogueBwdISA_SB_SD_Li256ELb0ELb0ELi2EEENS1_19SingleTileSchedulerILb0ELb0ELb0ELi128EEEEEEEEEvNT_6ParamsE$_ZZN4cute19as_arithmetic_tupleINS_15ArithmeticTupleIJiiEEEEEDaRKT_ENKUlDpRKT_E_clIJiiEEEDaS9_:
[----:B------:R-:W-:Y:S01]  /*d040*/  IADD3 R3, R1, 0x1688, RZ ;  /* 0x0000168801037810 */ /* 0x000fe20007ffe0ff */
[----:B------:R-:W-:Y:S01]  /*d050*/  IMAD.MOV.U32 R2, RZ, RZ, R9 ;  /* 0x000000ffff027224 */ /* 0x000fe200078e0009 */
[----:B------:R-:W-:Y:S02]  /*d060*/  MOV R6, 0xd090 ;  /* 0x0000d09000067802 */ /* 0x000fe40000000f00 */
[----:B------:R-:W-:Y:S02]  /*d070*/  IADD3 R3, R3, c[0x0][0x20], RZ ;  /* 0x0000080003037a10 */ /* 0x000fe40007ffe0ff */
[----:B------:R-:W-:Y:S05]  /*d080*/  CALL.REL.NOINC `($_ZN7cutlass13device_kernelIN5flash19enable_sm80_to_sm89INS1_16FlashAttnBwdSm80INS1_25CollectiveMainloopBwdSm80ILi2ELi2EN4cute5tupleIJNS5_1CILi128EEES8_NS7_ILi64EEEEEENS_10bfloat16_tEfNS_4arch4Sm80ELb0ELb1ELb1ELb0ELb0ELb0ELb0ELb0ELi2ELi4ELi4ELi4ELb0EEENS1_21CollectiveEpilogueBwdISA_SB_SD_Li256ELb0ELb0ELi2EEENS1_19SingleTileSchedulerILb0ELb0ELb0ELi128EEEEEEEEEvNT_6ParamsE$_ZN4cute5tupleIJiiEEC2ERKiS3_) ;  /* 0xffffe98000007944 */ /* 0x000fea0003c3ffff */
[----:B------:R1:W5:Y:S01]  /*d090*/  LDL.64 R2, [R1+0x1688] ;  /* 0x0016880001027983 */ /* 0x0003620000100a00 */
[----:B------:R-:W-:-:S04]  /*d0a0*/  MOV R79, 0x0 ;  /* 0x00000000004f7802 */ /* 0x000fc80000000f00 */
[----:B------:R-:W-:Y:S05]  /*d0b0*/  RET.REL.NODEC R78 `(_ZN7cutlass13device_kernelIN5flash19enable_sm80_to_sm89INS1_16FlashAttnBwdSm80INS1_25CollectiveMainloopBwdSm80ILi2ELi2EN4cute5tupleIJNS5_1CILi128EEES8_NS7_ILi64EEEEEENS_10bfloat16_tEfNS_4arch4Sm80ELb0ELb1ELb1ELb0ELb0ELb0ELb0ELb0ELi2ELi4ELi4ELi4ELb0EEENS1_21CollectiveEpilogueBwdISA_SB_SD_Li256ELb0ELb0ELi2EEENS1_19SingleTileSchedulerILb0ELb0ELb0ELi128EEEEEEEEEvNT_6ParamsE) ;  /* 0xffff2f404e007950 */ /* 0x000fea0003c3ffff */
        .type           $_ZN7cutlass13device_kernelIN5flash19enable_sm80_to_sm89INS1_16FlashAttnBwdSm80INS1_25CollectiveMainloopBwdSm80ILi2ELi2EN4cute5tupleIJNS5_1CILi128EEES8_NS7_ILi64EEEEEENS_10bfloat16_tEfNS_4arch4Sm80ELb0ELb1ELb1ELb0ELb0ELb0ELb0ELb0ELi2ELi4ELi4ELi4ELb0EEENS1_21CollectiveEpilogueBwdISA_SB_SD_Li256ELb0ELb0ELi2EEENS1_19SingleTileSchedulerILb0ELb0ELb0ELi128EEEEEEEEEvNT_6ParamsE$_ZZN4cute19as_arithmetic_tupleINS_15ArithmeticTupleIJiiEEEEEDaRKT_ENKUlRKT_E_clIiEEDaS8_,@function
        .size           $_ZN7cutlass13device_kernelIN5flash19enable_sm80_to_sm89INS1_16FlashAttnBwdSm80INS1_25CollectiveMainloopBwdSm80ILi2ELi2EN4cute5tupleIJNS5_1CILi128EEES8_NS7_ILi64EEEEEENS_10bfloat16_tEfNS_4arch4Sm80ELb0ELb1ELb1ELb0ELb0ELb0ELb0ELb0ELi2ELi4ELi4ELi4ELb0EEENS1_21CollectiveEpilogueBwdISA_SB_SD_Li256ELb0ELb0ELi2EEENS1_19SingleTileSchedulerILb0ELb0ELb0ELi128EEEEEEEEEvNT_6ParamsE$_ZZN4cute19as_arithmetic_tupleINS_15ArithmeticTupleIJiiEEEEEDaRKT_ENKUlRKT_E_clIiEEDaS8_,($_ZN7cutlass13device_kernelIN5flash19enable_sm80_to_sm89INS1_16FlashAttnBwdSm80INS1_25CollectiveMainloopBwdSm80ILi2ELi2EN4cute5tupleIJNS5_1CILi128EEES8_NS7_ILi64EEEEEENS_10bfloat16_tEfNS_4arch4Sm80ELb0ELb1ELb1ELb0ELb0ELb0ELb0ELb0ELi2ELi4ELi4ELi4ELb0EEENS1_21CollectiveEpilogueBwdISA_SB_SD_Li256ELb0ELb0ELi2EEENS1_19SingleTileSchedulerILb0ELb0ELb0ELi128EEEEEEEEEvNT_6ParamsE$_ZZN4cute4diceINS_5tupleIJNS1_IJiNS1_IJiNS_1CILi0EEEEEEEEENS1_IJNS_10UnderscoreENS1_IJS6_S6_EEEEEEEEES9_EEDaRKT_RKT0_ENKUlRKT_RKT0_E_clIS5_S5_EEDaSI_SL_ - $_ZN7cutlass13device_kernelIN5flash19enable_sm80_to_sm89INS1_16FlashAttnBwdSm80INS1_25CollectiveMainloopBwdSm80ILi2ELi2EN4cute5tupleIJNS5_1CILi128EEES8_NS7_ILi64EEEEEENS_10bfloat16_tEfNS_4arch4Sm80ELb0ELb1ELb1ELb0ELb0ELb0ELb0ELb0ELi2ELi4ELi4ELi4ELb0EEENS1_21CollectiveEpilogueBwdISA_SB_SD_Li256ELb0ELb0ELi2EEENS1_19SingleTileSchedulerILb0ELb0ELb0ELi128EEEEEEEEEvNT_6ParamsE$_ZZN4cute19as_arithmetic_tupleINS_15ArithmeticTupleIJiiEEEEEDaRKT_ENKUlRKT_E_clIiEEDaS8_)
$_ZN7cutlass13device_kernelIN5flash19enable_sm80_to_sm89INS1_16FlashAttnBwdSm80INS1_25CollectiveMainloopBwdSm80ILi2ELi2EN4cute5tupleIJNS5_1CILi128EEES8_NS7_ILi64EEEEEENS_10bfloat16_tEfNS_4arch4Sm80ELb0ELb1ELb1ELb0ELb0ELb0ELb0ELb0ELi2ELi4ELi4ELi4ELb0EEENS1_21CollectiveEpilogueBwdISA_SB_SD_Li256ELb0ELb0ELi2EEENS1_19SingleTileSchedulerILb0ELb0ELb0ELi128EEEEEEEEEvNT_6ParamsE$_ZZN4cute19as_arithmetic_tupleINS_15ArithmeticTupleIJiiEEEEEDaRKT_ENKUlRKT_E_clIiEEDaS8_:
[----:B------:R-:W-:Y:S02]  /*d0c0*/  MOV R78, R2 ;  /* 0x00000002004e7202 */ /* 0x000fe40000000f00 */
[----:B------:R-:W-:Y:S02]  /*d0d0*/  MOV R79, 0x0 ;  /* 0x00000000004f7802 */ /* 0x000fe40000000f00 */
[----:B------:R-:W-:Y:S02]  /*d0e0*/  MOV R6, R7 ;  /* 0x0000000700067202 */ /* 0x000fe40000000f00 */
[----:B------:R-:W-:Y:S05]  /*d0f0*/  RET.REL.NODEC R78 `(_ZN7cutlass13device_kernelIN5flash19enable_sm80_to_sm89INS1_16FlashAttnBwdSm80INS1_25CollectiveMainloopBwdSm80ILi2ELi2EN4cute5tupleIJNS5_1CILi128EEES8_NS7_ILi64EEEEEENS_10bfloat16_tEfNS_4arch4Sm80ELb0ELb1ELb1ELb0ELb0ELb0ELb0ELb0ELi2ELi4ELi4ELi4ELb0EEENS1_21CollectiveEpilogueBwdISA_SB_SD_Li256ELb0ELb0ELi2EEENS1_19SingleTileSchedulerILb0ELb0ELb0ELi128EEEEEEEEEvNT_6ParamsE) ;  /* 0xffff2f004e007950 */ /* 0x000fea0003c3ffff */
        .type           $_ZN7cutlass13device_kernelIN5flash19enable_sm80_to_sm89INS1_16FlashAttnBwdSm80INS1_25CollectiveMainloopBwdSm80ILi2ELi2EN4cute5tupleIJNS5_1CILi128EEES8_NS7_ILi64EEEEEENS_10bfloat16_tEfNS_4arch4Sm80ELb0ELb1ELb1ELb0ELb0ELb0ELb0ELb0ELi2ELi4ELi4ELi4ELb0EEENS1_21CollectiveEpilogueBwdISA_SB_SD_Li256ELb0ELb0ELi2EEENS1_19SingleTileSchedulerILb0ELb0ELb0ELi128EEEEEEEEEvNT_6ParamsE$_ZZN4cute4diceINS_5tupleIJNS1_IJiNS1_IJiNS_1CILi0EEEEEEEEENS1_IJNS_10UnderscoreENS1_IJS6_S6_EEEEEEEEES9_EEDaRKT_RKT0_ENKUlRKT_RKT0_E_clIS5_S5_EEDaSI_SL_,@function
        .size           $_ZN7cutlass13device_kernelIN5flash19enable_sm80_to_sm89INS1_16FlashAttnBwdSm80INS1_25CollectiveMainloopBwdSm80ILi2ELi2EN4cute5tupleIJNS5_1CILi128EEES8_NS7_ILi64EEEEEENS_10bfloat16_tEfNS_4arch4Sm80ELb0ELb1ELb1ELb0ELb0ELb0ELb0ELb0ELi2ELi4ELi4ELi4ELb0EEENS1_21CollectiveEpilogueBwdISA_SB_SD_Li256ELb0ELb0ELi2EEENS1_19SingleTileSchedulerILb0ELb0ELb0ELi128EEEEEEEEEvNT_6ParamsE$_ZZN4cute4diceINS_5tupleIJNS1_IJiNS1_IJiNS_1CILi0EEEEEEEEENS1_IJNS_10UnderscoreENS1_IJS6_S6_EEEEEEEEES9_EEDaRKT_RKT0_ENKUlRKT_RKT0_E_clIS5_S5_EEDaSI_SL_,($_ZN7cutlass13device_kernelIN5flash19enable_sm80_to_sm89INS1_16FlashAttnBwdSm80INS1_25CollectiveMainloopBwdSm80ILi2ELi2EN4cute5tupleIJNS5_1CILi128EEES8_NS7_ILi64EEEEEENS_10bfloat16_tEfNS_4arch4Sm80ELb0ELb1ELb1ELb0ELb0ELb0ELb0ELb0ELi2ELi4ELi4ELi4ELb0EEENS1_21CollectiveEpilogueBwdISA_SB_SD_Li256ELb0ELb0ELi2EEENS1_19SingleTileSchedulerILb0ELb0ELb0ELi128EEEEEEEEEvNT_6ParamsE$_ZZN4cute4takeILi1ELi2ENS_5tupleIJNS1_IJNS_1CILi1EEENS2_ILi0EEEEEEiEEEEEDaRKT1_ENKUlDpRKT_E_clIJiEEEDaSD_ - $_ZN7cutlass13device_kernelIN5flash19enable_sm80_to_sm89INS1_16FlashAttnBwdSm80INS1_25CollectiveMainloopBwdSm80ILi2ELi2EN4cute5tupleIJNS5_1CILi128EEES8_NS7_ILi64EEEEEENS_10bfloat16_tEfNS_4arch4Sm80ELb0ELb1ELb1ELb0ELb0ELb0ELb0ELb0ELi2ELi4ELi4ELi4ELb0EEENS1_21CollectiveEpilogueBwdISA_SB_SD_Li256ELb0ELb0ELi2EEENS1_19SingleTileSchedulerILb0ELb0ELb0ELi128EEEEEEEEEvNT_6ParamsE$_ZZN4cute4diceINS_5tupleIJNS1_IJiNS1_IJiNS_1CILi0EEEEEEEEENS1_IJNS_10UnderscoreENS1_IJS6_S6_EEEEEEEEES9_EEDaRKT_RKT0_ENKUlRKT_RKT0_E_clIS5_S5_EEDaSI_SL_)
$_ZN7cutlass13device_kernelIN5flash19enable_sm80_to_sm89INS1_16FlashAttnBwdSm80INS1_25CollectiveMainloopBwdSm80ILi2ELi2EN4cute5tupleIJNS5_1CILi128EEES8_NS7_ILi64EEEEEENS_10bfloat16_tEfNS_4arch4Sm80ELb0ELb1ELb1ELb0ELb0ELb0ELb0ELb0ELi2ELi4ELi4ELi4ELb0EEENS1_21CollectiveEpilogueBwdISA_SB_SD_Li256ELb0ELb0ELi2EEENS1_19SingleTileSchedulerILb0ELb0ELb0ELi128EEEEEEEEEvNT_6ParamsE$_ZZN4cute4diceINS_5tupleIJNS1_IJiNS1_IJiNS_1CILi0EEEEEEEEENS1_IJNS_10UnderscoreENS1_IJS6_S6_EEEEEEEEES9_EEDaRKT_RKT0_ENKUlRKT_RKT0_E_clIS5_S5_EEDaSI_SL_:
[----:B------:R-:W-:-:S05]  /*d100*/  IADD3 R9, R2, -c[0x0][0x20], RZ ;  /* 0x8000080002097a10 */ /* 0x000fca0007ffe0ff */
[----:B------:R1:W5:Y:S01]  /*d110*/  LDL R3, [R9] ;  /* 0x0000000009037983 */ /* 0x0003620000100800 */
[----:B------:R-:W-:Y:S02]  /*d120*/  IADD3 R5, R1, 0x1680, RZ ;  /* 0x0000168001057810 */ /* 0x000fe40007ffe0ff */
[----:B------:R-:W-:Y:S02]  /*d130*/  MOV R8, 0xd160 ;  /* 0x0000d16000087802 */ /* 0x000fe40000000f00 */
[----:B------:R-:W-:Y:S02]  /*d140*/  IADD3 R5, R5, c[0x0][0x20], RZ ;  /* 0x0000080005057a10 */ /* 0x000fe40007ffe0ff */
[----:B-1---5:R-:W-:Y:S05]  /*d150*/  CALL.REL.NOINC `($_ZN7cutlass13device_kernelIN5flash19enable_sm80_to_sm89INS1_16FlashAttnBwdSm80INS1_25CollectiveMainloopBwdSm80ILi2ELi2EN4cute5tupleIJNS5_1CILi128EEES8_NS7_ILi64EEEEEENS_10bfloat16_tEfNS_4arch4Sm80ELb0ELb1ELb1ELb0ELb0ELb0ELb0ELb0ELi2ELi4ELi4ELi4ELb0EEENS1_21CollectiveEpilogueBwdISA_SB_SD_Li256ELb0ELb0ELi2EEENS1_19SingleTileSchedulerILb0ELb0ELb0ELi128EEEEEEEEEvNT_6ParamsE$_ZZN4cute6detail9lift_diceINS_5tupleIJiNS2_IJiNS_1CILi0EEEEEEEEES6_EEDaRKT_RKT0_ENKUlRKT_RKT0_E_clIiiEEDaSF_SI_) ;  /* 0x0000250000007944 */ /* 0x022fea0003c00000 */
[----:B------:R1:W5:Y:S01]  /*d160*/  LDL R3, [R9+0x4] ;  /* 0x0000040009037983 */ /* 0x0003620000100800 */
[----:B------:R-:W-:-:S03]  /*d170*/  MOV R8, 0xd190 ;  /* 0x0000d19000087802 */ /* 0x000fc60000000f00 */
[----:B-12--5:R-:W-:Y:S05]  /*d180*/  CALL.REL.NOINC `($_ZN7cutlass13device_kernelIN5flash19enable_sm80_to_sm89INS1_16FlashAttnBwdSm80INS1_25CollectiveMainloopBwdSm80ILi2ELi2EN4cute5tupleIJNS5_1CILi128EEES8_NS7_ILi64EEEEEENS_10bfloat16_tEfNS_4arch4Sm80ELb0ELb1ELb1ELb0ELb0ELb0ELb0ELb0ELi2ELi4ELi4ELi4ELb0EEENS1_21CollectiveEpilogueBwdISA_SB_SD_Li256ELb0ELb0ELi2EEENS1_19SingleTileSchedulerILb0ELb0ELb0ELi128EEEEEEEEEvNT_6ParamsE$_ZZN4cute6detail9lift_diceINS_5tupleIJiNS2_IJiNS_1CILi0EEEEEEEEES6_EEDaRKT_RKT0_ENKUlRKT_RKT0_E_clIS5_S5_EEDaSF_SI_) ;  /* 0x0000246000007944 */ /* 0x026fea0003c00000 */
[----:B------:R2:W-:Y:S01]  /*d190*/  STL [R1+0x1680], R6 ;  /* 0x0016800601007387 */ /* 0x0005e20000100800 */
[----:B------:R-:W-:-:S03]  /*d1a0*/  MOV R2, 0xd1c0 ;  /* 0x0000d1c000027802 */ /* 0x000fc60000000f00 */
[----:B-12---:R-:W-:Y:S05]  /*d1b0*/  CALL.REL.NOINC `($_ZN7cutlass13device_kernelIN5flash19enable_sm80_to_sm89INS1_16FlashAttnBwdSm80INS1_25CollectiveMainloopBwdSm80ILi2ELi2EN4cute5tupleIJNS5_1CILi128EEES8_NS7_ILi64EEEEEENS_10bfloat16_tEfNS_4arch4Sm80ELb0ELb1ELb1ELb0ELb0ELb0ELb0ELb0ELi2ELi4ELi4ELi4ELb0EEENS1_21CollectiveEpilogueBwdISA_SB_SD_Li256ELb0ELb0ELi2EEENS1_19SingleTileSchedulerILb0ELb0ELb0ELi128EEEEEEEEEvNT_6ParamsE$_ZZN4cute12filter_tupleINS_5tupleIJiNS1_IJiNS_1CILi0EEEEEEEEES5_ZNS_6detail9lift_diceIS5_S5_EEDaRKT_RKT0_EUlRKT_RKT0_E_EEDaSA_SD_OT1_ENKUlDpSG_E_clIJNS1_IJiEEES4_EEEDaSN_) ;  /* 0xfffff60000007944 */ /* 0x006fea0003c3ffff */
[----:B-----5:R-:W-:Y:S02]  /*d1c0*/  MOV R2, R5 ;  /* 0x0000000500027202 */ /* 0x020fe40000000f00 */
[----:B------:R-:W-:-:S04]  /*d1d0*/  MOV R5, 0x0 ;  /* 0x0000000000057802 */ /* 0x000fc80000000f00 */
[----:B------:R-:W-:Y:S05]  /*d1e0*/  RET.REL.NODEC R4 `(_ZN7cutlass13device_kernelIN5flash19enable_sm80_to_sm89INS1_16FlashAttnBwdSm80INS1_25CollectiveMainloopBwdSm80ILi2ELi2EN4cute5tupleIJNS5_1CILi128EEES8_NS7_ILi64EEEEEENS_10bfloat16_tEfNS_4arch4Sm80ELb0ELb1ELb1ELb0ELb0ELb0ELb0ELb0ELi2ELi4ELi4ELi4ELb0EEENS1_21CollectiveEpilogueBwdISA_SB_SD_Li256ELb0ELb0ELi2EEENS1_19SingleTileSchedulerILb0ELb0ELb0ELi128EEEEEEEEEvNT_6ParamsE) ;  /* 0xffff2e1004007950 */ /* 0x000fea0003c3ffff */
        .type           $_ZN7cutlass13device_kernelIN5flash19enable_sm80_to_sm89INS1_16FlashAttnBwdSm80INS1_25CollectiveMainloopBwdSm80ILi2ELi2EN4cute5tupleIJNS5_1CILi128EEES8_NS7_ILi64EEEEEENS_10bfloat16_tEfNS_4arch4Sm80ELb0ELb1ELb1ELb0ELb0ELb0ELb0ELb0ELi2ELi4ELi4ELi4ELb0EEENS1_21CollectiveEpilogueBwdISA_SB_SD_Li256ELb0ELb0ELi2EEENS1_19SingleTileSchedulerILb0ELb0ELb0ELi128EEEEEEEEEvNT_6ParamsE$_ZZN4cute4takeILi1ELi2ENS_5tupleIJNS1_IJNS_1CILi1EEENS2_ILi0EEEEEEiEEEEEDaRKT1_ENKUlDpRKT_E_clIJiEEEDaSD_,@function
        .size           $_ZN7cutlass13device_kernelIN5flash19enable_sm80_to_sm89INS1_16FlashAttnBwdSm80INS1_25CollectiveMainloopBwdSm80ILi2ELi2EN4cute5tupleIJNS5_1CILi128EEES8_NS7_ILi64EEEEEENS_10bfloat16_tEfNS_4arch4Sm80ELb0ELb1ELb1ELb0ELb0ELb0ELb0ELb0ELi2ELi4ELi4ELi4ELb0EEENS1_21CollectiveEpilogueBwdISA_SB_SD_Li256ELb0ELb0ELi2EEENS1_19SingleTileSchedulerILb0ELb0ELb0ELi128EEEEEEEEEvNT_6ParamsE$_ZZN4cute4takeILi1ELi2ENS_5tupleIJNS1_IJNS_1CILi1EEENS2_ILi0EEEEEEiEEEEEDaRKT1_ENKUlDpRKT_E_clIJiEEEDaSD_,($_ZN7cutlass13device_kernelIN5flash19enable_sm80_to_sm89INS1_16FlashAttnBwdSm80INS1_25CollectiveMainloopBwdSm80ILi2ELi2EN4cute5tupleIJNS5_1CILi128EEES8_NS7_ILi64EEEEEENS_10bfloat16_tEfNS_4arch4Sm80ELb0ELb1ELb1ELb0ELb0ELb0ELb0ELb0ELi2ELi4ELi4ELi4ELb0EEENS1_21CollectiveEpilogueBwdISA_SB_SD_Li256ELb0ELb0ELi2EEENS1_19SingleTileSchedulerILb0ELb0ELb0ELi128EEEEEEEEEvNT_6ParamsE$_ZZN4cute4takeILi1ELi3ENS_5tupleIJNS1_IJNS_1CILi1EEENS2_ILi512EEEiEEENS2_ILi4096EEENS1_IJNS1_IJiiEEENS2_ILi8192EEEEEEEEEEEDaRKT1_ENKUlDpRKT_E_clIJS6_S9_EEEDaSH_ - $_ZN7cutlass13device_kernelIN5flash19enable_sm80_to_sm89INS1_16FlashAttnBwdSm80INS1_25CollectiveMainloopBwdSm80ILi2ELi2EN4cute5tupleIJNS5_1CILi128EEES8_NS7_ILi64EEEEEENS_10bfloat16_tEfNS_4arch4Sm80ELb0ELb1ELb1ELb0ELb0ELb0ELb0ELb0ELi2ELi4ELi4ELi4ELb0EEENS1_21CollectiveEpilogueBwdISA_SB_SD_Li256ELb0ELb0ELi2EEENS1_19SingleTileSchedulerILb0ELb0ELb0ELi128EEEEEEEEEvNT_6ParamsE$_ZZN4cute4takeILi1ELi2ENS_5tupleIJNS1_IJNS_1CILi1EEENS2_ILi0EEEEEEiEEEEEDaRKT1_ENKUlDpRKT_E_clIJiEEEDaSD_)
$_ZN7cutlass13device_kernelIN5flash19enable_sm80_to_sm89INS1_16FlashAttnBwdSm80INS1_25CollectiveMainloopBwdSm80ILi2ELi2EN4cute5tupleIJNS5_1CILi128EEES8_NS7_ILi64EEEEEENS_10bfloat16_tEfNS_4arch4Sm80ELb0ELb1ELb1ELb0ELb0ELb0ELb0ELb0ELi2ELi4ELi4ELi4ELb0EEENS1_21CollectiveEpilogueBwdISA_SB_SD_Li256ELb0ELb0ELi2EEENS1_19SingleTileSchedulerILb0ELb0ELb0ELi128EEEEEEEEEvNT_6ParamsE$_ZZN4cute4takeILi1ELi2ENS_5tupleIJNS1_IJNS_1CILi1EEENS2_ILi0EEEEEEiEEEEEDaRKT1_ENKUlDpRKT_E_clIJiEEEDaSD_:
[----:B------:R-:W-:Y:S02]  /*d1f0*/  IADD3 R2, R1, 0x1680, RZ ;  /* 0x0000168001027810 */ /* 0x000fe40007ffe0ff */
[----:B------:R-:W-:Y:S02]  /*d200*/  MOV R6, 0xd230 ;  /* 0x0000d23000067802 */ /* 0x000fe40000000f00 */
[----:B------:R-:W-:Y:S02]  /*d210*/  IADD3 R2, R2, c[0x0][0x20], RZ ;  /* 0x0000080002027a10 */ /* 0x000fe40007ffe0ff */
[----:B------:R-:W-:Y:S05]  /*d220*/  CALL.REL.NOINC `($_ZN7cutlass13device_kernelIN5flash19enable_sm80_to_sm89INS1_16FlashAttnBwdSm80INS1_25CollectiveMainloopBwdSm80ILi2ELi2EN4cute5tupleIJNS5_1CILi128EEES8_NS7_ILi64EEEEEENS_10bfloat16_tEfNS_4arch4Sm80ELb0ELb1ELb1ELb0ELb0ELb0ELb0ELb0ELi2ELi4ELi4ELi4ELb0EEENS1_21CollectiveEpilogueBwdISA_SB_SD_Li256ELb0ELb0ELi2EEENS1_19SingleTileSchedulerILb0ELb0ELb0ELi128EEEEEEEEEvNT_6ParamsE$_ZN4cute3eso3ESOILb0ELb1EJiEEC2ERKi) ;  /* 0xffffabd000007944 */ /* 0x000fea0003c3ffff */
[----:B-1----:R1:W5:Y:S01]  /*d230*/  LDL R3, [R1+0x1680] ;  /* 0x0016800001037983 */ /* 0x0023620000100800 */
[----:B------:R-:W-:-:S04]  /*d240*/  MOV R9, 0x0 ;  /* 0x0000000000097802 */ /* 0x000fc80000000f00 */
[----:B------:R-:W-:Y:S05]  /*d250*/  RET.REL.NODEC R8 `(_ZN7cutlass13device_kernelIN5flash19enable_sm80_to_sm89INS1_16FlashAttnBwdSm80INS1_25CollectiveMainloopBwdSm80ILi2ELi2EN4cute5tupleIJNS5_1CILi128EEES8_NS7_ILi64EEEEEENS_10bfloat16_tEfNS_4arch4Sm80ELb0ELb1ELb1ELb0ELb0ELb0ELb0ELb0ELi2ELi4ELi4ELi4ELb0EEENS1_21CollectiveEpilogueBwdISA_SB_SD_Li256ELb0ELb0ELi2EEENS1_19SingleTileSchedulerILb0ELb0ELb0ELi128EEEEEEEEEvNT_6ParamsE) ;  /* 0xffff2da008007950 */ /* 0x000fea0003c3ffff */
        .type           $_ZN7cutlass13device_kernelIN5flash19enable_sm80_to_sm89INS1_16FlashAttnBwdSm80INS1_25CollectiveMainloopBwdSm80ILi2ELi2EN4cute5tupleIJNS5_1CILi128EEES8_NS7_ILi64EEEEEENS_10bfloat16_tEfNS_4arch4Sm80ELb0ELb1ELb1ELb0ELb0ELb0ELb0ELb0ELi2ELi4ELi4ELi4ELb0EEENS1_21CollectiveEpilogueBwdISA_SB_SD_Li256ELb0ELb0ELi2EEENS1_19SingleTileSchedulerILb0ELb0ELb0ELi128EEEEEEEEEvNT_6ParamsE$_ZZN4cute4takeILi1ELi3ENS_5tupleIJNS1_IJNS_1CILi1EEENS2_ILi512EEEiEEENS2_ILi4096EEENS1_IJNS1_IJiiEEENS2_ILi8192EEEEEEEEEEEDaRKT1_ENKUlDpRKT_E_clIJS6_S9_EEEDaSH_,@function
        .size           $_ZN7cutlass13device_kernelIN5flash19enable_sm80_to_sm89INS1_16FlashAttnBwdSm80INS1_25CollectiveMainloopBwdSm80ILi2ELi2EN4cute5tupleIJNS5_1CILi128EEES8_NS7_ILi64EEEEEENS_10bfloat16_tEfNS_4arch4Sm80ELb0ELb1ELb1ELb0ELb0ELb0ELb0ELb0ELi2ELi4ELi4ELi4ELb0EEENS1_21CollectiveEpilogueBwdISA_SB_SD_Li256ELb0ELb0ELi2EEENS1_19SingleTileSchedulerILb0ELb0ELb0ELi128EEEEEEEEEvNT_6ParamsE$_ZZN4cute4takeILi1ELi3ENS_5tupleIJNS1_IJNS_1CILi1EEENS2_ILi512EEEiEEENS2_ILi4096EEENS1_IJNS1_IJiiEEENS2_ILi8192EEEEEEEEEEEDaRKT1_ENKUlDpRKT_E_clIJS6_S9_EEEDaSH_,($_ZN7cutlass13device_kernelIN5flash19enable_sm80_to_sm89INS1_16FlashAttnBwdSm80INS1_25CollectiveMainloopBwdSm80ILi2ELi2EN4cute5tupleIJNS5_1CILi128EEES8_NS7_ILi64EEEEEENS_10bfloat16_tEfNS_4arch4Sm80ELb0ELb1ELb1ELb0ELb0ELb0ELb0ELb0ELi2ELi4ELi4ELi4ELb0EEENS1_21CollectiveEpilogueBwdISA_SB_SD_Li256ELb0ELb0ELi2EEENS1_19SingleTileSchedulerILb0ELb0ELb0ELi128EEEEEEEEEvNT_6ParamsE$_ZZN4cute4takeILi1ELi3ENS_5tupleIJNS1_IJNS_1CILi1EEENS2_ILi512EEEiEEENS2_ILi4096EEENS1_IJiiEEEEEEEEDaRKT1_ENKUlDpRKT_E_clIJS6_S7_EEEDaSF_ - $_ZN7cutlass13device_kernelIN5flash19enable_sm80_to_sm89INS1_16FlashAttnBwdSm80INS1_25CollectiveMainloopBwdSm80ILi2ELi2EN4cute5tupleIJNS5_1CILi128EEES8_NS7_ILi64EEEEEENS_10bfloat16_tEfNS_4arch4Sm80ELb0ELb1ELb1ELb0ELb0ELb0ELb0ELb0ELi2ELi4ELi4ELi4ELb0EEENS1_21CollectiveEpilogueBwdISA_SB_SD_Li256ELb0ELb0ELi2EEENS1_19SingleTileSchedulerILb0ELb0ELb0ELi128EEEEEEEEEvNT_6ParamsE$_ZZN4cute4takeILi1ELi3ENS_5tupleIJNS1_IJNS_1CILi1EEENS2_ILi512EEEiEEENS2_ILi4096EEENS1_IJNS1_IJiiEEENS2_ILi8192EEEEEEEEEEEDaRKT1_ENKUlDpRKT_E_clIJS6_S9_EEEDaSH_)
$_ZN7cutlass13device_kernelIN5flash19enable_sm80_to_sm89INS1_16FlashAttnBwdSm80INS1_25CollectiveMainloopBwdSm80ILi2ELi2EN4cute5tupleIJNS5_1CILi128EEES8_NS7_ILi64EEEEEENS_10bfloat16_tEfNS_4arch4Sm80ELb0ELb1ELb1ELb0ELb0ELb0ELb0ELb0ELi2ELi4ELi4ELi4ELb0EEENS1_21CollectiveEpilogueBwdISA_SB_SD_Li256ELb0ELb0ELi2EEENS1_19SingleTileSchedulerILb0ELb0ELb0ELi128EEEEEEEEEvNT_6ParamsE$_ZZN4cute4takeILi1ELi3ENS_5tupleIJNS1_IJNS_1CILi1EEENS2_ILi512EEEiEEENS2_ILi4096EEENS1_IJNS1_IJiiEEENS2_ILi8192EEEEEEEEEEEDaRKT1_ENKUlDpRKT_E_clIJS6_S9_EEEDaSH_:
[----:B------:R-:W-:Y:S02]  /*d260*/  IADD3 R2, R1, 0x1680, RZ ;  /* 0x0000168001027810 */ /* 0x000fe40007ffe0ff */
[----:B------:R-:W-:Y:S02]  /*d270*/  MOV R6, 0xd2a0 ;  /* 0x0000d2a000067802 */ /* 0x000fe40000000f00 */
[----:B------:R-:W-:Y:S02]  /*d280*/  IADD3 R2, R2, c[0x0][0x20], RZ ;  /* 0x0000080002027a10 */ /* 0x000fe40007ffe0ff */
[----:B------:R-:W-:Y:S05]  /*d290*/  CALL.REL.NOINC `($_ZN7cutlass13device_kernelIN5flash19enable_sm80_to_sm89INS1_16FlashAttnBwdSm80INS1_25CollectiveMainloopBwdSm80ILi2ELi2EN4cute5tupleIJNS5_1CILi128EEES8_NS7_ILi64EEEEEENS_10bfloat16_tEfNS_4arch4Sm80ELb0ELb1ELb1ELb0ELb0ELb0ELb0ELb0ELi2ELi4ELi4ELi4ELb0EEENS1_21CollectiveEpilogueBwdISA_SB_SD_Li256ELb0ELb0ELi2EEENS1_19SingleTileSchedulerILb0ELb0ELb0ELi128EEEEEEEEEvNT_6ParamsE$_ZN4cute3eso3ESOILb1ELb0EJNS_1CILi4096EEENS_5tupleIJNS4_IJiiEEENS2_ILi8192EEEEEEEEC2ERKS3_RKS7_) ;  /* 0xffffb7a000007944 */ /* 0x000fea0003c3ffff */
[----:B-1----:R1:W5:Y:S01]  /*d2a0*/  LDL.64 R2, [R1+0x1680] ;  /* 0x0016800001027983 */ /* 0x0023620000100a00 */
[----:B------:R-:W-:-:S04]  /*d2b0*/  MOV R5, 0x0 ;  /* 0x0000000000057802 */ /* 0x000fc80000000f00 */
[----:B------:R-:W-:Y:S05]  /*d2c0*/  RET.REL.NODEC R4 `(_ZN7cutlass13device_kernelIN5flash19enable_sm80_to_sm89INS1_16FlashAttnBwdSm80INS1_25CollectiveMainloopBwdSm80ILi2ELi2EN4cute5tupleIJNS5_1CILi128EEES8_NS7_ILi64EEEEEENS_10bfloat16_tEfNS_4arch4Sm80ELb0ELb1ELb1ELb0ELb0ELb0ELb0ELb0ELi2ELi4ELi4ELi4ELb0EEENS1_21CollectiveEpilogueBwdISA_SB_SD_Li256ELb0ELb0ELi2EEENS1_19SingleTileSchedulerILb0ELb0ELb0ELi128EEEEEEEEEvNT_6ParamsE) ;  /* 0xffff2d3004007950 */ /* 0x000fea0003c3ffff */
        .type           $_ZN7cutlass13device_kernelIN5flash19enable_sm80_to_sm89INS1_16FlashAttnBwdSm80INS1_25CollectiveMainloopBwdSm80ILi2ELi2EN4cute5tupleIJNS5_1CILi128EEES8_NS7_ILi64EEEEEENS_10bfloat16_tEfNS_4arch4Sm80ELb0ELb1ELb1ELb0ELb0ELb0ELb0ELb0ELi2ELi4ELi4ELi4ELb0EEENS1_21CollectiveEpilogueBwdISA_SB_SD_Li256ELb0ELb0ELi2EEENS1_19SingleTileSchedulerILb0ELb0ELb0ELi128EEEEEEEEEvNT_6ParamsE$_ZZN4cute4takeILi1ELi3ENS_5tupleIJNS1_IJNS_1CILi1EEENS2_ILi512EEEiEEENS2_ILi4096EEENS1_IJiiEEEEEEEEDaRKT1_ENKUlDpRKT_E_clIJS6_S7_EEEDaSF_,@function
        .size           $_ZN7cutlass13device_kernelIN5flash19enable_sm80_to_sm89INS1_16FlashAttnBwdSm80INS1_25CollectiveMainloopBwdSm80ILi2ELi2EN4cute5tupleIJNS5_1CILi128EEES8_NS7_ILi64EEEEEENS_10bfloat16_tEfNS_4arch4Sm80ELb0ELb1ELb1ELb0ELb0ELb0ELb0ELb0ELi2ELi4ELi4ELi4ELb0EEENS1_21CollectiveEpilogueBwdISA_SB_SD_Li256ELb0ELb0ELi2EEENS1_19SingleTileSchedulerILb0ELb0ELb0ELi128EEEEEEEEEvNT_6ParamsE$_ZZN4cute4takeILi1ELi3ENS_5tupleIJNS1_IJNS_1CILi1EEENS2_ILi512EEEiEEENS2_ILi4096EEENS1_IJiiEEEEEEEEDaRKT1_ENKUlDpRKT_E_clIJS6_S7_EEEDaSF_,($_ZN7cutlass13device_kernelIN5flash19enable_sm80_to_sm89INS1_16FlashAttnBwdSm80INS1_25CollectiveMainloopBwdSm80ILi2ELi2EN4cute5tupleIJNS5_1CILi128EEES8_NS7_ILi64EEEEEENS_10bfloat16_tEfNS_4arch4Sm80ELb0ELb1ELb1ELb0ELb0ELb0ELb0ELb0ELi2ELi4ELi4ELi4ELb0EEENS1_21CollectiveEpilogueBwdISA_SB_SD_Li256ELb0ELb0ELi2EEENS1_19SingleTileSchedulerILb0ELb0ELb0ELi128EEEEEEEEEvNT_6ParamsE$_ZZN4cute4takeILi1ELi3ENS_5tupleIJNS1_IJNS_1CILi1EEEiEEENS2_ILi1024EEENS1_IJiiEEEEEEEEDaRKT1_ENKUlDpRKT_E_clIJS5_S6_EEEDaSE_ - $_ZN7cutlass13device_kernelIN5flash19enable_sm80_to_sm89INS1_16FlashAttnBwdSm80INS1_25CollectiveMainloopBwdSm80ILi2ELi2EN4cute5tupleIJNS5_1CILi128EEES8_NS7_ILi64EEEEEENS_10bfloat16_tEfNS_4arch4Sm80ELb0ELb1ELb1ELb0ELb0ELb0ELb0ELb0ELi2ELi4ELi4ELi4ELb0EEENS1_21CollectiveEpilogueBwdISA_SB_SD_Li256ELb0ELb0ELi2EEENS1_19SingleTileSchedulerILb0ELb0ELb0ELi128EEEEEEEEEvNT_6ParamsE$_ZZN4cute4takeILi1ELi3ENS_5tupleIJNS1_IJNS_1CILi1EEENS2_ILi512EEEiEEENS2_ILi4096EEENS1_IJiiEEEEEEEEDaRKT1_ENKUlDpRKT_E_clIJS6_S7_EEEDaSF_)
$_ZN7cutlass13device_kernelIN5flash19enable_sm80_to_sm89INS1_16FlashAttnBwdSm80INS1_25CollectiveMainloopBwdSm80ILi2ELi2EN4cute5tupleIJNS5_1CILi128EEES8_NS7_ILi64EEEEEENS_10bfloat16_tEfNS_4arch4Sm80ELb0ELb1ELb1ELb0ELb0ELb0ELb0ELb0ELi2ELi4ELi4ELi4ELb0EEENS1_21CollectiveEpilogueBwdISA_SB_SD_Li256ELb0ELb0ELi2EEENS1_19SingleTileSchedulerILb0ELb0ELb0ELi128EEEEEEEEEvNT_6ParamsE$_ZZN4cute4takeILi1ELi3ENS_5tupleIJNS1_IJNS_1CILi1EEENS2_ILi512EEEiEEENS2_ILi4096EEENS1_IJiiEEEEEEEEDaRKT1_ENKUlDpRKT_E_clIJS6_S7_EEEDaSF_:
[----:B------:R-:W-:Y:S02]  /*d2d0*/  IADD3 R2, R1, 0x1380, RZ ;  /* 0x0000138001027810 */ /* 0x000fe40007ffe0ff */
[----:B------:R-:W-:Y:S02]  /*d2e0*/  MOV R6, 0xd310 ;  /* 0x0000d31000067802 */ /* 0x000fe40000000f00 */
[----:B------:R-:W-:Y:S02]  /*d2f0*/  IADD3 R2, R2, c[0x0][0x20], RZ ;  /* 0x0000080002027a10 */ /* 0x000fe40007ffe0ff */
[----:B------:R-:W-:Y:S05]  /*d300*/  CALL.REL.NOINC `($_ZN7cutlass13device_kernelIN5flash19enable_sm80_to_sm89INS1_16FlashAttnBwdSm80INS1_25CollectiveMainloopBwdSm80ILi2ELi2EN4cute5tupleIJNS5_1CILi128EEES8_NS7_ILi64EEEEEENS_10bfloat16_tEfNS_4arch4Sm80ELb0ELb1ELb1ELb0ELb0ELb0ELb0ELb0ELi2ELi4ELi4ELi4ELb0EEENS1_21CollectiveEpilogueBwdISA_SB_SD_Li256ELb0ELb0ELi2EEENS1_19SingleTileSchedulerILb0ELb0ELb0ELi128EEEEEEEEEvNT_6ParamsE$_ZN4cute3eso3ESOILb1ELb0EJNS_1CILi4096EEENS_5tupleIJiiEEEEEC2ERKS3_RKS5_) ;  /* 0xffffb78000007944 */ /* 0x000fea0003c3ffff */
[----:B-1----:R1:W5:Y:S01]  /*d310*/  LDL.64 R2, [R1+0x1380] ;  /* 0x0013800001027983 */ /* 0x0023620000100a00 */
[----:B------:R-:W-:-:S04]  /*d320*/  MOV R5, 0x0 ;  /* 0x0000000000057802 */ /* 0x000fc80000000f00 */
[----:B------:R-:W-:Y:S05]  /*d330*/  RET.REL.NODEC R4 `(_ZN7cutlass13device_kernelIN5flash19enable_sm80_to_sm89INS1_16FlashAttnBwdSm80INS1_25CollectiveMainloopBwdSm80ILi2ELi2EN4cute5tupleIJNS5_1CILi128EEES8_NS7_ILi64EEEEEENS_10bfloat16_tEfNS_4arch4Sm80ELb0ELb1ELb1ELb0ELb0ELb0ELb0ELb0ELi2ELi4ELi4ELi4ELb0EEENS1_21CollectiveEpilogueBwdISA_SB_SD_Li256ELb0ELb0ELi2EEENS1_19SingleTileSchedulerILb0ELb0ELb0ELi128EEEEEEEEEvNT_6ParamsE) ;  /* 0xffff2cc004007950 */ /* 0x000fea0003c3ffff */
        .type           $_ZN7cutlass13device_kernelIN5flash19enable_sm80_to_sm89INS1_16FlashAttnBwdSm80INS1_25CollectiveMainloopBwdSm80ILi2ELi2EN4cute5tupleIJNS5_1CILi128EEES8_NS7_ILi64EEEEEENS_10bfloat16_tEfNS_4arch4Sm80ELb0ELb1ELb1ELb0ELb0ELb0ELb0ELb0ELi2ELi4ELi4ELi4ELb0EEENS1_21CollectiveEpilogueBwdISA_SB_SD_Li256ELb0ELb0ELi2EEENS1_19SingleTileSchedulerILb0ELb0ELb0ELi128EEEEEEEEEvNT_6ParamsE$_ZZN4cute4takeILi1ELi3ENS_5tupleIJNS1_IJNS_1CILi1EEEiEEENS2_ILi1024EEENS1_IJiiEEEEEEEEDaRKT1_ENKUlDpRKT_E_clIJS5_S6_EEEDaSE_,@function
        .size           $_ZN7cutlass13device_kernelIN5flash19enable_sm80_to_sm89INS1_16FlashAttnBwdSm80INS1_25CollectiveMainloopBwdSm80ILi2ELi2EN4cute5tupleIJNS5_1CILi128EEES8_NS7_ILi64EEEEEENS_10bfloat16_tEfNS_4arch4Sm80ELb0ELb1ELb1ELb0ELb0ELb0ELb0ELb0ELi2ELi4ELi4ELi4ELb0EEENS1_21CollectiveEpilogueBwdISA_SB_SD_Li256ELb0ELb0ELi2EEENS1_19SingleTileSchedulerILb0ELb0ELb0ELi128EEEEEEEEEvNT_6ParamsE$_ZZN4cute4takeILi1ELi3ENS_5tupleIJNS1_IJNS_1CILi1EEEiEEENS2_ILi1024EEENS1_IJiiEEEEEEEEDaRKT1_ENKUlDpRKT_E_clIJS5_S6_EEEDaSE_,($_ZN7cutlass13device_kernelIN5flash19enable_sm80_to_sm89INS1_16FlashAttnBwdSm80INS1_25CollectiveMainloopBwdSm80ILi2ELi2EN4cute5tupleIJNS5_1CILi128EEES8_NS7_ILi64EEEEEENS_10bfloat16_tEfNS_4arch4Sm80ELb0ELb1ELb1ELb0ELb0ELb0ELb0ELb0ELi2ELi4ELi4ELi4ELb0EEENS1_21CollectiveEpilogueBwdISA_SB_SD_Li256ELb0ELb0ELi2EEENS1_19SingleTileSchedulerILb0ELb0ELb0ELi128EEEEEEEEEvNT_6ParamsE$_ZZN4cute4takeILi1ELi3ENS_5tupleIJNS1_IJiNS_1CILi512EEEEEENS1_IJiiEEENS2_ILi1024EEEEEEEEDaRKT1_ENKUlDpRKT_E_clIJS5_S6_EEEDaSE_ - $_ZN7cutlass13device_kernelIN5flash19enable_sm80_to_sm89INS1_16FlashAttnBwdSm80INS1_25CollectiveMainloopBwdSm80ILi2ELi2EN4cute5tupleIJNS5_1CILi128EEES8_NS7_ILi64EEEEEENS_10bfloat16_tEfNS_4arch4Sm80ELb0ELb1ELb1ELb0ELb0ELb0ELb0ELb0ELi2ELi4ELi4ELi4ELb0EEENS1_21CollectiveEpilogueBwdISA_SB_SD_Li256ELb0ELb0ELi2EEENS1_19SingleTileSchedulerILb0ELb0ELb0ELi128EEEEEEEEEvNT_6ParamsE$_ZZN4cute4takeILi1ELi3ENS_5tupleIJNS1_IJNS_1CILi1EEEiEEENS2_ILi1024EEENS1_IJiiEEEEEEEEDaRKT1_ENKUlDpRKT_E_clIJS5_S6_EEEDaSE_)
$_ZN7cutlass13device_kernelIN5flash19enable_sm80_to_sm89INS1_16FlashAttnBwdSm80INS1_25CollectiveMainloopBwdSm80ILi2ELi2EN4cute5tupleIJNS5_1CILi128EEES8_NS7_ILi64EEEEEENS_10bfloat16_tEfNS_4arch4Sm80ELb0ELb1ELb1ELb0ELb0ELb0ELb0ELb0ELi2ELi4ELi4ELi4ELb0EEENS1_21CollectiveEpilogueBwdISA_SB_SD_Li256ELb0ELb0ELi2EEENS1_19SingleTileSchedulerILb0ELb0ELb0ELi128EEEEEEEEEvNT_6ParamsE$_ZZN4cute4takeILi1ELi3ENS_5tupleIJNS1_IJNS_1CILi1EEEiEEENS2_ILi1024EEENS1_IJiiEEEEEEEEDaRKT1_ENKUlDpRKT_E_clIJS5_S6_EEEDaSE_:
[----:B------:R-:W-:Y:S02]  /*d340*/  IADD3 R2, R1, 0x1380, RZ ;  /* 0x0000138001027810 */ /* 0x000fe40007ffe0ff */
[----:B------:R-:W-:Y:S02]  /*d350*/  MOV R6, 0xd380 ;  /* 0x0000d38000067802 */ /* 0x000fe40000000f00 */
[----:B------:R-:W-:Y:S02]  /*d360*/  IADD3 R2, R2, c[0x0][0x20], RZ ;  /* 0x0000080002027a10 */ /* 0x000fe40007ffe0ff */
[----:B------:R-:W-:Y:S05]  /*d370*/  CALL.REL.NOINC `($_ZN7cutlass13device_kernelIN5flash19enable_sm80_to_sm89INS1_16FlashAttnBwdSm80INS1_25CollectiveMainloopBwdSm80ILi2ELi2EN4cute5tupleIJNS5_1CILi128EEES8_NS7_ILi64EEEEEENS_10bfloat16_tEfNS_4arch4Sm80ELb0ELb1ELb1ELb0ELb0ELb0ELb0ELb0ELi2ELi4ELi4ELi4ELb0EEENS1_21CollectiveEpilogueBwdISA_SB_SD_Li256ELb0ELb0ELi2EEENS1_19SingleTileSchedulerILb0ELb0ELb0ELi128EEEEEEEEEvNT_6ParamsE$_ZN4cute3eso3ESOILb1ELb0EJNS_1CILi1024EEENS_5tupleIJiiEEEEEC2ERKS3_RKS5_) ;  /* 0xffffb17000007944 */ /* 0x000fea0003c3ffff */
[----:B-1----:R1:W5:Y:S01]  /*d380*/  LDL.64 R2, [R1+0x1380] ;  /* 0x0013800001027983 */ /* 0x0023620000100a00 */
[----:B------:R-:W-:-:S04]  /*d390*/  MOV R5, 0x0 ;  /* 0x0000000000057802 */ /* 0x000fc80000000f00 */
[----:B------:R-:W-:Y:S05]  /*d3a0*/  RET.REL.NODEC R4 `(_ZN7cutlass13device_kernelIN5flash19enable_sm80_to_sm89INS1_16FlashAttnBwdSm80INS1_25CollectiveMainloopBwdSm80ILi2ELi2EN4cute5tupleIJNS5_1CILi128EEES8_NS7_ILi64EEEEEENS_10bfloat16_tEfNS_4arch4Sm80ELb0ELb1ELb1ELb0ELb0ELb0ELb0ELb0ELi2ELi4ELi4ELi4ELb0EEENS1_21CollectiveEpilogueBwdISA_SB_SD_Li256ELb0ELb0ELi2EEENS1_19SingleTileSchedulerILb0ELb0ELb0ELi128EEEEEEEEEvNT_6ParamsE) ;  /* 0xffff2c5004007950 */ /* 0x000fea0003c3ffff */
        .type           $_ZN7cutlass13device_kernelIN5flash19enable_sm80_to_sm89INS1_16FlashAttnBwdSm80INS1_25CollectiveMainloopBwdSm80ILi2ELi2EN4cute5tupleIJNS5_1CILi128EEES8_NS7_ILi64EEEEEENS_10bfloat16_tEfNS_4arch4Sm80ELb0ELb1ELb1ELb0ELb0ELb0ELb0ELb0ELi2ELi4ELi4ELi4ELb0EEENS1_21CollectiveEpilogueBwdISA_SB_SD_Li256ELb0ELb0ELi2EEENS1_19SingleTileSchedulerILb0ELb0ELb0ELi128EEEEEEEEEvNT_6ParamsE$_ZZN4cute4takeILi1ELi3ENS_5tupleIJNS1_IJiNS_1CILi512EEEEEENS1_IJiiEEENS2_ILi1024EEEEEEEEDaRKT1_ENKUlDpRKT_E_clIJS5_S6_EEEDaSE_,@function
        .size           $_ZN7cutlass13device_kernelIN5flash19enable_sm80_to_sm89INS1_16FlashAttnBwdSm80INS1_25CollectiveMainloopBwdSm80ILi2ELi2EN4cute5tupleIJNS5_1CILi128EEES8_NS7_ILi64EEEEEENS_10bfloat16_tEfNS_4arch4Sm80ELb0ELb1ELb1ELb0ELb0ELb0ELb0ELb0ELi2ELi4ELi4ELi4ELb0EEENS1_21CollectiveEpilogueBwdISA_SB_SD_Li256ELb0ELb0ELi2EEENS1_19SingleTileSchedulerILb0ELb0ELb0ELi128EEEEEEEEEvNT_6ParamsE$_ZZN4cute4takeILi1ELi3ENS_5tupleIJNS1_IJiNS_1CILi512EEEEEENS1_IJiiEEENS2_ILi1024EEEEEEEEDaRKT1_ENKUlDpRKT_E_clIJS5_S6_EEEDaSE_,($_ZN7cutlass13device_kernelIN5flash19enable_sm80_to_sm89INS1_16FlashAttnBwdSm80INS1_25CollectiveMainloopBwdSm80ILi2ELi2EN4cute5tupleIJNS5_1CILi128EEES8_NS7_ILi64EEEEEENS_10bfloat16_tEfNS_4arch4Sm80ELb0ELb1ELb1ELb0ELb0ELb0ELb0ELb0ELi2ELi4ELi4ELi4ELb0EEENS1_21CollectiveEpilogueBwdISA_SB_SD_Li256ELb0ELb0ELi2EEENS1_19SingleTileSchedulerILb0ELb0ELb0ELi128EEEEEEEEEvNT_6ParamsE$_ZZN4cute5sliceINS_5tupleIJNS1_IJNS_10UnderscoreENS_1CILi0EEEEEENS1_IJS4_S2_EEEEEENS1_IJNS1_IJNS1_IJNS3_ILi1EEES4_EEES4_EEENS1_IJNS1_IJS4_S4_EEEiEEEEEEEEDaRKT_RKT0_ENKUlRKT_RKT0_E_clIS6_SC_EEDaSM_SP_ - $_ZN7cutlass13device_kernelIN5flash19enable_sm80_to_sm89INS1_16FlashAttnBwdSm80INS1_25CollectiveMainloopBwdSm80ILi2ELi2EN4cute5tupleIJNS5_1CILi128EEES8_NS7_ILi64EEEEEENS_10bfloat16_tEfNS_4arch4Sm80ELb0ELb1ELb1ELb0ELb0ELb0ELb0ELb0ELi2ELi4ELi4ELi4ELb0EEENS1_21CollectiveEpilogueBwdISA_SB_SD_Li256ELb0ELb0ELi2EEENS1_19SingleTileSchedulerILb0ELb0ELb0ELi128EEEEEEEEEvNT_6ParamsE$_ZZN4cute4takeILi1ELi3ENS_5tupleIJNS1_IJiNS_1CILi512EEEEEENS1_IJiiEEENS2_ILi1024EEEEEEEEDaRKT1_ENKUlDpRKT_E_clIJS5_S6_EEEDaSE_)
$_ZN7cutlass13device_kernelIN5flash19enable_sm80_to_sm89INS1_16FlashAttnBwdSm80INS1_25CollectiveMainloopBwdSm80ILi2ELi2EN4cute5tupleIJNS5_1CILi128EEES8_NS7_ILi64EEEEEENS_10bfloat16_tEfNS_4arch4Sm80ELb0ELb1ELb1ELb0ELb0ELb0ELb0ELb0ELi2ELi4ELi4ELi4ELb0EEENS1_21CollectiveEpilogueBwdISA_SB_SD_Li256ELb0ELb0ELi2EEENS1_19SingleTileSchedulerILb0ELb0ELb0ELi128EEEEEEEEEvNT_6ParamsE$_ZZN4cute4takeILi1ELi3ENS_5tupleIJNS1_IJiNS_1CILi512EEEEEENS1_IJiiEEENS2_ILi1024EEEEEEEEDaRKT1_ENKUlDpRKT_E_clIJS5_S6_EEEDaSE_:
[----:B------:R-:W-:Y:S02]  /*d3b0*/  IADD3 R2, R1, 0x1680, RZ ;  /* 0x0000168001027810 */ /* 0x000fe40007ffe0ff */
[----:B------:R-:W-:Y:S02]  /*d3c0*/  MOV R6, 0xd3f0 ;  /* 0x0000d3f000067802 */ /* 0x000fe40000000f00 */
[----:B------:R-:W-:Y:S02]  /*d3d0*/  IADD3 R2, R2, c[0x0][0x20], RZ ;  /* 0x0000080002027a10 */ /* 0x000fe40007ffe0ff */
[----:B------:R-:W-:Y:S05]  /*d3e0*/  CALL.REL.NOINC `($_ZN7cutlass13device_kernelIN5flash19enable_sm80_to_sm89INS1_16FlashAttnBwdSm80INS1_25CollectiveMainloopBwdSm80ILi2ELi2EN4cute5tupleIJNS5_1CILi128EEES8_NS7_ILi64EEEEEENS_10bfloat16_tEfNS_4arch4Sm80ELb0ELb1ELb1ELb0ELb0ELb0ELb0ELb0ELi2ELi4ELi4ELi4ELb0EEENS1_21CollectiveEpilogueBwdISA_SB_SD_Li256ELb0ELb0ELi2EEENS1_19SingleTileSchedulerILb0ELb0ELb0ELi128EEEEEEEEEvNT_6ParamsE$_ZN4cute3eso3ESOILb0ELb1EJNS_5tupleIJiiEEENS_1CILi1024EEEEEC2ERKS3_RKS5_) ;  /* 0xffffa92000007944 */ /* 0x000fea0003c3ffff */
[----:B-1----:R1:W5:Y:S01]  /*d3f0*/  LDL.64 R2, [R1+0x1680] ;  /* 0x0016800001027983 */ /* 0x0023620000100a00 */
[----:B------:R-:W-:-:S04]  /*d400*/  MOV R5, 0x0 ;  /* 0x0000000000057802 */ /* 0x000fc80000000f00 */
[----:B------:R-:W-:Y:S05]  /*d410*/  RET.REL.NODEC R4 `(_ZN7cutlass13device_kernelIN5flash19enable_sm80_to_sm89INS1_16FlashAttnBwdSm80INS1_25CollectiveMainloopBwdSm80ILi2ELi2EN4cute5tupleIJNS5_1CILi128EEES8_NS7_ILi64EEEEEENS_10bfloat16_tEfNS_4arch4Sm80ELb0ELb1ELb1ELb0ELb0ELb0ELb0ELb0ELi2ELi4ELi4ELi4ELb0EEENS1_21CollectiveEpilogueBwdISA_SB_SD_Li256ELb0ELb0ELi2EEENS1_19SingleTileSchedulerILb0ELb0ELb0ELi128EEEEEEEEEvNT_6ParamsE) ;  /* 0xffff2be004007950 */ /* 0x000fea0003c3ffff */
        .type           $_ZN7cutlass13device_kernelIN5flash19enable_sm80_to_sm89INS1_16FlashAttnBwdSm80INS1_25CollectiveMainloopBwdSm80ILi2ELi2EN4cute5tupleIJNS5_1CILi128EEES8_NS7_ILi64EEEEEENS_10bfloat16_tEfNS_4arch4Sm80ELb0ELb1ELb1ELb0ELb0ELb0ELb0ELb0ELi2ELi4ELi4ELi4ELb0EEENS1_21CollectiveEpilogueBwdISA_SB_SD_Li256ELb0ELb0ELi2EEENS1_19SingleTileSchedulerILb0ELb0ELb0ELi128EEEEEEEEEvNT_6ParamsE$_ZZN4cute5sliceINS_5tupleIJNS1_IJNS_10UnderscoreENS_1CILi0EEEEEENS1_IJS4_S2_EEEEEENS1_IJNS1_IJNS1_IJNS3_ILi1EEES4_EEES4_EEENS1_IJNS1_IJS4_S4_EEEiEEEEEEEEDaRKT_RKT0_ENKUlRKT_RKT0_E_clIS6_SC_EEDaSM_SP_,@function
        .size           $_ZN7cutlass13device_kernelIN5flash19enable_sm80_to_sm89INS1_16FlashAttnBwdSm80INS1_25CollectiveMainloopBwdSm80ILi2ELi2EN4cute5tupleIJNS5_1CILi128EEES8_NS7_ILi64EEEEEENS_10bfloat16_tEfNS_4arch4Sm80ELb0ELb1ELb1ELb0ELb0ELb0ELb0ELb0ELi2ELi4ELi4ELi4ELb0EEENS1_21CollectiveEpilogueBwdISA_SB_SD_Li256ELb0ELb0ELi2EEENS1_19SingleTileSchedulerILb0ELb0ELb0ELi128EEEEEEEEEvNT_6ParamsE$_ZZN4cute5sliceINS_5tupleIJNS1_IJNS_10UnderscoreENS_1CILi0EEEEEENS1_IJS4_S2_EEEEEENS1_IJNS1_IJNS1_IJNS3_ILi1EEES4_EEES4_EEENS1_IJNS1_IJS4_S4_EEEiEEEEEEEEDaRKT_RKT0_ENKUlRKT_RKT0_E_clIS6_SC_EEDaSM_SP_,($_ZN7cutlass13device_kernelIN5flash19enable_sm80_to_sm89INS1_16FlashAttnBwdSm80INS1_25CollectiveMainloopBwdSm80ILi2ELi2EN4cute5tupleIJNS5_1CILi128EEES8_NS7_ILi64EEEEEENS_10bfloat16_tEfNS_4arch4Sm80ELb0ELb1ELb1ELb0ELb0ELb0ELb0ELb0ELi2ELi4ELi4ELi4ELb0EEENS1_21CollectiveEpilogueBwdISA_SB_SD_Li256ELb0ELb0ELi2EEENS1_19SingleTileSchedulerILb0ELb0ELb0ELi128EEEEEEEEEvNT_6ParamsE$_ZZN4cute5sliceINS_5tupleIJNS_10UnderscoreES2_NS_1CILi0EEEEEENS1_IJNS1_IJNS3_ILi1EEES4_EEEiNS3_ILi1024EEEEEEEEDaRKT_RKT0_ENKUlRKT_RKT0_E_clIS2_iEEDaSI_SL_ - $_ZN7cutlass13device_kernelIN5flash19enable_sm80_to_sm89INS1_16FlashAttnBwdSm80INS1_25CollectiveMainloopBwdSm80ILi2ELi2EN4cute5tupleIJNS5_1CILi128EEES8_NS7_ILi64EEEEEENS_10bfloat16_tEfNS_4arch4Sm80ELb0ELb1ELb1ELb0ELb0ELb0ELb0ELb0ELi2ELi4ELi4ELi4ELb0EEENS1_21CollectiveEpilogueBwdISA_SB_SD_Li256ELb0ELb0ELi2EEENS1_19SingleTileSchedulerILb0ELb0ELb0ELi128EEEEEEEEEvNT_6ParamsE$_ZZN4cute5sliceINS_5tupleIJNS1_IJNS_10UnderscoreENS_1CILi0EEEEEENS1_IJS4_S2_EEEEEENS1_IJNS1_IJNS1_IJNS3_ILi1EEES4_EEES4_EEENS1_IJNS1_IJS4_S4_EEEiEEEEEEEEDaRKT_RKT0_ENKUlRKT_RKT0_E_clIS6_SC_EEDaSM_SP_)
$_ZN7cutlass13device_kernelIN5flash19enable_sm80_to_sm89INS1_16FlashAttnBwdSm80INS1_25CollectiveMainloopBwdSm80ILi2ELi2EN4cute5tupleIJNS5_1CILi128EEES8_NS7_ILi64EEEEEENS_10bfloat16_tEfNS_4arch4Sm80ELb0ELb1ELb1ELb0ELb0ELb0ELb0ELb0ELi2ELi4ELi4ELi4ELb0EEENS1_21CollectiveEpilogueBwdISA_SB_SD_Li256ELb0ELb0ELi2EEENS1_19SingleTileSchedulerILb0ELb0ELb0ELi128EEEEEEEEEvNT_6ParamsE$_ZZN4cute5sliceINS_5tupleIJNS1_IJNS_10UnderscoreENS_1CILi0EEEEEENS1_IJS4_S2_EEEEEENS1_IJNS1_IJNS1_IJNS3_ILi1EEES4_EEES4_EEENS1_IJNS1_IJS4_S4_EEEiEEEEEEEEDaRKT_RKT0_ENKUlRKT_RKT0_E_clIS6_SC_EEDaSM_SP_:
[----:B------:R-:W-:Y:S02]  /*d420*/  MOV R10, 0xd440 ;  /* 0x0000d440000a7802 */ /* 0x000fe40000000f00 */
[----:B------:R-:W-:Y:S05]  /*d430*/  CALL.REL.NOINC `($_ZN7cutlass13device_kernelIN5flash19enable_sm80_to_sm89INS1_16FlashAttnBwdSm80INS1_25CollectiveMainloopBwdSm80ILi2ELi2EN4cute5tupleIJNS5_1CILi128EEES8_NS7_ILi64EEEEEENS_10bfloat16_tEfNS_4arch4Sm80ELb0ELb1ELb1ELb0ELb0ELb0ELb0ELb0ELi2ELi4ELi4ELi4ELb0EEENS1_21CollectiveEpilogueBwdISA_SB_SD_Li256ELb0ELb0ELi2EEENS1_19SingleTileSchedulerILb0ELb0ELb0ELi128EEEEEEEEEvNT_6ParamsE$_ZZN4cute6detail10lift_sliceINS_5tupleIJNS_1CILi0EEENS_10UnderscoreEEEENS2_IJNS2_IJS4_S4_EEEiEEEEEDaRKT_RKT0_ENKUlRKT_RKT0_E_clIS5_iEEDaSH_SK_) ;  /* 0x000002c000007944 */ /* 0x000fea0003c00000 */
[----:B------:R-:W-:Y:S02]  /*d440*/  MOV R10, 0xd460 ;  /* 0x0000d460000a7802 */ /* 0x000fe40000000f00 */
[----:B-1---5:R-:W-:Y:S05]  /*d450*/  CALL.REL.NOINC `($_ZN7cutlass13device_kernelIN5flash19enable_sm80_to_sm89INS1_16FlashAttnBwdSm80INS1_25CollectiveMainloopBwdSm80ILi2ELi2EN4cute5tupleIJNS5_1CILi128EEES8_NS7_ILi64EEEEEENS_10bfloat16_tEfNS_4arch4Sm80ELb0ELb1ELb1ELb0ELb0ELb0ELb0ELb0ELi2ELi4ELi4ELi4ELb0EEENS1_21CollectiveEpilogueBwdISA_SB_SD_Li256ELb0ELb0ELi2EEENS1_19SingleTileSchedulerILb0ELb0ELb0ELi128EEEEEEEEEvNT_6ParamsE$_ZZN4cute12filter_tupleINS_5tupleIJNS_1CILi0EEENS_10UnderscoreEEEENS1_IJNS1_IJS3_S3_EEEiEEEZNS_6detail10lift_sliceIS5_S7_EEDaRKT_RKT0_EUlRKT_RKT0_E_EEDaSC_SF_OT1_ENKUlDpSI_E_clIJNS1_IJEEENS1_IJiEEEEEEDaSP_) ;  /* 0xffffefb000007944 */ /* 0x022fea0003c3ffff */
[----:B------:R-:W-:Y:S02]  /*d460*/  MOV R9, 0x0 ;  /* 0x0000000000097802 */ /* 0x000fe40000000f00 */
[----:B-----5:R-:W-:Y:S02]  /*d470*/  MOV R3, R2 ;  /* 0x0000000200037202 */ /* 0x020fe40000000f00 */
[----:B------:R-:W-:Y:S05]  /*d480*/  RET.REL.NODEC R8 `(_ZN7cutlass13device_kernelIN5flash19enable_sm80_to_sm89INS1_16FlashAttnBwdSm80INS1_25CollectiveMainloopBwdSm80ILi2ELi2EN4cute5tupleIJNS5_1CILi128EEES8_NS7_ILi64EEEEEENS_10bfloat16_tEfNS_4arch4Sm80ELb0ELb1ELb1ELb0ELb0ELb0ELb0ELb0ELi2ELi4ELi4ELi4ELb0EEENS1_21CollectiveEpilogueBwdISA_SB_SD_Li256ELb0ELb0ELi2EEENS1_19SingleTileSchedulerILb0ELb0ELb0ELi128EEEEEEEEEvNT_6ParamsE) ;  /* 0xffff2b7008007950 */ /* 0x000fea0003c3ffff */
        .type           $_ZN7cutlass13device_kernelIN5flash19enable_sm80_to_sm89INS1_16FlashAttnBwdSm80INS1_25CollectiveMainloopBwdSm80ILi2ELi2EN4cute5tupleIJNS5_1CILi128EEES8_NS7_ILi64EEEEEENS_10bfloat16_tEfNS_4arch4Sm80ELb0ELb1ELb1ELb0ELb0ELb0ELb0ELb0ELi2ELi4ELi4ELi4ELb0EEENS1_21CollectiveEpilogueBwdISA_SB_SD_Li256ELb0ELb0ELi2EEENS1_19SingleTileSchedulerILb0ELb0ELb0ELi128EEEEEEEEEvNT_6ParamsE$_ZZN4cute5sliceINS_5tupleIJNS_10UnderscoreES2_NS_1CILi0EEEEEENS1_IJNS1_IJNS3_ILi1EEES4_EEEiNS3_ILi1024EEEEEEEEDaRKT_RKT0_ENKUlRKT_RKT0_E_clIS2_iEEDaSI_SL_,@function
        .size           $_ZN7cutlass13device_kernelIN5flash19enable_sm80_to_sm89INS1_16FlashAttnBwdSm80INS1_25CollectiveMainloopBwdSm80ILi2ELi2EN4cute5tupleIJNS5_1CILi128EEES8_NS7_ILi64EEEEEENS_10bfloat16_tEfNS_4arch4Sm80ELb0ELb1ELb1ELb0ELb0ELb0ELb0ELb0ELi2ELi4ELi4ELi4ELb0EEENS1_21CollectiveEpilogueBwdISA_SB_SD_Li256ELb0ELb0ELi2EEENS1_19SingleTileSchedulerILb0ELb0ELb0ELi128EEEEEEEEEvNT_6ParamsE$_ZZN4cute5sliceINS_5tupleIJNS_10UnderscoreES2_NS_1CILi0EEEEEENS1_IJNS1_IJNS3_ILi1EEES4_EEEiNS3_ILi1024EEEEEEEEDaRKT_RKT0_ENKUlRKT_RKT0_E_clIS2_iEEDaSI_SL_,($_ZN7cutlass13device_kernelIN5flash19enable_sm80_to_sm89INS1_16FlashAttnBwdSm80INS1_25CollectiveMainloopBwdSm80ILi2ELi2EN4cute5tupleIJNS5_1CILi128EEES8_NS7_ILi64EEEEEENS_10bfloat16_tEfNS_4arch4Sm80ELb0ELb1ELb1ELb0ELb0ELb0ELb0ELb0ELi2ELi4ELi4ELi4ELb0EEENS1_21CollectiveEpilogueBwdISA_SB_SD_Li256ELb0ELb0ELi2EEENS1_19SingleTileSchedulerILb0ELb0ELb0ELi128EEEEEEEEEvNT_6ParamsE$_ZZN4cute5sliceINS_5tupleIJNS_10UnderscoreES2_S2_iEEENS1_IJNS1_IJNS_1CILi1EEENS4_ILi0EEEEEENS4_ILi4096EEENS1_IJiiEEENS1_IJS6_NS4_ILi8192EEEEEEEEEEEDaRKT_RKT0_ENKUlRKT_RKT0_E_clIS2_S9_EEDaSL_SO_ - $_ZN7cutlass13device_kernelIN5flash19enable_sm80_to_sm89INS1_16FlashAttnBwdSm80INS1_25CollectiveMainloopBwdSm80ILi2ELi2EN4cute5tupleIJNS5_1CILi128EEES8_NS7_ILi64EEEEEENS_10bfloat16_tEfNS_4arch4Sm80ELb0ELb1ELb1ELb0ELb0ELb0ELb0ELb0ELi2ELi4ELi4ELi4ELb0EEENS1_21CollectiveEpilogueBwdISA_SB_SD_Li256ELb0ELb0ELi2EEENS1_19SingleTileSchedulerILb0ELb0ELb0ELi128EEEEEEEEEvNT_6ParamsE$_ZZN4cute5sliceINS_5tupleIJNS_10UnderscoreES2_NS_1CILi0EEEEEENS1_IJNS1_IJNS3_ILi1EEES4_EEEiNS3_ILi1024EEEEEEEEDaRKT_RKT0_ENKUlRKT_RKT0_E_clIS2_iEEDaSI_SL_)
$_ZN7cutlass13device_kernelIN5flash19enable_sm80_to_sm89INS1_16FlashAttnBwdSm80INS1_25CollectiveMainloopBwdSm80ILi2ELi2EN4cute5tupleIJNS5_1CILi128EEES8_NS7_ILi64EEEEEENS_10bfloat16_tEfNS_4arch4Sm80ELb0ELb1ELb1ELb0ELb0ELb0ELb0ELb0ELi2ELi4ELi4ELi4ELb0EEENS1_21CollectiveEpilogueBwdISA_SB_SD_Li256ELb0ELb0ELi2EEENS1_19SingleTileSchedulerILb0ELb0ELb0ELi128EEEEEEEEEvNT_6ParamsE$_ZZN4cute5sliceINS_5tupleIJNS_10UnderscoreES2_NS_1CILi0EEEEEENS1_IJNS1_IJNS3_ILi1EEES4_EEEiNS3_ILi1024EEEEEEEEDaRKT_RKT0_ENKUlRKT_RKT0_E_clIS2_iEEDaSI_SL_:
[----:B------:R-:W-:Y:S01]  /*d490*/  IADD3 R2, R1, 0x1680, RZ ;  /* 0x0000168001027810 */ /* 0x000fe20007ffe0ff */
[----:B------:R-:W-:Y:S01]  /*d4a0*/  IMAD.MOV.U32 R3, RZ, RZ, R22 ;  /* 0x000000ffff037224 */ /* 0x000fe200078e0016 */
[----:B------:R-:W-:Y:S02]  /*d4b0*/  MOV R6, 0xd4e0 ;  /* 0x0000d4e000067802 */ /* 0x000fe40000000f00 */
[----:B------:R-:W-:Y:S02]  /*d4c0*/  IADD3 R2, R2, c[0x0][0x20], RZ ;  /* 0x0000080002027a10 */ /* 0x000fe40007ffe0ff */
[----:B------:R-:W-:Y:S05]  /*d4d0*/  CALL.REL.NOINC `($_ZN7cutlass13device_kernelIN5flash19enable_sm80_to_sm89INS1_16FlashAttnBwdSm80INS1_25CollectiveMainloopBwdSm80ILi2ELi2EN4cute5tupleIJNS5_1CILi128EEES8_NS7_ILi64EEEEEENS_10bfloat16_tEfNS_4arch4Sm80ELb0ELb1ELb1ELb0ELb0ELb0ELb0ELb0ELi2ELi4ELi4ELi4ELb0EEENS1_21CollectiveEpilogueBwdISA_SB_SD_Li256ELb0ELb0ELi2EEENS1_19SingleTileSchedulerILb0ELb0ELb0ELi128EEEEEEEEEvNT_6ParamsE$_ZN4cute3eso3ESOILb0ELb1EJiEEC2ERKi) ;  /* 0xffffa92000007944 */ /* 0x000fea0003c3ffff */
[----:B-1----:R1:W5:Y:S01]  /*d4e0*/  LDL R3, [R1+0x1680] ;  /* 0x0016800001037983 */ /* 0x0023620000100800 */
[----:B------:R-:W-:-:S04]  /*d4f0*/  MOV R9, 0x0 ;  /* 0x0000000000097802 */ /* 0x000fc80000000f00 */
[----:B------:R-:W-:Y:S05]  /*d500*/  RET.REL.NODEC R8 `(_ZN7cutlass13device_kernelIN5flash19enable_sm80_to_sm89INS1_16FlashAttnBwdSm80INS1_25CollectiveMainloopBwdSm80ILi2ELi2EN4cute5tupleIJNS5_1CILi128EEES8_NS7_ILi64EEEEEENS_10bfloat16_tEfNS_4arch4Sm80ELb0ELb1ELb1ELb0ELb0ELb0ELb0ELb0ELi2ELi4ELi4ELi4ELb0EEENS1_21CollectiveEpilogueBwdISA_SB_SD_Li256ELb0ELb0ELi2EEENS1_19SingleTileSchedulerILb0ELb0ELb0ELi128EEEEEEEEEvNT_6ParamsE) ;  /* 0xffff2af008007950 */ /* 0x000fea0003c3ffff */
        .type           $_ZN7cutlass13device_kernelIN5flash19enable_sm80_to_sm89INS1_16FlashAttnBwdSm80INS1_25CollectiveMainloopBwdSm80ILi2ELi2EN4cute5tupleIJNS5_1CILi128EEES8_NS7_ILi64EEEEEENS_10bfloat16_tEfNS_4arch4Sm80ELb0ELb1ELb1ELb0ELb0ELb0ELb0ELb0ELi2ELi4ELi4ELi4ELb0EEENS1_21CollectiveEpilogueBwdISA_SB_SD_Li256ELb0ELb0ELi2EEENS1_19SingleTileSchedulerILb0ELb0ELb0ELi128EEEEEEEEEvNT_6ParamsE$_ZZN4cute5sliceINS_5tupleIJNS_10UnderscoreES2_S2_iEEENS1_IJNS1_IJNS_1CILi1EEENS4_ILi0EEEEEENS4_ILi4096EEENS1_IJiiEEENS1_IJS6_NS4_ILi8192EEEEEEEEEEEDaRKT_RKT0_ENKUlRKT_RKT0_E_clIS2_S9_EEDaSL_SO_,@function
        .size           $_ZN7cutlass13device_kernelIN5flash19enable_sm80_to_sm89INS1_16FlashAttnBwdSm80INS1_25CollectiveMainloopBwdSm80ILi2ELi2EN4cute5tupleIJNS5_1CILi128EEES8_NS7_ILi64EEEEEENS_10bfloat16_tEfNS_4arch4Sm80ELb0ELb1ELb1ELb0ELb0ELb0ELb0ELb0ELi2ELi4ELi4ELi4ELb0EEENS1_21CollectiveEpilogueBwdISA_SB_SD_Li256ELb0ELb0ELi2EEENS1_19SingleTileSchedulerILb0ELb0ELb0ELi128EEEEEEEEEvNT_6ParamsE$_ZZN4cute5sliceINS_5tupleIJNS_10UnderscoreES2_S2_iEEENS1_IJNS1_IJNS_1CILi1EEENS4_ILi0EEEEEENS4_ILi4096EEENS1_IJiiEEENS1_IJS6_NS4_ILi8192EEEEEEEEEEEDaRKT_RKT0_ENKUlRKT_RKT0_E_clIS2_S9_EEDaSL_SO_,($_ZN7cutlass13device_kernelIN5flash19enable_sm80_to_sm89INS1_16FlashAttnBwdSm80INS1_25CollectiveMainloopBwdSm80ILi2ELi2EN4cute5tupleIJNS5_1CILi128EEES8_NS7_ILi64EEEEEENS_10bfloat16_tEfNS_4arch4Sm80ELb0ELb1ELb1ELb0ELb0ELb0ELb0ELb0ELi2ELi4ELi4ELi4ELb0EEENS1_21CollectiveEpilogueBwdISA_SB_SD_Li256ELb0ELb0ELi2EEENS1_19SingleTileSchedulerILb0ELb0ELb0ELi128EEEEEEEEEvNT_6ParamsE$_ZZN4cute5sliceINS_5tupleIJNS_10UnderscoreES2_S2_iEEENS1_IJNS1_IJNS_1CILi1EEENS4_ILi0EEEEEEiNS4_ILi1024EEENS4_ILi8192EEEEEEEEDaRKT_RKT0_ENKUlRKT_RKT0_E_clIS2_iEEDaSJ_SM_ - $_ZN7cutlass13device_kernelIN5flash19enable_sm80_to_sm89INS1_16FlashAttnBwdSm80INS1_25CollectiveMainloopBwdSm80ILi2ELi2EN4cute5tupleIJNS5_1CILi128EEES8_NS7_ILi64EEEEEENS_10bfloat16_tEfNS_4arch4Sm80ELb0ELb1ELb1ELb0ELb0ELb0ELb0ELb0ELi2ELi4ELi4ELi4ELb0EEENS1_21CollectiveEpilogueBwdISA_SB_SD_Li256ELb0ELb0ELi2EEENS1_19SingleTileSchedulerILb0ELb0ELb0ELi128EEEEEEEEEvNT_6ParamsE$_ZZN4cute5sliceINS_5tupleIJNS_10UnderscoreES2_S2_iEEENS1_IJNS1_IJNS_1CILi1EEENS4_ILi0EEEEEENS4_ILi4096EEENS1_IJiiEEENS1_IJS6_NS4_ILi8192EEEEEEEEEEEDaRKT_RKT0_ENKUlRKT_RKT0_E_clIS2_S9_EEDaSL_SO_)
$_ZN7cutlass13device_kernelIN5flash19enable_sm80_to_sm89INS1_16FlashAttnBwdSm80INS1_25CollectiveMainloopBwdSm80ILi2ELi2EN4cute5tupleIJNS5_1CILi128EEES8_NS7_ILi64EEEEEENS_10bfloat16_tEfNS_4arch4Sm80ELb0ELb1ELb1ELb0ELb0ELb0ELb0ELb0ELi2ELi4ELi4ELi4ELb0EEENS1_21CollectiveEpilogueBwdISA_SB_SD_Li256ELb0ELb0ELi2EEENS1_19SingleTileSchedulerILb0ELb0ELb0ELi128EEEEEEEEEvNT_6ParamsE$_ZZN4cute5sliceINS_5tupleIJNS_10UnderscoreES2_S2_iEEENS1_IJNS1_IJNS_1CILi1EEENS4_ILi0EEEEEENS4_ILi4096EEENS1_IJiiEEENS1_IJS6_NS4_ILi8192EEEEEEEEEEEDaRKT_RKT0_ENKUlRKT_RKT0_E_clIS2_S9_EEDaSL_SO_:
[----:B------:R-:W-:Y:S02]  /*d510*/  IADD3 R2, R1, 0x1380, RZ ;  /* 0x0000138001027810 */ /* 0x000fe40007ffe0ff */
[----:B------:R-:W-:Y:S02]  /*d520*/  MOV R6, 0xd550 ;  /* 0x0000d55000067802 */ /* 0x000fe40000000f00 */
[----:B------:R-:W-:Y:S02]  /*d530*/  IADD3 R2, R2, c[0x0][0x20], RZ ;  /* 0x0000080002027a10 */ /* 0x000fe40007ffe0ff */
[----:B------:R-:W-:Y:S05]  /*d540*/  CALL.REL.NOINC `($_ZN7cutlass13device_kernelIN5flash19enable_sm80_to_sm89INS1_16FlashAttnBwdSm80INS1_25CollectiveMainloopBwdSm80ILi2ELi2EN4cute5tupleIJNS5_1CILi128EEES8_NS7_ILi64EEEEEENS_10bfloat16_tEfNS_4arch4Sm80ELb0ELb1ELb1ELb0ELb0ELb0ELb0ELb0ELi2ELi4ELi4ELi4ELb0EEENS1_21CollectiveEpilogueBwdISA_SB_SD_Li256ELb0ELb0ELi2EEENS1_19SingleTileSchedulerILb0ELb0ELb0ELi128EEEEEEEEEvNT_6ParamsE$_ZN4cute3eso3ESOILb0ELb1EJNS_5tupleIJiiEEEEEC2ERKS3_) ;  /* 0xffffa76000007944 */ /* 0x000fea0003c3ffff */
[----:B-1----:R1:W5:Y:S01]  /*d550*/  LDL.64 R2, [R1+0x1380] ;  /* 0x0013800001027983 */ /* 0x0023620000100a00 */
[----:B------:R-:W-:-:S04]  /*d560*/  MOV R5, 0x0 ;  /* 0x0000000000057802 */ /* 0x000fc80000000f00 */
[----:B------:R-:W-:Y:S05]  /*d570*/  RET.REL.NODEC R4 `(_ZN7cutlass13device_kernelIN5flash19enable_sm80_to_sm89INS1_16FlashAttnBwdSm80INS1_25CollectiveMainloopBwdSm80ILi2ELi2EN4cute5tupleIJNS5_1CILi128EEES8_NS7_ILi64EEEEEENS_10bfloat16_tEfNS_4arch4Sm80ELb0ELb1ELb1ELb0ELb0ELb0ELb0ELb0ELi2ELi4ELi4ELi4ELb0EEENS1_21CollectiveEpilogueBwdISA_SB_SD_Li256ELb0ELb0ELi2EEENS1_19SingleTileSchedulerILb0ELb0ELb0ELi128EEEEEEEEEvNT_6ParamsE) ;  /* 0xffff2a8004007950 */ /* 0x000fea0003c3ffff */
        .type           $_ZN7cutlass13device_kernelIN5flash19enable_sm80_to_sm89INS1_16FlashAttnBwdSm80INS1_25CollectiveMainloopBwdSm80ILi2ELi2EN4cute5tupleIJNS5_1CILi128EEES8_NS7_ILi64EEEEEENS_10bfloat16_tEfNS_4arch4Sm80ELb0ELb1ELb1ELb0ELb0ELb0ELb0ELb0ELi2ELi4ELi4ELi4ELb0EEENS1_21CollectiveEpilogueBwdISA_SB_SD_Li256ELb0ELb0ELi2EEENS1_19SingleTileSchedulerILb0ELb0ELb0ELi128EEEEEEEEEvNT_6ParamsE$_ZZN4cute5sliceINS_5tupleIJNS_10UnderscoreES2_S2_iEEENS1_IJNS1_IJNS_1CILi1EEENS4_ILi0EEEEEEiNS4_ILi1024EEENS4_ILi8192EEEEEEEEDaRKT_RKT0_ENKUlRKT_RKT0_E_clIS2_iEEDaSJ_SM_,@function
        .size           $_ZN7cutlass13device_kernelIN5flash19enable_sm80_to_sm89INS1_16FlashAttnBwdSm80INS1_25CollectiveMainloopBwdSm80ILi2ELi2EN4cute5tupleIJNS5_1CILi128EEES8_NS7_ILi64EEEEEENS_10bfloat16_tEfNS_4arch4Sm80ELb0ELb1ELb1ELb0ELb0ELb0ELb0ELb0ELi2ELi4ELi4ELi4ELb0EEENS1_21CollectiveEpilogueBwdISA_SB_SD_Li256ELb0ELb0ELi2EEENS1_19SingleTileSchedulerILb0ELb0ELb0ELi128EEEEEEEEEvNT_6ParamsE$_ZZN4cute5sliceINS_5tupleIJNS_10UnderscoreES2_S2_iEEENS1_IJNS1_IJNS_1CILi1EEENS4_ILi0EEEEEEiNS4_ILi1024EEENS4_ILi8192EEEEEEEEDaRKT_RKT0_ENKUlRKT_RKT0_E_clIS2_iEEDaSJ_SM_,($_ZN7cutlass13device_kernelIN5flash19enable_sm80_to_sm89INS1_16FlashAttnBwdSm80INS1_25CollectiveMainloopBwdSm80ILi2ELi2EN4cute5tupleIJNS5_1CILi128EEES8_NS7_ILi64EEEEEENS_10bfloat16_tEfNS_4arch4Sm80ELb0ELb1ELb1ELb0ELb0ELb0ELb0ELb0ELi2ELi4ELi4ELi4ELb0EEENS1_21CollectiveEpilogueBwdISA_SB_SD_Li256ELb0ELb0ELi2EEENS1_19SingleTileSchedulerILb0ELb0ELb0ELi128EEEEEEEEEvNT_6ParamsE$_ZZN4cute5sliceINS_5tupleIJNS_10UnderscoreES2_S2_iEEENS1_IJNS1_IJNS_1CILi1EEENS4_ILi0EEEEEElS6_lEEEEEDaRKT_RKT0_ENKUlRKT_RKT0_E_clIS2_lEEDaSH_SK_ - $_ZN7cutlass13device_kernelIN5flash19enable_sm80_to_sm89INS1_16FlashAttnBwdSm80INS1_25CollectiveMainloopBwdSm80ILi2ELi2EN4cute5tupleIJNS5_1CILi128EEES8_NS7_ILi64EEEEEENS_10bfloat16_tEfNS_4arch4Sm80ELb0ELb1ELb1ELb0ELb0ELb0ELb0ELb0ELi2ELi4ELi4ELi4ELb0EEENS1_21CollectiveEpilogueBwdISA_SB_SD_Li256ELb0ELb0ELi2EEENS1_19SingleTileSchedulerILb0ELb0ELb0ELi128EEEEEEEEEvNT_6ParamsE$_ZZN4cute5sliceINS_5tupleIJNS_10UnderscoreES2_S2_iEEENS1_IJNS1_IJNS_1CILi1EEENS4_ILi0EEEEEEiNS4_ILi1024EEENS4_ILi8192EEEEEEEEDaRKT_RKT0_ENKUlRKT_RKT0_E_clIS2_iEEDaSJ_SM_)
$_ZN7cutlass13device_kernelIN5flash19enable_sm80_to_sm89INS1_16FlashAttnBwdSm80INS1_25CollectiveMainloopBwdSm80ILi2ELi2EN4cute5tupleIJNS5_1CILi128EEES8_NS7_ILi64EEEEEENS_10bfloat16_tEfNS_4arch4Sm80ELb0ELb1ELb1ELb0ELb0ELb0ELb0ELb0ELi2ELi4ELi4ELi4ELb0EEENS1_21CollectiveEpilogueBwdISA_SB_SD_Li256ELb0ELb0ELi2EEENS1_19SingleTileSchedulerILb0ELb0ELb0ELi128EEEEEEEEEvNT_6ParamsE$_ZZN4cute5sliceINS_5tupleIJNS_10UnderscoreES2_S2_iEEENS1_IJNS1_IJNS_1CILi1EEENS4_ILi0EEEEEEiNS4_ILi1024EEENS4_ILi8192EEEEEEEEDaRKT_RKT0_ENKUlRKT_RKT0_E_clIS2_iEEDaSJ_SM_:
[----:B------:R-:W-:Y:S02]  /*d580*/  IADD3 R2, R1, 0x1380, RZ ;  /* 0x0000138001027810 */ /* 0x000fe40007ffe0ff */
[----:B------:R-:W-:Y:S02]  /*d590*/  MOV R6, 0xd5c0 ;  /* 0x0000d5c000067802 */ /* 0x000fe40000000f00 */
[----:B------:R-:W-:Y:S02]  /*d5a0*/  IADD3 R2, R2, c[0x0][0x20], RZ ;  /* 0x0000080002027a10 */ /* 0x000fe40007ffe0ff */
[----:B------:R-:W-:Y:S05]  /*d5b0*/  CALL.REL.NOINC `($_ZN7cutlass13device_kernelIN5flash19enable_sm80_to_sm89INS1_16FlashAttnBwdSm80INS1_25CollectiveMainloopBwdSm80ILi2ELi2EN4cute5tupleIJNS5_1CILi128EEES8_NS7_ILi64EEEEEENS_10bfloat16_tEfNS_4arch4Sm80ELb0ELb1ELb1ELb0ELb0ELb0ELb0ELb0ELi2ELi4ELi4ELi4ELb0EEENS1_21CollectiveEpilogueBwdISA_SB_SD_Li256ELb0ELb0ELi2EEENS1_19SingleTileSchedulerILb0ELb0ELb0ELi128EEEEEEEEEvNT_6ParamsE$_ZN4cute3eso3ESOILb0ELb1EJiEEC2ERKi) ;  /* 0xffffa84000007944 */ /* 0x000fea0003c3ffff */
[----:B-1----:R1:W5:Y:S01]  /*d5c0*/  LDL R3, [R1+0x1380] ;  /* 0x0013800001037983 */ /* 0x0023620000100800 */
[----:B------:R-:W-:Y:S02]  /*d5d0*/  MOV R6, R4 ;  /* 0x0000000400067202 */ /* 0x000fe40000000f00 */
[----:B------:R-:W-:-:S04]  /*d5e0*/  MOV R7, 0x0 ;  /* 0x0000000000077802 */ /* 0x000fc80000000f00 */
[----:B------:R-:W-:Y:S05]  /*d5f0*/  RET.REL.NODEC R6 `(_ZN7cutlass13device_kernelIN5flash19enable_sm80_to_sm89INS1_16FlashAttnBwdSm80INS1_25CollectiveMainloopBwdSm80ILi2ELi2EN4cute5tupleIJNS5_1CILi128EEES8_NS7_ILi64EEEEEENS_10bfloat16_tEfNS_4arch4Sm80ELb0ELb1ELb1ELb0ELb0ELb0ELb0ELb0ELi2ELi4ELi4ELi4ELb0EEENS1_21CollectiveEpilogueBwdISA_SB_SD_Li256ELb0ELb0ELi2EEENS1_19SingleTileSchedulerILb0ELb0ELb0ELi128EEEEEEEEEvNT_6ParamsE) ;  /* 0xffff2a0006007950 */ /* 0x000fea0003c3ffff */
        .type           $_ZN7cutlass13device_kernelIN5flash19enable_sm80_to_sm89INS1_16FlashAttnBwdSm80INS1_25CollectiveMainloopBwdSm80ILi2ELi2EN4cute5tupleIJNS5_1CILi128EEES8_NS7_ILi64EEEEEENS_10bfloat16_tEfNS_4arch4Sm80ELb0ELb1ELb1ELb0ELb0ELb0ELb0ELb0ELi2ELi4ELi4ELi4ELb0EEENS1_21CollectiveEpilogueBwdISA_SB_SD_Li256ELb0ELb0ELi2EEENS1_19SingleTileSchedulerILb0ELb0ELb0ELi128EEEEEEEEEvNT_6ParamsE$_ZZN4cute5sliceINS_5tupleIJNS_10UnderscoreES2_S2_iEEENS1_IJNS1_IJNS_1CILi1EEENS4_ILi0EEEEEElS6_lEEEEEDaRKT_RKT0_ENKUlRKT_RKT0_E_clIS2_lEEDaSH_SK_,@function
        .size           $_ZN7cutlass13device_kernelIN5flash19enable_sm80_to_sm89INS1_16FlashAttnBwdSm80INS1_25CollectiveMainloopBwdSm80ILi2ELi2EN4cute5tupleIJNS5_1CILi128EEES8_NS7_ILi64EEEEEENS_10bfloat16_tEfNS_4arch4Sm80ELb0ELb1ELb1ELb0ELb0ELb0ELb0ELb0ELi2ELi4ELi4ELi4ELb0EEENS1_21CollectiveEpilogueBwdISA_SB_SD_Li256ELb0ELb0ELi2EEENS1_19SingleTileSchedulerILb0ELb0ELb0ELi128EEEEEEEEEvNT_6ParamsE$_ZZN4cute5sliceINS_5tupleIJNS_10UnderscoreES2_S2_iEEENS1_IJNS1_IJNS_1CILi1EEENS4_ILi0EEEEEElS6_lEEEEEDaRKT_RKT0_ENKUlRKT_RKT0_E_clIS2_lEEDaSH_SK_,($_ZN7cutlass13device_kernelIN5flash19enable_sm80_to_sm89INS1_16FlashAttnBwdSm80INS1_25CollectiveMainloopBwdSm80ILi2ELi2EN4cute5tupleIJNS5_1CILi128EEES8_NS7_ILi64EEEEEENS_10bfloat16_tEfNS_4arch4Sm80ELb0ELb1ELb1ELb0ELb0ELb0ELb0ELb0ELi2ELi4ELi4ELi4ELb0EEENS1_21CollectiveEpilogueBwdISA_SB_SD_Li256ELb0ELb0ELi2EEENS1_19SingleTileSchedulerILb0ELb0ELb0ELi128EEEEEEEEEvNT_6ParamsE$_ZZN4cute5sliceINS_5tupleIJNS_10UnderscoreES2_iEEENS1_IJNS1_IJNS_1CILi1EEENS4_ILi0EEEEEEiNS4_ILi1024EEEEEEEEDaRKT_RKT0_ENKUlRKT_RKT0_E_clIS2_iEEDaSI_SL_ - $_ZN7cutlass13device_kernelIN5flash19enable_sm80_to_sm89INS1_16FlashAttnBwdSm80INS1_25CollectiveMainloopBwdSm80ILi2ELi2EN4cute5tupleIJNS5_1CILi128EEES8_NS7_ILi64EEEEEENS_10bfloat16_tEfNS_4arch4Sm80ELb0ELb1ELb1ELb0ELb0ELb0ELb0ELb0ELi2ELi4ELi4ELi4ELb0EEENS1_21CollectiveEpilogueBwdISA_SB_SD_Li256ELb0ELb0ELi2EEENS1_19SingleTileSchedulerILb0ELb0ELb0ELi128EEEEEEEEEvNT_6ParamsE$_ZZN4cute5sliceINS_5tupleIJNS_10UnderscoreES2_S2_iEEENS1_IJNS1_IJNS_1CILi1EEENS4_ILi0EEEEEElS6_lEEEEEDaRKT_RKT0_ENKUlRKT_RKT0_E_clIS2_lEEDaSH_SK_)
$_ZN7cutlass13device_kernelIN5flash19enable_sm80_to_sm89INS1_16FlashAttnBwdSm80INS1_25CollectiveMainloopBwdSm80ILi2ELi2EN4cute5tupleIJNS5_1CILi128EEES8_NS7_ILi64EEEEEENS_10bfloat16_tEfNS_4arch4Sm80ELb0ELb1ELb1ELb0ELb0ELb0ELb0ELb0ELi2ELi4ELi4ELi4ELb0EEENS1_21CollectiveEpilogueBwdISA_SB_SD_Li256ELb0ELb0ELi2EEENS1_19SingleTileSchedulerILb0ELb0ELb0ELi128EEEEEEEEEvNT_6ParamsE$_ZZN4cute5sliceINS_5tupleIJNS_10UnderscoreES2_S2_iEEENS1_IJNS1_IJNS_1CILi1EEENS4_ILi0EEEEEElS6_lEEEEEDaRKT_RKT0_ENKUlRKT_RKT0_E_clIS2_lEEDaSH_SK_:
[----:B------:R-:W-:Y:S02]  /*d600*/  IADD3 R5, R1, 0x16a8, RZ ;  /* 0x000016a801057810 */ /* 0x000fe40007ffe0ff */
[----:B------:R-:W-:Y:S02]  /*d610*/  MOV R6, 0xd640 ;  /* 0x0000d64000067802 */ /* 0x000fe40000000f00 */
[----:B------:R-:W-:Y:S02]  /*d620*/  IADD3 R5, R5, c[0x0][0x20], RZ ;  /* 0x0000080005057a10 */ /* 0x000fe40007ffe0ff */
[----:B------:R-:W-:Y:S05]  /*d630*/  CALL.REL.NOINC `($_ZN7cutlass13device_kernelIN5flash19enable_sm80_to_sm89INS1_16FlashAttnBwdSm80INS1_25CollectiveMainloopBwdSm80ILi2ELi2EN4cute5tupleIJNS5_1CILi128EEES8_NS7_ILi64EEEEEENS_10bfloat16_tEfNS_4arch4Sm80ELb0ELb1ELb1ELb0ELb0ELb0ELb0ELb0ELi2ELi4ELi4ELi4ELb0EEENS1_21CollectiveEpilogueBwdISA_SB_SD_Li256ELb0ELb0ELi2EEENS1_19SingleTileSchedulerILb0ELb0ELb0ELi128EEEEEEEEEvNT_6ParamsE$_ZN4cute3eso3ESOILb0ELb1EJlEEC2ERKl) ;  /* 0xffffa9a000007944 */ /* 0x000fea0003c3ffff */
[----:B-1----:R1:W5:Y:S01]  /*d640*/  LDL.64 R2, [R1+0x16a8] ;  /* 0x0016a80001027983 */ /* 0x0023620000100a00 */
[----:B------:R-:W-:-:S04]  /*d650*/  MOV R5, 0x0 ;  /* 0x0000000000057802 */ /* 0x000fc80000000f00 */
[----:B------:R-:W-:Y:S05]  /*d660*/  RET.REL.NODEC R4 `(_ZN7cutlass13device_kernelIN5flash19enable_sm80_to_sm89INS1_16FlashAttnBwdSm80INS1_25CollectiveMainloopBwdSm80ILi2ELi2EN4cute5tupleIJNS5_1CILi128EEES8_NS7_ILi64EEEEEENS_10bfloat16_tEfNS_4arch4Sm80ELb0ELb1ELb1ELb0ELb0ELb0ELb0ELb0ELi2ELi4ELi4ELi4ELb0EEENS1_21CollectiveEpilogueBwdISA_SB_SD_Li256ELb0ELb0ELi2EEENS1_19SingleTileSchedulerILb0ELb0ELb0ELi128EEEEEEEEEvNT_6ParamsE) ;  /* 0xffff299004007950 */ /* 0x000fea0003c3ffff */
        .type           $_ZN7cutlass13device_kernelIN5flash19enable_sm80_to_sm89INS1_16FlashAttnBwdSm80INS1_25CollectiveMainloopBwdSm80ILi2ELi2EN4cute5tupleIJNS5_1CILi128EEES8_NS7_ILi64EEEEEENS_10bfloat16_tEfNS_4arch4Sm80ELb0ELb1ELb1ELb0ELb0ELb0ELb0ELb0ELi2ELi4ELi4ELi4ELb0EEENS1_21CollectiveEpilogueBwdISA_SB_SD_Li256ELb0ELb0ELi2EEENS1_19SingleTileSchedulerILb0ELb0ELb0ELi128EEEEEEEEEvNT_6ParamsE$_ZZN4cute5sliceINS_5tupleIJNS_10UnderscoreES2_iEEENS1_IJNS1_IJNS_1CILi1EEENS4_ILi0EEEEEEiNS4_ILi1024EEEEEEEEDaRKT_RKT0_ENKUlRKT_RKT0_E_clIS2_iEEDaSI_SL_,@function
        .size           $_ZN7cutlass13device_kernelIN5flash19enable_sm80_to_sm89INS1_16FlashAttnBwdSm80INS1_25CollectiveMainloopBwdSm80ILi2ELi2EN4cute5tupleIJNS5_1CILi128EEES8_NS7_ILi64EEEEEENS_10bfloat16_tEfNS_4arch4Sm80ELb0ELb1ELb1ELb0ELb0ELb0ELb0ELb0ELi2ELi4ELi4ELi4ELb0EEENS1_21CollectiveEpilogueBwdISA_SB_SD_Li256ELb0ELb0ELi2EEENS1_19SingleTileSchedulerILb0ELb0ELb0ELi128EEEEEEEEEvNT_6ParamsE$_ZZN4cute5sliceINS_5tupleIJNS_10UnderscoreES2_iEEENS1_IJNS1_IJNS_1CILi1EEENS4_ILi0EEEEEEiNS4_ILi1024EEEEEEEEDaRKT_RKT0_ENKUlRKT_RKT0_E_clIS2_iEEDaSI_SL_,($_ZN7cutlass13device_kernelIN5flash19enable_sm80_to_sm89INS1_16FlashAttnBwdSm80INS1_25CollectiveMainloopBwdSm80ILi2ELi2EN4cute5tupleIJNS5_1CILi128EEES8_NS7_ILi64EEEEEENS_10bfloat16_tEfNS_4arch4Sm80ELb0ELb1ELb1ELb0ELb0ELb0ELb0ELb0ELi2ELi4ELi4ELi4ELb0EEENS1_21CollectiveEpilogueBwdISA_SB_SD_Li256ELb0ELb0ELi2EEENS1_19SingleTileSchedulerILb0ELb0ELb0ELi128EEEEEEEEEvNT_6ParamsE$_ZZN4cute6detail10lift_sliceINS_5tupleIJNS_1CILi0EEENS_10UnderscoreEEEENS2_IJNS2_IJS4_S4_EEEiEEEEEDaRKT_RKT0_ENKUlRKT_RKT0_E_clIS5_iEEDaSH_SK_ - $_ZN7cutlass13device_kernelIN5flash19enable_sm80_to_sm89INS1_16FlashAttnBwdSm80INS1_25CollectiveMainloopBwdSm80ILi2ELi2EN4cute5tupleIJNS5_1CILi128EEES8_NS7_ILi64EEEEEENS_10bfloat16_tEfNS_4arch4Sm80ELb0ELb1ELb1ELb0ELb0ELb0ELb0ELb0ELi2ELi4ELi4ELi4ELb0EEENS1_21CollectiveEpilogueBwdISA_SB_SD_Li256ELb0ELb0ELi2EEENS1_19SingleTileSchedulerILb0ELb0ELb0ELi128EEEEEEEEEvNT_6ParamsE$_ZZN4cute5sliceINS_5tupleIJNS_10UnderscoreES2_iEEENS1_IJNS1_IJNS_1CILi1EEENS4_ILi0EEEEEEiNS4_ILi1024EEEEEEEEDaRKT_RKT0_ENKUlRKT_RKT0_E_clIS2_iEEDaSI_SL_)
$_ZN7cutlass13device_kernelIN5flash19enable_sm80_to_sm89INS1_16FlashAttnBwdSm80INS1_25CollectiveMainloopBwdSm80ILi2ELi2EN4cute5tupleIJNS5_1CILi128EEES8_NS7_ILi64EEEEEENS_10bfloat16_tEfNS_4arch4Sm80ELb0ELb1ELb1ELb0ELb0ELb0ELb0ELb0ELi2ELi4ELi4ELi4ELb0EEENS1_21CollectiveEpilogueBwdISA_SB_SD_Li256ELb0ELb0ELi2EEENS1_19SingleTileSchedulerILb0ELb0ELb0ELi128EEEEEEEEEvNT_6ParamsE$_ZZN4cute5sliceINS_5tupleIJNS_10UnderscoreES2_iEEENS1_IJNS1_IJNS_1CILi1EEENS4_ILi0EEEEEEiNS4_ILi1024EEEEEEEEDaRKT_RKT0_ENKUlRKT_RKT0_E_clIS2_iEEDaSI_SL_:
[----:B------:R-:W-:Y:S01]  /*d670*/  IADD3 R2, R1, 0x1680, RZ ;  /* 0x0000168001027810 */ /* 0x000fe20007ffe0ff */
[----:B------:R-:W-:Y:S01]  /*d680*/  IMAD.MOV.U32 R3, RZ, RZ, R22 ;  /* 0x000000ffff037224 */ /* 0x000fe200078e0016 */
[----:B------:R-:W-:Y:S02]  /*d690*/  MOV R6, 0xd6c0 ;  /* 0x0000d6c000067802 */ /* 0x000fe40000000f00 */
[----:B------:R-:W-:Y:S02]  /*d6a0*/  IADD3 R2, R2, c[0x0][0x20], RZ ;  /* 0x0000080002027a10 */ /* 0x000fe40007ffe0ff */
[----:B------:R-:W-:Y:S05]  /*d6b0*/  CALL.REL.NOINC `($_ZN7cutlass13device_kernelIN5flash19enable_sm80_to_sm89INS1_16FlashAttnBwdSm80INS1_25CollectiveMainloopBwdSm80ILi2ELi2EN4cute5tupleIJNS5_1CILi128EEES8_NS7_ILi64EEEEEENS_10bfloat16_tEfNS_4arch4Sm80ELb0ELb1ELb1ELb0ELb0ELb0ELb0ELb0ELi2ELi4ELi4ELi4ELb0EEENS1_21CollectiveEpilogueBwdISA_SB_SD_Li256ELb0ELb0ELi2EEENS1_19SingleTileSchedulerILb0ELb0ELb0ELi128EEEEEEEEEvNT_6ParamsE$_ZN4cute3eso3ESOILb0ELb1EJiEEC2ERKi) ;  /* 0xffffa74000007944 */ /* 0x000fea0003c3ffff */
[----:B-1----:R1:W5:Y:S01]  /*d6c0*/  LDL R3, [R1+0x1680] ;  /* 0x0016800001037983 */ /* 0x0023620000100800 */
[----:B------:R-:W-:Y:S02]  /*d6d0*/  MOV R6, R4 ;  /* 0x0000000400067202 */ /* 0x000fe40000000f00 */
[----:B------:R-:W-:-:S04]  /*d6e0*/  MOV R7, 0x0 ;  /* 0x0000000000077802 */ /* 0x000fc80000000f00 */
[----:B------:R-:W-:Y:S05]  /*d6f0*/  RET.REL.NODEC R6 `(_ZN7cutlass13device_kernelIN5flash19enable_sm80_to_sm89INS1_16FlashAttnBwdSm80INS1_25CollectiveMainloopBwdSm80ILi2ELi2EN4cute5tupleIJNS5_1CILi128EEES8_NS7_ILi64EEEEEENS_10bfloat16_tEfNS_4arch4Sm80ELb0ELb1ELb1ELb0ELb0ELb0ELb0ELb0ELi2ELi4ELi4ELi4ELb0EEENS1_21CollectiveEpilogueBwdISA_SB_SD_Li256ELb0ELb0ELi2EEENS1_19SingleTileSchedulerILb0ELb0ELb0ELi128EEEEEEEEEvNT_6ParamsE) ;  /* 0xffff290006007950 */ /* 0x000fea0003c3ffff */
        .type           $_ZN7cutlass13device_kernelIN5flash19enable_sm80_to_sm89INS1_16FlashAttnBwdSm80INS1_25CollectiveMainloopBwdSm80ILi2ELi2EN4cute5tupleIJNS5_1CILi128EEES8_NS7_ILi64EEEEEENS_10bfloat16_tEfNS_4arch4Sm80ELb0ELb1ELb1ELb0ELb0ELb0ELb0ELb0ELi2ELi4ELi4ELi4ELb0EEENS1_21CollectiveEpilogueBwdISA_SB_SD_Li256ELb0ELb0ELi2EEENS1_19SingleTileSchedulerILb0ELb0ELb0ELi128EEEEEEEEEvNT_6ParamsE$_ZZN4cute6detail10lift_sliceINS_5tupleIJNS_1CILi0EEENS_10UnderscoreEEEENS2_IJNS2_IJS4_S4_EEEiEEEEEDaRKT_RKT0_ENKUlRKT_RKT0_E_clIS5_iEEDaSH_SK_,@function
        .size           $_ZN7cutlass13device_kernelIN5flash19enable_sm80_to_sm89INS1_16FlashAttnBwdSm80INS1_25CollectiveMainloopBwdSm80ILi2ELi2EN4cute5tupleIJNS5_1CILi128EEES8_NS7_ILi64EEEEEENS_10bfloat16_tEfNS_4arch4Sm80ELb0ELb1ELb1ELb0ELb0ELb0ELb0ELb0ELi2ELi4ELi4ELi4ELb0EEENS1_21CollectiveEpilogueBwdISA_SB_SD_Li256ELb0ELb0ELi2EEENS1_19SingleTileSchedulerILb0ELb0ELb0ELi128EEEEEEEEEvNT_6ParamsE$_ZZN4cute6detail10lift_sliceINS_5tupleIJNS_1CILi0EEENS_10UnderscoreEEEENS2_IJNS2_IJS4_S4_EEEiEEEEEDaRKT_RKT0_ENKUlRKT_RKT0_E_clIS5_iEEDaSH_SK_,($_ZN7cutlass13device_kernelIN5flash19enable_sm80_to_sm89INS1_16FlashAttnBwdSm80INS1_25CollectiveMainloopBwdSm80ILi2ELi2EN4cute5tupleIJNS5_1CILi128EEES8_NS7_ILi64EEEEEENS_10bfloat16_tEfNS_4arch4Sm80ELb0ELb1ELb1ELb0ELb0ELb0ELb0ELb0ELi2ELi4ELi4ELi4ELb0EEENS1_21CollectiveEpilogueBwdISA_SB_SD_Li256ELb0ELb0ELi2EEENS1_19SingleTileSchedulerILb0ELb0ELb0ELi128EEEEEEEEEvNT_6ParamsE$_ZZN4cute6detail16composition_implINS_1CILi2EEEiNS_5tupleIJNS2_ILi1EEES3_EEENS4_IJNS2_ILi0EEES5_EEEEEDaRKT_RKT0_RKT1_RKT2_ENKUlRKT_RKT0_E_clIS3_S5_EEDaSN_SQ_ - $_ZN7cutlass13device_kernelIN5flash19enable_sm80_to_sm89INS1_16FlashAttnBwdSm80INS1_25CollectiveMainloopBwdSm80ILi2ELi2EN4cute5tupleIJNS5_1CILi128EEES8_NS7_ILi64EEEEEENS_10bfloat16_tEfNS_4arch4Sm80ELb0ELb1ELb1ELb0ELb0ELb0ELb0ELb0ELi2ELi4ELi4ELi4ELb0EEENS1_21CollectiveEpilogueBwdISA_SB_SD_Li256ELb0ELb0ELi2EEENS1_19SingleTileSchedulerILb0ELb0ELb0ELi128EEEEEEEEEvNT_6ParamsE$_ZZN4cute6detail10lift_sliceINS_5tupleIJNS_1CILi0EEENS_10UnderscoreEEEENS2_IJNS2_IJS4_S4_EEEiEEEEEDaRKT_RKT0_ENKUlRKT_RKT0_E_clIS5_iEEDaSH_SK_)
$_ZN7cutlass13device_kernelIN5flash19enable_sm80_to_sm89INS1_16FlashAttnBwdSm80INS1_25CollectiveMainloopBwdSm80ILi2ELi2EN4cute5tupleIJNS5_1CILi128EEES8_NS7_ILi64EEEEEENS_10bfloat16_tEfNS_4arch4Sm80ELb0ELb1ELb1ELb0ELb0ELb0ELb0ELb0ELi2ELi4ELi4ELi4ELb0EEENS1_21CollectiveEpilogueBwdISA_SB_SD_Li256ELb0ELb0ELi2EEENS1_19SingleTileSchedulerILb0ELb0ELb0ELi128EEEEEEEEEvNT_6ParamsE$_ZZN4cute6detail10lift_sliceINS_5tupleIJNS_1CILi0EEENS_10UnderscoreEEEENS2_IJNS2_IJS4_S4_EEEiEEEEEDaRKT_RKT0_ENKUlRKT_RKT0_E_clIS5_iEEDaSH_SK_:
[----:B------:R-:W-:Y:S02]  /*d700*/  IADD3 R2, R1, 0x1680, RZ ;  /* 0x0000168001027810 */ /* 0x000fe40007ffe0ff */
[----:B------:R-:W-:Y:S02]  /*d710*/  MOV R6, 0xd740 ;  /* 0x0000d74000067802 */ /* 0x000fe40000000f00 */
[----:B------:R-:W-:Y:S02]  /*d720*/  IADD3 R2, R2, c[0x0][0x20], RZ ;  /* 0x0000080002027a10 */ /* 0x000fe40007ffe0ff */
[----:B------:R-:W-:Y:S05]  /*d730*/  CALL.REL.NOINC `($_ZN7cutlass13device_kernelIN5flash19enable_sm80_to_sm89INS1_16FlashAttnBwdSm80INS1_25CollectiveMainloopBwdSm80ILi2ELi2EN4cute5tupleIJNS5_1CILi128EEES8_NS7_ILi64EEEEEENS_10bfloat16_tEfNS_4arch4Sm80ELb0ELb1ELb1ELb0ELb0ELb0ELb0ELb0ELi2ELi4ELi4ELi4ELb0EEENS1_21CollectiveEpilogueBwdISA_SB_SD_Li256ELb0ELb0ELi2EEENS1_19SingleTileSchedulerILb0ELb0ELb0ELi128EEEEEEEEEvNT_6ParamsE$_ZN4cute3eso3ESOILb0ELb1EJiEEC2ERKi) ;  /* 0xffffa6c000007944 */ /* 0x000fea0003c3ffff */
[----:B-1----:R1:W5:Y:S01]  /*d740*/  LDL R3, [R1+0x1680] ;  /* 0x0016800001037983 */ /* 0x0023620000100800 */
[----:B------:R-:W-:-:S04]  /*d750*/  MOV R11, 0x0 ;  /* 0x00000000000b7802 */ /* 0x000fc80000000f00 */
[----:B------:R-:W-:Y:S05]  /*d760*/  RET.REL.NODEC R10 `(_ZN7cutlass13device_kernelIN5flash19enable_sm80_to_sm89INS1_16FlashAttnBwdSm80INS1_25CollectiveMainloopBwdSm80ILi2ELi2EN4cute5tupleIJNS5_1CILi128EEES8_NS7_ILi64EEEEEENS_10bfloat16_tEfNS_4arch4Sm80ELb0ELb1ELb1ELb0ELb0ELb0ELb0ELb0ELi2ELi4ELi4ELi4ELb0EEENS1_21CollectiveEpilogueBwdISA_SB_SD_Li256ELb0ELb0ELi2EEENS1_19SingleTileSchedulerILb0ELb0ELb0ELi128EEEEEEEEEvNT_6ParamsE) ;  /* 0xffff28900a007950 */ /* 0x000fea0003c3ffff */
        .type           $_ZN7cutlass13device_kernelIN5flash19enable_sm80_to_sm89INS1_16FlashAttnBwdSm80INS1_25CollectiveMainloopBwdSm80ILi2ELi2EN4cute5tupleIJNS5_1CILi128EEES8_NS7_ILi64EEEEEENS_10bfloat16_tEfNS_4arch4Sm80ELb0ELb1ELb1ELb0ELb0ELb0ELb0ELb0ELi2ELi4ELi4ELi4ELb0EEENS1_21CollectiveEpilogueBwdISA_SB_SD_Li256ELb0ELb0ELi2EEENS1_19SingleTileSchedulerILb0ELb0ELb0ELi128EEEEEEEEEvNT_6ParamsE$_ZZN4cute6detail16composition_implINS_1CILi2EEEiNS_5tupleIJNS2_ILi1EEES3_EEENS4_IJNS2_ILi0EEES5_EEEEEDaRKT_RKT0_RKT1_RKT2_ENKUlRKT_RKT0_E_clIS3_S5_EEDaSN_SQ_,@function
        .size           $_ZN7cutlass13device_kernelIN5flash19enable_sm80_to_sm89INS1_16FlashAttnBwdSm80INS1_25CollectiveMainloopBwdSm80ILi2ELi2EN4cute5tupleIJNS5_1CILi128EEES8_NS7_ILi64EEEEEENS_10bfloat16_tEfNS_4arch4Sm80ELb0ELb1ELb1ELb0ELb0ELb0ELb0ELb0ELi2ELi4ELi4ELi4ELb0EEENS1_21CollectiveEpilogueBwdISA_SB_SD_Li256ELb0ELb0ELi2EEENS1_19SingleTileSchedulerILb0ELb0ELb0ELi128EEEEEEEEEvNT_6ParamsE$_ZZN4cute6detail16composition_implINS_1CILi2EEEiNS_5tupleIJNS2_ILi1EEES3_EEENS4_IJNS2_ILi0EEES5_EEEEEDaRKT_RKT0_RKT1_RKT2_ENKUlRKT_RKT0_E_clIS3_S5_EEDaSN_SQ_,($_ZN7cutlass13device_kernelIN5flash19enable_sm80_to_sm89INS1_16FlashAttnBwdSm80INS1_25CollectiveMainloopBwdSm80ILi2ELi2EN4cute5tupleIJNS5_1CILi128EEES8_NS7_ILi64EEEEEENS_10bfloat16_tEfNS_4arch4Sm80ELb0ELb1ELb1ELb0ELb0ELb0ELb0ELb0ELi2ELi4ELi4ELi4ELb0EEENS1_21CollectiveEpilogueBwdISA_SB_SD_Li256ELb0ELb0ELi2EEENS1_19SingleTileSchedulerILb0ELb0ELb0ELi128EEEEEEEEEvNT_6ParamsE$_ZZN4cute6detail16composition_implINS_5tupleIJNS_1CILi16EEENS3_ILi2EEES5_S5_NS3_ILi4EEES5_EEENS2_IJNS3_ILi1EEEiiiNS3_ILi144EEENS3_ILi512EEEEEENS2_IJNS2_IJS5_S5_EEES6_NS3_ILi8EEEEEENS2_IJNS2_IJNS3_ILi64EEESA_EEES4_NS3_ILi1024EEEEEEEEDaRKT_RKT0_RKT1_RKT2_ENKUlRKT_RKT0_E_clIS6_S4_EEDaSX_S10_ - $_ZN7cutlass13device_kernelIN5flash19enable_sm80_to_sm89INS1_16FlashAttnBwdSm80INS1_25CollectiveMainloopBwdSm80ILi2ELi2EN4cute5tupleIJNS5_1CILi128EEES8_NS7_ILi64EEEEEENS_10bfloat16_tEfNS_4arch4Sm80ELb0ELb1ELb1ELb0ELb0ELb0ELb0ELb0ELi2ELi4ELi4ELi4ELb0EEENS1_21CollectiveEpilogueBwdISA_SB_SD_Li256ELb0ELb0ELi2EEENS1_19SingleTileSchedulerILb0ELb0ELb0ELi128EEEEEEEEEvNT_6ParamsE$_ZZN4cute6detail16composition_implINS_1CILi2EEEiNS_5tupleIJNS2_ILi1EEES3_EEENS4_IJNS2_ILi0EEES5_EEEEEDaRKT_RKT0_RKT1_RKT2_ENKUlRKT_RKT0_E_clIS3_S5_EEDaSN_SQ_)
$_ZN7cutlass13device_kernelIN5flash19enable_sm80_to_sm89INS1_16FlashAttnBwdSm80INS1_25CollectiveMainloopBwdSm80ILi2ELi2EN4cute5tupleIJNS5_1CILi128EEES8_NS7_ILi64EEEEEENS_10bfloat16_tEfNS_4arch4Sm80ELb0ELb1ELb1ELb0ELb0ELb0ELb0ELb0ELi2ELi4ELi4ELi4ELb0EEENS1_21CollectiveEpilogueBwdISA_SB_SD_Li256ELb0ELb0ELi2EEENS1_19SingleTileSchedulerILb0ELb0ELb0ELi128EEEEEEEEEvNT_6ParamsE$_ZZN4cute6detail16composition_implINS_1CILi2EEEiNS_5tupleIJNS2_ILi1EEES3_EEENS4_IJNS2_ILi0EEES5_EEEEEDaRKT_RKT0_RKT1_RKT2_ENKUlRKT_RKT0_E_clIS3_S5_EEDaSN_SQ_:
[----:B------:R-:W-:Y:S02]  /*d770*/  IADD3 R2, R1, 0x1688, RZ ;  /* 0x0000168801027810 */ /* 0x000fe40007ffe0ff */
[----:B------:R-:W-:Y:S02]  /*d780*/  MOV R6, 0xd7b0 ;  /* 0x0000d7b000067802 */ /* 0x000fe40000000f00 */
[----:B------:R-:W-:Y:S02]  /*d790*/  IADD3 R2, R2, c[0x0][0x20], RZ ;  /* 0x0000080002027a10 */ /* 0x000fe40007ffe0ff */
[----:B------:R-:W-:Y:S05]  /*d7a0*/  CALL.REL.NOINC `($_ZN7cutlass13device_kernelIN5flash19enable_sm80_to_sm89INS1_16FlashAttnBwdSm80INS1_25CollectiveMainloopBwdSm80ILi2ELi2EN4cute5tupleIJNS5_1CILi128EEES8_NS7_ILi64EEEEEENS_10bfloat16_tEfNS_4arch4Sm80ELb0ELb1ELb1ELb0ELb0ELb0ELb0ELb0ELi2ELi4ELi4ELi4ELb0EEENS1_21CollectiveEpilogueBwdISA_SB_SD_Li256ELb0ELb0ELi2EEENS1_19SingleTileSchedulerILb0ELb0ELb0ELi128EEEEEEEEEvNT_6ParamsE$_ZN4cute5tupleIJNS_1CILi2EEEiEEC2ERKS2_RKi) ;  /* 0xffffe16000007944 */ /* 0x000fea0003c3ffff */
[----:B-1----:R1:W5:Y:S01]  /*d7b0*/  LDL R3, [R1+0x1688] ;  /* 0x0016880001037983 */ /* 0x0023620000100800 */
[----:B------:R-:W-:-:S04]  /*d7c0*/  MOV R11, 0x0 ;  /* 0x00000000000b7802 */ /* 0x000fc80000000f00 */
[----:B------:R-:W-:Y:S05]  /*d7d0*/  RET.REL.NODEC R10 `(_ZN7cutlass13device_kernelIN5flash19enable_sm80_to_sm89INS1_16FlashAttnBwdSm80INS1_25CollectiveMainloopBwdSm80ILi2ELi2EN4cute5tupleIJNS5_1CILi128EEES8_NS7_ILi64EEEEEENS_10bfloat16_tEfNS_4arch4Sm80ELb0ELb1ELb1ELb0ELb0ELb0ELb0ELb0ELi2ELi4ELi4ELi4ELb0EEENS1_21CollectiveEpilogueBwdISA_SB_SD_Li256ELb0ELb0ELi2EEENS1_19SingleTileSchedulerILb0ELb0ELb0ELi128EEEEEEEEEvNT_6ParamsE) ;  /* 0xffff28200a007950 */ /* 0x000fea0003c3ffff */
        .type           $_ZN7cutlass13device_kernelIN5flash19enable_sm80_to_sm89INS1_16FlashAttnBwdSm80INS1_25CollectiveMainloopBwdSm80ILi2ELi2EN4cute5tupleIJNS5_1CILi128EEES8_NS7_ILi64EEEEEENS_10bfloat16_tEfNS_4arch4Sm80ELb0ELb1ELb1ELb0ELb0ELb0ELb0ELb0ELi2ELi4ELi4ELi4ELb0EEENS1_21CollectiveEpilogueBwdISA_SB_SD_Li256ELb0ELb0ELi2EEENS1_19SingleTileSchedulerILb0ELb0ELb0ELi128EEEEEEEEEvNT_6ParamsE$_ZZN4cute6detail16composition_implINS_5tupleIJNS_1CILi16EEENS3_ILi2EEES5_S5_NS3_ILi4EEES5_EEENS2_IJNS3_ILi1EEEiiiNS3_ILi144EEENS3_ILi512EEEEEENS2_IJNS2_IJS5_S5_EEES6_NS3_ILi8EEEEEENS2_IJNS2_IJNS3_ILi64EEESA_EEES4_NS3_ILi1024EEEEEEEEDaRKT_RKT0_RKT1_RKT2_ENKUlRKT_RKT0_E_clIS6_S4_EEDaSX_S10_,@function
        .size           $_ZN7cutlass13device_kernelIN5flash19enable_sm80_to_sm89INS1_16FlashAttnBwdSm80INS1_25CollectiveMainloopBwdSm80ILi2ELi2EN4cute5tupleIJNS5_1CILi128EEES8_NS7_ILi64EEEEEENS_10bfloat16_tEfNS_4arch4Sm80ELb0ELb1ELb1ELb0ELb0ELb0ELb0ELb0ELi2ELi4ELi4ELi4ELb0EEENS1_21CollectiveEpilogueBwdISA_SB_SD_Li256ELb0ELb0ELi2EEENS1_19SingleTileSchedulerILb0ELb0ELb0ELi128EEEEEEEEEvNT_6ParamsE$_ZZN4cute6detail16composition_implINS_5tupleIJNS_1CILi16EEENS3_ILi2EEES5_S5_NS3_ILi4EEES5_EEENS2_IJNS3_ILi1EEEiiiNS3_ILi144EEENS3_ILi512EEEEEENS2_IJNS2_IJS5_S5_EEES6_NS3_ILi8EEEEEENS2_IJNS2_IJNS3_ILi64EEESA_EEES4_NS3_ILi1024EEEEEEEEDaRKT_RKT0_RKT1_RKT2_ENKUlRKT_RKT0_E_clIS6_S4_EEDaSX_S10_,($_ZN7cutlass13device_kernelIN5flash19enable_sm80_to_sm89INS1_16FlashAttnBwdSm80INS1_25CollectiveMainloopBwdSm80ILi2ELi2EN4cute5tupleIJNS5_1CILi128EEES8_NS7_ILi64EEEEEENS_10bfloat16_tEfNS_4arch4Sm80ELb0ELb1ELb1ELb0ELb0ELb0ELb0ELb0ELi2ELi4ELi4ELi4ELb0EEENS1_21CollectiveEpilogueBwdISA_SB_SD_Li256ELb0ELb0ELi2EEENS1_19SingleTileSchedulerILb0ELb0ELb0ELi128EEEEEEEEEvNT_6ParamsE$_ZZN4cute6detail16composition_implINS_5tupleIJNS_1CILi16EEENS3_ILi2EEES5_S5_NS3_ILi4EEES5_EEENS2_IJNS3_ILi1EEEiiiNS3_ILi144EEENS3_ILi512EEEEEENS2_IJNS2_IJS5_S5_EEES6_NS3_ILi8EEEEEENS2_IJNS2_IJNS3_ILi64EEESA_EEES4_NS3_ILi1024EEEEEEEEDaRKT_RKT0_RKT1_RKT2_ENKUlRKT_RKT0_E_clISC_SG_EEDaSX_S10_ - $_ZN7cutlass13device_kernelIN5flash19enable_sm80_to_sm89INS1_16FlashAttnBwdSm80INS1_25CollectiveMainloopBwdSm80ILi2ELi2EN4cute5tupleIJNS5_1CILi128EEES8_NS7_ILi64EEEEEENS_10bfloat16_tEfNS_4arch4Sm80ELb0ELb1ELb1ELb0ELb0ELb0ELb0ELb0ELi2ELi4ELi4ELi4ELb0EEENS1_21CollectiveEpilogueBwdISA_SB_SD_Li256ELb0ELb0ELi2EEENS1_19SingleTileSchedulerILb0ELb0ELb0ELi128EEEEEEEEEvNT_6ParamsE$_ZZN4cute6detail16composition_implINS_5tupleIJNS_1CILi16EEENS3_ILi2EEES5_S5_NS3_ILi4EEES5_EEENS2_IJNS3_ILi1EEEiiiNS3_ILi144EEENS3_ILi512EEEEEENS2_IJNS2_IJS5_S5_EEES6_NS3_ILi8EEEEEENS2_IJNS2_IJNS3_ILi64EEESA_EEES4_NS3_ILi1024EEEEEEEEDaRKT_RKT0_RKT1_RKT2_ENKUlRKT_RKT0_E_clIS6_S4_EEDaSX_S10_)
$_ZN7cutlass13device_kernelIN5flash19enable_sm80_to_sm89INS1_16FlashAttnBwdSm80INS1_25CollectiveMainloopBwdSm80ILi2ELi2EN4cute5tupleIJNS5_1CILi128EEES8_NS7_ILi64EEEEEENS_10bfloat16_tEfNS_4arch4Sm80ELb0ELb1ELb1ELb0ELb0ELb0ELb0ELb0ELi2ELi4ELi4ELi4ELb0EEENS1_21CollectiveEpilogueBwdISA_SB_SD_Li256ELb0ELb0ELi2EEENS1_19SingleTileSchedulerILb0ELb0ELb0ELi128EEEEEEEEEvNT_6ParamsE$_ZZN4cute6detail16composition_implINS_5tupleIJNS_1CILi16EEENS3_ILi2EEES5_S5_NS3_ILi4EEES5_EEENS2_IJNS3_ILi1EEEiiiNS3_ILi144EEENS3_ILi512EEEEEENS2_IJNS2_IJS5_S5_EEES6_NS3_ILi8EEEEEENS2_IJNS2_IJNS3_ILi64EEESA_EEES4_NS3_ILi1024EEEEEEEEDaRKT_RKT0_RKT1_RKT2_ENKUlRKT_RKT0_E_clIS6_S4_EEDaSX_S10_:
        /* <DEDUP_REMOVED lines=14> */
[----:B-1---5:R-:W-:Y:S05]  /*d8c0*/  CALL.REL.NOINC `($_ZN7cutlass13device_kernelIN5flash19enable_sm80_to_sm89INS1_16FlashAttnBwdSm80INS1_25CollectiveMainloopBwdSm80ILi2ELi2EN4cute5tupleIJNS5_1CILi128EEES8_NS7_ILi64EEEEEENS_10bfloat16_tEfNS_4arch4Sm80ELb0ELb1ELb1ELb0ELb0ELb0ELb0ELb0ELi2ELi4ELi4ELi4ELb0EEENS1_21CollectiveEpilogueBwdISA_SB_SD_Li256ELb0ELb0ELi2EEENS1_19SingleTileSchedulerILb0ELb0ELb0ELi128EEEEEEEEEvNT_6ParamsE$_ZZN4cute6detail16composition_implINS_5tupleIJNS_1CILi16EEENS3_ILi2EEES5_S5_NS3_ILi4EEES5_EEENS2_IJNS3_ILi1EEEiiiNS3_ILi144EEENS3_ILi512EEEEEES6_S4_EEDaRKT_RKT0_RKT1_RKT2_ENKUlRKT_T0_E_clINS2_IJNS2_IJEEESU_S6_S8_EEENS_17integral_constantIiLi1EEEEEDaSQ_SR_) ;  /* 0x0000058000007944 */ /* 0x022fea0003c00000 */
[----:B-----5:R2:W-:Y:S04]  /*d8d0*/  STL [R1+0x16a8], R2 ;  /* 0x0016a80201007387 */ /* 0x0205e80000100800 */
[----:B------:R2:W-:Y:S04]  /*d8e0*/  STL.64 [R1+0x16a0], R74 ;  /* 0x0016a04a01007387 */ /* 0x0005e80000100a00 */
[----:B------:R2:W5:Y:S01]  /*d8f0*/  LDL R6, [R8+0x4] ;  /* 0x0000040008067983 */ /* 0x0005620000100800 */
[----:B------:R-:W-:Y:S02]  /*d900*/  IADD3 R3, R17, 0x28, RZ ;  /* 0x0000002811037810 */ /* 0x000fe40007ffe0ff */
[----:B------:R-:W-:-:S02]  /*d910*/  MOV R22, 0xd930 ;  /* 0x0000d93000167802 */ /* 0x000fc40000000f00 */
[----:B-12--5:R-:W-:Y:S05]  /*d920*/  CALL.REL.NOINC `($_ZN7cutlass13device_kernelIN5flash19enable_sm80_to_sm89INS1_16FlashAttnBwdSm80INS1_25CollectiveMainloopBwdSm80ILi2ELi2EN4cute5tupleIJNS5_1CILi128EEES8_NS7_ILi64EEEEEENS_10bfloat16_tEfNS_4arch4Sm80ELb0ELb1ELb1ELb0ELb0ELb0ELb0ELb0ELi2ELi4ELi4ELi4ELb0EEENS1_21CollectiveEpilogueBwdISA_SB_SD_Li256ELb0ELb0ELi2EEENS1_19SingleTileSchedulerILb0ELb0ELb0ELi128EEEEEEEEEvNT_6ParamsE$_ZZN4cute6detail16composition_implINS_5tupleIJNS_1CILi16EEENS3_ILi2EEES5_S5_NS3_ILi4EEES5_EEENS2_IJNS3_ILi1EEEiiiNS3_ILi144EEENS3_ILi512EEEEEES6_S4_EEDaRKT_RKT0_RKT1_RKT2_ENKUlRKT_T0_E_clINS2_IJNS2_IJS5_EEENS2_IJiEEES5_S8_EEENS_17integral_constantIiLi2EEEEEDaSQ_SR_) ;  /* 0x000005f000007944 */ /* 0x026fea0003c00000 */
[----:B------:R-:W2:Y:S01]  /*d930*/  LDL.64 R74, [R1+0x16a0] ;  /* 0x0016a000014a7983 */ /* 0x000ea20000100a00 */
[----:B------:R-:W-:-:S02]  /*d940*/  IADD3 R5, R17, 0x18, RZ ;  /* 0x0000001811057810 */ /* 0x000fc40007ffe0ff */
[----:B------:R-:W-:Y:S01]  /*d950*/  MOV R8, 0xd990 ;  /* 0x0000d99000087802 */ /* 0x000fe20000000f00 */
[----:B-----5:R3:W-:Y:S04]  /*d960*/  STL.64 [R1+0x1698], R2 ;  /* 0x0016980201007387 */ /* 0x0207e80000100a00 */
[----:B--2---:R3:W-:Y:S02]  /*d970*/  STL.64 [R1+0x1690], R74 ;  /* 0x0016904a01007387 */ /* 0x0047e40000100a00 */
[----:B-1-3--:R-:W-:Y:S05]  /*d980*/  CALL.REL.NOINC `($_ZN7cutlass13device_kernelIN5flash19enable_sm80_to_sm89INS1_16FlashAttnBwdSm80INS1_25CollectiveMainloopBwdSm80ILi2ELi2EN4cute5tupleIJNS5_1CILi128EEES8_NS7_ILi64EEEEEENS_10bfloat16_tEfNS_4arch4Sm80ELb0ELb1ELb1ELb0ELb0ELb0ELb0ELb0ELi2ELi4ELi4ELi4ELb0EEENS1_21CollectiveEpilogueBwdISA_SB_SD_Li256ELb0ELb0ELi2EEENS1_19SingleTileSchedulerILb0ELb0ELb0ELi128EEEEEEEEEvNT_6ParamsE$_ZZN4cute6detail16composition_implINS_5tupleIJNS_1CILi16EEENS3_ILi2EEES5_S5_NS3_ILi4EEES5_EEENS2_IJNS3_ILi1EEEiiiNS3_ILi144EEENS3_ILi512EEEEEES6_S4_EEDaRKT_RKT0_RKT1_RKT2_ENKUlRKT_T0_E_clINS2_IJNS2_IJS5_S5_EEENS2_IJiiEEES8_S8_EEENS_17integral_constantIiLi3EEEEEDaSQ_SR_) ;  /* 0x0000069000007944 */ /* 0x00afea0003c00000 */
[----:B------:R-:W2:Y:S01]  /*d990*/  LDL.64 R74, [R1+0x1690] ;  /* 0x00169000014a7983 */ /* 0x000ea20000100a00 */
[----:B------:R-:W-:Y:S02]  /*d9a0*/  IADD3 R5, R17, 0x8, RZ ;  /* 0x0000000811057810 */ /* 0x000fe40007ffe0ff */
[----:B------:R-:W-:Y:S01]  /*d9b0*/  MOV R8, 0xd9f0 ;  /* 0x0000d9f000087802 */ /* 0x000fe20000000f00 */
[----:B-----5:R3:W-:Y:S04]  /*d9c0*/  STL.64 [R1+0x1688], R2 ;  /* 0x0016880201007387 */ /* 0x0207e80000100a00 */
[----:B--2---:R3:W-:Y:S02]  /*d9d0*/  STL.64 [R1+0x1680], R74 ;  /* 0x0016804a01007387 */ /* 0x0047e40000100a00 */
[----:B-1-3--:R-:W-:Y:S05]  /*d9e0*/  CALL.REL.NOINC `($_ZN7cutlass13device_kernelIN5flash19enable_sm80_to_sm89INS1_16FlashAttnBwdSm80INS1_25CollectiveMainloopBwdSm80ILi2ELi2EN4cute5tupleIJNS5_1CILi128EEES8_NS7_ILi64EEEEEENS_10bfloat16_tEfNS_4arch4Sm80ELb0ELb1ELb1ELb0ELb0ELb0ELb0ELb0ELi2ELi4ELi4ELi4ELb0EEENS1_21CollectiveEpilogueBwdISA_SB_SD_Li256ELb0ELb0ELi2EEENS1_19SingleTileSchedulerILb0ELb0ELb0ELi128EEEEEEEEEvNT_6ParamsE$_ZZN4cute6detail16composition_implINS_5tupleIJNS_1CILi16EEENS3_ILi2EEES5_S5_NS3_ILi4EEES5_EEENS2_IJNS3_ILi1EEEiiiNS3_ILi144EEENS3_ILi512EEEEEES6_S4_EEDaRKT_RKT0_RKT1_RKT2_ENKUlRKT_T0_E_clINS2_IJNS2_IJS5_S5_EEENS2_IJiiEEES8_S8_EEENS_17integral_constantIiLi4EEEEEDaSQ_SR_) ;  /* 0x000006e000007944 */ /* 0x00afea0003c00000 */
[----:B-----5:R-:W-:Y:S01]  /*d9f0*/  IMAD.MOV.U32 R8, RZ, RZ, R3 ;  /* 0x000000ffff087224 */ /* 0x020fe200078e0003 */
[----:B------:R-:W-:-:S02]  /*da00*/  MOV R3, R7 ;  /* 0x0000000700037202 */ /* 0x000fc40000000f00 */
[----:B------:R-:W-:Y:S02]  /*da10*/  MOV R6, 0xda30 ;  /* 0x0000da3000067802 */ /* 0x000fe40000000f00 */
[----:B-1----:R-:W-:Y:S05]  /*da20*/  CALL.REL.NOINC `($_ZN7cutlass13device_kernelIN5flash19enable_sm80_to_sm89INS1_16FlashAttnBwdSm80INS1_25CollectiveMainloopBwdSm80ILi2ELi2EN4cute5tupleIJNS5_1CILi128EEES8_NS7_ILi64EEEEEENS_10bfloat16_tEfNS_4arch4Sm80ELb0ELb1ELb1ELb0ELb0ELb0ELb0ELb0ELi2ELi4ELi4ELi4ELb0EEENS1_21CollectiveEpilogueBwdISA_SB_SD_Li256ELb0ELb0ELi2EEENS1_19SingleTileSchedulerILb0ELb0ELb0ELi128EEEEEEEEEvNT_6ParamsE$_ZN4cute5tupleIJNS0_IJNS_1CILi2EEES2_EEENS0_IJiiEEEEEC2ERKS3_RKS4_) ;  /* 0xffffdd3000007944 */ /* 0x002fea0003c3ffff */
[----:B------:R1:W5:Y:S01]  /*da30*/  LDL.64 R2, [R1+0x16c0] ;  /* 0x0016c00001027983 */ /* 0x0003620000100a00 */
[----:B------:R-:W-:-:S04]  /*da40*/  MOV R17, 0x0 ;  /* 0x0000000000117802 */ /* 0x000fc80000000f00 */
[----:B------:R-:W-:Y:S05]  /*da50*/  RET.REL.NODEC R16 `(_ZN7cutlass13device_kernelIN5flash19enable_sm80_to_sm89INS1_16FlashAttnBwdSm80INS1_25CollectiveMainloopBwdSm80ILi2ELi2EN4cute5tupleIJNS5_1CILi128EEES8_NS7_ILi64EEEEEENS_10bfloat16_tEfNS_4arch4Sm80ELb0ELb1ELb1ELb0ELb0ELb0ELb0ELb0ELi2ELi4ELi4ELi4ELb0EEENS1_21CollectiveEpilogueBwdISA_SB_SD_Li256ELb0ELb0ELi2EEENS1_19SingleTileSchedulerILb0ELb0ELb0ELi128EEEEEEEEEvNT_6ParamsE) ;  /* 0xffff25a010007950 */ /* 0x000fea0003c3ffff */
        .type           $_ZN7cutlass13device_kernelIN5flash19enable_sm80_to_sm89INS1_16FlashAttnBwdSm80INS1_25CollectiveMainloopBwdSm80ILi2ELi2EN4cute5tupleIJNS5_1CILi128EEES8_NS7_ILi64EEEEEENS_10bfloat16_tEfNS_4arch4Sm80ELb0ELb1ELb1ELb0ELb0ELb0ELb0ELb0ELi2ELi4ELi4ELi4ELb0EEENS1_21CollectiveEpilogueBwdISA_SB_SD_Li256ELb0ELb0ELi2EEENS1_19SingleTileSchedulerILb0ELb0ELb0ELi128EEEEEEEEEvNT_6ParamsE$_ZZN4cute6detail16composition_implINS_5tupleIJNS_1CILi16EEENS3_ILi2EEES5_S5_NS3_ILi4EEES5_EEENS2_IJNS3_ILi1EEEiiiNS3_ILi144EEENS3_ILi512EEEEEENS2_IJNS2_IJS5_S5_EEES6_NS3_ILi8EEEEEENS2_IJNS2_IJNS3_ILi64EEESA_EEES4_NS3_ILi1024EEEEEEEEDaRKT_RKT0_RKT1_RKT2_ENKUlRKT_RKT0_E_clISC_SG_EEDaSX_S10_,@function
        .size           $_ZN7cutlass13device_kernelIN5flash19enable_sm80_to_sm89INS1_16FlashAttnBwdSm80INS1_25CollectiveMainloopBwdSm80ILi2ELi2EN4cute5tupleIJNS5_1CILi128EEES8_NS7_ILi64EEEEEENS_10bfloat16_tEfNS_4arch4Sm80ELb0ELb1ELb1ELb0ELb0ELb0ELb0ELb0ELi2ELi4ELi4ELi4ELb0EEENS1_21CollectiveEpilogueBwdISA_SB_SD_Li256ELb0ELb0ELi2EEENS1_19SingleTileSchedulerILb0ELb0ELb0ELi128EEEEEEEEEvNT_6ParamsE$_ZZN4cute6detail16composition_implINS_5tupleIJNS_1CILi16EEENS3_ILi2EEES5_S5_NS3_ILi4EEES5_EEENS2_IJNS3_ILi1EEEiiiNS3_ILi144EEENS3_ILi512EEEEEENS2_IJNS2_IJS5_S5_EEES6_NS3_ILi8EEEEEENS2_IJNS2_IJNS3_ILi64EEESA_EEES4_NS3_ILi1024EEEEEEEEDaRKT_RKT0_RKT1_RKT2_ENKUlRKT_RKT0_E_clISC_SG_EEDaSX_S10_,($_ZN7cutlass13device_kernelIN5flash19enable_sm80_to_sm89INS1_16FlashAttnBwdSm80INS1_25CollectiveMainloopBwdSm80ILi2ELi2EN4cute5tupleIJNS5_1CILi128EEES8_NS7_ILi64EEEEEENS_10bfloat16_tEfNS_4arch4Sm80ELb0ELb1ELb1ELb0ELb0ELb0ELb0ELb0ELi2ELi4ELi4ELi4ELb0EEENS1_21CollectiveEpilogueBwdISA_SB_SD_Li256ELb0ELb0ELi2EEENS1_19SingleTileSchedulerILb0ELb0ELb0ELi128EEEEEEEEEvNT_6ParamsE$_ZZN4cute6detail16composition_implINS_5tupleIJNS_1CILi16EEENS3_ILi2EEES5_S5_NS3_ILi4EEES5_EEENS2_IJNS3_ILi1EEEiiiNS3_ILi144EEENS3_ILi512EEEEEENS2_IJS5_S5_EEENS2_IJNS3_ILi64EEESA_EEEEEDaRKT_RKT0_RKT1_RKT2_ENKUlRKT_RKT0_E_clIS5_SD_EEDaST_SW_ - $_ZN7cutlass13device_kernelIN5flash19enable_sm80_to_sm89INS1_16FlashAttnBwdSm80INS1_25CollectiveMainloopBwdSm80ILi2ELi2EN4cute5tupleIJNS5_1CILi128EEES8_NS7_ILi64EEEEEENS_10bfloat16_tEfNS_4arch4Sm80ELb0ELb1ELb1ELb0ELb0ELb0ELb0ELb0ELi2ELi4ELi4ELi4ELb0EEENS1_21CollectiveEpilogueBwdISA_SB_SD_Li256ELb0ELb0ELi2EEENS1_19SingleTileSchedulerILb0ELb0ELb0ELi128EEEEEEEEEvNT_6ParamsE$_ZZN4cute6detail16composition_implINS_5tupleIJNS_1CILi16EEENS3_ILi2EEES5_S5_NS3_ILi4EEES5_EEENS2_IJNS3_ILi1EEEiiiNS3_ILi144EEENS3_ILi512EEEEEENS2_IJNS2_IJS5_S5_EEES6_NS3_ILi8EEEEEENS2_IJNS2_IJNS3_ILi64EEESA_EEES4_NS3_ILi1024EEEEEEEEDaRKT_RKT0_RKT1_RKT2_ENKUlRKT_RKT0_E_clISC_SG_EEDaSX_S10_)
$_ZN7cutlass13device_kernelIN5flash19enable_sm80_to_sm89INS1_16FlashAttnBwdSm80INS1_25CollectiveMainloopBwdSm80ILi2ELi2EN4cute5tupleIJNS5_1CILi128EEES8_NS7_ILi64EEEEEENS_10bfloat16_tEfNS_4arch4Sm80ELb0ELb1ELb1ELb0ELb0ELb0ELb0ELb0ELi2ELi4ELi4ELi4ELb0EEENS1_21CollectiveEpilogueBwdISA_SB_SD_Li256ELb0ELb0ELi2EEENS1_19SingleTileSchedulerILb0ELb0ELb0ELi128EEEEEEEEEvNT_6ParamsE$_ZZN4cute6detail16composition_implINS_5tupleIJNS_1CILi16EEENS3_ILi2EEES5_S5_NS3_ILi4EEES5_EEENS2_IJNS3_ILi1EEEiiiNS3_ILi144EEENS3_ILi512EEEEEENS2_IJNS2_IJS5_S5_EEES6_NS3_ILi8EEEEEENS2_IJNS2_IJNS3_ILi64EEESA_EEES4_NS3_ILi1024EEEEEEEEDaRKT_RKT0_RKT1_RKT2_ENKUlRKT_RKT0_E_clISC_SG_EEDaSX_S10_:
[----:B------:R-:W-:Y:S02]  /*da60*/  IADD3 R10, R1, 0x1680, RZ ;  /* 0x00001680010a7810 */ /* 0x000fe40007ffe0ff */
[----:B------:R-:W-:Y:S02]  /*da70*/  MOV R74, 0xdab0 ;  /* 0x0000dab0004a7802 */ /* 0x000fe40000000f00 */
[----:B------:R-:W-:-:S04]  /*da80*/  IADD3 R10, R10, c[0x0][0x20], RZ ;  /* 0x000008000a0a7a10 */ /* 0x000fc80007ffe0ff */
[----:B------:R-:W-:Y:S02]  /*da90*/  IADD3 R40, R10, 0x4, RZ ;  /* 0x000000040a287810 */ /* 0x000fe40007ffe0ff */
[----:B------:R-:W-:Y:S05]  /*daa0*/  CALL.REL.NOINC `($_ZN7cutlass13device_kernelIN5flash19enable_sm80_to_sm89INS1_16FlashAttnBwdSm80INS1_25CollectiveMainloopBwdSm80ILi2ELi2EN4cute5tupleIJNS5_1CILi128EEES8_NS7_ILi64EEEEEENS_10bfloat16_tEfNS_4arch4Sm80ELb0ELb1ELb1ELb0ELb0ELb0ELb0ELb0ELi2ELi4ELi4ELi4ELb0EEENS1_21CollectiveEpilogueBwdISA_SB_SD_Li256ELb0ELb0ELi2EEENS1_19SingleTileSchedulerILb0ELb0ELb0ELi128EEEEEEEEEvNT_6ParamsE$_ZZN4cute6detail16composition_implINS_5tupleIJNS_1CILi16EEENS3_ILi2EEES5_S5_NS3_ILi4EEES5_EEENS2_IJNS3_ILi1EEEiiiNS3_ILi144EEENS3_ILi512EEEEEENS2_IJS5_S5_EEENS2_IJNS3_ILi64EEESA_EEEEEDaRKT_RKT0_RKT1_RKT2_ENKUlRKT_RKT0_E_clIS5_SD_EEDaST_SW_) ;  /* 0x0000009000007944 */ /* 0x000fea0003c00000 */
[----:B------:R-:W-:Y:S02]  /*dab0*/  MOV R4, 0xdad0 ;  /* 0x0000dad000047802 */ /* 0x000fe40000000f00 */
[----:B-1---5:R-:W-:Y:S05]  /*dac0*/  CALL.REL.NOINC `($_ZN7cutlass13device_kernelIN5flash19enable_sm80_to_sm89INS1_16FlashAttnBwdSm80INS1_25CollectiveMainloopBwdSm80ILi2ELi2EN4cute5tupleIJNS5_1CILi128EEES8_NS7_ILi64EEEEEENS_10bfloat16_tEfNS_4arch4Sm80ELb0ELb1ELb1ELb0ELb0ELb0ELb0ELb0ELi2ELi4ELi4ELi4ELb0EEENS1_21CollectiveEpilogueBwdISA_SB_SD_Li256ELb0ELb0ELi2EEENS1_19SingleTileSchedulerILb0ELb0ELb0ELi128EEEEEEEEEvNT_6ParamsE$_ZN4cute3eso3ESOILb0ELb1EJiNS_1CILi512EEEEEC2ERKiRKS3_) ;  /* 0xffffa49000007944 */ /* 0x022fea0003c3ffff */
[----:B-1----:R1:W5:Y:S01]  /*dad0*/  LDL R2, [R1+0x1684] ;  /* 0x0016840001027983 */ /* 0x0023620000100800 */
[----:B------:R-:W-:-:S03]  /*dae0*/  MOV R6, 0xdb00 ;  /* 0x0000db0000067802 */ /* 0x000fc60000000f00 */
[----:B-1---5:R-:W-:Y:S05]  /*daf0*/  CALL.REL.NOINC `($_ZN7cutlass13device_kernelIN5flash19enable_sm80_to_sm89INS1_16FlashAttnBwdSm80INS1_25CollectiveMainloopBwdSm80ILi2ELi2EN4cute5tupleIJNS5_1CILi128EEES8_NS7_ILi64EEEEEENS_10bfloat16_tEfNS_4arch4Sm80ELb0ELb1ELb1ELb0ELb0ELb0ELb0ELb0ELi2ELi4ELi4ELi4ELb0EEENS1_21CollectiveEpilogueBwdISA_SB_SD_Li256ELb0ELb0ELi2EEENS1_19SingleTileSchedulerILb0ELb0ELb0ELi128EEEEEEEEEvNT_6ParamsE$_ZN4cute5tupleIJNS0_IJNS_1CILi2EEES2_EEENS0_IJiNS1_ILi512EEEEEEEEC2ERKS3_RKS5_) ;  /* 0xffffdc2000007944 */ /* 0x022fea0003c3ffff */
[----:B------:R2:W5:Y:S01]  /*db00*/  LDL R40, [R1+0x1680] ;  /* 0x0016800001287983 */ /* 0x0005620000100800 */
[----:B-1----:R-:W-:Y:S02]  /*db10*/  MOV R2, R8 ;  /* 0x0000000800027202 */ /* 0x002fe40000000f00 */
[----:B------:R-:W-:-:S04]  /*db20*/  MOV R3, 0x0 ;  /* 0x0000000000037802 */ /* 0x000fc80000000f00 */
[----:B------:R-:W-:Y:S05]  /*db30*/  RET.REL.NODEC R2 `(_ZN7cutlass13device_kernelIN5flash19enable_sm80_to_sm89INS1_16FlashAttnBwdSm80INS1_25CollectiveMainloopBwdSm80ILi2ELi2EN4cute5tupleIJNS5_1CILi128EEES8_NS7_ILi64EEEEEENS_10bfloat16_tEfNS_4arch4Sm80ELb0ELb1ELb1ELb0ELb0ELb0ELb0ELb0ELi2ELi4ELi4ELi4ELb0EEENS1_21CollectiveEpilogueBwdISA_SB_SD_Li256ELb0ELb0ELi2EEENS1_19SingleTileSchedulerILb0ELb0ELb0ELi128EEEEEEEEEvNT_6ParamsE) ;  /* 0xffff24c002007950 */ /* 0x000fea0003c3ffff */
        .type           $_ZN7cutlass13device_kernelIN5flash19enable_sm80_to_sm89INS1_16FlashAttnBwdSm80INS1_25CollectiveMainloopBwdSm80ILi2ELi2EN4cute5tupleIJNS5_1CILi128EEES8_NS7_ILi64EEEEEENS_10bfloat16_tEfNS_4arch4Sm80ELb0ELb1ELb1ELb0ELb0ELb0ELb0ELb0ELi2ELi4ELi4ELi4ELb0EEENS1_21CollectiveEpilogueBwdISA_SB_SD_Li256ELb0ELb0ELi2EEENS1_19SingleTileSchedulerILb0ELb0ELb0ELi128EEEEEEEEEvNT_6ParamsE$_ZZN4cute6detail16composition_implINS_5tupleIJNS_1CILi16EEENS3_ILi2EEES5_S5_NS3_ILi4EEES5_EEENS2_IJNS3_ILi1EEEiiiNS3_ILi144EEENS3_ILi512EEEEEENS2_IJS5_S5_EEENS2_IJNS3_ILi64EEESA_EEEEEDaRKT_RKT0_RKT1_RKT2_ENKUlRKT_RKT0_E_clIS5_SD_EEDaST_SW_,@function
        .size           $_ZN7cutlass13device_kernelIN5flash19enable_sm80_to_sm89INS1_16FlashAttnBwdSm80INS1_25CollectiveMainloopBwdSm80ILi2ELi2EN4cute5tupleIJNS5_1CILi128EEES8_NS7_ILi64EEEEEENS_10bfloat16_tEfNS_4arch4Sm80ELb0ELb1ELb1ELb0ELb0ELb0ELb0ELb0ELi2ELi4ELi4ELi4ELb0EEENS1_21CollectiveEpilogueBwdISA_SB_SD_Li256ELb0ELb0ELi2EEENS1_19SingleTileSchedulerILb0ELb0ELb0ELi128EEEEEEEEEvNT_6ParamsE$_ZZN4cute6detail16composition_implINS_5tupleIJNS_1CILi16EEENS3_ILi2EEES5_S5_NS3_ILi4EEES5_EEENS2_IJNS3_ILi1EEEiiiNS3_ILi144EEENS3_ILi512EEEEEENS2_IJS5_S5_EEENS2_IJNS3_ILi64EEESA_EEEEEDaRKT_RKT0_RKT1_RKT2_ENKUlRKT_RKT0_E_clIS5_SD_EEDaST_SW_,($_ZN7cutlass13device_kernelIN5flash19enable_sm80_to_sm89INS1_16FlashAttnBwdSm80INS1_25CollectiveMainloopBwdSm80ILi2ELi2EN4cute5tupleIJNS5_1CILi128EEES8_NS7_ILi64EEEEEENS_10bfloat16_tEfNS_4arch4Sm80ELb0ELb1ELb1ELb0ELb0ELb0ELb0ELb0ELi2ELi4ELi4ELi4ELb0EEENS1_21CollectiveEpilogueBwdISA_SB_SD_Li256ELb0ELb0ELi2EEENS1_19SingleTileSchedulerILb0ELb0ELb0ELi128EEEEEEEEEvNT_6ParamsE$_ZZN4cute6detail16composition_implINS_5tupleIJNS_1CILi16EEENS3_ILi2EEES5_S5_NS3_ILi4EEES5_EEENS2_IJNS3_ILi1EEEiiiNS3_ILi144EEENS3_ILi512EEEEEES5_NS3_ILi64EEEEEDaRKT_RKT0_RKT1_RKT2_ENKUlRKT_T0_E_clINS2_IJNS2_IJEEESV_S5_S8_EEENS_17integral_constantIiLi3EEEEEDaSR_SS_ - $_ZN7cutlass13device_kernelIN5flash19enable_sm80_to_sm89INS1_16FlashAttnBwdSm80INS1_25CollectiveMainloopBwdSm80ILi2ELi2EN4cute5tupleIJNS5_1CILi128EEES8_NS7_ILi64EEEEEENS_10bfloat16_tEfNS_4arch4Sm80ELb0ELb1ELb1ELb0ELb0ELb0ELb0ELb0ELi2ELi4ELi4ELi4ELb0EEENS1_21CollectiveEpilogueBwdISA_SB_SD_Li256ELb0ELb0ELi2EEENS1_19SingleTileSchedulerILb0ELb0ELb0ELi128EEEEEEEEEvNT_6ParamsE$_ZZN4cute6detail16composition_implINS_5tupleIJNS_1CILi16EEENS3_ILi2EEES5_S5_NS3_ILi4EEES5_EEENS2_IJNS3_ILi1EEEiiiNS3_ILi144EEENS3_ILi512EEEEEENS2_IJS5_S5_EEENS2_IJNS3_ILi64EEESA_EEEEEDaRKT_RKT0_RKT1_RKT2_ENKUlRKT_RKT0_E_clIS5_SD_EEDaST_SW_)
$_ZN7cutlass13device_kernelIN5flash19enable_sm80_to_sm89INS1_16FlashAttnBwdSm80INS1_25CollectiveMainloopBwdSm80ILi2ELi2EN4cute5tupleIJNS5_1CILi128EEES8_NS7_ILi64EEEEEENS_10bfloat16_tEfNS_4arch4Sm80ELb0ELb1ELb1ELb0ELb0ELb0ELb0ELb0ELi2ELi4ELi4ELi4ELb0EEENS1_21CollectiveEpilogueBwdISA_SB_SD_Li256ELb0ELb0ELi2EEENS1_19SingleTileSchedulerILb0ELb0ELb0ELi128EEEEEEEEEvNT_6ParamsE$_ZZN4cute6detail16composition_implINS_5tupleIJNS_1CILi16EEENS3_ILi2EEES5_S5_NS3_ILi4EEES5_EEENS2_IJNS3_ILi1EEEiiiNS3_ILi144EEENS3_ILi512EEEEEENS2_IJS5_S5_EEENS2_IJNS3_ILi64EEESA_EEEEEDaRKT_RKT0_RKT1_RKT2_ENKUlRKT_RKT0_E_clIS5_SD_EEDaST_SW_:
        /* <DEDUP_REMOVED lines=15> */
[----:B-1---5:R-:W-:Y:S05]  /*dc30*/  CALL.REL.NOINC `($_ZN7cutlass13device_kernelIN5flash19enable_sm80_to_sm89INS1_16FlashAttnBwdSm80INS1_25CollectiveMainloopBwdSm80ILi2ELi2EN4cute5tupleIJNS5_1CILi128EEES8_NS7_ILi64EEEEEENS_10bfloat16_tEfNS_4arch4Sm80ELb0ELb1ELb1ELb0ELb0ELb0ELb0ELb0ELi2ELi4ELi4ELi4ELb0EEENS1_21CollectiveEpilogueBwdISA_SB_SD_Li256ELb0ELb0ELi2EEENS1_19SingleTileSchedulerILb0ELb0ELb0ELi128EEEEEEEEEvNT_6ParamsE$_ZZN4cute6detail16composition_implINS_5tupleIJNS_1CILi16EEENS3_ILi2EEES5_S5_NS3_ILi4EEES5_EEENS2_IJNS3_ILi1EEEiiiNS3_ILi144EEENS3_ILi512EEEEEES5_NS3_ILi64EEEEEDaRKT_RKT0_RKT1_RKT2_ENKUlRKT_T0_E_clINS2_IJNS2_IJEEESV_S5_S8_EEENS_17integral_constantIiLi3EEEEEDaSR_SS_) ;  /* 0x000000b000007944 */ /* 0x022fea0003c00000 */
[----:B-----5:R2:W-:Y:S01]  /*dc40*/  STL [R1+0x1690], R2 ;  /* 0x0016900201007387 */ /* 0x0205e20000100800 */
[----:B------:R-:W-:Y:S02]  /*dc50*/  IADD3 R5, R5, 0x8, RZ ;  /* 0x0000000805057810 */ /* 0x000fe40007ffe0ff */
[----:B------:R-:W-:Y:S01]  /*dc60*/  MOV R6, 0xdc90 ;  /* 0x0000dc9000067802 */ /* 0x000fe20000000f00 */
[----:B------:R2:W-:Y:S04]  /*dc70*/  STL.64 [R1+0x1688], R92 ;  /* 0x0016885c01007387 */ /* 0x0005e80000100a00 */
[----:B-12---:R-:W-:Y:S05]  /*dc80*/  CALL.REL.NOINC `($_ZN7cutlass13device_kernelIN5flash19enable_sm80_to_sm89INS1_16FlashAttnBwdSm80INS1_25CollectiveMainloopBwdSm80ILi2ELi2EN4cute5tupleIJNS5_1CILi128EEES8_NS7_ILi64EEEEEENS_10bfloat16_tEfNS_4arch4Sm80ELb0ELb1ELb1ELb0ELb0ELb0ELb0ELb0ELi2ELi4ELi4ELi4ELb0EEENS1_21CollectiveEpilogueBwdISA_SB_SD_Li256ELb0ELb0ELi2EEENS1_19SingleTileSchedulerILb0ELb0ELb0ELi128EEEEEEEEEvNT_6ParamsE$_ZZN4cute6detail16composition_implINS_5tupleIJNS_1CILi16EEENS3_ILi2EEES5_S5_NS3_ILi4EEES5_EEENS2_IJNS3_ILi1EEEiiiNS3_ILi144EEENS3_ILi512EEEEEES5_NS3_ILi64EEEEEDaRKT_RKT0_RKT1_RKT2_ENKUlRKT_T0_E_clINS2_IJNS2_IJS5_EEENS2_IJiEEES8_S8_EEENS_17integral_constantIiLi4EEEEEDaSR_SS_) ;  /* 0x0000012000007944 */ /* 0x006fea0003c00000 */
[----:B------:R-:W-:Y:S02]  /*dc90*/  MOV R2, R7 ;  /* 0x0000000700027202 */ /* 0x000fe40000000f00 */
[----:B------:R-:W-:Y:S02]  /*dca0*/  MOV R6, 0xdcc0 ;  /* 0x0000dcc000067802 */ /* 0x000fe40000000f00 */
[----:B-1---5:R-:W-:Y:S05]  /*dcb0*/  CALL.REL.NOINC `($_ZN7cutlass13device_kernelIN5flash19enable_sm80_to_sm89INS1_16FlashAttnBwdSm80INS1_25CollectiveMainloopBwdSm80ILi2ELi2EN4cute5tupleIJNS5_1CILi128EEES8_NS7_ILi64EEEEEENS_10bfloat16_tEfNS_4arch4Sm80ELb0ELb1ELb1ELb0ELb0ELb0ELb0ELb0ELi2ELi4ELi4ELi4ELb0EEENS1_21CollectiveEpilogueBwdISA_SB_SD_Li256ELb0ELb0ELi2EEENS1_19SingleTileSchedulerILb0ELb0ELb0ELi128EEEEEEEEEvNT_6ParamsE$_ZN4cute5tupleIJNS_1CILi2EEEiEEC2ERKS2_RKi) ;  /* 0xffffdc5000007944 */ /* 0x022fea0003c3ffff */
[----:B-1----:R1:W5:Y:S01]  /*dcc0*/  LDL R2, [R1+0x16a8] ;  /* 0x0016a80001027983 */ /* 0x0023620000100800 */
[----:B------:R-:W-:-:S04]  /*dcd0*/  MOV R75, 0x0 ;  /* 0x00000000004b7802 */ /* 0x000fc80000000f00 */
[----:B------:R-:W-:Y:S05]  /*dce0*/  RET.REL.NODEC R74 `(_ZN7cutlass13device_kernelIN5flash19enable_sm80_to_sm89INS1_16FlashAttnBwdSm80INS1_25CollectiveMainloopBwdSm80ILi2ELi2EN4cute5tupleIJNS5_1CILi128EEES8_NS7_ILi64EEEEEENS_10bfloat16_tEfNS_4arch4Sm80ELb0ELb1ELb1ELb0ELb0ELb0ELb0ELb0ELi2ELi4ELi4ELi4ELb0EEENS1_21CollectiveEpilogueBwdISA_SB_SD_Li256ELb0ELb0ELi2EEENS1_19SingleTileSchedulerILb0ELb0ELb0ELi128EEEEEEEEEvNT_6ParamsE) ;  /* 0xffff23104a007950 */ /* 0x000fea0003c3ffff */
        .type           $_ZN7cutlass13device_kernelIN5flash19enable_sm80_to_sm89INS1_16FlashAttnBwdSm80INS1_25CollectiveMainloopBwdSm80ILi2ELi2EN4cute5tupleIJNS5_1CILi128EEES8_NS7_ILi64EEEEEENS_10bfloat16_tEfNS_4arch4Sm80ELb0ELb1ELb1ELb0ELb0ELb0ELb0ELb0ELi2ELi4ELi4ELi4ELb0EEENS1_21CollectiveEpilogueBwdISA_SB_SD_Li256ELb0ELb0ELi2EEENS1_19SingleTileSchedulerILb0ELb0ELb0ELi128EEEEEEEEEvNT_6ParamsE$_ZZN4cute6detail16composition_implINS_5tupleIJNS_1CILi16EEENS3_ILi2EEES5_S5_NS3_ILi4EEES5_EEENS2_IJNS3_ILi1EEEiiiNS3_ILi144EEENS3_ILi512EEEEEES5_NS3_ILi64EEEEEDaRKT_RKT0_RKT1_RKT2_ENKUlRKT_T0_E_clINS2_IJNS2_IJEEESV_S5_S8_EEENS_17integral_constantIiLi3EEEEEDaSR_SS_,@function
        .size           $_ZN7cutlass13device_kernelIN5flash19enable_sm80_to_sm89INS1_16FlashAttnBwdSm80INS1_25CollectiveMainloopBwdSm80ILi2ELi2EN4cute5tupleIJNS5_1CILi128EEES8_NS7_ILi64EEEEEENS_10bfloat16_tEfNS_4arch4Sm80ELb0ELb1ELb1ELb0ELb0ELb0ELb0ELb0ELi2ELi4ELi4ELi4ELb0EEENS1_21CollectiveEpilogueBwdISA_SB_SD_Li256ELb0ELb0ELi2EEENS1_19SingleTileSchedulerILb0ELb0ELb0ELi128EEEEEEEEEvNT_6ParamsE$_ZZN4cute6detail16composition_implINS_5tupleIJNS_1CILi16EEENS3_ILi2EEES5_S5_NS3_ILi4EEES5_EEENS2_IJNS3_ILi1EEEiiiNS3_ILi144EEENS3_ILi512EEEEEES5_NS3_ILi64EEEEEDaRKT_RKT0_RKT1_RKT2_ENKUlRKT_T0_E_clINS2_IJNS2_IJEEESV_S5_S8_EEENS_17integral_constantIiLi3EEEEEDaSR_SS_,($_ZN7cutlass13device_kernelIN5flash19enable_sm80_to_sm89INS1_16FlashAttnBwdSm80INS1_25CollectiveMainloopBwdSm80ILi2ELi2EN4cute5tupleIJNS5_1CILi128EEES8_NS7_ILi64EEEEEENS_10bfloat16_tEfNS_4arch4Sm80ELb0ELb1ELb1ELb0ELb0ELb0ELb0ELb0ELi2ELi4ELi4ELi4ELb0EEENS1_21CollectiveEpilogueBwdISA_SB_SD_Li256ELb0ELb0ELi2EEENS1_19SingleTileSchedulerILb0ELb0ELb0ELi128EEEEEEEEEvNT_6ParamsE$_ZZN4cute6detail16composition_implINS_5tupleIJNS_1CILi16EEENS3_ILi2EEES5_S5_NS3_ILi4EEES5_EEENS2_IJNS3_ILi1EEEiiiNS3_ILi144EEENS3_ILi512EEEEEES5_NS3_ILi64EEEEEDaRKT_RKT0_RKT1_RKT2_ENKUlRKT_T0_E_clINS2_IJNS2_IJS5_EEENS2_IJiEEES8_S8_EEENS_17integral_constantIiLi4EEEEEDaSR_SS_ - $_ZN7cutlass13device_kernelIN5flash19enable_sm80_to_sm89INS1_16FlashAttnBwdSm80INS1_25CollectiveMainloopBwdSm80ILi2ELi2EN4cute5tupleIJNS5_1CILi128EEES8_NS7_ILi64EEEEEENS_10bfloat16_tEfNS_4arch4Sm80ELb0ELb1ELb1ELb0ELb0ELb0ELb0ELb0ELi2ELi4ELi4ELi4ELb0EEENS1_21CollectiveEpilogueBwdISA_SB_SD_Li256ELb0ELb0ELi2EEENS1_19SingleTileSchedulerILb0ELb0ELb0ELi128EEEEEEEEEvNT_6ParamsE$_ZZN4cute6detail16composition_implINS_5tupleIJNS_1CILi16EEENS3_ILi2EEES5_S5_NS3_ILi4EEES5_EEENS2_IJNS3_ILi1EEEiiiNS3_ILi144EEENS3_ILi512EEEEEES5_NS3_ILi64EEEEEDaRKT_RKT0_RKT1_RKT2_ENKUlRKT_T0_E_clINS2_IJNS2_IJEEESV_S5_S8_EEENS_17integral_constantIiLi3EEEEEDaSR_SS_)
$_ZN7cutlass13device_kernelIN5flash19enable_sm80_to_sm89INS1_16FlashAttnBwdSm80INS1_25CollectiveMainloopBwdSm80ILi2ELi2EN4cute5tupleIJNS5_1CILi128EEES8_NS7_ILi64EEEEEENS_10bfloat16_tEfNS_4arch4Sm80ELb0ELb1ELb1ELb0ELb0ELb0ELb0ELb0ELi2ELi4ELi4ELi4ELb0EEENS1_21CollectiveEpilogueBwdISA_SB_SD_Li256ELb0ELb0ELi2EEENS1_19SingleTileSchedulerILb0ELb0ELb0ELi128EEEEEEEEEvNT_6ParamsE$_ZZN4cute6detail16composition_implINS_5tupleIJNS_1CILi16EEENS3_ILi2EEES5_S5_NS3_ILi4EEES5_EEENS2_IJNS3_ILi1EEEiiiNS3_ILi144EEENS3_ILi512EEEEEES5_NS3_ILi64EEEEEDaRKT_RKT0_RKT1_RKT2_ENKUlRKT_T0_E_clINS2_IJNS2_IJEEESV_S5_S8_EEENS_17integral_constantIiLi3EEEEEDaSR_SS_:
[----:B------:R-:W-:Y:S02]  /*dcf0*/  IADD3 R4, R1, 0x16b0, RZ ;  /* 0x000016b001047810 */ /* 0x000fe40007ffe0ff */
[----:B------:R-:W-:Y:S02]  /*dd00*/  MOV R6, 0xdd40 ;  /* 0x0000dd4000067802 */ /* 0x000fe40000000f00 */
[----:B------:R-:W-:-:S04]  /*dd10*/  IADD3 R4, R4, c[0x0][0x20], RZ ;  /* 0x0000080004047a10 */ /* 0x000fc80007ffe0ff */
[----:B------:R-:W-:Y:S02]  /*dd20*/  IADD3 R2, R4, 0x4, RZ ;  /* 0x0000000404027810 */ /* 0x000fe40007ffe0ff */
[----:B------:R-:W-:Y:S05]  /*dd30*/  CALL.REL.NOINC `($_ZN7cutlass13device_kernelIN5flash19enable_sm80_to_sm89INS1_16FlashAttnBwdSm80INS1_25CollectiveMainloopBwdSm80ILi2ELi2EN4cute5tupleIJNS5_1CILi128EEES8_NS7_ILi64EEEEEENS_10bfloat16_tEfNS_4arch4Sm80ELb0ELb1ELb1ELb0ELb0ELb0ELb0ELb0ELi2ELi4ELi4ELi4ELb0EEENS1_21CollectiveEpilogueBwdISA_SB_SD_Li256ELb0ELb0ELi2EEENS1_19SingleTileSchedulerILb0ELb0ELb0ELi128EEEEEEEEEvNT_6ParamsE$_ZN4cute3eso3ESOILb0ELb1EJiEEC2ERKi) ;  /* 0xffffa0c000007944 */ /* 0x000fea0003c3ffff */
[----:B-1----:R1:W5:Y:S01]  /*dd40*/  LDL R3, [R1+0x16b4] ;  /* 0x0016b40001037983 */ /* 0x0023620000100800 */
[----:B------:R-:W-:Y:S02]  /*dd50*/  MOV R2, R4 ;  /* 0x0000000400027202 */ /* 0x000fe40000000f00 */
[----:B------:R-:W-:Y:S02]  /*dd60*/  MOV R4, 0xdd80 ;  /* 0x0000dd8000047802 */ /* 0x000fe40000000f00 */
[----:B-1---5:R-:W-:Y:S05]  /*dd70*/  CALL.REL.NOINC `($_ZN7cutlass13device_kernelIN5flash19enable_sm80_to_sm89INS1_16FlashAttnBwdSm80INS1_25CollectiveMainloopBwdSm80ILi2ELi2EN4cute5tupleIJNS5_1CILi128EEES8_NS7_ILi64EEEEEENS_10bfloat16_tEfNS_4arch4Sm80ELb0ELb1ELb1ELb0ELb0ELb0ELb0ELb0ELi2ELi4ELi4ELi4ELb0EEENS1_21CollectiveEpilogueBwdISA_SB_SD_Li256ELb0ELb0ELi2EEENS1_19SingleTileSchedulerILb0ELb0ELb0ELi128EEEEEEEEEvNT_6ParamsE$_ZN4cute3eso3ESOILb1ELb0EJNS_5tupleIJNS_1CILi2EEEEEENS2_IJiEEENS3_ILi1EEES7_EEC2ERKS5_RKS6_RKS7_SE_) ;  /* 0xffffb79000007944 */ /* 0x022fea0003c3ffff */
[----:B-1----:R1:W5:Y:S01]  /*dd80*/  LDL R2, [R1+0x16b0] ;  /* 0x0016b00001027983 */ /* 0x0023620000100800 */
[----:B------:R-:W-:-:S04]  /*dd90*/  MOV R77, 0x0 ;  /* 0x00000000004d7802 */ /* 0x000fc80000000f00 */
[----:B------:R-:W-:Y:S05]  /*dda0*/  RET.REL.NODEC R76 `(_ZN7cutlass13device_kernelIN5flash19enable_sm80_to_sm89INS1_16FlashAttnBwdSm80INS1_25CollectiveMainloopBwdSm80ILi2ELi2EN4cute5tupleIJNS5_1CILi128EEES8_NS7_ILi64EEEEEENS_10bfloat16_tEfNS_4arch4Sm80ELb0ELb1ELb1ELb0ELb0ELb0ELb0ELb0ELi2ELi4ELi4ELi4ELb0EEENS1_21CollectiveEpilogueBwdISA_SB_SD_Li256ELb0ELb0ELi2EEENS1_19SingleTileSchedulerILb0ELb0ELb0ELi128EEEEEEEEEvNT_6ParamsE) ;  /* 0xffff22504c007950 */ /* 0x000fea0003c3ffff */
        .type           $_ZN7cutlass13device_kernelIN5flash19enable_sm80_to_sm89INS1_16FlashAttnBwdSm80INS1_25CollectiveMainloopBwdSm80ILi2ELi2EN4cute5tupleIJNS5_1CILi128EEES8_NS7_ILi64EEEEEENS_10bfloat16_tEfNS_4arch4Sm80ELb0ELb1ELb1ELb0ELb0ELb0ELb0ELb0ELi2ELi4ELi4ELi4ELb0EEENS1_21CollectiveEpilogueBwdISA_SB_SD_Li256ELb0ELb0ELi2EEENS1_19SingleTileSchedulerILb0ELb0ELb0ELi128EEEEEEEEEvNT_6ParamsE$_ZZN4cute6detail16composition_implINS_5tupleIJNS_1CILi16EEENS3_ILi2EEES5_S5_NS3_ILi4EEES5_EEENS2_IJNS3_ILi1EEEiiiNS3_ILi144EEENS3_ILi512EEEEEES5_NS3_ILi64EEEEEDaRKT_RKT0_RKT1_RKT2_ENKUlRKT_T0_E_clINS2_IJNS2_IJS5_EEENS2_IJiEEES8_S8_EEENS_17integral_constantIiLi4EEEEEDaSR_SS_,@function
        .size           $_ZN7cutlass13device_kernelIN5flash19enable_sm80_to_sm89INS1_16FlashAttnBwdSm80INS1_25CollectiveMainloopBwdSm80ILi2ELi2EN4cute5tupleIJNS5_1CILi128EEES8_NS7_ILi64EEEEEENS_10bfloat16_tEfNS_4arch4Sm80ELb0ELb1ELb1ELb0ELb0ELb0ELb0ELb0ELi2ELi4ELi4ELi4ELb0EEENS1_21CollectiveEpilogueBwdISA_SB_SD_Li256ELb0ELb0ELi2EEENS1_19SingleTileSchedulerILb0ELb0ELb0ELi128EEEEEEEEEvNT_6ParamsE$_ZZN4cute6detail16composition_implINS_5tupleIJNS_1CILi16EEENS3_ILi2EEES5_S5_NS3_ILi4EEES5_EEENS2_IJNS3_ILi1EEEiiiNS3_ILi144EEENS3_ILi512EEEEEES5_NS3_ILi64EEEEEDaRKT_RKT0_RKT1_RKT2_ENKUlRKT_T0_E_clINS2_IJNS2_IJS5_EEENS2_IJiEEES8_S8_EEENS_17integral_constantIiLi4EEEEEDaSR_SS_,($_ZN7cutlass13device_kernelIN5flash19enable_sm80_to_sm89INS1_16FlashAttnBwdSm80INS1_25CollectiveMainloopBwdSm80ILi2ELi2EN4cute5tupleIJNS5_1CILi128EEES8_NS7_ILi64EEEEEENS_10bfloat16_tEfNS_4arch4Sm80ELb0ELb1ELb1ELb0ELb0ELb0ELb0ELb0ELi2ELi4ELi4ELi4ELb0EEENS1_21CollectiveEpilogueBwdISA_SB_SD_Li256ELb0ELb0ELi2EEENS1_19SingleTileSchedulerILb0ELb0ELb0ELi128EEEEEEEEEvNT_6ParamsE$_ZZN4cute6detail16composition_implINS_5tupleIJNS_1CILi16EEENS3_ILi2EEES5_S5_NS3_ILi4EEES5_EEENS2_IJNS3_ILi1EEEiiiNS3_ILi144EEENS3_ILi512EEEEEES6_S4_EEDaRKT_RKT0_RKT1_RKT2_ENKUlRKT_T0_E_clINS2_IJNS2_IJEEESU_S6_S8_EEENS_17integral_constantIiLi1EEEEEDaSQ_SR_ - $_ZN7cutlass13device_kernelIN5flash19enable_sm80_to_sm89INS1_16FlashAttnBwdSm80INS1_25CollectiveMainloopBwdSm80ILi2ELi2EN4cute5tupleIJNS5_1CILi128EEES8_NS7_ILi64EEEEEENS_10bfloat16_tEfNS_4arch4Sm80ELb0ELb1ELb1ELb0ELb0ELb0ELb0ELb0ELi2ELi4ELi4ELi4ELb0EEENS1_21CollectiveEpilogueBwdISA_SB_SD_Li256ELb0ELb0ELi2EEENS1_19SingleTileSchedulerILb0ELb0ELb0ELi128EEEEEEEEEvNT_6ParamsE$_ZZN4cute6detail16composition_implINS_5tupleIJNS_1CILi16EEENS3_ILi2EEES5_S5_NS3_ILi4EEES5_EEENS2_IJNS3_ILi1EEEiiiNS3_ILi144EEENS3_ILi512EEEEEES5_NS3_ILi64EEEEEDaRKT_RKT0_RKT1_RKT2_ENKUlRKT_T0_E_clINS2_IJNS2_IJS5_EEENS2_IJiEEES8_S8_EEENS_17integral_constantIiLi4EEEEEDaSR_SS_)
$_ZN7cutlass13device_kernelIN5flash19enable_sm80_to_sm89INS1_16FlashAttnBwdSm80INS1_25CollectiveMainloopBwdSm80ILi2ELi2EN4cute5tupleIJNS5_1CILi128EEES8_NS7_ILi64EEEEEENS_10bfloat16_tEfNS_4arch4Sm80ELb0ELb1ELb1ELb0ELb0ELb0ELb0ELb0ELi2ELi4ELi4ELi4ELb0EEENS1_21CollectiveEpilogueBwdISA_SB_SD_Li256ELb0ELb0ELi2EEENS1_19SingleTileSchedulerILb0ELb0ELb0ELi128EEEEEEEEEvNT_6ParamsE$_ZZN4cute6detail16composition_implINS_5tupleIJNS_1CILi16EEENS3_ILi2EEES5_S5_NS3_ILi4EEES5_EEENS2_IJNS3_ILi1EEEiiiNS3_ILi144EEENS3_ILi512EEEEEES5_NS3_ILi64EEEEEDaRKT_RKT0_RKT1_RKT2_ENKUlRKT_T0_E_clINS2_IJNS2_IJS5_EEENS2_IJiEEES8_S8_EEENS_17integral_constantIiLi4EEEEEDaSR_SS_:
[----:B------:R-:W-:-:S05]  /*ddb0*/  IADD3 R5, R5, -c[0x0][0x20], RZ ;  /* 0x8000080005057a10 */ /* 0x000fca0007ffe0ff */
[----:B------:R1:W5:Y:S01]  /*ddc0*/  LDL R3, [R5] ;  /* 0x0000000005037983 */ /* 0x0003620000100800 */
[----:B------:R-:W-:Y:S02]  /*ddd0*/  IADD3 R2, R1, 0x16b0, RZ ;  /* 0x000016b001027810 */ /* 0x000fe40007ffe0ff */
[----:B------:R-:W-:Y:S02]  /*dde0*/  MOV R4, 0xde10 ;  /* 0x0000de1000047802 */ /* 0x000fe40000000f00 */
[----:B------:R-:W-:Y:S02]  /*ddf0*/  IADD3 R2, R2, c[0x0][0x20], RZ ;  /* 0x0000080002027a10 */ /* 0x000fe40007ffe0ff */
[----:B-1---5:R-:W-:Y:S05]  /*de00*/  CALL.REL.NOINC `($_ZN7cutlass13device_kernelIN5flash19enable_sm80_to_sm89INS1_16FlashAttnBwdSm80INS1_25CollectiveMainloopBwdSm80ILi2ELi2EN4cute5tupleIJNS5_1CILi128EEES8_NS7_ILi64EEEEEENS_10bfloat16_tEfNS_4arch4Sm80ELb0ELb1ELb1ELb0ELb0ELb0ELb0ELb0ELi2ELi4ELi4ELi4ELb0EEENS1_21CollectiveEpilogueBwdISA_SB_SD_Li256ELb0ELb0ELi2EEENS1_19SingleTileSchedulerILb0ELb0ELb0ELi128EEEEEEEEEvNT_6ParamsE$_ZN4cute3eso3ESOILb1ELb0EJNS_5tupleIJNS_1CILi2EEEEEENS2_IJiEEENS3_ILi1EEES7_EEC2ERKS5_RKS6_RKS7_SE_) ;  /* 0xffffb70000007944 */ /* 0x022fea0003c3ffff */
[----:B-1----:R1:W5:Y:S01]  /*de10*/  LDL R3, [R1+0x16b0] ;  /* 0x0016b00001037983 */ /* 0x0023620000100800 */
[----:B------:R-:W-:Y:S02]  /*de20*/  MOV R4, R6 ;  /* 0x0000000600047202 */ /* 0x000fe40000000f00 */
[----:B------:R-:W-:-:S04]  /*de30*/  MOV R5, 0x0 ;  /* 0x0000000000057802 */ /* 0x000fc80000000f00 */
[----:B------:R-:W-:Y:S05]  /*de40*/  RET.REL.NODEC R4 `(_ZN7cutlass13device_kernelIN5flash19enable_sm80_to_sm89INS1_16FlashAttnBwdSm80INS1_25CollectiveMainloopBwdSm80ILi2ELi2EN4cute5tupleIJNS5_1CILi128EEES8_NS7_ILi64EEEEEENS_10bfloat16_tEfNS_4arch4Sm80ELb0ELb1ELb1ELb0ELb0ELb0ELb0ELb0ELi2ELi4ELi4ELi4ELb0EEENS1_21CollectiveEpilogueBwdISA_SB_SD_Li256ELb0ELb0ELi2EEENS1_19SingleTileSchedulerILb0ELb0ELb0ELi128EEEEEEEEEvNT_6ParamsE) ;  /* 0xffff21b004007950 */ /* 0x000fea0003c3ffff */
        .type           $_ZN7cutlass13device_kernelIN5flash19enable_sm80_to_sm89INS1_16FlashAttnBwdSm80INS1_25CollectiveMainloopBwdSm80ILi2ELi2EN4cute5tupleIJNS5_1CILi128EEES8_NS7_ILi64EEEEEENS_10bfloat16_tEfNS_4arch4Sm80ELb0ELb1ELb1ELb0ELb0ELb0ELb0ELb0ELi2ELi4ELi4ELi4ELb0EEENS1_21CollectiveEpilogueBwdISA_SB_SD_Li256ELb0ELb0ELi2EEENS1_19SingleTileSchedulerILb0ELb0ELb0ELi128EEEEEEEEEvNT_6ParamsE$_ZZN4cute6detail16composition_implINS_5tupleIJNS_1CILi16EEENS3_ILi2EEES5_S5_NS3_ILi4EEES5_EEENS2_IJNS3_ILi1EEEiiiNS3_ILi144EEENS3_ILi512EEEEEES6_S4_EEDaRKT_RKT0_RKT1_RKT2_ENKUlRKT_T0_E_clINS2_IJNS2_IJEEESU_S6_S8_EEENS_17integral_constantIiLi1EEEEEDaSQ_SR_,@function
        .size           $_ZN7cutlass13device_kernelIN5flash19enable_sm80_to_sm89INS1_16FlashAttnBwdSm80INS1_25CollectiveMainloopBwdSm80ILi2ELi2EN4cute5tupleIJNS5_1CILi128EEES8_NS7_ILi64EEEEEENS_10bfloat16_tEfNS_4arch4Sm80ELb0ELb1ELb1ELb0ELb0ELb0ELb0ELb0ELi2ELi4ELi4ELi4ELb0EEENS1_21CollectiveEpilogueBwdISA_SB_SD_Li256ELb0ELb0ELi2EEENS1_19SingleTileSchedulerILb0ELb0ELb0ELi128EEEEEEEEEvNT_6ParamsE$_ZZN4cute6detail16composition_implINS_5tupleIJNS_1CILi16EEENS3_ILi2EEES5_S5_NS3_ILi4EEES5_EEENS2_IJNS3_ILi1EEEiiiNS3_ILi144EEENS3_ILi512EEEEEES6_S4_EEDaRKT_RKT0_RKT1_RKT2_ENKUlRKT_T0_E_clINS2_IJNS2_IJEEESU_S6_S8_EEENS_17integral_constantIiLi1EEEEEDaSQ_SR_,($_ZN7cutlass13device_kernelIN5flash19enable_sm80_to_sm89INS1_16FlashAttnBwdSm80INS1_25CollectiveMainloopBwdSm80ILi2ELi2EN4cute5tupleIJNS5_1CILi128EEES8_NS7_ILi64EEEEEENS_10bfloat16_tEfNS_4arch4Sm80ELb0ELb1ELb1ELb0ELb0ELb0ELb0ELb0ELi2ELi4ELi4ELi4ELb0EEENS1_21CollectiveEpilogueBwdISA_SB_SD_Li256ELb0ELb0ELi2EEENS1_19SingleTileSchedulerILb0ELb0ELb0ELi128EEEEEEEEEvNT_6ParamsE$_ZZN4cute6detail16composition_implINS_5tupleIJNS_1CILi16EEENS3_ILi2EEES5_S5_NS3_ILi4EEES5_EEENS2_IJNS3_ILi1EEEiiiNS3_ILi144EEENS3_ILi512EEEEEES6_S4_EEDaRKT_RKT0_RKT1_RKT2_ENKUlRKT_T0_E_clINS2_IJNS2_IJS5_EEENS2_IJiEEES5_S8_EEENS_17integral_constantIiLi2EEEEEDaSQ_SR_ - $_ZN7cutlass13device_kernelIN5flash19enable_sm80_to_sm89INS1_16FlashAttnBwdSm80INS1_25CollectiveMainloopBwdSm80ILi2ELi2EN4cute5tupleIJNS5_1CILi128EEES8_NS7_ILi64EEEEEENS_10bfloat16_tEfNS_4arch4Sm80ELb0ELb1ELb1ELb0ELb0ELb0ELb0ELb0ELi2ELi4ELi4ELi4ELb0EEENS1_21CollectiveEpilogueBwdISA_SB_SD_Li256ELb0ELb0ELi2EEENS1_19SingleTileSchedulerILb0ELb0ELb0ELi128EEEEEEEEEvNT_6ParamsE$_ZZN4cute6detail16composition_implINS_5tupleIJNS_1CILi16EEENS3_ILi2EEES5_S5_NS3_ILi4EEES5_EEENS2_IJNS3_ILi1EEEiiiNS3_ILi144EEENS3_ILi512EEEEEES6_S4_EEDaRKT_RKT0_RKT1_RKT2_ENKUlRKT_T0_E_clINS2_IJNS2_IJEEESU_S6_S8_EEENS_17integral_constantIiLi1EEEEEDaSQ_SR_)
$_ZN7cutlass13device_kernelIN5flash19enable_sm80_to_sm89INS1_16FlashAttnBwdSm80INS1_25CollectiveMainloopBwdSm80ILi2ELi2EN4cute5tupleIJNS5_1CILi128EEES8_NS7_ILi64EEEEEENS_10bfloat16_tEfNS_4arch4Sm80ELb0ELb1ELb1ELb0ELb0ELb0ELb0ELb0ELi2ELi4ELi4ELi4ELb0EEENS1_21CollectiveEpilogueBwdISA_SB_SD_Li256ELb0ELb0ELi2EEENS1_19SingleTileSchedulerILb0ELb0ELb0ELi128EEEEEEEEEvNT_6ParamsE$_ZZN4cute6detail16composition_implINS_5tupleIJNS_1CILi16EEENS3_ILi2EEES5_S5_NS3_ILi4EEES5_EEENS2_IJNS3_ILi1EEEiiiNS3_ILi144EEENS3_ILi512EEEEEES6_S4_EEDaRKT_RKT0_RKT1_RKT2_ENKUlRKT_T0_E_clINS2_IJNS2_IJEEESU_S6_S8_EEENS_17integral_constantIiLi1EEEEEDaSQ_SR_:
        /* <DEDUP_REMOVED lines=8> */
[----:B-1---5:R-:W-:Y:S05]  /*ded0*/  CALL.REL.NOINC `($_ZN7cutlass13device_kernelIN5flash19enable_sm80_to_sm89INS1_16FlashAttnBwdSm80INS1_25CollectiveMainloopBwdSm80ILi2ELi2EN4cute5tupleIJNS5_1CILi128EEES8_NS7_ILi64EEEEEENS_10bfloat16_tEfNS_4arch4Sm80ELb0ELb1ELb1ELb0ELb0ELb0ELb0ELb0ELi2ELi4ELi4ELi4ELb0EEENS1_21CollectiveEpilogueBwdISA_SB_SD_Li256ELb0ELb0ELi2EEENS1_19SingleTileSchedulerILb0ELb0ELb0ELi128EEEEEEEEEvNT_6ParamsE$_ZN4cute3eso3ESOILb1ELb0EJNS_5tupleIJNS_1CILi2EEEEEENS2_IJiEEES4_NS3_ILi1EEEEEC2ERKS5_RKS6_RKS4_RKS7_) ;  /* 0xffffb68000007944 */ /* 0x022fea0003c3ffff */
[----:B-1----:R1:W5:Y:S01]  /*dee0*/  LDL R2, [R1+0x16c8] ;  /* 0x0016c80001027983 */ /* 0x0023620000100800 */
[----:B------:R-:W-:Y:S02]  /*def0*/  MOV R4, R10 ;  /* 0x0000000a00047202 */ /* 0x000fe40000000f00 */
[----:B------:R-:W-:-:S04]  /*df00*/  MOV R5, 0x0 ;  /* 0x0000000000057802 */ /* 0x000fc80000000f00 */
[----:B------:R-:W-:Y:S05]  /*df10*/  RET.REL.NODEC R4 `(_ZN7cutlass13device_kernelIN5flash19enable_sm80_to_sm89INS1_16FlashAttnBwdSm80INS1_25CollectiveMainloopBwdSm80ILi2ELi2EN4cute5tupleIJNS5_1CILi128EEES8_NS7_ILi64EEEEEENS_10bfloat16_tEfNS_4arch4Sm80ELb0ELb1ELb1ELb0ELb0ELb0ELb0ELb0ELi2ELi4ELi4ELi4ELb0EEENS1_21CollectiveEpilogueBwdISA_SB_SD_Li256ELb0ELb0ELi2EEENS1_19SingleTileSchedulerILb0ELb0ELb0ELi128EEEEEEEEEvNT_6ParamsE) ;  /* 0xffff20e004007950 */ /* 0x000fea0003c3ffff */
        .type           $_ZN7cutlass13device_kernelIN5flash19enable_sm80_to_sm89INS1_16FlashAttnBwdSm80INS1_25CollectiveMainloopBwdSm80ILi2ELi2EN4cute5tupleIJNS5_1CILi128EEES8_NS7_ILi64EEEEEENS_10bfloat16_tEfNS_4arch4Sm80ELb0ELb1ELb1ELb0ELb0ELb0ELb0ELb0ELi2ELi4ELi4ELi4ELb0EEENS1_21CollectiveEpilogueBwdISA_SB_SD_Li256ELb0ELb0ELi2EEENS1_19SingleTileSchedulerILb0ELb0ELb0ELi128EEEEEEEEEvNT_6ParamsE$_ZZN4cute6detail16composition_implINS_5tupleIJNS_1CILi16EEENS3_ILi2EEES5_S5_NS3_ILi4EEES5_EEENS2_IJNS3_ILi1EEEiiiNS3_ILi144EEENS3_ILi512EEEEEES6_S4_EEDaRKT_RKT0_RKT1_RKT2_ENKUlRKT_T0_E_clINS2_IJNS2_IJS5_EEENS2_IJiEEES5_S8_EEENS_17integral_constantIiLi2EEEEEDaSQ_SR_,@function
        .size           $_ZN7cutlass13device_kernelIN5flash19enable_sm80_to_sm89INS1_16FlashAttnBwdSm80INS1_25CollectiveMainloopBwdSm80ILi2ELi2EN4cute5tupleIJNS5_1CILi128EEES8_NS7_ILi64EEEEEENS_10bfloat16_tEfNS_4arch4Sm80ELb0ELb1ELb1ELb0ELb0ELb0ELb0ELb0ELi2ELi4ELi4ELi4ELb0EEENS1_21CollectiveEpilogueBwdISA_SB_SD_Li256ELb0ELb0ELi2EEENS1_19SingleTileSchedulerILb0ELb0ELb0ELi128EEEEEEEEEvNT_6ParamsE$_ZZN4cute6detail16composition_implINS_5tupleIJNS_1CILi16EEENS3_ILi2EEES5_S5_NS3_ILi4EEES5_EEENS2_IJNS3_ILi1EEEiiiNS3_ILi144EEENS3_ILi512EEEEEES6_S4_EEDaRKT_RKT0_RKT1_RKT2_ENKUlRKT_T0_E_clINS2_IJNS2_IJS5_EEENS2_IJiEEES5_S8_EEENS_17integral_constantIiLi2EEEEEDaSQ_SR_,($_ZN7cutlass13device_kernelIN5flash19enable_sm80_to_sm89INS1_16FlashAttnBwdSm80INS1_25CollectiveMainloopBwdSm80ILi2ELi2EN4cute5tupleIJNS5_1CILi128EEES8_NS7_ILi64EEEEEENS_10bfloat16_tEfNS_4arch4Sm80ELb0ELb1ELb1ELb0ELb0ELb0ELb0ELb0ELi2ELi4ELi4ELi4ELb0EEENS1_21CollectiveEpilogueBwdISA_SB_SD_Li256ELb0ELb0ELi2EEENS1_19SingleTileSchedulerILb0ELb0ELb0ELi128EEEEEEEEEvNT_6ParamsE$_ZZN4cute6detail16composition_implINS_5tupleIJNS_1CILi16EEENS3_ILi2EEES5_S5_NS3_ILi4EEES5_EEENS2_IJNS3_ILi1EEEiiiNS3_ILi144EEENS3_ILi512EEEEEES6_S4_EEDaRKT_RKT0_RKT1_RKT2_ENKUlRKT_T0_E_clINS2_IJNS2_IJS5_S5_EEENS2_IJiiEEES8_S8_EEENS_17integral_constantIiLi3EEEEEDaSQ_SR_ - $_ZN7cutlass13device_kernelIN5flash19enable_sm80_to_sm89INS1_16FlashAttnBwdSm80INS1_25CollectiveMainloopBwdSm80ILi2ELi2EN4cute5tupleIJNS5_1CILi128EEES8_NS7_ILi64EEEEEENS_10bfloat16_tEfNS_4arch4Sm80ELb0ELb1ELb1ELb0ELb0ELb0ELb0ELb0ELi2ELi4ELi4ELi4ELb0EEENS1_21CollectiveEpilogueBwdISA_SB_SD_Li256ELb0ELb0ELi2EEENS1_19SingleTileSchedulerILb0ELb0ELb0ELi128EEEEEEEEEvNT_6ParamsE$_ZZN4cute6detail16composition_implINS_5tupleIJNS_1CILi16EEENS3_ILi2EEES5_S5_NS3_ILi4EEES5_EEENS2_IJNS3_ILi1EEEiiiNS3_ILi144EEENS3_ILi512EEEEEES6_S4_EEDaRKT_RKT0_RKT1_RKT2_ENKUlRKT_T0_E_clINS2_IJNS2_IJS5_EEENS2_IJiEEES5_S8_EEENS_17integral_constantIiLi2EEEEEDaSQ_SR_)
$_ZN7cutlass13device_kernelIN5flash19enable_sm80_to_sm89INS1_16FlashAttnBwdSm80INS1_25CollectiveMainloopBwdSm80ILi2ELi2EN4cute5tupleIJNS5_1CILi128EEES8_NS7_ILi64EEEEEENS_10bfloat16_tEfNS_4arch4Sm80ELb0ELb1ELb1ELb0ELb0ELb0ELb0ELb0ELi2ELi4ELi4ELi4ELb0EEENS1_21CollectiveEpilogueBwdISA_SB_SD_Li256ELb0ELb0ELi2EEENS1_19SingleTileSchedulerILb0ELb0ELb0ELi128EEEEEEEEEvNT_6ParamsE$_ZZN4cute6detail16composition_implINS_5tupleIJNS_1CILi16EEENS3_ILi2EEES5_S5_NS3_ILi4EEES5_EEENS2_IJNS3_ILi1EEEiiiNS3_ILi144EEENS3_ILi512EEEEEES6_S4_EEDaRKT_RKT0_RKT1_RKT2_ENKUlRKT_T0_E_clINS2_IJNS2_IJS5_EEENS2_IJiEEES5_S8_EEENS_17integral_constantIiLi2EEEEEDaSQ_SR_:
        /* <DEDUP_REMOVED lines=8> */
[----:B-1---5:R-:W-:Y:S05]  /*dfa0*/  CALL.REL.NOINC `($_ZN7cutlass13device_kernelIN5flash19enable_sm80_to_sm89INS1_16FlashAttnBwdSm80INS1_25CollectiveMainloopBwdSm80ILi2ELi2EN4cute5tupleIJNS5_1CILi128EEES8_NS7_ILi64EEEEEENS_10bfloat16_tEfNS_4arch4Sm80ELb0ELb1ELb1ELb0ELb0ELb0ELb0ELb0ELi2ELi4ELi4ELi4ELb0EEENS1_21CollectiveEpilogueBwdISA_SB_SD_Li256ELb0ELb0ELi2EEENS1_19SingleTileSchedulerILb0ELb0ELb0ELi128EEEEEEEEEvNT_6ParamsE$_ZN4cute3eso3ESOILb0ELb0EJiiEEC2ERKiS4_) ;  /* 0xffff971000007944 */ /* 0x022fea0003c3ffff */
[----:B-1----:R1:W5:Y:S01]  /*dfb0*/  LDL.64 R2, [R1+0x16c8] ;  /* 0x0016c80001027983 */ /* 0x0023620000100a00 */
[----:B------:R-:W-:-:S03]  /*dfc0*/  MOV R6, 0xdfe0 ;  /* 0x0000dfe000067802 */ /* 0x000fc60000000f00 */
[----:B-1---5:R-:W-:Y:S05]  /*dfd0*/  CALL.REL.NOINC `($_ZN7cutlass13device_kernelIN5flash19enable_sm80_to_sm89INS1_16FlashAttnBwdSm80INS1_25CollectiveMainloopBwdSm80ILi2ELi2EN4cute5tupleIJNS5_1CILi128EEES8_NS7_ILi64EEEEEENS_10bfloat16_tEfNS_4arch4Sm80ELb0ELb1ELb1ELb0ELb0ELb0ELb0ELb0ELi2ELi4ELi4ELi4ELb0EEENS1_21CollectiveEpilogueBwdISA_SB_SD_Li256ELb0ELb0ELi2EEENS1_19SingleTileSchedulerILb0ELb0ELb0ELi128EEEEEEEEEvNT_6ParamsE$_ZN4cute3eso3ESOILb1ELb0EJNS_5tupleIJNS_1CILi2EEES4_EEENS2_IJiiEEENS3_ILi1EEES7_EEC2ERKS5_RKS6_RKS7_SE_) ;  /* 0xffffb6d000007944 */ /* 0x022fea0003c3ffff */
[----:B-1----:R1:W5:Y:S01]  /*dfe0*/  LDL.64 R2, [R1+0x16c8] ;  /* 0x0016c80001027983 */ /* 0x0023620000100a00 */
[----:B------:R-:W-:Y:S02]  /*dff0*/  MOV R4, R22 ;  /* 0x0000001600047202 */ /* 0x000fe40000000f00 */
[----:B------:R-:W-:-:S04]  /*e000*/  MOV R5, 0x0 ;  /* 0x0000000000057802 */ /* 0x000fc80000000f00 */
[----:B------:R-:W-:Y:S05]  /*e010*/  RET.REL.NODEC R4 `(_ZN7cutlass13device_kernelIN5flash19enable_sm80_to_sm89INS1_16FlashAttnBwdSm80INS1_25CollectiveMainloopBwdSm80ILi2ELi2EN4cute5tupleIJNS5_1CILi128EEES8_NS7_ILi64EEEEEENS_10bfloat16_tEfNS_4arch4Sm80ELb0ELb1ELb1ELb0ELb0ELb0ELb0ELb0ELi2ELi4ELi4ELi4ELb0EEENS1_21CollectiveEpilogueBwdISA_SB_SD_Li256ELb0ELb0ELi2EEENS1_19SingleTileSchedulerILb0ELb0ELb0ELi128EEEEEEEEEvNT_6ParamsE) ;  /* 0xffff1fe004007950 */ /* 0x000fea0003c3ffff */
        .type           $_ZN7cutlass13device_kernelIN5flash19enable_sm80_to_sm89INS1_16FlashAttnBwdSm80INS1_25CollectiveMainloopBwdSm80ILi2ELi2EN4cute5tupleIJNS5_1CILi128EEES8_NS7_ILi64EEEEEENS_10bfloat16_tEfNS_4arch4Sm80ELb0ELb1ELb1ELb0ELb0ELb0ELb0ELb0ELi2ELi4ELi4ELi4ELb0EEENS1_21CollectiveEpilogueBwdISA_SB_SD_Li256ELb0ELb0ELi2EEENS1_19SingleTileSchedulerILb0ELb0ELb0ELi128EEEEEEEEEvNT_6ParamsE$_ZZN4cute6detail16composition_implINS_5tupleIJNS_1CILi16EEENS3_ILi2EEES5_S5_NS3_ILi4EEES5_EEENS2_IJNS3_ILi1EEEiiiNS3_ILi144EEENS3_ILi512EEEEEES6_S4_EEDaRKT_RKT0_RKT1_RKT2_ENKUlRKT_T0_E_clINS2_IJNS2_IJS5_S5_EEENS2_IJiiEEES8_S8_EEENS_17integral_constantIiLi3EEEEEDaSQ_SR_,@function
        .size           $_ZN7cutlass13device_kernelIN5flash19enable_sm80_to_sm89INS1_16FlashAttnBwdSm80INS1_25CollectiveMainloopBwdSm80ILi2ELi2EN4cute5tupleIJNS5_1CILi128EEES8_NS7_ILi64EEEEEENS_10bfloat16_tEfNS_4arch4Sm80ELb0ELb1ELb1ELb0ELb0ELb0ELb0ELb0ELi2ELi4ELi4ELi4ELb0EEENS1_21CollectiveEpilogueBwdISA_SB_SD_Li256ELb0ELb0ELi2EEENS1_19SingleTileSchedulerILb0ELb0ELb0ELi128EEEEEEEEEvNT_6ParamsE$_ZZN4cute6detail16composition_implINS_5tupleIJNS_1CILi16EEENS3_ILi2EEES5_S5_NS3_ILi4EEES5_EEENS2_IJNS3_ILi1EEEiiiNS3_ILi144EEENS3_ILi512EEEEEES6_S4_EEDaRKT_RKT0_RKT1_RKT2_ENKUlRKT_T0_E_clINS2_IJNS2_IJS5_S5_EEENS2_IJiiEEES8_S8_EEENS_17integral_constantIiLi3EEEEEDaSQ_SR_,($_ZN7cutlass13device_kernelIN5flash19enable_sm80_to_sm89INS1_16FlashAttnBwdSm80INS1_25CollectiveMainloopBwdSm80ILi2ELi2EN4cute5tupleIJNS5_1CILi128EEES8_NS7_ILi64EEEEEENS_10bfloat16_tEfNS_4arch4Sm80ELb0ELb1ELb1ELb0ELb0ELb0ELb0ELb0ELi2ELi4ELi4ELi4ELb0EEENS1_21CollectiveEpilogueBwdISA_SB_SD_Li256ELb0ELb0ELi2EEENS1_19SingleTileSchedulerILb0ELb0ELb0ELi128EEEEEEEEEvNT_6ParamsE$_ZZN4cute6detail16composition_implINS_5tupleIJNS_1CILi16EEENS3_ILi2EEES5_S5_NS3_ILi4EEES5_EEENS2_IJNS3_ILi1EEEiiiNS3_ILi144EEENS3_ILi512EEEEEES6_S4_EEDaRKT_RKT0_RKT1_RKT2_ENKUlRKT_T0_E_clINS2_IJNS2_IJS5_S5_EEENS2_IJiiEEES8_S8_EEENS_17integral_constantIiLi4EEEEEDaSQ_SR_ - $_ZN7cutlass13device_kernelIN5flash19enable_sm80_to_sm89INS1_16FlashAttnBwdSm80INS1_25CollectiveMainloopBwdSm80ILi2ELi2EN4cute5tupleIJNS5_1CILi128EEES8_NS7_ILi64EEEEEENS_10bfloat16_tEfNS_4arch4Sm80ELb0ELb1ELb1ELb0ELb0ELb0ELb0ELb0ELi2ELi4ELi4ELi4ELb0EEENS1_21CollectiveEpilogueBwdISA_SB_SD_Li256ELb0ELb0ELi2EEENS1_19SingleTileSchedulerILb0ELb0ELb0ELi128EEEEEEEEEvNT_6ParamsE$_ZZN4cute6detail16composition_implINS_5tupleIJNS_1CILi16EEENS3_ILi2EEES5_S5_NS3_ILi4EEES5_EEENS2_IJNS3_ILi1EEEiiiNS3_ILi144EEENS3_ILi512EEEEEES6_S4_EEDaRKT_RKT0_RKT1_RKT2_ENKUlRKT_T0_E_clINS2_IJNS2_IJS5_S5_EEENS2_IJiiEEES8_S8_EEENS_17integral_constantIiLi3EEEEEDaSQ_SR_)
$_ZN7cutlass13device_kernelIN5flash19enable_sm80_to_sm89INS1_16FlashAttnBwdSm80INS1_25CollectiveMainloopBwdSm80ILi2ELi2EN4cute5tupleIJNS5_1CILi128EEES8_NS7_ILi64EEEEEENS_10bfloat16_tEfNS_4arch4Sm80ELb0ELb1ELb1ELb0ELb0ELb0ELb0ELb0ELi2ELi4ELi4ELi4ELb0EEENS1_21CollectiveEpilogueBwdISA_SB_SD_Li256ELb0ELb0ELi2EEENS1_19SingleTileSchedulerILb0ELb0ELb0ELi128EEEEEEEEEvNT_6ParamsE$_ZZN4cute6detail16composition_implINS_5tupleIJNS_1CILi16EEENS3_ILi2EEES5_S5_NS3_ILi4EEES5_EEENS2_IJNS3_ILi1EEEiiiNS3_ILi144EEENS3_ILi512EEEEEES6_S4_EEDaRKT_RKT0_RKT1_RKT2_ENKUlRKT_T0_E_clINS2_IJNS2_IJS5_S5_EEENS2_IJiiEEES8_S8_EEENS_17integral_constantIiLi3EEEEEDaSQ_SR_:
[----:B------:R-:W-:-:S05]  /*e020*/  IADD3 R5, R5, -c[0x0][0x20], RZ ;  /* 0x8000080005057a10 */ /* 0x000fca0007ffe0ff */
[----:B------:R1:W5:Y:S04]  /*e030*/  LDL R2, [R5] ;  /* 0x0000000005027983 */ /* 0x0003680000100800 */
[----:B------:R1:W5:Y:S01]  /*e040*/  LDL R3, [R5+0x4] ;  /* 0x0000040005037983 */ /* 0x0003620000100800 */
[----:B------:R-:W-:Y:S02]  /*e050*/  IADD3 R4, R1, 0x16c8, RZ ;  /* 0x000016c801047810 */ /* 0x000fe40007ffe0ff */
[----:B------:R-:W-:Y:S02]  /*e060*/  MOV R6, 0xe090 ;  /* 0x0000e09000067802 */ /* 0x000fe40000000f00 */
[----:B------:R-:W-:Y:S02]  /*e070*/  IADD3 R4, R4, c[0x0][0x20], RZ ;  /* 0x0000080004047a10 */ /* 0x000fe40007ffe0ff */
[----:B-1---5:R-:W-:Y:S05]  /*e080*/  CALL.REL.NOINC `($_ZN7cutlass13device_kernelIN5flash19enable_sm80_to_sm89INS1_16FlashAttnBwdSm80INS1_25CollectiveMainloopBwdSm80ILi2ELi2EN4cute5tupleIJNS5_1CILi128EEES8_NS7_ILi64EEEEEENS_10bfloat16_tEfNS_4arch4Sm80ELb0ELb1ELb1ELb0ELb0ELb0ELb0ELb0ELi2ELi4ELi4ELi4ELb0EEENS1_21CollectiveEpilogueBwdISA_SB_SD_Li256ELb0ELb0ELi2EEENS1_19SingleTileSchedulerILb0ELb0ELb0ELi128EEEEEEEEEvNT_6ParamsE$_ZN4cute3eso3ESOILb1ELb0EJNS_5tupleIJNS_1CILi2EEES4_EEENS2_IJiiEEENS3_ILi1EEES7_EEC2ERKS5_RKS6_RKS7_SE_) ;  /* 0xffffb62000007944 */ /* 0x022fea0003c3ffff */
[----:B-1----:R1:W5:Y:S01]  /*e090*/  LDL.64 R2, [R1+0x16c8] ;  /* 0x0016c80001027983 */ /* 0x0023620000100a00 */
[----:B------:R-:W-:-:S02]  /*e0a0*/  MOV R4, R8 ;  /* 0x0000000800047202 */ /* 0x000fc40000000f00 */
[----:B------:R-:W-:-:S04]  /*e0b0*/  MOV R5, 0x0 ;  /* 0x0000000000057802 */ /* 0x000fc80000000f00 */
[----:B------:R-:W-:Y:S05]  /*e0c0*/  RET.REL.NODEC R4 `(_ZN7cutlass13device_kernelIN5flash19enable_sm80_to_sm89INS1_16FlashAttnBwdSm80INS1_25CollectiveMainloopBwdSm80ILi2ELi2EN4cute5tupleIJNS5_1CILi128EEES8_NS7_ILi64EEEEEENS_10bfloat16_tEfNS_4arch4Sm80ELb0ELb1ELb1ELb0ELb0ELb0ELb0ELb0ELi2ELi4ELi4ELi4ELb0EEENS1_21CollectiveEpilogueBwdISA_SB_SD_Li256ELb0ELb0ELi2EEENS1_19SingleTileSchedulerILb0ELb0ELb0ELi128EEEEEEEEEvNT_6ParamsE) ;  /* 0xffff1f3004007950 */ /* 0x000fea0003c3ffff */
        .type           $_ZN7cutlass13device_kernelIN5flash19enable_sm80_to_sm89INS1_16FlashAttnBwdSm80INS1_25CollectiveMainloopBwdSm80ILi2ELi2EN4cute5tupleIJNS5_1CILi128EEES8_NS7_ILi64EEEEEENS_10bfloat16_tEfNS_4arch4Sm80ELb0ELb1ELb1ELb0ELb0ELb0ELb0ELb0ELi2ELi4ELi4ELi4ELb0EEENS1_21CollectiveEpilogueBwdISA_SB_SD_Li256ELb0ELb0ELi2EEENS1_19SingleTileSchedulerILb0ELb0ELb0ELi128EEEEEEEEEvNT_6ParamsE$_ZZN4cute6detail16composition_implINS_5tupleIJNS_1CILi16EEENS3_ILi2EEES5_S5_NS3_ILi4EEES5_EEENS2_IJNS3_ILi1EEEiiiNS3_ILi144EEENS3_ILi512EEEEEES6_S4_EEDaRKT_RKT0_RKT1_RKT2_ENKUlRKT_T0_E_clINS2_IJNS2_IJS5_S5_EEENS2_IJiiEEES8_S8_EEENS_17integral_constantIiLi4EEEEEDaSQ_SR_,@function
        .size           $_ZN7cutlass13device_kernelIN5flash19enable_sm80_to_sm89INS1_16FlashAttnBwdSm80INS1_25CollectiveMainloopBwdSm80ILi2ELi2EN4cute5tupleIJNS5_1CILi128EEES8_NS7_ILi64EEEEEENS_10bfloat16_tEfNS_4arch4Sm80ELb0ELb1ELb1ELb0ELb0ELb0ELb0ELb0ELi2ELi4ELi4ELi4ELb0EEENS1_21CollectiveEpilogueBwdISA_SB_SD_Li256ELb0ELb0ELi2EEENS1_19SingleTileSchedulerILb0ELb0ELb0ELi128EEEEEEEEEvNT_6ParamsE$_ZZN4cute6detail16composition_implINS_5tupleIJNS_1CILi16EEENS3_ILi2EEES5_S5_NS3_ILi4EEES5_EEENS2_IJNS3_ILi1EEEiiiNS3_ILi144EEENS3_ILi512EEEEEES6_S4_EEDaRKT_RKT0_RKT1_RKT2_ENKUlRKT_T0_E_clINS2_IJNS2_IJS5_S5_EEENS2_IJiiEEES8_S8_EEENS_17integral_constantIiLi4EEEEEDaSQ_SR_,($_ZN7cutlass13device_kernelIN5flash19enable_sm80_to_sm89INS1_16FlashAttnBwdSm80INS1_25CollectiveMainloopBwdSm80ILi2ELi2EN4cute5tupleIJNS5_1CILi128EEES8_NS7_ILi64EEEEEENS_10bfloat16_tEfNS_4arch4Sm80ELb0ELb1ELb1ELb0ELb0ELb0ELb0ELb0ELi2ELi4ELi4ELi4ELb0EEENS1_21CollectiveEpilogueBwdISA_SB_SD_Li256ELb0ELb0ELi2EEENS1_19SingleTileSchedulerILb0ELb0ELb0ELi128EEEEEEEEEvNT_6ParamsE$_ZZN4cute6detail16composition_implINS_5tupleIJNS_1CILi8EEENS3_ILi2EEES5_S5_S4_S5_EEENS2_IJNS3_ILi1EEEiiiNS3_ILi72EEENS3_ILi512EEEEEENS2_IJNS2_IJS5_S5_EEES4_NS3_ILi4EEEEEENS2_IJNS2_IJS7_S4_EEENS3_ILi1024EEENS3_ILi16EEEEEEEEDaRKT_RKT0_RKT1_RKT2_ENKUlRKT_RKT0_E_clISB_SE_EEDaSW_SZ_ - $_ZN7cutlass13device_kernelIN5flash19enable_sm80_to_sm89INS1_16FlashAttnBwdSm80INS1_25CollectiveMainloopBwdSm80ILi2ELi2EN4cute5tupleIJNS5_1CILi128EEES8_NS7_ILi64EEEEEENS_10bfloat16_tEfNS_4arch4Sm80ELb0ELb1ELb1ELb0ELb0ELb0ELb0ELb0ELi2ELi4ELi4ELi4ELb0EEENS1_21CollectiveEpilogueBwdISA_SB_SD_Li256ELb0ELb0ELi2EEENS1_19SingleTileSchedulerILb0ELb0ELb0ELi128EEEEEEEEEvNT_6ParamsE$_ZZN4cute6detail16composition_implINS_5tupleIJNS_1CILi16EEENS3_ILi2EEES5_S5_NS3_ILi4EEES5_EEENS2_IJNS3_ILi1EEEiiiNS3_ILi144EEENS3_ILi512EEEEEES6_S4_EEDaRKT_RKT0_RKT1_RKT2_ENKUlRKT_T0_E_clINS2_IJNS2_IJS5_S5_EEENS2_IJiiEEES8_S8_EEENS_17integral_constantIiLi4EEEEEDaSQ_SR_)
$_ZN7cutlass13device_kernelIN5flash19enable_sm80_to_sm89INS1_16FlashAttnBwdSm80INS1_25CollectiveMainloopBwdSm80ILi2ELi2EN4cute5tupleIJNS5_1CILi128EEES8_NS7_ILi64EEEEEENS_10bfloat16_tEfNS_4arch4Sm80ELb0ELb1ELb1ELb0ELb0ELb0ELb0ELb0ELi2ELi4ELi4ELi4ELb0EEENS1_21CollectiveEpilogueBwdISA_SB_SD_Li256ELb0ELb0ELi2EEENS1_19SingleTileSchedulerILb0ELb0ELb0ELi128EEEEEEEEEvNT_6ParamsE$_ZZN4cute6detail16composition_implINS_5tupleIJNS_1CILi16EEENS3_ILi2EEES5_S5_NS3_ILi4EEES5_EEENS2_IJNS3_ILi1EEEiiiNS3_ILi144EEENS3_ILi512EEEEEES6_S4_EEDaRKT_RKT0_RKT1_RKT2_ENKUlRKT_T0_E_clINS2_IJNS2_IJS5_S5_EEENS2_IJiiEEES8_S8_EEENS_17integral_constantIiLi4EEEEEDaSQ_SR_:
        /* <DEDUP_REMOVED lines=11> */
        .type           $_ZN7cutlass13device_kernelIN5flash19enable_sm80_to_sm89INS1_16FlashAttnBwdSm80INS1_25CollectiveMainloopBwdSm80ILi2ELi2EN4cute5tupleIJNS5_1CILi128EEES8_NS7_ILi64EEEEEENS_10bfloat16_tEfNS_4arch4Sm80ELb0ELb1ELb1ELb0ELb0ELb0ELb0ELb0ELi2ELi4ELi4ELi4ELb0EEENS1_21CollectiveEpilogueBwdISA_SB_SD_Li256ELb0ELb0ELi2EEENS1_19SingleTileSchedulerILb0ELb0ELb0ELi128EEEEEEEEEvNT_6ParamsE$_ZZN4cute6detail16composition_implINS_5tupleIJNS_1CILi8EEENS3_ILi2EEES5_S5_S4_S5_EEENS2_IJNS3_ILi1EEEiiiNS3_ILi72EEENS3_ILi512EEEEEENS2_IJNS2_IJS5_S5_EEES4_NS3_ILi4EEEEEENS2_IJNS2_IJS7_S4_EEENS3_ILi1024EEENS3_ILi16EEEEEEEEDaRKT_RKT0_RKT1_RKT2_ENKUlRKT_RKT0_E_clISB_SE_EEDaSW_SZ_,@function
        .size           $_ZN7cutlass13device_kernelIN5flash19enable_sm80_to_sm89INS1_16FlashAttnBwdSm80INS1_25CollectiveMainloopBwdSm80ILi2ELi2EN4cute5tupleIJNS5_1CILi128EEES8_NS7_ILi64EEEEEENS_10bfloat16_tEfNS_4arch4Sm80ELb0ELb1ELb1ELb0ELb0ELb0ELb0ELb0ELi2ELi4ELi4ELi4ELb0EEENS1_21CollectiveEpilogueBwdISA_SB_SD_Li256ELb0ELb0ELi2EEENS1_19SingleTileSchedulerILb0ELb0ELb0ELi128EEEEEEEEEvNT_6ParamsE$_ZZN4cute6detail16composition_implINS_5tupleIJNS_1CILi8EEENS3_ILi2EEES5_S5_S4_S5_EEENS2_IJNS3_ILi1EEEiiiNS3_ILi72EEENS3_ILi512EEEEEENS2_IJNS2_IJS5_S5_EEES4_NS3_ILi4EEEEEENS2_IJNS2_IJS7_S4_EEENS3_ILi1024EEENS3_ILi16EEEEEEEEDaRKT_RKT0_RKT1_RKT2_ENKUlRKT_RKT0_E_clISB_SE_EEDaSW_SZ_,($_ZN7cutlass13device_kernelIN5flash19enable_sm80_to_sm89INS1_16FlashAttnBwdSm80INS1_25CollectiveMainloopBwdSm80ILi2ELi2EN4cute5tupleIJNS5_1CILi128EEES8_NS7_ILi64EEEEEENS_10bfloat16_tEfNS_4arch4Sm80ELb0ELb1ELb1ELb0ELb0ELb0ELb0ELb0ELi2ELi4ELi4ELi4ELb0EEENS1_21CollectiveEpilogueBwdISA_SB_SD_Li256ELb0ELb0ELi2EEENS1_19SingleTileSchedulerILb0ELb0ELb0ELi128EEEEEEEEEvNT_6ParamsE$_ZZN4cute6detail16composition_implINS_5tupleIJNS_1CILi8EEENS3_ILi2EEES5_S5_S4_S5_EEENS2_IJNS3_ILi1EEEiiiNS3_ILi72EEENS3_ILi512EEEEEENS2_IJNS2_IJS5_S5_EEES4_NS3_ILi4EEEEEENS2_IJNS2_IJS7_S4_EEENS3_ILi1024EEENS3_ILi16EEEEEEEEDaRKT_RKT0_RKT1_RKT2_ENKUlRKT_RKT0_E_clISC_SG_EEDaSW_SZ_ - $_ZN7cutlass13device_kernelIN5flash19enable_sm80_to_sm89INS1_16FlashAttnBwdSm80INS1_25CollectiveMainloopBwdSm80ILi2ELi2EN4cute5tupleIJNS5_1CILi128EEES8_NS7_ILi64EEEEEENS_10bfloat16_tEfNS_4arch4Sm80ELb0ELb1ELb1ELb0ELb0ELb0ELb0ELb0ELi2ELi4ELi4ELi4ELb0EEENS1_21CollectiveEpilogueBwdISA_SB_SD_Li256ELb0ELb0ELi2EEENS1_19SingleTileSchedulerILb0ELb0ELb0ELi128EEEEEEEEEvNT_6ParamsE$_ZZN4cute6detail16composition_implINS_5tupleIJNS_1CILi8EEENS3_ILi2EEES5_S5_S4_S5_EEENS2_IJNS3_ILi1EEEiiiNS3_ILi72EEENS3_ILi512EEEEEENS2_IJNS2_IJS5_S5_EEES4_NS3_ILi4EEEEEENS2_IJNS2_IJS7_S4_EEENS3_ILi1024EEENS3_ILi16EEEEEEEEDaRKT_RKT0_RKT1_RKT2_ENKUlRKT_RKT0_E_clISB_SE_EEDaSW_SZ_)
$_ZN7cutlass13device_kernelIN5flash19enable_sm80_to_sm89INS1_16FlashAttnBwdSm80INS1_25CollectiveMainloopBwdSm80ILi2ELi2EN4cute5tupleIJNS5_1CILi128EEES8_NS7_ILi64EEEEEENS_10bfloat16_tEfNS_4arch4Sm80ELb0ELb1ELb1ELb0ELb0ELb0ELb0ELb0ELi2ELi4ELi4ELi4ELb0EEENS1_21CollectiveEpilogueBwdISA_SB_SD_Li256ELb0ELb0ELi2EEENS1_19SingleTileSchedulerILb0ELb0ELb0ELi128EEEEEEEEEvNT_6ParamsE$_ZZN4cute6detail16composition_implINS_5tupleIJNS_1CILi8EEENS3_ILi2EEES5_S5_S4_S5_EEENS2_IJNS3_ILi1EEEiiiNS3_ILi72EEENS3_ILi512EEEEEENS2_IJNS2_IJS5_S5_EEES4_NS3_ILi4EEEEEENS2_IJNS2_IJS7_S4_EEENS3_ILi1024EEENS3_ILi16EEEEEEEEDaRKT_RKT0_RKT1_RKT2_ENKUlRKT_RKT0_E_clISB_SE_EEDaSW_SZ_:
[----:B------:R-:W-:Y:S02]  /*e180*/  IADD3 R39, R1, 0x1380, RZ ;  /* 0x0000138001277810 */ /* 0x000fe40007ffe0ff */
[----:B------:R-:W-:Y:S02]  /*e190*/  MOV R66, 0xe1d0 ;  /* 0x0000e1d000427802 */ /* 0x000fe40000000f00 */
[----:B------:R-:W-:-:S04]  /*e1a0*/  IADD3 R39, R39, c[0x0][0x20], RZ ;  /* 0x0000080027277a10 */ /* 0x000fc80007ffe0ff */
[----:B------:R-:W-:Y:S02]  /*e1b0*/  IADD3 R53, R39, 0x4, RZ ;  /* 0x0000000427357810 */ /* 0x000fe40007ffe0ff */
[----:B------:R-:W-:Y:S05]  /*e1c0*/  CALL.REL.NOINC `($_ZN7cutlass13device_kernelIN5flash19enable_sm80_to_sm89INS1_16FlashAttnBwdSm80INS1_25CollectiveMainloopBwdSm80ILi2ELi2EN4cute5tupleIJNS5_1CILi128EEES8_NS7_ILi64EEEEEENS_10bfloat16_tEfNS_4arch4Sm80ELb0ELb1ELb1ELb0ELb0ELb0ELb0ELb0ELi2ELi4ELi4ELi4ELb0EEENS1_21CollectiveEpilogueBwdISA_SB_SD_Li256ELb0ELb0ELi2EEENS1_19SingleTileSchedulerILb0ELb0ELb0ELi128EEEEEEEEEvNT_6ParamsE$_ZZN4cute6detail16composition_implINS_5tupleIJNS_1CILi8EEENS3_ILi2EEES5_S5_S4_S5_EEENS2_IJNS3_ILi1EEEiiiNS3_ILi72EEENS3_ILi512EEEEEENS2_IJS5_S5_EEENS2_IJS7_S4_EEEEEDaRKT_RKT0_RKT1_RKT2_ENKUlRKT_RKT0_E_clIS5_S4_EEDaSR_SU_) ;  /* 0x00000a0000007944 */ /* 0x000fea0003c00000 */
[----:B------:R-:W-:Y:S02]  /*e1d0*/  MOV R4, 0xe1f0 ;  /* 0x0000e1f000047802 */ /* 0x000fe40000000f00 */
[----:B-1---5:R-:W-:Y:S05]  /*e1e0*/  CALL.REL.NOINC `($_ZN7cutlass13device_kernelIN5flash19enable_sm80_to_sm89INS1_16FlashAttnBwdSm80INS1_25CollectiveMainloopBwdSm80ILi2ELi2EN4cute5tupleIJNS5_1CILi128EEES8_NS7_ILi64EEEEEENS_10bfloat16_tEfNS_4arch4Sm80ELb0ELb1ELb1ELb0ELb0ELb0ELb0ELb0ELi2ELi4ELi4ELi4ELb0EEENS1_21CollectiveEpilogueBwdISA_SB_SD_Li256ELb0ELb0ELi2EEENS1_19SingleTileSchedulerILb0ELb0ELb0ELi128EEEEEEEEEvNT_6ParamsE$_ZN4cute3eso3ESOILb1ELb0EJNS_1CILi1EEEiEEC2ERKS3_RKi) ;  /* 0xffffa5d000007944 */ /* 0x022fea0003c3ffff */
[----:B-1----:R1:W5:Y:S01]  /*e1f0*/  LDL R2, [R1+0x1384] ;  /* 0x0013840001027983 */ /* 0x0023620000100800 */
[----:B------:R-:W-:-:S03]  /*e200*/  MOV R6, 0xe220 ;  /* 0x0000e22000067802 */ /* 0x000fc60000000f00 */
[----:B-1---5:R-:W-:Y:S05]  /*e210*/  CALL.REL.NOINC `($_ZN7cutlass13device_kernelIN5flash19enable_sm80_to_sm89INS1_16FlashAttnBwdSm80INS1_25CollectiveMainloopBwdSm80ILi2ELi2EN4cute5tupleIJNS5_1CILi128EEES8_NS7_ILi64EEEEEENS_10bfloat16_tEfNS_4arch4Sm80ELb0ELb1ELb1ELb0ELb0ELb0ELb0ELb0ELi2ELi4ELi4ELi4ELb0EEENS1_21CollectiveEpilogueBwdISA_SB_SD_Li256ELb0ELb0ELi2EEENS1_19SingleTileSchedulerILb0ELb0ELb0ELi128EEEEEEEEEvNT_6ParamsE$_ZN4cute5tupleIJNS0_IJNS_1CILi2EEES2_EEENS0_IJNS1_ILi1EEEiEEEEEC2ERKS3_RKS5_) ;  /* 0xffffd48000007944 */ /* 0x022fea0003c3ffff */
[----:B------:R2:W5:Y:S01]  /*e220*/  LDL R39, [R1+0x1380] ;  /* 0x0013800001277983 */ /* 0x0005620000100800 */
[----:B-1----:R-:W-:Y:S02]  /*e230*/  MOV R2, R8 ;  /* 0x0000000800027202 */ /* 0x002fe40000000f00 */
[----:B------:R-:W-:-:S04]  /*e240*/  MOV R3, 0x0 ;  /* 0x0000000000037802 */ /* 0x000fc80000000f00 */
[----:B------:R-:W-:Y:S05]  /*e250*/  RET.REL.NODEC R2 `(_ZN7cutlass13device_kernelIN5flash19enable_sm80_to_sm89INS1_16FlashAttnBwdSm80INS1_25CollectiveMainloopBwdSm80ILi2ELi2EN4cute5tupleIJNS5_1CILi128EEES8_NS7_ILi64EEEEEENS_10bfloat16_tEfNS_4arch4Sm80ELb0ELb1ELb1ELb0ELb0ELb0ELb0ELb0ELi2ELi4ELi4ELi4ELb0EEENS1_21CollectiveEpilogueBwdISA_SB_SD_Li256ELb0ELb0ELi2EEENS1_19SingleTileSchedulerILb0ELb0ELb0ELi128EEEEEEEEEvNT_6ParamsE) ;  /* 0xffff1da002007950 */ /* 0x000fea0003c3ffff */
        .type           $_ZN7cutlass13device_kernelIN5flash19enable_sm80_to_sm89INS1_16FlashAttnBwdSm80INS1_25CollectiveMainloopBwdSm80ILi2ELi2EN4cute5tupleIJNS5_1CILi128EEES8_NS7_ILi64EEEEEENS_10bfloat16_tEfNS_4arch4Sm80ELb0ELb1ELb1ELb0ELb0ELb0ELb0ELb0ELi2ELi4ELi4ELi4ELb0EEENS1_21CollectiveEpilogueBwdISA_SB_SD_Li256ELb0ELb0ELi2EEENS1_19SingleTileSchedulerILb0ELb0ELb0ELi128EEEEEEEEEvNT_6ParamsE$_ZZN4cute6detail16composition_implINS_5tupleIJNS_1CILi8EEENS3_ILi2EEES5_S5_S4_S5_EEENS2_IJNS3_ILi1EEEiiiNS3_ILi72EEENS3_ILi512EEEEEENS2_IJNS2_IJS5_S5_EEES4_NS3_ILi4EEEEEENS2_IJNS2_IJS7_S4_EEENS3_ILi1024EEENS3_ILi16EEEEEEEEDaRKT_RKT0_RKT1_RKT2_ENKUlRKT_RKT0_E_clISC_SG_EEDaSW_SZ_,@function
        .size           $_ZN7cutlass13device_kernelIN5flash19enable_sm80_to_sm89INS1_16FlashAttnBwdSm80INS1_25CollectiveMainloopBwdSm80ILi2ELi2EN4cute5tupleIJNS5_1CILi128EEES8_NS7_ILi64EEEEEENS_10bfloat16_tEfNS_4arch4Sm80ELb0ELb1ELb1ELb0ELb0ELb0ELb0ELb0ELi2ELi4ELi4ELi4ELb0EEENS1_21CollectiveEpilogueBwdISA_SB_SD_Li256ELb0ELb0ELi2EEENS1_19SingleTileSchedulerILb0ELb0ELb0ELi128EEEEEEEEEvNT_6ParamsE$_ZZN4cute6detail16composition_implINS_5tupleIJNS_1CILi8EEENS3_ILi2EEES5_S5_S4_S5_EEENS2_IJNS3_ILi1EEEiiiNS3_ILi72EEENS3_ILi512EEEEEENS2_IJNS2_IJS5_S5_EEES4_NS3_ILi4EEEEEENS2_IJNS2_IJS7_S4_EEENS3_ILi1024EEENS3_ILi16EEEEEEEEDaRKT_RKT0_RKT1_RKT2_ENKUlRKT_RKT0_E_clISC_SG_EEDaSW_SZ_,($_ZN7cutlass13device_kernelIN5flash19enable_sm80_to_sm89INS1_16FlashAttnBwdSm80INS1_25CollectiveMainloopBwdSm80ILi2ELi2EN4cute5tupleIJNS5_1CILi128EEES8_NS7_ILi64EEEEEENS_10bfloat16_tEfNS_4arch4Sm80ELb0ELb1ELb1ELb0ELb0ELb0ELb0ELb0ELi2ELi4ELi4ELi4ELb0EEENS1_21CollectiveEpilogueBwdISA_SB_SD_Li256ELb0ELb0ELi2EEENS1_19SingleTileSchedulerILb0ELb0ELb0ELi128EEEEEEEEEvNT_6ParamsE$_ZZN4cute6detail16composition_implINS_5tupleIJNS_1CILi8EEENS3_ILi2EEES5_S5_S4_S5_EEENS2_IJNS3_ILi1EEEiiiNS3_ILi72EEENS3_ILi512EEEEEENS2_IJNS2_IJS5_S5_S5_EEES5_NS2_IJNS3_ILi4EEES5_EEEEEENS2_IJNS2_IJS7_S9_S4_EEENS3_ILi4096EEENS2_IJNS3_ILi16EEENS3_ILi8192EEEEEEEEEEEDaRKT_RKT0_RKT1_RKT2_ENKUlRKT_RKT0_E_clISB_SF_EEDaSZ_S12_ - $_ZN7cutlass13device_kernelIN5flash19enable_sm80_to_sm89INS1_16FlashAttnBwdSm80INS1_25CollectiveMainloopBwdSm80ILi2ELi2EN4cute5tupleIJNS5_1CILi128EEES8_NS7_ILi64EEEEEENS_10bfloat16_tEfNS_4arch4Sm80ELb0ELb1ELb1ELb0ELb0ELb0ELb0ELb0ELi2ELi4ELi4ELi4ELb0EEENS1_21CollectiveEpilogueBwdISA_SB_SD_Li256ELb0ELb0ELi2EEENS1_19SingleTileSchedulerILb0ELb0ELb0ELi128EEEEEEEEEvNT_6ParamsE$_ZZN4cute6detail16composition_implINS_5tupleIJNS_1CILi8EEENS3_ILi2EEES5_S5_S4_S5_EEENS2_IJNS3_ILi1EEEiiiNS3_ILi72EEENS3_ILi512EEEEEENS2_IJNS2_IJS5_S5_EEES4_NS3_ILi4EEEEEENS2_IJNS2_IJS7_S4_EEENS3_ILi1024EEENS3_ILi16EEEEEEEEDaRKT_RKT0_RKT1_RKT2_ENKUlRKT_RKT0_E_clISC_SG_EEDaSW_SZ_)
$_ZN7cutlass13device_kernelIN5flash19enable_sm80_to_sm89INS1_16FlashAttnBwdSm80INS1_25CollectiveMainloopBwdSm80ILi2ELi2EN4cute5tupleIJNS5_1CILi128EEES8_NS7_ILi64EEEEEENS_10bfloat16_tEfNS_4arch4Sm80ELb0ELb1ELb1ELb0ELb0ELb0ELb0ELb0ELi2ELi4ELi4ELi4ELb0EEENS1_21CollectiveEpilogueBwdISA_SB_SD_Li256ELb0ELb0ELi2EEENS1_19SingleTileSchedulerILb0ELb0ELb0ELi128EEEEEEEEEvNT_6ParamsE$_ZZN4cute6detail16composition_implINS_5tupleIJNS_1CILi8EEENS3_ILi2EEES5_S5_S4_S5_EEENS2_IJNS3_ILi1EEEiiiNS3_ILi72EEENS3_ILi512EEEEEENS2_IJNS2_IJS5_S5_EEES4_NS3_ILi4EEEEEENS2_IJNS2_IJS7_S4_EEENS3_ILi1024EEENS3_ILi16EEEEEEEEDaRKT_RKT0_RKT1_RKT2_ENKUlRKT_RKT0_E_clISC_SG_EEDaSW_SZ_:
        /* <DEDUP_REMOVED lines=15> */
[----:B-1---5:R-:W-:Y:S05]  /*e350*/  CALL.REL.NOINC `($_ZN7cutlass13device_kernelIN5flash19enable_sm80_to_sm89INS1_16FlashAttnBwdSm80INS1_25CollectiveMainloopBwdSm80ILi2ELi2EN4cute5tupleIJNS5_1CILi128EEES8_NS7_ILi64EEEEEENS_10bfloat16_tEfNS_4arch4Sm80ELb0ELb1ELb1ELb0ELb0ELb0ELb0ELb0ELi2ELi4ELi4ELi4ELb0EEENS1_21CollectiveEpilogueBwdISA_SB_SD_Li256ELb0ELb0ELi2EEENS1_19SingleTileSchedulerILb0ELb0ELb0ELi128EEEEEEEEEvNT_6ParamsE$_ZZN4cute6detail16composition_implINS_5tupleIJNS_1CILi8EEENS3_ILi2EEES5_S5_S4_S5_EEENS2_IJNS3_ILi1EEEiiiNS3_ILi72EEENS3_ILi512EEEEEENS3_ILi4EEENS3_ILi16EEEEEDaRKT_RKT0_RKT1_RKT2_ENKUlRKT_T0_E_clINS2_IJNS2_IJEEESV_SB_S7_EEENS_17integral_constantIiLi2EEEEEDaSR_SS_) ;  /* 0x00000d6000007944 */ /* 0x022fea0003c00000 */
[----:B-----5:R2:W-:Y:S04]  /*e360*/  STL [R1+0x1398], R2 ;  /* 0x0013980201007387 */ /* 0x0205e80000100800 */
[----:B------:R2:W-:Y:S04]  /*e370*/  STL.64 [R1+0x1390], R66 ;  /* 0x0013904201007387 */ /* 0x0005e80000100a00 */
[----:B------:R2:W5:Y:S01]  /*e380*/  LDL R6, [R46+0x8] ;  /* 0x000008002e067983 */ /* 0x0005620000100800 */
[----:B------:R-:W-:Y:S02]  /*e390*/  IADD3 R10, R17, 0x18, RZ ;  /* 0x00000018110a7810 */ /* 0x000fe40007ffe0ff */
[----:B------:R-:W-:-:S02]  /*e3a0*/  MOV R72, 0xe3c0 ;  /* 0x0000e3c000487802 */ /* 0x000fc40000000f00 */
[----:B-12--5:R-:W-:Y:S05]  /*e3b0*/  CALL.REL.NOINC `($_ZN7cutlass13device_kernelIN5flash19enable_sm80_to_sm89INS1_16FlashAttnBwdSm80INS1_25CollectiveMainloopBwdSm80ILi2ELi2EN4cute5tupleIJNS5_1CILi128EEES8_NS7_ILi64EEEEEENS_10bfloat16_tEfNS_4arch4Sm80ELb0ELb1ELb1ELb0ELb0ELb0ELb0ELb0ELi2ELi4ELi4ELi4ELb0EEENS1_21CollectiveEpilogueBwdISA_SB_SD_Li256ELb0ELb0ELi2EEENS1_19SingleTileSchedulerILb0ELb0ELb0ELi128EEEEEEEEEvNT_6ParamsE$_ZZN4cute6detail16composition_implINS_5tupleIJNS_1CILi8EEENS3_ILi2EEES5_S5_S4_S5_EEENS2_IJNS3_ILi1EEEiiiNS3_ILi72EEENS3_ILi512EEEEEENS3_ILi4EEENS3_ILi16EEEEEDaRKT_RKT0_RKT1_RKT2_ENKUlRKT_T0_E_clINS2_IJNS2_IJS5_EEENS2_IJiEEES5_S7_EEENS_17integral_constantIiLi3EEEEEDaSR_SS_) ;  /* 0x00000dd000007944 */ /* 0x026fea0003c00000 */
[----:B------:R-:W2:Y:S01]  /*e3c0*/  LDL.64 R46, [R1+0x1390] ;  /* 0x00139000012e7983 */ /* 0x000ea20000100a00 */
[----:B------:R-:W-:-:S02]  /*e3d0*/  IADD3 R5, R17, 0x8, RZ ;  /* 0x0000000811057810 */ /* 0x000fc40007ffe0ff */
[----:B------:R-:W-:Y:S01]  /*e3e0*/  MOV R8, 0xe420 ;  /* 0x0000e42000087802 */ /* 0x000fe20000000f00 */
[----:B-----5:R3:W-:Y:S04]  /*e3f0*/  STL.64 [R1+0x1388], R2 ;  /* 0x0013880201007387 */ /* 0x0207e80000100a00 */
[----:B--2---:R3:W-:Y:S02]  /*e400*/  STL.64 [R1+0x1380], R46 ;  /* 0x0013802e01007387 */ /* 0x0047e40000100a00 */
[----:B-1-3--:R-:W-:Y:S05]  /*e410*/  CALL.REL.NOINC `($_ZN7cutlass13device_kernelIN5flash19enable_sm80_to_sm89INS1_16FlashAttnBwdSm80INS1_25CollectiveMainloopBwdSm80ILi2ELi2EN4cute5tupleIJNS5_1CILi128EEES8_NS7_ILi64EEEEEENS_10bfloat16_tEfNS_4arch4Sm80ELb0ELb1ELb1ELb0ELb0ELb0ELb0ELb0ELi2ELi4ELi4ELi4ELb0EEENS1_21CollectiveEpilogueBwdISA_SB_SD_Li256ELb0ELb0ELi2EEENS1_19SingleTileSchedulerILb0ELb0ELb0ELi128EEEEEEEEEvNT_6ParamsE$_ZZN4cute6detail16composition_implINS_5tupleIJNS_1CILi8EEENS3_ILi2EEES5_S5_S4_S5_EEENS2_IJNS3_ILi1EEEiiiNS3_ILi72EEENS3_ILi512EEEEEENS3_ILi4EEENS3_ILi16EEEEEDaRKT_RKT0_RKT1_RKT2_ENKUlRKT_T0_E_clINS2_IJNS2_IJS5_S5_EEENS2_IJiiEEES7_S7_EEENS_17integral_constantIiLi4EEEEEDaSR_SS_) ;  /* 0x00000e7000007944 */ /* 0x00afea0003c00000 */
[----:B-----5:R-:W-:Y:S01]  /*e420*/  IMAD.MOV.U32 R8, RZ, RZ, R3 ;  /* 0x000000ffff087224 */ /* 0x020fe200078e0003 */
[----:B------:R-:W-:Y:S02]  /*e430*/  MOV R3, R7 ;  /* 0x0000000700037202 */ /* 0x000fe40000000f00 */
[----:B------:R-:W-:Y:S02]  /*e440*/  MOV R6, 0xe460 ;  /* 0x0000e46000067802 */ /* 0x000fe40000000f00 */
[----:B-1----:R-:W-:Y:S05]  /*e450*/  CALL.REL.NOINC `($_ZN7cutlass13device_kernelIN5flash19enable_sm80_to_sm89INS1_16FlashAttnBwdSm80INS1_25CollectiveMainloopBwdSm80ILi2ELi2EN4cute5tupleIJNS5_1CILi128EEES8_NS7_ILi64EEEEEENS_10bfloat16_tEfNS_4arch4Sm80ELb0ELb1ELb1ELb0ELb0ELb0ELb0ELb0ELi2ELi4ELi4ELi4ELb0EEENS1_21CollectiveEpilogueBwdISA_SB_SD_Li256ELb0ELb0ELi2EEENS1_19SingleTileSchedulerILb0ELb0ELb0ELi128EEEEEEEEEvNT_6ParamsE$_ZN4cute5tupleIJNS0_IJNS_1CILi2EEES2_EEENS0_IJiiEEEEEC2ERKS3_RKS4_) ;  /* 0xffffd30000007944 */ /* 0x002fea0003c3ffff */
[----:B------:R1:W5:Y:S01]  /*e460*/  LDL.64 R2, [R1+0x13b0] ;  /* 0x0013b00001027983 */ /* 0x0003620000100a00 */
[----:B------:R-:W-:-:S04]  /*e470*/  MOV R17, 0x0 ;  /* 0x0000000000117802 */ /* 0x000fc80000000f00 */
[----:B------:R-:W-:Y:S05]  /*e480*/  RET.REL.NODEC R16 `(_ZN7cutlass13device_kernelIN5flash19enable_sm80_to_sm89INS1_16FlashAttnBwdSm80INS1_25CollectiveMainloopBwdSm80ILi2ELi2EN4cute5tupleIJNS5_1CILi128EEES8_NS7_ILi64EEEEEENS_10bfloat16_tEfNS_4arch4Sm80ELb0ELb1ELb1ELb0ELb0ELb0ELb0ELb0ELi2ELi4ELi4ELi4ELb0EEENS1_21CollectiveEpilogueBwdISA_SB_SD_Li256ELb0ELb0ELi2EEENS1_19SingleTileSchedulerILb0ELb0ELb0ELi128EEEEEEEEEvNT_6ParamsE) ;  /* 0xffff1b7010007950 */ /* 0x000fea0003c3ffff */
        .type           $_ZN7cutlass13device_kernelIN5flash19enable_sm80_to_sm89INS1_16FlashAttnBwdSm80INS1_25CollectiveMainloopBwdSm80ILi2ELi2EN4cute5tupleIJNS5_1CILi128EEES8_NS7_ILi64EEEEEENS_10bfloat16_tEfNS_4arch4Sm80ELb0ELb1ELb1ELb0ELb0ELb0ELb0ELb0ELi2ELi4ELi4ELi4ELb0EEENS1_21CollectiveEpilogueBwdISA_SB_SD_Li256ELb0ELb0ELi2EEENS1_19SingleTileSchedulerILb0ELb0ELb0ELi128EEEEEEEEEvNT_6ParamsE$_ZZN4cute6detail16composition_implINS_5tupleIJNS_1CILi8EEENS3_ILi2EEES5_S5_S4_S5_EEENS2_IJNS3_ILi1EEEiiiNS3_ILi72EEENS3_ILi512EEEEEENS2_IJNS2_IJS5_S5_S5_EEES5_NS2_IJNS3_ILi4EEES5_EEEEEENS2_IJNS2_IJS7_S9_S4_EEENS3_ILi4096EEENS2_IJNS3_ILi16EEENS3_ILi8192EEEEEEEEEEEDaRKT_RKT0_RKT1_RKT2_ENKUlRKT_RKT0_E_clISB_SF_EEDaSZ_S12_,@function
        .size           $_ZN7cutlass13device_kernelIN5flash19enable_sm80_to_sm89INS1_16FlashAttnBwdSm80INS1_25CollectiveMainloopBwdSm80ILi2ELi2EN4cute5tupleIJNS5_1CILi128EEES8_NS7_ILi64EEEEEENS_10bfloat16_tEfNS_4arch4Sm80ELb0ELb1ELb1ELb0ELb0ELb0ELb0ELb0ELi2ELi4ELi4ELi4ELb0EEENS1_21CollectiveEpilogueBwdISA_SB_SD_Li256ELb0ELb0ELi2EEENS1_19SingleTileSchedulerILb0ELb0ELb0ELi128EEEEEEEEEvNT_6ParamsE$_ZZN4cute6detail16composition_implINS_5tupleIJNS_1CILi8EEENS3_ILi2EEES5_S5_S4_S5_EEENS2_IJNS3_ILi1EEEiiiNS3_ILi72EEENS3_ILi512EEEEEENS2_IJNS2_IJS5_S5_S5_EEES5_NS2_IJNS3_ILi4EEES5_EEEEEENS2_IJNS2_IJS7_S9_S4_EEENS3_ILi4096EEENS2_IJNS3_ILi16EEENS3_ILi8192EEEEEEEEEEEDaRKT_RKT0_RKT1_RKT2_ENKUlRKT_RKT0_E_clISB_SF_EEDaSZ_S12_,($_ZN7cutlass13device_kernelIN5flash19enable_sm80_to_sm89INS1_16FlashAttnBwdSm80INS1_25CollectiveMainloopBwdSm80ILi2ELi2EN4cute5tupleIJNS5_1CILi128EEES8_NS7_ILi64EEEEEENS_10bfloat16_tEfNS_4arch4Sm80ELb0ELb1ELb1ELb0ELb0ELb0ELb0ELb0ELi2ELi4ELi4ELi4ELb0EEENS1_21CollectiveEpilogueBwdISA_SB_SD_Li256ELb0ELb0ELi2EEENS1_19SingleTileSchedulerILb0ELb0ELb0ELi128EEEEEEEEEvNT_6ParamsE$_ZZN4cute6detail16composition_implINS_5tupleIJNS_1CILi8EEENS3_ILi2EEES5_S5_S4_S5_EEENS2_IJNS3_ILi1EEEiiiNS3_ILi72EEENS3_ILi512EEEEEENS2_IJNS2_IJS5_S5_S5_EEES5_NS2_IJNS3_ILi4EEES5_EEEEEENS2_IJNS2_IJS7_S9_S4_EEENS3_ILi4096EEENS2_IJNS3_ILi16EEENS3_ILi8192EEEEEEEEEEEDaRKT_RKT0_RKT1_RKT2_ENKUlRKT_RKT0_E_clISD_SJ_EEDaSZ_S12_ - $_ZN7cutlass13device_kernelIN5flash19enable_sm80_to_sm89INS1_16FlashAttnBwdSm80INS1_25CollectiveMainloopBwdSm80ILi2ELi2EN4cute5tupleIJNS5_1CILi128EEES8_NS7_ILi64EEEEEENS_10bfloat16_tEfNS_4arch4Sm80ELb0ELb1ELb1ELb0ELb0ELb0ELb0ELb0ELi2ELi4ELi4ELi4ELb0EEENS1_21CollectiveEpilogueBwdISA_SB_SD_Li256ELb0ELb0ELi2EEENS1_19SingleTileSchedulerILb0ELb0ELb0ELi128EEEEEEEEEvNT_6ParamsE$_ZZN4cute6detail16composition_implINS_5tupleIJNS_1CILi8EEENS3_ILi2EEES5_S5_S4_S5_EEENS2_IJNS3_ILi1EEEiiiNS3_ILi72EEENS3_ILi512EEEEEENS2_IJNS2_IJS5_S5_S5_EEES5_NS2_IJNS3_ILi4EEES5_EEEEEENS2_IJNS2_IJS7_S9_S4_EEENS3_ILi4096EEENS2_IJNS3_ILi16EEENS3_ILi8192EEEEEEEEEEEDaRKT_RKT0_RKT1_RKT2_ENKUlRKT_RKT0_E_clISB_SF_EEDaSZ_S12_)
$_ZN7cutlass13device_kernelIN5flash19enable_sm80_to_sm89INS1_16FlashAttnBwdSm80INS1_25CollectiveMainloopBwdSm80ILi2ELi2EN4cute5tupleIJNS5_1CILi128EEES8_NS7_ILi64EEEEEENS_10bfloat16_tEfNS_4arch4Sm80ELb0ELb1ELb1ELb0ELb0ELb0ELb0ELb0ELi2ELi4ELi4ELi4ELb0EEENS1_21CollectiveEpilogueBwdISA_SB_SD_Li256ELb0ELb0ELi2EEENS1_19SingleTileSchedulerILb0ELb0ELb0ELi128EEEEEEEEEvNT_6ParamsE$_ZZN4cute6detail16composition_implINS_5tupleIJNS_1CILi8EEENS3_ILi2EEES5_S5_S4_S5_EEENS2_IJNS3_ILi1EEEiiiNS3_ILi72EEENS3_ILi512EEEEEENS2_IJNS2_IJS5_S5_S5_EEES5_NS2_IJNS3_ILi4EEES5_EEEEEENS2_IJNS2_IJS7_S9_S4_EEENS3_ILi4096EEENS2_IJNS3_ILi16EEENS3_ILi8192EEEEEEEEEEEDaRKT_RKT0_RKT1_RKT2_ENKUlRKT_RKT0_E_clISB_SF_EEDaSZ_S12_:
[----:B------:R-:W-:Y:S01]  /*e490*/  IADD3 R72, R1, 0x1680, RZ ;  /* 0x0000168001487810 */ /* 0x000fe20007ffe0ff */
[----:B------:R-:W-:Y:S01]  /*e4a0*/  IMAD.MOV.U32 R2, RZ, RZ, R22 ;  /* 0x000000ffff027224 */ /* 0x000fe200078e0016 */
[----:B------:R-:W-:Y:S02]  /*e4b0*/  MOV R8, 0xe4f0 ;  /* 0x0000e4f000087802 */ /* 0x000fe40000000f00 */
[----:B------:R-:W-:-:S04]  /*e4c0*/  IADD3 R72, R72, c[0x0][0x20], RZ ;  /* 0x0000080048487a10 */ /* 0x000fc80007ffe0ff */
[----:B------:R-:W-:Y:S02]  /*e4d0*/  IADD3 R92, R72, 0x4, RZ ;  /* 0x00000004485c7810 */ /* 0x000fe40007ffe0ff */
[----:B------:R-:W-:Y:S05]  /*e4e0*/  CALL.REL.NOINC `($_ZN7cutlass13device_kernelIN5flash19enable_sm80_to_sm89INS1_16FlashAttnBwdSm80INS1_25CollectiveMainloopBwdSm80ILi2ELi2EN4cute5tupleIJNS5_1CILi128EEES8_NS7_ILi64EEEEEENS_10bfloat16_tEfNS_4arch4Sm80ELb0ELb1ELb1ELb0ELb0ELb0ELb0ELb0ELi2ELi4ELi4ELi4ELb0EEENS1_21CollectiveEpilogueBwdISA_SB_SD_Li256ELb0ELb0ELi2EEENS1_19SingleTileSchedulerILb0ELb0ELb0ELi128EEEEEEEEEvNT_6ParamsE$_ZZN4cute6detail16composition_implINS_5tupleIJNS_1CILi8EEENS3_ILi2EEES5_S5_S4_S5_EEENS2_IJNS3_ILi1EEEiiiNS3_ILi72EEENS3_ILi512EEEEEENS2_IJS5_S5_S5_EEENS2_IJS7_S9_S4_EEEEEDaRKT_RKT0_RKT1_RKT2_ENKUlRKT_RKT0_E_clIS5_S4_EEDaSR_SU_) ;  /* 0x0000095000007944 */ /* 0x000fea0003c00000 */
[----:B-----5:R-:W-:Y:S02]  /*e4f0*/  MOV R3, R2 ;  /* 0x0000000200037202 */ /* 0x020fe40000000f00 */
[----:B------:R-:W-:Y:S02]  /*e500*/  MOV R2, 0xe520 ;  /* 0x0000e52000027802 */ /* 0x000fe40000000f00 */
[----:B-1----:R-:W-:Y:S05]  /*e510*/  CALL.REL.NOINC `($_ZN7cutlass13device_kernelIN5flash19enable_sm80_to_sm89INS1_16FlashAttnBwdSm80INS1_25CollectiveMainloopBwdSm80ILi2ELi2EN4cute5tupleIJNS5_1CILi128EEES8_NS7_ILi64EEEEEENS_10bfloat16_tEfNS_4arch4Sm80ELb0ELb1ELb1ELb0ELb0ELb0ELb0ELb0ELi2ELi4ELi4ELi4ELb0EEENS1_21CollectiveEpilogueBwdISA_SB_SD_Li256ELb0ELb0ELi2EEENS1_19SingleTileSchedulerILb0ELb0ELb0ELi128EEEEEEEEEvNT_6ParamsE$_ZN4cute3eso3ESOILb1ELb0EJNS_1CILi1EEENS2_ILi512EEEiEEC2ERKS3_RKS4_RKi) ;  /* 0xffffa0d000007944 */ /* 0x002fea0003c3ffff */
[----:B------:R2:W5:Y:S01]  /*e520*/  LDL R2, [R1+0x1684] ;  /* 0x0016840001027983 */ /* 0x0005620000100800 */
[----:B------:R-:W-:-:S03]  /*e530*/  MOV R6, 0xe550 ;  /* 0x0000e55000067802 */ /* 0x000fc60000000f00 */
[----:B-12--5:R-:W-:Y:S05]  /*e540*/  CALL.REL.NOINC `($_ZN7cutlass13device_kernelIN5flash19enable_sm80_to_sm89INS1_16FlashAttnBwdSm80INS1_25CollectiveMainloopBwdSm80ILi2ELi2EN4cute5tupleIJNS5_1CILi128EEES8_NS7_ILi64EEEEEENS_10bfloat16_tEfNS_4arch4Sm80ELb0ELb1ELb1ELb0ELb0ELb0ELb0ELb0ELi2ELi4ELi4ELi4ELb0EEENS1_21CollectiveEpilogueBwdISA_SB_SD_Li256ELb0ELb0ELi2EEENS1_19SingleTileSchedulerILb0ELb0ELb0ELi128EEEEEEEEEvNT_6ParamsE$_ZN4cute5tupleIJNS0_IJNS_1CILi2EEES2_S2_EEENS0_IJNS1_ILi1EEENS1_ILi512EEEiEEEEEC2ERKS3_RKS6_) ;  /* 0xffffd26000007944 */ /* 0x026fea0003c3ffff */
[----:B------:R2:W5:Y:S01]  /*e550*/  LDL R7, [R1+0x1680] ;  /* 0x0016800001077983 */ /* 0x0005620000100800 */
[----:B------:R-:W-:-:S04]  /*e560*/  MOV R95, 0x0 ;  /* 0x00000000005f7802 */ /* 0x000fc80000000f00 */
[----:B------:R-:W-:Y:S05]  /*e570*/  RET.REL.NODEC R94 `(_ZN7cutlass13device_kernelIN5flash19enable_sm80_to_sm89INS1_16FlashAttnBwdSm80INS1_25CollectiveMainloopBwdSm80ILi2ELi2EN4cute5tupleIJNS5_1CILi128EEES8_NS7_ILi64EEEEEENS_10bfloat16_tEfNS_4arch4Sm80ELb0ELb1ELb1ELb0ELb0ELb0ELb0ELb0ELi2ELi4ELi4ELi4ELb0EEENS1_21CollectiveEpilogueBwdISA_SB_SD_Li256ELb0ELb0ELi2EEENS1_19SingleTileSchedulerILb0ELb0ELb0ELi128EEEEEEEEEvNT_6ParamsE) ;  /* 0xffff1a805e007950 */ /* 0x000fea0003c3ffff */
        .type           $_ZN7cutlass13device_kernelIN5flash19enable_sm80_to_sm89INS1_16FlashAttnBwdSm80INS1_25CollectiveMainloopBwdSm80ILi2ELi2EN4cute5tupleIJNS5_1CILi128EEES8_NS7_ILi64EEEEEENS_10bfloat16_tEfNS_4arch4Sm80ELb0ELb1ELb1ELb0ELb0ELb0ELb0ELb0ELi2ELi4ELi4ELi4ELb0EEENS1_21CollectiveEpilogueBwdISA_SB_SD_Li256ELb0ELb0ELi2EEENS1_19SingleTileSchedulerILb0ELb0ELb0ELi128EEEEEEEEEvNT_6ParamsE$_ZZN4cute6detail16composition_implINS_5tupleIJNS_1CILi8EEENS3_ILi2EEES5_S5_S4_S5_EEENS2_IJNS3_ILi1EEEiiiNS3_ILi72EEENS3_ILi512EEEEEENS2_IJNS2_IJS5_S5_S5_EEES5_NS2_IJNS3_ILi4EEES5_EEEEEENS2_IJNS2_IJS7_S9_S4_EEENS3_ILi4096EEENS2_IJNS3_ILi16EEENS3_ILi8192EEEEEEEEEEEDaRKT_RKT0_RKT1_RKT2_ENKUlRKT_RKT0_E_clISD_SJ_EEDaSZ_S12_,@function
        .size           $_ZN7cutlass13device_kernelIN5flash19enable_sm80_to_sm89INS1_16FlashAttnBwdSm80INS1_25CollectiveMainloopBwdSm80ILi2ELi2EN4cute5tupleIJNS5_1CILi128EEES8_NS7_ILi64EEEEEENS_10bfloat16_tEfNS_4arch4Sm80ELb0ELb1ELb1ELb0ELb0ELb0ELb0ELb0ELi2ELi4ELi4ELi4ELb0EEENS1_21CollectiveEpilogueBwdISA_SB_SD_Li256ELb0ELb0ELi2EEENS1_19SingleTileSchedulerILb0ELb0ELb0ELi128EEEEEEEEEvNT_6ParamsE$_ZZN4cute6detail16composition_implINS_5tupleIJNS_1CILi8EEENS3_ILi2EEES5_S5_S4_S5_EEENS2_IJNS3_ILi1EEEiiiNS3_ILi72EEENS3_ILi512EEEEEENS2_IJNS2_IJS5_S5_S5_EEES5_NS2_IJNS3_ILi4EEES5_EEEEEENS2_IJNS2_IJS7_S9_S4_EEENS3_ILi4096EEENS2_IJNS3_ILi16EEENS3_ILi8192EEEEEEEEEEEDaRKT_RKT0_RKT1_RKT2_ENKUlRKT_RKT0_E_clISD_SJ_EEDaSZ_S12_,($_ZN7cutlass13device_kernelIN5flash19enable_sm80_to_sm89INS1_16FlashAttnBwdSm80INS1_25CollectiveMainloopBwdSm80ILi2ELi2EN4cute5tupleIJNS5_1CILi128EEES8_NS7_ILi64EEEEEENS_10bfloat16_tEfNS_4arch4Sm80ELb0ELb1ELb1ELb0ELb0ELb0ELb0ELb0ELi2ELi4ELi4ELi4ELb0EEENS1_21CollectiveEpilogueBwdISA_SB_SD_Li256ELb0ELb0ELi2EEENS1_19SingleTileSchedulerILb0ELb0ELb0ELi128EEEEEEEEEvNT_6ParamsE$_ZZN4cute6detail16composition_implINS_5tupleIJNS_1CILi8EEENS3_ILi2EEES5_S5_S4_S5_EEENS2_IJNS3_ILi1EEEiiiNS3_ILi72EEENS3_ILi512EEEEEENS2_IJNS2_IJS5_S5_S5_EEES5_NS3_ILi4EEEEEENS2_IJNS2_IJS7_S9_S4_EEENS3_ILi4096EEENS3_ILi16EEEEEEEEDaRKT_RKT0_RKT1_RKT2_ENKUlRKT_RKT0_E_clISB_SE_EEDaSW_SZ_ - $_ZN7cutlass13device_kernelIN5flash19enable_sm80_to_sm89INS1_16FlashAttnBwdSm80INS1_25CollectiveMainloopBwdSm80ILi2ELi2EN4cute5tupleIJNS5_1CILi128EEES8_NS7_ILi64EEEEEENS_10bfloat16_tEfNS_4arch4Sm80ELb0ELb1ELb1ELb0ELb0ELb0ELb0ELb0ELi2ELi4ELi4ELi4ELb0EEENS1_21CollectiveEpilogueBwdISA_SB_SD_Li256ELb0ELb0ELi2EEENS1_19SingleTileSchedulerILb0ELb0ELb0ELi128EEEEEEEEEvNT_6ParamsE$_ZZN4cute6detail16composition_implINS_5tupleIJNS_1CILi8EEENS3_ILi2EEES5_S5_S4_S5_EEENS2_IJNS3_ILi1EEEiiiNS3_ILi72EEENS3_ILi512EEEEEENS2_IJNS2_IJS5_S5_S5_EEES5_NS2_IJNS3_ILi4EEES5_EEEEEENS2_IJNS2_IJS7_S9_S4_EEENS3_ILi4096EEENS2_IJNS3_ILi16EEENS3_ILi8192EEEEEEEEEEEDaRKT_RKT0_RKT1_RKT2_ENKUlRKT_RKT0_E_clISD_SJ_EEDaSZ_S12_)
$_ZN7cutlass13device_kernelIN5flash19enable_sm80_to_sm89INS1_16FlashAttnBwdSm80INS1_25CollectiveMainloopBwdSm80ILi2ELi2EN4cute5tupleIJNS5_1CILi128EEES8_NS7_ILi64EEEEEENS_10bfloat16_tEfNS_4arch4Sm80ELb0ELb1ELb1ELb0ELb0ELb0ELb0ELb0ELi2ELi4ELi4ELi4ELb0EEENS1_21CollectiveEpilogueBwdISA_SB_SD_Li256ELb0ELb0ELi2EEENS1_19SingleTileSchedulerILb0ELb0ELb0ELi128EEEEEEEEEvNT_6ParamsE$_ZZN4cute6detail16composition_implINS_5tupleIJNS_1CILi8EEENS3_ILi2EEES5_S5_S4_S5_EEENS2_IJNS3_ILi1EEEiiiNS3_ILi72EEENS3_ILi512EEEEEENS2_IJNS2_IJS5_S5_S5_EEES5_NS2_IJNS3_ILi4EEES5_EEEEEENS2_IJNS2_IJS7_S9_S4_EEENS3_ILi4096EEENS2_IJNS3_ILi16EEENS3_ILi8192EEEEEEEEEEEDaRKT_RKT0_RKT1_RKT2_ENKUlRKT_RKT0_E_clISD_SJ_EEDaSZ_S12_:
[----:B------:R-:W-:Y:S01]  /*e580*/  IADD3 R2, R1, 0x1680, RZ ;  /* 0x0000168001027810 */ /* 0x000fe20007ffe0ff */
[----:B------:R-:W-:Y:S01]  /*e590*/  IMAD.MOV.U32 R3, RZ, RZ, R67 ;  /* 0x000000ffff037224 */ /* 0x000fe200078e0043 */
[----:B------:R-:W-:Y:S02]  /*e5a0*/  MOV R92, 0xe5d0 ;  /* 0x0000e5d0005c7802 */ /* 0x000fe40000000f00 */
[----:B------:R-:W-:Y:S02]  /*e5b0*/  IADD3 R67, R2, c[0x0][0x20], RZ ;  /* 0x0000080002437a10 */ /* 0x000fe40007ffe0ff */
[----:B------:R-:W-:Y:S05]  /*e5c0*/  CALL.REL.NOINC `($_ZN7cutlass13device_kernelIN5flash19enable_sm80_to_sm89INS1_16FlashAttnBwdSm80INS1_25CollectiveMainloopBwdSm80ILi2ELi2EN4cute5tupleIJNS5_1CILi128EEES8_NS7_ILi64EEEEEENS_10bfloat16_tEfNS_4arch4Sm80ELb0ELb1ELb1ELb0ELb0ELb0ELb0ELb0ELi2ELi4ELi4ELi4ELb0EEENS1_21CollectiveEpilogueBwdISA_SB_SD_Li256ELb0ELb0ELi2EEENS1_19SingleTileSchedulerILb0ELb0ELb0ELi128EEEEEEEEEvNT_6ParamsE$_ZZN4cute6detail16composition_implINS_5tupleIJNS_1CILi8EEENS3_ILi2EEES5_S5_S4_S5_EEENS2_IJNS3_ILi1EEEiiiNS3_ILi72EEENS3_ILi512EEEEEENS2_IJNS3_ILi4EEES5_EEENS2_IJNS3_ILi16EEENS3_ILi8192EEEEEEEEDaRKT_RKT0_RKT1_RKT2_ENKUlRKT_RKT0_E_clISB_SD_EEDaSU_SX_) ;  /* 0x000003d000007944 */ /* 0x000fea0003c00000 */
[----:B------:R-:W-:Y:S02]  /*e5d0*/  MOV R6, 0xe5f0 ;  /* 0x0000e5f000067802 */ /* 0x000fe40000000f00 */
[----:B-1---5:R-:W-:Y:S05]  /*e5e0*/  CALL.REL.NOINC `($_ZN7cutlass13device_kernelIN5flash19enable_sm80_to_sm89INS1_16FlashAttnBwdSm80INS1_25CollectiveMainloopBwdSm80ILi2ELi2EN4cute5tupleIJNS5_1CILi128EEES8_NS7_ILi64EEEEEENS_10bfloat16_tEfNS_4arch4Sm80ELb0ELb1ELb1ELb0ELb0ELb0ELb0ELb0ELi2ELi4ELi4ELi4ELb0EEENS1_21CollectiveEpilogueBwdISA_SB_SD_Li256ELb0ELb0ELi2EEENS1_19SingleTileSchedulerILb0ELb0ELb0ELi128EEEEEEEEEvNT_6ParamsE$_ZN4cute3eso3ESOILb0ELb1EJNS_5tupleIJiiEEENS_1CILi8192EEEEEC2ERKS3_RKS5_) ;  /* 0xffff977000007944 */ /* 0x022fea0003c3ffff */
[----:B-1----:R1:W5:Y:S01]  /*e5f0*/  LDL.64 R2, [R1+0x1680] ;  /* 0x0016800001027983 */ /* 0x0023620000100a00 */
[----:B------:R-:W-:-:S03]  /*e600*/  MOV R8, 0xe620 ;  /* 0x0000e62000087802 */ /* 0x000fc60000000f00 */
[----:B-1---5:R-:W-:Y:S05]  /*e610*/  CALL.REL.NOINC `($_ZN7cutlass13device_kernelIN5flash19enable_sm80_to_sm89INS1_16FlashAttnBwdSm80INS1_25CollectiveMainloopBwdSm80ILi2ELi2EN4cute5tupleIJNS5_1CILi128EEES8_NS7_ILi64EEEEEENS_10bfloat16_tEfNS_4arch4Sm80ELb0ELb1ELb1ELb0ELb0ELb0ELb0ELb0ELi2ELi4ELi4ELi4ELb0EEENS1_21CollectiveEpilogueBwdISA_SB_SD_Li256ELb0ELb0ELi2EEENS1_19SingleTileSchedulerILb0ELb0ELb0ELi128EEEEEEEEEvNT_6ParamsE$_ZN4cute5tupleIJNS0_IJNS0_IJNS_1CILi2EEES2_EEES2_EEENS0_IJNS0_IJiiEEENS1_ILi8192EEEEEEEEC2ERKS4_RKS7_) ;  /* 0xffffcce000007944 */ /* 0x022fea0003c3ffff */
[----:B------:R1:W5:Y:S01]  /*e620*/  LDL.64 R2, [R1+0x1680] ;  /* 0x0016800001027983 */ /* 0x0003620000100a00 */
[----:B------:R-:W-:-:S04]  /*e630*/  MOV R79, 0x0 ;  /* 0x00000000004f7802 */ /* 0x000fc80000000f00 */
[----:B------:R-:W-:Y:S05]  /*e640*/  RET.REL.NODEC R78 `(_ZN7cutlass13device_kernelIN5flash19enable_sm80_to_sm89INS1_16FlashAttnBwdSm80INS1_25CollectiveMainloopBwdSm80ILi2ELi2EN4cute5tupleIJNS5_1CILi128EEES8_NS7_ILi64EEEEEENS_10bfloat16_tEfNS_4arch4Sm80ELb0ELb1ELb1ELb0ELb0ELb0ELb0ELb0ELi2ELi4ELi4ELi4ELb0EEENS1_21CollectiveEpilogueBwdISA_SB_SD_Li256ELb0ELb0ELi2EEENS1_19SingleTileSchedulerILb0ELb0ELb0ELi128EEEEEEEEEvNT_6ParamsE) ;  /* 0xffff19b04e007950 */ /* 0x000fea0003c3ffff */
        .type           $_ZN7cutlass13device_kernelIN5flash19enable_sm80_to_sm89INS1_16FlashAttnBwdSm80INS1_25CollectiveMainloopBwdSm80ILi2ELi2EN4cute5tupleIJNS5_1CILi128EEES8_NS7_ILi64EEEEEENS_10bfloat16_tEfNS_4arch4Sm80ELb0ELb1ELb1ELb0ELb0ELb0ELb0ELb0ELi2ELi4ELi4ELi4ELb0EEENS1_21CollectiveEpilogueBwdISA_SB_SD_Li256ELb0ELb0ELi2EEENS1_19SingleTileSchedulerILb0ELb0ELb0ELi128EEEEEEEEEvNT_6ParamsE$_ZZN4cute6detail16composition_implINS_5tupleIJNS_1CILi8EEENS3_ILi2EEES5_S5_S4_S5_EEENS2_IJNS3_ILi1EEEiiiNS3_ILi72EEENS3_ILi512EEEEEENS2_IJNS2_IJS5_S5_S5_EEES5_NS3_ILi4EEEEEENS2_IJNS2_IJS7_S9_S4_EEENS3_ILi4096EEENS3_ILi16EEEEEEEEDaRKT_RKT0_RKT1_RKT2_ENKUlRKT_RKT0_E_clISB_SE_EEDaSW_SZ_,@function
        .size           $_ZN7cutlass13device_kernelIN5flash19enable_sm80_to_sm89INS1_16FlashAttnBwdSm80INS1_25CollectiveMainloopBwdSm80ILi2ELi2EN4cute5tupleIJNS5_1CILi128EEES8_NS7_ILi64EEEEEENS_10bfloat16_tEfNS_4arch4Sm80ELb0ELb1ELb1ELb0ELb0ELb0ELb0ELb0ELi2ELi4ELi4ELi4ELb0EEENS1_21CollectiveEpilogueBwdISA_SB_SD_Li256ELb0ELb0ELi2EEENS1_19SingleTileSchedulerILb0ELb0ELb0ELi128EEEEEEEEEvNT_6ParamsE$_ZZN4cute6detail16composition_implINS_5tupleIJNS_1CILi8EEENS3_ILi2EEES5_S5_S4_S5_EEENS2_IJNS3_ILi1EEEiiiNS3_ILi72EEENS3_ILi512EEEEEENS2_IJNS2_IJS5_S5_S5_EEES5_NS3_ILi4EEEEEENS2_IJNS2_IJS7_S9_S4_EEENS3_ILi4096EEENS3_ILi16EEEEEEEEDaRKT_RKT0_RKT1_RKT2_ENKUlRKT_RKT0_E_clISB_SE_EEDaSW_SZ_,($_ZN7cutlass13device_kernelIN5flash19enable_sm80_to_sm89INS1_16FlashAttnBwdSm80INS1_25CollectiveMainloopBwdSm80ILi2ELi2EN4cute5tupleIJNS5_1CILi128EEES8_NS7_ILi64EEEEEENS_10bfloat16_tEfNS_4arch4Sm80ELb0ELb1ELb1ELb0ELb0ELb0ELb0ELb0ELi2ELi4ELi4ELi4ELb0EEENS1_21CollectiveEpilogueBwdISA_SB_SD_Li256ELb0ELb0ELi2EEENS1_19SingleTileSchedulerILb0ELb0ELb0ELi128EEEEEEEEEvNT_6ParamsE$_ZZN4cute6detail16composition_implINS_5tupleIJNS_1CILi8EEENS3_ILi2EEES5_S5_S4_S5_EEENS2_IJNS3_ILi1EEEiiiNS3_ILi72EEENS3_ILi512EEEEEENS2_IJNS2_IJS5_S5_S5_EEES5_NS3_ILi4EEEEEENS2_IJNS2_IJS7_S9_S4_EEENS3_ILi4096EEENS3_ILi16EEEEEEEEDaRKT_RKT0_RKT1_RKT2_ENKUlRKT_RKT0_E_clISC_SG_EEDaSW_SZ_ - $_ZN7cutlass13device_kernelIN5flash19enable_sm80_to_sm89INS1_16FlashAttnBwdSm80INS1_25CollectiveMainloopBwdSm80ILi2ELi2EN4cute5tupleIJNS5_1CILi128EEES8_NS7_ILi64EEEEEENS_10bfloat16_tEfNS_4arch4Sm80ELb0ELb1ELb1ELb0ELb0ELb0ELb0ELb0ELi2ELi4ELi4ELi4ELb0EEENS1_21CollectiveEpilogueBwdISA_SB_SD_Li256ELb0ELb0ELi2EEENS1_19SingleTileSchedulerILb0ELb0ELb0ELi128EEEEEEEEEvNT_6ParamsE$_ZZN4cute6detail16composition_implINS_5tupleIJNS_1CILi8EEENS3_ILi2EEES5_S5_S4_S5_EEENS2_IJNS3_ILi1EEEiiiNS3_ILi72EEENS3_ILi512EEEEEENS2_IJNS2_IJS5_S5_S5_EEES5_NS3_ILi4EEEEEENS2_IJNS2_IJS7_S9_S4_EEENS3_ILi4096EEENS3_ILi16EEEEEEEEDaRKT_RKT0_RKT1_RKT2_ENKUlRKT_RKT0_E_clISB_SE_EEDaSW_SZ_)
$_ZN7cutlass13device_kernelIN5flash19enable_sm80_to_sm89INS1_16FlashAttnBwdSm80INS1_25CollectiveMainloopBwdSm80ILi2ELi2EN4cute5tupleIJNS5_1CILi128EEES8_NS7_ILi64EEEEEENS_10bfloat16_tEfNS_4arch4Sm80ELb0ELb1ELb1ELb0ELb0ELb0ELb0ELb0ELi2ELi4ELi4ELi4ELb0EEENS1_21CollectiveEpilogueBwdISA_SB_SD_Li256ELb0ELb0ELi2EEENS1_19SingleTileSchedulerILb0ELb0ELb0ELi128EEEEEEEEEvNT_6ParamsE$_ZZN4cute6detail16composition_implINS_5tupleIJNS_1CILi8EEENS3_ILi2EEES5_S5_S4_S5_EEENS2_IJNS3_ILi1EEEiiiNS3_ILi72EEENS3_ILi512EEEEEENS2_IJNS2_IJS5_S5_S5_EEES5_NS3_ILi4EEEEEENS2_IJNS2_IJS7_S9_S4_EEENS3_ILi4096EEENS3_ILi16EEEEEEEEDaRKT_RKT0_RKT1_RKT2_ENKUlRKT_RKT0_E_clISB_SE_EEDaSW_SZ_:
[----:B------:R-:W-:Y:S01]  /*e650*/  IADD3 R38, R1, 0x1380, RZ ;  /* 0x0000138001267810 */ /* 0x000fe20007ffe0ff */
[----:B------:R-:W-:Y:S01]  /*e660*/  IMAD.MOV.U32 R2, RZ, RZ, R47 ;  /* 0x000000ffff027224 */ /* 0x000fe200078e002f */
[----:B------:R-:W-:Y:S01]  /*e670*/  MOV R8, 0xe6c0 ;  /* 0x0000e6c000087802 */ /* 0x000fe20000000f00 */
[----:B------:R-:W-:Y:S01]  /*e680*/  IMAD.MOV.U32 R73, RZ, RZ, R46 ;  /* 0x000000ffff497224 */ /* 0x000fe200078e002e */
[----:B------:R-:W-:-:S04]  /*e690*/  IADD3 R38, R38, c[0x0][0x20], RZ ;  /* 0x0000080026267a10 */ /* 0x000fc80007ffe0ff */
[----:B------:R-:W-:Y:S02]  /*e6a0*/  IADD3 R57, R38, 0x4, RZ ;  /* 0x0000000426397810 */ /* 0x000fe40007ffe0ff */
[----:B------:R-:W-:Y:S05]  /*e6b0*/  CALL.REL.NOINC `($_ZN7cutlass13device_kernelIN5flash19enable_sm80_to_sm89INS1_16FlashAttnBwdSm80INS1_25CollectiveMainloopBwdSm80ILi2ELi2EN4cute5tupleIJNS5_1CILi128EEES8_NS7_ILi64EEEEEENS_10bfloat16_tEfNS_4arch4Sm80ELb0ELb1ELb1ELb0ELb0ELb0ELb0ELb0ELi2ELi4ELi4ELi4ELb0EEENS1_21CollectiveEpilogueBwdISA_SB_SD_Li256ELb0ELb0ELi2EEENS1_19SingleTileSchedulerILb0ELb0ELb0ELi128EEEEEEEEEvNT_6ParamsE$_ZZN4cute6detail16composition_implINS_5tupleIJNS_1CILi8EEENS3_ILi2EEES5_S5_S4_S5_EEENS2_IJNS3_ILi1EEEiiiNS3_ILi72EEENS3_ILi512EEEEEENS2_IJS5_S5_S5_EEENS2_IJS7_S9_S4_EEEEEDaRKT_RKT0_RKT1_RKT2_ENKUlRKT_RKT0_E_clIS5_S4_EEDaSR_SU_) ;  /* 0x0000078000007944 */ /* 0x000fea0003c00000 */
[----:B-----5:R-:W-:Y:S01]  /*e6c0*/  MOV R3, R2 ;  /* 0x0000000200037202 */ /* 0x020fe20000000f00 */
[----:B------:R-:W-:Y:S01]  /*e6d0*/  IMAD.MOV.U32 R92, RZ, RZ, R57 ;  /* 0x000000ffff5c7224 */ /* 0x000fe200078e0039 */
[----:B------:R-:W-:Y:S02]  /*e6e0*/  MOV R2, 0xe700 ;  /* 0x0000e70000027802 */ /* 0x000fe40000000f00 */
[----:B-1----:R-:W-:Y:S05]  /*e6f0*/  CALL.REL.NOINC `($_ZN7cutlass13device_kernelIN5flash19enable_sm80_to_sm89INS1_16FlashAttnBwdSm80INS1_25CollectiveMainloopBwdSm80ILi2ELi2EN4cute5tupleIJNS5_1CILi128EEES8_NS7_ILi64EEEEEENS_10bfloat16_tEfNS_4arch4Sm80ELb0ELb1ELb1ELb0ELb0ELb0ELb0ELb0ELi2ELi4ELi4ELi4ELb0EEENS1_21CollectiveEpilogueBwdISA_SB_SD_Li256ELb0ELb0ELi2EEENS1_19SingleTileSchedulerILb0ELb0ELb0ELi128EEEEEEEEEvNT_6ParamsE$_ZN4cute3eso3ESOILb1ELb0EJNS_1CILi1EEENS2_ILi512EEEiEEC2ERKS3_RKS4_RKi) ;  /* 0xffff9ef000007944 */ /* 0x002fea0003c3ffff */
[----:B------:R2:W5:Y:S01]  /*e700*/  LDL R2, [R1+0x1384] ;  /* 0x0013840001027983 */ /* 0x0005620000100800 */
[----:B------:R-:W-:Y:S02]  /*e710*/  MOV R72, R38 ;  /* 0x0000002600487202 */ /* 0x000fe40000000f00 */
[----:B------:R-:W-:Y:S02]  /*e720*/  MOV R6, 0xe740 ;  /* 0x0000e74000067802 */ /* 0x000fe40000000f00 */
[----:B-12--5:R-:W-:Y:S05]  /*e730*/  CALL.REL.NOINC `($_ZN7cutlass13device_kernelIN5flash19enable_sm80_to_sm89INS1_16FlashAttnBwdSm80INS1_25CollectiveMainloopBwdSm80ILi2ELi2EN4cute5tupleIJNS5_1CILi128EEES8_NS7_ILi64EEEEEENS_10bfloat16_tEfNS_4arch4Sm80ELb0ELb1ELb1ELb0ELb0ELb0ELb0ELb0ELi2ELi4ELi4ELi4ELb0EEENS1_21CollectiveEpilogueBwdISA_SB_SD_Li256ELb0ELb0ELi2EEENS1_19SingleTileSchedulerILb0ELb0ELb0ELi128EEEEEEEEEvNT_6ParamsE$_ZN4cute5tupleIJNS0_IJNS_1CILi2EEES2_S2_EEENS0_IJNS1_ILi1EEENS1_ILi512EEEiEEEEEC2ERKS3_RKS6_) ;  /* 0xffffd07000007944 */ /* 0x026fea0003c3ffff */
[----:B------:R2:W5:Y:S01]  /*e740*/  LDL R38, [R1+0x1380] ;  /* 0x0013800001267983 */ /* 0x0005620000100800 */
[----:B------:R-:W-:-:S04]  /*e750*/  MOV R61, 0x0 ;  /* 0x00000000003d7802 */ /* 0x000fc80000000f00 */
[----:B------:R-:W-:Y:S05]  /*e760*/  RET.REL.NODEC R60 `(_ZN7cutlass13device_kernelIN5flash19enable_sm80_to_sm89INS1_16FlashAttnBwdSm80INS1_25CollectiveMainloopBwdSm80ILi2ELi2EN4cute5tupleIJNS5_1CILi128EEES8_NS7_ILi64EEEEEENS_10bfloat16_tEfNS_4arch4Sm80ELb0ELb1ELb1ELb0ELb0ELb0ELb0ELb0ELi2ELi4ELi4ELi4ELb0EEENS1_21CollectiveEpilogueBwdISA_SB_SD_Li256ELb0ELb0ELi2EEENS1_19SingleTileSchedulerILb0ELb0ELb0ELi128EEEEEEEEEvNT_6ParamsE) ;  /* 0xffff18903c007950 */ /* 0x000fea0003c3ffff */
        .type           $_ZN7cutlass13device_kernelIN5flash19enable_sm80_to_sm89INS1_16FlashAttnBwdSm80INS1_25CollectiveMainloopBwdSm80ILi2ELi2EN4cute5tupleIJNS5_1CILi128EEES8_NS7_ILi64EEEEEENS_10bfloat16_tEfNS_4arch4Sm80ELb0ELb1ELb1ELb0ELb0ELb0ELb0ELb0ELi2ELi4ELi4ELi4ELb0EEENS1_21CollectiveEpilogueBwdISA_SB_SD_Li256ELb0ELb0ELi2EEENS1_19SingleTileSchedulerILb0ELb0ELb0ELi128EEEEEEEEEvNT_6ParamsE$_ZZN4cute6detail16composition_implINS_5tupleIJNS_1CILi8EEENS3_ILi2EEES5_S5_S4_S5_EEENS2_IJNS3_ILi1EEEiiiNS3_ILi72EEENS3_ILi512EEEEEENS2_IJNS2_IJS5_S5_S5_EEES5_NS3_ILi4EEEEEENS2_IJNS2_IJS7_S9_S4_EEENS3_ILi4096EEENS3_ILi16EEEEEEEEDaRKT_RKT0_RKT1_RKT2_ENKUlRKT_RKT0_E_clISC_SG_EEDaSW_SZ_,@function
        .size           $_ZN7cutlass13device_kernelIN5flash19enable_sm80_to_sm89INS1_16FlashAttnBwdSm80INS1_25CollectiveMainloopBwdSm80ILi2ELi2EN4cute5tupleIJNS5_1CILi128EEES8_NS7_ILi64EEEEEENS_10bfloat16_tEfNS_4arch4Sm80ELb0ELb1ELb1ELb0ELb0ELb0ELb0ELb0ELi2ELi4ELi4ELi4ELb0EEENS1_21CollectiveEpilogueBwdISA_SB_SD_Li256ELb0ELb0ELi2EEENS1_19SingleTileSchedulerILb0ELb0ELb0ELi128EEEEEEEEEvNT_6ParamsE$_ZZN4cute6detail16composition_implINS_5tupleIJNS_1CILi8EEENS3_ILi2EEES5_S5_S4_S5_EEENS2_IJNS3_ILi1EEEiiiNS3_ILi72EEENS3_ILi512EEEEEENS2_IJNS2_IJS5_S5_S5_EEES5_NS3_ILi4EEEEEENS2_IJNS2_IJS7_S9_S4_EEENS3_ILi4096EEENS3_ILi16EEEEEEEEDaRKT_RKT0_RKT1_RKT2_ENKUlRKT_RKT0_E_clISC_SG_EEDaSW_SZ_,($_ZN7cutlass13device_kernelIN5flash19enable_sm80_to_sm89INS1_16FlashAttnBwdSm80INS1_25CollectiveMainloopBwdSm80ILi2ELi2EN4cute5tupleIJNS5_1CILi128EEES8_NS7_ILi64EEEEEENS_10bfloat16_tEfNS_4arch4Sm80ELb0ELb1ELb1ELb0ELb0ELb0ELb0ELb0ELi2ELi4ELi4ELi4ELb0EEENS1_21CollectiveEpilogueBwdISA_SB_SD_Li256ELb0ELb0ELi2EEENS1_19SingleTileSchedulerILb0ELb0ELb0ELi128EEEEEEEEEvNT_6ParamsE$_ZZN4cute6detail16composition_implINS_5tupleIJNS_1CILi8EEENS3_ILi2EEES5_S5_S4_S5_EEENS2_IJNS3_ILi1EEEiiiNS3_ILi72EEENS3_ILi512EEEEEENS2_IJNS3_ILi4EEES5_EEENS2_IJNS3_ILi16EEENS3_ILi8192EEEEEEEEDaRKT_RKT0_RKT1_RKT2_ENKUlRKT_RKT0_E_clISB_SD_EEDaSU_SX_ - $_ZN7cutlass13device_kernelIN5flash19enable_sm80_to_sm89INS1_16FlashAttnBwdSm80INS1_25CollectiveMainloopBwdSm80ILi2ELi2EN4cute5tupleIJNS5_1CILi128EEES8_NS7_ILi64EEEEEENS_10bfloat16_tEfNS_4arch4Sm80ELb0ELb1ELb1ELb0ELb0ELb0ELb0ELb0ELi2ELi4ELi4ELi4ELb0EEENS1_21CollectiveEpilogueBwdISA_SB_SD_Li256ELb0ELb0ELi2EEENS1_19SingleTileSchedulerILb0ELb0ELb0ELi128EEEEEEEEEvNT_6ParamsE$_ZZN4cute6detail16composition_implINS_5tupleIJNS_1CILi8EEENS3_ILi2EEES5_S5_S4_S5_EEENS2_IJNS3_ILi1EEEiiiNS3_ILi72EEENS3_ILi512EEEEEENS2_IJNS2_IJS5_S5_S5_EEES5_NS3_ILi4EEEEEENS2_IJNS2_IJS7_S9_S4_EEENS3_ILi4096EEENS3_ILi16EEEEEEEEDaRKT_RKT0_RKT1_RKT2_ENKUlRKT_RKT0_E_clISC_SG_EEDaSW_SZ_)
$_ZN7cutlass13device_kernelIN5flash19enable_sm80_to_sm89INS1_16FlashAttnBwdSm80INS1_25CollectiveMainloopBwdSm80ILi2ELi2EN4cute5tupleIJNS5_1CILi128EEES8_NS7_ILi64EEEEEENS_10bfloat16_tEfNS_4arch4Sm80ELb0ELb1ELb1ELb0ELb0ELb0ELb0ELb0ELi2ELi4ELi4ELi4ELb0EEENS1_21CollectiveEpilogueBwdISA_SB_SD_Li256ELb0ELb0ELi2EEENS1_19SingleTileSchedulerILb0ELb0ELb0ELi128EEEEEEEEEvNT_6ParamsE$_ZZN4cute6detail16composition_implINS_5tupleIJNS_1CILi8EEENS3_ILi2EEES5_S5_S4_S5_EEENS2_IJNS3_ILi1EEEiiiNS3_ILi72EEENS3_ILi512EEEEEENS2_IJNS2_IJS5_S5_S5_EEES5_NS3_ILi4EEEEEENS2_IJNS2_IJS7_S9_S4_EEENS3_ILi4096EEENS3_ILi16EEEEEEEEDaRKT_RKT0_RKT1_RKT2_ENKUlRKT_RKT0_E_clISC_SG_EEDaSW_SZ_:
        /* <DEDUP_REMOVED lines=35> */
        .type           $_ZN7cutlass13device_kernelIN5flash19enable_sm80_to_sm89INS1_16FlashAttnBwdSm80INS1_25CollectiveMainloopBwdSm80ILi2ELi2EN4cute5tupleIJNS5_1CILi128EEES8_NS7_ILi64EEEEEENS_10bfloat16_tEfNS_4arch4Sm80ELb0ELb1ELb1ELb0ELb0ELb0ELb0ELb0ELi2ELi4ELi4ELi4ELb0EEENS1_21CollectiveEpilogueBwdISA_SB_SD_Li256ELb0ELb0ELi2EEENS1_19SingleTileSchedulerILb0ELb0ELb0ELi128EEEEEEEEEvNT_6ParamsE$_ZZN4cute6detail16composition_implINS_5tupleIJNS_1CILi8EEENS3_ILi2EEES5_S5_S4_S5_EEENS2_IJNS3_ILi1EEEiiiNS3_ILi72EEENS3_ILi512EEEEEENS2_IJNS3_ILi4EEES5_EEENS2_IJNS3_ILi16EEENS3_ILi8192EEEEEEEEDaRKT_RKT0_RKT1_RKT2_ENKUlRKT_RKT0_E_clISB_SD_EEDaSU_SX_,@function
        .size           $_ZN7cutlass13device_kernelIN5flash19enable_sm80_to_sm89INS1_16FlashAttnBwdSm80INS1_25CollectiveMainloopBwdSm80ILi2ELi2EN4cute5tupleIJNS5_1CILi128EEES8_NS7_ILi64EEEEEENS_10bfloat16_tEfNS_4arch4Sm80ELb0ELb1ELb1ELb0ELb0ELb0ELb0ELb0ELi2ELi4ELi4ELi4ELb0EEENS1_21CollectiveEpilogueBwdISA_SB_SD_Li256ELb0ELb0ELi2EEENS1_19SingleTileSchedulerILb0ELb0ELb0ELi128EEEEEEEEEvNT_6ParamsE$_ZZN4cute6detail16composition_implINS_5tupleIJNS_1CILi8EEENS3_ILi2EEES5_S5_S4_S5_EEENS2_IJNS3_ILi1EEEiiiNS3_ILi72EEENS3_ILi512EEEEEENS2_IJNS3_ILi4EEES5_EEENS2_IJNS3_ILi16EEENS3_ILi8192EEEEEEEEDaRKT_RKT0_RKT1_RKT2_ENKUlRKT_RKT0_E_clISB_SD_EEDaSU_SX_,($_ZN7cutlass13device_kernelIN5flash19enable_sm80_to_sm89INS1_16FlashAttnBwdSm80INS1_25CollectiveMainloopBwdSm80ILi2ELi2EN4cute5tupleIJNS5_1CILi128EEES8_NS7_ILi64EEEEEENS_10bfloat16_tEfNS_4arch4Sm80ELb0ELb1ELb1ELb0ELb0ELb0ELb0ELb0ELi2ELi4ELi4ELi4ELb0EEENS1_21CollectiveEpilogueBwdISA_SB_SD_Li256ELb0ELb0ELi2EEENS1_19SingleTileSchedulerILb0ELb0ELb0ELi128EEEEEEEEEvNT_6ParamsE$_ZZN4cute6detail16composition_implINS_5tupleIJNS_1CILi8EEENS3_ILi2EEES5_S5_S4_S5_EEENS2_IJNS3_ILi1EEEiiiNS3_ILi72EEENS3_ILi512EEEEEENS2_IJS5_S5_EEENS2_IJS7_S4_EEEEEDaRKT_RKT0_RKT1_RKT2_ENKUlRKT_RKT0_E_clIS5_S4_EEDaSR_SU_ - $_ZN7cutlass13device_kernelIN5flash19enable_sm80_to_sm89INS1_16FlashAttnBwdSm80INS1_25CollectiveMainloopBwdSm80ILi2ELi2EN4cute5tupleIJNS5_1CILi128EEES8_NS7_ILi64EEEEEENS_10bfloat16_tEfNS_4arch4Sm80ELb0ELb1ELb1ELb0ELb0ELb0ELb0ELb0ELi2ELi4ELi4ELi4ELb0EEENS1_21CollectiveEpilogueBwdISA_SB_SD_Li256ELb0ELb0ELi2EEENS1_19SingleTileSchedulerILb0ELb0ELb0ELi128EEEEEEEEEvNT_6ParamsE$_ZZN4cute6detail16composition_implINS_5tupleIJNS_1CILi8EEENS3_ILi2EEES5_S5_S4_S5_EEENS2_IJNS3_ILi1EEEiiiNS3_ILi72EEENS3_ILi512EEEEEENS2_IJNS3_ILi4EEES5_EEENS2_IJNS3_ILi16EEENS3_ILi8192EEEEEEEEDaRKT_RKT0_RKT1_RKT2_ENKUlRKT_RKT0_E_clISB_SD_EEDaSU_SX_)
$_ZN7cutlass13device_kernelIN5flash19enable_sm80_to_sm89INS1_16FlashAttnBwdSm80INS1_25CollectiveMainloopBwdSm80ILi2ELi2EN4cute5tupleIJNS5_1CILi128EEES8_NS7_ILi64EEEEEENS_10bfloat16_tEfNS_4arch4Sm80ELb0ELb1ELb1ELb0ELb0ELb0ELb0ELb0ELi2ELi4ELi4ELi4ELb0EEENS1_21CollectiveEpilogueBwdISA_SB_SD_Li256ELb0ELb0ELi2EEENS1_19SingleTileSchedulerILb0ELb0ELb0ELi128EEEEEEEEEvNT_6ParamsE$_ZZN4cute6detail16composition_implINS_5tupleIJNS_1CILi8EEENS3_ILi2EEES5_S5_S4_S5_EEENS2_IJNS3_ILi1EEEiiiNS3_ILi72EEENS3_ILi512EEEEEENS2_IJNS3_ILi4EEES5_EEENS2_IJNS3_ILi16EEENS3_ILi8192EEEEEEEEDaRKT_RKT0_RKT1_RKT2_ENKUlRKT_RKT0_E_clISB_SD_EEDaSU_SX_:
        /* <DEDUP_REMOVED lines=35> */
        .type           $_ZN7cutlass13device_kernelIN5flash19enable_sm80_to_sm89INS1_16FlashAttnBwdSm80INS1_25CollectiveMainloopBwdSm80ILi2ELi2EN4cute5tupleIJNS5_1CILi128EEES8_NS7_ILi64EEEEEENS_10bfloat16_tEfNS_4arch4Sm80ELb0ELb1ELb1ELb0ELb0ELb0ELb0ELb0ELi2ELi4ELi4ELi4ELb0EEENS1_21CollectiveEpilogueBwdISA_SB_SD_Li256ELb0ELb0ELi2EEENS1_19SingleTileSchedulerILb0ELb0ELb0ELi128EEEEEEEEEvNT_6ParamsE$_ZZN4cute6detail16composition_implINS_5tupleIJNS_1CILi8EEENS3_ILi2EEES5_S5_S4_S5_EEENS2_IJNS3_ILi1EEEiiiNS3_ILi72EEENS3_ILi512EEEEEENS2_IJS5_S5_EEENS2_IJS7_S4_EEEEEDaRKT_RKT0_RKT1_RKT2_ENKUlRKT_RKT0_E_clIS5_S4_EEDaSR_SU_,@function
        .size           $_ZN7cutlass13device_kernelIN5flash19enable_sm80_to_sm89INS1_16FlashAttnBwdSm80INS1_25CollectiveMainloopBwdSm80ILi2ELi2EN4cute5tupleIJNS5_1CILi128EEES8_NS7_ILi64EEEEEENS_10bfloat16_tEfNS_4arch4Sm80ELb0ELb1ELb1ELb0ELb0ELb0ELb0ELb0ELi2ELi4ELi4ELi4ELb0EEENS1_21CollectiveEpilogueBwdISA_SB_SD_Li256ELb0ELb0ELi2EEENS1_19SingleTileSchedulerILb0ELb0ELb0ELi128EEEEEEEEEvNT_6ParamsE$_ZZN4cute6detail16composition_implINS_5tupleIJNS_1CILi8EEENS3_ILi2EEES5_S5_S4_S5_EEENS2_IJNS3_ILi1EEEiiiNS3_ILi72EEENS3_ILi512EEEEEENS2_IJS5_S5_EEENS2_IJS7_S4_EEEEEDaRKT_RKT0_RKT1_RKT2_ENKUlRKT_RKT0_E_clIS5_S4_EEDaSR_SU_,($_ZN7cutlass13device_kernelIN5flash19enable_sm80_to_sm89INS1_16FlashAttnBwdSm80INS1_25CollectiveMainloopBwdSm80ILi2ELi2EN4cute5tupleIJNS5_1CILi128EEES8_NS7_ILi64EEEEEENS_10bfloat16_tEfNS_4arch4Sm80ELb0ELb1ELb1ELb0ELb0ELb0ELb0ELb0ELi2ELi4ELi4ELi4ELb0EEENS1_21CollectiveEpilogueBwdISA_SB_SD_Li256ELb0ELb0ELi2EEENS1_19SingleTileSchedulerILb0ELb0ELb0ELi128EEEEEEEEEvNT_6ParamsE$_ZZN4cute6detail16composition_implINS_5tupleIJNS_1CILi8EEENS3_ILi2EEES5_S5_S4_S5_EEENS2_IJNS3_ILi1EEEiiiNS3_ILi72EEENS3_ILi512EEEEEENS2_IJS5_S5_S5_EEENS2_IJS7_S9_S4_EEEEEDaRKT_RKT0_RKT1_RKT2_ENKUlRKT_RKT0_E_clIS5_S4_EEDaSR_SU_ - $_ZN7cutlass13device_kernelIN5flash19enable_sm80_to_sm89INS1_16FlashAttnBwdSm80INS1_25CollectiveMainloopBwdSm80ILi2ELi2EN4cute5tupleIJNS5_1CILi128EEES8_NS7_ILi64EEEEEENS_10bfloat16_tEfNS_4arch4Sm80ELb0ELb1ELb1ELb0ELb0ELb0ELb0ELb0ELi2ELi4ELi4ELi4ELb0EEENS1_21CollectiveEpilogueBwdISA_SB_SD_Li256ELb0ELb0ELi2EEENS1_19SingleTileSchedulerILb0ELb0ELb0ELi128EEEEEEEEEvNT_6ParamsE$_ZZN4cute6detail16composition_implINS_5tupleIJNS_1CILi8EEENS3_ILi2EEES5_S5_S4_S5_EEENS2_IJNS3_ILi1EEEiiiNS3_ILi72EEENS3_ILi512EEEEEENS2_IJS5_S5_EEENS2_IJS7_S4_EEEEEDaRKT_RKT0_RKT1_RKT2_ENKUlRKT_RKT0_E_clIS5_S4_EEDaSR_SU_)
$_ZN7cutlass13device_kernelIN5flash19enable_sm80_to_sm89INS1_16FlashAttnBwdSm80INS1_25CollectiveMainloopBwdSm80ILi2ELi2EN4cute5tupleIJNS5_1CILi128EEES8_NS7_ILi64EEEEEENS_10bfloat16_tEfNS_4arch4Sm80ELb0ELb1ELb1ELb0ELb0ELb0ELb0ELb0ELi2ELi4ELi4ELi4ELb0EEENS1_21CollectiveEpilogueBwdISA_SB_SD_Li256ELb0ELb0ELi2EEENS1_19SingleTileSchedulerILb0ELb0ELb0ELi128EEEEEEEEEvNT_6ParamsE$_ZZN4cute6detail16composition_implINS_5tupleIJNS_1CILi8EEENS3_ILi2EEES5_S5_S4_S5_EEENS2_IJNS3_ILi1EEEiiiNS3_ILi72EEENS3_ILi512EEEEEENS2_IJS5_S5_EEENS2_IJS7_S4_EEEEEDaRKT_RKT0_RKT1_RKT2_ENKUlRKT_RKT0_E_clIS5_S4_EEDaSR_SU_:
        /* <DEDUP_REMOVED lines=15> */
[----:B-1---5:R-:W-:Y:S05]  /*ecc0*/  CALL.REL.NOINC `($_ZN7cutlass13device_kernelIN5flash19enable_sm80_to_sm89INS1_16FlashAttnBwdSm80INS1_25CollectiveMainloopBwdSm80ILi2ELi2EN4cute5tupleIJNS5_1CILi128EEES8_NS7_ILi64EEEEEENS_10bfloat16_tEfNS_4arch4Sm80ELb0ELb1ELb1ELb0ELb0ELb0ELb0ELb0ELi2ELi4ELi4ELi4ELb0EEENS1_21CollectiveEpilogueBwdISA_SB_SD_Li256ELb0ELb0ELi2EEENS1_19SingleTileSchedulerILb0ELb0ELb0ELi128EEEEEEEEEvNT_6ParamsE$_ZZN4cute6detail16composition_implINS_5tupleIJNS_1CILi8EEENS3_ILi2EEES5_S5_S4_S5_EEENS2_IJNS3_ILi1EEEiiiNS3_ILi72EEENS3_ILi512EEEEEES5_S4_EEDaRKT_RKT0_RKT1_RKT2_ENKUlRKT_T0_E_clINS2_IJNS2_IJEEEST_S5_S7_EEENS_17integral_constantIiLi1EEEEEDaSP_SQ_) ;  /* 0x0000067000007944 */ /* 0x022fea0003c00000 */
[----:B-----5:R2:W-:Y:S01]  /*ecd0*/  STL [R1+0x13b0], R2 ;  /* 0x0013b00201007387 */ /* 0x0205e20000100800 */
[----:B------:R-:W-:Y:S02]  /*ece0*/  IADD3 R3, R5, 0x28, RZ ;  /* 0x0000002805037810 */ /* 0x000fe40007ffe0ff */
[----:B------:R-:W-:Y:S01]  /*ecf0*/  MOV R6, 0xed20 ;  /* 0x0000ed2000067802 */ /* 0x000fe20000000f00 */
[----:B------:R2:W-:Y:S04]  /*ed00*/  STL.64 [R1+0x13a8], R70 ;  /* 0x0013a84601007387 */ /* 0x0005e80000100a00 */
[----:B-12---:R-:W-:Y:S05]  /*ed10*/  CALL.REL.NOINC `($_ZN7cutlass13device_kernelIN5flash19enable_sm80_to_sm89INS1_16FlashAttnBwdSm80INS1_25CollectiveMainloopBwdSm80ILi2ELi2EN4cute5tupleIJNS5_1CILi128EEES8_NS7_ILi64EEEEEENS_10bfloat16_tEfNS_4arch4Sm80ELb0ELb1ELb1ELb0ELb0ELb0ELb0ELb0ELi2ELi4ELi4ELi4ELb0EEENS1_21CollectiveEpilogueBwdISA_SB_SD_Li256ELb0ELb0ELi2EEENS1_19SingleTileSchedulerILb0ELb0ELb0ELi128EEEEEEEEEvNT_6ParamsE$_ZZN4cute6detail16composition_implINS_5tupleIJNS_1CILi8EEENS3_ILi2EEES5_S5_S4_S5_EEENS2_IJNS3_ILi1EEEiiiNS3_ILi72EEENS3_ILi512EEEEEES5_S4_EEDaRKT_RKT0_RKT1_RKT2_ENKUlRKT_T0_E_clINS2_IJNS2_IJS5_EEENS2_IJiEEES7_S7_EEENS_17integral_constantIiLi2EEEEEDaSP_SQ_) ;  /* 0x000006f000007944 */ /* 0x006fea0003c00000 */
[----:B------:R-:W2:Y:S01]  /*ed20*/  LDL.64 R70, [R1+0x13a8] ;  /* 0x0013a80001467983 */ /* 0x000ea20000100a00 */
[----:B------:R-:W-:Y:S02]  /*ed30*/  IADD3 R3, R5, 0x18, RZ ;  /* 0x0000001805037810 */ /* 0x000fe40007ffe0ff */
[----:B------:R-:W-:Y:S01]  /*ed40*/  MOV R6, 0xed80 ;  /* 0x0000ed8000067802 */ /* 0x000fe20000000f00 */
[----:B-----5:R3:W-:Y:S04]  /*ed50*/  STL [R1+0x13a0], R2 ;  /* 0x0013a00201007387 */ /* 0x0207e80000100800 */
[----:B--2---:R3:W-:Y:S02]  /*ed60*/  STL.64 [R1+0x1398], R70 ;  /* 0x0013984601007387 */ /* 0x0047e40000100a00 */
[----:B-1-3--:R-:W-:Y:S05]  /*ed70*/  CALL.REL.NOINC `($_ZN7cutlass13device_kernelIN5flash19enable_sm80_to_sm89INS1_16FlashAttnBwdSm80INS1_25CollectiveMainloopBwdSm80ILi2ELi2EN4cute5tupleIJNS5_1CILi128EEES8_NS7_ILi64EEEEEENS_10bfloat16_tEfNS_4arch4Sm80ELb0ELb1ELb1ELb0ELb0ELb0ELb0ELb0ELi2ELi4ELi4ELi4ELb0EEENS1_21CollectiveEpilogueBwdISA_SB_SD_Li256ELb0ELb0ELi2EEENS1_19SingleTileSchedulerILb0ELb0ELb0ELi128EEEEEEEEEvNT_6ParamsE$_ZZN4cute6detail16composition_implINS_5tupleIJNS_1CILi8EEENS3_ILi2EEES5_S5_S4_S5_EEENS2_IJNS3_ILi1EEEiiiNS3_ILi72EEENS3_ILi512EEEEEES5_S4_EEDaRKT_RKT0_RKT1_RKT2_ENKUlRKT_T0_E_clINS2_IJNS2_IJS5_EEENS2_IJiEEES7_S7_EEENS_17integral_constantIiLi3EEEEEDaSP_SQ_) ;  /* 0x0000073000007944 */ /* 0x00afea0003c00000 */
[----:B------:R-:W2:Y:S01]  /*ed80*/  LDL.64 R70, [R1+0x1398] ;  /* 0x0013980001467983 */ /* 0x000ea20000100a00 */
[----:B------:R-:W-:-:S02]  /*ed90*/  IADD3 R3, R5, 0x8, RZ ;  /* 0x0000000805037810 */ /* 0x000fc40007ffe0ff */
[----:B------:R-:W-:Y:S01]  /*eda0*/  MOV R6, 0xede0 ;  /* 0x0000ede000067802 */ /* 0x000fe20000000f00 */
[----:B-----5:R3:W-:Y:S04]  /*edb0*/  STL [R1+0x1390], R2 ;  /* 0x0013900201007387 */ /* 0x0207e80000100800 */
[----:B--2---:R3:W-:Y:S02]  /*edc0*/  STL.64 [R1+0x1388], R70 ;  /* 0x0013884601007387 */ /* 0x0047e40000100a00 */
[----:B-1-3--:R-:W-:Y:S05]  /*edd0*/  CALL.REL.NOINC `($_ZN7cutlass13device_kernelIN5flash19enable_sm80_to_sm89INS1_16FlashAttnBwdSm80INS1_25CollectiveMainloopBwdSm80ILi2ELi2EN4cute5tupleIJNS5_1CILi128EEES8_NS7_ILi64EEEEEENS_10bfloat16_tEfNS_4arch4Sm80ELb0ELb1ELb1ELb0ELb0ELb0ELb0ELb0ELi2ELi4ELi4ELi4ELb0EEENS1_21CollectiveEpilogueBwdISA_SB_SD_Li256ELb0ELb0ELi2EEENS1_19SingleTileSchedulerILb0ELb0ELb0ELi128EEEEEEEEEvNT_6ParamsE$_ZZN4cute6detail16composition_implINS_5tupleIJNS_1CILi8EEENS3_ILi2EEES5_S5_S4_S5_EEENS2_IJNS3_ILi1EEEiiiNS3_ILi72EEENS3_ILi512EEEEEES5_S4_EEDaRKT_RKT0_RKT1_RKT2_ENKUlRKT_T0_E_clINS2_IJNS2_IJS5_EEENS2_IJiEEES7_S7_EEENS_17integral_constantIiLi4EEEEEDaSP_SQ_) ;  /* 0x0000077000007944 */ /* 0x00afea0003c00000 */
[----:B------:R-:W-:Y:S02]  /*ede0*/  MOV R2, R7 ;  /* 0x0000000700027202 */ /* 0x000fe40000000f00 */
[----:B------:R-:W-:Y:S02]  /*edf0*/  MOV R6, 0xee10 ;  /* 0x0000ee1000067802 */ /* 0x000fe40000000f00 */
[----:B-1---5:R-:W-:Y:S05]  /*ee00*/  CALL.REL.NOINC `($_ZN7cutlass13device_kernelIN5flash19enable_sm80_to_sm89INS1_16FlashAttnBwdSm80INS1_25CollectiveMainloopBwdSm80ILi2ELi2EN4cute5tupleIJNS5_1CILi128EEES8_NS7_ILi64EEEEEENS_10bfloat16_tEfNS_4arch4Sm80ELb0ELb1ELb1ELb0ELb0ELb0ELb0ELb0ELi2ELi4ELi4ELi4ELb0EEENS1_21CollectiveEpilogueBwdISA_SB_SD_Li256ELb0ELb0ELi2EEENS1_19SingleTileSchedulerILb0ELb0ELb0ELi128EEEEEEEEEvNT_6ParamsE$_ZN4cute5tupleIJNS_1CILi2EEEiEEC2ERKS2_RKi) ;  /* 0xffffcb0000007944 */ /* 0x022fea0003c3ffff */
[----:B-1----:R1:W5:Y:S01]  /*ee10*/  LDL R2, [R1+0x13c8] ;  /* 0x0013c80001027983 */ /* 0x0023620000100800 */
[----:B------:R-:W-:-:S04]  /*ee20*/  MOV R67, 0x0 ;  /* 0x0000000000437802 */ /* 0x000fc80000000f00 */
[----:B------:R-:W-:Y:S05]  /*ee30*/  RET.REL.NODEC R66 `(_ZN7cutlass13device_kernelIN5flash19enable_sm80_to_sm89INS1_16FlashAttnBwdSm80INS1_25CollectiveMainloopBwdSm80ILi2ELi2EN4cute5tupleIJNS5_1CILi128EEES8_NS7_ILi64EEEEEENS_10bfloat16_tEfNS_4arch4Sm80ELb0ELb1ELb1ELb0ELb0ELb0ELb0ELb0ELi2ELi4ELi4ELi4ELb0EEENS1_21CollectiveEpilogueBwdISA_SB_SD_Li256ELb0ELb0ELi2EEENS1_19SingleTileSchedulerILb0ELb0ELb0ELi128EEEEEEEEEvNT_6ParamsE) ;  /* 0xffff11c042007950 */ /* 0x000fea0003c3ffff */
        .type           $_ZN7cutlass13device_kernelIN5flash19enable_sm80_to_sm89INS1_16FlashAttnBwdSm80INS1_25CollectiveMainloopBwdSm80ILi2ELi2EN4cute5tupleIJNS5_1CILi128EEES8_NS7_ILi64EEEEEENS_10bfloat16_tEfNS_4arch4Sm80ELb0ELb1ELb1ELb0ELb0ELb0ELb0ELb0ELi2ELi4ELi4ELi4ELb0EEENS1_21CollectiveEpilogueBwdISA_SB_SD_Li256ELb0ELb0ELi2EEENS1_19SingleTileSchedulerILb0ELb0ELb0ELi128EEEEEEEEEvNT_6ParamsE$_ZZN4cute6detail16composition_implINS_5tupleIJNS_1CILi8EEENS3_ILi2EEES5_S5_S4_S5_EEENS2_IJNS3_ILi1EEEiiiNS3_ILi72EEENS3_ILi512EEEEEENS2_IJS5_S5_S5_EEENS2_IJS7_S9_S4_EEEEEDaRKT_RKT0_RKT1_RKT2_ENKUlRKT_RKT0_E_clIS5_S4_EEDaSR_SU_,@function
        .size           $_ZN7cutlass13device_kernelIN5flash19enable_sm80_to_sm89INS1_16FlashAttnBwdSm80INS1_25CollectiveMainloopBwdSm80ILi2ELi2EN4cute5tupleIJNS5_1CILi128EEES8_NS7_ILi64EEEEEENS_10bfloat16_tEfNS_4arch4Sm80ELb0ELb1ELb1ELb0ELb0ELb0ELb0ELb0ELi2ELi4ELi4ELi4ELb0EEENS1_21CollectiveEpilogueBwdISA_SB_SD_Li256ELb0ELb0ELi2EEENS1_19SingleTileSchedulerILb0ELb0ELb0ELi128EEEEEEEEEvNT_6ParamsE$_ZZN4cute6detail16composition_implINS_5tupleIJNS_1CILi8EEENS3_ILi2EEES5_S5_S4_S5_EEENS2_IJNS3_ILi1EEEiiiNS3_ILi72EEENS3_ILi512EEEEEENS2_IJS5_S5_S5_EEENS2_IJS7_S9_S4_EEEEEDaRKT_RKT0_RKT1_RKT2_ENKUlRKT_RKT0_E_clIS5_S4_EEDaSR_SU_,($_ZN7cutlass13device_kernelIN5flash19enable_sm80_to_sm89INS1_16FlashAttnBwdSm80INS1_25CollectiveMainloopBwdSm80ILi2ELi2EN4cute5tupleIJNS5_1CILi128EEES8_NS7_ILi64EEEEEENS_10bfloat16_tEfNS_4arch4Sm80ELb0ELb1ELb1ELb0ELb0ELb0ELb0ELb0ELi2ELi4ELi4ELi4ELb0EEENS1_21CollectiveEpilogueBwdISA_SB_SD_Li256ELb0ELb0ELi2EEENS1_19SingleTileSchedulerILb0ELb0ELb0ELi128EEEEEEEEEvNT_6ParamsE$_ZZN4cute6detail16composition_implINS_5tupleIJNS_1CILi8EEENS3_ILi2EEES5_S5_S4_S5_EEENS2_IJNS3_ILi1EEEiiiNS3_ILi72EEENS3_ILi512EEEEEENS3_ILi4EEENS3_ILi16EEEEEDaRKT_RKT0_RKT1_RKT2_ENKUlRKT_T0_E_clINS2_IJNS2_IJEEESV_SB_S7_EEENS_17integral_constantIiLi2EEEEEDaSR_SS_ - $_ZN7cutlass13device_kernelIN5flash19enable_sm80_to_sm89INS1_16FlashAttnBwdSm80INS1_25CollectiveMainloopBwdSm80ILi2ELi2EN4cute5tupleIJNS5_1CILi128EEES8_NS7_ILi64EEEEEENS_10bfloat16_tEfNS_4arch4Sm80ELb0ELb1ELb1ELb0ELb0ELb0ELb0ELb0ELi2ELi4ELi4ELi4ELb0EEENS1_21CollectiveEpilogueBwdISA_SB_SD_Li256ELb0ELb0ELi2EEENS1_19SingleTileSchedulerILb0ELb0ELb0ELi128EEEEEEEEEvNT_6ParamsE$_ZZN4cute6detail16composition_implINS_5tupleIJNS_1CILi8EEENS3_ILi2EEES5_S5_S4_S5_EEENS2_IJNS3_ILi1EEEiiiNS3_ILi72EEENS3_ILi512EEEEEENS2_IJS5_S5_S5_EEENS2_IJS7_S9_S4_EEEEEDaRKT_RKT0_RKT1_RKT2_ENKUlRKT_RKT0_E_clIS5_S4_EEDaSR_SU_)
$_ZN7cutlass13device_kernelIN5flash19enable_sm80_to_sm89INS1_16FlashAttnBwdSm80INS1_25CollectiveMainloopBwdSm80ILi2ELi2EN4cute5tupleIJNS5_1CILi128EEES8_NS7_ILi64EEEEEENS_10bfloat16_tEfNS_4arch4Sm80ELb0ELb1ELb1ELb0ELb0ELb0ELb0ELb0ELi2ELi4ELi4ELi4ELb0EEENS1_21CollectiveEpilogueBwdISA_SB_SD_Li256ELb0ELb0ELi2EEENS1_19SingleTileSchedulerILb0ELb0ELb0ELi128EEEEEEEEEvNT_6ParamsE$_ZZN4cute6detail16composition_implINS_5tupleIJNS_1CILi8EEENS3_ILi2EEES5_S5_S4_S5_EEENS2_IJNS3_ILi1EEEiiiNS3_ILi72EEENS3_ILi512EEEEEENS2_IJS5_S5_S5_EEENS2_IJS7_S9_S4_EEEEEDaRKT_RKT0_RKT1_RKT2_ENKUlRKT_RKT0_E_clIS5_S4_EEDaSR_SU_:
        /* <DEDUP_REMOVED lines=37> */
[----:B------:R-:W-:Y:S02]  /*f090*/  MOV R4, R8 ;  /* 0x0000000800047202 */ /* 0x000fe40000000f00 */
[----:B------:R-:W-:-:S04]  /*f0a0*/  MOV R5, 0x0 ;  /* 0x0000000000057802 */ /* 0x000fc80000000f00 */
[----:B------:R-:W-:Y:S05]  /*f0b0*/  RET.REL.NODEC R4 `(_ZN7cutlass13device_kernelIN5flash19enable_sm80_to_sm89INS1_16FlashAttnBwdSm80INS1_25CollectiveMainloopBwdSm80ILi2ELi2EN4cute5tupleIJNS5_1CILi128EEES8_NS7_ILi64EEEEEENS_10bfloat16_tEfNS_4arch4Sm80ELb0ELb1ELb1ELb0ELb0ELb0ELb0ELb0ELi2ELi4ELi4ELi4ELb0EEENS1_21CollectiveEpilogueBwdISA_SB_SD_Li256ELb0ELb0ELi2EEENS1_19SingleTileSchedulerILb0ELb0ELb0ELi128EEEEEEEEEvNT_6ParamsE) ;  /* 0xffff0f4004007950 */ /* 0x000fea0003c3ffff */
        .type           $_ZN7cutlass13device_kernelIN5flash19enable_sm80_to_sm89INS1_16FlashAttnBwdSm80INS1_25CollectiveMainloopBwdSm80ILi2ELi2EN4cute5tupleIJNS5_1CILi128EEES8_NS7_ILi64EEEEEENS_10bfloat16_tEfNS_4arch4Sm80ELb0ELb1ELb1ELb0ELb0ELb0ELb0ELb0ELi2ELi4ELi4ELi4ELb0EEENS1_21CollectiveEpilogueBwdISA_SB_SD_Li256ELb0ELb0ELi2EEENS1_19SingleTileSchedulerILb0ELb0ELb0ELi128EEEEEEEEEvNT_6ParamsE$_ZZN4cute6detail16composition_implINS_5tupleIJNS_1CILi8EEENS3_ILi2EEES5_S5_S4_S5_EEENS2_IJNS3_ILi1EEEiiiNS3_ILi72EEENS3_ILi512EEEEEENS3_ILi4EEENS3_ILi16EEEEEDaRKT_RKT0_RKT1_RKT2_ENKUlRKT_T0_E_clINS2_IJNS2_IJEEESV_SB_S7_EEENS_17integral_constantIiLi2EEEEEDaSR_SS_,@function
        .size           $_ZN7cutlass13device_kernelIN5flash19enable_sm80_to_sm89INS1_16FlashAttnBwdSm80INS1_25CollectiveMainloopBwdSm80ILi2ELi2EN4cute5tupleIJNS5_1CILi128EEES8_NS7_ILi64EEEEEENS_10bfloat16_tEfNS_4arch4Sm80ELb0ELb1ELb1ELb0ELb0ELb0ELb0ELb0ELi2ELi4ELi4ELi4ELb0EEENS1_21CollectiveEpilogueBwdISA_SB_SD_Li256ELb0ELb0ELi2EEENS1_19SingleTileSchedulerILb0ELb0ELb0ELi128EEEEEEEEEvNT_6ParamsE$_ZZN4cute6detail16composition_implINS_5tupleIJNS_1CILi8EEENS3_ILi2EEES5_S5_S4_S5_EEENS2_IJNS3_ILi1EEEiiiNS3_ILi72EEENS3_ILi512EEEEEENS3_ILi4EEENS3_ILi16EEEEEDaRKT_RKT0_RKT1_RKT2_ENKUlRKT_T0_E_clINS2_IJNS2_IJEEESV_SB_S7_EEENS_17integral_constantIiLi2EEEEEDaSR_SS_,($_ZN7cutlass13device_kernelIN5flash19enable_sm80_to_sm89INS1_16FlashAttnBwdSm80INS1_25CollectiveMainloopBwdSm80ILi2ELi2EN4cute5tupleIJNS5_1CILi128EEES8_NS7_ILi64EEEEEENS_10bfloat16_tEfNS_4arch4Sm80ELb0ELb1ELb1ELb0ELb0ELb0ELb0ELb0ELi2ELi4ELi4ELi4ELb0EEENS1_21CollectiveEpilogueBwdISA_SB_SD_Li256ELb0ELb0ELi2EEENS1_19SingleTileSchedulerILb0ELb0ELb0ELi128EEEEEEEEEvNT_6ParamsE$_ZZN4cute6detail16composition_implINS_5tupleIJNS_1CILi8EEENS3_ILi2EEES5_S5_S4_S5_EEENS2_IJNS3_ILi1EEEiiiNS3_ILi72EEENS3_ILi512EEEEEENS3_ILi4EEENS3_ILi16EEEEEDaRKT_RKT0_RKT1_RKT2_ENKUlRKT_T0_E_clINS2_IJNS2_IJS5_EEENS2_IJiEEES5_S7_EEENS_17integral_constantIiLi3EEEEEDaSR_SS_ - $_ZN7cutlass13device_kernelIN5flash19enable_sm80_to_sm89INS1_16FlashAttnBwdSm80INS1_25CollectiveMainloopBwdSm80ILi2ELi2EN4cute5tupleIJNS5_1CILi128EEES8_NS7_ILi64EEEEEENS_10bfloat16_tEfNS_4arch4Sm80ELb0ELb1ELb1ELb0ELb0ELb0ELb0ELb0ELi2ELi4ELi4ELi4ELb0EEENS1_21CollectiveEpilogueBwdISA_SB_SD_Li256ELb0ELb0ELi2EEENS1_19SingleTileSchedulerILb0ELb0ELb0ELi128EEEEEEEEEvNT_6ParamsE$_ZZN4cute6detail16composition_implINS_5tupleIJNS_1CILi8EEENS3_ILi2EEES5_S5_S4_S5_EEENS2_IJNS3_ILi1EEEiiiNS3_ILi72EEENS3_ILi512EEEEEENS3_ILi4EEENS3_ILi16EEEEEDaRKT_RKT0_RKT1_RKT2_ENKUlRKT_T0_E_clINS2_IJNS2_IJEEESV_SB_S7_EEENS_17integral_constantIiLi2EEEEEDaSR_SS_)
$_ZN7cutlass13device_kernelIN5flash19enable_sm80_to_sm89INS1_16FlashAttnBwdSm80INS1_25CollectiveMainloopBwdSm80ILi2ELi2EN4cute5tupleIJNS5_1CILi128EEES8_NS7_ILi64EEEEEENS_10bfloat16_tEfNS_4arch4Sm80ELb0ELb1ELb1ELb0ELb0ELb0ELb0ELb0ELi2ELi4ELi4ELi4ELb0EEENS1_21CollectiveEpilogueBwdISA_SB_SD_Li256ELb0ELb0ELi2EEENS1_19SingleTileSchedulerILb0ELb0ELb0ELi128EEEEEEEEEvNT_6ParamsE$_ZZN4cute6detail16composition_implINS_5tupleIJNS_1CILi8EEENS3_ILi2EEES5_S5_S4_S5_EEENS2_IJNS3_ILi1EEEiiiNS3_ILi72EEENS3_ILi512EEEEEENS3_ILi4EEENS3_ILi16EEEEEDaRKT_RKT0_RKT1_RKT2_ENKUlRKT_T0_E_clINS2_IJNS2_IJEEESV_SB_S7_EEENS_17integral_constantIiLi2EEEEEDaSR_SS_:
        /* <DEDUP_REMOVED lines=13> */
        .type           $_ZN7cutlass13device_kernelIN5flash19enable_sm80_to_sm89INS1_16FlashAttnBwdSm80INS1_25CollectiveMainloopBwdSm80ILi2ELi2EN4cute5tupleIJNS5_1CILi128EEES8_NS7_ILi64EEEEEENS_10bfloat16_tEfNS_4arch4Sm80ELb0ELb1ELb1ELb0ELb0ELb0ELb0ELb0ELi2ELi4ELi4ELi4ELb0EEENS1_21CollectiveEpilogueBwdISA_SB_SD_Li256ELb0ELb0ELi2EEENS1_19SingleTileSchedulerILb0ELb0ELb0ELi128EEEEEEEEEvNT_6ParamsE$_ZZN4cute6detail16composition_implINS_5tupleIJNS_1CILi8EEENS3_ILi2EEES5_S5_S4_S5_EEENS2_IJNS3_ILi1EEEiiiNS3_ILi72EEENS3_ILi512EEEEEENS3_ILi4EEENS3_ILi16EEEEEDaRKT_RKT0_RKT1_RKT2_ENKUlRKT_T0_E_clINS2_IJNS2_IJS5_EEENS2_IJiEEES5_S7_EEENS_17integral_constantIiLi3EEEEEDaSR_SS_,@function
        .size           $_ZN7cutlass13device_kernelIN5flash19enable_sm80_to_sm89INS1_16FlashAttnBwdSm80INS1_25CollectiveMainloopBwdSm80ILi2ELi2EN4cute5tupleIJNS5_1CILi128EEES8_NS7_ILi64EEEEEENS_10bfloat16_tEfNS_4arch4Sm80ELb0ELb1ELb1ELb0ELb0ELb0ELb0ELb0ELi2ELi4ELi4ELi4ELb0EEENS1_21CollectiveEpilogueBwdISA_SB_SD_Li256ELb0ELb0ELi2EEENS1_19SingleTileSchedulerILb0ELb0ELb0ELi128EEEEEEEEEvNT_6ParamsE$_ZZN4cute6detail16composition_implINS_5tupleIJNS_1CILi8EEENS3_ILi2EEES5_S5_S4_S5_EEENS2_IJNS3_ILi1EEEiiiNS3_ILi72EEENS3_ILi512EEEEEENS3_ILi4EEENS3_ILi16EEEEEDaRKT_RKT0_RKT1_RKT2_ENKUlRKT_T0_E_clINS2_IJNS2_IJS5_EEENS2_IJiEEES5_S7_EEENS_17integral_constantIiLi3EEEEEDaSR_SS_,($_ZN7cutlass13device_kernelIN5flash19enable_sm80_to_sm89INS1_16FlashAttnBwdSm80INS1_25CollectiveMainloopBwdSm80ILi2ELi2EN4cute5tupleIJNS5_1CILi128EEES8_NS7_ILi64EEEEEENS_10bfloat16_tEfNS_4arch4Sm80ELb0ELb1ELb1ELb0ELb0ELb0ELb0ELb0ELi2ELi4ELi4ELi4ELb0EEENS1_21CollectiveEpilogueBwdISA_SB_SD_Li256ELb0ELb0ELi2EEENS1_19SingleTileSchedulerILb0ELb0ELb0ELi128EEEEEEEEEvNT_6ParamsE$_ZZN4cute6detail16composition_implINS_5tupleIJNS_1CILi8EEENS3_ILi2EEES5_S5_S4_S5_EEENS2_IJNS3_ILi1EEEiiiNS3_ILi72EEENS3_ILi512EEEEEENS3_ILi4EEENS3_ILi16EEEEEDaRKT_RKT0_RKT1_RKT2_ENKUlRKT_T0_E_clINS2_IJNS2_IJS5_S5_EEENS2_IJiiEEES7_S7_EEENS_17integral_constantIiLi4EEEEEDaSR_SS_ - $_ZN7cutlass13device_kernelIN5flash19enable_sm80_to_sm89INS1_16FlashAttnBwdSm80INS1_25CollectiveMainloopBwdSm80ILi2ELi2EN4cute5tupleIJNS5_1CILi128EEES8_NS7_ILi64EEEEEENS_10bfloat16_tEfNS_4arch4Sm80ELb0ELb1ELb1ELb0ELb0ELb0ELb0ELb0ELi2ELi4ELi4ELi4ELb0EEENS1_21CollectiveEpilogueBwdISA_SB_SD_Li256ELb0ELb0ELi2EEENS1_19SingleTileSchedulerILb0ELb0ELb0ELi128EEEEEEEEEvNT_6ParamsE$_ZZN4cute6detail16composition_implINS_5tupleIJNS_1CILi8EEENS3_ILi2EEES5_S5_S4_S5_EEENS2_IJNS3_ILi1EEEiiiNS3_ILi72EEENS3_ILi512EEEEEENS3_ILi4EEENS3_ILi16EEEEEDaRKT_RKT0_RKT1_RKT2_ENKUlRKT_T0_E_clINS2_IJNS2_IJS5_EEENS2_IJiEEES5_S7_EEENS_17integral_constantIiLi3EEEEEDaSR_SS_)
$_ZN7cutlass13device_kernelIN5flash19enable_sm80_to_sm89INS1_16FlashAttnBwdSm80INS1_25CollectiveMainloopBwdSm80ILi2ELi2EN4cute5tupleIJNS5_1CILi128EEES8_NS7_ILi64EEEEEENS_10bfloat16_tEfNS_4arch4Sm80ELb0ELb1ELb1ELb0ELb0ELb0ELb0ELb0ELi2ELi4ELi4ELi4ELb0EEENS1_21CollectiveEpilogueBwdISA_SB_SD_Li256ELb0ELb0ELi2EEENS1_19SingleTileSchedulerILb0ELb0ELb0ELi128EEEEEEEEEvNT_6ParamsE$_ZZN4cute6detail16composition_implINS_5tupleIJNS_1CILi8EEENS3_ILi2EEES5_S5_S4_S5_EEENS2_IJNS3_ILi1EEEiiiNS3_ILi72EEENS3_ILi512EEEEEENS3_ILi4EEENS3_ILi16EEEEEDaRKT_RKT0_RKT1_RKT2_ENKUlRKT_T0_E_clINS2_IJNS2_IJS5_EEENS2_IJiEEES5_S7_EEENS_17integral_constantIiLi3EEEEEDaSR_SS_:
        /* <DEDUP_REMOVED lines=16> */
        .type           $_ZN7cutlass13device_kernelIN5flash19enable_sm80_to_sm89INS1_16FlashAttnBwdSm80INS1_25CollectiveMainloopBwdSm80ILi2ELi2EN4cute5tupleIJNS5_1CILi128EEES8_NS7_ILi64EEEEEENS_10bfloat16_tEfNS_4arch4Sm80ELb0ELb1ELb1ELb0ELb0ELb0ELb0ELb0ELi2ELi4ELi4ELi4ELb0EEENS1_21CollectiveEpilogueBwdISA_SB_SD_Li256ELb0ELb0ELi2EEENS1_19SingleTileSchedulerILb0ELb0ELb0ELi128EEEEEEEEEvNT_6ParamsE$_ZZN4cute6detail16composition_implINS_5tupleIJNS_1CILi8EEENS3_ILi2EEES5_S5_S4_S5_EEENS2_IJNS3_ILi1EEEiiiNS3_ILi72EEENS3_ILi512EEEEEENS3_ILi4EEENS3_ILi16EEEEEDaRKT_RKT0_RKT1_RKT2_ENKUlRKT_T0_E_clINS2_IJNS2_IJS5_S5_EEENS2_IJiiEEES7_S7_EEENS_17integral_constantIiLi4EEEEEDaSR_SS_,@function
        .size           $_ZN7cutlass13device_kernelIN5flash19enable_sm80_to_sm89INS1_16FlashAttnBwdSm80INS1_25CollectiveMainloopBwdSm80ILi2ELi2EN4cute5tupleIJNS5_1CILi128EEES8_NS7_ILi64EEEEEENS_10bfloat16_tEfNS_4arch4Sm80ELb0ELb1ELb1ELb0ELb0ELb0ELb0ELb0ELi2ELi4ELi4ELi4ELb0EEENS1_21CollectiveEpilogueBwdISA_SB_SD_Li256ELb0ELb0ELi2EEENS1_19SingleTileSchedulerILb0ELb0ELb0ELi128EEEEEEEEEvNT_6ParamsE$_ZZN4cute6detail16composition_implINS_5tupleIJNS_1CILi8EEENS3_ILi2EEES5_S5_S4_S5_EEENS2_IJNS3_ILi1EEEiiiNS3_ILi72EEENS3_ILi512EEEEEENS3_ILi4EEENS3_ILi16EEEEEDaRKT_RKT0_RKT1_RKT2_ENKUlRKT_T0_E_clINS2_IJNS2_IJS5_S5_EEENS2_IJiiEEES7_S7_EEENS_17integral_constantIiLi4EEEEEDaSR_SS_,($_ZN7cutlass13device_kernelIN5flash19enable_sm80_to_sm89INS1_16FlashAttnBwdSm80INS1_25CollectiveMainloopBwdSm80ILi2ELi2EN4cute5tupleIJNS5_1CILi128EEES8_NS7_ILi64EEEEEENS_10bfloat16_tEfNS_4arch4Sm80ELb0ELb1ELb1ELb0ELb0ELb0ELb0ELb0ELi2ELi4ELi4ELi4ELb0EEENS1_21CollectiveEpilogueBwdISA_SB_SD_Li256ELb0ELb0ELi2EEENS1_19SingleTileSchedulerILb0ELb0ELb0ELi128EEEEEEEEEvNT_6ParamsE$_ZZN4cute6detail16composition_implINS_5tupleIJNS_1CILi8EEENS3_ILi2EEES5_S5_S4_S5_EEENS2_IJNS3_ILi1EEEiiiNS3_ILi72EEENS3_ILi512EEEEEES5_S4_EEDaRKT_RKT0_RKT1_RKT2_ENKUlRKT_T0_E_clINS2_IJNS2_IJEEEST_S5_S7_EEENS_17integral_constantIiLi1EEEEEDaSP_SQ_ - $_ZN7cutlass13device_kernelIN5flash19enable_sm80_to_sm89INS1_16FlashAttnBwdSm80INS1_25CollectiveMainloopBwdSm80ILi2ELi2EN4cute5tupleIJNS5_1CILi128EEES8_NS7_ILi64EEEEEENS_10bfloat16_tEfNS_4arch4Sm80ELb0ELb1ELb1ELb0ELb0ELb0ELb0ELb0ELi2ELi4ELi4ELi4ELb0EEENS1_21CollectiveEpilogueBwdISA_SB_SD_Li256ELb0ELb0ELi2EEENS1_19SingleTileSchedulerILb0ELb0ELb0ELi128EEEEEEEEEvNT_6ParamsE$_ZZN4cute6detail16composition_implINS_5tupleIJNS_1CILi8EEENS3_ILi2EEES5_S5_S4_S5_EEENS2_IJNS3_ILi1EEEiiiNS3_ILi72EEENS3_ILi512EEEEEENS3_ILi4EEENS3_ILi16EEEEEDaRKT_RKT0_RKT1_RKT2_ENKUlRKT_T0_E_clINS2_IJNS2_IJS5_S5_EEENS2_IJiiEEES7_S7_EEENS_17integral_constantIiLi4EEEEEDaSR_SS_)
$_ZN7cutlass13device_kernelIN5flash19enable_sm80_to_sm89INS1_16FlashAttnBwdSm80INS1_25CollectiveMainloopBwdSm80ILi2ELi2EN4cute5tupleIJNS5_1CILi128EEES8_NS7_ILi64EEEEEENS_10bfloat16_tEfNS_4arch4Sm80ELb0ELb1ELb1ELb0ELb0ELb0ELb0ELb0ELi2ELi4ELi4ELi4ELb0EEENS1_21CollectiveEpilogueBwdISA_SB_SD_Li256ELb0ELb0ELi2EEENS1_19SingleTileSchedulerILb0ELb0ELb0ELi128EEEEEEEEEvNT_6ParamsE$_ZZN4cute6detail16composition_implINS_5tupleIJNS_1CILi8EEENS3_ILi2EEES5_S5_S4_S5_EEENS2_IJNS3_ILi1EEEiiiNS3_ILi72EEENS3_ILi512EEEEEENS3_ILi4EEENS3_ILi16EEEEEDaRKT_RKT0_RKT1_RKT2_ENKUlRKT_T0_E_clINS2_IJNS2_IJS5_S5_EEENS2_IJiiEEES7_S7_EEENS_17integral_constantIiLi4EEEEEDaSR_SS_:
        /* <DEDUP_REMOVED lines=11> */
        .type           $_ZN7cutlass13device_kernelIN5flash19enable_sm80_to_sm89INS1_16FlashAttnBwdSm80INS1_25CollectiveMainloopBwdSm80ILi2ELi2EN4cute5tupleIJNS5_1CILi128EEES8_NS7_ILi64EEEEEENS_10bfloat16_tEfNS_4arch4Sm80ELb0ELb1ELb1ELb0ELb0ELb0ELb0ELb0ELi2ELi4ELi4ELi4ELb0EEENS1_21CollectiveEpilogueBwdISA_SB_SD_Li256ELb0ELb0ELi2EEENS1_19SingleTileSchedulerILb0ELb0ELb0ELi128EEEEEEEEEvNT_6ParamsE$_ZZN4cute6detail16composition_implINS_5tupleIJNS_1CILi8EEENS3_ILi2EEES5_S5_S4_S5_EEENS2_IJNS3_ILi1EEEiiiNS3_ILi72EEENS3_ILi512EEEEEES5_S4_EEDaRKT_RKT0_RKT1_RKT2_ENKUlRKT_T0_E_clINS2_IJNS2_IJEEEST_S5_S7_EEENS_17integral_constantIiLi1EEEEEDaSP_SQ_,@function
        .size           $_ZN7cutlass13device_kernelIN5flash19enable_sm80_to_sm89INS1_16FlashAttnBwdSm80INS1_25CollectiveMainloopBwdSm80ILi2ELi2EN4cute5tupleIJNS5_1CILi128EEES8_NS7_ILi64EEEEEENS_10bfloat16_tEfNS_4arch4Sm80ELb0ELb1ELb1ELb0ELb0ELb0ELb0ELb0ELi2ELi4ELi4ELi4ELb0EEENS1_21CollectiveEpilogueBwdISA_SB_SD_Li256ELb0ELb0ELi2EEENS1_19SingleTileSchedulerILb0ELb0ELb0ELi128EEEEEEEEEvNT_6ParamsE$_ZZN4cute6detail16composition_implINS_5tupleIJNS_1CILi8EEENS3_ILi2EEES5_S5_S4_S5_EEENS2_IJNS3_ILi1EEEiiiNS3_ILi72EEENS3_ILi512EEEEEES5_S4_EEDaRKT_RKT0_RKT1_RKT2_ENKUlRKT_T0_E_clINS2_IJNS2_IJEEEST_S5_S7_EEENS_17integral_constantIiLi1EEEEEDaSP_SQ_,($_ZN7cutlass13device_kernelIN5flash19enable_sm80_to_sm89INS1_16FlashAttnBwdSm80INS1_25CollectiveMainloopBwdSm80ILi2ELi2EN4cute5tupleIJNS5_1CILi128EEES8_NS7_ILi64EEEEEENS_10bfloat16_tEfNS_4arch4Sm80ELb0ELb1ELb1ELb0ELb0ELb0ELb0ELb0ELi2ELi4ELi4ELi4ELb0EEENS1_21CollectiveEpilogueBwdISA_SB_SD_Li256ELb0ELb0ELi2EEENS1_19SingleTileSchedulerILb0ELb0ELb0ELi128EEEEEEEEEvNT_6ParamsE$_ZZN4cute6detail16composition_implINS_5tupleIJNS_1CILi8EEENS3_ILi2EEES5_S5_S4_S5_EEENS2_IJNS3_ILi1EEEiiiNS3_ILi72EEENS3_ILi512EEEEEES5_S4_EEDaRKT_RKT0_RKT1_RKT2_ENKUlRKT_T0_E_clINS2_IJNS2_IJS5_EEENS2_IJiEEES7_S7_EEENS_17integral_constantIiLi2EEEEEDaSP_SQ_ - $_ZN7cutlass13device_kernelIN5flash19enable_sm80_to_sm89INS1_16FlashAttnBwdSm80INS1_25CollectiveMainloopBwdSm80ILi2ELi2EN4cute5tupleIJNS5_1CILi128EEES8_NS7_ILi64EEEEEENS_10bfloat16_tEfNS_4arch4Sm80ELb0ELb1ELb1ELb0ELb0ELb0ELb0ELb0ELi2ELi4ELi4ELi4ELb0EEENS1_21CollectiveEpilogueBwdISA_SB_SD_Li256ELb0ELb0ELi2EEENS1_19SingleTileSchedulerILb0ELb0ELb0ELi128EEEEEEEEEvNT_6ParamsE$_ZZN4cute6detail16composition_implINS_5tupleIJNS_1CILi8EEENS3_ILi2EEES5_S5_S4_S5_EEENS2_IJNS3_ILi1EEEiiiNS3_ILi72EEENS3_ILi512EEEEEES5_S4_EEDaRKT_RKT0_RKT1_RKT2_ENKUlRKT_T0_E_clINS2_IJNS2_IJEEEST_S5_S7_EEENS_17integral_constantIiLi1EEEEEDaSP_SQ_)
$_ZN7cutlass13device_kernelIN5flash19enable_sm80_to_sm89INS1_16FlashAttnBwdSm80INS1_25CollectiveMainloopBwdSm80ILi2ELi2EN4cute5tupleIJNS5_1CILi128EEES8_NS7_ILi64EEEEEENS_10bfloat16_tEfNS_4arch4Sm80ELb0ELb1ELb1ELb0ELb0ELb0ELb0ELb0ELi2ELi4ELi4ELi4ELb0EEENS1_21CollectiveEpilogueBwdISA_SB_SD_Li256ELb0ELb0ELi2EEENS1_19SingleTileSchedulerILb0ELb0ELb0ELi128EEEEEEEEEvNT_6ParamsE$_ZZN4cute6detail16composition_implINS_5tupleIJNS_1CILi8EEENS3_ILi2EEES5_S5_S4_S5_EEENS2_IJNS3_ILi1EEEiiiNS3_ILi72EEENS3_ILi512EEEEEES5_S4_EEDaRKT_RKT0_RKT1_RKT2_ENKUlRKT_T0_E_clINS2_IJNS2_IJEEEST_S5_S7_EEENS_17integral_constantIiLi1EEEEEDaSP_SQ_:
        /* <DEDUP_REMOVED lines=10> */
[----:B------:R-:W-:Y:S02]  /*f3e0*/  MOV R78, R10 ;  /* 0x0000000a004e7202 */ /* 0x000fe40000000f00 */
[----:B------:R-:W-:-:S04]  /*f3f0*/  MOV R79, 0x0 ;  /* 0x00000000004f7802 */ /* 0x000fc80000000f00 */
[----:B------:R-:W-:Y:S05]  /*f400*/  RET.REL.NODEC R78 `(_ZN7cutlass13device_kernelIN5flash19enable_sm80_to_sm89INS1_16FlashAttnBwdSm80INS1_25CollectiveMainloopBwdSm80ILi2ELi2EN4cute5tupleIJNS5_1CILi128EEES8_NS7_ILi64EEEEEENS_10bfloat16_tEfNS_4arch4Sm80ELb0ELb1ELb1ELb0ELb0ELb0ELb0ELb0ELi2ELi4ELi4ELi4ELb0EEENS1_21CollectiveEpilogueBwdISA_SB_SD_Li256ELb0ELb0ELi2EEENS1_19SingleTileSchedulerILb0ELb0ELb0ELi128EEEEEEEEEvNT_6ParamsE) ;  /* 0xffff0bf04e007950 */ /* 0x000fea0003c3ffff */
        .type           $_ZN7cutlass13device_kernelIN5flash19enable_sm80_to_sm89INS1_16FlashAttnBwdSm80INS1_25CollectiveMainloopBwdSm80ILi2ELi2EN4cute5tupleIJNS5_1CILi128EEES8_NS7_ILi64EEEEEENS_10bfloat16_tEfNS_4arch4Sm80ELb0ELb1ELb1ELb0ELb0ELb0ELb0ELb0ELi2ELi4ELi4ELi4ELb0EEENS1_21CollectiveEpilogueBwdISA_SB_SD_Li256ELb0ELb0ELi2EEENS1_19SingleTileSchedulerILb0ELb0ELb0ELi128EEEEEEEEEvNT_6ParamsE$_ZZN4cute6detail16composition_implINS_5tupleIJNS_1CILi8EEENS3_ILi2EEES5_S5_S4_S5_EEENS2_IJNS3_ILi1EEEiiiNS3_ILi72EEENS3_ILi512EEEEEES5_S4_EEDaRKT_RKT0_RKT1_RKT2_ENKUlRKT_T0_E_clINS2_IJNS2_IJS5_EEENS2_IJiEEES7_S7_EEENS_17integral_constantIiLi2EEEEEDaSP_SQ_,@function
        .size           $_ZN7cutlass13device_kernelIN5flash19enable_sm80_to_sm89INS1_16FlashAttnBwdSm80INS1_25CollectiveMainloopBwdSm80ILi2ELi2EN4cute5tupleIJNS5_1CILi128EEES8_NS7_ILi64EEEEEENS_10bfloat16_tEfNS_4arch4Sm80ELb0ELb1ELb1ELb0ELb0ELb0ELb0ELb0ELi2ELi4ELi4ELi4ELb0EEENS1_21CollectiveEpilogueBwdISA_SB_SD_Li256ELb0ELb0ELi2EEENS1_19SingleTileSchedulerILb0ELb0ELb0ELi128EEEEEEEEEvNT_6ParamsE$_ZZN4cute6detail16composition_implINS_5tupleIJNS_1CILi8EEENS3_ILi2EEES5_S5_S4_S5_EEENS2_IJNS3_ILi1EEEiiiNS3_ILi72EEENS3_ILi512EEEEEES5_S4_EEDaRKT_RKT0_RKT1_RKT2_ENKUlRKT_T0_E_clINS2_IJNS2_IJS5_EEENS2_IJiEEES7_S7_EEENS_17integral_constantIiLi2EEEEEDaSP_SQ_,($_ZN7cutlass13device_kernelIN5flash19enable_sm80_to_sm89INS1_16FlashAttnBwdSm80INS1_25CollectiveMainloopBwdSm80ILi2ELi2EN4cute5tupleIJNS5_1CILi128EEES8_NS7_ILi64EEEEEENS_10bfloat16_tEfNS_4arch4Sm80ELb0ELb1ELb1ELb0ELb0ELb0ELb0ELb0ELi2ELi4ELi4ELi4ELb0EEENS1_21CollectiveEpilogueBwdISA_SB_SD_Li256ELb0ELb0ELi2EEENS1_19SingleTileSchedulerILb0ELb0ELb0ELi128EEEEEEEEEvNT_6ParamsE$_ZZN4cute6detail16composition_implINS_5tupleIJNS_1CILi8EEENS3_ILi2EEES5_S5_S4_S5_EEENS2_IJNS3_ILi1EEEiiiNS3_ILi72EEENS3_ILi512EEEEEES5_S4_EEDaRKT_RKT0_RKT1_RKT2_ENKUlRKT_T0_E_clINS2_IJNS2_IJS5_EEENS2_IJiEEES7_S7_EEENS_17integral_constantIiLi3EEEEEDaSP_SQ_ - $_ZN7cutlass13device_kernelIN5flash19enable_sm80_to_sm89INS1_16FlashAttnBwdSm80INS1_25CollectiveMainloopBwdSm80ILi2ELi2EN4cute5tupleIJNS5_1CILi128EEES8_NS7_ILi64EEEEEENS_10bfloat16_tEfNS_4arch4Sm80ELb0ELb1ELb1ELb0ELb0ELb0ELb0ELb0ELi2ELi4ELi4ELi4ELb0EEENS1_21CollectiveEpilogueBwdISA_SB_SD_Li256ELb0ELb0ELi2EEENS1_19SingleTileSchedulerILb0ELb0ELb0ELi128EEEEEEEEEvNT_6ParamsE$_ZZN4cute6detail16composition_implINS_5tupleIJNS_1CILi8EEENS3_ILi2EEES5_S5_S4_S5_EEENS2_IJNS3_ILi1EEEiiiNS3_ILi72EEENS3_ILi512EEEEEES5_S4_EEDaRKT_RKT0_RKT1_RKT2_ENKUlRKT_T0_E_clINS2_IJNS2_IJS5_EEENS2_IJiEEES7_S7_EEENS_17integral_constantIiLi2EEEEEDaSP_SQ_)
$_ZN7cutlass13device_kernelIN5flash19enable_sm80_to_sm89INS1_16FlashAttnBwdSm80INS1_25CollectiveMainloopBwdSm80ILi2ELi2EN4cute5tupleIJNS5_1CILi128EEES8_NS7_ILi64EEEEEENS_10bfloat16_tEfNS_4arch4Sm80ELb0ELb1ELb1ELb0ELb0ELb0ELb0ELb0ELi2ELi4ELi4ELi4ELb0EEENS1_21CollectiveEpilogueBwdISA_SB_SD_Li256ELb0ELb0ELi2EEENS1_19SingleTileSchedulerILb0ELb0ELb0ELi128EEEEEEEEEvNT_6ParamsE$_ZZN4cute6detail16composition_implINS_5tupleIJNS_1CILi8EEENS3_ILi2EEES5_S5_S4_S5_EEENS2_IJNS3_ILi1EEEiiiNS3_ILi72EEENS3_ILi512EEEEEES5_S4_EEDaRKT_RKT0_RKT1_RKT2_ENKUlRKT_T0_E_clINS2_IJNS2_IJS5_EEENS2_IJiEEES7_S7_EEENS_17integral_constantIiLi2EEEEEDaSP_SQ_:
[----:B------:R-:W-:-:S06]  /*f410*/  IADD3 R3, R3, -c[0x0][0x20], RZ ;  /* 0x8000080003037a10 */ /* 0x000fcc0007ffe0ff */
[----:B------:R-:W5:Y:S01]  /*f420*/  LDL R3, [R3] ;  /* 0x0000000003037983 */ /* 0x000f620000100800 */
[----:B------:R-:W-:Y:S02]  /*f430*/  IADD3 R2, R1, 0x16d0, RZ ;  /* 0x000016d001027810 */ /* 0x000fe40007ffe0ff */
[----:B------:R-:W-:Y:S02]  /*f440*/  MOV R4, 0xf470 ;  /* 0x0000f47000047802 */ /* 0x000fe40000000f00 */
[----:B------:R-:W-:Y:S02]  /*f450*/  IADD3 R2, R2, c[0x0][0x20], RZ ;  /* 0x0000080002027a10 */ /* 0x000fe40007ffe0ff */
[----:B-----5:R-:W-:Y:S05]  /*f460*/  CALL.REL.NOINC `($_ZN7cutlass13device_kernelIN5flash19enable_sm80_to_sm89INS1_16FlashAttnBwdSm80INS1_25CollectiveMainloopBwdSm80ILi2ELi2EN4cute5tupleIJNS5_1CILi128EEES8_NS7_ILi64EEEEEENS_10bfloat16_tEfNS_4arch4Sm80ELb0ELb1ELb1ELb0ELb0ELb0ELb0ELb0ELi2ELi4ELi4ELi4ELb0EEENS1_21CollectiveEpilogueBwdISA_SB_SD_Li256ELb0ELb0ELi2EEENS1_19SingleTileSchedulerILb0ELb0ELb0ELi128EEEEEEEEEvNT_6ParamsE$_ZN4cute3eso3ESOILb1ELb0EJNS_5tupleIJNS_1CILi2EEEEEENS2_IJiEEENS3_ILi1EEES7_EEC2ERKS5_RKS6_RKS7_SE_) ;  /* 0xffffa0a000007944 */ /* 0x020fea0003c3ffff */
[----:B-1----:R1:W5:Y:S01]  /*f470*/  LDL R2, [R1+0x16d0] ;  /* 0x0016d00001027983 */ /* 0x0023620000100800 */
[----:B------:R-:W-:Y:S02]  /*f480*/  MOV R78, R6 ;  /* 0x00000006004e7202 */ /* 0x000fe40000000f00 */
[----:B------:R-:W-:-:S04]  /*f490*/  MOV R79, 0x0 ;  /* 0x00000000004f7802 */ /* 0x000fc80000000f00 */
[----:B------:R-:W-:Y:S05]  /*f4a0*/  RET.REL.NODEC R78 `(_ZN7cutlass13device_kernelIN5flash19enable_sm80_to_sm89INS1_16FlashAttnBwdSm80INS1_25CollectiveMainloopBwdSm80ILi2ELi2EN4cute5tupleIJNS5_1CILi128EEES8_NS7_ILi64EEEEEENS_10bfloat16_tEfNS_4arch4Sm80ELb0ELb1ELb1ELb0ELb0ELb0ELb0ELb0ELi2ELi4ELi4ELi4ELb0EEENS1_21CollectiveEpilogueBwdISA_SB_SD_Li256ELb0ELb0ELi2EEENS1_19SingleTileSchedulerILb0ELb0ELb0ELi128EEEEEEEEEvNT_6ParamsE) ;  /* 0xffff0b504e007950 */ /* 0x000fea0003c3ffff */
        .type           $_ZN7cutlass13device_kernelIN5flash19enable_sm80_to_sm89INS1_16FlashAttnBwdSm80INS1_25CollectiveMainloopBwdSm80ILi2ELi2EN4cute5tupleIJNS5_1CILi128EEES8_NS7_ILi64EEEEEENS_10bfloat16_tEfNS_4arch4Sm80ELb0ELb1ELb1ELb0ELb0ELb0ELb0ELb0ELi2ELi4ELi4ELi4ELb0EEENS1_21CollectiveEpilogueBwdISA_SB_SD_Li256ELb0ELb0ELi2EEENS1_19SingleTileSchedulerILb0ELb0ELb0ELi128EEEEEEEEEvNT_6ParamsE$_ZZN4cute6detail16composition_implINS_5tupleIJNS_1CILi8EEENS3_ILi2EEES5_S5_S4_S5_EEENS2_IJNS3_ILi1EEEiiiNS3_ILi72EEENS3_ILi512EEEEEES5_S4_EEDaRKT_RKT0_RKT1_RKT2_ENKUlRKT_T0_E_clINS2_IJNS2_IJS5_EEENS2_IJiEEES7_S7_EEENS_17integral_constantIiLi3EEEEEDaSP_SQ_,@function
        .size           $_ZN7cutlass13device_kernelIN5flash19enable_sm80_to_sm89INS1_16FlashAttnBwdSm80INS1_25CollectiveMainloopBwdSm80ILi2ELi2EN4cute5tupleIJNS5_1CILi128EEES8_NS7_ILi64EEEEEENS_10bfloat16_tEfNS_4arch4Sm80ELb0ELb1ELb1ELb0ELb0ELb0ELb0ELb0ELi2ELi4ELi4ELi4ELb0EEENS1_21CollectiveEpilogueBwdISA_SB_SD_Li256ELb0ELb0ELi2EEENS1_19SingleTileSchedulerILb0ELb0ELb0ELi128EEEEEEEEEvNT_6ParamsE$_ZZN4cute6detail16composition_implINS_5tupleIJNS_1CILi8EEENS3_ILi2EEES5_S5_S4_S5_EEENS2_IJNS3_ILi1EEEiiiNS3_ILi72EEENS3_ILi512EEEEEES5_S4_EEDaRKT_RKT0_RKT1_RKT2_ENKUlRKT_T0_E_clINS2_IJNS2_IJS5_EEENS2_IJiEEES7_S7_EEENS_17integral_constantIiLi3EEEEEDaSP_SQ_,($_ZN7cutlass13device_kernelIN5flash19enable_sm80_to_sm89INS1_16FlashAttnBwdSm80INS1_25CollectiveMainloopBwdSm80ILi2ELi2EN4cute5tupleIJNS5_1CILi128EEES8_NS7_ILi64EEEEEENS_10bfloat16_tEfNS_4arch4Sm80ELb0ELb1ELb1ELb0ELb0ELb0ELb0ELb0ELi2ELi4ELi4ELi4ELb0EEENS1_21CollectiveEpilogueBwdISA_SB_SD_Li256ELb0ELb0ELi2EEENS1_19SingleTileSchedulerILb0ELb0ELb0ELi128EEEEEEEEEvNT_6ParamsE$_ZZN4cute6detail16composition_implINS_5tupleIJNS_1CILi8EEENS3_ILi2EEES5_S5_S4_S5_EEENS2_IJNS3_ILi1EEEiiiNS3_ILi72EEENS3_ILi512EEEEEES5_S4_EEDaRKT_RKT0_RKT1_RKT2_ENKUlRKT_T0_E_clINS2_IJNS2_IJS5_EEENS2_IJiEEES7_S7_EEENS_17integral_constantIiLi4EEEEEDaSP_SQ_ - $_ZN7cutlass13device_kernelIN5flash19enable_sm80_to_sm89INS1_16FlashAttnBwdSm80INS1_25CollectiveMainloopBwdSm80ILi2ELi2EN4cute5tupleIJNS5_1CILi128EEES8_NS7_ILi64EEEEEENS_10bfloat16_tEfNS_4arch4Sm80ELb0ELb1ELb1ELb0ELb0ELb0ELb0ELb0ELi2ELi4ELi4ELi4ELb0EEENS1_21CollectiveEpilogueBwdISA_SB_SD_Li256ELb0ELb0ELi2EEENS1_19SingleTileSchedulerILb0ELb0ELb0ELi128EEEEEEEEEvNT_6ParamsE$_ZZN4cute6detail16composition_implINS_5tupleIJNS_1CILi8EEENS3_ILi2EEES5_S5_S4_S5_EEENS2_IJNS3_ILi1EEEiiiNS3_ILi72EEENS3_ILi512EEEEEES5_S4_EEDaRKT_RKT0_RKT1_RKT2_ENKUlRKT_T0_E_clINS2_IJNS2_IJS5_EEENS2_IJiEEES7_S7_EEENS_17integral_constantIiLi3EEEEEDaSP_SQ_)
$_ZN7cutlass13device_kernelIN5flash19enable_sm80_to_sm89INS1_16FlashAttnBwdSm80INS1_25CollectiveMainloopBwdSm80ILi2ELi2EN4cute5tupleIJNS5_1CILi128EEES8_NS7_ILi64EEEEEENS_10bfloat16_tEfNS_4arch4Sm80ELb0ELb1ELb1ELb0ELb0ELb0ELb0ELb0ELi2ELi4ELi4ELi4ELb0EEENS1_21CollectiveEpilogueBwdISA_SB_SD_Li256ELb0ELb0ELi2EEENS1_19SingleTileSchedulerILb0ELb0ELb0ELi128EEEEEEEEEvNT_6ParamsE$_ZZN4cute6detail16composition_implINS_5tupleIJNS_1CILi8EEENS3_ILi2EEES5_S5_S4_S5_EEENS2_IJNS3_ILi1EEEiiiNS3_ILi72EEENS3_ILi512EEEEEES5_S4_EEDaRKT_RKT0_RKT1_RKT2_ENKUlRKT_T0_E_clINS2_IJNS2_IJS5_EEENS2_IJiEEES7_S7_EEENS_17integral_constantIiLi3EEEEEDaSP_SQ_:
        /* <DEDUP_REMOVED lines=10> */
        .type           $_ZN7cutlass13device_kernelIN5flash19enable_sm80_to_sm89INS1_16FlashAttnBwdSm80INS1_25CollectiveMainloopBwdSm80ILi2ELi2EN4cute5tupleIJNS5_1CILi128EEES8_NS7_ILi64EEEEEENS_10bfloat16_tEfNS_4arch4Sm80ELb0ELb1ELb1ELb0ELb0ELb0ELb0ELb0ELi2ELi4ELi4ELi4ELb0EEENS1_21CollectiveEpilogueBwdISA_SB_SD_Li256ELb0ELb0ELi2EEENS1_19SingleTileSchedulerILb0ELb0ELb0ELi128EEEEEEEEEvNT_6ParamsE$_ZZN4cute6detail16composition_implINS_5tupleIJNS_1CILi8EEENS3_ILi2EEES5_S5_S4_S5_EEENS2_IJNS3_ILi1EEEiiiNS3_ILi72EEENS3_ILi512EEEEEES5_S4_EEDaRKT_RKT0_RKT1_RKT2_ENKUlRKT_T0_E_clINS2_IJNS2_IJS5_EEENS2_IJiEEES7_S7_EEENS_17integral_constantIiLi4EEEEEDaSP_SQ_,@function
        .size           $_ZN7cutlass13device_kernelIN5flash19enable_sm80_to_sm89INS1_16FlashAttnBwdSm80INS1_25CollectiveMainloopBwdSm80ILi2ELi2EN4cute5tupleIJNS5_1CILi128EEES8_NS7_ILi64EEEEEENS_10bfloat16_tEfNS_4arch4Sm80ELb0ELb1ELb1ELb0ELb0ELb0ELb0ELb0ELi2ELi4ELi4ELi4ELb0EEENS1_21CollectiveEpilogueBwdISA_SB_SD_Li256ELb0ELb0ELi2EEENS1_19SingleTileSchedulerILb0ELb0ELb0ELi128EEEEEEEEEvNT_6ParamsE$_ZZN4cute6detail16composition_implINS_5tupleIJNS_1CILi8EEENS3_ILi2EEES5_S5_S4_S5_EEENS2_IJNS3_ILi1EEEiiiNS3_ILi72EEENS3_ILi512EEEEEES5_S4_EEDaRKT_RKT0_RKT1_RKT2_ENKUlRKT_T0_E_clINS2_IJNS2_IJS5_EEENS2_IJiEEES7_S7_EEENS_17integral_constantIiLi4EEEEEDaSP_SQ_,($_ZN7cutlass13device_kernelIN5flash19enable_sm80_to_sm89INS1_16FlashAttnBwdSm80INS1_25CollectiveMainloopBwdSm80ILi2ELi2EN4cute5tupleIJNS5_1CILi128EEES8_NS7_ILi64EEEEEENS_10bfloat16_tEfNS_4arch4Sm80ELb0ELb1ELb1ELb0ELb0ELb0ELb0ELb0ELi2ELi4ELi4ELi4ELb0EEENS1_21CollectiveEpilogueBwdISA_SB_SD_Li256ELb0ELb0ELi2EEENS1_19SingleTileSchedulerILb0ELb0ELb0ELi128EEEEEEEEEvNT_6ParamsE$_ZZN4cute6detail9lift_diceINS_5tupleIJiNS2_IJiNS_1CILi0EEEEEEEEES6_EEDaRKT_RKT0_ENKUlRKT_RKT0_E_clIS5_S5_EEDaSF_SI_ - $_ZN7cutlass13device_kernelIN5flash19enable_sm80_to_sm89INS1_16FlashAttnBwdSm80INS1_25CollectiveMainloopBwdSm80ILi2ELi2EN4cute5tupleIJNS5_1CILi128EEES8_NS7_ILi64EEEEEENS_10bfloat16_tEfNS_4arch4Sm80ELb0ELb1ELb1ELb0ELb0ELb0ELb0ELb0ELi2ELi4ELi4ELi4ELb0EEENS1_21CollectiveEpilogueBwdISA_SB_SD_Li256ELb0ELb0ELi2EEENS1_19SingleTileSchedulerILb0ELb0ELb0ELi128EEEEEEEEEvNT_6ParamsE$_ZZN4cute6detail16composition_implINS_5tupleIJNS_1CILi8EEENS3_ILi2EEES5_S5_S4_S5_EEENS2_IJNS3_ILi1EEEiiiNS3_ILi72EEENS3_ILi512EEEEEES5_S4_EEDaRKT_RKT0_RKT1_RKT2_ENKUlRKT_T0_E_clINS2_IJNS2_IJS5_EEENS2_IJiEEES7_S7_EEENS_17integral_constantIiLi4EEEEEDaSP_SQ_)
$_ZN7cutlass13device_kernelIN5flash19enable_sm80_to_sm89INS1_16FlashAttnBwdSm80INS1_25CollectiveMainloopBwdSm80ILi2ELi2EN4cute5tupleIJNS5_1CILi128EEES8_NS7_ILi64EEEEEENS_10bfloat16_tEfNS_4arch4Sm80ELb0ELb1ELb1ELb0ELb0ELb0ELb0ELb0ELi2ELi4ELi4ELi4ELb0EEENS1_21CollectiveEpilogueBwdISA_SB_SD_Li256ELb0ELb0ELi2EEENS1_19SingleTileSchedulerILb0ELb0ELb0ELi128EEEEEEEEEvNT_6ParamsE$_ZZN4cute6detail16composition_implINS_5tupleIJNS_1CILi8EEENS3_ILi2EEES5_S5_S4_S5_EEENS2_IJNS3_ILi1EEEiiiNS3_ILi72EEENS3_ILi512EEEEEES5_S4_EEDaRKT_RKT0_RKT1_RKT2_ENKUlRKT_T0_E_clINS2_IJNS2_IJS5_EEENS2_IJiEEES7_S7_EEENS_17integral_constantIiLi4EEEEEDaSP_SQ_:
        /* <DEDUP_REMOVED lines=10> */
        .type           $_ZN7cutlass13device_kernelIN5flash19enable_sm80_to_sm89INS1_16FlashAttnBwdSm80INS1_25CollectiveMainloopBwdSm80ILi2ELi2EN4cute5tupleIJNS5_1CILi128EEES8_NS7_ILi64EEEEEENS_10bfloat16_tEfNS_4arch4Sm80ELb0ELb1ELb1ELb0ELb0ELb0ELb0ELb0ELi2ELi4ELi4ELi4ELb0EEENS1_21CollectiveEpilogueBwdISA_SB_SD_Li256ELb0ELb0ELi2EEENS1_19SingleTileSchedulerILb0ELb0ELb0ELi128EEEEEEEEEvNT_6ParamsE$_ZZN4cute6detail9lift_diceINS_5tupleIJiNS2_IJiNS_1CILi0EEEEEEEEES6_EEDaRKT_RKT0_ENKUlRKT_RKT0_E_clIS5_S5_EEDaSF_SI_,@function
        .size           $_ZN7cutlass13device_kernelIN5flash19enable_sm80_to_sm89INS1_16FlashAttnBwdSm80INS1_25CollectiveMainloopBwdSm80ILi2ELi2EN4cute5tupleIJNS5_1CILi128EEES8_NS7_ILi64EEEEEENS_10bfloat16_tEfNS_4arch4Sm80ELb0ELb1ELb1ELb0ELb0ELb0ELb0ELb0ELi2ELi4ELi4ELi4ELb0EEENS1_21CollectiveEpilogueBwdISA_SB_SD_Li256ELb0ELb0ELi2EEENS1_19SingleTileSchedulerILb0ELb0ELb0ELi128EEEEEEEEEvNT_6ParamsE$_ZZN4cute6detail9lift_diceINS_5tupleIJiNS2_IJiNS_1CILi0EEEEEEEEES6_EEDaRKT_RKT0_ENKUlRKT_RKT0_E_clIS5_S5_EEDaSF_SI_,($_ZN7cutlass13device_kernelIN5flash19enable_sm80_to_sm89INS1_16FlashAttnBwdSm80INS1_25CollectiveMainloopBwdSm80ILi2ELi2EN4cute5tupleIJNS5_1CILi128EEES8_NS7_ILi64EEEEEENS_10bfloat16_tEfNS_4arch4Sm80ELb0ELb1ELb1ELb0ELb0ELb0ELb0ELb0ELi2ELi4ELi4ELi4ELb0EEENS1_21CollectiveEpilogueBwdISA_SB_SD_Li256ELb0ELb0ELi2EEENS1_19SingleTileSchedulerILb0ELb0ELb0ELi128EEEEEEEEEvNT_6ParamsE$_ZZN4cute6detail9lift_diceINS_5tupleIJiNS2_IJiNS_1CILi0EEEEEEEEES6_EEDaRKT_RKT0_ENKUlRKT_RKT0_E_clIiiEEDaSF_SI_ - $_ZN7cutlass13device_kernelIN5flash19enable_sm80_to_sm89INS1_16FlashAttnBwdSm80INS1_25CollectiveMainloopBwdSm80ILi2ELi2EN4cute5tupleIJNS5_1CILi128EEES8_NS7_ILi64EEEEEENS_10bfloat16_tEfNS_4arch4Sm80ELb0ELb1ELb1ELb0ELb0ELb0ELb0ELb0ELi2ELi4ELi4ELi4ELb0EEENS1_21CollectiveEpilogueBwdISA_SB_SD_Li256ELb0ELb0ELi2EEENS1_19SingleTileSchedulerILb0ELb0ELb0ELi128EEEEEEEEEvNT_6ParamsE$_ZZN4cute6detail9lift_diceINS_5tupleIJiNS2_IJiNS_1CILi0EEEEEEEEES6_EEDaRKT_RKT0_ENKUlRKT_RKT0_E_clIS5_S5_EEDaSF_SI_)
$_ZN7cutlass13device_kernelIN5flash19enable_sm80_to_sm89INS1_16FlashAttnBwdSm80INS1_25CollectiveMainloopBwdSm80ILi2ELi2EN4cute5tupleIJNS5_1CILi128EEES8_NS7_ILi64EEEEEENS_10bfloat16_tEfNS_4arch4Sm80ELb0ELb1ELb1ELb0ELb0ELb0ELb0ELb0ELi2ELi4ELi4ELi4ELb0EEENS1_21CollectiveEpilogueBwdISA_SB_SD_Li256ELb0ELb0ELi2EEENS1_19SingleTileSchedulerILb0ELb0ELb0ELi128EEEEEEEEEvNT_6ParamsE$_ZZN4cute6detail9lift_diceINS_5tupleIJiNS2_IJiNS_1CILi0EEEEEEEEES6_EEDaRKT_RKT0_ENKUlRKT_RKT0_E_clIS5_S5_EEDaSF_SI_:
[----:B------:R-:W-:Y:S02]  /*f5f0*/  MOV R10, 0xf610 ;  /* 0x0000f610000a7802 */ /* 0x000fe40000000f00 */
[----:B------:R-:W-:Y:S05]  /*f600*/  CALL.REL.NOINC `($_ZN7cutlass13device_kernelIN5flash19enable_sm80_to_sm89INS1_16FlashAttnBwdSm80INS1_25CollectiveMainloopBwdSm80ILi2ELi2EN4cute5tupleIJNS5_1CILi128EEES8_NS7_ILi64EEEEEENS_10bfloat16_tEfNS_4arch4Sm80ELb0ELb1ELb1ELb0ELb0ELb0ELb0ELb0ELi2ELi4ELi4ELi4ELb0EEENS1_21CollectiveEpilogueBwdISA_SB_SD_Li256ELb0ELb0ELi2EEENS1_19SingleTileSchedulerILb0ELb0ELb0ELi128EEEEEEEEEvNT_6ParamsE$_ZZN4cute6detail9lift_diceINS_5tupleIJiNS_1CILi0EEEEEES5_EEDaRKT_RKT0_ENKUlRKT_RKT0_E_clIiiEEDaSE_SH_) ;  /* 0x000000d000007944 */ /* 0x000fea0003c00000 */
[----:B------:R-:W-:Y:S02]  /*f610*/  MOV R72, 0xf630 ;  /* 0x0000f63000487802 */ /* 0x000fe40000000f00 */
[----:B-1---5:R-:W-:Y:S05]  /*f620*/  CALL.REL.NOINC `($_ZN7cutlass13device_kernelIN5flash19enable_sm80_to_sm89INS1_16FlashAttnBwdSm80INS1_25CollectiveMainloopBwdSm80ILi2ELi2EN4cute5tupleIJNS5_1CILi128EEES8_NS7_ILi64EEEEEENS_10bfloat16_tEfNS_4arch4Sm80ELb0ELb1ELb1ELb0ELb0ELb0ELb0ELb0ELi2ELi4ELi4ELi4ELb0EEENS1_21CollectiveEpilogueBwdISA_SB_SD_Li256ELb0ELb0ELi2EEENS1_19SingleTileSchedulerILb0ELb0ELb0ELi128EEEEEEEEEvNT_6ParamsE$_ZZN4cute12filter_tupleINS_5tupleIJiNS_1CILi0EEEEEES4_ZNS_6detail9lift_diceIS4_S4_EEDaRKT_RKT0_EUlRKT_RKT0_E_EEDaS9_SC_OT1_ENKUlDpSF_E_clIJNS1_IJiEEENS1_IJS3_EEEEEEDaSM_) ;  /* 0xffffd22000007944 */ /* 0x022fea0003c3ffff */
[----:B------:R-:W-:Y:S02]  /*f630*/  MOV R9, 0x0 ;  /* 0x0000000000097802 */ /* 0x000fe40000000f00 */
[----:B-----5:R-:W-:Y:S02]  /*f640*/  MOV R6, R2 ;  /* 0x0000000200067202 */ /* 0x020fe40000000f00 */
[----:B------:R-:W-:Y:S05]  /*f650*/  RET.REL.NODEC R8 `(_ZN7cutlass13device_kernelIN5flash19enable_sm80_to_sm89INS1_16FlashAttnBwdSm80INS1_25CollectiveMainloopBwdSm80ILi2ELi2EN4cute5tupleIJNS5_1CILi128EEES8_NS7_ILi64EEEEEENS_10bfloat16_tEfNS_4arch4Sm80ELb0ELb1ELb1ELb0ELb0ELb0ELb0ELb0ELi2ELi4ELi4ELi4ELb0EEENS1_21CollectiveEpilogueBwdISA_SB_SD_Li256ELb0ELb0ELi2EEENS1_19SingleTileSchedulerILb0ELb0ELb0ELi128EEEEEEEEEvNT_6ParamsE) ;  /* 0xffff09a008007950 */ /* 0x000fea0003c3ffff */
        .type           $_ZN7cutlass13device_kernelIN5flash19enable_sm80_to_sm89INS1_16FlashAttnBwdSm80INS1_25CollectiveMainloopBwdSm80ILi2ELi2EN4cute5tupleIJNS5_1CILi128EEES8_NS7_ILi64EEEEEENS_10bfloat16_tEfNS_4arch4Sm80ELb0ELb1ELb1ELb0ELb0ELb0ELb0ELb0ELi2ELi4ELi4ELi4ELb0EEENS1_21CollectiveEpilogueBwdISA_SB_SD_Li256ELb0ELb0ELi2EEENS1_19SingleTileSchedulerILb0ELb0ELb0ELi128EEEEEEEEEvNT_6ParamsE$_ZZN4cute6detail9lift_diceINS_5tupleIJiNS2_IJiNS_1CILi0EEEEEEEEES6_EEDaRKT_RKT0_ENKUlRKT_RKT0_E_clIiiEEDaSF_SI_,@function
        .size           $_ZN7cutlass13device_kernelIN5flash19enable_sm80_to_sm89INS1_16FlashAttnBwdSm80INS1_25CollectiveMainloopBwdSm80ILi2ELi2EN4cute5tupleIJNS5_1CILi128EEES8_NS7_ILi64EEEEEENS_10bfloat16_tEfNS_4arch4Sm80ELb0ELb1ELb1ELb0ELb0ELb0ELb0ELb0ELi2ELi4ELi4ELi4ELb0EEENS1_21CollectiveEpilogueBwdISA_SB_SD_Li256ELb0ELb0ELi2EEENS1_19SingleTileSchedulerILb0ELb0ELb0ELi128EEEEEEEEEvNT_6ParamsE$_ZZN4cute6detail9lift_diceINS_5tupleIJiNS2_IJiNS_1CILi0EEEEEEEEES6_EEDaRKT_RKT0_ENKUlRKT_RKT0_E_clIiiEEDaSF_SI_,($_ZN7cutlass13device_kernelIN5flash19enable_sm80_to_sm89INS1_16FlashAttnBwdSm80INS1_25CollectiveMainloopBwdSm80ILi2ELi2EN4cute5tupleIJNS5_1CILi128EEES8_NS7_ILi64EEEEEENS_10bfloat16_tEfNS_4arch4Sm80ELb0ELb1ELb1ELb0ELb0ELb0ELb0ELb0ELi2ELi4ELi4ELi4ELb0EEENS1_21CollectiveEpilogueBwdISA_SB_SD_Li256ELb0ELb0ELi2EEENS1_19SingleTileSchedulerILb0ELb0ELb0ELi128EEEEEEEEEvNT_6ParamsE$_ZZN4cute6detail9lift_diceINS_5tupleIJiNS_1CILi0EEEEEES5_EEDaRKT_RKT0_ENKUlRKT_RKT0_E_clIiiEEDaSE_SH_ - $_ZN7cutlass13device_kernelIN5flash19enable_sm80_to_sm89INS1_16FlashAttnBwdSm80INS1_25CollectiveMainloopBwdSm80ILi2ELi2EN4cute5tupleIJNS5_1CILi128EEES8_NS7_ILi64EEEEEENS_10bfloat16_tEfNS_4arch4Sm80ELb0ELb1ELb1ELb0ELb0ELb0ELb0ELb0ELi2ELi4ELi4ELi4ELb0EEENS1_21CollectiveEpilogueBwdISA_SB_SD_Li256ELb0ELb0ELi2EEENS1_19SingleTileSchedulerILb0ELb0ELb0ELi128EEEEEEEEEvNT_6ParamsE$_ZZN4cute6detail9lift_diceINS_5tupleIJiNS2_IJiNS_1CILi0EEEEEEEEES6_EEDaRKT_RKT0_ENKUlRKT_RKT0_E_clIiiEEDaSF_SI_)
$_ZN7cutlass13device_kernelIN5flash19enable_sm80_to_sm89INS1_16FlashAttnBwdSm80INS1_25CollectiveMainloopBwdSm80ILi2ELi2EN4cute5tupleIJNS5_1CILi128EEES8_NS7_ILi64EEEEEENS_10bfloat16_tEfNS_4arch4Sm80ELb0ELb1ELb1ELb0ELb0ELb0ELb0ELb0ELi2ELi4ELi4ELi4ELb0EEENS1_21CollectiveEpilogueBwdISA_SB_SD_Li256ELb0ELb0ELi2EEENS1_19SingleTileSchedulerILb0ELb0ELb0ELi128EEEEEEEEEvNT_6ParamsE$_ZZN4cute6detail9lift_diceINS_5tupleIJiNS2_IJiNS_1CILi0EEEEEEEEES6_EEDaRKT_RKT0_ENKUlRKT_RKT0_E_clIiiEEDaSF_SI_:
[----:B------:R-:W-:Y:S02]  /*f660*/  IADD3 R2, R1, 0x1684, RZ ;  /* 0x0000168401027810 */ /* 0x000fe40007ffe0ff */
[----:B------:R-:W-:Y:S02]  /*f670*/  MOV R6, 0xf6a0 ;  /* 0x0000f6a000067802 */ /* 0x000fe40000000f00 */
[----:B------:R-:W-:Y:S02]  /*f680*/  IADD3 R2, R2, c[0x0][0x20], RZ ;  /* 0x0000080002027a10 */ /* 0x000fe40007ffe0ff */
[----:B------:R-:W-:Y:S05]  /*f690*/  CALL.REL.NOINC `($_ZN7cutlass13device_kernelIN5flash19enable_sm80_to_sm89INS1_16FlashAttnBwdSm80INS1_25CollectiveMainloopBwdSm80ILi2ELi2EN4cute5tupleIJNS5_1CILi128EEES8_NS7_ILi64EEEEEENS_10bfloat16_tEfNS_4arch4Sm80ELb0ELb1ELb1ELb0ELb0ELb0ELb0ELb0ELi2ELi4ELi4ELi4ELb0EEENS1_21CollectiveEpilogueBwdISA_SB_SD_Li256ELb0ELb0ELi2EEENS1_19SingleTileSchedulerILb0ELb0ELb0ELi128EEEEEEEEEvNT_6ParamsE$_ZN4cute3eso3ESOILb0ELb1EJiEEC2ERKi) ;  /* 0xffff876000007944 */ /* 0x000fea0003c3ffff */
[----:B------:R2:W5:Y:S01]  /*f6a0*/  LDL R7, [R1+0x1684] ;  /* 0x0016840001077983 */ /* 0x0005620000100800 */
[----:B-1----:R-:W-:Y:S02]  /*f6b0*/  MOV R2, R8 ;  /* 0x0000000800027202 */ /* 0x002fe40000000f00 */
[----:B------:R-:W-:-:S04]  /*f6c0*/  MOV R3, 0x0 ;  /* 0x0000000000037802 */ /* 0x000fc80000000f00 */
[----:B------:R-:W-:Y:S05]  /*f6d0*/  RET.REL.NODEC R2 `(_ZN7cutlass13device_kernelIN5flash19enable_sm80_to_sm89INS1_16FlashAttnBwdSm80INS1_25CollectiveMainloopBwdSm80ILi2ELi2EN4cute5tupleIJNS5_1CILi128EEES8_NS7_ILi64EEEEEENS_10bfloat16_tEfNS_4arch4Sm80ELb0ELb1ELb1ELb0ELb0ELb0ELb0ELb0ELi2ELi4ELi4ELi4ELb0EEENS1_21CollectiveEpilogueBwdISA_SB_SD_Li256ELb0ELb0ELi2EEENS1_19SingleTileSchedulerILb0ELb0ELb0ELi128EEEEEEEEEvNT_6ParamsE) ;  /* 0xffff092002007950 */ /* 0x000fea0003c3ffff */
        .type           $_ZN7cutlass13device_kernelIN5flash19enable_sm80_to_sm89INS1_16FlashAttnBwdSm80INS1_25CollectiveMainloopBwdSm80ILi2ELi2EN4cute5tupleIJNS5_1CILi128EEES8_NS7_ILi64EEEEEENS_10bfloat16_tEfNS_4arch4Sm80ELb0ELb1ELb1ELb0ELb0ELb0ELb0ELb0ELi2ELi4ELi4ELi4ELb0EEENS1_21CollectiveEpilogueBwdISA_SB_SD_Li256ELb0ELb0ELi2EEENS1_19SingleTileSchedulerILb0ELb0ELb0ELi128EEEEEEEEEvNT_6ParamsE$_ZZN4cute6detail9lift_diceINS_5tupleIJiNS_1CILi0EEEEEES5_EEDaRKT_RKT0_ENKUlRKT_RKT0_E_clIiiEEDaSE_SH_,@function
        .size           $_ZN7cutlass13device_kernelIN5flash19enable_sm80_to_sm89INS1_16FlashAttnBwdSm80INS1_25CollectiveMainloopBwdSm80ILi2ELi2EN4cute5tupleIJNS5_1CILi128EEES8_NS7_ILi64EEEEEENS_10bfloat16_tEfNS_4arch4Sm80ELb0ELb1ELb1ELb0ELb0ELb0ELb0ELb0ELi2ELi4ELi4ELi4ELb0EEENS1_21CollectiveEpilogueBwdISA_SB_SD_Li256ELb0ELb0ELi2EEENS1_19SingleTileSchedulerILb0ELb0ELb0ELi128EEEEEEEEEvNT_6ParamsE$_ZZN4cute6detail9lift_diceINS_5tupleIJiNS_1CILi0EEEEEES5_EEDaRKT_RKT0_ENKUlRKT_RKT0_E_clIiiEEDaSE_SH_,($_ZN7cutlass13device_kernelIN5flash19enable_sm80_to_sm89INS1_16FlashAttnBwdSm80INS1_25CollectiveMainloopBwdSm80ILi2ELi2EN4cute5tupleIJNS5_1CILi128EEES8_NS7_ILi64EEEEEENS_10bfloat16_tEfNS_4arch4Sm80ELb0ELb1ELb1ELb0ELb0ELb0ELb0ELb0ELi2ELi4ELi4ELi4ELb0EEENS1_21CollectiveEpilogueBwdISA_SB_SD_Li256ELb0ELb0ELi2EEENS1_19SingleTileSchedulerILb0ELb0ELb0ELi128EEEEEEEEEvNT_6ParamsE$_ZZN4cute6upcastILi2ENS_5tupleIJNS1_IJNS_1CILi1EEENS1_IJNS2_ILi2EEES4_S4_EEEEEES4_NS1_IJS4_S4_EEEEEENS1_IJNS1_IJNS2_ILi0EEENS1_IJS3_NS2_ILi512EEEiEEEEEENS2_ILi4096EEENS1_IJiNS2_ILi8192EEEEEEEEEEEDaRKT0_RKT1_ENKUlRKT_RKT0_E_clIS6_SC_EEDaSP_SS_ - $_ZN7cutlass13device_kernelIN5flash19enable_sm80_to_sm89INS1_16FlashAttnBwdSm80INS1_25CollectiveMainloopBwdSm80ILi2ELi2EN4cute5tupleIJNS5_1CILi128EEES8_NS7_ILi64EEEEEENS_10bfloat16_tEfNS_4arch4Sm80ELb0ELb1ELb1ELb0ELb0ELb0ELb0ELb0ELi2ELi4ELi4ELi4ELb0EEENS1_21CollectiveEpilogueBwdISA_SB_SD_Li256ELb0ELb0ELi2EEENS1_19SingleTileSchedulerILb0ELb0ELb0ELi128EEEEEEEEEvNT_6ParamsE$_ZZN4cute6detail9lift_diceINS_5tupleIJiNS_1CILi0EEEEEES5_EEDaRKT_RKT0_ENKUlRKT_RKT0_E_clIiiEEDaSE_SH_)
$_ZN7cutlass13device_kernelIN5flash19enable_sm80_to_sm89INS1_16FlashAttnBwdSm80INS1_25CollectiveMainloopBwdSm80ILi2ELi2EN4cute5tupleIJNS5_1CILi128EEES8_NS7_ILi64EEEEEENS_10bfloat16_tEfNS_4arch4Sm80ELb0ELb1ELb1ELb0ELb0ELb0ELb0ELb0ELi2ELi4ELi4ELi4ELb0EEENS1_21CollectiveEpilogueBwdISA_SB_SD_Li256ELb0ELb0ELi2EEENS1_19SingleTileSchedulerILb0ELb0ELb0ELi128EEEEEEEEEvNT_6ParamsE$_ZZN4cute6detail9lift_diceINS_5tupleIJiNS_1CILi0EEEEEES5_EEDaRKT_RKT0_ENKUlRKT_RKT0_E_clIiiEEDaSE_SH_:
[----:B------:R-:W-:Y:S02]  /*f6e0*/  IADD3 R2, R1, 0x1684, RZ ;  /* 0x0000168401027810 */ /* 0x000fe40007ffe0ff */
[----:B------:R-:W-:Y:S02]  /*f6f0*/  MOV R6, 0xf720 ;  /* 0x0000f72000067802 */ /* 0x000fe40000000f00 */
[----:B------:R-:W-:Y:S02]  /*f700*/  IADD3 R2, R2, c[0x0][0x20], RZ ;  /* 0x0000080002027a10 */ /* 0x000fe40007ffe0ff */
[----:B------:R-:W-:Y:S05]  /*f710*/  CALL.REL.NOINC `($_ZN7cutlass13device_kernelIN5flash19enable_sm80_to_sm89INS1_16FlashAttnBwdSm80INS1_25CollectiveMainloopBwdSm80ILi2ELi2EN4cute5tupleIJNS5_1CILi128EEES8_NS7_ILi64EEEEEENS_10bfloat16_tEfNS_4arch4Sm80ELb0ELb1ELb1ELb0ELb0ELb0ELb0ELb0ELi2ELi4ELi4ELi4ELb0EEENS1_21CollectiveEpilogueBwdISA_SB_SD_Li256ELb0ELb0ELi2EEENS1_19SingleTileSchedulerILb0ELb0ELb0ELi128EEEEEEEEEvNT_6ParamsE$_ZN4cute3eso3ESOILb0ELb1EJiEEC2ERKi) ;  /* 0xffff86e000007944 */ /* 0x000fea0003c3ffff */
[----:B-1----:R1:W5:Y:S01]  /*f720*/  LDL R3, [R1+0x1684] ;  /* 0x0016840001037983 */ /* 0x0023620000100800 */
[----:B------:R-:W-:-:S04]  /*f730*/  MOV R11, 0x0 ;  /* 0x00000000000b7802 */ /* 0x000fc80000000f00 */
[----:B------:R-:W-:Y:S05]  /*f740*/  RET.REL.NODEC R10 `(_ZN7cutlass13device_kernelIN5flash19enable_sm80_to_sm89INS1_16FlashAttnBwdSm80INS1_25CollectiveMainloopBwdSm80ILi2ELi2EN4cute5tupleIJNS5_1CILi128EEES8_NS7_ILi64EEEEEENS_10bfloat16_tEfNS_4arch4Sm80ELb0ELb1ELb1ELb0ELb0ELb0ELb0ELb0ELi2ELi4ELi4ELi4ELb0EEENS1_21CollectiveEpilogueBwdISA_SB_SD_Li256ELb0ELb0ELi2EEENS1_19SingleTileSchedulerILb0ELb0ELb0ELi128EEEEEEEEEvNT_6ParamsE) ;  /* 0xffff08b00a007950 */ /* 0x000fea0003c3ffff */
        .type           $_ZN7cutlass13device_kernelIN5flash19enable_sm80_to_sm89INS1_16FlashAttnBwdSm80INS1_25CollectiveMainloopBwdSm80ILi2ELi2EN4cute5tupleIJNS5_1CILi128EEES8_NS7_ILi64EEEEEENS_10bfloat16_tEfNS_4arch4Sm80ELb0ELb1ELb1ELb0ELb0ELb0ELb0ELb0ELi2ELi4ELi4ELi4ELb0EEENS1_21CollectiveEpilogueBwdISA_SB_SD_Li256ELb0ELb0ELi2EEENS1_19SingleTileSchedulerILb0ELb0ELb0ELi128EEEEEEEEEvNT_6ParamsE$_ZZN4cute6upcastILi2ENS_5tupleIJNS1_IJNS_1CILi1EEENS1_IJNS2_ILi2EEES4_S4_EEEEEES4_NS1_IJS4_S4_EEEEEENS1_IJNS1_IJNS2_ILi0EEENS1_IJS3_NS2_ILi512EEEiEEEEEENS2_ILi4096EEENS1_IJiNS2_ILi8192EEEEEEEEEEEDaRKT0_RKT1_ENKUlRKT_RKT0_E_clIS6_SC_EEDaSP_SS_,@function
        .size           $_ZN7cutlass13device_kernelIN5flash19enable_sm80_to_sm89INS1_16FlashAttnBwdSm80INS1_25CollectiveMainloopBwdSm80ILi2ELi2EN4cute5tupleIJNS5_1CILi128EEES8_NS7_ILi64EEEEEENS_10bfloat16_tEfNS_4arch4Sm80ELb0ELb1ELb1ELb0ELb0ELb0ELb0ELb0ELi2ELi4ELi4ELi4ELb0EEENS1_21CollectiveEpilogueBwdISA_SB_SD_Li256ELb0ELb0ELi2EEENS1_19SingleTileSchedulerILb0ELb0ELb0ELi128EEEEEEEEEvNT_6ParamsE$_ZZN4cute6upcastILi2ENS_5tupleIJNS1_IJNS_1CILi1EEENS1_IJNS2_ILi2EEES4_S4_EEEEEES4_NS1_IJS4_S4_EEEEEENS1_IJNS1_IJNS2_ILi0EEENS1_IJS3_NS2_ILi512EEEiEEEEEENS2_ILi4096EEENS1_IJiNS2_ILi8192EEEEEEEEEEEDaRKT0_RKT1_ENKUlRKT_RKT0_E_clIS6_SC_EEDaSP_SS_,($_ZN7cutlass13device_kernelIN5flash19enable_sm80_to_sm89INS1_16FlashAttnBwdSm80INS1_25CollectiveMainloopBwdSm80ILi2ELi2EN4cute5tupleIJNS5_1CILi128EEES8_NS7_ILi64EEEEEENS_10bfloat16_tEfNS_4arch4Sm80ELb0ELb1ELb1ELb0ELb0ELb0ELb0ELb0ELi2ELi4ELi4ELi4ELb0EEENS1_21CollectiveEpilogueBwdISA_SB_SD_Li256ELb0ELb0ELi2EEENS1_19SingleTileSchedulerILb0ELb0ELb0ELi128EEEEEEEEEvNT_6ParamsE$_ZZN4cute6upcastILi2ENS_5tupleIJNS1_IJNS_1CILi1EEENS1_IJNS2_ILi2EEES4_S4_EEEEEES4_NS1_IJS4_S4_EEEEEENS1_IJNS1_IJNS2_ILi0EEENS1_IJS3_NS2_ILi512EEEiEEEEEENS2_ILi4096EEENS1_IJiNS2_ILi8192EEEEEEEEEEEDaRKT0_RKT1_ENKUlRKT_RKT0_E_clIS7_SF_EEDaSP_SS_ - $_ZN7cutlass13device_kernelIN5flash19enable_sm80_to_sm89INS1_16FlashAttnBwdSm80INS1_25CollectiveMainloopBwdSm80ILi2ELi2EN4cute5tupleIJNS5_1CILi128EEES8_NS7_ILi64EEEEEENS_10bfloat16_tEfNS_4arch4Sm80ELb0ELb1ELb1ELb0ELb0ELb0ELb0ELb0ELi2ELi4ELi4ELi4ELb0EEENS1_21CollectiveEpilogueBwdISA_SB_SD_Li256ELb0ELb0ELi2EEENS1_19SingleTileSchedulerILb0ELb0ELb0ELi128EEEEEEEEEvNT_6ParamsE$_ZZN4cute6upcastILi2ENS_5tupleIJNS1_IJNS_1CILi1EEENS1_IJNS2_ILi2EEES4_S4_EEEEEES4_NS1_IJS4_S4_EEEEEENS1_IJNS1_IJNS2_ILi0EEENS1_IJS3_NS2_ILi512EEEiEEEEEENS2_ILi4096EEENS1_IJiNS2_ILi8192EEEEEEEEEEEDaRKT0_RKT1_ENKUlRKT_RKT0_E_clIS6_SC_EEDaSP_SS_)
$_ZN7cutlass13device_kernelIN5flash19enable_sm80_to_sm89INS1_16FlashAttnBwdSm80INS1_25CollectiveMainloopBwdSm80ILi2ELi2EN4cute5tupleIJNS5_1CILi128EEES8_NS7_ILi64EEEEEENS_10bfloat16_tEfNS_4arch4Sm80ELb0ELb1ELb1ELb0ELb0ELb0ELb0ELb0ELi2ELi4ELi4ELi4ELb0EEENS1_21CollectiveEpilogueBwdISA_SB_SD_Li256ELb0ELb0ELi2EEENS1_19SingleTileSchedulerILb0ELb0ELb0ELi128EEEEEEEEEvNT_6ParamsE$_ZZN4cute6upcastILi2ENS_5tupleIJNS1_IJNS_1CILi1EEENS1_IJNS2_ILi2EEES4_S4_EEEEEES4_NS1_IJS4_S4_EEEEEENS1_IJNS1_IJNS2_ILi0EEENS1_IJS3_NS2_ILi512EEEiEEEEEENS2_ILi4096EEENS1_IJiNS2_ILi8192EEEEEEEEEEEDaRKT0_RKT1_ENKUlRKT_RKT0_E_clIS6_SC_EEDaSP_SS_:
[----:B------:R-:W-:-:S06]  /*f750*/  IADD3 R3, R22, -c[0x0][0x20], RZ ;  /* 0x8000080016037a10 */ /* 0x000fcc0007ffe0ff */
[----:B------:R-:W5:Y:S01]  /*f760*/  LDL R3, [R3] ;  /* 0x0000000003037983 */ /* 0x000f620000100800 */
[----:B------:R-:W-:Y:S02]  /*f770*/  IADD3 R9, R1, 0x1380, RZ ;  /* 0x0000138001097810 */ /* 0x000fe40007ffe0ff */
[----:B------:R-:W-:Y:S02]  /*f780*/  MOV R56, 0xf7c0 ;  /* 0x0000f7c000387802 */ /* 0x000fe40000000f00 */
[----:B------:R-:W-:-:S04]  /*f790*/  IADD3 R9, R9, c[0x0][0x20], RZ ;  /* 0x0000080009097a10 */ /* 0x000fc80007ffe0ff */
[----:B------:R-:W-:Y:S02]  /*f7a0*/  IADD3 R10, R9, 0x4, RZ ;  /* 0x00000004090a7810 */ /* 0x000fe40007ffe0ff */
[----:B-----5:R-:W-:Y:S05]  /*f7b0*/  CALL.REL.NOINC `($_ZN7cutlass13device_kernelIN5flash19enable_sm80_to_sm89INS1_16FlashAttnBwdSm80INS1_25CollectiveMainloopBwdSm80ILi2ELi2EN4cute5tupleIJNS5_1CILi128EEES8_NS7_ILi64EEEEEENS_10bfloat16_tEfNS_4arch4Sm80ELb0ELb1ELb1ELb0ELb0ELb0ELb0ELb0ELi2ELi4ELi4ELi4ELb0EEENS1_21CollectiveEpilogueBwdISA_SB_SD_Li256ELb0ELb0ELi2EEENS1_19SingleTileSchedulerILb0ELb0ELb0ELi128EEEEEEEEEvNT_6ParamsE$_ZZN4cute6upcastILi2ENS_5tupleIJNS_1CILi1EEENS1_IJNS2_ILi2EEES4_S4_EEEEEENS1_IJNS2_ILi0EEENS1_IJS3_NS2_ILi512EEEiEEEEEEEEDaRKT0_RKT1_ENKUlRKT_RKT0_E_clIS5_S9_EEDaSJ_SM_) ;  /* 0x0000015000007944 */ /* 0x020fea0003c00000 */
[----:B------:R-:W-:Y:S02]  /*f7c0*/  MOV R4, 0xf7e0 ;  /* 0x0000f7e000047802 */ /* 0x000fe40000000f00 */
[----:B-1---5:R-:W-:Y:S05]  /*f7d0*/  CALL.REL.NOINC `($_ZN7cutlass13device_kernelIN5flash19enable_sm80_to_sm89INS1_16FlashAttnBwdSm80INS1_25CollectiveMainloopBwdSm80ILi2ELi2EN4cute5tupleIJNS5_1CILi128EEES8_NS7_ILi64EEEEEENS_10bfloat16_tEfNS_4arch4Sm80ELb0ELb1ELb1ELb0ELb0ELb0ELb0ELb0ELi2ELi4ELi4ELi4ELb0EEENS1_21CollectiveEpilogueBwdISA_SB_SD_Li256ELb0ELb0ELi2EEENS1_19SingleTileSchedulerILb0ELb0ELb0ELi128EEEEEEEEEvNT_6ParamsE$_ZN4cute3eso3ESOILb1ELb0EJNS_1CILi0EEENS_5tupleIJNS2_ILi1EEENS2_ILi256EEEiEEEEEC2ERKS3_RKS7_) ;  /* 0xffff8c3000007944 */ /* 0x022fea0003c3ffff */
[----:B-1----:R1:W5:Y:S01]  /*f7e0*/  LDL R2, [R1+0x1384] ;  /* 0x0013840001027983 */ /* 0x0023620000100800 */
[----:B------:R-:W-:-:S03]  /*f7f0*/  MOV R6, 0xf810 ;  /* 0x0000f81000067802 */ /* 0x000fc60000000f00 */
[----:B-1---5:R-:W-:Y:S05]  /*f800*/  CALL.REL.NOINC `($_ZN7cutlass13device_kernelIN5flash19enable_sm80_to_sm89INS1_16FlashAttnBwdSm80INS1_25CollectiveMainloopBwdSm80ILi2ELi2EN4cute5tupleIJNS5_1CILi128EEES8_NS7_ILi64EEEEEENS_10bfloat16_tEfNS_4arch4Sm80ELb0ELb1ELb1ELb0ELb0ELb0ELb0ELb0ELi2ELi4ELi4ELi4ELb0EEENS1_21CollectiveEpilogueBwdISA_SB_SD_Li256ELb0ELb0ELi2EEENS1_19SingleTileSchedulerILb0ELb0ELb0ELi128EEEEEEEEEvNT_6ParamsE$_ZN4cute5tupleIJNS0_IJNS_1CILi1EEENS0_IJS2_NS1_ILi2EEES3_EEEEEENS0_IJNS1_ILi0EEENS0_IJS2_NS1_ILi256EEEiEEEEEEEEC2ERKS5_RKS9_) ;  /* 0xffffbd9000007944 */ /* 0x022fea0003c3ffff */
[----:B------:R2:W5:Y:S01]  /*f810*/  LDL R37, [R1+0x1380] ;  /* 0x0013800001257983 */ /* 0x0005620000100800 */
[----:B------:R-:W-:-:S04]  /*f820*/  MOV R9, 0x0 ;  /* 0x0000000000097802 */ /* 0x000fc80000000f00 */
[----:B------:R-:W-:Y:S05]  /*f830*/  RET.REL.NODEC R8 `(_ZN7cutlass13device_kernelIN5flash19enable_sm80_to_sm89INS1_16FlashAttnBwdSm80INS1_25CollectiveMainloopBwdSm80ILi2ELi2EN4cute5tupleIJNS5_1CILi128EEES8_NS7_ILi64EEEEEENS_10bfloat16_tEfNS_4arch4Sm80ELb0ELb1ELb1ELb0ELb0ELb0ELb0ELb0ELi2ELi4ELi4ELi4ELb0EEENS1_21CollectiveEpilogueBwdISA_SB_SD_Li256ELb0ELb0ELi2EEENS1_19SingleTileSchedulerILb0ELb0ELb0ELi128EEEEEEEEEvNT_6ParamsE) ;  /* 0xffff07c008007950 */ /* 0x000fea0003c3ffff */
        .type           $_ZN7cutlass13device_kernelIN5flash19enable_sm80_to_sm89INS1_16FlashAttnBwdSm80INS1_25CollectiveMainloopBwdSm80ILi2ELi2EN4cute5tupleIJNS5_1CILi128EEES8_NS7_ILi64EEEEEENS_10bfloat16_tEfNS_4arch4Sm80ELb0ELb1ELb1ELb0ELb0ELb0ELb0ELb0ELi2ELi4ELi4ELi4ELb0EEENS1_21CollectiveEpilogueBwdISA_SB_SD_Li256ELb0ELb0ELi2EEENS1_19SingleTileSchedulerILb0ELb0ELb0ELi128EEEEEEEEEvNT_6ParamsE$_ZZN4cute6upcastILi2ENS_5tupleIJNS1_IJNS_1CILi1EEENS1_IJNS2_ILi2EEES4_S4_EEEEEES4_NS1_IJS4_S4_EEEEEENS1_IJNS1_IJNS2_ILi0EEENS1_IJS3_NS2_ILi512EEEiEEEEEENS2_ILi4096EEENS1_IJiNS2_ILi8192EEEEEEEEEEEDaRKT0_RKT1_ENKUlRKT_RKT0_E_clIS7_SF_EEDaSP_SS_,@function
        .size           $_ZN7cutlass13device_kernelIN5flash19enable_sm80_to_sm89INS1_16FlashAttnBwdSm80INS1_25CollectiveMainloopBwdSm80ILi2ELi2EN4cute5tupleIJNS5_1CILi128EEES8_NS7_ILi64EEEEEENS_10bfloat16_tEfNS_4arch4Sm80ELb0ELb1ELb1ELb0ELb0ELb0ELb0ELb0ELi2ELi4ELi4ELi4ELb0EEENS1_21CollectiveEpilogueBwdISA_SB_SD_Li256ELb0ELb0ELi2EEENS1_19SingleTileSchedulerILb0ELb0ELb0ELi128EEEEEEEEEvNT_6ParamsE$_ZZN4cute6upcastILi2ENS_5tupleIJNS1_IJNS_1CILi1EEENS1_IJNS2_ILi2EEES4_S4_EEEEEES4_NS1_IJS4_S4_EEEEEENS1_IJNS1_IJNS2_ILi0EEENS1_IJS3_NS2_ILi512EEEiEEEEEENS2_ILi4096EEENS1_IJiNS2_ILi8192EEEEEEEEEEEDaRKT0_RKT1_ENKUlRKT_RKT0_E_clIS7_SF_EEDaSP_SS_,($_ZN7cutlass13device_kernelIN5flash19enable_sm80_to_sm89INS1_16FlashAttnBwdSm80INS1_25CollectiveMainloopBwdSm80ILi2ELi2EN4cute5tupleIJNS5_1CILi128EEES8_NS7_ILi64EEEEEENS_10bfloat16_tEfNS_4arch4Sm80ELb0ELb1ELb1ELb0ELb0ELb0ELb0ELb0ELi2ELi4ELi4ELi4ELb0EEENS1_21CollectiveEpilogueBwdISA_SB_SD_Li256ELb0ELb0ELi2EEENS1_19SingleTileSchedulerILb0ELb0ELb0ELi128EEEEEEEEEvNT_6ParamsE$_ZZN4cute6upcastILi2ENS_5tupleIJNS_1CILi1EEENS1_IJNS2_ILi2EEES4_S4_EEEEEENS1_IJNS2_ILi0EEENS1_IJS3_NS2_ILi512EEEiEEEEEEEEDaRKT0_RKT1_ENKUlRKT_RKT0_E_clIS5_S9_EEDaSJ_SM_ - $_ZN7cutlass13device_kernelIN5flash19enable_sm80_to_sm89INS1_16FlashAttnBwdSm80INS1_25CollectiveMainloopBwdSm80ILi2ELi2EN4cute5tupleIJNS5_1CILi128EEES8_NS7_ILi64EEEEEENS_10bfloat16_tEfNS_4arch4Sm80ELb0ELb1ELb1ELb0ELb0ELb0ELb0ELb0ELi2ELi4ELi4ELi4ELb0EEENS1_21CollectiveEpilogueBwdISA_SB_SD_Li256ELb0ELb0ELi2EEENS1_19SingleTileSchedulerILb0ELb0ELb0ELi128EEEEEEEEEvNT_6ParamsE$_ZZN4cute6upcastILi2ENS_5tupleIJNS1_IJNS_1CILi1EEENS1_IJNS2_ILi2EEES4_S4_EEEEEES4_NS1_IJS4_S4_EEEEEENS1_IJNS1_IJNS2_ILi0EEENS1_IJS3_NS2_ILi512EEEiEEEEEENS2_ILi4096EEENS1_IJiNS2_ILi8192EEEEEEEEEEEDaRKT0_RKT1_ENKUlRKT_RKT0_E_clIS7_SF_EEDaSP_SS_)
$_ZN7cutlass13device_kernelIN5flash19enable_sm80_to_sm89INS1_16FlashAttnBwdSm80INS1_25CollectiveMainloopBwdSm80ILi2ELi2EN4cute5tupleIJNS5_1CILi128EEES8_NS7_ILi64EEEEEENS_10bfloat16_tEfNS_4arch4Sm80ELb0ELb1ELb1ELb0ELb0ELb0ELb0ELb0ELi2ELi4ELi4ELi4ELb0EEENS1_21CollectiveEpilogueBwdISA_SB_SD_Li256ELb0ELb0ELi2EEENS1_19SingleTileSchedulerILb0ELb0ELb0ELi128EEEEEEEEEvNT_6ParamsE$_ZZN4cute6upcastILi2ENS_5tupleIJNS1_IJNS_1CILi1EEENS1_IJNS2_ILi2EEES4_S4_EEEEEES4_NS1_IJS4_S4_EEEEEENS1_IJNS1_IJNS2_ILi0EEENS1_IJS3_NS2_ILi512EEEiEEEEEENS2_ILi4096EEENS1_IJiNS2_ILi8192EEEEEEEEEEEDaRKT0_RKT1_ENKUlRKT_RKT0_E_clIS7_SF_EEDaSP_SS_:
[----:B------:R-:W-:Y:S02]  /*f840*/  IADD3 R8, R1, 0x1380, RZ ;  /* 0x0000138001087810 */ /* 0x000fe40007ffe0ff */
[----:B------:R-:W-:Y:S02]  /*f850*/  MOV R52, 0xf890 ;  /* 0x0000f89000347802 */ /* 0x000fe40000000f00 */
[----:B------:R-:W-:-:S04]  /*f860*/  IADD3 R8, R8, c[0x0][0x20], RZ ;  /* 0x0000080008087a10 */ /* 0x000fc80007ffe0ff */
[----:B------:R-:W-:Y:S02]  /*f870*/  IADD3 R9, R8, 0x4, RZ ;  /* 0x0000000408097810 */ /* 0x000fe40007ffe0ff */
[----:B------:R-:W-:Y:S05]  /*f880*/  CALL.REL.NOINC `($_ZN7cutlass13device_kernelIN5flash19enable_sm80_to_sm89INS1_16FlashAttnBwdSm80INS1_25CollectiveMainloopBwdSm80ILi2ELi2EN4cute5tupleIJNS5_1CILi128EEES8_NS7_ILi64EEEEEENS_10bfloat16_tEfNS_4arch4Sm80ELb0ELb1ELb1ELb0ELb0ELb0ELb0ELb0ELi2ELi4ELi4ELi4ELb0EEENS1_21CollectiveEpilogueBwdISA_SB_SD_Li256ELb0ELb0ELi2EEENS1_19SingleTileSchedulerILb0ELb0ELb0ELi128EEEEEEEEEvNT_6ParamsE$_ZZN4cute6upcastILi2ENS_5tupleIJNS_1CILi2EEES3_EEENS1_IJiNS2_ILi8192EEEEEEEEDaRKT0_RKT1_ENKUlRKT_RKT0_E_clIS3_iEEDaSF_SI_) ;  /* 0x0000015000007944 */ /* 0x000fea0003c00000 */
[----:B------:R-:W-:Y:S02]  /*f890*/  MOV R4, 0xf8b0 ;  /* 0x0000f8b000047802 */ /* 0x000fe40000000f00 */
[----:B-1---5:R-:W-:Y:S05]  /*f8a0*/  CALL.REL.NOINC `($_ZN7cutlass13device_kernelIN5flash19enable_sm80_to_sm89INS1_16FlashAttnBwdSm80INS1_25CollectiveMainloopBwdSm80ILi2ELi2EN4cute5tupleIJNS5_1CILi128EEES8_NS7_ILi64EEEEEENS_10bfloat16_tEfNS_4arch4Sm80ELb0ELb1ELb1ELb0ELb0ELb0ELb0ELb0ELi2ELi4ELi4ELi4ELb0EEENS1_21CollectiveEpilogueBwdISA_SB_SD_Li256ELb0ELb0ELi2EEENS1_19SingleTileSchedulerILb0ELb0ELb0ELi128EEEEEEEEEvNT_6ParamsE$_ZN4cute3eso3ESOILb0ELb1EJiNS_1CILi4096EEEEEC2ERKiRKS3_) ;  /* 0xffff867000007944 */ /* 0x022fea0003c3ffff */
[----:B-1----:R1:W5:Y:S01]  /*f8b0*/  LDL R2, [R1+0x1384] ;  /* 0x0013840001027983 */ /* 0x0023620000100800 */
[----:B------:R-:W-:-:S03]  /*f8c0*/  MOV R6, 0xf8e0 ;  /* 0x0000f8e000067802 */ /* 0x000fc60000000f00 */
[----:B-1---5:R-:W-:Y:S05]  /*f8d0*/  CALL.REL.NOINC `($_ZN7cutlass13device_kernelIN5flash19enable_sm80_to_sm89INS1_16FlashAttnBwdSm80INS1_25CollectiveMainloopBwdSm80ILi2ELi2EN4cute5tupleIJNS5_1CILi128EEES8_NS7_ILi64EEEEEENS_10bfloat16_tEfNS_4arch4Sm80ELb0ELb1ELb1ELb0ELb0ELb0ELb0ELb0ELi2ELi4ELi4ELi4ELb0EEENS1_21CollectiveEpilogueBwdISA_SB_SD_Li256ELb0ELb0ELi2EEENS1_19SingleTileSchedulerILb0ELb0ELb0ELi128EEEEEEEEEvNT_6ParamsE$_ZN4cute5tupleIJNS0_IJNS_1CILi2EEES2_EEENS0_IJiNS1_ILi4096EEEEEEEEC2ERKS3_RKS5_) ;  /* 0xffffbe0000007944 */ /* 0x022fea0003c3ffff */
[----:B-1----:R1:W5:Y:S01]  /*f8e0*/  LDL R2, [R1+0x1380] ;  /* 0x0013800001027983 */ /* 0x0023620000100800 */
[----:B------:R-:W-:-:S04]  /*f8f0*/  MOV R11, 0x0 ;  /* 0x00000000000b7802 */ /* 0x000fc80000000f00 */
[----:B------:R-:W-:Y:S05]  /*f900*/  RET.REL.NODEC R10 `(_ZN7cutlass13device_kernelIN5flash19enable_sm80_to_sm89INS1_16FlashAttnBwdSm80INS1_25CollectiveMainloopBwdSm80ILi2ELi2EN4cute5tupleIJNS5_1CILi128EEES8_NS7_ILi64EEEEEENS_10bfloat16_tEfNS_4arch4Sm80ELb0ELb1ELb1ELb0ELb0ELb0ELb0ELb0ELi2ELi4ELi4ELi4ELb0EEENS1_21CollectiveEpilogueBwdISA_SB_SD_Li256ELb0ELb0ELi2EEENS1_19SingleTileSchedulerILb0ELb0ELb0ELi128EEEEEEEEEvNT_6ParamsE) ;  /* 0xffff06f00a007950 */ /* 0x000fea0003c3ffff */
        .type           $_ZN7cutlass13device_kernelIN5flash19enable_sm80_to_sm89INS1_16FlashAttnBwdSm80INS1_25CollectiveMainloopBwdSm80ILi2ELi2EN4cute5tupleIJNS5_1CILi128EEES8_NS7_ILi64EEEEEENS_10bfloat16_tEfNS_4arch4Sm80ELb0ELb1ELb1ELb0ELb0ELb0ELb0ELb0ELi2ELi4ELi4ELi4ELb0EEENS1_21CollectiveEpilogueBwdISA_SB_SD_Li256ELb0ELb0ELi2EEENS1_19SingleTileSchedulerILb0ELb0ELb0ELi128EEEEEEEEEvNT_6ParamsE$_ZZN4cute6upcastILi2ENS_5tupleIJNS_1CILi1EEENS1_IJNS2_ILi2EEES4_S4_EEEEEENS1_IJNS2_ILi0EEENS1_IJS3_NS2_ILi512EEEiEEEEEEEEDaRKT0_RKT1_ENKUlRKT_RKT0_E_clIS5_S9_EEDaSJ_SM_,@function
        .size           $_ZN7cutlass13device_kernelIN5flash19enable_sm80_to_sm89INS1_16FlashAttnBwdSm80INS1_25CollectiveMainloopBwdSm80ILi2ELi2EN4cute5tupleIJNS5_1CILi128EEES8_NS7_ILi64EEEEEENS_10bfloat16_tEfNS_4arch4Sm80ELb0ELb1ELb1ELb0ELb0ELb0ELb0ELb0ELi2ELi4ELi4ELi4ELb0EEENS1_21CollectiveEpilogueBwdISA_SB_SD_Li256ELb0ELb0ELi2EEENS1_19SingleTileSchedulerILb0ELb0ELb0ELi128EEEEEEEEEvNT_6ParamsE$_ZZN4cute6upcastILi2ENS_5tupleIJNS_1CILi1EEENS1_IJNS2_ILi2EEES4_S4_EEEEEENS1_IJNS2_ILi0EEENS1_IJS3_NS2_ILi512EEEiEEEEEEEEDaRKT0_RKT1_ENKUlRKT_RKT0_E_clIS5_S9_EEDaSJ_SM_,($_ZN7cutlass13device_kernelIN5flash19enable_sm80_to_sm89INS1_16FlashAttnBwdSm80INS1_25CollectiveMainloopBwdSm80ILi2ELi2EN4cute5tupleIJNS5_1CILi128EEES8_NS7_ILi64EEEEEENS_10bfloat16_tEfNS_4arch4Sm80ELb0ELb1ELb1ELb0ELb0ELb0ELb0ELb0ELi2ELi4ELi4ELi4ELb0EEENS1_21CollectiveEpilogueBwdISA_SB_SD_Li256ELb0ELb0ELi2EEENS1_19SingleTileSchedulerILb0ELb0ELb0ELi128EEEEEEEEEvNT_6ParamsE$_ZZN4cute6upcastILi2ENS_5tupleIJNS_1CILi2EEES3_EEENS1_IJiNS2_ILi8192EEEEEEEEDaRKT0_RKT1_ENKUlRKT_RKT0_E_clIS3_iEEDaSF_SI_ - $_ZN7cutlass13device_kernelIN5flash19enable_sm80_to_sm89INS1_16FlashAttnBwdSm80INS1_25CollectiveMainloopBwdSm80ILi2ELi2EN4cute5tupleIJNS5_1CILi128EEES8_NS7_ILi64EEEEEENS_10bfloat16_tEfNS_4arch4Sm80ELb0ELb1ELb1ELb0ELb0ELb0ELb0ELb0ELi2ELi4ELi4ELi4ELb0EEENS1_21CollectiveEpilogueBwdISA_SB_SD_Li256ELb0ELb0ELi2EEENS1_19SingleTileSchedulerILb0ELb0ELb0ELi128EEEEEEEEEvNT_6ParamsE$_ZZN4cute6upcastILi2ENS_5tupleIJNS_1CILi1EEENS1_IJNS2_ILi2EEES4_S4_EEEEEENS1_IJNS2_ILi0EEENS1_IJS3_NS2_ILi512EEEiEEEEEEEEDaRKT0_RKT1_ENKUlRKT_RKT0_E_clIS5_S9_EEDaSJ_SM_)
$_ZN7cutlass13device_kernelIN5flash19enable_sm80_to_sm89INS1_16FlashAttnBwdSm80INS1_25CollectiveMainloopBwdSm80ILi2ELi2EN4cute5tupleIJNS5_1CILi128EEES8_NS7_ILi64EEEEEENS_10bfloat16_tEfNS_4arch4Sm80ELb0ELb1ELb1ELb0ELb0ELb0ELb0ELb0ELi2ELi4ELi4ELi4ELb0EEENS1_21CollectiveEpilogueBwdISA_SB_SD_Li256ELb0ELb0ELi2EEENS1_19SingleTileSchedulerILb0ELb0ELb0ELi128EEEEEEEEEvNT_6ParamsE$_ZZN4cute6upcastILi2ENS_5tupleIJNS_1CILi1EEENS1_IJNS2_ILi2EEES4_S4_EEEEEENS1_IJNS2_ILi0EEENS1_IJS3_NS2_ILi512EEEiEEEEEEEEDaRKT0_RKT1_ENKUlRKT_RKT0_E_clIS5_S9_EEDaSJ_SM_:
[----:B------:R-:W-:Y:S02]  /*f910*/  IADD3 R11, R1, 0x1388, RZ ;  /* 0x00001388010b7810 */ /* 0x000fe40007ffe0ff */
[----:B------:R-:W-:Y:S02]  /*f920*/  MOV R52, 0xf960 ;  /* 0x0000f96000347802 */ /* 0x000fe40000000f00 */
[----:B------:R-:W-:-:S04]  /*f930*/  IADD3 R11, R11, c[0x0][0x20], RZ ;  /* 0x000008000b0b7a10 */ /* 0x000fc80007ffe0ff */
[----:B------:R-:W-:Y:S02]  /*f940*/  IADD3 R37, R11, 0x4, RZ ;  /* 0x000000040b257810 */ /* 0x000fe40007ffe0ff */
[----:B------:R-:W-:Y:S05]  /*f950*/  CALL.REL.NOINC `($_ZN7cutlass13device_kernelIN5flash19enable_sm80_to_sm89INS1_16FlashAttnBwdSm80INS1_25CollectiveMainloopBwdSm80ILi2ELi2EN4cute5tupleIJNS5_1CILi128EEES8_NS7_ILi64EEEEEENS_10bfloat16_tEfNS_4arch4Sm80ELb0ELb1ELb1ELb0ELb0ELb0ELb0ELb0ELi2ELi4ELi4ELi4ELb0EEENS1_21CollectiveEpilogueBwdISA_SB_SD_Li256ELb0ELb0ELi2EEENS1_19SingleTileSchedulerILb0ELb0ELb0ELi128EEEEEEEEEvNT_6ParamsE$_ZZN4cute6upcastILi2ENS_5tupleIJNS_1CILi2EEES3_S3_EEENS1_IJNS2_ILi1EEENS2_ILi512EEEiEEEEEDaRKT0_RKT1_ENKUlRKT_RKT0_E_clIS3_iEEDaSG_SJ_) ;  /* 0x0000011000007944 */ /* 0x000fea0003c00000 */
[----:B------:R-:W-:Y:S02]  /*f960*/  MOV R4, 0xf980 ;  /* 0x0000f98000047802 */ /* 0x000fe40000000f00 */
[----:B-1---5:R-:W-:Y:S05]  /*f970*/  CALL.REL.NOINC `($_ZN7cutlass13device_kernelIN5flash19enable_sm80_to_sm89INS1_16FlashAttnBwdSm80INS1_25CollectiveMainloopBwdSm80ILi2ELi2EN4cute5tupleIJNS5_1CILi128EEES8_NS7_ILi64EEEEEENS_10bfloat16_tEfNS_4arch4Sm80ELb0ELb1ELb1ELb0ELb0ELb0ELb0ELb0ELi2ELi4ELi4ELi4ELb0EEENS1_21CollectiveEpilogueBwdISA_SB_SD_Li256ELb0ELb0ELi2EEENS1_19SingleTileSchedulerILb0ELb0ELb0ELi128EEEEEEEEEvNT_6ParamsE$_ZN4cute3eso3ESOILb1ELb0EJNS_1CILi1EEENS2_ILi256EEEiEEC2ERKS3_RKS4_RKi) ;  /* 0xffff8c3000007944 */ /* 0x022fea0003c3ffff */
[----:B-1----:R1:W5:Y:S01]  /*f980*/  LDL R2, [R1+0x138c] ;  /* 0x00138c0001027983 */ /* 0x0023620000100800 */
[----:B------:R-:W-:-:S03]  /*f990*/  MOV R6, 0xf9b0 ;  /* 0x0000f9b000067802 */ /* 0x000fc60000000f00 */
[----:B-1---5:R-:W-:Y:S05]  /*f9a0*/  CALL.REL.NOINC `($_ZN7cutlass13device_kernelIN5flash19enable_sm80_to_sm89INS1_16FlashAttnBwdSm80INS1_25CollectiveMainloopBwdSm80ILi2ELi2EN4cute5tupleIJNS5_1CILi128EEES8_NS7_ILi64EEEEEENS_10bfloat16_tEfNS_4arch4Sm80ELb0ELb1ELb1ELb0ELb0ELb0ELb0ELb0ELi2ELi4ELi4ELi4ELb0EEENS1_21CollectiveEpilogueBwdISA_SB_SD_Li256ELb0ELb0ELi2EEENS1_19SingleTileSchedulerILb0ELb0ELb0ELi128EEEEEEEEEvNT_6ParamsE$_ZN4cute5tupleIJNS0_IJNS_1CILi1EEENS1_ILi2EEES3_EEENS0_IJS2_NS1_ILi256EEEiEEEEEC2ERKS4_RKS6_) ;  /* 0xffffbc7000007944 */ /* 0x022fea0003c3ffff */
[----:B-1----:R1:W5:Y:S01]  /*f9b0*/  LDL R2, [R1+0x1388] ;  /* 0x0013880001027983 */ /* 0x0023620000100800 */
[----:B------:R-:W-:-:S04]  /*f9c0*/  MOV R57, 0x0 ;  /* 0x0000000000397802 */ /* 0x000fc80000000f00 */
[----:B------:R-:W-:Y:S05]  /*f9d0*/  RET.REL.NODEC R56 `(_ZN7cutlass13device_kernelIN5flash19enable_sm80_to_sm89INS1_16FlashAttnBwdSm80INS1_25CollectiveMainloopBwdSm80ILi2ELi2EN4cute5tupleIJNS5_1CILi128EEES8_NS7_ILi64EEEEEENS_10bfloat16_tEfNS_4arch4Sm80ELb0ELb1ELb1ELb0ELb0ELb0ELb0ELb0ELi2ELi4ELi4ELi4ELb0EEENS1_21CollectiveEpilogueBwdISA_SB_SD_Li256ELb0ELb0ELi2EEENS1_19SingleTileSchedulerILb0ELb0ELb0ELi128EEEEEEEEEvNT_6ParamsE) ;  /* 0xffff062038007950 */ /* 0x000fea0003c3ffff */
        .type           $_ZN7cutlass13device_kernelIN5flash19enable_sm80_to_sm89INS1_16FlashAttnBwdSm80INS1_25CollectiveMainloopBwdSm80ILi2ELi2EN4cute5tupleIJNS5_1CILi128EEES8_NS7_ILi64EEEEEENS_10bfloat16_tEfNS_4arch4Sm80ELb0ELb1ELb1ELb0ELb0ELb0ELb0ELb0ELi2ELi4ELi4ELi4ELb0EEENS1_21CollectiveEpilogueBwdISA_SB_SD_Li256ELb0ELb0ELi2EEENS1_19SingleTileSchedulerILb0ELb0ELb0ELi128EEEEEEEEEvNT_6ParamsE$_ZZN4cute6upcastILi2ENS_5tupleIJNS_1CILi2EEES3_EEENS1_IJiNS2_ILi8192EEEEEEEEDaRKT0_RKT1_ENKUlRKT_RKT0_E_clIS3_iEEDaSF_SI_,@function
        .size           $_ZN7cutlass13device_kernelIN5flash19enable_sm80_to_sm89INS1_16FlashAttnBwdSm80INS1_25CollectiveMainloopBwdSm80ILi2ELi2EN4cute5tupleIJNS5_1CILi128EEES8_NS7_ILi64EEEEEENS_10bfloat16_tEfNS_4arch4Sm80ELb0ELb1ELb1ELb0ELb0ELb0ELb0ELb0ELi2ELi4ELi4ELi4ELb0EEENS1_21CollectiveEpilogueBwdISA_SB_SD_Li256ELb0ELb0ELi2EEENS1_19SingleTileSchedulerILb0ELb0ELb0ELi128EEEEEEEEEvNT_6ParamsE$_ZZN4cute6upcastILi2ENS_5tupleIJNS_1CILi2EEES3_EEENS1_IJiNS2_ILi8192EEEEEEEEDaRKT0_RKT1_ENKUlRKT_RKT0_E_clIS3_iEEDaSF_SI_,($_ZN7cutlass13device_kernelIN5flash19enable_sm80_to_sm89INS1_16FlashAttnBwdSm80INS1_25CollectiveMainloopBwdSm80ILi2ELi2EN4cute5tupleIJNS5_1CILi128EEES8_NS7_ILi64EEEEEENS_10bfloat16_tEfNS_4arch4Sm80ELb0ELb1ELb1ELb0ELb0ELb0ELb0ELb0ELi2ELi4ELi4ELi4ELb0EEENS1_21CollectiveEpilogueBwdISA_SB_SD_Li256ELb0ELb0ELi2EEENS1_19SingleTileSchedulerILb0ELb0ELb0ELi128EEEEEEEEEvNT_6ParamsE$_ZZN4cute6upcastILi2ENS_5tupleIJNS_1CILi2EEES3_S3_EEENS1_IJNS2_ILi1EEENS2_ILi512EEEiEEEEEDaRKT0_RKT1_ENKUlRKT_RKT0_E_clIS3_iEEDaSG_SJ_ - $_ZN7cutlass13device_kernelIN5flash19enable_sm80_to_sm89INS1_16FlashAttnBwdSm80INS1_25CollectiveMainloopBwdSm80ILi2ELi2EN4cute5tupleIJNS5_1CILi128EEES8_NS7_ILi64EEEEEENS_10bfloat16_tEfNS_4arch4Sm80ELb0ELb1ELb1ELb0ELb0ELb0ELb0ELb0ELi2ELi4ELi4ELi4ELb0EEENS1_21CollectiveEpilogueBwdISA_SB_SD_Li256ELb0ELb0ELi2EEENS1_19SingleTileSchedulerILb0ELb0ELb0ELi128EEEEEEEEEvNT_6ParamsE$_ZZN4cute6upcastILi2ENS_5tupleIJNS_1CILi2EEES3_EEENS1_IJiNS2_ILi8192EEEEEEEEDaRKT0_RKT1_ENKUlRKT_RKT0_E_clIS3_iEEDaSF_SI_)
$_ZN7cutlass13device_kernelIN5flash19enable_sm80_to_sm89INS1_16FlashAttnBwdSm80INS1_25CollectiveMainloopBwdSm80ILi2ELi2EN4cute5tupleIJNS5_1CILi128EEES8_NS7_ILi64EEEEEENS_10bfloat16_tEfNS_4arch4Sm80ELb0ELb1ELb1ELb0ELb0ELb0ELb0ELb0ELi2ELi4ELi4ELi4ELb0EEENS1_21CollectiveEpilogueBwdISA_SB_SD_Li256ELb0ELb0ELi2EEENS1_19SingleTileSchedulerILb0ELb0ELb0ELi128EEEEEEEEEvNT_6ParamsE$_ZZN4cute6upcastILi2ENS_5tupleIJNS_1CILi2EEES3_EEENS1_IJiNS2_ILi8192EEEEEEEEDaRKT0_RKT1_ENKUlRKT_RKT0_E_clIS3_iEEDaSF_SI_:
[----:B------:R-:W-:Y:S02]  /*f9e0*/  LEA.HI R3, R3, R3, RZ, 0x1 ;  /* 0x0000000303037211 */ /* 0x000fe400078f08ff */
[----:B------:R-:W-:Y:S02]  /*f9f0*/  IADD3 R2, R1, 0x1388, RZ ;  /* 0x0000138801027810 */ /* 0x000fe40007ffe0ff */
[----:B------:R-:W-:Y:S02]  /*fa00*/  SHF.R.S32.HI R3, RZ, 0x1, R3 ;  /* 0x00000001ff037819 */ /* 0x000fe40000011403 */
[----:B------:R-:W-:Y:S02]  /*fa10*/  IADD3 R2, R2, c[0x0][0x20], RZ ;  /* 0x0000080002027a10 */ /* 0x000fe40007ffe0ff */
[----:B------:R-:W-:Y:S02]  /*fa20*/  MOV R6, 0xfa40 ;  /* 0x0000fa4000067802 */ /* 0x000fe40000000f00 */
[----:B------:R-:W-:Y:S05]  /*fa30*/  CALL.REL.NOINC `($_ZN7cutlass13device_kernelIN5flash19enable_sm80_to_sm89INS1_16FlashAttnBwdSm80INS1_25CollectiveMainloopBwdSm80ILi2ELi2EN4cute5tupleIJNS5_1CILi128EEES8_NS7_ILi64EEEEEENS_10bfloat16_tEfNS_4arch4Sm80ELb0ELb1ELb1ELb0ELb0ELb0ELb0ELb0ELi2ELi4ELi4ELi4ELb0EEENS1_21CollectiveEpilogueBwdISA_SB_SD_Li256ELb0ELb0ELi2EEENS1_19SingleTileSchedulerILb0ELb0ELb0ELi128EEEEEEEEEvNT_6ParamsE$_ZN4cute5tupleIJNS_1CILi2EEEiEEC2ERKS2_RKi) ;  /* 0xffffbed000007944 */ /* 0x000fea0003c3ffff */
[----:B-1----:R1:W5:Y:S01]  /*fa40*/  LDL R2, [R1+0x1388] ;  /* 0x0013880001027983 */ /* 0x0023620000100800 */
[----:B------:R-:W-:-:S04]  /*fa50*/  MOV R53, 0x0 ;  /* 0x0000000000357802 */ /* 0x000fc80000000f00 */
[----:B------:R-:W-:Y:S05]  /*fa60*/  RET.REL.NODEC R52 `(_ZN7cutlass13device_kernelIN5flash19enable_sm80_to_sm89INS1_16FlashAttnBwdSm80INS1_25CollectiveMainloopBwdSm80ILi2ELi2EN4cute5tupleIJNS5_1CILi128EEES8_NS7_ILi64EEEEEENS_10bfloat16_tEfNS_4arch4Sm80ELb0ELb1ELb1ELb0ELb0ELb0ELb0ELb0ELi2ELi4ELi4ELi4ELb0EEENS1_21CollectiveEpilogueBwdISA_SB_SD_Li256ELb0ELb0ELi2EEENS1_19SingleTileSchedulerILb0ELb0ELb0ELi128EEEEEEEEEvNT_6ParamsE) ;  /* 0xffff059034007950 */ /* 0x000fea0003c3ffff */
        .type           $_ZN7cutlass13device_kernelIN5flash19enable_sm80_to_sm89INS1_16FlashAttnBwdSm80INS1_25CollectiveMainloopBwdSm80ILi2ELi2EN4cute5tupleIJNS5_1CILi128EEES8_NS7_ILi64EEEEEENS_10bfloat16_tEfNS_4arch4Sm80ELb0ELb1ELb1ELb0ELb0ELb0ELb0ELb0ELi2ELi4ELi4ELi4ELb0EEENS1_21CollectiveEpilogueBwdISA_SB_SD_Li256ELb0ELb0ELi2EEENS1_19SingleTileSchedulerILb0ELb0ELb0ELi128EEEEEEEEEvNT_6ParamsE$_ZZN4cute6upcastILi2ENS_5tupleIJNS_1CILi2EEES3_S3_EEENS1_IJNS2_ILi1EEENS2_ILi512EEEiEEEEEDaRKT0_RKT1_ENKUlRKT_RKT0_E_clIS3_iEEDaSG_SJ_,@function
        .size           $_ZN7cutlass13device_kernelIN5flash19enable_sm80_to_sm89INS1_16FlashAttnBwdSm80INS1_25CollectiveMainloopBwdSm80ILi2ELi2EN4cute5tupleIJNS5_1CILi128EEES8_NS7_ILi64EEEEEENS_10bfloat16_tEfNS_4arch4Sm80ELb0ELb1ELb1ELb0ELb0ELb0ELb0ELb0ELi2ELi4ELi4ELi4ELb0EEENS1_21CollectiveEpilogueBwdISA_SB_SD_Li256ELb0ELb0ELi2EEENS1_19SingleTileSchedulerILb0ELb0ELb0ELi128EEEEEEEEEvNT_6ParamsE$_ZZN4cute6upcastILi2ENS_5tupleIJNS_1CILi2EEES3_S3_EEENS1_IJNS2_ILi1EEENS2_ILi512EEEiEEEEEDaRKT0_RKT1_ENKUlRKT_RKT0_E_clIS3_iEEDaSG_SJ_,($_ZN7cutlass13device_kernelIN5flash19enable_sm80_to_sm89INS1_16FlashAttnBwdSm80INS1_25CollectiveMainloopBwdSm80ILi2ELi2EN4cute5tupleIJNS5_1CILi128EEES8_NS7_ILi64EEEEEENS_10bfloat16_tEfNS_4arch4Sm80ELb0ELb1ELb1ELb0ELb0ELb0ELb0ELb0ELi2ELi4ELi4ELi4ELb0EEENS1_21CollectiveEpilogueBwdISA_SB_SD_Li256ELb0ELb0ELi2EEENS1_19SingleTileSchedulerILb0ELb0ELb0ELi128EEEEEEEEEvNT_6ParamsE$_ZZN4cute7crd2crdINS_5tupleIJiiiNS_1CILi0EEEEEENS1_IJNS2_ILi32EEENS2_ILi4EEENS2_ILi2EEENS2_ILi1EEEEEENS1_IJS8_S8_S8_S8_EEEEEDaRKT_RKT0_RKT1_ENKUlRKT_RKT0_RKT1_E_clIiS5_S8_EEDaSM_SP_SS_ - $_ZN7cutlass13device_kernelIN5flash19enable_sm80_to_sm89INS1_16FlashAttnBwdSm80INS1_25CollectiveMainloopBwdSm80ILi2ELi2EN4cute5tupleIJNS5_1CILi128EEES8_NS7_ILi64EEEEEENS_10bfloat16_tEfNS_4arch4Sm80ELb0ELb1ELb1ELb0ELb0ELb0ELb0ELb0ELi2ELi4ELi4ELi4ELb0EEENS1_21CollectiveEpilogueBwdISA_SB_SD_Li256ELb0ELb0ELi2EEENS1_19SingleTileSchedulerILb0ELb0ELb0ELi128EEEEEEEEEvNT_6ParamsE$_ZZN4cute6upcastILi2ENS_5tupleIJNS_1CILi2EEES3_S3_EEENS1_IJNS2_ILi1EEENS2_ILi512EEEiEEEEEDaRKT0_RKT1_ENKUlRKT_RKT0_E_clIS3_iEEDaSG_SJ_)
$_ZN7cutlass13device_kernelIN5flash19enable_sm80_to_sm89INS1_16FlashAttnBwdSm80INS1_25CollectiveMainloopBwdSm80ILi2ELi2EN4cute5tupleIJNS5_1CILi128EEES8_NS7_ILi64EEEEEENS_10bfloat16_tEfNS_4arch4Sm80ELb0ELb1ELb1ELb0ELb0ELb0ELb0ELb0ELi2ELi4ELi4ELi4ELb0EEENS1_21CollectiveEpilogueBwdISA_SB_SD_Li256ELb0ELb0ELi2EEENS1_19SingleTileSchedulerILb0ELb0ELb0ELi128EEEEEEEEEvNT_6ParamsE$_ZZN4cute6upcastILi2ENS_5tupleIJNS_1CILi2EEES3_S3_EEENS1_IJNS2_ILi1EEENS2_ILi512EEEiEEEEEDaRKT0_RKT1_ENKUlRKT_RKT0_E_clIS3_iEEDaSG_SJ_:
        /* <DEDUP_REMOVED lines=9> */
        .type           $_ZN7cutlass13device_kernelIN5flash19enable_sm80_to_sm89INS1_16FlashAttnBwdSm80INS1_25CollectiveMainloopBwdSm80ILi2ELi2EN4cute5tupleIJNS5_1CILi128EEES8_NS7_ILi64EEEEEENS_10bfloat16_tEfNS_4arch4Sm80ELb0ELb1ELb1ELb0ELb0ELb0ELb0ELb0ELi2ELi4ELi4ELi4ELb0EEENS1_21CollectiveEpilogueBwdISA_SB_SD_Li256ELb0ELb0ELi2EEENS1_19SingleTileSchedulerILb0ELb0ELb0ELi128EEEEEEEEEvNT_6ParamsE$_ZZN4cute7crd2crdINS_5tupleIJiiiNS_1CILi0EEEEEENS1_IJNS2_ILi32EEENS2_ILi4EEENS2_ILi2EEENS2_ILi1EEEEEENS1_IJS8_S8_S8_S8_EEEEEDaRKT_RKT0_RKT1_ENKUlRKT_RKT0_RKT1_E_clIiS5_S8_EEDaSM_SP_SS_,@function
        .size           $_ZN7cutlass13device_kernelIN5flash19enable_sm80_to_sm89INS1_16FlashAttnBwdSm80INS1_25CollectiveMainloopBwdSm80ILi2ELi2EN4cute5tupleIJNS5_1CILi128EEES8_NS7_ILi64EEEEEENS_10bfloat16_tEfNS_4arch4Sm80ELb0ELb1ELb1ELb0ELb0ELb0ELb0ELb0ELi2ELi4ELi4ELi4ELb0EEENS1_21CollectiveEpilogueBwdISA_SB_SD_Li256ELb0ELb0ELi2EEENS1_19SingleTileSchedulerILb0ELb0ELb0ELi128EEEEEEEEEvNT_6ParamsE$_ZZN4cute7crd2crdINS_5tupleIJiiiNS_1CILi0EEEEEENS1_IJNS2_ILi32EEENS2_ILi4EEENS2_ILi2EEENS2_ILi1EEEEEENS1_IJS8_S8_S8_S8_EEEEEDaRKT_RKT0_RKT1_ENKUlRKT_RKT0_RKT1_E_clIiS5_S8_EEDaSM_SP_SS_,($_ZN7cutlass13device_kernelIN5flash19enable_sm80_to_sm89INS1_16FlashAttnBwdSm80INS1_25CollectiveMainloopBwdSm80ILi2ELi2EN4cute5tupleIJNS5_1CILi128EEES8_NS7_ILi64EEEEEENS_10bfloat16_tEfNS_4arch4Sm80ELb0ELb1ELb1ELb0ELb0ELb0ELb0ELb0ELi2ELi4ELi4ELi4ELb0EEENS1_21CollectiveEpilogueBwdISA_SB_SD_Li256ELb0ELb0ELi2EEENS1_19SingleTileSchedulerILb0ELb0ELb0ELi128EEEEEEEEEvNT_6ParamsE$_ZZN4cute7crd2crdINS_5tupleIJiiiNS_1CILi0EEEEEENS1_IJNS2_ILi32EEENS2_ILi4EEENS2_ILi2EEENS2_ILi1EEEEEENS1_IJS8_S8_S8_S8_EEEEEDaRKT_RKT0_RKT1_ENKUlRKT_RKT0_RKT1_E_clIiS6_S8_EEDaSM_SP_SS_ - $_ZN7cutlass13device_kernelIN5flash19enable_sm80_to_sm89INS1_16FlashAttnBwdSm80INS1_25CollectiveMainloopBwdSm80ILi2ELi2EN4cute5tupleIJNS5_1CILi128EEES8_NS7_ILi64EEEEEENS_10bfloat16_tEfNS_4arch4Sm80ELb0ELb1ELb1ELb0ELb0ELb0ELb0ELb0ELi2ELi4ELi4ELi4ELb0EEENS1_21CollectiveEpilogueBwdISA_SB_SD_Li256ELb0ELb0ELi2EEENS1_19SingleTileSchedulerILb0ELb0ELb0ELi128EEEEEEEEEvNT_6ParamsE$_ZZN4cute7crd2crdINS_5tupleIJiiiNS_1CILi0EEEEEENS1_IJNS2_ILi32EEENS2_ILi4EEENS2_ILi2EEENS2_ILi1EEEEEENS1_IJS8_S8_S8_S8_EEEEEDaRKT_RKT0_RKT1_ENKUlRKT_RKT0_RKT1_E_clIiS5_S8_EEDaSM_SP_SS_)
$_ZN7cutlass13device_kernelIN5flash19enable_sm80_to_sm89INS1_16FlashAttnBwdSm80INS1_25CollectiveMainloopBwdSm80ILi2ELi2EN4cute5tupleIJNS5_1CILi128EEES8_NS7_ILi64EEEEEENS_10bfloat16_tEfNS_4arch4Sm80ELb0ELb1ELb1ELb0ELb0ELb0ELb0ELb0ELi2ELi4ELi4ELi4ELb0EEENS1_21CollectiveEpilogueBwdISA_SB_SD_Li256ELb0ELb0ELi2EEENS1_19SingleTileSchedulerILb0ELb0ELb0ELi128EEEEEEEEEvNT_6ParamsE$_ZZN4cute7crd2crdINS_5tupleIJiiiNS_1CILi0EEEEEENS1_IJNS2_ILi32EEENS2_ILi4EEENS2_ILi2EEENS2_ILi1EEEEEENS1_IJS8_S8_S8_S8_EEEEEDaRKT_RKT0_RKT1_ENKUlRKT_RKT0_RKT1_E_clIiS5_S8_EEDaSM_SP_SS_:
[----:B------:R-:W-:Y:S02]  /*fb00*/  MOV R6, R4 ;  /* 0x0000000400067202 */ /* 0x000fe40000000f00 */
[----:B------:R-:W-:-:S04]  /*fb10*/  MOV R7, 0x0 ;  /* 0x0000000000077802 */ /* 0x000fc80000000f00 */
[----:B------:R-:W-:Y:S05]  /*fb20*/  RET.REL.NODEC R6 `(_ZN7cutlass13device_kernelIN5flash19enable_sm80_to_sm89INS1_16FlashAttnBwdSm80INS1_25CollectiveMainloopBwdSm80ILi2ELi2EN4cute5tupleIJNS5_1CILi128EEES8_NS7_ILi64EEEEEENS_10bfloat16_tEfNS_4arch4Sm80ELb0ELb1ELb1ELb0ELb0ELb0ELb0ELb0ELi2ELi4ELi4ELi4ELb0EEENS1_21CollectiveEpilogueBwdISA_SB_SD_Li256ELb0ELb0ELi2EEENS1_19SingleTileSchedulerILb0ELb0ELb0ELi128EEEEEEEEEvNT_6ParamsE) ;  /* 0xffff04d006007950 */ /* 0x000fea0003c3ffff */
        .type           $_ZN7cutlass13device_kernelIN5flash19enable_sm80_to_sm89INS1_16FlashAttnBwdSm80INS1_25CollectiveMainloopBwdSm80ILi2ELi2EN4cute5tupleIJNS5_1CILi128EEES8_NS7_ILi64EEEEEENS_10bfloat16_tEfNS_4arch4Sm80ELb0ELb1ELb1ELb0ELb0ELb0ELb0ELb0ELi2ELi4ELi4ELi4ELb0EEENS1_21CollectiveEpilogueBwdISA_SB_SD_Li256ELb0ELb0ELi2EEENS1_19SingleTileSchedulerILb0ELb0ELb0ELi128EEEEEEEEEvNT_6ParamsE$_ZZN4cute7crd2crdINS_5tupleIJiiiNS_1CILi0EEEEEENS1_IJNS2_ILi32EEENS2_ILi4EEENS2_ILi2EEENS2_ILi1EEEEEENS1_IJS8_S8_S8_S8_EEEEEDaRKT_RKT0_RKT1_ENKUlRKT_RKT0_RKT1_E_clIiS6_S8_EEDaSM_SP_SS_,@function
        .size           $_ZN7cutlass13device_kernelIN5flash19enable_sm80_to_sm89INS1_16FlashAttnBwdSm80INS1_25CollectiveMainloopBwdSm80ILi2ELi2EN4cute5tupleIJNS5_1CILi128EEES8_NS7_ILi64EEEEEENS_10bfloat16_tEfNS_4arch4Sm80ELb0ELb1ELb1ELb0ELb0ELb0ELb0ELb0ELi2ELi4ELi4ELi4ELb0EEENS1_21CollectiveEpilogueBwdISA_SB_SD_Li256ELb0ELb0ELi2EEENS1_19SingleTileSchedulerILb0ELb0ELb0ELi128EEEEEEEEEvNT_6ParamsE$_ZZN4cute7crd2crdINS_5tupleIJiiiNS_1CILi0EEEEEENS1_IJNS2_ILi32EEENS2_ILi4EEENS2_ILi2EEENS2_ILi1EEEEEENS1_IJS8_S8_S8_S8_EEEEEDaRKT_RKT0_RKT1_ENKUlRKT_RKT0_RKT1_E_clIiS6_S8_EEDaSM_SP_SS_,($_ZN7cutlass13device_kernelIN5flash19enable_sm80_to_sm89INS1_16FlashAttnBwdSm80INS1_25CollectiveMainloopBwdSm80ILi2ELi2EN4cute5tupleIJNS5_1CILi128EEES8_NS7_ILi64EEEEEENS_10bfloat16_tEfNS_4arch4Sm80ELb0ELb1ELb1ELb0ELb0ELb0ELb0ELb0ELi2ELi4ELi4ELi4ELb0EEENS1_21CollectiveEpilogueBwdISA_SB_SD_Li256ELb0ELb0ELi2EEENS1_19SingleTileSchedulerILb0ELb0ELb0ELi128EEEEEEEEEvNT_6ParamsE$_ZZN4cute7crd2crdINS_5tupleIJiiiNS_1CILi0EEEEEENS1_IJNS2_ILi32EEENS2_ILi4EEENS2_ILi2EEENS2_ILi1EEEEEENS1_IJS8_S8_S8_S8_EEEEEDaRKT_RKT0_RKT1_ENKUlRKT_RKT0_RKT1_E_clIiS7_S8_EEDaSM_SP_SS_ - $_ZN7cutlass13device_kernelIN5flash19enable_sm80_to_sm89INS1_16FlashAttnBwdSm80INS1_25CollectiveMainloopBwdSm80ILi2ELi2EN4cute5tupleIJNS5_1CILi128EEES8_NS7_ILi64EEEEEENS_10bfloat16_tEfNS_4arch4Sm80ELb0ELb1ELb1ELb0ELb0ELb0ELb0ELb0ELi2ELi4ELi4ELi4ELb0EEENS1_21CollectiveEpilogueBwdISA_SB_SD_Li256ELb0ELb0ELi2EEENS1_19SingleTileSchedulerILb0ELb0ELb0ELi128EEEEEEEEEvNT_6ParamsE$_ZZN4cute7crd2crdINS_5tupleIJiiiNS_1CILi0EEEEEENS1_IJNS2_ILi32EEENS2_ILi4EEENS2_ILi2EEENS2_ILi1EEEEEENS1_IJS8_S8_S8_S8_EEEEEDaRKT_RKT0_RKT1_ENKUlRKT_RKT0_RKT1_E_clIiS6_S8_EEDaSM_SP_SS_)
$_ZN7cutlass13device_kernelIN5flash19enable_sm80_to_sm89INS1_16FlashAttnBwdSm80INS1_25CollectiveMainloopBwdSm80ILi2ELi2EN4cute5tupleIJNS5_1CILi128EEES8_NS7_ILi64EEEEEENS_10bfloat16_tEfNS_4arch4Sm80ELb0ELb1ELb1ELb0ELb0ELb0ELb0ELb0ELi2ELi4ELi4ELi4ELb0EEENS1_21CollectiveEpilogueBwdISA_SB_SD_Li256ELb0ELb0ELi2EEENS1_19SingleTileSchedulerILb0ELb0ELb0ELi128EEEEEEEEEvNT_6ParamsE$_ZZN4cute7crd2crdINS_5tupleIJiiiNS_1CILi0EEEEEENS1_IJNS2_ILi32EEENS2_ILi4EEENS2_ILi2EEENS2_ILi1EEEEEENS1_IJS8_S8_S8_S8_EEEEEDaRKT_RKT0_RKT1_ENKUlRKT_RKT0_RKT1_E_clIiS6_S8_EEDaSM_SP_SS_:
[----:B------:R-:W-:Y:S02]  /*fb30*/  MOV R6, R2 ;  /* 0x0000000200067202 */ /* 0x000fe40000000f00 */
[----:B------:R-:W-:-:S04]  /*fb40*/  MOV R7, 0x0 ;  /* 0x0000000000077802 */ /* 0x000fc80000000f00 */
[----:B------:R-:W-:Y:S05]  /*fb50*/  RET.REL.NODEC R6 `(_ZN7cutlass13device_kernelIN5flash19enable_sm80_to_sm89INS1_16FlashAttnBwdSm80INS1_25CollectiveMainloopBwdSm80ILi2ELi2EN4cute5tupleIJNS5_1CILi128EEES8_NS7_ILi64EEEEEENS_10bfloat16_tEfNS_4arch4Sm80ELb0ELb1ELb1ELb0ELb0ELb0ELb0ELb0ELi2ELi4ELi4ELi4ELb0EEENS1_21CollectiveEpilogueBwdISA_SB_SD_Li256ELb0ELb0ELi2EEENS1_19SingleTileSchedulerILb0ELb0ELb0ELi128EEEEEEEEEvNT_6ParamsE) ;  /* 0xffff04a006007950 */ /* 0x000fea0003c3ffff */
        .type           $_ZN7cutlass13device_kernelIN5flash19enable_sm80_to_sm89INS1_16FlashAttnBwdSm80INS1_25CollectiveMainloopBwdSm80ILi2ELi2EN4cute5tupleIJNS5_1CILi128EEES8_NS7_ILi64EEEEEENS_10bfloat16_tEfNS_4arch4Sm80ELb0ELb1ELb1ELb0ELb0ELb0ELb0ELb0ELi2ELi4ELi4ELi4ELb0EEENS1_21CollectiveEpilogueBwdISA_SB_SD_Li256ELb0ELb0ELi2EEENS1_19SingleTileSchedulerILb0ELb0ELb0ELi128EEEEEEEEEvNT_6ParamsE$_ZZN4cute7crd2crdINS_5tupleIJiiiNS_1CILi0EEEEEENS1_IJNS2_ILi32EEENS2_ILi4EEENS2_ILi2EEENS2_ILi1EEEEEENS1_IJS8_S8_S8_S8_EEEEEDaRKT_RKT0_RKT1_ENKUlRKT_RKT0_RKT1_E_clIiS7_S8_EEDaSM_SP_SS_,@function
        .size           $_ZN7cutlass13device_kernelIN5flash19enable_sm80_to_sm89INS1_16FlashAttnBwdSm80INS1_25CollectiveMainloopBwdSm80ILi2ELi2EN4cute5tupleIJNS5_1CILi128EEES8_NS7_ILi64EEEEEENS_10bfloat16_tEfNS_4arch4Sm80ELb0ELb1ELb1ELb0ELb0ELb0ELb0ELb0ELi2ELi4ELi4ELi4ELb0EEENS1_21CollectiveEpilogueBwdISA_SB_SD_Li256ELb0ELb0ELi2EEENS1_19SingleTileSchedulerILb0ELb0ELb0ELi128EEEEEEEEEvNT_6ParamsE$_ZZN4cute7crd2crdINS_5tupleIJiiiNS_1CILi0EEEEEENS1_IJNS2_ILi32EEENS2_ILi4EEENS2_ILi2EEENS2_ILi1EEEEEENS1_IJS8_S8_S8_S8_EEEEEDaRKT_RKT0_RKT1_ENKUlRKT_RKT0_RKT1_E_clIiS7_S8_EEDaSM_SP_SS_,($_ZN7cutlass13device_kernelIN5flash19enable_sm80_to_sm89INS1_16FlashAttnBwdSm80INS1_25CollectiveMainloopBwdSm80ILi2ELi2EN4cute5tupleIJNS5_1CILi128EEES8_NS7_ILi64EEEEEENS_10bfloat16_tEfNS_4arch4Sm80ELb0ELb1ELb1ELb0ELb0ELb0ELb0ELb0ELi2ELi4ELi4ELi4ELb0EEENS1_21CollectiveEpilogueBwdISA_SB_SD_Li256ELb0ELb0ELi2EEENS1_19SingleTileSchedulerILb0ELb0ELb0ELi128EEEEEEEEEvNT_6ParamsE$_ZZN4cute7flattenINS_5tupleIJNS1_IJNS_1CILi0EEENS1_IJNS2_ILi1EEENS2_ILi512EEEiEEEEEENS2_ILi4096EEENS1_IJiNS2_ILi8192EEEEEEEEEEEDaRKT_ENKUlRKT_E_clIS7_EEDaSH_ - $_ZN7cutlass13device_kernelIN5flash19enable_sm80_to_sm89INS1_16FlashAttnBwdSm80INS1_25CollectiveMainloopBwdSm80ILi2ELi2EN4cute5tupleIJNS5_1CILi128EEES8_NS7_ILi64EEEEEENS_10bfloat16_tEfNS_4arch4Sm80ELb0ELb1ELb1ELb0ELb0ELb0ELb0ELb0ELi2ELi4ELi4ELi4ELb0EEENS1_21CollectiveEpilogueBwdISA_SB_SD_Li256ELb0ELb0ELi2EEENS1_19SingleTileSchedulerILb0ELb0ELb0ELi128EEEEEEEEEvNT_6ParamsE$_ZZN4cute7crd2crdINS_5tupleIJiiiNS_1CILi0EEEEEENS1_IJNS2_ILi32EEENS2_ILi4EEENS2_ILi2EEENS2_ILi1EEEEEENS1_IJS8_S8_S8_S8_EEEEEDaRKT_RKT0_RKT1_ENKUlRKT_RKT0_RKT1_E_clIiS7_S8_EEDaSM_SP_SS_)
$_ZN7cutlass13device_kernelIN5flash19enable_sm80_to_sm89INS1_16FlashAttnBwdSm80INS1_25CollectiveMainloopBwdSm80ILi2ELi2EN4cute5tupleIJNS5_1CILi128EEES8_NS7_ILi64EEEEEENS_10bfloat16_tEfNS_4arch4Sm80ELb0ELb1ELb1ELb0ELb0ELb0ELb0ELb0ELi2ELi4ELi4ELi4ELb0EEENS1_21CollectiveEpilogueBwdISA_SB_SD_Li256ELb0ELb0ELi2EEENS1_19SingleTileSchedulerILb0ELb0ELb0ELi128EEEEEEEEEvNT_6ParamsE$_ZZN4cute7crd2crdINS_5tupleIJiiiNS_1CILi0EEEEEENS1_IJNS2_ILi32EEENS2_ILi4EEENS2_ILi2EEENS2_ILi1EEEEEENS1_IJS8_S8_S8_S8_EEEEEDaRKT_RKT0_RKT1_ENKUlRKT_RKT0_RKT1_E_clIiS7_S8_EEDaSM_SP_SS_:
[----:B------:R-:W-:-:S04]  /*fb60*/  MOV R3, 0x0 ;  /* 0x0000000000037802 */ /* 0x000fc80000000f00 */
[----:B------:R-:W-:Y:S05]  /*fb70*/  RET.REL.NODEC R2 `(_ZN7cutlass13device_kernelIN5flash19enable_sm80_to_sm89INS1_16FlashAttnBwdSm80INS1_25CollectiveMainloopBwdSm80ILi2ELi2EN4cute5tupleIJNS5_1CILi128EEES8_NS7_ILi64EEEEEENS_10bfloat16_tEfNS_4arch4Sm80ELb0ELb1ELb1ELb0ELb0ELb0ELb0ELb0ELi2ELi4ELi4ELi4ELb0EEENS1_21CollectiveEpilogueBwdISA_SB_SD_Li256ELb0ELb0ELi2EEENS1_19SingleTileSchedulerILb0ELb0ELb0ELi128EEEEEEEEEvNT_6ParamsE) ;  /* 0xffff048002007950 */ /* 0x000fea0003c3ffff */
        .type           $_ZN7cutlass13device_kernelIN5flash19enable_sm80_to_sm89INS1_16FlashAttnBwdSm80INS1_25CollectiveMainloopBwdSm80ILi2ELi2EN4cute5tupleIJNS5_1CILi128EEES8_NS7_ILi64EEEEEENS_10bfloat16_tEfNS_4arch4Sm80ELb0ELb1ELb1ELb0ELb0ELb0ELb0ELb0ELi2ELi4ELi4ELi4ELb0EEENS1_21CollectiveEpilogueBwdISA_SB_SD_Li256ELb0ELb0ELi2EEENS1_19SingleTileSchedulerILb0ELb0ELb0ELi128EEEEEEEEEvNT_6ParamsE$_ZZN4cute7flattenINS_5tupleIJNS1_IJNS_1CILi0EEENS1_IJNS2_ILi1EEENS2_ILi512EEEiEEEEEENS2_ILi4096EEENS1_IJiNS2_ILi8192EEEEEEEEEEEDaRKT_ENKUlRKT_E_clIS7_EEDaSH_,@function
        .size           $_ZN7cutlass13device_kernelIN5flash19enable_sm80_to_sm89INS1_16FlashAttnBwdSm80INS1_25CollectiveMainloopBwdSm80ILi2ELi2EN4cute5tupleIJNS5_1CILi128EEES8_NS7_ILi64EEEEEENS_10bfloat16_tEfNS_4arch4Sm80ELb0ELb1ELb1ELb0ELb0ELb0ELb0ELb0ELi2ELi4ELi4ELi4ELb0EEENS1_21CollectiveEpilogueBwdISA_SB_SD_Li256ELb0ELb0ELi2EEENS1_19SingleTileSchedulerILb0ELb0ELb0ELi128EEEEEEEEEvNT_6ParamsE$_ZZN4cute7flattenINS_5tupleIJNS1_IJNS_1CILi0EEENS1_IJNS2_ILi1EEENS2_ILi512EEEiEEEEEENS2_ILi4096EEENS1_IJiNS2_ILi8192EEEEEEEEEEEDaRKT_ENKUlRKT_E_clIS7_EEDaSH_,($_ZN7cutlass13device_kernelIN5flash19enable_sm80_to_sm89INS1_16FlashAttnBwdSm80INS1_25CollectiveMainloopBwdSm80ILi2ELi2EN4cute5tupleIJNS5_1CILi128EEES8_NS7_ILi64EEEEEENS_10bfloat16_tEfNS_4arch4Sm80ELb0ELb1ELb1ELb0ELb0ELb0ELb0ELb0ELi2ELi4ELi4ELi4ELb0EEENS1_21CollectiveEpilogueBwdISA_SB_SD_Li256ELb0ELb0ELi2EEENS1_19SingleTileSchedulerILb0ELb0ELb0ELi128EEEEEEEEEvNT_6ParamsE$_ZZN4cute7flattenINS_5tupleIJNS1_IJNS_1CILi0EEENS1_IJNS2_ILi1EEENS2_ILi512EEEiEEEEEENS2_ILi4096EEENS1_IJiNS2_ILi8192EEEEEEEEEEEDaRKT_ENKUlRKT_E_clISA_EEDaSH_ - $_ZN7cutlass13device_kernelIN5flash19enable_sm80_to_sm89INS1_16FlashAttnBwdSm80INS1_25CollectiveMainloopBwdSm80ILi2ELi2EN4cute5tupleIJNS5_1CILi128EEES8_NS7_ILi64EEEEEENS_10bfloat16_tEfNS_4arch4Sm80ELb0ELb1ELb1ELb0ELb0ELb0ELb0ELb0ELi2ELi4ELi4ELi4ELb0EEENS1_21CollectiveEpilogueBwdISA_SB_SD_Li256ELb0ELb0ELi2EEENS1_19SingleTileSchedulerILb0ELb0ELb0ELi128EEEEEEEEEvNT_6ParamsE$_ZZN4cute7flattenINS_5tupleIJNS1_IJNS_1CILi0EEENS1_IJNS2_ILi1EEENS2_ILi512EEEiEEEEEENS2_ILi4096EEENS1_IJiNS2_ILi8192EEEEEEEEEEEDaRKT_ENKUlRKT_E_clIS7_EEDaSH_)
$_ZN7cutlass13device_kernelIN5flash19enable_sm80_to_sm89INS1_16FlashAttnBwdSm80INS1_25CollectiveMainloopBwdSm80ILi2ELi2EN4cute5tupleIJNS5_1CILi128EEES8_NS7_ILi64EEEEEENS_10bfloat16_tEfNS_4arch4Sm80ELb0ELb1ELb1ELb0ELb0ELb0ELb0ELb0ELi2ELi4ELi4ELi4ELb0EEENS1_21CollectiveEpilogueBwdISA_SB_SD_Li256ELb0ELb0ELi2EEENS1_19SingleTileSchedulerILb0ELb0ELb0ELi128EEEEEEEEEvNT_6ParamsE$_ZZN4cute7flattenINS_5tupleIJNS1_IJNS_1CILi0EEENS1_IJNS2_ILi1EEENS2_ILi512EEEiEEEEEENS2_ILi4096EEENS1_IJiNS2_ILi8192EEEEEEEEEEEDaRKT_ENKUlRKT_E_clIS7_EEDaSH_:
[----:B------:R-:W-:-:S06]  /*fb80*/  IADD3 R3, R22, -c[0x0][0x20], RZ ;  /* 0x8000080016037a10 */ /* 0x000fcc0007ffe0ff */
[----:B------:R-:W5:Y:S01]  /*fb90*/  LDL R3, [R3] ;  /* 0x0000000003037983 */ /* 0x000f620000100800 */
[----:B------:R-:W-:-:S03]  /*fba0*/  MOV R2, 0xfbc0 ;  /* 0x0000fbc000027802 */ /* 0x000fc60000000f00 */
[----:B-----5:R-:W-:Y:S05]  /*fbb0*/  CALL.REL.NOINC `($_ZN7cutlass13device_kernelIN5flash19enable_sm80_to_sm89INS1_16FlashAttnBwdSm80INS1_25CollectiveMainloopBwdSm80ILi2ELi2EN4cute5tupleIJNS5_1CILi128EEES8_NS7_ILi64EEEEEENS_10bfloat16_tEfNS_4arch4Sm80ELb0ELb1ELb1ELb0ELb0ELb0ELb0ELb0ELi2ELi4ELi4ELi4ELb0EEENS1_21CollectiveEpilogueBwdISA_SB_SD_Li256ELb0ELb0ELi2EEENS1_19SingleTileSchedulerILb0ELb0ELb0ELi128EEEEEEEEEvNT_6ParamsE$_ZZN4cute16flatten_to_tupleINS_5tupleIJNS_1CILi0EEENS1_IJNS2_ILi1EEENS2_ILi512EEEiEEEEEEEEDaRKT_ENKUlRKT_E_clIS6_EEDaSD_) ;  /* 0xffffd35000007944 */ /* 0x020fea0003c3ffff */
[----:B------:R-:W-:Y:S02]  /*fbc0*/  MOV R10, 0xfbe0 ;  /* 0x0000fbe0000a7802 */ /* 0x000fe40000000f00 */
[----:B------:R-:W-:Y:S05]  /*fbd0*/  CALL.REL.NOINC `($_ZN7cutlass13device_kernelIN5flash19enable_sm80_to_sm89INS1_16FlashAttnBwdSm80INS1_25CollectiveMainloopBwdSm80ILi2ELi2EN4cute5tupleIJNS5_1CILi128EEES8_NS7_ILi64EEEEEENS_10bfloat16_tEfNS_4arch4Sm80ELb0ELb1ELb1ELb0ELb0ELb0ELb0ELb0ELi2ELi4ELi4ELi4ELb0EEENS1_21CollectiveEpilogueBwdISA_SB_SD_Li256ELb0ELb0ELi2EEENS1_19SingleTileSchedulerILb0ELb0ELb0ELi128EEEEEEEEEvNT_6ParamsE$_ZZN4cute12filter_tupleINS_5tupleIJNS_1CILi0EEENS1_IJNS2_ILi1EEENS2_ILi512EEEiEEEEEEZNS_16flatten_to_tupleIS7_EEDaRKT_EUlRKT_E_EEDaSB_OT0_ENKUlDpSE_E_clIJNS1_IJS3_EEES6_EEEDaSI_) ;  /* 0xffffc7c000007944 */ /* 0x000fea0003c3ffff */
[----:B------:R-:W-:Y:S02]  /*fbe0*/  MOV R7, 0x0 ;  /* 0x0000000000077802 */ /* 0x000fe40000000f00 */
[----:B-----5:R-:W-:Y:S02]  /*fbf0*/  MOV R10, R2 ;  /* 0x00000002000a7202 */ /* 0x020fe40000000f00 */
[----:B------:R-:W-:Y:S05]  /*fc00*/  RET.REL.NODEC R6 `(_ZN7cutlass13device_kernelIN5flash19enable_sm80_to_sm89INS1_16FlashAttnBwdSm80INS1_25CollectiveMainloopBwdSm80ILi2ELi2EN4cute5tupleIJNS5_1CILi128EEES8_NS7_ILi64EEEEEENS_10bfloat16_tEfNS_4arch4Sm80ELb0ELb1ELb1ELb0ELb0ELb0ELb0ELb0ELi2ELi4ELi4ELi4ELb0EEENS1_21CollectiveEpilogueBwdISA_SB_SD_Li256ELb0ELb0ELi2EEENS1_19SingleTileSchedulerILb0ELb0ELb0ELi128EEEEEEEEEvNT_6ParamsE) ;  /* 0xffff03f006007950 */ /* 0x000fea0003c3ffff */
        .type           $_ZN7cutlass13device_kernelIN5flash19enable_sm80_to_sm89INS1_16FlashAttnBwdSm80INS1_25CollectiveMainloopBwdSm80ILi2ELi2EN4cute5tupleIJNS5_1CILi128EEES8_NS7_ILi64EEEEEENS_10bfloat16_tEfNS_4arch4Sm80ELb0ELb1ELb1ELb0ELb0ELb0ELb0ELb0ELi2ELi4ELi4ELi4ELb0EEENS1_21CollectiveEpilogueBwdISA_SB_SD_Li256ELb0ELb0ELi2EEENS1_19SingleTileSchedulerILb0ELb0ELb0ELi128EEEEEEEEEvNT_6ParamsE$_ZZN4cute7flattenINS_5tupleIJNS1_IJNS_1CILi0EEENS1_IJNS2_ILi1EEENS2_ILi512EEEiEEEEEENS2_ILi4096EEENS1_IJiNS2_ILi8192EEEEEEEEEEEDaRKT_ENKUlRKT_E_clISA_EEDaSH_,@function
        .size           $_ZN7cutlass13device_kernelIN5flash19enable_sm80_to_sm89INS1_16FlashAttnBwdSm80INS1_25CollectiveMainloopBwdSm80ILi2ELi2EN4cute5tupleIJNS5_1CILi128EEES8_NS7_ILi64EEEEEENS_10bfloat16_tEfNS_4arch4Sm80ELb0ELb1ELb1ELb0ELb0ELb0ELb0ELb0ELi2ELi4ELi4ELi4ELb0EEENS1_21CollectiveEpilogueBwdISA_SB_SD_Li256ELb0ELb0ELi2EEENS1_19SingleTileSchedulerILb0ELb0ELb0ELi128EEEEEEEEEvNT_6ParamsE$_ZZN4cute7flattenINS_5tupleIJNS1_IJNS_1CILi0EEENS1_IJNS2_ILi1EEENS2_ILi512EEEiEEEEEENS2_ILi4096EEENS1_IJiNS2_ILi8192EEEEEEEEEEEDaRKT_ENKUlRKT_E_clISA_EEDaSH_,($_ZN7cutlass13device_kernelIN5flash19enable_sm80_to_sm89INS1_16FlashAttnBwdSm80INS1_25CollectiveMainloopBwdSm80ILi2ELi2EN4cute5tupleIJNS5_1CILi128EEES8_NS7_ILi64EEEEEENS_10bfloat16_tEfNS_4arch4Sm80ELb0ELb1ELb1ELb0ELb0ELb0ELb0ELb0ELi2ELi4ELi4ELi4ELb0EEENS1_21CollectiveEpilogueBwdISA_SB_SD_Li256ELb0ELb0ELi2EEENS1_19SingleTileSchedulerILb0ELb0ELb0ELi128EEEEEEEEEvNT_6ParamsE$_ZZN4cute7flattenINS_5tupleIJNS_1CILi1EEENS1_IJNS2_ILi8EEEiiEEENS2_ILi64EEENS1_IJiNS2_ILi144EEENS2_ILi288EEEEEENS2_ILi512EEEEEEEEDaRKT_ENKUlRKT_E_clIS5_EEDaSH_ - $_ZN7cutlass13device_kernelIN5flash19enable_sm80_to_sm89INS1_16FlashAttnBwdSm80INS1_25CollectiveMainloopBwdSm80ILi2ELi2EN4cute5tupleIJNS5_1CILi128EEES8_NS7_ILi64EEEEEENS_10bfloat16_tEfNS_4arch4Sm80ELb0ELb1ELb1ELb0ELb0ELb0ELb0ELb0ELi2ELi4ELi4ELi4ELb0EEENS1_21CollectiveEpilogueBwdISA_SB_SD_Li256ELb0ELb0ELi2EEENS1_19SingleTileSchedulerILb0ELb0ELb0ELi128EEEEEEEEEvNT_6ParamsE$_ZZN4cute7flattenINS_5tupleIJNS1_IJNS_1CILi0EEENS1_IJNS2_ILi1EEENS2_ILi512EEEiEEEEEENS2_ILi4096EEENS1_IJiNS2_ILi8192EEEEEEEEEEEDaRKT_ENKUlRKT_E_clISA_EEDaSH_)
$_ZN7cutlass13device_kernelIN5flash19enable_sm80_to_sm89INS1_16FlashAttnBwdSm80INS1_25CollectiveMainloopBwdSm80ILi2ELi2EN4cute5tupleIJNS5_1CILi128EEES8_NS7_ILi64EEEEEENS_10bfloat16_tEfNS_4arch4Sm80ELb0ELb1ELb1ELb0ELb0ELb0ELb0ELb0ELi2ELi4ELi4ELi4ELb0EEENS1_21CollectiveEpilogueBwdISA_SB_SD_Li256ELb0ELb0ELi2EEENS1_19SingleTileSchedulerILb0ELb0ELb0ELi128EEEEEEEEEvNT_6ParamsE$_ZZN4cute7flattenINS_5tupleIJNS1_IJNS_1CILi0EEENS1_IJNS2_ILi1EEENS2_ILi512EEEiEEEEEENS2_ILi4096EEENS1_IJiNS2_ILi8192EEEEEEEEEEEDaRKT_ENKUlRKT_E_clISA_EEDaSH_:
[----:B------:R-:W-:Y:S02]  /*fc10*/  MOV R6, R2 ;  /* 0x0000000200067202 */ /* 0x000fe40000000f00 */
[----:B------:R-:W-:-:S04]  /*fc20*/  MOV R7, 0x0 ;  /* 0x0000000000077802 */ /* 0x000fc80000000f00 */
[----:B------:R-:W-:Y:S05]  /*fc30*/  RET.REL.NODEC R6 `(_ZN7cutlass13device_kernelIN5flash19enable_sm80_to_sm89INS1_16FlashAttnBwdSm80INS1_25CollectiveMainloopBwdSm80ILi2ELi2EN4cute5tupleIJNS5_1CILi128EEES8_NS7_ILi64EEEEEENS_10bfloat16_tEfNS_4arch4Sm80ELb0ELb1ELb1ELb0ELb0ELb0ELb0ELb0ELi2ELi4ELi4ELi4ELb0EEENS1_21CollectiveEpilogueBwdISA_SB_SD_Li256ELb0ELb0ELi2EEENS1_19SingleTileSchedulerILb0ELb0ELb0ELi128EEEEEEEEEvNT_6ParamsE) ;  /* 0xffff03c006007950 */ /* 0x000fea0003c3ffff */
        .type           $_ZN7cutlass13device_kernelIN5flash19enable_sm80_to_sm89INS1_16FlashAttnBwdSm80INS1_25CollectiveMainloopBwdSm80ILi2ELi2EN4cute5tupleIJNS5_1CILi128EEES8_NS7_ILi64EEEEEENS_10bfloat16_tEfNS_4arch4Sm80ELb0ELb1ELb1ELb0ELb0ELb0ELb0ELb0ELi2ELi4ELi4ELi4ELb0EEENS1_21CollectiveEpilogueBwdISA_SB_SD_Li256ELb0ELb0ELi2EEENS1_19SingleTileSchedulerILb0ELb0ELb0ELi128EEEEEEEEEvNT_6ParamsE$_ZZN4cute7flattenINS_5tupleIJNS_1CILi1EEENS1_IJNS2_ILi8EEEiiEEENS2_ILi64EEENS1_IJiNS2_ILi144EEENS2_ILi288EEEEEENS2_ILi512EEEEEEEEDaRKT_ENKUlRKT_E_clIS5_EEDaSH_,@function
        .size           $_ZN7cutlass13device_kernelIN5flash19enable_sm80_to_sm89INS1_16FlashAttnBwdSm80INS1_25CollectiveMainloopBwdSm80ILi2ELi2EN4cute5tupleIJNS5_1CILi128EEES8_NS7_ILi64EEEEEENS_10bfloat16_tEfNS_4arch4Sm80ELb0ELb1ELb1ELb0ELb0ELb0ELb0ELb0ELi2ELi4ELi4ELi4ELb0EEENS1_21CollectiveEpilogueBwdISA_SB_SD_Li256ELb0ELb0ELi2EEENS1_19SingleTileSchedulerILb0ELb0ELb0ELi128EEEEEEEEEvNT_6ParamsE$_ZZN4cute7flattenINS_5tupleIJNS_1CILi1EEENS1_IJNS2_ILi8EEEiiEEENS2_ILi64EEENS1_IJiNS2_ILi144EEENS2_ILi288EEEEEENS2_ILi512EEEEEEEEDaRKT_ENKUlRKT_E_clIS5_EEDaSH_,($_ZN7cutlass13device_kernelIN5flash19enable_sm80_to_sm89INS1_16FlashAttnBwdSm80INS1_25CollectiveMainloopBwdSm80ILi2ELi2EN4cute5tupleIJNS5_1CILi128EEES8_NS7_ILi64EEEEEENS_10bfloat16_tEfNS_4arch4Sm80ELb0ELb1ELb1ELb0ELb0ELb0ELb0ELb0ELi2ELi4ELi4ELi4ELb0EEENS1_21CollectiveEpilogueBwdISA_SB_SD_Li256ELb0ELb0ELi2EEENS1_19SingleTileSchedulerILb0ELb0ELb0ELi128EEEEEEEEEvNT_6ParamsE$_ZZN4cute7flattenINS_5tupleIJNS_1CILi1EEENS1_IJNS2_ILi8EEEiiEEENS2_ILi64EEENS1_IJiNS2_ILi144EEENS2_ILi288EEEEEENS2_ILi512EEEEEEEEDaRKT_ENKUlRKT_E_clIS9_EEDaSH_ - $_ZN7cutlass13device_kernelIN5flash19enable_sm80_to_sm89INS1_16FlashAttnBwdSm80INS1_25CollectiveMainloopBwdSm80ILi2ELi2EN4cute5tupleIJNS5_1CILi128EEES8_NS7_ILi64EEEEEENS_10bfloat16_tEfNS_4arch4Sm80ELb0ELb1ELb1ELb0ELb0ELb0ELb0ELb0ELi2ELi4ELi4ELi4ELb0EEENS1_21CollectiveEpilogueBwdISA_SB_SD_Li256ELb0ELb0ELi2EEENS1_19SingleTileSchedulerILb0ELb0ELb0ELi128EEEEEEEEEvNT_6ParamsE$_ZZN4cute7flattenINS_5tupleIJNS_1CILi1EEENS1_IJNS2_ILi8EEEiiEEENS2_ILi64EEENS1_IJiNS2_ILi144EEENS2_ILi288EEEEEENS2_ILi512EEEEEEEEDaRKT_ENKUlRKT_E_clIS5_EEDaSH_)
$_ZN7cutlass13device_kernelIN5flash19enable_sm80_to_sm89INS1_16FlashAttnBwdSm80INS1_25CollectiveMainloopBwdSm80ILi2ELi2EN4cute5tupleIJNS5_1CILi128EEES8_NS7_ILi64EEEEEENS_10bfloat16_tEfNS_4arch4Sm80ELb0ELb1ELb1ELb0ELb0ELb0ELb0ELb0ELi2ELi4ELi4ELi4ELb0EEENS1_21CollectiveEpilogueBwdISA_SB_SD_Li256ELb0ELb0ELi2EEENS1_19SingleTileSchedulerILb0ELb0ELb0ELi128EEEEEEEEEvNT_6ParamsE$_ZZN4cute7flattenINS_5tupleIJNS_1CILi1EEENS1_IJNS2_ILi8EEEiiEEENS2_ILi64EEENS1_IJiNS2_ILi144EEENS2_ILi288EEEEEENS2_ILi512EEEEEEEEDaRKT_ENKUlRKT_E_clIS5_EEDaSH_:
[----:B------:R-:W-:-:S04]  /*fc40*/  MOV R5, 0x0 ;  /* 0x0000000000057802 */ /* 0x000fc80000000f00 */
[----:B------:R-:W-:Y:S05]  /*fc50*/  RET.REL.NODEC R4 `(_ZN7cutlass13device_kernelIN5flash19enable_sm80_to_sm89INS1_16FlashAttnBwdSm80INS1_25CollectiveMainloopBwdSm80ILi2ELi2EN4cute5tupleIJNS5_1CILi128EEES8_NS7_ILi64EEEEEENS_10bfloat16_tEfNS_4arch4Sm80ELb0ELb1ELb1ELb0ELb0ELb0ELb0ELb0ELi2ELi4ELi4ELi4ELb0EEENS1_21CollectiveEpilogueBwdISA_SB_SD_Li256ELb0ELb0ELi2EEENS1_19SingleTileSchedulerILb0ELb0ELb0ELi128EEEEEEEEEvNT_6ParamsE) ;  /* 0xffff03a004007950 */ /* 0x000fea0003c3ffff */
        .type           $_ZN7cutlass13device_kernelIN5flash19enable_sm80_to_sm89INS1_16FlashAttnBwdSm80INS1_25CollectiveMainloopBwdSm80ILi2ELi2EN4cute5tupleIJNS5_1CILi128EEES8_NS7_ILi64EEEEEENS_10bfloat16_tEfNS_4arch4Sm80ELb0ELb1ELb1ELb0ELb0ELb0ELb0ELb0ELi2ELi4ELi4ELi4ELb0EEENS1_21CollectiveEpilogueBwdISA_SB_SD_Li256ELb0ELb0ELi2EEENS1_19SingleTileSchedulerILb0ELb0ELb0ELi128EEEEEEEEEvNT_6ParamsE$_ZZN4cute7flattenINS_5tupleIJNS_1CILi1EEENS1_IJNS2_ILi8EEEiiEEENS2_ILi64EEENS1_IJiNS2_ILi144EEENS2_ILi288EEEEEENS2_ILi512EEEEEEEEDaRKT_ENKUlRKT_E_clIS9_EEDaSH_,@function
        .size           $_ZN7cutlass13device_kernelIN5flash19enable_sm80_to_sm89INS1_16FlashAttnBwdSm80INS1_25CollectiveMainloopBwdSm80ILi2ELi2EN4cute5tupleIJNS5_1CILi128EEES8_NS7_ILi64EEEEEENS_10bfloat16_tEfNS_4arch4Sm80ELb0ELb1ELb1ELb0ELb0ELb0ELb0ELb0ELi2ELi4ELi4ELi4ELb0EEENS1_21CollectiveEpilogueBwdISA_SB_SD_Li256ELb0ELb0ELi2EEENS1_19SingleTileSchedulerILb0ELb0ELb0ELi128EEEEEEEEEvNT_6ParamsE$_ZZN4cute7flattenINS_5tupleIJNS_1CILi1EEENS1_IJNS2_ILi8EEEiiEEENS2_ILi64EEENS1_IJiNS2_ILi144EEENS2_ILi288EEEEEENS2_ILi512EEEEEEEEDaRKT_ENKUlRKT_E_clIS9_EEDaSH_,($_ZN7cutlass13device_kernelIN5flash19enable_sm80_to_sm89INS1_16FlashAttnBwdSm80INS1_25CollectiveMainloopBwdSm80ILi2ELi2EN4cute5tupleIJNS5_1CILi128EEES8_NS7_ILi64EEEEEENS_10bfloat16_tEfNS_4arch4Sm80ELb0ELb1ELb1ELb0ELb0ELb0ELb0ELb0ELi2ELi4ELi4ELi4ELb0EEENS1_21CollectiveEpilogueBwdISA_SB_SD_Li256ELb0ELb0ELi2EEENS1_19SingleTileSchedulerILb0ELb0ELb0ELi128EEEEEEEEEvNT_6ParamsE$_ZZN4cute7flattenINS_5tupleIJNS_1CILi1EEENS1_IJiiiEEENS2_ILi64EEENS1_IJNS2_ILi72EEENS2_ILi144EEENS2_ILi288EEEEEENS2_ILi512EEEEEEEEDaRKT_ENKUlRKT_E_clIS4_EEDaSH_ - $_ZN7cutlass13device_kernelIN5flash19enable_sm80_to_sm89INS1_16FlashAttnBwdSm80INS1_25CollectiveMainloopBwdSm80ILi2ELi2EN4cute5tupleIJNS5_1CILi128EEES8_NS7_ILi64EEEEEENS_10bfloat16_tEfNS_4arch4Sm80ELb0ELb1ELb1ELb0ELb0ELb0ELb0ELb0ELi2ELi4ELi4ELi4ELb0EEENS1_21CollectiveEpilogueBwdISA_SB_SD_Li256ELb0ELb0ELi2EEENS1_19SingleTileSchedulerILb0ELb0ELb0ELi128EEEEEEEEEvNT_6ParamsE$_ZZN4cute7flattenINS_5tupleIJNS_1CILi1EEENS1_IJNS2_ILi8EEEiiEEENS2_ILi64EEENS1_IJiNS2_ILi144EEENS2_ILi288EEEEEENS2_ILi512EEEEEEEEDaRKT_ENKUlRKT_E_clIS9_EEDaSH_)
$_ZN7cutlass13device_kernelIN5flash19enable_sm80_to_sm89INS1_16FlashAttnBwdSm80INS1_25CollectiveMainloopBwdSm80ILi2ELi2EN4cute5tupleIJNS5_1CILi128EEES8_NS7_ILi64EEEEEENS_10bfloat16_tEfNS_4arch4Sm80ELb0ELb1ELb1ELb0ELb0ELb0ELb0ELb0ELi2ELi4ELi4ELi4ELb0EEENS1_21CollectiveEpilogueBwdISA_SB_SD_Li256ELb0ELb0ELi2EEENS1_19SingleTileSchedulerILb0ELb0ELb0ELi128EEEEEEEEEvNT_6ParamsE$_ZZN4cute7flattenINS_5tupleIJNS_1CILi1EEENS1_IJNS2_ILi8EEEiiEEENS2_ILi64EEENS1_IJiNS2_ILi144EEENS2_ILi288EEEEEENS2_ILi512EEEEEEEEDaRKT_ENKUlRKT_E_clIS9_EEDaSH_:
[----:B------:R-:W-:Y:S02]  /*fc60*/  MOV R2, R5 ;  /* 0x0000000500027202 */ /* 0x000fe40000000f00 */
[----:B------:R-:W-:-:S04]  /*fc70*/  MOV R5, 0x0 ;  /* 0x0000000000057802 */ /* 0x000fc80000000f00 */
[----:B------:R-:W-:Y:S05]  /*fc80*/  RET.REL.NODEC R4 `(_ZN7cutlass13device_kernelIN5flash19enable_sm80_to_sm89INS1_16FlashAttnBwdSm80INS1_25CollectiveMainloopBwdSm80ILi2ELi2EN4cute5tupleIJNS5_1CILi128EEES8_NS7_ILi64EEEEEENS_10bfloat16_tEfNS_4arch4Sm80ELb0ELb1ELb1ELb0ELb0ELb0ELb0ELb0ELi2ELi4ELi4ELi4ELb0EEENS1_21CollectiveEpilogueBwdISA_SB_SD_Li256ELb0ELb0ELi2EEENS1_19SingleTileSchedulerILb0ELb0ELb0ELi128EEEEEEEEEvNT_6ParamsE) ;  /* 0xffff037004007950 */ /* 0x000fea0003c3ffff */
        .type           $_ZN7cutlass13device_kernelIN5flash19enable_sm80_to_sm89INS1_16FlashAttnBwdSm80INS1_25CollectiveMainloopBwdSm80ILi2ELi2EN4cute5tupleIJNS5_1CILi128EEES8_NS7_ILi64EEEEEENS_10bfloat16_tEfNS_4arch4Sm80ELb0ELb1ELb1ELb0ELb0ELb0ELb0ELb0ELi2ELi4ELi4ELi4ELb0EEENS1_21CollectiveEpilogueBwdISA_SB_SD_Li256ELb0ELb0ELi2EEENS1_19SingleTileSchedulerILb0ELb0ELb0ELi128EEEEEEEEEvNT_6ParamsE$_ZZN4cute7flattenINS_5tupleIJNS_1CILi1EEENS1_IJiiiEEENS2_ILi64EEENS1_IJNS2_ILi72EEENS2_ILi144EEENS2_ILi288EEEEEENS2_ILi512EEEEEEEEDaRKT_ENKUlRKT_E_clIS4_EEDaSH_,@function
        .size           $_ZN7cutlass13device_kernelIN5flash19enable_sm80_to_sm89INS1_16FlashAttnBwdSm80INS1_25CollectiveMainloopBwdSm80ILi2ELi2EN4cute5tupleIJNS5_1CILi128EEES8_NS7_ILi64EEEEEENS_10bfloat16_tEfNS_4arch4Sm80ELb0ELb1ELb1ELb0ELb0ELb0ELb0ELb0ELi2ELi4ELi4ELi4ELb0EEENS1_21CollectiveEpilogueBwdISA_SB_SD_Li256ELb0ELb0ELi2EEENS1_19SingleTileSchedulerILb0ELb0ELb0ELi128EEEEEEEEEvNT_6ParamsE$_ZZN4cute7flattenINS_5tupleIJNS_1CILi1EEENS1_IJiiiEEENS2_ILi64EEENS1_IJNS2_ILi72EEENS2_ILi144EEENS2_ILi288EEEEEENS2_ILi512EEEEEEEEDaRKT_ENKUlRKT_E_clIS4_EEDaSH_,($_ZN7cutlass13device_kernelIN5flash19enable_sm80_to_sm89INS1_16FlashAttnBwdSm80INS1_25CollectiveMainloopBwdSm80ILi2ELi2EN4cute5tupleIJNS5_1CILi128EEES8_NS7_ILi64EEEEEENS_10bfloat16_tEfNS_4arch4Sm80ELb0ELb1ELb1ELb0ELb0ELb0ELb0ELb0ELi2ELi4ELi4ELi4ELb0EEENS1_21CollectiveEpilogueBwdISA_SB_SD_Li256ELb0ELb0ELi2EEENS1_19SingleTileSchedulerILb0ELb0ELb0ELi128EEEEEEEEEvNT_6ParamsE$_ZZN4cute7idx2crdINS_5tupleIJiiNS_1CILi0EEEEEENS1_IJNS1_IJNS2_ILi4EEENS2_ILi8EEEEEENS2_ILi2EEENS2_ILi1EEEEEEEEDaRKT_RKT0_ENKUlRKT_RKT0_E_clIiS7_EEDaSJ_SM_ - $_ZN7cutlass13device_kernelIN5flash19enable_sm80_to_sm89INS1_16FlashAttnBwdSm80INS1_25CollectiveMainloopBwdSm80ILi2ELi2EN4cute5tupleIJNS5_1CILi128EEES8_NS7_ILi64EEEEEENS_10bfloat16_tEfNS_4arch4Sm80ELb0ELb1ELb1ELb0ELb0ELb0ELb0ELb0ELi2ELi4ELi4ELi4ELb0EEENS1_21CollectiveEpilogueBwdISA_SB_SD_Li256ELb0ELb0ELi2EEENS1_19SingleTileSchedulerILb0ELb0ELb0ELi128EEEEEEEEEvNT_6ParamsE$_ZZN4cute7flattenINS_5tupleIJNS_1CILi1EEENS1_IJiiiEEENS2_ILi64EEENS1_IJNS2_ILi72EEENS2_ILi144EEENS2_ILi288EEEEEENS2_ILi512EEEEEEEEDaRKT_ENKUlRKT_E_clIS4_EEDaSH_)
$_ZN7cutlass13device_kernelIN5flash19enable_sm80_to_sm89INS1_16FlashAttnBwdSm80INS1_25CollectiveMainloopBwdSm80ILi2ELi2EN4cute5tupleIJNS5_1CILi128EEES8_NS7_ILi64EEEEEENS_10bfloat16_tEfNS_4arch4Sm80ELb0ELb1ELb1ELb0ELb0ELb0ELb0ELb0ELi2ELi4ELi4ELi4ELb0EEENS1_21CollectiveEpilogueBwdISA_SB_SD_Li256ELb0ELb0ELi2EEENS1_19SingleTileSchedulerILb0ELb0ELb0ELi128EEEEEEEEEvNT_6ParamsE$_ZZN4cute7flattenINS_5tupleIJNS_1CILi1EEENS1_IJiiiEEENS2_ILi64EEENS1_IJNS2_ILi72EEENS2_ILi144EEENS2_ILi288EEEEEENS2_ILi512EEEEEEEEDaRKT_ENKUlRKT_E_clIS4_EEDaSH_:
[----:B------:R-:W-:Y:S02]  /*fc90*/  MOV R6, R4 ;  /* 0x0000000400067202 */ /* 0x000fe40000000f00 */
[----:B------:R-:W-:-:S04]  /*fca0*/  MOV R7, 0x0 ;  /* 0x0000000000077802 */ /* 0x000fc80000000f00 */
[----:B------:R-:W-:Y:S05]  /*fcb0*/  RET.REL.NODEC R6 `(_ZN7cutlass13device_kernelIN5flash19enable_sm80_to_sm89INS1_16FlashAttnBwdSm80INS1_25CollectiveMainloopBwdSm80ILi2ELi2EN4cute5tupleIJNS5_1CILi128EEES8_NS7_ILi64EEEEEENS_10bfloat16_tEfNS_4arch4Sm80ELb0ELb1ELb1ELb0ELb0ELb0ELb0ELb0ELi2ELi4ELi4ELi4ELb0EEENS1_21CollectiveEpilogueBwdISA_SB_SD_Li256ELb0ELb0ELi2EEENS1_19SingleTileSchedulerILb0ELb0ELb0ELi128EEEEEEEEEvNT_6ParamsE) ;  /* 0xffff034006007950 */ /* 0x000fea0003c3ffff */
        .type           $_ZN7cutlass13device_kernelIN5flash19enable_sm80_to_sm89INS1_16FlashAttnBwdSm80INS1_25CollectiveMainloopBwdSm80ILi2ELi2EN4cute5tupleIJNS5_1CILi128EEES8_NS7_ILi64EEEEEENS_10bfloat16_tEfNS_4arch4Sm80ELb0ELb1ELb1ELb0ELb0ELb0ELb0ELb0ELi2ELi4ELi4ELi4ELb0EEENS1_21CollectiveEpilogueBwdISA_SB_SD_Li256ELb0ELb0ELi2EEENS1_19SingleTileSchedulerILb0ELb0ELb0ELi128EEEEEEEEEvNT_6ParamsE$_ZZN4cute7idx2crdINS_5tupleIJiiNS_1CILi0EEEEEENS1_IJNS1_IJNS2_ILi4EEENS2_ILi8EEEEEENS2_ILi2EEENS2_ILi1EEEEEEEEDaRKT_RKT0_ENKUlRKT_RKT0_E_clIiS7_EEDaSJ_SM_,@function
        .size           $_ZN7cutlass13device_kernelIN5flash19enable_sm80_to_sm89INS1_16FlashAttnBwdSm80INS1_25CollectiveMainloopBwdSm80ILi2ELi2EN4cute5tupleIJNS5_1CILi128EEES8_NS7_ILi64EEEEEENS_10bfloat16_tEfNS_4arch4Sm80ELb0ELb1ELb1ELb0ELb0ELb0ELb0ELb0ELi2ELi4ELi4ELi4ELb0EEENS1_21CollectiveEpilogueBwdISA_SB_SD_Li256ELb0ELb0ELi2EEENS1_19SingleTileSchedulerILb0ELb0ELb0ELi128EEEEEEEEEvNT_6ParamsE$_ZZN4cute7idx2crdINS_5tupleIJiiNS_1CILi0EEEEEENS1_IJNS1_IJNS2_ILi4EEENS2_ILi8EEEEEENS2_ILi2EEENS2_ILi1EEEEEEEEDaRKT_RKT0_ENKUlRKT_RKT0_E_clIiS7_EEDaSJ_SM_,($_ZN7cutlass13device_kernelIN5flash19enable_sm80_to_sm89INS1_16FlashAttnBwdSm80INS1_25CollectiveMainloopBwdSm80ILi2ELi2EN4cute5tupleIJNS5_1CILi128EEES8_NS7_ILi64EEEEEENS_10bfloat16_tEfNS_4arch4Sm80ELb0ELb1ELb1ELb0ELb0ELb0ELb0ELb0ELi2ELi4ELi4ELi4ELb0EEENS1_21CollectiveEpilogueBwdISA_SB_SD_Li256ELb0ELb0ELi2EEENS1_19SingleTileSchedulerILb0ELb0ELb0ELi128EEEEEEEEEvNT_6ParamsE$_ZZN4cute7idx2crdINS_5tupleIJiiNS_1CILi0EEEEEENS1_IJNS1_IJNS2_ILi4EEENS2_ILi8EEEEEENS2_ILi2EEENS2_ILi1EEEEEEEEDaRKT_RKT0_ENKUlRKT_RKT0_E_clIiS8_EEDaSJ_SM_ - $_ZN7cutlass13device_kernelIN5flash19enable_sm80_to_sm89INS1_16FlashAttnBwdSm80INS1_25CollectiveMainloopBwdSm80ILi2ELi2EN4cute5tupleIJNS5_1CILi128EEES8_NS7_ILi64EEEEEENS_10bfloat16_tEfNS_4arch4Sm80ELb0ELb1ELb1ELb0ELb0ELb0ELb0ELb0ELi2ELi4ELi4ELi4ELb0EEENS1_21CollectiveEpilogueBwdISA_SB_SD_Li256ELb0ELb0ELi2EEENS1_19SingleTileSchedulerILb0ELb0ELb0ELi128EEEEEEEEEvNT_6ParamsE$_ZZN4cute7idx2crdINS_5tupleIJiiNS_1CILi0EEEEEENS1_IJNS1_IJNS2_ILi4EEENS2_ILi8EEEEEENS2_ILi2EEENS2_ILi1EEEEEEEEDaRKT_RKT0_ENKUlRKT_RKT0_E_clIiS7_EEDaSJ_SM_)
$_ZN7cutlass13device_kernelIN5flash19enable_sm80_to_sm89INS1_16FlashAttnBwdSm80INS1_25CollectiveMainloopBwdSm80ILi2ELi2EN4cute5tupleIJNS5_1CILi128EEES8_NS7_ILi64EEEEEENS_10bfloat16_tEfNS_4arch4Sm80ELb0ELb1ELb1ELb0ELb0ELb0ELb0ELb0ELi2ELi4ELi4ELi4ELb0EEENS1_21CollectiveEpilogueBwdISA_SB_SD_Li256ELb0ELb0ELi2EEENS1_19SingleTileSchedulerILb0ELb0ELb0ELi128EEEEEEEEEvNT_6ParamsE$_ZZN4cute7idx2crdINS_5tupleIJiiNS_1CILi0EEEEEENS1_IJNS1_IJNS2_ILi4EEENS2_ILi8EEEEEENS2_ILi2EEENS2_ILi1EEEEEEEEDaRKT_RKT0_ENKUlRKT_RKT0_E_clIiS7_EEDaSJ_SM_:
        /* <DEDUP_REMOVED lines=10> */
[----:B------:R-:W-:Y:S05]  /*fd60*/  CALL.REL.NOINC `($_ZN7cutlass13device_kernelIN5flash19enable_sm80_to_sm89INS1_16FlashAttnBwdSm80INS1_25CollectiveMainloopBwdSm80ILi2ELi2EN4cute5tupleIJNS5_1CILi128EEES8_NS7_ILi64EEEEEENS_10bfloat16_tEfNS_4arch4Sm80ELb0ELb1ELb1ELb0ELb0ELb0ELb0ELb0ELi2ELi4ELi4ELi4ELb0EEENS1_21CollectiveEpilogueBwdISA_SB_SD_Li256ELb0ELb0ELi2EEENS1_19SingleTileSchedulerILb0ELb0ELb0ELi128EEEEEEEEEvNT_6ParamsE$_ZN4cute5tupleIJiEEC2ERKi) ;  /* 0xffffbc2000007944 */ /* 0x000fea0003c3ffff */
[----:B------:R2:W5:Y:S01]  /*fd70*/  LDL R73, [R1+0x1680] ;  /* 0x0016800001497983 */ /* 0x0005620000100800 */
[----:B-1----:R-:W-:Y:S01]  /*fd80*/  IMAD.MOV.U32 R3, RZ, RZ, R8 ;  /* 0x000000ffff037224 */ /* 0x002fe200078e0008 */
[----:B------:R-:W-:-:S02]  /*fd90*/  MOV R2, R9 ;  /* 0x0000000900027202 */ /* 0x000fc40000000f00 */
[----:B------:R-:W-:Y:S02]  /*fda0*/  MOV R10, 0xfdc0 ;  /* 0x0000fdc0000a7802 */ /* 0x000fe40000000f00 */
[----:B--2--5:R-:W-:Y:S05]  /*fdb0*/  CALL.REL.NOINC `($_ZN7cutlass13device_kernelIN5flash19enable_sm80_to_sm89INS1_16FlashAttnBwdSm80INS1_25CollectiveMainloopBwdSm80ILi2ELi2EN4cute5tupleIJNS5_1CILi128EEES8_NS7_ILi64EEEEEENS_10bfloat16_tEfNS_4arch4Sm80ELb0ELb1ELb1ELb0ELb0ELb0ELb0ELb0ELi2ELi4ELi4ELi4ELb0EEENS1_21CollectiveEpilogueBwdISA_SB_SD_Li256ELb0ELb0ELi2EEENS1_19SingleTileSchedulerILb0ELb0ELb0ELi128EEEEEEEEEvNT_6ParamsE$_ZN4cute5tupleIJiEEC2ERKi) ;  /* 0xffffbbd000007944 */ /* 0x024fea0003c3ffff */
[----:B------:R2:W5:Y:S01]  /*fdc0*/  LDL R8, [R1+0x1680] ;  /* 0x0016800001087983 */ /* 0x0005620000100800 */
[----:B-1----:R-:W-:Y:S01]  /*fdd0*/  IMAD.MOV.U32 R3, RZ, RZ, R73 ;  /* 0x000000ffff037224 */ /* 0x002fe200078e0049 */
[----:B------:R-:W-:Y:S02]  /*fde0*/  MOV R2, R7 ;  /* 0x0000000700027202 */ /* 0x000fe40000000f00 */
[----:B------:R-:W-:Y:S02]  /*fdf0*/  MOV R10, 0xfe10 ;  /* 0x0000fe10000a7802 */ /* 0x000fe40000000f00 */
[----:B--2--5:R-:W-:Y:S05]  /*fe00*/  CALL.REL.NOINC `($_ZN7cutlass13device_kernelIN5flash19enable_sm80_to_sm89INS1_16FlashAttnBwdSm80INS1_25CollectiveMainloopBwdSm80ILi2ELi2EN4cute5tupleIJNS5_1CILi128EEES8_NS7_ILi64EEEEEENS_10bfloat16_tEfNS_4arch4Sm80ELb0ELb1ELb1ELb0ELb0ELb0ELb0ELb0ELi2ELi4ELi4ELi4ELb0EEENS1_21CollectiveEpilogueBwdISA_SB_SD_Li256ELb0ELb0ELi2EEENS1_19SingleTileSchedulerILb0ELb0ELb0ELi128EEEEEEEEEvNT_6ParamsE$_ZN4cute5tupleIJiEEC2ERKi) ;  /* 0xffffbb8000007944 */ /* 0x024fea0003c3ffff */
[----:B-1----:R1:W5:Y:S01]  /*fe10*/  LDL R3, [R1+0x1684] ;  /* 0x0016840001037983 */ /* 0x0023620000100800 */
[----:B------:R-:W-:Y:S02]  /*fe20*/  MOV R2, R9 ;  /* 0x0000000900027202 */ /* 0x000fe40000000f00 */
[----:B------:R-:W-:Y:S02]  /*fe30*/  MOV R10, 0xfe50 ;  /* 0x0000fe50000a7802 */ /* 0x000fe40000000f00 */
[----:B-1---5:R-:W-:Y:S05]  /*fe40*/  CALL.REL.NOINC `($_ZN7cutlass13device_kernelIN5flash19enable_sm80_to_sm89INS1_16FlashAttnBwdSm80INS1_25CollectiveMainloopBwdSm80ILi2ELi2EN4cute5tupleIJNS5_1CILi128EEES8_NS7_ILi64EEEEEENS_10bfloat16_tEfNS_4arch4Sm80ELb0ELb1ELb1ELb0ELb0ELb0ELb0ELb0ELi2ELi4ELi4ELi4ELb0EEENS1_21CollectiveEpilogueBwdISA_SB_SD_Li256ELb0ELb0ELi2EEENS1_19SingleTileSchedulerILb0ELb0ELb0ELi128EEEEEEEEEvNT_6ParamsE$_ZN4cute5tupleIJiEEC2ERKi) ;  /* 0xffffbb4000007944 */ /* 0x022fea0003c3ffff */
[----:B------:R2:W5:Y:S01]  /*fe50*/  LDL R73, [R1+0x1680] ;  /* 0x0016800001497983 */ /* 0x0005620000100800 */
[----:B-1----:R-:W-:Y:S01]  /*fe60*/  IMAD.MOV.U32 R2, RZ, RZ, R7 ;  /* 0x000000ffff027224 */ /* 0x002fe200078e0007 */
[----:B------:R-:W-:Y:S02]  /*fe70*/  MOV R3, R8 ;  /* 0x0000000800037202 */ /* 0x000fe40000000f00 */
[----:B------:R-:W-:-:S02]  /*fe80*/  MOV R10, 0xfea0 ;  /* 0x0000fea0000a7802 */ /* 0x000fc40000000f00 */
[----:B--2--5:R-:W-:Y:S05]  /*fe90*/  CALL.REL.NOINC `($_ZN7cutlass13device_kernelIN5flash19enable_sm80_to_sm89INS1_16FlashAttnBwdSm80INS1_25CollectiveMainloopBwdSm80ILi2ELi2EN4cute5tupleIJNS5_1CILi128EEES8_NS7_ILi64EEEEEENS_10bfloat16_tEfNS_4arch4Sm80ELb0ELb1ELb1ELb0ELb0ELb0ELb0ELb0ELi2ELi4ELi4ELi4ELb0EEENS1_21CollectiveEpilogueBwdISA_SB_SD_Li256ELb0ELb0ELi2EEENS1_19SingleTileSchedulerILb0ELb0ELb0ELi128EEEEEEEEEvNT_6ParamsE$_ZN4cute5tupleIJiEEC2ERKi) ;  /* 0xffffbaf000007944 */ /* 0x024fea0003c3ffff */
[----:B-1----:R1:W5:Y:S01]  /*fea0*/  LDL R3, [R1+0x1684] ;  /* 0x0016840001037983 */ /* 0x0023620000100800 */
[----:B------:R-:W-:-:S03]  /*feb0*/  MOV R8, 0xfed0 ;  /* 0x0000fed000087802 */ /* 0x000fc60000000f00 */
[----:B-1---5:R-:W-:Y:S05]  /*fec0*/  CALL.REL.NOINC `($_ZN7cutlass13device_kernelIN5flash19enable_sm80_to_sm89INS1_16FlashAttnBwdSm80INS1_25CollectiveMainloopBwdSm80ILi2ELi2EN4cute5tupleIJNS5_1CILi128EEES8_NS7_ILi64EEEEEENS_10bfloat16_tEfNS_4arch4Sm80ELb0ELb1ELb1ELb0ELb0ELb0ELb0ELb0ELi2ELi4ELi4ELi4ELb0EEENS1_21CollectiveEpilogueBwdISA_SB_SD_Li256ELb0ELb0ELi2EEENS1_19SingleTileSchedulerILb0ELb0ELb0ELi128EEEEEEEEEvNT_6ParamsE$_ZN4cute5tupleIJNS_1CILi0EEEiEEC2ERKS2_RKi) ;  /* 0xffffb9e000007944 */ /* 0x022fea0003c3ffff */
[----:B------:R1:W5:Y:S01]  /*fed0*/  LDL R8, [R1+0x1680] ;  /* 0x0016800001087983 */ /* 0x0003620000100800 */
[----:B------:R-:W-:Y:S01]  /*fee0*/  IMAD.MOV.U32 R3, RZ, RZ, R73 ;  /* 0x000000ffff037224 */ /* 0x000fe200078e0049 */
[----:B------:R-:W-:-:S02]  /*fef0*/  MOV R2, R9 ;  /* 0x0000000900027202 */ /* 0x000fc40000000f00 */
[----:B------:R-:W-:Y:S02]  /*ff00*/  MOV R6, 0xff20 ;  /* 0x0000ff2000067802 */ /* 0x000fe40000000f00 */
[----:B-1---5:R-:W-:Y:S05]  /*ff10*/  CALL.REL.NOINC `($_ZN7cutlass13device_kernelIN5flash19enable_sm80_to_sm89INS1_16FlashAttnBwdSm80INS1_25CollectiveMainloopBwdSm80ILi2ELi2EN4cute5tupleIJNS5_1CILi128EEES8_NS7_ILi64EEEEEENS_10bfloat16_tEfNS_4arch4Sm80ELb0ELb1ELb1ELb0ELb0ELb0ELb0ELb0ELi2ELi4ELi4ELi4ELb0EEENS1_21CollectiveEpilogueBwdISA_SB_SD_Li256ELb0ELb0ELi2EEENS1_19SingleTileSchedulerILb0ELb0ELb0ELi128EEEEEEEEEvNT_6ParamsE$_ZN4cute3eso3ESOILb0ELb1EJiNS_1CILi0EEEEEC2ERKiRKS3_) ;  /* 0xffff7f3000007944 */ /* 0x022fea0003c3ffff */
[----:B------:R2:W5:Y:S01]  /*ff20*/  LDL R10, [R1+0x1680] ;  /* 0x00168000010a7983 */ /* 0x0005620000100800 */
[----:B------:R-:W-:-:S03]  /*ff30*/  MOV R78, 0xff60 ;  /* 0x0000ff60004e7802 */ /* 0x000fc60000000f00 */
[----:B------:R2:W-:Y:S04]  /*ff40*/  STL [R1+0x1680], R8 ;  /* 0x0016800801007387 */ /* 0x0005e80000100800 */
[----:B-12--5:R-:W-:Y:S05]  /*ff50*/  CALL.REL.NOINC `($_ZN7cutlass13device_kernelIN5flash19enable_sm80_to_sm89INS1_16FlashAttnBwdSm80INS1_25CollectiveMainloopBwdSm80ILi2ELi2EN4cute5tupleIJNS5_1CILi128EEES8_NS7_ILi64EEEEEENS_10bfloat16_tEfNS_4arch4Sm80ELb0ELb1ELb1ELb0ELb0ELb0ELb0ELb0ELi2ELi4ELi4ELi4ELb0EEENS1_21CollectiveEpilogueBwdISA_SB_SD_Li256ELb0ELb0ELi2EEENS1_19SingleTileSchedulerILb0ELb0ELb0ELi128EEEEEEEEEvNT_6ParamsE$_ZZN4cuteplIJiEJNS_1CILi0EEEiEEEDaRKNS_15ArithmeticTupleIJDpT_EEERKNS3_IJDpT0_EEEENKUlDpRKT_E_clIJiiEEEDaSH_) ;  /* 0x00000d7000007944 */ /* 0x026fea0003c00000 */
[----:B-----5:R-:W-:Y:S02]  /*ff60*/  MOV R7, R2 ;  /* 0x0000000200077202 */ /* 0x020fe40000000f00 */
[----:B------:R-:W-:Y:S02]  /*ff70*/  MOV R2, 0xff90 ;  /* 0x0000ff9000027802 */ /* 0x000fe40000000f00 */
[----:B-1----:R-:W-:Y:S05]  /*ff80*/  CALL.REL.NOINC `($_ZN7cutlass13device_kernelIN5flash19enable_sm80_to_sm89INS1_16FlashAttnBwdSm80INS1_25CollectiveMainloopBwdSm80ILi2ELi2EN4cute5tupleIJNS5_1CILi128EEES8_NS7_ILi64EEEEEENS_10bfloat16_tEfNS_4arch4Sm80ELb0ELb1ELb1ELb0ELb0ELb0ELb0ELb0ELi2ELi4ELi4ELi4ELb0EEENS1_21CollectiveEpilogueBwdISA_SB_SD_Li256ELb0ELb0ELi2EEENS1_19SingleTileSchedulerILb0ELb0ELb0ELi128EEEEEEEEEvNT_6ParamsE$_ZZN4cute19as_arithmetic_tupleINS_15ArithmeticTupleIJiiEEEEEDaRKT_ENKUlRKT_E_clIiEEDaS8_) ;  /* 0xffffd13000007944 */ /* 0x002fea0003c3ffff */
[----:B------:R-:W-:Y:S01]  /*ff90*/  IMAD.MOV.U32 R7, RZ, RZ, R3 ;  /* 0x000000ffff077224 */ /* 0x000fe200078e0003 */
[----:B------:R-:W-:Y:S02]  /*ffa0*/  MOV R10, R6 ;  /* 0x00000006000a7202 */ /* 0x000fe40000000f00 */
[----:B------:R-:W-:Y:S02]  /*ffb0*/  MOV R2, 0xffd0 ;  /* 0x0000ffd000027802 */ /* 0x000fe40000000f00 */
[----:B------:R-:W-:Y:S05]  /*ffc0*/  CALL.REL.NOINC `($_ZN7cutlass13device_kernelIN5flash19enable_sm80_to_sm89INS1_16FlashAttnBwdSm80INS1_25CollectiveMainloopBwdSm80ILi2ELi2EN4cute5tupleIJNS5_1CILi128EEES8_NS7_ILi64EEEEEENS_10bfloat16_tEfNS_4arch4Sm80ELb0ELb1ELb1ELb0ELb0ELb0ELb0ELb0ELi2ELi4ELi4ELi4ELb0EEENS1_21CollectiveEpilogueBwdISA_SB_SD_Li256ELb0ELb0ELi2EEENS1_19SingleTileSchedulerILb0ELb0ELb0ELi128EEEEEEEEEvNT_6ParamsE$_ZZN4cute19as_arithmetic_tupleINS_15ArithmeticTupleIJiiEEEEEDaRKT_ENKUlRKT_E_clIiEEDaS8_) ;  /* 0xffffd0f000007944 */ /* 0x000fea0003c3ffff */
[----:B------:R1:W-:Y:S01]  /*ffd0*/  STL [R1+0x1680], R6 ;  /* 0x0016800601007387 */ /* 0x0003e20000100800 */
[----:B------:R-:W-:-:S03]  /*ffe0*/  MOV R78, 0x10000 ;  /* 0x00010000004e7802 */ /* 0x000fc60000000f00 */
[----:B-1----:R-:W-:Y:S05]  /*fff0*/  CALL.REL.NOINC `($_ZN7cutlass13device_kernelIN5flash19enable_sm80_to_sm89INS1_16FlashAttnBwdSm80INS1_25CollectiveMainloopBwdSm80ILi2ELi2EN4cute5tupleIJNS5_1CILi128EEES8_NS7_ILi64EEEEEENS_10bfloat16_tEfNS_4arch4Sm80ELb0ELb1ELb1ELb0ELb0ELb0ELb0ELb0ELi2ELi4ELi4ELi4ELb0EEENS1_21CollectiveEpilogueBwdISA_SB_SD_Li256ELb0ELb0ELi2EEENS1_19SingleTileSchedulerILb0ELb0ELb0ELi128EEEEEEEEEvNT_6ParamsE$_ZZN4cute19as_arithmetic_tupleINS_15ArithmeticTupleIJiiEEEEEDaRKT_ENKUlDpRKT_E_clIJiiEEEDaS9_) ;  /* 0xffffd04000007944 */ /* 0x002fea0003c3ffff */
[----:B-----5:R-:W-:Y:S02]  /*10000*/  MOV R6, R2 ;  /* 0x0000000200067202 */ /* 0x020fe40000000f00 */
[----:B------:R-:W-:Y:S02]  /*10010*/  MOV R2, 0x10030 ;  /* 0x0001003000027802 */ /* 0x000fe40000000f00 */
[----:B-1----:R-:W-:Y:S05]  /*10020*/  CALL.REL.NOINC `($_ZN7cutlass13device_kernelIN5flash19enable_sm80_to_sm89INS1_16FlashAttnBwdSm80INS1_25CollectiveMainloopBwdSm80ILi2ELi2EN4cute5tupleIJNS5_1CILi128EEES8_NS7_ILi64EEEEEENS_10bfloat16_tEfNS_4arch4Sm80ELb0ELb1ELb1ELb0ELb0ELb0ELb0ELb0ELi2ELi4ELi4ELi4ELb0EEENS1_21CollectiveEpilogueBwdISA_SB_SD_Li256ELb0ELb0ELi2EEENS1_19SingleTileSchedulerILb0ELb0ELb0ELi128EEEEEEEEEvNT_6ParamsE$_ZZN4cute14transform_leafINS_15ArithmeticTupleIJiiEEENS_8identityEEEDaRKT_OT0_ENKUlRKT_E_clIiEEDaSB_) ;  /* 0xffffce6000007944 */ /* 0x002fea0003c3ffff */
[----:B------:R-:W-:Y:S01]  /*10030*/  IMAD.MOV.U32 R6, RZ, RZ, R3 ;  /* 0x000000ffff067224 */ /* 0x000fe200078e0003 */
[----:B------:R-:W-:Y:S02]  /*10040*/  MOV R10, R8 ;  /* 0x00000008000a7202 */ /* 0x000fe40000000f00 */
[----:B------:R-:W-:-:S02]  /*10050*/  MOV R2, 0x10070 ;  /* 0x0001007000027802 */ /* 0x000fc40000000f00 */
[----:B------:R-:W-:Y:S05]  /*10060*/  CALL.REL.NOINC `($_ZN7cutlass13device_kernelIN5flash19enable_sm80_to_sm89INS1_16FlashAttnBwdSm80INS1_25CollectiveMainloopBwdSm80ILi2ELi2EN4cute5tupleIJNS5_1CILi128EEES8_NS7_ILi64EEEEEENS_10bfloat16_tEfNS_4arch4Sm80ELb0ELb1ELb1ELb0ELb0ELb0ELb0ELb0ELi2ELi4ELi4ELi4ELb0EEENS1_21CollectiveEpilogueBwdISA_SB_SD_Li256ELb0ELb0ELi2EEENS1_19SingleTileSchedulerILb0ELb0ELb0ELi128EEEEEEEEEvNT_6ParamsE$_ZZN4cute14transform_leafINS_15ArithmeticTupleIJiiEEENS_8identityEEEDaRKT_OT0_ENKUlRKT_E_clIiEEDaSB_) ;  /* 0xffffce2000007944 */ /* 0x000fea0003c3ffff */
[----:B------:R1:W-:Y:S01]  /*10070*/  STL [R1+0x1680], R8 ;  /* 0x0016800801007387 */ /* 0x0003e20000100800 */
[----:B------:R-:W-:-:S03]  /*10080*/  MOV R6, 0x100a0 ;  /* 0x000100a000067802 */ /* 0x000fc60000000f00 */
[----:B-1----:R-:W-:Y:S05]  /*10090*/  CALL.REL.NOINC `($_ZN7cutlass13device_kernelIN5flash19enable_sm80_to_sm89INS1_16FlashAttnBwdSm80INS1_25CollectiveMainloopBwdSm80ILi2ELi2EN4cute5tupleIJNS5_1CILi128EEES8_NS7_ILi64EEEEEENS_10bfloat16_tEfNS_4arch4Sm80ELb0ELb1ELb1ELb0ELb0ELb0ELb0ELb0ELi2ELi4ELi4ELi4ELb0EEENS1_21CollectiveEpilogueBwdISA_SB_SD_Li256ELb0ELb0ELi2EEENS1_19SingleTileSchedulerILb0ELb0ELb0ELi128EEEEEEEEEvNT_6ParamsE$_ZZN4cute9transformINS_15ArithmeticTupleIJiiEEEZNS_14transform_leafIS2_NS_8identityEEEDaRKT_OT0_EUlRKT_E_EEDaS7_S9_ENKUlDpSC_E_clIJiiEEEDaSE_) ;  /* 0x0000064000007944 */ /* 0x002fea0003c00000 */
[----:B------:R-:W-:Y:S02]  /*100a0*/  MOV R73, 0x0 ;  /* 0x0000000000497802 */ /* 0x000fe40000000f00 */
[----:B-----5:R-:W-:-:S02]  /*100b0*/  MOV R10, R2 ;  /* 0x00000002000a7202 */ /* 0x020fc40000000f00 */
[----:B------:R-:W-:Y:S01]  /*100c0*/  MOV R8, R3 ;  /* 0x0000000300087202 */ /* 0x000fe20000000f00 */
[----:B------:R-:W-:Y:S06]  /*100d0*/  RET.REL.NODEC R72 `(_ZN7cutlass13device_kernelIN5flash19enable_sm80_to_sm89INS1_16FlashAttnBwdSm80INS1_25CollectiveMainloopBwdSm80ILi2ELi2EN4cute5tupleIJNS5_1CILi128EEES8_NS7_ILi64EEEEEENS_10bfloat16_tEfNS_4arch4Sm80ELb0ELb1ELb1ELb0ELb0ELb0ELb0ELb0ELi2ELi4ELi4ELi4ELb0EEENS1_21CollectiveEpilogueBwdISA_SB_SD_Li256ELb0ELb0ELi2EEENS1_19SingleTileSchedulerILb0ELb0ELb0ELi128EEEEEEEEEvNT_6ParamsE) ;  /* 0xfffeff2048007950 */ /* 0x000fec0003c3ffff */
        .type           $_ZN7cutlass13device_kernelIN5flash19enable_sm80_to_sm89INS1_16FlashAttnBwdSm80INS1_25CollectiveMainloopBwdSm80ILi2ELi2EN4cute5tupleIJNS5_1CILi128EEES8_NS7_ILi64EEEEEENS_10bfloat16_tEfNS_4arch4Sm80ELb0ELb1ELb1ELb0ELb0ELb0ELb0ELb0ELi2ELi4ELi4ELi4ELb0EEENS1_21CollectiveEpilogueBwdISA_SB_SD_Li256ELb0ELb0ELi2EEENS1_19SingleTileSchedulerILb0ELb0ELb0ELi128EEEEEEEEEvNT_6ParamsE$_ZZN4cute7idx2crdINS_5tupleIJiiNS_1CILi0EEEEEENS1_IJNS1_IJNS2_ILi4EEENS2_ILi8EEEEEENS2_ILi2EEENS2_ILi1EEEEEEEEDaRKT_RKT0_ENKUlRKT_RKT0_E_clIiS8_EEDaSJ_SM_,@function
        .size           $_ZN7cutlass13device_kernelIN5flash19enable_sm80_to_sm89INS1_16FlashAttnBwdSm80INS1_25CollectiveMainloopBwdSm80ILi2ELi2EN4cute5tupleIJNS5_1CILi128EEES8_NS7_ILi64EEEEEENS_10bfloat16_tEfNS_4arch4Sm80ELb0ELb1ELb1ELb0ELb0ELb0ELb0ELb0ELi2ELi4ELi4ELi4ELb0EEENS1_21CollectiveEpilogueBwdISA_SB_SD_Li256ELb0ELb0ELi2EEENS1_19SingleTileSchedulerILb0ELb0ELb0ELi128EEEEEEEEEvNT_6ParamsE$_ZZN4cute7idx2crdINS_5tupleIJiiNS_1CILi0EEEEEENS1_IJNS1_IJNS2_ILi4EEENS2_ILi8EEEEEENS2_ILi2EEENS2_ILi1EEEEEEEEDaRKT_RKT0_ENKUlRKT_RKT0_E_clIiS8_EEDaSJ_SM_,($_ZN7cutlass13device_kernelIN5flash19enable_sm80_to_sm89INS1_16FlashAttnBwdSm80INS1_25CollectiveMainloopBwdSm80ILi2ELi2EN4cute5tupleIJNS5_1CILi128EEES8_NS7_ILi64EEEEEENS_10bfloat16_tEfNS_4arch4Sm80ELb0ELb1ELb1ELb0ELb0ELb0ELb0ELb0ELi2ELi4ELi4ELi4ELb0EEENS1_21CollectiveEpilogueBwdISA_SB_SD_Li256ELb0ELb0ELi2EEENS1_19SingleTileSchedulerILb0ELb0ELb0ELi128EEEEEEEEEvNT_6ParamsE$_ZZN4cute7idx2crdINS_5tupleIJiiNS_1CILi0EEEEEENS1_IJNS1_IJNS2_ILi4EEENS2_ILi8EEEEEES5_NS2_ILi1EEEEEEEEDaRKT_RKT0_ENKUlRKT_RKT0_E_clIiS5_EEDaSI_SL_ - $_ZN7cutlass13device_kernelIN5flash19enable_sm80_to_sm89INS1_16FlashAttnBwdSm80INS1_25CollectiveMainloopBwdSm80ILi2ELi2EN4cute5tupleIJNS5_1CILi128EEES8_NS7_ILi64EEEEEENS_10bfloat16_tEfNS_4arch4Sm80ELb0ELb1ELb1ELb0ELb0ELb0ELb0ELb0ELi2ELi4ELi4ELi4ELb0EEENS1_21CollectiveEpilogueBwdISA_SB_SD_Li256ELb0ELb0ELi2EEENS1_19SingleTileSchedulerILb0ELb0ELb0ELi128EEEEEEEEEvNT_6ParamsE$_ZZN4cute7idx2crdINS_5tupleIJiiNS_1CILi0EEEEEENS1_IJNS1_IJNS2_ILi4EEENS2_ILi8EEEEEENS2_ILi2EEENS2_ILi1EEEEEEEEDaRKT_RKT0_ENKUlRKT_RKT0_E_clIiS8_EEDaSJ_SM_)
$_ZN7cutlass13device_kernelIN5flash19enable_sm80_to_sm89INS1_16FlashAttnBwdSm80INS1_25CollectiveMainloopBwdSm80ILi2ELi2EN4cute5tupleIJNS5_1CILi128EEES8_NS7_ILi64EEEEEENS_10bfloat16_tEfNS_4arch4Sm80ELb0ELb1ELb1ELb0ELb0ELb0ELb0ELb0ELi2ELi4ELi4ELi4ELb0EEENS1_21CollectiveEpilogueBwdISA_SB_SD_Li256ELb0ELb0ELi2EEENS1_19SingleTileSchedulerILb0ELb0ELb0ELi128EEEEEEEEEvNT_6ParamsE$_ZZN4cute7idx2crdINS_5tupleIJiiNS_1CILi0EEEEEENS1_IJNS1_IJNS2_ILi4EEENS2_ILi8EEEEEENS2_ILi2EEENS2_ILi1EEEEEEEEDaRKT_RKT0_ENKUlRKT_RKT0_E_clIiS8_EEDaSJ_SM_:
[----:B------:R-:W-:Y:S02]  /*100e0*/  MOV R3, 0x0 ;  /* 0x0000000000037802 */ /* 0x000fe40000000f00 */
[----:B------:R-:W-:Y:S02]  /*100f0*/  MOV R6, R5 ;  /* 0x0000000500067202 */ /* 0x000fe40000000f00 */
[----:B------:R-:W-:Y:S05]  /*10100*/  RET.REL.NODEC R2 `(_ZN7cutlass13device_kernelIN5flash19enable_sm80_to_sm89INS1_16FlashAttnBwdSm80INS1_25CollectiveMainloopBwdSm80ILi2ELi2EN4cute5tupleIJNS5_1CILi128EEES8_NS7_ILi64EEEEEENS_10bfloat16_tEfNS_4arch4Sm80ELb0ELb1ELb1ELb0ELb0ELb0ELb0ELb0ELi2ELi4ELi4ELi4ELb0EEENS1_21CollectiveEpilogueBwdISA_SB_SD_Li256ELb0ELb0ELi2EEENS1_19SingleTileSchedulerILb0ELb0ELb0ELi128EEEEEEEEEvNT_6ParamsE) ;  /* 0xfffefef002007950 */ /* 0x000fea0003c3ffff */
        .type           $_ZN7cutlass13device_kernelIN5flash19enable_sm80_to_sm89INS1_16FlashAttnBwdSm80INS1_25CollectiveMainloopBwdSm80ILi2ELi2EN4cute5tupleIJNS5_1CILi128EEES8_NS7_ILi64EEEEEENS_10bfloat16_tEfNS_4arch4Sm80ELb0ELb1ELb1ELb0ELb0ELb0ELb0ELb0ELi2ELi4ELi4ELi4ELb0EEENS1_21CollectiveEpilogueBwdISA_SB_SD_Li256ELb0ELb0ELi2EEENS1_19SingleTileSchedulerILb0ELb0ELb0ELi128EEEEEEEEEvNT_6ParamsE$_ZZN4cute7idx2crdINS_5tupleIJiiNS_1CILi0EEEEEENS1_IJNS1_IJNS2_ILi4EEENS2_ILi8EEEEEES5_NS2_ILi1EEEEEEEEDaRKT_RKT0_ENKUlRKT_RKT0_E_clIiS5_EEDaSI_SL_,@function
        .size           $_ZN7cutlass13device_kernelIN5flash19enable_sm80_to_sm89INS1_16FlashAttnBwdSm80INS1_25CollectiveMainloopBwdSm80ILi2ELi2EN4cute5tupleIJNS5_1CILi128EEES8_NS7_ILi64EEEEEENS_10bfloat16_tEfNS_4arch4Sm80ELb0ELb1ELb1ELb0ELb0ELb0ELb0ELb0ELi2ELi4ELi4ELi4ELb0EEENS1_21CollectiveEpilogueBwdISA_SB_SD_Li256ELb0ELb0ELi2EEENS1_19SingleTileSchedulerILb0ELb0ELb0ELi128EEEEEEEEEvNT_6ParamsE$_ZZN4cute7idx2crdINS_5tupleIJiiNS_1CILi0EEEEEENS1_IJNS1_IJNS2_ILi4EEENS2_ILi8EEEEEES5_NS2_ILi1EEEEEEEEDaRKT_RKT0_ENKUlRKT_RKT0_E_clIiS5_EEDaSI_SL_,($_ZN7cutlass13device_kernelIN5flash19enable_sm80_to_sm89INS1_16FlashAttnBwdSm80INS1_25CollectiveMainloopBwdSm80ILi2ELi2EN4cute5tupleIJNS5_1CILi128EEES8_NS7_ILi64EEEEEENS_10bfloat16_tEfNS_4arch4Sm80ELb0ELb1ELb1ELb0ELb0ELb0ELb0ELb0ELi2ELi4ELi4ELi4ELb0EEENS1_21CollectiveEpilogueBwdISA_SB_SD_Li256ELb0ELb0ELi2EEENS1_19SingleTileSchedulerILb0ELb0ELb0ELi128EEEEEEEEEvNT_6ParamsE$_ZZN4cute7idx2crdINS_5tupleIJiiNS_1CILi0EEEEEENS1_IJNS1_IJNS2_ILi4EEENS2_ILi8EEEEEES5_NS2_ILi1EEEEEEEEDaRKT_RKT0_ENKUlRKT_RKT0_E_clIiS7_EEDaSI_SL_ - $_ZN7cutlass13device_kernelIN5flash19enable_sm80_to_sm89INS1_16FlashAttnBwdSm80INS1_25CollectiveMainloopBwdSm80ILi2ELi2EN4cute5tupleIJNS5_1CILi128EEES8_NS7_ILi64EEEEEENS_10bfloat16_tEfNS_4arch4Sm80ELb0ELb1ELb1ELb0ELb0ELb0ELb0ELb0ELi2ELi4ELi4ELi4ELb0EEENS1_21CollectiveEpilogueBwdISA_SB_SD_Li256ELb0ELb0ELi2EEENS1_19SingleTileSchedulerILb0ELb0ELb0ELi128EEEEEEEEEvNT_6ParamsE$_ZZN4cute7idx2crdINS_5tupleIJiiNS_1CILi0EEEEEENS1_IJNS1_IJNS2_ILi4EEENS2_ILi8EEEEEES5_NS2_ILi1EEEEEEEEDaRKT_RKT0_ENKUlRKT_RKT0_E_clIiS5_EEDaSI_SL_)
$_ZN7cutlass13device_kernelIN5flash19enable_sm80_to_sm89INS1_16FlashAttnBwdSm80INS1_25CollectiveMainloopBwdSm80ILi2ELi2EN4cute5tupleIJNS5_1CILi128EEES8_NS7_ILi64EEEEEENS_10bfloat16_tEfNS_4arch4Sm80ELb0ELb1ELb1ELb0ELb0ELb0ELb0ELb0ELi2ELi4ELi4ELi4ELb0EEENS1_21CollectiveEpilogueBwdISA_SB_SD_Li256ELb0ELb0ELi2EEENS1_19SingleTileSchedulerILb0ELb0ELb0ELi128EEEEEEEEEvNT_6ParamsE$_ZZN4cute7idx2crdINS_5tupleIJiiNS_1CILi0EEEEEENS1_IJNS1_IJNS2_ILi4EEENS2_ILi8EEEEEES5_NS2_ILi1EEEEEEEEDaRKT_RKT0_ENKUlRKT_RKT0_E_clIiS5_EEDaSI_SL_:
[----:B------:R-:W-:Y:S02]  /*10110*/  MOV R3, 0x0 ;  /* 0x0000000000037802 */ /* 0x000fe40000000f00 */
[----:B------:R-:W-:Y:S02]  /*10120*/  MOV R6, R5 ;  /* 0x0000000500067202 */ /* 0x000fe40000000f00 */
[----:B------:R-:W-:Y:S05]  /*10130*/  RET.REL.NODEC R2 `(_ZN7cutlass13device_kernelIN5flash19enable_sm80_to_sm89INS1_16FlashAttnBwdSm80INS1_25CollectiveMainloopBwdSm80ILi2ELi2EN4cute5tupleIJNS5_1CILi128EEES8_NS7_ILi64EEEEEENS_10bfloat16_tEfNS_4arch4Sm80ELb0ELb1ELb1ELb0ELb0ELb0ELb0ELb0ELi2ELi4ELi4ELi4ELb0EEENS1_21CollectiveEpilogueBwdISA_SB_SD_Li256ELb0ELb0ELi2EEENS1_19SingleTileSchedulerILb0ELb0ELb0ELi128EEEEEEEEEvNT_6ParamsE) ;  /* 0xfffefec002007950 */ /* 0x000fea0003c3ffff */
        .type           $_ZN7cutlass13device_kernelIN5flash19enable_sm80_to_sm89INS1_16FlashAttnBwdSm80INS1_25CollectiveMainloopBwdSm80ILi2ELi2EN4cute5tupleIJNS5_1CILi128EEES8_NS7_ILi64EEEEEENS_10bfloat16_tEfNS_4arch4Sm80ELb0ELb1ELb1ELb0ELb0ELb0ELb0ELb0ELi2ELi4ELi4ELi4ELb0EEENS1_21CollectiveEpilogueBwdISA_SB_SD_Li256ELb0ELb0ELi2EEENS1_19SingleTileSchedulerILb0ELb0ELb0ELi128EEEEEEEEEvNT_6ParamsE$_ZZN4cute7idx2crdINS_5tupleIJiiNS_1CILi0EEEEEENS1_IJNS1_IJNS2_ILi4EEENS2_ILi8EEEEEES5_NS2_ILi1EEEEEEEEDaRKT_RKT0_ENKUlRKT_RKT0_E_clIiS7_EEDaSI_SL_,@function
        .size           $_ZN7cutlass13device_kernelIN5flash19enable_sm80_to_sm89INS1_16FlashAttnBwdSm80INS1_25CollectiveMainloopBwdSm80ILi2ELi2EN4cute5tupleIJNS5_1CILi128EEES8_NS7_ILi64EEEEEENS_10bfloat16_tEfNS_4arch4Sm80ELb0ELb1ELb1ELb0ELb0ELb0ELb0ELb0ELi2ELi4ELi4ELi4ELb0EEENS1_21CollectiveEpilogueBwdISA_SB_SD_Li256ELb0ELb0ELi2EEENS1_19SingleTileSchedulerILb0ELb0ELb0ELi128EEEEEEEEEvNT_6ParamsE$_ZZN4cute7idx2crdINS_5tupleIJiiNS_1CILi0EEEEEENS1_IJNS1_IJNS2_ILi4EEENS2_ILi8EEEEEES5_NS2_ILi1EEEEEEEEDaRKT_RKT0_ENKUlRKT_RKT0_E_clIiS7_EEDaSI_SL_,($_ZN7cutlass13device_kernelIN5flash19enable_sm80_to_sm89INS1_16FlashAttnBwdSm80INS1_25CollectiveMainloopBwdSm80ILi2ELi2EN4cute5tupleIJNS5_1CILi128EEES8_NS7_ILi64EEEEEENS_10bfloat16_tEfNS_4arch4Sm80ELb0ELb1ELb1ELb0ELb0ELb0ELb0ELb0ELi2ELi4ELi4ELi4ELb0EEENS1_21CollectiveEpilogueBwdISA_SB_SD_Li256ELb0ELb0ELi2EEENS1_19SingleTileSchedulerILb0ELb0ELb0ELi128EEEEEEEEEvNT_6ParamsE$_ZZN4cute7idx2crdIiNS_5tupleIJNS_1CILi32EEENS2_ILi4EEENS2_ILi2EEENS2_ILi1EEEEEENS1_IJS6_S3_NS2_ILi128EEENS2_ILi0EEEEEEEEDaRKT_RKT0_RKT1_ENKUlRKT_RKT0_E_clIS3_S6_EEDaSM_SP_ - $_ZN7cutlass13device_kernelIN5flash19enable_sm80_to_sm89INS1_16FlashAttnBwdSm80INS1_25CollectiveMainloopBwdSm80ILi2ELi2EN4cute5tupleIJNS5_1CILi128EEES8_NS7_ILi64EEEEEENS_10bfloat16_tEfNS_4arch4Sm80ELb0ELb1ELb1ELb0ELb0ELb0ELb0ELb0ELi2ELi4ELi4ELi4ELb0EEENS1_21CollectiveEpilogueBwdISA_SB_SD_Li256ELb0ELb0ELi2EEENS1_19SingleTileSchedulerILb0ELb0ELb0ELi128EEEEEEEEEvNT_6ParamsE$_ZZN4cute7idx2crdINS_5tupleIJiiNS_1CILi0EEEEEENS1_IJNS1_IJNS2_ILi4EEENS2_ILi8EEEEEES5_NS2_ILi1EEEEEEEEDaRKT_RKT0_ENKUlRKT_RKT0_E_clIiS7_EEDaSI_SL_)
$_ZN7cutlass13device_kernelIN5flash19enable_sm80_to_sm89INS1_16FlashAttnBwdSm80INS1_25CollectiveMainloopBwdSm80ILi2ELi2EN4cute5tupleIJNS5_1CILi128EEES8_NS7_ILi64EEEEEENS_10bfloat16_tEfNS_4arch4Sm80ELb0ELb1ELb1ELb0ELb0ELb0ELb0ELb0ELi2ELi4ELi4ELi4ELb0EEENS1_21CollectiveEpilogueBwdISA_SB_SD_Li256ELb0ELb0ELi2EEENS1_19SingleTileSchedulerILb0ELb0ELb0ELi128EEEEEEEEEvNT_6ParamsE$_ZZN4cute7idx2crdINS_5tupleIJiiNS_1CILi0EEEEEENS1_IJNS1_IJNS2_ILi4EEENS2_ILi8EEEEEES5_NS2_ILi1EEEEEEEEDaRKT_RKT0_ENKUlRKT_RKT0_E_clIiS7_EEDaSI_SL_:
        /* <DEDUP_REMOVED lines=62> */
[----:B-----5:R-:W-:Y:S01]  /*10520*/  IMAD.MOV.U32 R10, RZ, RZ, R2 ;  /* 0x000000ffff0a7224 */ /* 0x020fe200078e0002 */
[----:B------:R-:W-:Y:S01]  /*10530*/  MOV R2, R72 ;  /* 0x0000004800027202 */ /* 0x000fe20000000f00 */
[----:B------:R-:W-:Y:S01]  /*10540*/  IMAD.MOV.U32 R8, RZ, RZ, R3 ;  /* 0x000000ffff087224 */ /* 0x000fe200078e0003 */
[----:B------:R-:W-:-:S04]  /*10550*/  MOV R3, 0x0 ;  /* 0x0000000000037802 */ /* 0x000fc80000000f00 */
[----:B------:R-:W-:Y:S05]  /*10560*/  RET.REL.NODEC R2 `(_ZN7cutlass13device_kernelIN5flash19enable_sm80_to_sm89INS1_16FlashAttnBwdSm80INS1_25CollectiveMainloopBwdSm80ILi2ELi2EN4cute5tupleIJNS5_1CILi128EEES8_NS7_ILi64EEEEEENS_10bfloat16_tEfNS_4arch4Sm80ELb0ELb1ELb1ELb0ELb0ELb0ELb0ELb0ELi2ELi4ELi4ELi4ELb0EEENS1_21CollectiveEpilogueBwdISA_SB_SD_Li256ELb0ELb0ELi2EEENS1_19SingleTileSchedulerILb0ELb0ELb0ELi128EEEEEEEEEvNT_6ParamsE) ;  /* 0xfffefa9002007950 */ /* 0x000fea0003c3ffff */
        .type           $_ZN7cutlass13device_kernelIN5flash19enable_sm80_to_sm89INS1_16FlashAttnBwdSm80INS1_25CollectiveMainloopBwdSm80ILi2ELi2EN4cute5tupleIJNS5_1CILi128EEES8_NS7_ILi64EEEEEENS_10bfloat16_tEfNS_4arch4Sm80ELb0ELb1ELb1ELb0ELb0ELb0ELb0ELb0ELi2ELi4ELi4ELi4ELb0EEENS1_21CollectiveEpilogueBwdISA_SB_SD_Li256ELb0ELb0ELi2EEENS1_19SingleTileSchedulerILb0ELb0ELb0ELi128EEEEEEEEEvNT_6ParamsE$_ZZN4cute7idx2crdIiNS_5tupleIJNS_1CILi32EEENS2_ILi4EEENS2_ILi2EEENS2_ILi1EEEEEENS1_IJS6_S3_NS2_ILi128EEENS2_ILi0EEEEEEEEDaRKT_RKT0_RKT1_ENKUlRKT_RKT0_E_clIS3_S6_EEDaSM_SP_,@function
        .size           $_ZN7cutlass13device_kernelIN5flash19enable_sm80_to_sm89INS1_16FlashAttnBwdSm80INS1_25CollectiveMainloopBwdSm80ILi2ELi2EN4cute5tupleIJNS5_1CILi128EEES8_NS7_ILi64EEEEEENS_10bfloat16_tEfNS_4arch4Sm80ELb0ELb1ELb1ELb0ELb0ELb0ELb0ELb0ELi2ELi4ELi4ELi4ELb0EEENS1_21CollectiveEpilogueBwdISA_SB_SD_Li256ELb0ELb0ELi2EEENS1_19SingleTileSchedulerILb0ELb0ELb0ELi128EEEEEEEEEvNT_6ParamsE$_ZZN4cute7idx2crdIiNS_5tupleIJNS_1CILi32EEENS2_ILi4EEENS2_ILi2EEENS2_ILi1EEEEEENS1_IJS6_S3_NS2_ILi128EEENS2_ILi0EEEEEEEEDaRKT_RKT0_RKT1_ENKUlRKT_RKT0_E_clIS3_S6_EEDaSM_SP_,($_ZN7cutlass13device_kernelIN5flash19enable_sm80_to_sm89INS1_16FlashAttnBwdSm80INS1_25CollectiveMainloopBwdSm80ILi2ELi2EN4cute5tupleIJNS5_1CILi128EEES8_NS7_ILi64EEEEEENS_10bfloat16_tEfNS_4arch4Sm80ELb0ELb1ELb1ELb0ELb0ELb0ELb0ELb0ELi2ELi4ELi4ELi4ELb0EEENS1_21CollectiveEpilogueBwdISA_SB_SD_Li256ELb0ELb0ELi2EEENS1_19SingleTileSchedulerILb0ELb0ELb0ELi128EEEEEEEEEvNT_6ParamsE$_ZZN4cute7idx2crdIiNS_5tupleIJNS_1CILi32EEENS2_ILi4EEENS2_ILi2EEENS2_ILi1EEEEEENS1_IJS6_S3_NS2_ILi128EEENS2_ILi0EEEEEEEEDaRKT_RKT0_RKT1_ENKUlRKT_RKT0_E_clIS4_S3_EEDaSM_SP_ - $_ZN7cutlass13device_kernelIN5flash19enable_sm80_to_sm89INS1_16FlashAttnBwdSm80INS1_25CollectiveMainloopBwdSm80ILi2ELi2EN4cute5tupleIJNS5_1CILi128EEES8_NS7_ILi64EEEEEENS_10bfloat16_tEfNS_4arch4Sm80ELb0ELb1ELb1ELb0ELb0ELb0ELb0ELb0ELi2ELi4ELi4ELi4ELb0EEENS1_21CollectiveEpilogueBwdISA_SB_SD_Li256ELb0ELb0ELi2EEENS1_19SingleTileSchedulerILb0ELb0ELb0ELi128EEEEEEEEEvNT_6ParamsE$_ZZN4cute7idx2crdIiNS_5tupleIJNS_1CILi32EEENS2_ILi4EEENS2_ILi2EEENS2_ILi1EEEEEENS1_IJS6_S3_NS2_ILi128EEENS2_ILi0EEEEEEEEDaRKT_RKT0_RKT1_ENKUlRKT_RKT0_E_clIS3_S6_EEDaSM_SP_)
$_ZN7cutlass13device_kernelIN5flash19enable_sm80_to_sm89INS1_16FlashAttnBwdSm80INS1_25CollectiveMainloopBwdSm80ILi2ELi2EN4cute5tupleIJNS5_1CILi128EEES8_NS7_ILi64EEEEEENS_10bfloat16_tEfNS_4arch4Sm80ELb0ELb1ELb1ELb0ELb0ELb0ELb0ELb0ELi2ELi4ELi4ELi4ELb0EEENS1_21CollectiveEpilogueBwdISA_SB_SD_Li256ELb0ELb0ELi2EEENS1_19SingleTileSchedulerILb0ELb0ELb0ELi128EEEEEEEEEvNT_6ParamsE$_ZZN4cute7idx2crdIiNS_5tupleIJNS_1CILi32EEENS2_ILi4EEENS2_ILi2EEENS2_ILi1EEEEEENS1_IJS6_S3_NS2_ILi128EEENS2_ILi0EEEEEEEEDaRKT_RKT0_RKT1_ENKUlRKT_RKT0_E_clIS3_S6_EEDaSM_SP_:
[----:B------:R-:W-:Y:S01]  /*10570*/  SHF.R.S32.HI R3, RZ, 0x1f, R2 ;  /* 0x0000001fff037819 */ /* 0x000fe20000011402 */
[----:B------:R-:W-:-:S03]  /*10580*/  IMAD.MOV.U32 R5, RZ, RZ, 0x0 ;  /* 0x00000000ff057424 */ /* 0x000fc600078e00ff */
[----:B------:R-:W-:-:S04]  /*10590*/  LEA.HI R3, R3, R2, RZ, 0x5 ;  /* 0x0000000203037211 */ /* 0x000fc800078f28ff */
[----:B------:R-:W-:-:S05]  /*105a0*/  LOP3.LUT R3, R3, 0xffffffe0, RZ, 0xc0, !PT ;  /* 0xffffffe003037812 */ /* 0x000fca00078ec0ff */
[----:B------:R-:W-:Y:S01]  /*105b0*/  IMAD.IADD R8, R2, 0x1, -R3 ;  /* 0x0000000102087824 */ /* 0x000fe200078e0a03 */
[----:B------:R-:W-:Y:S06]  /*105c0*/  RET.REL.NODEC R4 `(_ZN7cutlass13device_kernelIN5flash19enable_sm80_to_sm89INS1_16FlashAttnBwdSm80INS1_25CollectiveMainloopBwdSm80ILi2ELi2EN4cute5tupleIJNS5_1CILi128EEES8_NS7_ILi64EEEEEENS_10bfloat16_tEfNS_4arch4Sm80ELb0ELb1ELb1ELb0ELb0ELb0ELb0ELb0ELi2ELi4ELi4ELi4ELb0EEENS1_21CollectiveEpilogueBwdISA_SB_SD_Li256ELb0ELb0ELi2EEENS1_19SingleTileSchedulerILb0ELb0ELb0ELi128EEEEEEEEEvNT_6ParamsE) ;  /* 0xfffefa3004007950 */ /* 0x000fec0003c3ffff */
        .type           $_ZN7cutlass13device_kernelIN5flash19enable_sm80_to_sm89INS1_16FlashAttnBwdSm80INS1_25CollectiveMainloopBwdSm80ILi2ELi2EN4cute5tupleIJNS5_1CILi128EEES8_NS7_ILi64EEEEEENS_10bfloat16_tEfNS_4arch4Sm80ELb0ELb1ELb1ELb0ELb0ELb0ELb0ELb0ELi2ELi4ELi4ELi4ELb0EEENS1_21CollectiveEpilogueBwdISA_SB_SD_Li256ELb0ELb0ELi2EEENS1_19SingleTileSchedulerILb0ELb0ELb0ELi128EEEEEEEEEvNT_6ParamsE$_ZZN4cute7idx2crdIiNS_5tupleIJNS_1CILi32EEENS2_ILi4EEENS2_ILi2EEENS2_ILi1EEEEEENS1_IJS6_S3_NS2_ILi128EEENS2_ILi0EEEEEEEEDaRKT_RKT0_RKT1_ENKUlRKT_RKT0_E_clIS4_S3_EEDaSM_SP_,@function
        .size           $_ZN7cutlass13device_kernelIN5flash19enable_sm80_to_sm89INS1_16FlashAttnBwdSm80INS1_25CollectiveMainloopBwdSm80ILi2ELi2EN4cute5tupleIJNS5_1CILi128EEES8_NS7_ILi64EEEEEENS_10bfloat16_tEfNS_4arch4Sm80ELb0ELb1ELb1ELb0ELb0ELb0ELb0ELb0ELi2ELi4ELi4ELi4ELb0EEENS1_21CollectiveEpilogueBwdISA_SB_SD_Li256ELb0ELb0ELi2EEENS1_19SingleTileSchedulerILb0ELb0ELb0ELi128EEEEEEEEEvNT_6ParamsE$_ZZN4cute7idx2crdIiNS_5tupleIJNS_1CILi32EEENS2_ILi4EEENS2_ILi2EEENS2_ILi1EEEEEENS1_IJS6_S3_NS2_ILi128EEENS2_ILi0EEEEEEEEDaRKT_RKT0_RKT1_ENKUlRKT_RKT0_E_clIS4_S3_EEDaSM_SP_,($_ZN7cutlass13device_kernelIN5flash19enable_sm80_to_sm89INS1_16FlashAttnBwdSm80INS1_25CollectiveMainloopBwdSm80ILi2ELi2EN4cute5tupleIJNS5_1CILi128EEES8_NS7_ILi64EEEEEENS_10bfloat16_tEfNS_4arch4Sm80ELb0ELb1ELb1ELb0ELb0ELb0ELb0ELb0ELi2ELi4ELi4ELi4ELb0EEENS1_21CollectiveEpilogueBwdISA_SB_SD_Li256ELb0ELb0ELi2EEENS1_19SingleTileSchedulerILb0ELb0ELb0ELi128EEEEEEEEEvNT_6ParamsE$_ZZN4cute7idx2crdIiNS_5tupleIJNS_1CILi32EEENS2_ILi4EEENS2_ILi2EEENS2_ILi1EEEEEENS1_IJS6_S3_NS2_ILi128EEENS2_ILi0EEEEEEEEDaRKT_RKT0_RKT1_ENKUlRKT_RKT0_E_clIS5_S8_EEDaSM_SP_ - $_ZN7cutlass13device_kernelIN5flash19enable_sm80_to_sm89INS1_16FlashAttnBwdSm80INS1_25CollectiveMainloopBwdSm80ILi2ELi2EN4cute5tupleIJNS5_1CILi128EEES8_NS7_ILi64EEEEEENS_10bfloat16_tEfNS_4arch4Sm80ELb0ELb1ELb1ELb0ELb0ELb0ELb0ELb0ELi2ELi4ELi4ELi4ELb0EEENS1_21CollectiveEpilogueBwdISA_SB_SD_Li256ELb0ELb0ELi2EEENS1_19SingleTileSchedulerILb0ELb0ELb0ELi128EEEEEEEEEvNT_6ParamsE$_ZZN4cute7idx2crdIiNS_5tupleIJNS_1CILi32EEENS2_ILi4EEENS2_ILi2EEENS2_ILi1EEEEEENS1_IJS6_S3_NS2_ILi128EEENS2_ILi0EEEEEEEEDaRKT_RKT0_RKT1_ENKUlRKT_RKT0_E_clIS4_S3_EEDaSM_SP_)
$_ZN7cutlass13device_kernelIN5flash19enable_sm80_to_sm89INS1_16FlashAttnBwdSm80INS1_25CollectiveMainloopBwdSm80ILi2ELi2EN4cute5tupleIJNS5_1CILi128EEES8_NS7_ILi64EEEEEENS_10bfloat16_tEfNS_4arch4Sm80ELb0ELb1ELb1ELb0ELb0ELb0ELb0ELb0ELi2ELi4ELi4ELi4ELb0EEENS1_21CollectiveEpilogueBwdISA_SB_SD_Li256ELb0ELb0ELi2EEENS1_19SingleTileSchedulerILb0ELb0ELb0ELi128EEEEEEEEEvNT_6ParamsE$_ZZN4cute7idx2crdIiNS_5tupleIJNS_1CILi32EEENS2_ILi4EEENS2_ILi2EEENS2_ILi1EEEEEENS1_IJS6_S3_NS2_ILi128EEENS2_ILi0EEEEEEEEDaRKT_RKT0_RKT1_ENKUlRKT_RKT0_E_clIS4_S3_EEDaSM_SP_:
        /* <DEDUP_REMOVED lines=8> */
[----:B------:R-:W-:Y:S06]  /*10650*/  RET.REL.NODEC R4 `(_ZN7cutlass13device_kernelIN5flash19enable_sm80_to_sm89INS1_16FlashAttnBwdSm80INS1_25CollectiveMainloopBwdSm80ILi2ELi2EN4cute5tupleIJNS5_1CILi128EEES8_NS7_ILi64EEEEEENS_10bfloat16_tEfNS_4arch4Sm80ELb0ELb1ELb1ELb0ELb0ELb0ELb0ELb0ELi2ELi4ELi4ELi4ELb0EEENS1_21CollectiveEpilogueBwdISA_SB_SD_Li256ELb0ELb0ELi2EEENS1_19SingleTileSchedulerILb0ELb0ELb0ELi128EEEEEEEEEvNT_6ParamsE) ;  /* 0xfffef9a004007950 */ /* 0x000fec0003c3ffff */
        .type           $_ZN7cutlass13device_kernelIN5flash19enable_sm80_to_sm89INS1_16FlashAttnBwdSm80INS1_25CollectiveMainloopBwdSm80ILi2ELi2EN4cute5tupleIJNS5_1CILi128EEES8_NS7_ILi64EEEEEENS_10bfloat16_tEfNS_4arch4Sm80ELb0ELb1ELb1ELb0ELb0ELb0ELb0ELb0ELi2ELi4ELi4ELi4ELb0EEENS1_21CollectiveEpilogueBwdISA_SB_SD_Li256ELb0ELb0ELi2EEENS1_19SingleTileSchedulerILb0ELb0ELb0ELi128EEEEEEEEEvNT_6ParamsE$_ZZN4cute7idx2crdIiNS_5tupleIJNS_1CILi32EEENS2_ILi4EEENS2_ILi2EEENS2_ILi1EEEEEENS1_IJS6_S3_NS2_ILi128EEENS2_ILi0EEEEEEEEDaRKT_RKT0_RKT1_ENKUlRKT_RKT0_E_clIS5_S8_EEDaSM_SP_,@function
        .size           $_ZN7cutlass13device_kernelIN5flash19enable_sm80_to_sm89INS1_16FlashAttnBwdSm80INS1_25CollectiveMainloopBwdSm80ILi2ELi2EN4cute5tupleIJNS5_1CILi128EEES8_NS7_ILi64EEEEEENS_10bfloat16_tEfNS_4arch4Sm80ELb0ELb1ELb1ELb0ELb0ELb0ELb0ELb0ELi2ELi4ELi4ELi4ELb0EEENS1_21CollectiveEpilogueBwdISA_SB_SD_Li256ELb0ELb0ELi2EEENS1_19SingleTileSchedulerILb0ELb0ELb0ELi128EEEEEEEEEvNT_6ParamsE$_ZZN4cute7idx2crdIiNS_5tupleIJNS_1CILi32EEENS2_ILi4EEENS2_ILi2EEENS2_ILi1EEEEEENS1_IJS6_S3_NS2_ILi128EEENS2_ILi0EEEEEEEEDaRKT_RKT0_RKT1_ENKUlRKT_RKT0_E_clIS5_S8_EEDaSM_SP_,($_ZN7cutlass13device_kernelIN5flash19enable_sm80_to_sm89INS1_16FlashAttnBwdSm80INS1_25CollectiveMainloopBwdSm80ILi2ELi2EN4cute5tupleIJNS5_1CILi128EEES8_NS7_ILi64EEEEEENS_10bfloat16_tEfNS_4arch4Sm80ELb0ELb1ELb1ELb0ELb0ELb0ELb0ELb0ELi2ELi4ELi4ELi4ELb0EEENS1_21CollectiveEpilogueBwdISA_SB_SD_Li256ELb0ELb0ELi2EEENS1_19SingleTileSchedulerILb0ELb0ELb0ELi128EEEEEEEEEvNT_6ParamsE$_ZZN4cute9transformINS_15ArithmeticTupleIJiiEEEZNS_14transform_leafIS2_NS_8identityEEEDaRKT_OT0_EUlRKT_E_EEDaS7_S9_ENKUlDpSC_E_clIJiiEEEDaSE_ - $_ZN7cutlass13device_kernelIN5flash19enable_sm80_to_sm89INS1_16FlashAttnBwdSm80INS1_25CollectiveMainloopBwdSm80ILi2ELi2EN4cute5tupleIJNS5_1CILi128EEES8_NS7_ILi64EEEEEENS_10bfloat16_tEfNS_4arch4Sm80ELb0ELb1ELb1ELb0ELb0ELb0ELb0ELb0ELi2ELi4ELi4ELi4ELb0EEENS1_21CollectiveEpilogueBwdISA_SB_SD_Li256ELb0ELb0ELi2EEENS1_19SingleTileSchedulerILb0ELb0ELb0ELi128EEEEEEEEEvNT_6ParamsE$_ZZN4cute7idx2crdIiNS_5tupleIJNS_1CILi32EEENS2_ILi4EEENS2_ILi2EEENS2_ILi1EEEEEENS1_IJS6_S3_NS2_ILi128EEENS2_ILi0EEEEEEEEDaRKT_RKT0_RKT1_ENKUlRKT_RKT0_E_clIS5_S8_EEDaSM_SP_)
$_ZN7cutlass13device_kernelIN5flash19enable_sm80_to_sm89INS1_16FlashAttnBwdSm80INS1_25CollectiveMainloopBwdSm80ILi2ELi2EN4cute5tupleIJNS5_1CILi128EEES8_NS7_ILi64EEEEEENS_10bfloat16_tEfNS_4arch4Sm80ELb0ELb1ELb1ELb0ELb0ELb0ELb0ELb0ELi2ELi4ELi4ELi4ELb0EEENS1_21CollectiveEpilogueBwdISA_SB_SD_Li256ELb0ELb0ELi2EEENS1_19SingleTileSchedulerILb0ELb0ELb0ELi128EEEEEEEEEvNT_6ParamsE$_ZZN4cute7idx2crdIiNS_5tupleIJNS_1CILi32EEENS2_ILi4EEENS2_ILi2EEENS2_ILi1EEEEEENS1_IJS6_S3_NS2_ILi128EEENS2_ILi0EEEEEEEEDaRKT_RKT0_RKT1_ENKUlRKT_RKT0_E_clIS5_S8_EEDaSM_SP_:
[----:B------:R-:W-:Y:S01]  /*10660*/  SHF.R.S32.HI R3, RZ, 0x1f, R2 ;  /* 0x0000001fff037819 */ /* 0x000fe20000011402 */
[----:B------:R-:W-:-:S03]  /*10670*/  IMAD.MOV.U32 R5, RZ, RZ, 0x0 ;  /* 0x00000000ff057424 */ /* 0x000fc600078e00ff */
[----:B------:R-:W-:-:S04]  /*10680*/  LEA.HI R2, R3, R2, RZ, 0x7 ;  /* 0x0000000203027211 */ /* 0x000fc800078f38ff */
[----:B------:R-:W-:-:S04]  /*10690*/  SHF.R.S32.HI R3, RZ, 0x7, R2 ;  /* 0x00000007ff037819 */ /* 0x000fc80000011402 */
[----:B------:R-:W-:-:S04]  /*106a0*/  LEA.HI R2, R2, R3, RZ, 0x1 ;  /* 0x0000000302027211 */ /* 0x000fc800078f08ff */
[----:B------:R-:W-:-:S05]  /*106b0*/  LOP3.LUT R2, R2, 0xfffffffe, RZ, 0xc0, !PT ;  /* 0xfffffffe02027812 */ /* 0x000fca00078ec0ff */
[----:B------:R-:W-:Y:S01]  /*106c0*/  IMAD.IADD R2, R3, 0x1, -R2 ;  /* 0x0000000103027824 */ /* 0x000fe200078e0a02 */
[----:B------:R-:W-:Y:S06]  /*106d0*/  RET.REL.NODEC R4 `(_ZN7cutlass13device_kernelIN5flash19enable_sm80_to_sm89INS1_16FlashAttnBwdSm80INS1_25CollectiveMainloopBwdSm80ILi2ELi2EN4cute5tupleIJNS5_1CILi128EEES8_NS7_ILi64EEEEEENS_10bfloat16_tEfNS_4arch4Sm80ELb0ELb1ELb1ELb0ELb0ELb0ELb0ELb0ELi2ELi4ELi4ELi4ELb0EEENS1_21CollectiveEpilogueBwdISA_SB_SD_Li256ELb0ELb0ELi2EEENS1_19SingleTileSchedulerILb0ELb0ELb0ELi128EEEEEEEEEvNT_6ParamsE) ;  /* 0xfffef92004007950 */ /* 0x000fec0003c3ffff */
        .type           $_ZN7cutlass13device_kernelIN5flash19enable_sm80_to_sm89INS1_16FlashAttnBwdSm80INS1_25CollectiveMainloopBwdSm80ILi2ELi2EN4cute5tupleIJNS5_1CILi128EEES8_NS7_ILi64EEEEEENS_10bfloat16_tEfNS_4arch4Sm80ELb0ELb1ELb1ELb0ELb0ELb0ELb0ELb0ELi2ELi4ELi4ELi4ELb0EEENS1_21CollectiveEpilogueBwdISA_SB_SD_Li256ELb0ELb0ELi2EEENS1_19SingleTileSchedulerILb0ELb0ELb0ELi128EEEEEEEEEvNT_6ParamsE$_ZZN4cute9transformINS_15ArithmeticTupleIJiiEEEZNS_14transform_leafIS2_NS_8identityEEEDaRKT_OT0_EUlRKT_E_EEDaS7_S9_ENKUlDpSC_E_clIJiiEEEDaSE_,@function
        .size           $_ZN7cutlass13device_kernelIN5flash19enable_sm80_to_sm89INS1_16FlashAttnBwdSm80INS1_25CollectiveMainloopBwdSm80ILi2ELi2EN4cute5tupleIJNS5_1CILi128EEES8_NS7_ILi64EEEEEENS_10bfloat16_tEfNS_4arch4Sm80ELb0ELb1ELb1ELb0ELb0ELb0ELb0ELb0ELi2ELi4ELi4ELi4ELb0EEENS1_21CollectiveEpilogueBwdISA_SB_SD_Li256ELb0ELb0ELi2EEENS1_19SingleTileSchedulerILb0ELb0ELb0ELi128EEEEEEEEEvNT_6ParamsE$_ZZN4cute9transformINS_15ArithmeticTupleIJiiEEEZNS_14transform_leafIS2_NS_8identityEEEDaRKT_OT0_EUlRKT_E_EEDaS7_S9_ENKUlDpSC_E_clIJiiEEEDaSE_,($_ZN7cutlass13device_kernelIN5flash19enable_sm80_to_sm89INS1_16FlashAttnBwdSm80INS1_25CollectiveMainloopBwdSm80ILi2ELi2EN4cute5tupleIJNS5_1CILi128EEES8_NS7_ILi64EEEEEENS_10bfloat16_tEfNS_4arch4Sm80ELb0ELb1ELb1ELb0ELb0ELb0ELb0ELb0ELi2ELi4ELi4ELi4ELb0EEENS1_21CollectiveEpilogueBwdISA_SB_SD_Li256ELb0ELb0ELi2EEENS1_19SingleTileSchedulerILb0ELb0ELb0ELi128EEEEEEEEEvNT_6ParamsE$_ZZN4cute9transformINS_5tupleIJNS_1CILi32EEENS2_ILi4EEENS2_ILi2EEENS2_ILi1EEEEEENS1_IJS6_S3_NS2_ILi128EEENS2_ILi0EEEEEEZNS_7idx2crdIiS7_SA_EEDaRKT_RKT0_RKT1_EUlRKT_RKT0_E_EEDaSE_SH_OSI_ENKUlDpSN_E_clIJiiiS9_EEEDaST_ - $_ZN7cutlass13device_kernelIN5flash19enable_sm80_to_sm89INS1_16FlashAttnBwdSm80INS1_25CollectiveMainloopBwdSm80ILi2ELi2EN4cute5tupleIJNS5_1CILi128EEES8_NS7_ILi64EEEEEENS_10bfloat16_tEfNS_4arch4Sm80ELb0ELb1ELb1ELb0ELb0ELb0ELb0ELb0ELi2ELi4ELi4ELi4ELb0EEENS1_21CollectiveEpilogueBwdISA_SB_SD_Li256ELb0ELb0ELi2EEENS1_19SingleTileSchedulerILb0ELb0ELb0ELi128EEEEEEEEEvNT_6ParamsE$_ZZN4cute9transformINS_15ArithmeticTupleIJiiEEEZNS_14transform_leafIS2_NS_8identityEEEDaRKT_OT0_EUlRKT_E_EEDaS7_S9_ENKUlDpSC_E_clIJiiEEEDaSE_)
$_ZN7cutlass13device_kernelIN5flash19enable_sm80_to_sm89INS1_16FlashAttnBwdSm80INS1_25CollectiveMainloopBwdSm80ILi2ELi2EN4cute5tupleIJNS5_1CILi128EEES8_NS7_ILi64EEEEEENS_10bfloat16_tEfNS_4arch4Sm80ELb0ELb1ELb1ELb0ELb0ELb0ELb0ELb0ELi2ELi4ELi4ELi4ELb0EEENS1_21CollectiveEpilogueBwdISA_SB_SD_Li256ELb0ELb0ELi2EEENS1_19SingleTileSchedulerILb0ELb0ELb0ELi128EEEEEEEEEvNT_6ParamsE$_ZZN4cute9transformINS_15ArithmeticTupleIJiiEEEZNS_14transform_leafIS2_NS_8identityEEEDaRKT_OT0_EUlRKT_E_EEDaS7_S9_ENKUlDpSC_E_clIJiiEEEDaSE_:
[----:B------:R-:W-:Y:S01]  /*106e0*/  IADD3 R3, R1, 0x1688, RZ ;  /* 0x0000168801037810 */ /* 0x000fe20007ffe0ff */
[----:B------:R-:W-:Y:S01]  /*106f0*/  IMAD.MOV.U32 R2, RZ, RZ, R9 ;  /* 0x000000ffff027224 */ /* 0x000fe200078e0009 */
[----:B------:R-:W-:Y:S02]  /*10700*/  MOV R8, 0x10730 ;  /* 0x0001073000087802 */ /* 0x000fe40000000f00 */
[----:B------:R-:W-:Y:S02]  /*10710*/  IADD3 R3, R3, c[0x0][0x20], RZ ;  /* 0x0000080003037a10 */ /* 0x000fe40007ffe0ff */
[----:B------:R-:W-:Y:S05]  /*10720*/  CALL.REL.NOINC `($_ZN7cutlass13device_kernelIN5flash19enable_sm80_to_sm89INS1_16FlashAttnBwdSm80INS1_25CollectiveMainloopBwdSm80ILi2ELi2EN4cute5tupleIJNS5_1CILi128EEES8_NS7_ILi64EEEEEENS_10bfloat16_tEfNS_4arch4Sm80ELb0ELb1ELb1ELb0ELb0ELb0ELb0ELb0ELi2ELi4ELi4ELi4ELb0EEENS1_21CollectiveEpilogueBwdISA_SB_SD_Li256ELb0ELb0ELi2EEENS1_19SingleTileSchedulerILb0ELb0ELb0ELi128EEEEEEEEEvNT_6ParamsE$_ZN4cute3eso3ESOILb0ELb0EJiiEEC2ERKiS4_) ;  /* 0xffff6f9000007944 */ /* 0x000fea0003c3ffff */
[----:B-1----:R1:W5:Y:S01]  /*10730*/  LDL.64 R2, [R1+0x1688] ;  /* 0x0016880001027983 */ /* 0x0023620000100a00 */
[----:B------:R-:W-:-:S04]  /*10740*/  MOV R7, 0x0 ;  /* 0x0000000000077802 */ /* 0x000fc80000000f00 */
[----:B------:R-:W-:Y:S05]  /*10750*/  RET.REL.NODEC R6 `(_ZN7cutlass13device_kernelIN5flash19enable_sm80_to_sm89INS1_16FlashAttnBwdSm80INS1_25CollectiveMainloopBwdSm80ILi2ELi2EN4cute5tupleIJNS5_1CILi128EEES8_NS7_ILi64EEEEEENS_10bfloat16_tEfNS_4arch4Sm80ELb0ELb1ELb1ELb0ELb0ELb0ELb0ELb0ELi2ELi4ELi4ELi4ELb0EEENS1_21CollectiveEpilogueBwdISA_SB_SD_Li256ELb0ELb0ELi2EEENS1_19SingleTileSchedulerILb0ELb0ELb0ELi128EEEEEEEEEvNT_6ParamsE) ;  /* 0xfffef8a006007950 */ /* 0x000fea0003c3ffff */
        .type           $_ZN7cutlass13device_kernelIN5flash19enable_sm80_to_sm89INS1_16FlashAttnBwdSm80INS1_25CollectiveMainloopBwdSm80ILi2ELi2EN4cute5tupleIJNS5_1CILi128EEES8_NS7_ILi64EEEEEENS_10bfloat16_tEfNS_4arch4Sm80ELb0ELb1ELb1ELb0ELb0ELb0ELb0ELb0ELi2ELi4ELi4ELi4ELb0EEENS1_21CollectiveEpilogueBwdISA_SB_SD_Li256ELb0ELb0ELi2EEENS1_19SingleTileSchedulerILb0ELb0ELb0ELi128EEEEEEEEEvNT_6ParamsE$_ZZN4cute9transformINS_5tupleIJNS_1CILi32EEENS2_ILi4EEENS2_ILi2EEENS2_ILi1EEEEEENS1_IJS6_S3_NS2_ILi128EEENS2_ILi0EEEEEEZNS_7idx2crdIiS7_SA_EEDaRKT_RKT0_RKT1_EUlRKT_RKT0_E_EEDaSE_SH_OSI_ENKUlDpSN_E_clIJiiiS9_EEEDaST_,@function
        .size           $_ZN7cutlass13device_kernelIN5flash19enable_sm80_to_sm89INS1_16FlashAttnBwdSm80INS1_25CollectiveMainloopBwdSm80ILi2ELi2EN4cute5tupleIJNS5_1CILi128EEES8_NS7_ILi64EEEEEENS_10bfloat16_tEfNS_4arch4Sm80ELb0ELb1ELb1ELb0ELb0ELb0ELb0ELb0ELi2ELi4ELi4ELi4ELb0EEENS1_21CollectiveEpilogueBwdISA_SB_SD_Li256ELb0ELb0ELi2EEENS1_19SingleTileSchedulerILb0ELb0ELb0ELi128EEEEEEEEEvNT_6ParamsE$_ZZN4cute9transformINS_5tupleIJNS_1CILi32EEENS2_ILi4EEENS2_ILi2EEENS2_ILi1EEEEEENS1_IJS6_S3_NS2_ILi128EEENS2_ILi0EEEEEEZNS_7idx2crdIiS7_SA_EEDaRKT_RKT0_RKT1_EUlRKT_RKT0_E_EEDaSE_SH_OSI_ENKUlDpSN_E_clIJiiiS9_EEEDaST_,($_ZN7cutlass13device_kernelIN5flash19enable_sm80_to_sm89INS1_16FlashAttnBwdSm80INS1_25CollectiveMainloopBwdSm80ILi2ELi2EN4cute5tupleIJNS5_1CILi128EEES8_NS7_ILi64EEEEEENS_10bfloat16_tEfNS_4arch4Sm80ELb0ELb1ELb1ELb0ELb0ELb0ELb0ELb0ELi2ELi4ELi4ELi4ELb0EEENS1_21CollectiveEpilogueBwdISA_SB_SD_Li256ELb0ELb0ELi2EEENS1_19SingleTileSchedulerILb0ELb0ELb0ELi128EEEEEEEEEvNT_6ParamsE$_ZZN4cute9transformINS_5tupleIJiiNS_1CILi0EEEEEENS1_IJNS1_IJNS2_ILi4EEENS2_ILi8EEEEEENS2_ILi2EEENS2_ILi1EEEEEEZNS_7idx2crdIS4_SA_EEDaRKT_RKT0_EUlRKT_RKT0_E_EEDaSE_SH_OT1_ENKUlDpSK_E_clIJNS1_IJiiEEEiS3_EEEDaSR_ - $_ZN7cutlass13device_kernelIN5flash19enable_sm80_to_sm89INS1_16FlashAttnBwdSm80INS1_25CollectiveMainloopBwdSm80ILi2ELi2EN4cute5tupleIJNS5_1CILi128EEES8_NS7_ILi64EEEEEENS_10bfloat16_tEfNS_4arch4Sm80ELb0ELb1ELb1ELb0ELb0ELb0ELb0ELb0ELi2ELi4ELi4ELi4ELb0EEENS1_21CollectiveEpilogueBwdISA_SB_SD_Li256ELb0ELb0ELi2EEENS1_19SingleTileSchedulerILb0ELb0ELb0ELi128EEEEEEEEEvNT_6ParamsE$_ZZN4cute9transformINS_5tupleIJNS_1CILi32EEENS2_ILi4EEENS2_ILi2EEENS2_ILi1EEEEEENS1_IJS6_S3_NS2_ILi128EEENS2_ILi0EEEEEEZNS_7idx2crdIiS7_SA_EEDaRKT_RKT0_RKT1_EUlRKT_RKT0_E_EEDaSE_SH_OSI_ENKUlDpSN_E_clIJiiiS9_EEEDaST_)
$_ZN7cutlass13device_kernelIN5flash19enable_sm80_to_sm89INS1_16FlashAttnBwdSm80INS1_25CollectiveMainloopBwdSm80ILi2ELi2EN4cute5tupleIJNS5_1CILi128EEES8_NS7_ILi64EEEEEENS_10bfloat16_tEfNS_4arch4Sm80ELb0ELb1ELb1ELb0ELb0ELb0ELb0ELb0ELi2ELi4ELi4ELi4ELb0EEENS1_21CollectiveEpilogueBwdISA_SB_SD_Li256ELb0ELb0ELi2EEENS1_19SingleTileSchedulerILb0ELb0ELb0ELi128EEEEEEEEEvNT_6ParamsE$_ZZN4cute9transformINS_5tupleIJNS_1CILi32EEENS2_ILi4EEENS2_ILi2EEENS2_ILi1EEEEEENS1_IJS6_S3_NS2_ILi128EEENS2_ILi0EEEEEEZNS_7idx2crdIiS7_SA_EEDaRKT_RKT0_RKT1_EUlRKT_RKT0_E_EEDaSE_SH_OSI_ENKUlDpSN_E_clIJiiiS9_EEEDaST_:
[----:B------:R-:W-:Y:S02]  /*10760*/  IADD3 R3, R1, 0x13c8, RZ ;  /* 0x000013c801037810 */ /* 0x000fe40007ffe0ff */
[----:B------:R-:W-:Y:S02]  /*10770*/  MOV R6, 0x107a0 ;  /* 0x000107a000067802 */ /* 0x000fe40000000f00 */
[----:B------:R-:W-:Y:S02]  /*10780*/  IADD3 R3, R3, c[0x0][0x20], RZ ;  /* 0x0000080003037a10 */ /* 0x000fe40007ffe0ff */
[----:B------:R-:W-:Y:S05]  /*10790*/  CALL.REL.NOINC `($_ZN7cutlass13device_kernelIN5flash19enable_sm80_to_sm89INS1_16FlashAttnBwdSm80INS1_25CollectiveMainloopBwdSm80ILi2ELi2EN4cute5tupleIJNS5_1CILi128EEES8_NS7_ILi64EEEEEENS_10bfloat16_tEfNS_4arch4Sm80ELb0ELb1ELb1ELb0ELb0ELb0ELb0ELb0ELi2ELi4ELi4ELi4ELb0EEENS1_21CollectiveEpilogueBwdISA_SB_SD_Li256ELb0ELb0ELi2EEENS1_19SingleTileSchedulerILb0ELb0ELb0ELi128EEEEEEEEEvNT_6ParamsE$_ZN4cute3eso3ESOILb0ELb0EJiiiNS_1CILi0EEEEEC2ERKiS6_S6_RKS3_) ;  /* 0xffff728000007944 */ /* 0x000fea0003c3ffff */
[----:B------:R2:W5:Y:S04]  /*107a0*/  LDL R5, [R1+0x13d0] ;  /* 0x0013d00001057983 */ /* 0x0005680000100800 */
[----:B-1----:R2:W5:Y:S01]  /*107b0*/  LDL.64 R2, [R1+0x13c8] ;  /* 0x0013c80001027983 */ /* 0x0025620000100a00 */
[----:B------:R-:W-:Y:S02]  /*107c0*/  MOV R6, R4 ;  /* 0x0000000400067202 */ /* 0x000fe40000000f00 */
[----:B------:R-:W-:-:S04]  /*107d0*/  MOV R7, 0x0 ;  /* 0x0000000000077802 */ /* 0x000fc80000000f00 */
[----:B------:R-:W-:Y:S05]  /*107e0*/  RET.REL.NODEC R6 `(_ZN7cutlass13device_kernelIN5flash19enable_sm80_to_sm89INS1_16FlashAttnBwdSm80INS1_25CollectiveMainloopBwdSm80ILi2ELi2EN4cute5tupleIJNS5_1CILi128EEES8_NS7_ILi64EEEEEENS_10bfloat16_tEfNS_4arch4Sm80ELb0ELb1ELb1ELb0ELb0ELb0ELb0ELb0ELi2ELi4ELi4ELi4ELb0EEENS1_21CollectiveEpilogueBwdISA_SB_SD_Li256ELb0ELb0ELi2EEENS1_19SingleTileSchedulerILb0ELb0ELb0ELi128EEEEEEEEEvNT_6ParamsE) ;  /* 0xfffef81006007950 */ /* 0x000fea0003c3ffff */
        .type           $_ZN7cutlass13device_kernelIN5flash19enable_sm80_to_sm89INS1_16FlashAttnBwdSm80INS1_25CollectiveMainloopBwdSm80ILi2ELi2EN4cute5tupleIJNS5_1CILi128EEES8_NS7_ILi64EEEEEENS_10bfloat16_tEfNS_4arch4Sm80ELb0ELb1ELb1ELb0ELb0ELb0ELb0ELb0ELi2ELi4ELi4ELi4ELb0EEENS1_21CollectiveEpilogueBwdISA_SB_SD_Li256ELb0ELb0ELi2EEENS1_19SingleTileSchedulerILb0ELb0ELb0ELi128EEEEEEEEEvNT_6ParamsE$_ZZN4cute9transformINS_5tupleIJiiNS_1CILi0EEEEEENS1_IJNS1_IJNS2_ILi4EEENS2_ILi8EEEEEENS2_ILi2EEENS2_ILi1EEEEEEZNS_7idx2crdIS4_SA_EEDaRKT_RKT0_EUlRKT_RKT0_E_EEDaSE_SH_OT1_ENKUlDpSK_E_clIJNS1_IJiiEEEiS3_EEEDaSR_,@function
        .size           $_ZN7cutlass13device_kernelIN5flash19enable_sm80_to_sm89INS1_16FlashAttnBwdSm80INS1_25CollectiveMainloopBwdSm80ILi2ELi2EN4cute5tupleIJNS5_1CILi128EEES8_NS7_ILi64EEEEEENS_10bfloat16_tEfNS_4arch4Sm80ELb0ELb1ELb1ELb0ELb0ELb0ELb0ELb0ELi2ELi4ELi4ELi4ELb0EEENS1_21CollectiveEpilogueBwdISA_SB_SD_Li256ELb0ELb0ELi2EEENS1_19SingleTileSchedulerILb0ELb0ELb0ELi128EEEEEEEEEvNT_6ParamsE$_ZZN4cute9transformINS_5tupleIJiiNS_1CILi0EEEEEENS1_IJNS1_IJNS2_ILi4EEENS2_ILi8EEEEEENS2_ILi2EEENS2_ILi1EEEEEEZNS_7idx2crdIS4_SA_EEDaRKT_RKT0_EUlRKT_RKT0_E_EEDaSE_SH_OT1_ENKUlDpSK_E_clIJNS1_IJiiEEEiS3_EEEDaSR_,($_ZN7cutlass13device_kernelIN5flash19enable_sm80_to_sm89INS1_16FlashAttnBwdSm80INS1_25CollectiveMainloopBwdSm80ILi2ELi2EN4cute5tupleIJNS5_1CILi128EEES8_NS7_ILi64EEEEEENS_10bfloat16_tEfNS_4arch4Sm80ELb0ELb1ELb1ELb0ELb0ELb0ELb0ELb0ELi2ELi4ELi4ELi4ELb0EEENS1_21CollectiveEpilogueBwdISA_SB_SD_Li256ELb0ELb0ELi2EEENS1_19SingleTileSchedulerILb0ELb0ELb0ELi128EEEEEEEEEvNT_6ParamsE$_ZZN4cute9transformINS_5tupleIJiiNS_1CILi0EEEEEENS1_IJNS1_IJNS2_ILi4EEENS2_ILi8EEEEEES5_NS2_ILi1EEEEEEZNS_7idx2crdIS4_S9_EEDaRKT_RKT0_EUlRKT_RKT0_E_EEDaSD_SG_OT1_ENKUlDpSJ_E_clIJNS1_IJiiEEEiS3_EEEDaSQ_ - $_ZN7cutlass13device_kernelIN5flash19enable_sm80_to_sm89INS1_16FlashAttnBwdSm80INS1_25CollectiveMainloopBwdSm80ILi2ELi2EN4cute5tupleIJNS5_1CILi128EEES8_NS7_ILi64EEEEEENS_10bfloat16_tEfNS_4arch4Sm80ELb0ELb1ELb1ELb0ELb0ELb0ELb0ELb0ELi2ELi4ELi4ELi4ELb0EEENS1_21CollectiveEpilogueBwdISA_SB_SD_Li256ELb0ELb0ELi2EEENS1_19SingleTileSchedulerILb0ELb0ELb0ELi128EEEEEEEEEvNT_6ParamsE$_ZZN4cute9transformINS_5tupleIJiiNS_1CILi0EEEEEENS1_IJNS1_IJNS2_ILi4EEENS2_ILi8EEEEEENS2_ILi2EEENS2_ILi1EEEEEEZNS_7idx2crdIS4_SA_EEDaRKT_RKT0_EUlRKT_RKT0_E_EEDaSE_SH_OT1_ENKUlDpSK_E_clIJNS1_IJiiEEEiS3_EEEDaSR_)
$_ZN7cutlass13device_kernelIN5flash19enable_sm80_to_sm89INS1_16FlashAttnBwdSm80INS1_25CollectiveMainloopBwdSm80ILi2ELi2EN4cute5tupleIJNS5_1CILi128EEES8_NS7_ILi64EEEEEENS_10bfloat16_tEfNS_4arch4Sm80ELb0ELb1ELb1ELb0ELb0ELb0ELb0ELb0ELi2ELi4ELi4ELi4ELb0EEENS1_21CollectiveEpilogueBwdISA_SB_SD_Li256ELb0ELb0ELi2EEENS1_19SingleTileSchedulerILb0ELb0ELb0ELi128EEEEEEEEEvNT_6ParamsE$_ZZN4cute9transformINS_5tupleIJiiNS_1CILi0EEEEEENS1_IJNS1_IJNS2_ILi4EEENS2_ILi8EEEEEENS2_ILi2EEENS2_ILi1EEEEEEZNS_7idx2crdIS4_SA_EEDaRKT_RKT0_EUlRKT_RKT0_E_EEDaSE_SH_OT1_ENKUlDpSK_E_clIJNS1_IJiiEEEiS3_EEEDaSR_:
[----:B------:R-:W-:Y:S02]  /*107f0*/  IADD3 R3, R1, 0x1680, RZ ;  /* 0x0000168001037810 */ /* 0x000fe40007ffe0ff */
[----:B------:R-:W-:Y:S02]  /*10800*/  MOV R6, 0x10830 ;  /* 0x0001083000067802 */ /* 0x000fe40000000f00 */
[----:B------:R-:W-:Y:S02]  /*10810*/  IADD3 R3, R3, c[0x0][0x20], RZ ;  /* 0x0000080003037a10 */ /* 0x000fe40007ffe0ff */
[----:B------:R-:W-:Y:S05]  /*10820*/  CALL.REL.NOINC `($_ZN7cutlass13device_kernelIN5flash19enable_sm80_to_sm89INS1_16FlashAttnBwdSm80INS1_25CollectiveMainloopBwdSm80ILi2ELi2EN4cute5tupleIJNS5_1CILi128EEES8_NS7_ILi64EEEEEENS_10bfloat16_tEfNS_4arch4Sm80ELb0ELb1ELb1ELb0ELb0ELb0ELb0ELb0ELi2ELi4ELi4ELi4ELb0EEENS1_21CollectiveEpilogueBwdISA_SB_SD_Li256ELb0ELb0ELi2EEENS1_19SingleTileSchedulerILb0ELb0ELb0ELi128EEEEEEEEEvNT_6ParamsE$_ZN4cute3eso3ESOILb0ELb0EJNS_5tupleIJiiEEEiNS_1CILi0EEEEEC2ERKS3_RKiRKS5_) ;  /* 0xffff635000007944 */ /* 0x000fea0003c3ffff */
[----:B------:R2:W5:Y:S04]  /*10830*/  LDL R36, [R1+0x1688] ;  /* 0x0016880001247983 */ /* 0x0005680000100800 */
[----:B-1----:R2:W5:Y:S01]  /*10840*/  LDL.64 R2, [R1+0x1680] ;  /* 0x0016800001027983 */ /* 0x0025620000100a00 */
[----:B------:R-:W-:-:S04]  /*10850*/  MOV R73, 0x0 ;  /* 0x0000000000497802 */ /* 0x000fc80000000f00 */
[----:B------:R-:W-:Y:S05]  /*10860*/  RET.REL.NODEC R72 `(_ZN7cutlass13device_kernelIN5flash19enable_sm80_to_sm89INS1_16FlashAttnBwdSm80INS1_25CollectiveMainloopBwdSm80ILi2ELi2EN4cute5tupleIJNS5_1CILi128EEES8_NS7_ILi64EEEEEENS_10bfloat16_tEfNS_4arch4Sm80ELb0ELb1ELb1ELb0ELb0ELb0ELb0ELb0ELi2ELi4ELi4ELi4ELb0EEENS1_21CollectiveEpilogueBwdISA_SB_SD_Li256ELb0ELb0ELi2EEENS1_19SingleTileSchedulerILb0ELb0ELb0ELi128EEEEEEEEEvNT_6ParamsE) ;  /* 0xfffef79048007950 */ /* 0x000fea0003c3ffff */
        .type           $_ZN7cutlass13device_kernelIN5flash19enable_sm80_to_sm89INS1_16FlashAttnBwdSm80INS1_25CollectiveMainloopBwdSm80ILi2ELi2EN4cute5tupleIJNS5_1CILi128EEES8_NS7_ILi64EEEEEENS_10bfloat16_tEfNS_4arch4Sm80ELb0ELb1ELb1ELb0ELb0ELb0ELb0ELb0ELi2ELi4ELi4ELi4ELb0EEENS1_21CollectiveEpilogueBwdISA_SB_SD_Li256ELb0ELb0ELi2EEENS1_19SingleTileSchedulerILb0ELb0ELb0ELi128EEEEEEEEEvNT_6ParamsE$_ZZN4cute9transformINS_5tupleIJiiNS_1CILi0EEEEEENS1_IJNS1_IJNS2_ILi4EEENS2_ILi8EEEEEES5_NS2_ILi1EEEEEEZNS_7idx2crdIS4_S9_EEDaRKT_RKT0_EUlRKT_RKT0_E_EEDaSD_SG_OT1_ENKUlDpSJ_E_clIJNS1_IJiiEEEiS3_EEEDaSQ_,@function
        .size           $_ZN7cutlass13device_kernelIN5flash19enable_sm80_to_sm89INS1_16FlashAttnBwdSm80INS1_25CollectiveMainloopBwdSm80ILi2ELi2EN4cute5tupleIJNS5_1CILi128EEES8_NS7_ILi64EEEEEENS_10bfloat16_tEfNS_4arch4Sm80ELb0ELb1ELb1ELb0ELb0ELb0ELb0ELb0ELi2ELi4ELi4ELi4ELb0EEENS1_21CollectiveEpilogueBwdISA_SB_SD_Li256ELb0ELb0ELi2EEENS1_19SingleTileSchedulerILb0ELb0ELb0ELi128EEEEEEEEEvNT_6ParamsE$_ZZN4cute9transformINS_5tupleIJiiNS_1CILi0EEEEEENS1_IJNS1_IJNS2_ILi4EEENS2_ILi8EEEEEES5_NS2_ILi1EEEEEEZNS_7idx2crdIS4_S9_EEDaRKT_RKT0_EUlRKT_RKT0_E_EEDaSD_SG_OT1_ENKUlDpSJ_E_clIJNS1_IJiiEEEiS3_EEEDaSQ_,($_ZN7cutlass13device_kernelIN5flash19enable_sm80_to_sm89INS1_16FlashAttnBwdSm80INS1_25CollectiveMainloopBwdSm80ILi2ELi2EN4cute5tupleIJNS5_1CILi128EEES8_NS7_ILi64EEEEEENS_10bfloat16_tEfNS_4arch4Sm80ELb0ELb1ELb1ELb0ELb0ELb0ELb0ELb0ELi2ELi4ELi4ELi4ELb0EEENS1_21CollectiveEpilogueBwdISA_SB_SD_Li256ELb0ELb0ELi2EEENS1_19SingleTileSchedulerILb0ELb0ELb0ELi128EEEEEEEEEvNT_6ParamsE$_ZZN4cute9transformINS_5tupleIJiiiNS_1CILi0EEEEEENS1_IJNS2_ILi32EEENS2_ILi4EEENS2_ILi2EEENS2_ILi1EEEEEENS1_IJS8_S8_S8_S8_EEEZNS_7crd2crdIS4_S9_SA_EEDaRKT_RKT0_RKT1_EUlRKT_RKT0_RKT1_E_EEDaSE_SH_SK_OT2_ENKUlDpSN_E_clIJiiiS3_EEEDaSX_ - $_ZN7cutlass13device_kernelIN5flash19enable_sm80_to_sm89INS1_16FlashAttnBwdSm80INS1_25CollectiveMainloopBwdSm80ILi2ELi2EN4cute5tupleIJNS5_1CILi128EEES8_NS7_ILi64EEEEEENS_10bfloat16_tEfNS_4arch4Sm80ELb0ELb1ELb1ELb0ELb0ELb0ELb0ELb0ELi2ELi4ELi4ELi4ELb0EEENS1_21CollectiveEpilogueBwdISA_SB_SD_Li256ELb0ELb0ELi2EEENS1_19SingleTileSchedulerILb0ELb0ELb0ELi128EEEEEEEEEvNT_6ParamsE$_ZZN4cute9transformINS_5tupleIJiiNS_1CILi0EEEEEENS1_IJNS1_IJNS2_ILi4EEENS2_ILi8EEEEEES5_NS2_ILi1EEEEEEZNS_7idx2crdIS4_S9_EEDaRKT_RKT0_EUlRKT_RKT0_E_EEDaSD_SG_OT1_ENKUlDpSJ_E_clIJNS1_IJiiEEEiS3_EEEDaSQ_)
$_ZN7cutlass13device_kernelIN5flash19enable_sm80_to_sm89INS1_16FlashAttnBwdSm80INS1_25CollectiveMainloopBwdSm80ILi2ELi2EN4cute5tupleIJNS5_1CILi128EEES8_NS7_ILi64EEEEEENS_10bfloat16_tEfNS_4arch4Sm80ELb0ELb1ELb1ELb0ELb0ELb0ELb0ELb0ELi2ELi4ELi4ELi4ELb0EEENS1_21CollectiveEpilogueBwdISA_SB_SD_Li256ELb0ELb0ELi2EEENS1_19SingleTileSchedulerILb0ELb0ELb0ELi128EEEEEEEEEvNT_6ParamsE$_ZZN4cute9transformINS_5tupleIJiiNS_1CILi0EEEEEENS1_IJNS1_IJNS2_ILi4EEENS2_ILi8EEEEEES5_NS2_ILi1EEEEEEZNS_7idx2crdIS4_S9_EEDaRKT_RKT0_EUlRKT_RKT0_E_EEDaSD_SG_OT1_ENKUlDpSJ_E_clIJNS1_IJiiEEEiS3_EEEDaSQ_:
[----:B------:R-:W-:Y:S02]  /*10870*/  IADD3 R3, R1, 0x1680, RZ ;  /* 0x0000168001037810 */ /* 0x000fe40007ffe0ff */
[----:B------:R-:W-:Y:S02]  /*10880*/  MOV R6, 0x108b0 ;  /* 0x000108b000067802 */ /* 0x000fe40000000f00 */
[----:B------:R-:W-:Y:S02]  /*10890*/  IADD3 R3, R3, c[0x0][0x20], RZ ;  /* 0x0000080003037a10 */ /* 0x000fe40007ffe0ff */
[----:B------:R-:W-:Y:S05]  /*108a0*/  CALL.REL.NOINC `($_ZN7cutlass13device_kernelIN5flash19enable_sm80_to_sm89INS1_16FlashAttnBwdSm80INS1_25CollectiveMainloopBwdSm80ILi2ELi2EN4cute5tupleIJNS5_1CILi128EEES8_NS7_ILi64EEEEEENS_10bfloat16_tEfNS_4arch4Sm80ELb0ELb1ELb1ELb0ELb0ELb0ELb0ELb0ELi2ELi4ELi4ELi4ELb0EEENS1_21CollectiveEpilogueBwdISA_SB_SD_Li256ELb0ELb0ELi2EEENS1_19SingleTileSchedulerILb0ELb0ELb0ELi128EEEEEEEEEvNT_6ParamsE$_ZN4cute3eso3ESOILb0ELb0EJNS_5tupleIJiiEEEiNS_1CILi0EEEEEC2ERKS3_RKiRKS5_) ;  /* 0xffff62d000007944 */ /* 0x000fea0003c3ffff */
[----:B------:R2:W5:Y:S04]  /*108b0*/  LDL R35, [R1+0x1688] ;  /* 0x0016880001237983 */ /* 0x0005680000100800 */
[----:B-1----:R2:W5:Y:S01]  /*108c0*/  LDL.64 R2, [R1+0x1680] ;  /* 0x0016800001027983 */ /* 0x0025620000100a00 */
[----:B------:R-:W-:Y:S02]  /*108d0*/  MOV R6, R72 ;  /* 0x0000004800067202 */ /* 0x000fe40000000f00 */
[----:B------:R-:W-:-:S04]  /*108e0*/  MOV R7, 0x0 ;  /* 0x0000000000077802 */ /* 0x000fc80000000f00 */
[----:B------:R-:W-:Y:S05]  /*108f0*/  RET.REL.NODEC R6 `(_ZN7cutlass13device_kernelIN5flash19enable_sm80_to_sm89INS1_16FlashAttnBwdSm80INS1_25CollectiveMainloopBwdSm80ILi2ELi2EN4cute5tupleIJNS5_1CILi128EEES8_NS7_ILi64EEEEEENS_10bfloat16_tEfNS_4arch4Sm80ELb0ELb1ELb1ELb0ELb0ELb0ELb0ELb0ELi2ELi4ELi4ELi4ELb0EEENS1_21CollectiveEpilogueBwdISA_SB_SD_Li256ELb0ELb0ELi2EEENS1_19SingleTileSchedulerILb0ELb0ELb0ELi128EEEEEEEEEvNT_6ParamsE) ;  /* 0xfffef70006007950 */ /* 0x000fea0003c3ffff */
        .type           $_ZN7cutlass13device_kernelIN5flash19enable_sm80_to_sm89INS1_16FlashAttnBwdSm80INS1_25CollectiveMainloopBwdSm80ILi2ELi2EN4cute5tupleIJNS5_1CILi128EEES8_NS7_ILi64EEEEEENS_10bfloat16_tEfNS_4arch4Sm80ELb0ELb1ELb1ELb0ELb0ELb0ELb0ELb0ELi2ELi4ELi4ELi4ELb0EEENS1_21CollectiveEpilogueBwdISA_SB_SD_Li256ELb0ELb0ELi2EEENS1_19SingleTileSchedulerILb0ELb0ELb0ELi128EEEEEEEEEvNT_6ParamsE$_ZZN4cute9transformINS_5tupleIJiiiNS_1CILi0EEEEEENS1_IJNS2_ILi32EEENS2_ILi4EEENS2_ILi2EEENS2_ILi1EEEEEENS1_IJS8_S8_S8_S8_EEEZNS_7crd2crdIS4_S9_SA_EEDaRKT_RKT0_RKT1_EUlRKT_RKT0_RKT1_E_EEDaSE_SH_SK_OT2_ENKUlDpSN_E_clIJiiiS3_EEEDaSX_,@function
        .size           $_ZN7cutlass13device_kernelIN5flash19enable_sm80_to_sm89INS1_16FlashAttnBwdSm80INS1_25CollectiveMainloopBwdSm80ILi2ELi2EN4cute5tupleIJNS5_1CILi128EEES8_NS7_ILi64EEEEEENS_10bfloat16_tEfNS_4arch4Sm80ELb0ELb1ELb1ELb0ELb0ELb0ELb0ELb0ELi2ELi4ELi4ELi4ELb0EEENS1_21CollectiveEpilogueBwdISA_SB_SD_Li256ELb0ELb0ELi2EEENS1_19SingleTileSchedulerILb0ELb0ELb0ELi128EEEEEEEEEvNT_6ParamsE$_ZZN4cute9transformINS_5tupleIJiiiNS_1CILi0EEEEEENS1_IJNS2_ILi32EEENS2_ILi4EEENS2_ILi2EEENS2_ILi1EEEEEENS1_IJS8_S8_S8_S8_EEEZNS_7crd2crdIS4_S9_SA_EEDaRKT_RKT0_RKT1_EUlRKT_RKT0_RKT1_E_EEDaSE_SH_SK_OT2_ENKUlDpSN_E_clIJiiiS3_EEEDaSX_,($_ZN7cutlass13device_kernelIN5flash19enable_sm80_to_sm89INS1_16FlashAttnBwdSm80INS1_25CollectiveMainloopBwdSm80ILi2ELi2EN4cute5tupleIJNS5_1CILi128EEES8_NS7_ILi64EEEEEENS_10bfloat16_tEfNS_4arch4Sm80ELb0ELb1ELb1ELb0ELb0ELb0ELb0ELb0ELi2ELi4ELi4ELi4ELb0EEENS1_21CollectiveEpilogueBwdISA_SB_SD_Li256ELb0ELb0ELi2EEENS1_19SingleTileSchedulerILb0ELb0ELb0ELi128EEEEEEEEEvNT_6ParamsE$_ZZN4cuteplIJNS_1CILi0EEES2_EJiEEEDaRKNS_15ArithmeticTupleIJDpT_EEERKNS3_IJDpT0_EEEENKUlDpRKT_E_clIJiS2_EEEDaSH_ - $_ZN7cutlass13device_kernelIN5flash19enable_sm80_to_sm89INS1_16FlashAttnBwdSm80INS1_25CollectiveMainloopBwdSm80ILi2ELi2EN4cute5tupleIJNS5_1CILi128EEES8_NS7_ILi64EEEEEENS_10bfloat16_tEfNS_4arch4Sm80ELb0ELb1ELb1ELb0ELb0ELb0ELb0ELb0ELi2ELi4ELi4ELi4ELb0EEENS1_21CollectiveEpilogueBwdISA_SB_SD_Li256ELb0ELb0ELi2EEENS1_19SingleTileSchedulerILb0ELb0ELb0ELi128EEEEEEEEEvNT_6ParamsE$_ZZN4cute9transformINS_5tupleIJiiiNS_1CILi0EEEEEENS1_IJNS2_ILi32EEENS2_ILi4EEENS2_ILi2EEENS2_ILi1EEEEEENS1_IJS8_S8_S8_S8_EEEZNS_7crd2crdIS4_S9_SA_EEDaRKT_RKT0_RKT1_EUlRKT_RKT0_RKT1_E_EEDaSE_SH_SK_OT2_ENKUlDpSN_E_clIJiiiS3_EEEDaSX_)
$_ZN7cutlass13device_kernelIN5flash19enable_sm80_to_sm89INS1_16FlashAttnBwdSm80INS1_25CollectiveMainloopBwdSm80ILi2ELi2EN4cute5tupleIJNS5_1CILi128EEES8_NS7_ILi64EEEEEENS_10bfloat16_tEfNS_4arch4Sm80ELb0ELb1ELb1ELb0ELb0ELb0ELb0ELb0ELi2ELi4ELi4ELi4ELb0EEENS1_21CollectiveEpilogueBwdISA_SB_SD_Li256ELb0ELb0ELi2EEENS1_19SingleTileSchedulerILb0ELb0ELb0ELi128EEEEEEEEEvNT_6ParamsE$_ZZN4cute9transformINS_5tupleIJiiiNS_1CILi0EEEEEENS1_IJNS2_ILi32EEENS2_ILi4EEENS2_ILi2EEENS2_ILi1EEEEEENS1_IJS8_S8_S8_S8_EEEZNS_7crd2crdIS4_S9_SA_EEDaRKT_RKT0_RKT1_EUlRKT_RKT0_RKT1_E_EEDaSE_SH_SK_OT2_ENKUlDpSN_E_clIJiiiS3_EEEDaSX_:
[----:B------:R-:W-:Y:S02]  /*10900*/  IADD3 R3, R1, 0x13c8, RZ ;  /* 0x000013c801037810 */ /* 0x000fe40007ffe0ff */
[----:B------:R-:W-:Y:S02]  /*10910*/  MOV R6, 0x10940 ;  /* 0x0001094000067802 */ /* 0x000fe40000000f00 */
[----:B------:R-:W-:Y:S02]  /*10920*/  IADD3 R3, R3, c[0x0][0x20], RZ ;  /* 0x0000080003037a10 */ /* 0x000fe40007ffe0ff */
[----:B------:R-:W-:Y:S05]  /*10930*/  CALL.REL.NOINC `($_ZN7cutlass13device_kernelIN5flash19enable_sm80_to_sm89INS1_16FlashAttnBwdSm80INS1_25CollectiveMainloopBwdSm80ILi2ELi2EN4cute5tupleIJNS5_1CILi128EEES8_NS7_ILi64EEEEEENS_10bfloat16_tEfNS_4arch4Sm80ELb0ELb1ELb1ELb0ELb0ELb0ELb0ELb0ELi2ELi4ELi4ELi4ELb0EEENS1_21CollectiveEpilogueBwdISA_SB_SD_Li256ELb0ELb0ELi2EEENS1_19SingleTileSchedulerILb0ELb0ELb0ELi128EEEEEEEEEvNT_6ParamsE$_ZN4cute3eso3ESOILb0ELb0EJiiiNS_1CILi0EEEEEC2ERKiS6_S6_RKS3_) ;  /* 0xffff70e000007944 */ /* 0x000fea0003c3ffff */
[----:B-1----:R1:W5:Y:S04]  /*10940*/  LDL R8, [R1+0x13d0] ;  /* 0x0013d00001087983 */ /* 0x0023680000100800 */
[----:B------:R1:W5:Y:S01]  /*10950*/  LDL.64 R2, [R1+0x13c8] ;  /* 0x0013c80001027983 */ /* 0x0003620000100a00 */
[----:B------:R-:W-:-:S04]  /*10960*/  MOV R5, 0x0 ;  /* 0x0000000000057802 */ /* 0x000fc80000000f00 */
[----:B------:R-:W-:Y:S05]  /*10970*/  RET.REL.NODEC R4 `(_ZN7cutlass13device_kernelIN5flash19enable_sm80_to_sm89INS1_16FlashAttnBwdSm80INS1_25CollectiveMainloopBwdSm80ILi2ELi2EN4cute5tupleIJNS5_1CILi128EEES8_NS7_ILi64EEEEEENS_10bfloat16_tEfNS_4arch4Sm80ELb0ELb1ELb1ELb0ELb0ELb0ELb0ELb0ELi2ELi4ELi4ELi4ELb0EEENS1_21CollectiveEpilogueBwdISA_SB_SD_Li256ELb0ELb0ELi2EEENS1_19SingleTileSchedulerILb0ELb0ELb0ELi128EEEEEEEEEvNT_6ParamsE) ;  /* 0xfffef68004007950 */ /* 0x000fea0003c3ffff */
        .type           $_ZN7cutlass13device_kernelIN5flash19enable_sm80_to_sm89INS1_16FlashAttnBwdSm80INS1_25CollectiveMainloopBwdSm80ILi2ELi2EN4cute5tupleIJNS5_1CILi128EEES8_NS7_ILi64EEEEEENS_10bfloat16_tEfNS_4arch4Sm80ELb0ELb1ELb1ELb0ELb0ELb0ELb0ELb0ELi2ELi4ELi4ELi4ELb0EEENS1_21CollectiveEpilogueBwdISA_SB_SD_Li256ELb0ELb0ELi2EEENS1_19SingleTileSchedulerILb0ELb0ELb0ELi128EEEEEEEEEvNT_6ParamsE$_ZZN4cuteplIJNS_1CILi0EEES2_EJiEEEDaRKNS_15ArithmeticTupleIJDpT_EEERKNS3_IJDpT0_EEEENKUlDpRKT_E_clIJiS2_EEEDaSH_,@function
        .size           $_ZN7cutlass13device_kernelIN5flash19enable_sm80_to_sm89INS1_16FlashAttnBwdSm80INS1_25CollectiveMainloopBwdSm80ILi2ELi2EN4cute5tupleIJNS5_1CILi128EEES8_NS7_ILi64EEEEEENS_10bfloat16_tEfNS_4arch4Sm80ELb0ELb1ELb1ELb0ELb0ELb0ELb0ELb0ELi2ELi4ELi4ELi4ELb0EEENS1_21CollectiveEpilogueBwdISA_SB_SD_Li256ELb0ELb0ELi2EEENS1_19SingleTileSchedulerILb0ELb0ELb0ELi128EEEEEEEEEvNT_6ParamsE$_ZZN4cuteplIJNS_1CILi0EEES2_EJiEEEDaRKNS_15ArithmeticTupleIJDpT_EEERKNS3_IJDpT0_EEEENKUlDpRKT_E_clIJiS2_EEEDaSH_,($_ZN7cutlass13device_kernelIN5flash19enable_sm80_to_sm89INS1_16FlashAttnBwdSm80INS1_25CollectiveMainloopBwdSm80ILi2ELi2EN4cute5tupleIJNS5_1CILi128EEES8_NS7_ILi64EEEEEENS_10bfloat16_tEfNS_4arch4Sm80ELb0ELb1ELb1ELb0ELb0ELb0ELb0ELb0ELi2ELi4ELi4ELi4ELb0EEENS1_21CollectiveEpilogueBwdISA_SB_SD_Li256ELb0ELb0ELi2EEENS1_19SingleTileSchedulerILb0ELb0ELb0ELi128EEEEEEEEEvNT_6ParamsE$_ZZN4cuteplIJNS_1CILi0EEES2_EJiS2_EEEDaRKNS_15ArithmeticTupleIJDpT_EEERKNS3_IJDpT0_EEEENKUlDpRKT_E_clIJiS2_EEEDaSH_ - $_ZN7cutlass13device_kernelIN5flash19enable_sm80_to_sm89INS1_16FlashAttnBwdSm80INS1_25CollectiveMainloopBwdSm80ILi2ELi2EN4cute5tupleIJNS5_1CILi128EEES8_NS7_ILi64EEEEEENS_10bfloat16_tEfNS_4arch4Sm80ELb0ELb1ELb1ELb0ELb0ELb0ELb0ELb0ELi2ELi4ELi4ELi4ELb0EEENS1_21CollectiveEpilogueBwdISA_SB_SD_Li256ELb0ELb0ELi2EEENS1_19SingleTileSchedulerILb0ELb0ELb0ELi128EEEEEEEEEvNT_6ParamsE$_ZZN4cuteplIJNS_1CILi0EEES2_EJiEEEDaRKNS_15ArithmeticTupleIJDpT_EEERKNS3_IJDpT0_EEEENKUlDpRKT_E_clIJiS2_EEEDaSH_)
$_ZN7cutlass13device_kernelIN5flash19enable_sm80_to_sm89INS1_16FlashAttnBwdSm80INS1_25CollectiveMainloopBwdSm80ILi2ELi2EN4cute5tupleIJNS5_1CILi128EEES8_NS7_ILi64EEEEEENS_10bfloat16_tEfNS_4arch4Sm80ELb0ELb1ELb1ELb0ELb0ELb0ELb0ELb0ELi2ELi4ELi4ELi4ELb0EEENS1_21CollectiveEpilogueBwdISA_SB_SD_Li256ELb0ELb0ELi2EEENS1_19SingleTileSchedulerILb0ELb0ELb0ELi128EEEEEEEEEvNT_6ParamsE$_ZZN4cuteplIJNS_1CILi0EEES2_EJiEEEDaRKNS_15ArithmeticTupleIJDpT_EEERKNS3_IJDpT0_EEEENKUlDpRKT_E_clIJiS2_EEEDaSH_:
[----:B------:R-:W-:Y:S02]  /*10980*/  IADD3 R2, R1, 0x16a8, RZ ;  /* 0x000016a801027810 */ /* 0x000fe40007ffe0ff */
[----:B------:R-:W-:Y:S02]  /*10990*/  MOV R8, 0x109c0 ;  /* 0x000109c000087802 */ /* 0x000fe40000000f00 */
[----:B------:R-:W-:Y:S02]  /*109a0*/  IADD3 R2, R2, c[0x0][0x20], RZ ;  /* 0x0000080002027a10 */ /* 0x000fe40007ffe0ff */
[----:B------:R-:W-:Y:S05]  /*109b0*/  CALL.REL.NOINC `($_ZN7cutlass13device_kernelIN5flash19enable_sm80_to_sm89INS1_16FlashAttnBwdSm80INS1_25CollectiveMainloopBwdSm80ILi2ELi2EN4cute5tupleIJNS5_1CILi128EEES8_NS7_ILi64EEEEEENS_10bfloat16_tEfNS_4arch4Sm80ELb0ELb1ELb1ELb0ELb0ELb0ELb0ELb0ELi2ELi4ELi4ELi4ELb0EEENS1_21CollectiveEpilogueBwdISA_SB_SD_Li256ELb0ELb0ELi2EEENS1_19SingleTileSchedulerILb0ELb0ELb0ELi128EEEEEEEEEvNT_6ParamsE$_ZN4cute5tupleIJiNS_1CILi0EEEEEC2ERKiRKS2_) ;  /* 0xffffb01000007944 */ /* 0x000fea0003c3ffff */
[----:B-1----:R1:W5:Y:S01]  /*109c0*/  LDL R3, [R1+0x16a8] ;  /* 0x0016a80001037983 */ /* 0x0023620000100800 */
[----:B------:R-:W-:-:S04]  /*109d0*/  MOV R5, 0x0 ;  /* 0x0000000000057802 */ /* 0x000fc80000000f00 */
[----:B------:R-:W-:Y:S05]  /*109e0*/  RET.REL.NODEC R4 `(_ZN7cutlass13device_kernelIN5flash19enable_sm80_to_sm89INS1_16FlashAttnBwdSm80INS1_25CollectiveMainloopBwdSm80ILi2ELi2EN4cute5tupleIJNS5_1CILi128EEES8_NS7_ILi64EEEEEENS_10bfloat16_tEfNS_4arch4Sm80ELb0ELb1ELb1ELb0ELb0ELb0ELb0ELb0ELi2ELi4ELi4ELi4ELb0EEENS1_21CollectiveEpilogueBwdISA_SB_SD_Li256ELb0ELb0ELi2EEENS1_19SingleTileSchedulerILb0ELb0ELb0ELi128EEEEEEEEEvNT_6ParamsE) ;  /* 0xfffef61004007950 */ /* 0x000fea0003c3ffff */
        .type           $_ZN7cutlass13device_kernelIN5flash19enable_sm80_to_sm89INS1_16FlashAttnBwdSm80INS1_25CollectiveMainloopBwdSm80ILi2ELi2EN4cute5tupleIJNS5_1CILi128EEES8_NS7_ILi64EEEEEENS_10bfloat16_tEfNS_4arch4Sm80ELb0ELb1ELb1ELb0ELb0ELb0ELb0ELb0ELi2ELi4ELi4ELi4ELb0EEENS1_21CollectiveEpilogueBwdISA_SB_SD_Li256ELb0ELb0ELi2EEENS1_19SingleTileSchedulerILb0ELb0ELb0ELi128EEEEEEEEEvNT_6ParamsE$_ZZN4cuteplIJNS_1CILi0EEES2_EJiS2_EEEDaRKNS_15ArithmeticTupleIJDpT_EEERKNS3_IJDpT0_EEEENKUlDpRKT_E_clIJiS2_EEEDaSH_,@function
        .size           $_ZN7cutlass13device_kernelIN5flash19enable_sm80_to_sm89INS1_16FlashAttnBwdSm80INS1_25CollectiveMainloopBwdSm80ILi2ELi2EN4cute5tupleIJNS5_1CILi128EEES8_NS7_ILi64EEEEEENS_10bfloat16_tEfNS_4arch4Sm80ELb0ELb1ELb1ELb0ELb0ELb0ELb0ELb0ELi2ELi4ELi4ELi4ELb0EEENS1_21CollectiveEpilogueBwdISA_SB_SD_Li256ELb0ELb0ELi2EEENS1_19SingleTileSchedulerILb0ELb0ELb0ELi128EEEEEEEEEvNT_6ParamsE$_ZZN4cuteplIJNS_1CILi0EEES2_EJiS2_EEEDaRKNS_15ArithmeticTupleIJDpT_EEERKNS3_IJDpT0_EEEENKUlDpRKT_E_clIJiS2_EEEDaSH_,($_ZN7cutlass13device_kernelIN5flash19enable_sm80_to_sm89INS1_16FlashAttnBwdSm80INS1_25CollectiveMainloopBwdSm80ILi2ELi2EN4cute5tupleIJNS5_1CILi128EEES8_NS7_ILi64EEEEEENS_10bfloat16_tEfNS_4arch4Sm80ELb0ELb1ELb1ELb0ELb0ELb0ELb0ELb0ELi2ELi4ELi4ELi4ELb0EEENS1_21CollectiveEpilogueBwdISA_SB_SD_Li256ELb0ELb0ELi2EEENS1_19SingleTileSchedulerILb0ELb0ELb0ELi128EEEEEEEEEvNT_6ParamsE$_ZZN4cuteplIJNS_1CILi0EEES2_EJiiEEEDaRKNS_15ArithmeticTupleIJDpT_EEERKNS3_IJDpT0_EEEENKUlDpRKT_E_clIJiiEEEDaSH_ - $_ZN7cutlass13device_kernelIN5flash19enable_sm80_to_sm89INS1_16FlashAttnBwdSm80INS1_25CollectiveMainloopBwdSm80ILi2ELi2EN4cute5tupleIJNS5_1CILi128EEES8_NS7_ILi64EEEEEENS_10bfloat16_tEfNS_4arch4Sm80ELb0ELb1ELb1ELb0ELb0ELb0ELb0ELb0ELi2ELi4ELi4ELi4ELb0EEENS1_21CollectiveEpilogueBwdISA_SB_SD_Li256ELb0ELb0ELi2EEENS1_19SingleTileSchedulerILb0ELb0ELb0ELi128EEEEEEEEEvNT_6ParamsE$_ZZN4cuteplIJNS_1CILi0EEES2_EJiS2_EEEDaRKNS_15ArithmeticTupleIJDpT_EEERKNS3_IJDpT0_EEEENKUlDpRKT_E_clIJiS2_EEEDaSH_)
$_ZN7cutlass13device_kernelIN5flash19enable_sm80_to_sm89INS1_16FlashAttnBwdSm80INS1_25CollectiveMainloopBwdSm80ILi2ELi2EN4cute5tupleIJNS5_1CILi128EEES8_NS7_ILi64EEEEEENS_10bfloat16_tEfNS_4arch4Sm80ELb0ELb1ELb1ELb0ELb0ELb0ELb0ELb0ELi2ELi4ELi4ELi4ELb0EEENS1_21CollectiveEpilogueBwdISA_SB_SD_Li256ELb0ELb0ELi2EEENS1_19SingleTileSchedulerILb0ELb0ELb0ELi128EEEEEEEEEvNT_6ParamsE$_ZZN4cuteplIJNS_1CILi0EEES2_EJiS2_EEEDaRKNS_15ArithmeticTupleIJDpT_EEERKNS3_IJDpT0_EEEENKUlDpRKT_E_clIJiS2_EEEDaSH_:
[----:B------:R-:W-:Y:S02]  /*109f0*/  IADD3 R2, R1, 0x16a8, RZ ;  /* 0x000016a801027810 */ /* 0x000fe40007ffe0ff */
[----:B------:R-:W-:Y:S02]  /*10a00*/  MOV R8, 0x10a30 ;  /* 0x00010a3000087802 */ /* 0x000fe40000000f00 */
[----:B------:R-:W-:Y:S02]  /*10a10*/  IADD3 R2, R2, c[0x0][0x20], RZ ;  /* 0x0000080002027a10 */ /* 0x000fe40007ffe0ff */
[----:B------:R-:W-:Y:S05]  /*10a20*/  CALL.REL.NOINC `($_ZN7cutlass13device_kernelIN5flash19enable_sm80_to_sm89INS1_16FlashAttnBwdSm80INS1_25CollectiveMainloopBwdSm80ILi2ELi2EN4cute5tupleIJNS5_1CILi128EEES8_NS7_ILi64EEEEEENS_10bfloat16_tEfNS_4arch4Sm80ELb0ELb1ELb1ELb0ELb0ELb0ELb0ELb0ELi2ELi4ELi4ELi4ELb0EEENS1_21CollectiveEpilogueBwdISA_SB_SD_Li256ELb0ELb0ELi2EEENS1_19SingleTileSchedulerILb0ELb0ELb0ELi128EEEEEEEEEvNT_6ParamsE$_ZN4cute5tupleIJiNS_1CILi0EEEEEC2ERKiRKS2_) ;  /* 0xffffafa000007944 */ /* 0x000fea0003c3ffff */
[----:B------:R2:W5:Y:S01]  /*10a30*/  LDL R33, [R1+0x16a8] ;  /* 0x0016a80001217983 */ /* 0x0005620000100800 */
[----:B------:R-:W-:-:S04]  /*10a40*/  MOV R5, 0x0 ;  /* 0x0000000000057802 */ /* 0x000fc80000000f00 */
[----:B------:R-:W-:Y:S05]  /*10a50*/  RET.REL.NODEC R4 `(_ZN7cutlass13device_kernelIN5flash19enable_sm80_to_sm89INS1_16FlashAttnBwdSm80INS1_25CollectiveMainloopBwdSm80ILi2ELi2EN4cute5tupleIJNS5_1CILi128EEES8_NS7_ILi64EEEEEENS_10bfloat16_tEfNS_4arch4Sm80ELb0ELb1ELb1ELb0ELb0ELb0ELb0ELb0ELi2ELi4ELi4ELi4ELb0EEENS1_21CollectiveEpilogueBwdISA_SB_SD_Li256ELb0ELb0ELi2EEENS1_19SingleTileSchedulerILb0ELb0ELb0ELi128EEEEEEEEEvNT_6ParamsE) ;  /* 0xfffef5a004007950 */ /* 0x000fea0003c3ffff */
        .type           $_ZN7cutlass13device_kernelIN5flash19enable_sm80_to_sm89INS1_16FlashAttnBwdSm80INS1_25CollectiveMainloopBwdSm80ILi2ELi2EN4cute5tupleIJNS5_1CILi128EEES8_NS7_ILi64EEEEEENS_10bfloat16_tEfNS_4arch4Sm80ELb0ELb1ELb1ELb0ELb0ELb0ELb0ELb0ELi2ELi4ELi4ELi4ELb0EEENS1_21CollectiveEpilogueBwdISA_SB_SD_Li256ELb0ELb0ELi2EEENS1_19SingleTileSchedulerILb0ELb0ELb0ELi128EEEEEEEEEvNT_6ParamsE$_ZZN4cuteplIJNS_1CILi0EEES2_EJiiEEEDaRKNS_15ArithmeticTupleIJDpT_EEERKNS3_IJDpT0_EEEENKUlDpRKT_E_clIJiiEEEDaSH_,@function
        .size           $_ZN7cutlass13device_kernelIN5flash19enable_sm80_to_sm89INS1_16FlashAttnBwdSm80INS1_25CollectiveMainloopBwdSm80ILi2ELi2EN4cute5tupleIJNS5_1CILi128EEES8_NS7_ILi64EEEEEENS_10bfloat16_tEfNS_4arch4Sm80ELb0ELb1ELb1ELb0ELb0ELb0ELb0ELb0ELi2ELi4ELi4ELi4ELb0EEENS1_21CollectiveEpilogueBwdISA_SB_SD_Li256ELb0ELb0ELi2EEENS1_19SingleTileSchedulerILb0ELb0ELb0ELi128EEEEEEEEEvNT_6ParamsE$_ZZN4cuteplIJNS_1CILi0EEES2_EJiiEEEDaRKNS_15ArithmeticTupleIJDpT_EEERKNS3_IJDpT0_EEEENKUlDpRKT_E_clIJiiEEEDaSH_,($_ZN7cutlass13device_kernelIN5flash19enable_sm80_to_sm89INS1_16FlashAttnBwdSm80INS1_25CollectiveMainloopBwdSm80ILi2ELi2EN4cute5tupleIJNS5_1CILi128EEES8_NS7_ILi64EEEEEENS_10bfloat16_tEfNS_4arch4Sm80ELb0ELb1ELb1ELb0ELb0ELb0ELb0ELb0ELi2ELi4ELi4ELi4ELb0EEENS1_21CollectiveEpilogueBwdISA_SB_SD_Li256ELb0ELb0ELi2EEENS1_19SingleTileSchedulerILb0ELb0ELb0ELi128EEEEEEEEEvNT_6ParamsE$_ZZN4cuteplIJNS_1CILi0EEEiEJS2_iEEEDaRKNS_15ArithmeticTupleIJDpT_EEERKNS3_IJDpT0_EEEENKUlDpRKT_E_clIJS2_iEEEDaSH_ - $_ZN7cutlass13device_kernelIN5flash19enable_sm80_to_sm89INS1_16FlashAttnBwdSm80INS1_25CollectiveMainloopBwdSm80ILi2ELi2EN4cute5tupleIJNS5_1CILi128EEES8_NS7_ILi64EEEEEENS_10bfloat16_tEfNS_4arch4Sm80ELb0ELb1ELb1ELb0ELb0ELb0ELb0ELb0ELi2ELi4ELi4ELi4ELb0EEENS1_21CollectiveEpilogueBwdISA_SB_SD_Li256ELb0ELb0ELi2EEENS1_19SingleTileSchedulerILb0ELb0ELb0ELi128EEEEEEEEEvNT_6ParamsE$_ZZN4cuteplIJNS_1CILi0EEES2_EJiiEEEDaRKNS_15ArithmeticTupleIJDpT_EEERKNS3_IJDpT0_EEEENKUlDpRKT_E_clIJiiEEEDaSH_)
$_ZN7cutlass13device_kernelIN5flash19enable_sm80_to_sm89INS1_16FlashAttnBwdSm80INS1_25CollectiveMainloopBwdSm80ILi2ELi2EN4cute5tupleIJNS5_1CILi128EEES8_NS7_ILi64EEEEEENS_10bfloat16_tEfNS_4arch4Sm80ELb0ELb1ELb1ELb0ELb0ELb0ELb0ELb0ELi2ELi4ELi4ELi4ELb0EEENS1_21CollectiveEpilogueBwdISA_SB_SD_Li256ELb0ELb0ELi2EEENS1_19SingleTileSchedulerILb0ELb0ELb0ELi128EEEEEEEEEvNT_6ParamsE$_ZZN4cuteplIJNS_1CILi0EEES2_EJiiEEEDaRKNS_15ArithmeticTupleIJDpT_EEERKNS3_IJDpT0_EEEENKUlDpRKT_E_clIJiiEEEDaSH_:
[----:B------:R-:W-:Y:S01]  /*10a60*/  IADD3 R3, R1, 0x13c8, RZ ;  /* 0x000013c801037810 */ /* 0x000fe20007ffe0ff */
[----:B------:R-:W-:Y:S01]  /*10a70*/  IMAD.MOV.U32 R10, RZ, RZ, R2 ;  /* 0x000000ffff0a7224 */ /* 0x000fe200078e0002 */
[----:B------:R-:W-:Y:S01]  /*10a80*/  MOV R6, 0x10ac0 ;  /* 0x00010ac000067802 */ /* 0x000fe20000000f00 */
[----:B------:R-:W-:Y:S01]  /*10a90*/  IMAD.MOV.U32 R2, RZ, RZ, R83 ;  /* 0x000000ffff027224 */ /* 0x000fe200078e0053 */
[----:B------:R-:W-:Y:S02]  /*10aa0*/  IADD3 R3, R3, c[0x0][0x20], RZ ;  /* 0x0000080003037a10 */ /* 0x000fe40007ffe0ff */
[----:B------:R-:W-:Y:S05]  /*10ab0*/  CALL.REL.NOINC `($_ZN7cutlass13device_kernelIN5flash19enable_sm80_to_sm89INS1_16FlashAttnBwdSm80INS1_25CollectiveMainloopBwdSm80ILi2ELi2EN4cute5tupleIJNS5_1CILi128EEES8_NS7_ILi64EEEEEENS_10bfloat16_tEfNS_4arch4Sm80ELb0ELb1ELb1ELb0ELb0ELb0ELb0ELb0ELi2ELi4ELi4ELi4ELb0EEENS1_21CollectiveEpilogueBwdISA_SB_SD_Li256ELb0ELb0ELi2EEENS1_19SingleTileSchedulerILb0ELb0ELb0ELi128EEEEEEEEEvNT_6ParamsE$_ZN4cute5tupleIJiiEEC2ERKiS3_) ;  /* 0xffffaf5000007944 */ /* 0x000fea0003c3ffff */
[----:B------:R1:W5:Y:S01]  /*10ac0*/  LDL.64 R2, [R1+0x13c8] ;  /* 0x0013c80001027983 */ /* 0x0003620000100a00 */
[----:B------:R-:W-:-:S04]  /*10ad0*/  MOV R63, 0x0 ;  /* 0x00000000003f7802 */ /* 0x000fc80000000f00 */
[----:B------:R-:W-:Y:S05]  /*10ae0*/  RET.REL.NODEC R62 `(_ZN7cutlass13device_kernelIN5flash19enable_sm80_to_sm89INS1_16FlashAttnBwdSm80INS1_25CollectiveMainloopBwdSm80ILi2ELi2EN4cute5tupleIJNS5_1CILi128EEES8_NS7_ILi64EEEEEENS_10bfloat16_tEfNS_4arch4Sm80ELb0ELb1ELb1ELb0ELb0ELb0ELb0ELb0ELi2ELi4ELi4ELi4ELb0EEENS1_21CollectiveEpilogueBwdISA_SB_SD_Li256ELb0ELb0ELi2EEENS1_19SingleTileSchedulerILb0ELb0ELb0ELi128EEEEEEEEEvNT_6ParamsE) ;  /* 0xfffef5103e007950 */ /* 0x000fea0003c3ffff */
        .type           $_ZN7cutlass13device_kernelIN5flash19enable_sm80_to_sm89INS1_16FlashAttnBwdSm80INS1_25CollectiveMainloopBwdSm80ILi2ELi2EN4cute5tupleIJNS5_1CILi128EEES8_NS7_ILi64EEEEEENS_10bfloat16_tEfNS_4arch4Sm80ELb0ELb1ELb1ELb0ELb0ELb0ELb0ELb0ELi2ELi4ELi4ELi4ELb0EEENS1_21CollectiveEpilogueBwdISA_SB_SD_Li256ELb0ELb0ELi2EEENS1_19SingleTileSchedulerILb0ELb0ELb0ELi128EEEEEEEEEvNT_6ParamsE$_ZZN4cuteplIJNS_1CILi0EEEiEJS2_iEEEDaRKNS_15ArithmeticTupleIJDpT_EEERKNS3_IJDpT0_EEEENKUlDpRKT_E_clIJS2_iEEEDaSH_,@function
        .size           $_ZN7cutlass13device_kernelIN5flash19enable_sm80_to_sm89INS1_16FlashAttnBwdSm80INS1_25CollectiveMainloopBwdSm80ILi2ELi2EN4cute5tupleIJNS5_1CILi128EEES8_NS7_ILi64EEEEEENS_10bfloat16_tEfNS_4arch4Sm80ELb0ELb1ELb1ELb0ELb0ELb0ELb0ELb0ELi2ELi4ELi4ELi4ELb0EEENS1_21CollectiveEpilogueBwdISA_SB_SD_Li256ELb0ELb0ELi2EEENS1_19SingleTileSchedulerILb0ELb0ELb0ELi128EEEEEEEEEvNT_6ParamsE$_ZZN4cuteplIJNS_1CILi0EEEiEJS2_iEEEDaRKNS_15ArithmeticTupleIJDpT_EEERKNS3_IJDpT0_EEEENKUlDpRKT_E_clIJS2_iEEEDaSH_,($_ZN7cutlass13device_kernelIN5flash19enable_sm80_to_sm89INS1_16FlashAttnBwdSm80INS1_25CollectiveMainloopBwdSm80ILi2ELi2EN4cute5tupleIJNS5_1CILi128EEES8_NS7_ILi64EEEEEENS_10bfloat16_tEfNS_4arch4Sm80ELb0ELb1ELb1ELb0ELb0ELb0ELb0ELb0ELi2ELi4ELi4ELi4ELb0EEENS1_21CollectiveEpilogueBwdISA_SB_SD_Li256ELb0ELb0ELi2EEENS1_19SingleTileSchedulerILb0ELb0ELb0ELi128EEEEEEEEEvNT_6ParamsE$_ZZN4cuteplIJNS_1CILi0EEEiEJiEEEDaRKNS_15ArithmeticTupleIJDpT_EEERKNS3_IJDpT0_EEEENKUlDpRKT_E_clIJiiEEEDaSH_ - $_ZN7cutlass13device_kernelIN5flash19enable_sm80_to_sm89INS1_16FlashAttnBwdSm80INS1_25CollectiveMainloopBwdSm80ILi2ELi2EN4cute5tupleIJNS5_1CILi128EEES8_NS7_ILi64EEEEEENS_10bfloat16_tEfNS_4arch4Sm80ELb0ELb1ELb1ELb0ELb0ELb0ELb0ELb0ELi2ELi4ELi4ELi4ELb0EEENS1_21CollectiveEpilogueBwdISA_SB_SD_Li256ELb0ELb0ELi2EEENS1_19SingleTileSchedulerILb0ELb0ELb0ELi128EEEEEEEEEvNT_6ParamsE$_ZZN4cuteplIJNS_1CILi0EEEiEJS2_iEEEDaRKNS_15ArithmeticTupleIJDpT_EEERKNS3_IJDpT0_EEEENKUlDpRKT_E_clIJS2_iEEEDaSH_)
$_ZN7cutlass13device_kernelIN5flash19enable_sm80_to_sm89INS1_16FlashAttnBwdSm80INS1_25CollectiveMainloopBwdSm80ILi2ELi2EN4cute5tupleIJNS5_1CILi128EEES8_NS7_ILi64EEEEEENS_10bfloat16_tEfNS_4arch4Sm80ELb0ELb1ELb1ELb0ELb0ELb0ELb0ELb0ELi2ELi4ELi4ELi4ELb0EEENS1_21CollectiveEpilogueBwdISA_SB_SD_Li256ELb0ELb0ELi2EEENS1_19SingleTileSchedulerILb0ELb0ELb0ELi128EEEEEEEEEvNT_6ParamsE$_ZZN4cuteplIJNS_1CILi0EEEiEJS2_iEEEDaRKNS_15ArithmeticTupleIJDpT_EEERKNS3_IJDpT0_EEEENKUlDpRKT_E_clIJS2_iEEEDaSH_:
[----:B------:R-:W-:Y:S02]  /*10af0*/  IADD3 R9, R1, 0x13c8, RZ ;  /* 0x000013c801097810 */ /* 0x000fe40007ffe0ff */
[----:B------:R-:W-:Y:S02]  /*10b00*/  MOV R8, 0x10b30 ;  /* 0x00010b3000087802 */ /* 0x000fe40000000f00 */
[----:B------:R-:W-:Y:S02]  /*10b10*/  IADD3 R9, R9, c[0x0][0x20], RZ ;  /* 0x0000080009097a10 */ /* 0x000fe40007ffe0ff */
[----:B------:R-:W-:Y:S05]  /*10b20*/  CALL.REL.NOINC `($_ZN7cutlass13device_kernelIN5flash19enable_sm80_to_sm89INS1_16FlashAttnBwdSm80INS1_25CollectiveMainloopBwdSm80ILi2ELi2EN4cute5tupleIJNS5_1CILi128EEES8_NS7_ILi64EEEEEENS_10bfloat16_tEfNS_4arch4Sm80ELb0ELb1ELb1ELb0ELb0ELb0ELb0ELb0ELi2ELi4ELi4ELi4ELb0EEENS1_21CollectiveEpilogueBwdISA_SB_SD_Li256ELb0ELb0ELi2EEENS1_19SingleTileSchedulerILb0ELb0ELb0ELi128EEEEEEEEEvNT_6ParamsE$_ZN4cute5tupleIJNS_1CILi0EEEiEEC2ERKS2_RKi) ;  /* 0xffffad8000007944 */ /* 0x000fea0003c3ffff */
[----:B------:R1:W5:Y:S01]  /*10b30*/  LDL R34, [R1+0x13c8] ;  /* 0x0013c80001227983 */ /* 0x0003620000100800 */
[----:B------:R-:W-:-:S04]  /*10b40*/  MOV R63, 0x0 ;  /* 0x00000000003f7802 */ /* 0x000fc80000000f00 */
[----:B------:R-:W-:Y:S05]  /*10b50*/  RET.REL.NODEC R62 `(_ZN7cutlass13device_kernelIN5flash19enable_sm80_to_sm89INS1_16FlashAttnBwdSm80INS1_25CollectiveMainloopBwdSm80ILi2ELi2EN4cute5tupleIJNS5_1CILi128EEES8_NS7_ILi64EEEEEENS_10bfloat16_tEfNS_4arch4Sm80ELb0ELb1ELb1ELb0ELb0ELb0ELb0ELb0ELi2ELi4ELi4ELi4ELb0EEENS1_21CollectiveEpilogueBwdISA_SB_SD_Li256ELb0ELb0ELi2EEENS1_19SingleTileSchedulerILb0ELb0ELb0ELi128EEEEEEEEEvNT_6ParamsE) ;  /* 0xfffef4a03e007950 */ /* 0x000fea0003c3ffff */
        .type           $_ZN7cutlass13device_kernelIN5flash19enable_sm80_to_sm89INS1_16FlashAttnBwdSm80INS1_25CollectiveMainloopBwdSm80ILi2ELi2EN4cute5tupleIJNS5_1CILi128EEES8_NS7_ILi64EEEEEENS_10bfloat16_tEfNS_4arch4Sm80ELb0ELb1ELb1ELb0ELb0ELb0ELb0ELb0ELi2ELi4ELi4ELi4ELb0EEENS1_21CollectiveEpilogueBwdISA_SB_SD_Li256ELb0ELb0ELi2EEENS1_19SingleTileSchedulerILb0ELb0ELb0ELi128EEEEEEEEEvNT_6ParamsE$_ZZN4cuteplIJNS_1CILi0EEEiEJiEEEDaRKNS_15ArithmeticTupleIJDpT_EEERKNS3_IJDpT0_EEEENKUlDpRKT_E_clIJiiEEEDaSH_,@function
        .size           $_ZN7cutlass13device_kernelIN5flash19enable_sm80_to_sm89INS1_16FlashAttnBwdSm80INS1_25CollectiveMainloopBwdSm80ILi2ELi2EN4cute5tupleIJNS5_1CILi128EEES8_NS7_ILi64EEEEEENS_10bfloat16_tEfNS_4arch4Sm80ELb0ELb1ELb1ELb0ELb0ELb0ELb0ELb0ELi2ELi4ELi4ELi4ELb0EEENS1_21CollectiveEpilogueBwdISA_SB_SD_Li256ELb0ELb0ELi2EEENS1_19SingleTileSchedulerILb0ELb0ELb0ELi128EEEEEEEEEvNT_6ParamsE$_ZZN4cuteplIJNS_1CILi0EEEiEJiEEEDaRKNS_15ArithmeticTupleIJDpT_EEERKNS3_IJDpT0_EEEENKUlDpRKT_E_clIJiiEEEDaSH_,($_ZN7cutlass13device_kernelIN5flash19enable_sm80_to_sm89INS1_16FlashAttnBwdSm80INS1_25CollectiveMainloopBwdSm80ILi2ELi2EN4cute5tupleIJNS5_1CILi128EEES8_NS7_ILi64EEEEEENS_10bfloat16_tEfNS_4arch4Sm80ELb0ELb1ELb1ELb0ELb0ELb0ELb0ELb0ELi2ELi4ELi4ELi4ELb0EEENS1_21CollectiveEpilogueBwdISA_SB_SD_Li256ELb0ELb0ELi2EEENS1_19SingleTileSchedulerILb0ELb0ELb0ELi128EEEEEEEEEvNT_6ParamsE$_ZZN4cuteplIJiEJNS_1CILi0EEEEEEDaRKNS_15ArithmeticTupleIJDpT_EEERKNS3_IJDpT0_EEEENKUlDpRKT_E_clIJiEEEDaSH_ - $_ZN7cutlass13device_kernelIN5flash19enable_sm80_to_sm89INS1_16FlashAttnBwdSm80INS1_25CollectiveMainloopBwdSm80ILi2ELi2EN4cute5tupleIJNS5_1CILi128EEES8_NS7_ILi64EEEEEENS_10bfloat16_tEfNS_4arch4Sm80ELb0ELb1ELb1ELb0ELb0ELb0ELb0ELb0ELi2ELi4ELi4ELi4ELb0EEENS1_21CollectiveEpilogueBwdISA_SB_SD_Li256ELb0ELb0ELi2EEENS1_19SingleTileSchedulerILb0ELb0ELb0ELi128EEEEEEEEEvNT_6ParamsE$_ZZN4cuteplIJNS_1CILi0EEEiEJiEEEDaRKNS_15ArithmeticTupleIJDpT_EEERKNS3_IJDpT0_EEEENKUlDpRKT_E_clIJiiEEEDaSH_)
$_ZN7cutlass13device_kernelIN5flash19enable_sm80_to_sm89INS1_16FlashAttnBwdSm80INS1_25CollectiveMainloopBwdSm80ILi2ELi2EN4cute5tupleIJNS5_1CILi128EEES8_NS7_ILi64EEEEEENS_10bfloat16_tEfNS_4arch4Sm80ELb0ELb1ELb1ELb0ELb0ELb0ELb0ELb0ELi2ELi4ELi4ELi4ELb0EEENS1_21CollectiveEpilogueBwdISA_SB_SD_Li256ELb0ELb0ELi2EEENS1_19SingleTileSchedulerILb0ELb0ELb0ELi128EEEEEEEEEvNT_6ParamsE$_ZZN4cuteplIJNS_1CILi0EEEiEJiEEEDaRKNS_15ArithmeticTupleIJDpT_EEERKNS3_IJDpT0_EEEENKUlDpRKT_E_clIJiiEEEDaSH_:
[----:B------:R-:W-:Y:S01]  /*10b60*/  IADD3 R3, R1, 0x13c8, RZ ;  /* 0x000013c801037810 */ /* 0x000fe20007ffe0ff */
[----:B------:R-:W-:Y:S01]  /*10b70*/  IMAD.MOV.U32 R2, RZ, RZ, R83 ;  /* 0x000000ffff027224 */ /* 0x000fe200078e0053 */
[----:B------:R-:W-:Y:S02]  /*10b80*/  MOV R6, 0x10bb0 ;  /* 0x00010bb000067802 */ /* 0x000fe40000000f00 */
[----:B------:R-:W-:Y:S02]  /*10b90*/  IADD3 R3, R3, c[0x0][0x20], RZ ;  /* 0x0000080003037a10 */ /* 0x000fe40007ffe0ff */
[----:B------:R-:W-:Y:S05]  /*10ba0*/  CALL.REL.NOINC `($_ZN7cutlass13device_kernelIN5flash19enable_sm80_to_sm89INS1_16FlashAttnBwdSm80INS1_25CollectiveMainloopBwdSm80ILi2ELi2EN4cute5tupleIJNS5_1CILi128EEES8_NS7_ILi64EEEEEENS_10bfloat16_tEfNS_4arch4Sm80ELb0ELb1ELb1ELb0ELb0ELb0ELb0ELb0ELi2ELi4ELi4ELi4ELb0EEENS1_21CollectiveEpilogueBwdISA_SB_SD_Li256ELb0ELb0ELi2EEENS1_19SingleTileSchedulerILb0ELb0ELb0ELi128EEEEEEEEEvNT_6ParamsE$_ZN4cute5tupleIJiiEEC2ERKiS3_) ;  /* 0xffffae6000007944 */ /* 0x000fea0003c3ffff */
[----:B------:R1:W5:Y:S01]  /*10bb0*/  LDL.64 R18, [R1+0x13c8] ;  /* 0x0013c80001127983 */ /* 0x0003620000100a00 */
[----:B------:R-:W-:Y:S02]  /*10bc0*/  MOV R2, R4 ;  /* 0x0000000400027202 */ /* 0x000fe40000000f00 */
[----:B------:R-:W-:-:S04]  /*10bd0*/  MOV R3, 0x0 ;  /* 0x0000000000037802 */ /* 0x000fc80000000f00 */
[----:B------:R-:W-:Y:S05]  /*10be0*/  RET.REL.NODEC R2 `(_ZN7cutlass13device_kernelIN5flash19enable_sm80_to_sm89INS1_16FlashAttnBwdSm80INS1_25CollectiveMainloopBwdSm80ILi2ELi2EN4cute5tupleIJNS5_1CILi128EEES8_NS7_ILi64EEEEEENS_10bfloat16_tEfNS_4arch4Sm80ELb0ELb1ELb1ELb0ELb0ELb0ELb0ELb0ELi2ELi4ELi4ELi4ELb0EEENS1_21CollectiveEpilogueBwdISA_SB_SD_Li256ELb0ELb0ELi2EEENS1_19SingleTileSchedulerILb0ELb0ELb0ELi128EEEEEEEEEvNT_6ParamsE) ;  /* 0xfffef41002007950 */ /* 0x000fea0003c3ffff */
        .type           $_ZN7cutlass13device_kernelIN5flash19enable_sm80_to_sm89INS1_16FlashAttnBwdSm80INS1_25CollectiveMainloopBwdSm80ILi2ELi2EN4cute5tupleIJNS5_1CILi128EEES8_NS7_ILi64EEEEEENS_10bfloat16_tEfNS_4arch4Sm80ELb0ELb1ELb1ELb0ELb0ELb0ELb0ELb0ELi2ELi4ELi4ELi4ELb0EEENS1_21CollectiveEpilogueBwdISA_SB_SD_Li256ELb0ELb0ELi2EEENS1_19SingleTileSchedulerILb0ELb0ELb0ELi128EEEEEEEEEvNT_6ParamsE$_ZZN4cuteplIJiEJNS_1CILi0EEEEEEDaRKNS_15ArithmeticTupleIJDpT_EEERKNS3_IJDpT0_EEEENKUlDpRKT_E_clIJiEEEDaSH_,@function
        .size           $_ZN7cutlass13device_kernelIN5flash19enable_sm80_to_sm89INS1_16FlashAttnBwdSm80INS1_25CollectiveMainloopBwdSm80ILi2ELi2EN4cute5tupleIJNS5_1CILi128EEES8_NS7_ILi64EEEEEENS_10bfloat16_tEfNS_4arch4Sm80ELb0ELb1ELb1ELb0ELb0ELb0ELb0ELb0ELi2ELi4ELi4ELi4ELb0EEENS1_21CollectiveEpilogueBwdISA_SB_SD_Li256ELb0ELb0ELi2EEENS1_19SingleTileSchedulerILb0ELb0ELb0ELi128EEEEEEEEEvNT_6ParamsE$_ZZN4cuteplIJiEJNS_1CILi0EEEEEEDaRKNS_15ArithmeticTupleIJDpT_EEERKNS3_IJDpT0_EEEENKUlDpRKT_E_clIJiEEEDaSH_,($_ZN7cutlass13device_kernelIN5flash19enable_sm80_to_sm89INS1_16FlashAttnBwdSm80INS1_25CollectiveMainloopBwdSm80ILi2ELi2EN4cute5tupleIJNS5_1CILi128EEES8_NS7_ILi64EEEEEENS_10bfloat16_tEfNS_4arch4Sm80ELb0ELb1ELb1ELb0ELb0ELb0ELb0ELb0ELi2ELi4ELi4ELi4ELb0EEENS1_21CollectiveEpilogueBwdISA_SB_SD_Li256ELb0ELb0ELi2EEENS1_19SingleTileSchedulerILb0ELb0ELb0ELi128EEEEEEEEEvNT_6ParamsE$_ZZN4cuteplIJiEJNS_1CILi0EEES2_EEEDaRKNS_15ArithmeticTupleIJDpT_EEERKNS3_IJDpT0_EEEENKUlDpRKT_E_clIJiS2_EEEDaSH_ - $_ZN7cutlass13device_kernelIN5flash19enable_sm80_to_sm89INS1_16FlashAttnBwdSm80INS1_25CollectiveMainloopBwdSm80ILi2ELi2EN4cute5tupleIJNS5_1CILi128EEES8_NS7_ILi64EEEEEENS_10bfloat16_tEfNS_4arch4Sm80ELb0ELb1ELb1ELb0ELb0ELb0ELb0ELb0ELi2ELi4ELi4ELi4ELb0EEENS1_21CollectiveEpilogueBwdISA_SB_SD_Li256ELb0ELb0ELi2EEENS1_19SingleTileSchedulerILb0ELb0ELb0ELi128EEEEEEEEEvNT_6ParamsE$_ZZN4cuteplIJiEJNS_1CILi0EEEEEEDaRKNS_15ArithmeticTupleIJDpT_EEERKNS3_IJDpT0_EEEENKUlDpRKT_E_clIJiEEEDaSH_)
$_ZN7cutlass13device_kernelIN5flash19enable_sm80_to_sm89INS1_16FlashAttnBwdSm80INS1_25CollectiveMainloopBwdSm80ILi2ELi2EN4cute5tupleIJNS5_1CILi128EEES8_NS7_ILi64EEEEEENS_10bfloat16_tEfNS_4arch4Sm80ELb0ELb1ELb1ELb0ELb0ELb0ELb0ELb0ELi2ELi4ELi4ELi4ELb0EEENS1_21CollectiveEpilogueBwdISA_SB_SD_Li256ELb0ELb0ELi2EEENS1_19SingleTileSchedulerILb0ELb0ELb0ELi128EEEEEEEEEvNT_6ParamsE$_ZZN4cuteplIJiEJNS_1CILi0EEEEEEDaRKNS_15ArithmeticTupleIJDpT_EEERKNS3_IJDpT0_EEEENKUlDpRKT_E_clIJiEEEDaSH_:
[----:B------:R-:W-:Y:S02]  /*10bf0*/  IADD3 R2, R1, 0x16a8, RZ ;  /* 0x000016a801027810 */ /* 0x000fe40007ffe0ff */
[----:B------:R-:W-:Y:S02]  /*10c00*/  MOV R10, 0x10c30 ;  /* 0x00010c30000a7802 */ /* 0x000fe40000000f00 */
[----:B------:R-:W-:Y:S02]  /*10c10*/  IADD3 R2, R2, c[0x0][0x20], RZ ;  /* 0x0000080002027a10 */ /* 0x000fe40007ffe0ff */
[----:B------:R-:W-:Y:S05]  /*10c20*/  CALL.REL.NOINC `($_ZN7cutlass13device_kernelIN5flash19enable_sm80_to_sm89INS1_16FlashAttnBwdSm80INS1_25CollectiveMainloopBwdSm80ILi2ELi2EN4cute5tupleIJNS5_1CILi128EEES8_NS7_ILi64EEEEEENS_10bfloat16_tEfNS_4arch4Sm80ELb0ELb1ELb1ELb0ELb0ELb0ELb0ELb0ELi2ELi4ELi4ELi4ELb0EEENS1_21CollectiveEpilogueBwdISA_SB_SD_Li256ELb0ELb0ELi2EEENS1_19SingleTileSchedulerILb0ELb0ELb0ELi128EEEEEEEEEvNT_6ParamsE$_ZN4cute5tupleIJiEEC2ERKi) ;  /* 0xffffad6000007944 */ /* 0x000fea0003c3ffff */
[----:B-1----:R1:W5:Y:S01]  /*10c30*/  LDL R2, [R1+0x16a8] ;  /* 0x0016a80001027983 */ /* 0x0023620000100800 */
[----:B------:R-:W-:-:S04]  /*10c40*/  MOV R17, 0x0 ;  /* 0x0000000000117802 */ /* 0x000fc80000000f00 */
[----:B------:R-:W-:Y:S05]  /*10c50*/  RET.REL.NODEC R16 `(_ZN7cutlass13device_kernelIN5flash19enable_sm80_to_sm89INS1_16FlashAttnBwdSm80INS1_25CollectiveMainloopBwdSm80ILi2ELi2EN4cute5tupleIJNS5_1CILi128EEES8_NS7_ILi64EEEEEENS_10bfloat16_tEfNS_4arch4Sm80ELb0ELb1ELb1ELb0ELb0ELb0ELb0ELb0ELi2ELi4ELi4ELi4ELb0EEENS1_21CollectiveEpilogueBwdISA_SB_SD_Li256ELb0ELb0ELi2EEENS1_19SingleTileSchedulerILb0ELb0ELb0ELi128EEEEEEEEEvNT_6ParamsE) ;  /* 0xfffef3a010007950 */ /* 0x000fea0003c3ffff */
        .type           $_ZN7cutlass13device_kernelIN5flash19enable_sm80_to_sm89INS1_16FlashAttnBwdSm80INS1_25CollectiveMainloopBwdSm80ILi2ELi2EN4cute5tupleIJNS5_1CILi128EEES8_NS7_ILi64EEEEEENS_10bfloat16_tEfNS_4arch4Sm80ELb0ELb1ELb1ELb0ELb0ELb0ELb0ELb0ELi2ELi4ELi4ELi4ELb0EEENS1_21CollectiveEpilogueBwdISA_SB_SD_Li256ELb0ELb0ELi2EEENS1_19SingleTileSchedulerILb0ELb0ELb0ELi128EEEEEEEEEvNT_6ParamsE$_ZZN4cuteplIJiEJNS_1CILi0EEES2_EEEDaRKNS_15ArithmeticTupleIJDpT_EEERKNS3_IJDpT0_EEEENKUlDpRKT_E_clIJiS2_EEEDaSH_,@function
        .size           $_ZN7cutlass13device_kernelIN5flash19enable_sm80_to_sm89INS1_16FlashAttnBwdSm80INS1_25CollectiveMainloopBwdSm80ILi2ELi2EN4cute5tupleIJNS5_1CILi128EEES8_NS7_ILi64EEEEEENS_10bfloat16_tEfNS_4arch4Sm80ELb0ELb1ELb1ELb0ELb0ELb0ELb0ELb0ELi2ELi4ELi4ELi4ELb0EEENS1_21CollectiveEpilogueBwdISA_SB_SD_Li256ELb0ELb0ELi2EEENS1_19SingleTileSchedulerILb0ELb0ELb0ELi128EEEEEEEEEvNT_6ParamsE$_ZZN4cuteplIJiEJNS_1CILi0EEES2_EEEDaRKNS_15ArithmeticTupleIJDpT_EEERKNS3_IJDpT0_EEEENKUlDpRKT_E_clIJiS2_EEEDaSH_,($_ZN7cutlass13device_kernelIN5flash19enable_sm80_to_sm89INS1_16FlashAttnBwdSm80INS1_25CollectiveMainloopBwdSm80ILi2ELi2EN4cute5tupleIJNS5_1CILi128EEES8_NS7_ILi64EEEEEENS_10bfloat16_tEfNS_4arch4Sm80ELb0ELb1ELb1ELb0ELb0ELb0ELb0ELb0ELi2ELi4ELi4ELi4ELb0EEENS1_21CollectiveEpilogueBwdISA_SB_SD_Li256ELb0ELb0ELi2EEENS1_19SingleTileSchedulerILb0ELb0ELb0ELi128EEEEEEEEEvNT_6ParamsE$_ZZN4cuteplIJiEJNS_1CILi0EEEiEEEDaRKNS_15ArithmeticTupleIJDpT_EEERKNS3_IJDpT0_EEEENKUlDpRKT_E_clIJiiEEEDaSH_ - $_ZN7cutlass13device_kernelIN5flash19enable_sm80_to_sm89INS1_16FlashAttnBwdSm80INS1_25CollectiveMainloopBwdSm80ILi2ELi2EN4cute5tupleIJNS5_1CILi128EEES8_NS7_ILi64EEEEEENS_10bfloat16_tEfNS_4arch4Sm80ELb0ELb1ELb1ELb0ELb0ELb0ELb0ELb0ELi2ELi4ELi4ELi4ELb0EEENS1_21CollectiveEpilogueBwdISA_SB_SD_Li256ELb0ELb0ELi2EEENS1_19SingleTileSchedulerILb0ELb0ELb0ELi128EEEEEEEEEvNT_6ParamsE$_ZZN4cuteplIJiEJNS_1CILi0EEES2_EEEDaRKNS_15ArithmeticTupleIJDpT_EEERKNS3_IJDpT0_EEEENKUlDpRKT_E_clIJiS2_EEEDaSH_)
$_ZN7cutlass13device_kernelIN5flash19enable_sm80_to_sm89INS1_16FlashAttnBwdSm80INS1_25CollectiveMainloopBwdSm80ILi2ELi2EN4cute5tupleIJNS5_1CILi128EEES8_NS7_ILi64EEEEEENS_10bfloat16_tEfNS_4arch4Sm80ELb0ELb1ELb1ELb0ELb0ELb0ELb0ELb0ELi2ELi4ELi4ELi4ELb0EEENS1_21CollectiveEpilogueBwdISA_SB_SD_Li256ELb0ELb0ELi2EEENS1_19SingleTileSchedulerILb0ELb0ELb0ELi128EEEEEEEEEvNT_6ParamsE$_ZZN4cuteplIJiEJNS_1CILi0EEES2_EEEDaRKNS_15ArithmeticTupleIJDpT_EEERKNS3_IJDpT0_EEEENKUlDpRKT_E_clIJiS2_EEEDaSH_:
[----:B------:R-:W-:Y:S02]  /*10c60*/  IADD3 R2, R1, 0x13c8, RZ ;  /* 0x000013c801027810 */ /* 0x000fe40007ffe0ff */
[----:B------:R-:W-:Y:S02]  /*10c70*/  MOV R8, 0x10ca0 ;  /* 0x00010ca000087802 */ /* 0x000fe40000000f00 */
[----:B------:R-:W-:Y:S02]  /*10c80*/  IADD3 R2, R2, c[0x0][0x20], RZ ;  /* 0x0000080002027a10 */ /* 0x000fe40007ffe0ff */
[----:B------:R-:W-:Y:S05]  /*10c90*/  CALL.REL.NOINC `($_ZN7cutlass13device_kernelIN5flash19enable_sm80_to_sm89INS1_16FlashAttnBwdSm80INS1_25CollectiveMainloopBwdSm80ILi2ELi2EN4cute5tupleIJNS5_1CILi128EEES8_NS7_ILi64EEEEEENS_10bfloat16_tEfNS_4arch4Sm80ELb0ELb1ELb1ELb0ELb0ELb0ELb0ELb0ELi2ELi4ELi4ELi4ELb0EEENS1_21CollectiveEpilogueBwdISA_SB_SD_Li256ELb0ELb0ELi2EEENS1_19SingleTileSchedulerILb0ELb0ELb0ELi128EEEEEEEEEvNT_6ParamsE$_ZN4cute5tupleIJiNS_1CILi0EEEEEC2ERKiRKS2_) ;  /* 0xffffad3000007944 */ /* 0x000fea0003c3ffff */
[----:B-1----:R1:W5:Y:S01]  /*10ca0*/  LDL R3, [R1+0x13c8] ;  /* 0x0013c80001037983 */ /* 0x0023620000100800 */
[----:B------:R-:W-:-:S04]  /*10cb0*/  MOV R57, 0x0 ;  /* 0x0000000000397802 */ /* 0x000fc80000000f00 */
[----:B------:R-:W-:Y:S05]  /*10cc0*/  RET.REL.NODEC R56 `(_ZN7cutlass13device_kernelIN5flash19enable_sm80_to_sm89INS1_16FlashAttnBwdSm80INS1_25CollectiveMainloopBwdSm80ILi2ELi2EN4cute5tupleIJNS5_1CILi128EEES8_NS7_ILi64EEEEEENS_10bfloat16_tEfNS_4arch4Sm80ELb0ELb1ELb1ELb0ELb0ELb0ELb0ELb0ELi2ELi4ELi4ELi4ELb0EEENS1_21CollectiveEpilogueBwdISA_SB_SD_Li256ELb0ELb0ELi2EEENS1_19SingleTileSchedulerILb0ELb0ELb0ELi128EEEEEEEEEvNT_6ParamsE) ;  /* 0xfffef33038007950 */ /* 0x000fea0003c3ffff */
        .type           $_ZN7cutlass13device_kernelIN5flash19enable_sm80_to_sm89INS1_16FlashAttnBwdSm80INS1_25CollectiveMainloopBwdSm80ILi2ELi2EN4cute5tupleIJNS5_1CILi128EEES8_NS7_ILi64EEEEEENS_10bfloat16_tEfNS_4arch4Sm80ELb0ELb1ELb1ELb0ELb0ELb0ELb0ELb0ELi2ELi4ELi4ELi4ELb0EEENS1_21CollectiveEpilogueBwdISA_SB_SD_Li256ELb0ELb0ELi2EEENS1_19SingleTileSchedulerILb0ELb0ELb0ELi128EEEEEEEEEvNT_6ParamsE$_ZZN4cuteplIJiEJNS_1CILi0EEEiEEEDaRKNS_15ArithmeticTupleIJDpT_EEERKNS3_IJDpT0_EEEENKUlDpRKT_E_clIJiiEEEDaSH_,@function
        .size           $_ZN7cutlass13device_kernelIN5flash19enable_sm80_to_sm89INS1_16FlashAttnBwdSm80INS1_25CollectiveMainloopBwdSm80ILi2ELi2EN4cute5tupleIJNS5_1CILi128EEES8_NS7_ILi64EEEEEENS_10bfloat16_tEfNS_4arch4Sm80ELb0ELb1ELb1ELb0ELb0ELb0ELb0ELb0ELi2ELi4ELi4ELi4ELb0EEENS1_21CollectiveEpilogueBwdISA_SB_SD_Li256ELb0ELb0ELi2EEENS1_19SingleTileSchedulerILb0ELb0ELb0ELi128EEEEEEEEEvNT_6ParamsE$_ZZN4cuteplIJiEJNS_1CILi0EEEiEEEDaRKNS_15ArithmeticTupleIJDpT_EEERKNS3_IJDpT0_EEEENKUlDpRKT_E_clIJiiEEEDaSH_,($_ZN7cutlass13device_kernelIN5flash19enable_sm80_to_sm89INS1_16FlashAttnBwdSm80INS1_25CollectiveMainloopBwdSm80ILi2ELi2EN4cute5tupleIJNS5_1CILi128EEES8_NS7_ILi64EEEEEENS_10bfloat16_tEfNS_4arch4Sm80ELb0ELb1ELb1ELb0ELb0ELb0ELb0ELb0ELi2ELi4ELi4ELi4ELb0EEENS1_21CollectiveEpilogueBwdISA_SB_SD_Li256ELb0ELb0ELi2EEENS1_19SingleTileSchedulerILb0ELb0ELb0ELi128EEEEEEEEEvNT_6ParamsE$_ZZN4cuteplIJiEJiEEEDaRKNS_15ArithmeticTupleIJDpT_EEERKNS1_IJDpT0_EEEENKUlDpRKT_E_clIJiEEEDaSF_ - $_ZN7cutlass13device_kernelIN5flash19enable_sm80_to_sm89INS1_16FlashAttnBwdSm80INS1_25CollectiveMainloopBwdSm80ILi2ELi2EN4cute5tupleIJNS5_1CILi128EEES8_NS7_ILi64EEEEEENS_10bfloat16_tEfNS_4arch4Sm80ELb0ELb1ELb1ELb0ELb0ELb0ELb0ELb0ELi2ELi4ELi4ELi4ELb0EEENS1_21CollectiveEpilogueBwdISA_SB_SD_Li256ELb0ELb0ELi2EEENS1_19SingleTileSchedulerILb0ELb0ELb0ELi128EEEEEEEEEvNT_6ParamsE$_ZZN4cuteplIJiEJNS_1CILi0EEEiEEEDaRKNS_15ArithmeticTupleIJDpT_EEERKNS3_IJDpT0_EEEENKUlDpRKT_E_clIJiiEEEDaSH_)
$_ZN7cutlass13device_kernelIN5flash19enable_sm80_to_sm89INS1_16FlashAttnBwdSm80INS1_25CollectiveMainloopBwdSm80ILi2ELi2EN4cute5tupleIJNS5_1CILi128EEES8_NS7_ILi64EEEEEENS_10bfloat16_tEfNS_4arch4Sm80ELb0ELb1ELb1ELb0ELb0ELb0ELb0ELb0ELi2ELi4ELi4ELi4ELb0EEENS1_21CollectiveEpilogueBwdISA_SB_SD_Li256ELb0ELb0ELi2EEENS1_19SingleTileSchedulerILb0ELb0ELb0ELi128EEEEEEEEEvNT_6ParamsE$_ZZN4cuteplIJiEJNS_1CILi0EEEiEEEDaRKNS_15ArithmeticTupleIJDpT_EEERKNS3_IJDpT0_EEEENKUlDpRKT_E_clIJiiEEEDaSH_:
        /* <DEDUP_REMOVED lines=8> */
        .type           $_ZN7cutlass13device_kernelIN5flash19enable_sm80_to_sm89INS1_16FlashAttnBwdSm80INS1_25CollectiveMainloopBwdSm80ILi2ELi2EN4cute5tupleIJNS5_1CILi128EEES8_NS7_ILi64EEEEEENS_10bfloat16_tEfNS_4arch4Sm80ELb0ELb1ELb1ELb0ELb0ELb0ELb0ELb0ELi2ELi4ELi4ELi4ELb0EEENS1_21CollectiveEpilogueBwdISA_SB_SD_Li256ELb0ELb0ELi2EEENS1_19SingleTileSchedulerILb0ELb0ELb0ELi128EEEEEEEEEvNT_6ParamsE$_ZZN4cuteplIJiEJiEEEDaRKNS_15ArithmeticTupleIJDpT_EEERKNS1_IJDpT0_EEEENKUlDpRKT_E_clIJiEEEDaSF_,@function
        .size           $_ZN7cutlass13device_kernelIN5flash19enable_sm80_to_sm89INS1_16FlashAttnBwdSm80INS1_25CollectiveMainloopBwdSm80ILi2ELi2EN4cute5tupleIJNS5_1CILi128EEES8_NS7_ILi64EEEEEENS_10bfloat16_tEfNS_4arch4Sm80ELb0ELb1ELb1ELb0ELb0ELb0ELb0ELb0ELi2ELi4ELi4ELi4ELb0EEENS1_21CollectiveEpilogueBwdISA_SB_SD_Li256ELb0ELb0ELi2EEENS1_19SingleTileSchedulerILb0ELb0ELb0ELi128EEEEEEEEEvNT_6ParamsE$_ZZN4cuteplIJiEJiEEEDaRKNS_15ArithmeticTupleIJDpT_EEERKNS1_IJDpT0_EEEENKUlDpRKT_E_clIJiEEEDaSF_,($_ZN7cutlass13device_kernelIN5flash19enable_sm80_to_sm89INS1_16FlashAttnBwdSm80INS1_25CollectiveMainloopBwdSm80ILi2ELi2EN4cute5tupleIJNS5_1CILi128EEES8_NS7_ILi64EEEEEENS_10bfloat16_tEfNS_4arch4Sm80ELb0ELb1ELb1ELb0ELb0ELb0ELb0ELb0ELi2ELi4ELi4ELi4ELb0EEENS1_21CollectiveEpilogueBwdISA_SB_SD_Li256ELb0ELb0ELi2EEENS1_19SingleTileSchedulerILb0ELb0ELb0ELi128EEEEEEEEEvNT_6ParamsE$_ZZN4cuteplIJiiEJNS_1CILi0EEES2_EEEDaRKNS_15ArithmeticTupleIJDpT_EEERKNS3_IJDpT0_EEEENKUlDpRKT_E_clIJiiEEEDaSH_ - $_ZN7cutlass13device_kernelIN5flash19enable_sm80_to_sm89INS1_16FlashAttnBwdSm80INS1_25CollectiveMainloopBwdSm80ILi2ELi2EN4cute5tupleIJNS5_1CILi128EEES8_NS7_ILi64EEEEEENS_10bfloat16_tEfNS_4arch4Sm80ELb0ELb1ELb1ELb0ELb0ELb0ELb0ELb0ELi2ELi4ELi4ELi4ELb0EEENS1_21CollectiveEpilogueBwdISA_SB_SD_Li256ELb0ELb0ELi2EEENS1_19SingleTileSchedulerILb0ELb0ELb0ELi128EEEEEEEEEvNT_6ParamsE$_ZZN4cuteplIJiEJiEEEDaRKNS_15ArithmeticTupleIJDpT_EEERKNS1_IJDpT0_EEEENKUlDpRKT_E_clIJiEEEDaSF_)
$_ZN7cutlass13device_kernelIN5flash19enable_sm80_to_sm89INS1_16FlashAttnBwdSm80INS1_25CollectiveMainloopBwdSm80ILi2ELi2EN4cute5tupleIJNS5_1CILi128EEES8_NS7_ILi64EEEEEENS_10bfloat16_tEfNS_4arch4Sm80ELb0ELb1ELb1ELb0ELb0ELb0ELb0ELb0ELi2ELi4ELi4ELi4ELb0EEENS1_21CollectiveEpilogueBwdISA_SB_SD_Li256ELb0ELb0ELi2EEENS1_19SingleTileSchedulerILb0ELb0ELb0ELi128EEEEEEEEEvNT_6ParamsE$_ZZN4cuteplIJiEJiEEEDaRKNS_15ArithmeticTupleIJDpT_EEERKNS1_IJDpT0_EEEENKUlDpRKT_E_clIJiEEEDaSF_:
[----:B------:R-:W-:Y:S02]  /*10d50*/  IADD3 R2, R1, 0x13c8, RZ ;  /* 0x000013c801027810 */ /* 0x000fe40007ffe0ff */
[----:B------:R-:W-:Y:S02]  /*10d60*/  MOV R10, 0x10d90 ;  /* 0x00010d90000a7802 */ /* 0x000fe40000000f00 */
[----:B------:R-:W-:Y:S02]  /*10d70*/  IADD3 R2, R2, c[0x0][0x20], RZ ;  /* 0x0000080002027a10 */ /* 0x000fe40007ffe0ff */
[----:B------:R-:W-:Y:S05]  /*10d80*/  CALL.REL.NOINC `($_ZN7cutlass13device_kernelIN5flash19enable_sm80_to_sm89INS1_16FlashAttnBwdSm80INS1_25CollectiveMainloopBwdSm80ILi2ELi2EN4cute5tupleIJNS5_1CILi128EEES8_NS7_ILi64EEEEEENS_10bfloat16_tEfNS_4arch4Sm80ELb0ELb1ELb1ELb0ELb0ELb0ELb0ELb0ELi2ELi4ELi4ELi4ELb0EEENS1_21CollectiveEpilogueBwdISA_SB_SD_Li256ELb0ELb0ELi2EEENS1_19SingleTileSchedulerILb0ELb0ELb0ELi128EEEEEEEEEvNT_6ParamsE$_ZN4cute5tupleIJiEEC2ERKi) ;  /* 0xffffac0000007944 */ /* 0x000fea0003c3ffff */
[----:B------:R2:W5:Y:S01]  /*10d90*/  LDL R31, [R1+0x13c8] ;  /* 0x0013c800011f7983 */ /* 0x0005620000100800 */
[----:B------:R-:W-:-:S04]  /*10da0*/  MOV R9, 0x0 ;  /* 0x0000000000097802 */ /* 0x000fc80000000f00 */
[----:B------:R-:W-:Y:S05]  /*10db0*/  RET.REL.NODEC R8 `(_ZN7cutlass13device_kernelIN5flash19enable_sm80_to_sm89INS1_16FlashAttnBwdSm80INS1_25CollectiveMainloopBwdSm80ILi2ELi2EN4cute5tupleIJNS5_1CILi128EEES8_NS7_ILi64EEEEEENS_10bfloat16_tEfNS_4arch4Sm80ELb0ELb1ELb1ELb0ELb0ELb0ELb0ELb0ELi2ELi4ELi4ELi4ELb0EEENS1_21CollectiveEpilogueBwdISA_SB_SD_Li256ELb0ELb0ELi2EEENS1_19SingleTileSchedulerILb0ELb0ELb0ELi128EEEEEEEEEvNT_6ParamsE) ;  /* 0xfffef24008007950 */ /* 0x000fea0003c3ffff */
        .type           $_ZN7cutlass13device_kernelIN5flash19enable_sm80_to_sm89INS1_16FlashAttnBwdSm80INS1_25CollectiveMainloopBwdSm80ILi2ELi2EN4cute5tupleIJNS5_1CILi128EEES8_NS7_ILi64EEEEEENS_10bfloat16_tEfNS_4arch4Sm80ELb0ELb1ELb1ELb0ELb0ELb0ELb0ELb0ELi2ELi4ELi4ELi4ELb0EEENS1_21CollectiveEpilogueBwdISA_SB_SD_Li256ELb0ELb0ELi2EEENS1_19SingleTileSchedulerILb0ELb0ELb0ELi128EEEEEEEEEvNT_6ParamsE$_ZZN4cuteplIJiiEJNS_1CILi0EEES2_EEEDaRKNS_15ArithmeticTupleIJDpT_EEERKNS3_IJDpT0_EEEENKUlDpRKT_E_clIJiiEEEDaSH_,@function
        .size           $_ZN7cutlass13device_kernelIN5flash19enable_sm80_to_sm89INS1_16FlashAttnBwdSm80INS1_25CollectiveMainloopBwdSm80ILi2ELi2EN4cute5tupleIJNS5_1CILi128EEES8_NS7_ILi64EEEEEENS_10bfloat16_tEfNS_4arch4Sm80ELb0ELb1ELb1ELb0ELb0ELb0ELb0ELb0ELi2ELi4ELi4ELi4ELb0EEENS1_21CollectiveEpilogueBwdISA_SB_SD_Li256ELb0ELb0ELi2EEENS1_19SingleTileSchedulerILb0ELb0ELb0ELi128EEEEEEEEEvNT_6ParamsE$_ZZN4cuteplIJiiEJNS_1CILi0EEES2_EEEDaRKNS_15ArithmeticTupleIJDpT_EEERKNS3_IJDpT0_EEEENKUlDpRKT_E_clIJiiEEEDaSH_,($_ZN7cutlass13device_kernelIN5flash19enable_sm80_to_sm89INS1_16FlashAttnBwdSm80INS1_25CollectiveMainloopBwdSm80ILi2ELi2EN4cute5tupleIJNS5_1CILi128EEES8_NS7_ILi64EEEEEENS_10bfloat16_tEfNS_4arch4Sm80ELb0ELb1ELb1ELb0ELb0ELb0ELb0ELb0ELi2ELi4ELi4ELi4ELb0EEENS1_21CollectiveEpilogueBwdISA_SB_SD_Li256ELb0ELb0ELi2EEENS1_19SingleTileSchedulerILb0ELb0ELb0ELi128EEEEEEEEEvNT_6ParamsE$_ZZN4cuteplIJiiEJiNS_1CILi0EEEEEEDaRKNS_15ArithmeticTupleIJDpT_EEERKNS3_IJDpT0_EEEENKUlDpRKT_E_clIJiiEEEDaSH_ - $_ZN7cutlass13device_kernelIN5flash19enable_sm80_to_sm89INS1_16FlashAttnBwdSm80INS1_25CollectiveMainloopBwdSm80ILi2ELi2EN4cute5tupleIJNS5_1CILi128EEES8_NS7_ILi64EEEEEENS_10bfloat16_tEfNS_4arch4Sm80ELb0ELb1ELb1ELb0ELb0ELb0ELb0ELb0ELi2ELi4ELi4ELi4ELb0EEENS1_21CollectiveEpilogueBwdISA_SB_SD_Li256ELb0ELb0ELi2EEENS1_19SingleTileSchedulerILb0ELb0ELb0ELi128EEEEEEEEEvNT_6ParamsE$_ZZN4cuteplIJiiEJNS_1CILi0EEES2_EEEDaRKNS_15ArithmeticTupleIJDpT_EEERKNS3_IJDpT0_EEEENKUlDpRKT_E_clIJiiEEEDaSH_)
$_ZN7cutlass13device_kernelIN5flash19enable_sm80_to_sm89INS1_16FlashAttnBwdSm80INS1_25CollectiveMainloopBwdSm80ILi2ELi2EN4cute5tupleIJNS5_1CILi128EEES8_NS7_ILi64EEEEEENS_10bfloat16_tEfNS_4arch4Sm80ELb0ELb1ELb1ELb0ELb0ELb0ELb0ELb0ELi2ELi4ELi4ELi4ELb0EEENS1_21CollectiveEpilogueBwdISA_SB_SD_Li256ELb0ELb0ELi2EEENS1_19SingleTileSchedulerILb0ELb0ELb0ELi128EEEEEEEEEvNT_6ParamsE$_ZZN4cuteplIJiiEJNS_1CILi0EEES2_EEEDaRKNS_15ArithmeticTupleIJDpT_EEERKNS3_IJDpT0_EEEENKUlDpRKT_E_clIJiiEEEDaSH_:
[----:B------:R-:W-:Y:S01]  /*10dc0*/  IADD3 R3, R1, 0x16a8, RZ ;  /* 0x000016a801037810 */ /* 0x000fe20007ffe0ff */
[----:B------:R-:W-:Y:S01]  /*10dd0*/  IMAD.MOV.U32 R10, RZ, RZ, R4 ;  /* 0x000000ffff0a7224 */ /* 0x000fe200078e0004 */
[----:B------:R-:W-:Y:S01]  /*10de0*/  MOV R6, 0x10e20 ;  /* 0x00010e2000067802 */ /* 0x000fe20000000f00 */
[----:B------:R-:W-:Y:S01]  /*10df0*/  IMAD.MOV.U32 R2, RZ, RZ, R83 ;  /* 0x000000ffff027224 */ /* 0x000fe200078e0053 */
[----:B------:R-:W-:Y:S02]  /*10e00*/  IADD3 R3, R3, c[0x0][0x20], RZ ;  /* 0x0000080003037a10 */ /* 0x000fe40007ffe0ff */
[----:B------:R-:W-:Y:S05]  /*10e10*/  CALL.REL.NOINC `($_ZN7cutlass13device_kernelIN5flash19enable_sm80_to_sm89INS1_16FlashAttnBwdSm80INS1_25CollectiveMainloopBwdSm80ILi2ELi2EN4cute5tupleIJNS5_1CILi128EEES8_NS7_ILi64EEEEEENS_10bfloat16_tEfNS_4arch4Sm80ELb0ELb1ELb1ELb0ELb0ELb0ELb0ELb0ELi2ELi4ELi4ELi4ELb0EEENS1_21CollectiveEpilogueBwdISA_SB_SD_Li256ELb0ELb0ELi2EEENS1_19SingleTileSchedulerILb0ELb0ELb0ELi128EEEEEEEEEvNT_6ParamsE$_ZN4cute5tupleIJiiEEC2ERKiS3_) ;  /* 0xffffabf000007944 */ /* 0x000fea0003c3ffff */
[----:B------:R1:W5:Y:S01]  /*10e20*/  LDL.64 R22, [R1+0x16a8] ;  /* 0x0016a80001167983 */ /* 0x0003620000100a00 */
[----:B------:R-:W-:Y:S02]  /*10e30*/  MOV R2, R82 ;  /* 0x0000005200027202 */ /* 0x000fe40000000f00 */
[----:B------:R-:W-:-:S04]  /*10e40*/  MOV R3, 0x0 ;  /* 0x0000000000037802 */ /* 0x000fc80000000f00 */
[----:B------:R-:W-:Y:S05]  /*10e50*/  RET.REL.NODEC R2 `(_ZN7cutlass13device_kernelIN5flash19enable_sm80_to_sm89INS1_16FlashAttnBwdSm80INS1_25CollectiveMainloopBwdSm80ILi2ELi2EN4cute5tupleIJNS5_1CILi128EEES8_NS7_ILi64EEEEEENS_10bfloat16_tEfNS_4arch4Sm80ELb0ELb1ELb1ELb0ELb0ELb0ELb0ELb0ELi2ELi4ELi4ELi4ELb0EEENS1_21CollectiveEpilogueBwdISA_SB_SD_Li256ELb0ELb0ELi2EEENS1_19SingleTileSchedulerILb0ELb0ELb0ELi128EEEEEEEEEvNT_6ParamsE) ;  /* 0xfffef1a002007950 */ /* 0x000fea0003c3ffff */
        .type           $_ZN7cutlass13device_kernelIN5flash19enable_sm80_to_sm89INS1_16FlashAttnBwdSm80INS1_25CollectiveMainloopBwdSm80ILi2ELi2EN4cute5tupleIJNS5_1CILi128EEES8_NS7_ILi64EEEEEENS_10bfloat16_tEfNS_4arch4Sm80ELb0ELb1ELb1ELb0ELb0ELb0ELb0ELb0ELi2ELi4ELi4ELi4ELb0EEENS1_21CollectiveEpilogueBwdISA_SB_SD_Li256ELb0ELb0ELi2EEENS1_19SingleTileSchedulerILb0ELb0ELb0ELi128EEEEEEEEEvNT_6ParamsE$_ZZN4cuteplIJiiEJiNS_1CILi0EEEEEEDaRKNS_15ArithmeticTupleIJDpT_EEERKNS3_IJDpT0_EEEENKUlDpRKT_E_clIJiiEEEDaSH_,@function
        .size           $_ZN7cutlass13device_kernelIN5flash19enable_sm80_to_sm89INS1_16FlashAttnBwdSm80INS1_25CollectiveMainloopBwdSm80ILi2ELi2EN4cute5tupleIJNS5_1CILi128EEES8_NS7_ILi64EEEEEENS_10bfloat16_tEfNS_4arch4Sm80ELb0ELb1ELb1ELb0ELb0ELb0ELb0ELb0ELi2ELi4ELi4ELi4ELb0EEENS1_21CollectiveEpilogueBwdISA_SB_SD_Li256ELb0ELb0ELi2EEENS1_19SingleTileSchedulerILb0ELb0ELb0ELi128EEEEEEEEEvNT_6ParamsE$_ZZN4cuteplIJiiEJiNS_1CILi0EEEEEEDaRKNS_15ArithmeticTupleIJDpT_EEERKNS3_IJDpT0_EEEENKUlDpRKT_E_clIJiiEEEDaSH_,($_ZN7cutlass13device_kernelIN5flash19enable_sm80_to_sm89INS1_16FlashAttnBwdSm80INS1_25CollectiveMainloopBwdSm80ILi2ELi2EN4cute5tupleIJNS5_1CILi128EEES8_NS7_ILi64EEEEEENS_10bfloat16_tEfNS_4arch4Sm80ELb0ELb1ELb1ELb0ELb0ELb0ELb0ELb0ELi2ELi4ELi4ELi4ELb0EEENS1_21CollectiveEpilogueBwdISA_SB_SD_Li256ELb0ELb0ELi2EEENS1_19SingleTileSchedulerILb0ELb0ELb0ELi128EEEEEEEEEvNT_6ParamsE$_ZZN4cuteplIJiiEJiiEEEDaRKNS_15ArithmeticTupleIJDpT_EEERKNS1_IJDpT0_EEEENKUlDpRKT_E_clIJiiEEEDaSF_ - $_ZN7cutlass13device_kernelIN5flash19enable_sm80_to_sm89INS1_16FlashAttnBwdSm80INS1_25CollectiveMainloopBwdSm80ILi2ELi2EN4cute5tupleIJNS5_1CILi128EEES8_NS7_ILi64EEEEEENS_10bfloat16_tEfNS_4arch4Sm80ELb0ELb1ELb1ELb0ELb0ELb0ELb0ELb0ELi2ELi4ELi4ELi4ELb0EEENS1_21CollectiveEpilogueBwdISA_SB_SD_Li256ELb0ELb0ELi2EEENS1_19SingleTileSchedulerILb0ELb0ELb0ELi128EEEEEEEEEvNT_6ParamsE$_ZZN4cuteplIJiiEJiNS_1CILi0EEEEEEDaRKNS_15ArithmeticTupleIJDpT_EEERKNS3_IJDpT0_EEEENKUlDpRKT_E_clIJiiEEEDaSH_)
$_ZN7cutlass13device_kernelIN5flash19enable_sm80_to_sm89INS1_16FlashAttnBwdSm80INS1_25CollectiveMainloopBwdSm80ILi2ELi2EN4cute5tupleIJNS5_1CILi128EEES8_NS7_ILi64EEEEEENS_10bfloat16_tEfNS_4arch4Sm80ELb0ELb1ELb1ELb0ELb0ELb0ELb0ELb0ELi2ELi4ELi4ELi4ELb0EEENS1_21CollectiveEpilogueBwdISA_SB_SD_Li256ELb0ELb0ELi2EEENS1_19SingleTileSchedulerILb0ELb0ELb0ELi128EEEEEEEEEvNT_6ParamsE$_ZZN4cuteplIJiiEJiNS_1CILi0EEEEEEDaRKNS_15ArithmeticTupleIJDpT_EEERKNS3_IJDpT0_EEEENKUlDpRKT_E_clIJiiEEEDaSH_:
[----:B------:R-:W-:Y:S01]  /*10e60*/  IADD3 R3, R1, 0x13c8, RZ ;  /* 0x000013c801037810 */ /* 0x000fe20007ffe0ff */
[----:B------:R-:W-:Y:S01]  /*10e70*/  IMAD.MOV.U32 R2, RZ, RZ, R83 ;  /* 0x000000ffff027224 */ /* 0x000fe200078e0053 */
[----:B------:R-:W-:Y:S02]  /*10e80*/  MOV R6, 0x10eb0 ;  /* 0x00010eb000067802 */ /* 0x000fe40000000f00 */
[----:B------:R-:W-:Y:S02]  /*10e90*/  IADD3 R3, R3, c[0x0][0x20], RZ ;  /* 0x0000080003037a10 */ /* 0x000fe40007ffe0ff */
[----:B------:R-:W-:Y:S05]  /*10ea0*/  CALL.REL.NOINC `($_ZN7cutlass13device_kernelIN5flash19enable_sm80_to_sm89INS1_16FlashAttnBwdSm80INS1_25CollectiveMainloopBwdSm80ILi2ELi2EN4cute5tupleIJNS5_1CILi128EEES8_NS7_ILi64EEEEEENS_10bfloat16_tEfNS_4arch4Sm80ELb0ELb1ELb1ELb0ELb0ELb0ELb0ELb0ELi2ELi4ELi4ELi4ELb0EEENS1_21CollectiveEpilogueBwdISA_SB_SD_Li256ELb0ELb0ELi2EEENS1_19SingleTileSchedulerILb0ELb0ELb0ELi128EEEEEEEEEvNT_6ParamsE$_ZN4cute5tupleIJiiEEC2ERKiS3_) ;  /* 0xffffab6000007944 */ /* 0x000fea0003c3ffff */
[----:B------:R1:W5:Y:S01]  /*10eb0*/  LDL R2, [R1+0x13c8] ;  /* 0x0013c80001027983 */ /* 0x0003620000100800 */
[----:B------:R-:W-:-:S04]  /*10ec0*/  MOV R57, 0x0 ;  /* 0x0000000000397802 */ /* 0x000fc80000000f00 */
[----:B------:R-:W-:Y:S05]  /*10ed0*/  RET.REL.NODEC R56 `(_ZN7cutlass13device_kernelIN5flash19enable_sm80_to_sm89INS1_16FlashAttnBwdSm80INS1_25CollectiveMainloopBwdSm80ILi2ELi2EN4cute5tupleIJNS5_1CILi128EEES8_NS7_ILi64EEEEEENS_10bfloat16_tEfNS_4arch4Sm80ELb0ELb1ELb1ELb0ELb0ELb0ELb0ELb0ELi2ELi4ELi4ELi4ELb0EEENS1_21CollectiveEpilogueBwdISA_SB_SD_Li256ELb0ELb0ELi2EEENS1_19SingleTileSchedulerILb0ELb0ELb0ELi128EEEEEEEEEvNT_6ParamsE) ;  /* 0xfffef12038007950 */ /* 0x000fea0003c3ffff */
        .type           $_ZN7cutlass13device_kernelIN5flash19enable_sm80_to_sm89INS1_16FlashAttnBwdSm80INS1_25CollectiveMainloopBwdSm80ILi2ELi2EN4cute5tupleIJNS5_1CILi128EEES8_NS7_ILi64EEEEEENS_10bfloat16_tEfNS_4arch4Sm80ELb0ELb1ELb1ELb0ELb0ELb0ELb0ELb0ELi2ELi4ELi4ELi4ELb0EEENS1_21CollectiveEpilogueBwdISA_SB_SD_Li256ELb0ELb0ELi2EEENS1_19SingleTileSchedulerILb0ELb0ELb0ELi128EEEEEEEEEvNT_6ParamsE$_ZZN4cuteplIJiiEJiiEEEDaRKNS_15ArithmeticTupleIJDpT_EEERKNS1_IJDpT0_EEEENKUlDpRKT_E_clIJiiEEEDaSF_,@function
        .size           $_ZN7cutlass13device_kernelIN5flash19enable_sm80_to_sm89INS1_16FlashAttnBwdSm80INS1_25CollectiveMainloopBwdSm80ILi2ELi2EN4cute5tupleIJNS5_1CILi128EEES8_NS7_ILi64EEEEEENS_10bfloat16_tEfNS_4arch4Sm80ELb0ELb1ELb1ELb0ELb0ELb0ELb0ELb0ELi2ELi4ELi4ELi4ELb0EEENS1_21CollectiveEpilogueBwdISA_SB_SD_Li256ELb0ELb0ELi2EEENS1_19SingleTileSchedulerILb0ELb0ELb0ELi128EEEEEEEEEvNT_6ParamsE$_ZZN4cuteplIJiiEJiiEEEDaRKNS_15ArithmeticTupleIJDpT_EEERKNS1_IJDpT0_EEEENKUlDpRKT_E_clIJiiEEEDaSF_,($_ZN7cutlass13device_kernelIN5flash19enable_sm80_to_sm89INS1_16FlashAttnBwdSm80INS1_25CollectiveMainloopBwdSm80ILi2ELi2EN4cute5tupleIJNS5_1CILi128EEES8_NS7_ILi64EEEEEENS_10bfloat16_tEfNS_4arch4Sm80ELb0ELb1ELb1ELb0ELb0ELb0ELb0ELb0ELi2ELi4ELi4ELi4ELb0EEENS1_21CollectiveEpilogueBwdISA_SB_SD_Li256ELb0ELb0ELi2EEENS1_19SingleTileSchedulerILb0ELb0ELb0ELi128EEEEEEEEEvNT_6ParamsE$_ZZN5flash25CollectiveMainloopBwdSm80ILi2ELi2EN4cute5tupleIJNS1_1CILi128EEES4_NS3_ILi64EEEEEEN7cutlass10bfloat16_tEfNS7_4arch4Sm80ELb0ELb1ELb1ELb0ELb0ELb0ELb0ELb0ELi2ELi4ELi4ELi4ELb0EE3mmaINS_16FlashAttnBwdSm80ISB_NS_21CollectiveEpilogueBwdIS6_S8_SA_Li256ELb0ELb0ELi2EEENS_19SingleTileSchedulerILb0ELb0ELb0ELi128EEEE13SharedStorageENS1_6TensorINS1_11ArrayEngineIfLm32EEENS1_6LayoutINS2_IJNS2_IJNS3_ILi2EEESO_EEESO_NS3_ILi4EEEEEENS2_IJNS2_IJNS3_ILi1EEESO_EEESQ_NS3_ILi8EEEEEEEEEEEEbRKNSB_6ParamsERT0_S12_iNS2_IJiiiEEERT_ENKUlRT_iE_clINSK_INSL_IfLm64EEENSN_INS2_IJSP_SO_SU_EEESV_EEEEEEDaS17_i - $_ZN7cutlass13device_kernelIN5flash19enable_sm80_to_sm89INS1_16FlashAttnBwdSm80INS1_25CollectiveMainloopBwdSm80ILi2ELi2EN4cute5tupleIJNS5_1CILi128EEES8_NS7_ILi64EEEEEENS_10bfloat16_tEfNS_4arch4Sm80ELb0ELb1ELb1ELb0ELb0ELb0ELb0ELb0ELi2ELi4ELi4ELi4ELb0EEENS1_21CollectiveEpilogueBwdISA_SB_SD_Li256ELb0ELb0ELi2EEENS1_19SingleTileSchedulerILb0ELb0ELb0ELi128EEEEEEEEEvNT_6ParamsE$_ZZN4cuteplIJiiEJiiEEEDaRKNS_15ArithmeticTupleIJDpT_EEERKNS1_IJDpT0_EEEENKUlDpRKT_E_clIJiiEEEDaSF_)
$_ZN7cutlass13device_kernelIN5flash19enable_sm80_to_sm89INS1_16FlashAttnBwdSm80INS1_25CollectiveMainloopBwdSm80ILi2ELi2EN4cute5tupleIJNS5_1CILi128EEES8_NS7_ILi64EEEEEENS_10bfloat16_tEfNS_4arch4Sm80ELb0ELb1ELb1ELb0ELb0ELb0ELb0ELb0ELi2ELi4ELi4ELi4ELb0EEENS1_21CollectiveEpilogueBwdISA_SB_SD_Li256ELb0ELb0ELi2EEENS1_19SingleTileSchedulerILb0ELb0ELb0ELi128EEEEEEEEEvNT_6ParamsE$_ZZN4cuteplIJiiEJiiEEEDaRKNS_15ArithmeticTupleIJDpT_EEERKNS1_IJDpT0_EEEENKUlDpRKT_E_clIJiiEEEDaSF_:
        /* <DEDUP_REMOVED lines=9> */
        .type           $_ZN7cutlass13device_kernelIN5flash19enable_sm80_to_sm89INS1_16FlashAttnBwdSm80INS1_25CollectiveMainloopBwdSm80ILi2ELi2EN4cute5tupleIJNS5_1CILi128EEES8_NS7_ILi64EEEEEENS_10bfloat16_tEfNS_4arch4Sm80ELb0ELb1ELb1ELb0ELb0ELb0ELb0ELb0ELi2ELi4ELi4ELi4ELb0EEENS1_21CollectiveEpilogueBwdISA_SB_SD_Li256ELb0ELb0ELi2EEENS1_19SingleTileSchedulerILb0ELb0ELb0ELi128EEEEEEEEEvNT_6ParamsE$_ZZN5flash25CollectiveMainloopBwdSm80ILi2ELi2EN4cute5tupleIJNS1_1CILi128EEES4_NS3_ILi64EEEEEEN7cutlass10bfloat16_tEfNS7_4arch4Sm80ELb0ELb1ELb1ELb0ELb0ELb0ELb0ELb0ELi2ELi4ELi4ELi4ELb0EE3mmaINS_16FlashAttnBwdSm80ISB_NS_21CollectiveEpilogueBwdIS6_S8_SA_Li256ELb0ELb0ELi2EEENS_19SingleTileSchedulerILb0ELb0ELb0ELi128EEEE13SharedStorageENS1_6TensorINS1_11ArrayEngineIfLm32EEENS1_6LayoutINS2_IJNS2_IJNS3_ILi2EEESO_EEESO_NS3_ILi4EEEEEENS2_IJNS2_IJNS3_ILi1EEESO_EEESQ_NS3_ILi8EEEEEEEEEEEEbRKNSB_6ParamsERT0_S12_iNS2_IJiiiEEERT_ENKUlRT_iE_clINSK_INSL_IfLm64EEENSN_INS2_IJSP_SO_SU_EEESV_EEEEEEDaS17_i,@function
        .size           $_ZN7cutlass13device_kernelIN5flash19enable_sm80_to_sm89INS1_16FlashAttnBwdSm80INS1_25CollectiveMainloopBwdSm80ILi2ELi2EN4cute5tupleIJNS5_1CILi128EEES8_NS7_ILi64EEEEEENS_10bfloat16_tEfNS_4arch4Sm80ELb0ELb1ELb1ELb0ELb0ELb0ELb0ELb0ELi2ELi4ELi4ELi4ELb0EEENS1_21CollectiveEpilogueBwdISA_SB_SD_Li256ELb0ELb0ELi2EEENS1_19SingleTileSchedulerILb0ELb0ELb0ELi128EEEEEEEEEvNT_6ParamsE$_ZZN5flash25CollectiveMainloopBwdSm80ILi2ELi2EN4cute5tupleIJNS1_1CILi128EEES4_NS3_ILi64EEEEEEN7cutlass10bfloat16_tEfNS7_4arch4Sm80ELb0ELb1ELb1ELb0ELb0ELb0ELb0ELb0ELi2ELi4ELi4ELi4ELb0EE3mmaINS_16FlashAttnBwdSm80ISB_NS_21CollectiveEpilogueBwdIS6_S8_SA_Li256ELb0ELb0ELi2EEENS_19SingleTileSchedulerILb0ELb0ELb0ELi128EEEE13SharedStorageENS1_6TensorINS1_11ArrayEngineIfLm32EEENS1_6LayoutINS2_IJNS2_IJNS3_ILi2EEESO_EEESO_NS3_ILi4EEEEEENS2_IJNS2_IJNS3_ILi1EEESO_EEESQ_NS3_ILi8EEEEEEEEEEEEbRKNSB_6ParamsERT0_S12_iNS2_IJiiiEEERT_ENKUlRT_iE_clINSK_INSL_IfLm64EEENSN_INS2_IJSP_SO_SU_EEESV_EEEEEEDaS17_i,($_ZN7cutlass13device_kernelIN5flash19enable_sm80_to_sm89INS1_16FlashAttnBwdSm80INS1_25CollectiveMainloopBwdSm80ILi2ELi2EN4cute5tupleIJNS5_1CILi128EEES8_NS7_ILi64EEEEEENS_10bfloat16_tEfNS_4arch4Sm80ELb0ELb1ELb1ELb0ELb0ELb0ELb0ELb0ELi2ELi4ELi4ELi4ELb0EEENS1_21CollectiveEpilogueBwdISA_SB_SD_Li256ELb0ELb0ELi2EEENS1_19SingleTileSchedulerILb0ELb0ELb0ELi128EEEEEEEEEvNT_6ParamsE$_ZZN5flash25CollectiveMainloopBwdSm80ILi2ELi2EN4cute5tupleIJNS1_1CILi128EEES4_NS3_ILi64EEEEEEN7cutlass10bfloat16_tEfNS7_4arch4Sm80ELb0ELb1ELb1ELb0ELb0ELb0ELb0ELb0ELi2ELi4ELi4ELi4ELb0EE3mmaINS_16FlashAttnBwdSm80ISB_NS_21CollectiveEpilogueBwdIS6_S8_SA_Li256ELb0ELb0ELi2EEENS_19SingleTileSchedulerILb0ELb0ELb0ELi128EEEE13SharedStorageENS1_6TensorINS1_11ArrayEngineIfLm32EEENS1_6LayoutINS2_IJNS2_IJNS3_ILi2EEESO_EEESO_NS3_ILi4EEEEEENS2_IJNS2_IJNS3_ILi1EEESO_EEESQ_NS3_ILi8EEEEEEEEEEEEbRKNSB_6ParamsERT0_S12_iNS2_IJiiiEEERT_ENKUliT_E_clIZSC_ISJ_SX_EbS10_S12_S12_iS13_S15_EUlRS16_iE_EEDaiS16_ - $_ZN7cutlass13device_kernelIN5flash19enable_sm80_to_sm89INS1_16FlashAttnBwdSm80INS1_25CollectiveMainloopBwdSm80ILi2ELi2EN4cute5tupleIJNS5_1CILi128EEES8_NS7_ILi64EEEEEENS_10bfloat16_tEfNS_4arch4Sm80ELb0ELb1ELb1ELb0ELb0ELb0ELb0ELb0ELi2ELi4ELi4ELi4ELb0EEENS1_21CollectiveEpilogueBwdISA_SB_SD_Li256ELb0ELb0ELi2EEENS1_19SingleTileSchedulerILb0ELb0ELb0ELi128EEEEEEEEEvNT_6ParamsE$_ZZN5flash25CollectiveMainloopBwdSm80ILi2ELi2EN4cute5tupleIJNS1_1CILi128EEES4_NS3_ILi64EEEEEEN7cutlass10bfloat16_tEfNS7_4arch4Sm80ELb0ELb1ELb1ELb0ELb0ELb0ELb0ELb0ELi2ELi4ELi4ELi4ELb0EE3mmaINS_16FlashAttnBwdSm80ISB_NS_21CollectiveEpilogueBwdIS6_S8_SA_Li256ELb0ELb0ELi2EEENS_19SingleTileSchedulerILb0ELb0ELb0ELi128EEEE13SharedStorageENS1_6TensorINS1_11ArrayEngineIfLm32EEENS1_6LayoutINS2_IJNS2_IJNS3_ILi2EEESO_EEESO_NS3_ILi4EEEEEENS2_IJNS2_IJNS3_ILi1EEESO_EEESQ_NS3_ILi8EEEEEEEEEEEEbRKNSB_6ParamsERT0_S12_iNS2_IJiiiEEERT_ENKUlRT_iE_clINSK_INSL_IfLm64EEENSN_INS2_IJSP_SO_SU_EEESV_EEEEEEDaS17_i)
$_ZN7cutlass13device_kernelIN5flash19enable_sm80_to_sm89INS1_16FlashAttnBwdSm80INS1_25CollectiveMainloopBwdSm80ILi2ELi2EN4cute5tupleIJNS5_1CILi128EEES8_NS7_ILi64EEEEEENS_10bfloat16_tEfNS_4arch4Sm80ELb0ELb1ELb1ELb0ELb0ELb0ELb0ELb0ELi2ELi4ELi4ELi4ELb0EEENS1_21CollectiveEpilogueBwdISA_SB_SD_Li256ELb0ELb0ELi2EEENS1_19SingleTileSchedulerILb0ELb0ELb0ELi128EEEEEEEEEvNT_6ParamsE$_ZZN5flash25CollectiveMainloopBwdSm80ILi2ELi2EN4cute5tupleIJNS1_1CILi128EEES4_NS3_ILi64EEEEEEN7cutlass10bfloat16_tEfNS7_4arch4Sm80ELb0ELb1ELb1ELb0ELb0ELb0ELb0ELb0ELi2ELi4ELi4ELi4ELb0EE3mmaINS_16FlashAttnBwdSm80ISB_NS_21CollectiveEpilogueBwdIS6_S8_SA_Li256ELb0ELb0ELi2EEENS_19SingleTileSchedulerILb0ELb0ELb0ELi128EEEE13SharedStorageENS1_6TensorINS1_11ArrayEngineIfLm32EEENS1_6LayoutINS2_IJNS2_IJNS3_ILi2EEESO_EEESO_NS3_ILi4EEEEEENS2_IJNS2_IJNS3_ILi1EEESO_EEESQ_NS3_ILi8EEEEEEEEEEEEbRKNSB_6ParamsERT0_S12_iNS2_IJiiiEEERT_ENKUlRT_iE_clINSK_INSL_IfLm64EEENSN_INS2_IJSP_SO_SU_EEESV_EEEEEEDaS17_i:
[----:B------:R-:W-:Y:S01]  /*10f70*/  IMAD.MOV.U32 R58, RZ, RZ, R30 ;  /* 0x000000ffff3a7224 */ /* 0x000fe200078e001e */
[----:B------:R-:W-:Y:S01]  /*10f80*/  ULDC.64 UR4, c[0x0][0x118] ;  /* 0x0000460000047ab9 */ /* 0x000fe20000000a00 */
[----:B------:R-:W-:-:S05]  /*10f90*/  IMAD.MOV.U32 R59, RZ, RZ, R29 ;  /* 0x000000ffff3b7224 */ /* 0x000fca00078e001d */
[----:B------:R1:W5:Y:S01]  /*10fa0*/  LD.E R2, [R58.64] ;  /* 0x000000043a027980 */ /* 0x000362000c101900 */
[----:B------:R-:W-:Y:S01]  /*10fb0*/  IADD3 R12, R1, 0x1380, RZ ;  /* 0x00001380010c7810 */ /* 0x000fe20007ffe0ff */
[----:B------:R-:W-:Y:S01]  /*10fc0*/  IMAD.MOV.U32 R52, RZ, RZ, R17 ;  /* 0x000000ffff347224 */ /* 0x000fe200078e0011 */
[----:B------:R-:W-:Y:S01]  /*10fd0*/  MOV R4, 0x110a0 ;  /* 0x000110a000047802 */ /* 0x000fe20000000f00 */
[----:B------:R-:W-:Y:S01]  /*10fe0*/  IMAD.MOV.U32 R55, RZ, RZ, R48 ;  /* 0x000000ffff377224 */ /* 0x000fe200078e0030 */
[----:B------:R-:W-:Y:S01]  /*10ff0*/  IADD3 R12, R12, c[0x0][0x20], RZ ;  /* 0x000008000c0c7a10 */ /* 0x000fe20007ffe0ff */
[----:B------:R-:W-:Y:S02]  /*11000*/  IMAD.MOV.U32 R56, RZ, RZ, R49 ;  /* 0x000000ffff387224 */ /* 0x000fe400078e0031 */
[----:B------:R-:W-:Y:S01]  /*11010*/  IMAD.MOV.U32 R49, RZ, RZ, R3 ;  /* 0x000000ffff317224 */ /* 0x000fe200078e0003 */
[C---:B------:R-:W-:Y:S02]  /*11020*/  IADD3 R83, R12.reuse, 0x10, RZ ;  /* 0x000000100c537810 */ /* 0x040fe40007ffe0ff */
[----:B------:R-:W-:-:S02]  /*11030*/  IADD3 R13, R12, 0x4, RZ ;  /* 0x000000040c0d7810 */ /* 0x000fc40007ffe0ff */
[C---:B------:R-:W-:Y:S02]  /*11040*/  IADD3 R14, R12.reuse, 0x2c, RZ ;  /* 0x0000002c0c0e7810 */ /* 0x040fe40007ffe0ff */
[C---:B------:R-:W-:Y:S02]  /*11050*/  IADD3 R15, R12.reuse, 0x30, RZ ;  /* 0x000000300c0f7810 */ /* 0x040fe40007ffe0ff */
[C---:B------:R-:W-:Y:S02]  /*11060*/  IADD3 R17, R12.reuse, 0x34, RZ ;  /* 0x000000340c117810 */ /* 0x040fe40007ffe0ff */
[C---:B------:R-:W-:Y:S02]  /*11070*/  IADD3 R47, R12.reuse, 0x38, RZ ;  /* 0x000000380c2f7810 */ /* 0x040fe40007ffe0ff */
[----:B------:R-:W-:Y:S02]  /*11080*/  IADD3 R48, R12, 0x3c, RZ ;  /* 0x0000003c0c307810 */ /* 0x000fe40007ffe0ff */
[----:B-1---5:R-:W-:Y:S05]  /*11090*/  CALL.REL.NOINC `($_ZN7cutlass13device_kernelIN5flash19enable_sm80_to_sm89INS1_16FlashAttnBwdSm80INS1_25CollectiveMainloopBwdSm80ILi2ELi2EN4cute5tupleIJNS5_1CILi128EEES8_NS7_ILi64EEEEEENS_10bfloat16_tEfNS_4arch4Sm80ELb0ELb1ELb1ELb0ELb0ELb0ELb0ELb0ELi2ELi4ELi4ELi4ELb0EEENS1_21CollectiveEpilogueBwdISA_SB_SD_Li256ELb0ELb0ELi2EEENS1_19SingleTileSchedulerILb0ELb0ELb0ELi128EEEEEEEEEvNT_6ParamsE$_ZZN4cute7idx2crdIiNS_5tupleIJNS_1CILi32EEENS2_ILi4EEENS2_ILi2EEENS2_ILi1EEEEEENS1_IJS6_S3_NS2_ILi128EEENS2_ILi0EEEEEEEEDaRKT_RKT0_RKT1_ENKUlRKT_RKT0_E_clIS3_S6_EEDaSM_SP_) ;  /* 0xfffff4d000007944 */ /* 0x022fea0003c3ffff */
[----:B------:R-:W-:Y:S02]  /*110a0*/  MOV R4, 0x110c0 ;  /* 0x000110c000047802 */ /* 0x000fe40000000f00 */
[----:B------:R-:W-:Y:S05]  /*110b0*/  CALL.REL.NOINC `($_ZN7cutlass13device_kernelIN5flash19enable_sm80_to_sm89INS1_16FlashAttnBwdSm80INS1_25CollectiveMainloopBwdSm80ILi2ELi2EN4cute5tupleIJNS5_1CILi128EEES8_NS7_ILi64EEEEEENS_10bfloat16_tEfNS_4arch4Sm80ELb0ELb1ELb1ELb0ELb0ELb0ELb0ELb0ELi2ELi4ELi4ELi4ELb0EEENS1_21CollectiveEpilogueBwdISA_SB_SD_Li256ELb0ELb0ELi2EEENS1_19SingleTileSchedulerILb0ELb0ELb0ELi128EEEEEEEEEvNT_6ParamsE$_ZZN4cute7idx2crdIiNS_5tupleIJNS_1CILi32EEENS2_ILi4EEENS2_ILi2EEENS2_ILi1EEEEEENS1_IJS6_S3_NS2_ILi128EEENS2_ILi0EEEEEEEEDaRKT_RKT0_RKT1_ENKUlRKT_RKT0_E_clIS4_S3_EEDaSM_SP_) ;  /* 0xfffff51000007944 */ /* 0x000fea0003c3ffff */
[----:B------:R1:W-:Y:S01]  /*110c0*/  STL [R1+0x1390], R6 ;  /* 0x0013900601007387 */ /* 0x0003e20000100800 */
[----:B------:R-:W-:-:S03]  /*110d0*/  MOV R4, 0x110f0 ;  /* 0x000110f000047802 */ /* 0x000fc60000000f00 */
[----:B-1----:R-:W-:Y:S05]  /*110e0*/  CALL.REL.NOINC `($_ZN7cutlass13device_kernelIN5flash19enable_sm80_to_sm89INS1_16FlashAttnBwdSm80INS1_25CollectiveMainloopBwdSm80ILi2ELi2EN4cute5tupleIJNS5_1CILi128EEES8_NS7_ILi64EEEEEENS_10bfloat16_tEfNS_4arch4Sm80ELb0ELb1ELb1ELb0ELb0ELb0ELb0ELb0ELi2ELi4ELi4ELi4ELb0EEENS1_21CollectiveEpilogueBwdISA_SB_SD_Li256ELb0ELb0ELi2EEENS1_19SingleTileSchedulerILb0ELb0ELb0ELi128EEEEEEEEEvNT_6ParamsE$_ZZN4cute7idx2crdIiNS_5tupleIJNS_1CILi32EEENS2_ILi4EEENS2_ILi2EEENS2_ILi1EEEEEENS1_IJS6_S3_NS2_ILi128EEENS2_ILi0EEEEEEEEDaRKT_RKT0_RKT1_ENKUlRKT_RKT0_E_clIS5_S8_EEDaSM_SP_) ;  /* 0xfffff57000007944 */ /* 0x002fea0003c3ffff */
[----:B------:R1:W-:Y:S01]  /*110f0*/  STL [R1+0x1384], R2 ;  /* 0x0013840201007387 */ /* 0x0003e20000100800 */
[----:B------:R-:W-:-:S03]  /*11100*/  MOV R4, 0x11120 ;  /* 0x0001112000047802 */ /* 0x000fc60000000f00 */
[----:B-1----:R-:W-:Y:S05]  /*11110*/  CALL.REL.NOINC `($_ZN7cutlass13device_kernelIN5flash19enable_sm80_to_sm89INS1_16FlashAttnBwdSm80INS1_25CollectiveMainloopBwdSm80ILi2ELi2EN4cute5tupleIJNS5_1CILi128EEES8_NS7_ILi64EEEEEENS_10bfloat16_tEfNS_4arch4Sm80ELb0ELb1ELb1ELb0ELb0ELb0ELb0ELb0ELi2ELi4ELi4ELi4ELb0EEENS1_21CollectiveEpilogueBwdISA_SB_SD_Li256ELb0ELb0ELi2EEENS1_19SingleTileSchedulerILb0ELb0ELb0ELi128EEEEEEEEEvNT_6ParamsE$_ZZN4cute9transformINS_5tupleIJNS_1CILi32EEENS2_ILi4EEENS2_ILi2EEENS2_ILi1EEEEEENS1_IJS6_S3_NS2_ILi128EEENS2_ILi0EEEEEEZNS_7idx2crdIiS7_SA_EEDaRKT_RKT0_RKT1_EUlRKT_RKT0_E_EEDaSE_SH_OSI_ENKUlDpSN_E_clIJiiiS9_EEEDaST_) ;  /* 0xfffff64000007944 */ /* 0x002fea0003c3ffff */
[----:B------:R-:W-:Y:S02]  /*11120*/  MOV R4, 0x11140 ;  /* 0x0001114000047802 */ /* 0x000fe40000000f00 */
[----:B--2--5:R-:W-:Y:S05]  /*11130*/  CALL.REL.NOINC `($_ZN7cutlass13device_kernelIN5flash19enable_sm80_to_sm89INS1_16FlashAttnBwdSm80INS1_25CollectiveMainloopBwdSm80ILi2ELi2EN4cute5tupleIJNS5_1CILi128EEES8_NS7_ILi64EEEEEENS_10bfloat16_tEfNS_4arch4Sm80ELb0ELb1ELb1ELb0ELb0ELb0ELb0ELb0ELi2ELi4ELi4ELi4ELb0EEENS1_21CollectiveEpilogueBwdISA_SB_SD_Li256ELb0ELb0ELi2EEENS1_19SingleTileSchedulerILb0ELb0ELb0ELi128EEEEEEEEEvNT_6ParamsE$_ZZN4cute7crd2crdINS_5tupleIJiiiNS_1CILi0EEEEEENS1_IJNS2_ILi32EEENS2_ILi4EEENS2_ILi2EEENS2_ILi1EEEEEENS1_IJS8_S8_S8_S8_EEEEEDaRKT_RKT0_RKT1_ENKUlRKT_RKT0_RKT1_E_clIiS5_S8_EEDaSM_SP_SS_) ;  /* 0xffffe9c000007944 */ /* 0x024fea0003c3ffff */
[----:B------:R-:W-:Y:S02]  /*11140*/  MOV R8, R2 ;  /* 0x0000000200087202 */ /* 0x000fe40000000f00 */
[----:B------:R-:W-:-:S02]  /*11150*/  MOV R2, 0x11170 ;  /* 0x0001117000027802 */ /* 0x000fc40000000f00 */
[----:B------:R-:W-:Y:S05]  /*11160*/  CALL.REL.NOINC `($_ZN7cutlass13device_kernelIN5flash19enable_sm80_to_sm89INS1_16FlashAttnBwdSm80INS1_25CollectiveMainloopBwdSm80ILi2ELi2EN4cute5tupleIJNS5_1CILi128EEES8_NS7_ILi64EEEEEENS_10bfloat16_tEfNS_4arch4Sm80ELb0ELb1ELb1ELb0ELb0ELb0ELb0ELb0ELi2ELi4ELi4ELi4ELb0EEENS1_21CollectiveEpilogueBwdISA_SB_SD_Li256ELb0ELb0ELi2EEENS1_19SingleTileSchedulerILb0ELb0ELb0ELi128EEEEEEEEEvNT_6ParamsE$_ZZN4cute7crd2crdINS_5tupleIJiiiNS_1CILi0EEEEEENS1_IJNS2_ILi32EEENS2_ILi4EEENS2_ILi2EEENS2_ILi1EEEEEENS1_IJS8_S8_S8_S8_EEEEEDaRKT_RKT0_RKT1_ENKUlRKT_RKT0_RKT1_E_clIiS6_S8_EEDaSM_SP_SS_) ;  /* 0xffffe9c000007944 */ /* 0x000fea0003c3ffff */
[----:B------:R1:W-:Y:S01]  /*11170*/  STL [R1+0x1390], R3 ;  /* 0x0013900301007387 */ /* 0x0003e20000100800 */
[----:B------:R-:W-:-:S03]  /*11180*/  MOV R2, 0x111a0 ;  /* 0x000111a000027802 */ /* 0x000fc60000000f00 */
[----:B-1----:R-:W-:Y:S05]  /*11190*/  CALL.REL.NOINC `($_ZN7cutlass13device_kernelIN5flash19enable_sm80_to_sm89INS1_16FlashAttnBwdSm80INS1_25CollectiveMainloopBwdSm80ILi2ELi2EN4cute5tupleIJNS5_1CILi128EEES8_NS7_ILi64EEEEEENS_10bfloat16_tEfNS_4arch4Sm80ELb0ELb1ELb1ELb0ELb0ELb0ELb0ELb0ELi2ELi4ELi4ELi4ELb0EEENS1_21CollectiveEpilogueBwdISA_SB_SD_Li256ELb0ELb0ELi2EEENS1_19SingleTileSchedulerILb0ELb0ELb0ELi128EEEEEEEEEvNT_6ParamsE$_ZZN4cute7crd2crdINS_5tupleIJiiiNS_1CILi0EEEEEENS1_IJNS2_ILi32EEENS2_ILi4EEENS2_ILi2EEENS2_ILi1EEEEEENS1_IJS8_S8_S8_S8_EEEEEDaRKT_RKT0_RKT1_ENKUlRKT_RKT0_RKT1_E_clIiS7_S8_EEDaSM_SP_SS_) ;  /* 0xffffe9c000007944 */ /* 0x002fea0003c3ffff */
[----:B------:R1:W-:Y:S01]  /*111a0*/  STL [R1+0x1384], R5 ;  /* 0x0013840501007387 */ /* 0x0003e20000100800 */
[----:B------:R-:W-:-:S03]  /*111b0*/  MOV R4, 0x111d0 ;  /* 0x000111d000047802 */ /* 0x000fc60000000f00 */
[----:B-1----:R-:W-:Y:S05]  /*111c0*/  CALL.REL.NOINC `($_ZN7cutlass13device_kernelIN5flash19enable_sm80_to_sm89INS1_16FlashAttnBwdSm80INS1_25CollectiveMainloopBwdSm80ILi2ELi2EN4cute5tupleIJNS5_1CILi128EEES8_NS7_ILi64EEEEEENS_10bfloat16_tEfNS_4arch4Sm80ELb0ELb1ELb1ELb0ELb0ELb0ELb0ELb0ELi2ELi4ELi4ELi4ELb0EEENS1_21CollectiveEpilogueBwdISA_SB_SD_Li256ELb0ELb0ELi2EEENS1_19SingleTileSchedulerILb0ELb0ELb0ELi128EEEEEEEEEvNT_6ParamsE$_ZZN4cute9transformINS_5tupleIJiiiNS_1CILi0EEEEEENS1_IJNS2_ILi32EEENS2_ILi4EEENS2_ILi2EEENS2_ILi1EEEEEENS1_IJS8_S8_S8_S8_EEEZNS_7crd2crdIS4_S9_SA_EEDaRKT_RKT0_RKT1_EUlRKT_RKT0_RKT1_E_EEDaSE_SH_SK_OT2_ENKUlDpSN_E_clIJiiiS3_EEEDaSX_) ;  /* 0xfffff73000007944 */ /* 0x002fea0003c3ffff */
[----:B-----5:R2:W-:Y:S01]  /*111d0*/  STL [R1+0x13a8], R8 ;  /* 0x0013a80801007387 */ /* 0x0205e20000100800 */
[----:B------:R-:W-:Y:S01]  /*111e0*/  IADD3 R53, R12, 0x40, RZ ;  /* 0x000000400c357810 */ /* 0x000fe20007ffe0ff */
[----:B------:R-:W-:Y:S01]  /*111f0*/  IMAD.MOV.U32 R4, RZ, RZ, R2 ;  /* 0x000000ffff047224 */ /* 0x000fe200078e0002 */
[----:B------:R-:W-:Y:S01]  /*11200*/  MOV R6, 0x11250 ;  /* 0x0001125000067802 */ /* 0x000fe20000000f00 */
[----:B------:R2:W-:Y:S01]  /*11210*/  STL.U8 [R1+0x139c], RZ ;  /* 0x00139cff01007387 */ /* 0x0005e20000100000 */
[----:B------:R-:W-:-:S03]  /*11220*/  IMAD.MOV.U32 R54, RZ, RZ, RZ ;  /* 0x000000ffff367224 */ /* 0x000fc600078e00ff */
[----:B------:R2:W-:Y:S04]  /*11230*/  STL.64 [R1+0x13a0], R2 ;  /* 0x0013a00201007387 */ /* 0x0005e80000100a00 */
[----:B-12---:R-:W-:Y:S05]  /*11240*/  CALL.REL.NOINC `($_ZN7cutlass13device_kernelIN5flash19enable_sm80_to_sm89INS1_16FlashAttnBwdSm80INS1_25CollectiveMainloopBwdSm80ILi2ELi2EN4cute5tupleIJNS5_1CILi128EEES8_NS7_ILi64EEEEEENS_10bfloat16_tEfNS_4arch4Sm80ELb0ELb1ELb1ELb0ELb0ELb0ELb0ELb0ELi2ELi4ELi4ELi4ELb0EEENS1_21CollectiveEpilogueBwdISA_SB_SD_Li256ELb0ELb0ELi2EEENS1_19SingleTileSchedulerILb0ELb0ELb0ELi128EEEEEEEEEvNT_6ParamsE$_ZN4cute3eso3ESOILb1ELb0EJNS_6LayoutINS_5tupleIJNS3_IJNS3_IJNS_1CILi4EEENS4_ILi8EEEEEENS3_IJS5_NS4_ILi2EEEEEEEEENS3_IJNS3_IJS8_S8_EEENS3_IJS8_S6_EEEEEEEEENS3_IJNS3_IJNS3_IJNS_11ScaledBasisIS8_JLi1EEEENSF_INS4_ILi1EEEJLi0EEEEEEENS3_IJNSF_INS4_ILi16EEEJLi0EEEENSF_IS6_JLi1EEEEEEEEEENS3_IJNS3_IJNSF_ISH_JLi1EEEENSF_IS6_JLi0EEEEEEENS3_IJNSF_INS4_ILi64EEEJLi0EEEENSF_ISK_JLi1EEEEEEEEEEEEEEENS_10ViewEngineINS_23ArithmeticTupleIteratorINS_15ArithmeticTupleIJNS4_ILi0EEES12_EEEEEEEEEC2ERKSY_RKS15_) ;  /* 0xffff887000007944 */ /* 0x006fea0003c3ffff */
[----:B------:R-:W-:Y:S01]  /*11250*/  IMAD.MOV.U32 R10, RZ, RZ, R3 ;  /* 0x000000ffff0a7224 */ /* 0x000fe200078e0003 */
[----:B-1----:R-:W-:Y:S01]  /*11260*/  IADD3 R2, R12, 0x28, RZ ;  /* 0x000000280c027810 */ /* 0x002fe20007ffe0ff */
[----:B------:R-:W-:Y:S01]  /*11270*/  IMAD.MOV.U32 R3, RZ, RZ, R83 ;  /* 0x000000ffff037224 */ /* 0x000fe200078e0053 */
[----:B------:R-:W-:Y:S02]  /*11280*/  MOV R8, 0x112a0 ;  /* 0x000112a000087802 */ /* 0x000fe40000000f00 */
[----:B------:R-:W-:Y:S05]  /*11290*/  CALL.REL.NOINC `($_ZN7cutlass13device_kernelIN5flash19enable_sm80_to_sm89INS1_16FlashAttnBwdSm80INS1_25CollectiveMainloopBwdSm80ILi2ELi2EN4cute5tupleIJNS5_1CILi128EEES8_NS7_ILi64EEEEEENS_10bfloat16_tEfNS_4arch4Sm80ELb0ELb1ELb1ELb0ELb0ELb0ELb0ELb0ELi2ELi4ELi4ELi4ELb0EEENS1_21CollectiveEpilogueBwdISA_SB_SD_Li256ELb0ELb0ELi2EEENS1_19SingleTileSchedulerILb0ELb0ELb0ELi128EEEEEEEEEvNT_6ParamsE$_ZN4cute3eso3ESOILb0ELb0EJiiEEC2ERKiS4_) ;  /* 0xffff642000007944 */ /* 0x000fea0003c3ffff */
[----:B-1----:R-:W2:Y:S01]  /*112a0*/  LDL.64 R2, [R1+0x1390] ;  /* 0x0013900001027983 */ /* 0x002ea20000100a00 */
[----:B------:R-:W-:-:S03]  /*112b0*/  MOV R6, 0x112f0 ;  /* 0x000112f000067802 */ /* 0x000fc60000000f00 */
[----:B--2---:R1:W-:Y:S04]  /*112c0*/  STL [R1+0x1384], R2 ;  /* 0x0013840201007387 */ /* 0x0043e80000100800 */
[----:B------:R1:W-:Y:S02]  /*112d0*/  STL [R1+0x1388], R3 ;  /* 0x0013880301007387 */ /* 0x0003e40000100800 */
[----:B-1----:R-:W-:Y:S05]  /*112e0*/  CALL.REL.NOINC `($_ZN7cutlass13device_kernelIN5flash19enable_sm80_to_sm89INS1_16FlashAttnBwdSm80INS1_25CollectiveMainloopBwdSm80ILi2ELi2EN4cute5tupleIJNS5_1CILi128EEES8_NS7_ILi64EEEEEENS_10bfloat16_tEfNS_4arch4Sm80ELb0ELb1ELb1ELb0ELb0ELb0ELb0ELb0ELi2ELi4ELi4ELi4ELb0EEENS1_21CollectiveEpilogueBwdISA_SB_SD_Li256ELb0ELb0ELi2EEENS1_19SingleTileSchedulerILb0ELb0ELb0ELi128EEEEEEEEEvNT_6ParamsE$_ZN4cute3eso3ESOILb0ELb0EJiNS_5tupleIJiiEEEEEC2ERKiRKS3_) ;  /* 0xffff634000007944 */ /* 0x002fea0003c3ffff */
[----:B------:R2:W5:Y:S04]  /*112f0*/  LDL R5, [R1+0x1398] ;  /* 0x0013980001057983 */ /* 0x0005680000100800 */
[----:B-1----:R2:W5:Y:S01]  /*11300*/  LDL.64 R2, [R1+0x1390] ;  /* 0x0013900001027983 */ /* 0x0025620000100a00 */
[----:B------:R-:W-:-:S03]  /*11310*/  MOV R6, 0x11330 ;  /* 0x0001133000067802 */ /* 0x000fc60000000f00 */
[----:B--2--5:R-:W-:Y:S05]  /*11320*/  CALL.REL.NOINC `($_ZN7cutlass13device_kernelIN5flash19enable_sm80_to_sm89INS1_16FlashAttnBwdSm80INS1_25CollectiveMainloopBwdSm80ILi2ELi2EN4cute5tupleIJNS5_1CILi128EEES8_NS7_ILi64EEEEEENS_10bfloat16_tEfNS_4arch4Sm80ELb0ELb1ELb1ELb0ELb0ELb0ELb0ELb0ELi2ELi4ELi4ELi4ELb0EEENS1_21CollectiveEpilogueBwdISA_SB_SD_Li256ELb0ELb0ELi2EEENS1_19SingleTileSchedulerILb0ELb0ELb0ELi128EEEEEEEEEvNT_6ParamsE$_ZN4cute3eso3ESOILb0ELb1EJNS_5tupleIJiNS2_IJiiEEEEEENS2_IJNS_10UnderscoreENS2_IJS5_S5_EEEEEEEEC2ERKS4_RKS7_) ;  /* 0xffff692000007944 */ /* 0x024fea0003c3ffff */
        /* <DEDUP_REMOVED lines=10> */
[----:B-1---5:R-:W-:Y:S05]  /*113d0*/  CALL.REL.NOINC `($_ZN7cutlass13device_kernelIN5flash19enable_sm80_to_sm89INS1_16FlashAttnBwdSm80INS1_25CollectiveMainloopBwdSm80ILi2ELi2EN4cute5tupleIJNS5_1CILi128EEES8_NS7_ILi64EEEEEENS_10bfloat16_tEfNS_4arch4Sm80ELb0ELb1ELb1ELb0ELb0ELb0ELb0ELb0ELi2ELi4ELi4ELi4ELb0EEENS1_21CollectiveEpilogueBwdISA_SB_SD_Li256ELb0ELb0ELi2EEENS1_19SingleTileSchedulerILb0ELb0ELb0ELi128EEEEEEEEEvNT_6ParamsE$_ZN4cute5tupleIJiEEC2ERKi) ;  /* 0xffffa5b000007944 */ /* 0x022fea0003c3ffff */
[----:B------:R2:W5:Y:S01]  /*113e0*/  LDL R7, [R1+0x1390] ;  /* 0x0013900001077983 */ /* 0x0005620000100800 */
[----:B-1----:R-:W-:Y:S01]  /*113f0*/  IMAD.MOV.U32 R3, RZ, RZ, R4 ;  /* 0x000000ffff037224 */ /* 0x002fe200078e0004 */
[----:B------:R-:W-:Y:S02]  /*11400*/  MOV R2, R83 ;  /* 0x0000005300027202 */ /* 0x000fe40000000f00 */
        /* <DEDUP_REMOVED lines=9> */
[----:B------:R-:W-:-:S02]  /*114a0*/  MOV R8, 0x114c0 ;  /* 0x000114c000087802 */ /* 0x000fc40000000f00 */
[----:B-1---5:R-:W-:Y:S05]  /*114b0*/  CALL.REL.NOINC `($_ZN7cutlass13device_kernelIN5flash19enable_sm80_to_sm89INS1_16FlashAttnBwdSm80INS1_25CollectiveMainloopBwdSm80ILi2ELi2EN4cute5tupleIJNS5_1CILi128EEES8_NS7_ILi64EEEEEENS_10bfloat16_tEfNS_4arch4Sm80ELb0ELb1ELb1ELb0ELb0ELb0ELb0ELb0ELi2ELi4ELi4ELi4ELb0EEENS1_21CollectiveEpilogueBwdISA_SB_SD_Li256ELb0ELb0ELi2EEENS1_19SingleTileSchedulerILb0ELb0ELb0ELi128EEEEEEEEEvNT_6ParamsE$_ZN4cute5tupleIJNS_1CILi0EEEiEEC2ERKS2_RKi) ;  /* 0xffffa3f000007944 */ /* 0x022fea0003c3ffff */
[----:B------:R1:W5:Y:S01]  /*114c0*/  LDL R8, [R1+0x1390] ;  /* 0x0013900001087983 */ /* 0x0003620000100800 */
[----:B------:R-:W-:Y:S01]  /*114d0*/  IMAD.MOV.U32 R3, RZ, RZ, R4 ;  /* 0x000000ffff037224 */ /* 0x000fe200078e0004 */
[----:B------:R-:W-:-:S02]  /*114e0*/  MOV R2, R12 ;  /* 0x0000000c00027202 */ /* 0x000fc40000000f00 */
[----:B------:R-:W-:Y:S02]  /*114f0*/  MOV R10, 0x11510 ;  /* 0x00011510000a7802 */ /* 0x000fe40000000f00 */
[----:B-1---5:R-:W-:Y:S05]  /*11500*/  CALL.REL.NOINC `($_ZN7cutlass13device_kernelIN5flash19enable_sm80_to_sm89INS1_16FlashAttnBwdSm80INS1_25CollectiveMainloopBwdSm80ILi2ELi2EN4cute5tupleIJNS5_1CILi128EEES8_NS7_ILi64EEEEEENS_10bfloat16_tEfNS_4arch4Sm80ELb0ELb1ELb1ELb0ELb0ELb0ELb0ELb0ELi2ELi4ELi4ELi4ELb0EEENS1_21CollectiveEpilogueBwdISA_SB_SD_Li256ELb0ELb0ELi2EEENS1_19SingleTileSchedulerILb0ELb0ELb0ELi128EEEEEEEEEvNT_6ParamsE$_ZN4cute5tupleIJiEEC2ERKi) ;  /* 0xffffa48000007944 */ /* 0x022fea0003c3ffff */
[----:B-1----:R1:W5:Y:S01]  /*11510*/  LDL R3, [R1+0x1380] ;  /* 0x0013800001037983 */ /* 0x0023620000100800 */
[----:B------:R-:W-:Y:S02]  /*11520*/  MOV R2, R83 ;  /* 0x0000005300027202 */ /* 0x000fe40000000f00 */
[----:B------:R-:W-:Y:S02]  /*11530*/  MOV R10, 0x11550 ;  /* 0x00011550000a7802 */ /* 0x000fe40000000f00 */
[----:B-1---5:R-:W-:Y:S05]  /*11540*/  CALL.REL.NOINC `($_ZN7cutlass13device_kernelIN5flash19enable_sm80_to_sm89INS1_16FlashAttnBwdSm80INS1_25CollectiveMainloopBwdSm80ILi2ELi2EN4cute5tupleIJNS5_1CILi128EEES8_NS7_ILi64EEEEEENS_10bfloat16_tEfNS_4arch4Sm80ELb0ELb1ELb1ELb0ELb0ELb0ELb0ELb0ELi2ELi4ELi4ELi4ELb0EEENS1_21CollectiveEpilogueBwdISA_SB_SD_Li256ELb0ELb0ELi2EEENS1_19SingleTileSchedulerILb0ELb0ELb0ELi128EEEEEEEEEvNT_6ParamsE$_ZN4cute5tupleIJiEEC2ERKi) ;  /* 0xffffa44000007944 */ /* 0x022fea0003c3ffff */
[----:B-1----:R1:W5:Y:S01]  /*11550*/  LDL R3, [R1+0x1390] ;  /* 0x0013900001037983 */ /* 0x0023620000100800 */
[----:B------:R-:W-:Y:S02]  /*11560*/  MOV R2, R83 ;  /* 0x0000005300027202 */ /* 0x000fe40000000f00 */
[----:B------:R-:W-:Y:S02]  /*11570*/  MOV R6, 0x11590 ;  /* 0x0001159000067802 */ /* 0x000fe40000000f00 */
[----:B-1---5:R-:W-:Y:S05]  /*11580*/  CALL.REL.NOINC `($_ZN7cutlass13device_kernelIN5flash19enable_sm80_to_sm89INS1_16FlashAttnBwdSm80INS1_25CollectiveMainloopBwdSm80ILi2ELi2EN4cute5tupleIJNS5_1CILi128EEES8_NS7_ILi64EEEEEENS_10bfloat16_tEfNS_4arch4Sm80ELb0ELb1ELb1ELb0ELb0ELb0ELb0ELb0ELi2ELi4ELi4ELi4ELb0EEENS1_21CollectiveEpilogueBwdISA_SB_SD_Li256ELb0ELb0ELi2EEENS1_19SingleTileSchedulerILb0ELb0ELb0ELi128EEEEEEEEEvNT_6ParamsE$_ZN4cute3eso3ESOILb0ELb1EJiNS_1CILi0EEEEEC2ERKiRKS3_) ;  /* 0xffff68c000007944 */ /* 0x022fea0003c3ffff */
[----:B------:R2:W5:Y:S01]  /*11590*/  LDL R10, [R1+0x1390] ;  /* 0x00139000010a7983 */ /* 0x0005620000100800 */
[----:B------:R-:W-:-:S03]  /*115a0*/  MOV R4, 0x115d0 ;  /* 0x000115d000047802 */ /* 0x000fc60000000f00 */
[----:B------:R2:W-:Y:S04]  /*115b0*/  STL [R1+0x1390], R8 ;  /* 0x0013900801007387 */ /* 0x0005e80000100800 */
[----:B-12--5:R-:W-:Y:S05]  /*115c0*/  CALL.REL.NOINC `($_ZN7cutlass13device_kernelIN5flash19enable_sm80_to_sm89INS1_16FlashAttnBwdSm80INS1_25CollectiveMainloopBwdSm80ILi2ELi2EN4cute5tupleIJNS5_1CILi128EEES8_NS7_ILi64EEEEEENS_10bfloat16_tEfNS_4arch4Sm80ELb0ELb1ELb1ELb0ELb0ELb0ELb0ELb0ELi2ELi4ELi4ELi4ELb0EEENS1_21CollectiveEpilogueBwdISA_SB_SD_Li256ELb0ELb0ELi2EEENS1_19SingleTileSchedulerILb0ELb0ELb0ELi128EEEEEEEEEvNT_6ParamsE$_ZZN4cuteplIJNS_1CILi0EEEiEJiEEEDaRKNS_15ArithmeticTupleIJDpT_EEERKNS3_IJDpT0_EEEENKUlDpRKT_E_clIJiiEEEDaSH_) ;  /* 0xfffff59000007944 */ /* 0x026fea0003c3ffff */
[----:B------:R-:W-:Y:S01]  /*115d0*/  IMAD.SHL.U32 R3, R5, 0x10, RZ ;  /* 0x0000001005037824 */ /* 0x000fe200078e00ff */
[----:B------:R-:W-:Y:S02]  /*115e0*/  MOV R2, R83 ;  /* 0x0000005300027202 */ /* 0x000fe40000000f00 */
[----:B------:R-:W-:Y:S02]  /*115f0*/  MOV R10, 0x11610 ;  /* 0x00011610000a7802 */ /* 0x000fe40000000f00 */
[----:B-1---5:R-:W-:Y:S05]  /*11600*/  CALL.REL.NOINC `($_ZN7cutlass13device_kernelIN5flash19enable_sm80_to_sm89INS1_16FlashAttnBwdSm80INS1_25CollectiveMainloopBwdSm80ILi2ELi2EN4cute5tupleIJNS5_1CILi128EEES8_NS7_ILi64EEEEEENS_10bfloat16_tEfNS_4arch4Sm80ELb0ELb1ELb1ELb0ELb0ELb0ELb0ELb0ELi2ELi4ELi4ELi4ELb0EEENS1_21CollectiveEpilogueBwdISA_SB_SD_Li256ELb0ELb0ELi2EEENS1_19SingleTileSchedulerILb0ELb0ELb0ELi128EEEEEEEEEvNT_6ParamsE$_ZN4cute5tupleIJiEEC2ERKi) ;  /* 0xffffa38000007944 */ /* 0x022fea0003c3ffff */
[----:B------:R2:W5:Y:S01]  /*11610*/  LDL R4, [R1+0x1390] ;  /* 0x0013900001047983 */ /* 0x0005620000100800 */
[----:B-1----:R-:W-:Y:S01]  /*11620*/  IMAD.SHL.U32 R3, R22, 0x8, RZ ;  /* 0x0000000816037824 */ /* 0x002fe200078e00ff */
[----:B------:R-:W-:Y:S02]  /*11630*/  MOV R2, R83 ;  /* 0x0000005300027202 */ /* 0x000fe40000000f00 */
[----:B------:R-:W-:Y:S02]  /*11640*/  MOV R10, 0x11660 ;  /* 0x00011660000a7802 */ /* 0x000fe40000000f00 */
[----:B--2--5:R-:W-:Y:S05]  /*11650*/  CALL.REL.NOINC `($_ZN7cutlass13device_kernelIN5flash19enable_sm80_to_sm89INS1_16FlashAttnBwdSm80INS1_25CollectiveMainloopBwdSm80ILi2ELi2EN4cute5tupleIJNS5_1CILi128EEES8_NS7_ILi64EEEEEENS_10bfloat16_tEfNS_4arch4Sm80ELb0ELb1ELb1ELb0ELb0ELb0ELb0ELb0ELi2ELi4ELi4ELi4ELb0EEENS1_21CollectiveEpilogueBwdISA_SB_SD_Li256ELb0ELb0ELi2EEENS1_19SingleTileSchedulerILb0ELb0ELb0ELi128EEEEEEEEEvNT_6ParamsE$_ZN4cute5tupleIJiEEC2ERKi) ;  /* 0xffffa33000007944 */ /* 0x024fea0003c3ffff */
[----:B------:R2:W5:Y:S01]  /*11660*/  LDL R5, [R1+0x1390] ;  /* 0x0013900001057983 */ /* 0x0005620000100800 */
[----:B-1----:R-:W-:Y:S01]  /*11670*/  IMAD.MOV.U32 R3, RZ, RZ, R4 ;  /* 0x000000ffff037224 */ /* 0x002fe200078e0004 */
[----:B------:R-:W-:Y:S02]  /*11680*/  MOV R2, R12 ;  /* 0x0000000c00027202 */ /* 0x000fe40000000f00 */
[----:B------:R-:W-:-:S02]  /*11690*/  MOV R10, 0x116b0 ;  /* 0x000116b0000a7802 */ /* 0x000fc40000000f00 */
[----:B--2--5:R-:W-:Y:S05]  /*116a0*/  CALL.REL.NOINC `($_ZN7cutlass13device_kernelIN5flash19enable_sm80_to_sm89INS1_16FlashAttnBwdSm80INS1_25CollectiveMainloopBwdSm80ILi2ELi2EN4cute5tupleIJNS5_1CILi128EEES8_NS7_ILi64EEEEEENS_10bfloat16_tEfNS_4arch4Sm80ELb0ELb1ELb1ELb0ELb0ELb0ELb0ELb0ELi2ELi4ELi4ELi4ELb0EEENS1_21CollectiveEpilogueBwdISA_SB_SD_Li256ELb0ELb0ELi2EEENS1_19SingleTileSchedulerILb0ELb0ELb0ELi128EEEEEEEEEvNT_6ParamsE$_ZN4cute5tupleIJiEEC2ERKi) ;  /* 0xffffa2e000007944 */ /* 0x024fea0003c3ffff */
[----:B-1----:R1:W5:Y:S01]  /*116b0*/  LDL R3, [R1+0x1380] ;  /* 0x0013800001037983 */ /* 0x0023620000100800 */
[----:B------:R-:W-:-:S02]  /*116c0*/  MOV R2, R83 ;  /* 0x0000005300027202 */ /* 0x000fc40000000f00 */
[----:B------:R-:W-:Y:S02]  /*116d0*/  MOV R10, 0x116f0 ;  /* 0x000116f0000a7802 */ /* 0x000fe40000000f00 */
[----:B-1---5:R-:W-:Y:S05]  /*116e0*/  CALL.REL.NOINC `($_ZN7cutlass13device_kernelIN5flash19enable_sm80_to_sm89INS1_16FlashAttnBwdSm80INS1_25CollectiveMainloopBwdSm80ILi2ELi2EN4cute5tupleIJNS5_1CILi128EEES8_NS7_ILi64EEEEEENS_10bfloat16_tEfNS_4arch4Sm80ELb0ELb1ELb1ELb0ELb0ELb0ELb0ELb0ELi2ELi4ELi4ELi4ELb0EEENS1_21CollectiveEpilogueBwdISA_SB_SD_Li256ELb0ELb0ELi2EEENS1_19SingleTileSchedulerILb0ELb0ELb0ELi128EEEEEEEEEvNT_6ParamsE$_ZN4cute5tupleIJiEEC2ERKi) ;  /* 0xffffa2a000007944 */ /* 0x022fea0003c3ffff */
        /* <DEDUP_REMOVED lines=8> */
[----:B-1---5:R-:W-:Y:S05]  /*11770*/  CALL.REL.NOINC `($_ZN7cutlass13device_kernelIN5flash19enable_sm80_to_sm89INS1_16FlashAttnBwdSm80INS1_25CollectiveMainloopBwdSm80ILi2ELi2EN4cute5tupleIJNS5_1CILi128EEES8_NS7_ILi64EEEEEENS_10bfloat16_tEfNS_4arch4Sm80ELb0ELb1ELb1ELb0ELb0ELb0ELb0ELb0ELi2ELi4ELi4ELi4ELb0EEENS1_21CollectiveEpilogueBwdISA_SB_SD_Li256ELb0ELb0ELi2EEENS1_19SingleTileSchedulerILb0ELb0ELb0ELi128EEEEEEEEEvNT_6ParamsE$_ZN4cute5tupleIJNS_1CILi0EEEiEEC2ERKS2_RKi) ;  /* 0xffffa13000007944 */ /* 0x022fea0003c3ffff */
[----:B------:R1:W5:Y:S01]  /*11780*/  LDL R8, [R1+0x1390] ;  /* 0x0013900001087983 */ /* 0x0003620000100800 */
[----:B------:R-:W-:Y:S01]  /*11790*/  IMAD.MOV.U32 R3, RZ, RZ, R4 ;  /* 0x000000ffff037224 */ /* 0x000fe200078e0004 */
[----:B------:R-:W-:Y:S02]  /*117a0*/  MOV R2, R83 ;  /* 0x0000005300027202 */ /* 0x000fe40000000f00 */
[----:B------:R-:W-:-:S02]  /*117b0*/  MOV R6, 0x117d0 ;  /* 0x000117d000067802 */ /* 0x000fc40000000f00 */
[----:B-1---5:R-:W-:Y:S05]  /*117c0*/  CALL.REL.NOINC `($_ZN7cutlass13device_kernelIN5flash19enable_sm80_to_sm89INS1_16FlashAttnBwdSm80INS1_25CollectiveMainloopBwdSm80ILi2ELi2EN4cute5tupleIJNS5_1CILi128EEES8_NS7_ILi64EEEEEENS_10bfloat16_tEfNS_4arch4Sm80ELb0ELb1ELb1ELb0ELb0ELb0ELb0ELb0ELi2ELi4ELi4ELi4ELb0EEENS1_21CollectiveEpilogueBwdISA_SB_SD_Li256ELb0ELb0ELi2EEENS1_19SingleTileSchedulerILb0ELb0ELb0ELi128EEEEEEEEEvNT_6ParamsE$_ZN4cute3eso3ESOILb0ELb1EJiNS_1CILi0EEEEEC2ERKiRKS3_) ;  /* 0xffff668000007944 */ /* 0x022fea0003c3ffff */
[----:B------:R2:W5:Y:S01]  /*117d0*/  LDL R10, [R1+0x1390] ;  /* 0x00139000010a7983 */ /* 0x0005620000100800 */
[----:B------:R-:W-:-:S02]  /*117e0*/  MOV R9, R83 ;  /* 0x0000005300097202 */ /* 0x000fc40000000f00 */
[----:B------:R-:W-:Y:S01]  /*117f0*/  MOV R78, 0x11820 ;  /* 0x00011820004e7802 */ /* 0x000fe20000000f00 */
[----:B------:R2:W-:Y:S04]  /*11800*/  STL [R1+0x1390], R8 ;  /* 0x0013900801007387 */ /* 0x0005e80000100800 */
[----:B-12--5:R-:W-:Y:S05]  /*11810*/  CALL.REL.NOINC `($_ZN7cutlass13device_kernelIN5flash19enable_sm80_to_sm89INS1_16FlashAttnBwdSm80INS1_25CollectiveMainloopBwdSm80ILi2ELi2EN4cute5tupleIJNS5_1CILi128EEES8_NS7_ILi64EEEEEENS_10bfloat16_tEfNS_4arch4Sm80ELb0ELb1ELb1ELb0ELb0ELb0ELb0ELb0ELi2ELi4ELi4ELi4ELb0EEENS1_21CollectiveEpilogueBwdISA_SB_SD_Li256ELb0ELb0ELi2EEENS1_19SingleTileSchedulerILb0ELb0ELb0ELi128EEEEEEEEEvNT_6ParamsE$_ZZN4cuteplIJiEJNS_1CILi0EEEiEEEDaRKNS_15ArithmeticTupleIJDpT_EEERKNS3_IJDpT0_EEEENKUlDpRKT_E_clIJiiEEEDaSH_) ;  /* 0xfffff4b000007944 */ /* 0x026fea0003c3ffff */
[----:B-----5:R-:W-:Y:S01]  /*11820*/  IMAD.IADD R4, R3, 0x1, R19 ;  /* 0x0000000103047824 */ /* 0x020fe200078e0213 */
[----:B------:R-:W-:Y:S02]  /*11830*/  IADD3 R10, R18, R2, RZ ;  /* 0x00000002120a7210 */ /* 0x000fe40007ffe0ff */
[----:B------:R-:W-:Y:S02]  /*11840*/  MOV R22, 0x11870 ;  /* 0x0001187000167802 */ /* 0x000fe40000000f00 */
[----:B------:R2:W-:Y:S04]  /*11850*/  STL [R1+0x1390], R4 ;  /* 0x0013900401007387 */ /* 0x0005e80000100800 */
[----:B-12---:R-:W-:Y:S05]  /*11860*/  CALL.REL.NOINC `($_ZN7cutlass13device_kernelIN5flash19enable_sm80_to_sm89INS1_16FlashAttnBwdSm80INS1_25CollectiveMainloopBwdSm80ILi2ELi2EN4cute5tupleIJNS5_1CILi128EEES8_NS7_ILi64EEEEEENS_10bfloat16_tEfNS_4arch4Sm80ELb0ELb1ELb1ELb0ELb0ELb0ELb0ELb0ELi2ELi4ELi4ELi4ELb0EEENS1_21CollectiveEpilogueBwdISA_SB_SD_Li256ELb0ELb0ELi2EEENS1_19SingleTileSchedulerILb0ELb0ELb0ELi128EEEEEEEEEvNT_6ParamsE$_ZZN4cuteplIJiiEJiiEEEDaRKNS_15ArithmeticTupleIJDpT_EEERKNS1_IJDpT0_EEEENKUlDpRKT_E_clIJiiEEEDaSF_) ;  /* 0xfffff67000007944 */ /* 0x006fea0003c3ffff */
[----:B-----5:R2:W-:Y:S01]  /*11870*/  STL [R1+0x1390], R5 ;  /* 0x0013900501007387 */ /* 0x0205e20000100800 */
[----:B------:R-:W-:-:S03]  /*11880*/  MOV R82, 0x118a0 ;  /* 0x000118a000527802 */ /* 0x000fc60000000f00 */
[----:B-12---:R-:W-:Y:S05]  /*11890*/  CALL.REL.NOINC `($_ZN7cutlass13device_kernelIN5flash19enable_sm80_to_sm89INS1_16FlashAttnBwdSm80INS1_25CollectiveMainloopBwdSm80ILi2ELi2EN4cute5tupleIJNS5_1CILi128EEES8_NS7_ILi64EEEEEENS_10bfloat16_tEfNS_4arch4Sm80ELb0ELb1ELb1ELb0ELb0ELb0ELb0ELb0ELi2ELi4ELi4ELi4ELb0EEENS1_21CollectiveEpilogueBwdISA_SB_SD_Li256ELb0ELb0ELi2EEENS1_19SingleTileSchedulerILb0ELb0ELb0ELi128EEEEEEEEEvNT_6ParamsE$_ZZN4cuteplIJiiEJNS_1CILi0EEES2_EEEDaRKNS_15ArithmeticTupleIJDpT_EEERKNS3_IJDpT0_EEEENKUlDpRKT_E_clIJiiEEEDaSH_) ;  /* 0xfffff52000007944 */ /* 0x006fea0003c3ffff */
[----:B------:R-:W-:Y:S02]  /*118a0*/  MOV R4, 0x118c0 ;  /* 0x000118c000047802 */ /* 0x000fe40000000f00 */
[----:B-1---5:R-:W-:Y:S05]  /*118b0*/  CALL.REL.NOINC `($_ZN7cutlass13device_kernelIN5flash19enable_sm80_to_sm89INS1_16FlashAttnBwdSm80INS1_25CollectiveMainloopBwdSm80ILi2ELi2EN4cute5tupleIJNS5_1CILi128EEES8_NS7_ILi64EEEEEENS_10bfloat16_tEfNS_4arch4Sm80ELb0ELb1ELb1ELb0ELb0ELb0ELb0ELb0ELi2ELi4ELi4ELi4ELb0EEENS1_21CollectiveEpilogueBwdISA_SB_SD_Li256ELb0ELb0ELi2EEENS1_19SingleTileSchedulerILb0ELb0ELb0ELi128EEEEEEEEEvNT_6ParamsE$_ZN4cute3eso3ESOILb1ELb0EJNS_6LayoutINS_5tupleIJNS3_IJNS_1CILi2EEES5_EEES5_NS4_ILi8EEEEEENS3_IJNS3_IJNS_11ScaledBasisINS4_ILi1EEEJLi1EEEENS9_IS7_JLi0EEEEEEENS9_INS4_ILi64EEEJLi0EEEENS9_INS4_ILi16EEEJLi1EEEEEEEEENS_15ArithmeticTupleIJiiEEEEEC2ERKSJ_RKSL_) ;  /* 0xffff8ae000007944 */ /* 0x022fea0003c3ffff */
[----:B-1----:R-:W2:Y:S01]  /*118c0*/  LDL.64 R2, [R1+0x1390] ;  /* 0x0013900001027983 */ /* 0x002ea20000100a00 */
[----:B------:R-:W-:-:S03]  /*118d0*/  MOV R62, 0x11900 ;  /* 0x00011900003e7802 */ /* 0x000fc60000000f00 */
[----:B--2---:R1:W-:Y:S04]  /*118e0*/  STL [R1+0x1390], R3 ;  /* 0x0013900301007387 */ /* 0x0043e80000100800 */
[----:B-1----:R-:W-:Y:S05]  /*118f0*/  CALL.REL.NOINC `($_ZN7cutlass13device_kernelIN5flash19enable_sm80_to_sm89INS1_16FlashAttnBwdSm80INS1_25CollectiveMainloopBwdSm80ILi2ELi2EN4cute5tupleIJNS5_1CILi128EEES8_NS7_ILi64EEEEEENS_10bfloat16_tEfNS_4arch4Sm80ELb0ELb1ELb1ELb0ELb0ELb0ELb0ELb0ELi2ELi4ELi4ELi4ELb0EEENS1_21CollectiveEpilogueBwdISA_SB_SD_Li256ELb0ELb0ELi2EEENS1_19SingleTileSchedulerILb0ELb0ELb0ELi128EEEEEEEEEvNT_6ParamsE$_ZZN4cuteplIJNS_1CILi0EEES2_EJiiEEEDaRKNS_15ArithmeticTupleIJDpT_EEERKNS3_IJDpT0_EEEENKUlDpRKT_E_clIJiiEEEDaSH_) ;  /* 0xfffff16000007944 */ /* 0x002fea0003c3ffff */
[----:B------:R-:W-:Y:S02]  /*11900*/  MOV R6, 0x11920 ;  /* 0x0001192000067802 */ /* 0x000fe40000000f00 */
[----:B-1---5:R-:W-:Y:S05]  /*11910*/  CALL.REL.NOINC `($_ZN7cutlass13device_kernelIN5flash19enable_sm80_to_sm89INS1_16FlashAttnBwdSm80INS1_25CollectiveMainloopBwdSm80ILi2ELi2EN4cute5tupleIJNS5_1CILi128EEES8_NS7_ILi64EEEEEENS_10bfloat16_tEfNS_4arch4Sm80ELb0ELb1ELb1ELb0ELb0ELb0ELb0ELb0ELi2ELi4ELi4ELi4ELb0EEENS1_21CollectiveEpilogueBwdISA_SB_SD_Li256ELb0ELb0ELi2EEENS1_19SingleTileSchedulerILb0ELb0ELb0ELi128EEEEEEEEEvNT_6ParamsE$_ZN4cute3eso3ESOILb1ELb0EJNS_6LayoutINS_5tupleIJNS3_IJNS_1CILi2EEES5_EEES5_NS4_ILi8EEEEEENS3_IJNS3_IJNS_11ScaledBasisINS4_ILi1EEEJLi1EEEENS9_IS7_JLi0EEEEEEENS9_INS4_ILi64EEEJLi0EEEENS9_INS4_ILi16EEEJLi1EEEEEEEEENS_10ViewEngineINS_23ArithmeticTupleIteratorINS_15ArithmeticTupleIJiiEEEEEEEEEC2ERKSJ_RKSP_) ;  /* 0xffff8a3000007944 */ /* 0x022fea0003c3ffff */
[----:B-1----:R1:W5:Y:S01]  /*11920*/  LDL.64 R2, [R1+0x1390] ;  /* 0x0013900001027983 */ /* 0x0023620000100a00 */
[----:B------:R-:W-:Y:S02]  /*11930*/  MOV R22, R55 ;  /* 0x0000003700167202 */ /* 0x000fe40000000f00 */
[----:B------:R-:W-:Y:S02]  /*11940*/  MOV R6, 0x11960 ;  /* 0x0001196000067802 */ /* 0x000fe40000000f00 */
[----:B-1---5:R-:W-:Y:S05]  /*11950*/  CALL.REL.NOINC `($_ZN7cutlass13device_kernelIN5flash19enable_sm80_to_sm89INS1_16FlashAttnBwdSm80INS1_25CollectiveMainloopBwdSm80ILi2ELi2EN4cute5tupleIJNS5_1CILi128EEES8_NS7_ILi64EEEEEENS_10bfloat16_tEfNS_4arch4Sm80ELb0ELb1ELb1ELb0ELb0ELb0ELb0ELb0ELi2ELi4ELi4ELi4ELb0EEENS1_21CollectiveEpilogueBwdISA_SB_SD_Li256ELb0ELb0ELi2EEENS1_19SingleTileSchedulerILb0ELb0ELb0ELi128EEEEEEEEEvNT_6ParamsE$_ZN4cute3eso3ESOILb1ELb0EJNS_6LayoutINS_5tupleIJNS3_IJNS_1CILi2EEES5_EEENS3_IJS5_NS4_ILi8EEEEEEEEENS3_IJNS3_IJS5_NS4_ILi4EEEEEENS3_IJNS4_ILi1EEES7_EEEEEEEENS_10ViewEngineIPfEEEEC2ERKSF_RKSI_) ;  /* 0xffff88f000007944 */ /* 0x022fea0003c3ffff */
[----:B------:R2:W5:Y:S01]  /*11960*/  LDL.64 R60, [R1+0x1390] ;  /* 0x00139000013c7983 */ /* 0x0005620000100a00 */
[----:B------:R-:W-:-:S03]  /*11970*/  MOV R6, 0x11990 ;  /* 0x0001199000067802 */ /* 0x000fc60000000f00 */
[----:B-12--5:R-:W-:Y:S05]  /*11980*/  CALL.REL.NOINC `($_ZN7cutlass13device_kernelIN5flash19enable_sm80_to_sm89INS1_16FlashAttnBwdSm80INS1_25CollectiveMainloopBwdSm80ILi2ELi2EN4cute5tupleIJNS5_1CILi128EEES8_NS7_ILi64EEEEEENS_10bfloat16_tEfNS_4arch4Sm80ELb0ELb1ELb1ELb0ELb0ELb0ELb0ELb0ELi2ELi4ELi4ELi4ELb0EEENS1_21CollectiveEpilogueBwdISA_SB_SD_Li256ELb0ELb0ELi2EEENS1_19SingleTileSchedulerILb0ELb0ELb0ELi128EEEEEEEEEvNT_6ParamsE$_ZN4cute3eso3ESOILb1ELb0EJNS_6LayoutINS_5tupleIJNS3_IJNS_1CILi2EEES5_EEENS3_IJS5_NS4_ILi8EEEEEEEEENS3_IJNS3_IJNS_11ScaledBasisIS7_JLi0EEEENSA_INS4_ILi64EEEJLi0EEEEEEENS3_IJNSA_INS4_ILi1EEEJLi1EEEENSA_INS4_ILi16EEEJLi1EEEEEEEEEEEENS_10ViewEngineINS_23ArithmeticTupleIteratorINS_15ArithmeticTupleIJiiEEEEEEEEEC2ERKSL_RKSR_) ;  /* 0xffff887000007944 */ /* 0x026fea0003c3ffff */
[----:B-1----:R1:W5:Y:S01]  /*11990*/  LDL.64 R4, [R1+0x1390] ;  /* 0x0013900001047983 */ /* 0x0023620000100a00 */
[----:B------:R-:W-:-:S03]  /*119a0*/  MOV R6, 0x119c0 ;  /* 0x000119c000067802 */ /* 0x000fc60000000f00 */
[----:B-1---5:R-:W-:Y:S05]  /*119b0*/  CALL.REL.NOINC `($_ZN7cutlass13device_kernelIN5flash19enable_sm80_to_sm89INS1_16FlashAttnBwdSm80INS1_25CollectiveMainloopBwdSm80ILi2ELi2EN4cute5tupleIJNS5_1CILi128EEES8_NS7_ILi64EEEEEENS_10bfloat16_tEfNS_4arch4Sm80ELb0ELb1ELb1ELb0ELb0ELb0ELb0ELb0ELi2ELi4ELi4ELi4ELb0EEENS1_21CollectiveEpilogueBwdISA_SB_SD_Li256ELb0ELb0ELi2EEENS1_19SingleTileSchedulerILb0ELb0ELb0ELi128EEEEEEEEEvNT_6ParamsE$_ZN4cute3eso3ESOILb1ELb0EJNS_6LayoutINS_5tupleIJNS3_IJNS3_IJNS_1CILi4EEENS4_ILi8EEEEEENS3_IJS5_NS4_ILi2EEEEEEEEENS3_IJNS3_IJS8_S8_EEENS3_IJS8_S6_EEEEEEEEENS3_IJNS3_IJNS3_IJNS_11ScaledBasisIS8_JLi1EEEENSF_INS4_ILi1EEEJLi0EEEEEEENS3_IJNSF_INS4_ILi16EEEJLi0EEEENSF_IS6_JLi1EEEEEEEEEENS3_IJNS3_IJNSF_ISH_JLi1EEEENSF_IS6_JLi0EEEEEEENS3_IJNSF_INS4_ILi64EEEJLi0EEEENSF_ISK_JLi1EEEEEEEEEEEEEEENS_10ViewEngineINS_23ArithmeticTupleIteratorINS_15ArithmeticTupleIJNS4_ILi0EEES12_EEEEEEEEEC2ERKSY_RKS15_) ;  /* 0xffff810000007944 */ /* 0x022fea0003c3ffff */
[----:B-1----:R-:W-:Y:S02]  /*119c0*/  MOV R2, 0x119e0 ;  /* 0x000119e000027802 */ /* 0x002fe40000000f00 */
[----:B------:R-:W-:Y:S05]  /*119d0*/  CALL.REL.NOINC `($_ZN7cutlass13device_kernelIN5flash19enable_sm80_to_sm89INS1_16FlashAttnBwdSm80INS1_25CollectiveMainloopBwdSm80ILi2ELi2EN4cute5tupleIJNS5_1CILi128EEES8_NS7_ILi64EEEEEENS_10bfloat16_tEfNS_4arch4Sm80ELb0ELb1ELb1ELb0ELb0ELb0ELb0ELb0ELi2ELi4ELi4ELi4ELb0EEENS1_21CollectiveEpilogueBwdISA_SB_SD_Li256ELb0ELb0ELi2EEENS1_19SingleTileSchedulerILb0ELb0ELb0ELi128EEEEEEEEEvNT_6ParamsE$_ZN4cute3eso3ESOILb1ELb0EJNS_6LayoutINS_5tupleIJNS3_IJNS_1CILi2EEES5_EEENS3_IJS5_NS4_ILi8EEEEEEEEENS3_IJNS3_IJNS_11ScaledBasisIS7_JLi0EEEENSA_INS4_ILi64EEEJLi0EEEEEEENS3_IJNSA_INS4_ILi1EEEJLi1EEEENSA_INS4_ILi16EEEJLi1EEEEEEEEEEEENS_10ViewEngineINS_23ArithmeticTupleIteratorINS_15ArithmeticTupleIJNS4_ILi0EEESP_EEEEEEEEEC2ERKSL_RKSS_) ;  /* 0xffff87c000007944 */ /* 0x000fea0003c3ffff */
[----:B------:R2:W-:Y:S01]  /*119e0*/  STL [R1+0x1390], R5 ;  /* 0x0013900501007387 */ /* 0x0005e20000100800 */
[----:B------:R-:W-:-:S03]  /*119f0*/  MOV R82, 0x11a10 ;  /* 0x00011a1000527802 */ /* 0x000fc60000000f00 */
[----:B-12---:R-:W-:Y:S05]  /*11a00*/  CALL.REL.NOINC `($_ZN7cutlass13device_kernelIN5flash19enable_sm80_to_sm89INS1_16FlashAttnBwdSm80INS1_25CollectiveMainloopBwdSm80ILi2ELi2EN4cute5tupleIJNS5_1CILi128EEES8_NS7_ILi64EEEEEENS_10bfloat16_tEfNS_4arch4Sm80ELb0ELb1ELb1ELb0ELb0ELb0ELb0ELb0ELi2ELi4ELi4ELi4ELb0EEENS1_21CollectiveEpilogueBwdISA_SB_SD_Li256ELb0ELb0ELi2EEENS1_19SingleTileSchedulerILb0ELb0ELb0ELi128EEEEEEEEEvNT_6ParamsE$_ZZN4cuteplIJiiEJNS_1CILi0EEES2_EEEDaRKNS_15ArithmeticTupleIJDpT_EEERKNS3_IJDpT0_EEEENKUlDpRKT_E_clIJiiEEEDaSH_) ;  /* 0xfffff3b000007944 */ /* 0x006fea0003c3ffff */
[----:B------:R-:W2:Y:S04]  /*11a10*/  LD.E R55, [R58.64+0x8] ;  /* 0x000008043a377980 */ /* 0x000ea8000c101900 */
[----:B------:R-:W3:Y:S04]  /*11a20*/  LD.E R2, [R58.64+0x4] ;  /* 0x000004043a027980 */ /* 0x000ee8000c101900 */
[----:B------:R-:W4:Y:S04]  /*11a30*/  LD.E R3, [R58.64+0xc] ;  /* 0x00000c043a037980 */ /* 0x000f28000c101900 */
[----:B------:R-:W4:Y:S04]  /*11a40*/  LD.E R53, [R58.64+0x10] ;  /* 0x000010043a357980 */ /* 0x000f28000c101900 */
[----:B------:R-:W4:Y:S01]  /*11a50*/  LD.E R7, [R58.64+0x14] ;  /* 0x000014043a077980 */ /* 0x000f22000c101900 */
[----:B------:R-:W-:-:S05]  /*11a60*/  IMAD.SHL.U32 R54, R52, 0x80, RZ ;  /* 0x0000008034367824 */ /* 0x000fca00078e00ff */
[--C-:B--2---:R-:W-:Y:S02]  /*11a70*/  IADD3 R6, R55, 0x1, -R54.reuse ;  /* 0x0000000137067810 */ /* 0x104fe40007ffe836 */
[C---:B-----5:R-:W-:Y:S02]  /*11a80*/  IADD3 R55, -R23.reuse, R55, -R54 ;  /* 0x0000003717377210 */ /* 0x060fe40007ffe936 */
[----:B---3--:R-:W-:Y:S02]  /*11a90*/  IADD3 R2, -R23, R6, -R2 ;  /* 0x0000000617027210 */ /* 0x008fe40007ffe902 */
[----:B------:R-:W-:Y:S02]  /*11aa0*/  MOV R6, 0x11b20 ;  /* 0x00011b2000067802 */ /* 0x000fe40000000f00 */
[----:B----4-:R-:W-:Y:S01]  /*11ab0*/  LOP3.LUT R52, RZ, R3, RZ, 0x33, !PT ;  /* 0x00000003ff347212 */ /* 0x010fe200078e33ff */
[----:B------:R-:W-:Y:S02]  /*11ac0*/  IMAD.MOV.U32 R3, RZ, RZ, RZ ;  /* 0x000000ffff037224 */ /* 0x000fe400078e00ff */
[----:B------:R-:W-:-:S02]  /*11ad0*/  IMAD.IADD R53, R2, 0x1, R53 ;  /* 0x0000000102357824 */ /* 0x000fc400078e0235 */
[----:B------:R-:W-:Y:S01]  /*11ae0*/  IMAD.IADD R52, R2, 0x1, R52 ;  /* 0x0000000102347824 */ /* 0x000fe200078e0234 */
[----:B------:R-:W-:Y:S02]  /*11af0*/  MOV R2, R83 ;  /* 0x0000005300027202 */ /* 0x000fe40000000f00 */
[----:B------:R-:W-:Y:S02]  /*11b00*/  IADD3 R22, -R54, R7, RZ ;  /* 0x0000000736167210 */ /* 0x000fe40007ffe1ff */
[----:B-1----:R-:W-:Y:S05]  /*11b10*/  CALL.REL.NOINC `($_ZN7cutlass13device_kernelIN5flash19enable_sm80_to_sm89INS1_16FlashAttnBwdSm80INS1_25CollectiveMainloopBwdSm80ILi2ELi2EN4cute5tupleIJNS5_1CILi128EEES8_NS7_ILi64EEEEEENS_10bfloat16_tEfNS_4arch4Sm80ELb0ELb1ELb1ELb0ELb0ELb0ELb0ELb0ELi2ELi4ELi4ELi4ELb0EEENS1_21CollectiveEpilogueBwdISA_SB_SD_Li256ELb0ELb0ELi2EEENS1_19SingleTileSchedulerILb0ELb0ELb0ELi128EEEEEEEEEvNT_6ParamsE$_ZN4cute3eso3ESOILb0ELb1EJiNS_1CILi0EEEEEC2ERKiRKS3_) ;  /* 0xffff633000007944 */ /* 0x002fea0003c3ffff */
[----:B-1----:R-:W2:Y:S01]  /*11b20*/  LDL R2, [R1+0x1390] ;  /* 0x0013900001027983 */ /* 0x002ea20000100800 */
[----:B------:R-:W-:Y:S02]  /*11b30*/  MOV R10, 0x11ba0 ;  /* 0x00011ba0000a7802 */ /* 0x000fe40000000f00 */
[----:B--2---:R-:W-:-:S04]  /*11b40*/  LEA.HI R8, R2, R2, RZ, 0x1 ;  /* 0x0000000202087211 */ /* 0x004fc800078f08ff */
[----:B------:R-:W-:-:S05]  /*11b50*/  LOP3.LUT R3, R8, 0x1ffffffe, RZ, 0xc0, !PT ;  /* 0x1ffffffe08037812 */ /* 0x000fca00078ec0ff */
[----:B------:R-:W-:Y:S02]  /*11b60*/  IMAD.IADD R3, R2, 0x1, -R3 ;  /* 0x0000000102037824 */ /* 0x000fe400078e0a03 */
[----:B------:R-:W-:Y:S02]  /*11b70*/  IMAD.MOV.U32 R2, RZ, RZ, R83 ;  /* 0x000000ffff027224 */ /* 0x000fe400078e0053 */
[----:B------:R-:W-:Y:S02]  /*11b80*/  IMAD.SHL.U32 R3, R3, 0x8, RZ ;  /* 0x0000000803037824 */ /* 0x000fe400078e00ff */
[----:B------:R-:W-:Y:S05]  /*11b90*/  CALL.REL.NOINC `($_ZN7cutlass13device_kernelIN5flash19enable_sm80_to_sm89INS1_16FlashAttnBwdSm80INS1_25CollectiveMainloopBwdSm80ILi2ELi2EN4cute5tupleIJNS5_1CILi128EEES8_NS7_ILi64EEEEEENS_10bfloat16_tEfNS_4arch4Sm80ELb0ELb1ELb1ELb0ELb0ELb0ELb0ELb0ELi2ELi4ELi4ELi4ELb0EEENS1_21CollectiveEpilogueBwdISA_SB_SD_Li256ELb0ELb0ELi2EEENS1_19SingleTileSchedulerILb0ELb0ELb0ELi128EEEEEEEEEvNT_6ParamsE$_ZN4cute5tupleIJiEEC2ERKi) ;  /* 0xffff9df000007944 */ /* 0x000fea0003c3ffff */
[----:B------:R2:W5:Y:S01]  /*11ba0*/  LDL R7, [R1+0x1390] ;  /* 0x0013900001077983 */ /* 0x0005620000100800 */
[----:B-1----:R-:W-:Y:S01]  /*11bb0*/  IMAD.SHL.U32 R3, R8, 0x20, RZ ;  /* 0x0000002008037824 */ /* 0x002fe200078e00ff */
[----:B------:R-:W-:Y:S01]  /*11bc0*/  MOV R10, 0x11c00 ;  /* 0x00011c00000a7802 */ /* 0x000fe20000000f00 */
[----:B------:R-:W-:-:S03]  /*11bd0*/  IMAD.MOV.U32 R2, RZ, RZ, R83 ;  /* 0x000000ffff027224 */ /* 0x000fc600078e0053 */
[----:B------:R-:W-:Y:S02]  /*11be0*/  LOP3.LUT R3, R3, 0xffffffc0, RZ, 0xc0, !PT ;  /* 0xffffffc003037812 */ /* 0x000fe400078ec0ff */
        /* <DEDUP_REMOVED lines=19> */
[----:B-1----:R-:W2:Y:S01]  /*11d20*/  LDL R2, [R1+0x1390] ;  /* 0x0013900001027983 */ /* 0x002ea20000100800 */
[----:B------:R-:W-:Y:S02]  /*11d30*/  MOV R8, 0x11d60 ;  /* 0x00011d6000087802 */ /* 0x000fe40000000f00 */
[----:B--2---:R-:W-:Y:S02]  /*11d40*/  IADD3 R3, R7, R2, RZ ;  /* 0x0000000207037210 */ /* 0x004fe40007ffe0ff */
[----:B------:R-:W-:Y:S05]  /*11d50*/  CALL.REL.NOINC `($_ZN7cutlass13device_kernelIN5flash19enable_sm80_to_sm89INS1_16FlashAttnBwdSm80INS1_25CollectiveMainloopBwdSm80ILi2ELi2EN4cute5tupleIJNS5_1CILi128EEES8_NS7_ILi64EEEEEENS_10bfloat16_tEfNS_4arch4Sm80ELb0ELb1ELb1ELb0ELb0ELb0ELb0ELb0ELi2ELi4ELi4ELi4ELb0EEENS1_21CollectiveEpilogueBwdISA_SB_SD_Li256ELb0ELb0ELi2EEENS1_19SingleTileSchedulerILb0ELb0ELb0ELi128EEEEEEEEEvNT_6ParamsE$_ZZN4cuteplIJiEJiEEEDaRKNS_15ArithmeticTupleIJDpT_EEERKNS1_IJDpT0_EEEENKUlDpRKT_E_clIJiEEEDaSF_) ;  /* 0xffffeff000007944 */ /* 0x000fea0003c3ffff */
[----:B-1----:R-:W-:Y:S01]  /*11d60*/  IMAD.MOV.U32 R2, RZ, RZ, R83 ;  /* 0x000000ffff027224 */ /* 0x002fe200078e0053 */
[----:B-----5:R-:W-:Y:S02]  /*11d70*/  MOV R3, R31 ;  /* 0x0000001f00037202 */ /* 0x020fe40000000f00 */
[----:B------:R-:W-:Y:S02]  /*11d80*/  MOV R6, 0x11da0 ;  /* 0x00011da000067802 */ /* 0x000fe40000000f00 */
[----:B--2---:R-:W-:Y:S05]  /*11d90*/  CALL.REL.NOINC `($_ZN7cutlass13device_kernelIN5flash19enable_sm80_to_sm89INS1_16FlashAttnBwdSm80INS1_25CollectiveMainloopBwdSm80ILi2ELi2EN4cute5tupleIJNS5_1CILi128EEES8_NS7_ILi64EEEEEENS_10bfloat16_tEfNS_4arch4Sm80ELb0ELb1ELb1ELb0ELb0ELb0ELb0ELb0ELi2ELi4ELi4ELi4ELb0EEENS1_21CollectiveEpilogueBwdISA_SB_SD_Li256ELb0ELb0ELi2EEENS1_19SingleTileSchedulerILb0ELb0ELb0ELi128EEEEEEEEEvNT_6ParamsE$_ZN4cute3eso3ESOILb0ELb1EJiNS_1CILi0EEEEEC2ERKiRKS3_) ;  /* 0xffff60b000007944 */ /* 0x004fea0003c3ffff */
[----:B-1----:R1:W5:Y:S01]  /*11da0*/  LDL R3, [R1+0x1390] ;  /* 0x0013900001037983 */ /* 0x0023620000100800 */
[----:B------:R-:W-:-:S03]  /*11db0*/  MOV R56, 0x11dd0 ;  /* 0x00011dd000387802 */ /* 0x000fc60000000f00 */
[----:B-1---5:R-:W-:Y:S05]  /*11dc0*/  CALL.REL.NOINC `($_ZN7cutlass13device_kernelIN5flash19enable_sm80_to_sm89INS1_16FlashAttnBwdSm80INS1_25CollectiveMainloopBwdSm80ILi2ELi2EN4cute5tupleIJNS5_1CILi128EEES8_NS7_ILi64EEEEEENS_10bfloat16_tEfNS_4arch4Sm80ELb0ELb1ELb1ELb0ELb0ELb0ELb0ELb0ELi2ELi4ELi4ELi4ELb0EEENS1_21CollectiveEpilogueBwdISA_SB_SD_Li256ELb0ELb0ELi2EEENS1_19SingleTileSchedulerILb0ELb0ELb0ELi128EEEEEEEEEvNT_6ParamsE$_ZZN4cuteplIJiEJNS_1CILi0EEES2_EEEDaRKNS_15ArithmeticTupleIJDpT_EEERKNS3_IJDpT0_EEEENKUlDpRKT_E_clIJiS2_EEEDaSH_) ;  /* 0xffffee9000007944 */ /* 0x022fea0003c3ffff */
[----:B------:R2:W-:Y:S01]  /*11dd0*/  STL [R1+0x1390], R5 ;  /* 0x0013900501007387 */ /* 0x0005e20000100800 */
[----:B-----5:R-:W-:Y:S02]  /*11de0*/  IADD3 R10, R3, R4, RZ ;  /* 0x00000004030a7210 */ /* 0x020fe40007ffe0ff */
[----:B------:R-:W-:-:S02]  /*11df0*/  MOV R56, 0x11e10 ;  /* 0x00011e1000387802 */ /* 0x000fc40000000f00 */
[----:B-12---:R-:W-:Y:S05]  /*11e00*/  CALL.REL.NOINC `($_ZN7cutlass13device_kernelIN5flash19enable_sm80_to_sm89INS1_16FlashAttnBwdSm80INS1_25CollectiveMainloopBwdSm80ILi2ELi2EN4cute5tupleIJNS5_1CILi128EEES8_NS7_ILi64EEEEEENS_10bfloat16_tEfNS_4arch4Sm80ELb0ELb1ELb1ELb0ELb0ELb0ELb0ELb0ELi2ELi4ELi4ELi4ELb0EEENS1_21CollectiveEpilogueBwdISA_SB_SD_Li256ELb0ELb0ELi2EEENS1_19SingleTileSchedulerILb0ELb0ELb0ELi128EEEEEEEEEvNT_6ParamsE$_ZZN4cuteplIJiiEJiNS_1CILi0EEEEEEDaRKNS_15ArithmeticTupleIJDpT_EEERKNS3_IJDpT0_EEEENKUlDpRKT_E_clIJiiEEEDaSH_) ;  /* 0xfffff05000007944 */ /* 0x006fea0003c3ffff */
[----:B-----5:R-:W-:Y:S02]  /*11e10*/  LEA R7, R49, R2, 0x7 ;  /* 0x0000000231077211 */ /* 0x020fe400078e38ff */
[----:B------:R-:W-:-:S02]  /*11e20*/  MOV R6, 0x11e40 ;  /* 0x00011e4000067802 */ /* 0x000fc40000000f00 */
[----:B-1----:R-:W-:Y:S05]  /*11e30*/  CALL.REL.NOINC `($_ZN7cutlass13device_kernelIN5flash19enable_sm80_to_sm89INS1_16FlashAttnBwdSm80INS1_25CollectiveMainloopBwdSm80ILi2ELi2EN4cute5tupleIJNS5_1CILi128EEES8_NS7_ILi64EEEEEENS_10bfloat16_tEfNS_4arch4Sm80ELb0ELb1ELb1ELb0ELb0ELb0ELb0ELb0ELi2ELi4ELi4ELi4ELb0EEENS1_21CollectiveEpilogueBwdISA_SB_SD_Li256ELb0ELb0ELi2EEENS1_19SingleTileSchedulerILb0ELb0ELb0ELi128EEEEEEEEEvNT_6ParamsE$_ZN73_INTERNAL_24fd9406_37_flash_bwd_hdim64_bf16_softcap_sm80_cu_3fbc093a_291814__viaddmin_s32Eiii) ;  /* 0xffff9e3000007944 */ /* 0x002fea0003c3ffff */
[----:B------:R-:W-:Y:S01]  /*11e40*/  IADD3 R6, R52, R7, RZ ;  /* 0x0000000734067210 */ /* 0x000fe20007ffe0ff */
[----:B------:R1:W-:Y:S04]  /*11e50*/  STL [R1+0x13ac], R2 ;  /* 0x0013ac0201007387 */ /* 0x0003e80000100800 */
[----:B------:R1:W-:Y:S04]  /*11e60*/  STL [R1+0x13b0], R6 ;  /* 0x0013b00601007387 */ /* 0x0003e80000100800 */
[----:B------:R-:W2:Y:S01]  /*11e70*/  LD.E R3, [R58.64+0x18] ;  /* 0x000018043a037980 */ /* 0x000ea2000c101900 */
[----:B------:R-:W-:Y:S01]  /*11e80*/  BSSY B2, `(.L_x_1514) ;  /* 0x000002b000027945 */ /* 0x000fe20003800000 */
[----:B--2---:R-:W-:-:S13]  /*11e90*/  ISETP.GE.AND P0, PT, R3, 0x1, PT ;  /* 0x000000010300780c */ /* 0x004fda0003f06270 */
[----:B------:R-:W-:Y:S05]  /*11ea0*/  @!P0 BRA `(.L_x_1515) ;  /* 0x0000028000008947 */ /* 0x000fea0003800000 */
[----:B-1----:R-:W2:Y:S04]  /*11eb0*/  LD.E R6, [R58.64+0x8] ;  /* 0x000008043a067980 */ /* 0x002ea8000c101900 */
[----:B------:R-:W2:Y:S01]  /*11ec0*/  LD.E R2, [R58.64+0x4] ;  /* 0x000004043a027980 */ /* 0x000ea2000c101900 */
[----:B------:R-:W-:Y:S01]  /*11ed0*/  BSSY B1, `(.L_x_1516) ;  /* 0x0000017000017945 */ /* 0x000fe20003800000 */
[----:B--2---:R-:W-:-:S04]  /*11ee0*/  IADD3 R7, -R2, R6, R7 ;  /* 0x0000000602077210 */ /* 0x004fc80007ffe107 */
[----:B------:R-:W-:-:S13]  /*11ef0*/  ISETP.GT.AND P0, PT, R7, -0x1, PT ;  /* 0xffffffff0700780c */ /* 0x000fda0003f04270 */
[----:B------:R-:W-:Y:S05]  /*11f00*/  @P0 BRA `(.L_x_1517) ;  /* 0x000000c000000947 */ /* 0x000fea0003800000 */
[----:B------:R-:W-:Y:S01]  /*11f10*/  ISETP.NE.AND P0, PT, R3, 0x1, PT ;  /* 0x000000010300780c */ /* 0x000fe20003f05270 */
[----:B------:R-:W-:Y:S01]  /*11f20*/  BSSY B0, `(.L_x_1518) ;  /* 0x0000008000007945 */ /* 0x000fe20003800000 */
[----:B------:R-:W-:-:S11]  /*11f30*/  LOP3.LUT R7, RZ, R7, RZ, 0x33, !PT ;  /* 0x00000007ff077212 */ /* 0x000fd600078e33ff */
[----:B------:R-:W-:Y:S05]  /*11f40*/  @!P0 BRA `(.L_x_1519) ;  /* 0x0000005000008947 */ /* 0x000fea0003800000 */
[----:B------:R1:W5:Y:S01]  /*11f50*/  LD.E R6, [R58.64+0x1c] ;  /* 0x00001c043a067980 */ /* 0x000362000c101900 */
[----:B------:R-:W-:-:S03]  /*11f60*/  MOV R2, 0x11f80 ;  /* 0x00011f8000027802 */ /* 0x000fc60000000f00 */
[----:B-1---5:R-:W-:Y:S05]  /*11f70*/  CALL.REL.NOINC `($_ZN7cutlass13device_kernelIN5flash19enable_sm80_to_sm89INS1_16FlashAttnBwdSm80INS1_25CollectiveMainloopBwdSm80ILi2ELi2EN4cute5tupleIJNS5_1CILi128EEES8_NS7_ILi64EEEEEENS_10bfloat16_tEfNS_4arch4Sm80ELb0ELb1ELb1ELb0ELb0ELb0ELb0ELb0ELi2ELi4ELi4ELi4ELb0EEENS1_21CollectiveEpilogueBwdISA_SB_SD_Li256ELb0ELb0ELi2EEENS1_19SingleTileSchedulerILb0ELb0ELb0ELi128EEEEEEEEEvNT_6ParamsE$__umulhi) ;  /* 0x0005737000007944 */ /* 0x022fea0003c00000 */
[----:B------:R-:W2:Y:S02]  /*11f80*/  LD.E R7, [R58.64+0x20] ;  /* 0x000020043a077980 */ /* 0x000ea4000c101900 */
[----:B--2---:R-:W-:Y:S02]  /*11f90*/  SHF.R.U32.HI R7, RZ, R7, R6 ;  /* 0x00000007ff077219 */ /* 0x004fe40000011606 */
.L_x_1519:
[----:B------:R-:W-:Y:S05]  /*11fa0*/  BSYNC B0 ;  /* 0x0000000000007941 */ /* 0x000fea0003800000 */
.L_x_1518:
[----:B------:R-:W-:Y:S01]  /*11fb0*/  LOP3.LUT R7, RZ, R7, RZ, 0x33, !PT ;  /* 0x00000007ff077212 */ /* 0x000fe200078e33ff */
[----:B------:R-:W-:Y:S05]  /*11fc0*/  BRA `(.L_x_1520) ;  /* 0x0000007000007947 */ /* 0x000fea0003800000 */
.L_x_1517:
[----:B------:R-:W-:-:S13]  /*11fd0*/  ISETP.NE.AND P0, PT, R3, 0x1, PT ;  /* 0x000000010300780c */ /* 0x000fda0003f05270 */
[----:B------:R-:W-:Y:S05]  /*11fe0*/  @!P0 BRA `(.L_x_1520) ;  /* 0x0000005000008947 */ /* 0x000fea0003800000 */
[----:B------:R1:W5:Y:S01]  /*11ff0*/  LD.E R6, [R58.64+0x1c] ;  /* 0x00001c043a067980 */ /* 0x000362000c101900 */
[----:B------:R-:W-:-:S03]  /*12000*/  MOV R2, 0x12020 ;  /* 0x0001202000027802 */ /* 0x000fc60000000f00 */
[----:B-1---5:R-:W-:Y:S05]  /*12010*/  CALL.REL.NOINC `($_ZN7cutlass13device_kernelIN5flash19enable_sm80_to_sm89INS1_16FlashAttnBwdSm80INS1_25CollectiveMainloopBwdSm80ILi2ELi2EN4cute5tupleIJNS5_1CILi128EEES8_NS7_ILi64EEEEEENS_10bfloat16_tEfNS_4arch4Sm80ELb0ELb1ELb1ELb0ELb0ELb0ELb0ELb0ELi2ELi4ELi4ELi4ELb0EEENS1_21CollectiveEpilogueBwdISA_SB_SD_Li256ELb0ELb0ELi2EEENS1_19SingleTileSchedulerILb0ELb0ELb0ELi128EEEEEEEEEvNT_6ParamsE$__umulhi) ;  /* 0x000572d000007944 */ /* 0x022fea0003c00000 */
[----:B------:R-:W2:Y:S02]  /*12020*/  LD.E R7, [R58.64+0x20] ;  /* 0x000020043a077980 */ /* 0x000ea4000c101900 */
[----:B--2---:R-:W-:Y:S02]  /*12030*/  SHF.R.U32.HI R7, RZ, R7, R6 ;  /* 0x00000007ff077219 */ /* 0x004fe40000011606 */
.L_x_1520:
[----:B------:R-:W-:Y:S05]  /*12040*/  BSYNC B1 ;  /* 0x0000000000017941 */ /* 0x000fea0003800000 */
.L_x_1516:
[----:B------:R-:W-:Y:S01]  /*12050*/  IMAD R6, R3, R7, -R54 ;  /* 0x0000000703067224 */ /* 0x000fe200078e0a36 */
[----:B------:R-:W-:-:S04]  /*12060*/  MOV R8, 0x120a0 ;  /* 0x000120a000087802 */ /* 0x000fc80000000f00 */
[----:B------:R-:W-:-:S05]  /*12070*/  IADD3 R6, -R23, R6, RZ ;  /* 0x0000000617067210 */ /* 0x000fca0007ffe1ff */
[----:B------:R1:W-:Y:S02]  /*12080*/  STL [R1+0x13b8], R6 ;  /* 0x0013b80601007387 */ /* 0x0003e40000100800 */
[----:B-1----:R-:W-:Y:S05]  /*12090*/  CALL.REL.NOINC `($_ZN7cutlass13device_kernelIN5flash19enable_sm80_to_sm89INS1_16FlashAttnBwdSm80INS1_25CollectiveMainloopBwdSm80ILi2ELi2EN4cute5tupleIJNS5_1CILi128EEES8_NS7_ILi64EEEEEENS_10bfloat16_tEfNS_4arch4Sm80ELb0ELb1ELb1ELb0ELb0ELb0ELb0ELb0ELi2ELi4ELi4ELi4ELb0EEENS1_21CollectiveEpilogueBwdISA_SB_SD_Li256ELb0ELb0ELi2EEENS1_19SingleTileSchedulerILb0ELb0ELb0ELi128EEEEEEEEEvNT_6ParamsE$_ZSt3maxIiERKT_S2_S2_) ;  /* 0xffff9cc000007944 */ /* 0x002fea0003c3ffff */
[----:B------:R-:W-:-:S06]  /*120a0*/  IADD3 R2, R9, -c[0x0][0x20], RZ ;  /* 0x8000080009027a10 */ /* 0x000fcc0007ffe0ff */
[----:B------:R-:W2:Y:S01]  /*120b0*/  LDL R2, [R2] ;  /* 0x0000000002027983 */ /* 0x000ea20000100800 */
[----:B------:R-:W-:Y:S01]  /*120c0*/  IMAD.IADD R3, R3, 0x1, R6 ;  /* 0x0000000103037824 */ /* 0x000fe200078e0206 */
[----:B------:R-:W-:-:S04]  /*120d0*/  MOV R6, 0x12100 ;  /* 0x0001210000067802 */ /* 0x000fc80000000f00 */
[----:B--2---:R1:W-:Y:S03]  /*120e0*/  STL.64 [R1+0x13b0], R2 ;  /* 0x0013b00201007387 */ /* 0x0043e60000100a00 */
[----:B-1----:R-:W-:Y:S05]  /*120f0*/  CALL.REL.NOINC `($_ZN7cutlass13device_kernelIN5flash19enable_sm80_to_sm89INS1_16FlashAttnBwdSm80INS1_25CollectiveMainloopBwdSm80ILi2ELi2EN4cute5tupleIJNS5_1CILi128EEES8_NS7_ILi64EEEEEENS_10bfloat16_tEfNS_4arch4Sm80ELb0ELb1ELb1ELb0ELb0ELb0ELb0ELb0ELi2ELi4ELi4ELi4ELb0EEENS1_21CollectiveEpilogueBwdISA_SB_SD_Li256ELb0ELb0ELi2EEENS1_19SingleTileSchedulerILb0ELb0ELb0ELi128EEEEEEEEEvNT_6ParamsE$_ZSt3minIiERKT_S2_S2_) ;  /* 0xffff9cf000007944 */ /* 0x002fea0003c3ffff */
[----:B------:R-:W-:-:S05]  /*12100*/  IADD3 R7, R7, -c[0x0][0x20], RZ ;  /* 0x8000080007077a10 */ /* 0x000fca0007ffe0ff */
[----:B------:R-:W2:Y:S04]  /*12110*/  LDL R2, [R7] ;  /* 0x0000000007027983 */ /* 0x000ea80000100800 */
[----:B--2---:R1:W-:Y:S02]  /*12120*/  STL [R1+0x13ac], R2 ;  /* 0x0013ac0201007387 */ /* 0x0043e40000100800 */
.L_x_1515:
[----:B-1----:R-:W-:Y:S05]  /*12130*/  BSYNC B2 ;  /* 0x0000000000027941 */ /* 0x002fea0003800000 */
.L_x_1514:
[----:B------:R1:W-:Y:S01]  /*12140*/  STL [R1+0x13bc], RZ ;  /* 0x0013bcff01007387 */ /* 0x0003e20000100800 */
[----:B------:R-:W-:-:S03]  /*12150*/  MOV R56, 0xffffffff ;  /* 0xffffffff00387802 */ /* 0x000fc60000000f00 */
.L_x_1523:
[----:B------:R-:W-:Y:S01]  /*12160*/  IMAD.MOV.U32 R3, RZ, RZ, R13 ;  /* 0x000000ffff037224 */ /* 0x000fe200078e000d */
[----:B------:R-:W-:Y:S01]  /*12170*/  MOV R10, RZ ;  /* 0x000000ff000a7202 */ /* 0x000fe20000000f00 */
[----:B-1----:R-:W-:Y:S01]  /*12180*/  IMAD.MOV.U32 R2, RZ, RZ, R48 ;  /* 0x000000ffff027224 */ /* 0x002fe200078e0030 */
[----:B------:R-:W-:Y:S02]  /*12190*/  MOV R8, 0x121b0 ;  /* 0x000121b000087802 */ /* 0x000fe40000000f00 */
[----:B-1----:R-:W-:Y:S05]  /*121a0*/  CALL.REL.NOINC `($_ZN7cutlass13device_kernelIN5flash19enable_sm80_to_sm89INS1_16FlashAttnBwdSm80INS1_25CollectiveMainloopBwdSm80ILi2ELi2EN4cute5tupleIJNS5_1CILi128EEES8_NS7_ILi64EEEEEENS_10bfloat16_tEfNS_4arch4Sm80ELb0ELb1ELb1ELb0ELb0ELb0ELb0ELb0ELi2ELi4ELi4ELi4ELb0EEENS1_21CollectiveEpilogueBwdISA_SB_SD_Li256ELb0ELb0ELi2EEENS1_19SingleTileSchedulerILb0ELb0ELb0ELi128EEEEEEEEEvNT_6ParamsE$_ZN4cute3eso3ESOILb0ELb0EJiiEEC2ERKiS4_) ;  /* 0xffff551000007944 */ /* 0x002fea0003c3ffff */
[----:B-1----:R-:W2:Y:S04]  /*121b0*/  LDL R2, [R1+0x1384] ;  /* 0x0013840001027983 */ /* 0x002ea80000100800 */
[----:B------:R1:W5:Y:S01]  /*121c0*/  LDL R7, [R1+0x1388] ;  /* 0x0013880001077983 */ /* 0x0003620000100800 */
[----:B------:R-:W-:-:S02]  /*121d0*/  MOV R10, 0x12240 ;  /* 0x00012240000a7802 */ /* 0x000fc40000000f00 */
[----:B--2---:R-:W-:-:S04]  /*121e0*/  LEA.HI R9, R2, R2, RZ, 0x1 ;  /* 0x0000000202097211 */ /* 0x004fc800078f08ff */
[----:B------:R-:W-:-:S05]  /*121f0*/  LOP3.LUT R3, R9, 0x1ffffffe, RZ, 0xc0, !PT ;  /* 0x1ffffffe09037812 */ /* 0x000fca00078ec0ff */
[----:B------:R-:W-:Y:S02]  /*12200*/  IMAD.IADD R3, R2, 0x1, -R3 ;  /* 0x0000000102037824 */ /* 0x000fe400078e0a03 */
[----:B------:R-:W-:Y:S02]  /*12210*/  IMAD.MOV.U32 R2, RZ, RZ, R83 ;  /* 0x000000ffff027224 */ /* 0x000fe400078e0053 */
[----:B------:R-:W-:Y:S02]  /*12220*/  IMAD.SHL.U32 R3, R3, 0x8, RZ ;  /* 0x0000000803037824 */ /* 0x000fe400078e00ff */
[----:B-1---5:R-:W-:Y:S05]  /*12230*/  CALL.REL.NOINC `($_ZN7cutlass13device_kernelIN5flash19enable_sm80_to_sm89INS1_16FlashAttnBwdSm80INS1_25CollectiveMainloopBwdSm80ILi2ELi2EN4cute5tupleIJNS5_1CILi128EEES8_NS7_ILi64EEEEEENS_10bfloat16_tEfNS_4arch4Sm80ELb0ELb1ELb1ELb0ELb0ELb0ELb0ELb0ELi2ELi4ELi4ELi4ELb0EEENS1_21CollectiveEpilogueBwdISA_SB_SD_Li256ELb0ELb0ELi2EEENS1_19SingleTileSchedulerILb0ELb0ELb0ELi128EEEEEEEEEvNT_6ParamsE$_ZN4cute5tupleIJiEEC2ERKi) ;  /* 0xffff975000007944 */ /* 0x022fea0003c3ffff */
        /* <DEDUP_REMOVED lines=24> */
[----:B-1----:R-:W2:Y:S02]  /*123c0*/  LDL R3, [R1+0x1390] ;  /* 0x0013900001037983 */ /* 0x002ea40000100800 */
[----:B--2---:R-:W-:Y:S02]  /*123d0*/  IADD3 R3, R8, R3, RZ ;  /* 0x0000000308037210 */ /* 0x004fe40007ffe0ff */
[----:B------:R-:W-:Y:S02]  /*123e0*/  MOV R8, 0x12400 ;  /* 0x0001240000087802 */ /* 0x000fe40000000f00 */
[----:B------:R-:W-:Y:S05]  /*123f0*/  CALL.REL.NOINC `($_ZN7cutlass13device_kernelIN5flash19enable_sm80_to_sm89INS1_16FlashAttnBwdSm80INS1_25CollectiveMainloopBwdSm80ILi2ELi2EN4cute5tupleIJNS5_1CILi128EEES8_NS7_ILi64EEEEEENS_10bfloat16_tEfNS_4arch4Sm80ELb0ELb1ELb1ELb0ELb0ELb0ELb0ELb0ELi2ELi4ELi4ELi4ELb0EEENS1_21CollectiveEpilogueBwdISA_SB_SD_Li256ELb0ELb0ELi2EEENS1_19SingleTileSchedulerILb0ELb0ELb0ELi128EEEEEEEEEvNT_6ParamsE$_ZZN4cuteplIJiEJiEEEDaRKNS_15ArithmeticTupleIJDpT_EEERKNS1_IJDpT0_EEEENKUlDpRKT_E_clIJiEEEDaSF_) ;  /* 0xffffe95000007944 */ /* 0x000fea0003c3ffff */
[----:B------:R-:W-:Y:S01]  /*12400*/  LEA.HI R8, R7, R7, RZ, 0x1 ;  /* 0x0000000707087211 */ /* 0x000fe200078f08ff */
[----:B-1----:R-:W-:Y:S01]  /*12410*/  IMAD.MOV.U32 R2, RZ, RZ, R83 ;  /* 0x000000ffff027224 */ /* 0x002fe200078e0053 */
[----:B------:R-:W-:Y:S02]  /*12420*/  MOV R10, 0x12460 ;  /* 0x00012460000a7802 */ /* 0x000fe40000000f00 */
[----:B------:R-:W-:-:S05]  /*12430*/  LOP3.LUT R6, R8, 0xfffffffe, RZ, 0xc0, !PT ;  /* 0xfffffffe08067812 */ /* 0x000fca00078ec0ff */
[----:B------:R-:W-:Y:S02]  /*12440*/  IMAD.IADD R3, R7, 0x1, -R6 ;  /* 0x0000000107037824 */ /* 0x000fe400078e0a06 */
[----:B--2--5:R-:W-:Y:S05]  /*12450*/  CALL.REL.NOINC `($_ZN7cutlass13device_kernelIN5flash19enable_sm80_to_sm89INS1_16FlashAttnBwdSm80INS1_25CollectiveMainloopBwdSm80ILi2ELi2EN4cute5tupleIJNS5_1CILi128EEES8_NS7_ILi64EEEEEENS_10bfloat16_tEfNS_4arch4Sm80ELb0ELb1ELb1ELb0ELb0ELb0ELb0ELb0ELi2ELi4ELi4ELi4ELb0EEENS1_21CollectiveEpilogueBwdISA_SB_SD_Li256ELb0ELb0ELi2EEENS1_19SingleTileSchedulerILb0ELb0ELb0ELi128EEEEEEEEEvNT_6ParamsE$_ZN4cute5tupleIJiEEC2ERKi) ;  /* 0xffff953000007944 */ /* 0x024fea0003c3ffff */
        /* <DEDUP_REMOVED lines=19> */
[----:B-1---5:R-:W-:Y:S05]  /*12590*/  CALL.REL.NOINC `($_ZN7cutlass13device_kernelIN5flash19enable_sm80_to_sm89INS1_16FlashAttnBwdSm80INS1_25CollectiveMainloopBwdSm80ILi2ELi2EN4cute5tupleIJNS5_1CILi128EEES8_NS7_ILi64EEEEEENS_10bfloat16_tEfNS_4arch4Sm80ELb0ELb1ELb1ELb0ELb0ELb0ELb0ELb0ELi2ELi4ELi4ELi4ELb0EEENS1_21CollectiveEpilogueBwdISA_SB_SD_Li256ELb0ELb0ELi2EEENS1_19SingleTileSchedulerILb0ELb0ELb0ELi128EEEEEEEEEvNT_6ParamsE$_ZN4cute5tupleIJiEEC2ERKi) ;  /* 0xffff93f000007944 */ /* 0x022fea0003c3ffff */
[----:B-1----:R1:W5:Y:S01]  /*125a0*/  LDL R3, [R1+0x1380] ;  /* 0x0013800001037983 */ /* 0x0023620000100800 */
[----:B------:R-:W-:-:S02]  /*125b0*/  MOV R9, R83 ;  /* 0x0000005300097202 */ /* 0x000fc40000000f00 */
[----:B------:R-:W-:Y:S02]  /*125c0*/  MOV R8, 0x125e0 ;  /* 0x000125e000087802 */ /* 0x000fe40000000f00 */
[----:B-1---5:R-:W-:Y:S05]  /*125d0*/  CALL.REL.NOINC `($_ZN7cutlass13device_kernelIN5flash19enable_sm80_to_sm89INS1_16FlashAttnBwdSm80INS1_25CollectiveMainloopBwdSm80ILi2ELi2EN4cute5tupleIJNS5_1CILi128EEES8_NS7_ILi64EEEEEENS_10bfloat16_tEfNS_4arch4Sm80ELb0ELb1ELb1ELb0ELb0ELb0ELb0ELb0ELi2ELi4ELi4ELi4ELb0EEENS1_21CollectiveEpilogueBwdISA_SB_SD_Li256ELb0ELb0ELi2EEENS1_19SingleTileSchedulerILb0ELb0ELb0ELi128EEEEEEEEEvNT_6ParamsE$_ZN4cute5tupleIJNS_1CILi0EEEiEEC2ERKS2_RKi) ;  /* 0xffff92d000007944 */ /* 0x022fea0003c3ffff */
[----:B------:R-:W2:Y:S01]  /*125e0*/  LDL R2, [R1+0x1390] ;  /* 0x0013900001027983 */ /* 0x000ea20000100800 */
[----:B------:R-:W-:Y:S02]  /*125f0*/  MOV R62, 0x12620 ;  /* 0x00012620003e7802 */ /* 0x000fe40000000f00 */
[----:B--2---:R-:W-:Y:S02]  /*12600*/  IADD3 R3, R57, R2, RZ ;  /* 0x0000000239037210 */ /* 0x004fe40007ffe0ff */
[----:B------:R-:W-:Y:S05]  /*12610*/  CALL.REL.NOINC `($_ZN7cutlass13device_kernelIN5flash19enable_sm80_to_sm89INS1_16FlashAttnBwdSm80INS1_25CollectiveMainloopBwdSm80ILi2ELi2EN4cute5tupleIJNS5_1CILi128EEES8_NS7_ILi64EEEEEENS_10bfloat16_tEfNS_4arch4Sm80ELb0ELb1ELb1ELb0ELb0ELb0ELb0ELb0ELi2ELi4ELi4ELi4ELb0EEENS1_21CollectiveEpilogueBwdISA_SB_SD_Li256ELb0ELb0ELi2EEENS1_19SingleTileSchedulerILb0ELb0ELb0ELi128EEEEEEEEEvNT_6ParamsE$_ZZN4cuteplIJNS_1CILi0EEEiEJS2_iEEEDaRKNS_15ArithmeticTupleIJDpT_EEERKNS3_IJDpT0_EEEENKUlDpRKT_E_clIJS2_iEEEDaSH_) ;  /* 0xffffe4d000007944 */ /* 0x000fea0003c3ffff */
[----:B------:R-:W-:Y:S01]  /*12620*/  IMAD.MOV.U32 R2, RZ, RZ, R83 ;  /* 0x000000ffff027224 */ /* 0x000fe200078e0053 */
[----:B------:R-:W-:Y:S02]  /*12630*/  MOV R3, R31 ;  /* 0x0000001f00037202 */ /* 0x000fe40000000f00 */
[----:B------:R-:W-:Y:S02]  /*12640*/  MOV R6, 0x12660 ;  /* 0x0001266000067802 */ /* 0x000fe40000000f00 */
[----:B-1---5:R-:W-:Y:S05]  /*12650*/  CALL.REL.NOINC `($_ZN7cutlass13device_kernelIN5flash19enable_sm80_to_sm89INS1_16FlashAttnBwdSm80INS1_25CollectiveMainloopBwdSm80ILi2ELi2EN4cute5tupleIJNS5_1CILi128EEES8_NS7_ILi64EEEEEENS_10bfloat16_tEfNS_4arch4Sm80ELb0ELb1ELb1ELb0ELb0ELb0ELb0ELb0ELi2ELi4ELi4ELi4ELb0EEENS1_21CollectiveEpilogueBwdISA_SB_SD_Li256ELb0ELb0ELi2EEENS1_19SingleTileSchedulerILb0ELb0ELb0ELi128EEEEEEEEEvNT_6ParamsE$_ZN4cute3eso3ESOILb0ELb1EJiNS_1CILi0EEEEEC2ERKiRKS3_) ;  /* 0xffff57f000007944 */ /* 0x022fea0003c3ffff */
[----:B------:R2:W5:Y:S01]  /*12660*/  LDL R10, [R1+0x1390] ;  /* 0x00139000010a7983 */ /* 0x0005620000100800 */
[----:B------:R-:W-:Y:S02]  /*12670*/  MOV R9, R83 ;  /* 0x0000005300097202 */ /* 0x000fe40000000f00 */
[----:B------:R-:W-:Y:S01]  /*12680*/  MOV R78, 0x126b0 ;  /* 0x000126b0004e7802 */ /* 0x000fe20000000f00 */
[----:B------:R2:W-:Y:S04]  /*12690*/  STL [R1+0x1390], R34 ;  /* 0x0013902201007387 */ /* 0x0005e80000100800 */
[----:B-12--5:R-:W-:Y:S05]  /*126a0*/  CALL.REL.NOINC `($_ZN7cutlass13device_kernelIN5flash19enable_sm80_to_sm89INS1_16FlashAttnBwdSm80INS1_25CollectiveMainloopBwdSm80ILi2ELi2EN4cute5tupleIJNS5_1CILi128EEES8_NS7_ILi64EEEEEENS_10bfloat16_tEfNS_4arch4Sm80ELb0ELb1ELb1ELb0ELb0ELb0ELb0ELb0ELi2ELi4ELi4ELi4ELb0EEENS1_21CollectiveEpilogueBwdISA_SB_SD_Li256ELb0ELb0ELi2EEENS1_19SingleTileSchedulerILb0ELb0ELb0ELi128EEEEEEEEEvNT_6ParamsE$_ZZN4cuteplIJiEJNS_1CILi0EEEiEEEDaRKNS_15ArithmeticTupleIJDpT_EEERKNS3_IJDpT0_EEEENKUlDpRKT_E_clIJiiEEEDaSH_) ;  /* 0xffffe62000007944 */ /* 0x026fea0003c3ffff */
[----:B-----5:R2:W-:Y:S01]  /*126b0*/  STL [R1+0x1390], R3 ;  /* 0x0013900301007387 */ /* 0x0205e20000100800 */
[----:B------:R-:W-:-:S03]  /*126c0*/  MOV R62, 0x126e0 ;  /* 0x000126e0003e7802 */ /* 0x000fc60000000f00 */
[----:B-12---:R-:W-:Y:S05]  /*126d0*/  CALL.REL.NOINC `($_ZN7cutlass13device_kernelIN5flash19enable_sm80_to_sm89INS1_16FlashAttnBwdSm80INS1_25CollectiveMainloopBwdSm80ILi2ELi2EN4cute5tupleIJNS5_1CILi128EEES8_NS7_ILi64EEEEEENS_10bfloat16_tEfNS_4arch4Sm80ELb0ELb1ELb1ELb0ELb0ELb0ELb0ELb0ELi2ELi4ELi4ELi4ELb0EEENS1_21CollectiveEpilogueBwdISA_SB_SD_Li256ELb0ELb0ELi2EEENS1_19SingleTileSchedulerILb0ELb0ELb0ELi128EEEEEEEEEvNT_6ParamsE$_ZZN4cuteplIJNS_1CILi0EEES2_EJiiEEEDaRKNS_15ArithmeticTupleIJDpT_EEERKNS3_IJDpT0_EEEENKUlDpRKT_E_clIJiiEEEDaSH_) ;  /* 0xffffe38000007944 */ /* 0x006fea0003c3ffff */
[----:B-----5:R-:W2:Y:S04]  /*126e0*/  LDL R2, [R1+0x13b0] ;  /* 0x0013b00001027983 */ /* 0x020ea80000100800 */
[----:B------:R-:W3:Y:S01]  /*126f0*/  LDL R6, [R1+0x13ac] ;  /* 0x0013ac0001067983 */ /* 0x000ee20000100800 */
[C---:B------:R-:W-:Y:S01]  /*12700*/  ISETP.GE.AND P1, PT, R3.reuse, R22, PT ;  /* 0x000000160300720c */ /* 0x040fe20003f26270 */
[----:B------:R-:W-:Y:S03]  /*12710*/  BSSY B0, `(.L_x_1521) ;  /* 0x0000019000007945 */ /* 0x000fe60003800000 */
[----:B--2---:R-:W-:-:S02]  /*12720*/  ISETP.GE.OR P1, PT, R3, R2, !P1 ;  /* 0x000000020300720c */ /* 0x004fc40004f26670 */
[----:B---3--:R-:W-:-:S13]  /*12730*/  ISETP.LT.AND P0, PT, R3, R6, PT ;  /* 0x000000060300720c */ /* 0x008fda0003f01270 */
[----:B------:R-:W-:Y:S05]  /*12740*/  @P1 BRA P0, `(.L_x_1522) ;  /* 0x0000015000001947 */ /* 0x000fea0000000000 */
[----:B------:R-:W-:Y:S01]  /*12750*/  IMAD.MOV.U32 R3, RZ, RZ, R83 ;  /* 0x000000ffff037224 */ /* 0x000fe200078e0053 */
[----:B------:R-:W-:Y:S01]  /*12760*/  MOV R10, RZ ;  /* 0x000000ff000a7202 */ /* 0x000fe20000000f00 */
[----:B------:R-:W-:Y:S01]  /*12770*/  IMAD.MOV.U32 R2, RZ, RZ, R48 ;  /* 0x000000ffff027224 */ /* 0x000fe200078e0030 */
[----:B------:R-:W-:Y:S02]  /*12780*/  MOV R8, 0x127a0 ;  /* 0x000127a000087802 */ /* 0x000fe40000000f00 */
[----:B-1----:R-:W-:Y:S05]  /*12790*/  CALL.REL.NOINC `($_ZN7cutlass13device_kernelIN5flash19enable_sm80_to_sm89INS1_16FlashAttnBwdSm80INS1_25CollectiveMainloopBwdSm80ILi2ELi2EN4cute5tupleIJNS5_1CILi128EEES8_NS7_ILi64EEEEEENS_10bfloat16_tEfNS_4arch4Sm80ELb0ELb1ELb1ELb0ELb0ELb0ELb0ELb0ELi2ELi4ELi4ELi4ELb0EEENS1_21CollectiveEpilogueBwdISA_SB_SD_Li256ELb0ELb0ELi2EEENS1_19SingleTileSchedulerILb0ELb0ELb0ELi128EEEEEEEEEvNT_6ParamsE$_ZN4cute3eso3ESOILb0ELb0EJiiEEC2ERKiS4_) ;  /* 0xffff4f2000007944 */ /* 0x002fea0003c3ffff */
        /* <DEDUP_REMOVED lines=16> */
.L_x_1522:
[----:B------:R-:W-:Y:S05]  /*128a0*/  BSYNC B0 ;  /* 0x0000000000007941 */ /* 0x000fea0003800000 */
.L_x_1521:
[C---:B-1----:R-:W-:Y:S02]  /*128b0*/  IADD3 R2, R56.reuse, 0x2, RZ ;  /* 0x0000000238027810 */ /* 0x042fe40007ffe0ff */
[----:B------:R-:W-:-:S03]  /*128c0*/  IADD3 R56, R56, 0x1, RZ ;  /* 0x0000000138387810 */ /* 0x000fc60007ffe0ff */
[----:B------:R1:W-:Y:S01]  /*128d0*/  STL [R1+0x13bc], R2 ;  /* 0x0013bc0201007387 */ /* 0x0003e20000100800 */
[----:B------:R-:W-:-:S13]  /*128e0*/  ISETP.GE.U32.AND P0, PT, R56, 0xf, PT ;  /* 0x0000000f3800780c */ /* 0x000fda0003f06070 */
[----:B------:R-:W-:Y:S05]  /*128f0*/  @!P0 BRA `(.L_x_1523) ;  /* 0xfffff86000008947 */ /* 0x000fea000383ffff */
[----:B-1----:R-:W-:Y:S01]  /*12900*/  IMAD.MOV.U32 R2, RZ, RZ, R83 ;  /* 0x000000ffff027224 */ /* 0x002fe200078e0053 */
[----:B------:R-:W-:Y:S02]  /*12910*/  MOV R3, 0x1 ;  /* 0x0000000100037802 */ /* 0x000fe40000000f00 */
[----:B------:R-:W-:Y:S02]  /*12920*/  MOV R6, 0x12940 ;  /* 0x0001294000067802 */ /* 0x000fe40000000f00 */
[----:B------:R-:W-:Y:S05]  /*12930*/  CALL.REL.NOINC `($_ZN7cutlass13device_kernelIN5flash19enable_sm80_to_sm89INS1_16FlashAttnBwdSm80INS1_25CollectiveMainloopBwdSm80ILi2ELi2EN4cute5tupleIJNS5_1CILi128EEES8_NS7_ILi64EEEEEENS_10bfloat16_tEfNS_4arch4Sm80ELb0ELb1ELb1ELb0ELb0ELb0ELb0ELb0ELi2ELi4ELi4ELi4ELb0EEENS1_21CollectiveEpilogueBwdISA_SB_SD_Li256ELb0ELb0ELi2EEENS1_19SingleTileSchedulerILb0ELb0ELb0ELi128EEEEEEEEEvNT_6ParamsE$_ZN4cute3eso3ESOILb0ELb1EJiNS_1CILi0EEEEEC2ERKiRKS3_) ;  /* 0xffff551000007944 */ /* 0x000fea0003c3ffff */
        /* <DEDUP_REMOVED lines=72> */
.L_x_1529:
[----:B------:R-:W-:Y:S05]  /*12dc0*/  BSYNC B0 ;  /* 0x0000000000007941 */ /* 0x000fea0003800000 */
.L_x_1528:
[----:B------:R-:W-:Y:S01]  /*12dd0*/  LOP3.LUT R7, RZ, R7, RZ, 0x33, !PT ;  /* 0x00000007ff077212 */ /* 0x000fe200078e33ff */
[----:B------:R-:W-:Y:S05]  /*12de0*/  BRA `(.L_x_1530) ;  /* 0x0000007000007947 */ /* 0x000fea0003800000 */
.L_x_1527:
[----:B------:R-:W-:-:S13]  /*12df0*/  ISETP.NE.AND P0, PT, R3, 0x1, PT ;  /* 0x000000010300780c */ /* 0x000fda0003f05270 */
[----:B------:R-:W-:Y:S05]  /*12e00*/  @!P0 BRA `(.L_x_1530) ;  /* 0x0000005000008947 */ /* 0x000fea0003800000 */
[----:B------:R1:W5:Y:S01]  /*12e10*/  LD.E R6, [R58.64+0x1c] ;  /* 0x00001c043a067980 */ /* 0x000362000c101900 */
[----:B------:R-:W-:-:S03]  /*12e20*/  MOV R2, 0x12e40 ;  /* 0x00012e4000027802 */ /* 0x000fc60000000f00 */
[----:B-1---5:R-:W-:Y:S05]  /*12e30*/  CALL.REL.NOINC `($_ZN7cutlass13device_kernelIN5flash19enable_sm80_to_sm89INS1_16FlashAttnBwdSm80INS1_25CollectiveMainloopBwdSm80ILi2ELi2EN4cute5tupleIJNS5_1CILi128EEES8_NS7_ILi64EEEEEENS_10bfloat16_tEfNS_4arch4Sm80ELb0ELb1ELb1ELb0ELb0ELb0ELb0ELb0ELi2ELi4ELi4ELi4ELb0EEENS1_21CollectiveEpilogueBwdISA_SB_SD_Li256ELb0ELb0ELi2EEENS1_19SingleTileSchedulerILb0ELb0ELb0ELi128EEEEEEEEEvNT_6ParamsE$__umulhi) ;  /* 0x000564b000007944 */ /* 0x022fea0003c00000 */
[----:B------:R-:W2:Y:S02]  /*12e40*/  LD.E R7, [R58.64+0x20] ;  /* 0x000020043a077980 */ /* 0x000ea4000c101900 */
[----:B--2---:R-:W-:Y:S02]  /*12e50*/  SHF.R.U32.HI R7, RZ, R7, R6 ;  /* 0x00000007ff077219 */ /* 0x004fe40000011606 */
.L_x_1530:
[----:B------:R-:W-:Y:S05]  /*12e60*/  BSYNC B1 ;  /* 0x0000000000017941 */ /* 0x000fea0003800000 */
.L_x_1526:
        /* <DEDUP_REMOVED lines=14> */
.L_x_1525:
[----:B-1----:R-:W-:Y:S05]  /*12f50*/  BSYNC B2 ;  /* 0x0000000000027941 */ /* 0x002fea0003800000 */
.L_x_1524:
[----:B------:R1:W-:Y:S01]  /*12f60*/  STL [R1+0x13bc], RZ ;  /* 0x0013bcff01007387 */ /* 0x0003e20000100800 */
[----:B------:R-:W-:-:S03]  /*12f70*/  MOV R56, 0xffffffff ;  /* 0xffffffff00387802 */ /* 0x000fc60000000f00 */
.L_x_1533:
[----:B------:R-:W-:Y:S01]  /*12f80*/  IMAD.MOV.U32 R3, RZ, RZ, R13 ;  /* 0x000000ffff037224 */ /* 0x000fe200078e000d */
[----:B------:R-:W-:Y:S01]  /*12f90*/  MOV R10, 0x1 ;  /* 0x00000001000a7802 */ /* 0x000fe20000000f00 */
        /* <DEDUP_REMOVED lines=94> */
[----:B------:R-:W-:Y:S01]  /*13580*/  MOV R10, 0x1 ;  /* 0x00000001000a7802 */ /* 0x000fe20000000f00 */
        /* <DEDUP_REMOVED lines=19> */
.L_x_1532:
[----:B------:R-:W-:Y:S05]  /*136c0*/  BSYNC B0 ;  /* 0x0000000000007941 */ /* 0x000fea0003800000 */
.L_x_1531:
        /* <DEDUP_REMOVED lines=81> */
.L_x_1539:
[----:B------:R-:W-:Y:S05]  /*13be0*/  BSYNC B0 ;  /* 0x0000000000007941 */ /* 0x000fea0003800000 */
.L_x_1538:
[----:B------:R-:W-:Y:S01]  /*13bf0*/  LOP3.LUT R7, RZ, R7, RZ, 0x33, !PT ;  /* 0x00000007ff077212 */ /* 0x000fe200078e33ff */
[----:B------:R-:W-:Y:S05]  /*13c00*/  BRA `(.L_x_1540) ;  /* 0x0000007000007947 */ /* 0x000fea0003800000 */
.L_x_1537:
[----:B------:R-:W-:-:S13]  /*13c10*/  ISETP.NE.AND P0, PT, R3, 0x1, PT ;  /* 0x000000010300780c */ /* 0x000fda0003f05270 */
[----:B------:R-:W-:Y:S05]  /*13c20*/  @!P0 BRA `(.L_x_1540) ;  /* 0x0000005000008947 */ /* 0x000fea0003800000 */
[----:B------:R1:W5:Y:S01]  /*13c30*/  LD.E R6, [R58.64+0x1c] ;  /* 0x00001c043a067980 */ /* 0x000362000c101900 */
[----:B------:R-:W-:-:S03]  /*13c40*/  MOV R2, 0x13c60 ;  /* 0x00013c6000027802 */ /* 0x000fc60000000f00 */
[----:B-1---5:R-:W-:Y:S05]  /*13c50*/  CALL.REL.NOINC `($_ZN7cutlass13device_kernelIN5flash19enable_sm80_to_sm89INS1_16FlashAttnBwdSm80INS1_25CollectiveMainloopBwdSm80ILi2ELi2EN4cute5tupleIJNS5_1CILi128EEES8_NS7_ILi64EEEEEENS_10bfloat16_tEfNS_4arch4Sm80ELb0ELb1ELb1ELb0ELb0ELb0ELb0ELb0ELi2ELi4ELi4ELi4ELb0EEENS1_21CollectiveEpilogueBwdISA_SB_SD_Li256ELb0ELb0ELi2EEENS1_19SingleTileSchedulerILb0ELb0ELb0ELi128EEEEEEEEEvNT_6ParamsE$__umulhi) ;  /* 0x0005569000007944 */ /* 0x022fea0003c00000 */
[----:B------:R-:W2:Y:S02]  /*13c60*/  LD.E R7, [R58.64+0x20] ;  /* 0x000020043a077980 */ /* 0x000ea4000c101900 */
[----:B--2---:R-:W-:Y:S02]  /*13c70*/  SHF.R.U32.HI R7, RZ, R7, R6 ;  /* 0x00000007ff077219 */ /* 0x004fe40000011606 */
.L_x_1540:
[----:B------:R-:W-:Y:S05]  /*13c80*/  BSYNC B1 ;  /* 0x0000000000017941 */ /* 0x000fea0003800000 */
.L_x_1536:
        /* <DEDUP_REMOVED lines=14> */
.L_x_1535:
[----:B-1----:R-:W-:Y:S05]  /*13d70*/  BSYNC B2 ;  /* 0x0000000000027941 */ /* 0x002fea0003800000 */
.L_x_1534:
[----:B------:R1:W-:Y:S01]  /*13d80*/  STL [R1+0x13bc], RZ ;  /* 0x0013bcff01007387 */ /* 0x0003e20000100800 */
[----:B------:R-:W-:-:S03]  /*13d90*/  MOV R56, 0xffffffff ;  /* 0xffffffff00387802 */ /* 0x000fc60000000f00 */
.L_x_1543:
        /* <DEDUP_REMOVED lines=116> */
.L_x_1542:
[----:B------:R-:W-:Y:S05]  /*144e0*/  BSYNC B0 ;  /* 0x0000000000007941 */ /* 0x000fea0003800000 */
.L_x_1541:
        /* <DEDUP_REMOVED lines=56> */
[----:B-----5:R-:W-:Y:S01]  /*14870*/  IMAD R49, R49, 0x80, R2 ;  /* 0x0000008031317824 */ /* 0x020fe200078e0202 */
[----:B------:R-:W-:-:S04]  /*14880*/  MOV R6, 0x148b0 ;  /* 0x000148b000067802 */ /* 0x000fc80000000f00 */
[----:B------:R-:W-:Y:S02]  /*14890*/  MOV R7, R49 ;  /* 0x0000003100077202 */ /* 0x000fe40000000f00 */
        /* <DEDUP_REMOVED lines=23> */
.L_x_1549:
[----:B------:R-:W-:Y:S05]  /*14a10*/  BSYNC B0 ;  /* 0x0000000000007941 */ /* 0x000fea0003800000 */
.L_x_1548:
[----:B------:R-:W-:Y:S01]  /*14a20*/  LOP3.LUT R7, RZ, R7, RZ, 0x33, !PT ;  /* 0x00000007ff077212 */ /* 0x000fe200078e33ff */
[----:B------:R-:W-:Y:S05]  /*14a30*/  BRA `(.L_x_1550) ;  /* 0x0000007000007947 */ /* 0x000fea0003800000 */
.L_x_1547:
[----:B------:R-:W-:-:S13]  /*14a40*/  ISETP.NE.AND P0, PT, R3, 0x1, PT ;  /* 0x000000010300780c */ /* 0x000fda0003f05270 */
[----:B------:R-:W-:Y:S05]  /*14a50*/  @!P0 BRA `(.L_x_1550) ;  /* 0x0000005000008947 */ /* 0x000fea0003800000 */
[----:B------:R1:W5:Y:S01]  /*14a60*/  LD.E R6, [R58.64+0x1c] ;  /* 0x00001c043a067980 */ /* 0x000362000c101900 */
[----:B------:R-:W-:-:S03]  /*14a70*/  MOV R2, 0x14a90 ;  /* 0x00014a9000027802 */ /* 0x000fc60000000f00 */
[----:B-1---5:R-:W-:Y:S05]  /*14a80*/  CALL.REL.NOINC `($_ZN7cutlass13device_kernelIN5flash19enable_sm80_to_sm89INS1_16FlashAttnBwdSm80INS1_25CollectiveMainloopBwdSm80ILi2ELi2EN4cute5tupleIJNS5_1CILi128EEES8_NS7_ILi64EEEEEENS_10bfloat16_tEfNS_4arch4Sm80ELb0ELb1ELb1ELb0ELb0ELb0ELb0ELb0ELi2ELi4ELi4ELi4ELb0EEENS1_21CollectiveEpilogueBwdISA_SB_SD_Li256ELb0ELb0ELi2EEENS1_19SingleTileSchedulerILb0ELb0ELb0ELi128EEEEEEEEEvNT_6ParamsE$__umulhi) ;  /* 0x0005486000007944 */ /* 0x022fea0003c00000 */
[----:B------:R-:W2:Y:S02]  /*14a90*/  LD.E R7, [R58.64+0x20] ;  /* 0x000020043a077980 */ /* 0x000ea4000c101900 */
[----:B--2---:R-:W-:Y:S02]  /*14aa0*/  SHF.R.U32.HI R7, RZ, R7, R6 ;  /* 0x00000007ff077219 */ /* 0x004fe40000011606 */
.L_x_1550:
[----:B------:R-:W-:Y:S05]  /*14ab0*/  BSYNC B1 ;  /* 0x0000000000017941 */ /* 0x000fea0003800000 */
.L_x_1546:
        /* <DEDUP_REMOVED lines=14> */
.L_x_1545:
[----:B-1----:R-:W-:Y:S05]  /*14ba0*/  BSYNC B2 ;  /* 0x0000000000027941 */ /* 0x002fea0003800000 */
.L_x_1544:
[----:B------:R1:W-:Y:S01]  /*14bb0*/  STL [R1+0x13bc], RZ ;  /* 0x0013bcff01007387 */ /* 0x0003e20000100800 */
[----:B------:R-:W-:-:S03]  /*14bc0*/  MOV R4, 0xffffffff ;  /* 0xffffffff00047802 */ /* 0x000fc60000000f00 */
.L_x_1553:
        /* <DEDUP_REMOVED lines=112> */
[----:B------:R-:W-:Y:S02]  /*152d0*/  IMAD.IADD R5, R5, 0x1, R2 ;  /* 0x0000000105057824 */ /* 0x000fe400078e0202 */
[----:B------:R-:W-:Y:S02]  /*152e0*/  IMAD.MOV.U32 R2, RZ, RZ, -0x800000 ;  /* 0xff800000ff027424 */ /* 0x000fe400078e00ff */
[----:B------:R-:W-:-:S05]  /*152f0*/  IMAD.WIDE R6, R5, 0x4, R60 ;  /* 0x0000000405067825 */ /* 0x000fca00078e023c */
[----:B------:R1:W-:Y:S02]  /*15300*/  ST.E [R6.64], R2 ;  /* 0x0000000206007985 */ /* 0x0003e4000c101904 */
.L_x_1552:
[----:B------:R-:W-:Y:S05]  /*15310*/  BSYNC B0 ;  /* 0x0000000000007941 */ /* 0x000fea0003800000 */
.L_x_1551:
[C---:B-1----:R-:W-:Y:S02]  /*15320*/  IADD3 R2, R4.reuse, 0x2, RZ ;  /* 0x0000000204027810 */ /* 0x042fe40007ffe0ff */
[----:B------:R-:W-:-:S03]  /*15330*/  IADD3 R4, R4, 0x1, RZ ;  /* 0x0000000104047810 */ /* 0x000fc60007ffe0ff */
[----:B------:R1:W-:Y:S01]  /*15340*/  STL [R1+0x13bc], R2 ;  /* 0x0013bc0201007387 */ /* 0x0003e20000100800 */
[----:B------:R-:W-:-:S13]  /*15350*/  ISETP.GE.U32.AND P0, PT, R4, 0xf, PT ;  /* 0x0000000f0400780c */ /* 0x000fda0003f06070 */
[----:B------:R-:W-:Y:S05]  /*15360*/  @!P0 BRA `(.L_x_1553) ;  /* 0xfffff86000008947 */ /* 0x000fea000383ffff */
[----:B------:R-:W-:-:S04]  /*15370*/  MOV R47, 0x0 ;  /* 0x00000000002f7802 */ /* 0x000fc80000000f00 */
[----:B------:R-:W-:Y:S05]  /*15380*/  RET.REL.NODEC R46 `(_ZN7cutlass13device_kernelIN5flash19enable_sm80_to_sm89INS1_16FlashAttnBwdSm80INS1_25CollectiveMainloopBwdSm80ILi2ELi2EN4cute5tupleIJNS5_1CILi128EEES8_NS7_ILi64EEEEEENS_10bfloat16_tEfNS_4arch4Sm80ELb0ELb1ELb1ELb0ELb0ELb0ELb0ELb0ELi2ELi4ELi4ELi4ELb0EEENS1_21CollectiveEpilogueBwdISA_SB_SD_Li256ELb0ELb0ELi2EEENS1_19SingleTileSchedulerILb0ELb0ELb0ELi128EEEEEEEEEvNT_6ParamsE) ;  /* 0xfffeac702e007950 */ /* 0x000fea0003c3ffff */
        .type           $_ZN7cutlass13device_kernelIN5flash19enable_sm80_to_sm89INS1_16FlashAttnBwdSm80INS1_25CollectiveMainloopBwdSm80ILi2ELi2EN4cute5tupleIJNS5_1CILi128EEES8_NS7_ILi64EEEEEENS_10bfloat16_tEfNS_4arch4Sm80ELb0ELb1ELb1ELb0ELb0ELb0ELb0ELb0ELi2ELi4ELi4ELi4ELb0EEENS1_21CollectiveEpilogueBwdISA_SB_SD_Li256ELb0ELb0ELi2EEENS1_19SingleTileSchedulerILb0ELb0ELb0ELi128EEEEEEEEEvNT_6ParamsE$_ZZN5flash25CollectiveMainloopBwdSm80ILi2ELi2EN4cute5tupleIJNS1_1CILi128EEES4_NS3_ILi64EEEEEEN7cutlass10bfloat16_tEfNS7_4arch4Sm80ELb0ELb1ELb1ELb0ELb0ELb0ELb0ELb0ELi2ELi4ELi4ELi4ELb0EE3mmaINS_16FlashAttnBwdSm80ISB_NS_21CollectiveEpilogueBwdIS6_S8_SA_Li256ELb0ELb0ELi2EEENS_19SingleTileSchedulerILb0ELb0ELb0ELi128EEEE13SharedStorageENS1_6TensorINS1_11ArrayEngineIfLm32EEENS1_6LayoutINS2_IJNS2_IJNS3_ILi2EEESO_EEESO_NS3_ILi4EEEEEENS2_IJNS2_IJNS3_ILi1EEESO_EEESQ_NS3_ILi8EEEEEEEEEEEEbRKNSB_6ParamsERT0_S12_iNS2_IJiiiEEERT_ENKUliT_E_clIZSC_ISJ_SX_EbS10_S12_S12_iS13_S15_EUlRS16_iE_EEDaiS16_,@function
        .size           $_ZN7cutlass13device_kernelIN5flash19enable_sm80_to_sm89INS1_16FlashAttnBwdSm80INS1_25CollectiveMainloopBwdSm80ILi2ELi2EN4cute5tupleIJNS5_1CILi128EEES8_NS7_ILi64EEEEEENS_10bfloat16_tEfNS_4arch4Sm80ELb0ELb1ELb1ELb0ELb0ELb0ELb0ELb0ELi2ELi4ELi4ELi4ELb0EEENS1_21CollectiveEpilogueBwdISA_SB_SD_Li256ELb0ELb0ELi2EEENS1_19SingleTileSchedulerILb0ELb0ELb0ELi128EEEEEEEEEvNT_6ParamsE$_ZZN5flash25CollectiveMainloopBwdSm80ILi2ELi2EN4cute5tupleIJNS1_1CILi128EEES4_NS3_ILi64EEEEEEN7cutlass10bfloat16_tEfNS7_4arch4Sm80ELb0ELb1ELb1ELb0ELb0ELb0ELb0ELb0ELi2ELi4ELi4ELi4ELb0EE3mmaINS_16FlashAttnBwdSm80ISB_NS_21CollectiveEpilogueBwdIS6_S8_SA_Li256ELb0ELb0ELi2EEENS_19SingleTileSchedulerILb0ELb0ELb0ELi128EEEE13SharedStorageENS1_6TensorINS1_11ArrayEngineIfLm32EEENS1_6LayoutINS2_IJNS2_IJNS3_ILi2EEESO_EEESO_NS3_ILi4EEEEEENS2_IJNS2_IJNS3_ILi1EEESO_EEESQ_NS3_ILi8EEEEEEEEEEEEbRKNSB_6ParamsERT0_S12_iNS2_IJiiiEEERT_ENKUliT_E_clIZSC_ISJ_SX_EbS10_S12_S12_iS13_S15_EUlRS16_iE_EEDaiS16_,($_ZN7cutlass13device_kernelIN5flash19enable_sm80_to_sm89INS1_16FlashAttnBwdSm80INS1_25CollectiveMainloopBwdSm80ILi2ELi2EN4cute5tupleIJNS5_1CILi128EEES8_NS7_ILi64EEEEEENS_10bfloat16_tEfNS_4arch4Sm80ELb0ELb1ELb1ELb0ELb0ELb0ELb0ELb0ELi2ELi4ELi4ELi4ELb0EEENS1_21CollectiveEpilogueBwdISA_SB_SD_Li256ELb0ELb0ELi2EEENS1_19SingleTileSchedulerILb0ELb0ELb0ELi128EEEEEEEEEvNT_6ParamsE$_ZZN5flash25CollectiveMainloopBwdSm80ILi2ELi2EN4cute5tupleIJNS1_1CILi128EEES4_NS3_ILi64EEEEEEN7cutlass10bfloat16_tEfNS7_4arch4Sm80ELb0ELb1ELb1ELb0ELb0ELb0ELb0ELb0ELi2ELi4ELi4ELi4ELb0EE3mmaINS_16FlashAttnBwdSm80ISB_NS_21CollectiveEpilogueBwdIS6_S8_SA_Li256ELb0ELb0ELi2EEENS_19SingleTileSchedulerILb0ELb0ELb0ELi128EEEE13SharedStorageENS1_6TensorINS1_11ArrayEngineIfLm32EEENS1_6LayoutINS2_IJNS2_IJNS3_ILi2EEESO_EEESO_NS3_ILi4EEEEEENS2_IJNS2_IJNS3_ILi1EEESO_EEESQ_NS3_ILi8EEEEEEEEEEEEbRKNSB_6ParamsERT0_S12_iNS2_IJiiiEEERT_ENKUliiE0_clEii - $_ZN7cutlass13device_kernelIN5flash19enable_sm80_to_sm89INS1_16FlashAttnBwdSm80INS1_25CollectiveMainloopBwdSm80ILi2ELi2EN4cute5tupleIJNS5_1CILi128EEES8_NS7_ILi64EEEEEENS_10bfloat16_tEfNS_4arch4Sm80ELb0ELb1ELb1ELb0ELb0ELb0ELb0ELb0ELi2ELi4ELi4ELi4ELb0EEENS1_21CollectiveEpilogueBwdISA_SB_SD_Li256ELb0ELb0ELi2EEENS1_19SingleTileSchedulerILb0ELb0ELb0ELi128EEEEEEEEEvNT_6ParamsE$_ZZN5flash25CollectiveMainloopBwdSm80ILi2ELi2EN4cute5tupleIJNS1_1CILi128EEES4_NS3_ILi64EEEEEEN7cutlass10bfloat16_tEfNS7_4arch4Sm80ELb0ELb1ELb1ELb0ELb0ELb0ELb0ELb0ELi2ELi4ELi4ELi4ELb0EE3mmaINS_16FlashAttnBwdSm80ISB_NS_21CollectiveEpilogueBwdIS6_S8_SA_Li256ELb0ELb0ELi2EEENS_19SingleTileSchedulerILb0ELb0ELb0ELi128EEEE13SharedStorageENS1_6TensorINS1_11ArrayEngineIfLm32EEENS1_6LayoutINS2_IJNS2_IJNS3_ILi2EEESO_EEESO_NS3_ILi4EEEEEENS2_IJNS2_IJNS3_ILi1EEESO_EEESQ_NS3_ILi8EEEEEEEEEEEEbRKNSB_6ParamsERT0_S12_iNS2_IJiiiEEERT_ENKUliT_E_clIZSC_ISJ_SX_EbS10_S12_S12_iS13_S15_EUlRS16_iE_EEDaiS16_)
$_ZN7cutlass13device_kernelIN5flash19enable_sm80_to_sm89INS1_16FlashAttnBwdSm80INS1_25CollectiveMainloopBwdSm80ILi2ELi2EN4cute5tupleIJNS5_1CILi128EEES8_NS7_ILi64EEEEEENS_10bfloat16_tEfNS_4arch4Sm80ELb0ELb1ELb1ELb0ELb0ELb0ELb0ELb0ELi2ELi4ELi4ELi4ELb0EEENS1_21CollectiveEpilogueBwdISA_SB_SD_Li256ELb0ELb0ELi2EEENS1_19SingleTileSchedulerILb0ELb0ELb0ELi128EEEEEEEEEvNT_6ParamsE$_ZZN5flash25CollectiveMainloopBwdSm80ILi2ELi2EN4cute5tupleIJNS1_1CILi128EEES4_NS3_ILi64EEEEEEN7cutlass10bfloat16_tEfNS7_4arch4Sm80ELb0ELb1ELb1ELb0ELb0ELb0ELb0ELb0ELi2ELi4ELi4ELi4ELb0EE3mmaINS_16FlashAttnBwdSm80ISB_NS_21CollectiveEpilogueBwdIS6_S8_SA_Li256ELb0ELb0ELi2EEENS_19SingleTileSchedulerILb0ELb0ELb0ELi128EEEE13SharedStorageENS1_6TensorINS1_11ArrayEngineIfLm32EEENS1_6LayoutINS2_IJNS2_IJNS3_ILi2EEESO_EEESO_NS3_ILi4EEEEEENS2_IJNS2_IJNS3_ILi1EEESO_EEESQ_NS3_ILi8EEEEEEEEEEEEbRKNSB_6ParamsERT0_S12_iNS2_IJiiiEEERT_ENKUliT_E_clIZSC_ISJ_SX_EbS10_S12_S12_iS13_S15_EUlRS16_iE_EEDaiS16_:
        /* <DEDUP_REMOVED lines=48> */
[----:B-1---5:R-:W-:Y:S05]  /*15690*/  CALL.REL.NOINC `($_ZN7cutlass13device_kernelIN5flash19enable_sm80_to_sm89INS1_16FlashAttnBwdSm80INS1_25CollectiveMainloopBwdSm80ILi2ELi2EN4cute5tupleIJNS5_1CILi128EEES8_NS7_ILi64EEEEEENS_10bfloat16_tEfNS_4arch4Sm80ELb0ELb1ELb1ELb0ELb0ELb0ELb0ELb0ELi2ELi4ELi4ELi4ELb0EEENS1_21CollectiveEpilogueBwdISA_SB_SD_Li256ELb0ELb0ELi2EEENS1_19SingleTileSchedulerILb0ELb0ELb0ELi128EEEEEEEEEvNT_6ParamsE$_ZN4cute8smem_ptrIPN7cutlass10bfloat16_tEECI1NS_12iter_adaptorIS3_S4_EEES3_) ;  /* 0xffff64d000007944 */ /* 0x022fea0003c3ffff */
[----:B-1----:R1:W5:Y:S01]  /*156a0*/  LDL.64 R2, [R1+0x758] ;  /* 0x0007580001027983 */ /* 0x0023620000100a00 */
[----:B------:R-:W-:-:S03]  /*156b0*/  MOV R6, 0x156d0 ;  /* 0x000156d000067802 */ /* 0x000fc60000000f00 */
[----:B-1---5:R-:W-:Y:S05]  /*156c0*/  CALL.REL.NOINC `($_ZN7cutlass13device_kernelIN5flash19enable_sm80_to_sm89INS1_16FlashAttnBwdSm80INS1_25CollectiveMainloopBwdSm80ILi2ELi2EN4cute5tupleIJNS5_1CILi128EEES8_NS7_ILi64EEEEEENS_10bfloat16_tEfNS_4arch4Sm80ELb0ELb1ELb1ELb0ELb0ELb0ELb0ELb0ELi2ELi4ELi4ELi4ELb0EEENS1_21CollectiveEpilogueBwdISA_SB_SD_Li256ELb0ELb0ELi2EEENS1_19SingleTileSchedulerILb0ELb0ELb0ELi128EEEEEEEEEvNT_6ParamsE$_ZN4cute3eso3ESOILb1ELb0EJNS_14ComposedLayoutINS_7SwizzleILi3ELi3ELi3EEENS_1CILj0EEENS_6LayoutINS_5tupleIJNS8_IJNS5_ILi8EEENS5_ILi16EEEEEENS8_IJNS5_ILi64EEENS5_ILi1EEEEEEEEENS8_IJNS8_IJSC_NS5_ILi512EEEEEENS8_IJSD_NS5_ILi0EEEEEEEEEEEEENS_10ViewEngineINS_8smem_ptrIPN7cutlass10bfloat16_tEEEEEEEC2ERKSM_RKST_) ;  /* 0xffff2bd000007944 */ /* 0x022fea0003c3ffff */
[----:B-1----:R1:W5:Y:S01]  /*156d0*/  LDL.64 R2, [R1+0x758] ;  /* 0x0007580001027983 */ /* 0x0023620000100a00 */
[----:B------:R-:W-:-:S03]  /*156e0*/  MOV R6, 0x15700 ;  /* 0x0001570000067802 */ /* 0x000fc60000000f00 */
[----:B-1---5:R-:W-:Y:S05]  /*156f0*/  CALL.REL.NOINC `($_ZN7cutlass13device_kernelIN5flash19enable_sm80_to_sm89INS1_16FlashAttnBwdSm80INS1_25CollectiveMainloopBwdSm80ILi2ELi2EN4cute5tupleIJNS5_1CILi128EEES8_NS7_ILi64EEEEEENS_10bfloat16_tEfNS_4arch4Sm80ELb0ELb1ELb1ELb0ELb0ELb0ELb0ELb0ELi2ELi4ELi4ELi4ELb0EEENS1_21CollectiveEpilogueBwdISA_SB_SD_Li256ELb0ELb0ELi2EEENS1_19SingleTileSchedulerILb0ELb0ELb0ELi128EEEEEEEEEvNT_6ParamsE$_ZN4cute3eso3ESOILb1ELb0EJNS_14ComposedLayoutINS_7SwizzleILi3ELi3ELi3EEENS_1CILj0EEENS_6LayoutINS_5tupleIJNS8_IJNS8_IJNS5_ILi4EEENS5_ILi8EEEEEENS8_IJS9_NS5_ILi1EEEEEEEEENS8_IJNS8_IJNS5_ILi2EEESF_SF_EEENS8_IJSF_S9_EEEEEEEEENS8_IJNS8_IJNS8_IJSF_NS5_ILi64EEEEEENS8_IJNS5_ILi1024EEENS5_ILi0EEEEEEEEENS8_IJNS8_IJSC_NS5_ILi512EEESA_EEENS8_IJNS5_ILi4096EEENS5_ILi16EEEEEEEEEEEEEEEENS_10ViewEngineINS_8smem_ptrIPN7cutlass10bfloat16_tEEEEEEEC2ERKSY_RKS15_) ;  /* 0xffff2c2000007944 */ /* 0x022fea0003c3ffff */
[----:B------:R-:W-:Y:S01]  /*15700*/  ULDC.64 UR4, c[0x0][0x118] ;  /* 0x0000460000047ab9 */ /* 0x000fe20000000a00 */
[----:B------:R2:W5:Y:S04]  /*15710*/  LDL.64 R58, [R1+0x758] ;  /* 0x00075800013a7983 */ /* 0x0005680000100a00 */
[----:B-1----:R2:W5:Y:S01]  /*15720*/  LD.E R3, [R56.64+0x8] ;  /* 0x0000080438037980 */ /* 0x002562000c101900 */
[----:B------:R-:W-:-:S02]  /*15730*/  MOV R2, R27 ;  /* 0x0000001b00027202 */ /* 0x000fc40000000f00 */
[----:B------:R-:W-:Y:S02]  /*15740*/  MOV R6, 0x15760 ;  /* 0x0001576000067802 */ /* 0x000fe40000000f00 */
[----:B--2--5:R-:W-:Y:S05]  /*15750*/  CALL.REL.NOINC `($_ZN7cutlass13device_kernelIN5flash19enable_sm80_to_sm89INS1_16FlashAttnBwdSm80INS1_25CollectiveMainloopBwdSm80ILi2ELi2EN4cute5tupleIJNS5_1CILi128EEES8_NS7_ILi64EEEEEENS_10bfloat16_tEfNS_4arch4Sm80ELb0ELb1ELb1ELb0ELb0ELb0ELb0ELb0ELi2ELi4ELi4ELi4ELb0EEENS1_21CollectiveEpilogueBwdISA_SB_SD_Li256ELb0ELb0ELi2EEENS1_19SingleTileSchedulerILb0ELb0ELb0ELi128EEEEEEEEEvNT_6ParamsE$_ZN4cute3eso3ESOILb0ELb1EJiNS_1CILi0EEEEEC2ERKiRKS3_) ;  /* 0xffff26f000007944 */ /* 0x024fea0003c3ffff */
[----:B------:R-:W2:Y:S01]  /*15760*/  LDL R8, [R1+0x758] ;  /* 0x0007580001087983 */ /* 0x000ea20000100800 */
[----:B------:R-:W-:Y:S01]  /*15770*/  ULDC.64 UR4, c[0x0][0x118] ;  /* 0x0000460000047ab9 */ /* 0x000fe20000000a00 */
[----:B-1----:R-:W-:Y:S01]  /*15780*/  IMAD.MOV.U32 R3, RZ, RZ, R27 ;  /* 0x000000ffff037224 */ /* 0x002fe200078e001b */
[----:B------:R-:W-:Y:S01]  /*15790*/  MOV R2, R51 ;  /* 0x0000003300027202 */ /* 0x000fe20000000f00 */
[----:B--2---:R1:W-:Y:S04]  /*157a0*/  STL [R1+0x11e8], R8 ;  /* 0x0011e80801007387 */ /* 0x0043e80000100800 */
[----:B------:R1:W5:Y:S01]  /*157b0*/  LD.E R6, [R56.64+0x4] ;  /* 0x0000040438067980 */ /* 0x000362000c101900 */
[----:B------:R-:W-:-:S03]  /*157c0*/  MOV R4, 0x157e0 ;  /* 0x000157e000047802 */ /* 0x000fc60000000f00 */
[----:B-1---5:R-:W-:Y:S05]  /*157d0*/  CALL.REL.NOINC `($_ZN7cutlass13device_kernelIN5flash19enable_sm80_to_sm89INS1_16FlashAttnBwdSm80INS1_25CollectiveMainloopBwdSm80ILi2ELi2EN4cute5tupleIJNS5_1CILi128EEES8_NS7_ILi64EEEEEENS_10bfloat16_tEfNS_4arch4Sm80ELb0ELb1ELb1ELb0ELb0ELb0ELb0ELb0ELi2ELi4ELi4ELi4ELb0EEENS1_21CollectiveEpilogueBwdISA_SB_SD_Li256ELb0ELb0ELi2EEENS1_19SingleTileSchedulerILb0ELb0ELb0ELi128EEEEEEEEEvNT_6ParamsE$_ZN4cute3eso3ESOILb0ELb0EJiNS_5tupleIJiNS_1CILi0EEEEEEEEC2ERKiRKS5_) ;  /* 0xffff1de000007944 */ /* 0x022fea0003c3ffff */
[----:B-1----:R1:W5:Y:S01]  /*157e0*/  LDL.64 R2, [R1+0x758] ;  /* 0x0007580001027983 */ /* 0x0023620000100a00 */
[----:B------:R-:W-:-:S02]  /*157f0*/  MOV R4, R27 ;  /* 0x0000001b00047202 */ /* 0x000fc40000000f00 */
[----:B------:R-:W-:Y:S02]  /*15800*/  MOV R6, 0x15820 ;  /* 0x0001582000067802 */ /* 0x000fe40000000f00 */
[----:B-1---5:R-:W-:Y:S05]  /*15810*/  CALL.REL.NOINC `($_ZN7cutlass13device_kernelIN5flash19enable_sm80_to_sm89INS1_16FlashAttnBwdSm80INS1_25CollectiveMainloopBwdSm80ILi2ELi2EN4cute5tupleIJNS5_1CILi128EEES8_NS7_ILi64EEEEEENS_10bfloat16_tEfNS_4arch4Sm80ELb0ELb1ELb1ELb0ELb0ELb0ELb0ELb0ELi2ELi4ELi4ELi4ELb0EEENS1_21CollectiveEpilogueBwdISA_SB_SD_Li256ELb0ELb0ELi2EEENS1_19SingleTileSchedulerILb0ELb0ELb0ELi128EEEEEEEEEvNT_6ParamsE$_ZN4cute3eso3ESOILb0ELb1EJNS_5tupleIJiNS2_IJiNS_1CILi0EEEEEEEEENS2_IJNS_10UnderscoreENS2_IJS7_S7_EEEEEEEEC2ERKS6_RKS9_) ;  /* 0xffff23e000007944 */ /* 0x022fea0003c3ffff */
[----:B------:R-:W2:Y:S01]  /*15820*/  LDL.64 R6, [R1+0x758] ;  /* 0x0007580001067983 */ /* 0x000ea20000100a00 */
[----:B-1----:R-:W-:Y:S02]  /*15830*/  MOV R2, R54 ;  /* 0x0000003600027202 */ /* 0x002fe40000000f00 */
[----:B------:R-:W-:Y:S01]  /*15840*/  MOV R4, 0x15880 ;  /* 0x0001588000047802 */ /* 0x000fe20000000f00 */
[----:B--2---:R1:W-:Y:S04]  /*15850*/  STL [R1+0x11ec], R6 ;  /* 0x0011ec0601007387 */ /* 0x0043e80000100800 */
[----:B------:R1:W-:Y:S02]  /*15860*/  STL [R1+0x11f0], R7 ;  /* 0x0011f00701007387 */ /* 0x0003e40000100800 */
[----:B-1----:R-:W-:Y:S05]  /*15870*/  CALL.REL.NOINC `($_ZN7cutlass13device_kernelIN5flash19enable_sm80_to_sm89INS1_16FlashAttnBwdSm80INS1_25CollectiveMainloopBwdSm80ILi2ELi2EN4cute5tupleIJNS5_1CILi128EEES8_NS7_ILi64EEEEEENS_10bfloat16_tEfNS_4arch4Sm80ELb0ELb1ELb1ELb0ELb0ELb0ELb0ELb0ELi2ELi4ELi4ELi4ELb0EEENS1_21CollectiveEpilogueBwdISA_SB_SD_Li256ELb0ELb0ELi2EEENS1_19SingleTileSchedulerILb0ELb0ELb0ELi128EEEEEEEEEvNT_6ParamsE$_ZZN4cute4diceINS_5tupleIJNS1_IJiNS1_IJiNS_1CILi0EEEEEEEEENS1_IJNS_10UnderscoreENS1_IJS6_S6_EEEEEEEEES9_EEDaRKT_RKT0_ENKUlRKT_RKT0_E_clIS5_S5_EEDaSI_SL_) ;  /* 0xffff788000007944 */ /* 0x002fea0003c3ffff */
[----:B------:R2:W-:Y:S01]  /*15880*/  STL.64 [R1+0x758], R2 ;  /* 0x0007580201007387 */ /* 0x0005e20000100a00 */
[----:B------:R-:W-:Y:S02]  /*15890*/  MOV R4, R27 ;  /* 0x0000001b00047202 */ /* 0x000fe40000000f00 */
[----:B------:R-:W-:-:S02]  /*158a0*/  MOV R8, 0x158c0 ;  /* 0x000158c000087802 */ /* 0x000fc40000000f00 */
[----:B-12---:R-:W-:Y:S05]  /*158b0*/  CALL.REL.NOINC `($_ZN7cutlass13device_kernelIN5flash19enable_sm80_to_sm89INS1_16FlashAttnBwdSm80INS1_25CollectiveMainloopBwdSm80ILi2ELi2EN4cute5tupleIJNS5_1CILi128EEES8_NS7_ILi64EEEEEENS_10bfloat16_tEfNS_4arch4Sm80ELb0ELb1ELb1ELb0ELb0ELb0ELb0ELb0ELi2ELi4ELi4ELi4ELb0EEENS1_21CollectiveEpilogueBwdISA_SB_SD_Li256ELb0ELb0ELi2EEENS1_19SingleTileSchedulerILb0ELb0ELb0ELi128EEEEEEEEEvNT_6ParamsE$_ZZN4cute12filter_tupleINS_5tupleIJNS1_IJiNS1_IJiNS_1CILi0EEEEEEEEENS1_IJNS_10UnderscoreENS1_IJS6_S6_EEEEEEEEES9_ZNS_4diceIS9_S9_EEDaRKT_RKT0_EUlRKT_RKT0_E_EEDaSD_SG_OT1_ENKUlDpSJ_E_clIJNS1_IJiiS3_EEENS1_IJEEEEEEDaSQ_) ;  /* 0xffff669000007944 */ /* 0x006fea0003c3ffff */
[----:B------:R-:W-:Y:S02]  /*158c0*/  MOV R72, 0x158e0 ;  /* 0x000158e000487802 */ /* 0x000fe40000000f00 */
[----:B-12--5:R-:W-:Y:S05]  /*158d0*/  CALL.REL.NOINC `($_ZN7cutlass13device_kernelIN5flash19enable_sm80_to_sm89INS1_16FlashAttnBwdSm80INS1_25CollectiveMainloopBwdSm80ILi2ELi2EN4cute5tupleIJNS5_1CILi128EEES8_NS7_ILi64EEEEEENS_10bfloat16_tEfNS_4arch4Sm80ELb0ELb1ELb1ELb0ELb0ELb0ELb0ELb0ELi2ELi4ELi4ELi4ELb0EEENS1_21CollectiveEpilogueBwdISA_SB_SD_Li256ELb0ELb0ELi2EEENS1_19SingleTileSchedulerILb0ELb0ELb0ELi128EEEEEEEEEvNT_6ParamsE$_ZZN4cute7idx2crdINS_5tupleIJiiNS_1CILi0EEEEEENS1_IJNS1_IJNS2_ILi4EEENS2_ILi8EEEEEES5_NS2_ILi1EEEEEEEEDaRKT_RKT0_ENKUlRKT_RKT0_E_clIiS7_EEDaSI_SL_) ;  /* 0xffffa86000007944 */ /* 0x026fea0003c3ffff */
[----:B------:R-:W-:Y:S02]  /*158e0*/  MOV R2, 0x15900 ;  /* 0x0001590000027802 */ /* 0x000fe40000000f00 */
[----:B-1----:R-:W-:Y:S05]  /*158f0*/  CALL.REL.NOINC `($_ZN7cutlass13device_kernelIN5flash19enable_sm80_to_sm89INS1_16FlashAttnBwdSm80INS1_25CollectiveMainloopBwdSm80ILi2ELi2EN4cute5tupleIJNS5_1CILi128EEES8_NS7_ILi64EEEEEENS_10bfloat16_tEfNS_4arch4Sm80ELb0ELb1ELb1ELb0ELb0ELb0ELb0ELb0ELi2ELi4ELi4ELi4ELb0EEENS1_21CollectiveEpilogueBwdISA_SB_SD_Li256ELb0ELb0ELi2EEENS1_19SingleTileSchedulerILb0ELb0ELb0ELi128EEEEEEEEEvNT_6ParamsE$_ZZN4cute7idx2crdINS_5tupleIJiiNS_1CILi0EEEEEENS1_IJNS1_IJNS2_ILi4EEENS2_ILi8EEEEEES5_NS2_ILi1EEEEEEEEDaRKT_RKT0_ENKUlRKT_RKT0_E_clIiS5_EEDaSI_SL_) ;  /* 0xffffa81000007944 */ /* 0x002fea0003c3ffff */
[----:B------:R1:W-:Y:S01]  /*15900*/  STL [R1+0x758], R6 ;  /* 0x0007580601007387 */ /* 0x0003e20000100800 */
[----:B------:R-:W-:-:S02]  /*15910*/  MOV R2, R27 ;  /* 0x0000001b00027202 */ /* 0x000fc40000000f00 */
[----:B------:R-:W-:Y:S02]  /*15920*/  MOV R72, 0x15940 ;  /* 0x0001594000487802 */ /* 0x000fe40000000f00 */
[----:B-1----:R-:W-:Y:S05]  /*15930*/  CALL.REL.NOINC `($_ZN7cutlass13device_kernelIN5flash19enable_sm80_to_sm89INS1_16FlashAttnBwdSm80INS1_25CollectiveMainloopBwdSm80ILi2ELi2EN4cute5tupleIJNS5_1CILi128EEES8_NS7_ILi64EEEEEENS_10bfloat16_tEfNS_4arch4Sm80ELb0ELb1ELb1ELb0ELb0ELb0ELb0ELb0ELi2ELi4ELi4ELi4ELb0EEENS1_21CollectiveEpilogueBwdISA_SB_SD_Li256ELb0ELb0ELi2EEENS1_19SingleTileSchedulerILb0ELb0ELb0ELi128EEEEEEEEEvNT_6ParamsE$_ZZN4cute9transformINS_5tupleIJiiNS_1CILi0EEEEEENS1_IJNS1_IJNS2_ILi4EEENS2_ILi8EEEEEES5_NS2_ILi1EEEEEEZNS_7idx2crdIS4_S9_EEDaRKT_RKT0_EUlRKT_RKT0_E_EEDaSD_SG_OT1_ENKUlDpSJ_E_clIJNS1_IJiiEEEiS3_EEEDaSQ_) ;  /* 0xffffaf3000007944 */ /* 0x002fea0003c3ffff */
[----:B------:R-:W-:Y:S02]  /*15940*/  MOV R6, 0x15960 ;  /* 0x0001596000067802 */ /* 0x000fe40000000f00 */
[----:B--2--5:R-:W-:Y:S05]  /*15950*/  CALL.REL.NOINC `($_ZN7cutlass13device_kernelIN5flash19enable_sm80_to_sm89INS1_16FlashAttnBwdSm80INS1_25CollectiveMainloopBwdSm80ILi2ELi2EN4cute5tupleIJNS5_1CILi128EEES8_NS7_ILi64EEEEEENS_10bfloat16_tEfNS_4arch4Sm80ELb0ELb1ELb1ELb0ELb0ELb0ELb0ELb0ELi2ELi4ELi4ELi4ELb0EEENS1_21CollectiveEpilogueBwdISA_SB_SD_Li256ELb0ELb0ELi2EEENS1_19SingleTileSchedulerILb0ELb0ELb0ELi128EEEEEEEEEvNT_6ParamsE$_ZZN4cute13to_mixed_bitsINS_5tupleIJNS1_IJNS_1CILi4EEENS2_ILi8EEEEEES3_NS2_ILi1EEEEEENS1_IJNS1_IJNS2_ILi0EEENS2_ILi64EEEEEES8_S8_EEENS1_IJNS1_IJiiEEEiS8_EEEEEDaRKT_RKT0_RKT1_ENKUlRKT_RKT0_RKT1_E_clIS5_SA_SC_EEDaSP_SS_SV_) ;  /* 0xffff713000007944 */ /* 0x024fea0003c3ffff */
[----:B------:R-:W-:Y:S02]  /*15960*/  MOV R2, 0x15980 ;  /* 0x0001598000027802 */ /* 0x000fe40000000f00 */
[----:B------:R-:W-:Y:S05]  /*15970*/  CALL.REL.NOINC `($_ZN7cutlass13device_kernelIN5flash19enable_sm80_to_sm89INS1_16FlashAttnBwdSm80INS1_25CollectiveMainloopBwdSm80ILi2ELi2EN4cute5tupleIJNS5_1CILi128EEES8_NS7_ILi64EEEEEENS_10bfloat16_tEfNS_4arch4Sm80ELb0ELb1ELb1ELb0ELb0ELb0ELb0ELb0ELi2ELi4ELi4ELi4ELb0EEENS1_21CollectiveEpilogueBwdISA_SB_SD_Li256ELb0ELb0ELi2EEENS1_19SingleTileSchedulerILb0ELb0ELb0ELi128EEEEEEEEEvNT_6ParamsE$_ZZN4cute13to_mixed_bitsINS_5tupleIJNS1_IJNS_1CILi4EEENS2_ILi8EEEEEES3_NS2_ILi1EEEEEENS1_IJNS1_IJNS2_ILi0EEENS2_ILi64EEEEEES8_S8_EEENS1_IJNS1_IJiiEEEiS8_EEEEEDaRKT_RKT0_RKT1_ENKUlDpRKT_E_clIJNS_9MixedBitsILj0ELj448EEENS2_ILj0EEESV_EEEDaSQ_) ;  /* 0xffff70e000007944 */ /* 0x000fea0003c3ffff */
        /* <DEDUP_REMOVED lines=21> */
[----:B-1----:R-:W-:Y:S05]  /*15ad0*/  CALL.REL.NOINC `($_ZN7cutlass13device_kernelIN5flash19enable_sm80_to_sm89INS1_16FlashAttnBwdSm80INS1_25CollectiveMainloopBwdSm80ILi2ELi2EN4cute5tupleIJNS5_1CILi128EEES8_NS7_ILi64EEEEEENS_10bfloat16_tEfNS_4arch4Sm80ELb0ELb1ELb1ELb0ELb0ELb0ELb0ELb0ELi2ELi4ELi4ELi4ELb0EEENS1_21CollectiveEpilogueBwdISA_SB_SD_Li256ELb0ELb0ELi2EEENS1_19SingleTileSchedulerILb0ELb0ELb0ELi128EEEEEEEEEvNT_6ParamsE$_ZN4cute3eso3ESOILb0ELb0EJiiiEEC2ERKiS4_S4_) ;  /* 0xffff1ea000007944 */ /* 0x002fea0003c3ffff */
[----:B------:R2:W5:Y:S04]  /*15ae0*/  LDL R5, [R1+0x760] ;  /* 0x0007600001057983 */ /* 0x0005680000100800 */
[----:B-1----:R2:W5:Y:S01]  /*15af0*/  LDL.64 R2, [R1+0x758] ;  /* 0x0007580001027983 */ /* 0x0025620000100a00 */
[----:B------:R-:W-:Y:S02]  /*15b00*/  MOV R4, R27 ;  /* 0x0000001b00047202 */ /* 0x000fe40000000f00 */
[----:B------:R-:W-:Y:S02]  /*15b10*/  MOV R6, 0x15b30 ;  /* 0x00015b3000067802 */ /* 0x000fe40000000f00 */
[----:B--2--5:R-:W-:Y:S05]  /*15b20*/  CALL.REL.NOINC `($_ZN7cutlass13device_kernelIN5flash19enable_sm80_to_sm89INS1_16FlashAttnBwdSm80INS1_25CollectiveMainloopBwdSm80ILi2ELi2EN4cute5tupleIJNS5_1CILi128EEES8_NS7_ILi64EEEEEENS_10bfloat16_tEfNS_4arch4Sm80ELb0ELb1ELb1ELb0ELb0ELb0ELb0ELb0ELi2ELi4ELi4ELi4ELb0EEENS1_21CollectiveEpilogueBwdISA_SB_SD_Li256ELb0ELb0ELi2EEENS1_19SingleTileSchedulerILb0ELb0ELb0ELi128EEEEEEEEEvNT_6ParamsE$_ZN4cute3eso3ESOILb1ELb0EJNS_1CILi1EEENS_5tupleIJiiiEEENS2_ILi64EEENS4_IJNS2_ILi72EEENS2_ILi144EEENS2_ILi288EEEEEENS2_ILi512EEEEEC2ERKS3_RKS5_RKS6_RKSA_RKSB_) ;  /* 0xffff2c3000007944 */ /* 0x024fea0003c3ffff */
[----:B-1----:R1:W5:Y:S04]  /*15b30*/  LDL R5, [R1+0x760] ;  /* 0x0007600001057983 */ /* 0x0023680000100800 */
[----:B------:R1:W5:Y:S01]  /*15b40*/  LDL.64 R2, [R1+0x758] ;  /* 0x0007580001027983 */ /* 0x0003620000100a00 */
[----:B------:R-:W-:-:S02]  /*15b50*/  MOV R4, R27 ;  /* 0x0000001b00047202 */ /* 0x000fc40000000f00 */
[----:B------:R-:W-:Y:S02]  /*15b60*/  MOV R6, 0x15b80 ;  /* 0x00015b8000067802 */ /* 0x000fe40000000f00 */
[----:B-1---5:R-:W-:Y:S05]  /*15b70*/  CALL.REL.NOINC `($_ZN7cutlass13device_kernelIN5flash19enable_sm80_to_sm89INS1_16FlashAttnBwdSm80INS1_25CollectiveMainloopBwdSm80ILi2ELi2EN4cute5tupleIJNS5_1CILi128EEES8_NS7_ILi64EEEEEENS_10bfloat16_tEfNS_4arch4Sm80ELb0ELb1ELb1ELb0ELb0ELb0ELb0ELb0ELi2ELi4ELi4ELi4ELb0EEENS1_21CollectiveEpilogueBwdISA_SB_SD_Li256ELb0ELb0ELi2EEENS1_19SingleTileSchedulerILb0ELb0ELb0ELi128EEEEEEEEEvNT_6ParamsE$_ZN4cute5tupleIJNS0_IJNS_1CILi8EEENS0_IJNS1_ILi2EEES3_S3_EEENS1_ILi1EEES4_S5_EEENS0_IJS5_NS0_IJiiiEEENS1_ILi64EEENS0_IJNS1_ILi72EEENS1_ILi144EEENS1_ILi288EEEEEENS1_ILi512EEEEEEEEC2ERKS6_RKSE_) ;  /* 0xffff5cb000007944 */ /* 0x022fea0003c3ffff */
[----:B-1----:R1:W5:Y:S04]  /*15b80*/  LDL R5, [R1+0x760] ;  /* 0x0007600001057983 */ /* 0x0023680000100800 */
[----:B------:R1:W5:Y:S01]  /*15b90*/  LDL.64 R2, [R1+0x758] ;  /* 0x0007580001027983 */ /* 0x0003620000100a00 */
[----:B------:R-:W-:-:S03]  /*15ba0*/  MOV R4, 0x15bc0 ;  /* 0x00015bc000047802 */ /* 0x000fc60000000f00 */
[----:B-1---5:R-:W-:Y:S05]  /*15bb0*/  CALL.REL.NOINC `($_ZN7cutlass13device_kernelIN5flash19enable_sm80_to_sm89INS1_16FlashAttnBwdSm80INS1_25CollectiveMainloopBwdSm80ILi2ELi2EN4cute5tupleIJNS5_1CILi128EEES8_NS7_ILi64EEEEEENS_10bfloat16_tEfNS_4arch4Sm80ELb0ELb1ELb1ELb0ELb0ELb0ELb0ELb0ELi2ELi4ELi4ELi4ELb0EEENS1_21CollectiveEpilogueBwdISA_SB_SD_Li256ELb0ELb0ELi2EEENS1_19SingleTileSchedulerILb0ELb0ELb0ELi128EEEEEEEEEvNT_6ParamsE$_ZZN4cute7flattenINS_5tupleIJNS_1CILi1EEENS1_IJiiiEEENS2_ILi64EEENS1_IJNS2_ILi72EEENS2_ILi144EEENS2_ILi288EEEEEENS2_ILi512EEEEEEEEDaRKT_ENKUlRKT_E_clIS4_EEDaSH_) ;  /* 0xffffa0d000007944 */ /* 0x022fea0003c3ffff */
[----:B------:R1:W-:Y:S01]  /*15bc0*/  STL.64 [R1+0x758], R2 ;  /* 0x0007580201007387 */ /* 0x0003e20000100a00 */
[----:B------:R-:W-:Y:S02]  /*15bd0*/  MOV R6, R27 ;  /* 0x0000001b00067202 */ /* 0x000fe40000000f00 */
[----:B------:R-:W-:Y:S01]  /*15be0*/  MOV R4, 0x15c10 ;  /* 0x00015c1000047802 */ /* 0x000fe20000000f00 */
[----:B------:R1:W-:Y:S04]  /*15bf0*/  STL [R1+0x760], R5 ;  /* 0x0007600501007387 */ /* 0x0003e80000100800 */
[----:B-1----:R-:W-:Y:S05]  /*15c00*/  CALL.REL.NOINC `($_ZN7cutlass13device_kernelIN5flash19enable_sm80_to_sm89INS1_16FlashAttnBwdSm80INS1_25CollectiveMainloopBwdSm80ILi2ELi2EN4cute5tupleIJNS5_1CILi128EEES8_NS7_ILi64EEEEEENS_10bfloat16_tEfNS_4arch4Sm80ELb0ELb1ELb1ELb0ELb0ELb0ELb0ELb0ELi2ELi4ELi4ELi4ELb0EEENS1_21CollectiveEpilogueBwdISA_SB_SD_Li256ELb0ELb0ELi2EEENS1_19SingleTileSchedulerILb0ELb0ELb0ELi128EEEEEEEEEvNT_6ParamsE$_ZZN4cute12filter_tupleINS_5tupleIJNS_1CILi1EEENS1_IJiiiEEENS2_ILi64EEENS1_IJNS2_ILi72EEENS2_ILi144EEENS2_ILi288EEEEEENS2_ILi512EEEEEEZNS_7flattenISB_EEDaRKT_EUlRKT_E_EEDaSF_OT0_ENKUlDpSI_E_clIJNS1_IJS3_EEES4_NS1_IJS5_EEES9_NS1_IJSA_EEEEEEDaSM_) ;  /* 0xffff69c000007944 */ /* 0x002fea0003c3ffff */
[----:B------:R-:W-:Y:S02]  /*15c10*/  MOV R4, R27 ;  /* 0x0000001b00047202 */ /* 0x000fe40000000f00 */
[----:B------:R-:W-:-:S02]  /*15c20*/  MOV R6, 0x15c40 ;  /* 0x00015c4000067802 */ /* 0x000fc40000000f00 */
[----:B--2--5:R-:W-:Y:S05]  /*15c30*/  CALL.REL.NOINC `($_ZN7cutlass13device_kernelIN5flash19enable_sm80_to_sm89INS1_16FlashAttnBwdSm80INS1_25CollectiveMainloopBwdSm80ILi2ELi2EN4cute5tupleIJNS5_1CILi128EEES8_NS7_ILi64EEEEEENS_10bfloat16_tEfNS_4arch4Sm80ELb0ELb1ELb1ELb0ELb0ELb0ELb0ELb0ELi2ELi4ELi4ELi4ELb0EEENS1_21CollectiveEpilogueBwdISA_SB_SD_Li256ELb0ELb0ELi2EEENS1_19SingleTileSchedulerILb0ELb0ELb0ELi128EEEEEEEEEvNT_6ParamsE$_ZN4cute3eso3ESOILb0ELb1EJiNS_1CILi72EEENS2_ILi512EEEEEC2ERKiRKS3_RKS4_) ;  /* 0xffff236000007944 */ /* 0x024fea0003c3ffff */
[----:B-1----:R-:W2:Y:S01]  /*15c40*/  LDL R4, [R1+0x758] ;  /* 0x0007580001047983 */ /* 0x002ea20000100800 */
[----:B------:R-:W-:Y:S01]  /*15c50*/  IMAD.MOV.U32 R5, RZ, RZ, R3 ;  /* 0x000000ffff057224 */ /* 0x000fe200078e0003 */
[----:B------:R-:W-:Y:S01]  /*15c60*/  MOV R3, R27 ;  /* 0x0000001b00037202 */ /* 0x000fe20000000f00 */
[----:B------:R-:W-:Y:S01]  /*15c70*/  IMAD.MOV.U32 R7, RZ, RZ, R53 ;  /* 0x000000ffff077224 */ /* 0x000fe200078e0035 */
[----:B------:R-:W-:Y:S01]  /*15c80*/  MOV R6, 0x15cb0 ;  /* 0x00015cb000067802 */ /* 0x000fe20000000f00 */
[----:B--2---:R1:W-:Y:S04]  /*15c90*/  STL [R1+0x790], R4 ;  /* 0x0007900401007387 */ /* 0x0043e80000100800 */
[----:B-1----:R-:W-:Y:S05]  /*15ca0*/  CALL.REL.NOINC `($_ZN7cutlass13device_kernelIN5flash19enable_sm80_to_sm89INS1_16FlashAttnBwdSm80INS1_25CollectiveMainloopBwdSm80ILi2ELi2EN4cute5tupleIJNS5_1CILi128EEES8_NS7_ILi64EEEEEENS_10bfloat16_tEfNS_4arch4Sm80ELb0ELb1ELb1ELb0ELb0ELb0ELb0ELb0ELi2ELi4ELi4ELi4ELb0EEENS1_21CollectiveEpilogueBwdISA_SB_SD_Li256ELb0ELb0ELi2EEENS1_19SingleTileSchedulerILb0ELb0ELb0ELi128EEEEEEEEEvNT_6ParamsE$_ZN4cute3eso3ESOILb0ELb0EJiiNS_1CILi72EEENS2_ILi512EEEEEC2ERKiS7_RKS3_RKS4_) ;  /* 0xffff1bf000007944 */ /* 0x002fea0003c3ffff */
        /* <DEDUP_REMOVED lines=8> */
[----:B-1----:R-:W-:Y:S05]  /*15d30*/  CALL.REL.NOINC `($_ZN7cutlass13device_kernelIN5flash19enable_sm80_to_sm89INS1_16FlashAttnBwdSm80INS1_25CollectiveMainloopBwdSm80ILi2ELi2EN4cute5tupleIJNS5_1CILi128EEES8_NS7_ILi64EEEEEENS_10bfloat16_tEfNS_4arch4Sm80ELb0ELb1ELb1ELb0ELb0ELb0ELb0ELb0ELi2ELi4ELi4ELi4ELb0EEENS1_21CollectiveEpilogueBwdISA_SB_SD_Li256ELb0ELb0ELi2EEENS1_19SingleTileSchedulerILb0ELb0ELb0ELi128EEEEEEEEEvNT_6ParamsE$_ZN4cute3eso3ESOILb0ELb0EJiiiNS_1CILi72EEENS2_ILi512EEEEEC2ERKiS7_S7_RKS3_RKS4_) ;  /* 0xffff1e2000007944 */ /* 0x002fea0003c3ffff */
        /* <DEDUP_REMOVED lines=10> */
[----:B-1----:R-:W-:Y:S05]  /*15de0*/  CALL.REL.NOINC `($_ZN7cutlass13device_kernelIN5flash19enable_sm80_to_sm89INS1_16FlashAttnBwdSm80INS1_25CollectiveMainloopBwdSm80ILi2ELi2EN4cute5tupleIJNS5_1CILi128EEES8_NS7_ILi64EEEEEENS_10bfloat16_tEfNS_4arch4Sm80ELb0ELb1ELb1ELb0ELb0ELb0ELb0ELb0ELi2ELi4ELi4ELi4ELb0EEENS1_21CollectiveEpilogueBwdISA_SB_SD_Li256ELb0ELb0ELi2EEENS1_19SingleTileSchedulerILb0ELb0ELb0ELi128EEEEEEEEEvNT_6ParamsE$_ZN4cute3eso3ESOILb1ELb0EJNS_1CILi1EEEiiiNS2_ILi72EEENS2_ILi512EEEEEC2ERKS3_RKiSA_SA_RKS4_RKS5_) ;  /* 0xffff2b6000007944 */ /* 0x002fea0003c3ffff */
[----:B-1----:R1:W5:Y:S04]  /*15df0*/  LDL R5, [R1+0x778] ;  /* 0x0007780001057983 */ /* 0x0023680000100800 */
[----:B------:R1:W5:Y:S01]  /*15e00*/  LDL.64 R2, [R1+0x770] ;  /* 0x0007700001027983 */ /* 0x0003620000100a00 */
[----:B------:R-:W-:-:S02]  /*15e10*/  MOV R4, R26 ;  /* 0x0000001a00047202 */ /* 0x000fc40000000f00 */
[----:B------:R-:W-:Y:S02]  /*15e20*/  MOV R6, 0x15e40 ;  /* 0x00015e4000067802 */ /* 0x000fe40000000f00 */
[----:B-1---5:R-:W-:Y:S05]  /*15e30*/  CALL.REL.NOINC `($_ZN7cutlass13device_kernelIN5flash19enable_sm80_to_sm89INS1_16FlashAttnBwdSm80INS1_25CollectiveMainloopBwdSm80ILi2ELi2EN4cute5tupleIJNS5_1CILi128EEES8_NS7_ILi64EEEEEENS_10bfloat16_tEfNS_4arch4Sm80ELb0ELb1ELb1ELb0ELb0ELb0ELb0ELb0ELi2ELi4ELi4ELi4ELb0EEENS1_21CollectiveEpilogueBwdISA_SB_SD_Li256ELb0ELb0ELi2EEENS1_19SingleTileSchedulerILb0ELb0ELb0ELi128EEEEEEEEEvNT_6ParamsE$_ZN4cute5tupleIJNS0_IJNS_1CILi8EEENS1_ILi2EEES3_S3_S2_S3_EEENS0_IJNS1_ILi1EEEiiiNS1_ILi72EEENS1_ILi512EEEEEEEEC2ERKS4_RKS8_) ;  /* 0xffff5a3000007944 */ /* 0x022fea0003c3ffff */
[----:B-1----:R-:W2:Y:S04]  /*15e40*/  LDL.64 R4, [R1+0x770] ;  /* 0x0007700001047983 */ /* 0x002ea80000100a00 */
        /* <DEDUP_REMOVED lines=8> */
[----:B-1----:R-:W-:Y:S05]  /*15ed0*/  CALL.REL.NOINC `($_ZN7cutlass13device_kernelIN5flash19enable_sm80_to_sm89INS1_16FlashAttnBwdSm80INS1_25CollectiveMainloopBwdSm80ILi2ELi2EN4cute5tupleIJNS5_1CILi128EEES8_NS7_ILi64EEEEEENS_10bfloat16_tEfNS_4arch4Sm80ELb0ELb1ELb1ELb0ELb0ELb0ELb0ELb0ELi2ELi4ELi4ELi4ELb0EEENS1_21CollectiveEpilogueBwdISA_SB_SD_Li256ELb0ELb0ELi2EEENS1_19SingleTileSchedulerILb0ELb0ELb0ELi128EEEEEEEEEvNT_6ParamsE$_ZZN4cute6detail16composition_implINS_5tupleIJNS_1CILi8EEENS3_ILi2EEES5_S5_S4_S5_EEENS2_IJNS3_ILi1EEEiiiNS3_ILi72EEENS3_ILi512EEEEEENS2_IJNS2_IJS5_S5_S5_EEES5_NS3_ILi4EEEEEENS2_IJNS2_IJS7_S9_S4_EEENS3_ILi4096EEENS3_ILi16EEEEEEEEDaRKT_RKT0_RKT1_RKT2_ENKUlRKT_RKT0_E_clISB_SE_EEDaSW_SZ_) ;  /* 0xffff877000007944 */ /* 0x002fea0003c3ffff */
[----:B-1----:R-:W-:Y:S01]  /*15ee0*/  IMAD.MOV.U32 R2, RZ, RZ, R17 ;  /* 0x000000ffff027224 */ /* 0x002fe200078e0011 */
[----:B------:R-:W-:Y:S02]  /*15ef0*/  MOV R3, R16 ;  /* 0x0000001000037202 */ /* 0x000fe40000000f00 */
[----:B------:R-:W-:Y:S02]  /*15f00*/  MOV R60, 0x15f20 ;  /* 0x00015f20003c7802 */ /* 0x000fe40000000f00 */
[----:B--2--5:R-:W-:Y:S05]  /*15f10*/  CALL.REL.NOINC `($_ZN7cutlass13device_kernelIN5flash19enable_sm80_to_sm89INS1_16FlashAttnBwdSm80INS1_25CollectiveMainloopBwdSm80ILi2ELi2EN4cute5tupleIJNS5_1CILi128EEES8_NS7_ILi64EEEEEENS_10bfloat16_tEfNS_4arch4Sm80ELb0ELb1ELb1ELb0ELb0ELb0ELb0ELb0ELi2ELi4ELi4ELi4ELb0EEENS1_21CollectiveEpilogueBwdISA_SB_SD_Li256ELb0ELb0ELi2EEENS1_19SingleTileSchedulerILb0ELb0ELb0ELi128EEEEEEEEEvNT_6ParamsE$_ZZN4cute6detail16composition_implINS_5tupleIJNS_1CILi8EEENS3_ILi2EEES5_S5_S4_S5_EEENS2_IJNS3_ILi1EEEiiiNS3_ILi72EEENS3_ILi512EEEEEENS2_IJNS2_IJS5_S5_S5_EEES5_NS3_ILi4EEEEEENS2_IJNS2_IJS7_S9_S4_EEENS3_ILi4096EEENS3_ILi16EEEEEEEEDaRKT_RKT0_RKT1_RKT2_ENKUlRKT_RKT0_E_clISC_SG_EEDaSW_SZ_) ;  /* 0xffff885000007944 */ /* 0x024fea0003c3ffff */
[----:B-----5:R2:W-:Y:S01]  /*15f20*/  STL.64 [R1+0x770], R2 ;  /* 0x0007700201007387 */ /* 0x0205e20000100a00 */
[----:B------:R-:W-:-:S03]  /*15f30*/  MOV R4, 0x15f50 ;  /* 0x00015f5000047802 */ /* 0x000fc60000000f00 */
[----:B-12---:R-:W-:Y:S05]  /*15f40*/  CALL.REL.NOINC `($_ZN7cutlass13device_kernelIN5flash19enable_sm80_to_sm89INS1_16FlashAttnBwdSm80INS1_25CollectiveMainloopBwdSm80ILi2ELi2EN4cute5tupleIJNS5_1CILi128EEES8_NS7_ILi64EEEEEENS_10bfloat16_tEfNS_4arch4Sm80ELb0ELb1ELb1ELb0ELb0ELb0ELb0ELb0ELi2ELi4ELi4ELi4ELb0EEENS1_21CollectiveEpilogueBwdISA_SB_SD_Li256ELb0ELb0ELi2EEENS1_19SingleTileSchedulerILb0ELb0ELb0ELi128EEEEEEEEEvNT_6ParamsE$_ZN4cute3eso3ESOILb0ELb0EJNS_5tupleIJNS_1CILi1EEENS3_ILi512EEEiEEENS3_ILi4096EEENS2_IJiiEEEEEC2ERKS6_RKS7_RKS8_) ;  /* 0xffff0a8000007944 */ /* 0x006fea0003c3ffff */
[----:B------:R2:W5:Y:S04]  /*15f50*/  LDL R5, [R1+0x760] ;  /* 0x0007600001057983 */ /* 0x0005680000100800 */
[----:B-1----:R2:W5:Y:S01]  /*15f60*/  LDL.64 R2, [R1+0x758] ;  /* 0x0007580001027983 */ /* 0x0025620000100a00 */
[----:B------:R-:W-:-:S03]  /*15f70*/  MOV R6, 0x15f90 ;  /* 0x00015f9000067802 */ /* 0x000fc60000000f00 */
[----:B--2--5:R-:W-:Y:S05]  /*15f80*/  CALL.REL.NOINC `($_ZN7cutlass13device_kernelIN5flash19enable_sm80_to_sm89INS1_16FlashAttnBwdSm80INS1_25CollectiveMainloopBwdSm80ILi2ELi2EN4cute5tupleIJNS5_1CILi128EEES8_NS7_ILi64EEEEEENS_10bfloat16_tEfNS_4arch4Sm80ELb0ELb1ELb1ELb0ELb0ELb0ELb0ELb0ELi2ELi4ELi4ELi4ELb0EEENS1_21CollectiveEpilogueBwdISA_SB_SD_Li256ELb0ELb0ELi2EEENS1_19SingleTileSchedulerILb0ELb0ELb0ELi128EEEEEEEEEvNT_6ParamsE$_ZN4cute5tupleIJNS0_IJNS0_IJNS_1CILi2EEES2_S2_EEES2_NS0_IJS2_S2_EEEEEENS0_IJNS0_IJNS1_ILi1EEENS1_ILi512EEEiEEENS1_ILi4096EEENS0_IJiiEEEEEEEEC2ERKS5_RKSB_) ;  /* 0xffff544000007944 */ /* 0x024fea0003c3ffff */
[----:B-1----:R1:W5:Y:S04]  /*15f90*/  LDL R4, [R1+0x760] ;  /* 0x0007600001047983 */ /* 0x0023680000100800 */
[----:B------:R1:W5:Y:S01]  /*15fa0*/  LDL.64 R2, [R1+0x758] ;  /* 0x0007580001027983 */ /* 0x0003620000100a00 */
[----:B------:R-:W-:Y:S01]  /*15fb0*/  LEA.HI R6, R11, R11, RZ, 0x1d ;  /* 0x0000000b0b067211 */ /* 0x000fe200078fe8ff */
[----:B------:R-:W-:-:S04]  /*15fc0*/  IMAD.MOV.U32 R5, RZ, RZ, R50 ;  /* 0x000000ffff057224 */ /* 0x000fc800078e0032 */
[----:B------:R-:W-:Y:S01]  /*15fd0*/  IMAD.U32 R8, R9, 0x2, R6 ;  /* 0x0000000209087824 */ /* 0x000fe200078e0006 */
[----:B------:R-:W-:-:S04]  /*15fe0*/  MOV R6, 0x16010 ;  /* 0x0001601000067802 */ /* 0x000fc80000000f00 */
[----:B------:R1:W-:Y:S03]  /*15ff0*/  STL [R1+0x11e4], R8 ;  /* 0x0011e40801007387 */ /* 0x0003e60000100800 */
[----:B-1---5:R-:W-:Y:S05]  /*16000*/  CALL.REL.NOINC `($_ZN7cutlass13device_kernelIN5flash19enable_sm80_to_sm89INS1_16FlashAttnBwdSm80INS1_25CollectiveMainloopBwdSm80ILi2ELi2EN4cute5tupleIJNS5_1CILi128EEES8_NS7_ILi64EEEEEENS_10bfloat16_tEfNS_4arch4Sm80ELb0ELb1ELb1ELb0ELb0ELb0ELb0ELb0ELi2ELi4ELi4ELi4ELb0EEENS1_21CollectiveEpilogueBwdISA_SB_SD_Li256ELb0ELb0ELi2EEENS1_19SingleTileSchedulerILb0ELb0ELb0ELi128EEEEEEEEEvNT_6ParamsE$_ZN4cute3eso3ESOILb0ELb0EJNS_6LayoutINS_5tupleIJNS3_IJNS_1CILi2EEES5_S5_EEES5_NS3_IJS5_S5_EEEEEENS3_IJNS3_IJNS4_ILi1EEENS4_ILi512EEEiEEENS4_ILi4096EEENS3_IJiiEEEEEEEEjEEC2ERKSF_RKj) ;  /* 0xffff10c000007944 */ /* 0x022fea0003c3ffff */
[----:B------:R-:W2:Y:S04]  /*16010*/  LDL.64 R60, [R1+0x760] ;  /* 0x00076000013c7983 */ /* 0x000ea80000100a00 */
[----:B-1----:R1:W5:Y:S01]  /*16020*/  LDL.64 R4, [R1+0x758] ;  /* 0x0007580001047983 */ /* 0x0023620000100a00 */
[----:B------:R-:W-:Y:S02]  /*16030*/  MOV R9, R27 ;  /* 0x0000001b00097202 */ /* 0x000fe40000000f00 */
[----:B------:R-:W-:Y:S01]  /*16040*/  MOV R8, 0x16070 ;  /* 0x0001607000087802 */ /* 0x000fe20000000f00 */
[----:B--2---:R-:W-:-:S04]  /*16050*/  IMAD.WIDE.U32 R2, R61, 0x2, R58 ;  /* 0x000000023d027825 */ /* 0x004fc800078e003a */
[----:B-1---5:R-:W-:Y:S05]  /*16060*/  CALL.REL.NOINC `($_ZN7cutlass13device_kernelIN5flash19enable_sm80_to_sm89INS1_16FlashAttnBwdSm80INS1_25CollectiveMainloopBwdSm80ILi2ELi2EN4cute5tupleIJNS5_1CILi128EEES8_NS7_ILi64EEEEEENS_10bfloat16_tEfNS_4arch4Sm80ELb0ELb1ELb1ELb0ELb0ELb0ELb0ELb0ELi2ELi4ELi4ELi4ELb0EEENS1_21CollectiveEpilogueBwdISA_SB_SD_Li256ELb0ELb0ELi2EEENS1_19SingleTileSchedulerILb0ELb0ELb0ELi128EEEEEEEEEvNT_6ParamsE$_ZN4cute8smem_ptrIPN7cutlass10bfloat16_tEECI1NS_12iter_adaptorIS3_S4_EEES3_) ;  /* 0xffff5b0000007944 */ /* 0x022fea0003c3ffff */
[----:B------:R-:W2:Y:S01]  /*16070*/  LDL.64 R8, [R1+0x758] ;  /* 0x0007580001087983 */ /* 0x000ea20000100a00 */
[----:B-1----:R-:W-:Y:S01]  /*16080*/  IMAD.MOV.U32 R2, RZ, RZ, R4 ;  /* 0x000000ffff027224 */ /* 0x002fe200078e0004 */
[----:B------:R-:W-:-:S02]  /*16090*/  MOV R3, R5 ;  /* 0x0000000500037202 */ /* 0x000fc40000000f00 */
[----:B------:R-:W-:Y:S01]  /*160a0*/  MOV R6, 0x160d0 ;  /* 0x000160d000067802 */ /* 0x000fe20000000f00 */
[----:B--2---:R1:W-:Y:S04]  /*160b0*/  STL.64 [R1+0x770], R8 ;  /* 0x0007700801007387 */ /* 0x0043e80000100a00 */
[----:B-1----:R-:W-:Y:S05]  /*160c0*/  CALL.REL.NOINC `($_ZN7cutlass13device_kernelIN5flash19enable_sm80_to_sm89INS1_16FlashAttnBwdSm80INS1_25CollectiveMainloopBwdSm80ILi2ELi2EN4cute5tupleIJNS5_1CILi128EEES8_NS7_ILi64EEEEEENS_10bfloat16_tEfNS_4arch4Sm80ELb0ELb1ELb1ELb0ELb0ELb0ELb0ELb0ELi2ELi4ELi4ELi4ELb0EEENS1_21CollectiveEpilogueBwdISA_SB_SD_Li256ELb0ELb0ELi2EEENS1_19SingleTileSchedulerILb0ELb0ELb0ELi128EEEEEEEEEvNT_6ParamsE$_ZN4cute3eso3ESOILb0ELb0EJNS_6LayoutINS_5tupleIJNS3_IJNS_1CILi2EEES5_S5_EEES5_NS3_IJS5_S5_EEEEEENS3_IJNS3_IJNS4_ILi1EEENS4_ILi512EEEiEEENS4_ILi4096EEENS3_IJiiEEEEEEEENS_10ViewEngineINS_8smem_ptrIPN7cutlass10bfloat16_tEEEEEEEC2ERKSF_RKSM_) ;  /* 0xffff0f8000007944 */ /* 0x002fea0003c3ffff */
[----:B-1----:R1:W5:Y:S04]  /*160d0*/  LDL R5, [R1+0x75c] ;  /* 0x00075c0001057983 */ /* 0x0023680000100800 */
[----:B------:R1:W5:Y:S01]  /*160e0*/  LDL R3, [R1+0x760] ;  /* 0x0007600001037983 */ /* 0x0003620000100800 */
[----:B------:R-:W-:-:S03]  /*160f0*/  MOV R4, 0x16110 ;  /* 0x0001611000047802 */ /* 0x000fc60000000f00 */
[----:B-1---5:R-:W-:Y:S05]  /*16100*/  CALL.REL.NOINC `($_ZN7cutlass13device_kernelIN5flash19enable_sm80_to_sm89INS1_16FlashAttnBwdSm80INS1_25CollectiveMainloopBwdSm80ILi2ELi2EN4cute5tupleIJNS5_1CILi128EEES8_NS7_ILi64EEEEEENS_10bfloat16_tEfNS_4arch4Sm80ELb0ELb1ELb1ELb0ELb0ELb0ELb0ELb0ELi2ELi4ELi4ELi4ELb0EEENS1_21CollectiveEpilogueBwdISA_SB_SD_Li256ELb0ELb0ELi2EEENS1_19SingleTileSchedulerILb0ELb0ELb0ELi128EEEEEEEEEvNT_6ParamsE$_ZZN4cute4takeILi1ELi3ENS_5tupleIJNS1_IJNS_1CILi1EEENS2_ILi512EEEiEEENS2_ILi4096EEENS1_IJiiEEEEEEEEDaRKT1_ENKUlDpRKT_E_clIJS6_S7_EEEDaSF_) ;  /* 0xffff71c000007944 */ /* 0x022fea0003c3ffff */
[----:B------:R-:W-:Y:S02]  /*16110*/  MOV R4, 0x16130 ;  /* 0x0001613000047802 */ /* 0x000fe40000000f00 */
[----:B-1---5:R-:W-:Y:S05]  /*16120*/  CALL.REL.NOINC `($_ZN7cutlass13device_kernelIN5flash19enable_sm80_to_sm89INS1_16FlashAttnBwdSm80INS1_25CollectiveMainloopBwdSm80ILi2ELi2EN4cute5tupleIJNS5_1CILi128EEES8_NS7_ILi64EEEEEENS_10bfloat16_tEfNS_4arch4Sm80ELb0ELb1ELb1ELb0ELb0ELb0ELb0ELb0ELi2ELi4ELi4ELi4ELb0EEENS1_21CollectiveEpilogueBwdISA_SB_SD_Li256ELb0ELb0ELi2EEENS1_19SingleTileSchedulerILb0ELb0ELb0ELi128EEEEEEEEEvNT_6ParamsE$_ZZN4cute16flatten_to_tupleINS_5tupleIJNS_1CILi4096EEENS1_IJiiEEEEEEEEDaRKT_ENKUlRKT_E_clIS4_EEDaSB_) ;  /* 0xffff6ef000007944 */ /* 0x022fea0003c3ffff */
[----:B------:R1:W-:Y:S01]  /*16130*/  STL.64 [R1+0x758], R2 ;  /* 0x0007580201007387 */ /* 0x0003e20000100a00 */
[----:B------:R-:W-:Y:S02]  /*16140*/  MOV R58, R27 ;  /* 0x0000001b003a7202 */ /* 0x000fe40000000f00 */
[----:B------:R-:W-:Y:S02]  /*16150*/  MOV R4, 0x16170 ;  /* 0x0001617000047802 */ /* 0x000fe40000000f00 */
[----:B-1----:R-:W-:Y:S05]  /*16160*/  CALL.REL.NOINC `($_ZN7cutlass13device_kernelIN5flash19enable_sm80_to_sm89INS1_16FlashAttnBwdSm80INS1_25CollectiveMainloopBwdSm80ILi2ELi2EN4cute5tupleIJNS5_1CILi128EEES8_NS7_ILi64EEEEEENS_10bfloat16_tEfNS_4arch4Sm80ELb0ELb1ELb1ELb0ELb0ELb0ELb0ELb0ELi2ELi4ELi4ELi4ELb0EEENS1_21CollectiveEpilogueBwdISA_SB_SD_Li256ELb0ELb0ELi2EEENS1_19SingleTileSchedulerILb0ELb0ELb0ELi128EEEEEEEEEvNT_6ParamsE$_ZZN4cute12filter_tupleINS_5tupleIJNS_1CILi4096EEENS1_IJiiEEEEEEZNS_16flatten_to_tupleIS5_EEDaRKT_EUlRKT_E_EEDaS9_OT0_ENKUlDpSC_E_clIJNS1_IJS3_EEES4_EEEDaSG_) ;  /* 0xffff65c000007944 */ /* 0x002fea0003c3ffff */
        /* <DEDUP_REMOVED lines=14> */
[----:B--2--5:R-:W-:Y:S05]  /*16250*/  CALL.REL.NOINC `($_ZN7cutlass13device_kernelIN5flash19enable_sm80_to_sm89INS1_16FlashAttnBwdSm80INS1_25CollectiveMainloopBwdSm80ILi2ELi2EN4cute5tupleIJNS5_1CILi128EEES8_NS7_ILi64EEEEEENS_10bfloat16_tEfNS_4arch4Sm80ELb0ELb1ELb1ELb0ELb0ELb0ELb0ELb0ELi2ELi4ELi4ELi4ELb0EEENS1_21CollectiveEpilogueBwdISA_SB_SD_Li256ELb0ELb0ELi2EEENS1_19SingleTileSchedulerILb0ELb0ELb0ELi128EEEEEEEEEvNT_6ParamsE$_ZN4cute3eso3ESOILb1ELb0EJNS_14ComposedLayoutINS_7SwizzleILi3ELi3ELi3EEENS_1CILi0EEENS_6LayoutINS_5tupleIJNS8_IJNS8_IJNS5_ILi4EEENS5_ILi8EEEEEENS8_IJNS5_ILi2EEENS5_ILi1EEEEEEEEENS8_IJNS8_IJSC_SC_EEENS8_IJSA_S9_EEEEEEEEENS8_IJNS8_IJNS8_IJSC_NS5_ILi64EEEEEENS8_IJNS5_ILi512EEES6_EEEEEENS8_IJNS8_IJSD_SA_EEENS8_IJNS5_ILi1024EEENS5_ILi16EEEEEEEEEEEEEEEENS_10ViewEngineINS_8smem_ptrIPN7cutlass10bfloat16_tEEEEEEEC2ERKSW_RKS13_) ;  /* 0xffff1f0000007944 */ /* 0x024fea0003c3ffff */
        /* <DEDUP_REMOVED lines=29> */
[----:B-12--5:R-:W-:Y:S05]  /*16430*/  CALL.REL.NOINC `($_ZN7cutlass13device_kernelIN5flash19enable_sm80_to_sm89INS1_16FlashAttnBwdSm80INS1_25CollectiveMainloopBwdSm80ILi2ELi2EN4cute5tupleIJNS5_1CILi128EEES8_NS7_ILi64EEEEEENS_10bfloat16_tEfNS_4arch4Sm80ELb0ELb1ELb1ELb0ELb0ELb0ELb0ELb0ELi2ELi4ELi4ELi4ELb0EEENS1_21CollectiveEpilogueBwdISA_SB_SD_Li256ELb0ELb0ELi2EEENS1_19SingleTileSchedulerILb0ELb0ELb0ELi128EEEEEEEEEvNT_6ParamsE$_ZZN4cute7idx2crdINS_5tupleIJiiNS_1CILi0EEEEEENS1_IJNS1_IJNS2_ILi4EEENS2_ILi8EEEEEENS2_ILi2EEENS2_ILi1EEEEEEEEDaRKT_RKT0_ENKUlRKT_RKT0_E_clIiS7_EEDaSJ_SM_) ;  /* 0xffff988000007944 */ /* 0x026fea0003c3ffff */
[----:B------:R-:W-:Y:S02]  /*16440*/  MOV R2, 0x16460 ;  /* 0x0001646000027802 */ /* 0x000fe40000000f00 */
[----:B-1----:R-:W-:Y:S05]  /*16450*/  CALL.REL.NOINC `($_ZN7cutlass13device_kernelIN5flash19enable_sm80_to_sm89INS1_16FlashAttnBwdSm80INS1_25CollectiveMainloopBwdSm80ILi2ELi2EN4cute5tupleIJNS5_1CILi128EEES8_NS7_ILi64EEEEEENS_10bfloat16_tEfNS_4arch4Sm80ELb0ELb1ELb1ELb0ELb0ELb0ELb0ELb0ELi2ELi4ELi4ELi4ELb0EEENS1_21CollectiveEpilogueBwdISA_SB_SD_Li256ELb0ELb0ELi2EEENS1_19SingleTileSchedulerILb0ELb0ELb0ELi128EEEEEEEEEvNT_6ParamsE$_ZZN4cute7idx2crdINS_5tupleIJiiNS_1CILi0EEEEEENS1_IJNS1_IJNS2_ILi4EEENS2_ILi8EEEEEENS2_ILi2EEENS2_ILi1EEEEEEEEDaRKT_RKT0_ENKUlRKT_RKT0_E_clIiS8_EEDaSJ_SM_) ;  /* 0xffff9c8000007944 */ /* 0x002fea0003c3ffff */
[----:B------:R1:W-:Y:S01]  /*16460*/  STL [R1+0x758], R6 ;  /* 0x0007580601007387 */ /* 0x0003e20000100800 */
[----:B------:R-:W-:-:S02]  /*16470*/  MOV R2, R27 ;  /* 0x0000001b00027202 */ /* 0x000fc40000000f00 */
[----:B------:R-:W-:Y:S02]  /*16480*/  MOV R72, 0x164a0 ;  /* 0x000164a000487802 */ /* 0x000fe40000000f00 */
[----:B-1----:R-:W-:Y:S05]  /*16490*/  CALL.REL.NOINC `($_ZN7cutlass13device_kernelIN5flash19enable_sm80_to_sm89INS1_16FlashAttnBwdSm80INS1_25CollectiveMainloopBwdSm80ILi2ELi2EN4cute5tupleIJNS5_1CILi128EEES8_NS7_ILi64EEEEEENS_10bfloat16_tEfNS_4arch4Sm80ELb0ELb1ELb1ELb0ELb0ELb0ELb0ELb0ELi2ELi4ELi4ELi4ELb0EEENS1_21CollectiveEpilogueBwdISA_SB_SD_Li256ELb0ELb0ELi2EEENS1_19SingleTileSchedulerILb0ELb0ELb0ELi128EEEEEEEEEvNT_6ParamsE$_ZZN4cute9transformINS_5tupleIJiiNS_1CILi0EEEEEENS1_IJNS1_IJNS2_ILi4EEENS2_ILi8EEEEEENS2_ILi2EEENS2_ILi1EEEEEEZNS_7idx2crdIS4_SA_EEDaRKT_RKT0_EUlRKT_RKT0_E_EEDaSE_SH_OT1_ENKUlDpSK_E_clIJNS1_IJiiEEEiS3_EEEDaSR_) ;  /* 0xffffa35000007944 */ /* 0x002fea0003c3ffff */
[----:B------:R-:W-:Y:S02]  /*164a0*/  MOV R6, 0x164c0 ;  /* 0x000164c000067802 */ /* 0x000fe40000000f00 */
[----:B--2--5:R-:W-:Y:S05]  /*164b0*/  CALL.REL.NOINC `($_ZN7cutlass13device_kernelIN5flash19enable_sm80_to_sm89INS1_16FlashAttnBwdSm80INS1_25CollectiveMainloopBwdSm80ILi2ELi2EN4cute5tupleIJNS5_1CILi128EEES8_NS7_ILi64EEEEEENS_10bfloat16_tEfNS_4arch4Sm80ELb0ELb1ELb1ELb0ELb0ELb0ELb0ELb0ELi2ELi4ELi4ELi4ELb0EEENS1_21CollectiveEpilogueBwdISA_SB_SD_Li256ELb0ELb0ELi2EEENS1_19SingleTileSchedulerILb0ELb0ELb0ELi128EEEEEEEEEvNT_6ParamsE$_ZZN4cute13to_mixed_bitsINS_5tupleIJNS1_IJNS_1CILi4EEENS2_ILi8EEEEEENS2_ILi2EEENS2_ILi1EEEEEENS1_IJNS1_IJNS2_ILi0EEENS2_ILi64EEEEEES9_S9_EEENS1_IJNS1_IJiiEEEiS9_EEEEEDaRKT_RKT0_RKT1_ENKUlRKT_RKT0_RKT1_E_clIS5_SB_SD_EEDaSQ_ST_SW_) ;  /* 0xffff644000007944 */ /* 0x024fea0003c3ffff */
[----:B------:R-:W-:Y:S02]  /*164c0*/  MOV R2, 0x164e0 ;  /* 0x000164e000027802 */ /* 0x000fe40000000f00 */
[----:B------:R-:W-:Y:S05]  /*164d0*/  CALL.REL.NOINC `($_ZN7cutlass13device_kernelIN5flash19enable_sm80_to_sm89INS1_16FlashAttnBwdSm80INS1_25CollectiveMainloopBwdSm80ILi2ELi2EN4cute5tupleIJNS5_1CILi128EEES8_NS7_ILi64EEEEEENS_10bfloat16_tEfNS_4arch4Sm80ELb0ELb1ELb1ELb0ELb0ELb0ELb0ELb0ELi2ELi4ELi4ELi4ELb0EEENS1_21CollectiveEpilogueBwdISA_SB_SD_Li256ELb0ELb0ELi2EEENS1_19SingleTileSchedulerILb0ELb0ELb0ELi128EEEEEEEEEvNT_6ParamsE$_ZZN4cute13to_mixed_bitsINS_5tupleIJNS1_IJNS_1CILi4EEENS2_ILi8EEEEEENS2_ILi2EEENS2_ILi1EEEEEENS1_IJNS1_IJNS2_ILi0EEENS2_ILi64EEEEEES9_S9_EEENS1_IJNS1_IJiiEEEiS9_EEEEEDaRKT_RKT0_RKT1_ENKUlDpRKT_E_clIJNS_9MixedBitsILj0ELj448EEENS2_ILj0EEESW_EEEDaSR_) ;  /* 0xffff63f000007944 */ /* 0x000fea0003c3ffff */
        /* <DEDUP_REMOVED lines=52> */
[----:B------:R-:W-:Y:S01]  /*16820*/  IMAD.MOV.U32 R8, RZ, RZ, R2 ;  /* 0x000000ffff087224 */ /* 0x000fe200078e0002 */
[----:B------:R-:W-:Y:S01]  /*16830*/  MOV R2, R26 ;  /* 0x0000001a00027202 */ /* 0x000fe20000000f00 */
[----:B------:R-:W-:Y:S01]  /*16840*/  IMAD.MOV.U32 R10, RZ, RZ, R52 ;  /* 0x000000ffff0a7224 */ /* 0x000fe200078e0034 */
[----:B------:R-:W-:-:S02]  /*16850*/  MOV R7, R45 ;  /* 0x0000002d00077202 */ /* 0x000fc40000000f00 */
[----:B------:R-:W-:Y:S01]  /*16860*/  MOV R6, 0x16890 ;  /* 0x0001689000067802 */ /* 0x000fe20000000f00 */
[----:B--2---:R1:W-:Y:S04]  /*16870*/  STL.64 [R1+0x788], R4 ;  /* 0x0007880401007387 */ /* 0x0043e80000100a00 */
[----:B-1----:R-:W-:Y:S05]  /*16880*/  CALL.REL.NOINC `($_ZN7cutlass13device_kernelIN5flash19enable_sm80_to_sm89INS1_16FlashAttnBwdSm80INS1_25CollectiveMainloopBwdSm80ILi2ELi2EN4cute5tupleIJNS5_1CILi128EEES8_NS7_ILi64EEEEEENS_10bfloat16_tEfNS_4arch4Sm80ELb0ELb1ELb1ELb0ELb0ELb0ELb0ELb0ELi2ELi4ELi4ELi4ELb0EEENS1_21CollectiveEpilogueBwdISA_SB_SD_Li256ELb0ELb0ELi2EEENS1_19SingleTileSchedulerILb0ELb0ELb0ELi128EEEEEEEEEvNT_6ParamsE$_ZN4cute3eso3ESOILb0ELb0EJiiiNS_1CILi72EEENS2_ILi512EEEEEC2ERKiS7_S7_RKS3_RKS4_) ;  /* 0xffff12d000007944 */ /* 0x002fea0003c3ffff */
        /* <DEDUP_REMOVED lines=16> */
[----:B------:R-:W-:-:S03]  /*16990*/  MOV R8, 0x169f0 ;  /* 0x000169f000087802 */ /* 0x000fc60000000f00 */
[----:B------:R1:W-:Y:S01]  /*169a0*/  STL.U8 [R1+0x11e0], RZ ;  /* 0x0011e0ff01007387 */ /* 0x0003e20000100000 */
[----:B--2---:R-:W-:-:S03]  /*169b0*/  MOV R2, R5 ;  /* 0x0000000500027202 */ /* 0x004fc60000000f00 */
[----:B------:R1:W-:Y:S04]  /*169c0*/  STL [R1+0x77c], R4 ;  /* 0x00077c0401007387 */ /* 0x0003e80000100800 */
[----:B---3--:R1:W-:Y:S02]  /*169d0*/  STL.64 [R1+0x780], R2 ;  /* 0x0007800201007387 */ /* 0x0083e40000100a00 */
[----:B-1----:R-:W-:Y:S05]  /*169e0*/  CALL.REL.NOINC `($_ZN7cutlass13device_kernelIN5flash19enable_sm80_to_sm89INS1_16FlashAttnBwdSm80INS1_25CollectiveMainloopBwdSm80ILi2ELi2EN4cute5tupleIJNS5_1CILi128EEES8_NS7_ILi64EEEEEENS_10bfloat16_tEfNS_4arch4Sm80ELb0ELb1ELb1ELb0ELb0ELb0ELb0ELb0ELi2ELi4ELi4ELi4ELb0EEENS1_21CollectiveEpilogueBwdISA_SB_SD_Li256ELb0ELb0ELi2EEENS1_19SingleTileSchedulerILb0ELb0ELb0ELi128EEEEEEEEEvNT_6ParamsE$_ZZN4cute6detail16composition_implINS_5tupleIJNS_1CILi8EEENS3_ILi2EEES5_S5_S4_S5_EEENS2_IJNS3_ILi1EEEiiiNS3_ILi72EEENS3_ILi512EEEEEENS2_IJNS2_IJS5_S5_EEES4_NS3_ILi4EEEEEENS2_IJNS2_IJS7_S4_EEENS3_ILi1024EEENS3_ILi16EEEEEEEEDaRKT_RKT0_RKT1_RKT2_ENKUlRKT_RKT0_E_clISB_SE_EEDaSW_SZ_) ;  /* 0xffff779000007944 */ /* 0x002fea0003c3ffff */
[----:B------:R-:W-:Y:S01]  /*169f0*/  MOV R3, R16 ;  /* 0x0000001000037202 */ /* 0x000fe20000000f00 */
[----:B------:R-:W-:Y:S01]  /*16a00*/  IMAD.MOV.U32 R2, RZ, RZ, R46 ;  /* 0x000000ffff027224 */ /* 0x000fe200078e002e */
[----:B------:R-:W-:Y:S02]  /*16a10*/  MOV R16, 0x16a30 ;  /* 0x00016a3000107802 */ /* 0x000fe40000000f00 */
[----:B--2--5:R-:W-:Y:S05]  /*16a20*/  CALL.REL.NOINC `($_ZN7cutlass13device_kernelIN5flash19enable_sm80_to_sm89INS1_16FlashAttnBwdSm80INS1_25CollectiveMainloopBwdSm80ILi2ELi2EN4cute5tupleIJNS5_1CILi128EEES8_NS7_ILi64EEEEEENS_10bfloat16_tEfNS_4arch4Sm80ELb0ELb1ELb1ELb0ELb0ELb0ELb0ELb0ELi2ELi4ELi4ELi4ELb0EEENS1_21CollectiveEpilogueBwdISA_SB_SD_Li256ELb0ELb0ELi2EEENS1_19SingleTileSchedulerILb0ELb0ELb0ELi128EEEEEEEEEvNT_6ParamsE$_ZZN4cute6detail16composition_implINS_5tupleIJNS_1CILi8EEENS3_ILi2EEES5_S5_S4_S5_EEENS2_IJNS3_ILi1EEEiiiNS3_ILi72EEENS3_ILi512EEEEEENS2_IJNS2_IJS5_S5_EEES4_NS3_ILi4EEEEEENS2_IJNS2_IJS7_S4_EEENS3_ILi1024EEENS3_ILi16EEEEEEEEDaRKT_RKT0_RKT1_RKT2_ENKUlRKT_RKT0_E_clISC_SG_EEDaSW_SZ_) ;  /* 0xffff783000007944 */ /* 0x024fea0003c3ffff */
[----:B-----5:R2:W-:Y:S01]  /*16a30*/  STL.64 [R1+0x770], R2 ;  /* 0x0007700201007387 */ /* 0x0205e20000100a00 */
[----:B------:R-:W-:-:S03]  /*16a40*/  MOV R4, 0x16a60 ;  /* 0x00016a6000047802 */ /* 0x000fc60000000f00 */
[----:B-12---:R-:W-:Y:S05]  /*16a50*/  CALL.REL.NOINC `($_ZN7cutlass13device_kernelIN5flash19enable_sm80_to_sm89INS1_16FlashAttnBwdSm80INS1_25CollectiveMainloopBwdSm80ILi2ELi2EN4cute5tupleIJNS5_1CILi128EEES8_NS7_ILi64EEEEEENS_10bfloat16_tEfNS_4arch4Sm80ELb0ELb1ELb1ELb0ELb0ELb0ELb0ELb0ELi2ELi4ELi4ELi4ELb0EEENS1_21CollectiveEpilogueBwdISA_SB_SD_Li256ELb0ELb0ELi2EEENS1_19SingleTileSchedulerILb0ELb0ELb0ELi128EEEEEEEEEvNT_6ParamsE$_ZN4cute3eso3ESOILb0ELb0EJNS_5tupleIJNS_1CILi1EEEiEEENS3_ILi1024EEENS2_IJiiEEEEEC2ERKS5_RKS6_RKS7_) ;  /* 0xffff000000007944 */ /* 0x006fea0003c3ffff */
[----:B------:R2:W5:Y:S04]  /*16a60*/  LDL R5, [R1+0x760] ;  /* 0x0007600001057983 */ /* 0x0005680000100800 */
[----:B-1----:R2:W5:Y:S01]  /*16a70*/  LDL.64 R2, [R1+0x758] ;  /* 0x0007580001027983 */ /* 0x0025620000100a00 */
[----:B------:R-:W-:-:S03]  /*16a80*/  MOV R6, 0x16aa0 ;  /* 0x00016aa000067802 */ /* 0x000fc60000000f00 */
[----:B--2--5:R-:W-:Y:S05]  /*16a90*/  CALL.REL.NOINC `($_ZN7cutlass13device_kernelIN5flash19enable_sm80_to_sm89INS1_16FlashAttnBwdSm80INS1_25CollectiveMainloopBwdSm80ILi2ELi2EN4cute5tupleIJNS5_1CILi128EEES8_NS7_ILi64EEEEEENS_10bfloat16_tEfNS_4arch4Sm80ELb0ELb1ELb1ELb0ELb0ELb0ELb0ELb0ELi2ELi4ELi4ELi4ELb0EEENS1_21CollectiveEpilogueBwdISA_SB_SD_Li256ELb0ELb0ELi2EEENS1_19SingleTileSchedulerILb0ELb0ELb0ELi128EEEEEEEEEvNT_6ParamsE$_ZN4cute5tupleIJNS0_IJNS0_IJNS_1CILi2EEES2_EEENS1_ILi8EEES3_EEENS0_IJNS0_IJNS1_ILi1EEEiEEENS1_ILi1024EEENS0_IJiiEEEEEEEEC2ERKS5_RKSA_) ;  /* 0xffff482000007944 */ /* 0x024fea0003c3ffff */
[----:B-1----:R1:W5:Y:S04]  /*16aa0*/  LDL R4, [R1+0x760] ;  /* 0x0007600001047983 */ /* 0x0023680000100800 */
[----:B------:R1:W5:Y:S01]  /*16ab0*/  LDL.64 R2, [R1+0x758] ;  /* 0x0007580001027983 */ /* 0x0003620000100a00 */
[----:B------:R-:W-:Y:S01]  /*16ac0*/  LEA.HI R6, R11, R11, RZ, 0x1d ;  /* 0x0000000b0b067211 */ /* 0x000fe200078fe8ff */
[----:B------:R-:W-:-:S04]  /*16ad0*/  IMAD.MOV.U32 R5, RZ, RZ, R50 ;  /* 0x000000ffff057224 */ /* 0x000fc800078e0032 */
[----:B------:R-:W-:Y:S01]  /*16ae0*/  IMAD.U32 R8, R9, 0x2, R6 ;  /* 0x0000000209087824 */ /* 0x000fe200078e0006 */
[----:B------:R-:W-:-:S04]  /*16af0*/  MOV R6, 0x16b20 ;  /* 0x00016b2000067802 */ /* 0x000fc80000000f00 */
[----:B------:R1:W-:Y:S03]  /*16b00*/  STL [R1+0x11e4], R8 ;  /* 0x0011e40801007387 */ /* 0x0003e60000100800 */
[----:B-1---5:R-:W-:Y:S05]  /*16b10*/  CALL.REL.NOINC `($_ZN7cutlass13device_kernelIN5flash19enable_sm80_to_sm89INS1_16FlashAttnBwdSm80INS1_25CollectiveMainloopBwdSm80ILi2ELi2EN4cute5tupleIJNS5_1CILi128EEES8_NS7_ILi64EEEEEENS_10bfloat16_tEfNS_4arch4Sm80ELb0ELb1ELb1ELb0ELb0ELb0ELb0ELb0ELi2ELi4ELi4ELi4ELb0EEENS1_21CollectiveEpilogueBwdISA_SB_SD_Li256ELb0ELb0ELi2EEENS1_19SingleTileSchedulerILb0ELb0ELb0ELi128EEEEEEEEEvNT_6ParamsE$_ZN4cute3eso3ESOILb0ELb0EJNS_6LayoutINS_5tupleIJNS3_IJNS_1CILi2EEES5_EEENS4_ILi8EEES6_EEENS3_IJNS3_IJNS4_ILi1EEEiEEENS4_ILi1024EEENS3_IJiiEEEEEEEEjEEC2ERKSE_RKj) ;  /* 0xffff025000007944 */ /* 0x022fea0003c3ffff */
[----:B------:R-:W2:Y:S04]  /*16b20*/  LDL.64 R16, [R1+0x760] ;  /* 0x0007600001107983 */ /* 0x000ea80000100a00 */
[----:B-1----:R1:W5:Y:S01]  /*16b30*/  LDL.64 R4, [R1+0x758] ;  /* 0x0007580001047983 */ /* 0x0023620000100a00 */
[----:B------:R-:W-:Y:S02]  /*16b40*/  MOV R9, R27 ;  /* 0x0000001b00097202 */ /* 0x000fe40000000f00 */
[----:B------:R-:W-:Y:S01]  /*16b50*/  MOV R8, 0x16b80 ;  /* 0x00016b8000087802 */ /* 0x000fe20000000f00 */
[----:B--2---:R-:W-:-:S04]  /*16b60*/  IMAD.WIDE.U32 R2, R17, 0x2, R58 ;  /* 0x0000000211027825 */ /* 0x004fc800078e003a */
[----:B-1---5:R-:W-:Y:S05]  /*16b70*/  CALL.REL.NOINC `($_ZN7cutlass13device_kernelIN5flash19enable_sm80_to_sm89INS1_16FlashAttnBwdSm80INS1_25CollectiveMainloopBwdSm80ILi2ELi2EN4cute5tupleIJNS5_1CILi128EEES8_NS7_ILi64EEEEEENS_10bfloat16_tEfNS_4arch4Sm80ELb0ELb1ELb1ELb0ELb0ELb0ELb0ELb0ELi2ELi4ELi4ELi4ELb0EEENS1_21CollectiveEpilogueBwdISA_SB_SD_Li256ELb0ELb0ELi2EEENS1_19SingleTileSchedulerILb0ELb0ELb0ELi128EEEEEEEEEvNT_6ParamsE$_ZN4cute8smem_ptrIPN7cutlass10bfloat16_tEECI1NS_12iter_adaptorIS3_S4_EEES3_) ;  /* 0xffff4ff000007944 */ /* 0x022fea0003c3ffff */
[----:B-1----:R-:W2:Y:S01]  /*16b80*/  LDL.64 R2, [R1+0x758] ;  /* 0x0007580001027983 */ /* 0x002ea20000100a00 */
[----:B------:R-:W-:-:S03]  /*16b90*/  MOV R6, 0x16bc0 ;  /* 0x00016bc000067802 */ /* 0x000fc60000000f00 */
[----:B--2---:R1:W-:Y:S04]  /*16ba0*/  STL.64 [R1+0x770], R2 ;  /* 0x0007700201007387 */ /* 0x0043e80000100a00 */
[----:B-1----:R-:W-:Y:S05]  /*16bb0*/  CALL.REL.NOINC `($_ZN7cutlass13device_kernelIN5flash19enable_sm80_to_sm89INS1_16FlashAttnBwdSm80INS1_25CollectiveMainloopBwdSm80ILi2ELi2EN4cute5tupleIJNS5_1CILi128EEES8_NS7_ILi64EEEEEENS_10bfloat16_tEfNS_4arch4Sm80ELb0ELb1ELb1ELb0ELb0ELb0ELb0ELb0ELi2ELi4ELi4ELi4ELb0EEENS1_21CollectiveEpilogueBwdISA_SB_SD_Li256ELb0ELb0ELi2EEENS1_19SingleTileSchedulerILb0ELb0ELb0ELi128EEEEEEEEEvNT_6ParamsE$_ZN4cute3eso3ESOILb0ELb0EJNS_6LayoutINS_5tupleIJNS3_IJNS_1CILi2EEES5_EEENS4_ILi8EEES6_EEENS3_IJNS3_IJNS4_ILi1EEEiEEENS4_ILi1024EEENS3_IJiiEEEEEEEENS_10ViewEngineINS_8smem_ptrIPN7cutlass10bfloat16_tEEEEEEEC2ERKSE_RKSL_) ;  /* 0xffff013000007944 */ /* 0x002fea0003c3ffff */
[----:B-1----:R1:W5:Y:S04]  /*16bc0*/  LDL R5, [R1+0x75c] ;  /* 0x00075c0001057983 */ /* 0x0023680000100800 */
[----:B------:R1:W5:Y:S01]  /*16bd0*/  LDL R3, [R1+0x760] ;  /* 0x0007600001037983 */ /* 0x0003620000100800 */
[----:B------:R-:W-:-:S03]  /*16be0*/  MOV R4, 0x16c00 ;  /* 0x00016c0000047802 */ /* 0x000fc60000000f00 */
[----:B-1---5:R-:W-:Y:S05]  /*16bf0*/  CALL.REL.NOINC `($_ZN7cutlass13device_kernelIN5flash19enable_sm80_to_sm89INS1_16FlashAttnBwdSm80INS1_25CollectiveMainloopBwdSm80ILi2ELi2EN4cute5tupleIJNS5_1CILi128EEES8_NS7_ILi64EEEEEENS_10bfloat16_tEfNS_4arch4Sm80ELb0ELb1ELb1ELb0ELb0ELb0ELb0ELb0ELi2ELi4ELi4ELi4ELb0EEENS1_21CollectiveEpilogueBwdISA_SB_SD_Li256ELb0ELb0ELi2EEENS1_19SingleTileSchedulerILb0ELb0ELb0ELi128EEEEEEEEEvNT_6ParamsE$_ZZN4cute4takeILi1ELi3ENS_5tupleIJNS1_IJNS_1CILi1EEEiEEENS2_ILi1024EEENS1_IJiiEEEEEEEEDaRKT1_ENKUlDpRKT_E_clIJS5_S6_EEEDaSE_) ;  /* 0xffff674000007944 */ /* 0x022fea0003c3ffff */
[----:B------:R-:W-:Y:S02]  /*16c00*/  MOV R4, 0x16c20 ;  /* 0x00016c2000047802 */ /* 0x000fe40000000f00 */
[----:B-1---5:R-:W-:Y:S05]  /*16c10*/  CALL.REL.NOINC `($_ZN7cutlass13device_kernelIN5flash19enable_sm80_to_sm89INS1_16FlashAttnBwdSm80INS1_25CollectiveMainloopBwdSm80ILi2ELi2EN4cute5tupleIJNS5_1CILi128EEES8_NS7_ILi64EEEEEENS_10bfloat16_tEfNS_4arch4Sm80ELb0ELb1ELb1ELb0ELb0ELb0ELb0ELb0ELi2ELi4ELi4ELi4ELb0EEENS1_21CollectiveEpilogueBwdISA_SB_SD_Li256ELb0ELb0ELi2EEENS1_19SingleTileSchedulerILb0ELb0ELb0ELi128EEEEEEEEEvNT_6ParamsE$_ZZN4cute16flatten_to_tupleINS_5tupleIJNS_1CILi1024EEENS1_IJiiEEEEEEEEDaRKT_ENKUlRKT_E_clIS4_EEDaSB_) ;  /* 0xffff632000007944 */ /* 0x022fea0003c3ffff */
[----:B------:R1:W-:Y:S01]  /*16c20*/  STL.64 [R1+0x758], R2 ;  /* 0x0007580201007387 */ /* 0x0003e20000100a00 */
[----:B------:R-:W-:Y:S02]  /*16c30*/  MOV R58, R27 ;  /* 0x0000001b003a7202 */ /* 0x000fe40000000f00 */
[----:B------:R-:W-:Y:S02]  /*16c40*/  MOV R4, 0x16c60 ;  /* 0x00016c6000047802 */ /* 0x000fe40000000f00 */
[----:B-1----:R-:W-:Y:S05]  /*16c50*/  CALL.REL.NOINC `($_ZN7cutlass13device_kernelIN5flash19enable_sm80_to_sm89INS1_16FlashAttnBwdSm80INS1_25CollectiveMainloopBwdSm80ILi2ELi2EN4cute5tupleIJNS5_1CILi128EEES8_NS7_ILi64EEEEEENS_10bfloat16_tEfNS_4arch4Sm80ELb0ELb1ELb1ELb0ELb0ELb0ELb0ELb0ELi2ELi4ELi4ELi4ELb0EEENS1_21CollectiveEpilogueBwdISA_SB_SD_Li256ELb0ELb0ELi2EEENS1_19SingleTileSchedulerILb0ELb0ELb0ELi128EEEEEEEEEvNT_6ParamsE$_ZZN4cute12filter_tupleINS_5tupleIJNS_1CILi1024EEENS1_IJiiEEEEEEZNS_16flatten_to_tupleIS5_EEDaRKT_EUlRKT_E_EEDaS9_OT0_ENKUlDpSC_E_clIJNS1_IJS3_EEES4_EEEDaSG_) ;  /* 0xffff582000007944 */ /* 0x002fea0003c3ffff */
        /* <DEDUP_REMOVED lines=22> */
[----:B--2--5:R-:W-:Y:S05]  /*16dc0*/  CALL.REL.NOINC `($_ZN7cutlass13device_kernelIN5flash19enable_sm80_to_sm89INS1_16FlashAttnBwdSm80INS1_25CollectiveMainloopBwdSm80ILi2ELi2EN4cute5tupleIJNS5_1CILi128EEES8_NS7_ILi64EEEEEENS_10bfloat16_tEfNS_4arch4Sm80ELb0ELb1ELb1ELb0ELb0ELb0ELb0ELb0ELi2ELi4ELi4ELi4ELb0EEENS1_21CollectiveEpilogueBwdISA_SB_SD_Li256ELb0ELb0ELi2EEENS1_19SingleTileSchedulerILb0ELb0ELb0ELi128EEEEEEEEEvNT_6ParamsE$_ZN4cute3eso3ESOILb1ELb0EJNS_10UnderscoreES2_S2_iEEC2ERKS2_S5_S5_RKi) ;  /* 0xffff126000007944 */ /* 0x024fea0003c3ffff */
[----:B------:R-:W-:Y:S01]  /*16dd0*/  ULDC.64 UR4, c[0x0][0x118] ;  /* 0x0000460000047ab9 */ /* 0x000fe20000000a00 */
[----:B------:R2:W5:Y:S04]  /*16de0*/  LDL R7, [R1+0x758] ;  /* 0x0007580001077983 */ /* 0x0005680000100800 */
[----:B------:R2:W5:Y:S04]  /*16df0*/  LD.E R5, [R10.64] ;  /* 0x000000040a057980 */ /* 0x000568000c101900 */
[----:B-1----:R2:W5:Y:S01]  /*16e00*/  LD.E R3, [R10.64+0x4] ;  /* 0x000004040a037980 */ /* 0x002562000c101900 */
[----:B------:R-:W-:-:S03]  /*16e10*/  MOV R4, 0x16e30 ;  /* 0x00016e3000047802 */ /* 0x000fc60000000f00 */
[----:B--2--5:R-:W-:Y:S05]  /*16e20*/  CALL.REL.NOINC `($_ZN7cutlass13device_kernelIN5flash19enable_sm80_to_sm89INS1_16FlashAttnBwdSm80INS1_25CollectiveMainloopBwdSm80ILi2ELi2EN4cute5tupleIJNS5_1CILi128EEES8_NS7_ILi64EEEEEENS_10bfloat16_tEfNS_4arch4Sm80ELb0ELb1ELb1ELb0ELb0ELb0ELb0ELb0ELi2ELi4ELi4ELi4ELb0EEENS1_21CollectiveEpilogueBwdISA_SB_SD_Li256ELb0ELb0ELi2EEENS1_19SingleTileSchedulerILb0ELb0ELb0ELi128EEEEEEEEEvNT_6ParamsE$_ZZN4cute5sliceINS_5tupleIJNS_10UnderscoreES2_S2_iEEENS1_IJNS1_IJNS_1CILi1EEENS4_ILi0EEEEEENS4_ILi4096EEENS1_IJiiEEENS1_IJS6_NS4_ILi8192EEEEEEEEEEEDaRKT_RKT0_ENKUlRKT_RKT0_E_clIS2_S9_EEDaSL_SO_) ;  /* 0xffff66e000007944 */ /* 0x024fea0003c3ffff */
[----:B-----5:R2:W-:Y:S01]  /*16e30*/  STL.64 [R1+0x758], R2 ;  /* 0x0007580201007387 */ /* 0x0205e20000100a00 */
[----:B------:R-:W-:-:S02]  /*16e40*/  MOV R58, R27 ;  /* 0x0000001b003a7202 */ /* 0x000fc40000000f00 */
[----:B------:R-:W-:Y:S02]  /*16e50*/  MOV R4, 0x16e70 ;  /* 0x00016e7000047802 */ /* 0x000fe40000000f00 */
[----:B-12---:R-:W-:Y:S05]  /*16e60*/  CALL.REL.NOINC `($_ZN7cutlass13device_kernelIN5flash19enable_sm80_to_sm89INS1_16FlashAttnBwdSm80INS1_25CollectiveMainloopBwdSm80ILi2ELi2EN4cute5tupleIJNS5_1CILi128EEES8_NS7_ILi64EEEEEENS_10bfloat16_tEfNS_4arch4Sm80ELb0ELb1ELb1ELb0ELb0ELb0ELb0ELb0ELi2ELi4ELi4ELi4ELb0EEENS1_21CollectiveEpilogueBwdISA_SB_SD_Li256ELb0ELb0ELi2EEENS1_19SingleTileSchedulerILb0ELb0ELb0ELi128EEEEEEEEEvNT_6ParamsE$_ZZN4cute12filter_tupleINS_5tupleIJNS_10UnderscoreES2_S2_iEEENS1_IJNS1_IJNS_1CILi1EEENS4_ILi0EEEEEENS4_ILi4096EEENS1_IJiiEEENS1_IJS6_NS4_ILi8192EEEEEEEEEZNS_5sliceIS3_SC_EEDaRKT_RKT0_EUlRKT_RKT0_E_EEDaSG_SJ_OT1_ENKUlDpSM_E_clIJNS1_IJS7_EEENS1_IJS8_EEENS1_IJS9_EEENS1_IJEEEEEEDaST_) ;  /* 0xffff532000007944 */ /* 0x006fea0003c3ffff */
[----:B-----5:R-:W-:Y:S02]  /*16e70*/  MOV R8, R3 ;  /* 0x0000000300087202 */ /* 0x020fe40000000f00 */
[----:B------:R-:W-:Y:S02]  /*16e80*/  MOV R4, 0x16ea0 ;  /* 0x00016ea000047802 */ /* 0x000fe40000000f00 */
[----:B-1----:R-:W-:Y:S05]  /*16e90*/  CALL.REL.NOINC `($_ZN7cutlass13device_kernelIN5flash19enable_sm80_to_sm89INS1_16FlashAttnBwdSm80INS1_25CollectiveMainloopBwdSm80ILi2ELi2EN4cute5tupleIJNS5_1CILi128EEES8_NS7_ILi64EEEEEENS_10bfloat16_tEfNS_4arch4Sm80ELb0ELb1ELb1ELb0ELb0ELb0ELb0ELb0ELi2ELi4ELi4ELi4ELb0EEENS1_21CollectiveEpilogueBwdISA_SB_SD_Li256ELb0ELb0ELi2EEENS1_19SingleTileSchedulerILb0ELb0ELb0ELi128EEEEEEEEEvNT_6ParamsE$_ZN4cute5tupleIJNS0_IJNS0_IJNS_1CILi8EEENS1_ILi1EEEEEENS1_ILi2EEENS0_IJS5_S5_EEEEEENS0_IJNS0_IJS3_NS1_ILi0EEEEEENS1_ILi4096EEENS0_IJiiEEEEEEEEC2ERKS7_RKSC_) ;  /* 0xffff45f000007944 */ /* 0x002fea0003c3ffff */
[----:B-1----:R1:W5:Y:S01]  /*16ea0*/  LDL.64 R2, [R1+0x758] ;  /* 0x0007580001027983 */ /* 0x0023620000100a00 */
[----:B------:R-:W-:Y:S02]  /*16eb0*/  SHF.L.U32 R4, R7, 0xd, RZ ;  /* 0x0000000d07047819 */ /* 0x000fe400000006ff */
[----:B------:R-:W-:-:S03]  /*16ec0*/  MOV R6, 0x16ef0 ;  /* 0x00016ef000067802 */ /* 0x000fc60000000f00 */
[----:B------:R1:W-:Y:S04]  /*16ed0*/  STL [R1+0x770], R4 ;  /* 0x0007700401007387 */ /* 0x0003e80000100800 */
[----:B-1---5:R-:W-:Y:S05]  /*16ee0*/  CALL.REL.NOINC `($_ZN7cutlass13device_kernelIN5flash19enable_sm80_to_sm89INS1_16FlashAttnBwdSm80INS1_25CollectiveMainloopBwdSm80ILi2ELi2EN4cute5tupleIJNS5_1CILi128EEES8_NS7_ILi64EEEEEENS_10bfloat16_tEfNS_4arch4Sm80ELb0ELb1ELb1ELb0ELb0ELb0ELb0ELb0ELi2ELi4ELi4ELi4ELb0EEENS1_21CollectiveEpilogueBwdISA_SB_SD_Li256ELb0ELb0ELi2EEENS1_19SingleTileSchedulerILb0ELb0ELb0ELi128EEEEEEEEEvNT_6ParamsE$_ZN4cute3eso3ESOILb0ELb0EJNS_6LayoutINS_5tupleIJNS3_IJNS_1CILi8EEENS4_ILi1EEEEEENS4_ILi2EEENS3_IJS8_S8_EEEEEENS3_IJNS3_IJS6_NS4_ILi0EEEEEENS4_ILi4096EEENS3_IJiiEEEEEEEEiEEC2ERKSG_RKi) ;  /* 0xffff044000007944 */ /* 0x022fea0003c3ffff */
[----:B------:R-:W-:Y:S01]  /*16ef0*/  ULDC.64 UR4, c[0x0][0x118] ;  /* 0x0000460000047ab9 */ /* 0x000fe20000000a00 */
[----:B-1----:R-:W2:Y:S04]  /*16f00*/  LDL R2, [R1+0x760] ;  /* 0x0007600001027983 */ /* 0x002ea80000100800 */
[----:B------:R-:W2:Y:S04]  /*16f10*/  LD.E.64 R10, [R10.64+0x8] ;  /* 0x000008040a0a7980 */ /* 0x000ea8000c101b00 */
[----:B------:R1:W5:Y:S01]  /*16f20*/  LDL.64 R4, [R1+0x758] ;  /* 0x0007580001047983 */ /* 0x0003620000100a00 */
[----:B------:R-:W-:-:S02]  /*16f30*/  MOV R9, R27 ;  /* 0x0000001b00097202 */ /* 0x000fc40000000f00 */
[----:B------:R-:W-:Y:S01]  /*16f40*/  MOV R8, 0x16f70 ;  /* 0x00016f7000087802 */ /* 0x000fe20000000f00 */
[----:B--2---:R-:W-:-:S04]  /*16f50*/  IMAD.WIDE R2, R2, 0x2, R10 ;  /* 0x0000000202027825 */ /* 0x004fc800078e020a */
[----:B-1---5:R-:W-:Y:S05]  /*16f60*/  CALL.REL.NOINC `($_ZN7cutlass13device_kernelIN5flash19enable_sm80_to_sm89INS1_16FlashAttnBwdSm80INS1_25CollectiveMainloopBwdSm80ILi2ELi2EN4cute5tupleIJNS5_1CILi128EEES8_NS7_ILi64EEEEEENS_10bfloat16_tEfNS_4arch4Sm80ELb0ELb1ELb1ELb0ELb0ELb0ELb0ELb0ELi2ELi4ELi4ELi4ELb0EEENS1_21CollectiveEpilogueBwdISA_SB_SD_Li256ELb0ELb0ELi2EEENS1_19SingleTileSchedulerILb0ELb0ELb0ELi128EEEEEEEEEvNT_6ParamsE$_ZN4cute8smem_ptrIPN7cutlass10bfloat16_tEECI1NS_12iter_adaptorIS3_S4_EEES3_) ;  /* 0xffff4c0000007944 */ /* 0x022fea0003c3ffff */
[----:B-1----:R-:W2:Y:S01]  /*16f70*/  LDL.64 R2, [R1+0x758] ;  /* 0x0007580001027983 */ /* 0x002ea20000100a00 */
[----:B------:R-:W-:-:S03]  /*16f80*/  MOV R6, 0x16fb0 ;  /* 0x00016fb000067802 */ /* 0x000fc60000000f00 */
[----:B--2---:R1:W-:Y:S04]  /*16f90*/  STL.64 [R1+0x770], R2 ;  /* 0x0007700201007387 */ /* 0x0043e80000100a00 */
[----:B-1----:R-:W-:Y:S05]  /*16fa0*/  CALL.REL.NOINC `($_ZN7cutlass13device_kernelIN5flash19enable_sm80_to_sm89INS1_16FlashAttnBwdSm80INS1_25CollectiveMainloopBwdSm80ILi2ELi2EN4cute5tupleIJNS5_1CILi128EEES8_NS7_ILi64EEEEEENS_10bfloat16_tEfNS_4arch4Sm80ELb0ELb1ELb1ELb0ELb0ELb0ELb0ELb0ELi2ELi4ELi4ELi4ELb0EEENS1_21CollectiveEpilogueBwdISA_SB_SD_Li256ELb0ELb0ELi2EEENS1_19SingleTileSchedulerILb0ELb0ELb0ELi128EEEEEEEEEvNT_6ParamsE$_ZN4cute3eso3ESOILb0ELb0EJNS_6LayoutINS_5tupleIJNS3_IJNS_1CILi8EEENS4_ILi1EEEEEENS4_ILi2EEENS3_IJS8_S8_EEEEEENS3_IJNS3_IJS6_NS4_ILi0EEEEEENS4_ILi4096EEENS3_IJiiEEEEEEEENS_10ViewEngineINS_8smem_ptrIPN7cutlass10bfloat16_tEEEEEEEC2ERKSG_RKSN_) ;  /* 0xffff031000007944 */ /* 0x002fea0003c3ffff */
[----:B------:R2:W5:Y:S04]  /*16fb0*/  LDL.64 R56, [R1+0x760] ;  /* 0x0007600001387983 */ /* 0x0005680000100a00 */
[----:B------:R2:W5:Y:S04]  /*16fc0*/  LDL.64 R54, [R28+0x30] ;  /* 0x000030001c367983 */ /* 0x0005680000100a00 */
[----:B------:R2:W5:Y:S01]  /*16fd0*/  LDL.64 R46, [R1+0x758] ;  /* 0x00075800012e7983 */ /* 0x0005620000100a00 */
[----:B------:R-:W-:Y:S01]  /*16fe0*/  IMAD.MOV.U32 R6, RZ, RZ, R14 ;  /* 0x000000ffff067224 */ /* 0x000fe200078e000e */
[----:B-1----:R-:W-:-:S02]  /*16ff0*/  MOV R3, R15 ;  /* 0x0000000f00037202 */ /* 0x002fc40000000f00 */
[----:B------:R-:W-:Y:S02]  /*17000*/  MOV R4, 0x17020 ;  /* 0x0001702000047802 */ /* 0x000fe40000000f00 */
[----:B--2--5:R-:W-:Y:S05]  /*17010*/  CALL.REL.NOINC `($_ZN7cutlass13device_kernelIN5flash19enable_sm80_to_sm89INS1_16FlashAttnBwdSm80INS1_25CollectiveMainloopBwdSm80ILi2ELi2EN4cute5tupleIJNS5_1CILi128EEES8_NS7_ILi64EEEEEENS_10bfloat16_tEfNS_4arch4Sm80ELb0ELb1ELb1ELb0ELb0ELb0ELb0ELb0ELi2ELi4ELi4ELi4ELb0EEENS1_21CollectiveEpilogueBwdISA_SB_SD_Li256ELb0ELb0ELi2EEENS1_19SingleTileSchedulerILb0ELb0ELb0ELi128EEEEEEEEEvNT_6ParamsE$_ZN4cute3eso3ESOILb1ELb0EJNS_6LayoutINS_5tupleIJNS3_IJNS_1CILi8EEENS4_ILi1EEEEEENS4_ILi2EEENS4_ILi4EEEEEENS3_IJNS3_IJS6_NS4_ILi0EEEEEES5_NS4_ILi16EEEEEEEENS_10ViewEngineIPN7cutlass10bfloat16_tEEEEEC2ERKSF_RKSK_) ;  /* 0xffff3df000007944 */ /* 0x024fea0003c3ffff */
[----:B------:R2:W5:Y:S01]  /*17020*/  LDL.64 R52, [R1+0x758] ;  /* 0x0007580001347983 */ /* 0x0005620000100a00 */
[----:B-1----:R-:W-:Y:S01]  /*17030*/  IMAD.MOV.U32 R6, RZ, RZ, R12 ;  /* 0x000000ffff067224 */ /* 0x002fe200078e000c */
[----:B------:R-:W-:Y:S02]  /*17040*/  MOV R3, R13 ;  /* 0x0000000d00037202 */ /* 0x000fe40000000f00 */
[----:B------:R-:W-:Y:S02]  /*17050*/  MOV R4, 0x17070 ;  /* 0x0001707000047802 */ /* 0x000fe40000000f00 */
[----:B--2--5:R-:W-:Y:S05]  /*17060*/  CALL.REL.NOINC `($_ZN7cutlass13device_kernelIN5flash19enable_sm80_to_sm89INS1_16FlashAttnBwdSm80INS1_25CollectiveMainloopBwdSm80ILi2ELi2EN4cute5tupleIJNS5_1CILi128EEES8_NS7_ILi64EEEEEENS_10bfloat16_tEfNS_4arch4Sm80ELb0ELb1ELb1ELb0ELb0ELb0ELb0ELb0ELi2ELi4ELi4ELi4ELb0EEENS1_21CollectiveEpilogueBwdISA_SB_SD_Li256ELb0ELb0ELi2EEENS1_19SingleTileSchedulerILb0ELb0ELb0ELi128EEEEEEEEEvNT_6ParamsE$_ZN4cute3eso3ESOILb1ELb0EJNS_6LayoutINS_5tupleIJNS3_IJNS_1CILi8EEENS4_ILi1EEEEEENS4_ILi4EEES8_EEENS3_IJNS3_IJS6_NS4_ILi0EEEEEES5_NS4_ILi32EEEEEEEENS_10ViewEngineIPN7cutlass10bfloat16_tEEEEEC2ERKSE_RKSJ_) ;  /* 0xffff3ff000007944 */ /* 0x024fea0003c3ffff */
[----:B------:R2:W5:Y:S01]  /*17070*/  LDL.64 R50, [R1+0x758] ;  /* 0x0007580001327983 */ /* 0x0005620000100a00 */
[----:B------:R-:W-:Y:S01]  /*17080*/  IMAD.MOV.U32 R9, RZ, RZ, R27 ;  /* 0x000000ffff097224 */ /* 0x000fe200078e001b */
[----:B-1----:R-:W-:Y:S01]  /*17090*/  MOV R2, R56 ;  /* 0x0000003800027202 */ /* 0x002fe20000000f00 */
[----:B------:R-:W-:Y:S01]  /*170a0*/  IMAD.MOV.U32 R3, RZ, RZ, R57 ;  /* 0x000000ffff037224 */ /* 0x000fe200078e0039 */
[----:B------:R-:W-:Y:S02]  /*170b0*/  MOV R8, 0x170d0 ;  /* 0x000170d000087802 */ /* 0x000fe40000000f00 */
[----:B--2--5:R-:W-:Y:S05]  /*170c0*/  CALL.REL.NOINC `($_ZN7cutlass13device_kernelIN5flash19enable_sm80_to_sm89INS1_16FlashAttnBwdSm80INS1_25CollectiveMainloopBwdSm80ILi2ELi2EN4cute5tupleIJNS5_1CILi128EEES8_NS7_ILi64EEEEEENS_10bfloat16_tEfNS_4arch4Sm80ELb0ELb1ELb1ELb0ELb0ELb0ELb0ELb0ELi2ELi4ELi4ELi4ELb0EEENS1_21CollectiveEpilogueBwdISA_SB_SD_Li256ELb0ELb0ELi2EEENS1_19SingleTileSchedulerILb0ELb0ELb0ELi128EEEEEEEEEvNT_6ParamsE$_ZN4cute8smem_ptrIPN7cutlass10bfloat16_tEECI1NS_12iter_adaptorIS3_S4_EEES3_) ;  /* 0xffff4aa000007944 */ /* 0x024fea0003c3ffff */
[----:B-1----:R1:W5:Y:S01]  /*170d0*/  LDL.64 R2, [R1+0x758] ;  /* 0x0007580001027983 */ /* 0x0023620000100a00 */
[----:B------:R-:W-:Y:S02]  /*170e0*/  MOV R69, R27 ;  /* 0x0000001b00457202 */ /* 0x000fe40000000f00 */
[----:B------:R-:W-:-:S02]  /*170f0*/  MOV R6, 0x17110 ;  /* 0x0001711000067802 */ /* 0x000fc40000000f00 */
[----:B-1---5:R-:W-:Y:S05]  /*17100*/  CALL.REL.NOINC `($_ZN7cutlass13device_kernelIN5flash19enable_sm80_to_sm89INS1_16FlashAttnBwdSm80INS1_25CollectiveMainloopBwdSm80ILi2ELi2EN4cute5tupleIJNS5_1CILi128EEES8_NS7_ILi64EEEEEENS_10bfloat16_tEfNS_4arch4Sm80ELb0ELb1ELb1ELb0ELb0ELb0ELb0ELb0ELi2ELi4ELi4ELi4ELb0EEENS1_21CollectiveEpilogueBwdISA_SB_SD_Li256ELb0ELb0ELi2EEENS1_19SingleTileSchedulerILb0ELb0ELb0ELi128EEEEEEEEEvNT_6ParamsE$_ZN4cute3eso3ESOILb1ELb0EJNS_6LayoutINS_5tupleIJNS3_IJNS_1CILi8EEENS4_ILi1EEEEEENS4_ILi2EEEEEENS3_IJNS3_IJS6_NS4_ILi0EEEEEENS4_ILi4096EEEEEEEENS_10ViewEngineINS_8smem_ptrIPN7cutlass10bfloat16_tEEEEEEEC2ERKSE_RKSL_) ;  /* 0xffff3a9000007944 */ /* 0x022fea0003c3ffff */
[----:B-1----:R1:W5:Y:S01]  /*17110*/  LDL.64 R4, [R1+0x758] ;  /* 0x0007580001047983 */ /* 0x0023620000100a00 */
[----:B------:R-:W-:Y:S01]  /*17120*/  IMAD.MOV.U32 R69, RZ, RZ, R27 ;  /* 0x000000ffff457224 */ /* 0x000fe200078e001b */
[----:B------:R-:W-:Y:S01]  /*17130*/  MOV R6, R52 ;  /* 0x0000003400067202 */ /* 0x000fe20000000f00 */
[----:B------:R-:W-:Y:S01]  /*17140*/  IMAD.MOV.U32 R9, RZ, RZ, R53 ;  /* 0x000000ffff097224 */ /* 0x000fe200078e0035 */
[----:B------:R-:W-:-:S02]  /*17150*/  MOV R8, 0x17170 ;  /* 0x0001717000087802 */ /* 0x000fc40000000f00 */
[----:B-1---5:R-:W-:Y:S05]  /*17160*/  CALL.REL.NOINC `($_ZN7cutlass13device_kernelIN5flash19enable_sm80_to_sm89INS1_16FlashAttnBwdSm80INS1_25CollectiveMainloopBwdSm80ILi2ELi2EN4cute5tupleIJNS5_1CILi128EEES8_NS7_ILi64EEEEEENS_10bfloat16_tEfNS_4arch4Sm80ELb0ELb1ELb1ELb0ELb0ELb0ELb0ELb0ELi2ELi4ELi4ELi4ELb0EEENS1_21CollectiveEpilogueBwdISA_SB_SD_Li256ELb0ELb0ELi2EEENS1_19SingleTileSchedulerILb0ELb0ELb0ELi128EEEEEEEEEvNT_6ParamsE$_ZN4cute3eso3ESOILb1ELb0EJNS_6LayoutINS_5tupleIJNS3_IJNS_1CILi8EEENS4_ILi1EEEEEENS4_ILi2EEEEEENS3_IJNS3_IJS6_NS4_ILi0EEEEEES5_EEEEENS_10ViewEngineIPN7cutlass10bfloat16_tEEEEEC2ERKSD_RKSI_) ;  /* 0xffff3bc000007944 */ /* 0x022fea0003c3ffff */
[----:B------:R2:W5:Y:S01]  /*17170*/  LDL.64 R2, [R1+0x758] ;  /* 0x0007580001027983 */ /* 0x0005620000100a00 */
[----:B-1----:R-:W-:Y:S01]  /*17180*/  IMAD.MOV.U32 R7, RZ, RZ, R5 ;  /* 0x000000ffff077224 */ /* 0x002fe200078e0005 */
[----:B------:R-:W-:-:S02]  /*17190*/  MOV R69, R27 ;  /* 0x0000001b00457202 */ /* 0x000fc40000000f00 */
[----:B------:R-:W-:Y:S02]  /*171a0*/  MOV R6, 0x171c0 ;  /* 0x000171c000067802 */ /* 0x000fe40000000f00 */
[----:B--2--5:R-:W-:Y:S05]  /*171b0*/  CALL.REL.NOINC `($_ZN7cutlass13device_kernelIN5flash19enable_sm80_to_sm89INS1_16FlashAttnBwdSm80INS1_25CollectiveMainloopBwdSm80ILi2ELi2EN4cute5tupleIJNS5_1CILi128EEES8_NS7_ILi64EEEEEENS_10bfloat16_tEfNS_4arch4Sm80ELb0ELb1ELb1ELb0ELb0ELb0ELb0ELb0ELi2ELi4ELi4ELi4ELb0EEENS1_21CollectiveEpilogueBwdISA_SB_SD_Li256ELb0ELb0ELi2EEENS1_19SingleTileSchedulerILb0ELb0ELb0ELi128EEEEEEEEEvNT_6ParamsE$_ZN4cute3eso3ESOILb1ELb0EJNS_6LayoutINS_5tupleIJNS3_IJNS_1CILi8EEENS4_ILi1EEEEEENS3_IJNS4_ILi2EEEEEEEEENS3_IJNS3_IJS6_NS4_ILi0EEEEEENS3_IJNS4_ILi4096EEEEEEEEEEENS_10ViewEngineINS_8smem_ptrIPN7cutlass10bfloat16_tEEEEEEEC2ERKSG_RKSN_) ;  /* 0xffff37b000007944 */ /* 0x024fea0003c3ffff */
[----:B------:R2:W5:Y:S01]  /*171c0*/  LDL.64 R6, [R1+0x758] ;  /* 0x0007580001067983 */ /* 0x0005620000100a00 */
[----:B-1----:R-:W-:Y:S01]  /*171d0*/  IMAD.MOV.U32 R9, RZ, RZ, R3 ;  /* 0x000000ffff097224 */ /* 0x002fe200078e0003 */
[----:B------:R-:W-:Y:S02]  /*171e0*/  MOV R69, R27 ;  /* 0x0000001b00457202 */ /* 0x000fe40000000f00 */
[----:B------:R-:W-:Y:S02]  /*171f0*/  MOV R8, 0x17210 ;  /* 0x0001721000087802 */ /* 0x000fe40000000f00 */
[----:B--2--5:R-:W-:Y:S05]  /*17200*/  CALL.REL.NOINC `($_ZN7cutlass13device_kernelIN5flash19enable_sm80_to_sm89INS1_16FlashAttnBwdSm80INS1_25CollectiveMainloopBwdSm80ILi2ELi2EN4cute5tupleIJNS5_1CILi128EEES8_NS7_ILi64EEEEEENS_10bfloat16_tEfNS_4arch4Sm80ELb0ELb1ELb1ELb0ELb0ELb0ELb0ELb0ELi2ELi4ELi4ELi4ELb0EEENS1_21CollectiveEpilogueBwdISA_SB_SD_Li256ELb0ELb0ELi2EEENS1_19SingleTileSchedulerILb0ELb0ELb0ELi128EEEEEEEEEvNT_6ParamsE$_ZN4cute3eso3ESOILb1ELb0EJNS_6LayoutINS_5tupleIJNS3_IJNS_1CILi8EEENS4_ILi1EEEEEENS3_IJNS4_ILi2EEEEEEEEENS3_IJNS3_IJS6_NS4_ILi0EEEEEENS3_IJS5_EEEEEEEENS_10ViewEngineIPN7cutlass10bfloat16_tEEEEEC2ERKSF_RKSK_) ;  /* 0xffff387000007944 */ /* 0x024fea0003c3ffff */
[----:B-1----:R1:W5:Y:S01]  /*17210*/  LDL.64 R2, [R1+0x758] ;  /* 0x0007580001027983 */ /* 0x0023620000100a00 */
[----:B------:R-:W-:Y:S02]  /*17220*/  MOV R69, R27 ;  /* 0x0000001b00457202 */ /* 0x000fe40000000f00 */
[----:B------:R-:W-:Y:S02]  /*17230*/  MOV R10, 0x17250 ;  /* 0x00017250000a7802 */ /* 0x000fe40000000f00 */
[----:B-1---5:R-:W-:Y:S05]  /*17240*/  CALL.REL.NOINC `($_ZN7cutlass13device_kernelIN5flash19enable_sm80_to_sm89INS1_16FlashAttnBwdSm80INS1_25CollectiveMainloopBwdSm80ILi2ELi2EN4cute5tupleIJNS5_1CILi128EEES8_NS7_ILi64EEEEEENS_10bfloat16_tEfNS_4arch4Sm80ELb0ELb1ELb1ELb0ELb0ELb0ELb0ELb0ELi2ELi4ELi4ELi4ELb0EEENS1_21CollectiveEpilogueBwdISA_SB_SD_Li256ELb0ELb0ELi2EEENS1_19SingleTileSchedulerILb0ELb0ELb0ELi128EEEEEEEEEvNT_6ParamsE$_ZN4cute3eso3ESOILb1ELb0EJNS_6LayoutINS_5tupleIJNS3_IJNS3_IJNS_1CILi8EEENS4_ILi1EEEEEES6_EEENS3_IJNS3_IJS6_S6_EEENS4_ILi2EEEEEEEEENS3_IJNS3_IJNS3_IJS6_NS4_ILi0EEEEEESD_EEENS3_IJNS3_IJSD_SD_EEES5_EEEEEEEENS_10ViewEngineIPN7cutlass10bfloat16_tEEEEEC2ERKSJ_RKSO_) ;  /* 0xffff29d000007944 */ /* 0x022fea0003c3ffff */
[----:B------:R2:W5:Y:S01]  /*17250*/  LDL.64 R4, [R1+0x758] ;  /* 0x0007580001047983 */ /* 0x0005620000100a00 */
[----:B------:R-:W-:Y:S01]  /*17260*/  IMAD.MOV.U32 R9, RZ, RZ, R7 ;  /* 0x000000ffff097224 */ /* 0x000fe200078e0007 */
[----:B------:R-:W-:Y:S02]  /*17270*/  MOV R69, R27 ;  /* 0x0000001b00457202 */ /* 0x000fe40000000f00 */
[----:B-1----:R-:W-:-:S02]  /*17280*/  MOV R8, 0x172a0 ;  /* 0x000172a000087802 */ /* 0x002fc40000000f00 */
[----:B--2--5:R-:W-:Y:S05]  /*17290*/  CALL.REL.NOINC `($_ZN7cutlass13device_kernelIN5flash19enable_sm80_to_sm89INS1_16FlashAttnBwdSm80INS1_25CollectiveMainloopBwdSm80ILi2ELi2EN4cute5tupleIJNS5_1CILi128EEES8_NS7_ILi64EEEEEENS_10bfloat16_tEfNS_4arch4Sm80ELb0ELb1ELb1ELb0ELb0ELb0ELb0ELb0ELi2ELi4ELi4ELi4ELb0EEENS1_21CollectiveEpilogueBwdISA_SB_SD_Li256ELb0ELb0ELi2EEENS1_19SingleTileSchedulerILb0ELb0ELb0ELi128EEEEEEEEEvNT_6ParamsE$_ZN4cute3eso3ESOILb1ELb0EJNS_6LayoutINS_5tupleIJNS3_IJNS3_IJNS_1CILi8EEENS4_ILi1EEEEEES6_EEENS3_IJNS3_IJS6_S6_EEENS4_ILi2EEEEEEEEENS3_IJNS3_IJNS3_IJS6_NS4_ILi0EEEEEESD_EEENS3_IJNS3_IJSD_SD_EEENS4_ILi4096EEEEEEEEEEENS_10ViewEngineINS_8smem_ptrIPN7cutlass10bfloat16_tEEEEEEEC2ERKSK_RKSR_) ;  /* 0xffff288000007944 */ /* 0x024fea0003c3ffff */
[----:B------:R2:W5:Y:S01]  /*172a0*/  LDL.64 R2, [R1+0x758] ;  /* 0x0007580001027983 */ /* 0x0005620000100a00 */
[----:B------:R-:W-:Y:S01]  /*172b0*/  IMAD.MOV.U32 R6, RZ, RZ, R4 ;  /* 0x000000ffff067224 */ /* 0x000fe200078e0004 */
[----:B------:R-:W-:Y:S01]  /*172c0*/  MOV R9, R5 ;  /* 0x0000000500097202 */ /* 0x000fe20000000f00 */
[----:B------:R-:W-:Y:S01]  /*172d0*/  IMAD.MOV.U32 R69, RZ, RZ, R27 ;  /* 0x000000ffff457224 */ /* 0x000fe200078e001b */
[----:B------:R-:W-:-:S02]  /*172e0*/  MOV R8, 0x17300 ;  /* 0x0001730000087802 */ /* 0x000fc40000000f00 */
[----:B-12--5:R-:W-:Y:S05]  /*172f0*/  CALL.REL.NOINC `($_ZN7cutlass13device_kernelIN5flash19enable_sm80_to_sm89INS1_16FlashAttnBwdSm80INS1_25CollectiveMainloopBwdSm80ILi2ELi2EN4cute5tupleIJNS5_1CILi128EEES8_NS7_ILi64EEEEEENS_10bfloat16_tEfNS_4arch4Sm80ELb0ELb1ELb1ELb0ELb0ELb0ELb0ELb0ELi2ELi4ELi4ELi4ELb0EEENS1_21CollectiveEpilogueBwdISA_SB_SD_Li256ELb0ELb0ELi2EEENS1_19SingleTileSchedulerILb0ELb0ELb0ELi128EEEEEEEEEvNT_6ParamsE$_ZN4cute3eso3ESOILb1ELb0EJNS_6LayoutINS_5tupleIJNS3_IJNS_1CILi8EEENS4_ILi1EEEEEENS4_ILi2EEEEEENS3_IJNS3_IJS6_NS4_ILi0EEEEEES5_EEEEENS_10ViewEngineIPN7cutlass10bfloat16_tEEEEEC2ERKSD_RKSI_) ;  /* 0xffff3a3000007944 */ /* 0x026fea0003c3ffff */
[----:B------:R2:W5:Y:S01]  /*17300*/  LDL.64 R16, [R1+0x758] ;  /* 0x0007580001107983 */ /* 0x0005620000100a00 */
[----:B------:R-:W-:-:S02]  /*17310*/  MOV R9, R27 ;  /* 0x0000001b00097202 */ /* 0x000fc40000000f00 */
[----:B------:R-:W-:Y:S02]  /*17320*/  MOV R8, 0x17340 ;  /* 0x0001734000087802 */ /* 0x000fe40000000f00 */
[----:B-12--5:R-:W-:Y:S05]  /*17330*/  CALL.REL.NOINC `($_ZN7cutlass13device_kernelIN5flash19enable_sm80_to_sm89INS1_16FlashAttnBwdSm80INS1_25CollectiveMainloopBwdSm80ILi2ELi2EN4cute5tupleIJNS5_1CILi128EEES8_NS7_ILi64EEEEEENS_10bfloat16_tEfNS_4arch4Sm80ELb0ELb1ELb1ELb0ELb0ELb0ELb0ELb0ELi2ELi4ELi4ELi4ELb0EEENS1_21CollectiveEpilogueBwdISA_SB_SD_Li256ELb0ELb0ELi2EEENS1_19SingleTileSchedulerILb0ELb0ELb0ELi128EEEEEEEEEvNT_6ParamsE$_ZN4cute8smem_ptrIPN7cutlass10bfloat16_tEECI1NS_12iter_adaptorIS3_S4_EEES3_) ;  /* 0xffff483000007944 */ /* 0x026fea0003c3ffff */
[----:B-1----:R1:W5:Y:S01]  /*17340*/  LDL.64 R2, [R1+0x758] ;  /* 0x0007580001027983 */ /* 0x0023620000100a00 */
[----:B------:R-:W-:Y:S02]  /*17350*/  MOV R69, R27 ;  /* 0x0000001b00457202 */ /* 0x000fe40000000f00 */
[----:B------:R-:W-:Y:S02]  /*17360*/  MOV R6, 0x17380 ;  /* 0x0001738000067802 */ /* 0x000fe40000000f00 */
[----:B-1---5:R-:W-:Y:S05]  /*17370*/  CALL.REL.NOINC `($_ZN7cutlass13device_kernelIN5flash19enable_sm80_to_sm89INS1_16FlashAttnBwdSm80INS1_25CollectiveMainloopBwdSm80ILi2ELi2EN4cute5tupleIJNS5_1CILi128EEES8_NS7_ILi64EEEEEENS_10bfloat16_tEfNS_4arch4Sm80ELb0ELb1ELb1ELb0ELb0ELb0ELb0ELb0ELi2ELi4ELi4ELi4ELb0EEENS1_21CollectiveEpilogueBwdISA_SB_SD_Li256ELb0ELb0ELi2EEENS1_19SingleTileSchedulerILb0ELb0ELb0ELi128EEEEEEEEEvNT_6ParamsE$_ZN4cute3eso3ESOILb1ELb0EJNS_6LayoutINS_5tupleIJNS3_IJNS_1CILi8EEENS4_ILi1EEEEEENS4_ILi2EEEEEENS3_IJNS3_IJS6_NS4_ILi0EEEEEENS4_ILi4096EEEEEEEENS_10ViewEngineINS_8smem_ptrIPN7cutlass10bfloat16_tEEEEEEEC2ERKSE_RKSL_) ;  /* 0xffff382000007944 */ /* 0x022fea0003c3ffff */
[----:B------:R2:W5:Y:S01]  /*17380*/  LDL.64 R58, [R1+0x758] ;  /* 0x00075800013a7983 */ /* 0x0005620000100a00 */
[----:B-1----:R-:W-:Y:S01]  /*17390*/  IMAD.MOV.U32 R2, RZ, RZ, R27 ;  /* 0x000000ffff027224 */ /* 0x002fe200078e001b */
[----:B------:R-:W-:Y:S02]  /*173a0*/  MOV R3, RZ ;  /* 0x000000ff00037202 */ /* 0x000fe40000000f00 */
[----:B------:R-:W-:Y:S02]  /*173b0*/  MOV R10, 0x173d0 ;  /* 0x000173d0000a7802 */ /* 0x000fe40000000f00 */
[----:B--2--5:R-:W-:Y:S05]  /*173c0*/  CALL.REL.NOINC `($_ZN7cutlass13device_kernelIN5flash19enable_sm80_to_sm89INS1_16FlashAttnBwdSm80INS1_25CollectiveMainloopBwdSm80ILi2ELi2EN4cute5tupleIJNS5_1CILi128EEES8_NS7_ILi64EEEEEENS_10bfloat16_tEfNS_4arch4Sm80ELb0ELb1ELb1ELb0ELb0ELb0ELb0ELb0ELi2ELi4ELi4ELi4ELb0EEENS1_21CollectiveEpilogueBwdISA_SB_SD_Li256ELb0ELb0ELi2EEENS1_19SingleTileSchedulerILb0ELb0ELb0ELi128EEEEEEEEEvNT_6ParamsE$_ZN4cute3eso3ESOILb1ELb0EJNS_10UnderscoreEiEEC2ERKS2_RKi) ;  /* 0xffff0ce000007944 */ /* 0x024fea0003c3ffff */
[----:B-1----:R-:W2:Y:S01]  /*173d0*/  LDL R3, [R1+0x758] ;  /* 0x0007580001037983 */ /* 0x002ea20000100800 */
[----:B------:R-:W-:Y:S01]  /*173e0*/  IMAD.MOV.U32 R2, RZ, RZ, R27 ;  /* 0x000000ffff027224 */ /* 0x000fe200078e001b */
[----:B------:R-:W-:Y:S02]  /*173f0*/  MOV R6, 0x17420 ;  /* 0x0001742000067802 */ /* 0x000fe40000000f00 */
[----:B--2---:R-:W-:-:S02]  /*17400*/  SHF.L.U32 R3, R3, 0xc, RZ ;  /* 0x0000000c03037819 */ /* 0x004fc400000006ff */
[----:B------:R-:W-:Y:S05]  /*17410*/  CALL.REL.NOINC `($_ZN7cutlass13device_kernelIN5flash19enable_sm80_to_sm89INS1_16FlashAttnBwdSm80INS1_25CollectiveMainloopBwdSm80ILi2ELi2EN4cute5tupleIJNS5_1CILi128EEES8_NS7_ILi64EEEEEENS_10bfloat16_tEfNS_4arch4Sm80ELb0ELb1ELb1ELb0ELb0ELb0ELb0ELb0ELi2ELi4ELi4ELi4ELb0EEENS1_21CollectiveEpilogueBwdISA_SB_SD_Li256ELb0ELb0ELi2EEENS1_19SingleTileSchedulerILb0ELb0ELb0ELi128EEEEEEEEEvNT_6ParamsE$_ZN4cute3eso3ESOILb1ELb0EJNS_6LayoutINS_5tupleIJNS3_IJNS_1CILi8EEENS4_ILi1EEEEEEEEENS3_IJNS3_IJS6_NS4_ILi0EEEEEEEEEEEiEEC2ERKSC_RKi) ;  /* 0xffff34a000007944 */ /* 0x000fea0003c3ffff */
[----:B-1----:R-:W2:Y:S01]  /*17420*/  LDL R3, [R1+0x758] ;  /* 0x0007580001037983 */ /* 0x002ea20000100800 */
[----:B------:R-:W-:-:S02]  /*17430*/  MOV R9, R27 ;  /* 0x0000001b00097202 */ /* 0x000fc40000000f00 */
[----:B------:R-:W-:Y:S01]  /*17440*/  MOV R8, 0x17470 ;  /* 0x0001747000087802 */ /* 0x000fe20000000f00 */
[----:B--2---:R-:W-:-:S04]  /*17450*/  IMAD.WIDE R2, R3, 0x2, R58 ;  /* 0x0000000203027825 */ /* 0x004fc800078e023a */
[----:B------:R-:W-:Y:S05]  /*17460*/  CALL.REL.NOINC `($_ZN7cutlass13device_kernelIN5flash19enable_sm80_to_sm89INS1_16FlashAttnBwdSm80INS1_25CollectiveMainloopBwdSm80ILi2ELi2EN4cute5tupleIJNS5_1CILi128EEES8_NS7_ILi64EEEEEENS_10bfloat16_tEfNS_4arch4Sm80ELb0ELb1ELb1ELb0ELb0ELb0ELb0ELb0ELi2ELi4ELi4ELi4ELb0EEENS1_21CollectiveEpilogueBwdISA_SB_SD_Li256ELb0ELb0ELi2EEENS1_19SingleTileSchedulerILb0ELb0ELb0ELi128EEEEEEEEEvNT_6ParamsE$_ZN4cute8smem_ptrIPN7cutlass10bfloat16_tEECI1NS_12iter_adaptorIS3_S4_EEES3_) ;  /* 0xffff470000007944 */ /* 0x000fea0003c3ffff */
[----:B-1----:R1:W5:Y:S01]  /*17470*/  LDL.64 R2, [R1+0x758] ;  /* 0x0007580001027983 */ /* 0x0023620000100a00 */
[----:B------:R-:W-:Y:S02]  /*17480*/  MOV R6, R27 ;  /* 0x0000001b00067202 */ /* 0x000fe40000000f00 */
[----:B------:R-:W-:Y:S02]  /*17490*/  MOV R8, 0x174b0 ;  /* 0x000174b000087802 */ /* 0x000fe40000000f00 */
[----:B-1---5:R-:W-:Y:S05]  /*174a0*/  CALL.REL.NOINC `($_ZN7cutlass13device_kernelIN5flash19enable_sm80_to_sm89INS1_16FlashAttnBwdSm80INS1_25CollectiveMainloopBwdSm80ILi2ELi2EN4cute5tupleIJNS5_1CILi128EEES8_NS7_ILi64EEEEEENS_10bfloat16_tEfNS_4arch4Sm80ELb0ELb1ELb1ELb0ELb0ELb0ELb0ELb0ELi2ELi4ELi4ELi4ELb0EEENS1_21CollectiveEpilogueBwdISA_SB_SD_Li256ELb0ELb0ELi2EEENS1_19SingleTileSchedulerILb0ELb0ELb0ELi128EEEEEEEEEvNT_6ParamsE$_ZN4cute3eso3ESOILb1ELb0EJNS_6LayoutINS_5tupleIJNS3_IJNS_1CILi8EEENS4_ILi1EEEEEEEEENS3_IJNS3_IJS6_NS4_ILi0EEEEEEEEEEENS_10ViewEngineINS_8smem_ptrIPN7cutlass10bfloat16_tEEEEEEEC2ERKSC_RKSJ_) ;  /* 0xffff338000007944 */ /* 0x022fea0003c3ffff */
[----:B------:R2:W5:Y:S01]  /*174b0*/  LDL.64 R8, [R1+0x758] ;  /* 0x0007580001087983 */ /* 0x0005620000100a00 */
[----:B-1----:R-:W-:Y:S01]  /*174c0*/  IMAD.MOV.U32 R2, RZ, RZ, R27 ;  /* 0x000000ffff027224 */ /* 0x002fe200078e001b */
[----:B------:R-:W-:Y:S02]  /*174d0*/  MOV R3, RZ ;  /* 0x000000ff00037202 */ /* 0x000fe40000000f00 */
[----:B------:R-:W-:Y:S02]  /*174e0*/  MOV R10, 0x17500 ;  /* 0x00017500000a7802 */ /* 0x000fe40000000f00 */
[----:B--2--5:R-:W-:Y:S05]  /*174f0*/  CALL.REL.NOINC `($_ZN7cutlass13device_kernelIN5flash19enable_sm80_to_sm89INS1_16FlashAttnBwdSm80INS1_25CollectiveMainloopBwdSm80ILi2ELi2EN4cute5tupleIJNS5_1CILi128EEES8_NS7_ILi64EEEEEENS_10bfloat16_tEfNS_4arch4Sm80ELb0ELb1ELb1ELb0ELb0ELb0ELb0ELb0ELi2ELi4ELi4ELi4ELb0EEENS1_21CollectiveEpilogueBwdISA_SB_SD_Li256ELb0ELb0ELi2EEENS1_19SingleTileSchedulerILb0ELb0ELb0ELi128EEEEEEEEEvNT_6ParamsE$_ZN4cute3eso3ESOILb1ELb0EJNS_10UnderscoreEiEEC2ERKS2_RKi) ;  /* 0xffff0bb000007944 */ /* 0x024fea0003c3ffff */
[----:B-1----:R-:W2:Y:S01]  /*17500*/  LDL R3, [R1+0x758] ;  /* 0x0007580001037983 */ /* 0x002ea20000100800 */
[----:B------:R-:W-:Y:S01]  /*17510*/  IMAD.MOV.U32 R2, RZ, RZ, R27 ;  /* 0x000000ffff027224 */ /* 0x000fe200078e001b */
[----:B------:R-:W-:-:S02]  /*17520*/  MOV R6, 0x17550 ;  /* 0x0001755000067802 */ /* 0x000fc40000000f00 */
[----:B--2---:R-:W-:Y:S02]  /*17530*/  SHF.L.U32 R3, R3, 0x3, RZ ;  /* 0x0000000303037819 */ /* 0x004fe400000006ff */
[----:B------:R-:W-:Y:S05]  /*17540*/  CALL.REL.NOINC `($_ZN7cutlass13device_kernelIN5flash19enable_sm80_to_sm89INS1_16FlashAttnBwdSm80INS1_25CollectiveMainloopBwdSm80ILi2ELi2EN4cute5tupleIJNS5_1CILi128EEES8_NS7_ILi64EEEEEENS_10bfloat16_tEfNS_4arch4Sm80ELb0ELb1ELb1ELb0ELb0ELb0ELb0ELb0ELi2ELi4ELi4ELi4ELb0EEENS1_21CollectiveEpilogueBwdISA_SB_SD_Li256ELb0ELb0ELi2EEENS1_19SingleTileSchedulerILb0ELb0ELb0ELi128EEEEEEEEEvNT_6ParamsE$_ZN4cute3eso3ESOILb1ELb0EJNS_6LayoutINS_5tupleIJNS3_IJNS_1CILi8EEENS4_ILi1EEEEEEEEENS3_IJNS3_IJS6_NS4_ILi0EEEEEEEEEEEiEEC2ERKSC_RKi) ;  /* 0xffff337000007944 */ /* 0x000fea0003c3ffff */
[----:B-1----:R-:W2:Y:S01]  /*17550*/  LDL R3, [R1+0x758] ;  /* 0x0007580001037983 */ /* 0x002ea20000100800 */
[----:B------:R-:W-:Y:S02]  /*17560*/  MOV R69, R27 ;  /* 0x0000001b00457202 */ /* 0x000fe40000000f00 */
[----:B------:R-:W-:Y:S01]  /*17570*/  MOV R4, 0x175b0 ;  /* 0x000175b000047802 */ /* 0x000fe20000000f00 */
[----:B--2---:R-:W-:-:S05]  /*17580*/  IMAD.WIDE R2, R3, 0x2, R16 ;  /* 0x0000000203027825 */ /* 0x004fca00078e0210 */
[----:B------:R-:W-:Y:S02]  /*17590*/  MOV R6, R2 ;  /* 0x0000000200067202 */ /* 0x000fe40000000f00 */
[----:B------:R-:W-:Y:S05]  /*175a0*/  CALL.REL.NOINC `($_ZN7cutlass13device_kernelIN5flash19enable_sm80_to_sm89INS1_16FlashAttnBwdSm80INS1_25CollectiveMainloopBwdSm80ILi2ELi2EN4cute5tupleIJNS5_1CILi128EEES8_NS7_ILi64EEEEEENS_10bfloat16_tEfNS_4arch4Sm80ELb0ELb1ELb1ELb0ELb0ELb0ELb0ELb0ELi2ELi4ELi4ELi4ELb0EEENS1_21CollectiveEpilogueBwdISA_SB_SD_Li256ELb0ELb0ELi2EEENS1_19SingleTileSchedulerILb0ELb0ELb0ELi128EEEEEEEEEvNT_6ParamsE$_ZN4cute3eso3ESOILb1ELb0EJNS_6LayoutINS_5tupleIJNS3_IJNS_1CILi8EEENS4_ILi1EEEEEEEEENS3_IJNS3_IJS6_NS4_ILi0EEEEEEEEEEENS_10ViewEngineIPN7cutlass10bfloat16_tEEEEEC2ERKSC_RKSH_) ;  /* 0xffff32c000007944 */ /* 0x000fea0003c3ffff */
[----:B------:R2:W5:Y:S01]  /*175b0*/  LDL.64 R4, [R1+0x758] ;  /* 0x0007580001047983 */ /* 0x0005620000100a00 */
[----:B-1----:R-:W-:Y:S01]  /*175c0*/  IMAD.MOV.U32 R2, RZ, RZ, R8 ;  /* 0x000000ffff027224 */ /* 0x002fe200078e0008 */
[----:B------:R-:W-:Y:S01]  /*175d0*/  MOV R3, R9 ;  /* 0x0000000900037202 */ /* 0x000fe20000000f00 */
[----:B------:R-:W-:Y:S01]  /*175e0*/  IMAD.MOV.U32 R9, RZ, RZ, R27 ;  /* 0x000000ffff097224 */ /* 0x000fe200078e001b */
[----:B------:R-:W-:Y:S02]  /*175f0*/  MOV R8, 0x17610 ;  /* 0x0001761000087802 */ /* 0x000fe40000000f00 */
[----:B--2--5:R-:W-:Y:S05]  /*17600*/  CALL.REL.NOINC `($_ZN7cutlass13device_kernelIN5flash19enable_sm80_to_sm89INS1_16FlashAttnBwdSm80INS1_25CollectiveMainloopBwdSm80ILi2ELi2EN4cute5tupleIJNS5_1CILi128EEES8_NS7_ILi64EEEEEENS_10bfloat16_tEfNS_4arch4Sm80ELb0ELb1ELb1ELb0ELb0ELb0ELb0ELb0ELi2ELi4ELi4ELi4ELb0EEENS1_21CollectiveEpilogueBwdISA_SB_SD_Li256ELb0ELb0ELi2EEENS1_19SingleTileSchedulerILb0ELb0ELb0ELi128EEEEEEEEEvNT_6ParamsE$_ZN4cute8smem_ptrIPN7cutlass10bfloat16_tEECI1NS_12iter_adaptorIS3_S4_EEES3_) ;  /* 0xffff456000007944 */ /* 0x024fea0003c3ffff */
[----:B-1----:R1:W5:Y:S01]  /*17610*/  LDL.64 R2, [R1+0x758] ;  /* 0x0007580001027983 */ /* 0x0023620000100a00 */
[----:B------:R-:W-:Y:S02]  /*17620*/  MOV R6, R27 ;  /* 0x0000001b00067202 */ /* 0x000fe40000000f00 */
[----:B------:R-:W-:Y:S02]  /*17630*/  MOV R8, 0x17650 ;  /* 0x0001765000087802 */ /* 0x000fe40000000f00 */
[----:B-1---5:R-:W-:Y:S05]  /*17640*/  CALL.REL.NOINC `($_ZN7cutlass13device_kernelIN5flash19enable_sm80_to_sm89INS1_16FlashAttnBwdSm80INS1_25CollectiveMainloopBwdSm80ILi2ELi2EN4cute5tupleIJNS5_1CILi128EEES8_NS7_ILi64EEEEEENS_10bfloat16_tEfNS_4arch4Sm80ELb0ELb1ELb1ELb0ELb0ELb0ELb0ELb0ELi2ELi4ELi4ELi4ELb0EEENS1_21CollectiveEpilogueBwdISA_SB_SD_Li256ELb0ELb0ELi2EEENS1_19SingleTileSchedulerILb0ELb0ELb0ELi128EEEEEEEEEvNT_6ParamsE$_ZN4cute8smem_ptrIPN7cutlass9uint128_tEECI1NS_12iter_adaptorIS3_S4_EEES3_) ;  /* 0xffff456000007944 */ /* 0x022fea0003c3ffff */
[----:B-1----:R1:W5:Y:S01]  /*17650*/  LDL.64 R2, [R1+0x758] ;  /* 0x0007580001027983 */ /* 0x0023620000100a00 */
[----:B------:R-:W-:Y:S02]  /*17660*/  MOV R6, R27 ;  /* 0x0000001b00067202 */ /* 0x000fe40000000f00 */
[----:B------:R-:W-:-:S02]  /*17670*/  MOV R8, 0x17690 ;  /* 0x0001769000087802 */ /* 0x000fc40000000f00 */
[----:B-1---5:R-:W-:Y:S05]  /*17680*/  CALL.REL.NOINC `($_ZN7cutlass13device_kernelIN5flash19enable_sm80_to_sm89INS1_16FlashAttnBwdSm80INS1_25CollectiveMainloopBwdSm80ILi2ELi2EN4cute5tupleIJNS5_1CILi128EEES8_NS7_ILi64EEEEEENS_10bfloat16_tEfNS_4arch4Sm80ELb0ELb1ELb1ELb0ELb0ELb0ELb0ELb0ELi2ELi4ELi4ELi4ELb0EEENS1_21CollectiveEpilogueBwdISA_SB_SD_Li256ELb0ELb0ELi2EEENS1_19SingleTileSchedulerILb0ELb0ELb0ELi128EEEEEEEEEvNT_6ParamsE$_ZN4cute3eso3ESOILb1ELb0EJNS_6LayoutINS_5tupleIJNS3_IJNS_1CILi1EEES5_EEEEEENS3_IJNS3_IJS5_NS4_ILi0EEEEEEEEEEENS_10ViewEngineINS_8smem_ptrIPN7cutlass9uint128_tEEEEEEEC2ERKSB_RKSI_) ;  /* 0xffff289000007944 */ /* 0x022fea0003c3ffff */
[----:B------:R2:W5:Y:S01]  /*17690*/  LDL R8, [R1+0x758] ;  /* 0x0007580001087983 */ /* 0x0005620000100800 */
[----:B------:R-:W-:-:S02]  /*176a0*/  MOV R69, R27 ;  /* 0x0000001b00457202 */ /* 0x000fc40000000f00 */
[----:B-1----:R-:W-:Y:S02]  /*176b0*/  MOV R6, 0x176d0 ;  /* 0x000176d000067802 */ /* 0x002fe40000000f00 */
[----:B--2--5:R-:W-:Y:S05]  /*176c0*/  CALL.REL.NOINC `($_ZN7cutlass13device_kernelIN5flash19enable_sm80_to_sm89INS1_16FlashAttnBwdSm80INS1_25CollectiveMainloopBwdSm80ILi2ELi2EN4cute5tupleIJNS5_1CILi128EEES8_NS7_ILi64EEEEEENS_10bfloat16_tEfNS_4arch4Sm80ELb0ELb1ELb1ELb0ELb0ELb0ELb0ELb0ELi2ELi4ELi4ELi4ELb0EEENS1_21CollectiveEpilogueBwdISA_SB_SD_Li256ELb0ELb0ELi2EEENS1_19SingleTileSchedulerILb0ELb0ELb0ELi128EEEEEEEEEvNT_6ParamsE$_ZN4cute3eso3ESOILb1ELb0EJNS_6LayoutINS_5tupleIJNS3_IJNS_1CILi4EEENS4_ILi1EEEEEEEEENS3_IJNS3_IJS6_NS4_ILi0EEEEEEEEEEENS_10ViewEngineIPjEEEEC2ERKSC_RKSF_) ;  /* 0xffff2ff000007944 */ /* 0x024fea0003c3ffff */
[----:B------:R2:W5:Y:S01]  /*176d0*/  LDL.64 R60, [R1+0x758] ;  /* 0x00075800013c7983 */ /* 0x0005620000100a00 */
[----:B-1----:R-:W-:Y:S02]  /*176e0*/  MOV R4, R8 ;  /* 0x0000000800047202 */ /* 0x002fe40000000f00 */
[----:B------:R-:W-:Y:S02]  /*176f0*/  MOV R2, 0x17710 ;  /* 0x0001771000027802 */ /* 0x000fe40000000f00 */
[----:B--2--5:R-:W-:Y:S05]  /*17700*/  CALL.REL.NOINC `($_ZN7cutlass13device_kernelIN5flash19enable_sm80_to_sm89INS1_16FlashAttnBwdSm80INS1_25CollectiveMainloopBwdSm80ILi2ELi2EN4cute5tupleIJNS5_1CILi128EEES8_NS7_ILi64EEEEEENS_10bfloat16_tEfNS_4arch4Sm80ELb0ELb1ELb1ELb0ELb0ELb0ELb0ELb0ELi2ELi4ELi4ELi4ELb0EEENS1_21CollectiveEpilogueBwdISA_SB_SD_Li256ELb0ELb0ELi2EEENS1_19SingleTileSchedulerILb0ELb0ELb0ELi128EEEEEEEEEvNT_6ParamsE$_ZN73_INTERNAL_24fd9406_37_flash_bwd_hdim64_bf16_softcap_sm80_cu_3fbc093a_291824__cvta_generic_to_sharedEPKv) ;  /* 0xffff45c000007944 */ /* 0x024fea0003c3ffff */
        /* <DEDUP_REMOVED lines=9> */
[----:B-1----:R-:W-:Y:S05]  /*177a0*/  CALL.REL.NOINC `($_ZN7cutlass13device_kernelIN5flash19enable_sm80_to_sm89INS1_16FlashAttnBwdSm80INS1_25CollectiveMainloopBwdSm80ILi2ELi2EN4cute5tupleIJNS5_1CILi128EEES8_NS7_ILi64EEEEEENS_10bfloat16_tEfNS_4arch4Sm80ELb0ELb1ELb1ELb0ELb0ELb0ELb0ELb0ELi2ELi4ELi4ELi4ELb0EEENS1_21CollectiveEpilogueBwdISA_SB_SD_Li256ELb0ELb0ELi2EEENS1_19SingleTileSchedulerILb0ELb0ELb0ELi128EEEEEEEEEvNT_6ParamsE$_ZN4cute3eso3ESOILb1ELb0EJNS_10UnderscoreEiEEC2ERKS2_RKi) ;  /* 0xffff090000007944 */ /* 0x002fea0003c3ffff */
        /* <DEDUP_REMOVED lines=16> */
[----:B------:R-:W-:Y:S02]  /*178b0*/  MOV R3, 0x1 ;  /* 0x0000000100037802 */ /* 0x000fe40000000f00 */
[----:B------:R-:W-:-:S02]  /*178c0*/  MOV R10, 0x178e0 ;  /* 0x000178e0000a7802 */ /* 0x000fc40000000f00 */
        /* <DEDUP_REMOVED lines=43> */
[----:B-1---5:R-:W-:Y:S05]  /*17b80*/  CALL.REL.NOINC `($_ZN7cutlass13device_kernelIN5flash19enable_sm80_to_sm89INS1_16FlashAttnBwdSm80INS1_25CollectiveMainloopBwdSm80ILi2ELi2EN4cute5tupleIJNS5_1CILi128EEES8_NS7_ILi64EEEEEENS_10bfloat16_tEfNS_4arch4Sm80ELb0ELb1ELb1ELb0ELb0ELb0ELb0ELb0ELi2ELi4ELi4ELi4ELb0EEENS1_21CollectiveEpilogueBwdISA_SB_SD_Li256ELb0ELb0ELi2EEENS1_19SingleTileSchedulerILb0ELb0ELb0ELi128EEEEEEEEEvNT_6ParamsE$_ZN4cute8smem_ptrIPN7cutlass10bfloat16_tEECI1NS_12iter_adaptorIS3_S4_EEES3_) ;  /* 0xffff3fe000007944 */ /* 0x022fea0003c3ffff */
[----:B-1----:R1:W5:Y:S01]  /*17b90*/  LDL.64 R2, [R1+0x758] ;  /* 0x0007580001027983 */ /* 0x0023620000100a00 */
[----:B------:R-:W-:-:S03]  /*17ba0*/  MOV R6, 0x17bc0 ;  /* 0x00017bc000067802 */ /* 0x000fc60000000f00 */
[----:B-1---5:R-:W-:Y:S05]  /*17bb0*/  CALL.REL.NOINC `($_ZN7cutlass13device_kernelIN5flash19enable_sm80_to_sm89INS1_16FlashAttnBwdSm80INS1_25CollectiveMainloopBwdSm80ILi2ELi2EN4cute5tupleIJNS5_1CILi128EEES8_NS7_ILi64EEEEEENS_10bfloat16_tEfNS_4arch4Sm80ELb0ELb1ELb1ELb0ELb0ELb0ELb0ELb0ELi2ELi4ELi4ELi4ELb0EEENS1_21CollectiveEpilogueBwdISA_SB_SD_Li256ELb0ELb0ELi2EEENS1_19SingleTileSchedulerILb0ELb0ELb0ELi128EEEEEEEEEvNT_6ParamsE$_ZN4cute3eso3ESOILb1ELb0EJNS_6LayoutINS_5tupleIJNS3_IJNS_1CILi8EEENS4_ILi1EEEEEENS4_ILi4EEEEEENS3_IJNS3_IJS6_NS4_ILi0EEEEEENS4_ILi2048EEEEEEEENS_10ViewEngineINS_8smem_ptrIPN7cutlass10bfloat16_tEEEEEEEC2ERKSE_RKSL_) ;  /* 0xffff32f000007944 */ /* 0x022fea0003c3ffff */
[----:B-1----:R1:W5:Y:S01]  /*17bc0*/  LDL.64 R4, [R1+0x758] ;  /* 0x0007580001047983 */ /* 0x0023620000100a00 */
[----:B------:R-:W-:Y:S01]  /*17bd0*/  IMAD.MOV.U32 R6, RZ, RZ, R50 ;  /* 0x000000ffff067224 */ /* 0x000fe200078e0032 */
[----:B------:R-:W-:Y:S02]  /*17be0*/  MOV R9, R51 ;  /* 0x0000003300097202 */ /* 0x000fe40000000f00 */
[----:B------:R-:W-:Y:S02]  /*17bf0*/  MOV R8, 0x17c10 ;  /* 0x00017c1000087802 */ /* 0x000fe40000000f00 */
[----:B-1---5:R-:W-:Y:S05]  /*17c00*/  CALL.REL.NOINC `($_ZN7cutlass13device_kernelIN5flash19enable_sm80_to_sm89INS1_16FlashAttnBwdSm80INS1_25CollectiveMainloopBwdSm80ILi2ELi2EN4cute5tupleIJNS5_1CILi128EEES8_NS7_ILi64EEEEEENS_10bfloat16_tEfNS_4arch4Sm80ELb0ELb1ELb1ELb0ELb0ELb0ELb0ELb0ELi2ELi4ELi4ELi4ELb0EEENS1_21CollectiveEpilogueBwdISA_SB_SD_Li256ELb0ELb0ELi2EEENS1_19SingleTileSchedulerILb0ELb0ELb0ELi128EEEEEEEEEvNT_6ParamsE$_ZN4cute3eso3ESOILb1ELb0EJNS_6LayoutINS_5tupleIJNS3_IJNS_1CILi8EEENS4_ILi1EEEEEENS4_ILi4EEEEEENS3_IJNS3_IJS6_NS4_ILi0EEEEEES5_EEEEENS_10ViewEngineIPN7cutlass10bfloat16_tEEEEEC2ERKSD_RKSI_) ;  /* 0xffff332000007944 */ /* 0x022fea0003c3ffff */
[----:B------:R2:W5:Y:S01]  /*17c10*/  LDL.64 R2, [R1+0x758] ;  /* 0x0007580001027983 */ /* 0x0005620000100a00 */
[----:B-1----:R-:W-:Y:S02]  /*17c20*/  MOV R7, R5 ;  /* 0x0000000500077202 */ /* 0x002fe40000000f00 */
[----:B------:R-:W-:Y:S02]  /*17c30*/  MOV R6, 0x17c50 ;  /* 0x00017c5000067802 */ /* 0x000fe40000000f00 */
[----:B--2--5:R-:W-:Y:S05]  /*17c40*/  CALL.REL.NOINC `($_ZN7cutlass13device_kernelIN5flash19enable_sm80_to_sm89INS1_16FlashAttnBwdSm80INS1_25CollectiveMainloopBwdSm80ILi2ELi2EN4cute5tupleIJNS5_1CILi128EEES8_NS7_ILi64EEEEEENS_10bfloat16_tEfNS_4arch4Sm80ELb0ELb1ELb1ELb0ELb0ELb0ELb0ELb0ELi2ELi4ELi4ELi4ELb0EEENS1_21CollectiveEpilogueBwdISA_SB_SD_Li256ELb0ELb0ELi2EEENS1_19SingleTileSchedulerILb0ELb0ELb0ELi128EEEEEEEEEvNT_6ParamsE$_ZN4cute3eso3ESOILb1ELb0EJNS_6LayoutINS_5tupleIJNS3_IJNS_1CILi8EEENS4_ILi1EEEEEENS3_IJNS4_ILi4EEEEEEEEENS3_IJNS3_IJS6_NS4_ILi0EEEEEENS3_IJNS4_ILi2048EEEEEEEEEEENS_10ViewEngineINS_8smem_ptrIPN7cutlass10bfloat16_tEEEEEEEC2ERKSG_RKSN_) ;  /* 0xffff2e9000007944 */ /* 0x024fea0003c3ffff */
[----:B------:R2:W5:Y:S01]  /*17c50*/  LDL.64 R6, [R1+0x758] ;  /* 0x0007580001067983 */ /* 0x0005620000100a00 */
[----:B-1----:R-:W-:Y:S02]  /*17c60*/  MOV R5, R3 ;  /* 0x0000000300057202 */ /* 0x002fe40000000f00 */
[----:B------:R-:W-:-:S02]  /*17c70*/  MOV R4, 0x17c90 ;  /* 0x00017c9000047802 */ /* 0x000fc40000000f00 */
[----:B--2--5:R-:W-:Y:S05]  /*17c80*/  CALL.REL.NOINC `($_ZN7cutlass13device_kernelIN5flash19enable_sm80_to_sm89INS1_16FlashAttnBwdSm80INS1_25CollectiveMainloopBwdSm80ILi2ELi2EN4cute5tupleIJNS5_1CILi128EEES8_NS7_ILi64EEEEEENS_10bfloat16_tEfNS_4arch4Sm80ELb0ELb1ELb1ELb0ELb0ELb0ELb0ELb0ELi2ELi4ELi4ELi4ELb0EEENS1_21CollectiveEpilogueBwdISA_SB_SD_Li256ELb0ELb0ELi2EEENS1_19SingleTileSchedulerILb0ELb0ELb0ELi128EEEEEEEEEvNT_6ParamsE$_ZN4cute3eso3ESOILb1ELb0EJNS_6LayoutINS_5tupleIJNS3_IJNS_1CILi8EEENS4_ILi1EEEEEENS3_IJNS4_ILi4EEEEEEEEENS3_IJNS3_IJS6_NS4_ILi0EEEEEENS3_IJS5_EEEEEEEENS_10ViewEngineIPN7cutlass10bfloat16_tEEEEEC2ERKSF_RKSK_) ;  /* 0xffff2eb000007944 */ /* 0x024fea0003c3ffff */
[----:B-1----:R1:W5:Y:S01]  /*17c90*/  LDL.64 R2, [R1+0x758] ;  /* 0x0007580001027983 */ /* 0x0023620000100a00 */
[----:B------:R-:W-:-:S03]  /*17ca0*/  MOV R8, 0x17cc0 ;  /* 0x00017cc000087802 */ /* 0x000fc60000000f00 */
[----:B-1---5:R-:W-:Y:S05]  /*17cb0*/  CALL.REL.NOINC `($_ZN7cutlass13device_kernelIN5flash19enable_sm80_to_sm89INS1_16FlashAttnBwdSm80INS1_25CollectiveMainloopBwdSm80ILi2ELi2EN4cute5tupleIJNS5_1CILi128EEES8_NS7_ILi64EEEEEENS_10bfloat16_tEfNS_4arch4Sm80ELb0ELb1ELb1ELb0ELb0ELb0ELb0ELb0ELi2ELi4ELi4ELi4ELb0EEENS1_21CollectiveEpilogueBwdISA_SB_SD_Li256ELb0ELb0ELi2EEENS1_19SingleTileSchedulerILb0ELb0ELb0ELi128EEEEEEEEEvNT_6ParamsE$_ZN4cute3eso3ESOILb1ELb0EJNS_6LayoutINS_5tupleIJNS3_IJNS3_IJNS_1CILi8EEENS4_ILi1EEEEEES6_EEENS3_IJNS3_IJS6_S6_EEENS4_ILi4EEEEEEEEENS3_IJNS3_IJNS3_IJS6_NS4_ILi0EEEEEESD_EEENS3_IJNS3_IJSD_SD_EEES5_EEEEEEEENS_10ViewEngineIPN7cutlass10bfloat16_tEEEEEC2ERKSJ_RKSO_) ;  /* 0xffff1fe000007944 */ /* 0x022fea0003c3ffff */
[----:B-1----:R1:W5:Y:S01]  /*17cc0*/  LDL.64 R4, [R1+0x758] ;  /* 0x0007580001047983 */ /* 0x0023620000100a00 */
[----:B------:R-:W-:-:S03]  /*17cd0*/  MOV R8, 0x17cf0 ;  /* 0x00017cf000087802 */ /* 0x000fc60000000f00 */
[----:B-1---5:R-:W-:Y:S05]  /*17ce0*/  CALL.REL.NOINC `($_ZN7cutlass13device_kernelIN5flash19enable_sm80_to_sm89INS1_16FlashAttnBwdSm80INS1_25CollectiveMainloopBwdSm80ILi2ELi2EN4cute5tupleIJNS5_1CILi128EEES8_NS7_ILi64EEEEEENS_10bfloat16_tEfNS_4arch4Sm80ELb0ELb1ELb1ELb0ELb0ELb0ELb0ELb0ELi2ELi4ELi4ELi4ELb0EEENS1_21CollectiveEpilogueBwdISA_SB_SD_Li256ELb0ELb0ELi2EEENS1_19SingleTileSchedulerILb0ELb0ELb0ELi128EEEEEEEEEvNT_6ParamsE$_ZN4cute3eso3ESOILb1ELb0EJNS_6LayoutINS_5tupleIJNS3_IJNS3_IJNS_1CILi8EEENS4_ILi1EEEEEES6_EEENS3_IJNS3_IJS6_S6_EEENS4_ILi4EEEEEEEEENS3_IJNS3_IJNS3_IJS6_NS4_ILi0EEEEEESD_EEENS3_IJNS3_IJSD_SD_EEENS4_ILi2048EEEEEEEEEEENS_10ViewEngineINS_8smem_ptrIPN7cutlass10bfloat16_tEEEEEEEC2ERKSK_RKSR_) ;  /* 0xffff1f7000007944 */ /* 0x022fea0003c3ffff */
[----:B-1----:R1:W5:Y:S01]  /*17cf0*/  LDL.64 R2, [R1+0x758] ;  /* 0x0007580001027983 */ /* 0x0023620000100a00 */
[----:B------:R-:W-:Y:S01]  /*17d00*/  IMAD.MOV.U32 R6, RZ, RZ, R4 ;  /* 0x000000ffff067224 */ /* 0x000fe200078e0004 */
[----:B------:R-:W-:-:S02]  /*17d10*/  MOV R9, R5 ;  /* 0x0000000500097202 */ /* 0x000fc40000000f00 */
[----:B------:R-:W-:Y:S02]  /*17d20*/  MOV R8, 0x17d40 ;  /* 0x00017d4000087802 */ /* 0x000fe40000000f00 */
[----:B-1---5:R-:W-:Y:S05]  /*17d30*/  CALL.REL.NOINC `($_ZN7cutlass13device_kernelIN5flash19enable_sm80_to_sm89INS1_16FlashAttnBwdSm80INS1_25CollectiveMainloopBwdSm80ILi2ELi2EN4cute5tupleIJNS5_1CILi128EEES8_NS7_ILi64EEEEEENS_10bfloat16_tEfNS_4arch4Sm80ELb0ELb1ELb1ELb0ELb0ELb0ELb0ELb0ELi2ELi4ELi4ELi4ELb0EEENS1_21CollectiveEpilogueBwdISA_SB_SD_Li256ELb0ELb0ELi2EEENS1_19SingleTileSchedulerILb0ELb0ELb0ELi128EEEEEEEEEvNT_6ParamsE$_ZN4cute3eso3ESOILb1ELb0EJNS_6LayoutINS_5tupleIJNS3_IJNS_1CILi8EEENS4_ILi1EEEEEENS4_ILi4EEEEEENS3_IJNS3_IJS6_NS4_ILi0EEEEEES5_EEEEENS_10ViewEngineIPN7cutlass10bfloat16_tEEEEEC2ERKSD_RKSI_) ;  /* 0xffff31f000007944 */ /* 0x022fea0003c3ffff */
[----:B------:R2:W5:Y:S01]  /*17d40*/  LDL.64 R16, [R1+0x758] ;  /* 0x0007580001107983 */ /* 0x0005620000100a00 */
[----:B------:R-:W-:Y:S02]  /*17d50*/  MOV R9, R27 ;  /* 0x0000001b00097202 */ /* 0x000fe40000000f00 */
[----:B------:R-:W-:Y:S02]  /*17d60*/  MOV R8, 0x17d80 ;  /* 0x00017d8000087802 */ /* 0x000fe40000000f00 */
[----:B-12--5:R-:W-:Y:S05]  /*17d70*/  CALL.REL.NOINC `($_ZN7cutlass13device_kernelIN5flash19enable_sm80_to_sm89INS1_16FlashAttnBwdSm80INS1_25CollectiveMainloopBwdSm80ILi2ELi2EN4cute5tupleIJNS5_1CILi128EEES8_NS7_ILi64EEEEEENS_10bfloat16_tEfNS_4arch4Sm80ELb0ELb1ELb1ELb0ELb0ELb0ELb0ELb0ELi2ELi4ELi4ELi4ELb0EEENS1_21CollectiveEpilogueBwdISA_SB_SD_Li256ELb0ELb0ELi2EEENS1_19SingleTileSchedulerILb0ELb0ELb0ELi128EEEEEEEEEvNT_6ParamsE$_ZN4cute8smem_ptrIPN7cutlass10bfloat16_tEECI1NS_12iter_adaptorIS3_S4_EEES3_) ;  /* 0xffff3df000007944 */ /* 0x026fea0003c3ffff */
[----:B-1----:R1:W5:Y:S01]  /*17d80*/  LDL.64 R2, [R1+0x758] ;  /* 0x0007580001027983 */ /* 0x0023620000100a00 */
[----:B------:R-:W-:-:S03]  /*17d90*/  MOV R6, 0x17db0 ;  /* 0x00017db000067802 */ /* 0x000fc60000000f00 */
[----:B-1---5:R-:W-:Y:S05]  /*17da0*/  CALL.REL.NOINC `($_ZN7cutlass13device_kernelIN5flash19enable_sm80_to_sm89INS1_16FlashAttnBwdSm80INS1_25CollectiveMainloopBwdSm80ILi2ELi2EN4cute5tupleIJNS5_1CILi128EEES8_NS7_ILi64EEEEEENS_10bfloat16_tEfNS_4arch4Sm80ELb0ELb1ELb1ELb0ELb0ELb0ELb0ELb0ELi2ELi4ELi4ELi4ELb0EEENS1_21CollectiveEpilogueBwdISA_SB_SD_Li256ELb0ELb0ELi2EEENS1_19SingleTileSchedulerILb0ELb0ELb0ELi128EEEEEEEEEvNT_6ParamsE$_ZN4cute3eso3ESOILb1ELb0EJNS_6LayoutINS_5tupleIJNS3_IJNS_1CILi8EEENS4_ILi1EEEEEENS4_ILi4EEEEEENS3_IJNS3_IJS6_NS4_ILi0EEEEEENS4_ILi2048EEEEEEEENS_10ViewEngineINS_8smem_ptrIPN7cutlass10bfloat16_tEEEEEEEC2ERKSE_RKSL_) ;  /* 0xffff310000007944 */ /* 0x022fea0003c3ffff */
        /* <DEDUP_REMOVED lines=252> */
[----:B-1----:R-:W-:Y:S05]  /*18d70*/  CALL.REL.NOINC `($_ZN7cutlass13device_kernelIN5flash19enable_sm80_to_sm89INS1_16FlashAttnBwdSm80INS1_25CollectiveMainloopBwdSm80ILi2ELi2EN4cute5tupleIJNS5_1CILi128EEES8_NS7_ILi64EEEEEENS_10bfloat16_tEfNS_4arch4Sm80ELb0ELb1ELb1ELb0ELb0ELb0ELb0ELb0ELi2ELi4ELi4ELi4ELb0EEENS1_21CollectiveEpilogueBwdISA_SB_SD_Li256ELb0ELb0ELi2EEENS1_19SingleTileSchedulerILb0ELb0ELb0ELi128EEEEEEEEEvNT_6ParamsE$_ZN4cute3eso3ESOILb1ELb0EJNS_10UnderscoreES2_iEEC2ERKS2_S5_RKi) ;  /* 0xfffef2f000007944 */ /* 0x002fea0003c3ffff */
        /* <DEDUP_REMOVED lines=9> */
[----:B------:R-:W-:Y:S05]  /*18e10*/  CALL.REL.NOINC `($_ZN7cutlass13device_kernelIN5flash19enable_sm80_to_sm89INS1_16FlashAttnBwdSm80INS1_25CollectiveMainloopBwdSm80ILi2ELi2EN4cute5tupleIJNS5_1CILi128EEES8_NS7_ILi64EEEEEENS_10bfloat16_tEfNS_4arch4Sm80ELb0ELb1ELb1ELb0ELb0ELb0ELb0ELb0ELi2ELi4ELi4ELi4ELb0EEENS1_21CollectiveEpilogueBwdISA_SB_SD_Li256ELb0ELb0ELi2EEENS1_19SingleTileSchedulerILb0ELb0ELb0ELi128EEEEEEEEEvNT_6ParamsE$_ZN4cute3eso3ESOILb1ELb0EJNS_6LayoutINS_5tupleIJNS3_IJNS_1CILi8EEENS4_ILi1EEEEEENS4_ILi2EEEEEENS3_IJNS3_IJS6_NS4_ILi0EEEEEENS4_ILi4096EEEEEEEEiEEC2ERKSE_RKi) ;  /* 0xffff1dc000007944 */ /* 0x000fea0003c3ffff */
        /* <DEDUP_REMOVED lines=8> */
[----:B-1---5:R-:W-:Y:S05]  /*18ea0*/  CALL.REL.NOINC `($_ZN7cutlass13device_kernelIN5flash19enable_sm80_to_sm89INS1_16FlashAttnBwdSm80INS1_25CollectiveMainloopBwdSm80ILi2ELi2EN4cute5tupleIJNS5_1CILi128EEES8_NS7_ILi64EEEEEENS_10bfloat16_tEfNS_4arch4Sm80ELb0ELb1ELb1ELb0ELb0ELb0ELb0ELb0ELi2ELi4ELi4ELi4ELb0EEENS1_21CollectiveEpilogueBwdISA_SB_SD_Li256ELb0ELb0ELi2EEENS1_19SingleTileSchedulerILb0ELb0ELb0ELi128EEEEEEEEEvNT_6ParamsE$_ZN4cute3eso3ESOILb1ELb0EJNS_6LayoutINS_5tupleIJNS3_IJNS_1CILi8EEENS4_ILi1EEEEEENS4_ILi2EEEEEENS3_IJNS3_IJS6_NS4_ILi0EEEEEENS4_ILi4096EEEEEEEENS_10ViewEngineINS_8smem_ptrIPN7cutlass10bfloat16_tEEEEEEEC2ERKSE_RKSL_) ;  /* 0xffff1cf000007944 */ /* 0x022fea0003c3ffff */
[----:B-1----:R1:W5:Y:S01]  /*18eb0*/  LDL.64 R4, [R1+0x758] ;  /* 0x0007580001047983 */ /* 0x0023620000100a00 */
[----:B------:R-:W-:Y:S01]  /*18ec0*/  IMAD.MOV.U32 R83, RZ, RZ, R27 ;  /* 0x000000ffff537224 */ /* 0x000fe200078e001b */
[----:B------:R-:W-:Y:S02]  /*18ed0*/  MOV R3, 0x1 ;  /* 0x0000000100037802 */ /* 0x000fe40000000f00 */
[----:B------:R-:W-:-:S02]  /*18ee0*/  MOV R8, 0x18f00 ;  /* 0x00018f0000087802 */ /* 0x000fc40000000f00 */
[----:B-1---5:R-:W-:Y:S05]  /*18ef0*/  CALL.REL.NOINC `($_ZN7cutlass13device_kernelIN5flash19enable_sm80_to_sm89INS1_16FlashAttnBwdSm80INS1_25CollectiveMainloopBwdSm80ILi2ELi2EN4cute5tupleIJNS5_1CILi128EEES8_NS7_ILi64EEEEEENS_10bfloat16_tEfNS_4arch4Sm80ELb0ELb1ELb1ELb0ELb0ELb0ELb0ELb0ELi2ELi4ELi4ELi4ELb0EEENS1_21CollectiveEpilogueBwdISA_SB_SD_Li256ELb0ELb0ELi2EEENS1_19SingleTileSchedulerILb0ELb0ELb0ELi128EEEEEEEEEvNT_6ParamsE$_ZN4cute3eso3ESOILb1ELb0EJNS_10UnderscoreES2_iEEC2ERKS2_S5_RKi) ;  /* 0xfffef17000007944 */ /* 0x022fea0003c3ffff */
[----:B-1----:R-:W2:Y:S01]  /*18f00*/  LDL R3, [R1+0x758] ;  /* 0x0007580001037983 */ /* 0x002ea20000100800 */
[----:B------:R-:W-:Y:S01]  /*18f10*/  IMAD.MOV.U32 R2, RZ, RZ, R27 ;  /* 0x000000ffff027224 */ /* 0x000fe200078e001b */
[----:B------:R-:W-:-:S02]  /*18f20*/  MOV R6, 0x18f50 ;  /* 0x00018f5000067802 */ /* 0x000fc40000000f00 */
[----:B--2---:R-:W-:Y:S02]  /*18f30*/  SHF.L.U32 R3, R3, 0x4, RZ ;  /* 0x0000000403037819 */ /* 0x004fe400000006ff */
[----:B------:R-:W-:Y:S05]  /*18f40*/  CALL.REL.NOINC `($_ZN7cutlass13device_kernelIN5flash19enable_sm80_to_sm89INS1_16FlashAttnBwdSm80INS1_25CollectiveMainloopBwdSm80ILi2ELi2EN4cute5tupleIJNS5_1CILi128EEES8_NS7_ILi64EEEEEENS_10bfloat16_tEfNS_4arch4Sm80ELb0ELb1ELb1ELb0ELb0ELb0ELb0ELb0ELi2ELi4ELi4ELi4ELb0EEENS1_21CollectiveEpilogueBwdISA_SB_SD_Li256ELb0ELb0ELi2EEENS1_19SingleTileSchedulerILb0ELb0ELb0ELi128EEEEEEEEEvNT_6ParamsE$_ZN4cute3eso3ESOILb1ELb0EJNS_6LayoutINS_5tupleIJNS3_IJNS_1CILi8EEENS4_ILi1EEEEEENS4_ILi2EEEEEENS3_IJNS3_IJS6_NS4_ILi0EEEEEES5_EEEEEiEEC2ERKSD_RKi) ;  /* 0xffff1e4000007944 */ /* 0x000fea0003c3ffff */
[----:B-1----:R-:W2:Y:S01]  /*18f50*/  LDL R3, [R1+0x758] ;  /* 0x0007580001037983 */ /* 0x002ea20000100800 */
[----:B------:R-:W-:Y:S02]  /*18f60*/  MOV R69, R27 ;  /* 0x0000001b00457202 */ /* 0x000fe40000000f00 */
[----:B------:R-:W-:Y:S01]  /*18f70*/  MOV R8, 0x18fb0 ;  /* 0x00018fb000087802 */ /* 0x000fe20000000f00 */
[----:B--2---:R-:W-:-:S05]  /*18f80*/  IMAD.WIDE R6, R3, 0x2, R52 ;  /* 0x0000000203067825 */ /* 0x004fca00078e0234 */
[----:B------:R-:W-:Y:S02]  /*18f90*/  MOV R9, R7 ;  /* 0x0000000700097202 */ /* 0x000fe40000000f00 */
[----:B------:R-:W-:Y:S05]  /*18fa0*/  CALL.REL.NOINC `($_ZN7cutlass13device_kernelIN5flash19enable_sm80_to_sm89INS1_16FlashAttnBwdSm80INS1_25CollectiveMainloopBwdSm80ILi2ELi2EN4cute5tupleIJNS5_1CILi128EEES8_NS7_ILi64EEEEEENS_10bfloat16_tEfNS_4arch4Sm80ELb0ELb1ELb1ELb0ELb0ELb0ELb0ELb0ELi2ELi4ELi4ELi4ELb0EEENS1_21CollectiveEpilogueBwdISA_SB_SD_Li256ELb0ELb0ELi2EEENS1_19SingleTileSchedulerILb0ELb0ELb0ELi128EEEEEEEEEvNT_6ParamsE$_ZN4cute3eso3ESOILb1ELb0EJNS_6LayoutINS_5tupleIJNS3_IJNS_1CILi8EEENS4_ILi1EEEEEENS4_ILi2EEEEEENS3_IJNS3_IJS6_NS4_ILi0EEEEEES5_EEEEENS_10ViewEngineIPN7cutlass10bfloat16_tEEEEEC2ERKSD_RKSI_) ;  /* 0xffff1d8000007944 */ /* 0x000fea0003c3ffff */
[----:B------:R2:W5:Y:S01]  /*18fb0*/  LDL.64 R2, [R1+0x758] ;  /* 0x0007580001027983 */ /* 0x0005620000100a00 */
[----:B-1----:R-:W-:Y:S01]  /*18fc0*/  IMAD.MOV.U32 R7, RZ, RZ, R5 ;  /* 0x000000ffff077224 */ /* 0x002fe200078e0005 */
[----:B------:R-:W-:Y:S02]  /*18fd0*/  MOV R69, R27 ;  /* 0x0000001b00457202 */ /* 0x000fe40000000f00 */
        /* <DEDUP_REMOVED lines=9> */
[----:B------:R-:W-:-:S02]  /*19070*/  MOV R10, 0x19090 ;  /* 0x00019090000a7802 */ /* 0x000fc40000000f00 */
[----:B-1---5:R-:W-:Y:S05]  /*19080*/  CALL.REL.NOINC `($_ZN7cutlass13device_kernelIN5flash19enable_sm80_to_sm89INS1_16FlashAttnBwdSm80INS1_25CollectiveMainloopBwdSm80ILi2ELi2EN4cute5tupleIJNS5_1CILi128EEES8_NS7_ILi64EEEEEENS_10bfloat16_tEfNS_4arch4Sm80ELb0ELb1ELb1ELb0ELb0ELb0ELb0ELb0ELi2ELi4ELi4ELi4ELb0EEENS1_21CollectiveEpilogueBwdISA_SB_SD_Li256ELb0ELb0ELi2EEENS1_19SingleTileSchedulerILb0ELb0ELb0ELi128EEEEEEEEEvNT_6ParamsE$_ZN4cute3eso3ESOILb1ELb0EJNS_6LayoutINS_5tupleIJNS3_IJNS3_IJNS_1CILi8EEENS4_ILi1EEEEEES6_EEENS3_IJNS3_IJS6_S6_EEENS4_ILi2EEEEEEEEENS3_IJNS3_IJNS3_IJS6_NS4_ILi0EEEEEESD_EEENS3_IJNS3_IJSD_SD_EEES5_EEEEEEEENS_10ViewEngineIPN7cutlass10bfloat16_tEEEEEC2ERKSJ_RKSO_) ;  /* 0xffff0b9000007944 */ /* 0x022fea0003c3ffff */
[----:B------:R2:W5:Y:S01]  /*19090*/  LDL.64 R4, [R1+0x758] ;  /* 0x0007580001047983 */ /* 0x0005620000100a00 */
[----:B------:R-:W-:Y:S01]  /*190a0*/  IMAD.MOV.U32 R9, RZ, RZ, R7 ;  /* 0x000000ffff097224 */ /* 0x000fe200078e0007 */
[----:B------:R-:W-:-:S02]  /*190b0*/  MOV R69, R27 ;  /* 0x0000001b00457202 */ /* 0x000fc40000000f00 */
[----:B-1----:R-:W-:Y:S02]  /*190c0*/  MOV R8, 0x190e0 ;  /* 0x000190e000087802 */ /* 0x002fe40000000f00 */
[----:B--2--5:R-:W-:Y:S05]  /*190d0*/  CALL.REL.NOINC `($_ZN7cutlass13device_kernelIN5flash19enable_sm80_to_sm89INS1_16FlashAttnBwdSm80INS1_25CollectiveMainloopBwdSm80ILi2ELi2EN4cute5tupleIJNS5_1CILi128EEES8_NS7_ILi64EEEEEENS_10bfloat16_tEfNS_4arch4Sm80ELb0ELb1ELb1ELb0ELb0ELb0ELb0ELb0ELi2ELi4ELi4ELi4ELb0EEENS1_21CollectiveEpilogueBwdISA_SB_SD_Li256ELb0ELb0ELi2EEENS1_19SingleTileSchedulerILb0ELb0ELb0ELi128EEEEEEEEEvNT_6ParamsE$_ZN4cute3eso3ESOILb1ELb0EJNS_6LayoutINS_5tupleIJNS3_IJNS3_IJNS_1CILi8EEENS4_ILi1EEEEEES6_EEENS3_IJNS3_IJS6_S6_EEENS4_ILi2EEEEEEEEENS3_IJNS3_IJNS3_IJS6_NS4_ILi0EEEEEESD_EEENS3_IJNS3_IJSD_SD_EEENS4_ILi4096EEEEEEEEEEENS_10ViewEngineINS_8smem_ptrIPN7cutlass10bfloat16_tEEEEEEEC2ERKSK_RKSR_) ;  /* 0xffff0a4000007944 */ /* 0x024fea0003c3ffff */
[----:B------:R2:W5:Y:S01]  /*190e0*/  LDL.64 R2, [R1+0x758] ;  /* 0x0007580001027983 */ /* 0x0005620000100a00 */
[----:B------:R-:W-:Y:S01]  /*190f0*/  IMAD.MOV.U32 R6, RZ, RZ, R4 ;  /* 0x000000ffff067224 */ /* 0x000fe200078e0004 */
[----:B------:R-:W-:Y:S01]  /*19100*/  MOV R9, R5 ;  /* 0x0000000500097202 */ /* 0x000fe20000000f00 */
[----:B------:R-:W-:Y:S01]  /*19110*/  IMAD.MOV.U32 R69, RZ, RZ, R27 ;  /* 0x000000ffff457224 */ /* 0x000fe200078e001b */
[----:B------:R-:W-:Y:S02]  /*19120*/  MOV R8, 0x19140 ;  /* 0x0001914000087802 */ /* 0x000fe40000000f00 */
[----:B-12--5:R-:W-:Y:S05]  /*19130*/  CALL.REL.NOINC `($_ZN7cutlass13device_kernelIN5flash19enable_sm80_to_sm89INS1_16FlashAttnBwdSm80INS1_25CollectiveMainloopBwdSm80ILi2ELi2EN4cute5tupleIJNS5_1CILi128EEES8_NS7_ILi64EEEEEENS_10bfloat16_tEfNS_4arch4Sm80ELb0ELb1ELb1ELb0ELb0ELb0ELb0ELb0ELi2ELi4ELi4ELi4ELb0EEENS1_21CollectiveEpilogueBwdISA_SB_SD_Li256ELb0ELb0ELi2EEENS1_19SingleTileSchedulerILb0ELb0ELb0ELi128EEEEEEEEEvNT_6ParamsE$_ZN4cute3eso3ESOILb1ELb0EJNS_6LayoutINS_5tupleIJNS3_IJNS_1CILi8EEENS4_ILi1EEEEEENS4_ILi2EEEEEENS3_IJNS3_IJS6_NS4_ILi0EEEEEES5_EEEEENS_10ViewEngineIPN7cutlass10bfloat16_tEEEEEC2ERKSD_RKSI_) ;  /* 0xffff1bf000007944 */ /* 0x026fea0003c3ffff */
[----:B------:R2:W5:Y:S01]  /*19140*/  LDL.64 R16, [R1+0x758] ;  /* 0x0007580001107983 */ /* 0x0005620000100a00 */
[----:B------:R-:W-:Y:S02]  /*19150*/  MOV R9, R27 ;  /* 0x0000001b00097202 */ /* 0x000fe40000000f00 */
[----:B------:R-:W-:Y:S02]  /*19160*/  MOV R8, 0x19180 ;  /* 0x0001918000087802 */ /* 0x000fe40000000f00 */
[----:B-12--5:R-:W-:Y:S05]  /*19170*/  CALL.REL.NOINC `($_ZN7cutlass13device_kernelIN5flash19enable_sm80_to_sm89INS1_16FlashAttnBwdSm80INS1_25CollectiveMainloopBwdSm80ILi2ELi2EN4cute5tupleIJNS5_1CILi128EEES8_NS7_ILi64EEEEEENS_10bfloat16_tEfNS_4arch4Sm80ELb0ELb1ELb1ELb0ELb0ELb0ELb0ELb0ELi2ELi4ELi4ELi4ELb0EEENS1_21CollectiveEpilogueBwdISA_SB_SD_Li256ELb0ELb0ELi2EEENS1_19SingleTileSchedulerILb0ELb0ELb0ELi128EEEEEEEEEvNT_6ParamsE$_ZN4cute8smem_ptrIPN7cutlass10bfloat16_tEECI1NS_12iter_adaptorIS3_S4_EEES3_) ;  /* 0xffff29f000007944 */ /* 0x026fea0003c3ffff */
[----:B-1----:R1:W5:Y:S01]  /*19180*/  LDL.64 R2, [R1+0x758] ;  /* 0x0007580001027983 */ /* 0x0023620000100a00 */
[----:B------:R-:W-:Y:S02]  /*19190*/  MOV R69, R27 ;  /* 0x0000001b00457202 */ /* 0x000fe40000000f00 */
[----:B------:R-:W-:-:S02]  /*191a0*/  MOV R6, 0x191c0 ;  /* 0x000191c000067802 */ /* 0x000fc40000000f00 */
[----:B-1---5:R-:W-:Y:S05]  /*191b0*/  CALL.REL.NOINC `($_ZN7cutlass13device_kernelIN5flash19enable_sm80_to_sm89INS1_16FlashAttnBwdSm80INS1_25CollectiveMainloopBwdSm80ILi2ELi2EN4cute5tupleIJNS5_1CILi128EEES8_NS7_ILi64EEEEEENS_10bfloat16_tEfNS_4arch4Sm80ELb0ELb1ELb1ELb0ELb0ELb0ELb0ELb0ELi2ELi4ELi4ELi4ELb0EEENS1_21CollectiveEpilogueBwdISA_SB_SD_Li256ELb0ELb0ELi2EEENS1_19SingleTileSchedulerILb0ELb0ELb0ELi128EEEEEEEEEvNT_6ParamsE$_ZN4cute3eso3ESOILb1ELb0EJNS_6LayoutINS_5tupleIJNS3_IJNS_1CILi8EEENS4_ILi1EEEEEENS4_ILi2EEEEEENS3_IJNS3_IJS6_NS4_ILi0EEEEEENS4_ILi4096EEEEEEEENS_10ViewEngineINS_8smem_ptrIPN7cutlass10bfloat16_tEEEEEEEC2ERKSE_RKSL_) ;  /* 0xffff19e000007944 */ /* 0x022fea0003c3ffff */
[----:B------:R2:W5:Y:S01]  /*191c0*/  LDL.64 R58, [R1+0x758] ;  /* 0x00075800013a7983 */ /* 0x0005620000100a00 */
[----:B-1----:R-:W-:Y:S01]  /*191d0*/  IMAD.MOV.U32 R2, RZ, RZ, R27 ;  /* 0x000000ffff027224 */ /* 0x002fe200078e001b */
[----:B------:R-:W-:-:S02]  /*191e0*/  MOV R3, RZ ;  /* 0x000000ff00037202 */ /* 0x000fc40000000f00 */
[----:B------:R-:W-:Y:S02]  /*191f0*/  MOV R10, 0x19210 ;  /* 0x00019210000a7802 */ /* 0x000fe40000000f00 */
[----:B--2--5:R-:W-:Y:S05]  /*19200*/  CALL.REL.NOINC `($_ZN7cutlass13device_kernelIN5flash19enable_sm80_to_sm89INS1_16FlashAttnBwdSm80INS1_25CollectiveMainloopBwdSm80ILi2ELi2EN4cute5tupleIJNS5_1CILi128EEES8_NS7_ILi64EEEEEENS_10bfloat16_tEfNS_4arch4Sm80ELb0ELb1ELb1ELb0ELb0ELb0ELb0ELb0ELi2ELi4ELi4ELi4ELb0EEENS1_21CollectiveEpilogueBwdISA_SB_SD_Li256ELb0ELb0ELi2EEENS1_19SingleTileSchedulerILb0ELb0ELb0ELi128EEEEEEEEEvNT_6ParamsE$_ZN4cute3eso3ESOILb1ELb0EJNS_10UnderscoreEiEEC2ERKS2_RKi) ;  /* 0xfffeeea000007944 */ /* 0x024fea0003c3ffff */
[----:B-1----:R-:W2:Y:S01]  /*19210*/  LDL R3, [R1+0x758] ;  /* 0x0007580001037983 */ /* 0x002ea20000100800 */
[----:B------:R-:W-:Y:S01]  /*19220*/  IMAD.MOV.U32 R2, RZ, RZ, R27 ;  /* 0x000000ffff027224 */ /* 0x000fe200078e001b */
[----:B------:R-:W-:Y:S02]  /*19230*/  MOV R6, 0x19260 ;  /* 0x0001926000067802 */ /* 0x000fe40000000f00 */
        /* <DEDUP_REMOVED lines=9> */
[----:B------:R-:W-:-:S02]  /*192d0*/  MOV R8, 0x192f0 ;  /* 0x000192f000087802 */ /* 0x000fc40000000f00 */
[----:B-1---5:R-:W-:Y:S05]  /*192e0*/  CALL.REL.NOINC `($_ZN7cutlass13device_kernelIN5flash19enable_sm80_to_sm89INS1_16FlashAttnBwdSm80INS1_25CollectiveMainloopBwdSm80ILi2ELi2EN4cute5tupleIJNS5_1CILi128EEES8_NS7_ILi64EEEEEENS_10bfloat16_tEfNS_4arch4Sm80ELb0ELb1ELb1ELb0ELb0ELb0ELb0ELb0ELi2ELi4ELi4ELi4ELb0EEENS1_21CollectiveEpilogueBwdISA_SB_SD_Li256ELb0ELb0ELi2EEENS1_19SingleTileSchedulerILb0ELb0ELb0ELi128EEEEEEEEEvNT_6ParamsE$_ZN4cute3eso3ESOILb1ELb0EJNS_6LayoutINS_5tupleIJNS3_IJNS_1CILi8EEENS4_ILi1EEEEEEEEENS3_IJNS3_IJS6_NS4_ILi0EEEEEEEEEEENS_10ViewEngineINS_8smem_ptrIPN7cutlass10bfloat16_tEEEEEEEC2ERKSC_RKSJ_) ;  /* 0xffff154000007944 */ /* 0x022fea0003c3ffff */
        /* <DEDUP_REMOVED lines=121> */
[----:B------:R-:W-:Y:S05]  /*19a80*/  CALL.REL.NOINC `($_ZN7cutlass13device_kernelIN5flash19enable_sm80_to_sm89INS1_16FlashAttnBwdSm80INS1_25CollectiveMainloopBwdSm80ILi2ELi2EN4cute5tupleIJNS5_1CILi128EEES8_NS7_ILi64EEEEEENS_10bfloat16_tEfNS_4arch4Sm80ELb0ELb1ELb1ELb0ELb0ELb0ELb0ELb0ELi2ELi4ELi4ELi4ELb0EEENS1_21CollectiveEpilogueBwdISA_SB_SD_Li256ELb0ELb0ELi2EEENS1_19SingleTileSchedulerILb0ELb0ELb0ELi128EEEEEEEEEvNT_6ParamsE$_ZN4cute3eso3ESOILb1ELb0EJNS_6LayoutINS_5tupleIJNS3_IJNS_1CILi8EEENS4_ILi1EEEEEENS4_ILi4EEEEEENS3_IJNS3_IJS6_NS4_ILi0EEEEEENS4_ILi2048EEEEEEEEiEEC2ERKSE_RKi) ;  /* 0xffff146000007944 */ /* 0x000fea0003c3ffff */
[----:B------:R-:W-:Y:S01]  /*19a90*/  ULDC.64 UR4, c[0x0][0x118] ;  /* 0x0000460000047ab9 */ /* 0x000fe20000000a00 */
[----:B-1----:R-:W2:Y:S04]  /*19aa0*/  LDL R2, [R1+0x758] ;  /* 0x0007580001027983 */ /* 0x002ea80000100800 */
[----:B------:R-:W2:Y:S01]  /*19ab0*/  LD.E.64 R4, [R54.64+0x8] ;  /* 0x0000080436047980 */ /* 0x000ea2000c101b00 */
[----:B------:R-:W-:Y:S02]  /*19ac0*/  MOV R9, R27 ;  /* 0x0000001b00097202 */ /* 0x000fe40000000f00 */
[----:B------:R-:W-:Y:S01]  /*19ad0*/  MOV R8, 0x19b00 ;  /* 0x00019b0000087802 */ /* 0x000fe20000000f00 */
[----:B--2---:R-:W-:-:S04]  /*19ae0*/  IMAD.WIDE R2, R2, 0x2, R4 ;  /* 0x0000000202027825 */ /* 0x004fc800078e0204 */
[----:B------:R-:W-:Y:S05]  /*19af0*/  CALL.REL.NOINC `($_ZN7cutlass13device_kernelIN5flash19enable_sm80_to_sm89INS1_16FlashAttnBwdSm80INS1_25CollectiveMainloopBwdSm80ILi2ELi2EN4cute5tupleIJNS5_1CILi128EEES8_NS7_ILi64EEEEEENS_10bfloat16_tEfNS_4arch4Sm80ELb0ELb1ELb1ELb0ELb0ELb0ELb0ELb0ELi2ELi4ELi4ELi4ELb0EEENS1_21CollectiveEpilogueBwdISA_SB_SD_Li256ELb0ELb0ELi2EEENS1_19SingleTileSchedulerILb0ELb0ELb0ELi128EEEEEEEEEvNT_6ParamsE$_ZN4cute8smem_ptrIPN7cutlass10bfloat16_tEECI1NS_12iter_adaptorIS3_S4_EEES3_) ;  /* 0xffff207000007944 */ /* 0x000fea0003c3ffff */
[----:B-1----:R1:W5:Y:S01]  /*19b00*/  LDL.64 R2, [R1+0x758] ;  /* 0x0007580001027983 */ /* 0x0023620000100a00 */
[----:B------:R-:W-:-:S03]  /*19b10*/  MOV R6, 0x19b30 ;  /* 0x00019b3000067802 */ /* 0x000fc60000000f00 */
[----:B-1---5:R-:W-:Y:S05]  /*19b20*/  CALL.REL.NOINC `($_ZN7cutlass13device_kernelIN5flash19enable_sm80_to_sm89INS1_16FlashAttnBwdSm80INS1_25CollectiveMainloopBwdSm80ILi2ELi2EN4cute5tupleIJNS5_1CILi128EEES8_NS7_ILi64EEEEEENS_10bfloat16_tEfNS_4arch4Sm80ELb0ELb1ELb1ELb0ELb0ELb0ELb0ELb0ELi2ELi4ELi4ELi4ELb0EEENS1_21CollectiveEpilogueBwdISA_SB_SD_Li256ELb0ELb0ELi2EEENS1_19SingleTileSchedulerILb0ELb0ELb0ELi128EEEEEEEEEvNT_6ParamsE$_ZN4cute3eso3ESOILb1ELb0EJNS_6LayoutINS_5tupleIJNS3_IJNS_1CILi8EEENS4_ILi1EEEEEENS4_ILi4EEEEEENS3_IJNS3_IJS6_NS4_ILi0EEEEEENS4_ILi2048EEEEEEEENS_10ViewEngineINS_8smem_ptrIPN7cutlass10bfloat16_tEEEEEEEC2ERKSE_RKSL_) ;  /* 0xffff138000007944 */ /* 0x022fea0003c3ffff */
[----:B-1----:R1:W5:Y:S01]  /*19b30*/  LDL.64 R4, [R1+0x758] ;  /* 0x0007580001047983 */ /* 0x0023620000100a00 */
[----:B------:R-:W-:Y:S01]  /*19b40*/  IMAD.MOV.U32 R83, RZ, RZ, R27 ;  /* 0x000000ffff537224 */ /* 0x000fe200078e001b */
[----:B------:R-:W-:-:S02]  /*19b50*/  MOV R3, 0x1 ;  /* 0x0000000100037802 */ /* 0x000fc40000000f00 */
[----:B------:R-:W-:Y:S02]  /*19b60*/  MOV R8, 0x19b80 ;  /* 0x00019b8000087802 */ /* 0x000fe40000000f00 */
[----:B-1---5:R-:W-:Y:S05]  /*19b70*/  CALL.REL.NOINC `($_ZN7cutlass13device_kernelIN5flash19enable_sm80_to_sm89INS1_16FlashAttnBwdSm80INS1_25CollectiveMainloopBwdSm80ILi2ELi2EN4cute5tupleIJNS5_1CILi128EEES8_NS7_ILi64EEEEEENS_10bfloat16_tEfNS_4arch4Sm80ELb0ELb1ELb1ELb0ELb0ELb0ELb0ELb0ELi2ELi4ELi4ELi4ELb0EEENS1_21CollectiveEpilogueBwdISA_SB_SD_Li256ELb0ELb0ELi2EEENS1_19SingleTileSchedulerILb0ELb0ELb0ELi128EEEEEEEEEvNT_6ParamsE$_ZN4cute3eso3ESOILb1ELb0EJNS_10UnderscoreES2_iEEC2ERKS2_S5_RKi) ;  /* 0xfffee4f000007944 */ /* 0x022fea0003c3ffff */
[----:B-1----:R-:W2:Y:S01]  /*19b80*/  LDL R3, [R1+0x758] ;  /* 0x0007580001037983 */ /* 0x002ea20000100800 */
[----:B------:R-:W-:Y:S02]  /*19b90*/  MOV R6, 0x19bc0 ;  /* 0x00019bc000067802 */ /* 0x000fe40000000f00 */
[----:B--2---:R-:W-:Y:S02]  /*19ba0*/  SHF.L.U32 R3, R3, 0x5, RZ ;  /* 0x0000000503037819 */ /* 0x004fe400000006ff */
[----:B------:R-:W-:Y:S05]  /*19bb0*/  CALL.REL.NOINC `($_ZN7cutlass13device_kernelIN5flash19enable_sm80_to_sm89INS1_16FlashAttnBwdSm80INS1_25CollectiveMainloopBwdSm80ILi2ELi2EN4cute5tupleIJNS5_1CILi128EEES8_NS7_ILi64EEEEEENS_10bfloat16_tEfNS_4arch4Sm80ELb0ELb1ELb1ELb0ELb0ELb0ELb0ELb0ELi2ELi4ELi4ELi4ELb0EEENS1_21CollectiveEpilogueBwdISA_SB_SD_Li256ELb0ELb0ELi2EEENS1_19SingleTileSchedulerILb0ELb0ELb0ELi128EEEEEEEEEvNT_6ParamsE$_ZN4cute3eso3ESOILb1ELb0EJNS_6LayoutINS_5tupleIJNS3_IJNS_1CILi8EEENS4_ILi1EEEEEENS4_ILi4EEEEEENS3_IJNS3_IJS6_NS4_ILi0EEEEEES5_EEEEEiEEC2ERKSD_RKi) ;  /* 0xffff13d000007944 */ /* 0x000fea0003c3ffff */
[----:B-1----:R-:W2:Y:S01]  /*19bc0*/  LDL R3, [R1+0x758] ;  /* 0x0007580001037983 */ /* 0x002ea20000100800 */
[----:B------:R-:W-:Y:S01]  /*19bd0*/  MOV R8, 0x19c10 ;  /* 0x00019c1000087802 */ /* 0x000fe20000000f00 */
[----:B--2---:R-:W-:-:S05]  /*19be0*/  IMAD.WIDE R6, R3, 0x2, R50 ;  /* 0x0000000203067825 */ /* 0x004fca00078e0232 */
[----:B------:R-:W-:Y:S02]  /*19bf0*/  MOV R9, R7 ;  /* 0x0000000700097202 */ /* 0x000fe40000000f00 */
[----:B------:R-:W-:Y:S05]  /*19c00*/  CALL.REL.NOINC `($_ZN7cutlass13device_kernelIN5flash19enable_sm80_to_sm89INS1_16FlashAttnBwdSm80INS1_25CollectiveMainloopBwdSm80ILi2ELi2EN4cute5tupleIJNS5_1CILi128EEES8_NS7_ILi64EEEEEENS_10bfloat16_tEfNS_4arch4Sm80ELb0ELb1ELb1ELb0ELb0ELb0ELb0ELb0ELi2ELi4ELi4ELi4ELb0EEENS1_21CollectiveEpilogueBwdISA_SB_SD_Li256ELb0ELb0ELi2EEENS1_19SingleTileSchedulerILb0ELb0ELb0ELi128EEEEEEEEEvNT_6ParamsE$_ZN4cute3eso3ESOILb1ELb0EJNS_6LayoutINS_5tupleIJNS3_IJNS_1CILi8EEENS4_ILi1EEEEEENS4_ILi4EEEEEENS3_IJNS3_IJS6_NS4_ILi0EEEEEES5_EEEEENS_10ViewEngineIPN7cutlass10bfloat16_tEEEEEC2ERKSD_RKSI_) ;  /* 0xffff132000007944 */ /* 0x000fea0003c3ffff */
[----:B------:R2:W5:Y:S01]  /*19c10*/  LDL.64 R2, [R1+0x758] ;  /* 0x0007580001027983 */ /* 0x0005620000100a00 */
[----:B-1----:R-:W-:Y:S02]  /*19c20*/  MOV R7, R5 ;  /* 0x0000000500077202 */ /* 0x002fe40000000f00 */
[----:B------:R-:W-:Y:S02]  /*19c30*/  MOV R6, 0x19c50 ;  /* 0x00019c5000067802 */ /* 0x000fe40000000f00 */
[----:B--2--5:R-:W-:Y:S05]  /*19c40*/  CALL.REL.NOINC `($_ZN7cutlass13device_kernelIN5flash19enable_sm80_to_sm89INS1_16FlashAttnBwdSm80INS1_25CollectiveMainloopBwdSm80ILi2ELi2EN4cute5tupleIJNS5_1CILi128EEES8_NS7_ILi64EEEEEENS_10bfloat16_tEfNS_4arch4Sm80ELb0ELb1ELb1ELb0ELb0ELb0ELb0ELb0ELi2ELi4ELi4ELi4ELb0EEENS1_21CollectiveEpilogueBwdISA_SB_SD_Li256ELb0ELb0ELi2EEENS1_19SingleTileSchedulerILb0ELb0ELb0ELi128EEEEEEEEEvNT_6ParamsE$_ZN4cute3eso3ESOILb1ELb0EJNS_6LayoutINS_5tupleIJNS3_IJNS_1CILi8EEENS4_ILi1EEEEEENS3_IJNS4_ILi4EEEEEEEEENS3_IJNS3_IJS6_NS4_ILi0EEEEEENS3_IJNS4_ILi2048EEEEEEEEEEENS_10ViewEngineINS_8smem_ptrIPN7cutlass10bfloat16_tEEEEEEEC2ERKSG_RKSN_) ;  /* 0xffff0e9000007944 */ /* 0x024fea0003c3ffff */
[----:B------:R2:W5:Y:S01]  /*19c50*/  LDL.64 R6, [R1+0x758] ;  /* 0x0007580001067983 */ /* 0x0005620000100a00 */
[----:B-1----:R-:W-:Y:S02]  /*19c60*/  MOV R5, R3 ;  /* 0x0000000300057202 */ /* 0x002fe40000000f00 */
[----:B------:R-:W-:Y:S02]  /*19c70*/  MOV R4, 0x19c90 ;  /* 0x00019c9000047802 */ /* 0x000fe40000000f00 */
        /* <DEDUP_REMOVED lines=271> */
[----:B-1----:R-:W-:Y:S05]  /*1ad70*/  CALL.REL.NOINC `($_ZN7cutlass13device_kernelIN5flash19enable_sm80_to_sm89INS1_16FlashAttnBwdSm80INS1_25CollectiveMainloopBwdSm80ILi2ELi2EN4cute5tupleIJNS5_1CILi128EEES8_NS7_ILi64EEEEEENS_10bfloat16_tEfNS_4arch4Sm80ELb0ELb1ELb1ELb0ELb0ELb0ELb0ELb0ELi2ELi4ELi4ELi4ELb0EEENS1_21CollectiveEpilogueBwdISA_SB_SD_Li256ELb0ELb0ELi2EEENS1_19SingleTileSchedulerILb0ELb0ELb0ELi128EEEEEEEEEvNT_6ParamsE$_ZN4cute3eso3ESOILb1ELb0EJNS_10UnderscoreES2_iEEC2ERKS2_S5_RKi) ;  /* 0xfffed2f000007944 */ /* 0x002fea0003c3ffff */
        /* <DEDUP_REMOVED lines=9> */
[----:B------:R-:W-:Y:S05]  /*1ae10*/  CALL.REL.NOINC `($_ZN7cutlass13device_kernelIN5flash19enable_sm80_to_sm89INS1_16FlashAttnBwdSm80INS1_25CollectiveMainloopBwdSm80ILi2ELi2EN4cute5tupleIJNS5_1CILi128EEES8_NS7_ILi64EEEEEENS_10bfloat16_tEfNS_4arch4Sm80ELb0ELb1ELb1ELb0ELb0ELb0ELb0ELb0ELi2ELi4ELi4ELi4ELb0EEENS1_21CollectiveEpilogueBwdISA_SB_SD_Li256ELb0ELb0ELi2EEENS1_19SingleTileSchedulerILb0ELb0ELb0ELi128EEEEEEEEEvNT_6ParamsE$_ZN4cute3eso3ESOILb1ELb0EJNS_6LayoutINS_5tupleIJNS3_IJNS_1CILi2EEES5_S5_EEES5_EEENS3_IJNS3_IJNS4_ILi1EEES5_NS4_ILi4EEEEEENS4_ILi8EEEEEEEEiEEC2ERKSD_RKi) ;  /* 0xfffef7d000007944 */ /* 0x000fea0003c3ffff */
[----:B-1----:R-:W2:Y:S01]  /*1ae20*/  LDL R3, [R1+0x758] ;  /* 0x0007580001037983 */ /* 0x002ea20000100800 */
[----:B------:R-:W-:Y:S02]  /*1ae30*/  MOV R69, R27 ;  /* 0x0000001b00457202 */ /* 0x000fe40000000f00 */
[----:B------:R-:W-:Y:S01]  /*1ae40*/  MOV R4, 0x1ae80 ;  /* 0x0001ae8000047802 */ /* 0x000fe20000000f00 */
[----:B--2---:R-:W-:-:S05]  /*1ae50*/  IMAD.WIDE R2, R3, 0x2, R14 ;  /* 0x0000000203027825 */ /* 0x004fca00078e020e */
[----:B------:R-:W-:Y:S02]  /*1ae60*/  MOV R6, R2 ;  /* 0x0000000200067202 */ /* 0x000fe40000000f00 */
[----:B------:R-:W-:Y:S05]  /*1ae70*/  CALL.REL.NOINC `($_ZN7cutlass13device_kernelIN5flash19enable_sm80_to_sm89INS1_16FlashAttnBwdSm80INS1_25CollectiveMainloopBwdSm80ILi2ELi2EN4cute5tupleIJNS5_1CILi128EEES8_NS7_ILi64EEEEEENS_10bfloat16_tEfNS_4arch4Sm80ELb0ELb1ELb1ELb0ELb0ELb0ELb0ELb0ELi2ELi4ELi4ELi4ELb0EEENS1_21CollectiveEpilogueBwdISA_SB_SD_Li256ELb0ELb0ELi2EEENS1_19SingleTileSchedulerILb0ELb0ELb0ELi128EEEEEEEEEvNT_6ParamsE$_ZN4cute3eso3ESOILb1ELb0EJNS_6LayoutINS_5tupleIJNS3_IJNS_1CILi2EEES5_S5_EEES5_EEENS3_IJNS3_IJNS4_ILi1EEES5_NS4_ILi4EEEEEENS4_ILi8EEEEEEEENS_10ViewEngineIPN7cutlass10bfloat16_tEEEEEC2ERKSD_RKSI_) ;  /* 0xfffef72000007944 */ /* 0x000fea0003c3ffff */
[----:B------:R2:W5:Y:S01]  /*1ae80*/  LDL.64 R58, [R1+0x758] ;  /* 0x00075800013a7983 */ /* 0x0005620000100a00 */
[----:B------:R-:W-:Y:S01]  /*1ae90*/  IMAD.MOV.U32 R83, RZ, RZ, R27 ;  /* 0x000000ffff537224 */ /* 0x000fe200078e001b */
[----:B------:R-:W-:Y:S02]  /*1aea0*/  MOV R3, RZ ;  /* 0x000000ff00037202 */ /* 0x000fe40000000f00 */
[----:B------:R-:W-:Y:S02]  /*1aeb0*/  MOV R8, 0x1aed0 ;  /* 0x0001aed000087802 */ /* 0x000fe40000000f00 */
[----:B-12--5:R-:W-:Y:S05]  /*1aec0*/  CALL.REL.NOINC `($_ZN7cutlass13device_kernelIN5flash19enable_sm80_to_sm89INS1_16FlashAttnBwdSm80INS1_25CollectiveMainloopBwdSm80ILi2ELi2EN4cute5tupleIJNS5_1CILi128EEES8_NS7_ILi64EEEEEENS_10bfloat16_tEfNS_4arch4Sm80ELb0ELb1ELb1ELb0ELb0ELb0ELb0ELb0ELi2ELi4ELi4ELi4ELb0EEENS1_21CollectiveEpilogueBwdISA_SB_SD_Li256ELb0ELb0ELi2EEENS1_19SingleTileSchedulerILb0ELb0ELb0ELi128EEEEEEEEEvNT_6ParamsE$_ZN4cute3eso3ESOILb1ELb0EJNS_10UnderscoreES2_iEEC2ERKS2_S5_RKi) ;  /* 0xfffed1a000007944 */ /* 0x026fea0003c3ffff */
        /* <DEDUP_REMOVED lines=8> */
[----:B------:R-:W-:Y:S05]  /*1af50*/  CALL.REL.NOINC `($_ZN7cutlass13device_kernelIN5flash19enable_sm80_to_sm89INS1_16FlashAttnBwdSm80INS1_25CollectiveMainloopBwdSm80ILi2ELi2EN4cute5tupleIJNS5_1CILi128EEES8_NS7_ILi64EEEEEENS_10bfloat16_tEfNS_4arch4Sm80ELb0ELb1ELb1ELb0ELb0ELb0ELb0ELb0ELi2ELi4ELi4ELi4ELb0EEENS1_21CollectiveEpilogueBwdISA_SB_SD_Li256ELb0ELb0ELi2EEENS1_19SingleTileSchedulerILb0ELb0ELb0ELi128EEEEEEEEEvNT_6ParamsE$_ZN4cute3eso3ESOILb1ELb0EJNS_6LayoutINS_5tupleIJNS3_IJNS_1CILi2EEES5_EEENS4_ILi8EEEEEENS3_IJNS3_IJNS4_ILi1EEES5_EEENS4_ILi4EEEEEEEEiEEC2ERKSD_RKi) ;  /* 0xfffef3b000007944 */ /* 0x000fea0003c3ffff */
[----:B-1----:R-:W2:Y:S01]  /*1af60*/  LDL R3, [R1+0x758] ;  /* 0x0007580001037983 */ /* 0x002ea20000100800 */
[----:B------:R-:W-:Y:S01]  /*1af70*/  MOV R4, 0x1afb0 ;  /* 0x0001afb000047802 */ /* 0x000fe20000000f00 */
[----:B--2---:R-:W-:-:S05]  /*1af80*/  IMAD.WIDE R2, R3, 0x2, R12 ;  /* 0x0000000203027825 */ /* 0x004fca00078e020c */
[----:B------:R-:W-:Y:S02]  /*1af90*/  MOV R6, R2 ;  /* 0x0000000200067202 */ /* 0x000fe40000000f00 */
[----:B------:R-:W-:Y:S05]  /*1afa0*/  CALL.REL.NOINC `($_ZN7cutlass13device_kernelIN5flash19enable_sm80_to_sm89INS1_16FlashAttnBwdSm80INS1_25CollectiveMainloopBwdSm80ILi2ELi2EN4cute5tupleIJNS5_1CILi128EEES8_NS7_ILi64EEEEEENS_10bfloat16_tEfNS_4arch4Sm80ELb0ELb1ELb1ELb0ELb0ELb0ELb0ELb0ELi2ELi4ELi4ELi4ELb0EEENS1_21CollectiveEpilogueBwdISA_SB_SD_Li256ELb0ELb0ELi2EEENS1_19SingleTileSchedulerILb0ELb0ELb0ELi128EEEEEEEEEvNT_6ParamsE$_ZN4cute3eso3ESOILb1ELb0EJNS_6LayoutINS_5tupleIJNS3_IJNS_1CILi2EEES5_EEENS4_ILi8EEEEEENS3_IJNS3_IJNS4_ILi1EEES5_EEENS4_ILi4EEEEEEEENS_10ViewEngineIPN7cutlass10bfloat16_tEEEEEC2ERKSD_RKSI_) ;  /* 0xfffef31000007944 */ /* 0x000fea0003c3ffff */
[----:B------:R2:W5:Y:S04]  /*1afb0*/  LDL.64 R60, [R1+0x758] ;  /* 0x00075800013c7983 */ /* 0x0005680000100a00 */
[----:B------:R2:W-:Y:S02]  /*1afc0*/  STL [R1+0x770], RZ ;  /* 0x000770ff01007387 */ /* 0x0005e40000100800 */
.L_x_1554:
[----:B------:R-:W-:Y:S01]  /*1afd0*/  IMAD.MOV.U32 R83, RZ, RZ, R27 ;  /* 0x000000ffff537224 */ /* 0x000fe200078e001b */
[----:B------:R-:W-:Y:S01]  /*1afe0*/  LOP3.LUT R82, R22, 0x1, RZ, 0xc0, !PT ;  /* 0x0000000116527812 */ /* 0x000fe200078ec0ff */
[----:B------:R-:W-:Y:S01]  /*1aff0*/  IMAD.MOV.U32 R81, RZ, RZ, R26 ;  /* 0x000000ffff517224 */ /* 0x000fe200078e001a */
[----:B-1----:R-:W-:Y:S02]  /*1b000*/  MOV R80, 0x1b020 ;  /* 0x0001b02000507802 */ /* 0x002fe40000000f00 */
[----:B-12--5:R-:W-:Y:S05]  /*1b010*/  CALL.REL.NOINC `($_ZN7cutlass13device_kernelIN5flash19enable_sm80_to_sm89INS1_16FlashAttnBwdSm80INS1_25CollectiveMainloopBwdSm80ILi2ELi2EN4cute5tupleIJNS5_1CILi128EEES8_NS7_ILi64EEEEEENS_10bfloat16_tEfNS_4arch4Sm80ELb0ELb1ELb1ELb0ELb0ELb0ELb0ELb0ELi2ELi4ELi4ELi4ELb0EEENS1_21CollectiveEpilogueBwdISA_SB_SD_Li256ELb0ELb0ELi2EEENS1_19SingleTileSchedulerILb0ELb0ELb0ELi128EEEEEEEEEvNT_6ParamsE$_ZN4cute3eso3ESOILb1ELb0EJNS_10UnderscoreEiiEEC2ERKS2_RKiS7_) ;  /* 0xfffed0d000007944 */ /* 0x026fea0003c3ffff */
[----:B------:R-:W-:Y:S01]  /*1b020*/  MOV R69, R27 ;  /* 0x0000001b00457202 */ /* 0x000fe20000000f00 */
[----:B-1----:R-:W2:Y:S01]  /*1b030*/  LDL.64 R2, [R1+0x758] ;  /* 0x0007580001027983 */ /* 0x002ea20000100a00 */
[----:B------:R-:W-:Y:S01]  /*1b040*/  MOV R4, 0x1b080 ;  /* 0x0001b08000047802 */ /* 0x000fe20000000f00 */
[----:B--2---:R-:W-:Y:S04]  /*1b050*/  IMAD R3, R3, 0x2, R2 ;  /* 0x0000000203037824 */ /* 0x004fe800078e0202 */
[----:B------:R-:W-:Y:S02]  /*1b060*/  IMAD.SHL.U32 R3, R3, 0x4, RZ ;  /* 0x0000000403037824 */ /* 0x000fe400078e00ff */
[----:B------:R-:W-:Y:S05]  /*1b070*/  CALL.REL.NOINC `($_ZN7cutlass13device_kernelIN5flash19enable_sm80_to_sm89INS1_16FlashAttnBwdSm80INS1_25CollectiveMainloopBwdSm80ILi2ELi2EN4cute5tupleIJNS5_1CILi128EEES8_NS7_ILi64EEEEEENS_10bfloat16_tEfNS_4arch4Sm80ELb0ELb1ELb1ELb0ELb0ELb0ELb0ELb0ELi2ELi4ELi4ELi4ELb0EEENS1_21CollectiveEpilogueBwdISA_SB_SD_Li256ELb0ELb0ELi2EEENS1_19SingleTileSchedulerILb0ELb0ELb0ELi128EEEEEEEEEvNT_6ParamsE$_ZN4cute3eso3ESOILb1ELb0EJNS_6LayoutINS_5tupleIJNS3_IJNS_1CILi2EEES5_EEEEEENS3_IJNS3_IJNS4_ILi1EEES5_EEEEEEEEiEEC2ERKSB_RKi) ;  /* 0xfffef05000007944 */ /* 0x000fea0003c3ffff */
[----:B------:R-:W-:Y:S01]  /*1b080*/  MOV R4, 0x1b0e0 ;  /* 0x0001b0e000047802 */ /* 0x000fe20000000f00 */
[----:B-1----:R-:W2:Y:S01]  /*1b090*/  LDL R3, [R1+0x758] ;  /* 0x0007580001037983 */ /* 0x002ea20000100800 */
[----:B------:R-:W-:Y:S01]  /*1b0a0*/  IMAD.MOV.U32 R2, RZ, RZ, R27 ;  /* 0x000000ffff027224 */ /* 0x000fe200078e001b */
[C---:B--2---:R-:W-:Y:S04]  /*1b0b0*/  LEA R8, P0, R3.reuse, R48, 0x2 ;  /* 0x0000003003087211 */ /* 0x044fe800078010ff */
[----:B------:R-:W-:Y:S04]  /*1b0c0*/  LEA.HI.X.SX32 R3, R3, R49, 0x2, P0 ;  /* 0x0000003103037211 */ /* 0x000fe800000f16ff */
[----:B------:R-:W-:Y:S05]  /*1b0d0*/  CALL.REL.NOINC `($_ZN7cutlass13device_kernelIN5flash19enable_sm80_to_sm89INS1_16FlashAttnBwdSm80INS1_25CollectiveMainloopBwdSm80ILi2ELi2EN4cute5tupleIJNS5_1CILi128EEES8_NS7_ILi64EEEEEENS_10bfloat16_tEfNS_4arch4Sm80ELb0ELb1ELb1ELb0ELb0ELb0ELb0ELb0ELi2ELi4ELi4ELi4ELb0EEENS1_21CollectiveEpilogueBwdISA_SB_SD_Li256ELb0ELb0ELi2EEENS1_19SingleTileSchedulerILb0ELb0ELb0ELi128EEEEEEEEEvNT_6ParamsE$_ZN4cute3eso3ESOILb1ELb0EJNS_6LayoutINS_5tupleIJNS3_IJNS_1CILi2EEES5_EEEEEENS3_IJNS3_IJNS4_ILi1EEES5_EEEEEEEENS_10ViewEngineIPfEEEEC2ERKSB_RKSE_) ;  /* 0xfffeefa000007944 */ /* 0x000fea0003c3ffff */
[----:B------:R-:W-:Y:S01]  /*1b0e0*/  MOV R3, R82 ;  /* 0x0000005200037202 */ /* 0x000fe20000000f00 */
[----:B-1----:R1:W5:Y:S01]  /*1b0f0*/  LDL.64 R8, [R1+0x758] ;  /* 0x0007580001087983 */ /* 0x0023620000100a00 */
[----:B------:R-:W-:Y:S01]  /*1b100*/  MOV R10, 0x1b130 ;  /* 0x0001b130000a7802 */ /* 0x000fe20000000f00 */
[----:B------:R-:W-:Y:S02]  /*1b110*/  IMAD.MOV.U32 R2, RZ, RZ, R27 ;  /* 0x000000ffff027224 */ /* 0x000fe400078e001b */
[----:B-1---5:R-:W-:Y:S05]  /*1b120*/  CALL.REL.NOINC `($_ZN7cutlass13device_kernelIN5flash19enable_sm80_to_sm89INS1_16FlashAttnBwdSm80INS1_25CollectiveMainloopBwdSm80ILi2ELi2EN4cute5tupleIJNS5_1CILi128EEES8_NS7_ILi64EEEEEENS_10bfloat16_tEfNS_4arch4Sm80ELb0ELb1ELb1ELb0ELb0ELb0ELb0ELb0ELi2ELi4ELi4ELi4ELb0EEENS1_21CollectiveEpilogueBwdISA_SB_SD_Li256ELb0ELb0ELi2EEENS1_19SingleTileSchedulerILb0ELb0ELb0ELi128EEEEEEEEEvNT_6ParamsE$_ZN4cute3eso3ESOILb1ELb0EJNS_10UnderscoreEiEEC2ERKS2_RKi) ;  /* 0xfffecf8000007944 */ /* 0x022fea0003c3ffff */
[----:B------:R-:W-:Y:S01]  /*1b130*/  MOV R4, 0x1b180 ;  /* 0x0001b18000047802 */ /* 0x000fe20000000f00 */
[----:B-1----:R-:W2:Y:S01]  /*1b140*/  LDL R3, [R1+0x758] ;  /* 0x0007580001037983 */ /* 0x002ea20000100800 */
[----:B------:R-:W-:Y:S01]  /*1b150*/  IMAD.MOV.U32 R69, RZ, RZ, R27 ;  /* 0x000000ffff457224 */ /* 0x000fe200078e001b */
[----:B--2---:R-:W-:Y:S02]  /*1b160*/  SHF.L.U32 R3, R3, 0x3, RZ ;  /* 0x0000000303037819 */ /* 0x004fe400000006ff */
[----:B------:R-:W-:Y:S05]  /*1b170*/  CALL.REL.NOINC `($_ZN7cutlass13device_kernelIN5flash19enable_sm80_to_sm89INS1_16FlashAttnBwdSm80INS1_25CollectiveMainloopBwdSm80ILi2ELi2EN4cute5tupleIJNS5_1CILi128EEES8_NS7_ILi64EEEEEENS_10bfloat16_tEfNS_4arch4Sm80ELb0ELb1ELb1ELb0ELb0ELb0ELb0ELb0ELi2ELi4ELi4ELi4ELb0EEENS1_21CollectiveEpilogueBwdISA_SB_SD_Li256ELb0ELb0ELi2EEENS1_19SingleTileSchedulerILb0ELb0ELb0ELi128EEEEEEEEEvNT_6ParamsE$_ZN4cute3eso3ESOILb1ELb0EJNS_6LayoutINS_5tupleIJNS3_IJNS_1CILi2EEES5_S5_EEEEEENS3_IJNS3_IJNS4_ILi1EEES5_NS4_ILi4EEEEEEEEEEEiEEC2ERKSC_RKi) ;  /* 0xfffef35000007944 */ /* 0x000fea0003c3ffff */
[----:B------:R-:W-:Y:S01]  /*1b180*/  MOV R4, 0x1b1e0 ;  /* 0x0001b1e000047802 */ /* 0x000fe20000000f00 */
[----:B-1----:R-:W2:Y:S01]  /*1b190*/  LDL R3, [R1+0x758] ;  /* 0x0007580001037983 */ /* 0x002ea20000100800 */
[----:B------:R-:W-:Y:S01]  /*1b1a0*/  IMAD.MOV.U32 R69, RZ, RZ, R27 ;  /* 0x000000ffff457224 */ /* 0x000fe200078e001b */
[C---:B--2---:R-:W-:Y:S04]  /*1b1b0*/  LEA R6, P0, R3.reuse, R58, 0x1 ;  /* 0x0000003a03067211 */ /* 0x044fe800078008ff */
[----:B------:R-:W-:Y:S04]  /*1b1c0*/  LEA.HI.X.SX32 R3, R3, R59, 0x1, P0 ;  /* 0x0000003b03037211 */ /* 0x000fe800000f0eff */
[----:B------:R-:W-:Y:S05]  /*1b1d0*/  CALL.REL.NOINC `($_ZN7cutlass13device_kernelIN5flash19enable_sm80_to_sm89INS1_16FlashAttnBwdSm80INS1_25CollectiveMainloopBwdSm80ILi2ELi2EN4cute5tupleIJNS5_1CILi128EEES8_NS7_ILi64EEEEEENS_10bfloat16_tEfNS_4arch4Sm80ELb0ELb1ELb1ELb0ELb0ELb0ELb0ELb0ELi2ELi4ELi4ELi4ELb0EEENS1_21CollectiveEpilogueBwdISA_SB_SD_Li256ELb0ELb0ELi2EEENS1_19SingleTileSchedulerILb0ELb0ELb0ELi128EEEEEEEEEvNT_6ParamsE$_ZN4cute3eso3ESOILb1ELb0EJNS_6LayoutINS_5tupleIJNS3_IJNS_1CILi2EEES5_S5_EEEEEENS3_IJNS3_IJNS4_ILi1EEES5_NS4_ILi4EEEEEEEEEEENS_10ViewEngineIPN7cutlass10bfloat16_tEEEEEC2ERKSC_RKSH_) ;  /* 0xfffef2a000007944 */ /* 0x000fea0003c3ffff */
[----:B------:R-:W-:Y:S01]  /*1b1e0*/  MOV R3, R22 ;  /* 0x0000001600037202 */ /* 0x000fe20000000f00 */
[----:B------:R2:W5:Y:S01]  /*1b1f0*/  LDL.64 R12, [R1+0x758] ;  /* 0x00075800010c7983 */ /* 0x0005620000100a00 */
[----:B------:R-:W-:Y:S01]  /*1b200*/  MOV R10, 0x1b230 ;  /* 0x0001b230000a7802 */ /* 0x000fe20000000f00 */
[----:B-1----:R-:W-:Y:S02]  /*1b210*/  IMAD.MOV.U32 R2, RZ, RZ, R27 ;  /* 0x000000ffff027224 */ /* 0x002fe400078e001b */
[----:B--2--5:R-:W-:Y:S05]  /*1b220*/  CALL.REL.NOINC `($_ZN7cutlass13device_kernelIN5flash19enable_sm80_to_sm89INS1_16FlashAttnBwdSm80INS1_25CollectiveMainloopBwdSm80ILi2ELi2EN4cute5tupleIJNS5_1CILi128EEES8_NS7_ILi64EEEEEENS_10bfloat16_tEfNS_4arch4Sm80ELb0ELb1ELb1ELb0ELb0ELb0ELb0ELb0ELi2ELi4ELi4ELi4ELb0EEENS1_21CollectiveEpilogueBwdISA_SB_SD_Li256ELb0ELb0ELi2EEENS1_19SingleTileSchedulerILb0ELb0ELb0ELi128EEEEEEEEEvNT_6ParamsE$_ZN4cute3eso3ESOILb1ELb0EJNS_10UnderscoreEiEEC2ERKS2_RKi) ;  /* 0xfffece8000007944 */ /* 0x024fea0003c3ffff */
[----:B------:R-:W-:Y:S01]  /*1b230*/  MOV R4, 0x1b280 ;  /* 0x0001b28000047802 */ /* 0x000fe20000000f00 */
[----:B-1----:R-:W2:Y:S01]  /*1b240*/  LDL R3, [R1+0x758] ;  /* 0x0007580001037983 */ /* 0x002ea20000100800 */
[----:B------:R-:W-:Y:S01]  /*1b250*/  IMAD.MOV.U32 R69, RZ, RZ, R27 ;  /* 0x000000ffff457224 */ /* 0x000fe200078e001b */
[----:B--2---:R-:W-:Y:S02]  /*1b260*/  SHF.L.U32 R3, R3, 0x2, RZ ;  /* 0x0000000203037819 */ /* 0x004fe400000006ff */
[----:B------:R-:W-:Y:S05]  /*1b270*/  CALL.REL.NOINC `($_ZN7cutlass13device_kernelIN5flash19enable_sm80_to_sm89INS1_16FlashAttnBwdSm80INS1_25CollectiveMainloopBwdSm80ILi2ELi2EN4cute5tupleIJNS5_1CILi128EEES8_NS7_ILi64EEEEEENS_10bfloat16_tEfNS_4arch4Sm80ELb0ELb1ELb1ELb0ELb0ELb0ELb0ELb0ELi2ELi4ELi4ELi4ELb0EEENS1_21CollectiveEpilogueBwdISA_SB_SD_Li256ELb0ELb0ELi2EEENS1_19SingleTileSchedulerILb0ELb0ELb0ELi128EEEEEEEEEvNT_6ParamsE$_ZN4cute3eso3ESOILb1ELb0EJNS_6LayoutINS_5tupleIJNS3_IJNS_1CILi2EEES5_EEEEEENS3_IJNS3_IJNS4_ILi1EEES5_EEEEEEEEiEEC2ERKSB_RKi) ;  /* 0xfffeee5000007944 */ /* 0x000fea0003c3ffff */
[----:B------:R-:W-:Y:S01]  /*1b280*/  MOV R4, 0x1b2e0 ;  /* 0x0001b2e000047802 */ /* 0x000fe20000000f00 */
[----:B-1----:R-:W2:Y:S01]  /*1b290*/  LDL R3, [R1+0x758] ;  /* 0x0007580001037983 */ /* 0x002ea20000100800 */
[----:B------:R-:W-:Y:S01]  /*1b2a0*/  IMAD.MOV.U32 R69, RZ, RZ, R27 ;  /* 0x000000ffff457224 */ /* 0x000fe200078e001b */
[C---:B--2---:R-:W-:Y:S04]  /*1b2b0*/  LEA R6, P0, R3.reuse, R60, 0x1 ;  /* 0x0000003c03067211 */ /* 0x044fe800078008ff */
[----:B------:R-:W-:Y:S04]  /*1b2c0*/  LEA.HI.X.SX32 R3, R3, R61, 0x1, P0 ;  /* 0x0000003d03037211 */ /* 0x000fe800000f0eff */
[----:B------:R-:W-:Y:S05]  /*1b2d0*/  CALL.REL.NOINC `($_ZN7cutlass13device_kernelIN5flash19enable_sm80_to_sm89INS1_16FlashAttnBwdSm80INS1_25CollectiveMainloopBwdSm80ILi2ELi2EN4cute5tupleIJNS5_1CILi128EEES8_NS7_ILi64EEEEEENS_10bfloat16_tEfNS_4arch4Sm80ELb0ELb1ELb1ELb0ELb0ELb0ELb0ELb0ELi2ELi4ELi4ELi4ELb0EEENS1_21CollectiveEpilogueBwdISA_SB_SD_Li256ELb0ELb0ELi2EEENS1_19SingleTileSchedulerILb0ELb0ELb0ELi128EEEEEEEEEvNT_6ParamsE$_ZN4cute3eso3ESOILb1ELb0EJNS_6LayoutINS_5tupleIJNS3_IJNS_1CILi2EEES5_EEEEEENS3_IJNS3_IJNS4_ILi1EEES5_EEEEEEEENS_10ViewEngineIPN7cutlass10bfloat16_tEEEEEC2ERKSB_RKSG_) ;  /* 0xfffeed5000007944 */ /* 0x000fea0003c3ffff */
[----:B------:R-:W-:Y:S01]  /*1b2e0*/  MOV R81, R26 ;  /* 0x0000001a00517202 */ /* 0x000fe20000000f00 */
[----:B------:R2:W5:Y:S01]  /*1b2f0*/  LDL.64 R10, [R1+0x758] ;  /* 0x00075800010a7983 */ /* 0x0005620000100a00 */
[----:B------:R-:W-:Y:S01]  /*1b300*/  MOV R80, 0x1b330 ;  /* 0x0001b33000507802 */ /* 0x000fe20000000f00 */
[----:B------:R-:W-:Y:S02]  /*1b310*/  IMAD.MOV.U32 R83, RZ, RZ, R27 ;  /* 0x000000ffff537224 */ /* 0x000fe400078e001b */
        /* <DEDUP_REMOVED lines=12> */
[----:B------:R-:W-:Y:S05]  /*1b3e0*/  CALL.REL.NOINC `($_ZN7cutlass13device_kernelIN5flash19enable_sm80_to_sm89INS1_16FlashAttnBwdSm80INS1_25CollectiveMainloopBwdSm80ILi2ELi2EN4cute5tupleIJNS5_1CILi128EEES8_NS7_ILi64EEEEEENS_10bfloat16_tEfNS_4arch4Sm80ELb0ELb1ELb1ELb0ELb0ELb0ELb0ELb0ELi2ELi4ELi4ELi4ELb0EEENS1_21CollectiveEpilogueBwdISA_SB_SD_Li256ELb0ELb0ELi2EEENS1_19SingleTileSchedulerILb0ELb0ELb0ELi128EEEEEEEEEvNT_6ParamsE$_ZN4cute3eso3ESOILb1ELb0EJNS_6LayoutINS_5tupleIJNS3_IJNS_1CILi2EEES5_EEEEEENS3_IJNS3_IJNS4_ILi1EEES5_EEEEEEEENS_10ViewEngineIPKfEEEEC2ERKSB_RKSF_) ;  /* 0xfffeebf000007944 */ /* 0x000fea0003c3ffff */
[----:B------:R-:W-:Y:S01]  /*1b3f0*/  MOV R69, R27 ;  /* 0x0000001b00457202 */ /* 0x000fe20000000f00 */
[----:B-1----:R1:W5:Y:S01]  /*1b400*/  LDL.64 R6, [R1+0x758] ;  /* 0x0007580001067983 */ /* 0x0023620000100a00 */
[----:B------:R-:W-:Y:S03]  /*1b410*/  MOV R4, 0x1b430 ;  /* 0x0001b43000047802 */ /* 0x000fe60000000f00 */
[----:B-1---5:R-:W-:Y:S05]  /*1b420*/  CALL.REL.NOINC `($_ZN7cutlass13device_kernelIN5flash19enable_sm80_to_sm89INS1_16FlashAttnBwdSm80INS1_25CollectiveMainloopBwdSm80ILi2ELi2EN4cute5tupleIJNS5_1CILi128EEES8_NS7_ILi64EEEEEENS_10bfloat16_tEfNS_4arch4Sm80ELb0ELb1ELb1ELb0ELb0ELb0ELb0ELb0ELi2ELi4ELi4ELi4ELb0EEENS1_21CollectiveEpilogueBwdISA_SB_SD_Li256ELb0ELb0ELi2EEENS1_19SingleTileSchedulerILb0ELb0ELb0ELi128EEEEEEEEEvNT_6ParamsE$_ZN4cute3eso3ESOILb1ELb0EJNS_6LayoutINS_5tupleIJNS3_IJNS_1CILi1EEENS4_ILi2EEES6_EEEEEENS3_IJNS3_IJS5_S5_S6_EEEEEEEENS_10ViewEngineIPjEEEEC2ERKSB_RKSE_) ;  /* 0xfffeea3000007944 */ /* 0x022fea0003c3ffff */
[----:B-1----:R-:W-:Y:S01]  /*1b430*/  MOV R2, R27 ;  /* 0x0000001b00027202 */ /* 0x002fe20000000f00 */
[----:B------:R1:W5:Y:S01]  /*1b440*/  LDL.64 R14, [R1+0x758] ;  /* 0x00075800010e7983 */ /* 0x0003620000100a00 */
[----:B------:R-:W-:Y:S01]  /*1b450*/  MOV R4, 0x1b480 ;  /* 0x0001b48000047802 */ /* 0x000fe20000000f00 */
[----:B------:R-:W-:Y:S02]  /*1b460*/  IMAD.MOV.U32 R3, RZ, RZ, R11 ;  /* 0x000000ffff037224 */ /* 0x000fe400078e000b */
[----:B-1---5:R-:W-:Y:S05]  /*1b470*/  CALL.REL.NOINC `($_ZN7cutlass13device_kernelIN5flash19enable_sm80_to_sm89INS1_16FlashAttnBwdSm80INS1_25CollectiveMainloopBwdSm80ILi2ELi2EN4cute5tupleIJNS5_1CILi128EEES8_NS7_ILi64EEEEEENS_10bfloat16_tEfNS_4arch4Sm80ELb0ELb1ELb1ELb0ELb0ELb0ELb0ELb0ELi2ELi4ELi4ELi4ELb0EEENS1_21CollectiveEpilogueBwdISA_SB_SD_Li256ELb0ELb0ELi2EEENS1_19SingleTileSchedulerILb0ELb0ELb0ELi128EEEEEEEEEvNT_6ParamsE$_ZN4cute3eso3ESOILb1ELb0EJNS_6LayoutINS_5tupleIJNS3_IJNS_1CILi1EEENS4_ILi2EEEEEEEEENS3_IJNS3_IJS5_S5_EEEEEEEENS_10ViewEngineIPjEEEEC2ERKSB_RKSE_) ;  /* 0xfffee8f000007944 */ /* 0x022fea0003c3ffff */
[----:B-1----:R-:W-:Y:S01]  /*1b480*/  MOV R2, R27 ;  /* 0x0000001b00027202 */ /* 0x002fe20000000f00 */
[----:B------:R1:W5:Y:S01]  /*1b490*/  LDL.64 R16, [R1+0x758] ;  /* 0x0007580001107983 */ /* 0x0003620000100a00 */
[----:B------:R-:W-:Y:S01]  /*1b4a0*/  MOV R4, 0x1b4d0 ;  /* 0x0001b4d000047802 */ /* 0x000fe20000000f00 */
[----:B------:R-:W-:Y:S02]  /*1b4b0*/  IMAD.MOV.U32 R3, RZ, RZ, R9 ;  /* 0x000000ffff037224 */ /* 0x000fe400078e0009 */
[----:B-1---5:R-:W-:Y:S05]  /*1b4c0*/  CALL.REL.NOINC `($_ZN7cutlass13device_kernelIN5flash19enable_sm80_to_sm89INS1_16FlashAttnBwdSm80INS1_25CollectiveMainloopBwdSm80ILi2ELi2EN4cute5tupleIJNS5_1CILi128EEES8_NS7_ILi64EEEEEENS_10bfloat16_tEfNS_4arch4Sm80ELb0ELb1ELb1ELb0ELb0ELb0ELb0ELb0ELi2ELi4ELi4ELi4ELb0EEENS1_21CollectiveEpilogueBwdISA_SB_SD_Li256ELb0ELb0ELi2EEENS1_19SingleTileSchedulerILb0ELb0ELb0ELi128EEEEEEEEEvNT_6ParamsE$_ZN4cute3eso3ESOILb1ELb0EJNS_6LayoutINS_5tupleIJNS3_IJNS_1CILi2EEES5_EEEEEENS3_IJNS3_IJNS4_ILi1EEES5_EEEEEEEENS_10ViewEngineIPfEEEEC2ERKSB_RKSE_) ;  /* 0xfffeebb000007944 */ /* 0x022fea0003c3ffff */
[----:B-1----:R-:W-:Y:S01]  /*1b4d0*/  MOV R2, R27 ;  /* 0x0000001b00027202 */ /* 0x002fe20000000f00 */
[----:B------:R1:W5:Y:S01]  /*1b4e0*/  LDL.64 R62, [R1+0x758] ;  /* 0x00075800013e7983 */ /* 0x0003620000100a00 */
[----:B------:R-:W-:Y:S01]  /*1b4f0*/  MOV R4, 0x1b520 ;  /* 0x0001b52000047802 */ /* 0x000fe20000000f00 */
[----:B------:R-:W-:Y:S02]  /*1b500*/  IMAD.MOV.U32 R3, RZ, RZ, R7 ;  /* 0x000000ffff037224 */ /* 0x000fe400078e0007 */
[----:B-1---5:R-:W-:Y:S05]  /*1b510*/  CALL.REL.NOINC `($_ZN7cutlass13device_kernelIN5flash19enable_sm80_to_sm89INS1_16FlashAttnBwdSm80INS1_25CollectiveMainloopBwdSm80ILi2ELi2EN4cute5tupleIJNS5_1CILi128EEES8_NS7_ILi64EEEEEENS_10bfloat16_tEfNS_4arch4Sm80ELb0ELb1ELb1ELb0ELb0ELb0ELb0ELb0ELi2ELi4ELi4ELi4ELb0EEENS1_21CollectiveEpilogueBwdISA_SB_SD_Li256ELb0ELb0ELi2EEENS1_19SingleTileSchedulerILb0ELb0ELb0ELi128EEEEEEEEEvNT_6ParamsE$_ZN4cute3eso3ESOILb1ELb0EJNS_6LayoutINS_5tupleIJNS3_IJNS_1CILi2EEES5_EEEEEENS3_IJNS3_IJNS4_ILi1EEES5_EEEEEEEENS_10ViewEngineIPKfEEEEC2ERKSB_RKSF_) ;  /* 0xfffeeac000007944 */ /* 0x022fea0003c3ffff */
        /* <DEDUP_REMOVED lines=24> */
[----:B-1----:R-:W-:Y:S05]  /*1b6a0*/  CALL.REL.NOINC `($_ZN7cutlass13device_kernelIN5flash19enable_sm80_to_sm89INS1_16FlashAttnBwdSm80INS1_25CollectiveMainloopBwdSm80ILi2ELi2EN4cute5tupleIJNS5_1CILi128EEES8_NS7_ILi64EEEEEENS_10bfloat16_tEfNS_4arch4Sm80ELb0ELb1ELb1ELb0ELb0ELb0ELb0ELb0ELi2ELi4ELi4ELi4ELb0EEENS1_21CollectiveEpilogueBwdISA_SB_SD_Li256ELb0ELb0ELi2EEENS1_19SingleTileSchedulerILb0ELb0ELb0ELi128EEEEEEEEEvNT_6ParamsE$_ZN4cute3eso3ESOILb1ELb0EJNS_10UnderscoreEiiEEC2ERKS2_RKiS7_) ;  /* 0xfffeca4000007944 */ /* 0x002fea0003c3ffff */
        /* <DEDUP_REMOVED lines=643> */
[----:B------:R-:W-:Y:S02]  /*1dee0*/  MOV R3, 0x1 ;  /* 0x0000000100037802 */ /* 0x000fe40000000f00 */
        /* <DEDUP_REMOVED lines=18> */
.L_x_1555:
        /* <DEDUP_REMOVED lines=772> */
.L_x_1556:
        /* <DEDUP_REMOVED lines=222> */
[----:B------:R-:W-:Y:S05]  /*21e30*/  CALL.REL.NOINC `($_ZN7cutlass13device_kernelIN5flash19enable_sm80_to_sm89INS1_16FlashAttnBwdSm80INS1_25CollectiveMainloopBwdSm80ILi2ELi2EN4cute5tupleIJNS5_1CILi128EEES8_NS7_ILi64EEEEEENS_10bfloat16_tEfNS_4arch4Sm80ELb0ELb1ELb1ELb0ELb0ELb0ELb0ELb0ELi2ELi4ELi4ELi4ELb0EEENS1_21CollectiveEpilogueBwdISA_SB_SD_Li256ELb0ELb0ELi2EEENS1_19SingleTileSchedulerILb0ELb0ELb0ELi128EEEEEEEEEvNT_6ParamsE$_ZN4cute3eso3ESOILb1ELb0EJNS_10UnderscoreES2_iEEC2ERKS2_S5_RKi) ;  /* 0xfffe623000007944 */ /* 0x000fea0003c3ffff */
        /* <DEDUP_REMOVED lines=37> */
.L_x_1557:
        /* <DEDUP_REMOVED lines=220> */
[----:B-----5:R-:W-:Y:S05]  /*22e50*/  CALL.REL.NOINC `($_ZN7cutlass13device_kernelIN5flash19enable_sm80_to_sm89INS1_16FlashAttnBwdSm80INS1_25CollectiveMainloopBwdSm80ILi2ELi2EN4cute5tupleIJNS5_1CILi128EEES8_NS7_ILi64EEEEEENS_10bfloat16_tEfNS_4arch4Sm80ELb0ELb1ELb1ELb0ELb0ELb0ELb0ELb0ELi2ELi4ELi4ELi4ELb0EEENS1_21CollectiveEpilogueBwdISA_SB_SD_Li256ELb0ELb0ELi2EEENS1_19SingleTileSchedulerILb0ELb0ELb0ELi128EEEEEEEEEvNT_6ParamsE$_ZN4cute8smem_ptrIPfECI1NS_12iter_adaptorIS1_S2_EEES1_) ;  /* 0xfffe8d9000007944 */ /* 0x020fea0003c3ffff */
[----:B-1----:R1:W5:Y:S01]  /*22e60*/  LDL.64 R2, [R1+0x758] ;  /* 0x0007580001027983 */ /* 0x0023620000100a00 */
[----:B------:R-:W-:-:S03]  /*22e70*/  MOV R8, 0x22e90 ;  /* 0x00022e9000087802 */ /* 0x000fc60000000f00 */
[----:B-1---5:R-:W-:Y:S05]  /*22e80*/  CALL.REL.NOINC `($_ZN7cutlass13device_kernelIN5flash19enable_sm80_to_sm89INS1_16FlashAttnBwdSm80INS1_25CollectiveMainloopBwdSm80ILi2ELi2EN4cute5tupleIJNS5_1CILi128EEES8_NS7_ILi64EEEEEENS_10bfloat16_tEfNS_4arch4Sm80ELb0ELb1ELb1ELb0ELb0ELb0ELb0ELb0ELi2ELi4ELi4ELi4ELb0EEENS1_21CollectiveEpilogueBwdISA_SB_SD_Li256ELb0ELb0ELi2EEENS1_19SingleTileSchedulerILb0ELb0ELb0ELi128EEEEEEEEEvNT_6ParamsE$_ZN4cute3eso3ESOILb1ELb0EJNS_6LayoutINS_5tupleIJNS3_IJNS_1CILi2EEES5_EEEEEENS3_IJNS3_IJNS4_ILi8EEENS4_ILi64EEEEEEEEEEENS_10ViewEngineINS_8smem_ptrIPfEEEEEEC2ERKSC_RKSH_) ;  /* 0xfffe728000007944 */ /* 0x022fea0003c3ffff */
        /* <DEDUP_REMOVED lines=9> */
[----:B--2--5:R-:W-:Y:S05]  /*22f20*/  CALL.REL.NOINC `($_ZN7cutlass13device_kernelIN5flash19enable_sm80_to_sm89INS1_16FlashAttnBwdSm80INS1_25CollectiveMainloopBwdSm80ILi2ELi2EN4cute5tupleIJNS5_1CILi128EEES8_NS7_ILi64EEEEEENS_10bfloat16_tEfNS_4arch4Sm80ELb0ELb1ELb1ELb0ELb0ELb0ELb0ELb0ELi2ELi4ELi4ELi4ELb0EEENS1_21CollectiveEpilogueBwdISA_SB_SD_Li256ELb0ELb0ELi2EEENS1_19SingleTileSchedulerILb0ELb0ELb0ELi128EEEEEEEEEvNT_6ParamsE$_ZN4cute3eso3ESOILb1ELb0EJNS_10UnderscoreEiEEC2ERKS2_RKi) ;  /* 0xfffe518000007944 */ /* 0x024fea0003c3ffff */
[----:B-1----:R-:W2:Y:S01]  /*22f30*/  LDL R3, [R1+0x758] ;  /* 0x0007580001037983 */ /* 0x002ea20000100800 */
[----:B------:R-:W-:Y:S02]  /*22f40*/  MOV R6, 0x22f70 ;  /* 0x00022f7000067802 */ /* 0x000fe40000000f00 */
[----:B--2---:R-:W-:Y:S02]  /*22f50*/  SHF.L.U32 R3, R3, 0x7, RZ ;  /* 0x0000000703037819 */ /* 0x004fe400000006ff */
[----:B------:R-:W-:Y:S05]  /*22f60*/  CALL.REL.NOINC `($_ZN7cutlass13device_kernelIN5flash19enable_sm80_to_sm89INS1_16FlashAttnBwdSm80INS1_25CollectiveMainloopBwdSm80ILi2ELi2EN4cute5tupleIJNS5_1CILi128EEES8_NS7_ILi64EEEEEENS_10bfloat16_tEfNS_4arch4Sm80ELb0ELb1ELb1ELb0ELb0ELb0ELb0ELb0ELi2ELi4ELi4ELi4ELb0EEENS1_21CollectiveEpilogueBwdISA_SB_SD_Li256ELb0ELb0ELi2EEENS1_19SingleTileSchedulerILb0ELb0ELb0ELi128EEEEEEEEEvNT_6ParamsE$_ZN4cute3eso3ESOILb1ELb0EJNS_6LayoutINS_5tupleIJNS3_IJNS_1CILi2EEES5_EEEEEENS3_IJNS3_IJNS4_ILi8EEENS4_ILi64EEEEEEEEEEEiEEC2ERKSC_RKi) ;  /* 0xfffe71e000007944 */ /* 0x000fea0003c3ffff */
[----:B------:R-:W-:Y:S01]  /*22f70*/  ULDC.64 UR4, c[0x0][0x118] ;  /* 0x0000460000047ab9 */ /* 0x000fe20000000a00 */
[----:B-1----:R-:W2:Y:S04]  /*22f80*/  LDL R2, [R1+0x758] ;  /* 0x0007580001027983 */ /* 0x002ea80000100800 */
[----:B------:R-:W2:Y:S01]  /*22f90*/  LD.E.64 R12, [R12.64] ;  /* 0x000000040c0c7980 */ /* 0x000ea2000c101b00 */
[----:B------:R-:W-:-:S02]  /*22fa0*/  MOV R6, R27 ;  /* 0x0000001b00067202 */ /* 0x000fc40000000f00 */
[----:B------:R-:W-:Y:S01]  /*22fb0*/  MOV R8, 0x22fe0 ;  /* 0x00022fe000087802 */ /* 0x000fe20000000f00 */
[----:B--2---:R-:W-:-:S04]  /*22fc0*/  IMAD.WIDE R2, R2, 0x4, R12 ;  /* 0x0000000402027825 */ /* 0x004fc800078e020c */
[----:B------:R-:W-:Y:S05]  /*22fd0*/  CALL.REL.NOINC `($_ZN7cutlass13device_kernelIN5flash19enable_sm80_to_sm89INS1_16FlashAttnBwdSm80INS1_25CollectiveMainloopBwdSm80ILi2ELi2EN4cute5tupleIJNS5_1CILi128EEES8_NS7_ILi64EEEEEENS_10bfloat16_tEfNS_4arch4Sm80ELb0ELb1ELb1ELb0ELb0ELb0ELb0ELb0ELi2ELi4ELi4ELi4ELb0EEENS1_21CollectiveEpilogueBwdISA_SB_SD_Li256ELb0ELb0ELi2EEENS1_19SingleTileSchedulerILb0ELb0ELb0ELi128EEEEEEEEEvNT_6ParamsE$_ZN4cute8smem_ptrIPfECI1NS_12iter_adaptorIS1_S2_EEES1_) ;  /* 0xfffe8c1000007944 */ /* 0x000fea0003c3ffff */
[----:B-1----:R1:W5:Y:S01]  /*22fe0*/  LDL.64 R2, [R1+0x758] ;  /* 0x0007580001027983 */ /* 0x0023620000100a00 */
[----:B------:R-:W-:-:S03]  /*22ff0*/  MOV R8, 0x23010 ;  /* 0x0002301000087802 */ /* 0x000fc60000000f00 */
[----:B-1---5:R-:W-:Y:S05]  /*23000*/  CALL.REL.NOINC `($_ZN7cutlass13device_kernelIN5flash19enable_sm80_to_sm89INS1_16FlashAttnBwdSm80INS1_25CollectiveMainloopBwdSm80ILi2ELi2EN4cute5tupleIJNS5_1CILi128EEES8_NS7_ILi64EEEEEENS_10bfloat16_tEfNS_4arch4Sm80ELb0ELb1ELb1ELb0ELb0ELb0ELb0ELb0ELi2ELi4ELi4ELi4ELb0EEENS1_21CollectiveEpilogueBwdISA_SB_SD_Li256ELb0ELb0ELi2EEENS1_19SingleTileSchedulerILb0ELb0ELb0ELi128EEEEEEEEEvNT_6ParamsE$_ZN4cute3eso3ESOILb1ELb0EJNS_6LayoutINS_5tupleIJNS3_IJNS_1CILi2EEES5_EEEEEENS3_IJNS3_IJNS4_ILi8EEENS4_ILi64EEEEEEEEEEENS_10ViewEngineINS_8smem_ptrIPfEEEEEEC2ERKSC_RKSH_) ;  /* 0xfffe710000007944 */ /* 0x022fea0003c3ffff */
[----:B-1----:R1:W5:Y:S01]  /*23010*/  LDL.64 R2, [R1+0x758] ;  /* 0x0007580001027983 */ /* 0x0023620000100a00 */
[----:B------:R-:W-:Y:S02]  /*23020*/  MOV R9, R5 ;  /* 0x0000000500097202 */ /* 0x000fe40000000f00 */
[----:B------:R-:W-:Y:S02]  /*23030*/  MOV R6, 0x23050 ;  /* 0x0002305000067802 */ /* 0x000fe40000000f00 */
[----:B-1---5:R-:W-:Y:S05]  /*23040*/  CALL.REL.NOINC `($_ZN7cutlass13device_kernelIN5flash19enable_sm80_to_sm89INS1_16FlashAttnBwdSm80INS1_25CollectiveMainloopBwdSm80ILi2ELi2EN4cute5tupleIJNS5_1CILi128EEES8_NS7_ILi64EEEEEENS_10bfloat16_tEfNS_4arch4Sm80ELb0ELb1ELb1ELb0ELb0ELb0ELb0ELb0ELi2ELi4ELi4ELi4ELb0EEENS1_21CollectiveEpilogueBwdISA_SB_SD_Li256ELb0ELb0ELi2EEENS1_19SingleTileSchedulerILb0ELb0ELb0ELi128EEEEEEEEEvNT_6ParamsE$_ZN4cute3eso3ESOILb1ELb0EJNS_6LayoutINS_5tupleIJNS_1CILi1EEENS4_ILi4EEEEEENS3_IJNS4_ILi0EEES5_EEEEENS_10ViewEngineIPfEEEEC2ERKSA_RKSD_) ;  /* 0xfffe80c000007944 */ /* 0x022fea0003c3ffff */
[----:B------:R2:W5:Y:S01]  /*23050*/  LDL.64 R12, [R1+0x758] ;  /* 0x00075800010c7983 */ /* 0x0005620000100a00 */
[----:B-1----:R-:W-:Y:S02]  /*23060*/  MOV R9, R3 ;  /* 0x0000000300097202 */ /* 0x002fe40000000f00 */
[----:B------:R-:W-:Y:S02]  /*23070*/  MOV R6, 0x23090 ;  /* 0x0002309000067802 */ /* 0x000fe40000000f00 */
[----:B--2--5:R-:W-:Y:S05]  /*23080*/  CALL.REL.NOINC `($_ZN7cutlass13device_kernelIN5flash19enable_sm80_to_sm89INS1_16FlashAttnBwdSm80INS1_25CollectiveMainloopBwdSm80ILi2ELi2EN4cute5tupleIJNS5_1CILi128EEES8_NS7_ILi64EEEEEENS_10bfloat16_tEfNS_4arch4Sm80ELb0ELb1ELb1ELb0ELb0ELb0ELb0ELb0ELi2ELi4ELi4ELi4ELb0EEENS1_21CollectiveEpilogueBwdISA_SB_SD_Li256ELb0ELb0ELi2EEENS1_19SingleTileSchedulerILb0ELb0ELb0ELi128EEEEEEEEEvNT_6ParamsE$_ZN4cute3eso3ESOILb1ELb0EJNS_6LayoutINS_5tupleIJNS_1CILi1EEENS3_IJNS4_ILi2EEES6_EEEEEENS3_IJNS4_ILi0EEENS3_IJNS4_ILi8EEENS4_ILi64EEEEEEEEEEENS_10ViewEngineINS_8smem_ptrIPfEEEEEEC2ERKSE_RKSJ_) ;  /* 0xfffe802000007944 */ /* 0x024fea0003c3ffff */
[----:B-1----:R1:W5:Y:S01]  /*23090*/  LDL.64 R2, [R1+0x758] ;  /* 0x0007580001027983 */ /* 0x0023620000100a00 */
[----:B------:R-:W-:Y:S02]  /*230a0*/  MOV R6, R27 ;  /* 0x0000001b00067202 */ /* 0x000fe40000000f00 */
[----:B------:R-:W-:-:S02]  /*230b0*/  MOV R8, 0x230d0 ;  /* 0x000230d000087802 */ /* 0x000fc40000000f00 */
[----:B-1---5:R-:W-:Y:S05]  /*230c0*/  CALL.REL.NOINC `($_ZN7cutlass13device_kernelIN5flash19enable_sm80_to_sm89INS1_16FlashAttnBwdSm80INS1_25CollectiveMainloopBwdSm80ILi2ELi2EN4cute5tupleIJNS5_1CILi128EEES8_NS7_ILi64EEEEEENS_10bfloat16_tEfNS_4arch4Sm80ELb0ELb1ELb1ELb0ELb0ELb0ELb0ELb0ELi2ELi4ELi4ELi4ELb0EEENS1_21CollectiveEpilogueBwdISA_SB_SD_Li256ELb0ELb0ELi2EEENS1_19SingleTileSchedulerILb0ELb0ELb0ELi128EEEEEEEEEvNT_6ParamsE$_ZN4cute8smem_ptrIPfECI1NS_12iter_adaptorIS1_S2_EEES1_) ;  /* 0xfffe8b2000007944 */ /* 0x022fea0003c3ffff */
[----:B-1----:R1:W5:Y:S01]  /*230d0*/  LDL.64 R2, [R1+0x758] ;  /* 0x0007580001027983 */ /* 0x0023620000100a00 */
[----:B------:R-:W-:-:S03]  /*230e0*/  MOV R8, 0x23100 ;  /* 0x0002310000087802 */ /* 0x000fc60000000f00 */
[----:B-1---5:R-:W-:Y:S05]  /*230f0*/  CALL.REL.NOINC `($_ZN7cutlass13device_kernelIN5flash19enable_sm80_to_sm89INS1_16FlashAttnBwdSm80INS1_25CollectiveMainloopBwdSm80ILi2ELi2EN4cute5tupleIJNS5_1CILi128EEES8_NS7_ILi64EEEEEENS_10bfloat16_tEfNS_4arch4Sm80ELb0ELb1ELb1ELb0ELb0ELb0ELb0ELb0ELi2ELi4ELi4ELi4ELb0EEENS1_21CollectiveEpilogueBwdISA_SB_SD_Li256ELb0ELb0ELi2EEENS1_19SingleTileSchedulerILb0ELb0ELb0ELi128EEEEEEEEEvNT_6ParamsE$_ZN4cute3eso3ESOILb1ELb0EJNS_6LayoutINS_5tupleIJNS3_IJNS_1CILi2EEES5_EEEEEENS3_IJNS3_IJNS4_ILi8EEENS4_ILi64EEEEEEEEEEENS_10ViewEngineINS_8smem_ptrIPfEEEEEEC2ERKSC_RKSH_) ;  /* 0xfffe701000007944 */ /* 0x022fea0003c3ffff */
[----:B------:R2:W5:Y:S01]  /*23100*/  LDL.64 R10, [R1+0x758] ;  /* 0x00075800010a7983 */ /* 0x0005620000100a00 */
[----:B-1----:R-:W-:-:S03]  /*23110*/  MOV R6, 0x23130 ;  /* 0x0002313000067802 */ /* 0x002fc60000000f00 */
[----:B--2--5:R-:W-:Y:S05]  /*23120*/  CALL.REL.NOINC `($_ZN7cutlass13device_kernelIN5flash19enable_sm80_to_sm89INS1_16FlashAttnBwdSm80INS1_25CollectiveMainloopBwdSm80ILi2ELi2EN4cute5tupleIJNS5_1CILi128EEES8_NS7_ILi64EEEEEENS_10bfloat16_tEfNS_4arch4Sm80ELb0ELb1ELb1ELb0ELb0ELb0ELb0ELb0ELi2ELi4ELi4ELi4ELb0EEENS1_21CollectiveEpilogueBwdISA_SB_SD_Li256ELb0ELb0ELi2EEENS1_19SingleTileSchedulerILb0ELb0ELb0ELi128EEEEEEEEEvNT_6ParamsE$_ZN4cute3eso3ESOILb1ELb0EJNS_6LayoutINS_5tupleIJNS_1CILi4EEEEEENS3_IJNS4_ILi1EEEEEEEENS_10ViewEngineIPfEEEEC2ERKS9_RKSC_) ;  /* 0xfffe804000007944 */ /* 0x024fea0003c3ffff */
        /* <DEDUP_REMOVED lines=117> */
[C---:B----4-:R-:W-:Y:S02]  /*23880*/  FMUL.FTZ R69, R68.reuse, R69 ;  /* 0x0000004544457220 */ /* 0x050fe40000410000 */
        /* <DEDUP_REMOVED lines=154> */
[----:B------:R-:W-:Y:S05]  /*24230*/  CALL.REL.NOINC `($_ZN7cutlass13device_kernelIN5flash19enable_sm80_to_sm89INS1_16FlashAttnBwdSm80INS1_25CollectiveMainloopBwdSm80ILi2ELi2EN4cute5tupleIJNS5_1CILi128EEES8_NS7_ILi64EEEEEENS_10bfloat16_tEfNS_4arch4Sm80ELb0ELb1ELb1ELb0ELb0ELb0ELb0ELb0ELi2ELi4ELi4ELi4ELb0EEENS1_21CollectiveEpilogueBwdISA_SB_SD_Li256ELb0ELb0ELi2EEENS1_19SingleTileSchedulerILb0ELb0ELb0ELi128EEEEEEEEEvNT_6ParamsE$_ZN4cute3eso3ESOILb1ELb0EJNS_6LayoutINS_5tupleIJNS3_IJNS_1CILi2EEES5_EEENS3_IJS5_NS4_ILi8EEEEEEEEENS3_IJNS3_IJS5_NS4_ILi4EEEEEENS3_IJNS4_ILi1EEES7_EEEEEEEENS_10ViewEngineIPfEEEEC2ERKSF_RKSI_) ;  /* 0xfffe601000007944 */ /* 0x000fea0003c3ffff */
        /* <DEDUP_REMOVED lines=146> */
[----:B------:R1:W5:Y:S04]  /*24b60*/  LDL R3, [R1+0xfd0] ;  /* 0x000fd00001037983 */ /* 0x0003680000100800 */
[----:B------:R1:W5:Y:S01]  /*24b70*/  LD.E R17, [R24.64] ;  /* 0x0000000418117980 */ /* 0x000362000c101900 */
[----:B------:R-:W-:-:S03]  /*24b80*/  MOV R46, 0x24ba0 ;  /* 0x00024ba0002e7802 */ /* 0x000fc60000000f00 */
[----:B-1---5:R-:W-:Y:S05]  /*24b90*/  CALL.REL.NOINC `($_ZN7cutlass13device_kernelIN5flash19enable_sm80_to_sm89INS1_16FlashAttnBwdSm80INS1_25CollectiveMainloopBwdSm80ILi2ELi2EN4cute5tupleIJNS5_1CILi128EEES8_NS7_ILi64EEEEEENS_10bfloat16_tEfNS_4arch4Sm80ELb0ELb1ELb1ELb0ELb0ELb0ELb0ELb0ELi2ELi4ELi4ELi4ELb0EEENS1_21CollectiveEpilogueBwdISA_SB_SD_Li256ELb0ELb0ELi2EEENS1_19SingleTileSchedulerILb0ELb0ELb0ELi128EEEEEEEEEvNT_6ParamsE$_ZZN5flash25CollectiveMainloopBwdSm80ILi2ELi2EN4cute5tupleIJNS1_1CILi128EEES4_NS3_ILi64EEEEEEN7cutlass10bfloat16_tEfNS7_4arch4Sm80ELb0ELb1ELb1ELb0ELb0ELb0ELb0ELb0ELi2ELi4ELi4ELi4ELb0EE3mmaINS_16FlashAttnBwdSm80ISB_NS_21CollectiveEpilogueBwdIS6_S8_SA_Li256ELb0ELb0ELi2EEENS_19SingleTileSchedulerILb0ELb0ELb0ELi128EEEE13SharedStorageENS1_6TensorINS1_11ArrayEngineIfLm32EEENS1_6LayoutINS2_IJNS2_IJNS3_ILi2EEESO_EEESO_NS3_ILi4EEEEEENS2_IJNS2_IJNS3_ILi1EEESO_EEESQ_NS3_ILi8EEEEEEEEEEEEbRKNSB_6ParamsERT0_S12_iNS2_IJiiiEEERT_ENKUlRT_iE_clINSK_INSL_IfLm64EEENSN_INS2_IJSP_SO_SU_EEESV_EEEEEEDaS17_i) ;  /* 0xfffec3d000007944 */ /* 0x022fea0003c3ffff */
[----:B------:R-:W-:Y:S02]  /*24ba0*/  MOV R10, RZ ;  /* 0x000000ff000a7202 */ /* 0x000fe40000000f00 */
.L_x_1559:
[----:B-1----:R-:W-:-:S05]  /*24bb0*/  MOV R2, 0x24bd0 ;  /* 0x00024bd000027802 */ /* 0x002fca0000000f00 */
[----:B------:R-:W-:Y:S05]  /*24bc0*/  CALL.REL.NOINC `($_ZN7cutlass13device_kernelIN5flash19enable_sm80_to_sm89INS1_16FlashAttnBwdSm80INS1_25CollectiveMainloopBwdSm80ILi2ELi2EN4cute5tupleIJNS5_1CILi128EEES8_NS7_ILi64EEEEEENS_10bfloat16_tEfNS_4arch4Sm80ELb0ELb1ELb1ELb0ELb0ELb0ELb0ELb0ELi2ELi4ELi4ELi4ELb0EEENS1_21CollectiveEpilogueBwdISA_SB_SD_Li256ELb0ELb0ELi2EEENS1_19SingleTileSchedulerILb0ELb0ELb0ELi128EEEEEEEEEvNT_6ParamsE$_ZZZN5flash25CollectiveMainloopBwdSm80ILi2ELi2EN4cute5tupleIJNS1_1CILi128EEES4_NS3_ILi64EEEEEEN7cutlass10bfloat16_tEfNS7_4arch4Sm80ELb0ELb1ELb1ELb0ELb0ELb0ELb0ELb0ELi2ELi4ELi4ELi4ELb0EE3mmaINS_16FlashAttnBwdSm80ISB_NS_21CollectiveEpilogueBwdIS6_S8_SA_Li256ELb0ELb0ELi2EEENS_19SingleTileSchedulerILb0ELb0ELb0ELi128EEEE13SharedStorageENS1_6TensorINS1_11ArrayEngineIfLm32EEENS1_6LayoutINS2_IJNS2_IJNS3_ILi2EEESO_EEESO_NS3_ILi4EEEEEENS2_IJNS2_IJNS3_ILi1EEESO_EEESQ_NS3_ILi8EEEEEEEEEEEEbRKNSB_6ParamsERT0_S12_iNS2_IJiiiEEERT_ENKUliT_E_clIZSC_ISJ_SX_EbS10_S12_S12_iS13_S15_EUlRS16_iE_EEDaiS16_ENKUlvE0_clEv) ;  /* 0x0004454000007944 */ /* 0x000fea0003c00000 */
[----:B------:R1:W-:Y:S01]  /*24bd0*/  STL [R1+0x770], RZ ;  /* 0x000770ff01007387 */ /* 0x0003e20000100800 */
[----:B------:R-:W-:-:S03]  /*24be0*/  MOV R5, RZ ;  /* 0x000000ff00057202 */ /* 0x000fc60000000f00 */
.L_x_1558:
[----:B------:R-:W-:Y:S01]  /*24bf0*/  IMAD.MOV.U32 R3, RZ, RZ, R27 ;  /* 0x000000ffff037224 */ /* 0x000fe200078e001b */
[----:B-1----:R-:W-:-:S02]  /*24c00*/  MOV R2, R26 ;  /* 0x0000001a00027202 */ /* 0x002fc40000000f00 */
[----:B------:R-:W-:Y:S02]  /*24c10*/  MOV R8, 0x24c30 ;  /* 0x00024c3000087802 */ /* 0x000fe40000000f00 */
[----:B-1---5:R-:W-:Y:S05]  /*24c20*/  CALL.REL.NOINC `($_ZN7cutlass13device_kernelIN5flash19enable_sm80_to_sm89INS1_16FlashAttnBwdSm80INS1_25CollectiveMainloopBwdSm80ILi2ELi2EN4cute5tupleIJNS5_1CILi128EEES8_NS7_ILi64EEEEEENS_10bfloat16_tEfNS_4arch4Sm80ELb0ELb1ELb1ELb0ELb0ELb0ELb0ELb0ELi2ELi4ELi4ELi4ELb0EEENS1_21CollectiveEpilogueBwdISA_SB_SD_Li256ELb0ELb0ELi2EEENS1_19SingleTileSchedulerILb0ELb0ELb0ELi128EEEEEEEEEvNT_6ParamsE$_ZN4cute3eso3ESOILb0ELb0EJiiEEC2ERKiS4_) ;  /* 0xfffe2a9000007944 */ /* 0x022fea0003c3ffff */
        /* <DEDUP_REMOVED lines=20> */
[----:B------:R-:W-:Y:S05]  /*24d70*/  CALL.REL.NOINC `($_ZN7cutlass13device_kernelIN5flash19enable_sm80_to_sm89INS1_16FlashAttnBwdSm80INS1_25CollectiveMainloopBwdSm80ILi2ELi2EN4cute5tupleIJNS5_1CILi128EEES8_NS7_ILi64EEEEEENS_10bfloat16_tEfNS_4arch4Sm80ELb0ELb1ELb1ELb0ELb0ELb0ELb0ELb0ELi2ELi4ELi4ELi4ELb0EEENS1_21CollectiveEpilogueBwdISA_SB_SD_Li256ELb0ELb0ELi2EEENS1_19SingleTileSchedulerILb0ELb0ELb0ELi128EEEEEEEEEvNT_6ParamsE$exp2f) ;  /* 0x000445b000007944 */ /* 0x000fea0003c00000 */
[----:B------:R-:W-:Y:S01]  /*24d80*/  IMAD.MOV.U32 R3, RZ, RZ, R27 ;  /* 0x000000ffff037224 */ /* 0x000fe200078e001b */
[----:B------:R-:W-:Y:S02]  /*24d90*/  MOV R2, R26 ;  /* 0x0000001a00027202 */ /* 0x000fe40000000f00 */
[----:B------:R-:W-:Y:S02]  /*24da0*/  MOV R8, 0x24dc0 ;  /* 0x00024dc000087802 */ /* 0x000fe40000000f00 */
[----:B-1----:R-:W-:Y:S05]  /*24db0*/  CALL.REL.NOINC `($_ZN7cutlass13device_kernelIN5flash19enable_sm80_to_sm89INS1_16FlashAttnBwdSm80INS1_25CollectiveMainloopBwdSm80ILi2ELi2EN4cute5tupleIJNS5_1CILi128EEES8_NS7_ILi64EEEEEENS_10bfloat16_tEfNS_4arch4Sm80ELb0ELb1ELb1ELb0ELb0ELb0ELb0ELb0ELi2ELi4ELi4ELi4ELb0EEENS1_21CollectiveEpilogueBwdISA_SB_SD_Li256ELb0ELb0ELi2EEENS1_19SingleTileSchedulerILb0ELb0ELb0ELi128EEEEEEEEEvNT_6ParamsE$_ZN4cute3eso3ESOILb0ELb0EJiiEEC2ERKiS4_) ;  /* 0xfffe290000007944 */ /* 0x002fea0003c3ffff */
        /* <DEDUP_REMOVED lines=93> */
[----:B--2---:R1:W-:Y:S04]  /*25390*/  STL.64 [R1+0x750], R6 ;  /* 0x0007500601007387 */ /* 0x0043e80000100a00 */
[----:B-1----:R-:W-:Y:S05]  /*253a0*/  CALL.REL.NOINC `($_ZN7cutlass13device_kernelIN5flash19enable_sm80_to_sm89INS1_16FlashAttnBwdSm80INS1_25CollectiveMainloopBwdSm80ILi2ELi2EN4cute5tupleIJNS5_1CILi128EEES8_NS7_ILi64EEEEEENS_10bfloat16_tEfNS_4arch4Sm80ELb0ELb1ELb1ELb0ELb0ELb0ELb0ELb0ELi2ELi4ELi4ELi4ELb0EEENS1_21CollectiveEpilogueBwdISA_SB_SD_Li256ELb0ELb0ELi2EEENS1_19SingleTileSchedulerILb0ELb0ELb0ELi128EEEEEEEEEvNT_6ParamsE$_ZZN4cute4diceINS_5tupleIJNS1_IJiNS1_IJiNS_1CILi0EEEEEEEEENS1_IJNS_10UnderscoreENS1_IJS6_S6_EEEEEEEEES9_EEDaRKT_RKT0_ENKUlRKT_RKT0_E_clIS5_S5_EEDaSI_SL_) ;  /* 0xfffe7d5000007944 */ /* 0x002fea0003c3ffff */
[----:B------:R2:W-:Y:S01]  /*253b0*/  STL.64 [R1+0x7a0], R2 ;  /* 0x0007a00201007387 */ /* 0x0005e20000100a00 */
[----:B------:R-:W-:Y:S02]  /*253c0*/  IADD3 R58, P0, R43, 0x50, RZ ;  /* 0x000000502b3a7810 */ /* 0x000fe40007f1e0ff */
[----:B------:R-:W-:-:S03]  /*253d0*/  MOV R8, 0x25410 ;  /* 0x0002541000087802 */ /* 0x000fc60000000f00 */
[----:B------:R-:W-:Y:S02]  /*253e0*/  IMAD.X R48, RZ, RZ, R42, P0 ;  /* 0x000000ffff307224 */ /* 0x000fe400000e062a */
[----:B------:R-:W-:Y:S02]  /*253f0*/  IMAD.MOV.U32 R4, RZ, RZ, R58 ;  /* 0x000000ffff047224 */ /* 0x000fe400078e003a */
[----:B-12---:R-:W-:Y:S05]  /*25400*/  CALL.REL.NOINC `($_ZN7cutlass13device_kernelIN5flash19enable_sm80_to_sm89INS1_16FlashAttnBwdSm80INS1_25CollectiveMainloopBwdSm80ILi2ELi2EN4cute5tupleIJNS5_1CILi128EEES8_NS7_ILi64EEEEEENS_10bfloat16_tEfNS_4arch4Sm80ELb0ELb1ELb1ELb0ELb0ELb0ELb0ELb0ELi2ELi4ELi4ELi4ELb0EEENS1_21CollectiveEpilogueBwdISA_SB_SD_Li256ELb0ELb0ELi2EEENS1_19SingleTileSchedulerILb0ELb0ELb0ELi128EEEEEEEEEvNT_6ParamsE$_ZZN4cute12filter_tupleINS_5tupleIJNS1_IJiNS1_IJiNS_1CILi0EEEEEEEEENS1_IJNS_10UnderscoreENS1_IJS6_S6_EEEEEEEEES9_ZNS_4diceIS9_S9_EEDaRKT_RKT0_EUlRKT_RKT0_E_EEDaSD_SG_OT1_ENKUlDpSJ_E_clIJNS1_IJiiS3_EEENS1_IJEEEEEEDaSQ_) ;  /* 0xfffe6b4000007944 */ /* 0x006fea0003c3ffff */
[----:B------:R-:W-:Y:S02]  /*25410*/  MOV R72, 0x25430 ;  /* 0x0002543000487802 */ /* 0x000fe40000000f00 */
[----:B-12--5:R-:W-:Y:S05]  /*25420*/  CALL.REL.NOINC `($_ZN7cutlass13device_kernelIN5flash19enable_sm80_to_sm89INS1_16FlashAttnBwdSm80INS1_25CollectiveMainloopBwdSm80ILi2ELi2EN4cute5tupleIJNS5_1CILi128EEES8_NS7_ILi64EEEEEENS_10bfloat16_tEfNS_4arch4Sm80ELb0ELb1ELb1ELb0ELb0ELb0ELb0ELb0ELi2ELi4ELi4ELi4ELb0EEENS1_21CollectiveEpilogueBwdISA_SB_SD_Li256ELb0ELb0ELi2EEENS1_19SingleTileSchedulerILb0ELb0ELb0ELi128EEEEEEEEEvNT_6ParamsE$_ZZN4cute7idx2crdINS_5tupleIJiiNS_1CILi0EEEEEENS1_IJNS1_IJNS2_ILi4EEENS2_ILi8EEEEEES5_NS2_ILi1EEEEEEEEDaRKT_RKT0_ENKUlRKT_RKT0_E_clIiS7_EEDaSI_SL_) ;  /* 0xfffead1000007944 */ /* 0x026fea0003c3ffff */
[----:B------:R-:W-:Y:S02]  /*25430*/  MOV R2, 0x25450 ;  /* 0x0002545000027802 */ /* 0x000fe40000000f00 */
[----:B-1----:R-:W-:Y:S05]  /*25440*/  CALL.REL.NOINC `($_ZN7cutlass13device_kernelIN5flash19enable_sm80_to_sm89INS1_16FlashAttnBwdSm80INS1_25CollectiveMainloopBwdSm80ILi2ELi2EN4cute5tupleIJNS5_1CILi128EEES8_NS7_ILi64EEEEEENS_10bfloat16_tEfNS_4arch4Sm80ELb0ELb1ELb1ELb0ELb0ELb0ELb0ELb0ELi2ELi4ELi4ELi4ELb0EEENS1_21CollectiveEpilogueBwdISA_SB_SD_Li256ELb0ELb0ELi2EEENS1_19SingleTileSchedulerILb0ELb0ELb0ELi128EEEEEEEEEvNT_6ParamsE$_ZZN4cute7idx2crdINS_5tupleIJiiNS_1CILi0EEEEEENS1_IJNS1_IJNS2_ILi4EEENS2_ILi8EEEEEES5_NS2_ILi1EEEEEEEEDaRKT_RKT0_ENKUlRKT_RKT0_E_clIiS5_EEDaSI_SL_) ;  /* 0xfffeacc000007944 */ /* 0x002fea0003c3ffff */
[----:B------:R1:W-:Y:S01]  /*25450*/  STL [R1+0x7a0], R6 ;  /* 0x0007a00601007387 */ /* 0x0003e20000100800 */
[----:B------:R-:W-:Y:S02]  /*25460*/  MOV R2, R58 ;  /* 0x0000003a00027202 */ /* 0x000fe40000000f00 */
        /* <DEDUP_REMOVED lines=26> */
[----:B-1----:R-:W-:Y:S05]  /*25610*/  CALL.REL.NOINC `($_ZN7cutlass13device_kernelIN5flash19enable_sm80_to_sm89INS1_16FlashAttnBwdSm80INS1_25CollectiveMainloopBwdSm80ILi2ELi2EN4cute5tupleIJNS5_1CILi128EEES8_NS7_ILi64EEEEEENS_10bfloat16_tEfNS_4arch4Sm80ELb0ELb1ELb1ELb0ELb0ELb0ELb0ELb0ELi2ELi4ELi4ELi4ELb0EEENS1_21CollectiveEpilogueBwdISA_SB_SD_Li256ELb0ELb0ELi2EEENS1_19SingleTileSchedulerILb0ELb0ELb0ELi128EEEEEEEEEvNT_6ParamsE$_ZN4cute3eso3ESOILb0ELb0EJiiiEEC2ERKiS4_S4_) ;  /* 0xfffe236000007944 */ /* 0x002fea0003c3ffff */
[----:B------:R2:W5:Y:S04]  /*25620*/  LDL R5, [R1+0x760] ;  /* 0x0007600001057983 */ /* 0x0005680000100800 */
[----:B-1----:R2:W5:Y:S01]  /*25630*/  LDL.64 R2, [R1+0x758] ;  /* 0x0007580001027983 */ /* 0x0025620000100a00 */
[----:B------:R-:W-:-:S02]  /*25640*/  MOV R4, R27 ;  /* 0x0000001b00047202 */ /* 0x000fc40000000f00 */
[----:B------:R-:W-:Y:S02]  /*25650*/  MOV R6, 0x25670 ;  /* 0x0002567000067802 */ /* 0x000fe40000000f00 */
[----:B--2--5:R-:W-:Y:S05]  /*25660*/  CALL.REL.NOINC `($_ZN7cutlass13device_kernelIN5flash19enable_sm80_to_sm89INS1_16FlashAttnBwdSm80INS1_25CollectiveMainloopBwdSm80ILi2ELi2EN4cute5tupleIJNS5_1CILi128EEES8_NS7_ILi64EEEEEENS_10bfloat16_tEfNS_4arch4Sm80ELb0ELb1ELb1ELb0ELb0ELb0ELb0ELb0ELi2ELi4ELi4ELi4ELb0EEENS1_21CollectiveEpilogueBwdISA_SB_SD_Li256ELb0ELb0ELi2EEENS1_19SingleTileSchedulerILb0ELb0ELb0ELi128EEEEEEEEEvNT_6ParamsE$_ZN4cute3eso3ESOILb1ELb0EJNS_1CILi1EEENS_5tupleIJiiiEEENS2_ILi64EEENS4_IJNS2_ILi72EEENS2_ILi144EEENS2_ILi288EEEEEENS2_ILi512EEEEEC2ERKS3_RKS5_RKS6_RKSA_RKSB_) ;  /* 0xfffe30f000007944 */ /* 0x024fea0003c3ffff */
[----:B-1----:R1:W5:Y:S04]  /*25670*/  LDL R5, [R1+0x760] ;  /* 0x0007600001057983 */ /* 0x0023680000100800 */
[----:B------:R1:W5:Y:S01]  /*25680*/  LDL.64 R2, [R1+0x758] ;  /* 0x0007580001027983 */ /* 0x0003620000100a00 */
[----:B------:R-:W-:Y:S02]  /*25690*/  MOV R4, R27 ;  /* 0x0000001b00047202 */ /* 0x000fe40000000f00 */
[----:B------:R-:W-:Y:S02]  /*256a0*/  MOV R6, 0x256c0 ;  /* 0x000256c000067802 */ /* 0x000fe40000000f00 */
[----:B-1---5:R-:W-:Y:S05]  /*256b0*/  CALL.REL.NOINC `($_ZN7cutlass13device_kernelIN5flash19enable_sm80_to_sm89INS1_16FlashAttnBwdSm80INS1_25CollectiveMainloopBwdSm80ILi2ELi2EN4cute5tupleIJNS5_1CILi128EEES8_NS7_ILi64EEEEEENS_10bfloat16_tEfNS_4arch4Sm80ELb0ELb1ELb1ELb0ELb0ELb0ELb0ELb0ELi2ELi4ELi4ELi4ELb0EEENS1_21CollectiveEpilogueBwdISA_SB_SD_Li256ELb0ELb0ELi2EEENS1_19SingleTileSchedulerILb0ELb0ELb0ELi128EEEEEEEEEvNT_6ParamsE$_ZN4cute5tupleIJNS0_IJNS_1CILi8EEENS0_IJNS1_ILi2EEES3_S3_EEENS1_ILi1EEES4_S5_EEENS0_IJS5_NS0_IJiiiEEENS1_ILi64EEENS0_IJNS1_ILi72EEENS1_ILi144EEENS1_ILi288EEEEEENS1_ILi512EEEEEEEEC2ERKS6_RKSE_) ;  /* 0xfffe617000007944 */ /* 0x022fea0003c3ffff */
[----:B-1----:R1:W5:Y:S04]  /*256c0*/  LDL R5, [R1+0x760] ;  /* 0x0007600001057983 */ /* 0x0023680000100800 */
[----:B------:R1:W5:Y:S01]  /*256d0*/  LDL.64 R2, [R1+0x758] ;  /* 0x0007580001027983 */ /* 0x0003620000100a00 */
[----:B------:R-:W-:-:S03]  /*256e0*/  MOV R4, 0x25700 ;  /* 0x0002570000047802 */ /* 0x000fc60000000f00 */
[----:B-1---5:R-:W-:Y:S05]  /*256f0*/  CALL.REL.NOINC `($_ZN7cutlass13device_kernelIN5flash19enable_sm80_to_sm89INS1_16FlashAttnBwdSm80INS1_25CollectiveMainloopBwdSm80ILi2ELi2EN4cute5tupleIJNS5_1CILi128EEES8_NS7_ILi64EEEEEENS_10bfloat16_tEfNS_4arch4Sm80ELb0ELb1ELb1ELb0ELb0ELb0ELb0ELb0ELi2ELi4ELi4ELi4ELb0EEENS1_21CollectiveEpilogueBwdISA_SB_SD_Li256ELb0ELb0ELi2EEENS1_19SingleTileSchedulerILb0ELb0ELb0ELi128EEEEEEEEEvNT_6ParamsE$_ZZN4cute7flattenINS_5tupleIJNS_1CILi1EEENS1_IJiiiEEENS2_ILi64EEENS1_IJNS2_ILi72EEENS2_ILi144EEENS2_ILi288EEEEEENS2_ILi512EEEEEEEEDaRKT_ENKUlRKT_E_clIS4_EEDaSH_) ;  /* 0xfffea59000007944 */ /* 0x022fea0003c3ffff */
[----:B------:R1:W-:Y:S01]  /*25700*/  STL.64 [R1+0x7a0], R2 ;  /* 0x0007a00201007387 */ /* 0x0003e20000100a00 */
[----:B------:R-:W-:-:S02]  /*25710*/  MOV R6, R58 ;  /* 0x0000003a00067202 */ /* 0x000fc40000000f00 */
[----:B------:R-:W-:Y:S01]  /*25720*/  MOV R4, 0x25750 ;  /* 0x0002575000047802 */ /* 0x000fe20000000f00 */
[----:B------:R1:W-:Y:S04]  /*25730*/  STL [R1+0x7a8], R5 ;  /* 0x0007a80501007387 */ /* 0x0003e80000100800 */
[----:B-1----:R-:W-:Y:S05]  /*25740*/  CALL.REL.NOINC `($_ZN7cutlass13device_kernelIN5flash19enable_sm80_to_sm89INS1_16FlashAttnBwdSm80INS1_25CollectiveMainloopBwdSm80ILi2ELi2EN4cute5tupleIJNS5_1CILi128EEES8_NS7_ILi64EEEEEENS_10bfloat16_tEfNS_4arch4Sm80ELb0ELb1ELb1ELb0ELb0ELb0ELb0ELb0ELi2ELi4ELi4ELi4ELb0EEENS1_21CollectiveEpilogueBwdISA_SB_SD_Li256ELb0ELb0ELi2EEENS1_19SingleTileSchedulerILb0ELb0ELb0ELi128EEEEEEEEEvNT_6ParamsE$_ZZN4cute12filter_tupleINS_5tupleIJNS_1CILi1EEENS1_IJiiiEEENS2_ILi64EEENS1_IJNS2_ILi72EEENS2_ILi144EEENS2_ILi288EEEEEENS2_ILi512EEEEEEZNS_7flattenISB_EEDaRKT_EUlRKT_E_EEDaSF_OT0_ENKUlDpSI_E_clIJNS1_IJS3_EEES4_NS1_IJS5_EEES9_NS1_IJSA_EEEEEEDaSM_) ;  /* 0xfffe6e8000007944 */ /* 0x002fea0003c3ffff */
[----:B------:R-:W-:Y:S02]  /*25750*/  MOV R4, R27 ;  /* 0x0000001b00047202 */ /* 0x000fe40000000f00 */
[----:B------:R-:W-:Y:S02]  /*25760*/  MOV R6, 0x25780 ;  /* 0x0002578000067802 */ /* 0x000fe40000000f00 */
        /* <DEDUP_REMOVED lines=32> */
[----:B------:R-:W-:Y:S01]  /*25970*/  IADD3 R47, P0, R43, 0x44, RZ ;  /* 0x000000442b2f7810 */ /* 0x000fe20007f1e0ff */
[----:B------:R-:W-:Y:S01]  /*25980*/  IMAD.MOV.U32 R67, RZ, RZ, R48 ;  /* 0x000000ffff437224 */ /* 0x000fe200078e0030 */
[----:B------:R-:W-:Y:S01]  /*25990*/  MOV R61, R58 ;  /* 0x0000003a003d7202 */ /* 0x000fe20000000f00 */
[----:B------:R1:W-:Y:S01]  /*259a0*/  STL.U8 [R1+0x794], RZ ;  /* 0x000794ff01007387 */ /* 0x0003e20000100000 */
[----:B------:R-:W-:Y:S01]  /*259b0*/  MOV R60, 0x25a00 ;  /* 0x00025a00003c7802 */ /* 0x000fe20000000f00 */
[----:B------:R-:W-:-:S02]  /*259c0*/  IMAD.X R46, RZ, RZ, R42, P0 ;  /* 0x000000ffff2e7224 */ /* 0x000fc400000e062a */
[----:B--2---:R1:W-:Y:S04]  /*259d0*/  STL.64 [R1+0x7a0], R2 ;  /* 0x0007a00201007387 */ /* 0x0043e80000100a00 */
[----:B---3--:R1:W-:Y:S02]  /*259e0*/  STL [R1+0x7a8], R4 ;  /* 0x0007a80401007387 */ /* 0x0083e40000100800 */
        /* <DEDUP_REMOVED lines=27> */
[----:B------:R-:W-:Y:S01]  /*25ba0*/  IMAD.MOV.U32 R60, RZ, RZ, R56 ;  /* 0x000000ffff3c7224 */ /* 0x000fe200078e0038 */
[----:B-1----:R-:W-:Y:S01]  /*25bb0*/  MOV R2, R4 ;  /* 0x0000000400027202 */ /* 0x002fe20000000f00 */
[----:B------:R-:W-:Y:S01]  /*25bc0*/  IMAD.MOV.U32 R3, RZ, RZ, R5 ;  /* 0x000000ffff037224 */ /* 0x000fe200078e0005 */
        /* <DEDUP_REMOVED lines=10> */
[----:B------:R-:W-:-:S03]  /*25c70*/  MOV R4, 0x25c90 ;  /* 0x00025c9000047802 */ /* 0x000fc60000000f00 */
        /* <DEDUP_REMOVED lines=17> */
[----:B--2--5:R-:W-:Y:S05]  /*25d90*/  CALL.REL.NOINC `($_ZN7cutlass13device_kernelIN5flash19enable_sm80_to_sm89INS1_16FlashAttnBwdSm80INS1_25CollectiveMainloopBwdSm80ILi2ELi2EN4cute5tupleIJNS5_1CILi128EEES8_NS7_ILi64EEEEEENS_10bfloat16_tEfNS_4arch4Sm80ELb0ELb1ELb1ELb0ELb0ELb0ELb0ELb0ELi2ELi4ELi4ELi4ELb0EEENS1_21CollectiveEpilogueBwdISA_SB_SD_Li256ELb0ELb0ELi2EEENS1_19SingleTileSchedulerILb0ELb0ELb0ELi128EEEEEEEEEvNT_6ParamsE$_ZN4cute3eso3ESOILb1ELb0EJNS_14ComposedLayoutINS_7SwizzleILi3ELi3ELi3EEENS_1CILi0EEENS_6LayoutINS_5tupleIJNS8_IJNS8_IJNS5_ILi4EEENS5_ILi8EEEEEENS8_IJNS5_ILi2EEENS5_ILi1EEEEEEEEENS8_IJNS8_IJSC_SC_EEENS8_IJSA_S9_EEEEEEEEENS8_IJNS8_IJNS8_IJSC_NS5_ILi64EEEEEENS8_IJNS5_ILi512EEES6_EEEEEENS8_IJNS8_IJSD_SA_EEENS8_IJNS5_ILi1024EEENS5_ILi16EEEEEEEEEEEEEEEENS_10ViewEngineINS_8smem_ptrIPN7cutlass10bfloat16_tEEEEEEEC2ERKSW_RKS13_) ;  /* 0xfffe23c000007944 */ /* 0x024fea0003c3ffff */
[----:B------:R-:W-:Y:S01]  /*25da0*/  ULDC.64 UR4, c[0x0][0x118] ;  /* 0x0000460000047ab9 */ /* 0x000fe20000000a00 */
[----:B------:R2:W5:Y:S04]  /*25db0*/  LDL.64 R56, [R1+0x758] ;  /* 0x0007580001387983 */ /* 0x0005680000100a00 */
[----:B-1----:R2:W5:Y:S01]  /*25dc0*/  LD.E R3, [R8.64+0xc] ;  /* 0x00000c0408037980 */ /* 0x002562000c101900 */
[----:B------:R-:W-:Y:S02]  /*25dd0*/  MOV R2, R27 ;  /* 0x0000001b00027202 */ /* 0x000fe40000000f00 */
[----:B------:R-:W-:-:S02]  /*25de0*/  MOV R6, 0x25e00 ;  /* 0x00025e0000067802 */ /* 0x000fc40000000f00 */
        /* <DEDUP_REMOVED lines=19> */
[----:B------:R-:W-:Y:S02]  /*25f20*/  MOV R4, R58 ;  /* 0x0000003a00047202 */ /* 0x000fe40000000f00 */
[----:B------:R-:W-:Y:S02]  /*25f30*/  MOV R8, 0x25f50 ;  /* 0x00025f5000087802 */ /* 0x000fe40000000f00 */
[----:B-12---:R-:W-:Y:S05]  /*25f40*/  CALL.REL.NOINC `($_ZN7cutlass13device_kernelIN5flash19enable_sm80_to_sm89INS1_16FlashAttnBwdSm80INS1_25CollectiveMainloopBwdSm80ILi2ELi2EN4cute5tupleIJNS5_1CILi128EEES8_NS7_ILi64EEEEEENS_10bfloat16_tEfNS_4arch4Sm80ELb0ELb1ELb1ELb0ELb0ELb0ELb0ELb0ELi2ELi4ELi4ELi4ELb0EEENS1_21CollectiveEpilogueBwdISA_SB_SD_Li256ELb0ELb0ELi2EEENS1_19SingleTileSchedulerILb0ELb0ELb0ELi128EEEEEEEEEvNT_6ParamsE$_ZZN4cute12filter_tupleINS_5tupleIJNS1_IJiNS1_IJiNS_1CILi0EEEEEEEEENS1_IJNS_10UnderscoreENS1_IJS6_S6_EEEEEEEEES9_ZNS_4diceIS9_S9_EEDaRKT_RKT0_EUlRKT_RKT0_E_EEDaSD_SG_OT1_ENKUlDpSJ_E_clIJNS1_IJiiS3_EEENS1_IJEEEEEEDaSQ_) ;  /* 0xfffe600000007944 */ /* 0x006fea0003c3ffff */
[----:B------:R-:W-:Y:S02]  /*25f50*/  MOV R72, 0x25f70 ;  /* 0x00025f7000487802 */ /* 0x000fe40000000f00 */
[----:B-12--5:R-:W-:Y:S05]  /*25f60*/  CALL.REL.NOINC `($_ZN7cutlass13device_kernelIN5flash19enable_sm80_to_sm89INS1_16FlashAttnBwdSm80INS1_25CollectiveMainloopBwdSm80ILi2ELi2EN4cute5tupleIJNS5_1CILi128EEES8_NS7_ILi64EEEEEENS_10bfloat16_tEfNS_4arch4Sm80ELb0ELb1ELb1ELb0ELb0ELb0ELb0ELb0ELi2ELi4ELi4ELi4ELb0EEENS1_21CollectiveEpilogueBwdISA_SB_SD_Li256ELb0ELb0ELi2EEENS1_19SingleTileSchedulerILb0ELb0ELb0ELi128EEEEEEEEEvNT_6ParamsE$_ZZN4cute7idx2crdINS_5tupleIJiiNS_1CILi0EEEEEENS1_IJNS1_IJNS2_ILi4EEENS2_ILi8EEEEEENS2_ILi2EEENS2_ILi1EEEEEEEEDaRKT_RKT0_ENKUlRKT_RKT0_E_clIiS7_EEDaSJ_SM_) ;  /* 0xfffe9d5000007944 */ /* 0x026fea0003c3ffff */
[----:B------:R-:W-:Y:S02]  /*25f70*/  MOV R2, 0x25f90 ;  /* 0x00025f9000027802 */ /* 0x000fe40000000f00 */
[----:B-1----:R-:W-:Y:S05]  /*25f80*/  CALL.REL.NOINC `($_ZN7cutlass13device_kernelIN5flash19enable_sm80_to_sm89INS1_16FlashAttnBwdSm80INS1_25CollectiveMainloopBwdSm80ILi2ELi2EN4cute5tupleIJNS5_1CILi128EEES8_NS7_ILi64EEEEEENS_10bfloat16_tEfNS_4arch4Sm80ELb0ELb1ELb1ELb0ELb0ELb0ELb0ELb0ELi2ELi4ELi4ELi4ELb0EEENS1_21CollectiveEpilogueBwdISA_SB_SD_Li256ELb0ELb0ELi2EEENS1_19SingleTileSchedulerILb0ELb0ELb0ELi128EEEEEEEEEvNT_6ParamsE$_ZZN4cute7idx2crdINS_5tupleIJiiNS_1CILi0EEEEEENS1_IJNS1_IJNS2_ILi4EEENS2_ILi8EEEEEENS2_ILi2EEENS2_ILi1EEEEEEEEDaRKT_RKT0_ENKUlRKT_RKT0_E_clIiS8_EEDaSJ_SM_) ;  /* 0xfffea15000007944 */ /* 0x002fea0003c3ffff */
[----:B------:R1:W-:Y:S01]  /*25f90*/  STL [R1+0x7a0], R6 ;  /* 0x0007a00601007387 */ /* 0x0003e20000100800 */
[----:B------:R-:W-:Y:S02]  /*25fa0*/  MOV R2, R58 ;  /* 0x0000003a00027202 */ /* 0x000fe40000000f00 */
[----:B------:R-:W-:-:S02]  /*25fb0*/  MOV R72, 0x25fd0 ;  /* 0x00025fd000487802 */ /* 0x000fc40000000f00 */
        /* <DEDUP_REMOVED lines=80> */
[----:B------:R-:W-:Y:S01]  /*264c0*/  IMAD.MOV.U32 R17, RZ, RZ, R58 ;  /* 0x000000ffff117224 */ /* 0x000fe200078e003a */
[----:B------:R-:W-:Y:S02]  /*264d0*/  MOV R16, R48 ;  /* 0x0000003000107202 */ /* 0x000fe40000000f00 */
[----:B------:R1:W-:Y:S01]  /*264e0*/  STL.U8 [R1+0x794], RZ ;  /* 0x000794ff01007387 */ /* 0x0003e20000100000 */
[----:B------:R-:W-:-:S03]  /*264f0*/  MOV R8, 0x26530 ;  /* 0x0002653000087802 */ /* 0x000fc60000000f00 */
[----:B--2---:R1:W-:Y:S04]  /*26500*/  STL.64 [R1+0x7a0], R2 ;  /* 0x0007a00201007387 */ /* 0x0043e80000100a00 */
[----:B---3--:R1:W-:Y:S02]  /*26510*/  STL [R1+0x7a8], R4 ;  /* 0x0007a80401007387 */ /* 0x0083e40000100800 */
[----:B-1----:R-:W-:Y:S05]  /*26520*/  CALL.REL.NOINC `($_ZN7cutlass13device_kernelIN5flash19enable_sm80_to_sm89INS1_16FlashAttnBwdSm80INS1_25CollectiveMainloopBwdSm80ILi2ELi2EN4cute5tupleIJNS5_1CILi128EEES8_NS7_ILi64EEEEEENS_10bfloat16_tEfNS_4arch4Sm80ELb0ELb1ELb1ELb0ELb0ELb0ELb0ELb0ELi2ELi4ELi4ELi4ELb0EEENS1_21CollectiveEpilogueBwdISA_SB_SD_Li256ELb0ELb0ELi2EEENS1_19SingleTileSchedulerILb0ELb0ELb0ELi128EEEEEEEEEvNT_6ParamsE$_ZZN4cute6detail16composition_implINS_5tupleIJNS_1CILi8EEENS3_ILi2EEES5_S5_S4_S5_EEENS2_IJNS3_ILi1EEEiiiNS3_ILi72EEENS3_ILi512EEEEEENS2_IJNS2_IJS5_S5_EEES4_NS3_ILi4EEEEEENS2_IJNS2_IJS7_S4_EEENS3_ILi1024EEENS3_ILi16EEEEEEEEDaRKT_RKT0_RKT1_RKT2_ENKUlRKT_RKT0_E_clISB_SE_EEDaSW_SZ_) ;  /* 0xfffe7c5000007944 */ /* 0x002fea0003c3ffff */
[----:B------:R-:W-:Y:S01]  /*26530*/  IMAD.MOV.U32 R2, RZ, RZ, R46 ;  /* 0x000000ffff027224 */ /* 0x000fe200078e002e */
        /* <DEDUP_REMOVED lines=26> */
[----:B------:R-:W-:Y:S02]  /*266e0*/  MOV R16, R12 ;  /* 0x0000000c00107202 */ /* 0x000fe40000000f00 */
[----:B------:R-:W-:Y:S01]  /*266f0*/  MOV R6, 0x26720 ;  /* 0x0002672000067802 */ /* 0x000fe20000000f00 */
        /* <DEDUP_REMOVED lines=9> */
[----:B------:R-:W-:-:S03]  /*26790*/  MOV R4, 0x267b0 ;  /* 0x000267b000047802 */ /* 0x000fc60000000f00 */
        /* <DEDUP_REMOVED lines=31> */
[----:B------:R-:W-:-:S03]  /*26990*/  MOV R4, 0x269b0 ;  /* 0x000269b000047802 */ /* 0x000fc60000000f00 */
[----:B-12---:R-:W-:Y:S05]  /*269a0*/  CALL.REL.NOINC `($_ZN7cutlass13device_kernelIN5flash19enable_sm80_to_sm89INS1_16FlashAttnBwdSm80INS1_25CollectiveMainloopBwdSm80ILi2ELi2EN4cute5tupleIJNS5_1CILi128EEES8_NS7_ILi64EEEEEENS_10bfloat16_tEfNS_4arch4Sm80ELb0ELb1ELb1ELb0ELb0ELb0ELb0ELb0ELi2ELi4ELi4ELi4ELb0EEENS1_21CollectiveEpilogueBwdISA_SB_SD_Li256ELb0ELb0ELi2EEENS1_19SingleTileSchedulerILb0ELb0ELb0ELi128EEEEEEEEEvNT_6ParamsE$_ZZN4cute12filter_tupleINS_5tupleIJNS_10UnderscoreES2_S2_iEEENS1_IJNS1_IJNS_1CILi1EEENS4_ILi0EEEEEENS4_ILi4096EEENS1_IJiiEEENS1_IJS6_NS4_ILi8192EEEEEEEEEZNS_5sliceIS3_SC_EEDaRKT_RKT0_EUlRKT_RKT0_E_EEDaSG_SJ_OT1_ENKUlDpSM_E_clIJNS1_IJS7_EEENS1_IJS8_EEENS1_IJS9_EEENS1_IJEEEEEEDaST_) ;  /* 0xfffe57e000007944 */ /* 0x006fea0003c3ffff */
[----:B-----5:R-:W-:Y:S02]  /*269b0*/  MOV R8, R3 ;  /* 0x0000000300087202 */ /* 0x020fe40000000f00 */
[----:B------:R-:W-:-:S02]  /*269c0*/  MOV R4, 0x269e0 ;  /* 0x000269e000047802 */ /* 0x000fc40000000f00 */
[----:B-1----:R-:W-:Y:S05]  /*269d0*/  CALL.REL.NOINC `($_ZN7cutlass13device_kernelIN5flash19enable_sm80_to_sm89INS1_16FlashAttnBwdSm80INS1_25CollectiveMainloopBwdSm80ILi2ELi2EN4cute5tupleIJNS5_1CILi128EEES8_NS7_ILi64EEEEEENS_10bfloat16_tEfNS_4arch4Sm80ELb0ELb1ELb1ELb0ELb0ELb0ELb0ELb0ELi2ELi4ELi4ELi4ELb0EEENS1_21CollectiveEpilogueBwdISA_SB_SD_Li256ELb0ELb0ELi2EEENS1_19SingleTileSchedulerILb0ELb0ELb0ELi128EEEEEEEEEvNT_6ParamsE$_ZN4cute5tupleIJNS0_IJNS0_IJNS_1CILi8EEENS1_ILi1EEEEEENS1_ILi2EEENS0_IJS5_S5_EEEEEENS0_IJNS0_IJS3_NS1_ILi0EEEEEENS1_ILi4096EEENS0_IJiiEEEEEEEEC2ERKS7_RKSC_) ;  /* 0xfffe4ab000007944 */ /* 0x002fea0003c3ffff */
[----:B-1----:R1:W5:Y:S01]  /*269e0*/  LDL.64 R2, [R1+0x758] ;  /* 0x0007580001027983 */ /* 0x0023620000100a00 */
[----:B------:R-:W-:-:S02]  /*269f0*/  SHF.L.U32 R4, R7, 0xd, RZ ;  /* 0x0000000d07047819 */ /* 0x000fc400000006ff */
        /* <DEDUP_REMOVED lines=491> */
[----:B------:R1:W-:Y:S02]  /*288b0*/  ST.E [R10.64+0xc], R7 ;  /* 0x00000c070a007985 */ /* 0x0003e4000c101904 */
.L_x_1563:
[----:B------:R-:W-:-:S13]  /*288c0*/  ISETP.NE.AND P0, PT, R52, 0x3, PT ;  /* 0x000000033400780c */ /* 0x000fda0003f05270 */
[----:B-1----:R-:W-:Y:S05]  /*288d0*/  @!P0 BRA `(.L_x_1560) ;  /* 0x0000206000008947 */ /* 0x002fea0003800000 */
[----:B------:R-:W-:Y:S01]  /*288e0*/  IADD3 R12, R52, 0x1, RZ ;  /* 0x00000001340c7810 */ /* 0x000fe20007ffe0ff */
[----:B------:R-:W-:Y:S01]  /*288f0*/  IMAD.MOV.U32 R83, RZ, RZ, R27 ;  /* 0x000000ffff537224 */ /* 0x000fe200078e001b */
[----:B------:R-:W-:-:S03]  /*28900*/  MOV R8, 0x28930 ;  /* 0x0002893000087802 */ /* 0x000fc60000000f00 */
[----:B------:R-:W-:Y:S02]  /*28910*/  IMAD.MOV.U32 R3, RZ, RZ, R12 ;  /* 0x000000ffff037224 */ /* 0x000fe400078e000c */
        /* <DEDUP_REMOVED lines=22> */
[----:B------:R-:W-:Y:S02]  /*28a80*/  MOV R3, R12 ;  /* 0x0000000c00037202 */ /* 0x000fe40000000f00 */
        /* <DEDUP_REMOVED lines=18> */
[----:B-1----:R1:W5:Y:S01]  /*28bb0*/  LDL.64 R4, [R1+0x758] ;  /* 0x0007580001047983 */ /* 0x0023620000100a00 */
[----:B------:R-:W-:Y:S01]  /*28bc0*/  IMAD.MOV.U32 R9, RZ, RZ, R3 ;  /* 0x000000ffff097224 */ /* 0x000fe200078e0003 */
[----:B------:R-:W-:Y:S02]  /*28bd0*/  MOV R69, R27 ;  /* 0x0000001b00457202 */ /* 0x000fe40000000f00 */
[----:B------:R-:W-:Y:S02]  /*28be0*/  MOV R8, 0x28c00 ;  /* 0x00028c0000087802 */ /* 0x000fe40000000f00 */
[----:B-1---5:R-:W-:Y:S05]  /*28bf0*/  CALL.REL.NOINC `($_ZN7cutlass13device_kernelIN5flash19enable_sm80_to_sm89INS1_16FlashAttnBwdSm80INS1_25CollectiveMainloopBwdSm80ILi2ELi2EN4cute5tupleIJNS5_1CILi128EEES8_NS7_ILi64EEEEEENS_10bfloat16_tEfNS_4arch4Sm80ELb0ELb1ELb1ELb0ELb0ELb0ELb0ELb0ELi2ELi4ELi4ELi4ELb0EEENS1_21CollectiveEpilogueBwdISA_SB_SD_Li256ELb0ELb0ELi2EEENS1_19SingleTileSchedulerILb0ELb0ELb0ELi128EEEEEEEEEvNT_6ParamsE$_ZN4cute3eso3ESOILb1ELb0EJNS_6LayoutINS_5tupleIJNS3_IJNS_1CILi8EEENS4_ILi1EEEEEENS3_IJNS4_ILi2EEEEEEEEENS3_IJNS3_IJS6_NS4_ILi0EEEEEENS3_IJS5_EEEEEEEENS_10ViewEngineIPN7cutlass10bfloat16_tEEEEEC2ERKSF_RKSK_) ;  /* 0xfffe1e8000007944 */ /* 0x022fea0003c3ffff */
[----:B-1----:R1:W5:Y:S01]  /*28c00*/  LDL.64 R2, [R1+0x758] ;  /* 0x0007580001027983 */ /* 0x0023620000100a00 */
[----:B------:R-:W-:Y:S02]  /*28c10*/  MOV R69, R27 ;  /* 0x0000001b00457202 */ /* 0x000fe40000000f00 */
[----:B------:R-:W-:-:S02]  /*28c20*/  MOV R10, 0x28c40 ;  /* 0x00028c40000a7802 */ /* 0x000fc40000000f00 */
[----:B-1---5:R-:W-:Y:S05]  /*28c30*/  CALL.REL.NOINC `($_ZN7cutlass13device_kernelIN5flash19enable_sm80_to_sm89INS1_16FlashAttnBwdSm80INS1_25CollectiveMainloopBwdSm80ILi2ELi2EN4cute5tupleIJNS5_1CILi128EEES8_NS7_ILi64EEEEEENS_10bfloat16_tEfNS_4arch4Sm80ELb0ELb1ELb1ELb0ELb0ELb0ELb0ELb0ELi2ELi4ELi4ELi4ELb0EEENS1_21CollectiveEpilogueBwdISA_SB_SD_Li256ELb0ELb0ELi2EEENS1_19SingleTileSchedulerILb0ELb0ELb0ELi128EEEEEEEEEvNT_6ParamsE$_ZN4cute3eso3ESOILb1ELb0EJNS_6LayoutINS_5tupleIJNS3_IJNS3_IJNS_1CILi8EEENS4_ILi1EEEEEES6_EEENS3_IJNS3_IJS6_S6_EEENS4_ILi2EEEEEEEEENS3_IJNS3_IJNS3_IJS6_NS4_ILi0EEEEEESD_EEENS3_IJNS3_IJSD_SD_EEES5_EEEEEEEENS_10ViewEngineIPN7cutlass10bfloat16_tEEEEEC2ERKSJ_RKSO_) ;  /* 0xfffe0fe000007944 */ /* 0x022fea0003c3ffff */
[----:B------:R2:W5:Y:S01]  /*28c40*/  LDL.64 R10, [R1+0x758] ;  /* 0x00075800010a7983 */ /* 0x0005620000100a00 */
[----:B------:R-:W-:Y:S01]  /*28c50*/  IMAD.MOV.U32 R6, RZ, RZ, R4 ;  /* 0x000000ffff067224 */ /* 0x000fe200078e0004 */
[----:B------:R-:W-:Y:S01]  /*28c60*/  MOV R9, R5 ;  /* 0x0000000500097202 */ /* 0x000fe20000000f00 */
[----:B------:R-:W-:Y:S01]  /*28c70*/  IMAD.MOV.U32 R69, RZ, RZ, R27 ;  /* 0x000000ffff457224 */ /* 0x000fe200078e001b */
        /* <DEDUP_REMOVED lines=169> */
[----:B------:R-:W-:-:S02]  /*29710*/  MOV R83, R27 ;  /* 0x0000001b00537202 */ /* 0x000fc40000000f00 */
        /* <DEDUP_REMOVED lines=289> */
[----:B-1----:R-:W-:Y:S05]  /*2a930*/  CALL.REL.NOINC `($_ZN7cutlass13device_kernelIN5flash19enable_sm80_to_sm89INS1_16FlashAttnBwdSm80INS1_25CollectiveMainloopBwdSm80ILi2ELi2EN4cute5tupleIJNS5_1CILi128EEES8_NS7_ILi64EEEEEENS_10bfloat16_tEfNS_4arch4Sm80ELb0ELb1ELb1ELb0ELb0ELb0ELb0ELb0ELi2ELi4ELi4ELi4ELb0EEENS1_21CollectiveEpilogueBwdISA_SB_SD_Li256ELb0ELb0ELi2EEENS1_19SingleTileSchedulerILb0ELb0ELb0ELi128EEEEEEEEEvNT_6ParamsE$_ZZN5flash25CollectiveMainloopBwdSm80ILi2ELi2EN4cute5tupleIJNS1_1CILi128EEES4_NS3_ILi64EEEEEEN7cutlass10bfloat16_tEfNS7_4arch4Sm80ELb0ELb1ELb1ELb0ELb0ELb0ELb0ELb0ELi2ELi4ELi4ELi4ELb0EE3mmaINS_16FlashAttnBwdSm80ISB_NS_21CollectiveEpilogueBwdIS6_S8_SA_Li256ELb0ELb0ELi2EEENS_19SingleTileSchedulerILb0ELb0ELb0ELi128EEEE13SharedStorageENS1_6TensorINS1_11ArrayEngineIfLm32EEENS1_6LayoutINS2_IJNS2_IJNS3_ILi2EEESO_EEESO_NS3_ILi4EEEEEENS2_IJNS2_IJNS3_ILi1EEESO_EEESQ_NS3_ILi8EEEEEEEEEEEEbRKNSB_6ParamsERT0_S12_iNS2_IJiiiEEERT_ENKUlvE_clEv) ;  /* 0x00037e5000007944 */ /* 0x002fea0003c00000 */
.L_x_1560:
[----:B------:R-:W-:Y:S01]  /*2a940*/  IMAD.MOV.U32 R83, RZ, RZ, R27 ;  /* 0x000000ffff537224 */ /* 0x000fe200078e001b */
[----:B------:R-:W-:Y:S01]  /*2a950*/  MOV R3, R52 ;  /* 0x0000003400037202 */ /* 0x000fe20000000f00 */
[----:B------:R-:W-:Y:S01]  /*2a960*/  IMAD.MOV.U32 R22, RZ, RZ, RZ ;  /* 0x000000ffff167224 */ /* 0x000fe200078e00ff */
[----:B------:R-:W-:-:S02]  /*2a970*/  MOV R8, 0x2a990 ;  /* 0x0002a99000087802 */ /* 0x000fc40000000f00 */
        /* <DEDUP_REMOVED lines=19> */
[----:B------:R-:W-:Y:S02]  /*2aab0*/  MOV R3, R52 ;  /* 0x0000003400037202 */ /* 0x000fe40000000f00 */
        /* <DEDUP_REMOVED lines=18> */
.L_x_1561:
        /* <DEDUP_REMOVED lines=218> */
.L_x_1562:
[----:B------:R-:W2:Y:S01]  /*2b980*/  LDL.64 R2, [R28+0xa0] ;  /* 0x0000a0001c027983 */ /* 0x000ea20000100a00 */
[----:B------:R-:W-:Y:S01]  /*2b990*/  ULDC.64 UR4, c[0x0][0x118] ;  /* 0x0000460000047ab9 */ /* 0x000fe20000000a00 */
[----:B-1----:R-:W-:Y:S02]  /*2b9a0*/  MOV R6, R27 ;  /* 0x0000001b00067202 */ /* 0x002fe40000000f00 */
[----:B------:R-:W-:Y:S01]  /*2b9b0*/  MOV R8, 0x2b9e0 ;  /* 0x0002b9e000087802 */ /* 0x000fe20000000f00 */
[----:B--2---:R-:W5:Y:S04]  /*2b9c0*/  LD.E.64 R2, [R2.64] ;  /* 0x0000000402027980 */ /* 0x004f68000c101b00 */
[----:B-----5:R-:W-:Y:S05]  /*2b9d0*/  CALL.REL.NOINC `($_ZN7cutlass13device_kernelIN5flash19enable_sm80_to_sm89INS1_16FlashAttnBwdSm80INS1_25CollectiveMainloopBwdSm80ILi2ELi2EN4cute5tupleIJNS5_1CILi128EEES8_NS7_ILi64EEEEEENS_10bfloat16_tEfNS_4arch4Sm80ELb0ELb1ELb1ELb0ELb0ELb0ELb0ELb0ELi2ELi4ELi4ELi4ELb0EEENS1_21CollectiveEpilogueBwdISA_SB_SD_Li256ELb0ELb0ELi2EEENS1_19SingleTileSchedulerILb0ELb0ELb0ELi128EEEEEEEEEvNT_6ParamsE$_ZN4cute8smem_ptrIPfECI1NS_12iter_adaptorIS1_S2_EEES1_) ;  /* 0xfffe021000007944 */ /* 0x020fea0003c3ffff */
[----:B-1----:R1:W5:Y:S01]  /*2b9e0*/  LDL.64 R2, [R1+0x758] ;  /* 0x0007580001027983 */ /* 0x0023620000100a00 */
[----:B------:R-:W-:-:S03]  /*2b9f0*/  MOV R8, 0x2ba10 ;  /* 0x0002ba1000087802 */ /* 0x000fc60000000f00 */
[----:B-1---5:R-:W-:Y:S05]  /*2ba00*/  CALL.REL.NOINC `($_ZN7cutlass13device_kernelIN5flash19enable_sm80_to_sm89INS1_16FlashAttnBwdSm80INS1_25CollectiveMainloopBwdSm80ILi2ELi2EN4cute5tupleIJNS5_1CILi128EEES8_NS7_ILi64EEEEEENS_10bfloat16_tEfNS_4arch4Sm80ELb0ELb1ELb1ELb0ELb0ELb0ELb0ELb0ELi2ELi4ELi4ELi4ELb0EEENS1_21CollectiveEpilogueBwdISA_SB_SD_Li256ELb0ELb0ELi2EEENS1_19SingleTileSchedulerILb0ELb0ELb0ELi128EEEEEEEEEvNT_6ParamsE$_ZN4cute3eso3ESOILb1ELb0EJNS_6LayoutINS_5tupleIJNS3_IJNS_1CILi2EEES5_EEEEEENS3_IJNS3_IJNS4_ILi8EEENS4_ILi64EEEEEEEEEEENS_10ViewEngineINS_8smem_ptrIPfEEEEEEC2ERKSC_RKSH_) ;  /* 0xfffde70000007944 */ /* 0x022fea0003c3ffff */
[----:B------:R2:W-:Y:S04]  /*2ba10*/  STL.128 [R1+0xa50], RZ ;  /* 0x000a50ff01007387 */ /* 0x0005e80000100c00 */
[----:B------:R2:W5:Y:S01]  /*2ba20*/  LDL.64 R12, [R28+0xa0] ;  /* 0x0000a0001c0c7983 */ /* 0x0005620000100a00 */
[----:B------:R-:W-:Y:S01]  /*2ba30*/  IADD3 R7, P0, R43, 0x300, RZ ;  /* 0x000003002b077810 */ /* 0x000fe20007f1e0ff */
[----:B-1----:R-:W-:Y:S01]  /*2ba40*/  IMAD.MOV.U32 R2, RZ, RZ, R27 ;  /* 0x000000ffff027224 */ /* 0x002fe200078e001b */
[----:B------:R-:W-:-:S02]  /*2ba50*/  MOV R3, R49 ;  /* 0x0000003100037202 */ /* 0x000fc40000000f00 */
[----:B------:R-:W-:Y:S01]  /*2ba60*/  MOV R10, 0x2ba90 ;  /* 0x0002ba90000a7802 */ /* 0x000fe20000000f00 */
[----:B------:R-:W-:-:S03]  /*2ba70*/  IMAD.X R4, RZ, RZ, R42, P0 ;  /* 0x000000ffff047224 */ /* 0x000fc600000e062a */
        /* <DEDUP_REMOVED lines=16> */
[----:B------:R-:W-:Y:S01]  /*2bb80*/  IMAD.MOV.U32 R9, RZ, RZ, R4 ;  /* 0x000000ffff097224 */ /* 0x000fe200078e0004 */
[----:B------:R-:W-:Y:S02]  /*2bb90*/  MOV R16, R7 ;  /* 0x0000000700107202 */ /* 0x000fe40000000f00 */
[----:B------:R-:W-:Y:S02]  /*2bba0*/  MOV R6, 0x2bbc0 ;  /* 0x0002bbc000067802 */ /* 0x000fe40000000f00 */
[----:B-1---5:R-:W-:Y:S05]  /*2bbb0*/  CALL.REL.NOINC `($_ZN7cutlass13device_kernelIN5flash19enable_sm80_to_sm89INS1_16FlashAttnBwdSm80INS1_25CollectiveMainloopBwdSm80ILi2ELi2EN4cute5tupleIJNS5_1CILi128EEES8_NS7_ILi64EEEEEENS_10bfloat16_tEfNS_4arch4Sm80ELb0ELb1ELb1ELb0ELb0ELb0ELb0ELb0ELi2ELi4ELi4ELi4ELb0EEENS1_21CollectiveEpilogueBwdISA_SB_SD_Li256ELb0ELb0ELi2EEENS1_19SingleTileSchedulerILb0ELb0ELb0ELi128EEEEEEEEEvNT_6ParamsE$_ZN4cute3eso3ESOILb1ELb0EJNS_6LayoutINS_5tupleIJNS_1CILi1EEENS4_ILi4EEEEEENS3_IJNS4_ILi0EEES5_EEEEENS_10ViewEngineIPfEEEEC2ERKSA_RKSD_) ;  /* 0xfffdf55000007944 */ /* 0x022fea0003c3ffff */
[----:B-1----:R1:W5:Y:S01]  /*2bbc0*/  LDL.64 R4, [R1+0x758] ;  /* 0x0007580001047983 */ /* 0x0023620000100a00 */
[----:B------:R-:W-:Y:S02]  /*2bbd0*/  MOV R9, R3 ;  /* 0x0000000300097202 */ /* 0x000fe40000000f00 */
[----:B------:R-:W-:Y:S02]  /*2bbe0*/  MOV R6, 0x2bc00 ;  /* 0x0002bc0000067802 */ /* 0x000fe40000000f00 */
[----:B-1---5:R-:W-:Y:S05]  /*2bbf0*/  CALL.REL.NOINC `($_ZN7cutlass13device_kernelIN5flash19enable_sm80_to_sm89INS1_16FlashAttnBwdSm80INS1_25CollectiveMainloopBwdSm80ILi2ELi2EN4cute5tupleIJNS5_1CILi128EEES8_NS7_ILi64EEEEEENS_10bfloat16_tEfNS_4arch4Sm80ELb0ELb1ELb1ELb0ELb0ELb0ELb0ELb0ELi2ELi4ELi4ELi4ELb0EEENS1_21CollectiveEpilogueBwdISA_SB_SD_Li256ELb0ELb0ELi2EEENS1_19SingleTileSchedulerILb0ELb0ELb0ELi128EEEEEEEEEvNT_6ParamsE$_ZN4cute3eso3ESOILb1ELb0EJNS_6LayoutINS_5tupleIJNS_1CILi1EEENS3_IJNS4_ILi2EEES6_EEEEEENS3_IJNS4_ILi0EEENS3_IJNS4_ILi8EEENS4_ILi64EEEEEEEEEEENS_10ViewEngineINS_8smem_ptrIPfEEEEEEC2ERKSE_RKSJ_) ;  /* 0xfffdf4b000007944 */ /* 0x022fea0003c3ffff */
[----:B-1----:R1:W5:Y:S01]  /*2bc00*/  LDL.64 R2, [R1+0x758] ;  /* 0x0007580001027983 */ /* 0x0023620000100a00 */
[----:B------:R-:W-:-:S02]  /*2bc10*/  MOV R6, R27 ;  /* 0x0000001b00067202 */ /* 0x000fc40000000f00 */
[----:B------:R-:W-:Y:S02]  /*2bc20*/  MOV R8, 0x2bc40 ;  /* 0x0002bc4000087802 */ /* 0x000fe40000000f00 */
[----:B-1---5:R-:W-:Y:S05]  /*2bc30*/  CALL.REL.NOINC `($_ZN7cutlass13device_kernelIN5flash19enable_sm80_to_sm89INS1_16FlashAttnBwdSm80INS1_25CollectiveMainloopBwdSm80ILi2ELi2EN4cute5tupleIJNS5_1CILi128EEES8_NS7_ILi64EEEEEENS_10bfloat16_tEfNS_4arch4Sm80ELb0ELb1ELb1ELb0ELb0ELb0ELb0ELb0ELi2ELi4ELi4ELi4ELb0EEENS1_21CollectiveEpilogueBwdISA_SB_SD_Li256ELb0ELb0ELi2EEENS1_19SingleTileSchedulerILb0ELb0ELb0ELi128EEEEEEEEEvNT_6ParamsE$_ZN4cute8smem_ptrIPfECI1NS_12iter_adaptorIS1_S2_EEES1_) ;  /* 0xfffdffb000007944 */ /* 0x022fea0003c3ffff */
[----:B-1----:R1:W5:Y:S01]  /*2bc40*/  LDL.64 R2, [R1+0x758] ;  /* 0x0007580001027983 */ /* 0x0023620000100a00 */
[----:B------:R-:W-:-:S03]  /*2bc50*/  MOV R8, 0x2bc70 ;  /* 0x0002bc7000087802 */ /* 0x000fc60000000f00 */
[----:B-1---5:R-:W-:Y:S05]  /*2bc60*/  CALL.REL.NOINC `($_ZN7cutlass13device_kernelIN5flash19enable_sm80_to_sm89INS1_16FlashAttnBwdSm80INS1_25CollectiveMainloopBwdSm80ILi2ELi2EN4cute5tupleIJNS5_1CILi128EEES8_NS7_ILi64EEEEEENS_10bfloat16_tEfNS_4arch4Sm80ELb0ELb1ELb1ELb0ELb0ELb0ELb0ELb0ELi2ELi4ELi4ELi4ELb0EEENS1_21CollectiveEpilogueBwdISA_SB_SD_Li256ELb0ELb0ELi2EEENS1_19SingleTileSchedulerILb0ELb0ELb0ELi128EEEEEEEEEvNT_6ParamsE$_ZN4cute3eso3ESOILb1ELb0EJNS_6LayoutINS_5tupleIJNS3_IJNS_1CILi2EEES5_EEEEEENS3_IJNS3_IJNS4_ILi8EEENS4_ILi64EEEEEEEEEEENS_10ViewEngineINS_8smem_ptrIPfEEEEEEC2ERKSC_RKSH_) ;  /* 0xfffde4a000007944 */ /* 0x022fea0003c3ffff */
[----:B------:R2:W5:Y:S01]  /*2bc70*/  LDL.64 R10, [R1+0x758] ;  /* 0x00075800010a7983 */ /* 0x0005620000100a00 */
[----:B------:R-:W-:Y:S01]  /*2bc80*/  IMAD.MOV.U32 R12, RZ, RZ, R4 ;  /* 0x000000ffff0c7224 */ /* 0x000fe200078e0004 */
[----:B------:R-:W-:Y:S02]  /*2bc90*/  MOV R13, R5 ;  /* 0x00000005000d7202 */ /* 0x000fe40000000f00 */
[----:B-1----:R-:W-:Y:S02]  /*2bca0*/  MOV R6, 0x2bcc0 ;  /* 0x0002bcc000067802 */ /* 0x002fe40000000f00 */
[----:B--2--5:R-:W-:Y:S05]  /*2bcb0*/  CALL.REL.NOINC `($_ZN7cutlass13device_kernelIN5flash19enable_sm80_to_sm89INS1_16FlashAttnBwdSm80INS1_25CollectiveMainloopBwdSm80ILi2ELi2EN4cute5tupleIJNS5_1CILi128EEES8_NS7_ILi64EEEEEENS_10bfloat16_tEfNS_4arch4Sm80ELb0ELb1ELb1ELb0ELb0ELb0ELb0ELb0ELi2ELi4ELi4ELi4ELb0EEENS1_21CollectiveEpilogueBwdISA_SB_SD_Li256ELb0ELb0ELi2EEENS1_19SingleTileSchedulerILb0ELb0ELb0ELi128EEEEEEEEEvNT_6ParamsE$_ZN4cute3eso3ESOILb1ELb0EJNS_6LayoutINS_5tupleIJNS_1CILi4EEEEEENS3_IJNS4_ILi1EEEEEEEENS_10ViewEngineIPfEEEEC2ERKS9_RKSC_) ;  /* 0xfffdf4b000007944 */ /* 0x024fea0003c3ffff */
        /* <DEDUP_REMOVED lines=14> */
[----:B--2---:R-:W-:Y:S05]  /*2bda0*/  CALL.REL.NOINC `($_ZN7cutlass13device_kernelIN5flash19enable_sm80_to_sm89INS1_16FlashAttnBwdSm80INS1_25CollectiveMainloopBwdSm80ILi2ELi2EN4cute5tupleIJNS5_1CILi128EEES8_NS7_ILi64EEEEEENS_10bfloat16_tEfNS_4arch4Sm80ELb0ELb1ELb1ELb0ELb0ELb0ELb0ELb0ELi2ELi4ELi4ELi4ELb0EEENS1_21CollectiveEpilogueBwdISA_SB_SD_Li256ELb0ELb0ELi2EEENS1_19SingleTileSchedulerILb0ELb0ELb0ELi128EEEEEEEEEvNT_6ParamsE$_ZN4cute3eso3ESOILb1ELb0EJNS_6LayoutINS_5tupleIJNS3_IJNS_1CILi2EEES5_EEENS3_IJS5_NS4_ILi8EEEEEEEEENS3_IJNS3_IJS5_NS4_ILi4EEEEEENS3_IJNS4_ILi1EEES7_EEEEEEEENS_10ViewEngineIPfEEEEC2ERKSF_RKSI_) ;  /* 0xfffde4a000007944 */ /* 0x004fea0003c3ffff */
[----:B------:R2:W5:Y:S01]  /*2bdb0*/  LDL.64 R12, [R1+0x758] ;  /* 0x00075800010c7983 */ /* 0x0005620000100a00 */
[----:B------:R-:W-:-:S03]  /*2bdc0*/  MOV R10, RZ ;  /* 0x000000ff000a7202 */ /* 0x000fc60000000f00 */
.L_x_1565:
[----:B-1----:R-:W-:-:S04]  /*2bdd0*/  MOV R2, 0x2bdf0 ;  /* 0x0002bdf000027802 */ /* 0x002fc80000000f00 */
[----:B-12--5:R-:W-:Y:S05]  /*2bde0*/  CALL.REL.NOINC `($_ZN7cutlass13device_kernelIN5flash19enable_sm80_to_sm89INS1_16FlashAttnBwdSm80INS1_25CollectiveMainloopBwdSm80ILi2ELi2EN4cute5tupleIJNS5_1CILi128EEES8_NS7_ILi64EEEEEENS_10bfloat16_tEfNS_4arch4Sm80ELb0ELb1ELb1ELb0ELb0ELb0ELb0ELb0ELi2ELi4ELi4ELi4ELb0EEENS1_21CollectiveEpilogueBwdISA_SB_SD_Li256ELb0ELb0ELi2EEENS1_19SingleTileSchedulerILb0ELb0ELb0ELi128EEEEEEEEEvNT_6ParamsE$_ZZZN5flash25CollectiveMainloopBwdSm80ILi2ELi2EN4cute5tupleIJNS1_1CILi128EEES4_NS3_ILi64EEEEEEN7cutlass10bfloat16_tEfNS7_4arch4Sm80ELb0ELb1ELb1ELb0ELb0ELb0ELb0ELb0ELi2ELi4ELi4ELi4ELb0EE3mmaINS_16FlashAttnBwdSm80ISB_NS_21CollectiveEpilogueBwdIS6_S8_SA_Li256ELb0ELb0ELi2EEENS_19SingleTileSchedulerILb0ELb0ELb0ELi128EEEE13SharedStorageENS1_6TensorINS1_11ArrayEngineIfLm32EEENS1_6LayoutINS2_IJNS2_IJNS3_ILi2EEESO_EEESO_NS3_ILi4EEEEEENS2_IJNS2_IJNS3_ILi1EEESO_EEESQ_NS3_ILi8EEEEEEEEEEEEbRKNSB_6ParamsERT0_S12_iNS2_IJiiiEEERT_ENKUliT_E_clIZSC_ISJ_SX_EbS10_S12_S12_iS13_S15_EUlRS16_iE_EEDaiS16_ENKUlvE1_clEv) ;  /* 0x0003d37000007944 */ /* 0x026fea0003c00000 */
[----:B------:R1:W-:Y:S01]  /*2bdf0*/  STL [R1+0x770], RZ ;  /* 0x000770ff01007387 */ /* 0x0003e20000100800 */
[----:B------:R-:W-:-:S03]  /*2be00*/  MOV R5, RZ ;  /* 0x000000ff00057202 */ /* 0x000fc60000000f00 */
.L_x_1564:
[----:B------:R-:W-:Y:S01]  /*2be10*/  IMAD.MOV.U32 R3, RZ, RZ, R27 ;  /* 0x000000ffff037224 */ /* 0x000fe200078e001b */
[----:B-1----:R-:W-:-:S02]  /*2be20*/  MOV R2, R26 ;  /* 0x0000001a00027202 */ /* 0x002fc40000000f00 */
[----:B------:R-:W-:Y:S02]  /*2be30*/  MOV R8, 0x2be50 ;  /* 0x0002be5000087802 */ /* 0x000fe40000000f00 */
[----:B-1---5:R-:W-:Y:S05]  /*2be40*/  CALL.REL.NOINC `($_ZN7cutlass13device_kernelIN5flash19enable_sm80_to_sm89INS1_16FlashAttnBwdSm80INS1_25CollectiveMainloopBwdSm80ILi2ELi2EN4cute5tupleIJNS5_1CILi128EEES8_NS7_ILi64EEEEEENS_10bfloat16_tEfNS_4arch4Sm80ELb0ELb1ELb1ELb0ELb0ELb0ELb0ELb0ELi2ELi4ELi4ELi4ELb0EEENS1_21CollectiveEpilogueBwdISA_SB_SD_Li256ELb0ELb0ELi2EEENS1_19SingleTileSchedulerILb0ELb0ELb0ELi128EEEEEEEEEvNT_6ParamsE$_ZN4cute3eso3ESOILb0ELb0EJiiEEC2ERKiS4_) ;  /* 0xfffdb87000007944 */ /* 0x022fea0003c3ffff */
        /* <DEDUP_REMOVED lines=41> */
[----:B------:R-:W-:Y:S05]  /*2c0e0*/  CALL.REL.NOINC `($_ZN7cutlass13device_kernelIN5flash19enable_sm80_to_sm89INS1_16FlashAttnBwdSm80INS1_25CollectiveMainloopBwdSm80ILi2ELi2EN4cute5tupleIJNS5_1CILi128EEES8_NS7_ILi64EEEEEENS_10bfloat16_tEfNS_4arch4Sm80ELb0ELb1ELb1ELb0ELb0ELb0ELb0ELb0ELi2ELi4ELi4ELi4ELb0EEENS1_21CollectiveEpilogueBwdISA_SB_SD_Li256ELb0ELb0ELi2EEENS1_19SingleTileSchedulerILb0ELb0ELb0ELi128EEEEEEEEEvNT_6ParamsE$_ZN4cute3eso3ESOILb0ELb0EJiiEEC2ERKiS4_) ;  /* 0xfffdb5d000007944 */ /* 0x000fea0003c3ffff */
        /* <DEDUP_REMOVED lines=19> */
[----:B-1----:R-:W-:Y:S05]  /*2c220*/  CALL.REL.NOINC `($_ZN7cutlass13device_kernelIN5flash19enable_sm80_to_sm89INS1_16FlashAttnBwdSm80INS1_25CollectiveMainloopBwdSm80ILi2ELi2EN4cute5tupleIJNS5_1CILi128EEES8_NS7_ILi64EEEEEENS_10bfloat16_tEfNS_4arch4Sm80ELb0ELb1ELb1ELb0ELb0ELb0ELb0ELb0ELi2ELi4ELi4ELi4ELb0EEENS1_21CollectiveEpilogueBwdISA_SB_SD_Li256ELb0ELb0ELi2EEENS1_19SingleTileSchedulerILb0ELb0ELb0ELi128EEEEEEEEEvNT_6ParamsE$_ZN4cute3eso3ESOILb0ELb0EJiiEEC2ERKiS4_) ;  /* 0xfffdb49000007944 */ /* 0x002fea0003c3ffff */
        /* <DEDUP_REMOVED lines=13> */
[----:B-----5:R-:W-:Y:S05]  /*2c300*/  CALL.REL.NOINC `($_ZN7cutlass13device_kernelIN5flash19enable_sm80_to_sm89INS1_16FlashAttnBwdSm80INS1_25CollectiveMainloopBwdSm80ILi2ELi2EN4cute5tupleIJNS5_1CILi128EEES8_NS7_ILi64EEEEEENS_10bfloat16_tEfNS_4arch4Sm80ELb0ELb1ELb1ELb0ELb0ELb0ELb0ELb0ELi2ELi4ELi4ELi4ELb0EEENS1_21CollectiveEpilogueBwdISA_SB_SD_Li256ELb0ELb0ELi2EEENS1_19SingleTileSchedulerILb0ELb0ELb0ELi128EEEEEEEEEvNT_6ParamsE$_ZN4cute3eso3ESOILb0ELb0EJiiEEC2ERKiS4_) ;  /* 0xfffdb3b000007944 */ /* 0x020fea0003c3ffff */
        /* <DEDUP_REMOVED lines=50> */
[----:B--2---:R-:W-:Y:S05]  /*2c630*/  CALL.REL.NOINC `($_ZN7cutlass13device_kernelIN5flash19enable_sm80_to_sm89INS1_16FlashAttnBwdSm80INS1_25CollectiveMainloopBwdSm80ILi2ELi2EN4cute5tupleIJNS5_1CILi128EEES8_NS7_ILi64EEEEEENS_10bfloat16_tEfNS_4arch4Sm80ELb0ELb1ELb1ELb0ELb0ELb0ELb0ELb0ELi2ELi4ELi4ELi4ELb0EEENS1_21CollectiveEpilogueBwdISA_SB_SD_Li256ELb0ELb0ELi2EEENS1_19SingleTileSchedulerILb0ELb0ELb0ELi128EEEEEEEEEvNT_6ParamsE$_ZN4cute3eso3ESOILb1ELb0EJNS_6LayoutINS_5tupleIJNS3_IJNS_1CILi1EEENS4_ILi2EEEEEES6_NS4_ILi8EEEEEENS3_IJNS3_IJS5_S5_EEES6_NS4_ILi4EEEEEEEENS_10ViewEngineIPKN7cutlass5ArrayIfLi2ELb1EEEEEEEC2ERKSD_RKSK_) ;  /* 0xfffdd78000007944 */ /* 0x004fea0003c3ffff */
[----:B------:R2:W5:Y:S01]  /*2c640*/  LDL.64 R10, [R12] ;  /* 0x000000000c0a7983 */ /* 0x0005620000100a00 */
[----:B-1----:R-:W-:Y:S01]  /*2c650*/  IMAD.MOV.U32 R8, RZ, RZ, R4 ;  /* 0x000000ffff087224 */ /* 0x002fe200078e0004 */
[----:B------:R-:W-:-:S02]  /*2c660*/  MOV R5, R3 ;  /* 0x0000000300057202 */ /* 0x000fc40000000f00 */
[----:B------:R-:W-:Y:S02]  /*2c670*/  MOV R6, 0x2c690 ;  /* 0x0002c69000067802 */ /* 0x000fe40000000f00 */
[----:B--2--5:R-:W-:Y:S05]  /*2c680*/  CALL.REL.NOINC `($_ZN7cutlass13device_kernelIN5flash19enable_sm80_to_sm89INS1_16FlashAttnBwdSm80INS1_25CollectiveMainloopBwdSm80ILi2ELi2EN4cute5tupleIJNS5_1CILi128EEES8_NS7_ILi64EEEEEENS_10bfloat16_tEfNS_4arch4Sm80ELb0ELb1ELb1ELb0ELb0ELb0ELb0ELb0ELi2ELi4ELi4ELi4ELb0EEENS1_21CollectiveEpilogueBwdISA_SB_SD_Li256ELb0ELb0ELi2EEENS1_19SingleTileSchedulerILb0ELb0ELb0ELi128EEEEEEEEEvNT_6ParamsE$_ZN4cute3eso3ESOILb1ELb0EJNS_6LayoutINS_5tupleIJNS3_IJNS_1CILi1EEENS4_ILi2EEEEEES6_NS4_ILi8EEEEEENS3_IJNS3_IJS5_S5_EEES6_NS4_ILi4EEEEEEEENS_10ViewEngineIPN7cutlass5ArrayINSF_10bfloat16_tELi2ELb0EEEEEEEC2ERKSD_RKSK_) ;  /* 0xfffdd78000007944 */ /* 0x024fea0003c3ffff */
        /* <DEDUP_REMOVED lines=133> */
[----:B---3--:R-:W-:Y:S05]  /*2cee0*/  CALL.REL.NOINC `($_ZN7cutlass13device_kernelIN5flash19enable_sm80_to_sm89INS1_16FlashAttnBwdSm80INS1_25CollectiveMainloopBwdSm80ILi2ELi2EN4cute5tupleIJNS5_1CILi128EEES8_NS7_ILi64EEEEEENS_10bfloat16_tEfNS_4arch4Sm80ELb0ELb1ELb1ELb0ELb0ELb0ELb0ELb0ELi2ELi4ELi4ELi4ELb0EEENS1_21CollectiveEpilogueBwdISA_SB_SD_Li256ELb0ELb0ELi2EEENS1_19SingleTileSchedulerILb0ELb0ELb0ELi128EEEEEEEEEvNT_6ParamsE$_ZN4cute3eso3ESOILb1ELb0EJNS_6LayoutINS_5tupleIJNS3_IJNS_1CILi1EEENS3_IJNS4_ILi4EEENS4_ILi2EEEEEEEEES7_S6_EEENS3_IJNS3_IJNS4_ILi0EEENS3_IJS5_NS4_ILi8EEEEEEEEES6_NS4_ILi16EEEEEEEENS_10ViewEngineIPN7cutlass10bfloat16_tEEEEEC2ERKSH_RKSM_) ;  /* 0xfffdce3000007944 */ /* 0x008fea0003c3ffff */
[----:B------:R2:W5:Y:S04]  /*2cef0*/  LDL.64 R60, [R28+0xb8] ;  /* 0x0000b8001c3c7983 */ /* 0x0005680000100a00 */
[----:B-1----:R2:W5:Y:S01]  /*2cf00*/  LDL.64 R2, [R12] ;  /* 0x000000000c027983 */ /* 0x0025620000100a00 */
[----:B------:R-:W-:-:S03]  /*2cf10*/  MOV R6, 0x2cf30 ;  /* 0x0002cf3000067802 */ /* 0x000fc60000000f00 */
[----:B--2--5:R-:W-:Y:S05]  /*2cf20*/  CALL.REL.NOINC `($_ZN7cutlass13device_kernelIN5flash19enable_sm80_to_sm89INS1_16FlashAttnBwdSm80INS1_25CollectiveMainloopBwdSm80ILi2ELi2EN4cute5tupleIJNS5_1CILi128EEES8_NS7_ILi64EEEEEENS_10bfloat16_tEfNS_4arch4Sm80ELb0ELb1ELb1ELb0ELb0ELb0ELb0ELb0ELi2ELi4ELi4ELi4ELb0EEENS1_21CollectiveEpilogueBwdISA_SB_SD_Li256ELb0ELb0ELi2EEENS1_19SingleTileSchedulerILb0ELb0ELb0ELi128EEEEEEEEEvNT_6ParamsE$_ZN4cute3eso3ESOILb1ELb0EJNS_6LayoutINS_5tupleIJNS3_IJNS_1CILi1EEENS3_IJNS4_ILi2EEES6_EEEEEES6_NS4_ILi4EEEEEENS3_IJNS3_IJNS4_ILi0EEENS3_IJS5_S9_EEEEEES6_NS4_ILi8EEEEEEEENS_10ViewEngineIPjEEEEC2ERKSG_RKSJ_) ;  /* 0xfffdcdb000007944 */ /* 0x024fea0003c3ffff */
[----:B------:R-:W-:Y:S01]  /*2cf30*/  ULDC.64 UR4, c[0x0][0x118] ;  /* 0x0000460000047ab9 */ /* 0x000fe20000000a00 */
[----:B------:R2:W5:Y:S04]  /*2cf40*/  LDL.64 R50, [R12] ;  /* 0x000000000c327983 */ /* 0x0005680000100a00 */
[----:B-1----:R-:W3:Y:S04]  /*2cf50*/  LD.E R4, [R60.64] ;  /* 0x000000043c047980 */ /* 0x002ee8000c101900 */
[----:B------:R-:W4:Y:S01]  /*2cf60*/  LD.E R2, [R60.64+0x4] ;  /* 0x000004043c027980 */ /* 0x000f22000c101900 */
[----:B------:R-:W-:-:S03]  /*2cf70*/  MOV R8, 0x2cfb0 ;  /* 0x0002cfb000087802 */ /* 0x000fc60000000f00 */
[----:B---3--:R2:W-:Y:S04]  /*2cf80*/  STL [R1+0x794], R4 ;  /* 0x0007940401007387 */ /* 0x0085e80000100800 */
[----:B----4-:R2:W-:Y:S02]  /*2cf90*/  STL [R1+0x798], R2 ;  /* 0x0007980201007387 */ /* 0x0105e40000100800 */
[----:B--2--5:R-:W-:Y:S05]  /*2cfa0*/  CALL.REL.NOINC `($_ZN7cutlass13device_kernelIN5flash19enable_sm80_to_sm89INS1_16FlashAttnBwdSm80INS1_25CollectiveMainloopBwdSm80ILi2ELi2EN4cute5tupleIJNS5_1CILi128EEES8_NS7_ILi64EEEEEENS_10bfloat16_tEfNS_4arch4Sm80ELb0ELb1ELb1ELb0ELb0ELb0ELb0ELb0ELi2ELi4ELi4ELi4ELb0EEENS1_21CollectiveEpilogueBwdISA_SB_SD_Li256ELb0ELb0ELi2EEENS1_19SingleTileSchedulerILb0ELb0ELb0ELi128EEEEEEEEEvNT_6ParamsE$_ZZN4cute6upcastILi2ENS_5tupleIJNS1_IJNS_1CILi1EEENS1_IJNS2_ILi2EEES4_S4_EEEEEES4_NS1_IJS4_S4_EEEEEENS1_IJNS1_IJNS2_ILi0EEENS1_IJS3_NS2_ILi512EEEiEEEEEENS2_ILi4096EEENS1_IJiNS2_ILi8192EEEEEEEEEEEDaRKT0_RKT1_ENKUlRKT_RKT0_E_clIS6_SC_EEDaSP_SS_) ;  /* 0xfffe27a000007944 */ /* 0x024fea0003c3ffff */
[----:B-1----:R1:W5:Y:S01]  /*2cfb0*/  LDL R3, [R1+0x798] ;  /* 0x0007980001037983 */ /* 0x0023620000100800 */
[----:B------:R-:W-:-:S03]  /*2cfc0*/  MOV R10, 0x2cfe0 ;  /* 0x0002cfe0000a7802 */ /* 0x000fc60000000f00 */
[----:B-12--5:R-:W-:Y:S05]  /*2cfd0*/  CALL.REL.NOINC `($_ZN7cutlass13device_kernelIN5flash19enable_sm80_to_sm89INS1_16FlashAttnBwdSm80INS1_25CollectiveMainloopBwdSm80ILi2ELi2EN4cute5tupleIJNS5_1CILi128EEES8_NS7_ILi64EEEEEENS_10bfloat16_tEfNS_4arch4Sm80ELb0ELb1ELb1ELb0ELb0ELb0ELb0ELb0ELi2ELi4ELi4ELi4ELb0EEENS1_21CollectiveEpilogueBwdISA_SB_SD_Li256ELb0ELb0ELi2EEENS1_19SingleTileSchedulerILb0ELb0ELb0ELi128EEEEEEEEEvNT_6ParamsE$_ZZN4cute6upcastILi2ENS_5tupleIJNS1_IJNS_1CILi1EEENS1_IJNS2_ILi2EEES4_S4_EEEEEES4_NS1_IJS4_S4_EEEEEENS1_IJNS1_IJNS2_ILi0EEENS1_IJS3_NS2_ILi512EEEiEEEEEENS2_ILi4096EEENS1_IJiNS2_ILi8192EEEEEEEEEEEDaRKT0_RKT1_ENKUlRKT_RKT0_E_clIS7_SF_EEDaSP_SS_) ;  /* 0xfffe286000007944 */ /* 0x026fea0003c3ffff */
[----:B-----5:R2:W-:Y:S01]  /*2cfe0*/  STL [R1+0x750], R2 ;  /* 0x0007500201007387 */ /* 0x0205e20000100800 */
[----:B------:R-:W-:-:S03]  /*2cff0*/  MOV R4, 0x2d010 ;  /* 0x0002d01000047802 */ /* 0x000fc60000000f00 */
[----:B-12---:R-:W-:Y:S05]  /*2d000*/  CALL.REL.NOINC `($_ZN7cutlass13device_kernelIN5flash19enable_sm80_to_sm89INS1_16FlashAttnBwdSm80INS1_25CollectiveMainloopBwdSm80ILi2ELi2EN4cute5tupleIJNS5_1CILi128EEES8_NS7_ILi64EEEEEENS_10bfloat16_tEfNS_4arch4Sm80ELb0ELb1ELb1ELb0ELb0ELb0ELb0ELb0ELi2ELi4ELi4ELi4ELb0EEENS1_21CollectiveEpilogueBwdISA_SB_SD_Li256ELb0ELb0ELi2EEENS1_19SingleTileSchedulerILb0ELb0ELb0ELi128EEEEEEEEEvNT_6ParamsE$_ZN4cute3eso3ESOILb0ELb0EJNS_5tupleIJNS_1CILi0EEENS2_IJNS3_ILi1EEENS3_ILi256EEEiEEEEEENS3_ILi2048EEENS2_IJiNS3_ILi4096EEEEEEEEC2ERKS8_RKS9_RKSB_) ;  /* 0xfffd98b000007944 */ /* 0x006fea0003c3ffff */
[----:B------:R2:W5:Y:S04]  /*2d010*/  LDL R5, [R12] ;  /* 0x000000000c057983 */ /* 0x0005680000100800 */
[----:B-1----:R2:W5:Y:S01]  /*2d020*/  LDL R3, [R12+0x4] ;  /* 0x000004000c037983 */ /* 0x0025620000100800 */
[----:B------:R-:W-:-:S03]  /*2d030*/  MOV R4, 0x2d050 ;  /* 0x0002d05000047802 */ /* 0x000fc60000000f00 */
[----:B--2--5:R-:W-:Y:S05]  /*2d040*/  CALL.REL.NOINC `($_ZN7cutlass13device_kernelIN5flash19enable_sm80_to_sm89INS1_16FlashAttnBwdSm80INS1_25CollectiveMainloopBwdSm80ILi2ELi2EN4cute5tupleIJNS5_1CILi128EEES8_NS7_ILi64EEEEEENS_10bfloat16_tEfNS_4arch4Sm80ELb0ELb1ELb1ELb0ELb0ELb0ELb0ELb0ELi2ELi4ELi4ELi4ELb0EEENS1_21CollectiveEpilogueBwdISA_SB_SD_Li256ELb0ELb0ELi2EEENS1_19SingleTileSchedulerILb0ELb0ELb0ELi128EEEEEEEEEvNT_6ParamsE$_ZN4cute5tupleIJNS0_IJNS0_IJNS_1CILi1EEENS0_IJS2_NS1_ILi2EEES3_EEEEEES3_NS0_IJS3_S3_EEEEEENS0_IJNS0_IJNS1_ILi0EEENS0_IJS2_NS1_ILi256EEEiEEEEEENS1_ILi2048EEENS0_IJiNS1_ILi4096EEEEEEEEEEEC2ERKS7_RKSF_) ;  /* 0xfffde23000007944 */ /* 0x024fea0003c3ffff */
[----:B------:R1:W5:Y:S04]  /*2d050*/  LDL R5, [R12] ;  /* 0x000000000c057983 */ /* 0x0003680000100800 */
[----:B------:R1:W5:Y:S01]  /*2d060*/  LDL R4, [R12+0x4] ;  /* 0x000004000c047983 */ /* 0x0003620000100800 */
[----:B------:R-:W-:-:S03]  /*2d070*/  MOV R6, 0x2d090 ;  /* 0x0002d09000067802 */ /* 0x000fc60000000f00 */
[----:B-1---5:R-:W-:Y:S05]  /*2d080*/  CALL.REL.NOINC `($_ZN7cutlass13device_kernelIN5flash19enable_sm80_to_sm89INS1_16FlashAttnBwdSm80INS1_25CollectiveMainloopBwdSm80ILi2ELi2EN4cute5tupleIJNS5_1CILi128EEES8_NS7_ILi64EEEEEENS_10bfloat16_tEfNS_4arch4Sm80ELb0ELb1ELb1ELb0ELb0ELb0ELb0ELb0ELi2ELi4ELi4ELi4ELb0EEENS1_21CollectiveEpilogueBwdISA_SB_SD_Li256ELb0ELb0ELi2EEENS1_19SingleTileSchedulerILb0ELb0ELb0ELi128EEEEEEEEEvNT_6ParamsE$_ZZN4cute7flattenINS_5tupleIJNS1_IJNS_1CILi0EEENS1_IJNS2_ILi1EEENS2_ILi512EEEiEEEEEENS2_ILi4096EEENS1_IJiNS2_ILi8192EEEEEEEEEEEDaRKT_ENKUlRKT_E_clIS7_EEDaSH_) ;  /* 0xfffe2af000007944 */ /* 0x022fea0003c3ffff */
[----:B------:R2:W5:Y:S01]  /*2d090*/  LDL R3, [R1+0x798] ;  /* 0x0007980001037983 */ /* 0x0005620000100800 */
[----:B------:R-:W-:-:S03]  /*2d0a0*/  MOV R2, 0x2d0c0 ;  /* 0x0002d0c000027802 */ /* 0x000fc60000000f00 */
[----:B-12--5:R-:W-:Y:S05]  /*2d0b0*/  CALL.REL.NOINC `($_ZN7cutlass13device_kernelIN5flash19enable_sm80_to_sm89INS1_16FlashAttnBwdSm80INS1_25CollectiveMainloopBwdSm80ILi2ELi2EN4cute5tupleIJNS5_1CILi128EEES8_NS7_ILi64EEEEEENS_10bfloat16_tEfNS_4arch4Sm80ELb0ELb1ELb1ELb0ELb0ELb0ELb0ELb0ELi2ELi4ELi4ELi4ELb0EEENS1_21CollectiveEpilogueBwdISA_SB_SD_Li256ELb0ELb0ELi2EEENS1_19SingleTileSchedulerILb0ELb0ELb0ELi128EEEEEEEEEvNT_6ParamsE$_ZZN4cute7flattenINS_5tupleIJNS1_IJNS_1CILi0EEENS1_IJNS2_ILi1EEENS2_ILi512EEEiEEEEEENS2_ILi4096EEENS1_IJiNS2_ILi8192EEEEEEEEEEEDaRKT_ENKUlRKT_E_clISA_EEDaSH_) ;  /* 0xfffe2b5000007944 */ /* 0x026fea0003c3ffff */
[----:B------:R1:W-:Y:S01]  /*2d0c0*/  STL [R12], R3 ;  /* 0x000000030c007387 */ /* 0x0003e20000100800 */
[----:B------:R-:W-:-:S03]  /*2d0d0*/  MOV R6, 0x2d0f0 ;  /* 0x0002d0f000067802 */ /* 0x000fc60000000f00 */
[----:B-1----:R-:W-:Y:S05]  /*2d0e0*/  CALL.REL.NOINC `($_ZN7cutlass13device_kernelIN5flash19enable_sm80_to_sm89INS1_16FlashAttnBwdSm80INS1_25CollectiveMainloopBwdSm80ILi2ELi2EN4cute5tupleIJNS5_1CILi128EEES8_NS7_ILi64EEEEEENS_10bfloat16_tEfNS_4arch4Sm80ELb0ELb1ELb1ELb0ELb0ELb0ELb0ELb0ELi2ELi4ELi4ELi4ELb0EEENS1_21CollectiveEpilogueBwdISA_SB_SD_Li256ELb0ELb0ELi2EEENS1_19SingleTileSchedulerILb0ELb0ELb0ELi128EEEEEEEEEvNT_6ParamsE$_ZZN4cute12filter_tupleINS_5tupleIJNS1_IJNS_1CILi0EEENS1_IJNS2_ILi1EEENS2_ILi512EEEiEEEEEENS2_ILi4096EEENS1_IJiNS2_ILi8192EEEEEEEEEZNS_7flattenISB_EEDaRKT_EUlRKT_E_EEDaSF_OT0_ENKUlDpSI_E_clIJNS1_IJS3_S4_S5_iEEENS1_IJS8_EEESA_EEEDaSM_) ;  /* 0xfffdee0000007944 */ /* 0x002fea0003c3ffff */
[----:B------:R-:W-:Y:S02]  /*2d0f0*/  ULDC.64 UR4, c[0x0][0x118] ;  /* 0x0000460000047ab9 */ /* 0x000fe40000000a00 */
[----:B-1----:R1:W5:Y:S01]  /*2d100*/  LD.E.64 R2, [R60.64+0x8] ;  /* 0x000008043c027980 */ /* 0x002362000c101b00 */
[----:B------:R-:W-:-:S02]  /*2d110*/  MOV R9, R58 ;  /* 0x0000003a00097202 */ /* 0x000fc40000000f00 */
[----:B------:R-:W-:Y:S02]  /*2d120*/  MOV R8, 0x2d140 ;  /* 0x0002d14000087802 */ /* 0x000fe40000000f00 */
[----:B-1---5:R-:W-:Y:S05]  /*2d130*/  CALL.REL.NOINC `($_ZN7cutlass13device_kernelIN5flash19enable_sm80_to_sm89INS1_16FlashAttnBwdSm80INS1_25CollectiveMainloopBwdSm80ILi2ELi2EN4cute5tupleIJNS5_1CILi128EEES8_NS7_ILi64EEEEEENS_10bfloat16_tEfNS_4arch4Sm80ELb0ELb1ELb1ELb0ELb0ELb0ELb0ELb0ELi2ELi4ELi4ELi4ELb0EEENS1_21CollectiveEpilogueBwdISA_SB_SD_Li256ELb0ELb0ELi2EEENS1_19SingleTileSchedulerILb0ELb0ELb0ELi128EEEEEEEEEvNT_6ParamsE$_ZN4cute8smem_ptrIPN7cutlass10bfloat16_tEECI1NS_12iter_adaptorIS3_S4_EEES3_) ;  /* 0xfffdea3000007944 */ /* 0x022fea0003c3ffff */
[----:B-1----:R1:W5:Y:S01]  /*2d140*/  LDL.64 R2, [R12] ;  /* 0x000000000c027983 */ /* 0x0023620000100a00 */
[----:B------:R-:W-:-:S03]  /*2d150*/  MOV R8, 0x2d170 ;  /* 0x0002d17000087802 */ /* 0x000fc60000000f00 */
[----:B-1---5:R-:W-:Y:S05]  /*2d160*/  CALL.REL.NOINC `($_ZN7cutlass13device_kernelIN5flash19enable_sm80_to_sm89INS1_16FlashAttnBwdSm80INS1_25CollectiveMainloopBwdSm80ILi2ELi2EN4cute5tupleIJNS5_1CILi128EEES8_NS7_ILi64EEEEEENS_10bfloat16_tEfNS_4arch4Sm80ELb0ELb1ELb1ELb0ELb0ELb0ELb0ELb0ELi2ELi4ELi4ELi4ELb0EEENS1_21CollectiveEpilogueBwdISA_SB_SD_Li256ELb0ELb0ELi2EEENS1_19SingleTileSchedulerILb0ELb0ELb0ELi128EEEEEEEEEvNT_6ParamsE$_ZN4cute8smem_ptrIPjECI1NS_12iter_adaptorIS1_S2_EEES1_) ;  /* 0xfffdeac000007944 */ /* 0x022fea0003c3ffff */
[----:B-1----:R-:W2:Y:S01]  /*2d170*/  LDL.64 R6, [R12] ;  /* 0x000000000c067983 */ /* 0x002ea20000100a00 */
[----:B------:R-:W-:Y:S01]  /*2d180*/  MOV R3, R4 ;  /* 0x0000000400037202 */ /* 0x000fe20000000f00 */
[----:B------:R-:W-:Y:S01]  /*2d190*/  IMAD.MOV.U32 R2, RZ, RZ, R5 ;  /* 0x000000ffff027224 */ /* 0x000fe200078e0005 */
[----:B------:R-:W-:Y:S01]  /*2d1a0*/  MOV R4, 0x2d1d0 ;  /* 0x0002d1d000047802 */ /* 0x000fe20000000f00 */
[----:B--2---:R1:W-:Y:S04]  /*2d1b0*/  STL.64 [R1+0x750], R6 ;  /* 0x0007500601007387 */ /* 0x0043e80000100a00 */
[----:B-1----:R-:W-:Y:S05]  /*2d1c0*/  CALL.REL.NOINC `($_ZN7cutlass13device_kernelIN5flash19enable_sm80_to_sm89INS1_16FlashAttnBwdSm80INS1_25CollectiveMainloopBwdSm80ILi2ELi2EN4cute5tupleIJNS5_1CILi128EEES8_NS7_ILi64EEEEEENS_10bfloat16_tEfNS_4arch4Sm80ELb0ELb1ELb1ELb0ELb0ELb0ELb0ELb0ELi2ELi4ELi4ELi4ELb0EEENS1_21CollectiveEpilogueBwdISA_SB_SD_Li256ELb0ELb0ELi2EEENS1_19SingleTileSchedulerILb0ELb0ELb0ELi128EEEEEEEEEvNT_6ParamsE$_ZN4cute3eso3ESOILb0ELb0EJNS_6LayoutINS_5tupleIJNS3_IJNS_1CILi1EEENS3_IJS5_NS4_ILi2EEES6_EEEEEES6_NS3_IJS6_S6_EEEEEENS3_IJNS3_IJNS4_ILi0EEENS3_IJS5_NS4_ILi256EEEiEEEEEENS4_ILi2048EEENS3_IJiNS4_ILi4096EEEEEEEEEEENS_10ViewEngineINS_8smem_ptrIPjEEEEEEC2ERKSJ_RKSO_) ;  /* 0xfffd9aa000007944 */ /* 0x002fea0003c3ffff */
        /* <DEDUP_REMOVED lines=347> */
[----:B----45:R-:W-:Y:S05]  /*2e780*/  CALL.REL.NOINC `($_ZN7cutlass13device_kernelIN5flash19enable_sm80_to_sm89INS1_16FlashAttnBwdSm80INS1_25CollectiveMainloopBwdSm80ILi2ELi2EN4cute5tupleIJNS5_1CILi128EEES8_NS7_ILi64EEEEEENS_10bfloat16_tEfNS_4arch4Sm80ELb0ELb1ELb1ELb0ELb0ELb0ELb0ELb0ELi2ELi4ELi4ELi4ELb0EEENS1_21CollectiveEpilogueBwdISA_SB_SD_Li256ELb0ELb0ELi2EEENS1_19SingleTileSchedulerILb0ELb0ELb0ELi128EEEEEEEEEvNT_6ParamsE$_ZN4cute8smem_ptrIPN7cutlass10bfloat16_tEECI1NS_12iter_adaptorIS3_S4_EEES3_) ;  /* 0xfffdd3e000007944 */ /* 0x030fea0003c3ffff */
[----:B-1----:R1:W5:Y:S01]  /*2e790*/  LDL.64 R2, [R1+0x758] ;  /* 0x0007580001027983 */ /* 0x0023620000100a00 */
[----:B------:R-:W-:-:S03]  /*2e7a0*/  MOV R6, 0x2e7c0 ;  /* 0x0002e7c000067802 */ /* 0x000fc60000000f00 */
[----:B-1---5:R-:W-:Y:S05]  /*2e7b0*/  CALL.REL.NOINC `($_ZN7cutlass13device_kernelIN5flash19enable_sm80_to_sm89INS1_16FlashAttnBwdSm80INS1_25CollectiveMainloopBwdSm80ILi2ELi2EN4cute5tupleIJNS5_1CILi128EEES8_NS7_ILi64EEEEEENS_10bfloat16_tEfNS_4arch4Sm80ELb0ELb1ELb1ELb0ELb0ELb0ELb0ELb0ELi2ELi4ELi4ELi4ELb0EEENS1_21CollectiveEpilogueBwdISA_SB_SD_Li256ELb0ELb0ELi2EEENS1_19SingleTileSchedulerILb0ELb0ELb0ELi128EEEEEEEEEvNT_6ParamsE$_ZN4cute3eso3ESOILb1ELb0EJNS_14ComposedLayoutINS_7SwizzleILi3ELi3ELi3EEENS_1CILj0EEENS_6LayoutINS_5tupleIJNS5_ILi64EEENS5_ILi128EEEEEENS8_IJNS5_ILi1EEES9_EEEEEEENS_10ViewEngineINS_8smem_ptrIPN7cutlass10bfloat16_tEEEEEEEC2ERKSF_RKSM_) ;  /* 0xfffd9aa000007944 */ /* 0x022fea0003c3ffff */
[----:B-1----:R1:W5:Y:S01]  /*2e7c0*/  LDL.64 R2, [R1+0x758] ;  /* 0x0007580001027983 */ /* 0x0023620000100a00 */
[----:B------:R-:W-:-:S03]  /*2e7d0*/  MOV R6, 0x2e7f0 ;  /* 0x0002e7f000067802 */ /* 0x000fc60000000f00 */
[----:B-1---5:R-:W-:Y:S05]  /*2e7e0*/  CALL.REL.NOINC `($_ZN7cutlass13device_kernelIN5flash19enable_sm80_to_sm89INS1_16FlashAttnBwdSm80INS1_25CollectiveMainloopBwdSm80ILi2ELi2EN4cute5tupleIJNS5_1CILi128EEES8_NS7_ILi64EEEEEENS_10bfloat16_tEfNS_4arch4Sm80ELb0ELb1ELb1ELb0ELb0ELb0ELb0ELb0ELi2ELi4ELi4ELi4ELb0EEENS1_21CollectiveEpilogueBwdISA_SB_SD_Li256ELb0ELb0ELi2EEENS1_19SingleTileSchedulerILb0ELb0ELb0ELi128EEEEEEEEEvNT_6ParamsE$_ZN4cute3eso3ESOILb1ELb0EJNS_14ComposedLayoutINS_7SwizzleILi3ELi3ELi3EEENS_1CILj0EEENS_6LayoutINS_5tupleIJNS8_IJNS8_IJNS5_ILi4EEENS5_ILi8EEEEEENS8_IJNS5_ILi2EEENS5_ILi1EEEEEEEEENS8_IJNS8_IJSC_SC_EEESB_EEEEEENS8_IJNS8_IJNS8_IJNS5_ILi128EEESD_EEENS8_IJSA_NS5_ILi0EEEEEEEEENS8_IJNS8_IJNS5_ILi64EEENS5_ILi512EEEEEENS8_IJNS5_ILi16EEENS5_ILi1024EEEEEEEEEEEEEEEENS_10ViewEngineINS_8smem_ptrIPN7cutlass10bfloat16_tEEEEEEEC2ERKSX_RKS14_) ;  /* 0xfffd9af000007944 */ /* 0x022fea0003c3ffff */
        /* <DEDUP_REMOVED lines=23> */
[----:B------:R2:W-:Y:S01]  /*2e960*/  STL [R12], R2 ;  /* 0x000000020c007387 */ /* 0x0005e20000100800 */
[----:B------:R-:W-:Y:S02]  /*2e970*/  MOV R4, R58 ;  /* 0x0000003a00047202 */ /* 0x000fe40000000f00 */
[----:B------:R-:W-:Y:S01]  /*2e980*/  MOV R8, 0x2e9b0 ;  /* 0x0002e9b000087802 */ /* 0x000fe20000000f00 */
[----:B------:R2:W-:Y:S04]  /*2e990*/  STL [R12+0x4], R3 ;  /* 0x000004030c007387 */ /* 0x0005e80000100800 */
[----:B-12---:R-:W-:Y:S05]  /*2e9a0*/  CALL.REL.NOINC `($_ZN7cutlass13device_kernelIN5flash19enable_sm80_to_sm89INS1_16FlashAttnBwdSm80INS1_25CollectiveMainloopBwdSm80ILi2ELi2EN4cute5tupleIJNS5_1CILi128EEES8_NS7_ILi64EEEEEENS_10bfloat16_tEfNS_4arch4Sm80ELb0ELb1ELb1ELb0ELb0ELb0ELb0ELb0ELi2ELi4ELi4ELi4ELb0EEENS1_21CollectiveEpilogueBwdISA_SB_SD_Li256ELb0ELb0ELi2EEENS1_19SingleTileSchedulerILb0ELb0ELb0ELi128EEEEEEEEEvNT_6ParamsE$_ZZN4cute12filter_tupleINS_5tupleIJNS1_IJiNS1_IJiNS_1CILi0EEEEEEEEENS1_IJNS_10UnderscoreENS1_IJS6_S6_EEEEEEEEES9_ZNS_4diceIS9_S9_EEDaRKT_RKT0_EUlRKT_RKT0_E_EEDaSD_SG_OT1_ENKUlDpSJ_E_clIJNS1_IJiiS3_EEENS1_IJEEEEEEDaSQ_) ;  /* 0xfffdd5a000007944 */ /* 0x006fea0003c3ffff */
[----:B------:R-:W-:Y:S02]  /*2e9b0*/  MOV R72, 0x2e9d0 ;  /* 0x0002e9d000487802 */ /* 0x000fe40000000f00 */
[----:B-12--5:R-:W-:Y:S05]  /*2e9c0*/  CALL.REL.NOINC `($_ZN7cutlass13device_kernelIN5flash19enable_sm80_to_sm89INS1_16FlashAttnBwdSm80INS1_25CollectiveMainloopBwdSm80ILi2ELi2EN4cute5tupleIJNS5_1CILi128EEES8_NS7_ILi64EEEEEENS_10bfloat16_tEfNS_4arch4Sm80ELb0ELb1ELb1ELb0ELb0ELb0ELb0ELb0ELi2ELi4ELi4ELi4ELb0EEENS1_21CollectiveEpilogueBwdISA_SB_SD_Li256ELb0ELb0ELi2EEENS1_19SingleTileSchedulerILb0ELb0ELb0ELi128EEEEEEEEEvNT_6ParamsE$_ZZN4cute7idx2crdINS_5tupleIJiiNS_1CILi0EEEEEENS1_IJNS1_IJNS2_ILi4EEENS2_ILi8EEEEEENS2_ILi2EEENS2_ILi1EEEEEEEEDaRKT_RKT0_ENKUlRKT_RKT0_E_clIiS7_EEDaSJ_SM_) ;  /* 0xfffe12f000007944 */ /* 0x026fea0003c3ffff */
[----:B------:R-:W-:Y:S02]  /*2e9d0*/  MOV R2, 0x2e9f0 ;  /* 0x0002e9f000027802 */ /* 0x000fe40000000f00 */
[----:B-1----:R-:W-:Y:S05]  /*2e9e0*/  CALL.REL.NOINC `($_ZN7cutlass13device_kernelIN5flash19enable_sm80_to_sm89INS1_16FlashAttnBwdSm80INS1_25CollectiveMainloopBwdSm80ILi2ELi2EN4cute5tupleIJNS5_1CILi128EEES8_NS7_ILi64EEEEEENS_10bfloat16_tEfNS_4arch4Sm80ELb0ELb1ELb1ELb0ELb0ELb0ELb0ELb0ELi2ELi4ELi4ELi4ELb0EEENS1_21CollectiveEpilogueBwdISA_SB_SD_Li256ELb0ELb0ELi2EEENS1_19SingleTileSchedulerILb0ELb0ELb0ELi128EEEEEEEEEvNT_6ParamsE$_ZZN4cute7idx2crdINS_5tupleIJiiNS_1CILi0EEEEEENS1_IJNS1_IJNS2_ILi4EEENS2_ILi8EEEEEENS2_ILi2EEENS2_ILi1EEEEEEEEDaRKT_RKT0_ENKUlRKT_RKT0_E_clIiS8_EEDaSJ_SM_) ;  /* 0xfffe16f000007944 */ /* 0x002fea0003c3ffff */
[----:B------:R1:W-:Y:S01]  /*2e9f0*/  STL [R12], R6 ;  /* 0x000000060c007387 */ /* 0x0003e20000100800 */
[----:B------:R-:W-:Y:S02]  /*2ea00*/  MOV R2, R58 ;  /* 0x0000003a00027202 */ /* 0x000fe40000000f00 */
[----:B------:R-:W-:-:S02]  /*2ea10*/  MOV R72, 0x2ea30 ;  /* 0x0002ea3000487802 */ /* 0x000fc40000000f00 */
[----:B-1----:R-:W-:Y:S05]  /*2ea20*/  CALL.REL.NOINC `($_ZN7cutlass13device_kernelIN5flash19enable_sm80_to_sm89INS1_16FlashAttnBwdSm80INS1_25CollectiveMainloopBwdSm80ILi2ELi2EN4cute5tupleIJNS5_1CILi128EEES8_NS7_ILi64EEEEEENS_10bfloat16_tEfNS_4arch4Sm80ELb0ELb1ELb1ELb0ELb0ELb0ELb0ELb0ELi2ELi4ELi4ELi4ELb0EEENS1_21CollectiveEpilogueBwdISA_SB_SD_Li256ELb0ELb0ELi2EEENS1_19SingleTileSchedulerILb0ELb0ELb0ELi128EEEEEEEEEvNT_6ParamsE$_ZZN4cute9transformINS_5tupleIJiiNS_1CILi0EEEEEENS1_IJNS1_IJNS2_ILi4EEENS2_ILi8EEEEEENS2_ILi2EEENS2_ILi1EEEEEEZNS_7idx2crdIS4_SA_EEDaRKT_RKT0_EUlRKT_RKT0_E_EEDaSE_SH_OT1_ENKUlDpSK_E_clIJNS1_IJiiEEEiS3_EEEDaSR_) ;  /* 0xfffe1dc000007944 */ /* 0x002fea0003c3ffff */
[----:B------:R-:W-:Y:S02]  /*2ea30*/  MOV R6, 0x2ea50 ;  /* 0x0002ea5000067802 */ /* 0x000fe40000000f00 */
[----:B--2--5:R-:W-:Y:S05]  /*2ea40*/  CALL.REL.NOINC `($_ZN7cutlass13device_kernelIN5flash19enable_sm80_to_sm89INS1_16FlashAttnBwdSm80INS1_25CollectiveMainloopBwdSm80ILi2ELi2EN4cute5tupleIJNS5_1CILi128EEES8_NS7_ILi64EEEEEENS_10bfloat16_tEfNS_4arch4Sm80ELb0ELb1ELb1ELb0ELb0ELb0ELb0ELb0ELi2ELi4ELi4ELi4ELb0EEENS1_21CollectiveEpilogueBwdISA_SB_SD_Li256ELb0ELb0ELi2EEENS1_19SingleTileSchedulerILb0ELb0ELb0ELi128EEEEEEEEEvNT_6ParamsE$_ZZN4cute13to_mixed_bitsINS_5tupleIJNS1_IJNS_1CILi4EEENS2_ILi8EEEEEENS2_ILi2EEENS2_ILi1EEEEEENS1_IJNS1_IJNS2_ILi128EEENS2_ILi0EEEEEES4_SA_EEENS1_IJNS1_IJiiEEEiSA_EEEEEDaRKT_RKT0_RKT1_ENKUlRKT_RKT0_RKT1_E_clIS5_SB_SD_EEDaSQ_ST_SW_) ;  /* 0xfffddf6000007944 */ /* 0x024fea0003c3ffff */
[----:B------:R-:W-:Y:S02]  /*2ea50*/  MOV R6, 0x2ea70 ;  /* 0x0002ea7000067802 */ /* 0x000fe40000000f00 */
[----:B------:R-:W-:Y:S05]  /*2ea60*/  CALL.REL.NOINC `($_ZN7cutlass13device_kernelIN5flash19enable_sm80_to_sm89INS1_16FlashAttnBwdSm80INS1_25CollectiveMainloopBwdSm80ILi2ELi2EN4cute5tupleIJNS5_1CILi128EEES8_NS7_ILi64EEEEEENS_10bfloat16_tEfNS_4arch4Sm80ELb0ELb1ELb1ELb0ELb0ELb0ELb0ELb0ELi2ELi4ELi4ELi4ELb0EEENS1_21CollectiveEpilogueBwdISA_SB_SD_Li256ELb0ELb0ELi2EEENS1_19SingleTileSchedulerILb0ELb0ELb0ELi128EEEEEEEEEvNT_6ParamsE$_ZZN4cute13to_mixed_bitsINS_5tupleIJNS1_IJNS_1CILi4EEENS2_ILi8EEEEEENS2_ILi2EEENS2_ILi1EEEEEENS1_IJNS1_IJNS2_ILi128EEENS2_ILi0EEEEEES4_SA_EEENS1_IJNS1_IJiiEEEiSA_EEEEEDaRKT_RKT0_RKT1_ENKUlRKT_RKT0_RKT1_E_clIS6_S4_iEEDaSQ_ST_SW_) ;  /* 0xfffddfb000007944 */ /* 0x000fea0003c3ffff */
[----:B------:R-:W-:Y:S02]  /*2ea70*/  MOV R5, R2 ;  /* 0x0000000200057202 */ /* 0x000fe40000000f00 */
[----:B------:R-:W-:-:S02]  /*2ea80*/  MOV R2, 0x2eaa0 ;  /* 0x0002eaa000027802 */ /* 0x000fc40000000f00 */
[----:B------:R-:W-:Y:S05]  /*2ea90*/  CALL.REL.NOINC `($_ZN7cutlass13device_kernelIN5flash19enable_sm80_to_sm89INS1_16FlashAttnBwdSm80INS1_25CollectiveMainloopBwdSm80ILi2ELi2EN4cute5tupleIJNS5_1CILi128EEES8_NS7_ILi64EEEEEENS_10bfloat16_tEfNS_4arch4Sm80ELb0ELb1ELb1ELb0ELb0ELb0ELb0ELb0ELi2ELi4ELi4ELi4ELb0EEENS1_21CollectiveEpilogueBwdISA_SB_SD_Li256ELb0ELb0ELi2EEENS1_19SingleTileSchedulerILb0ELb0ELb0ELi128EEEEEEEEEvNT_6ParamsE$_ZZN4cute13to_mixed_bitsINS_5tupleIJNS1_IJNS_1CILi4EEENS2_ILi8EEEEEENS2_ILi2EEENS2_ILi1EEEEEENS1_IJNS1_IJNS2_ILi128EEENS2_ILi0EEEEEES4_SA_EEENS1_IJNS1_IJiiEEEiSA_EEEEEDaRKT_RKT0_RKT1_ENKUlDpRKT_E_clIJNS_9MixedBitsILj0ELj384EEENSU_ILj0ELj8EEENS2_ILj0EEEEEEDaSR_) ;  /* 0xfffdded000007944 */ /* 0x000fea0003c3ffff */
        /* <DEDUP_REMOVED lines=13> */
[----:B-1----:R-:W-:Y:S05]  /*2eb70*/  CALL.REL.NOINC `($_ZN7cutlass13device_kernelIN5flash19enable_sm80_to_sm89INS1_16FlashAttnBwdSm80INS1_25CollectiveMainloopBwdSm80ILi2ELi2EN4cute5tupleIJNS5_1CILi128EEES8_NS7_ILi64EEEEEENS_10bfloat16_tEfNS_4arch4Sm80ELb0ELb1ELb1ELb0ELb0ELb0ELb0ELb0ELi2ELi4ELi4ELi4ELb0EEENS1_21CollectiveEpilogueBwdISA_SB_SD_Li256ELb0ELb0ELi2EEENS1_19SingleTileSchedulerILb0ELb0ELb0ELi128EEEEEEEEEvNT_6ParamsE$_ZN4cute3eso3ESOILb1ELb0EJNS_1CILi8EEEiiEEC2ERKS3_RKiS8_) ;  /* 0xfffda04000007944 */ /* 0x002fea0003c3ffff */
[----:B-1----:R1:W5:Y:S01]  /*2eb80*/  LDL.64 R2, [R1+0x758] ;  /* 0x0007580001027983 */ /* 0x0023620000100a00 */
[----:B------:R-:W-:Y:S01]  /*2eb90*/  IMAD.MOV.U32 R5, RZ, RZ, 0x48 ;  /* 0x00000048ff057424 */ /* 0x000fe200078e00ff */
[----:B------:R-:W-:Y:S01]  /*2eba0*/  LOP3.LUT P0, RZ, R9, 0x8, RZ, 0xc0, !PT ;  /* 0x0000000809ff7812 */ /* 0x000fe2000780c0ff */
[----:B------:R-:W-:Y:S01]  /*2ebb0*/  IMAD.MOV.U32 R62, RZ, RZ, R27 ;  /* 0x000000ffff3e7224 */ /* 0x000fe200078e001b */
[----:B------:R-:W-:-:S02]  /*2ebc0*/  MOV R6, 0x2ebf0 ;  /* 0x0002ebf000067802 */ /* 0x000fc40000000f00 */
[----:B------:R-:W-:-:S04]  /*2ebd0*/  SEL R5, R5, 0x38, !P0 ;  /* 0x0000003805057807 */ /* 0x000fc80004000000 */
[----:B-1---5:R-:W-:Y:S05]  /*2ebe0*/  CALL.REL.NOINC `($_ZN7cutlass13device_kernelIN5flash19enable_sm80_to_sm89INS1_16FlashAttnBwdSm80INS1_25CollectiveMainloopBwdSm80ILi2ELi2EN4cute5tupleIJNS5_1CILi128EEES8_NS7_ILi64EEEEEENS_10bfloat16_tEfNS_4arch4Sm80ELb0ELb1ELb1ELb0ELb0ELb0ELb0ELb0ELi2ELi4ELi4ELi4ELb0EEENS1_21CollectiveEpilogueBwdISA_SB_SD_Li256ELb0ELb0ELi2EEENS1_19SingleTileSchedulerILb0ELb0ELb0ELi128EEEEEEEEEvNT_6ParamsE$_ZN4cute3eso3ESOILb0ELb1EJiNS_1CILi144EEENS2_ILi288EEEEEC2ERKiRKS3_RKS4_) ;  /* 0xfffd92b000007944 */ /* 0x022fea0003c3ffff */
[----:B------:R-:W2:Y:S01]  /*2ebf0*/  LDL R8, [R1+0x758] ;  /* 0x0007580001087983 */ /* 0x000ea20000100800 */
[----:B------:R-:W-:Y:S01]  /*2ec00*/  IMAD.MOV.U32 R62, RZ, RZ, R27 ;  /* 0x000000ffff3e7224 */ /* 0x000fe200078e001b */
[----:B-1----:R-:W-:Y:S02]  /*2ec10*/  MOV R4, R14 ;  /* 0x0000000e00047202 */ /* 0x002fe40000000f00 */
[----:B------:R-:W-:Y:S01]  /*2ec20*/  MOV R6, 0x2ec50 ;  /* 0x0002ec5000067802 */ /* 0x000fe20000000f00 */
[----:B--2---:R1:W-:Y:S04]  /*2ec30*/  STL [R1+0x790], R8 ;  /* 0x0007900801007387 */ /* 0x0043e80000100800 */
[----:B-1----:R-:W-:Y:S05]  /*2ec40*/  CALL.REL.NOINC `($_ZN7cutlass13device_kernelIN5flash19enable_sm80_to_sm89INS1_16FlashAttnBwdSm80INS1_25CollectiveMainloopBwdSm80ILi2ELi2EN4cute5tupleIJNS5_1CILi128EEES8_NS7_ILi64EEEEEENS_10bfloat16_tEfNS_4arch4Sm80ELb0ELb1ELb1ELb0ELb0ELb0ELb0ELb0ELi2ELi4ELi4ELi4ELb0EEENS1_21CollectiveEpilogueBwdISA_SB_SD_Li256ELb0ELb0ELi2EEENS1_19SingleTileSchedulerILb0ELb0ELb0ELi128EEEEEEEEEvNT_6ParamsE$_ZN4cute3eso3ESOILb1ELb0EJNS_1CILi1EEENS_5tupleIJNS2_ILi8EEEiiEEENS2_ILi64EEENS4_IJiNS2_ILi144EEENS2_ILi288EEEEEENS2_ILi512EEEEEC2ERKS3_RKS6_RKS7_RKSA_RKSB_) ;  /* 0xfffd9a9000007944 */ /* 0x002fea0003c3ffff */
[----:B-1----:R1:W5:Y:S04]  /*2ec50*/  LDL R5, [R1+0x760] ;  /* 0x0007600001057983 */ /* 0x0023680000100800 */
[----:B------:R1:W5:Y:S01]  /*2ec60*/  LDL.64 R2, [R1+0x758] ;  /* 0x0007580001027983 */ /* 0x0003620000100a00 */
[----:B------:R-:W-:-:S02]  /*2ec70*/  MOV R62, R27 ;  /* 0x0000001b003e7202 */ /* 0x000fc40000000f00 */
[----:B------:R-:W-:Y:S02]  /*2ec80*/  MOV R6, 0x2eca0 ;  /* 0x0002eca000067802 */ /* 0x000fe40000000f00 */
[----:B-1---5:R-:W-:Y:S05]  /*2ec90*/  CALL.REL.NOINC `($_ZN7cutlass13device_kernelIN5flash19enable_sm80_to_sm89INS1_16FlashAttnBwdSm80INS1_25CollectiveMainloopBwdSm80ILi2ELi2EN4cute5tupleIJNS5_1CILi128EEES8_NS7_ILi64EEEEEENS_10bfloat16_tEfNS_4arch4Sm80ELb0ELb1ELb1ELb0ELb0ELb0ELb0ELb0ELi2ELi4ELi4ELi4ELb0EEENS1_21CollectiveEpilogueBwdISA_SB_SD_Li256ELb0ELb0ELi2EEENS1_19SingleTileSchedulerILb0ELb0ELb0ELi128EEEEEEEEEvNT_6ParamsE$_ZN4cute5tupleIJNS0_IJNS_1CILi8EEENS0_IJNS1_ILi2EEES3_S3_EEENS1_ILi1EEES4_S5_EEENS0_IJS5_NS0_IJS2_iiEEENS1_ILi64EEENS0_IJiNS1_ILi144EEENS1_ILi288EEEEEENS1_ILi512EEEEEEEEC2ERKS6_RKSD_) ;  /* 0xfffdcb5000007944 */ /* 0x022fea0003c3ffff */
[----:B------:R2:W5:Y:S04]  /*2eca0*/  LDL R6, [R1+0x760] ;  /* 0x0007600001067983 */ /* 0x0005680000100800 */
[----:B-1----:R2:W5:Y:S01]  /*2ecb0*/  LDL.64 R2, [R1+0x758] ;  /* 0x0007580001027983 */ /* 0x0025620000100a00 */
[----:B------:R-:W-:-:S03]  /*2ecc0*/  MOV R4, 0x2ece0 ;  /* 0x0002ece000047802 */ /* 0x000fc60000000f00 */
[----:B--2--5:R-:W-:Y:S05]  /*2ecd0*/  CALL.REL.NOINC `($_ZN7cutlass13device_kernelIN5flash19enable_sm80_to_sm89INS1_16FlashAttnBwdSm80INS1_25CollectiveMainloopBwdSm80ILi2ELi2EN4cute5tupleIJNS5_1CILi128EEES8_NS7_ILi64EEEEEENS_10bfloat16_tEfNS_4arch4Sm80ELb0ELb1ELb1ELb0ELb0ELb0ELb0ELb0ELi2ELi4ELi4ELi4ELb0EEENS1_21CollectiveEpilogueBwdISA_SB_SD_Li256ELb0ELb0ELi2EEENS1_19SingleTileSchedulerILb0ELb0ELb0ELi128EEEEEEEEEvNT_6ParamsE$_ZZN4cute7flattenINS_5tupleIJNS_1CILi1EEENS1_IJNS2_ILi8EEEiiEEENS2_ILi64EEENS1_IJiNS2_ILi144EEENS2_ILi288EEEEEENS2_ILi512EEEEEEEEDaRKT_ENKUlRKT_E_clIS5_EEDaSH_) ;  /* 0xfffe0f6000007944 */ /* 0x024fea0003c3ffff */
[----:B------:R1:W-:Y:S01]  /*2ece0*/  STL [R12], R2 ;  /* 0x000000020c007387 */ /* 0x0003e20000100800 */
[----:B------:R-:W-:Y:S02]  /*2ecf0*/  MOV R5, R6 ;  /* 0x0000000600057202 */ /* 0x000fe40000000f00 */
[----:B------:R-:W-:Y:S01]  /*2ed00*/  MOV R4, 0x2ed30 ;  /* 0x0002ed3000047802 */ /* 0x000fe20000000f00 */
[----:B------:R1:W-:Y:S04]  /*2ed10*/  STL [R12+0x4], R3 ;  /* 0x000004030c007387 */ /* 0x0003e80000100800 */
[----:B-1----:R-:W-:Y:S05]  /*2ed20*/  CALL.REL.NOINC `($_ZN7cutlass13device_kernelIN5flash19enable_sm80_to_sm89INS1_16FlashAttnBwdSm80INS1_25CollectiveMainloopBwdSm80ILi2ELi2EN4cute5tupleIJNS5_1CILi128EEES8_NS7_ILi64EEEEEENS_10bfloat16_tEfNS_4arch4Sm80ELb0ELb1ELb1ELb0ELb0ELb0ELb0ELb0ELi2ELi4ELi4ELi4ELb0EEENS1_21CollectiveEpilogueBwdISA_SB_SD_Li256ELb0ELb0ELi2EEENS1_19SingleTileSchedulerILb0ELb0ELb0ELi128EEEEEEEEEvNT_6ParamsE$_ZZN4cute7flattenINS_5tupleIJNS_1CILi1EEENS1_IJNS2_ILi8EEEiiEEENS2_ILi64EEENS1_IJiNS2_ILi144EEENS2_ILi288EEEEEENS2_ILi512EEEEEEEEDaRKT_ENKUlRKT_E_clIS9_EEDaSH_) ;  /* 0xfffe0f3000007944 */ /* 0x002fea0003c3ffff */
[----:B------:R1:W-:Y:S01]  /*2ed30*/  STL [R1+0x794], R2 ;  /* 0x0007940201007387 */ /* 0x0003e20000100800 */
[----:B------:R-:W-:-:S02]  /*2ed40*/  MOV R62, R58 ;  /* 0x0000003a003e7202 */ /* 0x000fc40000000f00 */
[----:B------:R-:W-:Y:S02]  /*2ed50*/  MOV R4, 0x2ed70 ;  /* 0x0002ed7000047802 */ /* 0x000fe40000000f00 */
[----:B-1----:R-:W-:Y:S05]  /*2ed60*/  CALL.REL.NOINC `($_ZN7cutlass13device_kernelIN5flash19enable_sm80_to_sm89INS1_16FlashAttnBwdSm80INS1_25CollectiveMainloopBwdSm80ILi2ELi2EN4cute5tupleIJNS5_1CILi128EEES8_NS7_ILi64EEEEEENS_10bfloat16_tEfNS_4arch4Sm80ELb0ELb1ELb1ELb0ELb0ELb0ELb0ELb0ELi2ELi4ELi4ELi4ELb0EEENS1_21CollectiveEpilogueBwdISA_SB_SD_Li256ELb0ELb0ELi2EEENS1_19SingleTileSchedulerILb0ELb0ELb0ELi128EEEEEEEEEvNT_6ParamsE$_ZZN4cute12filter_tupleINS_5tupleIJNS_1CILi1EEENS1_IJNS2_ILi8EEEiiEEENS2_ILi64EEENS1_IJiNS2_ILi144EEENS2_ILi288EEEEEENS2_ILi512EEEEEEZNS_7flattenISB_EEDaRKT_EUlRKT_E_EEDaSF_OT0_ENKUlDpSI_E_clIJNS1_IJS3_EEES5_NS1_IJS6_EEES9_NS1_IJSA_EEEEEEDaSM_) ;  /* 0xfffdd7a000007944 */ /* 0x002fea0003c3ffff */
[----:B------:R-:W-:Y:S02]  /*2ed70*/  MOV R62, R27 ;  /* 0x0000001b003e7202 */ /* 0x000fe40000000f00 */
[----:B------:R-:W-:Y:S02]  /*2ed80*/  MOV R6, 0x2eda0 ;  /* 0x0002eda000067802 */ /* 0x000fe40000000f00 */
[----:B--2--5:R-:W-:Y:S05]  /*2ed90*/  CALL.REL.NOINC `($_ZN7cutlass13device_kernelIN5flash19enable_sm80_to_sm89INS1_16FlashAttnBwdSm80INS1_25CollectiveMainloopBwdSm80ILi2ELi2EN4cute5tupleIJNS5_1CILi128EEES8_NS7_ILi64EEEEEENS_10bfloat16_tEfNS_4arch4Sm80ELb0ELb1ELb1ELb0ELb0ELb0ELb0ELb0ELi2ELi4ELi4ELi4ELb0EEENS1_21CollectiveEpilogueBwdISA_SB_SD_Li256ELb0ELb0ELi2EEENS1_19SingleTileSchedulerILb0ELb0ELb0ELi128EEEEEEEEEvNT_6ParamsE$_ZN4cute3eso3ESOILb0ELb1EJiNS_1CILi144EEENS2_ILi512EEEEEC2ERKiRKS3_RKS4_) ;  /* 0xfffd914000007944 */ /* 0x024fea0003c3ffff */
[----:B------:R-:W2:Y:S01]  /*2eda0*/  LDL R6, [R1+0x758] ;  /* 0x0007580001067983 */ /* 0x000ea20000100800 */
[----:B-1----:R-:W-:Y:S01]  /*2edb0*/  IMAD.MOV.U32 R4, RZ, RZ, R44 ;  /* 0x000000ffff047224 */ /* 0x002fe200078e002c */
[----:B------:R-:W-:Y:S02]  /*2edc0*/  MOV R62, R27 ;  /* 0x0000001b003e7202 */ /* 0x000fe40000000f00 */
[----:B------:R-:W-:Y:S01]  /*2edd0*/  MOV R8, 0x2ee00 ;  /* 0x0002ee0000087802 */ /* 0x000fe20000000f00 */
[----:B--2---:R1:W-:Y:S04]  /*2ede0*/  STL [R1+0x11ec], R6 ;  /* 0x0011ec0601007387 */ /* 0x0043e80000100800 */
[----:B-1----:R-:W-:Y:S05]  /*2edf0*/  CALL.REL.NOINC `($_ZN7cutlass13device_kernelIN5flash19enable_sm80_to_sm89INS1_16FlashAttnBwdSm80INS1_25CollectiveMainloopBwdSm80ILi2ELi2EN4cute5tupleIJNS5_1CILi128EEES8_NS7_ILi64EEEEEENS_10bfloat16_tEfNS_4arch4Sm80ELb0ELb1ELb1ELb0ELb0ELb0ELb0ELb0ELi2ELi4ELi4ELi4ELb0EEENS1_21CollectiveEpilogueBwdISA_SB_SD_Li256ELb0ELb0ELi2EEENS1_19SingleTileSchedulerILb0ELb0ELb0ELi128EEEEEEEEEvNT_6ParamsE$_ZN4cute3eso3ESOILb0ELb0EJiiNS_1CILi144EEENS2_ILi512EEEEEC2ERKiS7_RKS3_RKS4_) ;  /* 0xfffd8a2000007944 */ /* 0x002fea0003c3ffff */
[----:B-1----:R-:W2:Y:S01]  /*2ee00*/  LDL.64 R4, [R1+0x758] ;  /* 0x0007580001047983 */ /* 0x002ea20000100a00 */
[----:B------:R-:W-:Y:S01]  /*2ee10*/  IMAD.MOV.U32 R3, RZ, RZ, R16 ;  /* 0x000000ffff037224 */ /* 0x000fe200078e0010 */
[----:B------:R-:W-:Y:S01]  /*2ee20*/  MOV R7, R45 ;  /* 0x0000002d00077202 */ /* 0x000fe20000000f00 */
[----:B------:R-:W-:Y:S01]  /*2ee30*/  IMAD.MOV.U32 R69, RZ, RZ, R27 ;  /* 0x000000ffff457224 */ /* 0x000fe200078e001b */
[----:B------:R-:W-:Y:S01]  /*2ee40*/  MOV R6, 0x2ee70 ;  /* 0x0002ee7000067802 */ /* 0x000fe20000000f00 */
[----:B--2---:R1:W-:Y:S04]  /*2ee50*/  STL.64 [R1+0x788], R4 ;  /* 0x0007880401007387 */ /* 0x0043e80000100a00 */
[----:B-1----:R-:W-:Y:S05]  /*2ee60*/  CALL.REL.NOINC `($_ZN7cutlass13device_kernelIN5flash19enable_sm80_to_sm89INS1_16FlashAttnBwdSm80INS1_25CollectiveMainloopBwdSm80ILi2ELi2EN4cute5tupleIJNS5_1CILi128EEES8_NS7_ILi64EEEEEENS_10bfloat16_tEfNS_4arch4Sm80ELb0ELb1ELb1ELb0ELb0ELb0ELb0ELb0ELi2ELi4ELi4ELi4ELb0EEENS1_21CollectiveEpilogueBwdISA_SB_SD_Li256ELb0ELb0ELi2EEENS1_19SingleTileSchedulerILb0ELb0ELb0ELi128EEEEEEEEEvNT_6ParamsE$_ZN4cute3eso3ESOILb0ELb0EJiiiNS_1CILi144EEENS2_ILi512EEEEEC2ERKiS7_S7_RKS3_RKS4_) ;  /* 0xfffd8c5000007944 */ /* 0x002fea0003c3ffff */
        /* <DEDUP_REMOVED lines=9> */
[----:B-1----:R-:W-:Y:S05]  /*2ef00*/  CALL.REL.NOINC `($_ZN7cutlass13device_kernelIN5flash19enable_sm80_to_sm89INS1_16FlashAttnBwdSm80INS1_25CollectiveMainloopBwdSm80ILi2ELi2EN4cute5tupleIJNS5_1CILi128EEES8_NS7_ILi64EEEEEENS_10bfloat16_tEfNS_4arch4Sm80ELb0ELb1ELb1ELb0ELb0ELb0ELb0ELb0ELi2ELi4ELi4ELi4ELb0EEENS1_21CollectiveEpilogueBwdISA_SB_SD_Li256ELb0ELb0ELi2EEENS1_19SingleTileSchedulerILb0ELb0ELb0ELi128EEEEEEEEEvNT_6ParamsE$_ZN4cute3eso3ESOILb1ELb0EJNS_1CILi8EEEiiiNS2_ILi144EEENS2_ILi512EEEEEC2ERKS3_RKiSA_SA_RKS4_RKS5_) ;  /* 0xfffd9d2000007944 */ /* 0x002fea0003c3ffff */
[----:B-1----:R-:W2:Y:S04]  /*2ef10*/  LDL R8, [R1+0x760] ;  /* 0x0007600001087983 */ /* 0x002ea80000100800 */
[----:B------:R-:W3:Y:S01]  /*2ef20*/  LDL.64 R2, [R1+0x758] ;  /* 0x0007580001027983 */ /* 0x000ee20000100a00 */
[C---:B------:R-:W-:Y:S01]  /*2ef30*/  IADD3 R7, R43.reuse, 0x24, RZ ;  /* 0x000000242b077810 */ /* 0x040fe20007ffe0ff */
[----:B------:R-:W-:Y:S01]  /*2ef40*/  IMAD.MOV.U32 R61, RZ, RZ, R27 ;  /* 0x000000ffff3d7224 */ /* 0x000fe200078e001b */
[----:B------:R-:W-:-:S02]  /*2ef50*/  IADD3 R6, R43, 0x28, RZ ;  /* 0x000000282b067810 */ /* 0x000fc40007ffe0ff */
[----:B------:R-:W-:Y:S01]  /*2ef60*/  MOV R4, 0x2efa0 ;  /* 0x0002efa000047802 */ /* 0x000fe20000000f00 */
[----:B--2---:R1:W-:Y:S04]  /*2ef70*/  STL [R1+0x778], R8 ;  /* 0x0007780801007387 */ /* 0x0043e80000100800 */
[----:B---3--:R1:W-:Y:S02]  /*2ef80*/  STL.64 [R1+0x770], R2 ;  /* 0x0007700201007387 */ /* 0x0083e40000100a00 */
[----:B-1----:R-:W-:Y:S05]  /*2ef90*/  CALL.REL.NOINC `($_ZN7cutlass13device_kernelIN5flash19enable_sm80_to_sm89INS1_16FlashAttnBwdSm80INS1_25CollectiveMainloopBwdSm80ILi2ELi2EN4cute5tupleIJNS5_1CILi128EEES8_NS7_ILi64EEEEEENS_10bfloat16_tEfNS_4arch4Sm80ELb0ELb1ELb1ELb0ELb0ELb0ELb0ELb0ELi2ELi4ELi4ELi4ELb0EEENS1_21CollectiveEpilogueBwdISA_SB_SD_Li256ELb0ELb0ELi2EEENS1_19SingleTileSchedulerILb0ELb0ELb0ELi128EEEEEEEEEvNT_6ParamsE$_ZN4cute3eso3ESOILb1ELb0EJNS_1CILi1EEEiiiNS2_ILi144EEENS2_ILi512EEEEEC2ERKS3_RKiSA_SA_RKS4_RKS5_) ;  /* 0xfffd986000007944 */ /* 0x002fea0003c3ffff */
[----:B-1----:R1:W5:Y:S04]  /*2efa0*/  LDL R5, [R1+0x760] ;  /* 0x0007600001057983 */ /* 0x0023680000100800 */
[----:B------:R1:W5:Y:S01]  /*2efb0*/  LDL.64 R2, [R1+0x758] ;  /* 0x0007580001027983 */ /* 0x0003620000100a00 */
[----:B------:R-:W-:-:S02]  /*2efc0*/  MOV R61, R27 ;  /* 0x0000001b003d7202 */ /* 0x000fc40000000f00 */
[----:B------:R-:W-:Y:S02]  /*2efd0*/  MOV R6, 0x2eff0 ;  /* 0x0002eff000067802 */ /* 0x000fe40000000f00 */
[----:B-1---5:R-:W-:Y:S05]  /*2efe0*/  CALL.REL.NOINC `($_ZN7cutlass13device_kernelIN5flash19enable_sm80_to_sm89INS1_16FlashAttnBwdSm80INS1_25CollectiveMainloopBwdSm80ILi2ELi2EN4cute5tupleIJNS5_1CILi128EEES8_NS7_ILi64EEEEEENS_10bfloat16_tEfNS_4arch4Sm80ELb0ELb1ELb1ELb0ELb0ELb0ELb0ELb0ELi2ELi4ELi4ELi4ELb0EEENS1_21CollectiveEpilogueBwdISA_SB_SD_Li256ELb0ELb0ELi2EEENS1_19SingleTileSchedulerILb0ELb0ELb0ELi128EEEEEEEEEvNT_6ParamsE$_ZN4cute5tupleIJNS0_IJNS_1CILi16EEENS1_ILi2EEES3_S3_NS1_ILi4EEES3_EEENS0_IJNS1_ILi1EEEiiiNS1_ILi144EEENS1_ILi512EEEEEEEEC2ERKS5_RKS9_) ;  /* 0xfffdc57000007944 */ /* 0x022fea0003c3ffff */
[----:B-1----:R-:W2:Y:S04]  /*2eff0*/  LDL.64 R2, [R1+0x758] ;  /* 0x0007580001027983 */ /* 0x002ea80000100a00 */
[----:B------:R-:W3:Y:S01]  /*2f000*/  LDL R45, [R1+0x760] ;  /* 0x00076000012d7983 */ /* 0x000ee20000100800 */
[----:B------:R-:W-:Y:S01]  /*2f010*/  IMAD.MOV.U32 R7, RZ, RZ, R17 ;  /* 0x000000ffff077224 */ /* 0x000fe200078e0011 */
[----:B------:R-:W-:Y:S01]  /*2f020*/  MOV R5, R58 ;  /* 0x0000003a00057202 */ /* 0x000fe20000000f00 */
[----:B------:R-:W-:Y:S01]  /*2f030*/  IMAD.MOV.U32 R16, RZ, RZ, R48 ;  /* 0x000000ffff107224 */ /* 0x000fe200078e0030 */
[----:B------:R-:W-:Y:S01]  /*2f040*/  MOV R8, 0x2f0a0 ;  /* 0x0002f0a000087802 */ /* 0x000fe20000000f00 */
[----:B--2---:R1:W-:Y:S04]  /*2f050*/  STL [R12], R2 ;  /* 0x000000020c007387 */ /* 0x0043e80000100800 */
[----:B------:R1:W-:Y:S04]  /*2f060*/  STL [R12+0x4], R3 ;  /* 0x000004030c007387 */ /* 0x0003e80000100800 */
[----:B---3--:R1:W-:Y:S04]  /*2f070*/  STL [R12+0x8], R45 ;  /* 0x0000082d0c007387 */ /* 0x0083e80000100800 */
[----:B------:R1:W-:Y:S02]  /*2f080*/  STL.U8 [R1+0x794], RZ ;  /* 0x000794ff01007387 */ /* 0x0003e40000100000 */
[----:B-1----:R-:W-:Y:S05]  /*2f090*/  CALL.REL.NOINC `($_ZN7cutlass13device_kernelIN5flash19enable_sm80_to_sm89INS1_16FlashAttnBwdSm80INS1_25CollectiveMainloopBwdSm80ILi2ELi2EN4cute5tupleIJNS5_1CILi128EEES8_NS7_ILi64EEEEEENS_10bfloat16_tEfNS_4arch4Sm80ELb0ELb1ELb1ELb0ELb0ELb0ELb0ELb0ELi2ELi4ELi4ELi4ELb0EEENS1_21CollectiveEpilogueBwdISA_SB_SD_Li256ELb0ELb0ELi2EEENS1_19SingleTileSchedulerILb0ELb0ELb0ELi128EEEEEEEEEvNT_6ParamsE$_ZZN4cute6detail16composition_implINS_5tupleIJNS_1CILi16EEENS3_ILi2EEES5_S5_NS3_ILi4EEES5_EEENS2_IJNS3_ILi1EEEiiiNS3_ILi144EEENS3_ILi512EEEEEENS2_IJNS2_IJS5_S5_EEES6_NS3_ILi8EEEEEENS2_IJNS2_IJNS3_ILi64EEESA_EEES4_NS3_ILi1024EEEEEEEEDaRKT_RKT0_RKT1_RKT2_ENKUlRKT_RKT0_E_clISC_SG_EEDaSX_S10_) ;  /* 0xfffde9c000007944 */ /* 0x002fea0003c3ffff */
[----:B------:R-:W-:Y:S01]  /*2f0a0*/  IMAD.MOV.U32 R3, RZ, RZ, R17 ;  /* 0x000000ffff037224 */ /* 0x000fe200078e0011 */
[----:B------:R-:W-:Y:S01]  /*2f0b0*/  MOV R5, R48 ;  /* 0x0000003000057202 */ /* 0x000fe20000000f00 */
[----:B------:R-:W-:Y:S01]  /*2f0c0*/  IMAD.MOV.U32 R17, RZ, RZ, R58 ;  /* 0x000000ffff117224 */ /* 0x000fe200078e003a */
[----:B------:R-:W-:-:S02]  /*2f0d0*/  MOV R16, 0x2f0f0 ;  /* 0x0002f0f000107802 */ /* 0x000fc40000000f00 */
[----:B--2--5:R-:W-:Y:S05]  /*2f0e0*/  CALL.REL.NOINC `($_ZN7cutlass13device_kernelIN5flash19enable_sm80_to_sm89INS1_16FlashAttnBwdSm80INS1_25CollectiveMainloopBwdSm80ILi2ELi2EN4cute5tupleIJNS5_1CILi128EEES8_NS7_ILi64EEEEEENS_10bfloat16_tEfNS_4arch4Sm80ELb0ELb1ELb1ELb0ELb0ELb0ELb0ELb0ELi2ELi4ELi4ELi4ELb0EEENS1_21CollectiveEpilogueBwdISA_SB_SD_Li256ELb0ELb0ELi2EEENS1_19SingleTileSchedulerILb0ELb0ELb0ELi128EEEEEEEEEvNT_6ParamsE$_ZZN4cute6detail16composition_implINS_5tupleIJNS_1CILi16EEENS3_ILi2EEES5_S5_NS3_ILi4EEES5_EEENS2_IJNS3_ILi1EEEiiiNS3_ILi144EEENS3_ILi512EEEEEENS2_IJNS2_IJS5_S5_EEES6_NS3_ILi8EEEEEENS2_IJNS2_IJNS3_ILi64EEESA_EEES4_NS3_ILi1024EEEEEEEEDaRKT_RKT0_RKT1_RKT2_ENKUlRKT_RKT0_E_clIS6_S4_EEDaSX_S10_) ;  /* 0xfffde6f000007944 */ /* 0x024fea0003c3ffff */
[----:B-----5:R2:W-:Y:S01]  /*2f0f0*/  STL.64 [R1+0x770], R2 ;  /* 0x0007700201007387 */ /* 0x0205e20000100a00 */
[----:B------:R-:W-:Y:S01]  /*2f100*/  IMAD.MOV.U32 R62, RZ, RZ, R27 ;  /* 0x000000ffff3e7224 */ /* 0x000fe200078e001b */
[----:B------:R-:W-:-:S02]  /*2f110*/  MOV R69, R26 ;  /* 0x0000001a00457202 */ /* 0x000fc40000000f00 */
[----:B------:R-:W-:Y:S02]  /*2f120*/  MOV R4, 0x2f140 ;  /* 0x0002f14000047802 */ /* 0x000fe40000000f00 */
[----:B-12---:R-:W-:Y:S05]  /*2f130*/  CALL.REL.NOINC `($_ZN7cutlass13device_kernelIN5flash19enable_sm80_to_sm89INS1_16FlashAttnBwdSm80INS1_25CollectiveMainloopBwdSm80ILi2ELi2EN4cute5tupleIJNS5_1CILi128EEES8_NS7_ILi64EEEEEENS_10bfloat16_tEfNS_4arch4Sm80ELb0ELb1ELb1ELb0ELb0ELb0ELb0ELb0ELi2ELi4ELi4ELi4ELb0EEENS1_21CollectiveEpilogueBwdISA_SB_SD_Li256ELb0ELb0ELi2EEENS1_19SingleTileSchedulerILb0ELb0ELb0ELi128EEEEEEEEEvNT_6ParamsE$_ZN4cute3eso3ESOILb0ELb0EJNS_5tupleIJiNS_1CILi512EEEEEENS2_IJiiEEENS3_ILi1024EEEEEC2ERKS5_RKS6_RKS7_) ;  /* 0xfffd79b000007944 */ /* 0x006fea0003c3ffff */
[----:B------:R2:W5:Y:S04]  /*2f140*/  LDL R5, [R1+0x760] ;  /* 0x0007600001057983 */ /* 0x0005680000100800 */
[----:B-1----:R2:W5:Y:S01]  /*2f150*/  LDL.64 R2, [R1+0x758] ;  /* 0x0007580001027983 */ /* 0x0025620000100a00 */
[----:B------:R-:W-:Y:S02]  /*2f160*/  MOV R62, R27 ;  /* 0x0000001b003e7202 */ /* 0x000fe40000000f00 */
[----:B------:R-:W-:Y:S02]  /*2f170*/  MOV R6, 0x2f190 ;  /* 0x0002f19000067802 */ /* 0x000fe40000000f00 */
[----:B--2--5:R-:W-:Y:S05]  /*2f180*/  CALL.REL.NOINC `($_ZN7cutlass13device_kernelIN5flash19enable_sm80_to_sm89INS1_16FlashAttnBwdSm80INS1_25CollectiveMainloopBwdSm80ILi2ELi2EN4cute5tupleIJNS5_1CILi128EEES8_NS7_ILi64EEEEEENS_10bfloat16_tEfNS_4arch4Sm80ELb0ELb1ELb1ELb0ELb0ELb0ELb0ELb0ELi2ELi4ELi4ELi4ELb0EEENS1_21CollectiveEpilogueBwdISA_SB_SD_Li256ELb0ELb0ELi2EEENS1_19SingleTileSchedulerILb0ELb0ELb0ELi128EEEEEEEEEvNT_6ParamsE$_ZN4cute5tupleIJNS0_IJNS0_IJNS_1CILi2EEES2_EEES3_NS1_ILi8EEEEEENS0_IJNS0_IJiNS1_ILi512EEEEEENS0_IJiiEEENS1_ILi1024EEEEEEEEC2ERKS5_RKSA_) ;  /* 0xfffdc1c000007944 */ /* 0x024fea0003c3ffff */
        /* <DEDUP_REMOVED lines=8> */
[----:B-1---5:R-:W-:Y:S05]  /*2f210*/  CALL.REL.NOINC `($_ZN7cutlass13device_kernelIN5flash19enable_sm80_to_sm89INS1_16FlashAttnBwdSm80INS1_25CollectiveMainloopBwdSm80ILi2ELi2EN4cute5tupleIJNS5_1CILi128EEES8_NS7_ILi64EEEEEENS_10bfloat16_tEfNS_4arch4Sm80ELb0ELb1ELb1ELb0ELb0ELb0ELb0ELb0ELi2ELi4ELi4ELi4ELb0EEENS1_21CollectiveEpilogueBwdISA_SB_SD_Li256ELb0ELb0ELi2EEENS1_19SingleTileSchedulerILb0ELb0ELb0ELi128EEEEEEEEEvNT_6ParamsE$_ZN4cute3eso3ESOILb0ELb0EJNS_6LayoutINS_5tupleIJNS3_IJNS_1CILi2EEES5_EEES6_NS4_ILi8EEEEEENS3_IJNS3_IJiNS4_ILi512EEEEEENS3_IJiiEEENS4_ILi1024EEEEEEEEjEEC2ERKSE_RKj) ;  /* 0xfffd7c7000007944 */ /* 0x022fea0003c3ffff */
[----:B------:R-:W2:Y:S04]  /*2f220*/  LDL.64 R16, [R1+0x760] ;  /* 0x0007600001107983 */ /* 0x000ea80000100a00 */
[----:B-1----:R1:W5:Y:S01]  /*2f230*/  LDL.64 R4, [R1+0x758] ;  /* 0x0007580001047983 */ /* 0x0023620000100a00 */
[----:B------:R-:W-:Y:S02]  /*2f240*/  MOV R9, R27 ;  /* 0x0000001b00097202 */ /* 0x000fe40000000f00 */
[----:B------:R-:W-:Y:S01]  /*2f250*/  MOV R8, 0x2f280 ;  /* 0x0002f28000087802 */ /* 0x000fe20000000f00 */
[----:B--2---:R-:W-:-:S04]  /*2f260*/  IMAD.WIDE.U32 R2, R17, 0x2, R50 ;  /* 0x0000000211027825 */ /* 0x004fc800078e0032 */
[----:B-1---5:R-:W-:Y:S05]  /*2f270*/  CALL.REL.NOINC `($_ZN7cutlass13device_kernelIN5flash19enable_sm80_to_sm89INS1_16FlashAttnBwdSm80INS1_25CollectiveMainloopBwdSm80ILi2ELi2EN4cute5tupleIJNS5_1CILi128EEES8_NS7_ILi64EEEEEENS_10bfloat16_tEfNS_4arch4Sm80ELb0ELb1ELb1ELb0ELb0ELb0ELb0ELb0ELi2ELi4ELi4ELi4ELb0EEENS1_21CollectiveEpilogueBwdISA_SB_SD_Li256ELb0ELb0ELi2EEENS1_19SingleTileSchedulerILb0ELb0ELb0ELi128EEEEEEEEEvNT_6ParamsE$_ZN4cute8smem_ptrIPN7cutlass10bfloat16_tEECI1NS_12iter_adaptorIS3_S4_EEES3_) ;  /* 0xfffdc8f000007944 */ /* 0x022fea0003c3ffff */
[----:B-1----:R-:W2:Y:S01]  /*2f280*/  LDL.64 R2, [R1+0x758] ;  /* 0x0007580001027983 */ /* 0x002ea20000100a00 */
[----:B------:R-:W-:Y:S01]  /*2f290*/  IMAD.MOV.U32 R62, RZ, RZ, R27 ;  /* 0x000000ffff3e7224 */ /* 0x000fe200078e001b */
[----:B------:R-:W-:-:S02]  /*2f2a0*/  MOV R69, R26 ;  /* 0x0000001a00457202 */ /* 0x000fc40000000f00 */
[----:B------:R-:W-:Y:S01]  /*2f2b0*/  MOV R6, 0x2f2e0 ;  /* 0x0002f2e000067802 */ /* 0x000fe20000000f00 */
[----:B--2---:R1:W-:Y:S04]  /*2f2c0*/  STL.64 [R1+0x770], R2 ;  /* 0x0007700201007387 */ /* 0x0043e80000100a00 */
[----:B-1----:R-:W-:Y:S05]  /*2f2d0*/  CALL.REL.NOINC `($_ZN7cutlass13device_kernelIN5flash19enable_sm80_to_sm89INS1_16FlashAttnBwdSm80INS1_25CollectiveMainloopBwdSm80ILi2ELi2EN4cute5tupleIJNS5_1CILi128EEES8_NS7_ILi64EEEEEENS_10bfloat16_tEfNS_4arch4Sm80ELb0ELb1ELb1ELb0ELb0ELb0ELb0ELb0ELi2ELi4ELi4ELi4ELb0EEENS1_21CollectiveEpilogueBwdISA_SB_SD_Li256ELb0ELb0ELi2EEENS1_19SingleTileSchedulerILb0ELb0ELb0ELi128EEEEEEEEEvNT_6ParamsE$_ZN4cute3eso3ESOILb0ELb0EJNS_6LayoutINS_5tupleIJNS3_IJNS_1CILi2EEES5_EEES6_NS4_ILi8EEEEEENS3_IJNS3_IJiNS4_ILi512EEEEEENS3_IJiiEEENS4_ILi1024EEEEEEEENS_10ViewEngineINS_8smem_ptrIPN7cutlass10bfloat16_tEEEEEEEC2ERKSE_RKSL_) ;  /* 0xfffd7b3000007944 */ /* 0x002fea0003c3ffff */
[----:B-1----:R1:W5:Y:S04]  /*2f2e0*/  LDL R5, [R1+0x75c] ;  /* 0x00075c0001057983 */ /* 0x0023680000100800 */
[----:B------:R1:W5:Y:S01]  /*2f2f0*/  LDL R3, [R1+0x760] ;  /* 0x0007600001037983 */ /* 0x0003620000100800 */
[----:B------:R-:W-:-:S03]  /*2f300*/  MOV R4, 0x2f320 ;  /* 0x0002f32000047802 */ /* 0x000fc60000000f00 */
[----:B-1---5:R-:W-:Y:S05]  /*2f310*/  CALL.REL.NOINC `($_ZN7cutlass13device_kernelIN5flash19enable_sm80_to_sm89INS1_16FlashAttnBwdSm80INS1_25CollectiveMainloopBwdSm80ILi2ELi2EN4cute5tupleIJNS5_1CILi128EEES8_NS7_ILi64EEEEEENS_10bfloat16_tEfNS_4arch4Sm80ELb0ELb1ELb1ELb0ELb0ELb0ELb0ELb0ELi2ELi4ELi4ELi4ELb0EEENS1_21CollectiveEpilogueBwdISA_SB_SD_Li256ELb0ELb0ELi2EEENS1_19SingleTileSchedulerILb0ELb0ELb0ELi128EEEEEEEEEvNT_6ParamsE$_ZZN4cute4takeILi1ELi3ENS_5tupleIJNS1_IJiNS_1CILi512EEEEEENS1_IJiiEEENS2_ILi1024EEEEEEEEDaRKT1_ENKUlDpRKT_E_clIJS5_S6_EEEDaSE_) ;  /* 0xfffde09000007944 */ /* 0x022fea0003c3ffff */
[----:B------:R-:W-:Y:S02]  /*2f320*/  MOV R4, 0x2f340 ;  /* 0x0002f34000047802 */ /* 0x000fe40000000f00 */
[----:B-1---5:R-:W-:Y:S05]  /*2f330*/  CALL.REL.NOINC `($_ZN7cutlass13device_kernelIN5flash19enable_sm80_to_sm89INS1_16FlashAttnBwdSm80INS1_25CollectiveMainloopBwdSm80ILi2ELi2EN4cute5tupleIJNS5_1CILi128EEES8_NS7_ILi64EEEEEENS_10bfloat16_tEfNS_4arch4Sm80ELb0ELb1ELb1ELb0ELb0ELb0ELb0ELb0ELi2ELi4ELi4ELi4ELb0EEENS1_21CollectiveEpilogueBwdISA_SB_SD_Li256ELb0ELb0ELi2EEENS1_19SingleTileSchedulerILb0ELb0ELb0ELi128EEEEEEEEEvNT_6ParamsE$_ZZN4cute16flatten_to_tupleINS_5tupleIJNS1_IJiiEEENS_1CILi1024EEEEEEEEDaRKT_ENKUlRKT_E_clIS2_EEDaSB_) ;  /* 0xfffddb9000007944 */ /* 0x022fea0003c3ffff */
[----:B------:R1:W-:Y:S01]  /*2f340*/  STL [R12], R2 ;  /* 0x000000020c007387 */ /* 0x0003e20000100800 */
[----:B------:R-:W-:Y:S02]  /*2f350*/  MOV R62, R58 ;  /* 0x0000003a003e7202 */ /* 0x000fe40000000f00 */
[----:B------:R-:W-:Y:S01]  /*2f360*/  MOV R4, 0x2f390 ;  /* 0x0002f39000047802 */ /* 0x000fe20000000f00 */
[----:B------:R1:W-:Y:S04]  /*2f370*/  STL [R12+0x4], R3 ;  /* 0x000004030c007387 */ /* 0x0003e80000100800 */
[----:B-1----:R-:W-:Y:S05]  /*2f380*/  CALL.REL.NOINC `($_ZN7cutlass13device_kernelIN5flash19enable_sm80_to_sm89INS1_16FlashAttnBwdSm80INS1_25CollectiveMainloopBwdSm80ILi2ELi2EN4cute5tupleIJNS5_1CILi128EEES8_NS7_ILi64EEEEEENS_10bfloat16_tEfNS_4arch4Sm80ELb0ELb1ELb1ELb0ELb0ELb0ELb0ELb0ELi2ELi4ELi4ELi4ELb0EEENS1_21CollectiveEpilogueBwdISA_SB_SD_Li256ELb0ELb0ELi2EEENS1_19SingleTileSchedulerILb0ELb0ELb0ELi128EEEEEEEEEvNT_6ParamsE$_ZZN4cute12filter_tupleINS_5tupleIJNS1_IJiiEEENS_1CILi1024EEEEEEZNS_16flatten_to_tupleIS5_EEDaRKT_EUlRKT_E_EEDaS9_OT0_ENKUlDpSC_E_clIJS2_NS1_IJS4_EEEEEEDaSG_) ;  /* 0xfffdcc6000007944 */ /* 0x002fea0003c3ffff */
        /* <DEDUP_REMOVED lines=22> */
[----:B--2--5:R-:W-:Y:S05]  /*2f4f0*/  CALL.REL.NOINC `($_ZN7cutlass13device_kernelIN5flash19enable_sm80_to_sm89INS1_16FlashAttnBwdSm80INS1_25CollectiveMainloopBwdSm80ILi2ELi2EN4cute5tupleIJNS5_1CILi128EEES8_NS7_ILi64EEEEEENS_10bfloat16_tEfNS_4arch4Sm80ELb0ELb1ELb1ELb0ELb0ELb0ELb0ELb0ELi2ELi4ELi4ELi4ELb0EEENS1_21CollectiveEpilogueBwdISA_SB_SD_Li256ELb0ELb0ELi2EEENS1_19SingleTileSchedulerILb0ELb0ELb0ELi128EEEEEEEEEvNT_6ParamsE$_ZN4cute3eso3ESOILb1ELb0EJNS_10UnderscoreES2_S2_iEEC2ERKS2_S5_S5_RKi) ;  /* 0xfffd8b3000007944 */ /* 0x024fea0003c3ffff */
[----:B------:R-:W-:Y:S01]  /*2f500*/  ULDC.64 UR4, c[0x0][0x118] ;  /* 0x0000460000047ab9 */ /* 0x000fe20000000a00 */
[----:B------:R2:W5:Y:S04]  /*2f510*/  LDL R5, [R1+0x758] ;  /* 0x0007580001057983 */ /* 0x0005680000100800 */
[----:B-1----:R2:W5:Y:S01]  /*2f520*/  LD.E R3, [R10.64] ;  /* 0x000000040a037980 */ /* 0x002562000c101900 */
[----:B------:R-:W-:-:S03]  /*2f530*/  MOV R4, 0x2f550 ;  /* 0x0002f55000047802 */ /* 0x000fc60000000f00 */
[----:B--2--5:R-:W-:Y:S05]  /*2f540*/  CALL.REL.NOINC `($_ZN7cutlass13device_kernelIN5flash19enable_sm80_to_sm89INS1_16FlashAttnBwdSm80INS1_25CollectiveMainloopBwdSm80ILi2ELi2EN4cute5tupleIJNS5_1CILi128EEES8_NS7_ILi64EEEEEENS_10bfloat16_tEfNS_4arch4Sm80ELb0ELb1ELb1ELb0ELb0ELb0ELb0ELb0ELi2ELi4ELi4ELi4ELb0EEENS1_21CollectiveEpilogueBwdISA_SB_SD_Li256ELb0ELb0ELi2EEENS1_19SingleTileSchedulerILb0ELb0ELb0ELi128EEEEEEEEEvNT_6ParamsE$_ZZN4cute5sliceINS_5tupleIJNS_10UnderscoreES2_S2_iEEENS1_IJNS1_IJNS_1CILi1EEENS4_ILi0EEEEEEiNS4_ILi1024EEENS4_ILi8192EEEEEEEEDaRKT_RKT0_ENKUlRKT_RKT0_E_clIS2_iEEDaSJ_SM_) ;  /* 0xfffde03000007944 */ /* 0x024fea0003c3ffff */
[----:B------:R-:W-:Y:S02]  /*2f550*/  MOV R4, 0x2f570 ;  /* 0x0002f57000047802 */ /* 0x000fe40000000f00 */
[----:B-1---5:R-:W-:Y:S05]  /*2f560*/  CALL.REL.NOINC `($_ZN7cutlass13device_kernelIN5flash19enable_sm80_to_sm89INS1_16FlashAttnBwdSm80INS1_25CollectiveMainloopBwdSm80ILi2ELi2EN4cute5tupleIJNS5_1CILi128EEES8_NS7_ILi64EEEEEENS_10bfloat16_tEfNS_4arch4Sm80ELb0ELb1ELb1ELb0ELb0ELb0ELb0ELb0ELi2ELi4ELi4ELi4ELb0EEENS1_21CollectiveEpilogueBwdISA_SB_SD_Li256ELb0ELb0ELi2EEENS1_19SingleTileSchedulerILb0ELb0ELb0ELi128EEEEEEEEEvNT_6ParamsE$_ZZN4cute12filter_tupleINS_5tupleIJNS_10UnderscoreES2_S2_iEEENS1_IJNS1_IJNS_1CILi1EEENS4_ILi0EEEEEEiNS4_ILi1024EEENS4_ILi8192EEEEEEZNS_5sliceIS3_SA_EEDaRKT_RKT0_EUlRKT_RKT0_E_EEDaSE_SH_OT1_ENKUlDpSK_E_clIJNS1_IJS7_EEENS1_IJiEEENS1_IJS8_EEENS1_IJEEEEEEDaSR_) ;  /* 0xfffdccc000007944 */ /* 0x022fea0003c3ffff */
[----:B------:R-:W-:Y:S02]  /*2f570*/  MOV R4, 0x2f590 ;  /* 0x0002f59000047802 */ /* 0x000fe40000000f00 */
[----:B-1---5:R-:W-:Y:S05]  /*2f580*/  CALL.REL.NOINC `($_ZN7cutlass13device_kernelIN5flash19enable_sm80_to_sm89INS1_16FlashAttnBwdSm80INS1_25CollectiveMainloopBwdSm80ILi2ELi2EN4cute5tupleIJNS5_1CILi128EEES8_NS7_ILi64EEEEEENS_10bfloat16_tEfNS_4arch4Sm80ELb0ELb1ELb1ELb0ELb0ELb0ELb0ELb0ELi2ELi4ELi4ELi4ELb0EEENS1_21CollectiveEpilogueBwdISA_SB_SD_Li256ELb0ELb0ELi2EEENS1_19SingleTileSchedulerILb0ELb0ELb0ELi128EEEEEEEEEvNT_6ParamsE$_ZN4cute5tupleIJNS0_IJNS0_IJNS_1CILi8EEENS1_ILi1EEEEEENS1_ILi2EEES2_EEENS0_IJNS0_IJS3_NS1_ILi0EEEEEEiNS1_ILi1024EEEEEEEEC2ERKS6_RKSA_) ;  /* 0xfffdbf4000007944 */ /* 0x022fea0003c3ffff */
[----:B------:R1:W5:Y:S01]  /*2f590*/  LDL R2, [R1+0x758] ;  /* 0x0007580001027983 */ /* 0x0003620000100800 */
[----:B------:R-:W-:Y:S02]  /*2f5a0*/  SHF.L.U32 R6, R5, 0xd, RZ ;  /* 0x0000000d05067819 */ /* 0x000fe400000006ff */
[----:B------:R-:W-:-:S03]  /*2f5b0*/  MOV R4, 0x2f5e0 ;  /* 0x0002f5e000047802 */ /* 0x000fc60000000f00 */
[----:B------:R1:W-:Y:S04]  /*2f5c0*/  STL [R1+0x11e0], R6 ;  /* 0x0011e00601007387 */ /* 0x0003e80000100800 */
[----:B-1---5:R-:W-:Y:S05]  /*2f5d0*/  CALL.REL.NOINC `($_ZN7cutlass13device_kernelIN5flash19enable_sm80_to_sm89INS1_16FlashAttnBwdSm80INS1_25CollectiveMainloopBwdSm80ILi2ELi2EN4cute5tupleIJNS5_1CILi128EEES8_NS7_ILi64EEEEEENS_10bfloat16_tEfNS_4arch4Sm80ELb0ELb1ELb1ELb0ELb0ELb0ELb0ELb0ELi2ELi4ELi4ELi4ELb0EEENS1_21CollectiveEpilogueBwdISA_SB_SD_Li256ELb0ELb0ELi2EEENS1_19SingleTileSchedulerILb0ELb0ELb0ELi128EEEEEEEEEvNT_6ParamsE$_ZN4cute3eso3ESOILb0ELb0EJNS_6LayoutINS_5tupleIJNS3_IJNS_1CILi8EEENS4_ILi1EEEEEENS4_ILi2EEES5_EEENS3_IJNS3_IJS6_NS4_ILi0EEEEEEiNS4_ILi1024EEEEEEEEiEEC2ERKSE_RKi) ;  /* 0xfffd7e4000007944 */ /* 0x022fea0003c3ffff */
[----:B------:R-:W-:Y:S01]  /*2f5e0*/  ULDC.64 UR4, c[0x0][0x118] ;  /* 0x0000460000047ab9 */ /* 0x000fe20000000a00 */
[----:B-1----:R-:W2:Y:S04]  /*2f5f0*/  LDL.64 R4, [R1+0x758] ;  /* 0x0007580001047983 */ /* 0x002ea80000100a00 */
[----:B------:R-:W2:Y:S01]  /*2f600*/  LD.E.64 R2, [R10.64+0x8] ;  /* 0x000008040a027980 */ /* 0x000ea2000c101b00 */
[----:B------:R-:W-:Y:S02]  /*2f610*/  MOV R9, R27 ;  /* 0x0000001b00097202 */ /* 0x000fe40000000f00 */
[----:B------:R-:W-:Y:S01]  /*2f620*/  MOV R8, 0x2f650 ;  /* 0x0002f65000087802 */ /* 0x000fe20000000f00 */
[----:B--2---:R-:W-:-:S04]  /*2f630*/  IMAD.WIDE R2, R5, 0x2, R2 ;  /* 0x0000000205027825 */ /* 0x004fc800078e0202 */
[----:B------:R-:W-:Y:S05]  /*2f640*/  CALL.REL.NOINC `($_ZN7cutlass13device_kernelIN5flash19enable_sm80_to_sm89INS1_16FlashAttnBwdSm80INS1_25CollectiveMainloopBwdSm80ILi2ELi2EN4cute5tupleIJNS5_1CILi128EEES8_NS7_ILi64EEEEEENS_10bfloat16_tEfNS_4arch4Sm80ELb0ELb1ELb1ELb0ELb0ELb0ELb0ELb0ELi2ELi4ELi4ELi4ELb0EEENS1_21CollectiveEpilogueBwdISA_SB_SD_Li256ELb0ELb0ELi2EEENS1_19SingleTileSchedulerILb0ELb0ELb0ELi128EEEEEEEEEvNT_6ParamsE$_ZN4cute8smem_ptrIPN7cutlass10bfloat16_tEECI1NS_12iter_adaptorIS3_S4_EEES3_) ;  /* 0xfffdc52000007944 */ /* 0x000fea0003c3ffff */
[----:B-1----:R-:W2:Y:S01]  /*2f650*/  LDL.64 R2, [R1+0x758] ;  /* 0x0007580001027983 */ /* 0x002ea20000100a00 */
[----:B------:R-:W-:-:S02]  /*2f660*/  MOV R6, R4 ;  /* 0x0000000400067202 */ /* 0x000fc40000000f00 */
[----:B------:R-:W-:Y:S01]  /*2f670*/  MOV R4, 0x2f6a0 ;  /* 0x0002f6a000047802 */ /* 0x000fe20000000f00 */
[----:B--2---:R1:W-:Y:S04]  /*2f680*/  STL.64 [R1+0x770], R2 ;  /* 0x0007700201007387 */ /* 0x0043e80000100a00 */
[----:B-1----:R-:W-:Y:S05]  /*2f690*/  CALL.REL.NOINC `($_ZN7cutlass13device_kernelIN5flash19enable_sm80_to_sm89INS1_16FlashAttnBwdSm80INS1_25CollectiveMainloopBwdSm80ILi2ELi2EN4cute5tupleIJNS5_1CILi128EEES8_NS7_ILi64EEEEEENS_10bfloat16_tEfNS_4arch4Sm80ELb0ELb1ELb1ELb0ELb0ELb0ELb0ELb0ELi2ELi4ELi4ELi4ELb0EEENS1_21CollectiveEpilogueBwdISA_SB_SD_Li256ELb0ELb0ELi2EEENS1_19SingleTileSchedulerILb0ELb0ELb0ELi128EEEEEEEEEvNT_6ParamsE$_ZN4cute3eso3ESOILb0ELb0EJNS_6LayoutINS_5tupleIJNS3_IJNS_1CILi8EEENS4_ILi1EEEEEENS4_ILi2EEES5_EEENS3_IJNS3_IJS6_NS4_ILi0EEEEEEiNS4_ILi1024EEEEEEEENS_10ViewEngineINS_8smem_ptrIPN7cutlass10bfloat16_tEEEEEEEC2ERKSE_RKSL_) ;  /* 0xfffd7d1000007944 */ /* 0x002fea0003c3ffff */
[----:B-1----:R-:W2:Y:S01]  /*2f6a0*/  LDL.64 R2, [R28+0xe0] ;  /* 0x0000e0001c027983 */ /* 0x002ea20000100a00 */
[----:B------:R-:W-:-:S03]  /*2f6b0*/  ULDC.64 UR4, c[0x0][0x118] ;  /* 0x0000460000047ab9 */ /* 0x000fc60000000a00 */
[----:B------:R1:W5:Y:S04]  /*2f6c0*/  LDL R22, [R1+0x758] ;  /* 0x0007580001167983 */ /* 0x0003680000100800 */
[----:B------:R1:W5:Y:S04]  /*2f6d0*/  LDL.64 R56, [R1+0x760] ;  /* 0x0007600001387983 */ /* 0x0003680000100a00 */
[----:B------:R1:W5:Y:S04]  /*2f6e0*/  LDL.64 R8, [R28+0xc8] ;  /* 0x0000c8001c087983 */ /* 0x0003680000100a00 */
[----:B--2---:R-:W5:Y:S01]  /*2f6f0*/  LD.E.64 R2, [R2.64] ;  /* 0x0000000402027980 */ /* 0x004f62000c101b00 */
[----:B------:R-:W-:-:S03]  /*2f700*/  MOV R6, 0x2f720 ;  /* 0x0002f72000067802 */ /* 0x000fc60000000f00 */
[----:B-1---5:R-:W-:Y:S05]  /*2f710*/  CALL.REL.NOINC `($_ZN7cutlass13device_kernelIN5flash19enable_sm80_to_sm89INS1_16FlashAttnBwdSm80INS1_25CollectiveMainloopBwdSm80ILi2ELi2EN4cute5tupleIJNS5_1CILi128EEES8_NS7_ILi64EEEEEENS_10bfloat16_tEfNS_4arch4Sm80ELb0ELb1ELb1ELb0ELb0ELb0ELb0ELb0ELi2ELi4ELi4ELi4ELb0EEENS1_21CollectiveEpilogueBwdISA_SB_SD_Li256ELb0ELb0ELi2EEENS1_19SingleTileSchedulerILb0ELb0ELb0ELi128EEEEEEEEEvNT_6ParamsE$_ZN4cute3eso3ESOILb1ELb0EJNS_14ComposedLayoutINS_7SwizzleILi3ELi3ELi3EEENS_1CILi0EEENS_6LayoutINS_5tupleIJNS8_IJNS8_IJNS5_ILi4EEENS5_ILi8EEEEEENS8_IJS9_NS5_ILi1EEEEEEEEENS8_IJNS8_IJNS5_ILi2EEESF_SF_EEENS8_IJSF_SA_EEEEEEEEENS8_IJNS8_IJNS8_IJNS5_ILi128EEESC_EEENS8_IJNS5_ILi16EEES6_EEEEEENS8_IJNS8_IJNS5_ILi64EEESA_NS5_ILi512EEEEEENS8_IJNS5_ILi8192EEENS5_ILi1024EEEEEEEEEEEEEEEENS_10ViewEngineINS_8smem_ptrIPN7cutlass10bfloat16_tEEEEEEEC2ERKSY_RKS15_) ;  /* 0xfffd8b0000007944 */ /* 0x022fea0003c3ffff */
        /* <DEDUP_REMOVED lines=29> */
[----:B-12--5:R-:W-:Y:S05]  /*2f8f0*/  CALL.REL.NOINC `($_ZN7cutlass13device_kernelIN5flash19enable_sm80_to_sm89INS1_16FlashAttnBwdSm80INS1_25CollectiveMainloopBwdSm80ILi2ELi2EN4cute5tupleIJNS5_1CILi128EEES8_NS7_ILi64EEEEEENS_10bfloat16_tEfNS_4arch4Sm80ELb0ELb1ELb1ELb0ELb0ELb0ELb0ELb0ELi2ELi4ELi4ELi4ELb0EEENS1_21CollectiveEpilogueBwdISA_SB_SD_Li256ELb0ELb0ELi2EEENS1_19SingleTileSchedulerILb0ELb0ELb0ELi128EEEEEEEEEvNT_6ParamsE$_ZZN4cute7idx2crdINS_5tupleIJiiNS_1CILi0EEEEEENS1_IJNS1_IJNS2_ILi4EEENS2_ILi8EEEEEES5_NS2_ILi1EEEEEEEEDaRKT_RKT0_ENKUlRKT_RKT0_E_clIiS7_EEDaSI_SL_) ;  /* 0xfffe084000007944 */ /* 0x026fea0003c3ffff */
[----:B------:R-:W-:Y:S02]  /*2f900*/  MOV R2, 0x2f920 ;  /* 0x0002f92000027802 */ /* 0x000fe40000000f00 */
[----:B-1----:R-:W-:Y:S05]  /*2f910*/  CALL.REL.NOINC `($_ZN7cutlass13device_kernelIN5flash19enable_sm80_to_sm89INS1_16FlashAttnBwdSm80INS1_25CollectiveMainloopBwdSm80ILi2ELi2EN4cute5tupleIJNS5_1CILi128EEES8_NS7_ILi64EEEEEENS_10bfloat16_tEfNS_4arch4Sm80ELb0ELb1ELb1ELb0ELb0ELb0ELb0ELb0ELi2ELi4ELi4ELi4ELb0EEENS1_21CollectiveEpilogueBwdISA_SB_SD_Li256ELb0ELb0ELi2EEENS1_19SingleTileSchedulerILb0ELb0ELb0ELi128EEEEEEEEEvNT_6ParamsE$_ZZN4cute7idx2crdINS_5tupleIJiiNS_1CILi0EEEEEENS1_IJNS1_IJNS2_ILi4EEENS2_ILi8EEEEEES5_NS2_ILi1EEEEEEEEDaRKT_RKT0_ENKUlRKT_RKT0_E_clIiS5_EEDaSI_SL_) ;  /* 0xfffe07f000007944 */ /* 0x002fea0003c3ffff */
[----:B------:R1:W-:Y:S01]  /*2f920*/  STL [R12], R6 ;  /* 0x000000060c007387 */ /* 0x0003e20000100800 */
[----:B------:R-:W-:Y:S02]  /*2f930*/  MOV R2, R58 ;  /* 0x0000003a00027202 */ /* 0x000fe40000000f00 */
[----:B------:R-:W-:-:S02]  /*2f940*/  MOV R72, 0x2f960 ;  /* 0x0002f96000487802 */ /* 0x000fc40000000f00 */
[----:B-1----:R-:W-:Y:S05]  /*2f950*/  CALL.REL.NOINC `($_ZN7cutlass13device_kernelIN5flash19enable_sm80_to_sm89INS1_16FlashAttnBwdSm80INS1_25CollectiveMainloopBwdSm80ILi2ELi2EN4cute5tupleIJNS5_1CILi128EEES8_NS7_ILi64EEEEEENS_10bfloat16_tEfNS_4arch4Sm80ELb0ELb1ELb1ELb0ELb0ELb0ELb0ELb0ELi2ELi4ELi4ELi4ELb0EEENS1_21CollectiveEpilogueBwdISA_SB_SD_Li256ELb0ELb0ELi2EEENS1_19SingleTileSchedulerILb0ELb0ELb0ELi128EEEEEEEEEvNT_6ParamsE$_ZZN4cute9transformINS_5tupleIJiiNS_1CILi0EEEEEENS1_IJNS1_IJNS2_ILi4EEENS2_ILi8EEEEEES5_NS2_ILi1EEEEEEZNS_7idx2crdIS4_S9_EEDaRKT_RKT0_EUlRKT_RKT0_E_EEDaSD_SG_OT1_ENKUlDpSJ_E_clIJNS1_IJiiEEEiS3_EEEDaSQ_) ;  /* 0xfffe0f1000007944 */ /* 0x002fea0003c3ffff */
[----:B------:R-:W-:Y:S02]  /*2f960*/  MOV R6, 0x2f980 ;  /* 0x0002f98000067802 */ /* 0x000fe40000000f00 */
[----:B--2--5:R-:W-:Y:S05]  /*2f970*/  CALL.REL.NOINC `($_ZN7cutlass13device_kernelIN5flash19enable_sm80_to_sm89INS1_16FlashAttnBwdSm80INS1_25CollectiveMainloopBwdSm80ILi2ELi2EN4cute5tupleIJNS5_1CILi128EEES8_NS7_ILi64EEEEEENS_10bfloat16_tEfNS_4arch4Sm80ELb0ELb1ELb1ELb0ELb0ELb0ELb0ELb0ELi2ELi4ELi4ELi4ELb0EEENS1_21CollectiveEpilogueBwdISA_SB_SD_Li256ELb0ELb0ELi2EEENS1_19SingleTileSchedulerILb0ELb0ELb0ELi128EEEEEEEEEvNT_6ParamsE$_ZZN4cute13to_mixed_bitsINS_5tupleIJNS1_IJNS_1CILi4EEENS2_ILi8EEEEEES3_NS2_ILi1EEEEEENS1_IJNS1_IJNS2_ILi128EEENS2_ILi0EEEEEENS2_ILi16EEES9_EEENS1_IJNS1_IJiiEEEiS9_EEEEEDaRKT_RKT0_RKT1_ENKUlRKT_RKT0_RKT1_E_clIS5_SA_SD_EEDaSQ_ST_SW_) ;  /* 0xfffdd21000007944 */ /* 0x024fea0003c3ffff */
[----:B------:R-:W-:Y:S02]  /*2f980*/  MOV R6, 0x2f9a0 ;  /* 0x0002f9a000067802 */ /* 0x000fe40000000f00 */
[----:B------:R-:W-:Y:S05]  /*2f990*/  CALL.REL.NOINC `($_ZN7cutlass13device_kernelIN5flash19enable_sm80_to_sm89INS1_16FlashAttnBwdSm80INS1_25CollectiveMainloopBwdSm80ILi2ELi2EN4cute5tupleIJNS5_1CILi128EEES8_NS7_ILi64EEEEEENS_10bfloat16_tEfNS_4arch4Sm80ELb0ELb1ELb1ELb0ELb0ELb0ELb0ELb0ELi2ELi4ELi4ELi4ELb0EEENS1_21CollectiveEpilogueBwdISA_SB_SD_Li256ELb0ELb0ELi2EEENS1_19SingleTileSchedulerILb0ELb0ELb0ELi128EEEEEEEEEvNT_6ParamsE$_ZZN4cute13to_mixed_bitsINS_5tupleIJNS1_IJNS_1CILi4EEENS2_ILi8EEEEEES3_NS2_ILi1EEEEEENS1_IJNS1_IJNS2_ILi128EEENS2_ILi0EEEEEENS2_ILi16EEES9_EEENS1_IJNS1_IJiiEEEiS9_EEEEEDaRKT_RKT0_RKT1_ENKUlRKT_RKT0_RKT1_E_clIS3_SB_iEEDaSQ_ST_SW_) ;  /* 0xfffdd1b000007944 */ /* 0x000fea0003c3ffff */
[----:B------:R-:W-:Y:S02]  /*2f9a0*/  MOV R5, R2 ;  /* 0x0000000200057202 */ /* 0x000fe40000000f00 */
[----:B------:R-:W-:-:S02]  /*2f9b0*/  MOV R2, 0x2f9d0 ;  /* 0x0002f9d000027802 */ /* 0x000fc40000000f00 */
[----:B------:R-:W-:Y:S05]  /*2f9c0*/  CALL.REL.NOINC `($_ZN7cutlass13device_kernelIN5flash19enable_sm80_to_sm89INS1_16FlashAttnBwdSm80INS1_25CollectiveMainloopBwdSm80ILi2ELi2EN4cute5tupleIJNS5_1CILi128EEES8_NS7_ILi64EEEEEENS_10bfloat16_tEfNS_4arch4Sm80ELb0ELb1ELb1ELb0ELb0ELb0ELb0ELb0ELi2ELi4ELi4ELi4ELb0EEENS1_21CollectiveEpilogueBwdISA_SB_SD_Li256ELb0ELb0ELi2EEENS1_19SingleTileSchedulerILb0ELb0ELb0ELi128EEEEEEEEEvNT_6ParamsE$_ZZN4cute13to_mixed_bitsINS_5tupleIJNS1_IJNS_1CILi4EEENS2_ILi8EEEEEES3_NS2_ILi1EEEEEENS1_IJNS1_IJNS2_ILi128EEENS2_ILi0EEEEEENS2_ILi16EEES9_EEENS1_IJNS1_IJiiEEEiS9_EEEEEDaRKT_RKT0_RKT1_ENKUlDpRKT_E_clIJNS_9MixedBitsILj0ELj384EEENSU_ILj0ELj48EEENS2_ILj0EEEEEEDaSR_) ;  /* 0xfffdd13000007944 */ /* 0x000fea0003c3ffff */
[----:B------:R-:W-:Y:S02]  /*2f9d0*/  SHF.R.S32.HI R5, RZ, 0x1f, R4 ;  /* 0x0000001fff057819 */ /* 0x000fe40000011404 */
[----:B------:R-:W-:-:S02]  /*2f9e0*/  LOP3.LUT R3, R3, 0x1b0, RZ, 0xc0, !PT ;  /* 0x000001b003037812 */ /* 0x000fc400078ec0ff */
[----:B------:R-:W-:Y:S02]  /*2f9f0*/  LEA.HI R5, R5, R4, RZ, 0x2 ;  /* 0x0000000405057211 */ /* 0x000fe400078f10ff */
[----:B------:R-:W-:Y:S02]  /*2fa00*/  MOV R4, 0x2fa40 ;  /* 0x0002fa4000047802 */ /* 0x000fe40000000f00 */
[----:B------:R-:W-:-:S05]  /*2fa10*/  SHF.R.S32.HI R2, RZ, 0x2, R5 ;  /* 0x00000002ff027819 */ /* 0x000fca0000011405 */
[----:B------:R1:W-:Y:S02]  /*2fa20*/  STL [R1+0x77c], R2 ;  /* 0x00077c0201007387 */ /* 0x0003e40000100800 */
[----:B-1----:R-:W-:Y:S05]  /*2fa30*/  CALL.REL.NOINC `($_ZN7cutlass13device_kernelIN5flash19enable_sm80_to_sm89INS1_16FlashAttnBwdSm80INS1_25CollectiveMainloopBwdSm80ILi2ELi2EN4cute5tupleIJNS5_1CILi128EEES8_NS7_ILi64EEEEEENS_10bfloat16_tEfNS_4arch4Sm80ELb0ELb1ELb1ELb0ELb0ELb0ELb0ELb0ELi2ELi4ELi4ELi4ELb0EEENS1_21CollectiveEpilogueBwdISA_SB_SD_Li256ELb0ELb0ELi2EEENS1_19SingleTileSchedulerILb0ELb0ELb0ELi128EEEEEEEEEvNT_6ParamsE$_ZN4cute5tupleIJNS_7SwizzleILi3ELi3ELi3EEENS_9MixedBitsILj0ELj432EEENS_6LayoutINS0_IJNS0_IJNS_1CILi2EEES7_S7_EEES7_NS6_ILi8EEEEEENS0_IJNS0_IJNS6_ILi64EEES9_NS6_ILi512EEEEEENS6_ILi8192EEENS6_ILi1024EEEEEEEEEEC2ERKS2_RKS4_RKSH_) ;  /* 0xfffdbf1000007944 */ /* 0x002fea0003c3ffff */
[----:B-1----:R1:W5:Y:S01]  /*2fa40*/  LDL R2, [R1+0x758] ;  /* 0x0007580001027983 */ /* 0x0023620000100800 */
[----:B------:R-:W-:Y:S02]  /*2fa50*/  MOV R45, R13 ;  /* 0x0000000d002d7202 */ /* 0x000fe40000000f00 */
[----:B------:R-:W-:Y:S02]  /*2fa60*/  MOV R4, 0x2fa80 ;  /* 0x0002fa8000047802 */ /* 0x000fe40000000f00 */
[----:B-1---5:R-:W-:Y:S05]  /*2fa70*/  CALL.REL.NOINC `($_ZN7cutlass13device_kernelIN5flash19enable_sm80_to_sm89INS1_16FlashAttnBwdSm80INS1_25CollectiveMainloopBwdSm80ILi2ELi2EN4cute5tupleIJNS5_1CILi128EEES8_NS7_ILi64EEEEEENS_10bfloat16_tEfNS_4arch4Sm80ELb0ELb1ELb1ELb0ELb0ELb0ELb0ELb0ELi2ELi4ELi4ELi4ELb0EEENS1_21CollectiveEpilogueBwdISA_SB_SD_Li256ELb0ELb0ELi2EEENS1_19SingleTileSchedulerILb0ELb0ELb0ELi128EEEEEEEEEvNT_6ParamsE$_ZN4cute3eso3ESOILb0ELb0EJNS_14ComposedLayoutINS_7SwizzleILi3ELi3ELi3EEENS_9MixedBitsILj0ELj432EEENS_6LayoutINS_5tupleIJNS8_IJNS_1CILi2EEESA_SA_EEESA_NS9_ILi8EEEEEENS8_IJNS8_IJNS9_ILi64EEESC_NS9_ILi512EEEEEENS9_ILi8192EEENS9_ILi1024EEEEEEEEEEiEEC2ERKSL_RKi) ;  /* 0xfffd6dc000007944 */ /* 0x022fea0003c3ffff */
[----:B-1----:R-:W2:Y:S01]  /*2fa80*/  LDL.64 R4, [R1+0x758] ;  /* 0x0007580001047983 */ /* 0x002ea20000100a00 */
[----:B------:R-:W-:Y:S02]  /*2fa90*/  MOV R9, R27 ;  /* 0x0000001b00097202 */ /* 0x000fe40000000f00 */
[----:B------:R-:W-:Y:S01]  /*2faa0*/  MOV R8, 0x2fad0 ;  /* 0x0002fad000087802 */ /* 0x000fe20000000f00 */
[----:B--2---:R-:W-:-:S04]  /*2fab0*/  IMAD.WIDE R2, R5, 0x2, R16 ;  /* 0x0000000205027825 */ /* 0x004fc800078e0210 */
[----:B------:R-:W-:Y:S05]  /*2fac0*/  CALL.REL.NOINC `($_ZN7cutlass13device_kernelIN5flash19enable_sm80_to_sm89INS1_16FlashAttnBwdSm80INS1_25CollectiveMainloopBwdSm80ILi2ELi2EN4cute5tupleIJNS5_1CILi128EEES8_NS7_ILi64EEEEEENS_10bfloat16_tEfNS_4arch4Sm80ELb0ELb1ELb1ELb0ELb0ELb0ELb0ELb0ELi2ELi4ELi4ELi4ELb0EEENS1_21CollectiveEpilogueBwdISA_SB_SD_Li256ELb0ELb0ELi2EEENS1_19SingleTileSchedulerILb0ELb0ELb0ELi128EEEEEEEEEvNT_6ParamsE$_ZN4cute8smem_ptrIPN7cutlass10bfloat16_tEECI1NS_12iter_adaptorIS3_S4_EEES3_) ;  /* 0xfffdc0a000007944 */ /* 0x000fea0003c3ffff */
[----:B-1----:R-:W2:Y:S01]  /*2fad0*/  LDL.64 R2, [R1+0x758] ;  /* 0x0007580001027983 */ /* 0x002ea20000100a00 */
[----:B------:R-:W-:Y:S02]  /*2fae0*/  MOV R6, R4 ;  /* 0x0000000400067202 */ /* 0x000fe40000000f00 */
[----:B------:R-:W-:Y:S01]  /*2faf0*/  MOV R4, 0x2fb20 ;  /* 0x0002fb2000047802 */ /* 0x000fe20000000f00 */
[----:B--2---:R1:W-:Y:S04]  /*2fb00*/  STL.64 [R1+0x770], R2 ;  /* 0x0007700201007387 */ /* 0x0043e80000100a00 */
[----:B-1----:R-:W-:Y:S05]  /*2fb10*/  CALL.REL.NOINC `($_ZN7cutlass13device_kernelIN5flash19enable_sm80_to_sm89INS1_16FlashAttnBwdSm80INS1_25CollectiveMainloopBwdSm80ILi2ELi2EN4cute5tupleIJNS5_1CILi128EEES8_NS7_ILi64EEEEEENS_10bfloat16_tEfNS_4arch4Sm80ELb0ELb1ELb1ELb0ELb0ELb0ELb0ELb0ELi2ELi4ELi4ELi4ELb0EEENS1_21CollectiveEpilogueBwdISA_SB_SD_Li256ELb0ELb0ELi2EEENS1_19SingleTileSchedulerILb0ELb0ELb0ELi128EEEEEEEEEvNT_6ParamsE$_ZN4cute3eso3ESOILb0ELb0EJNS_14ComposedLayoutINS_7SwizzleILi3ELi3ELi3EEENS_9MixedBitsILj0ELj432EEENS_6LayoutINS_5tupleIJNS8_IJNS_1CILi2EEESA_SA_EEESA_NS9_ILi8EEEEEENS8_IJNS8_IJNS9_ILi64EEESC_NS9_ILi512EEEEEENS9_ILi8192EEENS9_ILi1024EEEEEEEEEENS_10ViewEngineINS_8smem_ptrIPN7cutlass10bfloat16_tEEEEEEEC2ERKSL_RKSS_) ;  /* 0xfffd6cb000007944 */ /* 0x002fea0003c3ffff */
        /* <DEDUP_REMOVED lines=23> */
[----:B--2--5:R-:W-:Y:S05]  /*2fc90*/  CALL.REL.NOINC `($_ZN7cutlass13device_kernelIN5flash19enable_sm80_to_sm89INS1_16FlashAttnBwdSm80INS1_25CollectiveMainloopBwdSm80ILi2ELi2EN4cute5tupleIJNS5_1CILi128EEES8_NS7_ILi64EEEEEENS_10bfloat16_tEfNS_4arch4Sm80ELb0ELb1ELb1ELb0ELb0ELb0ELb0ELb0ELi2ELi4ELi4ELi4ELb0EEENS1_21CollectiveEpilogueBwdISA_SB_SD_Li256ELb0ELb0ELi2EEENS1_19SingleTileSchedulerILb0ELb0ELb0ELi128EEEEEEEEEvNT_6ParamsE$_ZN4cute3eso3ESOILb1ELb0EJNS_6LayoutINS_5tupleIJNS3_IJNS_1CILi8EEENS4_ILi1EEEEEENS4_ILi2EEES5_EEENS3_IJNS3_IJS6_NS4_ILi0EEEEEENS4_ILi64EEES5_EEEEENS_10ViewEngineIPN7cutlass10bfloat16_tEEEEEC2ERKSE_RKSJ_) ;  /* 0xfffdb1c000007944 */ /* 0x024fea0003c3ffff */
[----:B------:R2:W5:Y:S01]  /*2fca0*/  LDL.64 R52, [R1+0x758] ;  /* 0x0007580001347983 */ /* 0x0005620000100a00 */
[----:B-1----:R-:W-:Y:S01]  /*2fcb0*/  IMAD.MOV.U32 R6, RZ, RZ, R48 ;  /* 0x000000ffff067224 */ /* 0x002fe200078e0030 */
[----:B------:R-:W-:Y:S01]  /*2fcc0*/  MOV R3, R49 ;  /* 0x0000003100037202 */ /* 0x000fe20000000f00 */
[----:B------:R-:W-:Y:S01]  /*2fcd0*/  IMAD.MOV.U32 R69, RZ, RZ, R27 ;  /* 0x000000ffff457224 */ /* 0x000fe200078e001b */
[----:B------:R-:W-:Y:S02]  /*2fce0*/  MOV R4, 0x2fd00 ;  /* 0x0002fd0000047802 */ /* 0x000fe40000000f00 */
[----:B--2--5:R-:W-:Y:S05]  /*2fcf0*/  CALL.REL.NOINC `($_ZN7cutlass13device_kernelIN5flash19enable_sm80_to_sm89INS1_16FlashAttnBwdSm80INS1_25CollectiveMainloopBwdSm80ILi2ELi2EN4cute5tupleIJNS5_1CILi128EEES8_NS7_ILi64EEEEEENS_10bfloat16_tEfNS_4arch4Sm80ELb0ELb1ELb1ELb0ELb0ELb0ELb0ELb0ELi2ELi4ELi4ELi4ELb0EEENS1_21CollectiveEpilogueBwdISA_SB_SD_Li256ELb0ELb0ELi2EEENS1_19SingleTileSchedulerILb0ELb0ELb0ELi128EEEEEEEEEvNT_6ParamsE$_ZN4cute3eso3ESOILb1ELb0EJNS_6LayoutINS_5tupleIJNS3_IJNS3_IJNS_1CILi4EEENS4_ILi2EEEEEENS4_ILi1EEEEEES6_NS4_ILi8EEEEEENS3_IJNS3_IJNS3_IJS8_NS4_ILi32EEEEEENS4_ILi0EEEEEENS4_ILi64EEES5_EEEEENS_10ViewEngineIPN7cutlass10bfloat16_tEEEEEC2ERKSI_RKSN_) ;  /* 0xfffd9d7000007944 */ /* 0x024fea0003c3ffff */
[----:B------:R-:W-:Y:S01]  /*2fd00*/  ULDC.64 UR4, c[0x0][0x118] ;  /* 0x0000460000047ab9 */ /* 0x000fe20000000a00 */
[----:B------:R2:W5:Y:S04]  /*2fd10*/  LDL.64 R50, [R1+0x758] ;  /* 0x0007580001327983 */ /* 0x0005680000100a00 */
[----:B-1----:R2:W5:Y:S01]  /*2fd20*/  LD.E.64 R2, [R54.64] ;  /* 0x0000000436027980 */ /* 0x002562000c101b00 */
[----:B------:R-:W-:-:S02]  /*2fd30*/  MOV R9, R27 ;  /* 0x0000001b00097202 */ /* 0x000fc40000000f00 */
[----:B------:R-:W-:Y:S02]  /*2fd40*/  MOV R8, 0x2fd60 ;  /* 0x0002fd6000087802 */ /* 0x000fe40000000f00 */
[----:B--2--5:R-:W-:Y:S05]  /*2fd50*/  CALL.REL.NOINC `($_ZN7cutlass13device_kernelIN5flash19enable_sm80_to_sm89INS1_16FlashAttnBwdSm80INS1_25CollectiveMainloopBwdSm80ILi2ELi2EN4cute5tupleIJNS5_1CILi128EEES8_NS7_ILi64EEEEEENS_10bfloat16_tEfNS_4arch4Sm80ELb0ELb1ELb1ELb0ELb0ELb0ELb0ELb0ELi2ELi4ELi4ELi4ELb0EEENS1_21CollectiveEpilogueBwdISA_SB_SD_Li256ELb0ELb0ELi2EEENS1_19SingleTileSchedulerILb0ELb0ELb0ELi128EEEEEEEEEvNT_6ParamsE$_ZN4cute8smem_ptrIPN7cutlass10bfloat16_tEECI1NS_12iter_adaptorIS3_S4_EEES3_) ;  /* 0xfffdbe1000007944 */ /* 0x024fea0003c3ffff */
[----:B-1----:R1:W5:Y:S01]  /*2fd60*/  LDL.64 R2, [R1+0x758] ;  /* 0x0007580001027983 */ /* 0x0023620000100a00 */
[----:B------:R-:W-:-:S03]  /*2fd70*/  MOV R6, 0x2fd90 ;  /* 0x0002fd9000067802 */ /* 0x000fc60000000f00 */
[----:B-1---5:R-:W-:Y:S05]  /*2fd80*/  CALL.REL.NOINC `($_ZN7cutlass13device_kernelIN5flash19enable_sm80_to_sm89INS1_16FlashAttnBwdSm80INS1_25CollectiveMainloopBwdSm80ILi2ELi2EN4cute5tupleIJNS5_1CILi128EEES8_NS7_ILi64EEEEEENS_10bfloat16_tEfNS_4arch4Sm80ELb0ELb1ELb1ELb0ELb0ELb0ELb0ELb0ELi2ELi4ELi4ELi4ELb0EEENS1_21CollectiveEpilogueBwdISA_SB_SD_Li256ELb0ELb0ELi2EEENS1_19SingleTileSchedulerILb0ELb0ELb0ELi128EEEEEEEEEvNT_6ParamsE$_ZN4cute3eso3ESOILb1ELb0EJNS_6LayoutINS_5tupleIJNS3_IJNS_1CILi8EEENS4_ILi1EEEEEENS4_ILi2EEEEEENS3_IJNS3_IJS6_NS4_ILi0EEEEEENS4_ILi8192EEEEEEEENS_10ViewEngineINS_8smem_ptrIPN7cutlass10bfloat16_tEEEEEEEC2ERKSE_RKSL_) ;  /* 0xfffdaf2000007944 */ /* 0x022fea0003c3ffff */
[----:B-1----:R1:W5:Y:S01]  /*2fd90*/  LDL.64 R4, [R1+0x758] ;  /* 0x0007580001047983 */ /* 0x0023620000100a00 */
[----:B------:R-:W-:Y:S01]  /*2fda0*/  IMAD.MOV.U32 R8, RZ, RZ, R52 ;  /* 0x000000ffff087224 */ /* 0x000fe200078e0034 */
[----:B------:R-:W-:Y:S02]  /*2fdb0*/  MOV R3, R53 ;  /* 0x0000003500037202 */ /* 0x000fe40000000f00 */
[----:B------:R-:W-:Y:S02]  /*2fdc0*/  MOV R6, 0x2fde0 ;  /* 0x0002fde000067802 */ /* 0x000fe40000000f00 */
[----:B-1---5:R-:W-:Y:S05]  /*2fdd0*/  CALL.REL.NOINC `($_ZN7cutlass13device_kernelIN5flash19enable_sm80_to_sm89INS1_16FlashAttnBwdSm80INS1_25CollectiveMainloopBwdSm80ILi2ELi2EN4cute5tupleIJNS5_1CILi128EEES8_NS7_ILi64EEEEEENS_10bfloat16_tEfNS_4arch4Sm80ELb0ELb1ELb1ELb0ELb0ELb0ELb0ELb0ELi2ELi4ELi4ELi4ELb0EEENS1_21CollectiveEpilogueBwdISA_SB_SD_Li256ELb0ELb0ELi2EEENS1_19SingleTileSchedulerILb0ELb0ELb0ELi128EEEEEEEEEvNT_6ParamsE$_ZN4cute3eso3ESOILb1ELb0EJNS_6LayoutINS_5tupleIJNS3_IJNS_1CILi8EEENS4_ILi1EEEEEENS4_ILi2EEEEEENS3_IJNS3_IJS6_NS4_ILi0EEEEEENS4_ILi64EEEEEEEENS_10ViewEngineIPN7cutlass10bfloat16_tEEEEEC2ERKSE_RKSJ_) ;  /* 0xfffdae4000007944 */ /* 0x022fea0003c3ffff */
[----:B-1----:R1:W5:Y:S01]  /*2fde0*/  LDL.64 R2, [R1+0x758] ;  /* 0x0007580001027983 */ /* 0x0023620000100a00 */
[----:B------:R-:W-:Y:S02]  /*2fdf0*/  MOV R7, R5 ;  /* 0x0000000500077202 */ /* 0x000fe40000000f00 */
[----:B------:R-:W-:Y:S02]  /*2fe00*/  MOV R6, 0x2fe20 ;  /* 0x0002fe2000067802 */ /* 0x000fe40000000f00 */
[----:B-1---5:R-:W-:Y:S05]  /*2fe10*/  CALL.REL.NOINC `($_ZN7cutlass13device_kernelIN5flash19enable_sm80_to_sm89INS1_16FlashAttnBwdSm80INS1_25CollectiveMainloopBwdSm80ILi2ELi2EN4cute5tupleIJNS5_1CILi128EEES8_NS7_ILi64EEEEEENS_10bfloat16_tEfNS_4arch4Sm80ELb0ELb1ELb1ELb0ELb0ELb0ELb0ELb0ELi2ELi4ELi4ELi4ELb0EEENS1_21CollectiveEpilogueBwdISA_SB_SD_Li256ELb0ELb0ELi2EEENS1_19SingleTileSchedulerILb0ELb0ELb0ELi128EEEEEEEEEvNT_6ParamsE$_ZN4cute3eso3ESOILb1ELb0EJNS_6LayoutINS_5tupleIJNS3_IJNS_1CILi8EEENS4_ILi1EEEEEENS3_IJNS4_ILi2EEEEEEEEENS3_IJNS3_IJS6_NS4_ILi0EEEEEENS3_IJNS4_ILi8192EEEEEEEEEEENS_10ViewEngineINS_8smem_ptrIPN7cutlass10bfloat16_tEEEEEEEC2ERKSG_RKSN_) ;  /* 0xfffdac0000007944 */ /* 0x022fea0003c3ffff */
[----:B-1----:R1:W5:Y:S01]  /*2fe20*/  LDL.64 R4, [R1+0x758] ;  /* 0x0007580001047983 */ /* 0x0023620000100a00 */
[----:B------:R-:W-:Y:S02]  /*2fe30*/  MOV R8, R2 ;  /* 0x0000000200087202 */ /* 0x000fe40000000f00 */
[----:B------:R-:W-:-:S02]  /*2fe40*/  MOV R6, 0x2fe60 ;  /* 0x0002fe6000067802 */ /* 0x000fc40000000f00 */
[----:B-1---5:R-:W-:Y:S05]  /*2fe50*/  CALL.REL.NOINC `($_ZN7cutlass13device_kernelIN5flash19enable_sm80_to_sm89INS1_16FlashAttnBwdSm80INS1_25CollectiveMainloopBwdSm80ILi2ELi2EN4cute5tupleIJNS5_1CILi128EEES8_NS7_ILi64EEEEEENS_10bfloat16_tEfNS_4arch4Sm80ELb0ELb1ELb1ELb0ELb0ELb0ELb0ELb0ELi2ELi4ELi4ELi4ELb0EEENS1_21CollectiveEpilogueBwdISA_SB_SD_Li256ELb0ELb0ELi2EEENS1_19SingleTileSchedulerILb0ELb0ELb0ELi128EEEEEEEEEvNT_6ParamsE$_ZN4cute3eso3ESOILb1ELb0EJNS_6LayoutINS_5tupleIJNS3_IJNS_1CILi8EEENS4_ILi1EEEEEENS3_IJNS4_ILi2EEEEEEEEENS3_IJNS3_IJS6_NS4_ILi0EEEEEENS3_IJNS4_ILi64EEEEEEEEEEENS_10ViewEngineIPN7cutlass10bfloat16_tEEEEEC2ERKSG_RKSL_) ;  /* 0xfffdab7000007944 */ /* 0x022fea0003c3ffff */
[----:B-1----:R1:W5:Y:S01]  /*2fe60*/  LDL.64 R2, [R1+0x758] ;  /* 0x0007580001027983 */ /* 0x0023620000100a00 */
[----:B------:R-:W-:-:S03]  /*2fe70*/  MOV R8, 0x2fe90 ;  /* 0x0002fe9000087802 */ /* 0x000fc60000000f00 */
[----:B-1---5:R-:W-:Y:S05]  /*2fe80*/  CALL.REL.NOINC `($_ZN7cutlass13device_kernelIN5flash19enable_sm80_to_sm89INS1_16FlashAttnBwdSm80INS1_25CollectiveMainloopBwdSm80ILi2ELi2EN4cute5tupleIJNS5_1CILi128EEES8_NS7_ILi64EEEEEENS_10bfloat16_tEfNS_4arch4Sm80ELb0ELb1ELb1ELb0ELb0ELb0ELb0ELb0ELi2ELi4ELi4ELi4ELb0EEENS1_21CollectiveEpilogueBwdISA_SB_SD_Li256ELb0ELb0ELi2EEENS1_19SingleTileSchedulerILb0ELb0ELb0ELi128EEEEEEEEEvNT_6ParamsE$_ZN4cute3eso3ESOILb1ELb0EJNS_6LayoutINS_5tupleIJNS3_IJNS3_IJNS_1CILi8EEENS4_ILi1EEEEEES6_EEENS3_IJNS3_IJS6_S6_EEENS4_ILi2EEEEEEEEENS3_IJNS3_IJNS3_IJS6_NS4_ILi0EEEEEESD_EEENS3_IJNS3_IJSD_SD_EEENS4_ILi64EEEEEEEEEEENS_10ViewEngineIPN7cutlass10bfloat16_tEEEEEC2ERKSK_RKSP_) ;  /* 0xfffd9cf000007944 */ /* 0x022fea0003c3ffff */
[----:B-1----:R1:W5:Y:S01]  /*2fe90*/  LDL.64 R2, [R1+0x758] ;  /* 0x0007580001027983 */ /* 0x0023620000100a00 */
[----:B------:R-:W-:-:S02]  /*2fea0*/  MOV R7, R5 ;  /* 0x0000000500077202 */ /* 0x000fc40000000f00 */
[----:B------:R-:W-:Y:S02]  /*2feb0*/  MOV R6, 0x2fed0 ;  /* 0x0002fed000067802 */ /* 0x000fe40000000f00 */
[----:B-1---5:R-:W-:Y:S05]  /*2fec0*/  CALL.REL.NOINC `($_ZN7cutlass13device_kernelIN5flash19enable_sm80_to_sm89INS1_16FlashAttnBwdSm80INS1_25CollectiveMainloopBwdSm80ILi2ELi2EN4cute5tupleIJNS5_1CILi128EEES8_NS7_ILi64EEEEEENS_10bfloat16_tEfNS_4arch4Sm80ELb0ELb1ELb1ELb0ELb0ELb0ELb0ELb0ELi2ELi4ELi4ELi4ELb0EEENS1_21CollectiveEpilogueBwdISA_SB_SD_Li256ELb0ELb0ELi2EEENS1_19SingleTileSchedulerILb0ELb0ELb0ELi128EEEEEEEEEvNT_6ParamsE$_ZN4cute3eso3ESOILb1ELb0EJNS_6LayoutINS_5tupleIJNS3_IJNS3_IJNS_1CILi8EEENS4_ILi1EEEEEES6_EEENS3_IJNS3_IJS6_S6_EEENS4_ILi2EEEEEEEEENS3_IJNS3_IJNS3_IJS6_NS4_ILi0EEEEEESD_EEENS3_IJNS3_IJSD_SD_EEENS4_ILi8192EEEEEEEEEEENS_10ViewEngineINS_8smem_ptrIPN7cutlass10bfloat16_tEEEEEEEC2ERKSK_RKSR_) ;  /* 0xfffd9cf000007944 */ /* 0x022fea0003c3ffff */
[----:B-1----:R1:W5:Y:S01]  /*2fed0*/  LDL.64 R4, [R1+0x758] ;  /* 0x0007580001047983 */ /* 0x0023620000100a00 */
[----:B------:R-:W-:Y:S02]  /*2fee0*/  MOV R8, R2 ;  /* 0x0000000200087202 */ /* 0x000fe40000000f00 */
[----:B------:R-:W-:Y:S02]  /*2fef0*/  MOV R6, 0x2ff10 ;  /* 0x0002ff1000067802 */ /* 0x000fe40000000f00 */
[----:B-1---5:R-:W-:Y:S05]  /*2ff00*/  CALL.REL.NOINC `($_ZN7cutlass13device_kernelIN5flash19enable_sm80_to_sm89INS1_16FlashAttnBwdSm80INS1_25CollectiveMainloopBwdSm80ILi2ELi2EN4cute5tupleIJNS5_1CILi128EEES8_NS7_ILi64EEEEEENS_10bfloat16_tEfNS_4arch4Sm80ELb0ELb1ELb1ELb0ELb0ELb0ELb0ELb0ELi2ELi4ELi4ELi4ELb0EEENS1_21CollectiveEpilogueBwdISA_SB_SD_Li256ELb0ELb0ELi2EEENS1_19SingleTileSchedulerILb0ELb0ELb0ELi128EEEEEEEEEvNT_6ParamsE$_ZN4cute3eso3ESOILb1ELb0EJNS_6LayoutINS_5tupleIJNS3_IJNS_1CILi8EEENS4_ILi1EEEEEENS4_ILi2EEEEEENS3_IJNS3_IJS6_NS4_ILi0EEEEEENS4_ILi64EEEEEEEENS_10ViewEngineIPN7cutlass10bfloat16_tEEEEEC2ERKSE_RKSJ_) ;  /* 0xfffdad1000007944 */ /* 0x022fea0003c3ffff */
[----:B------:R2:W5:Y:S01]  /*2ff10*/  LDL.64 R14, [R1+0x758] ;  /* 0x00075800010e7983 */ /* 0x0005620000100a00 */
[----:B-1----:R-:W-:Y:S01]  /*2ff20*/  IMAD.MOV.U32 R2, RZ, RZ, R4 ;  /* 0x000000ffff027224 */ /* 0x002fe200078e0004 */
[----:B------:R-:W-:Y:S01]  /*2ff30*/  MOV R3, R5 ;  /* 0x0000000500037202 */ /* 0x000fe20000000f00 */
[----:B------:R-:W-:Y:S01]  /*2ff40*/  IMAD.MOV.U32 R9, RZ, RZ, R27 ;  /* 0x000000ffff097224 */ /* 0x000fe200078e001b */
[----:B------:R-:W-:Y:S02]  /*2ff50*/  MOV R8, 0x2ff70 ;  /* 0x0002ff7000087802 */ /* 0x000fe40000000f00 */
[----:B--2--5:R-:W-:Y:S05]  /*2ff60*/  CALL.REL.NOINC `($_ZN7cutlass13device_kernelIN5flash19enable_sm80_to_sm89INS1_16FlashAttnBwdSm80INS1_25CollectiveMainloopBwdSm80ILi2ELi2EN4cute5tupleIJNS5_1CILi128EEES8_NS7_ILi64EEEEEENS_10bfloat16_tEfNS_4arch4Sm80ELb0ELb1ELb1ELb0ELb0ELb0ELb0ELb0ELi2ELi4ELi4ELi4ELb0EEENS1_21CollectiveEpilogueBwdISA_SB_SD_Li256ELb0ELb0ELi2EEENS1_19SingleTileSchedulerILb0ELb0ELb0ELi128EEEEEEEEEvNT_6ParamsE$_ZN4cute8smem_ptrIPN7cutlass10bfloat16_tEECI1NS_12iter_adaptorIS3_S4_EEES3_) ;  /* 0xfffdbc0000007944 */ /* 0x024fea0003c3ffff */
[----:B-1----:R1:W5:Y:S01]  /*2ff70*/  LDL.64 R2, [R1+0x758] ;  /* 0x0007580001027983 */ /* 0x0023620000100a00 */
[----:B------:R-:W-:-:S03]  /*2ff80*/  MOV R6, 0x2ffa0 ;  /* 0x0002ffa000067802 */ /* 0x000fc60000000f00 */
[----:B-1---5:R-:W-:Y:S05]  /*2ff90*/  CALL.REL.NOINC `($_ZN7cutlass13device_kernelIN5flash19enable_sm80_to_sm89INS1_16FlashAttnBwdSm80INS1_25CollectiveMainloopBwdSm80ILi2ELi2EN4cute5tupleIJNS5_1CILi128EEES8_NS7_ILi64EEEEEENS_10bfloat16_tEfNS_4arch4Sm80ELb0ELb1ELb1ELb0ELb0ELb0ELb0ELb0ELi2ELi4ELi4ELi4ELb0EEENS1_21CollectiveEpilogueBwdISA_SB_SD_Li256ELb0ELb0ELi2EEENS1_19SingleTileSchedulerILb0ELb0ELb0ELi128EEEEEEEEEvNT_6ParamsE$_ZN4cute3eso3ESOILb1ELb0EJNS_6LayoutINS_5tupleIJNS3_IJNS_1CILi8EEENS4_ILi1EEEEEENS4_ILi2EEEEEENS3_IJNS3_IJS6_NS4_ILi0EEEEEENS4_ILi8192EEEEEEEENS_10ViewEngineINS_8smem_ptrIPN7cutlass10bfloat16_tEEEEEEEC2ERKSE_RKSL_) ;  /* 0xfffdad1000007944 */ /* 0x022fea0003c3ffff */
        /* <DEDUP_REMOVED lines=121> */
[----:B------:R-:W-:Y:S02]  /*30730*/  MOV R8, 0x30790 ;  /* 0x0003079000087802 */ /* 0x000fe40000000f00 */
[----:B-1----:R1:W-:Y:S04]  /*30740*/  ST.E [R10.64], R4 ;  /* 0x000000040a007985 */ /* 0x0023e8000c101904 */
[----:B------:R1:W-:Y:S04]  /*30750*/  ST.E [R10.64+0x4], R5 ;  /* 0x000004050a007985 */ /* 0x0003e8000c101904 */
[----:B------:R1:W-:Y:S04]  /*30760*/  ST.E [R10.64+0x8], R6 ;  /* 0x000008060a007985 */ /* 0x0003e8000c101904 */
[----:B------:R1:W-:Y:S02]  /*30770*/  ST.E [R10.64+0xc], R7 ;  /* 0x00000c070a007985 */ /* 0x0003e4000c101904 */
[----:B-1----:R-:W-:Y:S05]  /*30780*/  CALL.REL.NOINC `($_ZN7cutlass13device_kernelIN5flash19enable_sm80_to_sm89INS1_16FlashAttnBwdSm80INS1_25CollectiveMainloopBwdSm80ILi2ELi2EN4cute5tupleIJNS5_1CILi128EEES8_NS7_ILi64EEEEEENS_10bfloat16_tEfNS_4arch4Sm80ELb0ELb1ELb1ELb0ELb0ELb0ELb0ELb0ELi2ELi4ELi4ELi4ELb0EEENS1_21CollectiveEpilogueBwdISA_SB_SD_Li256ELb0ELb0ELi2EEENS1_19SingleTileSchedulerILb0ELb0ELb0ELi128EEEEEEEEEvNT_6ParamsE$_ZZN4cute5sliceINS_5tupleIJNS_10UnderscoreES2_NS_1CILi0EEEEEENS1_IJNS1_IJNS3_ILi1EEES4_EEEiNS3_ILi1024EEEEEEEEDaRKT_RKT0_ENKUlRKT_RKT0_E_clIS2_iEEDaSI_SL_) ;  /* 0xfffdcd0000007944 */ /* 0x002fea0003c3ffff */
[----:B------:R-:W-:Y:S02]  /*30790*/  MOV R4, 0x307b0 ;  /* 0x000307b000047802 */ /* 0x000fe40000000f00 */
[----:B-1---5:R-:W-:Y:S05]  /*307a0*/  CALL.REL.NOINC `($_ZN7cutlass13device_kernelIN5flash19enable_sm80_to_sm89INS1_16FlashAttnBwdSm80INS1_25CollectiveMainloopBwdSm80ILi2ELi2EN4cute5tupleIJNS5_1CILi128EEES8_NS7_ILi64EEEEEENS_10bfloat16_tEfNS_4arch4Sm80ELb0ELb1ELb1ELb0ELb0ELb0ELb0ELb0ELi2ELi4ELi4ELi4ELb0EEENS1_21CollectiveEpilogueBwdISA_SB_SD_Li256ELb0ELb0ELi2EEENS1_19SingleTileSchedulerILb0ELb0ELb0ELi128EEEEEEEEEvNT_6ParamsE$_ZZN4cute12filter_tupleINS_5tupleIJNS_10UnderscoreES2_NS_1CILi0EEEEEENS1_IJNS1_IJNS3_ILi1EEES4_EEEiNS3_ILi1024EEEEEEZNS_5sliceIS5_S9_EEDaRKT_RKT0_EUlRKT_RKT0_E_EEDaSD_SG_OT1_ENKUlDpSJ_E_clIJNS1_IJS7_EEENS1_IJiEEENS1_IJEEEEEEDaSQ_) ;  /* 0xfffdb97000007944 */ /* 0x022fea0003c3ffff */
[----:B------:R-:W-:Y:S02]  /*307b0*/  MOV R69, R27 ;  /* 0x0000001b00457202 */ /* 0x000fe40000000f00 */
[----:B------:R-:W-:-:S02]  /*307c0*/  MOV R6, 0x307e0 ;  /* 0x000307e000067802 */ /* 0x000fc40000000f00 */
[----:B-1---5:R-:W-:Y:S05]  /*307d0*/  CALL.REL.NOINC `($_ZN7cutlass13device_kernelIN5flash19enable_sm80_to_sm89INS1_16FlashAttnBwdSm80INS1_25CollectiveMainloopBwdSm80ILi2ELi2EN4cute5tupleIJNS5_1CILi128EEES8_NS7_ILi64EEEEEENS_10bfloat16_tEfNS_4arch4Sm80ELb0ELb1ELb1ELb0ELb0ELb0ELb0ELb0ELi2ELi4ELi4ELi4ELb0EEENS1_21CollectiveEpilogueBwdISA_SB_SD_Li256ELb0ELb0ELi2EEENS1_19SingleTileSchedulerILb0ELb0ELb0ELi128EEEEEEEEEvNT_6ParamsE$_ZN4cute5tupleIJNS0_IJNS0_IJNS_1CILi8EEENS1_ILi1EEEEEENS1_ILi2EEEEEENS0_IJNS0_IJS3_NS1_ILi0EEEEEEiEEEEEC2ERKS6_RKS9_) ;  /* 0xfffdac7000007944 */ /* 0x022fea0003c3ffff */
[----:B-1----:R1:W5:Y:S01]  /*307e0*/  LDL R3, [R1+0x758] ;  /* 0x0007580001037983 */ /* 0x0023620000100800 */
[----:B------:R-:W-:-:S02]  /*307f0*/  MOV R69, R27 ;  /* 0x0000001b00457202 */ /* 0x000fc40000000f00 */
[----:B------:R-:W-:Y:S02]  /*30800*/  MOV R6, 0x30820 ;  /* 0x0003082000067802 */ /* 0x000fe40000000f00 */
[----:B-1---5:R-:W-:Y:S05]  /*30810*/  CALL.REL.NOINC `($_ZN7cutlass13device_kernelIN5flash19enable_sm80_to_sm89INS1_16FlashAttnBwdSm80INS1_25CollectiveMainloopBwdSm80ILi2ELi2EN4cute5tupleIJNS5_1CILi128EEES8_NS7_ILi64EEEEEENS_10bfloat16_tEfNS_4arch4Sm80ELb0ELb1ELb1ELb0ELb0ELb0ELb0ELb0ELi2ELi4ELi4ELi4ELb0EEENS1_21CollectiveEpilogueBwdISA_SB_SD_Li256ELb0ELb0ELi2EEENS1_19SingleTileSchedulerILb0ELb0ELb0ELi128EEEEEEEEEvNT_6ParamsE$_ZN4cute3eso3ESOILb0ELb1EJNS_6LayoutINS_5tupleIJNS3_IJNS_1CILi8EEENS4_ILi1EEEEEENS4_ILi2EEEEEENS3_IJNS3_IJS6_NS4_ILi0EEEEEEiEEEEESA_EEC2ERKSD_RKSA_) ;  /* 0xfffd75a000007944 */ /* 0x022fea0003c3ffff */
[----:B------:R2:W5:Y:S01]  /*30820*/  LDL R4, [R1+0x758] ;  /* 0x0007580001047983 */ /* 0x0005620000100800 */
[----:B------:R-:W-:Y:S01]  /*30830*/  IMAD.MOV.U32 R9, RZ, RZ, R27 ;  /* 0x000000ffff097224 */ /* 0x000fe200078e001b */
[----:B-1----:R-:W-:Y:S01]  /*30840*/  MOV R2, R56 ;  /* 0x0000003800027202 */ /* 0x002fe20000000f00 */
[----:B------:R-:W-:Y:S01]  /*30850*/  IMAD.MOV.U32 R3, RZ, RZ, R57 ;  /* 0x000000ffff037224 */ /* 0x000fe200078e0039 */
[----:B------:R-:W-:Y:S02]  /*30860*/  MOV R8, 0x30880 ;  /* 0x0003088000087802 */ /* 0x000fe40000000f00 */
[----:B--2--5:R-:W-:Y:S05]  /*30870*/  CALL.REL.NOINC `($_ZN7cutlass13device_kernelIN5flash19enable_sm80_to_sm89INS1_16FlashAttnBwdSm80INS1_25CollectiveMainloopBwdSm80ILi2ELi2EN4cute5tupleIJNS5_1CILi128EEES8_NS7_ILi64EEEEEENS_10bfloat16_tEfNS_4arch4Sm80ELb0ELb1ELb1ELb0ELb0ELb0ELb0ELb0ELi2ELi4ELi4ELi4ELb0EEENS1_21CollectiveEpilogueBwdISA_SB_SD_Li256ELb0ELb0ELi2EEENS1_19SingleTileSchedulerILb0ELb0ELb0ELi128EEEEEEEEEvNT_6ParamsE$_ZN4cute8smem_ptrIPN7cutlass10bfloat16_tEECI1NS_12iter_adaptorIS3_S4_EEES3_) ;  /* 0xfffdb2f000007944 */ /* 0x024fea0003c3ffff */
[----:B-1----:R-:W2:Y:S01]  /*30880*/  LDL.64 R2, [R1+0x758] ;  /* 0x0007580001027983 */ /* 0x002ea20000100a00 */
[----:B------:R-:W-:Y:S01]  /*30890*/  IMAD.MOV.U32 R6, RZ, RZ, R4 ;  /* 0x000000ffff067224 */ /* 0x000fe200078e0004 */
[----:B------:R-:W-:Y:S01]  /*308a0*/  MOV R69, R27 ;  /* 0x0000001b00457202 */ /* 0x000fe20000000f00 */
[----:B------:R-:W-:Y:S01]  /*308b0*/  IMAD.MOV.U32 R61, RZ, RZ, R26 ;  /* 0x000000ffff3d7224 */ /* 0x000fe200078e001a */
[----:B------:R-:W-:Y:S01]  /*308c0*/  MOV R4, 0x308f0 ;  /* 0x000308f000047802 */ /* 0x000fe20000000f00 */
[----:B--2---:R1:W-:Y:S04]  /*308d0*/  STL.64 [R1+0x770], R2 ;  /* 0x0007700201007387 */ /* 0x0043e80000100a00 */
[----:B-1----:R-:W-:Y:S05]  /*308e0*/  CALL.REL.NOINC `($_ZN7cutlass13device_kernelIN5flash19enable_sm80_to_sm89INS1_16FlashAttnBwdSm80INS1_25CollectiveMainloopBwdSm80ILi2ELi2EN4cute5tupleIJNS5_1CILi128EEES8_NS7_ILi64EEEEEENS_10bfloat16_tEfNS_4arch4Sm80ELb0ELb1ELb1ELb0ELb0ELb0ELb0ELb0ELi2ELi4ELi4ELi4ELb0EEENS1_21CollectiveEpilogueBwdISA_SB_SD_Li256ELb0ELb0ELi2EEENS1_19SingleTileSchedulerILb0ELb0ELb0ELi128EEEEEEEEEvNT_6ParamsE$_ZN4cute3eso3ESOILb0ELb0EJNS_6LayoutINS_5tupleIJNS3_IJNS_1CILi8EEENS4_ILi1EEEEEENS4_ILi2EEEEEENS3_IJNS3_IJS6_NS4_ILi0EEEEEEiEEEEENS_10ViewEngineINS_8smem_ptrIPN7cutlass10bfloat16_tEEEEEEEC2ERKSD_RKSK_) ;  /* 0xfffd68f000007944 */ /* 0x002fea0003c3ffff */
[----:B------:R2:W5:Y:S04]  /*308f0*/  LDL R13, [R1+0x758] ;  /* 0x00075800010d7983 */ /* 0x0005680000100800 */
[----:B------:R2:W5:Y:S01]  /*30900*/  LDL.64 R10, [R1+0x760] ;  /* 0x00076000010a7983 */ /* 0x0005620000100a00 */
[----:B------:R-:W-:Y:S01]  /*30910*/  IMAD.MOV.U32 R69, RZ, RZ, R27 ;  /* 0x000000ffff457224 */ /* 0x000fe200078e001b */
[----:B-1----:R-:W-:Y:S01]  /*30920*/  MOV R8, R50 ;  /* 0x0000003200087202 */ /* 0x002fe20000000f00 */
[----:B------:R-:W-:Y:S01]  /*30930*/  IMAD.MOV.U32 R9, RZ, RZ, R51 ;  /* 0x000000ffff097224 */ /* 0x000fe200078e0033 */
[----:B------:R-:W-:-:S02]  /*30940*/  MOV R6, 0x30960 ;  /* 0x0003096000067802 */ /* 0x000fc40000000f00 */
[----:B--2--5:R-:W-:Y:S05]  /*30950*/  CALL.REL.NOINC `($_ZN7cutlass13device_kernelIN5flash19enable_sm80_to_sm89INS1_16FlashAttnBwdSm80INS1_25CollectiveMainloopBwdSm80ILi2ELi2EN4cute5tupleIJNS5_1CILi128EEES8_NS7_ILi64EEEEEENS_10bfloat16_tEfNS_4arch4Sm80ELb0ELb1ELb1ELb0ELb0ELb0ELb0ELb0ELi2ELi4ELi4ELi4ELb0EEENS1_21CollectiveEpilogueBwdISA_SB_SD_Li256ELb0ELb0ELi2EEENS1_19SingleTileSchedulerILb0ELb0ELb0ELi128EEEEEEEEEvNT_6ParamsE$_ZN4cute3eso3ESOILb1ELb0EJNS_6LayoutINS_5tupleIJNS3_IJNS3_IJNS_1CILi4EEENS4_ILi2EEEEEENS4_ILi1EEEEEES6_EEENS3_IJNS3_IJNS3_IJS8_NS4_ILi32EEEEEENS4_ILi0EEEEEENS4_ILi64EEEEEEEENS_10ViewEngineIPN7cutlass10bfloat16_tEEEEEC2ERKSH_RKSM_) ;  /* 0xfffd909000007944 */ /* 0x024fea0003c3ffff */
[----:B------:R2:W5:Y:S01]  /*30960*/  LDL.64 R4, [R1+0x758] ;  /* 0x0007580001047983 */ /* 0x0005620000100a00 */
[----:B------:R-:W-:-:S02]  /*30970*/  MOV R3, R13 ;  /* 0x0000000d00037202 */ /* 0x000fc40000000f00 */
[----:B-1----:R-:W-:Y:S02]  /*30980*/  MOV R8, 0x309a0 ;  /* 0x000309a000087802 */ /* 0x002fe40000000f00 */
[----:B--2--5:R-:W-:Y:S05]  /*30990*/  CALL.REL.NOINC `($_ZN7cutlass13device_kernelIN5flash19enable_sm80_to_sm89INS1_16FlashAttnBwdSm80INS1_25CollectiveMainloopBwdSm80ILi2ELi2EN4cute5tupleIJNS5_1CILi128EEES8_NS7_ILi64EEEEEENS_10bfloat16_tEfNS_4arch4Sm80ELb0ELb1ELb1ELb0ELb0ELb0ELb0ELb0ELi2ELi4ELi4ELi4ELb0EEENS1_21CollectiveEpilogueBwdISA_SB_SD_Li256ELb0ELb0ELi2EEENS1_19SingleTileSchedulerILb0ELb0ELb0ELi128EEEEEEEEEvNT_6ParamsE$_ZZN4cute4takeILi1ELi2ENS_5tupleIJNS1_IJNS_1CILi1EEENS2_ILi0EEEEEEiEEEEEDaRKT1_ENKUlDpRKT_E_clIJiEEEDaSD_) ;  /* 0xfffdc85000007944 */ /* 0x024fea0003c3ffff */
[----:B------:R-:W-:Y:S02]  /*309a0*/  MOV R69, R27 ;  /* 0x0000001b00457202 */ /* 0x000fe40000000f00 */
[----:B------:R-:W-:Y:S02]  /*309b0*/  MOV R6, 0x309d0 ;  /* 0x000309d000067802 */ /* 0x000fe40000000f00 */
[----:B-1---5:R-:W-:Y:S05]  /*309c0*/  CALL.REL.NOINC `($_ZN7cutlass13device_kernelIN5flash19enable_sm80_to_sm89INS1_16FlashAttnBwdSm80INS1_25CollectiveMainloopBwdSm80ILi2ELi2EN4cute5tupleIJNS5_1CILi128EEES8_NS7_ILi64EEEEEENS_10bfloat16_tEfNS_4arch4Sm80ELb0ELb1ELb1ELb0ELb0ELb0ELb0ELb0ELi2ELi4ELi4ELi4ELb0EEENS1_21CollectiveEpilogueBwdISA_SB_SD_Li256ELb0ELb0ELi2EEENS1_19SingleTileSchedulerILb0ELb0ELb0ELi128EEEEEEEEEvNT_6ParamsE$_ZN4cute3eso3ESOILb1ELb0EJNS_5tupleIJNS_1CILi1EEENS3_ILi0EEEEEENS2_IJiEEEEEC2ERKS6_RKS7_) ;  /* 0xfffd88f000007944 */ /* 0x022fea0003c3ffff */
[----:B-1----:R1:W5:Y:S01]  /*309d0*/  LDL R3, [R1+0x758] ;  /* 0x0007580001037983 */ /* 0x0023620000100800 */
[----:B------:R-:W-:Y:S02]  /*309e0*/  MOV R69, R27 ;  /* 0x0000001b00457202 */ /* 0x000fe40000000f00 */
[----:B------:R-:W-:Y:S02]  /*309f0*/  MOV R6, 0x30a10 ;  /* 0x00030a1000067802 */ /* 0x000fe40000000f00 */
[----:B-1---5:R-:W-:Y:S05]  /*30a00*/  CALL.REL.NOINC `($_ZN7cutlass13device_kernelIN5flash19enable_sm80_to_sm89INS1_16FlashAttnBwdSm80INS1_25CollectiveMainloopBwdSm80ILi2ELi2EN4cute5tupleIJNS5_1CILi128EEES8_NS7_ILi64EEEEEENS_10bfloat16_tEfNS_4arch4Sm80ELb0ELb1ELb1ELb0ELb0ELb0ELb0ELb0ELi2ELi4ELi4ELi4ELb0EEENS1_21CollectiveEpilogueBwdISA_SB_SD_Li256ELb0ELb0ELi2EEENS1_19SingleTileSchedulerILb0ELb0ELb0ELi128EEEEEEEEEvNT_6ParamsE$_ZN4cute5tupleIJNS0_IJNS0_IJNS_1CILi8EEENS1_ILi1EEEEEENS0_IJNS1_ILi2EEEEEEEEENS0_IJNS0_IJS3_NS1_ILi0EEEEEENS0_IJiEEEEEEEEC2ERKS7_RKSB_) ;  /* 0xfffdaa0000007944 */ /* 0x022fea0003c3ffff */
[----:B------:R2:W5:Y:S01]  /*30a10*/  LDL R8, [R1+0x758] ;  /* 0x0007580001087983 */ /* 0x0005620000100800 */
[----:B------:R-:W-:Y:S01]  /*30a20*/  IMAD.MOV.U32 R69, RZ, RZ, R27 ;  /* 0x000000ffff457224 */ /* 0x000fe200078e001b */
[----:B------:R-:W-:Y:S02]  /*30a30*/  MOV R61, R26 ;  /* 0x0000001a003d7202 */ /* 0x000fe40000000f00 */
[----:B------:R2:W-:Y:S01]  /*30a40*/  STL.64 [R1+0x770], R10 ;  /* 0x0007700a01007387 */ /* 0x0005e20000100a00 */
[----:B------:R-:W-:-:S03]  /*30a50*/  MOV R6, 0x30a70 ;  /* 0x00030a7000067802 */ /* 0x000fc60000000f00 */
[----:B-12--5:R-:W-:Y:S05]  /*30a60*/  CALL.REL.NOINC `($_ZN7cutlass13device_kernelIN5flash19enable_sm80_to_sm89INS1_16FlashAttnBwdSm80INS1_25CollectiveMainloopBwdSm80ILi2ELi2EN4cute5tupleIJNS5_1CILi128EEES8_NS7_ILi64EEEEEENS_10bfloat16_tEfNS_4arch4Sm80ELb0ELb1ELb1ELb0ELb0ELb0ELb0ELb0ELi2ELi4ELi4ELi4ELb0EEENS1_21CollectiveEpilogueBwdISA_SB_SD_Li256ELb0ELb0ELi2EEENS1_19SingleTileSchedulerILb0ELb0ELb0ELi128EEEEEEEEEvNT_6ParamsE$_ZN4cute3eso3ESOILb0ELb0EJNS_6LayoutINS_5tupleIJNS3_IJNS_1CILi8EEENS4_ILi1EEEEEENS3_IJNS4_ILi2EEEEEEEEENS3_IJNS3_IJS6_NS4_ILi0EEEEEENS3_IJiEEEEEEEENS_10ViewEngineINS_8smem_ptrIPN7cutlass10bfloat16_tEEEEEEEC2ERKSF_RKSM_) ;  /* 0xfffd670000007944 */ /* 0x026fea0003c3ffff */
[----:B-1----:R1:W5:Y:S04]  /*30a70*/  LDL R10, [R1+0x758] ;  /* 0x00075800010a7983 */ /* 0x0023680000100800 */
[----:B------:R1:W5:Y:S01]  /*30a80*/  LDL.64 R16, [R1+0x760] ;  /* 0x0007600001107983 */ /* 0x0003620000100a00 */
[----:B------:R-:W-:-:S02]  /*30a90*/  MOV R69, R27 ;  /* 0x0000001b00457202 */ /* 0x000fc40000000f00 */
[----:B------:R-:W-:Y:S02]  /*30aa0*/  MOV R6, 0x30ac0 ;  /* 0x00030ac000067802 */ /* 0x000fe40000000f00 */
[----:B-1---5:R-:W-:Y:S05]  /*30ab0*/  CALL.REL.NOINC `($_ZN7cutlass13device_kernelIN5flash19enable_sm80_to_sm89INS1_16FlashAttnBwdSm80INS1_25CollectiveMainloopBwdSm80ILi2ELi2EN4cute5tupleIJNS5_1CILi128EEES8_NS7_ILi64EEEEEENS_10bfloat16_tEfNS_4arch4Sm80ELb0ELb1ELb1ELb0ELb0ELb0ELb0ELb0ELi2ELi4ELi4ELi4ELb0EEENS1_21CollectiveEpilogueBwdISA_SB_SD_Li256ELb0ELb0ELi2EEENS1_19SingleTileSchedulerILb0ELb0ELb0ELi128EEEEEEEEEvNT_6ParamsE$_ZN4cute3eso3ESOILb1ELb0EJNS_6LayoutINS_5tupleIJNS3_IJNS3_IJNS_1CILi4EEENS4_ILi2EEEEEENS4_ILi1EEEEEENS3_IJS6_EEEEEENS3_IJNS3_IJNS3_IJS8_NS4_ILi32EEEEEENS4_ILi0EEEEEENS3_IJNS4_ILi64EEEEEEEEEEENS_10ViewEngineIPN7cutlass10bfloat16_tEEEEEC2ERKSJ_RKSO_) ;  /* 0xfffd8ef000007944 */ /* 0x022fea0003c3ffff */
[----:B-1----:R1:W5:Y:S01]  /*30ac0*/  LDL.64 R2, [R1+0x758] ;  /* 0x0007580001027983 */ /* 0x0023620000100a00 */
[----:B------:R-:W-:Y:S02]  /*30ad0*/  MOV R69, R27 ;  /* 0x0000001b00457202 */ /* 0x000fe40000000f00 */
[----:B------:R-:W-:Y:S02]  /*30ae0*/  MOV R6, 0x30b00 ;  /* 0x00030b0000067802 */ /* 0x000fe40000000f00 */
[----:B-1---5:R-:W-:Y:S05]  /*30af0*/  CALL.REL.NOINC `($_ZN7cutlass13device_kernelIN5flash19enable_sm80_to_sm89INS1_16FlashAttnBwdSm80INS1_25CollectiveMainloopBwdSm80ILi2ELi2EN4cute5tupleIJNS5_1CILi128EEES8_NS7_ILi64EEEEEENS_10bfloat16_tEfNS_4arch4Sm80ELb0ELb1ELb1ELb0ELb0ELb0ELb0ELb0ELi2ELi4ELi4ELi4ELb0EEENS1_21CollectiveEpilogueBwdISA_SB_SD_Li256ELb0ELb0ELi2EEENS1_19SingleTileSchedulerILb0ELb0ELb0ELi128EEEEEEEEEvNT_6ParamsE$_ZN4cute3eso3ESOILb1ELb0EJNS_6LayoutINS_5tupleIJNS3_IJNS3_IJNS3_IJNS_1CILi4EEENS4_ILi2EEEEEENS4_ILi1EEEEEES8_EEENS3_IJNS3_IJNS3_IJS8_S8_EEES8_EEES6_EEEEEENS3_IJNS3_IJNS3_IJNS3_IJS8_NS4_ILi32EEEEEENS4_ILi0EEEEEESH_EEENS3_IJNS3_IJNS3_IJSH_SH_EEESH_EEENS4_ILi64EEEEEEEEEEENS_10ViewEngineIPN7cutlass10bfloat16_tEEEEEC2ERKSP_RKSU_) ;  /* 0xfffd8da000007944 */ /* 0x022fea0003c3ffff */
[----:B------:R2:W5:Y:S01]  /*30b00*/  LDL.64 R8, [R1+0x758] ;  /* 0x0007580001087983 */ /* 0x0005620000100a00 */
[----:B-1----:R-:W-:Y:S01]  /*30b10*/  IMAD.MOV.U32 R3, RZ, RZ, R10 ;  /* 0x000000ffff037224 */ /* 0x002fe200078e000a */
[----:B------:R-:W-:Y:S02]  /*30b20*/  MOV R69, R27 ;  /* 0x0000001b00457202 */ /* 0x000fe40000000f00 */
[----:B------:R-:W-:Y:S02]  /*30b30*/  MOV R4, 0x30b50 ;  /* 0x00030b5000047802 */ /* 0x000fe40000000f00 */
[----:B--2--5:R-:W-:Y:S05]  /*30b40*/  CALL.REL.NOINC `($_ZN7cutlass13device_kernelIN5flash19enable_sm80_to_sm89INS1_16FlashAttnBwdSm80INS1_25CollectiveMainloopBwdSm80ILi2ELi2EN4cute5tupleIJNS5_1CILi128EEES8_NS7_ILi64EEEEEENS_10bfloat16_tEfNS_4arch4Sm80ELb0ELb1ELb1ELb0ELb0ELb0ELb0ELb0ELi2ELi4ELi4ELi4ELb0EEENS1_21CollectiveEpilogueBwdISA_SB_SD_Li256ELb0ELb0ELi2EEENS1_19SingleTileSchedulerILb0ELb0ELb0ELi128EEEEEEEEEvNT_6ParamsE$_ZN4cute5tupleIJNS0_IJNS_1CILi2EEEEEENS0_IJiEEEEEC2ERKS3_RKS4_) ;  /* 0xfffdab1000007944 */ /* 0x024fea0003c3ffff */
[----:B-1----:R-:W2:Y:S01]  /*30b50*/  LDL R3, [R1+0x758] ;  /* 0x0007580001037983 */ /* 0x002ea20000100800 */
[----:B------:R-:W-:Y:S02]  /*30b60*/  MOV R2, R58 ;  /* 0x0000003a00027202 */ /* 0x000fe40000000f00 */
[----:B------:R-:W-:Y:S01]  /*30b70*/  MOV R14, 0x30ba0 ;  /* 0x00030ba0000e7802 */ /* 0x000fe20000000f00 */
[----:B--2---:R1:W-:Y:S04]  /*30b80*/  STL [R12], R3 ;  /* 0x000000030c007387 */ /* 0x0043e80000100800 */
[----:B-1----:R-:W-:Y:S05]  /*30b90*/  CALL.REL.NOINC `($_ZN7cutlass13device_kernelIN5flash19enable_sm80_to_sm89INS1_16FlashAttnBwdSm80INS1_25CollectiveMainloopBwdSm80ILi2ELi2EN4cute5tupleIJNS5_1CILi128EEES8_NS7_ILi64EEEEEENS_10bfloat16_tEfNS_4arch4Sm80ELb0ELb1ELb1ELb0ELb0ELb0ELb0ELb0ELi2ELi4ELi4ELi4ELb0EEENS1_21CollectiveEpilogueBwdISA_SB_SD_Li256ELb0ELb0ELi2EEENS1_19SingleTileSchedulerILb0ELb0ELb0ELi128EEEEEEEEEvNT_6ParamsE$_ZZN4cute14logical_divideINS_5tupleIJNS1_IJNS_1CILi8EEENS2_ILi1EEEEEENS1_IJNS2_ILi2EEEEEEEEENS1_IJNS1_IJS4_NS2_ILi0EEEEEENS1_IJiEEEEEENS1_IJS5_NS_6LayoutIS4_S9_EEEEEEEDaRKNSD_IT_T0_EERKT1_ENKUlRKT_RKT0_E_clINSD_IS7_SB_EESE_EEDaSQ_ST_) ;  /* 0xfffdc18000007944 */ /* 0x002fea0003c3ffff */
[----:B------:R-:W-:Y:S02]  /*30ba0*/  MOV R69, R27 ;  /* 0x0000001b00457202 */ /* 0x000fe40000000f00 */
[----:B------:R-:W-:-:S02]  /*30bb0*/  MOV R4, 0x30bd0 ;  /* 0x00030bd000047802 */ /* 0x000fc40000000f00 */
[----:B-1---5:R-:W-:Y:S05]  /*30bc0*/  CALL.REL.NOINC `($_ZN7cutlass13device_kernelIN5flash19enable_sm80_to_sm89INS1_16FlashAttnBwdSm80INS1_25CollectiveMainloopBwdSm80ILi2ELi2EN4cute5tupleIJNS5_1CILi128EEES8_NS7_ILi64EEEEEENS_10bfloat16_tEfNS_4arch4Sm80ELb0ELb1ELb1ELb0ELb0ELb0ELb0ELb0ELi2ELi4ELi4ELi4ELb0EEENS1_21CollectiveEpilogueBwdISA_SB_SD_Li256ELb0ELb0ELi2EEENS1_19SingleTileSchedulerILb0ELb0ELb0ELi128EEEEEEEEEvNT_6ParamsE$_ZN4cute3eso3ESOILb1ELb0EJNS_5tupleIJNS2_IJNS_1CILi1EEENS3_ILi0EEEEEENS2_IJS5_S5_EEEEEENS2_IJS5_iEEEEEC2ERKS8_RKS9_) ;  /* 0xfffd81d000007944 */ /* 0x022fea0003c3ffff */
[----:B-1----:R1:W5:Y:S01]  /*30bd0*/  LDL R3, [R1+0x758] ;  /* 0x0007580001037983 */ /* 0x0023620000100800 */
[----:B------:R-:W-:-:S02]  /*30be0*/  MOV R69, R27 ;  /* 0x0000001b00457202 */ /* 0x000fc40000000f00 */
[----:B------:R-:W-:Y:S02]  /*30bf0*/  MOV R4, 0x30c10 ;  /* 0x00030c1000047802 */ /* 0x000fe40000000f00 */
[----:B-1---5:R-:W-:Y:S05]  /*30c00*/  CALL.REL.NOINC `($_ZN7cutlass13device_kernelIN5flash19enable_sm80_to_sm89INS1_16FlashAttnBwdSm80INS1_25CollectiveMainloopBwdSm80ILi2ELi2EN4cute5tupleIJNS5_1CILi128EEES8_NS7_ILi64EEEEEENS_10bfloat16_tEfNS_4arch4Sm80ELb0ELb1ELb1ELb0ELb0ELb0ELb0ELb0ELi2ELi4ELi4ELi4ELb0EEENS1_21CollectiveEpilogueBwdISA_SB_SD_Li256ELb0ELb0ELi2EEENS1_19SingleTileSchedulerILb0ELb0ELb0ELi128EEEEEEEEEvNT_6ParamsE$_ZN4cute5tupleIJNS0_IJNS0_IJNS0_IJNS_1CILi8EEENS1_ILi1EEEEEENS0_IJS3_S3_EEEEEENS0_IJS3_NS1_ILi2EEEEEEEEENS0_IJNS0_IJNS0_IJS3_NS1_ILi0EEEEEENS0_IJSA_SA_EEEEEENS0_IJSA_iEEEEEEEEC2ERKS9_RKSF_) ;  /* 0xfffda5f000007944 */ /* 0x022fea0003c3ffff */
[----:B-1----:R1:W5:Y:S01]  /*30c10*/  LDL R3, [R1+0x758] ;  /* 0x0007580001037983 */ /* 0x0023620000100800 */
[----:B------:R-:W-:Y:S02]  /*30c20*/  MOV R69, R27 ;  /* 0x0000001b00457202 */ /* 0x000fe40000000f00 */
[----:B------:R-:W-:Y:S02]  /*30c30*/  MOV R4, 0x30c50 ;  /* 0x00030c5000047802 */ /* 0x000fe40000000f00 */
[----:B-1---5:R-:W-:Y:S05]  /*30c40*/  CALL.REL.NOINC `($_ZN7cutlass13device_kernelIN5flash19enable_sm80_to_sm89INS1_16FlashAttnBwdSm80INS1_25CollectiveMainloopBwdSm80ILi2ELi2EN4cute5tupleIJNS5_1CILi128EEES8_NS7_ILi64EEEEEENS_10bfloat16_tEfNS_4arch4Sm80ELb0ELb1ELb1ELb0ELb0ELb0ELb0ELb0ELi2ELi4ELi4ELi4ELb0EEENS1_21CollectiveEpilogueBwdISA_SB_SD_Li256ELb0ELb0ELi2EEENS1_19SingleTileSchedulerILb0ELb0ELb0ELi128EEEEEEEEEvNT_6ParamsE$_ZN4cute3eso3ESOILb1ELb0EJNS_5tupleIJNS2_IJNS_1CILi1EEENS3_ILi0EEEEEENS2_IJS5_S5_EEEEEENS2_IJS5_iEEEEEC2ERKS8_RKS9_) ;  /* 0xfffd815000007944 */ /* 0x022fea0003c3ffff */
[----:B-1----:R1:W5:Y:S01]  /*30c50*/  LDL R3, [R1+0x758] ;  /* 0x0007580001037983 */ /* 0x0023620000100800 */
[----:B------:R-:W-:Y:S02]  /*30c60*/  MOV R69, R27 ;  /* 0x0000001b00457202 */ /* 0x000fe40000000f00 */
[----:B------:R-:W-:Y:S02]  /*30c70*/  MOV R4, 0x30c90 ;  /* 0x00030c9000047802 */ /* 0x000fe40000000f00 */
[----:B-1---5:R-:W-:Y:S05]  /*30c80*/  CALL.REL.NOINC `($_ZN7cutlass13device_kernelIN5flash19enable_sm80_to_sm89INS1_16FlashAttnBwdSm80INS1_25CollectiveMainloopBwdSm80ILi2ELi2EN4cute5tupleIJNS5_1CILi128EEES8_NS7_ILi64EEEEEENS_10bfloat16_tEfNS_4arch4Sm80ELb0ELb1ELb1ELb0ELb0ELb0ELb0ELb0ELi2ELi4ELi4ELi4ELb0EEENS1_21CollectiveEpilogueBwdISA_SB_SD_Li256ELb0ELb0ELi2EEENS1_19SingleTileSchedulerILb0ELb0ELb0ELi128EEEEEEEEEvNT_6ParamsE$_ZN4cute3eso3ESOILb1ELb0EJNS_5tupleIJNS_1CILi0EEES4_EEEiEEC2ERKS5_RKi) ;  /* 0xfffd854000007944 */ /* 0x022fea0003c3ffff */
[----:B-1----:R1:W5:Y:S01]  /*30c90*/  LDL R3, [R1+0x758] ;  /* 0x0007580001037983 */ /* 0x0023620000100800 */
[----:B------:R-:W-:Y:S02]  /*30ca0*/  MOV R69, R27 ;  /* 0x0000001b00457202 */ /* 0x000fe40000000f00 */
[----:B------:R-:W-:Y:S02]  /*30cb0*/  MOV R4, 0x30cd0 ;  /* 0x00030cd000047802 */ /* 0x000fe40000000f00 */
[----:B-1---5:R-:W-:Y:S05]  /*30cc0*/  CALL.REL.NOINC `($_ZN7cutlass13device_kernelIN5flash19enable_sm80_to_sm89INS1_16FlashAttnBwdSm80INS1_25CollectiveMainloopBwdSm80ILi2ELi2EN4cute5tupleIJNS5_1CILi128EEES8_NS7_ILi64EEEEEENS_10bfloat16_tEfNS_4arch4Sm80ELb0ELb1ELb1ELb0ELb0ELb0ELb0ELb0ELi2ELi4ELi4ELi4ELb0EEENS1_21CollectiveEpilogueBwdISA_SB_SD_Li256ELb0ELb0ELi2EEENS1_19SingleTileSchedulerILb0ELb0ELb0ELi128EEEEEEEEEvNT_6ParamsE$_ZN4cute3eso3ESOILb1ELb0EJNS_5tupleIJNS2_IJNS_1CILi1EEENS3_ILi0EEEEEES5_EEENS2_IJNS2_IJS5_S5_EEEiEEEEEC2ERKS7_RKS9_) ;  /* 0xfffd811000007944 */ /* 0x022fea0003c3ffff */
[----:B-1----:R1:W5:Y:S01]  /*30cd0*/  LDL R3, [R1+0x758] ;  /* 0x0007580001037983 */ /* 0x0023620000100800 */
[----:B------:R-:W-:-:S02]  /*30ce0*/  MOV R69, R27 ;  /* 0x0000001b00457202 */ /* 0x000fc40000000f00 */
[----:B------:R-:W-:Y:S02]  /*30cf0*/  MOV R4, 0x30d10 ;  /* 0x00030d1000047802 */ /* 0x000fe40000000f00 */
[----:B-1---5:R-:W-:Y:S05]  /*30d00*/  CALL.REL.NOINC `($_ZN7cutlass13device_kernelIN5flash19enable_sm80_to_sm89INS1_16FlashAttnBwdSm80INS1_25CollectiveMainloopBwdSm80ILi2ELi2EN4cute5tupleIJNS5_1CILi128EEES8_NS7_ILi64EEEEEENS_10bfloat16_tEfNS_4arch4Sm80ELb0ELb1ELb1ELb0ELb0ELb0ELb0ELb0ELi2ELi4ELi4ELi4ELb0EEENS1_21CollectiveEpilogueBwdISA_SB_SD_Li256ELb0ELb0ELi2EEENS1_19SingleTileSchedulerILb0ELb0ELb0ELi128EEEEEEEEEvNT_6ParamsE$_ZN4cute5tupleIJNS0_IJNS0_IJNS0_IJNS_1CILi8EEENS1_ILi1EEEEEES3_EEENS0_IJNS0_IJS3_S3_EEENS1_ILi2EEEEEEEEENS0_IJNS0_IJNS0_IJS3_NS1_ILi0EEEEEESA_EEENS0_IJNS0_IJSA_SA_EEEiEEEEEEEEC2ERKS9_RKSF_) ;  /* 0xfffda53000007944 */ /* 0x022fea0003c3ffff */
[----:B------:R2:W5:Y:S01]  /*30d10*/  LDL R6, [R1+0x758] ;  /* 0x0007580001067983 */ /* 0x0005620000100800 */
[----:B------:R-:W-:Y:S01]  /*30d20*/  IMAD.MOV.U32 R69, RZ, RZ, R27 ;  /* 0x000000ffff457224 */ /* 0x000fe200078e001b */
[----:B------:R-:W-:Y:S02]  /*30d30*/  MOV R61, R26 ;  /* 0x0000001a003d7202 */ /* 0x000fe40000000f00 */
[----:B------:R2:W-:Y:S01]  /*30d40*/  STL.64 [R1+0x770], R16 ;  /* 0x0007701001007387 */ /* 0x0005e20000100a00 */
[----:B------:R-:W-:-:S03]  /*30d50*/  MOV R4, 0x30d70 ;  /* 0x00030d7000047802 */ /* 0x000fc60000000f00 */
[----:B-12--5:R-:W-:Y:S05]  /*30d60*/  CALL.REL.NOINC `($_ZN7cutlass13device_kernelIN5flash19enable_sm80_to_sm89INS1_16FlashAttnBwdSm80INS1_25CollectiveMainloopBwdSm80ILi2ELi2EN4cute5tupleIJNS5_1CILi128EEES8_NS7_ILi64EEEEEENS_10bfloat16_tEfNS_4arch4Sm80ELb0ELb1ELb1ELb0ELb0ELb0ELb0ELb0ELi2ELi4ELi4ELi4ELb0EEENS1_21CollectiveEpilogueBwdISA_SB_SD_Li256ELb0ELb0ELi2EEENS1_19SingleTileSchedulerILb0ELb0ELb0ELi128EEEEEEEEEvNT_6ParamsE$_ZN4cute3eso3ESOILb0ELb0EJNS_6LayoutINS_5tupleIJNS3_IJNS3_IJNS_1CILi8EEENS4_ILi1EEEEEES6_EEENS3_IJNS3_IJS6_S6_EEENS4_ILi2EEEEEEEEENS3_IJNS3_IJNS3_IJS6_NS4_ILi0EEEEEESD_EEENS3_IJNS3_IJSD_SD_EEEiEEEEEEEENS_10ViewEngineINS_8smem_ptrIPN7cutlass10bfloat16_tEEEEEEEC2ERKSJ_RKSQ_) ;  /* 0xfffd5e9000007944 */ /* 0x026fea0003c3ffff */
[----:B-1----:R1:W5:Y:S04]  /*30d70*/  LDL R10, [R1+0x758] ;  /* 0x00075800010a7983 */ /* 0x0023680000100800 */
[----:B------:R1:W5:Y:S01]  /*30d80*/  LDL.64 R4, [R1+0x760] ;  /* 0x0007600001047983 */ /* 0x0003620000100a00 */
[----:B------:R-:W-:-:S02]  /*30d90*/  MOV R69, R27 ;  /* 0x0000001b00457202 */ /* 0x000fc40000000f00 */
[----:B------:R-:W-:Y:S02]  /*30da0*/  MOV R6, 0x30dc0 ;  /* 0x00030dc000067802 */ /* 0x000fe40000000f00 */
[----:B-1---5:R-:W-:Y:S05]  /*30db0*/  CALL.REL.NOINC `($_ZN7cutlass13device_kernelIN5flash19enable_sm80_to_sm89INS1_16FlashAttnBwdSm80INS1_25CollectiveMainloopBwdSm80ILi2ELi2EN4cute5tupleIJNS5_1CILi128EEES8_NS7_ILi64EEEEEENS_10bfloat16_tEfNS_4arch4Sm80ELb0ELb1ELb1ELb0ELb0ELb0ELb0ELb0ELi2ELi4ELi4ELi4ELb0EEENS1_21CollectiveEpilogueBwdISA_SB_SD_Li256ELb0ELb0ELi2EEENS1_19SingleTileSchedulerILb0ELb0ELb0ELi128EEEEEEEEEvNT_6ParamsE$_ZN4cute3eso3ESOILb1ELb0EJNS_6LayoutINS_5tupleIJNS3_IJNS3_IJNS_1CILi4EEENS4_ILi2EEEEEENS4_ILi1EEEEEES6_EEENS3_IJNS3_IJNS3_IJS8_NS4_ILi32EEEEEENS4_ILi0EEEEEENS4_ILi64EEEEEEEENS_10ViewEngineIPN7cutlass10bfloat16_tEEEEEC2ERKSH_RKSM_) ;  /* 0xfffd8c3000007944 */ /* 0x022fea0003c3ffff */
[----:B------:R2:W5:Y:S01]  /*30dc0*/  LDL.64 R12, [R1+0x758] ;  /* 0x00075800010c7983 */ /* 0x0005620000100a00 */
[----:B------:R-:W-:Y:S02]  /*30dd0*/  MOV R3, R10 ;  /* 0x0000000a00037202 */ /* 0x000fe40000000f00 */
[----:B-1----:R-:W-:Y:S02]  /*30de0*/  MOV R8, 0x30e00 ;  /* 0x00030e0000087802 */ /* 0x002fe40000000f00 */
[----:B--2--5:R-:W-:Y:S05]  /*30df0*/  CALL.REL.NOINC `($_ZN7cutlass13device_kernelIN5flash19enable_sm80_to_sm89INS1_16FlashAttnBwdSm80INS1_25CollectiveMainloopBwdSm80ILi2ELi2EN4cute5tupleIJNS5_1CILi128EEES8_NS7_ILi64EEEEEENS_10bfloat16_tEfNS_4arch4Sm80ELb0ELb1ELb1ELb0ELb0ELb0ELb0ELb0ELi2ELi4ELi4ELi4ELb0EEENS1_21CollectiveEpilogueBwdISA_SB_SD_Li256ELb0ELb0ELi2EEENS1_19SingleTileSchedulerILb0ELb0ELb0ELi128EEEEEEEEEvNT_6ParamsE$_ZZN4cute5sliceINS_5tupleIJNS1_IJNS_10UnderscoreENS_1CILi0EEEEEENS1_IJS4_S2_EEEEEENS1_IJNS1_IJNS1_IJNS3_ILi1EEES4_EEES4_EEENS1_IJNS1_IJS4_S4_EEEiEEEEEEEEDaRKT_RKT0_ENKUlRKT_RKT0_E_clIS6_SC_EEDaSM_SP_) ;  /* 0xfffdc62000007944 */ /* 0x024fea0003c3ffff */
[----:B------:R-:W-:Y:S02]  /*30e00*/  MOV R8, 0x30e20 ;  /* 0x00030e2000087802 */ /* 0x000fe40000000f00 */
[----:B-1----:R-:W-:Y:S05]  /*30e10*/  CALL.REL.NOINC `($_ZN7cutlass13device_kernelIN5flash19enable_sm80_to_sm89INS1_16FlashAttnBwdSm80INS1_25CollectiveMainloopBwdSm80ILi2ELi2EN4cute5tupleIJNS5_1CILi128EEES8_NS7_ILi64EEEEEENS_10bfloat16_tEfNS_4arch4Sm80ELb0ELb1ELb1ELb0ELb0ELb0ELb0ELb0ELi2ELi4ELi4ELi4ELb0EEENS1_21CollectiveEpilogueBwdISA_SB_SD_Li256ELb0ELb0ELi2EEENS1_19SingleTileSchedulerILb0ELb0ELb0ELi128EEEEEEEEEvNT_6ParamsE$_ZZN4cute12filter_tupleINS_5tupleIJNS1_IJNS_10UnderscoreENS_1CILi0EEEEEENS1_IJS4_S2_EEEEEENS1_IJNS1_IJNS1_IJNS3_ILi1EEES4_EEES4_EEENS1_IJNS1_IJS4_S4_EEEiEEEEEEZNS_5sliceIS7_SD_EEDaRKT_RKT0_EUlRKT_RKT0_E_EEDaSH_SK_OT1_ENKUlDpSN_E_clIJNS1_IJS9_EEENS1_IJiEEEEEEDaSU_) ;  /* 0xfffdb06000007944 */ /* 0x002fea0003c3ffff */
[----:B------:R-:W-:Y:S02]  /*30e20*/  MOV R69, R27 ;  /* 0x0000001b00457202 */ /* 0x000fe40000000f00 */
[----:B------:R-:W-:Y:S02]  /*30e30*/  MOV R6, 0x30e50 ;  /* 0x00030e5000067802 */ /* 0x000fe40000000f00 */
[----:B-1---5:R-:W-:Y:S05]  /*30e40*/  CALL.REL.NOINC `($_ZN7cutlass13device_kernelIN5flash19enable_sm80_to_sm89INS1_16FlashAttnBwdSm80INS1_25CollectiveMainloopBwdSm80ILi2ELi2EN4cute5tupleIJNS5_1CILi128EEES8_NS7_ILi64EEEEEENS_10bfloat16_tEfNS_4arch4Sm80ELb0ELb1ELb1ELb0ELb0ELb0ELb0ELb0ELi2ELi4ELi4ELi4ELb0EEENS1_21CollectiveEpilogueBwdISA_SB_SD_Li256ELb0ELb0ELi2EEENS1_19SingleTileSchedulerILb0ELb0ELb0ELi128EEEEEEEEEvNT_6ParamsE$_ZN4cute5tupleIJNS0_IJNS0_IJNS_1CILi8EEENS1_ILi1EEEEEENS1_ILi2EEEEEENS0_IJNS0_IJS3_NS1_ILi0EEEEEEiEEEEEC2ERKS6_RKS9_) ;  /* 0xfffda60000007944 */ /* 0x022fea0003c3ffff */
[----:B-1----:R1:W5:Y:S01]  /*30e50*/  LDL R3, [R1+0x758] ;  /* 0x0007580001037983 */ /* 0x0023620000100800 */
[----:B------:R-:W-:Y:S02]  /*30e60*/  MOV R69, R27 ;  /* 0x0000001b00457202 */ /* 0x000fe40000000f00 */
[----:B------:R-:W-:Y:S02]  /*30e70*/  MOV R6, 0x30e90 ;  /* 0x00030e9000067802 */ /* 0x000fe40000000f00 */
[----:B-1---5:R-:W-:Y:S05]  /*30e80*/  CALL.REL.NOINC `($_ZN7cutlass13device_kernelIN5flash19enable_sm80_to_sm89INS1_16FlashAttnBwdSm80INS1_25CollectiveMainloopBwdSm80ILi2ELi2EN4cute5tupleIJNS5_1CILi128EEES8_NS7_ILi64EEEEEENS_10bfloat16_tEfNS_4arch4Sm80ELb0ELb1ELb1ELb0ELb0ELb0ELb0ELb0ELi2ELi4ELi4ELi4ELb0EEENS1_21CollectiveEpilogueBwdISA_SB_SD_Li256ELb0ELb0ELi2EEENS1_19SingleTileSchedulerILb0ELb0ELb0ELi128EEEEEEEEEvNT_6ParamsE$_ZN4cute3eso3ESOILb0ELb1EJNS_6LayoutINS_5tupleIJNS3_IJNS_1CILi8EEENS4_ILi1EEEEEENS4_ILi2EEEEEENS3_IJNS3_IJS6_NS4_ILi0EEEEEEiEEEEESA_EEC2ERKSD_RKSA_) ;  /* 0xfffd6f3000007944 */ /* 0x022fea0003c3ffff */
[----:B------:R2:W5:Y:S01]  /*30e90*/  LDL R7, [R1+0x758] ;  /* 0x0007580001077983 */ /* 0x0005620000100800 */
[----:B-1----:R-:W-:Y:S01]  /*30ea0*/  IMAD.MOV.U32 R2, RZ, RZ, R4 ;  /* 0x000000ffff027224 */ /* 0x002fe200078e0004 */
[----:B------:R-:W-:Y:S01]  /*30eb0*/  MOV R3, R5 ;  /* 0x0000000500037202 */ /* 0x000fe20000000f00 */
[----:B------:R-:W-:Y:S01]  /*30ec0*/  IMAD.MOV.U32 R9, RZ, RZ, R27 ;  /* 0x000000ffff097224 */ /* 0x000fe200078e001b */
[----:B------:R-:W-:-:S02]  /*30ed0*/  MOV R8, 0x30ef0 ;  /* 0x00030ef000087802 */ /* 0x000fc40000000f00 */
        /* <DEDUP_REMOVED lines=11> */
[----:B-1----:R-:W-:-:S02]  /*30f90*/  MOV R3, RZ ;  /* 0x000000ff00037202 */ /* 0x002fc40000000f00 */
[----:B------:R-:W-:Y:S02]  /*30fa0*/  MOV R10, 0x30fc0 ;  /* 0x00030fc0000a7802 */ /* 0x000fe40000000f00 */
[----:B--2--5:R-:W-:Y:S05]  /*30fb0*/  CALL.REL.NOINC `($_ZN7cutlass13device_kernelIN5flash19enable_sm80_to_sm89INS1_16FlashAttnBwdSm80INS1_25CollectiveMainloopBwdSm80ILi2ELi2EN4cute5tupleIJNS5_1CILi128EEES8_NS7_ILi64EEEEEENS_10bfloat16_tEfNS_4arch4Sm80ELb0ELb1ELb1ELb0ELb0ELb0ELb0ELb0ELi2ELi4ELi4ELi4ELb0EEENS1_21CollectiveEpilogueBwdISA_SB_SD_Li256ELb0ELb0ELi2EEENS1_19SingleTileSchedulerILb0ELb0ELb0ELi128EEEEEEEEEvNT_6ParamsE$_ZN4cute3eso3ESOILb1ELb0EJNS_10UnderscoreEiEEC2ERKS2_RKi) ;  /* 0xfffd70f000007944 */ /* 0x024fea0003c3ffff */
[----:B-1----:R-:W2:Y:S01]  /*30fc0*/  LDL R3, [R1+0x758] ;  /* 0x0007580001037983 */ /* 0x002ea20000100800 */
[----:B------:R-:W-:Y:S02]  /*30fd0*/  MOV R2, R27 ;  /* 0x0000001b00027202 */ /* 0x000fe40000000f00 */
[----:B------:R-:W-:Y:S01]  /*30fe0*/  MOV R6, 0x31010 ;  /* 0x0003101000067802 */ /* 0x000fe20000000f00 */
[----:B--2---:R-:W-:Y:S02]  /*30ff0*/  IMAD R3, R14, R3, RZ ;  /* 0x000000030e037224 */ /* 0x004fe400078e02ff */
        /* <DEDUP_REMOVED lines=10> */
[----:B-1----:R1:W5:Y:S01]  /*310a0*/  LDL.64 R6, [R1+0x758] ;  /* 0x0007580001067983 */ /* 0x0023620000100a00 */
[----:B------:R-:W-:Y:S01]  /*310b0*/  IMAD.MOV.U32 R2, RZ, RZ, R27 ;  /* 0x000000ffff027224 */ /* 0x000fe200078e001b */
[----:B------:R-:W-:-:S02]  /*310c0*/  MOV R3, RZ ;  /* 0x000000ff00037202 */ /* 0x000fc40000000f00 */
[----:B------:R-:W-:Y:S02]  /*310d0*/  MOV R10, 0x310f0 ;  /* 0x000310f0000a7802 */ /* 0x000fe40000000f00 */
[----:B-1---5:R-:W-:Y:S05]  /*310e0*/  CALL.REL.NOINC `($_ZN7cutlass13device_kernelIN5flash19enable_sm80_to_sm89INS1_16FlashAttnBwdSm80INS1_25CollectiveMainloopBwdSm80ILi2ELi2EN4cute5tupleIJNS5_1CILi128EEES8_NS7_ILi64EEEEEENS_10bfloat16_tEfNS_4arch4Sm80ELb0ELb1ELb1ELb0ELb0ELb0ELb0ELb0ELi2ELi4ELi4ELi4ELb0EEENS1_21CollectiveEpilogueBwdISA_SB_SD_Li256ELb0ELb0ELi2EEENS1_19SingleTileSchedulerILb0ELb0ELb0ELi128EEEEEEEEEvNT_6ParamsE$_ZN4cute3eso3ESOILb1ELb0EJNS_10UnderscoreEiEEC2ERKS2_RKi) ;  /* 0xfffd6fc000007944 */ /* 0x022fea0003c3ffff */
[----:B-1----:R-:W2:Y:S01]  /*310f0*/  LDL R3, [R1+0x758] ;  /* 0x0007580001037983 */ /* 0x002ea20000100800 */
[----:B------:R-:W-:Y:S01]  /*31100*/  IMAD.MOV.U32 R69, RZ, RZ, R27 ;  /* 0x000000ffff457224 */ /* 0x000fe200078e001b */
[----:B------:R-:W-:Y:S02]  /*31110*/  MOV R4, 0x31140 ;  /* 0x0003114000047802 */ /* 0x000fe40000000f00 */
[----:B--2---:R-:W-:Y:S02]  /*31120*/  SHF.L.U32 R3, R3, 0x6, RZ ;  /* 0x0000000603037819 */ /* 0x004fe400000006ff */
[----:B------:R-:W-:Y:S05]  /*31130*/  CALL.REL.NOINC `($_ZN7cutlass13device_kernelIN5flash19enable_sm80_to_sm89INS1_16FlashAttnBwdSm80INS1_25CollectiveMainloopBwdSm80ILi2ELi2EN4cute5tupleIJNS5_1CILi128EEES8_NS7_ILi64EEEEEENS_10bfloat16_tEfNS_4arch4Sm80ELb0ELb1ELb1ELb0ELb0ELb0ELb0ELb0ELi2ELi4ELi4ELi4ELb0EEENS1_21CollectiveEpilogueBwdISA_SB_SD_Li256ELb0ELb0ELi2EEENS1_19SingleTileSchedulerILb0ELb0ELb0ELi128EEEEEEEEEvNT_6ParamsE$_ZN4cute3eso3ESOILb1ELb0EJNS_6LayoutINS_5tupleIJNS3_IJNS3_IJNS_1CILi4EEENS4_ILi2EEEEEENS4_ILi1EEEEEEEEENS3_IJNS3_IJNS3_IJS8_NS4_ILi32EEEEEENS4_ILi0EEEEEEEEEEEiEEC2ERKSG_RKi) ;  /* 0xfffd883000007944 */ /* 0x000fea0003c3ffff */
[----:B-1----:R-:W2:Y:S01]  /*31140*/  LDL R3, [R1+0x758] ;  /* 0x0007580001037983 */ /* 0x002ea20000100800 */
[----:B------:R-:W-:Y:S02]  /*31150*/  MOV R69, R27 ;  /* 0x0000001b00457202 */ /* 0x000fe40000000f00 */
[----:B------:R-:W-:Y:S01]  /*31160*/  MOV R4, 0x311a0 ;  /* 0x000311a000047802 */ /* 0x000fe20000000f00 */
[----:B--2---:R-:W-:-:S05]  /*31170*/  IMAD.WIDE R2, R3, 0x2, R12 ;  /* 0x0000000203027825 */ /* 0x004fca00078e020c */
[----:B------:R-:W-:Y:S02]  /*31180*/  MOV R8, R2 ;  /* 0x0000000200087202 */ /* 0x000fe40000000f00 */
[----:B------:R-:W-:Y:S05]  /*31190*/  CALL.REL.NOINC `($_ZN7cutlass13device_kernelIN5flash19enable_sm80_to_sm89INS1_16FlashAttnBwdSm80INS1_25CollectiveMainloopBwdSm80ILi2ELi2EN4cute5tupleIJNS5_1CILi128EEES8_NS7_ILi64EEEEEENS_10bfloat16_tEfNS_4arch4Sm80ELb0ELb1ELb1ELb0ELb0ELb0ELb0ELb0ELi2ELi4ELi4ELi4ELb0EEENS1_21CollectiveEpilogueBwdISA_SB_SD_Li256ELb0ELb0ELi2EEENS1_19SingleTileSchedulerILb0ELb0ELb0ELi128EEEEEEEEEvNT_6ParamsE$_ZN4cute3eso3ESOILb1ELb0EJNS_6LayoutINS_5tupleIJNS3_IJNS3_IJNS_1CILi4EEENS4_ILi2EEEEEENS4_ILi1EEEEEEEEENS3_IJNS3_IJNS3_IJS8_NS4_ILi32EEEEEENS4_ILi0EEEEEEEEEEENS_10ViewEngineIPN7cutlass10bfloat16_tEEEEEC2ERKSG_RKSL_) ;  /* 0xfffd878000007944 */ /* 0x000fea0003c3ffff */
        /* <DEDUP_REMOVED lines=17> */
[----:B--2--5:R-:W-:Y:S05]  /*312b0*/  CALL.REL.NOINC `($_ZN7cutlass13device_kernelIN5flash19enable_sm80_to_sm89INS1_16FlashAttnBwdSm80INS1_25CollectiveMainloopBwdSm80ILi2ELi2EN4cute5tupleIJNS5_1CILi128EEES8_NS7_ILi64EEEEEENS_10bfloat16_tEfNS_4arch4Sm80ELb0ELb1ELb1ELb0ELb0ELb0ELb0ELb0ELi2ELi4ELi4ELi4ELb0EEENS1_21CollectiveEpilogueBwdISA_SB_SD_Li256ELb0ELb0ELi2EEENS1_19SingleTileSchedulerILb0ELb0ELb0ELi128EEEEEEEEEvNT_6ParamsE$_ZN4cute3eso3ESOILb1ELb0EJNS_6LayoutINS_5tupleIJNS3_IJNS3_IJNS_1CILi2EEES5_EEENS4_ILi1EEEEEEEEENS3_IJNS3_IJNS3_IJS7_NS4_ILi16EEEEEENS4_ILi0EEEEEEEEEEENS_10ViewEngineIPjEEEEC2ERKSF_RKSI_) ;  /* 0xfffd862000007944 */ /* 0x024fea0003c3ffff */
        /* <DEDUP_REMOVED lines=15> */
[----:B------:R-:W-:-:S02]  /*313b0*/  MOV R2, R27 ;  /* 0x0000001b00027202 */ /* 0x000fc40000000f00 */
        /* <DEDUP_REMOVED lines=12> */
[----:B-1----:R1:W5:Y:S01]  /*31480*/  LDL.64 R6, [R1+0x758] ;  /* 0x0007580001067983 */ /* 0x0023620000100a00 */
[----:B------:R-:W-:Y:S01]  /*31490*/  IMAD.MOV.U32 R2, RZ, RZ, R27 ;  /* 0x000000ffff027224 */ /* 0x000fe200078e001b */
[----:B------:R-:W-:-:S02]  /*314a0*/  MOV R3, 0x1 ;  /* 0x0000000100037802 */ /* 0x000fc40000000f00 */
        /* <DEDUP_REMOVED lines=46> */
[----:B------:R-:W-:-:S02]  /*31790*/  MOV R4, 0x317c0 ;  /* 0x000317c000047802 */ /* 0x000fc40000000f00 */
[----:B--2---:R-:W-:Y:S02]  /*317a0*/  SHF.L.U32 R3, R3, 0xa, RZ ;  /* 0x0000000a03037819 */ /* 0x004fe400000006ff */
[----:B------:R-:W-:Y:S05]  /*317b0*/  CALL.REL.NOINC `($_ZN7cutlass13device_kernelIN5flash19enable_sm80_to_sm89INS1_16FlashAttnBwdSm80INS1_25CollectiveMainloopBwdSm80ILi2ELi2EN4cute5tupleIJNS5_1CILi128EEES8_NS7_ILi64EEEEEENS_10bfloat16_tEfNS_4arch4Sm80ELb0ELb1ELb1ELb0ELb0ELb0ELb0ELb0ELi2ELi4ELi4ELi4ELb0EEENS1_21CollectiveEpilogueBwdISA_SB_SD_Li256ELb0ELb0ELi2EEENS1_19SingleTileSchedulerILb0ELb0ELb0ELi128EEEEEEEEEvNT_6ParamsE$_ZN4cute3eso3ESOILb1ELb0EJNS_6LayoutINS_5tupleIJNS3_IJNS_1CILi8EEENS4_ILi1EEEEEENS4_ILi2EEEEEENS3_IJNS3_IJS6_NS4_ILi0EEEEEENS4_ILi8192EEEEEEEEiEEC2ERKSE_RKi) ;  /* 0xfffd953000007944 */ /* 0x000fea0003c3ffff */
[----:B------:R-:W-:Y:S01]  /*317c0*/  ULDC.64 UR4, c[0x0][0x118] ;  /* 0x0000460000047ab9 */ /* 0x000fe20000000a00 */
[----:B-1----:R-:W2:Y:S04]  /*317d0*/  LDL R2, [R1+0x758] ;  /* 0x0007580001027983 */ /* 0x002ea80000100800 */
[----:B------:R-:W2:Y:S01]  /*317e0*/  LD.E.64 R4, [R54.64] ;  /* 0x0000000436047980 */ /* 0x000ea2000c101b00 */
[----:B------:R-:W-:Y:S02]  /*317f0*/  MOV R9, R27 ;  /* 0x0000001b00097202 */ /* 0x000fe40000000f00 */
[----:B------:R-:W-:Y:S01]  /*31800*/  MOV R8, 0x31830 ;  /* 0x0003183000087802 */ /* 0x000fe20000000f00 */
[----:B--2---:R-:W-:-:S04]  /*31810*/  IMAD.WIDE R2, R2, 0x2, R4 ;  /* 0x0000000202027825 */ /* 0x004fc800078e0204 */
[----:B------:R-:W-:Y:S05]  /*31820*/  CALL.REL.NOINC `($_ZN7cutlass13device_kernelIN5flash19enable_sm80_to_sm89INS1_16FlashAttnBwdSm80INS1_25CollectiveMainloopBwdSm80ILi2ELi2EN4cute5tupleIJNS5_1CILi128EEES8_NS7_ILi64EEEEEENS_10bfloat16_tEfNS_4arch4Sm80ELb0ELb1ELb1ELb0ELb0ELb0ELb0ELb0ELi2ELi4ELi4ELi4ELb0EEENS1_21CollectiveEpilogueBwdISA_SB_SD_Li256ELb0ELb0ELi2EEENS1_19SingleTileSchedulerILb0ELb0ELb0ELi128EEEEEEEEEvNT_6ParamsE$_ZN4cute8smem_ptrIPN7cutlass10bfloat16_tEECI1NS_12iter_adaptorIS3_S4_EEES3_) ;  /* 0xfffda34000007944 */ /* 0x000fea0003c3ffff */
[----:B-1----:R1:W5:Y:S01]  /*31830*/  LDL.64 R2, [R1+0x758] ;  /* 0x0007580001027983 */ /* 0x0023620000100a00 */
[----:B------:R-:W-:-:S03]  /*31840*/  MOV R6, 0x31860 ;  /* 0x0003186000067802 */ /* 0x000fc60000000f00 */
[----:B-1---5:R-:W-:Y:S05]  /*31850*/  CALL.REL.NOINC `($_ZN7cutlass13device_kernelIN5flash19enable_sm80_to_sm89INS1_16FlashAttnBwdSm80INS1_25CollectiveMainloopBwdSm80ILi2ELi2EN4cute5tupleIJNS5_1CILi128EEES8_NS7_ILi64EEEEEENS_10bfloat16_tEfNS_4arch4Sm80ELb0ELb1ELb1ELb0ELb0ELb0ELb0ELb0ELi2ELi4ELi4ELi4ELb0EEENS1_21CollectiveEpilogueBwdISA_SB_SD_Li256ELb0ELb0ELi2EEENS1_19SingleTileSchedulerILb0ELb0ELb0ELi128EEEEEEEEEvNT_6ParamsE$_ZN4cute3eso3ESOILb1ELb0EJNS_6LayoutINS_5tupleIJNS3_IJNS_1CILi8EEENS4_ILi1EEEEEENS4_ILi2EEEEEENS3_IJNS3_IJS6_NS4_ILi0EEEEEENS4_ILi8192EEEEEEEENS_10ViewEngineINS_8smem_ptrIPN7cutlass10bfloat16_tEEEEEEEC2ERKSE_RKSL_) ;  /* 0xfffd945000007944 */ /* 0x022fea0003c3ffff */
        /* <DEDUP_REMOVED lines=8> */
[----:B------:R-:W-:Y:S05]  /*318e0*/  CALL.REL.NOINC `($_ZN7cutlass13device_kernelIN5flash19enable_sm80_to_sm89INS1_16FlashAttnBwdSm80INS1_25CollectiveMainloopBwdSm80ILi2ELi2EN4cute5tupleIJNS5_1CILi128EEES8_NS7_ILi64EEEEEENS_10bfloat16_tEfNS_4arch4Sm80ELb0ELb1ELb1ELb0ELb0ELb0ELb0ELb0ELi2ELi4ELi4ELi4ELb0EEENS1_21CollectiveEpilogueBwdISA_SB_SD_Li256ELb0ELb0ELi2EEENS1_19SingleTileSchedulerILb0ELb0ELb0ELi128EEEEEEEEEvNT_6ParamsE$_ZN4cute3eso3ESOILb1ELb0EJNS_6LayoutINS_5tupleIJNS3_IJNS_1CILi8EEENS4_ILi1EEEEEENS4_ILi2EEEEEENS3_IJNS3_IJS6_NS4_ILi0EEEEEENS4_ILi64EEEEEEEEiEEC2ERKSE_RKi) ;  /* 0xfffd938000007944 */ /* 0x000fea0003c3ffff */
[----:B-1----:R-:W2:Y:S01]  /*318f0*/  LDL R3, [R1+0x758] ;  /* 0x0007580001037983 */ /* 0x002ea20000100800 */
[----:B------:R-:W-:Y:S01]  /*31900*/  MOV R6, 0x31940 ;  /* 0x0003194000067802 */ /* 0x000fe20000000f00 */
[----:B--2---:R-:W-:-:S05]  /*31910*/  IMAD.WIDE R2, R3, 0x2, R52 ;  /* 0x0000000203027825 */ /* 0x004fca00078e0234 */
[----:B------:R-:W-:Y:S02]  /*31920*/  MOV R8, R2 ;  /* 0x0000000200087202 */ /* 0x000fe40000000f00 */
[----:B------:R-:W-:Y:S05]  /*31930*/  CALL.REL.NOINC `($_ZN7cutlass13device_kernelIN5flash19enable_sm80_to_sm89INS1_16FlashAttnBwdSm80INS1_25CollectiveMainloopBwdSm80ILi2ELi2EN4cute5tupleIJNS5_1CILi128EEES8_NS7_ILi64EEEEEENS_10bfloat16_tEfNS_4arch4Sm80ELb0ELb1ELb1ELb0ELb0ELb0ELb0ELb0ELi2ELi4ELi4ELi4ELb0EEENS1_21CollectiveEpilogueBwdISA_SB_SD_Li256ELb0ELb0ELi2EEENS1_19SingleTileSchedulerILb0ELb0ELb0ELi128EEEEEEEEEvNT_6ParamsE$_ZN4cute3eso3ESOILb1ELb0EJNS_6LayoutINS_5tupleIJNS3_IJNS_1CILi8EEENS4_ILi1EEEEEENS4_ILi2EEEEEENS3_IJNS3_IJS6_NS4_ILi0EEEEEENS4_ILi64EEEEEEEENS_10ViewEngineIPN7cutlass10bfloat16_tEEEEEC2ERKSE_RKSJ_) ;  /* 0xfffd92e000007944 */ /* 0x000fea0003c3ffff */
[----:B-1----:R1:W5:Y:S01]  /*31940*/  LDL.64 R2, [R1+0x758] ;  /* 0x0007580001027983 */ /* 0x0023620000100a00 */
[----:B------:R-:W-:Y:S02]  /*31950*/  MOV R7, R5 ;  /* 0x0000000500077202 */ /* 0x000fe40000000f00 */
[----:B------:R-:W-:Y:S02]  /*31960*/  MOV R6, 0x31980 ;  /* 0x0003198000067802 */ /* 0x000fe40000000f00 */
[----:B-1---5:R-:W-:Y:S05]  /*31970*/  CALL.REL.NOINC `($_ZN7cutlass13device_kernelIN5flash19enable_sm80_to_sm89INS1_16FlashAttnBwdSm80INS1_25CollectiveMainloopBwdSm80ILi2ELi2EN4cute5tupleIJNS5_1CILi128EEES8_NS7_ILi64EEEEEENS_10bfloat16_tEfNS_4arch4Sm80ELb0ELb1ELb1ELb0ELb0ELb0ELb0ELb0ELi2ELi4ELi4ELi4ELb0EEENS1_21CollectiveEpilogueBwdISA_SB_SD_Li256ELb0ELb0ELi2EEENS1_19SingleTileSchedulerILb0ELb0ELb0ELi128EEEEEEEEEvNT_6ParamsE$_ZN4cute3eso3ESOILb1ELb0EJNS_6LayoutINS_5tupleIJNS3_IJNS_1CILi8EEENS4_ILi1EEEEEENS3_IJNS4_ILi2EEEEEEEEENS3_IJNS3_IJS6_NS4_ILi0EEEEEENS3_IJNS4_ILi8192EEEEEEEEEEENS_10ViewEngineINS_8smem_ptrIPN7cutlass10bfloat16_tEEEEEEEC2ERKSG_RKSN_) ;  /* 0xfffd90a000007944 */ /* 0x022fea0003c3ffff */
[----:B-1----:R1:W5:Y:S01]  /*31980*/  LDL.64 R4, [R1+0x758] ;  /* 0x0007580001047983 */ /* 0x0023620000100a00 */
[----:B------:R-:W-:Y:S02]  /*31990*/  MOV R8, R2 ;  /* 0x0000000200087202 */ /* 0x000fe40000000f00 */
[----:B------:R-:W-:Y:S02]  /*319a0*/  MOV R6, 0x319c0 ;  /* 0x000319c000067802 */ /* 0x000fe40000000f00 */
[----:B-1---5:R-:W-:Y:S05]  /*319b0*/  CALL.REL.NOINC `($_ZN7cutlass13device_kernelIN5flash19enable_sm80_to_sm89INS1_16FlashAttnBwdSm80INS1_25CollectiveMainloopBwdSm80ILi2ELi2EN4cute5tupleIJNS5_1CILi128EEES8_NS7_ILi64EEEEEENS_10bfloat16_tEfNS_4arch4Sm80ELb0ELb1ELb1ELb0ELb0ELb0ELb0ELb0ELi2ELi4ELi4ELi4ELb0EEENS1_21CollectiveEpilogueBwdISA_SB_SD_Li256ELb0ELb0ELi2EEENS1_19SingleTileSchedulerILb0ELb0ELb0ELi128EEEEEEEEEvNT_6ParamsE$_ZN4cute3eso3ESOILb1ELb0EJNS_6LayoutINS_5tupleIJNS3_IJNS_1CILi8EEENS4_ILi1EEEEEENS3_IJNS4_ILi2EEEEEEEEENS3_IJNS3_IJS6_NS4_ILi0EEEEEENS3_IJNS4_ILi64EEEEEEEEEEENS_10ViewEngineIPN7cutlass10bfloat16_tEEEEEC2ERKSG_RKSL_) ;  /* 0xfffd901000007944 */ /* 0x022fea0003c3ffff */
[----:B-1----:R1:W5:Y:S01]  /*319c0*/  LDL.64 R2, [R1+0x758] ;  /* 0x0007580001027983 */ /* 0x0023620000100a00 */
[----:B------:R-:W-:-:S03]  /*319d0*/  MOV R8, 0x319f0 ;  /* 0x000319f000087802 */ /* 0x000fc60000000f00 */
[----:B-1---5:R-:W-:Y:S05]  /*319e0*/  CALL.REL.NOINC `($_ZN7cutlass13device_kernelIN5flash19enable_sm80_to_sm89INS1_16FlashAttnBwdSm80INS1_25CollectiveMainloopBwdSm80ILi2ELi2EN4cute5tupleIJNS5_1CILi128EEES8_NS7_ILi64EEEEEENS_10bfloat16_tEfNS_4arch4Sm80ELb0ELb1ELb1ELb0ELb0ELb0ELb0ELb0ELi2ELi4ELi4ELi4ELb0EEENS1_21CollectiveEpilogueBwdISA_SB_SD_Li256ELb0ELb0ELi2EEENS1_19SingleTileSchedulerILb0ELb0ELb0ELi128EEEEEEEEEvNT_6ParamsE$_ZN4cute3eso3ESOILb1ELb0EJNS_6LayoutINS_5tupleIJNS3_IJNS3_IJNS_1CILi8EEENS4_ILi1EEEEEES6_EEENS3_IJNS3_IJS6_S6_EEENS4_ILi2EEEEEEEEENS3_IJNS3_IJNS3_IJS6_NS4_ILi0EEEEEESD_EEENS3_IJNS3_IJSD_SD_EEENS4_ILi64EEEEEEEEEEENS_10ViewEngineIPN7cutlass10bfloat16_tEEEEEC2ERKSK_RKSP_) ;  /* 0xfffd819000007944 */ /* 0x022fea0003c3ffff */
[----:B-1----:R1:W5:Y:S01]  /*319f0*/  LDL.64 R2, [R1+0x758] ;  /* 0x0007580001027983 */ /* 0x0023620000100a00 */
[----:B------:R-:W-:Y:S02]  /*31a00*/  MOV R7, R5 ;  /* 0x0000000500077202 */ /* 0x000fe40000000f00 */
[----:B------:R-:W-:-:S02]  /*31a10*/  MOV R6, 0x31a30 ;  /* 0x00031a3000067802 */ /* 0x000fc40000000f00 */
[----:B-1---5:R-:W-:Y:S05]  /*31a20*/  CALL.REL.NOINC `($_ZN7cutlass13device_kernelIN5flash19enable_sm80_to_sm89INS1_16FlashAttnBwdSm80INS1_25CollectiveMainloopBwdSm80ILi2ELi2EN4cute5tupleIJNS5_1CILi128EEES8_NS7_ILi64EEEEEENS_10bfloat16_tEfNS_4arch4Sm80ELb0ELb1ELb1ELb0ELb0ELb0ELb0ELb0ELi2ELi4ELi4ELi4ELb0EEENS1_21CollectiveEpilogueBwdISA_SB_SD_Li256ELb0ELb0ELi2EEENS1_19SingleTileSchedulerILb0ELb0ELb0ELi128EEEEEEEEEvNT_6ParamsE$_ZN4cute3eso3ESOILb1ELb0EJNS_6LayoutINS_5tupleIJNS3_IJNS3_IJNS_1CILi8EEENS4_ILi1EEEEEES6_EEENS3_IJNS3_IJS6_S6_EEENS4_ILi2EEEEEEEEENS3_IJNS3_IJNS3_IJS6_NS4_ILi0EEEEEESD_EEENS3_IJNS3_IJSD_SD_EEENS4_ILi8192EEEEEEEEEEENS_10ViewEngineINS_8smem_ptrIPN7cutlass10bfloat16_tEEEEEEEC2ERKSK_RKSR_) ;  /* 0xfffd819000007944 */ /* 0x022fea0003c3ffff */
[----:B-1----:R1:W5:Y:S01]  /*31a30*/  LDL.64 R4, [R1+0x758] ;  /* 0x0007580001047983 */ /* 0x0023620000100a00 */
[----:B------:R-:W-:-:S02]  /*31a40*/  MOV R8, R2 ;  /* 0x0000000200087202 */ /* 0x000fc40000000f00 */
        /* <DEDUP_REMOVED lines=140> */
[----:B------:R2:W5:Y:S01]  /*32310*/  LDL R5, [R1+0x758] ;  /* 0x0007580001057983 */ /* 0x0005620000100800 */
[----:B------:R-:W-:-:S03]  /*32320*/  MOV R4, 0x32340 ;  /* 0x0003234000047802 */ /* 0x000fc60000000f00 */
[----:B-12--5:R-:W-:Y:S05]  /*32330*/  CALL.REL.NOINC `($_ZN7cutlass13device_kernelIN5flash19enable_sm80_to_sm89INS1_16FlashAttnBwdSm80INS1_25CollectiveMainloopBwdSm80ILi2ELi2EN4cute5tupleIJNS5_1CILi128EEES8_NS7_ILi64EEEEEENS_10bfloat16_tEfNS_4arch4Sm80ELb0ELb1ELb1ELb0ELb0ELb0ELb0ELb0ELi2ELi4ELi4ELi4ELb0EEENS1_21CollectiveEpilogueBwdISA_SB_SD_Li256ELb0ELb0ELi2EEENS1_19SingleTileSchedulerILb0ELb0ELb0ELi128EEEEEEEEEvNT_6ParamsE$_ZZN4cute5sliceINS_5tupleIJNS_10UnderscoreES2_iEEENS1_IJNS1_IJNS_1CILi1EEENS4_ILi0EEEEEEiNS4_ILi1024EEEEEEEEDaRKT_RKT0_ENKUlRKT_RKT0_E_clIS2_iEEDaSI_SL_) ;  /* 0xfffdb33000007944 */ /* 0x026fea0003c3ffff */
[----:B------:R-:W-:Y:S02]  /*32340*/  MOV R4, 0x32360 ;  /* 0x0003236000047802 */ /* 0x000fe40000000f00 */
[----:B-1---5:R-:W-:Y:S05]  /*32350*/  CALL.REL.NOINC `($_ZN7cutlass13device_kernelIN5flash19enable_sm80_to_sm89INS1_16FlashAttnBwdSm80INS1_25CollectiveMainloopBwdSm80ILi2ELi2EN4cute5tupleIJNS5_1CILi128EEES8_NS7_ILi64EEEEEENS_10bfloat16_tEfNS_4arch4Sm80ELb0ELb1ELb1ELb0ELb0ELb0ELb0ELb0ELi2ELi4ELi4ELi4ELb0EEENS1_21CollectiveEpilogueBwdISA_SB_SD_Li256ELb0ELb0ELi2EEENS1_19SingleTileSchedulerILb0ELb0ELb0ELi128EEEEEEEEEvNT_6ParamsE$_ZZN4cute12filter_tupleINS_5tupleIJNS_10UnderscoreES2_iEEENS1_IJNS1_IJNS_1CILi1EEENS4_ILi0EEEEEEiNS4_ILi1024EEEEEEZNS_5sliceIS3_S9_EEDaRKT_RKT0_EUlRKT_RKT0_E_EEDaSD_SG_OT1_ENKUlDpSJ_E_clIJNS1_IJS7_EEENS1_IJiEEENS1_IJEEEEEEDaSQ_) ;  /* 0xfffd9fc000007944 */ /* 0x022fea0003c3ffff */
[----:B------:R-:W-:Y:S02]  /*32360*/  MOV R69, R27 ;  /* 0x0000001b00457202 */ /* 0x000fe40000000f00 */
[----:B------:R-:W-:-:S02]  /*32370*/  MOV R6, 0x32390 ;  /* 0x0003239000067802 */ /* 0x000fc40000000f00 */
[----:B-1---5:R-:W-:Y:S05]  /*32380*/  CALL.REL.NOINC `($_ZN7cutlass13device_kernelIN5flash19enable_sm80_to_sm89INS1_16FlashAttnBwdSm80INS1_25CollectiveMainloopBwdSm80ILi2ELi2EN4cute5tupleIJNS5_1CILi128EEES8_NS7_ILi64EEEEEENS_10bfloat16_tEfNS_4arch4Sm80ELb0ELb1ELb1ELb0ELb0ELb0ELb0ELb0ELi2ELi4ELi4ELi4ELb0EEENS1_21CollectiveEpilogueBwdISA_SB_SD_Li256ELb0ELb0ELi2EEENS1_19SingleTileSchedulerILb0ELb0ELb0ELi128EEEEEEEEEvNT_6ParamsE$_ZN4cute5tupleIJNS0_IJNS0_IJNS_1CILi8EEENS1_ILi1EEEEEENS1_ILi2EEEEEENS0_IJNS0_IJS3_NS1_ILi0EEEEEEiEEEEEC2ERKS6_RKS9_) ;  /* 0xfffd90c000007944 */ /* 0x022fea0003c3ffff */
[----:B------:R2:W5:Y:S01]  /*32390*/  LDL R6, [R1+0x758] ;  /* 0x0007580001067983 */ /* 0x0005620000100800 */
[----:B-1----:R-:W-:Y:S01]  /*323a0*/  IMAD.SHL.U32 R2, R5, 0x400, RZ ;  /* 0x0000040005027824 */ /* 0x002fe200078e00ff */
[----:B------:R-:W-:Y:S01]  /*323b0*/  MOV R60, R27 ;  /* 0x0000001b003c7202 */ /* 0x000fe20000000f00 */
[----:B------:R-:W-:Y:S01]  /*323c0*/  IMAD.MOV.U32 R63, RZ, RZ, R26 ;  /* 0x000000ffff3f7224 */ /* 0x000fe200078e001a */
[----:B------:R-:W-:-:S02]  /*323d0*/  MOV R4, 0x32400 ;  /* 0x0003240000047802 */ /* 0x000fc40000000f00 */
[----:B------:R2:W-:Y:S04]  /*323e0*/  STL [R1+0x770], R2 ;  /* 0x0007700201007387 */ /* 0x0005e80000100800 */
[----:B--2--5:R-:W-:Y:S05]  /*323f0*/  CALL.REL.NOINC `($_ZN7cutlass13device_kernelIN5flash19enable_sm80_to_sm89INS1_16FlashAttnBwdSm80INS1_25CollectiveMainloopBwdSm80ILi2ELi2EN4cute5tupleIJNS5_1CILi128EEES8_NS7_ILi64EEEEEENS_10bfloat16_tEfNS_4arch4Sm80ELb0ELb1ELb1ELb0ELb0ELb0ELb0ELb0ELi2ELi4ELi4ELi4ELb0EEENS1_21CollectiveEpilogueBwdISA_SB_SD_Li256ELb0ELb0ELi2EEENS1_19SingleTileSchedulerILb0ELb0ELb0ELi128EEEEEEEEEvNT_6ParamsE$_ZN4cute3eso3ESOILb0ELb0EJNS_6LayoutINS_5tupleIJNS3_IJNS_1CILi8EEENS4_ILi1EEEEEENS4_ILi2EEEEEENS3_IJNS3_IJS6_NS4_ILi0EEEEEEiEEEEEiEEC2ERKSD_RKi) ;  /* 0xfffd4e5000007944 */ /* 0x024fea0003c3ffff */
[----:B------:R-:W2:Y:S01]  /*32400*/  LDL.64 R4, [R1+0x758] ;  /* 0x0007580001047983 */ /* 0x000ea20000100a00 */
[----:B------:R-:W-:Y:S02]  /*32410*/  MOV R9, R27 ;  /* 0x0000001b00097202 */ /* 0x000fe40000000f00 */
[----:B------:R-:W-:Y:S01]  /*32420*/  MOV R8, 0x32450 ;  /* 0x0003245000087802 */ /* 0x000fe20000000f00 */
[----:B-12---:R-:W-:-:S04]  /*32430*/  IMAD.WIDE R2, R5, 0x2, R56 ;  /* 0x0000000205027825 */ /* 0x006fc800078e0238 */
[----:B------:R-:W-:Y:S05]  /*32440*/  CALL.REL.NOINC `($_ZN7cutlass13device_kernelIN5flash19enable_sm80_to_sm89INS1_16FlashAttnBwdSm80INS1_25CollectiveMainloopBwdSm80ILi2ELi2EN4cute5tupleIJNS5_1CILi128EEES8_NS7_ILi64EEEEEENS_10bfloat16_tEfNS_4arch4Sm80ELb0ELb1ELb1ELb0ELb0ELb0ELb0ELb0ELi2ELi4ELi4ELi4ELb0EEENS1_21CollectiveEpilogueBwdISA_SB_SD_Li256ELb0ELb0ELi2EEENS1_19SingleTileSchedulerILb0ELb0ELb0ELi128EEEEEEEEEvNT_6ParamsE$_ZN4cute8smem_ptrIPN7cutlass10bfloat16_tEECI1NS_12iter_adaptorIS3_S4_EEES3_) ;  /* 0xfffd972000007944 */ /* 0x000fea0003c3ffff */
        /* <DEDUP_REMOVED lines=10> */
[----:B-1----:R-:W-:-:S02]  /*324f0*/  MOV R3, 0x1 ;  /* 0x0000000100037802 */ /* 0x002fc40000000f00 */
[----:B------:R-:W-:Y:S02]  /*32500*/  MOV R8, 0x32520 ;  /* 0x0003252000087802 */ /* 0x000fe40000000f00 */
[----:B--2--5:R-:W-:Y:S05]  /*32510*/  CALL.REL.NOINC `($_ZN7cutlass13device_kernelIN5flash19enable_sm80_to_sm89INS1_16FlashAttnBwdSm80INS1_25CollectiveMainloopBwdSm80ILi2ELi2EN4cute5tupleIJNS5_1CILi128EEES8_NS7_ILi64EEEEEENS_10bfloat16_tEfNS_4arch4Sm80ELb0ELb1ELb1ELb0ELb0ELb0ELb0ELb0ELi2ELi4ELi4ELi4ELb0EEENS1_21CollectiveEpilogueBwdISA_SB_SD_Li256ELb0ELb0ELi2EEENS1_19SingleTileSchedulerILb0ELb0ELb0ELi128EEEEEEEEEvNT_6ParamsE$_ZN4cute3eso3ESOILb1ELb0EJNS_10UnderscoreES2_iEEC2ERKS2_S5_RKi) ;  /* 0xfffd5b5000007944 */ /* 0x024fea0003c3ffff */
[----:B-1----:R-:W2:Y:S01]  /*32520*/  LDL R3, [R1+0x758] ;  /* 0x0007580001037983 */ /* 0x002ea20000100800 */
[----:B------:R-:W-:Y:S01]  /*32530*/  IMAD.MOV.U32 R60, RZ, RZ, R27 ;  /* 0x000000ffff3c7224 */ /* 0x000fe200078e001b */
[----:B------:R-:W-:Y:S02]  /*32540*/  MOV R4, 0x32570 ;  /* 0x0003257000047802 */ /* 0x000fe40000000f00 */
[----:B--2---:R-:W-:Y:S02]  /*32550*/  SHF.L.U32 R3, R3, 0x2, RZ ;  /* 0x0000000203037819 */ /* 0x004fe400000006ff */
[----:B------:R-:W-:Y:S05]  /*32560*/  CALL.REL.NOINC `($_ZN7cutlass13device_kernelIN5flash19enable_sm80_to_sm89INS1_16FlashAttnBwdSm80INS1_25CollectiveMainloopBwdSm80ILi2ELi2EN4cute5tupleIJNS5_1CILi128EEES8_NS7_ILi64EEEEEENS_10bfloat16_tEfNS_4arch4Sm80ELb0ELb1ELb1ELb0ELb0ELb0ELb0ELb0ELi2ELi4ELi4ELi4ELb0EEENS1_21CollectiveEpilogueBwdISA_SB_SD_Li256ELb0ELb0ELi2EEENS1_19SingleTileSchedulerILb0ELb0ELb0ELi128EEEEEEEEEvNT_6ParamsE$_ZN4cute3eso3ESOILb1ELb0EJNS_6LayoutINS_5tupleIJNS3_IJNS3_IJNS_1CILi4EEENS4_ILi2EEEEEENS4_ILi1EEEEEES6_EEENS3_IJNS3_IJNS3_IJS8_NS4_ILi32EEEEEENS4_ILi0EEEEEENS4_ILi64EEEEEEEEiEEC2ERKSH_RKi) ;  /* 0xfffd74c000007944 */ /* 0x000fea0003c3ffff */
[----:B-1----:R-:W2:Y:S01]  /*32570*/  LDL R3, [R1+0x758] ;  /* 0x0007580001037983 */ /* 0x002ea20000100800 */
[----:B------:R-:W-:Y:S02]  /*32580*/  MOV R69, R27 ;  /* 0x0000001b00457202 */ /* 0x000fe40000000f00 */
[----:B------:R-:W-:Y:S01]  /*32590*/  MOV R6, 0x325c0 ;  /* 0x000325c000067802 */ /* 0x000fe20000000f00 */
[----:B--2---:R-:W-:-:S04]  /*325a0*/  IMAD.WIDE R8, R3, 0x2, R50 ;  /* 0x0000000203087825 */ /* 0x004fc800078e0232 */
[----:B------:R-:W-:Y:S05]  /*325b0*/  CALL.REL.NOINC `($_ZN7cutlass13device_kernelIN5flash19enable_sm80_to_sm89INS1_16FlashAttnBwdSm80INS1_25CollectiveMainloopBwdSm80ILi2ELi2EN4cute5tupleIJNS5_1CILi128EEES8_NS7_ILi64EEEEEENS_10bfloat16_tEfNS_4arch4Sm80ELb0ELb1ELb1ELb0ELb0ELb0ELb0ELb0ELi2ELi4ELi4ELi4ELb0EEENS1_21CollectiveEpilogueBwdISA_SB_SD_Li256ELb0ELb0ELi2EEENS1_19SingleTileSchedulerILb0ELb0ELb0ELi128EEEEEEEEEvNT_6ParamsE$_ZN4cute3eso3ESOILb1ELb0EJNS_6LayoutINS_5tupleIJNS3_IJNS3_IJNS_1CILi4EEENS4_ILi2EEEEEENS4_ILi1EEEEEES6_EEENS3_IJNS3_IJNS3_IJS8_NS4_ILi32EEEEEENS4_ILi0EEEEEENS4_ILi64EEEEEEEENS_10ViewEngineIPN7cutlass10bfloat16_tEEEEEC2ERKSH_RKSM_) ;  /* 0xfffd743000007944 */ /* 0x000fea0003c3ffff */
[----:B------:R2:W5:Y:S01]  /*325c0*/  LDL.64 R4, [R1+0x758] ;  /* 0x0007580001047983 */ /* 0x0005620000100a00 */
[----:B------:R-:W-:Y:S02]  /*325d0*/  MOV R3, R12 ;  /* 0x0000000c00037202 */ /* 0x000fe40000000f00 */
[----:B-1----:R-:W-:-:S02]  /*325e0*/  MOV R8, 0x32600 ;  /* 0x0003260000087802 */ /* 0x002fc40000000f00 */
[----:B--2--5:R-:W-:Y:S05]  /*325f0*/  CALL.REL.NOINC `($_ZN7cutlass13device_kernelIN5flash19enable_sm80_to_sm89INS1_16FlashAttnBwdSm80INS1_25CollectiveMainloopBwdSm80ILi2ELi2EN4cute5tupleIJNS5_1CILi128EEES8_NS7_ILi64EEEEEENS_10bfloat16_tEfNS_4arch4Sm80ELb0ELb1ELb1ELb0ELb0ELb0ELb0ELb0ELi2ELi4ELi4ELi4ELb0EEENS1_21CollectiveEpilogueBwdISA_SB_SD_Li256ELb0ELb0ELi2EEENS1_19SingleTileSchedulerILb0ELb0ELb0ELi128EEEEEEEEEvNT_6ParamsE$_ZZN4cute4takeILi1ELi2ENS_5tupleIJNS1_IJNS_1CILi1EEENS2_ILi0EEEEEEiEEEEEDaRKT1_ENKUlDpRKT_E_clIJiEEEDaSD_) ;  /* 0xfffdabf000007944 */ /* 0x024fea0003c3ffff */
[----:B------:R-:W-:Y:S02]  /*32600*/  MOV R69, R27 ;  /* 0x0000001b00457202 */ /* 0x000fe40000000f00 */
[----:B------:R-:W-:-:S02]  /*32610*/  MOV R6, 0x32630 ;  /* 0x0003263000067802 */ /* 0x000fc40000000f00 */
[----:B-1---5:R-:W-:Y:S05]  /*32620*/  CALL.REL.NOINC `($_ZN7cutlass13device_kernelIN5flash19enable_sm80_to_sm89INS1_16FlashAttnBwdSm80INS1_25CollectiveMainloopBwdSm80ILi2ELi2EN4cute5tupleIJNS5_1CILi128EEES8_NS7_ILi64EEEEEENS_10bfloat16_tEfNS_4arch4Sm80ELb0ELb1ELb1ELb0ELb0ELb0ELb0ELb0ELi2ELi4ELi4ELi4ELb0EEENS1_21CollectiveEpilogueBwdISA_SB_SD_Li256ELb0ELb0ELi2EEENS1_19SingleTileSchedulerILb0ELb0ELb0ELi128EEEEEEEEEvNT_6ParamsE$_ZN4cute3eso3ESOILb1ELb0EJNS_5tupleIJNS_1CILi1EEENS3_ILi0EEEEEENS2_IJiEEEEEC2ERKS6_RKS7_) ;  /* 0xfffd6c9000007944 */ /* 0x022fea0003c3ffff */
[----:B-1----:R1:W5:Y:S01]  /*32630*/  LDL R3, [R1+0x758] ;  /* 0x0007580001037983 */ /* 0x0023620000100800 */
[----:B------:R-:W-:-:S02]  /*32640*/  MOV R69, R27 ;  /* 0x0000001b00457202 */ /* 0x000fc40000000f00 */
        /* <DEDUP_REMOVED lines=22> */
[----:B------:R-:W2:Y:S01]  /*327b0*/  LDL R4, [R1+0x758] ;  /* 0x0007580001047983 */ /* 0x000ea20000100800 */
[----:B-1----:R-:W-:Y:S02]  /*327c0*/  MOV R2, R26 ;  /* 0x0000001a00027202 */ /* 0x002fe40000000f00 */
[----:B------:R-:W-:Y:S01]  /*327d0*/  MOV R14, 0x32800 ;  /* 0x00032800000e7802 */ /* 0x000fe20000000f00 */
[----:B--2---:R1:W-:Y:S04]  /*327e0*/  STL [R1+0x770], R4 ;  /* 0x0007700401007387 */ /* 0x0043e80000100800 */
        /* <DEDUP_REMOVED lines=194> */
[----:B------:R-:W-:Y:S05]  /*33410*/  CALL.REL.NOINC `($_ZN7cutlass13device_kernelIN5flash19enable_sm80_to_sm89INS1_16FlashAttnBwdSm80INS1_25CollectiveMainloopBwdSm80ILi2ELi2EN4cute5tupleIJNS5_1CILi128EEES8_NS7_ILi64EEEEEENS_10bfloat16_tEfNS_4arch4Sm80ELb0ELb1ELb1ELb0ELb0ELb0ELb0ELb0ELi2ELi4ELi4ELi4ELb0EEENS1_21CollectiveEpilogueBwdISA_SB_SD_Li256ELb0ELb0ELi2EEENS1_19SingleTileSchedulerILb0ELb0ELb0ELi128EEEEEEEEEvNT_6ParamsE$_ZN4cute3eso3ESOILb1ELb0EJNS_6LayoutINS_5tupleIJNS3_IJNS_1CILi2EEES5_S5_EEES5_EEENS3_IJNS3_IJNS4_ILi1EEES5_NS4_ILi4EEEEEENS4_ILi64EEEEEEEEiEEC2ERKSD_RKi) ;  /* 0xfffd714000007944 */ /* 0x000fea0003c3ffff */
[----:B-1----:R-:W2:Y:S01]  /*33420*/  LDL R3, [R1+0x758] ;  /* 0x0007580001037983 */ /* 0x002ea20000100800 */
[----:B------:R-:W-:Y:S01]  /*33430*/  MOV R4, 0x33470 ;  /* 0x0003347000047802 */ /* 0x000fe20000000f00 */
[----:B--2---:R-:W-:-:S05]  /*33440*/  IMAD.WIDE R2, R3, 0x2, R46 ;  /* 0x0000000203027825 */ /* 0x004fca00078e022e */
[----:B------:R-:W-:Y:S02]  /*33450*/  MOV R6, R2 ;  /* 0x0000000200067202 */ /* 0x000fe40000000f00 */
[----:B------:R-:W-:Y:S05]  /*33460*/  CALL.REL.NOINC `($_ZN7cutlass13device_kernelIN5flash19enable_sm80_to_sm89INS1_16FlashAttnBwdSm80INS1_25CollectiveMainloopBwdSm80ILi2ELi2EN4cute5tupleIJNS5_1CILi128EEES8_NS7_ILi64EEEEEENS_10bfloat16_tEfNS_4arch4Sm80ELb0ELb1ELb1ELb0ELb0ELb0ELb0ELb0ELi2ELi4ELi4ELi4ELb0EEENS1_21CollectiveEpilogueBwdISA_SB_SD_Li256ELb0ELb0ELi2EEENS1_19SingleTileSchedulerILb0ELb0ELb0ELi128EEEEEEEEEvNT_6ParamsE$_ZN4cute3eso3ESOILb1ELb0EJNS_6LayoutINS_5tupleIJNS3_IJNS_1CILi2EEES5_S5_EEES5_EEENS3_IJNS3_IJNS4_ILi1EEES5_NS4_ILi4EEEEEENS4_ILi64EEEEEEEENS_10ViewEngineIPN7cutlass10bfloat16_tEEEEEC2ERKSD_RKSI_) ;  /* 0xfffd70a000007944 */ /* 0x000fea0003c3ffff */
[----:B------:R2:W5:Y:S01]  /*33470*/  LDL.64 R60, [R1+0x758] ;  /* 0x00075800013c7983 */ /* 0x0005620000100a00 */
[----:B------:R-:W-:Y:S01]  /*33480*/  IMAD.MOV.U32 R83, RZ, RZ, R27 ;  /* 0x000000ffff537224 */ /* 0x000fe200078e001b */
[----:B------:R-:W-:Y:S02]  /*33490*/  MOV R3, RZ ;  /* 0x000000ff00037202 */ /* 0x000fe40000000f00 */
[----:B------:R-:W-:Y:S02]  /*334a0*/  MOV R8, 0x334c0 ;  /* 0x000334c000087802 */ /* 0x000fe40000000f00 */
[----:B-12--5:R-:W-:Y:S05]  /*334b0*/  CALL.REL.NOINC `($_ZN7cutlass13device_kernelIN5flash19enable_sm80_to_sm89INS1_16FlashAttnBwdSm80INS1_25CollectiveMainloopBwdSm80ILi2ELi2EN4cute5tupleIJNS5_1CILi128EEES8_NS7_ILi64EEEEEENS_10bfloat16_tEfNS_4arch4Sm80ELb0ELb1ELb1ELb0ELb0ELb0ELb0ELb0ELi2ELi4ELi4ELi4ELb0EEENS1_21CollectiveEpilogueBwdISA_SB_SD_Li256ELb0ELb0ELi2EEENS1_19SingleTileSchedulerILb0ELb0ELb0ELi128EEEEEEEEEvNT_6ParamsE$_ZN4cute3eso3ESOILb1ELb0EJNS_10UnderscoreES2_iEEC2ERKS2_S5_RKi) ;  /* 0xfffd4bb000007944 */ /* 0x026fea0003c3ffff */
[----:B-1----:R-:W2:Y:S01]  /*334c0*/  LDL R3, [R1+0x758] ;  /* 0x0007580001037983 */ /* 0x002ea20000100800 */
[----:B------:R-:W-:Y:S01]  /*334d0*/  IMAD.MOV.U32 R69, RZ, RZ, R27 ;  /* 0x000000ffff457224 */ /* 0x000fe200078e001b */
[----:B------:R-:W-:Y:S02]  /*334e0*/  MOV R4, 0x33510 ;  /* 0x0003351000047802 */ /* 0x000fe40000000f00 */
[----:B--2---:R-:W-:Y:S02]  /*334f0*/  SHF.L.U32 R3, R3, 0x2, RZ ;  /* 0x0000000203037819 */ /* 0x004fe400000006ff */
[----:B------:R-:W-:Y:S05]  /*33500*/  CALL.REL.NOINC `($_ZN7cutlass13device_kernelIN5flash19enable_sm80_to_sm89INS1_16FlashAttnBwdSm80INS1_25CollectiveMainloopBwdSm80ILi2ELi2EN4cute5tupleIJNS5_1CILi128EEES8_NS7_ILi64EEEEEENS_10bfloat16_tEfNS_4arch4Sm80ELb0ELb1ELb1ELb0ELb0ELb0ELb0ELb0ELi2ELi4ELi4ELi4ELb0EEENS1_21CollectiveEpilogueBwdISA_SB_SD_Li256ELb0ELb0ELi2EEENS1_19SingleTileSchedulerILb0ELb0ELb0ELi128EEEEEEEEEvNT_6ParamsE$_ZN4cute3eso3ESOILb1ELb0EJNS_6LayoutINS_5tupleIJNS3_IJNS_1CILi2EEES5_EEES6_EEENS3_IJNS3_IJNS4_ILi1EEES5_EEENS3_IJNS4_ILi32EEENS4_ILi64EEEEEEEEEEEiEEC2ERKSE_RKi) ;  /* 0xfffd6f3000007944 */ /* 0x000fea0003c3ffff */
[----:B-1----:R-:W2:Y:S01]  /*33510*/  LDL R3, [R1+0x758] ;  /* 0x0007580001037983 */ /* 0x002ea20000100800 */
[----:B------:R-:W-:Y:S02]  /*33520*/  MOV R69, R27 ;  /* 0x0000001b00457202 */ /* 0x000fe40000000f00 */
[----:B------:R-:W-:Y:S01]  /*33530*/  MOV R4, 0x33570 ;  /* 0x0003357000047802 */ /* 0x000fe20000000f00 */
[----:B--2---:R-:W-:-:S05]  /*33540*/  IMAD.WIDE R2, R3, 0x2, R48 ;  /* 0x0000000203027825 */ /* 0x004fca00078e0230 */
[----:B------:R-:W-:Y:S02]  /*33550*/  MOV R6, R2 ;  /* 0x0000000200067202 */ /* 0x000fe40000000f00 */
[----:B------:R-:W-:Y:S05]  /*33560*/  CALL.REL.NOINC `($_ZN7cutlass13device_kernelIN5flash19enable_sm80_to_sm89INS1_16FlashAttnBwdSm80INS1_25CollectiveMainloopBwdSm80ILi2ELi2EN4cute5tupleIJNS5_1CILi128EEES8_NS7_ILi64EEEEEENS_10bfloat16_tEfNS_4arch4Sm80ELb0ELb1ELb1ELb0ELb0ELb0ELb0ELb0ELi2ELi4ELi4ELi4ELb0EEENS1_21CollectiveEpilogueBwdISA_SB_SD_Li256ELb0ELb0ELi2EEENS1_19SingleTileSchedulerILb0ELb0ELb0ELi128EEEEEEEEEvNT_6ParamsE$_ZN4cute3eso3ESOILb1ELb0EJNS_6LayoutINS_5tupleIJNS3_IJNS_1CILi2EEES5_EEES6_EEENS3_IJNS3_IJNS4_ILi1EEES5_EEENS3_IJNS4_ILi32EEENS4_ILi64EEEEEEEEEEENS_10ViewEngineIPN7cutlass10bfloat16_tEEEEEC2ERKSE_RKSJ_) ;  /* 0xfffd6e8000007944 */ /* 0x000fea0003c3ffff */
[----:B------:R2:W5:Y:S04]  /*33570*/  LDL.64 R62, [R1+0x758] ;  /* 0x00075800013e7983 */ /* 0x0005680000100a00 */
[----:B------:R2:W-:Y:S02]  /*33580*/  STL [R1+0x770], RZ ;  /* 0x000770ff01007387 */ /* 0x0005e40000100800 */
.L_x_1566:
        /* <DEDUP_REMOVED lines=228> */
[----:B------:R-:W-:Y:S05]  /*343d0*/  CALL.REL.NOINC `($_ZN7cutlass13device_kernelIN5flash19enable_sm80_to_sm89INS1_16FlashAttnBwdSm80INS1_25CollectiveMainloopBwdSm80ILi2ELi2EN4cute5tupleIJNS5_1CILi128EEES8_NS7_ILi64EEEEEENS_10bfloat16_tEfNS_4arch4Sm80ELb0ELb1ELb1ELb0ELb0ELb0ELb0ELb0ELi2ELi4ELi4ELi4ELb0EEENS1_21CollectiveEpilogueBwdISA_SB_SD_Li256ELb0ELb0ELi2EEENS1_19SingleTileSchedulerILb0ELb0ELb0ELi128EEEEEEEEEvNT_6ParamsE$_ZN4cute3eso3ESOILb1ELb0EJNS_10UnderscoreES2_iEEC2ERKS2_S5_RKi) ;  /* 0xfffd3c9000007944 */ /* 0x000fea0003c3ffff */
        /* <DEDUP_REMOVED lines=465> */
[----:B------:R-:W-:Y:S02]  /*360f0*/  MOV R3, 0x1 ;  /* 0x0000000100037802 */ /* 0x000fe40000000f00 */
        /* <DEDUP_REMOVED lines=15> */
.L_x_1567:
        /* <DEDUP_REMOVED lines=710> */
.L_x_1568:
        /* <DEDUP_REMOVED lines=710> */
.L_x_1569:
        /* <DEDUP_REMOVED lines=710> */
.L_x_1570:
        /* <DEDUP_REMOVED lines=710> */
.L_x_1571:
        /* <DEDUP_REMOVED lines=710> */
.L_x_1572:
        /* <DEDUP_REMOVED lines=256> */
.L_x_1573:
        /* <DEDUP_REMOVED lines=274> */
[----:B--2--5:R-:W-:Y:S05]  /*460f0*/  CALL.REL.NOINC `($_ZN7cutlass13device_kernelIN5flash19enable_sm80_to_sm89INS1_16FlashAttnBwdSm80INS1_25CollectiveMainloopBwdSm80ILi2ELi2EN4cute5tupleIJNS5_1CILi128EEES8_NS7_ILi64EEEEEENS_10bfloat16_tEfNS_4arch4Sm80ELb0ELb1ELb1ELb0ELb0ELb0ELb0ELb0ELi2ELi4ELi4ELi4ELb0EEENS1_21CollectiveEpilogueBwdISA_SB_SD_Li256ELb0ELb0ELi2EEENS1_19SingleTileSchedulerILb0ELb0ELb0ELi128EEEEEEEEEvNT_6ParamsE$_ZZZN5flash25CollectiveMainloopBwdSm80ILi2ELi2EN4cute5tupleIJNS1_1CILi128EEES4_NS3_ILi64EEEEEEN7cutlass10bfloat16_tEfNS7_4arch4Sm80ELb0ELb1ELb1ELb0ELb0ELb0ELb0ELb0ELi2ELi4ELi4ELi4ELb0EE3mmaINS_16FlashAttnBwdSm80ISB_NS_21CollectiveEpilogueBwdIS6_S8_SA_Li256ELb0ELb0ELi2EEENS_19SingleTileSchedulerILb0ELb0ELb0ELi128EEEE13SharedStorageENS1_6TensorINS1_11ArrayEngineIfLm32EEENS1_6LayoutINS2_IJNS2_IJNS3_ILi2EEESO_EEESO_NS3_ILi4EEEEEENS2_IJNS2_IJNS3_ILi1EEESO_EEESQ_NS3_ILi8EEEEEEEEEEEEbRKNSB_6ParamsERT0_S12_iNS2_IJiiiEEERT_ENKUliT_E_clIZSC_ISJ_SX_EbS10_S12_S12_iS13_S15_EUlRS16_iE_EEDaiS16_ENKUlT_E_clIZSC_ISJ_SX_EbS10_S12_S12_iS13_S15_EUlvE0_EEDaS1B_) ;  /* 0x0001c7c000007944 */ /* 0x024fea0003c00000 */
[----:B------:R-:W2:Y:S01]  /*46100*/  LDL.64 R2, [R28+0x188] ;  /* 0x000188001c027983 */ /* 0x000ea20000100a00 */
[----:B------:R-:W-:-:S03]  /*46110*/  ULDC.64 UR4, c[0x0][0x118] ;  /* 0x0000460000047ab9 */ /* 0x000fc60000000a00 */
[----:B-1----:R1:W5:Y:S04]  /*46120*/  LDL.64 R14, [R28+0xc8] ;  /* 0x0000c8001c0e7983 */ /* 0x0023680000100a00 */
[----:B--2---:R-:W5:Y:S01]  /*46130*/  LD.E.64 R2, [R2.64] ;  /* 0x0000000402027980 */ /* 0x004f62000c101b00 */
[----:B------:R-:W-:Y:S02]  /*46140*/  MOV R9, R27 ;  /* 0x0000001b00097202 */ /* 0x000fe40000000f00 */
[----:B------:R-:W-:Y:S02]  /*46150*/  MOV R8, 0x46170 ;  /* 0x0004617000087802 */ /* 0x000fe40000000f00 */
[----:B-1---5:R-:W-:Y:S05]  /*46160*/  CALL.REL.NOINC `($_ZN7cutlass13device_kernelIN5flash19enable_sm80_to_sm89INS1_16FlashAttnBwdSm80INS1_25CollectiveMainloopBwdSm80ILi2ELi2EN4cute5tupleIJNS5_1CILi128EEES8_NS7_ILi64EEEEEENS_10bfloat16_tEfNS_4arch4Sm80ELb0ELb1ELb1ELb0ELb0ELb0ELb0ELb0ELi2ELi4ELi4ELi4ELb0EEENS1_21CollectiveEpilogueBwdISA_SB_SD_Li256ELb0ELb0ELi2EEENS1_19SingleTileSchedulerILb0ELb0ELb0ELi128EEEEEEEEEvNT_6ParamsE$_ZN4cute8smem_ptrIPN7cutlass10bfloat16_tEECI1NS_12iter_adaptorIS3_S4_EEES3_) ;  /* 0xfffc5a0000007944 */ /* 0x022fea0003c3ffff */
        /* <DEDUP_REMOVED lines=84> */
[----:B------:R1:W-:Y:S01]  /*466b0*/  STL.64 [R1+0x7a0], R2 ;  /* 0x0007a00201007387 */ /* 0x0003e20000100a00 */
[----:B------:R-:W-:Y:S02]  /*466c0*/  MOV R5, R6 ;  /* 0x0000000600057202 */ /* 0x000fe40000000f00 */
[----:B------:R-:W-:Y:S02]  /*466d0*/  MOV R4, 0x466f0 ;  /* 0x000466f000047802 */ /* 0x000fe40000000f00 */
[----:B-1----:R-:W-:Y:S05]  /*466e0*/  CALL.REL.NOINC `($_ZN7cutlass13device_kernelIN5flash19enable_sm80_to_sm89INS1_16FlashAttnBwdSm80INS1_25CollectiveMainloopBwdSm80ILi2ELi2EN4cute5tupleIJNS5_1CILi128EEES8_NS7_ILi64EEEEEENS_10bfloat16_tEfNS_4arch4Sm80ELb0ELb1ELb1ELb0ELb0ELb0ELb0ELb0ELi2ELi4ELi4ELi4ELb0EEENS1_21CollectiveEpilogueBwdISA_SB_SD_Li256ELb0ELb0ELi2EEENS1_19SingleTileSchedulerILb0ELb0ELb0ELi128EEEEEEEEEvNT_6ParamsE$_ZZN4cute7flattenINS_5tupleIJNS_1CILi1EEENS1_IJNS2_ILi8EEEiiEEENS2_ILi64EEENS1_IJiNS2_ILi144EEENS2_ILi288EEEEEENS2_ILi512EEEEEEEEDaRKT_ENKUlRKT_E_clIS9_EEDaSH_) ;  /* 0xfffc957000007944 */ /* 0x002fea0003c3ffff */
[----:B------:R1:W-:Y:S01]  /*466f0*/  STL [R1+0x794], R2 ;  /* 0x0007940201007387 */ /* 0x0003e20000100800 */
[----:B------:R-:W-:Y:S01]  /*46700*/  IMAD.MOV.U32 R62, RZ, RZ, R56 ;  /* 0x000000ffff3e7224 */ /* 0x000fe200078e0038 */
        /* <DEDUP_REMOVED lines=28> */
[----:B-1----:R-:W-:Y:S05]  /*468d0*/  CALL.REL.NOINC `($_ZN7cutlass13device_kernelIN5flash19enable_sm80_to_sm89INS1_16FlashAttnBwdSm80INS1_25CollectiveMainloopBwdSm80ILi2ELi2EN4cute5tupleIJNS5_1CILi128EEES8_NS7_ILi64EEEEEENS_10bfloat16_tEfNS_4arch4Sm80ELb0ELb1ELb1ELb0ELb0ELb0ELb0ELb0ELi2ELi4ELi4ELi4ELb0EEENS1_21CollectiveEpilogueBwdISA_SB_SD_Li256ELb0ELb0ELi2EEENS1_19SingleTileSchedulerILb0ELb0ELb0ELi128EEEEEEEEEvNT_6ParamsE$_ZN4cute3eso3ESOILb1ELb0EJNS_1CILi8EEEiiiNS2_ILi144EEENS2_ILi512EEEEEC2ERKS3_RKiSA_SA_RKS4_RKS5_) ;  /* 0xfffc235000007944 */ /* 0x002fea0003c3ffff */
        /* <DEDUP_REMOVED lines=24> */
[----:B-1----:R-:W-:Y:S05]  /*46a60*/  CALL.REL.NOINC `($_ZN7cutlass13device_kernelIN5flash19enable_sm80_to_sm89INS1_16FlashAttnBwdSm80INS1_25CollectiveMainloopBwdSm80ILi2ELi2EN4cute5tupleIJNS5_1CILi128EEES8_NS7_ILi64EEEEEENS_10bfloat16_tEfNS_4arch4Sm80ELb0ELb1ELb1ELb0ELb0ELb0ELb0ELb0ELi2ELi4ELi4ELi4ELb0EEENS1_21CollectiveEpilogueBwdISA_SB_SD_Li256ELb0ELb0ELi2EEENS1_19SingleTileSchedulerILb0ELb0ELb0ELi128EEEEEEEEEvNT_6ParamsE$_ZZN4cute6detail16composition_implINS_5tupleIJNS_1CILi16EEENS3_ILi2EEES5_S5_NS3_ILi4EEES5_EEENS2_IJNS3_ILi1EEEiiiNS3_ILi144EEENS3_ILi512EEEEEENS2_IJNS2_IJS5_S5_EEES6_NS3_ILi8EEEEEENS2_IJNS2_IJNS3_ILi64EEESA_EEES4_NS3_ILi1024EEEEEEEEDaRKT_RKT0_RKT1_RKT2_ENKUlRKT_RKT0_E_clISC_SG_EEDaSX_S10_) ;  /* 0xfffc6ff000007944 */ /* 0x002fea0003c3ffff */
[----:B------:R-:W-:Y:S01]  /*46a70*/  IMAD.MOV.U32 R22, RZ, RZ, R51 ;  /* 0x000000ffff167224 */ /* 0x000fe200078e0033 */
[----:B------:R-:W-:Y:S01]  /*46a80*/  MOV R5, R55 ;  /* 0x0000003700057202 */ /* 0x000fe20000000f00 */
[----:B------:R-:W-:Y:S01]  /*46a90*/  IMAD.MOV.U32 R3, RZ, RZ, R50 ;  /* 0x000000ffff037224 */ /* 0x000fe200078e0032 */
[----:B------:R-:W-:-:S02]  /*46aa0*/  MOV R17, R56 ;  /* 0x0000003800117202 */ /* 0x000fc40000000f00 */
[----:B------:R-:W-:Y:S02]  /*46ab0*/  MOV R16, 0x46ad0 ;  /* 0x00046ad000107802 */ /* 0x000fe40000000f00 */
[----:B--2--5:R-:W-:Y:S05]  /*46ac0*/  CALL.REL.NOINC `($_ZN7cutlass13device_kernelIN5flash19enable_sm80_to_sm89INS1_16FlashAttnBwdSm80INS1_25CollectiveMainloopBwdSm80ILi2ELi2EN4cute5tupleIJNS5_1CILi128EEES8_NS7_ILi64EEEEEENS_10bfloat16_tEfNS_4arch4Sm80ELb0ELb1ELb1ELb0ELb0ELb0ELb0ELb0ELi2ELi4ELi4ELi4ELb0EEENS1_21CollectiveEpilogueBwdISA_SB_SD_Li256ELb0ELb0ELi2EEENS1_19SingleTileSchedulerILb0ELb0ELb0ELi128EEEEEEEEEvNT_6ParamsE$_ZZN4cute6detail16composition_implINS_5tupleIJNS_1CILi16EEENS3_ILi2EEES5_S5_NS3_ILi4EEES5_EEENS2_IJNS3_ILi1EEEiiiNS3_ILi144EEENS3_ILi512EEEEEENS2_IJNS2_IJS5_S5_EEES6_NS3_ILi8EEEEEENS2_IJNS2_IJNS3_ILi64EEESA_EEES4_NS3_ILi1024EEEEEEEEDaRKT_RKT0_RKT1_RKT2_ENKUlRKT_RKT0_E_clIS6_S4_EEDaSX_S10_) ;  /* 0xfffc6d1000007944 */ /* 0x024fea0003c3ffff */
[----:B-----5:R2:W-:Y:S01]  /*46ad0*/  STL.64 [R1+0x770], R2 ;  /* 0x0007700201007387 */ /* 0x0205e20000100a00 */
[----:B------:R-:W-:Y:S01]  /*46ae0*/  IMAD.MOV.U32 R62, RZ, RZ, R27 ;  /* 0x000000ffff3e7224 */ /* 0x000fe200078e001b */
[----:B------:R-:W-:Y:S02]  /*46af0*/  MOV R69, R26 ;  /* 0x0000001a00457202 */ /* 0x000fe40000000f00 */
[----:B------:R-:W-:Y:S02]  /*46b00*/  MOV R4, 0x46b20 ;  /* 0x00046b2000047802 */ /* 0x000fe40000000f00 */
[----:B-12---:R-:W-:Y:S05]  /*46b10*/  CALL.REL.NOINC `($_ZN7cutlass13device_kernelIN5flash19enable_sm80_to_sm89INS1_16FlashAttnBwdSm80INS1_25CollectiveMainloopBwdSm80ILi2ELi2EN4cute5tupleIJNS5_1CILi128EEES8_NS7_ILi64EEEEEENS_10bfloat16_tEfNS_4arch4Sm80ELb0ELb1ELb1ELb0ELb0ELb0ELb0ELb0ELi2ELi4ELi4ELi4ELb0EEENS1_21CollectiveEpilogueBwdISA_SB_SD_Li256ELb0ELb0ELi2EEENS1_19SingleTileSchedulerILb0ELb0ELb0ELi128EEEEEEEEEvNT_6ParamsE$_ZN4cute3eso3ESOILb0ELb0EJNS_5tupleIJiNS_1CILi512EEEEEENS2_IJiiEEENS3_ILi1024EEEEEC2ERKS5_RKS6_RKS7_) ;  /* 0xfffbffd000007944 */ /* 0x006fea0003c3ffff */
[----:B------:R2:W5:Y:S04]  /*46b20*/  LDL R5, [R1+0x760] ;  /* 0x0007600001057983 */ /* 0x0005680000100800 */
[----:B-1----:R2:W5:Y:S01]  /*46b30*/  LDL.64 R2, [R1+0x758] ;  /* 0x0007580001027983 */ /* 0x0025620000100a00 */
[----:B------:R-:W-:Y:S02]  /*46b40*/  MOV R62, R27 ;  /* 0x0000001b003e7202 */ /* 0x000fe40000000f00 */
[----:B------:R-:W-:-:S02]  /*46b50*/  MOV R6, 0x46b70 ;  /* 0x00046b7000067802 */ /* 0x000fc40000000f00 */
[----:B--2--5:R-:W-:Y:S05]  /*46b60*/  CALL.REL.NOINC `($_ZN7cutlass13device_kernelIN5flash19enable_sm80_to_sm89INS1_16FlashAttnBwdSm80INS1_25CollectiveMainloopBwdSm80ILi2ELi2EN4cute5tupleIJNS5_1CILi128EEES8_NS7_ILi64EEEEEENS_10bfloat16_tEfNS_4arch4Sm80ELb0ELb1ELb1ELb0ELb0ELb0ELb0ELb0ELi2ELi4ELi4ELi4ELb0EEENS1_21CollectiveEpilogueBwdISA_SB_SD_Li256ELb0ELb0ELi2EEENS1_19SingleTileSchedulerILb0ELb0ELb0ELi128EEEEEEEEEvNT_6ParamsE$_ZN4cute5tupleIJNS0_IJNS0_IJNS_1CILi2EEES2_EEES3_NS1_ILi8EEEEEENS0_IJNS0_IJiNS1_ILi512EEEEEENS0_IJiiEEENS1_ILi1024EEEEEEEEC2ERKS5_RKSA_) ;  /* 0xfffc47e000007944 */ /* 0x024fea0003c3ffff */
        /* <DEDUP_REMOVED lines=18> */
[----:B------:R-:W-:Y:S01]  /*46c90*/  MOV R62, R27 ;  /* 0x0000001b003e7202 */ /* 0x000fe20000000f00 */
[----:B------:R-:W-:Y:S01]  /*46ca0*/  IMAD.MOV.U32 R69, RZ, RZ, R26 ;  /* 0x000000ffff457224 */ /* 0x000fe200078e001a */
        /* <DEDUP_REMOVED lines=9> */
[----:B------:R1:W-:Y:S01]  /*46d40*/  STL.64 [R1+0x7a0], R2 ;  /* 0x0007a00201007387 */ /* 0x0003e20000100a00 */
[----:B------:R-:W-:-:S02]  /*46d50*/  MOV R62, R56 ;  /* 0x00000038003e7202 */ /* 0x000fc40000000f00 */
[----:B------:R-:W-:Y:S02]  /*46d60*/  MOV R4, 0x46d80 ;  /* 0x00046d8000047802 */ /* 0x000fe40000000f00 */
        /* <DEDUP_REMOVED lines=37> */
[----:B------:R-:W-:Y:S01]  /*46fc0*/  IMAD.SHL.U32 R6, R5, 0x2000, RZ ;  /* 0x0000200005067824 */ /* 0x000fe200078e00ff */
[----:B------:R-:W-:-:S02]  /*46fd0*/  MOV R15, R48 ;  /* 0x00000030000f7202 */ /* 0x000fc40000000f00 */
[----:B------:R-:W-:Y:S02]  /*46fe0*/  MOV R4, 0x47010 ;  /* 0x0004701000047802 */ /* 0x000fe40000000f00 */
        /* <DEDUP_REMOVED lines=50> */
[----:B-12--5:R-:W-:Y:S05]  /*47310*/  CALL.REL.NOINC `($_ZN7cutlass13device_kernelIN5flash19enable_sm80_to_sm89INS1_16FlashAttnBwdSm80INS1_25CollectiveMainloopBwdSm80ILi2ELi2EN4cute5tupleIJNS5_1CILi128EEES8_NS7_ILi64EEEEEENS_10bfloat16_tEfNS_4arch4Sm80ELb0ELb1ELb1ELb0ELb0ELb0ELb0ELb0ELi2ELi4ELi4ELi4ELb0EEENS1_21CollectiveEpilogueBwdISA_SB_SD_Li256ELb0ELb0ELi2EEENS1_19SingleTileSchedulerILb0ELb0ELb0ELi128EEEEEEEEEvNT_6ParamsE$_ZZN4cute7idx2crdINS_5tupleIJiiNS_1CILi0EEEEEENS1_IJNS1_IJNS2_ILi4EEENS2_ILi8EEEEEES5_NS2_ILi1EEEEEEEEDaRKT_RKT0_ENKUlRKT_RKT0_E_clIiS7_EEDaSI_SL_) ;  /* 0xfffc8e2000007944 */ /* 0x026fea0003c3ffff */
[----:B------:R-:W-:Y:S02]  /*47320*/  MOV R2, 0x47340 ;  /* 0x0004734000027802 */ /* 0x000fe40000000f00 */
[----:B-1----:R-:W-:Y:S05]  /*47330*/  CALL.REL.NOINC `($_ZN7cutlass13device_kernelIN5flash19enable_sm80_to_sm89INS1_16FlashAttnBwdSm80INS1_25CollectiveMainloopBwdSm80ILi2ELi2EN4cute5tupleIJNS5_1CILi128EEES8_NS7_ILi64EEEEEENS_10bfloat16_tEfNS_4arch4Sm80ELb0ELb1ELb1ELb0ELb0ELb0ELb0ELb0ELi2ELi4ELi4ELi4ELb0EEENS1_21CollectiveEpilogueBwdISA_SB_SD_Li256ELb0ELb0ELi2EEENS1_19SingleTileSchedulerILb0ELb0ELb0ELi128EEEEEEEEEvNT_6ParamsE$_ZZN4cute7idx2crdINS_5tupleIJiiNS_1CILi0EEEEEENS1_IJNS1_IJNS2_ILi4EEENS2_ILi8EEEEEES5_NS2_ILi1EEEEEEEEDaRKT_RKT0_ENKUlRKT_RKT0_E_clIiS5_EEDaSI_SL_) ;  /* 0xfffc8dd000007944 */ /* 0x002fea0003c3ffff */
[----:B------:R1:W-:Y:S01]  /*47340*/  STL [R1+0x7a0], R6 ;  /* 0x0007a00601007387 */ /* 0x0003e20000100800 */
        /* <DEDUP_REMOVED lines=18> */
[----:B------:R-:W-:-:S03]  /*47470*/  MOV R4, 0x47490 ;  /* 0x0004749000047802 */ /* 0x000fc60000000f00 */
        /* <DEDUP_REMOVED lines=946> */
.L_x_1574:
        /* <DEDUP_REMOVED lines=710> */
.L_x_1575:
        /* <DEDUP_REMOVED lines=710> */
.L_x_1576:
        /* <DEDUP_REMOVED lines=710> */
.L_x_1577:
        /* <DEDUP_REMOVED lines=710> */
.L_x_1578:
        /* <DEDUP_REMOVED lines=710> */
.L_x_1579:
        /* <DEDUP_REMOVED lines=710> */
.L_x_1580:
        /* <DEDUP_REMOVED lines=256> */
.L_x_1581:
        /* <DEDUP_REMOVED lines=251> */
[----:B------:R-:W-:Y:S05]  /*5d990*/  RET.REL.NODEC R6 `(_ZN7cutlass13device_kernelIN5flash19enable_sm80_to_sm89INS1_16FlashAttnBwdSm80INS1_25CollectiveMainloopBwdSm80ILi2ELi2EN4cute5tupleIJNS5_1CILi128EEES8_NS7_ILi64EEEEEENS_10bfloat16_tEfNS_4arch4Sm80ELb0ELb1ELb1ELb0ELb0ELb0ELb0ELb0ELi2ELi4ELi4ELi4ELb0EEENS1_21CollectiveEpilogueBwdISA_SB_SD_Li256ELb0ELb0ELi2EEENS1_19SingleTileSchedulerILb0ELb0ELb0ELi128EEEEEEEEEvNT_6ParamsE) ;  /* 0xfffa266006007950 */ /* 0x000fea0003c3ffff */
        .type           $_ZN7cutlass13device_kernelIN5flash19enable_sm80_to_sm89INS1_16FlashAttnBwdSm80INS1_25CollectiveMainloopBwdSm80ILi2ELi2EN4cute5tupleIJNS5_1CILi128EEES8_NS7_ILi64EEEEEENS_10bfloat16_tEfNS_4arch4Sm80ELb0ELb1ELb1ELb0ELb0ELb0ELb0ELb0ELi2ELi4ELi4ELi4ELb0EEENS1_21CollectiveEpilogueBwdISA_SB_SD_Li256ELb0ELb0ELi2EEENS1_19SingleTileSchedulerILb0ELb0ELb0ELi128EEEEEEEEEvNT_6ParamsE$_ZZN5flash25CollectiveMainloopBwdSm80ILi2ELi2EN4cute5tupleIJNS1_1CILi128EEES4_NS3_ILi64EEEEEEN7cutlass10bfloat16_tEfNS7_4arch4Sm80ELb0ELb1ELb1ELb0ELb0ELb0ELb0ELb0ELi2ELi4ELi4ELi4ELb0EE3mmaINS_16FlashAttnBwdSm80ISB_NS_21CollectiveEpilogueBwdIS6_S8_SA_Li256ELb0ELb0ELi2EEENS_19SingleTileSchedulerILb0ELb0ELb0ELi128EEEE13SharedStorageENS1_6TensorINS1_11ArrayEngineIfLm32EEENS1_6LayoutINS2_IJNS2_IJNS3_ILi2EEESO_EEESO_NS3_ILi4EEEEEENS2_IJNS2_IJNS3_ILi1EEESO_EEESQ_NS3_ILi8EEEEEEEEEEEEbRKNSB_6ParamsERT0_S12_iNS2_IJiiiEEERT_ENKUliiE0_clEii,@function
        .size           $_ZN7cutlass13device_kernelIN5flash19enable_sm80_to_sm89INS1_16FlashAttnBwdSm80INS1_25CollectiveMainloopBwdSm80ILi2ELi2EN4cute5tupleIJNS5_1CILi128EEES8_NS7_ILi64EEEEEENS_10bfloat16_tEfNS_4arch4Sm80ELb0ELb1ELb1ELb0ELb0ELb0ELb0ELb0ELi2ELi4ELi4ELi4ELb0EEENS1_21CollectiveEpilogueBwdISA_SB_SD_Li256ELb0ELb0ELi2EEENS1_19SingleTileSchedulerILb0ELb0ELb0ELi128EEEEEEEEEvNT_6ParamsE$_ZZN5flash25CollectiveMainloopBwdSm80ILi2ELi2EN4cute5tupleIJNS1_1CILi128EEES4_NS3_ILi64EEEEEEN7cutlass10bfloat16_tEfNS7_4arch4Sm80ELb0ELb1ELb1ELb0ELb0ELb0ELb0ELb0ELi2ELi4ELi4ELi4ELb0EE3mmaINS_16FlashAttnBwdSm80ISB_NS_21CollectiveEpilogueBwdIS6_S8_SA_Li256ELb0ELb0ELi2EEENS_19SingleTileSchedulerILb0ELb0ELb0ELi128EEEE13SharedStorageENS1_6TensorINS1_11ArrayEngineIfLm32EEENS1_6LayoutINS2_IJNS2_IJNS3_ILi2EEESO_EEESO_NS3_ILi4EEEEEENS2_IJNS2_IJNS3_ILi1EEESO_EEESQ_NS3_ILi8EEEEEEEEEEEEbRKNSB_6ParamsERT0_S12_iNS2_IJiiiEEERT_ENKUliiE0_clEii,($_ZN7cutlass13device_kernelIN5flash19enable_sm80_to_sm89INS1_16FlashAttnBwdSm80INS1_25CollectiveMainloopBwdSm80ILi2ELi2EN4cute5tupleIJNS5_1CILi128EEES8_NS7_ILi64EEEEEENS_10bfloat16_tEfNS_4arch4Sm80ELb0ELb1ELb1ELb0ELb0ELb0ELb0ELb0ELi2ELi4ELi4ELi4ELb0EEENS1_21CollectiveEpilogueBwdISA_SB_SD_Li256ELb0ELb0ELi2EEENS1_19SingleTileSchedulerILb0ELb0ELb0ELi128EEEEEEEEEvNT_6ParamsE$_ZZN5flash25CollectiveMainloopBwdSm80ILi2ELi2EN4cute5tupleIJNS1_1CILi128EEES4_NS3_ILi64EEEEEEN7cutlass10bfloat16_tEfNS7_4arch4Sm80ELb0ELb1ELb1ELb0ELb0ELb0ELb0ELb0ELi2ELi4ELi4ELi4ELb0EE3mmaINS_16FlashAttnBwdSm80ISB_NS_21CollectiveEpilogueBwdIS6_S8_SA_Li256ELb0ELb0ELi2EEENS_19SingleTileSchedulerILb0ELb0ELb0ELi128EEEE13SharedStorageENS1_6TensorINS1_11ArrayEngineIfLm32EEENS1_6LayoutINS2_IJNS2_IJNS3_ILi2EEESO_EEESO_NS3_ILi4EEEEEENS2_IJNS2_IJNS3_ILi1EEESO_EEESQ_NS3_ILi8EEEEEEEEEEEEbRKNSB_6ParamsERT0_S12_iNS2_IJiiiEEERT_ENKUliiE_clEii - $_ZN7cutlass13device_kernelIN5flash19enable_sm80_to_sm89INS1_16FlashAttnBwdSm80INS1_25CollectiveMainloopBwdSm80ILi2ELi2EN4cute5tupleIJNS5_1CILi128EEES8_NS7_ILi64EEEEEENS_10bfloat16_tEfNS_4arch4Sm80ELb0ELb1ELb1ELb0ELb0ELb0ELb0ELb0ELi2ELi4ELi4ELi4ELb0EEENS1_21CollectiveEpilogueBwdISA_SB_SD_Li256ELb0ELb0ELi2EEENS1_19SingleTileSchedulerILb0ELb0ELb0ELi128EEEEEEEEEvNT_6ParamsE$_ZZN5flash25CollectiveMainloopBwdSm80ILi2ELi2EN4cute5tupleIJNS1_1CILi128EEES4_NS3_ILi64EEEEEEN7cutlass10bfloat16_tEfNS7_4arch4Sm80ELb0ELb1ELb1ELb0ELb0ELb0ELb0ELb0ELi2ELi4ELi4ELi4ELb0EE3mmaINS_16FlashAttnBwdSm80ISB_NS_21CollectiveEpilogueBwdIS6_S8_SA_Li256ELb0ELb0ELi2EEENS_19SingleTileSchedulerILb0ELb0ELb0ELi128EEEE13SharedStorageENS1_6TensorINS1_11ArrayEngineIfLm32EEENS1_6LayoutINS2_IJNS2_IJNS3_ILi2EEESO_EEESO_NS3_ILi4EEEEEENS2_IJNS2_IJNS3_ILi1EEESO_EEESQ_NS3_ILi8EEEEEEEEEEEEbRKNSB_6ParamsERT0_S12_iNS2_IJiiiEEERT_ENKUliiE0_clEii)
$_ZN7cutlass13device_kernelIN5flash19enable_sm80_to_sm89INS1_16FlashAttnBwdSm80INS1_25CollectiveMainloopBwdSm80ILi2ELi2EN4cute5tupleIJNS5_1CILi128EEES8_NS7_ILi64EEEEEENS_10bfloat16_tEfNS_4arch4Sm80ELb0ELb1ELb1ELb0ELb0ELb0ELb0ELb0ELi2ELi4ELi4ELi4ELb0EEENS1_21CollectiveEpilogueBwdISA_SB_SD_Li256ELb0ELb0ELi2EEENS1_19SingleTileSchedulerILb0ELb0ELb0ELi128EEEEEEEEEvNT_6ParamsE$_ZZN5flash25CollectiveMainloopBwdSm80ILi2ELi2EN4cute5tupleIJNS1_1CILi128EEES4_NS3_ILi64EEEEEEN7cutlass10bfloat16_tEfNS7_4arch4Sm80ELb0ELb1ELb1ELb0ELb0ELb0ELb0ELb0ELi2ELi4ELi4ELi4ELb0EE3mmaINS_16FlashAttnBwdSm80ISB_NS_21CollectiveEpilogueBwdIS6_S8_SA_Li256ELb0ELb0ELi2EEENS_19SingleTileSchedulerILb0ELb0ELb0ELi128EEEE13SharedStorageENS1_6TensorINS1_11ArrayEngineIfLm32EEENS1_6LayoutINS2_IJNS2_IJNS3_ILi2EEESO_EEESO_NS3_ILi4EEEEEENS2_IJNS2_IJNS3_ILi1EEESO_EEESQ_NS3_ILi8EEEEEEEEEEEEbRKNSB_6ParamsERT0_S12_iNS2_IJiiiEEERT_ENKUliiE0_clEii:
        /* <DEDUP_REMOVED lines=9> */
[----:B-1---5:R-:W-:Y:S05]  /*5da30*/  CALL.REL.NOINC `($_ZN7cutlass13device_kernelIN5flash19enable_sm80_to_sm89INS1_16FlashAttnBwdSm80INS1_25CollectiveMainloopBwdSm80ILi2ELi2EN4cute5tupleIJNS5_1CILi128EEES8_NS7_ILi64EEEEEENS_10bfloat16_tEfNS_4arch4Sm80ELb0ELb1ELb1ELb0ELb0ELb0ELb0ELb0ELi2ELi4ELi4ELi4ELb0EEENS1_21CollectiveEpilogueBwdISA_SB_SD_Li256ELb0ELb0ELi2EEENS1_19SingleTileSchedulerILb0ELb0ELb0ELi128EEEEEEEEEvNT_6ParamsE$_ZN4cute3eso3ESOILb1ELb0EJNS_10UnderscoreES2_S2_iEEC2ERKS2_S5_S5_RKi) ;  /* 0xfffaa5f000007944 */ /* 0x022fea0003c3ffff */
[----:B-1----:R-:W2:Y:S01]  /*5da40*/  LDL R3, [R1+0x1688] ;  /* 0x0016880001037983 */ /* 0x002ea20000100800 */
[----:B------:R-:W-:Y:S02]  /*5da50*/  MOV R4, 0x5da80 ;  /* 0x0005da8000047802 */ /* 0x000fe40000000f00 */
[----:B--2---:R-:W-:Y:S02]  /*5da60*/  SHF.L.U32 R3, R3, 0xd, RZ ;  /* 0x0000000d03037819 */ /* 0x004fe400000006ff */
[----:B------:R-:W-:Y:S05]  /*5da70*/  CALL.REL.NOINC `($_ZN7cutlass13device_kernelIN5flash19enable_sm80_to_sm89INS1_16FlashAttnBwdSm80INS1_25CollectiveMainloopBwdSm80ILi2ELi2EN4cute5tupleIJNS5_1CILi128EEES8_NS7_ILi64EEEEEENS_10bfloat16_tEfNS_4arch4Sm80ELb0ELb1ELb1ELb0ELb0ELb0ELb0ELb0ELi2ELi4ELi4ELi4ELb0EEENS1_21CollectiveEpilogueBwdISA_SB_SD_Li256ELb0ELb0ELi2EEENS1_19SingleTileSchedulerILb0ELb0ELb0ELi128EEEEEEEEEvNT_6ParamsE$_ZN4cute3eso3ESOILb1ELb0EJNS_6LayoutINS_5tupleIJNS3_IJNS_1CILi8EEENS4_ILi1EEEEEENS4_ILi4EEES6_EEENS3_IJNS3_IJS6_NS4_ILi0EEEEEENS4_ILi2048EEESA_EEEEEiEEC2ERKSE_RKi) ;  /* 0xfffad5a000007944 */ /* 0x000fea0003c3ffff */
[----:B------:R-:W-:Y:S01]  /*5da80*/  ULDC.64 UR8, c[0x0][0x118] ;  /* 0x0000460000087ab9 */ /* 0x000fe20000000a00 */
[----:B-1----:R-:W2:Y:S04]  /*5da90*/  LDL R2, [R1+0x1688] ;  /* 0x0016880001027983 */ /* 0x002ea80000100800 */
[----:B------:R-:W2:Y:S01]  /*5daa0*/  LD.E.64 R10, [R10.64] ;  /* 0x000000080a0a7980 */ /* 0x000ea2000c101b00 */
[----:B------:R-:W-:-:S02]  /*5dab0*/  MOV R9, R83 ;  /* 0x0000005300097202 */ /* 0x000fc40000000f00 */
[----:B------:R-:W-:Y:S01]  /*5dac0*/  MOV R8, 0x5daf0 ;  /* 0x0005daf000087802 */ /* 0x000fe20000000f00 */
[----:B--2---:R-:W-:-:S04]  /*5dad0*/  IMAD.WIDE R2, R2, 0x2, R10 ;  /* 0x0000000202027825 */ /* 0x004fc800078e020a */
[----:B------:R-:W-:Y:S05]  /*5dae0*/  CALL.REL.NOINC `($_ZN7cutlass13device_kernelIN5flash19enable_sm80_to_sm89INS1_16FlashAttnBwdSm80INS1_25CollectiveMainloopBwdSm80ILi2ELi2EN4cute5tupleIJNS5_1CILi128EEES8_NS7_ILi64EEEEEENS_10bfloat16_tEfNS_4arch4Sm80ELb0ELb1ELb1ELb0ELb0ELb0ELb0ELb0ELi2ELi4ELi4ELi4ELb0EEENS1_21CollectiveEpilogueBwdISA_SB_SD_Li256ELb0ELb0ELi2EEENS1_19SingleTileSchedulerILb0ELb0ELb0ELi128EEEEEEEEEvNT_6ParamsE$_ZN4cute8smem_ptrIPN7cutlass10bfloat16_tEECI1NS_12iter_adaptorIS3_S4_EEES3_) ;  /* 0xfffae08000007944 */ /* 0x000fea0003c3ffff */
[----:B-1----:R1:W5:Y:S01]  /*5daf0*/  LDL.64 R2, [R1+0x1688] ;  /* 0x0016880001027983 */ /* 0x0023620000100a00 */
[----:B------:R-:W-:-:S03]  /*5db00*/  MOV R6, 0x5db20 ;  /* 0x0005db2000067802 */ /* 0x000fc60000000f00 */
[----:B-1---5:R-:W-:Y:S05]  /*5db10*/  CALL.REL.NOINC `($_ZN7cutlass13device_kernelIN5flash19enable_sm80_to_sm89INS1_16FlashAttnBwdSm80INS1_25CollectiveMainloopBwdSm80ILi2ELi2EN4cute5tupleIJNS5_1CILi128EEES8_NS7_ILi64EEEEEENS_10bfloat16_tEfNS_4arch4Sm80ELb0ELb1ELb1ELb0ELb0ELb0ELb0ELb0ELi2ELi4ELi4ELi4ELb0EEENS1_21CollectiveEpilogueBwdISA_SB_SD_Li256ELb0ELb0ELi2EEENS1_19SingleTileSchedulerILb0ELb0ELb0ELi128EEEEEEEEEvNT_6ParamsE$_ZN4cute3eso3ESOILb1ELb0EJNS_6LayoutINS_5tupleIJNS3_IJNS_1CILi8EEENS4_ILi1EEEEEENS4_ILi4EEES6_EEENS3_IJNS3_IJS6_NS4_ILi0EEEEEENS4_ILi2048EEESA_EEEEENS_10ViewEngineINS_8smem_ptrIPN7cutlass10bfloat16_tEEEEEEEC2ERKSE_RKSL_) ;  /* 0xfffad4b000007944 */ /* 0x022fea0003c3ffff */
[----:B------:R-:W-:Y:S01]  /*5db20*/  ULDC.64 UR8, c[0x0][0x118] ;  /* 0x0000460000087ab9 */ /* 0x000fe20000000a00 */
[----:B------:R2:W5:Y:S04]  /*5db30*/  LDL.64 R86, [R1+0x1688] ;  /* 0x0016880001567983 */ /* 0x0005680000100a00 */
[----:B------:R2:W5:Y:S01]  /*5db40*/  LD.E.64 R8, [R84.64+0x8] ;  /* 0x0000080854087980 */ /* 0x000562000c101b00 */
[----:B-1----:R-:W-:Y:S02]  /*5db50*/  MOV R3, R15 ;  /* 0x0000000f00037202 */ /* 0x002fe40000000f00 */
[----:B------:R-:W-:-:S02]  /*5db60*/  MOV R4, 0x5db80 ;  /* 0x0005db8000047802 */ /* 0x000fc40000000f00 */
[----:B--2--5:R-:W-:Y:S05]  /*5db70*/  CALL.REL.NOINC `($_ZN7cutlass13device_kernelIN5flash19enable_sm80_to_sm89INS1_16FlashAttnBwdSm80INS1_25CollectiveMainloopBwdSm80ILi2ELi2EN4cute5tupleIJNS5_1CILi128EEES8_NS7_ILi64EEEEEENS_10bfloat16_tEfNS_4arch4Sm80ELb0ELb1ELb1ELb0ELb0ELb0ELb0ELb0ELi2ELi4ELi4ELi4ELb0EEENS1_21CollectiveEpilogueBwdISA_SB_SD_Li256ELb0ELb0ELi2EEENS1_19SingleTileSchedulerILb0ELb0ELb0ELi128EEEEEEEEEvNT_6ParamsE$_ZN4cute3eso3ESOILb1ELb0EJNS_10UnderscoreES2_S2_iEEC2ERKS2_S5_S5_RKi) ;  /* 0xfffaa4b000007944 */ /* 0x024fea0003c3ffff */
[----:B------:R-:W2:Y:S01]  /*5db80*/  LDL R11, [R1+0x1688] ;  /* 0x00168800010b7983 */ /* 0x000ea20000100800 */
[----:B------:R-:W-:-:S03]  /*5db90*/  ULDC.64 UR8, c[0x0][0x118] ;  /* 0x0000460000087ab9 */ /* 0x000fc60000000a00 */
[----:B-1----:R1:W5:Y:S01]  /*5dba0*/  LD.E.64 R2, [R8.64+0x8] ;  /* 0x0000080808027980 */ /* 0x002362000c101b00 */
[----:B------:R-:W-:Y:S02]  /*5dbb0*/  MOV R4, 0x5dbe0 ;  /* 0x0005dbe000047802 */ /* 0x000fe40000000f00 */
[----:B--2---:R-:W-:Y:S02]  /*5dbc0*/  SHF.R.S32.HI R10, RZ, 0x1f, R11 ;  /* 0x0000001fff0a7819 */ /* 0x004fe4000001140b */
[----:B-1---5:R-:W-:Y:S05]  /*5dbd0*/  CALL.REL.NOINC `($_ZN7cutlass13device_kernelIN5flash19enable_sm80_to_sm89INS1_16FlashAttnBwdSm80INS1_25CollectiveMainloopBwdSm80ILi2ELi2EN4cute5tupleIJNS5_1CILi128EEES8_NS7_ILi64EEEEEENS_10bfloat16_tEfNS_4arch4Sm80ELb0ELb1ELb1ELb0ELb0ELb0ELb0ELb0ELi2ELi4ELi4ELi4ELb0EEENS1_21CollectiveEpilogueBwdISA_SB_SD_Li256ELb0ELb0ELi2EEENS1_19SingleTileSchedulerILb0ELb0ELb0ELi128EEEEEEEEEvNT_6ParamsE$_ZZN4cute5sliceINS_5tupleIJNS_10UnderscoreES2_S2_iEEENS1_IJNS1_IJNS_1CILi1EEENS4_ILi0EEEEEElS6_lEEEEEDaRKT_RKT0_ENKUlRKT_RKT0_E_clIS2_lEEDaSH_SK_) ;  /* 0xfffafa2000007944 */ /* 0x022fea0003c3ffff */
[----:B-----5:R-:W-:Y:S02]  /*5dbe0*/  MOV R5, R3 ;  /* 0x0000000300057202 */ /* 0x020fe40000000f00 */
[----:B------:R-:W-:Y:S02]  /*5dbf0*/  MOV R4, 0x5dc10 ;  /* 0x0005dc1000047802 */ /* 0x000fe40000000f00 */
[----:B-1----:R-:W-:Y:S05]  /*5dc00*/  CALL.REL.NOINC `($_ZN7cutlass13device_kernelIN5flash19enable_sm80_to_sm89INS1_16FlashAttnBwdSm80INS1_25CollectiveMainloopBwdSm80ILi2ELi2EN4cute5tupleIJNS5_1CILi128EEES8_NS7_ILi64EEEEEENS_10bfloat16_tEfNS_4arch4Sm80ELb0ELb1ELb1ELb0ELb0ELb0ELb0ELb0ELi2ELi4ELi4ELi4ELb0EEENS1_21CollectiveEpilogueBwdISA_SB_SD_Li256ELb0ELb0ELi2EEENS1_19SingleTileSchedulerILb0ELb0ELb0ELi128EEEEEEEEEvNT_6ParamsE$_ZZN4cute12filter_tupleINS_5tupleIJNS_10UnderscoreES2_S2_iEEENS1_IJNS1_IJNS_1CILi1EEENS4_ILi0EEEEEElS6_lEEEZNS_5sliceIS3_S8_EEDaRKT_RKT0_EUlRKT_RKT0_E_EEDaSC_SF_OT1_ENKUlDpSI_E_clIJNS1_IJS7_EEENS1_IJlEEENS1_IJS6_EEENS1_IJEEEEEEDaSP_) ;  /* 0xfffae6a000007944 */ /* 0x002fea0003c3ffff */
[----:B-----5:R-:W-:Y:S02]  /*5dc10*/  MOV R5, R3 ;  /* 0x0000000300057202 */ /* 0x020fe40000000f00 */
[----:B------:R-:W-:Y:S02]  /*5dc20*/  MOV R4, 0x5dc40 ;  /* 0x0005dc4000047802 */ /* 0x000fe40000000f00 */
[----:B-1----:R-:W-:Y:S05]  /*5dc30*/  CALL.REL.NOINC `($_ZN7cutlass13device_kernelIN5flash19enable_sm80_to_sm89INS1_16FlashAttnBwdSm80INS1_25CollectiveMainloopBwdSm80ILi2ELi2EN4cute5tupleIJNS5_1CILi128EEES8_NS7_ILi64EEEEEENS_10bfloat16_tEfNS_4arch4Sm80ELb0ELb1ELb1ELb0ELb0ELb0ELb0ELb0ELi2ELi4ELi4ELi4ELb0EEENS1_21CollectiveEpilogueBwdISA_SB_SD_Li256ELb0ELb0ELi2EEENS1_19SingleTileSchedulerILb0ELb0ELb0ELi128EEEEEEEEEvNT_6ParamsE$_ZN4cute5tupleIJNS0_IJNS0_IJNS_1CILi8EEENS1_ILi1EEEEEENS1_ILi4EEES3_EEENS0_IJNS0_IJS3_NS1_ILi0EEEEEElS7_EEEEEC2ERKS6_RKS9_) ;  /* 0xfffad8e000007944 */ /* 0x002fea0003c3ffff */
        /* <DEDUP_REMOVED lines=9> */
[----:B-1---5:R-:W-:Y:S05]  /*5dcd0*/  CALL.REL.NOINC `($_ZN7cutlass13device_kernelIN5flash19enable_sm80_to_sm89INS1_16FlashAttnBwdSm80INS1_25CollectiveMainloopBwdSm80ILi2ELi2EN4cute5tupleIJNS5_1CILi128EEES8_NS7_ILi64EEEEEENS_10bfloat16_tEfNS_4arch4Sm80ELb0ELb1ELb1ELb0ELb0ELb0ELb0ELb0ELi2ELi4ELi4ELi4ELb0EEENS1_21CollectiveEpilogueBwdISA_SB_SD_Li256ELb0ELb0ELi2EEENS1_19SingleTileSchedulerILb0ELb0ELb0ELi128EEEEEEEEEvNT_6ParamsE$_ZN4cute3eso3ESOILb0ELb0EJNS_6LayoutINS_5tupleIJNS3_IJNS_1CILi8EEENS4_ILi1EEEEEENS4_ILi4EEES6_EEENS3_IJNS3_IJS6_NS4_ILi0EEEEEElSA_EEEEElEEC2ERKSD_RKl) ;  /* 0xfffa986000007944 */ /* 0x022fea0003c3ffff */
[----:B------:R-:W-:Y:S01]  /*5dce0*/  ULDC.64 UR8, c[0x0][0x118] ;  /* 0x0000460000087ab9 */ /* 0x000fe20000000a00 */
[----:B-1----:R-:W2:Y:S04]  /*5dcf0*/  LDL.64 R10, [R1+0x1690] ;  /* 0x00169000010a7983 */ /* 0x002ea80000100a00 */
[----:B------:R-:W2:Y:S04]  /*5dd00*/  LD.E.64 R8, [R8.64+0x18] ;  /* 0x0000180808087980 */ /* 0x000ea8000c101b00 */
[----:B------:R1:W5:Y:S01]  /*5dd10*/  LDL.64 R2, [R1+0x1688] ;  /* 0x0016880001027983 */ /* 0x0003620000100a00 */
[----:B------:R-:W-:-:S02]  /*5dd20*/  MOV R6, 0x5dd60 ;  /* 0x0005dd6000067802 */ /* 0x000fc40000000f00 */
[----:B--2---:R-:W-:-:S04]  /*5dd30*/  LEA R4, P0, R10, R8, 0x1 ;  /* 0x000000080a047211 */ /* 0x004fc800078008ff */
[----:B------:R-:W-:-:S04]  /*5dd40*/  LEA.HI.X R11, R10, R9, R11, 0x1, P0 ;  /* 0x000000090a0b7211 */ /* 0x000fc800000f0c0b */
[----:B-1---5:R-:W-:Y:S05]  /*5dd50*/  CALL.REL.NOINC `($_ZN7cutlass13device_kernelIN5flash19enable_sm80_to_sm89INS1_16FlashAttnBwdSm80INS1_25CollectiveMainloopBwdSm80ILi2ELi2EN4cute5tupleIJNS5_1CILi128EEES8_NS7_ILi64EEEEEENS_10bfloat16_tEfNS_4arch4Sm80ELb0ELb1ELb1ELb0ELb0ELb0ELb0ELb0ELi2ELi4ELi4ELi4ELb0EEENS1_21CollectiveEpilogueBwdISA_SB_SD_Li256ELb0ELb0ELi2EEENS1_19SingleTileSchedulerILb0ELb0ELb0ELi128EEEEEEEEEvNT_6ParamsE$_ZN4cute8gmem_ptrIPKN7cutlass10bfloat16_tEECI1NS_12iter_adaptorIS4_S5_EEES4_) ;  /* 0xfffadd0000007944 */ /* 0x022fea0003c3ffff */
[----:B------:R-:W2:Y:S01]  /*5dd60*/  LDL.64 R8, [R1+0x1688] ;  /* 0x0016880001087983 */ /* 0x000ea20000100a00 */
[----:B------:R-:W-:Y:S02]  /*5dd70*/  MOV R5, R3 ;  /* 0x0000000300057202 */ /* 0x000fe40000000f00 */
[----:B------:R-:W-:Y:S01]  /*5dd80*/  MOV R6, 0x5ddb0 ;  /* 0x0005ddb000067802 */ /* 0x000fe20000000f00 */
[----:B--2---:R1:W-:Y:S04]  /*5dd90*/  STL.64 [R1+0x1698], R8 ;  /* 0x0016980801007387 */ /* 0x0043e80000100a00 */
[----:B-1----:R-:W-:Y:S05]  /*5dda0*/  CALL.REL.NOINC `($_ZN7cutlass13device_kernelIN5flash19enable_sm80_to_sm89INS1_16FlashAttnBwdSm80INS1_25CollectiveMainloopBwdSm80ILi2ELi2EN4cute5tupleIJNS5_1CILi128EEES8_NS7_ILi64EEEEEENS_10bfloat16_tEfNS_4arch4Sm80ELb0ELb1ELb1ELb0ELb0ELb0ELb0ELb0ELi2ELi4ELi4ELi4ELb0EEENS1_21CollectiveEpilogueBwdISA_SB_SD_Li256ELb0ELb0ELi2EEENS1_19SingleTileSchedulerILb0ELb0ELb0ELi128EEEEEEEEEvNT_6ParamsE$_ZN4cute3eso3ESOILb0ELb0EJNS_6LayoutINS_5tupleIJNS3_IJNS_1CILi8EEENS4_ILi1EEEEEENS4_ILi4EEES6_EEENS3_IJNS3_IJS6_NS4_ILi0EEEEEElSA_EEEEENS_10ViewEngineINS_8gmem_ptrIPKN7cutlass10bfloat16_tEEEEEEEC2ERKSD_RKSL_) ;  /* 0xfffa96f000007944 */ /* 0x002fea0003c3ffff */
        /* <DEDUP_REMOVED lines=11> */
[----:B--2--5:R-:W-:Y:S05]  /*5de60*/  CALL.REL.NOINC `($_ZN7cutlass13device_kernelIN5flash19enable_sm80_to_sm89INS1_16FlashAttnBwdSm80INS1_25CollectiveMainloopBwdSm80ILi2ELi2EN4cute5tupleIJNS5_1CILi128EEES8_NS7_ILi64EEEEEENS_10bfloat16_tEfNS_4arch4Sm80ELb0ELb1ELb1ELb0ELb0ELb0ELb0ELb0ELi2ELi4ELi4ELi4ELb0EEENS1_21CollectiveEpilogueBwdISA_SB_SD_Li256ELb0ELb0ELi2EEENS1_19SingleTileSchedulerILb0ELb0ELb0ELi128EEEEEEEEEvNT_6ParamsE$_ZZN4cuteplIJiiEJNS_1CILi0EEES2_EEEDaRKNS_15ArithmeticTupleIJDpT_EEERKNS3_IJDpT0_EEEENKUlDpRKT_E_clIJiiEEEDaSH_) ;  /* 0xfffb2f5000007944 */ /* 0x024fea0003c3ffff */
[----:B-----5:R-:W-:Y:S01]  /*5de70*/  IMAD.IADD R22, R5, 0x1, -R22 ;  /* 0x0000000105167824 */ /* 0x020fe200078e0a16 */
[----:B------:R-:W-:Y:S02]  /*5de80*/  MOV R3, RZ ;  /* 0x000000ff00037202 */ /* 0x000fe40000000f00 */
[----:B------:R-:W-:Y:S02]  /*5de90*/  MOV R6, 0x5deb0 ;  /* 0x0005deb000067802 */ /* 0x000fe40000000f00 */
[----:B-1----:R-:W-:Y:S05]  /*5dea0*/  CALL.REL.NOINC `($_ZN7cutlass13device_kernelIN5flash19enable_sm80_to_sm89INS1_16FlashAttnBwdSm80INS1_25CollectiveMainloopBwdSm80ILi2ELi2EN4cute5tupleIJNS5_1CILi128EEES8_NS7_ILi64EEEEEENS_10bfloat16_tEfNS_4arch4Sm80ELb0ELb1ELb1ELb0ELb0ELb0ELb0ELb0ELi2ELi4ELi4ELi4ELb0EEENS1_21CollectiveEpilogueBwdISA_SB_SD_Li256ELb0ELb0ELi2EEENS1_19SingleTileSchedulerILb0ELb0ELb0ELi128EEEEEEEEEvNT_6ParamsE$_ZN4cute3eso3ESOILb1ELb0EJNS_1CILi0EEEiS3_EEC2ERKS3_RKiS6_) ;  /* 0xfffaa5f000007944 */ /* 0x002fea0003c3ffff */
[----:B-1----:R-:W2:Y:S01]  /*5deb0*/  LDL R3, [R1+0x1688] ;  /* 0x0016880001037983 */ /* 0x002ea20000100800 */
[----:B------:R-:W-:Y:S01]  /*5dec0*/  IMAD.MOV.U32 R2, RZ, RZ, R83 ;  /* 0x000000ffff027224 */ /* 0x000fe200078e0053 */
[----:B------:R-:W-:Y:S02]  /*5ded0*/  MOV R10, 0x5df00 ;  /* 0x0005df00000a7802 */ /* 0x000fe40000000f00 */
[----:B--2---:R-:W-:Y:S02]  /*5dee0*/  SHF.L.U32 R3, R3, 0x5, RZ ;  /* 0x0000000503037819 */ /* 0x004fe400000006ff */
[----:B------:R-:W-:Y:S05]  /*5def0*/  CALL.REL.NOINC `($_ZN7cutlass13device_kernelIN5flash19enable_sm80_to_sm89INS1_16FlashAttnBwdSm80INS1_25CollectiveMainloopBwdSm80ILi2ELi2EN4cute5tupleIJNS5_1CILi128EEES8_NS7_ILi64EEEEEENS_10bfloat16_tEfNS_4arch4Sm80ELb0ELb1ELb1ELb0ELb0ELb0ELb0ELb0ELi2ELi4ELi4ELi4ELb0EEENS1_21CollectiveEpilogueBwdISA_SB_SD_Li256ELb0ELb0ELi2EEENS1_19SingleTileSchedulerILb0ELb0ELb0ELi128EEEEEEEEEvNT_6ParamsE$_ZN4cute5tupleIJiEEC2ERKi) ;  /* 0xfffada9000007944 */ /* 0x000fea0003c3ffff */
[----:B-1----:R1:W5:Y:S01]  /*5df00*/  LDL R3, [R1+0x1688] ;  /* 0x0016880001037983 */ /* 0x0023620000100800 */
[----:B------:R-:W-:Y:S02]  /*5df10*/  MOV R2, R17 ;  /* 0x0000001100027202 */ /* 0x000fe40000000f00 */
[----:B------:R-:W-:-:S02]  /*5df20*/  MOV R10, 0x5df40 ;  /* 0x0005df40000a7802 */ /* 0x000fc40000000f00 */
[----:B-1---5:R-:W-:Y:S05]  /*5df30*/  CALL.REL.NOINC `($_ZN7cutlass13device_kernelIN5flash19enable_sm80_to_sm89INS1_16FlashAttnBwdSm80INS1_25CollectiveMainloopBwdSm80ILi2ELi2EN4cute5tupleIJNS5_1CILi128EEES8_NS7_ILi64EEEEEENS_10bfloat16_tEfNS_4arch4Sm80ELb0ELb1ELb1ELb0ELb0ELb0ELb0ELb0ELi2ELi4ELi4ELi4ELb0EEENS1_21CollectiveEpilogueBwdISA_SB_SD_Li256ELb0ELb0ELi2EEENS1_19SingleTileSchedulerILb0ELb0ELb0ELi128EEEEEEEEEvNT_6ParamsE$_ZN4cute5tupleIJiEEC2ERKi) ;  /* 0xfffada5000007944 */ /* 0x022fea0003c3ffff */
[----:B-1----:R1:W5:Y:S01]  /*5df40*/  LDL R3, [R1+0x1698] ;  /* 0x0016980001037983 */ /* 0x0023620000100800 */
[----:B------:R-:W-:-:S02]  /*5df50*/  MOV R2, R83 ;  /* 0x0000005300027202 */ /* 0x000fc40000000f00 */
[----:B------:R-:W-:Y:S02]  /*5df60*/  MOV R10, 0x5df80 ;  /* 0x0005df80000a7802 */ /* 0x000fe40000000f00 */
[----:B-1---5:R-:W-:Y:S05]  /*5df70*/  CALL.REL.NOINC `($_ZN7cutlass13device_kernelIN5flash19enable_sm80_to_sm89INS1_16FlashAttnBwdSm80INS1_25CollectiveMainloopBwdSm80ILi2ELi2EN4cute5tupleIJNS5_1CILi128EEES8_NS7_ILi64EEEEEENS_10bfloat16_tEfNS_4arch4Sm80ELb0ELb1ELb1ELb0ELb0ELb0ELb0ELb0ELi2ELi4ELi4ELi4ELb0EEENS1_21CollectiveEpilogueBwdISA_SB_SD_Li256ELb0ELb0ELi2EEENS1_19SingleTileSchedulerILb0ELb0ELb0ELi128EEEEEEEEEvNT_6ParamsE$_ZN4cute5tupleIJiEEC2ERKi) ;  /* 0xfffada1000007944 */ /* 0x022fea0003c3ffff */
[----:B-1----:R1:W5:Y:S01]  /*5df80*/  LDL R3, [R1+0x1688] ;  /* 0x0016880001037983 */ /* 0x0023620000100800 */
[----:B------:R-:W-:Y:S02]  /*5df90*/  MOV R2, R83 ;  /* 0x0000005300027202 */ /* 0x000fe40000000f00 */
[----:B------:R-:W-:Y:S02]  /*5dfa0*/  MOV R6, 0x5dfc0 ;  /* 0x0005dfc000067802 */ /* 0x000fe40000000f00 */
[----:B-1---5:R-:W-:Y:S05]  /*5dfb0*/  CALL.REL.NOINC `($_ZN7cutlass13device_kernelIN5flash19enable_sm80_to_sm89INS1_16FlashAttnBwdSm80INS1_25CollectiveMainloopBwdSm80ILi2ELi2EN4cute5tupleIJNS5_1CILi128EEES8_NS7_ILi64EEEEEENS_10bfloat16_tEfNS_4arch4Sm80ELb0ELb1ELb1ELb0ELb0ELb0ELb0ELb0ELi2ELi4ELi4ELi4ELb0EEENS1_21CollectiveEpilogueBwdISA_SB_SD_Li256ELb0ELb0ELi2EEENS1_19SingleTileSchedulerILb0ELb0ELb0ELi128EEEEEEEEEvNT_6ParamsE$_ZN4cute3eso3ESOILb0ELb1EJiNS_1CILi0EEEEEC2ERKiRKS3_) ;  /* 0xfffa9e9000007944 */ /* 0x022fea0003c3ffff */
[----:B-1----:R1:W5:Y:S01]  /*5dfc0*/  LDL R3, [R1+0x1688] ;  /* 0x0016880001037983 */ /* 0x0023620000100800 */
[----:B------:R-:W-:-:S03]  /*5dfd0*/  MOV R4, 0x5dff0 ;  /* 0x0005dff000047802 */ /* 0x000fc60000000f00 */
[----:B-1---5:R-:W-:Y:S05]  /*5dfe0*/  CALL.REL.NOINC `($_ZN7cutlass13device_kernelIN5flash19enable_sm80_to_sm89INS1_16FlashAttnBwdSm80INS1_25CollectiveMainloopBwdSm80ILi2ELi2EN4cute5tupleIJNS5_1CILi128EEES8_NS7_ILi64EEEEEENS_10bfloat16_tEfNS_4arch4Sm80ELb0ELb1ELb1ELb0ELb0ELb0ELb0ELb0ELi2ELi4ELi4ELi4ELb0EEENS1_21CollectiveEpilogueBwdISA_SB_SD_Li256ELb0ELb0ELi2EEENS1_19SingleTileSchedulerILb0ELb0ELb0ELi128EEEEEEEEEvNT_6ParamsE$_ZZN4cuteplIJNS_1CILi0EEES2_EJiEEEDaRKNS_15ArithmeticTupleIJDpT_EEERKNS3_IJDpT0_EEEENKUlDpRKT_E_clIJiS2_EEEDaSH_) ;  /* 0xfffb299000007944 */ /* 0x022fea0003c3ffff */
[----:B------:R-:W-:Y:S02]  /*5dff0*/  MOV R4, 0x5e010 ;  /* 0x0005e01000047802 */ /* 0x000fe40000000f00 */
[----:B-1---5:R-:W-:Y:S05]  /*5e000*/  CALL.REL.NOINC `($_ZN7cutlass13device_kernelIN5flash19enable_sm80_to_sm89INS1_16FlashAttnBwdSm80INS1_25CollectiveMainloopBwdSm80ILi2ELi2EN4cute5tupleIJNS5_1CILi128EEES8_NS7_ILi64EEEEEENS_10bfloat16_tEfNS_4arch4Sm80ELb0ELb1ELb1ELb0ELb0ELb0ELb0ELb0ELi2ELi4ELi4ELi4ELb0EEENS1_21CollectiveEpilogueBwdISA_SB_SD_Li256ELb0ELb0ELi2EEENS1_19SingleTileSchedulerILb0ELb0ELb0ELi128EEEEEEEEEvNT_6ParamsE$_ZZN4cuteplIJNS_1CILi0EEES2_EJiS2_EEEDaRKNS_15ArithmeticTupleIJDpT_EEERKNS3_IJDpT0_EEEENKUlDpRKT_E_clIJiS2_EEEDaSH_) ;  /* 0xfffb29e000007944 */ /* 0x022fea0003c3ffff */
        /* <DEDUP_REMOVED lines=9> */
[----:B--23-5:R-:W-:Y:S05]  /*5e0a0*/  CALL.REL.NOINC `($_ZN7cutlass13device_kernelIN5flash19enable_sm80_to_sm89INS1_16FlashAttnBwdSm80INS1_25CollectiveMainloopBwdSm80ILi2ELi2EN4cute5tupleIJNS5_1CILi128EEES8_NS7_ILi64EEEEEENS_10bfloat16_tEfNS_4arch4Sm80ELb0ELb1ELb1ELb0ELb0ELb0ELb0ELb0ELi2ELi4ELi4ELi4ELb0EEENS1_21CollectiveEpilogueBwdISA_SB_SD_Li256ELb0ELb0ELi2EEENS1_19SingleTileSchedulerILb0ELb0ELb0ELi128EEEEEEEEEvNT_6ParamsE$_ZN4cute3eso3ESOILb1ELb0EJNS_10UnderscoreEiiEEC2ERKS2_RKiS7_) ;  /* 0xfffaa04000007944 */ /* 0x02cfea0003c3ffff */
        /* <DEDUP_REMOVED lines=8> */
[----:B------:R-:W-:Y:S05]  /*5e130*/  CALL.REL.NOINC `($_ZN7cutlass13device_kernelIN5flash19enable_sm80_to_sm89INS1_16FlashAttnBwdSm80INS1_25CollectiveMainloopBwdSm80ILi2ELi2EN4cute5tupleIJNS5_1CILi128EEES8_NS7_ILi64EEEEEENS_10bfloat16_tEfNS_4arch4Sm80ELb0ELb1ELb1ELb0ELb0ELb0ELb0ELb0ELi2ELi4ELi4ELi4ELb0EEENS1_21CollectiveEpilogueBwdISA_SB_SD_Li256ELb0ELb0ELi2EEENS1_19SingleTileSchedulerILb0ELb0ELb0ELi128EEEEEEEEEvNT_6ParamsE$_ZN4cute3eso3ESOILb1ELb0EJNS_6LayoutINS_5tupleIJNS3_IJNS_1CILi8EEENS4_ILi1EEEEEEEEENS3_IJNS3_IJS6_NS4_ILi0EEEEEEEEEEElEEC2ERKSC_RKl) ;  /* 0xfffac7d000007944 */ /* 0x000fea0003c3ffff */
[----:B-1----:R-:W2:Y:S01]  /*5e140*/  LDL.64 R2, [R1+0x1688] ;  /* 0x0016880001027983 */ /* 0x002ea20000100a00 */
[----:B------:R-:W-:Y:S02]  /*5e150*/  MOV R6, 0x5e190 ;  /* 0x0005e19000067802 */ /* 0x000fe40000000f00 */
[----:B--2---:R-:W-:-:S04]  /*5e160*/  LEA R4, P1, R2, R88, 0x1 ;  /* 0x0000005802047211 */ /* 0x004fc800078208ff */
[----:B------:R-:W-:-:S04]  /*5e170*/  LEA.HI.X R11, R2, R89, R3, 0x1, P1 ;  /* 0x00000059020b7211 */ /* 0x000fc800008f0c03 */
[----:B------:R-:W-:Y:S05]  /*5e180*/  CALL.REL.NOINC `($_ZN7cutlass13device_kernelIN5flash19enable_sm80_to_sm89INS1_16FlashAttnBwdSm80INS1_25CollectiveMainloopBwdSm80ILi2ELi2EN4cute5tupleIJNS5_1CILi128EEES8_NS7_ILi64EEEEEENS_10bfloat16_tEfNS_4arch4Sm80ELb0ELb1ELb1ELb0ELb0ELb0ELb0ELb0ELi2ELi4ELi4ELi4ELb0EEENS1_21CollectiveEpilogueBwdISA_SB_SD_Li256ELb0ELb0ELi2EEENS1_19SingleTileSchedulerILb0ELb0ELb0ELi128EEEEEEEEEvNT_6ParamsE$_ZN4cute8gmem_ptrIPKN7cutlass10bfloat16_tEECI1NS_12iter_adaptorIS4_S5_EEES4_) ;  /* 0xfffad8d000007944 */ /* 0x000fea0003c3ffff */
[----:B------:R1:W5:Y:S01]  /*5e190*/  LDL.64 R2, [R1+0x1688] ;  /* 0x0016880001027983 */ /* 0x0003620000100a00 */
[----:B------:R-:W-:-:S03]  /*5e1a0*/  MOV R6, 0x5e1c0 ;  /* 0x0005e1c000067802 */ /* 0x000fc60000000f00 */
[----:B-1---5:R-:W-:Y:S05]  /*5e1b0*/  CALL.REL.NOINC `($_ZN7cutlass13device_kernelIN5flash19enable_sm80_to_sm89INS1_16FlashAttnBwdSm80INS1_25CollectiveMainloopBwdSm80ILi2ELi2EN4cute5tupleIJNS5_1CILi128EEES8_NS7_ILi64EEEEEENS_10bfloat16_tEfNS_4arch4Sm80ELb0ELb1ELb1ELb0ELb0ELb0ELb0ELb0ELi2ELi4ELi4ELi4ELb0EEENS1_21CollectiveEpilogueBwdISA_SB_SD_Li256ELb0ELb0ELi2EEENS1_19SingleTileSchedulerILb0ELb0ELb0ELi128EEEEEEEEEvNT_6ParamsE$_ZN4cute3eso3ESOILb1ELb0EJNS_6LayoutINS_5tupleIJNS3_IJNS_1CILi8EEENS4_ILi1EEEEEEEEENS3_IJNS3_IJS6_NS4_ILi0EEEEEEEEEEENS_10ViewEngineINS_8gmem_ptrIPKN7cutlass10bfloat16_tEEEEEEEC2ERKSC_RKSK_) ;  /* 0xfffac62000007944 */ /* 0x022fea0003c3ffff */
[----:B-1----:R1:W5:Y:S01]  /*5e1c0*/  LDL.64 R4, [R1+0x1688] ;  /* 0x0016880001047983 */ /* 0x0023620000100a00 */
[----:B------:R-:W-:Y:S01]  /*5e1d0*/  IMAD.MOV.U32 R82, RZ, RZ, RZ ;  /* 0x000000ffff527224 */ /* 0x000fe200078e00ff */
[----:B------:R-:W-:Y:S02]  /*5e1e0*/  MOV R81, R16 ;  /* 0x0000001000517202 */ /* 0x000fe40000000f00 */
[----:B------:R-:W-:Y:S02]  /*5e1f0*/  MOV R80, 0x5e210 ;  /* 0x0005e21000507802 */ /* 0x000fe40000000f00 */
[----:B-1---5:R-:W-:Y:S05]  /*5e200*/  CALL.REL.NOINC `($_ZN7cutlass13device_kernelIN5flash19enable_sm80_to_sm89INS1_16FlashAttnBwdSm80INS1_25CollectiveMainloopBwdSm80ILi2ELi2EN4cute5tupleIJNS5_1CILi128EEES8_NS7_ILi64EEEEEENS_10bfloat16_tEfNS_4arch4Sm80ELb0ELb1ELb1ELb0ELb0ELb0ELb0ELb0ELi2ELi4ELi4ELi4ELb0EEENS1_21CollectiveEpilogueBwdISA_SB_SD_Li256ELb0ELb0ELi2EEENS1_19SingleTileSchedulerILb0ELb0ELb0ELi128EEEEEEEEEvNT_6ParamsE$_ZN4cute3eso3ESOILb1ELb0EJNS_10UnderscoreEiiEEC2ERKS2_RKiS7_) ;  /* 0xfffa9ee000007944 */ /* 0x022fea0003c3ffff */
[----:B-1----:R-:W2:Y:S01]  /*5e210*/  LDL R3, [R1+0x1688] ;  /* 0x0016880001037983 */ /* 0x002ea20000100800 */
[----:B------:R-:W-:Y:S01]  /*5e220*/  IMAD.MOV.U32 R2, RZ, RZ, R83 ;  /* 0x000000ffff027224 */ /* 0x000fe200078e0053 */
[----:B------:R-:W-:Y:S02]  /*5e230*/  MOV R6, 0x5e260 ;  /* 0x0005e26000067802 */ /* 0x000fe40000000f00 */
[----:B--2---:R-:W-:Y:S02]  /*5e240*/  SHF.L.U32 R3, R3, 0xb, RZ ;  /* 0x0000000b03037819 */ /* 0x004fe400000006ff */
        /* <DEDUP_REMOVED lines=11> */
[----:B------:R-:W-:Y:S02]  /*5e300*/  MOV R11, R5 ;  /* 0x00000005000b7202 */ /* 0x000fe40000000f00 */
[----:B-1----:R-:W-:Y:S02]  /*5e310*/  MOV R6, 0x5e330 ;  /* 0x0005e33000067802 */ /* 0x002fe40000000f00 */
[----:B--2--5:R-:W-:Y:S05]  /*5e320*/  CALL.REL.NOINC `($_ZN7cutlass13device_kernelIN5flash19enable_sm80_to_sm89INS1_16FlashAttnBwdSm80INS1_25CollectiveMainloopBwdSm80ILi2ELi2EN4cute5tupleIJNS5_1CILi128EEES8_NS7_ILi64EEEEEENS_10bfloat16_tEfNS_4arch4Sm80ELb0ELb1ELb1ELb0ELb0ELb0ELb0ELb0ELi2ELi4ELi4ELi4ELb0EEENS1_21CollectiveEpilogueBwdISA_SB_SD_Li256ELb0ELb0ELi2EEENS1_19SingleTileSchedulerILb0ELb0ELb0ELi128EEEEEEEEEvNT_6ParamsE$_ZN4cute8gmem_ptrIPKN7cutlass10bfloat16_tEECI1NS_12iter_adaptorIS4_S5_EEES4_) ;  /* 0xfffad73000007944 */ /* 0x024fea0003c3ffff */
[----:B------:R1:W5:Y:S01]  /*5e330*/  LDL.64 R2, [R1+0x1688] ;  /* 0x0016880001027983 */ /* 0x0003620000100a00 */
[----:B------:R-:W-:-:S03]  /*5e340*/  MOV R10, 0x5e360 ;  /* 0x0005e360000a7802 */ /* 0x000fc60000000f00 */
[----:B-1---5:R-:W-:Y:S05]  /*5e350*/  CALL.REL.NOINC `($_ZN7cutlass13device_kernelIN5flash19enable_sm80_to_sm89INS1_16FlashAttnBwdSm80INS1_25CollectiveMainloopBwdSm80ILi2ELi2EN4cute5tupleIJNS5_1CILi128EEES8_NS7_ILi64EEEEEENS_10bfloat16_tEfNS_4arch4Sm80ELb0ELb1ELb1ELb0ELb0ELb0ELb0ELb0ELi2ELi4ELi4ELi4ELb0EEENS1_21CollectiveEpilogueBwdISA_SB_SD_Li256ELb0ELb0ELi2EEENS1_19SingleTileSchedulerILb0ELb0ELb0ELi128EEEEEEEEEvNT_6ParamsE$_ZN4cute8gmem_ptrIPKN7cutlass9uint128_tEECI1NS_12iter_adaptorIS4_S5_EEES4_) ;  /* 0xfffad75000007944 */ /* 0x022fea0003c3ffff */
[----:B-1----:R1:W5:Y:S01]  /*5e360*/  LDL.64 R2, [R1+0x1688] ;  /* 0x0016880001027983 */ /* 0x0023620000100a00 */
[----:B------:R-:W-:-:S03]  /*5e370*/  MOV R10, 0x5e390 ;  /* 0x0005e390000a7802 */ /* 0x000fc60000000f00 */
[----:B-1---5:R-:W-:Y:S05]  /*5e380*/  CALL.REL.NOINC `($_ZN7cutlass13device_kernelIN5flash19enable_sm80_to_sm89INS1_16FlashAttnBwdSm80INS1_25CollectiveMainloopBwdSm80ILi2ELi2EN4cute5tupleIJNS5_1CILi128EEES8_NS7_ILi64EEEEEENS_10bfloat16_tEfNS_4arch4Sm80ELb0ELb1ELb1ELb0ELb0ELb0ELb0ELb0ELi2ELi4ELi4ELi4ELb0EEENS1_21CollectiveEpilogueBwdISA_SB_SD_Li256ELb0ELb0ELi2EEENS1_19SingleTileSchedulerILb0ELb0ELb0ELi128EEEEEEEEEvNT_6ParamsE$_ZN4cute3eso3ESOILb1ELb0EJNS_6LayoutINS_5tupleIJNS3_IJNS_1CILi1EEES5_EEEEEENS3_IJNS3_IJS5_NS4_ILi0EEEEEEEEEEENS_10ViewEngineINS_8gmem_ptrIPKN7cutlass9uint128_tEEEEEEEC2ERKSB_RKSJ_) ;  /* 0xfffabb5000007944 */ /* 0x022fea0003c3ffff */
[----:B------:R2:W5:Y:S01]  /*5e390*/  LDL.64 R80, [R1+0x1688] ;  /* 0x0016880001507983 */ /* 0x0005620000100a00 */
[----:B-1----:R-:W-:Y:S01]  /*5e3a0*/  IMAD.MOV.U32 R2, RZ, RZ, R8 ;  /* 0x000000ffff027224 */ /* 0x002fe200078e0008 */
[----:B------:R-:W-:Y:S01]  /*5e3b0*/  MOV R3, R9 ;  /* 0x0000000900037202 */ /* 0x000fe20000000f00 */
[----:B------:R-:W-:Y:S01]  /*5e3c0*/  IMAD.MOV.U32 R9, RZ, RZ, R83 ;  /* 0x000000ffff097224 */ /* 0x000fe200078e0053 */
[----:B------:R-:W-:-:S02]  /*5e3d0*/  MOV R8, 0x5e3f0 ;  /* 0x0005e3f000087802 */ /* 0x000fc40000000f00 */
[----:B--2--5:R-:W-:Y:S05]  /*5e3e0*/  CALL.REL.NOINC `($_ZN7cutlass13device_kernelIN5flash19enable_sm80_to_sm89INS1_16FlashAttnBwdSm80INS1_25CollectiveMainloopBwdSm80ILi2ELi2EN4cute5tupleIJNS5_1CILi128EEES8_NS7_ILi64EEEEEENS_10bfloat16_tEfNS_4arch4Sm80ELb0ELb1ELb1ELb0ELb0ELb0ELb0ELb0ELi2ELi4ELi4ELi4ELb0EEENS1_21CollectiveEpilogueBwdISA_SB_SD_Li256ELb0ELb0ELi2EEENS1_19SingleTileSchedulerILb0ELb0ELb0ELi128EEEEEEEEEvNT_6ParamsE$_ZN4cute8smem_ptrIPN7cutlass10bfloat16_tEECI1NS_12iter_adaptorIS3_S4_EEES3_) ;  /* 0xfffad78000007944 */ /* 0x024fea0003c3ffff */
[----:B-1----:R1:W5:Y:S01]  /*5e3f0*/  LDL.64 R2, [R1+0x1688] ;  /* 0x0016880001027983 */ /* 0x0023620000100a00 */
[----:B------:R-:W-:-:S02]  /*5e400*/  MOV R6, R83 ;  /* 0x0000005300067202 */ /* 0x000fc40000000f00 */
[----:B------:R-:W-:Y:S02]  /*5e410*/  MOV R8, 0x5e430 ;  /* 0x0005e43000087802 */ /* 0x000fe40000000f00 */
[----:B-1---5:R-:W-:Y:S05]  /*5e420*/  CALL.REL.NOINC `($_ZN7cutlass13device_kernelIN5flash19enable_sm80_to_sm89INS1_16FlashAttnBwdSm80INS1_25CollectiveMainloopBwdSm80ILi2ELi2EN4cute5tupleIJNS5_1CILi128EEES8_NS7_ILi64EEEEEENS_10bfloat16_tEfNS_4arch4Sm80ELb0ELb1ELb1ELb0ELb0ELb0ELb0ELb0ELi2ELi4ELi4ELi4ELb0EEENS1_21CollectiveEpilogueBwdISA_SB_SD_Li256ELb0ELb0ELi2EEENS1_19SingleTileSchedulerILb0ELb0ELb0ELi128EEEEEEEEEvNT_6ParamsE$_ZN4cute8smem_ptrIPN7cutlass9uint128_tEECI1NS_12iter_adaptorIS3_S4_EEES3_) ;  /* 0xfffad78000007944 */ /* 0x022fea0003c3ffff */
[----:B-1----:R1:W5:Y:S01]  /*5e430*/  LDL.64 R2, [R1+0x1688] ;  /* 0x0016880001027983 */ /* 0x0023620000100a00 */
[----:B------:R-:W-:Y:S02]  /*5e440*/  MOV R6, R83 ;  /* 0x0000005300067202 */ /* 0x000fe40000000f00 */
[----:B------:R-:W-:Y:S02]  /*5e450*/  MOV R8, 0x5e470 ;  /* 0x0005e47000087802 */ /* 0x000fe40000000f00 */
[----:B-1---5:R-:W-:Y:S05]  /*5e460*/  CALL.REL.NOINC `($_ZN7cutlass13device_kernelIN5flash19enable_sm80_to_sm89INS1_16FlashAttnBwdSm80INS1_25CollectiveMainloopBwdSm80ILi2ELi2EN4cute5tupleIJNS5_1CILi128EEES8_NS7_ILi64EEEEEENS_10bfloat16_tEfNS_4arch4Sm80ELb0ELb1ELb1ELb0ELb0ELb0ELb0ELb0ELi2ELi4ELi4ELi4ELb0EEENS1_21CollectiveEpilogueBwdISA_SB_SD_Li256ELb0ELb0ELi2EEENS1_19SingleTileSchedulerILb0ELb0ELb0ELi128EEEEEEEEEvNT_6ParamsE$_ZN4cute3eso3ESOILb1ELb0EJNS_6LayoutINS_5tupleIJNS3_IJNS_1CILi1EEES5_EEEEEENS3_IJNS3_IJS5_NS4_ILi0EEEEEEEEEEENS_10ViewEngineINS_8smem_ptrIPN7cutlass9uint128_tEEEEEEEC2ERKSB_RKSI_) ;  /* 0xfffabab000007944 */ /* 0x022fea0003c3ffff */
[----:B------:R2:W5:Y:S01]  /*5e470*/  LDL R4, [R1+0x1688] ;  /* 0x0016880001047983 */ /* 0x0005620000100800 */
[----:B-1----:R-:W-:-:S03]  /*5e480*/  MOV R2, 0x5e4a0 ;  /* 0x0005e4a000027802 */ /* 0x002fc60000000f00 */
[----:B--2--5:R-:W-:Y:S05]  /*5e490*/  CALL.REL.NOINC `($_ZN7cutlass13device_kernelIN5flash19enable_sm80_to_sm89INS1_16FlashAttnBwdSm80INS1_25CollectiveMainloopBwdSm80ILi2ELi2EN4cute5tupleIJNS5_1CILi128EEES8_NS7_ILi64EEEEEENS_10bfloat16_tEfNS_4arch4Sm80ELb0ELb1ELb1ELb0ELb0ELb0ELb0ELb0ELi2ELi4ELi4ELi4ELb0EEENS1_21CollectiveEpilogueBwdISA_SB_SD_Li256ELb0ELb0ELi2EEENS1_19SingleTileSchedulerILb0ELb0ELb0ELi128EEEEEEEEEvNT_6ParamsE$_ZN73_INTERNAL_24fd9406_37_flash_bwd_hdim64_bf16_softcap_sm80_cu_3fbc093a_291824__cvta_generic_to_sharedEPKv) ;  /* 0xfffad83000007944 */ /* 0x024fea0003c3ffff */
        /* <DEDUP_REMOVED lines=10> */
[----:B-1----:R-:W-:Y:S05]  /*5e540*/  CALL.REL.NOINC `($_ZN7cutlass13device_kernelIN5flash19enable_sm80_to_sm89INS1_16FlashAttnBwdSm80INS1_25CollectiveMainloopBwdSm80ILi2ELi2EN4cute5tupleIJNS5_1CILi128EEES8_NS7_ILi64EEEEEENS_10bfloat16_tEfNS_4arch4Sm80ELb0ELb1ELb1ELb0ELb0ELb0ELb0ELb0ELi2ELi4ELi4ELi4ELb0EEENS1_21CollectiveEpilogueBwdISA_SB_SD_Li256ELb0ELb0ELi2EEENS1_19SingleTileSchedulerILb0ELb0ELb0ELi128EEEEEEEEEvNT_6ParamsE$_ZN4cute3eso3ESOILb1ELb0EJNS_1CILi0EEEiS3_EEC2ERKS3_RKiS6_) ;  /* 0xfffa9f5000007944 */ /* 0x002fea0003c3ffff */
[----:B-1----:R-:W2:Y:S01]  /*5e550*/  LDL R3, [R1+0x1688] ;  /* 0x0016880001037983 */ /* 0x002ea20000100800 */
[----:B------:R-:W-:Y:S01]  /*5e560*/  IMAD.MOV.U32 R2, RZ, RZ, R83 ;  /* 0x000000ffff027224 */ /* 0x000fe200078e0053 */
[----:B------:R-:W-:-:S02]  /*5e570*/  MOV R10, 0x5e5a0 ;  /* 0x0005e5a0000a7802 */ /* 0x000fc40000000f00 */
[----:B--2---:R-:W-:Y:S02]  /*5e580*/  SHF.L.U32 R3, R3, 0x5, RZ ;  /* 0x0000000503037819 */ /* 0x004fe400000006ff */
[----:B------:R-:W-:Y:S05]  /*5e590*/  CALL.REL.NOINC `($_ZN7cutlass13device_kernelIN5flash19enable_sm80_to_sm89INS1_16FlashAttnBwdSm80INS1_25CollectiveMainloopBwdSm80ILi2ELi2EN4cute5tupleIJNS5_1CILi128EEES8_NS7_ILi64EEEEEENS_10bfloat16_tEfNS_4arch4Sm80ELb0ELb1ELb1ELb0ELb0ELb0ELb0ELb0ELi2ELi4ELi4ELi4ELb0EEENS1_21CollectiveEpilogueBwdISA_SB_SD_Li256ELb0ELb0ELi2EEENS1_19SingleTileSchedulerILb0ELb0ELb0ELi128EEEEEEEEEvNT_6ParamsE$_ZN4cute5tupleIJiEEC2ERKi) ;  /* 0xfffad3f000007944 */ /* 0x000fea0003c3ffff */
[----:B-1----:R1:W5:Y:S01]  /*5e5a0*/  LDL R3, [R1+0x1688] ;  /* 0x0016880001037983 */ /* 0x0023620000100800 */
[----:B------:R-:W-:Y:S02]  /*5e5b0*/  MOV R2, R17 ;  /* 0x0000001100027202 */ /* 0x000fe40000000f00 */
        /* <DEDUP_REMOVED lines=43> */
[----:B------:R-:W-:Y:S01]  /*5e870*/  IMAD.MOV.U32 R82, RZ, RZ, 0x1 ;  /* 0x00000001ff527424 */ /* 0x000fe200078e00ff */
        /* <DEDUP_REMOVED lines=211> */
[----:B------:R-:W-:Y:S01]  /*5f5b0*/  IMAD.MOV.U32 R81, RZ, RZ, R16 ;  /* 0x000000ffff517224 */ /* 0x000fe200078e0010 */
[----:B------:R-:W-:Y:S02]  /*5f5c0*/  MOV R82, 0x3 ;  /* 0x0000000300527802 */ /* 0x000fe40000000f00 */
        /* <DEDUP_REMOVED lines=54> */
[----:B-1---5:R-:W-:Y:S05]  /*5f930*/  CALL.REL.NOINC `($_ZN7cutlass13device_kernelIN5flash19enable_sm80_to_sm89INS1_16FlashAttnBwdSm80INS1_25CollectiveMainloopBwdSm80ILi2ELi2EN4cute5tupleIJNS5_1CILi128EEES8_NS7_ILi64EEEEEENS_10bfloat16_tEfNS_4arch4Sm80ELb0ELb1ELb1ELb0ELb0ELb0ELb0ELb0ELi2ELi4ELi4ELi4ELb0EEENS1_21CollectiveEpilogueBwdISA_SB_SD_Li256ELb0ELb0ELi2EEENS1_19SingleTileSchedulerILb0ELb0ELb0ELi128EEEEEEEEEvNT_6ParamsE$_ZN4cute3eso3ESOILb1ELb0EJNS_10UnderscoreES2_iEEC2ERKS2_S5_RKi) ;  /* 0xfffa873000007944 */ /* 0x022fea0003c3ffff */
[----:B-1----:R-:W2:Y:S01]  /*5f940*/  LDL R3, [R1+0x1688] ;  /* 0x0016880001037983 */ /* 0x002ea20000100800 */
[----:B------:R-:W-:-:S02]  /*5f950*/  MOV R6, 0x5f980 ;  /* 0x0005f98000067802 */ /* 0x000fc40000000f00 */
[----:B--2---:R-:W-:Y:S02]  /*5f960*/  SHF.L.U32 R3, R3, 0x7, RZ ;  /* 0x0000000703037819 */ /* 0x004fe400000006ff */
[----:B------:R-:W-:Y:S05]  /*5f970*/  CALL.REL.NOINC `($_ZN7cutlass13device_kernelIN5flash19enable_sm80_to_sm89INS1_16FlashAttnBwdSm80INS1_25CollectiveMainloopBwdSm80ILi2ELi2EN4cute5tupleIJNS5_1CILi128EEES8_NS7_ILi64EEEEEENS_10bfloat16_tEfNS_4arch4Sm80ELb0ELb1ELb1ELb0ELb0ELb0ELb0ELb0ELi2ELi4ELi4ELi4ELb0EEENS1_21CollectiveEpilogueBwdISA_SB_SD_Li256ELb0ELb0ELi2EEENS1_19SingleTileSchedulerILb0ELb0ELb0ELi128EEEEEEEEEvNT_6ParamsE$_ZN4cute3eso3ESOILb1ELb0EJNS_6LayoutINS_5tupleIJNS3_IJNS_1CILi4EEENS4_ILi1EEEEEES6_EEENS3_IJNS3_IJS6_NS4_ILi0EEEEEES9_EEEEEiEEC2ERKSC_RKi) ;  /* 0xfffaae1000007944 */ /* 0x000fea0003c3ffff */
[----:B------:R-:W-:Y:S01]  /*5f980*/  ULDC.64 UR8, c[0x0][0x118] ;  /* 0x0000460000087ab9 */ /* 0x000fe20000000a00 */
[----:B-1----:R-:W2:Y:S04]  /*5f990*/  LDL R2, [R1+0x1688] ;  /* 0x0016880001027983 */ /* 0x002ea80000100800 */
[----:B------:R-:W2:Y:S01]  /*5f9a0*/  LD.E.64 R4, [R80.64+0x8] ;  /* 0x0000080850047980 */ /* 0x000ea2000c101b00 */
[----:B------:R-:W-:Y:S01]  /*5f9b0*/  MOV R10, 0x5f9f0 ;  /* 0x0005f9f0000a7802 */ /* 0x000fe20000000f00 */
[----:B--2---:R-:W-:Y:S01]  /*5f9c0*/  IMAD.WIDE R4, R2, 0x4, R4 ;  /* 0x0000000402047825 */ /* 0x004fe200078e0204 */
[----:B------:R-:W-:-:S03]  /*5f9d0*/  MOV R2, R83 ;  /* 0x0000005300027202 */ /* 0x000fc60000000f00 */
[----:B------:R-:W-:Y:S05]  /*5f9e0*/  CALL.REL.NOINC `($_ZN7cutlass13device_kernelIN5flash19enable_sm80_to_sm89INS1_16FlashAttnBwdSm80INS1_25CollectiveMainloopBwdSm80ILi2ELi2EN4cute5tupleIJNS5_1CILi128EEES8_NS7_ILi64EEEEEENS_10bfloat16_tEfNS_4arch4Sm80ELb0ELb1ELb1ELb0ELb0ELb0ELb0ELb0ELi2ELi4ELi4ELi4ELb0EEENS1_21CollectiveEpilogueBwdISA_SB_SD_Li256ELb0ELb0ELi2EEENS1_19SingleTileSchedulerILb0ELb0ELb0ELi128EEEEEEEEEvNT_6ParamsE$_ZN4cute8gmem_ptrIPKfECI1NS_12iter_adaptorIS2_S3_EEES2_) ;  /* 0xfffac10000007944 */ /* 0x000fea0003c3ffff */
[----:B-1----:R1:W5:Y:S01]  /*5f9f0*/  LDL.64 R2, [R1+0x1688] ;  /* 0x0016880001027983 */ /* 0x0023620000100a00 */
[----:B------:R-:W-:-:S03]  /*5fa00*/  MOV R6, 0x5fa20 ;  /* 0x0005fa2000067802 */ /* 0x000fc60000000f00 */
[----:B-1---5:R-:W-:Y:S05]  /*5fa10*/  CALL.REL.NOINC `($_ZN7cutlass13device_kernelIN5flash19enable_sm80_to_sm89INS1_16FlashAttnBwdSm80INS1_25CollectiveMainloopBwdSm80ILi2ELi2EN4cute5tupleIJNS5_1CILi128EEES8_NS7_ILi64EEEEEENS_10bfloat16_tEfNS_4arch4Sm80ELb0ELb1ELb1ELb0ELb0ELb0ELb0ELb0ELi2ELi4ELi4ELi4ELb0EEENS1_21CollectiveEpilogueBwdISA_SB_SD_Li256ELb0ELb0ELi2EEENS1_19SingleTileSchedulerILb0ELb0ELb0ELi128EEEEEEEEEvNT_6ParamsE$_ZN4cute3eso3ESOILb1ELb0EJNS_6LayoutINS_5tupleIJNS3_IJNS_1CILi4EEENS4_ILi1EEEEEES6_EEENS3_IJNS3_IJS6_NS4_ILi0EEEEEES9_EEEEENS_10ViewEngineINS_8gmem_ptrIPKfEEEEEEC2ERKSC_RKSI_) ;  /* 0xfffaace000007944 */ /* 0x022fea0003c3ffff */
[----:B------:R-:W-:Y:S01]  /*5fa20*/  ULDC.64 UR8, c[0x0][0x118] ;  /* 0x0000460000087ab9 */ /* 0x000fe20000000a00 */
[----:B-1----:R1:W5:Y:S04]  /*5fa30*/  LDL.64 R4, [R1+0x1688] ;  /* 0x0016880001047983 */ /* 0x0023680000100a00 */
[----:B------:R1:W5:Y:S01]  /*5fa40*/  LD.E.64 R10, [R84.64+0x40] ;  /* 0x00004008540a7980 */ /* 0x000362000c101b00 */
[----:B------:R-:W-:-:S02]  /*5fa50*/  MOV R3, R13 ;  /* 0x0000000d00037202 */ /* 0x000fc40000000f00 */
[----:B------:R-:W-:Y:S02]  /*5fa60*/  MOV R8, 0x5fa80 ;  /* 0x0005fa8000087802 */ /* 0x000fe40000000f00 */
[----:B-1---5:R-:W-:Y:S05]  /*5fa70*/  CALL.REL.NOINC `($_ZN7cutlass13device_kernelIN5flash19enable_sm80_to_sm89INS1_16FlashAttnBwdSm80INS1_25CollectiveMainloopBwdSm80ILi2ELi2EN4cute5tupleIJNS5_1CILi128EEES8_NS7_ILi64EEEEEENS_10bfloat16_tEfNS_4arch4Sm80ELb0ELb1ELb1ELb0ELb0ELb0ELb0ELb0ELi2ELi4ELi4ELi4ELb0EEENS1_21CollectiveEpilogueBwdISA_SB_SD_Li256ELb0ELb0ELi2EEENS1_19SingleTileSchedulerILb0ELb0ELb0ELi128EEEEEEEEEvNT_6ParamsE$_ZN4cute3eso3ESOILb1ELb0EJNS_10UnderscoreES2_iEEC2ERKS2_S5_RKi) ;  /* 0xfffa85f000007944 */ /* 0x022fea0003c3ffff */
[----:B-1----:R-:W2:Y:S01]  /*5fa80*/  LDL R3, [R1+0x1688] ;  /* 0x0016880001037983 */ /* 0x002ea20000100800 */
[----:B------:R-:W-:Y:S02]  /*5fa90*/  MOV R6, 0x5fac0 ;  /* 0x0005fac000067802 */ /* 0x000fe40000000f00 */
[----:B--2---:R-:W-:Y:S02]  /*5faa0*/  SHF.L.U32 R3, R3, 0x7, RZ ;  /* 0x0000000703037819 */ /* 0x004fe400000006ff */
[----:B------:R-:W-:Y:S05]  /*5fab0*/  CALL.REL.NOINC `($_ZN7cutlass13device_kernelIN5flash19enable_sm80_to_sm89INS1_16FlashAttnBwdSm80INS1_25CollectiveMainloopBwdSm80ILi2ELi2EN4cute5tupleIJNS5_1CILi128EEES8_NS7_ILi64EEEEEENS_10bfloat16_tEfNS_4arch4Sm80ELb0ELb1ELb1ELb0ELb0ELb0ELb0ELb0ELi2ELi4ELi4ELi4ELb0EEENS1_21CollectiveEpilogueBwdISA_SB_SD_Li256ELb0ELb0ELi2EEENS1_19SingleTileSchedulerILb0ELb0ELb0ELi128EEEEEEEEEvNT_6ParamsE$_ZN4cute3eso3ESOILb1ELb0EJNS_6LayoutINS_5tupleIJNS3_IJNS_1CILi4EEENS4_ILi1EEEEEES6_EEENS3_IJNS3_IJS6_NS4_ILi0EEEEEES9_EEEEEiEEC2ERKSC_RKi) ;  /* 0xfffaacd000007944 */ /* 0x000fea0003c3ffff */
[----:B------:R-:W-:Y:S01]  /*5fac0*/  ULDC.64 UR8, c[0x0][0x118] ;  /* 0x0000460000087ab9 */ /* 0x000fe20000000a00 */
[----:B-1----:R-:W2:Y:S04]  /*5fad0*/  LDL R2, [R1+0x1688] ;  /* 0x0016880001027983 */ /* 0x002ea80000100800 */
[----:B------:R-:W2:Y:S01]  /*5fae0*/  LD.E.64 R10, [R10.64] ;  /* 0x000000080a0a7980 */ /* 0x000ea2000c101b00 */
[----:B------:R-:W-:Y:S02]  /*5faf0*/  MOV R6, R83 ;  /* 0x0000005300067202 */ /* 0x000fe40000000f00 */
[----:B------:R-:W-:Y:S01]  /*5fb00*/  MOV R8, 0x5fb30 ;  /* 0x0005fb3000087802 */ /* 0x000fe20000000f00 */
[----:B--2---:R-:W-:-:S04]  /*5fb10*/  IMAD.WIDE R2, R2, 0x4, R10 ;  /* 0x0000000402027825 */ /* 0x004fc800078e020a */
[----:B------:R-:W-:Y:S05]  /*5fb20*/  CALL.REL.NOINC `($_ZN7cutlass13device_kernelIN5flash19enable_sm80_to_sm89INS1_16FlashAttnBwdSm80INS1_25CollectiveMainloopBwdSm80ILi2ELi2EN4cute5tupleIJNS5_1CILi128EEES8_NS7_ILi64EEEEEENS_10bfloat16_tEfNS_4arch4Sm80ELb0ELb1ELb1ELb0ELb0ELb0ELb0ELb0ELi2ELi4ELi4ELi4ELb0EEENS1_21CollectiveEpilogueBwdISA_SB_SD_Li256ELb0ELb0ELi2EEENS1_19SingleTileSchedulerILb0ELb0ELb0ELi128EEEEEEEEEvNT_6ParamsE$_ZN4cute8smem_ptrIPfECI1NS_12iter_adaptorIS1_S2_EEES1_) ;  /* 0xfffac0c000007944 */ /* 0x000fea0003c3ffff */
[----:B-1----:R1:W5:Y:S01]  /*5fb30*/  LDL.64 R2, [R1+0x1688] ;  /* 0x0016880001027983 */ /* 0x0023620000100a00 */
[----:B------:R-:W-:-:S03]  /*5fb40*/  MOV R8, 0x5fb60 ;  /* 0x0005fb6000087802 */ /* 0x000fc60000000f00 */
[----:B-1---5:R-:W-:Y:S05]  /*5fb50*/  CALL.REL.NOINC `($_ZN7cutlass13device_kernelIN5flash19enable_sm80_to_sm89INS1_16FlashAttnBwdSm80INS1_25CollectiveMainloopBwdSm80ILi2ELi2EN4cute5tupleIJNS5_1CILi128EEES8_NS7_ILi64EEEEEENS_10bfloat16_tEfNS_4arch4Sm80ELb0ELb1ELb1ELb0ELb0ELb0ELb0ELb0ELi2ELi4ELi4ELi4ELb0EEENS1_21CollectiveEpilogueBwdISA_SB_SD_Li256ELb0ELb0ELi2EEENS1_19SingleTileSchedulerILb0ELb0ELb0ELi128EEEEEEEEEvNT_6ParamsE$_ZN4cute3eso3ESOILb1ELb0EJNS_6LayoutINS_5tupleIJNS3_IJNS_1CILi4EEENS4_ILi1EEEEEES6_EEENS3_IJNS3_IJS6_NS4_ILi0EEEEEES9_EEEEENS_10ViewEngineINS_8smem_ptrIPfEEEEEEC2ERKSC_RKSH_) ;  /* 0xfffaabf000007944 */ /* 0x022fea0003c3ffff */
[----:B------:R-:W-:Y:S01]  /*5fb60*/  ULDC.64 UR8, c[0x0][0x118] ;  /* 0x0000460000087ab9 */ /* 0x000fe20000000a00 */
[----:B------:R2:W5:Y:S04]  /*5fb70*/  LDL.64 R8, [R1+0x1688] ;  /* 0x0016880001087983 */ /* 0x0005680000100a00 */
[----:B------:R2:W5:Y:S01]  /*5fb80*/  LD.E.64 R80, [R84.64+0x48] ;  /* 0x0000480854507980 */ /* 0x000562000c101b00 */
[----:B-1----:R-:W-:-:S02]  /*5fb90*/  MOV R3, RZ ;  /* 0x000000ff00037202 */ /* 0x002fc40000000f00 */
[----:B------:R-:W-:Y:S02]  /*5fba0*/  MOV R6, 0x5fbc0 ;  /* 0x0005fbc000067802 */ /* 0x000fe40000000f00 */
[----:B--2--5:R-:W-:Y:S05]  /*5fbb0*/  CALL.REL.NOINC `($_ZN7cutlass13device_kernelIN5flash19enable_sm80_to_sm89INS1_16FlashAttnBwdSm80INS1_25CollectiveMainloopBwdSm80ILi2ELi2EN4cute5tupleIJNS5_1CILi128EEES8_NS7_ILi64EEEEEENS_10bfloat16_tEfNS_4arch4Sm80ELb0ELb1ELb1ELb0ELb0ELb0ELb0ELb0ELi2ELi4ELi4ELi4ELb0EEENS1_21CollectiveEpilogueBwdISA_SB_SD_Li256ELb0ELb0ELi2EEENS1_19SingleTileSchedulerILb0ELb0ELb0ELi128EEEEEEEEEvNT_6ParamsE$_ZN4cute3eso3ESOILb1ELb0EJNS_1CILi0EEEiEEC2ERKS3_RKi) ;  /* 0xfffa889000007944 */ /* 0x024fea0003c3ffff */
[----:B------:R-:W-:Y:S02]  /*5fbc0*/  ULDC.64 UR8, c[0x0][0x118] ;  /* 0x0000460000087ab9 */ /* 0x000fe40000000a00 */
[----:B-1----:R1:W5:Y:S01]  /*5fbd0*/  LD.E R3, [R80.64] ;  /* 0x0000000850037980 */ /* 0x002362000c101900 */
[----:B------:R-:W-:-:S03]  /*5fbe0*/  MOV R16, 0x5fc00 ;  /* 0x0005fc0000107802 */ /* 0x000fc60000000f00 */
[----:B-1---5:R-:W-:Y:S05]  /*5fbf0*/  CALL.REL.NOINC `($_ZN7cutlass13device_kernelIN5flash19enable_sm80_to_sm89INS1_16FlashAttnBwdSm80INS1_25CollectiveMainloopBwdSm80ILi2ELi2EN4cute5tupleIJNS5_1CILi128EEES8_NS7_ILi64EEEEEENS_10bfloat16_tEfNS_4arch4Sm80ELb0ELb1ELb1ELb0ELb0ELb0ELb0ELb0ELi2ELi4ELi4ELi4ELb0EEENS1_21CollectiveEpilogueBwdISA_SB_SD_Li256ELb0ELb0ELi2EEENS1_19SingleTileSchedulerILb0ELb0ELb0ELi128EEEEEEEEEvNT_6ParamsE$_ZZN4cuteplIJiEJNS_1CILi0EEEEEEDaRKNS_15ArithmeticTupleIJDpT_EEERKNS3_IJDpT0_EEEENKUlDpRKT_E_clIJiEEEDaSH_) ;  /* 0xfffb0ff000007944 */ /* 0x022fea0003c3ffff */
[----:B-----5:R-:W-:Y:S02]  /*5fc00*/  ISETP.GT.AND P0, PT, R2, 0x7f, PT ;  /* 0x0000007f0200780c */ /* 0x020fe40003f04270 */
[----:B------:R-:W-:-:S11]  /*5fc10*/  MOV R15, 0x0 ;  /* 0x00000000000f7802 */ /* 0x000fd60000000f00 */
[----:B------:R-:W-:Y:S05]  /*5fc20*/  @P0 RET.REL.NODEC R14 `(_ZN7cutlass13device_kernelIN5flash19enable_sm80_to_sm89INS1_16FlashAttnBwdSm80INS1_25CollectiveMainloopBwdSm80ILi2ELi2EN4cute5tupleIJNS5_1CILi128EEES8_NS7_ILi64EEEEEENS_10bfloat16_tEfNS_4arch4Sm80ELb0ELb1ELb1ELb0ELb0ELb0ELb0ELb0ELi2ELi4ELi4ELi4ELb0EEENS1_21CollectiveEpilogueBwdISA_SB_SD_Li256ELb0ELb0ELi2EEENS1_19SingleTileSchedulerILb0ELb0ELb0ELi128EEEEEEEEEvNT_6ParamsE) ;  /* 0xfffa03d00e000950 */ /* 0x000fea0003c3ffff */
[----:B------:R-:W-:Y:S02]  /*5fc30*/  ULDC.64 UR8, c[0x0][0x118] ;  /* 0x0000460000087ab9 */ /* 0x000fe40000000a00 */
[----:B------:R-:W5:Y:S01]  /*5fc40*/  LD.E.64 R84, [R84.64+0x50] ;  /* 0x0000500854547980 */ /* 0x000f62000c101b00 */
[----:B------:R-:W-:Y:S01]  /*5fc50*/  IMAD.MOV.U32 R2, RZ, RZ, R7 ;  /* 0x000000ffff027224 */ /* 0x000fe200078e0007 */
[----:B------:R-:W-:Y:S02]  /*5fc60*/  MOV R3, RZ ;  /* 0x000000ff00037202 */ /* 0x000fe40000000f00 */
[----:B------:R-:W-:Y:S02]  /*5fc70*/  MOV R10, 0x5fc90 ;  /* 0x0005fc90000a7802 */ /* 0x000fe40000000f00 */
[----:B-1---5:R-:W-:Y:S05]  /*5fc80*/  CALL.REL.NOINC `($_ZN7cutlass13device_kernelIN5flash19enable_sm80_to_sm89INS1_16FlashAttnBwdSm80INS1_25CollectiveMainloopBwdSm80ILi2ELi2EN4cute5tupleIJNS5_1CILi128EEES8_NS7_ILi64EEEEEENS_10bfloat16_tEfNS_4arch4Sm80ELb0ELb1ELb1ELb0ELb0ELb0ELb0ELb0ELi2ELi4ELi4ELi4ELb0EEENS1_21CollectiveEpilogueBwdISA_SB_SD_Li256ELb0ELb0ELi2EEENS1_19SingleTileSchedulerILb0ELb0ELb0ELi128EEEEEEEEEvNT_6ParamsE$_ZN4cute3eso3ESOILb1ELb0EJNS_10UnderscoreEiEEC2ERKS2_RKi) ;  /* 0xfffa842000007944 */ /* 0x022fea0003c3ffff */
[----:B-1----:R-:W-:Y:S02]  /*5fc90*/  MOV R2, R7 ;  /* 0x0000000700027202 */ /* 0x002fe40000000f00 */
[----:B------:R-:W-:Y:S02]  /*5fca0*/  MOV R10, 0x5fcc0 ;  /* 0x0005fcc0000a7802 */ /* 0x000fe40000000f00 */
[----:B------:R-:W-:Y:S05]  /*5fcb0*/  CALL.REL.NOINC `($_ZN7cutlass13device_kernelIN5flash19enable_sm80_to_sm89INS1_16FlashAttnBwdSm80INS1_25CollectiveMainloopBwdSm80ILi2ELi2EN4cute5tupleIJNS5_1CILi128EEES8_NS7_ILi64EEEEEENS_10bfloat16_tEfNS_4arch4Sm80ELb0ELb1ELb1ELb0ELb0ELb0ELb0ELb0ELi2ELi4ELi4ELi4ELb0EEENS1_21CollectiveEpilogueBwdISA_SB_SD_Li256ELb0ELb0ELi2EEENS1_19SingleTileSchedulerILb0ELb0ELb0ELi128EEEEEEEEEvNT_6ParamsE$_ZN4cute8gmem_ptrIPKfECI1NS_12iter_adaptorIS2_S3_EEES2_) ;  /* 0xfffabe3000007944 */ /* 0x000fea0003c3ffff */
[----:B-1----:R1:W5:Y:S01]  /*5fcc0*/  LDL.64 R2, [R1+0x1680] ;  /* 0x0016800001027983 */ /* 0x0023620000100a00 */
[----:B------:R-:W-:-:S03]  /*5fcd0*/  MOV R6, 0x5fcf0 ;  /* 0x0005fcf000067802 */ /* 0x000fc60000000f00 */
[----:B-1---5:R-:W-:Y:S05]  /*5fce0*/  CALL.REL.NOINC `($_ZN7cutlass13device_kernelIN5flash19enable_sm80_to_sm89INS1_16FlashAttnBwdSm80INS1_25CollectiveMainloopBwdSm80ILi2ELi2EN4cute5tupleIJNS5_1CILi128EEES8_NS7_ILi64EEEEEENS_10bfloat16_tEfNS_4arch4Sm80ELb0ELb1ELb1ELb0ELb0ELb0ELb0ELb0ELi2ELi4ELi4ELi4ELb0EEENS1_21CollectiveEpilogueBwdISA_SB_SD_Li256ELb0ELb0ELi2EEENS1_19SingleTileSchedulerILb0ELb0ELb0ELi128EEEEEEEEEvNT_6ParamsE$_ZN4cute3eso3ESOILb1ELb0EJNS_6LayoutINS_5tupleIJNS3_IJNS_1CILi4EEENS4_ILi1EEEEEEEEENS3_IJNS3_IJS6_NS4_ILi0EEEEEEEEEEENS_10ViewEngineINS_8gmem_ptrIPKfEEEEEEC2ERKSC_RKSI_) ;  /* 0xfffaa94000007944 */ /* 0x022fea0003c3ffff */
[----:B-1----:R1:W5:Y:S01]  /*5fcf0*/  LDL.64 R4, [R1+0x1680] ;  /* 0x0016800001047983 */ /* 0x0023620000100a00 */
[----:B------:R-:W-:Y:S01]  /*5fd00*/  IMAD.MOV.U32 R2, RZ, RZ, R7 ;  /* 0x000000ffff027224 */ /* 0x000fe200078e0007 */
[----:B------:R-:W-:-:S02]  /*5fd10*/  MOV R3, RZ ;  /* 0x000000ff00037202 */ /* 0x000fc40000000f00 */
[----:B------:R-:W-:Y:S02]  /*5fd20*/  MOV R10, 0x5fd40 ;  /* 0x0005fd40000a7802 */ /* 0x000fe40000000f00 */
[----:B-1---5:R-:W-:Y:S05]  /*5fd30*/  CALL.REL.NOINC `($_ZN7cutlass13device_kernelIN5flash19enable_sm80_to_sm89INS1_16FlashAttnBwdSm80INS1_25CollectiveMainloopBwdSm80ILi2ELi2EN4cute5tupleIJNS5_1CILi128EEES8_NS7_ILi64EEEEEENS_10bfloat16_tEfNS_4arch4Sm80ELb0ELb1ELb1ELb0ELb0ELb0ELb0ELb0ELi2ELi4ELi4ELi4ELb0EEENS1_21CollectiveEpilogueBwdISA_SB_SD_Li256ELb0ELb0ELi2EEENS1_19SingleTileSchedulerILb0ELb0ELb0ELi128EEEEEEEEEvNT_6ParamsE$_ZN4cute3eso3ESOILb1ELb0EJNS_10UnderscoreEiEEC2ERKS2_RKi) ;  /* 0xfffa837000007944 */ /* 0x022fea0003c3ffff */
[----:B-1----:R-:W-:Y:S01]  /*5fd40*/  IMAD.MOV.U32 R2, RZ, RZ, R8 ;  /* 0x000000ffff027224 */ /* 0x002fe200078e0008 */
[----:B------:R-:W-:Y:S01]  /*5fd50*/  MOV R3, R9 ;  /* 0x0000000900037202 */ /* 0x000fe20000000f00 */
[----:B------:R-:W-:Y:S01]  /*5fd60*/  IMAD.MOV.U32 R6, RZ, RZ, R7 ;  /* 0x000000ffff067224 */ /* 0x000fe200078e0007 */
[----:B------:R-:W-:Y:S02]  /*5fd70*/  MOV R8, 0x5fd90 ;  /* 0x0005fd9000087802 */ /* 0x000fe40000000f00 */
[----:B------:R-:W-:Y:S05]  /*5fd80*/  CALL.REL.NOINC `($_ZN7cutlass13device_kernelIN5flash19enable_sm80_to_sm89INS1_16FlashAttnBwdSm80INS1_25CollectiveMainloopBwdSm80ILi2ELi2EN4cute5tupleIJNS5_1CILi128EEES8_NS7_ILi64EEEEEENS_10bfloat16_tEfNS_4arch4Sm80ELb0ELb1ELb1ELb0ELb0ELb0ELb0ELb0ELi2ELi4ELi4ELi4ELb0EEENS1_21CollectiveEpilogueBwdISA_SB_SD_Li256ELb0ELb0ELi2EEENS1_19SingleTileSchedulerILb0ELb0ELb0ELi128EEEEEEEEEvNT_6ParamsE$_ZN4cute8smem_ptrIPfECI1NS_12iter_adaptorIS1_S2_EEES1_) ;  /* 0xfffabe6000007944 */ /* 0x000fea0003c3ffff */
[----:B-1----:R1:W5:Y:S01]  /*5fd90*/  LDL.64 R2, [R1+0x1680] ;  /* 0x0016800001027983 */ /* 0x0023620000100a00 */
[----:B------:R-:W-:-:S03]  /*5fda0*/  MOV R8, 0x5fdc0 ;  /* 0x0005fdc000087802 */ /* 0x000fc60000000f00 */
[----:B-1---5:R-:W-:Y:S05]  /*5fdb0*/  CALL.REL.NOINC `($_ZN7cutlass13device_kernelIN5flash19enable_sm80_to_sm89INS1_16FlashAttnBwdSm80INS1_25CollectiveMainloopBwdSm80ILi2ELi2EN4cute5tupleIJNS5_1CILi128EEES8_NS7_ILi64EEEEEENS_10bfloat16_tEfNS_4arch4Sm80ELb0ELb1ELb1ELb0ELb0ELb0ELb0ELb0ELi2ELi4ELi4ELi4ELb0EEENS1_21CollectiveEpilogueBwdISA_SB_SD_Li256ELb0ELb0ELi2EEENS1_19SingleTileSchedulerILb0ELb0ELb0ELi128EEEEEEEEEvNT_6ParamsE$_ZN4cute3eso3ESOILb1ELb0EJNS_6LayoutINS_5tupleIJNS3_IJNS_1CILi4EEENS4_ILi1EEEEEEEEENS3_IJNS3_IJS6_NS4_ILi0EEEEEEEEEEENS_10ViewEngineINS_8smem_ptrIPfEEEEEEC2ERKSC_RKSH_) ;  /* 0xfffaa8c000007944 */ /* 0x022fea0003c3ffff */
[----:B-1----:R1:W5:Y:S01]  /*5fdc0*/  LDL.64 R6, [R1+0x1680] ;  /* 0x0016800001067983 */ /* 0x0023620000100a00 */
[----:B------:R-:W-:Y:S02]  /*5fdd0*/  MOV R2, R83 ;  /* 0x0000005300027202 */ /* 0x000fe40000000f00 */
[----:B------:R-:W-:Y:S02]  /*5fde0*/  MOV R10, 0x5fe00 ;  /* 0x0005fe00000a7802 */ /* 0x000fe40000000f00 */
[----:B-1---5:R-:W-:Y:S05]  /*5fdf0*/  CALL.REL.NOINC `($_ZN7cutlass13device_kernelIN5flash19enable_sm80_to_sm89INS1_16FlashAttnBwdSm80INS1_25CollectiveMainloopBwdSm80ILi2ELi2EN4cute5tupleIJNS5_1CILi128EEES8_NS7_ILi64EEEEEENS_10bfloat16_tEfNS_4arch4Sm80ELb0ELb1ELb1ELb0ELb0ELb0ELb0ELb0ELi2ELi4ELi4ELi4ELb0EEENS1_21CollectiveEpilogueBwdISA_SB_SD_Li256ELb0ELb0ELi2EEENS1_19SingleTileSchedulerILb0ELb0ELb0ELi128EEEEEEEEEvNT_6ParamsE$_ZN4cute8gmem_ptrIPKfECI1NS_12iter_adaptorIS2_S3_EEES2_) ;  /* 0xfffabcf000007944 */ /* 0x022fea0003c3ffff */
[----:B-1----:R1:W5:Y:S01]  /*5fe00*/  LDL.64 R2, [R1+0x1688] ;  /* 0x0016880001027983 */ /* 0x0023620000100a00 */
        /* <DEDUP_REMOVED lines=10> */
[----:B--2--5:R-:W-:Y:S05]  /*5feb0*/  CALL.REL.NOINC `($_ZN7cutlass13device_kernelIN5flash19enable_sm80_to_sm89INS1_16FlashAttnBwdSm80INS1_25CollectiveMainloopBwdSm80ILi2ELi2EN4cute5tupleIJNS5_1CILi128EEES8_NS7_ILi64EEEEEENS_10bfloat16_tEfNS_4arch4Sm80ELb0ELb1ELb1ELb0ELb0ELb0ELb0ELb0ELi2ELi4ELi4ELi4ELb0EEENS1_21CollectiveEpilogueBwdISA_SB_SD_Li256ELb0ELb0ELi2EEENS1_19SingleTileSchedulerILb0ELb0ELb0ELi128EEEEEEEEEvNT_6ParamsE$_ZN4cute8smem_ptrIPfECI1NS_12iter_adaptorIS1_S2_EEES1_) ;  /* 0xfffabd3000007944 */ /* 0x024fea0003c3ffff */
        /* <DEDUP_REMOVED lines=19> */
[----:B------:R-:W-:Y:S05]  /*5fff0*/  RET.REL.NODEC R14 `(_ZN7cutlass13device_kernelIN5flash19enable_sm80_to_sm89INS1_16FlashAttnBwdSm80INS1_25CollectiveMainloopBwdSm80ILi2ELi2EN4cute5tupleIJNS5_1CILi128EEES8_NS7_ILi64EEEEEENS_10bfloat16_tEfNS_4arch4Sm80ELb0ELb1ELb1ELb0ELb0ELb0ELb0ELb0ELi2ELi4ELi4ELi4ELb0EEENS1_21CollectiveEpilogueBwdISA_SB_SD_Li256ELb0ELb0ELi2EEENS1_19SingleTileSchedulerILb0ELb0ELb0ELi128EEEEEEEEEvNT_6ParamsE) ;  /* 0xfffa00000e007950 */ /* 0x000fea0003c3ffff */
        .type           $_ZN7cutlass13device_kernelIN5flash19enable_sm80_to_sm89INS1_16FlashAttnBwdSm80INS1_25CollectiveMainloopBwdSm80ILi2ELi2EN4cute5tupleIJNS5_1CILi128EEES8_NS7_ILi64EEEEEENS_10bfloat16_tEfNS_4arch4Sm80ELb0ELb1ELb1ELb0ELb0ELb0ELb0ELb0ELi2ELi4ELi4ELi4ELb0EEENS1_21CollectiveEpilogueBwdISA_SB_SD_Li256ELb0ELb0ELi2EEENS1_19SingleTileSchedulerILb0ELb0ELb0ELi128EEEEEEEEEvNT_6ParamsE$_ZZN5flash25CollectiveMainloopBwdSm80ILi2ELi2EN4cute5tupleIJNS1_1CILi128EEES4_NS3_ILi64EEEEEEN7cutlass10bfloat16_tEfNS7_4arch4Sm80ELb0ELb1ELb1ELb0ELb0ELb0ELb0ELb0ELi2ELi4ELi4ELi4ELb0EE3mmaINS_16FlashAttnBwdSm80ISB_NS_21CollectiveEpilogueBwdIS6_S8_SA_Li256ELb0ELb0ELi2EEENS_19SingleTileSchedulerILb0ELb0ELb0ELi128EEEE13SharedStorageENS1_6TensorINS1_11ArrayEngineIfLm32EEENS1_6LayoutINS2_IJNS2_IJNS3_ILi2EEESO_EEESO_NS3_ILi4EEEEEENS2_IJNS2_IJNS3_ILi1EEESO_EEESQ_NS3_ILi8EEEEEEEEEEEEbRKNSB_6ParamsERT0_S12_iNS2_IJiiiEEERT_ENKUliiE_clEii,@function
        .size           $_ZN7cutlass13device_kernelIN5flash19enable_sm80_to_sm89INS1_16FlashAttnBwdSm80INS1_25CollectiveMainloopBwdSm80ILi2ELi2EN4cute5tupleIJNS5_1CILi128EEES8_NS7_ILi64EEEEEENS_10bfloat16_tEfNS_4arch4Sm80ELb0ELb1ELb1ELb0ELb0ELb0ELb0ELb0ELi2ELi4ELi4ELi4ELb0EEENS1_21CollectiveEpilogueBwdISA_SB_SD_Li256ELb0ELb0ELi2EEENS1_19SingleTileSchedulerILb0ELb0ELb0ELi128EEEEEEEEEvNT_6ParamsE$_ZZN5flash25CollectiveMainloopBwdSm80ILi2ELi2EN4cute5tupleIJNS1_1CILi128EEES4_NS3_ILi64EEEEEEN7cutlass10bfloat16_tEfNS7_4arch4Sm80ELb0ELb1ELb1ELb0ELb0ELb0ELb0ELb0ELi2ELi4ELi4ELi4ELb0EE3mmaINS_16FlashAttnBwdSm80ISB_NS_21CollectiveEpilogueBwdIS6_S8_SA_Li256ELb0ELb0ELi2EEENS_19SingleTileSchedulerILb0ELb0ELb0ELi128EEEE13SharedStorageENS1_6TensorINS1_11ArrayEngineIfLm32EEENS1_6LayoutINS2_IJNS2_IJNS3_ILi2EEESO_EEESO_NS3_ILi4EEEEEENS2_IJNS2_IJNS3_ILi1EEESO_EEESQ_NS3_ILi8EEEEEEEEEEEEbRKNSB_6ParamsERT0_S12_iNS2_IJiiiEEERT_ENKUliiE_clEii,($_ZN7cutlass13device_kernelIN5flash19enable_sm80_to_sm89INS1_16FlashAttnBwdSm80INS1_25CollectiveMainloopBwdSm80ILi2ELi2EN4cute5tupleIJNS5_1CILi128EEES8_NS7_ILi64EEEEEENS_10bfloat16_tEfNS_4arch4Sm80ELb0ELb1ELb1ELb0ELb0ELb0ELb0ELb0ELi2ELi4ELi4ELi4ELb0EEENS1_21CollectiveEpilogueBwdISA_SB_SD_Li256ELb0ELb0ELi2EEENS1_19SingleTileSchedulerILb0ELb0ELb0ELi128EEEEEEEEEvNT_6ParamsE$_ZZN5flash25CollectiveMainloopBwdSm80ILi2ELi2EN4cute5tupleIJNS1_1CILi128EEES4_NS3_ILi64EEEEEEN7cutlass10bfloat16_tEfNS7_4arch4Sm80ELb0ELb1ELb1ELb0ELb0ELb0ELb0ELb0ELi2ELi4ELi4ELi4ELb0EE3mmaINS_16FlashAttnBwdSm80ISB_NS_21CollectiveEpilogueBwdIS6_S8_SA_Li256ELb0ELb0ELi2EEENS_19SingleTileSchedulerILb0ELb0ELb0ELi128EEEE13SharedStorageENS1_6TensorINS1_11ArrayEngineIfLm32EEENS1_6LayoutINS2_IJNS2_IJNS3_ILi2EEESO_EEESO_NS3_ILi4EEEEEENS2_IJNS2_IJNS3_ILi1EEESO_EEESQ_NS3_ILi8EEEEEEEEEEEEbRKNSB_6ParamsERT0_S12_iNS2_IJiiiEEERT_ENKUlvE0_clEv - $_ZN7cutlass13device_kernelIN5flash19enable_sm80_to_sm89INS1_16FlashAttnBwdSm80INS1_25CollectiveMainloopBwdSm80ILi2ELi2EN4cute5tupleIJNS5_1CILi128EEES8_NS7_ILi64EEEEEENS_10bfloat16_tEfNS_4arch4Sm80ELb0ELb1ELb1ELb0ELb0ELb0ELb0ELb0ELi2ELi4ELi4ELi4ELb0EEENS1_21CollectiveEpilogueBwdISA_SB_SD_Li256ELb0ELb0ELi2EEENS1_19SingleTileSchedulerILb0ELb0ELb0ELi128EEEEEEEEEvNT_6ParamsE$_ZZN5flash25CollectiveMainloopBwdSm80ILi2ELi2EN4cute5tupleIJNS1_1CILi128EEES4_NS3_ILi64EEEEEEN7cutlass10bfloat16_tEfNS7_4arch4Sm80ELb0ELb1ELb1ELb0ELb0ELb0ELb0ELb0ELi2ELi4ELi4ELi4ELb0EE3mmaINS_16FlashAttnBwdSm80ISB_NS_21CollectiveEpilogueBwdIS6_S8_SA_Li256ELb0ELb0ELi2EEENS_19SingleTileSchedulerILb0ELb0ELb0ELi128EEEE13SharedStorageENS1_6TensorINS1_11ArrayEngineIfLm32EEENS1_6LayoutINS2_IJNS2_IJNS3_ILi2EEESO_EEESO_NS3_ILi4EEEEEENS2_IJNS2_IJNS3_ILi1EEESO_EEESQ_NS3_ILi8EEEEEEEEEEEEbRKNSB_6ParamsERT0_S12_iNS2_IJiiiEEERT_ENKUliiE_clEii)
$_ZN7cutlass13device_kernelIN5flash19enable_sm80_to_sm89INS1_16FlashAttnBwdSm80INS1_25CollectiveMainloopBwdSm80ILi2ELi2EN4cute5tupleIJNS5_1CILi128EEES8_NS7_ILi64EEEEEENS_10bfloat16_tEfNS_4arch4Sm80ELb0ELb1ELb1ELb0ELb0ELb0ELb0ELb0ELi2ELi4ELi4ELi4ELb0EEENS1_21CollectiveEpilogueBwdISA_SB_SD_Li256ELb0ELb0ELi2EEENS1_19SingleTileSchedulerILb0ELb0ELb0ELi128EEEEEEEEEvNT_6ParamsE$_ZZN5flash25CollectiveMainloopBwdSm80ILi2ELi2EN4cute5tupleIJNS1_1CILi128EEES4_NS3_ILi64EEEEEEN7cutlass10bfloat16_tEfNS7_4arch4Sm80ELb0ELb1ELb1ELb0ELb0ELb0ELb0ELb0ELi2ELi4ELi4ELi4ELb0EE3mmaINS_16FlashAttnBwdSm80ISB_NS_21CollectiveEpilogueBwdIS6_S8_SA_Li256ELb0ELb0ELi2EEENS_19SingleTileSchedulerILb0ELb0ELb0ELi128EEEE13SharedStorageENS1_6TensorINS1_11ArrayEngineIfLm32EEENS1_6LayoutINS2_IJNS2_IJNS3_ILi2EEESO_EEESO_NS3_ILi4EEEEEENS2_IJNS2_IJNS3_ILi1EEESO_EEESQ_NS3_ILi8EEEEEEEEEEEEbRKNSB_6ParamsERT0_S12_iNS2_IJiiiEEERT_ENKUliiE_clEii:
        /* <DEDUP_REMOVED lines=53> */
[----:B------:R-:W2:Y:S04]  /*60350*/  LDL.64 R8, [R1+0x1390] ;  /* 0x0013900001087983 */ /* 0x000ea80000100a00 */
[----:B------:R-:W2:Y:S04]  /*60360*/  LD.E.64 R74, [R74.64+0x18] ;  /* 0x000018044a4a7980 */ /* 0x000ea8000c101b00 */
[----:B-1----:R1:W5:Y:S01]  /*60370*/  LDL.64 R2, [R1+0x1388] ;  /* 0x0013880001027983 */ /* 0x0023620000100a00 */
        /* <DEDUP_REMOVED lines=558> */
        .type           $_ZN7cutlass13device_kernelIN5flash19enable_sm80_to_sm89INS1_16FlashAttnBwdSm80INS1_25CollectiveMainloopBwdSm80ILi2ELi2EN4cute5tupleIJNS5_1CILi128EEES8_NS7_ILi64EEEEEENS_10bfloat16_tEfNS_4arch4Sm80ELb0ELb1ELb1ELb0ELb0ELb0ELb0ELb0ELi2ELi4ELi4ELi4ELb0EEENS1_21CollectiveEpilogueBwdISA_SB_SD_Li256ELb0ELb0ELi2EEENS1_19SingleTileSchedulerILb0ELb0ELb0ELi128EEEEEEEEEvNT_6ParamsE$_ZZN5flash25CollectiveMainloopBwdSm80ILi2ELi2EN4cute5tupleIJNS1_1CILi128EEES4_NS3_ILi64EEEEEEN7cutlass10bfloat16_tEfNS7_4arch4Sm80ELb0ELb1ELb1ELb0ELb0ELb0ELb0ELb0ELi2ELi4ELi4ELi4ELb0EE3mmaINS_16FlashAttnBwdSm80ISB_NS_21CollectiveEpilogueBwdIS6_S8_SA_Li256ELb0ELb0ELi2EEENS_19SingleTileSchedulerILb0ELb0ELb0ELi128EEEE13SharedStorageENS1_6TensorINS1_11ArrayEngineIfLm32EEENS1_6LayoutINS2_IJNS2_IJNS3_ILi2EEESO_EEESO_NS3_ILi4EEEEEENS2_IJNS2_IJNS3_ILi1EEESO_EEESQ_NS3_ILi8EEEEEEEEEEEEbRKNSB_6ParamsERT0_S12_iNS2_IJiiiEEERT_ENKUlvE0_clEv,@function
        .size           $_ZN7cutlass13device_kernelIN5flash19enable_sm80_to_sm89INS1_16FlashAttnBwdSm80INS1_25CollectiveMainloopBwdSm80ILi2ELi2EN4cute5tupleIJNS5_1CILi128EEES8_NS7_ILi64EEEEEENS_10bfloat16_tEfNS_4arch4Sm80ELb0ELb1ELb1ELb0ELb0ELb0ELb0ELb0ELi2ELi4ELi4ELi4ELb0EEENS1_21CollectiveEpilogueBwdISA_SB_SD_Li256ELb0ELb0ELi2EEENS1_19SingleTileSchedulerILb0ELb0ELb0ELi128EEEEEEEEEvNT_6ParamsE$_ZZN5flash25CollectiveMainloopBwdSm80ILi2ELi2EN4cute5tupleIJNS1_1CILi128EEES4_NS3_ILi64EEEEEEN7cutlass10bfloat16_tEfNS7_4arch4Sm80ELb0ELb1ELb1ELb0ELb0ELb0ELb0ELb0ELi2ELi4ELi4ELi4ELb0EE3mmaINS_16FlashAttnBwdSm80ISB_NS_21CollectiveEpilogueBwdIS6_S8_SA_Li256ELb0ELb0ELi2EEENS_19SingleTileSchedulerILb0ELb0ELb0ELi128EEEE13SharedStorageENS1_6TensorINS1_11ArrayEngineIfLm32EEENS1_6LayoutINS2_IJNS2_IJNS3_ILi2EEESO_EEESO_NS3_ILi4EEEEEENS2_IJNS2_IJNS3_ILi1EEESO_EEESQ_NS3_ILi8EEEEEEEEEEEEbRKNSB_6ParamsERT0_S12_iNS2_IJiiiEEERT_ENKUlvE0_clEv,($_ZN7cutlass13device_kernelIN5flash19enable_sm80_to_sm89INS1_16FlashAttnBwdSm80INS1_25CollectiveMainloopBwdSm80ILi2ELi2EN4cute5tupleIJNS5_1CILi128EEES8_NS7_ILi64EEEEEENS_10bfloat16_tEfNS_4arch4Sm80ELb0ELb1ELb1ELb0ELb0ELb0ELb0ELb0ELi2ELi4ELi4ELi4ELb0EEENS1_21CollectiveEpilogueBwdISA_SB_SD_Li256ELb0ELb0ELi2EEENS1_19SingleTileSchedulerILb0ELb0ELb0ELi128EEEEEEEEEvNT_6ParamsE$_ZZN5flash25CollectiveMainloopBwdSm80ILi2ELi2EN4cute5tupleIJNS1_1CILi128EEES4_NS3_ILi64EEEEEEN7cutlass10bfloat16_tEfNS7_4arch4Sm80ELb0ELb1ELb1ELb0ELb0ELb0ELb0ELb0ELi2ELi4ELi4ELi4ELb0EE3mmaINS_16FlashAttnBwdSm80ISB_NS_21CollectiveEpilogueBwdIS6_S8_SA_Li256ELb0ELb0ELi2EEENS_19SingleTileSchedulerILb0ELb0ELb0ELi128EEEE13SharedStorageENS1_6TensorINS1_11ArrayEngineIfLm32EEENS1_6LayoutINS2_IJNS2_IJNS3_ILi2EEESO_EEESO_NS3_ILi4EEEEEENS2_IJNS2_IJNS3_ILi1EEESO_EEESQ_NS3_ILi8EEEEEEEEEEEEbRKNSB_6ParamsERT0_S12_iNS2_IJiiiEEERT_ENKUlvE_clEv - $_ZN7cutlass13device_kernelIN5flash19enable_sm80_to_sm89INS1_16FlashAttnBwdSm80INS1_25CollectiveMainloopBwdSm80ILi2ELi2EN4cute5tupleIJNS5_1CILi128EEES8_NS7_ILi64EEEEEENS_10bfloat16_tEfNS_4arch4Sm80ELb0ELb1ELb1ELb0ELb0ELb0ELb0ELb0ELi2ELi4ELi4ELi4ELb0EEENS1_21CollectiveEpilogueBwdISA_SB_SD_Li256ELb0ELb0ELi2EEENS1_19SingleTileSchedulerILb0ELb0ELb0ELi128EEEEEEEEEvNT_6ParamsE$_ZZN5flash25CollectiveMainloopBwdSm80ILi2ELi2EN4cute5tupleIJNS1_1CILi128EEES4_NS3_ILi64EEEEEEN7cutlass10bfloat16_tEfNS7_4arch4Sm80ELb0ELb1ELb1ELb0ELb0ELb0ELb0ELb0ELi2ELi4ELi4ELi4ELb0EE3mmaINS_16FlashAttnBwdSm80ISB_NS_21CollectiveEpilogueBwdIS6_S8_SA_Li256ELb0ELb0ELi2EEENS_19SingleTileSchedulerILb0ELb0ELb0ELi128EEEE13SharedStorageENS1_6TensorINS1_11ArrayEngineIfLm32EEENS1_6LayoutINS2_IJNS2_IJNS3_ILi2EEESO_EEESO_NS3_ILi4EEEEEENS2_IJNS2_IJNS3_ILi1EEESO_EEESQ_NS3_ILi8EEEEEEEEEEEEbRKNSB_6ParamsERT0_S12_iNS2_IJiiiEEERT_ENKUlvE0_clEv)
$_ZN7cutlass13device_kernelIN5flash19enable_sm80_to_sm89INS1_16FlashAttnBwdSm80INS1_25CollectiveMainloopBwdSm80ILi2ELi2EN4cute5tupleIJNS5_1CILi128EEES8_NS7_ILi64EEEEEENS_10bfloat16_tEfNS_4arch4Sm80ELb0ELb1ELb1ELb0ELb0ELb0ELb0ELb0ELi2ELi4ELi4ELi4ELb0EEENS1_21CollectiveEpilogueBwdISA_SB_SD_Li256ELb0ELb0ELi2EEENS1_19SingleTileSchedulerILb0ELb0ELb0ELi128EEEEEEEEEvNT_6ParamsE$_ZZN5flash25CollectiveMainloopBwdSm80ILi2ELi2EN4cute5tupleIJNS1_1CILi128EEES4_NS3_ILi64EEEEEEN7cutlass10bfloat16_tEfNS7_4arch4Sm80ELb0ELb1ELb1ELb0ELb0ELb0ELb0ELb0ELi2ELi4ELi4ELi4ELb0EE3mmaINS_16FlashAttnBwdSm80ISB_NS_21CollectiveEpilogueBwdIS6_S8_SA_Li256ELb0ELb0ELi2EEENS_19SingleTileSchedulerILb0ELb0ELb0ELi128EEEE13SharedStorageENS1_6TensorINS1_11ArrayEngineIfLm32EEENS1_6LayoutINS2_IJNS2_IJNS3_ILi2EEESO_EEESO_NS3_ILi4EEEEEENS2_IJNS2_IJNS3_ILi1EEESO_EEESQ_NS3_ILi8EEEEEEEEEEEEbRKNSB_6ParamsERT0_S12_iNS2_IJiiiEEERT_ENKUlvE0_clEv:
        /* <DEDUP_REMOVED lines=14> */
[----:B-1---5:R-:W-:Y:S05]  /*62740*/  CALL.REL.NOINC `($_ZN7cutlass13device_kernelIN5flash19enable_sm80_to_sm89INS1_16FlashAttnBwdSm80INS1_25CollectiveMainloopBwdSm80ILi2ELi2EN4cute5tupleIJNS5_1CILi128EEES8_NS7_ILi64EEEEEENS_10bfloat16_tEfNS_4arch4Sm80ELb0ELb1ELb1ELb0ELb0ELb0ELb0ELb0ELi2ELi4ELi4ELi4ELb0EEENS1_21CollectiveEpilogueBwdISA_SB_SD_Li256ELb0ELb0ELi2EEENS1_19SingleTileSchedulerILb0ELb0ELb0ELi128EEEEEEEEEvNT_6ParamsE$_ZZN5flash25CollectiveMainloopBwdSm80ILi2ELi2EN4cute5tupleIJNS1_1CILi128EEES4_NS3_ILi64EEEEEEN7cutlass10bfloat16_tEfNS7_4arch4Sm80ELb0ELb1ELb1ELb0ELb0ELb0ELb0ELb0ELi2ELi4ELi4ELi4ELb0EE3mmaINS_16FlashAttnBwdSm80ISB_NS_21CollectiveEpilogueBwdIS6_S8_SA_Li256ELb0ELb0ELi2EEENS_19SingleTileSchedulerILb0ELb0ELb0ELi128EEEE13SharedStorageENS1_6TensorINS1_11ArrayEngineIfLm32EEENS1_6LayoutINS2_IJNS2_IJNS3_ILi2EEESO_EEESO_NS3_ILi4EEEEEENS2_IJNS2_IJNS3_ILi1EEESO_EEESQ_NS3_ILi8EEEEEEEEEEEEbRKNSB_6ParamsERT0_S12_iNS2_IJiiiEEERT_ENKUliiE0_clEii) ;  /* 0xffffb25000007944 */ /* 0x022fea0003c3ffff */
.L_x_1583:
[----:B------:R-:W-:Y:S05]  /*62750*/  BSYNC B0 ;  /* 0x0000000000007941 */ /* 0x000fea0003800000 */
.L_x_1582:
[----:B------:R-:W-:Y:S01]  /*62760*/  MOV R13, 0x0 ;  /* 0x00000000000d7802 */ /* 0x000fe20000000f00 */
[----:B------:R-:W0:Y:S03]  /*62770*/  LDGDEPBAR ;  /* 0x00000000000079af */ /* 0x000e260000000000 */
[----:B------:R-:W-:Y:S05]  /*62780*/  RET.REL.NODEC R12 `(_ZN7cutlass13device_kernelIN5flash19enable_sm80_to_sm89INS1_16FlashAttnBwdSm80INS1_25CollectiveMainloopBwdSm80ILi2ELi2EN4cute5tupleIJNS5_1CILi128EEES8_NS7_ILi64EEEEEENS_10bfloat16_tEfNS_4arch4Sm80ELb0ELb1ELb1ELb0ELb0ELb0ELb0ELb0ELi2ELi4ELi4ELi4ELb0EEENS1_21CollectiveEpilogueBwdISA_SB_SD_Li256ELb0ELb0ELi2EEENS1_19SingleTileSchedulerILb0ELb0ELb0ELi128EEEEEEEEEvNT_6ParamsE) ;  /* 0xfff9d8700c007950 */ /* 0x000fea0003c3ffff */
        .type           $_ZN7cutlass13device_kernelIN5flash19enable_sm80_to_sm89INS1_16FlashAttnBwdSm80INS1_25CollectiveMainloopBwdSm80ILi2ELi2EN4cute5tupleIJNS5_1CILi128EEES8_NS7_ILi64EEEEEENS_10bfloat16_tEfNS_4arch4Sm80ELb0ELb1ELb1ELb0ELb0ELb0ELb0ELb0ELi2ELi4ELi4ELi4ELb0EEENS1_21CollectiveEpilogueBwdISA_SB_SD_Li256ELb0ELb0ELi2EEENS1_19SingleTileSchedulerILb0ELb0ELb0ELi128EEEEEEEEEvNT_6ParamsE$_ZZN5flash25CollectiveMainloopBwdSm80ILi2ELi2EN4cute5tupleIJNS1_1CILi128EEES4_NS3_ILi64EEEEEEN7cutlass10bfloat16_tEfNS7_4arch4Sm80ELb0ELb1ELb1ELb0ELb0ELb0ELb0ELb0ELi2ELi4ELi4ELi4ELb0EE3mmaINS_16FlashAttnBwdSm80ISB_NS_21CollectiveEpilogueBwdIS6_S8_SA_Li256ELb0ELb0ELi2EEENS_19SingleTileSchedulerILb0ELb0ELb0ELi128EEEE13SharedStorageENS1_6TensorINS1_11ArrayEngineIfLm32EEENS1_6LayoutINS2_IJNS2_IJNS3_ILi2EEESO_EEESO_NS3_ILi4EEEEEENS2_IJNS2_IJNS3_ILi1EEESO_EEESQ_NS3_ILi8EEEEEEEEEEEEbRKNSB_6ParamsERT0_S12_iNS2_IJiiiEEERT_ENKUlvE_clEv,@function
        .size           $_ZN7cutlass13device_kernelIN5flash19enable_sm80_to_sm89INS1_16FlashAttnBwdSm80INS1_25CollectiveMainloopBwdSm80ILi2ELi2EN4cute5tupleIJNS5_1CILi128EEES8_NS7_ILi64EEEEEENS_10bfloat16_tEfNS_4arch4Sm80ELb0ELb1ELb1ELb0ELb0ELb0ELb0ELb0ELi2ELi4ELi4ELi4ELb0EEENS1_21CollectiveEpilogueBwdISA_SB_SD_Li256ELb0ELb0ELi2EEENS1_19SingleTileSchedulerILb0ELb0ELb0ELi128EEEEEEEEEvNT_6ParamsE$_ZZN5flash25CollectiveMainloopBwdSm80ILi2ELi2EN4cute5tupleIJNS1_1CILi128EEES4_NS3_ILi64EEEEEEN7cutlass10bfloat16_tEfNS7_4arch4Sm80ELb0ELb1ELb1ELb0ELb0ELb0ELb0ELb0ELi2ELi4ELi4ELi4ELb0EE3mmaINS_16FlashAttnBwdSm80ISB_NS_21CollectiveEpilogueBwdIS6_S8_SA_Li256ELb0ELb0ELi2EEENS_19SingleTileSchedulerILb0ELb0ELb0ELi128EEEE13SharedStorageENS1_6TensorINS1_11ArrayEngineIfLm32EEENS1_6LayoutINS2_IJNS2_IJNS3_ILi2EEESO_EEESO_NS3_ILi4EEEEEENS2_IJNS2_IJNS3_ILi1EEESO_EEESQ_NS3_ILi8EEEEEEEEEEEEbRKNSB_6ParamsERT0_S12_iNS2_IJiiiEEERT_ENKUlvE_clEv,($_ZN7cutlass13device_kernelIN5flash19enable_sm80_to_sm89INS1_16FlashAttnBwdSm80INS1_25CollectiveMainloopBwdSm80ILi2ELi2EN4cute5tupleIJNS5_1CILi128EEES8_NS7_ILi64EEEEEENS_10bfloat16_tEfNS_4arch4Sm80ELb0ELb1ELb1ELb0ELb0ELb0ELb0ELb0ELi2ELi4ELi4ELi4ELb0EEENS1_21CollectiveEpilogueBwdISA_SB_SD_Li256ELb0ELb0ELi2EEENS1_19SingleTileSchedulerILb0ELb0ELb0ELi128EEEEEEEEEvNT_6ParamsE$_ZZZN5flash25CollectiveMainloopBwdSm80ILi2ELi2EN4cute5tupleIJNS1_1CILi128EEES4_NS3_ILi64EEEEEEN7cutlass10bfloat16_tEfNS7_4arch4Sm80ELb0ELb1ELb1ELb0ELb0ELb0ELb0ELb0ELi2ELi4ELi4ELi4ELb0EE3mmaINS_16FlashAttnBwdSm80ISB_NS_21CollectiveEpilogueBwdIS6_S8_SA_Li256ELb0ELb0ELi2EEENS_19SingleTileSchedulerILb0ELb0ELb0ELi128EEEE13SharedStorageENS1_6TensorINS1_11ArrayEngineIfLm32EEENS1_6LayoutINS2_IJNS2_IJNS3_ILi2EEESO_EEESO_NS3_ILi4EEEEEENS2_IJNS2_IJNS3_ILi1EEESO_EEESQ_NS3_ILi8EEEEEEEEEEEEbRKNSB_6ParamsERT0_S12_iNS2_IJiiiEEERT_ENKUliT_E_clIZSC_ISJ_SX_EbS10_S12_S12_iS13_S15_EUlRS16_iE_EEDaiS16_ENKUlT_E_clIZSC_ISJ_SX_EbS10_S12_S12_iS13_S15_EUlvE0_EEDaS1B_ - $_ZN7cutlass13device_kernelIN5flash19enable_sm80_to_sm89INS1_16FlashAttnBwdSm80INS1_25CollectiveMainloopBwdSm80ILi2ELi2EN4cute5tupleIJNS5_1CILi128EEES8_NS7_ILi64EEEEEENS_10bfloat16_tEfNS_4arch4Sm80ELb0ELb1ELb1ELb0ELb0ELb0ELb0ELb0ELi2ELi4ELi4ELi4ELb0EEENS1_21CollectiveEpilogueBwdISA_SB_SD_Li256ELb0ELb0ELi2EEENS1_19SingleTileSchedulerILb0ELb0ELb0ELi128EEEEEEEEEvNT_6ParamsE$_ZZN5flash25CollectiveMainloopBwdSm80ILi2ELi2EN4cute5tupleIJNS1_1CILi128EEES4_NS3_ILi64EEEEEEN7cutlass10bfloat16_tEfNS7_4arch4Sm80ELb0ELb1ELb1ELb0ELb0ELb0ELb0ELb0ELi2ELi4ELi4ELi4ELb0EE3mmaINS_16FlashAttnBwdSm80ISB_NS_21CollectiveEpilogueBwdIS6_S8_SA_Li256ELb0ELb0ELi2EEENS_19SingleTileSchedulerILb0ELb0ELb0ELi128EEEE13SharedStorageENS1_6TensorINS1_11ArrayEngineIfLm32EEENS1_6LayoutINS2_IJNS2_IJNS3_ILi2EEESO_EEESO_NS3_ILi4EEEEEENS2_IJNS2_IJNS3_ILi1EEESO_EEESQ_NS3_ILi8EEEEEEEEEEEEbRKNSB_6ParamsERT0_S12_iNS2_IJiiiEEERT_ENKUlvE_clEv)
$_ZN7cutlass13device_kernelIN5flash19enable_sm80_to_sm89INS1_16FlashAttnBwdSm80INS1_25CollectiveMainloopBwdSm80ILi2ELi2EN4cute5tupleIJNS5_1CILi128EEES8_NS7_ILi64EEEEEENS_10bfloat16_tEfNS_4arch4Sm80ELb0ELb1ELb1ELb0ELb0ELb0ELb0ELb0ELi2ELi4ELi4ELi4ELb0EEENS1_21CollectiveEpilogueBwdISA_SB_SD_Li256ELb0ELb0ELi2EEENS1_19SingleTileSchedulerILb0ELb0ELb0ELi128EEEEEEEEEvNT_6ParamsE$_ZZN5flash25CollectiveMainloopBwdSm80ILi2ELi2EN4cute5tupleIJNS1_1CILi128EEES4_NS3_ILi64EEEEEEN7cutlass10bfloat16_tEfNS7_4arch4Sm80ELb0ELb1ELb1ELb0ELb0ELb0ELb0ELb0ELi2ELi4ELi4ELi4ELb0EE3mmaINS_16FlashAttnBwdSm80ISB_NS_21CollectiveEpilogueBwdIS6_S8_SA_Li256ELb0ELb0ELi2EEENS_19SingleTileSchedulerILb0ELb0ELb0ELi128EEEE13SharedStorageENS1_6TensorINS1_11ArrayEngineIfLm32EEENS1_6LayoutINS2_IJNS2_IJNS3_ILi2EEESO_EEESO_NS3_ILi4EEEEEENS2_IJNS2_IJNS3_ILi1EEESO_EEESQ_NS3_ILi8EEEEEEEEEEEEbRKNSB_6ParamsERT0_S12_iNS2_IJiiiEEERT_ENKUlvE_clEv:
        /* <DEDUP_REMOVED lines=14> */
[----:B-1---5:R-:W-:Y:S05]  /*62870*/  CALL.REL.NOINC `($_ZN7cutlass13device_kernelIN5flash19enable_sm80_to_sm89INS1_16FlashAttnBwdSm80INS1_25CollectiveMainloopBwdSm80ILi2ELi2EN4cute5tupleIJNS5_1CILi128EEES8_NS7_ILi64EEEEEENS_10bfloat16_tEfNS_4arch4Sm80ELb0ELb1ELb1ELb0ELb0ELb0ELb0ELb0ELi2ELi4ELi4ELi4ELb0EEENS1_21CollectiveEpilogueBwdISA_SB_SD_Li256ELb0ELb0ELi2EEENS1_19SingleTileSchedulerILb0ELb0ELb0ELi128EEEEEEEEEvNT_6ParamsE$_ZZN5flash25CollectiveMainloopBwdSm80ILi2ELi2EN4cute5tupleIJNS1_1CILi128EEES4_NS3_ILi64EEEEEEN7cutlass10bfloat16_tEfNS7_4arch4Sm80ELb0ELb1ELb1ELb0ELb0ELb0ELb0ELb0ELi2ELi4ELi4ELi4ELb0EE3mmaINS_16FlashAttnBwdSm80ISB_NS_21CollectiveEpilogueBwdIS6_S8_SA_Li256ELb0ELb0ELi2EEENS_19SingleTileSchedulerILb0ELb0ELb0ELi128EEEE13SharedStorageENS1_6TensorINS1_11ArrayEngineIfLm32EEENS1_6LayoutINS2_IJNS2_IJNS3_ILi2EEESO_EEESO_NS3_ILi4EEEEEENS2_IJNS2_IJNS3_ILi1EEESO_EEESQ_NS3_ILi8EEEEEEEEEEEEbRKNSB_6ParamsERT0_S12_iNS2_IJiiiEEERT_ENKUliiE_clEii) ;  /* 0xffffd78000007944 */ /* 0x022fea0003c3ffff */
.L_x_1585:
[----:B------:R-:W-:Y:S05]  /*62880*/  BSYNC B0 ;  /* 0x0000000000007941 */ /* 0x000fea0003800000 */
.L_x_1584:
[----:B------:R-:W-:Y:S01]  /*62890*/  MOV R15, 0x0 ;  /* 0x00000000000f7802 */ /* 0x000fe20000000f00 */
[----:B------:R-:W0:Y:S03]  /*628a0*/  LDGDEPBAR ;  /* 0x00000000000079af */ /* 0x000e260000000000 */
[----:B------:R-:W-:Y:S05]  /*628b0*/  RET.REL.NODEC R14 `(_ZN7cutlass13device_kernelIN5flash19enable_sm80_to_sm89INS1_16FlashAttnBwdSm80INS1_25CollectiveMainloopBwdSm80ILi2ELi2EN4cute5tupleIJNS5_1CILi128EEES8_NS7_ILi64EEEEEENS_10bfloat16_tEfNS_4arch4Sm80ELb0ELb1ELb1ELb0ELb0ELb0ELb0ELb0ELi2ELi4ELi4ELi4ELb0EEENS1_21CollectiveEpilogueBwdISA_SB_SD_Li256ELb0ELb0ELi2EEENS1_19SingleTileSchedulerILb0ELb0ELb0ELi128EEEEEEEEEvNT_6ParamsE) ;  /* 0xfff9d7400e007950 */ /* 0x000fea0003c3ffff */
        .type           $_ZN7cutlass13device_kernelIN5flash19enable_sm80_to_sm89INS1_16FlashAttnBwdSm80INS1_25CollectiveMainloopBwdSm80ILi2ELi2EN4cute5tupleIJNS5_1CILi128EEES8_NS7_ILi64EEEEEENS_10bfloat16_tEfNS_4arch4Sm80ELb0ELb1ELb1ELb0ELb0ELb0ELb0ELb0ELi2ELi4ELi4ELi4ELb0EEENS1_21CollectiveEpilogueBwdISA_SB_SD_Li256ELb0ELb0ELi2EEENS1_19SingleTileSchedulerILb0ELb0ELb0ELi128EEEEEEEEEvNT_6ParamsE$_ZZZN5flash25CollectiveMainloopBwdSm80ILi2ELi2EN4cute5tupleIJNS1_1CILi128EEES4_NS3_ILi64EEEEEEN7cutlass10bfloat16_tEfNS7_4arch4Sm80ELb0ELb1ELb1ELb0ELb0ELb0ELb0ELb0ELi2ELi4ELi4ELi4ELb0EE3mmaINS_16FlashAttnBwdSm80ISB_NS_21CollectiveEpilogueBwdIS6_S8_SA_Li256ELb0ELb0ELi2EEENS_19SingleTileSchedulerILb0ELb0ELb0ELi128EEEE13SharedStorageENS1_6TensorINS1_11ArrayEngineIfLm32EEENS1_6LayoutINS2_IJNS2_IJNS3_ILi2EEESO_EEESO_NS3_ILi4EEEEEENS2_IJNS2_IJNS3_ILi1EEESO_EEESQ_NS3_ILi8EEEEEEEEEEEEbRKNSB_6ParamsERT0_S12_iNS2_IJiiiEEERT_ENKUliT_E_clIZSC_ISJ_SX_EbS10_S12_S12_iS13_S15_EUlRS16_iE_EEDaiS16_ENKUlT_E_clIZSC_ISJ_SX_EbS10_S12_S12_iS13_S15_EUlvE0_EEDaS1B_,@function
        .size           $_ZN7cutlass13device_kernelIN5flash19enable_sm80_to_sm89INS1_16FlashAttnBwdSm80INS1_25CollectiveMainloopBwdSm80ILi2ELi2EN4cute5tupleIJNS5_1CILi128EEES8_NS7_ILi64EEEEEENS_10bfloat16_tEfNS_4arch4Sm80ELb0ELb1ELb1ELb0ELb0ELb0ELb0ELb0ELi2ELi4ELi4ELi4ELb0EEENS1_21CollectiveEpilogueBwdISA_SB_SD_Li256ELb0ELb0ELi2EEENS1_19SingleTileSchedulerILb0ELb0ELb0ELi128EEEEEEEEEvNT_6ParamsE$_ZZZN5flash25CollectiveMainloopBwdSm80ILi2ELi2EN4cute5tupleIJNS1_1CILi128EEES4_NS3_ILi64EEEEEEN7cutlass10bfloat16_tEfNS7_4arch4Sm80ELb0ELb1ELb1ELb0ELb0ELb0ELb0ELb0ELi2ELi4ELi4ELi4ELb0EE3mmaINS_16FlashAttnBwdSm80ISB_NS_21CollectiveEpilogueBwdIS6_S8_SA_Li256ELb0ELb0ELi2EEENS_19SingleTileSchedulerILb0ELb0ELb0ELi128EEEE13SharedStorageENS1_6TensorINS1_11ArrayEngineIfLm32EEENS1_6LayoutINS2_IJNS2_IJNS3_ILi2EEESO_EEESO_NS3_ILi4EEEEEENS2_IJNS2_IJNS3_ILi1EEESO_EEESQ_NS3_ILi8EEEEEEEEEEEEbRKNSB_6ParamsERT0_S12_iNS2_IJiiiEEERT_ENKUliT_E_clIZSC_ISJ_SX_EbS10_S12_S12_iS13_S15_EUlRS16_iE_EEDaiS16_ENKUlT_E_clIZSC_ISJ_SX_EbS10_S12_S12_iS13_S15_EUlvE0_EEDaS1B_,($_ZN7cutlass13device_kernelIN5flash19enable_sm80_to_sm89INS1_16FlashAttnBwdSm80INS1_25CollectiveMainloopBwdSm80ILi2ELi2EN4cute5tupleIJNS5_1CILi128EEES8_NS7_ILi64EEEEEENS_10bfloat16_tEfNS_4arch4Sm80ELb0ELb1ELb1ELb0ELb0ELb0ELb0ELb0ELi2ELi4ELi4ELi4ELb0EEENS1_21CollectiveEpilogueBwdISA_SB_SD_Li256ELb0ELb0ELi2EEENS1_19SingleTileSchedulerILb0ELb0ELb0ELi128EEEEEEEEEvNT_6ParamsE$_ZZZN5flash25CollectiveMainloopBwdSm80ILi2ELi2EN4cute5tupleIJNS1_1CILi128EEES4_NS3_ILi64EEEEEEN7cutlass10bfloat16_tEfNS7_4arch4Sm80ELb0ELb1ELb1ELb0ELb0ELb0ELb0ELb0ELi2ELi4ELi4ELi4ELb0EE3mmaINS_16FlashAttnBwdSm80ISB_NS_21CollectiveEpilogueBwdIS6_S8_SA_Li256ELb0ELb0ELi2EEENS_19SingleTileSchedulerILb0ELb0ELb0ELi128EEEE13SharedStorageENS1_6TensorINS1_11ArrayEngineIfLm32EEENS1_6LayoutINS2_IJNS2_IJNS3_ILi2EEESO_EEESO_NS3_ILi4EEEEEENS2_IJNS2_IJNS3_ILi1EEESO_EEESQ_NS3_ILi8EEEEEEEEEEEEbRKNSB_6ParamsERT0_S12_iNS2_IJiiiEEERT_ENKUliT_E_clIZSC_ISJ_SX_EbS10_S12_S12_iS13_S15_EUlRS16_iE_EEDaiS16_ENKUlvE0_clEv - $_ZN7cutlass13device_kernelIN5flash19enable_sm80_to_sm89INS1_16FlashAttnBwdSm80INS1_25CollectiveMainloopBwdSm80ILi2ELi2EN4cute5tupleIJNS5_1CILi128EEES8_NS7_ILi64EEEEEENS_10bfloat16_tEfNS_4arch4Sm80ELb0ELb1ELb1ELb0ELb0ELb0ELb0ELb0ELi2ELi4ELi4ELi4ELb0EEENS1_21CollectiveEpilogueBwdISA_SB_SD_Li256ELb0ELb0ELi2EEENS1_19SingleTileSchedulerILb0ELb0ELb0ELi128EEEEEEEEEvNT_6ParamsE$_ZZZN5flash25CollectiveMainloopBwdSm80ILi2ELi2EN4cute5tupleIJNS1_1CILi128EEES4_NS3_ILi64EEEEEEN7cutlass10bfloat16_tEfNS7_4arch4Sm80ELb0ELb1ELb1ELb0ELb0ELb0ELb0ELb0ELi2ELi4ELi4ELi4ELb0EE3mmaINS_16FlashAttnBwdSm80ISB_NS_21CollectiveEpilogueBwdIS6_S8_SA_Li256ELb0ELb0ELi2EEENS_19SingleTileSchedulerILb0ELb0ELb0ELi128EEEE13SharedStorageENS1_6TensorINS1_11ArrayEngineIfLm32EEENS1_6LayoutINS2_IJNS2_IJNS3_ILi2EEESO_EEESO_NS3_ILi4EEEEEENS2_IJNS2_IJNS3_ILi1EEESO_EEESQ_NS3_ILi8EEEEEEEEEEEEbRKNSB_6ParamsERT0_S12_iNS2_IJiiiEEERT_ENKUliT_E_clIZSC_ISJ_SX_EbS10_S12_S12_iS13_S15_EUlRS16_iE_EEDaiS16_ENKUlT_E_clIZSC_ISJ_SX_EbS10_S12_S12_iS13_S15_EUlvE0_EEDaS1B_)
$_ZN7cutlass13device_kernelIN5flash19enable_sm80_to_sm89INS1_16FlashAttnBwdSm80INS1_25CollectiveMainloopBwdSm80ILi2ELi2EN4cute5tupleIJNS5_1CILi128EEES8_NS7_ILi64EEEEEENS_10bfloat16_tEfNS_4arch4Sm80ELb0ELb1ELb1ELb0ELb0ELb0ELb0ELb0ELi2ELi4ELi4ELi4ELb0EEENS1_21CollectiveEpilogueBwdISA_SB_SD_Li256ELb0ELb0ELi2EEENS1_19SingleTileSchedulerILb0ELb0ELb0ELi128EEEEEEEEEvNT_6ParamsE$_ZZZN5flash25CollectiveMainloopBwdSm80ILi2ELi2EN4cute5tupleIJNS1_1CILi128EEES4_NS3_ILi64EEEEEEN7cutlass10bfloat16_tEfNS7_4arch4Sm80ELb0ELb1ELb1ELb0ELb0ELb0ELb0ELb0ELi2ELi4ELi4ELi4ELb0EE3mmaINS_16FlashAttnBwdSm80ISB_NS_21CollectiveEpilogueBwdIS6_S8_SA_Li256ELb0ELb0ELi2EEENS_19SingleTileSchedulerILb0ELb0ELb0ELi128EEEE13SharedStorageENS1_6TensorINS1_11ArrayEngineIfLm32EEENS1_6LayoutINS2_IJNS2_IJNS3_ILi2EEESO_EEESO_NS3_ILi4EEEEEENS2_IJNS2_IJNS3_ILi1EEESO_EEESQ_NS3_ILi8EEEEEEEEEEEEbRKNSB_6ParamsERT0_S12_iNS2_IJiiiEEERT_ENKUliT_E_clIZSC_ISJ_SX_EbS10_S12_S12_iS13_S15_EUlRS16_iE_EEDaiS16_ENKUlT_E_clIZSC_ISJ_SX_EbS10_S12_S12_iS13_S15_EUlvE0_EEDaS1B_:
        /* <DEDUP_REMOVED lines=38> */
[----:B-1---5:R-:W-:Y:S05]  /*62b20*/  CALL.REL.NOINC `($_ZN7cutlass13device_kernelIN5flash19enable_sm80_to_sm89INS1_16FlashAttnBwdSm80INS1_25CollectiveMainloopBwdSm80ILi2ELi2EN4cute5tupleIJNS5_1CILi128EEES8_NS7_ILi64EEEEEENS_10bfloat16_tEfNS_4arch4Sm80ELb0ELb1ELb1ELb0ELb0ELb0ELb0ELb0ELi2ELi4ELi4ELi4ELb0EEENS1_21CollectiveEpilogueBwdISA_SB_SD_Li256ELb0ELb0ELi2EEENS1_19SingleTileSchedulerILb0ELb0ELb0ELi128EEEEEEEEEvNT_6ParamsE$_ZN4cute3eso3ESOILb1ELb0EJNS_14ComposedLayoutINS_7SwizzleILi3ELi3ELi3EEENS_1CILi0EEENS_6LayoutINS_5tupleIJNS8_IJNS8_IJNS5_ILi4EEENS5_ILi8EEEEEENS8_IJS9_NS5_ILi1EEEEEEEEENS8_IJNS8_IJNS5_ILi2EEESF_SF_EEENS8_IJSF_NS8_IJS9_SF_EEEEEEEEEEEENS8_IJNS8_IJNS8_IJSF_NS5_ILi64EEEEEENS8_IJNS5_ILi1024EEES6_EEEEEENS8_IJNS8_IJSC_NS5_ILi512EEESA_EEENS8_IJNS5_ILi4096EEENS8_IJNS5_ILi16EEENS5_ILi8192EEEEEEEEEEEEEEEEEEENS_10ViewEngineINS_8smem_ptrIPN7cutlass10bfloat16_tEEEEEEEC2ERKS10_RKS17_) ;  /* 0xfffa56b000007944 */ /* 0x022fea0003c3ffff */
[----:B-1----:R1:W5:Y:S04]  /*62b30*/  LD.E R3, [R8.64+0x8] ;  /* 0x0000080408037980 */ /* 0x002368000c101900 */
[----:B------:R1:W5:Y:S01]  /*62b40*/  LDL.64 R90, [R1+0x1428] ;  /* 0x00142800015a7983 */ /* 0x0003620000100a00 */
[----:B------:R-:W-:-:S02]  /*62b50*/  MOV R2, R62 ;  /* 0x0000003e00027202 */ /* 0x000fc40000000f00 */
[----:B------:R-:W-:Y:S02]  /*62b60*/  MOV R6, 0x62b80 ;  /* 0x00062b8000067802 */ /* 0x000fe40000000f00 */
[----:B-1---5:R-:W-:Y:S05]  /*62b70*/  CALL.REL.NOINC `($_ZN7cutlass13device_kernelIN5flash19enable_sm80_to_sm89INS1_16FlashAttnBwdSm80INS1_25CollectiveMainloopBwdSm80ILi2ELi2EN4cute5tupleIJNS5_1CILi128EEES8_NS7_ILi64EEEEEENS_10bfloat16_tEfNS_4arch4Sm80ELb0ELb1ELb1ELb0ELb0ELb0ELb0ELb0ELi2ELi4ELi4ELi4ELb0EEENS1_21CollectiveEpilogueBwdISA_SB_SD_Li256ELb0ELb0ELi2EEENS1_19SingleTileSchedulerILb0ELb0ELb0ELi128EEEEEEEEEvNT_6ParamsE$_ZN4cute3eso3ESOILb0ELb1EJiNS_1CILi0EEEEEC2ERKiRKS3_) ;  /* 0xfffa52d000007944 */ /* 0x022fea0003c3ffff */
[----:B------:R-:W2:Y:S01]  /*62b80*/  LDL R10, [R1+0x1428] ;  /* 0x00142800010a7983 */ /* 0x000ea20000100800 */
[----:B-1----:R-:W-:Y:S01]  /*62b90*/  IMAD.MOV.U32 R3, RZ, RZ, R62 ;  /* 0x000000ffff037224 */ /* 0x002fe200078e003e */
[----:B------:R-:W-:Y:S02]  /*62ba0*/  MOV R2, R13 ;  /* 0x0000000d00027202 */ /* 0x000fe40000000f00 */
        /* <DEDUP_REMOVED lines=89> */
[----:B-1----:R-:W-:Y:S05]  /*63140*/  CALL.REL.NOINC `($_ZN7cutlass13device_kernelIN5flash19enable_sm80_to_sm89INS1_16FlashAttnBwdSm80INS1_25CollectiveMainloopBwdSm80ILi2ELi2EN4cute5tupleIJNS5_1CILi128EEES8_NS7_ILi64EEEEEENS_10bfloat16_tEfNS_4arch4Sm80ELb0ELb1ELb1ELb0ELb0ELb0ELb0ELb0ELi2ELi4ELi4ELi4ELb0EEENS1_21CollectiveEpilogueBwdISA_SB_SD_Li256ELb0ELb0ELi2EEENS1_19SingleTileSchedulerILb0ELb0ELb0ELi128EEEEEEEEEvNT_6ParamsE$_ZN4cute3eso3ESOILb0ELb0EJiiiNS_1CILi72EEENS2_ILi512EEEEEC2ERKiS7_S7_RKS3_RKS4_) ;  /* 0xfffa4a1000007944 */ /* 0x002fea0003c3ffff */
        /* <DEDUP_REMOVED lines=17> */
[----:B------:R1:W-:Y:S04]  /*63260*/  STL.U8 [R1+0x1470], RZ ;  /* 0x001470ff01007387 */ /* 0x0003e80000100000 */
[----:B--2---:R1:W-:Y:S04]  /*63270*/  STL.64 [R1+0x1448], R2 ;  /* 0x0014480201007387 */ /* 0x0043e80000100a00 */
[----:B---3--:R1:W-:Y:S02]  /*63280*/  STL [R1+0x1450], R4 ;  /* 0x0014500401007387 */ /* 0x0083e40000100800 */
[----:B-1----:R-:W-:Y:S05]  /*63290*/  CALL.REL.NOINC `($_ZN7cutlass13device_kernelIN5flash19enable_sm80_to_sm89INS1_16FlashAttnBwdSm80INS1_25CollectiveMainloopBwdSm80ILi2ELi2EN4cute5tupleIJNS5_1CILi128EEES8_NS7_ILi64EEEEEENS_10bfloat16_tEfNS_4arch4Sm80ELb0ELb1ELb1ELb0ELb0ELb0ELb0ELb0ELi2ELi4ELi4ELi4ELb0EEENS1_21CollectiveEpilogueBwdISA_SB_SD_Li256ELb0ELb0ELi2EEENS1_19SingleTileSchedulerILb0ELb0ELb0ELi128EEEEEEEEEvNT_6ParamsE$_ZZN4cute6detail16composition_implINS_5tupleIJNS_1CILi8EEENS3_ILi2EEES5_S5_S4_S5_EEENS2_IJNS3_ILi1EEEiiiNS3_ILi72EEENS3_ILi512EEEEEENS2_IJNS2_IJS5_S5_S5_EEES5_NS2_IJNS3_ILi4EEES5_EEEEEENS2_IJNS2_IJS7_S9_S4_EEENS3_ILi4096EEENS2_IJNS3_ILi16EEENS3_ILi8192EEEEEEEEEEEDaRKT_RKT0_RKT1_RKT2_ENKUlRKT_RKT0_E_clISB_SF_EEDaSZ_S12_) ;  /* 0xfffab1f000007944 */ /* 0x002fea0003c3ffff */
[----:B------:R-:W-:Y:S02]  /*632a0*/  MOV R78, 0x632c0 ;  /* 0x000632c0004e7802 */ /* 0x000fe40000000f00 */
[----:B-12--5:R-:W-:Y:S05]  /*632b0*/  CALL.REL.NOINC `($_ZN7cutlass13device_kernelIN5flash19enable_sm80_to_sm89INS1_16FlashAttnBwdSm80INS1_25CollectiveMainloopBwdSm80ILi2ELi2EN4cute5tupleIJNS5_1CILi128EEES8_NS7_ILi64EEEEEENS_10bfloat16_tEfNS_4arch4Sm80ELb0ELb1ELb1ELb0ELb0ELb0ELb0ELb0ELi2ELi4ELi4ELi4ELb0EEENS1_21CollectiveEpilogueBwdISA_SB_SD_Li256ELb0ELb0ELi2EEENS1_19SingleTileSchedulerILb0ELb0ELb0ELi128EEEEEEEEEvNT_6ParamsE$_ZZN4cute6detail16composition_implINS_5tupleIJNS_1CILi8EEENS3_ILi2EEES5_S5_S4_S5_EEENS2_IJNS3_ILi1EEEiiiNS3_ILi72EEENS3_ILi512EEEEEENS2_IJNS2_IJS5_S5_S5_EEES5_NS2_IJNS3_ILi4EEES5_EEEEEENS2_IJNS2_IJS7_S9_S4_EEENS3_ILi4096EEENS2_IJNS3_ILi16EEENS3_ILi8192EEEEEEEEEEEDaRKT_RKT0_RKT1_RKT2_ENKUlRKT_RKT0_E_clISD_SJ_EEDaSZ_S12_) ;  /* 0xfffab2c000007944 */ /* 0x026fea0003c3ffff */
[----:B-----5:R2:W-:Y:S01]  /*632c0*/  STL.64 [R1+0x1410], R2 ;  /* 0x0014100201007387 */ /* 0x0205e20000100a00 */
[----:B------:R-:W-:-:S03]  /*632d0*/  MOV R6, 0x632f0 ;  /* 0x000632f000067802 */ /* 0x000fc60000000f00 */
[----:B-12---:R-:W-:Y:S05]  /*632e0*/  CALL.REL.NOINC `($_ZN7cutlass13device_kernelIN5flash19enable_sm80_to_sm89INS1_16FlashAttnBwdSm80INS1_25CollectiveMainloopBwdSm80ILi2ELi2EN4cute5tupleIJNS5_1CILi128EEES8_NS7_ILi64EEEEEENS_10bfloat16_tEfNS_4arch4Sm80ELb0ELb1ELb1ELb0ELb0ELb0ELb0ELb0ELi2ELi4ELi4ELi4ELb0EEENS1_21CollectiveEpilogueBwdISA_SB_SD_Li256ELb0ELb0ELi2EEENS1_19SingleTileSchedulerILb0ELb0ELb0ELi128EEEEEEEEEvNT_6ParamsE$_ZN4cute3eso3ESOILb0ELb0EJNS_5tupleIJNS_1CILi1EEENS3_ILi512EEEiEEENS3_ILi4096EEENS2_IJNS2_IJiiEEENS3_ILi8192EEEEEEEEC2ERKS6_RKS7_RKSA_) ;  /* 0xfffa364000007944 */ /* 0x006fea0003c3ffff */
[----:B-1----:R1:W5:Y:S04]  /*632f0*/  LDL R5, [R1+0x1430] ;  /* 0x0014300001057983 */ /* 0x0023680000100800 */
[----:B------:R1:W5:Y:S01]  /*63300*/  LDL.64 R2, [R1+0x1428] ;  /* 0x0014280001027983 */ /* 0x0003620000100a00 */
[----:B------:R-:W-:-:S03]  /*63310*/  MOV R6, 0x63330 ;  /* 0x0006333000067802 */ /* 0x000fc60000000f00 */
[----:B-1---5:R-:W-:Y:S05]  /*63320*/  CALL.REL.NOINC `($_ZN7cutlass13device_kernelIN5flash19enable_sm80_to_sm89INS1_16FlashAttnBwdSm80INS1_25CollectiveMainloopBwdSm80ILi2ELi2EN4cute5tupleIJNS5_1CILi128EEES8_NS7_ILi64EEEEEENS_10bfloat16_tEfNS_4arch4Sm80ELb0ELb1ELb1ELb0ELb0ELb0ELb0ELb0ELi2ELi4ELi4ELi4ELb0EEENS1_21CollectiveEpilogueBwdISA_SB_SD_Li256ELb0ELb0ELi2EEENS1_19SingleTileSchedulerILb0ELb0ELb0ELi128EEEEEEEEEvNT_6ParamsE$_ZN4cute5tupleIJNS0_IJNS0_IJNS_1CILi2EEES2_S2_EEES2_NS0_IJNS0_IJS2_S2_EEES2_EEEEEENS0_IJNS0_IJNS1_ILi1EEENS1_ILi512EEEiEEENS1_ILi4096EEENS0_IJNS0_IJiiEEENS1_ILi8192EEEEEEEEEEEC2ERKS6_RKSE_) ;  /* 0xfffa806000007944 */ /* 0x022fea0003c3ffff */
[----:B-1----:R1:W5:Y:S04]  /*63330*/  LDL R4, [R1+0x1430] ;  /* 0x0014300001047983 */ /* 0x0023680000100800 */
[----:B------:R1:W5:Y:S01]  /*63340*/  LDL.64 R2, [R1+0x1428] ;  /* 0x0014280001027983 */ /* 0x0003620000100a00 */
[----:B------:R-:W-:-:S05]  /*63350*/  LEA.HI R6, R11, R11, RZ, 0x1d ;  /* 0x0000000b0b067211 */ /* 0x000fca00078fe8ff */
[----:B------:R-:W-:Y:S01]  /*63360*/  IMAD.U32 R8, R9, 0x2, R6 ;  /* 0x0000000209087824 */ /* 0x000fe200078e0006 */
[----:B------:R-:W-:-:S04]  /*63370*/  MOV R6, 0x633a0 ;  /* 0x000633a000067802 */ /* 0x000fc80000000f00 */
[----:B------:R1:W-:Y:S03]  /*63380*/  STL [R1+0x1420], R8 ;  /* 0x0014200801007387 */ /* 0x0003e60000100800 */
[----:B-1---5:R-:W-:Y:S05]  /*63390*/  CALL.REL.NOINC `($_ZN7cutlass13device_kernelIN5flash19enable_sm80_to_sm89INS1_16FlashAttnBwdSm80INS1_25CollectiveMainloopBwdSm80ILi2ELi2EN4cute5tupleIJNS5_1CILi128EEES8_NS7_ILi64EEEEEENS_10bfloat16_tEfNS_4arch4Sm80ELb0ELb1ELb1ELb0ELb0ELb0ELb0ELb0ELi2ELi4ELi4ELi4ELb0EEENS1_21CollectiveEpilogueBwdISA_SB_SD_Li256ELb0ELb0ELi2EEENS1_19SingleTileSchedulerILb0ELb0ELb0ELi128EEEEEEEEEvNT_6ParamsE$_ZN4cute3eso3ESOILb0ELb0EJNS_6LayoutINS_5tupleIJNS3_IJNS_1CILi2EEES5_S5_EEES5_NS3_IJNS3_IJS5_S5_EEES5_EEEEEENS3_IJNS3_IJNS4_ILi1EEENS4_ILi512EEEiEEENS4_ILi4096EEENS3_IJNS3_IJiiEEENS4_ILi8192EEEEEEEEEEEjEEC2ERKSI_RKj) ;  /* 0xfffa3c1000007944 */ /* 0x022fea0003c3ffff */
        /* <DEDUP_REMOVED lines=9> */
[----:B-1----:R-:W-:Y:S05]  /*63430*/  CALL.REL.NOINC `($_ZN7cutlass13device_kernelIN5flash19enable_sm80_to_sm89INS1_16FlashAttnBwdSm80INS1_25CollectiveMainloopBwdSm80ILi2ELi2EN4cute5tupleIJNS5_1CILi128EEES8_NS7_ILi64EEEEEENS_10bfloat16_tEfNS_4arch4Sm80ELb0ELb1ELb1ELb0ELb0ELb0ELb0ELb0ELi2ELi4ELi4ELi4ELb0EEENS1_21CollectiveEpilogueBwdISA_SB_SD_Li256ELb0ELb0ELi2EEENS1_19SingleTileSchedulerILb0ELb0ELb0ELi128EEEEEEEEEvNT_6ParamsE$_ZN4cute3eso3ESOILb0ELb0EJNS_6LayoutINS_5tupleIJNS3_IJNS_1CILi2EEES5_S5_EEES5_NS3_IJNS3_IJS5_S5_EEES5_EEEEEENS3_IJNS3_IJNS4_ILi1EEENS4_ILi512EEEiEEENS4_ILi4096EEENS3_IJNS3_IJiiEEENS4_ILi8192EEEEEEEEEEENS_10ViewEngineINS_8smem_ptrIPN7cutlass10bfloat16_tEEEEEEEC2ERKSI_RKSP_) ;  /* 0xfffa3af000007944 */ /* 0x002fea0003c3ffff */
[----:B-1----:R1:W5:Y:S04]  /*63440*/  LDL R5, [R1+0x142c] ;  /* 0x00142c0001057983 */ /* 0x0023680000100800 */
[----:B------:R1:W5:Y:S01]  /*63450*/  LDL R3, [R1+0x1430] ;  /* 0x0014300001037983 */ /* 0x0003620000100800 */
[----:B------:R-:W-:-:S03]  /*63460*/  MOV R4, 0x63480 ;  /* 0x0006348000047802 */ /* 0x000fc60000000f00 */
[----:B-1---5:R-:W-:Y:S05]  /*63470*/  CALL.REL.NOINC `($_ZN7cutlass13device_kernelIN5flash19enable_sm80_to_sm89INS1_16FlashAttnBwdSm80INS1_25CollectiveMainloopBwdSm80ILi2ELi2EN4cute5tupleIJNS5_1CILi128EEES8_NS7_ILi64EEEEEENS_10bfloat16_tEfNS_4arch4Sm80ELb0ELb1ELb1ELb0ELb0ELb0ELb0ELb0ELi2ELi4ELi4ELi4ELb0EEENS1_21CollectiveEpilogueBwdISA_SB_SD_Li256ELb0ELb0ELi2EEENS1_19SingleTileSchedulerILb0ELb0ELb0ELi128EEEEEEEEEvNT_6ParamsE$_ZZN4cute4takeILi1ELi3ENS_5tupleIJNS1_IJNS_1CILi1EEENS2_ILi512EEEiEEENS2_ILi4096EEENS1_IJNS1_IJiiEEENS2_ILi8192EEEEEEEEEEEDaRKT1_ENKUlDpRKT_E_clIJS6_S9_EEEDaSH_) ;  /* 0xfffa9de000007944 */ /* 0x022fea0003c3ffff */
[----:B-----5:R2:W-:Y:S01]  /*63480*/  STL.64 [R1+0x1410], R2 ;  /* 0x0014100201007387 */ /* 0x0205e20000100a00 */
[----:B------:R-:W-:-:S03]  /*63490*/  MOV R4, 0x634b0 ;  /* 0x000634b000047802 */ /* 0x000fc60000000f00 */
[----:B-12---:R-:W-:Y:S05]  /*634a0*/  CALL.REL.NOINC `($_ZN7cutlass13device_kernelIN5flash19enable_sm80_to_sm89INS1_16FlashAttnBwdSm80INS1_25CollectiveMainloopBwdSm80ILi2ELi2EN4cute5tupleIJNS5_1CILi128EEES8_NS7_ILi64EEEEEENS_10bfloat16_tEfNS_4arch4Sm80ELb0ELb1ELb1ELb0ELb0ELb0ELb0ELb0ELi2ELi4ELi4ELi4ELb0EEENS1_21CollectiveEpilogueBwdISA_SB_SD_Li256ELb0ELb0ELi2EEENS1_19SingleTileSchedulerILb0ELb0ELb0ELi128EEEEEEEEEvNT_6ParamsE$_ZZN4cute16flatten_to_tupleINS_5tupleIJNS_1CILi4096EEENS1_IJNS1_IJiiEEENS2_ILi8192EEEEEEEEEEEDaRKT_ENKUlRKT_E_clIS6_EEDaSD_) ;  /* 0xfffa9ab000007944 */ /* 0x006fea0003c3ffff */
[----:B-----5:R2:W-:Y:S01]  /*634b0*/  STL.64 [R1+0x1428], R2 ;  /* 0x0014280201007387 */ /* 0x0205e20000100a00 */
[----:B------:R-:W-:-:S03]  /*634c0*/  MOV R4, 0x634e0 ;  /* 0x000634e000047802 */ /* 0x000fc60000000f00 */
[----:B-12---:R-:W-:Y:S05]  /*634d0*/  CALL.REL.NOINC `($_ZN7cutlass13device_kernelIN5flash19enable_sm80_to_sm89INS1_16FlashAttnBwdSm80INS1_25CollectiveMainloopBwdSm80ILi2ELi2EN4cute5tupleIJNS5_1CILi128EEES8_NS7_ILi64EEEEEENS_10bfloat16_tEfNS_4arch4Sm80ELb0ELb1ELb1ELb0ELb0ELb0ELb0ELb0ELi2ELi4ELi4ELi4ELb0EEENS1_21CollectiveEpilogueBwdISA_SB_SD_Li256ELb0ELb0ELi2EEENS1_19SingleTileSchedulerILb0ELb0ELb0ELi128EEEEEEEEEvNT_6ParamsE$_ZZN4cute12filter_tupleINS_5tupleIJNS_1CILi4096EEENS1_IJNS1_IJiiEEENS2_ILi8192EEEEEEEEEZNS_16flatten_to_tupleIS7_EEDaRKT_EUlRKT_E_EEDaSB_OT0_ENKUlDpSE_E_clIJNS1_IJS3_EEENS1_IJiiS5_EEEEEEDaSI_) ;  /* 0xfffa91c000007944 */ /* 0x006fea0003c3ffff */
        /* <DEDUP_REMOVED lines=21> */
[----:B--2--5:R-:W-:Y:S05]  /*63630*/  CALL.REL.NOINC `($_ZN7cutlass13device_kernelIN5flash19enable_sm80_to_sm89INS1_16FlashAttnBwdSm80INS1_25CollectiveMainloopBwdSm80ILi2ELi2EN4cute5tupleIJNS5_1CILi128EEES8_NS7_ILi64EEEEEENS_10bfloat16_tEfNS_4arch4Sm80ELb0ELb1ELb1ELb0ELb0ELb0ELb0ELb0ELi2ELi4ELi4ELi4ELb0EEENS1_21CollectiveEpilogueBwdISA_SB_SD_Li256ELb0ELb0ELi2EEENS1_19SingleTileSchedulerILb0ELb0ELb0ELi128EEEEEEEEEvNT_6ParamsE$_ZN4cute3eso3ESOILb1ELb0EJNS_14ComposedLayoutINS_7SwizzleILi3ELi3ELi3EEENS_1CILi0EEENS_6LayoutINS_5tupleIJNS8_IJNS8_IJNS5_ILi4EEENS5_ILi8EEEEEENS8_IJNS5_ILi2EEENS5_ILi1EEEEEEEEENS8_IJNS8_IJSC_SC_EEESB_EEEEEENS8_IJNS8_IJNS8_IJNS5_ILi128EEESD_EEENS8_IJSA_S6_EEEEEENS8_IJNS8_IJNS5_ILi64EEENS5_ILi512EEEEEENS8_IJNS5_ILi16EEENS5_ILi1024EEEEEEEEEEEEEEEENS_10ViewEngineINS_8smem_ptrIPN7cutlass10bfloat16_tEEEEEEEC2ERKSW_RKS13_) ;  /* 0xfffa4b6000007944 */ /* 0x024fea0003c3ffff */
[----:B-1----:R1:W5:Y:S04]  /*63640*/  LD.E R3, [R8.64+0xc] ;  /* 0x00000c0408037980 */ /* 0x002368000c101900 */
[----:B------:R1:W5:Y:S01]  /*63650*/  LDL.64 R90, [R1+0x1428] ;  /* 0x00142800015a7983 */ /* 0x0003620000100a00 */
[----:B------:R-:W-:Y:S02]  /*63660*/  MOV R2, R62 ;  /* 0x0000003e00027202 */ /* 0x000fe40000000f00 */
        /* <DEDUP_REMOVED lines=32> */
[----:B--2--5:R-:W-:Y:S05]  /*63870*/  CALL.REL.NOINC `($_ZN7cutlass13device_kernelIN5flash19enable_sm80_to_sm89INS1_16FlashAttnBwdSm80INS1_25CollectiveMainloopBwdSm80ILi2ELi2EN4cute5tupleIJNS5_1CILi128EEES8_NS7_ILi64EEEEEENS_10bfloat16_tEfNS_4arch4Sm80ELb0ELb1ELb1ELb0ELb0ELb0ELb0ELb0ELi2ELi4ELi4ELi4ELb0EEENS1_21CollectiveEpilogueBwdISA_SB_SD_Li256ELb0ELb0ELi2EEENS1_19SingleTileSchedulerILb0ELb0ELb0ELi128EEEEEEEEEvNT_6ParamsE$_ZZN4cute13to_mixed_bitsINS_5tupleIJNS1_IJNS_1CILi4EEENS2_ILi8EEEEEENS2_ILi2EEENS2_ILi1EEEEEENS1_IJNS1_IJNS2_ILi128EEENS2_ILi0EEEEEES4_SA_EEENS1_IJNS1_IJiiEEEiSA_EEEEEDaRKT_RKT0_RKT1_ENKUlRKT_RKT0_RKT1_E_clIS5_SB_SD_EEDaSQ_ST_SW_) ;  /* 0xfffa913000007944 */ /* 0x024fea0003c3ffff */
[----:B------:R-:W-:Y:S02]  /*63880*/  MOV R6, 0x638a0 ;  /* 0x000638a000067802 */ /* 0x000fe40000000f00 */
[----:B------:R-:W-:Y:S05]  /*63890*/  CALL.REL.NOINC `($_ZN7cutlass13device_kernelIN5flash19enable_sm80_to_sm89INS1_16FlashAttnBwdSm80INS1_25CollectiveMainloopBwdSm80ILi2ELi2EN4cute5tupleIJNS5_1CILi128EEES8_NS7_ILi64EEEEEENS_10bfloat16_tEfNS_4arch4Sm80ELb0ELb1ELb1ELb0ELb0ELb0ELb0ELb0ELi2ELi4ELi4ELi4ELb0EEENS1_21CollectiveEpilogueBwdISA_SB_SD_Li256ELb0ELb0ELi2EEENS1_19SingleTileSchedulerILb0ELb0ELb0ELi128EEEEEEEEEvNT_6ParamsE$_ZZN4cute13to_mixed_bitsINS_5tupleIJNS1_IJNS_1CILi4EEENS2_ILi8EEEEEENS2_ILi2EEENS2_ILi1EEEEEENS1_IJNS1_IJNS2_ILi128EEENS2_ILi0EEEEEES4_SA_EEENS1_IJNS1_IJiiEEEiSA_EEEEEDaRKT_RKT0_RKT1_ENKUlRKT_RKT0_RKT1_E_clIS6_S4_iEEDaSQ_ST_SW_) ;  /* 0xfffa918000007944 */ /* 0x000fea0003c3ffff */
[----:B------:R-:W-:Y:S02]  /*638a0*/  MOV R5, R2 ;  /* 0x0000000200057202 */ /* 0x000fe40000000f00 */
[----:B------:R-:W-:Y:S02]  /*638b0*/  MOV R2, 0x638d0 ;  /* 0x000638d000027802 */ /* 0x000fe40000000f00 */
[----:B------:R-:W-:Y:S05]  /*638c0*/  CALL.REL.NOINC `($_ZN7cutlass13device_kernelIN5flash19enable_sm80_to_sm89INS1_16FlashAttnBwdSm80INS1_25CollectiveMainloopBwdSm80ILi2ELi2EN4cute5tupleIJNS5_1CILi128EEES8_NS7_ILi64EEEEEENS_10bfloat16_tEfNS_4arch4Sm80ELb0ELb1ELb1ELb0ELb0ELb0ELb0ELb0ELi2ELi4ELi4ELi4ELb0EEENS1_21CollectiveEpilogueBwdISA_SB_SD_Li256ELb0ELb0ELi2EEENS1_19SingleTileSchedulerILb0ELb0ELb0ELi128EEEEEEEEEvNT_6ParamsE$_ZZN4cute13to_mixed_bitsINS_5tupleIJNS1_IJNS_1CILi4EEENS2_ILi8EEEEEENS2_ILi2EEENS2_ILi1EEEEEENS1_IJNS1_IJNS2_ILi128EEENS2_ILi0EEEEEES4_SA_EEENS1_IJNS1_IJiiEEEiSA_EEEEEDaRKT_RKT0_RKT1_ENKUlDpRKT_E_clIJNS_9MixedBitsILj0ELj384EEENSU_ILj0ELj8EEENS2_ILj0EEEEEEDaSR_) ;  /* 0xfffa90a000007944 */ /* 0x000fea0003c3ffff */
        /* <DEDUP_REMOVED lines=11> */
[----:B-1----:R-:W-:Y:S05]  /*63980*/  CALL.REL.NOINC `($_ZN7cutlass13device_kernelIN5flash19enable_sm80_to_sm89INS1_16FlashAttnBwdSm80INS1_25CollectiveMainloopBwdSm80ILi2ELi2EN4cute5tupleIJNS5_1CILi128EEES8_NS7_ILi64EEEEEENS_10bfloat16_tEfNS_4arch4Sm80ELb0ELb1ELb1ELb0ELb0ELb0ELb0ELb0ELi2ELi4ELi4ELi4ELb0EEENS1_21CollectiveEpilogueBwdISA_SB_SD_Li256ELb0ELb0ELi2EEENS1_19SingleTileSchedulerILb0ELb0ELb0ELi128EEEEEEEEEvNT_6ParamsE$_ZN4cute3eso3ESOILb1ELb0EJNS_1CILi8EEEiiEEC2ERKS3_RKiS8_) ;  /* 0xfffa523000007944 */ /* 0x002fea0003c3ffff */
[----:B-1----:R1:W5:Y:S01]  /*63990*/  LDL.64 R2, [R1+0x1428] ;  /* 0x0014280001027983 */ /* 0x0023620000100a00 */
[----:B------:R-:W-:Y:S01]  /*639a0*/  IMAD.MOV.U32 R5, RZ, RZ, 0x48 ;  /* 0x00000048ff057424 */ /* 0x000fe200078e00ff */
[----:B------:R-:W-:Y:S02]  /*639b0*/  LOP3.LUT P0, RZ, R9, 0x8, RZ, 0xc0, !PT ;  /* 0x0000000809ff7812 */ /* 0x000fe4000780c0ff */
[----:B------:R-:W-:Y:S02]  /*639c0*/  MOV R6, 0x639f0 ;  /* 0x000639f000067802 */ /* 0x000fe40000000f00 */
[----:B------:R-:W-:-:S04]  /*639d0*/  SEL R5, R5, 0x38, !P0 ;  /* 0x0000003805057807 */ /* 0x000fc80004000000 */
[----:B-1---5:R-:W-:Y:S05]  /*639e0*/  CALL.REL.NOINC `($_ZN7cutlass13device_kernelIN5flash19enable_sm80_to_sm89INS1_16FlashAttnBwdSm80INS1_25CollectiveMainloopBwdSm80ILi2ELi2EN4cute5tupleIJNS5_1CILi128EEES8_NS7_ILi64EEEEEENS_10bfloat16_tEfNS_4arch4Sm80ELb0ELb1ELb1ELb0ELb0ELb0ELb0ELb0ELi2ELi4ELi4ELi4ELb0EEENS1_21CollectiveEpilogueBwdISA_SB_SD_Li256ELb0ELb0ELi2EEENS1_19SingleTileSchedulerILb0ELb0ELb0ELi128EEEEEEEEEvNT_6ParamsE$_ZN4cute3eso3ESOILb0ELb1EJiNS_1CILi144EEENS2_ILi288EEEEEC2ERKiRKS3_RKS4_) ;  /* 0xfffa44b000007944 */ /* 0x022fea0003c3ffff */
[----:B------:R-:W2:Y:S01]  /*639f0*/  LDL R8, [R1+0x1428] ;  /* 0x0014280001087983 */ /* 0x000ea20000100800 */
[----:B-1----:R-:W-:Y:S02]  /*63a00*/  MOV R4, R22 ;  /* 0x0000001600047202 */ /* 0x002fe40000000f00 */
[----:B------:R-:W-:Y:S01]  /*63a10*/  MOV R6, 0x63a40 ;  /* 0x00063a4000067802 */ /* 0x000fe20000000f00 */
[----:B--2---:R1:W-:Y:S04]  /*63a20*/  STL [R1+0x1470], R8 ;  /* 0x0014700801007387 */ /* 0x0043e80000100800 */
[----:B-1----:R-:W-:Y:S05]  /*63a30*/  CALL.REL.NOINC `($_ZN7cutlass13device_kernelIN5flash19enable_sm80_to_sm89INS1_16FlashAttnBwdSm80INS1_25CollectiveMainloopBwdSm80ILi2ELi2EN4cute5tupleIJNS5_1CILi128EEES8_NS7_ILi64EEEEEENS_10bfloat16_tEfNS_4arch4Sm80ELb0ELb1ELb1ELb0ELb0ELb0ELb0ELb0ELi2ELi4ELi4ELi4ELb0EEENS1_21CollectiveEpilogueBwdISA_SB_SD_Li256ELb0ELb0ELi2EEENS1_19SingleTileSchedulerILb0ELb0ELb0ELi128EEEEEEEEEvNT_6ParamsE$_ZN4cute3eso3ESOILb1ELb0EJNS_1CILi1EEENS_5tupleIJNS2_ILi8EEEiiEEENS2_ILi64EEENS4_IJiNS2_ILi144EEENS2_ILi288EEEEEENS2_ILi512EEEEEC2ERKS3_RKS6_RKS7_RKSA_RKSB_) ;  /* 0xfffa4ca000007944 */ /* 0x002fea0003c3ffff */
[----:B-1----:R1:W5:Y:S04]  /*63a40*/  LDL R5, [R1+0x1430] ;  /* 0x0014300001057983 */ /* 0x0023680000100800 */
[----:B------:R1:W5:Y:S01]  /*63a50*/  LDL.64 R2, [R1+0x1428] ;  /* 0x0014280001027983 */ /* 0x0003620000100a00 */
[----:B------:R-:W-:-:S03]  /*63a60*/  MOV R6, 0x63a80 ;  /* 0x00063a8000067802 */ /* 0x000fc60000000f00 */
[----:B-1---5:R-:W-:Y:S05]  /*63a70*/  CALL.REL.NOINC `($_ZN7cutlass13device_kernelIN5flash19enable_sm80_to_sm89INS1_16FlashAttnBwdSm80INS1_25CollectiveMainloopBwdSm80ILi2ELi2EN4cute5tupleIJNS5_1CILi128EEES8_NS7_ILi64EEEEEENS_10bfloat16_tEfNS_4arch4Sm80ELb0ELb1ELb1ELb0ELb0ELb0ELb0ELb0ELi2ELi4ELi4ELi4ELb0EEENS1_21CollectiveEpilogueBwdISA_SB_SD_Li256ELb0ELb0ELi2EEENS1_19SingleTileSchedulerILb0ELb0ELb0ELi128EEEEEEEEEvNT_6ParamsE$_ZN4cute5tupleIJNS0_IJNS_1CILi8EEENS0_IJNS1_ILi2EEES3_S3_EEENS1_ILi1EEES4_S5_EEENS0_IJS5_NS0_IJS2_iiEEENS1_ILi64EEENS0_IJiNS1_ILi144EEENS1_ILi288EEEEEENS1_ILi512EEEEEEEEC2ERKS6_RKSD_) ;  /* 0xfffa7d7000007944 */ /* 0x022fea0003c3ffff */
[----:B------:R2:W5:Y:S04]  /*63a80*/  LDL R6, [R1+0x1430] ;  /* 0x0014300001067983 */ /* 0x0005680000100800 */
[----:B-1----:R2:W5:Y:S01]  /*63a90*/  LDL.64 R2, [R1+0x1428] ;  /* 0x0014280001027983 */ /* 0x0025620000100a00 */
[----:B------:R-:W-:-:S03]  /*63aa0*/  MOV R4, 0x63ac0 ;  /* 0x00063ac000047802 */ /* 0x000fc60000000f00 */
[----:B--2--5:R-:W-:Y:S05]  /*63ab0*/  CALL.REL.NOINC `($_ZN7cutlass13device_kernelIN5flash19enable_sm80_to_sm89INS1_16FlashAttnBwdSm80INS1_25CollectiveMainloopBwdSm80ILi2ELi2EN4cute5tupleIJNS5_1CILi128EEES8_NS7_ILi64EEEEEENS_10bfloat16_tEfNS_4arch4Sm80ELb0ELb1ELb1ELb0ELb0ELb0ELb0ELb0ELi2ELi4ELi4ELi4ELb0EEENS1_21CollectiveEpilogueBwdISA_SB_SD_Li256ELb0ELb0ELi2EEENS1_19SingleTileSchedulerILb0ELb0ELb0ELi128EEEEEEEEEvNT_6ParamsE$_ZZN4cute7flattenINS_5tupleIJNS_1CILi1EEENS1_IJNS2_ILi8EEEiiEEENS2_ILi64EEENS1_IJiNS2_ILi144EEENS2_ILi288EEEEEENS2_ILi512EEEEEEEEDaRKT_ENKUlRKT_E_clIS5_EEDaSH_) ;  /* 0xfffac18000007944 */ /* 0x024fea0003c3ffff */
[----:B------:R1:W-:Y:S01]  /*63ac0*/  STL.64 [R1+0x1428], R2 ;  /* 0x0014280201007387 */ /* 0x0003e20000100a00 */
[----:B------:R-:W-:-:S02]  /*63ad0*/  MOV R5, R6 ;  /* 0x0000000600057202 */ /* 0x000fc40000000f00 */
[----:B------:R-:W-:Y:S02]  /*63ae0*/  MOV R4, 0x63b00 ;  /* 0x00063b0000047802 */ /* 0x000fe40000000f00 */
[----:B-1----:R-:W-:Y:S05]  /*63af0*/  CALL.REL.NOINC `($_ZN7cutlass13device_kernelIN5flash19enable_sm80_to_sm89INS1_16FlashAttnBwdSm80INS1_25CollectiveMainloopBwdSm80ILi2ELi2EN4cute5tupleIJNS5_1CILi128EEES8_NS7_ILi64EEEEEENS_10bfloat16_tEfNS_4arch4Sm80ELb0ELb1ELb1ELb0ELb0ELb0ELb0ELb0ELi2ELi4ELi4ELi4ELb0EEENS1_21CollectiveEpilogueBwdISA_SB_SD_Li256ELb0ELb0ELi2EEENS1_19SingleTileSchedulerILb0ELb0ELb0ELi128EEEEEEEEEvNT_6ParamsE$_ZZN4cute7flattenINS_5tupleIJNS_1CILi1EEENS1_IJNS2_ILi8EEEiiEEENS2_ILi64EEENS1_IJiNS2_ILi144EEENS2_ILi288EEEEEENS2_ILi512EEEEEEEEDaRKT_ENKUlRKT_E_clIS9_EEDaSH_) ;  /* 0xfffac16000007944 */ /* 0x002fea0003c3ffff */
[----:B------:R1:W-:Y:S01]  /*63b00*/  STL [R1+0x1410], R2 ;  /* 0x0014100201007387 */ /* 0x0003e20000100800 */
[----:B------:R-:W-:Y:S02]  /*63b10*/  MOV R22, R69 ;  /* 0x0000004500167202 */ /* 0x000fe40000000f00 */
[----:B------:R-:W-:Y:S02]  /*63b20*/  MOV R4, 0x63b40 ;  /* 0x00063b4000047802 */ /* 0x000fe40000000f00 */
[----:B-1----:R-:W-:Y:S05]  /*63b30*/  CALL.REL.NOINC `($_ZN7cutlass13device_kernelIN5flash19enable_sm80_to_sm89INS1_16FlashAttnBwdSm80INS1_25CollectiveMainloopBwdSm80ILi2ELi2EN4cute5tupleIJNS5_1CILi128EEES8_NS7_ILi64EEEEEENS_10bfloat16_tEfNS_4arch4Sm80ELb0ELb1ELb1ELb0ELb0ELb0ELb0ELb0ELi2ELi4ELi4ELi4ELb0EEENS1_21CollectiveEpilogueBwdISA_SB_SD_Li256ELb0ELb0ELi2EEENS1_19SingleTileSchedulerILb0ELb0ELb0ELi128EEEEEEEEEvNT_6ParamsE$_ZZN4cute12filter_tupleINS_5tupleIJNS_1CILi1EEENS1_IJNS2_ILi8EEEiiEEENS2_ILi64EEENS1_IJiNS2_ILi144EEENS2_ILi288EEEEEENS2_ILi512EEEEEEZNS_7flattenISB_EEDaRKT_EUlRKT_E_EEDaSF_OT0_ENKUlDpSI_E_clIJNS1_IJS3_EEES5_NS1_IJS6_EEES9_NS1_IJSA_EEEEEEDaSM_) ;  /* 0xfffa89d000007944 */ /* 0x002fea0003c3ffff */
[----:B------:R-:W-:Y:S02]  /*63b40*/  MOV R6, 0x63b60 ;  /* 0x00063b6000067802 */ /* 0x000fe40000000f00 */
[----:B--2--5:R-:W-:Y:S05]  /*63b50*/  CALL.REL.NOINC `($_ZN7cutlass13device_kernelIN5flash19enable_sm80_to_sm89INS1_16FlashAttnBwdSm80INS1_25CollectiveMainloopBwdSm80ILi2ELi2EN4cute5tupleIJNS5_1CILi128EEES8_NS7_ILi64EEEEEENS_10bfloat16_tEfNS_4arch4Sm80ELb0ELb1ELb1ELb0ELb0ELb0ELb0ELb0ELi2ELi4ELi4ELi4ELb0EEENS1_21CollectiveEpilogueBwdISA_SB_SD_Li256ELb0ELb0ELi2EEENS1_19SingleTileSchedulerILb0ELb0ELb0ELi128EEEEEEEEEvNT_6ParamsE$_ZN4cute3eso3ESOILb0ELb1EJiNS_1CILi144EEENS2_ILi512EEEEEC2ERKiRKS3_RKS4_) ;  /* 0xfffa438000007944 */ /* 0x024fea0003c3ffff */
[----:B------:R-:W2:Y:S01]  /*63b60*/  LDL R6, [R1+0x1428] ;  /* 0x0014280001067983 */ /* 0x000ea20000100800 */
[----:B-1----:R-:W-:Y:S02]  /*63b70*/  MOV R4, R13 ;  /* 0x0000000d00047202 */ /* 0x002fe40000000f00 */
[----:B------:R-:W-:Y:S01]  /*63b80*/  MOV R8, 0x63bb0 ;  /* 0x00063bb000087802 */ /* 0x000fe20000000f00 */
[----:B--2---:R1:W-:Y:S04]  /*63b90*/  STL [R1+0x145c], R6 ;  /* 0x00145c0601007387 */ /* 0x0043e80000100800 */
[----:B-1----:R-:W-:Y:S05]  /*63ba0*/  CALL.REL.NOINC `($_ZN7cutlass13device_kernelIN5flash19enable_sm80_to_sm89INS1_16FlashAttnBwdSm80INS1_25CollectiveMainloopBwdSm80ILi2ELi2EN4cute5tupleIJNS5_1CILi128EEES8_NS7_ILi64EEEEEENS_10bfloat16_tEfNS_4arch4Sm80ELb0ELb1ELb1ELb0ELb0ELb0ELb0ELb0ELi2ELi4ELi4ELi4ELb0EEENS1_21CollectiveEpilogueBwdISA_SB_SD_Li256ELb0ELb0ELi2EEENS1_19SingleTileSchedulerILb0ELb0ELb0ELi128EEEEEEEEEvNT_6ParamsE$_ZN4cute3eso3ESOILb0ELb0EJiiNS_1CILi144EEENS2_ILi512EEEEEC2ERKiS7_RKS3_RKS4_) ;  /* 0xfffa3c7000007944 */ /* 0x002fea0003c3ffff */
[----:B-1----:R-:W2:Y:S01]  /*63bb0*/  LDL.64 R4, [R1+0x1428] ;  /* 0x0014280001047983 */ /* 0x002ea20000100a00 */
[----:B------:R-:W-:Y:S01]  /*63bc0*/  IMAD.MOV.U32 R3, RZ, RZ, R12 ;  /* 0x000000ffff037224 */ /* 0x000fe200078e000c */
[----:B------:R-:W-:Y:S02]  /*63bd0*/  IADD3 R7, R60, 0xd8, RZ ;  /* 0x000000d83c077810 */ /* 0x000fe40007ffe0ff */
[----:B------:R-:W-:Y:S01]  /*63be0*/  MOV R6, 0x63c20 ;  /* 0x00063c2000067802 */ /* 0x000fe20000000f00 */
[----:B--2---:R1:W-:Y:S04]  /*63bf0*/  STL [R1+0x1454], R4 ;  /* 0x0014540401007387 */ /* 0x0043e80000100800 */
[----:B------:R1:W-:Y:S02]  /*63c00*/  STL [R1+0x1458], R5 ;  /* 0x0014580501007387 */ /* 0x0003e40000100800 */
[----:B-1----:R-:W-:Y:S05]  /*63c10*/  CALL.REL.NOINC `($_ZN7cutlass13device_kernelIN5flash19enable_sm80_to_sm89INS1_16FlashAttnBwdSm80INS1_25CollectiveMainloopBwdSm80ILi2ELi2EN4cute5tupleIJNS5_1CILi128EEES8_NS7_ILi64EEEEEENS_10bfloat16_tEfNS_4arch4Sm80ELb0ELb1ELb1ELb0ELb0ELb0ELb0ELb0ELi2ELi4ELi4ELi4ELb0EEENS1_21CollectiveEpilogueBwdISA_SB_SD_Li256ELb0ELb0ELi2EEENS1_19SingleTileSchedulerILb0ELb0ELb0ELi128EEEEEEEEEvNT_6ParamsE$_ZN4cute3eso3ESOILb0ELb0EJiiiNS_1CILi144EEENS2_ILi512EEEEEC2ERKiS7_S7_RKS3_RKS4_) ;  /* 0xfffa3ea000007944 */ /* 0x002fea0003c3ffff */
[----:B-1----:R-:W2:Y:S04]  /*63c20*/  LDL.64 R2, [R1+0x1410] ;  /* 0x0014100001027983 */ /* 0x002ea80000100a00 */
[----:B------:R-:W3:Y:S01]  /*63c30*/  LDL R6, [R1+0x1418] ;  /* 0x0014180001067983 */ /* 0x000ee20000100800 */
[----:B------:R-:W-:-:S03]  /*63c40*/  MOV R4, 0x63c80 ;  /* 0x00063c8000047802 */ /* 0x000fc60000000f00 */
[----:B--2---:R1:W-:Y:S04]  /*63c50*/  STL.64 [R1+0x1428], R2 ;  /* 0x0014280201007387 */ /* 0x0043e80000100a00 */
[----:B---3--:R1:W-:Y:S02]  /*63c60*/  STL [R1+0x1430], R6 ;  /* 0x0014300601007387 */ /* 0x0083e40000100800 */
[----:B-1----:R-:W-:Y:S05]  /*63c70*/  CALL.REL.NOINC `($_ZN7cutlass13device_kernelIN5flash19enable_sm80_to_sm89INS1_16FlashAttnBwdSm80INS1_25CollectiveMainloopBwdSm80ILi2ELi2EN4cute5tupleIJNS5_1CILi128EEES8_NS7_ILi64EEEEEENS_10bfloat16_tEfNS_4arch4Sm80ELb0ELb1ELb1ELb0ELb0ELb0ELb0ELb0ELi2ELi4ELi4ELi4ELb0EEENS1_21CollectiveEpilogueBwdISA_SB_SD_Li256ELb0ELb0ELi2EEENS1_19SingleTileSchedulerILb0ELb0ELb0ELi128EEEEEEEEEvNT_6ParamsE$_ZN4cute3eso3ESOILb1ELb0EJNS_1CILi8EEEiiiNS2_ILi144EEENS2_ILi512EEEEEC2ERKS3_RKiSA_SA_RKS4_RKS5_) ;  /* 0xfffa4fb000007944 */ /* 0x002fea0003c3ffff */
[----:B-1----:R-:W2:Y:S04]  /*63c80*/  LDL.64 R2, [R1+0x1448] ;  /* 0x0014480001027983 */ /* 0x002ea80000100a00 */
[----:B------:R-:W3:Y:S01]  /*63c90*/  LDL R8, [R1+0x1450] ;  /* 0x0014500001087983 */ /* 0x000ee20000100800 */
[C---:B------:R-:W-:Y:S02]  /*63ca0*/  IADD3 R7, R60.reuse, 0x94, RZ ;  /* 0x000000943c077810 */ /* 0x040fe40007ffe0ff */
[----:B------:R-:W-:-:S02]  /*63cb0*/  IADD3 R6, R60, 0x98, RZ ;  /* 0x000000983c067810 */ /* 0x000fc40007ffe0ff */
[----:B------:R-:W-:Y:S01]  /*63cc0*/  MOV R4, 0x63d00 ;  /* 0x00063d0000047802 */ /* 0x000fe20000000f00 */
[----:B--2---:R1:W-:Y:S04]  /*63cd0*/  STL.64 [R1+0x1410], R2 ;  /* 0x0014100201007387 */ /* 0x0043e80000100a00 */
[----:B---3--:R1:W-:Y:S02]  /*63ce0*/  STL [R1+0x1418], R8 ;  /* 0x0014180801007387 */ /* 0x0083e40000100800 */
[----:B-1----:R-:W-:Y:S05]  /*63cf0*/  CALL.REL.NOINC `($_ZN7cutlass13device_kernelIN5flash19enable_sm80_to_sm89INS1_16FlashAttnBwdSm80INS1_25CollectiveMainloopBwdSm80ILi2ELi2EN4cute5tupleIJNS5_1CILi128EEES8_NS7_ILi64EEEEEENS_10bfloat16_tEfNS_4arch4Sm80ELb0ELb1ELb1ELb0ELb0ELb0ELb0ELb0ELi2ELi4ELi4ELi4ELb0EEENS1_21CollectiveEpilogueBwdISA_SB_SD_Li256ELb0ELb0ELi2EEENS1_19SingleTileSchedulerILb0ELb0ELb0ELi128EEEEEEEEEvNT_6ParamsE$_ZN4cute3eso3ESOILb1ELb0EJNS_1CILi1EEEiiiNS2_ILi144EEENS2_ILi512EEEEEC2ERKS3_RKiSA_SA_RKS4_RKS5_) ;  /* 0xfffa4b0000007944 */ /* 0x002fea0003c3ffff */
[----:B-1----:R1:W5:Y:S04]  /*63d00*/  LDL R5, [R1+0x1450] ;  /* 0x0014500001057983 */ /* 0x0023680000100800 */
[----:B------:R1:W5:Y:S01]  /*63d10*/  LDL.64 R2, [R1+0x1448] ;  /* 0x0014480001027983 */ /* 0x0003620000100a00 */
[----:B------:R-:W-:-:S03]  /*63d20*/  MOV R6, 0x63d40 ;  /* 0x00063d4000067802 */ /* 0x000fc60000000f00 */
[----:B-1---5:R-:W-:Y:S05]  /*63d30*/  CALL.REL.NOINC `($_ZN7cutlass13device_kernelIN5flash19enable_sm80_to_sm89INS1_16FlashAttnBwdSm80INS1_25CollectiveMainloopBwdSm80ILi2ELi2EN4cute5tupleIJNS5_1CILi128EEES8_NS7_ILi64EEEEEENS_10bfloat16_tEfNS_4arch4Sm80ELb0ELb1ELb1ELb0ELb0ELb0ELb0ELb0ELi2ELi4ELi4ELi4ELb0EEENS1_21CollectiveEpilogueBwdISA_SB_SD_Li256ELb0ELb0ELi2EEENS1_19SingleTileSchedulerILb0ELb0ELb0ELi128EEEEEEEEEvNT_6ParamsE$_ZN4cute5tupleIJNS0_IJNS_1CILi16EEENS1_ILi2EEES3_S3_NS1_ILi4EEES3_EEENS0_IJNS1_ILi1EEEiiiNS1_ILi144EEENS1_ILi512EEEEEEEEC2ERKS5_RKS9_) ;  /* 0xfffa782000007944 */ /* 0x022fea0003c3ffff */
        /* <DEDUP_REMOVED lines=10> */
[----:B-1----:R-:W-:Y:S05]  /*63de0*/  CALL.REL.NOINC `($_ZN7cutlass13device_kernelIN5flash19enable_sm80_to_sm89INS1_16FlashAttnBwdSm80INS1_25CollectiveMainloopBwdSm80ILi2ELi2EN4cute5tupleIJNS5_1CILi128EEES8_NS7_ILi64EEEEEENS_10bfloat16_tEfNS_4arch4Sm80ELb0ELb1ELb1ELb0ELb0ELb0ELb0ELb0ELi2ELi4ELi4ELi4ELb0EEENS1_21CollectiveEpilogueBwdISA_SB_SD_Li256ELb0ELb0ELi2EEENS1_19SingleTileSchedulerILb0ELb0ELb0ELi128EEEEEEEEEvNT_6ParamsE$_ZZN4cute6detail16composition_implINS_5tupleIJNS_1CILi16EEENS3_ILi2EEES5_S5_NS3_ILi4EEES5_EEENS2_IJNS3_ILi1EEEiiiNS3_ILi144EEENS3_ILi512EEEEEENS2_IJNS2_IJS5_S5_EEES6_NS3_ILi8EEEEEENS2_IJNS2_IJNS3_ILi64EEESA_EEES4_NS3_ILi1024EEEEEEEEDaRKT_RKT0_RKT1_RKT2_ENKUlRKT_RKT0_E_clISC_SG_EEDaSX_S10_) ;  /* 0xfffa9c7000007944 */ /* 0x002fea0003c3ffff */
[----:B------:R-:W-:Y:S01]  /*63df0*/  IMAD.MOV.U32 R5, RZ, RZ, R16 ;  /* 0x000000ffff057224 */ /* 0x000fe200078e0010 */
[----:B------:R-:W-:Y:S01]  /*63e00*/  MOV R3, R14 ;  /* 0x0000000e00037202 */ /* 0x000fe20000000f00 */
[----:B------:R-:W-:Y:S01]  /*63e10*/  IMAD.MOV.U32 R22, RZ, RZ, R15 ;  /* 0x000000ffff167224 */ /* 0x000fe200078e000f */
[----:B------:R-:W-:Y:S02]  /*63e20*/  MOV R16, 0x63e40 ;  /* 0x00063e4000107802 */ /* 0x000fe40000000f00 */
[----:B--2--5:R-:W-:Y:S05]  /*63e30*/  CALL.REL.NOINC `($_ZN7cutlass13device_kernelIN5flash19enable_sm80_to_sm89INS1_16FlashAttnBwdSm80INS1_25CollectiveMainloopBwdSm80ILi2ELi2EN4cute5tupleIJNS5_1CILi128EEES8_NS7_ILi64EEEEEENS_10bfloat16_tEfNS_4arch4Sm80ELb0ELb1ELb1ELb0ELb0ELb0ELb0ELb0ELi2ELi4ELi4ELi4ELb0EEENS1_21CollectiveEpilogueBwdISA_SB_SD_Li256ELb0ELb0ELi2EEENS1_19SingleTileSchedulerILb0ELb0ELb0ELi128EEEEEEEEEvNT_6ParamsE$_ZZN4cute6detail16composition_implINS_5tupleIJNS_1CILi16EEENS3_ILi2EEES5_S5_NS3_ILi4EEES5_EEENS2_IJNS3_ILi1EEEiiiNS3_ILi144EEENS3_ILi512EEEEEENS2_IJNS2_IJS5_S5_EEES6_NS3_ILi8EEEEEENS2_IJNS2_IJNS3_ILi64EEESA_EEES4_NS3_ILi1024EEEEEEEEDaRKT_RKT0_RKT1_RKT2_ENKUlRKT_RKT0_E_clIS6_S4_EEDaSX_S10_) ;  /* 0xfffa99a000007944 */ /* 0x024fea0003c3ffff */
[----:B-----5:R2:W-:Y:S01]  /*63e40*/  STL.64 [R1+0x1410], R2 ;  /* 0x0014100201007387 */ /* 0x0205e20000100a00 */
[----:B------:R-:W-:-:S03]  /*63e50*/  MOV R4, 0x63e70 ;  /* 0x00063e7000047802 */ /* 0x000fc60000000f00 */
[----:B-12---:R-:W-:Y:S05]  /*63e60*/  CALL.REL.NOINC `($_ZN7cutlass13device_kernelIN5flash19enable_sm80_to_sm89INS1_16FlashAttnBwdSm80INS1_25CollectiveMainloopBwdSm80ILi2ELi2EN4cute5tupleIJNS5_1CILi128EEES8_NS7_ILi64EEEEEENS_10bfloat16_tEfNS_4arch4Sm80ELb0ELb1ELb1ELb0ELb0ELb0ELb0ELb0ELi2ELi4ELi4ELi4ELb0EEENS1_21CollectiveEpilogueBwdISA_SB_SD_Li256ELb0ELb0ELi2EEENS1_19SingleTileSchedulerILb0ELb0ELb0ELi128EEEEEEEEEvNT_6ParamsE$_ZN4cute3eso3ESOILb0ELb0EJNS_5tupleIJiNS_1CILi512EEEEEENS2_IJiiEEENS3_ILi1024EEEEEC2ERKS5_RKS6_RKS7_) ;  /* 0xfffa2c8000007944 */ /* 0x006fea0003c3ffff */
[----:B------:R2:W5:Y:S04]  /*63e70*/  LDL R5, [R1+0x1430] ;  /* 0x0014300001057983 */ /* 0x0005680000100800 */
[----:B-1----:R2:W5:Y:S01]  /*63e80*/  LDL.64 R2, [R1+0x1428] ;  /* 0x0014280001027983 */ /* 0x0025620000100a00 */
[----:B------:R-:W-:-:S03]  /*63e90*/  MOV R6, 0x63eb0 ;  /* 0x00063eb000067802 */ /* 0x000fc60000000f00 */
        /* <DEDUP_REMOVED lines=28> */
[----:B------:R-:W-:-:S03]  /*64060*/  MOV R4, 0x64080 ;  /* 0x0006408000047802 */ /* 0x000fc60000000f00 */
        /* <DEDUP_REMOVED lines=24> */
[----:B-12--5:R-:W-:Y:S05]  /*641f0*/  CALL.REL.NOINC `($_ZN7cutlass13device_kernelIN5flash19enable_sm80_to_sm89INS1_16FlashAttnBwdSm80INS1_25CollectiveMainloopBwdSm80ILi2ELi2EN4cute5tupleIJNS5_1CILi128EEES8_NS7_ILi64EEEEEENS_10bfloat16_tEfNS_4arch4Sm80ELb0ELb1ELb1ELb0ELb0ELb0ELb0ELb0ELi2ELi4ELi4ELi4ELb0EEENS1_21CollectiveEpilogueBwdISA_SB_SD_Li256ELb0ELb0ELi2EEENS1_19SingleTileSchedulerILb0ELb0ELb0ELi128EEEEEEEEEvNT_6ParamsE$_ZN4cute3eso3ESOILb1ELb0EJNS_6LayoutINS_5tupleIJNS3_IJNS_1CILi8EEENS4_ILi1EEEEEENS4_ILi2EEENS3_IJNS4_ILi4EEES8_EEEEEENS3_IJNS3_IJS6_NS4_ILi0EEEEEES5_NS3_IJNS4_ILi32EEENS4_ILi16EEEEEEEEEEENS_10ViewEngineIPN7cutlass10bfloat16_tEEEEEC2ERKSI_RKSN_) ;  /* 0xfffa6bd000007944 */ /* 0x026fea0003c3ffff */
[----:B------:R2:W5:Y:S01]  /*64200*/  LDL.64 R74, [R1+0x1410] ;  /* 0x00141000014a7983 */ /* 0x0005620000100a00 */
[----:B------:R-:W-:Y:S01]  /*64210*/  IMAD.MOV.U32 R6, RZ, RZ, R70 ;  /* 0x000000ffff067224 */ /* 0x000fe200078e0046 */
[----:B------:R-:W-:-:S02]  /*64220*/  MOV R3, R71 ;  /* 0x0000004700037202 */ /* 0x000fc40000000f00 */
[----:B------:R-:W-:Y:S02]  /*64230*/  MOV R4, 0x64250 ;  /* 0x0006425000047802 */ /* 0x000fe40000000f00 */
[----:B-12--5:R-:W-:Y:S05]  /*64240*/  CALL.REL.NOINC `($_ZN7cutlass13device_kernelIN5flash19enable_sm80_to_sm89INS1_16FlashAttnBwdSm80INS1_25CollectiveMainloopBwdSm80ILi2ELi2EN4cute5tupleIJNS5_1CILi128EEES8_NS7_ILi64EEEEEENS_10bfloat16_tEfNS_4arch4Sm80ELb0ELb1ELb1ELb0ELb0ELb0ELb0ELb0ELi2ELi4ELi4ELi4ELb0EEENS1_21CollectiveEpilogueBwdISA_SB_SD_Li256ELb0ELb0ELi2EEENS1_19SingleTileSchedulerILb0ELb0ELb0ELi128EEEEEEEEEvNT_6ParamsE$_ZN4cute3eso3ESOILb1ELb0EJNS_6LayoutINS_5tupleIJNS3_IJNS3_IJNS_1CILi4EEENS4_ILi2EEEEEENS4_ILi1EEEEEES6_NS4_ILi8EEEEEENS3_IJNS3_IJNS3_IJS8_NS4_ILi32EEEEEENS4_ILi0EEEEEENS4_ILi64EEES5_EEEEENS_10ViewEngineIPN7cutlass10bfloat16_tEEEEEC2ERKSI_RKSN_) ;  /* 0xfffa582000007944 */ /* 0x026fea0003c3ffff */
[----:B------:R2:W5:Y:S04]  /*64250*/  LDL.64 R72, [R1+0x1410] ;  /* 0x0014100001487983 */ /* 0x0005680000100a00 */
[----:B-1----:R2:W5:Y:S01]  /*64260*/  LD.E.64 R2, [R78.64+0x8] ;  /* 0x000008044e027980 */ /* 0x002562000c101b00 */
[----:B------:R-:W-:Y:S02]  /*64270*/  MOV R9, R69 ;  /* 0x0000004500097202 */ /* 0x000fe40000000f00 */
[----:B------:R-:W-:Y:S02]  /*64280*/  MOV R8, 0x642a0 ;  /* 0x000642a000087802 */ /* 0x000fe40000000f00 */
[----:B--2--5:R-:W-:Y:S05]  /*64290*/  CALL.REL.NOINC `($_ZN7cutlass13device_kernelIN5flash19enable_sm80_to_sm89INS1_16FlashAttnBwdSm80INS1_25CollectiveMainloopBwdSm80ILi2ELi2EN4cute5tupleIJNS5_1CILi128EEES8_NS7_ILi64EEEEEENS_10bfloat16_tEfNS_4arch4Sm80ELb0ELb1ELb1ELb0ELb0ELb0ELb0ELb0ELi2ELi4ELi4ELi4ELb0EEENS1_21CollectiveEpilogueBwdISA_SB_SD_Li256ELb0ELb0ELi2EEENS1_19SingleTileSchedulerILb0ELb0ELb0ELi128EEEEEEEEEvNT_6ParamsE$_ZN4cute8smem_ptrIPN7cutlass10bfloat16_tEECI1NS_12iter_adaptorIS3_S4_EEES3_) ;  /* 0xfffa78d000007944 */ /* 0x024fea0003c3ffff */
[----:B-1----:R1:W5:Y:S01]  /*642a0*/  LDL.64 R2, [R1+0x1410] ;  /* 0x0014100001027983 */ /* 0x0023620000100a00 */
[----:B------:R-:W-:-:S03]  /*642b0*/  MOV R6, 0x642d0 ;  /* 0x000642d000067802 */ /* 0x000fc60000000f00 */
[----:B-1---5:R-:W-:Y:S05]  /*642c0*/  CALL.REL.NOINC `($_ZN7cutlass13device_kernelIN5flash19enable_sm80_to_sm89INS1_16FlashAttnBwdSm80INS1_25CollectiveMainloopBwdSm80ILi2ELi2EN4cute5tupleIJNS5_1CILi128EEES8_NS7_ILi64EEEEEENS_10bfloat16_tEfNS_4arch4Sm80ELb0ELb1ELb1ELb0ELb0ELb0ELb0ELb0ELi2ELi4ELi4ELi4ELb0EEENS1_21CollectiveEpilogueBwdISA_SB_SD_Li256ELb0ELb0ELi2EEENS1_19SingleTileSchedulerILb0ELb0ELb0ELi128EEEEEEEEEvNT_6ParamsE$_ZN4cute3eso3ESOILb1ELb0EJNS_6LayoutINS_5tupleIJNS3_IJNS_1CILi8EEENS4_ILi1EEEEEENS4_ILi2EEEEEENS3_IJNS3_IJS6_NS4_ILi0EEEEEENS4_ILi4096EEEEEEEENS_10ViewEngineINS_8smem_ptrIPN7cutlass10bfloat16_tEEEEEEEC2ERKSE_RKSL_) ;  /* 0xfffa68d000007944 */ /* 0x022fea0003c3ffff */
[----:B-1----:R1:W5:Y:S01]  /*642d0*/  LDL.64 R4, [R1+0x1410] ;  /* 0x0014100001047983 */ /* 0x0023620000100a00 */
[----:B------:R-:W-:Y:S01]  /*642e0*/  IMAD.MOV.U32 R6, RZ, RZ, R74 ;  /* 0x000000ffff067224 */ /* 0x000fe200078e004a */
[----:B------:R-:W-:-:S02]  /*642f0*/  MOV R9, R75 ;  /* 0x0000004b00097202 */ /* 0x000fc40000000f00 */
[----:B------:R-:W-:Y:S02]  /*64300*/  MOV R8, 0x64320 ;  /* 0x0006432000087802 */ /* 0x000fe40000000f00 */
[----:B-1---5:R-:W-:Y:S05]  /*64310*/  CALL.REL.NOINC `($_ZN7cutlass13device_kernelIN5flash19enable_sm80_to_sm89INS1_16FlashAttnBwdSm80INS1_25CollectiveMainloopBwdSm80ILi2ELi2EN4cute5tupleIJNS5_1CILi128EEES8_NS7_ILi64EEEEEENS_10bfloat16_tEfNS_4arch4Sm80ELb0ELb1ELb1ELb0ELb0ELb0ELb0ELb0ELi2ELi4ELi4ELi4ELb0EEENS1_21CollectiveEpilogueBwdISA_SB_SD_Li256ELb0ELb0ELi2EEENS1_19SingleTileSchedulerILb0ELb0ELb0ELi128EEEEEEEEEvNT_6ParamsE$_ZN4cute3eso3ESOILb1ELb0EJNS_6LayoutINS_5tupleIJNS3_IJNS_1CILi8EEENS4_ILi1EEEEEENS4_ILi2EEEEEENS3_IJNS3_IJS6_NS4_ILi0EEEEEES5_EEEEENS_10ViewEngineIPN7cutlass10bfloat16_tEEEEEC2ERKSD_RKSI_) ;  /* 0xfffa6a1000007944 */ /* 0x022fea0003c3ffff */
[----:B------:R2:W5:Y:S01]  /*64320*/  LDL.64 R2, [R1+0x1410] ;  /* 0x0014100001027983 */ /* 0x0005620000100a00 */
[----:B-1----:R-:W-:Y:S02]  /*64330*/  MOV R7, R5 ;  /* 0x0000000500077202 */ /* 0x002fe40000000f00 */
[----:B------:R-:W-:Y:S02]  /*64340*/  MOV R6, 0x64360 ;  /* 0x0006436000067802 */ /* 0x000fe40000000f00 */
[----:B--2--5:R-:W-:Y:S05]  /*64350*/  CALL.REL.NOINC `($_ZN7cutlass13device_kernelIN5flash19enable_sm80_to_sm89INS1_16FlashAttnBwdSm80INS1_25CollectiveMainloopBwdSm80ILi2ELi2EN4cute5tupleIJNS5_1CILi128EEES8_NS7_ILi64EEEEEENS_10bfloat16_tEfNS_4arch4Sm80ELb0ELb1ELb1ELb0ELb0ELb0ELb0ELb0ELi2ELi4ELi4ELi4ELb0EEENS1_21CollectiveEpilogueBwdISA_SB_SD_Li256ELb0ELb0ELi2EEENS1_19SingleTileSchedulerILb0ELb0ELb0ELi128EEEEEEEEEvNT_6ParamsE$_ZN4cute3eso3ESOILb1ELb0EJNS_6LayoutINS_5tupleIJNS3_IJNS_1CILi8EEENS4_ILi1EEEEEENS3_IJNS4_ILi2EEEEEEEEENS3_IJNS3_IJS6_NS4_ILi0EEEEEENS3_IJNS4_ILi4096EEEEEEEEEEENS_10ViewEngineINS_8smem_ptrIPN7cutlass10bfloat16_tEEEEEEEC2ERKSG_RKSN_) ;  /* 0xfffa661000007944 */ /* 0x024fea0003c3ffff */
[----:B------:R2:W5:Y:S01]  /*64360*/  LDL.64 R6, [R1+0x1410] ;  /* 0x0014100001067983 */ /* 0x0005620000100a00 */
[----:B-1----:R-:W-:Y:S02]  /*64370*/  MOV R9, R3 ;  /* 0x0000000300097202 */ /* 0x002fe40000000f00 */
[----:B------:R-:W-:Y:S02]  /*64380*/  MOV R8, 0x643a0 ;  /* 0x000643a000087802 */ /* 0x000fe40000000f00 */
[----:B--2--5:R-:W-:Y:S05]  /*64390*/  CALL.REL.NOINC `($_ZN7cutlass13device_kernelIN5flash19enable_sm80_to_sm89INS1_16FlashAttnBwdSm80INS1_25CollectiveMainloopBwdSm80ILi2ELi2EN4cute5tupleIJNS5_1CILi128EEES8_NS7_ILi64EEEEEENS_10bfloat16_tEfNS_4arch4Sm80ELb0ELb1ELb1ELb0ELb0ELb0ELb0ELb0ELi2ELi4ELi4ELi4ELb0EEENS1_21CollectiveEpilogueBwdISA_SB_SD_Li256ELb0ELb0ELi2EEENS1_19SingleTileSchedulerILb0ELb0ELb0ELi128EEEEEEEEEvNT_6ParamsE$_ZN4cute3eso3ESOILb1ELb0EJNS_6LayoutINS_5tupleIJNS3_IJNS_1CILi8EEENS4_ILi1EEEEEENS3_IJNS4_ILi2EEEEEEEEENS3_IJNS3_IJS6_NS4_ILi0EEEEEENS3_IJS5_EEEEEEEENS_10ViewEngineIPN7cutlass10bfloat16_tEEEEEC2ERKSF_RKSK_) ;  /* 0xfffa66e000007944 */ /* 0x024fea0003c3ffff */
[----:B-1----:R1:W5:Y:S01]  /*643a0*/  LDL.64 R2, [R1+0x1410] ;  /* 0x0014100001027983 */ /* 0x0023620000100a00 */
[----:B------:R-:W-:-:S03]  /*643b0*/  MOV R10, 0x643d0 ;  /* 0x000643d0000a7802 */ /* 0x000fc60000000f00 */
[----:B-1---5:R-:W-:Y:S05]  /*643c0*/  CALL.REL.NOINC `($_ZN7cutlass13device_kernelIN5flash19enable_sm80_to_sm89INS1_16FlashAttnBwdSm80INS1_25CollectiveMainloopBwdSm80ILi2ELi2EN4cute5tupleIJNS5_1CILi128EEES8_NS7_ILi64EEEEEENS_10bfloat16_tEfNS_4arch4Sm80ELb0ELb1ELb1ELb0ELb0ELb0ELb0ELb0ELi2ELi4ELi4ELi4ELb0EEENS1_21CollectiveEpilogueBwdISA_SB_SD_Li256ELb0ELb0ELi2EEENS1_19SingleTileSchedulerILb0ELb0ELb0ELi128EEEEEEEEEvNT_6ParamsE$_ZN4cute3eso3ESOILb1ELb0EJNS_6LayoutINS_5tupleIJNS3_IJNS3_IJNS_1CILi8EEENS4_ILi1EEEEEES6_EEENS3_IJNS3_IJS6_S6_EEENS4_ILi2EEEEEEEEENS3_IJNS3_IJNS3_IJS6_NS4_ILi0EEEEEESD_EEENS3_IJNS3_IJSD_SD_EEES5_EEEEEEEENS_10ViewEngineIPN7cutlass10bfloat16_tEEEEEC2ERKSJ_RKSO_) ;  /* 0xfffa585000007944 */ /* 0x022fea0003c3ffff */
[----:B------:R2:W5:Y:S01]  /*643d0*/  LDL.64 R4, [R1+0x1410] ;  /* 0x0014100001047983 */ /* 0x0005620000100a00 */
[----:B------:R-:W-:Y:S02]  /*643e0*/  MOV R9, R7 ;  /* 0x0000000700097202 */ /* 0x000fe40000000f00 */
[----:B-1----:R-:W-:-:S02]  /*643f0*/  MOV R8, 0x64410 ;  /* 0x0006441000087802 */ /* 0x002fc40000000f00 */
[----:B--2--5:R-:W-:Y:S05]  /*64400*/  CALL.REL.NOINC `($_ZN7cutlass13device_kernelIN5flash19enable_sm80_to_sm89INS1_16FlashAttnBwdSm80INS1_25CollectiveMainloopBwdSm80ILi2ELi2EN4cute5tupleIJNS5_1CILi128EEES8_NS7_ILi64EEEEEENS_10bfloat16_tEfNS_4arch4Sm80ELb0ELb1ELb1ELb0ELb0ELb0ELb0ELb0ELi2ELi4ELi4ELi4ELb0EEENS1_21CollectiveEpilogueBwdISA_SB_SD_Li256ELb0ELb0ELi2EEENS1_19SingleTileSchedulerILb0ELb0ELb0ELi128EEEEEEEEEvNT_6ParamsE$_ZN4cute3eso3ESOILb1ELb0EJNS_6LayoutINS_5tupleIJNS3_IJNS3_IJNS_1CILi8EEENS4_ILi1EEEEEES6_EEENS3_IJNS3_IJS6_S6_EEENS4_ILi2EEEEEEEEENS3_IJNS3_IJNS3_IJS6_NS4_ILi0EEEEEESD_EEENS3_IJNS3_IJSD_SD_EEENS4_ILi4096EEEEEEEEEEENS_10ViewEngineINS_8smem_ptrIPN7cutlass10bfloat16_tEEEEEEEC2ERKSK_RKSR_) ;  /* 0xfffa571000007944 */ /* 0x024fea0003c3ffff */
[----:B------:R2:W5:Y:S01]  /*64410*/  LDL.64 R2, [R1+0x1410] ;  /* 0x0014100001027983 */ /* 0x0005620000100a00 */
[----:B------:R-:W-:Y:S01]  /*64420*/  IMAD.MOV.U32 R6, RZ, RZ, R4 ;  /* 0x000000ffff067224 */ /* 0x000fe200078e0004 */
[----:B------:R-:W-:-:S02]  /*64430*/  MOV R9, R5 ;  /* 0x0000000500097202 */ /* 0x000fc40000000f00 */
[----:B------:R-:W-:Y:S02]  /*64440*/  MOV R8, 0x64460 ;  /* 0x0006446000087802 */ /* 0x000fe40000000f00 */
[----:B-12--5:R-:W-:Y:S05]  /*64450*/  CALL.REL.NOINC `($_ZN7cutlass13device_kernelIN5flash19enable_sm80_to_sm89INS1_16FlashAttnBwdSm80INS1_25CollectiveMainloopBwdSm80ILi2ELi2EN4cute5tupleIJNS5_1CILi128EEES8_NS7_ILi64EEEEEENS_10bfloat16_tEfNS_4arch4Sm80ELb0ELb1ELb1ELb0ELb0ELb0ELb0ELb0ELi2ELi4ELi4ELi4ELb0EEENS1_21CollectiveEpilogueBwdISA_SB_SD_Li256ELb0ELb0ELi2EEENS1_19SingleTileSchedulerILb0ELb0ELb0ELi128EEEEEEEEEvNT_6ParamsE$_ZN4cute3eso3ESOILb1ELb0EJNS_6LayoutINS_5tupleIJNS3_IJNS_1CILi8EEENS4_ILi1EEEEEENS4_ILi2EEEEEENS3_IJNS3_IJS6_NS4_ILi0EEEEEES5_EEEEENS_10ViewEngineIPN7cutlass10bfloat16_tEEEEEC2ERKSD_RKSI_) ;  /* 0xfffa68d000007944 */ /* 0x026fea0003c3ffff */
[----:B------:R2:W5:Y:S01]  /*64460*/  LDL.64 R12, [R1+0x1410] ;  /* 0x00141000010c7983 */ /* 0x0005620000100a00 */
[----:B------:R-:W-:Y:S02]  /*64470*/  MOV R9, R69 ;  /* 0x0000004500097202 */ /* 0x000fe40000000f00 */
[----:B------:R-:W-:Y:S02]  /*64480*/  MOV R8, 0x644a0 ;  /* 0x000644a000087802 */ /* 0x000fe40000000f00 */
[----:B-12--5:R-:W-:Y:S05]  /*64490*/  CALL.REL.NOINC `($_ZN7cutlass13device_kernelIN5flash19enable_sm80_to_sm89INS1_16FlashAttnBwdSm80INS1_25CollectiveMainloopBwdSm80ILi2ELi2EN4cute5tupleIJNS5_1CILi128EEES8_NS7_ILi64EEEEEENS_10bfloat16_tEfNS_4arch4Sm80ELb0ELb1ELb1ELb0ELb0ELb0ELb0ELb0ELi2ELi4ELi4ELi4ELb0EEENS1_21CollectiveEpilogueBwdISA_SB_SD_Li256ELb0ELb0ELi2EEENS1_19SingleTileSchedulerILb0ELb0ELb0ELi128EEEEEEEEEvNT_6ParamsE$_ZN4cute8smem_ptrIPN7cutlass10bfloat16_tEECI1NS_12iter_adaptorIS3_S4_EEES3_) ;  /* 0xfffa76d000007944 */ /* 0x026fea0003c3ffff */
[----:B-1----:R1:W5:Y:S01]  /*644a0*/  LDL.64 R2, [R1+0x1410] ;  /* 0x0014100001027983 */ /* 0x0023620000100a00 */
[----:B------:R-:W-:-:S03]  /*644b0*/  MOV R6, 0x644d0 ;  /* 0x000644d000067802 */ /* 0x000fc60000000f00 */
        /* <DEDUP_REMOVED lines=50> */
[----:B-1----:R-:W-:-:S03]  /*647e0*/  MOV R6, 0x64800 ;  /* 0x0006480000067802 */ /* 0x002fc60000000f00 */
[----:B--2--5:R-:W-:Y:S05]  /*647f0*/  CALL.REL.NOINC `($_ZN7cutlass13device_kernelIN5flash19enable_sm80_to_sm89INS1_16FlashAttnBwdSm80INS1_25CollectiveMainloopBwdSm80ILi2ELi2EN4cute5tupleIJNS5_1CILi128EEES8_NS7_ILi64EEEEEENS_10bfloat16_tEfNS_4arch4Sm80ELb0ELb1ELb1ELb0ELb0ELb0ELb0ELb0ELi2ELi4ELi4ELi4ELb0EEENS1_21CollectiveEpilogueBwdISA_SB_SD_Li256ELb0ELb0ELi2EEENS1_19SingleTileSchedulerILb0ELb0ELb0ELi128EEEEEEEEEvNT_6ParamsE$_ZN4cute3eso3ESOILb1ELb0EJNS_6LayoutINS_5tupleIJNS3_IJNS_1CILi4EEENS4_ILi1EEEEEEEEENS3_IJNS3_IJS6_NS4_ILi0EEEEEEEEEEENS_10ViewEngineIPjEEEEC2ERKSC_RKSF_) ;  /* 0xfffa5ec000007944 */ /* 0x024fea0003c3ffff */
[----:B------:R2:W5:Y:S01]  /*64800*/  LDL.64 R16, [R1+0x1410] ;  /* 0x0014100001107983 */ /* 0x0005620000100a00 */
[----:B-1----:R-:W-:-:S02]  /*64810*/  MOV R4, R8 ;  /* 0x0000000800047202 */ /* 0x002fc40000000f00 */
[----:B------:R-:W-:Y:S02]  /*64820*/  MOV R2, 0x64840 ;  /* 0x0006484000027802 */ /* 0x000fe40000000f00 */
[----:B--2--5:R-:W-:Y:S05]  /*64830*/  CALL.REL.NOINC `($_ZN7cutlass13device_kernelIN5flash19enable_sm80_to_sm89INS1_16FlashAttnBwdSm80INS1_25CollectiveMainloopBwdSm80ILi2ELi2EN4cute5tupleIJNS5_1CILi128EEES8_NS7_ILi64EEEEEENS_10bfloat16_tEfNS_4arch4Sm80ELb0ELb1ELb1ELb0ELb0ELb0ELb0ELb0ELi2ELi4ELi4ELi4ELb0EEENS1_21CollectiveEpilogueBwdISA_SB_SD_Li256ELb0ELb0ELi2EEENS1_19SingleTileSchedulerILb0ELb0ELb0ELi128EEEEEEEEEvNT_6ParamsE$_ZN73_INTERNAL_24fd9406_37_flash_bwd_hdim64_bf16_softcap_sm80_cu_3fbc093a_291824__cvta_generic_to_sharedEPKv) ;  /* 0xfffa749000007944 */ /* 0x024fea0003c3ffff */
        /* <DEDUP_REMOVED lines=59> */
[----:B------:R-:W1:Y:S04]  /*64bf0*/  LDSM.16.M88.4 R4, [R4] ;  /* 0x000000000404783b */ /* 0x000e680000000200 */
[----:B-1----:R1:W-:Y:S04]  /*64c00*/  ST.E [R10.64], R4 ;  /* 0x000000040a007985 */ /* 0x0023e8000c101904 */
[----:B------:R1:W-:Y:S04]  /*64c10*/  ST.E [R10.64+0x4], R5 ;  /* 0x000004050a007985 */ /* 0x0003e8000c101904 */
[----:B------:R1:W-:Y:S04]  /*64c20*/  ST.E [R10.64+0x8], R6 ;  /* 0x000008060a007985 */ /* 0x0003e8000c101904 */
[----:B------:R1:W-:Y:S04]  /*64c30*/  ST.E [R10.64+0xc], R7 ;  /* 0x00000c070a007985 */ /* 0x0003e8000c101904 */
[----:B------:R1:W5:Y:S01]  /*64c40*/  LD.E R22, [R76.64] ;  /* 0x000000044c167980 */ /* 0x000362000c101900 */
[----:B------:R-:W-:-:S03]  /*64c50*/  MOV R8, 0x64c70 ;  /* 0x00064c7000087802 */ /* 0x000fc60000000f00 */
[----:B-1---5:R-:W-:Y:S05]  /*64c60*/  CALL.REL.NOINC `($_ZN7cutlass13device_kernelIN5flash19enable_sm80_to_sm89INS1_16FlashAttnBwdSm80INS1_25CollectiveMainloopBwdSm80ILi2ELi2EN4cute5tupleIJNS5_1CILi128EEES8_NS7_ILi64EEEEEENS_10bfloat16_tEfNS_4arch4Sm80ELb0ELb1ELb1ELb0ELb0ELb0ELb0ELb0ELi2ELi4ELi4ELi4ELb0EEENS1_21CollectiveEpilogueBwdISA_SB_SD_Li256ELb0ELb0ELi2EEENS1_19SingleTileSchedulerILb0ELb0ELb0ELi128EEEEEEEEEvNT_6ParamsE$_ZZN4cute5sliceINS_5tupleIJNS_10UnderscoreES2_NS_1CILi0EEEEEENS1_IJNS1_IJNS3_ILi1EEES4_EEEiNS3_ILi1024EEEEEEEEDaRKT_RKT0_ENKUlRKT_RKT0_E_clIS2_iEEDaSI_SL_) ;  /* 0xfffa882000007944 */ /* 0x022fea0003c3ffff */
[----:B------:R-:W-:Y:S02]  /*64c70*/  MOV R4, 0x64c90 ;  /* 0x00064c9000047802 */ /* 0x000fe40000000f00 */
[----:B-1---5:R-:W-:Y:S05]  /*64c80*/  CALL.REL.NOINC `($_ZN7cutlass13device_kernelIN5flash19enable_sm80_to_sm89INS1_16FlashAttnBwdSm80INS1_25CollectiveMainloopBwdSm80ILi2ELi2EN4cute5tupleIJNS5_1CILi128EEES8_NS7_ILi64EEEEEENS_10bfloat16_tEfNS_4arch4Sm80ELb0ELb1ELb1ELb0ELb0ELb0ELb0ELb0ELi2ELi4ELi4ELi4ELb0EEENS1_21CollectiveEpilogueBwdISA_SB_SD_Li256ELb0ELb0ELi2EEENS1_19SingleTileSchedulerILb0ELb0ELb0ELi128EEEEEEEEEvNT_6ParamsE$_ZZN4cute12filter_tupleINS_5tupleIJNS_10UnderscoreES2_NS_1CILi0EEEEEENS1_IJNS1_IJNS3_ILi1EEES4_EEEiNS3_ILi1024EEEEEEZNS_5sliceIS5_S9_EEDaRKT_RKT0_EUlRKT_RKT0_E_EEDaSD_SG_OT1_ENKUlDpSJ_E_clIJNS1_IJS7_EEENS1_IJiEEENS1_IJEEEEEEDaSQ_) ;  /* 0xfffa749000007944 */ /* 0x022fea0003c3ffff */
[----:B------:R-:W-:Y:S02]  /*64c90*/  MOV R6, 0x64cb0 ;  /* 0x00064cb000067802 */ /* 0x000fe40000000f00 */
[----:B-1---5:R-:W-:Y:S05]  /*64ca0*/  CALL.REL.NOINC `($_ZN7cutlass13device_kernelIN5flash19enable_sm80_to_sm89INS1_16FlashAttnBwdSm80INS1_25CollectiveMainloopBwdSm80ILi2ELi2EN4cute5tupleIJNS5_1CILi128EEES8_NS7_ILi64EEEEEENS_10bfloat16_tEfNS_4arch4Sm80ELb0ELb1ELb1ELb0ELb0ELb0ELb0ELb0ELi2ELi4ELi4ELi4ELb0EEENS1_21CollectiveEpilogueBwdISA_SB_SD_Li256ELb0ELb0ELi2EEENS1_19SingleTileSchedulerILb0ELb0ELb0ELi128EEEEEEEEEvNT_6ParamsE$_ZN4cute5tupleIJNS0_IJNS0_IJNS_1CILi8EEENS1_ILi1EEEEEENS1_ILi2EEEEEENS0_IJNS0_IJS3_NS1_ILi0EEEEEEiEEEEEC2ERKS6_RKS9_) ;  /* 0xfffa67a000007944 */ /* 0x022fea0003c3ffff */
[----:B-1----:R1:W5:Y:S01]  /*64cb0*/  LDL R3, [R1+0x1410] ;  /* 0x0014100001037983 */ /* 0x0023620000100800 */
[----:B------:R-:W-:-:S03]  /*64cc0*/  MOV R6, 0x64ce0 ;  /* 0x00064ce000067802 */ /* 0x000fc60000000f00 */
[----:B-1---5:R-:W-:Y:S05]  /*64cd0*/  CALL.REL.NOINC `($_ZN7cutlass13device_kernelIN5flash19enable_sm80_to_sm89INS1_16FlashAttnBwdSm80INS1_25CollectiveMainloopBwdSm80ILi2ELi2EN4cute5tupleIJNS5_1CILi128EEES8_NS7_ILi64EEEEEENS_10bfloat16_tEfNS_4arch4Sm80ELb0ELb1ELb1ELb0ELb0ELb0ELb0ELb0ELi2ELi4ELi4ELi4ELb0EEENS1_21CollectiveEpilogueBwdISA_SB_SD_Li256ELb0ELb0ELi2EEENS1_19SingleTileSchedulerILb0ELb0ELb0ELi128EEEEEEEEEvNT_6ParamsE$_ZN4cute3eso3ESOILb0ELb1EJNS_6LayoutINS_5tupleIJNS3_IJNS_1CILi8EEENS4_ILi1EEEEEENS4_ILi2EEEEEENS3_IJNS3_IJS6_NS4_ILi0EEEEEEiEEEEESA_EEC2ERKSD_RKSA_) ;  /* 0xfffa30e000007944 */ /* 0x022fea0003c3ffff */
[----:B------:R2:W5:Y:S04]  /*64ce0*/  LDL R4, [R1+0x1410] ;  /* 0x0014100001047983 */ /* 0x0005680000100800 */
[----:B-1----:R2:W5:Y:S01]  /*64cf0*/  LD.E.64 R2, [R76.64+0x8] ;  /* 0x000008044c027980 */ /* 0x002562000c101b00 */
[----:B------:R-:W-:-:S02]  /*64d00*/  MOV R9, R69 ;  /* 0x0000004500097202 */ /* 0x000fc40000000f00 */
[----:B------:R-:W-:Y:S02]  /*64d10*/  MOV R8, 0x64d30 ;  /* 0x00064d3000087802 */ /* 0x000fe40000000f00 */
[----:B--2--5:R-:W-:Y:S05]  /*64d20*/  CALL.REL.NOINC `($_ZN7cutlass13device_kernelIN5flash19enable_sm80_to_sm89INS1_16FlashAttnBwdSm80INS1_25CollectiveMainloopBwdSm80ILi2ELi2EN4cute5tupleIJNS5_1CILi128EEES8_NS7_ILi64EEEEEENS_10bfloat16_tEfNS_4arch4Sm80ELb0ELb1ELb1ELb0ELb0ELb0ELb0ELb0ELi2ELi4ELi4ELi4ELb0EEENS1_21CollectiveEpilogueBwdISA_SB_SD_Li256ELb0ELb0ELi2EEENS1_19SingleTileSchedulerILb0ELb0ELb0ELi128EEEEEEEEEvNT_6ParamsE$_ZN4cute8smem_ptrIPN7cutlass10bfloat16_tEECI1NS_12iter_adaptorIS3_S4_EEES3_) ;  /* 0xfffa6e4000007944 */ /* 0x024fea0003c3ffff */
[----:B-1----:R-:W2:Y:S01]  /*64d30*/  LDL.64 R2, [R1+0x1410] ;  /* 0x0014100001027983 */ /* 0x002ea20000100a00 */
[----:B------:R-:W-:Y:S02]  /*64d40*/  MOV R6, R4 ;  /* 0x0000000400067202 */ /* 0x000fe40000000f00 */
[----:B------:R-:W-:Y:S01]  /*64d50*/  MOV R4, 0x64d80 ;  /* 0x00064d8000047802 */ /* 0x000fe20000000f00 */
[----:B--2---:R1:W-:Y:S04]  /*64d60*/  STL.64 [R1+0x1448], R2 ;  /* 0x0014480201007387 */ /* 0x0043e80000100a00 */
[----:B-1----:R-:W-:Y:S05]  /*64d70*/  CALL.REL.NOINC `($_ZN7cutlass13device_kernelIN5flash19enable_sm80_to_sm89INS1_16FlashAttnBwdSm80INS1_25CollectiveMainloopBwdSm80ILi2ELi2EN4cute5tupleIJNS5_1CILi128EEES8_NS7_ILi64EEEEEENS_10bfloat16_tEfNS_4arch4Sm80ELb0ELb1ELb1ELb0ELb0ELb0ELb0ELb0ELi2ELi4ELi4ELi4ELb0EEENS1_21CollectiveEpilogueBwdISA_SB_SD_Li256ELb0ELb0ELi2EEENS1_19SingleTileSchedulerILb0ELb0ELb0ELi128EEEEEEEEEvNT_6ParamsE$_ZN4cute3eso3ESOILb0ELb0EJNS_6LayoutINS_5tupleIJNS3_IJNS_1CILi8EEENS4_ILi1EEEEEENS4_ILi2EEEEEENS3_IJNS3_IJS6_NS4_ILi0EEEEEEiEEEEENS_10ViewEngineINS_8smem_ptrIPN7cutlass10bfloat16_tEEEEEEEC2ERKSD_RKSK_) ;  /* 0xfffa246000007944 */ /* 0x002fea0003c3ffff */
[----:B------:R2:W5:Y:S04]  /*64d80*/  LDL R12, [R1+0x1410] ;  /* 0x00141000010c7983 */ /* 0x0005680000100800 */
[----:B------:R2:W5:Y:S01]  /*64d90*/  LDL.64 R10, [R1+0x1418] ;  /* 0x00141800010a7983 */ /* 0x0005620000100a00 */
[----:B-1----:R-:W-:Y:S01]  /*64da0*/  IMAD.MOV.U32 R8, RZ, RZ, R72 ;  /* 0x000000ffff087224 */ /* 0x002fe200078e0048 */
[----:B------:R-:W-:-:S02]  /*64db0*/  MOV R9, R73 ;  /* 0x0000004900097202 */ /* 0x000fc40000000f00 */
[----:B------:R-:W-:Y:S02]  /*64dc0*/  MOV R6, 0x64de0 ;  /* 0x00064de000067802 */ /* 0x000fe40000000f00 */
[----:B--2--5:R-:W-:Y:S05]  /*64dd0*/  CALL.REL.NOINC `($_ZN7cutlass13device_kernelIN5flash19enable_sm80_to_sm89INS1_16FlashAttnBwdSm80INS1_25CollectiveMainloopBwdSm80ILi2ELi2EN4cute5tupleIJNS5_1CILi128EEES8_NS7_ILi64EEEEEENS_10bfloat16_tEfNS_4arch4Sm80ELb0ELb1ELb1ELb0ELb0ELb0ELb0ELb0ELi2ELi4ELi4ELi4ELb0EEENS1_21CollectiveEpilogueBwdISA_SB_SD_Li256ELb0ELb0ELi2EEENS1_19SingleTileSchedulerILb0ELb0ELb0ELi128EEEEEEEEEvNT_6ParamsE$_ZN4cute3eso3ESOILb1ELb0EJNS_6LayoutINS_5tupleIJNS3_IJNS3_IJNS_1CILi4EEENS4_ILi2EEEEEENS4_ILi1EEEEEES6_EEENS3_IJNS3_IJNS3_IJS8_NS4_ILi32EEEEEENS4_ILi0EEEEEENS4_ILi64EEEEEEEENS_10ViewEngineIPN7cutlass10bfloat16_tEEEEEC2ERKSH_RKSM_) ;  /* 0xfffa4c1000007944 */ /* 0x024fea0003c3ffff */
[----:B------:R2:W5:Y:S01]  /*64de0*/  LDL.64 R4, [R1+0x1410] ;  /* 0x0014100001047983 */ /* 0x0005620000100a00 */
[----:B------:R-:W-:Y:S02]  /*64df0*/  MOV R3, R12 ;  /* 0x0000000c00037202 */ /* 0x000fe40000000f00 */
[----:B-1----:R-:W-:Y:S02]  /*64e00*/  MOV R8, 0x64e20 ;  /* 0x00064e2000087802 */ /* 0x002fe40000000f00 */
[----:B--2--5:R-:W-:Y:S05]  /*64e10*/  CALL.REL.NOINC `($_ZN7cutlass13device_kernelIN5flash19enable_sm80_to_sm89INS1_16FlashAttnBwdSm80INS1_25CollectiveMainloopBwdSm80ILi2ELi2EN4cute5tupleIJNS5_1CILi128EEES8_NS7_ILi64EEEEEENS_10bfloat16_tEfNS_4arch4Sm80ELb0ELb1ELb1ELb0ELb0ELb0ELb0ELb0ELi2ELi4ELi4ELi4ELb0EEENS1_21CollectiveEpilogueBwdISA_SB_SD_Li256ELb0ELb0ELi2EEENS1_19SingleTileSchedulerILb0ELb0ELb0ELi128EEEEEEEEEvNT_6ParamsE$_ZZN4cute4takeILi1ELi2ENS_5tupleIJNS1_IJNS_1CILi1EEENS2_ILi0EEEEEEiEEEEEDaRKT1_ENKUlDpRKT_E_clIJiEEEDaSD_) ;  /* 0xfffa83d000007944 */ /* 0x024fea0003c3ffff */
[----:B------:R-:W-:Y:S02]  /*64e20*/  MOV R6, 0x64e40 ;  /* 0x00064e4000067802 */ /* 0x000fe40000000f00 */
[----:B-1---5:R-:W-:Y:S05]  /*64e30*/  CALL.REL.NOINC `($_ZN7cutlass13device_kernelIN5flash19enable_sm80_to_sm89INS1_16FlashAttnBwdSm80INS1_25CollectiveMainloopBwdSm80ILi2ELi2EN4cute5tupleIJNS5_1CILi128EEES8_NS7_ILi64EEEEEENS_10bfloat16_tEfNS_4arch4Sm80ELb0ELb1ELb1ELb0ELb0ELb0ELb0ELb0ELi2ELi4ELi4ELi4ELb0EEENS1_21CollectiveEpilogueBwdISA_SB_SD_Li256ELb0ELb0ELi2EEENS1_19SingleTileSchedulerILb0ELb0ELb0ELi128EEEEEEEEEvNT_6ParamsE$_ZN4cute3eso3ESOILb1ELb0EJNS_5tupleIJNS_1CILi1EEENS3_ILi0EEEEEENS2_IJiEEEEEC2ERKS6_RKS7_) ;  /* 0xfffa448000007944 */ /* 0x022fea0003c3ffff */
[----:B-1----:R1:W5:Y:S01]  /*64e40*/  LDL R3, [R1+0x1410] ;  /* 0x0014100001037983 */ /* 0x0023620000100800 */
[----:B------:R-:W-:-:S03]  /*64e50*/  MOV R6, 0x64e70 ;  /* 0x00064e7000067802 */ /* 0x000fc60000000f00 */
[----:B-1---5:R-:W-:Y:S05]  /*64e60*/  CALL.REL.NOINC `($_ZN7cutlass13device_kernelIN5flash19enable_sm80_to_sm89INS1_16FlashAttnBwdSm80INS1_25CollectiveMainloopBwdSm80ILi2ELi2EN4cute5tupleIJNS5_1CILi128EEES8_NS7_ILi64EEEEEENS_10bfloat16_tEfNS_4arch4Sm80ELb0ELb1ELb1ELb0ELb0ELb0ELb0ELb0ELi2ELi4ELi4ELi4ELb0EEENS1_21CollectiveEpilogueBwdISA_SB_SD_Li256ELb0ELb0ELi2EEENS1_19SingleTileSchedulerILb0ELb0ELb0ELi128EEEEEEEEEvNT_6ParamsE$_ZN4cute5tupleIJNS0_IJNS0_IJNS_1CILi8EEENS1_ILi1EEEEEENS0_IJNS1_ILi2EEEEEEEEENS0_IJNS0_IJS3_NS1_ILi0EEEEEENS0_IJiEEEEEEEEC2ERKS7_RKSB_) ;  /* 0xfffa65a000007944 */ /* 0x022fea0003c3ffff */
[----:B------:R2:W5:Y:S01]  /*64e70*/  LDL R8, [R1+0x1410] ;  /* 0x0014100001087983 */ /* 0x0005620000100800 */
[----:B------:R-:W-:-:S03]  /*64e80*/  MOV R6, 0x64eb0 ;  /* 0x00064eb000067802 */ /* 0x000fc60000000f00 */
[----:B------:R2:W-:Y:S04]  /*64e90*/  STL.64 [R1+0x1448], R10 ;  /* 0x0014480a01007387 */ /* 0x0005e80000100a00 */
[----:B-12--5:R-:W-:Y:S05]  /*64ea0*/  CALL.REL.NOINC `($_ZN7cutlass13device_kernelIN5flash19enable_sm80_to_sm89INS1_16FlashAttnBwdSm80INS1_25CollectiveMainloopBwdSm80ILi2ELi2EN4cute5tupleIJNS5_1CILi128EEES8_NS7_ILi64EEEEEENS_10bfloat16_tEfNS_4arch4Sm80ELb0ELb1ELb1ELb0ELb0ELb0ELb0ELb0ELi2ELi4ELi4ELi4ELb0EEENS1_21CollectiveEpilogueBwdISA_SB_SD_Li256ELb0ELb0ELi2EEENS1_19SingleTileSchedulerILb0ELb0ELb0ELi128EEEEEEEEEvNT_6ParamsE$_ZN4cute3eso3ESOILb0ELb0EJNS_6LayoutINS_5tupleIJNS3_IJNS_1CILi8EEENS4_ILi1EEEEEENS3_IJNS4_ILi2EEEEEEEEENS3_IJNS3_IJS6_NS4_ILi0EEEEEENS3_IJiEEEEEEEENS_10ViewEngineINS_8smem_ptrIPN7cutlass10bfloat16_tEEEEEEEC2ERKSF_RKSM_) ;  /* 0xfffa22c000007944 */ /* 0x026fea0003c3ffff */
[----:B-1----:R1:W5:Y:S04]  /*64eb0*/  LDL R10, [R1+0x1410] ;  /* 0x00141000010a7983 */ /* 0x0023680000100800 */
[----:B------:R1:W5:Y:S01]  /*64ec0*/  LDL.64 R16, [R1+0x1418] ;  /* 0x0014180001107983 */ /* 0x0003620000100a00 */
[----:B------:R-:W-:-:S03]  /*64ed0*/  MOV R6, 0x64ef0 ;  /* 0x00064ef000067802 */ /* 0x000fc60000000f00 */
[----:B-1---5:R-:W-:Y:S05]  /*64ee0*/  CALL.REL.NOINC `($_ZN7cutlass13device_kernelIN5flash19enable_sm80_to_sm89INS1_16FlashAttnBwdSm80INS1_25CollectiveMainloopBwdSm80ILi2ELi2EN4cute5tupleIJNS5_1CILi128EEES8_NS7_ILi64EEEEEENS_10bfloat16_tEfNS_4arch4Sm80ELb0ELb1ELb1ELb0ELb0ELb0ELb0ELb0ELi2ELi4ELi4ELi4ELb0EEENS1_21CollectiveEpilogueBwdISA_SB_SD_Li256ELb0ELb0ELi2EEENS1_19SingleTileSchedulerILb0ELb0ELb0ELi128EEEEEEEEEvNT_6ParamsE$_ZN4cute3eso3ESOILb1ELb0EJNS_6LayoutINS_5tupleIJNS3_IJNS3_IJNS_1CILi4EEENS4_ILi2EEEEEENS4_ILi1EEEEEENS3_IJS6_EEEEEENS3_IJNS3_IJNS3_IJS8_NS4_ILi32EEEEEENS4_ILi0EEEEEENS3_IJNS4_ILi64EEEEEEEEEEENS_10ViewEngineIPN7cutlass10bfloat16_tEEEEEC2ERKSJ_RKSO_) ;  /* 0xfffa4ac000007944 */ /* 0x022fea0003c3ffff */
[----:B-1----:R1:W5:Y:S01]  /*64ef0*/  LDL.64 R2, [R1+0x1410] ;  /* 0x0014100001027983 */ /* 0x0023620000100a00 */
[----:B------:R-:W-:-:S03]  /*64f00*/  MOV R6, 0x64f20 ;  /* 0x00064f2000067802 */ /* 0x000fc60000000f00 */
[----:B-1---5:R-:W-:Y:S05]  /*64f10*/  CALL.REL.NOINC `($_ZN7cutlass13device_kernelIN5flash19enable_sm80_to_sm89INS1_16FlashAttnBwdSm80INS1_25CollectiveMainloopBwdSm80ILi2ELi2EN4cute5tupleIJNS5_1CILi128EEES8_NS7_ILi64EEEEEENS_10bfloat16_tEfNS_4arch4Sm80ELb0ELb1ELb1ELb0ELb0ELb0ELb0ELb0ELi2ELi4ELi4ELi4ELb0EEENS1_21CollectiveEpilogueBwdISA_SB_SD_Li256ELb0ELb0ELi2EEENS1_19SingleTileSchedulerILb0ELb0ELb0ELi128EEEEEEEEEvNT_6ParamsE$_ZN4cute3eso3ESOILb1ELb0EJNS_6LayoutINS_5tupleIJNS3_IJNS3_IJNS3_IJNS_1CILi4EEENS4_ILi2EEEEEENS4_ILi1EEEEEES8_EEENS3_IJNS3_IJNS3_IJS8_S8_EEES8_EEES6_EEEEEENS3_IJNS3_IJNS3_IJNS3_IJS8_NS4_ILi32EEEEEENS4_ILi0EEEEEESH_EEENS3_IJNS3_IJNS3_IJSH_SH_EEESH_EEENS4_ILi64EEEEEEEEEEENS_10ViewEngineIPN7cutlass10bfloat16_tEEEEEC2ERKSP_RKSU_) ;  /* 0xfffa498000007944 */ /* 0x022fea0003c3ffff */
[----:B------:R2:W5:Y:S01]  /*64f20*/  LDL.64 R8, [R1+0x1410] ;  /* 0x0014100001087983 */ /* 0x0005620000100a00 */
[----:B-1----:R-:W-:Y:S02]  /*64f30*/  MOV R3, R10 ;  /* 0x0000000a00037202 */ /* 0x002fe40000000f00 */
[----:B------:R-:W-:Y:S02]  /*64f40*/  MOV R4, 0x64f60 ;  /* 0x00064f6000047802 */ /* 0x000fe40000000f00 */
[----:B--2--5:R-:W-:Y:S05]  /*64f50*/  CALL.REL.NOINC `($_ZN7cutlass13device_kernelIN5flash19enable_sm80_to_sm89INS1_16FlashAttnBwdSm80INS1_25CollectiveMainloopBwdSm80ILi2ELi2EN4cute5tupleIJNS5_1CILi128EEES8_NS7_ILi64EEEEEENS_10bfloat16_tEfNS_4arch4Sm80ELb0ELb1ELb1ELb0ELb0ELb0ELb0ELb0ELi2ELi4ELi4ELi4ELb0EEENS1_21CollectiveEpilogueBwdISA_SB_SD_Li256ELb0ELb0ELi2EEENS1_19SingleTileSchedulerILb0ELb0ELb0ELi128EEEEEEEEEvNT_6ParamsE$_ZN4cute5tupleIJNS0_IJNS_1CILi2EEEEEENS0_IJiEEEEEC2ERKS3_RKS4_) ;  /* 0xfffa670000007944 */ /* 0x024fea0003c3ffff */
[----:B------:R-:W2:Y:S01]  /*64f60*/  LDL R4, [R1+0x1410] ;  /* 0x0014100001047983 */ /* 0x000ea20000100800 */
[----:B-1----:R-:W-:-:S02]  /*64f70*/  MOV R2, R61 ;  /* 0x0000003d00027202 */ /* 0x002fc40000000f00 */
[----:B------:R-:W-:Y:S01]  /*64f80*/  MOV R14, 0x64fb0 ;  /* 0x00064fb0000e7802 */ /* 0x000fe20000000f00 */
[----:B--2---:R1:W-:Y:S04]  /*64f90*/  STL [R1+0x1448], R4 ;  /* 0x0014480401007387 */ /* 0x0043e80000100800 */
[----:B-1----:R-:W-:Y:S05]  /*64fa0*/  CALL.REL.NOINC `($_ZN7cutlass13device_kernelIN5flash19enable_sm80_to_sm89INS1_16FlashAttnBwdSm80INS1_25CollectiveMainloopBwdSm80ILi2ELi2EN4cute5tupleIJNS5_1CILi128EEES8_NS7_ILi64EEEEEENS_10bfloat16_tEfNS_4arch4Sm80ELb0ELb1ELb1ELb0ELb0ELb0ELb0ELb0ELi2ELi4ELi4ELi4ELb0EEENS1_21CollectiveEpilogueBwdISA_SB_SD_Li256ELb0ELb0ELi2EEENS1_19SingleTileSchedulerILb0ELb0ELb0ELi128EEEEEEEEEvNT_6ParamsE$_ZZN4cute14logical_divideINS_5tupleIJNS1_IJNS_1CILi8EEENS2_ILi1EEEEEENS1_IJNS2_ILi2EEEEEEEEENS1_IJNS1_IJS4_NS2_ILi0EEEEEENS1_IJiEEEEEENS1_IJS5_NS_6LayoutIS4_S9_EEEEEEEDaRKNSD_IT_T0_EERKT1_ENKUlRKT_RKT0_E_clINSD_IS7_SB_EESE_EEDaSQ_ST_) ;  /* 0xfffa7d7000007944 */ /* 0x002fea0003c3ffff */
[----:B------:R-:W-:Y:S02]  /*64fb0*/  MOV R4, 0x64fd0 ;  /* 0x00064fd000047802 */ /* 0x000fe40000000f00 */
[----:B-1---5:R-:W-:Y:S05]  /*64fc0*/  CALL.REL.NOINC `($_ZN7cutlass13device_kernelIN5flash19enable_sm80_to_sm89INS1_16FlashAttnBwdSm80INS1_25CollectiveMainloopBwdSm80ILi2ELi2EN4cute5tupleIJNS5_1CILi128EEES8_NS7_ILi64EEEEEENS_10bfloat16_tEfNS_4arch4Sm80ELb0ELb1ELb1ELb0ELb0ELb0ELb0ELb0ELi2ELi4ELi4ELi4ELb0EEENS1_21CollectiveEpilogueBwdISA_SB_SD_Li256ELb0ELb0ELi2EEENS1_19SingleTileSchedulerILb0ELb0ELb0ELi128EEEEEEEEEvNT_6ParamsE$_ZN4cute3eso3ESOILb1ELb0EJNS_5tupleIJNS2_IJNS_1CILi1EEENS3_ILi0EEEEEENS2_IJS5_S5_EEEEEENS2_IJS5_iEEEEEC2ERKS8_RKS9_) ;  /* 0xfffa3dd000007944 */ /* 0x022fea0003c3ffff */
[----:B-1----:R1:W5:Y:S01]  /*64fd0*/  LDL R3, [R1+0x1410] ;  /* 0x0014100001037983 */ /* 0x0023620000100800 */
[----:B------:R-:W-:-:S03]  /*64fe0*/  MOV R4, 0x65000 ;  /* 0x0006500000047802 */ /* 0x000fc60000000f00 */
[----:B-1---5:R-:W-:Y:S05]  /*64ff0*/  CALL.REL.NOINC `($_ZN7cutlass13device_kernelIN5flash19enable_sm80_to_sm89INS1_16FlashAttnBwdSm80INS1_25CollectiveMainloopBwdSm80ILi2ELi2EN4cute5tupleIJNS5_1CILi128EEES8_NS7_ILi64EEEEEENS_10bfloat16_tEfNS_4arch4Sm80ELb0ELb1ELb1ELb0ELb0ELb0ELb0ELb0ELi2ELi4ELi4ELi4ELb0EEENS1_21CollectiveEpilogueBwdISA_SB_SD_Li256ELb0ELb0ELi2EEENS1_19SingleTileSchedulerILb0ELb0ELb0ELi128EEEEEEEEEvNT_6ParamsE$_ZN4cute5tupleIJNS0_IJNS0_IJNS0_IJNS_1CILi8EEENS1_ILi1EEEEEENS0_IJS3_S3_EEEEEENS0_IJS3_NS1_ILi2EEEEEEEEENS0_IJNS0_IJNS0_IJS3_NS1_ILi0EEEEEENS0_IJSA_SA_EEEEEENS0_IJSA_iEEEEEEEEC2ERKS9_RKSF_) ;  /* 0xfffa620000007944 */ /* 0x022fea0003c3ffff */
[----:B-1----:R1:W5:Y:S01]  /*65000*/  LDL R3, [R1+0x1410] ;  /* 0x0014100001037983 */ /* 0x0023620000100800 */
[----:B------:R-:W-:-:S03]  /*65010*/  MOV R4, 0x65030 ;  /* 0x0006503000047802 */ /* 0x000fc60000000f00 */
[----:B-1---5:R-:W-:Y:S05]  /*65020*/  CALL.REL.NOINC `($_ZN7cutlass13device_kernelIN5flash19enable_sm80_to_sm89INS1_16FlashAttnBwdSm80INS1_25CollectiveMainloopBwdSm80ILi2ELi2EN4cute5tupleIJNS5_1CILi128EEES8_NS7_ILi64EEEEEENS_10bfloat16_tEfNS_4arch4Sm80ELb0ELb1ELb1ELb0ELb0ELb0ELb0ELb0ELi2ELi4ELi4ELi4ELb0EEENS1_21CollectiveEpilogueBwdISA_SB_SD_Li256ELb0ELb0ELi2EEENS1_19SingleTileSchedulerILb0ELb0ELb0ELi128EEEEEEEEEvNT_6ParamsE$_ZN4cute3eso3ESOILb1ELb0EJNS_5tupleIJNS2_IJNS_1CILi1EEENS3_ILi0EEEEEENS2_IJS5_S5_EEEEEENS2_IJS5_iEEEEEC2ERKS8_RKS9_) ;  /* 0xfffa3d7000007944 */ /* 0x022fea0003c3ffff */
[----:B-1----:R1:W5:Y:S01]  /*65030*/  LDL R3, [R1+0x1410] ;  /* 0x0014100001037983 */ /* 0x0023620000100800 */
[----:B------:R-:W-:-:S03]  /*65040*/  MOV R4, 0x65060 ;  /* 0x0006506000047802 */ /* 0x000fc60000000f00 */
[----:B-1---5:R-:W-:Y:S05]  /*65050*/  CALL.REL.NOINC `($_ZN7cutlass13device_kernelIN5flash19enable_sm80_to_sm89INS1_16FlashAttnBwdSm80INS1_25CollectiveMainloopBwdSm80ILi2ELi2EN4cute5tupleIJNS5_1CILi128EEES8_NS7_ILi64EEEEEENS_10bfloat16_tEfNS_4arch4Sm80ELb0ELb1ELb1ELb0ELb0ELb0ELb0ELb0ELi2ELi4ELi4ELi4ELb0EEENS1_21CollectiveEpilogueBwdISA_SB_SD_Li256ELb0ELb0ELi2EEENS1_19SingleTileSchedulerILb0ELb0ELb0ELi128EEEEEEEEEvNT_6ParamsE$_ZN4cute3eso3ESOILb1ELb0EJNS_5tupleIJNS_1CILi0EEES4_EEEiEEC2ERKS5_RKi) ;  /* 0xfffa417000007944 */ /* 0x022fea0003c3ffff */
[----:B-1----:R1:W5:Y:S01]  /*65060*/  LDL R3, [R1+0x1410] ;  /* 0x0014100001037983 */ /* 0x0023620000100800 */
[----:B------:R-:W-:-:S03]  /*65070*/  MOV R4, 0x65090 ;  /* 0x0006509000047802 */ /* 0x000fc60000000f00 */
[----:B-1---5:R-:W-:Y:S05]  /*65080*/  CALL.REL.NOINC `($_ZN7cutlass13device_kernelIN5flash19enable_sm80_to_sm89INS1_16FlashAttnBwdSm80INS1_25CollectiveMainloopBwdSm80ILi2ELi2EN4cute5tupleIJNS5_1CILi128EEES8_NS7_ILi64EEEEEENS_10bfloat16_tEfNS_4arch4Sm80ELb0ELb1ELb1ELb0ELb0ELb0ELb0ELb0ELi2ELi4ELi4ELi4ELb0EEENS1_21CollectiveEpilogueBwdISA_SB_SD_Li256ELb0ELb0ELi2EEENS1_19SingleTileSchedulerILb0ELb0ELb0ELi128EEEEEEEEEvNT_6ParamsE$_ZN4cute3eso3ESOILb1ELb0EJNS_5tupleIJNS2_IJNS_1CILi1EEENS3_ILi0EEEEEES5_EEENS2_IJNS2_IJS5_S5_EEEiEEEEEC2ERKS7_RKS9_) ;  /* 0xfffa3d5000007944 */ /* 0x022fea0003c3ffff */
[----:B-1----:R1:W5:Y:S01]  /*65090*/  LDL R3, [R1+0x1410] ;  /* 0x0014100001037983 */ /* 0x0023620000100800 */
[----:B------:R-:W-:-:S03]  /*650a0*/  MOV R4, 0x650c0 ;  /* 0x000650c000047802 */ /* 0x000fc60000000f00 */
[----:B-1---5:R-:W-:Y:S05]  /*650b0*/  CALL.REL.NOINC `($_ZN7cutlass13device_kernelIN5flash19enable_sm80_to_sm89INS1_16FlashAttnBwdSm80INS1_25CollectiveMainloopBwdSm80ILi2ELi2EN4cute5tupleIJNS5_1CILi128EEES8_NS7_ILi64EEEEEENS_10bfloat16_tEfNS_4arch4Sm80ELb0ELb1ELb1ELb0ELb0ELb0ELb0ELb0ELi2ELi4ELi4ELi4ELb0EEENS1_21CollectiveEpilogueBwdISA_SB_SD_Li256ELb0ELb0ELi2EEENS1_19SingleTileSchedulerILb0ELb0ELb0ELi128EEEEEEEEEvNT_6ParamsE$_ZN4cute5tupleIJNS0_IJNS0_IJNS0_IJNS_1CILi8EEENS1_ILi1EEEEEES3_EEENS0_IJNS0_IJS3_S3_EEENS1_ILi2EEEEEEEEENS0_IJNS0_IJNS0_IJS3_NS1_ILi0EEEEEESA_EEENS0_IJNS0_IJSA_SA_EEEiEEEEEEEEC2ERKS9_RKSF_) ;  /* 0xfffa618000007944 */ /* 0x022fea0003c3ffff */
[----:B------:R2:W5:Y:S01]  /*650c0*/  LDL R6, [R1+0x1410] ;  /* 0x0014100001067983 */ /* 0x0005620000100800 */
[----:B------:R-:W-:-:S03]  /*650d0*/  MOV R4, 0x65100 ;  /* 0x0006510000047802 */ /* 0x000fc60000000f00 */
[----:B------:R2:W-:Y:S04]  /*650e0*/  STL.64 [R1+0x1448], R16 ;  /* 0x0014481001007387 */ /* 0x0005e80000100a00 */
[----:B-12--5:R-:W-:Y:S05]  /*650f0*/  CALL.REL.NOINC `($_ZN7cutlass13device_kernelIN5flash19enable_sm80_to_sm89INS1_16FlashAttnBwdSm80INS1_25CollectiveMainloopBwdSm80ILi2ELi2EN4cute5tupleIJNS5_1CILi128EEES8_NS7_ILi64EEEEEENS_10bfloat16_tEfNS_4arch4Sm80ELb0ELb1ELb1ELb0ELb0ELb0ELb0ELb0ELi2ELi4ELi4ELi4ELb0EEENS1_21CollectiveEpilogueBwdISA_SB_SD_Li256ELb0ELb0ELi2EEENS1_19SingleTileSchedulerILb0ELb0ELb0ELi128EEEEEEEEEvNT_6ParamsE$_ZN4cute3eso3ESOILb0ELb0EJNS_6LayoutINS_5tupleIJNS3_IJNS3_IJNS_1CILi8EEENS4_ILi1EEEEEES6_EEENS3_IJNS3_IJS6_S6_EEENS4_ILi2EEEEEEEEENS3_IJNS3_IJNS3_IJS6_NS4_ILi0EEEEEESD_EEENS3_IJNS3_IJSD_SD_EEEiEEEEEEEENS_10ViewEngineINS_8smem_ptrIPN7cutlass10bfloat16_tEEEEEEEC2ERKSJ_RKSQ_) ;  /* 0xfffa1b0000007944 */ /* 0x026fea0003c3ffff */
[----:B-1----:R1:W5:Y:S04]  /*65100*/  LDL R10, [R1+0x1410] ;  /* 0x00141000010a7983 */ /* 0x0023680000100800 */
[----:B------:R1:W5:Y:S01]  /*65110*/  LDL.64 R4, [R1+0x1418] ;  /* 0x0014180001047983 */ /* 0x0003620000100a00 */
[----:B------:R-:W-:-:S03]  /*65120*/  MOV R6, 0x65140 ;  /* 0x0006514000067802 */ /* 0x000fc60000000f00 */
[----:B-1---5:R-:W-:Y:S05]  /*65130*/  CALL.REL.NOINC `($_ZN7cutlass13device_kernelIN5flash19enable_sm80_to_sm89INS1_16FlashAttnBwdSm80INS1_25CollectiveMainloopBwdSm80ILi2ELi2EN4cute5tupleIJNS5_1CILi128EEES8_NS7_ILi64EEEEEENS_10bfloat16_tEfNS_4arch4Sm80ELb0ELb1ELb1ELb0ELb0ELb0ELb0ELb0ELi2ELi4ELi4ELi4ELb0EEENS1_21CollectiveEpilogueBwdISA_SB_SD_Li256ELb0ELb0ELi2EEENS1_19SingleTileSchedulerILb0ELb0ELb0ELi128EEEEEEEEEvNT_6ParamsE$_ZN4cute3eso3ESOILb1ELb0EJNS_6LayoutINS_5tupleIJNS3_IJNS3_IJNS_1CILi4EEENS4_ILi2EEEEEENS4_ILi1EEEEEES6_EEENS3_IJNS3_IJNS3_IJS8_NS4_ILi32EEEEEENS4_ILi0EEEEEENS4_ILi64EEEEEEEENS_10ViewEngineIPN7cutlass10bfloat16_tEEEEEC2ERKSH_RKSM_) ;  /* 0xfffa48b000007944 */ /* 0x022fea0003c3ffff */
[----:B------:R2:W5:Y:S01]  /*65140*/  LDL.64 R14, [R1+0x1410] ;  /* 0x00141000010e7983 */ /* 0x0005620000100a00 */
[----:B------:R-:W-:Y:S02]  /*65150*/  MOV R3, R10 ;  /* 0x0000000a00037202 */ /* 0x000fe40000000f00 */
[----:B-1----:R-:W-:Y:S02]  /*65160*/  MOV R8, 0x65180 ;  /* 0x0006518000087802 */ /* 0x002fe40000000f00 */
[----:B--2--5:R-:W-:Y:S05]  /*65170*/  CALL.REL.NOINC `($_ZN7cutlass13device_kernelIN5flash19enable_sm80_to_sm89INS1_16FlashAttnBwdSm80INS1_25CollectiveMainloopBwdSm80ILi2ELi2EN4cute5tupleIJNS5_1CILi128EEES8_NS7_ILi64EEEEEENS_10bfloat16_tEfNS_4arch4Sm80ELb0ELb1ELb1ELb0ELb0ELb0ELb0ELb0ELi2ELi4ELi4ELi4ELb0EEENS1_21CollectiveEpilogueBwdISA_SB_SD_Li256ELb0ELb0ELi2EEENS1_19SingleTileSchedulerILb0ELb0ELb0ELi128EEEEEEEEEvNT_6ParamsE$_ZZN4cute5sliceINS_5tupleIJNS1_IJNS_10UnderscoreENS_1CILi0EEEEEENS1_IJS4_S2_EEEEEENS1_IJNS1_IJNS1_IJNS3_ILi1EEES4_EEES4_EEENS1_IJNS1_IJS4_S4_EEEiEEEEEEEEDaRKT_RKT0_ENKUlRKT_RKT0_E_clIS6_SC_EEDaSM_SP_) ;  /* 0xfffa82a000007944 */ /* 0x024fea0003c3ffff */
[----:B------:R-:W-:Y:S02]  /*65180*/  MOV R8, 0x651a0 ;  /* 0x000651a000087802 */ /* 0x000fe40000000f00 */
[----:B-1----:R-:W-:Y:S05]  /*65190*/  CALL.REL.NOINC `($_ZN7cutlass13device_kernelIN5flash19enable_sm80_to_sm89INS1_16FlashAttnBwdSm80INS1_25CollectiveMainloopBwdSm80ILi2ELi2EN4cute5tupleIJNS5_1CILi128EEES8_NS7_ILi64EEEEEENS_10bfloat16_tEfNS_4arch4Sm80ELb0ELb1ELb1ELb0ELb0ELb0ELb0ELb0ELi2ELi4ELi4ELi4ELb0EEENS1_21CollectiveEpilogueBwdISA_SB_SD_Li256ELb0ELb0ELi2EEENS1_19SingleTileSchedulerILb0ELb0ELb0ELi128EEEEEEEEEvNT_6ParamsE$_ZZN4cute12filter_tupleINS_5tupleIJNS1_IJNS_10UnderscoreENS_1CILi0EEEEEENS1_IJS4_S2_EEEEEENS1_IJNS1_IJNS1_IJNS3_ILi1EEES4_EEES4_EEENS1_IJNS1_IJS4_S4_EEEiEEEEEEZNS_5sliceIS7_SD_EEDaRKT_RKT0_EUlRKT_RKT0_E_EEDaSH_SK_OT1_ENKUlDpSN_E_clIJNS1_IJS9_EEENS1_IJiEEEEEEDaSU_) ;  /* 0xfffa6ce000007944 */ /* 0x002fea0003c3ffff */
[----:B------:R-:W-:Y:S02]  /*651a0*/  MOV R6, 0x651c0 ;  /* 0x000651c000067802 */ /* 0x000fe40000000f00 */
[----:B-1---5:R-:W-:Y:S05]  /*651b0*/  CALL.REL.NOINC `($_ZN7cutlass13device_kernelIN5flash19enable_sm80_to_sm89INS1_16FlashAttnBwdSm80INS1_25CollectiveMainloopBwdSm80ILi2ELi2EN4cute5tupleIJNS5_1CILi128EEES8_NS7_ILi64EEEEEENS_10bfloat16_tEfNS_4arch4Sm80ELb0ELb1ELb1ELb0ELb0ELb0ELb0ELb0ELi2ELi4ELi4ELi4ELb0EEENS1_21CollectiveEpilogueBwdISA_SB_SD_Li256ELb0ELb0ELi2EEENS1_19SingleTileSchedulerILb0ELb0ELb0ELi128EEEEEEEEEvNT_6ParamsE$_ZN4cute5tupleIJNS0_IJNS0_IJNS_1CILi8EEENS1_ILi1EEEEEENS1_ILi2EEEEEENS0_IJNS0_IJS3_NS1_ILi0EEEEEEiEEEEEC2ERKS6_RKS9_) ;  /* 0xfffa629000007944 */ /* 0x022fea0003c3ffff */
[----:B-1----:R1:W5:Y:S01]  /*651c0*/  LDL R3, [R1+0x1410] ;  /* 0x0014100001037983 */ /* 0x0023620000100800 */
[----:B------:R-:W-:-:S03]  /*651d0*/  MOV R6, 0x651f0 ;  /* 0x000651f000067802 */ /* 0x000fc60000000f00 */
        /* <DEDUP_REMOVED lines=8> */
[----:B------:R-:W-:-:S02]  /*65260*/  MOV R6, R7 ;  /* 0x0000000700067202 */ /* 0x000fc40000000f00 */
[----:B------:R-:W-:Y:S01]  /*65270*/  MOV R4, 0x652a0 ;  /* 0x000652a000047802 */ /* 0x000fe20000000f00 */
[----:B--2---:R1:W-:Y:S04]  /*65280*/  STL.64 [R1+0x1448], R2 ;  /* 0x0014480201007387 */ /* 0x0043e80000100a00 */
[----:B-1----:R-:W-:Y:S05]  /*65290*/  CALL.REL.NOINC `($_ZN7cutlass13device_kernelIN5flash19enable_sm80_to_sm89INS1_16FlashAttnBwdSm80INS1_25CollectiveMainloopBwdSm80ILi2ELi2EN4cute5tupleIJNS5_1CILi128EEES8_NS7_ILi64EEEEEENS_10bfloat16_tEfNS_4arch4Sm80ELb0ELb1ELb1ELb0ELb0ELb0ELb0ELb0ELi2ELi4ELi4ELi4ELb0EEENS1_21CollectiveEpilogueBwdISA_SB_SD_Li256ELb0ELb0ELi2EEENS1_19SingleTileSchedulerILb0ELb0ELb0ELi128EEEEEEEEEvNT_6ParamsE$_ZN4cute3eso3ESOILb0ELb0EJNS_6LayoutINS_5tupleIJNS3_IJNS_1CILi8EEENS4_ILi1EEEEEENS4_ILi2EEEEEENS3_IJNS3_IJS6_NS4_ILi0EEEEEEiEEEEENS_10ViewEngineINS_8smem_ptrIPN7cutlass10bfloat16_tEEEEEEEC2ERKSD_RKSK_) ;  /* 0xfffa1f4000007944 */ /* 0x002fea0003c3ffff */
[----:B------:R2:W5:Y:S04]  /*652a0*/  LDL R12, [R1+0x1410] ;  /* 0x00141000010c7983 */ /* 0x0005680000100800 */
[----:B------:R2:W5:Y:S01]  /*652b0*/  LDL.64 R16, [R1+0x1418] ;  /* 0x0014180001107983 */ /* 0x0005620000100a00 */
[----:B------:R-:W-:Y:S01]  /*652c0*/  IMAD.MOV.U32 R2, RZ, RZ, R69 ;  /* 0x000000ffff027224 */ /* 0x000fe200078e0045 */
[----:B-1----:R-:W-:Y:S02]  /*652d0*/  MOV R3, RZ ;  /* 0x000000ff00037202 */ /* 0x002fe40000000f00 */
[----:B------:R-:W-:Y:S02]  /*652e0*/  MOV R10, 0x65300 ;  /* 0x00065300000a7802 */ /* 0x000fe40000000f00 */
[----:B--2--5:R-:W-:Y:S05]  /*652f0*/  CALL.REL.NOINC `($_ZN7cutlass13device_kernelIN5flash19enable_sm80_to_sm89INS1_16FlashAttnBwdSm80INS1_25CollectiveMainloopBwdSm80ILi2ELi2EN4cute5tupleIJNS5_1CILi128EEES8_NS7_ILi64EEEEEENS_10bfloat16_tEfNS_4arch4Sm80ELb0ELb1ELb1ELb0ELb0ELb0ELb0ELb0ELi2ELi4ELi4ELi4ELb0EEENS1_21CollectiveEpilogueBwdISA_SB_SD_Li256ELb0ELb0ELi2EEENS1_19SingleTileSchedulerILb0ELb0ELb0ELi128EEEEEEEEEvNT_6ParamsE$_ZN4cute3eso3ESOILb1ELb0EJNS_10UnderscoreEiEEC2ERKS2_RKi) ;  /* 0xfffa2db000007944 */ /* 0x024fea0003c3ffff */
        /* <DEDUP_REMOVED lines=16> */
[----:B------:R-:W-:-:S02]  /*65400*/  MOV R3, RZ ;  /* 0x000000ff00037202 */ /* 0x000fc40000000f00 */
[----:B------:R-:W-:Y:S02]  /*65410*/  MOV R10, 0x65430 ;  /* 0x00065430000a7802 */ /* 0x000fe40000000f00 */
[----:B-1---5:R-:W-:Y:S05]  /*65420*/  CALL.REL.NOINC `($_ZN7cutlass13device_kernelIN5flash19enable_sm80_to_sm89INS1_16FlashAttnBwdSm80INS1_25CollectiveMainloopBwdSm80ILi2ELi2EN4cute5tupleIJNS5_1CILi128EEES8_NS7_ILi64EEEEEENS_10bfloat16_tEfNS_4arch4Sm80ELb0ELb1ELb1ELb0ELb0ELb0ELb0ELb0ELi2ELi4ELi4ELi4ELb0EEENS1_21CollectiveEpilogueBwdISA_SB_SD_Li256ELb0ELb0ELi2EEENS1_19SingleTileSchedulerILb0ELb0ELb0ELi128EEEEEEEEEvNT_6ParamsE$_ZN4cute3eso3ESOILb1ELb0EJNS_10UnderscoreEiEEC2ERKS2_RKi) ;  /* 0xfffa2c8000007944 */ /* 0x022fea0003c3ffff */
[----:B-1----:R-:W2:Y:S01]  /*65430*/  LDL R3, [R1+0x1410] ;  /* 0x0014100001037983 */ /* 0x002ea20000100800 */
[----:B------:R-:W-:Y:S02]  /*65440*/  MOV R4, 0x65470 ;  /* 0x0006547000047802 */ /* 0x000fe40000000f00 */
[----:B--2---:R-:W-:Y:S02]  /*65450*/  SHF.L.U32 R3, R3, 0x6, RZ ;  /* 0x0000000603037819 */ /* 0x004fe400000006ff */
[----:B------:R-:W-:Y:S05]  /*65460*/  CALL.REL.NOINC `($_ZN7cutlass13device_kernelIN5flash19enable_sm80_to_sm89INS1_16FlashAttnBwdSm80INS1_25CollectiveMainloopBwdSm80ILi2ELi2EN4cute5tupleIJNS5_1CILi128EEES8_NS7_ILi64EEEEEENS_10bfloat16_tEfNS_4arch4Sm80ELb0ELb1ELb1ELb0ELb0ELb0ELb0ELb0ELi2ELi4ELi4ELi4ELb0EEENS1_21CollectiveEpilogueBwdISA_SB_SD_Li256ELb0ELb0ELi2EEENS1_19SingleTileSchedulerILb0ELb0ELb0ELi128EEEEEEEEEvNT_6ParamsE$_ZN4cute3eso3ESOILb1ELb0EJNS_6LayoutINS_5tupleIJNS3_IJNS3_IJNS_1CILi4EEENS4_ILi2EEEEEENS4_ILi1EEEEEEEEENS3_IJNS3_IJNS3_IJS8_NS4_ILi32EEEEEENS4_ILi0EEEEEEEEEEEiEEC2ERKSG_RKi) ;  /* 0xfffa450000007944 */ /* 0x000fea0003c3ffff */
[----:B-1----:R-:W2:Y:S01]  /*65470*/  LDL R3, [R1+0x1410] ;  /* 0x0014100001037983 */ /* 0x002ea20000100800 */
        /* <DEDUP_REMOVED lines=20> */
[----:B--2--5:R-:W-:Y:S05]  /*655c0*/  CALL.REL.NOINC `($_ZN7cutlass13device_kernelIN5flash19enable_sm80_to_sm89INS1_16FlashAttnBwdSm80INS1_25CollectiveMainloopBwdSm80ILi2ELi2EN4cute5tupleIJNS5_1CILi128EEES8_NS7_ILi64EEEEEENS_10bfloat16_tEfNS_4arch4Sm80ELb0ELb1ELb1ELb0ELb0ELb0ELb0ELb0ELi2ELi4ELi4ELi4ELb0EEENS1_21CollectiveEpilogueBwdISA_SB_SD_Li256ELb0ELb0ELi2EEENS1_19SingleTileSchedulerILb0ELb0ELb0ELi128EEEEEEEEEvNT_6ParamsE$_ZN4cute3eso3ESOILb1ELb0EJNS_6LayoutINS_5tupleIJNS3_IJNS3_IJNS_1CILi2EEES5_EEENS4_ILi1EEEEEEEEENS3_IJNS3_IJNS3_IJS7_NS4_ILi16EEEEEENS4_ILi0EEEEEEEEEEENS_10ViewEngineIPjEEEEC2ERKSF_RKSI_) ;  /* 0xfffa431000007944 */ /* 0x024fea0003c3ffff */
[----:B------:R2:W5:Y:S01]  /*655d0*/  LDL.64 R80, [R1+0x1410] ;  /* 0x0014100001507983 */ /* 0x0005620000100a00 */
[----:B-1----:R-:W-:-:S02]  /*655e0*/  MOV R4, R8 ;  /* 0x0000000800047202 */ /* 0x002fc40000000f00 */
[----:B------:R-:W-:Y:S02]  /*655f0*/  MOV R2, 0x65610 ;  /* 0x0006561000027802 */ /* 0x000fe40000000f00 */
[----:B--2--5:R-:W-:Y:S05]  /*65600*/  CALL.REL.NOINC `($_ZN7cutlass13device_kernelIN5flash19enable_sm80_to_sm89INS1_16FlashAttnBwdSm80INS1_25CollectiveMainloopBwdSm80ILi2ELi2EN4cute5tupleIJNS5_1CILi128EEES8_NS7_ILi64EEEEEENS_10bfloat16_tEfNS_4arch4Sm80ELb0ELb1ELb1ELb0ELb0ELb0ELb0ELb0ELi2ELi4ELi4ELi4ELb0EEENS1_21CollectiveEpilogueBwdISA_SB_SD_Li256ELb0ELb0ELi2EEENS1_19SingleTileSchedulerILb0ELb0ELb0ELi128EEEEEEEEEvNT_6ParamsE$_ZN73_INTERNAL_24fd9406_37_flash_bwd_hdim64_bf16_softcap_sm80_cu_3fbc093a_291824__cvta_generic_to_sharedEPKv) ;  /* 0xfffa66c000007944 */ /* 0x024fea0003c3ffff */
        /* <DEDUP_REMOVED lines=58> */
[----:B------:R-:W1:Y:S04]  /*659b0*/  LDSM.16.MT88.4 R4, [R4] ;  /* 0x000000000404783b */ /* 0x000e680000004200 */
[----:B-1----:R1:W-:Y:S04]  /*659c0*/  ST.E [R10.64], R4 ;  /* 0x000000040a007985 */ /* 0x0023e8000c101904 */
[----:B------:R1:W-:Y:S04]  /*659d0*/  ST.E [R10.64+0x4], R5 ;  /* 0x000004050a007985 */ /* 0x0003e8000c101904 */
[----:B------:R1:W-:Y:S04]  /*659e0*/  ST.E [R10.64+0x40], R6 ;  /* 0x000040060a007985 */ /* 0x0003e8000c101904 */
[----:B------:R1:W-:Y:S02]  /*659f0*/  ST.E [R10.64+0x44], R7 ;  /* 0x000044070a007985 */ /* 0x0003e4000c101904 */
.L_x_1589:
[----:B------:R-:W-:-:S13]  /*65a00*/  ISETP.NE.AND P0, PT, R67, 0x7, PT ;  /* 0x000000074300780c */ /* 0x000fda0003f05270 */
[----:B-1----:R-:W-:Y:S05]  /*65a10*/  @!P0 BRA `(.L_x_1586) ;  /* 0x00001b9000008947 */ /* 0x002fea0003800000 */
[----:B------:R-:W-:Y:S01]  /*65a20*/  IADD3 R12, R67, 0x1, RZ ;  /* 0x00000001430c7810 */ /* 0x000fe20007ffe0ff */
[----:B------:R-:W-:Y:S01]  /*65a30*/  IMAD.MOV.U32 R83, RZ, RZ, R69 ;  /* 0x000000ffff537224 */ /* 0x000fe200078e0045 */
[----:B------:R-:W-:-:S03]  /*65a40*/  MOV R8, 0x65a70 ;  /* 0x00065a7000087802 */ /* 0x000fc60000000f00 */
[----:B------:R-:W-:Y:S02]  /*65a50*/  IMAD.MOV.U32 R3, RZ, RZ, R12 ;  /* 0x000000ffff037224 */ /* 0x000fe400078e000c */
[----:B-1----:R-:W-:Y:S05]  /*65a60*/  CALL.REL.NOINC `($_ZN7cutlass13device_kernelIN5flash19enable_sm80_to_sm89INS1_16FlashAttnBwdSm80INS1_25CollectiveMainloopBwdSm80ILi2ELi2EN4cute5tupleIJNS5_1CILi128EEES8_NS7_ILi64EEEEEENS_10bfloat16_tEfNS_4arch4Sm80ELb0ELb1ELb1ELb0ELb0ELb0ELb0ELb0ELi2ELi4ELi4ELi4ELb0EEENS1_21CollectiveEpilogueBwdISA_SB_SD_Li256ELb0ELb0ELi2EEENS1_19SingleTileSchedulerILb0ELb0ELb0ELi128EEEEEEEEEvNT_6ParamsE$_ZN4cute3eso3ESOILb1ELb0EJNS_10UnderscoreES2_iEEC2ERKS2_S5_RKi) ;  /* 0xfffa260000007944 */ /* 0x002fea0003c3ffff */
        /* <DEDUP_REMOVED lines=16> */
[----:B------:R-:W-:Y:S05]  /*65b70*/  CALL.REL.NOINC `($_ZN7cutlass13device_kernelIN5flash19enable_sm80_to_sm89INS1_16FlashAttnBwdSm80INS1_25CollectiveMainloopBwdSm80ILi2ELi2EN4cute5tupleIJNS5_1CILi128EEES8_NS7_ILi64EEEEEENS_10bfloat16_tEfNS_4arch4Sm80ELb0ELb1ELb1ELb0ELb0ELb0ELb0ELb0ELi2ELi4ELi4ELi4ELb0EEENS1_21CollectiveEpilogueBwdISA_SB_SD_Li256ELb0ELb0ELi2EEENS1_19SingleTileSchedulerILb0ELb0ELb0ELi128EEEEEEEEEvNT_6ParamsE$_ZN4cute3eso3ESOILb1ELb0EJNS_6LayoutINS_5tupleIJNS3_IJNS_1CILi8EEENS4_ILi1EEEEEENS4_ILi2EEEEEENS3_IJNS3_IJS6_NS4_ILi0EEEEEENS4_ILi4096EEEEEEEEiEEC2ERKSE_RKi) ;  /* 0xfffa506000007944 */ /* 0x000fea0003c3ffff */
        /* <DEDUP_REMOVED lines=8> */
[----:B-1---5:R-:W-:Y:S05]  /*65c00*/  CALL.REL.NOINC `($_ZN7cutlass13device_kernelIN5flash19enable_sm80_to_sm89INS1_16FlashAttnBwdSm80INS1_25CollectiveMainloopBwdSm80ILi2ELi2EN4cute5tupleIJNS5_1CILi128EEES8_NS7_ILi64EEEEEENS_10bfloat16_tEfNS_4arch4Sm80ELb0ELb1ELb1ELb0ELb0ELb0ELb0ELb0ELi2ELi4ELi4ELi4ELb0EEENS1_21CollectiveEpilogueBwdISA_SB_SD_Li256ELb0ELb0ELi2EEENS1_19SingleTileSchedulerILb0ELb0ELb0ELi128EEEEEEEEEvNT_6ParamsE$_ZN4cute3eso3ESOILb1ELb0EJNS_6LayoutINS_5tupleIJNS3_IJNS_1CILi8EEENS4_ILi1EEEEEENS4_ILi2EEEEEENS3_IJNS3_IJS6_NS4_ILi0EEEEEENS4_ILi4096EEEEEEEENS_10ViewEngineINS_8smem_ptrIPN7cutlass10bfloat16_tEEEEEEEC2ERKSE_RKSL_) ;  /* 0xfffa4f9000007944 */ /* 0x022fea0003c3ffff */
[----:B-1----:R1:W5:Y:S01]  /*65c10*/  LDL.64 R4, [R1+0x1410] ;  /* 0x0014100001047983 */ /* 0x0023620000100a00 */
[----:B------:R-:W-:Y:S01]  /*65c20*/  IMAD.MOV.U32 R83, RZ, RZ, R60 ;  /* 0x000000ffff537224 */ /* 0x000fe200078e003c */
[----:B------:R-:W-:-:S02]  /*65c30*/  MOV R3, R12 ;  /* 0x0000000c00037202 */ /* 0x000fc40000000f00 */
[----:B------:R-:W-:Y:S02]  /*65c40*/  MOV R8, 0x65c60 ;  /* 0x00065c6000087802 */ /* 0x000fe40000000f00 */
[----:B-1---5:R-:W-:Y:S05]  /*65c50*/  CALL.REL.NOINC `($_ZN7cutlass13device_kernelIN5flash19enable_sm80_to_sm89INS1_16FlashAttnBwdSm80INS1_25CollectiveMainloopBwdSm80ILi2ELi2EN4cute5tupleIJNS5_1CILi128EEES8_NS7_ILi64EEEEEENS_10bfloat16_tEfNS_4arch4Sm80ELb0ELb1ELb1ELb0ELb0ELb0ELb0ELb0ELi2ELi4ELi4ELi4ELb0EEENS1_21CollectiveEpilogueBwdISA_SB_SD_Li256ELb0ELb0ELi2EEENS1_19SingleTileSchedulerILb0ELb0ELb0ELi128EEEEEEEEEvNT_6ParamsE$_ZN4cute3eso3ESOILb1ELb0EJNS_10UnderscoreES2_iEEC2ERKS2_S5_RKi) ;  /* 0xfffa241000007944 */ /* 0x022fea0003c3ffff */
        /* <DEDUP_REMOVED lines=10> */
[----:B------:R-:W-:Y:S05]  /*65d00*/  CALL.REL.NOINC `($_ZN7cutlass13device_kernelIN5flash19enable_sm80_to_sm89INS1_16FlashAttnBwdSm80INS1_25CollectiveMainloopBwdSm80ILi2ELi2EN4cute5tupleIJNS5_1CILi128EEES8_NS7_ILi64EEEEEENS_10bfloat16_tEfNS_4arch4Sm80ELb0ELb1ELb1ELb0ELb0ELb0ELb0ELb0ELi2ELi4ELi4ELi4ELb0EEENS1_21CollectiveEpilogueBwdISA_SB_SD_Li256ELb0ELb0ELi2EEENS1_19SingleTileSchedulerILb0ELb0ELb0ELi128EEEEEEEEEvNT_6ParamsE$_ZN4cute3eso3ESOILb1ELb0EJNS_6LayoutINS_5tupleIJNS3_IJNS_1CILi8EEENS4_ILi1EEEEEENS4_ILi2EEEEEENS3_IJNS3_IJS6_NS4_ILi0EEEEEES5_EEEEEiEEC2ERKSD_RKi) ;  /* 0xfffa508000007944 */ /* 0x000fea0003c3ffff */
[----:B-1----:R-:W2:Y:S01]  /*65d10*/  LDL R3, [R1+0x1380] ;  /* 0x0013800001037983 */ /* 0x002ea20000100800 */
[----:B------:R-:W-:Y:S01]  /*65d20*/  MOV R8, 0x65d60 ;  /* 0x00065d6000087802 */ /* 0x000fe20000000f00 */
[----:B--2---:R-:W-:-:S05]  /*65d30*/  IMAD.WIDE R6, R3, 0x2, R74 ;  /* 0x0000000203067825 */ /* 0x004fca00078e024a */
[----:B------:R-:W-:Y:S02]  /*65d40*/  MOV R9, R7 ;  /* 0x0000000700097202 */ /* 0x000fe40000000f00 */
[----:B------:R-:W-:Y:S05]  /*65d50*/  CALL.REL.NOINC `($_ZN7cutlass13device_kernelIN5flash19enable_sm80_to_sm89INS1_16FlashAttnBwdSm80INS1_25CollectiveMainloopBwdSm80ILi2ELi2EN4cute5tupleIJNS5_1CILi128EEES8_NS7_ILi64EEEEEENS_10bfloat16_tEfNS_4arch4Sm80ELb0ELb1ELb1ELb0ELb0ELb0ELb0ELb0ELi2ELi4ELi4ELi4ELb0EEENS1_21CollectiveEpilogueBwdISA_SB_SD_Li256ELb0ELb0ELi2EEENS1_19SingleTileSchedulerILb0ELb0ELb0ELi128EEEEEEEEEvNT_6ParamsE$_ZN4cute3eso3ESOILb1ELb0EJNS_6LayoutINS_5tupleIJNS3_IJNS_1CILi8EEENS4_ILi1EEEEEENS4_ILi2EEEEEENS3_IJNS3_IJS6_NS4_ILi0EEEEEES5_EEEEENS_10ViewEngineIPN7cutlass10bfloat16_tEEEEEC2ERKSD_RKSI_) ;  /* 0xfffa4fd000007944 */ /* 0x000fea0003c3ffff */
[----:B------:R2:W5:Y:S01]  /*65d60*/  LDL.64 R2, [R1+0x1410] ;  /* 0x0014100001027983 */ /* 0x0005620000100a00 */
[----:B-1----:R-:W-:Y:S02]  /*65d70*/  MOV R7, R5 ;  /* 0x0000000500077202 */ /* 0x002fe40000000f00 */
[----:B------:R-:W-:Y:S02]  /*65d80*/  MOV R6, 0x65da0 ;  /* 0x00065da000067802 */ /* 0x000fe40000000f00 */
[----:B--2--5:R-:W-:Y:S05]  /*65d90*/  CALL.REL.NOINC `($_ZN7cutlass13device_kernelIN5flash19enable_sm80_to_sm89INS1_16FlashAttnBwdSm80INS1_25CollectiveMainloopBwdSm80ILi2ELi2EN4cute5tupleIJNS5_1CILi128EEES8_NS7_ILi64EEEEEENS_10bfloat16_tEfNS_4arch4Sm80ELb0ELb1ELb1ELb0ELb0ELb0ELb0ELb0ELi2ELi4ELi4ELi4ELb0EEENS1_21CollectiveEpilogueBwdISA_SB_SD_Li256ELb0ELb0ELi2EEENS1_19SingleTileSchedulerILb0ELb0ELb0ELi128EEEEEEEEEvNT_6ParamsE$_ZN4cute3eso3ESOILb1ELb0EJNS_6LayoutINS_5tupleIJNS3_IJNS_1CILi8EEENS4_ILi1EEEEEENS3_IJNS4_ILi2EEEEEEEEENS3_IJNS3_IJS6_NS4_ILi0EEEEEENS3_IJNS4_ILi4096EEEEEEEEEEENS_10ViewEngineINS_8smem_ptrIPN7cutlass10bfloat16_tEEEEEEEC2ERKSG_RKSN_) ;  /* 0xfffa4bd000007944 */ /* 0x024fea0003c3ffff */
[----:B-1----:R1:W5:Y:S01]  /*65da0*/  LDL.64 R4, [R1+0x1410] ;  /* 0x0014100001047983 */ /* 0x0023620000100a00 */
[----:B------:R-:W-:Y:S02]  /*65db0*/  MOV R9, R3 ;  /* 0x0000000300097202 */ /* 0x000fe40000000f00 */
[----:B------:R-:W-:Y:S02]  /*65dc0*/  MOV R8, 0x65de0 ;  /* 0x00065de000087802 */ /* 0x000fe40000000f00 */
[----:B-1---5:R-:W-:Y:S05]  /*65dd0*/  CALL.REL.NOINC `($_ZN7cutlass13device_kernelIN5flash19enable_sm80_to_sm89INS1_16FlashAttnBwdSm80INS1_25CollectiveMainloopBwdSm80ILi2ELi2EN4cute5tupleIJNS5_1CILi128EEES8_NS7_ILi64EEEEEENS_10bfloat16_tEfNS_4arch4Sm80ELb0ELb1ELb1ELb0ELb0ELb0ELb0ELb0ELi2ELi4ELi4ELi4ELb0EEENS1_21CollectiveEpilogueBwdISA_SB_SD_Li256ELb0ELb0ELi2EEENS1_19SingleTileSchedulerILb0ELb0ELb0ELi128EEEEEEEEEvNT_6ParamsE$_ZN4cute3eso3ESOILb1ELb0EJNS_6LayoutINS_5tupleIJNS3_IJNS_1CILi8EEENS4_ILi1EEEEEENS3_IJNS4_ILi2EEEEEEEEENS3_IJNS3_IJS6_NS4_ILi0EEEEEENS3_IJS5_EEEEEEEENS_10ViewEngineIPN7cutlass10bfloat16_tEEEEEC2ERKSF_RKSK_) ;  /* 0xfffa4ca000007944 */ /* 0x022fea0003c3ffff */
[----:B-1----:R1:W5:Y:S01]  /*65de0*/  LDL.64 R2, [R1+0x1410] ;  /* 0x0014100001027983 */ /* 0x0023620000100a00 */
[----:B------:R-:W-:-:S03]  /*65df0*/  MOV R10, 0x65e10 ;  /* 0x00065e10000a7802 */ /* 0x000fc60000000f00 */
[----:B-1---5:R-:W-:Y:S05]  /*65e00*/  CALL.REL.NOINC `($_ZN7cutlass13device_kernelIN5flash19enable_sm80_to_sm89INS1_16FlashAttnBwdSm80INS1_25CollectiveMainloopBwdSm80ILi2ELi2EN4cute5tupleIJNS5_1CILi128EEES8_NS7_ILi64EEEEEENS_10bfloat16_tEfNS_4arch4Sm80ELb0ELb1ELb1ELb0ELb0ELb0ELb0ELb0ELi2ELi4ELi4ELi4ELb0EEENS1_21CollectiveEpilogueBwdISA_SB_SD_Li256ELb0ELb0ELi2EEENS1_19SingleTileSchedulerILb0ELb0ELb0ELi128EEEEEEEEEvNT_6ParamsE$_ZN4cute3eso3ESOILb1ELb0EJNS_6LayoutINS_5tupleIJNS3_IJNS3_IJNS_1CILi8EEENS4_ILi1EEEEEES6_EEENS3_IJNS3_IJS6_S6_EEENS4_ILi2EEEEEEEEENS3_IJNS3_IJNS3_IJS6_NS4_ILi0EEEEEESD_EEENS3_IJNS3_IJSD_SD_EEES5_EEEEEEEENS_10ViewEngineIPN7cutlass10bfloat16_tEEEEEC2ERKSJ_RKSO_) ;  /* 0xfffa3e1000007944 */ /* 0x022fea0003c3ffff */
[----:B-1----:R1:W5:Y:S01]  /*65e10*/  LDL.64 R2, [R1+0x1410] ;  /* 0x0014100001027983 */ /* 0x0023620000100a00 */
[----:B------:R-:W-:Y:S01]  /*65e20*/  IMAD.MOV.U32 R6, RZ, RZ, R4 ;  /* 0x000000ffff067224 */ /* 0x000fe200078e0004 */
[----:B------:R-:W-:Y:S02]  /*65e30*/  MOV R9, R5 ;  /* 0x0000000500097202 */ /* 0x000fe40000000f00 */
[----:B------:R-:W-:-:S02]  /*65e40*/  MOV R8, 0x65e60 ;  /* 0x00065e6000087802 */ /* 0x000fc40000000f00 */
[----:B-1---5:R-:W-:Y:S05]  /*65e50*/  CALL.REL.NOINC `($_ZN7cutlass13device_kernelIN5flash19enable_sm80_to_sm89INS1_16FlashAttnBwdSm80INS1_25CollectiveMainloopBwdSm80ILi2ELi2EN4cute5tupleIJNS5_1CILi128EEES8_NS7_ILi64EEEEEENS_10bfloat16_tEfNS_4arch4Sm80ELb0ELb1ELb1ELb0ELb0ELb0ELb0ELb0ELi2ELi4ELi4ELi4ELb0EEENS1_21CollectiveEpilogueBwdISA_SB_SD_Li256ELb0ELb0ELi2EEENS1_19SingleTileSchedulerILb0ELb0ELb0ELi128EEEEEEEEEvNT_6ParamsE$_ZN4cute3eso3ESOILb1ELb0EJNS_6LayoutINS_5tupleIJNS3_IJNS3_IJNS_1CILi8EEENS4_ILi1EEEEEES6_EEENS3_IJNS3_IJS6_S6_EEENS4_ILi2EEEEEEEEENS3_IJNS3_IJNS3_IJS6_NS4_ILi0EEEEEESD_EEENS3_IJNS3_IJSD_SD_EEENS4_ILi4096EEEEEEEEEEENS_10ViewEngineINS_8smem_ptrIPN7cutlass10bfloat16_tEEEEEEEC2ERKSK_RKSR_) ;  /* 0xfffa3cc000007944 */ /* 0x022fea0003c3ffff */
[----:B------:R2:W5:Y:S01]  /*65e60*/  LDL.64 R4, [R1+0x1410] ;  /* 0x0014100001047983 */ /* 0x0005620000100a00 */
[----:B------:R-:W-:Y:S01]  /*65e70*/  IMAD.MOV.U32 R6, RZ, RZ, R2 ;  /* 0x000000ffff067224 */ /* 0x000fe200078e0002 */
[----:B------:R-:W-:-:S02]  /*65e80*/  MOV R9, R3 ;  /* 0x0000000300097202 */ /* 0x000fc40000000f00 */
[----:B------:R-:W-:Y:S02]  /*65e90*/  MOV R8, 0x65eb0 ;  /* 0x00065eb000087802 */ /* 0x000fe40000000f00 */
[----:B-12--5:R-:W-:Y:S05]  /*65ea0*/  CALL.REL.NOINC `($_ZN7cutlass13device_kernelIN5flash19enable_sm80_to_sm89INS1_16FlashAttnBwdSm80INS1_25CollectiveMainloopBwdSm80ILi2ELi2EN4cute5tupleIJNS5_1CILi128EEES8_NS7_ILi64EEEEEENS_10bfloat16_tEfNS_4arch4Sm80ELb0ELb1ELb1ELb0ELb0ELb0ELb0ELb0ELi2ELi4ELi4ELi4ELb0EEENS1_21CollectiveEpilogueBwdISA_SB_SD_Li256ELb0ELb0ELi2EEENS1_19SingleTileSchedulerILb0ELb0ELb0ELi128EEEEEEEEEvNT_6ParamsE$_ZN4cute3eso3ESOILb1ELb0EJNS_6LayoutINS_5tupleIJNS3_IJNS_1CILi8EEENS4_ILi1EEEEEENS4_ILi2EEEEEENS3_IJNS3_IJS6_NS4_ILi0EEEEEES5_EEEEENS_10ViewEngineIPN7cutlass10bfloat16_tEEEEEC2ERKSD_RKSI_) ;  /* 0xfffa4e8000007944 */ /* 0x026fea0003c3ffff */
[----:B------:R2:W5:Y:S01]  /*65eb0*/  LDL.64 R14, [R1+0x1410] ;  /* 0x00141000010e7983 */ /* 0x0005620000100a00 */
[----:B------:R-:W-:Y:S01]  /*65ec0*/  IMAD.MOV.U32 R2, RZ, RZ, R4 ;  /* 0x000000ffff027224 */ /* 0x000fe200078e0004 */
[----:B------:R-:W-:Y:S01]  /*65ed0*/  MOV R3, R5 ;  /* 0x0000000500037202 */ /* 0x000fe20000000f00 */
[----:B------:R-:W-:Y:S01]  /*65ee0*/  IMAD.MOV.U32 R9, RZ, RZ, R69 ;  /* 0x000000ffff097224 */ /* 0x000fe200078e0045 */
        /* <DEDUP_REMOVED lines=128> */
[----:B------:R2:W5:Y:S04]  /*666f0*/  LDL R5, [R1+0x1380] ;  /* 0x0013800001057983 */ /* 0x0005680000100800 */
[----:B------:R2:W5:Y:S01]  /*66700*/  LD.E R22, [R76.64] ;  /* 0x000000044c167980 */ /* 0x000562000c101900 */
[----:B------:R-:W-:-:S03]  /*66710*/  MOV R4, 0x66730 ;  /* 0x0006673000047802 */ /* 0x000fc60000000f00 */
[----:B-12--5:R-:W-:Y:S05]  /*66720*/  CALL.REL.NOINC `($_ZN7cutlass13device_kernelIN5flash19enable_sm80_to_sm89INS1_16FlashAttnBwdSm80INS1_25CollectiveMainloopBwdSm80ILi2ELi2EN4cute5tupleIJNS5_1CILi128EEES8_NS7_ILi64EEEEEENS_10bfloat16_tEfNS_4arch4Sm80ELb0ELb1ELb1ELb0ELb0ELb0ELb0ELb0ELi2ELi4ELi4ELi4ELb0EEENS1_21CollectiveEpilogueBwdISA_SB_SD_Li256ELb0ELb0ELi2EEENS1_19SingleTileSchedulerILb0ELb0ELb0ELi128EEEEEEEEEvNT_6ParamsE$_ZZN4cute5sliceINS_5tupleIJNS_10UnderscoreES2_iEEENS1_IJNS1_IJNS_1CILi1EEENS4_ILi0EEEEEEiNS4_ILi1024EEEEEEEEDaRKT_RKT0_ENKUlRKT_RKT0_E_clIS2_iEEDaSI_SL_) ;  /* 0xfffa6f4000007944 */ /* 0x026fea0003c3ffff */
[----:B------:R-:W-:Y:S02]  /*66730*/  MOV R4, 0x66750 ;  /* 0x0006675000047802 */ /* 0x000fe40000000f00 */
[----:B-1---5:R-:W-:Y:S05]  /*66740*/  CALL.REL.NOINC `($_ZN7cutlass13device_kernelIN5flash19enable_sm80_to_sm89INS1_16FlashAttnBwdSm80INS1_25CollectiveMainloopBwdSm80ILi2ELi2EN4cute5tupleIJNS5_1CILi128EEES8_NS7_ILi64EEEEEENS_10bfloat16_tEfNS_4arch4Sm80ELb0ELb1ELb1ELb0ELb0ELb0ELb0ELb0ELi2ELi4ELi4ELi4ELb0EEENS1_21CollectiveEpilogueBwdISA_SB_SD_Li256ELb0ELb0ELi2EEENS1_19SingleTileSchedulerILb0ELb0ELb0ELi128EEEEEEEEEvNT_6ParamsE$_ZZN4cute12filter_tupleINS_5tupleIJNS_10UnderscoreES2_iEEENS1_IJNS1_IJNS_1CILi1EEENS4_ILi0EEEEEEiNS4_ILi1024EEEEEEZNS_5sliceIS3_S9_EEDaRKT_RKT0_EUlRKT_RKT0_E_EEDaSD_SG_OT1_ENKUlDpSJ_E_clIJNS1_IJS7_EEENS1_IJiEEENS1_IJEEEEEEDaSQ_) ;  /* 0xfffa5bd000007944 */ /* 0x022fea0003c3ffff */
[----:B------:R-:W-:Y:S02]  /*66750*/  MOV R6, 0x66770 ;  /* 0x0006677000067802 */ /* 0x000fe40000000f00 */
[----:B-1---5:R-:W-:Y:S05]  /*66760*/  CALL.REL.NOINC `($_ZN7cutlass13device_kernelIN5flash19enable_sm80_to_sm89INS1_16FlashAttnBwdSm80INS1_25CollectiveMainloopBwdSm80ILi2ELi2EN4cute5tupleIJNS5_1CILi128EEES8_NS7_ILi64EEEEEENS_10bfloat16_tEfNS_4arch4Sm80ELb0ELb1ELb1ELb0ELb0ELb0ELb0ELb0ELi2ELi4ELi4ELi4ELb0EEENS1_21CollectiveEpilogueBwdISA_SB_SD_Li256ELb0ELb0ELi2EEENS1_19SingleTileSchedulerILb0ELb0ELb0ELi128EEEEEEEEEvNT_6ParamsE$_ZN4cute5tupleIJNS0_IJNS0_IJNS_1CILi8EEENS1_ILi1EEEEEENS1_ILi2EEEEEENS0_IJNS0_IJS3_NS1_ILi0EEEEEEiEEEEEC2ERKS6_RKS9_) ;  /* 0xfffa4ce000007944 */ /* 0x022fea0003c3ffff */
[----:B------:R2:W5:Y:S01]  /*66770*/  LDL R6, [R1+0x1410] ;  /* 0x0014100001067983 */ /* 0x0005620000100800 */
[----:B-1----:R-:W-:-:S02]  /*66780*/  SHF.L.U32 R2, R5, 0xa, RZ ;  /* 0x0000000a05027819 */ /* 0x002fc400000006ff */
[----:B------:R-:W-:-:S03]  /*66790*/  MOV R4, 0x667c0 ;  /* 0x000667c000047802 */ /* 0x000fc60000000f00 */
[----:B------:R2:W-:Y:S04]  /*667a0*/  STL [R1+0x1420], R2 ;  /* 0x0014200201007387 */ /* 0x0005e80000100800 */
[----:B--2--5:R-:W-:Y:S05]  /*667b0*/  CALL.REL.NOINC `($_ZN7cutlass13device_kernelIN5flash19enable_sm80_to_sm89INS1_16FlashAttnBwdSm80INS1_25CollectiveMainloopBwdSm80ILi2ELi2EN4cute5tupleIJNS5_1CILi128EEES8_NS7_ILi64EEEEEENS_10bfloat16_tEfNS_4arch4Sm80ELb0ELb1ELb1ELb0ELb0ELb0ELb0ELb0ELi2ELi4ELi4ELi4ELb0EEENS1_21CollectiveEpilogueBwdISA_SB_SD_Li256ELb0ELb0ELi2EEENS1_19SingleTileSchedulerILb0ELb0ELb0ELi128EEEEEEEEEvNT_6ParamsE$_ZN4cute3eso3ESOILb0ELb0EJNS_6LayoutINS_5tupleIJNS3_IJNS_1CILi8EEENS4_ILi1EEEEEENS4_ILi2EEEEEENS3_IJNS3_IJS6_NS4_ILi0EEEEEEiEEEEEiEEC2ERKSD_RKi) ;  /* 0xfffa0a9000007944 */ /* 0x024fea0003c3ffff */
[----:B-1----:R-:W2:Y:S04]  /*667c0*/  LD.E.64 R2, [R76.64+0x8] ;  /* 0x000008044c027980 */ /* 0x002ea8000c101b00 */
[----:B------:R-:W2:Y:S01]  /*667d0*/  LDL.64 R4, [R1+0x1380] ;  /* 0x0013800001047983 */ /* 0x000ea20000100a00 */
        /* <DEDUP_REMOVED lines=14> */
[----:B--2--5:R-:W-:Y:S05]  /*668c0*/  CALL.REL.NOINC `($_ZN7cutlass13device_kernelIN5flash19enable_sm80_to_sm89INS1_16FlashAttnBwdSm80INS1_25CollectiveMainloopBwdSm80ILi2ELi2EN4cute5tupleIJNS5_1CILi128EEES8_NS7_ILi64EEEEEENS_10bfloat16_tEfNS_4arch4Sm80ELb0ELb1ELb1ELb0ELb0ELb0ELb0ELb0ELi2ELi4ELi4ELi4ELb0EEENS1_21CollectiveEpilogueBwdISA_SB_SD_Li256ELb0ELb0ELi2EEENS1_19SingleTileSchedulerILb0ELb0ELb0ELi128EEEEEEEEEvNT_6ParamsE$_ZN4cute3eso3ESOILb1ELb0EJNS_10UnderscoreES2_iEEC2ERKS2_S5_RKi) ;  /* 0xfffa17a000007944 */ /* 0x024fea0003c3ffff */
[----:B-1----:R-:W2:Y:S01]  /*668d0*/  LDL R3, [R1+0x1380] ;  /* 0x0013800001037983 */ /* 0x002ea20000100800 */
[----:B------:R-:W-:Y:S02]  /*668e0*/  MOV R4, 0x66910 ;  /* 0x0006691000047802 */ /* 0x000fe40000000f00 */
[----:B--2---:R-:W-:Y:S02]  /*668f0*/  SHF.L.U32 R3, R3, 0x2, RZ ;  /* 0x0000000203037819 */ /* 0x004fe400000006ff */
[----:B------:R-:W-:Y:S05]  /*66900*/  CALL.REL.NOINC `($_ZN7cutlass13device_kernelIN5flash19enable_sm80_to_sm89INS1_16FlashAttnBwdSm80INS1_25CollectiveMainloopBwdSm80ILi2ELi2EN4cute5tupleIJNS5_1CILi128EEES8_NS7_ILi64EEEEEENS_10bfloat16_tEfNS_4arch4Sm80ELb0ELb1ELb1ELb0ELb0ELb0ELb0ELb0ELi2ELi4ELi4ELi4ELb0EEENS1_21CollectiveEpilogueBwdISA_SB_SD_Li256ELb0ELb0ELi2EEENS1_19SingleTileSchedulerILb0ELb0ELb0ELi128EEEEEEEEEvNT_6ParamsE$_ZN4cute3eso3ESOILb1ELb0EJNS_6LayoutINS_5tupleIJNS3_IJNS3_IJNS_1CILi4EEENS4_ILi2EEEEEENS4_ILi1EEEEEES6_EEENS3_IJNS3_IJNS3_IJS8_NS4_ILi32EEEEEENS4_ILi0EEEEEENS4_ILi64EEEEEEEEiEEC2ERKSH_RKi) ;  /* 0xfffa312000007944 */ /* 0x000fea0003c3ffff */
[----:B-1----:R-:W2:Y:S01]  /*66910*/  LDL R3, [R1+0x1380] ;  /* 0x0013800001037983 */ /* 0x002ea20000100800 */
[----:B------:R-:W-:Y:S01]  /*66920*/  MOV R6, 0x66950 ;  /* 0x0006695000067802 */ /* 0x000fe20000000f00 */
[----:B--2---:R-:W-:-:S04]  /*66930*/  IMAD.WIDE R8, R3, 0x2, R72 ;  /* 0x0000000203087825 */ /* 0x004fc800078e0248 */
[----:B------:R-:W-:Y:S05]  /*66940*/  CALL.REL.NOINC `($_ZN7cutlass13device_kernelIN5flash19enable_sm80_to_sm89INS1_16FlashAttnBwdSm80INS1_25CollectiveMainloopBwdSm80ILi2ELi2EN4cute5tupleIJNS5_1CILi128EEES8_NS7_ILi64EEEEEENS_10bfloat16_tEfNS_4arch4Sm80ELb0ELb1ELb1ELb0ELb0ELb0ELb0ELb0ELi2ELi4ELi4ELi4ELb0EEENS1_21CollectiveEpilogueBwdISA_SB_SD_Li256ELb0ELb0ELi2EEENS1_19SingleTileSchedulerILb0ELb0ELb0ELi128EEEEEEEEEvNT_6ParamsE$_ZN4cute3eso3ESOILb1ELb0EJNS_6LayoutINS_5tupleIJNS3_IJNS3_IJNS_1CILi4EEENS4_ILi2EEEEEENS4_ILi1EEEEEES6_EEENS3_IJNS3_IJNS3_IJS8_NS4_ILi32EEEEEENS4_ILi0EEEEEENS4_ILi64EEEEEEEENS_10ViewEngineIPN7cutlass10bfloat16_tEEEEEC2ERKSH_RKSM_) ;  /* 0xfffa30a000007944 */ /* 0x000fea0003c3ffff */
        /* <DEDUP_REMOVED lines=197> */
[----:B-1----:R-:W-:Y:S05]  /*675a0*/  CALL.REL.NOINC `($_ZN7cutlass13device_kernelIN5flash19enable_sm80_to_sm89INS1_16FlashAttnBwdSm80INS1_25CollectiveMainloopBwdSm80ILi2ELi2EN4cute5tupleIJNS5_1CILi128EEES8_NS7_ILi64EEEEEENS_10bfloat16_tEfNS_4arch4Sm80ELb0ELb1ELb1ELb0ELb0ELb0ELb0ELb0ELi2ELi4ELi4ELi4ELb0EEENS1_21CollectiveEpilogueBwdISA_SB_SD_Li256ELb0ELb0ELi2EEENS1_19SingleTileSchedulerILb0ELb0ELb0ELi128EEEEEEEEEvNT_6ParamsE$_ZZN5flash25CollectiveMainloopBwdSm80ILi2ELi2EN4cute5tupleIJNS1_1CILi128EEES4_NS3_ILi64EEEEEEN7cutlass10bfloat16_tEfNS7_4arch4Sm80ELb0ELb1ELb1ELb0ELb0ELb0ELb0ELb0ELi2ELi4ELi4ELi4ELb0EE3mmaINS_16FlashAttnBwdSm80ISB_NS_21CollectiveEpilogueBwdIS6_S8_SA_Li256ELb0ELb0ELi2EEENS_19SingleTileSchedulerILb0ELb0ELb0ELi128EEEE13SharedStorageENS1_6TensorINS1_11ArrayEngineIfLm32EEENS1_6LayoutINS2_IJNS2_IJNS3_ILi2EEESO_EEESO_NS3_ILi4EEEEEENS2_IJNS2_IJNS3_ILi1EEESO_EEESQ_NS3_ILi8EEEEEEEEEEEEbRKNSB_6ParamsERT0_S12_iNS2_IJiiiEEERT_ENKUlvE0_clEv) ;  /* 0xffffb0b000007944 */ /* 0x002fea0003c3ffff */
.L_x_1586:
[----:B------:R-:W-:Y:S01]  /*675b0*/  IMAD.MOV.U32 R83, RZ, RZ, R69 ;  /* 0x000000ffff537224 */ /* 0x000fe200078e0045 */
[----:B------:R-:W-:Y:S01]  /*675c0*/  MOV R3, R67 ;  /* 0x0000004300037202 */ /* 0x000fe20000000f00 */
[----:B------:R-:W-:Y:S01]  /*675d0*/  IMAD.MOV.U32 R22, RZ, RZ, RZ ;  /* 0x000000ffff167224 */ /* 0x000fe200078e00ff */
[----:B------:R-:W-:-:S02]  /*675e0*/  MOV R8, 0x67600 ;  /* 0x0006760000087802 */ /* 0x000fc40000000f00 */
[----:B-1----:R-:W-:Y:S05]  /*675f0*/  CALL.REL.NOINC `($_ZN7cutlass13device_kernelIN5flash19enable_sm80_to_sm89INS1_16FlashAttnBwdSm80INS1_25CollectiveMainloopBwdSm80ILi2ELi2EN4cute5tupleIJNS5_1CILi128EEES8_NS7_ILi64EEEEEENS_10bfloat16_tEfNS_4arch4Sm80ELb0ELb1ELb1ELb0ELb0ELb0ELb0ELb0ELi2ELi4ELi4ELi4ELb0EEENS1_21CollectiveEpilogueBwdISA_SB_SD_Li256ELb0ELb0ELi2EEENS1_19SingleTileSchedulerILb0ELb0ELb0ELi128EEEEEEEEEvNT_6ParamsE$_ZN4cute3eso3ESOILb1ELb0EJNS_10UnderscoreES2_iEEC2ERKS2_S5_RKi) ;  /* 0xfffa0a7000007944 */ /* 0x002fea0003c3ffff */
        /* <DEDUP_REMOVED lines=15> */
[----:B------:R-:W-:Y:S05]  /*676f0*/  CALL.REL.NOINC `($_ZN7cutlass13device_kernelIN5flash19enable_sm80_to_sm89INS1_16FlashAttnBwdSm80INS1_25CollectiveMainloopBwdSm80ILi2ELi2EN4cute5tupleIJNS5_1CILi128EEES8_NS7_ILi64EEEEEENS_10bfloat16_tEfNS_4arch4Sm80ELb0ELb1ELb1ELb0ELb0ELb0ELb0ELb0ELi2ELi4ELi4ELi4ELb0EEENS1_21CollectiveEpilogueBwdISA_SB_SD_Li256ELb0ELb0ELi2EEENS1_19SingleTileSchedulerILb0ELb0ELb0ELi128EEEEEEEEEvNT_6ParamsE$_ZN4cute3eso3ESOILb1ELb0EJNS_6LayoutINS_5tupleIJNS3_IJNS_1CILi2EEES5_S5_EEES5_EEENS3_IJNS3_IJNS4_ILi1EEES5_NS4_ILi4EEEEEENS4_ILi8EEEEEEEEiEEC2ERKSD_RKi) ;  /* 0xfffa2ef000007944 */ /* 0x000fea0003c3ffff */
[----:B-1----:R-:W2:Y:S01]  /*67700*/  LDL R2, [R1+0x1410] ;  /* 0x0014100001027983 */ /* 0x002ea20000100800 */
        /* <DEDUP_REMOVED lines=9> */
[----:B-1----:R-:W2:Y:S01]  /*677a0*/  LDL R3, [R1+0x1410] ;  /* 0x0014100001037983 */ /* 0x002ea20000100800 */
[----:B------:R-:W-:Y:S02]  /*677b0*/  MOV R4, 0x677e0 ;  /* 0x000677e000047802 */ /* 0x000fe40000000f00 */
[----:B--2---:R-:W-:Y:S02]  /*677c0*/  SHF.L.U32 R3, R3, 0x2, RZ ;  /* 0x0000000203037819 */ /* 0x004fe400000006ff */
[----:B------:R-:W-:Y:S05]  /*677d0*/  CALL.REL.NOINC `($_ZN7cutlass13device_kernelIN5flash19enable_sm80_to_sm89INS1_16FlashAttnBwdSm80INS1_25CollectiveMainloopBwdSm80ILi2ELi2EN4cute5tupleIJNS5_1CILi128EEES8_NS7_ILi64EEEEEENS_10bfloat16_tEfNS_4arch4Sm80ELb0ELb1ELb1ELb0ELb0ELb0ELb0ELb0ELi2ELi4ELi4ELi4ELb0EEENS1_21CollectiveEpilogueBwdISA_SB_SD_Li256ELb0ELb0ELi2EEENS1_19SingleTileSchedulerILb0ELb0ELb0ELi128EEEEEEEEEvNT_6ParamsE$_ZN4cute3eso3ESOILb1ELb0EJNS_6LayoutINS_5tupleIJNS3_IJNS_1CILi2EEES5_EEES6_EEENS3_IJNS3_IJNS4_ILi1EEES5_EEENS3_IJNS4_ILi32EEENS4_ILi64EEEEEEEEEEEiEEC2ERKSE_RKi) ;  /* 0xfffa2c6000007944 */ /* 0x000fea0003c3ffff */
[----:B-1----:R-:W2:Y:S01]  /*677e0*/  LDL R3, [R1+0x1410] ;  /* 0x0014100001037983 */ /* 0x002ea20000100800 */
[----:B------:R-:W-:Y:S01]  /*677f0*/  MOV R4, 0x67830 ;  /* 0x0006783000047802 */ /* 0x000fe20000000f00 */
[----:B--2---:R-:W-:-:S05]  /*67800*/  IMAD.WIDE R2, R3, 0x2, R70 ;  /* 0x0000000203027825 */ /* 0x004fca00078e0246 */
[----:B------:R-:W-:Y:S02]  /*67810*/  MOV R6, R2 ;  /* 0x0000000200067202 */ /* 0x000fe40000000f00 */
[----:B------:R-:W-:Y:S05]  /*67820*/  CALL.REL.NOINC `($_ZN7cutlass13device_kernelIN5flash19enable_sm80_to_sm89INS1_16FlashAttnBwdSm80INS1_25CollectiveMainloopBwdSm80ILi2ELi2EN4cute5tupleIJNS5_1CILi128EEES8_NS7_ILi64EEEEEENS_10bfloat16_tEfNS_4arch4Sm80ELb0ELb1ELb1ELb0ELb0ELb0ELb0ELb0ELi2ELi4ELi4ELi4ELb0EEENS1_21CollectiveEpilogueBwdISA_SB_SD_Li256ELb0ELb0ELi2EEENS1_19SingleTileSchedulerILb0ELb0ELb0ELi128EEEEEEEEEvNT_6ParamsE$_ZN4cute3eso3ESOILb1ELb0EJNS_6LayoutINS_5tupleIJNS3_IJNS_1CILi2EEES5_EEES6_EEENS3_IJNS3_IJNS4_ILi1EEES5_EEENS3_IJNS4_ILi32EEENS4_ILi64EEEEEEEEEEENS_10ViewEngineIPN7cutlass10bfloat16_tEEEEEC2ERKSE_RKSJ_) ;  /* 0xfffa2bc000007944 */ /* 0x000fea0003c3ffff */
[----:B------:R2:W5:Y:S04]  /*67830*/  LDL.64 R84, [R1+0x1410] ;  /* 0x0014100001547983 */ /* 0x0005680000100a00 */
[----:B------:R2:W-:Y:S02]  /*67840*/  STL [R1+0x1448], RZ ;  /* 0x001448ff01007387 */ /* 0x0005e40000100800 */
.L_x_1587:
[----:B------:R-:W-:Y:S01]  /*67850*/  IMAD.MOV.U32 R83, RZ, RZ, R69 ;  /* 0x000000ffff537224 */ /* 0x000fe200078e0045 */
[----:B-1----:R-:W-:Y:S01]  /*67860*/  LOP3.LUT R82, R22, 0x1, RZ, 0xc0, !PT ;  /* 0x0000000116527812 */ /* 0x002fe200078ec0ff */
[----:B------:R-:W-:Y:S01]  /*67870*/  IMAD.MOV.U32 R81, RZ, RZ, R61 ;  /* 0x000000ffff517224 */ /* 0x000fe200078e003d */
[----:B------:R-:W-:Y:S02]  /*67880*/  MOV R80, 0x678a0 ;  /* 0x000678a000507802 */ /* 0x000fe40000000f00 */
[----:B-12--5:R-:W-:Y:S05]  /*67890*/  CALL.REL.NOINC `($_ZN7cutlass13device_kernelIN5flash19enable_sm80_to_sm89INS1_16FlashAttnBwdSm80INS1_25CollectiveMainloopBwdSm80ILi2ELi2EN4cute5tupleIJNS5_1CILi128EEES8_NS7_ILi64EEEEEENS_10bfloat16_tEfNS_4arch4Sm80ELb0ELb1ELb1ELb0ELb0ELb0ELb0ELb0ELi2ELi4ELi4ELi4ELb0EEENS1_21CollectiveEpilogueBwdISA_SB_SD_Li256ELb0ELb0ELi2EEENS1_19SingleTileSchedulerILb0ELb0ELb0ELi128EEEEEEEEEvNT_6ParamsE$_ZN4cute3eso3ESOILb1ELb0EJNS_10UnderscoreEiiEEC2ERKS2_RKiS7_) ;  /* 0xfffa085000007944 */ /* 0x026fea0003c3ffff */
[----:B------:R-:W-:Y:S01]  /*678a0*/  MOV R4, 0x678f0 ;  /* 0x000678f000047802 */ /* 0x000fe20000000f00 */
[----:B-1----:R-:W2:Y:S02]  /*678b0*/  LDL.64 R2, [R1+0x1410] ;  /* 0x0014100001027983 */ /* 0x002ea40000100a00 */
[----:B--2---:R-:W-:Y:S05]  /*678c0*/  IMAD R3, R3, 0x2, R2 ;  /* 0x0000000203037824 */ /* 0x004fea00078e0202 */
[----:B------:R-:W-:Y:S02]  /*678d0*/  SHF.L.U32 R3, R3, 0x2, RZ ;  /* 0x0000000203037819 */ /* 0x000fe400000006ff */
        /* <DEDUP_REMOVED lines=13> */
[----:B-1----:R-:W2:Y:S02]  /*679b0*/  LDL R3, [R1+0x1410] ;  /* 0x0014100001037983 */ /* 0x002ea40000100800 */
[----:B--2---:R-:W-:Y:S02]  /*679c0*/  SHF.L.U32 R3, R3, 0x3, RZ ;  /* 0x0000000303037819 */ /* 0x004fe400000006ff */
[----:B------:R-:W-:Y:S05]  /*679d0*/  CALL.REL.NOINC `($_ZN7cutlass13device_kernelIN5flash19enable_sm80_to_sm89INS1_16FlashAttnBwdSm80INS1_25CollectiveMainloopBwdSm80ILi2ELi2EN4cute5tupleIJNS5_1CILi128EEES8_NS7_ILi64EEEEEENS_10bfloat16_tEfNS_4arch4Sm80ELb0ELb1ELb1ELb0ELb0ELb0ELb0ELb0ELi2ELi4ELi4ELi4ELb0EEENS1_21CollectiveEpilogueBwdISA_SB_SD_Li256ELb0ELb0ELi2EEENS1_19SingleTileSchedulerILb0ELb0ELb0ELi128EEEEEEEEEvNT_6ParamsE$_ZN4cute3eso3ESOILb1ELb0EJNS_6LayoutINS_5tupleIJNS3_IJNS_1CILi2EEES5_S5_EEEEEENS3_IJNS3_IJNS4_ILi1EEES5_NS4_ILi4EEEEEEEEEEEiEEC2ERKSC_RKi) ;  /* 0xfffa2af000007944 */ /* 0x000fea0003c3ffff */
[----:B------:R-:W-:Y:S01]  /*679e0*/  MOV R4, 0x67a30 ;  /* 0x00067a3000047802 */ /* 0x000fe20000000f00 */
[----:B-1----:R-:W2:Y:S02]  /*679f0*/  LDL R3, [R1+0x1410] ;  /* 0x0014100001037983 */ /* 0x002ea40000100800 */
        /* <DEDUP_REMOVED lines=18> */
[----:B-1----:R-:W2:Y:S02]  /*67b20*/  LDL R3, [R1+0x1410] ;  /* 0x0014100001037983 */ /* 0x002ea40000100800 */
        /* <DEDUP_REMOVED lines=18> */
[----:B------:R-:W-:Y:S05]  /*67c50*/  CALL.REL.NOINC `($_ZN7cutlass13device_kernelIN5flash19enable_sm80_to_sm89INS1_16FlashAttnBwdSm80INS1_25CollectiveMainloopBwdSm80ILi2ELi2EN4cute5tupleIJNS5_1CILi128EEES8_NS7_ILi64EEEEEENS_10bfloat16_tEfNS_4arch4Sm80ELb0ELb1ELb1ELb0ELb0ELb0ELb0ELb0ELi2ELi4ELi4ELi4ELb0EEENS1_21CollectiveEpilogueBwdISA_SB_SD_Li256ELb0ELb0ELi2EEENS1_19SingleTileSchedulerILb0ELb0ELb0ELi128EEEEEEEEEvNT_6ParamsE$_ZN4cute3eso3ESOILb1ELb0EJNS_6LayoutINS_5tupleIJNS3_IJNS_1CILi2EEES5_EEEEEENS3_IJNS3_IJNS4_ILi1EEES5_EEEEEEEENS_10ViewEngineIPKfEEEEC2ERKSB_RKSF_) ;  /* 0xfffa238000007944 */ /* 0x000fea0003c3ffff */
        /* <DEDUP_REMOVED lines=147> */
.L_x_1588:
[----:B-1----:R-:W-:Y:S02]  /*68590*/  MOV R4, 0x685b0 ;  /* 0x000685b000047802 */ /* 0x002fe40000000f00 */
[----:B------:R-:W-:Y:S05]  /*685a0*/  CALL.REL.NOINC `($_ZN7cutlass13device_kernelIN5flash19enable_sm80_to_sm89INS1_16FlashAttnBwdSm80INS1_25CollectiveMainloopBwdSm80ILi2ELi2EN4cute5tupleIJNS5_1CILi128EEES8_NS7_ILi64EEEEEENS_10bfloat16_tEfNS_4arch4Sm80ELb0ELb1ELb1ELb0ELb0ELb0ELb0ELb0ELi2ELi4ELi4ELi4ELb0EEENS1_21CollectiveEpilogueBwdISA_SB_SD_Li256ELb0ELb0ELi2EEENS1_19SingleTileSchedulerILb0ELb0ELb0ELi128EEEEEEEEEvNT_6ParamsE$_ZN4cute3eso3ESOILb1ELb0EJNS_6LayoutINS_5tupleIJNS3_IJNS_1CILi1EEENS4_ILi4EEEEEENS4_ILi2EEES6_EEENS3_IJNS3_IJNS4_ILi0EEES5_EEES6_NS4_ILi8EEEEEEEENS_10ViewEngineIPfEEEEC2ERKSE_RKSH_) ;  /* 0xfffa18f000007944 */ /* 0x000fea0003c3ffff */
[----:B-1----:R-:W2:Y:S04]  /*685b0*/  LDL.64 R2, [R66+0x60] ;  /* 0x0000600042027983 */ /* 0x002ea80000100a00 */
[----:B------:R1:W5:Y:S04]  /*685c0*/  LDL.64 R4, [R66+0x58] ;  /* 0x0000580042047983 */ /* 0x0003680000100a00 */
[----:B------:R1:W5:Y:S04]  /*685d0*/  LDL.64 R6, [R1+0x1428] ;  /* 0x0014280001067983 */ /* 0x0003680000100a00 */
[----:B--2---:R1:W5:Y:S01]  /*685e0*/  LD.E R3, [R2.64] ;  /* 0x0000000402037980 */ /* 0x004362000c101900 */
[----:B------:R-:W-:-:S02]  /*685f0*/  MOV R83, R69 ;  /* 0x0000004500537202 */ /* 0x000fc40000000f00 */
[----:B------:R-:W-:Y:S02]  /*68600*/  MOV R8, 0x68620 ;  /* 0x0006862000087802 */ /* 0x000fe40000000f00 */
[----:B-1---5:R-:W-:Y:S05]  /*68610*/  CALL.REL.NOINC `($_ZN7cutlass13device_kernelIN5flash19enable_sm80_to_sm89INS1_16FlashAttnBwdSm80INS1_25CollectiveMainloopBwdSm80ILi2ELi2EN4cute5tupleIJNS5_1CILi128EEES8_NS7_ILi64EEEEEENS_10bfloat16_tEfNS_4arch4Sm80ELb0ELb1ELb1ELb0ELb0ELb0ELb0ELb0ELi2ELi4ELi4ELi4ELb0EEENS1_21CollectiveEpilogueBwdISA_SB_SD_Li256ELb0ELb0ELi2EEENS1_19SingleTileSchedulerILb0ELb0ELb0ELi128EEEEEEEEEvNT_6ParamsE$_ZN4cute3eso3ESOILb1ELb0EJNS_10UnderscoreES2_iEEC2ERKS2_S5_RKi) ;  /* 0xfff9fa5000007944 */ /* 0x022fea0003c3ffff */
[----:B-1----:R-:W2:Y:S01]  /*68620*/  LDL R3, [R1+0x1410] ;  /* 0x0014100001037983 */ /* 0x002ea20000100800 */
[----:B------:R-:W-:Y:S02]  /*68630*/  MOV R8, 0x68660 ;  /* 0x0006866000087802 */ /* 0x000fe40000000f00 */
[----:B--2---:R-:W-:Y:S02]  /*68640*/  SHF.L.U32 R3, R3, 0xd, RZ ;  /* 0x0000000d03037819 */ /* 0x004fe400000006ff */
[----:B------:R-:W-:Y:S05]  /*68650*/  CALL.REL.NOINC `($_ZN7cutlass13device_kernelIN5flash19enable_sm80_to_sm89INS1_16FlashAttnBwdSm80INS1_25CollectiveMainloopBwdSm80ILi2ELi2EN4cute5tupleIJNS5_1CILi128EEES8_NS7_ILi64EEEEEENS_10bfloat16_tEfNS_4arch4Sm80ELb0ELb1ELb1ELb0ELb0ELb0ELb0ELb0ELi2ELi4ELi4ELi4ELb0EEENS1_21CollectiveEpilogueBwdISA_SB_SD_Li256ELb0ELb0ELi2EEENS1_19SingleTileSchedulerILb0ELb0ELb0ELi128EEEEEEEEEvNT_6ParamsE$_ZN4cute3eso3ESOILb1ELb0EJNS_6LayoutINS_5tupleIJNS3_IJNS_1CILi1EEES5_EEENS4_ILi32EEEEEENS3_IJNS3_IJNS4_ILi0EEES9_EEENS4_ILi256EEEEEEEEiEEC2ERKSD_RKi) ;  /* 0xfffa194000007944 */ /* 0x000fea0003c3ffff */
[----:B------:R-:W2:Y:S04]  /*68660*/  LD.E.64 R4, [R4.64+0x8] ;  /* 0x0000080404047980 */ /* 0x000ea8000c101b00 */
[----:B------:R-:W2:Y:S01]  /*68670*/  LDL R10, [R1+0x1428] ;  /* 0x00142800010a7983 */ /* 0x000ea20000100800 */
[----:B------:R-:W-:Y:S01]  /*68680*/  MOV R8, 0x686b0 ;  /* 0x000686b000087802 */ /* 0x000fe20000000f00 */
[----:B--2---:R-:W-:-:S04]  /*68690*/  IMAD.WIDE R10, R10, 0x4, R4 ;  /* 0x000000040a0a7825 */ /* 0x004fc800078e0204 */
[----:B-1----:R-:W-:Y:S05]  /*686a0*/  CALL.REL.NOINC `($_ZN7cutlass13device_kernelIN5flash19enable_sm80_to_sm89INS1_16FlashAttnBwdSm80INS1_25CollectiveMainloopBwdSm80ILi2ELi2EN4cute5tupleIJNS5_1CILi128EEES8_NS7_ILi64EEEEEENS_10bfloat16_tEfNS_4arch4Sm80ELb0ELb1ELb1ELb0ELb0ELb0ELb0ELb0ELi2ELi4ELi4ELi4ELb0EEENS1_21CollectiveEpilogueBwdISA_SB_SD_Li256ELb0ELb0ELi2EEENS1_19SingleTileSchedulerILb0ELb0ELb0ELi128EEEEEEEEEvNT_6ParamsE$_ZN4cute8gmem_ptrIPfECI1NS_12iter_adaptorIS1_S2_EEES1_) ;  /* 0xfffa348000007944 */ /* 0x002fea0003c3ffff */
[----:B-1----:R1:W5:Y:S01]  /*686b0*/  LDL.64 R2, [R1+0x1428] ;  /* 0x0014280001027983 */ /* 0x0023620000100a00 */
[----:B------:R-:W-:-:S03]  /*686c0*/  MOV R4, 0x686e0 ;  /* 0x000686e000047802 */ /* 0x000fc60000000f00 */
[----:B-1---5:R-:W-:Y:S05]  /*686d0*/  CALL.REL.NOINC `($_ZN7cutlass13device_kernelIN5flash19enable_sm80_to_sm89INS1_16FlashAttnBwdSm80INS1_25CollectiveMainloopBwdSm80ILi2ELi2EN4cute5tupleIJNS5_1CILi128EEES8_NS7_ILi64EEEEEENS_10bfloat16_tEfNS_4arch4Sm80ELb0ELb1ELb1ELb0ELb0ELb0ELb0ELb0ELi2ELi4ELi4ELi4ELb0EEENS1_21CollectiveEpilogueBwdISA_SB_SD_Li256ELb0ELb0ELi2EEENS1_19SingleTileSchedulerILb0ELb0ELb0ELi128EEEEEEEEEvNT_6ParamsE$_ZN4cute3eso3ESOILb1ELb0EJNS_6LayoutINS_5tupleIJNS3_IJNS_1CILi1EEES5_EEENS4_ILi32EEEEEENS3_IJNS3_IJNS4_ILi0EEES9_EEENS4_ILi256EEEEEEEENS_10ViewEngineINS_8gmem_ptrIPfEEEEEEC2ERKSD_RKSI_) ;  /* 0xfffa188000007944 */ /* 0x022fea0003c3ffff */
[----:B-1----:R-:W2:Y:S04]  /*686e0*/  LDL.64 R2, [R1+0x1428] ;  /* 0x0014280001027983 */ /* 0x002ea80000100a00 */
[----:B------:R1:W5:Y:S01]  /*686f0*/  LD.E R5, [R6.64] ;  /* 0x0000000406057980 */ /* 0x000362000c101900 */
[----:B------:R-:W-:Y:S01]  /*68700*/  MOV R10, 0x68740 ;  /* 0x00068740000a7802 */ /* 0x000fe20000000f00 */
[----:B--2---:R-:W-:Y:S01]  /*68710*/  IMAD.MOV.U32 R14, RZ, RZ, R2 ;  /* 0x000000ffff0e7224 */ /* 0x004fe200078e0002 */
[----:B------:R-:W-:-:S02]  /*68720*/  MOV R15, R3 ;  /* 0x00000003000f7202 */ /* 0x000fc40000000f00 */
[----:B-1---5:R-:W-:Y:S05]  /*68730*/  CALL.REL.NOINC `($_ZN7cutlass13device_kernelIN5flash19enable_sm80_to_sm89INS1_16FlashAttnBwdSm80INS1_25CollectiveMainloopBwdSm80ILi2ELi2EN4cute5tupleIJNS5_1CILi128EEES8_NS7_ILi64EEEEEENS_10bfloat16_tEfNS_4arch4Sm80ELb0ELb1ELb1ELb0ELb0ELb0ELb0ELb0ELi2ELi4ELi4ELi4ELb0EEENS1_21CollectiveEpilogueBwdISA_SB_SD_Li256ELb0ELb0ELi2EEENS1_19SingleTileSchedulerILb0ELb0ELb0ELi128EEEEEEEEEvNT_6ParamsE$_ZN73_INTERNAL_24fd9406_37_flash_bwd_hdim64_bf16_softcap_sm80_cu_3fbc093a_29189atomicAddEPff) ;  /* 0xfffa35c000007944 */ /* 0x022fea0003c3ffff */
[----:B------:R2:W5:Y:S01]  /*68740*/  LD.E R5, [R6.64+0x4] ;  /* 0x0000040406057980 */ /* 0x000562000c101900 */
[----:B-1----:R-:W-:-:S02]  /*68750*/  IADD3 R14, P0, R2, 0x400, RZ ;  /* 0x00000400020e7810 */ /* 0x002fc40007f1e0ff */
[----:B------:R-:W-:-:S03]  /*68760*/  MOV R10, 0x68790 ;  /* 0x00068790000a7802 */ /* 0x000fc60000000f00 */
[----:B------:R-:W-:-:S03]  /*68770*/  IMAD.X R15, RZ, RZ, R3, P0 ;  /* 0x000000ffff0f7224 */ /* 0x000fc600000e0603 */
[----:B--2--5:R-:W-:Y:S05]  /*68780*/  CALL.REL.NOINC `($_ZN7cutlass13device_kernelIN5flash19enable_sm80_to_sm89INS1_16FlashAttnBwdSm80INS1_25CollectiveMainloopBwdSm80ILi2ELi2EN4cute5tupleIJNS5_1CILi128EEES8_NS7_ILi64EEEEEENS_10bfloat16_tEfNS_4arch4Sm80ELb0ELb1ELb1ELb0ELb0ELb0ELb0ELb0ELi2ELi4ELi4ELi4ELb0EEENS1_21CollectiveEpilogueBwdISA_SB_SD_Li256ELb0ELb0ELi2EEENS1_19SingleTileSchedulerILb0ELb0ELb0ELi128EEEEEEEEEvNT_6ParamsE$_ZN73_INTERNAL_24fd9406_37_flash_bwd_hdim64_bf16_softcap_sm80_cu_3fbc093a_29189atomicAddEPff) ;  /* 0xfffa357000007944 */ /* 0x024fea0003c3ffff */
[----:B------:R2:W5:Y:S01]  /*68790*/  LD.E R5, [R6.64+0x8] ;  /* 0x0000080406057980 */ /* 0x000562000c101900 */
[----:B-1----:R-:W-:Y:S02]  /*687a0*/  IADD3 R14, P0, R2, 0x800, RZ ;  /* 0x00000800020e7810 */ /* 0x002fe40007f1e0ff */
        /* <DEDUP_REMOVED lines=148> */
[----:B------:R-:W-:-:S04]  /*690f0*/  MOV R69, 0x0 ;  /* 0x0000000000457802 */ /* 0x000fc80000000f00 */
[----:B------:R-:W-:Y:S05]  /*69100*/  RET.REL.NODEC R68 `(_ZN7cutlass13device_kernelIN5flash19enable_sm80_to_sm89INS1_16FlashAttnBwdSm80INS1_25CollectiveMainloopBwdSm80ILi2ELi2EN4cute5tupleIJNS5_1CILi128EEES8_NS7_ILi64EEEEEENS_10bfloat16_tEfNS_4arch4Sm80ELb0ELb1ELb1ELb0ELb0ELb0ELb0ELb0ELi2ELi4ELi4ELi4ELb0EEENS1_21CollectiveEpilogueBwdISA_SB_SD_Li256ELb0ELb0ELi2EEENS1_19SingleTileSchedulerILb0ELb0ELb0ELi128EEEEEEEEEvNT_6ParamsE) ;  /* 0xfff96ef044007950 */ /* 0x000fea0003c3ffff */
        .type           $_ZN7cutlass13device_kernelIN5flash19enable_sm80_to_sm89INS1_16FlashAttnBwdSm80INS1_25CollectiveMainloopBwdSm80ILi2ELi2EN4cute5tupleIJNS5_1CILi128EEES8_NS7_ILi64EEEEEENS_10bfloat16_tEfNS_4arch4Sm80ELb0ELb1ELb1ELb0ELb0ELb0ELb0ELb0ELi2ELi4ELi4ELi4ELb0EEENS1_21CollectiveEpilogueBwdISA_SB_SD_Li256ELb0ELb0ELi2EEENS1_19SingleTileSchedulerILb0ELb0ELb0ELi128EEEEEEEEEvNT_6ParamsE$_ZZZN5flash25CollectiveMainloopBwdSm80ILi2ELi2EN4cute5tupleIJNS1_1CILi128EEES4_NS3_ILi64EEEEEEN7cutlass10bfloat16_tEfNS7_4arch4Sm80ELb0ELb1ELb1ELb0ELb0ELb0ELb0ELb0ELi2ELi4ELi4ELi4ELb0EE3mmaINS_16FlashAttnBwdSm80ISB_NS_21CollectiveEpilogueBwdIS6_S8_SA_Li256ELb0ELb0ELi2EEENS_19SingleTileSchedulerILb0ELb0ELb0ELi128EEEE13SharedStorageENS1_6TensorINS1_11ArrayEngineIfLm32EEENS1_6LayoutINS2_IJNS2_IJNS3_ILi2EEESO_EEESO_NS3_ILi4EEEEEENS2_IJNS2_IJNS3_ILi1EEESO_EEESQ_NS3_ILi8EEEEEEEEEEEEbRKNSB_6ParamsERT0_S12_iNS2_IJiiiEEERT_ENKUliT_E_clIZSC_ISJ_SX_EbS10_S12_S12_iS13_S15_EUlRS16_iE_EEDaiS16_ENKUlvE0_clEv,@function
        .size           $_ZN7cutlass13device_kernelIN5flash19enable_sm80_to_sm89INS1_16FlashAttnBwdSm80INS1_25CollectiveMainloopBwdSm80ILi2ELi2EN4cute5tupleIJNS5_1CILi128EEES8_NS7_ILi64EEEEEENS_10bfloat16_tEfNS_4arch4Sm80ELb0ELb1ELb1ELb0ELb0ELb0ELb0ELb0ELi2ELi4ELi4ELi4ELb0EEENS1_21CollectiveEpilogueBwdISA_SB_SD_Li256ELb0ELb0ELi2EEENS1_19SingleTileSchedulerILb0ELb0ELb0ELi128EEEEEEEEEvNT_6ParamsE$_ZZZN5flash25CollectiveMainloopBwdSm80ILi2ELi2EN4cute5tupleIJNS1_1CILi128EEES4_NS3_ILi64EEEEEEN7cutlass10bfloat16_tEfNS7_4arch4Sm80ELb0ELb1ELb1ELb0ELb0ELb0ELb0ELb0ELi2ELi4ELi4ELi4ELb0EE3mmaINS_16FlashAttnBwdSm80ISB_NS_21CollectiveEpilogueBwdIS6_S8_SA_Li256ELb0ELb0ELi2EEENS_19SingleTileSchedulerILb0ELb0ELb0ELi128EEEE13SharedStorageENS1_6TensorINS1_11ArrayEngineIfLm32EEENS1_6LayoutINS2_IJNS2_IJNS3_ILi2EEESO_EEESO_NS3_ILi4EEEEEENS2_IJNS2_IJNS3_ILi1EEESO_EEESQ_NS3_ILi8EEEEEEEEEEEEbRKNSB_6ParamsERT0_S12_iNS2_IJiiiEEERT_ENKUliT_E_clIZSC_ISJ_SX_EbS10_S12_S12_iS13_S15_EUlRS16_iE_EEDaiS16_ENKUlvE0_clEv,($_ZN7cutlass13device_kernelIN5flash19enable_sm80_to_sm89INS1_16FlashAttnBwdSm80INS1_25CollectiveMainloopBwdSm80ILi2ELi2EN4cute5tupleIJNS5_1CILi128EEES8_NS7_ILi64EEEEEENS_10bfloat16_tEfNS_4arch4Sm80ELb0ELb1ELb1ELb0ELb0ELb0ELb0ELb0ELi2ELi4ELi4ELi4ELb0EEENS1_21CollectiveEpilogueBwdISA_SB_SD_Li256ELb0ELb0ELi2EEENS1_19SingleTileSchedulerILb0ELb0ELb0ELi128EEEEEEEEEvNT_6ParamsE$_ZZZN5flash25CollectiveMainloopBwdSm80ILi2ELi2EN4cute5tupleIJNS1_1CILi128EEES4_NS3_ILi64EEEEEEN7cutlass10bfloat16_tEfNS7_4arch4Sm80ELb0ELb1ELb1ELb0ELb0ELb0ELb0ELb0ELi2ELi4ELi4ELi4ELb0EE3mmaINS_16FlashAttnBwdSm80ISB_NS_21CollectiveEpilogueBwdIS6_S8_SA_Li256ELb0ELb0ELi2EEENS_19SingleTileSchedulerILb0ELb0ELb0ELi128EEEE13SharedStorageENS1_6TensorINS1_11ArrayEngineIfLm32EEENS1_6LayoutINS2_IJNS2_IJNS3_ILi2EEESO_EEESO_NS3_ILi4EEEEEENS2_IJNS2_IJNS3_ILi1EEESO_EEESQ_NS3_ILi8EEEEEEEEEEEEbRKNSB_6ParamsERT0_S12_iNS2_IJiiiEEERT_ENKUliT_E_clIZSC_ISJ_SX_EbS10_S12_S12_iS13_S15_EUlRS16_iE_EEDaiS16_ENKUlvE1_clEv - $_ZN7cutlass13device_kernelIN5flash19enable_sm80_to_sm89INS1_16FlashAttnBwdSm80INS1_25CollectiveMainloopBwdSm80ILi2ELi2EN4cute5tupleIJNS5_1CILi128EEES8_NS7_ILi64EEEEEENS_10bfloat16_tEfNS_4arch4Sm80ELb0ELb1ELb1ELb0ELb0ELb0ELb0ELb0ELi2ELi4ELi4ELi4ELb0EEENS1_21CollectiveEpilogueBwdISA_SB_SD_Li256ELb0ELb0ELi2EEENS1_19SingleTileSchedulerILb0ELb0ELb0ELi128EEEEEEEEEvNT_6ParamsE$_ZZZN5flash25CollectiveMainloopBwdSm80ILi2ELi2EN4cute5tupleIJNS1_1CILi128EEES4_NS3_ILi64EEEEEEN7cutlass10bfloat16_tEfNS7_4arch4Sm80ELb0ELb1ELb1ELb0ELb0ELb0ELb0ELb0ELi2ELi4ELi4ELi4ELb0EE3mmaINS_16FlashAttnBwdSm80ISB_NS_21CollectiveEpilogueBwdIS6_S8_SA_Li256ELb0ELb0ELi2EEENS_19SingleTileSchedulerILb0ELb0ELb0ELi128EEEE13SharedStorageENS1_6TensorINS1_11ArrayEngineIfLm32EEENS1_6LayoutINS2_IJNS2_IJNS3_ILi2EEESO_EEESO_NS3_ILi4EEEEEENS2_IJNS2_IJNS3_ILi1EEESO_EEESQ_NS3_ILi8EEEEEEEEEEEEbRKNSB_6ParamsERT0_S12_iNS2_IJiiiEEERT_ENKUliT_E_clIZSC_ISJ_SX_EbS10_S12_S12_iS13_S15_EUlRS16_iE_EEDaiS16_ENKUlvE0_clEv)
$_ZN7cutlass13device_kernelIN5flash19enable_sm80_to_sm89INS1_16FlashAttnBwdSm80INS1_25CollectiveMainloopBwdSm80ILi2ELi2EN4cute5tupleIJNS5_1CILi128EEES8_NS7_ILi64EEEEEENS_10bfloat16_tEfNS_4arch4Sm80ELb0ELb1ELb1ELb0ELb0ELb0ELb0ELb0ELi2ELi4ELi4ELi4ELb0EEENS1_21CollectiveEpilogueBwdISA_SB_SD_Li256ELb0ELb0ELi2EEENS1_19SingleTileSchedulerILb0ELb0ELb0ELi128EEEEEEEEEvNT_6ParamsE$_ZZZN5flash25CollectiveMainloopBwdSm80ILi2ELi2EN4cute5tupleIJNS1_1CILi128EEES4_NS3_ILi64EEEEEEN7cutlass10bfloat16_tEfNS7_4arch4Sm80ELb0ELb1ELb1ELb0ELb0ELb0ELb0ELb0ELi2ELi4ELi4ELi4ELb0EE3mmaINS_16FlashAttnBwdSm80ISB_NS_21CollectiveEpilogueBwdIS6_S8_SA_Li256ELb0ELb0ELi2EEENS_19SingleTileSchedulerILb0ELb0ELb0ELi128EEEE13SharedStorageENS1_6TensorINS1_11ArrayEngineIfLm32EEENS1_6LayoutINS2_IJNS2_IJNS3_ILi2EEESO_EEESO_NS3_ILi4EEEEEENS2_IJNS2_IJNS3_ILi1EEESO_EEESQ_NS3_ILi8EEEEEEEEEEEEbRKNSB_6ParamsERT0_S12_iNS2_IJiiiEEERT_ENKUliT_E_clIZSC_ISJ_SX_EbS10_S12_S12_iS13_S15_EUlRS16_iE_EEDaiS16_ENKUlvE0_clEv:
[----:B------:R-:W-:-:S05]  /*69110*/  IADD3 R3, R16, -c[0x0][0x20], RZ ;  /* 0x8000080010037a10 */ /* 0x000fca0007ffe0ff */
[----:B------:R-:W-:-:S05]  /*69120*/  IMAD R3, R10, 0x4, R3 ;  /* 0x000000040a037824 */ /* 0x000fca00078e0203 */
[----:B------:R1:W5:Y:S02]  /*69130*/  LDL R4, [R3] ;  /* 0x0000000003047983 */ /* 0x0003640000100800 */
[----:B-1----:R-:W-:-:S04]  /*69140*/  MOV R3, 0x0 ;  /* 0x0000000000037802 */ /* 0x002fc80000000f00 */
[----:B------:R-:W-:Y:S05]  /*69150*/  RET.REL.NODEC R2 `(_ZN7cutlass13device_kernelIN5flash19enable_sm80_to_sm89INS1_16FlashAttnBwdSm80INS1_25CollectiveMainloopBwdSm80ILi2ELi2EN4cute5tupleIJNS5_1CILi128EEES8_NS7_ILi64EEEEEENS_10bfloat16_tEfNS_4arch4Sm80ELb0ELb1ELb1ELb0ELb0ELb0ELb0ELb0ELi2ELi4ELi4ELi4ELb0EEENS1_21CollectiveEpilogueBwdISA_SB_SD_Li256ELb0ELb0ELi2EEENS1_19SingleTileSchedulerILb0ELb0ELb0ELi128EEEEEEEEEvNT_6ParamsE) ;  /* 0xfff96ea002007950 */ /* 0x000fea0003c3ffff */
        .type           $_ZN7cutlass13device_kernelIN5flash19enable_sm80_to_sm89INS1_16FlashAttnBwdSm80INS1_25CollectiveMainloopBwdSm80ILi2ELi2EN4cute5tupleIJNS5_1CILi128EEES8_NS7_ILi64EEEEEENS_10bfloat16_tEfNS_4arch4Sm80ELb0ELb1ELb1ELb0ELb0ELb0ELb0ELb0ELi2ELi4ELi4ELi4ELb0EEENS1_21CollectiveEpilogueBwdISA_SB_SD_Li256ELb0ELb0ELi2EEENS1_19SingleTileSchedulerILb0ELb0ELb0ELi128EEEEEEEEEvNT_6ParamsE$_ZZZN5flash25CollectiveMainloopBwdSm80ILi2ELi2EN4cute5tupleIJNS1_1CILi128EEES4_NS3_ILi64EEEEEEN7cutlass10bfloat16_tEfNS7_4arch4Sm80ELb0ELb1ELb1ELb0ELb0ELb0ELb0ELb0ELi2ELi4ELi4ELi4ELb0EE3mmaINS_16FlashAttnBwdSm80ISB_NS_21CollectiveEpilogueBwdIS6_S8_SA_Li256ELb0ELb0ELi2EEENS_19SingleTileSchedulerILb0ELb0ELb0ELi128EEEE13SharedStorageENS1_6TensorINS1_11ArrayEngineIfLm32EEENS1_6LayoutINS2_IJNS2_IJNS3_ILi2EEESO_EEESO_NS3_ILi4EEEEEENS2_IJNS2_IJNS3_ILi1EEESO_EEESQ_NS3_ILi8EEEEEEEEEEEEbRKNSB_6ParamsERT0_S12_iNS2_IJiiiEEERT_ENKUliT_E_clIZSC_ISJ_SX_EbS10_S12_S12_iS13_S15_EUlRS16_iE_EEDaiS16_ENKUlvE1_clEv,@function
        .size           $_ZN7cutlass13device_kernelIN5flash19enable_sm80_to_sm89INS1_16FlashAttnBwdSm80INS1_25CollectiveMainloopBwdSm80ILi2ELi2EN4cute5tupleIJNS5_1CILi128EEES8_NS7_ILi64EEEEEENS_10bfloat16_tEfNS_4arch4Sm80ELb0ELb1ELb1ELb0ELb0ELb0ELb0ELb0ELi2ELi4ELi4ELi4ELb0EEENS1_21CollectiveEpilogueBwdISA_SB_SD_Li256ELb0ELb0ELi2EEENS1_19SingleTileSchedulerILb0ELb0ELb0ELi128EEEEEEEEEvNT_6ParamsE$_ZZZN5flash25CollectiveMainloopBwdSm80ILi2ELi2EN4cute5tupleIJNS1_1CILi128EEES4_NS3_ILi64EEEEEEN7cutlass10bfloat16_tEfNS7_4arch4Sm80ELb0ELb1ELb1ELb0ELb0ELb0ELb0ELb0ELi2ELi4ELi4ELi4ELb0EE3mmaINS_16FlashAttnBwdSm80ISB_NS_21CollectiveEpilogueBwdIS6_S8_SA_Li256ELb0ELb0ELi2EEENS_19SingleTileSchedulerILb0ELb0ELb0ELi128EEEE13SharedStorageENS1_6TensorINS1_11ArrayEngineIfLm32EEENS1_6LayoutINS2_IJNS2_IJNS3_ILi2EEESO_EEESO_NS3_ILi4EEEEEENS2_IJNS2_IJNS3_ILi1EEESO_EEESQ_NS3_ILi8EEEEEEEEEEEEbRKNSB_6ParamsERT0_S12_iNS2_IJiiiEEERT_ENKUliT_E_clIZSC_ISJ_SX_EbS10_S12_S12_iS13_S15_EUlRS16_iE_EEDaiS16_ENKUlvE1_clEv,($_ZN7cutlass13device_kernelIN5flash19enable_sm80_to_sm89INS1_16FlashAttnBwdSm80INS1_25CollectiveMainloopBwdSm80ILi2ELi2EN4cute5tupleIJNS5_1CILi128EEES8_NS7_ILi64EEEEEENS_10bfloat16_tEfNS_4arch4Sm80ELb0ELb1ELb1ELb0ELb0ELb0ELb0ELb0ELi2ELi4ELi4ELi4ELb0EEENS1_21CollectiveEpilogueBwdISA_SB_SD_Li256ELb0ELb0ELi2EEENS1_19SingleTileSchedulerILb0ELb0ELb0ELi128EEEEEEEEEvNT_6ParamsE$__fAtomicAdd - $_ZN7cutlass13device_kernelIN5flash19enable_sm80_to_sm89INS1_16FlashAttnBwdSm80INS1_25CollectiveMainloopBwdSm80ILi2ELi2EN4cute5tupleIJNS5_1CILi128EEES8_NS7_ILi64EEEEEENS_10bfloat16_tEfNS_4arch4Sm80ELb0ELb1ELb1ELb0ELb0ELb0ELb0ELb0ELi2ELi4ELi4ELi4ELb0EEENS1_21CollectiveEpilogueBwdISA_SB_SD_Li256ELb0ELb0ELi2EEENS1_19SingleTileSchedulerILb0ELb0ELb0ELi128EEEEEEEEEvNT_6ParamsE$_ZZZN5flash25CollectiveMainloopBwdSm80ILi2ELi2EN4cute5tupleIJNS1_1CILi128EEES4_NS3_ILi64EEEEEEN7cutlass10bfloat16_tEfNS7_4arch4Sm80ELb0ELb1ELb1ELb0ELb0ELb0ELb0ELb0ELi2ELi4ELi4ELi4ELb0EE3mmaINS_16FlashAttnBwdSm80ISB_NS_21CollectiveEpilogueBwdIS6_S8_SA_Li256ELb0ELb0ELi2EEENS_19SingleTileSchedulerILb0ELb0ELb0ELi128EEEE13SharedStorageENS1_6TensorINS1_11ArrayEngineIfLm32EEENS1_6LayoutINS2_IJNS2_IJNS3_ILi2EEESO_EEESO_NS3_ILi4EEEEEENS2_IJNS2_IJNS3_ILi1EEESO_EEESQ_NS3_ILi8EEEEEEEEEEEEbRKNSB_6ParamsERT0_S12_iNS2_IJiiiEEERT_ENKUliT_E_clIZSC_ISJ_SX_EbS10_S12_S12_iS13_S15_EUlRS16_iE_EEDaiS16_ENKUlvE1_clEv)
$_ZN7cutlass13device_kernelIN5flash19enable_sm80_to_sm89INS1_16FlashAttnBwdSm80INS1_25CollectiveMainloopBwdSm80ILi2ELi2EN4cute5tupleIJNS5_1CILi128EEES8_NS7_ILi64EEEEEENS_10bfloat16_tEfNS_4arch4Sm80ELb0ELb1ELb1ELb0ELb0ELb0ELb0ELb0ELi2ELi4ELi4ELi4ELb0EEENS1_21CollectiveEpilogueBwdISA_SB_SD_Li256ELb0ELb0ELi2EEENS1_19SingleTileSchedulerILb0ELb0ELb0ELi128EEEEEEEEEvNT_6ParamsE$_ZZZN5flash25CollectiveMainloopBwdSm80ILi2ELi2EN4cute5tupleIJNS1_1CILi128EEES4_NS3_ILi64EEEEEEN7cutlass10bfloat16_tEfNS7_4arch4Sm80ELb0ELb1ELb1ELb0ELb0ELb0ELb0ELb0ELi2ELi4ELi4ELi4ELb0EE3mmaINS_16FlashAttnBwdSm80ISB_NS_21CollectiveEpilogueBwdIS6_S8_SA_Li256ELb0ELb0ELi2EEENS_19SingleTileSchedulerILb0ELb0ELb0ELi128EEEE13SharedStorageENS1_6TensorINS1_11ArrayEngineIfLm32EEENS1_6LayoutINS2_IJNS2_IJNS3_ILi2EEESO_EEESO_NS3_ILi4EEEEEENS2_IJNS2_IJNS3_ILi1EEESO_EEESQ_NS3_ILi8EEEEEEEEEEEEbRKNSB_6ParamsERT0_S12_iNS2_IJiiiEEERT_ENKUliT_E_clIZSC_ISJ_SX_EbS10_S12_S12_iS13_S15_EUlRS16_iE_EEDaiS16_ENKUlvE1_clEv:
[----:B------:R-:W-:-:S05]  /*69160*/  IADD3 R3, R7, -c[0x0][0x20], RZ ;  /* 0x8000080007037a10 */ /* 0x000fca0007ffe0ff */
[----:B------:R-:W-:-:S05]  /*69170*/  IMAD R3, R10, 0x4, R3 ;  /* 0x000000040a037824 */ /* 0x000fca00078e0203 */
[----:B------:R1:W5:Y:S02]  /*69180*/  LDL R4, [R3] ;  /* 0x0000000003047983 */ /* 0x0003640000100800 */
[----:B-1----:R-:W-:-:S04]  /*69190*/  MOV R3, 0x0 ;  /* 0x0000000000037802 */ /* 0x002fc80000000f00 */
[----:B------:R-:W-:Y:S05]  /*691a0*/  RET.REL.NODEC R2 `(_ZN7cutlass13device_kernelIN5flash19enable_sm80_to_sm89INS1_16FlashAttnBwdSm80INS1_25CollectiveMainloopBwdSm80ILi2ELi2EN4cute5tupleIJNS5_1CILi128EEES8_NS7_ILi64EEEEEENS_10bfloat16_tEfNS_4arch4Sm80ELb0ELb1ELb1ELb0ELb0ELb0ELb0ELb0ELi2ELi4ELi4ELi4ELb0EEENS1_21CollectiveEpilogueBwdISA_SB_SD_Li256ELb0ELb0ELi2EEENS1_19SingleTileSchedulerILb0ELb0ELb0ELi128EEEEEEEEEvNT_6ParamsE) ;  /* 0xfff96e5002007950 */ /* 0x000fea0003c3ffff */
        .type           $_ZN7cutlass13device_kernelIN5flash19enable_sm80_to_sm89INS1_16FlashAttnBwdSm80INS1_25CollectiveMainloopBwdSm80ILi2ELi2EN4cute5tupleIJNS5_1CILi128EEES8_NS7_ILi64EEEEEENS_10bfloat16_tEfNS_4arch4Sm80ELb0ELb1ELb1ELb0ELb0ELb0ELb0ELb0ELi2ELi4ELi4ELi4ELb0EEENS1_21CollectiveEpilogueBwdISA_SB_SD_Li256ELb0ELb0ELi2EEENS1_19SingleTileSchedulerILb0ELb0ELb0ELi128EEEEEEEEEvNT_6ParamsE$__fAtomicAdd,@function
        .size           $_ZN7cutlass13device_kernelIN5flash19enable_sm80_to_sm89INS1_16FlashAttnBwdSm80INS1_25CollectiveMainloopBwdSm80ILi2ELi2EN4cute5tupleIJNS5_1CILi128EEES8_NS7_ILi64EEEEEENS_10bfloat16_tEfNS_4arch4Sm80ELb0ELb1ELb1ELb0ELb0ELb0ELb0ELb0ELi2ELi4ELi4ELi4ELb0EEENS1_21CollectiveEpilogueBwdISA_SB_SD_Li256ELb0ELb0ELi2EEENS1_19SingleTileSchedulerILb0ELb0ELb0ELi128EEEEEEEEEvNT_6ParamsE$__fAtomicAdd,($_ZN7cutlass13device_kernelIN5flash19enable_sm80_to_sm89INS1_16FlashAttnBwdSm80INS1_25CollectiveMainloopBwdSm80ILi2ELi2EN4cute5tupleIJNS5_1CILi128EEES8_NS7_ILi64EEEEEENS_10bfloat16_tEfNS_4arch4Sm80ELb0ELb1ELb1ELb0ELb0ELb0ELb0ELb0ELi2ELi4ELi4ELi4ELb0EEENS1_21CollectiveEpilogueBwdISA_SB_SD_Li256ELb0ELb0ELi2EEENS1_19SingleTileSchedulerILb0ELb0ELb0ELi128EEEEEEEEEvNT_6ParamsE$__umulhi - $_ZN7cutlass13device_kernelIN5flash19enable_sm80_to_sm89INS1_16FlashAttnBwdSm80INS1_25CollectiveMainloopBwdSm80ILi2ELi2EN4cute5tupleIJNS5_1CILi128EEES8_NS7_ILi64EEEEEENS_10bfloat16_tEfNS_4arch4Sm80ELb0ELb1ELb1ELb0ELb0ELb0ELb0ELb0ELi2ELi4ELi4ELi4ELb0EEENS1_21CollectiveEpilogueBwdISA_SB_SD_Li256ELb0ELb0ELi2EEENS1_19SingleTileSchedulerILb0ELb0ELb0ELi128EEEEEEEEEvNT_6ParamsE$__fAtomicAdd)
$_ZN7cutlass13device_kernelIN5flash19enable_sm80_to_sm89INS1_16FlashAttnBwdSm80INS1_25CollectiveMainloopBwdSm80ILi2ELi2EN4cute5tupleIJNS5_1CILi128EEES8_NS7_ILi64EEEEEENS_10bfloat16_tEfNS_4arch4Sm80ELb0ELb1ELb1ELb0ELb0ELb0ELb0ELb0ELi2ELi4ELi4ELi4ELb0EEENS1_21CollectiveEpilogueBwdISA_SB_SD_Li256ELb0ELb0ELi2EEENS1_19SingleTileSchedulerILb0ELb0ELb0ELi128EEEEEEEEEvNT_6ParamsE$__fAtomicAdd:
[----:B------:R-:W-:Y:S02]  /*691b0*/  ULDC.64 UR8, c[0x0][0x118] ;  /* 0x0000460000087ab9 */ /* 0x000fe40000000a00 */
[----:B------:R-:W2:Y:S01]  /*691c0*/  ATOM.E.ADD.F32.FTZ.RN.STRONG.GPU P0, RZ, [R14.64], R5 ;  /* 0x000000050eff798a */ /* 0x000ea2000810e7c8 */
[----:B------:R-:W-:Y:S02]  /*691d0*/  MOV R13, 0x0 ;  /* 0x00000000000d7802 */ /* 0x000fe40000000f00 */
[----:B------:R-:W-:Y:S02]  /*691e0*/  MOV R9, R5 ;  /* 0x0000000500097202 */ /* 0x000fe40000000f00 */
[----:B--2---:R-:W-:Y:S05]  /*691f0*/  @P0 RET.REL.NODEC R12 `(_ZN7cutlass13device_kernelIN5flash19enable_sm80_to_sm89INS1_16FlashAttnBwdSm80INS1_25CollectiveMainloopBwdSm80ILi2ELi2EN4cute5tupleIJNS5_1CILi128EEES8_NS7_ILi64EEEEEENS_10bfloat16_tEfNS_4arch4Sm80ELb0ELb1ELb1ELb0ELb0ELb0ELb0ELb0ELi2ELi4ELi4ELi4ELb0EEENS1_21CollectiveEpilogueBwdISA_SB_SD_Li256ELb0ELb0ELi2EEENS1_19SingleTileSchedulerILb0ELb0ELb0ELi128EEEEEEEEEvNT_6ParamsE) ;  /* 0xfff96e000c000950 */ /* 0x004fea0003c3ffff */
[----:B------:R-:W1:Y:S02]  /*69200*/  QSPC.E.S P0, RZ, [R14] ;  /* 0x000000000eff73aa */ /* 0x000e640000000500 */
[----:B-1----:R-:W-:Y:S05]  /*69210*/  @!P0 BRA `(.L_x_1590) ;  /* 0x0000008000008947 */ /* 0x002fea0003800000 */
[----:B------:R-:W-:-:S05]  /*69220*/  LOP3.LUT R8, R14, 0xffffff, RZ, 0xc0, !PT ;  /* 0x00ffffff0e087812 */ /* 0x000fca00078ec0ff */
.L_x_1591:
[----:B------:R-:W1:Y:S02]  /*69230*/  LDS R4, [R8] ;  /* 0x0000000008047984 */ /* 0x000e640000000800 */
[----:B-1----:R-:W-:-:S06]  /*69240*/  FADD R5, R9, R4 ;  /* 0x0000000409057221 */ /* 0x002fcc0000000000 */
[----:B------:R-:W1:Y:S02]  /*69250*/  ATOMS.CAST.SPIN R5, [R8], R4, R5 ;  /* 0x000000040805738d */ /* 0x000e640001800005 */
[----:B-1----:R-:W-:-:S13]  /*69260*/  ISETP.EQ.U32.AND P0, PT, R5, 0x1, PT ;  /* 0x000000010500780c */ /* 0x002fda0003f02070 */
[----:B------:R-:W-:Y:S05]  /*69270*/  @!P0 BRA `(.L_x_1591) ;  /* 0xffffffb000008947 */ /* 0x000fea000383ffff */
[----:B------:R-:W-:-:S04]  /*69280*/  MOV R13, 0x0 ;  /* 0x00000000000d7802 */ /* 0x000fc80000000f00 */
[----:B------:R-:W-:Y:S05]  /*69290*/  RET.REL.NODEC R12 `(_ZN7cutlass13device_kernelIN5flash19enable_sm80_to_sm89INS1_16FlashAttnBwdSm80INS1_25CollectiveMainloopBwdSm80ILi2ELi2EN4cute5tupleIJNS5_1CILi128EEES8_NS7_ILi64EEEEEENS_10bfloat16_tEfNS_4arch4Sm80ELb0ELb1ELb1ELb0ELb0ELb0ELb0ELb0ELi2ELi4ELi4ELi4ELb0EEENS1_21CollectiveEpilogueBwdISA_SB_SD_Li256ELb0ELb0ELi2EEENS1_19SingleTileSchedulerILb0ELb0ELb0ELi128EEEEEEEEEvNT_6ParamsE) ;  /* 0xfff96d600c007950 */ /* 0x000fea0003c3ffff */
.L_x_1590:
[----:B------:R-:W2:Y:S01]  /*692a0*/  LD.E R4, [R14.64] ;  /* 0x000000080e047980 */ /* 0x000ea2000c101900 */
[----:B------:R-:W-:Y:S01]  /*692b0*/  MOV R13, 0x0 ;  /* 0x00000000000d7802 */ /* 0x000fe20000000f00 */
[----:B--2---:R-:W-:-:S05]  /*692c0*/  FADD R9, R9, R4 ;  /* 0x0000000409097221 */ /* 0x004fca0000000000 */
[----:B------:R1:W-:Y:S01]  /*692d0*/  ST.E [R14.64], R9 ;  /* 0x000000090e007985 */ /* 0x0003e2000c101908 */
[----:B------:R-:W-:Y:S05]  /*692e0*/  RET.REL.NODEC R12 `(_ZN7cutlass13device_kernelIN5flash19enable_sm80_to_sm89INS1_16FlashAttnBwdSm80INS1_25CollectiveMainloopBwdSm80ILi2ELi2EN4cute5tupleIJNS5_1CILi128EEES8_NS7_ILi64EEEEEENS_10bfloat16_tEfNS_4arch4Sm80ELb0ELb1ELb1ELb0ELb0ELb0ELb0ELb0ELi2ELi4ELi4ELi4ELb0EEENS1_21CollectiveEpilogueBwdISA_SB_SD_Li256ELb0ELb0ELi2EEENS1_19SingleTileSchedulerILb0ELb0ELb0ELi128EEEEEEEEEvNT_6ParamsE) ;  /* 0xfff96d100c007950 */ /* 0x000fea0003c3ffff */
        .type           $_ZN7cutlass13device_kernelIN5flash19enable_sm80_to_sm89INS1_16FlashAttnBwdSm80INS1_25CollectiveMainloopBwdSm80ILi2ELi2EN4cute5tupleIJNS5_1CILi128EEES8_NS7_ILi64EEEEEENS_10bfloat16_tEfNS_4arch4Sm80ELb0ELb1ELb1ELb0ELb0ELb0ELb0ELb0ELi2ELi4ELi4ELi4ELb0EEENS1_21CollectiveEpilogueBwdISA_SB_SD_Li256ELb0ELb0ELi2EEENS1_19SingleTileSchedulerILb0ELb0ELb0ELi128EEEEEEEEEvNT_6ParamsE$__umulhi,@function
        .size           $_ZN7cutlass13device_kernelIN5flash19enable_sm80_to_sm89INS1_16FlashAttnBwdSm80INS1_25CollectiveMainloopBwdSm80ILi2ELi2EN4cute5tupleIJNS5_1CILi128EEES8_NS7_ILi64EEEEEENS_10bfloat16_tEfNS_4arch4Sm80ELb0ELb1ELb1ELb0ELb0ELb0ELb0ELb0ELi2ELi4ELi4ELi4ELb0EEENS1_21CollectiveEpilogueBwdISA_SB_SD_Li256ELb0ELb0ELi2EEENS1_19SingleTileSchedulerILb0ELb0ELb0ELi128EEEEEEEEEvNT_6ParamsE$__umulhi,($_ZN7cutlass13device_kernelIN5flash19enable_sm80_to_sm89INS1_16FlashAttnBwdSm80INS1_25CollectiveMainloopBwdSm80ILi2ELi2EN4cute5tupleIJNS5_1CILi128EEES8_NS7_ILi64EEEEEENS_10bfloat16_tEfNS_4arch4Sm80ELb0ELb1ELb1ELb0ELb0ELb0ELb0ELb0ELi2ELi4ELi4ELi4ELb0EEENS1_21CollectiveEpilogueBwdISA_SB_SD_Li256ELb0ELb0ELi2EEENS1_19SingleTileSchedulerILb0ELb0ELb0ELi128EEEEEEEEEvNT_6ParamsE$exp2f - $_ZN7cutlass13device_kernelIN5flash19enable_sm80_to_sm89INS1_16FlashAttnBwdSm80INS1_25CollectiveMainloopBwdSm80ILi2ELi2EN4cute5tupleIJNS5_1CILi128EEES8_NS7_ILi64EEEEEENS_10bfloat16_tEfNS_4arch4Sm80ELb0ELb1ELb1ELb0ELb0ELb0ELb0ELb0ELi2ELi4ELi4ELi4ELb0EEENS1_21CollectiveEpilogueBwdISA_SB_SD_Li256ELb0ELb0ELi2EEENS1_19SingleTileSchedulerILb0ELb0ELb0ELi128EEEEEEEEEvNT_6ParamsE$__umulhi)
$_ZN7cutlass13device_kernelIN5flash19enable_sm80_to_sm89INS1_16FlashAttnBwdSm80INS1_25CollectiveMainloopBwdSm80ILi2ELi2EN4cute5tupleIJNS5_1CILi128EEES8_NS7_ILi64EEEEEENS_10bfloat16_tEfNS_4arch4Sm80ELb0ELb1ELb1ELb0ELb0ELb0ELb0ELb0ELi2ELi4ELi4ELi4ELb0EEENS1_21CollectiveEpilogueBwdISA_SB_SD_Li256ELb0ELb0ELi2EEENS1_19SingleTileSchedulerILb0ELb0ELb0ELi128EEEEEEEEEvNT_6ParamsE$__umulhi:
[----:B------:R-:W-:Y:S01]  /*692f0*/  MOV R8, R2 ;  /* 0x0000000200087202 */ /* 0x000fe20000000f00 */
[----:B------:R-:W-:Y:S01]  /*69300*/  IMAD.HI.U32 R6, R7, R6, RZ ;  /* 0x0000000607067227 */ /* 0x000fe200078e00ff */
[----:B------:R-:W-:-:S04]  /*69310*/  MOV R9, 0x0 ;  /* 0x0000000000097802 */ /* 0x000fc80000000f00 */
[----:B------:R-:W-:Y:S05]  /*69320*/  RET.REL.NODEC R8 `(_ZN7cutlass13device_kernelIN5flash19enable_sm80_to_sm89INS1_16FlashAttnBwdSm80INS1_25CollectiveMainloopBwdSm80ILi2ELi2EN4cute5tupleIJNS5_1CILi128EEES8_NS7_ILi64EEEEEENS_10bfloat16_tEfNS_4arch4Sm80ELb0ELb1ELb1ELb0ELb0ELb0ELb0ELb0ELi2ELi4ELi4ELi4ELb0EEENS1_21CollectiveEpilogueBwdISA_SB_SD_Li256ELb0ELb0ELi2EEENS1_19SingleTileSchedulerILb0ELb0ELb0ELi128EEEEEEEEEvNT_6ParamsE) ;  /* 0xfff96cd008007950 */ /* 0x000fea0003c3ffff */
        .type           $_ZN7cutlass13device_kernelIN5flash19enable_sm80_to_sm89INS1_16FlashAttnBwdSm80INS1_25CollectiveMainloopBwdSm80ILi2ELi2EN4cute5tupleIJNS5_1CILi128EEES8_NS7_ILi64EEEEEENS_10bfloat16_tEfNS_4arch4Sm80ELb0ELb1ELb1ELb0ELb0ELb0ELb0ELb0ELi2ELi4ELi4ELi4ELb0EEENS1_21CollectiveEpilogueBwdISA_SB_SD_Li256ELb0ELb0ELi2EEENS1_19SingleTileSchedulerILb0ELb0ELb0ELi128EEEEEEEEEvNT_6ParamsE$exp2f,@function
        .size           $_ZN7cutlass13device_kernelIN5flash19enable_sm80_to_sm89INS1_16FlashAttnBwdSm80INS1_25CollectiveMainloopBwdSm80ILi2ELi2EN4cute5tupleIJNS5_1CILi128EEES8_NS7_ILi64EEEEEENS_10bfloat16_tEfNS_4arch4Sm80ELb0ELb1ELb1ELb0ELb0ELb0ELb0ELb0ELi2ELi4ELi4ELi4ELb0EEENS1_21CollectiveEpilogueBwdISA_SB_SD_Li256ELb0ELb0ELi2EEENS1_19SingleTileSchedulerILb0ELb0ELb0ELi128EEEEEEEEEvNT_6ParamsE$exp2f,($_ZN7cutlass13device_kernelIN5flash19enable_sm80_to_sm89INS1_16FlashAttnBwdSm80INS1_25CollectiveMainloopBwdSm80ILi2ELi2EN4cute5tupleIJNS5_1CILi128EEES8_NS7_ILi64EEEEEENS_10bfloat16_tEfNS_4arch4Sm80ELb0ELb1ELb1ELb0ELb0ELb0ELb0ELb0ELi2ELi4ELi4ELi4ELb0EEENS1_21CollectiveEpilogueBwdISA_SB_SD_Li256ELb0ELb0ELi2EEENS1_19SingleTileSchedulerILb0ELb0ELb0ELi128EEEEEEEEEvNT_6ParamsE$min - $_ZN7cutlass13device_kernelIN5flash19enable_sm80_to_sm89INS1_16FlashAttnBwdSm80INS1_25CollectiveMainloopBwdSm80ILi2ELi2EN4cute5tupleIJNS5_1CILi128EEES8_NS7_ILi64EEEEEENS_10bfloat16_tEfNS_4arch4Sm80ELb0ELb1ELb1ELb0ELb0ELb0ELb0ELb0ELi2ELi4ELi4ELi4ELb0EEENS1_21CollectiveEpilogueBwdISA_SB_SD_Li256ELb0ELb0ELi2EEENS1_19SingleTileSchedulerILb0ELb0ELb0ELi128EEEEEEEEEvNT_6ParamsE$exp2f)
$_ZN7cutlass13device_kernelIN5flash19enable_sm80_to_sm89INS1_16FlashAttnBwdSm80INS1_25CollectiveMainloopBwdSm80ILi2ELi2EN4cute5tupleIJNS5_1CILi128EEES8_NS7_ILi64EEEEEENS_10bfloat16_tEfNS_4arch4Sm80ELb0ELb1ELb1ELb0ELb0ELb0ELb0ELb0ELi2ELi4ELi4ELi4ELb0EEENS1_21CollectiveEpilogueBwdISA_SB_SD_Li256ELb0ELb0ELi2EEENS1_19SingleTileSchedulerILb0ELb0ELb0ELi128EEEEEEEEEvNT_6ParamsE$exp2f:
[----:B------:R-:W1:Y:S01]  /*69330*/  MUFU.EX2 R6, R6 ;  /* 0x0000000600067308 */ /* 0x000e620000000800 */
[----:B------:R-:W-:-:S04]  /*69340*/  MOV R3, 0x0 ;  /* 0x0000000000037802 */ /* 0x000fc80000000f00 */
[----:B------:R-:W-:Y:S05]  /*69350*/  RET.REL.NODEC R2 `(_ZN7cutlass13device_kernelIN5flash19enable_sm80_to_sm89INS1_16FlashAttnBwdSm80INS1_25CollectiveMainloopBwdSm80ILi2ELi2EN4cute5tupleIJNS5_1CILi128EEES8_NS7_ILi64EEEEEENS_10bfloat16_tEfNS_4arch4Sm80ELb0ELb1ELb1ELb0ELb0ELb0ELb0ELb0ELi2ELi4ELi4ELi4ELb0EEENS1_21CollectiveEpilogueBwdISA_SB_SD_Li256ELb0ELb0ELi2EEENS1_19SingleTileSchedulerILb0ELb0ELb0ELi128EEEEEEEEEvNT_6ParamsE) ;  /* 0xfff96ca002007950 */ /* 0x000fea0003c3ffff */
        .type           $_ZN7cutlass13device_kernelIN5flash19enable_sm80_to_sm89INS1_16FlashAttnBwdSm80INS1_25CollectiveMainloopBwdSm80ILi2ELi2EN4cute5tupleIJNS5_1CILi128EEES8_NS7_ILi64EEEEEENS_10bfloat16_tEfNS_4arch4Sm80ELb0ELb1ELb1ELb0ELb0ELb0ELb0ELb0ELi2ELi4ELi4ELi4ELb0EEENS1_21CollectiveEpilogueBwdISA_SB_SD_Li256ELb0ELb0ELi2EEENS1_19SingleTileSchedulerILb0ELb0ELb0ELi128EEEEEEEEEvNT_6ParamsE$min,@function
        .size           $_ZN7cutlass13device_kernelIN5flash19enable_sm80_to_sm89INS1_16FlashAttnBwdSm80INS1_25CollectiveMainloopBwdSm80ILi2ELi2EN4cute5tupleIJNS5_1CILi128EEES8_NS7_ILi64EEEEEENS_10bfloat16_tEfNS_4arch4Sm80ELb0ELb1ELb1ELb0ELb0ELb0ELb0ELb0ELi2ELi4ELi4ELi4ELb0EEENS1_21CollectiveEpilogueBwdISA_SB_SD_Li256ELb0ELb0ELi2EEENS1_19SingleTileSchedulerILb0ELb0ELb0ELi128EEEEEEEEEvNT_6ParamsE$min,(.L_x_8437 - $_ZN7cutlass13device_kernelIN5flash19enable_sm80_to_sm89INS1_16FlashAttnBwdSm80INS1_25CollectiveMainloopBwdSm80ILi2ELi2EN4cute5tupleIJNS5_1CILi128EEES8_NS7_ILi64EEEEEENS_10bfloat16_tEfNS_4arch4Sm80ELb0ELb1ELb1ELb0ELb0ELb0ELb0ELb0ELi2ELi4ELi4ELi4ELb0EEENS1_21CollectiveEpilogueBwdISA_SB_SD_Li256ELb0ELb0ELi2EEENS1_19SingleTileSchedulerILb0ELb0ELb0ELi128EEEEEEEEEvNT_6ParamsE$min)
$_ZN7cutlass13device_kernelIN5flash19enable_sm80_to_sm89INS1_16FlashAttnBwdSm80INS1_25CollectiveMainloopBwdSm80ILi2ELi2EN4cute5tupleIJNS5_1CILi128EEES8_NS7_ILi64EEEEEENS_10bfloat16_tEfNS_4arch4Sm80ELb0ELb1ELb1ELb0ELb0ELb0ELb0ELb0ELi2ELi4ELi4ELi4ELb0EEENS1_21CollectiveEpilogueBwdISA_SB_SD_Li256ELb0ELb0ELi2EEENS1_19SingleTileSchedulerILb0ELb0ELb0ELi128EEEEEEEEEvNT_6ParamsE$min:
[----:B------:R-:W-:Y:S02]  /*69360*/  MOV R9, 0x0 ;  /* 0x0000000000097802 */ /* 0x000fe40000000f00 */
[----:B------:R-:W-:Y:S02]  /*69370*/  IMNMX R2, R2, R55, PT ;  /* 0x0000003702027217 */ /* 0x000fe40003800200 */
[----:B------:R-:W-:Y:S05]  /*69380*/  RET.REL.NODEC R8 `(_ZN7cutlass13device_kernelIN5flash19enable_sm80_to_sm89INS1_16FlashAttnBwdSm80INS1_25CollectiveMainloopBwdSm80ILi2ELi2EN4cute5tupleIJNS5_1CILi128EEES8_NS7_ILi64EEEEEENS_10bfloat16_tEfNS_4arch4Sm80ELb0ELb1ELb1ELb0ELb0ELb0ELb0ELb0ELi2ELi4ELi4ELi4ELb0EEENS1_21CollectiveEpilogueBwdISA_SB_SD_Li256ELb0ELb0ELi2EEENS1_19SingleTileSchedulerILb0ELb0ELb0ELi128EEEEEEEEEvNT_6ParamsE) ;  /* 0xfff96c7008007950 */ /* 0x000fea0003c3ffff */
.L_x_1592:
        /* <DEDUP_REMOVED lines=15> */
.L_x_8437:


//--------------------- .text._ZN7cutlass13device_kernelIN5flash19enable_sm80_to_sm89INS1_16FlashAttnBwdSm80INS1_25CollectiveMainloopBwdSm80ILi2ELi2EN4cute5tupleIJNS5_1CILi128EEES8_NS7_ILi64EEEEEENS_10bfloat16_tEfNS_4arch4Sm80ELb0ELb1ELb1ELb0ELb1ELb0ELb0ELb0ELi2ELi4ELi4ELi4ELb0EEENS1_21CollectiveEpilogueBwdISA_SB_SD_Li256ELb0ELb0ELi2EEENS1_19SingleTileSchedulerILb0ELb0ELb0ELi128EEEEEEEEEvNT_6ParamsE --------------------------
	.section	.text._ZN7cutlass13device_kernelIN5flash19enable_sm80_to_sm89INS1_16FlashAttnBwdSm80INS1_25CollectiveMainloopBwdSm80ILi2ELi2EN4cute5tupleIJNS5_1CILi128EEES8_NS7_ILi64EEEEEENS_10bfloat16_tEfNS_4arch4Sm80ELb0ELb1ELb1ELb0ELb1ELb0ELb0ELb0ELi2ELi4ELi4ELi4ELb0EEENS1_21CollectiveEpilogueBwdISA_SB_SD_Li256ELb0ELb0ELi2EEENS1_19SingleTileSchedulerILb0ELb0ELb0ELi128EEEEEEEEEvNT_6ParamsE,"ax",@progbits
	.sectioninfo	@"SHI_REGISTERS=128"
	.align	128
.text._ZN7cutlass13device_kernelIN5flash19enable_sm80_to_sm89INS1_16FlashAttnBwdSm80INS1_25CollectiveMainloopBwdSm80ILi2ELi2EN4cute5tupleIJNS5_1CILi128EEES8_NS7_ILi64EEEEEENS_10bfloat16_tEfNS_4arch4Sm80ELb0ELb1ELb1ELb0ELb1ELb0ELb0ELb0ELi2ELi4ELi4ELi4ELb0EEENS1_21CollectiveEpilogueBwdISA_SB_SD_Li256ELb0ELb0ELi2EEENS1_19SingleTileSchedulerILb0ELb0ELb0ELi128EEEEEEEEEvNT_6ParamsE:
        .type           _ZN7cutlass13device_kernelIN5flash19enable_sm80_to_sm89INS1_16FlashAttnBwdSm80INS1_25CollectiveMainloopBwdSm80ILi2ELi2EN4cute5tupleIJNS5_1CILi128EEES8_NS7_ILi64EEEEEENS_10bfloat16_tEfNS_4arch4Sm80ELb0ELb1ELb1ELb0ELb1ELb0ELb0ELb0ELi2ELi4ELi4ELi4ELb0EEENS1_21CollectiveEpilogueBwdISA_SB_SD_Li256ELb0ELb0ELi2EEENS1_19SingleTileSchedulerILb0ELb0ELb0ELi128EEEEEEEEEvNT_6ParamsE,@function
        .size           _ZN7cutlass13device_kernelIN5flash19enable_sm80_to_sm89INS1_16FlashAttnBwdSm80INS1_25CollectiveMainloopBwdSm80ILi2ELi2EN4cute5tupleIJNS5_1CILi128EEES8_NS7_ILi64EEEEEENS_10bfloat16_tEfNS_4arch4Sm80ELb0ELb1ELb1ELb0ELb1ELb0ELb0ELb0ELi2ELi4ELi4ELi4ELb0EEENS1_21CollectiveEpilogueBwdISA_SB_SD_Li256ELb0ELb0ELi2EEENS1_19SingleTileSchedulerILb0ELb0ELb0ELi128EEEEEEEEEvNT_6ParamsE,(.L_x_8837 - _ZN7cutlass13device_kernelIN5flash19enable_sm80_to_sm89INS1_16FlashAttnBwdSm80INS1_25CollectiveMainloopBwdSm80ILi2ELi2EN4cute5tupleIJNS5_1CILi128EEES8_NS7_ILi64EEEEEENS_10bfloat16_tEfNS_4arch4Sm80ELb0ELb1ELb1ELb0ELb1ELb0ELb0ELb0ELi2ELi4ELi4ELi4ELb0EEENS1_21CollectiveEpilogueBwdISA_SB_SD_Li256ELb0ELb0ELi2EEENS1_19SingleTileSchedulerILb0ELb0ELb0ELi128EEEEEEEEEvNT_6ParamsE)
        .other          _ZN7cutlass13device_kernelIN5flash19enable_sm80_to_sm89INS1_16FlashAttnBwdSm80INS1_25CollectiveMainloopBwdSm80ILi2ELi2EN4cute5tupleIJNS5_1CILi128EEES8_NS7_ILi64EEEEEENS_10bfloat16_tEfNS_4arch4Sm80ELb0ELb1ELb1ELb0ELb1ELb0ELb0ELb0ELi2ELi4ELi4ELi4ELb0EEENS1_21CollectiveEpilogueBwdISA_SB_SD_Li256ELb0ELb0ELi2EEENS1_19SingleTileSchedulerILb0ELb0ELb0ELi128EEEEEEEEEvNT_6ParamsE,@"STO_CUDA_ENTRY STV_DEFAULT"
_ZN7cutlass13device_kernelIN5flash19enable_sm80_to_sm89INS1_16FlashAttnBwdSm80INS1_25CollectiveMainloopBwdSm80ILi2ELi2EN4cute5tupleIJNS5_1CILi128EEES8_NS7_ILi64EEEEEENS_10bfloat16_tEfNS_4arch4Sm80ELb0ELb1ELb1ELb0ELb1ELb0ELb0ELb0ELi2ELi4ELi4ELi4ELb0EEENS1_21CollectiveEpilogueBwdISA_SB_SD_Li256ELb0ELb0ELi2EEENS1_19SingleTileSchedulerILb0ELb0ELb0ELi128EEEEEEEEEvNT_6ParamsE:
        /* <DEDUP_REMOVED lines=46> */
.L_x_1593:
[----:B------:R-:W-:-:S04]  /*02e0*/  MOV R3, R26 ;  /* 0x0000001a00037202 */ /* 0x000fc80000000f00 */
.L_x_1594:
        /* <DEDUP_REMOVED lines=787> */
.L_x_1597:
[----:B--2---:R-:W-:Y:S05]  /*3420*/  BSYNC B0 ;  /* 0x0000000000007941 */ /* 0x004fea0003800000 */
.L_x_1596:
        /* <DEDUP_REMOVED lines=311> */
.L_x_1601:
[----:B-1----:R-:W-:Y:S02]  /*47a0*/  MOV R32, 0x47c0 ;  /* 0x000047c000207802 */ /* 0x002fe40000000f00 */
[----:B------:R-:W-:Y:S05]  /*47b0*/  CALL.REL.NOINC `($_ZN7cutlass13device_kernelIN5flash19enable_sm80_to_sm89INS1_16FlashAttnBwdSm80INS1_25CollectiveMainloopBwdSm80ILi2ELi2EN4cute5tupleIJNS5_1CILi128EEES8_NS7_ILi64EEEEEENS_10bfloat16_tEfNS_4arch4Sm80ELb0ELb1ELb1ELb0ELb1ELb0ELb0ELb0ELi2ELi4ELi4ELi4ELb0EEENS1_21CollectiveEpilogueBwdISA_SB_SD_Li256ELb0ELb0ELi2EEENS1_19SingleTileSchedulerILb0ELb0ELb0ELi128EEEEEEEEEvNT_6ParamsE$_ZZN5flash25CollectiveMainloopBwdSm80ILi2ELi2EN4cute5tupleIJNS1_1CILi128EEES4_NS3_ILi64EEEEEEN7cutlass10bfloat16_tEfNS7_4arch4Sm80ELb0ELb1ELb1ELb0ELb1ELb0ELb0ELb0ELi2ELi4ELi4ELi4ELb0EE3mmaINS_16FlashAttnBwdSm80ISB_NS_21CollectiveEpilogueBwdIS6_S8_SA_Li256ELb0ELb0ELi2EEENS_19SingleTileSchedulerILb0ELb0ELb0ELi128EEEE13SharedStorageENS1_6TensorINS1_11ArrayEngineIfLm32EEENS1_6LayoutINS2_IJNS2_IJNS3_ILi2EEESO_EEESO_NS3_ILi4EEEEEENS2_IJNS2_IJNS3_ILi1EEESO_EEESQ_NS3_ILi8EEEEEEEEEEEEbRKNSB_6ParamsERT0_S12_iNS2_IJiiiEEERT_ENKUliT_E_clIZSC_ISJ_SX_EbS10_S12_S12_iS13_S15_EUlRS16_iE_EEDaiS16_) ;  /* 0x00010bd000007944 */ /* 0x000fea0003c00000 */
[----:B---3--:R-:W2:Y:S02]  /*47c0*/  LDL R2, [R1+0x430] ;  /* 0x0004300001027983 */ /* 0x008ea40000100800 */
[----:B--2---:R-:W-:-:S04]  /*47d0*/  IADD3 R2, R2, 0x1, RZ ;  /* 0x0000000102027810 */ /* 0x004fc80007ffe0ff */
[----:B------:R-:W-:Y:S01]  /*47e0*/  ISETP.GE.AND P0, PT, R2, R41, PT ;  /* 0x000000290200720c */ /* 0x000fe20003f06270 */
[----:B------:R1:W-:-:S12]  /*47f0*/  STL [R1+0x430], R2 ;  /* 0x0004300201007387 */ /* 0x0003d80000100800 */
[----:B------:R-:W-:Y:S05]  /*4800*/  @!P0 BRA `(.L_x_1601) ;  /* 0xffffff9000008947 */ /* 0x000fea000383ffff */
[----:B------:R-:W-:Y:S05]  /*4810*/  BSYNC B3 ;  /* 0x0000000000037941 */ /* 0x000fea0003800000 */
.L_x_1600:
        /* <DEDUP_REMOVED lines=8> */
.L_x_1599:
[----:B------:R-:W-:Y:S05]  /*48a0*/  BSYNC B4 ;  /* 0x0000000000047941 */ /* 0x000fea0003800000 */
.L_x_1598:
        /* <DEDUP_REMOVED lines=41> */
.L_x_1595:
        /* <DEDUP_REMOVED lines=159> */
.L_x_1604:
[----:B------:R-:W-:Y:S05]  /*5530*/  BSYNC B0 ;  /* 0x0000000000007941 */ /* 0x000fea0003800000 */
.L_x_1603:
        /* <DEDUP_REMOVED lines=16> */
.L_x_1606:
[----:B------:R-:W-:Y:S05]  /*5640*/  BSYNC B0 ;  /* 0x0000000000007941 */ /* 0x000fea0003800000 */
.L_x_1605:
        /* <DEDUP_REMOVED lines=16> */
.L_x_1608:
[----:B------:R-:W-:Y:S05]  /*5750*/  BSYNC B0 ;  /* 0x0000000000007941 */ /* 0x000fea0003800000 */
.L_x_1607:
        /* <DEDUP_REMOVED lines=16> */
.L_x_1610:
[----:B------:R-:W-:Y:S05]  /*5860*/  BSYNC B0 ;  /* 0x0000000000007941 */ /* 0x000fea0003800000 */
.L_x_1609:
        /* <DEDUP_REMOVED lines=19> */
.L_x_1612:
[----:B------:R-:W-:Y:S05]  /*59a0*/  BSYNC B0 ;  /* 0x0000000000007941 */ /* 0x000fea0003800000 */
.L_x_1611:
        /* <DEDUP_REMOVED lines=14> */
.L_x_1614:
[----:B------:R-:W-:Y:S05]  /*5a90*/  BSYNC B0 ;  /* 0x0000000000007941 */ /* 0x000fea0003800000 */
.L_x_1613:
        /* <DEDUP_REMOVED lines=14> */
.L_x_1616:
[----:B------:R-:W-:Y:S05]  /*5b80*/  BSYNC B0 ;  /* 0x0000000000007941 */ /* 0x000fea0003800000 */
.L_x_1615:
        /* <DEDUP_REMOVED lines=13> */
.L_x_1602:
        /* <DEDUP_REMOVED lines=35> */
.L_x_1618:
[----:B------:R-:W-:Y:S05]  /*5e90*/  BSYNC B0 ;  /* 0x0000000000007941 */ /* 0x000fea0003800000 */
.L_x_1617:
        /* <DEDUP_REMOVED lines=16> */
.L_x_1620:
[----:B------:R-:W-:Y:S05]  /*5fa0*/  BSYNC B0 ;  /* 0x0000000000007941 */ /* 0x000fea0003800000 */
.L_x_1619:
        /* <DEDUP_REMOVED lines=16> */
.L_x_1622:
[----:B------:R-:W-:Y:S05]  /*60b0*/  BSYNC B0 ;  /* 0x0000000000007941 */ /* 0x000fea0003800000 */
.L_x_1621:
        /* <DEDUP_REMOVED lines=15> */
.L_x_1624:
[----:B------:R-:W-:Y:S05]  /*61b0*/  BSYNC B0 ;  /* 0x0000000000007941 */ /* 0x000fea0003800000 */
.L_x_1623:
        /* <DEDUP_REMOVED lines=19> */
.L_x_1626:
[----:B------:R-:W-:Y:S05]  /*62f0*/  BSYNC B0 ;  /* 0x0000000000007941 */ /* 0x000fea0003800000 */
.L_x_1625:
        /* <DEDUP_REMOVED lines=14> */
.L_x_1628:
[----:B------:R-:W-:Y:S05]  /*63e0*/  BSYNC B0 ;  /* 0x0000000000007941 */ /* 0x000fea0003800000 */
.L_x_1627:
        /* <DEDUP_REMOVED lines=14> */
.L_x_1630:
[----:B------:R-:W-:Y:S05]  /*64d0*/  BSYNC B0 ;  /* 0x0000000000007941 */ /* 0x000fea0003800000 */
.L_x_1629:
        /* <DEDUP_REMOVED lines=13> */
        .type           $_ZN7cutlass13device_kernelIN5flash19enable_sm80_to_sm89INS1_16FlashAttnBwdSm80INS1_25CollectiveMainloopBwdSm80ILi2ELi2EN4cute5tupleIJNS5_1CILi128EEES8_NS7_ILi64EEEEEENS_10bfloat16_tEfNS_4arch4Sm80ELb0ELb1ELb1ELb0ELb1ELb0ELb0ELb0ELi2ELi4ELi4ELi4ELb0EEENS1_21CollectiveEpilogueBwdISA_SB_SD_Li256ELb0ELb0ELi2EEENS1_19SingleTileSchedulerILb0ELb0ELb0ELi128EEEEEEEEEvNT_6ParamsE$_ZN4cute12iter_adaptorIPKN7cutlass10bfloat16_tENS_8gmem_ptrIS4_EEEC2ES4_,@function
        .size           $_ZN7cutlass13device_kernelIN5flash19enable_sm80_to_sm89INS1_16FlashAttnBwdSm80INS1_25CollectiveMainloopBwdSm80ILi2ELi2EN4cute5tupleIJNS5_1CILi128EEES8_NS7_ILi64EEEEEENS_10bfloat16_tEfNS_4arch4Sm80ELb0ELb1ELb1ELb0ELb1ELb0ELb0ELb0ELi2ELi4ELi4ELi4ELb0EEENS1_21CollectiveEpilogueBwdISA_SB_SD_Li256ELb0ELb0ELi2EEENS1_19SingleTileSchedulerILb0ELb0ELb0ELi128EEEEEEEEEvNT_6ParamsE$_ZN4cute12iter_adaptorIPKN7cutlass10bfloat16_tENS_8gmem_ptrIS4_EEEC2ES4_,($_ZN7cutlass13device_kernelIN5flash19enable_sm80_to_sm89INS1_16FlashAttnBwdSm80INS1_25CollectiveMainloopBwdSm80ILi2ELi2EN4cute5tupleIJNS5_1CILi128EEES8_NS7_ILi64EEEEEENS_10bfloat16_tEfNS_4arch4Sm80ELb0ELb1ELb1ELb0ELb1ELb0ELb0ELb0ELi2ELi4ELi4ELi4ELb0EEENS1_21CollectiveEpilogueBwdISA_SB_SD_Li256ELb0ELb0ELi2EEENS1_19SingleTileSchedulerILb0ELb0ELb0ELi128EEEEEEEEEvNT_6ParamsE$_ZN4cute12iter_adaptorIPKN7cutlass9uint128_tENS_8gmem_ptrIS4_EEEC2ES4_ - $_ZN7cutlass13device_kernelIN5flash19enable_sm80_to_sm89INS1_16FlashAttnBwdSm80INS1_25CollectiveMainloopBwdSm80ILi2ELi2EN4cute5tupleIJNS5_1CILi128EEES8_NS7_ILi64EEEEEENS_10bfloat16_tEfNS_4arch4Sm80ELb0ELb1ELb1ELb0ELb1ELb0ELb0ELb0ELi2ELi4ELi4ELi4ELb0EEENS1_21CollectiveEpilogueBwdISA_SB_SD_Li256ELb0ELb0ELi2EEENS1_19SingleTileSchedulerILb0ELb0ELb0ELi128EEEEEEEEEvNT_6ParamsE$_ZN4cute12iter_adaptorIPKN7cutlass10bfloat16_tENS_8gmem_ptrIS4_EEEC2ES4_)
$_ZN7cutlass13device_kernelIN5flash19enable_sm80_to_sm89INS1_16FlashAttnBwdSm80INS1_25CollectiveMainloopBwdSm80ILi2ELi2EN4cute5tupleIJNS5_1CILi128EEES8_NS7_ILi64EEEEEENS_10bfloat16_tEfNS_4arch4Sm80ELb0ELb1ELb1ELb0ELb1ELb0ELb0ELb0ELi2ELi4ELi4ELi4ELb0EEENS1_21CollectiveEpilogueBwdISA_SB_SD_Li256ELb0ELb0ELi2EEENS1_19SingleTileSchedulerILb0ELb0ELb0ELi128EEEEEEEEEvNT_6ParamsE$_ZN4cute12iter_adaptorIPKN7cutlass10bfloat16_tENS_8gmem_ptrIS4_EEEC2ES4_:
[----:B------:R-:W-:Y:S01]  /*65b0*/  IADD3 R5, R83, -c[0x0][0x20], RZ ;  /* 0x8000080053057a10 */ /* 0x000fe20007ffe0ff */
[----:B------:R-:W-:Y:S01]  /*65c0*/  IMAD.MOV.U32 R80, RZ, RZ, R4 ;  /* 0x000000ffff507224 */ /* 0x000fe200078e0004 */
[----:B------:R-:W-:Y:S01]  /*65d0*/  MOV R81, R11 ;  /* 0x0000000b00517202 */ /* 0x000fe20000000f00 */
[----:B------:R-:W-:-:S04]  /*65e0*/  IMAD.MOV.U32 R11, RZ, RZ, 0x0 ;  /* 0x00000000ff0b7424 */ /* 0x000fc800078e00ff */
[----:B------:R1:W-:Y:S01]  /*65f0*/  STL.64 [R5], R80 ;  /* 0x0000005005007387 */ /* 0x0003e20000100a00 */
[----:B------:R-:W-:Y:S05]  /*6600*/  RET.REL.NODEC R10 `(_ZN7cutlass13device_kernelIN5flash19enable_sm80_to_sm89INS1_16FlashAttnBwdSm80INS1_25CollectiveMainloopBwdSm80ILi2ELi2EN4cute5tupleIJNS5_1CILi128EEES8_NS7_ILi64EEEEEENS_10bfloat16_tEfNS_4arch4Sm80ELb0ELb1ELb1ELb0ELb1ELb0ELb0ELb0ELi2ELi4ELi4ELi4ELb0EEENS1_21CollectiveEpilogueBwdISA_SB_SD_Li256ELb0ELb0ELi2EEENS1_19SingleTileSchedulerILb0ELb0ELb0ELi128EEEEEEEEEvNT_6ParamsE) ;  /* 0xffff99f00a007950 */ /* 0x000fea0003c3ffff */
        .type           $_ZN7cutlass13device_kernelIN5flash19enable_sm80_to_sm89INS1_16FlashAttnBwdSm80INS1_25CollectiveMainloopBwdSm80ILi2ELi2EN4cute5tupleIJNS5_1CILi128EEES8_NS7_ILi64EEEEEENS_10bfloat16_tEfNS_4arch4Sm80ELb0ELb1ELb1ELb0ELb1ELb0ELb0ELb0ELi2ELi4ELi4ELi4ELb0EEENS1_21CollectiveEpilogueBwdISA_SB_SD_Li256ELb0ELb0ELi2EEENS1_19SingleTileSchedulerILb0ELb0ELb0ELi128EEEEEEEEEvNT_6ParamsE$_ZN4cute12iter_adaptorIPKN7cutlass9uint128_tENS_8gmem_ptrIS4_EEEC2ES4_,@function
        .size           $_ZN7cutlass13device_kernelIN5flash19enable_sm80_to_sm89INS1_16FlashAttnBwdSm80INS1_25CollectiveMainloopBwdSm80ILi2ELi2EN4cute5tupleIJNS5_1CILi128EEES8_NS7_ILi64EEEEEENS_10bfloat16_tEfNS_4arch4Sm80ELb0ELb1ELb1ELb0ELb1ELb0ELb0ELb0ELi2ELi4ELi4ELi4ELb0EEENS1_21CollectiveEpilogueBwdISA_SB_SD_Li256ELb0ELb0ELi2EEENS1_19SingleTileSchedulerILb0ELb0ELb0ELi128EEEEEEEEEvNT_6ParamsE$_ZN4cute12iter_adaptorIPKN7cutlass9uint128_tENS_8gmem_ptrIS4_EEEC2ES4_,($_ZN7cutlass13device_kernelIN5flash19enable_sm80_to_sm89INS1_16FlashAttnBwdSm80INS1_25CollectiveMainloopBwdSm80ILi2ELi2EN4cute5tupleIJNS5_1CILi128EEES8_NS7_ILi64EEEEEENS_10bfloat16_tEfNS_4arch4Sm80ELb0ELb1ELb1ELb0ELb1ELb0ELb0ELb0ELi2ELi4ELi4ELi4ELb0EEENS1_21CollectiveEpilogueBwdISA_SB_SD_Li256ELb0ELb0ELi2EEENS1_19SingleTileSchedulerILb0ELb0ELb0ELi128EEEEEEEEEvNT_6ParamsE$_ZN4cute12iter_adaptorIPKfNS_8gmem_ptrIS2_EEEC2ES2_ - $_ZN7cutlass13device_kernelIN5flash19enable_sm80_to_sm89INS1_16FlashAttnBwdSm80INS1_25CollectiveMainloopBwdSm80ILi2ELi2EN4cute5tupleIJNS5_1CILi128EEES8_NS7_ILi64EEEEEENS_10bfloat16_tEfNS_4arch4Sm80ELb0ELb1ELb1ELb0ELb1ELb0ELb0ELb0ELi2ELi4ELi4ELi4ELb0EEENS1_21CollectiveEpilogueBwdISA_SB_SD_Li256ELb0ELb0ELi2EEENS1_19SingleTileSchedulerILb0ELb0ELb0ELi128EEEEEEEEEvNT_6ParamsE$_ZN4cute12iter_adaptorIPKN7cutlass9uint128_tENS_8gmem_ptrIS4_EEEC2ES4_)
$_ZN7cutlass13device_kernelIN5flash19enable_sm80_to_sm89INS1_16FlashAttnBwdSm80INS1_25CollectiveMainloopBwdSm80ILi2ELi2EN4cute5tupleIJNS5_1CILi128EEES8_NS7_ILi64EEEEEENS_10bfloat16_tEfNS_4arch4Sm80ELb0ELb1ELb1ELb0ELb1ELb0ELb0ELb0ELi2ELi4ELi4ELi4ELb0EEENS1_21CollectiveEpilogueBwdISA_SB_SD_Li256ELb0ELb0ELi2EEENS1_19SingleTileSchedulerILb0ELb0ELb0ELi128EEEEEEEEEvNT_6ParamsE$_ZN4cute12iter_adaptorIPKN7cutlass9uint128_tENS_8gmem_ptrIS4_EEEC2ES4_:
[----:B------:R-:W-:Y:S02]  /*6610*/  IADD3 R4, R83, -c[0x0][0x20], RZ ;  /* 0x8000080053047a10 */ /* 0x000fe40007ffe0ff */
[----:B------:R-:W-:-:S03]  /*6620*/  MOV R81, 0x0 ;  /* 0x0000000000517802 */ /* 0x000fc60000000f00 */
[----:B------:R1:W-:Y:S01]  /*6630*/  STL.64 [R4], R2 ;  /* 0x0000000204007387 */ /* 0x0003e20000100a00 */
[----:B------:R-:W-:Y:S05]  /*6640*/  RET.REL.NODEC R80 `(_ZN7cutlass13device_kernelIN5flash19enable_sm80_to_sm89INS1_16FlashAttnBwdSm80INS1_25CollectiveMainloopBwdSm80ILi2ELi2EN4cute5tupleIJNS5_1CILi128EEES8_NS7_ILi64EEEEEENS_10bfloat16_tEfNS_4arch4Sm80ELb0ELb1ELb1ELb0ELb1ELb0ELb0ELb0ELi2ELi4ELi4ELi4ELb0EEENS1_21CollectiveEpilogueBwdISA_SB_SD_Li256ELb0ELb0ELi2EEENS1_19SingleTileSchedulerILb0ELb0ELb0ELi128EEEEEEEEEvNT_6ParamsE) ;  /* 0xffff99b050007950 */ /* 0x000fea0003c3ffff */
        .type           $_ZN7cutlass13device_kernelIN5flash19enable_sm80_to_sm89INS1_16FlashAttnBwdSm80INS1_25CollectiveMainloopBwdSm80ILi2ELi2EN4cute5tupleIJNS5_1CILi128EEES8_NS7_ILi64EEEEEENS_10bfloat16_tEfNS_4arch4Sm80ELb0ELb1ELb1ELb0ELb1ELb0ELb0ELb0ELi2ELi4ELi4ELi4ELb0EEENS1_21CollectiveEpilogueBwdISA_SB_SD_Li256ELb0ELb0ELi2EEENS1_19SingleTileSchedulerILb0ELb0ELb0ELi128EEEEEEEEEvNT_6ParamsE$_ZN4cute12iter_adaptorIPKfNS_8gmem_ptrIS2_EEEC2ES2_,@function
        .size           $_ZN7cutlass13device_kernelIN5flash19enable_sm80_to_sm89INS1_16FlashAttnBwdSm80INS1_25CollectiveMainloopBwdSm80ILi2ELi2EN4cute5tupleIJNS5_1CILi128EEES8_NS7_ILi64EEEEEENS_10bfloat16_tEfNS_4arch4Sm80ELb0ELb1ELb1ELb0ELb1ELb0ELb0ELb0ELi2ELi4ELi4ELi4ELb0EEENS1_21CollectiveEpilogueBwdISA_SB_SD_Li256ELb0ELb0ELi2EEENS1_19SingleTileSchedulerILb0ELb0ELb0ELi128EEEEEEEEEvNT_6ParamsE$_ZN4cute12iter_adaptorIPKfNS_8gmem_ptrIS2_EEEC2ES2_,($_ZN7cutlass13device_kernelIN5flash19enable_sm80_to_sm89INS1_16FlashAttnBwdSm80INS1_25CollectiveMainloopBwdSm80ILi2ELi2EN4cute5tupleIJNS5_1CILi128EEES8_NS7_ILi64EEEEEENS_10bfloat16_tEfNS_4arch4Sm80ELb0ELb1ELb1ELb0ELb1ELb0ELb0ELb0ELi2ELi4ELi4ELi4ELb0EEENS1_21CollectiveEpilogueBwdISA_SB_SD_Li256ELb0ELb0ELi2EEENS1_19SingleTileSchedulerILb0ELb0ELb0ELi128EEEEEEEEEvNT_6ParamsE$_ZN4cute12iter_adaptorIPN7cutlass10bfloat16_tENS_8smem_ptrIS3_EEEC2ES3_ - $_ZN7cutlass13device_kernelIN5flash19enable_sm80_to_sm89INS1_16FlashAttnBwdSm80INS1_25CollectiveMainloopBwdSm80ILi2ELi2EN4cute5tupleIJNS5_1CILi128EEES8_NS7_ILi64EEEEEENS_10bfloat16_tEfNS_4arch4Sm80ELb0ELb1ELb1ELb0ELb1ELb0ELb0ELb0ELi2ELi4ELi4ELi4ELb0EEENS1_21CollectiveEpilogueBwdISA_SB_SD_Li256ELb0ELb0ELi2EEENS1_19SingleTileSchedulerILb0ELb0ELb0ELi128EEEEEEEEEvNT_6ParamsE$_ZN4cute12iter_adaptorIPKfNS_8gmem_ptrIS2_EEEC2ES2_)
$_ZN7cutlass13device_kernelIN5flash19enable_sm80_to_sm89INS1_16FlashAttnBwdSm80INS1_25CollectiveMainloopBwdSm80ILi2ELi2EN4cute5tupleIJNS5_1CILi128EEES8_NS7_ILi64EEEEEENS_10bfloat16_tEfNS_4arch4Sm80ELb0ELb1ELb1ELb0ELb1ELb0ELb0ELb0ELi2ELi4ELi4ELi4ELb0EEENS1_21CollectiveEpilogueBwdISA_SB_SD_Li256ELb0ELb0ELi2EEENS1_19SingleTileSchedulerILb0ELb0ELb0ELi128EEEEEEEEEvNT_6ParamsE$_ZN4cute12iter_adaptorIPKfNS_8gmem_ptrIS2_EEEC2ES2_:
[----:B------:R-:W-:Y:S02]  /*6650*/  IADD3 R2, R2, -c[0x0][0x20], RZ ;  /* 0x8000080002027a10 */ /* 0x000fe40007ffe0ff */
[----:B------:R-:W-:-:S03]  /*6660*/  MOV R17, 0x0 ;  /* 0x0000000000117802 */ /* 0x000fc60000000f00 */
[----:B------:R1:W-:Y:S01]  /*6670*/  STL.64 [R2], R4 ;  /* 0x0000000402007387 */ /* 0x0003e20000100a00 */
[----:B------:R-:W-:Y:S05]  /*6680*/  RET.REL.NODEC R16 `(_ZN7cutlass13device_kernelIN5flash19enable_sm80_to_sm89INS1_16FlashAttnBwdSm80INS1_25CollectiveMainloopBwdSm80ILi2ELi2EN4cute5tupleIJNS5_1CILi128EEES8_NS7_ILi64EEEEEENS_10bfloat16_tEfNS_4arch4Sm80ELb0ELb1ELb1ELb0ELb1ELb0ELb0ELb0ELi2ELi4ELi4ELi4ELb0EEENS1_21CollectiveEpilogueBwdISA_SB_SD_Li256ELb0ELb0ELi2EEENS1_19SingleTileSchedulerILb0ELb0ELb0ELi128EEEEEEEEEvNT_6ParamsE) ;  /* 0xffff997010007950 */ /* 0x000fea0003c3ffff */
        .type           $_ZN7cutlass13device_kernelIN5flash19enable_sm80_to_sm89INS1_16FlashAttnBwdSm80INS1_25CollectiveMainloopBwdSm80ILi2ELi2EN4cute5tupleIJNS5_1CILi128EEES8_NS7_ILi64EEEEEENS_10bfloat16_tEfNS_4arch4Sm80ELb0ELb1ELb1ELb0ELb1ELb0ELb0ELb0ELi2ELi4ELi4ELi4ELb0EEENS1_21CollectiveEpilogueBwdISA_SB_SD_Li256ELb0ELb0ELi2EEENS1_19SingleTileSchedulerILb0ELb0ELb0ELi128EEEEEEEEEvNT_6ParamsE$_ZN4cute12iter_adaptorIPN7cutlass10bfloat16_tENS_8smem_ptrIS3_EEEC2ES3_,@function
        .size           $_ZN7cutlass13device_kernelIN5flash19enable_sm80_to_sm89INS1_16FlashAttnBwdSm80INS1_25CollectiveMainloopBwdSm80ILi2ELi2EN4cute5tupleIJNS5_1CILi128EEES8_NS7_ILi64EEEEEENS_10bfloat16_tEfNS_4arch4Sm80ELb0ELb1ELb1ELb0ELb1ELb0ELb0ELb0ELi2ELi4ELi4ELi4ELb0EEENS1_21CollectiveEpilogueBwdISA_SB_SD_Li256ELb0ELb0ELi2EEENS1_19SingleTileSchedulerILb0ELb0ELb0ELi128EEEEEEEEEvNT_6ParamsE$_ZN4cute12iter_adaptorIPN7cutlass10bfloat16_tENS_8smem_ptrIS3_EEEC2ES3_,($_ZN7cutlass13device_kernelIN5flash19enable_sm80_to_sm89INS1_16FlashAttnBwdSm80INS1_25CollectiveMainloopBwdSm80ILi2ELi2EN4cute5tupleIJNS5_1CILi128EEES8_NS7_ILi64EEEEEENS_10bfloat16_tEfNS_4arch4Sm80ELb0ELb1ELb1ELb0ELb1ELb0ELb0ELb0ELi2ELi4ELi4ELi4ELb0EEENS1_21CollectiveEpilogueBwdISA_SB_SD_Li256ELb0ELb0ELi2EEENS1_19SingleTileSchedulerILb0ELb0ELb0ELi128EEEEEEEEEvNT_6ParamsE$_ZN4cute12iter_adaptorIPN7cutlass9uint128_tENS_8smem_ptrIS3_EEEC2ES3_ - $_ZN7cutlass13device_kernelIN5flash19enable_sm80_to_sm89INS1_16FlashAttnBwdSm80INS1_25CollectiveMainloopBwdSm80ILi2ELi2EN4cute5tupleIJNS5_1CILi128EEES8_NS7_ILi64EEEEEENS_10bfloat16_tEfNS_4arch4Sm80ELb0ELb1ELb1ELb0ELb1ELb0ELb0ELb0ELi2ELi4ELi4ELi4ELb0EEENS1_21CollectiveEpilogueBwdISA_SB_SD_Li256ELb0ELb0ELi2EEENS1_19SingleTileSchedulerILb0ELb0ELb0ELi128EEEEEEEEEvNT_6ParamsE$_ZN4cute12iter_adaptorIPN7cutlass10bfloat16_tENS_8smem_ptrIS3_EEEC2ES3_)
$_ZN7cutlass13device_kernelIN5flash19enable_sm80_to_sm89INS1_16FlashAttnBwdSm80INS1_25CollectiveMainloopBwdSm80ILi2ELi2EN4cute5tupleIJNS5_1CILi128EEES8_NS7_ILi64EEEEEENS_10bfloat16_tEfNS_4arch4Sm80ELb0ELb1ELb1ELb0ELb1ELb0ELb0ELb0ELi2ELi4ELi4ELi4ELb0EEENS1_21CollectiveEpilogueBwdISA_SB_SD_Li256ELb0ELb0ELi2EEENS1_19SingleTileSchedulerILb0ELb0ELb0ELi128EEEEEEEEEvNT_6ParamsE$_ZN4cute12iter_adaptorIPN7cutlass10bfloat16_tENS_8smem_ptrIS3_EEEC2ES3_:
[----:B------:R-:W-:Y:S02]  /*6690*/  IADD3 R6, R9, -c[0x0][0x20], RZ ;  /* 0x8000080009067a10 */ /* 0x000fe40007ffe0ff */
[----:B------:R-:W-:-:S03]  /*66a0*/  MOV R11, 0x0 ;  /* 0x00000000000b7802 */ /* 0x000fc60000000f00 */
[----:B------:R1:W-:Y:S01]  /*66b0*/  STL.64 [R6], R2 ;  /* 0x0000000206007387 */ /* 0x0003e20000100a00 */
[----:B------:R-:W-:Y:S05]  /*66c0*/  RET.REL.NODEC R10 `(_ZN7cutlass13device_kernelIN5flash19enable_sm80_to_sm89INS1_16FlashAttnBwdSm80INS1_25CollectiveMainloopBwdSm80ILi2ELi2EN4cute5tupleIJNS5_1CILi128EEES8_NS7_ILi64EEEEEENS_10bfloat16_tEfNS_4arch4Sm80ELb0ELb1ELb1ELb0ELb1ELb0ELb0ELb0ELi2ELi4ELi4ELi4ELb0EEENS1_21CollectiveEpilogueBwdISA_SB_SD_Li256ELb0ELb0ELi2EEENS1_19SingleTileSchedulerILb0ELb0ELb0ELi128EEEEEEEEEvNT_6ParamsE) ;  /* 0xffff99300a007950 */ /* 0x000fea0003c3ffff */
        .type           $_ZN7cutlass13device_kernelIN5flash19enable_sm80_to_sm89INS1_16FlashAttnBwdSm80INS1_25CollectiveMainloopBwdSm80ILi2ELi2EN4cute5tupleIJNS5_1CILi128EEES8_NS7_ILi64EEEEEENS_10bfloat16_tEfNS_4arch4Sm80ELb0ELb1ELb1ELb0ELb1ELb0ELb0ELb0ELi2ELi4ELi4ELi4ELb0EEENS1_21CollectiveEpilogueBwdISA_SB_SD_Li256ELb0ELb0ELi2EEENS1_19SingleTileSchedulerILb0ELb0ELb0ELi128EEEEEEEEEvNT_6ParamsE$_ZN4cute12iter_adaptorIPN7cutlass9uint128_tENS_8smem_ptrIS3_EEEC2ES3_,@function
        .size           $_ZN7cutlass13device_kernelIN5flash19enable_sm80_to_sm89INS1_16FlashAttnBwdSm80INS1_25CollectiveMainloopBwdSm80ILi2ELi2EN4cute5tupleIJNS5_1CILi128EEES8_NS7_ILi64EEEEEENS_10bfloat16_tEfNS_4arch4Sm80ELb0ELb1ELb1ELb0ELb1ELb0ELb0ELb0ELi2ELi4ELi4ELi4ELb0EEENS1_21CollectiveEpilogueBwdISA_SB_SD_Li256ELb0ELb0ELi2EEENS1_19SingleTileSchedulerILb0ELb0ELb0ELi128EEEEEEEEEvNT_6ParamsE$_ZN4cute12iter_adaptorIPN7cutlass9uint128_tENS_8smem_ptrIS3_EEEC2ES3_,($_ZN7cutlass13device_kernelIN5flash19enable_sm80_to_sm89INS1_16FlashAttnBwdSm80INS1_25CollectiveMainloopBwdSm80ILi2ELi2EN4cute5tupleIJNS5_1CILi128EEES8_NS7_ILi64EEEEEENS_10bfloat16_tEfNS_4arch4Sm80ELb0ELb1ELb1ELb0ELb1ELb0ELb0ELb0ELi2ELi4ELi4ELi4ELb0EEENS1_21CollectiveEpilogueBwdISA_SB_SD_Li256ELb0ELb0ELi2EEENS1_19SingleTileSchedulerILb0ELb0ELb0ELi128EEEEEEEEEvNT_6ParamsE$_ZN4cute12iter_adaptorIPfNS_8gmem_ptrIS1_EEEC2ES1_ - $_ZN7cutlass13device_kernelIN5flash19enable_sm80_to_sm89INS1_16FlashAttnBwdSm80INS1_25CollectiveMainloopBwdSm80ILi2ELi2EN4cute5tupleIJNS5_1CILi128EEES8_NS7_ILi64EEEEEENS_10bfloat16_tEfNS_4arch4Sm80ELb0ELb1ELb1ELb0ELb1ELb0ELb0ELb0ELi2ELi4ELi4ELi4ELb0EEENS1_21CollectiveEpilogueBwdISA_SB_SD_Li256ELb0ELb0ELi2EEENS1_19SingleTileSchedulerILb0ELb0ELb0ELi128EEEEEEEEEvNT_6ParamsE$_ZN4cute12iter_adaptorIPN7cutlass9uint128_tENS_8smem_ptrIS3_EEEC2ES3_)
$_ZN7cutlass13device_kernelIN5flash19enable_sm80_to_sm89INS1_16FlashAttnBwdSm80INS1_25CollectiveMainloopBwdSm80ILi2ELi2EN4cute5tupleIJNS5_1CILi128EEES8_NS7_ILi64EEEEEENS_10bfloat16_tEfNS_4arch4Sm80ELb0ELb1ELb1ELb0ELb1ELb0ELb0ELb0ELi2ELi4ELi4ELi4ELb0EEENS1_21CollectiveEpilogueBwdISA_SB_SD_Li256ELb0ELb0ELi2EEENS1_19SingleTileSchedulerILb0ELb0ELb0ELi128EEEEEEEEEvNT_6ParamsE$_ZN4cute12iter_adaptorIPN7cutlass9uint128_tENS_8smem_ptrIS3_EEEC2ES3_:
[----:B------:R-:W-:Y:S02]  /*66d0*/  IADD3 R6, R6, -c[0x0][0x20], RZ ;  /* 0x8000080006067a10 */ /* 0x000fe40007ffe0ff */
[----:B------:R-:W-:-:S03]  /*66e0*/  MOV R11, 0x0 ;  /* 0x00000000000b7802 */ /* 0x000fc60000000f00 */
[----:B------:R1:W-:Y:S01]  /*66f0*/  STL.64 [R6], R2 ;  /* 0x0000000206007387 */ /* 0x0003e20000100a00 */
[----:B------:R-:W-:Y:S05]  /*6700*/  RET.REL.NODEC R10 `(_ZN7cutlass13device_kernelIN5flash19enable_sm80_to_sm89INS1_16FlashAttnBwdSm80INS1_25CollectiveMainloopBwdSm80ILi2ELi2EN4cute5tupleIJNS5_1CILi128EEES8_NS7_ILi64EEEEEENS_10bfloat16_tEfNS_4arch4Sm80ELb0ELb1ELb1ELb0ELb1ELb0ELb0ELb0ELi2ELi4ELi4ELi4ELb0EEENS1_21CollectiveEpilogueBwdISA_SB_SD_Li256ELb0ELb0ELi2EEENS1_19SingleTileSchedulerILb0ELb0ELb0ELi128EEEEEEEEEvNT_6ParamsE) ;  /* 0xffff98f00a007950 */ /* 0x000fea0003c3ffff */
        .type           $_ZN7cutlass13device_kernelIN5flash19enable_sm80_to_sm89INS1_16FlashAttnBwdSm80INS1_25CollectiveMainloopBwdSm80ILi2ELi2EN4cute5tupleIJNS5_1CILi128EEES8_NS7_ILi64EEEEEENS_10bfloat16_tEfNS_4arch4Sm80ELb0ELb1ELb1ELb0ELb1ELb0ELb0ELb0ELi2ELi4ELi4ELi4ELb0EEENS1_21CollectiveEpilogueBwdISA_SB_SD_Li256ELb0ELb0ELi2EEENS1_19SingleTileSchedulerILb0ELb0ELb0ELi128EEEEEEEEEvNT_6ParamsE$_ZN4cute12iter_adaptorIPfNS_8gmem_ptrIS1_EEEC2ES1_,@function
        .size           $_ZN7cutlass13device_kernelIN5flash19enable_sm80_to_sm89INS1_16FlashAttnBwdSm80INS1_25CollectiveMainloopBwdSm80ILi2ELi2EN4cute5tupleIJNS5_1CILi128EEES8_NS7_ILi64EEEEEENS_10bfloat16_tEfNS_4arch4Sm80ELb0ELb1ELb1ELb0ELb1ELb0ELb0ELb0ELi2ELi4ELi4ELi4ELb0EEENS1_21CollectiveEpilogueBwdISA_SB_SD_Li256ELb0ELb0ELi2EEENS1_19SingleTileSchedulerILb0ELb0ELb0ELi128EEEEEEEEEvNT_6ParamsE$_ZN4cute12iter_adaptorIPfNS_8gmem_ptrIS1_EEEC2ES1_,($_ZN7cutlass13device_kernelIN5flash19enable_sm80_to_sm89INS1_16FlashAttnBwdSm80INS1_25CollectiveMainloopBwdSm80ILi2ELi2EN4cute5tupleIJNS5_1CILi128EEES8_NS7_ILi64EEEEEENS_10bfloat16_tEfNS_4arch4Sm80ELb0ELb1ELb1ELb0ELb1ELb0ELb0ELb0ELi2ELi4ELi4ELi4ELb0EEENS1_21CollectiveEpilogueBwdISA_SB_SD_Li256ELb0ELb0ELi2EEENS1_19SingleTileSchedulerILb0ELb0ELb0ELi128EEEEEEEEEvNT_6ParamsE$_ZN4cute12iter_adaptorIPfNS_8smem_ptrIS1_EEEC2ES1_ - $_ZN7cutlass13device_kernelIN5flash19enable_sm80_to_sm89INS1_16FlashAttnBwdSm80INS1_25CollectiveMainloopBwdSm80ILi2ELi2EN4cute5tupleIJNS5_1CILi128EEES8_NS7_ILi64EEEEEENS_10bfloat16_tEfNS_4arch4Sm80ELb0ELb1ELb1ELb0ELb1ELb0ELb0ELb0ELi2ELi4ELi4ELi4ELb0EEENS1_21CollectiveEpilogueBwdISA_SB_SD_Li256ELb0ELb0ELi2EEENS1_19SingleTileSchedulerILb0ELb0ELb0ELi128EEEEEEEEEvNT_6ParamsE$_ZN4cute12iter_adaptorIPfNS_8gmem_ptrIS1_EEEC2ES1_)
$_ZN7cutlass13device_kernelIN5flash19enable_sm80_to_sm89INS1_16FlashAttnBwdSm80INS1_25CollectiveMainloopBwdSm80ILi2ELi2EN4cute5tupleIJNS5_1CILi128EEES8_NS7_ILi64EEEEEENS_10bfloat16_tEfNS_4arch4Sm80ELb0ELb1ELb1ELb0ELb1ELb0ELb0ELb0ELi2ELi4ELi4ELi4ELb0EEENS1_21CollectiveEpilogueBwdISA_SB_SD_Li256ELb0ELb0ELi2EEENS1_19SingleTileSchedulerILb0ELb0ELb0ELi128EEEEEEEEEvNT_6ParamsE$_ZN4cute12iter_adaptorIPfNS_8gmem_ptrIS1_EEEC2ES1_:
[----:B------:R-:W-:Y:S02]  /*6710*/  IADD3 R2, R62, -c[0x0][0x20], RZ ;  /* 0x800008003e027a10 */ /* 0x000fe40007ffe0ff */
[----:B------:R-:W-:-:S03]  /*6720*/  MOV R5, 0x0 ;  /* 0x0000000000057802 */ /* 0x000fc60000000f00 */
[----:B------:R1:W-:Y:S01]  /*6730*/  STL.64 [R2], R10 ;  /* 0x0000000a02007387 */ /* 0x0003e20000100a00 */
[----:B------:R-:W-:Y:S05]  /*6740*/  RET.REL.NODEC R4 `(_ZN7cutlass13device_kernelIN5flash19enable_sm80_to_sm89INS1_16FlashAttnBwdSm80INS1_25CollectiveMainloopBwdSm80ILi2ELi2EN4cute5tupleIJNS5_1CILi128EEES8_NS7_ILi64EEEEEENS_10bfloat16_tEfNS_4arch4Sm80ELb0ELb1ELb1ELb0ELb1ELb0ELb0ELb0ELi2ELi4ELi4ELi4ELb0EEENS1_21CollectiveEpilogueBwdISA_SB_SD_Li256ELb0ELb0ELi2EEENS1_19SingleTileSchedulerILb0ELb0ELb0ELi128EEEEEEEEEvNT_6ParamsE) ;  /* 0xffff98b004007950 */ /* 0x000fea0003c3ffff */
        .type           $_ZN7cutlass13device_kernelIN5flash19enable_sm80_to_sm89INS1_16FlashAttnBwdSm80INS1_25CollectiveMainloopBwdSm80ILi2ELi2EN4cute5tupleIJNS5_1CILi128EEES8_NS7_ILi64EEEEEENS_10bfloat16_tEfNS_4arch4Sm80ELb0ELb1ELb1ELb0ELb1ELb0ELb0ELb0ELi2ELi4ELi4ELi4ELb0EEENS1_21CollectiveEpilogueBwdISA_SB_SD_Li256ELb0ELb0ELi2EEENS1_19SingleTileSchedulerILb0ELb0ELb0ELi128EEEEEEEEEvNT_6ParamsE$_ZN4cute12iter_adaptorIPfNS_8smem_ptrIS1_EEEC2ES1_,@function
        .size           $_ZN7cutlass13device_kernelIN5flash19enable_sm80_to_sm89INS1_16FlashAttnBwdSm80INS1_25CollectiveMainloopBwdSm80ILi2ELi2EN4cute5tupleIJNS5_1CILi128EEES8_NS7_ILi64EEEEEENS_10bfloat16_tEfNS_4arch4Sm80ELb0ELb1ELb1ELb0ELb1ELb0ELb0ELb0ELi2ELi4ELi4ELi4ELb0EEENS1_21CollectiveEpilogueBwdISA_SB_SD_Li256ELb0ELb0ELi2EEENS1_19SingleTileSchedulerILb0ELb0ELb0ELi128EEEEEEEEEvNT_6ParamsE$_ZN4cute12iter_adaptorIPfNS_8smem_ptrIS1_EEEC2ES1_,($_ZN7cutlass13device_kernelIN5flash19enable_sm80_to_sm89INS1_16FlashAttnBwdSm80INS1_25CollectiveMainloopBwdSm80ILi2ELi2EN4cute5tupleIJNS5_1CILi128EEES8_NS7_ILi64EEEEEENS_10bfloat16_tEfNS_4arch4Sm80ELb0ELb1ELb1ELb0ELb1ELb0ELb0ELb0ELi2ELi4ELi4ELi4ELb0EEENS1_21CollectiveEpilogueBwdISA_SB_SD_Li256ELb0ELb0ELi2EEENS1_19SingleTileSchedulerILb0ELb0ELb0ELi128EEEEEEEEEvNT_6ParamsE$_ZN4cute12iter_adaptorIPjNS_8smem_ptrIS1_EEEC2ES1_ - $_ZN7cutlass13device_kernelIN5flash19enable_sm80_to_sm89INS1_16FlashAttnBwdSm80INS1_25CollectiveMainloopBwdSm80ILi2ELi2EN4cute5tupleIJNS5_1CILi128EEES8_NS7_ILi64EEEEEENS_10bfloat16_tEfNS_4arch4Sm80ELb0ELb1ELb1ELb0ELb1ELb0ELb0ELb0ELi2ELi4ELi4ELi4ELb0EEENS1_21CollectiveEpilogueBwdISA_SB_SD_Li256ELb0ELb0ELi2EEENS1_19SingleTileSchedulerILb0ELb0ELb0ELi128EEEEEEEEEvNT_6ParamsE$_ZN4cute12iter_adaptorIPfNS_8smem_ptrIS1_EEEC2ES1_)
$_ZN7cutlass13device_kernelIN5flash19enable_sm80_to_sm89INS1_16FlashAttnBwdSm80INS1_25CollectiveMainloopBwdSm80ILi2ELi2EN4cute5tupleIJNS5_1CILi128EEES8_NS7_ILi64EEEEEENS_10bfloat16_tEfNS_4arch4Sm80ELb0ELb1ELb1ELb0ELb1ELb0ELb0ELb0ELi2ELi4ELi4ELi4ELb0EEENS1_21CollectiveEpilogueBwdISA_SB_SD_Li256ELb0ELb0ELi2EEENS1_19SingleTileSchedulerILb0ELb0ELb0ELi128EEEEEEEEEvNT_6ParamsE$_ZN4cute12iter_adaptorIPfNS_8smem_ptrIS1_EEEC2ES1_:
[----:B------:R-:W-:Y:S02]  /*6750*/  IADD3 R6, R6, -c[0x0][0x20], RZ ;  /* 0x8000080006067a10 */ /* 0x000fe40007ffe0ff */
[----:B------:R-:W-:-:S03]  /*6760*/  MOV R11, 0x0 ;  /* 0x00000000000b7802 */ /* 0x000fc60000000f00 */
[----:B------:R1:W-:Y:S01]  /*6770*/  STL.64 [R6], R2 ;  /* 0x0000000206007387 */ /* 0x0003e20000100a00 */
[----:B------:R-:W-:Y:S05]  /*6780*/  RET.REL.NODEC R10 `(_ZN7cutlass13device_kernelIN5flash19enable_sm80_to_sm89INS1_16FlashAttnBwdSm80INS1_25CollectiveMainloopBwdSm80ILi2ELi2EN4cute5tupleIJNS5_1CILi128EEES8_NS7_ILi64EEEEEENS_10bfloat16_tEfNS_4arch4Sm80ELb0ELb1ELb1ELb0ELb1ELb0ELb0ELb0ELi2ELi4ELi4ELi4ELb0EEENS1_21CollectiveEpilogueBwdISA_SB_SD_Li256ELb0ELb0ELi2EEENS1_19SingleTileSchedulerILb0ELb0ELb0ELi128EEEEEEEEEvNT_6ParamsE) ;  /* 0xffff98700a007950 */ /* 0x000fea0003c3ffff */
        .type           $_ZN7cutlass13device_kernelIN5flash19enable_sm80_to_sm89INS1_16FlashAttnBwdSm80INS1_25CollectiveMainloopBwdSm80ILi2ELi2EN4cute5tupleIJNS5_1CILi128EEES8_NS7_ILi64EEEEEENS_10bfloat16_tEfNS_4arch4Sm80ELb0ELb1ELb1ELb0ELb1ELb0ELb0ELb0ELi2ELi4ELi4ELi4ELb0EEENS1_21CollectiveEpilogueBwdISA_SB_SD_Li256ELb0ELb0ELi2EEENS1_19SingleTileSchedulerILb0ELb0ELb0ELi128EEEEEEEEEvNT_6ParamsE$_ZN4cute12iter_adaptorIPjNS_8smem_ptrIS1_EEEC2ES1_,@function
        .size           $_ZN7cutlass13device_kernelIN5flash19enable_sm80_to_sm89INS1_16FlashAttnBwdSm80INS1_25CollectiveMainloopBwdSm80ILi2ELi2EN4cute5tupleIJNS5_1CILi128EEES8_NS7_ILi64EEEEEENS_10bfloat16_tEfNS_4arch4Sm80ELb0ELb1ELb1ELb0ELb1ELb0ELb0ELb0ELi2ELi4ELi4ELi4ELb0EEENS1_21CollectiveEpilogueBwdISA_SB_SD_Li256ELb0ELb0ELi2EEENS1_19SingleTileSchedulerILb0ELb0ELb0ELi128EEEEEEEEEvNT_6ParamsE$_ZN4cute12iter_adaptorIPjNS_8smem_ptrIS1_EEEC2ES1_,($_ZN7cutlass13device_kernelIN5flash19enable_sm80_to_sm89INS1_16FlashAttnBwdSm80INS1_25CollectiveMainloopBwdSm80ILi2ELi2EN4cute5tupleIJNS5_1CILi128EEES8_NS7_ILi64EEEEEENS_10bfloat16_tEfNS_4arch4Sm80ELb0ELb1ELb1ELb0ELb1ELb0ELb0ELb0ELi2ELi4ELi4ELi4ELb0EEENS1_21CollectiveEpilogueBwdISA_SB_SD_Li256ELb0ELb0ELi2EEENS1_19SingleTileSchedulerILb0ELb0ELb0ELi128EEEEEEEEEvNT_6ParamsE$_ZN4cute3eso3ESOILb0ELb0EJNS_14ComposedLayoutINS_7SwizzleILi3ELi3ELi3EEENS_9MixedBitsILj0ELj432EEENS_6LayoutINS_5tupleIJNS8_IJNS_1CILi2EEESA_SA_EEESA_NS9_ILi8EEEEEENS8_IJNS8_IJNS9_ILi64EEESC_NS9_ILi512EEEEEENS9_ILi8192EEENS9_ILi1024EEEEEEEEEENS_10ViewEngineINS_8smem_ptrIPN7cutlass10bfloat16_tEEEEEEEC2ERKSL_RKSS_ - $_ZN7cutlass13device_kernelIN5flash19enable_sm80_to_sm89INS1_16FlashAttnBwdSm80INS1_25CollectiveMainloopBwdSm80ILi2ELi2EN4cute5tupleIJNS5_1CILi128EEES8_NS7_ILi64EEEEEENS_10bfloat16_tEfNS_4arch4Sm80ELb0ELb1ELb1ELb0ELb1ELb0ELb0ELb0ELi2ELi4ELi4ELi4ELb0EEENS1_21CollectiveEpilogueBwdISA_SB_SD_Li256ELb0ELb0ELi2EEENS1_19SingleTileSchedulerILb0ELb0ELb0ELi128EEEEEEEEEvNT_6ParamsE$_ZN4cute12iter_adaptorIPjNS_8smem_ptrIS1_EEEC2ES1_)
$_ZN7cutlass13device_kernelIN5flash19enable_sm80_to_sm89INS1_16FlashAttnBwdSm80INS1_25CollectiveMainloopBwdSm80ILi2ELi2EN4cute5tupleIJNS5_1CILi128EEES8_NS7_ILi64EEEEEENS_10bfloat16_tEfNS_4arch4Sm80ELb0ELb1ELb1ELb0ELb1ELb0ELb0ELb0ELi2ELi4ELi4ELi4ELb0EEENS1_21CollectiveEpilogueBwdISA_SB_SD_Li256ELb0ELb0ELi2EEENS1_19SingleTileSchedulerILb0ELb0ELb0ELi128EEEEEEEEEvNT_6ParamsE$_ZN4cute12iter_adaptorIPjNS_8smem_ptrIS1_EEEC2ES1_:
[----:B------:R-:W-:Y:S02]  /*6790*/  IADD3 R6, R58, -c[0x0][0x20], RZ ;  /* 0x800008003a067a10 */ /* 0x000fe40007ffe0ff */
[----:B------:R-:W-:-:S03]  /*67a0*/  MOV R11, 0x0 ;  /* 0x00000000000b7802 */ /* 0x000fc60000000f00 */
[----:B------:R1:W-:Y:S01]  /*67b0*/  STL.64 [R6], R2 ;  /* 0x0000000206007387 */ /* 0x0003e20000100a00 */
[----:B------:R-:W-:Y:S05]  /*67c0*/  RET.REL.NODEC R10 `(_ZN7cutlass13device_kernelIN5flash19enable_sm80_to_sm89INS1_16FlashAttnBwdSm80INS1_25CollectiveMainloopBwdSm80ILi2ELi2EN4cute5tupleIJNS5_1CILi128EEES8_NS7_ILi64EEEEEENS_10bfloat16_tEfNS_4arch4Sm80ELb0ELb1ELb1ELb0ELb1ELb0ELb0ELb0ELi2ELi4ELi4ELi4ELb0EEENS1_21CollectiveEpilogueBwdISA_SB_SD_Li256ELb0ELb0ELi2EEENS1_19SingleTileSchedulerILb0ELb0ELb0ELi128EEEEEEEEEvNT_6ParamsE) ;  /* 0xffff98300a007950 */ /* 0x000fea0003c3ffff */
        .type           $_ZN7cutlass13device_kernelIN5flash19enable_sm80_to_sm89INS1_16FlashAttnBwdSm80INS1_25CollectiveMainloopBwdSm80ILi2ELi2EN4cute5tupleIJNS5_1CILi128EEES8_NS7_ILi64EEEEEENS_10bfloat16_tEfNS_4arch4Sm80ELb0ELb1ELb1ELb0ELb1ELb0ELb0ELb0ELi2ELi4ELi4ELi4ELb0EEENS1_21CollectiveEpilogueBwdISA_SB_SD_Li256ELb0ELb0ELi2EEENS1_19SingleTileSchedulerILb0ELb0ELb0ELi128EEEEEEEEEvNT_6ParamsE$_ZN4cute3eso3ESOILb0ELb0EJNS_14ComposedLayoutINS_7SwizzleILi3ELi3ELi3EEENS_9MixedBitsILj0ELj432EEENS_6LayoutINS_5tupleIJNS8_IJNS_1CILi2EEESA_SA_EEESA_NS9_ILi8EEEEEENS8_IJNS8_IJNS9_ILi64EEESC_NS9_ILi512EEEEEENS9_ILi8192EEENS9_ILi1024EEEEEEEEEENS_10ViewEngineINS_8smem_ptrIPN7cutlass10bfloat16_tEEEEEEEC2ERKSL_RKSS_,@function
        .size           $_ZN7cutlass13device_kernelIN5flash19enable_sm80_to_sm89INS1_16FlashAttnBwdSm80INS1_25CollectiveMainloopBwdSm80ILi2ELi2EN4cute5tupleIJNS5_1CILi128EEES8_NS7_ILi64EEEEEENS_10bfloat16_tEfNS_4arch4Sm80ELb0ELb1ELb1ELb0ELb1ELb0ELb0ELb0ELi2ELi4ELi4ELi4ELb0EEENS1_21CollectiveEpilogueBwdISA_SB_SD_Li256ELb0ELb0ELi2EEENS1_19SingleTileSchedulerILb0ELb0ELb0ELi128EEEEEEEEEvNT_6ParamsE$_ZN4cute3eso3ESOILb0ELb0EJNS_14ComposedLayoutINS_7SwizzleILi3ELi3ELi3EEENS_9MixedBitsILj0ELj432EEENS_6LayoutINS_5tupleIJNS8_IJNS_1CILi2EEESA_SA_EEESA_NS9_ILi8EEEEEENS8_IJNS8_IJNS9_ILi64EEESC_NS9_ILi512EEEEEENS9_ILi8192EEENS9_ILi1024EEEEEEEEEENS_10ViewEngineINS_8smem_ptrIPN7cutlass10bfloat16_tEEEEEEEC2ERKSL_RKSS_,($_ZN7cutlass13device_kernelIN5flash19enable_sm80_to_sm89INS1_16FlashAttnBwdSm80INS1_25CollectiveMainloopBwdSm80ILi2ELi2EN4cute5tupleIJNS5_1CILi128EEES8_NS7_ILi64EEEEEENS_10bfloat16_tEfNS_4arch4Sm80ELb0ELb1ELb1ELb0ELb1ELb0ELb0ELb0ELi2ELi4ELi4ELi4ELb0EEENS1_21CollectiveEpilogueBwdISA_SB_SD_Li256ELb0ELb0ELi2EEENS1_19SingleTileSchedulerILb0ELb0ELb0ELi128EEEEEEEEEvNT_6ParamsE$_ZN4cute3eso3ESOILb0ELb0EJNS_14ComposedLayoutINS_7SwizzleILi3ELi3ELi3EEENS_9MixedBitsILj0ELj432EEENS_6LayoutINS_5tupleIJNS8_IJNS_1CILi2EEESA_SA_EEESA_NS9_ILi8EEEEEENS8_IJNS8_IJNS9_ILi64EEESC_NS9_ILi512EEEEEENS9_ILi8192EEENS9_ILi1024EEEEEEEEEEiEEC2ERKSL_RKi - $_ZN7cutlass13device_kernelIN5flash19enable_sm80_to_sm89INS1_16FlashAttnBwdSm80INS1_25CollectiveMainloopBwdSm80ILi2ELi2EN4cute5tupleIJNS5_1CILi128EEES8_NS7_ILi64EEEEEENS_10bfloat16_tEfNS_4arch4Sm80ELb0ELb1ELb1ELb0ELb1ELb0ELb0ELb0ELi2ELi4ELi4ELi4ELb0EEENS1_21CollectiveEpilogueBwdISA_SB_SD_Li256ELb0ELb0ELi2EEENS1_19SingleTileSchedulerILb0ELb0ELb0ELi128EEEEEEEEEvNT_6ParamsE$_ZN4cute3eso3ESOILb0ELb0EJNS_14ComposedLayoutINS_7SwizzleILi3ELi3ELi3EEENS_9MixedBitsILj0ELj432EEENS_6LayoutINS_5tupleIJNS8_IJNS_1CILi2EEESA_SA_EEESA_NS9_ILi8EEEEEENS8_IJNS8_IJNS9_ILi64EEESC_NS9_ILi512EEEEEENS9_ILi8192EEENS9_ILi1024EEEEEEEEEENS_10ViewEngineINS_8smem_ptrIPN7cutlass10bfloat16_tEEEEEEEC2ERKSL_RKSS_)
$_ZN7cutlass13device_kernelIN5flash19enable_sm80_to_sm89INS1_16FlashAttnBwdSm80INS1_25CollectiveMainloopBwdSm80ILi2ELi2EN4cute5tupleIJNS5_1CILi128EEES8_NS7_ILi64EEEEEENS_10bfloat16_tEfNS_4arch4Sm80ELb0ELb1ELb1ELb0ELb1ELb0ELb0ELb0ELi2ELi4ELi4ELi4ELb0EEENS1_21CollectiveEpilogueBwdISA_SB_SD_Li256ELb0ELb0ELi2EEENS1_19SingleTileSchedulerILb0ELb0ELb0ELi128EEEEEEEEEvNT_6ParamsE$_ZN4cute3eso3ESOILb0ELb0EJNS_14ComposedLayoutINS_7SwizzleILi3ELi3ELi3EEENS_9MixedBitsILj0ELj432EEENS_6LayoutINS_5tupleIJNS8_IJNS_1CILi2EEESA_SA_EEESA_NS9_ILi8EEEEEENS8_IJNS8_IJNS9_ILi64EEESC_NS9_ILi512EEEEEENS9_ILi8192EEENS9_ILi1024EEEEEEEEEENS_10ViewEngineINS_8smem_ptrIPN7cutlass10bfloat16_tEEEEEEEC2ERKSL_RKSS_:
[----:B------:R-:W-:Y:S02]  /*67d0*/  IADD3 R3, R27, -c[0x0][0x20], RZ ;  /* 0x800008001b037a10 */ /* 0x000fe40007ffe0ff */
[----:B------:R-:W-:-:S03]  /*67e0*/  IADD3 R2, R26, -c[0x0][0x20], RZ ;  /* 0x800008001a027a10 */ /* 0x000fc60007ffe0ff */
[----:B------:R1:W-:Y:S04]  /*67f0*/  STL [R3], R6 ;  /* 0x0000000603007387 */ /* 0x0003e80000100800 */
[----:B------:R-:W2:Y:S01]  /*6800*/  LDL.64 R8, [R2] ;  /* 0x0000000002087983 */ /* 0x000ea20000100a00 */
[----:B------:R-:W-:-:S03]  /*6810*/  IMAD.MOV.U32 R5, RZ, RZ, 0x0 ;  /* 0x00000000ff057424 */ /* 0x000fc600078e00ff */
[----:B--2---:R1:W-:Y:S01]  /*6820*/  STL.64 [R3+0x8], R8 ;  /* 0x0000080803007387 */ /* 0x0043e20000100a00 */
[----:B------:R-:W-:Y:S05]  /*6830*/  RET.REL.NODEC R4 `(_ZN7cutlass13device_kernelIN5flash19enable_sm80_to_sm89INS1_16FlashAttnBwdSm80INS1_25CollectiveMainloopBwdSm80ILi2ELi2EN4cute5tupleIJNS5_1CILi128EEES8_NS7_ILi64EEEEEENS_10bfloat16_tEfNS_4arch4Sm80ELb0ELb1ELb1ELb0ELb1ELb0ELb0ELb0ELi2ELi4ELi4ELi4ELb0EEENS1_21CollectiveEpilogueBwdISA_SB_SD_Li256ELb0ELb0ELi2EEENS1_19SingleTileSchedulerILb0ELb0ELb0ELi128EEEEEEEEEvNT_6ParamsE) ;  /* 0xffff97c004007950 */ /* 0x000fea0003c3ffff */
        .type           $_ZN7cutlass13device_kernelIN5flash19enable_sm80_to_sm89INS1_16FlashAttnBwdSm80INS1_25CollectiveMainloopBwdSm80ILi2ELi2EN4cute5tupleIJNS5_1CILi128EEES8_NS7_ILi64EEEEEENS_10bfloat16_tEfNS_4arch4Sm80ELb0ELb1ELb1ELb0ELb1ELb0ELb0ELb0ELi2ELi4ELi4ELi4ELb0EEENS1_21CollectiveEpilogueBwdISA_SB_SD_Li256ELb0ELb0ELi2EEENS1_19SingleTileSchedulerILb0ELb0ELb0ELi128EEEEEEEEEvNT_6ParamsE$_ZN4cute3eso3ESOILb0ELb0EJNS_14ComposedLayoutINS_7SwizzleILi3ELi3ELi3EEENS_9MixedBitsILj0ELj432EEENS_6LayoutINS_5tupleIJNS8_IJNS_1CILi2EEESA_SA_EEESA_NS9_ILi8EEEEEENS8_IJNS8_IJNS9_ILi64EEESC_NS9_ILi512EEEEEENS9_ILi8192EEENS9_ILi1024EEEEEEEEEEiEEC2ERKSL_RKi,@function
        .size           $_ZN7cutlass13device_kernelIN5flash19enable_sm80_to_sm89INS1_16FlashAttnBwdSm80INS1_25CollectiveMainloopBwdSm80ILi2ELi2EN4cute5tupleIJNS5_1CILi128EEES8_NS7_ILi64EEEEEENS_10bfloat16_tEfNS_4arch4Sm80ELb0ELb1ELb1ELb0ELb1ELb0ELb0ELb0ELi2ELi4ELi4ELi4ELb0EEENS1_21CollectiveEpilogueBwdISA_SB_SD_Li256ELb0ELb0ELi2EEENS1_19SingleTileSchedulerILb0ELb0ELb0ELi128EEEEEEEEEvNT_6ParamsE$_ZN4cute3eso3ESOILb0ELb0EJNS_14ComposedLayoutINS_7SwizzleILi3ELi3ELi3EEENS_9MixedBitsILj0ELj432EEENS_6LayoutINS_5tupleIJNS8_IJNS_1CILi2EEESA_SA_EEESA_NS9_ILi8EEEEEENS8_IJNS8_IJNS9_ILi64EEESC_NS9_ILi512EEEEEENS9_ILi8192EEENS9_ILi1024EEEEEEEEEEiEEC2ERKSL_RKi,($_ZN7cutlass13device_kernelIN5flash19enable_sm80_to_sm89INS1_16FlashAttnBwdSm80INS1_25CollectiveMainloopBwdSm80ILi2ELi2EN4cute5tupleIJNS5_1CILi128EEES8_NS7_ILi64EEEEEENS_10bfloat16_tEfNS_4arch4Sm80ELb0ELb1ELb1ELb0ELb1ELb0ELb0ELb0ELi2ELi4ELi4ELi4ELb0EEENS1_21CollectiveEpilogueBwdISA_SB_SD_Li256ELb0ELb0ELi2EEENS1_19SingleTileSchedulerILb0ELb0ELb0ELi128EEEEEEEEEvNT_6ParamsE$_ZN4cute3eso3ESOILb0ELb0EJNS_5tupleIJNS_1CILi0EEENS2_IJNS3_ILi1EEENS3_ILi256EEEiEEEEEENS3_ILi2048EEENS2_IJiNS3_ILi4096EEEEEEEEC2ERKS8_RKS9_RKSB_ - $_ZN7cutlass13device_kernelIN5flash19enable_sm80_to_sm89INS1_16FlashAttnBwdSm80INS1_25CollectiveMainloopBwdSm80ILi2ELi2EN4cute5tupleIJNS5_1CILi128EEES8_NS7_ILi64EEEEEENS_10bfloat16_tEfNS_4arch4Sm80ELb0ELb1ELb1ELb0ELb1ELb0ELb0ELb0ELi2ELi4ELi4ELi4ELb0EEENS1_21CollectiveEpilogueBwdISA_SB_SD_Li256ELb0ELb0ELi2EEENS1_19SingleTileSchedulerILb0ELb0ELb0ELi128EEEEEEEEEvNT_6ParamsE$_ZN4cute3eso3ESOILb0ELb0EJNS_14ComposedLayoutINS_7SwizzleILi3ELi3ELi3EEENS_9MixedBitsILj0ELj432EEENS_6LayoutINS_5tupleIJNS8_IJNS_1CILi2EEESA_SA_EEESA_NS9_ILi8EEEEEENS8_IJNS8_IJNS9_ILi64EEESC_NS9_ILi512EEEEEENS9_ILi8192EEENS9_ILi1024EEEEEEEEEEiEEC2ERKSL_RKi)
$_ZN7cutlass13device_kernelIN5flash19enable_sm80_to_sm89INS1_16FlashAttnBwdSm80INS1_25CollectiveMainloopBwdSm80ILi2ELi2EN4cute5tupleIJNS5_1CILi128EEES8_NS7_ILi64EEEEEENS_10bfloat16_tEfNS_4arch4Sm80ELb0ELb1ELb1ELb0ELb1ELb0ELb0ELb0ELi2ELi4ELi4ELi4ELb0EEENS1_21CollectiveEpilogueBwdISA_SB_SD_Li256ELb0ELb0ELi2EEENS1_19SingleTileSchedulerILb0ELb0ELb0ELi128EEEEEEEEEvNT_6ParamsE$_ZN4cute3eso3ESOILb0ELb0EJNS_14ComposedLayoutINS_7SwizzleILi3ELi3ELi3EEENS_9MixedBitsILj0ELj432EEENS_6LayoutINS_5tupleIJNS8_IJNS_1CILi2EEESA_SA_EEESA_NS9_ILi8EEEEEENS8_IJNS8_IJNS9_ILi64EEESC_NS9_ILi512EEEEEENS9_ILi8192EEENS9_ILi1024EEEEEEEEEEiEEC2ERKSL_RKi:
[----:B------:R-:W-:Y:S02]  /*6840*/  IADD3 R5, R27, -c[0x0][0x20], RZ ;  /* 0x800008001b057a10 */ /* 0x000fe40007ffe0ff */
[----:B------:R-:W-:-:S03]  /*6850*/  IADD3 R3, R45, -c[0x0][0x20], RZ ;  /* 0x800008002d037a10 */ /* 0x000fc60007ffe0ff */
[----:B------:R1:W-:Y:S04]  /*6860*/  STL [R5], R2 ;  /* 0x0000000205007387 */ /* 0x0003e80000100800 */
[----:B------:R-:W2:Y:S01]  /*6870*/  LDL R6, [R3] ;  /* 0x0000000003067983 */ /* 0x000ea20000100800 */
[----:B------:R-:W-:Y:S02]  /*6880*/  IMAD.MOV.U32 R8, RZ, RZ, R4 ;  /* 0x000000ffff087224 */ /* 0x000fe400078e0004 */
[----:B------:R-:W-:Y:S01]  /*6890*/  IMAD.MOV.U32 R9, RZ, RZ, 0x0 ;  /* 0x00000000ff097424 */ /* 0x000fe200078e00ff */
[----:B--2---:R1:W-:Y:S03]  /*68a0*/  STL [R5+0x4], R6 ;  /* 0x0000040605007387 */ /* 0x0043e60000100800 */
[----:B------:R-:W-:Y:S05]  /*68b0*/  RET.REL.NODEC R8 `(_ZN7cutlass13device_kernelIN5flash19enable_sm80_to_sm89INS1_16FlashAttnBwdSm80INS1_25CollectiveMainloopBwdSm80ILi2ELi2EN4cute5tupleIJNS5_1CILi128EEES8_NS7_ILi64EEEEEENS_10bfloat16_tEfNS_4arch4Sm80ELb0ELb1ELb1ELb0ELb1ELb0ELb0ELb0ELi2ELi4ELi4ELi4ELb0EEENS1_21CollectiveEpilogueBwdISA_SB_SD_Li256ELb0ELb0ELi2EEENS1_19SingleTileSchedulerILb0ELb0ELb0ELi128EEEEEEEEEvNT_6ParamsE) ;  /* 0xffff974008007950 */ /* 0x000fea0003c3ffff */
        .type           $_ZN7cutlass13device_kernelIN5flash19enable_sm80_to_sm89INS1_16FlashAttnBwdSm80INS1_25CollectiveMainloopBwdSm80ILi2ELi2EN4cute5tupleIJNS5_1CILi128EEES8_NS7_ILi64EEEEEENS_10bfloat16_tEfNS_4arch4Sm80ELb0ELb1ELb1ELb0ELb1ELb0ELb0ELb0ELi2ELi4ELi4ELi4ELb0EEENS1_21CollectiveEpilogueBwdISA_SB_SD_Li256ELb0ELb0ELi2EEENS1_19SingleTileSchedulerILb0ELb0ELb0ELi128EEEEEEEEEvNT_6ParamsE$_ZN4cute3eso3ESOILb0ELb0EJNS_5tupleIJNS_1CILi0EEENS2_IJNS3_ILi1EEENS3_ILi256EEEiEEEEEENS3_ILi2048EEENS2_IJiNS3_ILi4096EEEEEEEEC2ERKS8_RKS9_RKSB_,@function
        .size           $_ZN7cutlass13device_kernelIN5flash19enable_sm80_to_sm89INS1_16FlashAttnBwdSm80INS1_25CollectiveMainloopBwdSm80ILi2ELi2EN4cute5tupleIJNS5_1CILi128EEES8_NS7_ILi64EEEEEENS_10bfloat16_tEfNS_4arch4Sm80ELb0ELb1ELb1ELb0ELb1ELb0ELb0ELb0ELi2ELi4ELi4ELi4ELb0EEENS1_21CollectiveEpilogueBwdISA_SB_SD_Li256ELb0ELb0ELi2EEENS1_19SingleTileSchedulerILb0ELb0ELb0ELi128EEEEEEEEEvNT_6ParamsE$_ZN4cute3eso3ESOILb0ELb0EJNS_5tupleIJNS_1CILi0EEENS2_IJNS3_ILi1EEENS3_ILi256EEEiEEEEEENS3_ILi2048EEENS2_IJiNS3_ILi4096EEEEEEEEC2ERKS8_RKS9_RKSB_,($_ZN7cutlass13device_kernelIN5flash19enable_sm80_to_sm89INS1_16FlashAttnBwdSm80INS1_25CollectiveMainloopBwdSm80ILi2ELi2EN4cute5tupleIJNS5_1CILi128EEES8_NS7_ILi64EEEEEENS_10bfloat16_tEfNS_4arch4Sm80ELb0ELb1ELb1ELb0ELb1ELb0ELb0ELb0ELi2ELi4ELi4ELi4ELb0EEENS1_21CollectiveEpilogueBwdISA_SB_SD_Li256ELb0ELb0ELi2EEENS1_19SingleTileSchedulerILb0ELb0ELb0ELi128EEEEEEEEEvNT_6ParamsE$_ZN4cute3eso3ESOILb0ELb0EJNS_5tupleIJNS_1CILi1EEENS3_ILi512EEEiEEENS3_ILi4096EEENS2_IJNS2_IJiiEEENS3_ILi8192EEEEEEEEC2ERKS6_RKS7_RKSA_ - $_ZN7cutlass13device_kernelIN5flash19enable_sm80_to_sm89INS1_16FlashAttnBwdSm80INS1_25CollectiveMainloopBwdSm80ILi2ELi2EN4cute5tupleIJNS5_1CILi128EEES8_NS7_ILi64EEEEEENS_10bfloat16_tEfNS_4arch4Sm80ELb0ELb1ELb1ELb0ELb1ELb0ELb0ELb0ELi2ELi4ELi4ELi4ELb0EEENS1_21CollectiveEpilogueBwdISA_SB_SD_Li256ELb0ELb0ELi2EEENS1_19SingleTileSchedulerILb0ELb0ELb0ELi128EEEEEEEEEvNT_6ParamsE$_ZN4cute3eso3ESOILb0ELb0EJNS_5tupleIJNS_1CILi0EEENS2_IJNS3_ILi1EEENS3_ILi256EEEiEEEEEENS3_ILi2048EEENS2_IJiNS3_ILi4096EEEEEEEEC2ERKS8_RKS9_RKSB_)
$_ZN7cutlass13device_kernelIN5flash19enable_sm80_to_sm89INS1_16FlashAttnBwdSm80INS1_25CollectiveMainloopBwdSm80ILi2ELi2EN4cute5tupleIJNS5_1CILi128EEES8_NS7_ILi64EEEEEENS_10bfloat16_tEfNS_4arch4Sm80ELb0ELb1ELb1ELb0ELb1ELb0ELb0ELb0ELi2ELi4ELi4ELi4ELb0EEENS1_21CollectiveEpilogueBwdISA_SB_SD_Li256ELb0ELb0ELi2EEENS1_19SingleTileSchedulerILb0ELb0ELb0ELi128EEEEEEEEEvNT_6ParamsE$_ZN4cute3eso3ESOILb0ELb0EJNS_5tupleIJNS_1CILi0EEENS2_IJNS3_ILi1EEENS3_ILi256EEEiEEEEEENS3_ILi2048EEENS2_IJiNS3_ILi4096EEEEEEEEC2ERKS8_RKS9_RKSB_:
[----:B------:R-:W-:Y:S02]  /*68c0*/  IADD3 R3, R58, -c[0x0][0x20], RZ ;  /* 0x800008003a037a10 */ /* 0x000fe40007ffe0ff */
[----:B------:R-:W-:-:S03]  /*68d0*/  IADD3 R2, R43, -c[0x0][0x20], RZ ;  /* 0x800008002b027a10 */ /* 0x000fc60007ffe0ff */
[----:B------:R1:W-:Y:S04]  /*68e0*/  STL [R3], R37 ;  /* 0x0000002503007387 */ /* 0x0003e80000100800 */
[----:B------:R-:W2:Y:S01]  /*68f0*/  LDL R2, [R2] ;  /* 0x0000000002027983 */ /* 0x000ea20000100800 */
[----:B------:R-:W-:-:S03]  /*6900*/  IMAD.MOV.U32 R5, RZ, RZ, 0x0 ;  /* 0x00000000ff057424 */ /* 0x000fc600078e00ff */
[----:B--2---:R1:W-:Y:S01]  /*6910*/  STL [R3+0x4], R2 ;  /* 0x0000040203007387 */ /* 0x0043e20000100800 */
[----:B------:R-:W-:Y:S05]  /*6920*/  RET.REL.NODEC R4 `(_ZN7cutlass13device_kernelIN5flash19enable_sm80_to_sm89INS1_16FlashAttnBwdSm80INS1_25CollectiveMainloopBwdSm80ILi2ELi2EN4cute5tupleIJNS5_1CILi128EEES8_NS7_ILi64EEEEEENS_10bfloat16_tEfNS_4arch4Sm80ELb0ELb1ELb1ELb0ELb1ELb0ELb0ELb0ELi2ELi4ELi4ELi4ELb0EEENS1_21CollectiveEpilogueBwdISA_SB_SD_Li256ELb0ELb0ELi2EEENS1_19SingleTileSchedulerILb0ELb0ELb0ELi128EEEEEEEEEvNT_6ParamsE) ;  /* 0xffff96d004007950 */ /* 0x000fea0003c3ffff */
        .type           $_ZN7cutlass13device_kernelIN5flash19enable_sm80_to_sm89INS1_16FlashAttnBwdSm80INS1_25CollectiveMainloopBwdSm80ILi2ELi2EN4cute5tupleIJNS5_1CILi128EEES8_NS7_ILi64EEEEEENS_10bfloat16_tEfNS_4arch4Sm80ELb0ELb1ELb1ELb0ELb1ELb0ELb0ELb0ELi2ELi4ELi4ELi4ELb0EEENS1_21CollectiveEpilogueBwdISA_SB_SD_Li256ELb0ELb0ELi2EEENS1_19SingleTileSchedulerILb0ELb0ELb0ELi128EEEEEEEEEvNT_6ParamsE$_ZN4cute3eso3ESOILb0ELb0EJNS_5tupleIJNS_1CILi1EEENS3_ILi512EEEiEEENS3_ILi4096EEENS2_IJNS2_IJiiEEENS3_ILi8192EEEEEEEEC2ERKS6_RKS7_RKSA_,@function
        .size           $_ZN7cutlass13device_kernelIN5flash19enable_sm80_to_sm89INS1_16FlashAttnBwdSm80INS1_25CollectiveMainloopBwdSm80ILi2ELi2EN4cute5tupleIJNS5_1CILi128EEES8_NS7_ILi64EEEEEENS_10bfloat16_tEfNS_4arch4Sm80ELb0ELb1ELb1ELb0ELb1ELb0ELb0ELb0ELi2ELi4ELi4ELi4ELb0EEENS1_21CollectiveEpilogueBwdISA_SB_SD_Li256ELb0ELb0ELi2EEENS1_19SingleTileSchedulerILb0ELb0ELb0ELi128EEEEEEEEEvNT_6ParamsE$_ZN4cute3eso3ESOILb0ELb0EJNS_5tupleIJNS_1CILi1EEENS3_ILi512EEEiEEENS3_ILi4096EEENS2_IJNS2_IJiiEEENS3_ILi8192EEEEEEEEC2ERKS6_RKS7_RKSA_,($_ZN7cutlass13device_kernelIN5flash19enable_sm80_to_sm89INS1_16FlashAttnBwdSm80INS1_25CollectiveMainloopBwdSm80ILi2ELi2EN4cute5tupleIJNS5_1CILi128EEES8_NS7_ILi64EEEEEENS_10bfloat16_tEfNS_4arch4Sm80ELb0ELb1ELb1ELb0ELb1ELb0ELb0ELb0ELi2ELi4ELi4ELi4ELb0EEENS1_21CollectiveEpilogueBwdISA_SB_SD_Li256ELb0ELb0ELi2EEENS1_19SingleTileSchedulerILb0ELb0ELb0ELi128EEEEEEEEEvNT_6ParamsE$_ZN4cute3eso3ESOILb0ELb0EJNS_5tupleIJNS_1CILi1EEENS3_ILi512EEEiEEENS3_ILi4096EEENS2_IJiiEEEEEC2ERKS6_RKS7_RKS8_ - $_ZN7cutlass13device_kernelIN5flash19enable_sm80_to_sm89INS1_16FlashAttnBwdSm80INS1_25CollectiveMainloopBwdSm80ILi2ELi2EN4cute5tupleIJNS5_1CILi128EEES8_NS7_ILi64EEEEEENS_10bfloat16_tEfNS_4arch4Sm80ELb0ELb1ELb1ELb0ELb1ELb0ELb0ELb0ELi2ELi4ELi4ELi4ELb0EEENS1_21CollectiveEpilogueBwdISA_SB_SD_Li256ELb0ELb0ELi2EEENS1_19SingleTileSchedulerILb0ELb0ELb0ELi128EEEEEEEEEvNT_6ParamsE$_ZN4cute3eso3ESOILb0ELb0EJNS_5tupleIJNS_1CILi1EEENS3_ILi512EEEiEEENS3_ILi4096EEENS2_IJNS2_IJiiEEENS3_ILi8192EEEEEEEEC2ERKS6_RKS7_RKSA_)
$_ZN7cutlass13device_kernelIN5flash19enable_sm80_to_sm89INS1_16FlashAttnBwdSm80INS1_25CollectiveMainloopBwdSm80ILi2ELi2EN4cute5tupleIJNS5_1CILi128EEES8_NS7_ILi64EEEEEENS_10bfloat16_tEfNS_4arch4Sm80ELb0ELb1ELb1ELb0ELb1ELb0ELb0ELb0ELi2ELi4ELi4ELi4ELb0EEENS1_21CollectiveEpilogueBwdISA_SB_SD_Li256ELb0ELb0ELi2EEENS1_19SingleTileSchedulerILb0ELb0ELb0ELi128EEEEEEEEEvNT_6ParamsE$_ZN4cute3eso3ESOILb0ELb0EJNS_5tupleIJNS_1CILi1EEENS3_ILi512EEEiEEENS3_ILi4096EEENS2_IJNS2_IJiiEEENS3_ILi8192EEEEEEEEC2ERKS6_RKS7_RKSA_:
        /* <DEDUP_REMOVED lines=9> */
[----:B------:R-:W-:Y:S05]  /*69c0*/  RET.REL.NODEC R72 `(_ZN7cutlass13device_kernelIN5flash19enable_sm80_to_sm89INS1_16FlashAttnBwdSm80INS1_25CollectiveMainloopBwdSm80ILi2ELi2EN4cute5tupleIJNS5_1CILi128EEES8_NS7_ILi64EEEEEENS_10bfloat16_tEfNS_4arch4Sm80ELb0ELb1ELb1ELb0ELb1ELb0ELb0ELb0ELi2ELi4ELi4ELi4ELb0EEENS1_21CollectiveEpilogueBwdISA_SB_SD_Li256ELb0ELb0ELi2EEENS1_19SingleTileSchedulerILb0ELb0ELb0ELi128EEEEEEEEEvNT_6ParamsE) ;  /* 0xffff963048007950 */ /* 0x000fea0003c3ffff */
        .type           $_ZN7cutlass13device_kernelIN5flash19enable_sm80_to_sm89INS1_16FlashAttnBwdSm80INS1_25CollectiveMainloopBwdSm80ILi2ELi2EN4cute5tupleIJNS5_1CILi128EEES8_NS7_ILi64EEEEEENS_10bfloat16_tEfNS_4arch4Sm80ELb0ELb1ELb1ELb0ELb1ELb0ELb0ELb0ELi2ELi4ELi4ELi4ELb0EEENS1_21CollectiveEpilogueBwdISA_SB_SD_Li256ELb0ELb0ELi2EEENS1_19SingleTileSchedulerILb0ELb0ELb0ELi128EEEEEEEEEvNT_6ParamsE$_ZN4cute3eso3ESOILb0ELb0EJNS_5tupleIJNS_1CILi1EEENS3_ILi512EEEiEEENS3_ILi4096EEENS2_IJiiEEEEEC2ERKS6_RKS7_RKS8_,@function
        .size           $_ZN7cutlass13device_kernelIN5flash19enable_sm80_to_sm89INS1_16FlashAttnBwdSm80INS1_25CollectiveMainloopBwdSm80ILi2ELi2EN4cute5tupleIJNS5_1CILi128EEES8_NS7_ILi64EEEEEENS_10bfloat16_tEfNS_4arch4Sm80ELb0ELb1ELb1ELb0ELb1ELb0ELb0ELb0ELi2ELi4ELi4ELi4ELb0EEENS1_21CollectiveEpilogueBwdISA_SB_SD_Li256ELb0ELb0ELi2EEENS1_19SingleTileSchedulerILb0ELb0ELb0ELi128EEEEEEEEEvNT_6ParamsE$_ZN4cute3eso3ESOILb0ELb0EJNS_5tupleIJNS_1CILi1EEENS3_ILi512EEEiEEENS3_ILi4096EEENS2_IJiiEEEEEC2ERKS6_RKS7_RKS8_,($_ZN7cutlass13device_kernelIN5flash19enable_sm80_to_sm89INS1_16FlashAttnBwdSm80INS1_25CollectiveMainloopBwdSm80ILi2ELi2EN4cute5tupleIJNS5_1CILi128EEES8_NS7_ILi64EEEEEENS_10bfloat16_tEfNS_4arch4Sm80ELb0ELb1ELb1ELb0ELb1ELb0ELb0ELb0ELi2ELi4ELi4ELi4ELb0EEENS1_21CollectiveEpilogueBwdISA_SB_SD_Li256ELb0ELb0ELi2EEENS1_19SingleTileSchedulerILb0ELb0ELb0ELi128EEEEEEEEEvNT_6ParamsE$_ZN4cute3eso3ESOILb0ELb0EJNS_5tupleIJNS_1CILi1EEEiEEENS3_ILi1024EEENS2_IJiiEEEEEC2ERKS5_RKS6_RKS7_ - $_ZN7cutlass13device_kernelIN5flash19enable_sm80_to_sm89INS1_16FlashAttnBwdSm80INS1_25CollectiveMainloopBwdSm80ILi2ELi2EN4cute5tupleIJNS5_1CILi128EEES8_NS7_ILi64EEEEEENS_10bfloat16_tEfNS_4arch4Sm80ELb0ELb1ELb1ELb0ELb1ELb0ELb0ELb0ELi2ELi4ELi4ELi4ELb0EEENS1_21CollectiveEpilogueBwdISA_SB_SD_Li256ELb0ELb0ELi2EEENS1_19SingleTileSchedulerILb0ELb0ELb0ELi128EEEEEEEEEvNT_6ParamsE$_ZN4cute3eso3ESOILb0ELb0EJNS_5tupleIJNS_1CILi1EEENS3_ILi512EEEiEEENS3_ILi4096EEENS2_IJiiEEEEEC2ERKS6_RKS7_RKS8_)
$_ZN7cutlass13device_kernelIN5flash19enable_sm80_to_sm89INS1_16FlashAttnBwdSm80INS1_25CollectiveMainloopBwdSm80ILi2ELi2EN4cute5tupleIJNS5_1CILi128EEES8_NS7_ILi64EEEEEENS_10bfloat16_tEfNS_4arch4Sm80ELb0ELb1ELb1ELb0ELb1ELb0ELb0ELb0ELi2ELi4ELi4ELi4ELb0EEENS1_21CollectiveEpilogueBwdISA_SB_SD_Li256ELb0ELb0ELi2EEENS1_19SingleTileSchedulerILb0ELb0ELb0ELi128EEEEEEEEEvNT_6ParamsE$_ZN4cute3eso3ESOILb0ELb0EJNS_5tupleIJNS_1CILi1EEENS3_ILi512EEEiEEENS3_ILi4096EEENS2_IJiiEEEEEC2ERKS6_RKS7_RKS8_:
        /* <DEDUP_REMOVED lines=8> */
[----:B------:R-:W-:Y:S05]  /*6a50*/  RET.REL.NODEC R4 `(_ZN7cutlass13device_kernelIN5flash19enable_sm80_to_sm89INS1_16FlashAttnBwdSm80INS1_25CollectiveMainloopBwdSm80ILi2ELi2EN4cute5tupleIJNS5_1CILi128EEES8_NS7_ILi64EEEEEENS_10bfloat16_tEfNS_4arch4Sm80ELb0ELb1ELb1ELb0ELb1ELb0ELb0ELb0ELi2ELi4ELi4ELi4ELb0EEENS1_21CollectiveEpilogueBwdISA_SB_SD_Li256ELb0ELb0ELi2EEENS1_19SingleTileSchedulerILb0ELb0ELb0ELi128EEEEEEEEEvNT_6ParamsE) ;  /* 0xffff95a004007950 */ /* 0x000fea0003c3ffff */
        .type           $_ZN7cutlass13device_kernelIN5flash19enable_sm80_to_sm89INS1_16FlashAttnBwdSm80INS1_25CollectiveMainloopBwdSm80ILi2ELi2EN4cute5tupleIJNS5_1CILi128EEES8_NS7_ILi64EEEEEENS_10bfloat16_tEfNS_4arch4Sm80ELb0ELb1ELb1ELb0ELb1ELb0ELb0ELb0ELi2ELi4ELi4ELi4ELb0EEENS1_21CollectiveEpilogueBwdISA_SB_SD_Li256ELb0ELb0ELi2EEENS1_19SingleTileSchedulerILb0ELb0ELb0ELi128EEEEEEEEEvNT_6ParamsE$_ZN4cute3eso3ESOILb0ELb0EJNS_5tupleIJNS_1CILi1EEEiEEENS3_ILi1024EEENS2_IJiiEEEEEC2ERKS5_RKS6_RKS7_,@function
        .size           $_ZN7cutlass13device_kernelIN5flash19enable_sm80_to_sm89INS1_16FlashAttnBwdSm80INS1_25CollectiveMainloopBwdSm80ILi2ELi2EN4cute5tupleIJNS5_1CILi128EEES8_NS7_ILi64EEEEEENS_10bfloat16_tEfNS_4arch4Sm80ELb0ELb1ELb1ELb0ELb1ELb0ELb0ELb0ELi2ELi4ELi4ELi4ELb0EEENS1_21CollectiveEpilogueBwdISA_SB_SD_Li256ELb0ELb0ELi2EEENS1_19SingleTileSchedulerILb0ELb0ELb0ELi128EEEEEEEEEvNT_6ParamsE$_ZN4cute3eso3ESOILb0ELb0EJNS_5tupleIJNS_1CILi1EEEiEEENS3_ILi1024EEENS2_IJiiEEEEEC2ERKS5_RKS6_RKS7_,($_ZN7cutlass13device_kernelIN5flash19enable_sm80_to_sm89INS1_16FlashAttnBwdSm80INS1_25CollectiveMainloopBwdSm80ILi2ELi2EN4cute5tupleIJNS5_1CILi128EEES8_NS7_ILi64EEEEEENS_10bfloat16_tEfNS_4arch4Sm80ELb0ELb1ELb1ELb0ELb1ELb0ELb0ELb0ELi2ELi4ELi4ELi4ELb0EEENS1_21CollectiveEpilogueBwdISA_SB_SD_Li256ELb0ELb0ELi2EEENS1_19SingleTileSchedulerILb0ELb0ELb0ELi128EEEEEEEEEvNT_6ParamsE$_ZN4cute3eso3ESOILb0ELb0EJNS_5tupleIJiNS_1CILi512EEEEEENS2_IJiiEEENS3_ILi1024EEEEEC2ERKS5_RKS6_RKS7_ - $_ZN7cutlass13device_kernelIN5flash19enable_sm80_to_sm89INS1_16FlashAttnBwdSm80INS1_25CollectiveMainloopBwdSm80ILi2ELi2EN4cute5tupleIJNS5_1CILi128EEES8_NS7_ILi64EEEEEENS_10bfloat16_tEfNS_4arch4Sm80ELb0ELb1ELb1ELb0ELb1ELb0ELb0ELb0ELi2ELi4ELi4ELi4ELb0EEENS1_21CollectiveEpilogueBwdISA_SB_SD_Li256ELb0ELb0ELi2EEENS1_19SingleTileSchedulerILb0ELb0ELb0ELi128EEEEEEEEEvNT_6ParamsE$_ZN4cute3eso3ESOILb0ELb0EJNS_5tupleIJNS_1CILi1EEEiEEENS3_ILi1024EEENS2_IJiiEEEEEC2ERKS5_RKS6_RKS7_)
$_ZN7cutlass13device_kernelIN5flash19enable_sm80_to_sm89INS1_16FlashAttnBwdSm80INS1_25CollectiveMainloopBwdSm80ILi2ELi2EN4cute5tupleIJNS5_1CILi128EEES8_NS7_ILi64EEEEEENS_10bfloat16_tEfNS_4arch4Sm80ELb0ELb1ELb1ELb0ELb1ELb0ELb0ELb0ELi2ELi4ELi4ELi4ELb0EEENS1_21CollectiveEpilogueBwdISA_SB_SD_Li256ELb0ELb0ELi2EEENS1_19SingleTileSchedulerILb0ELb0ELb0ELi128EEEEEEEEEvNT_6ParamsE$_ZN4cute3eso3ESOILb0ELb0EJNS_5tupleIJNS_1CILi1EEEiEEENS3_ILi1024EEENS2_IJiiEEEEEC2ERKS5_RKS6_RKS7_:
        /* <DEDUP_REMOVED lines=9> */
        .type           $_ZN7cutlass13device_kernelIN5flash19enable_sm80_to_sm89INS1_16FlashAttnBwdSm80INS1_25CollectiveMainloopBwdSm80ILi2ELi2EN4cute5tupleIJNS5_1CILi128EEES8_NS7_ILi64EEEEEENS_10bfloat16_tEfNS_4arch4Sm80ELb0ELb1ELb1ELb0ELb1ELb0ELb0ELb0ELi2ELi4ELi4ELi4ELb0EEENS1_21CollectiveEpilogueBwdISA_SB_SD_Li256ELb0ELb0ELi2EEENS1_19SingleTileSchedulerILb0ELb0ELb0ELi128EEEEEEEEEvNT_6ParamsE$_ZN4cute3eso3ESOILb0ELb0EJNS_5tupleIJiNS_1CILi512EEEEEENS2_IJiiEEENS3_ILi1024EEEEEC2ERKS5_RKS6_RKS7_,@function
        .size           $_ZN7cutlass13device_kernelIN5flash19enable_sm80_to_sm89INS1_16FlashAttnBwdSm80INS1_25CollectiveMainloopBwdSm80ILi2ELi2EN4cute5tupleIJNS5_1CILi128EEES8_NS7_ILi64EEEEEENS_10bfloat16_tEfNS_4arch4Sm80ELb0ELb1ELb1ELb0ELb1ELb0ELb0ELb0ELi2ELi4ELi4ELi4ELb0EEENS1_21CollectiveEpilogueBwdISA_SB_SD_Li256ELb0ELb0ELi2EEENS1_19SingleTileSchedulerILb0ELb0ELb0ELi128EEEEEEEEEvNT_6ParamsE$_ZN4cute3eso3ESOILb0ELb0EJNS_5tupleIJiNS_1CILi512EEEEEENS2_IJiiEEENS3_ILi1024EEEEEC2ERKS5_RKS6_RKS7_,($_ZN7cutlass13device_kernelIN5flash19enable_sm80_to_sm89INS1_16FlashAttnBwdSm80INS1_25CollectiveMainloopBwdSm80ILi2ELi2EN4cute5tupleIJNS5_1CILi128EEES8_NS7_ILi64EEEEEENS_10bfloat16_tEfNS_4arch4Sm80ELb0ELb1ELb1ELb0ELb1ELb0ELb0ELb0ELi2ELi4ELi4ELi4ELb0EEENS1_21CollectiveEpilogueBwdISA_SB_SD_Li256ELb0ELb0ELi2EEENS1_19SingleTileSchedulerILb0ELb0ELb0ELi128EEEEEEEEEvNT_6ParamsE$_ZN4cute3eso3ESOILb0ELb0EJNS_5tupleIJiiEEEiNS_1CILi0EEEEEC2ERKS3_RKiRKS5_ - $_ZN7cutlass13device_kernelIN5flash19enable_sm80_to_sm89INS1_16FlashAttnBwdSm80INS1_25CollectiveMainloopBwdSm80ILi2ELi2EN4cute5tupleIJNS5_1CILi128EEES8_NS7_ILi64EEEEEENS_10bfloat16_tEfNS_4arch4Sm80ELb0ELb1ELb1ELb0ELb1ELb0ELb0ELb0ELi2ELi4ELi4ELi4ELb0EEENS1_21CollectiveEpilogueBwdISA_SB_SD_Li256ELb0ELb0ELi2EEENS1_19SingleTileSchedulerILb0ELb0ELb0ELi128EEEEEEEEEvNT_6ParamsE$_ZN4cute3eso3ESOILb0ELb0EJNS_5tupleIJiNS_1CILi512EEEEEENS2_IJiiEEENS3_ILi1024EEEEEC2ERKS5_RKS6_RKS7_)
$_ZN7cutlass13device_kernelIN5flash19enable_sm80_to_sm89INS1_16FlashAttnBwdSm80INS1_25CollectiveMainloopBwdSm80ILi2ELi2EN4cute5tupleIJNS5_1CILi128EEES8_NS7_ILi64EEEEEENS_10bfloat16_tEfNS_4arch4Sm80ELb0ELb1ELb1ELb0ELb1ELb0ELb0ELb0ELi2ELi4ELi4ELi4ELb0EEENS1_21CollectiveEpilogueBwdISA_SB_SD_Li256ELb0ELb0ELi2EEENS1_19SingleTileSchedulerILb0ELb0ELb0ELi128EEEEEEEEEvNT_6ParamsE$_ZN4cute3eso3ESOILb0ELb0EJNS_5tupleIJiNS_1CILi512EEEEEENS2_IJiiEEENS3_ILi1024EEEEEC2ERKS5_RKS6_RKS7_:
        /* <DEDUP_REMOVED lines=9> */
        .type           $_ZN7cutlass13device_kernelIN5flash19enable_sm80_to_sm89INS1_16FlashAttnBwdSm80INS1_25CollectiveMainloopBwdSm80ILi2ELi2EN4cute5tupleIJNS5_1CILi128EEES8_NS7_ILi64EEEEEENS_10bfloat16_tEfNS_4arch4Sm80ELb0ELb1ELb1ELb0ELb1ELb0ELb0ELb0ELi2ELi4ELi4ELi4ELb0EEENS1_21CollectiveEpilogueBwdISA_SB_SD_Li256ELb0ELb0ELi2EEENS1_19SingleTileSchedulerILb0ELb0ELb0ELi128EEEEEEEEEvNT_6ParamsE$_ZN4cute3eso3ESOILb0ELb0EJNS_5tupleIJiiEEEiNS_1CILi0EEEEEC2ERKS3_RKiRKS5_,@function
        .size           $_ZN7cutlass13device_kernelIN5flash19enable_sm80_to_sm89INS1_16FlashAttnBwdSm80INS1_25CollectiveMainloopBwdSm80ILi2ELi2EN4cute5tupleIJNS5_1CILi128EEES8_NS7_ILi64EEEEEENS_10bfloat16_tEfNS_4arch4Sm80ELb0ELb1ELb1ELb0ELb1ELb0ELb0ELb0ELi2ELi4ELi4ELi4ELb0EEENS1_21CollectiveEpilogueBwdISA_SB_SD_Li256ELb0ELb0ELi2EEENS1_19SingleTileSchedulerILb0ELb0ELb0ELi128EEEEEEEEEvNT_6ParamsE$_ZN4cute3eso3ESOILb0ELb0EJNS_5tupleIJiiEEEiNS_1CILi0EEEEEC2ERKS3_RKiRKS5_,($_ZN7cutlass13device_kernelIN5flash19enable_sm80_to_sm89INS1_16FlashAttnBwdSm80INS1_25CollectiveMainloopBwdSm80ILi2ELi2EN4cute5tupleIJNS5_1CILi128EEES8_NS7_ILi64EEEEEENS_10bfloat16_tEfNS_4arch4Sm80ELb0ELb1ELb1ELb0ELb1ELb0ELb0ELb0ELi2ELi4ELi4ELi4ELb0EEENS1_21CollectiveEpilogueBwdISA_SB_SD_Li256ELb0ELb0ELi2EEENS1_19SingleTileSchedulerILb0ELb0ELb0ELi128EEEEEEEEEvNT_6ParamsE$_ZN4cute3eso3ESOILb0ELb0EJNS_6LayoutINS_5tupleIJNS3_IJNS3_IJNS_1CILi8EEENS4_ILi1EEEEEES6_EEENS3_IJNS3_IJS6_S6_EEENS4_ILi2EEEEEEEEENS3_IJNS3_IJNS3_IJS6_NS4_ILi0EEEEEESD_EEENS3_IJNS3_IJSD_SD_EEEiEEEEEEEENS_10ViewEngineINS_8smem_ptrIPN7cutlass10bfloat16_tEEEEEEEC2ERKSJ_RKSQ_ - $_ZN7cutlass13device_kernelIN5flash19enable_sm80_to_sm89INS1_16FlashAttnBwdSm80INS1_25CollectiveMainloopBwdSm80ILi2ELi2EN4cute5tupleIJNS5_1CILi128EEES8_NS7_ILi64EEEEEENS_10bfloat16_tEfNS_4arch4Sm80ELb0ELb1ELb1ELb0ELb1ELb0ELb0ELb0ELi2ELi4ELi4ELi4ELb0EEENS1_21CollectiveEpilogueBwdISA_SB_SD_Li256ELb0ELb0ELi2EEENS1_19SingleTileSchedulerILb0ELb0ELb0ELi128EEEEEEEEEvNT_6ParamsE$_ZN4cute3eso3ESOILb0ELb0EJNS_5tupleIJiiEEEiNS_1CILi0EEEEEC2ERKS3_RKiRKS5_)
$_ZN7cutlass13device_kernelIN5flash19enable_sm80_to_sm89INS1_16FlashAttnBwdSm80INS1_25CollectiveMainloopBwdSm80ILi2ELi2EN4cute5tupleIJNS5_1CILi128EEES8_NS7_ILi64EEEEEENS_10bfloat16_tEfNS_4arch4Sm80ELb0ELb1ELb1ELb0ELb1ELb0ELb0ELb0ELi2ELi4ELi4ELi4ELb0EEENS1_21CollectiveEpilogueBwdISA_SB_SD_Li256ELb0ELb0ELi2EEENS1_19SingleTileSchedulerILb0ELb0ELb0ELi128EEEEEEEEEvNT_6ParamsE$_ZN4cute3eso3ESOILb0ELb0EJNS_5tupleIJiiEEEiNS_1CILi0EEEEEC2ERKS3_RKiRKS5_:
[----:B------:R-:W-:Y:S02]  /*6b80*/  IADD3 R3, R3, -c[0x0][0x20], RZ ;  /* 0x8000080003037a10 */ /* 0x000fe40007ffe0ff */
[----:B------:R-:W-:-:S03]  /*6b90*/  IADD3 R2, R2, -c[0x0][0x20], RZ ;  /* 0x8000080002027a10 */ /* 0x000fc60007ffe0ff */
[----:B------:R1:W-:Y:S04]  /*6ba0*/  STL [R3], R10 ;  /* 0x0000000a03007387 */ /* 0x0003e80000100800 */
[----:B------:R1:W-:Y:S04]  /*6bb0*/  STL [R3+0x4], R8 ;  /* 0x0000040803007387 */ /* 0x0003e80000100800 */
[----:B------:R-:W2:Y:S01]  /*6bc0*/  LDL R2, [R2] ;  /* 0x0000000002027983 */ /* 0x000ea20000100800 */
[----:B------:R-:W-:-:S03]  /*6bd0*/  IMAD.MOV.U32 R7, RZ, RZ, 0x0 ;  /* 0x00000000ff077424 */ /* 0x000fc600078e00ff */
[----:B--2---:R1:W-:Y:S01]  /*6be0*/  STL [R3+0x8], R2 ;  /* 0x0000080203007387 */ /* 0x0043e20000100800 */
[----:B------:R-:W-:Y:S05]  /*6bf0*/  RET.REL.NODEC R6 `(_ZN7cutlass13device_kernelIN5flash19enable_sm80_to_sm89INS1_16FlashAttnBwdSm80INS1_25CollectiveMainloopBwdSm80ILi2ELi2EN4cute5tupleIJNS5_1CILi128EEES8_NS7_ILi64EEEEEENS_10bfloat16_tEfNS_4arch4Sm80ELb0ELb1ELb1ELb0ELb1ELb0ELb0ELb0ELi2ELi4ELi4ELi4ELb0EEENS1_21CollectiveEpilogueBwdISA_SB_SD_Li256ELb0ELb0ELi2EEENS1_19SingleTileSchedulerILb0ELb0ELb0ELi128EEEEEEEEEvNT_6ParamsE) ;  /* 0xffff940006007950 */ /* 0x000fea0003c3ffff */
        .type           $_ZN7cutlass13device_kernelIN5flash19enable_sm80_to_sm89INS1_16FlashAttnBwdSm80INS1_25CollectiveMainloopBwdSm80ILi2ELi2EN4cute5tupleIJNS5_1CILi128EEES8_NS7_ILi64EEEEEENS_10bfloat16_tEfNS_4arch4Sm80ELb0ELb1ELb1ELb0ELb1ELb0ELb0ELb0ELi2ELi4ELi4ELi4ELb0EEENS1_21CollectiveEpilogueBwdISA_SB_SD_Li256ELb0ELb0ELi2EEENS1_19SingleTileSchedulerILb0ELb0ELb0ELi128EEEEEEEEEvNT_6ParamsE$_ZN4cute3eso3ESOILb0ELb0EJNS_6LayoutINS_5tupleIJNS3_IJNS3_IJNS_1CILi8EEENS4_ILi1EEEEEES6_EEENS3_IJNS3_IJS6_S6_EEENS4_ILi2EEEEEEEEENS3_IJNS3_IJNS3_IJS6_NS4_ILi0EEEEEESD_EEENS3_IJNS3_IJSD_SD_EEEiEEEEEEEENS_10ViewEngineINS_8smem_ptrIPN7cutlass10bfloat16_tEEEEEEEC2ERKSJ_RKSQ_,@function
        .size           $_ZN7cutlass13device_kernelIN5flash19enable_sm80_to_sm89INS1_16FlashAttnBwdSm80INS1_25CollectiveMainloopBwdSm80ILi2ELi2EN4cute5tupleIJNS5_1CILi128EEES8_NS7_ILi64EEEEEENS_10bfloat16_tEfNS_4arch4Sm80ELb0ELb1ELb1ELb0ELb1ELb0ELb0ELb0ELi2ELi4ELi4ELi4ELb0EEENS1_21CollectiveEpilogueBwdISA_SB_SD_Li256ELb0ELb0ELi2EEENS1_19SingleTileSchedulerILb0ELb0ELb0ELi128EEEEEEEEEvNT_6ParamsE$_ZN4cute3eso3ESOILb0ELb0EJNS_6LayoutINS_5tupleIJNS3_IJNS3_IJNS_1CILi8EEENS4_ILi1EEEEEES6_EEENS3_IJNS3_IJS6_S6_EEENS4_ILi2EEEEEEEEENS3_IJNS3_IJNS3_IJS6_NS4_ILi0EEEEEESD_EEENS3_IJNS3_IJSD_SD_EEEiEEEEEEEENS_10ViewEngineINS_8smem_ptrIPN7cutlass10bfloat16_tEEEEEEEC2ERKSJ_RKSQ_,($_ZN7cutlass13device_kernelIN5flash19enable_sm80_to_sm89INS1_16FlashAttnBwdSm80INS1_25CollectiveMainloopBwdSm80ILi2ELi2EN4cute5tupleIJNS5_1CILi128EEES8_NS7_ILi64EEEEEENS_10bfloat16_tEfNS_4arch4Sm80ELb0ELb1ELb1ELb0ELb1ELb0ELb0ELb0ELi2ELi4ELi4ELi4ELb0EEENS1_21CollectiveEpilogueBwdISA_SB_SD_Li256ELb0ELb0ELi2EEENS1_19SingleTileSchedulerILb0ELb0ELb0ELi128EEEEEEEEEvNT_6ParamsE$_ZN4cute3eso3ESOILb0ELb0EJNS_6LayoutINS_5tupleIJNS3_IJNS_1CILi1EEENS3_IJS5_NS4_ILi2EEES6_EEEEEES6_NS3_IJS6_S6_EEEEEENS3_IJNS3_IJNS4_ILi0EEENS3_IJS5_NS4_ILi256EEEiEEEEEENS4_ILi2048EEENS3_IJiNS4_ILi4096EEEEEEEEEEENS_10ViewEngineINS_8smem_ptrIPjEEEEEEC2ERKSJ_RKSO_ - $_ZN7cutlass13device_kernelIN5flash19enable_sm80_to_sm89INS1_16FlashAttnBwdSm80INS1_25CollectiveMainloopBwdSm80ILi2ELi2EN4cute5tupleIJNS5_1CILi128EEES8_NS7_ILi64EEEEEENS_10bfloat16_tEfNS_4arch4Sm80ELb0ELb1ELb1ELb0ELb1ELb0ELb0ELb0ELi2ELi4ELi4ELi4ELb0EEENS1_21CollectiveEpilogueBwdISA_SB_SD_Li256ELb0ELb0ELi2EEENS1_19SingleTileSchedulerILb0ELb0ELb0ELi128EEEEEEEEEvNT_6ParamsE$_ZN4cute3eso3ESOILb0ELb0EJNS_6LayoutINS_5tupleIJNS3_IJNS3_IJNS_1CILi8EEENS4_ILi1EEEEEES6_EEENS3_IJNS3_IJS6_S6_EEENS4_ILi2EEEEEEEEENS3_IJNS3_IJNS3_IJS6_NS4_ILi0EEEEEESD_EEENS3_IJNS3_IJSD_SD_EEEiEEEEEEEENS_10ViewEngineINS_8smem_ptrIPN7cutlass10bfloat16_tEEEEEEEC2ERKSJ_RKSQ_)
$_ZN7cutlass13device_kernelIN5flash19enable_sm80_to_sm89INS1_16FlashAttnBwdSm80INS1_25CollectiveMainloopBwdSm80ILi2ELi2EN4cute5tupleIJNS5_1CILi128EEES8_NS7_ILi64EEEEEENS_10bfloat16_tEfNS_4arch4Sm80ELb0ELb1ELb1ELb0ELb1ELb0ELb0ELb0ELi2ELi4ELi4ELi4ELb0EEENS1_21CollectiveEpilogueBwdISA_SB_SD_Li256ELb0ELb0ELi2EEENS1_19SingleTileSchedulerILb0ELb0ELb0ELi128EEEEEEEEEvNT_6ParamsE$_ZN4cute3eso3ESOILb0ELb0EJNS_6LayoutINS_5tupleIJNS3_IJNS3_IJNS_1CILi8EEENS4_ILi1EEEEEES6_EEENS3_IJNS3_IJS6_S6_EEENS4_ILi2EEEEEEEEENS3_IJNS3_IJNS3_IJS6_NS4_ILi0EEEEEESD_EEENS3_IJNS3_IJSD_SD_EEEiEEEEEEEENS_10ViewEngineINS_8smem_ptrIPN7cutlass10bfloat16_tEEEEEEEC2ERKSJ_RKSQ_:
[----:B------:R-:W-:Y:S02]  /*6c00*/  IADD3 R3, R69, -c[0x0][0x20], RZ ;  /* 0x8000080045037a10 */ /* 0x000fe40007ffe0ff */
[----:B------:R-:W-:-:S03]  /*6c10*/  IADD3 R2, R61, -c[0x0][0x20], RZ ;  /* 0x800008003d027a10 */ /* 0x000fc60007ffe0ff */
[----:B------:R1:W-:Y:S04]  /*6c20*/  STL [R3], R6 ;  /* 0x0000000603007387 */ /* 0x0003e80000100800 */
[----:B------:R-:W2:Y:S01]  /*6c30*/  LDL.64 R10, [R2] ;  /* 0x00000000020a7983 */ /* 0x000ea20000100a00 */
[----:B------:R-:W-:-:S03]  /*6c40*/  IMAD.MOV.U32 R5, RZ, RZ, 0x0 ;  /* 0x00000000ff057424 */ /* 0x000fc600078e00ff */
[----:B--2---:R1:W-:Y:S01]  /*6c50*/  STL.64 [R3+0x8], R10 ;  /* 0x0000080a03007387 */ /* 0x0043e20000100a00 */
[----:B------:R-:W-:Y:S05]  /*6c60*/  RET.REL.NODEC R4 `(_ZN7cutlass13device_kernelIN5flash19enable_sm80_to_sm89INS1_16FlashAttnBwdSm80INS1_25CollectiveMainloopBwdSm80ILi2ELi2EN4cute5tupleIJNS5_1CILi128EEES8_NS7_ILi64EEEEEENS_10bfloat16_tEfNS_4arch4Sm80ELb0ELb1ELb1ELb0ELb1ELb0ELb0ELb0ELi2ELi4ELi4ELi4ELb0EEENS1_21CollectiveEpilogueBwdISA_SB_SD_Li256ELb0ELb0ELi2EEENS1_19SingleTileSchedulerILb0ELb0ELb0ELi128EEEEEEEEEvNT_6ParamsE) ;  /* 0xffff939004007950 */ /* 0x000fea0003c3ffff */
        .type           $_ZN7cutlass13device_kernelIN5flash19enable_sm80_to_sm89INS1_16FlashAttnBwdSm80INS1_25CollectiveMainloopBwdSm80ILi2ELi2EN4cute5tupleIJNS5_1CILi128EEES8_NS7_ILi64EEEEEENS_10bfloat16_tEfNS_4arch4Sm80ELb0ELb1ELb1ELb0ELb1ELb0ELb0ELb0ELi2ELi4ELi4ELi4ELb0EEENS1_21CollectiveEpilogueBwdISA_SB_SD_Li256ELb0ELb0ELi2EEENS1_19SingleTileSchedulerILb0ELb0ELb0ELi128EEEEEEEEEvNT_6ParamsE$_ZN4cute3eso3ESOILb0ELb0EJNS_6LayoutINS_5tupleIJNS3_IJNS_1CILi1EEENS3_IJS5_NS4_ILi2EEES6_EEEEEES6_NS3_IJS6_S6_EEEEEENS3_IJNS3_IJNS4_ILi0EEENS3_IJS5_NS4_ILi256EEEiEEEEEENS4_ILi2048EEENS3_IJiNS4_ILi4096EEEEEEEEEEENS_10ViewEngineINS_8smem_ptrIPjEEEEEEC2ERKSJ_RKSO_,@function
        .size           $_ZN7cutlass13device_kernelIN5flash19enable_sm80_to_sm89INS1_16FlashAttnBwdSm80INS1_25CollectiveMainloopBwdSm80ILi2ELi2EN4cute5tupleIJNS5_1CILi128EEES8_NS7_ILi64EEEEEENS_10bfloat16_tEfNS_4arch4Sm80ELb0ELb1ELb1ELb0ELb1ELb0ELb0ELb0ELi2ELi4ELi4ELi4ELb0EEENS1_21CollectiveEpilogueBwdISA_SB_SD_Li256ELb0ELb0ELi2EEENS1_19SingleTileSchedulerILb0ELb0ELb0ELi128EEEEEEEEEvNT_6ParamsE$_ZN4cute3eso3ESOILb0ELb0EJNS_6LayoutINS_5tupleIJNS3_IJNS_1CILi1EEENS3_IJS5_NS4_ILi2EEES6_EEEEEES6_NS3_IJS6_S6_EEEEEENS3_IJNS3_IJNS4_ILi0EEENS3_IJS5_NS4_ILi256EEEiEEEEEENS4_ILi2048EEENS3_IJiNS4_ILi4096EEEEEEEEEEENS_10ViewEngineINS_8smem_ptrIPjEEEEEEC2ERKSJ_RKSO_,($_ZN7cutlass13device_kernelIN5flash19enable_sm80_to_sm89INS1_16FlashAttnBwdSm80INS1_25CollectiveMainloopBwdSm80ILi2ELi2EN4cute5tupleIJNS5_1CILi128EEES8_NS7_ILi64EEEEEENS_10bfloat16_tEfNS_4arch4Sm80ELb0ELb1ELb1ELb0ELb1ELb0ELb0ELb0ELi2ELi4ELi4ELi4ELb0EEENS1_21CollectiveEpilogueBwdISA_SB_SD_Li256ELb0ELb0ELi2EEENS1_19SingleTileSchedulerILb0ELb0ELb0ELi128EEEEEEEEEvNT_6ParamsE$_ZN4cute3eso3ESOILb0ELb0EJNS_6LayoutINS_5tupleIJNS3_IJNS_1CILi2EEES5_EEENS4_ILi8EEES6_EEENS3_IJNS3_IJNS4_ILi1EEEiEEENS4_ILi1024EEENS3_IJiiEEEEEEEENS_10ViewEngineINS_8smem_ptrIPN7cutlass10bfloat16_tEEEEEEEC2ERKSE_RKSL_ - $_ZN7cutlass13device_kernelIN5flash19enable_sm80_to_sm89INS1_16FlashAttnBwdSm80INS1_25CollectiveMainloopBwdSm80ILi2ELi2EN4cute5tupleIJNS5_1CILi128EEES8_NS7_ILi64EEEEEENS_10bfloat16_tEfNS_4arch4Sm80ELb0ELb1ELb1ELb0ELb1ELb0ELb0ELb0ELi2ELi4ELi4ELi4ELb0EEENS1_21CollectiveEpilogueBwdISA_SB_SD_Li256ELb0ELb0ELi2EEENS1_19SingleTileSchedulerILb0ELb0ELb0ELi128EEEEEEEEEvNT_6ParamsE$_ZN4cute3eso3ESOILb0ELb0EJNS_6LayoutINS_5tupleIJNS3_IJNS_1CILi1EEENS3_IJS5_NS4_ILi2EEES6_EEEEEES6_NS3_IJS6_S6_EEEEEENS3_IJNS3_IJNS4_ILi0EEENS3_IJS5_NS4_ILi256EEEiEEEEEENS4_ILi2048EEENS3_IJiNS4_ILi4096EEEEEEEEEEENS_10ViewEngineINS_8smem_ptrIPjEEEEEEC2ERKSJ_RKSO_)
$_ZN7cutlass13device_kernelIN5flash19enable_sm80_to_sm89INS1_16FlashAttnBwdSm80INS1_25CollectiveMainloopBwdSm80ILi2ELi2EN4cute5tupleIJNS5_1CILi128EEES8_NS7_ILi64EEEEEENS_10bfloat16_tEfNS_4arch4Sm80ELb0ELb1ELb1ELb0ELb1ELb0ELb0ELb0ELi2ELi4ELi4ELi4ELb0EEENS1_21CollectiveEpilogueBwdISA_SB_SD_Li256ELb0ELb0ELi2EEENS1_19SingleTileSchedulerILb0ELb0ELb0ELi128EEEEEEEEEvNT_6ParamsE$_ZN4cute3eso3ESOILb0ELb0EJNS_6LayoutINS_5tupleIJNS3_IJNS_1CILi1EEENS3_IJS5_NS4_ILi2EEES6_EEEEEES6_NS3_IJS6_S6_EEEEEENS3_IJNS3_IJNS4_ILi0EEENS3_IJS5_NS4_ILi256EEEiEEEEEENS4_ILi2048EEENS3_IJiNS4_ILi4096EEEEEEEEEEENS_10ViewEngineINS_8smem_ptrIPjEEEEEEC2ERKSJ_RKSO_:
[----:B------:R-:W-:Y:S02]  /*6c70*/  IADD3 R5, R58, -c[0x0][0x20], RZ ;  /* 0x800008003a057a10 */ /* 0x000fe40007ffe0ff */
[----:B------:R-:W-:-:S03]  /*6c80*/  IADD3 R6, R43, -c[0x0][0x20], RZ ;  /* 0x800008002b067a10 */ /* 0x000fc60007ffe0ff */
[----:B------:R1:W-:Y:S04]  /*6c90*/  STL.64 [R5], R2 ;  /* 0x0000000205007387 */ /* 0x0003e80000100a00 */
[----:B------:R-:W2:Y:S01]  /*6ca0*/  LDL.64 R6, [R6] ;  /* 0x0000000006067983 */ /* 0x000ea20000100a00 */
[----:B------:R-:W-:Y:S02]  /*6cb0*/  IMAD.MOV.U32 R8, RZ, RZ, R4 ;  /* 0x000000ffff087224 */ /* 0x000fe400078e0004 */
[----:B------:R-:W-:Y:S01]  /*6cc0*/  IMAD.MOV.U32 R9, RZ, RZ, 0x0 ;  /* 0x00000000ff097424 */ /* 0x000fe200078e00ff */
[----:B--2---:R1:W-:Y:S03]  /*6cd0*/  STL.64 [R5+0x8], R6 ;  /* 0x0000080605007387 */ /* 0x0043e60000100a00 */
[----:B------:R-:W-:Y:S05]  /*6ce0*/  RET.REL.NODEC R8 `(_ZN7cutlass13device_kernelIN5flash19enable_sm80_to_sm89INS1_16FlashAttnBwdSm80INS1_25CollectiveMainloopBwdSm80ILi2ELi2EN4cute5tupleIJNS5_1CILi128EEES8_NS7_ILi64EEEEEENS_10bfloat16_tEfNS_4arch4Sm80ELb0ELb1ELb1ELb0ELb1ELb0ELb0ELb0ELi2ELi4ELi4ELi4ELb0EEENS1_21CollectiveEpilogueBwdISA_SB_SD_Li256ELb0ELb0ELi2EEENS1_19SingleTileSchedulerILb0ELb0ELb0ELi128EEEEEEEEEvNT_6ParamsE) ;  /* 0xffff931008007950 */ /* 0x000fea0003c3ffff */
        .type           $_ZN7cutlass13device_kernelIN5flash19enable_sm80_to_sm89INS1_16FlashAttnBwdSm80INS1_25CollectiveMainloopBwdSm80ILi2ELi2EN4cute5tupleIJNS5_1CILi128EEES8_NS7_ILi64EEEEEENS_10bfloat16_tEfNS_4arch4Sm80ELb0ELb1ELb1ELb0ELb1ELb0ELb0ELb0ELi2ELi4ELi4ELi4ELb0EEENS1_21CollectiveEpilogueBwdISA_SB_SD_Li256ELb0ELb0ELi2EEENS1_19SingleTileSchedulerILb0ELb0ELb0ELi128EEEEEEEEEvNT_6ParamsE$_ZN4cute3eso3ESOILb0ELb0EJNS_6LayoutINS_5tupleIJNS3_IJNS_1CILi2EEES5_EEENS4_ILi8EEES6_EEENS3_IJNS3_IJNS4_ILi1EEEiEEENS4_ILi1024EEENS3_IJiiEEEEEEEENS_10ViewEngineINS_8smem_ptrIPN7cutlass10bfloat16_tEEEEEEEC2ERKSE_RKSL_,@function
        .size           $_ZN7cutlass13device_kernelIN5flash19enable_sm80_to_sm89INS1_16FlashAttnBwdSm80INS1_25CollectiveMainloopBwdSm80ILi2ELi2EN4cute5tupleIJNS5_1CILi128EEES8_NS7_ILi64EEEEEENS_10bfloat16_tEfNS_4arch4Sm80ELb0ELb1ELb1ELb0ELb1ELb0ELb0ELb0ELi2ELi4ELi4ELi4ELb0EEENS1_21CollectiveEpilogueBwdISA_SB_SD_Li256ELb0ELb0ELi2EEENS1_19SingleTileSchedulerILb0ELb0ELb0ELi128EEEEEEEEEvNT_6ParamsE$_ZN4cute3eso3ESOILb0ELb0EJNS_6LayoutINS_5tupleIJNS3_IJNS_1CILi2EEES5_EEENS4_ILi8EEES6_EEENS3_IJNS3_IJNS4_ILi1EEEiEEENS4_ILi1024EEENS3_IJiiEEEEEEEENS_10ViewEngineINS_8smem_ptrIPN7cutlass10bfloat16_tEEEEEEEC2ERKSE_RKSL_,($_ZN7cutlass13device_kernelIN5flash19enable_sm80_to_sm89INS1_16FlashAttnBwdSm80INS1_25CollectiveMainloopBwdSm80ILi2ELi2EN4cute5tupleIJNS5_1CILi128EEES8_NS7_ILi64EEEEEENS_10bfloat16_tEfNS_4arch4Sm80ELb0ELb1ELb1ELb0ELb1ELb0ELb0ELb0ELi2ELi4ELi4ELi4ELb0EEENS1_21CollectiveEpilogueBwdISA_SB_SD_Li256ELb0ELb0ELi2EEENS1_19SingleTileSchedulerILb0ELb0ELb0ELi128EEEEEEEEEvNT_6ParamsE$_ZN4cute3eso3ESOILb0ELb0EJNS_6LayoutINS_5tupleIJNS3_IJNS_1CILi2EEES5_EEENS4_ILi8EEES6_EEENS3_IJNS3_IJNS4_ILi1EEEiEEENS4_ILi1024EEENS3_IJiiEEEEEEEEjEEC2ERKSE_RKj - $_ZN7cutlass13device_kernelIN5flash19enable_sm80_to_sm89INS1_16FlashAttnBwdSm80INS1_25CollectiveMainloopBwdSm80ILi2ELi2EN4cute5tupleIJNS5_1CILi128EEES8_NS7_ILi64EEEEEENS_10bfloat16_tEfNS_4arch4Sm80ELb0ELb1ELb1ELb0ELb1ELb0ELb0ELb0ELi2ELi4ELi4ELi4ELb0EEENS1_21CollectiveEpilogueBwdISA_SB_SD_Li256ELb0ELb0ELi2EEENS1_19SingleTileSchedulerILb0ELb0ELb0ELi128EEEEEEEEEvNT_6ParamsE$_ZN4cute3eso3ESOILb0ELb0EJNS_6LayoutINS_5tupleIJNS3_IJNS_1CILi2EEES5_EEENS4_ILi8EEES6_EEENS3_IJNS3_IJNS4_ILi1EEEiEEENS4_ILi1024EEENS3_IJiiEEEEEEEENS_10ViewEngineINS_8smem_ptrIPN7cutlass10bfloat16_tEEEEEEEC2ERKSE_RKSL_)
$_ZN7cutlass13device_kernelIN5flash19enable_sm80_to_sm89INS1_16FlashAttnBwdSm80INS1_25CollectiveMainloopBwdSm80ILi2ELi2EN4cute5tupleIJNS5_1CILi128EEES8_NS7_ILi64EEEEEENS_10bfloat16_tEfNS_4arch4Sm80ELb0ELb1ELb1ELb0ELb1ELb0ELb0ELb0ELi2ELi4ELi4ELi4ELb0EEENS1_21CollectiveEpilogueBwdISA_SB_SD_Li256ELb0ELb0ELi2EEENS1_19SingleTileSchedulerILb0ELb0ELb0ELi128EEEEEEEEEvNT_6ParamsE$_ZN4cute3eso3ESOILb0ELb0EJNS_6LayoutINS_5tupleIJNS3_IJNS_1CILi2EEES5_EEENS4_ILi8EEES6_EEENS3_IJNS3_IJNS4_ILi1EEEiEEENS4_ILi1024EEENS3_IJiiEEEEEEEENS_10ViewEngineINS_8smem_ptrIPN7cutlass10bfloat16_tEEEEEEEC2ERKSE_RKSL_:
[----:B------:R-:W-:Y:S02]  /*6cf0*/  IADD3 R3, R27, -c[0x0][0x20], RZ ;  /* 0x800008001b037a10 */ /* 0x000fe40007ffe0ff */
[----:B------:R-:W-:-:S03]  /*6d00*/  IADD3 R2, R26, -c[0x0][0x20], RZ ;  /* 0x800008001a027a10 */ /* 0x000fc60007ffe0ff */
[----:B------:R1:W-:Y:S04]  /*6d10*/  STL.64 [R3], R4 ;  /* 0x0000000403007387 */ /* 0x0003e80000100a00 */
[----:B------:R1:W-:Y:S04]  /*6d20*/  STL [R3+0x8], R16 ;  /* 0x0000081003007387 */ /* 0x0003e80000100800 */
[----:B------:R-:W2:Y:S01]  /*6d30*/  LDL.64 R8, [R2] ;  /* 0x0000000002087983 */ /* 0x000ea20000100a00 */
[----:B------:R-:W-:-:S03]  /*6d40*/  IMAD.MOV.U32 R7, RZ, RZ, 0x0 ;  /* 0x00000000ff077424 */ /* 0x000fc600078e00ff */
[----:B--2---:R1:W-:Y:S01]  /*6d50*/  STL.64 [R3+0x10], R8 ;  /* 0x0000100803007387 */ /* 0x0043e20000100a00 */
[----:B------:R-:W-:Y:S05]  /*6d60*/  RET.REL.NODEC R6 `(_ZN7cutlass13device_kernelIN5flash19enable_sm80_to_sm89INS1_16FlashAttnBwdSm80INS1_25CollectiveMainloopBwdSm80ILi2ELi2EN4cute5tupleIJNS5_1CILi128EEES8_NS7_ILi64EEEEEENS_10bfloat16_tEfNS_4arch4Sm80ELb0ELb1ELb1ELb0ELb1ELb0ELb0ELb0ELi2ELi4ELi4ELi4ELb0EEENS1_21CollectiveEpilogueBwdISA_SB_SD_Li256ELb0ELb0ELi2EEENS1_19SingleTileSchedulerILb0ELb0ELb0ELi128EEEEEEEEEvNT_6ParamsE) ;  /* 0xffff929006007950 */ /* 0x000fea0003c3ffff */
        .type           $_ZN7cutlass13device_kernelIN5flash19enable_sm80_to_sm89INS1_16FlashAttnBwdSm80INS1_25CollectiveMainloopBwdSm80ILi2ELi2EN4cute5tupleIJNS5_1CILi128EEES8_NS7_ILi64EEEEEENS_10bfloat16_tEfNS_4arch4Sm80ELb0ELb1ELb1ELb0ELb1ELb0ELb0ELb0ELi2ELi4ELi4ELi4ELb0EEENS1_21CollectiveEpilogueBwdISA_SB_SD_Li256ELb0ELb0ELi2EEENS1_19SingleTileSchedulerILb0ELb0ELb0ELi128EEEEEEEEEvNT_6ParamsE$_ZN4cute3eso3ESOILb0ELb0EJNS_6LayoutINS_5tupleIJNS3_IJNS_1CILi2EEES5_EEENS4_ILi8EEES6_EEENS3_IJNS3_IJNS4_ILi1EEEiEEENS4_ILi1024EEENS3_IJiiEEEEEEEEjEEC2ERKSE_RKj,@function
        .size           $_ZN7cutlass13device_kernelIN5flash19enable_sm80_to_sm89INS1_16FlashAttnBwdSm80INS1_25CollectiveMainloopBwdSm80ILi2ELi2EN4cute5tupleIJNS5_1CILi128EEES8_NS7_ILi64EEEEEENS_10bfloat16_tEfNS_4arch4Sm80ELb0ELb1ELb1ELb0ELb1ELb0ELb0ELb0ELi2ELi4ELi4ELi4ELb0EEENS1_21CollectiveEpilogueBwdISA_SB_SD_Li256ELb0ELb0ELi2EEENS1_19SingleTileSchedulerILb0ELb0ELb0ELi128EEEEEEEEEvNT_6ParamsE$_ZN4cute3eso3ESOILb0ELb0EJNS_6LayoutINS_5tupleIJNS3_IJNS_1CILi2EEES5_EEENS4_ILi8EEES6_EEENS3_IJNS3_IJNS4_ILi1EEEiEEENS4_ILi1024EEENS3_IJiiEEEEEEEEjEEC2ERKSE_RKj,($_ZN7cutlass13device_kernelIN5flash19enable_sm80_to_sm89INS1_16FlashAttnBwdSm80INS1_25CollectiveMainloopBwdSm80ILi2ELi2EN4cute5tupleIJNS5_1CILi128EEES8_NS7_ILi64EEEEEENS_10bfloat16_tEfNS_4arch4Sm80ELb0ELb1ELb1ELb0ELb1ELb0ELb0ELb0ELi2ELi4ELi4ELi4ELb0EEENS1_21CollectiveEpilogueBwdISA_SB_SD_Li256ELb0ELb0ELi2EEENS1_19SingleTileSchedulerILb0ELb0ELb0ELi128EEEEEEEEEvNT_6ParamsE$_ZN4cute3eso3ESOILb0ELb0EJNS_6LayoutINS_5tupleIJNS3_IJNS_1CILi2EEES5_EEES6_NS4_ILi8EEEEEENS3_IJNS3_IJiNS4_ILi512EEEEEENS3_IJiiEEENS4_ILi1024EEEEEEEENS_10ViewEngineINS_8smem_ptrIPN7cutlass10bfloat16_tEEEEEEEC2ERKSE_RKSL_ - $_ZN7cutlass13device_kernelIN5flash19enable_sm80_to_sm89INS1_16FlashAttnBwdSm80INS1_25CollectiveMainloopBwdSm80ILi2ELi2EN4cute5tupleIJNS5_1CILi128EEES8_NS7_ILi64EEEEEENS_10bfloat16_tEfNS_4arch4Sm80ELb0ELb1ELb1ELb0ELb1ELb0ELb0ELb0ELi2ELi4ELi4ELi4ELb0EEENS1_21CollectiveEpilogueBwdISA_SB_SD_Li256ELb0ELb0ELi2EEENS1_19SingleTileSchedulerILb0ELb0ELb0ELi128EEEEEEEEEvNT_6ParamsE$_ZN4cute3eso3ESOILb0ELb0EJNS_6LayoutINS_5tupleIJNS3_IJNS_1CILi2EEES5_EEENS4_ILi8EEES6_EEENS3_IJNS3_IJNS4_ILi1EEEiEEENS4_ILi1024EEENS3_IJiiEEEEEEEEjEEC2ERKSE_RKj)
$_ZN7cutlass13device_kernelIN5flash19enable_sm80_to_sm89INS1_16FlashAttnBwdSm80INS1_25CollectiveMainloopBwdSm80ILi2ELi2EN4cute5tupleIJNS5_1CILi128EEES8_NS7_ILi64EEEEEENS_10bfloat16_tEfNS_4arch4Sm80ELb0ELb1ELb1ELb0ELb1ELb0ELb0ELb0ELi2ELi4ELi4ELi4ELb0EEENS1_21CollectiveEpilogueBwdISA_SB_SD_Li256ELb0ELb0ELi2EEENS1_19SingleTileSchedulerILb0ELb0ELb0ELi128EEEEEEEEEvNT_6ParamsE$_ZN4cute3eso3ESOILb0ELb0EJNS_6LayoutINS_5tupleIJNS3_IJNS_1CILi2EEES5_EEENS4_ILi8EEES6_EEENS3_IJNS3_IJNS4_ILi1EEEiEEENS4_ILi1024EEENS3_IJiiEEEEEEEEjEEC2ERKSE_RKj:
        /* <DEDUP_REMOVED lines=9> */
[----:B------:R-:W-:Y:S05]  /*6e00*/  RET.REL.NODEC R10 `(_ZN7cutlass13device_kernelIN5flash19enable_sm80_to_sm89INS1_16FlashAttnBwdSm80INS1_25CollectiveMainloopBwdSm80ILi2ELi2EN4cute5tupleIJNS5_1CILi128EEES8_NS7_ILi64EEEEEENS_10bfloat16_tEfNS_4arch4Sm80ELb0ELb1ELb1ELb0ELb1ELb0ELb0ELb0ELi2ELi4ELi4ELi4ELb0EEENS1_21CollectiveEpilogueBwdISA_SB_SD_Li256ELb0ELb0ELi2EEENS1_19SingleTileSchedulerILb0ELb0ELb0ELi128EEEEEEEEEvNT_6ParamsE) ;  /* 0xffff91f00a007950 */ /* 0x000fea0003c3ffff */
        .type           $_ZN7cutlass13device_kernelIN5flash19enable_sm80_to_sm89INS1_16FlashAttnBwdSm80INS1_25CollectiveMainloopBwdSm80ILi2ELi2EN4cute5tupleIJNS5_1CILi128EEES8_NS7_ILi64EEEEEENS_10bfloat16_tEfNS_4arch4Sm80ELb0ELb1ELb1ELb0ELb1ELb0ELb0ELb0ELi2ELi4ELi4ELi4ELb0EEENS1_21CollectiveEpilogueBwdISA_SB_SD_Li256ELb0ELb0ELi2EEENS1_19SingleTileSchedulerILb0ELb0ELb0ELi128EEEEEEEEEvNT_6ParamsE$_ZN4cute3eso3ESOILb0ELb0EJNS_6LayoutINS_5tupleIJNS3_IJNS_1CILi2EEES5_EEES6_NS4_ILi8EEEEEENS3_IJNS3_IJiNS4_ILi512EEEEEENS3_IJiiEEENS4_ILi1024EEEEEEEENS_10ViewEngineINS_8smem_ptrIPN7cutlass10bfloat16_tEEEEEEEC2ERKSE_RKSL_,@function
        .size           $_ZN7cutlass13device_kernelIN5flash19enable_sm80_to_sm89INS1_16FlashAttnBwdSm80INS1_25CollectiveMainloopBwdSm80ILi2ELi2EN4cute5tupleIJNS5_1CILi128EEES8_NS7_ILi64EEEEEENS_10bfloat16_tEfNS_4arch4Sm80ELb0ELb1ELb1ELb0ELb1ELb0ELb0ELb0ELi2ELi4ELi4ELi4ELb0EEENS1_21CollectiveEpilogueBwdISA_SB_SD_Li256ELb0ELb0ELi2EEENS1_19SingleTileSchedulerILb0ELb0ELb0ELi128EEEEEEEEEvNT_6ParamsE$_ZN4cute3eso3ESOILb0ELb0EJNS_6LayoutINS_5tupleIJNS3_IJNS_1CILi2EEES5_EEES6_NS4_ILi8EEEEEENS3_IJNS3_IJiNS4_ILi512EEEEEENS3_IJiiEEENS4_ILi1024EEEEEEEENS_10ViewEngineINS_8smem_ptrIPN7cutlass10bfloat16_tEEEEEEEC2ERKSE_RKSL_,($_ZN7cutlass13device_kernelIN5flash19enable_sm80_to_sm89INS1_16FlashAttnBwdSm80INS1_25CollectiveMainloopBwdSm80ILi2ELi2EN4cute5tupleIJNS5_1CILi128EEES8_NS7_ILi64EEEEEENS_10bfloat16_tEfNS_4arch4Sm80ELb0ELb1ELb1ELb0ELb1ELb0ELb0ELb0ELi2ELi4ELi4ELi4ELb0EEENS1_21CollectiveEpilogueBwdISA_SB_SD_Li256ELb0ELb0ELi2EEENS1_19SingleTileSchedulerILb0ELb0ELb0ELi128EEEEEEEEEvNT_6ParamsE$_ZN4cute3eso3ESOILb0ELb0EJNS_6LayoutINS_5tupleIJNS3_IJNS_1CILi2EEES5_EEES6_NS4_ILi8EEEEEENS3_IJNS3_IJiNS4_ILi512EEEEEENS3_IJiiEEENS4_ILi1024EEEEEEEEjEEC2ERKSE_RKj - $_ZN7cutlass13device_kernelIN5flash19enable_sm80_to_sm89INS1_16FlashAttnBwdSm80INS1_25CollectiveMainloopBwdSm80ILi2ELi2EN4cute5tupleIJNS5_1CILi128EEES8_NS7_ILi64EEEEEENS_10bfloat16_tEfNS_4arch4Sm80ELb0ELb1ELb1ELb0ELb1ELb0ELb0ELb0ELi2ELi4ELi4ELi4ELb0EEENS1_21CollectiveEpilogueBwdISA_SB_SD_Li256ELb0ELb0ELi2EEENS1_19SingleTileSchedulerILb0ELb0ELb0ELi128EEEEEEEEEvNT_6ParamsE$_ZN4cute3eso3ESOILb0ELb0EJNS_6LayoutINS_5tupleIJNS3_IJNS_1CILi2EEES5_EEES6_NS4_ILi8EEEEEENS3_IJNS3_IJiNS4_ILi512EEEEEENS3_IJiiEEENS4_ILi1024EEEEEEEENS_10ViewEngineINS_8smem_ptrIPN7cutlass10bfloat16_tEEEEEEEC2ERKSE_RKSL_)
$_ZN7cutlass13device_kernelIN5flash19enable_sm80_to_sm89INS1_16FlashAttnBwdSm80INS1_25CollectiveMainloopBwdSm80ILi2ELi2EN4cute5tupleIJNS5_1CILi128EEES8_NS7_ILi64EEEEEENS_10bfloat16_tEfNS_4arch4Sm80ELb0ELb1ELb1ELb0ELb1ELb0ELb0ELb0ELi2ELi4ELi4ELi4ELb0EEENS1_21CollectiveEpilogueBwdISA_SB_SD_Li256ELb0ELb0ELi2EEENS1_19SingleTileSchedulerILb0ELb0ELb0ELi128EEEEEEEEEvNT_6ParamsE$_ZN4cute3eso3ESOILb0ELb0EJNS_6LayoutINS_5tupleIJNS3_IJNS_1CILi2EEES5_EEES6_NS4_ILi8EEEEEENS3_IJNS3_IJiNS4_ILi512EEEEEENS3_IJiiEEENS4_ILi1024EEEEEEEENS_10ViewEngineINS_8smem_ptrIPN7cutlass10bfloat16_tEEEEEEEC2ERKSE_RKSL_:
        /* <DEDUP_REMOVED lines=8> */
        .type           $_ZN7cutlass13device_kernelIN5flash19enable_sm80_to_sm89INS1_16FlashAttnBwdSm80INS1_25CollectiveMainloopBwdSm80ILi2ELi2EN4cute5tupleIJNS5_1CILi128EEES8_NS7_ILi64EEEEEENS_10bfloat16_tEfNS_4arch4Sm80ELb0ELb1ELb1ELb0ELb1ELb0ELb0ELb0ELi2ELi4ELi4ELi4ELb0EEENS1_21CollectiveEpilogueBwdISA_SB_SD_Li256ELb0ELb0ELi2EEENS1_19SingleTileSchedulerILb0ELb0ELb0ELi128EEEEEEEEEvNT_6ParamsE$_ZN4cute3eso3ESOILb0ELb0EJNS_6LayoutINS_5tupleIJNS3_IJNS_1CILi2EEES5_EEES6_NS4_ILi8EEEEEENS3_IJNS3_IJiNS4_ILi512EEEEEENS3_IJiiEEENS4_ILi1024EEEEEEEEjEEC2ERKSE_RKj,@function
        .size           $_ZN7cutlass13device_kernelIN5flash19enable_sm80_to_sm89INS1_16FlashAttnBwdSm80INS1_25CollectiveMainloopBwdSm80ILi2ELi2EN4cute5tupleIJNS5_1CILi128EEES8_NS7_ILi64EEEEEENS_10bfloat16_tEfNS_4arch4Sm80ELb0ELb1ELb1ELb0ELb1ELb0ELb0ELb0ELi2ELi4ELi4ELi4ELb0EEENS1_21CollectiveEpilogueBwdISA_SB_SD_Li256ELb0ELb0ELi2EEENS1_19SingleTileSchedulerILb0ELb0ELb0ELi128EEEEEEEEEvNT_6ParamsE$_ZN4cute3eso3ESOILb0ELb0EJNS_6LayoutINS_5tupleIJNS3_IJNS_1CILi2EEES5_EEES6_NS4_ILi8EEEEEENS3_IJNS3_IJiNS4_ILi512EEEEEENS3_IJiiEEENS4_ILi1024EEEEEEEEjEEC2ERKSE_RKj,($_ZN7cutlass13device_kernelIN5flash19enable_sm80_to_sm89INS1_16FlashAttnBwdSm80INS1_25CollectiveMainloopBwdSm80ILi2ELi2EN4cute5tupleIJNS5_1CILi128EEES8_NS7_ILi64EEEEEENS_10bfloat16_tEfNS_4arch4Sm80ELb0ELb1ELb1ELb0ELb1ELb0ELb0ELb0ELi2ELi4ELi4ELi4ELb0EEENS1_21CollectiveEpilogueBwdISA_SB_SD_Li256ELb0ELb0ELi2EEENS1_19SingleTileSchedulerILb0ELb0ELb0ELi128EEEEEEEEEvNT_6ParamsE$_ZN4cute3eso3ESOILb0ELb0EJNS_6LayoutINS_5tupleIJNS3_IJNS_1CILi2EEES5_S5_EEES5_NS3_IJNS3_IJS5_S5_EEES5_EEEEEENS3_IJNS3_IJNS4_ILi1EEENS4_ILi512EEEiEEENS4_ILi4096EEENS3_IJNS3_IJiiEEENS4_ILi8192EEEEEEEEEEENS_10ViewEngineINS_8smem_ptrIPN7cutlass10bfloat16_tEEEEEEEC2ERKSI_RKSP_ - $_ZN7cutlass13device_kernelIN5flash19enable_sm80_to_sm89INS1_16FlashAttnBwdSm80INS1_25CollectiveMainloopBwdSm80ILi2ELi2EN4cute5tupleIJNS5_1CILi128EEES8_NS7_ILi64EEEEEENS_10bfloat16_tEfNS_4arch4Sm80ELb0ELb1ELb1ELb0ELb1ELb0ELb0ELb0ELi2ELi4ELi4ELi4ELb0EEENS1_21CollectiveEpilogueBwdISA_SB_SD_Li256ELb0ELb0ELi2EEENS1_19SingleTileSchedulerILb0ELb0ELb0ELi128EEEEEEEEEvNT_6ParamsE$_ZN4cute3eso3ESOILb0ELb0EJNS_6LayoutINS_5tupleIJNS3_IJNS_1CILi2EEES5_EEES6_NS4_ILi8EEEEEENS3_IJNS3_IJiNS4_ILi512EEEEEENS3_IJiiEEENS4_ILi1024EEEEEEEEjEEC2ERKSE_RKj)
$_ZN7cutlass13device_kernelIN5flash19enable_sm80_to_sm89INS1_16FlashAttnBwdSm80INS1_25CollectiveMainloopBwdSm80ILi2ELi2EN4cute5tupleIJNS5_1CILi128EEES8_NS7_ILi64EEEEEENS_10bfloat16_tEfNS_4arch4Sm80ELb0ELb1ELb1ELb0ELb1ELb0ELb0ELb0ELi2ELi4ELi4ELi4ELb0EEENS1_21CollectiveEpilogueBwdISA_SB_SD_Li256ELb0ELb0ELi2EEENS1_19SingleTileSchedulerILb0ELb0ELb0ELi128EEEEEEEEEvNT_6ParamsE$_ZN4cute3eso3ESOILb0ELb0EJNS_6LayoutINS_5tupleIJNS3_IJNS_1CILi2EEES5_EEES6_NS4_ILi8EEEEEENS3_IJNS3_IJiNS4_ILi512EEEEEENS3_IJiiEEENS4_ILi1024EEEEEEEEjEEC2ERKSE_RKj:
        /* <DEDUP_REMOVED lines=10> */
        .type           $_ZN7cutlass13device_kernelIN5flash19enable_sm80_to_sm89INS1_16FlashAttnBwdSm80INS1_25CollectiveMainloopBwdSm80ILi2ELi2EN4cute5tupleIJNS5_1CILi128EEES8_NS7_ILi64EEEEEENS_10bfloat16_tEfNS_4arch4Sm80ELb0ELb1ELb1ELb0ELb1ELb0ELb0ELb0ELi2ELi4ELi4ELi4ELb0EEENS1_21CollectiveEpilogueBwdISA_SB_SD_Li256ELb0ELb0ELi2EEENS1_19SingleTileSchedulerILb0ELb0ELb0ELi128EEEEEEEEEvNT_6ParamsE$_ZN4cute3eso3ESOILb0ELb0EJNS_6LayoutINS_5tupleIJNS3_IJNS_1CILi2EEES5_S5_EEES5_NS3_IJNS3_IJS5_S5_EEES5_EEEEEENS3_IJNS3_IJNS4_ILi1EEENS4_ILi512EEEiEEENS4_ILi4096EEENS3_IJNS3_IJiiEEENS4_ILi8192EEEEEEEEEEENS_10ViewEngineINS_8smem_ptrIPN7cutlass10bfloat16_tEEEEEEEC2ERKSI_RKSP_,@function
        .size           $_ZN7cutlass13device_kernelIN5flash19enable_sm80_to_sm89INS1_16FlashAttnBwdSm80INS1_25CollectiveMainloopBwdSm80ILi2ELi2EN4cute5tupleIJNS5_1CILi128EEES8_NS7_ILi64EEEEEENS_10bfloat16_tEfNS_4arch4Sm80ELb0ELb1ELb1ELb0ELb1ELb0ELb0ELb0ELi2ELi4ELi4ELi4ELb0EEENS1_21CollectiveEpilogueBwdISA_SB_SD_Li256ELb0ELb0ELi2EEENS1_19SingleTileSchedulerILb0ELb0ELb0ELi128EEEEEEEEEvNT_6ParamsE$_ZN4cute3eso3ESOILb0ELb0EJNS_6LayoutINS_5tupleIJNS3_IJNS_1CILi2EEES5_S5_EEES5_NS3_IJNS3_IJS5_S5_EEES5_EEEEEENS3_IJNS3_IJNS4_ILi1EEENS4_ILi512EEEiEEENS4_ILi4096EEENS3_IJNS3_IJiiEEENS4_ILi8192EEEEEEEEEEENS_10ViewEngineINS_8smem_ptrIPN7cutlass10bfloat16_tEEEEEEEC2ERKSI_RKSP_,($_ZN7cutlass13device_kernelIN5flash19enable_sm80_to_sm89INS1_16FlashAttnBwdSm80INS1_25CollectiveMainloopBwdSm80ILi2ELi2EN4cute5tupleIJNS5_1CILi128EEES8_NS7_ILi64EEEEEENS_10bfloat16_tEfNS_4arch4Sm80ELb0ELb1ELb1ELb0ELb1ELb0ELb0ELb0ELi2ELi4ELi4ELi4ELb0EEENS1_21CollectiveEpilogueBwdISA_SB_SD_Li256ELb0ELb0ELi2EEENS1_19SingleTileSchedulerILb0ELb0ELb0ELi128EEEEEEEEEvNT_6ParamsE$_ZN4cute3eso3ESOILb0ELb0EJNS_6LayoutINS_5tupleIJNS3_IJNS_1CILi2EEES5_S5_EEES5_NS3_IJNS3_IJS5_S5_EEES5_EEEEEENS3_IJNS3_IJNS4_ILi1EEENS4_ILi512EEEiEEENS4_ILi4096EEENS3_IJNS3_IJiiEEENS4_ILi8192EEEEEEEEEEEjEEC2ERKSI_RKj - $_ZN7cutlass13device_kernelIN5flash19enable_sm80_to_sm89INS1_16FlashAttnBwdSm80INS1_25CollectiveMainloopBwdSm80ILi2ELi2EN4cute5tupleIJNS5_1CILi128EEES8_NS7_ILi64EEEEEENS_10bfloat16_tEfNS_4arch4Sm80ELb0ELb1ELb1ELb0ELb1ELb0ELb0ELb0ELi2ELi4ELi4ELi4ELb0EEENS1_21CollectiveEpilogueBwdISA_SB_SD_Li256ELb0ELb0ELi2EEENS1_19SingleTileSchedulerILb0ELb0ELb0ELi128EEEEEEEEEvNT_6ParamsE$_ZN4cute3eso3ESOILb0ELb0EJNS_6LayoutINS_5tupleIJNS3_IJNS_1CILi2EEES5_S5_EEES5_NS3_IJNS3_IJS5_S5_EEES5_EEEEEENS3_IJNS3_IJNS4_ILi1EEENS4_ILi512EEEiEEENS4_ILi4096EEENS3_IJNS3_IJiiEEENS4_ILi8192EEEEEEEEEEENS_10ViewEngineINS_8smem_ptrIPN7cutlass10bfloat16_tEEEEEEEC2ERKSI_RKSP_)
$_ZN7cutlass13device_kernelIN5flash19enable_sm80_to_sm89INS1_16FlashAttnBwdSm80INS1_25CollectiveMainloopBwdSm80ILi2ELi2EN4cute5tupleIJNS5_1CILi128EEES8_NS7_ILi64EEEEEENS_10bfloat16_tEfNS_4arch4Sm80ELb0ELb1ELb1ELb0ELb1ELb0ELb0ELb0ELi2ELi4ELi4ELi4ELb0EEENS1_21CollectiveEpilogueBwdISA_SB_SD_Li256ELb0ELb0ELi2EEENS1_19SingleTileSchedulerILb0ELb0ELb0ELi128EEEEEEEEEvNT_6ParamsE$_ZN4cute3eso3ESOILb0ELb0EJNS_6LayoutINS_5tupleIJNS3_IJNS_1CILi2EEES5_S5_EEES5_NS3_IJNS3_IJS5_S5_EEES5_EEEEEENS3_IJNS3_IJNS4_ILi1EEENS4_ILi512EEEiEEENS4_ILi4096EEENS3_IJNS3_IJiiEEENS4_ILi8192EEEEEEEEEEENS_10ViewEngineINS_8smem_ptrIPN7cutlass10bfloat16_tEEEEEEEC2ERKSI_RKSP_:
        /* <DEDUP_REMOVED lines=8> */
        .type           $_ZN7cutlass13device_kernelIN5flash19enable_sm80_to_sm89INS1_16FlashAttnBwdSm80INS1_25CollectiveMainloopBwdSm80ILi2ELi2EN4cute5tupleIJNS5_1CILi128EEES8_NS7_ILi64EEEEEENS_10bfloat16_tEfNS_4arch4Sm80ELb0ELb1ELb1ELb0ELb1ELb0ELb0ELb0ELi2ELi4ELi4ELi4ELb0EEENS1_21CollectiveEpilogueBwdISA_SB_SD_Li256ELb0ELb0ELi2EEENS1_19SingleTileSchedulerILb0ELb0ELb0ELi128EEEEEEEEEvNT_6ParamsE$_ZN4cute3eso3ESOILb0ELb0EJNS_6LayoutINS_5tupleIJNS3_IJNS_1CILi2EEES5_S5_EEES5_NS3_IJNS3_IJS5_S5_EEES5_EEEEEENS3_IJNS3_IJNS4_ILi1EEENS4_ILi512EEEiEEENS4_ILi4096EEENS3_IJNS3_IJiiEEENS4_ILi8192EEEEEEEEEEEjEEC2ERKSI_RKj,@function
        .size           $_ZN7cutlass13device_kernelIN5flash19enable_sm80_to_sm89INS1_16FlashAttnBwdSm80INS1_25CollectiveMainloopBwdSm80ILi2ELi2EN4cute5tupleIJNS5_1CILi128EEES8_NS7_ILi64EEEEEENS_10bfloat16_tEfNS_4arch4Sm80ELb0ELb1ELb1ELb0ELb1ELb0ELb0ELb0ELi2ELi4ELi4ELi4ELb0EEENS1_21CollectiveEpilogueBwdISA_SB_SD_Li256ELb0ELb0ELi2EEENS1_19SingleTileSchedulerILb0ELb0ELb0ELi128EEEEEEEEEvNT_6ParamsE$_ZN4cute3eso3ESOILb0ELb0EJNS_6LayoutINS_5tupleIJNS3_IJNS_1CILi2EEES5_S5_EEES5_NS3_IJNS3_IJS5_S5_EEES5_EEEEEENS3_IJNS3_IJNS4_ILi1EEENS4_ILi512EEEiEEENS4_ILi4096EEENS3_IJNS3_IJiiEEENS4_ILi8192EEEEEEEEEEEjEEC2ERKSI_RKj,($_ZN7cutlass13device_kernelIN5flash19enable_sm80_to_sm89INS1_16FlashAttnBwdSm80INS1_25CollectiveMainloopBwdSm80ILi2ELi2EN4cute5tupleIJNS5_1CILi128EEES8_NS7_ILi64EEEEEENS_10bfloat16_tEfNS_4arch4Sm80ELb0ELb1ELb1ELb0ELb1ELb0ELb0ELb0ELi2ELi4ELi4ELi4ELb0EEENS1_21CollectiveEpilogueBwdISA_SB_SD_Li256ELb0ELb0ELi2EEENS1_19SingleTileSchedulerILb0ELb0ELb0ELi128EEEEEEEEEvNT_6ParamsE$_ZN4cute3eso3ESOILb0ELb0EJNS_6LayoutINS_5tupleIJNS3_IJNS_1CILi2EEES5_S5_EEES5_NS3_IJS5_S5_EEEEEENS3_IJNS3_IJNS4_ILi1EEENS4_ILi512EEEiEEENS4_ILi4096EEENS3_IJiiEEEEEEEENS_10ViewEngineINS_8smem_ptrIPN7cutlass10bfloat16_tEEEEEEEC2ERKSF_RKSM_ - $_ZN7cutlass13device_kernelIN5flash19enable_sm80_to_sm89INS1_16FlashAttnBwdSm80INS1_25CollectiveMainloopBwdSm80ILi2ELi2EN4cute5tupleIJNS5_1CILi128EEES8_NS7_ILi64EEEEEENS_10bfloat16_tEfNS_4arch4Sm80ELb0ELb1ELb1ELb0ELb1ELb0ELb0ELb0ELi2ELi4ELi4ELi4ELb0EEENS1_21CollectiveEpilogueBwdISA_SB_SD_Li256ELb0ELb0ELi2EEENS1_19SingleTileSchedulerILb0ELb0ELb0ELi128EEEEEEEEEvNT_6ParamsE$_ZN4cute3eso3ESOILb0ELb0EJNS_6LayoutINS_5tupleIJNS3_IJNS_1CILi2EEES5_S5_EEES5_NS3_IJNS3_IJS5_S5_EEES5_EEEEEENS3_IJNS3_IJNS4_ILi1EEENS4_ILi512EEEiEEENS4_ILi4096EEENS3_IJNS3_IJiiEEENS4_ILi8192EEEEEEEEEEEjEEC2ERKSI_RKj)
$_ZN7cutlass13device_kernelIN5flash19enable_sm80_to_sm89INS1_16FlashAttnBwdSm80INS1_25CollectiveMainloopBwdSm80ILi2ELi2EN4cute5tupleIJNS5_1CILi128EEES8_NS7_ILi64EEEEEENS_10bfloat16_tEfNS_4arch4Sm80ELb0ELb1ELb1ELb0ELb1ELb0ELb0ELb0ELi2ELi4ELi4ELi4ELb0EEENS1_21CollectiveEpilogueBwdISA_SB_SD_Li256ELb0ELb0ELi2EEENS1_19SingleTileSchedulerILb0ELb0ELb0ELi128EEEEEEEEEvNT_6ParamsE$_ZN4cute3eso3ESOILb0ELb0EJNS_6LayoutINS_5tupleIJNS3_IJNS_1CILi2EEES5_S5_EEES5_NS3_IJNS3_IJS5_S5_EEES5_EEEEEENS3_IJNS3_IJNS4_ILi1EEENS4_ILi512EEEiEEENS4_ILi4096EEENS3_IJNS3_IJiiEEENS4_ILi8192EEEEEEEEEEEjEEC2ERKSI_RKj:
        /* <DEDUP_REMOVED lines=10> */
        .type           $_ZN7cutlass13device_kernelIN5flash19enable_sm80_to_sm89INS1_16FlashAttnBwdSm80INS1_25CollectiveMainloopBwdSm80ILi2ELi2EN4cute5tupleIJNS5_1CILi128EEES8_NS7_ILi64EEEEEENS_10bfloat16_tEfNS_4arch4Sm80ELb0ELb1ELb1ELb0ELb1ELb0ELb0ELb0ELi2ELi4ELi4ELi4ELb0EEENS1_21CollectiveEpilogueBwdISA_SB_SD_Li256ELb0ELb0ELi2EEENS1_19SingleTileSchedulerILb0ELb0ELb0ELi128EEEEEEEEEvNT_6ParamsE$_ZN4cute3eso3ESOILb0ELb0EJNS_6LayoutINS_5tupleIJNS3_IJNS_1CILi2EEES5_S5_EEES5_NS3_IJS5_S5_EEEEEENS3_IJNS3_IJNS4_ILi1EEENS4_ILi512EEEiEEENS4_ILi4096EEENS3_IJiiEEEEEEEENS_10ViewEngineINS_8smem_ptrIPN7cutlass10bfloat16_tEEEEEEEC2ERKSF_RKSM_,@function
        .size           $_ZN7cutlass13device_kernelIN5flash19enable_sm80_to_sm89INS1_16FlashAttnBwdSm80INS1_25CollectiveMainloopBwdSm80ILi2ELi2EN4cute5tupleIJNS5_1CILi128EEES8_NS7_ILi64EEEEEENS_10bfloat16_tEfNS_4arch4Sm80ELb0ELb1ELb1ELb0ELb1ELb0ELb0ELb0ELi2ELi4ELi4ELi4ELb0EEENS1_21CollectiveEpilogueBwdISA_SB_SD_Li256ELb0ELb0ELi2EEENS1_19SingleTileSchedulerILb0ELb0ELb0ELi128EEEEEEEEEvNT_6ParamsE$_ZN4cute3eso3ESOILb0ELb0EJNS_6LayoutINS_5tupleIJNS3_IJNS_1CILi2EEES5_S5_EEES5_NS3_IJS5_S5_EEEEEENS3_IJNS3_IJNS4_ILi1EEENS4_ILi512EEEiEEENS4_ILi4096EEENS3_IJiiEEEEEEEENS_10ViewEngineINS_8smem_ptrIPN7cutlass10bfloat16_tEEEEEEEC2ERKSF_RKSM_,($_ZN7cutlass13device_kernelIN5flash19enable_sm80_to_sm89INS1_16FlashAttnBwdSm80INS1_25CollectiveMainloopBwdSm80ILi2ELi2EN4cute5tupleIJNS5_1CILi128EEES8_NS7_ILi64EEEEEENS_10bfloat16_tEfNS_4arch4Sm80ELb0ELb1ELb1ELb0ELb1ELb0ELb0ELb0ELi2ELi4ELi4ELi4ELb0EEENS1_21CollectiveEpilogueBwdISA_SB_SD_Li256ELb0ELb0ELi2EEENS1_19SingleTileSchedulerILb0ELb0ELb0ELi128EEEEEEEEEvNT_6ParamsE$_ZN4cute3eso3ESOILb0ELb0EJNS_6LayoutINS_5tupleIJNS3_IJNS_1CILi2EEES5_S5_EEES5_NS3_IJS5_S5_EEEEEENS3_IJNS3_IJNS4_ILi1EEENS4_ILi512EEEiEEENS4_ILi4096EEENS3_IJiiEEEEEEEEjEEC2ERKSF_RKj - $_ZN7cutlass13device_kernelIN5flash19enable_sm80_to_sm89INS1_16FlashAttnBwdSm80INS1_25CollectiveMainloopBwdSm80ILi2ELi2EN4cute5tupleIJNS5_1CILi128EEES8_NS7_ILi64EEEEEENS_10bfloat16_tEfNS_4arch4Sm80ELb0ELb1ELb1ELb0ELb1ELb0ELb0ELb0ELi2ELi4ELi4ELi4ELb0EEENS1_21CollectiveEpilogueBwdISA_SB_SD_Li256ELb0ELb0ELi2EEENS1_19SingleTileSchedulerILb0ELb0ELb0ELi128EEEEEEEEEvNT_6ParamsE$_ZN4cute3eso3ESOILb0ELb0EJNS_6LayoutINS_5tupleIJNS3_IJNS_1CILi2EEES5_S5_EEES5_NS3_IJS5_S5_EEEEEENS3_IJNS3_IJNS4_ILi1EEENS4_ILi512EEEiEEENS4_ILi4096EEENS3_IJiiEEEEEEEENS_10ViewEngineINS_8smem_ptrIPN7cutlass10bfloat16_tEEEEEEEC2ERKSF_RKSM_)
$_ZN7cutlass13device_kernelIN5flash19enable_sm80_to_sm89INS1_16FlashAttnBwdSm80INS1_25CollectiveMainloopBwdSm80ILi2ELi2EN4cute5tupleIJNS5_1CILi128EEES8_NS7_ILi64EEEEEENS_10bfloat16_tEfNS_4arch4Sm80ELb0ELb1ELb1ELb0ELb1ELb0ELb0ELb0ELi2ELi4ELi4ELi4ELb0EEENS1_21CollectiveEpilogueBwdISA_SB_SD_Li256ELb0ELb0ELi2EEENS1_19SingleTileSchedulerILb0ELb0ELb0ELi128EEEEEEEEEvNT_6ParamsE$_ZN4cute3eso3ESOILb0ELb0EJNS_6LayoutINS_5tupleIJNS3_IJNS_1CILi2EEES5_S5_EEES5_NS3_IJS5_S5_EEEEEENS3_IJNS3_IJNS4_ILi1EEENS4_ILi512EEEiEEENS4_ILi4096EEENS3_IJiiEEEEEEEENS_10ViewEngineINS_8smem_ptrIPN7cutlass10bfloat16_tEEEEEEEC2ERKSF_RKSM_:
        /* <DEDUP_REMOVED lines=8> */
        .type           $_ZN7cutlass13device_kernelIN5flash19enable_sm80_to_sm89INS1_16FlashAttnBwdSm80INS1_25CollectiveMainloopBwdSm80ILi2ELi2EN4cute5tupleIJNS5_1CILi128EEES8_NS7_ILi64EEEEEENS_10bfloat16_tEfNS_4arch4Sm80ELb0ELb1ELb1ELb0ELb1ELb0ELb0ELb0ELi2ELi4ELi4ELi4ELb0EEENS1_21CollectiveEpilogueBwdISA_SB_SD_Li256ELb0ELb0ELi2EEENS1_19SingleTileSchedulerILb0ELb0ELb0ELi128EEEEEEEEEvNT_6ParamsE$_ZN4cute3eso3ESOILb0ELb0EJNS_6LayoutINS_5tupleIJNS3_IJNS_1CILi2EEES5_S5_EEES5_NS3_IJS5_S5_EEEEEENS3_IJNS3_IJNS4_ILi1EEENS4_ILi512EEEiEEENS4_ILi4096EEENS3_IJiiEEEEEEEEjEEC2ERKSF_RKj,@function
        .size           $_ZN7cutlass13device_kernelIN5flash19enable_sm80_to_sm89INS1_16FlashAttnBwdSm80INS1_25CollectiveMainloopBwdSm80ILi2ELi2EN4cute5tupleIJNS5_1CILi128EEES8_NS7_ILi64EEEEEENS_10bfloat16_tEfNS_4arch4Sm80ELb0ELb1ELb1ELb0ELb1ELb0ELb0ELb0ELi2ELi4ELi4ELi4ELb0EEENS1_21CollectiveEpilogueBwdISA_SB_SD_Li256ELb0ELb0ELi2EEENS1_19SingleTileSchedulerILb0ELb0ELb0ELi128EEEEEEEEEvNT_6ParamsE$_ZN4cute3eso3ESOILb0ELb0EJNS_6LayoutINS_5tupleIJNS3_IJNS_1CILi2EEES5_S5_EEES5_NS3_IJS5_S5_EEEEEENS3_IJNS3_IJNS4_ILi1EEENS4_ILi512EEEiEEENS4_ILi4096EEENS3_IJiiEEEEEEEEjEEC2ERKSF_RKj,($_ZN7cutlass13device_kernelIN5flash19enable_sm80_to_sm89INS1_16FlashAttnBwdSm80INS1_25CollectiveMainloopBwdSm80ILi2ELi2EN4cute5tupleIJNS5_1CILi128EEES8_NS7_ILi64EEEEEENS_10bfloat16_tEfNS_4arch4Sm80ELb0ELb1ELb1ELb0ELb1ELb0ELb0ELb0ELi2ELi4ELi4ELi4ELb0EEENS1_21CollectiveEpilogueBwdISA_SB_SD_Li256ELb0ELb0ELi2EEENS1_19SingleTileSchedulerILb0ELb0ELb0ELi128EEEEEEEEEvNT_6ParamsE$_ZN4cute3eso3ESOILb0ELb0EJNS_6LayoutINS_5tupleIJNS3_IJNS_1CILi8EEENS4_ILi1EEEEEENS3_IJNS4_ILi2EEEEEEEEENS3_IJNS3_IJS6_NS4_ILi0EEEEEENS3_IJiEEEEEEEENS_10ViewEngineINS_8smem_ptrIPN7cutlass10bfloat16_tEEEEEEEC2ERKSF_RKSM_ - $_ZN7cutlass13device_kernelIN5flash19enable_sm80_to_sm89INS1_16FlashAttnBwdSm80INS1_25CollectiveMainloopBwdSm80ILi2ELi2EN4cute5tupleIJNS5_1CILi128EEES8_NS7_ILi64EEEEEENS_10bfloat16_tEfNS_4arch4Sm80ELb0ELb1ELb1ELb0ELb1ELb0ELb0ELb0ELi2ELi4ELi4ELi4ELb0EEENS1_21CollectiveEpilogueBwdISA_SB_SD_Li256ELb0ELb0ELi2EEENS1_19SingleTileSchedulerILb0ELb0ELb0ELi128EEEEEEEEEvNT_6ParamsE$_ZN4cute3eso3ESOILb0ELb0EJNS_6LayoutINS_5tupleIJNS3_IJNS_1CILi2EEES5_S5_EEES5_NS3_IJS5_S5_EEEEEENS3_IJNS3_IJNS4_ILi1EEENS4_ILi512EEEiEEENS4_ILi4096EEENS3_IJiiEEEEEEEEjEEC2ERKSF_RKj)
$_ZN7cutlass13device_kernelIN5flash19enable_sm80_to_sm89INS1_16FlashAttnBwdSm80INS1_25CollectiveMainloopBwdSm80ILi2ELi2EN4cute5tupleIJNS5_1CILi128EEES8_NS7_ILi64EEEEEENS_10bfloat16_tEfNS_4arch4Sm80ELb0ELb1ELb1ELb0ELb1ELb0ELb0ELb0ELi2ELi4ELi4ELi4ELb0EEENS1_21CollectiveEpilogueBwdISA_SB_SD_Li256ELb0ELb0ELi2EEENS1_19SingleTileSchedulerILb0ELb0ELb0ELi128EEEEEEEEEvNT_6ParamsE$_ZN4cute3eso3ESOILb0ELb0EJNS_6LayoutINS_5tupleIJNS3_IJNS_1CILi2EEES5_S5_EEES5_NS3_IJS5_S5_EEEEEENS3_IJNS3_IJNS4_ILi1EEENS4_ILi512EEEiEEENS4_ILi4096EEENS3_IJiiEEEEEEEEjEEC2ERKSF_RKj:
        /* <DEDUP_REMOVED lines=10> */
        .type           $_ZN7cutlass13device_kernelIN5flash19enable_sm80_to_sm89INS1_16FlashAttnBwdSm80INS1_25CollectiveMainloopBwdSm80ILi2ELi2EN4cute5tupleIJNS5_1CILi128EEES8_NS7_ILi64EEEEEENS_10bfloat16_tEfNS_4arch4Sm80ELb0ELb1ELb1ELb0ELb1ELb0ELb0ELb0ELi2ELi4ELi4ELi4ELb0EEENS1_21CollectiveEpilogueBwdISA_SB_SD_Li256ELb0ELb0ELi2EEENS1_19SingleTileSchedulerILb0ELb0ELb0ELi128EEEEEEEEEvNT_6ParamsE$_ZN4cute3eso3ESOILb0ELb0EJNS_6LayoutINS_5tupleIJNS3_IJNS_1CILi8EEENS4_ILi1EEEEEENS3_IJNS4_ILi2EEEEEEEEENS3_IJNS3_IJS6_NS4_ILi0EEEEEENS3_IJiEEEEEEEENS_10ViewEngineINS_8smem_ptrIPN7cutlass10bfloat16_tEEEEEEEC2ERKSF_RKSM_,@function
        .size           $_ZN7cutlass13device_kernelIN5flash19enable_sm80_to_sm89INS1_16FlashAttnBwdSm80INS1_25CollectiveMainloopBwdSm80ILi2ELi2EN4cute5tupleIJNS5_1CILi128EEES8_NS7_ILi64EEEEEENS_10bfloat16_tEfNS_4arch4Sm80ELb0ELb1ELb1ELb0ELb1ELb0ELb0ELb0ELi2ELi4ELi4ELi4ELb0EEENS1_21CollectiveEpilogueBwdISA_SB_SD_Li256ELb0ELb0ELi2EEENS1_19SingleTileSchedulerILb0ELb0ELb0ELi128EEEEEEEEEvNT_6ParamsE$_ZN4cute3eso3ESOILb0ELb0EJNS_6LayoutINS_5tupleIJNS3_IJNS_1CILi8EEENS4_ILi1EEEEEENS3_IJNS4_ILi2EEEEEEEEENS3_IJNS3_IJS6_NS4_ILi0EEEEEENS3_IJiEEEEEEEENS_10ViewEngineINS_8smem_ptrIPN7cutlass10bfloat16_tEEEEEEEC2ERKSF_RKSM_,($_ZN7cutlass13device_kernelIN5flash19enable_sm80_to_sm89INS1_16FlashAttnBwdSm80INS1_25CollectiveMainloopBwdSm80ILi2ELi2EN4cute5tupleIJNS5_1CILi128EEES8_NS7_ILi64EEEEEENS_10bfloat16_tEfNS_4arch4Sm80ELb0ELb1ELb1ELb0ELb1ELb0ELb0ELb0ELi2ELi4ELi4ELi4ELb0EEENS1_21CollectiveEpilogueBwdISA_SB_SD_Li256ELb0ELb0ELi2EEENS1_19SingleTileSchedulerILb0ELb0ELb0ELi128EEEEEEEEEvNT_6ParamsE$_ZN4cute3eso3ESOILb0ELb0EJNS_6LayoutINS_5tupleIJNS3_IJNS_1CILi8EEENS4_ILi1EEEEEENS4_ILi2EEEEEENS3_IJNS3_IJS6_NS4_ILi0EEEEEEiEEEEENS_10ViewEngineINS_8smem_ptrIPN7cutlass10bfloat16_tEEEEEEEC2ERKSD_RKSK_ - $_ZN7cutlass13device_kernelIN5flash19enable_sm80_to_sm89INS1_16FlashAttnBwdSm80INS1_25CollectiveMainloopBwdSm80ILi2ELi2EN4cute5tupleIJNS5_1CILi128EEES8_NS7_ILi64EEEEEENS_10bfloat16_tEfNS_4arch4Sm80ELb0ELb1ELb1ELb0ELb1ELb0ELb0ELb0ELi2ELi4ELi4ELi4ELb0EEENS1_21CollectiveEpilogueBwdISA_SB_SD_Li256ELb0ELb0ELi2EEENS1_19SingleTileSchedulerILb0ELb0ELb0ELi128EEEEEEEEEvNT_6ParamsE$_ZN4cute3eso3ESOILb0ELb0EJNS_6LayoutINS_5tupleIJNS3_IJNS_1CILi8EEENS4_ILi1EEEEEENS3_IJNS4_ILi2EEEEEEEEENS3_IJNS3_IJS6_NS4_ILi0EEEEEENS3_IJiEEEEEEEENS_10ViewEngineINS_8smem_ptrIPN7cutlass10bfloat16_tEEEEEEEC2ERKSF_RKSM_)
$_ZN7cutlass13device_kernelIN5flash19enable_sm80_to_sm89INS1_16FlashAttnBwdSm80INS1_25CollectiveMainloopBwdSm80ILi2ELi2EN4cute5tupleIJNS5_1CILi128EEES8_NS7_ILi64EEEEEENS_10bfloat16_tEfNS_4arch4Sm80ELb0ELb1ELb1ELb0ELb1ELb0ELb0ELb0ELi2ELi4ELi4ELi4ELb0EEENS1_21CollectiveEpilogueBwdISA_SB_SD_Li256ELb0ELb0ELi2EEENS1_19SingleTileSchedulerILb0ELb0ELb0ELi128EEEEEEEEEvNT_6ParamsE$_ZN4cute3eso3ESOILb0ELb0EJNS_6LayoutINS_5tupleIJNS3_IJNS_1CILi8EEENS4_ILi1EEEEEENS3_IJNS4_ILi2EEEEEEEEENS3_IJNS3_IJS6_NS4_ILi0EEEEEENS3_IJiEEEEEEEENS_10ViewEngineINS_8smem_ptrIPN7cutlass10bfloat16_tEEEEEEEC2ERKSF_RKSM_:
[----:B------:R-:W-:Y:S02]  /*7170*/  IADD3 R3, R69, -c[0x0][0x20], RZ ;  /* 0x8000080045037a10 */ /* 0x000fe40007ffe0ff */
[----:B------:R-:W-:-:S03]  /*7180*/  IADD3 R2, R61, -c[0x0][0x20], RZ ;  /* 0x800008003d027a10 */ /* 0x000fc60007ffe0ff */
[----:B------:R1:W-:Y:S04]  /*7190*/  STL [R3], R8 ;  /* 0x0000000803007387 */ /* 0x0003e80000100800 */
[----:B------:R-:W2:Y:S01]  /*71a0*/  LDL.64 R10, [R2] ;  /* 0x00000000020a7983 */ /* 0x000ea20000100a00 */
[----:B------:R-:W-:-:S03]  /*71b0*/  IMAD.MOV.U32 R7, RZ, RZ, 0x0 ;  /* 0x00000000ff077424 */ /* 0x000fc600078e00ff */
[----:B--2---:R1:W-:Y:S01]  /*71c0*/  STL.64 [R3+0x8], R10 ;  /* 0x0000080a03007387 */ /* 0x0043e20000100a00 */
[----:B------:R-:W-:Y:S05]  /*71d0*/  RET.REL.NODEC R6 `(_ZN7cutlass13device_kernelIN5flash19enable_sm80_to_sm89INS1_16FlashAttnBwdSm80INS1_25CollectiveMainloopBwdSm80ILi2ELi2EN4cute5tupleIJNS5_1CILi128EEES8_NS7_ILi64EEEEEENS_10bfloat16_tEfNS_4arch4Sm80ELb0ELb1ELb1ELb0ELb1ELb0ELb0ELb0ELi2ELi4ELi4ELi4ELb0EEENS1_21CollectiveEpilogueBwdISA_SB_SD_Li256ELb0ELb0ELi2EEENS1_19SingleTileSchedulerILb0ELb0ELb0ELi128EEEEEEEEEvNT_6ParamsE) ;  /* 0xffff8e2006007950 */ /* 0x000fea0003c3ffff */
        .type           $_ZN7cutlass13device_kernelIN5flash19enable_sm80_to_sm89INS1_16FlashAttnBwdSm80INS1_25CollectiveMainloopBwdSm80ILi2ELi2EN4cute5tupleIJNS5_1CILi128EEES8_NS7_ILi64EEEEEENS_10bfloat16_tEfNS_4arch4Sm80ELb0ELb1ELb1ELb0ELb1ELb0ELb0ELb0ELi2ELi4ELi4ELi4ELb0EEENS1_21CollectiveEpilogueBwdISA_SB_SD_Li256ELb0ELb0ELi2EEENS1_19SingleTileSchedulerILb0ELb0ELb0ELi128EEEEEEEEEvNT_6ParamsE$_ZN4cute3eso3ESOILb0ELb0EJNS_6LayoutINS_5tupleIJNS3_IJNS_1CILi8EEENS4_ILi1EEEEEENS4_ILi2EEEEEENS3_IJNS3_IJS6_NS4_ILi0EEEEEEiEEEEENS_10ViewEngineINS_8smem_ptrIPN7cutlass10bfloat16_tEEEEEEEC2ERKSD_RKSK_,@function
        .size           $_ZN7cutlass13device_kernelIN5flash19enable_sm80_to_sm89INS1_16FlashAttnBwdSm80INS1_25CollectiveMainloopBwdSm80ILi2ELi2EN4cute5tupleIJNS5_1CILi128EEES8_NS7_ILi64EEEEEENS_10bfloat16_tEfNS_4arch4Sm80ELb0ELb1ELb1ELb0ELb1ELb0ELb0ELb0ELi2ELi4ELi4ELi4ELb0EEENS1_21CollectiveEpilogueBwdISA_SB_SD_Li256ELb0ELb0ELi2EEENS1_19SingleTileSchedulerILb0ELb0ELb0ELi128EEEEEEEEEvNT_6ParamsE$_ZN4cute3eso3ESOILb0ELb0EJNS_6LayoutINS_5tupleIJNS3_IJNS_1CILi8EEENS4_ILi1EEEEEENS4_ILi2EEEEEENS3_IJNS3_IJS6_NS4_ILi0EEEEEEiEEEEENS_10ViewEngineINS_8smem_ptrIPN7cutlass10bfloat16_tEEEEEEEC2ERKSD_RKSK_,($_ZN7cutlass13device_kernelIN5flash19enable_sm80_to_sm89INS1_16FlashAttnBwdSm80INS1_25CollectiveMainloopBwdSm80ILi2ELi2EN4cute5tupleIJNS5_1CILi128EEES8_NS7_ILi64EEEEEENS_10bfloat16_tEfNS_4arch4Sm80ELb0ELb1ELb1ELb0ELb1ELb0ELb0ELb0ELi2ELi4ELi4ELi4ELb0EEENS1_21CollectiveEpilogueBwdISA_SB_SD_Li256ELb0ELb0ELi2EEENS1_19SingleTileSchedulerILb0ELb0ELb0ELi128EEEEEEEEEvNT_6ParamsE$_ZN4cute3eso3ESOILb0ELb0EJNS_6LayoutINS_5tupleIJNS3_IJNS_1CILi8EEENS4_ILi1EEEEEENS4_ILi2EEEEEENS3_IJNS3_IJS6_NS4_ILi0EEEEEEiEEEEEiEEC2ERKSD_RKi - $_ZN7cutlass13device_kernelIN5flash19enable_sm80_to_sm89INS1_16FlashAttnBwdSm80INS1_25CollectiveMainloopBwdSm80ILi2ELi2EN4cute5tupleIJNS5_1CILi128EEES8_NS7_ILi64EEEEEENS_10bfloat16_tEfNS_4arch4Sm80ELb0ELb1ELb1ELb0ELb1ELb0ELb0ELb0ELi2ELi4ELi4ELi4ELb0EEENS1_21CollectiveEpilogueBwdISA_SB_SD_Li256ELb0ELb0ELi2EEENS1_19SingleTileSchedulerILb0ELb0ELb0ELi128EEEEEEEEEvNT_6ParamsE$_ZN4cute3eso3ESOILb0ELb0EJNS_6LayoutINS_5tupleIJNS3_IJNS_1CILi8EEENS4_ILi1EEEEEENS4_ILi2EEEEEENS3_IJNS3_IJS6_NS4_ILi0EEEEEEiEEEEENS_10ViewEngineINS_8smem_ptrIPN7cutlass10bfloat16_tEEEEEEEC2ERKSD_RKSK_)
$_ZN7cutlass13device_kernelIN5flash19enable_sm80_to_sm89INS1_16FlashAttnBwdSm80INS1_25CollectiveMainloopBwdSm80ILi2ELi2EN4cute5tupleIJNS5_1CILi128EEES8_NS7_ILi64EEEEEENS_10bfloat16_tEfNS_4arch4Sm80ELb0ELb1ELb1ELb0ELb1ELb0ELb0ELb0ELi2ELi4ELi4ELi4ELb0EEENS1_21CollectiveEpilogueBwdISA_SB_SD_Li256ELb0ELb0ELi2EEENS1_19SingleTileSchedulerILb0ELb0ELb0ELi128EEEEEEEEEvNT_6ParamsE$_ZN4cute3eso3ESOILb0ELb0EJNS_6LayoutINS_5tupleIJNS3_IJNS_1CILi8EEENS4_ILi1EEEEEENS4_ILi2EEEEEENS3_IJNS3_IJS6_NS4_ILi0EEEEEEiEEEEENS_10ViewEngineINS_8smem_ptrIPN7cutlass10bfloat16_tEEEEEEEC2ERKSD_RKSK_:
[----:B------:R-:W-:Y:S02]  /*71e0*/  IADD3 R3, R69, -c[0x0][0x20], RZ ;  /* 0x8000080045037a10 */ /* 0x000fe40007ffe0ff */
[----:B------:R-:W-:-:S03]  /*71f0*/  IADD3 R2, R61, -c[0x0][0x20], RZ ;  /* 0x800008003d027a10 */ /* 0x000fc60007ffe0ff */
[----:B------:R1:W-:Y:S04]  /*7200*/  STL [R3], R6 ;  /* 0x0000000603007387 */ /* 0x0003e80000100800 */
[----:B------:R-:W2:Y:S01]  /*7210*/  LDL.64 R8, [R2] ;  /* 0x0000000002087983 */ /* 0x000ea20000100a00 */
[----:B------:R-:W-:-:S03]  /*7220*/  IMAD.MOV.U32 R5, RZ, RZ, 0x0 ;  /* 0x00000000ff057424 */ /* 0x000fc600078e00ff */
[----:B--2---:R1:W-:Y:S01]  /*7230*/  STL.64 [R3+0x8], R8 ;  /* 0x0000080803007387 */ /* 0x0043e20000100a00 */
[----:B------:R-:W-:Y:S05]  /*7240*/  RET.REL.NODEC R4 `(_ZN7cutlass13device_kernelIN5flash19enable_sm80_to_sm89INS1_16FlashAttnBwdSm80INS1_25CollectiveMainloopBwdSm80ILi2ELi2EN4cute5tupleIJNS5_1CILi128EEES8_NS7_ILi64EEEEEENS_10bfloat16_tEfNS_4arch4Sm80ELb0ELb1ELb1ELb0ELb1ELb0ELb0ELb0ELi2ELi4ELi4ELi4ELb0EEENS1_21CollectiveEpilogueBwdISA_SB_SD_Li256ELb0ELb0ELi2EEENS1_19SingleTileSchedulerILb0ELb0ELb0ELi128EEEEEEEEEvNT_6ParamsE) ;  /* 0xffff8db004007950 */ /* 0x000fea0003c3ffff */
        .type           $_ZN7cutlass13device_kernelIN5flash19enable_sm80_to_sm89INS1_16FlashAttnBwdSm80INS1_25CollectiveMainloopBwdSm80ILi2ELi2EN4cute5tupleIJNS5_1CILi128EEES8_NS7_ILi64EEEEEENS_10bfloat16_tEfNS_4arch4Sm80ELb0ELb1ELb1ELb0ELb1ELb0ELb0ELb0ELi2ELi4ELi4ELi4ELb0EEENS1_21CollectiveEpilogueBwdISA_SB_SD_Li256ELb0ELb0ELi2EEENS1_19SingleTileSchedulerILb0ELb0ELb0ELi128EEEEEEEEEvNT_6ParamsE$_ZN4cute3eso3ESOILb0ELb0EJNS_6LayoutINS_5tupleIJNS3_IJNS_1CILi8EEENS4_ILi1EEEEEENS4_ILi2EEEEEENS3_IJNS3_IJS6_NS4_ILi0EEEEEEiEEEEEiEEC2ERKSD_RKi,@function
        .size           $_ZN7cutlass13device_kernelIN5flash19enable_sm80_to_sm89INS1_16FlashAttnBwdSm80INS1_25CollectiveMainloopBwdSm80ILi2ELi2EN4cute5tupleIJNS5_1CILi128EEES8_NS7_ILi64EEEEEENS_10bfloat16_tEfNS_4arch4Sm80ELb0ELb1ELb1ELb0ELb1ELb0ELb0ELb0ELi2ELi4ELi4ELi4ELb0EEENS1_21CollectiveEpilogueBwdISA_SB_SD_Li256ELb0ELb0ELi2EEENS1_19SingleTileSchedulerILb0ELb0ELb0ELi128EEEEEEEEEvNT_6ParamsE$_ZN4cute3eso3ESOILb0ELb0EJNS_6LayoutINS_5tupleIJNS3_IJNS_1CILi8EEENS4_ILi1EEEEEENS4_ILi2EEEEEENS3_IJNS3_IJS6_NS4_ILi0EEEEEEiEEEEEiEEC2ERKSD_RKi,($_ZN7cutlass13device_kernelIN5flash19enable_sm80_to_sm89INS1_16FlashAttnBwdSm80INS1_25CollectiveMainloopBwdSm80ILi2ELi2EN4cute5tupleIJNS5_1CILi128EEES8_NS7_ILi64EEEEEENS_10bfloat16_tEfNS_4arch4Sm80ELb0ELb1ELb1ELb0ELb1ELb0ELb0ELb0ELi2ELi4ELi4ELi4ELb0EEENS1_21CollectiveEpilogueBwdISA_SB_SD_Li256ELb0ELb0ELi2EEENS1_19SingleTileSchedulerILb0ELb0ELb0ELi128EEEEEEEEEvNT_6ParamsE$_ZN4cute3eso3ESOILb0ELb0EJNS_6LayoutINS_5tupleIJNS3_IJNS_1CILi8EEENS4_ILi1EEEEEENS4_ILi2EEENS3_IJS8_S8_EEEEEENS3_IJNS3_IJS6_NS4_ILi0EEEEEENS4_ILi4096EEENS3_IJiiEEEEEEEENS_10ViewEngineINS_8smem_ptrIPN7cutlass10bfloat16_tEEEEEEEC2ERKSG_RKSN_ - $_ZN7cutlass13device_kernelIN5flash19enable_sm80_to_sm89INS1_16FlashAttnBwdSm80INS1_25CollectiveMainloopBwdSm80ILi2ELi2EN4cute5tupleIJNS5_1CILi128EEES8_NS7_ILi64EEEEEENS_10bfloat16_tEfNS_4arch4Sm80ELb0ELb1ELb1ELb0ELb1ELb0ELb0ELb0ELi2ELi4ELi4ELi4ELb0EEENS1_21CollectiveEpilogueBwdISA_SB_SD_Li256ELb0ELb0ELi2EEENS1_19SingleTileSchedulerILb0ELb0ELb0ELi128EEEEEEEEEvNT_6ParamsE$_ZN4cute3eso3ESOILb0ELb0EJNS_6LayoutINS_5tupleIJNS3_IJNS_1CILi8EEENS4_ILi1EEEEEENS4_ILi2EEEEEENS3_IJNS3_IJS6_NS4_ILi0EEEEEEiEEEEEiEEC2ERKSD_RKi)
$_ZN7cutlass13device_kernelIN5flash19enable_sm80_to_sm89INS1_16FlashAttnBwdSm80INS1_25CollectiveMainloopBwdSm80ILi2ELi2EN4cute5tupleIJNS5_1CILi128EEES8_NS7_ILi64EEEEEENS_10bfloat16_tEfNS_4arch4Sm80ELb0ELb1ELb1ELb0ELb1ELb0ELb0ELb0ELi2ELi4ELi4ELi4ELb0EEENS1_21CollectiveEpilogueBwdISA_SB_SD_Li256ELb0ELb0ELi2EEENS1_19SingleTileSchedulerILb0ELb0ELb0ELi128EEEEEEEEEvNT_6ParamsE$_ZN4cute3eso3ESOILb0ELb0EJNS_6LayoutINS_5tupleIJNS3_IJNS_1CILi8EEENS4_ILi1EEEEEENS4_ILi2EEEEEENS3_IJNS3_IJS6_NS4_ILi0EEEEEEiEEEEEiEEC2ERKSD_RKi:
[----:B------:R-:W-:Y:S02]  /*7250*/  IADD3 R3, R60, -c[0x0][0x20], RZ ;  /* 0x800008003c037a10 */ /* 0x000fe40007ffe0ff */
[----:B------:R-:W-:-:S03]  /*7260*/  IADD3 R2, R63, -c[0x0][0x20], RZ ;  /* 0x800008003f027a10 */ /* 0x000fc60007ffe0ff */
[----:B------:R1:W-:Y:S04]  /*7270*/  STL [R3], R6 ;  /* 0x0000000603007387 */ /* 0x0003e80000100800 */
[----:B------:R-:W2:Y:S01]  /*7280*/  LDL R2, [R2] ;  /* 0x0000000002027983 */ /* 0x000ea20000100800 */
[----:B------:R-:W-:-:S03]  /*7290*/  IMAD.MOV.U32 R5, RZ, RZ, 0x0 ;  /* 0x00000000ff057424 */ /* 0x000fc600078e00ff */
[----:B--2---:R1:W-:Y:S01]  /*72a0*/  STL [R3+0x4], R2 ;  /* 0x0000040203007387 */ /* 0x0043e20000100800 */
[----:B------:R-:W-:Y:S05]  /*72b0*/  RET.REL.NODEC R4 `(_ZN7cutlass13device_kernelIN5flash19enable_sm80_to_sm89INS1_16FlashAttnBwdSm80INS1_25CollectiveMainloopBwdSm80ILi2ELi2EN4cute5tupleIJNS5_1CILi128EEES8_NS7_ILi64EEEEEENS_10bfloat16_tEfNS_4arch4Sm80ELb0ELb1ELb1ELb0ELb1ELb0ELb0ELb0ELi2ELi4ELi4ELi4ELb0EEENS1_21CollectiveEpilogueBwdISA_SB_SD_Li256ELb0ELb0ELi2EEENS1_19SingleTileSchedulerILb0ELb0ELb0ELi128EEEEEEEEEvNT_6ParamsE) ;  /* 0xffff8d4004007950 */ /* 0x000fea0003c3ffff */
        .type           $_ZN7cutlass13device_kernelIN5flash19enable_sm80_to_sm89INS1_16FlashAttnBwdSm80INS1_25CollectiveMainloopBwdSm80ILi2ELi2EN4cute5tupleIJNS5_1CILi128EEES8_NS7_ILi64EEEEEENS_10bfloat16_tEfNS_4arch4Sm80ELb0ELb1ELb1ELb0ELb1ELb0ELb0ELb0ELi2ELi4ELi4ELi4ELb0EEENS1_21CollectiveEpilogueBwdISA_SB_SD_Li256ELb0ELb0ELi2EEENS1_19SingleTileSchedulerILb0ELb0ELb0ELi128EEEEEEEEEvNT_6ParamsE$_ZN4cute3eso3ESOILb0ELb0EJNS_6LayoutINS_5tupleIJNS3_IJNS_1CILi8EEENS4_ILi1EEEEEENS4_ILi2EEENS3_IJS8_S8_EEEEEENS3_IJNS3_IJS6_NS4_ILi0EEEEEENS4_ILi4096EEENS3_IJiiEEEEEEEENS_10ViewEngineINS_8smem_ptrIPN7cutlass10bfloat16_tEEEEEEEC2ERKSG_RKSN_,@function
        .size           $_ZN7cutlass13device_kernelIN5flash19enable_sm80_to_sm89INS1_16FlashAttnBwdSm80INS1_25CollectiveMainloopBwdSm80ILi2ELi2EN4cute5tupleIJNS5_1CILi128EEES8_NS7_ILi64EEEEEENS_10bfloat16_tEfNS_4arch4Sm80ELb0ELb1ELb1ELb0ELb1ELb0ELb0ELb0ELi2ELi4ELi4ELi4ELb0EEENS1_21CollectiveEpilogueBwdISA_SB_SD_Li256ELb0ELb0ELi2EEENS1_19SingleTileSchedulerILb0ELb0ELb0ELi128EEEEEEEEEvNT_6ParamsE$_ZN4cute3eso3ESOILb0ELb0EJNS_6LayoutINS_5tupleIJNS3_IJNS_1CILi8EEENS4_ILi1EEEEEENS4_ILi2EEENS3_IJS8_S8_EEEEEENS3_IJNS3_IJS6_NS4_ILi0EEEEEENS4_ILi4096EEENS3_IJiiEEEEEEEENS_10ViewEngineINS_8smem_ptrIPN7cutlass10bfloat16_tEEEEEEEC2ERKSG_RKSN_,($_ZN7cutlass13device_kernelIN5flash19enable_sm80_to_sm89INS1_16FlashAttnBwdSm80INS1_25CollectiveMainloopBwdSm80ILi2ELi2EN4cute5tupleIJNS5_1CILi128EEES8_NS7_ILi64EEEEEENS_10bfloat16_tEfNS_4arch4Sm80ELb0ELb1ELb1ELb0ELb1ELb0ELb0ELb0ELi2ELi4ELi4ELi4ELb0EEENS1_21CollectiveEpilogueBwdISA_SB_SD_Li256ELb0ELb0ELi2EEENS1_19SingleTileSchedulerILb0ELb0ELb0ELi128EEEEEEEEEvNT_6ParamsE$_ZN4cute3eso3ESOILb0ELb0EJNS_6LayoutINS_5tupleIJNS3_IJNS_1CILi8EEENS4_ILi1EEEEEENS4_ILi2EEENS3_IJS8_S8_EEEEEENS3_IJNS3_IJS6_NS4_ILi0EEEEEENS4_ILi4096EEENS3_IJiiEEEEEEEEiEEC2ERKSG_RKi - $_ZN7cutlass13device_kernelIN5flash19enable_sm80_to_sm89INS1_16FlashAttnBwdSm80INS1_25CollectiveMainloopBwdSm80ILi2ELi2EN4cute5tupleIJNS5_1CILi128EEES8_NS7_ILi64EEEEEENS_10bfloat16_tEfNS_4arch4Sm80ELb0ELb1ELb1ELb0ELb1ELb0ELb0ELb0ELi2ELi4ELi4ELi4ELb0EEENS1_21CollectiveEpilogueBwdISA_SB_SD_Li256ELb0ELb0ELi2EEENS1_19SingleTileSchedulerILb0ELb0ELb0ELi128EEEEEEEEEvNT_6ParamsE$_ZN4cute3eso3ESOILb0ELb0EJNS_6LayoutINS_5tupleIJNS3_IJNS_1CILi8EEENS4_ILi1EEEEEENS4_ILi2EEENS3_IJS8_S8_EEEEEENS3_IJNS3_IJS6_NS4_ILi0EEEEEENS4_ILi4096EEENS3_IJiiEEEEEEEENS_10ViewEngineINS_8smem_ptrIPN7cutlass10bfloat16_tEEEEEEEC2ERKSG_RKSN_)
$_ZN7cutlass13device_kernelIN5flash19enable_sm80_to_sm89INS1_16FlashAttnBwdSm80INS1_25CollectiveMainloopBwdSm80ILi2ELi2EN4cute5tupleIJNS5_1CILi128EEES8_NS7_ILi64EEEEEENS_10bfloat16_tEfNS_4arch4Sm80ELb0ELb1ELb1ELb0ELb1ELb0ELb0ELb0ELi2ELi4ELi4ELi4ELb0EEENS1_21CollectiveEpilogueBwdISA_SB_SD_Li256ELb0ELb0ELi2EEENS1_19SingleTileSchedulerILb0ELb0ELb0ELi128EEEEEEEEEvNT_6ParamsE$_ZN4cute3eso3ESOILb0ELb0EJNS_6LayoutINS_5tupleIJNS3_IJNS_1CILi8EEENS4_ILi1EEEEEENS4_ILi2EEENS3_IJS8_S8_EEEEEENS3_IJNS3_IJS6_NS4_ILi0EEEEEENS4_ILi4096EEENS3_IJiiEEEEEEEENS_10ViewEngineINS_8smem_ptrIPN7cutlass10bfloat16_tEEEEEEEC2ERKSG_RKSN_:
[----:B------:R-:W-:Y:S02]  /*72c0*/  IADD3 R3, R27, -c[0x0][0x20], RZ ;  /* 0x800008001b037a10 */ /* 0x000fe40007ffe0ff */
[----:B------:R-:W-:-:S03]  /*72d0*/  IADD3 R2, R26, -c[0x0][0x20], RZ ;  /* 0x800008001a027a10 */ /* 0x000fc60007ffe0ff */
[----:B------:R1:W-:Y:S04]  /*72e0*/  STL.64 [R3], R4 ;  /* 0x0000000403007387 */ /* 0x0003e80000100a00 */
[----:B------:R-:W2:Y:S01]  /*72f0*/  LDL.64 R8, [R2] ;  /* 0x0000000002087983 */ /* 0x000ea20000100a00 */
[----:B------:R-:W-:-:S03]  /*7300*/  IMAD.MOV.U32 R7, RZ, RZ, 0x0 ;  /* 0x00000000ff077424 */ /* 0x000fc600078e00ff */
[----:B--2---:R1:W-:Y:S01]  /*7310*/  STL.64 [R3+0x8], R8 ;  /* 0x0000080803007387 */ /* 0x0043e20000100a00 */
[----:B------:R-:W-:Y:S05]  /*7320*/  RET.REL.NODEC R6 `(_ZN7cutlass13device_kernelIN5flash19enable_sm80_to_sm89INS1_16FlashAttnBwdSm80INS1_25CollectiveMainloopBwdSm80ILi2ELi2EN4cute5tupleIJNS5_1CILi128EEES8_NS7_ILi64EEEEEENS_10bfloat16_tEfNS_4arch4Sm80ELb0ELb1ELb1ELb0ELb1ELb0ELb0ELb0ELi2ELi4ELi4ELi4ELb0EEENS1_21CollectiveEpilogueBwdISA_SB_SD_Li256ELb0ELb0ELi2EEENS1_19SingleTileSchedulerILb0ELb0ELb0ELi128EEEEEEEEEvNT_6ParamsE) ;  /* 0xffff8cd006007950 */ /* 0x000fea0003c3ffff */
        .type           $_ZN7cutlass13device_kernelIN5flash19enable_sm80_to_sm89INS1_16FlashAttnBwdSm80INS1_25CollectiveMainloopBwdSm80ILi2ELi2EN4cute5tupleIJNS5_1CILi128EEES8_NS7_ILi64EEEEEENS_10bfloat16_tEfNS_4arch4Sm80ELb0ELb1ELb1ELb0ELb1ELb0ELb0ELb0ELi2ELi4ELi4ELi4ELb0EEENS1_21CollectiveEpilogueBwdISA_SB_SD_Li256ELb0ELb0ELi2EEENS1_19SingleTileSchedulerILb0ELb0ELb0ELi128EEEEEEEEEvNT_6ParamsE$_ZN4cute3eso3ESOILb0ELb0EJNS_6LayoutINS_5tupleIJNS3_IJNS_1CILi8EEENS4_ILi1EEEEEENS4_ILi2EEENS3_IJS8_S8_EEEEEENS3_IJNS3_IJS6_NS4_ILi0EEEEEENS4_ILi4096EEENS3_IJiiEEEEEEEEiEEC2ERKSG_RKi,@function
        .size           $_ZN7cutlass13device_kernelIN5flash19enable_sm80_to_sm89INS1_16FlashAttnBwdSm80INS1_25CollectiveMainloopBwdSm80ILi2ELi2EN4cute5tupleIJNS5_1CILi128EEES8_NS7_ILi64EEEEEENS_10bfloat16_tEfNS_4arch4Sm80ELb0ELb1ELb1ELb0ELb1ELb0ELb0ELb0ELi2ELi4ELi4ELi4ELb0EEENS1_21CollectiveEpilogueBwdISA_SB_SD_Li256ELb0ELb0ELi2EEENS1_19SingleTileSchedulerILb0ELb0ELb0ELi128EEEEEEEEEvNT_6ParamsE$_ZN4cute3eso3ESOILb0ELb0EJNS_6LayoutINS_5tupleIJNS3_IJNS_1CILi8EEENS4_ILi1EEEEEENS4_ILi2EEENS3_IJS8_S8_EEEEEENS3_IJNS3_IJS6_NS4_ILi0EEEEEENS4_ILi4096EEENS3_IJiiEEEEEEEEiEEC2ERKSG_RKi,($_ZN7cutlass13device_kernelIN5flash19enable_sm80_to_sm89INS1_16FlashAttnBwdSm80INS1_25CollectiveMainloopBwdSm80ILi2ELi2EN4cute5tupleIJNS5_1CILi128EEES8_NS7_ILi64EEEEEENS_10bfloat16_tEfNS_4arch4Sm80ELb0ELb1ELb1ELb0ELb1ELb0ELb0ELb0ELi2ELi4ELi4ELi4ELb0EEENS1_21CollectiveEpilogueBwdISA_SB_SD_Li256ELb0ELb0ELi2EEENS1_19SingleTileSchedulerILb0ELb0ELb0ELi128EEEEEEEEEvNT_6ParamsE$_ZN4cute3eso3ESOILb0ELb0EJNS_6LayoutINS_5tupleIJNS3_IJNS_1CILi8EEENS4_ILi1EEEEEENS4_ILi2EEES5_EEENS3_IJNS3_IJS6_NS4_ILi0EEEEEEiNS4_ILi1024EEEEEEEENS_10ViewEngineINS_8smem_ptrIPN7cutlass10bfloat16_tEEEEEEEC2ERKSE_RKSL_ - $_ZN7cutlass13device_kernelIN5flash19enable_sm80_to_sm89INS1_16FlashAttnBwdSm80INS1_25CollectiveMainloopBwdSm80ILi2ELi2EN4cute5tupleIJNS5_1CILi128EEES8_NS7_ILi64EEEEEENS_10bfloat16_tEfNS_4arch4Sm80ELb0ELb1ELb1ELb0ELb1ELb0ELb0ELb0ELi2ELi4ELi4ELi4ELb0EEENS1_21CollectiveEpilogueBwdISA_SB_SD_Li256ELb0ELb0ELi2EEENS1_19SingleTileSchedulerILb0ELb0ELb0ELi128EEEEEEEEEvNT_6ParamsE$_ZN4cute3eso3ESOILb0ELb0EJNS_6LayoutINS_5tupleIJNS3_IJNS_1CILi8EEENS4_ILi1EEEEEENS4_ILi2EEENS3_IJS8_S8_EEEEEENS3_IJNS3_IJS6_NS4_ILi0EEEEEENS4_ILi4096EEENS3_IJiiEEEEEEEEiEEC2ERKSG_RKi)
$_ZN7cutlass13device_kernelIN5flash19enable_sm80_to_sm89INS1_16FlashAttnBwdSm80INS1_25CollectiveMainloopBwdSm80ILi2ELi2EN4cute5tupleIJNS5_1CILi128EEES8_NS7_ILi64EEEEEENS_10bfloat16_tEfNS_4arch4Sm80ELb0ELb1ELb1ELb0ELb1ELb0ELb0ELb0ELi2ELi4ELi4ELi4ELb0EEENS1_21CollectiveEpilogueBwdISA_SB_SD_Li256ELb0ELb0ELi2EEENS1_19SingleTileSchedulerILb0ELb0ELb0ELi128EEEEEEEEEvNT_6ParamsE$_ZN4cute3eso3ESOILb0ELb0EJNS_6LayoutINS_5tupleIJNS3_IJNS_1CILi8EEENS4_ILi1EEEEEENS4_ILi2EEENS3_IJS8_S8_EEEEEENS3_IJNS3_IJS6_NS4_ILi0EEEEEENS4_ILi4096EEENS3_IJiiEEEEEEEEiEEC2ERKSG_RKi:
        /* <DEDUP_REMOVED lines=8> */
        .type           $_ZN7cutlass13device_kernelIN5flash19enable_sm80_to_sm89INS1_16FlashAttnBwdSm80INS1_25CollectiveMainloopBwdSm80ILi2ELi2EN4cute5tupleIJNS5_1CILi128EEES8_NS7_ILi64EEEEEENS_10bfloat16_tEfNS_4arch4Sm80ELb0ELb1ELb1ELb0ELb1ELb0ELb0ELb0ELi2ELi4ELi4ELi4ELb0EEENS1_21CollectiveEpilogueBwdISA_SB_SD_Li256ELb0ELb0ELi2EEENS1_19SingleTileSchedulerILb0ELb0ELb0ELi128EEEEEEEEEvNT_6ParamsE$_ZN4cute3eso3ESOILb0ELb0EJNS_6LayoutINS_5tupleIJNS3_IJNS_1CILi8EEENS4_ILi1EEEEEENS4_ILi2EEES5_EEENS3_IJNS3_IJS6_NS4_ILi0EEEEEEiNS4_ILi1024EEEEEEEENS_10ViewEngineINS_8smem_ptrIPN7cutlass10bfloat16_tEEEEEEEC2ERKSE_RKSL_,@function
        .size           $_ZN7cutlass13device_kernelIN5flash19enable_sm80_to_sm89INS1_16FlashAttnBwdSm80INS1_25CollectiveMainloopBwdSm80ILi2ELi2EN4cute5tupleIJNS5_1CILi128EEES8_NS7_ILi64EEEEEENS_10bfloat16_tEfNS_4arch4Sm80ELb0ELb1ELb1ELb0ELb1ELb0ELb0ELb0ELi2ELi4ELi4ELi4ELb0EEENS1_21CollectiveEpilogueBwdISA_SB_SD_Li256ELb0ELb0ELi2EEENS1_19SingleTileSchedulerILb0ELb0ELb0ELi128EEEEEEEEEvNT_6ParamsE$_ZN4cute3eso3ESOILb0ELb0EJNS_6LayoutINS_5tupleIJNS3_IJNS_1CILi8EEENS4_ILi1EEEEEENS4_ILi2EEES5_EEENS3_IJNS3_IJS6_NS4_ILi0EEEEEEiNS4_ILi1024EEEEEEEENS_10ViewEngineINS_8smem_ptrIPN7cutlass10bfloat16_tEEEEEEEC2ERKSE_RKSL_,($_ZN7cutlass13device_kernelIN5flash19enable_sm80_to_sm89INS1_16FlashAttnBwdSm80INS1_25CollectiveMainloopBwdSm80ILi2ELi2EN4cute5tupleIJNS5_1CILi128EEES8_NS7_ILi64EEEEEENS_10bfloat16_tEfNS_4arch4Sm80ELb0ELb1ELb1ELb0ELb1ELb0ELb0ELb0ELi2ELi4ELi4ELi4ELb0EEENS1_21CollectiveEpilogueBwdISA_SB_SD_Li256ELb0ELb0ELi2EEENS1_19SingleTileSchedulerILb0ELb0ELb0ELi128EEEEEEEEEvNT_6ParamsE$_ZN4cute3eso3ESOILb0ELb0EJNS_6LayoutINS_5tupleIJNS3_IJNS_1CILi8EEENS4_ILi1EEEEEENS4_ILi2EEES5_EEENS3_IJNS3_IJS6_NS4_ILi0EEEEEEiNS4_ILi1024EEEEEEEEiEEC2ERKSE_RKi - $_ZN7cutlass13device_kernelIN5flash19enable_sm80_to_sm89INS1_16FlashAttnBwdSm80INS1_25CollectiveMainloopBwdSm80ILi2ELi2EN4cute5tupleIJNS5_1CILi128EEES8_NS7_ILi64EEEEEENS_10bfloat16_tEfNS_4arch4Sm80ELb0ELb1ELb1ELb0ELb1ELb0ELb0ELb0ELi2ELi4ELi4ELi4ELb0EEENS1_21CollectiveEpilogueBwdISA_SB_SD_Li256ELb0ELb0ELi2EEENS1_19SingleTileSchedulerILb0ELb0ELb0ELi128EEEEEEEEEvNT_6ParamsE$_ZN4cute3eso3ESOILb0ELb0EJNS_6LayoutINS_5tupleIJNS3_IJNS_1CILi8EEENS4_ILi1EEEEEENS4_ILi2EEES5_EEENS3_IJNS3_IJS6_NS4_ILi0EEEEEEiNS4_ILi1024EEEEEEEENS_10ViewEngineINS_8smem_ptrIPN7cutlass10bfloat16_tEEEEEEEC2ERKSE_RKSL_)
$_ZN7cutlass13device_kernelIN5flash19enable_sm80_to_sm89INS1_16FlashAttnBwdSm80INS1_25CollectiveMainloopBwdSm80ILi2ELi2EN4cute5tupleIJNS5_1CILi128EEES8_NS7_ILi64EEEEEENS_10bfloat16_tEfNS_4arch4Sm80ELb0ELb1ELb1ELb0ELb1ELb0ELb0ELb0ELi2ELi4ELi4ELi4ELb0EEENS1_21CollectiveEpilogueBwdISA_SB_SD_Li256ELb0ELb0ELi2EEENS1_19SingleTileSchedulerILb0ELb0ELb0ELi128EEEEEEEEEvNT_6ParamsE$_ZN4cute3eso3ESOILb0ELb0EJNS_6LayoutINS_5tupleIJNS3_IJNS_1CILi8EEENS4_ILi1EEEEEENS4_ILi2EEES5_EEENS3_IJNS3_IJS6_NS4_ILi0EEEEEEiNS4_ILi1024EEEEEEEENS_10ViewEngineINS_8smem_ptrIPN7cutlass10bfloat16_tEEEEEEEC2ERKSE_RKSL_:
[----:B------:R-:W-:Y:S02]  /*73b0*/  IADD3 R3, R27, -c[0x0][0x20], RZ ;  /* 0x800008001b037a10 */ /* 0x000fe40007ffe0ff */
[----:B------:R-:W-:-:S03]  /*73c0*/  IADD3 R2, R26, -c[0x0][0x20], RZ ;  /* 0x800008001a027a10 */ /* 0x000fc60007ffe0ff */
[----:B------:R1:W-:Y:S04]  /*73d0*/  STL [R3], R6 ;  /* 0x0000000603007387 */ /* 0x0003e80000100800 */
[----:B------:R-:W2:Y:S01]  /*73e0*/  LDL.64 R8, [R2] ;  /* 0x0000000002087983 */ /* 0x000ea20000100a00 */
[----:B------:R-:W-:-:S03]  /*73f0*/  IMAD.MOV.U32 R5, RZ, RZ, 0x0 ;  /* 0x00000000ff057424 */ /* 0x000fc600078e00ff */
[----:B--2---:R1:W-:Y:S01]  /*7400*/  STL.64 [R3+0x8], R8 ;  /* 0x0000080803007387 */ /* 0x0043e20000100a00 */
[----:B------:R-:W-:Y:S05]  /*7410*/  RET.REL.NODEC R4 `(_ZN7cutlass13device_kernelIN5flash19enable_sm80_to_sm89INS1_16FlashAttnBwdSm80INS1_25CollectiveMainloopBwdSm80ILi2ELi2EN4cute5tupleIJNS5_1CILi128EEES8_NS7_ILi64EEEEEENS_10bfloat16_tEfNS_4arch4Sm80ELb0ELb1ELb1ELb0ELb1ELb0ELb0ELb0ELi2ELi4ELi4ELi4ELb0EEENS1_21CollectiveEpilogueBwdISA_SB_SD_Li256ELb0ELb0ELi2EEENS1_19SingleTileSchedulerILb0ELb0ELb0ELi128EEEEEEEEEvNT_6ParamsE) ;  /* 0xffff8be004007950 */ /* 0x000fea0003c3ffff */
        .type           $_ZN7cutlass13device_kernelIN5flash19enable_sm80_to_sm89INS1_16FlashAttnBwdSm80INS1_25CollectiveMainloopBwdSm80ILi2ELi2EN4cute5tupleIJNS5_1CILi128EEES8_NS7_ILi64EEEEEENS_10bfloat16_tEfNS_4arch4Sm80ELb0ELb1ELb1ELb0ELb1ELb0ELb0ELb0ELi2ELi4ELi4ELi4ELb0EEENS1_21CollectiveEpilogueBwdISA_SB_SD_Li256ELb0ELb0ELi2EEENS1_19SingleTileSchedulerILb0ELb0ELb0ELi128EEEEEEEEEvNT_6ParamsE$_ZN4cute3eso3ESOILb0ELb0EJNS_6LayoutINS_5tupleIJNS3_IJNS_1CILi8EEENS4_ILi1EEEEEENS4_ILi2EEES5_EEENS3_IJNS3_IJS6_NS4_ILi0EEEEEEiNS4_ILi1024EEEEEEEEiEEC2ERKSE_RKi,@function
        .size           $_ZN7cutlass13device_kernelIN5flash19enable_sm80_to_sm89INS1_16FlashAttnBwdSm80INS1_25CollectiveMainloopBwdSm80ILi2ELi2EN4cute5tupleIJNS5_1CILi128EEES8_NS7_ILi64EEEEEENS_10bfloat16_tEfNS_4arch4Sm80ELb0ELb1ELb1ELb0ELb1ELb0ELb0ELb0ELi2ELi4ELi4ELi4ELb0EEENS1_21CollectiveEpilogueBwdISA_SB_SD_Li256ELb0ELb0ELi2EEENS1_19SingleTileSchedulerILb0ELb0ELb0ELi128EEEEEEEEEvNT_6ParamsE$_ZN4cute3eso3ESOILb0ELb0EJNS_6LayoutINS_5tupleIJNS3_IJNS_1CILi8EEENS4_ILi1EEEEEENS4_ILi2EEES5_EEENS3_IJNS3_IJS6_NS4_ILi0EEEEEEiNS4_ILi1024EEEEEEEEiEEC2ERKSE_RKi,($_ZN7cutlass13device_kernelIN5flash19enable_sm80_to_sm89INS1_16FlashAttnBwdSm80INS1_25CollectiveMainloopBwdSm80ILi2ELi2EN4cute5tupleIJNS5_1CILi128EEES8_NS7_ILi64EEEEEENS_10bfloat16_tEfNS_4arch4Sm80ELb0ELb1ELb1ELb0ELb1ELb0ELb0ELb0ELi2ELi4ELi4ELi4ELb0EEENS1_21CollectiveEpilogueBwdISA_SB_SD_Li256ELb0ELb0ELi2EEENS1_19SingleTileSchedulerILb0ELb0ELb0ELi128EEEEEEEEEvNT_6ParamsE$_ZN4cute3eso3ESOILb0ELb0EJNS_6LayoutINS_5tupleIJNS3_IJNS_1CILi8EEENS4_ILi1EEEEEENS4_ILi4EEES6_EEENS3_IJNS3_IJS6_NS4_ILi0EEEEEElSA_EEEEENS_10ViewEngineINS_8gmem_ptrIPKN7cutlass10bfloat16_tEEEEEEEC2ERKSD_RKSL_ - $_ZN7cutlass13device_kernelIN5flash19enable_sm80_to_sm89INS1_16FlashAttnBwdSm80INS1_25CollectiveMainloopBwdSm80ILi2ELi2EN4cute5tupleIJNS5_1CILi128EEES8_NS7_ILi64EEEEEENS_10bfloat16_tEfNS_4arch4Sm80ELb0ELb1ELb1ELb0ELb1ELb0ELb0ELb0ELi2ELi4ELi4ELi4ELb0EEENS1_21CollectiveEpilogueBwdISA_SB_SD_Li256ELb0ELb0ELi2EEENS1_19SingleTileSchedulerILb0ELb0ELb0ELi128EEEEEEEEEvNT_6ParamsE$_ZN4cute3eso3ESOILb0ELb0EJNS_6LayoutINS_5tupleIJNS3_IJNS_1CILi8EEENS4_ILi1EEEEEENS4_ILi2EEES5_EEENS3_IJNS3_IJS6_NS4_ILi0EEEEEEiNS4_ILi1024EEEEEEEEiEEC2ERKSE_RKi)
$_ZN7cutlass13device_kernelIN5flash19enable_sm80_to_sm89INS1_16FlashAttnBwdSm80INS1_25CollectiveMainloopBwdSm80ILi2ELi2EN4cute5tupleIJNS5_1CILi128EEES8_NS7_ILi64EEEEEENS_10bfloat16_tEfNS_4arch4Sm80ELb0ELb1ELb1ELb0ELb1ELb0ELb0ELb0ELi2ELi4ELi4ELi4ELb0EEENS1_21CollectiveEpilogueBwdISA_SB_SD_Li256ELb0ELb0ELi2EEENS1_19SingleTileSchedulerILb0ELb0ELb0ELi128EEEEEEEEEvNT_6ParamsE$_ZN4cute3eso3ESOILb0ELb0EJNS_6LayoutINS_5tupleIJNS3_IJNS_1CILi8EEENS4_ILi1EEEEEENS4_ILi2EEES5_EEENS3_IJNS3_IJS6_NS4_ILi0EEEEEEiNS4_ILi1024EEEEEEEEiEEC2ERKSE_RKi:
        /* <DEDUP_REMOVED lines=8> */
        .type           $_ZN7cutlass13device_kernelIN5flash19enable_sm80_to_sm89INS1_16FlashAttnBwdSm80INS1_25CollectiveMainloopBwdSm80ILi2ELi2EN4cute5tupleIJNS5_1CILi128EEES8_NS7_ILi64EEEEEENS_10bfloat16_tEfNS_4arch4Sm80ELb0ELb1ELb1ELb0ELb1ELb0ELb0ELb0ELi2ELi4ELi4ELi4ELb0EEENS1_21CollectiveEpilogueBwdISA_SB_SD_Li256ELb0ELb0ELi2EEENS1_19SingleTileSchedulerILb0ELb0ELb0ELi128EEEEEEEEEvNT_6ParamsE$_ZN4cute3eso3ESOILb0ELb0EJNS_6LayoutINS_5tupleIJNS3_IJNS_1CILi8EEENS4_ILi1EEEEEENS4_ILi4EEES6_EEENS3_IJNS3_IJS6_NS4_ILi0EEEEEElSA_EEEEENS_10ViewEngineINS_8gmem_ptrIPKN7cutlass10bfloat16_tEEEEEEEC2ERKSD_RKSL_,@function
        .size           $_ZN7cutlass13device_kernelIN5flash19enable_sm80_to_sm89INS1_16FlashAttnBwdSm80INS1_25CollectiveMainloopBwdSm80ILi2ELi2EN4cute5tupleIJNS5_1CILi128EEES8_NS7_ILi64EEEEEENS_10bfloat16_tEfNS_4arch4Sm80ELb0ELb1ELb1ELb0ELb1ELb0ELb0ELb0ELi2ELi4ELi4ELi4ELb0EEENS1_21CollectiveEpilogueBwdISA_SB_SD_Li256ELb0ELb0ELi2EEENS1_19SingleTileSchedulerILb0ELb0ELb0ELi128EEEEEEEEEvNT_6ParamsE$_ZN4cute3eso3ESOILb0ELb0EJNS_6LayoutINS_5tupleIJNS3_IJNS_1CILi8EEENS4_ILi1EEEEEENS4_ILi4EEES6_EEENS3_IJNS3_IJS6_NS4_ILi0EEEEEElSA_EEEEENS_10ViewEngineINS_8gmem_ptrIPKN7cutlass10bfloat16_tEEEEEEEC2ERKSD_RKSL_,($_ZN7cutlass13device_kernelIN5flash19enable_sm80_to_sm89INS1_16FlashAttnBwdSm80INS1_25CollectiveMainloopBwdSm80ILi2ELi2EN4cute5tupleIJNS5_1CILi128EEES8_NS7_ILi64EEEEEENS_10bfloat16_tEfNS_4arch4Sm80ELb0ELb1ELb1ELb0ELb1ELb0ELb0ELb0ELi2ELi4ELi4ELi4ELb0EEENS1_21CollectiveEpilogueBwdISA_SB_SD_Li256ELb0ELb0ELi2EEENS1_19SingleTileSchedulerILb0ELb0ELb0ELi128EEEEEEEEEvNT_6ParamsE$_ZN4cute3eso3ESOILb0ELb0EJNS_6LayoutINS_5tupleIJNS3_IJNS_1CILi8EEENS4_ILi1EEEEEENS4_ILi4EEES6_EEENS3_IJNS3_IJS6_NS4_ILi0EEEEEElSA_EEEEElEEC2ERKSD_RKl - $_ZN7cutlass13device_kernelIN5flash19enable_sm80_to_sm89INS1_16FlashAttnBwdSm80INS1_25CollectiveMainloopBwdSm80ILi2ELi2EN4cute5tupleIJNS5_1CILi128EEES8_NS7_ILi64EEEEEENS_10bfloat16_tEfNS_4arch4Sm80ELb0ELb1ELb1ELb0ELb1ELb0ELb0ELb0ELi2ELi4ELi4ELi4ELb0EEENS1_21CollectiveEpilogueBwdISA_SB_SD_Li256ELb0ELb0ELi2EEENS1_19SingleTileSchedulerILb0ELb0ELb0ELi128EEEEEEEEEvNT_6ParamsE$_ZN4cute3eso3ESOILb0ELb0EJNS_6LayoutINS_5tupleIJNS3_IJNS_1CILi8EEENS4_ILi1EEEEEENS4_ILi4EEES6_EEENS3_IJNS3_IJS6_NS4_ILi0EEEEEElSA_EEEEENS_10ViewEngineINS_8gmem_ptrIPKN7cutlass10bfloat16_tEEEEEEEC2ERKSD_RKSL_)
$_ZN7cutlass13device_kernelIN5flash19enable_sm80_to_sm89INS1_16FlashAttnBwdSm80INS1_25CollectiveMainloopBwdSm80ILi2ELi2EN4cute5tupleIJNS5_1CILi128EEES8_NS7_ILi64EEEEEENS_10bfloat16_tEfNS_4arch4Sm80ELb0ELb1ELb1ELb0ELb1ELb0ELb0ELb0ELi2ELi4ELi4ELi4ELb0EEENS1_21CollectiveEpilogueBwdISA_SB_SD_Li256ELb0ELb0ELi2EEENS1_19SingleTileSchedulerILb0ELb0ELb0ELi128EEEEEEEEEvNT_6ParamsE$_ZN4cute3eso3ESOILb0ELb0EJNS_6LayoutINS_5tupleIJNS3_IJNS_1CILi8EEENS4_ILi1EEEEEENS4_ILi4EEES6_EEENS3_IJNS3_IJS6_NS4_ILi0EEEEEElSA_EEEEENS_10ViewEngineINS_8gmem_ptrIPKN7cutlass10bfloat16_tEEEEEEEC2ERKSD_RKSL_:
        /* <DEDUP_REMOVED lines=9> */
[----:B------:R-:W-:Y:S05]  /*7530*/  RET.REL.NODEC R10 `(_ZN7cutlass13device_kernelIN5flash19enable_sm80_to_sm89INS1_16FlashAttnBwdSm80INS1_25CollectiveMainloopBwdSm80ILi2ELi2EN4cute5tupleIJNS5_1CILi128EEES8_NS7_ILi64EEEEEENS_10bfloat16_tEfNS_4arch4Sm80ELb0ELb1ELb1ELb0ELb1ELb0ELb0ELb0ELi2ELi4ELi4ELi4ELb0EEENS1_21CollectiveEpilogueBwdISA_SB_SD_Li256ELb0ELb0ELi2EEENS1_19SingleTileSchedulerILb0ELb0ELb0ELi128EEEEEEEEEvNT_6ParamsE) ;  /* 0xffff8ac00a007950 */ /* 0x000fea0003c3ffff */
        .type           $_ZN7cutlass13device_kernelIN5flash19enable_sm80_to_sm89INS1_16FlashAttnBwdSm80INS1_25CollectiveMainloopBwdSm80ILi2ELi2EN4cute5tupleIJNS5_1CILi128EEES8_NS7_ILi64EEEEEENS_10bfloat16_tEfNS_4arch4Sm80ELb0ELb1ELb1ELb0ELb1ELb0ELb0ELb0ELi2ELi4ELi4ELi4ELb0EEENS1_21CollectiveEpilogueBwdISA_SB_SD_Li256ELb0ELb0ELi2EEENS1_19SingleTileSchedulerILb0ELb0ELb0ELi128EEEEEEEEEvNT_6ParamsE$_ZN4cute3eso3ESOILb0ELb0EJNS_6LayoutINS_5tupleIJNS3_IJNS_1CILi8EEENS4_ILi1EEEEEENS4_ILi4EEES6_EEENS3_IJNS3_IJS6_NS4_ILi0EEEEEElSA_EEEEElEEC2ERKSD_RKl,@function
        .size           $_ZN7cutlass13device_kernelIN5flash19enable_sm80_to_sm89INS1_16FlashAttnBwdSm80INS1_25CollectiveMainloopBwdSm80ILi2ELi2EN4cute5tupleIJNS5_1CILi128EEES8_NS7_ILi64EEEEEENS_10bfloat16_tEfNS_4arch4Sm80ELb0ELb1ELb1ELb0ELb1ELb0ELb0ELb0ELi2ELi4ELi4ELi4ELb0EEENS1_21CollectiveEpilogueBwdISA_SB_SD_Li256ELb0ELb0ELi2EEENS1_19SingleTileSchedulerILb0ELb0ELb0ELi128EEEEEEEEEvNT_6ParamsE$_ZN4cute3eso3ESOILb0ELb0EJNS_6LayoutINS_5tupleIJNS3_IJNS_1CILi8EEENS4_ILi1EEEEEENS4_ILi4EEES6_EEENS3_IJNS3_IJS6_NS4_ILi0EEEEEElSA_EEEEElEEC2ERKSD_RKl,($_ZN7cutlass13device_kernelIN5flash19enable_sm80_to_sm89INS1_16FlashAttnBwdSm80INS1_25CollectiveMainloopBwdSm80ILi2ELi2EN4cute5tupleIJNS5_1CILi128EEES8_NS7_ILi64EEEEEENS_10bfloat16_tEfNS_4arch4Sm80ELb0ELb1ELb1ELb0ELb1ELb0ELb0ELb0ELi2ELi4ELi4ELi4ELb0EEENS1_21CollectiveEpilogueBwdISA_SB_SD_Li256ELb0ELb0ELi2EEENS1_19SingleTileSchedulerILb0ELb0ELb0ELi128EEEEEEEEEvNT_6ParamsE$_ZN4cute3eso3ESOILb0ELb0EJiNS_5tupleIJiNS_1CILi0EEEEEEEEC2ERKiRKS5_ - $_ZN7cutlass13device_kernelIN5flash19enable_sm80_to_sm89INS1_16FlashAttnBwdSm80INS1_25CollectiveMainloopBwdSm80ILi2ELi2EN4cute5tupleIJNS5_1CILi128EEES8_NS7_ILi64EEEEEENS_10bfloat16_tEfNS_4arch4Sm80ELb0ELb1ELb1ELb0ELb1ELb0ELb0ELb0ELi2ELi4ELi4ELi4ELb0EEENS1_21CollectiveEpilogueBwdISA_SB_SD_Li256ELb0ELb0ELi2EEENS1_19SingleTileSchedulerILb0ELb0ELb0ELi128EEEEEEEEEvNT_6ParamsE$_ZN4cute3eso3ESOILb0ELb0EJNS_6LayoutINS_5tupleIJNS3_IJNS_1CILi8EEENS4_ILi1EEEEEENS4_ILi4EEES6_EEENS3_IJNS3_IJS6_NS4_ILi0EEEEEElSA_EEEEElEEC2ERKSD_RKl)
$_ZN7cutlass13device_kernelIN5flash19enable_sm80_to_sm89INS1_16FlashAttnBwdSm80INS1_25CollectiveMainloopBwdSm80ILi2ELi2EN4cute5tupleIJNS5_1CILi128EEES8_NS7_ILi64EEEEEENS_10bfloat16_tEfNS_4arch4Sm80ELb0ELb1ELb1ELb0ELb1ELb0ELb0ELb0ELi2ELi4ELi4ELi4ELb0EEENS1_21CollectiveEpilogueBwdISA_SB_SD_Li256ELb0ELb0ELi2EEENS1_19SingleTileSchedulerILb0ELb0ELb0ELi128EEEEEEEEEvNT_6ParamsE$_ZN4cute3eso3ESOILb0ELb0EJNS_6LayoutINS_5tupleIJNS3_IJNS_1CILi8EEENS4_ILi1EEEEEENS4_ILi4EEES6_EEENS3_IJNS3_IJS6_NS4_ILi0EEEEEElSA_EEEEElEEC2ERKSD_RKl:
        /* <DEDUP_REMOVED lines=8> */
        .type           $_ZN7cutlass13device_kernelIN5flash19enable_sm80_to_sm89INS1_16FlashAttnBwdSm80INS1_25CollectiveMainloopBwdSm80ILi2ELi2EN4cute5tupleIJNS5_1CILi128EEES8_NS7_ILi64EEEEEENS_10bfloat16_tEfNS_4arch4Sm80ELb0ELb1ELb1ELb0ELb1ELb0ELb0ELb0ELi2ELi4ELi4ELi4ELb0EEENS1_21CollectiveEpilogueBwdISA_SB_SD_Li256ELb0ELb0ELi2EEENS1_19SingleTileSchedulerILb0ELb0ELb0ELi128EEEEEEEEEvNT_6ParamsE$_ZN4cute3eso3ESOILb0ELb0EJiNS_5tupleIJiNS_1CILi0EEEEEEEEC2ERKiRKS5_,@function
        .size           $_ZN7cutlass13device_kernelIN5flash19enable_sm80_to_sm89INS1_16FlashAttnBwdSm80INS1_25CollectiveMainloopBwdSm80ILi2ELi2EN4cute5tupleIJNS5_1CILi128EEES8_NS7_ILi64EEEEEENS_10bfloat16_tEfNS_4arch4Sm80ELb0ELb1ELb1ELb0ELb1ELb0ELb0ELb0ELi2ELi4ELi4ELi4ELb0EEENS1_21CollectiveEpilogueBwdISA_SB_SD_Li256ELb0ELb0ELi2EEENS1_19SingleTileSchedulerILb0ELb0ELb0ELi128EEEEEEEEEvNT_6ParamsE$_ZN4cute3eso3ESOILb0ELb0EJiNS_5tupleIJiNS_1CILi0EEEEEEEEC2ERKiRKS5_,($_ZN7cutlass13device_kernelIN5flash19enable_sm80_to_sm89INS1_16FlashAttnBwdSm80INS1_25CollectiveMainloopBwdSm80ILi2ELi2EN4cute5tupleIJNS5_1CILi128EEES8_NS7_ILi64EEEEEENS_10bfloat16_tEfNS_4arch4Sm80ELb0ELb1ELb1ELb0ELb1ELb0ELb0ELb0ELi2ELi4ELi4ELi4ELb0EEENS1_21CollectiveEpilogueBwdISA_SB_SD_Li256ELb0ELb0ELi2EEENS1_19SingleTileSchedulerILb0ELb0ELb0ELi128EEEEEEEEEvNT_6ParamsE$_ZN4cute3eso3ESOILb0ELb0EJiNS_5tupleIJiiEEEEEC2ERKiRKS3_ - $_ZN7cutlass13device_kernelIN5flash19enable_sm80_to_sm89INS1_16FlashAttnBwdSm80INS1_25CollectiveMainloopBwdSm80ILi2ELi2EN4cute5tupleIJNS5_1CILi128EEES8_NS7_ILi64EEEEEENS_10bfloat16_tEfNS_4arch4Sm80ELb0ELb1ELb1ELb0ELb1ELb0ELb0ELb0ELi2ELi4ELi4ELi4ELb0EEENS1_21CollectiveEpilogueBwdISA_SB_SD_Li256ELb0ELb0ELi2EEENS1_19SingleTileSchedulerILb0ELb0ELb0ELi128EEEEEEEEEvNT_6ParamsE$_ZN4cute3eso3ESOILb0ELb0EJiNS_5tupleIJiNS_1CILi0EEEEEEEEC2ERKiRKS5_)
$_ZN7cutlass13device_kernelIN5flash19enable_sm80_to_sm89INS1_16FlashAttnBwdSm80INS1_25CollectiveMainloopBwdSm80ILi2ELi2EN4cute5tupleIJNS5_1CILi128EEES8_NS7_ILi64EEEEEENS_10bfloat16_tEfNS_4arch4Sm80ELb0ELb1ELb1ELb0ELb1ELb0ELb0ELb0ELi2ELi4ELi4ELi4ELb0EEENS1_21CollectiveEpilogueBwdISA_SB_SD_Li256ELb0ELb0ELi2EEENS1_19SingleTileSchedulerILb0ELb0ELb0ELi128EEEEEEEEEvNT_6ParamsE$_ZN4cute3eso3ESOILb0ELb0EJiNS_5tupleIJiNS_1CILi0EEEEEEEEC2ERKiRKS5_:
[----:B------:R-:W-:Y:S02]  /*75c0*/  IADD3 R3, R3, -c[0x0][0x20], RZ ;  /* 0x8000080003037a10 */ /* 0x000fe40007ffe0ff */
[----:B------:R-:W-:-:S03]  /*75d0*/  IADD3 R2, R2, -c[0x0][0x20], RZ ;  /* 0x8000080002027a10 */ /* 0x000fc60007ffe0ff */
[----:B------:R1:W-:Y:S04]  /*75e0*/  STL [R3], R6 ;  /* 0x0000000603007387 */ /* 0x0003e80000100800 */
[----:B------:R-:W2:Y:S01]  /*75f0*/  LDL R2, [R2] ;  /* 0x0000000002027983 */ /* 0x000ea20000100800 */
[----:B------:R-:W-:-:S03]  /*7600*/  IMAD.MOV.U32 R5, RZ, RZ, 0x0 ;  /* 0x00000000ff057424 */ /* 0x000fc600078e00ff */
[----:B--2---:R1:W-:Y:S01]  /*7610*/  STL [R3+0x4], R2 ;  /* 0x0000040203007387 */ /* 0x0043e20000100800 */
[----:B------:R-:W-:Y:S05]  /*7620*/  RET.REL.NODEC R4 `(_ZN7cutlass13device_kernelIN5flash19enable_sm80_to_sm89INS1_16FlashAttnBwdSm80INS1_25CollectiveMainloopBwdSm80ILi2ELi2EN4cute5tupleIJNS5_1CILi128EEES8_NS7_ILi64EEEEEENS_10bfloat16_tEfNS_4arch4Sm80ELb0ELb1ELb1ELb0ELb1ELb0ELb0ELb0ELi2ELi4ELi4ELi4ELb0EEENS1_21CollectiveEpilogueBwdISA_SB_SD_Li256ELb0ELb0ELi2EEENS1_19SingleTileSchedulerILb0ELb0ELb0ELi128EEEEEEEEEvNT_6ParamsE) ;  /* 0xffff89d004007950 */ /* 0x000fea0003c3ffff */
        .type           $_ZN7cutlass13device_kernelIN5flash19enable_sm80_to_sm89INS1_16FlashAttnBwdSm80INS1_25CollectiveMainloopBwdSm80ILi2ELi2EN4cute5tupleIJNS5_1CILi128EEES8_NS7_ILi64EEEEEENS_10bfloat16_tEfNS_4arch4Sm80ELb0ELb1ELb1ELb0ELb1ELb0ELb0ELb0ELi2ELi4ELi4ELi4ELb0EEENS1_21CollectiveEpilogueBwdISA_SB_SD_Li256ELb0ELb0ELi2EEENS1_19SingleTileSchedulerILb0ELb0ELb0ELi128EEEEEEEEEvNT_6ParamsE$_ZN4cute3eso3ESOILb0ELb0EJiNS_5tupleIJiiEEEEEC2ERKiRKS3_,@function
        .size           $_ZN7cutlass13device_kernelIN5flash19enable_sm80_to_sm89INS1_16FlashAttnBwdSm80INS1_25CollectiveMainloopBwdSm80ILi2ELi2EN4cute5tupleIJNS5_1CILi128EEES8_NS7_ILi64EEEEEENS_10bfloat16_tEfNS_4arch4Sm80ELb0ELb1ELb1ELb0ELb1ELb0ELb0ELb0ELi2ELi4ELi4ELi4ELb0EEENS1_21CollectiveEpilogueBwdISA_SB_SD_Li256ELb0ELb0ELi2EEENS1_19SingleTileSchedulerILb0ELb0ELb0ELi128EEEEEEEEEvNT_6ParamsE$_ZN4cute3eso3ESOILb0ELb0EJiNS_5tupleIJiiEEEEEC2ERKiRKS3_,($_ZN7cutlass13device_kernelIN5flash19enable_sm80_to_sm89INS1_16FlashAttnBwdSm80INS1_25CollectiveMainloopBwdSm80ILi2ELi2EN4cute5tupleIJNS5_1CILi128EEES8_NS7_ILi64EEEEEENS_10bfloat16_tEfNS_4arch4Sm80ELb0ELb1ELb1ELb0ELb1ELb0ELb0ELb0ELi2ELi4ELi4ELi4ELb0EEENS1_21CollectiveEpilogueBwdISA_SB_SD_Li256ELb0ELb0ELi2EEENS1_19SingleTileSchedulerILb0ELb0ELb0ELi128EEEEEEEEEvNT_6ParamsE$_ZN4cute3eso3ESOILb0ELb0EJiiEEC2ERKiS4_ - $_ZN7cutlass13device_kernelIN5flash19enable_sm80_to_sm89INS1_16FlashAttnBwdSm80INS1_25CollectiveMainloopBwdSm80ILi2ELi2EN4cute5tupleIJNS5_1CILi128EEES8_NS7_ILi64EEEEEENS_10bfloat16_tEfNS_4arch4Sm80ELb0ELb1ELb1ELb0ELb1ELb0ELb0ELb0ELi2ELi4ELi4ELi4ELb0EEENS1_21CollectiveEpilogueBwdISA_SB_SD_Li256ELb0ELb0ELi2EEENS1_19SingleTileSchedulerILb0ELb0ELb0ELi128EEEEEEEEEvNT_6ParamsE$_ZN4cute3eso3ESOILb0ELb0EJiNS_5tupleIJiiEEEEEC2ERKiRKS3_)
$_ZN7cutlass13device_kernelIN5flash19enable_sm80_to_sm89INS1_16FlashAttnBwdSm80INS1_25CollectiveMainloopBwdSm80ILi2ELi2EN4cute5tupleIJNS5_1CILi128EEES8_NS7_ILi64EEEEEENS_10bfloat16_tEfNS_4arch4Sm80ELb0ELb1ELb1ELb0ELb1ELb0ELb0ELb0ELi2ELi4ELi4ELi4ELb0EEENS1_21CollectiveEpilogueBwdISA_SB_SD_Li256ELb0ELb0ELi2EEENS1_19SingleTileSchedulerILb0ELb0ELb0ELi128EEEEEEEEEvNT_6ParamsE$_ZN4cute3eso3ESOILb0ELb0EJiNS_5tupleIJiiEEEEEC2ERKiRKS3_:
        /* <DEDUP_REMOVED lines=9> */
        .type           $_ZN7cutlass13device_kernelIN5flash19enable_sm80_to_sm89INS1_16FlashAttnBwdSm80INS1_25CollectiveMainloopBwdSm80ILi2ELi2EN4cute5tupleIJNS5_1CILi128EEES8_NS7_ILi64EEEEEENS_10bfloat16_tEfNS_4arch4Sm80ELb0ELb1ELb1ELb0ELb1ELb0ELb0ELb0ELi2ELi4ELi4ELi4ELb0EEENS1_21CollectiveEpilogueBwdISA_SB_SD_Li256ELb0ELb0ELi2EEENS1_19SingleTileSchedulerILb0ELb0ELb0ELi128EEEEEEEEEvNT_6ParamsE$_ZN4cute3eso3ESOILb0ELb0EJiiEEC2ERKiS4_,@function
        .size           $_ZN7cutlass13device_kernelIN5flash19enable_sm80_to_sm89INS1_16FlashAttnBwdSm80INS1_25CollectiveMainloopBwdSm80ILi2ELi2EN4cute5tupleIJNS5_1CILi128EEES8_NS7_ILi64EEEEEENS_10bfloat16_tEfNS_4arch4Sm80ELb0ELb1ELb1ELb0ELb1ELb0ELb0ELb0ELi2ELi4ELi4ELi4ELb0EEENS1_21CollectiveEpilogueBwdISA_SB_SD_Li256ELb0ELb0ELi2EEENS1_19SingleTileSchedulerILb0ELb0ELb0ELi128EEEEEEEEEvNT_6ParamsE$_ZN4cute3eso3ESOILb0ELb0EJiiEEC2ERKiS4_,($_ZN7cutlass13device_kernelIN5flash19enable_sm80_to_sm89INS1_16FlashAttnBwdSm80INS1_25CollectiveMainloopBwdSm80ILi2ELi2EN4cute5tupleIJNS5_1CILi128EEES8_NS7_ILi64EEEEEENS_10bfloat16_tEfNS_4arch4Sm80ELb0ELb1ELb1ELb0ELb1ELb0ELb0ELb0ELi2ELi4ELi4ELi4ELb0EEENS1_21CollectiveEpilogueBwdISA_SB_SD_Li256ELb0ELb0ELi2EEENS1_19SingleTileSchedulerILb0ELb0ELb0ELi128EEEEEEEEEvNT_6ParamsE$_ZN4cute3eso3ESOILb0ELb0EJiiNS_1CILi0EEEEEC2ERKiS6_RKS3_ - $_ZN7cutlass13device_kernelIN5flash19enable_sm80_to_sm89INS1_16FlashAttnBwdSm80INS1_25CollectiveMainloopBwdSm80ILi2ELi2EN4cute5tupleIJNS5_1CILi128EEES8_NS7_ILi64EEEEEENS_10bfloat16_tEfNS_4arch4Sm80ELb0ELb1ELb1ELb0ELb1ELb0ELb0ELb0ELi2ELi4ELi4ELi4ELb0EEENS1_21CollectiveEpilogueBwdISA_SB_SD_Li256ELb0ELb0ELi2EEENS1_19SingleTileSchedulerILb0ELb0ELb0ELi128EEEEEEEEEvNT_6ParamsE$_ZN4cute3eso3ESOILb0ELb0EJiiEEC2ERKiS4_)
$_ZN7cutlass13device_kernelIN5flash19enable_sm80_to_sm89INS1_16FlashAttnBwdSm80INS1_25CollectiveMainloopBwdSm80ILi2ELi2EN4cute5tupleIJNS5_1CILi128EEES8_NS7_ILi64EEEEEENS_10bfloat16_tEfNS_4arch4Sm80ELb0ELb1ELb1ELb0ELb1ELb0ELb0ELb0ELi2ELi4ELi4ELi4ELb0EEENS1_21CollectiveEpilogueBwdISA_SB_SD_Li256ELb0ELb0ELi2EEENS1_19SingleTileSchedulerILb0ELb0ELb0ELi128EEEEEEEEEvNT_6ParamsE$_ZN4cute3eso3ESOILb0ELb0EJiiEEC2ERKiS4_:
        /* <DEDUP_REMOVED lines=8> */
        .type           $_ZN7cutlass13device_kernelIN5flash19enable_sm80_to_sm89INS1_16FlashAttnBwdSm80INS1_25CollectiveMainloopBwdSm80ILi2ELi2EN4cute5tupleIJNS5_1CILi128EEES8_NS7_ILi64EEEEEENS_10bfloat16_tEfNS_4arch4Sm80ELb0ELb1ELb1ELb0ELb1ELb0ELb0ELb0ELi2ELi4ELi4ELi4ELb0EEENS1_21CollectiveEpilogueBwdISA_SB_SD_Li256ELb0ELb0ELi2EEENS1_19SingleTileSchedulerILb0ELb0ELb0ELi128EEEEEEEEEvNT_6ParamsE$_ZN4cute3eso3ESOILb0ELb0EJiiNS_1CILi0EEEEEC2ERKiS6_RKS3_,@function
        .size           $_ZN7cutlass13device_kernelIN5flash19enable_sm80_to_sm89INS1_16FlashAttnBwdSm80INS1_25CollectiveMainloopBwdSm80ILi2ELi2EN4cute5tupleIJNS5_1CILi128EEES8_NS7_ILi64EEEEEENS_10bfloat16_tEfNS_4arch4Sm80ELb0ELb1ELb1ELb0ELb1ELb0ELb0ELb0ELi2ELi4ELi4ELi4ELb0EEENS1_21CollectiveEpilogueBwdISA_SB_SD_Li256ELb0ELb0ELi2EEENS1_19SingleTileSchedulerILb0ELb0ELb0ELi128EEEEEEEEEvNT_6ParamsE$_ZN4cute3eso3ESOILb0ELb0EJiiNS_1CILi0EEEEEC2ERKiS6_RKS3_,($_ZN7cutlass13device_kernelIN5flash19enable_sm80_to_sm89INS1_16FlashAttnBwdSm80INS1_25CollectiveMainloopBwdSm80ILi2ELi2EN4cute5tupleIJNS5_1CILi128EEES8_NS7_ILi64EEEEEENS_10bfloat16_tEfNS_4arch4Sm80ELb0ELb1ELb1ELb0ELb1ELb0ELb0ELb0ELi2ELi4ELi4ELi4ELb0EEENS1_21CollectiveEpilogueBwdISA_SB_SD_Li256ELb0ELb0ELi2EEENS1_19SingleTileSchedulerILb0ELb0ELb0ELi128EEEEEEEEEvNT_6ParamsE$_ZN4cute3eso3ESOILb0ELb0EJiiNS_1CILi1024EEEEEC2ERKiS6_RKS3_ - $_ZN7cutlass13device_kernelIN5flash19enable_sm80_to_sm89INS1_16FlashAttnBwdSm80INS1_25CollectiveMainloopBwdSm80ILi2ELi2EN4cute5tupleIJNS5_1CILi128EEES8_NS7_ILi64EEEEEENS_10bfloat16_tEfNS_4arch4Sm80ELb0ELb1ELb1ELb0ELb1ELb0ELb0ELb0ELi2ELi4ELi4ELi4ELb0EEENS1_21CollectiveEpilogueBwdISA_SB_SD_Li256ELb0ELb0ELi2EEENS1_19SingleTileSchedulerILb0ELb0ELb0ELi128EEEEEEEEEvNT_6ParamsE$_ZN4cute3eso3ESOILb0ELb0EJiiNS_1CILi0EEEEEC2ERKiS6_RKS3_)
$_ZN7cutlass13device_kernelIN5flash19enable_sm80_to_sm89INS1_16FlashAttnBwdSm80INS1_25CollectiveMainloopBwdSm80ILi2ELi2EN4cute5tupleIJNS5_1CILi128EEES8_NS7_ILi64EEEEEENS_10bfloat16_tEfNS_4arch4Sm80ELb0ELb1ELb1ELb0ELb1ELb0ELb0ELb0ELi2ELi4ELi4ELi4ELb0EEENS1_21CollectiveEpilogueBwdISA_SB_SD_Li256ELb0ELb0ELi2EEENS1_19SingleTileSchedulerILb0ELb0ELb0ELi128EEEEEEEEEvNT_6ParamsE$_ZN4cute3eso3ESOILb0ELb0EJiiNS_1CILi0EEEEEC2ERKiS6_RKS3_:
[----:B------:R-:W-:Y:S02]  /*7740*/  IADD3 R6, R6, -c[0x0][0x20], RZ ;  /* 0x8000080006067a10 */ /* 0x000fe40007ffe0ff */
[----:B------:R-:W-:-:S03]  /*7750*/  IADD3 R3, R5, -c[0x0][0x20], RZ ;  /* 0x8000080005037a10 */ /* 0x000fc60007ffe0ff */
[----:B------:R1:W-:Y:S04]  /*7760*/  STL [R6], R7 ;  /* 0x0000000706007387 */ /* 0x0003e80000100800 */
[----:B------:R-:W2:Y:S01]  /*7770*/  LDL R3, [R3] ;  /* 0x0000000003037983 */ /* 0x000ea20000100800 */
[----:B------:R-:W-:-:S03]  /*7780*/  IMAD.MOV.U32 R11, RZ, RZ, 0x0 ;  /* 0x00000000ff0b7424 */ /* 0x000fc600078e00ff */
[----:B--2---:R1:W-:Y:S01]  /*7790*/  STL [R6+0x4], R3 ;  /* 0x0000040306007387 */ /* 0x0043e20000100800 */
[----:B------:R-:W-:Y:S05]  /*77a0*/  RET.REL.NODEC R10 `(_ZN7cutlass13device_kernelIN5flash19enable_sm80_to_sm89INS1_16FlashAttnBwdSm80INS1_25CollectiveMainloopBwdSm80ILi2ELi2EN4cute5tupleIJNS5_1CILi128EEES8_NS7_ILi64EEEEEENS_10bfloat16_tEfNS_4arch4Sm80ELb0ELb1ELb1ELb0ELb1ELb0ELb0ELb0ELi2ELi4ELi4ELi4ELb0EEENS1_21CollectiveEpilogueBwdISA_SB_SD_Li256ELb0ELb0ELi2EEENS1_19SingleTileSchedulerILb0ELb0ELb0ELi128EEEEEEEEEvNT_6ParamsE) ;  /* 0xffff88500a007950 */ /* 0x000fea0003c3ffff */
        .type           $_ZN7cutlass13device_kernelIN5flash19enable_sm80_to_sm89INS1_16FlashAttnBwdSm80INS1_25CollectiveMainloopBwdSm80ILi2ELi2EN4cute5tupleIJNS5_1CILi128EEES8_NS7_ILi64EEEEEENS_10bfloat16_tEfNS_4arch4Sm80ELb0ELb1ELb1ELb0ELb1ELb0ELb0ELb0ELi2ELi4ELi4ELi4ELb0EEENS1_21CollectiveEpilogueBwdISA_SB_SD_Li256ELb0ELb0ELi2EEENS1_19SingleTileSchedulerILb0ELb0ELb0ELi128EEEEEEEEEvNT_6ParamsE$_ZN4cute3eso3ESOILb0ELb0EJiiNS_1CILi1024EEEEEC2ERKiS6_RKS3_,@function
        .size           $_ZN7cutlass13device_kernelIN5flash19enable_sm80_to_sm89INS1_16FlashAttnBwdSm80INS1_25CollectiveMainloopBwdSm80ILi2ELi2EN4cute5tupleIJNS5_1CILi128EEES8_NS7_ILi64EEEEEENS_10bfloat16_tEfNS_4arch4Sm80ELb0ELb1ELb1ELb0ELb1ELb0ELb0ELb0ELi2ELi4ELi4ELi4ELb0EEENS1_21CollectiveEpilogueBwdISA_SB_SD_Li256ELb0ELb0ELi2EEENS1_19SingleTileSchedulerILb0ELb0ELb0ELi128EEEEEEEEEvNT_6ParamsE$_ZN4cute3eso3ESOILb0ELb0EJiiNS_1CILi1024EEEEEC2ERKiS6_RKS3_,($_ZN7cutlass13device_kernelIN5flash19enable_sm80_to_sm89INS1_16FlashAttnBwdSm80INS1_25CollectiveMainloopBwdSm80ILi2ELi2EN4cute5tupleIJNS5_1CILi128EEES8_NS7_ILi64EEEEEENS_10bfloat16_tEfNS_4arch4Sm80ELb0ELb1ELb1ELb0ELb1ELb0ELb0ELb0ELi2ELi4ELi4ELi4ELb0EEENS1_21CollectiveEpilogueBwdISA_SB_SD_Li256ELb0ELb0ELi2EEENS1_19SingleTileSchedulerILb0ELb0ELb0ELi128EEEEEEEEEvNT_6ParamsE$_ZN4cute3eso3ESOILb0ELb0EJiiNS_1CILi144EEENS2_ILi512EEEEEC2ERKiS7_RKS3_RKS4_ - $_ZN7cutlass13device_kernelIN5flash19enable_sm80_to_sm89INS1_16FlashAttnBwdSm80INS1_25CollectiveMainloopBwdSm80ILi2ELi2EN4cute5tupleIJNS5_1CILi128EEES8_NS7_ILi64EEEEEENS_10bfloat16_tEfNS_4arch4Sm80ELb0ELb1ELb1ELb0ELb1ELb0ELb0ELb0ELi2ELi4ELi4ELi4ELb0EEENS1_21CollectiveEpilogueBwdISA_SB_SD_Li256ELb0ELb0ELi2EEENS1_19SingleTileSchedulerILb0ELb0ELb0ELi128EEEEEEEEEvNT_6ParamsE$_ZN4cute3eso3ESOILb0ELb0EJiiNS_1CILi1024EEEEEC2ERKiS6_RKS3_)
$_ZN7cutlass13device_kernelIN5flash19enable_sm80_to_sm89INS1_16FlashAttnBwdSm80INS1_25CollectiveMainloopBwdSm80ILi2ELi2EN4cute5tupleIJNS5_1CILi128EEES8_NS7_ILi64EEEEEENS_10bfloat16_tEfNS_4arch4Sm80ELb0ELb1ELb1ELb0ELb1ELb0ELb0ELb0ELi2ELi4ELi4ELi4ELb0EEENS1_21CollectiveEpilogueBwdISA_SB_SD_Li256ELb0ELb0ELi2EEENS1_19SingleTileSchedulerILb0ELb0ELb0ELi128EEEEEEEEEvNT_6ParamsE$_ZN4cute3eso3ESOILb0ELb0EJiiNS_1CILi1024EEEEEC2ERKiS6_RKS3_:
[----:B------:R-:W-:Y:S02]  /*77b0*/  IADD3 R3, R3, -c[0x0][0x20], RZ ;  /* 0x8000080003037a10 */ /* 0x000fe40007ffe0ff */
[----:B------:R-:W-:-:S03]  /*77c0*/  IADD3 R2, R2, -c[0x0][0x20], RZ ;  /* 0x8000080002027a10 */ /* 0x000fc60007ffe0ff */
[----:B------:R1:W-:Y:S04]  /*77d0*/  STL [R3], R8 ;  /* 0x0000000803007387 */ /* 0x0003e80000100800 */
[----:B------:R-:W2:Y:S01]  /*77e0*/  LDL R2, [R2] ;  /* 0x0000000002027983 */ /* 0x000ea20000100800 */
[----:B------:R-:W-:-:S03]  /*77f0*/  IMAD.MOV.U32 R7, RZ, RZ, 0x0 ;  /* 0x00000000ff077424 */ /* 0x000fc600078e00ff */
[----:B--2---:R1:W-:Y:S01]  /*7800*/  STL [R3+0x4], R2 ;  /* 0x0000040203007387 */ /* 0x0043e20000100800 */
[----:B------:R-:W-:Y:S05]  /*7810*/  RET.REL.NODEC R6 `(_ZN7cutlass13device_kernelIN5flash19enable_sm80_to_sm89INS1_16FlashAttnBwdSm80INS1_25CollectiveMainloopBwdSm80ILi2ELi2EN4cute5tupleIJNS5_1CILi128EEES8_NS7_ILi64EEEEEENS_10bfloat16_tEfNS_4arch4Sm80ELb0ELb1ELb1ELb0ELb1ELb0ELb0ELb0ELi2ELi4ELi4ELi4ELb0EEENS1_21CollectiveEpilogueBwdISA_SB_SD_Li256ELb0ELb0ELi2EEENS1_19SingleTileSchedulerILb0ELb0ELb0ELi128EEEEEEEEEvNT_6ParamsE) ;  /* 0xffff87e006007950 */ /* 0x000fea0003c3ffff */
        .type           $_ZN7cutlass13device_kernelIN5flash19enable_sm80_to_sm89INS1_16FlashAttnBwdSm80INS1_25CollectiveMainloopBwdSm80ILi2ELi2EN4cute5tupleIJNS5_1CILi128EEES8_NS7_ILi64EEEEEENS_10bfloat16_tEfNS_4arch4Sm80ELb0ELb1ELb1ELb0ELb1ELb0ELb0ELb0ELi2ELi4ELi4ELi4ELb0EEENS1_21CollectiveEpilogueBwdISA_SB_SD_Li256ELb0ELb0ELi2EEENS1_19SingleTileSchedulerILb0ELb0ELb0ELi128EEEEEEEEEvNT_6ParamsE$_ZN4cute3eso3ESOILb0ELb0EJiiNS_1CILi144EEENS2_ILi512EEEEEC2ERKiS7_RKS3_RKS4_,@function
        .size           $_ZN7cutlass13device_kernelIN5flash19enable_sm80_to_sm89INS1_16FlashAttnBwdSm80INS1_25CollectiveMainloopBwdSm80ILi2ELi2EN4cute5tupleIJNS5_1CILi128EEES8_NS7_ILi64EEEEEENS_10bfloat16_tEfNS_4arch4Sm80ELb0ELb1ELb1ELb0ELb1ELb0ELb0ELb0ELi2ELi4ELi4ELi4ELb0EEENS1_21CollectiveEpilogueBwdISA_SB_SD_Li256ELb0ELb0ELi2EEENS1_19SingleTileSchedulerILb0ELb0ELb0ELi128EEEEEEEEEvNT_6ParamsE$_ZN4cute3eso3ESOILb0ELb0EJiiNS_1CILi144EEENS2_ILi512EEEEEC2ERKiS7_RKS3_RKS4_,($_ZN7cutlass13device_kernelIN5flash19enable_sm80_to_sm89INS1_16FlashAttnBwdSm80INS1_25CollectiveMainloopBwdSm80ILi2ELi2EN4cute5tupleIJNS5_1CILi128EEES8_NS7_ILi64EEEEEENS_10bfloat16_tEfNS_4arch4Sm80ELb0ELb1ELb1ELb0ELb1ELb0ELb0ELb0ELi2ELi4ELi4ELi4ELb0EEENS1_21CollectiveEpilogueBwdISA_SB_SD_Li256ELb0ELb0ELi2EEENS1_19SingleTileSchedulerILb0ELb0ELb0ELi128EEEEEEEEEvNT_6ParamsE$_ZN4cute3eso3ESOILb0ELb0EJiiNS_1CILi72EEENS2_ILi512EEEEEC2ERKiS7_RKS3_RKS4_ - $_ZN7cutlass13device_kernelIN5flash19enable_sm80_to_sm89INS1_16FlashAttnBwdSm80INS1_25CollectiveMainloopBwdSm80ILi2ELi2EN4cute5tupleIJNS5_1CILi128EEES8_NS7_ILi64EEEEEENS_10bfloat16_tEfNS_4arch4Sm80ELb0ELb1ELb1ELb0ELb1ELb0ELb0ELb0ELi2ELi4ELi4ELi4ELb0EEENS1_21CollectiveEpilogueBwdISA_SB_SD_Li256ELb0ELb0ELi2EEENS1_19SingleTileSchedulerILb0ELb0ELb0ELi128EEEEEEEEEvNT_6ParamsE$_ZN4cute3eso3ESOILb0ELb0EJiiNS_1CILi144EEENS2_ILi512EEEEEC2ERKiS7_RKS3_RKS4_)
$_ZN7cutlass13device_kernelIN5flash19enable_sm80_to_sm89INS1_16FlashAttnBwdSm80INS1_25CollectiveMainloopBwdSm80ILi2ELi2EN4cute5tupleIJNS5_1CILi128EEES8_NS7_ILi64EEEEEENS_10bfloat16_tEfNS_4arch4Sm80ELb0ELb1ELb1ELb0ELb1ELb0ELb0ELb0ELi2ELi4ELi4ELi4ELb0EEENS1_21CollectiveEpilogueBwdISA_SB_SD_Li256ELb0ELb0ELi2EEENS1_19SingleTileSchedulerILb0ELb0ELb0ELi128EEEEEEEEEvNT_6ParamsE$_ZN4cute3eso3ESOILb0ELb0EJiiNS_1CILi144EEENS2_ILi512EEEEEC2ERKiS7_RKS3_RKS4_:
        /* <DEDUP_REMOVED lines=8> */
        .type           $_ZN7cutlass13device_kernelIN5flash19enable_sm80_to_sm89INS1_16FlashAttnBwdSm80INS1_25CollectiveMainloopBwdSm80ILi2ELi2EN4cute5tupleIJNS5_1CILi128EEES8_NS7_ILi64EEEEEENS_10bfloat16_tEfNS_4arch4Sm80ELb0ELb1ELb1ELb0ELb1ELb0ELb0ELb0ELi2ELi4ELi4ELi4ELb0EEENS1_21CollectiveEpilogueBwdISA_SB_SD_Li256ELb0ELb0ELi2EEENS1_19SingleTileSchedulerILb0ELb0ELb0ELi128EEEEEEEEEvNT_6ParamsE$_ZN4cute3eso3ESOILb0ELb0EJiiNS_1CILi72EEENS2_ILi512EEEEEC2ERKiS7_RKS3_RKS4_,@function
        .size           $_ZN7cutlass13device_kernelIN5flash19enable_sm80_to_sm89INS1_16FlashAttnBwdSm80INS1_25CollectiveMainloopBwdSm80ILi2ELi2EN4cute5tupleIJNS5_1CILi128EEES8_NS7_ILi64EEEEEENS_10bfloat16_tEfNS_4arch4Sm80ELb0ELb1ELb1ELb0ELb1ELb0ELb0ELb0ELi2ELi4ELi4ELi4ELb0EEENS1_21CollectiveEpilogueBwdISA_SB_SD_Li256ELb0ELb0ELi2EEENS1_19SingleTileSchedulerILb0ELb0ELb0ELi128EEEEEEEEEvNT_6ParamsE$_ZN4cute3eso3ESOILb0ELb0EJiiNS_1CILi72EEENS2_ILi512EEEEEC2ERKiS7_RKS3_RKS4_,($_ZN7cutlass13device_kernelIN5flash19enable_sm80_to_sm89INS1_16FlashAttnBwdSm80INS1_25CollectiveMainloopBwdSm80ILi2ELi2EN4cute5tupleIJNS5_1CILi128EEES8_NS7_ILi64EEEEEENS_10bfloat16_tEfNS_4arch4Sm80ELb0ELb1ELb1ELb0ELb1ELb0ELb0ELb0ELi2ELi4ELi4ELi4ELb0EEENS1_21CollectiveEpilogueBwdISA_SB_SD_Li256ELb0ELb0ELi2EEENS1_19SingleTileSchedulerILb0ELb0ELb0ELi128EEEEEEEEEvNT_6ParamsE$_ZN4cute3eso3ESOILb0ELb0EJiiNS_1CILi8192EEEEEC2ERKiS6_RKS3_ - $_ZN7cutlass13device_kernelIN5flash19enable_sm80_to_sm89INS1_16FlashAttnBwdSm80INS1_25CollectiveMainloopBwdSm80ILi2ELi2EN4cute5tupleIJNS5_1CILi128EEES8_NS7_ILi64EEEEEENS_10bfloat16_tEfNS_4arch4Sm80ELb0ELb1ELb1ELb0ELb1ELb0ELb0ELb0ELi2ELi4ELi4ELi4ELb0EEENS1_21CollectiveEpilogueBwdISA_SB_SD_Li256ELb0ELb0ELi2EEENS1_19SingleTileSchedulerILb0ELb0ELb0ELi128EEEEEEEEEvNT_6ParamsE$_ZN4cute3eso3ESOILb0ELb0EJiiNS_1CILi72EEENS2_ILi512EEEEEC2ERKiS7_RKS3_RKS4_)
$_ZN7cutlass13device_kernelIN5flash19enable_sm80_to_sm89INS1_16FlashAttnBwdSm80INS1_25CollectiveMainloopBwdSm80ILi2ELi2EN4cute5tupleIJNS5_1CILi128EEES8_NS7_ILi64EEEEEENS_10bfloat16_tEfNS_4arch4Sm80ELb0ELb1ELb1ELb0ELb1ELb0ELb0ELb0ELi2ELi4ELi4ELi4ELb0EEENS1_21CollectiveEpilogueBwdISA_SB_SD_Li256ELb0ELb0ELi2EEENS1_19SingleTileSchedulerILb0ELb0ELb0ELi128EEEEEEEEEvNT_6ParamsE$_ZN4cute3eso3ESOILb0ELb0EJiiNS_1CILi72EEENS2_ILi512EEEEEC2ERKiS7_RKS3_RKS4_:
[----:B------:R-:W-:Y:S02]  /*78a0*/  IADD3 R4, R3, -c[0x0][0x20], RZ ;  /* 0x8000080003047a10 */ /* 0x000fe40007ffe0ff */
[----:B------:R-:W-:-:S03]  /*78b0*/  IADD3 R3, R7, -c[0x0][0x20], RZ ;  /* 0x8000080007037a10 */ /* 0x000fc60007ffe0ff */
[----:B------:R1:W-:Y:S04]  /*78c0*/  STL [R4], R5 ;  /* 0x0000000504007387 */ /* 0x0003e80000100800 */
[----:B------:R-:W2:Y:S01]  /*78d0*/  LDL R3, [R3] ;  /* 0x0000000003037983 */ /* 0x000ea20000100800 */
[----:B------:R-:W-:-:S03]  /*78e0*/  IMAD.MOV.U32 R7, RZ, RZ, 0x0 ;  /* 0x00000000ff077424 */ /* 0x000fc600078e00ff */
[----:B--2---:R1:W-:Y:S01]  /*78f0*/  STL [R4+0x4], R3 ;  /* 0x0000040304007387 */ /* 0x0043e20000100800 */
[----:B------:R-:W-:Y:S05]  /*7900*/  RET.REL.NODEC R6 `(_ZN7cutlass13device_kernelIN5flash19enable_sm80_to_sm89INS1_16FlashAttnBwdSm80INS1_25CollectiveMainloopBwdSm80ILi2ELi2EN4cute5tupleIJNS5_1CILi128EEES8_NS7_ILi64EEEEEENS_10bfloat16_tEfNS_4arch4Sm80ELb0ELb1ELb1ELb0ELb1ELb0ELb0ELb0ELi2ELi4ELi4ELi4ELb0EEENS1_21CollectiveEpilogueBwdISA_SB_SD_Li256ELb0ELb0ELi2EEENS1_19SingleTileSchedulerILb0ELb0ELb0ELi128EEEEEEEEEvNT_6ParamsE) ;  /* 0xffff86f006007950 */ /* 0x000fea0003c3ffff */
        .type           $_ZN7cutlass13device_kernelIN5flash19enable_sm80_to_sm89INS1_16FlashAttnBwdSm80INS1_25CollectiveMainloopBwdSm80ILi2ELi2EN4cute5tupleIJNS5_1CILi128EEES8_NS7_ILi64EEEEEENS_10bfloat16_tEfNS_4arch4Sm80ELb0ELb1ELb1ELb0ELb1ELb0ELb0ELb0ELi2ELi4ELi4ELi4ELb0EEENS1_21CollectiveEpilogueBwdISA_SB_SD_Li256ELb0ELb0ELi2EEENS1_19SingleTileSchedulerILb0ELb0ELb0ELi128EEEEEEEEEvNT_6ParamsE$_ZN4cute3eso3ESOILb0ELb0EJiiNS_1CILi8192EEEEEC2ERKiS6_RKS3_,@function
        .size           $_ZN7cutlass13device_kernelIN5flash19enable_sm80_to_sm89INS1_16FlashAttnBwdSm80INS1_25CollectiveMainloopBwdSm80ILi2ELi2EN4cute5tupleIJNS5_1CILi128EEES8_NS7_ILi64EEEEEENS_10bfloat16_tEfNS_4arch4Sm80ELb0ELb1ELb1ELb0ELb1ELb0ELb0ELb0ELi2ELi4ELi4ELi4ELb0EEENS1_21CollectiveEpilogueBwdISA_SB_SD_Li256ELb0ELb0ELi2EEENS1_19SingleTileSchedulerILb0ELb0ELb0ELi128EEEEEEEEEvNT_6ParamsE$_ZN4cute3eso3ESOILb0ELb0EJiiNS_1CILi8192EEEEEC2ERKiS6_RKS3_,($_ZN7cutlass13device_kernelIN5flash19enable_sm80_to_sm89INS1_16FlashAttnBwdSm80INS1_25CollectiveMainloopBwdSm80ILi2ELi2EN4cute5tupleIJNS5_1CILi128EEES8_NS7_ILi64EEEEEENS_10bfloat16_tEfNS_4arch4Sm80ELb0ELb1ELb1ELb0ELb1ELb0ELb0ELb0ELi2ELi4ELi4ELi4ELb0EEENS1_21CollectiveEpilogueBwdISA_SB_SD_Li256ELb0ELb0ELi2EEENS1_19SingleTileSchedulerILb0ELb0ELb0ELi128EEEEEEEEEvNT_6ParamsE$_ZN4cute3eso3ESOILb0ELb0EJiiiEEC2ERKiS4_S4_ - $_ZN7cutlass13device_kernelIN5flash19enable_sm80_to_sm89INS1_16FlashAttnBwdSm80INS1_25CollectiveMainloopBwdSm80ILi2ELi2EN4cute5tupleIJNS5_1CILi128EEES8_NS7_ILi64EEEEEENS_10bfloat16_tEfNS_4arch4Sm80ELb0ELb1ELb1ELb0ELb1ELb0ELb0ELb0ELi2ELi4ELi4ELi4ELb0EEENS1_21CollectiveEpilogueBwdISA_SB_SD_Li256ELb0ELb0ELi2EEENS1_19SingleTileSchedulerILb0ELb0ELb0ELi128EEEEEEEEEvNT_6ParamsE$_ZN4cute3eso3ESOILb0ELb0EJiiNS_1CILi8192EEEEEC2ERKiS6_RKS3_)
$_ZN7cutlass13device_kernelIN5flash19enable_sm80_to_sm89INS1_16FlashAttnBwdSm80INS1_25CollectiveMainloopBwdSm80ILi2ELi2EN4cute5tupleIJNS5_1CILi128EEES8_NS7_ILi64EEEEEENS_10bfloat16_tEfNS_4arch4Sm80ELb0ELb1ELb1ELb0ELb1ELb0ELb0ELb0ELi2ELi4ELi4ELi4ELb0EEENS1_21CollectiveEpilogueBwdISA_SB_SD_Li256ELb0ELb0ELi2EEENS1_19SingleTileSchedulerILb0ELb0ELb0ELi128EEEEEEEEEvNT_6ParamsE$_ZN4cute3eso3ESOILb0ELb0EJiiNS_1CILi8192EEEEEC2ERKiS6_RKS3_:
[----:B------:R-:W-:Y:S02]  /*7910*/  IADD3 R3, R3, -c[0x0][0x20], RZ ;  /* 0x8000080003037a10 */ /* 0x000fe40007ffe0ff */
[----:B------:R-:W-:-:S03]  /*7920*/  IADD3 R2, R2, -c[0x0][0x20], RZ ;  /* 0x8000080002027a10 */ /* 0x000fc60007ffe0ff */
[----:B------:R1:W-:Y:S04]  /*7930*/  STL [R3], R10 ;  /* 0x0000000a03007387 */ /* 0x0003e80000100800 */
[----:B------:R-:W2:Y:S01]  /*7940*/  LDL R2, [R2] ;  /* 0x0000000002027983 */ /* 0x000ea20000100800 */
[----:B------:R-:W-:-:S03]  /*7950*/  IMAD.MOV.U32 R9, RZ, RZ, 0x0 ;  /* 0x00000000ff097424 */ /* 0x000fc600078e00ff */
[----:B--2---:R1:W-:Y:S01]  /*7960*/  STL [R3+0x4], R2 ;  /* 0x0000040203007387 */ /* 0x0043e20000100800 */
[----:B------:R-:W-:Y:S05]  /*7970*/  RET.REL.NODEC R8 `(_ZN7cutlass13device_kernelIN5flash19enable_sm80_to_sm89INS1_16FlashAttnBwdSm80INS1_25CollectiveMainloopBwdSm80ILi2ELi2EN4cute5tupleIJNS5_1CILi128EEES8_NS7_ILi64EEEEEENS_10bfloat16_tEfNS_4arch4Sm80ELb0ELb1ELb1ELb0ELb1ELb0ELb0ELb0ELi2ELi4ELi4ELi4ELb0EEENS1_21CollectiveEpilogueBwdISA_SB_SD_Li256ELb0ELb0ELi2EEENS1_19SingleTileSchedulerILb0ELb0ELb0ELi128EEEEEEEEEvNT_6ParamsE) ;  /* 0xffff868008007950 */ /* 0x000fea0003c3ffff */
        .type           $_ZN7cutlass13device_kernelIN5flash19enable_sm80_to_sm89INS1_16FlashAttnBwdSm80INS1_25CollectiveMainloopBwdSm80ILi2ELi2EN4cute5tupleIJNS5_1CILi128EEES8_NS7_ILi64EEEEEENS_10bfloat16_tEfNS_4arch4Sm80ELb0ELb1ELb1ELb0ELb1ELb0ELb0ELb0ELi2ELi4ELi4ELi4ELb0EEENS1_21CollectiveEpilogueBwdISA_SB_SD_Li256ELb0ELb0ELi2EEENS1_19SingleTileSchedulerILb0ELb0ELb0ELi128EEEEEEEEEvNT_6ParamsE$_ZN4cute3eso3ESOILb0ELb0EJiiiEEC2ERKiS4_S4_,@function
        .size           $_ZN7cutlass13device_kernelIN5flash19enable_sm80_to_sm89INS1_16FlashAttnBwdSm80INS1_25CollectiveMainloopBwdSm80ILi2ELi2EN4cute5tupleIJNS5_1CILi128EEES8_NS7_ILi64EEEEEENS_10bfloat16_tEfNS_4arch4Sm80ELb0ELb1ELb1ELb0ELb1ELb0ELb0ELb0ELi2ELi4ELi4ELi4ELb0EEENS1_21CollectiveEpilogueBwdISA_SB_SD_Li256ELb0ELb0ELi2EEENS1_19SingleTileSchedulerILb0ELb0ELb0ELi128EEEEEEEEEvNT_6ParamsE$_ZN4cute3eso3ESOILb0ELb0EJiiiEEC2ERKiS4_S4_,($_ZN7cutlass13device_kernelIN5flash19enable_sm80_to_sm89INS1_16FlashAttnBwdSm80INS1_25CollectiveMainloopBwdSm80ILi2ELi2EN4cute5tupleIJNS5_1CILi128EEES8_NS7_ILi64EEEEEENS_10bfloat16_tEfNS_4arch4Sm80ELb0ELb1ELb1ELb0ELb1ELb0ELb0ELb0ELi2ELi4ELi4ELi4ELb0EEENS1_21CollectiveEpilogueBwdISA_SB_SD_Li256ELb0ELb0ELi2EEENS1_19SingleTileSchedulerILb0ELb0ELb0ELi128EEEEEEEEEvNT_6ParamsE$_ZN4cute3eso3ESOILb0ELb0EJiiiNS_1CILi0EEEEEC2ERKiS6_S6_RKS3_ - $_ZN7cutlass13device_kernelIN5flash19enable_sm80_to_sm89INS1_16FlashAttnBwdSm80INS1_25CollectiveMainloopBwdSm80ILi2ELi2EN4cute5tupleIJNS5_1CILi128EEES8_NS7_ILi64EEEEEENS_10bfloat16_tEfNS_4arch4Sm80ELb0ELb1ELb1ELb0ELb1ELb0ELb0ELb0ELi2ELi4ELi4ELi4ELb0EEENS1_21CollectiveEpilogueBwdISA_SB_SD_Li256ELb0ELb0ELi2EEENS1_19SingleTileSchedulerILb0ELb0ELb0ELi128EEEEEEEEEvNT_6ParamsE$_ZN4cute3eso3ESOILb0ELb0EJiiiEEC2ERKiS4_S4_)
$_ZN7cutlass13device_kernelIN5flash19enable_sm80_to_sm89INS1_16FlashAttnBwdSm80INS1_25CollectiveMainloopBwdSm80ILi2ELi2EN4cute5tupleIJNS5_1CILi128EEES8_NS7_ILi64EEEEEENS_10bfloat16_tEfNS_4arch4Sm80ELb0ELb1ELb1ELb0ELb1ELb0ELb0ELb0ELi2ELi4ELi4ELi4ELb0EEENS1_21CollectiveEpilogueBwdISA_SB_SD_Li256ELb0ELb0ELi2EEENS1_19SingleTileSchedulerILb0ELb0ELb0ELi128EEEEEEEEEvNT_6ParamsE$_ZN4cute3eso3ESOILb0ELb0EJiiiEEC2ERKiS4_S4_:
        /* <DEDUP_REMOVED lines=9> */
[----:B------:R-:W-:Y:S05]  /*7a10*/  RET.REL.NODEC R4 `(_ZN7cutlass13device_kernelIN5flash19enable_sm80_to_sm89INS1_16FlashAttnBwdSm80INS1_25CollectiveMainloopBwdSm80ILi2ELi2EN4cute5tupleIJNS5_1CILi128EEES8_NS7_ILi64EEEEEENS_10bfloat16_tEfNS_4arch4Sm80ELb0ELb1ELb1ELb0ELb1ELb0ELb0ELb0ELi2ELi4ELi4ELi4ELb0EEENS1_21CollectiveEpilogueBwdISA_SB_SD_Li256ELb0ELb0ELi2EEENS1_19SingleTileSchedulerILb0ELb0ELb0ELi128EEEEEEEEEvNT_6ParamsE) ;  /* 0xffff85e004007950 */ /* 0x000fea0003c3ffff */
        .type           $_ZN7cutlass13device_kernelIN5flash19enable_sm80_to_sm89INS1_16FlashAttnBwdSm80INS1_25CollectiveMainloopBwdSm80ILi2ELi2EN4cute5tupleIJNS5_1CILi128EEES8_NS7_ILi64EEEEEENS_10bfloat16_tEfNS_4arch4Sm80ELb0ELb1ELb1ELb0ELb1ELb0ELb0ELb0ELi2ELi4ELi4ELi4ELb0EEENS1_21CollectiveEpilogueBwdISA_SB_SD_Li256ELb0ELb0ELi2EEENS1_19SingleTileSchedulerILb0ELb0ELb0ELi128EEEEEEEEEvNT_6ParamsE$_ZN4cute3eso3ESOILb0ELb0EJiiiNS_1CILi0EEEEEC2ERKiS6_S6_RKS3_,@function
        .size           $_ZN7cutlass13device_kernelIN5flash19enable_sm80_to_sm89INS1_16FlashAttnBwdSm80INS1_25CollectiveMainloopBwdSm80ILi2ELi2EN4cute5tupleIJNS5_1CILi128EEES8_NS7_ILi64EEEEEENS_10bfloat16_tEfNS_4arch4Sm80ELb0ELb1ELb1ELb0ELb1ELb0ELb0ELb0ELi2ELi4ELi4ELi4ELb0EEENS1_21CollectiveEpilogueBwdISA_SB_SD_Li256ELb0ELb0ELi2EEENS1_19SingleTileSchedulerILb0ELb0ELb0ELi128EEEEEEEEEvNT_6ParamsE$_ZN4cute3eso3ESOILb0ELb0EJiiiNS_1CILi0EEEEEC2ERKiS6_S6_RKS3_,($_ZN7cutlass13device_kernelIN5flash19enable_sm80_to_sm89INS1_16FlashAttnBwdSm80INS1_25CollectiveMainloopBwdSm80ILi2ELi2EN4cute5tupleIJNS5_1CILi128EEES8_NS7_ILi64EEEEEENS_10bfloat16_tEfNS_4arch4Sm80ELb0ELb1ELb1ELb0ELb1ELb0ELb0ELb0ELi2ELi4ELi4ELi4ELb0EEENS1_21CollectiveEpilogueBwdISA_SB_SD_Li256ELb0ELb0ELi2EEENS1_19SingleTileSchedulerILb0ELb0ELb0ELi128EEEEEEEEEvNT_6ParamsE$_ZN4cute3eso3ESOILb0ELb0EJiiiNS_1CILi144EEENS2_ILi512EEEEEC2ERKiS7_S7_RKS3_RKS4_ - $_ZN7cutlass13device_kernelIN5flash19enable_sm80_to_sm89INS1_16FlashAttnBwdSm80INS1_25CollectiveMainloopBwdSm80ILi2ELi2EN4cute5tupleIJNS5_1CILi128EEES8_NS7_ILi64EEEEEENS_10bfloat16_tEfNS_4arch4Sm80ELb0ELb1ELb1ELb0ELb1ELb0ELb0ELb0ELi2ELi4ELi4ELi4ELb0EEENS1_21CollectiveEpilogueBwdISA_SB_SD_Li256ELb0ELb0ELi2EEENS1_19SingleTileSchedulerILb0ELb0ELb0ELi128EEEEEEEEEvNT_6ParamsE$_ZN4cute3eso3ESOILb0ELb0EJiiiNS_1CILi0EEEEEC2ERKiS6_S6_RKS3_)
$_ZN7cutlass13device_kernelIN5flash19enable_sm80_to_sm89INS1_16FlashAttnBwdSm80INS1_25CollectiveMainloopBwdSm80ILi2ELi2EN4cute5tupleIJNS5_1CILi128EEES8_NS7_ILi64EEEEEENS_10bfloat16_tEfNS_4arch4Sm80ELb0ELb1ELb1ELb0ELb1ELb0ELb0ELb0ELi2ELi4ELi4ELi4ELb0EEENS1_21CollectiveEpilogueBwdISA_SB_SD_Li256ELb0ELb0ELi2EEENS1_19SingleTileSchedulerILb0ELb0ELb0ELi128EEEEEEEEEvNT_6ParamsE$_ZN4cute3eso3ESOILb0ELb0EJiiiNS_1CILi0EEEEEC2ERKiS6_S6_RKS3_:
        /* <DEDUP_REMOVED lines=9> */
[----:B------:R-:W-:Y:S05]  /*7ab0*/  RET.REL.NODEC R6 `(_ZN7cutlass13device_kernelIN5flash19enable_sm80_to_sm89INS1_16FlashAttnBwdSm80INS1_25CollectiveMainloopBwdSm80ILi2ELi2EN4cute5tupleIJNS5_1CILi128EEES8_NS7_ILi64EEEEEENS_10bfloat16_tEfNS_4arch4Sm80ELb0ELb1ELb1ELb0ELb1ELb0ELb0ELb0ELi2ELi4ELi4ELi4ELb0EEENS1_21CollectiveEpilogueBwdISA_SB_SD_Li256ELb0ELb0ELi2EEENS1_19SingleTileSchedulerILb0ELb0ELb0ELi128EEEEEEEEEvNT_6ParamsE) ;  /* 0xffff854006007950 */ /* 0x000fea0003c3ffff */
        .type           $_ZN7cutlass13device_kernelIN5flash19enable_sm80_to_sm89INS1_16FlashAttnBwdSm80INS1_25CollectiveMainloopBwdSm80ILi2ELi2EN4cute5tupleIJNS5_1CILi128EEES8_NS7_ILi64EEEEEENS_10bfloat16_tEfNS_4arch4Sm80ELb0ELb1ELb1ELb0ELb1ELb0ELb0ELb0ELi2ELi4ELi4ELi4ELb0EEENS1_21CollectiveEpilogueBwdISA_SB_SD_Li256ELb0ELb0ELi2EEENS1_19SingleTileSchedulerILb0ELb0ELb0ELi128EEEEEEEEEvNT_6ParamsE$_ZN4cute3eso3ESOILb0ELb0EJiiiNS_1CILi144EEENS2_ILi512EEEEEC2ERKiS7_S7_RKS3_RKS4_,@function
        .size           $_ZN7cutlass13device_kernelIN5flash19enable_sm80_to_sm89INS1_16FlashAttnBwdSm80INS1_25CollectiveMainloopBwdSm80ILi2ELi2EN4cute5tupleIJNS5_1CILi128EEES8_NS7_ILi64EEEEEENS_10bfloat16_tEfNS_4arch4Sm80ELb0ELb1ELb1ELb0ELb1ELb0ELb0ELb0ELi2ELi4ELi4ELi4ELb0EEENS1_21CollectiveEpilogueBwdISA_SB_SD_Li256ELb0ELb0ELi2EEENS1_19SingleTileSchedulerILb0ELb0ELb0ELi128EEEEEEEEEvNT_6ParamsE$_ZN4cute3eso3ESOILb0ELb0EJiiiNS_1CILi144EEENS2_ILi512EEEEEC2ERKiS7_S7_RKS3_RKS4_,($_ZN7cutlass13device_kernelIN5flash19enable_sm80_to_sm89INS1_16FlashAttnBwdSm80INS1_25CollectiveMainloopBwdSm80ILi2ELi2EN4cute5tupleIJNS5_1CILi128EEES8_NS7_ILi64EEEEEENS_10bfloat16_tEfNS_4arch4Sm80ELb0ELb1ELb1ELb0ELb1ELb0ELb0ELb0ELi2ELi4ELi4ELi4ELb0EEENS1_21CollectiveEpilogueBwdISA_SB_SD_Li256ELb0ELb0ELi2EEENS1_19SingleTileSchedulerILb0ELb0ELb0ELi128EEEEEEEEEvNT_6ParamsE$_ZN4cute3eso3ESOILb0ELb0EJiiiNS_1CILi72EEENS2_ILi512EEEEEC2ERKiS7_S7_RKS3_RKS4_ - $_ZN7cutlass13device_kernelIN5flash19enable_sm80_to_sm89INS1_16FlashAttnBwdSm80INS1_25CollectiveMainloopBwdSm80ILi2ELi2EN4cute5tupleIJNS5_1CILi128EEES8_NS7_ILi64EEEEEENS_10bfloat16_tEfNS_4arch4Sm80ELb0ELb1ELb1ELb0ELb1ELb0ELb0ELb0ELi2ELi4ELi4ELi4ELb0EEENS1_21CollectiveEpilogueBwdISA_SB_SD_Li256ELb0ELb0ELi2EEENS1_19SingleTileSchedulerILb0ELb0ELb0ELi128EEEEEEEEEvNT_6ParamsE$_ZN4cute3eso3ESOILb0ELb0EJiiiNS_1CILi144EEENS2_ILi512EEEEEC2ERKiS7_S7_RKS3_RKS4_)
$_ZN7cutlass13device_kernelIN5flash19enable_sm80_to_sm89INS1_16FlashAttnBwdSm80INS1_25CollectiveMainloopBwdSm80ILi2ELi2EN4cute5tupleIJNS5_1CILi128EEES8_NS7_ILi64EEEEEENS_10bfloat16_tEfNS_4arch4Sm80ELb0ELb1ELb1ELb0ELb1ELb0ELb0ELb0ELi2ELi4ELi4ELi4ELb0EEENS1_21CollectiveEpilogueBwdISA_SB_SD_Li256ELb0ELb0ELi2EEENS1_19SingleTileSchedulerILb0ELb0ELb0ELi128EEEEEEEEEvNT_6ParamsE$_ZN4cute3eso3ESOILb0ELb0EJiiiNS_1CILi144EEENS2_ILi512EEEEEC2ERKiS7_S7_RKS3_RKS4_:
        /* <DEDUP_REMOVED lines=10> */
        .type           $_ZN7cutlass13device_kernelIN5flash19enable_sm80_to_sm89INS1_16FlashAttnBwdSm80INS1_25CollectiveMainloopBwdSm80ILi2ELi2EN4cute5tupleIJNS5_1CILi128EEES8_NS7_ILi64EEEEEENS_10bfloat16_tEfNS_4arch4Sm80ELb0ELb1ELb1ELb0ELb1ELb0ELb0ELb0ELi2ELi4ELi4ELi4ELb0EEENS1_21CollectiveEpilogueBwdISA_SB_SD_Li256ELb0ELb0ELi2EEENS1_19SingleTileSchedulerILb0ELb0ELb0ELi128EEEEEEEEEvNT_6ParamsE$_ZN4cute3eso3ESOILb0ELb0EJiiiNS_1CILi72EEENS2_ILi512EEEEEC2ERKiS7_S7_RKS3_RKS4_,@function
        .size           $_ZN7cutlass13device_kernelIN5flash19enable_sm80_to_sm89INS1_16FlashAttnBwdSm80INS1_25CollectiveMainloopBwdSm80ILi2ELi2EN4cute5tupleIJNS5_1CILi128EEES8_NS7_ILi64EEEEEENS_10bfloat16_tEfNS_4arch4Sm80ELb0ELb1ELb1ELb0ELb1ELb0ELb0ELb0ELi2ELi4ELi4ELi4ELb0EEENS1_21CollectiveEpilogueBwdISA_SB_SD_Li256ELb0ELb0ELi2EEENS1_19SingleTileSchedulerILb0ELb0ELb0ELi128EEEEEEEEEvNT_6ParamsE$_ZN4cute3eso3ESOILb0ELb0EJiiiNS_1CILi72EEENS2_ILi512EEEEEC2ERKiS7_S7_RKS3_RKS4_,($_ZN7cutlass13device_kernelIN5flash19enable_sm80_to_sm89INS1_16FlashAttnBwdSm80INS1_25CollectiveMainloopBwdSm80ILi2ELi2EN4cute5tupleIJNS5_1CILi128EEES8_NS7_ILi64EEEEEENS_10bfloat16_tEfNS_4arch4Sm80ELb0ELb1ELb1ELb0ELb1ELb0ELb0ELb0ELi2ELi4ELi4ELi4ELb0EEENS1_21CollectiveEpilogueBwdISA_SB_SD_Li256ELb0ELb0ELi2EEENS1_19SingleTileSchedulerILb0ELb0ELb0ELi128EEEEEEEEEvNT_6ParamsE$_ZN4cute3eso3ESOILb0ELb1EJNS_5tupleIJiNS2_IJiNS_1CILi0EEEEEEEEENS2_IJNS_10UnderscoreENS2_IJS7_S7_EEEEEEEEC2ERKS6_RKS9_ - $_ZN7cutlass13device_kernelIN5flash19enable_sm80_to_sm89INS1_16FlashAttnBwdSm80INS1_25CollectiveMainloopBwdSm80ILi2ELi2EN4cute5tupleIJNS5_1CILi128EEES8_NS7_ILi64EEEEEENS_10bfloat16_tEfNS_4arch4Sm80ELb0ELb1ELb1ELb0ELb1ELb0ELb0ELb0ELi2ELi4ELi4ELi4ELb0EEENS1_21CollectiveEpilogueBwdISA_SB_SD_Li256ELb0ELb0ELi2EEENS1_19SingleTileSchedulerILb0ELb0ELb0ELi128EEEEEEEEEvNT_6ParamsE$_ZN4cute3eso3ESOILb0ELb0EJiiiNS_1CILi72EEENS2_ILi512EEEEEC2ERKiS7_S7_RKS3_RKS4_)
$_ZN7cutlass13device_kernelIN5flash19enable_sm80_to_sm89INS1_16FlashAttnBwdSm80INS1_25CollectiveMainloopBwdSm80ILi2ELi2EN4cute5tupleIJNS5_1CILi128EEES8_NS7_ILi64EEEEEENS_10bfloat16_tEfNS_4arch4Sm80ELb0ELb1ELb1ELb0ELb1ELb0ELb0ELb0ELi2ELi4ELi4ELi4ELb0EEENS1_21CollectiveEpilogueBwdISA_SB_SD_Li256ELb0ELb0ELi2EEENS1_19SingleTileSchedulerILb0ELb0ELb0ELi128EEEEEEEEEvNT_6ParamsE$_ZN4cute3eso3ESOILb0ELb0EJiiiNS_1CILi72EEENS2_ILi512EEEEEC2ERKiS7_S7_RKS3_RKS4_:
        /* <DEDUP_REMOVED lines=10> */
        .type           $_ZN7cutlass13device_kernelIN5flash19enable_sm80_to_sm89INS1_16FlashAttnBwdSm80INS1_25CollectiveMainloopBwdSm80ILi2ELi2EN4cute5tupleIJNS5_1CILi128EEES8_NS7_ILi64EEEEEENS_10bfloat16_tEfNS_4arch4Sm80ELb0ELb1ELb1ELb0ELb1ELb0ELb0ELb0ELi2ELi4ELi4ELi4ELb0EEENS1_21CollectiveEpilogueBwdISA_SB_SD_Li256ELb0ELb0ELi2EEENS1_19SingleTileSchedulerILb0ELb0ELb0ELi128EEEEEEEEEvNT_6ParamsE$_ZN4cute3eso3ESOILb0ELb1EJNS_5tupleIJiNS2_IJiNS_1CILi0EEEEEEEEENS2_IJNS_10UnderscoreENS2_IJS7_S7_EEEEEEEEC2ERKS6_RKS9_,@function
        .size           $_ZN7cutlass13device_kernelIN5flash19enable_sm80_to_sm89INS1_16FlashAttnBwdSm80INS1_25CollectiveMainloopBwdSm80ILi2ELi2EN4cute5tupleIJNS5_1CILi128EEES8_NS7_ILi64EEEEEENS_10bfloat16_tEfNS_4arch4Sm80ELb0ELb1ELb1ELb0ELb1ELb0ELb0ELb0ELi2ELi4ELi4ELi4ELb0EEENS1_21CollectiveEpilogueBwdISA_SB_SD_Li256ELb0ELb0ELi2EEENS1_19SingleTileSchedulerILb0ELb0ELb0ELi128EEEEEEEEEvNT_6ParamsE$_ZN4cute3eso3ESOILb0ELb1EJNS_5tupleIJiNS2_IJiNS_1CILi0EEEEEEEEENS2_IJNS_10UnderscoreENS2_IJS7_S7_EEEEEEEEC2ERKS6_RKS9_,($_ZN7cutlass13device_kernelIN5flash19enable_sm80_to_sm89INS1_16FlashAttnBwdSm80INS1_25CollectiveMainloopBwdSm80ILi2ELi2EN4cute5tupleIJNS5_1CILi128EEES8_NS7_ILi64EEEEEENS_10bfloat16_tEfNS_4arch4Sm80ELb0ELb1ELb1ELb0ELb1ELb0ELb0ELb0ELi2ELi4ELi4ELi4ELb0EEENS1_21CollectiveEpilogueBwdISA_SB_SD_Li256ELb0ELb0ELi2EEENS1_19SingleTileSchedulerILb0ELb0ELb0ELi128EEEEEEEEEvNT_6ParamsE$_ZN4cute3eso3ESOILb0ELb1EJNS_5tupleIJiNS2_IJiiEEEEEENS2_IJNS_10UnderscoreENS2_IJS5_S5_EEEEEEEEC2ERKS4_RKS7_ - $_ZN7cutlass13device_kernelIN5flash19enable_sm80_to_sm89INS1_16FlashAttnBwdSm80INS1_25CollectiveMainloopBwdSm80ILi2ELi2EN4cute5tupleIJNS5_1CILi128EEES8_NS7_ILi64EEEEEENS_10bfloat16_tEfNS_4arch4Sm80ELb0ELb1ELb1ELb0ELb1ELb0ELb0ELb0ELi2ELi4ELi4ELi4ELb0EEENS1_21CollectiveEpilogueBwdISA_SB_SD_Li256ELb0ELb0ELi2EEENS1_19SingleTileSchedulerILb0ELb0ELb0ELi128EEEEEEEEEvNT_6ParamsE$_ZN4cute3eso3ESOILb0ELb1EJNS_5tupleIJiNS2_IJiNS_1CILi0EEEEEEEEENS2_IJNS_10UnderscoreENS2_IJS7_S7_EEEEEEEEC2ERKS6_RKS9_)
$_ZN7cutlass13device_kernelIN5flash19enable_sm80_to_sm89INS1_16FlashAttnBwdSm80INS1_25CollectiveMainloopBwdSm80ILi2ELi2EN4cute5tupleIJNS5_1CILi128EEES8_NS7_ILi64EEEEEENS_10bfloat16_tEfNS_4arch4Sm80ELb0ELb1ELb1ELb0ELb1ELb0ELb0ELb0ELi2ELi4ELi4ELi4ELb0EEENS1_21CollectiveEpilogueBwdISA_SB_SD_Li256ELb0ELb0ELi2EEENS1_19SingleTileSchedulerILb0ELb0ELb0ELi128EEEEEEEEEvNT_6ParamsE$_ZN4cute3eso3ESOILb0ELb1EJNS_5tupleIJiNS2_IJiNS_1CILi0EEEEEEEEENS2_IJNS_10UnderscoreENS2_IJS7_S7_EEEEEEEEC2ERKS6_RKS9_:
[----:B------:R-:W-:Y:S02]  /*7c00*/  IADD3 R4, R4, -c[0x0][0x20], RZ ;  /* 0x8000080004047a10 */ /* 0x000fe40007ffe0ff */
[----:B------:R-:W-:-:S03]  /*7c10*/  MOV R7, 0x0 ;  /* 0x0000000000077802 */ /* 0x000fc60000000f00 */
[----:B------:R1:W-:Y:S04]  /*7c20*/  STL [R4], R2 ;  /* 0x0000000204007387 */ /* 0x0003e80000100800 */
[----:B------:R1:W-:Y:S01]  /*7c30*/  STL [R4+0x4], R3 ;  /* 0x0000040304007387 */ /* 0x0003e20000100800 */
[----:B------:R-:W-:Y:S05]  /*7c40*/  RET.REL.NODEC R6 `(_ZN7cutlass13device_kernelIN5flash19enable_sm80_to_sm89INS1_16FlashAttnBwdSm80INS1_25CollectiveMainloopBwdSm80ILi2ELi2EN4cute5tupleIJNS5_1CILi128EEES8_NS7_ILi64EEEEEENS_10bfloat16_tEfNS_4arch4Sm80ELb0ELb1ELb1ELb0ELb1ELb0ELb0ELb0ELi2ELi4ELi4ELi4ELb0EEENS1_21CollectiveEpilogueBwdISA_SB_SD_Li256ELb0ELb0ELi2EEENS1_19SingleTileSchedulerILb0ELb0ELb0ELi128EEEEEEEEEvNT_6ParamsE) ;  /* 0xffff83b006007950 */ /* 0x000fea0003c3ffff */
        .type           $_ZN7cutlass13device_kernelIN5flash19enable_sm80_to_sm89INS1_16FlashAttnBwdSm80INS1_25CollectiveMainloopBwdSm80ILi2ELi2EN4cute5tupleIJNS5_1CILi128EEES8_NS7_ILi64EEEEEENS_10bfloat16_tEfNS_4arch4Sm80ELb0ELb1ELb1ELb0ELb1ELb0ELb0ELb0ELi2ELi4ELi4ELi4ELb0EEENS1_21CollectiveEpilogueBwdISA_SB_SD_Li256ELb0ELb0ELi2EEENS1_19SingleTileSchedulerILb0ELb0ELb0ELi128EEEEEEEEEvNT_6ParamsE$_ZN4cute3eso3ESOILb0ELb1EJNS_5tupleIJiNS2_IJiiEEEEEENS2_IJNS_10UnderscoreENS2_IJS5_S5_EEEEEEEEC2ERKS4_RKS7_,@function
        .size           $_ZN7cutlass13device_kernelIN5flash19enable_sm80_to_sm89INS1_16FlashAttnBwdSm80INS1_25CollectiveMainloopBwdSm80ILi2ELi2EN4cute5tupleIJNS5_1CILi128EEES8_NS7_ILi64EEEEEENS_10bfloat16_tEfNS_4arch4Sm80ELb0ELb1ELb1ELb0ELb1ELb0ELb0ELb0ELi2ELi4ELi4ELi4ELb0EEENS1_21CollectiveEpilogueBwdISA_SB_SD_Li256ELb0ELb0ELi2EEENS1_19SingleTileSchedulerILb0ELb0ELb0ELi128EEEEEEEEEvNT_6ParamsE$_ZN4cute3eso3ESOILb0ELb1EJNS_5tupleIJiNS2_IJiiEEEEEENS2_IJNS_10UnderscoreENS2_IJS5_S5_EEEEEEEEC2ERKS4_RKS7_,($_ZN7cutlass13device_kernelIN5flash19enable_sm80_to_sm89INS1_16FlashAttnBwdSm80INS1_25CollectiveMainloopBwdSm80ILi2ELi2EN4cute5tupleIJNS5_1CILi128EEES8_NS7_ILi64EEEEEENS_10bfloat16_tEfNS_4arch4Sm80ELb0ELb1ELb1ELb0ELb1ELb0ELb0ELb0ELi2ELi4ELi4ELi4ELb0EEENS1_21CollectiveEpilogueBwdISA_SB_SD_Li256ELb0ELb0ELi2EEENS1_19SingleTileSchedulerILb0ELb0ELb0ELi128EEEEEEEEEvNT_6ParamsE$_ZN4cute3eso3ESOILb0ELb1EJNS_5tupleIJiiEEEEEC2ERKS3_ - $_ZN7cutlass13device_kernelIN5flash19enable_sm80_to_sm89INS1_16FlashAttnBwdSm80INS1_25CollectiveMainloopBwdSm80ILi2ELi2EN4cute5tupleIJNS5_1CILi128EEES8_NS7_ILi64EEEEEENS_10bfloat16_tEfNS_4arch4Sm80ELb0ELb1ELb1ELb0ELb1ELb0ELb0ELb0ELi2ELi4ELi4ELi4ELb0EEENS1_21CollectiveEpilogueBwdISA_SB_SD_Li256ELb0ELb0ELi2EEENS1_19SingleTileSchedulerILb0ELb0ELb0ELi128EEEEEEEEEvNT_6ParamsE$_ZN4cute3eso3ESOILb0ELb1EJNS_5tupleIJiNS2_IJiiEEEEEENS2_IJNS_10UnderscoreENS2_IJS5_S5_EEEEEEEEC2ERKS4_RKS7_)
$_ZN7cutlass13device_kernelIN5flash19enable_sm80_to_sm89INS1_16FlashAttnBwdSm80INS1_25CollectiveMainloopBwdSm80ILi2ELi2EN4cute5tupleIJNS5_1CILi128EEES8_NS7_ILi64EEEEEENS_10bfloat16_tEfNS_4arch4Sm80ELb0ELb1ELb1ELb0ELb1ELb0ELb0ELb0ELi2ELi4ELi4ELi4ELb0EEENS1_21CollectiveEpilogueBwdISA_SB_SD_Li256ELb0ELb0ELi2EEENS1_19SingleTileSchedulerILb0ELb0ELb0ELi128EEEEEEEEEvNT_6ParamsE$_ZN4cute3eso3ESOILb0ELb1EJNS_5tupleIJiNS2_IJiiEEEEEENS2_IJNS_10UnderscoreENS2_IJS5_S5_EEEEEEEEC2ERKS4_RKS7_:
[----:B------:R-:W-:Y:S02]  /*7c50*/  IADD3 R4, R83, -c[0x0][0x20], RZ ;  /* 0x8000080053047a10 */ /* 0x000fe40007ffe0ff */
[----:B------:R-:W-:-:S03]  /*7c60*/  MOV R7, 0x0 ;  /* 0x0000000000077802 */ /* 0x000fc60000000f00 */
[----:B------:R1:W-:Y:S04]  /*7c70*/  STL [R4], R2 ;  /* 0x0000000204007387 */ /* 0x0003e80000100800 */
[----:B------:R1:W-:Y:S04]  /*7c80*/  STL [R4+0x4], R3 ;  /* 0x0000040304007387 */ /* 0x0003e80000100800 */
[----:B------:R1:W-:Y:S01]  /*7c90*/  STL [R4+0x8], R5 ;  /* 0x0000080504007387 */ /* 0x0003e20000100800 */
[----:B------:R-:W-:Y:S05]  /*7ca0*/  RET.REL.NODEC R6 `(_ZN7cutlass13device_kernelIN5flash19enable_sm80_to_sm89INS1_16FlashAttnBwdSm80INS1_25CollectiveMainloopBwdSm80ILi2ELi2EN4cute5tupleIJNS5_1CILi128EEES8_NS7_ILi64EEEEEENS_10bfloat16_tEfNS_4arch4Sm80ELb0ELb1ELb1ELb0ELb1ELb0ELb0ELb0ELi2ELi4ELi4ELi4ELb0EEENS1_21CollectiveEpilogueBwdISA_SB_SD_Li256ELb0ELb0ELi2EEENS1_19SingleTileSchedulerILb0ELb0ELb0ELi128EEEEEEEEEvNT_6ParamsE) ;  /* 0xffff835006007950 */ /* 0x000fea0003c3ffff */
        .type           $_ZN7cutlass13device_kernelIN5flash19enable_sm80_to_sm89INS1_16FlashAttnBwdSm80INS1_25CollectiveMainloopBwdSm80ILi2ELi2EN4cute5tupleIJNS5_1CILi128EEES8_NS7_ILi64EEEEEENS_10bfloat16_tEfNS_4arch4Sm80ELb0ELb1ELb1ELb0ELb1ELb0ELb0ELb0ELi2ELi4ELi4ELi4ELb0EEENS1_21CollectiveEpilogueBwdISA_SB_SD_Li256ELb0ELb0ELi2EEENS1_19SingleTileSchedulerILb0ELb0ELb0ELi128EEEEEEEEEvNT_6ParamsE$_ZN4cute3eso3ESOILb0ELb1EJNS_5tupleIJiiEEEEEC2ERKS3_,@function
        .size           $_ZN7cutlass13device_kernelIN5flash19enable_sm80_to_sm89INS1_16FlashAttnBwdSm80INS1_25CollectiveMainloopBwdSm80ILi2ELi2EN4cute5tupleIJNS5_1CILi128EEES8_NS7_ILi64EEEEEENS_10bfloat16_tEfNS_4arch4Sm80ELb0ELb1ELb1ELb0ELb1ELb0ELb0ELb0ELi2ELi4ELi4ELi4ELb0EEENS1_21CollectiveEpilogueBwdISA_SB_SD_Li256ELb0ELb0ELi2EEENS1_19SingleTileSchedulerILb0ELb0ELb0ELi128EEEEEEEEEvNT_6ParamsE$_ZN4cute3eso3ESOILb0ELb1EJNS_5tupleIJiiEEEEEC2ERKS3_,($_ZN7cutlass13device_kernelIN5flash19enable_sm80_to_sm89INS1_16FlashAttnBwdSm80INS1_25CollectiveMainloopBwdSm80ILi2ELi2EN4cute5tupleIJNS5_1CILi128EEES8_NS7_ILi64EEEEEENS_10bfloat16_tEfNS_4arch4Sm80ELb0ELb1ELb1ELb0ELb1ELb0ELb0ELb0ELi2ELi4ELi4ELi4ELb0EEENS1_21CollectiveEpilogueBwdISA_SB_SD_Li256ELb0ELb0ELi2EEENS1_19SingleTileSchedulerILb0ELb0ELb0ELi128EEEEEEEEEvNT_6ParamsE$_ZN4cute3eso3ESOILb0ELb1EJNS_5tupleIJiiEEENS_1CILi1024EEEEEC2ERKS3_RKS5_ - $_ZN7cutlass13device_kernelIN5flash19enable_sm80_to_sm89INS1_16FlashAttnBwdSm80INS1_25CollectiveMainloopBwdSm80ILi2ELi2EN4cute5tupleIJNS5_1CILi128EEES8_NS7_ILi64EEEEEENS_10bfloat16_tEfNS_4arch4Sm80ELb0ELb1ELb1ELb0ELb1ELb0ELb0ELb0ELi2ELi4ELi4ELi4ELb0EEENS1_21CollectiveEpilogueBwdISA_SB_SD_Li256ELb0ELb0ELi2EEENS1_19SingleTileSchedulerILb0ELb0ELb0ELi128EEEEEEEEEvNT_6ParamsE$_ZN4cute3eso3ESOILb0ELb1EJNS_5tupleIJiiEEEEEC2ERKS3_)
$_ZN7cutlass13device_kernelIN5flash19enable_sm80_to_sm89INS1_16FlashAttnBwdSm80INS1_25CollectiveMainloopBwdSm80ILi2ELi2EN4cute5tupleIJNS5_1CILi128EEES8_NS7_ILi64EEEEEENS_10bfloat16_tEfNS_4arch4Sm80ELb0ELb1ELb1ELb0ELb1ELb0ELb0ELb0ELi2ELi4ELi4ELi4ELb0EEENS1_21CollectiveEpilogueBwdISA_SB_SD_Li256ELb0ELb0ELi2EEENS1_19SingleTileSchedulerILb0ELb0ELb0ELi128EEEEEEEEEvNT_6ParamsE$_ZN4cute3eso3ESOILb0ELb1EJNS_5tupleIJiiEEEEEC2ERKS3_:
[----:B------:R-:W-:Y:S01]  /*7cb0*/  IADD3 R2, R2, -c[0x0][0x20], RZ ;  /* 0x8000080002027a10 */ /* 0x000fe20007ffe0ff */
[----:B------:R-:W-:Y:S01]  /*7cc0*/  IMAD.MOV.U32 R8, RZ, RZ, R6 ;  /* 0x000000ffff087224 */ /* 0x000fe200078e0006 */
[----:B------:R-:W-:-:S03]  /*7cd0*/  MOV R9, 0x0 ;  /* 0x0000000000097802 */ /* 0x000fc60000000f00 */
[----:B------:R1:W-:Y:S04]  /*7ce0*/  STL [R2], R5 ;  /* 0x0000000502007387 */ /* 0x0003e80000100800 */
[----:B------:R1:W-:Y:S01]  /*7cf0*/  STL [R2+0x4], R3 ;  /* 0x0000040302007387 */ /* 0x0003e20000100800 */
[----:B------:R-:W-:Y:S05]  /*7d00*/  RET.REL.NODEC R8 `(_ZN7cutlass13device_kernelIN5flash19enable_sm80_to_sm89INS1_16FlashAttnBwdSm80INS1_25CollectiveMainloopBwdSm80ILi2ELi2EN4cute5tupleIJNS5_1CILi128EEES8_NS7_ILi64EEEEEENS_10bfloat16_tEfNS_4arch4Sm80ELb0ELb1ELb1ELb0ELb1ELb0ELb0ELb0ELi2ELi4ELi4ELi4ELb0EEENS1_21CollectiveEpilogueBwdISA_SB_SD_Li256ELb0ELb0ELi2EEENS1_19SingleTileSchedulerILb0ELb0ELb0ELi128EEEEEEEEEvNT_6ParamsE) ;  /* 0xffff82f008007950 */ /* 0x000fea0003c3ffff */
        .type           $_ZN7cutlass13device_kernelIN5flash19enable_sm80_to_sm89INS1_16FlashAttnBwdSm80INS1_25CollectiveMainloopBwdSm80ILi2ELi2EN4cute5tupleIJNS5_1CILi128EEES8_NS7_ILi64EEEEEENS_10bfloat16_tEfNS_4arch4Sm80ELb0ELb1ELb1ELb0ELb1ELb0ELb0ELb0ELi2ELi4ELi4ELi4ELb0EEENS1_21CollectiveEpilogueBwdISA_SB_SD_Li256ELb0ELb0ELi2EEENS1_19SingleTileSchedulerILb0ELb0ELb0ELi128EEEEEEEEEvNT_6ParamsE$_ZN4cute3eso3ESOILb0ELb1EJNS_5tupleIJiiEEENS_1CILi1024EEEEEC2ERKS3_RKS5_,@function
        .size           $_ZN7cutlass13device_kernelIN5flash19enable_sm80_to_sm89INS1_16FlashAttnBwdSm80INS1_25CollectiveMainloopBwdSm80ILi2ELi2EN4cute5tupleIJNS5_1CILi128EEES8_NS7_ILi64EEEEEENS_10bfloat16_tEfNS_4arch4Sm80ELb0ELb1ELb1ELb0ELb1ELb0ELb0ELb0ELi2ELi4ELi4ELi4ELb0EEENS1_21CollectiveEpilogueBwdISA_SB_SD_Li256ELb0ELb0ELi2EEENS1_19SingleTileSchedulerILb0ELb0ELb0ELi128EEEEEEEEEvNT_6ParamsE$_ZN4cute3eso3ESOILb0ELb1EJNS_5tupleIJiiEEENS_1CILi1024EEEEEC2ERKS3_RKS5_,($_ZN7cutlass13device_kernelIN5flash19enable_sm80_to_sm89INS1_16FlashAttnBwdSm80INS1_25CollectiveMainloopBwdSm80ILi2ELi2EN4cute5tupleIJNS5_1CILi128EEES8_NS7_ILi64EEEEEENS_10bfloat16_tEfNS_4arch4Sm80ELb0ELb1ELb1ELb0ELb1ELb0ELb0ELb0ELi2ELi4ELi4ELi4ELb0EEENS1_21CollectiveEpilogueBwdISA_SB_SD_Li256ELb0ELb0ELi2EEENS1_19SingleTileSchedulerILb0ELb0ELb0ELi128EEEEEEEEEvNT_6ParamsE$_ZN4cute3eso3ESOILb0ELb1EJNS_5tupleIJiiEEENS_1CILi8192EEEEEC2ERKS3_RKS5_ - $_ZN7cutlass13device_kernelIN5flash19enable_sm80_to_sm89INS1_16FlashAttnBwdSm80INS1_25CollectiveMainloopBwdSm80ILi2ELi2EN4cute5tupleIJNS5_1CILi128EEES8_NS7_ILi64EEEEEENS_10bfloat16_tEfNS_4arch4Sm80ELb0ELb1ELb1ELb0ELb1ELb0ELb0ELb0ELi2ELi4ELi4ELi4ELb0EEENS1_21CollectiveEpilogueBwdISA_SB_SD_Li256ELb0ELb0ELi2EEENS1_19SingleTileSchedulerILb0ELb0ELb0ELi128EEEEEEEEEvNT_6ParamsE$_ZN4cute3eso3ESOILb0ELb1EJNS_5tupleIJiiEEENS_1CILi1024EEEEEC2ERKS3_RKS5_)
$_ZN7cutlass13device_kernelIN5flash19enable_sm80_to_sm89INS1_16FlashAttnBwdSm80INS1_25CollectiveMainloopBwdSm80ILi2ELi2EN4cute5tupleIJNS5_1CILi128EEES8_NS7_ILi64EEEEEENS_10bfloat16_tEfNS_4arch4Sm80ELb0ELb1ELb1ELb0ELb1ELb0ELb0ELb0ELi2ELi4ELi4ELi4ELb0EEENS1_21CollectiveEpilogueBwdISA_SB_SD_Li256ELb0ELb0ELi2EEENS1_19SingleTileSchedulerILb0ELb0ELb0ELi128EEEEEEEEEvNT_6ParamsE$_ZN4cute3eso3ESOILb0ELb1EJNS_5tupleIJiiEEENS_1CILi1024EEEEEC2ERKS3_RKS5_:
[----:B------:R-:W-:Y:S02]  /*7d10*/  IADD3 R2, R2, -c[0x0][0x20], RZ ;  /* 0x8000080002027a10 */ /* 0x000fe40007ffe0ff */
[----:B------:R-:W-:-:S03]  /*7d20*/  MOV R7, 0x0 ;  /* 0x0000000000077802 */ /* 0x000fc60000000f00 */
[----:B------:R1:W-:Y:S04]  /*7d30*/  STL [R2], R5 ;  /* 0x0000000502007387 */ /* 0x0003e80000100800 */
[----:B------:R1:W-:Y:S01]  /*7d40*/  STL [R2+0x4], R3 ;  /* 0x0000040302007387 */ /* 0x0003e20000100800 */
[----:B------:R-:W-:Y:S05]  /*7d50*/  RET.REL.NODEC R6 `(_ZN7cutlass13device_kernelIN5flash19enable_sm80_to_sm89INS1_16FlashAttnBwdSm80INS1_25CollectiveMainloopBwdSm80ILi2ELi2EN4cute5tupleIJNS5_1CILi128EEES8_NS7_ILi64EEEEEENS_10bfloat16_tEfNS_4arch4Sm80ELb0ELb1ELb1ELb0ELb1ELb0ELb0ELb0ELi2ELi4ELi4ELi4ELb0EEENS1_21CollectiveEpilogueBwdISA_SB_SD_Li256ELb0ELb0ELi2EEENS1_19SingleTileSchedulerILb0ELb0ELb0ELi128EEEEEEEEEvNT_6ParamsE) ;  /* 0xffff82a006007950 */ /* 0x000fea0003c3ffff */
        .type           $_ZN7cutlass13device_kernelIN5flash19enable_sm80_to_sm89INS1_16FlashAttnBwdSm80INS1_25CollectiveMainloopBwdSm80ILi2ELi2EN4cute5tupleIJNS5_1CILi128EEES8_NS7_ILi64EEEEEENS_10bfloat16_tEfNS_4arch4Sm80ELb0ELb1ELb1ELb0ELb1ELb0ELb0ELb0ELi2ELi4ELi4ELi4ELb0EEENS1_21CollectiveEpilogueBwdISA_SB_SD_Li256ELb0ELb0ELi2EEENS1_19SingleTileSchedulerILb0ELb0ELb0ELi128EEEEEEEEEvNT_6ParamsE$_ZN4cute3eso3ESOILb0ELb1EJNS_5tupleIJiiEEENS_1CILi8192EEEEEC2ERKS3_RKS5_,@function
        .size           $_ZN7cutlass13device_kernelIN5flash19enable_sm80_to_sm89INS1_16FlashAttnBwdSm80INS1_25CollectiveMainloopBwdSm80ILi2ELi2EN4cute5tupleIJNS5_1CILi128EEES8_NS7_ILi64EEEEEENS_10bfloat16_tEfNS_4arch4Sm80ELb0ELb1ELb1ELb0ELb1ELb0ELb0ELb0ELi2ELi4ELi4ELi4ELb0EEENS1_21CollectiveEpilogueBwdISA_SB_SD_Li256ELb0ELb0ELi2EEENS1_19SingleTileSchedulerILb0ELb0ELb0ELi128EEEEEEEEEvNT_6ParamsE$_ZN4cute3eso3ESOILb0ELb1EJNS_5tupleIJiiEEENS_1CILi8192EEEEEC2ERKS3_RKS5_,($_ZN7cutlass13device_kernelIN5flash19enable_sm80_to_sm89INS1_16FlashAttnBwdSm80INS1_25CollectiveMainloopBwdSm80ILi2ELi2EN4cute5tupleIJNS5_1CILi128EEES8_NS7_ILi64EEEEEENS_10bfloat16_tEfNS_4arch4Sm80ELb0ELb1ELb1ELb0ELb1ELb0ELb0ELb0ELi2ELi4ELi4ELi4ELb0EEENS1_21CollectiveEpilogueBwdISA_SB_SD_Li256ELb0ELb0ELi2EEENS1_19SingleTileSchedulerILb0ELb0ELb0ELi128EEEEEEEEEvNT_6ParamsE$_ZN4cute3eso3ESOILb0ELb1EJNS_6LayoutINS_5tupleIJNS3_IJNS_1CILi8EEENS4_ILi1EEEEEENS4_ILi2EEEEEENS3_IJNS3_IJS6_NS4_ILi0EEEEEEiEEEEESA_EEC2ERKSD_RKSA_ - $_ZN7cutlass13device_kernelIN5flash19enable_sm80_to_sm89INS1_16FlashAttnBwdSm80INS1_25CollectiveMainloopBwdSm80ILi2ELi2EN4cute5tupleIJNS5_1CILi128EEES8_NS7_ILi64EEEEEENS_10bfloat16_tEfNS_4arch4Sm80ELb0ELb1ELb1ELb0ELb1ELb0ELb0ELb0ELi2ELi4ELi4ELi4ELb0EEENS1_21CollectiveEpilogueBwdISA_SB_SD_Li256ELb0ELb0ELi2EEENS1_19SingleTileSchedulerILb0ELb0ELb0ELi128EEEEEEEEEvNT_6ParamsE$_ZN4cute3eso3ESOILb0ELb1EJNS_5tupleIJiiEEENS_1CILi8192EEEEEC2ERKS3_RKS5_)
$_ZN7cutlass13device_kernelIN5flash19enable_sm80_to_sm89INS1_16FlashAttnBwdSm80INS1_25CollectiveMainloopBwdSm80ILi2ELi2EN4cute5tupleIJNS5_1CILi128EEES8_NS7_ILi64EEEEEENS_10bfloat16_tEfNS_4arch4Sm80ELb0ELb1ELb1ELb0ELb1ELb0ELb0ELb0ELi2ELi4ELi4ELi4ELb0EEENS1_21CollectiveEpilogueBwdISA_SB_SD_Li256ELb0ELb0ELi2EEENS1_19SingleTileSchedulerILb0ELb0ELb0ELi128EEEEEEEEEvNT_6ParamsE$_ZN4cute3eso3ESOILb0ELb1EJNS_5tupleIJiiEEENS_1CILi8192EEEEEC2ERKS3_RKS5_:
[----:B------:R-:W-:Y:S01]  /*7d60*/  IADD3 R4, R67, -c[0x0][0x20], RZ ;  /* 0x8000080043047a10 */ /* 0x000fe20007ffe0ff */
[----:B------:R-:W-:Y:S01]  /*7d70*/  IMAD.MOV.U32 R72, RZ, RZ, R6 ;  /* 0x000000ffff487224 */ /* 0x000fe200078e0006 */
[----:B------:R-:W-:-:S03]  /*7d80*/  MOV R73, 0x0 ;  /* 0x0000000000497802 */ /* 0x000fc60000000f00 */
[----:B------:R1:W-:Y:S04]  /*7d90*/  STL [R4], R2 ;  /* 0x0000000204007387 */ /* 0x0003e80000100800 */
[----:B------:R1:W-:Y:S01]  /*7da0*/  STL [R4+0x4], R3 ;  /* 0x0000040304007387 */ /* 0x0003e20000100800 */
[----:B------:R-:W-:Y:S05]  /*7db0*/  RET.REL.NODEC R72 `(_ZN7cutlass13device_kernelIN5flash19enable_sm80_to_sm89INS1_16FlashAttnBwdSm80INS1_25CollectiveMainloopBwdSm80ILi2ELi2EN4cute5tupleIJNS5_1CILi128EEES8_NS7_ILi64EEEEEENS_10bfloat16_tEfNS_4arch4Sm80ELb0ELb1ELb1ELb0ELb1ELb0ELb0ELb0ELi2ELi4ELi4ELi4ELb0EEENS1_21CollectiveEpilogueBwdISA_SB_SD_Li256ELb0ELb0ELi2EEENS1_19SingleTileSchedulerILb0ELb0ELb0ELi128EEEEEEEEEvNT_6ParamsE) ;  /* 0xffff824048007950 */ /* 0x000fea0003c3ffff */
        .type           $_ZN7cutlass13device_kernelIN5flash19enable_sm80_to_sm89INS1_16FlashAttnBwdSm80INS1_25CollectiveMainloopBwdSm80ILi2ELi2EN4cute5tupleIJNS5_1CILi128EEES8_NS7_ILi64EEEEEENS_10bfloat16_tEfNS_4arch4Sm80ELb0ELb1ELb1ELb0ELb1ELb0ELb0ELb0ELi2ELi4ELi4ELi4ELb0EEENS1_21CollectiveEpilogueBwdISA_SB_SD_Li256ELb0ELb0ELi2EEENS1_19SingleTileSchedulerILb0ELb0ELb0ELi128EEEEEEEEEvNT_6ParamsE$_ZN4cute3eso3ESOILb0ELb1EJNS_6LayoutINS_5tupleIJNS3_IJNS_1CILi8EEENS4_ILi1EEEEEENS4_ILi2EEEEEENS3_IJNS3_IJS6_NS4_ILi0EEEEEEiEEEEESA_EEC2ERKSD_RKSA_,@function
        .size           $_ZN7cutlass13device_kernelIN5flash19enable_sm80_to_sm89INS1_16FlashAttnBwdSm80INS1_25CollectiveMainloopBwdSm80ILi2ELi2EN4cute5tupleIJNS5_1CILi128EEES8_NS7_ILi64EEEEEENS_10bfloat16_tEfNS_4arch4Sm80ELb0ELb1ELb1ELb0ELb1ELb0ELb0ELb0ELi2ELi4ELi4ELi4ELb0EEENS1_21CollectiveEpilogueBwdISA_SB_SD_Li256ELb0ELb0ELi2EEENS1_19SingleTileSchedulerILb0ELb0ELb0ELi128EEEEEEEEEvNT_6ParamsE$_ZN4cute3eso3ESOILb0ELb1EJNS_6LayoutINS_5tupleIJNS3_IJNS_1CILi8EEENS4_ILi1EEEEEENS4_ILi2EEEEEENS3_IJNS3_IJS6_NS4_ILi0EEEEEEiEEEEESA_EEC2ERKSD_RKSA_,($_ZN7cutlass13device_kernelIN5flash19enable_sm80_to_sm89INS1_16FlashAttnBwdSm80INS1_25CollectiveMainloopBwdSm80ILi2ELi2EN4cute5tupleIJNS5_1CILi128EEES8_NS7_ILi64EEEEEENS_10bfloat16_tEfNS_4arch4Sm80ELb0ELb1ELb1ELb0ELb1ELb0ELb0ELb0ELi2ELi4ELi4ELi4ELb0EEENS1_21CollectiveEpilogueBwdISA_SB_SD_Li256ELb0ELb0ELi2EEENS1_19SingleTileSchedulerILb0ELb0ELb0ELi128EEEEEEEEEvNT_6ParamsE$_ZN4cute3eso3ESOILb0ELb1EJiEEC2ERKi - $_ZN7cutlass13device_kernelIN5flash19enable_sm80_to_sm89INS1_16FlashAttnBwdSm80INS1_25CollectiveMainloopBwdSm80ILi2ELi2EN4cute5tupleIJNS5_1CILi128EEES8_NS7_ILi64EEEEEENS_10bfloat16_tEfNS_4arch4Sm80ELb0ELb1ELb1ELb0ELb1ELb0ELb0ELb0ELi2ELi4ELi4ELi4ELb0EEENS1_21CollectiveEpilogueBwdISA_SB_SD_Li256ELb0ELb0ELi2EEENS1_19SingleTileSchedulerILb0ELb0ELb0ELi128EEEEEEEEEvNT_6ParamsE$_ZN4cute3eso3ESOILb0ELb1EJNS_6LayoutINS_5tupleIJNS3_IJNS_1CILi8EEENS4_ILi1EEEEEENS4_ILi2EEEEEENS3_IJNS3_IJS6_NS4_ILi0EEEEEEiEEEEESA_EEC2ERKSD_RKSA_)
$_ZN7cutlass13device_kernelIN5flash19enable_sm80_to_sm89INS1_16FlashAttnBwdSm80INS1_25CollectiveMainloopBwdSm80ILi2ELi2EN4cute5tupleIJNS5_1CILi128EEES8_NS7_ILi64EEEEEENS_10bfloat16_tEfNS_4arch4Sm80ELb0ELb1ELb1ELb0ELb1ELb0ELb0ELb0ELi2ELi4ELi4ELi4ELb0EEENS1_21CollectiveEpilogueBwdISA_SB_SD_Li256ELb0ELb0ELi2EEENS1_19SingleTileSchedulerILb0ELb0ELb0ELi128EEEEEEEEEvNT_6ParamsE$_ZN4cute3eso3ESOILb0ELb1EJNS_6LayoutINS_5tupleIJNS3_IJNS_1CILi8EEENS4_ILi1EEEEEENS4_ILi2EEEEEENS3_IJNS3_IJS6_NS4_ILi0EEEEEEiEEEEESA_EEC2ERKSD_RKSA_:
[----:B------:R-:W-:Y:S02]  /*7dc0*/  IADD3 R2, R69, -c[0x0][0x20], RZ ;  /* 0x8000080045027a10 */ /* 0x000fe40007ffe0ff */
[----:B------:R-:W-:-:S03]  /*7dd0*/  MOV R7, 0x0 ;  /* 0x0000000000077802 */ /* 0x000fc60000000f00 */
[----:B------:R1:W-:Y:S01]  /*7de0*/  STL [R2], R3 ;  /* 0x0000000302007387 */ /* 0x0003e20000100800 */
[----:B------:R-:W-:Y:S05]  /*7df0*/  RET.REL.NODEC R6 `(_ZN7cutlass13device_kernelIN5flash19enable_sm80_to_sm89INS1_16FlashAttnBwdSm80INS1_25CollectiveMainloopBwdSm80ILi2ELi2EN4cute5tupleIJNS5_1CILi128EEES8_NS7_ILi64EEEEEENS_10bfloat16_tEfNS_4arch4Sm80ELb0ELb1ELb1ELb0ELb1ELb0ELb0ELb0ELi2ELi4ELi4ELi4ELb0EEENS1_21CollectiveEpilogueBwdISA_SB_SD_Li256ELb0ELb0ELi2EEENS1_19SingleTileSchedulerILb0ELb0ELb0ELi128EEEEEEEEEvNT_6ParamsE) ;  /* 0xffff820006007950 */ /* 0x000fea0003c3ffff */
        .type           $_ZN7cutlass13device_kernelIN5flash19enable_sm80_to_sm89INS1_16FlashAttnBwdSm80INS1_25CollectiveMainloopBwdSm80ILi2ELi2EN4cute5tupleIJNS5_1CILi128EEES8_NS7_ILi64EEEEEENS_10bfloat16_tEfNS_4arch4Sm80ELb0ELb1ELb1ELb0ELb1ELb0ELb0ELb0ELi2ELi4ELi4ELi4ELb0EEENS1_21CollectiveEpilogueBwdISA_SB_SD_Li256ELb0ELb0ELi2EEENS1_19SingleTileSchedulerILb0ELb0ELb0ELi128EEEEEEEEEvNT_6ParamsE$_ZN4cute3eso3ESOILb0ELb1EJiEEC2ERKi,@function
        .size           $_ZN7cutlass13device_kernelIN5flash19enable_sm80_to_sm89INS1_16FlashAttnBwdSm80INS1_25CollectiveMainloopBwdSm80ILi2ELi2EN4cute5tupleIJNS5_1CILi128EEES8_NS7_ILi64EEEEEENS_10bfloat16_tEfNS_4arch4Sm80ELb0ELb1ELb1ELb0ELb1ELb0ELb0ELb0ELi2ELi4ELi4ELi4ELb0EEENS1_21CollectiveEpilogueBwdISA_SB_SD_Li256ELb0ELb0ELi2EEENS1_19SingleTileSchedulerILb0ELb0ELb0ELi128EEEEEEEEEvNT_6ParamsE$_ZN4cute3eso3ESOILb0ELb1EJiEEC2ERKi,($_ZN7cutlass13device_kernelIN5flash19enable_sm80_to_sm89INS1_16FlashAttnBwdSm80INS1_25CollectiveMainloopBwdSm80ILi2ELi2EN4cute5tupleIJNS5_1CILi128EEES8_NS7_ILi64EEEEEENS_10bfloat16_tEfNS_4arch4Sm80ELb0ELb1ELb1ELb0ELb1ELb0ELb0ELb0ELi2ELi4ELi4ELi4ELb0EEENS1_21CollectiveEpilogueBwdISA_SB_SD_Li256ELb0ELb0ELi2EEENS1_19SingleTileSchedulerILb0ELb0ELb0ELi128EEEEEEEEEvNT_6ParamsE$_ZN4cute3eso3ESOILb0ELb1EJiNS_1CILi0EEEEEC2ERKiRKS3_ - $_ZN7cutlass13device_kernelIN5flash19enable_sm80_to_sm89INS1_16FlashAttnBwdSm80INS1_25CollectiveMainloopBwdSm80ILi2ELi2EN4cute5tupleIJNS5_1CILi128EEES8_NS7_ILi64EEEEEENS_10bfloat16_tEfNS_4arch4Sm80ELb0ELb1ELb1ELb0ELb1ELb0ELb0ELb0ELi2ELi4ELi4ELi4ELb0EEENS1_21CollectiveEpilogueBwdISA_SB_SD_Li256ELb0ELb0ELi2EEENS1_19SingleTileSchedulerILb0ELb0ELb0ELi128EEEEEEEEEvNT_6ParamsE$_ZN4cute3eso3ESOILb0ELb1EJiEEC2ERKi)
$_ZN7cutlass13device_kernelIN5flash19enable_sm80_to_sm89INS1_16FlashAttnBwdSm80INS1_25CollectiveMainloopBwdSm80ILi2ELi2EN4cute5tupleIJNS5_1CILi128EEES8_NS7_ILi64EEEEEENS_10bfloat16_tEfNS_4arch4Sm80ELb0ELb1ELb1ELb0ELb1ELb0ELb0ELb0ELi2ELi4ELi4ELi4ELb0EEENS1_21CollectiveEpilogueBwdISA_SB_SD_Li256ELb0ELb0ELi2EEENS1_19SingleTileSchedulerILb0ELb0ELb0ELi128EEEEEEEEEvNT_6ParamsE$_ZN4cute3eso3ESOILb0ELb1EJiEEC2ERKi:
[----:B------:R-:W-:Y:S01]  /*7e00*/  IADD3 R2, R2, -c[0x0][0x20], RZ ;  /* 0x8000080002027a10 */ /* 0x000fe20007ffe0ff */
[----:B------:R-:W-:Y:S01]  /*7e10*/  IMAD.MOV.U32 R80, RZ, RZ, R6 ;  /* 0x000000ffff507224 */ /* 0x000fe200078e0006 */
[----:B------:R-:W-:-:S03]  /*7e20*/  MOV R81, 0x0 ;  /* 0x0000000000517802 */ /* 0x000fc60000000f00 */
[----:B------:R1:W-:Y:S01]  /*7e30*/  STL [R2], R3 ;  /* 0x0000000302007387 */ /* 0x0003e20000100800 */
[----:B------:R-:W-:Y:S05]  /*7e40*/  RET.REL.NODEC R80 `(_ZN7cutlass13device_kernelIN5flash19enable_sm80_to_sm89INS1_16FlashAttnBwdSm80INS1_25CollectiveMainloopBwdSm80ILi2ELi2EN4cute5tupleIJNS5_1CILi128EEES8_NS7_ILi64EEEEEENS_10bfloat16_tEfNS_4arch4Sm80ELb0ELb1ELb1ELb0ELb1ELb0ELb0ELb0ELi2ELi4ELi4ELi4ELb0EEENS1_21CollectiveEpilogueBwdISA_SB_SD_Li256ELb0ELb0ELi2EEENS1_19SingleTileSchedulerILb0ELb0ELb0ELi128EEEEEEEEEvNT_6ParamsE) ;  /* 0xffff81b050007950 */ /* 0x000fea0003c3ffff */
        .type           $_ZN7cutlass13device_kernelIN5flash19enable_sm80_to_sm89INS1_16FlashAttnBwdSm80INS1_25CollectiveMainloopBwdSm80ILi2ELi2EN4cute5tupleIJNS5_1CILi128EEES8_NS7_ILi64EEEEEENS_10bfloat16_tEfNS_4arch4Sm80ELb0ELb1ELb1ELb0ELb1ELb0ELb0ELb0ELi2ELi4ELi4ELi4ELb0EEENS1_21CollectiveEpilogueBwdISA_SB_SD_Li256ELb0ELb0ELi2EEENS1_19SingleTileSchedulerILb0ELb0ELb0ELi128EEEEEEEEEvNT_6ParamsE$_ZN4cute3eso3ESOILb0ELb1EJiNS_1CILi0EEEEEC2ERKiRKS3_,@function
        .size           $_ZN7cutlass13device_kernelIN5flash19enable_sm80_to_sm89INS1_16FlashAttnBwdSm80INS1_25CollectiveMainloopBwdSm80ILi2ELi2EN4cute5tupleIJNS5_1CILi128EEES8_NS7_ILi64EEEEEENS_10bfloat16_tEfNS_4arch4Sm80ELb0ELb1ELb1ELb0ELb1ELb0ELb0ELb0ELi2ELi4ELi4ELi4ELb0EEENS1_21CollectiveEpilogueBwdISA_SB_SD_Li256ELb0ELb0ELi2EEENS1_19SingleTileSchedulerILb0ELb0ELb0ELi128EEEEEEEEEvNT_6ParamsE$_ZN4cute3eso3ESOILb0ELb1EJiNS_1CILi0EEEEEC2ERKiRKS3_,($_ZN7cutlass13device_kernelIN5flash19enable_sm80_to_sm89INS1_16FlashAttnBwdSm80INS1_25CollectiveMainloopBwdSm80ILi2ELi2EN4cute5tupleIJNS5_1CILi128EEES8_NS7_ILi64EEEEEENS_10bfloat16_tEfNS_4arch4Sm80ELb0ELb1ELb1ELb0ELb1ELb0ELb0ELb0ELi2ELi4ELi4ELi4ELb0EEENS1_21CollectiveEpilogueBwdISA_SB_SD_Li256ELb0ELb0ELi2EEENS1_19SingleTileSchedulerILb0ELb0ELb0ELi128EEEEEEEEEvNT_6ParamsE$_ZN4cute3eso3ESOILb0ELb1EJiNS_1CILi144EEENS2_ILi288EEEEEC2ERKiRKS3_RKS4_ - $_ZN7cutlass13device_kernelIN5flash19enable_sm80_to_sm89INS1_16FlashAttnBwdSm80INS1_25CollectiveMainloopBwdSm80ILi2ELi2EN4cute5tupleIJNS5_1CILi128EEES8_NS7_ILi64EEEEEENS_10bfloat16_tEfNS_4arch4Sm80ELb0ELb1ELb1ELb0ELb1ELb0ELb0ELb0ELi2ELi4ELi4ELi4ELb0EEENS1_21CollectiveEpilogueBwdISA_SB_SD_Li256ELb0ELb0ELi2EEENS1_19SingleTileSchedulerILb0ELb0ELb0ELi128EEEEEEEEEvNT_6ParamsE$_ZN4cute3eso3ESOILb0ELb1EJiNS_1CILi0EEEEEC2ERKiRKS3_)
$_ZN7cutlass13device_kernelIN5flash19enable_sm80_to_sm89INS1_16FlashAttnBwdSm80INS1_25CollectiveMainloopBwdSm80ILi2ELi2EN4cute5tupleIJNS5_1CILi128EEES8_NS7_ILi64EEEEEENS_10bfloat16_tEfNS_4arch4Sm80ELb0ELb1ELb1ELb0ELb1ELb0ELb0ELb0ELi2ELi4ELi4ELi4ELb0EEENS1_21CollectiveEpilogueBwdISA_SB_SD_Li256ELb0ELb0ELi2EEENS1_19SingleTileSchedulerILb0ELb0ELb0ELi128EEEEEEEEEvNT_6ParamsE$_ZN4cute3eso3ESOILb0ELb1EJiNS_1CILi0EEEEEC2ERKiRKS3_:
[----:B------:R-:W-:Y:S01]  /*7e50*/  IADD3 R2, R2, -c[0x0][0x20], RZ ;  /* 0x8000080002027a10 */ /* 0x000fe20007ffe0ff */
[----:B------:R-:W-:Y:S01]  /*7e60*/  IMAD.MOV.U32 R10, RZ, RZ, R6 ;  /* 0x000000ffff0a7224 */ /* 0x000fe200078e0006 */
[----:B------:R-:W-:-:S03]  /*7e70*/  MOV R11, 0x0 ;  /* 0x00000000000b7802 */ /* 0x000fc60000000f00 */
[----:B------:R1:W-:Y:S01]  /*7e80*/  STL [R2], R3 ;  /* 0x0000000302007387 */ /* 0x0003e20000100800 */
[----:B------:R-:W-:Y:S05]  /*7e90*/  RET.REL.NODEC R10 `(_ZN7cutlass13device_kernelIN5flash19enable_sm80_to_sm89INS1_16FlashAttnBwdSm80INS1_25CollectiveMainloopBwdSm80ILi2ELi2EN4cute5tupleIJNS5_1CILi128EEES8_NS7_ILi64EEEEEENS_10bfloat16_tEfNS_4arch4Sm80ELb0ELb1ELb1ELb0ELb1ELb0ELb0ELb0ELi2ELi4ELi4ELi4ELb0EEENS1_21CollectiveEpilogueBwdISA_SB_SD_Li256ELb0ELb0ELi2EEENS1_19SingleTileSchedulerILb0ELb0ELb0ELi128EEEEEEEEEvNT_6ParamsE) ;  /* 0xffff81600a007950 */ /* 0x000fea0003c3ffff */
        .type           $_ZN7cutlass13device_kernelIN5flash19enable_sm80_to_sm89INS1_16FlashAttnBwdSm80INS1_25CollectiveMainloopBwdSm80ILi2ELi2EN4cute5tupleIJNS5_1CILi128EEES8_NS7_ILi64EEEEEENS_10bfloat16_tEfNS_4arch4Sm80ELb0ELb1ELb1ELb0ELb1ELb0ELb0ELb0ELi2ELi4ELi4ELi4ELb0EEENS1_21CollectiveEpilogueBwdISA_SB_SD_Li256ELb0ELb0ELi2EEENS1_19SingleTileSchedulerILb0ELb0ELb0ELi128EEEEEEEEEvNT_6ParamsE$_ZN4cute3eso3ESOILb0ELb1EJiNS_1CILi144EEENS2_ILi288EEEEEC2ERKiRKS3_RKS4_,@function
        .size           $_ZN7cutlass13device_kernelIN5flash19enable_sm80_to_sm89INS1_16FlashAttnBwdSm80INS1_25CollectiveMainloopBwdSm80ILi2ELi2EN4cute5tupleIJNS5_1CILi128EEES8_NS7_ILi64EEEEEENS_10bfloat16_tEfNS_4arch4Sm80ELb0ELb1ELb1ELb0ELb1ELb0ELb0ELb0ELi2ELi4ELi4ELi4ELb0EEENS1_21CollectiveEpilogueBwdISA_SB_SD_Li256ELb0ELb0ELi2EEENS1_19SingleTileSchedulerILb0ELb0ELb0ELi128EEEEEEEEEvNT_6ParamsE$_ZN4cute3eso3ESOILb0ELb1EJiNS_1CILi144EEENS2_ILi288EEEEEC2ERKiRKS3_RKS4_,($_ZN7cutlass13device_kernelIN5flash19enable_sm80_to_sm89INS1_16FlashAttnBwdSm80INS1_25CollectiveMainloopBwdSm80ILi2ELi2EN4cute5tupleIJNS5_1CILi128EEES8_NS7_ILi64EEEEEENS_10bfloat16_tEfNS_4arch4Sm80ELb0ELb1ELb1ELb0ELb1ELb0ELb0ELb0ELi2ELi4ELi4ELi4ELb0EEENS1_21CollectiveEpilogueBwdISA_SB_SD_Li256ELb0ELb0ELi2EEENS1_19SingleTileSchedulerILb0ELb0ELb0ELi128EEEEEEEEEvNT_6ParamsE$_ZN4cute3eso3ESOILb0ELb1EJiNS_1CILi144EEENS2_ILi512EEEEEC2ERKiRKS3_RKS4_ - $_ZN7cutlass13device_kernelIN5flash19enable_sm80_to_sm89INS1_16FlashAttnBwdSm80INS1_25CollectiveMainloopBwdSm80ILi2ELi2EN4cute5tupleIJNS5_1CILi128EEES8_NS7_ILi64EEEEEENS_10bfloat16_tEfNS_4arch4Sm80ELb0ELb1ELb1ELb0ELb1ELb0ELb0ELb0ELi2ELi4ELi4ELi4ELb0EEENS1_21CollectiveEpilogueBwdISA_SB_SD_Li256ELb0ELb0ELi2EEENS1_19SingleTileSchedulerILb0ELb0ELb0ELi128EEEEEEEEEvNT_6ParamsE$_ZN4cute3eso3ESOILb0ELb1EJiNS_1CILi144EEENS2_ILi288EEEEEC2ERKiRKS3_RKS4_)
$_ZN7cutlass13device_kernelIN5flash19enable_sm80_to_sm89INS1_16FlashAttnBwdSm80INS1_25CollectiveMainloopBwdSm80ILi2ELi2EN4cute5tupleIJNS5_1CILi128EEES8_NS7_ILi64EEEEEENS_10bfloat16_tEfNS_4arch4Sm80ELb0ELb1ELb1ELb0ELb1ELb0ELb0ELb0ELi2ELi4ELi4ELi4ELb0EEENS1_21CollectiveEpilogueBwdISA_SB_SD_Li256ELb0ELb0ELi2EEENS1_19SingleTileSchedulerILb0ELb0ELb0ELi128EEEEEEEEEvNT_6ParamsE$_ZN4cute3eso3ESOILb0ELb1EJiNS_1CILi144EEENS2_ILi288EEEEEC2ERKiRKS3_RKS4_:
[----:B------:R-:W-:Y:S02]  /*7ea0*/  IADD3 R4, R62, -c[0x0][0x20], RZ ;  /* 0x800008003e047a10 */ /* 0x000fe40007ffe0ff */
[----:B------:R-:W-:-:S03]  /*7eb0*/  MOV R7, 0x0 ;  /* 0x0000000000077802 */ /* 0x000fc60000000f00 */
[----:B------:R1:W-:Y:S01]  /*7ec0*/  STL [R4], R5 ;  /* 0x0000000504007387 */ /* 0x0003e20000100800 */
[----:B------:R-:W-:Y:S05]  /*7ed0*/  RET.REL.NODEC R6 `(_ZN7cutlass13device_kernelIN5flash19enable_sm80_to_sm89INS1_16FlashAttnBwdSm80INS1_25CollectiveMainloopBwdSm80ILi2ELi2EN4cute5tupleIJNS5_1CILi128EEES8_NS7_ILi64EEEEEENS_10bfloat16_tEfNS_4arch4Sm80ELb0ELb1ELb1ELb0ELb1ELb0ELb0ELb0ELi2ELi4ELi4ELi4ELb0EEENS1_21CollectiveEpilogueBwdISA_SB_SD_Li256ELb0ELb0ELi2EEENS1_19SingleTileSchedulerILb0ELb0ELb0ELi128EEEEEEEEEvNT_6ParamsE) ;  /* 0xffff812006007950 */ /* 0x000fea0003c3ffff */
        .type           $_ZN7cutlass13device_kernelIN5flash19enable_sm80_to_sm89INS1_16FlashAttnBwdSm80INS1_25CollectiveMainloopBwdSm80ILi2ELi2EN4cute5tupleIJNS5_1CILi128EEES8_NS7_ILi64EEEEEENS_10bfloat16_tEfNS_4arch4Sm80ELb0ELb1ELb1ELb0ELb1ELb0ELb0ELb0ELi2ELi4ELi4ELi4ELb0EEENS1_21CollectiveEpilogueBwdISA_SB_SD_Li256ELb0ELb0ELi2EEENS1_19SingleTileSchedulerILb0ELb0ELb0ELi128EEEEEEEEEvNT_6ParamsE$_ZN4cute3eso3ESOILb0ELb1EJiNS_1CILi144EEENS2_ILi512EEEEEC2ERKiRKS3_RKS4_,@function
        .size           $_ZN7cutlass13device_kernelIN5flash19enable_sm80_to_sm89INS1_16FlashAttnBwdSm80INS1_25CollectiveMainloopBwdSm80ILi2ELi2EN4cute5tupleIJNS5_1CILi128EEES8_NS7_ILi64EEEEEENS_10bfloat16_tEfNS_4arch4Sm80ELb0ELb1ELb1ELb0ELb1ELb0ELb0ELb0ELi2ELi4ELi4ELi4ELb0EEENS1_21CollectiveEpilogueBwdISA_SB_SD_Li256ELb0ELb0ELi2EEENS1_19SingleTileSchedulerILb0ELb0ELb0ELi128EEEEEEEEEvNT_6ParamsE$_ZN4cute3eso3ESOILb0ELb1EJiNS_1CILi144EEENS2_ILi512EEEEEC2ERKiRKS3_RKS4_,($_ZN7cutlass13device_kernelIN5flash19enable_sm80_to_sm89INS1_16FlashAttnBwdSm80INS1_25CollectiveMainloopBwdSm80ILi2ELi2EN4cute5tupleIJNS5_1CILi128EEES8_NS7_ILi64EEEEEENS_10bfloat16_tEfNS_4arch4Sm80ELb0ELb1ELb1ELb0ELb1ELb0ELb0ELb0ELi2ELi4ELi4ELi4ELb0EEENS1_21CollectiveEpilogueBwdISA_SB_SD_Li256ELb0ELb0ELi2EEENS1_19SingleTileSchedulerILb0ELb0ELb0ELi128EEEEEEEEEvNT_6ParamsE$_ZN4cute3eso3ESOILb0ELb1EJiNS_1CILi4096EEEEEC2ERKiRKS3_ - $_ZN7cutlass13device_kernelIN5flash19enable_sm80_to_sm89INS1_16FlashAttnBwdSm80INS1_25CollectiveMainloopBwdSm80ILi2ELi2EN4cute5tupleIJNS5_1CILi128EEES8_NS7_ILi64EEEEEENS_10bfloat16_tEfNS_4arch4Sm80ELb0ELb1ELb1ELb0ELb1ELb0ELb0ELb0ELi2ELi4ELi4ELi4ELb0EEENS1_21CollectiveEpilogueBwdISA_SB_SD_Li256ELb0ELb0ELi2EEENS1_19SingleTileSchedulerILb0ELb0ELb0ELi128EEEEEEEEEvNT_6ParamsE$_ZN4cute3eso3ESOILb0ELb1EJiNS_1CILi144EEENS2_ILi512EEEEEC2ERKiRKS3_RKS4_)
$_ZN7cutlass13device_kernelIN5flash19enable_sm80_to_sm89INS1_16FlashAttnBwdSm80INS1_25CollectiveMainloopBwdSm80ILi2ELi2EN4cute5tupleIJNS5_1CILi128EEES8_NS7_ILi64EEEEEENS_10bfloat16_tEfNS_4arch4Sm80ELb0ELb1ELb1ELb0ELb1ELb0ELb0ELb0ELi2ELi4ELi4ELi4ELb0EEENS1_21CollectiveEpilogueBwdISA_SB_SD_Li256ELb0ELb0ELi2EEENS1_19SingleTileSchedulerILb0ELb0ELb0ELi128EEEEEEEEEvNT_6ParamsE$_ZN4cute3eso3ESOILb0ELb1EJiNS_1CILi144EEENS2_ILi512EEEEEC2ERKiRKS3_RKS4_:
[----:B------:R-:W-:Y:S02]  /*7ee0*/  IADD3 R4, R62, -c[0x0][0x20], RZ ;  /* 0x800008003e047a10 */ /* 0x000fe40007ffe0ff */
[----:B------:R-:W-:-:S03]  /*7ef0*/  MOV R7, 0x0 ;  /* 0x0000000000077802 */ /* 0x000fc60000000f00 */
[----:B------:R1:W-:Y:S01]  /*7f00*/  STL [R4], R5 ;  /* 0x0000000504007387 */ /* 0x0003e20000100800 */
[----:B------:R-:W-:Y:S05]  /*7f10*/  RET.REL.NODEC R6 `(_ZN7cutlass13device_kernelIN5flash19enable_sm80_to_sm89INS1_16FlashAttnBwdSm80INS1_25CollectiveMainloopBwdSm80ILi2ELi2EN4cute5tupleIJNS5_1CILi128EEES8_NS7_ILi64EEEEEENS_10bfloat16_tEfNS_4arch4Sm80ELb0ELb1ELb1ELb0ELb1ELb0ELb0ELb0ELi2ELi4ELi4ELi4ELb0EEENS1_21CollectiveEpilogueBwdISA_SB_SD_Li256ELb0ELb0ELi2EEENS1_19SingleTileSchedulerILb0ELb0ELb0ELi128EEEEEEEEEvNT_6ParamsE) ;  /* 0xffff80e006007950 */ /* 0x000fea0003c3ffff */
        .type           $_ZN7cutlass13device_kernelIN5flash19enable_sm80_to_sm89INS1_16FlashAttnBwdSm80INS1_25CollectiveMainloopBwdSm80ILi2ELi2EN4cute5tupleIJNS5_1CILi128EEES8_NS7_ILi64EEEEEENS_10bfloat16_tEfNS_4arch4Sm80ELb0ELb1ELb1ELb0ELb1ELb0ELb0ELb0ELi2ELi4ELi4ELi4ELb0EEENS1_21CollectiveEpilogueBwdISA_SB_SD_Li256ELb0ELb0ELi2EEENS1_19SingleTileSchedulerILb0ELb0ELb0ELi128EEEEEEEEEvNT_6ParamsE$_ZN4cute3eso3ESOILb0ELb1EJiNS_1CILi4096EEEEEC2ERKiRKS3_,@function
        .size           $_ZN7cutlass13device_kernelIN5flash19enable_sm80_to_sm89INS1_16FlashAttnBwdSm80INS1_25CollectiveMainloopBwdSm80ILi2ELi2EN4cute5tupleIJNS5_1CILi128EEES8_NS7_ILi64EEEEEENS_10bfloat16_tEfNS_4arch4Sm80ELb0ELb1ELb1ELb0ELb1ELb0ELb0ELb0ELi2ELi4ELi4ELi4ELb0EEENS1_21CollectiveEpilogueBwdISA_SB_SD_Li256ELb0ELb0ELi2EEENS1_19SingleTileSchedulerILb0ELb0ELb0ELi128EEEEEEEEEvNT_6ParamsE$_ZN4cute3eso3ESOILb0ELb1EJiNS_1CILi4096EEEEEC2ERKiRKS3_,($_ZN7cutlass13device_kernelIN5flash19enable_sm80_to_sm89INS1_16FlashAttnBwdSm80INS1_25CollectiveMainloopBwdSm80ILi2ELi2EN4cute5tupleIJNS5_1CILi128EEES8_NS7_ILi64EEEEEENS_10bfloat16_tEfNS_4arch4Sm80ELb0ELb1ELb1ELb0ELb1ELb0ELb0ELb0ELi2ELi4ELi4ELi4ELb0EEENS1_21CollectiveEpilogueBwdISA_SB_SD_Li256ELb0ELb0ELi2EEENS1_19SingleTileSchedulerILb0ELb0ELb0ELi128EEEEEEEEEvNT_6ParamsE$_ZN4cute3eso3ESOILb0ELb1EJiNS_1CILi512EEEEEC2ERKiRKS3_ - $_ZN7cutlass13device_kernelIN5flash19enable_sm80_to_sm89INS1_16FlashAttnBwdSm80INS1_25CollectiveMainloopBwdSm80ILi2ELi2EN4cute5tupleIJNS5_1CILi128EEES8_NS7_ILi64EEEEEENS_10bfloat16_tEfNS_4arch4Sm80ELb0ELb1ELb1ELb0ELb1ELb0ELb0ELb0ELi2ELi4ELi4ELi4ELb0EEENS1_21CollectiveEpilogueBwdISA_SB_SD_Li256ELb0ELb0ELi2EEENS1_19SingleTileSchedulerILb0ELb0ELb0ELi128EEEEEEEEEvNT_6ParamsE$_ZN4cute3eso3ESOILb0ELb1EJiNS_1CILi4096EEEEEC2ERKiRKS3_)
$_ZN7cutlass13device_kernelIN5flash19enable_sm80_to_sm89INS1_16FlashAttnBwdSm80INS1_25CollectiveMainloopBwdSm80ILi2ELi2EN4cute5tupleIJNS5_1CILi128EEES8_NS7_ILi64EEEEEENS_10bfloat16_tEfNS_4arch4Sm80ELb0ELb1ELb1ELb0ELb1ELb0ELb0ELb0ELi2ELi4ELi4ELi4ELb0EEENS1_21CollectiveEpilogueBwdISA_SB_SD_Li256ELb0ELb0ELi2EEENS1_19SingleTileSchedulerILb0ELb0ELb0ELi128EEEEEEEEEvNT_6ParamsE$_ZN4cute3eso3ESOILb0ELb1EJiNS_1CILi4096EEEEEC2ERKiRKS3_:
[----:B------:R-:W-:Y:S02]  /*7f20*/  IADD3 R9, R9, -c[0x0][0x20], RZ ;  /* 0x8000080009097a10 */ /* 0x000fe40007ffe0ff */
[----:B------:R-:W-:-:S03]  /*7f30*/  MOV R5, 0x0 ;  /* 0x0000000000057802 */ /* 0x000fc60000000f00 */
[----:B------:R1:W-:Y:S01]  /*7f40*/  STL [R9], R2 ;  /* 0x0000000209007387 */ /* 0x0003e20000100800 */
[----:B------:R-:W-:Y:S05]  /*7f50*/  RET.REL.NODEC R4 `(_ZN7cutlass13device_kernelIN5flash19enable_sm80_to_sm89INS1_16FlashAttnBwdSm80INS1_25CollectiveMainloopBwdSm80ILi2ELi2EN4cute5tupleIJNS5_1CILi128EEES8_NS7_ILi64EEEEEENS_10bfloat16_tEfNS_4arch4Sm80ELb0ELb1ELb1ELb0ELb1ELb0ELb0ELb0ELi2ELi4ELi4ELi4ELb0EEENS1_21CollectiveEpilogueBwdISA_SB_SD_Li256ELb0ELb0ELi2EEENS1_19SingleTileSchedulerILb0ELb0ELb0ELi128EEEEEEEEEvNT_6ParamsE) ;  /* 0xffff80a004007950 */ /* 0x000fea0003c3ffff */
        .type           $_ZN7cutlass13device_kernelIN5flash19enable_sm80_to_sm89INS1_16FlashAttnBwdSm80INS1_25CollectiveMainloopBwdSm80ILi2ELi2EN4cute5tupleIJNS5_1CILi128EEES8_NS7_ILi64EEEEEENS_10bfloat16_tEfNS_4arch4Sm80ELb0ELb1ELb1ELb0ELb1ELb0ELb0ELb0ELi2ELi4ELi4ELi4ELb0EEENS1_21CollectiveEpilogueBwdISA_SB_SD_Li256ELb0ELb0ELi2EEENS1_19SingleTileSchedulerILb0ELb0ELb0ELi128EEEEEEEEEvNT_6ParamsE$_ZN4cute3eso3ESOILb0ELb1EJiNS_1CILi512EEEEEC2ERKiRKS3_,@function
        .size           $_ZN7cutlass13device_kernelIN5flash19enable_sm80_to_sm89INS1_16FlashAttnBwdSm80INS1_25CollectiveMainloopBwdSm80ILi2ELi2EN4cute5tupleIJNS5_1CILi128EEES8_NS7_ILi64EEEEEENS_10bfloat16_tEfNS_4arch4Sm80ELb0ELb1ELb1ELb0ELb1ELb0ELb0ELb0ELi2ELi4ELi4ELi4ELb0EEENS1_21CollectiveEpilogueBwdISA_SB_SD_Li256ELb0ELb0ELi2EEENS1_19SingleTileSchedulerILb0ELb0ELb0ELi128EEEEEEEEEvNT_6ParamsE$_ZN4cute3eso3ESOILb0ELb1EJiNS_1CILi512EEEEEC2ERKiRKS3_,($_ZN7cutlass13device_kernelIN5flash19enable_sm80_to_sm89INS1_16FlashAttnBwdSm80INS1_25CollectiveMainloopBwdSm80ILi2ELi2EN4cute5tupleIJNS5_1CILi128EEES8_NS7_ILi64EEEEEENS_10bfloat16_tEfNS_4arch4Sm80ELb0ELb1ELb1ELb0ELb1ELb0ELb0ELb0ELi2ELi4ELi4ELi4ELb0EEENS1_21CollectiveEpilogueBwdISA_SB_SD_Li256ELb0ELb0ELi2EEENS1_19SingleTileSchedulerILb0ELb0ELb0ELi128EEEEEEEEEvNT_6ParamsE$_ZN4cute3eso3ESOILb0ELb1EJiNS_1CILi72EEENS2_ILi512EEEEEC2ERKiRKS3_RKS4_ - $_ZN7cutlass13device_kernelIN5flash19enable_sm80_to_sm89INS1_16FlashAttnBwdSm80INS1_25CollectiveMainloopBwdSm80ILi2ELi2EN4cute5tupleIJNS5_1CILi128EEES8_NS7_ILi64EEEEEENS_10bfloat16_tEfNS_4arch4Sm80ELb0ELb1ELb1ELb0ELb1ELb0ELb0ELb0ELi2ELi4ELi4ELi4ELb0EEENS1_21CollectiveEpilogueBwdISA_SB_SD_Li256ELb0ELb0ELi2EEENS1_19SingleTileSchedulerILb0ELb0ELb0ELi128EEEEEEEEEvNT_6ParamsE$_ZN4cute3eso3ESOILb0ELb1EJiNS_1CILi512EEEEEC2ERKiRKS3_)
$_ZN7cutlass13device_kernelIN5flash19enable_sm80_to_sm89INS1_16FlashAttnBwdSm80INS1_25CollectiveMainloopBwdSm80ILi2ELi2EN4cute5tupleIJNS5_1CILi128EEES8_NS7_ILi64EEEEEENS_10bfloat16_tEfNS_4arch4Sm80ELb0ELb1ELb1ELb0ELb1ELb0ELb0ELb0ELi2ELi4ELi4ELi4ELb0EEENS1_21CollectiveEpilogueBwdISA_SB_SD_Li256ELb0ELb0ELi2EEENS1_19SingleTileSchedulerILb0ELb0ELb0ELi128EEEEEEEEEvNT_6ParamsE$_ZN4cute3eso3ESOILb0ELb1EJiNS_1CILi512EEEEEC2ERKiRKS3_:
[----:B------:R-:W-:Y:S02]  /*7f60*/  IADD3 R3, R40, -c[0x0][0x20], RZ ;  /* 0x8000080028037a10 */ /* 0x000fe40007ffe0ff */
[----:B------:R-:W-:-:S03]  /*7f70*/  MOV R5, 0x0 ;  /* 0x0000000000057802 */ /* 0x000fc60000000f00 */
[----:B------:R1:W-:Y:S01]  /*7f80*/  STL [R3], R2 ;  /* 0x0000000203007387 */ /* 0x0003e20000100800 */
[----:B------:R-:W-:Y:S05]  /*7f90*/  RET.REL.NODEC R4 `(_ZN7cutlass13device_kernelIN5flash19enable_sm80_to_sm89INS1_16FlashAttnBwdSm80INS1_25CollectiveMainloopBwdSm80ILi2ELi2EN4cute5tupleIJNS5_1CILi128EEES8_NS7_ILi64EEEEEENS_10bfloat16_tEfNS_4arch4Sm80ELb0ELb1ELb1ELb0ELb1ELb0ELb0ELb0ELi2ELi4ELi4ELi4ELb0EEENS1_21CollectiveEpilogueBwdISA_SB_SD_Li256ELb0ELb0ELi2EEENS1_19SingleTileSchedulerILb0ELb0ELb0ELi128EEEEEEEEEvNT_6ParamsE) ;  /* 0xffff806004007950 */ /* 0x000fea0003c3ffff */
        .type           $_ZN7cutlass13device_kernelIN5flash19enable_sm80_to_sm89INS1_16FlashAttnBwdSm80INS1_25CollectiveMainloopBwdSm80ILi2ELi2EN4cute5tupleIJNS5_1CILi128EEES8_NS7_ILi64EEEEEENS_10bfloat16_tEfNS_4arch4Sm80ELb0ELb1ELb1ELb0ELb1ELb0ELb0ELb0ELi2ELi4ELi4ELi4ELb0EEENS1_21CollectiveEpilogueBwdISA_SB_SD_Li256ELb0ELb0ELi2EEENS1_19SingleTileSchedulerILb0ELb0ELb0ELi128EEEEEEEEEvNT_6ParamsE$_ZN4cute3eso3ESOILb0ELb1EJiNS_1CILi72EEENS2_ILi512EEEEEC2ERKiRKS3_RKS4_,@function
        .size           $_ZN7cutlass13device_kernelIN5flash19enable_sm80_to_sm89INS1_16FlashAttnBwdSm80INS1_25CollectiveMainloopBwdSm80ILi2ELi2EN4cute5tupleIJNS5_1CILi128EEES8_NS7_ILi64EEEEEENS_10bfloat16_tEfNS_4arch4Sm80ELb0ELb1ELb1ELb0ELb1ELb0ELb0ELb0ELi2ELi4ELi4ELi4ELb0EEENS1_21CollectiveEpilogueBwdISA_SB_SD_Li256ELb0ELb0ELi2EEENS1_19SingleTileSchedulerILb0ELb0ELb0ELi128EEEEEEEEEvNT_6ParamsE$_ZN4cute3eso3ESOILb0ELb1EJiNS_1CILi72EEENS2_ILi512EEEEEC2ERKiRKS3_RKS4_,($_ZN7cutlass13device_kernelIN5flash19enable_sm80_to_sm89INS1_16FlashAttnBwdSm80INS1_25CollectiveMainloopBwdSm80ILi2ELi2EN4cute5tupleIJNS5_1CILi128EEES8_NS7_ILi64EEEEEENS_10bfloat16_tEfNS_4arch4Sm80ELb0ELb1ELb1ELb0ELb1ELb0ELb0ELb0ELi2ELi4ELi4ELi4ELb0EEENS1_21CollectiveEpilogueBwdISA_SB_SD_Li256ELb0ELb0ELi2EEENS1_19SingleTileSchedulerILb0ELb0ELb0ELi128EEEEEEEEEvNT_6ParamsE$_ZN4cute3eso3ESOILb0ELb1EJlEEC2ERKl - $_ZN7cutlass13device_kernelIN5flash19enable_sm80_to_sm89INS1_16FlashAttnBwdSm80INS1_25CollectiveMainloopBwdSm80ILi2ELi2EN4cute5tupleIJNS5_1CILi128EEES8_NS7_ILi64EEEEEENS_10bfloat16_tEfNS_4arch4Sm80ELb0ELb1ELb1ELb0ELb1ELb0ELb0ELb0ELi2ELi4ELi4ELi4ELb0EEENS1_21CollectiveEpilogueBwdISA_SB_SD_Li256ELb0ELb0ELi2EEENS1_19SingleTileSchedulerILb0ELb0ELb0ELi128EEEEEEEEEvNT_6ParamsE$_ZN4cute3eso3ESOILb0ELb1EJiNS_1CILi72EEENS2_ILi512EEEEEC2ERKiRKS3_RKS4_)
$_ZN7cutlass13device_kernelIN5flash19enable_sm80_to_sm89INS1_16FlashAttnBwdSm80INS1_25CollectiveMainloopBwdSm80ILi2ELi2EN4cute5tupleIJNS5_1CILi128EEES8_NS7_ILi64EEEEEENS_10bfloat16_tEfNS_4arch4Sm80ELb0ELb1ELb1ELb0ELb1ELb0ELb0ELb0ELi2ELi4ELi4ELi4ELb0EEENS1_21CollectiveEpilogueBwdISA_SB_SD_Li256ELb0ELb0ELi2EEENS1_19SingleTileSchedulerILb0ELb0ELb0ELi128EEEEEEEEEvNT_6ParamsE$_ZN4cute3eso3ESOILb0ELb1EJiNS_1CILi72EEENS2_ILi512EEEEEC2ERKiRKS3_RKS4_:
[----:B------:R-:W-:Y:S02]  /*7fa0*/  IADD3 R4, R4, -c[0x0][0x20], RZ ;  /* 0x8000080004047a10 */ /* 0x000fe40007ffe0ff */
[----:B------:R-:W-:-:S03]  /*7fb0*/  MOV R7, 0x0 ;  /* 0x0000000000077802 */ /* 0x000fc60000000f00 */
[----:B------:R1:W-:Y:S01]  /*7fc0*/  STL [R4], R5 ;  /* 0x0000000504007387 */ /* 0x0003e20000100800 */
[----:B------:R-:W-:Y:S05]  /*7fd0*/  RET.REL.NODEC R6 `(_ZN7cutlass13device_kernelIN5flash19enable_sm80_to_sm89INS1_16FlashAttnBwdSm80INS1_25CollectiveMainloopBwdSm80ILi2ELi2EN4cute5tupleIJNS5_1CILi128EEES8_NS7_ILi64EEEEEENS_10bfloat16_tEfNS_4arch4Sm80ELb0ELb1ELb1ELb0ELb1ELb0ELb0ELb0ELi2ELi4ELi4ELi4ELb0EEENS1_21CollectiveEpilogueBwdISA_SB_SD_Li256ELb0ELb0ELi2EEENS1_19SingleTileSchedulerILb0ELb0ELb0ELi128EEEEEEEEEvNT_6ParamsE) ;  /* 0xffff802006007950 */ /* 0x000fea0003c3ffff */
        .type           $_ZN7cutlass13device_kernelIN5flash19enable_sm80_to_sm89INS1_16FlashAttnBwdSm80INS1_25CollectiveMainloopBwdSm80ILi2ELi2EN4cute5tupleIJNS5_1CILi128EEES8_NS7_ILi64EEEEEENS_10bfloat16_tEfNS_4arch4Sm80ELb0ELb1ELb1ELb0ELb1ELb0ELb0ELb0ELi2ELi4ELi4ELi4ELb0EEENS1_21CollectiveEpilogueBwdISA_SB_SD_Li256ELb0ELb0ELi2EEENS1_19SingleTileSchedulerILb0ELb0ELb0ELi128EEEEEEEEEvNT_6ParamsE$_ZN4cute3eso3ESOILb0ELb1EJlEEC2ERKl,@function
        .size           $_ZN7cutlass13device_kernelIN5flash19enable_sm80_to_sm89INS1_16FlashAttnBwdSm80INS1_25CollectiveMainloopBwdSm80ILi2ELi2EN4cute5tupleIJNS5_1CILi128EEES8_NS7_ILi64EEEEEENS_10bfloat16_tEfNS_4arch4Sm80ELb0ELb1ELb1ELb0ELb1ELb0ELb0ELb0ELi2ELi4ELi4ELi4ELb0EEENS1_21CollectiveEpilogueBwdISA_SB_SD_Li256ELb0ELb0ELi2EEENS1_19SingleTileSchedulerILb0ELb0ELb0ELi128EEEEEEEEEvNT_6ParamsE$_ZN4cute3eso3ESOILb0ELb1EJlEEC2ERKl,($_ZN7cutlass13device_kernelIN5flash19enable_sm80_to_sm89INS1_16FlashAttnBwdSm80INS1_25CollectiveMainloopBwdSm80ILi2ELi2EN4cute5tupleIJNS5_1CILi128EEES8_NS7_ILi64EEEEEENS_10bfloat16_tEfNS_4arch4Sm80ELb0ELb1ELb1ELb0ELb1ELb0ELb0ELb0ELi2ELi4ELi4ELi4ELb0EEENS1_21CollectiveEpilogueBwdISA_SB_SD_Li256ELb0ELb0ELi2EEENS1_19SingleTileSchedulerILb0ELb0ELb0ELi128EEEEEEEEEvNT_6ParamsE$_ZN4cute3eso3ESOILb1ELb0EJNS_10UnderscoreES2_S2_iEEC2ERKS2_S5_S5_RKi - $_ZN7cutlass13device_kernelIN5flash19enable_sm80_to_sm89INS1_16FlashAttnBwdSm80INS1_25CollectiveMainloopBwdSm80ILi2ELi2EN4cute5tupleIJNS5_1CILi128EEES8_NS7_ILi64EEEEEENS_10bfloat16_tEfNS_4arch4Sm80ELb0ELb1ELb1ELb0ELb1ELb0ELb0ELb0ELi2ELi4ELi4ELi4ELb0EEENS1_21CollectiveEpilogueBwdISA_SB_SD_Li256ELb0ELb0ELi2EEENS1_19SingleTileSchedulerILb0ELb0ELb0ELi128EEEEEEEEEvNT_6ParamsE$_ZN4cute3eso3ESOILb0ELb1EJlEEC2ERKl)
$_ZN7cutlass13device_kernelIN5flash19enable_sm80_to_sm89INS1_16FlashAttnBwdSm80INS1_25CollectiveMainloopBwdSm80ILi2ELi2EN4cute5tupleIJNS5_1CILi128EEES8_NS7_ILi64EEEEEENS_10bfloat16_tEfNS_4arch4Sm80ELb0ELb1ELb1ELb0ELb1ELb0ELb0ELb0ELi2ELi4ELi4ELi4ELb0EEENS1_21CollectiveEpilogueBwdISA_SB_SD_Li256ELb0ELb0ELi2EEENS1_19SingleTileSchedulerILb0ELb0ELb0ELi128EEEEEEEEEvNT_6ParamsE$_ZN4cute3eso3ESOILb0ELb1EJlEEC2ERKl:
[----:B------:R-:W-:Y:S01]  /*7fe0*/  IADD3 R5, R5, -c[0x0][0x20], RZ ;  /* 0x8000080005057a10 */ /* 0x000fe20007ffe0ff */
[----:B------:R-:W-:Y:S01]  /*7ff0*/  IMAD.MOV.U32 R80, RZ, RZ, R6 ;  /* 0x000000ffff507224 */ /* 0x000fe200078e0006 */
[----:B------:R-:W-:-:S03]  /*8000*/  MOV R81, 0x0 ;  /* 0x0000000000517802 */ /* 0x000fc60000000f00 */
[----:B------:R1:W-:Y:S01]  /*8010*/  STL.64 [R5], R2 ;  /* 0x0000000205007387 */ /* 0x0003e20000100a00 */
[----:B------:R-:W-:Y:S05]  /*8020*/  RET.REL.NODEC R80 `(_ZN7cutlass13device_kernelIN5flash19enable_sm80_to_sm89INS1_16FlashAttnBwdSm80INS1_25CollectiveMainloopBwdSm80ILi2ELi2EN4cute5tupleIJNS5_1CILi128EEES8_NS7_ILi64EEEEEENS_10bfloat16_tEfNS_4arch4Sm80ELb0ELb1ELb1ELb0ELb1ELb0ELb0ELb0ELi2ELi4ELi4ELi4ELb0EEENS1_21CollectiveEpilogueBwdISA_SB_SD_Li256ELb0ELb0ELi2EEENS1_19SingleTileSchedulerILb0ELb0ELb0ELi128EEEEEEEEEvNT_6ParamsE) ;  /* 0xffff7fd050007950 */ /* 0x000fea0003c3ffff */
        .type           $_ZN7cutlass13device_kernelIN5flash19enable_sm80_to_sm89INS1_16FlashAttnBwdSm80INS1_25CollectiveMainloopBwdSm80ILi2ELi2EN4cute5tupleIJNS5_1CILi128EEES8_NS7_ILi64EEEEEENS_10bfloat16_tEfNS_4arch4Sm80ELb0ELb1ELb1ELb0ELb1ELb0ELb0ELb0ELi2ELi4ELi4ELi4ELb0EEENS1_21CollectiveEpilogueBwdISA_SB_SD_Li256ELb0ELb0ELi2EEENS1_19SingleTileSchedulerILb0ELb0ELb0ELi128EEEEEEEEEvNT_6ParamsE$_ZN4cute3eso3ESOILb1ELb0EJNS_10UnderscoreES2_S2_iEEC2ERKS2_S5_S5_RKi,@function
        .size           $_ZN7cutlass13device_kernelIN5flash19enable_sm80_to_sm89INS1_16FlashAttnBwdSm80INS1_25CollectiveMainloopBwdSm80ILi2ELi2EN4cute5tupleIJNS5_1CILi128EEES8_NS7_ILi64EEEEEENS_10bfloat16_tEfNS_4arch4Sm80ELb0ELb1ELb1ELb0ELb1ELb0ELb0ELb0ELi2ELi4ELi4ELi4ELb0EEENS1_21CollectiveEpilogueBwdISA_SB_SD_Li256ELb0ELb0ELi2EEENS1_19SingleTileSchedulerILb0ELb0ELb0ELi128EEEEEEEEEvNT_6ParamsE$_ZN4cute3eso3ESOILb1ELb0EJNS_10UnderscoreES2_S2_iEEC2ERKS2_S5_S5_RKi,($_ZN7cutlass13device_kernelIN5flash19enable_sm80_to_sm89INS1_16FlashAttnBwdSm80INS1_25CollectiveMainloopBwdSm80ILi2ELi2EN4cute5tupleIJNS5_1CILi128EEES8_NS7_ILi64EEEEEENS_10bfloat16_tEfNS_4arch4Sm80ELb0ELb1ELb1ELb0ELb1ELb0ELb0ELb0ELi2ELi4ELi4ELi4ELb0EEENS1_21CollectiveEpilogueBwdISA_SB_SD_Li256ELb0ELb0ELi2EEENS1_19SingleTileSchedulerILb0ELb0ELb0ELi128EEEEEEEEEvNT_6ParamsE$_ZN4cute3eso3ESOILb1ELb0EJNS_10UnderscoreES2_iEEC2ERKS2_S5_RKi - $_ZN7cutlass13device_kernelIN5flash19enable_sm80_to_sm89INS1_16FlashAttnBwdSm80INS1_25CollectiveMainloopBwdSm80ILi2ELi2EN4cute5tupleIJNS5_1CILi128EEES8_NS7_ILi64EEEEEENS_10bfloat16_tEfNS_4arch4Sm80ELb0ELb1ELb1ELb0ELb1ELb0ELb0ELb0ELi2ELi4ELi4ELi4ELb0EEENS1_21CollectiveEpilogueBwdISA_SB_SD_Li256ELb0ELb0ELi2EEENS1_19SingleTileSchedulerILb0ELb0ELb0ELi128EEEEEEEEEvNT_6ParamsE$_ZN4cute3eso3ESOILb1ELb0EJNS_10UnderscoreES2_S2_iEEC2ERKS2_S5_S5_RKi)
$_ZN7cutlass13device_kernelIN5flash19enable_sm80_to_sm89INS1_16FlashAttnBwdSm80INS1_25CollectiveMainloopBwdSm80ILi2ELi2EN4cute5tupleIJNS5_1CILi128EEES8_NS7_ILi64EEEEEENS_10bfloat16_tEfNS_4arch4Sm80ELb0ELb1ELb1ELb0ELb1ELb0ELb0ELb0ELi2ELi4ELi4ELi4ELb0EEENS1_21CollectiveEpilogueBwdISA_SB_SD_Li256ELb0ELb0ELi2EEENS1_19SingleTileSchedulerILb0ELb0ELb0ELi128EEEEEEEEEvNT_6ParamsE$_ZN4cute3eso3ESOILb1ELb0EJNS_10UnderscoreES2_S2_iEEC2ERKS2_S5_S5_RKi:
[----:B------:R-:W-:Y:S02]  /*8030*/  IADD3 R2, R83, -c[0x0][0x20], RZ ;  /* 0x8000080053027a10 */ /* 0x000fe40007ffe0ff */
[----:B------:R-:W-:-:S03]  /*8040*/  MOV R5, 0x0 ;  /* 0x0000000000057802 */ /* 0x000fc60000000f00 */
[----:B------:R1:W-:Y:S01]  /*8050*/  STL [R2], R3 ;  /* 0x0000000302007387 */ /* 0x0003e20000100800 */
[----:B------:R-:W-:Y:S05]  /*8060*/  RET.REL.NODEC R4 `(_ZN7cutlass13device_kernelIN5flash19enable_sm80_to_sm89INS1_16FlashAttnBwdSm80INS1_25CollectiveMainloopBwdSm80ILi2ELi2EN4cute5tupleIJNS5_1CILi128EEES8_NS7_ILi64EEEEEENS_10bfloat16_tEfNS_4arch4Sm80ELb0ELb1ELb1ELb0ELb1ELb0ELb0ELb0ELi2ELi4ELi4ELi4ELb0EEENS1_21CollectiveEpilogueBwdISA_SB_SD_Li256ELb0ELb0ELi2EEENS1_19SingleTileSchedulerILb0ELb0ELb0ELi128EEEEEEEEEvNT_6ParamsE) ;  /* 0xffff7f9004007950 */ /* 0x000fea0003c3ffff */
        .type           $_ZN7cutlass13device_kernelIN5flash19enable_sm80_to_sm89INS1_16FlashAttnBwdSm80INS1_25CollectiveMainloopBwdSm80ILi2ELi2EN4cute5tupleIJNS5_1CILi128EEES8_NS7_ILi64EEEEEENS_10bfloat16_tEfNS_4arch4Sm80ELb0ELb1ELb1ELb0ELb1ELb0ELb0ELb0ELi2ELi4ELi4ELi4ELb0EEENS1_21CollectiveEpilogueBwdISA_SB_SD_Li256ELb0ELb0ELi2EEENS1_19SingleTileSchedulerILb0ELb0ELb0ELi128EEEEEEEEEvNT_6ParamsE$_ZN4cute3eso3ESOILb1ELb0EJNS_10UnderscoreES2_iEEC2ERKS2_S5_RKi,@function
        .size           $_ZN7cutlass13device_kernelIN5flash19enable_sm80_to_sm89INS1_16FlashAttnBwdSm80INS1_25CollectiveMainloopBwdSm80ILi2ELi2EN4cute5tupleIJNS5_1CILi128EEES8_NS7_ILi64EEEEEENS_10bfloat16_tEfNS_4arch4Sm80ELb0ELb1ELb1ELb0ELb1ELb0ELb0ELb0ELi2ELi4ELi4ELi4ELb0EEENS1_21CollectiveEpilogueBwdISA_SB_SD_Li256ELb0ELb0ELi2EEENS1_19SingleTileSchedulerILb0ELb0ELb0ELi128EEEEEEEEEvNT_6ParamsE$_ZN4cute3eso3ESOILb1ELb0EJNS_10UnderscoreES2_iEEC2ERKS2_S5_RKi,($_ZN7cutlass13device_kernelIN5flash19enable_sm80_to_sm89INS1_16FlashAttnBwdSm80INS1_25CollectiveMainloopBwdSm80ILi2ELi2EN4cute5tupleIJNS5_1CILi128EEES8_NS7_ILi64EEEEEENS_10bfloat16_tEfNS_4arch4Sm80ELb0ELb1ELb1ELb0ELb1ELb0ELb0ELb0ELi2ELi4ELi4ELi4ELb0EEENS1_21CollectiveEpilogueBwdISA_SB_SD_Li256ELb0ELb0ELi2EEENS1_19SingleTileSchedulerILb0ELb0ELb0ELi128EEEEEEEEEvNT_6ParamsE$_ZN4cute3eso3ESOILb1ELb0EJNS_10UnderscoreEiEEC2ERKS2_RKi - $_ZN7cutlass13device_kernelIN5flash19enable_sm80_to_sm89INS1_16FlashAttnBwdSm80INS1_25CollectiveMainloopBwdSm80ILi2ELi2EN4cute5tupleIJNS5_1CILi128EEES8_NS7_ILi64EEEEEENS_10bfloat16_tEfNS_4arch4Sm80ELb0ELb1ELb1ELb0ELb1ELb0ELb0ELb0ELi2ELi4ELi4ELi4ELb0EEENS1_21CollectiveEpilogueBwdISA_SB_SD_Li256ELb0ELb0ELi2EEENS1_19SingleTileSchedulerILb0ELb0ELb0ELi128EEEEEEEEEvNT_6ParamsE$_ZN4cute3eso3ESOILb1ELb0EJNS_10UnderscoreES2_iEEC2ERKS2_S5_RKi)
$_ZN7cutlass13device_kernelIN5flash19enable_sm80_to_sm89INS1_16FlashAttnBwdSm80INS1_25CollectiveMainloopBwdSm80ILi2ELi2EN4cute5tupleIJNS5_1CILi128EEES8_NS7_ILi64EEEEEENS_10bfloat16_tEfNS_4arch4Sm80ELb0ELb1ELb1ELb0ELb1ELb0ELb0ELb0ELi2ELi4ELi4ELi4ELb0EEENS1_21CollectiveEpilogueBwdISA_SB_SD_Li256ELb0ELb0ELi2EEENS1_19SingleTileSchedulerILb0ELb0ELb0ELi128EEEEEEEEEvNT_6ParamsE$_ZN4cute3eso3ESOILb1ELb0EJNS_10UnderscoreES2_iEEC2ERKS2_S5_RKi:
[----:B------:R-:W-:Y:S02]  /*8070*/  IADD3 R2, R83, -c[0x0][0x20], RZ ;  /* 0x8000080053027a10 */ /* 0x000fe40007ffe0ff */
[----:B------:R-:W-:-:S03]  /*8080*/  MOV R9, 0x0 ;  /* 0x0000000000097802 */ /* 0x000fc60000000f00 */
[----:B------:R1:W-:Y:S01]  /*8090*/  STL [R2], R3 ;  /* 0x0000000302007387 */ /* 0x0003e20000100800 */
[----:B------:R-:W-:Y:S05]  /*80a0*/  RET.REL.NODEC R8 `(_ZN7cutlass13device_kernelIN5flash19enable_sm80_to_sm89INS1_16FlashAttnBwdSm80INS1_25CollectiveMainloopBwdSm80ILi2ELi2EN4cute5tupleIJNS5_1CILi128EEES8_NS7_ILi64EEEEEENS_10bfloat16_tEfNS_4arch4Sm80ELb0ELb1ELb1ELb0ELb1ELb0ELb0ELb0ELi2ELi4ELi4ELi4ELb0EEENS1_21CollectiveEpilogueBwdISA_SB_SD_Li256ELb0ELb0ELi2EEENS1_19SingleTileSchedulerILb0ELb0ELb0ELi128EEEEEEEEEvNT_6ParamsE) ;  /* 0xffff7f5008007950 */ /* 0x000fea0003c3ffff */
        .type           $_ZN7cutlass13device_kernelIN5flash19enable_sm80_to_sm89INS1_16FlashAttnBwdSm80INS1_25CollectiveMainloopBwdSm80ILi2ELi2EN4cute5tupleIJNS5_1CILi128EEES8_NS7_ILi64EEEEEENS_10bfloat16_tEfNS_4arch4Sm80ELb0ELb1ELb1ELb0ELb1ELb0ELb0ELb0ELi2ELi4ELi4ELi4ELb0EEENS1_21CollectiveEpilogueBwdISA_SB_SD_Li256ELb0ELb0ELi2EEENS1_19SingleTileSchedulerILb0ELb0ELb0ELi128EEEEEEEEEvNT_6ParamsE$_ZN4cute3eso3ESOILb1ELb0EJNS_10UnderscoreEiEEC2ERKS2_RKi,@function
        .size           $_ZN7cutlass13device_kernelIN5flash19enable_sm80_to_sm89INS1_16FlashAttnBwdSm80INS1_25CollectiveMainloopBwdSm80ILi2ELi2EN4cute5tupleIJNS5_1CILi128EEES8_NS7_ILi64EEEEEENS_10bfloat16_tEfNS_4arch4Sm80ELb0ELb1ELb1ELb0ELb1ELb0ELb0ELb0ELi2ELi4ELi4ELi4ELb0EEENS1_21CollectiveEpilogueBwdISA_SB_SD_Li256ELb0ELb0ELi2EEENS1_19SingleTileSchedulerILb0ELb0ELb0ELi128EEEEEEEEEvNT_6ParamsE$_ZN4cute3eso3ESOILb1ELb0EJNS_10UnderscoreEiEEC2ERKS2_RKi,($_ZN7cutlass13device_kernelIN5flash19enable_sm80_to_sm89INS1_16FlashAttnBwdSm80INS1_25CollectiveMainloopBwdSm80ILi2ELi2EN4cute5tupleIJNS5_1CILi128EEES8_NS7_ILi64EEEEEENS_10bfloat16_tEfNS_4arch4Sm80ELb0ELb1ELb1ELb0ELb1ELb0ELb0ELb0ELi2ELi4ELi4ELi4ELb0EEENS1_21CollectiveEpilogueBwdISA_SB_SD_Li256ELb0ELb0ELi2EEENS1_19SingleTileSchedulerILb0ELb0ELb0ELi128EEEEEEEEEvNT_6ParamsE$_ZN4cute3eso3ESOILb1ELb0EJNS_10UnderscoreEiiEEC2ERKS2_RKiS7_ - $_ZN7cutlass13device_kernelIN5flash19enable_sm80_to_sm89INS1_16FlashAttnBwdSm80INS1_25CollectiveMainloopBwdSm80ILi2ELi2EN4cute5tupleIJNS5_1CILi128EEES8_NS7_ILi64EEEEEENS_10bfloat16_tEfNS_4arch4Sm80ELb0ELb1ELb1ELb0ELb1ELb0ELb0ELb0ELi2ELi4ELi4ELi4ELb0EEENS1_21CollectiveEpilogueBwdISA_SB_SD_Li256ELb0ELb0ELi2EEENS1_19SingleTileSchedulerILb0ELb0ELb0ELi128EEEEEEEEEvNT_6ParamsE$_ZN4cute3eso3ESOILb1ELb0EJNS_10UnderscoreEiEEC2ERKS2_RKi)
$_ZN7cutlass13device_kernelIN5flash19enable_sm80_to_sm89INS1_16FlashAttnBwdSm80INS1_25CollectiveMainloopBwdSm80ILi2ELi2EN4cute5tupleIJNS5_1CILi128EEES8_NS7_ILi64EEEEEENS_10bfloat16_tEfNS_4arch4Sm80ELb0ELb1ELb1ELb0ELb1ELb0ELb0ELb0ELi2ELi4ELi4ELi4ELb0EEENS1_21CollectiveEpilogueBwdISA_SB_SD_Li256ELb0ELb0ELi2EEENS1_19SingleTileSchedulerILb0ELb0ELb0ELi128EEEEEEEEEvNT_6ParamsE$_ZN4cute3eso3ESOILb1ELb0EJNS_10UnderscoreEiEEC2ERKS2_RKi:
[----:B------:R-:W-:Y:S02]  /*80b0*/  IADD3 R2, R2, -c[0x0][0x20], RZ ;  /* 0x8000080002027a10 */ /* 0x000fe40007ffe0ff */
[----:B------:R-:W-:-:S03]  /*80c0*/  MOV R11, 0x0 ;  /* 0x00000000000b7802 */ /* 0x000fc60000000f00 */
[----:B------:R1:W-:Y:S01]  /*80d0*/  STL [R2], R3 ;  /* 0x0000000302007387 */ /* 0x0003e20000100800 */
[----:B------:R-:W-:Y:S05]  /*80e0*/  RET.REL.NODEC R10 `(_ZN7cutlass13device_kernelIN5flash19enable_sm80_to_sm89INS1_16FlashAttnBwdSm80INS1_25CollectiveMainloopBwdSm80ILi2ELi2EN4cute5tupleIJNS5_1CILi128EEES8_NS7_ILi64EEEEEENS_10bfloat16_tEfNS_4arch4Sm80ELb0ELb1ELb1ELb0ELb1ELb0ELb0ELb0ELi2ELi4ELi4ELi4ELb0EEENS1_21CollectiveEpilogueBwdISA_SB_SD_Li256ELb0ELb0ELi2EEENS1_19SingleTileSchedulerILb0ELb0ELb0ELi128EEEEEEEEEvNT_6ParamsE) ;  /* 0xffff7f100a007950 */ /* 0x000fea0003c3ffff */
        .type           $_ZN7cutlass13device_kernelIN5flash19enable_sm80_to_sm89INS1_16FlashAttnBwdSm80INS1_25CollectiveMainloopBwdSm80ILi2ELi2EN4cute5tupleIJNS5_1CILi128EEES8_NS7_ILi64EEEEEENS_10bfloat16_tEfNS_4arch4Sm80ELb0ELb1ELb1ELb0ELb1ELb0ELb0ELb0ELi2ELi4ELi4ELi4ELb0EEENS1_21CollectiveEpilogueBwdISA_SB_SD_Li256ELb0ELb0ELi2EEENS1_19SingleTileSchedulerILb0ELb0ELb0ELi128EEEEEEEEEvNT_6ParamsE$_ZN4cute3eso3ESOILb1ELb0EJNS_10UnderscoreEiiEEC2ERKS2_RKiS7_,@function
        .size           $_ZN7cutlass13device_kernelIN5flash19enable_sm80_to_sm89INS1_16FlashAttnBwdSm80INS1_25CollectiveMainloopBwdSm80ILi2ELi2EN4cute5tupleIJNS5_1CILi128EEES8_NS7_ILi64EEEEEENS_10bfloat16_tEfNS_4arch4Sm80ELb0ELb1ELb1ELb0ELb1ELb0ELb0ELb0ELi2ELi4ELi4ELi4ELb0EEENS1_21CollectiveEpilogueBwdISA_SB_SD_Li256ELb0ELb0ELi2EEENS1_19SingleTileSchedulerILb0ELb0ELb0ELi128EEEEEEEEEvNT_6ParamsE$_ZN4cute3eso3ESOILb1ELb0EJNS_10UnderscoreEiiEEC2ERKS2_RKiS7_,($_ZN7cutlass13device_kernelIN5flash19enable_sm80_to_sm89INS1_16FlashAttnBwdSm80INS1_25CollectiveMainloopBwdSm80ILi2ELi2EN4cute5tupleIJNS5_1CILi128EEES8_NS7_ILi64EEEEEENS_10bfloat16_tEfNS_4arch4Sm80ELb0ELb1ELb1ELb0ELb1ELb0ELb0ELb0ELi2ELi4ELi4ELi4ELb0EEENS1_21CollectiveEpilogueBwdISA_SB_SD_Li256ELb0ELb0ELi2EEENS1_19SingleTileSchedulerILb0ELb0ELb0ELi128EEEEEEEEEvNT_6ParamsE$_ZN4cute3eso3ESOILb1ELb0EJNS_14ComposedLayoutINS_7SwizzleILi3ELi3ELi3EEENS_1CILi0EEENS_6LayoutINS_5tupleIJNS8_IJNS8_IJNS5_ILi4EEENS5_ILi8EEEEEENS8_IJNS5_ILi2EEENS5_ILi1EEEEEEEEENS8_IJNS8_IJSC_SC_EEENS8_IJSA_S9_EEEEEEEEENS8_IJNS8_IJNS8_IJSC_NS5_ILi64EEEEEENS8_IJNS5_ILi512EEES6_EEEEEENS8_IJNS8_IJSD_SA_EEENS8_IJNS5_ILi1024EEENS5_ILi16EEEEEEEEEEEEEEEENS_10ViewEngineINS_8smem_ptrIPN7cutlass10bfloat16_tEEEEEEEC2ERKSW_RKS13_ - $_ZN7cutlass13device_kernelIN5flash19enable_sm80_to_sm89INS1_16FlashAttnBwdSm80INS1_25CollectiveMainloopBwdSm80ILi2ELi2EN4cute5tupleIJNS5_1CILi128EEES8_NS7_ILi64EEEEEENS_10bfloat16_tEfNS_4arch4Sm80ELb0ELb1ELb1ELb0ELb1ELb0ELb0ELb0ELi2ELi4ELi4ELi4ELb0EEENS1_21CollectiveEpilogueBwdISA_SB_SD_Li256ELb0ELb0ELi2EEENS1_19SingleTileSchedulerILb0ELb0ELb0ELi128EEEEEEEEEvNT_6ParamsE$_ZN4cute3eso3ESOILb1ELb0EJNS_10UnderscoreEiiEEC2ERKS2_RKiS7_)
$_ZN7cutlass13device_kernelIN5flash19enable_sm80_to_sm89INS1_16FlashAttnBwdSm80INS1_25CollectiveMainloopBwdSm80ILi2ELi2EN4cute5tupleIJNS5_1CILi128EEES8_NS7_ILi64EEEEEENS_10bfloat16_tEfNS_4arch4Sm80ELb0ELb1ELb1ELb0ELb1ELb0ELb0ELb0ELi2ELi4ELi4ELi4ELb0EEENS1_21CollectiveEpilogueBwdISA_SB_SD_Li256ELb0ELb0ELi2EEENS1_19SingleTileSchedulerILb0ELb0ELb0ELi128EEEEEEEEEvNT_6ParamsE$_ZN4cute3eso3ESOILb1ELb0EJNS_10UnderscoreEiiEEC2ERKS2_RKiS7_:
[----:B------:R-:W-:Y:S02]  /*80f0*/  IADD3 R3, R83, -c[0x0][0x20], RZ ;  /* 0x8000080053037a10 */ /* 0x000fe40007ffe0ff */
[----:B------:R-:W-:-:S03]  /*8100*/  IADD3 R2, R81, -c[0x0][0x20], RZ ;  /* 0x8000080051027a10 */ /* 0x000fc60007ffe0ff */
[----:B------:R1:W-:Y:S04]  /*8110*/  STL [R3], R82 ;  /* 0x0000005203007387 */ /* 0x0003e80000100800 */
[----:B------:R-:W2:Y:S01]  /*8120*/  LDL R2, [R2] ;  /* 0x0000000002027983 */ /* 0x000ea20000100800 */
[----:B------:R-:W-:-:S03]  /*8130*/  IMAD.MOV.U32 R81, RZ, RZ, 0x0 ;  /* 0x00000000ff517424 */ /* 0x000fc600078e00ff */
[----:B--2---:R1:W-:Y:S01]  /*8140*/  STL [R3+0x4], R2 ;  /* 0x0000040203007387 */ /* 0x0043e20000100800 */
[----:B------:R-:W-:Y:S05]  /*8150*/  RET.REL.NODEC R80 `(_ZN7cutlass13device_kernelIN5flash19enable_sm80_to_sm89INS1_16FlashAttnBwdSm80INS1_25CollectiveMainloopBwdSm80ILi2ELi2EN4cute5tupleIJNS5_1CILi128EEES8_NS7_ILi64EEEEEENS_10bfloat16_tEfNS_4arch4Sm80ELb0ELb1ELb1ELb0ELb1ELb0ELb0ELb0ELi2ELi4ELi4ELi4ELb0EEENS1_21CollectiveEpilogueBwdISA_SB_SD_Li256ELb0ELb0ELi2EEENS1_19SingleTileSchedulerILb0ELb0ELb0ELi128EEEEEEEEEvNT_6ParamsE) ;  /* 0xffff7ea050007950 */ /* 0x000fea0003c3ffff */
        .type           $_ZN7cutlass13device_kernelIN5flash19enable_sm80_to_sm89INS1_16FlashAttnBwdSm80INS1_25CollectiveMainloopBwdSm80ILi2ELi2EN4cute5tupleIJNS5_1CILi128EEES8_NS7_ILi64EEEEEENS_10bfloat16_tEfNS_4arch4Sm80ELb0ELb1ELb1ELb0ELb1ELb0ELb0ELb0ELi2ELi4ELi4ELi4ELb0EEENS1_21CollectiveEpilogueBwdISA_SB_SD_Li256ELb0ELb0ELi2EEENS1_19SingleTileSchedulerILb0ELb0ELb0ELi128EEEEEEEEEvNT_6ParamsE$_ZN4cute3eso3ESOILb1ELb0EJNS_14ComposedLayoutINS_7SwizzleILi3ELi3ELi3EEENS_1CILi0EEENS_6LayoutINS_5tupleIJNS8_IJNS8_IJNS5_ILi4EEENS5_ILi8EEEEEENS8_IJNS5_ILi2EEENS5_ILi1EEEEEEEEENS8_IJNS8_IJSC_SC_EEENS8_IJSA_S9_EEEEEEEEENS8_IJNS8_IJNS8_IJSC_NS5_ILi64EEEEEENS8_IJNS5_ILi512EEES6_EEEEEENS8_IJNS8_IJSD_SA_EEENS8_IJNS5_ILi1024EEENS5_ILi16EEEEEEEEEEEEEEEENS_10ViewEngineINS_8smem_ptrIPN7cutlass10bfloat16_tEEEEEEEC2ERKSW_RKS13_,@function
        .size           $_ZN7cutlass13device_kernelIN5flash19enable_sm80_to_sm89INS1_16FlashAttnBwdSm80INS1_25CollectiveMainloopBwdSm80ILi2ELi2EN4cute5tupleIJNS5_1CILi128EEES8_NS7_ILi64EEEEEENS_10bfloat16_tEfNS_4arch4Sm80ELb0ELb1ELb1ELb0ELb1ELb0ELb0ELb0ELi2ELi4ELi4ELi4ELb0EEENS1_21CollectiveEpilogueBwdISA_SB_SD_Li256ELb0ELb0ELi2EEENS1_19SingleTileSchedulerILb0ELb0ELb0ELi128EEEEEEEEEvNT_6ParamsE$_ZN4cute3eso3ESOILb1ELb0EJNS_14ComposedLayoutINS_7SwizzleILi3ELi3ELi3EEENS_1CILi0EEENS_6LayoutINS_5tupleIJNS8_IJNS8_IJNS5_ILi4EEENS5_ILi8EEEEEENS8_IJNS5_ILi2EEENS5_ILi1EEEEEEEEENS8_IJNS8_IJSC_SC_EEENS8_IJSA_S9_EEEEEEEEENS8_IJNS8_IJNS8_IJSC_NS5_ILi64EEEEEENS8_IJNS5_ILi512EEES6_EEEEEENS8_IJNS8_IJSD_SA_EEENS8_IJNS5_ILi1024EEENS5_ILi16EEEEEEEEEEEEEEEENS_10ViewEngineINS_8smem_ptrIPN7cutlass10bfloat16_tEEEEEEEC2ERKSW_RKS13_,($_ZN7cutlass13device_kernelIN5flash19enable_sm80_to_sm89INS1_16FlashAttnBwdSm80INS1_25CollectiveMainloopBwdSm80ILi2ELi2EN4cute5tupleIJNS5_1CILi128EEES8_NS7_ILi64EEEEEENS_10bfloat16_tEfNS_4arch4Sm80ELb0ELb1ELb1ELb0ELb1ELb0ELb0ELb0ELi2ELi4ELi4ELi4ELb0EEENS1_21CollectiveEpilogueBwdISA_SB_SD_Li256ELb0ELb0ELi2EEENS1_19SingleTileSchedulerILb0ELb0ELb0ELi128EEEEEEEEEvNT_6ParamsE$_ZN4cute3eso3ESOILb1ELb0EJNS_14ComposedLayoutINS_7SwizzleILi3ELi3ELi3EEENS_1CILi0EEENS_6LayoutINS_5tupleIJNS8_IJNS8_IJNS5_ILi4EEENS5_ILi8EEEEEENS8_IJNS5_ILi2EEENS5_ILi1EEEEEEEEENS8_IJNS8_IJSC_SC_EEESB_EEEEEENS8_IJNS8_IJNS8_IJNS5_ILi128EEESD_EEENS8_IJSA_S6_EEEEEENS8_IJNS8_IJNS5_ILi64EEENS5_ILi512EEEEEENS8_IJNS5_ILi16EEENS5_ILi1024EEEEEEEEEEEEEEEENS_10ViewEngineINS_8smem_ptrIPN7cutlass10bfloat16_tEEEEEEEC2ERKSW_RKS13_ - $_ZN7cutlass13device_kernelIN5flash19enable_sm80_to_sm89INS1_16FlashAttnBwdSm80INS1_25CollectiveMainloopBwdSm80ILi2ELi2EN4cute5tupleIJNS5_1CILi128EEES8_NS7_ILi64EEEEEENS_10bfloat16_tEfNS_4arch4Sm80ELb0ELb1ELb1ELb0ELb1ELb0ELb0ELb0ELi2ELi4ELi4ELi4ELb0EEENS1_21CollectiveEpilogueBwdISA_SB_SD_Li256ELb0ELb0ELi2EEENS1_19SingleTileSchedulerILb0ELb0ELb0ELi128EEEEEEEEEvNT_6ParamsE$_ZN4cute3eso3ESOILb1ELb0EJNS_14ComposedLayoutINS_7SwizzleILi3ELi3ELi3EEENS_1CILi0EEENS_6LayoutINS_5tupleIJNS8_IJNS8_IJNS5_ILi4EEENS5_ILi8EEEEEENS8_IJNS5_ILi2EEENS5_ILi1EEEEEEEEENS8_IJNS8_IJSC_SC_EEENS8_IJSA_S9_EEEEEEEEENS8_IJNS8_IJNS8_IJSC_NS5_ILi64EEEEEENS8_IJNS5_ILi512EEES6_EEEEEENS8_IJNS8_IJSD_SA_EEENS8_IJNS5_ILi1024EEENS5_ILi16EEEEEEEEEEEEEEEENS_10ViewEngineINS_8smem_ptrIPN7cutlass10bfloat16_tEEEEEEEC2ERKSW_RKS13_)
$_ZN7cutlass13device_kernelIN5flash19enable_sm80_to_sm89INS1_16FlashAttnBwdSm80INS1_25CollectiveMainloopBwdSm80ILi2ELi2EN4cute5tupleIJNS5_1CILi128EEES8_NS7_ILi64EEEEEENS_10bfloat16_tEfNS_4arch4Sm80ELb0ELb1ELb1ELb0ELb1ELb0ELb0ELb0ELi2ELi4ELi4ELi4ELb0EEENS1_21CollectiveEpilogueBwdISA_SB_SD_Li256ELb0ELb0ELi2EEENS1_19SingleTileSchedulerILb0ELb0ELb0ELi128EEEEEEEEEvNT_6ParamsE$_ZN4cute3eso3ESOILb1ELb0EJNS_14ComposedLayoutINS_7SwizzleILi3ELi3ELi3EEENS_1CILi0EEENS_6LayoutINS_5tupleIJNS8_IJNS8_IJNS5_ILi4EEENS5_ILi8EEEEEENS8_IJNS5_ILi2EEENS5_ILi1EEEEEEEEENS8_IJNS8_IJSC_SC_EEENS8_IJSA_S9_EEEEEEEEENS8_IJNS8_IJNS8_IJSC_NS5_ILi64EEEEEENS8_IJNS5_ILi512EEES6_EEEEEENS8_IJNS8_IJSD_SA_EEENS8_IJNS5_ILi1024EEENS5_ILi16EEEEEEEEEEEEEEEENS_10ViewEngineINS_8smem_ptrIPN7cutlass10bfloat16_tEEEEEEEC2ERKSW_RKS13_:
[----:B------:R-:W-:Y:S02]  /*8160*/  IADD3 R4, R27, -c[0x0][0x20], RZ ;  /* 0x800008001b047a10 */ /* 0x000fe40007ffe0ff */
[----:B------:R-:W-:-:S03]  /*8170*/  MOV R7, 0x0 ;  /* 0x0000000000077802 */ /* 0x000fc60000000f00 */
[----:B------:R1:W-:Y:S01]  /*8180*/  STL.64 [R4], R2 ;  /* 0x0000000204007387 */ /* 0x0003e20000100a00 */
[----:B------:R-:W-:Y:S05]  /*8190*/  RET.REL.NODEC R6 `(_ZN7cutlass13device_kernelIN5flash19enable_sm80_to_sm89INS1_16FlashAttnBwdSm80INS1_25CollectiveMainloopBwdSm80ILi2ELi2EN4cute5tupleIJNS5_1CILi128EEES8_NS7_ILi64EEEEEENS_10bfloat16_tEfNS_4arch4Sm80ELb0ELb1ELb1ELb0ELb1ELb0ELb0ELb0ELi2ELi4ELi4ELi4ELb0EEENS1_21CollectiveEpilogueBwdISA_SB_SD_Li256ELb0ELb0ELi2EEENS1_19SingleTileSchedulerILb0ELb0ELb0ELi128EEEEEEEEEvNT_6ParamsE) ;  /* 0xffff7e6006007950 */ /* 0x000fea0003c3ffff */
        .type           $_ZN7cutlass13device_kernelIN5flash19enable_sm80_to_sm89INS1_16FlashAttnBwdSm80INS1_25CollectiveMainloopBwdSm80ILi2ELi2EN4cute5tupleIJNS5_1CILi128EEES8_NS7_ILi64EEEEEENS_10bfloat16_tEfNS_4arch4Sm80ELb0ELb1ELb1ELb0ELb1ELb0ELb0ELb0ELi2ELi4ELi4ELi4ELb0EEENS1_21CollectiveEpilogueBwdISA_SB_SD_Li256ELb0ELb0ELi2EEENS1_19SingleTileSchedulerILb0ELb0ELb0ELi128EEEEEEEEEvNT_6ParamsE$_ZN4cute3eso3ESOILb1ELb0EJNS_14ComposedLayoutINS_7SwizzleILi3ELi3ELi3EEENS_1CILi0EEENS_6LayoutINS_5tupleIJNS8_IJNS8_IJNS5_ILi4EEENS5_ILi8EEEEEENS8_IJNS5_ILi2EEENS5_ILi1EEEEEEEEENS8_IJNS8_IJSC_SC_EEESB_EEEEEENS8_IJNS8_IJNS8_IJNS5_ILi128EEESD_EEENS8_IJSA_S6_EEEEEENS8_IJNS8_IJNS5_ILi64EEENS5_ILi512EEEEEENS8_IJNS5_ILi16EEENS5_ILi1024EEEEEEEEEEEEEEEENS_10ViewEngineINS_8smem_ptrIPN7cutlass10bfloat16_tEEEEEEEC2ERKSW_RKS13_,@function
        .size           $_ZN7cutlass13device_kernelIN5flash19enable_sm80_to_sm89INS1_16FlashAttnBwdSm80INS1_25CollectiveMainloopBwdSm80ILi2ELi2EN4cute5tupleIJNS5_1CILi128EEES8_NS7_ILi64EEEEEENS_10bfloat16_tEfNS_4arch4Sm80ELb0ELb1ELb1ELb0ELb1ELb0ELb0ELb0ELi2ELi4ELi4ELi4ELb0EEENS1_21CollectiveEpilogueBwdISA_SB_SD_Li256ELb0ELb0ELi2EEENS1_19SingleTileSchedulerILb0ELb0ELb0ELi128EEEEEEEEEvNT_6ParamsE$_ZN4cute3eso3ESOILb1ELb0EJNS_14ComposedLayoutINS_7SwizzleILi3ELi3ELi3EEENS_1CILi0EEENS_6LayoutINS_5tupleIJNS8_IJNS8_IJNS5_ILi4EEENS5_ILi8EEEEEENS8_IJNS5_ILi2EEENS5_ILi1EEEEEEEEENS8_IJNS8_IJSC_SC_EEESB_EEEEEENS8_IJNS8_IJNS8_IJNS5_ILi128EEESD_EEENS8_IJSA_S6_EEEEEENS8_IJNS8_IJNS5_ILi64EEENS5_ILi512EEEEEENS8_IJNS5_ILi16EEENS5_ILi1024EEEEEEEEEEEEEEEENS_10ViewEngineINS_8smem_ptrIPN7cutlass10bfloat16_tEEEEEEEC2ERKSW_RKS13_,($_ZN7cutlass13device_kernelIN5flash19enable_sm80_to_sm89INS1_16FlashAttnBwdSm80INS1_25CollectiveMainloopBwdSm80ILi2ELi2EN4cute5tupleIJNS5_1CILi128EEES8_NS7_ILi64EEEEEENS_10bfloat16_tEfNS_4arch4Sm80ELb0ELb1ELb1ELb0ELb1ELb0ELb0ELb0ELi2ELi4ELi4ELi4ELb0EEENS1_21CollectiveEpilogueBwdISA_SB_SD_Li256ELb0ELb0ELi2EEENS1_19SingleTileSchedulerILb0ELb0ELb0ELi128EEEEEEEEEvNT_6ParamsE$_ZN4cute3eso3ESOILb1ELb0EJNS_14ComposedLayoutINS_7SwizzleILi3ELi3ELi3EEENS_1CILi0EEENS_6LayoutINS_5tupleIJNS8_IJNS8_IJNS5_ILi4EEENS5_ILi8EEEEEENS8_IJS9_NS5_ILi1EEEEEEEEENS8_IJNS8_IJNS5_ILi2EEESF_SF_EEENS8_IJSF_NS8_IJS9_SF_EEEEEEEEEEEENS8_IJNS8_IJNS8_IJSF_NS5_ILi64EEEEEENS8_IJNS5_ILi1024EEES6_EEEEEENS8_IJNS8_IJSC_NS5_ILi512EEESA_EEENS8_IJNS5_ILi4096EEENS8_IJNS5_ILi16EEENS5_ILi8192EEEEEEEEEEEEEEEEEEENS_10ViewEngineINS_8smem_ptrIPN7cutlass10bfloat16_tEEEEEEEC2ERKS10_RKS17_ - $_ZN7cutlass13device_kernelIN5flash19enable_sm80_to_sm89INS1_16FlashAttnBwdSm80INS1_25CollectiveMainloopBwdSm80ILi2ELi2EN4cute5tupleIJNS5_1CILi128EEES8_NS7_ILi64EEEEEENS_10bfloat16_tEfNS_4arch4Sm80ELb0ELb1ELb1ELb0ELb1ELb0ELb0ELb0ELi2ELi4ELi4ELi4ELb0EEENS1_21CollectiveEpilogueBwdISA_SB_SD_Li256ELb0ELb0ELi2EEENS1_19SingleTileSchedulerILb0ELb0ELb0ELi128EEEEEEEEEvNT_6ParamsE$_ZN4cute3eso3ESOILb1ELb0EJNS_14ComposedLayoutINS_7SwizzleILi3ELi3ELi3EEENS_1CILi0EEENS_6LayoutINS_5tupleIJNS8_IJNS8_IJNS5_ILi4EEENS5_ILi8EEEEEENS8_IJNS5_ILi2EEENS5_ILi1EEEEEEEEENS8_IJNS8_IJSC_SC_EEESB_EEEEEENS8_IJNS8_IJNS8_IJNS5_ILi128EEESD_EEENS8_IJSA_S6_EEEEEENS8_IJNS8_IJNS5_ILi64EEENS5_ILi512EEEEEENS8_IJNS5_ILi16EEENS5_ILi1024EEEEEEEEEEEEEEEENS_10ViewEngineINS_8smem_ptrIPN7cutlass10bfloat16_tEEEEEEEC2ERKSW_RKS13_)
$_ZN7cutlass13device_kernelIN5flash19enable_sm80_to_sm89INS1_16FlashAttnBwdSm80INS1_25CollectiveMainloopBwdSm80ILi2ELi2EN4cute5tupleIJNS5_1CILi128EEES8_NS7_ILi64EEEEEENS_10bfloat16_tEfNS_4arch4Sm80ELb0ELb1ELb1ELb0ELb1ELb0ELb0ELb0ELi2ELi4ELi4ELi4ELb0EEENS1_21CollectiveEpilogueBwdISA_SB_SD_Li256ELb0ELb0ELi2EEENS1_19SingleTileSchedulerILb0ELb0ELb0ELi128EEEEEEEEEvNT_6ParamsE$_ZN4cute3eso3ESOILb1ELb0EJNS_14ComposedLayoutINS_7SwizzleILi3ELi3ELi3EEENS_1CILi0EEENS_6LayoutINS_5tupleIJNS8_IJNS8_IJNS5_ILi4EEENS5_ILi8EEEEEENS8_IJNS5_ILi2EEENS5_ILi1EEEEEEEEENS8_IJNS8_IJSC_SC_EEESB_EEEEEENS8_IJNS8_IJNS8_IJNS5_ILi128EEESD_EEENS8_IJSA_S6_EEEEEENS8_IJNS8_IJNS5_ILi64EEENS5_ILi512EEEEEENS8_IJNS5_ILi16EEENS5_ILi1024EEEEEEEEEEEEEEEENS_10ViewEngineINS_8smem_ptrIPN7cutlass10bfloat16_tEEEEEEEC2ERKSW_RKS13_:
[----:B------:R-:W-:Y:S02]  /*81a0*/  IADD3 R4, R62, -c[0x0][0x20], RZ ;  /* 0x800008003e047a10 */ /* 0x000fe40007ffe0ff */
[----:B------:R-:W-:-:S03]  /*81b0*/  MOV R7, 0x0 ;  /* 0x0000000000077802 */ /* 0x000fc60000000f00 */
[----:B------:R1:W-:Y:S01]  /*81c0*/  STL.64 [R4], R2 ;  /* 0x0000000204007387 */ /* 0x0003e20000100a00 */
[----:B------:R-:W-:Y:S05]  /*81d0*/  RET.REL.NODEC R6 `(_ZN7cutlass13device_kernelIN5flash19enable_sm80_to_sm89INS1_16FlashAttnBwdSm80INS1_25CollectiveMainloopBwdSm80ILi2ELi2EN4cute5tupleIJNS5_1CILi128EEES8_NS7_ILi64EEEEEENS_10bfloat16_tEfNS_4arch4Sm80ELb0ELb1ELb1ELb0ELb1ELb0ELb0ELb0ELi2ELi4ELi4ELi4ELb0EEENS1_21CollectiveEpilogueBwdISA_SB_SD_Li256ELb0ELb0ELi2EEENS1_19SingleTileSchedulerILb0ELb0ELb0ELi128EEEEEEEEEvNT_6ParamsE) ;  /* 0xffff7e2006007950 */ /* 0x000fea0003c3ffff */
        .type           $_ZN7cutlass13device_kernelIN5flash19enable_sm80_to_sm89INS1_16FlashAttnBwdSm80INS1_25CollectiveMainloopBwdSm80ILi2ELi2EN4cute5tupleIJNS5_1CILi128EEES8_NS7_ILi64EEEEEENS_10bfloat16_tEfNS_4arch4Sm80ELb0ELb1ELb1ELb0ELb1ELb0ELb0ELb0ELi2ELi4ELi4ELi4ELb0EEENS1_21CollectiveEpilogueBwdISA_SB_SD_Li256ELb0ELb0ELi2EEENS1_19SingleTileSchedulerILb0ELb0ELb0ELi128EEEEEEEEEvNT_6ParamsE$_ZN4cute3eso3ESOILb1ELb0EJNS_14ComposedLayoutINS_7SwizzleILi3ELi3ELi3EEENS_1CILi0EEENS_6LayoutINS_5tupleIJNS8_IJNS8_IJNS5_ILi4EEENS5_ILi8EEEEEENS8_IJS9_NS5_ILi1EEEEEEEEENS8_IJNS8_IJNS5_ILi2EEESF_SF_EEENS8_IJSF_NS8_IJS9_SF_EEEEEEEEEEEENS8_IJNS8_IJNS8_IJSF_NS5_ILi64EEEEEENS8_IJNS5_ILi1024EEES6_EEEEEENS8_IJNS8_IJSC_NS5_ILi512EEESA_EEENS8_IJNS5_ILi4096EEENS8_IJNS5_ILi16EEENS5_ILi8192EEEEEEEEEEEEEEEEEEENS_10ViewEngineINS_8smem_ptrIPN7cutlass10bfloat16_tEEEEEEEC2ERKS10_RKS17_,@function
        .size           $_ZN7cutlass13device_kernelIN5flash19enable_sm80_to_sm89INS1_16FlashAttnBwdSm80INS1_25CollectiveMainloopBwdSm80ILi2ELi2EN4cute5tupleIJNS5_1CILi128EEES8_NS7_ILi64EEEEEENS_10bfloat16_tEfNS_4arch4Sm80ELb0ELb1ELb1ELb0ELb1ELb0ELb0ELb0ELi2ELi4ELi4ELi4ELb0EEENS1_21CollectiveEpilogueBwdISA_SB_SD_Li256ELb0ELb0ELi2EEENS1_19SingleTileSchedulerILb0ELb0ELb0ELi128EEEEEEEEEvNT_6ParamsE$_ZN4cute3eso3ESOILb1ELb0EJNS_14ComposedLayoutINS_7SwizzleILi3ELi3ELi3EEENS_1CILi0EEENS_6LayoutINS_5tupleIJNS8_IJNS8_IJNS5_ILi4EEENS5_ILi8EEEEEENS8_IJS9_NS5_ILi1EEEEEEEEENS8_IJNS8_IJNS5_ILi2EEESF_SF_EEENS8_IJSF_NS8_IJS9_SF_EEEEEEEEEEEENS8_IJNS8_IJNS8_IJSF_NS5_ILi64EEEEEENS8_IJNS5_ILi1024EEES6_EEEEEENS8_IJNS8_IJSC_NS5_ILi512EEESA_EEENS8_IJNS5_ILi4096EEENS8_IJNS5_ILi16EEENS5_ILi8192EEEEEEEEEEEEEEEEEEENS_10ViewEngineINS_8smem_ptrIPN7cutlass10bfloat16_tEEEEEEEC2ERKS10_RKS17_,($_ZN7cutlass13device_kernelIN5flash19enable_sm80_to_sm89INS1_16FlashAttnBwdSm80INS1_25CollectiveMainloopBwdSm80ILi2ELi2EN4cute5tupleIJNS5_1CILi128EEES8_NS7_ILi64EEEEEENS_10bfloat16_tEfNS_4arch4Sm80ELb0ELb1ELb1ELb0ELb1ELb0ELb0ELb0ELi2ELi4ELi4ELi4ELb0EEENS1_21CollectiveEpilogueBwdISA_SB_SD_Li256ELb0ELb0ELi2EEENS1_19SingleTileSchedulerILb0ELb0ELb0ELi128EEEEEEEEEvNT_6ParamsE$_ZN4cute3eso3ESOILb1ELb0EJNS_14ComposedLayoutINS_7SwizzleILi3ELi3ELi3EEENS_1CILi0EEENS_6LayoutINS_5tupleIJNS8_IJNS8_IJNS5_ILi4EEENS5_ILi8EEEEEENS8_IJS9_NS5_ILi1EEEEEEEEENS8_IJNS8_IJNS5_ILi2EEESF_SF_EEENS8_IJSF_SA_EEEEEEEEENS8_IJNS8_IJNS8_IJNS5_ILi128EEESC_EEENS8_IJNS5_ILi16EEES6_EEEEEENS8_IJNS8_IJNS5_ILi64EEESA_NS5_ILi512EEEEEENS8_IJNS5_ILi8192EEENS5_ILi1024EEEEEEEEEEEEEEEENS_10ViewEngineINS_8smem_ptrIPN7cutlass10bfloat16_tEEEEEEEC2ERKSY_RKS15_ - $_ZN7cutlass13device_kernelIN5flash19enable_sm80_to_sm89INS1_16FlashAttnBwdSm80INS1_25CollectiveMainloopBwdSm80ILi2ELi2EN4cute5tupleIJNS5_1CILi128EEES8_NS7_ILi64EEEEEENS_10bfloat16_tEfNS_4arch4Sm80ELb0ELb1ELb1ELb0ELb1ELb0ELb0ELb0ELi2ELi4ELi4ELi4ELb0EEENS1_21CollectiveEpilogueBwdISA_SB_SD_Li256ELb0ELb0ELi2EEENS1_19SingleTileSchedulerILb0ELb0ELb0ELi128EEEEEEEEEvNT_6ParamsE$_ZN4cute3eso3ESOILb1ELb0EJNS_14ComposedLayoutINS_7SwizzleILi3ELi3ELi3EEENS_1CILi0EEENS_6LayoutINS_5tupleIJNS8_IJNS8_IJNS5_ILi4EEENS5_ILi8EEEEEENS8_IJS9_NS5_ILi1EEEEEEEEENS8_IJNS8_IJNS5_ILi2EEESF_SF_EEENS8_IJSF_NS8_IJS9_SF_EEEEEEEEEEEENS8_IJNS8_IJNS8_IJSF_NS5_ILi64EEEEEENS8_IJNS5_ILi1024EEES6_EEEEEENS8_IJNS8_IJSC_NS5_ILi512EEESA_EEENS8_IJNS5_ILi4096EEENS8_IJNS5_ILi16EEENS5_ILi8192EEEEEEEEEEEEEEEEEEENS_10ViewEngineINS_8smem_ptrIPN7cutlass10bfloat16_tEEEEEEEC2ERKS10_RKS17_)
$_ZN7cutlass13device_kernelIN5flash19enable_sm80_to_sm89INS1_16FlashAttnBwdSm80INS1_25CollectiveMainloopBwdSm80ILi2ELi2EN4cute5tupleIJNS5_1CILi128EEES8_NS7_ILi64EEEEEENS_10bfloat16_tEfNS_4arch4Sm80ELb0ELb1ELb1ELb0ELb1ELb0ELb0ELb0ELi2ELi4ELi4ELi4ELb0EEENS1_21CollectiveEpilogueBwdISA_SB_SD_Li256ELb0ELb0ELi2EEENS1_19SingleTileSchedulerILb0ELb0ELb0ELi128EEEEEEEEEvNT_6ParamsE$_ZN4cute3eso3ESOILb1ELb0EJNS_14ComposedLayoutINS_7SwizzleILi3ELi3ELi3EEENS_1CILi0EEENS_6LayoutINS_5tupleIJNS8_IJNS8_IJNS5_ILi4EEENS5_ILi8EEEEEENS8_IJS9_NS5_ILi1EEEEEEEEENS8_IJNS8_IJNS5_ILi2EEESF_SF_EEENS8_IJSF_NS8_IJS9_SF_EEEEEEEEEEEENS8_IJNS8_IJNS8_IJSF_NS5_ILi64EEEEEENS8_IJNS5_ILi1024EEES6_EEEEEENS8_IJNS8_IJSC_NS5_ILi512EEESA_EEENS8_IJNS5_ILi4096EEENS8_IJNS5_ILi16EEENS5_ILi8192EEEEEEEEEEEEEEEEEEENS_10ViewEngineINS_8smem_ptrIPN7cutlass10bfloat16_tEEEEEEEC2ERKS10_RKS17_:
[----:B------:R-:W-:Y:S02]  /*81e0*/  IADD3 R4, R62, -c[0x0][0x20], RZ ;  /* 0x800008003e047a10 */ /* 0x000fe40007ffe0ff */
[----:B------:R-:W-:-:S03]  /*81f0*/  MOV R7, 0x0 ;  /* 0x0000000000077802 */ /* 0x000fc60000000f00 */
[----:B------:R1:W-:Y:S01]  /*8200*/  STL.64 [R4], R2 ;  /* 0x0000000204007387 */ /* 0x0003e20000100a00 */
[----:B------:R-:W-:Y:S05]  /*8210*/  RET.REL.NODEC R6 `(_ZN7cutlass13device_kernelIN5flash19enable_sm80_to_sm89INS1_16FlashAttnBwdSm80INS1_25CollectiveMainloopBwdSm80ILi2ELi2EN4cute5tupleIJNS5_1CILi128EEES8_NS7_ILi64EEEEEENS_10bfloat16_tEfNS_4arch4Sm80ELb0ELb1ELb1ELb0ELb1ELb0ELb0ELb0ELi2ELi4ELi4ELi4ELb0EEENS1_21CollectiveEpilogueBwdISA_SB_SD_Li256ELb0ELb0ELi2EEENS1_19SingleTileSchedulerILb0ELb0ELb0ELi128EEEEEEEEEvNT_6ParamsE) ;  /* 0xffff7de006007950 */ /* 0x000fea0003c3ffff */
        .type           $_ZN7cutlass13device_kernelIN5flash19enable_sm80_to_sm89INS1_16FlashAttnBwdSm80INS1_25CollectiveMainloopBwdSm80ILi2ELi2EN4cute5tupleIJNS5_1CILi128EEES8_NS7_ILi64EEEEEENS_10bfloat16_tEfNS_4arch4Sm80ELb0ELb1ELb1ELb0ELb1ELb0ELb0ELb0ELi2ELi4ELi4ELi4ELb0EEENS1_21CollectiveEpilogueBwdISA_SB_SD_Li256ELb0ELb0ELi2EEENS1_19SingleTileSchedulerILb0ELb0ELb0ELi128EEEEEEEEEvNT_6ParamsE$_ZN4cute3eso3ESOILb1ELb0EJNS_14ComposedLayoutINS_7SwizzleILi3ELi3ELi3EEENS_1CILi0EEENS_6LayoutINS_5tupleIJNS8_IJNS8_IJNS5_ILi4EEENS5_ILi8EEEEEENS8_IJS9_NS5_ILi1EEEEEEEEENS8_IJNS8_IJNS5_ILi2EEESF_SF_EEENS8_IJSF_SA_EEEEEEEEENS8_IJNS8_IJNS8_IJNS5_ILi128EEESC_EEENS8_IJNS5_ILi16EEES6_EEEEEENS8_IJNS8_IJNS5_ILi64EEESA_NS5_ILi512EEEEEENS8_IJNS5_ILi8192EEENS5_ILi1024EEEEEEEEEEEEEEEENS_10ViewEngineINS_8smem_ptrIPN7cutlass10bfloat16_tEEEEEEEC2ERKSY_RKS15_,@function
        .size           $_ZN7cutlass13device_kernelIN5flash19enable_sm80_to_sm89INS1_16FlashAttnBwdSm80INS1_25CollectiveMainloopBwdSm80ILi2ELi2EN4cute5tupleIJNS5_1CILi128EEES8_NS7_ILi64EEEEEENS_10bfloat16_tEfNS_4arch4Sm80ELb0ELb1ELb1ELb0ELb1ELb0ELb0ELb0ELi2ELi4ELi4ELi4ELb0EEENS1_21CollectiveEpilogueBwdISA_SB_SD_Li256ELb0ELb0ELi2EEENS1_19SingleTileSchedulerILb0ELb0ELb0ELi128EEEEEEEEEvNT_6ParamsE$_ZN4cute3eso3ESOILb1ELb0EJNS_14ComposedLayoutINS_7SwizzleILi3ELi3ELi3EEENS_1CILi0EEENS_6LayoutINS_5tupleIJNS8_IJNS8_IJNS5_ILi4EEENS5_ILi8EEEEEENS8_IJS9_NS5_ILi1EEEEEEEEENS8_IJNS8_IJNS5_ILi2EEESF_SF_EEENS8_IJSF_SA_EEEEEEEEENS8_IJNS8_IJNS8_IJNS5_ILi128EEESC_EEENS8_IJNS5_ILi16EEES6_EEEEEENS8_IJNS8_IJNS5_ILi64EEESA_NS5_ILi512EEEEEENS8_IJNS5_ILi8192EEENS5_ILi1024EEEEEEEEEEEEEEEENS_10ViewEngineINS_8smem_ptrIPN7cutlass10bfloat16_tEEEEEEEC2ERKSY_RKS15_,($_ZN7cutlass13device_kernelIN5flash19enable_sm80_to_sm89INS1_16FlashAttnBwdSm80INS1_25CollectiveMainloopBwdSm80ILi2ELi2EN4cute5tupleIJNS5_1CILi128EEES8_NS7_ILi64EEEEEENS_10bfloat16_tEfNS_4arch4Sm80ELb0ELb1ELb1ELb0ELb1ELb0ELb0ELb0ELi2ELi4ELi4ELi4ELb0EEENS1_21CollectiveEpilogueBwdISA_SB_SD_Li256ELb0ELb0ELi2EEENS1_19SingleTileSchedulerILb0ELb0ELb0ELi128EEEEEEEEEvNT_6ParamsE$_ZN4cute3eso3ESOILb1ELb0EJNS_14ComposedLayoutINS_7SwizzleILi3ELi3ELi3EEENS_1CILj0EEENS_6LayoutINS_5tupleIJNS5_ILi64EEENS5_ILi128EEEEEENS8_IJNS5_ILi1EEES9_EEEEEEENS_10ViewEngineINS_8smem_ptrIPN7cutlass10bfloat16_tEEEEEEEC2ERKSF_RKSM_ - $_ZN7cutlass13device_kernelIN5flash19enable_sm80_to_sm89INS1_16FlashAttnBwdSm80INS1_25CollectiveMainloopBwdSm80ILi2ELi2EN4cute5tupleIJNS5_1CILi128EEES8_NS7_ILi64EEEEEENS_10bfloat16_tEfNS_4arch4Sm80ELb0ELb1ELb1ELb0ELb1ELb0ELb0ELb0ELi2ELi4ELi4ELi4ELb0EEENS1_21CollectiveEpilogueBwdISA_SB_SD_Li256ELb0ELb0ELi2EEENS1_19SingleTileSchedulerILb0ELb0ELb0ELi128EEEEEEEEEvNT_6ParamsE$_ZN4cute3eso3ESOILb1ELb0EJNS_14ComposedLayoutINS_7SwizzleILi3ELi3ELi3EEENS_1CILi0EEENS_6LayoutINS_5tupleIJNS8_IJNS8_IJNS5_ILi4EEENS5_ILi8EEEEEENS8_IJS9_NS5_ILi1EEEEEEEEENS8_IJNS8_IJNS5_ILi2EEESF_SF_EEENS8_IJSF_SA_EEEEEEEEENS8_IJNS8_IJNS8_IJNS5_ILi128EEESC_EEENS8_IJNS5_ILi16EEES6_EEEEEENS8_IJNS8_IJNS5_ILi64EEESA_NS5_ILi512EEEEEENS8_IJNS5_ILi8192EEENS5_ILi1024EEEEEEEEEEEEEEEENS_10ViewEngineINS_8smem_ptrIPN7cutlass10bfloat16_tEEEEEEEC2ERKSY_RKS15_)
$_ZN7cutlass13device_kernelIN5flash19enable_sm80_to_sm89INS1_16FlashAttnBwdSm80INS1_25CollectiveMainloopBwdSm80ILi2ELi2EN4cute5tupleIJNS5_1CILi128EEES8_NS7_ILi64EEEEEENS_10bfloat16_tEfNS_4arch4Sm80ELb0ELb1ELb1ELb0ELb1ELb0ELb0ELb0ELi2ELi4ELi4ELi4ELb0EEENS1_21CollectiveEpilogueBwdISA_SB_SD_Li256ELb0ELb0ELi2EEENS1_19SingleTileSchedulerILb0ELb0ELb0ELi128EEEEEEEEEvNT_6ParamsE$_ZN4cute3eso3ESOILb1ELb0EJNS_14ComposedLayoutINS_7SwizzleILi3ELi3ELi3EEENS_1CILi0EEENS_6LayoutINS_5tupleIJNS8_IJNS8_IJNS5_ILi4EEENS5_ILi8EEEEEENS8_IJS9_NS5_ILi1EEEEEEEEENS8_IJNS8_IJNS5_ILi2EEESF_SF_EEENS8_IJSF_SA_EEEEEEEEENS8_IJNS8_IJNS8_IJNS5_ILi128EEESC_EEENS8_IJNS5_ILi16EEES6_EEEEEENS8_IJNS8_IJNS5_ILi64EEESA_NS5_ILi512EEEEEENS8_IJNS5_ILi8192EEENS5_ILi1024EEEEEEEEEEEEEEEENS_10ViewEngineINS_8smem_ptrIPN7cutlass10bfloat16_tEEEEEEEC2ERKSY_RKS15_:
[----:B------:R-:W-:Y:S02]  /*8220*/  IADD3 R4, R27, -c[0x0][0x20], RZ ;  /* 0x800008001b047a10 */ /* 0x000fe40007ffe0ff */
[----:B------:R-:W-:-:S03]  /*8230*/  MOV R7, 0x0 ;  /* 0x0000000000077802 */ /* 0x000fc60000000f00 */
[----:B------:R1:W-:Y:S01]  /*8240*/  STL.64 [R4], R2 ;  /* 0x0000000204007387 */ /* 0x0003e20000100a00 */
[----:B------:R-:W-:Y:S05]  /*8250*/  RET.REL.NODEC R6 `(_ZN7cutlass13device_kernelIN5flash19enable_sm80_to_sm89INS1_16FlashAttnBwdSm80INS1_25CollectiveMainloopBwdSm80ILi2ELi2EN4cute5tupleIJNS5_1CILi128EEES8_NS7_ILi64EEEEEENS_10bfloat16_tEfNS_4arch4Sm80ELb0ELb1ELb1ELb0ELb1ELb0ELb0ELb0ELi2ELi4ELi4ELi4ELb0EEENS1_21CollectiveEpilogueBwdISA_SB_SD_Li256ELb0ELb0ELi2EEENS1_19SingleTileSchedulerILb0ELb0ELb0ELi128EEEEEEEEEvNT_6ParamsE) ;  /* 0xffff7da006007950 */ /* 0x000fea0003c3ffff */
        .type           $_ZN7cutlass13device_kernelIN5flash19enable_sm80_to_sm89INS1_16FlashAttnBwdSm80INS1_25CollectiveMainloopBwdSm80ILi2ELi2EN4cute5tupleIJNS5_1CILi128EEES8_NS7_ILi64EEEEEENS_10bfloat16_tEfNS_4arch4Sm80ELb0ELb1ELb1ELb0ELb1ELb0ELb0ELb0ELi2ELi4ELi4ELi4ELb0EEENS1_21CollectiveEpilogueBwdISA_SB_SD_Li256ELb0ELb0ELi2EEENS1_19SingleTileSchedulerILb0ELb0ELb0ELi128EEEEEEEEEvNT_6ParamsE$_ZN4cute3eso3ESOILb1ELb0EJNS_14ComposedLayoutINS_7SwizzleILi3ELi3ELi3EEENS_1CILj0EEENS_6LayoutINS_5tupleIJNS5_ILi64EEENS5_ILi128EEEEEENS8_IJNS5_ILi1EEES9_EEEEEEENS_10ViewEngineINS_8smem_ptrIPN7cutlass10bfloat16_tEEEEEEEC2ERKSF_RKSM_,@function
        .size           $_ZN7cutlass13device_kernelIN5flash19enable_sm80_to_sm89INS1_16FlashAttnBwdSm80INS1_25CollectiveMainloopBwdSm80ILi2ELi2EN4cute5tupleIJNS5_1CILi128EEES8_NS7_ILi64EEEEEENS_10bfloat16_tEfNS_4arch4Sm80ELb0ELb1ELb1ELb0ELb1ELb0ELb0ELb0ELi2ELi4ELi4ELi4ELb0EEENS1_21CollectiveEpilogueBwdISA_SB_SD_Li256ELb0ELb0ELi2EEENS1_19SingleTileSchedulerILb0ELb0ELb0ELi128EEEEEEEEEvNT_6ParamsE$_ZN4cute3eso3ESOILb1ELb0EJNS_14ComposedLayoutINS_7SwizzleILi3ELi3ELi3EEENS_1CILj0EEENS_6LayoutINS_5tupleIJNS5_ILi64EEENS5_ILi128EEEEEENS8_IJNS5_ILi1EEES9_EEEEEEENS_10ViewEngineINS_8smem_ptrIPN7cutlass10bfloat16_tEEEEEEEC2ERKSF_RKSM_,($_ZN7cutlass13device_kernelIN5flash19enable_sm80_to_sm89INS1_16FlashAttnBwdSm80INS1_25CollectiveMainloopBwdSm80ILi2ELi2EN4cute5tupleIJNS5_1CILi128EEES8_NS7_ILi64EEEEEENS_10bfloat16_tEfNS_4arch4Sm80ELb0ELb1ELb1ELb0ELb1ELb0ELb0ELb0ELi2ELi4ELi4ELi4ELb0EEENS1_21CollectiveEpilogueBwdISA_SB_SD_Li256ELb0ELb0ELi2EEENS1_19SingleTileSchedulerILb0ELb0ELb0ELi128EEEEEEEEEvNT_6ParamsE$_ZN4cute3eso3ESOILb1ELb0EJNS_14ComposedLayoutINS_7SwizzleILi3ELi3ELi3EEENS_1CILj0EEENS_6LayoutINS_5tupleIJNS8_IJNS5_ILi8EEENS5_ILi16EEEEEENS8_IJNS5_ILi64EEENS5_ILi1EEEEEEEEENS8_IJNS8_IJSC_NS5_ILi512EEEEEENS8_IJSD_NS5_ILi0EEEEEEEEEEEEENS_10ViewEngineINS_8smem_ptrIPN7cutlass10bfloat16_tEEEEEEEC2ERKSM_RKST_ - $_ZN7cutlass13device_kernelIN5flash19enable_sm80_to_sm89INS1_16FlashAttnBwdSm80INS1_25CollectiveMainloopBwdSm80ILi2ELi2EN4cute5tupleIJNS5_1CILi128EEES8_NS7_ILi64EEEEEENS_10bfloat16_tEfNS_4arch4Sm80ELb0ELb1ELb1ELb0ELb1ELb0ELb0ELb0ELi2ELi4ELi4ELi4ELb0EEENS1_21CollectiveEpilogueBwdISA_SB_SD_Li256ELb0ELb0ELi2EEENS1_19SingleTileSchedulerILb0ELb0ELb0ELi128EEEEEEEEEvNT_6ParamsE$_ZN4cute3eso3ESOILb1ELb0EJNS_14ComposedLayoutINS_7SwizzleILi3ELi3ELi3EEENS_1CILj0EEENS_6LayoutINS_5tupleIJNS5_ILi64EEENS5_ILi128EEEEEENS8_IJNS5_ILi1EEES9_EEEEEEENS_10ViewEngineINS_8smem_ptrIPN7cutlass10bfloat16_tEEEEEEEC2ERKSF_RKSM_)
$_ZN7cutlass13device_kernelIN5flash19enable_sm80_to_sm89INS1_16FlashAttnBwdSm80INS1_25CollectiveMainloopBwdSm80ILi2ELi2EN4cute5tupleIJNS5_1CILi128EEES8_NS7_ILi64EEEEEENS_10bfloat16_tEfNS_4arch4Sm80ELb0ELb1ELb1ELb0ELb1ELb0ELb0ELb0ELi2ELi4ELi4ELi4ELb0EEENS1_21CollectiveEpilogueBwdISA_SB_SD_Li256ELb0ELb0ELi2EEENS1_19SingleTileSchedulerILb0ELb0ELb0ELi128EEEEEEEEEvNT_6ParamsE$_ZN4cute3eso3ESOILb1ELb0EJNS_14ComposedLayoutINS_7SwizzleILi3ELi3ELi3EEENS_1CILj0EEENS_6LayoutINS_5tupleIJNS5_ILi64EEENS5_ILi128EEEEEENS8_IJNS5_ILi1EEES9_EEEEEEENS_10ViewEngineINS_8smem_ptrIPN7cutlass10bfloat16_tEEEEEEEC2ERKSF_RKSM_:
[----:B------:R-:W-:Y:S02]  /*8260*/  IADD3 R4, R27, -c[0x0][0x20], RZ ;  /* 0x800008001b047a10 */ /* 0x000fe40007ffe0ff */
[----:B------:R-:W-:-:S03]  /*8270*/  MOV R7, 0x0 ;  /* 0x0000000000077802 */ /* 0x000fc60000000f00 */
[----:B------:R1:W-:Y:S01]  /*8280*/  STL.64 [R4], R2 ;  /* 0x0000000204007387 */ /* 0x0003e20000100a00 */
[----:B------:R-:W-:Y:S05]  /*8290*/  RET.REL.NODEC R6 `(_ZN7cutlass13device_kernelIN5flash19enable_sm80_to_sm89INS1_16FlashAttnBwdSm80INS1_25CollectiveMainloopBwdSm80ILi2ELi2EN4cute5tupleIJNS5_1CILi128EEES8_NS7_ILi64EEEEEENS_10bfloat16_tEfNS_4arch4Sm80ELb0ELb1ELb1ELb0ELb1ELb0ELb0ELb0ELi2ELi4ELi4ELi4ELb0EEENS1_21CollectiveEpilogueBwdISA_SB_SD_Li256ELb0ELb0ELi2EEENS1_19SingleTileSchedulerILb0ELb0ELb0ELi128EEEEEEEEEvNT_6ParamsE) ;  /* 0xffff7d6006007950 */ /* 0x000fea0003c3ffff */
        .type           $_ZN7cutlass13device_kernelIN5flash19enable_sm80_to_sm89INS1_16FlashAttnBwdSm80INS1_25CollectiveMainloopBwdSm80ILi2ELi2EN4cute5tupleIJNS5_1CILi128EEES8_NS7_ILi64EEEEEENS_10bfloat16_tEfNS_4arch4Sm80ELb0ELb1ELb1ELb0ELb1ELb0ELb0ELb0ELi2ELi4ELi4ELi4ELb0EEENS1_21CollectiveEpilogueBwdISA_SB_SD_Li256ELb0ELb0ELi2EEENS1_19SingleTileSchedulerILb0ELb0ELb0ELi128EEEEEEEEEvNT_6ParamsE$_ZN4cute3eso3ESOILb1ELb0EJNS_14ComposedLayoutINS_7SwizzleILi3ELi3ELi3EEENS_1CILj0EEENS_6LayoutINS_5tupleIJNS8_IJNS5_ILi8EEENS5_ILi16EEEEEENS8_IJNS5_ILi64EEENS5_ILi1EEEEEEEEENS8_IJNS8_IJSC_NS5_ILi512EEEEEENS8_IJSD_NS5_ILi0EEEEEEEEEEEEENS_10ViewEngineINS_8smem_ptrIPN7cutlass10bfloat16_tEEEEEEEC2ERKSM_RKST_,@function
        .size           $_ZN7cutlass13device_kernelIN5flash19enable_sm80_to_sm89INS1_16FlashAttnBwdSm80INS1_25CollectiveMainloopBwdSm80ILi2ELi2EN4cute5tupleIJNS5_1CILi128EEES8_NS7_ILi64EEEEEENS_10bfloat16_tEfNS_4arch4Sm80ELb0ELb1ELb1ELb0ELb1ELb0ELb0ELb0ELi2ELi4ELi4ELi4ELb0EEENS1_21CollectiveEpilogueBwdISA_SB_SD_Li256ELb0ELb0ELi2EEENS1_19SingleTileSchedulerILb0ELb0ELb0ELi128EEEEEEEEEvNT_6ParamsE$_ZN4cute3eso3ESOILb1ELb0EJNS_14ComposedLayoutINS_7SwizzleILi3ELi3ELi3EEENS_1CILj0EEENS_6LayoutINS_5tupleIJNS8_IJNS5_ILi8EEENS5_ILi16EEEEEENS8_IJNS5_ILi64EEENS5_ILi1EEEEEEEEENS8_IJNS8_IJSC_NS5_ILi512EEEEEENS8_IJSD_NS5_ILi0EEEEEEEEEEEEENS_10ViewEngineINS_8smem_ptrIPN7cutlass10bfloat16_tEEEEEEEC2ERKSM_RKST_,($_ZN7cutlass13device_kernelIN5flash19enable_sm80_to_sm89INS1_16FlashAttnBwdSm80INS1_25CollectiveMainloopBwdSm80ILi2ELi2EN4cute5tupleIJNS5_1CILi128EEES8_NS7_ILi64EEEEEENS_10bfloat16_tEfNS_4arch4Sm80ELb0ELb1ELb1ELb0ELb1ELb0ELb0ELb0ELi2ELi4ELi4ELi4ELb0EEENS1_21CollectiveEpilogueBwdISA_SB_SD_Li256ELb0ELb0ELi2EEENS1_19SingleTileSchedulerILb0ELb0ELb0ELi128EEEEEEEEEvNT_6ParamsE$_ZN4cute3eso3ESOILb1ELb0EJNS_14ComposedLayoutINS_7SwizzleILi3ELi3ELi3EEENS_1CILj0EEENS_6LayoutINS_5tupleIJNS8_IJNS8_IJNS5_ILi4EEENS5_ILi8EEEEEENS8_IJNS5_ILi2EEENS5_ILi1EEEEEEEEENS8_IJNS8_IJSC_SC_EEESB_EEEEEENS8_IJNS8_IJNS8_IJNS5_ILi128EEESD_EEENS8_IJSA_NS5_ILi0EEEEEEEEENS8_IJNS8_IJNS5_ILi64EEENS5_ILi512EEEEEENS8_IJNS5_ILi16EEENS5_ILi1024EEEEEEEEEEEEEEEENS_10ViewEngineINS_8smem_ptrIPN7cutlass10bfloat16_tEEEEEEEC2ERKSX_RKS14_ - $_ZN7cutlass13device_kernelIN5flash19enable_sm80_to_sm89INS1_16FlashAttnBwdSm80INS1_25CollectiveMainloopBwdSm80ILi2ELi2EN4cute5tupleIJNS5_1CILi128EEES8_NS7_ILi64EEEEEENS_10bfloat16_tEfNS_4arch4Sm80ELb0ELb1ELb1ELb0ELb1ELb0ELb0ELb0ELi2ELi4ELi4ELi4ELb0EEENS1_21CollectiveEpilogueBwdISA_SB_SD_Li256ELb0ELb0ELi2EEENS1_19SingleTileSchedulerILb0ELb0ELb0ELi128EEEEEEEEEvNT_6ParamsE$_ZN4cute3eso3ESOILb1ELb0EJNS_14ComposedLayoutINS_7SwizzleILi3ELi3ELi3EEENS_1CILj0EEENS_6LayoutINS_5tupleIJNS8_IJNS5_ILi8EEENS5_ILi16EEEEEENS8_IJNS5_ILi64EEENS5_ILi1EEEEEEEEENS8_IJNS8_IJSC_NS5_ILi512EEEEEENS8_IJSD_NS5_ILi0EEEEEEEEEEEEENS_10ViewEngineINS_8smem_ptrIPN7cutlass10bfloat16_tEEEEEEEC2ERKSM_RKST_)
$_ZN7cutlass13device_kernelIN5flash19enable_sm80_to_sm89INS1_16FlashAttnBwdSm80INS1_25CollectiveMainloopBwdSm80ILi2ELi2EN4cute5tupleIJNS5_1CILi128EEES8_NS7_ILi64EEEEEENS_10bfloat16_tEfNS_4arch4Sm80ELb0ELb1ELb1ELb0ELb1ELb0ELb0ELb0ELi2ELi4ELi4ELi4ELb0EEENS1_21CollectiveEpilogueBwdISA_SB_SD_Li256ELb0ELb0ELi2EEENS1_19SingleTileSchedulerILb0ELb0ELb0ELi128EEEEEEEEEvNT_6ParamsE$_ZN4cute3eso3ESOILb1ELb0EJNS_14ComposedLayoutINS_7SwizzleILi3ELi3ELi3EEENS_1CILj0EEENS_6LayoutINS_5tupleIJNS8_IJNS5_ILi8EEENS5_ILi16EEEEEENS8_IJNS5_ILi64EEENS5_ILi1EEEEEEEEENS8_IJNS8_IJSC_NS5_ILi512EEEEEENS8_IJSD_NS5_ILi0EEEEEEEEEEEEENS_10ViewEngineINS_8smem_ptrIPN7cutlass10bfloat16_tEEEEEEEC2ERKSM_RKST_:
[----:B------:R-:W-:Y:S02]  /*82a0*/  IADD3 R4, R27, -c[0x0][0x20], RZ ;  /* 0x800008001b047a10 */ /* 0x000fe40007ffe0ff */
[----:B------:R-:W-:-:S03]  /*82b0*/  MOV R7, 0x0 ;  /* 0x0000000000077802 */ /* 0x000fc60000000f00 */
[----:B------:R1:W-:Y:S01]  /*82c0*/  STL.64 [R4], R2 ;  /* 0x0000000204007387 */ /* 0x0003e20000100a00 */
[----:B------:R-:W-:Y:S05]  /*82d0*/  RET.REL.NODEC R6 `(_ZN7cutlass13device_kernelIN5flash19enable_sm80_to_sm89INS1_16FlashAttnBwdSm80INS1_25CollectiveMainloopBwdSm80ILi2ELi2EN4cute5tupleIJNS5_1CILi128EEES8_NS7_ILi64EEEEEENS_10bfloat16_tEfNS_4arch4Sm80ELb0ELb1ELb1ELb0ELb1ELb0ELb0ELb0ELi2ELi4ELi4ELi4ELb0EEENS1_21CollectiveEpilogueBwdISA_SB_SD_Li256ELb0ELb0ELi2EEENS1_19SingleTileSchedulerILb0ELb0ELb0ELi128EEEEEEEEEvNT_6ParamsE) ;  /* 0xffff7d2006007950 */ /* 0x000fea0003c3ffff */
        .type           $_ZN7cutlass13device_kernelIN5flash19enable_sm80_to_sm89INS1_16FlashAttnBwdSm80INS1_25CollectiveMainloopBwdSm80ILi2ELi2EN4cute5tupleIJNS5_1CILi128EEES8_NS7_ILi64EEEEEENS_10bfloat16_tEfNS_4arch4Sm80ELb0ELb1ELb1ELb0ELb1ELb0ELb0ELb0ELi2ELi4ELi4ELi4ELb0EEENS1_21CollectiveEpilogueBwdISA_SB_SD_Li256ELb0ELb0ELi2EEENS1_19SingleTileSchedulerILb0ELb0ELb0ELi128EEEEEEEEEvNT_6ParamsE$_ZN4cute3eso3ESOILb1ELb0EJNS_14ComposedLayoutINS_7SwizzleILi3ELi3ELi3EEENS_1CILj0EEENS_6LayoutINS_5tupleIJNS8_IJNS8_IJNS5_ILi4EEENS5_ILi8EEEEEENS8_IJNS5_ILi2EEENS5_ILi1EEEEEEEEENS8_IJNS8_IJSC_SC_EEESB_EEEEEENS8_IJNS8_IJNS8_IJNS5_ILi128EEESD_EEENS8_IJSA_NS5_ILi0EEEEEEEEENS8_IJNS8_IJNS5_ILi64EEENS5_ILi512EEEEEENS8_IJNS5_ILi16EEENS5_ILi1024EEEEEEEEEEEEEEEENS_10ViewEngineINS_8smem_ptrIPN7cutlass10bfloat16_tEEEEEEEC2ERKSX_RKS14_,@function
        .size           $_ZN7cutlass13device_kernelIN5flash19enable_sm80_to_sm89INS1_16FlashAttnBwdSm80INS1_25CollectiveMainloopBwdSm80ILi2ELi2EN4cute5tupleIJNS5_1CILi128EEES8_NS7_ILi64EEEEEENS_10bfloat16_tEfNS_4arch4Sm80ELb0ELb1ELb1ELb0ELb1ELb0ELb0ELb0ELi2ELi4ELi4ELi4ELb0EEENS1_21CollectiveEpilogueBwdISA_SB_SD_Li256ELb0ELb0ELi2EEENS1_19SingleTileSchedulerILb0ELb0ELb0ELi128EEEEEEEEEvNT_6ParamsE$_ZN4cute3eso3ESOILb1ELb0EJNS_14ComposedLayoutINS_7SwizzleILi3ELi3ELi3EEENS_1CILj0EEENS_6LayoutINS_5tupleIJNS8_IJNS8_IJNS5_ILi4EEENS5_ILi8EEEEEENS8_IJNS5_ILi2EEENS5_ILi1EEEEEEEEENS8_IJNS8_IJSC_SC_EEESB_EEEEEENS8_IJNS8_IJNS8_IJNS5_ILi128EEESD_EEENS8_IJSA_NS5_ILi0EEEEEEEEENS8_IJNS8_IJNS5_ILi64EEENS5_ILi512EEEEEENS8_IJNS5_ILi16EEENS5_ILi1024EEEEEEEEEEEEEEEENS_10ViewEngineINS_8smem_ptrIPN7cutlass10bfloat16_tEEEEEEEC2ERKSX_RKS14_,($_ZN7cutlass13device_kernelIN5flash19enable_sm80_to_sm89INS1_16FlashAttnBwdSm80INS1_25CollectiveMainloopBwdSm80ILi2ELi2EN4cute5tupleIJNS5_1CILi128EEES8_NS7_ILi64EEEEEENS_10bfloat16_tEfNS_4arch4Sm80ELb0ELb1ELb1ELb0ELb1ELb0ELb0ELb0ELi2ELi4ELi4ELi4ELb0EEENS1_21CollectiveEpilogueBwdISA_SB_SD_Li256ELb0ELb0ELi2EEENS1_19SingleTileSchedulerILb0ELb0ELb0ELi128EEEEEEEEEvNT_6ParamsE$_ZN4cute3eso3ESOILb1ELb0EJNS_14ComposedLayoutINS_7SwizzleILi3ELi3ELi3EEENS_1CILj0EEENS_6LayoutINS_5tupleIJNS8_IJNS8_IJNS5_ILi4EEENS5_ILi8EEEEEENS8_IJS9_NS5_ILi1EEEEEEEEENS8_IJNS8_IJNS5_ILi2EEESF_SF_EEENS8_IJSF_S9_EEEEEEEEENS8_IJNS8_IJNS8_IJSF_NS5_ILi64EEEEEENS8_IJNS5_ILi1024EEENS5_ILi0EEEEEEEEENS8_IJNS8_IJSC_NS5_ILi512EEESA_EEENS8_IJNS5_ILi4096EEENS5_ILi16EEEEEEEEEEEEEEEENS_10ViewEngineINS_8smem_ptrIPN7cutlass10bfloat16_tEEEEEEEC2ERKSY_RKS15_ - $_ZN7cutlass13device_kernelIN5flash19enable_sm80_to_sm89INS1_16FlashAttnBwdSm80INS1_25CollectiveMainloopBwdSm80ILi2ELi2EN4cute5tupleIJNS5_1CILi128EEES8_NS7_ILi64EEEEEENS_10bfloat16_tEfNS_4arch4Sm80ELb0ELb1ELb1ELb0ELb1ELb0ELb0ELb0ELi2ELi4ELi4ELi4ELb0EEENS1_21CollectiveEpilogueBwdISA_SB_SD_Li256ELb0ELb0ELi2EEENS1_19SingleTileSchedulerILb0ELb0ELb0ELi128EEEEEEEEEvNT_6ParamsE$_ZN4cute3eso3ESOILb1ELb0EJNS_14ComposedLayoutINS_7SwizzleILi3ELi3ELi3EEENS_1CILj0EEENS_6LayoutINS_5tupleIJNS8_IJNS8_IJNS5_ILi4EEENS5_ILi8EEEEEENS8_IJNS5_ILi2EEENS5_ILi1EEEEEEEEENS8_IJNS8_IJSC_SC_EEESB_EEEEEENS8_IJNS8_IJNS8_IJNS5_ILi128EEESD_EEENS8_IJSA_NS5_ILi0EEEEEEEEENS8_IJNS8_IJNS5_ILi64EEENS5_ILi512EEEEEENS8_IJNS5_ILi16EEENS5_ILi1024EEEEEEEEEEEEEEEENS_10ViewEngineINS_8smem_ptrIPN7cutlass10bfloat16_tEEEEEEEC2ERKSX_RKS14_)
$_ZN7cutlass13device_kernelIN5flash19enable_sm80_to_sm89INS1_16FlashAttnBwdSm80INS1_25CollectiveMainloopBwdSm80ILi2ELi2EN4cute5tupleIJNS5_1CILi128EEES8_NS7_ILi64EEEEEENS_10bfloat16_tEfNS_4arch4Sm80ELb0ELb1ELb1ELb0ELb1ELb0ELb0ELb0ELi2ELi4ELi4ELi4ELb0EEENS1_21CollectiveEpilogueBwdISA_SB_SD_Li256ELb0ELb0ELi2EEENS1_19SingleTileSchedulerILb0ELb0ELb0ELi128EEEEEEEEEvNT_6ParamsE$_ZN4cute3eso3ESOILb1ELb0EJNS_14ComposedLayoutINS_7SwizzleILi3ELi3ELi3EEENS_1CILj0EEENS_6LayoutINS_5tupleIJNS8_IJNS8_IJNS5_ILi4EEENS5_ILi8EEEEEENS8_IJNS5_ILi2EEENS5_ILi1EEEEEEEEENS8_IJNS8_IJSC_SC_EEESB_EEEEEENS8_IJNS8_IJNS8_IJNS5_ILi128EEESD_EEENS8_IJSA_NS5_ILi0EEEEEEEEENS8_IJNS8_IJNS5_ILi64EEENS5_ILi512EEEEEENS8_IJNS5_ILi16EEENS5_ILi1024EEEEEEEEEEEEEEEENS_10ViewEngineINS_8smem_ptrIPN7cutlass10bfloat16_tEEEEEEEC2ERKSX_RKS14_:
[----:B------:R-:W-:Y:S02]  /*82e0*/  IADD3 R4, R27, -c[0x0][0x20], RZ ;  /* 0x800008001b047a10 */ /* 0x000fe40007ffe0ff */
[----:B------:R-:W-:-:S03]  /*82f0*/  MOV R7, 0x0 ;  /* 0x0000000000077802 */ /* 0x000fc60000000f00 */
[----:B------:R1:W-:Y:S01]  /*8300*/  STL.64 [R4], R2 ;  /* 0x0000000204007387 */ /* 0x0003e20000100a00 */
[----:B------:R-:W-:Y:S05]  /*8310*/  RET.REL.NODEC R6 `(_ZN7cutlass13device_kernelIN5flash19enable_sm80_to_sm89INS1_16FlashAttnBwdSm80INS1_25CollectiveMainloopBwdSm80ILi2ELi2EN4cute5tupleIJNS5_1CILi128EEES8_NS7_ILi64EEEEEENS_10bfloat16_tEfNS_4arch4Sm80ELb0ELb1ELb1ELb0ELb1ELb0ELb0ELb0ELi2ELi4ELi4ELi4ELb0EEENS1_21CollectiveEpilogueBwdISA_SB_SD_Li256ELb0ELb0ELi2EEENS1_19SingleTileSchedulerILb0ELb0ELb0ELi128EEEEEEEEEvNT_6ParamsE) ;  /* 0xffff7ce006007950 */ /* 0x000fea0003c3ffff */
        .type           $_ZN7cutlass13device_kernelIN5flash19enable_sm80_to_sm89INS1_16FlashAttnBwdSm80INS1_25CollectiveMainloopBwdSm80ILi2ELi2EN4cute5tupleIJNS5_1CILi128EEES8_NS7_ILi64EEEEEENS_10bfloat16_tEfNS_4arch4Sm80ELb0ELb1ELb1ELb0ELb1ELb0ELb0ELb0ELi2ELi4ELi4ELi4ELb0EEENS1_21CollectiveEpilogueBwdISA_SB_SD_Li256ELb0ELb0ELi2EEENS1_19SingleTileSchedulerILb0ELb0ELb0ELi128EEEEEEEEEvNT_6ParamsE$_ZN4cute3eso3ESOILb1ELb0EJNS_14ComposedLayoutINS_7SwizzleILi3ELi3ELi3EEENS_1CILj0EEENS_6LayoutINS_5tupleIJNS8_IJNS8_IJNS5_ILi4EEENS5_ILi8EEEEEENS8_IJS9_NS5_ILi1EEEEEEEEENS8_IJNS8_IJNS5_ILi2EEESF_SF_EEENS8_IJSF_S9_EEEEEEEEENS8_IJNS8_IJNS8_IJSF_NS5_ILi64EEEEEENS8_IJNS5_ILi1024EEENS5_ILi0EEEEEEEEENS8_IJNS8_IJSC_NS5_ILi512EEESA_EEENS8_IJNS5_ILi4096EEENS5_ILi16EEEEEEEEEEEEEEEENS_10ViewEngineINS_8smem_ptrIPN7cutlass10bfloat16_tEEEEEEEC2ERKSY_RKS15_,@function
        .size           $_ZN7cutlass13device_kernelIN5flash19enable_sm80_to_sm89INS1_16FlashAttnBwdSm80INS1_25CollectiveMainloopBwdSm80ILi2ELi2EN4cute5tupleIJNS5_1CILi128EEES8_NS7_ILi64EEEEEENS_10bfloat16_tEfNS_4arch4Sm80ELb0ELb1ELb1ELb0ELb1ELb0ELb0ELb0ELi2ELi4ELi4ELi4ELb0EEENS1_21CollectiveEpilogueBwdISA_SB_SD_Li256ELb0ELb0ELi2EEENS1_19SingleTileSchedulerILb0ELb0ELb0ELi128EEEEEEEEEvNT_6ParamsE$_ZN4cute3eso3ESOILb1ELb0EJNS_14ComposedLayoutINS_7SwizzleILi3ELi3ELi3EEENS_1CILj0EEENS_6LayoutINS_5tupleIJNS8_IJNS8_IJNS5_ILi4EEENS5_ILi8EEEEEENS8_IJS9_NS5_ILi1EEEEEEEEENS8_IJNS8_IJNS5_ILi2EEESF_SF_EEENS8_IJSF_S9_EEEEEEEEENS8_IJNS8_IJNS8_IJSF_NS5_ILi64EEEEEENS8_IJNS5_ILi1024EEENS5_ILi0EEEEEEEEENS8_IJNS8_IJSC_NS5_ILi512EEESA_EEENS8_IJNS5_ILi4096EEENS5_ILi16EEEEEEEEEEEEEEEENS_10ViewEngineINS_8smem_ptrIPN7cutlass10bfloat16_tEEEEEEEC2ERKSY_RKS15_,($_ZN7cutlass13device_kernelIN5flash19enable_sm80_to_sm89INS1_16FlashAttnBwdSm80INS1_25CollectiveMainloopBwdSm80ILi2ELi2EN4cute5tupleIJNS5_1CILi128EEES8_NS7_ILi64EEEEEENS_10bfloat16_tEfNS_4arch4Sm80ELb0ELb1ELb1ELb0ELb1ELb0ELb0ELb0ELi2ELi4ELi4ELi4ELb0EEENS1_21CollectiveEpilogueBwdISA_SB_SD_Li256ELb0ELb0ELi2EEENS1_19SingleTileSchedulerILb0ELb0ELb0ELi128EEEEEEEEEvNT_6ParamsE$_ZN4cute3eso3ESOILb1ELb0EJNS_1CILi0EEENS2_ILi1EEENS2_ILi512EEEiEEC2ERKS3_RKS4_RKS5_RKi - $_ZN7cutlass13device_kernelIN5flash19enable_sm80_to_sm89INS1_16FlashAttnBwdSm80INS1_25CollectiveMainloopBwdSm80ILi2ELi2EN4cute5tupleIJNS5_1CILi128EEES8_NS7_ILi64EEEEEENS_10bfloat16_tEfNS_4arch4Sm80ELb0ELb1ELb1ELb0ELb1ELb0ELb0ELb0ELi2ELi4ELi4ELi4ELb0EEENS1_21CollectiveEpilogueBwdISA_SB_SD_Li256ELb0ELb0ELi2EEENS1_19SingleTileSchedulerILb0ELb0ELb0ELi128EEEEEEEEEvNT_6ParamsE$_ZN4cute3eso3ESOILb1ELb0EJNS_14ComposedLayoutINS_7SwizzleILi3ELi3ELi3EEENS_1CILj0EEENS_6LayoutINS_5tupleIJNS8_IJNS8_IJNS5_ILi4EEENS5_ILi8EEEEEENS8_IJS9_NS5_ILi1EEEEEEEEENS8_IJNS8_IJNS5_ILi2EEESF_SF_EEENS8_IJSF_S9_EEEEEEEEENS8_IJNS8_IJNS8_IJSF_NS5_ILi64EEEEEENS8_IJNS5_ILi1024EEENS5_ILi0EEEEEEEEENS8_IJNS8_IJSC_NS5_ILi512EEESA_EEENS8_IJNS5_ILi4096EEENS5_ILi16EEEEEEEEEEEEEEEENS_10ViewEngineINS_8smem_ptrIPN7cutlass10bfloat16_tEEEEEEEC2ERKSY_RKS15_)
$_ZN7cutlass13device_kernelIN5flash19enable_sm80_to_sm89INS1_16FlashAttnBwdSm80INS1_25CollectiveMainloopBwdSm80ILi2ELi2EN4cute5tupleIJNS5_1CILi128EEES8_NS7_ILi64EEEEEENS_10bfloat16_tEfNS_4arch4Sm80ELb0ELb1ELb1ELb0ELb1ELb0ELb0ELb0ELi2ELi4ELi4ELi4ELb0EEENS1_21CollectiveEpilogueBwdISA_SB_SD_Li256ELb0ELb0ELi2EEENS1_19SingleTileSchedulerILb0ELb0ELb0ELi128EEEEEEEEEvNT_6ParamsE$_ZN4cute3eso3ESOILb1ELb0EJNS_14ComposedLayoutINS_7SwizzleILi3ELi3ELi3EEENS_1CILj0EEENS_6LayoutINS_5tupleIJNS8_IJNS8_IJNS5_ILi4EEENS5_ILi8EEEEEENS8_IJS9_NS5_ILi1EEEEEEEEENS8_IJNS8_IJNS5_ILi2EEESF_SF_EEENS8_IJSF_S9_EEEEEEEEENS8_IJNS8_IJNS8_IJSF_NS5_ILi64EEEEEENS8_IJNS5_ILi1024EEENS5_ILi0EEEEEEEEENS8_IJNS8_IJSC_NS5_ILi512EEESA_EEENS8_IJNS5_ILi4096EEENS5_ILi16EEEEEEEEEEEEEEEENS_10ViewEngineINS_8smem_ptrIPN7cutlass10bfloat16_tEEEEEEEC2ERKSY_RKS15_:
[----:B------:R-:W-:Y:S02]  /*8320*/  IADD3 R4, R27, -c[0x0][0x20], RZ ;  /* 0x800008001b047a10 */ /* 0x000fe40007ffe0ff */
[----:B------:R-:W-:-:S03]  /*8330*/  MOV R7, 0x0 ;  /* 0x0000000000077802 */ /* 0x000fc60000000f00 */
[----:B------:R1:W-:Y:S01]  /*8340*/  STL.64 [R4], R2 ;  /* 0x0000000204007387 */ /* 0x0003e20000100a00 */
[----:B------:R-:W-:Y:S05]  /*8350*/  RET.REL.NODEC R6 `(_ZN7cutlass13device_kernelIN5flash19enable_sm80_to_sm89INS1_16FlashAttnBwdSm80INS1_25CollectiveMainloopBwdSm80ILi2ELi2EN4cute5tupleIJNS5_1CILi128EEES8_NS7_ILi64EEEEEENS_10bfloat16_tEfNS_4arch4Sm80ELb0ELb1ELb1ELb0ELb1ELb0ELb0ELb0ELi2ELi4ELi4ELi4ELb0EEENS1_21CollectiveEpilogueBwdISA_SB_SD_Li256ELb0ELb0ELi2EEENS1_19SingleTileSchedulerILb0ELb0ELb0ELi128EEEEEEEEEvNT_6ParamsE) ;  /* 0xffff7ca006007950 */ /* 0x000fea0003c3ffff */
        .type           $_ZN7cutlass13device_kernelIN5flash19enable_sm80_to_sm89INS1_16FlashAttnBwdSm80INS1_25CollectiveMainloopBwdSm80ILi2ELi2EN4cute5tupleIJNS5_1CILi128EEES8_NS7_ILi64EEEEEENS_10bfloat16_tEfNS_4arch4Sm80ELb0ELb1ELb1ELb0ELb1ELb0ELb0ELb0ELi2ELi4ELi4ELi4ELb0EEENS1_21CollectiveEpilogueBwdISA_SB_SD_Li256ELb0ELb0ELi2EEENS1_19SingleTileSchedulerILb0ELb0ELb0ELi128EEEEEEEEEvNT_6ParamsE$_ZN4cute3eso3ESOILb1ELb0EJNS_1CILi0EEENS2_ILi1EEENS2_ILi512EEEiEEC2ERKS3_RKS4_RKS5_RKi,@function
        .size           $_ZN7cutlass13device_kernelIN5flash19enable_sm80_to_sm89INS1_16FlashAttnBwdSm80INS1_25CollectiveMainloopBwdSm80ILi2ELi2EN4cute5tupleIJNS5_1CILi128EEES8_NS7_ILi64EEEEEENS_10bfloat16_tEfNS_4arch4Sm80ELb0ELb1ELb1ELb0ELb1ELb0ELb0ELb0ELi2ELi4ELi4ELi4ELb0EEENS1_21CollectiveEpilogueBwdISA_SB_SD_Li256ELb0ELb0ELi2EEENS1_19SingleTileSchedulerILb0ELb0ELb0ELi128EEEEEEEEEvNT_6ParamsE$_ZN4cute3eso3ESOILb1ELb0EJNS_1CILi0EEENS2_ILi1EEENS2_ILi512EEEiEEC2ERKS3_RKS4_RKS5_RKi,($_ZN7cutlass13device_kernelIN5flash19enable_sm80_to_sm89INS1_16FlashAttnBwdSm80INS1_25CollectiveMainloopBwdSm80ILi2ELi2EN4cute5tupleIJNS5_1CILi128EEES8_NS7_ILi64EEEEEENS_10bfloat16_tEfNS_4arch4Sm80ELb0ELb1ELb1ELb0ELb1ELb0ELb0ELb0ELi2ELi4ELi4ELi4ELb0EEENS1_21CollectiveEpilogueBwdISA_SB_SD_Li256ELb0ELb0ELi2EEENS1_19SingleTileSchedulerILb0ELb0ELb0ELi128EEEEEEEEEvNT_6ParamsE$_ZN4cute3eso3ESOILb1ELb0EJNS_1CILi0EEENS2_ILi1EEENS2_ILi512EEEiNS2_ILi4096EEEiNS2_ILi8192EEEEEC2ERKS3_RKS4_RKS5_RKiRKS6_SG_RKS7_ - $_ZN7cutlass13device_kernelIN5flash19enable_sm80_to_sm89INS1_16FlashAttnBwdSm80INS1_25CollectiveMainloopBwdSm80ILi2ELi2EN4cute5tupleIJNS5_1CILi128EEES8_NS7_ILi64EEEEEENS_10bfloat16_tEfNS_4arch4Sm80ELb0ELb1ELb1ELb0ELb1ELb0ELb0ELb0ELi2ELi4ELi4ELi4ELb0EEENS1_21CollectiveEpilogueBwdISA_SB_SD_Li256ELb0ELb0ELi2EEENS1_19SingleTileSchedulerILb0ELb0ELb0ELi128EEEEEEEEEvNT_6ParamsE$_ZN4cute3eso3ESOILb1ELb0EJNS_1CILi0EEENS2_ILi1EEENS2_ILi512EEEiEEC2ERKS3_RKS4_RKS5_RKi)
$_ZN7cutlass13device_kernelIN5flash19enable_sm80_to_sm89INS1_16FlashAttnBwdSm80INS1_25CollectiveMainloopBwdSm80ILi2ELi2EN4cute5tupleIJNS5_1CILi128EEES8_NS7_ILi64EEEEEENS_10bfloat16_tEfNS_4arch4Sm80ELb0ELb1ELb1ELb0ELb1ELb0ELb0ELb0ELi2ELi4ELi4ELi4ELb0EEENS1_21CollectiveEpilogueBwdISA_SB_SD_Li256ELb0ELb0ELi2EEENS1_19SingleTileSchedulerILb0ELb0ELb0ELi128EEEEEEEEEvNT_6ParamsE$_ZN4cute3eso3ESOILb1ELb0EJNS_1CILi0EEENS2_ILi1EEENS2_ILi512EEEiEEC2ERKS3_RKS4_RKS5_RKi:
[----:B------:R-:W-:Y:S02]  /*8360*/  IADD3 R2, R2, -c[0x0][0x20], RZ ;  /* 0x8000080002027a10 */ /* 0x000fe40007ffe0ff */
[----:B------:R-:W-:-:S03]  /*8370*/  MOV R9, 0x0 ;  /* 0x0000000000097802 */ /* 0x000fc60000000f00 */
[----:B------:R1:W-:Y:S01]  /*8380*/  STL [R2], R3 ;  /* 0x0000000302007387 */ /* 0x0003e20000100800 */
[----:B------:R-:W-:Y:S05]  /*8390*/  RET.REL.NODEC R8 `(_ZN7cutlass13device_kernelIN5flash19enable_sm80_to_sm89INS1_16FlashAttnBwdSm80INS1_25CollectiveMainloopBwdSm80ILi2ELi2EN4cute5tupleIJNS5_1CILi128EEES8_NS7_ILi64EEEEEENS_10bfloat16_tEfNS_4arch4Sm80ELb0ELb1ELb1ELb0ELb1ELb0ELb0ELb0ELi2ELi4ELi4ELi4ELb0EEENS1_21CollectiveEpilogueBwdISA_SB_SD_Li256ELb0ELb0ELi2EEENS1_19SingleTileSchedulerILb0ELb0ELb0ELi128EEEEEEEEEvNT_6ParamsE) ;  /* 0xffff7c6008007950 */ /* 0x000fea0003c3ffff */
        .type           $_ZN7cutlass13device_kernelIN5flash19enable_sm80_to_sm89INS1_16FlashAttnBwdSm80INS1_25CollectiveMainloopBwdSm80ILi2ELi2EN4cute5tupleIJNS5_1CILi128EEES8_NS7_ILi64EEEEEENS_10bfloat16_tEfNS_4arch4Sm80ELb0ELb1ELb1ELb0ELb1ELb0ELb0ELb0ELi2ELi4ELi4ELi4ELb0EEENS1_21CollectiveEpilogueBwdISA_SB_SD_Li256ELb0ELb0ELi2EEENS1_19SingleTileSchedulerILb0ELb0ELb0ELi128EEEEEEEEEvNT_6ParamsE$_ZN4cute3eso3ESOILb1ELb0EJNS_1CILi0EEENS2_ILi1EEENS2_ILi512EEEiNS2_ILi4096EEEiNS2_ILi8192EEEEEC2ERKS3_RKS4_RKS5_RKiRKS6_SG_RKS7_,@function
        .size           $_ZN7cutlass13device_kernelIN5flash19enable_sm80_to_sm89INS1_16FlashAttnBwdSm80INS1_25CollectiveMainloopBwdSm80ILi2ELi2EN4cute5tupleIJNS5_1CILi128EEES8_NS7_ILi64EEEEEENS_10bfloat16_tEfNS_4arch4Sm80ELb0ELb1ELb1ELb0ELb1ELb0ELb0ELb0ELi2ELi4ELi4ELi4ELb0EEENS1_21CollectiveEpilogueBwdISA_SB_SD_Li256ELb0ELb0ELi2EEENS1_19SingleTileSchedulerILb0ELb0ELb0ELi128EEEEEEEEEvNT_6ParamsE$_ZN4cute3eso3ESOILb1ELb0EJNS_1CILi0EEENS2_ILi1EEENS2_ILi512EEEiNS2_ILi4096EEEiNS2_ILi8192EEEEEC2ERKS3_RKS4_RKS5_RKiRKS6_SG_RKS7_,($_ZN7cutlass13device_kernelIN5flash19enable_sm80_to_sm89INS1_16FlashAttnBwdSm80INS1_25CollectiveMainloopBwdSm80ILi2ELi2EN4cute5tupleIJNS5_1CILi128EEES8_NS7_ILi64EEEEEENS_10bfloat16_tEfNS_4arch4Sm80ELb0ELb1ELb1ELb0ELb1ELb0ELb0ELb0ELi2ELi4ELi4ELi4ELb0EEENS1_21CollectiveEpilogueBwdISA_SB_SD_Li256ELb0ELb0ELi2EEENS1_19SingleTileSchedulerILb0ELb0ELb0ELi128EEEEEEEEEvNT_6ParamsE$_ZN4cute3eso3ESOILb1ELb0EJNS_1CILi0EEENS_5tupleIJNS2_ILi1EEENS2_ILi256EEEiEEEEEC2ERKS3_RKS7_ - $_ZN7cutlass13device_kernelIN5flash19enable_sm80_to_sm89INS1_16FlashAttnBwdSm80INS1_25CollectiveMainloopBwdSm80ILi2ELi2EN4cute5tupleIJNS5_1CILi128EEES8_NS7_ILi64EEEEEENS_10bfloat16_tEfNS_4arch4Sm80ELb0ELb1ELb1ELb0ELb1ELb0ELb0ELb0ELi2ELi4ELi4ELi4ELb0EEENS1_21CollectiveEpilogueBwdISA_SB_SD_Li256ELb0ELb0ELi2EEENS1_19SingleTileSchedulerILb0ELb0ELb0ELi128EEEEEEEEEvNT_6ParamsE$_ZN4cute3eso3ESOILb1ELb0EJNS_1CILi0EEENS2_ILi1EEENS2_ILi512EEEiNS2_ILi4096EEEiNS2_ILi8192EEEEEC2ERKS3_RKS4_RKS5_RKiRKS6_SG_RKS7_)
$_ZN7cutlass13device_kernelIN5flash19enable_sm80_to_sm89INS1_16FlashAttnBwdSm80INS1_25CollectiveMainloopBwdSm80ILi2ELi2EN4cute5tupleIJNS5_1CILi128EEES8_NS7_ILi64EEEEEENS_10bfloat16_tEfNS_4arch4Sm80ELb0ELb1ELb1ELb0ELb1ELb0ELb0ELb0ELi2ELi4ELi4ELi4ELb0EEENS1_21CollectiveEpilogueBwdISA_SB_SD_Li256ELb0ELb0ELi2EEENS1_19SingleTileSchedulerILb0ELb0ELb0ELi128EEEEEEEEEvNT_6ParamsE$_ZN4cute3eso3ESOILb1ELb0EJNS_1CILi0EEENS2_ILi1EEENS2_ILi512EEEiNS2_ILi4096EEEiNS2_ILi8192EEEEEC2ERKS3_RKS4_RKS5_RKiRKS6_SG_RKS7_:
[----:B------:R-:W-:Y:S02]  /*83a0*/  IADD3 R3, R3, -c[0x0][0x20], RZ ;  /* 0x8000080003037a10 */ /* 0x000fe40007ffe0ff */
[----:B------:R-:W-:-:S03]  /*83b0*/  IADD3 R2, R58, -c[0x0][0x20], RZ ;  /* 0x800008003a027a10 */ /* 0x000fc60007ffe0ff */
[----:B------:R1:W-:Y:S04]  /*83c0*/  STL [R3], R10 ;  /* 0x0000000a03007387 */ /* 0x0003e80000100800 */
[----:B------:R-:W2:Y:S01]  /*83d0*/  LDL R2, [R2] ;  /* 0x0000000002027983 */ /* 0x000ea20000100800 */
[----:B------:R-:W-:-:S03]  /*83e0*/  IMAD.MOV.U32 R9, RZ, RZ, 0x0 ;  /* 0x00000000ff097424 */ /* 0x000fc600078e00ff */
[----:B--2---:R1:W-:Y:S01]  /*83f0*/  STL [R3+0x4], R2 ;  /* 0x0000040203007387 */ /* 0x0043e20000100800 */
[----:B------:R-:W-:Y:S05]  /*8400*/  RET.REL.NODEC R8 `(_ZN7cutlass13device_kernelIN5flash19enable_sm80_to_sm89INS1_16FlashAttnBwdSm80INS1_25CollectiveMainloopBwdSm80ILi2ELi2EN4cute5tupleIJNS5_1CILi128EEES8_NS7_ILi64EEEEEENS_10bfloat16_tEfNS_4arch4Sm80ELb0ELb1ELb1ELb0ELb1ELb0ELb0ELb0ELi2ELi4ELi4ELi4ELb0EEENS1_21CollectiveEpilogueBwdISA_SB_SD_Li256ELb0ELb0ELi2EEENS1_19SingleTileSchedulerILb0ELb0ELb0ELi128EEEEEEEEEvNT_6ParamsE) ;  /* 0xffff7bf008007950 */ /* 0x000fea0003c3ffff */
        .type           $_ZN7cutlass13device_kernelIN5flash19enable_sm80_to_sm89INS1_16FlashAttnBwdSm80INS1_25CollectiveMainloopBwdSm80ILi2ELi2EN4cute5tupleIJNS5_1CILi128EEES8_NS7_ILi64EEEEEENS_10bfloat16_tEfNS_4arch4Sm80ELb0ELb1ELb1ELb0ELb1ELb0ELb0ELb0ELi2ELi4ELi4ELi4ELb0EEENS1_21CollectiveEpilogueBwdISA_SB_SD_Li256ELb0ELb0ELi2EEENS1_19SingleTileSchedulerILb0ELb0ELb0ELi128EEEEEEEEEvNT_6ParamsE$_ZN4cute3eso3ESOILb1ELb0EJNS_1CILi0EEENS_5tupleIJNS2_ILi1EEENS2_ILi256EEEiEEEEEC2ERKS3_RKS7_,@function
        .size           $_ZN7cutlass13device_kernelIN5flash19enable_sm80_to_sm89INS1_16FlashAttnBwdSm80INS1_25CollectiveMainloopBwdSm80ILi2ELi2EN4cute5tupleIJNS5_1CILi128EEES8_NS7_ILi64EEEEEENS_10bfloat16_tEfNS_4arch4Sm80ELb0ELb1ELb1ELb0ELb1ELb0ELb0ELb0ELi2ELi4ELi4ELi4ELb0EEENS1_21CollectiveEpilogueBwdISA_SB_SD_Li256ELb0ELb0ELi2EEENS1_19SingleTileSchedulerILb0ELb0ELb0ELi128EEEEEEEEEvNT_6ParamsE$_ZN4cute3eso3ESOILb1ELb0EJNS_1CILi0EEENS_5tupleIJNS2_ILi1EEENS2_ILi256EEEiEEEEEC2ERKS3_RKS7_,($_ZN7cutlass13device_kernelIN5flash19enable_sm80_to_sm89INS1_16FlashAttnBwdSm80INS1_25CollectiveMainloopBwdSm80ILi2ELi2EN4cute5tupleIJNS5_1CILi128EEES8_NS7_ILi64EEEEEENS_10bfloat16_tEfNS_4arch4Sm80ELb0ELb1ELb1ELb0ELb1ELb0ELb0ELb0ELi2ELi4ELi4ELi4ELb0EEENS1_21CollectiveEpilogueBwdISA_SB_SD_Li256ELb0ELb0ELi2EEENS1_19SingleTileSchedulerILb0ELb0ELb0ELi128EEEEEEEEEvNT_6ParamsE$_ZN4cute3eso3ESOILb1ELb0EJNS_1CILi0EEEiEEC2ERKS3_RKi - $_ZN7cutlass13device_kernelIN5flash19enable_sm80_to_sm89INS1_16FlashAttnBwdSm80INS1_25CollectiveMainloopBwdSm80ILi2ELi2EN4cute5tupleIJNS5_1CILi128EEES8_NS7_ILi64EEEEEENS_10bfloat16_tEfNS_4arch4Sm80ELb0ELb1ELb1ELb0ELb1ELb0ELb0ELb0ELi2ELi4ELi4ELi4ELb0EEENS1_21CollectiveEpilogueBwdISA_SB_SD_Li256ELb0ELb0ELi2EEENS1_19SingleTileSchedulerILb0ELb0ELb0ELi128EEEEEEEEEvNT_6ParamsE$_ZN4cute3eso3ESOILb1ELb0EJNS_1CILi0EEENS_5tupleIJNS2_ILi1EEENS2_ILi256EEEiEEEEEC2ERKS3_RKS7_)
$_ZN7cutlass13device_kernelIN5flash19enable_sm80_to_sm89INS1_16FlashAttnBwdSm80INS1_25CollectiveMainloopBwdSm80ILi2ELi2EN4cute5tupleIJNS5_1CILi128EEES8_NS7_ILi64EEEEEENS_10bfloat16_tEfNS_4arch4Sm80ELb0ELb1ELb1ELb0ELb1ELb0ELb0ELb0ELi2ELi4ELi4ELi4ELb0EEENS1_21CollectiveEpilogueBwdISA_SB_SD_Li256ELb0ELb0ELi2EEENS1_19SingleTileSchedulerILb0ELb0ELb0ELi128EEEEEEEEEvNT_6ParamsE$_ZN4cute3eso3ESOILb1ELb0EJNS_1CILi0EEENS_5tupleIJNS2_ILi1EEENS2_ILi256EEEiEEEEEC2ERKS3_RKS7_:
[----:B------:R-:W-:Y:S02]  /*8410*/  IADD3 R3, R10, -c[0x0][0x20], RZ ;  /* 0x800008000a037a10 */ /* 0x000fe40007ffe0ff */
[----:B------:R-:W-:-:S03]  /*8420*/  MOV R5, 0x0 ;  /* 0x0000000000057802 */ /* 0x000fc60000000f00 */
[----:B------:R1:W-:Y:S01]  /*8430*/  STL [R3], R2 ;  /* 0x0000000203007387 */ /* 0x0003e20000100800 */
[----:B------:R-:W-:Y:S05]  /*8440*/  RET.REL.NODEC R4 `(_ZN7cutlass13device_kernelIN5flash19enable_sm80_to_sm89INS1_16FlashAttnBwdSm80INS1_25CollectiveMainloopBwdSm80ILi2ELi2EN4cute5tupleIJNS5_1CILi128EEES8_NS7_ILi64EEEEEENS_10bfloat16_tEfNS_4arch4Sm80ELb0ELb1ELb1ELb0ELb1ELb0ELb0ELb0ELi2ELi4ELi4ELi4ELb0EEENS1_21CollectiveEpilogueBwdISA_SB_SD_Li256ELb0ELb0ELi2EEENS1_19SingleTileSchedulerILb0ELb0ELb0ELi128EEEEEEEEEvNT_6ParamsE) ;  /* 0xffff7bb004007950 */ /* 0x000fea0003c3ffff */
        .type           $_ZN7cutlass13device_kernelIN5flash19enable_sm80_to_sm89INS1_16FlashAttnBwdSm80INS1_25CollectiveMainloopBwdSm80ILi2ELi2EN4cute5tupleIJNS5_1CILi128EEES8_NS7_ILi64EEEEEENS_10bfloat16_tEfNS_4arch4Sm80ELb0ELb1ELb1ELb0ELb1ELb0ELb0ELb0ELi2ELi4ELi4ELi4ELb0EEENS1_21CollectiveEpilogueBwdISA_SB_SD_Li256ELb0ELb0ELi2EEENS1_19SingleTileSchedulerILb0ELb0ELb0ELi128EEEEEEEEEvNT_6ParamsE$_ZN4cute3eso3ESOILb1ELb0EJNS_1CILi0EEEiEEC2ERKS3_RKi,@function
        .size           $_ZN7cutlass13device_kernelIN5flash19enable_sm80_to_sm89INS1_16FlashAttnBwdSm80INS1_25CollectiveMainloopBwdSm80ILi2ELi2EN4cute5tupleIJNS5_1CILi128EEES8_NS7_ILi64EEEEEENS_10bfloat16_tEfNS_4arch4Sm80ELb0ELb1ELb1ELb0ELb1ELb0ELb0ELb0ELi2ELi4ELi4ELi4ELb0EEENS1_21CollectiveEpilogueBwdISA_SB_SD_Li256ELb0ELb0ELi2EEENS1_19SingleTileSchedulerILb0ELb0ELb0ELi128EEEEEEEEEvNT_6ParamsE$_ZN4cute3eso3ESOILb1ELb0EJNS_1CILi0EEEiEEC2ERKS3_RKi,($_ZN7cutlass13device_kernelIN5flash19enable_sm80_to_sm89INS1_16FlashAttnBwdSm80INS1_25CollectiveMainloopBwdSm80ILi2ELi2EN4cute5tupleIJNS5_1CILi128EEES8_NS7_ILi64EEEEEENS_10bfloat16_tEfNS_4arch4Sm80ELb0ELb1ELb1ELb0ELb1ELb0ELb0ELb0ELi2ELi4ELi4ELi4ELb0EEENS1_21CollectiveEpilogueBwdISA_SB_SD_Li256ELb0ELb0ELi2EEENS1_19SingleTileSchedulerILb0ELb0ELb0ELi128EEEEEEEEEvNT_6ParamsE$_ZN4cute3eso3ESOILb1ELb0EJNS_1CILi0EEEiS3_EEC2ERKS3_RKiS6_ - $_ZN7cutlass13device_kernelIN5flash19enable_sm80_to_sm89INS1_16FlashAttnBwdSm80INS1_25CollectiveMainloopBwdSm80ILi2ELi2EN4cute5tupleIJNS5_1CILi128EEES8_NS7_ILi64EEEEEENS_10bfloat16_tEfNS_4arch4Sm80ELb0ELb1ELb1ELb0ELb1ELb0ELb0ELb0ELi2ELi4ELi4ELi4ELb0EEENS1_21CollectiveEpilogueBwdISA_SB_SD_Li256ELb0ELb0ELi2EEENS1_19SingleTileSchedulerILb0ELb0ELb0ELi128EEEEEEEEEvNT_6ParamsE$_ZN4cute3eso3ESOILb1ELb0EJNS_1CILi0EEEiEEC2ERKS3_RKi)
$_ZN7cutlass13device_kernelIN5flash19enable_sm80_to_sm89INS1_16FlashAttnBwdSm80INS1_25CollectiveMainloopBwdSm80ILi2ELi2EN4cute5tupleIJNS5_1CILi128EEES8_NS7_ILi64EEEEEENS_10bfloat16_tEfNS_4arch4Sm80ELb0ELb1ELb1ELb0ELb1ELb0ELb0ELb0ELi2ELi4ELi4ELi4ELb0EEENS1_21CollectiveEpilogueBwdISA_SB_SD_Li256ELb0ELb0ELi2EEENS1_19SingleTileSchedulerILb0ELb0ELb0ELi128EEEEEEEEEvNT_6ParamsE$_ZN4cute3eso3ESOILb1ELb0EJNS_1CILi0EEEiEEC2ERKS3_RKi:
[----:B------:R-:W-:Y:S01]  /*8450*/  IADD3 R2, R7, -c[0x0][0x20], RZ ;  /* 0x8000080007027a10 */ /* 0x000fe20007ffe0ff */
[----:B------:R-:W-:Y:S01]  /*8460*/  IMAD.MOV.U32 R10, RZ, RZ, R6 ;  /* 0x000000ffff0a7224 */ /* 0x000fe200078e0006 */
[----:B------:R-:W-:-:S03]  /*8470*/  MOV R11, 0x0 ;  /* 0x00000000000b7802 */ /* 0x000fc60000000f00 */
[----:B------:R1:W-:Y:S01]  /*8480*/  STL [R2], R3 ;  /* 0x0000000302007387 */ /* 0x0003e20000100800 */
[----:B------:R-:W-:Y:S05]  /*8490*/  RET.REL.NODEC R10 `(_ZN7cutlass13device_kernelIN5flash19enable_sm80_to_sm89INS1_16FlashAttnBwdSm80INS1_25CollectiveMainloopBwdSm80ILi2ELi2EN4cute5tupleIJNS5_1CILi128EEES8_NS7_ILi64EEEEEENS_10bfloat16_tEfNS_4arch4Sm80ELb0ELb1ELb1ELb0ELb1ELb0ELb0ELb0ELi2ELi4ELi4ELi4ELb0EEENS1_21CollectiveEpilogueBwdISA_SB_SD_Li256ELb0ELb0ELi2EEENS1_19SingleTileSchedulerILb0ELb0ELb0ELi128EEEEEEEEEvNT_6ParamsE) ;  /* 0xffff7b600a007950 */ /* 0x000fea0003c3ffff */
        .type           $_ZN7cutlass13device_kernelIN5flash19enable_sm80_to_sm89INS1_16FlashAttnBwdSm80INS1_25CollectiveMainloopBwdSm80ILi2ELi2EN4cute5tupleIJNS5_1CILi128EEES8_NS7_ILi64EEEEEENS_10bfloat16_tEfNS_4arch4Sm80ELb0ELb1ELb1ELb0ELb1ELb0ELb0ELb0ELi2ELi4ELi4ELi4ELb0EEENS1_21CollectiveEpilogueBwdISA_SB_SD_Li256ELb0ELb0ELi2EEENS1_19SingleTileSchedulerILb0ELb0ELb0ELi128EEEEEEEEEvNT_6ParamsE$_ZN4cute3eso3ESOILb1ELb0EJNS_1CILi0EEEiS3_EEC2ERKS3_RKiS6_,@function
        .size           $_ZN7cutlass13device_kernelIN5flash19enable_sm80_to_sm89INS1_16FlashAttnBwdSm80INS1_25CollectiveMainloopBwdSm80ILi2ELi2EN4cute5tupleIJNS5_1CILi128EEES8_NS7_ILi64EEEEEENS_10bfloat16_tEfNS_4arch4Sm80ELb0ELb1ELb1ELb0ELb1ELb0ELb0ELb0ELi2ELi4ELi4ELi4ELb0EEENS1_21CollectiveEpilogueBwdISA_SB_SD_Li256ELb0ELb0ELi2EEENS1_19SingleTileSchedulerILb0ELb0ELb0ELi128EEEEEEEEEvNT_6ParamsE$_ZN4cute3eso3ESOILb1ELb0EJNS_1CILi0EEEiS3_EEC2ERKS3_RKiS6_,($_ZN7cutlass13device_kernelIN5flash19enable_sm80_to_sm89INS1_16FlashAttnBwdSm80INS1_25CollectiveMainloopBwdSm80ILi2ELi2EN4cute5tupleIJNS5_1CILi128EEES8_NS7_ILi64EEEEEENS_10bfloat16_tEfNS_4arch4Sm80ELb0ELb1ELb1ELb0ELb1ELb0ELb0ELb0ELi2ELi4ELi4ELi4ELb0EEENS1_21CollectiveEpilogueBwdISA_SB_SD_Li256ELb0ELb0ELi2EEENS1_19SingleTileSchedulerILb0ELb0ELb0ELi128EEEEEEEEEvNT_6ParamsE$_ZN4cute3eso3ESOILb1ELb0EJNS_1CILi1024EEENS_5tupleIJiiEEEEEC2ERKS3_RKS5_ - $_ZN7cutlass13device_kernelIN5flash19enable_sm80_to_sm89INS1_16FlashAttnBwdSm80INS1_25CollectiveMainloopBwdSm80ILi2ELi2EN4cute5tupleIJNS5_1CILi128EEES8_NS7_ILi64EEEEEENS_10bfloat16_tEfNS_4arch4Sm80ELb0ELb1ELb1ELb0ELb1ELb0ELb0ELb0ELi2ELi4ELi4ELi4ELb0EEENS1_21CollectiveEpilogueBwdISA_SB_SD_Li256ELb0ELb0ELi2EEENS1_19SingleTileSchedulerILb0ELb0ELb0ELi128EEEEEEEEEvNT_6ParamsE$_ZN4cute3eso3ESOILb1ELb0EJNS_1CILi0EEEiS3_EEC2ERKS3_RKiS6_)
$_ZN7cutlass13device_kernelIN5flash19enable_sm80_to_sm89INS1_16FlashAttnBwdSm80INS1_25CollectiveMainloopBwdSm80ILi2ELi2EN4cute5tupleIJNS5_1CILi128EEES8_NS7_ILi64EEEEEENS_10bfloat16_tEfNS_4arch4Sm80ELb0ELb1ELb1ELb0ELb1ELb0ELb0ELb0ELi2ELi4ELi4ELi4ELb0EEENS1_21CollectiveEpilogueBwdISA_SB_SD_Li256ELb0ELb0ELi2EEENS1_19SingleTileSchedulerILb0ELb0ELb0ELi128EEEEEEEEEvNT_6ParamsE$_ZN4cute3eso3ESOILb1ELb0EJNS_1CILi0EEEiS3_EEC2ERKS3_RKiS6_:
[----:B------:R-:W-:Y:S01]  /*84a0*/  IADD3 R2, R83, -c[0x0][0x20], RZ ;  /* 0x8000080053027a10 */ /* 0x000fe20007ffe0ff */
[----:B------:R-:W-:Y:S01]  /*84b0*/  IMAD.MOV.U32 R4, RZ, RZ, R6 ;  /* 0x000000ffff047224 */ /* 0x000fe200078e0006 */
[----:B------:R-:W-:-:S03]  /*84c0*/  MOV R5, 0x0 ;  /* 0x0000000000057802 */ /* 0x000fc60000000f00 */
[----:B------:R1:W-:Y:S01]  /*84d0*/  STL [R2], R3 ;  /* 0x0000000302007387 */ /* 0x0003e20000100800 */
[----:B------:R-:W-:Y:S05]  /*84e0*/  RET.REL.NODEC R4 `(_ZN7cutlass13device_kernelIN5flash19enable_sm80_to_sm89INS1_16FlashAttnBwdSm80INS1_25CollectiveMainloopBwdSm80ILi2ELi2EN4cute5tupleIJNS5_1CILi128EEES8_NS7_ILi64EEEEEENS_10bfloat16_tEfNS_4arch4Sm80ELb0ELb1ELb1ELb0ELb1ELb0ELb0ELb0ELi2ELi4ELi4ELi4ELb0EEENS1_21CollectiveEpilogueBwdISA_SB_SD_Li256ELb0ELb0ELi2EEENS1_19SingleTileSchedulerILb0ELb0ELb0ELi128EEEEEEEEEvNT_6ParamsE) ;  /* 0xffff7b1004007950 */ /* 0x000fea0003c3ffff */
        .type           $_ZN7cutlass13device_kernelIN5flash19enable_sm80_to_sm89INS1_16FlashAttnBwdSm80INS1_25CollectiveMainloopBwdSm80ILi2ELi2EN4cute5tupleIJNS5_1CILi128EEES8_NS7_ILi64EEEEEENS_10bfloat16_tEfNS_4arch4Sm80ELb0ELb1ELb1ELb0ELb1ELb0ELb0ELb0ELi2ELi4ELi4ELi4ELb0EEENS1_21CollectiveEpilogueBwdISA_SB_SD_Li256ELb0ELb0ELi2EEENS1_19SingleTileSchedulerILb0ELb0ELb0ELi128EEEEEEEEEvNT_6ParamsE$_ZN4cute3eso3ESOILb1ELb0EJNS_1CILi1024EEENS_5tupleIJiiEEEEEC2ERKS3_RKS5_,@function
        .size           $_ZN7cutlass13device_kernelIN5flash19enable_sm80_to_sm89INS1_16FlashAttnBwdSm80INS1_25CollectiveMainloopBwdSm80ILi2ELi2EN4cute5tupleIJNS5_1CILi128EEES8_NS7_ILi64EEEEEENS_10bfloat16_tEfNS_4arch4Sm80ELb0ELb1ELb1ELb0ELb1ELb0ELb0ELb0ELi2ELi4ELi4ELi4ELb0EEENS1_21CollectiveEpilogueBwdISA_SB_SD_Li256ELb0ELb0ELi2EEENS1_19SingleTileSchedulerILb0ELb0ELb0ELi128EEEEEEEEEvNT_6ParamsE$_ZN4cute3eso3ESOILb1ELb0EJNS_1CILi1024EEENS_5tupleIJiiEEEEEC2ERKS3_RKS5_,($_ZN7cutlass13device_kernelIN5flash19enable_sm80_to_sm89INS1_16FlashAttnBwdSm80INS1_25CollectiveMainloopBwdSm80ILi2ELi2EN4cute5tupleIJNS5_1CILi128EEES8_NS7_ILi64EEEEEENS_10bfloat16_tEfNS_4arch4Sm80ELb0ELb1ELb1ELb0ELb1ELb0ELb0ELb0ELi2ELi4ELi4ELi4ELb0EEENS1_21CollectiveEpilogueBwdISA_SB_SD_Li256ELb0ELb0ELi2EEENS1_19SingleTileSchedulerILb0ELb0ELb0ELi128EEEEEEEEEvNT_6ParamsE$_ZN4cute3eso3ESOILb1ELb0EJNS_1CILi1024EEEiiEEC2ERKS3_RKiS8_ - $_ZN7cutlass13device_kernelIN5flash19enable_sm80_to_sm89INS1_16FlashAttnBwdSm80INS1_25CollectiveMainloopBwdSm80ILi2ELi2EN4cute5tupleIJNS5_1CILi128EEES8_NS7_ILi64EEEEEENS_10bfloat16_tEfNS_4arch4Sm80ELb0ELb1ELb1ELb0ELb1ELb0ELb0ELb0ELi2ELi4ELi4ELi4ELb0EEENS1_21CollectiveEpilogueBwdISA_SB_SD_Li256ELb0ELb0ELi2EEENS1_19SingleTileSchedulerILb0ELb0ELb0ELi128EEEEEEEEEvNT_6ParamsE$_ZN4cute3eso3ESOILb1ELb0EJNS_1CILi1024EEENS_5tupleIJiiEEEEEC2ERKS3_RKS5_)
$_ZN7cutlass13device_kernelIN5flash19enable_sm80_to_sm89INS1_16FlashAttnBwdSm80INS1_25CollectiveMainloopBwdSm80ILi2ELi2EN4cute5tupleIJNS5_1CILi128EEES8_NS7_ILi64EEEEEENS_10bfloat16_tEfNS_4arch4Sm80ELb0ELb1ELb1ELb0ELb1ELb0ELb0ELb0ELi2ELi4ELi4ELi4ELb0EEENS1_21CollectiveEpilogueBwdISA_SB_SD_Li256ELb0ELb0ELi2EEENS1_19SingleTileSchedulerILb0ELb0ELb0ELi128EEEEEEEEEvNT_6ParamsE$_ZN4cute3eso3ESOILb1ELb0EJNS_1CILi1024EEENS_5tupleIJiiEEEEEC2ERKS3_RKS5_:
[----:B------:R-:W-:Y:S02]  /*84f0*/  IADD3 R2, R2, -c[0x0][0x20], RZ ;  /* 0x8000080002027a10 */ /* 0x000fe40007ffe0ff */
[----:B------:R-:W-:-:S03]  /*8500*/  MOV R7, 0x0 ;  /* 0x0000000000077802 */ /* 0x000fc60000000f00 */
[----:B------:R1:W-:Y:S04]  /*8510*/  STL [R2], R5 ;  /* 0x0000000502007387 */ /* 0x0003e80000100800 */
[----:B------:R1:W-:Y:S01]  /*8520*/  STL [R2+0x4], R3 ;  /* 0x0000040302007387 */ /* 0x0003e20000100800 */
[----:B------:R-:W-:Y:S05]  /*8530*/  RET.REL.NODEC R6 `(_ZN7cutlass13device_kernelIN5flash19enable_sm80_to_sm89INS1_16FlashAttnBwdSm80INS1_25CollectiveMainloopBwdSm80ILi2ELi2EN4cute5tupleIJNS5_1CILi128EEES8_NS7_ILi64EEEEEENS_10bfloat16_tEfNS_4arch4Sm80ELb0ELb1ELb1ELb0ELb1ELb0ELb0ELb0ELi2ELi4ELi4ELi4ELb0EEENS1_21CollectiveEpilogueBwdISA_SB_SD_Li256ELb0ELb0ELi2EEENS1_19SingleTileSchedulerILb0ELb0ELb0ELi128EEEEEEEEEvNT_6ParamsE) ;  /* 0xffff7ac006007950 */ /* 0x000fea0003c3ffff */
        .type           $_ZN7cutlass13device_kernelIN5flash19enable_sm80_to_sm89INS1_16FlashAttnBwdSm80INS1_25CollectiveMainloopBwdSm80ILi2ELi2EN4cute5tupleIJNS5_1CILi128EEES8_NS7_ILi64EEEEEENS_10bfloat16_tEfNS_4arch4Sm80ELb0ELb1ELb1ELb0ELb1ELb0ELb0ELb0ELi2ELi4ELi4ELi4ELb0EEENS1_21CollectiveEpilogueBwdISA_SB_SD_Li256ELb0ELb0ELi2EEENS1_19SingleTileSchedulerILb0ELb0ELb0ELi128EEEEEEEEEvNT_6ParamsE$_ZN4cute3eso3ESOILb1ELb0EJNS_1CILi1024EEEiiEEC2ERKS3_RKiS8_,@function
        .size           $_ZN7cutlass13device_kernelIN5flash19enable_sm80_to_sm89INS1_16FlashAttnBwdSm80INS1_25CollectiveMainloopBwdSm80ILi2ELi2EN4cute5tupleIJNS5_1CILi128EEES8_NS7_ILi64EEEEEENS_10bfloat16_tEfNS_4arch4Sm80ELb0ELb1ELb1ELb0ELb1ELb0ELb0ELb0ELi2ELi4ELi4ELi4ELb0EEENS1_21CollectiveEpilogueBwdISA_SB_SD_Li256ELb0ELb0ELi2EEENS1_19SingleTileSchedulerILb0ELb0ELb0ELi128EEEEEEEEEvNT_6ParamsE$_ZN4cute3eso3ESOILb1ELb0EJNS_1CILi1024EEEiiEEC2ERKS3_RKiS8_,($_ZN7cutlass13device_kernelIN5flash19enable_sm80_to_sm89INS1_16FlashAttnBwdSm80INS1_25CollectiveMainloopBwdSm80ILi2ELi2EN4cute5tupleIJNS5_1CILi128EEES8_NS7_ILi64EEEEEENS_10bfloat16_tEfNS_4arch4Sm80ELb0ELb1ELb1ELb0ELb1ELb0ELb0ELb0ELi2ELi4ELi4ELi4ELb0EEENS1_21CollectiveEpilogueBwdISA_SB_SD_Li256ELb0ELb0ELi2EEENS1_19SingleTileSchedulerILb0ELb0ELb0ELi128EEEEEEEEEvNT_6ParamsE$_ZN4cute3eso3ESOILb1ELb0EJNS_1CILi1EEENS2_ILi256EEEiEEC2ERKS3_RKS4_RKi - $_ZN7cutlass13device_kernelIN5flash19enable_sm80_to_sm89INS1_16FlashAttnBwdSm80INS1_25CollectiveMainloopBwdSm80ILi2ELi2EN4cute5tupleIJNS5_1CILi128EEES8_NS7_ILi64EEEEEENS_10bfloat16_tEfNS_4arch4Sm80ELb0ELb1ELb1ELb0ELb1ELb0ELb0ELb0ELi2ELi4ELi4ELi4ELb0EEENS1_21CollectiveEpilogueBwdISA_SB_SD_Li256ELb0ELb0ELi2EEENS1_19SingleTileSchedulerILb0ELb0ELb0ELi128EEEEEEEEEvNT_6ParamsE$_ZN4cute3eso3ESOILb1ELb0EJNS_1CILi1024EEEiiEEC2ERKS3_RKiS8_)
$_ZN7cutlass13device_kernelIN5flash19enable_sm80_to_sm89INS1_16FlashAttnBwdSm80INS1_25CollectiveMainloopBwdSm80ILi2ELi2EN4cute5tupleIJNS5_1CILi128EEES8_NS7_ILi64EEEEEENS_10bfloat16_tEfNS_4arch4Sm80ELb0ELb1ELb1ELb0ELb1ELb0ELb0ELb0ELi2ELi4ELi4ELi4ELb0EEENS1_21CollectiveEpilogueBwdISA_SB_SD_Li256ELb0ELb0ELi2EEENS1_19SingleTileSchedulerILb0ELb0ELb0ELi128EEEEEEEEEvNT_6ParamsE$_ZN4cute3eso3ESOILb1ELb0EJNS_1CILi1024EEEiiEEC2ERKS3_RKiS8_:
[----:B------:R-:W-:Y:S02]  /*8540*/  IADD3 R3, R3, -c[0x0][0x20], RZ ;  /* 0x8000080003037a10 */ /* 0x000fe40007ffe0ff */
[----:B------:R-:W-:-:S03]  /*8550*/  IADD3 R2, R2, -c[0x0][0x20], RZ ;  /* 0x8000080002027a10 */ /* 0x000fc60007ffe0ff */
[----:B------:R1:W-:Y:S04]  /*8560*/  STL [R3], R8 ;  /* 0x0000000803007387 */ /* 0x0003e80000100800 */
[----:B------:R-:W2:Y:S01]  /*8570*/  LDL R2, [R2] ;  /* 0x0000000002027983 */ /* 0x000ea20000100800 */
[----:B------:R-:W-:-:S03]  /*8580*/  IMAD.MOV.U32 R7, RZ, RZ, 0x0 ;  /* 0x00000000ff077424 */ /* 0x000fc600078e00ff */
[----:B--2---:R1:W-:Y:S01]  /*8590*/  STL [R3+0x4], R2 ;  /* 0x0000040203007387 */ /* 0x0043e20000100800 */
[----:B------:R-:W-:Y:S05]  /*85a0*/  RET.REL.NODEC R6 `(_ZN7cutlass13device_kernelIN5flash19enable_sm80_to_sm89INS1_16FlashAttnBwdSm80INS1_25CollectiveMainloopBwdSm80ILi2ELi2EN4cute5tupleIJNS5_1CILi128EEES8_NS7_ILi64EEEEEENS_10bfloat16_tEfNS_4arch4Sm80ELb0ELb1ELb1ELb0ELb1ELb0ELb0ELb0ELi2ELi4ELi4ELi4ELb0EEENS1_21CollectiveEpilogueBwdISA_SB_SD_Li256ELb0ELb0ELi2EEENS1_19SingleTileSchedulerILb0ELb0ELb0ELi128EEEEEEEEEvNT_6ParamsE) ;  /* 0xffff7a5006007950 */ /* 0x000fea0003c3ffff */
        .type           $_ZN7cutlass13device_kernelIN5flash19enable_sm80_to_sm89INS1_16FlashAttnBwdSm80INS1_25CollectiveMainloopBwdSm80ILi2ELi2EN4cute5tupleIJNS5_1CILi128EEES8_NS7_ILi64EEEEEENS_10bfloat16_tEfNS_4arch4Sm80ELb0ELb1ELb1ELb0ELb1ELb0ELb0ELb0ELi2ELi4ELi4ELi4ELb0EEENS1_21CollectiveEpilogueBwdISA_SB_SD_Li256ELb0ELb0ELi2EEENS1_19SingleTileSchedulerILb0ELb0ELb0ELi128EEEEEEEEEvNT_6ParamsE$_ZN4cute3eso3ESOILb1ELb0EJNS_1CILi1EEENS2_ILi256EEEiEEC2ERKS3_RKS4_RKi,@function
        .size           $_ZN7cutlass13device_kernelIN5flash19enable_sm80_to_sm89INS1_16FlashAttnBwdSm80INS1_25CollectiveMainloopBwdSm80ILi2ELi2EN4cute5tupleIJNS5_1CILi128EEES8_NS7_ILi64EEEEEENS_10bfloat16_tEfNS_4arch4Sm80ELb0ELb1ELb1ELb0ELb1ELb0ELb0ELb0ELi2ELi4ELi4ELi4ELb0EEENS1_21CollectiveEpilogueBwdISA_SB_SD_Li256ELb0ELb0ELi2EEENS1_19SingleTileSchedulerILb0ELb0ELb0ELi128EEEEEEEEEvNT_6ParamsE$_ZN4cute3eso3ESOILb1ELb0EJNS_1CILi1EEENS2_ILi256EEEiEEC2ERKS3_RKS4_RKi,($_ZN7cutlass13device_kernelIN5flash19enable_sm80_to_sm89INS1_16FlashAttnBwdSm80INS1_25CollectiveMainloopBwdSm80ILi2ELi2EN4cute5tupleIJNS5_1CILi128EEES8_NS7_ILi64EEEEEENS_10bfloat16_tEfNS_4arch4Sm80ELb0ELb1ELb1ELb0ELb1ELb0ELb0ELb0ELi2ELi4ELi4ELi4ELb0EEENS1_21CollectiveEpilogueBwdISA_SB_SD_Li256ELb0ELb0ELi2EEENS1_19SingleTileSchedulerILb0ELb0ELb0ELi128EEEEEEEEEvNT_6ParamsE$_ZN4cute3eso3ESOILb1ELb0EJNS_1CILi1EEENS2_ILi512EEEiEEC2ERKS3_RKS4_RKi - $_ZN7cutlass13device_kernelIN5flash19enable_sm80_to_sm89INS1_16FlashAttnBwdSm80INS1_25CollectiveMainloopBwdSm80ILi2ELi2EN4cute5tupleIJNS5_1CILi128EEES8_NS7_ILi64EEEEEENS_10bfloat16_tEfNS_4arch4Sm80ELb0ELb1ELb1ELb0ELb1ELb0ELb0ELb0ELi2ELi4ELi4ELi4ELb0EEENS1_21CollectiveEpilogueBwdISA_SB_SD_Li256ELb0ELb0ELi2EEENS1_19SingleTileSchedulerILb0ELb0ELb0ELi128EEEEEEEEEvNT_6ParamsE$_ZN4cute3eso3ESOILb1ELb0EJNS_1CILi1EEENS2_ILi256EEEiEEC2ERKS3_RKS4_RKi)
$_ZN7cutlass13device_kernelIN5flash19enable_sm80_to_sm89INS1_16FlashAttnBwdSm80INS1_25CollectiveMainloopBwdSm80ILi2ELi2EN4cute5tupleIJNS5_1CILi128EEES8_NS7_ILi64EEEEEENS_10bfloat16_tEfNS_4arch4Sm80ELb0ELb1ELb1ELb0ELb1ELb0ELb0ELb0ELi2ELi4ELi4ELi4ELb0EEENS1_21CollectiveEpilogueBwdISA_SB_SD_Li256ELb0ELb0ELi2EEENS1_19SingleTileSchedulerILb0ELb0ELb0ELi128EEEEEEEEEvNT_6ParamsE$_ZN4cute3eso3ESOILb1ELb0EJNS_1CILi1EEENS2_ILi256EEEiEEC2ERKS3_RKS4_RKi:
[----:B------:R-:W-:Y:S02]  /*85b0*/  IADD3 R37, R37, -c[0x0][0x20], RZ ;  /* 0x8000080025257a10 */ /* 0x000fe40007ffe0ff */
[----:B------:R-:W-:-:S03]  /*85c0*/  MOV R5, 0x0 ;  /* 0x0000000000057802 */ /* 0x000fc60000000f00 */
[----:B------:R1:W-:Y:S01]  /*85d0*/  STL [R37], R2 ;  /* 0x0000000225007387 */ /* 0x0003e20000100800 */
[----:B------:R-:W-:Y:S05]  /*85e0*/  RET.REL.NODEC R4 `(_ZN7cutlass13device_kernelIN5flash19enable_sm80_to_sm89INS1_16FlashAttnBwdSm80INS1_25CollectiveMainloopBwdSm80ILi2ELi2EN4cute5tupleIJNS5_1CILi128EEES8_NS7_ILi64EEEEEENS_10bfloat16_tEfNS_4arch4Sm80ELb0ELb1ELb1ELb0ELb1ELb0ELb0ELb0ELi2ELi4ELi4ELi4ELb0EEENS1_21CollectiveEpilogueBwdISA_SB_SD_Li256ELb0ELb0ELi2EEENS1_19SingleTileSchedulerILb0ELb0ELb0ELi128EEEEEEEEEvNT_6ParamsE) ;  /* 0xffff7a1004007950 */ /* 0x000fea0003c3ffff */
        .type           $_ZN7cutlass13device_kernelIN5flash19enable_sm80_to_sm89INS1_16FlashAttnBwdSm80INS1_25CollectiveMainloopBwdSm80ILi2ELi2EN4cute5tupleIJNS5_1CILi128EEES8_NS7_ILi64EEEEEENS_10bfloat16_tEfNS_4arch4Sm80ELb0ELb1ELb1ELb0ELb1ELb0ELb0ELb0ELi2ELi4ELi4ELi4ELb0EEENS1_21CollectiveEpilogueBwdISA_SB_SD_Li256ELb0ELb0ELi2EEENS1_19SingleTileSchedulerILb0ELb0ELb0ELi128EEEEEEEEEvNT_6ParamsE$_ZN4cute3eso3ESOILb1ELb0EJNS_1CILi1EEENS2_ILi512EEEiEEC2ERKS3_RKS4_RKi,@function
        .size           $_ZN7cutlass13device_kernelIN5flash19enable_sm80_to_sm89INS1_16FlashAttnBwdSm80INS1_25CollectiveMainloopBwdSm80ILi2ELi2EN4cute5tupleIJNS5_1CILi128EEES8_NS7_ILi64EEEEEENS_10bfloat16_tEfNS_4arch4Sm80ELb0ELb1ELb1ELb0ELb1ELb0ELb0ELb0ELi2ELi4ELi4ELi4ELb0EEENS1_21CollectiveEpilogueBwdISA_SB_SD_Li256ELb0ELb0ELi2EEENS1_19SingleTileSchedulerILb0ELb0ELb0ELi128EEEEEEEEEvNT_6ParamsE$_ZN4cute3eso3ESOILb1ELb0EJNS_1CILi1EEENS2_ILi512EEEiEEC2ERKS3_RKS4_RKi,($_ZN7cutlass13device_kernelIN5flash19enable_sm80_to_sm89INS1_16FlashAttnBwdSm80INS1_25CollectiveMainloopBwdSm80ILi2ELi2EN4cute5tupleIJNS5_1CILi128EEES8_NS7_ILi64EEEEEENS_10bfloat16_tEfNS_4arch4Sm80ELb0ELb1ELb1ELb0ELb1ELb0ELb0ELb0ELi2ELi4ELi4ELi4ELb0EEENS1_21CollectiveEpilogueBwdISA_SB_SD_Li256ELb0ELb0ELi2EEENS1_19SingleTileSchedulerILb0ELb0ELb0ELi128EEEEEEEEEvNT_6ParamsE$_ZN4cute3eso3ESOILb1ELb0EJNS_1CILi1EEENS2_ILi8EEEiiNS2_ILi64EEEiNS2_ILi144EEENS2_ILi288EEENS2_ILi512EEEEEC2ERKS3_RKS4_RKiSF_RKS5_SF_RKS6_RKS7_RKS8_ - $_ZN7cutlass13device_kernelIN5flash19enable_sm80_to_sm89INS1_16FlashAttnBwdSm80INS1_25CollectiveMainloopBwdSm80ILi2ELi2EN4cute5tupleIJNS5_1CILi128EEES8_NS7_ILi64EEEEEENS_10bfloat16_tEfNS_4arch4Sm80ELb0ELb1ELb1ELb0ELb1ELb0ELb0ELb0ELi2ELi4ELi4ELi4ELb0EEENS1_21CollectiveEpilogueBwdISA_SB_SD_Li256ELb0ELb0ELi2EEENS1_19SingleTileSchedulerILb0ELb0ELb0ELi128EEEEEEEEEvNT_6ParamsE$_ZN4cute3eso3ESOILb1ELb0EJNS_1CILi1EEENS2_ILi512EEEiEEC2ERKS3_RKS4_RKi)
$_ZN7cutlass13device_kernelIN5flash19enable_sm80_to_sm89INS1_16FlashAttnBwdSm80INS1_25CollectiveMainloopBwdSm80ILi2ELi2EN4cute5tupleIJNS5_1CILi128EEES8_NS7_ILi64EEEEEENS_10bfloat16_tEfNS_4arch4Sm80ELb0ELb1ELb1ELb0ELb1ELb0ELb0ELb0ELi2ELi4ELi4ELi4ELb0EEENS1_21CollectiveEpilogueBwdISA_SB_SD_Li256ELb0ELb0ELi2EEENS1_19SingleTileSchedulerILb0ELb0ELb0ELi128EEEEEEEEEvNT_6ParamsE$_ZN4cute3eso3ESOILb1ELb0EJNS_1CILi1EEENS2_ILi512EEEiEEC2ERKS3_RKS4_RKi:
[----:B------:R-:W-:Y:S01]  /*85f0*/  IADD3 R92, R92, -c[0x0][0x20], RZ ;  /* 0x800008005c5c7a10 */ /* 0x000fe20007ffe0ff */
[----:B------:R-:W-:Y:S01]  /*8600*/  IMAD.MOV.U32 R4, RZ, RZ, R2 ;  /* 0x000000ffff047224 */ /* 0x000fe200078e0002 */
[----:B------:R-:W-:-:S03]  /*8610*/  MOV R5, 0x0 ;  /* 0x0000000000057802 */ /* 0x000fc60000000f00 */
[----:B------:R1:W-:Y:S01]  /*8620*/  STL [R92], R3 ;  /* 0x000000035c007387 */ /* 0x0003e20000100800 */
[----:B------:R-:W-:Y:S05]  /*8630*/  RET.REL.NODEC R4 `(_ZN7cutlass13device_kernelIN5flash19enable_sm80_to_sm89INS1_16FlashAttnBwdSm80INS1_25CollectiveMainloopBwdSm80ILi2ELi2EN4cute5tupleIJNS5_1CILi128EEES8_NS7_ILi64EEEEEENS_10bfloat16_tEfNS_4arch4Sm80ELb0ELb1ELb1ELb0ELb1ELb0ELb0ELb0ELi2ELi4ELi4ELi4ELb0EEENS1_21CollectiveEpilogueBwdISA_SB_SD_Li256ELb0ELb0ELi2EEENS1_19SingleTileSchedulerILb0ELb0ELb0ELi128EEEEEEEEEvNT_6ParamsE) ;  /* 0xffff79c004007950 */ /* 0x000fea0003c3ffff */
        .type           $_ZN7cutlass13device_kernelIN5flash19enable_sm80_to_sm89INS1_16FlashAttnBwdSm80INS1_25CollectiveMainloopBwdSm80ILi2ELi2EN4cute5tupleIJNS5_1CILi128EEES8_NS7_ILi64EEEEEENS_10bfloat16_tEfNS_4arch4Sm80ELb0ELb1ELb1ELb0ELb1ELb0ELb0ELb0ELi2ELi4ELi4ELi4ELb0EEENS1_21CollectiveEpilogueBwdISA_SB_SD_Li256ELb0ELb0ELi2EEENS1_19SingleTileSchedulerILb0ELb0ELb0ELi128EEEEEEEEEvNT_6ParamsE$_ZN4cute3eso3ESOILb1ELb0EJNS_1CILi1EEENS2_ILi8EEEiiNS2_ILi64EEEiNS2_ILi144EEENS2_ILi288EEENS2_ILi512EEEEEC2ERKS3_RKS4_RKiSF_RKS5_SF_RKS6_RKS7_RKS8_,@function
        .size           $_ZN7cutlass13device_kernelIN5flash19enable_sm80_to_sm89INS1_16FlashAttnBwdSm80INS1_25CollectiveMainloopBwdSm80ILi2ELi2EN4cute5tupleIJNS5_1CILi128EEES8_NS7_ILi64EEEEEENS_10bfloat16_tEfNS_4arch4Sm80ELb0ELb1ELb1ELb0ELb1ELb0ELb0ELb0ELi2ELi4ELi4ELi4ELb0EEENS1_21CollectiveEpilogueBwdISA_SB_SD_Li256ELb0ELb0ELi2EEENS1_19SingleTileSchedulerILb0ELb0ELb0ELi128EEEEEEEEEvNT_6ParamsE$_ZN4cute3eso3ESOILb1ELb0EJNS_1CILi1EEENS2_ILi8EEEiiNS2_ILi64EEEiNS2_ILi144EEENS2_ILi288EEENS2_ILi512EEEEEC2ERKS3_RKS4_RKiSF_RKS5_SF_RKS6_RKS7_RKS8_,($_ZN7cutlass13device_kernelIN5flash19enable_sm80_to_sm89INS1_16FlashAttnBwdSm80INS1_25CollectiveMainloopBwdSm80ILi2ELi2EN4cute5tupleIJNS5_1CILi128EEES8_NS7_ILi64EEEEEENS_10bfloat16_tEfNS_4arch4Sm80ELb0ELb1ELb1ELb0ELb1ELb0ELb0ELb0ELi2ELi4ELi4ELi4ELb0EEENS1_21CollectiveEpilogueBwdISA_SB_SD_Li256ELb0ELb0ELi2EEENS1_19SingleTileSchedulerILb0ELb0ELb0ELi128EEEEEEEEEvNT_6ParamsE$_ZN4cute3eso3ESOILb1ELb0EJNS_1CILi1EEENS_5tupleIJNS2_ILi8EEEiiEEENS2_ILi64EEENS4_IJiNS2_ILi144EEENS2_ILi288EEEEEENS2_ILi512EEEEEC2ERKS3_RKS6_RKS7_RKSA_RKSB_ - $_ZN7cutlass13device_kernelIN5flash19enable_sm80_to_sm89INS1_16FlashAttnBwdSm80INS1_25CollectiveMainloopBwdSm80ILi2ELi2EN4cute5tupleIJNS5_1CILi128EEES8_NS7_ILi64EEEEEENS_10bfloat16_tEfNS_4arch4Sm80ELb0ELb1ELb1ELb0ELb1ELb0ELb0ELb0ELi2ELi4ELi4ELi4ELb0EEENS1_21CollectiveEpilogueBwdISA_SB_SD_Li256ELb0ELb0ELi2EEENS1_19SingleTileSchedulerILb0ELb0ELb0ELi128EEEEEEEEEvNT_6ParamsE$_ZN4cute3eso3ESOILb1ELb0EJNS_1CILi1EEENS2_ILi8EEEiiNS2_ILi64EEEiNS2_ILi144EEENS2_ILi288EEENS2_ILi512EEEEEC2ERKS3_RKS4_RKiSF_RKS5_SF_RKS6_RKS7_RKS8_)
$_ZN7cutlass13device_kernelIN5flash19enable_sm80_to_sm89INS1_16FlashAttnBwdSm80INS1_25CollectiveMainloopBwdSm80ILi2ELi2EN4cute5tupleIJNS5_1CILi128EEES8_NS7_ILi64EEEEEENS_10bfloat16_tEfNS_4arch4Sm80ELb0ELb1ELb1ELb0ELb1ELb0ELb0ELb0ELi2ELi4ELi4ELi4ELb0EEENS1_21CollectiveEpilogueBwdISA_SB_SD_Li256ELb0ELb0ELi2EEENS1_19SingleTileSchedulerILb0ELb0ELb0ELi128EEEEEEEEEvNT_6ParamsE$_ZN4cute3eso3ESOILb1ELb0EJNS_1CILi1EEENS2_ILi8EEEiiNS2_ILi64EEEiNS2_ILi144EEENS2_ILi288EEENS2_ILi512EEEEEC2ERKS3_RKS4_RKiSF_RKS5_SF_RKS6_RKS7_RKS8_:
        /* <DEDUP_REMOVED lines=10> */
        .type           $_ZN7cutlass13device_kernelIN5flash19enable_sm80_to_sm89INS1_16FlashAttnBwdSm80INS1_25CollectiveMainloopBwdSm80ILi2ELi2EN4cute5tupleIJNS5_1CILi128EEES8_NS7_ILi64EEEEEENS_10bfloat16_tEfNS_4arch4Sm80ELb0ELb1ELb1ELb0ELb1ELb0ELb0ELb0ELi2ELi4ELi4ELi4ELb0EEENS1_21CollectiveEpilogueBwdISA_SB_SD_Li256ELb0ELb0ELi2EEENS1_19SingleTileSchedulerILb0ELb0ELb0ELi128EEEEEEEEEvNT_6ParamsE$_ZN4cute3eso3ESOILb1ELb0EJNS_1CILi1EEENS_5tupleIJNS2_ILi8EEEiiEEENS2_ILi64EEENS4_IJiNS2_ILi144EEENS2_ILi288EEEEEENS2_ILi512EEEEEC2ERKS3_RKS6_RKS7_RKSA_RKSB_,@function
        .size           $_ZN7cutlass13device_kernelIN5flash19enable_sm80_to_sm89INS1_16FlashAttnBwdSm80INS1_25CollectiveMainloopBwdSm80ILi2ELi2EN4cute5tupleIJNS5_1CILi128EEES8_NS7_ILi64EEEEEENS_10bfloat16_tEfNS_4arch4Sm80ELb0ELb1ELb1ELb0ELb1ELb0ELb0ELb0ELi2ELi4ELi4ELi4ELb0EEENS1_21CollectiveEpilogueBwdISA_SB_SD_Li256ELb0ELb0ELi2EEENS1_19SingleTileSchedulerILb0ELb0ELb0ELi128EEEEEEEEEvNT_6ParamsE$_ZN4cute3eso3ESOILb1ELb0EJNS_1CILi1EEENS_5tupleIJNS2_ILi8EEEiiEEENS2_ILi64EEENS4_IJiNS2_ILi144EEENS2_ILi288EEEEEENS2_ILi512EEEEEC2ERKS3_RKS6_RKS7_RKSA_RKSB_,($_ZN7cutlass13device_kernelIN5flash19enable_sm80_to_sm89INS1_16FlashAttnBwdSm80INS1_25CollectiveMainloopBwdSm80ILi2ELi2EN4cute5tupleIJNS5_1CILi128EEES8_NS7_ILi64EEEEEENS_10bfloat16_tEfNS_4arch4Sm80ELb0ELb1ELb1ELb0ELb1ELb0ELb0ELb0ELi2ELi4ELi4ELi4ELb0EEENS1_21CollectiveEpilogueBwdISA_SB_SD_Li256ELb0ELb0ELi2EEENS1_19SingleTileSchedulerILb0ELb0ELb0ELi128EEEEEEEEEvNT_6ParamsE$_ZN4cute3eso3ESOILb1ELb0EJNS_1CILi1EEENS_5tupleIJiiiEEENS2_ILi64EEENS4_IJNS2_ILi72EEENS2_ILi144EEENS2_ILi288EEEEEENS2_ILi512EEEEEC2ERKS3_RKS5_RKS6_RKSA_RKSB_ - $_ZN7cutlass13device_kernelIN5flash19enable_sm80_to_sm89INS1_16FlashAttnBwdSm80INS1_25CollectiveMainloopBwdSm80ILi2ELi2EN4cute5tupleIJNS5_1CILi128EEES8_NS7_ILi64EEEEEENS_10bfloat16_tEfNS_4arch4Sm80ELb0ELb1ELb1ELb0ELb1ELb0ELb0ELb0ELi2ELi4ELi4ELi4ELb0EEENS1_21CollectiveEpilogueBwdISA_SB_SD_Li256ELb0ELb0ELi2EEENS1_19SingleTileSchedulerILb0ELb0ELb0ELi128EEEEEEEEEvNT_6ParamsE$_ZN4cute3eso3ESOILb1ELb0EJNS_1CILi1EEENS_5tupleIJNS2_ILi8EEEiiEEENS2_ILi64EEENS4_IJiNS2_ILi144EEENS2_ILi288EEEEEENS2_ILi512EEEEEC2ERKS3_RKS6_RKS7_RKSA_RKSB_)
$_ZN7cutlass13device_kernelIN5flash19enable_sm80_to_sm89INS1_16FlashAttnBwdSm80INS1_25CollectiveMainloopBwdSm80ILi2ELi2EN4cute5tupleIJNS5_1CILi128EEES8_NS7_ILi64EEEEEENS_10bfloat16_tEfNS_4arch4Sm80ELb0ELb1ELb1ELb0ELb1ELb0ELb0ELb0ELi2ELi4ELi4ELi4ELb0EEENS1_21CollectiveEpilogueBwdISA_SB_SD_Li256ELb0ELb0ELi2EEENS1_19SingleTileSchedulerILb0ELb0ELb0ELi128EEEEEEEEEvNT_6ParamsE$_ZN4cute3eso3ESOILb1ELb0EJNS_1CILi1EEENS_5tupleIJNS2_ILi8EEEiiEEENS2_ILi64EEENS4_IJiNS2_ILi144EEENS2_ILi288EEEEEENS2_ILi512EEEEEC2ERKS3_RKS6_RKS7_RKSA_RKSB_:
        /* <DEDUP_REMOVED lines=8> */
        .type           $_ZN7cutlass13device_kernelIN5flash19enable_sm80_to_sm89INS1_16FlashAttnBwdSm80INS1_25CollectiveMainloopBwdSm80ILi2ELi2EN4cute5tupleIJNS5_1CILi128EEES8_NS7_ILi64EEEEEENS_10bfloat16_tEfNS_4arch4Sm80ELb0ELb1ELb1ELb0ELb1ELb0ELb0ELb0ELi2ELi4ELi4ELi4ELb0EEENS1_21CollectiveEpilogueBwdISA_SB_SD_Li256ELb0ELb0ELi2EEENS1_19SingleTileSchedulerILb0ELb0ELb0ELi128EEEEEEEEEvNT_6ParamsE$_ZN4cute3eso3ESOILb1ELb0EJNS_1CILi1EEENS_5tupleIJiiiEEENS2_ILi64EEENS4_IJNS2_ILi72EEENS2_ILi144EEENS2_ILi288EEEEEENS2_ILi512EEEEEC2ERKS3_RKS5_RKS6_RKSA_RKSB_,@function
        .size           $_ZN7cutlass13device_kernelIN5flash19enable_sm80_to_sm89INS1_16FlashAttnBwdSm80INS1_25CollectiveMainloopBwdSm80ILi2ELi2EN4cute5tupleIJNS5_1CILi128EEES8_NS7_ILi64EEEEEENS_10bfloat16_tEfNS_4arch4Sm80ELb0ELb1ELb1ELb0ELb1ELb0ELb0ELb0ELi2ELi4ELi4ELi4ELb0EEENS1_21CollectiveEpilogueBwdISA_SB_SD_Li256ELb0ELb0ELi2EEENS1_19SingleTileSchedulerILb0ELb0ELb0ELi128EEEEEEEEEvNT_6ParamsE$_ZN4cute3eso3ESOILb1ELb0EJNS_1CILi1EEENS_5tupleIJiiiEEENS2_ILi64EEENS4_IJNS2_ILi72EEENS2_ILi144EEENS2_ILi288EEEEEENS2_ILi512EEEEEC2ERKS3_RKS5_RKS6_RKSA_RKSB_,($_ZN7cutlass13device_kernelIN5flash19enable_sm80_to_sm89INS1_16FlashAttnBwdSm80INS1_25CollectiveMainloopBwdSm80ILi2ELi2EN4cute5tupleIJNS5_1CILi128EEES8_NS7_ILi64EEEEEENS_10bfloat16_tEfNS_4arch4Sm80ELb0ELb1ELb1ELb0ELb1ELb0ELb0ELb0ELi2ELi4ELi4ELi4ELb0EEENS1_21CollectiveEpilogueBwdISA_SB_SD_Li256ELb0ELb0ELi2EEENS1_19SingleTileSchedulerILb0ELb0ELb0ELi128EEEEEEEEEvNT_6ParamsE$_ZN4cute3eso3ESOILb1ELb0EJNS_1CILi1EEEiEEC2ERKS3_RKi - $_ZN7cutlass13device_kernelIN5flash19enable_sm80_to_sm89INS1_16FlashAttnBwdSm80INS1_25CollectiveMainloopBwdSm80ILi2ELi2EN4cute5tupleIJNS5_1CILi128EEES8_NS7_ILi64EEEEEENS_10bfloat16_tEfNS_4arch4Sm80ELb0ELb1ELb1ELb0ELb1ELb0ELb0ELb0ELi2ELi4ELi4ELi4ELb0EEENS1_21CollectiveEpilogueBwdISA_SB_SD_Li256ELb0ELb0ELi2EEENS1_19SingleTileSchedulerILb0ELb0ELb0ELi128EEEEEEEEEvNT_6ParamsE$_ZN4cute3eso3ESOILb1ELb0EJNS_1CILi1EEENS_5tupleIJiiiEEENS2_ILi64EEENS4_IJNS2_ILi72EEENS2_ILi144EEENS2_ILi288EEEEEENS2_ILi512EEEEEC2ERKS3_RKS5_RKS6_RKSA_RKSB_)
$_ZN7cutlass13device_kernelIN5flash19enable_sm80_to_sm89INS1_16FlashAttnBwdSm80INS1_25CollectiveMainloopBwdSm80ILi2ELi2EN4cute5tupleIJNS5_1CILi128EEES8_NS7_ILi64EEEEEENS_10bfloat16_tEfNS_4arch4Sm80ELb0ELb1ELb1ELb0ELb1ELb0ELb0ELb0ELi2ELi4ELi4ELi4ELb0EEENS1_21CollectiveEpilogueBwdISA_SB_SD_Li256ELb0ELb0ELi2EEENS1_19SingleTileSchedulerILb0ELb0ELb0ELi128EEEEEEEEEvNT_6ParamsE$_ZN4cute3eso3ESOILb1ELb0EJNS_1CILi1EEENS_5tupleIJiiiEEENS2_ILi64EEENS4_IJNS2_ILi72EEENS2_ILi144EEENS2_ILi288EEEEEENS2_ILi512EEEEEC2ERKS3_RKS5_RKS6_RKSA_RKSB_:
[----:B------:R-:W-:Y:S02]  /*8760*/  IADD3 R4, R4, -c[0x0][0x20], RZ ;  /* 0x8000080004047a10 */ /* 0x000fe40007ffe0ff */
[----:B------:R-:W-:-:S03]  /*8770*/  MOV R7, 0x0 ;  /* 0x0000000000077802 */ /* 0x000fc60000000f00 */
[----:B------:R1:W-:Y:S04]  /*8780*/  STL [R4], R2 ;  /* 0x0000000204007387 */ /* 0x0003e80000100800 */
[----:B------:R1:W-:Y:S04]  /*8790*/  STL [R4+0x4], R3 ;  /* 0x0000040304007387 */ /* 0x0003e80000100800 */
[----:B------:R1:W-:Y:S01]  /*87a0*/  STL [R4+0x8], R5 ;  /* 0x0000080504007387 */ /* 0x0003e20000100800 */
[----:B------:R-:W-:Y:S05]  /*87b0*/  RET.REL.NODEC R6 `(_ZN7cutlass13device_kernelIN5flash19enable_sm80_to_sm89INS1_16FlashAttnBwdSm80INS1_25CollectiveMainloopBwdSm80ILi2ELi2EN4cute5tupleIJNS5_1CILi128EEES8_NS7_ILi64EEEEEENS_10bfloat16_tEfNS_4arch4Sm80ELb0ELb1ELb1ELb0ELb1ELb0ELb0ELb0ELi2ELi4ELi4ELi4ELb0EEENS1_21CollectiveEpilogueBwdISA_SB_SD_Li256ELb0ELb0ELi2EEENS1_19SingleTileSchedulerILb0ELb0ELb0ELi128EEEEEEEEEvNT_6ParamsE) ;  /* 0xffff784006007950 */ /* 0x000fea0003c3ffff */
        .type           $_ZN7cutlass13device_kernelIN5flash19enable_sm80_to_sm89INS1_16FlashAttnBwdSm80INS1_25CollectiveMainloopBwdSm80ILi2ELi2EN4cute5tupleIJNS5_1CILi128EEES8_NS7_ILi64EEEEEENS_10bfloat16_tEfNS_4arch4Sm80ELb0ELb1ELb1ELb0ELb1ELb0ELb0ELb0ELi2ELi4ELi4ELi4ELb0EEENS1_21CollectiveEpilogueBwdISA_SB_SD_Li256ELb0ELb0ELi2EEENS1_19SingleTileSchedulerILb0ELb0ELb0ELi128EEEEEEEEEvNT_6ParamsE$_ZN4cute3eso3ESOILb1ELb0EJNS_1CILi1EEEiEEC2ERKS3_RKi,@function
        .size           $_ZN7cutlass13device_kernelIN5flash19enable_sm80_to_sm89INS1_16FlashAttnBwdSm80INS1_25CollectiveMainloopBwdSm80ILi2ELi2EN4cute5tupleIJNS5_1CILi128EEES8_NS7_ILi64EEEEEENS_10bfloat16_tEfNS_4arch4Sm80ELb0ELb1ELb1ELb0ELb1ELb0ELb0ELb0ELi2ELi4ELi4ELi4ELb0EEENS1_21CollectiveEpilogueBwdISA_SB_SD_Li256ELb0ELb0ELi2EEENS1_19SingleTileSchedulerILb0ELb0ELb0ELi128EEEEEEEEEvNT_6ParamsE$_ZN4cute3eso3ESOILb1ELb0EJNS_1CILi1EEEiEEC2ERKS3_RKi,($_ZN7cutlass13device_kernelIN5flash19enable_sm80_to_sm89INS1_16FlashAttnBwdSm80INS1_25CollectiveMainloopBwdSm80ILi2ELi2EN4cute5tupleIJNS5_1CILi128EEES8_NS7_ILi64EEEEEENS_10bfloat16_tEfNS_4arch4Sm80ELb0ELb1ELb1ELb0ELb1ELb0ELb0ELb0ELi2ELi4ELi4ELi4ELb0EEENS1_21CollectiveEpilogueBwdISA_SB_SD_Li256ELb0ELb0ELi2EEENS1_19SingleTileSchedulerILb0ELb0ELb0ELi128EEEEEEEEEvNT_6ParamsE$_ZN4cute3eso3ESOILb1ELb0EJNS_1CILi1EEEiiiNS2_ILi144EEENS2_ILi512EEEEEC2ERKS3_RKiSA_SA_RKS4_RKS5_ - $_ZN7cutlass13device_kernelIN5flash19enable_sm80_to_sm89INS1_16FlashAttnBwdSm80INS1_25CollectiveMainloopBwdSm80ILi2ELi2EN4cute5tupleIJNS5_1CILi128EEES8_NS7_ILi64EEEEEENS_10bfloat16_tEfNS_4arch4Sm80ELb0ELb1ELb1ELb0ELb1ELb0ELb0ELb0ELi2ELi4ELi4ELi4ELb0EEENS1_21CollectiveEpilogueBwdISA_SB_SD_Li256ELb0ELb0ELi2EEENS1_19SingleTileSchedulerILb0ELb0ELb0ELi128EEEEEEEEEvNT_6ParamsE$_ZN4cute3eso3ESOILb1ELb0EJNS_1CILi1EEEiEEC2ERKS3_RKi)
$_ZN7cutlass13device_kernelIN5flash19enable_sm80_to_sm89INS1_16FlashAttnBwdSm80INS1_25CollectiveMainloopBwdSm80ILi2ELi2EN4cute5tupleIJNS5_1CILi128EEES8_NS7_ILi64EEEEEENS_10bfloat16_tEfNS_4arch4Sm80ELb0ELb1ELb1ELb0ELb1ELb0ELb0ELb0ELi2ELi4ELi4ELi4ELb0EEENS1_21CollectiveEpilogueBwdISA_SB_SD_Li256ELb0ELb0ELi2EEENS1_19SingleTileSchedulerILb0ELb0ELb0ELi128EEEEEEEEEvNT_6ParamsE$_ZN4cute3eso3ESOILb1ELb0EJNS_1CILi1EEEiEEC2ERKS3_RKi:
[----:B------:R-:W-:Y:S02]  /*87c0*/  IADD3 R53, R53, -c[0x0][0x20], RZ ;  /* 0x8000080035357a10 */ /* 0x000fe40007ffe0ff */
[----:B------:R-:W-:-:S03]  /*87d0*/  MOV R5, 0x0 ;  /* 0x0000000000057802 */ /* 0x000fc60000000f00 */
[----:B------:R1:W-:Y:S01]  /*87e0*/  STL [R53], R2 ;  /* 0x0000000235007387 */ /* 0x0003e20000100800 */
[----:B------:R-:W-:Y:S05]  /*87f0*/  RET.REL.NODEC R4 `(_ZN7cutlass13device_kernelIN5flash19enable_sm80_to_sm89INS1_16FlashAttnBwdSm80INS1_25CollectiveMainloopBwdSm80ILi2ELi2EN4cute5tupleIJNS5_1CILi128EEES8_NS7_ILi64EEEEEENS_10bfloat16_tEfNS_4arch4Sm80ELb0ELb1ELb1ELb0ELb1ELb0ELb0ELb0ELi2ELi4ELi4ELi4ELb0EEENS1_21CollectiveEpilogueBwdISA_SB_SD_Li256ELb0ELb0ELi2EEENS1_19SingleTileSchedulerILb0ELb0ELb0ELi128EEEEEEEEEvNT_6ParamsE) ;  /* 0xffff780004007950 */ /* 0x000fea0003c3ffff */
        .type           $_ZN7cutlass13device_kernelIN5flash19enable_sm80_to_sm89INS1_16FlashAttnBwdSm80INS1_25CollectiveMainloopBwdSm80ILi2ELi2EN4cute5tupleIJNS5_1CILi128EEES8_NS7_ILi64EEEEEENS_10bfloat16_tEfNS_4arch4Sm80ELb0ELb1ELb1ELb0ELb1ELb0ELb0ELb0ELi2ELi4ELi4ELi4ELb0EEENS1_21CollectiveEpilogueBwdISA_SB_SD_Li256ELb0ELb0ELi2EEENS1_19SingleTileSchedulerILb0ELb0ELb0ELi128EEEEEEEEEvNT_6ParamsE$_ZN4cute3eso3ESOILb1ELb0EJNS_1CILi1EEEiiiNS2_ILi144EEENS2_ILi512EEEEEC2ERKS3_RKiSA_SA_RKS4_RKS5_,@function
        .size           $_ZN7cutlass13device_kernelIN5flash19enable_sm80_to_sm89INS1_16FlashAttnBwdSm80INS1_25CollectiveMainloopBwdSm80ILi2ELi2EN4cute5tupleIJNS5_1CILi128EEES8_NS7_ILi64EEEEEENS_10bfloat16_tEfNS_4arch4Sm80ELb0ELb1ELb1ELb0ELb1ELb0ELb0ELb0ELi2ELi4ELi4ELi4ELb0EEENS1_21CollectiveEpilogueBwdISA_SB_SD_Li256ELb0ELb0ELi2EEENS1_19SingleTileSchedulerILb0ELb0ELb0ELi128EEEEEEEEEvNT_6ParamsE$_ZN4cute3eso3ESOILb1ELb0EJNS_1CILi1EEEiiiNS2_ILi144EEENS2_ILi512EEEEEC2ERKS3_RKiSA_SA_RKS4_RKS5_,($_ZN7cutlass13device_kernelIN5flash19enable_sm80_to_sm89INS1_16FlashAttnBwdSm80INS1_25CollectiveMainloopBwdSm80ILi2ELi2EN4cute5tupleIJNS5_1CILi128EEES8_NS7_ILi64EEEEEENS_10bfloat16_tEfNS_4arch4Sm80ELb0ELb1ELb1ELb0ELb1ELb0ELb0ELb0ELi2ELi4ELi4ELi4ELb0EEENS1_21CollectiveEpilogueBwdISA_SB_SD_Li256ELb0ELb0ELi2EEENS1_19SingleTileSchedulerILb0ELb0ELb0ELi128EEEEEEEEEvNT_6ParamsE$_ZN4cute3eso3ESOILb1ELb0EJNS_1CILi1EEEiiiNS2_ILi64EEENS2_ILi72EEENS2_ILi144EEENS2_ILi288EEENS2_ILi512EEEEEC2ERKS3_RKiSD_SD_RKS4_RKS5_RKS6_RKS7_RKS8_ - $_ZN7cutlass13device_kernelIN5flash19enable_sm80_to_sm89INS1_16FlashAttnBwdSm80INS1_25CollectiveMainloopBwdSm80ILi2ELi2EN4cute5tupleIJNS5_1CILi128EEES8_NS7_ILi64EEEEEENS_10bfloat16_tEfNS_4arch4Sm80ELb0ELb1ELb1ELb0ELb1ELb0ELb0ELb0ELi2ELi4ELi4ELi4ELb0EEENS1_21CollectiveEpilogueBwdISA_SB_SD_Li256ELb0ELb0ELi2EEENS1_19SingleTileSchedulerILb0ELb0ELb0ELi128EEEEEEEEEvNT_6ParamsE$_ZN4cute3eso3ESOILb1ELb0EJNS_1CILi1EEEiiiNS2_ILi144EEENS2_ILi512EEEEEC2ERKS3_RKiSA_SA_RKS4_RKS5_)
$_ZN7cutlass13device_kernelIN5flash19enable_sm80_to_sm89INS1_16FlashAttnBwdSm80INS1_25CollectiveMainloopBwdSm80ILi2ELi2EN4cute5tupleIJNS5_1CILi128EEES8_NS7_ILi64EEEEEENS_10bfloat16_tEfNS_4arch4Sm80ELb0ELb1ELb1ELb0ELb1ELb0ELb0ELb0ELi2ELi4ELi4ELi4ELb0EEENS1_21CollectiveEpilogueBwdISA_SB_SD_Li256ELb0ELb0ELi2EEENS1_19SingleTileSchedulerILb0ELb0ELb0ELi128EEEEEEEEEvNT_6ParamsE$_ZN4cute3eso3ESOILb1ELb0EJNS_1CILi1EEEiiiNS2_ILi144EEENS2_ILi512EEEEEC2ERKS3_RKiSA_SA_RKS4_RKS5_:
        /* <DEDUP_REMOVED lines=10> */
[----:B------:R-:W-:Y:S05]  /*88a0*/  RET.REL.NODEC R74 `(_ZN7cutlass13device_kernelIN5flash19enable_sm80_to_sm89INS1_16FlashAttnBwdSm80INS1_25CollectiveMainloopBwdSm80ILi2ELi2EN4cute5tupleIJNS5_1CILi128EEES8_NS7_ILi64EEEEEENS_10bfloat16_tEfNS_4arch4Sm80ELb0ELb1ELb1ELb0ELb1ELb0ELb0ELb0ELi2ELi4ELi4ELi4ELb0EEENS1_21CollectiveEpilogueBwdISA_SB_SD_Li256ELb0ELb0ELi2EEENS1_19SingleTileSchedulerILb0ELb0ELb0ELi128EEEEEEEEEvNT_6ParamsE) ;  /* 0xffff77504a007950 */ /* 0x000fea0003c3ffff */
        .type           $_ZN7cutlass13device_kernelIN5flash19enable_sm80_to_sm89INS1_16FlashAttnBwdSm80INS1_25CollectiveMainloopBwdSm80ILi2ELi2EN4cute5tupleIJNS5_1CILi128EEES8_NS7_ILi64EEEEEENS_10bfloat16_tEfNS_4arch4Sm80ELb0ELb1ELb1ELb0ELb1ELb0ELb0ELb0ELi2ELi4ELi4ELi4ELb0EEENS1_21CollectiveEpilogueBwdISA_SB_SD_Li256ELb0ELb0ELi2EEENS1_19SingleTileSchedulerILb0ELb0ELb0ELi128EEEEEEEEEvNT_6ParamsE$_ZN4cute3eso3ESOILb1ELb0EJNS_1CILi1EEEiiiNS2_ILi64EEENS2_ILi72EEENS2_ILi144EEENS2_ILi288EEENS2_ILi512EEEEEC2ERKS3_RKiSD_SD_RKS4_RKS5_RKS6_RKS7_RKS8_,@function
        .size           $_ZN7cutlass13device_kernelIN5flash19enable_sm80_to_sm89INS1_16FlashAttnBwdSm80INS1_25CollectiveMainloopBwdSm80ILi2ELi2EN4cute5tupleIJNS5_1CILi128EEES8_NS7_ILi64EEEEEENS_10bfloat16_tEfNS_4arch4Sm80ELb0ELb1ELb1ELb0ELb1ELb0ELb0ELb0ELi2ELi4ELi4ELi4ELb0EEENS1_21CollectiveEpilogueBwdISA_SB_SD_Li256ELb0ELb0ELi2EEENS1_19SingleTileSchedulerILb0ELb0ELb0ELi128EEEEEEEEEvNT_6ParamsE$_ZN4cute3eso3ESOILb1ELb0EJNS_1CILi1EEEiiiNS2_ILi64EEENS2_ILi72EEENS2_ILi144EEENS2_ILi288EEENS2_ILi512EEEEEC2ERKS3_RKiSD_SD_RKS4_RKS5_RKS6_RKS7_RKS8_,($_ZN7cutlass13device_kernelIN5flash19enable_sm80_to_sm89INS1_16FlashAttnBwdSm80INS1_25CollectiveMainloopBwdSm80ILi2ELi2EN4cute5tupleIJNS5_1CILi128EEES8_NS7_ILi64EEEEEENS_10bfloat16_tEfNS_4arch4Sm80ELb0ELb1ELb1ELb0ELb1ELb0ELb0ELb0ELi2ELi4ELi4ELi4ELb0EEENS1_21CollectiveEpilogueBwdISA_SB_SD_Li256ELb0ELb0ELi2EEENS1_19SingleTileSchedulerILb0ELb0ELb0ELi128EEEEEEEEEvNT_6ParamsE$_ZN4cute3eso3ESOILb1ELb0EJNS_1CILi1EEEiiiNS2_ILi72EEENS2_ILi512EEEEEC2ERKS3_RKiSA_SA_RKS4_RKS5_ - $_ZN7cutlass13device_kernelIN5flash19enable_sm80_to_sm89INS1_16FlashAttnBwdSm80INS1_25CollectiveMainloopBwdSm80ILi2ELi2EN4cute5tupleIJNS5_1CILi128EEES8_NS7_ILi64EEEEEENS_10bfloat16_tEfNS_4arch4Sm80ELb0ELb1ELb1ELb0ELb1ELb0ELb0ELb0ELi2ELi4ELi4ELi4ELb0EEENS1_21CollectiveEpilogueBwdISA_SB_SD_Li256ELb0ELb0ELi2EEENS1_19SingleTileSchedulerILb0ELb0ELb0ELi128EEEEEEEEEvNT_6ParamsE$_ZN4cute3eso3ESOILb1ELb0EJNS_1CILi1EEEiiiNS2_ILi64EEENS2_ILi72EEENS2_ILi144EEENS2_ILi288EEENS2_ILi512EEEEEC2ERKS3_RKiSD_SD_RKS4_RKS5_RKS6_RKS7_RKS8_)
$_ZN7cutlass13device_kernelIN5flash19enable_sm80_to_sm89INS1_16FlashAttnBwdSm80INS1_25CollectiveMainloopBwdSm80ILi2ELi2EN4cute5tupleIJNS5_1CILi128EEES8_NS7_ILi64EEEEEENS_10bfloat16_tEfNS_4arch4Sm80ELb0ELb1ELb1ELb0ELb1ELb0ELb0ELb0ELi2ELi4ELi4ELi4ELb0EEENS1_21CollectiveEpilogueBwdISA_SB_SD_Li256ELb0ELb0ELi2EEENS1_19SingleTileSchedulerILb0ELb0ELb0ELi128EEEEEEEEEvNT_6ParamsE$_ZN4cute3eso3ESOILb1ELb0EJNS_1CILi1EEEiiiNS2_ILi64EEENS2_ILi72EEENS2_ILi144EEENS2_ILi288EEENS2_ILi512EEEEEC2ERKS3_RKiSD_SD_RKS4_RKS5_RKS6_RKS7_RKS8_:
        /* <DEDUP_REMOVED lines=10> */
        .type           $_ZN7cutlass13device_kernelIN5flash19enable_sm80_to_sm89INS1_16FlashAttnBwdSm80INS1_25CollectiveMainloopBwdSm80ILi2ELi2EN4cute5tupleIJNS5_1CILi128EEES8_NS7_ILi64EEEEEENS_10bfloat16_tEfNS_4arch4Sm80ELb0ELb1ELb1ELb0ELb1ELb0ELb0ELb0ELi2ELi4ELi4ELi4ELb0EEENS1_21CollectiveEpilogueBwdISA_SB_SD_Li256ELb0ELb0ELi2EEENS1_19SingleTileSchedulerILb0ELb0ELb0ELi128EEEEEEEEEvNT_6ParamsE$_ZN4cute3eso3ESOILb1ELb0EJNS_1CILi1EEEiiiNS2_ILi72EEENS2_ILi512EEEEEC2ERKS3_RKiSA_SA_RKS4_RKS5_,@function
        .size           $_ZN7cutlass13device_kernelIN5flash19enable_sm80_to_sm89INS1_16FlashAttnBwdSm80INS1_25CollectiveMainloopBwdSm80ILi2ELi2EN4cute5tupleIJNS5_1CILi128EEES8_NS7_ILi64EEEEEENS_10bfloat16_tEfNS_4arch4Sm80ELb0ELb1ELb1ELb0ELb1ELb0ELb0ELb0ELi2ELi4ELi4ELi4ELb0EEENS1_21CollectiveEpilogueBwdISA_SB_SD_Li256ELb0ELb0ELi2EEENS1_19SingleTileSchedulerILb0ELb0ELb0ELi128EEEEEEEEEvNT_6ParamsE$_ZN4cute3eso3ESOILb1ELb0EJNS_1CILi1EEEiiiNS2_ILi72EEENS2_ILi512EEEEEC2ERKS3_RKiSA_SA_RKS4_RKS5_,($_ZN7cutlass13device_kernelIN5flash19enable_sm80_to_sm89INS1_16FlashAttnBwdSm80INS1_25CollectiveMainloopBwdSm80ILi2ELi2EN4cute5tupleIJNS5_1CILi128EEES8_NS7_ILi64EEEEEENS_10bfloat16_tEfNS_4arch4Sm80ELb0ELb1ELb1ELb0ELb1ELb0ELb0ELb0ELi2ELi4ELi4ELi4ELb0EEENS1_21CollectiveEpilogueBwdISA_SB_SD_Li256ELb0ELb0ELi2EEENS1_19SingleTileSchedulerILb0ELb0ELb0ELi128EEEEEEEEEvNT_6ParamsE$_ZN4cute3eso3ESOILb1ELb0EJNS_1CILi2EEEiEEC2ERKS3_RKi - $_ZN7cutlass13device_kernelIN5flash19enable_sm80_to_sm89INS1_16FlashAttnBwdSm80INS1_25CollectiveMainloopBwdSm80ILi2ELi2EN4cute5tupleIJNS5_1CILi128EEES8_NS7_ILi64EEEEEENS_10bfloat16_tEfNS_4arch4Sm80ELb0ELb1ELb1ELb0ELb1ELb0ELb0ELb0ELi2ELi4ELi4ELi4ELb0EEENS1_21CollectiveEpilogueBwdISA_SB_SD_Li256ELb0ELb0ELi2EEENS1_19SingleTileSchedulerILb0ELb0ELb0ELi128EEEEEEEEEvNT_6ParamsE$_ZN4cute3eso3ESOILb1ELb0EJNS_1CILi1EEEiiiNS2_ILi72EEENS2_ILi512EEEEEC2ERKS3_RKiSA_SA_RKS4_RKS5_)
$_ZN7cutlass13device_kernelIN5flash19enable_sm80_to_sm89INS1_16FlashAttnBwdSm80INS1_25CollectiveMainloopBwdSm80ILi2ELi2EN4cute5tupleIJNS5_1CILi128EEES8_NS7_ILi64EEEEEENS_10bfloat16_tEfNS_4arch4Sm80ELb0ELb1ELb1ELb0ELb1ELb0ELb0ELb0ELi2ELi4ELi4ELi4ELb0EEENS1_21CollectiveEpilogueBwdISA_SB_SD_Li256ELb0ELb0ELi2EEENS1_19SingleTileSchedulerILb0ELb0ELb0ELi128EEEEEEEEEvNT_6ParamsE$_ZN4cute3eso3ESOILb1ELb0EJNS_1CILi1EEEiiiNS2_ILi72EEENS2_ILi512EEEEEC2ERKS3_RKiSA_SA_RKS4_RKS5_:
        /* <DEDUP_REMOVED lines=11> */
        .type           $_ZN7cutlass13device_kernelIN5flash19enable_sm80_to_sm89INS1_16FlashAttnBwdSm80INS1_25CollectiveMainloopBwdSm80ILi2ELi2EN4cute5tupleIJNS5_1CILi128EEES8_NS7_ILi64EEEEEENS_10bfloat16_tEfNS_4arch4Sm80ELb0ELb1ELb1ELb0ELb1ELb0ELb0ELb0ELi2ELi4ELi4ELi4ELb0EEENS1_21CollectiveEpilogueBwdISA_SB_SD_Li256ELb0ELb0ELi2EEENS1_19SingleTileSchedulerILb0ELb0ELb0ELi128EEEEEEEEEvNT_6ParamsE$_ZN4cute3eso3ESOILb1ELb0EJNS_1CILi2EEEiEEC2ERKS3_RKi,@function
        .size           $_ZN7cutlass13device_kernelIN5flash19enable_sm80_to_sm89INS1_16FlashAttnBwdSm80INS1_25CollectiveMainloopBwdSm80ILi2ELi2EN4cute5tupleIJNS5_1CILi128EEES8_NS7_ILi64EEEEEENS_10bfloat16_tEfNS_4arch4Sm80ELb0ELb1ELb1ELb0ELb1ELb0ELb0ELb0ELi2ELi4ELi4ELi4ELb0EEENS1_21CollectiveEpilogueBwdISA_SB_SD_Li256ELb0ELb0ELi2EEENS1_19SingleTileSchedulerILb0ELb0ELb0ELi128EEEEEEEEEvNT_6ParamsE$_ZN4cute3eso3ESOILb1ELb0EJNS_1CILi2EEEiEEC2ERKS3_RKi,($_ZN7cutlass13device_kernelIN5flash19enable_sm80_to_sm89INS1_16FlashAttnBwdSm80INS1_25CollectiveMainloopBwdSm80ILi2ELi2EN4cute5tupleIJNS5_1CILi128EEES8_NS7_ILi64EEEEEENS_10bfloat16_tEfNS_4arch4Sm80ELb0ELb1ELb1ELb0ELb1ELb0ELb0ELb0ELi2ELi4ELi4ELi4ELb0EEENS1_21CollectiveEpilogueBwdISA_SB_SD_Li256ELb0ELb0ELi2EEENS1_19SingleTileSchedulerILb0ELb0ELb0ELi128EEEEEEEEEvNT_6ParamsE$_ZN4cute3eso3ESOILb1ELb0EJNS_1CILi4096EEENS_5tupleIJNS4_IJiiEEENS2_ILi8192EEEEEEEEC2ERKS3_RKS7_ - $_ZN7cutlass13device_kernelIN5flash19enable_sm80_to_sm89INS1_16FlashAttnBwdSm80INS1_25CollectiveMainloopBwdSm80ILi2ELi2EN4cute5tupleIJNS5_1CILi128EEES8_NS7_ILi64EEEEEENS_10bfloat16_tEfNS_4arch4Sm80ELb0ELb1ELb1ELb0ELb1ELb0ELb0ELb0ELi2ELi4ELi4ELi4ELb0EEENS1_21CollectiveEpilogueBwdISA_SB_SD_Li256ELb0ELb0ELi2EEENS1_19SingleTileSchedulerILb0ELb0ELb0ELi128EEEEEEEEEvNT_6ParamsE$_ZN4cute3eso3ESOILb1ELb0EJNS_1CILi2EEEiEEC2ERKS3_RKi)
$_ZN7cutlass13device_kernelIN5flash19enable_sm80_to_sm89INS1_16FlashAttnBwdSm80INS1_25CollectiveMainloopBwdSm80ILi2ELi2EN4cute5tupleIJNS5_1CILi128EEES8_NS7_ILi64EEEEEENS_10bfloat16_tEfNS_4arch4Sm80ELb0ELb1ELb1ELb0ELb1ELb0ELb0ELb0ELi2ELi4ELi4ELi4ELb0EEENS1_21CollectiveEpilogueBwdISA_SB_SD_Li256ELb0ELb0ELi2EEENS1_19SingleTileSchedulerILb0ELb0ELb0ELi128EEEEEEEEEvNT_6ParamsE$_ZN4cute3eso3ESOILb1ELb0EJNS_1CILi2EEEiEEC2ERKS3_RKi:
[----:B------:R-:W-:Y:S02]  /*8a00*/  IADD3 R2, R2, -c[0x0][0x20], RZ ;  /* 0x8000080002027a10 */ /* 0x000fe40007ffe0ff */
[----:B------:R-:W-:-:S03]  /*8a10*/  MOV R5, 0x0 ;  /* 0x0000000000057802 */ /* 0x000fc60000000f00 */
[----:B------:R1:W-:Y:S01]  /*8a20*/  STL [R2], R3 ;  /* 0x0000000302007387 */ /* 0x0003e20000100800 */
[----:B------:R-:W-:Y:S05]  /*8a30*/  RET.REL.NODEC R4 `(_ZN7cutlass13device_kernelIN5flash19enable_sm80_to_sm89INS1_16FlashAttnBwdSm80INS1_25CollectiveMainloopBwdSm80ILi2ELi2EN4cute5tupleIJNS5_1CILi128EEES8_NS7_ILi64EEEEEENS_10bfloat16_tEfNS_4arch4Sm80ELb0ELb1ELb1ELb0ELb1ELb0ELb0ELb0ELi2ELi4ELi4ELi4ELb0EEENS1_21CollectiveEpilogueBwdISA_SB_SD_Li256ELb0ELb0ELi2EEENS1_19SingleTileSchedulerILb0ELb0ELb0ELi128EEEEEEEEEvNT_6ParamsE) ;  /* 0xffff75c004007950 */ /* 0x000fea0003c3ffff */
        .type           $_ZN7cutlass13device_kernelIN5flash19enable_sm80_to_sm89INS1_16FlashAttnBwdSm80INS1_25CollectiveMainloopBwdSm80ILi2ELi2EN4cute5tupleIJNS5_1CILi128EEES8_NS7_ILi64EEEEEENS_10bfloat16_tEfNS_4arch4Sm80ELb0ELb1ELb1ELb0ELb1ELb0ELb0ELb0ELi2ELi4ELi4ELi4ELb0EEENS1_21CollectiveEpilogueBwdISA_SB_SD_Li256ELb0ELb0ELi2EEENS1_19SingleTileSchedulerILb0ELb0ELb0ELi128EEEEEEEEEvNT_6ParamsE$_ZN4cute3eso3ESOILb1ELb0EJNS_1CILi4096EEENS_5tupleIJNS4_IJiiEEENS2_ILi8192EEEEEEEEC2ERKS3_RKS7_,@function
        .size           $_ZN7cutlass13device_kernelIN5flash19enable_sm80_to_sm89INS1_16FlashAttnBwdSm80INS1_25CollectiveMainloopBwdSm80ILi2ELi2EN4cute5tupleIJNS5_1CILi128EEES8_NS7_ILi64EEEEEENS_10bfloat16_tEfNS_4arch4Sm80ELb0ELb1ELb1ELb0ELb1ELb0ELb0ELb0ELi2ELi4ELi4ELi4ELb0EEENS1_21CollectiveEpilogueBwdISA_SB_SD_Li256ELb0ELb0ELi2EEENS1_19SingleTileSchedulerILb0ELb0ELb0ELi128EEEEEEEEEvNT_6ParamsE$_ZN4cute3eso3ESOILb1ELb0EJNS_1CILi4096EEENS_5tupleIJNS4_IJiiEEENS2_ILi8192EEEEEEEEC2ERKS3_RKS7_,($_ZN7cutlass13device_kernelIN5flash19enable_sm80_to_sm89INS1_16FlashAttnBwdSm80INS1_25CollectiveMainloopBwdSm80ILi2ELi2EN4cute5tupleIJNS5_1CILi128EEES8_NS7_ILi64EEEEEENS_10bfloat16_tEfNS_4arch4Sm80ELb0ELb1ELb1ELb0ELb1ELb0ELb0ELb0ELi2ELi4ELi4ELi4ELb0EEENS1_21CollectiveEpilogueBwdISA_SB_SD_Li256ELb0ELb0ELi2EEENS1_19SingleTileSchedulerILb0ELb0ELb0ELi128EEEEEEEEEvNT_6ParamsE$_ZN4cute3eso3ESOILb1ELb0EJNS_1CILi4096EEENS_5tupleIJiiEEEEEC2ERKS3_RKS5_ - $_ZN7cutlass13device_kernelIN5flash19enable_sm80_to_sm89INS1_16FlashAttnBwdSm80INS1_25CollectiveMainloopBwdSm80ILi2ELi2EN4cute5tupleIJNS5_1CILi128EEES8_NS7_ILi64EEEEEENS_10bfloat16_tEfNS_4arch4Sm80ELb0ELb1ELb1ELb0ELb1ELb0ELb0ELb0ELi2ELi4ELi4ELi4ELb0EEENS1_21CollectiveEpilogueBwdISA_SB_SD_Li256ELb0ELb0ELi2EEENS1_19SingleTileSchedulerILb0ELb0ELb0ELi128EEEEEEEEEvNT_6ParamsE$_ZN4cute3eso3ESOILb1ELb0EJNS_1CILi4096EEENS_5tupleIJNS4_IJiiEEENS2_ILi8192EEEEEEEEC2ERKS3_RKS7_)
$_ZN7cutlass13device_kernelIN5flash19enable_sm80_to_sm89INS1_16FlashAttnBwdSm80INS1_25CollectiveMainloopBwdSm80ILi2ELi2EN4cute5tupleIJNS5_1CILi128EEES8_NS7_ILi64EEEEEENS_10bfloat16_tEfNS_4arch4Sm80ELb0ELb1ELb1ELb0ELb1ELb0ELb0ELb0ELi2ELi4ELi4ELi4ELb0EEENS1_21CollectiveEpilogueBwdISA_SB_SD_Li256ELb0ELb0ELi2EEENS1_19SingleTileSchedulerILb0ELb0ELb0ELi128EEEEEEEEEvNT_6ParamsE$_ZN4cute3eso3ESOILb1ELb0EJNS_1CILi4096EEENS_5tupleIJNS4_IJiiEEENS2_ILi8192EEEEEEEEC2ERKS3_RKS7_:
[----:B------:R-:W-:Y:S02]  /*8a40*/  IADD3 R2, R2, -c[0x0][0x20], RZ ;  /* 0x8000080002027a10 */ /* 0x000fe40007ffe0ff */
[----:B------:R-:W-:-:S03]  /*8a50*/  MOV R7, 0x0 ;  /* 0x0000000000077802 */ /* 0x000fc60000000f00 */
[----:B------:R1:W-:Y:S04]  /*8a60*/  STL [R2], R5 ;  /* 0x0000000502007387 */ /* 0x0003e80000100800 */
[----:B------:R1:W-:Y:S01]  /*8a70*/  STL [R2+0x4], R3 ;  /* 0x0000040302007387 */ /* 0x0003e20000100800 */
[----:B------:R-:W-:Y:S05]  /*8a80*/  RET.REL.NODEC R6 `(_ZN7cutlass13device_kernelIN5flash19enable_sm80_to_sm89INS1_16FlashAttnBwdSm80INS1_25CollectiveMainloopBwdSm80ILi2ELi2EN4cute5tupleIJNS5_1CILi128EEES8_NS7_ILi64EEEEEENS_10bfloat16_tEfNS_4arch4Sm80ELb0ELb1ELb1ELb0ELb1ELb0ELb0ELb0ELi2ELi4ELi4ELi4ELb0EEENS1_21CollectiveEpilogueBwdISA_SB_SD_Li256ELb0ELb0ELi2EEENS1_19SingleTileSchedulerILb0ELb0ELb0ELi128EEEEEEEEEvNT_6ParamsE) ;  /* 0xffff757006007950 */ /* 0x000fea0003c3ffff */
        .type           $_ZN7cutlass13device_kernelIN5flash19enable_sm80_to_sm89INS1_16FlashAttnBwdSm80INS1_25CollectiveMainloopBwdSm80ILi2ELi2EN4cute5tupleIJNS5_1CILi128EEES8_NS7_ILi64EEEEEENS_10bfloat16_tEfNS_4arch4Sm80ELb0ELb1ELb1ELb0ELb1ELb0ELb0ELb0ELi2ELi4ELi4ELi4ELb0EEENS1_21CollectiveEpilogueBwdISA_SB_SD_Li256ELb0ELb0ELi2EEENS1_19SingleTileSchedulerILb0ELb0ELb0ELi128EEEEEEEEEvNT_6ParamsE$_ZN4cute3eso3ESOILb1ELb0EJNS_1CILi4096EEENS_5tupleIJiiEEEEEC2ERKS3_RKS5_,@function
        .size           $_ZN7cutlass13device_kernelIN5flash19enable_sm80_to_sm89INS1_16FlashAttnBwdSm80INS1_25CollectiveMainloopBwdSm80ILi2ELi2EN4cute5tupleIJNS5_1CILi128EEES8_NS7_ILi64EEEEEENS_10bfloat16_tEfNS_4arch4Sm80ELb0ELb1ELb1ELb0ELb1ELb0ELb0ELb0ELi2ELi4ELi4ELi4ELb0EEENS1_21CollectiveEpilogueBwdISA_SB_SD_Li256ELb0ELb0ELi2EEENS1_19SingleTileSchedulerILb0ELb0ELb0ELi128EEEEEEEEEvNT_6ParamsE$_ZN4cute3eso3ESOILb1ELb0EJNS_1CILi4096EEENS_5tupleIJiiEEEEEC2ERKS3_RKS5_,($_ZN7cutlass13device_kernelIN5flash19enable_sm80_to_sm89INS1_16FlashAttnBwdSm80INS1_25CollectiveMainloopBwdSm80ILi2ELi2EN4cute5tupleIJNS5_1CILi128EEES8_NS7_ILi64EEEEEENS_10bfloat16_tEfNS_4arch4Sm80ELb0ELb1ELb1ELb0ELb1ELb0ELb0ELb0ELi2ELi4ELi4ELi4ELb0EEENS1_21CollectiveEpilogueBwdISA_SB_SD_Li256ELb0ELb0ELi2EEENS1_19SingleTileSchedulerILb0ELb0ELb0ELi128EEEEEEEEEvNT_6ParamsE$_ZN4cute3eso3ESOILb1ELb0EJNS_1CILi4096EEEiiEEC2ERKS3_RKiS8_ - $_ZN7cutlass13device_kernelIN5flash19enable_sm80_to_sm89INS1_16FlashAttnBwdSm80INS1_25CollectiveMainloopBwdSm80ILi2ELi2EN4cute5tupleIJNS5_1CILi128EEES8_NS7_ILi64EEEEEENS_10bfloat16_tEfNS_4arch4Sm80ELb0ELb1ELb1ELb0ELb1ELb0ELb0ELb0ELi2ELi4ELi4ELi4ELb0EEENS1_21CollectiveEpilogueBwdISA_SB_SD_Li256ELb0ELb0ELi2EEENS1_19SingleTileSchedulerILb0ELb0ELb0ELi128EEEEEEEEEvNT_6ParamsE$_ZN4cute3eso3ESOILb1ELb0EJNS_1CILi4096EEENS_5tupleIJiiEEEEEC2ERKS3_RKS5_)
$_ZN7cutlass13device_kernelIN5flash19enable_sm80_to_sm89INS1_16FlashAttnBwdSm80INS1_25CollectiveMainloopBwdSm80ILi2ELi2EN4cute5tupleIJNS5_1CILi128EEES8_NS7_ILi64EEEEEENS_10bfloat16_tEfNS_4arch4Sm80ELb0ELb1ELb1ELb0ELb1ELb0ELb0ELb0ELi2ELi4ELi4ELi4ELb0EEENS1_21CollectiveEpilogueBwdISA_SB_SD_Li256ELb0ELb0ELi2EEENS1_19SingleTileSchedulerILb0ELb0ELb0ELi128EEEEEEEEEvNT_6ParamsE$_ZN4cute3eso3ESOILb1ELb0EJNS_1CILi4096EEENS_5tupleIJiiEEEEEC2ERKS3_RKS5_:
[----:B------:R-:W-:Y:S02]  /*8a90*/  IADD3 R2, R2, -c[0x0][0x20], RZ ;  /* 0x8000080002027a10 */ /* 0x000fe40007ffe0ff */
[----:B------:R-:W-:-:S03]  /*8aa0*/  MOV R7, 0x0 ;  /* 0x0000000000077802 */ /* 0x000fc60000000f00 */
[----:B------:R1:W-:Y:S04]  /*8ab0*/  STL [R2], R5 ;  /* 0x0000000502007387 */ /* 0x0003e80000100800 */
[----:B------:R1:W-:Y:S01]  /*8ac0*/  STL [R2+0x4], R3 ;  /* 0x0000040302007387 */ /* 0x0003e20000100800 */
[----:B------:R-:W-:Y:S05]  /*8ad0*/  RET.REL.NODEC R6 `(_ZN7cutlass13device_kernelIN5flash19enable_sm80_to_sm89INS1_16FlashAttnBwdSm80INS1_25CollectiveMainloopBwdSm80ILi2ELi2EN4cute5tupleIJNS5_1CILi128EEES8_NS7_ILi64EEEEEENS_10bfloat16_tEfNS_4arch4Sm80ELb0ELb1ELb1ELb0ELb1ELb0ELb0ELb0ELi2ELi4ELi4ELi4ELb0EEENS1_21CollectiveEpilogueBwdISA_SB_SD_Li256ELb0ELb0ELi2EEENS1_19SingleTileSchedulerILb0ELb0ELb0ELi128EEEEEEEEEvNT_6ParamsE) ;  /* 0xffff752006007950 */ /* 0x000fea0003c3ffff */
        .type           $_ZN7cutlass13device_kernelIN5flash19enable_sm80_to_sm89INS1_16FlashAttnBwdSm80INS1_25CollectiveMainloopBwdSm80ILi2ELi2EN4cute5tupleIJNS5_1CILi128EEES8_NS7_ILi64EEEEEENS_10bfloat16_tEfNS_4arch4Sm80ELb0ELb1ELb1ELb0ELb1ELb0ELb0ELb0ELi2ELi4ELi4ELi4ELb0EEENS1_21CollectiveEpilogueBwdISA_SB_SD_Li256ELb0ELb0ELi2EEENS1_19SingleTileSchedulerILb0ELb0ELb0ELi128EEEEEEEEEvNT_6ParamsE$_ZN4cute3eso3ESOILb1ELb0EJNS_1CILi4096EEEiiEEC2ERKS3_RKiS8_,@function
        .size           $_ZN7cutlass13device_kernelIN5flash19enable_sm80_to_sm89INS1_16FlashAttnBwdSm80INS1_25CollectiveMainloopBwdSm80ILi2ELi2EN4cute5tupleIJNS5_1CILi128EEES8_NS7_ILi64EEEEEENS_10bfloat16_tEfNS_4arch4Sm80ELb0ELb1ELb1ELb0ELb1ELb0ELb0ELb0ELi2ELi4ELi4ELi4ELb0EEENS1_21CollectiveEpilogueBwdISA_SB_SD_Li256ELb0ELb0ELi2EEENS1_19SingleTileSchedulerILb0ELb0ELb0ELi128EEEEEEEEEvNT_6ParamsE$_ZN4cute3eso3ESOILb1ELb0EJNS_1CILi4096EEEiiEEC2ERKS3_RKiS8_,($_ZN7cutlass13device_kernelIN5flash19enable_sm80_to_sm89INS1_16FlashAttnBwdSm80INS1_25CollectiveMainloopBwdSm80ILi2ELi2EN4cute5tupleIJNS5_1CILi128EEES8_NS7_ILi64EEEEEENS_10bfloat16_tEfNS_4arch4Sm80ELb0ELb1ELb1ELb0ELb1ELb0ELb0ELb0ELi2ELi4ELi4ELi4ELb0EEENS1_21CollectiveEpilogueBwdISA_SB_SD_Li256ELb0ELb0ELi2EEENS1_19SingleTileSchedulerILb0ELb0ELb0ELi128EEEEEEEEEvNT_6ParamsE$_ZN4cute3eso3ESOILb1ELb0EJNS_1CILi4096EEEiiNS2_ILi8192EEEEEC2ERKS3_RKiS9_RKS4_ - $_ZN7cutlass13device_kernelIN5flash19enable_sm80_to_sm89INS1_16FlashAttnBwdSm80INS1_25CollectiveMainloopBwdSm80ILi2ELi2EN4cute5tupleIJNS5_1CILi128EEES8_NS7_ILi64EEEEEENS_10bfloat16_tEfNS_4arch4Sm80ELb0ELb1ELb1ELb0ELb1ELb0ELb0ELb0ELi2ELi4ELi4ELi4ELb0EEENS1_21CollectiveEpilogueBwdISA_SB_SD_Li256ELb0ELb0ELi2EEENS1_19SingleTileSchedulerILb0ELb0ELb0ELi128EEEEEEEEEvNT_6ParamsE$_ZN4cute3eso3ESOILb1ELb0EJNS_1CILi4096EEEiiEEC2ERKS3_RKiS8_)
$_ZN7cutlass13device_kernelIN5flash19enable_sm80_to_sm89INS1_16FlashAttnBwdSm80INS1_25CollectiveMainloopBwdSm80ILi2ELi2EN4cute5tupleIJNS5_1CILi128EEES8_NS7_ILi64EEEEEENS_10bfloat16_tEfNS_4arch4Sm80ELb0ELb1ELb1ELb0ELb1ELb0ELb0ELb0ELi2ELi4ELi4ELi4ELb0EEENS1_21CollectiveEpilogueBwdISA_SB_SD_Li256ELb0ELb0ELi2EEENS1_19SingleTileSchedulerILb0ELb0ELb0ELi128EEEEEEEEEvNT_6ParamsE$_ZN4cute3eso3ESOILb1ELb0EJNS_1CILi4096EEEiiEEC2ERKS3_RKiS8_:
[----:B------:R-:W-:Y:S02]  /*8ae0*/  IADD3 R3, R3, -c[0x0][0x20], RZ ;  /* 0x8000080003037a10 */ /* 0x000fe40007ffe0ff */
[----:B------:R-:W-:-:S03]  /*8af0*/  IADD3 R2, R2, -c[0x0][0x20], RZ ;  /* 0x8000080002027a10 */ /* 0x000fc60007ffe0ff */
[----:B------:R1:W-:Y:S04]  /*8b00*/  STL [R3], R8 ;  /* 0x0000000803007387 */ /* 0x0003e80000100800 */
[----:B------:R-:W2:Y:S01]  /*8b10*/  LDL R2, [R2] ;  /* 0x0000000002027983 */ /* 0x000ea20000100800 */
[----:B------:R-:W-:-:S03]  /*8b20*/  IMAD.MOV.U32 R7, RZ, RZ, 0x0 ;  /* 0x00000000ff077424 */ /* 0x000fc600078e00ff */
[----:B--2---:R1:W-:Y:S01]  /*8b30*/  STL [R3+0x4], R2 ;  /* 0x0000040203007387 */ /* 0x0043e20000100800 */
[----:B------:R-:W-:Y:S05]  /*8b40*/  RET.REL.NODEC R6 `(_ZN7cutlass13device_kernelIN5flash19enable_sm80_to_sm89INS1_16FlashAttnBwdSm80INS1_25CollectiveMainloopBwdSm80ILi2ELi2EN4cute5tupleIJNS5_1CILi128EEES8_NS7_ILi64EEEEEENS_10bfloat16_tEfNS_4arch4Sm80ELb0ELb1ELb1ELb0ELb1ELb0ELb0ELb0ELi2ELi4ELi4ELi4ELb0EEENS1_21CollectiveEpilogueBwdISA_SB_SD_Li256ELb0ELb0ELi2EEENS1_19SingleTileSchedulerILb0ELb0ELb0ELi128EEEEEEEEEvNT_6ParamsE) ;  /* 0xffff74b006007950 */ /* 0x000fea0003c3ffff */
        .type           $_ZN7cutlass13device_kernelIN5flash19enable_sm80_to_sm89INS1_16FlashAttnBwdSm80INS1_25CollectiveMainloopBwdSm80ILi2ELi2EN4cute5tupleIJNS5_1CILi128EEES8_NS7_ILi64EEEEEENS_10bfloat16_tEfNS_4arch4Sm80ELb0ELb1ELb1ELb0ELb1ELb0ELb0ELb0ELi2ELi4ELi4ELi4ELb0EEENS1_21CollectiveEpilogueBwdISA_SB_SD_Li256ELb0ELb0ELi2EEENS1_19SingleTileSchedulerILb0ELb0ELb0ELi128EEEEEEEEEvNT_6ParamsE$_ZN4cute3eso3ESOILb1ELb0EJNS_1CILi4096EEEiiNS2_ILi8192EEEEEC2ERKS3_RKiS9_RKS4_,@function
        .size           $_ZN7cutlass13device_kernelIN5flash19enable_sm80_to_sm89INS1_16FlashAttnBwdSm80INS1_25CollectiveMainloopBwdSm80ILi2ELi2EN4cute5tupleIJNS5_1CILi128EEES8_NS7_ILi64EEEEEENS_10bfloat16_tEfNS_4arch4Sm80ELb0ELb1ELb1ELb0ELb1ELb0ELb0ELb0ELi2ELi4ELi4ELi4ELb0EEENS1_21CollectiveEpilogueBwdISA_SB_SD_Li256ELb0ELb0ELi2EEENS1_19SingleTileSchedulerILb0ELb0ELb0ELi128EEEEEEEEEvNT_6ParamsE$_ZN4cute3eso3ESOILb1ELb0EJNS_1CILi4096EEEiiNS2_ILi8192EEEEEC2ERKS3_RKiS9_RKS4_,($_ZN7cutlass13device_kernelIN5flash19enable_sm80_to_sm89INS1_16FlashAttnBwdSm80INS1_25CollectiveMainloopBwdSm80ILi2ELi2EN4cute5tupleIJNS5_1CILi128EEES8_NS7_ILi64EEEEEENS_10bfloat16_tEfNS_4arch4Sm80ELb0ELb1ELb1ELb0ELb1ELb0ELb0ELb0ELi2ELi4ELi4ELi4ELb0EEENS1_21CollectiveEpilogueBwdISA_SB_SD_Li256ELb0ELb0ELi2EEENS1_19SingleTileSchedulerILb0ELb0ELb0ELi128EEEEEEEEEvNT_6ParamsE$_ZN4cute3eso3ESOILb1ELb0EJNS_1CILi8EEEiiEEC2ERKS3_RKiS8_ - $_ZN7cutlass13device_kernelIN5flash19enable_sm80_to_sm89INS1_16FlashAttnBwdSm80INS1_25CollectiveMainloopBwdSm80ILi2ELi2EN4cute5tupleIJNS5_1CILi128EEES8_NS7_ILi64EEEEEENS_10bfloat16_tEfNS_4arch4Sm80ELb0ELb1ELb1ELb0ELb1ELb0ELb0ELb0ELi2ELi4ELi4ELi4ELb0EEENS1_21CollectiveEpilogueBwdISA_SB_SD_Li256ELb0ELb0ELi2EEENS1_19SingleTileSchedulerILb0ELb0ELb0ELi128EEEEEEEEEvNT_6ParamsE$_ZN4cute3eso3ESOILb1ELb0EJNS_1CILi4096EEEiiNS2_ILi8192EEEEEC2ERKS3_RKiS9_RKS4_)
$_ZN7cutlass13device_kernelIN5flash19enable_sm80_to_sm89INS1_16FlashAttnBwdSm80INS1_25CollectiveMainloopBwdSm80ILi2ELi2EN4cute5tupleIJNS5_1CILi128EEES8_NS7_ILi64EEEEEENS_10bfloat16_tEfNS_4arch4Sm80ELb0ELb1ELb1ELb0ELb1ELb0ELb0ELb0ELi2ELi4ELi4ELi4ELb0EEENS1_21CollectiveEpilogueBwdISA_SB_SD_Li256ELb0ELb0ELi2EEENS1_19SingleTileSchedulerILb0ELb0ELb0ELi128EEEEEEEEEvNT_6ParamsE$_ZN4cute3eso3ESOILb1ELb0EJNS_1CILi4096EEEiiNS2_ILi8192EEEEEC2ERKS3_RKiS9_RKS4_:
[----:B------:R-:W-:Y:S02]  /*8b50*/  IADD3 R3, R3, -c[0x0][0x20], RZ ;  /* 0x8000080003037a10 */ /* 0x000fe40007ffe0ff */
[----:B------:R-:W-:-:S03]  /*8b60*/  IADD3 R2, R2, -c[0x0][0x20], RZ ;  /* 0x8000080002027a10 */ /* 0x000fc60007ffe0ff */
[----:B------:R1:W-:Y:S04]  /*8b70*/  STL [R3], R8 ;  /* 0x0000000803007387 */ /* 0x0003e80000100800 */
[----:B------:R-:W2:Y:S01]  /*8b80*/  LDL R2, [R2] ;  /* 0x0000000002027983 */ /* 0x000ea20000100800 */
[----:B------:R-:W-:-:S03]  /*8b90*/  IMAD.MOV.U32 R7, RZ, RZ, 0x0 ;  /* 0x00000000ff077424 */ /* 0x000fc600078e00ff */
[----:B--2---:R1:W-:Y:S01]  /*8ba0*/  STL [R3+0x4], R2 ;  /* 0x0000040203007387 */ /* 0x0043e20000100800 */
[----:B------:R-:W-:Y:S05]  /*8bb0*/  RET.REL.NODEC R6 `(_ZN7cutlass13device_kernelIN5flash19enable_sm80_to_sm89INS1_16FlashAttnBwdSm80INS1_25CollectiveMainloopBwdSm80ILi2ELi2EN4cute5tupleIJNS5_1CILi128EEES8_NS7_ILi64EEEEEENS_10bfloat16_tEfNS_4arch4Sm80ELb0ELb1ELb1ELb0ELb1ELb0ELb0ELb0ELi2ELi4ELi4ELi4ELb0EEENS1_21CollectiveEpilogueBwdISA_SB_SD_Li256ELb0ELb0ELi2EEENS1_19SingleTileSchedulerILb0ELb0ELb0ELi128EEEEEEEEEvNT_6ParamsE) ;  /* 0xffff744006007950 */ /* 0x000fea0003c3ffff */
        .type           $_ZN7cutlass13device_kernelIN5flash19enable_sm80_to_sm89INS1_16FlashAttnBwdSm80INS1_25CollectiveMainloopBwdSm80ILi2ELi2EN4cute5tupleIJNS5_1CILi128EEES8_NS7_ILi64EEEEEENS_10bfloat16_tEfNS_4arch4Sm80ELb0ELb1ELb1ELb0ELb1ELb0ELb0ELb0ELi2ELi4ELi4ELi4ELb0EEENS1_21CollectiveEpilogueBwdISA_SB_SD_Li256ELb0ELb0ELi2EEENS1_19SingleTileSchedulerILb0ELb0ELb0ELi128EEEEEEEEEvNT_6ParamsE$_ZN4cute3eso3ESOILb1ELb0EJNS_1CILi8EEEiiEEC2ERKS3_RKiS8_,@function
        .size           $_ZN7cutlass13device_kernelIN5flash19enable_sm80_to_sm89INS1_16FlashAttnBwdSm80INS1_25CollectiveMainloopBwdSm80ILi2ELi2EN4cute5tupleIJNS5_1CILi128EEES8_NS7_ILi64EEEEEENS_10bfloat16_tEfNS_4arch4Sm80ELb0ELb1ELb1ELb0ELb1ELb0ELb0ELb0ELi2ELi4ELi4ELi4ELb0EEENS1_21CollectiveEpilogueBwdISA_SB_SD_Li256ELb0ELb0ELi2EEENS1_19SingleTileSchedulerILb0ELb0ELb0ELi128EEEEEEEEEvNT_6ParamsE$_ZN4cute3eso3ESOILb1ELb0EJNS_1CILi8EEEiiEEC2ERKS3_RKiS8_,($_ZN7cutlass13device_kernelIN5flash19enable_sm80_to_sm89INS1_16FlashAttnBwdSm80INS1_25CollectiveMainloopBwdSm80ILi2ELi2EN4cute5tupleIJNS5_1CILi128EEES8_NS7_ILi64EEEEEENS_10bfloat16_tEfNS_4arch4Sm80ELb0ELb1ELb1ELb0ELb1ELb0ELb0ELb0ELi2ELi4ELi4ELi4ELb0EEENS1_21CollectiveEpilogueBwdISA_SB_SD_Li256ELb0ELb0ELi2EEENS1_19SingleTileSchedulerILb0ELb0ELb0ELi128EEEEEEEEEvNT_6ParamsE$_ZN4cute3eso3ESOILb1ELb0EJNS_1CILi8EEEiiiNS2_ILi144EEENS2_ILi512EEEEEC2ERKS3_RKiSA_SA_RKS4_RKS5_ - $_ZN7cutlass13device_kernelIN5flash19enable_sm80_to_sm89INS1_16FlashAttnBwdSm80INS1_25CollectiveMainloopBwdSm80ILi2ELi2EN4cute5tupleIJNS5_1CILi128EEES8_NS7_ILi64EEEEEENS_10bfloat16_tEfNS_4arch4Sm80ELb0ELb1ELb1ELb0ELb1ELb0ELb0ELb0ELi2ELi4ELi4ELi4ELb0EEENS1_21CollectiveEpilogueBwdISA_SB_SD_Li256ELb0ELb0ELi2EEENS1_19SingleTileSchedulerILb0ELb0ELb0ELi128EEEEEEEEEvNT_6ParamsE$_ZN4cute3eso3ESOILb1ELb0EJNS_1CILi8EEEiiEEC2ERKS3_RKiS8_)
$_ZN7cutlass13device_kernelIN5flash19enable_sm80_to_sm89INS1_16FlashAttnBwdSm80INS1_25CollectiveMainloopBwdSm80ILi2ELi2EN4cute5tupleIJNS5_1CILi128EEES8_NS7_ILi64EEEEEENS_10bfloat16_tEfNS_4arch4Sm80ELb0ELb1ELb1ELb0ELb1ELb0ELb0ELb0ELi2ELi4ELi4ELi4ELb0EEENS1_21CollectiveEpilogueBwdISA_SB_SD_Li256ELb0ELb0ELi2EEENS1_19SingleTileSchedulerILb0ELb0ELb0ELi128EEEEEEEEEvNT_6ParamsE$_ZN4cute3eso3ESOILb1ELb0EJNS_1CILi8EEEiiEEC2ERKS3_RKiS8_:
[----:B------:R-:W-:Y:S02]  /*8bc0*/  IADD3 R3, R62, -c[0x0][0x20], RZ ;  /* 0x800008003e037a10 */ /* 0x000fe40007ffe0ff */
[----:B------:R-:W-:-:S03]  /*8bd0*/  IADD3 R2, R61, -c[0x0][0x20], RZ ;  /* 0x800008003d027a10 */ /* 0x000fc60007ffe0ff */
[----:B------:R1:W-:Y:S04]  /*8be0*/  STL [R3], R6 ;  /* 0x0000000603007387 */ /* 0x0003e80000100800 */
[----:B------:R-:W2:Y:S01]  /*8bf0*/  LDL R2, [R2] ;  /* 0x0000000002027983 */ /* 0x000ea20000100800 */
[----:B------:R-:W-:-:S03]  /*8c00*/  IMAD.MOV.U32 R5, RZ, RZ, 0x0 ;  /* 0x00000000ff057424 */ /* 0x000fc600078e00ff */
[----:B--2---:R1:W-:Y:S01]  /*8c10*/  STL [R3+0x4], R2 ;  /* 0x0000040203007387 */ /* 0x0043e20000100800 */
[----:B------:R-:W-:Y:S05]  /*8c20*/  RET.REL.NODEC R4 `(_ZN7cutlass13device_kernelIN5flash19enable_sm80_to_sm89INS1_16FlashAttnBwdSm80INS1_25CollectiveMainloopBwdSm80ILi2ELi2EN4cute5tupleIJNS5_1CILi128EEES8_NS7_ILi64EEEEEENS_10bfloat16_tEfNS_4arch4Sm80ELb0ELb1ELb1ELb0ELb1ELb0ELb0ELb0ELi2ELi4ELi4ELi4ELb0EEENS1_21CollectiveEpilogueBwdISA_SB_SD_Li256ELb0ELb0ELi2EEENS1_19SingleTileSchedulerILb0ELb0ELb0ELi128EEEEEEEEEvNT_6ParamsE) ;  /* 0xffff73d004007950 */ /* 0x000fea0003c3ffff */
        .type           $_ZN7cutlass13device_kernelIN5flash19enable_sm80_to_sm89INS1_16FlashAttnBwdSm80INS1_25CollectiveMainloopBwdSm80ILi2ELi2EN4cute5tupleIJNS5_1CILi128EEES8_NS7_ILi64EEEEEENS_10bfloat16_tEfNS_4arch4Sm80ELb0ELb1ELb1ELb0ELb1ELb0ELb0ELb0ELi2ELi4ELi4ELi4ELb0EEENS1_21CollectiveEpilogueBwdISA_SB_SD_Li256ELb0ELb0ELi2EEENS1_19SingleTileSchedulerILb0ELb0ELb0ELi128EEEEEEEEEvNT_6ParamsE$_ZN4cute3eso3ESOILb1ELb0EJNS_1CILi8EEEiiiNS2_ILi144EEENS2_ILi512EEEEEC2ERKS3_RKiSA_SA_RKS4_RKS5_,@function
        .size           $_ZN7cutlass13device_kernelIN5flash19enable_sm80_to_sm89INS1_16FlashAttnBwdSm80INS1_25CollectiveMainloopBwdSm80ILi2ELi2EN4cute5tupleIJNS5_1CILi128EEES8_NS7_ILi64EEEEEENS_10bfloat16_tEfNS_4arch4Sm80ELb0ELb1ELb1ELb0ELb1ELb0ELb0ELb0ELi2ELi4ELi4ELi4ELb0EEENS1_21CollectiveEpilogueBwdISA_SB_SD_Li256ELb0ELb0ELi2EEENS1_19SingleTileSchedulerILb0ELb0ELb0ELi128EEEEEEEEEvNT_6ParamsE$_ZN4cute3eso3ESOILb1ELb0EJNS_1CILi8EEEiiiNS2_ILi144EEENS2_ILi512EEEEEC2ERKS3_RKiSA_SA_RKS4_RKS5_,($_ZN7cutlass13device_kernelIN5flash19enable_sm80_to_sm89INS1_16FlashAttnBwdSm80INS1_25CollectiveMainloopBwdSm80ILi2ELi2EN4cute5tupleIJNS5_1CILi128EEES8_NS7_ILi64EEEEEENS_10bfloat16_tEfNS_4arch4Sm80ELb0ELb1ELb1ELb0ELb1ELb0ELb0ELb0ELi2ELi4ELi4ELi4ELb0EEENS1_21CollectiveEpilogueBwdISA_SB_SD_Li256ELb0ELb0ELi2EEENS1_19SingleTileSchedulerILb0ELb0ELb0ELi128EEEEEEEEEvNT_6ParamsE$_ZN4cute3eso3ESOILb1ELb0EJNS_5tupleIJNS2_IJNS2_IJNS_1CILi8EEENS3_ILi1EEEEEENS2_IJS5_S5_EEEEEENS2_IJS5_NS3_ILi2EEEEEEEEENS2_IJNS2_IJNS2_IJS5_NS3_ILi0EEEEEENS2_IJSC_SC_EEEEEENS2_IJSC_iEEEEEEEEC2ERKSB_RKSH_ - $_ZN7cutlass13device_kernelIN5flash19enable_sm80_to_sm89INS1_16FlashAttnBwdSm80INS1_25CollectiveMainloopBwdSm80ILi2ELi2EN4cute5tupleIJNS5_1CILi128EEES8_NS7_ILi64EEEEEENS_10bfloat16_tEfNS_4arch4Sm80ELb0ELb1ELb1ELb0ELb1ELb0ELb0ELb0ELi2ELi4ELi4ELi4ELb0EEENS1_21CollectiveEpilogueBwdISA_SB_SD_Li256ELb0ELb0ELi2EEENS1_19SingleTileSchedulerILb0ELb0ELb0ELi128EEEEEEEEEvNT_6ParamsE$_ZN4cute3eso3ESOILb1ELb0EJNS_1CILi8EEEiiiNS2_ILi144EEENS2_ILi512EEEEEC2ERKS3_RKiSA_SA_RKS4_RKS5_)
$_ZN7cutlass13device_kernelIN5flash19enable_sm80_to_sm89INS1_16FlashAttnBwdSm80INS1_25CollectiveMainloopBwdSm80ILi2ELi2EN4cute5tupleIJNS5_1CILi128EEES8_NS7_ILi64EEEEEENS_10bfloat16_tEfNS_4arch4Sm80ELb0ELb1ELb1ELb0ELb1ELb0ELb0ELb0ELi2ELi4ELi4ELi4ELb0EEENS1_21CollectiveEpilogueBwdISA_SB_SD_Li256ELb0ELb0ELi2EEENS1_19SingleTileSchedulerILb0ELb0ELb0ELi128EEEEEEEEEvNT_6ParamsE$_ZN4cute3eso3ESOILb1ELb0EJNS_1CILi8EEEiiiNS2_ILi144EEENS2_ILi512EEEEEC2ERKS3_RKiSA_SA_RKS4_RKS5_:
        /* <DEDUP_REMOVED lines=9> */
[----:B------:R-:W-:Y:S05]  /*8cc0*/  RET.REL.NODEC R4 `(_ZN7cutlass13device_kernelIN5flash19enable_sm80_to_sm89INS1_16FlashAttnBwdSm80INS1_25CollectiveMainloopBwdSm80ILi2ELi2EN4cute5tupleIJNS5_1CILi128EEES8_NS7_ILi64EEEEEENS_10bfloat16_tEfNS_4arch4Sm80ELb0ELb1ELb1ELb0ELb1ELb0ELb0ELb0ELi2ELi4ELi4ELi4ELb0EEENS1_21CollectiveEpilogueBwdISA_SB_SD_Li256ELb0ELb0ELi2EEENS1_19SingleTileSchedulerILb0ELb0ELb0ELi128EEEEEEEEEvNT_6ParamsE) ;  /* 0xffff733004007950 */ /* 0x000fea0003c3ffff */
        .type           $_ZN7cutlass13device_kernelIN5flash19enable_sm80_to_sm89INS1_16FlashAttnBwdSm80INS1_25CollectiveMainloopBwdSm80ILi2ELi2EN4cute5tupleIJNS5_1CILi128EEES8_NS7_ILi64EEEEEENS_10bfloat16_tEfNS_4arch4Sm80ELb0ELb1ELb1ELb0ELb1ELb0ELb0ELb0ELi2ELi4ELi4ELi4ELb0EEENS1_21CollectiveEpilogueBwdISA_SB_SD_Li256ELb0ELb0ELi2EEENS1_19SingleTileSchedulerILb0ELb0ELb0ELi128EEEEEEEEEvNT_6ParamsE$_ZN4cute3eso3ESOILb1ELb0EJNS_5tupleIJNS2_IJNS2_IJNS_1CILi8EEENS3_ILi1EEEEEENS2_IJS5_S5_EEEEEENS2_IJS5_NS3_ILi2EEEEEEEEENS2_IJNS2_IJNS2_IJS5_NS3_ILi0EEEEEENS2_IJSC_SC_EEEEEENS2_IJSC_iEEEEEEEEC2ERKSB_RKSH_,@function
        .size           $_ZN7cutlass13device_kernelIN5flash19enable_sm80_to_sm89INS1_16FlashAttnBwdSm80INS1_25CollectiveMainloopBwdSm80ILi2ELi2EN4cute5tupleIJNS5_1CILi128EEES8_NS7_ILi64EEEEEENS_10bfloat16_tEfNS_4arch4Sm80ELb0ELb1ELb1ELb0ELb1ELb0ELb0ELb0ELi2ELi4ELi4ELi4ELb0EEENS1_21CollectiveEpilogueBwdISA_SB_SD_Li256ELb0ELb0ELi2EEENS1_19SingleTileSchedulerILb0ELb0ELb0ELi128EEEEEEEEEvNT_6ParamsE$_ZN4cute3eso3ESOILb1ELb0EJNS_5tupleIJNS2_IJNS2_IJNS_1CILi8EEENS3_ILi1EEEEEENS2_IJS5_S5_EEEEEENS2_IJS5_NS3_ILi2EEEEEEEEENS2_IJNS2_IJNS2_IJS5_NS3_ILi0EEEEEENS2_IJSC_SC_EEEEEENS2_IJSC_iEEEEEEEEC2ERKSB_RKSH_,($_ZN7cutlass13device_kernelIN5flash19enable_sm80_to_sm89INS1_16FlashAttnBwdSm80INS1_25CollectiveMainloopBwdSm80ILi2ELi2EN4cute5tupleIJNS5_1CILi128EEES8_NS7_ILi64EEEEEENS_10bfloat16_tEfNS_4arch4Sm80ELb0ELb1ELb1ELb0ELb1ELb0ELb0ELb0ELi2ELi4ELi4ELi4ELb0EEENS1_21CollectiveEpilogueBwdISA_SB_SD_Li256ELb0ELb0ELi2EEENS1_19SingleTileSchedulerILb0ELb0ELb0ELi128EEEEEEEEEvNT_6ParamsE$_ZN4cute3eso3ESOILb1ELb0EJNS_5tupleIJNS2_IJNS2_IJNS_1CILi8EEENS3_ILi1EEEEEES5_EEENS2_IJNS2_IJS5_S5_EEENS3_ILi2EEEEEEEEENS2_IJNS2_IJNS2_IJS5_NS3_ILi0EEEEEESC_EEENS2_IJNS2_IJSC_SC_EEEiEEEEEEEEC2ERKSB_RKSH_ - $_ZN7cutlass13device_kernelIN5flash19enable_sm80_to_sm89INS1_16FlashAttnBwdSm80INS1_25CollectiveMainloopBwdSm80ILi2ELi2EN4cute5tupleIJNS5_1CILi128EEES8_NS7_ILi64EEEEEENS_10bfloat16_tEfNS_4arch4Sm80ELb0ELb1ELb1ELb0ELb1ELb0ELb0ELb0ELi2ELi4ELi4ELi4ELb0EEENS1_21CollectiveEpilogueBwdISA_SB_SD_Li256ELb0ELb0ELi2EEENS1_19SingleTileSchedulerILb0ELb0ELb0ELi128EEEEEEEEEvNT_6ParamsE$_ZN4cute3eso3ESOILb1ELb0EJNS_5tupleIJNS2_IJNS2_IJNS_1CILi8EEENS3_ILi1EEEEEENS2_IJS5_S5_EEEEEENS2_IJS5_NS3_ILi2EEEEEEEEENS2_IJNS2_IJNS2_IJS5_NS3_ILi0EEEEEENS2_IJSC_SC_EEEEEENS2_IJSC_iEEEEEEEEC2ERKSB_RKSH_)
$_ZN7cutlass13device_kernelIN5flash19enable_sm80_to_sm89INS1_16FlashAttnBwdSm80INS1_25CollectiveMainloopBwdSm80ILi2ELi2EN4cute5tupleIJNS5_1CILi128EEES8_NS7_ILi64EEEEEENS_10bfloat16_tEfNS_4arch4Sm80ELb0ELb1ELb1ELb0ELb1ELb0ELb0ELb0ELi2ELi4ELi4ELi4ELb0EEENS1_21CollectiveEpilogueBwdISA_SB_SD_Li256ELb0ELb0ELi2EEENS1_19SingleTileSchedulerILb0ELb0ELb0ELi128EEEEEEEEEvNT_6ParamsE$_ZN4cute3eso3ESOILb1ELb0EJNS_5tupleIJNS2_IJNS2_IJNS_1CILi8EEENS3_ILi1EEEEEENS2_IJS5_S5_EEEEEENS2_IJS5_NS3_ILi2EEEEEEEEENS2_IJNS2_IJNS2_IJS5_NS3_ILi0EEEEEENS2_IJSC_SC_EEEEEENS2_IJSC_iEEEEEEEEC2ERKSB_RKSH_:
[----:B------:R-:W-:Y:S02]  /*8cd0*/  IADD3 R2, R69, -c[0x0][0x20], RZ ;  /* 0x8000080045027a10 */ /* 0x000fe40007ffe0ff */
[----:B------:R-:W-:-:S03]  /*8ce0*/  MOV R7, 0x0 ;  /* 0x0000000000077802 */ /* 0x000fc60000000f00 */
[----:B------:R1:W-:Y:S01]  /*8cf0*/  STL [R2], R3 ;  /* 0x0000000302007387 */ /* 0x0003e20000100800 */
[----:B------:R-:W-:Y:S05]  /*8d00*/  RET.REL.NODEC R6 `(_ZN7cutlass13device_kernelIN5flash19enable_sm80_to_sm89INS1_16FlashAttnBwdSm80INS1_25CollectiveMainloopBwdSm80ILi2ELi2EN4cute5tupleIJNS5_1CILi128EEES8_NS7_ILi64EEEEEENS_10bfloat16_tEfNS_4arch4Sm80ELb0ELb1ELb1ELb0ELb1ELb0ELb0ELb0ELi2ELi4ELi4ELi4ELb0EEENS1_21CollectiveEpilogueBwdISA_SB_SD_Li256ELb0ELb0ELi2EEENS1_19SingleTileSchedulerILb0ELb0ELb0ELi128EEEEEEEEEvNT_6ParamsE) ;  /* 0xffff72f006007950 */ /* 0x000fea0003c3ffff */
        .type           $_ZN7cutlass13device_kernelIN5flash19enable_sm80_to_sm89INS1_16FlashAttnBwdSm80INS1_25CollectiveMainloopBwdSm80ILi2ELi2EN4cute5tupleIJNS5_1CILi128EEES8_NS7_ILi64EEEEEENS_10bfloat16_tEfNS_4arch4Sm80ELb0ELb1ELb1ELb0ELb1ELb0ELb0ELb0ELi2ELi4ELi4ELi4ELb0EEENS1_21CollectiveEpilogueBwdISA_SB_SD_Li256ELb0ELb0ELi2EEENS1_19SingleTileSchedulerILb0ELb0ELb0ELi128EEEEEEEEEvNT_6ParamsE$_ZN4cute3eso3ESOILb1ELb0EJNS_5tupleIJNS2_IJNS2_IJNS_1CILi8EEENS3_ILi1EEEEEES5_EEENS2_IJNS2_IJS5_S5_EEENS3_ILi2EEEEEEEEENS2_IJNS2_IJNS2_IJS5_NS3_ILi0EEEEEESC_EEENS2_IJNS2_IJSC_SC_EEEiEEEEEEEEC2ERKSB_RKSH_,@function
        .size           $_ZN7cutlass13device_kernelIN5flash19enable_sm80_to_sm89INS1_16FlashAttnBwdSm80INS1_25CollectiveMainloopBwdSm80ILi2ELi2EN4cute5tupleIJNS5_1CILi128EEES8_NS7_ILi64EEEEEENS_10bfloat16_tEfNS_4arch4Sm80ELb0ELb1ELb1ELb0ELb1ELb0ELb0ELb0ELi2ELi4ELi4ELi4ELb0EEENS1_21CollectiveEpilogueBwdISA_SB_SD_Li256ELb0ELb0ELi2EEENS1_19SingleTileSchedulerILb0ELb0ELb0ELi128EEEEEEEEEvNT_6ParamsE$_ZN4cute3eso3ESOILb1ELb0EJNS_5tupleIJNS2_IJNS2_IJNS_1CILi8EEENS3_ILi1EEEEEES5_EEENS2_IJNS2_IJS5_S5_EEENS3_ILi2EEEEEEEEENS2_IJNS2_IJNS2_IJS5_NS3_ILi0EEEEEESC_EEENS2_IJNS2_IJSC_SC_EEEiEEEEEEEEC2ERKSB_RKSH_,($_ZN7cutlass13device_kernelIN5flash19enable_sm80_to_sm89INS1_16FlashAttnBwdSm80INS1_25CollectiveMainloopBwdSm80ILi2ELi2EN4cute5tupleIJNS5_1CILi128EEES8_NS7_ILi64EEEEEENS_10bfloat16_tEfNS_4arch4Sm80ELb0ELb1ELb1ELb0ELb1ELb0ELb0ELb0ELi2ELi4ELi4ELi4ELb0EEENS1_21CollectiveEpilogueBwdISA_SB_SD_Li256ELb0ELb0ELi2EEENS1_19SingleTileSchedulerILb0ELb0ELb0ELi128EEEEEEEEEvNT_6ParamsE$_ZN4cute3eso3ESOILb1ELb0EJNS_5tupleIJNS2_IJNS_1CILi1EEENS2_IJS4_NS3_ILi2EEES5_EEEEEES5_NS2_IJS5_S5_EEEEEENS2_IJNS2_IJNS3_ILi0EEENS2_IJS4_NS3_ILi256EEEiEEEEEENS3_ILi2048EEENS2_IJiNS3_ILi4096EEEEEEEEEEEC2ERKS9_RKSH_ - $_ZN7cutlass13device_kernelIN5flash19enable_sm80_to_sm89INS1_16FlashAttnBwdSm80INS1_25CollectiveMainloopBwdSm80ILi2ELi2EN4cute5tupleIJNS5_1CILi128EEES8_NS7_ILi64EEEEEENS_10bfloat16_tEfNS_4arch4Sm80ELb0ELb1ELb1ELb0ELb1ELb0ELb0ELb0ELi2ELi4ELi4ELi4ELb0EEENS1_21CollectiveEpilogueBwdISA_SB_SD_Li256ELb0ELb0ELi2EEENS1_19SingleTileSchedulerILb0ELb0ELb0ELi128EEEEEEEEEvNT_6ParamsE$_ZN4cute3eso3ESOILb1ELb0EJNS_5tupleIJNS2_IJNS2_IJNS_1CILi8EEENS3_ILi1EEEEEES5_EEENS2_IJNS2_IJS5_S5_EEENS3_ILi2EEEEEEEEENS2_IJNS2_IJNS2_IJS5_NS3_ILi0EEEEEESC_EEENS2_IJNS2_IJSC_SC_EEEiEEEEEEEEC2ERKSB_RKSH_)
$_ZN7cutlass13device_kernelIN5flash19enable_sm80_to_sm89INS1_16FlashAttnBwdSm80INS1_25CollectiveMainloopBwdSm80ILi2ELi2EN4cute5tupleIJNS5_1CILi128EEES8_NS7_ILi64EEEEEENS_10bfloat16_tEfNS_4arch4Sm80ELb0ELb1ELb1ELb0ELb1ELb0ELb0ELb0ELi2ELi4ELi4ELi4ELb0EEENS1_21CollectiveEpilogueBwdISA_SB_SD_Li256ELb0ELb0ELi2EEENS1_19SingleTileSchedulerILb0ELb0ELb0ELi128EEEEEEEEEvNT_6ParamsE$_ZN4cute3eso3ESOILb1ELb0EJNS_5tupleIJNS2_IJNS2_IJNS_1CILi8EEENS3_ILi1EEEEEES5_EEENS2_IJNS2_IJS5_S5_EEENS3_ILi2EEEEEEEEENS2_IJNS2_IJNS2_IJS5_NS3_ILi0EEEEEESC_EEENS2_IJNS2_IJSC_SC_EEEiEEEEEEEEC2ERKSB_RKSH_:
[----:B------:R-:W-:Y:S02]  /*8d10*/  IADD3 R2, R69, -c[0x0][0x20], RZ ;  /* 0x8000080045027a10 */ /* 0x000fe40007ffe0ff */
[----:B------:R-:W-:-:S03]  /*8d20*/  MOV R7, 0x0 ;  /* 0x0000000000077802 */ /* 0x000fc60000000f00 */
[----:B------:R1:W-:Y:S01]  /*8d30*/  STL [R2], R3 ;  /* 0x0000000302007387 */ /* 0x0003e20000100800 */
[----:B------:R-:W-:Y:S05]  /*8d40*/  RET.REL.NODEC R6 `(_ZN7cutlass13device_kernelIN5flash19enable_sm80_to_sm89INS1_16FlashAttnBwdSm80INS1_25CollectiveMainloopBwdSm80ILi2ELi2EN4cute5tupleIJNS5_1CILi128EEES8_NS7_ILi64EEEEEENS_10bfloat16_tEfNS_4arch4Sm80ELb0ELb1ELb1ELb0ELb1ELb0ELb0ELb0ELi2ELi4ELi4ELi4ELb0EEENS1_21CollectiveEpilogueBwdISA_SB_SD_Li256ELb0ELb0ELi2EEENS1_19SingleTileSchedulerILb0ELb0ELb0ELi128EEEEEEEEEvNT_6ParamsE) ;  /* 0xffff72b006007950 */ /* 0x000fea0003c3ffff */
        .type           $_ZN7cutlass13device_kernelIN5flash19enable_sm80_to_sm89INS1_16FlashAttnBwdSm80INS1_25CollectiveMainloopBwdSm80ILi2ELi2EN4cute5tupleIJNS5_1CILi128EEES8_NS7_ILi64EEEEEENS_10bfloat16_tEfNS_4arch4Sm80ELb0ELb1ELb1ELb0ELb1ELb0ELb0ELb0ELi2ELi4ELi4ELi4ELb0EEENS1_21CollectiveEpilogueBwdISA_SB_SD_Li256ELb0ELb0ELi2EEENS1_19SingleTileSchedulerILb0ELb0ELb0ELi128EEEEEEEEEvNT_6ParamsE$_ZN4cute3eso3ESOILb1ELb0EJNS_5tupleIJNS2_IJNS_1CILi1EEENS2_IJS4_NS3_ILi2EEES5_EEEEEES5_NS2_IJS5_S5_EEEEEENS2_IJNS2_IJNS3_ILi0EEENS2_IJS4_NS3_ILi256EEEiEEEEEENS3_ILi2048EEENS2_IJiNS3_ILi4096EEEEEEEEEEEC2ERKS9_RKSH_,@function
        .size           $_ZN7cutlass13device_kernelIN5flash19enable_sm80_to_sm89INS1_16FlashAttnBwdSm80INS1_25CollectiveMainloopBwdSm80ILi2ELi2EN4cute5tupleIJNS5_1CILi128EEES8_NS7_ILi64EEEEEENS_10bfloat16_tEfNS_4arch4Sm80ELb0ELb1ELb1ELb0ELb1ELb0ELb0ELb0ELi2ELi4ELi4ELi4ELb0EEENS1_21CollectiveEpilogueBwdISA_SB_SD_Li256ELb0ELb0ELi2EEENS1_19SingleTileSchedulerILb0ELb0ELb0ELi128EEEEEEEEEvNT_6ParamsE$_ZN4cute3eso3ESOILb1ELb0EJNS_5tupleIJNS2_IJNS_1CILi1EEENS2_IJS4_NS3_ILi2EEES5_EEEEEES5_NS2_IJS5_S5_EEEEEENS2_IJNS2_IJNS3_ILi0EEENS2_IJS4_NS3_ILi256EEEiEEEEEENS3_ILi2048EEENS2_IJiNS3_ILi4096EEEEEEEEEEEC2ERKS9_RKSH_,($_ZN7cutlass13device_kernelIN5flash19enable_sm80_to_sm89INS1_16FlashAttnBwdSm80INS1_25CollectiveMainloopBwdSm80ILi2ELi2EN4cute5tupleIJNS5_1CILi128EEES8_NS7_ILi64EEEEEENS_10bfloat16_tEfNS_4arch4Sm80ELb0ELb1ELb1ELb0ELb1ELb0ELb0ELb0ELi2ELi4ELi4ELi4ELb0EEENS1_21CollectiveEpilogueBwdISA_SB_SD_Li256ELb0ELb0ELi2EEENS1_19SingleTileSchedulerILb0ELb0ELb0ELi128EEEEEEEEEvNT_6ParamsE$_ZN4cute3eso3ESOILb1ELb0EJNS_5tupleIJNS2_IJNS_1CILi1EEENS3_ILi0EEEEEENS2_IJS5_S5_EEEEEENS2_IJS5_iEEEEEC2ERKS8_RKS9_ - $_ZN7cutlass13device_kernelIN5flash19enable_sm80_to_sm89INS1_16FlashAttnBwdSm80INS1_25CollectiveMainloopBwdSm80ILi2ELi2EN4cute5tupleIJNS5_1CILi128EEES8_NS7_ILi64EEEEEENS_10bfloat16_tEfNS_4arch4Sm80ELb0ELb1ELb1ELb0ELb1ELb0ELb0ELb0ELi2ELi4ELi4ELi4ELb0EEENS1_21CollectiveEpilogueBwdISA_SB_SD_Li256ELb0ELb0ELi2EEENS1_19SingleTileSchedulerILb0ELb0ELb0ELi128EEEEEEEEEvNT_6ParamsE$_ZN4cute3eso3ESOILb1ELb0EJNS_5tupleIJNS2_IJNS_1CILi1EEENS2_IJS4_NS3_ILi2EEES5_EEEEEES5_NS2_IJS5_S5_EEEEEENS2_IJNS2_IJNS3_ILi0EEENS2_IJS4_NS3_ILi256EEEiEEEEEENS3_ILi2048EEENS2_IJiNS3_ILi4096EEEEEEEEEEEC2ERKS9_RKSH_)
$_ZN7cutlass13device_kernelIN5flash19enable_sm80_to_sm89INS1_16FlashAttnBwdSm80INS1_25CollectiveMainloopBwdSm80ILi2ELi2EN4cute5tupleIJNS5_1CILi128EEES8_NS7_ILi64EEEEEENS_10bfloat16_tEfNS_4arch4Sm80ELb0ELb1ELb1ELb0ELb1ELb0ELb0ELb0ELi2ELi4ELi4ELi4ELb0EEENS1_21CollectiveEpilogueBwdISA_SB_SD_Li256ELb0ELb0ELi2EEENS1_19SingleTileSchedulerILb0ELb0ELb0ELi128EEEEEEEEEvNT_6ParamsE$_ZN4cute3eso3ESOILb1ELb0EJNS_5tupleIJNS2_IJNS_1CILi1EEENS2_IJS4_NS3_ILi2EEES5_EEEEEES5_NS2_IJS5_S5_EEEEEENS2_IJNS2_IJNS3_ILi0EEENS2_IJS4_NS3_ILi256EEEiEEEEEENS3_ILi2048EEENS2_IJiNS3_ILi4096EEEEEEEEEEEC2ERKS9_RKSH_:
[----:B------:R-:W-:Y:S02]  /*8d50*/  IADD3 R2, R58, -c[0x0][0x20], RZ ;  /* 0x800008003a027a10 */ /* 0x000fe40007ffe0ff */
[----:B------:R-:W-:-:S03]  /*8d60*/  MOV R7, 0x0 ;  /* 0x0000000000077802 */ /* 0x000fc60000000f00 */
[----:B------:R1:W-:Y:S04]  /*8d70*/  STL [R2], R5 ;  /* 0x0000000502007387 */ /* 0x0003e80000100800 */
[----:B------:R1:W-:Y:S01]  /*8d80*/  STL [R2+0x4], R3 ;  /* 0x0000040302007387 */ /* 0x0003e20000100800 */
[----:B------:R-:W-:Y:S05]  /*8d90*/  RET.REL.NODEC R6 `(_ZN7cutlass13device_kernelIN5flash19enable_sm80_to_sm89INS1_16FlashAttnBwdSm80INS1_25CollectiveMainloopBwdSm80ILi2ELi2EN4cute5tupleIJNS5_1CILi128EEES8_NS7_ILi64EEEEEENS_10bfloat16_tEfNS_4arch4Sm80ELb0ELb1ELb1ELb0ELb1ELb0ELb0ELb0ELi2ELi4ELi4ELi4ELb0EEENS1_21CollectiveEpilogueBwdISA_SB_SD_Li256ELb0ELb0ELi2EEENS1_19SingleTileSchedulerILb0ELb0ELb0ELi128EEEEEEEEEvNT_6ParamsE) ;  /* 0xffff726006007950 */ /* 0x000fea0003c3ffff */
        .type           $_ZN7cutlass13device_kernelIN5flash19enable_sm80_to_sm89INS1_16FlashAttnBwdSm80INS1_25CollectiveMainloopBwdSm80ILi2ELi2EN4cute5tupleIJNS5_1CILi128EEES8_NS7_ILi64EEEEEENS_10bfloat16_tEfNS_4arch4Sm80ELb0ELb1ELb1ELb0ELb1ELb0ELb0ELb0ELi2ELi4ELi4ELi4ELb0EEENS1_21CollectiveEpilogueBwdISA_SB_SD_Li256ELb0ELb0ELi2EEENS1_19SingleTileSchedulerILb0ELb0ELb0ELi128EEEEEEEEEvNT_6ParamsE$_ZN4cute3eso3ESOILb1ELb0EJNS_5tupleIJNS2_IJNS_1CILi1EEENS3_ILi0EEEEEENS2_IJS5_S5_EEEEEENS2_IJS5_iEEEEEC2ERKS8_RKS9_,@function
        .size           $_ZN7cutlass13device_kernelIN5flash19enable_sm80_to_sm89INS1_16FlashAttnBwdSm80INS1_25CollectiveMainloopBwdSm80ILi2ELi2EN4cute5tupleIJNS5_1CILi128EEES8_NS7_ILi64EEEEEENS_10bfloat16_tEfNS_4arch4Sm80ELb0ELb1ELb1ELb0ELb1ELb0ELb0ELb0ELi2ELi4ELi4ELi4ELb0EEENS1_21CollectiveEpilogueBwdISA_SB_SD_Li256ELb0ELb0ELi2EEENS1_19SingleTileSchedulerILb0ELb0ELb0ELi128EEEEEEEEEvNT_6ParamsE$_ZN4cute3eso3ESOILb1ELb0EJNS_5tupleIJNS2_IJNS_1CILi1EEENS3_ILi0EEEEEENS2_IJS5_S5_EEEEEENS2_IJS5_iEEEEEC2ERKS8_RKS9_,($_ZN7cutlass13device_kernelIN5flash19enable_sm80_to_sm89INS1_16FlashAttnBwdSm80INS1_25CollectiveMainloopBwdSm80ILi2ELi2EN4cute5tupleIJNS5_1CILi128EEES8_NS7_ILi64EEEEEENS_10bfloat16_tEfNS_4arch4Sm80ELb0ELb1ELb1ELb0ELb1ELb0ELb0ELb0ELi2ELi4ELi4ELi4ELb0EEENS1_21CollectiveEpilogueBwdISA_SB_SD_Li256ELb0ELb0ELi2EEENS1_19SingleTileSchedulerILb0ELb0ELb0ELi128EEEEEEEEEvNT_6ParamsE$_ZN4cute3eso3ESOILb1ELb0EJNS_5tupleIJNS2_IJNS_1CILi1EEENS3_ILi0EEEEEES5_EEENS2_IJNS2_IJS5_S5_EEEiEEEEEC2ERKS7_RKS9_ - $_ZN7cutlass13device_kernelIN5flash19enable_sm80_to_sm89INS1_16FlashAttnBwdSm80INS1_25CollectiveMainloopBwdSm80ILi2ELi2EN4cute5tupleIJNS5_1CILi128EEES8_NS7_ILi64EEEEEENS_10bfloat16_tEfNS_4arch4Sm80ELb0ELb1ELb1ELb0ELb1ELb0ELb0ELb0ELi2ELi4ELi4ELi4ELb0EEENS1_21CollectiveEpilogueBwdISA_SB_SD_Li256ELb0ELb0ELi2EEENS1_19SingleTileSchedulerILb0ELb0ELb0ELi128EEEEEEEEEvNT_6ParamsE$_ZN4cute3eso3ESOILb1ELb0EJNS_5tupleIJNS2_IJNS_1CILi1EEENS3_ILi0EEEEEENS2_IJS5_S5_EEEEEENS2_IJS5_iEEEEEC2ERKS8_RKS9_)
$_ZN7cutlass13device_kernelIN5flash19enable_sm80_to_sm89INS1_16FlashAttnBwdSm80INS1_25CollectiveMainloopBwdSm80ILi2ELi2EN4cute5tupleIJNS5_1CILi128EEES8_NS7_ILi64EEEEEENS_10bfloat16_tEfNS_4arch4Sm80ELb0ELb1ELb1ELb0ELb1ELb0ELb0ELb0ELi2ELi4ELi4ELi4ELb0EEENS1_21CollectiveEpilogueBwdISA_SB_SD_Li256ELb0ELb0ELi2EEENS1_19SingleTileSchedulerILb0ELb0ELb0ELi128EEEEEEEEEvNT_6ParamsE$_ZN4cute3eso3ESOILb1ELb0EJNS_5tupleIJNS2_IJNS_1CILi1EEENS3_ILi0EEEEEENS2_IJS5_S5_EEEEEENS2_IJS5_iEEEEEC2ERKS8_RKS9_:
[----:B------:R-:W-:Y:S02]  /*8da0*/  IADD3 R2, R69, -c[0x0][0x20], RZ ;  /* 0x8000080045027a10 */ /* 0x000fe40007ffe0ff */
[----:B------:R-:W-:-:S03]  /*8db0*/  MOV R5, 0x0 ;  /* 0x0000000000057802 */ /* 0x000fc60000000f00 */
[----:B------:R1:W-:Y:S01]  /*8dc0*/  STL [R2], R3 ;  /* 0x0000000302007387 */ /* 0x0003e20000100800 */
[----:B------:R-:W-:Y:S05]  /*8dd0*/  RET.REL.NODEC R4 `(_ZN7cutlass13device_kernelIN5flash19enable_sm80_to_sm89INS1_16FlashAttnBwdSm80INS1_25CollectiveMainloopBwdSm80ILi2ELi2EN4cute5tupleIJNS5_1CILi128EEES8_NS7_ILi64EEEEEENS_10bfloat16_tEfNS_4arch4Sm80ELb0ELb1ELb1ELb0ELb1ELb0ELb0ELb0ELi2ELi4ELi4ELi4ELb0EEENS1_21CollectiveEpilogueBwdISA_SB_SD_Li256ELb0ELb0ELi2EEENS1_19SingleTileSchedulerILb0ELb0ELb0ELi128EEEEEEEEEvNT_6ParamsE) ;  /* 0xffff722004007950 */ /* 0x000fea0003c3ffff */
        .type           $_ZN7cutlass13device_kernelIN5flash19enable_sm80_to_sm89INS1_16FlashAttnBwdSm80INS1_25CollectiveMainloopBwdSm80ILi2ELi2EN4cute5tupleIJNS5_1CILi128EEES8_NS7_ILi64EEEEEENS_10bfloat16_tEfNS_4arch4Sm80ELb0ELb1ELb1ELb0ELb1ELb0ELb0ELb0ELi2ELi4ELi4ELi4ELb0EEENS1_21CollectiveEpilogueBwdISA_SB_SD_Li256ELb0ELb0ELi2EEENS1_19SingleTileSchedulerILb0ELb0ELb0ELi128EEEEEEEEEvNT_6ParamsE$_ZN4cute3eso3ESOILb1ELb0EJNS_5tupleIJNS2_IJNS_1CILi1EEENS3_ILi0EEEEEES5_EEENS2_IJNS2_IJS5_S5_EEEiEEEEEC2ERKS7_RKS9_,@function
        .size           $_ZN7cutlass13device_kernelIN5flash19enable_sm80_to_sm89INS1_16FlashAttnBwdSm80INS1_25CollectiveMainloopBwdSm80ILi2ELi2EN4cute5tupleIJNS5_1CILi128EEES8_NS7_ILi64EEEEEENS_10bfloat16_tEfNS_4arch4Sm80ELb0ELb1ELb1ELb0ELb1ELb0ELb0ELb0ELi2ELi4ELi4ELi4ELb0EEENS1_21CollectiveEpilogueBwdISA_SB_SD_Li256ELb0ELb0ELi2EEENS1_19SingleTileSchedulerILb0ELb0ELb0ELi128EEEEEEEEEvNT_6ParamsE$_ZN4cute3eso3ESOILb1ELb0EJNS_5tupleIJNS2_IJNS_1CILi1EEENS3_ILi0EEEEEES5_EEENS2_IJNS2_IJS5_S5_EEEiEEEEEC2ERKS7_RKS9_,($_ZN7cutlass13device_kernelIN5flash19enable_sm80_to_sm89INS1_16FlashAttnBwdSm80INS1_25CollectiveMainloopBwdSm80ILi2ELi2EN4cute5tupleIJNS5_1CILi128EEES8_NS7_ILi64EEEEEENS_10bfloat16_tEfNS_4arch4Sm80ELb0ELb1ELb1ELb0ELb1ELb0ELb0ELb0ELi2ELi4ELi4ELi4ELb0EEENS1_21CollectiveEpilogueBwdISA_SB_SD_Li256ELb0ELb0ELi2EEENS1_19SingleTileSchedulerILb0ELb0ELb0ELi128EEEEEEEEEvNT_6ParamsE$_ZN4cute3eso3ESOILb1ELb0EJNS_5tupleIJNS2_IJNS_1CILi2EEES4_EEENS3_ILi8EEES5_EEENS2_IJNS2_IJNS3_ILi1EEEiEEENS3_ILi1024EEENS2_IJiiEEEEEEEEC2ERKS7_RKSC_ - $_ZN7cutlass13device_kernelIN5flash19enable_sm80_to_sm89INS1_16FlashAttnBwdSm80INS1_25CollectiveMainloopBwdSm80ILi2ELi2EN4cute5tupleIJNS5_1CILi128EEES8_NS7_ILi64EEEEEENS_10bfloat16_tEfNS_4arch4Sm80ELb0ELb1ELb1ELb0ELb1ELb0ELb0ELb0ELi2ELi4ELi4ELi4ELb0EEENS1_21CollectiveEpilogueBwdISA_SB_SD_Li256ELb0ELb0ELi2EEENS1_19SingleTileSchedulerILb0ELb0ELb0ELi128EEEEEEEEEvNT_6ParamsE$_ZN4cute3eso3ESOILb1ELb0EJNS_5tupleIJNS2_IJNS_1CILi1EEENS3_ILi0EEEEEES5_EEENS2_IJNS2_IJS5_S5_EEEiEEEEEC2ERKS7_RKS9_)
$_ZN7cutlass13device_kernelIN5flash19enable_sm80_to_sm89INS1_16FlashAttnBwdSm80INS1_25CollectiveMainloopBwdSm80ILi2ELi2EN4cute5tupleIJNS5_1CILi128EEES8_NS7_ILi64EEEEEENS_10bfloat16_tEfNS_4arch4Sm80ELb0ELb1ELb1ELb0ELb1ELb0ELb0ELb0ELi2ELi4ELi4ELi4ELb0EEENS1_21CollectiveEpilogueBwdISA_SB_SD_Li256ELb0ELb0ELi2EEENS1_19SingleTileSchedulerILb0ELb0ELb0ELi128EEEEEEEEEvNT_6ParamsE$_ZN4cute3eso3ESOILb1ELb0EJNS_5tupleIJNS2_IJNS_1CILi1EEENS3_ILi0EEEEEES5_EEENS2_IJNS2_IJS5_S5_EEEiEEEEEC2ERKS7_RKS9_:
[----:B------:R-:W-:Y:S02]  /*8de0*/  IADD3 R2, R69, -c[0x0][0x20], RZ ;  /* 0x8000080045027a10 */ /* 0x000fe40007ffe0ff */
[----:B------:R-:W-:-:S03]  /*8df0*/  MOV R5, 0x0 ;  /* 0x0000000000057802 */ /* 0x000fc60000000f00 */
[----:B------:R1:W-:Y:S01]  /*8e00*/  STL [R2], R3 ;  /* 0x0000000302007387 */ /* 0x0003e20000100800 */
[----:B------:R-:W-:Y:S05]  /*8e10*/  RET.REL.NODEC R4 `(_ZN7cutlass13device_kernelIN5flash19enable_sm80_to_sm89INS1_16FlashAttnBwdSm80INS1_25CollectiveMainloopBwdSm80ILi2ELi2EN4cute5tupleIJNS5_1CILi128EEES8_NS7_ILi64EEEEEENS_10bfloat16_tEfNS_4arch4Sm80ELb0ELb1ELb1ELb0ELb1ELb0ELb0ELb0ELi2ELi4ELi4ELi4ELb0EEENS1_21CollectiveEpilogueBwdISA_SB_SD_Li256ELb0ELb0ELi2EEENS1_19SingleTileSchedulerILb0ELb0ELb0ELi128EEEEEEEEEvNT_6ParamsE) ;  /* 0xffff71e004007950 */ /* 0x000fea0003c3ffff */
        .type           $_ZN7cutlass13device_kernelIN5flash19enable_sm80_to_sm89INS1_16FlashAttnBwdSm80INS1_25CollectiveMainloopBwdSm80ILi2ELi2EN4cute5tupleIJNS5_1CILi128EEES8_NS7_ILi64EEEEEENS_10bfloat16_tEfNS_4arch4Sm80ELb0ELb1ELb1ELb0ELb1ELb0ELb0ELb0ELi2ELi4ELi4ELi4ELb0EEENS1_21CollectiveEpilogueBwdISA_SB_SD_Li256ELb0ELb0ELi2EEENS1_19SingleTileSchedulerILb0ELb0ELb0ELi128EEEEEEEEEvNT_6ParamsE$_ZN4cute3eso3ESOILb1ELb0EJNS_5tupleIJNS2_IJNS_1CILi2EEES4_EEENS3_ILi8EEES5_EEENS2_IJNS2_IJNS3_ILi1EEEiEEENS3_ILi1024EEENS2_IJiiEEEEEEEEC2ERKS7_RKSC_,@function
        .size           $_ZN7cutlass13device_kernelIN5flash19enable_sm80_to_sm89INS1_16FlashAttnBwdSm80INS1_25CollectiveMainloopBwdSm80ILi2ELi2EN4cute5tupleIJNS5_1CILi128EEES8_NS7_ILi64EEEEEENS_10bfloat16_tEfNS_4arch4Sm80ELb0ELb1ELb1ELb0ELb1ELb0ELb0ELb0ELi2ELi4ELi4ELi4ELb0EEENS1_21CollectiveEpilogueBwdISA_SB_SD_Li256ELb0ELb0ELi2EEENS1_19SingleTileSchedulerILb0ELb0ELb0ELi128EEEEEEEEEvNT_6ParamsE$_ZN4cute3eso3ESOILb1ELb0EJNS_5tupleIJNS2_IJNS_1CILi2EEES4_EEENS3_ILi8EEES5_EEENS2_IJNS2_IJNS3_ILi1EEEiEEENS3_ILi1024EEENS2_IJiiEEEEEEEEC2ERKS7_RKSC_,($_ZN7cutlass13device_kernelIN5flash19enable_sm80_to_sm89INS1_16FlashAttnBwdSm80INS1_25CollectiveMainloopBwdSm80ILi2ELi2EN4cute5tupleIJNS5_1CILi128EEES8_NS7_ILi64EEEEEENS_10bfloat16_tEfNS_4arch4Sm80ELb0ELb1ELb1ELb0ELb1ELb0ELb0ELb0ELi2ELi4ELi4ELi4ELb0EEENS1_21CollectiveEpilogueBwdISA_SB_SD_Li256ELb0ELb0ELi2EEENS1_19SingleTileSchedulerILb0ELb0ELb0ELi128EEEEEEEEEvNT_6ParamsE$_ZN4cute3eso3ESOILb1ELb0EJNS_5tupleIJNS2_IJNS_1CILi2EEES4_EEES4_EEENS2_IJNS2_IJiiEEENS3_ILi8192EEEEEEEEC2ERKS6_RKS9_ - $_ZN7cutlass13device_kernelIN5flash19enable_sm80_to_sm89INS1_16FlashAttnBwdSm80INS1_25CollectiveMainloopBwdSm80ILi2ELi2EN4cute5tupleIJNS5_1CILi128EEES8_NS7_ILi64EEEEEENS_10bfloat16_tEfNS_4arch4Sm80ELb0ELb1ELb1ELb0ELb1ELb0ELb0ELb0ELi2ELi4ELi4ELi4ELb0EEENS1_21CollectiveEpilogueBwdISA_SB_SD_Li256ELb0ELb0ELi2EEENS1_19SingleTileSchedulerILb0ELb0ELb0ELi128EEEEEEEEEvNT_6ParamsE$_ZN4cute3eso3ESOILb1ELb0EJNS_5tupleIJNS2_IJNS_1CILi2EEES4_EEENS3_ILi8EEES5_EEENS2_IJNS2_IJNS3_ILi1EEEiEEENS3_ILi1024EEENS2_IJiiEEEEEEEEC2ERKS7_RKSC_)
$_ZN7cutlass13device_kernelIN5flash19enable_sm80_to_sm89INS1_16FlashAttnBwdSm80INS1_25CollectiveMainloopBwdSm80ILi2ELi2EN4cute5tupleIJNS5_1CILi128EEES8_NS7_ILi64EEEEEENS_10bfloat16_tEfNS_4arch4Sm80ELb0ELb1ELb1ELb0ELb1ELb0ELb0ELb0ELi2ELi4ELi4ELi4ELb0EEENS1_21CollectiveEpilogueBwdISA_SB_SD_Li256ELb0ELb0ELi2EEENS1_19SingleTileSchedulerILb0ELb0ELb0ELi128EEEEEEEEEvNT_6ParamsE$_ZN4cute3eso3ESOILb1ELb0EJNS_5tupleIJNS2_IJNS_1CILi2EEES4_EEENS3_ILi8EEES5_EEENS2_IJNS2_IJNS3_ILi1EEEiEEENS3_ILi1024EEENS2_IJiiEEEEEEEEC2ERKS7_RKSC_:
[----:B------:R-:W-:Y:S01]  /*8e20*/  IADD3 R4, R27, -c[0x0][0x20], RZ ;  /* 0x800008001b047a10 */ /* 0x000fe20007ffe0ff */
[----:B------:R-:W-:Y:S01]  /*8e30*/  IMAD.MOV.U32 R16, RZ, RZ, R8 ;  /* 0x000000ffff107224 */ /* 0x000fe200078e0008 */
[----:B------:R-:W-:-:S03]  /*8e40*/  MOV R17, 0x0 ;  /* 0x0000000000117802 */ /* 0x000fc60000000f00 */
[----:B------:R1:W-:Y:S04]  /*8e50*/  STL [R4], R2 ;  /* 0x0000000204007387 */ /* 0x0003e80000100800 */
[----:B------:R1:W-:Y:S04]  /*8e60*/  STL [R4+0x4], R3 ;  /* 0x0000040304007387 */ /* 0x0003e80000100800 */
[----:B------:R1:W-:Y:S01]  /*8e70*/  STL [R4+0x8], R5 ;  /* 0x0000080504007387 */ /* 0x0003e20000100800 */
[----:B------:R-:W-:Y:S05]  /*8e80*/  RET.REL.NODEC R16 `(_ZN7cutlass13device_kernelIN5flash19enable_sm80_to_sm89INS1_16FlashAttnBwdSm80INS1_25CollectiveMainloopBwdSm80ILi2ELi2EN4cute5tupleIJNS5_1CILi128EEES8_NS7_ILi64EEEEEENS_10bfloat16_tEfNS_4arch4Sm80ELb0ELb1ELb1ELb0ELb1ELb0ELb0ELb0ELi2ELi4ELi4ELi4ELb0EEENS1_21CollectiveEpilogueBwdISA_SB_SD_Li256ELb0ELb0ELi2EEENS1_19SingleTileSchedulerILb0ELb0ELb0ELi128EEEEEEEEEvNT_6ParamsE) ;  /* 0xffff717010007950 */ /* 0x000fea0003c3ffff */
        .type           $_ZN7cutlass13device_kernelIN5flash19enable_sm80_to_sm89INS1_16FlashAttnBwdSm80INS1_25CollectiveMainloopBwdSm80ILi2ELi2EN4cute5tupleIJNS5_1CILi128EEES8_NS7_ILi64EEEEEENS_10bfloat16_tEfNS_4arch4Sm80ELb0ELb1ELb1ELb0ELb1ELb0ELb0ELb0ELi2ELi4ELi4ELi4ELb0EEENS1_21CollectiveEpilogueBwdISA_SB_SD_Li256ELb0ELb0ELi2EEENS1_19SingleTileSchedulerILb0ELb0ELb0ELi128EEEEEEEEEvNT_6ParamsE$_ZN4cute3eso3ESOILb1ELb0EJNS_5tupleIJNS2_IJNS_1CILi2EEES4_EEES4_EEENS2_IJNS2_IJiiEEENS3_ILi8192EEEEEEEEC2ERKS6_RKS9_,@function
        .size           $_ZN7cutlass13device_kernelIN5flash19enable_sm80_to_sm89INS1_16FlashAttnBwdSm80INS1_25CollectiveMainloopBwdSm80ILi2ELi2EN4cute5tupleIJNS5_1CILi128EEES8_NS7_ILi64EEEEEENS_10bfloat16_tEfNS_4arch4Sm80ELb0ELb1ELb1ELb0ELb1ELb0ELb0ELb0ELi2ELi4ELi4ELi4ELb0EEENS1_21CollectiveEpilogueBwdISA_SB_SD_Li256ELb0ELb0ELi2EEENS1_19SingleTileSchedulerILb0ELb0ELb0ELi128EEEEEEEEEvNT_6ParamsE$_ZN4cute3eso3ESOILb1ELb0EJNS_5tupleIJNS2_IJNS_1CILi2EEES4_EEES4_EEENS2_IJNS2_IJiiEEENS3_ILi8192EEEEEEEEC2ERKS6_RKS9_,($_ZN7cutlass13device_kernelIN5flash19enable_sm80_to_sm89INS1_16FlashAttnBwdSm80INS1_25CollectiveMainloopBwdSm80ILi2ELi2EN4cute5tupleIJNS5_1CILi128EEES8_NS7_ILi64EEEEEENS_10bfloat16_tEfNS_4arch4Sm80ELb0ELb1ELb1ELb0ELb1ELb0ELb0ELb0ELi2ELi4ELi4ELi4ELb0EEENS1_21CollectiveEpilogueBwdISA_SB_SD_Li256ELb0ELb0ELi2EEENS1_19SingleTileSchedulerILb0ELb0ELb0ELi128EEEEEEEEEvNT_6ParamsE$_ZN4cute3eso3ESOILb1ELb0EJNS_5tupleIJNS2_IJNS_1CILi2EEES4_EEES5_NS3_ILi8EEEEEENS2_IJNS2_IJiNS3_ILi512EEEEEENS2_IJiiEEENS3_ILi1024EEEEEEEEC2ERKS7_RKSC_ - $_ZN7cutlass13device_kernelIN5flash19enable_sm80_to_sm89INS1_16FlashAttnBwdSm80INS1_25CollectiveMainloopBwdSm80ILi2ELi2EN4cute5tupleIJNS5_1CILi128EEES8_NS7_ILi64EEEEEENS_10bfloat16_tEfNS_4arch4Sm80ELb0ELb1ELb1ELb0ELb1ELb0ELb0ELb0ELi2ELi4ELi4ELi4ELb0EEENS1_21CollectiveEpilogueBwdISA_SB_SD_Li256ELb0ELb0ELi2EEENS1_19SingleTileSchedulerILb0ELb0ELb0ELi128EEEEEEEEEvNT_6ParamsE$_ZN4cute3eso3ESOILb1ELb0EJNS_5tupleIJNS2_IJNS_1CILi2EEES4_EEES4_EEENS2_IJNS2_IJiiEEENS3_ILi8192EEEEEEEEC2ERKS6_RKS9_)
$_ZN7cutlass13device_kernelIN5flash19enable_sm80_to_sm89INS1_16FlashAttnBwdSm80INS1_25CollectiveMainloopBwdSm80ILi2ELi2EN4cute5tupleIJNS5_1CILi128EEES8_NS7_ILi64EEEEEENS_10bfloat16_tEfNS_4arch4Sm80ELb0ELb1ELb1ELb0ELb1ELb0ELb0ELb0ELi2ELi4ELi4ELi4ELb0EEENS1_21CollectiveEpilogueBwdISA_SB_SD_Li256ELb0ELb0ELi2EEENS1_19SingleTileSchedulerILb0ELb0ELb0ELi128EEEEEEEEEvNT_6ParamsE$_ZN4cute3eso3ESOILb1ELb0EJNS_5tupleIJNS2_IJNS_1CILi2EEES4_EEES4_EEENS2_IJNS2_IJiiEEENS3_ILi8192EEEEEEEEC2ERKS6_RKS9_:
[----:B------:R-:W-:Y:S01]  /*8e90*/  IADD3 R4, R67, -c[0x0][0x20], RZ ;  /* 0x8000080043047a10 */ /* 0x000fe20007ffe0ff */
[----:B------:R-:W-:Y:S01]  /*8ea0*/  IMAD.MOV.U32 R72, RZ, RZ, R6 ;  /* 0x000000ffff487224 */ /* 0x000fe200078e0006 */
[----:B------:R-:W-:-:S03]  /*8eb0*/  MOV R73, 0x0 ;  /* 0x0000000000497802 */ /* 0x000fc60000000f00 */
[----:B------:R1:W-:Y:S04]  /*8ec0*/  STL [R4], R2 ;  /* 0x0000000204007387 */ /* 0x0003e80000100800 */
[----:B------:R1:W-:Y:S01]  /*8ed0*/  STL [R4+0x4], R3 ;  /* 0x0000040304007387 */ /* 0x0003e20000100800 */
[----:B------:R-:W-:Y:S05]  /*8ee0*/  RET.REL.NODEC R72 `(_ZN7cutlass13device_kernelIN5flash19enable_sm80_to_sm89INS1_16FlashAttnBwdSm80INS1_25CollectiveMainloopBwdSm80ILi2ELi2EN4cute5tupleIJNS5_1CILi128EEES8_NS7_ILi64EEEEEENS_10bfloat16_tEfNS_4arch4Sm80ELb0ELb1ELb1ELb0ELb1ELb0ELb0ELb0ELi2ELi4ELi4ELi4ELb0EEENS1_21CollectiveEpilogueBwdISA_SB_SD_Li256ELb0ELb0ELi2EEENS1_19SingleTileSchedulerILb0ELb0ELb0ELi128EEEEEEEEEvNT_6ParamsE) ;  /* 0xffff711048007950 */ /* 0x000fea0003c3ffff */
        .type           $_ZN7cutlass13device_kernelIN5flash19enable_sm80_to_sm89INS1_16FlashAttnBwdSm80INS1_25CollectiveMainloopBwdSm80ILi2ELi2EN4cute5tupleIJNS5_1CILi128EEES8_NS7_ILi64EEEEEENS_10bfloat16_tEfNS_4arch4Sm80ELb0ELb1ELb1ELb0ELb1ELb0ELb0ELb0ELi2ELi4ELi4ELi4ELb0EEENS1_21CollectiveEpilogueBwdISA_SB_SD_Li256ELb0ELb0ELi2EEENS1_19SingleTileSchedulerILb0ELb0ELb0ELi128EEEEEEEEEvNT_6ParamsE$_ZN4cute3eso3ESOILb1ELb0EJNS_5tupleIJNS2_IJNS_1CILi2EEES4_EEES5_NS3_ILi8EEEEEENS2_IJNS2_IJiNS3_ILi512EEEEEENS2_IJiiEEENS3_ILi1024EEEEEEEEC2ERKS7_RKSC_,@function
        .size           $_ZN7cutlass13device_kernelIN5flash19enable_sm80_to_sm89INS1_16FlashAttnBwdSm80INS1_25CollectiveMainloopBwdSm80ILi2ELi2EN4cute5tupleIJNS5_1CILi128EEES8_NS7_ILi64EEEEEENS_10bfloat16_tEfNS_4arch4Sm80ELb0ELb1ELb1ELb0ELb1ELb0ELb0ELb0ELi2ELi4ELi4ELi4ELb0EEENS1_21CollectiveEpilogueBwdISA_SB_SD_Li256ELb0ELb0ELi2EEENS1_19SingleTileSchedulerILb0ELb0ELb0ELi128EEEEEEEEEvNT_6ParamsE$_ZN4cute3eso3ESOILb1ELb0EJNS_5tupleIJNS2_IJNS_1CILi2EEES4_EEES5_NS3_ILi8EEEEEENS2_IJNS2_IJiNS3_ILi512EEEEEENS2_IJiiEEENS3_ILi1024EEEEEEEEC2ERKS7_RKSC_,($_ZN7cutlass13device_kernelIN5flash19enable_sm80_to_sm89INS1_16FlashAttnBwdSm80INS1_25CollectiveMainloopBwdSm80ILi2ELi2EN4cute5tupleIJNS5_1CILi128EEES8_NS7_ILi64EEEEEENS_10bfloat16_tEfNS_4arch4Sm80ELb0ELb1ELb1ELb0ELb1ELb0ELb0ELb0ELi2ELi4ELi4ELi4ELb0EEENS1_21CollectiveEpilogueBwdISA_SB_SD_Li256ELb0ELb0ELi2EEENS1_19SingleTileSchedulerILb0ELb0ELb0ELi128EEEEEEEEEvNT_6ParamsE$_ZN4cute3eso3ESOILb1ELb0EJNS_5tupleIJNS2_IJNS_1CILi2EEES4_S4_EEES4_NS2_IJNS2_IJS4_S4_EEES4_EEEEEENS2_IJNS2_IJNS3_ILi1EEENS3_ILi512EEEiEEENS3_ILi4096EEENS2_IJNS2_IJiiEEENS3_ILi8192EEEEEEEEEEEC2ERKS8_RKSG_ - $_ZN7cutlass13device_kernelIN5flash19enable_sm80_to_sm89INS1_16FlashAttnBwdSm80INS1_25CollectiveMainloopBwdSm80ILi2ELi2EN4cute5tupleIJNS5_1CILi128EEES8_NS7_ILi64EEEEEENS_10bfloat16_tEfNS_4arch4Sm80ELb0ELb1ELb1ELb0ELb1ELb0ELb0ELb0ELi2ELi4ELi4ELi4ELb0EEENS1_21CollectiveEpilogueBwdISA_SB_SD_Li256ELb0ELb0ELi2EEENS1_19SingleTileSchedulerILb0ELb0ELb0ELi128EEEEEEEEEvNT_6ParamsE$_ZN4cute3eso3ESOILb1ELb0EJNS_5tupleIJNS2_IJNS_1CILi2EEES4_EEES5_NS3_ILi8EEEEEENS2_IJNS2_IJiNS3_ILi512EEEEEENS2_IJiiEEENS3_ILi1024EEEEEEEEC2ERKS7_RKSC_)
$_ZN7cutlass13device_kernelIN5flash19enable_sm80_to_sm89INS1_16FlashAttnBwdSm80INS1_25CollectiveMainloopBwdSm80ILi2ELi2EN4cute5tupleIJNS5_1CILi128EEES8_NS7_ILi64EEEEEENS_10bfloat16_tEfNS_4arch4Sm80ELb0ELb1ELb1ELb0ELb1ELb0ELb0ELb0ELi2ELi4ELi4ELi4ELb0EEENS1_21CollectiveEpilogueBwdISA_SB_SD_Li256ELb0ELb0ELi2EEENS1_19SingleTileSchedulerILb0ELb0ELb0ELi128EEEEEEEEEvNT_6ParamsE$_ZN4cute3eso3ESOILb1ELb0EJNS_5tupleIJNS2_IJNS_1CILi2EEES4_EEES5_NS3_ILi8EEEEEENS2_IJNS2_IJiNS3_ILi512EEEEEENS2_IJiiEEENS3_ILi1024EEEEEEEEC2ERKS7_RKSC_:
[----:B------:R-:W-:Y:S01]  /*8ef0*/  IADD3 R4, R62, -c[0x0][0x20], RZ ;  /* 0x800008003e047a10 */ /* 0x000fe20007ffe0ff */
[----:B------:R-:W-:Y:S01]  /*8f00*/  IMAD.MOV.U32 R16, RZ, RZ, R8 ;  /* 0x000000ffff107224 */ /* 0x000fe200078e0008 */
[----:B------:R-:W-:-:S03]  /*8f10*/  MOV R17, 0x0 ;  /* 0x0000000000117802 */ /* 0x000fc60000000f00 */
[----:B------:R1:W-:Y:S04]  /*8f20*/  STL [R4], R2 ;  /* 0x0000000204007387 */ /* 0x0003e80000100800 */
[----:B------:R1:W-:Y:S04]  /*8f30*/  STL [R4+0x4], R3 ;  /* 0x0000040304007387 */ /* 0x0003e80000100800 */
[----:B------:R1:W-:Y:S01]  /*8f40*/  STL [R4+0x8], R5 ;  /* 0x0000080504007387 */ /* 0x0003e20000100800 */
[----:B------:R-:W-:Y:S05]  /*8f50*/  RET.REL.NODEC R16 `(_ZN7cutlass13device_kernelIN5flash19enable_sm80_to_sm89INS1_16FlashAttnBwdSm80INS1_25CollectiveMainloopBwdSm80ILi2ELi2EN4cute5tupleIJNS5_1CILi128EEES8_NS7_ILi64EEEEEENS_10bfloat16_tEfNS_4arch4Sm80ELb0ELb1ELb1ELb0ELb1ELb0ELb0ELb0ELi2ELi4ELi4ELi4ELb0EEENS1_21CollectiveEpilogueBwdISA_SB_SD_Li256ELb0ELb0ELi2EEENS1_19SingleTileSchedulerILb0ELb0ELb0ELi128EEEEEEEEEvNT_6ParamsE) ;  /* 0xffff70a010007950 */ /* 0x000fea0003c3ffff */
        .type           $_ZN7cutlass13device_kernelIN5flash19enable_sm80_to_sm89INS1_16FlashAttnBwdSm80INS1_25CollectiveMainloopBwdSm80ILi2ELi2EN4cute5tupleIJNS5_1CILi128EEES8_NS7_ILi64EEEEEENS_10bfloat16_tEfNS_4arch4Sm80ELb0ELb1ELb1ELb0ELb1ELb0ELb0ELb0ELi2ELi4ELi4ELi4ELb0EEENS1_21CollectiveEpilogueBwdISA_SB_SD_Li256ELb0ELb0ELi2EEENS1_19SingleTileSchedulerILb0ELb0ELb0ELi128EEEEEEEEEvNT_6ParamsE$_ZN4cute3eso3ESOILb1ELb0EJNS_5tupleIJNS2_IJNS_1CILi2EEES4_S4_EEES4_NS2_IJNS2_IJS4_S4_EEES4_EEEEEENS2_IJNS2_IJNS3_ILi1EEENS3_ILi512EEEiEEENS3_ILi4096EEENS2_IJNS2_IJiiEEENS3_ILi8192EEEEEEEEEEEC2ERKS8_RKSG_,@function
        .size           $_ZN7cutlass13device_kernelIN5flash19enable_sm80_to_sm89INS1_16FlashAttnBwdSm80INS1_25CollectiveMainloopBwdSm80ILi2ELi2EN4cute5tupleIJNS5_1CILi128EEES8_NS7_ILi64EEEEEENS_10bfloat16_tEfNS_4arch4Sm80ELb0ELb1ELb1ELb0ELb1ELb0ELb0ELb0ELi2ELi4ELi4ELi4ELb0EEENS1_21CollectiveEpilogueBwdISA_SB_SD_Li256ELb0ELb0ELi2EEENS1_19SingleTileSchedulerILb0ELb0ELb0ELi128EEEEEEEEEvNT_6ParamsE$_ZN4cute3eso3ESOILb1ELb0EJNS_5tupleIJNS2_IJNS_1CILi2EEES4_S4_EEES4_NS2_IJNS2_IJS4_S4_EEES4_EEEEEENS2_IJNS2_IJNS3_ILi1EEENS3_ILi512EEEiEEENS3_ILi4096EEENS2_IJNS2_IJiiEEENS3_ILi8192EEEEEEEEEEEC2ERKS8_RKSG_,($_ZN7cutlass13device_kernelIN5flash19enable_sm80_to_sm89INS1_16FlashAttnBwdSm80INS1_25CollectiveMainloopBwdSm80ILi2ELi2EN4cute5tupleIJNS5_1CILi128EEES8_NS7_ILi64EEEEEENS_10bfloat16_tEfNS_4arch4Sm80ELb0ELb1ELb1ELb0ELb1ELb0ELb0ELb0ELi2ELi4ELi4ELi4ELb0EEENS1_21CollectiveEpilogueBwdISA_SB_SD_Li256ELb0ELb0ELi2EEENS1_19SingleTileSchedulerILb0ELb0ELb0ELi128EEEEEEEEEvNT_6ParamsE$_ZN4cute3eso3ESOILb1ELb0EJNS_5tupleIJNS2_IJNS_1CILi2EEES4_S4_EEES4_NS2_IJS4_S4_EEEEEENS2_IJNS2_IJNS3_ILi1EEENS3_ILi512EEEiEEENS3_ILi4096EEENS2_IJiiEEEEEEEEC2ERKS7_RKSD_ - $_ZN7cutlass13device_kernelIN5flash19enable_sm80_to_sm89INS1_16FlashAttnBwdSm80INS1_25CollectiveMainloopBwdSm80ILi2ELi2EN4cute5tupleIJNS5_1CILi128EEES8_NS7_ILi64EEEEEENS_10bfloat16_tEfNS_4arch4Sm80ELb0ELb1ELb1ELb0ELb1ELb0ELb0ELb0ELi2ELi4ELi4ELi4ELb0EEENS1_21CollectiveEpilogueBwdISA_SB_SD_Li256ELb0ELb0ELi2EEENS1_19SingleTileSchedulerILb0ELb0ELb0ELi128EEEEEEEEEvNT_6ParamsE$_ZN4cute3eso3ESOILb1ELb0EJNS_5tupleIJNS2_IJNS_1CILi2EEES4_S4_EEES4_NS2_IJNS2_IJS4_S4_EEES4_EEEEEENS2_IJNS2_IJNS3_ILi1EEENS3_ILi512EEEiEEENS3_ILi4096EEENS2_IJNS2_IJiiEEENS3_ILi8192EEEEEEEEEEEC2ERKS8_RKSG_)
$_ZN7cutlass13device_kernelIN5flash19enable_sm80_to_sm89INS1_16FlashAttnBwdSm80INS1_25CollectiveMainloopBwdSm80ILi2ELi2EN4cute5tupleIJNS5_1CILi128EEES8_NS7_ILi64EEEEEENS_10bfloat16_tEfNS_4arch4Sm80ELb0ELb1ELb1ELb0ELb1ELb0ELb0ELb0ELi2ELi4ELi4ELi4ELb0EEENS1_21CollectiveEpilogueBwdISA_SB_SD_Li256ELb0ELb0ELi2EEENS1_19SingleTileSchedulerILb0ELb0ELb0ELi128EEEEEEEEEvNT_6ParamsE$_ZN4cute3eso3ESOILb1ELb0EJNS_5tupleIJNS2_IJNS_1CILi2EEES4_S4_EEES4_NS2_IJNS2_IJS4_S4_EEES4_EEEEEENS2_IJNS2_IJNS3_ILi1EEENS3_ILi512EEEiEEENS3_ILi4096EEENS2_IJNS2_IJiiEEENS3_ILi8192EEEEEEEEEEEC2ERKS8_RKSG_:
[----:B------:R-:W-:Y:S01]  /*8f60*/  IADD3 R4, R62, -c[0x0][0x20], RZ ;  /* 0x800008003e047a10 */ /* 0x000fe20007ffe0ff */
[----:B------:R-:W-:Y:S01]  /*8f70*/  IMAD.MOV.U32 R72, RZ, RZ, R8 ;  /* 0x000000ffff487224 */ /* 0x000fe200078e0008 */
[----:B------:R-:W-:-:S03]  /*8f80*/  MOV R73, 0x0 ;  /* 0x0000000000497802 */ /* 0x000fc60000000f00 */
[----:B------:R1:W-:Y:S04]  /*8f90*/  STL [R4], R2 ;  /* 0x0000000204007387 */ /* 0x0003e80000100800 */
[----:B------:R1:W-:Y:S04]  /*8fa0*/  STL [R4+0x4], R3 ;  /* 0x0000040304007387 */ /* 0x0003e80000100800 */
[----:B------:R1:W-:Y:S01]  /*8fb0*/  STL [R4+0x8], R5 ;  /* 0x0000080504007387 */ /* 0x0003e20000100800 */
[----:B------:R-:W-:Y:S05]  /*8fc0*/  RET.REL.NODEC R72 `(_ZN7cutlass13device_kernelIN5flash19enable_sm80_to_sm89INS1_16FlashAttnBwdSm80INS1_25CollectiveMainloopBwdSm80ILi2ELi2EN4cute5tupleIJNS5_1CILi128EEES8_NS7_ILi64EEEEEENS_10bfloat16_tEfNS_4arch4Sm80ELb0ELb1ELb1ELb0ELb1ELb0ELb0ELb0ELi2ELi4ELi4ELi4ELb0EEENS1_21CollectiveEpilogueBwdISA_SB_SD_Li256ELb0ELb0ELi2EEENS1_19SingleTileSchedulerILb0ELb0ELb0ELi128EEEEEEEEEvNT_6ParamsE) ;  /* 0xffff703048007950 */ /* 0x000fea0003c3ffff */
        .type           $_ZN7cutlass13device_kernelIN5flash19enable_sm80_to_sm89INS1_16FlashAttnBwdSm80INS1_25CollectiveMainloopBwdSm80ILi2ELi2EN4cute5tupleIJNS5_1CILi128EEES8_NS7_ILi64EEEEEENS_10bfloat16_tEfNS_4arch4Sm80ELb0ELb1ELb1ELb0ELb1ELb0ELb0ELb0ELi2ELi4ELi4ELi4ELb0EEENS1_21CollectiveEpilogueBwdISA_SB_SD_Li256ELb0ELb0ELi2EEENS1_19SingleTileSchedulerILb0ELb0ELb0ELi128EEEEEEEEEvNT_6ParamsE$_ZN4cute3eso3ESOILb1ELb0EJNS_5tupleIJNS2_IJNS_1CILi2EEES4_S4_EEES4_NS2_IJS4_S4_EEEEEENS2_IJNS2_IJNS3_ILi1EEENS3_ILi512EEEiEEENS3_ILi4096EEENS2_IJiiEEEEEEEEC2ERKS7_RKSD_,@function
        .size           $_ZN7cutlass13device_kernelIN5flash19enable_sm80_to_sm89INS1_16FlashAttnBwdSm80INS1_25CollectiveMainloopBwdSm80ILi2ELi2EN4cute5tupleIJNS5_1CILi128EEES8_NS7_ILi64EEEEEENS_10bfloat16_tEfNS_4arch4Sm80ELb0ELb1ELb1ELb0ELb1ELb0ELb0ELb0ELi2ELi4ELi4ELi4ELb0EEENS1_21CollectiveEpilogueBwdISA_SB_SD_Li256ELb0ELb0ELi2EEENS1_19SingleTileSchedulerILb0ELb0ELb0ELi128EEEEEEEEEvNT_6ParamsE$_ZN4cute3eso3ESOILb1ELb0EJNS_5tupleIJNS2_IJNS_1CILi2EEES4_S4_EEES4_NS2_IJS4_S4_EEEEEENS2_IJNS2_IJNS3_ILi1EEENS3_ILi512EEEiEEENS3_ILi4096EEENS2_IJiiEEEEEEEEC2ERKS7_RKSD_,($_ZN7cutlass13device_kernelIN5flash19enable_sm80_to_sm89INS1_16FlashAttnBwdSm80INS1_25CollectiveMainloopBwdSm80ILi2ELi2EN4cute5tupleIJNS5_1CILi128EEES8_NS7_ILi64EEEEEENS_10bfloat16_tEfNS_4arch4Sm80ELb0ELb1ELb1ELb0ELb1ELb0ELb0ELb0ELi2ELi4ELi4ELi4ELb0EEENS1_21CollectiveEpilogueBwdISA_SB_SD_Li256ELb0ELb0ELi2EEENS1_19SingleTileSchedulerILb0ELb0ELb0ELi128EEEEEEEEEvNT_6ParamsE$_ZN4cute3eso3ESOILb1ELb0EJNS_5tupleIJNS2_IJNS_1CILi8EEENS3_ILi1EEEEEENS2_IJNS3_ILi2EEEEEEEEENS2_IJNS2_IJS5_NS3_ILi0EEEEEENS2_IJiEEEEEEEEC2ERKS9_RKSD_ - $_ZN7cutlass13device_kernelIN5flash19enable_sm80_to_sm89INS1_16FlashAttnBwdSm80INS1_25CollectiveMainloopBwdSm80ILi2ELi2EN4cute5tupleIJNS5_1CILi128EEES8_NS7_ILi64EEEEEENS_10bfloat16_tEfNS_4arch4Sm80ELb0ELb1ELb1ELb0ELb1ELb0ELb0ELb0ELi2ELi4ELi4ELi4ELb0EEENS1_21CollectiveEpilogueBwdISA_SB_SD_Li256ELb0ELb0ELi2EEENS1_19SingleTileSchedulerILb0ELb0ELb0ELi128EEEEEEEEEvNT_6ParamsE$_ZN4cute3eso3ESOILb1ELb0EJNS_5tupleIJNS2_IJNS_1CILi2EEES4_S4_EEES4_NS2_IJS4_S4_EEEEEENS2_IJNS2_IJNS3_ILi1EEENS3_ILi512EEEiEEENS3_ILi4096EEENS2_IJiiEEEEEEEEC2ERKS7_RKSD_)
$_ZN7cutlass13device_kernelIN5flash19enable_sm80_to_sm89INS1_16FlashAttnBwdSm80INS1_25CollectiveMainloopBwdSm80ILi2ELi2EN4cute5tupleIJNS5_1CILi128EEES8_NS7_ILi64EEEEEENS_10bfloat16_tEfNS_4arch4Sm80ELb0ELb1ELb1ELb0ELb1ELb0ELb0ELb0ELi2ELi4ELi4ELi4ELb0EEENS1_21CollectiveEpilogueBwdISA_SB_SD_Li256ELb0ELb0ELi2EEENS1_19SingleTileSchedulerILb0ELb0ELb0ELi128EEEEEEEEEvNT_6ParamsE$_ZN4cute3eso3ESOILb1ELb0EJNS_5tupleIJNS2_IJNS_1CILi2EEES4_S4_EEES4_NS2_IJS4_S4_EEEEEENS2_IJNS2_IJNS3_ILi1EEENS3_ILi512EEEiEEENS3_ILi4096EEENS2_IJiiEEEEEEEEC2ERKS7_RKSD_:
[----:B------:R-:W-:Y:S01]  /*8fd0*/  IADD3 R4, R27, -c[0x0][0x20], RZ ;  /* 0x800008001b047a10 */ /* 0x000fe20007ffe0ff */
[----:B------:R-:W-:Y:S01]  /*8fe0*/  IMAD.MOV.U32 R60, RZ, RZ, R8 ;  /* 0x000000ffff3c7224 */ /* 0x000fe200078e0008 */
[----:B------:R-:W-:-:S03]  /*8ff0*/  MOV R61, 0x0 ;  /* 0x00000000003d7802 */ /* 0x000fc60000000f00 */
[----:B------:R1:W-:Y:S04]  /*9000*/  STL [R4], R2 ;  /* 0x0000000204007387 */ /* 0x0003e80000100800 */
[----:B------:R1:W-:Y:S04]  /*9010*/  STL [R4+0x4], R3 ;  /* 0x0000040304007387 */ /* 0x0003e80000100800 */
[----:B------:R1:W-:Y:S01]  /*9020*/  STL [R4+0x8], R5 ;  /* 0x0000080504007387 */ /* 0x0003e20000100800 */
[----:B------:R-:W-:Y:S05]  /*9030*/  RET.REL.NODEC R60 `(_ZN7cutlass13device_kernelIN5flash19enable_sm80_to_sm89INS1_16FlashAttnBwdSm80INS1_25CollectiveMainloopBwdSm80ILi2ELi2EN4cute5tupleIJNS5_1CILi128EEES8_NS7_ILi64EEEEEENS_10bfloat16_tEfNS_4arch4Sm80ELb0ELb1ELb1ELb0ELb1ELb0ELb0ELb0ELi2ELi4ELi4ELi4ELb0EEENS1_21CollectiveEpilogueBwdISA_SB_SD_Li256ELb0ELb0ELi2EEENS1_19SingleTileSchedulerILb0ELb0ELb0ELi128EEEEEEEEEvNT_6ParamsE) ;  /* 0xffff6fc03c007950 */ /* 0x000fea0003c3ffff */
        .type           $_ZN7cutlass13device_kernelIN5flash19enable_sm80_to_sm89INS1_16FlashAttnBwdSm80INS1_25CollectiveMainloopBwdSm80ILi2ELi2EN4cute5tupleIJNS5_1CILi128EEES8_NS7_ILi64EEEEEENS_10bfloat16_tEfNS_4arch4Sm80ELb0ELb1ELb1ELb0ELb1ELb0ELb0ELb0ELi2ELi4ELi4ELi4ELb0EEENS1_21CollectiveEpilogueBwdISA_SB_SD_Li256ELb0ELb0ELi2EEENS1_19SingleTileSchedulerILb0ELb0ELb0ELi128EEEEEEEEEvNT_6ParamsE$_ZN4cute3eso3ESOILb1ELb0EJNS_5tupleIJNS2_IJNS_1CILi8EEENS3_ILi1EEEEEENS2_IJNS3_ILi2EEEEEEEEENS2_IJNS2_IJS5_NS3_ILi0EEEEEENS2_IJiEEEEEEEEC2ERKS9_RKSD_,@function
        .size           $_ZN7cutlass13device_kernelIN5flash19enable_sm80_to_sm89INS1_16FlashAttnBwdSm80INS1_25CollectiveMainloopBwdSm80ILi2ELi2EN4cute5tupleIJNS5_1CILi128EEES8_NS7_ILi64EEEEEENS_10bfloat16_tEfNS_4arch4Sm80ELb0ELb1ELb1ELb0ELb1ELb0ELb0ELb0ELi2ELi4ELi4ELi4ELb0EEENS1_21CollectiveEpilogueBwdISA_SB_SD_Li256ELb0ELb0ELi2EEENS1_19SingleTileSchedulerILb0ELb0ELb0ELi128EEEEEEEEEvNT_6ParamsE$_ZN4cute3eso3ESOILb1ELb0EJNS_5tupleIJNS2_IJNS_1CILi8EEENS3_ILi1EEEEEENS2_IJNS3_ILi2EEEEEEEEENS2_IJNS2_IJS5_NS3_ILi0EEEEEENS2_IJiEEEEEEEEC2ERKS9_RKSD_,($_ZN7cutlass13device_kernelIN5flash19enable_sm80_to_sm89INS1_16FlashAttnBwdSm80INS1_25CollectiveMainloopBwdSm80ILi2ELi2EN4cute5tupleIJNS5_1CILi128EEES8_NS7_ILi64EEEEEENS_10bfloat16_tEfNS_4arch4Sm80ELb0ELb1ELb1ELb0ELb1ELb0ELb0ELb0ELi2ELi4ELi4ELi4ELb0EEENS1_21CollectiveEpilogueBwdISA_SB_SD_Li256ELb0ELb0ELi2EEENS1_19SingleTileSchedulerILb0ELb0ELb0ELi128EEEEEEEEEvNT_6ParamsE$_ZN4cute3eso3ESOILb1ELb0EJNS_5tupleIJNS2_IJNS_1CILi8EEENS3_ILi1EEEEEENS3_ILi2EEEEEENS2_IJNS2_IJS5_NS3_ILi0EEEEEEiEEEEEC2ERKS8_RKSB_ - $_ZN7cutlass13device_kernelIN5flash19enable_sm80_to_sm89INS1_16FlashAttnBwdSm80INS1_25CollectiveMainloopBwdSm80ILi2ELi2EN4cute5tupleIJNS5_1CILi128EEES8_NS7_ILi64EEEEEENS_10bfloat16_tEfNS_4arch4Sm80ELb0ELb1ELb1ELb0ELb1ELb0ELb0ELb0ELi2ELi4ELi4ELi4ELb0EEENS1_21CollectiveEpilogueBwdISA_SB_SD_Li256ELb0ELb0ELi2EEENS1_19SingleTileSchedulerILb0ELb0ELb0ELi128EEEEEEEEEvNT_6ParamsE$_ZN4cute3eso3ESOILb1ELb0EJNS_5tupleIJNS2_IJNS_1CILi8EEENS3_ILi1EEEEEENS2_IJNS3_ILi2EEEEEEEEENS2_IJNS2_IJS5_NS3_ILi0EEEEEENS2_IJiEEEEEEEEC2ERKS9_RKSD_)
$_ZN7cutlass13device_kernelIN5flash19enable_sm80_to_sm89INS1_16FlashAttnBwdSm80INS1_25CollectiveMainloopBwdSm80ILi2ELi2EN4cute5tupleIJNS5_1CILi128EEES8_NS7_ILi64EEEEEENS_10bfloat16_tEfNS_4arch4Sm80ELb0ELb1ELb1ELb0ELb1ELb0ELb0ELb0ELi2ELi4ELi4ELi4ELb0EEENS1_21CollectiveEpilogueBwdISA_SB_SD_Li256ELb0ELb0ELi2EEENS1_19SingleTileSchedulerILb0ELb0ELb0ELi128EEEEEEEEEvNT_6ParamsE$_ZN4cute3eso3ESOILb1ELb0EJNS_5tupleIJNS2_IJNS_1CILi8EEENS3_ILi1EEEEEENS2_IJNS3_ILi2EEEEEEEEENS2_IJNS2_IJS5_NS3_ILi0EEEEEENS2_IJiEEEEEEEEC2ERKS9_RKSD_:
[----:B------:R-:W-:Y:S02]  /*9040*/  IADD3 R2, R69, -c[0x0][0x20], RZ ;  /* 0x8000080045027a10 */ /* 0x000fe40007ffe0ff */
[----:B------:R-:W-:-:S03]  /*9050*/  MOV R9, 0x0 ;  /* 0x0000000000097802 */ /* 0x000fc60000000f00 */
[----:B------:R1:W-:Y:S01]  /*9060*/  STL [R2], R3 ;  /* 0x0000000302007387 */ /* 0x0003e20000100800 */
[----:B------:R-:W-:Y:S05]  /*9070*/  RET.REL.NODEC R8 `(_ZN7cutlass13device_kernelIN5flash19enable_sm80_to_sm89INS1_16FlashAttnBwdSm80INS1_25CollectiveMainloopBwdSm80ILi2ELi2EN4cute5tupleIJNS5_1CILi128EEES8_NS7_ILi64EEEEEENS_10bfloat16_tEfNS_4arch4Sm80ELb0ELb1ELb1ELb0ELb1ELb0ELb0ELb0ELi2ELi4ELi4ELi4ELb0EEENS1_21CollectiveEpilogueBwdISA_SB_SD_Li256ELb0ELb0ELi2EEENS1_19SingleTileSchedulerILb0ELb0ELb0ELi128EEEEEEEEEvNT_6ParamsE) ;  /* 0xffff6f8008007950 */ /* 0x000fea0003c3ffff */
        .type           $_ZN7cutlass13device_kernelIN5flash19enable_sm80_to_sm89INS1_16FlashAttnBwdSm80INS1_25CollectiveMainloopBwdSm80ILi2ELi2EN4cute5tupleIJNS5_1CILi128EEES8_NS7_ILi64EEEEEENS_10bfloat16_tEfNS_4arch4Sm80ELb0ELb1ELb1ELb0ELb1ELb0ELb0ELb0ELi2ELi4ELi4ELi4ELb0EEENS1_21CollectiveEpilogueBwdISA_SB_SD_Li256ELb0ELb0ELi2EEENS1_19SingleTileSchedulerILb0ELb0ELb0ELi128EEEEEEEEEvNT_6ParamsE$_ZN4cute3eso3ESOILb1ELb0EJNS_5tupleIJNS2_IJNS_1CILi8EEENS3_ILi1EEEEEENS3_ILi2EEEEEENS2_IJNS2_IJS5_NS3_ILi0EEEEEEiEEEEEC2ERKS8_RKSB_,@function
        .size           $_ZN7cutlass13device_kernelIN5flash19enable_sm80_to_sm89INS1_16FlashAttnBwdSm80INS1_25CollectiveMainloopBwdSm80ILi2ELi2EN4cute5tupleIJNS5_1CILi128EEES8_NS7_ILi64EEEEEENS_10bfloat16_tEfNS_4arch4Sm80ELb0ELb1ELb1ELb0ELb1ELb0ELb0ELb0ELi2ELi4ELi4ELi4ELb0EEENS1_21CollectiveEpilogueBwdISA_SB_SD_Li256ELb0ELb0ELi2EEENS1_19SingleTileSchedulerILb0ELb0ELb0ELi128EEEEEEEEEvNT_6ParamsE$_ZN4cute3eso3ESOILb1ELb0EJNS_5tupleIJNS2_IJNS_1CILi8EEENS3_ILi1EEEEEENS3_ILi2EEEEEENS2_IJNS2_IJS5_NS3_ILi0EEEEEEiEEEEEC2ERKS8_RKSB_,($_ZN7cutlass13device_kernelIN5flash19enable_sm80_to_sm89INS1_16FlashAttnBwdSm80INS1_25CollectiveMainloopBwdSm80ILi2ELi2EN4cute5tupleIJNS5_1CILi128EEES8_NS7_ILi64EEEEEENS_10bfloat16_tEfNS_4arch4Sm80ELb0ELb1ELb1ELb0ELb1ELb0ELb0ELb0ELi2ELi4ELi4ELi4ELb0EEENS1_21CollectiveEpilogueBwdISA_SB_SD_Li256ELb0ELb0ELi2EEENS1_19SingleTileSchedulerILb0ELb0ELb0ELi128EEEEEEEEEvNT_6ParamsE$_ZN4cute3eso3ESOILb1ELb0EJNS_5tupleIJNS2_IJNS_1CILi8EEENS3_ILi1EEEEEENS3_ILi2EEENS2_IJS7_S7_EEEEEENS2_IJNS2_IJS5_NS3_ILi0EEEEEENS3_ILi4096EEENS2_IJiiEEEEEEEEC2ERKS9_RKSE_ - $_ZN7cutlass13device_kernelIN5flash19enable_sm80_to_sm89INS1_16FlashAttnBwdSm80INS1_25CollectiveMainloopBwdSm80ILi2ELi2EN4cute5tupleIJNS5_1CILi128EEES8_NS7_ILi64EEEEEENS_10bfloat16_tEfNS_4arch4Sm80ELb0ELb1ELb1ELb0ELb1ELb0ELb0ELb0ELi2ELi4ELi4ELi4ELb0EEENS1_21CollectiveEpilogueBwdISA_SB_SD_Li256ELb0ELb0ELi2EEENS1_19SingleTileSchedulerILb0ELb0ELb0ELi128EEEEEEEEEvNT_6ParamsE$_ZN4cute3eso3ESOILb1ELb0EJNS_5tupleIJNS2_IJNS_1CILi8EEENS3_ILi1EEEEEENS3_ILi2EEEEEENS2_IJNS2_IJS5_NS3_ILi0EEEEEEiEEEEEC2ERKS8_RKSB_)
$_ZN7cutlass13device_kernelIN5flash19enable_sm80_to_sm89INS1_16FlashAttnBwdSm80INS1_25CollectiveMainloopBwdSm80ILi2ELi2EN4cute5tupleIJNS5_1CILi128EEES8_NS7_ILi64EEEEEENS_10bfloat16_tEfNS_4arch4Sm80ELb0ELb1ELb1ELb0ELb1ELb0ELb0ELb0ELi2ELi4ELi4ELi4ELb0EEENS1_21CollectiveEpilogueBwdISA_SB_SD_Li256ELb0ELb0ELi2EEENS1_19SingleTileSchedulerILb0ELb0ELb0ELi128EEEEEEEEEvNT_6ParamsE$_ZN4cute3eso3ESOILb1ELb0EJNS_5tupleIJNS2_IJNS_1CILi8EEENS3_ILi1EEEEEENS3_ILi2EEEEEENS2_IJNS2_IJS5_NS3_ILi0EEEEEEiEEEEEC2ERKS8_RKSB_:
[----:B------:R-:W-:Y:S02]  /*9080*/  IADD3 R2, R69, -c[0x0][0x20], RZ ;  /* 0x8000080045027a10 */ /* 0x000fe40007ffe0ff */
[----:B------:R-:W-:-:S03]  /*9090*/  MOV R9, 0x0 ;  /* 0x0000000000097802 */ /* 0x000fc60000000f00 */
[----:B------:R1:W-:Y:S01]  /*90a0*/  STL [R2], R3 ;  /* 0x0000000302007387 */ /* 0x0003e20000100800 */
[----:B------:R-:W-:Y:S05]  /*90b0*/  RET.REL.NODEC R8 `(_ZN7cutlass13device_kernelIN5flash19enable_sm80_to_sm89INS1_16FlashAttnBwdSm80INS1_25CollectiveMainloopBwdSm80ILi2ELi2EN4cute5tupleIJNS5_1CILi128EEES8_NS7_ILi64EEEEEENS_10bfloat16_tEfNS_4arch4Sm80ELb0ELb1ELb1ELb0ELb1ELb0ELb0ELb0ELi2ELi4ELi4ELi4ELb0EEENS1_21CollectiveEpilogueBwdISA_SB_SD_Li256ELb0ELb0ELi2EEENS1_19SingleTileSchedulerILb0ELb0ELb0ELi128EEEEEEEEEvNT_6ParamsE) ;  /* 0xffff6f4008007950 */ /* 0x000fea0003c3ffff */
        .type           $_ZN7cutlass13device_kernelIN5flash19enable_sm80_to_sm89INS1_16FlashAttnBwdSm80INS1_25CollectiveMainloopBwdSm80ILi2ELi2EN4cute5tupleIJNS5_1CILi128EEES8_NS7_ILi64EEEEEENS_10bfloat16_tEfNS_4arch4Sm80ELb0ELb1ELb1ELb0ELb1ELb0ELb0ELb0ELi2ELi4ELi4ELi4ELb0EEENS1_21CollectiveEpilogueBwdISA_SB_SD_Li256ELb0ELb0ELi2EEENS1_19SingleTileSchedulerILb0ELb0ELb0ELi128EEEEEEEEEvNT_6ParamsE$_ZN4cute3eso3ESOILb1ELb0EJNS_5tupleIJNS2_IJNS_1CILi8EEENS3_ILi1EEEEEENS3_ILi2EEENS2_IJS7_S7_EEEEEENS2_IJNS2_IJS5_NS3_ILi0EEEEEENS3_ILi4096EEENS2_IJiiEEEEEEEEC2ERKS9_RKSE_,@function
        .size           $_ZN7cutlass13device_kernelIN5flash19enable_sm80_to_sm89INS1_16FlashAttnBwdSm80INS1_25CollectiveMainloopBwdSm80ILi2ELi2EN4cute5tupleIJNS5_1CILi128EEES8_NS7_ILi64EEEEEENS_10bfloat16_tEfNS_4arch4Sm80ELb0ELb1ELb1ELb0ELb1ELb0ELb0ELb0ELi2ELi4ELi4ELi4ELb0EEENS1_21CollectiveEpilogueBwdISA_SB_SD_Li256ELb0ELb0ELi2EEENS1_19SingleTileSchedulerILb0ELb0ELb0ELi128EEEEEEEEEvNT_6ParamsE$_ZN4cute3eso3ESOILb1ELb0EJNS_5tupleIJNS2_IJNS_1CILi8EEENS3_ILi1EEEEEENS3_ILi2EEENS2_IJS7_S7_EEEEEENS2_IJNS2_IJS5_NS3_ILi0EEEEEENS3_ILi4096EEENS2_IJiiEEEEEEEEC2ERKS9_RKSE_,($_ZN7cutlass13device_kernelIN5flash19enable_sm80_to_sm89INS1_16FlashAttnBwdSm80INS1_25CollectiveMainloopBwdSm80ILi2ELi2EN4cute5tupleIJNS5_1CILi128EEES8_NS7_ILi64EEEEEENS_10bfloat16_tEfNS_4arch4Sm80ELb0ELb1ELb1ELb0ELb1ELb0ELb0ELb0ELi2ELi4ELi4ELi4ELb0EEENS1_21CollectiveEpilogueBwdISA_SB_SD_Li256ELb0ELb0ELi2EEENS1_19SingleTileSchedulerILb0ELb0ELb0ELi128EEEEEEEEEvNT_6ParamsE$_ZN4cute3eso3ESOILb1ELb0EJNS_5tupleIJNS2_IJNS_1CILi8EEENS3_ILi1EEEEEENS3_ILi2EEES4_EEENS2_IJNS2_IJS5_NS3_ILi0EEEEEEiNS3_ILi1024EEEEEEEEC2ERKS8_RKSC_ - $_ZN7cutlass13device_kernelIN5flash19enable_sm80_to_sm89INS1_16FlashAttnBwdSm80INS1_25CollectiveMainloopBwdSm80ILi2ELi2EN4cute5tupleIJNS5_1CILi128EEES8_NS7_ILi64EEEEEENS_10bfloat16_tEfNS_4arch4Sm80ELb0ELb1ELb1ELb0ELb1ELb0ELb0ELb0ELi2ELi4ELi4ELi4ELb0EEENS1_21CollectiveEpilogueBwdISA_SB_SD_Li256ELb0ELb0ELi2EEENS1_19SingleTileSchedulerILb0ELb0ELb0ELi128EEEEEEEEEvNT_6ParamsE$_ZN4cute3eso3ESOILb1ELb0EJNS_5tupleIJNS2_IJNS_1CILi8EEENS3_ILi1EEEEEENS3_ILi2EEENS2_IJS7_S7_EEEEEENS2_IJNS2_IJS5_NS3_ILi0EEEEEENS3_ILi4096EEENS2_IJiiEEEEEEEEC2ERKS9_RKSE_)
$_ZN7cutlass13device_kernelIN5flash19enable_sm80_to_sm89INS1_16FlashAttnBwdSm80INS1_25CollectiveMainloopBwdSm80ILi2ELi2EN4cute5tupleIJNS5_1CILi128EEES8_NS7_ILi64EEEEEENS_10bfloat16_tEfNS_4arch4Sm80ELb0ELb1ELb1ELb0ELb1ELb0ELb0ELb0ELi2ELi4ELi4ELi4ELb0EEENS1_21CollectiveEpilogueBwdISA_SB_SD_Li256ELb0ELb0ELi2EEENS1_19SingleTileSchedulerILb0ELb0ELb0ELi128EEEEEEEEEvNT_6ParamsE$_ZN4cute3eso3ESOILb1ELb0EJNS_5tupleIJNS2_IJNS_1CILi8EEENS3_ILi1EEEEEENS3_ILi2EEENS2_IJS7_S7_EEEEEENS2_IJNS2_IJS5_NS3_ILi0EEEEEENS3_ILi4096EEENS2_IJiiEEEEEEEEC2ERKS9_RKSE_:
[----:B------:R-:W-:Y:S01]  /*90c0*/  IADD3 R3, R27, -c[0x0][0x20], RZ ;  /* 0x800008001b037a10 */ /* 0x000fe20007ffe0ff */
[----:B------:R-:W-:Y:S01]  /*90d0*/  IMAD.MOV.U32 R16, RZ, RZ, R6 ;  /* 0x000000ffff107224 */ /* 0x000fe200078e0006 */
[----:B------:R-:W-:-:S03]  /*90e0*/  MOV R17, 0x0 ;  /* 0x0000000000117802 */ /* 0x000fc60000000f00 */
[----:B------:R1:W-:Y:S04]  /*90f0*/  STL [R3], R2 ;  /* 0x0000000203007387 */ /* 0x0003e80000100800 */
[----:B------:R1:W-:Y:S01]  /*9100*/  STL [R3+0x4], R8 ;  /* 0x0000040803007387 */ /* 0x0003e20000100800 */
[----:B------:R-:W-:Y:S05]  /*9110*/  RET.REL.NODEC R16 `(_ZN7cutlass13device_kernelIN5flash19enable_sm80_to_sm89INS1_16FlashAttnBwdSm80INS1_25CollectiveMainloopBwdSm80ILi2ELi2EN4cute5tupleIJNS5_1CILi128EEES8_NS7_ILi64EEEEEENS_10bfloat16_tEfNS_4arch4Sm80ELb0ELb1ELb1ELb0ELb1ELb0ELb0ELb0ELi2ELi4ELi4ELi4ELb0EEENS1_21CollectiveEpilogueBwdISA_SB_SD_Li256ELb0ELb0ELi2EEENS1_19SingleTileSchedulerILb0ELb0ELb0ELi128EEEEEEEEEvNT_6ParamsE) ;  /* 0xffff6ee010007950 */ /* 0x000fea0003c3ffff */
        .type           $_ZN7cutlass13device_kernelIN5flash19enable_sm80_to_sm89INS1_16FlashAttnBwdSm80INS1_25CollectiveMainloopBwdSm80ILi2ELi2EN4cute5tupleIJNS5_1CILi128EEES8_NS7_ILi64EEEEEENS_10bfloat16_tEfNS_4arch4Sm80ELb0ELb1ELb1ELb0ELb1ELb0ELb0ELb0ELi2ELi4ELi4ELi4ELb0EEENS1_21CollectiveEpilogueBwdISA_SB_SD_Li256ELb0ELb0ELi2EEENS1_19SingleTileSchedulerILb0ELb0ELb0ELi128EEEEEEEEEvNT_6ParamsE$_ZN4cute3eso3ESOILb1ELb0EJNS_5tupleIJNS2_IJNS_1CILi8EEENS3_ILi1EEEEEENS3_ILi2EEES4_EEENS2_IJNS2_IJS5_NS3_ILi0EEEEEEiNS3_ILi1024EEEEEEEEC2ERKS8_RKSC_,@function
        .size           $_ZN7cutlass13device_kernelIN5flash19enable_sm80_to_sm89INS1_16FlashAttnBwdSm80INS1_25CollectiveMainloopBwdSm80ILi2ELi2EN4cute5tupleIJNS5_1CILi128EEES8_NS7_ILi64EEEEEENS_10bfloat16_tEfNS_4arch4Sm80ELb0ELb1ELb1ELb0ELb1ELb0ELb0ELb0ELi2ELi4ELi4ELi4ELb0EEENS1_21CollectiveEpilogueBwdISA_SB_SD_Li256ELb0ELb0ELi2EEENS1_19SingleTileSchedulerILb0ELb0ELb0ELi128EEEEEEEEEvNT_6ParamsE$_ZN4cute3eso3ESOILb1ELb0EJNS_5tupleIJNS2_IJNS_1CILi8EEENS3_ILi1EEEEEENS3_ILi2EEES4_EEENS2_IJNS2_IJS5_NS3_ILi0EEEEEEiNS3_ILi1024EEEEEEEEC2ERKS8_RKSC_,($_ZN7cutlass13device_kernelIN5flash19enable_sm80_to_sm89INS1_16FlashAttnBwdSm80INS1_25CollectiveMainloopBwdSm80ILi2ELi2EN4cute5tupleIJNS5_1CILi128EEES8_NS7_ILi64EEEEEENS_10bfloat16_tEfNS_4arch4Sm80ELb0ELb1ELb1ELb0ELb1ELb0ELb0ELb0ELi2ELi4ELi4ELi4ELb0EEENS1_21CollectiveEpilogueBwdISA_SB_SD_Li256ELb0ELb0ELi2EEENS1_19SingleTileSchedulerILb0ELb0ELb0ELi128EEEEEEEEEvNT_6ParamsE$_ZN4cute3eso3ESOILb1ELb0EJNS_5tupleIJNS2_IJNS_1CILi8EEENS3_ILi1EEEEEENS3_ILi4EEES5_EEENS2_IJNS2_IJS5_NS3_ILi0EEEEEElS9_EEEEEC2ERKS8_RKSB_ - $_ZN7cutlass13device_kernelIN5flash19enable_sm80_to_sm89INS1_16FlashAttnBwdSm80INS1_25CollectiveMainloopBwdSm80ILi2ELi2EN4cute5tupleIJNS5_1CILi128EEES8_NS7_ILi64EEEEEENS_10bfloat16_tEfNS_4arch4Sm80ELb0ELb1ELb1ELb0ELb1ELb0ELb0ELb0ELi2ELi4ELi4ELi4ELb0EEENS1_21CollectiveEpilogueBwdISA_SB_SD_Li256ELb0ELb0ELi2EEENS1_19SingleTileSchedulerILb0ELb0ELb0ELi128EEEEEEEEEvNT_6ParamsE$_ZN4cute3eso3ESOILb1ELb0EJNS_5tupleIJNS2_IJNS_1CILi8EEENS3_ILi1EEEEEENS3_ILi2EEES4_EEENS2_IJNS2_IJS5_NS3_ILi0EEEEEEiNS3_ILi1024EEEEEEEEC2ERKS8_RKSC_)
$_ZN7cutlass13device_kernelIN5flash19enable_sm80_to_sm89INS1_16FlashAttnBwdSm80INS1_25CollectiveMainloopBwdSm80ILi2ELi2EN4cute5tupleIJNS5_1CILi128EEES8_NS7_ILi64EEEEEENS_10bfloat16_tEfNS_4arch4Sm80ELb0ELb1ELb1ELb0ELb1ELb0ELb0ELb0ELi2ELi4ELi4ELi4ELb0EEENS1_21CollectiveEpilogueBwdISA_SB_SD_Li256ELb0ELb0ELi2EEENS1_19SingleTileSchedulerILb0ELb0ELb0ELi128EEEEEEEEEvNT_6ParamsE$_ZN4cute3eso3ESOILb1ELb0EJNS_5tupleIJNS2_IJNS_1CILi8EEENS3_ILi1EEEEEENS3_ILi2EEES4_EEENS2_IJNS2_IJS5_NS3_ILi0EEEEEEiNS3_ILi1024EEEEEEEEC2ERKS8_RKSC_:
[----:B------:R-:W-:Y:S02]  /*9120*/  IADD3 R2, R27, -c[0x0][0x20], RZ ;  /* 0x800008001b027a10 */ /* 0x000fe40007ffe0ff */
[----:B------:R-:W-:-:S03]  /*9130*/  MOV R7, 0x0 ;  /* 0x0000000000077802 */ /* 0x000fc60000000f00 */
[----:B------:R1:W-:Y:S01]  /*9140*/  STL [R2], R3 ;  /* 0x0000000302007387 */ /* 0x0003e20000100800 */
[----:B------:R-:W-:Y:S05]  /*9150*/  RET.REL.NODEC R6 `(_ZN7cutlass13device_kernelIN5flash19enable_sm80_to_sm89INS1_16FlashAttnBwdSm80INS1_25CollectiveMainloopBwdSm80ILi2ELi2EN4cute5tupleIJNS5_1CILi128EEES8_NS7_ILi64EEEEEENS_10bfloat16_tEfNS_4arch4Sm80ELb0ELb1ELb1ELb0ELb1ELb0ELb0ELb0ELi2ELi4ELi4ELi4ELb0EEENS1_21CollectiveEpilogueBwdISA_SB_SD_Li256ELb0ELb0ELi2EEENS1_19SingleTileSchedulerILb0ELb0ELb0ELi128EEEEEEEEEvNT_6ParamsE) ;  /* 0xffff6ea006007950 */ /* 0x000fea0003c3ffff */
        .type           $_ZN7cutlass13device_kernelIN5flash19enable_sm80_to_sm89INS1_16FlashAttnBwdSm80INS1_25CollectiveMainloopBwdSm80ILi2ELi2EN4cute5tupleIJNS5_1CILi128EEES8_NS7_ILi64EEEEEENS_10bfloat16_tEfNS_4arch4Sm80ELb0ELb1ELb1ELb0ELb1ELb0ELb0ELb0ELi2ELi4ELi4ELi4ELb0EEENS1_21CollectiveEpilogueBwdISA_SB_SD_Li256ELb0ELb0ELi2EEENS1_19SingleTileSchedulerILb0ELb0ELb0ELi128EEEEEEEEEvNT_6ParamsE$_ZN4cute3eso3ESOILb1ELb0EJNS_5tupleIJNS2_IJNS_1CILi8EEENS3_ILi1EEEEEENS3_ILi4EEES5_EEENS2_IJNS2_IJS5_NS3_ILi0EEEEEElS9_EEEEEC2ERKS8_RKSB_,@function
        .size           $_ZN7cutlass13device_kernelIN5flash19enable_sm80_to_sm89INS1_16FlashAttnBwdSm80INS1_25CollectiveMainloopBwdSm80ILi2ELi2EN4cute5tupleIJNS5_1CILi128EEES8_NS7_ILi64EEEEEENS_10bfloat16_tEfNS_4arch4Sm80ELb0ELb1ELb1ELb0ELb1ELb0ELb0ELb0ELi2ELi4ELi4ELi4ELb0EEENS1_21CollectiveEpilogueBwdISA_SB_SD_Li256ELb0ELb0ELi2EEENS1_19SingleTileSchedulerILb0ELb0ELb0ELi128EEEEEEEEEvNT_6ParamsE$_ZN4cute3eso3ESOILb1ELb0EJNS_5tupleIJNS2_IJNS_1CILi8EEENS3_ILi1EEEEEENS3_ILi4EEES5_EEENS2_IJNS2_IJS5_NS3_ILi0EEEEEElS9_EEEEEC2ERKS8_RKSB_,($_ZN7cutlass13device_kernelIN5flash19enable_sm80_to_sm89INS1_16FlashAttnBwdSm80INS1_25CollectiveMainloopBwdSm80ILi2ELi2EN4cute5tupleIJNS5_1CILi128EEES8_NS7_ILi64EEEEEENS_10bfloat16_tEfNS_4arch4Sm80ELb0ELb1ELb1ELb0ELb1ELb0ELb0ELb0ELi2ELi4ELi4ELi4ELb0EEENS1_21CollectiveEpilogueBwdISA_SB_SD_Li256ELb0ELb0ELi2EEENS1_19SingleTileSchedulerILb0ELb0ELb0ELi128EEEEEEEEEvNT_6ParamsE$_ZN4cute3eso3ESOILb1ELb0EJNS_5tupleIJNS_1CILi0EEES4_EEEiEEC2ERKS5_RKi - $_ZN7cutlass13device_kernelIN5flash19enable_sm80_to_sm89INS1_16FlashAttnBwdSm80INS1_25CollectiveMainloopBwdSm80ILi2ELi2EN4cute5tupleIJNS5_1CILi128EEES8_NS7_ILi64EEEEEENS_10bfloat16_tEfNS_4arch4Sm80ELb0ELb1ELb1ELb0ELb1ELb0ELb0ELb0ELi2ELi4ELi4ELi4ELb0EEENS1_21CollectiveEpilogueBwdISA_SB_SD_Li256ELb0ELb0ELi2EEENS1_19SingleTileSchedulerILb0ELb0ELb0ELi128EEEEEEEEEvNT_6ParamsE$_ZN4cute3eso3ESOILb1ELb0EJNS_5tupleIJNS2_IJNS_1CILi8EEENS3_ILi1EEEEEENS3_ILi4EEES5_EEENS2_IJNS2_IJS5_NS3_ILi0EEEEEElS9_EEEEEC2ERKS8_RKSB_)
$_ZN7cutlass13device_kernelIN5flash19enable_sm80_to_sm89INS1_16FlashAttnBwdSm80INS1_25CollectiveMainloopBwdSm80ILi2ELi2EN4cute5tupleIJNS5_1CILi128EEES8_NS7_ILi64EEEEEENS_10bfloat16_tEfNS_4arch4Sm80ELb0ELb1ELb1ELb0ELb1ELb0ELb0ELb0ELi2ELi4ELi4ELi4ELb0EEENS1_21CollectiveEpilogueBwdISA_SB_SD_Li256ELb0ELb0ELi2EEENS1_19SingleTileSchedulerILb0ELb0ELb0ELi128EEEEEEEEEvNT_6ParamsE$_ZN4cute3eso3ESOILb1ELb0EJNS_5tupleIJNS2_IJNS_1CILi8EEENS3_ILi1EEEEEENS3_ILi4EEES5_EEENS2_IJNS2_IJS5_NS3_ILi0EEEEEElS9_EEEEEC2ERKS8_RKSB_:
[----:B------:R-:W-:Y:S01]  /*9160*/  IADD3 R3, R83, -c[0x0][0x20], RZ ;  /* 0x8000080053037a10 */ /* 0x000fe20007ffe0ff */
[----:B------:R-:W-:Y:S01]  /*9170*/  IMAD.MOV.U32 R80, RZ, RZ, R2 ;  /* 0x000000ffff507224 */ /* 0x000fe200078e0002 */
[----:B------:R-:W-:Y:S01]  /*9180*/  MOV R88, R6 ;  /* 0x0000000600587202 */ /* 0x000fe20000000f00 */
[----:B------:R-:W-:Y:S01]  /*9190*/  IMAD.MOV.U32 R81, RZ, RZ, R5 ;  /* 0x000000ffff517224 */ /* 0x000fe200078e0005 */
[----:B------:R-:W-:-:S04]  /*91a0*/  MOV R89, 0x0 ;  /* 0x0000000000597802 */ /* 0x000fc80000000f00 */
[----:B------:R1:W-:Y:S01]  /*91b0*/  STL.64 [R3], R80 ;  /* 0x0000005003007387 */ /* 0x0003e20000100a00 */
[----:B------:R-:W-:Y:S05]  /*91c0*/  RET.REL.NODEC R88 `(_ZN7cutlass13device_kernelIN5flash19enable_sm80_to_sm89INS1_16FlashAttnBwdSm80INS1_25CollectiveMainloopBwdSm80ILi2ELi2EN4cute5tupleIJNS5_1CILi128EEES8_NS7_ILi64EEEEEENS_10bfloat16_tEfNS_4arch4Sm80ELb0ELb1ELb1ELb0ELb1ELb0ELb0ELb0ELi2ELi4ELi4ELi4ELb0EEENS1_21CollectiveEpilogueBwdISA_SB_SD_Li256ELb0ELb0ELi2EEENS1_19SingleTileSchedulerILb0ELb0ELb0ELi128EEEEEEEEEvNT_6ParamsE) ;  /* 0xffff6e3058007950 */ /* 0x000fea0003c3ffff */
        .type           $_ZN7cutlass13device_kernelIN5flash19enable_sm80_to_sm89INS1_16FlashAttnBwdSm80INS1_25CollectiveMainloopBwdSm80ILi2ELi2EN4cute5tupleIJNS5_1CILi128EEES8_NS7_ILi64EEEEEENS_10bfloat16_tEfNS_4arch4Sm80ELb0ELb1ELb1ELb0ELb1ELb0ELb0ELb0ELi2ELi4ELi4ELi4ELb0EEENS1_21CollectiveEpilogueBwdISA_SB_SD_Li256ELb0ELb0ELi2EEENS1_19SingleTileSchedulerILb0ELb0ELb0ELi128EEEEEEEEEvNT_6ParamsE$_ZN4cute3eso3ESOILb1ELb0EJNS_5tupleIJNS_1CILi0EEES4_EEEiEEC2ERKS5_RKi,@function
        .size           $_ZN7cutlass13device_kernelIN5flash19enable_sm80_to_sm89INS1_16FlashAttnBwdSm80INS1_25CollectiveMainloopBwdSm80ILi2ELi2EN4cute5tupleIJNS5_1CILi128EEES8_NS7_ILi64EEEEEENS_10bfloat16_tEfNS_4arch4Sm80ELb0ELb1ELb1ELb0ELb1ELb0ELb0ELb0ELi2ELi4ELi4ELi4ELb0EEENS1_21CollectiveEpilogueBwdISA_SB_SD_Li256ELb0ELb0ELi2EEENS1_19SingleTileSchedulerILb0ELb0ELb0ELi128EEEEEEEEEvNT_6ParamsE$_ZN4cute3eso3ESOILb1ELb0EJNS_5tupleIJNS_1CILi0EEES4_EEEiEEC2ERKS5_RKi,($_ZN7cutlass13device_kernelIN5flash19enable_sm80_to_sm89INS1_16FlashAttnBwdSm80INS1_25CollectiveMainloopBwdSm80ILi2ELi2EN4cute5tupleIJNS5_1CILi128EEES8_NS7_ILi64EEEEEENS_10bfloat16_tEfNS_4arch4Sm80ELb0ELb1ELb1ELb0ELb1ELb0ELb0ELb0ELi2ELi4ELi4ELi4ELb0EEENS1_21CollectiveEpilogueBwdISA_SB_SD_Li256ELb0ELb0ELi2EEENS1_19SingleTileSchedulerILb0ELb0ELb0ELi128EEEEEEEEEvNT_6ParamsE$_ZN4cute3eso3ESOILb1ELb0EJNS_5tupleIJNS_1CILi16EEENS3_ILi2EEES5_S5_NS3_ILi4EEES5_EEENS2_IJNS3_ILi1EEEiiiNS3_ILi144EEENS3_ILi512EEEEEEEEC2ERKS7_RKSB_ - $_ZN7cutlass13device_kernelIN5flash19enable_sm80_to_sm89INS1_16FlashAttnBwdSm80INS1_25CollectiveMainloopBwdSm80ILi2ELi2EN4cute5tupleIJNS5_1CILi128EEES8_NS7_ILi64EEEEEENS_10bfloat16_tEfNS_4arch4Sm80ELb0ELb1ELb1ELb0ELb1ELb0ELb0ELb0ELi2ELi4ELi4ELi4ELb0EEENS1_21CollectiveEpilogueBwdISA_SB_SD_Li256ELb0ELb0ELi2EEENS1_19SingleTileSchedulerILb0ELb0ELb0ELi128EEEEEEEEEvNT_6ParamsE$_ZN4cute3eso3ESOILb1ELb0EJNS_5tupleIJNS_1CILi0EEES4_EEEiEEC2ERKS5_RKi)
$_ZN7cutlass13device_kernelIN5flash19enable_sm80_to_sm89INS1_16FlashAttnBwdSm80INS1_25CollectiveMainloopBwdSm80ILi2ELi2EN4cute5tupleIJNS5_1CILi128EEES8_NS7_ILi64EEEEEENS_10bfloat16_tEfNS_4arch4Sm80ELb0ELb1ELb1ELb0ELb1ELb0ELb0ELb0ELi2ELi4ELi4ELi4ELb0EEENS1_21CollectiveEpilogueBwdISA_SB_SD_Li256ELb0ELb0ELi2EEENS1_19SingleTileSchedulerILb0ELb0ELb0ELi128EEEEEEEEEvNT_6ParamsE$_ZN4cute3eso3ESOILb1ELb0EJNS_5tupleIJNS_1CILi0EEES4_EEEiEEC2ERKS5_RKi:
[----:B------:R-:W-:Y:S02]  /*91d0*/  IADD3 R2, R69, -c[0x0][0x20], RZ ;  /* 0x8000080045027a10 */ /* 0x000fe40007ffe0ff */
[----:B------:R-:W-:-:S03]  /*91e0*/  MOV R5, 0x0 ;  /* 0x0000000000057802 */ /* 0x000fc60000000f00 */
[----:B------:R1:W-:Y:S01]  /*91f0*/  STL [R2], R3 ;  /* 0x0000000302007387 */ /* 0x0003e20000100800 */
[----:B------:R-:W-:Y:S05]  /*9200*/  RET.REL.NODEC R4 `(_ZN7cutlass13device_kernelIN5flash19enable_sm80_to_sm89INS1_16FlashAttnBwdSm80INS1_25CollectiveMainloopBwdSm80ILi2ELi2EN4cute5tupleIJNS5_1CILi128EEES8_NS7_ILi64EEEEEENS_10bfloat16_tEfNS_4arch4Sm80ELb0ELb1ELb1ELb0ELb1ELb0ELb0ELb0ELi2ELi4ELi4ELi4ELb0EEENS1_21CollectiveEpilogueBwdISA_SB_SD_Li256ELb0ELb0ELi2EEENS1_19SingleTileSchedulerILb0ELb0ELb0ELi128EEEEEEEEEvNT_6ParamsE) ;  /* 0xffff6df004007950 */ /* 0x000fea0003c3ffff */
        .type           $_ZN7cutlass13device_kernelIN5flash19enable_sm80_to_sm89INS1_16FlashAttnBwdSm80INS1_25CollectiveMainloopBwdSm80ILi2ELi2EN4cute5tupleIJNS5_1CILi128EEES8_NS7_ILi64EEEEEENS_10bfloat16_tEfNS_4arch4Sm80ELb0ELb1ELb1ELb0ELb1ELb0ELb0ELb0ELi2ELi4ELi4ELi4ELb0EEENS1_21CollectiveEpilogueBwdISA_SB_SD_Li256ELb0ELb0ELi2EEENS1_19SingleTileSchedulerILb0ELb0ELb0ELi128EEEEEEEEEvNT_6ParamsE$_ZN4cute3eso3ESOILb1ELb0EJNS_5tupleIJNS_1CILi16EEENS3_ILi2EEES5_S5_NS3_ILi4EEES5_EEENS2_IJNS3_ILi1EEEiiiNS3_ILi144EEENS3_ILi512EEEEEEEEC2ERKS7_RKSB_,@function
        .size           $_ZN7cutlass13device_kernelIN5flash19enable_sm80_to_sm89INS1_16FlashAttnBwdSm80INS1_25CollectiveMainloopBwdSm80ILi2ELi2EN4cute5tupleIJNS5_1CILi128EEES8_NS7_ILi64EEEEEENS_10bfloat16_tEfNS_4arch4Sm80ELb0ELb1ELb1ELb0ELb1ELb0ELb0ELb0ELi2ELi4ELi4ELi4ELb0EEENS1_21CollectiveEpilogueBwdISA_SB_SD_Li256ELb0ELb0ELi2EEENS1_19SingleTileSchedulerILb0ELb0ELb0ELi128EEEEEEEEEvNT_6ParamsE$_ZN4cute3eso3ESOILb1ELb0EJNS_5tupleIJNS_1CILi16EEENS3_ILi2EEES5_S5_NS3_ILi4EEES5_EEENS2_IJNS3_ILi1EEEiiiNS3_ILi144EEENS3_ILi512EEEEEEEEC2ERKS7_RKSB_,($_ZN7cutlass13device_kernelIN5flash19enable_sm80_to_sm89INS1_16FlashAttnBwdSm80INS1_25CollectiveMainloopBwdSm80ILi2ELi2EN4cute5tupleIJNS5_1CILi128EEES8_NS7_ILi64EEEEEENS_10bfloat16_tEfNS_4arch4Sm80ELb0ELb1ELb1ELb0ELb1ELb0ELb0ELb0ELi2ELi4ELi4ELi4ELb0EEENS1_21CollectiveEpilogueBwdISA_SB_SD_Li256ELb0ELb0ELi2EEENS1_19SingleTileSchedulerILb0ELb0ELb0ELi128EEEEEEEEEvNT_6ParamsE$_ZN4cute3eso3ESOILb1ELb0EJNS_5tupleIJNS_1CILi1EEENS2_IJS4_NS3_ILi2EEES5_EEEEEENS2_IJNS3_ILi0EEENS2_IJS4_NS3_ILi256EEEiEEEEEEEEC2ERKS7_RKSB_ - $_ZN7cutlass13device_kernelIN5flash19enable_sm80_to_sm89INS1_16FlashAttnBwdSm80INS1_25CollectiveMainloopBwdSm80ILi2ELi2EN4cute5tupleIJNS5_1CILi128EEES8_NS7_ILi64EEEEEENS_10bfloat16_tEfNS_4arch4Sm80ELb0ELb1ELb1ELb0ELb1ELb0ELb0ELb0ELi2ELi4ELi4ELi4ELb0EEENS1_21CollectiveEpilogueBwdISA_SB_SD_Li256ELb0ELb0ELi2EEENS1_19SingleTileSchedulerILb0ELb0ELb0ELi128EEEEEEEEEvNT_6ParamsE$_ZN4cute3eso3ESOILb1ELb0EJNS_5tupleIJNS_1CILi16EEENS3_ILi2EEES5_S5_NS3_ILi4EEES5_EEENS2_IJNS3_ILi1EEEiiiNS3_ILi144EEENS3_ILi512EEEEEEEEC2ERKS7_RKSB_)
$_ZN7cutlass13device_kernelIN5flash19enable_sm80_to_sm89INS1_16FlashAttnBwdSm80INS1_25CollectiveMainloopBwdSm80ILi2ELi2EN4cute5tupleIJNS5_1CILi128EEES8_NS7_ILi64EEEEEENS_10bfloat16_tEfNS_4arch4Sm80ELb0ELb1ELb1ELb0ELb1ELb0ELb0ELb0ELi2ELi4ELi4ELi4ELb0EEENS1_21CollectiveEpilogueBwdISA_SB_SD_Li256ELb0ELb0ELi2EEENS1_19SingleTileSchedulerILb0ELb0ELb0ELi128EEEEEEEEEvNT_6ParamsE$_ZN4cute3eso3ESOILb1ELb0EJNS_5tupleIJNS_1CILi16EEENS3_ILi2EEES5_S5_NS3_ILi4EEES5_EEENS2_IJNS3_ILi1EEEiiiNS3_ILi144EEENS3_ILi512EEEEEEEEC2ERKS7_RKSB_:
[----:B------:R-:W-:Y:S01]  /*9210*/  IADD3 R4, R61, -c[0x0][0x20], RZ ;  /* 0x800008003d047a10 */ /* 0x000fe20007ffe0ff */
[----:B------:R-:W-:Y:S01]  /*9220*/  IMAD.MOV.U32 R74, RZ, RZ, R8 ;  /* 0x000000ffff4a7224 */ /* 0x000fe200078e0008 */
[----:B------:R-:W-:-:S03]  /*9230*/  MOV R75, 0x0 ;  /* 0x00000000004b7802 */ /* 0x000fc60000000f00 */
[----:B------:R1:W-:Y:S04]  /*9240*/  STL [R4], R2 ;  /* 0x0000000204007387 */ /* 0x0003e80000100800 */
[----:B------:R1:W-:Y:S04]  /*9250*/  STL [R4+0x4], R3 ;  /* 0x0000040304007387 */ /* 0x0003e80000100800 */
[----:B------:R1:W-:Y:S01]  /*9260*/  STL [R4+0x8], R5 ;  /* 0x0000080504007387 */ /* 0x0003e20000100800 */
[----:B------:R-:W-:Y:S05]  /*9270*/  RET.REL.NODEC R74 `(_ZN7cutlass13device_kernelIN5flash19enable_sm80_to_sm89INS1_16FlashAttnBwdSm80INS1_25CollectiveMainloopBwdSm80ILi2ELi2EN4cute5tupleIJNS5_1CILi128EEES8_NS7_ILi64EEEEEENS_10bfloat16_tEfNS_4arch4Sm80ELb0ELb1ELb1ELb0ELb1ELb0ELb0ELb0ELi2ELi4ELi4ELi4ELb0EEENS1_21CollectiveEpilogueBwdISA_SB_SD_Li256ELb0ELb0ELi2EEENS1_19SingleTileSchedulerILb0ELb0ELb0ELi128EEEEEEEEEvNT_6ParamsE) ;  /* 0xffff6d804a007950 */ /* 0x000fea0003c3ffff */
        .type           $_ZN7cutlass13device_kernelIN5flash19enable_sm80_to_sm89INS1_16FlashAttnBwdSm80INS1_25CollectiveMainloopBwdSm80ILi2ELi2EN4cute5tupleIJNS5_1CILi128EEES8_NS7_ILi64EEEEEENS_10bfloat16_tEfNS_4arch4Sm80ELb0ELb1ELb1ELb0ELb1ELb0ELb0ELb0ELi2ELi4ELi4ELi4ELb0EEENS1_21CollectiveEpilogueBwdISA_SB_SD_Li256ELb0ELb0ELi2EEENS1_19SingleTileSchedulerILb0ELb0ELb0ELi128EEEEEEEEEvNT_6ParamsE$_ZN4cute3eso3ESOILb1ELb0EJNS_5tupleIJNS_1CILi1EEENS2_IJS4_NS3_ILi2EEES5_EEEEEENS2_IJNS3_ILi0EEENS2_IJS4_NS3_ILi256EEEiEEEEEEEEC2ERKS7_RKSB_,@function
        .size           $_ZN7cutlass13device_kernelIN5flash19enable_sm80_to_sm89INS1_16FlashAttnBwdSm80INS1_25CollectiveMainloopBwdSm80ILi2ELi2EN4cute5tupleIJNS5_1CILi128EEES8_NS7_ILi64EEEEEENS_10bfloat16_tEfNS_4arch4Sm80ELb0ELb1ELb1ELb0ELb1ELb0ELb0ELb0ELi2ELi4ELi4ELi4ELb0EEENS1_21CollectiveEpilogueBwdISA_SB_SD_Li256ELb0ELb0ELi2EEENS1_19SingleTileSchedulerILb0ELb0ELb0ELi128EEEEEEEEEvNT_6ParamsE$_ZN4cute3eso3ESOILb1ELb0EJNS_5tupleIJNS_1CILi1EEENS2_IJS4_NS3_ILi2EEES5_EEEEEENS2_IJNS3_ILi0EEENS2_IJS4_NS3_ILi256EEEiEEEEEEEEC2ERKS7_RKSB_,($_ZN7cutlass13device_kernelIN5flash19enable_sm80_to_sm89INS1_16FlashAttnBwdSm80INS1_25CollectiveMainloopBwdSm80ILi2ELi2EN4cute5tupleIJNS5_1CILi128EEES8_NS7_ILi64EEEEEENS_10bfloat16_tEfNS_4arch4Sm80ELb0ELb1ELb1ELb0ELb1ELb0ELb0ELb0ELi2ELi4ELi4ELi4ELb0EEENS1_21CollectiveEpilogueBwdISA_SB_SD_Li256ELb0ELb0ELi2EEENS1_19SingleTileSchedulerILb0ELb0ELb0ELi128EEEEEEEEEvNT_6ParamsE$_ZN4cute3eso3ESOILb1ELb0EJNS_5tupleIJNS_1CILi1EEENS3_ILi0EEEEEENS2_IJiEEEEEC2ERKS6_RKS7_ - $_ZN7cutlass13device_kernelIN5flash19enable_sm80_to_sm89INS1_16FlashAttnBwdSm80INS1_25CollectiveMainloopBwdSm80ILi2ELi2EN4cute5tupleIJNS5_1CILi128EEES8_NS7_ILi64EEEEEENS_10bfloat16_tEfNS_4arch4Sm80ELb0ELb1ELb1ELb0ELb1ELb0ELb0ELb0ELi2ELi4ELi4ELi4ELb0EEENS1_21CollectiveEpilogueBwdISA_SB_SD_Li256ELb0ELb0ELi2EEENS1_19SingleTileSchedulerILb0ELb0ELb0ELi128EEEEEEEEEvNT_6ParamsE$_ZN4cute3eso3ESOILb1ELb0EJNS_5tupleIJNS_1CILi1EEENS2_IJS4_NS3_ILi2EEES5_EEEEEENS2_IJNS3_ILi0EEENS2_IJS4_NS3_ILi256EEEiEEEEEEEEC2ERKS7_RKSB_)
$_ZN7cutlass13device_kernelIN5flash19enable_sm80_to_sm89INS1_16FlashAttnBwdSm80INS1_25CollectiveMainloopBwdSm80ILi2ELi2EN4cute5tupleIJNS5_1CILi128EEES8_NS7_ILi64EEEEEENS_10bfloat16_tEfNS_4arch4Sm80ELb0ELb1ELb1ELb0ELb1ELb0ELb0ELb0ELi2ELi4ELi4ELi4ELb0EEENS1_21CollectiveEpilogueBwdISA_SB_SD_Li256ELb0ELb0ELi2EEENS1_19SingleTileSchedulerILb0ELb0ELb0ELi128EEEEEEEEEvNT_6ParamsE$_ZN4cute3eso3ESOILb1ELb0EJNS_5tupleIJNS_1CILi1EEENS2_IJS4_NS3_ILi2EEES5_EEEEEENS2_IJNS3_ILi0EEENS2_IJS4_NS3_ILi256EEEiEEEEEEEEC2ERKS7_RKSB_:
[----:B------:R-:W-:Y:S02]  /*9280*/  IADD3 R3, R9, -c[0x0][0x20], RZ ;  /* 0x8000080009037a10 */ /* 0x000fe40007ffe0ff */
[----:B------:R-:W-:-:S03]  /*9290*/  MOV R5, 0x0 ;  /* 0x0000000000057802 */ /* 0x000fc60000000f00 */
[----:B------:R1:W-:Y:S01]  /*92a0*/  STL [R3], R2 ;  /* 0x0000000203007387 */ /* 0x0003e20000100800 */
[----:B------:R-:W-:Y:S05]  /*92b0*/  RET.REL.NODEC R4 `(_ZN7cutlass13device_kernelIN5flash19enable_sm80_to_sm89INS1_16FlashAttnBwdSm80INS1_25CollectiveMainloopBwdSm80ILi2ELi2EN4cute5tupleIJNS5_1CILi128EEES8_NS7_ILi64EEEEEENS_10bfloat16_tEfNS_4arch4Sm80ELb0ELb1ELb1ELb0ELb1ELb0ELb0ELb0ELi2ELi4ELi4ELi4ELb0EEENS1_21CollectiveEpilogueBwdISA_SB_SD_Li256ELb0ELb0ELi2EEENS1_19SingleTileSchedulerILb0ELb0ELb0ELi128EEEEEEEEEvNT_6ParamsE) ;  /* 0xffff6d4004007950 */ /* 0x000fea0003c3ffff */
        .type           $_ZN7cutlass13device_kernelIN5flash19enable_sm80_to_sm89INS1_16FlashAttnBwdSm80INS1_25CollectiveMainloopBwdSm80ILi2ELi2EN4cute5tupleIJNS5_1CILi128EEES8_NS7_ILi64EEEEEENS_10bfloat16_tEfNS_4arch4Sm80ELb0ELb1ELb1ELb0ELb1ELb0ELb0ELb0ELi2ELi4ELi4ELi4ELb0EEENS1_21CollectiveEpilogueBwdISA_SB_SD_Li256ELb0ELb0ELi2EEENS1_19SingleTileSchedulerILb0ELb0ELb0ELi128EEEEEEEEEvNT_6ParamsE$_ZN4cute3eso3ESOILb1ELb0EJNS_5tupleIJNS_1CILi1EEENS3_ILi0EEEEEENS2_IJiEEEEEC2ERKS6_RKS7_,@function
        .size           $_ZN7cutlass13device_kernelIN5flash19enable_sm80_to_sm89INS1_16FlashAttnBwdSm80INS1_25CollectiveMainloopBwdSm80ILi2ELi2EN4cute5tupleIJNS5_1CILi128EEES8_NS7_ILi64EEEEEENS_10bfloat16_tEfNS_4arch4Sm80ELb0ELb1ELb1ELb0ELb1ELb0ELb0ELb0ELi2ELi4ELi4ELi4ELb0EEENS1_21CollectiveEpilogueBwdISA_SB_SD_Li256ELb0ELb0ELi2EEENS1_19SingleTileSchedulerILb0ELb0ELb0ELi128EEEEEEEEEvNT_6ParamsE$_ZN4cute3eso3ESOILb1ELb0EJNS_5tupleIJNS_1CILi1EEENS3_ILi0EEEEEENS2_IJiEEEEEC2ERKS6_RKS7_,($_ZN7cutlass13device_kernelIN5flash19enable_sm80_to_sm89INS1_16FlashAttnBwdSm80INS1_25CollectiveMainloopBwdSm80ILi2ELi2EN4cute5tupleIJNS5_1CILi128EEES8_NS7_ILi64EEEEEENS_10bfloat16_tEfNS_4arch4Sm80ELb0ELb1ELb1ELb0ELb1ELb0ELb0ELb0ELi2ELi4ELi4ELi4ELb0EEENS1_21CollectiveEpilogueBwdISA_SB_SD_Li256ELb0ELb0ELi2EEENS1_19SingleTileSchedulerILb0ELb0ELb0ELi128EEEEEEEEEvNT_6ParamsE$_ZN4cute3eso3ESOILb1ELb0EJNS_5tupleIJNS_1CILi1EEENS3_ILi0EEEEEENS3_ILi4096EEENS2_IJiiEEEEEC2ERKS6_RKS7_RKS8_ - $_ZN7cutlass13device_kernelIN5flash19enable_sm80_to_sm89INS1_16FlashAttnBwdSm80INS1_25CollectiveMainloopBwdSm80ILi2ELi2EN4cute5tupleIJNS5_1CILi128EEES8_NS7_ILi64EEEEEENS_10bfloat16_tEfNS_4arch4Sm80ELb0ELb1ELb1ELb0ELb1ELb0ELb0ELb0ELi2ELi4ELi4ELi4ELb0EEENS1_21CollectiveEpilogueBwdISA_SB_SD_Li256ELb0ELb0ELi2EEENS1_19SingleTileSchedulerILb0ELb0ELb0ELi128EEEEEEEEEvNT_6ParamsE$_ZN4cute3eso3ESOILb1ELb0EJNS_5tupleIJNS_1CILi1EEENS3_ILi0EEEEEENS2_IJiEEEEEC2ERKS6_RKS7_)
$_ZN7cutlass13device_kernelIN5flash19enable_sm80_to_sm89INS1_16FlashAttnBwdSm80INS1_25CollectiveMainloopBwdSm80ILi2ELi2EN4cute5tupleIJNS5_1CILi128EEES8_NS7_ILi64EEEEEENS_10bfloat16_tEfNS_4arch4Sm80ELb0ELb1ELb1ELb0ELb1ELb0ELb0ELb0ELi2ELi4ELi4ELi4ELb0EEENS1_21CollectiveEpilogueBwdISA_SB_SD_Li256ELb0ELb0ELi2EEENS1_19SingleTileSchedulerILb0ELb0ELb0ELi128EEEEEEEEEvNT_6ParamsE$_ZN4cute3eso3ESOILb1ELb0EJNS_5tupleIJNS_1CILi1EEENS3_ILi0EEEEEENS2_IJiEEEEEC2ERKS6_RKS7_:
[----:B------:R-:W-:Y:S02]  /*92c0*/  IADD3 R2, R69, -c[0x0][0x20], RZ ;  /* 0x8000080045027a10 */ /* 0x000fe40007ffe0ff */
[----:B------:R-:W-:-:S03]  /*92d0*/  MOV R7, 0x0 ;  /* 0x0000000000077802 */ /* 0x000fc60000000f00 */
[----:B------:R1:W-:Y:S01]  /*92e0*/  STL [R2], R3 ;  /* 0x0000000302007387 */ /* 0x0003e20000100800 */
[----:B------:R-:W-:Y:S05]  /*92f0*/  RET.REL.NODEC R6 `(_ZN7cutlass13device_kernelIN5flash19enable_sm80_to_sm89INS1_16FlashAttnBwdSm80INS1_25CollectiveMainloopBwdSm80ILi2ELi2EN4cute5tupleIJNS5_1CILi128EEES8_NS7_ILi64EEEEEENS_10bfloat16_tEfNS_4arch4Sm80ELb0ELb1ELb1ELb0ELb1ELb0ELb0ELb0ELi2ELi4ELi4ELi4ELb0EEENS1_21CollectiveEpilogueBwdISA_SB_SD_Li256ELb0ELb0ELi2EEENS1_19SingleTileSchedulerILb0ELb0ELb0ELi128EEEEEEEEEvNT_6ParamsE) ;  /* 0xffff6d0006007950 */ /* 0x000fea0003c3ffff */
        .type           $_ZN7cutlass13device_kernelIN5flash19enable_sm80_to_sm89INS1_16FlashAttnBwdSm80INS1_25CollectiveMainloopBwdSm80ILi2ELi2EN4cute5tupleIJNS5_1CILi128EEES8_NS7_ILi64EEEEEENS_10bfloat16_tEfNS_4arch4Sm80ELb0ELb1ELb1ELb0ELb1ELb0ELb0ELb0ELi2ELi4ELi4ELi4ELb0EEENS1_21CollectiveEpilogueBwdISA_SB_SD_Li256ELb0ELb0ELi2EEENS1_19SingleTileSchedulerILb0ELb0ELb0ELi128EEEEEEEEEvNT_6ParamsE$_ZN4cute3eso3ESOILb1ELb0EJNS_5tupleIJNS_1CILi1EEENS3_ILi0EEEEEENS3_ILi4096EEENS2_IJiiEEEEEC2ERKS6_RKS7_RKS8_,@function
        .size           $_ZN7cutlass13device_kernelIN5flash19enable_sm80_to_sm89INS1_16FlashAttnBwdSm80INS1_25CollectiveMainloopBwdSm80ILi2ELi2EN4cute5tupleIJNS5_1CILi128EEES8_NS7_ILi64EEEEEENS_10bfloat16_tEfNS_4arch4Sm80ELb0ELb1ELb1ELb0ELb1ELb0ELb0ELb0ELi2ELi4ELi4ELi4ELb0EEENS1_21CollectiveEpilogueBwdISA_SB_SD_Li256ELb0ELb0ELi2EEENS1_19SingleTileSchedulerILb0ELb0ELb0ELi128EEEEEEEEEvNT_6ParamsE$_ZN4cute3eso3ESOILb1ELb0EJNS_5tupleIJNS_1CILi1EEENS3_ILi0EEEEEENS3_ILi4096EEENS2_IJiiEEEEEC2ERKS6_RKS7_RKS8_,($_ZN7cutlass13device_kernelIN5flash19enable_sm80_to_sm89INS1_16FlashAttnBwdSm80INS1_25CollectiveMainloopBwdSm80ILi2ELi2EN4cute5tupleIJNS5_1CILi128EEES8_NS7_ILi64EEEEEENS_10bfloat16_tEfNS_4arch4Sm80ELb0ELb1ELb1ELb0ELb1ELb0ELb0ELb0ELi2ELi4ELi4ELi4ELb0EEENS1_21CollectiveEpilogueBwdISA_SB_SD_Li256ELb0ELb0ELi2EEENS1_19SingleTileSchedulerILb0ELb0ELb0ELi128EEEEEEEEEvNT_6ParamsE$_ZN4cute3eso3ESOILb1ELb0EJNS_5tupleIJNS_1CILi1EEENS3_ILi0EEEEEEiEEC2ERKS6_RKi - $_ZN7cutlass13device_kernelIN5flash19enable_sm80_to_sm89INS1_16FlashAttnBwdSm80INS1_25CollectiveMainloopBwdSm80ILi2ELi2EN4cute5tupleIJNS5_1CILi128EEES8_NS7_ILi64EEEEEENS_10bfloat16_tEfNS_4arch4Sm80ELb0ELb1ELb1ELb0ELb1ELb0ELb0ELb0ELi2ELi4ELi4ELi4ELb0EEENS1_21CollectiveEpilogueBwdISA_SB_SD_Li256ELb0ELb0ELi2EEENS1_19SingleTileSchedulerILb0ELb0ELb0ELi128EEEEEEEEEvNT_6ParamsE$_ZN4cute3eso3ESOILb1ELb0EJNS_5tupleIJNS_1CILi1EEENS3_ILi0EEEEEENS3_ILi4096EEENS2_IJiiEEEEEC2ERKS6_RKS7_RKS8_)
$_ZN7cutlass13device_kernelIN5flash19enable_sm80_to_sm89INS1_16FlashAttnBwdSm80INS1_25CollectiveMainloopBwdSm80ILi2ELi2EN4cute5tupleIJNS5_1CILi128EEES8_NS7_ILi64EEEEEENS_10bfloat16_tEfNS_4arch4Sm80ELb0ELb1ELb1ELb0ELb1ELb0ELb0ELb0ELi2ELi4ELi4ELi4ELb0EEENS1_21CollectiveEpilogueBwdISA_SB_SD_Li256ELb0ELb0ELi2EEENS1_19SingleTileSchedulerILb0ELb0ELb0ELi128EEEEEEEEEvNT_6ParamsE$_ZN4cute3eso3ESOILb1ELb0EJNS_5tupleIJNS_1CILi1EEENS3_ILi0EEEEEENS3_ILi4096EEENS2_IJiiEEEEEC2ERKS6_RKS7_RKS8_:
[----:B------:R-:W-:Y:S01]  /*9300*/  IADD3 R2, R2, -c[0x0][0x20], RZ ;  /* 0x8000080002027a10 */ /* 0x000fe20007ffe0ff */
[----:B------:R-:W-:Y:S01]  /*9310*/  IMAD.MOV.U32 R8, RZ, RZ, R6 ;  /* 0x000000ffff087224 */ /* 0x000fe200078e0006 */
[----:B------:R-:W-:-:S03]  /*9320*/  MOV R9, 0x0 ;  /* 0x0000000000097802 */ /* 0x000fc60000000f00 */
[----:B------:R1:W-:Y:S04]  /*9330*/  STL [R2], R5 ;  /* 0x0000000502007387 */ /* 0x0003e80000100800 */
[----:B------:R1:W-:Y:S01]  /*9340*/  STL [R2+0x4], R3 ;  /* 0x0000040302007387 */ /* 0x0003e20000100800 */
[----:B------:R-:W-:Y:S05]  /*9350*/  RET.REL.NODEC R8 `(_ZN7cutlass13device_kernelIN5flash19enable_sm80_to_sm89INS1_16FlashAttnBwdSm80INS1_25CollectiveMainloopBwdSm80ILi2ELi2EN4cute5tupleIJNS5_1CILi128EEES8_NS7_ILi64EEEEEENS_10bfloat16_tEfNS_4arch4Sm80ELb0ELb1ELb1ELb0ELb1ELb0ELb0ELb0ELi2ELi4ELi4ELi4ELb0EEENS1_21CollectiveEpilogueBwdISA_SB_SD_Li256ELb0ELb0ELi2EEENS1_19SingleTileSchedulerILb0ELb0ELb0ELi128EEEEEEEEEvNT_6ParamsE) ;  /* 0xffff6ca008007950 */ /* 0x000fea0003c3ffff */
        .type           $_ZN7cutlass13device_kernelIN5flash19enable_sm80_to_sm89INS1_16FlashAttnBwdSm80INS1_25CollectiveMainloopBwdSm80ILi2ELi2EN4cute5tupleIJNS5_1CILi128EEES8_NS7_ILi64EEEEEENS_10bfloat16_tEfNS_4arch4Sm80ELb0ELb1ELb1ELb0ELb1ELb0ELb0ELb0ELi2ELi4ELi4ELi4ELb0EEENS1_21CollectiveEpilogueBwdISA_SB_SD_Li256ELb0ELb0ELi2EEENS1_19SingleTileSchedulerILb0ELb0ELb0ELi128EEEEEEEEEvNT_6ParamsE$_ZN4cute3eso3ESOILb1ELb0EJNS_5tupleIJNS_1CILi1EEENS3_ILi0EEEEEEiEEC2ERKS6_RKi,@function
        .size           $_ZN7cutlass13device_kernelIN5flash19enable_sm80_to_sm89INS1_16FlashAttnBwdSm80INS1_25CollectiveMainloopBwdSm80ILi2ELi2EN4cute5tupleIJNS5_1CILi128EEES8_NS7_ILi64EEEEEENS_10bfloat16_tEfNS_4arch4Sm80ELb0ELb1ELb1ELb0ELb1ELb0ELb0ELb0ELi2ELi4ELi4ELi4ELb0EEENS1_21CollectiveEpilogueBwdISA_SB_SD_Li256ELb0ELb0ELi2EEENS1_19SingleTileSchedulerILb0ELb0ELb0ELi128EEEEEEEEEvNT_6ParamsE$_ZN4cute3eso3ESOILb1ELb0EJNS_5tupleIJNS_1CILi1EEENS3_ILi0EEEEEEiEEC2ERKS6_RKi,($_ZN7cutlass13device_kernelIN5flash19enable_sm80_to_sm89INS1_16FlashAttnBwdSm80INS1_25CollectiveMainloopBwdSm80ILi2ELi2EN4cute5tupleIJNS5_1CILi128EEES8_NS7_ILi64EEEEEENS_10bfloat16_tEfNS_4arch4Sm80ELb0ELb1ELb1ELb0ELb1ELb0ELb0ELb0ELi2ELi4ELi4ELi4ELb0EEENS1_21CollectiveEpilogueBwdISA_SB_SD_Li256ELb0ELb0ELi2EEENS1_19SingleTileSchedulerILb0ELb0ELb0ELi128EEEEEEEEEvNT_6ParamsE$_ZN4cute3eso3ESOILb1ELb0EJNS_5tupleIJNS_1CILi1EEENS3_ILi0EEEEEEiNS3_ILi1024EEEEEC2ERKS6_RKiRKS7_ - $_ZN7cutlass13device_kernelIN5flash19enable_sm80_to_sm89INS1_16FlashAttnBwdSm80INS1_25CollectiveMainloopBwdSm80ILi2ELi2EN4cute5tupleIJNS5_1CILi128EEES8_NS7_ILi64EEEEEENS_10bfloat16_tEfNS_4arch4Sm80ELb0ELb1ELb1ELb0ELb1ELb0ELb0ELb0ELi2ELi4ELi4ELi4ELb0EEENS1_21CollectiveEpilogueBwdISA_SB_SD_Li256ELb0ELb0ELi2EEENS1_19SingleTileSchedulerILb0ELb0ELb0ELi128EEEEEEEEEvNT_6ParamsE$_ZN4cute3eso3ESOILb1ELb0EJNS_5tupleIJNS_1CILi1EEENS3_ILi0EEEEEEiEEC2ERKS6_RKi)
$_ZN7cutlass13device_kernelIN5flash19enable_sm80_to_sm89INS1_16FlashAttnBwdSm80INS1_25CollectiveMainloopBwdSm80ILi2ELi2EN4cute5tupleIJNS5_1CILi128EEES8_NS7_ILi64EEEEEENS_10bfloat16_tEfNS_4arch4Sm80ELb0ELb1ELb1ELb0ELb1ELb0ELb0ELb0ELi2ELi4ELi4ELi4ELb0EEENS1_21CollectiveEpilogueBwdISA_SB_SD_Li256ELb0ELb0ELi2EEENS1_19SingleTileSchedulerILb0ELb0ELb0ELi128EEEEEEEEEvNT_6ParamsE$_ZN4cute3eso3ESOILb1ELb0EJNS_5tupleIJNS_1CILi1EEENS3_ILi0EEEEEEiEEC2ERKS6_RKi:
[----:B------:R-:W-:Y:S02]  /*9360*/  IADD3 R2, R2, -c[0x0][0x20], RZ ;  /* 0x8000080002027a10 */ /* 0x000fe40007ffe0ff */
[----:B------:R-:W-:-:S03]  /*9370*/  MOV R7, 0x0 ;  /* 0x0000000000077802 */ /* 0x000fc60000000f00 */
[----:B------:R1:W-:Y:S01]  /*9380*/  STL [R2], R3 ;  /* 0x0000000302007387 */ /* 0x0003e20000100800 */
[----:B------:R-:W-:Y:S05]  /*9390*/  RET.REL.NODEC R6 `(_ZN7cutlass13device_kernelIN5flash19enable_sm80_to_sm89INS1_16FlashAttnBwdSm80INS1_25CollectiveMainloopBwdSm80ILi2ELi2EN4cute5tupleIJNS5_1CILi128EEES8_NS7_ILi64EEEEEENS_10bfloat16_tEfNS_4arch4Sm80ELb0ELb1ELb1ELb0ELb1ELb0ELb0ELb0ELi2ELi4ELi4ELi4ELb0EEENS1_21CollectiveEpilogueBwdISA_SB_SD_Li256ELb0ELb0ELi2EEENS1_19SingleTileSchedulerILb0ELb0ELb0ELi128EEEEEEEEEvNT_6ParamsE) ;  /* 0xffff6c6006007950 */ /* 0x000fea0003c3ffff */
        .type           $_ZN7cutlass13device_kernelIN5flash19enable_sm80_to_sm89INS1_16FlashAttnBwdSm80INS1_25CollectiveMainloopBwdSm80ILi2ELi2EN4cute5tupleIJNS5_1CILi128EEES8_NS7_ILi64EEEEEENS_10bfloat16_tEfNS_4arch4Sm80ELb0ELb1ELb1ELb0ELb1ELb0ELb0ELb0ELi2ELi4ELi4ELi4ELb0EEENS1_21CollectiveEpilogueBwdISA_SB_SD_Li256ELb0ELb0ELi2EEENS1_19SingleTileSchedulerILb0ELb0ELb0ELi128EEEEEEEEEvNT_6ParamsE$_ZN4cute3eso3ESOILb1ELb0EJNS_5tupleIJNS_1CILi1EEENS3_ILi0EEEEEEiNS3_ILi1024EEEEEC2ERKS6_RKiRKS7_,@function
        .size           $_ZN7cutlass13device_kernelIN5flash19enable_sm80_to_sm89INS1_16FlashAttnBwdSm80INS1_25CollectiveMainloopBwdSm80ILi2ELi2EN4cute5tupleIJNS5_1CILi128EEES8_NS7_ILi64EEEEEENS_10bfloat16_tEfNS_4arch4Sm80ELb0ELb1ELb1ELb0ELb1ELb0ELb0ELb0ELi2ELi4ELi4ELi4ELb0EEENS1_21CollectiveEpilogueBwdISA_SB_SD_Li256ELb0ELb0ELi2EEENS1_19SingleTileSchedulerILb0ELb0ELb0ELi128EEEEEEEEEvNT_6ParamsE$_ZN4cute3eso3ESOILb1ELb0EJNS_5tupleIJNS_1CILi1EEENS3_ILi0EEEEEEiNS3_ILi1024EEEEEC2ERKS6_RKiRKS7_,($_ZN7cutlass13device_kernelIN5flash19enable_sm80_to_sm89INS1_16FlashAttnBwdSm80INS1_25CollectiveMainloopBwdSm80ILi2ELi2EN4cute5tupleIJNS5_1CILi128EEES8_NS7_ILi64EEEEEENS_10bfloat16_tEfNS_4arch4Sm80ELb0ELb1ELb1ELb0ELb1ELb0ELb0ELb0ELi2ELi4ELi4ELi4ELb0EEENS1_21CollectiveEpilogueBwdISA_SB_SD_Li256ELb0ELb0ELi2EEENS1_19SingleTileSchedulerILb0ELb0ELb0ELi128EEEEEEEEEvNT_6ParamsE$_ZN4cute3eso3ESOILb1ELb0EJNS_5tupleIJNS_1CILi1EEENS3_ILi0EEEEEElS5_EEC2ERKS6_RKlRKS5_ - $_ZN7cutlass13device_kernelIN5flash19enable_sm80_to_sm89INS1_16FlashAttnBwdSm80INS1_25CollectiveMainloopBwdSm80ILi2ELi2EN4cute5tupleIJNS5_1CILi128EEES8_NS7_ILi64EEEEEENS_10bfloat16_tEfNS_4arch4Sm80ELb0ELb1ELb1ELb0ELb1ELb0ELb0ELb0ELi2ELi4ELi4ELi4ELb0EEENS1_21CollectiveEpilogueBwdISA_SB_SD_Li256ELb0ELb0ELi2EEENS1_19SingleTileSchedulerILb0ELb0ELb0ELi128EEEEEEEEEvNT_6ParamsE$_ZN4cute3eso3ESOILb1ELb0EJNS_5tupleIJNS_1CILi1EEENS3_ILi0EEEEEEiNS3_ILi1024EEEEEC2ERKS6_RKiRKS7_)
$_ZN7cutlass13device_kernelIN5flash19enable_sm80_to_sm89INS1_16FlashAttnBwdSm80INS1_25CollectiveMainloopBwdSm80ILi2ELi2EN4cute5tupleIJNS5_1CILi128EEES8_NS7_ILi64EEEEEENS_10bfloat16_tEfNS_4arch4Sm80ELb0ELb1ELb1ELb0ELb1ELb0ELb0ELb0ELi2ELi4ELi4ELi4ELb0EEENS1_21CollectiveEpilogueBwdISA_SB_SD_Li256ELb0ELb0ELi2EEENS1_19SingleTileSchedulerILb0ELb0ELb0ELi128EEEEEEEEEvNT_6ParamsE$_ZN4cute3eso3ESOILb1ELb0EJNS_5tupleIJNS_1CILi1EEENS3_ILi0EEEEEEiNS3_ILi1024EEEEEC2ERKS6_RKiRKS7_:
[----:B------:R-:W-:Y:S02]  /*93a0*/  IADD3 R2, R2, -c[0x0][0x20], RZ ;  /* 0x8000080002027a10 */ /* 0x000fe40007ffe0ff */
[----:B------:R-:W-:-:S03]  /*93b0*/  MOV R7, 0x0 ;  /* 0x0000000000077802 */ /* 0x000fc60000000f00 */
[----:B------:R1:W-:Y:S01]  /*93c0*/  STL [R2], R3 ;  /* 0x0000000302007387 */ /* 0x0003e20000100800 */
[----:B------:R-:W-:Y:S05]  /*93d0*/  RET.REL.NODEC R6 `(_ZN7cutlass13device_kernelIN5flash19enable_sm80_to_sm89INS1_16FlashAttnBwdSm80INS1_25CollectiveMainloopBwdSm80ILi2ELi2EN4cute5tupleIJNS5_1CILi128EEES8_NS7_ILi64EEEEEENS_10bfloat16_tEfNS_4arch4Sm80ELb0ELb1ELb1ELb0ELb1ELb0ELb0ELb0ELi2ELi4ELi4ELi4ELb0EEENS1_21CollectiveEpilogueBwdISA_SB_SD_Li256ELb0ELb0ELi2EEENS1_19SingleTileSchedulerILb0ELb0ELb0ELi128EEEEEEEEEvNT_6ParamsE) ;  /* 0xffff6c2006007950 */ /* 0x000fea0003c3ffff */
        .type           $_ZN7cutlass13device_kernelIN5flash19enable_sm80_to_sm89INS1_16FlashAttnBwdSm80INS1_25CollectiveMainloopBwdSm80ILi2ELi2EN4cute5tupleIJNS5_1CILi128EEES8_NS7_ILi64EEEEEENS_10bfloat16_tEfNS_4arch4Sm80ELb0ELb1ELb1ELb0ELb1ELb0ELb0ELb0ELi2ELi4ELi4ELi4ELb0EEENS1_21CollectiveEpilogueBwdISA_SB_SD_Li256ELb0ELb0ELi2EEENS1_19SingleTileSchedulerILb0ELb0ELb0ELi128EEEEEEEEEvNT_6ParamsE$_ZN4cute3eso3ESOILb1ELb0EJNS_5tupleIJNS_1CILi1EEENS3_ILi0EEEEEElS5_EEC2ERKS6_RKlRKS5_,@function
        .size           $_ZN7cutlass13device_kernelIN5flash19enable_sm80_to_sm89INS1_16FlashAttnBwdSm80INS1_25CollectiveMainloopBwdSm80ILi2ELi2EN4cute5tupleIJNS5_1CILi128EEES8_NS7_ILi64EEEEEENS_10bfloat16_tEfNS_4arch4Sm80ELb0ELb1ELb1ELb0ELb1ELb0ELb0ELb0ELi2ELi4ELi4ELi4ELb0EEENS1_21CollectiveEpilogueBwdISA_SB_SD_Li256ELb0ELb0ELi2EEENS1_19SingleTileSchedulerILb0ELb0ELb0ELi128EEEEEEEEEvNT_6ParamsE$_ZN4cute3eso3ESOILb1ELb0EJNS_5tupleIJNS_1CILi1EEENS3_ILi0EEEEEElS5_EEC2ERKS6_RKlRKS5_,($_ZN7cutlass13device_kernelIN5flash19enable_sm80_to_sm89INS1_16FlashAttnBwdSm80INS1_25CollectiveMainloopBwdSm80ILi2ELi2EN4cute5tupleIJNS5_1CILi128EEES8_NS7_ILi64EEEEEENS_10bfloat16_tEfNS_4arch4Sm80ELb0ELb1ELb1ELb0ELb1ELb0ELb0ELb0ELi2ELi4ELi4ELi4ELb0EEENS1_21CollectiveEpilogueBwdISA_SB_SD_Li256ELb0ELb0ELi2EEENS1_19SingleTileSchedulerILb0ELb0ELb0ELi128EEEEEEEEEvNT_6ParamsE$_ZN4cute3eso3ESOILb1ELb0EJNS_5tupleIJNS_1CILi1EEENS3_ILi2EEEEEENS2_IJNS3_ILi0EEEiEEEEEC2ERKS6_RKS8_ - $_ZN7cutlass13device_kernelIN5flash19enable_sm80_to_sm89INS1_16FlashAttnBwdSm80INS1_25CollectiveMainloopBwdSm80ILi2ELi2EN4cute5tupleIJNS5_1CILi128EEES8_NS7_ILi64EEEEEENS_10bfloat16_tEfNS_4arch4Sm80ELb0ELb1ELb1ELb0ELb1ELb0ELb0ELb0ELi2ELi4ELi4ELi4ELb0EEENS1_21CollectiveEpilogueBwdISA_SB_SD_Li256ELb0ELb0ELi2EEENS1_19SingleTileSchedulerILb0ELb0ELb0ELi128EEEEEEEEEvNT_6ParamsE$_ZN4cute3eso3ESOILb1ELb0EJNS_5tupleIJNS_1CILi1EEENS3_ILi0EEEEEElS5_EEC2ERKS6_RKlRKS5_)
$_ZN7cutlass13device_kernelIN5flash19enable_sm80_to_sm89INS1_16FlashAttnBwdSm80INS1_25CollectiveMainloopBwdSm80ILi2ELi2EN4cute5tupleIJNS5_1CILi128EEES8_NS7_ILi64EEEEEENS_10bfloat16_tEfNS_4arch4Sm80ELb0ELb1ELb1ELb0ELb1ELb0ELb0ELb0ELi2ELi4ELi4ELi4ELb0EEENS1_21CollectiveEpilogueBwdISA_SB_SD_Li256ELb0ELb0ELi2EEENS1_19SingleTileSchedulerILb0ELb0ELb0ELi128EEEEEEEEEvNT_6ParamsE$_ZN4cute3eso3ESOILb1ELb0EJNS_5tupleIJNS_1CILi1EEENS3_ILi0EEEEEElS5_EEC2ERKS6_RKlRKS5_:
[----:B------:R-:W-:Y:S01]  /*93e0*/  IADD3 R3, R3, -c[0x0][0x20], RZ ;  /* 0x8000080003037a10 */ /* 0x000fe20007ffe0ff */
[----:B------:R-:W-:Y:S01]  /*93f0*/  IMAD.MOV.U32 R80, RZ, RZ, R2 ;  /* 0x000000ffff507224 */ /* 0x000fe200078e0002 */
[----:B------:R-:W-:Y:S01]  /*9400*/  MOV R88, R6 ;  /* 0x0000000600587202 */ /* 0x000fe20000000f00 */
[----:B------:R-:W-:Y:S01]  /*9410*/  IMAD.MOV.U32 R81, RZ, RZ, R5 ;  /* 0x000000ffff517224 */ /* 0x000fe200078e0005 */
[----:B------:R-:W-:-:S04]  /*9420*/  MOV R89, 0x0 ;  /* 0x0000000000597802 */ /* 0x000fc80000000f00 */
[----:B------:R1:W-:Y:S01]  /*9430*/  STL.64 [R3], R80 ;  /* 0x0000005003007387 */ /* 0x0003e20000100a00 */
[----:B------:R-:W-:Y:S05]  /*9440*/  RET.REL.NODEC R88 `(_ZN7cutlass13device_kernelIN5flash19enable_sm80_to_sm89INS1_16FlashAttnBwdSm80INS1_25CollectiveMainloopBwdSm80ILi2ELi2EN4cute5tupleIJNS5_1CILi128EEES8_NS7_ILi64EEEEEENS_10bfloat16_tEfNS_4arch4Sm80ELb0ELb1ELb1ELb0ELb1ELb0ELb0ELb0ELi2ELi4ELi4ELi4ELb0EEENS1_21CollectiveEpilogueBwdISA_SB_SD_Li256ELb0ELb0ELi2EEENS1_19SingleTileSchedulerILb0ELb0ELb0ELi128EEEEEEEEEvNT_6ParamsE) ;  /* 0xffff6bb058007950 */ /* 0x000fea0003c3ffff */
        .type           $_ZN7cutlass13device_kernelIN5flash19enable_sm80_to_sm89INS1_16FlashAttnBwdSm80INS1_25CollectiveMainloopBwdSm80ILi2ELi2EN4cute5tupleIJNS5_1CILi128EEES8_NS7_ILi64EEEEEENS_10bfloat16_tEfNS_4arch4Sm80ELb0ELb1ELb1ELb0ELb1ELb0ELb0ELb0ELi2ELi4ELi4ELi4ELb0EEENS1_21CollectiveEpilogueBwdISA_SB_SD_Li256ELb0ELb0ELi2EEENS1_19SingleTileSchedulerILb0ELb0ELb0ELi128EEEEEEEEEvNT_6ParamsE$_ZN4cute3eso3ESOILb1ELb0EJNS_5tupleIJNS_1CILi1EEENS3_ILi2EEEEEENS2_IJNS3_ILi0EEEiEEEEEC2ERKS6_RKS8_,@function
        .size           $_ZN7cutlass13device_kernelIN5flash19enable_sm80_to_sm89INS1_16FlashAttnBwdSm80INS1_25CollectiveMainloopBwdSm80ILi2ELi2EN4cute5tupleIJNS5_1CILi128EEES8_NS7_ILi64EEEEEENS_10bfloat16_tEfNS_4arch4Sm80ELb0ELb1ELb1ELb0ELb1ELb0ELb0ELb0ELi2ELi4ELi4ELi4ELb0EEENS1_21CollectiveEpilogueBwdISA_SB_SD_Li256ELb0ELb0ELi2EEENS1_19SingleTileSchedulerILb0ELb0ELb0ELi128EEEEEEEEEvNT_6ParamsE$_ZN4cute3eso3ESOILb1ELb0EJNS_5tupleIJNS_1CILi1EEENS3_ILi2EEEEEENS2_IJNS3_ILi0EEEiEEEEEC2ERKS6_RKS8_,($_ZN7cutlass13device_kernelIN5flash19enable_sm80_to_sm89INS1_16FlashAttnBwdSm80INS1_25CollectiveMainloopBwdSm80ILi2ELi2EN4cute5tupleIJNS5_1CILi128EEES8_NS7_ILi64EEEEEENS_10bfloat16_tEfNS_4arch4Sm80ELb0ELb1ELb1ELb0ELb1ELb0ELb0ELb0ELi2ELi4ELi4ELi4ELb0EEENS1_21CollectiveEpilogueBwdISA_SB_SD_Li256ELb0ELb0ELi2EEENS1_19SingleTileSchedulerILb0ELb0ELb0ELi128EEEEEEEEEvNT_6ParamsE$_ZN4cute3eso3ESOILb1ELb0EJNS_5tupleIJNS_1CILi1EEENS3_ILi2EEES5_EEENS2_IJS4_NS3_ILi256EEEiEEEEEC2ERKS6_RKS8_ - $_ZN7cutlass13device_kernelIN5flash19enable_sm80_to_sm89INS1_16FlashAttnBwdSm80INS1_25CollectiveMainloopBwdSm80ILi2ELi2EN4cute5tupleIJNS5_1CILi128EEES8_NS7_ILi64EEEEEENS_10bfloat16_tEfNS_4arch4Sm80ELb0ELb1ELb1ELb0ELb1ELb0ELb0ELb0ELi2ELi4ELi4ELi4ELb0EEENS1_21CollectiveEpilogueBwdISA_SB_SD_Li256ELb0ELb0ELi2EEENS1_19SingleTileSchedulerILb0ELb0ELb0ELi128EEEEEEEEEvNT_6ParamsE$_ZN4cute3eso3ESOILb1ELb0EJNS_5tupleIJNS_1CILi1EEENS3_ILi2EEEEEENS2_IJNS3_ILi0EEEiEEEEEC2ERKS6_RKS8_)
$_ZN7cutlass13device_kernelIN5flash19enable_sm80_to_sm89INS1_16FlashAttnBwdSm80INS1_25CollectiveMainloopBwdSm80ILi2ELi2EN4cute5tupleIJNS5_1CILi128EEES8_NS7_ILi64EEEEEENS_10bfloat16_tEfNS_4arch4Sm80ELb0ELb1ELb1ELb0ELb1ELb0ELb0ELb0ELi2ELi4ELi4ELi4ELb0EEENS1_21CollectiveEpilogueBwdISA_SB_SD_Li256ELb0ELb0ELi2EEENS1_19SingleTileSchedulerILb0ELb0ELb0ELi128EEEEEEEEEvNT_6ParamsE$_ZN4cute3eso3ESOILb1ELb0EJNS_5tupleIJNS_1CILi1EEENS3_ILi2EEEEEENS2_IJNS3_ILi0EEEiEEEEEC2ERKS6_RKS8_:
[----:B------:R-:W-:Y:S02]  /*9450*/  IADD3 R3, R12, -c[0x0][0x20], RZ ;  /* 0x800008000c037a10 */ /* 0x000fe40007ffe0ff */
[----:B------:R-:W-:-:S03]  /*9460*/  MOV R5, 0x0 ;  /* 0x0000000000057802 */ /* 0x000fc60000000f00 */
[----:B------:R1:W-:Y:S01]  /*9470*/  STL [R3], R2 ;  /* 0x0000000203007387 */ /* 0x0003e20000100800 */
[----:B------:R-:W-:Y:S05]  /*9480*/  RET.REL.NODEC R4 `(_ZN7cutlass13device_kernelIN5flash19enable_sm80_to_sm89INS1_16FlashAttnBwdSm80INS1_25CollectiveMainloopBwdSm80ILi2ELi2EN4cute5tupleIJNS5_1CILi128EEES8_NS7_ILi64EEEEEENS_10bfloat16_tEfNS_4arch4Sm80ELb0ELb1ELb1ELb0ELb1ELb0ELb0ELb0ELi2ELi4ELi4ELi4ELb0EEENS1_21CollectiveEpilogueBwdISA_SB_SD_Li256ELb0ELb0ELi2EEENS1_19SingleTileSchedulerILb0ELb0ELb0ELi128EEEEEEEEEvNT_6ParamsE) ;  /* 0xffff6b7004007950 */ /* 0x000fea0003c3ffff */
        .type           $_ZN7cutlass13device_kernelIN5flash19enable_sm80_to_sm89INS1_16FlashAttnBwdSm80INS1_25CollectiveMainloopBwdSm80ILi2ELi2EN4cute5tupleIJNS5_1CILi128EEES8_NS7_ILi64EEEEEENS_10bfloat16_tEfNS_4arch4Sm80ELb0ELb1ELb1ELb0ELb1ELb0ELb0ELb0ELi2ELi4ELi4ELi4ELb0EEENS1_21CollectiveEpilogueBwdISA_SB_SD_Li256ELb0ELb0ELi2EEENS1_19SingleTileSchedulerILb0ELb0ELb0ELi128EEEEEEEEEvNT_6ParamsE$_ZN4cute3eso3ESOILb1ELb0EJNS_5tupleIJNS_1CILi1EEENS3_ILi2EEES5_EEENS2_IJS4_NS3_ILi256EEEiEEEEEC2ERKS6_RKS8_,@function
        .size           $_ZN7cutlass13device_kernelIN5flash19enable_sm80_to_sm89INS1_16FlashAttnBwdSm80INS1_25CollectiveMainloopBwdSm80ILi2ELi2EN4cute5tupleIJNS5_1CILi128EEES8_NS7_ILi64EEEEEENS_10bfloat16_tEfNS_4arch4Sm80ELb0ELb1ELb1ELb0ELb1ELb0ELb0ELb0ELi2ELi4ELi4ELi4ELb0EEENS1_21CollectiveEpilogueBwdISA_SB_SD_Li256ELb0ELb0ELi2EEENS1_19SingleTileSchedulerILb0ELb0ELb0ELi128EEEEEEEEEvNT_6ParamsE$_ZN4cute3eso3ESOILb1ELb0EJNS_5tupleIJNS_1CILi1EEENS3_ILi2EEES5_EEENS2_IJS4_NS3_ILi256EEEiEEEEEC2ERKS6_RKS8_,($_ZN7cutlass13device_kernelIN5flash19enable_sm80_to_sm89INS1_16FlashAttnBwdSm80INS1_25CollectiveMainloopBwdSm80ILi2ELi2EN4cute5tupleIJNS5_1CILi128EEES8_NS7_ILi64EEEEEENS_10bfloat16_tEfNS_4arch4Sm80ELb0ELb1ELb1ELb0ELb1ELb0ELb0ELb0ELi2ELi4ELi4ELi4ELb0EEENS1_21CollectiveEpilogueBwdISA_SB_SD_Li256ELb0ELb0ELi2EEENS1_19SingleTileSchedulerILb0ELb0ELb0ELi128EEEEEEEEEvNT_6ParamsE$_ZN4cute3eso3ESOILb1ELb0EJNS_5tupleIJNS_1CILi2EEEEEENS2_IJiEEEEEC2ERKS5_RKS6_ - $_ZN7cutlass13device_kernelIN5flash19enable_sm80_to_sm89INS1_16FlashAttnBwdSm80INS1_25CollectiveMainloopBwdSm80ILi2ELi2EN4cute5tupleIJNS5_1CILi128EEES8_NS7_ILi64EEEEEENS_10bfloat16_tEfNS_4arch4Sm80ELb0ELb1ELb1ELb0ELb1ELb0ELb0ELb0ELi2ELi4ELi4ELi4ELb0EEENS1_21CollectiveEpilogueBwdISA_SB_SD_Li256ELb0ELb0ELi2EEENS1_19SingleTileSchedulerILb0ELb0ELb0ELi128EEEEEEEEEvNT_6ParamsE$_ZN4cute3eso3ESOILb1ELb0EJNS_5tupleIJNS_1CILi1EEENS3_ILi2EEES5_EEENS2_IJS4_NS3_ILi256EEEiEEEEEC2ERKS6_RKS8_)
$_ZN7cutlass13device_kernelIN5flash19enable_sm80_to_sm89INS1_16FlashAttnBwdSm80INS1_25CollectiveMainloopBwdSm80ILi2ELi2EN4cute5tupleIJNS5_1CILi128EEES8_NS7_ILi64EEEEEENS_10bfloat16_tEfNS_4arch4Sm80ELb0ELb1ELb1ELb0ELb1ELb0ELb0ELb0ELi2ELi4ELi4ELi4ELb0EEENS1_21CollectiveEpilogueBwdISA_SB_SD_Li256ELb0ELb0ELi2EEENS1_19SingleTileSchedulerILb0ELb0ELb0ELi128EEEEEEEEEvNT_6ParamsE$_ZN4cute3eso3ESOILb1ELb0EJNS_5tupleIJNS_1CILi1EEENS3_ILi2EEES5_EEENS2_IJS4_NS3_ILi256EEEiEEEEEC2ERKS6_RKS8_:
[----:B------:R-:W-:Y:S02]  /*9490*/  IADD3 R3, R11, -c[0x0][0x20], RZ ;  /* 0x800008000b037a10 */ /* 0x000fe40007ffe0ff */
[----:B------:R-:W-:-:S03]  /*94a0*/  MOV R5, 0x0 ;  /* 0x0000000000057802 */ /* 0x000fc60000000f00 */
[----:B------:R1:W-:Y:S01]  /*94b0*/  STL [R3], R2 ;  /* 0x0000000203007387 */ /* 0x0003e20000100800 */
[----:B------:R-:W-:Y:S05]  /*94c0*/  RET.REL.NODEC R4 `(_ZN7cutlass13device_kernelIN5flash19enable_sm80_to_sm89INS1_16FlashAttnBwdSm80INS1_25CollectiveMainloopBwdSm80ILi2ELi2EN4cute5tupleIJNS5_1CILi128EEES8_NS7_ILi64EEEEEENS_10bfloat16_tEfNS_4arch4Sm80ELb0ELb1ELb1ELb0ELb1ELb0ELb0ELb0ELi2ELi4ELi4ELi4ELb0EEENS1_21CollectiveEpilogueBwdISA_SB_SD_Li256ELb0ELb0ELi2EEENS1_19SingleTileSchedulerILb0ELb0ELb0ELi128EEEEEEEEEvNT_6ParamsE) ;  /* 0xffff6b3004007950 */ /* 0x000fea0003c3ffff */
        .type           $_ZN7cutlass13device_kernelIN5flash19enable_sm80_to_sm89INS1_16FlashAttnBwdSm80INS1_25CollectiveMainloopBwdSm80ILi2ELi2EN4cute5tupleIJNS5_1CILi128EEES8_NS7_ILi64EEEEEENS_10bfloat16_tEfNS_4arch4Sm80ELb0ELb1ELb1ELb0ELb1ELb0ELb0ELb0ELi2ELi4ELi4ELi4ELb0EEENS1_21CollectiveEpilogueBwdISA_SB_SD_Li256ELb0ELb0ELi2EEENS1_19SingleTileSchedulerILb0ELb0ELb0ELi128EEEEEEEEEvNT_6ParamsE$_ZN4cute3eso3ESOILb1ELb0EJNS_5tupleIJNS_1CILi2EEEEEENS2_IJiEEEEEC2ERKS5_RKS6_,@function
        .size           $_ZN7cutlass13device_kernelIN5flash19enable_sm80_to_sm89INS1_16FlashAttnBwdSm80INS1_25CollectiveMainloopBwdSm80ILi2ELi2EN4cute5tupleIJNS5_1CILi128EEES8_NS7_ILi64EEEEEENS_10bfloat16_tEfNS_4arch4Sm80ELb0ELb1ELb1ELb0ELb1ELb0ELb0ELb0ELi2ELi4ELi4ELi4ELb0EEENS1_21CollectiveEpilogueBwdISA_SB_SD_Li256ELb0ELb0ELi2EEENS1_19SingleTileSchedulerILb0ELb0ELb0ELi128EEEEEEEEEvNT_6ParamsE$_ZN4cute3eso3ESOILb1ELb0EJNS_5tupleIJNS_1CILi2EEEEEENS2_IJiEEEEEC2ERKS5_RKS6_,($_ZN7cutlass13device_kernelIN5flash19enable_sm80_to_sm89INS1_16FlashAttnBwdSm80INS1_25CollectiveMainloopBwdSm80ILi2ELi2EN4cute5tupleIJNS5_1CILi128EEES8_NS7_ILi64EEEEEENS_10bfloat16_tEfNS_4arch4Sm80ELb0ELb1ELb1ELb0ELb1ELb0ELb0ELb0ELi2ELi4ELi4ELi4ELb0EEENS1_21CollectiveEpilogueBwdISA_SB_SD_Li256ELb0ELb0ELi2EEENS1_19SingleTileSchedulerILb0ELb0ELb0ELi128EEEEEEEEEvNT_6ParamsE$_ZN4cute3eso3ESOILb1ELb0EJNS_5tupleIJNS_1CILi2EEEEEENS2_IJiEEENS3_ILi1EEES7_EEC2ERKS5_RKS6_RKS7_SE_ - $_ZN7cutlass13device_kernelIN5flash19enable_sm80_to_sm89INS1_16FlashAttnBwdSm80INS1_25CollectiveMainloopBwdSm80ILi2ELi2EN4cute5tupleIJNS5_1CILi128EEES8_NS7_ILi64EEEEEENS_10bfloat16_tEfNS_4arch4Sm80ELb0ELb1ELb1ELb0ELb1ELb0ELb0ELb0ELi2ELi4ELi4ELi4ELb0EEENS1_21CollectiveEpilogueBwdISA_SB_SD_Li256ELb0ELb0ELi2EEENS1_19SingleTileSchedulerILb0ELb0ELb0ELi128EEEEEEEEEvNT_6ParamsE$_ZN4cute3eso3ESOILb1ELb0EJNS_5tupleIJNS_1CILi2EEEEEENS2_IJiEEEEEC2ERKS5_RKS6_)
$_ZN7cutlass13device_kernelIN5flash19enable_sm80_to_sm89INS1_16FlashAttnBwdSm80INS1_25CollectiveMainloopBwdSm80ILi2ELi2EN4cute5tupleIJNS5_1CILi128EEES8_NS7_ILi64EEEEEENS_10bfloat16_tEfNS_4arch4Sm80ELb0ELb1ELb1ELb0ELb1ELb0ELb0ELb0ELi2ELi4ELi4ELi4ELb0EEENS1_21CollectiveEpilogueBwdISA_SB_SD_Li256ELb0ELb0ELi2EEENS1_19SingleTileSchedulerILb0ELb0ELb0ELi128EEEEEEEEEvNT_6ParamsE$_ZN4cute3eso3ESOILb1ELb0EJNS_5tupleIJNS_1CILi2EEEEEENS2_IJiEEEEEC2ERKS5_RKS6_:
[----:B------:R-:W-:Y:S02]  /*94d0*/  IADD3 R2, R69, -c[0x0][0x20], RZ ;  /* 0x8000080045027a10 */ /* 0x000fe40007ffe0ff */
[----:B------:R-:W-:-:S03]  /*94e0*/  MOV R7, 0x0 ;  /* 0x0000000000077802 */ /* 0x000fc60000000f00 */
[----:B------:R1:W-:Y:S01]  /*94f0*/  STL [R2], R3 ;  /* 0x0000000302007387 */ /* 0x0003e20000100800 */
[----:B------:R-:W-:Y:S05]  /*9500*/  RET.REL.NODEC R6 `(_ZN7cutlass13device_kernelIN5flash19enable_sm80_to_sm89INS1_16FlashAttnBwdSm80INS1_25CollectiveMainloopBwdSm80ILi2ELi2EN4cute5tupleIJNS5_1CILi128EEES8_NS7_ILi64EEEEEENS_10bfloat16_tEfNS_4arch4Sm80ELb0ELb1ELb1ELb0ELb1ELb0ELb0ELb0ELi2ELi4ELi4ELi4ELb0EEENS1_21CollectiveEpilogueBwdISA_SB_SD_Li256ELb0ELb0ELi2EEENS1_19SingleTileSchedulerILb0ELb0ELb0ELi128EEEEEEEEEvNT_6ParamsE) ;  /* 0xffff6af006007950 */ /* 0x000fea0003c3ffff */
        .type           $_ZN7cutlass13device_kernelIN5flash19enable_sm80_to_sm89INS1_16FlashAttnBwdSm80INS1_25CollectiveMainloopBwdSm80ILi2ELi2EN4cute5tupleIJNS5_1CILi128EEES8_NS7_ILi64EEEEEENS_10bfloat16_tEfNS_4arch4Sm80ELb0ELb1ELb1ELb0ELb1ELb0ELb0ELb0ELi2ELi4ELi4ELi4ELb0EEENS1_21CollectiveEpilogueBwdISA_SB_SD_Li256ELb0ELb0ELi2EEENS1_19SingleTileSchedulerILb0ELb0ELb0ELi128EEEEEEEEEvNT_6ParamsE$_ZN4cute3eso3ESOILb1ELb0EJNS_5tupleIJNS_1CILi2EEEEEENS2_IJiEEENS3_ILi1EEES7_EEC2ERKS5_RKS6_RKS7_SE_,@function
        .size           $_ZN7cutlass13device_kernelIN5flash19enable_sm80_to_sm89INS1_16FlashAttnBwdSm80INS1_25CollectiveMainloopBwdSm80ILi2ELi2EN4cute5tupleIJNS5_1CILi128EEES8_NS7_ILi64EEEEEENS_10bfloat16_tEfNS_4arch4Sm80ELb0ELb1ELb1ELb0ELb1ELb0ELb0ELb0ELi2ELi4ELi4ELi4ELb0EEENS1_21CollectiveEpilogueBwdISA_SB_SD_Li256ELb0ELb0ELi2EEENS1_19SingleTileSchedulerILb0ELb0ELb0ELi128EEEEEEEEEvNT_6ParamsE$_ZN4cute3eso3ESOILb1ELb0EJNS_5tupleIJNS_1CILi2EEEEEENS2_IJiEEENS3_ILi1EEES7_EEC2ERKS5_RKS6_RKS7_SE_,($_ZN7cutlass13device_kernelIN5flash19enable_sm80_to_sm89INS1_16FlashAttnBwdSm80INS1_25CollectiveMainloopBwdSm80ILi2ELi2EN4cute5tupleIJNS5_1CILi128EEES8_NS7_ILi64EEEEEENS_10bfloat16_tEfNS_4arch4Sm80ELb0ELb1ELb1ELb0ELb1ELb0ELb0ELb0ELi2ELi4ELi4ELi4ELb0EEENS1_21CollectiveEpilogueBwdISA_SB_SD_Li256ELb0ELb0ELi2EEENS1_19SingleTileSchedulerILb0ELb0ELb0ELi128EEEEEEEEEvNT_6ParamsE$_ZN4cute3eso3ESOILb1ELb0EJNS_5tupleIJNS_1CILi2EEEEEENS2_IJiEEES4_NS3_ILi1EEEEEC2ERKS5_RKS6_RKS4_RKS7_ - $_ZN7cutlass13device_kernelIN5flash19enable_sm80_to_sm89INS1_16FlashAttnBwdSm80INS1_25CollectiveMainloopBwdSm80ILi2ELi2EN4cute5tupleIJNS5_1CILi128EEES8_NS7_ILi64EEEEEENS_10bfloat16_tEfNS_4arch4Sm80ELb0ELb1ELb1ELb0ELb1ELb0ELb0ELb0ELi2ELi4ELi4ELi4ELb0EEENS1_21CollectiveEpilogueBwdISA_SB_SD_Li256ELb0ELb0ELi2EEENS1_19SingleTileSchedulerILb0ELb0ELb0ELi128EEEEEEEEEvNT_6ParamsE$_ZN4cute3eso3ESOILb1ELb0EJNS_5tupleIJNS_1CILi2EEEEEENS2_IJiEEENS3_ILi1EEES7_EEC2ERKS5_RKS6_RKS7_SE_)
$_ZN7cutlass13device_kernelIN5flash19enable_sm80_to_sm89INS1_16FlashAttnBwdSm80INS1_25CollectiveMainloopBwdSm80ILi2ELi2EN4cute5tupleIJNS5_1CILi128EEES8_NS7_ILi64EEEEEENS_10bfloat16_tEfNS_4arch4Sm80ELb0ELb1ELb1ELb0ELb1ELb0ELb0ELb0ELi2ELi4ELi4ELi4ELb0EEENS1_21CollectiveEpilogueBwdISA_SB_SD_Li256ELb0ELb0ELi2EEENS1_19SingleTileSchedulerILb0ELb0ELb0ELi128EEEEEEEEEvNT_6ParamsE$_ZN4cute3eso3ESOILb1ELb0EJNS_5tupleIJNS_1CILi2EEEEEENS2_IJiEEENS3_ILi1EEES7_EEC2ERKS5_RKS6_RKS7_SE_:
[----:B------:R-:W-:Y:S01]  /*9510*/  IADD3 R2, R2, -c[0x0][0x20], RZ ;  /* 0x8000080002027a10 */ /* 0x000fe20007ffe0ff */
[----:B------:R-:W-:Y:S01]  /*9520*/  IMAD.MOV.U32 R78, RZ, RZ, R4 ;  /* 0x000000ffff4e7224 */ /* 0x000fe200078e0004 */
[----:B------:R-:W-:-:S03]  /*9530*/  MOV R79, 0x0 ;  /* 0x00000000004f7802 */ /* 0x000fc60000000f00 */
[----:B------:R1:W-:Y:S01]  /*9540*/  STL [R2], R3 ;  /* 0x0000000302007387 */ /* 0x0003e20000100800 */
[----:B------:R-:W-:Y:S05]  /*9550*/  RET.REL.NODEC R78 `(_ZN7cutlass13device_kernelIN5flash19enable_sm80_to_sm89INS1_16FlashAttnBwdSm80INS1_25CollectiveMainloopBwdSm80ILi2ELi2EN4cute5tupleIJNS5_1CILi128EEES8_NS7_ILi64EEEEEENS_10bfloat16_tEfNS_4arch4Sm80ELb0ELb1ELb1ELb0ELb1ELb0ELb0ELb0ELi2ELi4ELi4ELi4ELb0EEENS1_21CollectiveEpilogueBwdISA_SB_SD_Li256ELb0ELb0ELi2EEENS1_19SingleTileSchedulerILb0ELb0ELb0ELi128EEEEEEEEEvNT_6ParamsE) ;  /* 0xffff6aa04e007950 */ /* 0x000fea0003c3ffff */
        .type           $_ZN7cutlass13device_kernelIN5flash19enable_sm80_to_sm89INS1_16FlashAttnBwdSm80INS1_25CollectiveMainloopBwdSm80ILi2ELi2EN4cute5tupleIJNS5_1CILi128EEES8_NS7_ILi64EEEEEENS_10bfloat16_tEfNS_4arch4Sm80ELb0ELb1ELb1ELb0ELb1ELb0ELb0ELb0ELi2ELi4ELi4ELi4ELb0EEENS1_21CollectiveEpilogueBwdISA_SB_SD_Li256ELb0ELb0ELi2EEENS1_19SingleTileSchedulerILb0ELb0ELb0ELi128EEEEEEEEEvNT_6ParamsE$_ZN4cute3eso3ESOILb1ELb0EJNS_5tupleIJNS_1CILi2EEEEEENS2_IJiEEES4_NS3_ILi1EEEEEC2ERKS5_RKS6_RKS4_RKS7_,@function
        .size           $_ZN7cutlass13device_kernelIN5flash19enable_sm80_to_sm89INS1_16FlashAttnBwdSm80INS1_25CollectiveMainloopBwdSm80ILi2ELi2EN4cute5tupleIJNS5_1CILi128EEES8_NS7_ILi64EEEEEENS_10bfloat16_tEfNS_4arch4Sm80ELb0ELb1ELb1ELb0ELb1ELb0ELb0ELb0ELi2ELi4ELi4ELi4ELb0EEENS1_21CollectiveEpilogueBwdISA_SB_SD_Li256ELb0ELb0ELi2EEENS1_19SingleTileSchedulerILb0ELb0ELb0ELi128EEEEEEEEEvNT_6ParamsE$_ZN4cute3eso3ESOILb1ELb0EJNS_5tupleIJNS_1CILi2EEEEEENS2_IJiEEES4_NS3_ILi1EEEEEC2ERKS5_RKS6_RKS4_RKS7_,($_ZN7cutlass13device_kernelIN5flash19enable_sm80_to_sm89INS1_16FlashAttnBwdSm80INS1_25CollectiveMainloopBwdSm80ILi2ELi2EN4cute5tupleIJNS5_1CILi128EEES8_NS7_ILi64EEEEEENS_10bfloat16_tEfNS_4arch4Sm80ELb0ELb1ELb1ELb0ELb1ELb0ELb0ELb0ELi2ELi4ELi4ELi4ELb0EEENS1_21CollectiveEpilogueBwdISA_SB_SD_Li256ELb0ELb0ELi2EEENS1_19SingleTileSchedulerILb0ELb0ELb0ELi128EEEEEEEEEvNT_6ParamsE$_ZN4cute3eso3ESOILb1ELb0EJNS_5tupleIJNS_1CILi2EEES4_EEENS2_IJNS3_ILi1EEEiEEEEEC2ERKS5_RKS7_ - $_ZN7cutlass13device_kernelIN5flash19enable_sm80_to_sm89INS1_16FlashAttnBwdSm80INS1_25CollectiveMainloopBwdSm80ILi2ELi2EN4cute5tupleIJNS5_1CILi128EEES8_NS7_ILi64EEEEEENS_10bfloat16_tEfNS_4arch4Sm80ELb0ELb1ELb1ELb0ELb1ELb0ELb0ELb0ELi2ELi4ELi4ELi4ELb0EEENS1_21CollectiveEpilogueBwdISA_SB_SD_Li256ELb0ELb0ELi2EEENS1_19SingleTileSchedulerILb0ELb0ELb0ELi128EEEEEEEEEvNT_6ParamsE$_ZN4cute3eso3ESOILb1ELb0EJNS_5tupleIJNS_1CILi2EEEEEENS2_IJiEEES4_NS3_ILi1EEEEEC2ERKS5_RKS6_RKS4_RKS7_)
$_ZN7cutlass13device_kernelIN5flash19enable_sm80_to_sm89INS1_16FlashAttnBwdSm80INS1_25CollectiveMainloopBwdSm80ILi2ELi2EN4cute5tupleIJNS5_1CILi128EEES8_NS7_ILi64EEEEEENS_10bfloat16_tEfNS_4arch4Sm80ELb0ELb1ELb1ELb0ELb1ELb0ELb0ELb0ELi2ELi4ELi4ELi4ELb0EEENS1_21CollectiveEpilogueBwdISA_SB_SD_Li256ELb0ELb0ELi2EEENS1_19SingleTileSchedulerILb0ELb0ELb0ELi128EEEEEEEEEvNT_6ParamsE$_ZN4cute3eso3ESOILb1ELb0EJNS_5tupleIJNS_1CILi2EEEEEENS2_IJiEEES4_NS3_ILi1EEEEEC2ERKS5_RKS6_RKS4_RKS7_:
[----:B------:R-:W-:Y:S02]  /*9560*/  IADD3 R2, R2, -c[0x0][0x20], RZ ;  /* 0x8000080002027a10 */ /* 0x000fe40007ffe0ff */
[----:B------:R-:W-:-:S03]  /*9570*/  MOV R5, 0x0 ;  /* 0x0000000000057802 */ /* 0x000fc60000000f00 */
[----:B------:R1:W-:Y:S01]  /*9580*/  STL [R2], R3 ;  /* 0x0000000302007387 */ /* 0x0003e20000100800 */
[----:B------:R-:W-:Y:S05]  /*9590*/  RET.REL.NODEC R4 `(_ZN7cutlass13device_kernelIN5flash19enable_sm80_to_sm89INS1_16FlashAttnBwdSm80INS1_25CollectiveMainloopBwdSm80ILi2ELi2EN4cute5tupleIJNS5_1CILi128EEES8_NS7_ILi64EEEEEENS_10bfloat16_tEfNS_4arch4Sm80ELb0ELb1ELb1ELb0ELb1ELb0ELb0ELb0ELi2ELi4ELi4ELi4ELb0EEENS1_21CollectiveEpilogueBwdISA_SB_SD_Li256ELb0ELb0ELi2EEENS1_19SingleTileSchedulerILb0ELb0ELb0ELi128EEEEEEEEEvNT_6ParamsE) ;  /* 0xffff6a6004007950 */ /* 0x000fea0003c3ffff */
        .type           $_ZN7cutlass13device_kernelIN5flash19enable_sm80_to_sm89INS1_16FlashAttnBwdSm80INS1_25CollectiveMainloopBwdSm80ILi2ELi2EN4cute5tupleIJNS5_1CILi128EEES8_NS7_ILi64EEEEEENS_10bfloat16_tEfNS_4arch4Sm80ELb0ELb1ELb1ELb0ELb1ELb0ELb0ELb0ELi2ELi4ELi4ELi4ELb0EEENS1_21CollectiveEpilogueBwdISA_SB_SD_Li256ELb0ELb0ELi2EEENS1_19SingleTileSchedulerILb0ELb0ELb0ELi128EEEEEEEEEvNT_6ParamsE$_ZN4cute3eso3ESOILb1ELb0EJNS_5tupleIJNS_1CILi2EEES4_EEENS2_IJNS3_ILi1EEEiEEEEEC2ERKS5_RKS7_,@function
        .size           $_ZN7cutlass13device_kernelIN5flash19enable_sm80_to_sm89INS1_16FlashAttnBwdSm80INS1_25CollectiveMainloopBwdSm80ILi2ELi2EN4cute5tupleIJNS5_1CILi128EEES8_NS7_ILi64EEEEEENS_10bfloat16_tEfNS_4arch4Sm80ELb0ELb1ELb1ELb0ELb1ELb0ELb0ELb0ELi2ELi4ELi4ELi4ELb0EEENS1_21CollectiveEpilogueBwdISA_SB_SD_Li256ELb0ELb0ELi2EEENS1_19SingleTileSchedulerILb0ELb0ELb0ELi128EEEEEEEEEvNT_6ParamsE$_ZN4cute3eso3ESOILb1ELb0EJNS_5tupleIJNS_1CILi2EEES4_EEENS2_IJNS3_ILi1EEEiEEEEEC2ERKS5_RKS7_,($_ZN7cutlass13device_kernelIN5flash19enable_sm80_to_sm89INS1_16FlashAttnBwdSm80INS1_25CollectiveMainloopBwdSm80ILi2ELi2EN4cute5tupleIJNS5_1CILi128EEES8_NS7_ILi64EEEEEENS_10bfloat16_tEfNS_4arch4Sm80ELb0ELb1ELb1ELb0ELb1ELb0ELb0ELb0ELi2ELi4ELi4ELi4ELb0EEENS1_21CollectiveEpilogueBwdISA_SB_SD_Li256ELb0ELb0ELi2EEENS1_19SingleTileSchedulerILb0ELb0ELb0ELi128EEEEEEEEEvNT_6ParamsE$_ZN4cute3eso3ESOILb1ELb0EJNS_5tupleIJNS_1CILi2EEES4_EEENS2_IJiNS3_ILi4096EEEEEEEEC2ERKS5_RKS7_ - $_ZN7cutlass13device_kernelIN5flash19enable_sm80_to_sm89INS1_16FlashAttnBwdSm80INS1_25CollectiveMainloopBwdSm80ILi2ELi2EN4cute5tupleIJNS5_1CILi128EEES8_NS7_ILi64EEEEEENS_10bfloat16_tEfNS_4arch4Sm80ELb0ELb1ELb1ELb0ELb1ELb0ELb0ELb0ELi2ELi4ELi4ELi4ELb0EEENS1_21CollectiveEpilogueBwdISA_SB_SD_Li256ELb0ELb0ELi2EEENS1_19SingleTileSchedulerILb0ELb0ELb0ELi128EEEEEEEEEvNT_6ParamsE$_ZN4cute3eso3ESOILb1ELb0EJNS_5tupleIJNS_1CILi2EEES4_EEENS2_IJNS3_ILi1EEEiEEEEEC2ERKS5_RKS7_)
$_ZN7cutlass13device_kernelIN5flash19enable_sm80_to_sm89INS1_16FlashAttnBwdSm80INS1_25CollectiveMainloopBwdSm80ILi2ELi2EN4cute5tupleIJNS5_1CILi128EEES8_NS7_ILi64EEEEEENS_10bfloat16_tEfNS_4arch4Sm80ELb0ELb1ELb1ELb0ELb1ELb0ELb0ELb0ELi2ELi4ELi4ELi4ELb0EEENS1_21CollectiveEpilogueBwdISA_SB_SD_Li256ELb0ELb0ELi2EEENS1_19SingleTileSchedulerILb0ELb0ELb0ELi128EEEEEEEEEvNT_6ParamsE$_ZN4cute3eso3ESOILb1ELb0EJNS_5tupleIJNS_1CILi2EEES4_EEENS2_IJNS3_ILi1EEEiEEEEEC2ERKS5_RKS7_:
[----:B------:R-:W-:Y:S02]  /*95a0*/  IADD3 R3, R39, -c[0x0][0x20], RZ ;  /* 0x8000080027037a10 */ /* 0x000fe40007ffe0ff */
[----:B------:R-:W-:-:S03]  /*95b0*/  MOV R5, 0x0 ;  /* 0x0000000000057802 */ /* 0x000fc60000000f00 */
[----:B------:R1:W-:Y:S01]  /*95c0*/  STL [R3], R2 ;  /* 0x0000000203007387 */ /* 0x0003e20000100800 */
[----:B------:R-:W-:Y:S05]  /*95d0*/  RET.REL.NODEC R4 `(_ZN7cutlass13device_kernelIN5flash19enable_sm80_to_sm89INS1_16FlashAttnBwdSm80INS1_25CollectiveMainloopBwdSm80ILi2ELi2EN4cute5tupleIJNS5_1CILi128EEES8_NS7_ILi64EEEEEENS_10bfloat16_tEfNS_4arch4Sm80ELb0ELb1ELb1ELb0ELb1ELb0ELb0ELb0ELi2ELi4ELi4ELi4ELb0EEENS1_21CollectiveEpilogueBwdISA_SB_SD_Li256ELb0ELb0ELi2EEENS1_19SingleTileSchedulerILb0ELb0ELb0ELi128EEEEEEEEEvNT_6ParamsE) ;  /* 0xffff6a2004007950 */ /* 0x000fea0003c3ffff */
        .type           $_ZN7cutlass13device_kernelIN5flash19enable_sm80_to_sm89INS1_16FlashAttnBwdSm80INS1_25CollectiveMainloopBwdSm80ILi2ELi2EN4cute5tupleIJNS5_1CILi128EEES8_NS7_ILi64EEEEEENS_10bfloat16_tEfNS_4arch4Sm80ELb0ELb1ELb1ELb0ELb1ELb0ELb0ELb0ELi2ELi4ELi4ELi4ELb0EEENS1_21CollectiveEpilogueBwdISA_SB_SD_Li256ELb0ELb0ELi2EEENS1_19SingleTileSchedulerILb0ELb0ELb0ELi128EEEEEEEEEvNT_6ParamsE$_ZN4cute3eso3ESOILb1ELb0EJNS_5tupleIJNS_1CILi2EEES4_EEENS2_IJiNS3_ILi4096EEEEEEEEC2ERKS5_RKS7_,@function
        .size           $_ZN7cutlass13device_kernelIN5flash19enable_sm80_to_sm89INS1_16FlashAttnBwdSm80INS1_25CollectiveMainloopBwdSm80ILi2ELi2EN4cute5tupleIJNS5_1CILi128EEES8_NS7_ILi64EEEEEENS_10bfloat16_tEfNS_4arch4Sm80ELb0ELb1ELb1ELb0ELb1ELb0ELb0ELb0ELi2ELi4ELi4ELi4ELb0EEENS1_21CollectiveEpilogueBwdISA_SB_SD_Li256ELb0ELb0ELi2EEENS1_19SingleTileSchedulerILb0ELb0ELb0ELi128EEEEEEEEEvNT_6ParamsE$_ZN4cute3eso3ESOILb1ELb0EJNS_5tupleIJNS_1CILi2EEES4_EEENS2_IJiNS3_ILi4096EEEEEEEEC2ERKS5_RKS7_,($_ZN7cutlass13device_kernelIN5flash19enable_sm80_to_sm89INS1_16FlashAttnBwdSm80INS1_25CollectiveMainloopBwdSm80ILi2ELi2EN4cute5tupleIJNS5_1CILi128EEES8_NS7_ILi64EEEEEENS_10bfloat16_tEfNS_4arch4Sm80ELb0ELb1ELb1ELb0ELb1ELb0ELb0ELb0ELi2ELi4ELi4ELi4ELb0EEENS1_21CollectiveEpilogueBwdISA_SB_SD_Li256ELb0ELb0ELi2EEENS1_19SingleTileSchedulerILb0ELb0ELb0ELi128EEEEEEEEEvNT_6ParamsE$_ZN4cute3eso3ESOILb1ELb0EJNS_5tupleIJNS_1CILi2EEES4_EEENS2_IJiNS3_ILi512EEEEEEEEC2ERKS5_RKS7_ - $_ZN7cutlass13device_kernelIN5flash19enable_sm80_to_sm89INS1_16FlashAttnBwdSm80INS1_25CollectiveMainloopBwdSm80ILi2ELi2EN4cute5tupleIJNS5_1CILi128EEES8_NS7_ILi64EEEEEENS_10bfloat16_tEfNS_4arch4Sm80ELb0ELb1ELb1ELb0ELb1ELb0ELb0ELb0ELi2ELi4ELi4ELi4ELb0EEENS1_21CollectiveEpilogueBwdISA_SB_SD_Li256ELb0ELb0ELi2EEENS1_19SingleTileSchedulerILb0ELb0ELb0ELi128EEEEEEEEEvNT_6ParamsE$_ZN4cute3eso3ESOILb1ELb0EJNS_5tupleIJNS_1CILi2EEES4_EEENS2_IJiNS3_ILi4096EEEEEEEEC2ERKS5_RKS7_)
$_ZN7cutlass13device_kernelIN5flash19enable_sm80_to_sm89INS1_16FlashAttnBwdSm80INS1_25CollectiveMainloopBwdSm80ILi2ELi2EN4cute5tupleIJNS5_1CILi128EEES8_NS7_ILi64EEEEEENS_10bfloat16_tEfNS_4arch4Sm80ELb0ELb1ELb1ELb0ELb1ELb0ELb0ELb0ELi2ELi4ELi4ELi4ELb0EEENS1_21CollectiveEpilogueBwdISA_SB_SD_Li256ELb0ELb0ELi2EEENS1_19SingleTileSchedulerILb0ELb0ELb0ELi128EEEEEEEEEvNT_6ParamsE$_ZN4cute3eso3ESOILb1ELb0EJNS_5tupleIJNS_1CILi2EEES4_EEENS2_IJiNS3_ILi4096EEEEEEEEC2ERKS5_RKS7_:
[----:B------:R-:W-:Y:S02]  /*95e0*/  IADD3 R3, R8, -c[0x0][0x20], RZ ;  /* 0x8000080008037a10 */ /* 0x000fe40007ffe0ff */
[----:B------:R-:W-:-:S03]  /*95f0*/  MOV R5, 0x0 ;  /* 0x0000000000057802 */ /* 0x000fc60000000f00 */
[----:B------:R1:W-:Y:S01]  /*9600*/  STL [R3], R2 ;  /* 0x0000000203007387 */ /* 0x0003e20000100800 */
[----:B------:R-:W-:Y:S05]  /*9610*/  RET.REL.NODEC R4 `(_ZN7cutlass13device_kernelIN5flash19enable_sm80_to_sm89INS1_16FlashAttnBwdSm80INS1_25CollectiveMainloopBwdSm80ILi2ELi2EN4cute5tupleIJNS5_1CILi128EEES8_NS7_ILi64EEEEEENS_10bfloat16_tEfNS_4arch4Sm80ELb0ELb1ELb1ELb0ELb1ELb0ELb0ELb0ELi2ELi4ELi4ELi4ELb0EEENS1_21CollectiveEpilogueBwdISA_SB_SD_Li256ELb0ELb0ELi2EEENS1_19SingleTileSchedulerILb0ELb0ELb0ELi128EEEEEEEEEvNT_6ParamsE) ;  /* 0xffff69e004007950 */ /* 0x000fea0003c3ffff */
        .type           $_ZN7cutlass13device_kernelIN5flash19enable_sm80_to_sm89INS1_16FlashAttnBwdSm80INS1_25CollectiveMainloopBwdSm80ILi2ELi2EN4cute5tupleIJNS5_1CILi128EEES8_NS7_ILi64EEEEEENS_10bfloat16_tEfNS_4arch4Sm80ELb0ELb1ELb1ELb0ELb1ELb0ELb0ELb0ELi2ELi4ELi4ELi4ELb0EEENS1_21CollectiveEpilogueBwdISA_SB_SD_Li256ELb0ELb0ELi2EEENS1_19SingleTileSchedulerILb0ELb0ELb0ELi128EEEEEEEEEvNT_6ParamsE$_ZN4cute3eso3ESOILb1ELb0EJNS_5tupleIJNS_1CILi2EEES4_EEENS2_IJiNS3_ILi512EEEEEEEEC2ERKS5_RKS7_,@function
        .size           $_ZN7cutlass13device_kernelIN5flash19enable_sm80_to_sm89INS1_16FlashAttnBwdSm80INS1_25CollectiveMainloopBwdSm80ILi2ELi2EN4cute5tupleIJNS5_1CILi128EEES8_NS7_ILi64EEEEEENS_10bfloat16_tEfNS_4arch4Sm80ELb0ELb1ELb1ELb0ELb1ELb0ELb0ELb0ELi2ELi4ELi4ELi4ELb0EEENS1_21CollectiveEpilogueBwdISA_SB_SD_Li256ELb0ELb0ELi2EEENS1_19SingleTileSchedulerILb0ELb0ELb0ELi128EEEEEEEEEvNT_6ParamsE$_ZN4cute3eso3ESOILb1ELb0EJNS_5tupleIJNS_1CILi2EEES4_EEENS2_IJiNS3_ILi512EEEEEEEEC2ERKS5_RKS7_,($_ZN7cutlass13device_kernelIN5flash19enable_sm80_to_sm89INS1_16FlashAttnBwdSm80INS1_25CollectiveMainloopBwdSm80ILi2ELi2EN4cute5tupleIJNS5_1CILi128EEES8_NS7_ILi64EEEEEENS_10bfloat16_tEfNS_4arch4Sm80ELb0ELb1ELb1ELb0ELb1ELb0ELb0ELb0ELi2ELi4ELi4ELi4ELb0EEENS1_21CollectiveEpilogueBwdISA_SB_SD_Li256ELb0ELb0ELi2EEENS1_19SingleTileSchedulerILb0ELb0ELb0ELi128EEEEEEEEEvNT_6ParamsE$_ZN4cute3eso3ESOILb1ELb0EJNS_5tupleIJNS_1CILi2EEES4_EEENS2_IJiiEEEEEC2ERKS5_RKS6_ - $_ZN7cutlass13device_kernelIN5flash19enable_sm80_to_sm89INS1_16FlashAttnBwdSm80INS1_25CollectiveMainloopBwdSm80ILi2ELi2EN4cute5tupleIJNS5_1CILi128EEES8_NS7_ILi64EEEEEENS_10bfloat16_tEfNS_4arch4Sm80ELb0ELb1ELb1ELb0ELb1ELb0ELb0ELb0ELi2ELi4ELi4ELi4ELb0EEENS1_21CollectiveEpilogueBwdISA_SB_SD_Li256ELb0ELb0ELi2EEENS1_19SingleTileSchedulerILb0ELb0ELb0ELi128EEEEEEEEEvNT_6ParamsE$_ZN4cute3eso3ESOILb1ELb0EJNS_5tupleIJNS_1CILi2EEES4_EEENS2_IJiNS3_ILi512EEEEEEEEC2ERKS5_RKS7_)
$_ZN7cutlass13device_kernelIN5flash19enable_sm80_to_sm89INS1_16FlashAttnBwdSm80INS1_25CollectiveMainloopBwdSm80ILi2ELi2EN4cute5tupleIJNS5_1CILi128EEES8_NS7_ILi64EEEEEENS_10bfloat16_tEfNS_4arch4Sm80ELb0ELb1ELb1ELb0ELb1ELb0ELb0ELb0ELi2ELi4ELi4ELi4ELb0EEENS1_21CollectiveEpilogueBwdISA_SB_SD_Li256ELb0ELb0ELi2EEENS1_19SingleTileSchedulerILb0ELb0ELb0ELi128EEEEEEEEEvNT_6ParamsE$_ZN4cute3eso3ESOILb1ELb0EJNS_5tupleIJNS_1CILi2EEES4_EEENS2_IJiNS3_ILi512EEEEEEEEC2ERKS5_RKS7_:
[----:B------:R-:W-:Y:S02]  /*9620*/  IADD3 R3, R10, -c[0x0][0x20], RZ ;  /* 0x800008000a037a10 */ /* 0x000fe40007ffe0ff */
[----:B------:R-:W-:-:S03]  /*9630*/  MOV R5, 0x0 ;  /* 0x0000000000057802 */ /* 0x000fc60000000f00 */
[----:B------:R1:W-:Y:S01]  /*9640*/  STL [R3], R2 ;  /* 0x0000000203007387 */ /* 0x0003e20000100800 */
[----:B------:R-:W-:Y:S05]  /*9650*/  RET.REL.NODEC R4 `(_ZN7cutlass13device_kernelIN5flash19enable_sm80_to_sm89INS1_16FlashAttnBwdSm80INS1_25CollectiveMainloopBwdSm80ILi2ELi2EN4cute5tupleIJNS5_1CILi128EEES8_NS7_ILi64EEEEEENS_10bfloat16_tEfNS_4arch4Sm80ELb0ELb1ELb1ELb0ELb1ELb0ELb0ELb0ELi2ELi4ELi4ELi4ELb0EEENS1_21CollectiveEpilogueBwdISA_SB_SD_Li256ELb0ELb0ELi2EEENS1_19SingleTileSchedulerILb0ELb0ELb0ELi128EEEEEEEEEvNT_6ParamsE) ;  /* 0xffff69a004007950 */ /* 0x000fea0003c3ffff */
        .type           $_ZN7cutlass13device_kernelIN5flash19enable_sm80_to_sm89INS1_16FlashAttnBwdSm80INS1_25CollectiveMainloopBwdSm80ILi2ELi2EN4cute5tupleIJNS5_1CILi128EEES8_NS7_ILi64EEEEEENS_10bfloat16_tEfNS_4arch4Sm80ELb0ELb1ELb1ELb0ELb1ELb0ELb0ELb0ELi2ELi4ELi4ELi4ELb0EEENS1_21CollectiveEpilogueBwdISA_SB_SD_Li256ELb0ELb0ELi2EEENS1_19SingleTileSchedulerILb0ELb0ELb0ELi128EEEEEEEEEvNT_6ParamsE$_ZN4cute3eso3ESOILb1ELb0EJNS_5tupleIJNS_1CILi2EEES4_EEENS2_IJiiEEEEEC2ERKS5_RKS6_,@function
        .size           $_ZN7cutlass13device_kernelIN5flash19enable_sm80_to_sm89INS1_16FlashAttnBwdSm80INS1_25CollectiveMainloopBwdSm80ILi2ELi2EN4cute5tupleIJNS5_1CILi128EEES8_NS7_ILi64EEEEEENS_10bfloat16_tEfNS_4arch4Sm80ELb0ELb1ELb1ELb0ELb1ELb0ELb0ELb0ELi2ELi4ELi4ELi4ELb0EEENS1_21CollectiveEpilogueBwdISA_SB_SD_Li256ELb0ELb0ELi2EEENS1_19SingleTileSchedulerILb0ELb0ELb0ELi128EEEEEEEEEvNT_6ParamsE$_ZN4cute3eso3ESOILb1ELb0EJNS_5tupleIJNS_1CILi2EEES4_EEENS2_IJiiEEEEEC2ERKS5_RKS6_,($_ZN7cutlass13device_kernelIN5flash19enable_sm80_to_sm89INS1_16FlashAttnBwdSm80INS1_25CollectiveMainloopBwdSm80ILi2ELi2EN4cute5tupleIJNS5_1CILi128EEES8_NS7_ILi64EEEEEENS_10bfloat16_tEfNS_4arch4Sm80ELb0ELb1ELb1ELb0ELb1ELb0ELb0ELb0ELi2ELi4ELi4ELi4ELb0EEENS1_21CollectiveEpilogueBwdISA_SB_SD_Li256ELb0ELb0ELi2EEENS1_19SingleTileSchedulerILb0ELb0ELb0ELi128EEEEEEEEEvNT_6ParamsE$_ZN4cute3eso3ESOILb1ELb0EJNS_5tupleIJNS_1CILi2EEES4_EEENS2_IJiiEEENS3_ILi1EEES7_EEC2ERKS5_RKS6_RKS7_SE_ - $_ZN7cutlass13device_kernelIN5flash19enable_sm80_to_sm89INS1_16FlashAttnBwdSm80INS1_25CollectiveMainloopBwdSm80ILi2ELi2EN4cute5tupleIJNS5_1CILi128EEES8_NS7_ILi64EEEEEENS_10bfloat16_tEfNS_4arch4Sm80ELb0ELb1ELb1ELb0ELb1ELb0ELb0ELb0ELi2ELi4ELi4ELi4ELb0EEENS1_21CollectiveEpilogueBwdISA_SB_SD_Li256ELb0ELb0ELi2EEENS1_19SingleTileSchedulerILb0ELb0ELb0ELi128EEEEEEEEEvNT_6ParamsE$_ZN4cute3eso3ESOILb1ELb0EJNS_5tupleIJNS_1CILi2EEES4_EEENS2_IJiiEEEEEC2ERKS5_RKS6_)
$_ZN7cutlass13device_kernelIN5flash19enable_sm80_to_sm89INS1_16FlashAttnBwdSm80INS1_25CollectiveMainloopBwdSm80ILi2ELi2EN4cute5tupleIJNS5_1CILi128EEES8_NS7_ILi64EEEEEENS_10bfloat16_tEfNS_4arch4Sm80ELb0ELb1ELb1ELb0ELb1ELb0ELb0ELb0ELi2ELi4ELi4ELi4ELb0EEENS1_21CollectiveEpilogueBwdISA_SB_SD_Li256ELb0ELb0ELi2EEENS1_19SingleTileSchedulerILb0ELb0ELb0ELi128EEEEEEEEEvNT_6ParamsE$_ZN4cute3eso3ESOILb1ELb0EJNS_5tupleIJNS_1CILi2EEES4_EEENS2_IJiiEEEEEC2ERKS5_RKS6_:
[----:B------:R-:W-:Y:S02]  /*9660*/  IADD3 R3, R3, -c[0x0][0x20], RZ ;  /* 0x8000080003037a10 */ /* 0x000fe40007ffe0ff */
[----:B------:R-:W-:-:S03]  /*9670*/  MOV R5, 0x0 ;  /* 0x0000000000057802 */ /* 0x000fc60000000f00 */
[----:B------:R1:W-:Y:S04]  /*9680*/  STL [R3], R2 ;  /* 0x0000000203007387 */ /* 0x0003e80000100800 */
[----:B------:R1:W-:Y:S01]  /*9690*/  STL [R3+0x4], R8 ;  /* 0x0000040803007387 */ /* 0x0003e20000100800 */
[----:B------:R-:W-:Y:S05]  /*96a0*/  RET.REL.NODEC R4 `(_ZN7cutlass13device_kernelIN5flash19enable_sm80_to_sm89INS1_16FlashAttnBwdSm80INS1_25CollectiveMainloopBwdSm80ILi2ELi2EN4cute5tupleIJNS5_1CILi128EEES8_NS7_ILi64EEEEEENS_10bfloat16_tEfNS_4arch4Sm80ELb0ELb1ELb1ELb0ELb1ELb0ELb0ELb0ELi2ELi4ELi4ELi4ELb0EEENS1_21CollectiveEpilogueBwdISA_SB_SD_Li256ELb0ELb0ELi2EEENS1_19SingleTileSchedulerILb0ELb0ELb0ELi128EEEEEEEEEvNT_6ParamsE) ;  /* 0xffff695004007950 */ /* 0x000fea0003c3ffff */
        .type           $_ZN7cutlass13device_kernelIN5flash19enable_sm80_to_sm89INS1_16FlashAttnBwdSm80INS1_25CollectiveMainloopBwdSm80ILi2ELi2EN4cute5tupleIJNS5_1CILi128EEES8_NS7_ILi64EEEEEENS_10bfloat16_tEfNS_4arch4Sm80ELb0ELb1ELb1ELb0ELb1ELb0ELb0ELb0ELi2ELi4ELi4ELi4ELb0EEENS1_21CollectiveEpilogueBwdISA_SB_SD_Li256ELb0ELb0ELi2EEENS1_19SingleTileSchedulerILb0ELb0ELb0ELi128EEEEEEEEEvNT_6ParamsE$_ZN4cute3eso3ESOILb1ELb0EJNS_5tupleIJNS_1CILi2EEES4_EEENS2_IJiiEEENS3_ILi1EEES7_EEC2ERKS5_RKS6_RKS7_SE_,@function
        .size           $_ZN7cutlass13device_kernelIN5flash19enable_sm80_to_sm89INS1_16FlashAttnBwdSm80INS1_25CollectiveMainloopBwdSm80ILi2ELi2EN4cute5tupleIJNS5_1CILi128EEES8_NS7_ILi64EEEEEENS_10bfloat16_tEfNS_4arch4Sm80ELb0ELb1ELb1ELb0ELb1ELb0ELb0ELb0ELi2ELi4ELi4ELi4ELb0EEENS1_21CollectiveEpilogueBwdISA_SB_SD_Li256ELb0ELb0ELi2EEENS1_19SingleTileSchedulerILb0ELb0ELb0ELi128EEEEEEEEEvNT_6ParamsE$_ZN4cute3eso3ESOILb1ELb0EJNS_5tupleIJNS_1CILi2EEES4_EEENS2_IJiiEEENS3_ILi1EEES7_EEC2ERKS5_RKS6_RKS7_SE_,($_ZN7cutlass13device_kernelIN5flash19enable_sm80_to_sm89INS1_16FlashAttnBwdSm80INS1_25CollectiveMainloopBwdSm80ILi2ELi2EN4cute5tupleIJNS5_1CILi128EEES8_NS7_ILi64EEEEEENS_10bfloat16_tEfNS_4arch4Sm80ELb0ELb1ELb1ELb0ELb1ELb0ELb0ELb0ELi2ELi4ELi4ELi4ELb0EEENS1_21CollectiveEpilogueBwdISA_SB_SD_Li256ELb0ELb0ELi2EEENS1_19SingleTileSchedulerILb0ELb0ELb0ELi128EEEEEEEEEvNT_6ParamsE$_ZN4cute3eso3ESOILb1ELb0EJNS_5tupleIJNS_1CILi2EEES4_S4_EEENS2_IJNS3_ILi1EEENS3_ILi512EEEiEEEEEC2ERKS5_RKS8_ - $_ZN7cutlass13device_kernelIN5flash19enable_sm80_to_sm89INS1_16FlashAttnBwdSm80INS1_25CollectiveMainloopBwdSm80ILi2ELi2EN4cute5tupleIJNS5_1CILi128EEES8_NS7_ILi64EEEEEENS_10bfloat16_tEfNS_4arch4Sm80ELb0ELb1ELb1ELb0ELb1ELb0ELb0ELb0ELi2ELi4ELi4ELi4ELb0EEENS1_21CollectiveEpilogueBwdISA_SB_SD_Li256ELb0ELb0ELi2EEENS1_19SingleTileSchedulerILb0ELb0ELb0ELi128EEEEEEEEEvNT_6ParamsE$_ZN4cute3eso3ESOILb1ELb0EJNS_5tupleIJNS_1CILi2EEES4_EEENS2_IJiiEEENS3_ILi1EEES7_EEC2ERKS5_RKS6_RKS7_SE_)
$_ZN7cutlass13device_kernelIN5flash19enable_sm80_to_sm89INS1_16FlashAttnBwdSm80INS1_25CollectiveMainloopBwdSm80ILi2ELi2EN4cute5tupleIJNS5_1CILi128EEES8_NS7_ILi64EEEEEENS_10bfloat16_tEfNS_4arch4Sm80ELb0ELb1ELb1ELb0ELb1ELb0ELb0ELb0ELi2ELi4ELi4ELi4ELb0EEENS1_21CollectiveEpilogueBwdISA_SB_SD_Li256ELb0ELb0ELi2EEENS1_19SingleTileSchedulerILb0ELb0ELb0ELi128EEEEEEEEEvNT_6ParamsE$_ZN4cute3eso3ESOILb1ELb0EJNS_5tupleIJNS_1CILi2EEES4_EEENS2_IJiiEEENS3_ILi1EEES7_EEC2ERKS5_RKS6_RKS7_SE_:
[----:B------:R-:W-:Y:S01]  /*96b0*/  IADD3 R4, R4, -c[0x0][0x20], RZ ;  /* 0x8000080004047a10 */ /* 0x000fe20007ffe0ff */
[----:B------:R-:W-:Y:S01]  /*96c0*/  IMAD.MOV.U32 R80, RZ, RZ, R6 ;  /* 0x000000ffff507224 */ /* 0x000fe200078e0006 */
[----:B------:R-:W-:-:S03]  /*96d0*/  MOV R81, 0x0 ;  /* 0x0000000000517802 */ /* 0x000fc60000000f00 */
[----:B------:R1:W-:Y:S04]  /*96e0*/  STL [R4], R2 ;  /* 0x0000000204007387 */ /* 0x0003e80000100800 */
[----:B------:R1:W-:Y:S01]  /*96f0*/  STL [R4+0x4], R3 ;  /* 0x0000040304007387 */ /* 0x0003e20000100800 */
[----:B------:R-:W-:Y:S05]  /*9700*/  RET.REL.NODEC R80 `(_ZN7cutlass13device_kernelIN5flash19enable_sm80_to_sm89INS1_16FlashAttnBwdSm80INS1_25CollectiveMainloopBwdSm80ILi2ELi2EN4cute5tupleIJNS5_1CILi128EEES8_NS7_ILi64EEEEEENS_10bfloat16_tEfNS_4arch4Sm80ELb0ELb1ELb1ELb0ELb1ELb0ELb0ELb0ELi2ELi4ELi4ELi4ELb0EEENS1_21CollectiveEpilogueBwdISA_SB_SD_Li256ELb0ELb0ELi2EEENS1_19SingleTileSchedulerILb0ELb0ELb0ELi128EEEEEEEEEvNT_6ParamsE) ;  /* 0xffff68f050007950 */ /* 0x000fea0003c3ffff */
        .type           $_ZN7cutlass13device_kernelIN5flash19enable_sm80_to_sm89INS1_16FlashAttnBwdSm80INS1_25CollectiveMainloopBwdSm80ILi2ELi2EN4cute5tupleIJNS5_1CILi128EEES8_NS7_ILi64EEEEEENS_10bfloat16_tEfNS_4arch4Sm80ELb0ELb1ELb1ELb0ELb1ELb0ELb0ELb0ELi2ELi4ELi4ELi4ELb0EEENS1_21CollectiveEpilogueBwdISA_SB_SD_Li256ELb0ELb0ELi2EEENS1_19SingleTileSchedulerILb0ELb0ELb0ELi128EEEEEEEEEvNT_6ParamsE$_ZN4cute3eso3ESOILb1ELb0EJNS_5tupleIJNS_1CILi2EEES4_S4_EEENS2_IJNS3_ILi1EEENS3_ILi512EEEiEEEEEC2ERKS5_RKS8_,@function
        .size           $_ZN7cutlass13device_kernelIN5flash19enable_sm80_to_sm89INS1_16FlashAttnBwdSm80INS1_25CollectiveMainloopBwdSm80ILi2ELi2EN4cute5tupleIJNS5_1CILi128EEES8_NS7_ILi64EEEEEENS_10bfloat16_tEfNS_4arch4Sm80ELb0ELb1ELb1ELb0ELb1ELb0ELb0ELb0ELi2ELi4ELi4ELi4ELb0EEENS1_21CollectiveEpilogueBwdISA_SB_SD_Li256ELb0ELb0ELi2EEENS1_19SingleTileSchedulerILb0ELb0ELb0ELi128EEEEEEEEEvNT_6ParamsE$_ZN4cute3eso3ESOILb1ELb0EJNS_5tupleIJNS_1CILi2EEES4_S4_EEENS2_IJNS3_ILi1EEENS3_ILi512EEEiEEEEEC2ERKS5_RKS8_,($_ZN7cutlass13device_kernelIN5flash19enable_sm80_to_sm89INS1_16FlashAttnBwdSm80INS1_25CollectiveMainloopBwdSm80ILi2ELi2EN4cute5tupleIJNS5_1CILi128EEES8_NS7_ILi64EEEEEENS_10bfloat16_tEfNS_4arch4Sm80ELb0ELb1ELb1ELb0ELb1ELb0ELb0ELb0ELi2ELi4ELi4ELi4ELb0EEENS1_21CollectiveEpilogueBwdISA_SB_SD_Li256ELb0ELb0ELi2EEENS1_19SingleTileSchedulerILb0ELb0ELb0ELi128EEEEEEEEEvNT_6ParamsE$_ZN4cute3eso3ESOILb1ELb0EJNS_5tupleIJNS_1CILi8EEENS2_IJNS3_ILi2EEES5_S5_EEENS3_ILi1EEES6_S7_EEENS2_IJS7_NS2_IJS4_iiEEENS3_ILi64EEENS2_IJiNS3_ILi144EEENS3_ILi288EEEEEENS3_ILi512EEEEEEEEC2ERKS8_RKSF_ - $_ZN7cutlass13device_kernelIN5flash19enable_sm80_to_sm89INS1_16FlashAttnBwdSm80INS1_25CollectiveMainloopBwdSm80ILi2ELi2EN4cute5tupleIJNS5_1CILi128EEES8_NS7_ILi64EEEEEENS_10bfloat16_tEfNS_4arch4Sm80ELb0ELb1ELb1ELb0ELb1ELb0ELb0ELb0ELi2ELi4ELi4ELi4ELb0EEENS1_21CollectiveEpilogueBwdISA_SB_SD_Li256ELb0ELb0ELi2EEENS1_19SingleTileSchedulerILb0ELb0ELb0ELi128EEEEEEEEEvNT_6ParamsE$_ZN4cute3eso3ESOILb1ELb0EJNS_5tupleIJNS_1CILi2EEES4_S4_EEENS2_IJNS3_ILi1EEENS3_ILi512EEEiEEEEEC2ERKS5_RKS8_)
$_ZN7cutlass13device_kernelIN5flash19enable_sm80_to_sm89INS1_16FlashAttnBwdSm80INS1_25CollectiveMainloopBwdSm80ILi2ELi2EN4cute5tupleIJNS5_1CILi128EEES8_NS7_ILi64EEEEEENS_10bfloat16_tEfNS_4arch4Sm80ELb0ELb1ELb1ELb0ELb1ELb0ELb0ELb0ELi2ELi4ELi4ELi4ELb0EEENS1_21CollectiveEpilogueBwdISA_SB_SD_Li256ELb0ELb0ELi2EEENS1_19SingleTileSchedulerILb0ELb0ELb0ELi128EEEEEEEEEvNT_6ParamsE$_ZN4cute3eso3ESOILb1ELb0EJNS_5tupleIJNS_1CILi2EEES4_S4_EEENS2_IJNS3_ILi1EEENS3_ILi512EEEiEEEEEC2ERKS5_RKS8_:
[----:B------:R-:W-:Y:S02]  /*9710*/  IADD3 R3, R72, -c[0x0][0x20], RZ ;  /* 0x8000080048037a10 */ /* 0x000fe40007ffe0ff */
[----:B------:R-:W-:-:S03]  /*9720*/  MOV R5, 0x0 ;  /* 0x0000000000057802 */ /* 0x000fc60000000f00 */
[----:B------:R1:W-:Y:S01]  /*9730*/  STL [R3], R2 ;  /* 0x0000000203007387 */ /* 0x0003e20000100800 */
[----:B------:R-:W-:Y:S05]  /*9740*/  RET.REL.NODEC R4 `(_ZN7cutlass13device_kernelIN5flash19enable_sm80_to_sm89INS1_16FlashAttnBwdSm80INS1_25CollectiveMainloopBwdSm80ILi2ELi2EN4cute5tupleIJNS5_1CILi128EEES8_NS7_ILi64EEEEEENS_10bfloat16_tEfNS_4arch4Sm80ELb0ELb1ELb1ELb0ELb1ELb0ELb0ELb0ELi2ELi4ELi4ELi4ELb0EEENS1_21CollectiveEpilogueBwdISA_SB_SD_Li256ELb0ELb0ELi2EEENS1_19SingleTileSchedulerILb0ELb0ELb0ELi128EEEEEEEEEvNT_6ParamsE) ;  /* 0xffff68b004007950 */ /* 0x000fea0003c3ffff */
        .type           $_ZN7cutlass13device_kernelIN5flash19enable_sm80_to_sm89INS1_16FlashAttnBwdSm80INS1_25CollectiveMainloopBwdSm80ILi2ELi2EN4cute5tupleIJNS5_1CILi128EEES8_NS7_ILi64EEEEEENS_10bfloat16_tEfNS_4arch4Sm80ELb0ELb1ELb1ELb0ELb1ELb0ELb0ELb0ELi2ELi4ELi4ELi4ELb0EEENS1_21CollectiveEpilogueBwdISA_SB_SD_Li256ELb0ELb0ELi2EEENS1_19SingleTileSchedulerILb0ELb0ELb0ELi128EEEEEEEEEvNT_6ParamsE$_ZN4cute3eso3ESOILb1ELb0EJNS_5tupleIJNS_1CILi8EEENS2_IJNS3_ILi2EEES5_S5_EEENS3_ILi1EEES6_S7_EEENS2_IJS7_NS2_IJS4_iiEEENS3_ILi64EEENS2_IJiNS3_ILi144EEENS3_ILi288EEEEEENS3_ILi512EEEEEEEEC2ERKS8_RKSF_,@function
        .size           $_ZN7cutlass13device_kernelIN5flash19enable_sm80_to_sm89INS1_16FlashAttnBwdSm80INS1_25CollectiveMainloopBwdSm80ILi2ELi2EN4cute5tupleIJNS5_1CILi128EEES8_NS7_ILi64EEEEEENS_10bfloat16_tEfNS_4arch4Sm80ELb0ELb1ELb1ELb0ELb1ELb0ELb0ELb0ELi2ELi4ELi4ELi4ELb0EEENS1_21CollectiveEpilogueBwdISA_SB_SD_Li256ELb0ELb0ELi2EEENS1_19SingleTileSchedulerILb0ELb0ELb0ELi128EEEEEEEEEvNT_6ParamsE$_ZN4cute3eso3ESOILb1ELb0EJNS_5tupleIJNS_1CILi8EEENS2_IJNS3_ILi2EEES5_S5_EEENS3_ILi1EEES6_S7_EEENS2_IJS7_NS2_IJS4_iiEEENS3_ILi64EEENS2_IJiNS3_ILi144EEENS3_ILi288EEEEEENS3_ILi512EEEEEEEEC2ERKS8_RKSF_,($_ZN7cutlass13device_kernelIN5flash19enable_sm80_to_sm89INS1_16FlashAttnBwdSm80INS1_25CollectiveMainloopBwdSm80ILi2ELi2EN4cute5tupleIJNS5_1CILi128EEES8_NS7_ILi64EEEEEENS_10bfloat16_tEfNS_4arch4Sm80ELb0ELb1ELb1ELb0ELb1ELb0ELb0ELb0ELi2ELi4ELi4ELi4ELb0EEENS1_21CollectiveEpilogueBwdISA_SB_SD_Li256ELb0ELb0ELi2EEENS1_19SingleTileSchedulerILb0ELb0ELb0ELi128EEEEEEEEEvNT_6ParamsE$_ZN4cute3eso3ESOILb1ELb0EJNS_5tupleIJNS_1CILi8EEENS2_IJNS3_ILi2EEES5_S5_EEENS3_ILi1EEES6_S7_EEENS2_IJS7_NS2_IJiiiEEENS3_ILi64EEENS2_IJNS3_ILi72EEENS3_ILi144EEENS3_ILi288EEEEEENS3_ILi512EEEEEEEEC2ERKS8_RKSG_ - $_ZN7cutlass13device_kernelIN5flash19enable_sm80_to_sm89INS1_16FlashAttnBwdSm80INS1_25CollectiveMainloopBwdSm80ILi2ELi2EN4cute5tupleIJNS5_1CILi128EEES8_NS7_ILi64EEEEEENS_10bfloat16_tEfNS_4arch4Sm80ELb0ELb1ELb1ELb0ELb1ELb0ELb0ELb0ELi2ELi4ELi4ELi4ELb0EEENS1_21CollectiveEpilogueBwdISA_SB_SD_Li256ELb0ELb0ELi2EEENS1_19SingleTileSchedulerILb0ELb0ELb0ELi128EEEEEEEEEvNT_6ParamsE$_ZN4cute3eso3ESOILb1ELb0EJNS_5tupleIJNS_1CILi8EEENS2_IJNS3_ILi2EEES5_S5_EEENS3_ILi1EEES6_S7_EEENS2_IJS7_NS2_IJS4_iiEEENS3_ILi64EEENS2_IJiNS3_ILi144EEENS3_ILi288EEEEEENS3_ILi512EEEEEEEEC2ERKS8_RKSF_)
$_ZN7cutlass13device_kernelIN5flash19enable_sm80_to_sm89INS1_16FlashAttnBwdSm80INS1_25CollectiveMainloopBwdSm80ILi2ELi2EN4cute5tupleIJNS5_1CILi128EEES8_NS7_ILi64EEEEEENS_10bfloat16_tEfNS_4arch4Sm80ELb0ELb1ELb1ELb0ELb1ELb0ELb0ELb0ELi2ELi4ELi4ELi4ELb0EEENS1_21CollectiveEpilogueBwdISA_SB_SD_Li256ELb0ELb0ELi2EEENS1_19SingleTileSchedulerILb0ELb0ELb0ELi128EEEEEEEEEvNT_6ParamsE$_ZN4cute3eso3ESOILb1ELb0EJNS_5tupleIJNS_1CILi8EEENS2_IJNS3_ILi2EEES5_S5_EEENS3_ILi1EEES6_S7_EEENS2_IJS7_NS2_IJS4_iiEEENS3_ILi64EEENS2_IJiNS3_ILi144EEENS3_ILi288EEEEEENS3_ILi512EEEEEEEEC2ERKS8_RKSF_:
[----:B------:R-:W-:Y:S01]  /*9750*/  IADD3 R4, R62, -c[0x0][0x20], RZ ;  /* 0x800008003e047a10 */ /* 0x000fe20007ffe0ff */
[----:B------:R-:W-:Y:S01]  /*9760*/  IMAD.MOV.U32 R74, RZ, RZ, R8 ;  /* 0x000000ffff4a7224 */ /* 0x000fe200078e0008 */
[----:B------:R-:W-:-:S03]  /*9770*/  MOV R75, 0x0 ;  /* 0x00000000004b7802 */ /* 0x000fc60000000f00 */
[----:B------:R1:W-:Y:S04]  /*9780*/  STL [R4], R2 ;  /* 0x0000000204007387 */ /* 0x0003e80000100800 */
[----:B------:R1:W-:Y:S04]  /*9790*/  STL [R4+0x4], R3 ;  /* 0x0000040304007387 */ /* 0x0003e80000100800 */
[----:B------:R1:W-:Y:S01]  /*97a0*/  STL [R4+0x8], R5 ;  /* 0x0000080504007387 */ /* 0x0003e20000100800 */
[----:B------:R-:W-:Y:S05]  /*97b0*/  RET.REL.NODEC R74 `(_ZN7cutlass13device_kernelIN5flash19enable_sm80_to_sm89INS1_16FlashAttnBwdSm80INS1_25CollectiveMainloopBwdSm80ILi2ELi2EN4cute5tupleIJNS5_1CILi128EEES8_NS7_ILi64EEEEEENS_10bfloat16_tEfNS_4arch4Sm80ELb0ELb1ELb1ELb0ELb1ELb0ELb0ELb0ELi2ELi4ELi4ELi4ELb0EEENS1_21CollectiveEpilogueBwdISA_SB_SD_Li256ELb0ELb0ELi2EEENS1_19SingleTileSchedulerILb0ELb0ELb0ELi128EEEEEEEEEvNT_6ParamsE) ;  /* 0xffff68404a007950 */ /* 0x000fea0003c3ffff */
        .type           $_ZN7cutlass13device_kernelIN5flash19enable_sm80_to_sm89INS1_16FlashAttnBwdSm80INS1_25CollectiveMainloopBwdSm80ILi2ELi2EN4cute5tupleIJNS5_1CILi128EEES8_NS7_ILi64EEEEEENS_10bfloat16_tEfNS_4arch4Sm80ELb0ELb1ELb1ELb0ELb1ELb0ELb0ELb0ELi2ELi4ELi4ELi4ELb0EEENS1_21CollectiveEpilogueBwdISA_SB_SD_Li256ELb0ELb0ELi2EEENS1_19SingleTileSchedulerILb0ELb0ELb0ELi128EEEEEEEEEvNT_6ParamsE$_ZN4cute3eso3ESOILb1ELb0EJNS_5tupleIJNS_1CILi8EEENS2_IJNS3_ILi2EEES5_S5_EEENS3_ILi1EEES6_S7_EEENS2_IJS7_NS2_IJiiiEEENS3_ILi64EEENS2_IJNS3_ILi72EEENS3_ILi144EEENS3_ILi288EEEEEENS3_ILi512EEEEEEEEC2ERKS8_RKSG_,@function
        .size           $_ZN7cutlass13device_kernelIN5flash19enable_sm80_to_sm89INS1_16FlashAttnBwdSm80INS1_25CollectiveMainloopBwdSm80ILi2ELi2EN4cute5tupleIJNS5_1CILi128EEES8_NS7_ILi64EEEEEENS_10bfloat16_tEfNS_4arch4Sm80ELb0ELb1ELb1ELb0ELb1ELb0ELb0ELb0ELi2ELi4ELi4ELi4ELb0EEENS1_21CollectiveEpilogueBwdISA_SB_SD_Li256ELb0ELb0ELi2EEENS1_19SingleTileSchedulerILb0ELb0ELb0ELi128EEEEEEEEEvNT_6ParamsE$_ZN4cute3eso3ESOILb1ELb0EJNS_5tupleIJNS_1CILi8EEENS2_IJNS3_ILi2EEES5_S5_EEENS3_ILi1EEES6_S7_EEENS2_IJS7_NS2_IJiiiEEENS3_ILi64EEENS2_IJNS3_ILi72EEENS3_ILi144EEENS3_ILi288EEEEEENS3_ILi512EEEEEEEEC2ERKS8_RKSG_,($_ZN7cutlass13device_kernelIN5flash19enable_sm80_to_sm89INS1_16FlashAttnBwdSm80INS1_25CollectiveMainloopBwdSm80ILi2ELi2EN4cute5tupleIJNS5_1CILi128EEES8_NS7_ILi64EEEEEENS_10bfloat16_tEfNS_4arch4Sm80ELb0ELb1ELb1ELb0ELb1ELb0ELb0ELb0ELi2ELi4ELi4ELi4ELb0EEENS1_21CollectiveEpilogueBwdISA_SB_SD_Li256ELb0ELb0ELi2EEENS1_19SingleTileSchedulerILb0ELb0ELb0ELi128EEEEEEEEEvNT_6ParamsE$_ZN4cute3eso3ESOILb1ELb0EJNS_5tupleIJNS_1CILi8EEENS3_ILi2EEES5_S5_S4_S5_EEENS2_IJNS3_ILi1EEEiiiNS3_ILi72EEENS3_ILi512EEEEEEEEC2ERKS6_RKSA_ - $_ZN7cutlass13device_kernelIN5flash19enable_sm80_to_sm89INS1_16FlashAttnBwdSm80INS1_25CollectiveMainloopBwdSm80ILi2ELi2EN4cute5tupleIJNS5_1CILi128EEES8_NS7_ILi64EEEEEENS_10bfloat16_tEfNS_4arch4Sm80ELb0ELb1ELb1ELb0ELb1ELb0ELb0ELb0ELi2ELi4ELi4ELi4ELb0EEENS1_21CollectiveEpilogueBwdISA_SB_SD_Li256ELb0ELb0ELi2EEENS1_19SingleTileSchedulerILb0ELb0ELb0ELi128EEEEEEEEEvNT_6ParamsE$_ZN4cute3eso3ESOILb1ELb0EJNS_5tupleIJNS_1CILi8EEENS2_IJNS3_ILi2EEES5_S5_EEENS3_ILi1EEES6_S7_EEENS2_IJS7_NS2_IJiiiEEENS3_ILi64EEENS2_IJNS3_ILi72EEENS3_ILi144EEENS3_ILi288EEEEEENS3_ILi512EEEEEEEEC2ERKS8_RKSG_)
$_ZN7cutlass13device_kernelIN5flash19enable_sm80_to_sm89INS1_16FlashAttnBwdSm80INS1_25CollectiveMainloopBwdSm80ILi2ELi2EN4cute5tupleIJNS5_1CILi128EEES8_NS7_ILi64EEEEEENS_10bfloat16_tEfNS_4arch4Sm80ELb0ELb1ELb1ELb0ELb1ELb0ELb0ELb0ELi2ELi4ELi4ELi4ELb0EEENS1_21CollectiveEpilogueBwdISA_SB_SD_Li256ELb0ELb0ELi2EEENS1_19SingleTileSchedulerILb0ELb0ELb0ELi128EEEEEEEEEvNT_6ParamsE$_ZN4cute3eso3ESOILb1ELb0EJNS_5tupleIJNS_1CILi8EEENS2_IJNS3_ILi2EEES5_S5_EEENS3_ILi1EEES6_S7_EEENS2_IJS7_NS2_IJiiiEEENS3_ILi64EEENS2_IJNS3_ILi72EEENS3_ILi144EEENS3_ILi288EEEEEENS3_ILi512EEEEEEEEC2ERKS8_RKSG_:
[----:B------:R-:W-:Y:S01]  /*97c0*/  IADD3 R4, R4, -c[0x0][0x20], RZ ;  /* 0x8000080004047a10 */ /* 0x000fe20007ffe0ff */
[----:B------:R-:W-:Y:S01]  /*97d0*/  IMAD.MOV.U32 R76, RZ, RZ, R8 ;  /* 0x000000ffff4c7224 */ /* 0x000fe200078e0008 */
[----:B------:R-:W-:-:S03]  /*97e0*/  MOV R77, 0x0 ;  /* 0x00000000004d7802 */ /* 0x000fc60000000f00 */
[----:B------:R1:W-:Y:S04]  /*97f0*/  STL [R4], R2 ;  /* 0x0000000204007387 */ /* 0x0003e80000100800 */
[----:B------:R1:W-:Y:S04]  /*9800*/  STL [R4+0x4], R3 ;  /* 0x0000040304007387 */ /* 0x0003e80000100800 */
[----:B------:R1:W-:Y:S01]  /*9810*/  STL [R4+0x8], R5 ;  /* 0x0000080504007387 */ /* 0x0003e20000100800 */
[----:B------:R-:W-:Y:S05]  /*9820*/  RET.REL.NODEC R76 `(_ZN7cutlass13device_kernelIN5flash19enable_sm80_to_sm89INS1_16FlashAttnBwdSm80INS1_25CollectiveMainloopBwdSm80ILi2ELi2EN4cute5tupleIJNS5_1CILi128EEES8_NS7_ILi64EEEEEENS_10bfloat16_tEfNS_4arch4Sm80ELb0ELb1ELb1ELb0ELb1ELb0ELb0ELb0ELi2ELi4ELi4ELi4ELb0EEENS1_21CollectiveEpilogueBwdISA_SB_SD_Li256ELb0ELb0ELi2EEENS1_19SingleTileSchedulerILb0ELb0ELb0ELi128EEEEEEEEEvNT_6ParamsE) ;  /* 0xffff67d04c007950 */ /* 0x000fea0003c3ffff */
        .type           $_ZN7cutlass13device_kernelIN5flash19enable_sm80_to_sm89INS1_16FlashAttnBwdSm80INS1_25CollectiveMainloopBwdSm80ILi2ELi2EN4cute5tupleIJNS5_1CILi128EEES8_NS7_ILi64EEEEEENS_10bfloat16_tEfNS_4arch4Sm80ELb0ELb1ELb1ELb0ELb1ELb0ELb0ELb0ELi2ELi4ELi4ELi4ELb0EEENS1_21CollectiveEpilogueBwdISA_SB_SD_Li256ELb0ELb0ELi2EEENS1_19SingleTileSchedulerILb0ELb0ELb0ELi128EEEEEEEEEvNT_6ParamsE$_ZN4cute3eso3ESOILb1ELb0EJNS_5tupleIJNS_1CILi8EEENS3_ILi2EEES5_S5_S4_S5_EEENS2_IJNS3_ILi1EEEiiiNS3_ILi72EEENS3_ILi512EEEEEEEEC2ERKS6_RKSA_,@function
        .size           $_ZN7cutlass13device_kernelIN5flash19enable_sm80_to_sm89INS1_16FlashAttnBwdSm80INS1_25CollectiveMainloopBwdSm80ILi2ELi2EN4cute5tupleIJNS5_1CILi128EEES8_NS7_ILi64EEEEEENS_10bfloat16_tEfNS_4arch4Sm80ELb0ELb1ELb1ELb0ELb1ELb0ELb0ELb0ELi2ELi4ELi4ELi4ELb0EEENS1_21CollectiveEpilogueBwdISA_SB_SD_Li256ELb0ELb0ELi2EEENS1_19SingleTileSchedulerILb0ELb0ELb0ELi128EEEEEEEEEvNT_6ParamsE$_ZN4cute3eso3ESOILb1ELb0EJNS_5tupleIJNS_1CILi8EEENS3_ILi2EEES5_S5_S4_S5_EEENS2_IJNS3_ILi1EEEiiiNS3_ILi72EEENS3_ILi512EEEEEEEEC2ERKS6_RKSA_,($_ZN7cutlass13device_kernelIN5flash19enable_sm80_to_sm89INS1_16FlashAttnBwdSm80INS1_25CollectiveMainloopBwdSm80ILi2ELi2EN4cute5tupleIJNS5_1CILi128EEES8_NS7_ILi64EEEEEENS_10bfloat16_tEfNS_4arch4Sm80ELb0ELb1ELb1ELb0ELb1ELb0ELb0ELb0ELi2ELi4ELi4ELi4ELb0EEENS1_21CollectiveEpilogueBwdISA_SB_SD_Li256ELb0ELb0ELi2EEENS1_19SingleTileSchedulerILb0ELb0ELb0ELi128EEEEEEEEEvNT_6ParamsE$_ZN4cute3eso3ESOILb1ELb0EJNS_6LayoutINS_5tupleIJNS3_IJNS3_IJNS3_IJNS_1CILi4EEENS4_ILi2EEEEEENS4_ILi1EEEEEES8_EEENS3_IJNS3_IJNS3_IJS8_S8_EEES8_EEES6_EEEEEENS3_IJNS3_IJNS3_IJNS3_IJS8_NS4_ILi32EEEEEENS4_ILi0EEEEEESH_EEENS3_IJNS3_IJNS3_IJSH_SH_EEESH_EEENS4_ILi64EEEEEEEEEEENS_10ViewEngineIPN7cutlass10bfloat16_tEEEEEC2ERKSP_RKSU_ - $_ZN7cutlass13device_kernelIN5flash19enable_sm80_to_sm89INS1_16FlashAttnBwdSm80INS1_25CollectiveMainloopBwdSm80ILi2ELi2EN4cute5tupleIJNS5_1CILi128EEES8_NS7_ILi64EEEEEENS_10bfloat16_tEfNS_4arch4Sm80ELb0ELb1ELb1ELb0ELb1ELb0ELb0ELb0ELi2ELi4ELi4ELi4ELb0EEENS1_21CollectiveEpilogueBwdISA_SB_SD_Li256ELb0ELb0ELi2EEENS1_19SingleTileSchedulerILb0ELb0ELb0ELi128EEEEEEEEEvNT_6ParamsE$_ZN4cute3eso3ESOILb1ELb0EJNS_5tupleIJNS_1CILi8EEENS3_ILi2EEES5_S5_S4_S5_EEENS2_IJNS3_ILi1EEEiiiNS3_ILi72EEENS3_ILi512EEEEEEEEC2ERKS6_RKSA_)
$_ZN7cutlass13device_kernelIN5flash19enable_sm80_to_sm89INS1_16FlashAttnBwdSm80INS1_25CollectiveMainloopBwdSm80ILi2ELi2EN4cute5tupleIJNS5_1CILi128EEES8_NS7_ILi64EEEEEENS_10bfloat16_tEfNS_4arch4Sm80ELb0ELb1ELb1ELb0ELb1ELb0ELb0ELb0ELi2ELi4ELi4ELi4ELb0EEENS1_21CollectiveEpilogueBwdISA_SB_SD_Li256ELb0ELb0ELi2EEENS1_19SingleTileSchedulerILb0ELb0ELb0ELi128EEEEEEEEEvNT_6ParamsE$_ZN4cute3eso3ESOILb1ELb0EJNS_5tupleIJNS_1CILi8EEENS3_ILi2EEES5_S5_S4_S5_EEENS2_IJNS3_ILi1EEEiiiNS3_ILi72EEENS3_ILi512EEEEEEEEC2ERKS6_RKSA_:
[----:B------:R-:W-:Y:S01]  /*9830*/  IADD3 R4, R4, -c[0x0][0x20], RZ ;  /* 0x8000080004047a10 */ /* 0x000fe20007ffe0ff */
[----:B------:R-:W-:Y:S01]  /*9840*/  IMAD.MOV.U32 R78, RZ, RZ, R8 ;  /* 0x000000ffff4e7224 */ /* 0x000fe200078e0008 */
[----:B------:R-:W-:-:S03]  /*9850*/  MOV R79, 0x0 ;  /* 0x00000000004f7802 */ /* 0x000fc60000000f00 */
[----:B------:R1:W-:Y:S04]  /*9860*/  STL [R4], R2 ;  /* 0x0000000204007387 */ /* 0x0003e80000100800 */
[----:B------:R1:W-:Y:S04]  /*9870*/  STL [R4+0x4], R3 ;  /* 0x0000040304007387 */ /* 0x0003e80000100800 */
[----:B------:R1:W-:Y:S01]  /*9880*/  STL [R4+0x8], R5 ;  /* 0x0000080504007387 */ /* 0x0003e20000100800 */
[----:B------:R-:W-:Y:S05]  /*9890*/  RET.REL.NODEC R78 `(_ZN7cutlass13device_kernelIN5flash19enable_sm80_to_sm89INS1_16FlashAttnBwdSm80INS1_25CollectiveMainloopBwdSm80ILi2ELi2EN4cute5tupleIJNS5_1CILi128EEES8_NS7_ILi64EEEEEENS_10bfloat16_tEfNS_4arch4Sm80ELb0ELb1ELb1ELb0ELb1ELb0ELb0ELb0ELi2ELi4ELi4ELi4ELb0EEENS1_21CollectiveEpilogueBwdISA_SB_SD_Li256ELb0ELb0ELi2EEENS1_19SingleTileSchedulerILb0ELb0ELb0ELi128EEEEEEEEEvNT_6ParamsE) ;  /* 0xffff67604e007950 */ /* 0x000fea0003c3ffff */
        .type           $_ZN7cutlass13device_kernelIN5flash19enable_sm80_to_sm89INS1_16FlashAttnBwdSm80INS1_25CollectiveMainloopBwdSm80ILi2ELi2EN4cute5tupleIJNS5_1CILi128EEES8_NS7_ILi64EEEEEENS_10bfloat16_tEfNS_4arch4Sm80ELb0ELb1ELb1ELb0ELb1ELb0ELb0ELb0ELi2ELi4ELi4ELi4ELb0EEENS1_21CollectiveEpilogueBwdISA_SB_SD_Li256ELb0ELb0ELi2EEENS1_19SingleTileSchedulerILb0ELb0ELb0ELi128EEEEEEEEEvNT_6ParamsE$_ZN4cute3eso3ESOILb1ELb0EJNS_6LayoutINS_5tupleIJNS3_IJNS3_IJNS3_IJNS_1CILi4EEENS4_ILi2EEEEEENS4_ILi1EEEEEES8_EEENS3_IJNS3_IJNS3_IJS8_S8_EEES8_EEES6_EEEEEENS3_IJNS3_IJNS3_IJNS3_IJS8_NS4_ILi32EEEEEENS4_ILi0EEEEEESH_EEENS3_IJNS3_IJNS3_IJSH_SH_EEESH_EEENS4_ILi64EEEEEEEEEEENS_10ViewEngineIPN7cutlass10bfloat16_tEEEEEC2ERKSP_RKSU_,@function
        .size           $_ZN7cutlass13device_kernelIN5flash19enable_sm80_to_sm89INS1_16FlashAttnBwdSm80INS1_25CollectiveMainloopBwdSm80ILi2ELi2EN4cute5tupleIJNS5_1CILi128EEES8_NS7_ILi64EEEEEENS_10bfloat16_tEfNS_4arch4Sm80ELb0ELb1ELb1ELb0ELb1ELb0ELb0ELb0ELi2ELi4ELi4ELi4ELb0EEENS1_21CollectiveEpilogueBwdISA_SB_SD_Li256ELb0ELb0ELi2EEENS1_19SingleTileSchedulerILb0ELb0ELb0ELi128EEEEEEEEEvNT_6ParamsE$_ZN4cute3eso3ESOILb1ELb0EJNS_6LayoutINS_5tupleIJNS3_IJNS3_IJNS3_IJNS_1CILi4EEENS4_ILi2EEEEEENS4_ILi1EEEEEES8_EEENS3_IJNS3_IJNS3_IJS8_S8_EEES8_EEES6_EEEEEENS3_IJNS3_IJNS3_IJNS3_IJS8_NS4_ILi32EEEEEENS4_ILi0EEEEEESH_EEENS3_IJNS3_IJNS3_IJSH_SH_EEESH_EEENS4_ILi64EEEEEEEEEEENS_10ViewEngineIPN7cutlass10bfloat16_tEEEEEC2ERKSP_RKSU_,($_ZN7cutlass13device_kernelIN5flash19enable_sm80_to_sm89INS1_16FlashAttnBwdSm80INS1_25CollectiveMainloopBwdSm80ILi2ELi2EN4cute5tupleIJNS5_1CILi128EEES8_NS7_ILi64EEEEEENS_10bfloat16_tEfNS_4arch4Sm80ELb0ELb1ELb1ELb0ELb1ELb0ELb0ELb0ELi2ELi4ELi4ELi4ELb0EEENS1_21CollectiveEpilogueBwdISA_SB_SD_Li256ELb0ELb0ELi2EEENS1_19SingleTileSchedulerILb0ELb0ELb0ELi128EEEEEEEEEvNT_6ParamsE$_ZN4cute3eso3ESOILb1ELb0EJNS_6LayoutINS_5tupleIJNS3_IJNS3_IJNS_1CILi2EEES5_EEENS4_ILi1EEEEEEEEENS3_IJNS3_IJNS3_IJS7_NS4_ILi16EEEEEENS4_ILi0EEEEEEEEEEENS_10ViewEngineIPjEEEEC2ERKSF_RKSI_ - $_ZN7cutlass13device_kernelIN5flash19enable_sm80_to_sm89INS1_16FlashAttnBwdSm80INS1_25CollectiveMainloopBwdSm80ILi2ELi2EN4cute5tupleIJNS5_1CILi128EEES8_NS7_ILi64EEEEEENS_10bfloat16_tEfNS_4arch4Sm80ELb0ELb1ELb1ELb0ELb1ELb0ELb0ELb0ELi2ELi4ELi4ELi4ELb0EEENS1_21CollectiveEpilogueBwdISA_SB_SD_Li256ELb0ELb0ELi2EEENS1_19SingleTileSchedulerILb0ELb0ELb0ELi128EEEEEEEEEvNT_6ParamsE$_ZN4cute3eso3ESOILb1ELb0EJNS_6LayoutINS_5tupleIJNS3_IJNS3_IJNS3_IJNS_1CILi4EEENS4_ILi2EEEEEENS4_ILi1EEEEEES8_EEENS3_IJNS3_IJNS3_IJS8_S8_EEES8_EEES6_EEEEEENS3_IJNS3_IJNS3_IJNS3_IJS8_NS4_ILi32EEEEEENS4_ILi0EEEEEESH_EEENS3_IJNS3_IJNS3_IJSH_SH_EEESH_EEENS4_ILi64EEEEEEEEEEENS_10ViewEngineIPN7cutlass10bfloat16_tEEEEEC2ERKSP_RKSU_)
$_ZN7cutlass13device_kernelIN5flash19enable_sm80_to_sm89INS1_16FlashAttnBwdSm80INS1_25CollectiveMainloopBwdSm80ILi2ELi2EN4cute5tupleIJNS5_1CILi128EEES8_NS7_ILi64EEEEEENS_10bfloat16_tEfNS_4arch4Sm80ELb0ELb1ELb1ELb0ELb1ELb0ELb0ELb0ELi2ELi4ELi4ELi4ELb0EEENS1_21CollectiveEpilogueBwdISA_SB_SD_Li256ELb0ELb0ELi2EEENS1_19SingleTileSchedulerILb0ELb0ELb0ELi128EEEEEEEEEvNT_6ParamsE$_ZN4cute3eso3ESOILb1ELb0EJNS_6LayoutINS_5tupleIJNS3_IJNS3_IJNS3_IJNS_1CILi4EEENS4_ILi2EEEEEENS4_ILi1EEEEEES8_EEENS3_IJNS3_IJNS3_IJS8_S8_EEES8_EEES6_EEEEEENS3_IJNS3_IJNS3_IJNS3_IJS8_NS4_ILi32EEEEEENS4_ILi0EEEEEESH_EEENS3_IJNS3_IJNS3_IJSH_SH_EEESH_EEENS4_ILi64EEEEEEEEEEENS_10ViewEngineIPN7cutlass10bfloat16_tEEEEEC2ERKSP_RKSU_:
[----:B------:R-:W-:Y:S02]  /*98a0*/  IADD3 R4, R69, -c[0x0][0x20], RZ ;  /* 0x8000080045047a10 */ /* 0x000fe40007ffe0ff */
[----:B------:R-:W-:-:S03]  /*98b0*/  MOV R7, 0x0 ;  /* 0x0000000000077802 */ /* 0x000fc60000000f00 */
[----:B------:R1:W-:Y:S01]  /*98c0*/  STL.64 [R4], R2 ;  /* 0x0000000204007387 */ /* 0x0003e20000100a00 */
[----:B------:R-:W-:Y:S05]  /*98d0*/  RET.REL.NODEC R6 `(_ZN7cutlass13device_kernelIN5flash19enable_sm80_to_sm89INS1_16FlashAttnBwdSm80INS1_25CollectiveMainloopBwdSm80ILi2ELi2EN4cute5tupleIJNS5_1CILi128EEES8_NS7_ILi64EEEEEENS_10bfloat16_tEfNS_4arch4Sm80ELb0ELb1ELb1ELb0ELb1ELb0ELb0ELb0ELi2ELi4ELi4ELi4ELb0EEENS1_21CollectiveEpilogueBwdISA_SB_SD_Li256ELb0ELb0ELi2EEENS1_19SingleTileSchedulerILb0ELb0ELb0ELi128EEEEEEEEEvNT_6ParamsE) ;  /* 0xffff672006007950 */ /* 0x000fea0003c3ffff */
        .type           $_ZN7cutlass13device_kernelIN5flash19enable_sm80_to_sm89INS1_16FlashAttnBwdSm80INS1_25CollectiveMainloopBwdSm80ILi2ELi2EN4cute5tupleIJNS5_1CILi128EEES8_NS7_ILi64EEEEEENS_10bfloat16_tEfNS_4arch4Sm80ELb0ELb1ELb1ELb0ELb1ELb0ELb0ELb0ELi2ELi4ELi4ELi4ELb0EEENS1_21CollectiveEpilogueBwdISA_SB_SD_Li256ELb0ELb0ELi2EEENS1_19SingleTileSchedulerILb0ELb0ELb0ELi128EEEEEEEEEvNT_6ParamsE$_ZN4cute3eso3ESOILb1ELb0EJNS_6LayoutINS_5tupleIJNS3_IJNS3_IJNS_1CILi2EEES5_EEENS4_ILi1EEEEEEEEENS3_IJNS3_IJNS3_IJS7_NS4_ILi16EEEEEENS4_ILi0EEEEEEEEEEENS_10ViewEngineIPjEEEEC2ERKSF_RKSI_,@function
        .size           $_ZN7cutlass13device_kernelIN5flash19enable_sm80_to_sm89INS1_16FlashAttnBwdSm80INS1_25CollectiveMainloopBwdSm80ILi2ELi2EN4cute5tupleIJNS5_1CILi128EEES8_NS7_ILi64EEEEEENS_10bfloat16_tEfNS_4arch4Sm80ELb0ELb1ELb1ELb0ELb1ELb0ELb0ELb0ELi2ELi4ELi4ELi4ELb0EEENS1_21CollectiveEpilogueBwdISA_SB_SD_Li256ELb0ELb0ELi2EEENS1_19SingleTileSchedulerILb0ELb0ELb0ELi128EEEEEEEEEvNT_6ParamsE$_ZN4cute3eso3ESOILb1ELb0EJNS_6LayoutINS_5tupleIJNS3_IJNS3_IJNS_1CILi2EEES5_EEENS4_ILi1EEEEEEEEENS3_IJNS3_IJNS3_IJS7_NS4_ILi16EEEEEENS4_ILi0EEEEEEEEEEENS_10ViewEngineIPjEEEEC2ERKSF_RKSI_,($_ZN7cutlass13device_kernelIN5flash19enable_sm80_to_sm89INS1_16FlashAttnBwdSm80INS1_25CollectiveMainloopBwdSm80ILi2ELi2EN4cute5tupleIJNS5_1CILi128EEES8_NS7_ILi64EEEEEENS_10bfloat16_tEfNS_4arch4Sm80ELb0ELb1ELb1ELb0ELb1ELb0ELb0ELb0ELi2ELi4ELi4ELi4ELb0EEENS1_21CollectiveEpilogueBwdISA_SB_SD_Li256ELb0ELb0ELi2EEENS1_19SingleTileSchedulerILb0ELb0ELb0ELi128EEEEEEEEEvNT_6ParamsE$_ZN4cute3eso3ESOILb1ELb0EJNS_6LayoutINS_5tupleIJNS3_IJNS3_IJNS_1CILi4EEENS4_ILi2EEEEEENS4_ILi1EEEEEEEEENS3_IJNS3_IJNS3_IJS8_NS4_ILi32EEEEEENS4_ILi0EEEEEEEEEEENS_10ViewEngineIPN7cutlass10bfloat16_tEEEEEC2ERKSG_RKSL_ - $_ZN7cutlass13device_kernelIN5flash19enable_sm80_to_sm89INS1_16FlashAttnBwdSm80INS1_25CollectiveMainloopBwdSm80ILi2ELi2EN4cute5tupleIJNS5_1CILi128EEES8_NS7_ILi64EEEEEENS_10bfloat16_tEfNS_4arch4Sm80ELb0ELb1ELb1ELb0ELb1ELb0ELb0ELb0ELi2ELi4ELi4ELi4ELb0EEENS1_21CollectiveEpilogueBwdISA_SB_SD_Li256ELb0ELb0ELi2EEENS1_19SingleTileSchedulerILb0ELb0ELb0ELi128EEEEEEEEEvNT_6ParamsE$_ZN4cute3eso3ESOILb1ELb0EJNS_6LayoutINS_5tupleIJNS3_IJNS3_IJNS_1CILi2EEES5_EEENS4_ILi1EEEEEEEEENS3_IJNS3_IJNS3_IJS7_NS4_ILi16EEEEEENS4_ILi0EEEEEEEEEEENS_10ViewEngineIPjEEEEC2ERKSF_RKSI_)
$_ZN7cutlass13device_kernelIN5flash19enable_sm80_to_sm89INS1_16FlashAttnBwdSm80INS1_25CollectiveMainloopBwdSm80ILi2ELi2EN4cute5tupleIJNS5_1CILi128EEES8_NS7_ILi64EEEEEENS_10bfloat16_tEfNS_4arch4Sm80ELb0ELb1ELb1ELb0ELb1ELb0ELb0ELb0ELi2ELi4ELi4ELi4ELb0EEENS1_21CollectiveEpilogueBwdISA_SB_SD_Li256ELb0ELb0ELi2EEENS1_19SingleTileSchedulerILb0ELb0ELb0ELi128EEEEEEEEEvNT_6ParamsE$_ZN4cute3eso3ESOILb1ELb0EJNS_6LayoutINS_5tupleIJNS3_IJNS3_IJNS_1CILi2EEES5_EEENS4_ILi1EEEEEEEEENS3_IJNS3_IJNS3_IJS7_NS4_ILi16EEEEEENS4_ILi0EEEEEEEEEEENS_10ViewEngineIPjEEEEC2ERKSF_RKSI_:
[----:B------:R-:W-:Y:S02]  /*98e0*/  IADD3 R2, R69, -c[0x0][0x20], RZ ;  /* 0x8000080045027a10 */ /* 0x000fe40007ffe0ff */
[----:B------:R-:W-:-:S03]  /*98f0*/  MOV R7, 0x0 ;  /* 0x0000000000077802 */ /* 0x000fc60000000f00 */
[----:B------:R1:W-:Y:S01]  /*9900*/  STL.64 [R2], R4 ;  /* 0x0000000402007387 */ /* 0x0003e20000100a00 */
[----:B------:R-:W-:Y:S05]  /*9910*/  RET.REL.NODEC R6 `(_ZN7cutlass13device_kernelIN5flash19enable_sm80_to_sm89INS1_16FlashAttnBwdSm80INS1_25CollectiveMainloopBwdSm80ILi2ELi2EN4cute5tupleIJNS5_1CILi128EEES8_NS7_ILi64EEEEEENS_10bfloat16_tEfNS_4arch4Sm80ELb0ELb1ELb1ELb0ELb1ELb0ELb0ELb0ELi2ELi4ELi4ELi4ELb0EEENS1_21CollectiveEpilogueBwdISA_SB_SD_Li256ELb0ELb0ELi2EEENS1_19SingleTileSchedulerILb0ELb0ELb0ELi128EEEEEEEEEvNT_6ParamsE) ;  /* 0xffff66e006007950 */ /* 0x000fea0003c3ffff */
        .type           $_ZN7cutlass13device_kernelIN5flash19enable_sm80_to_sm89INS1_16FlashAttnBwdSm80INS1_25CollectiveMainloopBwdSm80ILi2ELi2EN4cute5tupleIJNS5_1CILi128EEES8_NS7_ILi64EEEEEENS_10bfloat16_tEfNS_4arch4Sm80ELb0ELb1ELb1ELb0ELb1ELb0ELb0ELb0ELi2ELi4ELi4ELi4ELb0EEENS1_21CollectiveEpilogueBwdISA_SB_SD_Li256ELb0ELb0ELi2EEENS1_19SingleTileSchedulerILb0ELb0ELb0ELi128EEEEEEEEEvNT_6ParamsE$_ZN4cute3eso3ESOILb1ELb0EJNS_6LayoutINS_5tupleIJNS3_IJNS3_IJNS_1CILi4EEENS4_ILi2EEEEEENS4_ILi1EEEEEEEEENS3_IJNS3_IJNS3_IJS8_NS4_ILi32EEEEEENS4_ILi0EEEEEEEEEEENS_10ViewEngineIPN7cutlass10bfloat16_tEEEEEC2ERKSG_RKSL_,@function
        .size           $_ZN7cutlass13device_kernelIN5flash19enable_sm80_to_sm89INS1_16FlashAttnBwdSm80INS1_25CollectiveMainloopBwdSm80ILi2ELi2EN4cute5tupleIJNS5_1CILi128EEES8_NS7_ILi64EEEEEENS_10bfloat16_tEfNS_4arch4Sm80ELb0ELb1ELb1ELb0ELb1ELb0ELb0ELb0ELi2ELi4ELi4ELi4ELb0EEENS1_21CollectiveEpilogueBwdISA_SB_SD_Li256ELb0ELb0ELi2EEENS1_19SingleTileSchedulerILb0ELb0ELb0ELi128EEEEEEEEEvNT_6ParamsE$_ZN4cute3eso3ESOILb1ELb0EJNS_6LayoutINS_5tupleIJNS3_IJNS3_IJNS_1CILi4EEENS4_ILi2EEEEEENS4_ILi1EEEEEEEEENS3_IJNS3_IJNS3_IJS8_NS4_ILi32EEEEEENS4_ILi0EEEEEEEEEEENS_10ViewEngineIPN7cutlass10bfloat16_tEEEEEC2ERKSG_RKSL_,($_ZN7cutlass13device_kernelIN5flash19enable_sm80_to_sm89INS1_16FlashAttnBwdSm80INS1_25CollectiveMainloopBwdSm80ILi2ELi2EN4cute5tupleIJNS5_1CILi128EEES8_NS7_ILi64EEEEEENS_10bfloat16_tEfNS_4arch4Sm80ELb0ELb1ELb1ELb0ELb1ELb0ELb0ELb0ELi2ELi4ELi4ELi4ELb0EEENS1_21CollectiveEpilogueBwdISA_SB_SD_Li256ELb0ELb0ELi2EEENS1_19SingleTileSchedulerILb0ELb0ELb0ELi128EEEEEEEEEvNT_6ParamsE$_ZN4cute3eso3ESOILb1ELb0EJNS_6LayoutINS_5tupleIJNS3_IJNS3_IJNS_1CILi4EEENS4_ILi2EEEEEENS4_ILi1EEEEEEEEENS3_IJNS3_IJNS3_IJS8_NS4_ILi32EEEEEENS4_ILi0EEEEEEEEEEEiEEC2ERKSG_RKi - $_ZN7cutlass13device_kernelIN5flash19enable_sm80_to_sm89INS1_16FlashAttnBwdSm80INS1_25CollectiveMainloopBwdSm80ILi2ELi2EN4cute5tupleIJNS5_1CILi128EEES8_NS7_ILi64EEEEEENS_10bfloat16_tEfNS_4arch4Sm80ELb0ELb1ELb1ELb0ELb1ELb0ELb0ELb0ELi2ELi4ELi4ELi4ELb0EEENS1_21CollectiveEpilogueBwdISA_SB_SD_Li256ELb0ELb0ELi2EEENS1_19SingleTileSchedulerILb0ELb0ELb0ELi128EEEEEEEEEvNT_6ParamsE$_ZN4cute3eso3ESOILb1ELb0EJNS_6LayoutINS_5tupleIJNS3_IJNS3_IJNS_1CILi4EEENS4_ILi2EEEEEENS4_ILi1EEEEEEEEENS3_IJNS3_IJNS3_IJS8_NS4_ILi32EEEEEENS4_ILi0EEEEEEEEEEENS_10ViewEngineIPN7cutlass10bfloat16_tEEEEEC2ERKSG_RKSL_)
$_ZN7cutlass13device_kernelIN5flash19enable_sm80_to_sm89INS1_16FlashAttnBwdSm80INS1_25CollectiveMainloopBwdSm80ILi2ELi2EN4cute5tupleIJNS5_1CILi128EEES8_NS7_ILi64EEEEEENS_10bfloat16_tEfNS_4arch4Sm80ELb0ELb1ELb1ELb0ELb1ELb0ELb0ELb0ELi2ELi4ELi4ELi4ELb0EEENS1_21CollectiveEpilogueBwdISA_SB_SD_Li256ELb0ELb0ELi2EEENS1_19SingleTileSchedulerILb0ELb0ELb0ELi128EEEEEEEEEvNT_6ParamsE$_ZN4cute3eso3ESOILb1ELb0EJNS_6LayoutINS_5tupleIJNS3_IJNS3_IJNS_1CILi4EEENS4_ILi2EEEEEENS4_ILi1EEEEEEEEENS3_IJNS3_IJNS3_IJS8_NS4_ILi32EEEEEENS4_ILi0EEEEEEEEEEENS_10ViewEngineIPN7cutlass10bfloat16_tEEEEEC2ERKSG_RKSL_:
[----:B------:R-:W-:Y:S01]  /*9920*/  IADD3 R2, R69, -c[0x0][0x20], RZ ;  /* 0x8000080045027a10 */ /* 0x000fe20007ffe0ff */
[----:B------:R-:W-:Y:S01]  /*9930*/  IMAD.MOV.U32 R9, RZ, RZ, R3 ;  /* 0x000000ffff097224 */ /* 0x000fe200078e0003 */
[----:B------:R-:W-:-:S04]  /*9940*/  MOV R5, 0x0 ;  /* 0x0000000000057802 */ /* 0x000fc80000000f00 */
[----:B------:R1:W-:Y:S01]  /*9950*/  STL.64 [R2], R8 ;  /* 0x0000000802007387 */ /* 0x0003e20000100a00 */
[----:B------:R-:W-:Y:S05]  /*9960*/  RET.REL.NODEC R4 `(_ZN7cutlass13device_kernelIN5flash19enable_sm80_to_sm89INS1_16FlashAttnBwdSm80INS1_25CollectiveMainloopBwdSm80ILi2ELi2EN4cute5tupleIJNS5_1CILi128EEES8_NS7_ILi64EEEEEENS_10bfloat16_tEfNS_4arch4Sm80ELb0ELb1ELb1ELb0ELb1ELb0ELb0ELb0ELi2ELi4ELi4ELi4ELb0EEENS1_21CollectiveEpilogueBwdISA_SB_SD_Li256ELb0ELb0ELi2EEENS1_19SingleTileSchedulerILb0ELb0ELb0ELi128EEEEEEEEEvNT_6ParamsE) ;  /* 0xffff669004007950 */ /* 0x000fea0003c3ffff */
        .type           $_ZN7cutlass13device_kernelIN5flash19enable_sm80_to_sm89INS1_16FlashAttnBwdSm80INS1_25CollectiveMainloopBwdSm80ILi2ELi2EN4cute5tupleIJNS5_1CILi128EEES8_NS7_ILi64EEEEEENS_10bfloat16_tEfNS_4arch4Sm80ELb0ELb1ELb1ELb0ELb1ELb0ELb0ELb0ELi2ELi4ELi4ELi4ELb0EEENS1_21CollectiveEpilogueBwdISA_SB_SD_Li256ELb0ELb0ELi2EEENS1_19SingleTileSchedulerILb0ELb0ELb0ELi128EEEEEEEEEvNT_6ParamsE$_ZN4cute3eso3ESOILb1ELb0EJNS_6LayoutINS_5tupleIJNS3_IJNS3_IJNS_1CILi4EEENS4_ILi2EEEEEENS4_ILi1EEEEEEEEENS3_IJNS3_IJNS3_IJS8_NS4_ILi32EEEEEENS4_ILi0EEEEEEEEEEEiEEC2ERKSG_RKi,@function
        .size           $_ZN7cutlass13device_kernelIN5flash19enable_sm80_to_sm89INS1_16FlashAttnBwdSm80INS1_25CollectiveMainloopBwdSm80ILi2ELi2EN4cute5tupleIJNS5_1CILi128EEES8_NS7_ILi64EEEEEENS_10bfloat16_tEfNS_4arch4Sm80ELb0ELb1ELb1ELb0ELb1ELb0ELb0ELb0ELi2ELi4ELi4ELi4ELb0EEENS1_21CollectiveEpilogueBwdISA_SB_SD_Li256ELb0ELb0ELi2EEENS1_19SingleTileSchedulerILb0ELb0ELb0ELi128EEEEEEEEEvNT_6ParamsE$_ZN4cute3eso3ESOILb1ELb0EJNS_6LayoutINS_5tupleIJNS3_IJNS3_IJNS_1CILi4EEENS4_ILi2EEEEEENS4_ILi1EEEEEEEEENS3_IJNS3_IJNS3_IJS8_NS4_ILi32EEEEEENS4_ILi0EEEEEEEEEEEiEEC2ERKSG_RKi,($_ZN7cutlass13device_kernelIN5flash19enable_sm80_to_sm89INS1_16FlashAttnBwdSm80INS1_25CollectiveMainloopBwdSm80ILi2ELi2EN4cute5tupleIJNS5_1CILi128EEES8_NS7_ILi64EEEEEENS_10bfloat16_tEfNS_4arch4Sm80ELb0ELb1ELb1ELb0ELb1ELb0ELb0ELb0ELi2ELi4ELi4ELi4ELb0EEENS1_21CollectiveEpilogueBwdISA_SB_SD_Li256ELb0ELb0ELi2EEENS1_19SingleTileSchedulerILb0ELb0ELb0ELi128EEEEEEEEEvNT_6ParamsE$_ZN4cute3eso3ESOILb1ELb0EJNS_6LayoutINS_5tupleIJNS3_IJNS3_IJNS_1CILi4EEENS4_ILi2EEEEEENS4_ILi1EEEEEENS3_IJS6_EEEEEENS3_IJNS3_IJNS3_IJS8_NS4_ILi32EEEEEENS4_ILi0EEEEEENS3_IJNS4_ILi64EEEEEEEEEEENS_10ViewEngineIPN7cutlass10bfloat16_tEEEEEC2ERKSJ_RKSO_ - $_ZN7cutlass13device_kernelIN5flash19enable_sm80_to_sm89INS1_16FlashAttnBwdSm80INS1_25CollectiveMainloopBwdSm80ILi2ELi2EN4cute5tupleIJNS5_1CILi128EEES8_NS7_ILi64EEEEEENS_10bfloat16_tEfNS_4arch4Sm80ELb0ELb1ELb1ELb0ELb1ELb0ELb0ELb0ELi2ELi4ELi4ELi4ELb0EEENS1_21CollectiveEpilogueBwdISA_SB_SD_Li256ELb0ELb0ELi2EEENS1_19SingleTileSchedulerILb0ELb0ELb0ELi128EEEEEEEEEvNT_6ParamsE$_ZN4cute3eso3ESOILb1ELb0EJNS_6LayoutINS_5tupleIJNS3_IJNS3_IJNS_1CILi4EEENS4_ILi2EEEEEENS4_ILi1EEEEEEEEENS3_IJNS3_IJNS3_IJS8_NS4_ILi32EEEEEENS4_ILi0EEEEEEEEEEEiEEC2ERKSG_RKi)
$_ZN7cutlass13device_kernelIN5flash19enable_sm80_to_sm89INS1_16FlashAttnBwdSm80INS1_25CollectiveMainloopBwdSm80ILi2ELi2EN4cute5tupleIJNS5_1CILi128EEES8_NS7_ILi64EEEEEENS_10bfloat16_tEfNS_4arch4Sm80ELb0ELb1ELb1ELb0ELb1ELb0ELb0ELb0ELi2ELi4ELi4ELi4ELb0EEENS1_21CollectiveEpilogueBwdISA_SB_SD_Li256ELb0ELb0ELi2EEENS1_19SingleTileSchedulerILb0ELb0ELb0ELi128EEEEEEEEEvNT_6ParamsE$_ZN4cute3eso3ESOILb1ELb0EJNS_6LayoutINS_5tupleIJNS3_IJNS3_IJNS_1CILi4EEENS4_ILi2EEEEEENS4_ILi1EEEEEEEEENS3_IJNS3_IJNS3_IJS8_NS4_ILi32EEEEEENS4_ILi0EEEEEEEEEEEiEEC2ERKSG_RKi:
[----:B------:R-:W-:Y:S02]  /*9970*/  IADD3 R2, R69, -c[0x0][0x20], RZ ;  /* 0x8000080045027a10 */ /* 0x000fe40007ffe0ff */
[----:B------:R-:W-:-:S03]  /*9980*/  MOV R5, 0x0 ;  /* 0x0000000000057802 */ /* 0x000fc60000000f00 */
[----:B------:R1:W-:Y:S01]  /*9990*/  STL [R2], R3 ;  /* 0x0000000302007387 */ /* 0x0003e20000100800 */
[----:B------:R-:W-:Y:S05]  /*99a0*/  RET.REL.NODEC R4 `(_ZN7cutlass13device_kernelIN5flash19enable_sm80_to_sm89INS1_16FlashAttnBwdSm80INS1_25CollectiveMainloopBwdSm80ILi2ELi2EN4cute5tupleIJNS5_1CILi128EEES8_NS7_ILi64EEEEEENS_10bfloat16_tEfNS_4arch4Sm80ELb0ELb1ELb1ELb0ELb1ELb0ELb0ELb0ELi2ELi4ELi4ELi4ELb0EEENS1_21CollectiveEpilogueBwdISA_SB_SD_Li256ELb0ELb0ELi2EEENS1_19SingleTileSchedulerILb0ELb0ELb0ELi128EEEEEEEEEvNT_6ParamsE) ;  /* 0xffff665004007950 */ /* 0x000fea0003c3ffff */
        .type           $_ZN7cutlass13device_kernelIN5flash19enable_sm80_to_sm89INS1_16FlashAttnBwdSm80INS1_25CollectiveMainloopBwdSm80ILi2ELi2EN4cute5tupleIJNS5_1CILi128EEES8_NS7_ILi64EEEEEENS_10bfloat16_tEfNS_4arch4Sm80ELb0ELb1ELb1ELb0ELb1ELb0ELb0ELb0ELi2ELi4ELi4ELi4ELb0EEENS1_21CollectiveEpilogueBwdISA_SB_SD_Li256ELb0ELb0ELi2EEENS1_19SingleTileSchedulerILb0ELb0ELb0ELi128EEEEEEEEEvNT_6ParamsE$_ZN4cute3eso3ESOILb1ELb0EJNS_6LayoutINS_5tupleIJNS3_IJNS3_IJNS_1CILi4EEENS4_ILi2EEEEEENS4_ILi1EEEEEENS3_IJS6_EEEEEENS3_IJNS3_IJNS3_IJS8_NS4_ILi32EEEEEENS4_ILi0EEEEEENS3_IJNS4_ILi64EEEEEEEEEEENS_10ViewEngineIPN7cutlass10bfloat16_tEEEEEC2ERKSJ_RKSO_,@function
        .size           $_ZN7cutlass13device_kernelIN5flash19enable_sm80_to_sm89INS1_16FlashAttnBwdSm80INS1_25CollectiveMainloopBwdSm80ILi2ELi2EN4cute5tupleIJNS5_1CILi128EEES8_NS7_ILi64EEEEEENS_10bfloat16_tEfNS_4arch4Sm80ELb0ELb1ELb1ELb0ELb1ELb0ELb0ELb0ELi2ELi4ELi4ELi4ELb0EEENS1_21CollectiveEpilogueBwdISA_SB_SD_Li256ELb0ELb0ELi2EEENS1_19SingleTileSchedulerILb0ELb0ELb0ELi128EEEEEEEEEvNT_6ParamsE$_ZN4cute3eso3ESOILb1ELb0EJNS_6LayoutINS_5tupleIJNS3_IJNS3_IJNS_1CILi4EEENS4_ILi2EEEEEENS4_ILi1EEEEEENS3_IJS6_EEEEEENS3_IJNS3_IJNS3_IJS8_NS4_ILi32EEEEEENS4_ILi0EEEEEENS3_IJNS4_ILi64EEEEEEEEEEENS_10ViewEngineIPN7cutlass10bfloat16_tEEEEEC2ERKSJ_RKSO_,($_ZN7cutlass13device_kernelIN5flash19enable_sm80_to_sm89INS1_16FlashAttnBwdSm80INS1_25CollectiveMainloopBwdSm80ILi2ELi2EN4cute5tupleIJNS5_1CILi128EEES8_NS7_ILi64EEEEEENS_10bfloat16_tEfNS_4arch4Sm80ELb0ELb1ELb1ELb0ELb1ELb0ELb0ELb0ELi2ELi4ELi4ELi4ELb0EEENS1_21CollectiveEpilogueBwdISA_SB_SD_Li256ELb0ELb0ELi2EEENS1_19SingleTileSchedulerILb0ELb0ELb0ELi128EEEEEEEEEvNT_6ParamsE$_ZN4cute3eso3ESOILb1ELb0EJNS_6LayoutINS_5tupleIJNS3_IJNS3_IJNS_1CILi4EEENS4_ILi2EEEEEENS4_ILi1EEEEEES6_EEENS3_IJNS3_IJNS3_IJS8_NS4_ILi32EEEEEENS4_ILi0EEEEEENS4_ILi64EEEEEEEENS_10ViewEngineIPN7cutlass10bfloat16_tEEEEEC2ERKSH_RKSM_ - $_ZN7cutlass13device_kernelIN5flash19enable_sm80_to_sm89INS1_16FlashAttnBwdSm80INS1_25CollectiveMainloopBwdSm80ILi2ELi2EN4cute5tupleIJNS5_1CILi128EEES8_NS7_ILi64EEEEEENS_10bfloat16_tEfNS_4arch4Sm80ELb0ELb1ELb1ELb0ELb1ELb0ELb0ELb0ELi2ELi4ELi4ELi4ELb0EEENS1_21CollectiveEpilogueBwdISA_SB_SD_Li256ELb0ELb0ELi2EEENS1_19SingleTileSchedulerILb0ELb0ELb0ELi128EEEEEEEEEvNT_6ParamsE$_ZN4cute3eso3ESOILb1ELb0EJNS_6LayoutINS_5tupleIJNS3_IJNS3_IJNS_1CILi4EEENS4_ILi2EEEEEENS4_ILi1EEEEEENS3_IJS6_EEEEEENS3_IJNS3_IJNS3_IJS8_NS4_ILi32EEEEEENS4_ILi0EEEEEENS3_IJNS4_ILi64EEEEEEEEEEENS_10ViewEngineIPN7cutlass10bfloat16_tEEEEEC2ERKSJ_RKSO_)
$_ZN7cutlass13device_kernelIN5flash19enable_sm80_to_sm89INS1_16FlashAttnBwdSm80INS1_25CollectiveMainloopBwdSm80ILi2ELi2EN4cute5tupleIJNS5_1CILi128EEES8_NS7_ILi64EEEEEENS_10bfloat16_tEfNS_4arch4Sm80ELb0ELb1ELb1ELb0ELb1ELb0ELb0ELb0ELi2ELi4ELi4ELi4ELb0EEENS1_21CollectiveEpilogueBwdISA_SB_SD_Li256ELb0ELb0ELi2EEENS1_19SingleTileSchedulerILb0ELb0ELb0ELi128EEEEEEEEEvNT_6ParamsE$_ZN4cute3eso3ESOILb1ELb0EJNS_6LayoutINS_5tupleIJNS3_IJNS3_IJNS_1CILi4EEENS4_ILi2EEEEEENS4_ILi1EEEEEENS3_IJS6_EEEEEENS3_IJNS3_IJNS3_IJS8_NS4_ILi32EEEEEENS4_ILi0EEEEEENS3_IJNS4_ILi64EEEEEEEEEEENS_10ViewEngineIPN7cutlass10bfloat16_tEEEEEC2ERKSJ_RKSO_:
[----:B------:R-:W-:Y:S02]  /*99b0*/  IADD3 R2, R69, -c[0x0][0x20], RZ ;  /* 0x8000080045027a10 */ /* 0x000fe40007ffe0ff */
[----:B------:R-:W-:-:S03]  /*99c0*/  MOV R7, 0x0 ;  /* 0x0000000000077802 */ /* 0x000fc60000000f00 */
[----:B------:R1:W-:Y:S01]  /*99d0*/  STL.64 [R2], R4 ;  /* 0x0000000402007387 */ /* 0x0003e20000100a00 */
[----:B------:R-:W-:Y:S05]  /*99e0*/  RET.REL.NODEC R6 `(_ZN7cutlass13device_kernelIN5flash19enable_sm80_to_sm89INS1_16FlashAttnBwdSm80INS1_25CollectiveMainloopBwdSm80ILi2ELi2EN4cute5tupleIJNS5_1CILi128EEES8_NS7_ILi64EEEEEENS_10bfloat16_tEfNS_4arch4Sm80ELb0ELb1ELb1ELb0ELb1ELb0ELb0ELb0ELi2ELi4ELi4ELi4ELb0EEENS1_21CollectiveEpilogueBwdISA_SB_SD_Li256ELb0ELb0ELi2EEENS1_19SingleTileSchedulerILb0ELb0ELb0ELi128EEEEEEEEEvNT_6ParamsE) ;  /* 0xffff661006007950 */ /* 0x000fea0003c3ffff */
        .type           $_ZN7cutlass13device_kernelIN5flash19enable_sm80_to_sm89INS1_16FlashAttnBwdSm80INS1_25CollectiveMainloopBwdSm80ILi2ELi2EN4cute5tupleIJNS5_1CILi128EEES8_NS7_ILi64EEEEEENS_10bfloat16_tEfNS_4arch4Sm80ELb0ELb1ELb1ELb0ELb1ELb0ELb0ELb0ELi2ELi4ELi4ELi4ELb0EEENS1_21CollectiveEpilogueBwdISA_SB_SD_Li256ELb0ELb0ELi2EEENS1_19SingleTileSchedulerILb0ELb0ELb0ELi128EEEEEEEEEvNT_6ParamsE$_ZN4cute3eso3ESOILb1ELb0EJNS_6LayoutINS_5tupleIJNS3_IJNS3_IJNS_1CILi4EEENS4_ILi2EEEEEENS4_ILi1EEEEEES6_EEENS3_IJNS3_IJNS3_IJS8_NS4_ILi32EEEEEENS4_ILi0EEEEEENS4_ILi64EEEEEEEENS_10ViewEngineIPN7cutlass10bfloat16_tEEEEEC2ERKSH_RKSM_,@function
        .size           $_ZN7cutlass13device_kernelIN5flash19enable_sm80_to_sm89INS1_16FlashAttnBwdSm80INS1_25CollectiveMainloopBwdSm80ILi2ELi2EN4cute5tupleIJNS5_1CILi128EEES8_NS7_ILi64EEEEEENS_10bfloat16_tEfNS_4arch4Sm80ELb0ELb1ELb1ELb0ELb1ELb0ELb0ELb0ELi2ELi4ELi4ELi4ELb0EEENS1_21CollectiveEpilogueBwdISA_SB_SD_Li256ELb0ELb0ELi2EEENS1_19SingleTileSchedulerILb0ELb0ELb0ELi128EEEEEEEEEvNT_6ParamsE$_ZN4cute3eso3ESOILb1ELb0EJNS_6LayoutINS_5tupleIJNS3_IJNS3_IJNS_1CILi4EEENS4_ILi2EEEEEENS4_ILi1EEEEEES6_EEENS3_IJNS3_IJNS3_IJS8_NS4_ILi32EEEEEENS4_ILi0EEEEEENS4_ILi64EEEEEEEENS_10ViewEngineIPN7cutlass10bfloat16_tEEEEEC2ERKSH_RKSM_,($_ZN7cutlass13device_kernelIN5flash19enable_sm80_to_sm89INS1_16FlashAttnBwdSm80INS1_25CollectiveMainloopBwdSm80ILi2ELi2EN4cute5tupleIJNS5_1CILi128EEES8_NS7_ILi64EEEEEENS_10bfloat16_tEfNS_4arch4Sm80ELb0ELb1ELb1ELb0ELb1ELb0ELb0ELb0ELi2ELi4ELi4ELi4ELb0EEENS1_21CollectiveEpilogueBwdISA_SB_SD_Li256ELb0ELb0ELi2EEENS1_19SingleTileSchedulerILb0ELb0ELb0ELi128EEEEEEEEEvNT_6ParamsE$_ZN4cute3eso3ESOILb1ELb0EJNS_6LayoutINS_5tupleIJNS3_IJNS3_IJNS_1CILi4EEENS4_ILi2EEEEEENS4_ILi1EEEEEES6_EEENS3_IJNS3_IJNS3_IJS8_NS4_ILi32EEEEEENS4_ILi0EEEEEENS4_ILi64EEEEEEEEiEEC2ERKSH_RKi - $_ZN7cutlass13device_kernelIN5flash19enable_sm80_to_sm89INS1_16FlashAttnBwdSm80INS1_25CollectiveMainloopBwdSm80ILi2ELi2EN4cute5tupleIJNS5_1CILi128EEES8_NS7_ILi64EEEEEENS_10bfloat16_tEfNS_4arch4Sm80ELb0ELb1ELb1ELb0ELb1ELb0ELb0ELb0ELi2ELi4ELi4ELi4ELb0EEENS1_21CollectiveEpilogueBwdISA_SB_SD_Li256ELb0ELb0ELi2EEENS1_19SingleTileSchedulerILb0ELb0ELb0ELi128EEEEEEEEEvNT_6ParamsE$_ZN4cute3eso3ESOILb1ELb0EJNS_6LayoutINS_5tupleIJNS3_IJNS3_IJNS_1CILi4EEENS4_ILi2EEEEEENS4_ILi1EEEEEES6_EEENS3_IJNS3_IJNS3_IJS8_NS4_ILi32EEEEEENS4_ILi0EEEEEENS4_ILi64EEEEEEEENS_10ViewEngineIPN7cutlass10bfloat16_tEEEEEC2ERKSH_RKSM_)
$_ZN7cutlass13device_kernelIN5flash19enable_sm80_to_sm89INS1_16FlashAttnBwdSm80INS1_25CollectiveMainloopBwdSm80ILi2ELi2EN4cute5tupleIJNS5_1CILi128EEES8_NS7_ILi64EEEEEENS_10bfloat16_tEfNS_4arch4Sm80ELb0ELb1ELb1ELb0ELb1ELb0ELb0ELb0ELi2ELi4ELi4ELi4ELb0EEENS1_21CollectiveEpilogueBwdISA_SB_SD_Li256ELb0ELb0ELi2EEENS1_19SingleTileSchedulerILb0ELb0ELb0ELi128EEEEEEEEEvNT_6ParamsE$_ZN4cute3eso3ESOILb1ELb0EJNS_6LayoutINS_5tupleIJNS3_IJNS3_IJNS_1CILi4EEENS4_ILi2EEEEEENS4_ILi1EEEEEES6_EEENS3_IJNS3_IJNS3_IJS8_NS4_ILi32EEEEEENS4_ILi0EEEEEENS4_ILi64EEEEEEEENS_10ViewEngineIPN7cutlass10bfloat16_tEEEEEC2ERKSH_RKSM_:
[----:B------:R-:W-:Y:S02]  /*99f0*/  IADD3 R2, R69, -c[0x0][0x20], RZ ;  /* 0x8000080045027a10 */ /* 0x000fe40007ffe0ff */
[----:B------:R-:W-:-:S03]  /*9a00*/  MOV R7, 0x0 ;  /* 0x0000000000077802 */ /* 0x000fc60000000f00 */
[----:B------:R1:W-:Y:S01]  /*9a10*/  STL.64 [R2], R8 ;  /* 0x0000000802007387 */ /* 0x0003e20000100a00 */
[----:B------:R-:W-:Y:S05]  /*9a20*/  RET.REL.NODEC R6 `(_ZN7cutlass13device_kernelIN5flash19enable_sm80_to_sm89INS1_16FlashAttnBwdSm80INS1_25CollectiveMainloopBwdSm80ILi2ELi2EN4cute5tupleIJNS5_1CILi128EEES8_NS7_ILi64EEEEEENS_10bfloat16_tEfNS_4arch4Sm80ELb0ELb1ELb1ELb0ELb1ELb0ELb0ELb0ELi2ELi4ELi4ELi4ELb0EEENS1_21CollectiveEpilogueBwdISA_SB_SD_Li256ELb0ELb0ELi2EEENS1_19SingleTileSchedulerILb0ELb0ELb0ELi128EEEEEEEEEvNT_6ParamsE) ;  /* 0xffff65d006007950 */ /* 0x000fea0003c3ffff */
        .type           $_ZN7cutlass13device_kernelIN5flash19enable_sm80_to_sm89INS1_16FlashAttnBwdSm80INS1_25CollectiveMainloopBwdSm80ILi2ELi2EN4cute5tupleIJNS5_1CILi128EEES8_NS7_ILi64EEEEEENS_10bfloat16_tEfNS_4arch4Sm80ELb0ELb1ELb1ELb0ELb1ELb0ELb0ELb0ELi2ELi4ELi4ELi4ELb0EEENS1_21CollectiveEpilogueBwdISA_SB_SD_Li256ELb0ELb0ELi2EEENS1_19SingleTileSchedulerILb0ELb0ELb0ELi128EEEEEEEEEvNT_6ParamsE$_ZN4cute3eso3ESOILb1ELb0EJNS_6LayoutINS_5tupleIJNS3_IJNS3_IJNS_1CILi4EEENS4_ILi2EEEEEENS4_ILi1EEEEEES6_EEENS3_IJNS3_IJNS3_IJS8_NS4_ILi32EEEEEENS4_ILi0EEEEEENS4_ILi64EEEEEEEEiEEC2ERKSH_RKi,@function
        .size           $_ZN7cutlass13device_kernelIN5flash19enable_sm80_to_sm89INS1_16FlashAttnBwdSm80INS1_25CollectiveMainloopBwdSm80ILi2ELi2EN4cute5tupleIJNS5_1CILi128EEES8_NS7_ILi64EEEEEENS_10bfloat16_tEfNS_4arch4Sm80ELb0ELb1ELb1ELb0ELb1ELb0ELb0ELb0ELi2ELi4ELi4ELi4ELb0EEENS1_21CollectiveEpilogueBwdISA_SB_SD_Li256ELb0ELb0ELi2EEENS1_19SingleTileSchedulerILb0ELb0ELb0ELi128EEEEEEEEEvNT_6ParamsE$_ZN4cute3eso3ESOILb1ELb0EJNS_6LayoutINS_5tupleIJNS3_IJNS3_IJNS_1CILi4EEENS4_ILi2EEEEEENS4_ILi1EEEEEES6_EEENS3_IJNS3_IJNS3_IJS8_NS4_ILi32EEEEEENS4_ILi0EEEEEENS4_ILi64EEEEEEEEiEEC2ERKSH_RKi,($_ZN7cutlass13device_kernelIN5flash19enable_sm80_to_sm89INS1_16FlashAttnBwdSm80INS1_25CollectiveMainloopBwdSm80ILi2ELi2EN4cute5tupleIJNS5_1CILi128EEES8_NS7_ILi64EEEEEENS_10bfloat16_tEfNS_4arch4Sm80ELb0ELb1ELb1ELb0ELb1ELb0ELb0ELb0ELi2ELi4ELi4ELi4ELb0EEENS1_21CollectiveEpilogueBwdISA_SB_SD_Li256ELb0ELb0ELi2EEENS1_19SingleTileSchedulerILb0ELb0ELb0ELi128EEEEEEEEEvNT_6ParamsE$_ZN4cute3eso3ESOILb1ELb0EJNS_6LayoutINS_5tupleIJNS3_IJNS3_IJNS_1CILi4EEENS4_ILi2EEEEEENS4_ILi1EEEEEES6_NS4_ILi8EEEEEENS3_IJNS3_IJNS3_IJS8_NS4_ILi32EEEEEENS4_ILi0EEEEEENS4_ILi64EEES5_EEEEENS_10ViewEngineIPN7cutlass10bfloat16_tEEEEEC2ERKSI_RKSN_ - $_ZN7cutlass13device_kernelIN5flash19enable_sm80_to_sm89INS1_16FlashAttnBwdSm80INS1_25CollectiveMainloopBwdSm80ILi2ELi2EN4cute5tupleIJNS5_1CILi128EEES8_NS7_ILi64EEEEEENS_10bfloat16_tEfNS_4arch4Sm80ELb0ELb1ELb1ELb0ELb1ELb0ELb0ELb0ELi2ELi4ELi4ELi4ELb0EEENS1_21CollectiveEpilogueBwdISA_SB_SD_Li256ELb0ELb0ELi2EEENS1_19SingleTileSchedulerILb0ELb0ELb0ELi128EEEEEEEEEvNT_6ParamsE$_ZN4cute3eso3ESOILb1ELb0EJNS_6LayoutINS_5tupleIJNS3_IJNS3_IJNS_1CILi4EEENS4_ILi2EEEEEENS4_ILi1EEEEEES6_EEENS3_IJNS3_IJNS3_IJS8_NS4_ILi32EEEEEENS4_ILi0EEEEEENS4_ILi64EEEEEEEEiEEC2ERKSH_RKi)
$_ZN7cutlass13device_kernelIN5flash19enable_sm80_to_sm89INS1_16FlashAttnBwdSm80INS1_25CollectiveMainloopBwdSm80ILi2ELi2EN4cute5tupleIJNS5_1CILi128EEES8_NS7_ILi64EEEEEENS_10bfloat16_tEfNS_4arch4Sm80ELb0ELb1ELb1ELb0ELb1ELb0ELb0ELb0ELi2ELi4ELi4ELi4ELb0EEENS1_21CollectiveEpilogueBwdISA_SB_SD_Li256ELb0ELb0ELi2EEENS1_19SingleTileSchedulerILb0ELb0ELb0ELi128EEEEEEEEEvNT_6ParamsE$_ZN4cute3eso3ESOILb1ELb0EJNS_6LayoutINS_5tupleIJNS3_IJNS3_IJNS_1CILi4EEENS4_ILi2EEEEEENS4_ILi1EEEEEES6_EEENS3_IJNS3_IJNS3_IJS8_NS4_ILi32EEEEEENS4_ILi0EEEEEENS4_ILi64EEEEEEEEiEEC2ERKSH_RKi:
[----:B------:R-:W-:Y:S02]  /*9a30*/  IADD3 R2, R60, -c[0x0][0x20], RZ ;  /* 0x800008003c027a10 */ /* 0x000fe40007ffe0ff */
[----:B------:R-:W-:-:S03]  /*9a40*/  MOV R5, 0x0 ;  /* 0x0000000000057802 */ /* 0x000fc60000000f00 */
[----:B------:R1:W-:Y:S01]  /*9a50*/  STL [R2], R3 ;  /* 0x0000000302007387 */ /* 0x0003e20000100800 */
[----:B------:R-:W-:Y:S05]  /*9a60*/  RET.REL.NODEC R4 `(_ZN7cutlass13device_kernelIN5flash19enable_sm80_to_sm89INS1_16FlashAttnBwdSm80INS1_25CollectiveMainloopBwdSm80ILi2ELi2EN4cute5tupleIJNS5_1CILi128EEES8_NS7_ILi64EEEEEENS_10bfloat16_tEfNS_4arch4Sm80ELb0ELb1ELb1ELb0ELb1ELb0ELb0ELb0ELi2ELi4ELi4ELi4ELb0EEENS1_21CollectiveEpilogueBwdISA_SB_SD_Li256ELb0ELb0ELi2EEENS1_19SingleTileSchedulerILb0ELb0ELb0ELi128EEEEEEEEEvNT_6ParamsE) ;  /* 0xffff659004007950 */ /* 0x000fea0003c3ffff */
        .type           $_ZN7cutlass13device_kernelIN5flash19enable_sm80_to_sm89INS1_16FlashAttnBwdSm80INS1_25CollectiveMainloopBwdSm80ILi2ELi2EN4cute5tupleIJNS5_1CILi128EEES8_NS7_ILi64EEEEEENS_10bfloat16_tEfNS_4arch4Sm80ELb0ELb1ELb1ELb0ELb1ELb0ELb0ELb0ELi2ELi4ELi4ELi4ELb0EEENS1_21CollectiveEpilogueBwdISA_SB_SD_Li256ELb0ELb0ELi2EEENS1_19SingleTileSchedulerILb0ELb0ELb0ELi128EEEEEEEEEvNT_6ParamsE$_ZN4cute3eso3ESOILb1ELb0EJNS_6LayoutINS_5tupleIJNS3_IJNS3_IJNS_1CILi4EEENS4_ILi2EEEEEENS4_ILi1EEEEEES6_NS4_ILi8EEEEEENS3_IJNS3_IJNS3_IJS8_NS4_ILi32EEEEEENS4_ILi0EEEEEENS4_ILi64EEES5_EEEEENS_10ViewEngineIPN7cutlass10bfloat16_tEEEEEC2ERKSI_RKSN_,@function
        .size           $_ZN7cutlass13device_kernelIN5flash19enable_sm80_to_sm89INS1_16FlashAttnBwdSm80INS1_25CollectiveMainloopBwdSm80ILi2ELi2EN4cute5tupleIJNS5_1CILi128EEES8_NS7_ILi64EEEEEENS_10bfloat16_tEfNS_4arch4Sm80ELb0ELb1ELb1ELb0ELb1ELb0ELb0ELb0ELi2ELi4ELi4ELi4ELb0EEENS1_21CollectiveEpilogueBwdISA_SB_SD_Li256ELb0ELb0ELi2EEENS1_19SingleTileSchedulerILb0ELb0ELb0ELi128EEEEEEEEEvNT_6ParamsE$_ZN4cute3eso3ESOILb1ELb0EJNS_6LayoutINS_5tupleIJNS3_IJNS3_IJNS_1CILi4EEENS4_ILi2EEEEEENS4_ILi1EEEEEES6_NS4_ILi8EEEEEENS3_IJNS3_IJNS3_IJS8_NS4_ILi32EEEEEENS4_ILi0EEEEEENS4_ILi64EEES5_EEEEENS_10ViewEngineIPN7cutlass10bfloat16_tEEEEEC2ERKSI_RKSN_,($_ZN7cutlass13device_kernelIN5flash19enable_sm80_to_sm89INS1_16FlashAttnBwdSm80INS1_25CollectiveMainloopBwdSm80ILi2ELi2EN4cute5tupleIJNS5_1CILi128EEES8_NS7_ILi64EEEEEENS_10bfloat16_tEfNS_4arch4Sm80ELb0ELb1ELb1ELb0ELb1ELb0ELb0ELb0ELi2ELi4ELi4ELi4ELb0EEENS1_21CollectiveEpilogueBwdISA_SB_SD_Li256ELb0ELb0ELi2EEENS1_19SingleTileSchedulerILb0ELb0ELb0ELi128EEEEEEEEEvNT_6ParamsE$_ZN4cute3eso3ESOILb1ELb0EJNS_6LayoutINS_5tupleIJNS3_IJNS3_IJNS_1CILi4EEENS4_ILi8EEEEEENS3_IJS5_NS4_ILi2EEEEEEEEENS3_IJNS3_IJS8_S8_EEENS3_IJS8_S6_EEEEEEEEENS3_IJNS3_IJNS3_IJNS_11ScaledBasisIS8_JLi1EEEENSF_INS4_ILi1EEEJLi0EEEEEEENS3_IJNSF_INS4_ILi16EEEJLi0EEEENSF_IS6_JLi1EEEEEEEEEENS3_IJNS3_IJNSF_ISH_JLi1EEEENSF_IS6_JLi0EEEEEEENS3_IJNSF_INS4_ILi64EEEJLi0EEEENSF_ISK_JLi1EEEEEEEEEEEEEEENS_10ViewEngineINS_23ArithmeticTupleIteratorINS_15ArithmeticTupleIJNS4_ILi0EEES12_EEEEEEEEEC2ERKSY_RKS15_ - $_ZN7cutlass13device_kernelIN5flash19enable_sm80_to_sm89INS1_16FlashAttnBwdSm80INS1_25CollectiveMainloopBwdSm80ILi2ELi2EN4cute5tupleIJNS5_1CILi128EEES8_NS7_ILi64EEEEEENS_10bfloat16_tEfNS_4arch4Sm80ELb0ELb1ELb1ELb0ELb1ELb0ELb0ELb0ELi2ELi4ELi4ELi4ELb0EEENS1_21CollectiveEpilogueBwdISA_SB_SD_Li256ELb0ELb0ELi2EEENS1_19SingleTileSchedulerILb0ELb0ELb0ELi128EEEEEEEEEvNT_6ParamsE$_ZN4cute3eso3ESOILb1ELb0EJNS_6LayoutINS_5tupleIJNS3_IJNS3_IJNS_1CILi4EEENS4_ILi2EEEEEENS4_ILi1EEEEEES6_NS4_ILi8EEEEEENS3_IJNS3_IJNS3_IJS8_NS4_ILi32EEEEEENS4_ILi0EEEEEENS4_ILi64EEES5_EEEEENS_10ViewEngineIPN7cutlass10bfloat16_tEEEEEC2ERKSI_RKSN_)
$_ZN7cutlass13device_kernelIN5flash19enable_sm80_to_sm89INS1_16FlashAttnBwdSm80INS1_25CollectiveMainloopBwdSm80ILi2ELi2EN4cute5tupleIJNS5_1CILi128EEES8_NS7_ILi64EEEEEENS_10bfloat16_tEfNS_4arch4Sm80ELb0ELb1ELb1ELb0ELb1ELb0ELb0ELb0ELi2ELi4ELi4ELi4ELb0EEENS1_21CollectiveEpilogueBwdISA_SB_SD_Li256ELb0ELb0ELi2EEENS1_19SingleTileSchedulerILb0ELb0ELb0ELi128EEEEEEEEEvNT_6ParamsE$_ZN4cute3eso3ESOILb1ELb0EJNS_6LayoutINS_5tupleIJNS3_IJNS3_IJNS_1CILi4EEENS4_ILi2EEEEEENS4_ILi1EEEEEES6_NS4_ILi8EEEEEENS3_IJNS3_IJNS3_IJS8_NS4_ILi32EEEEEENS4_ILi0EEEEEENS4_ILi64EEES5_EEEEENS_10ViewEngineIPN7cutlass10bfloat16_tEEEEEC2ERKSI_RKSN_:
[----:B------:R-:W-:Y:S01]  /*9a70*/  IADD3 R2, R69, -c[0x0][0x20], RZ ;  /* 0x8000080045027a10 */ /* 0x000fe20007ffe0ff */
[----:B------:R-:W-:Y:S01]  /*9a80*/  IMAD.MOV.U32 R7, RZ, RZ, R3 ;  /* 0x000000ffff077224 */ /* 0x000fe200078e0003 */
[----:B------:R-:W-:-:S04]  /*9a90*/  MOV R5, 0x0 ;  /* 0x0000000000057802 */ /* 0x000fc80000000f00 */
[----:B------:R1:W-:Y:S01]  /*9aa0*/  STL.64 [R2], R6 ;  /* 0x0000000602007387 */ /* 0x0003e20000100a00 */
[----:B------:R-:W-:Y:S05]  /*9ab0*/  RET.REL.NODEC R4 `(_ZN7cutlass13device_kernelIN5flash19enable_sm80_to_sm89INS1_16FlashAttnBwdSm80INS1_25CollectiveMainloopBwdSm80ILi2ELi2EN4cute5tupleIJNS5_1CILi128EEES8_NS7_ILi64EEEEEENS_10bfloat16_tEfNS_4arch4Sm80ELb0ELb1ELb1ELb0ELb1ELb0ELb0ELb0ELi2ELi4ELi4ELi4ELb0EEENS1_21CollectiveEpilogueBwdISA_SB_SD_Li256ELb0ELb0ELi2EEENS1_19SingleTileSchedulerILb0ELb0ELb0ELi128EEEEEEEEEvNT_6ParamsE) ;  /* 0xffff654004007950 */ /* 0x000fea0003c3ffff */
        .type           $_ZN7cutlass13device_kernelIN5flash19enable_sm80_to_sm89INS1_16FlashAttnBwdSm80INS1_25CollectiveMainloopBwdSm80ILi2ELi2EN4cute5tupleIJNS5_1CILi128EEES8_NS7_ILi64EEEEEENS_10bfloat16_tEfNS_4arch4Sm80ELb0ELb1ELb1ELb0ELb1ELb0ELb0ELb0ELi2ELi4ELi4ELi4ELb0EEENS1_21CollectiveEpilogueBwdISA_SB_SD_Li256ELb0ELb0ELi2EEENS1_19SingleTileSchedulerILb0ELb0ELb0ELi128EEEEEEEEEvNT_6ParamsE$_ZN4cute3eso3ESOILb1ELb0EJNS_6LayoutINS_5tupleIJNS3_IJNS3_IJNS_1CILi4EEENS4_ILi8EEEEEENS3_IJS5_NS4_ILi2EEEEEEEEENS3_IJNS3_IJS8_S8_EEENS3_IJS8_S6_EEEEEEEEENS3_IJNS3_IJNS3_IJNS_11ScaledBasisIS8_JLi1EEEENSF_INS4_ILi1EEEJLi0EEEEEEENS3_IJNSF_INS4_ILi16EEEJLi0EEEENSF_IS6_JLi1EEEEEEEEEENS3_IJNS3_IJNSF_ISH_JLi1EEEENSF_IS6_JLi0EEEEEEENS3_IJNSF_INS4_ILi64EEEJLi0EEEENSF_ISK_JLi1EEEEEEEEEEEEEEENS_10ViewEngineINS_23ArithmeticTupleIteratorINS_15ArithmeticTupleIJNS4_ILi0EEES12_EEEEEEEEEC2ERKSY_RKS15_,@function
        .size           $_ZN7cutlass13device_kernelIN5flash19enable_sm80_to_sm89INS1_16FlashAttnBwdSm80INS1_25CollectiveMainloopBwdSm80ILi2ELi2EN4cute5tupleIJNS5_1CILi128EEES8_NS7_ILi64EEEEEENS_10bfloat16_tEfNS_4arch4Sm80ELb0ELb1ELb1ELb0ELb1ELb0ELb0ELb0ELi2ELi4ELi4ELi4ELb0EEENS1_21CollectiveEpilogueBwdISA_SB_SD_Li256ELb0ELb0ELi2EEENS1_19SingleTileSchedulerILb0ELb0ELb0ELi128EEEEEEEEEvNT_6ParamsE$_ZN4cute3eso3ESOILb1ELb0EJNS_6LayoutINS_5tupleIJNS3_IJNS3_IJNS_1CILi4EEENS4_ILi8EEEEEENS3_IJS5_NS4_ILi2EEEEEEEEENS3_IJNS3_IJS8_S8_EEENS3_IJS8_S6_EEEEEEEEENS3_IJNS3_IJNS3_IJNS_11ScaledBasisIS8_JLi1EEEENSF_INS4_ILi1EEEJLi0EEEEEEENS3_IJNSF_INS4_ILi16EEEJLi0EEEENSF_IS6_JLi1EEEEEEEEEENS3_IJNS3_IJNSF_ISH_JLi1EEEENSF_IS6_JLi0EEEEEEENS3_IJNSF_INS4_ILi64EEEJLi0EEEENSF_ISK_JLi1EEEEEEEEEEEEEEENS_10ViewEngineINS_23ArithmeticTupleIteratorINS_15ArithmeticTupleIJNS4_ILi0EEES12_EEEEEEEEEC2ERKSY_RKS15_,($_ZN7cutlass13device_kernelIN5flash19enable_sm80_to_sm89INS1_16FlashAttnBwdSm80INS1_25CollectiveMainloopBwdSm80ILi2ELi2EN4cute5tupleIJNS5_1CILi128EEES8_NS7_ILi64EEEEEENS_10bfloat16_tEfNS_4arch4Sm80ELb0ELb1ELb1ELb0ELb1ELb0ELb0ELb0ELi2ELi4ELi4ELi4ELb0EEENS1_21CollectiveEpilogueBwdISA_SB_SD_Li256ELb0ELb0ELi2EEENS1_19SingleTileSchedulerILb0ELb0ELb0ELi128EEEEEEEEEvNT_6ParamsE$_ZN4cute3eso3ESOILb1ELb0EJNS_6LayoutINS_5tupleIJNS3_IJNS3_IJNS_1CILi8EEENS4_ILi1EEEEEES6_EEENS3_IJNS3_IJS6_S6_EEENS4_ILi2EEEEEEEEENS3_IJNS3_IJNS3_IJS6_NS4_ILi0EEEEEESD_EEENS3_IJNS3_IJSD_SD_EEENS4_ILi4096EEEEEEEEEEENS_10ViewEngineINS_8smem_ptrIPN7cutlass10bfloat16_tEEEEEEEC2ERKSK_RKSR_ - $_ZN7cutlass13device_kernelIN5flash19enable_sm80_to_sm89INS1_16FlashAttnBwdSm80INS1_25CollectiveMainloopBwdSm80ILi2ELi2EN4cute5tupleIJNS5_1CILi128EEES8_NS7_ILi64EEEEEENS_10bfloat16_tEfNS_4arch4Sm80ELb0ELb1ELb1ELb0ELb1ELb0ELb0ELb0ELi2ELi4ELi4ELi4ELb0EEENS1_21CollectiveEpilogueBwdISA_SB_SD_Li256ELb0ELb0ELi2EEENS1_19SingleTileSchedulerILb0ELb0ELb0ELi128EEEEEEEEEvNT_6ParamsE$_ZN4cute3eso3ESOILb1ELb0EJNS_6LayoutINS_5tupleIJNS3_IJNS3_IJNS_1CILi4EEENS4_ILi8EEEEEENS3_IJS5_NS4_ILi2EEEEEEEEENS3_IJNS3_IJS8_S8_EEENS3_IJS8_S6_EEEEEEEEENS3_IJNS3_IJNS3_IJNS_11ScaledBasisIS8_JLi1EEEENSF_INS4_ILi1EEEJLi0EEEEEEENS3_IJNSF_INS4_ILi16EEEJLi0EEEENSF_IS6_JLi1EEEEEEEEEENS3_IJNS3_IJNSF_ISH_JLi1EEEENSF_IS6_JLi0EEEEEEENS3_IJNSF_INS4_ILi64EEEJLi0EEEENSF_ISK_JLi1EEEEEEEEEEEEEEENS_10ViewEngineINS_23ArithmeticTupleIteratorINS_15ArithmeticTupleIJNS4_ILi0EEES12_EEEEEEEEEC2ERKSY_RKS15_)
$_ZN7cutlass13device_kernelIN5flash19enable_sm80_to_sm89INS1_16FlashAttnBwdSm80INS1_25CollectiveMainloopBwdSm80ILi2ELi2EN4cute5tupleIJNS5_1CILi128EEES8_NS7_ILi64EEEEEENS_10bfloat16_tEfNS_4arch4Sm80ELb0ELb1ELb1ELb0ELb1ELb0ELb0ELb0ELi2ELi4ELi4ELi4ELb0EEENS1_21CollectiveEpilogueBwdISA_SB_SD_Li256ELb0ELb0ELi2EEENS1_19SingleTileSchedulerILb0ELb0ELb0ELi128EEEEEEEEEvNT_6ParamsE$_ZN4cute3eso3ESOILb1ELb0EJNS_6LayoutINS_5tupleIJNS3_IJNS3_IJNS_1CILi4EEENS4_ILi8EEEEEENS3_IJS5_NS4_ILi2EEEEEEEEENS3_IJNS3_IJS8_S8_EEENS3_IJS8_S6_EEEEEEEEENS3_IJNS3_IJNS3_IJNS_11ScaledBasisIS8_JLi1EEEENSF_INS4_ILi1EEEJLi0EEEEEEENS3_IJNSF_INS4_ILi16EEEJLi0EEEENSF_IS6_JLi1EEEEEEEEEENS3_IJNS3_IJNSF_ISH_JLi1EEEENSF_IS6_JLi0EEEEEEENS3_IJNSF_INS4_ILi64EEEJLi0EEEENSF_ISK_JLi1EEEEEEEEEEEEEEENS_10ViewEngineINS_23ArithmeticTupleIteratorINS_15ArithmeticTupleIJNS4_ILi0EEES12_EEEEEEEEEC2ERKSY_RKS15_:
[----:B------:R-:W-:Y:S01]  /*9ac0*/  IADD3 R2, R53, -c[0x0][0x20], RZ ;  /* 0x8000080035027a10 */ /* 0x000fe20007ffe0ff */
[----:B------:R-:W-:Y:S01]  /*9ad0*/  IMAD.MOV.U32 R8, RZ, RZ, R6 ;  /* 0x000000ffff087224 */ /* 0x000fe200078e0006 */
[----:B------:R-:W-:Y:S01]  /*9ae0*/  PRMT R7, R54, 0x7770, RZ ;  /* 0x0000777036077816 */ /* 0x000fe200000000ff */
[----:B------:R-:W-:-:S04]  /*9af0*/  IMAD.MOV.U32 R9, RZ, RZ, 0x0 ;  /* 0x00000000ff097424 */ /* 0x000fc800078e00ff */
[----:B------:R1:W-:Y:S01]  /*9b00*/  STL.U8 [R2], R7 ;  /* 0x0000000702007387 */ /* 0x0003e20000100000 */
[----:B------:R-:W-:Y:S05]  /*9b10*/  RET.REL.NODEC R8 `(_ZN7cutlass13device_kernelIN5flash19enable_sm80_to_sm89INS1_16FlashAttnBwdSm80INS1_25CollectiveMainloopBwdSm80ILi2ELi2EN4cute5tupleIJNS5_1CILi128EEES8_NS7_ILi64EEEEEENS_10bfloat16_tEfNS_4arch4Sm80ELb0ELb1ELb1ELb0ELb1ELb0ELb0ELb0ELi2ELi4ELi4ELi4ELb0EEENS1_21CollectiveEpilogueBwdISA_SB_SD_Li256ELb0ELb0ELi2EEENS1_19SingleTileSchedulerILb0ELb0ELb0ELi128EEEEEEEEEvNT_6ParamsE) ;  /* 0xffff64e008007950 */ /* 0x000fea0003c3ffff */
        .type           $_ZN7cutlass13device_kernelIN5flash19enable_sm80_to_sm89INS1_16FlashAttnBwdSm80INS1_25CollectiveMainloopBwdSm80ILi2ELi2EN4cute5tupleIJNS5_1CILi128EEES8_NS7_ILi64EEEEEENS_10bfloat16_tEfNS_4arch4Sm80ELb0ELb1ELb1ELb0ELb1ELb0ELb0ELb0ELi2ELi4ELi4ELi4ELb0EEENS1_21CollectiveEpilogueBwdISA_SB_SD_Li256ELb0ELb0ELi2EEENS1_19SingleTileSchedulerILb0ELb0ELb0ELi128EEEEEEEEEvNT_6ParamsE$_ZN4cute3eso3ESOILb1ELb0EJNS_6LayoutINS_5tupleIJNS3_IJNS3_IJNS_1CILi8EEENS4_ILi1EEEEEES6_EEENS3_IJNS3_IJS6_S6_EEENS4_ILi2EEEEEEEEENS3_IJNS3_IJNS3_IJS6_NS4_ILi0EEEEEESD_EEENS3_IJNS3_IJSD_SD_EEENS4_ILi4096EEEEEEEEEEENS_10ViewEngineINS_8smem_ptrIPN7cutlass10bfloat16_tEEEEEEEC2ERKSK_RKSR_,@function
        .size           $_ZN7cutlass13device_kernelIN5flash19enable_sm80_to_sm89INS1_16FlashAttnBwdSm80INS1_25CollectiveMainloopBwdSm80ILi2ELi2EN4cute5tupleIJNS5_1CILi128EEES8_NS7_ILi64EEEEEENS_10bfloat16_tEfNS_4arch4Sm80ELb0ELb1ELb1ELb0ELb1ELb0ELb0ELb0ELi2ELi4ELi4ELi4ELb0EEENS1_21CollectiveEpilogueBwdISA_SB_SD_Li256ELb0ELb0ELi2EEENS1_19SingleTileSchedulerILb0ELb0ELb0ELi128EEEEEEEEEvNT_6ParamsE$_ZN4cute3eso3ESOILb1ELb0EJNS_6LayoutINS_5tupleIJNS3_IJNS3_IJNS_1CILi8EEENS4_ILi1EEEEEES6_EEENS3_IJNS3_IJS6_S6_EEENS4_ILi2EEEEEEEEENS3_IJNS3_IJNS3_IJS6_NS4_ILi0EEEEEESD_EEENS3_IJNS3_IJSD_SD_EEENS4_ILi4096EEEEEEEEEEENS_10ViewEngineINS_8smem_ptrIPN7cutlass10bfloat16_tEEEEEEEC2ERKSK_RKSR_,($_ZN7cutlass13device_kernelIN5flash19enable_sm80_to_sm89INS1_16FlashAttnBwdSm80INS1_25CollectiveMainloopBwdSm80ILi2ELi2EN4cute5tupleIJNS5_1CILi128EEES8_NS7_ILi64EEEEEENS_10bfloat16_tEfNS_4arch4Sm80ELb0ELb1ELb1ELb0ELb1ELb0ELb0ELb0ELi2ELi4ELi4ELi4ELb0EEENS1_21CollectiveEpilogueBwdISA_SB_SD_Li256ELb0ELb0ELi2EEENS1_19SingleTileSchedulerILb0ELb0ELb0ELi128EEEEEEEEEvNT_6ParamsE$_ZN4cute3eso3ESOILb1ELb0EJNS_6LayoutINS_5tupleIJNS3_IJNS3_IJNS_1CILi8EEENS4_ILi1EEEEEES6_EEENS3_IJNS3_IJS6_S6_EEENS4_ILi2EEEEEEEEENS3_IJNS3_IJNS3_IJS6_NS4_ILi0EEEEEESD_EEENS3_IJNS3_IJSD_SD_EEENS4_ILi64EEEEEEEEEEENS_10ViewEngineIPN7cutlass10bfloat16_tEEEEEC2ERKSK_RKSP_ - $_ZN7cutlass13device_kernelIN5flash19enable_sm80_to_sm89INS1_16FlashAttnBwdSm80INS1_25CollectiveMainloopBwdSm80ILi2ELi2EN4cute5tupleIJNS5_1CILi128EEES8_NS7_ILi64EEEEEENS_10bfloat16_tEfNS_4arch4Sm80ELb0ELb1ELb1ELb0ELb1ELb0ELb0ELb0ELi2ELi4ELi4ELi4ELb0EEENS1_21CollectiveEpilogueBwdISA_SB_SD_Li256ELb0ELb0ELi2EEENS1_19SingleTileSchedulerILb0ELb0ELb0ELi128EEEEEEEEEvNT_6ParamsE$_ZN4cute3eso3ESOILb1ELb0EJNS_6LayoutINS_5tupleIJNS3_IJNS3_IJNS_1CILi8EEENS4_ILi1EEEEEES6_EEENS3_IJNS3_IJS6_S6_EEENS4_ILi2EEEEEEEEENS3_IJNS3_IJNS3_IJS6_NS4_ILi0EEEEEESD_EEENS3_IJNS3_IJSD_SD_EEENS4_ILi4096EEEEEEEEEEENS_10ViewEngineINS_8smem_ptrIPN7cutlass10bfloat16_tEEEEEEEC2ERKSK_RKSR_)
$_ZN7cutlass13device_kernelIN5flash19enable_sm80_to_sm89INS1_16FlashAttnBwdSm80INS1_25CollectiveMainloopBwdSm80ILi2ELi2EN4cute5tupleIJNS5_1CILi128EEES8_NS7_ILi64EEEEEENS_10bfloat16_tEfNS_4arch4Sm80ELb0ELb1ELb1ELb0ELb1ELb0ELb0ELb0ELi2ELi4ELi4ELi4ELb0EEENS1_21CollectiveEpilogueBwdISA_SB_SD_Li256ELb0ELb0ELi2EEENS1_19SingleTileSchedulerILb0ELb0ELb0ELi128EEEEEEEEEvNT_6ParamsE$_ZN4cute3eso3ESOILb1ELb0EJNS_6LayoutINS_5tupleIJNS3_IJNS3_IJNS_1CILi8EEENS4_ILi1EEEEEES6_EEENS3_IJNS3_IJS6_S6_EEENS4_ILi2EEEEEEEEENS3_IJNS3_IJNS3_IJS6_NS4_ILi0EEEEEESD_EEENS3_IJNS3_IJSD_SD_EEENS4_ILi4096EEEEEEEEEEENS_10ViewEngineINS_8smem_ptrIPN7cutlass10bfloat16_tEEEEEEEC2ERKSK_RKSR_:
[----:B------:R-:W-:Y:S01]  /*9b20*/  IADD3 R7, R69, -c[0x0][0x20], RZ ;  /* 0x8000080045077a10 */ /* 0x000fe20007ffe0ff */
[----:B------:R-:W-:Y:S01]  /*9b30*/  IMAD.MOV.U32 R16, RZ, RZ, R6 ;  /* 0x000000ffff107224 */ /* 0x000fe200078e0006 */
[----:B------:R-:W-:Y:S01]  /*9b40*/  MOV R17, R9 ;  /* 0x0000000900117202 */ /* 0x000fe20000000f00 */
[----:B------:R-:W-:-:S04]  /*9b50*/  IMAD.MOV.U32 R9, RZ, RZ, 0x0 ;  /* 0x00000000ff097424 */ /* 0x000fc800078e00ff */
[----:B------:R1:W-:Y:S01]  /*9b60*/  STL.64 [R7], R16 ;  /* 0x0000001007007387 */ /* 0x0003e20000100a00 */
[----:B------:R-:W-:Y:S05]  /*9b70*/  RET.REL.NODEC R8 `(_ZN7cutlass13device_kernelIN5flash19enable_sm80_to_sm89INS1_16FlashAttnBwdSm80INS1_25CollectiveMainloopBwdSm80ILi2ELi2EN4cute5tupleIJNS5_1CILi128EEES8_NS7_ILi64EEEEEENS_10bfloat16_tEfNS_4arch4Sm80ELb0ELb1ELb1ELb0ELb1ELb0ELb0ELb0ELi2ELi4ELi4ELi4ELb0EEENS1_21CollectiveEpilogueBwdISA_SB_SD_Li256ELb0ELb0ELi2EEENS1_19SingleTileSchedulerILb0ELb0ELb0ELi128EEEEEEEEEvNT_6ParamsE) ;  /* 0xffff648008007950 */ /* 0x000fea0003c3ffff */
        .type           $_ZN7cutlass13device_kernelIN5flash19enable_sm80_to_sm89INS1_16FlashAttnBwdSm80INS1_25CollectiveMainloopBwdSm80ILi2ELi2EN4cute5tupleIJNS5_1CILi128EEES8_NS7_ILi64EEEEEENS_10bfloat16_tEfNS_4arch4Sm80ELb0ELb1ELb1ELb0ELb1ELb0ELb0ELb0ELi2ELi4ELi4ELi4ELb0EEENS1_21CollectiveEpilogueBwdISA_SB_SD_Li256ELb0ELb0ELi2EEENS1_19SingleTileSchedulerILb0ELb0ELb0ELi128EEEEEEEEEvNT_6ParamsE$_ZN4cute3eso3ESOILb1ELb0EJNS_6LayoutINS_5tupleIJNS3_IJNS3_IJNS_1CILi8EEENS4_ILi1EEEEEES6_EEENS3_IJNS3_IJS6_S6_EEENS4_ILi2EEEEEEEEENS3_IJNS3_IJNS3_IJS6_NS4_ILi0EEEEEESD_EEENS3_IJNS3_IJSD_SD_EEENS4_ILi64EEEEEEEEEEENS_10ViewEngineIPN7cutlass10bfloat16_tEEEEEC2ERKSK_RKSP_,@function
        .size           $_ZN7cutlass13device_kernelIN5flash19enable_sm80_to_sm89INS1_16FlashAttnBwdSm80INS1_25CollectiveMainloopBwdSm80ILi2ELi2EN4cute5tupleIJNS5_1CILi128EEES8_NS7_ILi64EEEEEENS_10bfloat16_tEfNS_4arch4Sm80ELb0ELb1ELb1ELb0ELb1ELb0ELb0ELb0ELi2ELi4ELi4ELi4ELb0EEENS1_21CollectiveEpilogueBwdISA_SB_SD_Li256ELb0ELb0ELi2EEENS1_19SingleTileSchedulerILb0ELb0ELb0ELi128EEEEEEEEEvNT_6ParamsE$_ZN4cute3eso3ESOILb1ELb0EJNS_6LayoutINS_5tupleIJNS3_IJNS3_IJNS_1CILi8EEENS4_ILi1EEEEEES6_EEENS3_IJNS3_IJS6_S6_EEENS4_ILi2EEEEEEEEENS3_IJNS3_IJNS3_IJS6_NS4_ILi0EEEEEESD_EEENS3_IJNS3_IJSD_SD_EEENS4_ILi64EEEEEEEEEEENS_10ViewEngineIPN7cutlass10bfloat16_tEEEEEC2ERKSK_RKSP_,($_ZN7cutlass13device_kernelIN5flash19enable_sm80_to_sm89INS1_16FlashAttnBwdSm80INS1_25CollectiveMainloopBwdSm80ILi2ELi2EN4cute5tupleIJNS5_1CILi128EEES8_NS7_ILi64EEEEEENS_10bfloat16_tEfNS_4arch4Sm80ELb0ELb1ELb1ELb0ELb1ELb0ELb0ELb0ELi2ELi4ELi4ELi4ELb0EEENS1_21CollectiveEpilogueBwdISA_SB_SD_Li256ELb0ELb0ELi2EEENS1_19SingleTileSchedulerILb0ELb0ELb0ELi128EEEEEEEEEvNT_6ParamsE$_ZN4cute3eso3ESOILb1ELb0EJNS_6LayoutINS_5tupleIJNS3_IJNS3_IJNS_1CILi8EEENS4_ILi1EEEEEES6_EEENS3_IJNS3_IJS6_S6_EEENS4_ILi2EEEEEEEEENS3_IJNS3_IJNS3_IJS6_NS4_ILi0EEEEEESD_EEENS3_IJNS3_IJSD_SD_EEENS4_ILi8192EEEEEEEEEEENS_10ViewEngineINS_8smem_ptrIPN7cutlass10bfloat16_tEEEEEEEC2ERKSK_RKSR_ - $_ZN7cutlass13device_kernelIN5flash19enable_sm80_to_sm89INS1_16FlashAttnBwdSm80INS1_25CollectiveMainloopBwdSm80ILi2ELi2EN4cute5tupleIJNS5_1CILi128EEES8_NS7_ILi64EEEEEENS_10bfloat16_tEfNS_4arch4Sm80ELb0ELb1ELb1ELb0ELb1ELb0ELb0ELb0ELi2ELi4ELi4ELi4ELb0EEENS1_21CollectiveEpilogueBwdISA_SB_SD_Li256ELb0ELb0ELi2EEENS1_19SingleTileSchedulerILb0ELb0ELb0ELi128EEEEEEEEEvNT_6ParamsE$_ZN4cute3eso3ESOILb1ELb0EJNS_6LayoutINS_5tupleIJNS3_IJNS3_IJNS_1CILi8EEENS4_ILi1EEEEEES6_EEENS3_IJNS3_IJS6_S6_EEENS4_ILi2EEEEEEEEENS3_IJNS3_IJNS3_IJS6_NS4_ILi0EEEEEESD_EEENS3_IJNS3_IJSD_SD_EEENS4_ILi64EEEEEEEEEEENS_10ViewEngineIPN7cutlass10bfloat16_tEEEEEC2ERKSK_RKSP_)
$_ZN7cutlass13device_kernelIN5flash19enable_sm80_to_sm89INS1_16FlashAttnBwdSm80INS1_25CollectiveMainloopBwdSm80ILi2ELi2EN4cute5tupleIJNS5_1CILi128EEES8_NS7_ILi64EEEEEENS_10bfloat16_tEfNS_4arch4Sm80ELb0ELb1ELb1ELb0ELb1ELb0ELb0ELb0ELi2ELi4ELi4ELi4ELb0EEENS1_21CollectiveEpilogueBwdISA_SB_SD_Li256ELb0ELb0ELi2EEENS1_19SingleTileSchedulerILb0ELb0ELb0ELi128EEEEEEEEEvNT_6ParamsE$_ZN4cute3eso3ESOILb1ELb0EJNS_6LayoutINS_5tupleIJNS3_IJNS3_IJNS_1CILi8EEENS4_ILi1EEEEEES6_EEENS3_IJNS3_IJS6_S6_EEENS4_ILi2EEEEEEEEENS3_IJNS3_IJNS3_IJS6_NS4_ILi0EEEEEESD_EEENS3_IJNS3_IJSD_SD_EEENS4_ILi64EEEEEEEEEEENS_10ViewEngineIPN7cutlass10bfloat16_tEEEEEC2ERKSK_RKSP_:
[----:B------:R-:W-:Y:S02]  /*9b80*/  IADD3 R6, R27, -c[0x0][0x20], RZ ;  /* 0x800008001b067a10 */ /* 0x000fe40007ffe0ff */
[----:B------:R-:W-:-:S03]  /*9b90*/  MOV R9, 0x0 ;  /* 0x0000000000097802 */ /* 0x000fc60000000f00 */
[----:B------:R1:W-:Y:S01]  /*9ba0*/  STL.64 [R6], R2 ;  /* 0x0000000206007387 */ /* 0x0003e20000100a00 */
[----:B------:R-:W-:Y:S05]  /*9bb0*/  RET.REL.NODEC R8 `(_ZN7cutlass13device_kernelIN5flash19enable_sm80_to_sm89INS1_16FlashAttnBwdSm80INS1_25CollectiveMainloopBwdSm80ILi2ELi2EN4cute5tupleIJNS5_1CILi128EEES8_NS7_ILi64EEEEEENS_10bfloat16_tEfNS_4arch4Sm80ELb0ELb1ELb1ELb0ELb1ELb0ELb0ELb0ELi2ELi4ELi4ELi4ELb0EEENS1_21CollectiveEpilogueBwdISA_SB_SD_Li256ELb0ELb0ELi2EEENS1_19SingleTileSchedulerILb0ELb0ELb0ELi128EEEEEEEEEvNT_6ParamsE) ;  /* 0xffff644008007950 */ /* 0x000fea0003c3ffff */
        .type           $_ZN7cutlass13device_kernelIN5flash19enable_sm80_to_sm89INS1_16FlashAttnBwdSm80INS1_25CollectiveMainloopBwdSm80ILi2ELi2EN4cute5tupleIJNS5_1CILi128EEES8_NS7_ILi64EEEEEENS_10bfloat16_tEfNS_4arch4Sm80ELb0ELb1ELb1ELb0ELb1ELb0ELb0ELb0ELi2ELi4ELi4ELi4ELb0EEENS1_21CollectiveEpilogueBwdISA_SB_SD_Li256ELb0ELb0ELi2EEENS1_19SingleTileSchedulerILb0ELb0ELb0ELi128EEEEEEEEEvNT_6ParamsE$_ZN4cute3eso3ESOILb1ELb0EJNS_6LayoutINS_5tupleIJNS3_IJNS3_IJNS_1CILi8EEENS4_ILi1EEEEEES6_EEENS3_IJNS3_IJS6_S6_EEENS4_ILi2EEEEEEEEENS3_IJNS3_IJNS3_IJS6_NS4_ILi0EEEEEESD_EEENS3_IJNS3_IJSD_SD_EEENS4_ILi8192EEEEEEEEEEENS_10ViewEngineINS_8smem_ptrIPN7cutlass10bfloat16_tEEEEEEEC2ERKSK_RKSR_,@function
        .size           $_ZN7cutlass13device_kernelIN5flash19enable_sm80_to_sm89INS1_16FlashAttnBwdSm80INS1_25CollectiveMainloopBwdSm80ILi2ELi2EN4cute5tupleIJNS5_1CILi128EEES8_NS7_ILi64EEEEEENS_10bfloat16_tEfNS_4arch4Sm80ELb0ELb1ELb1ELb0ELb1ELb0ELb0ELb0ELi2ELi4ELi4ELi4ELb0EEENS1_21CollectiveEpilogueBwdISA_SB_SD_Li256ELb0ELb0ELi2EEENS1_19SingleTileSchedulerILb0ELb0ELb0ELi128EEEEEEEEEvNT_6ParamsE$_ZN4cute3eso3ESOILb1ELb0EJNS_6LayoutINS_5tupleIJNS3_IJNS3_IJNS_1CILi8EEENS4_ILi1EEEEEES6_EEENS3_IJNS3_IJS6_S6_EEENS4_ILi2EEEEEEEEENS3_IJNS3_IJNS3_IJS6_NS4_ILi0EEEEEESD_EEENS3_IJNS3_IJSD_SD_EEENS4_ILi8192EEEEEEEEEEENS_10ViewEngineINS_8smem_ptrIPN7cutlass10bfloat16_tEEEEEEEC2ERKSK_RKSR_,($_ZN7cutlass13device_kernelIN5flash19enable_sm80_to_sm89INS1_16FlashAttnBwdSm80INS1_25CollectiveMainloopBwdSm80ILi2ELi2EN4cute5tupleIJNS5_1CILi128EEES8_NS7_ILi64EEEEEENS_10bfloat16_tEfNS_4arch4Sm80ELb0ELb1ELb1ELb0ELb1ELb0ELb0ELb0ELi2ELi4ELi4ELi4ELb0EEENS1_21CollectiveEpilogueBwdISA_SB_SD_Li256ELb0ELb0ELi2EEENS1_19SingleTileSchedulerILb0ELb0ELb0ELi128EEEEEEEEEvNT_6ParamsE$_ZN4cute3eso3ESOILb1ELb0EJNS_6LayoutINS_5tupleIJNS3_IJNS3_IJNS_1CILi8EEENS4_ILi1EEEEEES6_EEENS3_IJNS3_IJS6_S6_EEENS4_ILi2EEEEEEEEENS3_IJNS3_IJNS3_IJS6_NS4_ILi0EEEEEESD_EEENS3_IJNS3_IJSD_SD_EEES5_EEEEEEEENS_10ViewEngineIPN7cutlass10bfloat16_tEEEEEC2ERKSJ_RKSO_ - $_ZN7cutlass13device_kernelIN5flash19enable_sm80_to_sm89INS1_16FlashAttnBwdSm80INS1_25CollectiveMainloopBwdSm80ILi2ELi2EN4cute5tupleIJNS5_1CILi128EEES8_NS7_ILi64EEEEEENS_10bfloat16_tEfNS_4arch4Sm80ELb0ELb1ELb1ELb0ELb1ELb0ELb0ELb0ELi2ELi4ELi4ELi4ELb0EEENS1_21CollectiveEpilogueBwdISA_SB_SD_Li256ELb0ELb0ELi2EEENS1_19SingleTileSchedulerILb0ELb0ELb0ELi128EEEEEEEEEvNT_6ParamsE$_ZN4cute3eso3ESOILb1ELb0EJNS_6LayoutINS_5tupleIJNS3_IJNS3_IJNS_1CILi8EEENS4_ILi1EEEEEES6_EEENS3_IJNS3_IJS6_S6_EEENS4_ILi2EEEEEEEEENS3_IJNS3_IJNS3_IJS6_NS4_ILi0EEEEEESD_EEENS3_IJNS3_IJSD_SD_EEENS4_ILi8192EEEEEEEEEEENS_10ViewEngineINS_8smem_ptrIPN7cutlass10bfloat16_tEEEEEEEC2ERKSK_RKSR_)
$_ZN7cutlass13device_kernelIN5flash19enable_sm80_to_sm89INS1_16FlashAttnBwdSm80INS1_25CollectiveMainloopBwdSm80ILi2ELi2EN4cute5tupleIJNS5_1CILi128EEES8_NS7_ILi64EEEEEENS_10bfloat16_tEfNS_4arch4Sm80ELb0ELb1ELb1ELb0ELb1ELb0ELb0ELb0ELi2ELi4ELi4ELi4ELb0EEENS1_21CollectiveEpilogueBwdISA_SB_SD_Li256ELb0ELb0ELi2EEENS1_19SingleTileSchedulerILb0ELb0ELb0ELi128EEEEEEEEEvNT_6ParamsE$_ZN4cute3eso3ESOILb1ELb0EJNS_6LayoutINS_5tupleIJNS3_IJNS3_IJNS_1CILi8EEENS4_ILi1EEEEEES6_EEENS3_IJNS3_IJS6_S6_EEENS4_ILi2EEEEEEEEENS3_IJNS3_IJNS3_IJS6_NS4_ILi0EEEEEESD_EEENS3_IJNS3_IJSD_SD_EEENS4_ILi8192EEEEEEEEEEENS_10ViewEngineINS_8smem_ptrIPN7cutlass10bfloat16_tEEEEEEEC2ERKSK_RKSR_:
[----:B------:R-:W-:Y:S01]  /*9bc0*/  IADD3 R5, R27, -c[0x0][0x20], RZ ;  /* 0x800008001b057a10 */ /* 0x000fe20007ffe0ff */
[----:B------:R-:W-:Y:S01]  /*9bd0*/  IMAD.MOV.U32 R8, RZ, RZ, R4 ;  /* 0x000000ffff087224 */ /* 0x000fe200078e0004 */
[----:B------:R-:W-:Y:S01]  /*9be0*/  MOV R9, R7 ;  /* 0x0000000700097202 */ /* 0x000fe20000000f00 */
[----:B------:R-:W-:-:S04]  /*9bf0*/  IMAD.MOV.U32 R7, RZ, RZ, 0x0 ;  /* 0x00000000ff077424 */ /* 0x000fc800078e00ff */
[----:B------:R1:W-:Y:S01]  /*9c00*/  STL.64 [R5], R8 ;  /* 0x0000000805007387 */ /* 0x0003e20000100a00 */
[----:B------:R-:W-:Y:S05]  /*9c10*/  RET.REL.NODEC R6 `(_ZN7cutlass13device_kernelIN5flash19enable_sm80_to_sm89INS1_16FlashAttnBwdSm80INS1_25CollectiveMainloopBwdSm80ILi2ELi2EN4cute5tupleIJNS5_1CILi128EEES8_NS7_ILi64EEEEEENS_10bfloat16_tEfNS_4arch4Sm80ELb0ELb1ELb1ELb0ELb1ELb0ELb0ELb0ELi2ELi4ELi4ELi4ELb0EEENS1_21CollectiveEpilogueBwdISA_SB_SD_Li256ELb0ELb0ELi2EEENS1_19SingleTileSchedulerILb0ELb0ELb0ELi128EEEEEEEEEvNT_6ParamsE) ;  /* 0xffff63e006007950 */ /* 0x000fea0003c3ffff */
        .type           $_ZN7cutlass13device_kernelIN5flash19enable_sm80_to_sm89INS1_16FlashAttnBwdSm80INS1_25CollectiveMainloopBwdSm80ILi2ELi2EN4cute5tupleIJNS5_1CILi128EEES8_NS7_ILi64EEEEEENS_10bfloat16_tEfNS_4arch4Sm80ELb0ELb1ELb1ELb0ELb1ELb0ELb0ELb0ELi2ELi4ELi4ELi4ELb0EEENS1_21CollectiveEpilogueBwdISA_SB_SD_Li256ELb0ELb0ELi2EEENS1_19SingleTileSchedulerILb0ELb0ELb0ELi128EEEEEEEEEvNT_6ParamsE$_ZN4cute3eso3ESOILb1ELb0EJNS_6LayoutINS_5tupleIJNS3_IJNS3_IJNS_1CILi8EEENS4_ILi1EEEEEES6_EEENS3_IJNS3_IJS6_S6_EEENS4_ILi2EEEEEEEEENS3_IJNS3_IJNS3_IJS6_NS4_ILi0EEEEEESD_EEENS3_IJNS3_IJSD_SD_EEES5_EEEEEEEENS_10ViewEngineIPN7cutlass10bfloat16_tEEEEEC2ERKSJ_RKSO_,@function
        .size           $_ZN7cutlass13device_kernelIN5flash19enable_sm80_to_sm89INS1_16FlashAttnBwdSm80INS1_25CollectiveMainloopBwdSm80ILi2ELi2EN4cute5tupleIJNS5_1CILi128EEES8_NS7_ILi64EEEEEENS_10bfloat16_tEfNS_4arch4Sm80ELb0ELb1ELb1ELb0ELb1ELb0ELb0ELb0ELi2ELi4ELi4ELi4ELb0EEENS1_21CollectiveEpilogueBwdISA_SB_SD_Li256ELb0ELb0ELi2EEENS1_19SingleTileSchedulerILb0ELb0ELb0ELi128EEEEEEEEEvNT_6ParamsE$_ZN4cute3eso3ESOILb1ELb0EJNS_6LayoutINS_5tupleIJNS3_IJNS3_IJNS_1CILi8EEENS4_ILi1EEEEEES6_EEENS3_IJNS3_IJS6_S6_EEENS4_ILi2EEEEEEEEENS3_IJNS3_IJNS3_IJS6_NS4_ILi0EEEEEESD_EEENS3_IJNS3_IJSD_SD_EEES5_EEEEEEEENS_10ViewEngineIPN7cutlass10bfloat16_tEEEEEC2ERKSJ_RKSO_,($_ZN7cutlass13device_kernelIN5flash19enable_sm80_to_sm89INS1_16FlashAttnBwdSm80INS1_25CollectiveMainloopBwdSm80ILi2ELi2EN4cute5tupleIJNS5_1CILi128EEES8_NS7_ILi64EEEEEENS_10bfloat16_tEfNS_4arch4Sm80ELb0ELb1ELb1ELb0ELb1ELb0ELb0ELb0ELi2ELi4ELi4ELi4ELb0EEENS1_21CollectiveEpilogueBwdISA_SB_SD_Li256ELb0ELb0ELi2EEENS1_19SingleTileSchedulerILb0ELb0ELb0ELi128EEEEEEEEEvNT_6ParamsE$_ZN4cute3eso3ESOILb1ELb0EJNS_6LayoutINS_5tupleIJNS3_IJNS3_IJNS_1CILi8EEENS4_ILi1EEEEEES6_EEENS3_IJNS3_IJS6_S6_EEENS4_ILi4EEEEEEEEENS3_IJNS3_IJNS3_IJS6_NS4_ILi0EEEEEESD_EEENS3_IJNS3_IJSD_SD_EEENS4_ILi2048EEEEEEEEEEENS_10ViewEngineINS_8smem_ptrIPN7cutlass10bfloat16_tEEEEEEEC2ERKSK_RKSR_ - $_ZN7cutlass13device_kernelIN5flash19enable_sm80_to_sm89INS1_16FlashAttnBwdSm80INS1_25CollectiveMainloopBwdSm80ILi2ELi2EN4cute5tupleIJNS5_1CILi128EEES8_NS7_ILi64EEEEEENS_10bfloat16_tEfNS_4arch4Sm80ELb0ELb1ELb1ELb0ELb1ELb0ELb0ELb0ELi2ELi4ELi4ELi4ELb0EEENS1_21CollectiveEpilogueBwdISA_SB_SD_Li256ELb0ELb0ELi2EEENS1_19SingleTileSchedulerILb0ELb0ELb0ELi128EEEEEEEEEvNT_6ParamsE$_ZN4cute3eso3ESOILb1ELb0EJNS_6LayoutINS_5tupleIJNS3_IJNS3_IJNS_1CILi8EEENS4_ILi1EEEEEES6_EEENS3_IJNS3_IJS6_S6_EEENS4_ILi2EEEEEEEEENS3_IJNS3_IJNS3_IJS6_NS4_ILi0EEEEEESD_EEENS3_IJNS3_IJSD_SD_EEES5_EEEEEEEENS_10ViewEngineIPN7cutlass10bfloat16_tEEEEEC2ERKSJ_RKSO_)
$_ZN7cutlass13device_kernelIN5flash19enable_sm80_to_sm89INS1_16FlashAttnBwdSm80INS1_25CollectiveMainloopBwdSm80ILi2ELi2EN4cute5tupleIJNS5_1CILi128EEES8_NS7_ILi64EEEEEENS_10bfloat16_tEfNS_4arch4Sm80ELb0ELb1ELb1ELb0ELb1ELb0ELb0ELb0ELi2ELi4ELi4ELi4ELb0EEENS1_21CollectiveEpilogueBwdISA_SB_SD_Li256ELb0ELb0ELi2EEENS1_19SingleTileSchedulerILb0ELb0ELb0ELi128EEEEEEEEEvNT_6ParamsE$_ZN4cute3eso3ESOILb1ELb0EJNS_6LayoutINS_5tupleIJNS3_IJNS3_IJNS_1CILi8EEENS4_ILi1EEEEEES6_EEENS3_IJNS3_IJS6_S6_EEENS4_ILi2EEEEEEEEENS3_IJNS3_IJNS3_IJS6_NS4_ILi0EEEEEESD_EEENS3_IJNS3_IJSD_SD_EEES5_EEEEEEEENS_10ViewEngineIPN7cutlass10bfloat16_tEEEEEC2ERKSJ_RKSO_:
[----:B------:R-:W-:Y:S02]  /*9c20*/  IADD3 R8, R69, -c[0x0][0x20], RZ ;  /* 0x8000080045087a10 */ /* 0x000fe40007ffe0ff */
[----:B------:R-:W-:-:S03]  /*9c30*/  MOV R11, 0x0 ;  /* 0x00000000000b7802 */ /* 0x000fc60000000f00 */
[----:B------:R1:W-:Y:S01]  /*9c40*/  STL.64 [R8], R2 ;  /* 0x0000000208007387 */ /* 0x0003e20000100a00 */
[----:B------:R-:W-:Y:S05]  /*9c50*/  RET.REL.NODEC R10 `(_ZN7cutlass13device_kernelIN5flash19enable_sm80_to_sm89INS1_16FlashAttnBwdSm80INS1_25CollectiveMainloopBwdSm80ILi2ELi2EN4cute5tupleIJNS5_1CILi128EEES8_NS7_ILi64EEEEEENS_10bfloat16_tEfNS_4arch4Sm80ELb0ELb1ELb1ELb0ELb1ELb0ELb0ELb0ELi2ELi4ELi4ELi4ELb0EEENS1_21CollectiveEpilogueBwdISA_SB_SD_Li256ELb0ELb0ELi2EEENS1_19SingleTileSchedulerILb0ELb0ELb0ELi128EEEEEEEEEvNT_6ParamsE) ;  /* 0xffff63a00a007950 */ /* 0x000fea0003c3ffff */
        .type           $_ZN7cutlass13device_kernelIN5flash19enable_sm80_to_sm89INS1_16FlashAttnBwdSm80INS1_25CollectiveMainloopBwdSm80ILi2ELi2EN4cute5tupleIJNS5_1CILi128EEES8_NS7_ILi64EEEEEENS_10bfloat16_tEfNS_4arch4Sm80ELb0ELb1ELb1ELb0ELb1ELb0ELb0ELb0ELi2ELi4ELi4ELi4ELb0EEENS1_21CollectiveEpilogueBwdISA_SB_SD_Li256ELb0ELb0ELi2EEENS1_19SingleTileSchedulerILb0ELb0ELb0ELi128EEEEEEEEEvNT_6ParamsE$_ZN4cute3eso3ESOILb1ELb0EJNS_6LayoutINS_5tupleIJNS3_IJNS3_IJNS_1CILi8EEENS4_ILi1EEEEEES6_EEENS3_IJNS3_IJS6_S6_EEENS4_ILi4EEEEEEEEENS3_IJNS3_IJNS3_IJS6_NS4_ILi0EEEEEESD_EEENS3_IJNS3_IJSD_SD_EEENS4_ILi2048EEEEEEEEEEENS_10ViewEngineINS_8smem_ptrIPN7cutlass10bfloat16_tEEEEEEEC2ERKSK_RKSR_,@function
        .size           $_ZN7cutlass13device_kernelIN5flash19enable_sm80_to_sm89INS1_16FlashAttnBwdSm80INS1_25CollectiveMainloopBwdSm80ILi2ELi2EN4cute5tupleIJNS5_1CILi128EEES8_NS7_ILi64EEEEEENS_10bfloat16_tEfNS_4arch4Sm80ELb0ELb1ELb1ELb0ELb1ELb0ELb0ELb0ELi2ELi4ELi4ELi4ELb0EEENS1_21CollectiveEpilogueBwdISA_SB_SD_Li256ELb0ELb0ELi2EEENS1_19SingleTileSchedulerILb0ELb0ELb0ELi128EEEEEEEEEvNT_6ParamsE$_ZN4cute3eso3ESOILb1ELb0EJNS_6LayoutINS_5tupleIJNS3_IJNS3_IJNS_1CILi8EEENS4_ILi1EEEEEES6_EEENS3_IJNS3_IJS6_S6_EEENS4_ILi4EEEEEEEEENS3_IJNS3_IJNS3_IJS6_NS4_ILi0EEEEEESD_EEENS3_IJNS3_IJSD_SD_EEENS4_ILi2048EEEEEEEEEEENS_10ViewEngineINS_8smem_ptrIPN7cutlass10bfloat16_tEEEEEEEC2ERKSK_RKSR_,($_ZN7cutlass13device_kernelIN5flash19enable_sm80_to_sm89INS1_16FlashAttnBwdSm80INS1_25CollectiveMainloopBwdSm80ILi2ELi2EN4cute5tupleIJNS5_1CILi128EEES8_NS7_ILi64EEEEEENS_10bfloat16_tEfNS_4arch4Sm80ELb0ELb1ELb1ELb0ELb1ELb0ELb0ELb0ELi2ELi4ELi4ELi4ELb0EEENS1_21CollectiveEpilogueBwdISA_SB_SD_Li256ELb0ELb0ELi2EEENS1_19SingleTileSchedulerILb0ELb0ELb0ELi128EEEEEEEEEvNT_6ParamsE$_ZN4cute3eso3ESOILb1ELb0EJNS_6LayoutINS_5tupleIJNS3_IJNS3_IJNS_1CILi8EEENS4_ILi1EEEEEES6_EEENS3_IJNS3_IJS6_S6_EEENS4_ILi4EEEEEEEEENS3_IJNS3_IJNS3_IJS6_NS4_ILi0EEEEEESD_EEENS3_IJNS3_IJSD_SD_EEES5_EEEEEEEENS_10ViewEngineIPN7cutlass10bfloat16_tEEEEEC2ERKSJ_RKSO_ - $_ZN7cutlass13device_kernelIN5flash19enable_sm80_to_sm89INS1_16FlashAttnBwdSm80INS1_25CollectiveMainloopBwdSm80ILi2ELi2EN4cute5tupleIJNS5_1CILi128EEES8_NS7_ILi64EEEEEENS_10bfloat16_tEfNS_4arch4Sm80ELb0ELb1ELb1ELb0ELb1ELb0ELb0ELb0ELi2ELi4ELi4ELi4ELb0EEENS1_21CollectiveEpilogueBwdISA_SB_SD_Li256ELb0ELb0ELi2EEENS1_19SingleTileSchedulerILb0ELb0ELb0ELi128EEEEEEEEEvNT_6ParamsE$_ZN4cute3eso3ESOILb1ELb0EJNS_6LayoutINS_5tupleIJNS3_IJNS3_IJNS_1CILi8EEENS4_ILi1EEEEEES6_EEENS3_IJNS3_IJS6_S6_EEENS4_ILi4EEEEEEEEENS3_IJNS3_IJNS3_IJS6_NS4_ILi0EEEEEESD_EEENS3_IJNS3_IJSD_SD_EEENS4_ILi2048EEEEEEEEEEENS_10ViewEngineINS_8smem_ptrIPN7cutlass10bfloat16_tEEEEEEEC2ERKSK_RKSR_)
$_ZN7cutlass13device_kernelIN5flash19enable_sm80_to_sm89INS1_16FlashAttnBwdSm80INS1_25CollectiveMainloopBwdSm80ILi2ELi2EN4cute5tupleIJNS5_1CILi128EEES8_NS7_ILi64EEEEEENS_10bfloat16_tEfNS_4arch4Sm80ELb0ELb1ELb1ELb0ELb1ELb0ELb0ELb0ELi2ELi4ELi4ELi4ELb0EEENS1_21CollectiveEpilogueBwdISA_SB_SD_Li256ELb0ELb0ELi2EEENS1_19SingleTileSchedulerILb0ELb0ELb0ELi128EEEEEEEEEvNT_6ParamsE$_ZN4cute3eso3ESOILb1ELb0EJNS_6LayoutINS_5tupleIJNS3_IJNS3_IJNS_1CILi8EEENS4_ILi1EEEEEES6_EEENS3_IJNS3_IJS6_S6_EEENS4_ILi4EEEEEEEEENS3_IJNS3_IJNS3_IJS6_NS4_ILi0EEEEEESD_EEENS3_IJNS3_IJSD_SD_EEENS4_ILi2048EEEEEEEEEEENS_10ViewEngineINS_8smem_ptrIPN7cutlass10bfloat16_tEEEEEEEC2ERKSK_RKSR_:
[----:B------:R-:W-:Y:S02]  /*9c60*/  IADD3 R2, R27, -c[0x0][0x20], RZ ;  /* 0x800008001b027a10 */ /* 0x000fe40007ffe0ff */
[----:B------:R-:W-:-:S03]  /*9c70*/  MOV R9, 0x0 ;  /* 0x0000000000097802 */ /* 0x000fc60000000f00 */
[----:B------:R1:W-:Y:S01]  /*9c80*/  STL.64 [R2], R6 ;  /* 0x0000000602007387 */ /* 0x0003e20000100a00 */
[----:B------:R-:W-:Y:S05]  /*9c90*/  RET.REL.NODEC R8 `(_ZN7cutlass13device_kernelIN5flash19enable_sm80_to_sm89INS1_16FlashAttnBwdSm80INS1_25CollectiveMainloopBwdSm80ILi2ELi2EN4cute5tupleIJNS5_1CILi128EEES8_NS7_ILi64EEEEEENS_10bfloat16_tEfNS_4arch4Sm80ELb0ELb1ELb1ELb0ELb1ELb0ELb0ELb0ELi2ELi4ELi4ELi4ELb0EEENS1_21CollectiveEpilogueBwdISA_SB_SD_Li256ELb0ELb0ELi2EEENS1_19SingleTileSchedulerILb0ELb0ELb0ELi128EEEEEEEEEvNT_6ParamsE) ;  /* 0xffff636008007950 */ /* 0x000fea0003c3ffff */
        .type           $_ZN7cutlass13device_kernelIN5flash19enable_sm80_to_sm89INS1_16FlashAttnBwdSm80INS1_25CollectiveMainloopBwdSm80ILi2ELi2EN4cute5tupleIJNS5_1CILi128EEES8_NS7_ILi64EEEEEENS_10bfloat16_tEfNS_4arch4Sm80ELb0ELb1ELb1ELb0ELb1ELb0ELb0ELb0ELi2ELi4ELi4ELi4ELb0EEENS1_21CollectiveEpilogueBwdISA_SB_SD_Li256ELb0ELb0ELi2EEENS1_19SingleTileSchedulerILb0ELb0ELb0ELi128EEEEEEEEEvNT_6ParamsE$_ZN4cute3eso3ESOILb1ELb0EJNS_6LayoutINS_5tupleIJNS3_IJNS3_IJNS_1CILi8EEENS4_ILi1EEEEEES6_EEENS3_IJNS3_IJS6_S6_EEENS4_ILi4EEEEEEEEENS3_IJNS3_IJNS3_IJS6_NS4_ILi0EEEEEESD_EEENS3_IJNS3_IJSD_SD_EEES5_EEEEEEEENS_10ViewEngineIPN7cutlass10bfloat16_tEEEEEC2ERKSJ_RKSO_,@function
        .size           $_ZN7cutlass13device_kernelIN5flash19enable_sm80_to_sm89INS1_16FlashAttnBwdSm80INS1_25CollectiveMainloopBwdSm80ILi2ELi2EN4cute5tupleIJNS5_1CILi128EEES8_NS7_ILi64EEEEEENS_10bfloat16_tEfNS_4arch4Sm80ELb0ELb1ELb1ELb0ELb1ELb0ELb0ELb0ELi2ELi4ELi4ELi4ELb0EEENS1_21CollectiveEpilogueBwdISA_SB_SD_Li256ELb0ELb0ELi2EEENS1_19SingleTileSchedulerILb0ELb0ELb0ELi128EEEEEEEEEvNT_6ParamsE$_ZN4cute3eso3ESOILb1ELb0EJNS_6LayoutINS_5tupleIJNS3_IJNS3_IJNS_1CILi8EEENS4_ILi1EEEEEES6_EEENS3_IJNS3_IJS6_S6_EEENS4_ILi4EEEEEEEEENS3_IJNS3_IJNS3_IJS6_NS4_ILi0EEEEEESD_EEENS3_IJNS3_IJSD_SD_EEES5_EEEEEEEENS_10ViewEngineIPN7cutlass10bfloat16_tEEEEEC2ERKSJ_RKSO_,($_ZN7cutlass13device_kernelIN5flash19enable_sm80_to_sm89INS1_16FlashAttnBwdSm80INS1_25CollectiveMainloopBwdSm80ILi2ELi2EN4cute5tupleIJNS5_1CILi128EEES8_NS7_ILi64EEEEEENS_10bfloat16_tEfNS_4arch4Sm80ELb0ELb1ELb1ELb0ELb1ELb0ELb0ELb0ELi2ELi4ELi4ELi4ELb0EEENS1_21CollectiveEpilogueBwdISA_SB_SD_Li256ELb0ELb0ELi2EEENS1_19SingleTileSchedulerILb0ELb0ELb0ELi128EEEEEEEEEvNT_6ParamsE$_ZN4cute3eso3ESOILb1ELb0EJNS_6LayoutINS_5tupleIJNS3_IJNS_1CILi1EEENS3_IJNS4_ILi2EEES6_EEEEEES6_NS4_ILi4EEEEEENS3_IJNS3_IJNS4_ILi0EEENS3_IJS5_S9_EEEEEES6_NS4_ILi8EEEEEEEENS_10ViewEngineIPjEEEEC2ERKSG_RKSJ_ - $_ZN7cutlass13device_kernelIN5flash19enable_sm80_to_sm89INS1_16FlashAttnBwdSm80INS1_25CollectiveMainloopBwdSm80ILi2ELi2EN4cute5tupleIJNS5_1CILi128EEES8_NS7_ILi64EEEEEENS_10bfloat16_tEfNS_4arch4Sm80ELb0ELb1ELb1ELb0ELb1ELb0ELb0ELb0ELi2ELi4ELi4ELi4ELb0EEENS1_21CollectiveEpilogueBwdISA_SB_SD_Li256ELb0ELb0ELi2EEENS1_19SingleTileSchedulerILb0ELb0ELb0ELi128EEEEEEEEEvNT_6ParamsE$_ZN4cute3eso3ESOILb1ELb0EJNS_6LayoutINS_5tupleIJNS3_IJNS3_IJNS_1CILi8EEENS4_ILi1EEEEEES6_EEENS3_IJNS3_IJS6_S6_EEENS4_ILi4EEEEEEEEENS3_IJNS3_IJNS3_IJS6_NS4_ILi0EEEEEESD_EEENS3_IJNS3_IJSD_SD_EEES5_EEEEEEEENS_10ViewEngineIPN7cutlass10bfloat16_tEEEEEC2ERKSJ_RKSO_)
$_ZN7cutlass13device_kernelIN5flash19enable_sm80_to_sm89INS1_16FlashAttnBwdSm80INS1_25CollectiveMainloopBwdSm80ILi2ELi2EN4cute5tupleIJNS5_1CILi128EEES8_NS7_ILi64EEEEEENS_10bfloat16_tEfNS_4arch4Sm80ELb0ELb1ELb1ELb0ELb1ELb0ELb0ELb0ELi2ELi4ELi4ELi4ELb0EEENS1_21CollectiveEpilogueBwdISA_SB_SD_Li256ELb0ELb0ELi2EEENS1_19SingleTileSchedulerILb0ELb0ELb0ELi128EEEEEEEEEvNT_6ParamsE$_ZN4cute3eso3ESOILb1ELb0EJNS_6LayoutINS_5tupleIJNS3_IJNS3_IJNS_1CILi8EEENS4_ILi1EEEEEES6_EEENS3_IJNS3_IJS6_S6_EEENS4_ILi4EEEEEEEEENS3_IJNS3_IJNS3_IJS6_NS4_ILi0EEEEEESD_EEENS3_IJNS3_IJSD_SD_EEES5_EEEEEEEENS_10ViewEngineIPN7cutlass10bfloat16_tEEEEEC2ERKSJ_RKSO_:
[----:B------:R-:W-:Y:S02]  /*9ca0*/  IADD3 R4, R27, -c[0x0][0x20], RZ ;  /* 0x800008001b047a10 */ /* 0x000fe40007ffe0ff */
[----:B------:R-:W-:-:S03]  /*9cb0*/  MOV R9, 0x0 ;  /* 0x0000000000097802 */ /* 0x000fc60000000f00 */
[----:B------:R1:W-:Y:S01]  /*9cc0*/  STL.64 [R4], R2 ;  /* 0x0000000204007387 */ /* 0x0003e20000100a00 */
[----:B------:R-:W-:Y:S05]  /*9cd0*/  RET.REL.NODEC R8 `(_ZN7cutlass13device_kernelIN5flash19enable_sm80_to_sm89INS1_16FlashAttnBwdSm80INS1_25CollectiveMainloopBwdSm80ILi2ELi2EN4cute5tupleIJNS5_1CILi128EEES8_NS7_ILi64EEEEEENS_10bfloat16_tEfNS_4arch4Sm80ELb0ELb1ELb1ELb0ELb1ELb0ELb0ELb0ELi2ELi4ELi4ELi4ELb0EEENS1_21CollectiveEpilogueBwdISA_SB_SD_Li256ELb0ELb0ELi2EEENS1_19SingleTileSchedulerILb0ELb0ELb0ELi128EEEEEEEEEvNT_6ParamsE) ;  /* 0xffff632008007950 */ /* 0x000fea0003c3ffff */
        .type           $_ZN7cutlass13device_kernelIN5flash19enable_sm80_to_sm89INS1_16FlashAttnBwdSm80INS1_25CollectiveMainloopBwdSm80ILi2ELi2EN4cute5tupleIJNS5_1CILi128EEES8_NS7_ILi64EEEEEENS_10bfloat16_tEfNS_4arch4Sm80ELb0ELb1ELb1ELb0ELb1ELb0ELb0ELb0ELi2ELi4ELi4ELi4ELb0EEENS1_21CollectiveEpilogueBwdISA_SB_SD_Li256ELb0ELb0ELi2EEENS1_19SingleTileSchedulerILb0ELb0ELb0ELi128EEEEEEEEEvNT_6ParamsE$_ZN4cute3eso3ESOILb1ELb0EJNS_6LayoutINS_5tupleIJNS3_IJNS_1CILi1EEENS3_IJNS4_ILi2EEES6_EEEEEES6_NS4_ILi4EEEEEENS3_IJNS3_IJNS4_ILi0EEENS3_IJS5_S9_EEEEEES6_NS4_ILi8EEEEEEEENS_10ViewEngineIPjEEEEC2ERKSG_RKSJ_,@function
        .size           $_ZN7cutlass13device_kernelIN5flash19enable_sm80_to_sm89INS1_16FlashAttnBwdSm80INS1_25CollectiveMainloopBwdSm80ILi2ELi2EN4cute5tupleIJNS5_1CILi128EEES8_NS7_ILi64EEEEEENS_10bfloat16_tEfNS_4arch4Sm80ELb0ELb1ELb1ELb0ELb1ELb0ELb0ELb0ELi2ELi4ELi4ELi4ELb0EEENS1_21CollectiveEpilogueBwdISA_SB_SD_Li256ELb0ELb0ELi2EEENS1_19SingleTileSchedulerILb0ELb0ELb0ELi128EEEEEEEEEvNT_6ParamsE$_ZN4cute3eso3ESOILb1ELb0EJNS_6LayoutINS_5tupleIJNS3_IJNS_1CILi1EEENS3_IJNS4_ILi2EEES6_EEEEEES6_NS4_ILi4EEEEEENS3_IJNS3_IJNS4_ILi0EEENS3_IJS5_S9_EEEEEES6_NS4_ILi8EEEEEEEENS_10ViewEngineIPjEEEEC2ERKSG_RKSJ_,($_ZN7cutlass13device_kernelIN5flash19enable_sm80_to_sm89INS1_16FlashAttnBwdSm80INS1_25CollectiveMainloopBwdSm80ILi2ELi2EN4cute5tupleIJNS5_1CILi128EEES8_NS7_ILi64EEEEEENS_10bfloat16_tEfNS_4arch4Sm80ELb0ELb1ELb1ELb0ELb1ELb0ELb0ELb0ELi2ELi4ELi4ELi4ELb0EEENS1_21CollectiveEpilogueBwdISA_SB_SD_Li256ELb0ELb0ELi2EEENS1_19SingleTileSchedulerILb0ELb0ELb0ELi128EEEEEEEEEvNT_6ParamsE$_ZN4cute3eso3ESOILb1ELb0EJNS_6LayoutINS_5tupleIJNS3_IJNS_1CILi1EEENS3_IJNS4_ILi4EEENS4_ILi2EEEEEEEEES7_S6_EEENS3_IJNS3_IJNS4_ILi0EEENS3_IJS5_NS4_ILi8EEEEEEEEES6_NS4_ILi16EEEEEEEENS_10ViewEngineIPN7cutlass10bfloat16_tEEEEEC2ERKSH_RKSM_ - $_ZN7cutlass13device_kernelIN5flash19enable_sm80_to_sm89INS1_16FlashAttnBwdSm80INS1_25CollectiveMainloopBwdSm80ILi2ELi2EN4cute5tupleIJNS5_1CILi128EEES8_NS7_ILi64EEEEEENS_10bfloat16_tEfNS_4arch4Sm80ELb0ELb1ELb1ELb0ELb1ELb0ELb0ELb0ELi2ELi4ELi4ELi4ELb0EEENS1_21CollectiveEpilogueBwdISA_SB_SD_Li256ELb0ELb0ELi2EEENS1_19SingleTileSchedulerILb0ELb0ELb0ELi128EEEEEEEEEvNT_6ParamsE$_ZN4cute3eso3ESOILb1ELb0EJNS_6LayoutINS_5tupleIJNS3_IJNS_1CILi1EEENS3_IJNS4_ILi2EEES6_EEEEEES6_NS4_ILi4EEEEEENS3_IJNS3_IJNS4_ILi0EEENS3_IJS5_S9_EEEEEES6_NS4_ILi8EEEEEEEENS_10ViewEngineIPjEEEEC2ERKSG_RKSJ_)
$_ZN7cutlass13device_kernelIN5flash19enable_sm80_to_sm89INS1_16FlashAttnBwdSm80INS1_25CollectiveMainloopBwdSm80ILi2ELi2EN4cute5tupleIJNS5_1CILi128EEES8_NS7_ILi64EEEEEENS_10bfloat16_tEfNS_4arch4Sm80ELb0ELb1ELb1ELb0ELb1ELb0ELb0ELb0ELi2ELi4ELi4ELi4ELb0EEENS1_21CollectiveEpilogueBwdISA_SB_SD_Li256ELb0ELb0ELi2EEENS1_19SingleTileSchedulerILb0ELb0ELb0ELi128EEEEEEEEEvNT_6ParamsE$_ZN4cute3eso3ESOILb1ELb0EJNS_6LayoutINS_5tupleIJNS3_IJNS_1CILi1EEENS3_IJNS4_ILi2EEES6_EEEEEES6_NS4_ILi4EEEEEENS3_IJNS3_IJNS4_ILi0EEENS3_IJS5_S9_EEEEEES6_NS4_ILi8EEEEEEEENS_10ViewEngineIPjEEEEC2ERKSG_RKSJ_:
[----:B------:R-:W-:Y:S02]  /*9ce0*/  IADD3 R4, R58, -c[0x0][0x20], RZ ;  /* 0x800008003a047a10 */ /* 0x000fe40007ffe0ff */
[----:B------:R-:W-:-:S03]  /*9cf0*/  MOV R7, 0x0 ;  /* 0x0000000000077802 */ /* 0x000fc60000000f00 */
[----:B------:R1:W-:Y:S01]  /*9d00*/  STL.64 [R4], R2 ;  /* 0x0000000204007387 */ /* 0x0003e20000100a00 */
[----:B------:R-:W-:Y:S05]  /*9d10*/  RET.REL.NODEC R6 `(_ZN7cutlass13device_kernelIN5flash19enable_sm80_to_sm89INS1_16FlashAttnBwdSm80INS1_25CollectiveMainloopBwdSm80ILi2ELi2EN4cute5tupleIJNS5_1CILi128EEES8_NS7_ILi64EEEEEENS_10bfloat16_tEfNS_4arch4Sm80ELb0ELb1ELb1ELb0ELb1ELb0ELb0ELb0ELi2ELi4ELi4ELi4ELb0EEENS1_21CollectiveEpilogueBwdISA_SB_SD_Li256ELb0ELb0ELi2EEENS1_19SingleTileSchedulerILb0ELb0ELb0ELi128EEEEEEEEEvNT_6ParamsE) ;  /* 0xffff62e006007950 */ /* 0x000fea0003c3ffff */
        .type           $_ZN7cutlass13device_kernelIN5flash19enable_sm80_to_sm89INS1_16FlashAttnBwdSm80INS1_25CollectiveMainloopBwdSm80ILi2ELi2EN4cute5tupleIJNS5_1CILi128EEES8_NS7_ILi64EEEEEENS_10bfloat16_tEfNS_4arch4Sm80ELb0ELb1ELb1ELb0ELb1ELb0ELb0ELb0ELi2ELi4ELi4ELi4ELb0EEENS1_21CollectiveEpilogueBwdISA_SB_SD_Li256ELb0ELb0ELi2EEENS1_19SingleTileSchedulerILb0ELb0ELb0ELi128EEEEEEEEEvNT_6ParamsE$_ZN4cute3eso3ESOILb1ELb0EJNS_6LayoutINS_5tupleIJNS3_IJNS_1CILi1EEENS3_IJNS4_ILi4EEENS4_ILi2EEEEEEEEES7_S6_EEENS3_IJNS3_IJNS4_ILi0EEENS3_IJS5_NS4_ILi8EEEEEEEEES6_NS4_ILi16EEEEEEEENS_10ViewEngineIPN7cutlass10bfloat16_tEEEEEC2ERKSH_RKSM_,@function
        .size           $_ZN7cutlass13device_kernelIN5flash19enable_sm80_to_sm89INS1_16FlashAttnBwdSm80INS1_25CollectiveMainloopBwdSm80ILi2ELi2EN4cute5tupleIJNS5_1CILi128EEES8_NS7_ILi64EEEEEENS_10bfloat16_tEfNS_4arch4Sm80ELb0ELb1ELb1ELb0ELb1ELb0ELb0ELb0ELi2ELi4ELi4ELi4ELb0EEENS1_21CollectiveEpilogueBwdISA_SB_SD_Li256ELb0ELb0ELi2EEENS1_19SingleTileSchedulerILb0ELb0ELb0ELi128EEEEEEEEEvNT_6ParamsE$_ZN4cute3eso3ESOILb1ELb0EJNS_6LayoutINS_5tupleIJNS3_IJNS_1CILi1EEENS3_IJNS4_ILi4EEENS4_ILi2EEEEEEEEES7_S6_EEENS3_IJNS3_IJNS4_ILi0EEENS3_IJS5_NS4_ILi8EEEEEEEEES6_NS4_ILi16EEEEEEEENS_10ViewEngineIPN7cutlass10bfloat16_tEEEEEC2ERKSH_RKSM_,($_ZN7cutlass13device_kernelIN5flash19enable_sm80_to_sm89INS1_16FlashAttnBwdSm80INS1_25CollectiveMainloopBwdSm80ILi2ELi2EN4cute5tupleIJNS5_1CILi128EEES8_NS7_ILi64EEEEEENS_10bfloat16_tEfNS_4arch4Sm80ELb0ELb1ELb1ELb0ELb1ELb0ELb0ELb0ELi2ELi4ELi4ELi4ELb0EEENS1_21CollectiveEpilogueBwdISA_SB_SD_Li256ELb0ELb0ELi2EEENS1_19SingleTileSchedulerILb0ELb0ELb0ELi128EEEEEEEEEvNT_6ParamsE$_ZN4cute3eso3ESOILb1ELb0EJNS_6LayoutINS_5tupleIJNS3_IJNS_1CILi1EEENS4_ILi2EEEEEEEEENS3_IJNS3_IJS5_S5_EEEEEEEENS_10ViewEngineIPjEEEEC2ERKSB_RKSE_ - $_ZN7cutlass13device_kernelIN5flash19enable_sm80_to_sm89INS1_16FlashAttnBwdSm80INS1_25CollectiveMainloopBwdSm80ILi2ELi2EN4cute5tupleIJNS5_1CILi128EEES8_NS7_ILi64EEEEEENS_10bfloat16_tEfNS_4arch4Sm80ELb0ELb1ELb1ELb0ELb1ELb0ELb0ELb0ELi2ELi4ELi4ELi4ELb0EEENS1_21CollectiveEpilogueBwdISA_SB_SD_Li256ELb0ELb0ELi2EEENS1_19SingleTileSchedulerILb0ELb0ELb0ELi128EEEEEEEEEvNT_6ParamsE$_ZN4cute3eso3ESOILb1ELb0EJNS_6LayoutINS_5tupleIJNS3_IJNS_1CILi1EEENS3_IJNS4_ILi4EEENS4_ILi2EEEEEEEEES7_S6_EEENS3_IJNS3_IJNS4_ILi0EEENS3_IJS5_NS4_ILi8EEEEEEEEES6_NS4_ILi16EEEEEEEENS_10ViewEngineIPN7cutlass10bfloat16_tEEEEEC2ERKSH_RKSM_)
$_ZN7cutlass13device_kernelIN5flash19enable_sm80_to_sm89INS1_16FlashAttnBwdSm80INS1_25CollectiveMainloopBwdSm80ILi2ELi2EN4cute5tupleIJNS5_1CILi128EEES8_NS7_ILi64EEEEEENS_10bfloat16_tEfNS_4arch4Sm80ELb0ELb1ELb1ELb0ELb1ELb0ELb0ELb0ELi2ELi4ELi4ELi4ELb0EEENS1_21CollectiveEpilogueBwdISA_SB_SD_Li256ELb0ELb0ELi2EEENS1_19SingleTileSchedulerILb0ELb0ELb0ELi128EEEEEEEEEvNT_6ParamsE$_ZN4cute3eso3ESOILb1ELb0EJNS_6LayoutINS_5tupleIJNS3_IJNS_1CILi1EEENS3_IJNS4_ILi4EEENS4_ILi2EEEEEEEEES7_S6_EEENS3_IJNS3_IJNS4_ILi0EEENS3_IJS5_NS4_ILi8EEEEEEEEES6_NS4_ILi16EEEEEEEENS_10ViewEngineIPN7cutlass10bfloat16_tEEEEEC2ERKSH_RKSM_:
[----:B------:R-:W-:Y:S01]  /*9d20*/  IADD3 R3, R58, -c[0x0][0x20], RZ ;  /* 0x800008003a037a10 */ /* 0x000fe20007ffe0ff */
[----:B------:R-:W-:Y:S01]  /*9d30*/  IMAD.MOV.U32 R50, RZ, RZ, R2 ;  /* 0x000000ffff327224 */ /* 0x000fe200078e0002 */
[----:B------:R-:W-:-:S04]  /*9d40*/  MOV R5, 0x0 ;  /* 0x0000000000057802 */ /* 0x000fc80000000f00 */
[----:B------:R1:W-:Y:S01]  /*9d50*/  STL.64 [R3], R50 ;  /* 0x0000003203007387 */ /* 0x0003e20000100a00 */
[----:B------:R-:W-:Y:S05]  /*9d60*/  RET.REL.NODEC R4 `(_ZN7cutlass13device_kernelIN5flash19enable_sm80_to_sm89INS1_16FlashAttnBwdSm80INS1_25CollectiveMainloopBwdSm80ILi2ELi2EN4cute5tupleIJNS5_1CILi128EEES8_NS7_ILi64EEEEEENS_10bfloat16_tEfNS_4arch4Sm80ELb0ELb1ELb1ELb0ELb1ELb0ELb0ELb0ELi2ELi4ELi4ELi4ELb0EEENS1_21CollectiveEpilogueBwdISA_SB_SD_Li256ELb0ELb0ELi2EEENS1_19SingleTileSchedulerILb0ELb0ELb0ELi128EEEEEEEEEvNT_6ParamsE) ;  /* 0xffff629004007950 */ /* 0x000fea0003c3ffff */
        .type           $_ZN7cutlass13device_kernelIN5flash19enable_sm80_to_sm89INS1_16FlashAttnBwdSm80INS1_25CollectiveMainloopBwdSm80ILi2ELi2EN4cute5tupleIJNS5_1CILi128EEES8_NS7_ILi64EEEEEENS_10bfloat16_tEfNS_4arch4Sm80ELb0ELb1ELb1ELb0ELb1ELb0ELb0ELb0ELi2ELi4ELi4ELi4ELb0EEENS1_21CollectiveEpilogueBwdISA_SB_SD_Li256ELb0ELb0ELi2EEENS1_19SingleTileSchedulerILb0ELb0ELb0ELi128EEEEEEEEEvNT_6ParamsE$_ZN4cute3eso3ESOILb1ELb0EJNS_6LayoutINS_5tupleIJNS3_IJNS_1CILi1EEENS4_ILi2EEEEEEEEENS3_IJNS3_IJS5_S5_EEEEEEEENS_10ViewEngineIPjEEEEC2ERKSB_RKSE_,@function
        .size           $_ZN7cutlass13device_kernelIN5flash19enable_sm80_to_sm89INS1_16FlashAttnBwdSm80INS1_25CollectiveMainloopBwdSm80ILi2ELi2EN4cute5tupleIJNS5_1CILi128EEES8_NS7_ILi64EEEEEENS_10bfloat16_tEfNS_4arch4Sm80ELb0ELb1ELb1ELb0ELb1ELb0ELb0ELb0ELi2ELi4ELi4ELi4ELb0EEENS1_21CollectiveEpilogueBwdISA_SB_SD_Li256ELb0ELb0ELi2EEENS1_19SingleTileSchedulerILb0ELb0ELb0ELi128EEEEEEEEEvNT_6ParamsE$_ZN4cute3eso3ESOILb1ELb0EJNS_6LayoutINS_5tupleIJNS3_IJNS_1CILi1EEENS4_ILi2EEEEEEEEENS3_IJNS3_IJS5_S5_EEEEEEEENS_10ViewEngineIPjEEEEC2ERKSB_RKSE_,($_ZN7cutlass13device_kernelIN5flash19enable_sm80_to_sm89INS1_16FlashAttnBwdSm80INS1_25CollectiveMainloopBwdSm80ILi2ELi2EN4cute5tupleIJNS5_1CILi128EEES8_NS7_ILi64EEEEEENS_10bfloat16_tEfNS_4arch4Sm80ELb0ELb1ELb1ELb0ELb1ELb0ELb0ELb0ELi2ELi4ELi4ELi4ELb0EEENS1_21CollectiveEpilogueBwdISA_SB_SD_Li256ELb0ELb0ELi2EEENS1_19SingleTileSchedulerILb0ELb0ELb0ELi128EEEEEEEEEvNT_6ParamsE$_ZN4cute3eso3ESOILb1ELb0EJNS_6LayoutINS_5tupleIJNS3_IJNS_1CILi1EEENS4_ILi2EEEEEES6_NS4_ILi8EEEEEENS3_IJNS3_IJS5_S5_EEES6_NS4_ILi4EEEEEEEENS_10ViewEngineIPKN7cutlass5ArrayIfLi2ELb1EEEEEEEC2ERKSD_RKSK_ - $_ZN7cutlass13device_kernelIN5flash19enable_sm80_to_sm89INS1_16FlashAttnBwdSm80INS1_25CollectiveMainloopBwdSm80ILi2ELi2EN4cute5tupleIJNS5_1CILi128EEES8_NS7_ILi64EEEEEENS_10bfloat16_tEfNS_4arch4Sm80ELb0ELb1ELb1ELb0ELb1ELb0ELb0ELb0ELi2ELi4ELi4ELi4ELb0EEENS1_21CollectiveEpilogueBwdISA_SB_SD_Li256ELb0ELb0ELi2EEENS1_19SingleTileSchedulerILb0ELb0ELb0ELi128EEEEEEEEEvNT_6ParamsE$_ZN4cute3eso3ESOILb1ELb0EJNS_6LayoutINS_5tupleIJNS3_IJNS_1CILi1EEENS4_ILi2EEEEEEEEENS3_IJNS3_IJS5_S5_EEEEEEEENS_10ViewEngineIPjEEEEC2ERKSB_RKSE_)
$_ZN7cutlass13device_kernelIN5flash19enable_sm80_to_sm89INS1_16FlashAttnBwdSm80INS1_25CollectiveMainloopBwdSm80ILi2ELi2EN4cute5tupleIJNS5_1CILi128EEES8_NS7_ILi64EEEEEENS_10bfloat16_tEfNS_4arch4Sm80ELb0ELb1ELb1ELb0ELb1ELb0ELb0ELb0ELi2ELi4ELi4ELi4ELb0EEENS1_21CollectiveEpilogueBwdISA_SB_SD_Li256ELb0ELb0ELi2EEENS1_19SingleTileSchedulerILb0ELb0ELb0ELi128EEEEEEEEEvNT_6ParamsE$_ZN4cute3eso3ESOILb1ELb0EJNS_6LayoutINS_5tupleIJNS3_IJNS_1CILi1EEENS4_ILi2EEEEEEEEENS3_IJNS3_IJS5_S5_EEEEEEEENS_10ViewEngineIPjEEEEC2ERKSB_RKSE_:
[----:B------:R-:W-:Y:S01]  /*9d70*/  IADD3 R2, R2, -c[0x0][0x20], RZ ;  /* 0x8000080002027a10 */ /* 0x000fe20007ffe0ff */
[----:B------:R-:W-:Y:S01]  /*9d80*/  IMAD.MOV.U32 R11, RZ, RZ, R3 ;  /* 0x000000ffff0b7224 */ /* 0x000fe200078e0003 */
[----:B------:R-:W-:-:S04]  /*9d90*/  MOV R5, 0x0 ;  /* 0x0000000000057802 */ /* 0x000fc80000000f00 */
[----:B------:R1:W-:Y:S01]  /*9da0*/  STL.64 [R2], R10 ;  /* 0x0000000a02007387 */ /* 0x0003e20000100a00 */
[----:B------:R-:W-:Y:S05]  /*9db0*/  RET.REL.NODEC R4 `(_ZN7cutlass13device_kernelIN5flash19enable_sm80_to_sm89INS1_16FlashAttnBwdSm80INS1_25CollectiveMainloopBwdSm80ILi2ELi2EN4cute5tupleIJNS5_1CILi128EEES8_NS7_ILi64EEEEEENS_10bfloat16_tEfNS_4arch4Sm80ELb0ELb1ELb1ELb0ELb1ELb0ELb0ELb0ELi2ELi4ELi4ELi4ELb0EEENS1_21CollectiveEpilogueBwdISA_SB_SD_Li256ELb0ELb0ELi2EEENS1_19SingleTileSchedulerILb0ELb0ELb0ELi128EEEEEEEEEvNT_6ParamsE) ;  /* 0xffff624004007950 */ /* 0x000fea0003c3ffff */
        .type           $_ZN7cutlass13device_kernelIN5flash19enable_sm80_to_sm89INS1_16FlashAttnBwdSm80INS1_25CollectiveMainloopBwdSm80ILi2ELi2EN4cute5tupleIJNS5_1CILi128EEES8_NS7_ILi64EEEEEENS_10bfloat16_tEfNS_4arch4Sm80ELb0ELb1ELb1ELb0ELb1ELb0ELb0ELb0ELi2ELi4ELi4ELi4ELb0EEENS1_21CollectiveEpilogueBwdISA_SB_SD_Li256ELb0ELb0ELi2EEENS1_19SingleTileSchedulerILb0ELb0ELb0ELi128EEEEEEEEEvNT_6ParamsE$_ZN4cute3eso3ESOILb1ELb0EJNS_6LayoutINS_5tupleIJNS3_IJNS_1CILi1EEENS4_ILi2EEEEEES6_NS4_ILi8EEEEEENS3_IJNS3_IJS5_S5_EEES6_NS4_ILi4EEEEEEEENS_10ViewEngineIPKN7cutlass5ArrayIfLi2ELb1EEEEEEEC2ERKSD_RKSK_,@function
        .size           $_ZN7cutlass13device_kernelIN5flash19enable_sm80_to_sm89INS1_16FlashAttnBwdSm80INS1_25CollectiveMainloopBwdSm80ILi2ELi2EN4cute5tupleIJNS5_1CILi128EEES8_NS7_ILi64EEEEEENS_10bfloat16_tEfNS_4arch4Sm80ELb0ELb1ELb1ELb0ELb1ELb0ELb0ELb0ELi2ELi4ELi4ELi4ELb0EEENS1_21CollectiveEpilogueBwdISA_SB_SD_Li256ELb0ELb0ELi2EEENS1_19SingleTileSchedulerILb0ELb0ELb0ELi128EEEEEEEEEvNT_6ParamsE$_ZN4cute3eso3ESOILb1ELb0EJNS_6LayoutINS_5tupleIJNS3_IJNS_1CILi1EEENS4_ILi2EEEEEES6_NS4_ILi8EEEEEENS3_IJNS3_IJS5_S5_EEES6_NS4_ILi4EEEEEEEENS_10ViewEngineIPKN7cutlass5ArrayIfLi2ELb1EEEEEEEC2ERKSD_RKSK_,($_ZN7cutlass13device_kernelIN5flash19enable_sm80_to_sm89INS1_16FlashAttnBwdSm80INS1_25CollectiveMainloopBwdSm80ILi2ELi2EN4cute5tupleIJNS5_1CILi128EEES8_NS7_ILi64EEEEEENS_10bfloat16_tEfNS_4arch4Sm80ELb0ELb1ELb1ELb0ELb1ELb0ELb0ELb0ELi2ELi4ELi4ELi4ELb0EEENS1_21CollectiveEpilogueBwdISA_SB_SD_Li256ELb0ELb0ELi2EEENS1_19SingleTileSchedulerILb0ELb0ELb0ELi128EEEEEEEEEvNT_6ParamsE$_ZN4cute3eso3ESOILb1ELb0EJNS_6LayoutINS_5tupleIJNS3_IJNS_1CILi1EEENS4_ILi2EEEEEES6_NS4_ILi8EEEEEENS3_IJNS3_IJS5_S5_EEES6_NS4_ILi4EEEEEEEENS_10ViewEngineIPN7cutlass5ArrayINSF_10bfloat16_tELi2ELb0EEEEEEEC2ERKSD_RKSK_ - $_ZN7cutlass13device_kernelIN5flash19enable_sm80_to_sm89INS1_16FlashAttnBwdSm80INS1_25CollectiveMainloopBwdSm80ILi2ELi2EN4cute5tupleIJNS5_1CILi128EEES8_NS7_ILi64EEEEEENS_10bfloat16_tEfNS_4arch4Sm80ELb0ELb1ELb1ELb0ELb1ELb0ELb0ELb0ELi2ELi4ELi4ELi4ELb0EEENS1_21CollectiveEpilogueBwdISA_SB_SD_Li256ELb0ELb0ELi2EEENS1_19SingleTileSchedulerILb0ELb0ELb0ELi128EEEEEEEEEvNT_6ParamsE$_ZN4cute3eso3ESOILb1ELb0EJNS_6LayoutINS_5tupleIJNS3_IJNS_1CILi1EEENS4_ILi2EEEEEES6_NS4_ILi8EEEEEENS3_IJNS3_IJS5_S5_EEES6_NS4_ILi4EEEEEEEENS_10ViewEngineIPKN7cutlass5ArrayIfLi2ELb1EEEEEEEC2ERKSD_RKSK_)
$_ZN7cutlass13device_kernelIN5flash19enable_sm80_to_sm89INS1_16FlashAttnBwdSm80INS1_25CollectiveMainloopBwdSm80ILi2ELi2EN4cute5tupleIJNS5_1CILi128EEES8_NS7_ILi64EEEEEENS_10bfloat16_tEfNS_4arch4Sm80ELb0ELb1ELb1ELb0ELb1ELb0ELb0ELb0ELi2ELi4ELi4ELi4ELb0EEENS1_21CollectiveEpilogueBwdISA_SB_SD_Li256ELb0ELb0ELi2EEENS1_19SingleTileSchedulerILb0ELb0ELb0ELi128EEEEEEEEEvNT_6ParamsE$_ZN4cute3eso3ESOILb1ELb0EJNS_6LayoutINS_5tupleIJNS3_IJNS_1CILi1EEENS4_ILi2EEEEEES6_NS4_ILi8EEEEEENS3_IJNS3_IJS5_S5_EEES6_NS4_ILi4EEEEEEEENS_10ViewEngineIPKN7cutlass5ArrayIfLi2ELb1EEEEEEEC2ERKSD_RKSK_:
[----:B------:R-:W-:Y:S01]  /*9dc0*/  IADD3 R2, R58, -c[0x0][0x20], RZ ;  /* 0x800008003a027a10 */ /* 0x000fe20007ffe0ff */
[----:B------:R-:W-:Y:S01]  /*9dd0*/  IMAD.MOV.U32 R9, RZ, RZ, R5 ;  /* 0x000000ffff097224 */ /* 0x000fe200078e0005 */
[----:B------:R-:W-:-:S04]  /*9de0*/  MOV R7, 0x0 ;  /* 0x0000000000077802 */ /* 0x000fc80000000f00 */
[----:B------:R1:W-:Y:S01]  /*9df0*/  STL.64 [R2], R8 ;  /* 0x0000000802007387 */ /* 0x0003e20000100a00 */
[----:B------:R-:W-:Y:S05]  /*9e00*/  RET.REL.NODEC R6 `(_ZN7cutlass13device_kernelIN5flash19enable_sm80_to_sm89INS1_16FlashAttnBwdSm80INS1_25CollectiveMainloopBwdSm80ILi2ELi2EN4cute5tupleIJNS5_1CILi128EEES8_NS7_ILi64EEEEEENS_10bfloat16_tEfNS_4arch4Sm80ELb0ELb1ELb1ELb0ELb1ELb0ELb0ELb0ELi2ELi4ELi4ELi4ELb0EEENS1_21CollectiveEpilogueBwdISA_SB_SD_Li256ELb0ELb0ELi2EEENS1_19SingleTileSchedulerILb0ELb0ELb0ELi128EEEEEEEEEvNT_6ParamsE) ;  /* 0xffff61f006007950 */ /* 0x000fea0003c3ffff */
        .type           $_ZN7cutlass13device_kernelIN5flash19enable_sm80_to_sm89INS1_16FlashAttnBwdSm80INS1_25CollectiveMainloopBwdSm80ILi2ELi2EN4cute5tupleIJNS5_1CILi128EEES8_NS7_ILi64EEEEEENS_10bfloat16_tEfNS_4arch4Sm80ELb0ELb1ELb1ELb0ELb1ELb0ELb0ELb0ELi2ELi4ELi4ELi4ELb0EEENS1_21CollectiveEpilogueBwdISA_SB_SD_Li256ELb0ELb0ELi2EEENS1_19SingleTileSchedulerILb0ELb0ELb0ELi128EEEEEEEEEvNT_6ParamsE$_ZN4cute3eso3ESOILb1ELb0EJNS_6LayoutINS_5tupleIJNS3_IJNS_1CILi1EEENS4_ILi2EEEEEES6_NS4_ILi8EEEEEENS3_IJNS3_IJS5_S5_EEES6_NS4_ILi4EEEEEEEENS_10ViewEngineIPN7cutlass5ArrayINSF_10bfloat16_tELi2ELb0EEEEEEEC2ERKSD_RKSK_,@function
        .size           $_ZN7cutlass13device_kernelIN5flash19enable_sm80_to_sm89INS1_16FlashAttnBwdSm80INS1_25CollectiveMainloopBwdSm80ILi2ELi2EN4cute5tupleIJNS5_1CILi128EEES8_NS7_ILi64EEEEEENS_10bfloat16_tEfNS_4arch4Sm80ELb0ELb1ELb1ELb0ELb1ELb0ELb0ELb0ELi2ELi4ELi4ELi4ELb0EEENS1_21CollectiveEpilogueBwdISA_SB_SD_Li256ELb0ELb0ELi2EEENS1_19SingleTileSchedulerILb0ELb0ELb0ELi128EEEEEEEEEvNT_6ParamsE$_ZN4cute3eso3ESOILb1ELb0EJNS_6LayoutINS_5tupleIJNS3_IJNS_1CILi1EEENS4_ILi2EEEEEES6_NS4_ILi8EEEEEENS3_IJNS3_IJS5_S5_EEES6_NS4_ILi4EEEEEEEENS_10ViewEngineIPN7cutlass5ArrayINSF_10bfloat16_tELi2ELb0EEEEEEEC2ERKSD_RKSK_,($_ZN7cutlass13device_kernelIN5flash19enable_sm80_to_sm89INS1_16FlashAttnBwdSm80INS1_25CollectiveMainloopBwdSm80ILi2ELi2EN4cute5tupleIJNS5_1CILi128EEES8_NS7_ILi64EEEEEENS_10bfloat16_tEfNS_4arch4Sm80ELb0ELb1ELb1ELb0ELb1ELb0ELb0ELb0ELi2ELi4ELi4ELi4ELb0EEENS1_21CollectiveEpilogueBwdISA_SB_SD_Li256ELb0ELb0ELi2EEENS1_19SingleTileSchedulerILb0ELb0ELb0ELi128EEEEEEEEEvNT_6ParamsE$_ZN4cute3eso3ESOILb1ELb0EJNS_6LayoutINS_5tupleIJNS3_IJNS_1CILi1EEENS4_ILi2EEES6_EEEEEENS3_IJNS3_IJS5_S5_S6_EEEEEEEENS_10ViewEngineIPjEEEEC2ERKSB_RKSE_ - $_ZN7cutlass13device_kernelIN5flash19enable_sm80_to_sm89INS1_16FlashAttnBwdSm80INS1_25CollectiveMainloopBwdSm80ILi2ELi2EN4cute5tupleIJNS5_1CILi128EEES8_NS7_ILi64EEEEEENS_10bfloat16_tEfNS_4arch4Sm80ELb0ELb1ELb1ELb0ELb1ELb0ELb0ELb0ELi2ELi4ELi4ELi4ELb0EEENS1_21CollectiveEpilogueBwdISA_SB_SD_Li256ELb0ELb0ELi2EEENS1_19SingleTileSchedulerILb0ELb0ELb0ELi128EEEEEEEEEvNT_6ParamsE$_ZN4cute3eso3ESOILb1ELb0EJNS_6LayoutINS_5tupleIJNS3_IJNS_1CILi1EEENS4_ILi2EEEEEES6_NS4_ILi8EEEEEENS3_IJNS3_IJS5_S5_EEES6_NS4_ILi4EEEEEEEENS_10ViewEngineIPN7cutlass5ArrayINSF_10bfloat16_tELi2ELb0EEEEEEEC2ERKSD_RKSK_)
$_ZN7cutlass13device_kernelIN5flash19enable_sm80_to_sm89INS1_16FlashAttnBwdSm80INS1_25CollectiveMainloopBwdSm80ILi2ELi2EN4cute5tupleIJNS5_1CILi128EEES8_NS7_ILi64EEEEEENS_10bfloat16_tEfNS_4arch4Sm80ELb0ELb1ELb1ELb0ELb1ELb0ELb0ELb0ELi2ELi4ELi4ELi4ELb0EEENS1_21CollectiveEpilogueBwdISA_SB_SD_Li256ELb0ELb0ELi2EEENS1_19SingleTileSchedulerILb0ELb0ELb0ELi128EEEEEEEEEvNT_6ParamsE$_ZN4cute3eso3ESOILb1ELb0EJNS_6LayoutINS_5tupleIJNS3_IJNS_1CILi1EEENS4_ILi2EEEEEES6_NS4_ILi8EEEEEENS3_IJNS3_IJS5_S5_EEES6_NS4_ILi4EEEEEEEENS_10ViewEngineIPN7cutlass5ArrayINSF_10bfloat16_tELi2ELb0EEEEEEEC2ERKSD_RKSK_:
[----:B------:R-:W-:Y:S01]  /*9e10*/  IADD3 R2, R58, -c[0x0][0x20], RZ ;  /* 0x800008003a027a10 */ /* 0x000fe20007ffe0ff */
[----:B------:R-:W-:Y:S01]  /*9e20*/  IMAD.MOV.U32 R9, RZ, RZ, R5 ;  /* 0x000000ffff097224 */ /* 0x000fe200078e0005 */
[----:B------:R-:W-:-:S04]  /*9e30*/  MOV R7, 0x0 ;  /* 0x0000000000077802 */ /* 0x000fc80000000f00 */
[----:B------:R1:W-:Y:S01]  /*9e40*/  STL.64 [R2], R8 ;  /* 0x0000000802007387 */ /* 0x0003e20000100a00 */
[----:B------:R-:W-:Y:S05]  /*9e50*/  RET.REL.NODEC R6 `(_ZN7cutlass13device_kernelIN5flash19enable_sm80_to_sm89INS1_16FlashAttnBwdSm80INS1_25CollectiveMainloopBwdSm80ILi2ELi2EN4cute5tupleIJNS5_1CILi128EEES8_NS7_ILi64EEEEEENS_10bfloat16_tEfNS_4arch4Sm80ELb0ELb1ELb1ELb0ELb1ELb0ELb0ELb0ELi2ELi4ELi4ELi4ELb0EEENS1_21CollectiveEpilogueBwdISA_SB_SD_Li256ELb0ELb0ELi2EEENS1_19SingleTileSchedulerILb0ELb0ELb0ELi128EEEEEEEEEvNT_6ParamsE) ;  /* 0xffff61a006007950 */ /* 0x000fea0003c3ffff */
        .type           $_ZN7cutlass13device_kernelIN5flash19enable_sm80_to_sm89INS1_16FlashAttnBwdSm80INS1_25CollectiveMainloopBwdSm80ILi2ELi2EN4cute5tupleIJNS5_1CILi128EEES8_NS7_ILi64EEEEEENS_10bfloat16_tEfNS_4arch4Sm80ELb0ELb1ELb1ELb0ELb1ELb0ELb0ELb0ELi2ELi4ELi4ELi4ELb0EEENS1_21CollectiveEpilogueBwdISA_SB_SD_Li256ELb0ELb0ELi2EEENS1_19SingleTileSchedulerILb0ELb0ELb0ELi128EEEEEEEEEvNT_6ParamsE$_ZN4cute3eso3ESOILb1ELb0EJNS_6LayoutINS_5tupleIJNS3_IJNS_1CILi1EEENS4_ILi2EEES6_EEEEEENS3_IJNS3_IJS5_S5_S6_EEEEEEEENS_10ViewEngineIPjEEEEC2ERKSB_RKSE_,@function
        .size           $_ZN7cutlass13device_kernelIN5flash19enable_sm80_to_sm89INS1_16FlashAttnBwdSm80INS1_25CollectiveMainloopBwdSm80ILi2ELi2EN4cute5tupleIJNS5_1CILi128EEES8_NS7_ILi64EEEEEENS_10bfloat16_tEfNS_4arch4Sm80ELb0ELb1ELb1ELb0ELb1ELb0ELb0ELb0ELi2ELi4ELi4ELi4ELb0EEENS1_21CollectiveEpilogueBwdISA_SB_SD_Li256ELb0ELb0ELi2EEENS1_19SingleTileSchedulerILb0ELb0ELb0ELi128EEEEEEEEEvNT_6ParamsE$_ZN4cute3eso3ESOILb1ELb0EJNS_6LayoutINS_5tupleIJNS3_IJNS_1CILi1EEENS4_ILi2EEES6_EEEEEENS3_IJNS3_IJS5_S5_S6_EEEEEEEENS_10ViewEngineIPjEEEEC2ERKSB_RKSE_,($_ZN7cutlass13device_kernelIN5flash19enable_sm80_to_sm89INS1_16FlashAttnBwdSm80INS1_25CollectiveMainloopBwdSm80ILi2ELi2EN4cute5tupleIJNS5_1CILi128EEES8_NS7_ILi64EEEEEENS_10bfloat16_tEfNS_4arch4Sm80ELb0ELb1ELb1ELb0ELb1ELb0ELb0ELb0ELi2ELi4ELi4ELi4ELb0EEENS1_21CollectiveEpilogueBwdISA_SB_SD_Li256ELb0ELb0ELi2EEENS1_19SingleTileSchedulerILb0ELb0ELb0ELi128EEEEEEEEEvNT_6ParamsE$_ZN4cute3eso3ESOILb1ELb0EJNS_6LayoutINS_5tupleIJNS3_IJNS_1CILi1EEENS4_ILi4EEEEEENS4_ILi2EEES6_EEENS3_IJNS3_IJNS4_ILi0EEES5_EEES6_NS4_ILi8EEEEEEEENS_10ViewEngineIPfEEEEC2ERKSE_RKSH_ - $_ZN7cutlass13device_kernelIN5flash19enable_sm80_to_sm89INS1_16FlashAttnBwdSm80INS1_25CollectiveMainloopBwdSm80ILi2ELi2EN4cute5tupleIJNS5_1CILi128EEES8_NS7_ILi64EEEEEENS_10bfloat16_tEfNS_4arch4Sm80ELb0ELb1ELb1ELb0ELb1ELb0ELb0ELb0ELi2ELi4ELi4ELi4ELb0EEENS1_21CollectiveEpilogueBwdISA_SB_SD_Li256ELb0ELb0ELi2EEENS1_19SingleTileSchedulerILb0ELb0ELb0ELi128EEEEEEEEEvNT_6ParamsE$_ZN4cute3eso3ESOILb1ELb0EJNS_6LayoutINS_5tupleIJNS3_IJNS_1CILi1EEENS4_ILi2EEES6_EEEEEENS3_IJNS3_IJS5_S5_S6_EEEEEEEENS_10ViewEngineIPjEEEEC2ERKSB_RKSE_)
$_ZN7cutlass13device_kernelIN5flash19enable_sm80_to_sm89INS1_16FlashAttnBwdSm80INS1_25CollectiveMainloopBwdSm80ILi2ELi2EN4cute5tupleIJNS5_1CILi128EEES8_NS7_ILi64EEEEEENS_10bfloat16_tEfNS_4arch4Sm80ELb0ELb1ELb1ELb0ELb1ELb0ELb0ELb0ELi2ELi4ELi4ELi4ELb0EEENS1_21CollectiveEpilogueBwdISA_SB_SD_Li256ELb0ELb0ELi2EEENS1_19SingleTileSchedulerILb0ELb0ELb0ELi128EEEEEEEEEvNT_6ParamsE$_ZN4cute3eso3ESOILb1ELb0EJNS_6LayoutINS_5tupleIJNS3_IJNS_1CILi1EEENS4_ILi2EEES6_EEEEEENS3_IJNS3_IJS5_S5_S6_EEEEEEEENS_10ViewEngineIPjEEEEC2ERKSB_RKSE_:
[----:B------:R-:W-:Y:S02]  /*9e60*/  IADD3 R2, R69, -c[0x0][0x20], RZ ;  /* 0x8000080045027a10 */ /* 0x000fe40007ffe0ff */
[----:B------:R-:W-:-:S03]  /*9e70*/  MOV R5, 0x0 ;  /* 0x0000000000057802 */ /* 0x000fc60000000f00 */
[----:B------:R1:W-:Y:S01]  /*9e80*/  STL.64 [R2], R12 ;  /* 0x0000000c02007387 */ /* 0x0003e20000100a00 */
[----:B------:R-:W-:Y:S05]  /*9e90*/  RET.REL.NODEC R4 `(_ZN7cutlass13device_kernelIN5flash19enable_sm80_to_sm89INS1_16FlashAttnBwdSm80INS1_25CollectiveMainloopBwdSm80ILi2ELi2EN4cute5tupleIJNS5_1CILi128EEES8_NS7_ILi64EEEEEENS_10bfloat16_tEfNS_4arch4Sm80ELb0ELb1ELb1ELb0ELb1ELb0ELb0ELb0ELi2ELi4ELi4ELi4ELb0EEENS1_21CollectiveEpilogueBwdISA_SB_SD_Li256ELb0ELb0ELi2EEENS1_19SingleTileSchedulerILb0ELb0ELb0ELi128EEEEEEEEEvNT_6ParamsE) ;  /* 0xffff616004007950 */ /* 0x000fea0003c3ffff */
        .type           $_ZN7cutlass13device_kernelIN5flash19enable_sm80_to_sm89INS1_16FlashAttnBwdSm80INS1_25CollectiveMainloopBwdSm80ILi2ELi2EN4cute5tupleIJNS5_1CILi128EEES8_NS7_ILi64EEEEEENS_10bfloat16_tEfNS_4arch4Sm80ELb0ELb1ELb1ELb0ELb1ELb0ELb0ELb0ELi2ELi4ELi4ELi4ELb0EEENS1_21CollectiveEpilogueBwdISA_SB_SD_Li256ELb0ELb0ELi2EEENS1_19SingleTileSchedulerILb0ELb0ELb0ELi128EEEEEEEEEvNT_6ParamsE$_ZN4cute3eso3ESOILb1ELb0EJNS_6LayoutINS_5tupleIJNS3_IJNS_1CILi1EEENS4_ILi4EEEEEENS4_ILi2EEES6_EEENS3_IJNS3_IJNS4_ILi0EEES5_EEES6_NS4_ILi8EEEEEEEENS_10ViewEngineIPfEEEEC2ERKSE_RKSH_,@function
        .size           $_ZN7cutlass13device_kernelIN5flash19enable_sm80_to_sm89INS1_16FlashAttnBwdSm80INS1_25CollectiveMainloopBwdSm80ILi2ELi2EN4cute5tupleIJNS5_1CILi128EEES8_NS7_ILi64EEEEEENS_10bfloat16_tEfNS_4arch4Sm80ELb0ELb1ELb1ELb0ELb1ELb0ELb0ELb0ELi2ELi4ELi4ELi4ELb0EEENS1_21CollectiveEpilogueBwdISA_SB_SD_Li256ELb0ELb0ELi2EEENS1_19SingleTileSchedulerILb0ELb0ELb0ELi128EEEEEEEEEvNT_6ParamsE$_ZN4cute3eso3ESOILb1ELb0EJNS_6LayoutINS_5tupleIJNS3_IJNS_1CILi1EEENS4_ILi4EEEEEENS4_ILi2EEES6_EEENS3_IJNS3_IJNS4_ILi0EEES5_EEES6_NS4_ILi8EEEEEEEENS_10ViewEngineIPfEEEEC2ERKSE_RKSH_,($_ZN7cutlass13device_kernelIN5flash19enable_sm80_to_sm89INS1_16FlashAttnBwdSm80INS1_25CollectiveMainloopBwdSm80ILi2ELi2EN4cute5tupleIJNS5_1CILi128EEES8_NS7_ILi64EEEEEENS_10bfloat16_tEfNS_4arch4Sm80ELb0ELb1ELb1ELb0ELb1ELb0ELb0ELb0ELi2ELi4ELi4ELi4ELb0EEENS1_21CollectiveEpilogueBwdISA_SB_SD_Li256ELb0ELb0ELi2EEENS1_19SingleTileSchedulerILb0ELb0ELb0ELi128EEEEEEEEEvNT_6ParamsE$_ZN4cute3eso3ESOILb1ELb0EJNS_6LayoutINS_5tupleIJNS3_IJNS_1CILi1EEES5_EEEEEENS3_IJNS3_IJS5_NS4_ILi0EEEEEEEEEEENS_10ViewEngineINS_8gmem_ptrIPKN7cutlass9uint128_tEEEEEEEC2ERKSB_RKSJ_ - $_ZN7cutlass13device_kernelIN5flash19enable_sm80_to_sm89INS1_16FlashAttnBwdSm80INS1_25CollectiveMainloopBwdSm80ILi2ELi2EN4cute5tupleIJNS5_1CILi128EEES8_NS7_ILi64EEEEEENS_10bfloat16_tEfNS_4arch4Sm80ELb0ELb1ELb1ELb0ELb1ELb0ELb0ELb0ELi2ELi4ELi4ELi4ELb0EEENS1_21CollectiveEpilogueBwdISA_SB_SD_Li256ELb0ELb0ELi2EEENS1_19SingleTileSchedulerILb0ELb0ELb0ELi128EEEEEEEEEvNT_6ParamsE$_ZN4cute3eso3ESOILb1ELb0EJNS_6LayoutINS_5tupleIJNS3_IJNS_1CILi1EEENS4_ILi4EEEEEENS4_ILi2EEES6_EEENS3_IJNS3_IJNS4_ILi0EEES5_EEES6_NS4_ILi8EEEEEEEENS_10ViewEngineIPfEEEEC2ERKSE_RKSH_)
$_ZN7cutlass13device_kernelIN5flash19enable_sm80_to_sm89INS1_16FlashAttnBwdSm80INS1_25CollectiveMainloopBwdSm80ILi2ELi2EN4cute5tupleIJNS5_1CILi128EEES8_NS7_ILi64EEEEEENS_10bfloat16_tEfNS_4arch4Sm80ELb0ELb1ELb1ELb0ELb1ELb0ELb0ELb0ELi2ELi4ELi4ELi4ELb0EEENS1_21CollectiveEpilogueBwdISA_SB_SD_Li256ELb0ELb0ELi2EEENS1_19SingleTileSchedulerILb0ELb0ELb0ELi128EEEEEEEEEvNT_6ParamsE$_ZN4cute3eso3ESOILb1ELb0EJNS_6LayoutINS_5tupleIJNS3_IJNS_1CILi1EEENS4_ILi4EEEEEENS4_ILi2EEES6_EEENS3_IJNS3_IJNS4_ILi0EEES5_EEES6_NS4_ILi8EEEEEEEENS_10ViewEngineIPfEEEEC2ERKSE_RKSH_:
[----:B------:R-:W-:Y:S02]  /*9ea0*/  IADD3 R2, R62, -c[0x0][0x20], RZ ;  /* 0x800008003e027a10 */ /* 0x000fe40007ffe0ff */
[----:B------:R-:W-:-:S03]  /*9eb0*/  MOV R5, 0x0 ;  /* 0x0000000000057802 */ /* 0x000fc60000000f00 */
[----:B------:R1:W-:Y:S01]  /*9ec0*/  STL.64 [R2], R58 ;  /* 0x0000003a02007387 */ /* 0x0003e20000100a00 */
[----:B------:R-:W-:Y:S05]  /*9ed0*/  RET.REL.NODEC R4 `(_ZN7cutlass13device_kernelIN5flash19enable_sm80_to_sm89INS1_16FlashAttnBwdSm80INS1_25CollectiveMainloopBwdSm80ILi2ELi2EN4cute5tupleIJNS5_1CILi128EEES8_NS7_ILi64EEEEEENS_10bfloat16_tEfNS_4arch4Sm80ELb0ELb1ELb1ELb0ELb1ELb0ELb0ELb0ELi2ELi4ELi4ELi4ELb0EEENS1_21CollectiveEpilogueBwdISA_SB_SD_Li256ELb0ELb0ELi2EEENS1_19SingleTileSchedulerILb0ELb0ELb0ELi128EEEEEEEEEvNT_6ParamsE) ;  /* 0xffff612004007950 */ /* 0x000fea0003c3ffff */
        .type           $_ZN7cutlass13device_kernelIN5flash19enable_sm80_to_sm89INS1_16FlashAttnBwdSm80INS1_25CollectiveMainloopBwdSm80ILi2ELi2EN4cute5tupleIJNS5_1CILi128EEES8_NS7_ILi64EEEEEENS_10bfloat16_tEfNS_4arch4Sm80ELb0ELb1ELb1ELb0ELb1ELb0ELb0ELb0ELi2ELi4ELi4ELi4ELb0EEENS1_21CollectiveEpilogueBwdISA_SB_SD_Li256ELb0ELb0ELi2EEENS1_19SingleTileSchedulerILb0ELb0ELb0ELi128EEEEEEEEEvNT_6ParamsE$_ZN4cute3eso3ESOILb1ELb0EJNS_6LayoutINS_5tupleIJNS3_IJNS_1CILi1EEES5_EEEEEENS3_IJNS3_IJS5_NS4_ILi0EEEEEEEEEEENS_10ViewEngineINS_8gmem_ptrIPKN7cutlass9uint128_tEEEEEEEC2ERKSB_RKSJ_,@function
        .size           $_ZN7cutlass13device_kernelIN5flash19enable_sm80_to_sm89INS1_16FlashAttnBwdSm80INS1_25CollectiveMainloopBwdSm80ILi2ELi2EN4cute5tupleIJNS5_1CILi128EEES8_NS7_ILi64EEEEEENS_10bfloat16_tEfNS_4arch4Sm80ELb0ELb1ELb1ELb0ELb1ELb0ELb0ELb0ELi2ELi4ELi4ELi4ELb0EEENS1_21CollectiveEpilogueBwdISA_SB_SD_Li256ELb0ELb0ELi2EEENS1_19SingleTileSchedulerILb0ELb0ELb0ELi128EEEEEEEEEvNT_6ParamsE$_ZN4cute3eso3ESOILb1ELb0EJNS_6LayoutINS_5tupleIJNS3_IJNS_1CILi1EEES5_EEEEEENS3_IJNS3_IJS5_NS4_ILi0EEEEEEEEEEENS_10ViewEngineINS_8gmem_ptrIPKN7cutlass9uint128_tEEEEEEEC2ERKSB_RKSJ_,($_ZN7cutlass13device_kernelIN5flash19enable_sm80_to_sm89INS1_16FlashAttnBwdSm80INS1_25CollectiveMainloopBwdSm80ILi2ELi2EN4cute5tupleIJNS5_1CILi128EEES8_NS7_ILi64EEEEEENS_10bfloat16_tEfNS_4arch4Sm80ELb0ELb1ELb1ELb0ELb1ELb0ELb0ELb0ELi2ELi4ELi4ELi4ELb0EEENS1_21CollectiveEpilogueBwdISA_SB_SD_Li256ELb0ELb0ELi2EEENS1_19SingleTileSchedulerILb0ELb0ELb0ELi128EEEEEEEEEvNT_6ParamsE$_ZN4cute3eso3ESOILb1ELb0EJNS_6LayoutINS_5tupleIJNS3_IJNS_1CILi1EEES5_EEEEEENS3_IJNS3_IJS5_NS4_ILi0EEEEEEEEEEENS_10ViewEngineINS_8smem_ptrIPN7cutlass9uint128_tEEEEEEEC2ERKSB_RKSI_ - $_ZN7cutlass13device_kernelIN5flash19enable_sm80_to_sm89INS1_16FlashAttnBwdSm80INS1_25CollectiveMainloopBwdSm80ILi2ELi2EN4cute5tupleIJNS5_1CILi128EEES8_NS7_ILi64EEEEEENS_10bfloat16_tEfNS_4arch4Sm80ELb0ELb1ELb1ELb0ELb1ELb0ELb0ELb0ELi2ELi4ELi4ELi4ELb0EEENS1_21CollectiveEpilogueBwdISA_SB_SD_Li256ELb0ELb0ELi2EEENS1_19SingleTileSchedulerILb0ELb0ELb0ELi128EEEEEEEEEvNT_6ParamsE$_ZN4cute3eso3ESOILb1ELb0EJNS_6LayoutINS_5tupleIJNS3_IJNS_1CILi1EEES5_EEEEEENS3_IJNS3_IJS5_NS4_ILi0EEEEEEEEEEENS_10ViewEngineINS_8gmem_ptrIPKN7cutlass9uint128_tEEEEEEEC2ERKSB_RKSJ_)
$_ZN7cutlass13device_kernelIN5flash19enable_sm80_to_sm89INS1_16FlashAttnBwdSm80INS1_25CollectiveMainloopBwdSm80ILi2ELi2EN4cute5tupleIJNS5_1CILi128EEES8_NS7_ILi64EEEEEENS_10bfloat16_tEfNS_4arch4Sm80ELb0ELb1ELb1ELb0ELb1ELb0ELb0ELb0ELi2ELi4ELi4ELi4ELb0EEENS1_21CollectiveEpilogueBwdISA_SB_SD_Li256ELb0ELb0ELi2EEENS1_19SingleTileSchedulerILb0ELb0ELb0ELi128EEEEEEEEEvNT_6ParamsE$_ZN4cute3eso3ESOILb1ELb0EJNS_6LayoutINS_5tupleIJNS3_IJNS_1CILi1EEES5_EEEEEENS3_IJNS3_IJS5_NS4_ILi0EEEEEEEEEEENS_10ViewEngineINS_8gmem_ptrIPKN7cutlass9uint128_tEEEEEEEC2ERKSB_RKSJ_:
[----:B------:R-:W-:Y:S02]  /*9ee0*/  IADD3 R4, R83, -c[0x0][0x20], RZ ;  /* 0x8000080053047a10 */ /* 0x000fe40007ffe0ff */
[----:B------:R-:W-:-:S03]  /*9ef0*/  MOV R11, 0x0 ;  /* 0x00000000000b7802 */ /* 0x000fc60000000f00 */
[----:B------:R1:W-:Y:S01]  /*9f00*/  STL.64 [R4], R2 ;  /* 0x0000000204007387 */ /* 0x0003e20000100a00 */
[----:B------:R-:W-:Y:S05]  /*9f10*/  RET.REL.NODEC R10 `(_ZN7cutlass13device_kernelIN5flash19enable_sm80_to_sm89INS1_16FlashAttnBwdSm80INS1_25CollectiveMainloopBwdSm80ILi2ELi2EN4cute5tupleIJNS5_1CILi128EEES8_NS7_ILi64EEEEEENS_10bfloat16_tEfNS_4arch4Sm80ELb0ELb1ELb1ELb0ELb1ELb0ELb0ELb0ELi2ELi4ELi4ELi4ELb0EEENS1_21CollectiveEpilogueBwdISA_SB_SD_Li256ELb0ELb0ELi2EEENS1_19SingleTileSchedulerILb0ELb0ELb0ELi128EEEEEEEEEvNT_6ParamsE) ;  /* 0xffff60e00a007950 */ /* 0x000fea0003c3ffff */
        .type           $_ZN7cutlass13device_kernelIN5flash19enable_sm80_to_sm89INS1_16FlashAttnBwdSm80INS1_25CollectiveMainloopBwdSm80ILi2ELi2EN4cute5tupleIJNS5_1CILi128EEES8_NS7_ILi64EEEEEENS_10bfloat16_tEfNS_4arch4Sm80ELb0ELb1ELb1ELb0ELb1ELb0ELb0ELb0ELi2ELi4ELi4ELi4ELb0EEENS1_21CollectiveEpilogueBwdISA_SB_SD_Li256ELb0ELb0ELi2EEENS1_19SingleTileSchedulerILb0ELb0ELb0ELi128EEEEEEEEEvNT_6ParamsE$_ZN4cute3eso3ESOILb1ELb0EJNS_6LayoutINS_5tupleIJNS3_IJNS_1CILi1EEES5_EEEEEENS3_IJNS3_IJS5_NS4_ILi0EEEEEEEEEEENS_10ViewEngineINS_8smem_ptrIPN7cutlass9uint128_tEEEEEEEC2ERKSB_RKSI_,@function
        .size           $_ZN7cutlass13device_kernelIN5flash19enable_sm80_to_sm89INS1_16FlashAttnBwdSm80INS1_25CollectiveMainloopBwdSm80ILi2ELi2EN4cute5tupleIJNS5_1CILi128EEES8_NS7_ILi64EEEEEENS_10bfloat16_tEfNS_4arch4Sm80ELb0ELb1ELb1ELb0ELb1ELb0ELb0ELb0ELi2ELi4ELi4ELi4ELb0EEENS1_21CollectiveEpilogueBwdISA_SB_SD_Li256ELb0ELb0ELi2EEENS1_19SingleTileSchedulerILb0ELb0ELb0ELi128EEEEEEEEEvNT_6ParamsE$_ZN4cute3eso3ESOILb1ELb0EJNS_6LayoutINS_5tupleIJNS3_IJNS_1CILi1EEES5_EEEEEENS3_IJNS3_IJS5_NS4_ILi0EEEEEEEEEEENS_10ViewEngineINS_8smem_ptrIPN7cutlass9uint128_tEEEEEEEC2ERKSB_RKSI_,($_ZN7cutlass13device_kernelIN5flash19enable_sm80_to_sm89INS1_16FlashAttnBwdSm80INS1_25CollectiveMainloopBwdSm80ILi2ELi2EN4cute5tupleIJNS5_1CILi128EEES8_NS7_ILi64EEEEEENS_10bfloat16_tEfNS_4arch4Sm80ELb0ELb1ELb1ELb0ELb1ELb0ELb0ELb0ELi2ELi4ELi4ELi4ELb0EEENS1_21CollectiveEpilogueBwdISA_SB_SD_Li256ELb0ELb0ELi2EEENS1_19SingleTileSchedulerILb0ELb0ELb0ELi128EEEEEEEEEvNT_6ParamsE$_ZN4cute3eso3ESOILb1ELb0EJNS_6LayoutINS_5tupleIJNS3_IJNS_1CILi1EEES5_EEENS4_ILi32EEEEEENS3_IJNS3_IJNS4_ILi0EEES9_EEENS4_ILi256EEEEEEEENS_10ViewEngineINS_8gmem_ptrIPfEEEEEEC2ERKSD_RKSI_ - $_ZN7cutlass13device_kernelIN5flash19enable_sm80_to_sm89INS1_16FlashAttnBwdSm80INS1_25CollectiveMainloopBwdSm80ILi2ELi2EN4cute5tupleIJNS5_1CILi128EEES8_NS7_ILi64EEEEEENS_10bfloat16_tEfNS_4arch4Sm80ELb0ELb1ELb1ELb0ELb1ELb0ELb0ELb0ELi2ELi4ELi4ELi4ELb0EEENS1_21CollectiveEpilogueBwdISA_SB_SD_Li256ELb0ELb0ELi2EEENS1_19SingleTileSchedulerILb0ELb0ELb0ELi128EEEEEEEEEvNT_6ParamsE$_ZN4cute3eso3ESOILb1ELb0EJNS_6LayoutINS_5tupleIJNS3_IJNS_1CILi1EEES5_EEEEEENS3_IJNS3_IJS5_NS4_ILi0EEEEEEEEEEENS_10ViewEngineINS_8smem_ptrIPN7cutlass9uint128_tEEEEEEEC2ERKSB_RKSI_)
$_ZN7cutlass13device_kernelIN5flash19enable_sm80_to_sm89INS1_16FlashAttnBwdSm80INS1_25CollectiveMainloopBwdSm80ILi2ELi2EN4cute5tupleIJNS5_1CILi128EEES8_NS7_ILi64EEEEEENS_10bfloat16_tEfNS_4arch4Sm80ELb0ELb1ELb1ELb0ELb1ELb0ELb0ELb0ELi2ELi4ELi4ELi4ELb0EEENS1_21CollectiveEpilogueBwdISA_SB_SD_Li256ELb0ELb0ELi2EEENS1_19SingleTileSchedulerILb0ELb0ELb0ELi128EEEEEEEEEvNT_6ParamsE$_ZN4cute3eso3ESOILb1ELb0EJNS_6LayoutINS_5tupleIJNS3_IJNS_1CILi1EEES5_EEEEEENS3_IJNS3_IJS5_NS4_ILi0EEEEEEEEEEENS_10ViewEngineINS_8smem_ptrIPN7cutlass9uint128_tEEEEEEEC2ERKSB_RKSI_:
[----:B------:R-:W-:Y:S02]  /*9f20*/  IADD3 R6, R6, -c[0x0][0x20], RZ ;  /* 0x8000080006067a10 */ /* 0x000fe40007ffe0ff */
[----:B------:R-:W-:-:S03]  /*9f30*/  MOV R9, 0x0 ;  /* 0x0000000000097802 */ /* 0x000fc60000000f00 */
[----:B------:R1:W-:Y:S01]  /*9f40*/  STL.64 [R6], R2 ;  /* 0x0000000206007387 */ /* 0x0003e20000100a00 */
[----:B------:R-:W-:Y:S05]  /*9f50*/  RET.REL.NODEC R8 `(_ZN7cutlass13device_kernelIN5flash19enable_sm80_to_sm89INS1_16FlashAttnBwdSm80INS1_25CollectiveMainloopBwdSm80ILi2ELi2EN4cute5tupleIJNS5_1CILi128EEES8_NS7_ILi64EEEEEENS_10bfloat16_tEfNS_4arch4Sm80ELb0ELb1ELb1ELb0ELb1ELb0ELb0ELb0ELi2ELi4ELi4ELi4ELb0EEENS1_21CollectiveEpilogueBwdISA_SB_SD_Li256ELb0ELb0ELi2EEENS1_19SingleTileSchedulerILb0ELb0ELb0ELi128EEEEEEEEEvNT_6ParamsE) ;  /* 0xffff60a008007950 */ /* 0x000fea0003c3ffff */
        .type           $_ZN7cutlass13device_kernelIN5flash19enable_sm80_to_sm89INS1_16FlashAttnBwdSm80INS1_25CollectiveMainloopBwdSm80ILi2ELi2EN4cute5tupleIJNS5_1CILi128EEES8_NS7_ILi64EEEEEENS_10bfloat16_tEfNS_4arch4Sm80ELb0ELb1ELb1ELb0ELb1ELb0ELb0ELb0ELi2ELi4ELi4ELi4ELb0EEENS1_21CollectiveEpilogueBwdISA_SB_SD_Li256ELb0ELb0ELi2EEENS1_19SingleTileSchedulerILb0ELb0ELb0ELi128EEEEEEEEEvNT_6ParamsE$_ZN4cute3eso3ESOILb1ELb0EJNS_6LayoutINS_5tupleIJNS3_IJNS_1CILi1EEES5_EEENS4_ILi32EEEEEENS3_IJNS3_IJNS4_ILi0EEES9_EEENS4_ILi256EEEEEEEENS_10ViewEngineINS_8gmem_ptrIPfEEEEEEC2ERKSD_RKSI_,@function
        .size           $_ZN7cutlass13device_kernelIN5flash19enable_sm80_to_sm89INS1_16FlashAttnBwdSm80INS1_25CollectiveMainloopBwdSm80ILi2ELi2EN4cute5tupleIJNS5_1CILi128EEES8_NS7_ILi64EEEEEENS_10bfloat16_tEfNS_4arch4Sm80ELb0ELb1ELb1ELb0ELb1ELb0ELb0ELb0ELi2ELi4ELi4ELi4ELb0EEENS1_21CollectiveEpilogueBwdISA_SB_SD_Li256ELb0ELb0ELi2EEENS1_19SingleTileSchedulerILb0ELb0ELb0ELi128EEEEEEEEEvNT_6ParamsE$_ZN4cute3eso3ESOILb1ELb0EJNS_6LayoutINS_5tupleIJNS3_IJNS_1CILi1EEES5_EEENS4_ILi32EEEEEENS3_IJNS3_IJNS4_ILi0EEES9_EEENS4_ILi256EEEEEEEENS_10ViewEngineINS_8gmem_ptrIPfEEEEEEC2ERKSD_RKSI_,($_ZN7cutlass13device_kernelIN5flash19enable_sm80_to_sm89INS1_16FlashAttnBwdSm80INS1_25CollectiveMainloopBwdSm80ILi2ELi2EN4cute5tupleIJNS5_1CILi128EEES8_NS7_ILi64EEEEEENS_10bfloat16_tEfNS_4arch4Sm80ELb0ELb1ELb1ELb0ELb1ELb0ELb0ELb0ELi2ELi4ELi4ELi4ELb0EEENS1_21CollectiveEpilogueBwdISA_SB_SD_Li256ELb0ELb0ELi2EEENS1_19SingleTileSchedulerILb0ELb0ELb0ELi128EEEEEEEEEvNT_6ParamsE$_ZN4cute3eso3ESOILb1ELb0EJNS_6LayoutINS_5tupleIJNS3_IJNS_1CILi1EEES5_EEENS4_ILi32EEEEEENS3_IJNS3_IJNS4_ILi0EEES9_EEENS4_ILi256EEEEEEEEiEEC2ERKSD_RKi - $_ZN7cutlass13device_kernelIN5flash19enable_sm80_to_sm89INS1_16FlashAttnBwdSm80INS1_25CollectiveMainloopBwdSm80ILi2ELi2EN4cute5tupleIJNS5_1CILi128EEES8_NS7_ILi64EEEEEENS_10bfloat16_tEfNS_4arch4Sm80ELb0ELb1ELb1ELb0ELb1ELb0ELb0ELb0ELi2ELi4ELi4ELi4ELb0EEENS1_21CollectiveEpilogueBwdISA_SB_SD_Li256ELb0ELb0ELi2EEENS1_19SingleTileSchedulerILb0ELb0ELb0ELi128EEEEEEEEEvNT_6ParamsE$_ZN4cute3eso3ESOILb1ELb0EJNS_6LayoutINS_5tupleIJNS3_IJNS_1CILi1EEES5_EEENS4_ILi32EEEEEENS3_IJNS3_IJNS4_ILi0EEES9_EEENS4_ILi256EEEEEEEENS_10ViewEngineINS_8gmem_ptrIPfEEEEEEC2ERKSD_RKSI_)
$_ZN7cutlass13device_kernelIN5flash19enable_sm80_to_sm89INS1_16FlashAttnBwdSm80INS1_25CollectiveMainloopBwdSm80ILi2ELi2EN4cute5tupleIJNS5_1CILi128EEES8_NS7_ILi64EEEEEENS_10bfloat16_tEfNS_4arch4Sm80ELb0ELb1ELb1ELb0ELb1ELb0ELb0ELb0ELi2ELi4ELi4ELi4ELb0EEENS1_21CollectiveEpilogueBwdISA_SB_SD_Li256ELb0ELb0ELi2EEENS1_19SingleTileSchedulerILb0ELb0ELb0ELi128EEEEEEEEEvNT_6ParamsE$_ZN4cute3eso3ESOILb1ELb0EJNS_6LayoutINS_5tupleIJNS3_IJNS_1CILi1EEES5_EEENS4_ILi32EEEEEENS3_IJNS3_IJNS4_ILi0EEES9_EEENS4_ILi256EEEEEEEENS_10ViewEngineINS_8gmem_ptrIPfEEEEEEC2ERKSD_RKSI_:
[----:B------:R-:W-:Y:S02]  /*9f60*/  IADD3 R62, R62, -c[0x0][0x20], RZ ;  /* 0x800008003e3e7a10 */ /* 0x000fe40007ffe0ff */
[----:B------:R-:W-:-:S03]  /*9f70*/  MOV R5, 0x0 ;  /* 0x0000000000057802 */ /* 0x000fc60000000f00 */
[----:B------:R1:W-:Y:S01]  /*9f80*/  STL.64 [R62], R2 ;  /* 0x000000023e007387 */ /* 0x0003e20000100a00 */
[----:B------:R-:W-:Y:S05]  /*9f90*/  RET.REL.NODEC R4 `(_ZN7cutlass13device_kernelIN5flash19enable_sm80_to_sm89INS1_16FlashAttnBwdSm80INS1_25CollectiveMainloopBwdSm80ILi2ELi2EN4cute5tupleIJNS5_1CILi128EEES8_NS7_ILi64EEEEEENS_10bfloat16_tEfNS_4arch4Sm80ELb0ELb1ELb1ELb0ELb1ELb0ELb0ELb0ELi2ELi4ELi4ELi4ELb0EEENS1_21CollectiveEpilogueBwdISA_SB_SD_Li256ELb0ELb0ELi2EEENS1_19SingleTileSchedulerILb0ELb0ELb0ELi128EEEEEEEEEvNT_6ParamsE) ;  /* 0xffff606004007950 */ /* 0x000fea0003c3ffff */
        .type           $_ZN7cutlass13device_kernelIN5flash19enable_sm80_to_sm89INS1_16FlashAttnBwdSm80INS1_25CollectiveMainloopBwdSm80ILi2ELi2EN4cute5tupleIJNS5_1CILi128EEES8_NS7_ILi64EEEEEENS_10bfloat16_tEfNS_4arch4Sm80ELb0ELb1ELb1ELb0ELb1ELb0ELb0ELb0ELi2ELi4ELi4ELi4ELb0EEENS1_21CollectiveEpilogueBwdISA_SB_SD_Li256ELb0ELb0ELi2EEENS1_19SingleTileSchedulerILb0ELb0ELb0ELi128EEEEEEEEEvNT_6ParamsE$_ZN4cute3eso3ESOILb1ELb0EJNS_6LayoutINS_5tupleIJNS3_IJNS_1CILi1EEES5_EEENS4_ILi32EEEEEENS3_IJNS3_IJNS4_ILi0EEES9_EEENS4_ILi256EEEEEEEEiEEC2ERKSD_RKi,@function
        .size           $_ZN7cutlass13device_kernelIN5flash19enable_sm80_to_sm89INS1_16FlashAttnBwdSm80INS1_25CollectiveMainloopBwdSm80ILi2ELi2EN4cute5tupleIJNS5_1CILi128EEES8_NS7_ILi64EEEEEENS_10bfloat16_tEfNS_4arch4Sm80ELb0ELb1ELb1ELb0ELb1ELb0ELb0ELb0ELi2ELi4ELi4ELi4ELb0EEENS1_21CollectiveEpilogueBwdISA_SB_SD_Li256ELb0ELb0ELi2EEENS1_19SingleTileSchedulerILb0ELb0ELb0ELi128EEEEEEEEEvNT_6ParamsE$_ZN4cute3eso3ESOILb1ELb0EJNS_6LayoutINS_5tupleIJNS3_IJNS_1CILi1EEES5_EEENS4_ILi32EEEEEENS3_IJNS3_IJNS4_ILi0EEES9_EEENS4_ILi256EEEEEEEEiEEC2ERKSD_RKi,($_ZN7cutlass13device_kernelIN5flash19enable_sm80_to_sm89INS1_16FlashAttnBwdSm80INS1_25CollectiveMainloopBwdSm80ILi2ELi2EN4cute5tupleIJNS5_1CILi128EEES8_NS7_ILi64EEEEEENS_10bfloat16_tEfNS_4arch4Sm80ELb0ELb1ELb1ELb0ELb1ELb0ELb0ELb0ELi2ELi4ELi4ELi4ELb0EEENS1_21CollectiveEpilogueBwdISA_SB_SD_Li256ELb0ELb0ELi2EEENS1_19SingleTileSchedulerILb0ELb0ELb0ELi128EEEEEEEEEvNT_6ParamsE$_ZN4cute3eso3ESOILb1ELb0EJNS_6LayoutINS_5tupleIJNS3_IJNS_1CILi2EEES5_EEEEEENS3_IJNS3_IJNS4_ILi1EEES5_EEEEEEEENS_10ViewEngineIPKfEEEEC2ERKSB_RKSF_ - $_ZN7cutlass13device_kernelIN5flash19enable_sm80_to_sm89INS1_16FlashAttnBwdSm80INS1_25CollectiveMainloopBwdSm80ILi2ELi2EN4cute5tupleIJNS5_1CILi128EEES8_NS7_ILi64EEEEEENS_10bfloat16_tEfNS_4arch4Sm80ELb0ELb1ELb1ELb0ELb1ELb0ELb0ELb0ELi2ELi4ELi4ELi4ELb0EEENS1_21CollectiveEpilogueBwdISA_SB_SD_Li256ELb0ELb0ELi2EEENS1_19SingleTileSchedulerILb0ELb0ELb0ELi128EEEEEEEEEvNT_6ParamsE$_ZN4cute3eso3ESOILb1ELb0EJNS_6LayoutINS_5tupleIJNS3_IJNS_1CILi1EEES5_EEENS4_ILi32EEEEEENS3_IJNS3_IJNS4_ILi0EEES9_EEENS4_ILi256EEEEEEEEiEEC2ERKSD_RKi)
$_ZN7cutlass13device_kernelIN5flash19enable_sm80_to_sm89INS1_16FlashAttnBwdSm80INS1_25CollectiveMainloopBwdSm80ILi2ELi2EN4cute5tupleIJNS5_1CILi128EEES8_NS7_ILi64EEEEEENS_10bfloat16_tEfNS_4arch4Sm80ELb0ELb1ELb1ELb0ELb1ELb0ELb0ELb0ELi2ELi4ELi4ELi4ELb0EEENS1_21CollectiveEpilogueBwdISA_SB_SD_Li256ELb0ELb0ELi2EEENS1_19SingleTileSchedulerILb0ELb0ELb0ELi128EEEEEEEEEvNT_6ParamsE$_ZN4cute3eso3ESOILb1ELb0EJNS_6LayoutINS_5tupleIJNS3_IJNS_1CILi1EEES5_EEENS4_ILi32EEEEEENS3_IJNS3_IJNS4_ILi0EEES9_EEENS4_ILi256EEEEEEEEiEEC2ERKSD_RKi:
[----:B------:R-:W-:Y:S02]  /*9fa0*/  IADD3 R2, R62, -c[0x0][0x20], RZ ;  /* 0x800008003e027a10 */ /* 0x000fe40007ffe0ff */
[----:B------:R-:W-:-:S03]  /*9fb0*/  MOV R9, 0x0 ;  /* 0x0000000000097802 */ /* 0x000fc60000000f00 */
[----:B------:R1:W-:Y:S01]  /*9fc0*/  STL [R2], R3 ;  /* 0x0000000302007387 */ /* 0x0003e20000100800 */
[----:B------:R-:W-:Y:S05]  /*9fd0*/  RET.REL.NODEC R8 `(_ZN7cutlass13device_kernelIN5flash19enable_sm80_to_sm89INS1_16FlashAttnBwdSm80INS1_25CollectiveMainloopBwdSm80ILi2ELi2EN4cute5tupleIJNS5_1CILi128EEES8_NS7_ILi64EEEEEENS_10bfloat16_tEfNS_4arch4Sm80ELb0ELb1ELb1ELb0ELb1ELb0ELb0ELb0ELi2ELi4ELi4ELi4ELb0EEENS1_21CollectiveEpilogueBwdISA_SB_SD_Li256ELb0ELb0ELi2EEENS1_19SingleTileSchedulerILb0ELb0ELb0ELi128EEEEEEEEEvNT_6ParamsE) ;  /* 0xffff602008007950 */ /* 0x000fea0003c3ffff */
        .type           $_ZN7cutlass13device_kernelIN5flash19enable_sm80_to_sm89INS1_16FlashAttnBwdSm80INS1_25CollectiveMainloopBwdSm80ILi2ELi2EN4cute5tupleIJNS5_1CILi128EEES8_NS7_ILi64EEEEEENS_10bfloat16_tEfNS_4arch4Sm80ELb0ELb1ELb1ELb0ELb1ELb0ELb0ELb0ELi2ELi4ELi4ELi4ELb0EEENS1_21CollectiveEpilogueBwdISA_SB_SD_Li256ELb0ELb0ELi2EEENS1_19SingleTileSchedulerILb0ELb0ELb0ELi128EEEEEEEEEvNT_6ParamsE$_ZN4cute3eso3ESOILb1ELb0EJNS_6LayoutINS_5tupleIJNS3_IJNS_1CILi2EEES5_EEEEEENS3_IJNS3_IJNS4_ILi1EEES5_EEEEEEEENS_10ViewEngineIPKfEEEEC2ERKSB_RKSF_,@function
        .size           $_ZN7cutlass13device_kernelIN5flash19enable_sm80_to_sm89INS1_16FlashAttnBwdSm80INS1_25CollectiveMainloopBwdSm80ILi2ELi2EN4cute5tupleIJNS5_1CILi128EEES8_NS7_ILi64EEEEEENS_10bfloat16_tEfNS_4arch4Sm80ELb0ELb1ELb1ELb0ELb1ELb0ELb0ELb0ELi2ELi4ELi4ELi4ELb0EEENS1_21CollectiveEpilogueBwdISA_SB_SD_Li256ELb0ELb0ELi2EEENS1_19SingleTileSchedulerILb0ELb0ELb0ELi128EEEEEEEEEvNT_6ParamsE$_ZN4cute3eso3ESOILb1ELb0EJNS_6LayoutINS_5tupleIJNS3_IJNS_1CILi2EEES5_EEEEEENS3_IJNS3_IJNS4_ILi1EEES5_EEEEEEEENS_10ViewEngineIPKfEEEEC2ERKSB_RKSF_,($_ZN7cutlass13device_kernelIN5flash19enable_sm80_to_sm89INS1_16FlashAttnBwdSm80INS1_25CollectiveMainloopBwdSm80ILi2ELi2EN4cute5tupleIJNS5_1CILi128EEES8_NS7_ILi64EEEEEENS_10bfloat16_tEfNS_4arch4Sm80ELb0ELb1ELb1ELb0ELb1ELb0ELb0ELb0ELi2ELi4ELi4ELi4ELb0EEENS1_21CollectiveEpilogueBwdISA_SB_SD_Li256ELb0ELb0ELi2EEENS1_19SingleTileSchedulerILb0ELb0ELb0ELi128EEEEEEEEEvNT_6ParamsE$_ZN4cute3eso3ESOILb1ELb0EJNS_6LayoutINS_5tupleIJNS3_IJNS_1CILi2EEES5_EEEEEENS3_IJNS3_IJNS4_ILi1EEES5_EEEEEEEENS_10ViewEngineIPN7cutlass10bfloat16_tEEEEEC2ERKSB_RKSG_ - $_ZN7cutlass13device_kernelIN5flash19enable_sm80_to_sm89INS1_16FlashAttnBwdSm80INS1_25CollectiveMainloopBwdSm80ILi2ELi2EN4cute5tupleIJNS5_1CILi128EEES8_NS7_ILi64EEEEEENS_10bfloat16_tEfNS_4arch4Sm80ELb0ELb1ELb1ELb0ELb1ELb0ELb0ELb0ELi2ELi4ELi4ELi4ELb0EEENS1_21CollectiveEpilogueBwdISA_SB_SD_Li256ELb0ELb0ELi2EEENS1_19SingleTileSchedulerILb0ELb0ELb0ELi128EEEEEEEEEvNT_6ParamsE$_ZN4cute3eso3ESOILb1ELb0EJNS_6LayoutINS_5tupleIJNS3_IJNS_1CILi2EEES5_EEEEEENS3_IJNS3_IJNS4_ILi1EEES5_EEEEEEEENS_10ViewEngineIPKfEEEEC2ERKSB_RKSF_)
$_ZN7cutlass13device_kernelIN5flash19enable_sm80_to_sm89INS1_16FlashAttnBwdSm80INS1_25CollectiveMainloopBwdSm80ILi2ELi2EN4cute5tupleIJNS5_1CILi128EEES8_NS7_ILi64EEEEEENS_10bfloat16_tEfNS_4arch4Sm80ELb0ELb1ELb1ELb0ELb1ELb0ELb0ELb0ELi2ELi4ELi4ELi4ELb0EEENS1_21CollectiveEpilogueBwdISA_SB_SD_Li256ELb0ELb0ELi2EEENS1_19SingleTileSchedulerILb0ELb0ELb0ELi128EEEEEEEEEvNT_6ParamsE$_ZN4cute3eso3ESOILb1ELb0EJNS_6LayoutINS_5tupleIJNS3_IJNS_1CILi2EEES5_EEEEEENS3_IJNS3_IJNS4_ILi1EEES5_EEEEEEEENS_10ViewEngineIPKfEEEEC2ERKSB_RKSF_:
[----:B------:R-:W-:Y:S01]  /*9fe0*/  IADD3 R2, R2, -c[0x0][0x20], RZ ;  /* 0x8000080002027a10 */ /* 0x000fe20007ffe0ff */
[----:B------:R-:W-:Y:S01]  /*9ff0*/  IMAD.MOV.U32 R7, RZ, RZ, R3 ;  /* 0x000000ffff077224 */ /* 0x000fe200078e0003 */
[----:B------:R-:W-:-:S04]  /*a000*/  MOV R5, 0x0 ;  /* 0x0000000000057802 */ /* 0x000fc80000000f00 */
[----:B------:R1:W-:Y:S01]  /*a010*/  STL.64 [R2], R6 ;  /* 0x0000000602007387 */ /* 0x0003e20000100a00 */
[----:B------:R-:W-:Y:S05]  /*a020*/  RET.REL.NODEC R4 `(_ZN7cutlass13device_kernelIN5flash19enable_sm80_to_sm89INS1_16FlashAttnBwdSm80INS1_25CollectiveMainloopBwdSm80ILi2ELi2EN4cute5tupleIJNS5_1CILi128EEES8_NS7_ILi64EEEEEENS_10bfloat16_tEfNS_4arch4Sm80ELb0ELb1ELb1ELb0ELb1ELb0ELb0ELb0ELi2ELi4ELi4ELi4ELb0EEENS1_21CollectiveEpilogueBwdISA_SB_SD_Li256ELb0ELb0ELi2EEENS1_19SingleTileSchedulerILb0ELb0ELb0ELi128EEEEEEEEEvNT_6ParamsE) ;  /* 0xffff5fd004007950 */ /* 0x000fea0003c3ffff */
        .type           $_ZN7cutlass13device_kernelIN5flash19enable_sm80_to_sm89INS1_16FlashAttnBwdSm80INS1_25CollectiveMainloopBwdSm80ILi2ELi2EN4cute5tupleIJNS5_1CILi128EEES8_NS7_ILi64EEEEEENS_10bfloat16_tEfNS_4arch4Sm80ELb0ELb1ELb1ELb0ELb1ELb0ELb0ELb0ELi2ELi4ELi4ELi4ELb0EEENS1_21CollectiveEpilogueBwdISA_SB_SD_Li256ELb0ELb0ELi2EEENS1_19SingleTileSchedulerILb0ELb0ELb0ELi128EEEEEEEEEvNT_6ParamsE$_ZN4cute3eso3ESOILb1ELb0EJNS_6LayoutINS_5tupleIJNS3_IJNS_1CILi2EEES5_EEEEEENS3_IJNS3_IJNS4_ILi1EEES5_EEEEEEEENS_10ViewEngineIPN7cutlass10bfloat16_tEEEEEC2ERKSB_RKSG_,@function
        .size           $_ZN7cutlass13device_kernelIN5flash19enable_sm80_to_sm89INS1_16FlashAttnBwdSm80INS1_25CollectiveMainloopBwdSm80ILi2ELi2EN4cute5tupleIJNS5_1CILi128EEES8_NS7_ILi64EEEEEENS_10bfloat16_tEfNS_4arch4Sm80ELb0ELb1ELb1ELb0ELb1ELb0ELb0ELb0ELi2ELi4ELi4ELi4ELb0EEENS1_21CollectiveEpilogueBwdISA_SB_SD_Li256ELb0ELb0ELi2EEENS1_19SingleTileSchedulerILb0ELb0ELb0ELi128EEEEEEEEEvNT_6ParamsE$_ZN4cute3eso3ESOILb1ELb0EJNS_6LayoutINS_5tupleIJNS3_IJNS_1CILi2EEES5_EEEEEENS3_IJNS3_IJNS4_ILi1EEES5_EEEEEEEENS_10ViewEngineIPN7cutlass10bfloat16_tEEEEEC2ERKSB_RKSG_,($_ZN7cutlass13device_kernelIN5flash19enable_sm80_to_sm89INS1_16FlashAttnBwdSm80INS1_25CollectiveMainloopBwdSm80ILi2ELi2EN4cute5tupleIJNS5_1CILi128EEES8_NS7_ILi64EEEEEENS_10bfloat16_tEfNS_4arch4Sm80ELb0ELb1ELb1ELb0ELb1ELb0ELb0ELb0ELi2ELi4ELi4ELi4ELb0EEENS1_21CollectiveEpilogueBwdISA_SB_SD_Li256ELb0ELb0ELi2EEENS1_19SingleTileSchedulerILb0ELb0ELb0ELi128EEEEEEEEEvNT_6ParamsE$_ZN4cute3eso3ESOILb1ELb0EJNS_6LayoutINS_5tupleIJNS3_IJNS_1CILi2EEES5_EEEEEENS3_IJNS3_IJNS4_ILi1EEES5_EEEEEEEENS_10ViewEngineIPfEEEEC2ERKSB_RKSE_ - $_ZN7cutlass13device_kernelIN5flash19enable_sm80_to_sm89INS1_16FlashAttnBwdSm80INS1_25CollectiveMainloopBwdSm80ILi2ELi2EN4cute5tupleIJNS5_1CILi128EEES8_NS7_ILi64EEEEEENS_10bfloat16_tEfNS_4arch4Sm80ELb0ELb1ELb1ELb0ELb1ELb0ELb0ELb0ELi2ELi4ELi4ELi4ELb0EEENS1_21CollectiveEpilogueBwdISA_SB_SD_Li256ELb0ELb0ELi2EEENS1_19SingleTileSchedulerILb0ELb0ELb0ELi128EEEEEEEEEvNT_6ParamsE$_ZN4cute3eso3ESOILb1ELb0EJNS_6LayoutINS_5tupleIJNS3_IJNS_1CILi2EEES5_EEEEEENS3_IJNS3_IJNS4_ILi1EEES5_EEEEEEEENS_10ViewEngineIPN7cutlass10bfloat16_tEEEEEC2ERKSB_RKSG_)
$_ZN7cutlass13device_kernelIN5flash19enable_sm80_to_sm89INS1_16FlashAttnBwdSm80INS1_25CollectiveMainloopBwdSm80ILi2ELi2EN4cute5tupleIJNS5_1CILi128EEES8_NS7_ILi64EEEEEENS_10bfloat16_tEfNS_4arch4Sm80ELb0ELb1ELb1ELb0ELb1ELb0ELb0ELb0ELi2ELi4ELi4ELi4ELb0EEENS1_21CollectiveEpilogueBwdISA_SB_SD_Li256ELb0ELb0ELi2EEENS1_19SingleTileSchedulerILb0ELb0ELb0ELi128EEEEEEEEEvNT_6ParamsE$_ZN4cute3eso3ESOILb1ELb0EJNS_6LayoutINS_5tupleIJNS3_IJNS_1CILi2EEES5_EEEEEENS3_IJNS3_IJNS4_ILi1EEES5_EEEEEEEENS_10ViewEngineIPN7cutlass10bfloat16_tEEEEEC2ERKSB_RKSG_:
[----:B------:R-:W-:Y:S01]  /*a030*/  IADD3 R2, R69, -c[0x0][0x20], RZ ;  /* 0x8000080045027a10 */ /* 0x000fe20007ffe0ff */
[----:B------:R-:W-:Y:S01]  /*a040*/  IMAD.MOV.U32 R7, RZ, RZ, R3 ;  /* 0x000000ffff077224 */ /* 0x000fe200078e0003 */
[----:B------:R-:W-:-:S04]  /*a050*/  MOV R5, 0x0 ;  /* 0x0000000000057802 */ /* 0x000fc80000000f00 */
[----:B------:R1:W-:Y:S01]  /*a060*/  STL.64 [R2], R6 ;  /* 0x0000000602007387 */ /* 0x0003e20000100a00 */
[----:B------:R-:W-:Y:S05]  /*a070*/  RET.REL.NODEC R4 `(_ZN7cutlass13device_kernelIN5flash19enable_sm80_to_sm89INS1_16FlashAttnBwdSm80INS1_25CollectiveMainloopBwdSm80ILi2ELi2EN4cute5tupleIJNS5_1CILi128EEES8_NS7_ILi64EEEEEENS_10bfloat16_tEfNS_4arch4Sm80ELb0ELb1ELb1ELb0ELb1ELb0ELb0ELb0ELi2ELi4ELi4ELi4ELb0EEENS1_21CollectiveEpilogueBwdISA_SB_SD_Li256ELb0ELb0ELi2EEENS1_19SingleTileSchedulerILb0ELb0ELb0ELi128EEEEEEEEEvNT_6ParamsE) ;  /* 0xffff5f8004007950 */ /* 0x000fea0003c3ffff */
        .type           $_ZN7cutlass13device_kernelIN5flash19enable_sm80_to_sm89INS1_16FlashAttnBwdSm80INS1_25CollectiveMainloopBwdSm80ILi2ELi2EN4cute5tupleIJNS5_1CILi128EEES8_NS7_ILi64EEEEEENS_10bfloat16_tEfNS_4arch4Sm80ELb0ELb1ELb1ELb0ELb1ELb0ELb0ELb0ELi2ELi4ELi4ELi4ELb0EEENS1_21CollectiveEpilogueBwdISA_SB_SD_Li256ELb0ELb0ELi2EEENS1_19SingleTileSchedulerILb0ELb0ELb0ELi128EEEEEEEEEvNT_6ParamsE$_ZN4cute3eso3ESOILb1ELb0EJNS_6LayoutINS_5tupleIJNS3_IJNS_1CILi2EEES5_EEEEEENS3_IJNS3_IJNS4_ILi1EEES5_EEEEEEEENS_10ViewEngineIPfEEEEC2ERKSB_RKSE_,@function
        .size           $_ZN7cutlass13device_kernelIN5flash19enable_sm80_to_sm89INS1_16FlashAttnBwdSm80INS1_25CollectiveMainloopBwdSm80ILi2ELi2EN4cute5tupleIJNS5_1CILi128EEES8_NS7_ILi64EEEEEENS_10bfloat16_tEfNS_4arch4Sm80ELb0ELb1ELb1ELb0ELb1ELb0ELb0ELb0ELi2ELi4ELi4ELi4ELb0EEENS1_21CollectiveEpilogueBwdISA_SB_SD_Li256ELb0ELb0ELi2EEENS1_19SingleTileSchedulerILb0ELb0ELb0ELi128EEEEEEEEEvNT_6ParamsE$_ZN4cute3eso3ESOILb1ELb0EJNS_6LayoutINS_5tupleIJNS3_IJNS_1CILi2EEES5_EEEEEENS3_IJNS3_IJNS4_ILi1EEES5_EEEEEEEENS_10ViewEngineIPfEEEEC2ERKSB_RKSE_,($_ZN7cutlass13device_kernelIN5flash19enable_sm80_to_sm89INS1_16FlashAttnBwdSm80INS1_25CollectiveMainloopBwdSm80ILi2ELi2EN4cute5tupleIJNS5_1CILi128EEES8_NS7_ILi64EEEEEENS_10bfloat16_tEfNS_4arch4Sm80ELb0ELb1ELb1ELb0ELb1ELb0ELb0ELb0ELi2ELi4ELi4ELi4ELb0EEENS1_21CollectiveEpilogueBwdISA_SB_SD_Li256ELb0ELb0ELi2EEENS1_19SingleTileSchedulerILb0ELb0ELb0ELi128EEEEEEEEEvNT_6ParamsE$_ZN4cute3eso3ESOILb1ELb0EJNS_6LayoutINS_5tupleIJNS3_IJNS_1CILi2EEES5_EEEEEENS3_IJNS3_IJNS4_ILi1EEES5_EEEEEEEEiEEC2ERKSB_RKi - $_ZN7cutlass13device_kernelIN5flash19enable_sm80_to_sm89INS1_16FlashAttnBwdSm80INS1_25CollectiveMainloopBwdSm80ILi2ELi2EN4cute5tupleIJNS5_1CILi128EEES8_NS7_ILi64EEEEEENS_10bfloat16_tEfNS_4arch4Sm80ELb0ELb1ELb1ELb0ELb1ELb0ELb0ELb0ELi2ELi4ELi4ELi4ELb0EEENS1_21CollectiveEpilogueBwdISA_SB_SD_Li256ELb0ELb0ELi2EEENS1_19SingleTileSchedulerILb0ELb0ELb0ELi128EEEEEEEEEvNT_6ParamsE$_ZN4cute3eso3ESOILb1ELb0EJNS_6LayoutINS_5tupleIJNS3_IJNS_1CILi2EEES5_EEEEEENS3_IJNS3_IJNS4_ILi1EEES5_EEEEEEEENS_10ViewEngineIPfEEEEC2ERKSB_RKSE_)
$_ZN7cutlass13device_kernelIN5flash19enable_sm80_to_sm89INS1_16FlashAttnBwdSm80INS1_25CollectiveMainloopBwdSm80ILi2ELi2EN4cute5tupleIJNS5_1CILi128EEES8_NS7_ILi64EEEEEENS_10bfloat16_tEfNS_4arch4Sm80ELb0ELb1ELb1ELb0ELb1ELb0ELb0ELb0ELi2ELi4ELi4ELi4ELb0EEENS1_21CollectiveEpilogueBwdISA_SB_SD_Li256ELb0ELb0ELi2EEENS1_19SingleTileSchedulerILb0ELb0ELb0ELi128EEEEEEEEEvNT_6ParamsE$_ZN4cute3eso3ESOILb1ELb0EJNS_6LayoutINS_5tupleIJNS3_IJNS_1CILi2EEES5_EEEEEENS3_IJNS3_IJNS4_ILi1EEES5_EEEEEEEENS_10ViewEngineIPfEEEEC2ERKSB_RKSE_:
[----:B------:R-:W-:Y:S01]  /*a080*/  IADD3 R2, R2, -c[0x0][0x20], RZ ;  /* 0x8000080002027a10 */ /* 0x000fe20007ffe0ff */
[----:B------:R-:W-:Y:S01]  /*a090*/  IMAD.MOV.U32 R9, RZ, RZ, R3 ;  /* 0x000000ffff097224 */ /* 0x000fe200078e0003 */
[----:B------:R-:W-:-:S04]  /*a0a0*/  MOV R5, 0x0 ;  /* 0x0000000000057802 */ /* 0x000fc80000000f00 */
[----:B------:R1:W-:Y:S01]  /*a0b0*/  STL.64 [R2], R8 ;  /* 0x0000000802007387 */ /* 0x0003e20000100a00 */
[----:B------:R-:W-:Y:S05]  /*a0c0*/  RET.REL.NODEC R4 `(_ZN7cutlass13device_kernelIN5flash19enable_sm80_to_sm89INS1_16FlashAttnBwdSm80INS1_25CollectiveMainloopBwdSm80ILi2ELi2EN4cute5tupleIJNS5_1CILi128EEES8_NS7_ILi64EEEEEENS_10bfloat16_tEfNS_4arch4Sm80ELb0ELb1ELb1ELb0ELb1ELb0ELb0ELb0ELi2ELi4ELi4ELi4ELb0EEENS1_21CollectiveEpilogueBwdISA_SB_SD_Li256ELb0ELb0ELi2EEENS1_19SingleTileSchedulerILb0ELb0ELb0ELi128EEEEEEEEEvNT_6ParamsE) ;  /* 0xffff5f3004007950 */ /* 0x000fea0003c3ffff */
        .type           $_ZN7cutlass13device_kernelIN5flash19enable_sm80_to_sm89INS1_16FlashAttnBwdSm80INS1_25CollectiveMainloopBwdSm80ILi2ELi2EN4cute5tupleIJNS5_1CILi128EEES8_NS7_ILi64EEEEEENS_10bfloat16_tEfNS_4arch4Sm80ELb0ELb1ELb1ELb0ELb1ELb0ELb0ELb0ELi2ELi4ELi4ELi4ELb0EEENS1_21CollectiveEpilogueBwdISA_SB_SD_Li256ELb0ELb0ELi2EEENS1_19SingleTileSchedulerILb0ELb0ELb0ELi128EEEEEEEEEvNT_6ParamsE$_ZN4cute3eso3ESOILb1ELb0EJNS_6LayoutINS_5tupleIJNS3_IJNS_1CILi2EEES5_EEEEEENS3_IJNS3_IJNS4_ILi1EEES5_EEEEEEEEiEEC2ERKSB_RKi,@function
        .size           $_ZN7cutlass13device_kernelIN5flash19enable_sm80_to_sm89INS1_16FlashAttnBwdSm80INS1_25CollectiveMainloopBwdSm80ILi2ELi2EN4cute5tupleIJNS5_1CILi128EEES8_NS7_ILi64EEEEEENS_10bfloat16_tEfNS_4arch4Sm80ELb0ELb1ELb1ELb0ELb1ELb0ELb0ELb0ELi2ELi4ELi4ELi4ELb0EEENS1_21CollectiveEpilogueBwdISA_SB_SD_Li256ELb0ELb0ELi2EEENS1_19SingleTileSchedulerILb0ELb0ELb0ELi128EEEEEEEEEvNT_6ParamsE$_ZN4cute3eso3ESOILb1ELb0EJNS_6LayoutINS_5tupleIJNS3_IJNS_1CILi2EEES5_EEEEEENS3_IJNS3_IJNS4_ILi1EEES5_EEEEEEEEiEEC2ERKSB_RKi,($_ZN7cutlass13device_kernelIN5flash19enable_sm80_to_sm89INS1_16FlashAttnBwdSm80INS1_25CollectiveMainloopBwdSm80ILi2ELi2EN4cute5tupleIJNS5_1CILi128EEES8_NS7_ILi64EEEEEENS_10bfloat16_tEfNS_4arch4Sm80ELb0ELb1ELb1ELb0ELb1ELb0ELb0ELb0ELi2ELi4ELi4ELi4ELb0EEENS1_21CollectiveEpilogueBwdISA_SB_SD_Li256ELb0ELb0ELi2EEENS1_19SingleTileSchedulerILb0ELb0ELb0ELi128EEEEEEEEEvNT_6ParamsE$_ZN4cute3eso3ESOILb1ELb0EJNS_6LayoutINS_5tupleIJNS3_IJNS_1CILi2EEES5_EEEEEENS3_IJNS3_IJNS4_ILi8EEENS4_ILi64EEEEEEEEEEENS_10ViewEngineINS_8smem_ptrIPfEEEEEEC2ERKSC_RKSH_ - $_ZN7cutlass13device_kernelIN5flash19enable_sm80_to_sm89INS1_16FlashAttnBwdSm80INS1_25CollectiveMainloopBwdSm80ILi2ELi2EN4cute5tupleIJNS5_1CILi128EEES8_NS7_ILi64EEEEEENS_10bfloat16_tEfNS_4arch4Sm80ELb0ELb1ELb1ELb0ELb1ELb0ELb0ELb0ELi2ELi4ELi4ELi4ELb0EEENS1_21CollectiveEpilogueBwdISA_SB_SD_Li256ELb0ELb0ELi2EEENS1_19SingleTileSchedulerILb0ELb0ELb0ELi128EEEEEEEEEvNT_6ParamsE$_ZN4cute3eso3ESOILb1ELb0EJNS_6LayoutINS_5tupleIJNS3_IJNS_1CILi2EEES5_EEEEEENS3_IJNS3_IJNS4_ILi1EEES5_EEEEEEEEiEEC2ERKSB_RKi)
$_ZN7cutlass13device_kernelIN5flash19enable_sm80_to_sm89INS1_16FlashAttnBwdSm80INS1_25CollectiveMainloopBwdSm80ILi2ELi2EN4cute5tupleIJNS5_1CILi128EEES8_NS7_ILi64EEEEEENS_10bfloat16_tEfNS_4arch4Sm80ELb0ELb1ELb1ELb0ELb1ELb0ELb0ELb0ELi2ELi4ELi4ELi4ELb0EEENS1_21CollectiveEpilogueBwdISA_SB_SD_Li256ELb0ELb0ELi2EEENS1_19SingleTileSchedulerILb0ELb0ELb0ELi128EEEEEEEEEvNT_6ParamsE$_ZN4cute3eso3ESOILb1ELb0EJNS_6LayoutINS_5tupleIJNS3_IJNS_1CILi2EEES5_EEEEEENS3_IJNS3_IJNS4_ILi1EEES5_EEEEEEEEiEEC2ERKSB_RKi:
[----:B------:R-:W-:Y:S02]  /*a0d0*/  IADD3 R2, R69, -c[0x0][0x20], RZ ;  /* 0x8000080045027a10 */ /* 0x000fe40007ffe0ff */
[----:B------:R-:W-:-:S03]  /*a0e0*/  MOV R5, 0x0 ;  /* 0x0000000000057802 */ /* 0x000fc60000000f00 */
[----:B------:R1:W-:Y:S01]  /*a0f0*/  STL [R2], R3 ;  /* 0x0000000302007387 */ /* 0x0003e20000100800 */
[----:B------:R-:W-:Y:S05]  /*a100*/  RET.REL.NODEC R4 `(_ZN7cutlass13device_kernelIN5flash19enable_sm80_to_sm89INS1_16FlashAttnBwdSm80INS1_25CollectiveMainloopBwdSm80ILi2ELi2EN4cute5tupleIJNS5_1CILi128EEES8_NS7_ILi64EEEEEENS_10bfloat16_tEfNS_4arch4Sm80ELb0ELb1ELb1ELb0ELb1ELb0ELb0ELb0ELi2ELi4ELi4ELi4ELb0EEENS1_21CollectiveEpilogueBwdISA_SB_SD_Li256ELb0ELb0ELi2EEENS1_19SingleTileSchedulerILb0ELb0ELb0ELi128EEEEEEEEEvNT_6ParamsE) ;  /* 0xffff5ef004007950 */ /* 0x000fea0003c3ffff */
        .type           $_ZN7cutlass13device_kernelIN5flash19enable_sm80_to_sm89INS1_16FlashAttnBwdSm80INS1_25CollectiveMainloopBwdSm80ILi2ELi2EN4cute5tupleIJNS5_1CILi128EEES8_NS7_ILi64EEEEEENS_10bfloat16_tEfNS_4arch4Sm80ELb0ELb1ELb1ELb0ELb1ELb0ELb0ELb0ELi2ELi4ELi4ELi4ELb0EEENS1_21CollectiveEpilogueBwdISA_SB_SD_Li256ELb0ELb0ELi2EEENS1_19SingleTileSchedulerILb0ELb0ELb0ELi128EEEEEEEEEvNT_6ParamsE$_ZN4cute3eso3ESOILb1ELb0EJNS_6LayoutINS_5tupleIJNS3_IJNS_1CILi2EEES5_EEEEEENS3_IJNS3_IJNS4_ILi8EEENS4_ILi64EEEEEEEEEEENS_10ViewEngineINS_8smem_ptrIPfEEEEEEC2ERKSC_RKSH_,@function
        .size           $_ZN7cutlass13device_kernelIN5flash19enable_sm80_to_sm89INS1_16FlashAttnBwdSm80INS1_25CollectiveMainloopBwdSm80ILi2ELi2EN4cute5tupleIJNS5_1CILi128EEES8_NS7_ILi64EEEEEENS_10bfloat16_tEfNS_4arch4Sm80ELb0ELb1ELb1ELb0ELb1ELb0ELb0ELb0ELi2ELi4ELi4ELi4ELb0EEENS1_21CollectiveEpilogueBwdISA_SB_SD_Li256ELb0ELb0ELi2EEENS1_19SingleTileSchedulerILb0ELb0ELb0ELi128EEEEEEEEEvNT_6ParamsE$_ZN4cute3eso3ESOILb1ELb0EJNS_6LayoutINS_5tupleIJNS3_IJNS_1CILi2EEES5_EEEEEENS3_IJNS3_IJNS4_ILi8EEENS4_ILi64EEEEEEEEEEENS_10ViewEngineINS_8smem_ptrIPfEEEEEEC2ERKSC_RKSH_,($_ZN7cutlass13device_kernelIN5flash19enable_sm80_to_sm89INS1_16FlashAttnBwdSm80INS1_25CollectiveMainloopBwdSm80ILi2ELi2EN4cute5tupleIJNS5_1CILi128EEES8_NS7_ILi64EEEEEENS_10bfloat16_tEfNS_4arch4Sm80ELb0ELb1ELb1ELb0ELb1ELb0ELb0ELb0ELi2ELi4ELi4ELi4ELb0EEENS1_21CollectiveEpilogueBwdISA_SB_SD_Li256ELb0ELb0ELi2EEENS1_19SingleTileSchedulerILb0ELb0ELb0ELi128EEEEEEEEEvNT_6ParamsE$_ZN4cute3eso3ESOILb1ELb0EJNS_6LayoutINS_5tupleIJNS3_IJNS_1CILi2EEES5_EEEEEENS3_IJNS3_IJNS4_ILi8EEENS4_ILi64EEEEEEEEEEEiEEC2ERKSC_RKi - $_ZN7cutlass13device_kernelIN5flash19enable_sm80_to_sm89INS1_16FlashAttnBwdSm80INS1_25CollectiveMainloopBwdSm80ILi2ELi2EN4cute5tupleIJNS5_1CILi128EEES8_NS7_ILi64EEEEEENS_10bfloat16_tEfNS_4arch4Sm80ELb0ELb1ELb1ELb0ELb1ELb0ELb0ELb0ELi2ELi4ELi4ELi4ELb0EEENS1_21CollectiveEpilogueBwdISA_SB_SD_Li256ELb0ELb0ELi2EEENS1_19SingleTileSchedulerILb0ELb0ELb0ELi128EEEEEEEEEvNT_6ParamsE$_ZN4cute3eso3ESOILb1ELb0EJNS_6LayoutINS_5tupleIJNS3_IJNS_1CILi2EEES5_EEEEEENS3_IJNS3_IJNS4_ILi8EEENS4_ILi64EEEEEEEEEEENS_10ViewEngineINS_8smem_ptrIPfEEEEEEC2ERKSC_RKSH_)
$_ZN7cutlass13device_kernelIN5flash19enable_sm80_to_sm89INS1_16FlashAttnBwdSm80INS1_25CollectiveMainloopBwdSm80ILi2ELi2EN4cute5tupleIJNS5_1CILi128EEES8_NS7_ILi64EEEEEENS_10bfloat16_tEfNS_4arch4Sm80ELb0ELb1ELb1ELb0ELb1ELb0ELb0ELb0ELi2ELi4ELi4ELi4ELb0EEENS1_21CollectiveEpilogueBwdISA_SB_SD_Li256ELb0ELb0ELi2EEENS1_19SingleTileSchedulerILb0ELb0ELb0ELi128EEEEEEEEEvNT_6ParamsE$_ZN4cute3eso3ESOILb1ELb0EJNS_6LayoutINS_5tupleIJNS3_IJNS_1CILi2EEES5_EEEEEENS3_IJNS3_IJNS4_ILi8EEENS4_ILi64EEEEEEEEEEENS_10ViewEngineINS_8smem_ptrIPfEEEEEEC2ERKSC_RKSH_:
[----:B------:R-:W-:Y:S02]  /*a110*/  IADD3 R6, R27, -c[0x0][0x20], RZ ;  /* 0x800008001b067a10 */ /* 0x000fe40007ffe0ff */
[----:B------:R-:W-:-:S03]  /*a120*/  MOV R9, 0x0 ;  /* 0x0000000000097802 */ /* 0x000fc60000000f00 */
[----:B------:R1:W-:Y:S01]  /*a130*/  STL.64 [R6], R2 ;  /* 0x0000000206007387 */ /* 0x0003e20000100a00 */
[----:B------:R-:W-:Y:S05]  /*a140*/  RET.REL.NODEC R8 `(_ZN7cutlass13device_kernelIN5flash19enable_sm80_to_sm89INS1_16FlashAttnBwdSm80INS1_25CollectiveMainloopBwdSm80ILi2ELi2EN4cute5tupleIJNS5_1CILi128EEES8_NS7_ILi64EEEEEENS_10bfloat16_tEfNS_4arch4Sm80ELb0ELb1ELb1ELb0ELb1ELb0ELb0ELb0ELi2ELi4ELi4ELi4ELb0EEENS1_21CollectiveEpilogueBwdISA_SB_SD_Li256ELb0ELb0ELi2EEENS1_19SingleTileSchedulerILb0ELb0ELb0ELi128EEEEEEEEEvNT_6ParamsE) ;  /* 0xffff5eb008007950 */ /* 0x000fea0003c3ffff */
        .type           $_ZN7cutlass13device_kernelIN5flash19enable_sm80_to_sm89INS1_16FlashAttnBwdSm80INS1_25CollectiveMainloopBwdSm80ILi2ELi2EN4cute5tupleIJNS5_1CILi128EEES8_NS7_ILi64EEEEEENS_10bfloat16_tEfNS_4arch4Sm80ELb0ELb1ELb1ELb0ELb1ELb0ELb0ELb0ELi2ELi4ELi4ELi4ELb0EEENS1_21CollectiveEpilogueBwdISA_SB_SD_Li256ELb0ELb0ELi2EEENS1_19SingleTileSchedulerILb0ELb0ELb0ELi128EEEEEEEEEvNT_6ParamsE$_ZN4cute3eso3ESOILb1ELb0EJNS_6LayoutINS_5tupleIJNS3_IJNS_1CILi2EEES5_EEEEEENS3_IJNS3_IJNS4_ILi8EEENS4_ILi64EEEEEEEEEEEiEEC2ERKSC_RKi,@function
        .size           $_ZN7cutlass13device_kernelIN5flash19enable_sm80_to_sm89INS1_16FlashAttnBwdSm80INS1_25CollectiveMainloopBwdSm80ILi2ELi2EN4cute5tupleIJNS5_1CILi128EEES8_NS7_ILi64EEEEEENS_10bfloat16_tEfNS_4arch4Sm80ELb0ELb1ELb1ELb0ELb1ELb0ELb0ELb0ELi2ELi4ELi4ELi4ELb0EEENS1_21CollectiveEpilogueBwdISA_SB_SD_Li256ELb0ELb0ELi2EEENS1_19SingleTileSchedulerILb0ELb0ELb0ELi128EEEEEEEEEvNT_6ParamsE$_ZN4cute3eso3ESOILb1ELb0EJNS_6LayoutINS_5tupleIJNS3_IJNS_1CILi2EEES5_EEEEEENS3_IJNS3_IJNS4_ILi8EEENS4_ILi64EEEEEEEEEEEiEEC2ERKSC_RKi,($_ZN7cutlass13device_kernelIN5flash19enable_sm80_to_sm89INS1_16FlashAttnBwdSm80INS1_25CollectiveMainloopBwdSm80ILi2ELi2EN4cute5tupleIJNS5_1CILi128EEES8_NS7_ILi64EEEEEENS_10bfloat16_tEfNS_4arch4Sm80ELb0ELb1ELb1ELb0ELb1ELb0ELb0ELb0ELi2ELi4ELi4ELi4ELb0EEENS1_21CollectiveEpilogueBwdISA_SB_SD_Li256ELb0ELb0ELi2EEENS1_19SingleTileSchedulerILb0ELb0ELb0ELi128EEEEEEEEEvNT_6ParamsE$_ZN4cute3eso3ESOILb1ELb0EJNS_6LayoutINS_5tupleIJNS3_IJNS_1CILi2EEES5_EEENS3_IJS5_NS4_ILi8EEEEEEEEENS3_IJNS3_IJNS_11ScaledBasisIS7_JLi0EEEENSA_INS4_ILi64EEEJLi0EEEEEEENS3_IJNSA_INS4_ILi1EEEJLi1EEEENSA_INS4_ILi16EEEJLi1EEEEEEEEEEEENS_10ViewEngineINS_23ArithmeticTupleIteratorINS_15ArithmeticTupleIJNS4_ILi0EEESP_EEEEEEEEEC2ERKSL_RKSS_ - $_ZN7cutlass13device_kernelIN5flash19enable_sm80_to_sm89INS1_16FlashAttnBwdSm80INS1_25CollectiveMainloopBwdSm80ILi2ELi2EN4cute5tupleIJNS5_1CILi128EEES8_NS7_ILi64EEEEEENS_10bfloat16_tEfNS_4arch4Sm80ELb0ELb1ELb1ELb0ELb1ELb0ELb0ELb0ELi2ELi4ELi4ELi4ELb0EEENS1_21CollectiveEpilogueBwdISA_SB_SD_Li256ELb0ELb0ELi2EEENS1_19SingleTileSchedulerILb0ELb0ELb0ELi128EEEEEEEEEvNT_6ParamsE$_ZN4cute3eso3ESOILb1ELb0EJNS_6LayoutINS_5tupleIJNS3_IJNS_1CILi2EEES5_EEEEEENS3_IJNS3_IJNS4_ILi8EEENS4_ILi64EEEEEEEEEEEiEEC2ERKSC_RKi)
$_ZN7cutlass13device_kernelIN5flash19enable_sm80_to_sm89INS1_16FlashAttnBwdSm80INS1_25CollectiveMainloopBwdSm80ILi2ELi2EN4cute5tupleIJNS5_1CILi128EEES8_NS7_ILi64EEEEEENS_10bfloat16_tEfNS_4arch4Sm80ELb0ELb1ELb1ELb0ELb1ELb0ELb0ELb0ELi2ELi4ELi4ELi4ELb0EEENS1_21CollectiveEpilogueBwdISA_SB_SD_Li256ELb0ELb0ELi2EEENS1_19SingleTileSchedulerILb0ELb0ELb0ELi128EEEEEEEEEvNT_6ParamsE$_ZN4cute3eso3ESOILb1ELb0EJNS_6LayoutINS_5tupleIJNS3_IJNS_1CILi2EEES5_EEEEEENS3_IJNS3_IJNS4_ILi8EEENS4_ILi64EEEEEEEEEEEiEEC2ERKSC_RKi:
[----:B------:R-:W-:Y:S01]  /*a150*/  IADD3 R2, R27, -c[0x0][0x20], RZ ;  /* 0x800008001b027a10 */ /* 0x000fe20007ffe0ff */
[----:B------:R-:W-:Y:S01]  /*a160*/  IMAD.MOV.U32 R8, RZ, RZ, R6 ;  /* 0x000000ffff087224 */ /* 0x000fe200078e0006 */
[----:B------:R-:W-:-:S03]  /*a170*/  MOV R9, 0x0 ;  /* 0x0000000000097802 */ /* 0x000fc60000000f00 */
[----:B------:R1:W-:Y:S01]  /*a180*/  STL [R2], R3 ;  /* 0x0000000302007387 */ /* 0x0003e20000100800 */
[----:B------:R-:W-:Y:S05]  /*a190*/  RET.REL.NODEC R8 `(_ZN7cutlass13device_kernelIN5flash19enable_sm80_to_sm89INS1_16FlashAttnBwdSm80INS1_25CollectiveMainloopBwdSm80ILi2ELi2EN4cute5tupleIJNS5_1CILi128EEES8_NS7_ILi64EEEEEENS_10bfloat16_tEfNS_4arch4Sm80ELb0ELb1ELb1ELb0ELb1ELb0ELb0ELb0ELi2ELi4ELi4ELi4ELb0EEENS1_21CollectiveEpilogueBwdISA_SB_SD_Li256ELb0ELb0ELi2EEENS1_19SingleTileSchedulerILb0ELb0ELb0ELi128EEEEEEEEEvNT_6ParamsE) ;  /* 0xffff5e6008007950 */ /* 0x000fea0003c3ffff */
        .type           $_ZN7cutlass13device_kernelIN5flash19enable_sm80_to_sm89INS1_16FlashAttnBwdSm80INS1_25CollectiveMainloopBwdSm80ILi2ELi2EN4cute5tupleIJNS5_1CILi128EEES8_NS7_ILi64EEEEEENS_10bfloat16_tEfNS_4arch4Sm80ELb0ELb1ELb1ELb0ELb1ELb0ELb0ELb0ELi2ELi4ELi4ELi4ELb0EEENS1_21CollectiveEpilogueBwdISA_SB_SD_Li256ELb0ELb0ELi2EEENS1_19SingleTileSchedulerILb0ELb0ELb0ELi128EEEEEEEEEvNT_6ParamsE$_ZN4cute3eso3ESOILb1ELb0EJNS_6LayoutINS_5tupleIJNS3_IJNS_1CILi2EEES5_EEENS3_IJS5_NS4_ILi8EEEEEEEEENS3_IJNS3_IJNS_11ScaledBasisIS7_JLi0EEEENSA_INS4_ILi64EEEJLi0EEEEEEENS3_IJNSA_INS4_ILi1EEEJLi1EEEENSA_INS4_ILi16EEEJLi1EEEEEEEEEEEENS_10ViewEngineINS_23ArithmeticTupleIteratorINS_15ArithmeticTupleIJNS4_ILi0EEESP_EEEEEEEEEC2ERKSL_RKSS_,@function
        .size           $_ZN7cutlass13device_kernelIN5flash19enable_sm80_to_sm89INS1_16FlashAttnBwdSm80INS1_25CollectiveMainloopBwdSm80ILi2ELi2EN4cute5tupleIJNS5_1CILi128EEES8_NS7_ILi64EEEEEENS_10bfloat16_tEfNS_4arch4Sm80ELb0ELb1ELb1ELb0ELb1ELb0ELb0ELb0ELi2ELi4ELi4ELi4ELb0EEENS1_21CollectiveEpilogueBwdISA_SB_SD_Li256ELb0ELb0ELi2EEENS1_19SingleTileSchedulerILb0ELb0ELb0ELi128EEEEEEEEEvNT_6ParamsE$_ZN4cute3eso3ESOILb1ELb0EJNS_6LayoutINS_5tupleIJNS3_IJNS_1CILi2EEES5_EEENS3_IJS5_NS4_ILi8EEEEEEEEENS3_IJNS3_IJNS_11ScaledBasisIS7_JLi0EEEENSA_INS4_ILi64EEEJLi0EEEEEEENS3_IJNSA_INS4_ILi1EEEJLi1EEEENSA_INS4_ILi16EEEJLi1EEEEEEEEEEEENS_10ViewEngineINS_23ArithmeticTupleIteratorINS_15ArithmeticTupleIJNS4_ILi0EEESP_EEEEEEEEEC2ERKSL_RKSS_,($_ZN7cutlass13device_kernelIN5flash19enable_sm80_to_sm89INS1_16FlashAttnBwdSm80INS1_25CollectiveMainloopBwdSm80ILi2ELi2EN4cute5tupleIJNS5_1CILi128EEES8_NS7_ILi64EEEEEENS_10bfloat16_tEfNS_4arch4Sm80ELb0ELb1ELb1ELb0ELb1ELb0ELb0ELb0ELi2ELi4ELi4ELi4ELb0EEENS1_21CollectiveEpilogueBwdISA_SB_SD_Li256ELb0ELb0ELi2EEENS1_19SingleTileSchedulerILb0ELb0ELb0ELi128EEEEEEEEEvNT_6ParamsE$_ZN4cute3eso3ESOILb1ELb0EJNS_6LayoutINS_5tupleIJNS3_IJNS_1CILi2EEES5_EEENS3_IJS5_NS4_ILi8EEEEEEEEENS3_IJNS3_IJNS_11ScaledBasisIS7_JLi0EEEENSA_INS4_ILi64EEEJLi0EEEEEEENS3_IJNSA_INS4_ILi1EEEJLi1EEEENSA_INS4_ILi16EEEJLi1EEEEEEEEEEEENS_10ViewEngineINS_23ArithmeticTupleIteratorINS_15ArithmeticTupleIJiiEEEEEEEEEC2ERKSL_RKSR_ - $_ZN7cutlass13device_kernelIN5flash19enable_sm80_to_sm89INS1_16FlashAttnBwdSm80INS1_25CollectiveMainloopBwdSm80ILi2ELi2EN4cute5tupleIJNS5_1CILi128EEES8_NS7_ILi64EEEEEENS_10bfloat16_tEfNS_4arch4Sm80ELb0ELb1ELb1ELb0ELb1ELb0ELb0ELb0ELi2ELi4ELi4ELi4ELb0EEENS1_21CollectiveEpilogueBwdISA_SB_SD_Li256ELb0ELb0ELi2EEENS1_19SingleTileSchedulerILb0ELb0ELb0ELi128EEEEEEEEEvNT_6ParamsE$_ZN4cute3eso3ESOILb1ELb0EJNS_6LayoutINS_5tupleIJNS3_IJNS_1CILi2EEES5_EEENS3_IJS5_NS4_ILi8EEEEEEEEENS3_IJNS3_IJNS_11ScaledBasisIS7_JLi0EEEENSA_INS4_ILi64EEEJLi0EEEEEEENS3_IJNSA_INS4_ILi1EEEJLi1EEEENSA_INS4_ILi16EEEJLi1EEEEEEEEEEEENS_10ViewEngineINS_23ArithmeticTupleIteratorINS_15ArithmeticTupleIJNS4_ILi0EEESP_EEEEEEEEEC2ERKSL_RKSS_)
$_ZN7cutlass13device_kernelIN5flash19enable_sm80_to_sm89INS1_16FlashAttnBwdSm80INS1_25CollectiveMainloopBwdSm80ILi2ELi2EN4cute5tupleIJNS5_1CILi128EEES8_NS7_ILi64EEEEEENS_10bfloat16_tEfNS_4arch4Sm80ELb0ELb1ELb1ELb0ELb1ELb0ELb0ELb0ELi2ELi4ELi4ELi4ELb0EEENS1_21CollectiveEpilogueBwdISA_SB_SD_Li256ELb0ELb0ELi2EEENS1_19SingleTileSchedulerILb0ELb0ELb0ELi128EEEEEEEEEvNT_6ParamsE$_ZN4cute3eso3ESOILb1ELb0EJNS_6LayoutINS_5tupleIJNS3_IJNS_1CILi2EEES5_EEENS3_IJS5_NS4_ILi8EEEEEEEEENS3_IJNS3_IJNS_11ScaledBasisIS7_JLi0EEEENSA_INS4_ILi64EEEJLi0EEEEEEENS3_IJNSA_INS4_ILi1EEEJLi1EEEENSA_INS4_ILi16EEEJLi1EEEEEEEEEEEENS_10ViewEngineINS_23ArithmeticTupleIteratorINS_15ArithmeticTupleIJNS4_ILi0EEESP_EEEEEEEEEC2ERKSL_RKSS_:
[----:B------:R-:W-:Y:S01]  /*a1a0*/  IADD3 R53, R53, -c[0x0][0x20], RZ ;  /* 0x8000080035357a10 */ /* 0x000fe20007ffe0ff */
[----:B------:R-:W-:Y:S01]  /*a1b0*/  IMAD.MOV.U32 R6, RZ, RZ, R2 ;  /* 0x000000ffff067224 */ /* 0x000fe200078e0002 */
[----:B------:R-:W-:Y:S01]  /*a1c0*/  PRMT R3, RZ, 0x7610, R3 ;  /* 0x00007610ff037816 */ /* 0x000fe20000000003 */
[----:B------:R-:W-:-:S04]  /*a1d0*/  IMAD.MOV.U32 R7, RZ, RZ, 0x0 ;  /* 0x00000000ff077424 */ /* 0x000fc800078e00ff */
[----:B------:R1:W-:Y:S01]  /*a1e0*/  STL.U8 [R53], R3 ;  /* 0x0000000335007387 */ /* 0x0003e20000100000 */
[----:B------:R-:W-:Y:S05]  /*a1f0*/  RET.REL.NODEC R6 `(_ZN7cutlass13device_kernelIN5flash19enable_sm80_to_sm89INS1_16FlashAttnBwdSm80INS1_25CollectiveMainloopBwdSm80ILi2ELi2EN4cute5tupleIJNS5_1CILi128EEES8_NS7_ILi64EEEEEENS_10bfloat16_tEfNS_4arch4Sm80ELb0ELb1ELb1ELb0ELb1ELb0ELb0ELb0ELi2ELi4ELi4ELi4ELb0EEENS1_21CollectiveEpilogueBwdISA_SB_SD_Li256ELb0ELb0ELi2EEENS1_19SingleTileSchedulerILb0ELb0ELb0ELi128EEEEEEEEEvNT_6ParamsE) ;  /* 0xffff5e0006007950 */ /* 0x000fea0003c3ffff */
        .type           $_ZN7cutlass13device_kernelIN5flash19enable_sm80_to_sm89INS1_16FlashAttnBwdSm80INS1_25CollectiveMainloopBwdSm80ILi2ELi2EN4cute5tupleIJNS5_1CILi128EEES8_NS7_ILi64EEEEEENS_10bfloat16_tEfNS_4arch4Sm80ELb0ELb1ELb1ELb0ELb1ELb0ELb0ELb0ELi2ELi4ELi4ELi4ELb0EEENS1_21CollectiveEpilogueBwdISA_SB_SD_Li256ELb0ELb0ELi2EEENS1_19SingleTileSchedulerILb0ELb0ELb0ELi128EEEEEEEEEvNT_6ParamsE$_ZN4cute3eso3ESOILb1ELb0EJNS_6LayoutINS_5tupleIJNS3_IJNS_1CILi2EEES5_EEENS3_IJS5_NS4_ILi8EEEEEEEEENS3_IJNS3_IJNS_11ScaledBasisIS7_JLi0EEEENSA_INS4_ILi64EEEJLi0EEEEEEENS3_IJNSA_INS4_ILi1EEEJLi1EEEENSA_INS4_ILi16EEEJLi1EEEEEEEEEEEENS_10ViewEngineINS_23ArithmeticTupleIteratorINS_15ArithmeticTupleIJiiEEEEEEEEEC2ERKSL_RKSR_,@function
        .size           $_ZN7cutlass13device_kernelIN5flash19enable_sm80_to_sm89INS1_16FlashAttnBwdSm80INS1_25CollectiveMainloopBwdSm80ILi2ELi2EN4cute5tupleIJNS5_1CILi128EEES8_NS7_ILi64EEEEEENS_10bfloat16_tEfNS_4arch4Sm80ELb0ELb1ELb1ELb0ELb1ELb0ELb0ELb0ELi2ELi4ELi4ELi4ELb0EEENS1_21CollectiveEpilogueBwdISA_SB_SD_Li256ELb0ELb0ELi2EEENS1_19SingleTileSchedulerILb0ELb0ELb0ELi128EEEEEEEEEvNT_6ParamsE$_ZN4cute3eso3ESOILb1ELb0EJNS_6LayoutINS_5tupleIJNS3_IJNS_1CILi2EEES5_EEENS3_IJS5_NS4_ILi8EEEEEEEEENS3_IJNS3_IJNS_11ScaledBasisIS7_JLi0EEEENSA_INS4_ILi64EEEJLi0EEEEEEENS3_IJNSA_INS4_ILi1EEEJLi1EEEENSA_INS4_ILi16EEEJLi1EEEEEEEEEEEENS_10ViewEngineINS_23ArithmeticTupleIteratorINS_15ArithmeticTupleIJiiEEEEEEEEEC2ERKSL_RKSR_,($_ZN7cutlass13device_kernelIN5flash19enable_sm80_to_sm89INS1_16FlashAttnBwdSm80INS1_25CollectiveMainloopBwdSm80ILi2ELi2EN4cute5tupleIJNS5_1CILi128EEES8_NS7_ILi64EEEEEENS_10bfloat16_tEfNS_4arch4Sm80ELb0ELb1ELb1ELb0ELb1ELb0ELb0ELb0ELi2ELi4ELi4ELi4ELb0EEENS1_21CollectiveEpilogueBwdISA_SB_SD_Li256ELb0ELb0ELi2EEENS1_19SingleTileSchedulerILb0ELb0ELb0ELi128EEEEEEEEEvNT_6ParamsE$_ZN4cute3eso3ESOILb1ELb0EJNS_6LayoutINS_5tupleIJNS3_IJNS_1CILi2EEES5_EEENS3_IJS5_NS4_ILi8EEEEEEEEENS3_IJNS3_IJS5_NS4_ILi4EEEEEENS3_IJNS4_ILi1EEES7_EEEEEEEENS_10ViewEngineIPfEEEEC2ERKSF_RKSI_ - $_ZN7cutlass13device_kernelIN5flash19enable_sm80_to_sm89INS1_16FlashAttnBwdSm80INS1_25CollectiveMainloopBwdSm80ILi2ELi2EN4cute5tupleIJNS5_1CILi128EEES8_NS7_ILi64EEEEEENS_10bfloat16_tEfNS_4arch4Sm80ELb0ELb1ELb1ELb0ELb1ELb0ELb0ELb0ELi2ELi4ELi4ELi4ELb0EEENS1_21CollectiveEpilogueBwdISA_SB_SD_Li256ELb0ELb0ELi2EEENS1_19SingleTileSchedulerILb0ELb0ELb0ELi128EEEEEEEEEvNT_6ParamsE$_ZN4cute3eso3ESOILb1ELb0EJNS_6LayoutINS_5tupleIJNS3_IJNS_1CILi2EEES5_EEENS3_IJS5_NS4_ILi8EEEEEEEEENS3_IJNS3_IJNS_11ScaledBasisIS7_JLi0EEEENSA_INS4_ILi64EEEJLi0EEEEEEENS3_IJNSA_INS4_ILi1EEEJLi1EEEENSA_INS4_ILi16EEEJLi1EEEEEEEEEEEENS_10ViewEngineINS_23ArithmeticTupleIteratorINS_15ArithmeticTupleIJiiEEEEEEEEEC2ERKSL_RKSR_)
$_ZN7cutlass13device_kernelIN5flash19enable_sm80_to_sm89INS1_16FlashAttnBwdSm80INS1_25CollectiveMainloopBwdSm80ILi2ELi2EN4cute5tupleIJNS5_1CILi128EEES8_NS7_ILi64EEEEEENS_10bfloat16_tEfNS_4arch4Sm80ELb0ELb1ELb1ELb0ELb1ELb0ELb0ELb0ELi2ELi4ELi4ELi4ELb0EEENS1_21CollectiveEpilogueBwdISA_SB_SD_Li256ELb0ELb0ELi2EEENS1_19SingleTileSchedulerILb0ELb0ELb0ELi128EEEEEEEEEvNT_6ParamsE$_ZN4cute3eso3ESOILb1ELb0EJNS_6LayoutINS_5tupleIJNS3_IJNS_1CILi2EEES5_EEENS3_IJS5_NS4_ILi8EEEEEEEEENS3_IJNS3_IJNS_11ScaledBasisIS7_JLi0EEEENSA_INS4_ILi64EEEJLi0EEEEEEENS3_IJNSA_INS4_ILi1EEEJLi1EEEENSA_INS4_ILi16EEEJLi1EEEEEEEEEEEENS_10ViewEngineINS_23ArithmeticTupleIteratorINS_15ArithmeticTupleIJiiEEEEEEEEEC2ERKSL_RKSR_:
[----:B------:R-:W-:Y:S02]  /*a200*/  IADD3 R4, R83, -c[0x0][0x20], RZ ;  /* 0x8000080053047a10 */ /* 0x000fe40007ffe0ff */
[----:B------:R-:W-:-:S03]  /*a210*/  MOV R7, 0x0 ;  /* 0x0000000000077802 */ /* 0x000fc60000000f00 */
[----:B------:R1:W-:Y:S04]  /*a220*/  STL [R4], R2 ;  /* 0x0000000204007387 */ /* 0x0003e80000100800 */
[----:B------:R1:W-:Y:S01]  /*a230*/  STL [R4+0x4], R3 ;  /* 0x0000040304007387 */ /* 0x0003e20000100800 */
[----:B------:R-:W-:Y:S05]  /*a240*/  RET.REL.NODEC R6 `(_ZN7cutlass13device_kernelIN5flash19enable_sm80_to_sm89INS1_16FlashAttnBwdSm80INS1_25CollectiveMainloopBwdSm80ILi2ELi2EN4cute5tupleIJNS5_1CILi128EEES8_NS7_ILi64EEEEEENS_10bfloat16_tEfNS_4arch4Sm80ELb0ELb1ELb1ELb0ELb1ELb0ELb0ELb0ELi2ELi4ELi4ELi4ELb0EEENS1_21CollectiveEpilogueBwdISA_SB_SD_Li256ELb0ELb0ELi2EEENS1_19SingleTileSchedulerILb0ELb0ELb0ELi128EEEEEEEEEvNT_6ParamsE) ;  /* 0xffff5db006007950 */ /* 0x000fea0003c3ffff */
        .type           $_ZN7cutlass13device_kernelIN5flash19enable_sm80_to_sm89INS1_16FlashAttnBwdSm80INS1_25CollectiveMainloopBwdSm80ILi2ELi2EN4cute5tupleIJNS5_1CILi128EEES8_NS7_ILi64EEEEEENS_10bfloat16_tEfNS_4arch4Sm80ELb0ELb1ELb1ELb0ELb1ELb0ELb0ELb0ELi2ELi4ELi4ELi4ELb0EEENS1_21CollectiveEpilogueBwdISA_SB_SD_Li256ELb0ELb0ELi2EEENS1_19SingleTileSchedulerILb0ELb0ELb0ELi128EEEEEEEEEvNT_6ParamsE$_ZN4cute3eso3ESOILb1ELb0EJNS_6LayoutINS_5tupleIJNS3_IJNS_1CILi2EEES5_EEENS3_IJS5_NS4_ILi8EEEEEEEEENS3_IJNS3_IJS5_NS4_ILi4EEEEEENS3_IJNS4_ILi1EEES7_EEEEEEEENS_10ViewEngineIPfEEEEC2ERKSF_RKSI_,@function
        .size           $_ZN7cutlass13device_kernelIN5flash19enable_sm80_to_sm89INS1_16FlashAttnBwdSm80INS1_25CollectiveMainloopBwdSm80ILi2ELi2EN4cute5tupleIJNS5_1CILi128EEES8_NS7_ILi64EEEEEENS_10bfloat16_tEfNS_4arch4Sm80ELb0ELb1ELb1ELb0ELb1ELb0ELb0ELb0ELi2ELi4ELi4ELi4ELb0EEENS1_21CollectiveEpilogueBwdISA_SB_SD_Li256ELb0ELb0ELi2EEENS1_19SingleTileSchedulerILb0ELb0ELb0ELi128EEEEEEEEEvNT_6ParamsE$_ZN4cute3eso3ESOILb1ELb0EJNS_6LayoutINS_5tupleIJNS3_IJNS_1CILi2EEES5_EEENS3_IJS5_NS4_ILi8EEEEEEEEENS3_IJNS3_IJS5_NS4_ILi4EEEEEENS3_IJNS4_ILi1EEES7_EEEEEEEENS_10ViewEngineIPfEEEEC2ERKSF_RKSI_,($_ZN7cutlass13device_kernelIN5flash19enable_sm80_to_sm89INS1_16FlashAttnBwdSm80INS1_25CollectiveMainloopBwdSm80ILi2ELi2EN4cute5tupleIJNS5_1CILi128EEES8_NS7_ILi64EEEEEENS_10bfloat16_tEfNS_4arch4Sm80ELb0ELb1ELb1ELb0ELb1ELb0ELb0ELb0ELi2ELi4ELi4ELi4ELb0EEENS1_21CollectiveEpilogueBwdISA_SB_SD_Li256ELb0ELb0ELi2EEENS1_19SingleTileSchedulerILb0ELb0ELb0ELi128EEEEEEEEEvNT_6ParamsE$_ZN4cute3eso3ESOILb1ELb0EJNS_6LayoutINS_5tupleIJNS3_IJNS_1CILi2EEES5_EEENS4_ILi8EEEEEENS3_IJNS3_IJNS4_ILi1EEES5_EEENS4_ILi4EEEEEEEENS_10ViewEngineIPN7cutlass10bfloat16_tEEEEEC2ERKSD_RKSI_ - $_ZN7cutlass13device_kernelIN5flash19enable_sm80_to_sm89INS1_16FlashAttnBwdSm80INS1_25CollectiveMainloopBwdSm80ILi2ELi2EN4cute5tupleIJNS5_1CILi128EEES8_NS7_ILi64EEEEEENS_10bfloat16_tEfNS_4arch4Sm80ELb0ELb1ELb1ELb0ELb1ELb0ELb0ELb0ELi2ELi4ELi4ELi4ELb0EEENS1_21CollectiveEpilogueBwdISA_SB_SD_Li256ELb0ELb0ELi2EEENS1_19SingleTileSchedulerILb0ELb0ELb0ELi128EEEEEEEEEvNT_6ParamsE$_ZN4cute3eso3ESOILb1ELb0EJNS_6LayoutINS_5tupleIJNS3_IJNS_1CILi2EEES5_EEENS3_IJS5_NS4_ILi8EEEEEEEEENS3_IJNS3_IJS5_NS4_ILi4EEEEEENS3_IJNS4_ILi1EEES7_EEEEEEEENS_10ViewEngineIPfEEEEC2ERKSF_RKSI_)
$_ZN7cutlass13device_kernelIN5flash19enable_sm80_to_sm89INS1_16FlashAttnBwdSm80INS1_25CollectiveMainloopBwdSm80ILi2ELi2EN4cute5tupleIJNS5_1CILi128EEES8_NS7_ILi64EEEEEENS_10bfloat16_tEfNS_4arch4Sm80ELb0ELb1ELb1ELb0ELb1ELb0ELb0ELb0ELi2ELi4ELi4ELi4ELb0EEENS1_21CollectiveEpilogueBwdISA_SB_SD_Li256ELb0ELb0ELi2EEENS1_19SingleTileSchedulerILb0ELb0ELb0ELi128EEEEEEEEEvNT_6ParamsE$_ZN4cute3eso3ESOILb1ELb0EJNS_6LayoutINS_5tupleIJNS3_IJNS_1CILi2EEES5_EEENS3_IJS5_NS4_ILi8EEEEEEEEENS3_IJNS3_IJS5_NS4_ILi4EEEEEENS3_IJNS4_ILi1EEES7_EEEEEEEENS_10ViewEngineIPfEEEEC2ERKSF_RKSI_:
[----:B------:R-:W-:Y:S01]  /*a250*/  IADD3 R4, R83, -c[0x0][0x20], RZ ;  /* 0x8000080053047a10 */ /* 0x000fe20007ffe0ff */
[----:B------:R-:W-:Y:S01]  /*a260*/  IMAD.MOV.U32 R8, RZ, RZ, R22 ;  /* 0x000000ffff087224 */ /* 0x000fe200078e0016 */
[----:B------:R-:W-:Y:S01]  /*a270*/  MOV R10, R6 ;  /* 0x00000006000a7202 */ /* 0x000fe20000000f00 */
[----:B------:R-:W-:Y:S01]  /*a280*/  IMAD.MOV.U32 R9, RZ, RZ, R56 ;  /* 0x000000ffff097224 */ /* 0x000fe200078e0038 */
[----:B------:R-:W-:-:S04]  /*a290*/  MOV R11, 0x0 ;  /* 0x00000000000b7802 */ /* 0x000fc80000000f00 */
[----:B------:R1:W-:Y:S01]  /*a2a0*/  STL.64 [R4], R8 ;  /* 0x0000000804007387 */ /* 0x0003e20000100a00 */
[----:B------:R-:W-:Y:S05]  /*a2b0*/  RET.REL.NODEC R10 `(_ZN7cutlass13device_kernelIN5flash19enable_sm80_to_sm89INS1_16FlashAttnBwdSm80INS1_25CollectiveMainloopBwdSm80ILi2ELi2EN4cute5tupleIJNS5_1CILi128EEES8_NS7_ILi64EEEEEENS_10bfloat16_tEfNS_4arch4Sm80ELb0ELb1ELb1ELb0ELb1ELb0ELb0ELb0ELi2ELi4ELi4ELi4ELb0EEENS1_21CollectiveEpilogueBwdISA_SB_SD_Li256ELb0ELb0ELi2EEENS1_19SingleTileSchedulerILb0ELb0ELb0ELi128EEEEEEEEEvNT_6ParamsE) ;  /* 0xffff5d400a007950 */ /* 0x000fea0003c3ffff */
        .type           $_ZN7cutlass13device_kernelIN5flash19enable_sm80_to_sm89INS1_16FlashAttnBwdSm80INS1_25CollectiveMainloopBwdSm80ILi2ELi2EN4cute5tupleIJNS5_1CILi128EEES8_NS7_ILi64EEEEEENS_10bfloat16_tEfNS_4arch4Sm80ELb0ELb1ELb1ELb0ELb1ELb0ELb0ELb0ELi2ELi4ELi4ELi4ELb0EEENS1_21CollectiveEpilogueBwdISA_SB_SD_Li256ELb0ELb0ELi2EEENS1_19SingleTileSchedulerILb0ELb0ELb0ELi128EEEEEEEEEvNT_6ParamsE$_ZN4cute3eso3ESOILb1ELb0EJNS_6LayoutINS_5tupleIJNS3_IJNS_1CILi2EEES5_EEENS4_ILi8EEEEEENS3_IJNS3_IJNS4_ILi1EEES5_EEENS4_ILi4EEEEEEEENS_10ViewEngineIPN7cutlass10bfloat16_tEEEEEC2ERKSD_RKSI_,@function
        .size           $_ZN7cutlass13device_kernelIN5flash19enable_sm80_to_sm89INS1_16FlashAttnBwdSm80INS1_25CollectiveMainloopBwdSm80ILi2ELi2EN4cute5tupleIJNS5_1CILi128EEES8_NS7_ILi64EEEEEENS_10bfloat16_tEfNS_4arch4Sm80ELb0ELb1ELb1ELb0ELb1ELb0ELb0ELb0ELi2ELi4ELi4ELi4ELb0EEENS1_21CollectiveEpilogueBwdISA_SB_SD_Li256ELb0ELb0ELi2EEENS1_19SingleTileSchedulerILb0ELb0ELb0ELi128EEEEEEEEEvNT_6ParamsE$_ZN4cute3eso3ESOILb1ELb0EJNS_6LayoutINS_5tupleIJNS3_IJNS_1CILi2EEES5_EEENS4_ILi8EEEEEENS3_IJNS3_IJNS4_ILi1EEES5_EEENS4_ILi4EEEEEEEENS_10ViewEngineIPN7cutlass10bfloat16_tEEEEEC2ERKSD_RKSI_,($_ZN7cutlass13device_kernelIN5flash19enable_sm80_to_sm89INS1_16FlashAttnBwdSm80INS1_25CollectiveMainloopBwdSm80ILi2ELi2EN4cute5tupleIJNS5_1CILi128EEES8_NS7_ILi64EEEEEENS_10bfloat16_tEfNS_4arch4Sm80ELb0ELb1ELb1ELb0ELb1ELb0ELb0ELb0ELi2ELi4ELi4ELi4ELb0EEENS1_21CollectiveEpilogueBwdISA_SB_SD_Li256ELb0ELb0ELi2EEENS1_19SingleTileSchedulerILb0ELb0ELb0ELi128EEEEEEEEEvNT_6ParamsE$_ZN4cute3eso3ESOILb1ELb0EJNS_6LayoutINS_5tupleIJNS3_IJNS_1CILi2EEES5_EEENS4_ILi8EEEEEENS3_IJNS3_IJNS4_ILi1EEES5_EEENS4_ILi4EEEEEEEEiEEC2ERKSD_RKi - $_ZN7cutlass13device_kernelIN5flash19enable_sm80_to_sm89INS1_16FlashAttnBwdSm80INS1_25CollectiveMainloopBwdSm80ILi2ELi2EN4cute5tupleIJNS5_1CILi128EEES8_NS7_ILi64EEEEEENS_10bfloat16_tEfNS_4arch4Sm80ELb0ELb1ELb1ELb0ELb1ELb0ELb0ELb0ELi2ELi4ELi4ELi4ELb0EEENS1_21CollectiveEpilogueBwdISA_SB_SD_Li256ELb0ELb0ELi2EEENS1_19SingleTileSchedulerILb0ELb0ELb0ELi128EEEEEEEEEvNT_6ParamsE$_ZN4cute3eso3ESOILb1ELb0EJNS_6LayoutINS_5tupleIJNS3_IJNS_1CILi2EEES5_EEENS4_ILi8EEEEEENS3_IJNS3_IJNS4_ILi1EEES5_EEENS4_ILi4EEEEEEEENS_10ViewEngineIPN7cutlass10bfloat16_tEEEEEC2ERKSD_RKSI_)
$_ZN7cutlass13device_kernelIN5flash19enable_sm80_to_sm89INS1_16FlashAttnBwdSm80INS1_25CollectiveMainloopBwdSm80ILi2ELi2EN4cute5tupleIJNS5_1CILi128EEES8_NS7_ILi64EEEEEENS_10bfloat16_tEfNS_4arch4Sm80ELb0ELb1ELb1ELb0ELb1ELb0ELb0ELb0ELi2ELi4ELi4ELi4ELb0EEENS1_21CollectiveEpilogueBwdISA_SB_SD_Li256ELb0ELb0ELi2EEENS1_19SingleTileSchedulerILb0ELb0ELb0ELi128EEEEEEEEEvNT_6ParamsE$_ZN4cute3eso3ESOILb1ELb0EJNS_6LayoutINS_5tupleIJNS3_IJNS_1CILi2EEES5_EEENS4_ILi8EEEEEENS3_IJNS3_IJNS4_ILi1EEES5_EEENS4_ILi4EEEEEEEENS_10ViewEngineIPN7cutlass10bfloat16_tEEEEEC2ERKSD_RKSI_:
[----:B------:R-:W-:Y:S01]  /*a2c0*/  IADD3 R2, R27, -c[0x0][0x20], RZ ;  /* 0x800008001b027a10 */ /* 0x000fe20007ffe0ff */
[----:B------:R-:W-:Y:S01]  /*a2d0*/  IMAD.MOV.U32 R7, RZ, RZ, R3 ;  /* 0x000000ffff077224 */ /* 0x000fe200078e0003 */
[----:B------:R-:W-:-:S04]  /*a2e0*/  MOV R5, 0x0 ;  /* 0x0000000000057802 */ /* 0x000fc80000000f00 */
[----:B------:R1:W-:Y:S01]  /*a2f0*/  STL.64 [R2], R6 ;  /* 0x0000000602007387 */ /* 0x0003e20000100a00 */
[----:B------:R-:W-:Y:S05]  /*a300*/  RET.REL.NODEC R4 `(_ZN7cutlass13device_kernelIN5flash19enable_sm80_to_sm89INS1_16FlashAttnBwdSm80INS1_25CollectiveMainloopBwdSm80ILi2ELi2EN4cute5tupleIJNS5_1CILi128EEES8_NS7_ILi64EEEEEENS_10bfloat16_tEfNS_4arch4Sm80ELb0ELb1ELb1ELb0ELb1ELb0ELb0ELb0ELi2ELi4ELi4ELi4ELb0EEENS1_21CollectiveEpilogueBwdISA_SB_SD_Li256ELb0ELb0ELi2EEENS1_19SingleTileSchedulerILb0ELb0ELb0ELi128EEEEEEEEEvNT_6ParamsE) ;  /* 0xffff5cf004007950 */ /* 0x000fea0003c3ffff */
        .type           $_ZN7cutlass13device_kernelIN5flash19enable_sm80_to_sm89INS1_16FlashAttnBwdSm80INS1_25CollectiveMainloopBwdSm80ILi2ELi2EN4cute5tupleIJNS5_1CILi128EEES8_NS7_ILi64EEEEEENS_10bfloat16_tEfNS_4arch4Sm80ELb0ELb1ELb1ELb0ELb1ELb0ELb0ELb0ELi2ELi4ELi4ELi4ELb0EEENS1_21CollectiveEpilogueBwdISA_SB_SD_Li256ELb0ELb0ELi2EEENS1_19SingleTileSchedulerILb0ELb0ELb0ELi128EEEEEEEEEvNT_6ParamsE$_ZN4cute3eso3ESOILb1ELb0EJNS_6LayoutINS_5tupleIJNS3_IJNS_1CILi2EEES5_EEENS4_ILi8EEEEEENS3_IJNS3_IJNS4_ILi1EEES5_EEENS4_ILi4EEEEEEEEiEEC2ERKSD_RKi,@function
        .size           $_ZN7cutlass13device_kernelIN5flash19enable_sm80_to_sm89INS1_16FlashAttnBwdSm80INS1_25CollectiveMainloopBwdSm80ILi2ELi2EN4cute5tupleIJNS5_1CILi128EEES8_NS7_ILi64EEEEEENS_10bfloat16_tEfNS_4arch4Sm80ELb0ELb1ELb1ELb0ELb1ELb0ELb0ELb0ELi2ELi4ELi4ELi4ELb0EEENS1_21CollectiveEpilogueBwdISA_SB_SD_Li256ELb0ELb0ELi2EEENS1_19SingleTileSchedulerILb0ELb0ELb0ELi128EEEEEEEEEvNT_6ParamsE$_ZN4cute3eso3ESOILb1ELb0EJNS_6LayoutINS_5tupleIJNS3_IJNS_1CILi2EEES5_EEENS4_ILi8EEEEEENS3_IJNS3_IJNS4_ILi1EEES5_EEENS4_ILi4EEEEEEEEiEEC2ERKSD_RKi,($_ZN7cutlass13device_kernelIN5flash19enable_sm80_to_sm89INS1_16FlashAttnBwdSm80INS1_25CollectiveMainloopBwdSm80ILi2ELi2EN4cute5tupleIJNS5_1CILi128EEES8_NS7_ILi64EEEEEENS_10bfloat16_tEfNS_4arch4Sm80ELb0ELb1ELb1ELb0ELb1ELb0ELb0ELb0ELi2ELi4ELi4ELi4ELb0EEENS1_21CollectiveEpilogueBwdISA_SB_SD_Li256ELb0ELb0ELi2EEENS1_19SingleTileSchedulerILb0ELb0ELb0ELi128EEEEEEEEEvNT_6ParamsE$_ZN4cute3eso3ESOILb1ELb0EJNS_6LayoutINS_5tupleIJNS3_IJNS_1CILi2EEES5_EEES5_NS4_ILi8EEEEEENS3_IJNS3_IJNS_11ScaledBasisINS4_ILi1EEEJLi1EEEENS9_IS7_JLi0EEEEEEENS9_INS4_ILi64EEEJLi0EEEENS9_INS4_ILi16EEEJLi1EEEEEEEEENS_10ViewEngineINS_23ArithmeticTupleIteratorINS_15ArithmeticTupleIJiiEEEEEEEEEC2ERKSJ_RKSP_ - $_ZN7cutlass13device_kernelIN5flash19enable_sm80_to_sm89INS1_16FlashAttnBwdSm80INS1_25CollectiveMainloopBwdSm80ILi2ELi2EN4cute5tupleIJNS5_1CILi128EEES8_NS7_ILi64EEEEEENS_10bfloat16_tEfNS_4arch4Sm80ELb0ELb1ELb1ELb0ELb1ELb0ELb0ELb0ELi2ELi4ELi4ELi4ELb0EEENS1_21CollectiveEpilogueBwdISA_SB_SD_Li256ELb0ELb0ELi2EEENS1_19SingleTileSchedulerILb0ELb0ELb0ELi128EEEEEEEEEvNT_6ParamsE$_ZN4cute3eso3ESOILb1ELb0EJNS_6LayoutINS_5tupleIJNS3_IJNS_1CILi2EEES5_EEENS4_ILi8EEEEEENS3_IJNS3_IJNS4_ILi1EEES5_EEENS4_ILi4EEEEEEEEiEEC2ERKSD_RKi)
$_ZN7cutlass13device_kernelIN5flash19enable_sm80_to_sm89INS1_16FlashAttnBwdSm80INS1_25CollectiveMainloopBwdSm80ILi2ELi2EN4cute5tupleIJNS5_1CILi128EEES8_NS7_ILi64EEEEEENS_10bfloat16_tEfNS_4arch4Sm80ELb0ELb1ELb1ELb0ELb1ELb0ELb0ELb0ELi2ELi4ELi4ELi4ELb0EEENS1_21CollectiveEpilogueBwdISA_SB_SD_Li256ELb0ELb0ELi2EEENS1_19SingleTileSchedulerILb0ELb0ELb0ELi128EEEEEEEEEvNT_6ParamsE$_ZN4cute3eso3ESOILb1ELb0EJNS_6LayoutINS_5tupleIJNS3_IJNS_1CILi2EEES5_EEENS4_ILi8EEEEEENS3_IJNS3_IJNS4_ILi1EEES5_EEENS4_ILi4EEEEEEEEiEEC2ERKSD_RKi:
[----:B------:R-:W-:Y:S02]  /*a310*/  IADD3 R2, R27, -c[0x0][0x20], RZ ;  /* 0x800008001b027a10 */ /* 0x000fe40007ffe0ff */
[----:B------:R-:W-:-:S03]  /*a320*/  MOV R5, 0x0 ;  /* 0x0000000000057802 */ /* 0x000fc60000000f00 */
[----:B------:R1:W-:Y:S01]  /*a330*/  STL [R2], R3 ;  /* 0x0000000302007387 */ /* 0x0003e20000100800 */
[----:B------:R-:W-:Y:S05]  /*a340*/  RET.REL.NODEC R4 `(_ZN7cutlass13device_kernelIN5flash19enable_sm80_to_sm89INS1_16FlashAttnBwdSm80INS1_25CollectiveMainloopBwdSm80ILi2ELi2EN4cute5tupleIJNS5_1CILi128EEES8_NS7_ILi64EEEEEENS_10bfloat16_tEfNS_4arch4Sm80ELb0ELb1ELb1ELb0ELb1ELb0ELb0ELb0ELi2ELi4ELi4ELi4ELb0EEENS1_21CollectiveEpilogueBwdISA_SB_SD_Li256ELb0ELb0ELi2EEENS1_19SingleTileSchedulerILb0ELb0ELb0ELi128EEEEEEEEEvNT_6ParamsE) ;  /* 0xffff5cb004007950 */ /* 0x000fea0003c3ffff */
        .type           $_ZN7cutlass13device_kernelIN5flash19enable_sm80_to_sm89INS1_16FlashAttnBwdSm80INS1_25CollectiveMainloopBwdSm80ILi2ELi2EN4cute5tupleIJNS5_1CILi128EEES8_NS7_ILi64EEEEEENS_10bfloat16_tEfNS_4arch4Sm80ELb0ELb1ELb1ELb0ELb1ELb0ELb0ELb0ELi2ELi4ELi4ELi4ELb0EEENS1_21CollectiveEpilogueBwdISA_SB_SD_Li256ELb0ELb0ELi2EEENS1_19SingleTileSchedulerILb0ELb0ELb0ELi128EEEEEEEEEvNT_6ParamsE$_ZN4cute3eso3ESOILb1ELb0EJNS_6LayoutINS_5tupleIJNS3_IJNS_1CILi2EEES5_EEES5_NS4_ILi8EEEEEENS3_IJNS3_IJNS_11ScaledBasisINS4_ILi1EEEJLi1EEEENS9_IS7_JLi0EEEEEEENS9_INS4_ILi64EEEJLi0EEEENS9_INS4_ILi16EEEJLi1EEEEEEEEENS_10ViewEngineINS_23ArithmeticTupleIteratorINS_15ArithmeticTupleIJiiEEEEEEEEEC2ERKSJ_RKSP_,@function
        .size           $_ZN7cutlass13device_kernelIN5flash19enable_sm80_to_sm89INS1_16FlashAttnBwdSm80INS1_25CollectiveMainloopBwdSm80ILi2ELi2EN4cute5tupleIJNS5_1CILi128EEES8_NS7_ILi64EEEEEENS_10bfloat16_tEfNS_4arch4Sm80ELb0ELb1ELb1ELb0ELb1ELb0ELb0ELb0ELi2ELi4ELi4ELi4ELb0EEENS1_21CollectiveEpilogueBwdISA_SB_SD_Li256ELb0ELb0ELi2EEENS1_19SingleTileSchedulerILb0ELb0ELb0ELi128EEEEEEEEEvNT_6ParamsE$_ZN4cute3eso3ESOILb1ELb0EJNS_6LayoutINS_5tupleIJNS3_IJNS_1CILi2EEES5_EEES5_NS4_ILi8EEEEEENS3_IJNS3_IJNS_11ScaledBasisINS4_ILi1EEEJLi1EEEENS9_IS7_JLi0EEEEEEENS9_INS4_ILi64EEEJLi0EEEENS9_INS4_ILi16EEEJLi1EEEEEEEEENS_10ViewEngineINS_23ArithmeticTupleIteratorINS_15ArithmeticTupleIJiiEEEEEEEEEC2ERKSJ_RKSP_,($_ZN7cutlass13device_kernelIN5flash19enable_sm80_to_sm89INS1_16FlashAttnBwdSm80INS1_25CollectiveMainloopBwdSm80ILi2ELi2EN4cute5tupleIJNS5_1CILi128EEES8_NS7_ILi64EEEEEENS_10bfloat16_tEfNS_4arch4Sm80ELb0ELb1ELb1ELb0ELb1ELb0ELb0ELb0ELi2ELi4ELi4ELi4ELb0EEENS1_21CollectiveEpilogueBwdISA_SB_SD_Li256ELb0ELb0ELi2EEENS1_19SingleTileSchedulerILb0ELb0ELb0ELi128EEEEEEEEEvNT_6ParamsE$_ZN4cute3eso3ESOILb1ELb0EJNS_6LayoutINS_5tupleIJNS3_IJNS_1CILi2EEES5_EEES5_NS4_ILi8EEEEEENS3_IJNS3_IJNS_11ScaledBasisINS4_ILi1EEEJLi1EEEENS9_IS7_JLi0EEEEEEENS9_INS4_ILi64EEEJLi0EEEENS9_INS4_ILi16EEEJLi1EEEEEEEEENS_15ArithmeticTupleIJiiEEEEEC2ERKSJ_RKSL_ - $_ZN7cutlass13device_kernelIN5flash19enable_sm80_to_sm89INS1_16FlashAttnBwdSm80INS1_25CollectiveMainloopBwdSm80ILi2ELi2EN4cute5tupleIJNS5_1CILi128EEES8_NS7_ILi64EEEEEENS_10bfloat16_tEfNS_4arch4Sm80ELb0ELb1ELb1ELb0ELb1ELb0ELb0ELb0ELi2ELi4ELi4ELi4ELb0EEENS1_21CollectiveEpilogueBwdISA_SB_SD_Li256ELb0ELb0ELi2EEENS1_19SingleTileSchedulerILb0ELb0ELb0ELi128EEEEEEEEEvNT_6ParamsE$_ZN4cute3eso3ESOILb1ELb0EJNS_6LayoutINS_5tupleIJNS3_IJNS_1CILi2EEES5_EEES5_NS4_ILi8EEEEEENS3_IJNS3_IJNS_11ScaledBasisINS4_ILi1EEEJLi1EEEENS9_IS7_JLi0EEEEEEENS9_INS4_ILi64EEEJLi0EEEENS9_INS4_ILi16EEEJLi1EEEEEEEEENS_10ViewEngineINS_23ArithmeticTupleIteratorINS_15ArithmeticTupleIJiiEEEEEEEEEC2ERKSJ_RKSP_)
$_ZN7cutlass13device_kernelIN5flash19enable_sm80_to_sm89INS1_16FlashAttnBwdSm80INS1_25CollectiveMainloopBwdSm80ILi2ELi2EN4cute5tupleIJNS5_1CILi128EEES8_NS7_ILi64EEEEEENS_10bfloat16_tEfNS_4arch4Sm80ELb0ELb1ELb1ELb0ELb1ELb0ELb0ELb0ELi2ELi4ELi4ELi4ELb0EEENS1_21CollectiveEpilogueBwdISA_SB_SD_Li256ELb0ELb0ELi2EEENS1_19SingleTileSchedulerILb0ELb0ELb0ELi128EEEEEEEEEvNT_6ParamsE$_ZN4cute3eso3ESOILb1ELb0EJNS_6LayoutINS_5tupleIJNS3_IJNS_1CILi2EEES5_EEES5_NS4_ILi8EEEEEENS3_IJNS3_IJNS_11ScaledBasisINS4_ILi1EEEJLi1EEEENS9_IS7_JLi0EEEEEEENS9_INS4_ILi64EEEJLi0EEEENS9_INS4_ILi16EEEJLi1EEEEEEEEENS_10ViewEngineINS_23ArithmeticTupleIteratorINS_15ArithmeticTupleIJiiEEEEEEEEEC2ERKSJ_RKSP_:
[----:B------:R-:W-:Y:S02]  /*a350*/  IADD3 R4, R83, -c[0x0][0x20], RZ ;  /* 0x8000080053047a10 */ /* 0x000fe40007ffe0ff */
[----:B------:R-:W-:-:S03]  /*a360*/  MOV R7, 0x0 ;  /* 0x0000000000077802 */ /* 0x000fc60000000f00 */
[----:B------:R1:W-:Y:S04]  /*a370*/  STL [R4], R2 ;  /* 0x0000000204007387 */ /* 0x0003e80000100800 */
[----:B------:R1:W-:Y:S01]  /*a380*/  STL [R4+0x4], R3 ;  /* 0x0000040304007387 */ /* 0x0003e20000100800 */
[----:B------:R-:W-:Y:S05]  /*a390*/  RET.REL.NODEC R6 `(_ZN7cutlass13device_kernelIN5flash19enable_sm80_to_sm89INS1_16FlashAttnBwdSm80INS1_25CollectiveMainloopBwdSm80ILi2ELi2EN4cute5tupleIJNS5_1CILi128EEES8_NS7_ILi64EEEEEENS_10bfloat16_tEfNS_4arch4Sm80ELb0ELb1ELb1ELb0ELb1ELb0ELb0ELb0ELi2ELi4ELi4ELi4ELb0EEENS1_21CollectiveEpilogueBwdISA_SB_SD_Li256ELb0ELb0ELi2EEENS1_19SingleTileSchedulerILb0ELb0ELb0ELi128EEEEEEEEEvNT_6ParamsE) ;  /* 0xffff5c6006007950 */ /* 0x000fea0003c3ffff */
        .type           $_ZN7cutlass13device_kernelIN5flash19enable_sm80_to_sm89INS1_16FlashAttnBwdSm80INS1_25CollectiveMainloopBwdSm80ILi2ELi2EN4cute5tupleIJNS5_1CILi128EEES8_NS7_ILi64EEEEEENS_10bfloat16_tEfNS_4arch4Sm80ELb0ELb1ELb1ELb0ELb1ELb0ELb0ELb0ELi2ELi4ELi4ELi4ELb0EEENS1_21CollectiveEpilogueBwdISA_SB_SD_Li256ELb0ELb0ELi2EEENS1_19SingleTileSchedulerILb0ELb0ELb0ELi128EEEEEEEEEvNT_6ParamsE$_ZN4cute3eso3ESOILb1ELb0EJNS_6LayoutINS_5tupleIJNS3_IJNS_1CILi2EEES5_EEES5_NS4_ILi8EEEEEENS3_IJNS3_IJNS_11ScaledBasisINS4_ILi1EEEJLi1EEEENS9_IS7_JLi0EEEEEEENS9_INS4_ILi64EEEJLi0EEEENS9_INS4_ILi16EEEJLi1EEEEEEEEENS_15ArithmeticTupleIJiiEEEEEC2ERKSJ_RKSL_,@function
        .size           $_ZN7cutlass13device_kernelIN5flash19enable_sm80_to_sm89INS1_16FlashAttnBwdSm80INS1_25CollectiveMainloopBwdSm80ILi2ELi2EN4cute5tupleIJNS5_1CILi128EEES8_NS7_ILi64EEEEEENS_10bfloat16_tEfNS_4arch4Sm80ELb0ELb1ELb1ELb0ELb1ELb0ELb0ELb0ELi2ELi4ELi4ELi4ELb0EEENS1_21CollectiveEpilogueBwdISA_SB_SD_Li256ELb0ELb0ELi2EEENS1_19SingleTileSchedulerILb0ELb0ELb0ELi128EEEEEEEEEvNT_6ParamsE$_ZN4cute3eso3ESOILb1ELb0EJNS_6LayoutINS_5tupleIJNS3_IJNS_1CILi2EEES5_EEES5_NS4_ILi8EEEEEENS3_IJNS3_IJNS_11ScaledBasisINS4_ILi1EEEJLi1EEEENS9_IS7_JLi0EEEEEEENS9_INS4_ILi64EEEJLi0EEEENS9_INS4_ILi16EEEJLi1EEEEEEEEENS_15ArithmeticTupleIJiiEEEEEC2ERKSJ_RKSL_,($_ZN7cutlass13device_kernelIN5flash19enable_sm80_to_sm89INS1_16FlashAttnBwdSm80INS1_25CollectiveMainloopBwdSm80ILi2ELi2EN4cute5tupleIJNS5_1CILi128EEES8_NS7_ILi64EEEEEENS_10bfloat16_tEfNS_4arch4Sm80ELb0ELb1ELb1ELb0ELb1ELb0ELb0ELb0ELi2ELi4ELi4ELi4ELb0EEENS1_21CollectiveEpilogueBwdISA_SB_SD_Li256ELb0ELb0ELi2EEENS1_19SingleTileSchedulerILb0ELb0ELb0ELi128EEEEEEEEEvNT_6ParamsE$_ZN4cute3eso3ESOILb1ELb0EJNS_6LayoutINS_5tupleIJNS3_IJNS_1CILi2EEES5_EEES6_EEENS3_IJNS3_IJNS4_ILi1EEES5_EEENS3_IJNS4_ILi32EEENS4_ILi64EEEEEEEEEEENS_10ViewEngineIPN7cutlass10bfloat16_tEEEEEC2ERKSE_RKSJ_ - $_ZN7cutlass13device_kernelIN5flash19enable_sm80_to_sm89INS1_16FlashAttnBwdSm80INS1_25CollectiveMainloopBwdSm80ILi2ELi2EN4cute5tupleIJNS5_1CILi128EEES8_NS7_ILi64EEEEEENS_10bfloat16_tEfNS_4arch4Sm80ELb0ELb1ELb1ELb0ELb1ELb0ELb0ELb0ELi2ELi4ELi4ELi4ELb0EEENS1_21CollectiveEpilogueBwdISA_SB_SD_Li256ELb0ELb0ELi2EEENS1_19SingleTileSchedulerILb0ELb0ELb0ELi128EEEEEEEEEvNT_6ParamsE$_ZN4cute3eso3ESOILb1ELb0EJNS_6LayoutINS_5tupleIJNS3_IJNS_1CILi2EEES5_EEES5_NS4_ILi8EEEEEENS3_IJNS3_IJNS_11ScaledBasisINS4_ILi1EEEJLi1EEEENS9_IS7_JLi0EEEEEEENS9_INS4_ILi64EEEJLi0EEEENS9_INS4_ILi16EEEJLi1EEEEEEEEENS_15ArithmeticTupleIJiiEEEEEC2ERKSJ_RKSL_)
$_ZN7cutlass13device_kernelIN5flash19enable_sm80_to_sm89INS1_16FlashAttnBwdSm80INS1_25CollectiveMainloopBwdSm80ILi2ELi2EN4cute5tupleIJNS5_1CILi128EEES8_NS7_ILi64EEEEEENS_10bfloat16_tEfNS_4arch4Sm80ELb0ELb1ELb1ELb0ELb1ELb0ELb0ELb0ELi2ELi4ELi4ELi4ELb0EEENS1_21CollectiveEpilogueBwdISA_SB_SD_Li256ELb0ELb0ELi2EEENS1_19SingleTileSchedulerILb0ELb0ELb0ELi128EEEEEEEEEvNT_6ParamsE$_ZN4cute3eso3ESOILb1ELb0EJNS_6LayoutINS_5tupleIJNS3_IJNS_1CILi2EEES5_EEES5_NS4_ILi8EEEEEENS3_IJNS3_IJNS_11ScaledBasisINS4_ILi1EEEJLi1EEEENS9_IS7_JLi0EEEEEEENS9_INS4_ILi64EEEJLi0EEEENS9_INS4_ILi16EEEJLi1EEEEEEEEENS_15ArithmeticTupleIJiiEEEEEC2ERKSJ_RKSL_:
[----:B------:R-:W-:Y:S02]  /*a3a0*/  IADD3 R2, R83, -c[0x0][0x20], RZ ;  /* 0x8000080053027a10 */ /* 0x000fe40007ffe0ff */
[----:B------:R-:W-:-:S03]  /*a3b0*/  MOV R5, 0x0 ;  /* 0x0000000000057802 */ /* 0x000fc60000000f00 */
[----:B------:R1:W-:Y:S04]  /*a3c0*/  STL [R2], R22 ;  /* 0x0000001602007387 */ /* 0x0003e80000100800 */
[----:B------:R1:W-:Y:S01]  /*a3d0*/  STL [R2+0x4], R23 ;  /* 0x0000041702007387 */ /* 0x0003e20000100800 */
[----:B------:R-:W-:Y:S05]  /*a3e0*/  RET.REL.NODEC R4 `(_ZN7cutlass13device_kernelIN5flash19enable_sm80_to_sm89INS1_16FlashAttnBwdSm80INS1_25CollectiveMainloopBwdSm80ILi2ELi2EN4cute5tupleIJNS5_1CILi128EEES8_NS7_ILi64EEEEEENS_10bfloat16_tEfNS_4arch4Sm80ELb0ELb1ELb1ELb0ELb1ELb0ELb0ELb0ELi2ELi4ELi4ELi4ELb0EEENS1_21CollectiveEpilogueBwdISA_SB_SD_Li256ELb0ELb0ELi2EEENS1_19SingleTileSchedulerILb0ELb0ELb0ELi128EEEEEEEEEvNT_6ParamsE) ;  /* 0xffff5c1004007950 */ /* 0x000fea0003c3ffff */
        .type           $_ZN7cutlass13device_kernelIN5flash19enable_sm80_to_sm89INS1_16FlashAttnBwdSm80INS1_25CollectiveMainloopBwdSm80ILi2ELi2EN4cute5tupleIJNS5_1CILi128EEES8_NS7_ILi64EEEEEENS_10bfloat16_tEfNS_4arch4Sm80ELb0ELb1ELb1ELb0ELb1ELb0ELb0ELb0ELi2ELi4ELi4ELi4ELb0EEENS1_21CollectiveEpilogueBwdISA_SB_SD_Li256ELb0ELb0ELi2EEENS1_19SingleTileSchedulerILb0ELb0ELb0ELi128EEEEEEEEEvNT_6ParamsE$_ZN4cute3eso3ESOILb1ELb0EJNS_6LayoutINS_5tupleIJNS3_IJNS_1CILi2EEES5_EEES6_EEENS3_IJNS3_IJNS4_ILi1EEES5_EEENS3_IJNS4_ILi32EEENS4_ILi64EEEEEEEEEEENS_10ViewEngineIPN7cutlass10bfloat16_tEEEEEC2ERKSE_RKSJ_,@function
        .size           $_ZN7cutlass13device_kernelIN5flash19enable_sm80_to_sm89INS1_16FlashAttnBwdSm80INS1_25CollectiveMainloopBwdSm80ILi2ELi2EN4cute5tupleIJNS5_1CILi128EEES8_NS7_ILi64EEEEEENS_10bfloat16_tEfNS_4arch4Sm80ELb0ELb1ELb1ELb0ELb1ELb0ELb0ELb0ELi2ELi4ELi4ELi4ELb0EEENS1_21CollectiveEpilogueBwdISA_SB_SD_Li256ELb0ELb0ELi2EEENS1_19SingleTileSchedulerILb0ELb0ELb0ELi128EEEEEEEEEvNT_6ParamsE$_ZN4cute3eso3ESOILb1ELb0EJNS_6LayoutINS_5tupleIJNS3_IJNS_1CILi2EEES5_EEES6_EEENS3_IJNS3_IJNS4_ILi1EEES5_EEENS3_IJNS4_ILi32EEENS4_ILi64EEEEEEEEEEENS_10ViewEngineIPN7cutlass10bfloat16_tEEEEEC2ERKSE_RKSJ_,($_ZN7cutlass13device_kernelIN5flash19enable_sm80_to_sm89INS1_16FlashAttnBwdSm80INS1_25CollectiveMainloopBwdSm80ILi2ELi2EN4cute5tupleIJNS5_1CILi128EEES8_NS7_ILi64EEEEEENS_10bfloat16_tEfNS_4arch4Sm80ELb0ELb1ELb1ELb0ELb1ELb0ELb0ELb0ELi2ELi4ELi4ELi4ELb0EEENS1_21CollectiveEpilogueBwdISA_SB_SD_Li256ELb0ELb0ELi2EEENS1_19SingleTileSchedulerILb0ELb0ELb0ELi128EEEEEEEEEvNT_6ParamsE$_ZN4cute3eso3ESOILb1ELb0EJNS_6LayoutINS_5tupleIJNS3_IJNS_1CILi2EEES5_EEES6_EEENS3_IJNS3_IJNS4_ILi1EEES5_EEENS3_IJNS4_ILi32EEENS4_ILi64EEEEEEEEEEEiEEC2ERKSE_RKi - $_ZN7cutlass13device_kernelIN5flash19enable_sm80_to_sm89INS1_16FlashAttnBwdSm80INS1_25CollectiveMainloopBwdSm80ILi2ELi2EN4cute5tupleIJNS5_1CILi128EEES8_NS7_ILi64EEEEEENS_10bfloat16_tEfNS_4arch4Sm80ELb0ELb1ELb1ELb0ELb1ELb0ELb0ELb0ELi2ELi4ELi4ELi4ELb0EEENS1_21CollectiveEpilogueBwdISA_SB_SD_Li256ELb0ELb0ELi2EEENS1_19SingleTileSchedulerILb0ELb0ELb0ELi128EEEEEEEEEvNT_6ParamsE$_ZN4cute3eso3ESOILb1ELb0EJNS_6LayoutINS_5tupleIJNS3_IJNS_1CILi2EEES5_EEES6_EEENS3_IJNS3_IJNS4_ILi1EEES5_EEENS3_IJNS4_ILi32EEENS4_ILi64EEEEEEEEEEENS_10ViewEngineIPN7cutlass10bfloat16_tEEEEEC2ERKSE_RKSJ_)
$_ZN7cutlass13device_kernelIN5flash19enable_sm80_to_sm89INS1_16FlashAttnBwdSm80INS1_25CollectiveMainloopBwdSm80ILi2ELi2EN4cute5tupleIJNS5_1CILi128EEES8_NS7_ILi64EEEEEENS_10bfloat16_tEfNS_4arch4Sm80ELb0ELb1ELb1ELb0ELb1ELb0ELb0ELb0ELi2ELi4ELi4ELi4ELb0EEENS1_21CollectiveEpilogueBwdISA_SB_SD_Li256ELb0ELb0ELi2EEENS1_19SingleTileSchedulerILb0ELb0ELb0ELi128EEEEEEEEEvNT_6ParamsE$_ZN4cute3eso3ESOILb1ELb0EJNS_6LayoutINS_5tupleIJNS3_IJNS_1CILi2EEES5_EEES6_EEENS3_IJNS3_IJNS4_ILi1EEES5_EEENS3_IJNS4_ILi32EEENS4_ILi64EEEEEEEEEEENS_10ViewEngineIPN7cutlass10bfloat16_tEEEEEC2ERKSE_RKSJ_:
[----:B------:R-:W-:Y:S01]  /*a3f0*/  IADD3 R2, R69, -c[0x0][0x20], RZ ;  /* 0x8000080045027a10 */ /* 0x000fe20007ffe0ff */
[----:B------:R-:W-:Y:S01]  /*a400*/  IMAD.MOV.U32 R7, RZ, RZ, R3 ;  /* 0x000000ffff077224 */ /* 0x000fe200078e0003 */
[----:B------:R-:W-:-:S04]  /*a410*/  MOV R5, 0x0 ;  /* 0x0000000000057802 */ /* 0x000fc80000000f00 */
[----:B------:R1:W-:Y:S01]  /*a420*/  STL.64 [R2], R6 ;  /* 0x0000000602007387 */ /* 0x0003e20000100a00 */
[----:B------:R-:W-:Y:S05]  /*a430*/  RET.REL.NODEC R4 `(_ZN7cutlass13device_kernelIN5flash19enable_sm80_to_sm89INS1_16FlashAttnBwdSm80INS1_25CollectiveMainloopBwdSm80ILi2ELi2EN4cute5tupleIJNS5_1CILi128EEES8_NS7_ILi64EEEEEENS_10bfloat16_tEfNS_4arch4Sm80ELb0ELb1ELb1ELb0ELb1ELb0ELb0ELb0ELi2ELi4ELi4ELi4ELb0EEENS1_21CollectiveEpilogueBwdISA_SB_SD_Li256ELb0ELb0ELi2EEENS1_19SingleTileSchedulerILb0ELb0ELb0ELi128EEEEEEEEEvNT_6ParamsE) ;  /* 0xffff5bc004007950 */ /* 0x000fea0003c3ffff */
        .type           $_ZN7cutlass13device_kernelIN5flash19enable_sm80_to_sm89INS1_16FlashAttnBwdSm80INS1_25CollectiveMainloopBwdSm80ILi2ELi2EN4cute5tupleIJNS5_1CILi128EEES8_NS7_ILi64EEEEEENS_10bfloat16_tEfNS_4arch4Sm80ELb0ELb1ELb1ELb0ELb1ELb0ELb0ELb0ELi2ELi4ELi4ELi4ELb0EEENS1_21CollectiveEpilogueBwdISA_SB_SD_Li256ELb0ELb0ELi2EEENS1_19SingleTileSchedulerILb0ELb0ELb0ELi128EEEEEEEEEvNT_6ParamsE$_ZN4cute3eso3ESOILb1ELb0EJNS_6LayoutINS_5tupleIJNS3_IJNS_1CILi2EEES5_EEES6_EEENS3_IJNS3_IJNS4_ILi1EEES5_EEENS3_IJNS4_ILi32EEENS4_ILi64EEEEEEEEEEEiEEC2ERKSE_RKi,@function
        .size           $_ZN7cutlass13device_kernelIN5flash19enable_sm80_to_sm89INS1_16FlashAttnBwdSm80INS1_25CollectiveMainloopBwdSm80ILi2ELi2EN4cute5tupleIJNS5_1CILi128EEES8_NS7_ILi64EEEEEENS_10bfloat16_tEfNS_4arch4Sm80ELb0ELb1ELb1ELb0ELb1ELb0ELb0ELb0ELi2ELi4ELi4ELi4ELb0EEENS1_21CollectiveEpilogueBwdISA_SB_SD_Li256ELb0ELb0ELi2EEENS1_19SingleTileSchedulerILb0ELb0ELb0ELi128EEEEEEEEEvNT_6ParamsE$_ZN4cute3eso3ESOILb1ELb0EJNS_6LayoutINS_5tupleIJNS3_IJNS_1CILi2EEES5_EEES6_EEENS3_IJNS3_IJNS4_ILi1EEES5_EEENS3_IJNS4_ILi32EEENS4_ILi64EEEEEEEEEEEiEEC2ERKSE_RKi,($_ZN7cutlass13device_kernelIN5flash19enable_sm80_to_sm89INS1_16FlashAttnBwdSm80INS1_25CollectiveMainloopBwdSm80ILi2ELi2EN4cute5tupleIJNS5_1CILi128EEES8_NS7_ILi64EEEEEENS_10bfloat16_tEfNS_4arch4Sm80ELb0ELb1ELb1ELb0ELb1ELb0ELb0ELb0ELi2ELi4ELi4ELi4ELb0EEENS1_21CollectiveEpilogueBwdISA_SB_SD_Li256ELb0ELb0ELi2EEENS1_19SingleTileSchedulerILb0ELb0ELb0ELi128EEEEEEEEEvNT_6ParamsE$_ZN4cute3eso3ESOILb1ELb0EJNS_6LayoutINS_5tupleIJNS3_IJNS_1CILi2EEES5_S5_EEEEEENS3_IJNS3_IJNS4_ILi1EEES5_NS4_ILi4EEEEEEEEEEENS_10ViewEngineIPN7cutlass10bfloat16_tEEEEEC2ERKSC_RKSH_ - $_ZN7cutlass13device_kernelIN5flash19enable_sm80_to_sm89INS1_16FlashAttnBwdSm80INS1_25CollectiveMainloopBwdSm80ILi2ELi2EN4cute5tupleIJNS5_1CILi128EEES8_NS7_ILi64EEEEEENS_10bfloat16_tEfNS_4arch4Sm80ELb0ELb1ELb1ELb0ELb1ELb0ELb0ELb0ELi2ELi4ELi4ELi4ELb0EEENS1_21CollectiveEpilogueBwdISA_SB_SD_Li256ELb0ELb0ELi2EEENS1_19SingleTileSchedulerILb0ELb0ELb0ELi128EEEEEEEEEvNT_6ParamsE$_ZN4cute3eso3ESOILb1ELb0EJNS_6LayoutINS_5tupleIJNS3_IJNS_1CILi2EEES5_EEES6_EEENS3_IJNS3_IJNS4_ILi1EEES5_EEENS3_IJNS4_ILi32EEENS4_ILi64EEEEEEEEEEEiEEC2ERKSE_RKi)
$_ZN7cutlass13device_kernelIN5flash19enable_sm80_to_sm89INS1_16FlashAttnBwdSm80INS1_25CollectiveMainloopBwdSm80ILi2ELi2EN4cute5tupleIJNS5_1CILi128EEES8_NS7_ILi64EEEEEENS_10bfloat16_tEfNS_4arch4Sm80ELb0ELb1ELb1ELb0ELb1ELb0ELb0ELb0ELi2ELi4ELi4ELi4ELb0EEENS1_21CollectiveEpilogueBwdISA_SB_SD_Li256ELb0ELb0ELi2EEENS1_19SingleTileSchedulerILb0ELb0ELb0ELi128EEEEEEEEEvNT_6ParamsE$_ZN4cute3eso3ESOILb1ELb0EJNS_6LayoutINS_5tupleIJNS3_IJNS_1CILi2EEES5_EEES6_EEENS3_IJNS3_IJNS4_ILi1EEES5_EEENS3_IJNS4_ILi32EEENS4_ILi64EEEEEEEEEEEiEEC2ERKSE_RKi:
[----:B------:R-:W-:Y:S02]  /*a440*/  IADD3 R2, R69, -c[0x0][0x20], RZ ;  /* 0x8000080045027a10 */ /* 0x000fe40007ffe0ff */
[----:B------:R-:W-:-:S03]  /*a450*/  MOV R5, 0x0 ;  /* 0x0000000000057802 */ /* 0x000fc60000000f00 */
[----:B------:R1:W-:Y:S01]  /*a460*/  STL [R2], R3 ;  /* 0x0000000302007387 */ /* 0x0003e20000100800 */
[----:B------:R-:W-:Y:S05]  /*a470*/  RET.REL.NODEC R4 `(_ZN7cutlass13device_kernelIN5flash19enable_sm80_to_sm89INS1_16FlashAttnBwdSm80INS1_25CollectiveMainloopBwdSm80ILi2ELi2EN4cute5tupleIJNS5_1CILi128EEES8_NS7_ILi64EEEEEENS_10bfloat16_tEfNS_4arch4Sm80ELb0ELb1ELb1ELb0ELb1ELb0ELb0ELb0ELi2ELi4ELi4ELi4ELb0EEENS1_21CollectiveEpilogueBwdISA_SB_SD_Li256ELb0ELb0ELi2EEENS1_19SingleTileSchedulerILb0ELb0ELb0ELi128EEEEEEEEEvNT_6ParamsE) ;  /* 0xffff5b8004007950 */ /* 0x000fea0003c3ffff */
        .type           $_ZN7cutlass13device_kernelIN5flash19enable_sm80_to_sm89INS1_16FlashAttnBwdSm80INS1_25CollectiveMainloopBwdSm80ILi2ELi2EN4cute5tupleIJNS5_1CILi128EEES8_NS7_ILi64EEEEEENS_10bfloat16_tEfNS_4arch4Sm80ELb0ELb1ELb1ELb0ELb1ELb0ELb0ELb0ELi2ELi4ELi4ELi4ELb0EEENS1_21CollectiveEpilogueBwdISA_SB_SD_Li256ELb0ELb0ELi2EEENS1_19SingleTileSchedulerILb0ELb0ELb0ELi128EEEEEEEEEvNT_6ParamsE$_ZN4cute3eso3ESOILb1ELb0EJNS_6LayoutINS_5tupleIJNS3_IJNS_1CILi2EEES5_S5_EEEEEENS3_IJNS3_IJNS4_ILi1EEES5_NS4_ILi4EEEEEEEEEEENS_10ViewEngineIPN7cutlass10bfloat16_tEEEEEC2ERKSC_RKSH_,@function
        .size           $_ZN7cutlass13device_kernelIN5flash19enable_sm80_to_sm89INS1_16FlashAttnBwdSm80INS1_25CollectiveMainloopBwdSm80ILi2ELi2EN4cute5tupleIJNS5_1CILi128EEES8_NS7_ILi64EEEEEENS_10bfloat16_tEfNS_4arch4Sm80ELb0ELb1ELb1ELb0ELb1ELb0ELb0ELb0ELi2ELi4ELi4ELi4ELb0EEENS1_21CollectiveEpilogueBwdISA_SB_SD_Li256ELb0ELb0ELi2EEENS1_19SingleTileSchedulerILb0ELb0ELb0ELi128EEEEEEEEEvNT_6ParamsE$_ZN4cute3eso3ESOILb1ELb0EJNS_6LayoutINS_5tupleIJNS3_IJNS_1CILi2EEES5_S5_EEEEEENS3_IJNS3_IJNS4_ILi1EEES5_NS4_ILi4EEEEEEEEEEENS_10ViewEngineIPN7cutlass10bfloat16_tEEEEEC2ERKSC_RKSH_,($_ZN7cutlass13device_kernelIN5flash19enable_sm80_to_sm89INS1_16FlashAttnBwdSm80INS1_25CollectiveMainloopBwdSm80ILi2ELi2EN4cute5tupleIJNS5_1CILi128EEES8_NS7_ILi64EEEEEENS_10bfloat16_tEfNS_4arch4Sm80ELb0ELb1ELb1ELb0ELb1ELb0ELb0ELb0ELi2ELi4ELi4ELi4ELb0EEENS1_21CollectiveEpilogueBwdISA_SB_SD_Li256ELb0ELb0ELi2EEENS1_19SingleTileSchedulerILb0ELb0ELb0ELi128EEEEEEEEEvNT_6ParamsE$_ZN4cute3eso3ESOILb1ELb0EJNS_6LayoutINS_5tupleIJNS3_IJNS_1CILi2EEES5_S5_EEEEEENS3_IJNS3_IJNS4_ILi1EEES5_NS4_ILi4EEEEEEEEEEEiEEC2ERKSC_RKi - $_ZN7cutlass13device_kernelIN5flash19enable_sm80_to_sm89INS1_16FlashAttnBwdSm80INS1_25CollectiveMainloopBwdSm80ILi2ELi2EN4cute5tupleIJNS5_1CILi128EEES8_NS7_ILi64EEEEEENS_10bfloat16_tEfNS_4arch4Sm80ELb0ELb1ELb1ELb0ELb1ELb0ELb0ELb0ELi2ELi4ELi4ELi4ELb0EEENS1_21CollectiveEpilogueBwdISA_SB_SD_Li256ELb0ELb0ELi2EEENS1_19SingleTileSchedulerILb0ELb0ELb0ELi128EEEEEEEEEvNT_6ParamsE$_ZN4cute3eso3ESOILb1ELb0EJNS_6LayoutINS_5tupleIJNS3_IJNS_1CILi2EEES5_S5_EEEEEENS3_IJNS3_IJNS4_ILi1EEES5_NS4_ILi4EEEEEEEEEEENS_10ViewEngineIPN7cutlass10bfloat16_tEEEEEC2ERKSC_RKSH_)
$_ZN7cutlass13device_kernelIN5flash19enable_sm80_to_sm89INS1_16FlashAttnBwdSm80INS1_25CollectiveMainloopBwdSm80ILi2ELi2EN4cute5tupleIJNS5_1CILi128EEES8_NS7_ILi64EEEEEENS_10bfloat16_tEfNS_4arch4Sm80ELb0ELb1ELb1ELb0ELb1ELb0ELb0ELb0ELi2ELi4ELi4ELi4ELb0EEENS1_21CollectiveEpilogueBwdISA_SB_SD_Li256ELb0ELb0ELi2EEENS1_19SingleTileSchedulerILb0ELb0ELb0ELi128EEEEEEEEEvNT_6ParamsE$_ZN4cute3eso3ESOILb1ELb0EJNS_6LayoutINS_5tupleIJNS3_IJNS_1CILi2EEES5_S5_EEEEEENS3_IJNS3_IJNS4_ILi1EEES5_NS4_ILi4EEEEEEEEEEENS_10ViewEngineIPN7cutlass10bfloat16_tEEEEEC2ERKSC_RKSH_:
[----:B------:R-:W-:Y:S01]  /*a480*/  IADD3 R2, R69, -c[0x0][0x20], RZ ;  /* 0x8000080045027a10 */ /* 0x000fe20007ffe0ff */
[----:B------:R-:W-:Y:S01]  /*a490*/  IMAD.MOV.U32 R7, RZ, RZ, R3 ;  /* 0x000000ffff077224 */ /* 0x000fe200078e0003 */
[----:B------:R-:W-:-:S04]  /*a4a0*/  MOV R5, 0x0 ;  /* 0x0000000000057802 */ /* 0x000fc80000000f00 */
[----:B------:R1:W-:Y:S01]  /*a4b0*/  STL.64 [R2], R6 ;  /* 0x0000000602007387 */ /* 0x0003e20000100a00 */
[----:B------:R-:W-:Y:S05]  /*a4c0*/  RET.REL.NODEC R4 `(_ZN7cutlass13device_kernelIN5flash19enable_sm80_to_sm89INS1_16FlashAttnBwdSm80INS1_25CollectiveMainloopBwdSm80ILi2ELi2EN4cute5tupleIJNS5_1CILi128EEES8_NS7_ILi64EEEEEENS_10bfloat16_tEfNS_4arch4Sm80ELb0ELb1ELb1ELb0ELb1ELb0ELb0ELb0ELi2ELi4ELi4ELi4ELb0EEENS1_21CollectiveEpilogueBwdISA_SB_SD_Li256ELb0ELb0ELi2EEENS1_19SingleTileSchedulerILb0ELb0ELb0ELi128EEEEEEEEEvNT_6ParamsE) ;  /* 0xffff5b3004007950 */ /* 0x000fea0003c3ffff */
        .type           $_ZN7cutlass13device_kernelIN5flash19enable_sm80_to_sm89INS1_16FlashAttnBwdSm80INS1_25CollectiveMainloopBwdSm80ILi2ELi2EN4cute5tupleIJNS5_1CILi128EEES8_NS7_ILi64EEEEEENS_10bfloat16_tEfNS_4arch4Sm80ELb0ELb1ELb1ELb0ELb1ELb0ELb0ELb0ELi2ELi4ELi4ELi4ELb0EEENS1_21CollectiveEpilogueBwdISA_SB_SD_Li256ELb0ELb0ELi2EEENS1_19SingleTileSchedulerILb0ELb0ELb0ELi128EEEEEEEEEvNT_6ParamsE$_ZN4cute3eso3ESOILb1ELb0EJNS_6LayoutINS_5tupleIJNS3_IJNS_1CILi2EEES5_S5_EEEEEENS3_IJNS3_IJNS4_ILi1EEES5_NS4_ILi4EEEEEEEEEEEiEEC2ERKSC_RKi,@function
        .size           $_ZN7cutlass13device_kernelIN5flash19enable_sm80_to_sm89INS1_16FlashAttnBwdSm80INS1_25CollectiveMainloopBwdSm80ILi2ELi2EN4cute5tupleIJNS5_1CILi128EEES8_NS7_ILi64EEEEEENS_10bfloat16_tEfNS_4arch4Sm80ELb0ELb1ELb1ELb0ELb1ELb0ELb0ELb0ELi2ELi4ELi4ELi4ELb0EEENS1_21CollectiveEpilogueBwdISA_SB_SD_Li256ELb0ELb0ELi2EEENS1_19SingleTileSchedulerILb0ELb0ELb0ELi128EEEEEEEEEvNT_6ParamsE$_ZN4cute3eso3ESOILb1ELb0EJNS_6LayoutINS_5tupleIJNS3_IJNS_1CILi2EEES5_S5_EEEEEENS3_IJNS3_IJNS4_ILi1EEES5_NS4_ILi4EEEEEEEEEEEiEEC2ERKSC_RKi,($_ZN7cutlass13device_kernelIN5flash19enable_sm80_to_sm89INS1_16FlashAttnBwdSm80INS1_25CollectiveMainloopBwdSm80ILi2ELi2EN4cute5tupleIJNS5_1CILi128EEES8_NS7_ILi64EEEEEENS_10bfloat16_tEfNS_4arch4Sm80ELb0ELb1ELb1ELb0ELb1ELb0ELb0ELb0ELi2ELi4ELi4ELi4ELb0EEENS1_21CollectiveEpilogueBwdISA_SB_SD_Li256ELb0ELb0ELi2EEENS1_19SingleTileSchedulerILb0ELb0ELb0ELi128EEEEEEEEEvNT_6ParamsE$_ZN4cute3eso3ESOILb1ELb0EJNS_6LayoutINS_5tupleIJNS3_IJNS_1CILi2EEES5_S5_EEES5_EEENS3_IJNS3_IJNS4_ILi1EEES5_NS4_ILi4EEEEEENS4_ILi64EEEEEEEENS_10ViewEngineIPN7cutlass10bfloat16_tEEEEEC2ERKSD_RKSI_ - $_ZN7cutlass13device_kernelIN5flash19enable_sm80_to_sm89INS1_16FlashAttnBwdSm80INS1_25CollectiveMainloopBwdSm80ILi2ELi2EN4cute5tupleIJNS5_1CILi128EEES8_NS7_ILi64EEEEEENS_10bfloat16_tEfNS_4arch4Sm80ELb0ELb1ELb1ELb0ELb1ELb0ELb0ELb0ELi2ELi4ELi4ELi4ELb0EEENS1_21CollectiveEpilogueBwdISA_SB_SD_Li256ELb0ELb0ELi2EEENS1_19SingleTileSchedulerILb0ELb0ELb0ELi128EEEEEEEEEvNT_6ParamsE$_ZN4cute3eso3ESOILb1ELb0EJNS_6LayoutINS_5tupleIJNS3_IJNS_1CILi2EEES5_S5_EEEEEENS3_IJNS3_IJNS4_ILi1EEES5_NS4_ILi4EEEEEEEEEEEiEEC2ERKSC_RKi)
$_ZN7cutlass13device_kernelIN5flash19enable_sm80_to_sm89INS1_16FlashAttnBwdSm80INS1_25CollectiveMainloopBwdSm80ILi2ELi2EN4cute5tupleIJNS5_1CILi128EEES8_NS7_ILi64EEEEEENS_10bfloat16_tEfNS_4arch4Sm80ELb0ELb1ELb1ELb0ELb1ELb0ELb0ELb0ELi2ELi4ELi4ELi4ELb0EEENS1_21CollectiveEpilogueBwdISA_SB_SD_Li256ELb0ELb0ELi2EEENS1_19SingleTileSchedulerILb0ELb0ELb0ELi128EEEEEEEEEvNT_6ParamsE$_ZN4cute3eso3ESOILb1ELb0EJNS_6LayoutINS_5tupleIJNS3_IJNS_1CILi2EEES5_S5_EEEEEENS3_IJNS3_IJNS4_ILi1EEES5_NS4_ILi4EEEEEEEEEEEiEEC2ERKSC_RKi:
[----:B------:R-:W-:Y:S02]  /*a4d0*/  IADD3 R2, R69, -c[0x0][0x20], RZ ;  /* 0x8000080045027a10 */ /* 0x000fe40007ffe0ff */
[----:B------:R-:W-:-:S03]  /*a4e0*/  MOV R5, 0x0 ;  /* 0x0000000000057802 */ /* 0x000fc60000000f00 */
[----:B------:R1:W-:Y:S01]  /*a4f0*/  STL [R2], R3 ;  /* 0x0000000302007387 */ /* 0x0003e20000100800 */
[----:B------:R-:W-:Y:S05]  /*a500*/  RET.REL.NODEC R4 `(_ZN7cutlass13device_kernelIN5flash19enable_sm80_to_sm89INS1_16FlashAttnBwdSm80INS1_25CollectiveMainloopBwdSm80ILi2ELi2EN4cute5tupleIJNS5_1CILi128EEES8_NS7_ILi64EEEEEENS_10bfloat16_tEfNS_4arch4Sm80ELb0ELb1ELb1ELb0ELb1ELb0ELb0ELb0ELi2ELi4ELi4ELi4ELb0EEENS1_21CollectiveEpilogueBwdISA_SB_SD_Li256ELb0ELb0ELi2EEENS1_19SingleTileSchedulerILb0ELb0ELb0ELi128EEEEEEEEEvNT_6ParamsE) ;  /* 0xffff5af004007950 */ /* 0x000fea0003c3ffff */
        .type           $_ZN7cutlass13device_kernelIN5flash19enable_sm80_to_sm89INS1_16FlashAttnBwdSm80INS1_25CollectiveMainloopBwdSm80ILi2ELi2EN4cute5tupleIJNS5_1CILi128EEES8_NS7_ILi64EEEEEENS_10bfloat16_tEfNS_4arch4Sm80ELb0ELb1ELb1ELb0ELb1ELb0ELb0ELb0ELi2ELi4ELi4ELi4ELb0EEENS1_21CollectiveEpilogueBwdISA_SB_SD_Li256ELb0ELb0ELi2EEENS1_19SingleTileSchedulerILb0ELb0ELb0ELi128EEEEEEEEEvNT_6ParamsE$_ZN4cute3eso3ESOILb1ELb0EJNS_6LayoutINS_5tupleIJNS3_IJNS_1CILi2EEES5_S5_EEES5_EEENS3_IJNS3_IJNS4_ILi1EEES5_NS4_ILi4EEEEEENS4_ILi64EEEEEEEENS_10ViewEngineIPN7cutlass10bfloat16_tEEEEEC2ERKSD_RKSI_,@function
        .size           $_ZN7cutlass13device_kernelIN5flash19enable_sm80_to_sm89INS1_16FlashAttnBwdSm80INS1_25CollectiveMainloopBwdSm80ILi2ELi2EN4cute5tupleIJNS5_1CILi128EEES8_NS7_ILi64EEEEEENS_10bfloat16_tEfNS_4arch4Sm80ELb0ELb1ELb1ELb0ELb1ELb0ELb0ELb0ELi2ELi4ELi4ELi4ELb0EEENS1_21CollectiveEpilogueBwdISA_SB_SD_Li256ELb0ELb0ELi2EEENS1_19SingleTileSchedulerILb0ELb0ELb0ELi128EEEEEEEEEvNT_6ParamsE$_ZN4cute3eso3ESOILb1ELb0EJNS_6LayoutINS_5tupleIJNS3_IJNS_1CILi2EEES5_S5_EEES5_EEENS3_IJNS3_IJNS4_ILi1EEES5_NS4_ILi4EEEEEENS4_ILi64EEEEEEEENS_10ViewEngineIPN7cutlass10bfloat16_tEEEEEC2ERKSD_RKSI_,($_ZN7cutlass13device_kernelIN5flash19enable_sm80_to_sm89INS1_16FlashAttnBwdSm80INS1_25CollectiveMainloopBwdSm80ILi2ELi2EN4cute5tupleIJNS5_1CILi128EEES8_NS7_ILi64EEEEEENS_10bfloat16_tEfNS_4arch4Sm80ELb0ELb1ELb1ELb0ELb1ELb0ELb0ELb0ELi2ELi4ELi4ELi4ELb0EEENS1_21CollectiveEpilogueBwdISA_SB_SD_Li256ELb0ELb0ELi2EEENS1_19SingleTileSchedulerILb0ELb0ELb0ELi128EEEEEEEEEvNT_6ParamsE$_ZN4cute3eso3ESOILb1ELb0EJNS_6LayoutINS_5tupleIJNS3_IJNS_1CILi2EEES5_S5_EEES5_EEENS3_IJNS3_IJNS4_ILi1EEES5_NS4_ILi4EEEEEENS4_ILi64EEEEEEEEiEEC2ERKSD_RKi - $_ZN7cutlass13device_kernelIN5flash19enable_sm80_to_sm89INS1_16FlashAttnBwdSm80INS1_25CollectiveMainloopBwdSm80ILi2ELi2EN4cute5tupleIJNS5_1CILi128EEES8_NS7_ILi64EEEEEENS_10bfloat16_tEfNS_4arch4Sm80ELb0ELb1ELb1ELb0ELb1ELb0ELb0ELb0ELi2ELi4ELi4ELi4ELb0EEENS1_21CollectiveEpilogueBwdISA_SB_SD_Li256ELb0ELb0ELi2EEENS1_19SingleTileSchedulerILb0ELb0ELb0ELi128EEEEEEEEEvNT_6ParamsE$_ZN4cute3eso3ESOILb1ELb0EJNS_6LayoutINS_5tupleIJNS3_IJNS_1CILi2EEES5_S5_EEES5_EEENS3_IJNS3_IJNS4_ILi1EEES5_NS4_ILi4EEEEEENS4_ILi64EEEEEEEENS_10ViewEngineIPN7cutlass10bfloat16_tEEEEEC2ERKSD_RKSI_)
$_ZN7cutlass13device_kernelIN5flash19enable_sm80_to_sm89INS1_16FlashAttnBwdSm80INS1_25CollectiveMainloopBwdSm80ILi2ELi2EN4cute5tupleIJNS5_1CILi128EEES8_NS7_ILi64EEEEEENS_10bfloat16_tEfNS_4arch4Sm80ELb0ELb1ELb1ELb0ELb1ELb0ELb0ELb0ELi2ELi4ELi4ELi4ELb0EEENS1_21CollectiveEpilogueBwdISA_SB_SD_Li256ELb0ELb0ELi2EEENS1_19SingleTileSchedulerILb0ELb0ELb0ELi128EEEEEEEEEvNT_6ParamsE$_ZN4cute3eso3ESOILb1ELb0EJNS_6LayoutINS_5tupleIJNS3_IJNS_1CILi2EEES5_S5_EEES5_EEENS3_IJNS3_IJNS4_ILi1EEES5_NS4_ILi4EEEEEENS4_ILi64EEEEEEEENS_10ViewEngineIPN7cutlass10bfloat16_tEEEEEC2ERKSD_RKSI_:
[----:B------:R-:W-:Y:S01]  /*a510*/  IADD3 R2, R27, -c[0x0][0x20], RZ ;  /* 0x800008001b027a10 */ /* 0x000fe20007ffe0ff */
[----:B------:R-:W-:Y:S01]  /*a520*/  IMAD.MOV.U32 R7, RZ, RZ, R3 ;  /* 0x000000ffff077224 */ /* 0x000fe200078e0003 */
[----:B------:R-:W-:-:S04]  /*a530*/  MOV R5, 0x0 ;  /* 0x0000000000057802 */ /* 0x000fc80000000f00 */
[----:B------:R1:W-:Y:S01]  /*a540*/  STL.64 [R2], R6 ;  /* 0x0000000602007387 */ /* 0x0003e20000100a00 */
[----:B------:R-:W-:Y:S05]  /*a550*/  RET.REL.NODEC R4 `(_ZN7cutlass13device_kernelIN5flash19enable_sm80_to_sm89INS1_16FlashAttnBwdSm80INS1_25CollectiveMainloopBwdSm80ILi2ELi2EN4cute5tupleIJNS5_1CILi128EEES8_NS7_ILi64EEEEEENS_10bfloat16_tEfNS_4arch4Sm80ELb0ELb1ELb1ELb0ELb1ELb0ELb0ELb0ELi2ELi4ELi4ELi4ELb0EEENS1_21CollectiveEpilogueBwdISA_SB_SD_Li256ELb0ELb0ELi2EEENS1_19SingleTileSchedulerILb0ELb0ELb0ELi128EEEEEEEEEvNT_6ParamsE) ;  /* 0xffff5aa004007950 */ /* 0x000fea0003c3ffff */
        .type           $_ZN7cutlass13device_kernelIN5flash19enable_sm80_to_sm89INS1_16FlashAttnBwdSm80INS1_25CollectiveMainloopBwdSm80ILi2ELi2EN4cute5tupleIJNS5_1CILi128EEES8_NS7_ILi64EEEEEENS_10bfloat16_tEfNS_4arch4Sm80ELb0ELb1ELb1ELb0ELb1ELb0ELb0ELb0ELi2ELi4ELi4ELi4ELb0EEENS1_21CollectiveEpilogueBwdISA_SB_SD_Li256ELb0ELb0ELi2EEENS1_19SingleTileSchedulerILb0ELb0ELb0ELi128EEEEEEEEEvNT_6ParamsE$_ZN4cute3eso3ESOILb1ELb0EJNS_6LayoutINS_5tupleIJNS3_IJNS_1CILi2EEES5_S5_EEES5_EEENS3_IJNS3_IJNS4_ILi1EEES5_NS4_ILi4EEEEEENS4_ILi64EEEEEEEEiEEC2ERKSD_RKi,@function
        .size           $_ZN7cutlass13device_kernelIN5flash19enable_sm80_to_sm89INS1_16FlashAttnBwdSm80INS1_25CollectiveMainloopBwdSm80ILi2ELi2EN4cute5tupleIJNS5_1CILi128EEES8_NS7_ILi64EEEEEENS_10bfloat16_tEfNS_4arch4Sm80ELb0ELb1ELb1ELb0ELb1ELb0ELb0ELb0ELi2ELi4ELi4ELi4ELb0EEENS1_21CollectiveEpilogueBwdISA_SB_SD_Li256ELb0ELb0ELi2EEENS1_19SingleTileSchedulerILb0ELb0ELb0ELi128EEEEEEEEEvNT_6ParamsE$_ZN4cute3eso3ESOILb1ELb0EJNS_6LayoutINS_5tupleIJNS3_IJNS_1CILi2EEES5_S5_EEES5_EEENS3_IJNS3_IJNS4_ILi1EEES5_NS4_ILi4EEEEEENS4_ILi64EEEEEEEEiEEC2ERKSD_RKi,($_ZN7cutlass13device_kernelIN5flash19enable_sm80_to_sm89INS1_16FlashAttnBwdSm80INS1_25CollectiveMainloopBwdSm80ILi2ELi2EN4cute5tupleIJNS5_1CILi128EEES8_NS7_ILi64EEEEEENS_10bfloat16_tEfNS_4arch4Sm80ELb0ELb1ELb1ELb0ELb1ELb0ELb0ELb0ELi2ELi4ELi4ELi4ELb0EEENS1_21CollectiveEpilogueBwdISA_SB_SD_Li256ELb0ELb0ELi2EEENS1_19SingleTileSchedulerILb0ELb0ELb0ELi128EEEEEEEEEvNT_6ParamsE$_ZN4cute3eso3ESOILb1ELb0EJNS_6LayoutINS_5tupleIJNS3_IJNS_1CILi2EEES5_S5_EEES5_EEENS3_IJNS3_IJNS4_ILi1EEES5_NS4_ILi4EEEEEENS4_ILi8EEEEEEEENS_10ViewEngineIPN7cutlass10bfloat16_tEEEEEC2ERKSD_RKSI_ - $_ZN7cutlass13device_kernelIN5flash19enable_sm80_to_sm89INS1_16FlashAttnBwdSm80INS1_25CollectiveMainloopBwdSm80ILi2ELi2EN4cute5tupleIJNS5_1CILi128EEES8_NS7_ILi64EEEEEENS_10bfloat16_tEfNS_4arch4Sm80ELb0ELb1ELb1ELb0ELb1ELb0ELb0ELb0ELi2ELi4ELi4ELi4ELb0EEENS1_21CollectiveEpilogueBwdISA_SB_SD_Li256ELb0ELb0ELi2EEENS1_19SingleTileSchedulerILb0ELb0ELb0ELi128EEEEEEEEEvNT_6ParamsE$_ZN4cute3eso3ESOILb1ELb0EJNS_6LayoutINS_5tupleIJNS3_IJNS_1CILi2EEES5_S5_EEES5_EEENS3_IJNS3_IJNS4_ILi1EEES5_NS4_ILi4EEEEEENS4_ILi64EEEEEEEEiEEC2ERKSD_RKi)
$_ZN7cutlass13device_kernelIN5flash19enable_sm80_to_sm89INS1_16FlashAttnBwdSm80INS1_25CollectiveMainloopBwdSm80ILi2ELi2EN4cute5tupleIJNS5_1CILi128EEES8_NS7_ILi64EEEEEENS_10bfloat16_tEfNS_4arch4Sm80ELb0ELb1ELb1ELb0ELb1ELb0ELb0ELb0ELi2ELi4ELi4ELi4ELb0EEENS1_21CollectiveEpilogueBwdISA_SB_SD_Li256ELb0ELb0ELi2EEENS1_19SingleTileSchedulerILb0ELb0ELb0ELi128EEEEEEEEEvNT_6ParamsE$_ZN4cute3eso3ESOILb1ELb0EJNS_6LayoutINS_5tupleIJNS3_IJNS_1CILi2EEES5_S5_EEES5_EEENS3_IJNS3_IJNS4_ILi1EEES5_NS4_ILi4EEEEEENS4_ILi64EEEEEEEEiEEC2ERKSD_RKi:
[----:B------:R-:W-:Y:S02]  /*a560*/  IADD3 R2, R27, -c[0x0][0x20], RZ ;  /* 0x800008001b027a10 */ /* 0x000fe40007ffe0ff */
[----:B------:R-:W-:-:S03]  /*a570*/  MOV R5, 0x0 ;  /* 0x0000000000057802 */ /* 0x000fc60000000f00 */
[----:B------:R1:W-:Y:S01]  /*a580*/  STL [R2], R3 ;  /* 0x0000000302007387 */ /* 0x0003e20000100800 */
[----:B------:R-:W-:Y:S05]  /*a590*/  RET.REL.NODEC R4 `(_ZN7cutlass13device_kernelIN5flash19enable_sm80_to_sm89INS1_16FlashAttnBwdSm80INS1_25CollectiveMainloopBwdSm80ILi2ELi2EN4cute5tupleIJNS5_1CILi128EEES8_NS7_ILi64EEEEEENS_10bfloat16_tEfNS_4arch4Sm80ELb0ELb1ELb1ELb0ELb1ELb0ELb0ELb0ELi2ELi4ELi4ELi4ELb0EEENS1_21CollectiveEpilogueBwdISA_SB_SD_Li256ELb0ELb0ELi2EEENS1_19SingleTileSchedulerILb0ELb0ELb0ELi128EEEEEEEEEvNT_6ParamsE) ;  /* 0xffff5a6004007950 */ /* 0x000fea0003c3ffff */
        .type           $_ZN7cutlass13device_kernelIN5flash19enable_sm80_to_sm89INS1_16FlashAttnBwdSm80INS1_25CollectiveMainloopBwdSm80ILi2ELi2EN4cute5tupleIJNS5_1CILi128EEES8_NS7_ILi64EEEEEENS_10bfloat16_tEfNS_4arch4Sm80ELb0ELb1ELb1ELb0ELb1ELb0ELb0ELb0ELi2ELi4ELi4ELi4ELb0EEENS1_21CollectiveEpilogueBwdISA_SB_SD_Li256ELb0ELb0ELi2EEENS1_19SingleTileSchedulerILb0ELb0ELb0ELi128EEEEEEEEEvNT_6ParamsE$_ZN4cute3eso3ESOILb1ELb0EJNS_6LayoutINS_5tupleIJNS3_IJNS_1CILi2EEES5_S5_EEES5_EEENS3_IJNS3_IJNS4_ILi1EEES5_NS4_ILi4EEEEEENS4_ILi8EEEEEEEENS_10ViewEngineIPN7cutlass10bfloat16_tEEEEEC2ERKSD_RKSI_,@function
        .size           $_ZN7cutlass13device_kernelIN5flash19enable_sm80_to_sm89INS1_16FlashAttnBwdSm80INS1_25CollectiveMainloopBwdSm80ILi2ELi2EN4cute5tupleIJNS5_1CILi128EEES8_NS7_ILi64EEEEEENS_10bfloat16_tEfNS_4arch4Sm80ELb0ELb1ELb1ELb0ELb1ELb0ELb0ELb0ELi2ELi4ELi4ELi4ELb0EEENS1_21CollectiveEpilogueBwdISA_SB_SD_Li256ELb0ELb0ELi2EEENS1_19SingleTileSchedulerILb0ELb0ELb0ELi128EEEEEEEEEvNT_6ParamsE$_ZN4cute3eso3ESOILb1ELb0EJNS_6LayoutINS_5tupleIJNS3_IJNS_1CILi2EEES5_S5_EEES5_EEENS3_IJNS3_IJNS4_ILi1EEES5_NS4_ILi4EEEEEENS4_ILi8EEEEEEEENS_10ViewEngineIPN7cutlass10bfloat16_tEEEEEC2ERKSD_RKSI_,($_ZN7cutlass13device_kernelIN5flash19enable_sm80_to_sm89INS1_16FlashAttnBwdSm80INS1_25CollectiveMainloopBwdSm80ILi2ELi2EN4cute5tupleIJNS5_1CILi128EEES8_NS7_ILi64EEEEEENS_10bfloat16_tEfNS_4arch4Sm80ELb0ELb1ELb1ELb0ELb1ELb0ELb0ELb0ELi2ELi4ELi4ELi4ELb0EEENS1_21CollectiveEpilogueBwdISA_SB_SD_Li256ELb0ELb0ELi2EEENS1_19SingleTileSchedulerILb0ELb0ELb0ELi128EEEEEEEEEvNT_6ParamsE$_ZN4cute3eso3ESOILb1ELb0EJNS_6LayoutINS_5tupleIJNS3_IJNS_1CILi2EEES5_S5_EEES5_EEENS3_IJNS3_IJNS4_ILi1EEES5_NS4_ILi4EEEEEENS4_ILi8EEEEEEEEiEEC2ERKSD_RKi - $_ZN7cutlass13device_kernelIN5flash19enable_sm80_to_sm89INS1_16FlashAttnBwdSm80INS1_25CollectiveMainloopBwdSm80ILi2ELi2EN4cute5tupleIJNS5_1CILi128EEES8_NS7_ILi64EEEEEENS_10bfloat16_tEfNS_4arch4Sm80ELb0ELb1ELb1ELb0ELb1ELb0ELb0ELb0ELi2ELi4ELi4ELi4ELb0EEENS1_21CollectiveEpilogueBwdISA_SB_SD_Li256ELb0ELb0ELi2EEENS1_19SingleTileSchedulerILb0ELb0ELb0ELi128EEEEEEEEEvNT_6ParamsE$_ZN4cute3eso3ESOILb1ELb0EJNS_6LayoutINS_5tupleIJNS3_IJNS_1CILi2EEES5_S5_EEES5_EEENS3_IJNS3_IJNS4_ILi1EEES5_NS4_ILi4EEEEEENS4_ILi8EEEEEEEENS_10ViewEngineIPN7cutlass10bfloat16_tEEEEEC2ERKSD_RKSI_)
$_ZN7cutlass13device_kernelIN5flash19enable_sm80_to_sm89INS1_16FlashAttnBwdSm80INS1_25CollectiveMainloopBwdSm80ILi2ELi2EN4cute5tupleIJNS5_1CILi128EEES8_NS7_ILi64EEEEEENS_10bfloat16_tEfNS_4arch4Sm80ELb0ELb1ELb1ELb0ELb1ELb0ELb0ELb0ELi2ELi4ELi4ELi4ELb0EEENS1_21CollectiveEpilogueBwdISA_SB_SD_Li256ELb0ELb0ELi2EEENS1_19SingleTileSchedulerILb0ELb0ELb0ELi128EEEEEEEEEvNT_6ParamsE$_ZN4cute3eso3ESOILb1ELb0EJNS_6LayoutINS_5tupleIJNS3_IJNS_1CILi2EEES5_S5_EEES5_EEENS3_IJNS3_IJNS4_ILi1EEES5_NS4_ILi4EEEEEENS4_ILi8EEEEEEEENS_10ViewEngineIPN7cutlass10bfloat16_tEEEEEC2ERKSD_RKSI_:
[----:B------:R-:W-:Y:S01]  /*a5a0*/  IADD3 R2, R69, -c[0x0][0x20], RZ ;  /* 0x8000080045027a10 */ /* 0x000fe20007ffe0ff */
[----:B------:R-:W-:Y:S01]  /*a5b0*/  IMAD.MOV.U32 R7, RZ, RZ, R3 ;  /* 0x000000ffff077224 */ /* 0x000fe200078e0003 */
[----:B------:R-:W-:-:S04]  /*a5c0*/  MOV R5, 0x0 ;  /* 0x0000000000057802 */ /* 0x000fc80000000f00 */
[----:B------:R1:W-:Y:S01]  /*a5d0*/  STL.64 [R2], R6 ;  /* 0x0000000602007387 */ /* 0x0003e20000100a00 */
[----:B------:R-:W-:Y:S05]  /*a5e0*/  RET.REL.NODEC R4 `(_ZN7cutlass13device_kernelIN5flash19enable_sm80_to_sm89INS1_16FlashAttnBwdSm80INS1_25CollectiveMainloopBwdSm80ILi2ELi2EN4cute5tupleIJNS5_1CILi128EEES8_NS7_ILi64EEEEEENS_10bfloat16_tEfNS_4arch4Sm80ELb0ELb1ELb1ELb0ELb1ELb0ELb0ELb0ELi2ELi4ELi4ELi4ELb0EEENS1_21CollectiveEpilogueBwdISA_SB_SD_Li256ELb0ELb0ELi2EEENS1_19SingleTileSchedulerILb0ELb0ELb0ELi128EEEEEEEEEvNT_6ParamsE) ;  /* 0xffff5a1004007950 */ /* 0x000fea0003c3ffff */
        .type           $_ZN7cutlass13device_kernelIN5flash19enable_sm80_to_sm89INS1_16FlashAttnBwdSm80INS1_25CollectiveMainloopBwdSm80ILi2ELi2EN4cute5tupleIJNS5_1CILi128EEES8_NS7_ILi64EEEEEENS_10bfloat16_tEfNS_4arch4Sm80ELb0ELb1ELb1ELb0ELb1ELb0ELb0ELb0ELi2ELi4ELi4ELi4ELb0EEENS1_21CollectiveEpilogueBwdISA_SB_SD_Li256ELb0ELb0ELi2EEENS1_19SingleTileSchedulerILb0ELb0ELb0ELi128EEEEEEEEEvNT_6ParamsE$_ZN4cute3eso3ESOILb1ELb0EJNS_6LayoutINS_5tupleIJNS3_IJNS_1CILi2EEES5_S5_EEES5_EEENS3_IJNS3_IJNS4_ILi1EEES5_NS4_ILi4EEEEEENS4_ILi8EEEEEEEEiEEC2ERKSD_RKi,@function
        .size           $_ZN7cutlass13device_kernelIN5flash19enable_sm80_to_sm89INS1_16FlashAttnBwdSm80INS1_25CollectiveMainloopBwdSm80ILi2ELi2EN4cute5tupleIJNS5_1CILi128EEES8_NS7_ILi64EEEEEENS_10bfloat16_tEfNS_4arch4Sm80ELb0ELb1ELb1ELb0ELb1ELb0ELb0ELb0ELi2ELi4ELi4ELi4ELb0EEENS1_21CollectiveEpilogueBwdISA_SB_SD_Li256ELb0ELb0ELi2EEENS1_19SingleTileSchedulerILb0ELb0ELb0ELi128EEEEEEEEEvNT_6ParamsE$_ZN4cute3eso3ESOILb1ELb0EJNS_6LayoutINS_5tupleIJNS3_IJNS_1CILi2EEES5_S5_EEES5_EEENS3_IJNS3_IJNS4_ILi1EEES5_NS4_ILi4EEEEEENS4_ILi8EEEEEEEEiEEC2ERKSD_RKi,($_ZN7cutlass13device_kernelIN5flash19enable_sm80_to_sm89INS1_16FlashAttnBwdSm80INS1_25CollectiveMainloopBwdSm80ILi2ELi2EN4cute5tupleIJNS5_1CILi128EEES8_NS7_ILi64EEEEEENS_10bfloat16_tEfNS_4arch4Sm80ELb0ELb1ELb1ELb0ELb1ELb0ELb0ELb0ELi2ELi4ELi4ELi4ELb0EEENS1_21CollectiveEpilogueBwdISA_SB_SD_Li256ELb0ELb0ELi2EEENS1_19SingleTileSchedulerILb0ELb0ELb0ELi128EEEEEEEEEvNT_6ParamsE$_ZN4cute3eso3ESOILb1ELb0EJNS_6LayoutINS_5tupleIJNS3_IJNS_1CILi4EEENS4_ILi1EEEEEEEEENS3_IJNS3_IJS6_NS4_ILi0EEEEEEEEEEENS_10ViewEngineINS_8gmem_ptrIPKfEEEEEEC2ERKSC_RKSI_ - $_ZN7cutlass13device_kernelIN5flash19enable_sm80_to_sm89INS1_16FlashAttnBwdSm80INS1_25CollectiveMainloopBwdSm80ILi2ELi2EN4cute5tupleIJNS5_1CILi128EEES8_NS7_ILi64EEEEEENS_10bfloat16_tEfNS_4arch4Sm80ELb0ELb1ELb1ELb0ELb1ELb0ELb0ELb0ELi2ELi4ELi4ELi4ELb0EEENS1_21CollectiveEpilogueBwdISA_SB_SD_Li256ELb0ELb0ELi2EEENS1_19SingleTileSchedulerILb0ELb0ELb0ELi128EEEEEEEEEvNT_6ParamsE$_ZN4cute3eso3ESOILb1ELb0EJNS_6LayoutINS_5tupleIJNS3_IJNS_1CILi2EEES5_S5_EEES5_EEENS3_IJNS3_IJNS4_ILi1EEES5_NS4_ILi4EEEEEENS4_ILi8EEEEEEEEiEEC2ERKSD_RKi)
$_ZN7cutlass13device_kernelIN5flash19enable_sm80_to_sm89INS1_16FlashAttnBwdSm80INS1_25CollectiveMainloopBwdSm80ILi2ELi2EN4cute5tupleIJNS5_1CILi128EEES8_NS7_ILi64EEEEEENS_10bfloat16_tEfNS_4arch4Sm80ELb0ELb1ELb1ELb0ELb1ELb0ELb0ELb0ELi2ELi4ELi4ELi4ELb0EEENS1_21CollectiveEpilogueBwdISA_SB_SD_Li256ELb0ELb0ELi2EEENS1_19SingleTileSchedulerILb0ELb0ELb0ELi128EEEEEEEEEvNT_6ParamsE$_ZN4cute3eso3ESOILb1ELb0EJNS_6LayoutINS_5tupleIJNS3_IJNS_1CILi2EEES5_S5_EEES5_EEENS3_IJNS3_IJNS4_ILi1EEES5_NS4_ILi4EEEEEENS4_ILi8EEEEEEEEiEEC2ERKSD_RKi:
[----:B------:R-:W-:Y:S02]  /*a5f0*/  IADD3 R2, R69, -c[0x0][0x20], RZ ;  /* 0x8000080045027a10 */ /* 0x000fe40007ffe0ff */
[----:B------:R-:W-:-:S03]  /*a600*/  MOV R5, 0x0 ;  /* 0x0000000000057802 */ /* 0x000fc60000000f00 */
[----:B------:R1:W-:Y:S01]  /*a610*/  STL [R2], R3 ;  /* 0x0000000302007387 */ /* 0x0003e20000100800 */
[----:B------:R-:W-:Y:S05]  /*a620*/  RET.REL.NODEC R4 `(_ZN7cutlass13device_kernelIN5flash19enable_sm80_to_sm89INS1_16FlashAttnBwdSm80INS1_25CollectiveMainloopBwdSm80ILi2ELi2EN4cute5tupleIJNS5_1CILi128EEES8_NS7_ILi64EEEEEENS_10bfloat16_tEfNS_4arch4Sm80ELb0ELb1ELb1ELb0ELb1ELb0ELb0ELb0ELi2ELi4ELi4ELi4ELb0EEENS1_21CollectiveEpilogueBwdISA_SB_SD_Li256ELb0ELb0ELi2EEENS1_19SingleTileSchedulerILb0ELb0ELb0ELi128EEEEEEEEEvNT_6ParamsE) ;  /* 0xffff59d004007950 */ /* 0x000fea0003c3ffff */
        .type           $_ZN7cutlass13device_kernelIN5flash19enable_sm80_to_sm89INS1_16FlashAttnBwdSm80INS1_25CollectiveMainloopBwdSm80ILi2ELi2EN4cute5tupleIJNS5_1CILi128EEES8_NS7_ILi64EEEEEENS_10bfloat16_tEfNS_4arch4Sm80ELb0ELb1ELb1ELb0ELb1ELb0ELb0ELb0ELi2ELi4ELi4ELi4ELb0EEENS1_21CollectiveEpilogueBwdISA_SB_SD_Li256ELb0ELb0ELi2EEENS1_19SingleTileSchedulerILb0ELb0ELb0ELi128EEEEEEEEEvNT_6ParamsE$_ZN4cute3eso3ESOILb1ELb0EJNS_6LayoutINS_5tupleIJNS3_IJNS_1CILi4EEENS4_ILi1EEEEEEEEENS3_IJNS3_IJS6_NS4_ILi0EEEEEEEEEEENS_10ViewEngineINS_8gmem_ptrIPKfEEEEEEC2ERKSC_RKSI_,@function
        .size           $_ZN7cutlass13device_kernelIN5flash19enable_sm80_to_sm89INS1_16FlashAttnBwdSm80INS1_25CollectiveMainloopBwdSm80ILi2ELi2EN4cute5tupleIJNS5_1CILi128EEES8_NS7_ILi64EEEEEENS_10bfloat16_tEfNS_4arch4Sm80ELb0ELb1ELb1ELb0ELb1ELb0ELb0ELb0ELi2ELi4ELi4ELi4ELb0EEENS1_21CollectiveEpilogueBwdISA_SB_SD_Li256ELb0ELb0ELi2EEENS1_19SingleTileSchedulerILb0ELb0ELb0ELi128EEEEEEEEEvNT_6ParamsE$_ZN4cute3eso3ESOILb1ELb0EJNS_6LayoutINS_5tupleIJNS3_IJNS_1CILi4EEENS4_ILi1EEEEEEEEENS3_IJNS3_IJS6_NS4_ILi0EEEEEEEEEEENS_10ViewEngineINS_8gmem_ptrIPKfEEEEEEC2ERKSC_RKSI_,($_ZN7cutlass13device_kernelIN5flash19enable_sm80_to_sm89INS1_16FlashAttnBwdSm80INS1_25CollectiveMainloopBwdSm80ILi2ELi2EN4cute5tupleIJNS5_1CILi128EEES8_NS7_ILi64EEEEEENS_10bfloat16_tEfNS_4arch4Sm80ELb0ELb1ELb1ELb0ELb1ELb0ELb0ELb0ELi2ELi4ELi4ELi4ELb0EEENS1_21CollectiveEpilogueBwdISA_SB_SD_Li256ELb0ELb0ELi2EEENS1_19SingleTileSchedulerILb0ELb0ELb0ELi128EEEEEEEEEvNT_6ParamsE$_ZN4cute3eso3ESOILb1ELb0EJNS_6LayoutINS_5tupleIJNS3_IJNS_1CILi4EEENS4_ILi1EEEEEEEEENS3_IJNS3_IJS6_NS4_ILi0EEEEEEEEEEENS_10ViewEngineINS_8smem_ptrIPfEEEEEEC2ERKSC_RKSH_ - $_ZN7cutlass13device_kernelIN5flash19enable_sm80_to_sm89INS1_16FlashAttnBwdSm80INS1_25CollectiveMainloopBwdSm80ILi2ELi2EN4cute5tupleIJNS5_1CILi128EEES8_NS7_ILi64EEEEEENS_10bfloat16_tEfNS_4arch4Sm80ELb0ELb1ELb1ELb0ELb1ELb0ELb0ELb0ELi2ELi4ELi4ELi4ELb0EEENS1_21CollectiveEpilogueBwdISA_SB_SD_Li256ELb0ELb0ELi2EEENS1_19SingleTileSchedulerILb0ELb0ELb0ELi128EEEEEEEEEvNT_6ParamsE$_ZN4cute3eso3ESOILb1ELb0EJNS_6LayoutINS_5tupleIJNS3_IJNS_1CILi4EEENS4_ILi1EEEEEEEEENS3_IJNS3_IJS6_NS4_ILi0EEEEEEEEEEENS_10ViewEngineINS_8gmem_ptrIPKfEEEEEEC2ERKSC_RKSI_)
$_ZN7cutlass13device_kernelIN5flash19enable_sm80_to_sm89INS1_16FlashAttnBwdSm80INS1_25CollectiveMainloopBwdSm80ILi2ELi2EN4cute5tupleIJNS5_1CILi128EEES8_NS7_ILi64EEEEEENS_10bfloat16_tEfNS_4arch4Sm80ELb0ELb1ELb1ELb0ELb1ELb0ELb0ELb0ELi2ELi4ELi4ELi4ELb0EEENS1_21CollectiveEpilogueBwdISA_SB_SD_Li256ELb0ELb0ELi2EEENS1_19SingleTileSchedulerILb0ELb0ELb0ELi128EEEEEEEEEvNT_6ParamsE$_ZN4cute3eso3ESOILb1ELb0EJNS_6LayoutINS_5tupleIJNS3_IJNS_1CILi4EEENS4_ILi1EEEEEEEEENS3_IJNS3_IJS6_NS4_ILi0EEEEEEEEEEENS_10ViewEngineINS_8gmem_ptrIPKfEEEEEEC2ERKSC_RKSI_:
[----:B------:R-:W-:Y:S01]  /*a630*/  IADD3 R4, R7, -c[0x0][0x20], RZ ;  /* 0x8000080007047a10 */ /* 0x000fe20007ffe0ff */
[----:B------:R-:W-:Y:S01]  /*a640*/  IMAD.MOV.U32 R10, RZ, RZ, R6 ;  /* 0x000000ffff0a7224 */ /* 0x000fe200078e0006 */
[----:B------:R-:W-:-:S03]  /*a650*/  MOV R11, 0x0 ;  /* 0x00000000000b7802 */ /* 0x000fc60000000f00 */
[----:B------:R1:W-:Y:S01]  /*a660*/  STL.64 [R4], R2 ;  /* 0x0000000204007387 */ /* 0x0003e20000100a00 */
[----:B------:R-:W-:Y:S05]  /*a670*/  RET.REL.NODEC R10 `(_ZN7cutlass13device_kernelIN5flash19enable_sm80_to_sm89INS1_16FlashAttnBwdSm80INS1_25CollectiveMainloopBwdSm80ILi2ELi2EN4cute5tupleIJNS5_1CILi128EEES8_NS7_ILi64EEEEEENS_10bfloat16_tEfNS_4arch4Sm80ELb0ELb1ELb1ELb0ELb1ELb0ELb0ELb0ELi2ELi4ELi4ELi4ELb0EEENS1_21CollectiveEpilogueBwdISA_SB_SD_Li256ELb0ELb0ELi2EEENS1_19SingleTileSchedulerILb0ELb0ELb0ELi128EEEEEEEEEvNT_6ParamsE) ;  /* 0xffff59800a007950 */ /* 0x000fea0003c3ffff */
        .type           $_ZN7cutlass13device_kernelIN5flash19enable_sm80_to_sm89INS1_16FlashAttnBwdSm80INS1_25CollectiveMainloopBwdSm80ILi2ELi2EN4cute5tupleIJNS5_1CILi128EEES8_NS7_ILi64EEEEEENS_10bfloat16_tEfNS_4arch4Sm80ELb0ELb1ELb1ELb0ELb1ELb0ELb0ELb0ELi2ELi4ELi4ELi4ELb0EEENS1_21CollectiveEpilogueBwdISA_SB_SD_Li256ELb0ELb0ELi2EEENS1_19SingleTileSchedulerILb0ELb0ELb0ELi128EEEEEEEEEvNT_6ParamsE$_ZN4cute3eso3ESOILb1ELb0EJNS_6LayoutINS_5tupleIJNS3_IJNS_1CILi4EEENS4_ILi1EEEEEEEEENS3_IJNS3_IJS6_NS4_ILi0EEEEEEEEEEENS_10ViewEngineINS_8smem_ptrIPfEEEEEEC2ERKSC_RKSH_,@function
        .size           $_ZN7cutlass13device_kernelIN5flash19enable_sm80_to_sm89INS1_16FlashAttnBwdSm80INS1_25CollectiveMainloopBwdSm80ILi2ELi2EN4cute5tupleIJNS5_1CILi128EEES8_NS7_ILi64EEEEEENS_10bfloat16_tEfNS_4arch4Sm80ELb0ELb1ELb1ELb0ELb1ELb0ELb0ELb0ELi2ELi4ELi4ELi4ELb0EEENS1_21CollectiveEpilogueBwdISA_SB_SD_Li256ELb0ELb0ELi2EEENS1_19SingleTileSchedulerILb0ELb0ELb0ELi128EEEEEEEEEvNT_6ParamsE$_ZN4cute3eso3ESOILb1ELb0EJNS_6LayoutINS_5tupleIJNS3_IJNS_1CILi4EEENS4_ILi1EEEEEEEEENS3_IJNS3_IJS6_NS4_ILi0EEEEEEEEEEENS_10ViewEngineINS_8smem_ptrIPfEEEEEEC2ERKSC_RKSH_,($_ZN7cutlass13device_kernelIN5flash19enable_sm80_to_sm89INS1_16FlashAttnBwdSm80INS1_25CollectiveMainloopBwdSm80ILi2ELi2EN4cute5tupleIJNS5_1CILi128EEES8_NS7_ILi64EEEEEENS_10bfloat16_tEfNS_4arch4Sm80ELb0ELb1ELb1ELb0ELb1ELb0ELb0ELb0ELi2ELi4ELi4ELi4ELb0EEENS1_21CollectiveEpilogueBwdISA_SB_SD_Li256ELb0ELb0ELi2EEENS1_19SingleTileSchedulerILb0ELb0ELb0ELi128EEEEEEEEEvNT_6ParamsE$_ZN4cute3eso3ESOILb1ELb0EJNS_6LayoutINS_5tupleIJNS3_IJNS_1CILi4EEENS4_ILi1EEEEEEEEENS3_IJNS3_IJS6_NS4_ILi0EEEEEEEEEEENS_10ViewEngineIPjEEEEC2ERKSC_RKSF_ - $_ZN7cutlass13device_kernelIN5flash19enable_sm80_to_sm89INS1_16FlashAttnBwdSm80INS1_25CollectiveMainloopBwdSm80ILi2ELi2EN4cute5tupleIJNS5_1CILi128EEES8_NS7_ILi64EEEEEENS_10bfloat16_tEfNS_4arch4Sm80ELb0ELb1ELb1ELb0ELb1ELb0ELb0ELb0ELi2ELi4ELi4ELi4ELb0EEENS1_21CollectiveEpilogueBwdISA_SB_SD_Li256ELb0ELb0ELi2EEENS1_19SingleTileSchedulerILb0ELb0ELb0ELi128EEEEEEEEEvNT_6ParamsE$_ZN4cute3eso3ESOILb1ELb0EJNS_6LayoutINS_5tupleIJNS3_IJNS_1CILi4EEENS4_ILi1EEEEEEEEENS3_IJNS3_IJS6_NS4_ILi0EEEEEEEEEEENS_10ViewEngineINS_8smem_ptrIPfEEEEEEC2ERKSC_RKSH_)
$_ZN7cutlass13device_kernelIN5flash19enable_sm80_to_sm89INS1_16FlashAttnBwdSm80INS1_25CollectiveMainloopBwdSm80ILi2ELi2EN4cute5tupleIJNS5_1CILi128EEES8_NS7_ILi64EEEEEENS_10bfloat16_tEfNS_4arch4Sm80ELb0ELb1ELb1ELb0ELb1ELb0ELb0ELb0ELi2ELi4ELi4ELi4ELb0EEENS1_21CollectiveEpilogueBwdISA_SB_SD_Li256ELb0ELb0ELi2EEENS1_19SingleTileSchedulerILb0ELb0ELb0ELi128EEEEEEEEEvNT_6ParamsE$_ZN4cute3eso3ESOILb1ELb0EJNS_6LayoutINS_5tupleIJNS3_IJNS_1CILi4EEENS4_ILi1EEEEEEEEENS3_IJNS3_IJS6_NS4_ILi0EEEEEEEEEEENS_10ViewEngineINS_8smem_ptrIPfEEEEEEC2ERKSC_RKSH_:
[----:B------:R-:W-:Y:S02]  /*a680*/  IADD3 R6, R7, -c[0x0][0x20], RZ ;  /* 0x8000080007067a10 */ /* 0x000fe40007ffe0ff */
[----:B------:R-:W-:-:S03]  /*a690*/  MOV R9, 0x0 ;  /* 0x0000000000097802 */ /* 0x000fc60000000f00 */
[----:B------:R1:W-:Y:S01]  /*a6a0*/  STL.64 [R6], R2 ;  /* 0x0000000206007387 */ /* 0x0003e20000100a00 */
[----:B------:R-:W-:Y:S05]  /*a6b0*/  RET.REL.NODEC R8 `(_ZN7cutlass13device_kernelIN5flash19enable_sm80_to_sm89INS1_16FlashAttnBwdSm80INS1_25CollectiveMainloopBwdSm80ILi2ELi2EN4cute5tupleIJNS5_1CILi128EEES8_NS7_ILi64EEEEEENS_10bfloat16_tEfNS_4arch4Sm80ELb0ELb1ELb1ELb0ELb1ELb0ELb0ELb0ELi2ELi4ELi4ELi4ELb0EEENS1_21CollectiveEpilogueBwdISA_SB_SD_Li256ELb0ELb0ELi2EEENS1_19SingleTileSchedulerILb0ELb0ELb0ELi128EEEEEEEEEvNT_6ParamsE) ;  /* 0xffff594008007950 */ /* 0x000fea0003c3ffff */
        .type           $_ZN7cutlass13device_kernelIN5flash19enable_sm80_to_sm89INS1_16FlashAttnBwdSm80INS1_25CollectiveMainloopBwdSm80ILi2ELi2EN4cute5tupleIJNS5_1CILi128EEES8_NS7_ILi64EEEEEENS_10bfloat16_tEfNS_4arch4Sm80ELb0ELb1ELb1ELb0ELb1ELb0ELb0ELb0ELi2ELi4ELi4ELi4ELb0EEENS1_21CollectiveEpilogueBwdISA_SB_SD_Li256ELb0ELb0ELi2EEENS1_19SingleTileSchedulerILb0ELb0ELb0ELi128EEEEEEEEEvNT_6ParamsE$_ZN4cute3eso3ESOILb1ELb0EJNS_6LayoutINS_5tupleIJNS3_IJNS_1CILi4EEENS4_ILi1EEEEEEEEENS3_IJNS3_IJS6_NS4_ILi0EEEEEEEEEEENS_10ViewEngineIPjEEEEC2ERKSC_RKSF_,@function
        .size           $_ZN7cutlass13device_kernelIN5flash19enable_sm80_to_sm89INS1_16FlashAttnBwdSm80INS1_25CollectiveMainloopBwdSm80ILi2ELi2EN4cute5tupleIJNS5_1CILi128EEES8_NS7_ILi64EEEEEENS_10bfloat16_tEfNS_4arch4Sm80ELb0ELb1ELb1ELb0ELb1ELb0ELb0ELb0ELi2ELi4ELi4ELi4ELb0EEENS1_21CollectiveEpilogueBwdISA_SB_SD_Li256ELb0ELb0ELi2EEENS1_19SingleTileSchedulerILb0ELb0ELb0ELi128EEEEEEEEEvNT_6ParamsE$_ZN4cute3eso3ESOILb1ELb0EJNS_6LayoutINS_5tupleIJNS3_IJNS_1CILi4EEENS4_ILi1EEEEEEEEENS3_IJNS3_IJS6_NS4_ILi0EEEEEEEEEEENS_10ViewEngineIPjEEEEC2ERKSC_RKSF_,($_ZN7cutlass13device_kernelIN5flash19enable_sm80_to_sm89INS1_16FlashAttnBwdSm80INS1_25CollectiveMainloopBwdSm80ILi2ELi2EN4cute5tupleIJNS5_1CILi128EEES8_NS7_ILi64EEEEEENS_10bfloat16_tEfNS_4arch4Sm80ELb0ELb1ELb1ELb0ELb1ELb0ELb0ELb0ELi2ELi4ELi4ELi4ELb0EEENS1_21CollectiveEpilogueBwdISA_SB_SD_Li256ELb0ELb0ELi2EEENS1_19SingleTileSchedulerILb0ELb0ELb0ELi128EEEEEEEEEvNT_6ParamsE$_ZN4cute3eso3ESOILb1ELb0EJNS_6LayoutINS_5tupleIJNS3_IJNS_1CILi4EEENS4_ILi1EEEEEES6_EEENS3_IJNS3_IJS6_NS4_ILi0EEEEEES9_EEEEENS_10ViewEngineINS_8gmem_ptrIPKfEEEEEEC2ERKSC_RKSI_ - $_ZN7cutlass13device_kernelIN5flash19enable_sm80_to_sm89INS1_16FlashAttnBwdSm80INS1_25CollectiveMainloopBwdSm80ILi2ELi2EN4cute5tupleIJNS5_1CILi128EEES8_NS7_ILi64EEEEEENS_10bfloat16_tEfNS_4arch4Sm80ELb0ELb1ELb1ELb0ELb1ELb0ELb0ELb0ELi2ELi4ELi4ELi4ELb0EEENS1_21CollectiveEpilogueBwdISA_SB_SD_Li256ELb0ELb0ELi2EEENS1_19SingleTileSchedulerILb0ELb0ELb0ELi128EEEEEEEEEvNT_6ParamsE$_ZN4cute3eso3ESOILb1ELb0EJNS_6LayoutINS_5tupleIJNS3_IJNS_1CILi4EEENS4_ILi1EEEEEEEEENS3_IJNS3_IJS6_NS4_ILi0EEEEEEEEEEENS_10ViewEngineIPjEEEEC2ERKSC_RKSF_)
$_ZN7cutlass13device_kernelIN5flash19enable_sm80_to_sm89INS1_16FlashAttnBwdSm80INS1_25CollectiveMainloopBwdSm80ILi2ELi2EN4cute5tupleIJNS5_1CILi128EEES8_NS7_ILi64EEEEEENS_10bfloat16_tEfNS_4arch4Sm80ELb0ELb1ELb1ELb0ELb1ELb0ELb0ELb0ELi2ELi4ELi4ELi4ELb0EEENS1_21CollectiveEpilogueBwdISA_SB_SD_Li256ELb0ELb0ELi2EEENS1_19SingleTileSchedulerILb0ELb0ELb0ELi128EEEEEEEEEvNT_6ParamsE$_ZN4cute3eso3ESOILb1ELb0EJNS_6LayoutINS_5tupleIJNS3_IJNS_1CILi4EEENS4_ILi1EEEEEEEEENS3_IJNS3_IJS6_NS4_ILi0EEEEEEEEEEENS_10ViewEngineIPjEEEEC2ERKSC_RKSF_:
[----:B------:R-:W-:Y:S02]  /*a6c0*/  IADD3 R2, R69, -c[0x0][0x20], RZ ;  /* 0x8000080045027a10 */ /* 0x000fe40007ffe0ff */
[----:B------:R-:W-:-:S03]  /*a6d0*/  MOV R7, 0x0 ;  /* 0x0000000000077802 */ /* 0x000fc60000000f00 */
[----:B------:R1:W-:Y:S01]  /*a6e0*/  STL.64 [R2], R4 ;  /* 0x0000000402007387 */ /* 0x0003e20000100a00 */
[----:B------:R-:W-:Y:S05]  /*a6f0*/  RET.REL.NODEC R6 `(_ZN7cutlass13device_kernelIN5flash19enable_sm80_to_sm89INS1_16FlashAttnBwdSm80INS1_25CollectiveMainloopBwdSm80ILi2ELi2EN4cute5tupleIJNS5_1CILi128EEES8_NS7_ILi64EEEEEENS_10bfloat16_tEfNS_4arch4Sm80ELb0ELb1ELb1ELb0ELb1ELb0ELb0ELb0ELi2ELi4ELi4ELi4ELb0EEENS1_21CollectiveEpilogueBwdISA_SB_SD_Li256ELb0ELb0ELi2EEENS1_19SingleTileSchedulerILb0ELb0ELb0ELi128EEEEEEEEEvNT_6ParamsE) ;  /* 0xffff590006007950 */ /* 0x000fea0003c3ffff */
        .type           $_ZN7cutlass13device_kernelIN5flash19enable_sm80_to_sm89INS1_16FlashAttnBwdSm80INS1_25CollectiveMainloopBwdSm80ILi2ELi2EN4cute5tupleIJNS5_1CILi128EEES8_NS7_ILi64EEEEEENS_10bfloat16_tEfNS_4arch4Sm80ELb0ELb1ELb1ELb0ELb1ELb0ELb0ELb0ELi2ELi4ELi4ELi4ELb0EEENS1_21CollectiveEpilogueBwdISA_SB_SD_Li256ELb0ELb0ELi2EEENS1_19SingleTileSchedulerILb0ELb0ELb0ELi128EEEEEEEEEvNT_6ParamsE$_ZN4cute3eso3ESOILb1ELb0EJNS_6LayoutINS_5tupleIJNS3_IJNS_1CILi4EEENS4_ILi1EEEEEES6_EEENS3_IJNS3_IJS6_NS4_ILi0EEEEEES9_EEEEENS_10ViewEngineINS_8gmem_ptrIPKfEEEEEEC2ERKSC_RKSI_,@function
        .size           $_ZN7cutlass13device_kernelIN5flash19enable_sm80_to_sm89INS1_16FlashAttnBwdSm80INS1_25CollectiveMainloopBwdSm80ILi2ELi2EN4cute5tupleIJNS5_1CILi128EEES8_NS7_ILi64EEEEEENS_10bfloat16_tEfNS_4arch4Sm80ELb0ELb1ELb1ELb0ELb1ELb0ELb0ELb0ELi2ELi4ELi4ELi4ELb0EEENS1_21CollectiveEpilogueBwdISA_SB_SD_Li256ELb0ELb0ELi2EEENS1_19SingleTileSchedulerILb0ELb0ELb0ELi128EEEEEEEEEvNT_6ParamsE$_ZN4cute3eso3ESOILb1ELb0EJNS_6LayoutINS_5tupleIJNS3_IJNS_1CILi4EEENS4_ILi1EEEEEES6_EEENS3_IJNS3_IJS6_NS4_ILi0EEEEEES9_EEEEENS_10ViewEngineINS_8gmem_ptrIPKfEEEEEEC2ERKSC_RKSI_,($_ZN7cutlass13device_kernelIN5flash19enable_sm80_to_sm89INS1_16FlashAttnBwdSm80INS1_25CollectiveMainloopBwdSm80ILi2ELi2EN4cute5tupleIJNS5_1CILi128EEES8_NS7_ILi64EEEEEENS_10bfloat16_tEfNS_4arch4Sm80ELb0ELb1ELb1ELb0ELb1ELb0ELb0ELb0ELi2ELi4ELi4ELi4ELb0EEENS1_21CollectiveEpilogueBwdISA_SB_SD_Li256ELb0ELb0ELi2EEENS1_19SingleTileSchedulerILb0ELb0ELb0ELi128EEEEEEEEEvNT_6ParamsE$_ZN4cute3eso3ESOILb1ELb0EJNS_6LayoutINS_5tupleIJNS3_IJNS_1CILi4EEENS4_ILi1EEEEEES6_EEENS3_IJNS3_IJS6_NS4_ILi0EEEEEES9_EEEEENS_10ViewEngineINS_8smem_ptrIPfEEEEEEC2ERKSC_RKSH_ - $_ZN7cutlass13device_kernelIN5flash19enable_sm80_to_sm89INS1_16FlashAttnBwdSm80INS1_25CollectiveMainloopBwdSm80ILi2ELi2EN4cute5tupleIJNS5_1CILi128EEES8_NS7_ILi64EEEEEENS_10bfloat16_tEfNS_4arch4Sm80ELb0ELb1ELb1ELb0ELb1ELb0ELb0ELb0ELi2ELi4ELi4ELi4ELb0EEENS1_21CollectiveEpilogueBwdISA_SB_SD_Li256ELb0ELb0ELi2EEENS1_19SingleTileSchedulerILb0ELb0ELb0ELi128EEEEEEEEEvNT_6ParamsE$_ZN4cute3eso3ESOILb1ELb0EJNS_6LayoutINS_5tupleIJNS3_IJNS_1CILi4EEENS4_ILi1EEEEEES6_EEENS3_IJNS3_IJS6_NS4_ILi0EEEEEES9_EEEEENS_10ViewEngineINS_8gmem_ptrIPKfEEEEEEC2ERKSC_RKSI_)
$_ZN7cutlass13device_kernelIN5flash19enable_sm80_to_sm89INS1_16FlashAttnBwdSm80INS1_25CollectiveMainloopBwdSm80ILi2ELi2EN4cute5tupleIJNS5_1CILi128EEES8_NS7_ILi64EEEEEENS_10bfloat16_tEfNS_4arch4Sm80ELb0ELb1ELb1ELb0ELb1ELb0ELb0ELb0ELi2ELi4ELi4ELi4ELb0EEENS1_21CollectiveEpilogueBwdISA_SB_SD_Li256ELb0ELb0ELi2EEENS1_19SingleTileSchedulerILb0ELb0ELb0ELi128EEEEEEEEEvNT_6ParamsE$_ZN4cute3eso3ESOILb1ELb0EJNS_6LayoutINS_5tupleIJNS3_IJNS_1CILi4EEENS4_ILi1EEEEEES6_EEENS3_IJNS3_IJS6_NS4_ILi0EEEEEES9_EEEEENS_10ViewEngineINS_8gmem_ptrIPKfEEEEEEC2ERKSC_RKSI_:
[----:B------:R-:W-:Y:S01]  /*a700*/  IADD3 R4, R83, -c[0x0][0x20], RZ ;  /* 0x8000080053047a10 */ /* 0x000fe20007ffe0ff */
[----:B------:R-:W-:Y:S01]  /*a710*/  IMAD.MOV.U32 R8, RZ, RZ, R6 ;  /* 0x000000ffff087224 */ /* 0x000fe200078e0006 */
[----:B------:R-:W-:-:S03]  /*a720*/  MOV R9, 0x0 ;  /* 0x0000000000097802 */ /* 0x000fc60000000f00 */
[----:B------:R1:W-:Y:S01]  /*a730*/  STL.64 [R4], R2 ;  /* 0x0000000204007387 */ /* 0x0003e20000100a00 */
[----:B------:R-:W-:Y:S05]  /*a740*/  RET.REL.NODEC R8 `(_ZN7cutlass13device_kernelIN5flash19enable_sm80_to_sm89INS1_16FlashAttnBwdSm80INS1_25CollectiveMainloopBwdSm80ILi2ELi2EN4cute5tupleIJNS5_1CILi128EEES8_NS7_ILi64EEEEEENS_10bfloat16_tEfNS_4arch4Sm80ELb0ELb1ELb1ELb0ELb1ELb0ELb0ELb0ELi2ELi4ELi4ELi4ELb0EEENS1_21CollectiveEpilogueBwdISA_SB_SD_Li256ELb0ELb0ELi2EEENS1_19SingleTileSchedulerILb0ELb0ELb0ELi128EEEEEEEEEvNT_6ParamsE) ;  /* 0xffff58b008007950 */ /* 0x000fea0003c3ffff */
        .type           $_ZN7cutlass13device_kernelIN5flash19enable_sm80_to_sm89INS1_16FlashAttnBwdSm80INS1_25CollectiveMainloopBwdSm80ILi2ELi2EN4cute5tupleIJNS5_1CILi128EEES8_NS7_ILi64EEEEEENS_10bfloat16_tEfNS_4arch4Sm80ELb0ELb1ELb1ELb0ELb1ELb0ELb0ELb0ELi2ELi4ELi4ELi4ELb0EEENS1_21CollectiveEpilogueBwdISA_SB_SD_Li256ELb0ELb0ELi2EEENS1_19SingleTileSchedulerILb0ELb0ELb0ELi128EEEEEEEEEvNT_6ParamsE$_ZN4cute3eso3ESOILb1ELb0EJNS_6LayoutINS_5tupleIJNS3_IJNS_1CILi4EEENS4_ILi1EEEEEES6_EEENS3_IJNS3_IJS6_NS4_ILi0EEEEEES9_EEEEENS_10ViewEngineINS_8smem_ptrIPfEEEEEEC2ERKSC_RKSH_,@function
        .size           $_ZN7cutlass13device_kernelIN5flash19enable_sm80_to_sm89INS1_16FlashAttnBwdSm80INS1_25CollectiveMainloopBwdSm80ILi2ELi2EN4cute5tupleIJNS5_1CILi128EEES8_NS7_ILi64EEEEEENS_10bfloat16_tEfNS_4arch4Sm80ELb0ELb1ELb1ELb0ELb1ELb0ELb0ELb0ELi2ELi4ELi4ELi4ELb0EEENS1_21CollectiveEpilogueBwdISA_SB_SD_Li256ELb0ELb0ELi2EEENS1_19SingleTileSchedulerILb0ELb0ELb0ELi128EEEEEEEEEvNT_6ParamsE$_ZN4cute3eso3ESOILb1ELb0EJNS_6LayoutINS_5tupleIJNS3_IJNS_1CILi4EEENS4_ILi1EEEEEES6_EEENS3_IJNS3_IJS6_NS4_ILi0EEEEEES9_EEEEENS_10ViewEngineINS_8smem_ptrIPfEEEEEEC2ERKSC_RKSH_,($_ZN7cutlass13device_kernelIN5flash19enable_sm80_to_sm89INS1_16FlashAttnBwdSm80INS1_25CollectiveMainloopBwdSm80ILi2ELi2EN4cute5tupleIJNS5_1CILi128EEES8_NS7_ILi64EEEEEENS_10bfloat16_tEfNS_4arch4Sm80ELb0ELb1ELb1ELb0ELb1ELb0ELb0ELb0ELi2ELi4ELi4ELi4ELb0EEENS1_21CollectiveEpilogueBwdISA_SB_SD_Li256ELb0ELb0ELi2EEENS1_19SingleTileSchedulerILb0ELb0ELb0ELi128EEEEEEEEEvNT_6ParamsE$_ZN4cute3eso3ESOILb1ELb0EJNS_6LayoutINS_5tupleIJNS3_IJNS_1CILi4EEENS4_ILi1EEEEEES6_EEENS3_IJNS3_IJS6_NS4_ILi0EEEEEES9_EEEEEiEEC2ERKSC_RKi - $_ZN7cutlass13device_kernelIN5flash19enable_sm80_to_sm89INS1_16FlashAttnBwdSm80INS1_25CollectiveMainloopBwdSm80ILi2ELi2EN4cute5tupleIJNS5_1CILi128EEES8_NS7_ILi64EEEEEENS_10bfloat16_tEfNS_4arch4Sm80ELb0ELb1ELb1ELb0ELb1ELb0ELb0ELb0ELi2ELi4ELi4ELi4ELb0EEENS1_21CollectiveEpilogueBwdISA_SB_SD_Li256ELb0ELb0ELi2EEENS1_19SingleTileSchedulerILb0ELb0ELb0ELi128EEEEEEEEEvNT_6ParamsE$_ZN4cute3eso3ESOILb1ELb0EJNS_6LayoutINS_5tupleIJNS3_IJNS_1CILi4EEENS4_ILi1EEEEEES6_EEENS3_IJNS3_IJS6_NS4_ILi0EEEEEES9_EEEEENS_10ViewEngineINS_8smem_ptrIPfEEEEEEC2ERKSC_RKSH_)
$_ZN7cutlass13device_kernelIN5flash19enable_sm80_to_sm89INS1_16FlashAttnBwdSm80INS1_25CollectiveMainloopBwdSm80ILi2ELi2EN4cute5tupleIJNS5_1CILi128EEES8_NS7_ILi64EEEEEENS_10bfloat16_tEfNS_4arch4Sm80ELb0ELb1ELb1ELb0ELb1ELb0ELb0ELb0ELi2ELi4ELi4ELi4ELb0EEENS1_21CollectiveEpilogueBwdISA_SB_SD_Li256ELb0ELb0ELi2EEENS1_19SingleTileSchedulerILb0ELb0ELb0ELi128EEEEEEEEEvNT_6ParamsE$_ZN4cute3eso3ESOILb1ELb0EJNS_6LayoutINS_5tupleIJNS3_IJNS_1CILi4EEENS4_ILi1EEEEEES6_EEENS3_IJNS3_IJS6_NS4_ILi0EEEEEES9_EEEEENS_10ViewEngineINS_8smem_ptrIPfEEEEEEC2ERKSC_RKSH_:
[----:B------:R-:W-:Y:S02]  /*a750*/  IADD3 R6, R83, -c[0x0][0x20], RZ ;  /* 0x8000080053067a10 */ /* 0x000fe40007ffe0ff */
[----:B------:R-:W-:-:S03]  /*a760*/  MOV R9, 0x0 ;  /* 0x0000000000097802 */ /* 0x000fc60000000f00 */
[----:B------:R1:W-:Y:S01]  /*a770*/  STL.64 [R6], R2 ;  /* 0x0000000206007387 */ /* 0x0003e20000100a00 */
[----:B------:R-:W-:Y:S05]  /*a780*/  RET.REL.NODEC R8 `(_ZN7cutlass13device_kernelIN5flash19enable_sm80_to_sm89INS1_16FlashAttnBwdSm80INS1_25CollectiveMainloopBwdSm80ILi2ELi2EN4cute5tupleIJNS5_1CILi128EEES8_NS7_ILi64EEEEEENS_10bfloat16_tEfNS_4arch4Sm80ELb0ELb1ELb1ELb0ELb1ELb0ELb0ELb0ELi2ELi4ELi4ELi4ELb0EEENS1_21CollectiveEpilogueBwdISA_SB_SD_Li256ELb0ELb0ELi2EEENS1_19SingleTileSchedulerILb0ELb0ELb0ELi128EEEEEEEEEvNT_6ParamsE) ;  /* 0xffff587008007950 */ /* 0x000fea0003c3ffff */
        .type           $_ZN7cutlass13device_kernelIN5flash19enable_sm80_to_sm89INS1_16FlashAttnBwdSm80INS1_25CollectiveMainloopBwdSm80ILi2ELi2EN4cute5tupleIJNS5_1CILi128EEES8_NS7_ILi64EEEEEENS_10bfloat16_tEfNS_4arch4Sm80ELb0ELb1ELb1ELb0ELb1ELb0ELb0ELb0ELi2ELi4ELi4ELi4ELb0EEENS1_21CollectiveEpilogueBwdISA_SB_SD_Li256ELb0ELb0ELi2EEENS1_19SingleTileSchedulerILb0ELb0ELb0ELi128EEEEEEEEEvNT_6ParamsE$_ZN4cute3eso3ESOILb1ELb0EJNS_6LayoutINS_5tupleIJNS3_IJNS_1CILi4EEENS4_ILi1EEEEEES6_EEENS3_IJNS3_IJS6_NS4_ILi0EEEEEES9_EEEEEiEEC2ERKSC_RKi,@function
        .size           $_ZN7cutlass13device_kernelIN5flash19enable_sm80_to_sm89INS1_16FlashAttnBwdSm80INS1_25CollectiveMainloopBwdSm80ILi2ELi2EN4cute5tupleIJNS5_1CILi128EEES8_NS7_ILi64EEEEEENS_10bfloat16_tEfNS_4arch4Sm80ELb0ELb1ELb1ELb0ELb1ELb0ELb0ELb0ELi2ELi4ELi4ELi4ELb0EEENS1_21CollectiveEpilogueBwdISA_SB_SD_Li256ELb0ELb0ELi2EEENS1_19SingleTileSchedulerILb0ELb0ELb0ELi128EEEEEEEEEvNT_6ParamsE$_ZN4cute3eso3ESOILb1ELb0EJNS_6LayoutINS_5tupleIJNS3_IJNS_1CILi4EEENS4_ILi1EEEEEES6_EEENS3_IJNS3_IJS6_NS4_ILi0EEEEEES9_EEEEEiEEC2ERKSC_RKi,($_ZN7cutlass13device_kernelIN5flash19enable_sm80_to_sm89INS1_16FlashAttnBwdSm80INS1_25CollectiveMainloopBwdSm80ILi2ELi2EN4cute5tupleIJNS5_1CILi128EEES8_NS7_ILi64EEEEEENS_10bfloat16_tEfNS_4arch4Sm80ELb0ELb1ELb1ELb0ELb1ELb0ELb0ELb0ELi2ELi4ELi4ELi4ELb0EEENS1_21CollectiveEpilogueBwdISA_SB_SD_Li256ELb0ELb0ELi2EEENS1_19SingleTileSchedulerILb0ELb0ELb0ELi128EEEEEEEEEvNT_6ParamsE$_ZN4cute3eso3ESOILb1ELb0EJNS_6LayoutINS_5tupleIJNS3_IJNS_1CILi8EEENS4_ILi1EEEEEEEEENS3_IJNS3_IJS6_NS4_ILi0EEEEEEEEEEENS_10ViewEngineINS_8gmem_ptrIPKN7cutlass10bfloat16_tEEEEEEEC2ERKSC_RKSK_ - $_ZN7cutlass13device_kernelIN5flash19enable_sm80_to_sm89INS1_16FlashAttnBwdSm80INS1_25CollectiveMainloopBwdSm80ILi2ELi2EN4cute5tupleIJNS5_1CILi128EEES8_NS7_ILi64EEEEEENS_10bfloat16_tEfNS_4arch4Sm80ELb0ELb1ELb1ELb0ELb1ELb0ELb0ELb0ELi2ELi4ELi4ELi4ELb0EEENS1_21CollectiveEpilogueBwdISA_SB_SD_Li256ELb0ELb0ELi2EEENS1_19SingleTileSchedulerILb0ELb0ELb0ELi128EEEEEEEEEvNT_6ParamsE$_ZN4cute3eso3ESOILb1ELb0EJNS_6LayoutINS_5tupleIJNS3_IJNS_1CILi4EEENS4_ILi1EEEEEES6_EEENS3_IJNS3_IJS6_NS4_ILi0EEEEEES9_EEEEEiEEC2ERKSC_RKi)
$_ZN7cutlass13device_kernelIN5flash19enable_sm80_to_sm89INS1_16FlashAttnBwdSm80INS1_25CollectiveMainloopBwdSm80ILi2ELi2EN4cute5tupleIJNS5_1CILi128EEES8_NS7_ILi64EEEEEENS_10bfloat16_tEfNS_4arch4Sm80ELb0ELb1ELb1ELb0ELb1ELb0ELb0ELb0ELi2ELi4ELi4ELi4ELb0EEENS1_21CollectiveEpilogueBwdISA_SB_SD_Li256ELb0ELb0ELi2EEENS1_19SingleTileSchedulerILb0ELb0ELb0ELi128EEEEEEEEEvNT_6ParamsE$_ZN4cute3eso3ESOILb1ELb0EJNS_6LayoutINS_5tupleIJNS3_IJNS_1CILi4EEENS4_ILi1EEEEEES6_EEENS3_IJNS3_IJS6_NS4_ILi0EEEEEES9_EEEEEiEEC2ERKSC_RKi:
[----:B------:R-:W-:Y:S01]  /*a790*/  IADD3 R2, R83, -c[0x0][0x20], RZ ;  /* 0x8000080053027a10 */ /* 0x000fe20007ffe0ff */
[----:B------:R-:W-:Y:S01]  /*a7a0*/  IMAD.MOV.U32 R8, RZ, RZ, R6 ;  /* 0x000000ffff087224 */ /* 0x000fe200078e0006 */
[----:B------:R-:W-:-:S03]  /*a7b0*/  MOV R9, 0x0 ;  /* 0x0000000000097802 */ /* 0x000fc60000000f00 */
[----:B------:R1:W-:Y:S01]  /*a7c0*/  STL [R2], R3 ;  /* 0x0000000302007387 */ /* 0x0003e20000100800 */
[----:B------:R-:W-:Y:S05]  /*a7d0*/  RET.REL.NODEC R8 `(_ZN7cutlass13device_kernelIN5flash19enable_sm80_to_sm89INS1_16FlashAttnBwdSm80INS1_25CollectiveMainloopBwdSm80ILi2ELi2EN4cute5tupleIJNS5_1CILi128EEES8_NS7_ILi64EEEEEENS_10bfloat16_tEfNS_4arch4Sm80ELb0ELb1ELb1ELb0ELb1ELb0ELb0ELb0ELi2ELi4ELi4ELi4ELb0EEENS1_21CollectiveEpilogueBwdISA_SB_SD_Li256ELb0ELb0ELi2EEENS1_19SingleTileSchedulerILb0ELb0ELb0ELi128EEEEEEEEEvNT_6ParamsE) ;  /* 0xffff582008007950 */ /* 0x000fea0003c3ffff */
        .type           $_ZN7cutlass13device_kernelIN5flash19enable_sm80_to_sm89INS1_16FlashAttnBwdSm80INS1_25CollectiveMainloopBwdSm80ILi2ELi2EN4cute5tupleIJNS5_1CILi128EEES8_NS7_ILi64EEEEEENS_10bfloat16_tEfNS_4arch4Sm80ELb0ELb1ELb1ELb0ELb1ELb0ELb0ELb0ELi2ELi4ELi4ELi4ELb0EEENS1_21CollectiveEpilogueBwdISA_SB_SD_Li256ELb0ELb0ELi2EEENS1_19SingleTileSchedulerILb0ELb0ELb0ELi128EEEEEEEEEvNT_6ParamsE$_ZN4cute3eso3ESOILb1ELb0EJNS_6LayoutINS_5tupleIJNS3_IJNS_1CILi8EEENS4_ILi1EEEEEEEEENS3_IJNS3_IJS6_NS4_ILi0EEEEEEEEEEENS_10ViewEngineINS_8gmem_ptrIPKN7cutlass10bfloat16_tEEEEEEEC2ERKSC_RKSK_,@function
        .size           $_ZN7cutlass13device_kernelIN5flash19enable_sm80_to_sm89INS1_16FlashAttnBwdSm80INS1_25CollectiveMainloopBwdSm80ILi2ELi2EN4cute5tupleIJNS5_1CILi128EEES8_NS7_ILi64EEEEEENS_10bfloat16_tEfNS_4arch4Sm80ELb0ELb1ELb1ELb0ELb1ELb0ELb0ELb0ELi2ELi4ELi4ELi4ELb0EEENS1_21CollectiveEpilogueBwdISA_SB_SD_Li256ELb0ELb0ELi2EEENS1_19SingleTileSchedulerILb0ELb0ELb0ELi128EEEEEEEEEvNT_6ParamsE$_ZN4cute3eso3ESOILb1ELb0EJNS_6LayoutINS_5tupleIJNS3_IJNS_1CILi8EEENS4_ILi1EEEEEEEEENS3_IJNS3_IJS6_NS4_ILi0EEEEEEEEEEENS_10ViewEngineINS_8gmem_ptrIPKN7cutlass10bfloat16_tEEEEEEEC2ERKSC_RKSK_,($_ZN7cutlass13device_kernelIN5flash19enable_sm80_to_sm89INS1_16FlashAttnBwdSm80INS1_25CollectiveMainloopBwdSm80ILi2ELi2EN4cute5tupleIJNS5_1CILi128EEES8_NS7_ILi64EEEEEENS_10bfloat16_tEfNS_4arch4Sm80ELb0ELb1ELb1ELb0ELb1ELb0ELb0ELb0ELi2ELi4ELi4ELi4ELb0EEENS1_21CollectiveEpilogueBwdISA_SB_SD_Li256ELb0ELb0ELi2EEENS1_19SingleTileSchedulerILb0ELb0ELb0ELi128EEEEEEEEEvNT_6ParamsE$_ZN4cute3eso3ESOILb1ELb0EJNS_6LayoutINS_5tupleIJNS3_IJNS_1CILi8EEENS4_ILi1EEEEEEEEENS3_IJNS3_IJS6_NS4_ILi0EEEEEEEEEEENS_10ViewEngineINS_8smem_ptrIPN7cutlass10bfloat16_tEEEEEEEC2ERKSC_RKSJ_ - $_ZN7cutlass13device_kernelIN5flash19enable_sm80_to_sm89INS1_16FlashAttnBwdSm80INS1_25CollectiveMainloopBwdSm80ILi2ELi2EN4cute5tupleIJNS5_1CILi128EEES8_NS7_ILi64EEEEEENS_10bfloat16_tEfNS_4arch4Sm80ELb0ELb1ELb1ELb0ELb1ELb0ELb0ELb0ELi2ELi4ELi4ELi4ELb0EEENS1_21CollectiveEpilogueBwdISA_SB_SD_Li256ELb0ELb0ELi2EEENS1_19SingleTileSchedulerILb0ELb0ELb0ELi128EEEEEEEEEvNT_6ParamsE$_ZN4cute3eso3ESOILb1ELb0EJNS_6LayoutINS_5tupleIJNS3_IJNS_1CILi8EEENS4_ILi1EEEEEEEEENS3_IJNS3_IJS6_NS4_ILi0EEEEEEEEEEENS_10ViewEngineINS_8gmem_ptrIPKN7cutlass10bfloat16_tEEEEEEEC2ERKSC_RKSK_)
$_ZN7cutlass13device_kernelIN5flash19enable_sm80_to_sm89INS1_16FlashAttnBwdSm80INS1_25CollectiveMainloopBwdSm80ILi2ELi2EN4cute5tupleIJNS5_1CILi128EEES8_NS7_ILi64EEEEEENS_10bfloat16_tEfNS_4arch4Sm80ELb0ELb1ELb1ELb0ELb1ELb0ELb0ELb0ELi2ELi4ELi4ELi4ELb0EEENS1_21CollectiveEpilogueBwdISA_SB_SD_Li256ELb0ELb0ELi2EEENS1_19SingleTileSchedulerILb0ELb0ELb0ELi128EEEEEEEEEvNT_6ParamsE$_ZN4cute3eso3ESOILb1ELb0EJNS_6LayoutINS_5tupleIJNS3_IJNS_1CILi8EEENS4_ILi1EEEEEEEEENS3_IJNS3_IJS6_NS4_ILi0EEEEEEEEEEENS_10ViewEngineINS_8gmem_ptrIPKN7cutlass10bfloat16_tEEEEEEEC2ERKSC_RKSK_:
[----:B------:R-:W-:Y:S01]  /*a7e0*/  IADD3 R4, R83, -c[0x0][0x20], RZ ;  /* 0x8000080053047a10 */ /* 0x000fe20007ffe0ff */
[----:B------:R-:W-:Y:S01]  /*a7f0*/  IMAD.MOV.U32 R8, RZ, RZ, R6 ;  /* 0x000000ffff087224 */ /* 0x000fe200078e0006 */
[----:B------:R-:W-:-:S03]  /*a800*/  MOV R9, 0x0 ;  /* 0x0000000000097802 */ /* 0x000fc60000000f00 */
[----:B------:R1:W-:Y:S01]  /*a810*/  STL.64 [R4], R2 ;  /* 0x0000000204007387 */ /* 0x0003e20000100a00 */
[----:B------:R-:W-:Y:S05]  /*a820*/  RET.REL.NODEC R8 `(_ZN7cutlass13device_kernelIN5flash19enable_sm80_to_sm89INS1_16FlashAttnBwdSm80INS1_25CollectiveMainloopBwdSm80ILi2ELi2EN4cute5tupleIJNS5_1CILi128EEES8_NS7_ILi64EEEEEENS_10bfloat16_tEfNS_4arch4Sm80ELb0ELb1ELb1ELb0ELb1ELb0ELb0ELb0ELi2ELi4ELi4ELi4ELb0EEENS1_21CollectiveEpilogueBwdISA_SB_SD_Li256ELb0ELb0ELi2EEENS1_19SingleTileSchedulerILb0ELb0ELb0ELi128EEEEEEEEEvNT_6ParamsE) ;  /* 0xffff57d008007950 */ /* 0x000fea0003c3ffff */
        .type           $_ZN7cutlass13device_kernelIN5flash19enable_sm80_to_sm89INS1_16FlashAttnBwdSm80INS1_25CollectiveMainloopBwdSm80ILi2ELi2EN4cute5tupleIJNS5_1CILi128EEES8_NS7_ILi64EEEEEENS_10bfloat16_tEfNS_4arch4Sm80ELb0ELb1ELb1ELb0ELb1ELb0ELb0ELb0ELi2ELi4ELi4ELi4ELb0EEENS1_21CollectiveEpilogueBwdISA_SB_SD_Li256ELb0ELb0ELi2EEENS1_19SingleTileSchedulerILb0ELb0ELb0ELi128EEEEEEEEEvNT_6ParamsE$_ZN4cute3eso3ESOILb1ELb0EJNS_6LayoutINS_5tupleIJNS3_IJNS_1CILi8EEENS4_ILi1EEEEEEEEENS3_IJNS3_IJS6_NS4_ILi0EEEEEEEEEEENS_10ViewEngineINS_8smem_ptrIPN7cutlass10bfloat16_tEEEEEEEC2ERKSC_RKSJ_,@function
        .size           $_ZN7cutlass13device_kernelIN5flash19enable_sm80_to_sm89INS1_16FlashAttnBwdSm80INS1_25CollectiveMainloopBwdSm80ILi2ELi2EN4cute5tupleIJNS5_1CILi128EEES8_NS7_ILi64EEEEEENS_10bfloat16_tEfNS_4arch4Sm80ELb0ELb1ELb1ELb0ELb1ELb0ELb0ELb0ELi2ELi4ELi4ELi4ELb0EEENS1_21CollectiveEpilogueBwdISA_SB_SD_Li256ELb0ELb0ELi2EEENS1_19SingleTileSchedulerILb0ELb0ELb0ELi128EEEEEEEEEvNT_6ParamsE$_ZN4cute3eso3ESOILb1ELb0EJNS_6LayoutINS_5tupleIJNS3_IJNS_1CILi8EEENS4_ILi1EEEEEEEEENS3_IJNS3_IJS6_NS4_ILi0EEEEEEEEEEENS_10ViewEngineINS_8smem_ptrIPN7cutlass10bfloat16_tEEEEEEEC2ERKSC_RKSJ_,($_ZN7cutlass13device_kernelIN5flash19enable_sm80_to_sm89INS1_16FlashAttnBwdSm80INS1_25CollectiveMainloopBwdSm80ILi2ELi2EN4cute5tupleIJNS5_1CILi128EEES8_NS7_ILi64EEEEEENS_10bfloat16_tEfNS_4arch4Sm80ELb0ELb1ELb1ELb0ELb1ELb0ELb0ELb0ELi2ELi4ELi4ELi4ELb0EEENS1_21CollectiveEpilogueBwdISA_SB_SD_Li256ELb0ELb0ELi2EEENS1_19SingleTileSchedulerILb0ELb0ELb0ELi128EEEEEEEEEvNT_6ParamsE$_ZN4cute3eso3ESOILb1ELb0EJNS_6LayoutINS_5tupleIJNS3_IJNS_1CILi8EEENS4_ILi1EEEEEEEEENS3_IJNS3_IJS6_NS4_ILi0EEEEEEEEEEENS_10ViewEngineIPN7cutlass10bfloat16_tEEEEEC2ERKSC_RKSH_ - $_ZN7cutlass13device_kernelIN5flash19enable_sm80_to_sm89INS1_16FlashAttnBwdSm80INS1_25CollectiveMainloopBwdSm80ILi2ELi2EN4cute5tupleIJNS5_1CILi128EEES8_NS7_ILi64EEEEEENS_10bfloat16_tEfNS_4arch4Sm80ELb0ELb1ELb1ELb0ELb1ELb0ELb0ELb0ELi2ELi4ELi4ELi4ELb0EEENS1_21CollectiveEpilogueBwdISA_SB_SD_Li256ELb0ELb0ELi2EEENS1_19SingleTileSchedulerILb0ELb0ELb0ELi128EEEEEEEEEvNT_6ParamsE$_ZN4cute3eso3ESOILb1ELb0EJNS_6LayoutINS_5tupleIJNS3_IJNS_1CILi8EEENS4_ILi1EEEEEEEEENS3_IJNS3_IJS6_NS4_ILi0EEEEEEEEEEENS_10ViewEngineINS_8smem_ptrIPN7cutlass10bfloat16_tEEEEEEEC2ERKSC_RKSJ_)
$_ZN7cutlass13device_kernelIN5flash19enable_sm80_to_sm89INS1_16FlashAttnBwdSm80INS1_25CollectiveMainloopBwdSm80ILi2ELi2EN4cute5tupleIJNS5_1CILi128EEES8_NS7_ILi64EEEEEENS_10bfloat16_tEfNS_4arch4Sm80ELb0ELb1ELb1ELb0ELb1ELb0ELb0ELb0ELi2ELi4ELi4ELi4ELb0EEENS1_21CollectiveEpilogueBwdISA_SB_SD_Li256ELb0ELb0ELi2EEENS1_19SingleTileSchedulerILb0ELb0ELb0ELi128EEEEEEEEEvNT_6ParamsE$_ZN4cute3eso3ESOILb1ELb0EJNS_6LayoutINS_5tupleIJNS3_IJNS_1CILi8EEENS4_ILi1EEEEEEEEENS3_IJNS3_IJS6_NS4_ILi0EEEEEEEEEEENS_10ViewEngineINS_8smem_ptrIPN7cutlass10bfloat16_tEEEEEEEC2ERKSC_RKSJ_:
[----:B------:R-:W-:Y:S02]  /*a830*/  IADD3 R6, R6, -c[0x0][0x20], RZ ;  /* 0x8000080006067a10 */ /* 0x000fe40007ffe0ff */
[----:B------:R-:W-:-:S03]  /*a840*/  MOV R9, 0x0 ;  /* 0x0000000000097802 */ /* 0x000fc60000000f00 */
[----:B------:R1:W-:Y:S01]  /*a850*/  STL.64 [R6], R2 ;  /* 0x0000000206007387 */ /* 0x0003e20000100a00 */
[----:B------:R-:W-:Y:S05]  /*a860*/  RET.REL.NODEC R8 `(_ZN7cutlass13device_kernelIN5flash19enable_sm80_to_sm89INS1_16FlashAttnBwdSm80INS1_25CollectiveMainloopBwdSm80ILi2ELi2EN4cute5tupleIJNS5_1CILi128EEES8_NS7_ILi64EEEEEENS_10bfloat16_tEfNS_4arch4Sm80ELb0ELb1ELb1ELb0ELb1ELb0ELb0ELb0ELi2ELi4ELi4ELi4ELb0EEENS1_21CollectiveEpilogueBwdISA_SB_SD_Li256ELb0ELb0ELi2EEENS1_19SingleTileSchedulerILb0ELb0ELb0ELi128EEEEEEEEEvNT_6ParamsE) ;  /* 0xffff579008007950 */ /* 0x000fea0003c3ffff */
        .type           $_ZN7cutlass13device_kernelIN5flash19enable_sm80_to_sm89INS1_16FlashAttnBwdSm80INS1_25CollectiveMainloopBwdSm80ILi2ELi2EN4cute5tupleIJNS5_1CILi128EEES8_NS7_ILi64EEEEEENS_10bfloat16_tEfNS_4arch4Sm80ELb0ELb1ELb1ELb0ELb1ELb0ELb0ELb0ELi2ELi4ELi4ELi4ELb0EEENS1_21CollectiveEpilogueBwdISA_SB_SD_Li256ELb0ELb0ELi2EEENS1_19SingleTileSchedulerILb0ELb0ELb0ELi128EEEEEEEEEvNT_6ParamsE$_ZN4cute3eso3ESOILb1ELb0EJNS_6LayoutINS_5tupleIJNS3_IJNS_1CILi8EEENS4_ILi1EEEEEEEEENS3_IJNS3_IJS6_NS4_ILi0EEEEEEEEEEENS_10ViewEngineIPN7cutlass10bfloat16_tEEEEEC2ERKSC_RKSH_,@function
        .size           $_ZN7cutlass13device_kernelIN5flash19enable_sm80_to_sm89INS1_16FlashAttnBwdSm80INS1_25CollectiveMainloopBwdSm80ILi2ELi2EN4cute5tupleIJNS5_1CILi128EEES8_NS7_ILi64EEEEEENS_10bfloat16_tEfNS_4arch4Sm80ELb0ELb1ELb1ELb0ELb1ELb0ELb0ELb0ELi2ELi4ELi4ELi4ELb0EEENS1_21CollectiveEpilogueBwdISA_SB_SD_Li256ELb0ELb0ELi2EEENS1_19SingleTileSchedulerILb0ELb0ELb0ELi128EEEEEEEEEvNT_6ParamsE$_ZN4cute3eso3ESOILb1ELb0EJNS_6LayoutINS_5tupleIJNS3_IJNS_1CILi8EEENS4_ILi1EEEEEEEEENS3_IJNS3_IJS6_NS4_ILi0EEEEEEEEEEENS_10ViewEngineIPN7cutlass10bfloat16_tEEEEEC2ERKSC_RKSH_,($_ZN7cutlass13device_kernelIN5flash19enable_sm80_to_sm89INS1_16FlashAttnBwdSm80INS1_25CollectiveMainloopBwdSm80ILi2ELi2EN4cute5tupleIJNS5_1CILi128EEES8_NS7_ILi64EEEEEENS_10bfloat16_tEfNS_4arch4Sm80ELb0ELb1ELb1ELb0ELb1ELb0ELb0ELb0ELi2ELi4ELi4ELi4ELb0EEENS1_21CollectiveEpilogueBwdISA_SB_SD_Li256ELb0ELb0ELi2EEENS1_19SingleTileSchedulerILb0ELb0ELb0ELi128EEEEEEEEEvNT_6ParamsE$_ZN4cute3eso3ESOILb1ELb0EJNS_6LayoutINS_5tupleIJNS3_IJNS_1CILi8EEENS4_ILi1EEEEEEEEENS3_IJNS3_IJS6_NS4_ILi0EEEEEEEEEEEiEEC2ERKSC_RKi - $_ZN7cutlass13device_kernelIN5flash19enable_sm80_to_sm89INS1_16FlashAttnBwdSm80INS1_25CollectiveMainloopBwdSm80ILi2ELi2EN4cute5tupleIJNS5_1CILi128EEES8_NS7_ILi64EEEEEENS_10bfloat16_tEfNS_4arch4Sm80ELb0ELb1ELb1ELb0ELb1ELb0ELb0ELb0ELi2ELi4ELi4ELi4ELb0EEENS1_21CollectiveEpilogueBwdISA_SB_SD_Li256ELb0ELb0ELi2EEENS1_19SingleTileSchedulerILb0ELb0ELb0ELi128EEEEEEEEEvNT_6ParamsE$_ZN4cute3eso3ESOILb1ELb0EJNS_6LayoutINS_5tupleIJNS3_IJNS_1CILi8EEENS4_ILi1EEEEEEEEENS3_IJNS3_IJS6_NS4_ILi0EEEEEEEEEEENS_10ViewEngineIPN7cutlass10bfloat16_tEEEEEC2ERKSC_RKSH_)
$_ZN7cutlass13device_kernelIN5flash19enable_sm80_to_sm89INS1_16FlashAttnBwdSm80INS1_25CollectiveMainloopBwdSm80ILi2ELi2EN4cute5tupleIJNS5_1CILi128EEES8_NS7_ILi64EEEEEENS_10bfloat16_tEfNS_4arch4Sm80ELb0ELb1ELb1ELb0ELb1ELb0ELb0ELb0ELi2ELi4ELi4ELi4ELb0EEENS1_21CollectiveEpilogueBwdISA_SB_SD_Li256ELb0ELb0ELi2EEENS1_19SingleTileSchedulerILb0ELb0ELb0ELi128EEEEEEEEEvNT_6ParamsE$_ZN4cute3eso3ESOILb1ELb0EJNS_6LayoutINS_5tupleIJNS3_IJNS_1CILi8EEENS4_ILi1EEEEEEEEENS3_IJNS3_IJS6_NS4_ILi0EEEEEEEEEEENS_10ViewEngineIPN7cutlass10bfloat16_tEEEEEC2ERKSC_RKSH_:
[----:B------:R-:W-:Y:S01]  /*a870*/  IADD3 R2, R69, -c[0x0][0x20], RZ ;  /* 0x8000080045027a10 */ /* 0x000fe20007ffe0ff */
[----:B------:R-:W-:Y:S01]  /*a880*/  IMAD.MOV.U32 R7, RZ, RZ, R3 ;  /* 0x000000ffff077224 */ /* 0x000fe200078e0003 */
[----:B------:R-:W-:-:S04]  /*a890*/  MOV R5, 0x0 ;  /* 0x0000000000057802 */ /* 0x000fc80000000f00 */
[----:B------:R1:W-:Y:S01]  /*a8a0*/  STL.64 [R2], R6 ;  /* 0x0000000602007387 */ /* 0x0003e20000100a00 */
[----:B------:R-:W-:Y:S05]  /*a8b0*/  RET.REL.NODEC R4 `(_ZN7cutlass13device_kernelIN5flash19enable_sm80_to_sm89INS1_16FlashAttnBwdSm80INS1_25CollectiveMainloopBwdSm80ILi2ELi2EN4cute5tupleIJNS5_1CILi128EEES8_NS7_ILi64EEEEEENS_10bfloat16_tEfNS_4arch4Sm80ELb0ELb1ELb1ELb0ELb1ELb0ELb0ELb0ELi2ELi4ELi4ELi4ELb0EEENS1_21CollectiveEpilogueBwdISA_SB_SD_Li256ELb0ELb0ELi2EEENS1_19SingleTileSchedulerILb0ELb0ELb0ELi128EEEEEEEEEvNT_6ParamsE) ;  /* 0xffff574004007950 */ /* 0x000fea0003c3ffff */
        .type           $_ZN7cutlass13device_kernelIN5flash19enable_sm80_to_sm89INS1_16FlashAttnBwdSm80INS1_25CollectiveMainloopBwdSm80ILi2ELi2EN4cute5tupleIJNS5_1CILi128EEES8_NS7_ILi64EEEEEENS_10bfloat16_tEfNS_4arch4Sm80ELb0ELb1ELb1ELb0ELb1ELb0ELb0ELb0ELi2ELi4ELi4ELi4ELb0EEENS1_21CollectiveEpilogueBwdISA_SB_SD_Li256ELb0ELb0ELi2EEENS1_19SingleTileSchedulerILb0ELb0ELb0ELi128EEEEEEEEEvNT_6ParamsE$_ZN4cute3eso3ESOILb1ELb0EJNS_6LayoutINS_5tupleIJNS3_IJNS_1CILi8EEENS4_ILi1EEEEEEEEENS3_IJNS3_IJS6_NS4_ILi0EEEEEEEEEEEiEEC2ERKSC_RKi,@function
        .size           $_ZN7cutlass13device_kernelIN5flash19enable_sm80_to_sm89INS1_16FlashAttnBwdSm80INS1_25CollectiveMainloopBwdSm80ILi2ELi2EN4cute5tupleIJNS5_1CILi128EEES8_NS7_ILi64EEEEEENS_10bfloat16_tEfNS_4arch4Sm80ELb0ELb1ELb1ELb0ELb1ELb0ELb0ELb0ELi2ELi4ELi4ELi4ELb0EEENS1_21CollectiveEpilogueBwdISA_SB_SD_Li256ELb0ELb0ELi2EEENS1_19SingleTileSchedulerILb0ELb0ELb0ELi128EEEEEEEEEvNT_6ParamsE$_ZN4cute3eso3ESOILb1ELb0EJNS_6LayoutINS_5tupleIJNS3_IJNS_1CILi8EEENS4_ILi1EEEEEEEEENS3_IJNS3_IJS6_NS4_ILi0EEEEEEEEEEEiEEC2ERKSC_RKi,($_ZN7cutlass13device_kernelIN5flash19enable_sm80_to_sm89INS1_16FlashAttnBwdSm80INS1_25CollectiveMainloopBwdSm80ILi2ELi2EN4cute5tupleIJNS5_1CILi128EEES8_NS7_ILi64EEEEEENS_10bfloat16_tEfNS_4arch4Sm80ELb0ELb1ELb1ELb0ELb1ELb0ELb0ELb0ELi2ELi4ELi4ELi4ELb0EEENS1_21CollectiveEpilogueBwdISA_SB_SD_Li256ELb0ELb0ELi2EEENS1_19SingleTileSchedulerILb0ELb0ELb0ELi128EEEEEEEEEvNT_6ParamsE$_ZN4cute3eso3ESOILb1ELb0EJNS_6LayoutINS_5tupleIJNS3_IJNS_1CILi8EEENS4_ILi1EEEEEEEEENS3_IJNS3_IJS6_NS4_ILi0EEEEEEEEEEElEEC2ERKSC_RKl - $_ZN7cutlass13device_kernelIN5flash19enable_sm80_to_sm89INS1_16FlashAttnBwdSm80INS1_25CollectiveMainloopBwdSm80ILi2ELi2EN4cute5tupleIJNS5_1CILi128EEES8_NS7_ILi64EEEEEENS_10bfloat16_tEfNS_4arch4Sm80ELb0ELb1ELb1ELb0ELb1ELb0ELb0ELb0ELi2ELi4ELi4ELi4ELb0EEENS1_21CollectiveEpilogueBwdISA_SB_SD_Li256ELb0ELb0ELi2EEENS1_19SingleTileSchedulerILb0ELb0ELb0ELi128EEEEEEEEEvNT_6ParamsE$_ZN4cute3eso3ESOILb1ELb0EJNS_6LayoutINS_5tupleIJNS3_IJNS_1CILi8EEENS4_ILi1EEEEEEEEENS3_IJNS3_IJS6_NS4_ILi0EEEEEEEEEEEiEEC2ERKSC_RKi)
$_ZN7cutlass13device_kernelIN5flash19enable_sm80_to_sm89INS1_16FlashAttnBwdSm80INS1_25CollectiveMainloopBwdSm80ILi2ELi2EN4cute5tupleIJNS5_1CILi128EEES8_NS7_ILi64EEEEEENS_10bfloat16_tEfNS_4arch4Sm80ELb0ELb1ELb1ELb0ELb1ELb0ELb0ELb0ELi2ELi4ELi4ELi4ELb0EEENS1_21CollectiveEpilogueBwdISA_SB_SD_Li256ELb0ELb0ELi2EEENS1_19SingleTileSchedulerILb0ELb0ELb0ELi128EEEEEEEEEvNT_6ParamsE$_ZN4cute3eso3ESOILb1ELb0EJNS_6LayoutINS_5tupleIJNS3_IJNS_1CILi8EEENS4_ILi1EEEEEEEEENS3_IJNS3_IJS6_NS4_ILi0EEEEEEEEEEEiEEC2ERKSC_RKi:
[----:B------:R-:W-:Y:S01]  /*a8c0*/  IADD3 R2, R2, -c[0x0][0x20], RZ ;  /* 0x8000080002027a10 */ /* 0x000fe20007ffe0ff */
[----:B------:R-:W-:Y:S01]  /*a8d0*/  IMAD.MOV.U32 R10, RZ, RZ, R6 ;  /* 0x000000ffff0a7224 */ /* 0x000fe200078e0006 */
[----:B------:R-:W-:-:S03]  /*a8e0*/  MOV R11, 0x0 ;  /* 0x00000000000b7802 */ /* 0x000fc60000000f00 */
[----:B------:R1:W-:Y:S01]  /*a8f0*/  STL [R2], R3 ;  /* 0x0000000302007387 */ /* 0x0003e20000100800 */
[----:B------:R-:W-:Y:S05]  /*a900*/  RET.REL.NODEC R10 `(_ZN7cutlass13device_kernelIN5flash19enable_sm80_to_sm89INS1_16FlashAttnBwdSm80INS1_25CollectiveMainloopBwdSm80ILi2ELi2EN4cute5tupleIJNS5_1CILi128EEES8_NS7_ILi64EEEEEENS_10bfloat16_tEfNS_4arch4Sm80ELb0ELb1ELb1ELb0ELb1ELb0ELb0ELb0ELi2ELi4ELi4ELi4ELb0EEENS1_21CollectiveEpilogueBwdISA_SB_SD_Li256ELb0ELb0ELi2EEENS1_19SingleTileSchedulerILb0ELb0ELb0ELi128EEEEEEEEEvNT_6ParamsE) ;  /* 0xffff56f00a007950 */ /* 0x000fea0003c3ffff */
        .type           $_ZN7cutlass13device_kernelIN5flash19enable_sm80_to_sm89INS1_16FlashAttnBwdSm80INS1_25CollectiveMainloopBwdSm80ILi2ELi2EN4cute5tupleIJNS5_1CILi128EEES8_NS7_ILi64EEEEEENS_10bfloat16_tEfNS_4arch4Sm80ELb0ELb1ELb1ELb0ELb1ELb0ELb0ELb0ELi2ELi4ELi4ELi4ELb0EEENS1_21CollectiveEpilogueBwdISA_SB_SD_Li256ELb0ELb0ELi2EEENS1_19SingleTileSchedulerILb0ELb0ELb0ELi128EEEEEEEEEvNT_6ParamsE$_ZN4cute3eso3ESOILb1ELb0EJNS_6LayoutINS_5tupleIJNS3_IJNS_1CILi8EEENS4_ILi1EEEEEEEEENS3_IJNS3_IJS6_NS4_ILi0EEEEEEEEEEElEEC2ERKSC_RKl,@function
        .size           $_ZN7cutlass13device_kernelIN5flash19enable_sm80_to_sm89INS1_16FlashAttnBwdSm80INS1_25CollectiveMainloopBwdSm80ILi2ELi2EN4cute5tupleIJNS5_1CILi128EEES8_NS7_ILi64EEEEEENS_10bfloat16_tEfNS_4arch4Sm80ELb0ELb1ELb1ELb0ELb1ELb0ELb0ELb0ELi2ELi4ELi4ELi4ELb0EEENS1_21CollectiveEpilogueBwdISA_SB_SD_Li256ELb0ELb0ELi2EEENS1_19SingleTileSchedulerILb0ELb0ELb0ELi128EEEEEEEEEvNT_6ParamsE$_ZN4cute3eso3ESOILb1ELb0EJNS_6LayoutINS_5tupleIJNS3_IJNS_1CILi8EEENS4_ILi1EEEEEEEEENS3_IJNS3_IJS6_NS4_ILi0EEEEEEEEEEElEEC2ERKSC_RKl,($_ZN7cutlass13device_kernelIN5flash19enable_sm80_to_sm89INS1_16FlashAttnBwdSm80INS1_25CollectiveMainloopBwdSm80ILi2ELi2EN4cute5tupleIJNS5_1CILi128EEES8_NS7_ILi64EEEEEENS_10bfloat16_tEfNS_4arch4Sm80ELb0ELb1ELb1ELb0ELb1ELb0ELb0ELb0ELi2ELi4ELi4ELi4ELb0EEENS1_21CollectiveEpilogueBwdISA_SB_SD_Li256ELb0ELb0ELi2EEENS1_19SingleTileSchedulerILb0ELb0ELb0ELi128EEEEEEEEEvNT_6ParamsE$_ZN4cute3eso3ESOILb1ELb0EJNS_6LayoutINS_5tupleIJNS3_IJNS_1CILi8EEENS4_ILi1EEEEEENS3_IJNS4_ILi2EEEEEEEEENS3_IJNS3_IJS6_NS4_ILi0EEEEEENS3_IJNS4_ILi4096EEEEEEEEEEENS_10ViewEngineINS_8smem_ptrIPN7cutlass10bfloat16_tEEEEEEEC2ERKSG_RKSN_ - $_ZN7cutlass13device_kernelIN5flash19enable_sm80_to_sm89INS1_16FlashAttnBwdSm80INS1_25CollectiveMainloopBwdSm80ILi2ELi2EN4cute5tupleIJNS5_1CILi128EEES8_NS7_ILi64EEEEEENS_10bfloat16_tEfNS_4arch4Sm80ELb0ELb1ELb1ELb0ELb1ELb0ELb0ELb0ELi2ELi4ELi4ELi4ELb0EEENS1_21CollectiveEpilogueBwdISA_SB_SD_Li256ELb0ELb0ELi2EEENS1_19SingleTileSchedulerILb0ELb0ELb0ELi128EEEEEEEEEvNT_6ParamsE$_ZN4cute3eso3ESOILb1ELb0EJNS_6LayoutINS_5tupleIJNS3_IJNS_1CILi8EEENS4_ILi1EEEEEEEEENS3_IJNS3_IJS6_NS4_ILi0EEEEEEEEEEElEEC2ERKSC_RKl)
$_ZN7cutlass13device_kernelIN5flash19enable_sm80_to_sm89INS1_16FlashAttnBwdSm80INS1_25CollectiveMainloopBwdSm80ILi2ELi2EN4cute5tupleIJNS5_1CILi128EEES8_NS7_ILi64EEEEEENS_10bfloat16_tEfNS_4arch4Sm80ELb0ELb1ELb1ELb0ELb1ELb0ELb0ELb0ELi2ELi4ELi4ELi4ELb0EEENS1_21CollectiveEpilogueBwdISA_SB_SD_Li256ELb0ELb0ELi2EEENS1_19SingleTileSchedulerILb0ELb0ELb0ELi128EEEEEEEEEvNT_6ParamsE$_ZN4cute3eso3ESOILb1ELb0EJNS_6LayoutINS_5tupleIJNS3_IJNS_1CILi8EEENS4_ILi1EEEEEEEEENS3_IJNS3_IJS6_NS4_ILi0EEEEEEEEEEElEEC2ERKSC_RKl:
[----:B------:R-:W-:Y:S01]  /*a910*/  IADD3 R2, R83, -c[0x0][0x20], RZ ;  /* 0x8000080053027a10 */ /* 0x000fe20007ffe0ff */
[----:B------:R-:W-:Y:S01]  /*a920*/  IMAD.MOV.U32 R8, RZ, RZ, R6 ;  /* 0x000000ffff087224 */ /* 0x000fe200078e0006 */
[----:B------:R-:W-:Y:S01]  /*a930*/  MOV R9, R3 ;  /* 0x0000000300097202 */ /* 0x000fe20000000f00 */
[----:B------:R-:W-:-:S04]  /*a940*/  IMAD.MOV.U32 R5, RZ, RZ, 0x0 ;  /* 0x00000000ff057424 */ /* 0x000fc800078e00ff */
[----:B------:R1:W-:Y:S01]  /*a950*/  STL.64 [R2], R8 ;  /* 0x0000000802007387 */ /* 0x0003e20000100a00 */
[----:B------:R-:W-:Y:S05]  /*a960*/  RET.REL.NODEC R4 `(_ZN7cutlass13device_kernelIN5flash19enable_sm80_to_sm89INS1_16FlashAttnBwdSm80INS1_25CollectiveMainloopBwdSm80ILi2ELi2EN4cute5tupleIJNS5_1CILi128EEES8_NS7_ILi64EEEEEENS_10bfloat16_tEfNS_4arch4Sm80ELb0ELb1ELb1ELb0ELb1ELb0ELb0ELb0ELi2ELi4ELi4ELi4ELb0EEENS1_21CollectiveEpilogueBwdISA_SB_SD_Li256ELb0ELb0ELi2EEENS1_19SingleTileSchedulerILb0ELb0ELb0ELi128EEEEEEEEEvNT_6ParamsE) ;  /* 0xffff569004007950 */ /* 0x000fea0003c3ffff */
        .type           $_ZN7cutlass13device_kernelIN5flash19enable_sm80_to_sm89INS1_16FlashAttnBwdSm80INS1_25CollectiveMainloopBwdSm80ILi2ELi2EN4cute5tupleIJNS5_1CILi128EEES8_NS7_ILi64EEEEEENS_10bfloat16_tEfNS_4arch4Sm80ELb0ELb1ELb1ELb0ELb1ELb0ELb0ELb0ELi2ELi4ELi4ELi4ELb0EEENS1_21CollectiveEpilogueBwdISA_SB_SD_Li256ELb0ELb0ELi2EEENS1_19SingleTileSchedulerILb0ELb0ELb0ELi128EEEEEEEEEvNT_6ParamsE$_ZN4cute3eso3ESOILb1ELb0EJNS_6LayoutINS_5tupleIJNS3_IJNS_1CILi8EEENS4_ILi1EEEEEENS3_IJNS4_ILi2EEEEEEEEENS3_IJNS3_IJS6_NS4_ILi0EEEEEENS3_IJNS4_ILi4096EEEEEEEEEEENS_10ViewEngineINS_8smem_ptrIPN7cutlass10bfloat16_tEEEEEEEC2ERKSG_RKSN_,@function
        .size           $_ZN7cutlass13device_kernelIN5flash19enable_sm80_to_sm89INS1_16FlashAttnBwdSm80INS1_25CollectiveMainloopBwdSm80ILi2ELi2EN4cute5tupleIJNS5_1CILi128EEES8_NS7_ILi64EEEEEENS_10bfloat16_tEfNS_4arch4Sm80ELb0ELb1ELb1ELb0ELb1ELb0ELb0ELb0ELi2ELi4ELi4ELi4ELb0EEENS1_21CollectiveEpilogueBwdISA_SB_SD_Li256ELb0ELb0ELi2EEENS1_19SingleTileSchedulerILb0ELb0ELb0ELi128EEEEEEEEEvNT_6ParamsE$_ZN4cute3eso3ESOILb1ELb0EJNS_6LayoutINS_5tupleIJNS3_IJNS_1CILi8EEENS4_ILi1EEEEEENS3_IJNS4_ILi2EEEEEEEEENS3_IJNS3_IJS6_NS4_ILi0EEEEEENS3_IJNS4_ILi4096EEEEEEEEEEENS_10ViewEngineINS_8smem_ptrIPN7cutlass10bfloat16_tEEEEEEEC2ERKSG_RKSN_,($_ZN7cutlass13device_kernelIN5flash19enable_sm80_to_sm89INS1_16FlashAttnBwdSm80INS1_25CollectiveMainloopBwdSm80ILi2ELi2EN4cute5tupleIJNS5_1CILi128EEES8_NS7_ILi64EEEEEENS_10bfloat16_tEfNS_4arch4Sm80ELb0ELb1ELb1ELb0ELb1ELb0ELb0ELb0ELi2ELi4ELi4ELi4ELb0EEENS1_21CollectiveEpilogueBwdISA_SB_SD_Li256ELb0ELb0ELi2EEENS1_19SingleTileSchedulerILb0ELb0ELb0ELi128EEEEEEEEEvNT_6ParamsE$_ZN4cute3eso3ESOILb1ELb0EJNS_6LayoutINS_5tupleIJNS3_IJNS_1CILi8EEENS4_ILi1EEEEEENS3_IJNS4_ILi2EEEEEEEEENS3_IJNS3_IJS6_NS4_ILi0EEEEEENS3_IJNS4_ILi64EEEEEEEEEEENS_10ViewEngineIPN7cutlass10bfloat16_tEEEEEC2ERKSG_RKSL_ - $_ZN7cutlass13device_kernelIN5flash19enable_sm80_to_sm89INS1_16FlashAttnBwdSm80INS1_25CollectiveMainloopBwdSm80ILi2ELi2EN4cute5tupleIJNS5_1CILi128EEES8_NS7_ILi64EEEEEENS_10bfloat16_tEfNS_4arch4Sm80ELb0ELb1ELb1ELb0ELb1ELb0ELb0ELb0ELi2ELi4ELi4ELi4ELb0EEENS1_21CollectiveEpilogueBwdISA_SB_SD_Li256ELb0ELb0ELi2EEENS1_19SingleTileSchedulerILb0ELb0ELb0ELi128EEEEEEEEEvNT_6ParamsE$_ZN4cute3eso3ESOILb1ELb0EJNS_6LayoutINS_5tupleIJNS3_IJNS_1CILi8EEENS4_ILi1EEEEEENS3_IJNS4_ILi2EEEEEEEEENS3_IJNS3_IJS6_NS4_ILi0EEEEEENS3_IJNS4_ILi4096EEEEEEEEEEENS_10ViewEngineINS_8smem_ptrIPN7cutlass10bfloat16_tEEEEEEEC2ERKSG_RKSN_)
$_ZN7cutlass13device_kernelIN5flash19enable_sm80_to_sm89INS1_16FlashAttnBwdSm80INS1_25CollectiveMainloopBwdSm80ILi2ELi2EN4cute5tupleIJNS5_1CILi128EEES8_NS7_ILi64EEEEEENS_10bfloat16_tEfNS_4arch4Sm80ELb0ELb1ELb1ELb0ELb1ELb0ELb0ELb0ELi2ELi4ELi4ELi4ELb0EEENS1_21CollectiveEpilogueBwdISA_SB_SD_Li256ELb0ELb0ELi2EEENS1_19SingleTileSchedulerILb0ELb0ELb0ELi128EEEEEEEEEvNT_6ParamsE$_ZN4cute3eso3ESOILb1ELb0EJNS_6LayoutINS_5tupleIJNS3_IJNS_1CILi8EEENS4_ILi1EEEEEENS3_IJNS4_ILi2EEEEEEEEENS3_IJNS3_IJS6_NS4_ILi0EEEEEENS3_IJNS4_ILi4096EEEEEEEEEEENS_10ViewEngineINS_8smem_ptrIPN7cutlass10bfloat16_tEEEEEEEC2ERKSG_RKSN_:
[----:B------:R-:W-:Y:S01]  /*a970*/  IADD3 R5, R69, -c[0x0][0x20], RZ ;  /* 0x8000080045057a10 */ /* 0x000fe20007ffe0ff */
[----:B------:R-:W-:Y:S01]  /*a980*/  IMAD.MOV.U32 R8, RZ, RZ, R4 ;  /* 0x000000ffff087224 */ /* 0x000fe200078e0004 */
[----:B------:R-:W-:Y:S01]  /*a990*/  MOV R9, R7 ;  /* 0x0000000700097202 */ /* 0x000fe20000000f00 */
[----:B------:R-:W-:-:S04]  /*a9a0*/  IMAD.MOV.U32 R7, RZ, RZ, 0x0 ;  /* 0x00000000ff077424 */ /* 0x000fc800078e00ff */
[----:B------:R1:W-:Y:S01]  /*a9b0*/  STL.64 [R5], R8 ;  /* 0x0000000805007387 */ /* 0x0003e20000100a00 */
[----:B------:R-:W-:Y:S05]  /*a9c0*/  RET.REL.NODEC R6 `(_ZN7cutlass13device_kernelIN5flash19enable_sm80_to_sm89INS1_16FlashAttnBwdSm80INS1_25CollectiveMainloopBwdSm80ILi2ELi2EN4cute5tupleIJNS5_1CILi128EEES8_NS7_ILi64EEEEEENS_10bfloat16_tEfNS_4arch4Sm80ELb0ELb1ELb1ELb0ELb1ELb0ELb0ELb0ELi2ELi4ELi4ELi4ELb0EEENS1_21CollectiveEpilogueBwdISA_SB_SD_Li256ELb0ELb0ELi2EEENS1_19SingleTileSchedulerILb0ELb0ELb0ELi128EEEEEEEEEvNT_6ParamsE) ;  /* 0xffff563006007950 */ /* 0x000fea0003c3ffff */
        .type           $_ZN7cutlass13device_kernelIN5flash19enable_sm80_to_sm89INS1_16FlashAttnBwdSm80INS1_25CollectiveMainloopBwdSm80ILi2ELi2EN4cute5tupleIJNS5_1CILi128EEES8_NS7_ILi64EEEEEENS_10bfloat16_tEfNS_4arch4Sm80ELb0ELb1ELb1ELb0ELb1ELb0ELb0ELb0ELi2ELi4ELi4ELi4ELb0EEENS1_21CollectiveEpilogueBwdISA_SB_SD_Li256ELb0ELb0ELi2EEENS1_19SingleTileSchedulerILb0ELb0ELb0ELi128EEEEEEEEEvNT_6ParamsE$_ZN4cute3eso3ESOILb1ELb0EJNS_6LayoutINS_5tupleIJNS3_IJNS_1CILi8EEENS4_ILi1EEEEEENS3_IJNS4_ILi2EEEEEEEEENS3_IJNS3_IJS6_NS4_ILi0EEEEEENS3_IJNS4_ILi64EEEEEEEEEEENS_10ViewEngineIPN7cutlass10bfloat16_tEEEEEC2ERKSG_RKSL_,@function
        .size           $_ZN7cutlass13device_kernelIN5flash19enable_sm80_to_sm89INS1_16FlashAttnBwdSm80INS1_25CollectiveMainloopBwdSm80ILi2ELi2EN4cute5tupleIJNS5_1CILi128EEES8_NS7_ILi64EEEEEENS_10bfloat16_tEfNS_4arch4Sm80ELb0ELb1ELb1ELb0ELb1ELb0ELb0ELb0ELi2ELi4ELi4ELi4ELb0EEENS1_21CollectiveEpilogueBwdISA_SB_SD_Li256ELb0ELb0ELi2EEENS1_19SingleTileSchedulerILb0ELb0ELb0ELi128EEEEEEEEEvNT_6ParamsE$_ZN4cute3eso3ESOILb1ELb0EJNS_6LayoutINS_5tupleIJNS3_IJNS_1CILi8EEENS4_ILi1EEEEEENS3_IJNS4_ILi2EEEEEEEEENS3_IJNS3_IJS6_NS4_ILi0EEEEEENS3_IJNS4_ILi64EEEEEEEEEEENS_10ViewEngineIPN7cutlass10bfloat16_tEEEEEC2ERKSG_RKSL_,($_ZN7cutlass13device_kernelIN5flash19enable_sm80_to_sm89INS1_16FlashAttnBwdSm80INS1_25CollectiveMainloopBwdSm80ILi2ELi2EN4cute5tupleIJNS5_1CILi128EEES8_NS7_ILi64EEEEEENS_10bfloat16_tEfNS_4arch4Sm80ELb0ELb1ELb1ELb0ELb1ELb0ELb0ELb0ELi2ELi4ELi4ELi4ELb0EEENS1_21CollectiveEpilogueBwdISA_SB_SD_Li256ELb0ELb0ELi2EEENS1_19SingleTileSchedulerILb0ELb0ELb0ELi128EEEEEEEEEvNT_6ParamsE$_ZN4cute3eso3ESOILb1ELb0EJNS_6LayoutINS_5tupleIJNS3_IJNS_1CILi8EEENS4_ILi1EEEEEENS3_IJNS4_ILi2EEEEEEEEENS3_IJNS3_IJS6_NS4_ILi0EEEEEENS3_IJNS4_ILi8192EEEEEEEEEEENS_10ViewEngineINS_8smem_ptrIPN7cutlass10bfloat16_tEEEEEEEC2ERKSG_RKSN_ - $_ZN7cutlass13device_kernelIN5flash19enable_sm80_to_sm89INS1_16FlashAttnBwdSm80INS1_25CollectiveMainloopBwdSm80ILi2ELi2EN4cute5tupleIJNS5_1CILi128EEES8_NS7_ILi64EEEEEENS_10bfloat16_tEfNS_4arch4Sm80ELb0ELb1ELb1ELb0ELb1ELb0ELb0ELb0ELi2ELi4ELi4ELi4ELb0EEENS1_21CollectiveEpilogueBwdISA_SB_SD_Li256ELb0ELb0ELi2EEENS1_19SingleTileSchedulerILb0ELb0ELb0ELi128EEEEEEEEEvNT_6ParamsE$_ZN4cute3eso3ESOILb1ELb0EJNS_6LayoutINS_5tupleIJNS3_IJNS_1CILi8EEENS4_ILi1EEEEEENS3_IJNS4_ILi2EEEEEEEEENS3_IJNS3_IJS6_NS4_ILi0EEEEEENS3_IJNS4_ILi64EEEEEEEEEEENS_10ViewEngineIPN7cutlass10bfloat16_tEEEEEC2ERKSG_RKSL_)
$_ZN7cutlass13device_kernelIN5flash19enable_sm80_to_sm89INS1_16FlashAttnBwdSm80INS1_25CollectiveMainloopBwdSm80ILi2ELi2EN4cute5tupleIJNS5_1CILi128EEES8_NS7_ILi64EEEEEENS_10bfloat16_tEfNS_4arch4Sm80ELb0ELb1ELb1ELb0ELb1ELb0ELb0ELb0ELi2ELi4ELi4ELi4ELb0EEENS1_21CollectiveEpilogueBwdISA_SB_SD_Li256ELb0ELb0ELi2EEENS1_19SingleTileSchedulerILb0ELb0ELb0ELi128EEEEEEEEEvNT_6ParamsE$_ZN4cute3eso3ESOILb1ELb0EJNS_6LayoutINS_5tupleIJNS3_IJNS_1CILi8EEENS4_ILi1EEEEEENS3_IJNS4_ILi2EEEEEEEEENS3_IJNS3_IJS6_NS4_ILi0EEEEEENS3_IJNS4_ILi64EEEEEEEEEEENS_10ViewEngineIPN7cutlass10bfloat16_tEEEEEC2ERKSG_RKSL_:
[----:B------:R-:W-:Y:S01]  /*a9d0*/  IADD3 R2, R27, -c[0x0][0x20], RZ ;  /* 0x800008001b027a10 */ /* 0x000fe20007ffe0ff */
[----:B------:R-:W-:Y:S01]  /*a9e0*/  IMAD.MOV.U32 R9, RZ, RZ, R3 ;  /* 0x000000ffff097224 */ /* 0x000fe200078e0003 */
[----:B------:R-:W-:-:S04]  /*a9f0*/  MOV R7, 0x0 ;  /* 0x0000000000077802 */ /* 0x000fc80000000f00 */
[----:B------:R1:W-:Y:S01]  /*aa00*/  STL.64 [R2], R8 ;  /* 0x0000000802007387 */ /* 0x0003e20000100a00 */
[----:B------:R-:W-:Y:S05]  /*aa10*/  RET.REL.NODEC R6 `(_ZN7cutlass13device_kernelIN5flash19enable_sm80_to_sm89INS1_16FlashAttnBwdSm80INS1_25CollectiveMainloopBwdSm80ILi2ELi2EN4cute5tupleIJNS5_1CILi128EEES8_NS7_ILi64EEEEEENS_10bfloat16_tEfNS_4arch4Sm80ELb0ELb1ELb1ELb0ELb1ELb0ELb0ELb0ELi2ELi4ELi4ELi4ELb0EEENS1_21CollectiveEpilogueBwdISA_SB_SD_Li256ELb0ELb0ELi2EEENS1_19SingleTileSchedulerILb0ELb0ELb0ELi128EEEEEEEEEvNT_6ParamsE) ;  /* 0xffff55e006007950 */ /* 0x000fea0003c3ffff */
        .type           $_ZN7cutlass13device_kernelIN5flash19enable_sm80_to_sm89INS1_16FlashAttnBwdSm80INS1_25CollectiveMainloopBwdSm80ILi2ELi2EN4cute5tupleIJNS5_1CILi128EEES8_NS7_ILi64EEEEEENS_10bfloat16_tEfNS_4arch4Sm80ELb0ELb1ELb1ELb0ELb1ELb0ELb0ELb0ELi2ELi4ELi4ELi4ELb0EEENS1_21CollectiveEpilogueBwdISA_SB_SD_Li256ELb0ELb0ELi2EEENS1_19SingleTileSchedulerILb0ELb0ELb0ELi128EEEEEEEEEvNT_6ParamsE$_ZN4cute3eso3ESOILb1ELb0EJNS_6LayoutINS_5tupleIJNS3_IJNS_1CILi8EEENS4_ILi1EEEEEENS3_IJNS4_ILi2EEEEEEEEENS3_IJNS3_IJS6_NS4_ILi0EEEEEENS3_IJNS4_ILi8192EEEEEEEEEEENS_10ViewEngineINS_8smem_ptrIPN7cutlass10bfloat16_tEEEEEEEC2ERKSG_RKSN_,@function
        .size           $_ZN7cutlass13device_kernelIN5flash19enable_sm80_to_sm89INS1_16FlashAttnBwdSm80INS1_25CollectiveMainloopBwdSm80ILi2ELi2EN4cute5tupleIJNS5_1CILi128EEES8_NS7_ILi64EEEEEENS_10bfloat16_tEfNS_4arch4Sm80ELb0ELb1ELb1ELb0ELb1ELb0ELb0ELb0ELi2ELi4ELi4ELi4ELb0EEENS1_21CollectiveEpilogueBwdISA_SB_SD_Li256ELb0ELb0ELi2EEENS1_19SingleTileSchedulerILb0ELb0ELb0ELi128EEEEEEEEEvNT_6ParamsE$_ZN4cute3eso3ESOILb1ELb0EJNS_6LayoutINS_5tupleIJNS3_IJNS_1CILi8EEENS4_ILi1EEEEEENS3_IJNS4_ILi2EEEEEEEEENS3_IJNS3_IJS6_NS4_ILi0EEEEEENS3_IJNS4_ILi8192EEEEEEEEEEENS_10ViewEngineINS_8smem_ptrIPN7cutlass10bfloat16_tEEEEEEEC2ERKSG_RKSN_,($_ZN7cutlass13device_kernelIN5flash19enable_sm80_to_sm89INS1_16FlashAttnBwdSm80INS1_25CollectiveMainloopBwdSm80ILi2ELi2EN4cute5tupleIJNS5_1CILi128EEES8_NS7_ILi64EEEEEENS_10bfloat16_tEfNS_4arch4Sm80ELb0ELb1ELb1ELb0ELb1ELb0ELb0ELb0ELi2ELi4ELi4ELi4ELb0EEENS1_21CollectiveEpilogueBwdISA_SB_SD_Li256ELb0ELb0ELi2EEENS1_19SingleTileSchedulerILb0ELb0ELb0ELi128EEEEEEEEEvNT_6ParamsE$_ZN4cute3eso3ESOILb1ELb0EJNS_6LayoutINS_5tupleIJNS3_IJNS_1CILi8EEENS4_ILi1EEEEEENS3_IJNS4_ILi2EEEEEEEEENS3_IJNS3_IJS6_NS4_ILi0EEEEEENS3_IJS5_EEEEEEEENS_10ViewEngineIPN7cutlass10bfloat16_tEEEEEC2ERKSF_RKSK_ - $_ZN7cutlass13device_kernelIN5flash19enable_sm80_to_sm89INS1_16FlashAttnBwdSm80INS1_25CollectiveMainloopBwdSm80ILi2ELi2EN4cute5tupleIJNS5_1CILi128EEES8_NS7_ILi64EEEEEENS_10bfloat16_tEfNS_4arch4Sm80ELb0ELb1ELb1ELb0ELb1ELb0ELb0ELb0ELi2ELi4ELi4ELi4ELb0EEENS1_21CollectiveEpilogueBwdISA_SB_SD_Li256ELb0ELb0ELi2EEENS1_19SingleTileSchedulerILb0ELb0ELb0ELi128EEEEEEEEEvNT_6ParamsE$_ZN4cute3eso3ESOILb1ELb0EJNS_6LayoutINS_5tupleIJNS3_IJNS_1CILi8EEENS4_ILi1EEEEEENS3_IJNS4_ILi2EEEEEEEEENS3_IJNS3_IJS6_NS4_ILi0EEEEEENS3_IJNS4_ILi8192EEEEEEEEEEENS_10ViewEngineINS_8smem_ptrIPN7cutlass10bfloat16_tEEEEEEEC2ERKSG_RKSN_)
$_ZN7cutlass13device_kernelIN5flash19enable_sm80_to_sm89INS1_16FlashAttnBwdSm80INS1_25CollectiveMainloopBwdSm80ILi2ELi2EN4cute5tupleIJNS5_1CILi128EEES8_NS7_ILi64EEEEEENS_10bfloat16_tEfNS_4arch4Sm80ELb0ELb1ELb1ELb0ELb1ELb0ELb0ELb0ELi2ELi4ELi4ELi4ELb0EEENS1_21CollectiveEpilogueBwdISA_SB_SD_Li256ELb0ELb0ELi2EEENS1_19SingleTileSchedulerILb0ELb0ELb0ELi128EEEEEEEEEvNT_6ParamsE$_ZN4cute3eso3ESOILb1ELb0EJNS_6LayoutINS_5tupleIJNS3_IJNS_1CILi8EEENS4_ILi1EEEEEENS3_IJNS4_ILi2EEEEEEEEENS3_IJNS3_IJS6_NS4_ILi0EEEEEENS3_IJNS4_ILi8192EEEEEEEEEEENS_10ViewEngineINS_8smem_ptrIPN7cutlass10bfloat16_tEEEEEEEC2ERKSG_RKSN_:
[----:B------:R-:W-:Y:S01]  /*aa20*/  IADD3 R5, R27, -c[0x0][0x20], RZ ;  /* 0x800008001b057a10 */ /* 0x000fe20007ffe0ff */
[----:B------:R-:W-:Y:S01]  /*aa30*/  IMAD.MOV.U32 R8, RZ, RZ, R4 ;  /* 0x000000ffff087224 */ /* 0x000fe200078e0004 */
[----:B------:R-:W-:Y:S01]  /*aa40*/  MOV R9, R7 ;  /* 0x0000000700097202 */ /* 0x000fe20000000f00 */
[----:B------:R-:W-:-:S04]  /*aa50*/  IMAD.MOV.U32 R7, RZ, RZ, 0x0 ;  /* 0x00000000ff077424 */ /* 0x000fc800078e00ff */
[----:B------:R1:W-:Y:S01]  /*aa60*/  STL.64 [R5], R8 ;  /* 0x0000000805007387 */ /* 0x0003e20000100a00 */
[----:B------:R-:W-:Y:S05]  /*aa70*/  RET.REL.NODEC R6 `(_ZN7cutlass13device_kernelIN5flash19enable_sm80_to_sm89INS1_16FlashAttnBwdSm80INS1_25CollectiveMainloopBwdSm80ILi2ELi2EN4cute5tupleIJNS5_1CILi128EEES8_NS7_ILi64EEEEEENS_10bfloat16_tEfNS_4arch4Sm80ELb0ELb1ELb1ELb0ELb1ELb0ELb0ELb0ELi2ELi4ELi4ELi4ELb0EEENS1_21CollectiveEpilogueBwdISA_SB_SD_Li256ELb0ELb0ELi2EEENS1_19SingleTileSchedulerILb0ELb0ELb0ELi128EEEEEEEEEvNT_6ParamsE) ;  /* 0xffff558006007950 */ /* 0x000fea0003c3ffff */
        .type           $_ZN7cutlass13device_kernelIN5flash19enable_sm80_to_sm89INS1_16FlashAttnBwdSm80INS1_25CollectiveMainloopBwdSm80ILi2ELi2EN4cute5tupleIJNS5_1CILi128EEES8_NS7_ILi64EEEEEENS_10bfloat16_tEfNS_4arch4Sm80ELb0ELb1ELb1ELb0ELb1ELb0ELb0ELb0ELi2ELi4ELi4ELi4ELb0EEENS1_21CollectiveEpilogueBwdISA_SB_SD_Li256ELb0ELb0ELi2EEENS1_19SingleTileSchedulerILb0ELb0ELb0ELi128EEEEEEEEEvNT_6ParamsE$_ZN4cute3eso3ESOILb1ELb0EJNS_6LayoutINS_5tupleIJNS3_IJNS_1CILi8EEENS4_ILi1EEEEEENS3_IJNS4_ILi2EEEEEEEEENS3_IJNS3_IJS6_NS4_ILi0EEEEEENS3_IJS5_EEEEEEEENS_10ViewEngineIPN7cutlass10bfloat16_tEEEEEC2ERKSF_RKSK_,@function
        .size           $_ZN7cutlass13device_kernelIN5flash19enable_sm80_to_sm89INS1_16FlashAttnBwdSm80INS1_25CollectiveMainloopBwdSm80ILi2ELi2EN4cute5tupleIJNS5_1CILi128EEES8_NS7_ILi64EEEEEENS_10bfloat16_tEfNS_4arch4Sm80ELb0ELb1ELb1ELb0ELb1ELb0ELb0ELb0ELi2ELi4ELi4ELi4ELb0EEENS1_21CollectiveEpilogueBwdISA_SB_SD_Li256ELb0ELb0ELi2EEENS1_19SingleTileSchedulerILb0ELb0ELb0ELi128EEEEEEEEEvNT_6ParamsE$_ZN4cute3eso3ESOILb1ELb0EJNS_6LayoutINS_5tupleIJNS3_IJNS_1CILi8EEENS4_ILi1EEEEEENS3_IJNS4_ILi2EEEEEEEEENS3_IJNS3_IJS6_NS4_ILi0EEEEEENS3_IJS5_EEEEEEEENS_10ViewEngineIPN7cutlass10bfloat16_tEEEEEC2ERKSF_RKSK_,($_ZN7cutlass13device_kernelIN5flash19enable_sm80_to_sm89INS1_16FlashAttnBwdSm80INS1_25CollectiveMainloopBwdSm80ILi2ELi2EN4cute5tupleIJNS5_1CILi128EEES8_NS7_ILi64EEEEEENS_10bfloat16_tEfNS_4arch4Sm80ELb0ELb1ELb1ELb0ELb1ELb0ELb0ELb0ELi2ELi4ELi4ELi4ELb0EEENS1_21CollectiveEpilogueBwdISA_SB_SD_Li256ELb0ELb0ELi2EEENS1_19SingleTileSchedulerILb0ELb0ELb0ELi128EEEEEEEEEvNT_6ParamsE$_ZN4cute3eso3ESOILb1ELb0EJNS_6LayoutINS_5tupleIJNS3_IJNS_1CILi8EEENS4_ILi1EEEEEENS3_IJNS4_ILi4EEEEEEEEENS3_IJNS3_IJS6_NS4_ILi0EEEEEENS3_IJNS4_ILi2048EEEEEEEEEEENS_10ViewEngineINS_8smem_ptrIPN7cutlass10bfloat16_tEEEEEEEC2ERKSG_RKSN_ - $_ZN7cutlass13device_kernelIN5flash19enable_sm80_to_sm89INS1_16FlashAttnBwdSm80INS1_25CollectiveMainloopBwdSm80ILi2ELi2EN4cute5tupleIJNS5_1CILi128EEES8_NS7_ILi64EEEEEENS_10bfloat16_tEfNS_4arch4Sm80ELb0ELb1ELb1ELb0ELb1ELb0ELb0ELb0ELi2ELi4ELi4ELi4ELb0EEENS1_21CollectiveEpilogueBwdISA_SB_SD_Li256ELb0ELb0ELi2EEENS1_19SingleTileSchedulerILb0ELb0ELb0ELi128EEEEEEEEEvNT_6ParamsE$_ZN4cute3eso3ESOILb1ELb0EJNS_6LayoutINS_5tupleIJNS3_IJNS_1CILi8EEENS4_ILi1EEEEEENS3_IJNS4_ILi2EEEEEEEEENS3_IJNS3_IJS6_NS4_ILi0EEEEEENS3_IJS5_EEEEEEEENS_10ViewEngineIPN7cutlass10bfloat16_tEEEEEC2ERKSF_RKSK_)
$_ZN7cutlass13device_kernelIN5flash19enable_sm80_to_sm89INS1_16FlashAttnBwdSm80INS1_25CollectiveMainloopBwdSm80ILi2ELi2EN4cute5tupleIJNS5_1CILi128EEES8_NS7_ILi64EEEEEENS_10bfloat16_tEfNS_4arch4Sm80ELb0ELb1ELb1ELb0ELb1ELb0ELb0ELb0ELi2ELi4ELi4ELi4ELb0EEENS1_21CollectiveEpilogueBwdISA_SB_SD_Li256ELb0ELb0ELi2EEENS1_19SingleTileSchedulerILb0ELb0ELb0ELi128EEEEEEEEEvNT_6ParamsE$_ZN4cute3eso3ESOILb1ELb0EJNS_6LayoutINS_5tupleIJNS3_IJNS_1CILi8EEENS4_ILi1EEEEEENS3_IJNS4_ILi2EEEEEEEEENS3_IJNS3_IJS6_NS4_ILi0EEEEEENS3_IJS5_EEEEEEEENS_10ViewEngineIPN7cutlass10bfloat16_tEEEEEC2ERKSF_RKSK_:
[----:B------:R-:W-:Y:S01]  /*aa80*/  IADD3 R3, R69, -c[0x0][0x20], RZ ;  /* 0x8000080045037a10 */ /* 0x000fe20007ffe0ff */
[----:B------:R-:W-:Y:S01]  /*aa90*/  IMAD.MOV.U32 R10, RZ, RZ, R2 ;  /* 0x000000ffff0a7224 */ /* 0x000fe200078e0002 */
[----:B------:R-:W-:Y:S01]  /*aaa0*/  MOV R11, R9 ;  /* 0x00000009000b7202 */ /* 0x000fe20000000f00 */
[----:B------:R-:W-:-:S04]  /*aab0*/  IMAD.MOV.U32 R9, RZ, RZ, 0x0 ;  /* 0x00000000ff097424 */ /* 0x000fc800078e00ff */
[----:B------:R1:W-:Y:S01]  /*aac0*/  STL.64 [R3], R10 ;  /* 0x0000000a03007387 */ /* 0x0003e20000100a00 */
[----:B------:R-:W-:Y:S05]  /*aad0*/  RET.REL.NODEC R8 `(_ZN7cutlass13device_kernelIN5flash19enable_sm80_to_sm89INS1_16FlashAttnBwdSm80INS1_25CollectiveMainloopBwdSm80ILi2ELi2EN4cute5tupleIJNS5_1CILi128EEES8_NS7_ILi64EEEEEENS_10bfloat16_tEfNS_4arch4Sm80ELb0ELb1ELb1ELb0ELb1ELb0ELb0ELb0ELi2ELi4ELi4ELi4ELb0EEENS1_21CollectiveEpilogueBwdISA_SB_SD_Li256ELb0ELb0ELi2EEENS1_19SingleTileSchedulerILb0ELb0ELb0ELi128EEEEEEEEEvNT_6ParamsE) ;  /* 0xffff552008007950 */ /* 0x000fea0003c3ffff */
        .type           $_ZN7cutlass13device_kernelIN5flash19enable_sm80_to_sm89INS1_16FlashAttnBwdSm80INS1_25CollectiveMainloopBwdSm80ILi2ELi2EN4cute5tupleIJNS5_1CILi128EEES8_NS7_ILi64EEEEEENS_10bfloat16_tEfNS_4arch4Sm80ELb0ELb1ELb1ELb0ELb1ELb0ELb0ELb0ELi2ELi4ELi4ELi4ELb0EEENS1_21CollectiveEpilogueBwdISA_SB_SD_Li256ELb0ELb0ELi2EEENS1_19SingleTileSchedulerILb0ELb0ELb0ELi128EEEEEEEEEvNT_6ParamsE$_ZN4cute3eso3ESOILb1ELb0EJNS_6LayoutINS_5tupleIJNS3_IJNS_1CILi8EEENS4_ILi1EEEEEENS3_IJNS4_ILi4EEEEEEEEENS3_IJNS3_IJS6_NS4_ILi0EEEEEENS3_IJNS4_ILi2048EEEEEEEEEEENS_10ViewEngineINS_8smem_ptrIPN7cutlass10bfloat16_tEEEEEEEC2ERKSG_RKSN_,@function
        .size           $_ZN7cutlass13device_kernelIN5flash19enable_sm80_to_sm89INS1_16FlashAttnBwdSm80INS1_25CollectiveMainloopBwdSm80ILi2ELi2EN4cute5tupleIJNS5_1CILi128EEES8_NS7_ILi64EEEEEENS_10bfloat16_tEfNS_4arch4Sm80ELb0ELb1ELb1ELb0ELb1ELb0ELb0ELb0ELi2ELi4ELi4ELi4ELb0EEENS1_21CollectiveEpilogueBwdISA_SB_SD_Li256ELb0ELb0ELi2EEENS1_19SingleTileSchedulerILb0ELb0ELb0ELi128EEEEEEEEEvNT_6ParamsE$_ZN4cute3eso3ESOILb1ELb0EJNS_6LayoutINS_5tupleIJNS3_IJNS_1CILi8EEENS4_ILi1EEEEEENS3_IJNS4_ILi4EEEEEEEEENS3_IJNS3_IJS6_NS4_ILi0EEEEEENS3_IJNS4_ILi2048EEEEEEEEEEENS_10ViewEngineINS_8smem_ptrIPN7cutlass10bfloat16_tEEEEEEEC2ERKSG_RKSN_,($_ZN7cutlass13device_kernelIN5flash19enable_sm80_to_sm89INS1_16FlashAttnBwdSm80INS1_25CollectiveMainloopBwdSm80ILi2ELi2EN4cute5tupleIJNS5_1CILi128EEES8_NS7_ILi64EEEEEENS_10bfloat16_tEfNS_4arch4Sm80ELb0ELb1ELb1ELb0ELb1ELb0ELb0ELb0ELi2ELi4ELi4ELi4ELb0EEENS1_21CollectiveEpilogueBwdISA_SB_SD_Li256ELb0ELb0ELi2EEENS1_19SingleTileSchedulerILb0ELb0ELb0ELi128EEEEEEEEEvNT_6ParamsE$_ZN4cute3eso3ESOILb1ELb0EJNS_6LayoutINS_5tupleIJNS3_IJNS_1CILi8EEENS4_ILi1EEEEEENS3_IJNS4_ILi4EEEEEEEEENS3_IJNS3_IJS6_NS4_ILi0EEEEEENS3_IJS5_EEEEEEEENS_10ViewEngineIPN7cutlass10bfloat16_tEEEEEC2ERKSF_RKSK_ - $_ZN7cutlass13device_kernelIN5flash19enable_sm80_to_sm89INS1_16FlashAttnBwdSm80INS1_25CollectiveMainloopBwdSm80ILi2ELi2EN4cute5tupleIJNS5_1CILi128EEES8_NS7_ILi64EEEEEENS_10bfloat16_tEfNS_4arch4Sm80ELb0ELb1ELb1ELb0ELb1ELb0ELb0ELb0ELi2ELi4ELi4ELi4ELb0EEENS1_21CollectiveEpilogueBwdISA_SB_SD_Li256ELb0ELb0ELi2EEENS1_19SingleTileSchedulerILb0ELb0ELb0ELi128EEEEEEEEEvNT_6ParamsE$_ZN4cute3eso3ESOILb1ELb0EJNS_6LayoutINS_5tupleIJNS3_IJNS_1CILi8EEENS4_ILi1EEEEEENS3_IJNS4_ILi4EEEEEEEEENS3_IJNS3_IJS6_NS4_ILi0EEEEEENS3_IJNS4_ILi2048EEEEEEEEEEENS_10ViewEngineINS_8smem_ptrIPN7cutlass10bfloat16_tEEEEEEEC2ERKSG_RKSN_)
$_ZN7cutlass13device_kernelIN5flash19enable_sm80_to_sm89INS1_16FlashAttnBwdSm80INS1_25CollectiveMainloopBwdSm80ILi2ELi2EN4cute5tupleIJNS5_1CILi128EEES8_NS7_ILi64EEEEEENS_10bfloat16_tEfNS_4arch4Sm80ELb0ELb1ELb1ELb0ELb1ELb0ELb0ELb0ELi2ELi4ELi4ELi4ELb0EEENS1_21CollectiveEpilogueBwdISA_SB_SD_Li256ELb0ELb0ELi2EEENS1_19SingleTileSchedulerILb0ELb0ELb0ELi128EEEEEEEEEvNT_6ParamsE$_ZN4cute3eso3ESOILb1ELb0EJNS_6LayoutINS_5tupleIJNS3_IJNS_1CILi8EEENS4_ILi1EEEEEENS3_IJNS4_ILi4EEEEEEEEENS3_IJNS3_IJS6_NS4_ILi0EEEEEENS3_IJNS4_ILi2048EEEEEEEEEEENS_10ViewEngineINS_8smem_ptrIPN7cutlass10bfloat16_tEEEEEEEC2ERKSG_RKSN_:
[----:B------:R-:W-:Y:S01]  /*aae0*/  IADD3 R5, R27, -c[0x0][0x20], RZ ;  /* 0x800008001b057a10 */ /* 0x000fe20007ffe0ff */
[----:B------:R-:W-:Y:S01]  /*aaf0*/  IMAD.MOV.U32 R8, RZ, RZ, R4 ;  /* 0x000000ffff087224 */ /* 0x000fe200078e0004 */
[----:B------:R-:W-:Y:S01]  /*ab00*/  MOV R9, R7 ;  /* 0x0000000700097202 */ /* 0x000fe20000000f00 */
[----:B------:R-:W-:-:S04]  /*ab10*/  IMAD.MOV.U32 R7, RZ, RZ, 0x0 ;  /* 0x00000000ff077424 */ /* 0x000fc800078e00ff */
[----:B------:R1:W-:Y:S01]  /*ab20*/  STL.64 [R5], R8 ;  /* 0x0000000805007387 */ /* 0x0003e20000100a00 */
[----:B------:R-:W-:Y:S05]  /*ab30*/  RET.REL.NODEC R6 `(_ZN7cutlass13device_kernelIN5flash19enable_sm80_to_sm89INS1_16FlashAttnBwdSm80INS1_25CollectiveMainloopBwdSm80ILi2ELi2EN4cute5tupleIJNS5_1CILi128EEES8_NS7_ILi64EEEEEENS_10bfloat16_tEfNS_4arch4Sm80ELb0ELb1ELb1ELb0ELb1ELb0ELb0ELb0ELi2ELi4ELi4ELi4ELb0EEENS1_21CollectiveEpilogueBwdISA_SB_SD_Li256ELb0ELb0ELi2EEENS1_19SingleTileSchedulerILb0ELb0ELb0ELi128EEEEEEEEEvNT_6ParamsE) ;  /* 0xffff54c006007950 */ /* 0x000fea0003c3ffff */
        .type           $_ZN7cutlass13device_kernelIN5flash19enable_sm80_to_sm89INS1_16FlashAttnBwdSm80INS1_25CollectiveMainloopBwdSm80ILi2ELi2EN4cute5tupleIJNS5_1CILi128EEES8_NS7_ILi64EEEEEENS_10bfloat16_tEfNS_4arch4Sm80ELb0ELb1ELb1ELb0ELb1ELb0ELb0ELb0ELi2ELi4ELi4ELi4ELb0EEENS1_21CollectiveEpilogueBwdISA_SB_SD_Li256ELb0ELb0ELi2EEENS1_19SingleTileSchedulerILb0ELb0ELb0ELi128EEEEEEEEEvNT_6ParamsE$_ZN4cute3eso3ESOILb1ELb0EJNS_6LayoutINS_5tupleIJNS3_IJNS_1CILi8EEENS4_ILi1EEEEEENS3_IJNS4_ILi4EEEEEEEEENS3_IJNS3_IJS6_NS4_ILi0EEEEEENS3_IJS5_EEEEEEEENS_10ViewEngineIPN7cutlass10bfloat16_tEEEEEC2ERKSF_RKSK_,@function
        .size           $_ZN7cutlass13device_kernelIN5flash19enable_sm80_to_sm89INS1_16FlashAttnBwdSm80INS1_25CollectiveMainloopBwdSm80ILi2ELi2EN4cute5tupleIJNS5_1CILi128EEES8_NS7_ILi64EEEEEENS_10bfloat16_tEfNS_4arch4Sm80ELb0ELb1ELb1ELb0ELb1ELb0ELb0ELb0ELi2ELi4ELi4ELi4ELb0EEENS1_21CollectiveEpilogueBwdISA_SB_SD_Li256ELb0ELb0ELi2EEENS1_19SingleTileSchedulerILb0ELb0ELb0ELi128EEEEEEEEEvNT_6ParamsE$_ZN4cute3eso3ESOILb1ELb0EJNS_6LayoutINS_5tupleIJNS3_IJNS_1CILi8EEENS4_ILi1EEEEEENS3_IJNS4_ILi4EEEEEEEEENS3_IJNS3_IJS6_NS4_ILi0EEEEEENS3_IJS5_EEEEEEEENS_10ViewEngineIPN7cutlass10bfloat16_tEEEEEC2ERKSF_RKSK_,($_ZN7cutlass13device_kernelIN5flash19enable_sm80_to_sm89INS1_16FlashAttnBwdSm80INS1_25CollectiveMainloopBwdSm80ILi2ELi2EN4cute5tupleIJNS5_1CILi128EEES8_NS7_ILi64EEEEEENS_10bfloat16_tEfNS_4arch4Sm80ELb0ELb1ELb1ELb0ELb1ELb0ELb0ELb0ELi2ELi4ELi4ELi4ELb0EEENS1_21CollectiveEpilogueBwdISA_SB_SD_Li256ELb0ELb0ELi2EEENS1_19SingleTileSchedulerILb0ELb0ELb0ELi128EEEEEEEEEvNT_6ParamsE$_ZN4cute3eso3ESOILb1ELb0EJNS_6LayoutINS_5tupleIJNS3_IJNS_1CILi8EEENS4_ILi1EEEEEENS4_ILi2EEEEEENS3_IJNS3_IJS6_NS4_ILi0EEEEEENS4_ILi4096EEEEEEEENS_10ViewEngineINS_8smem_ptrIPN7cutlass10bfloat16_tEEEEEEEC2ERKSE_RKSL_ - $_ZN7cutlass13device_kernelIN5flash19enable_sm80_to_sm89INS1_16FlashAttnBwdSm80INS1_25CollectiveMainloopBwdSm80ILi2ELi2EN4cute5tupleIJNS5_1CILi128EEES8_NS7_ILi64EEEEEENS_10bfloat16_tEfNS_4arch4Sm80ELb0ELb1ELb1ELb0ELb1ELb0ELb0ELb0ELi2ELi4ELi4ELi4ELb0EEENS1_21CollectiveEpilogueBwdISA_SB_SD_Li256ELb0ELb0ELi2EEENS1_19SingleTileSchedulerILb0ELb0ELb0ELi128EEEEEEEEEvNT_6ParamsE$_ZN4cute3eso3ESOILb1ELb0EJNS_6LayoutINS_5tupleIJNS3_IJNS_1CILi8EEENS4_ILi1EEEEEENS3_IJNS4_ILi4EEEEEEEEENS3_IJNS3_IJS6_NS4_ILi0EEEEEENS3_IJS5_EEEEEEEENS_10ViewEngineIPN7cutlass10bfloat16_tEEEEEC2ERKSF_RKSK_)
$_ZN7cutlass13device_kernelIN5flash19enable_sm80_to_sm89INS1_16FlashAttnBwdSm80INS1_25CollectiveMainloopBwdSm80ILi2ELi2EN4cute5tupleIJNS5_1CILi128EEES8_NS7_ILi64EEEEEENS_10bfloat16_tEfNS_4arch4Sm80ELb0ELb1ELb1ELb0ELb1ELb0ELb0ELb0ELi2ELi4ELi4ELi4ELb0EEENS1_21CollectiveEpilogueBwdISA_SB_SD_Li256ELb0ELb0ELi2EEENS1_19SingleTileSchedulerILb0ELb0ELb0ELi128EEEEEEEEEvNT_6ParamsE$_ZN4cute3eso3ESOILb1ELb0EJNS_6LayoutINS_5tupleIJNS3_IJNS_1CILi8EEENS4_ILi1EEEEEENS3_IJNS4_ILi4EEEEEEEEENS3_IJNS3_IJS6_NS4_ILi0EEEEEENS3_IJS5_EEEEEEEENS_10ViewEngineIPN7cutlass10bfloat16_tEEEEEC2ERKSF_RKSK_:
[----:B------:R-:W-:Y:S01]  /*ab40*/  IADD3 R3, R27, -c[0x0][0x20], RZ ;  /* 0x800008001b037a10 */ /* 0x000fe20007ffe0ff */
[----:B------:R-:W-:Y:S01]  /*ab50*/  IMAD.MOV.U32 R8, RZ, RZ, R2 ;  /* 0x000000ffff087224 */ /* 0x000fe200078e0002 */
[----:B------:R-:W-:Y:S01]  /*ab60*/  MOV R9, R5 ;  /* 0x0000000500097202 */ /* 0x000fe20000000f00 */
[----:B------:R-:W-:-:S04]  /*ab70*/  IMAD.MOV.U32 R5, RZ, RZ, 0x0 ;  /* 0x00000000ff057424 */ /* 0x000fc800078e00ff */
[----:B------:R1:W-:Y:S01]  /*ab80*/  STL.64 [R3], R8 ;  /* 0x0000000803007387 */ /* 0x0003e20000100a00 */
[----:B------:R-:W-:Y:S05]  /*ab90*/  RET.REL.NODEC R4 `(_ZN7cutlass13device_kernelIN5flash19enable_sm80_to_sm89INS1_16FlashAttnBwdSm80INS1_25CollectiveMainloopBwdSm80ILi2ELi2EN4cute5tupleIJNS5_1CILi128EEES8_NS7_ILi64EEEEEENS_10bfloat16_tEfNS_4arch4Sm80ELb0ELb1ELb1ELb0ELb1ELb0ELb0ELb0ELi2ELi4ELi4ELi4ELb0EEENS1_21CollectiveEpilogueBwdISA_SB_SD_Li256ELb0ELb0ELi2EEENS1_19SingleTileSchedulerILb0ELb0ELb0ELi128EEEEEEEEEvNT_6ParamsE) ;  /* 0xffff546004007950 */ /* 0x000fea0003c3ffff */
        .type           $_ZN7cutlass13device_kernelIN5flash19enable_sm80_to_sm89INS1_16FlashAttnBwdSm80INS1_25CollectiveMainloopBwdSm80ILi2ELi2EN4cute5tupleIJNS5_1CILi128EEES8_NS7_ILi64EEEEEENS_10bfloat16_tEfNS_4arch4Sm80ELb0ELb1ELb1ELb0ELb1ELb0ELb0ELb0ELi2ELi4ELi4ELi4ELb0EEENS1_21CollectiveEpilogueBwdISA_SB_SD_Li256ELb0ELb0ELi2EEENS1_19SingleTileSchedulerILb0ELb0ELb0ELi128EEEEEEEEEvNT_6ParamsE$_ZN4cute3eso3ESOILb1ELb0EJNS_6LayoutINS_5tupleIJNS3_IJNS_1CILi8EEENS4_ILi1EEEEEENS4_ILi2EEEEEENS3_IJNS3_IJS6_NS4_ILi0EEEEEENS4_ILi4096EEEEEEEENS_10ViewEngineINS_8smem_ptrIPN7cutlass10bfloat16_tEEEEEEEC2ERKSE_RKSL_,@function
        .size           $_ZN7cutlass13device_kernelIN5flash19enable_sm80_to_sm89INS1_16FlashAttnBwdSm80INS1_25CollectiveMainloopBwdSm80ILi2ELi2EN4cute5tupleIJNS5_1CILi128EEES8_NS7_ILi64EEEEEENS_10bfloat16_tEfNS_4arch4Sm80ELb0ELb1ELb1ELb0ELb1ELb0ELb0ELb0ELi2ELi4ELi4ELi4ELb0EEENS1_21CollectiveEpilogueBwdISA_SB_SD_Li256ELb0ELb0ELi2EEENS1_19SingleTileSchedulerILb0ELb0ELb0ELi128EEEEEEEEEvNT_6ParamsE$_ZN4cute3eso3ESOILb1ELb0EJNS_6LayoutINS_5tupleIJNS3_IJNS_1CILi8EEENS4_ILi1EEEEEENS4_ILi2EEEEEENS3_IJNS3_IJS6_NS4_ILi0EEEEEENS4_ILi4096EEEEEEEENS_10ViewEngineINS_8smem_ptrIPN7cutlass10bfloat16_tEEEEEEEC2ERKSE_RKSL_,($_ZN7cutlass13device_kernelIN5flash19enable_sm80_to_sm89INS1_16FlashAttnBwdSm80INS1_25CollectiveMainloopBwdSm80ILi2ELi2EN4cute5tupleIJNS5_1CILi128EEES8_NS7_ILi64EEEEEENS_10bfloat16_tEfNS_4arch4Sm80ELb0ELb1ELb1ELb0ELb1ELb0ELb0ELb0ELi2ELi4ELi4ELi4ELb0EEENS1_21CollectiveEpilogueBwdISA_SB_SD_Li256ELb0ELb0ELi2EEENS1_19SingleTileSchedulerILb0ELb0ELb0ELi128EEEEEEEEEvNT_6ParamsE$_ZN4cute3eso3ESOILb1ELb0EJNS_6LayoutINS_5tupleIJNS3_IJNS_1CILi8EEENS4_ILi1EEEEEENS4_ILi2EEEEEENS3_IJNS3_IJS6_NS4_ILi0EEEEEENS4_ILi4096EEEEEEEEiEEC2ERKSE_RKi - $_ZN7cutlass13device_kernelIN5flash19enable_sm80_to_sm89INS1_16FlashAttnBwdSm80INS1_25CollectiveMainloopBwdSm80ILi2ELi2EN4cute5tupleIJNS5_1CILi128EEES8_NS7_ILi64EEEEEENS_10bfloat16_tEfNS_4arch4Sm80ELb0ELb1ELb1ELb0ELb1ELb0ELb0ELb0ELi2ELi4ELi4ELi4ELb0EEENS1_21CollectiveEpilogueBwdISA_SB_SD_Li256ELb0ELb0ELi2EEENS1_19SingleTileSchedulerILb0ELb0ELb0ELi128EEEEEEEEEvNT_6ParamsE$_ZN4cute3eso3ESOILb1ELb0EJNS_6LayoutINS_5tupleIJNS3_IJNS_1CILi8EEENS4_ILi1EEEEEENS4_ILi2EEEEEENS3_IJNS3_IJS6_NS4_ILi0EEEEEENS4_ILi4096EEEEEEEENS_10ViewEngineINS_8smem_ptrIPN7cutlass10bfloat16_tEEEEEEEC2ERKSE_RKSL_)
$_ZN7cutlass13device_kernelIN5flash19enable_sm80_to_sm89INS1_16FlashAttnBwdSm80INS1_25CollectiveMainloopBwdSm80ILi2ELi2EN4cute5tupleIJNS5_1CILi128EEES8_NS7_ILi64EEEEEENS_10bfloat16_tEfNS_4arch4Sm80ELb0ELb1ELb1ELb0ELb1ELb0ELb0ELb0ELi2ELi4ELi4ELi4ELb0EEENS1_21CollectiveEpilogueBwdISA_SB_SD_Li256ELb0ELb0ELi2EEENS1_19SingleTileSchedulerILb0ELb0ELb0ELi128EEEEEEEEEvNT_6ParamsE$_ZN4cute3eso3ESOILb1ELb0EJNS_6LayoutINS_5tupleIJNS3_IJNS_1CILi8EEENS4_ILi1EEEEEENS4_ILi2EEEEEENS3_IJNS3_IJS6_NS4_ILi0EEEEEENS4_ILi4096EEEEEEEENS_10ViewEngineINS_8smem_ptrIPN7cutlass10bfloat16_tEEEEEEEC2ERKSE_RKSL_:
[----:B------:R-:W-:Y:S02]  /*aba0*/  IADD3 R4, R69, -c[0x0][0x20], RZ ;  /* 0x8000080045047a10 */ /* 0x000fe40007ffe0ff */
[----:B------:R-:W-:-:S03]  /*abb0*/  MOV R7, 0x0 ;  /* 0x0000000000077802 */ /* 0x000fc60000000f00 */
[----:B------:R1:W-:Y:S01]  /*abc0*/  STL.64 [R4], R2 ;  /* 0x0000000204007387 */ /* 0x0003e20000100a00 */
[----:B------:R-:W-:Y:S05]  /*abd0*/  RET.REL.NODEC R6 `(_ZN7cutlass13device_kernelIN5flash19enable_sm80_to_sm89INS1_16FlashAttnBwdSm80INS1_25CollectiveMainloopBwdSm80ILi2ELi2EN4cute5tupleIJNS5_1CILi128EEES8_NS7_ILi64EEEEEENS_10bfloat16_tEfNS_4arch4Sm80ELb0ELb1ELb1ELb0ELb1ELb0ELb0ELb0ELi2ELi4ELi4ELi4ELb0EEENS1_21CollectiveEpilogueBwdISA_SB_SD_Li256ELb0ELb0ELi2EEENS1_19SingleTileSchedulerILb0ELb0ELb0ELi128EEEEEEEEEvNT_6ParamsE) ;  /* 0xffff542006007950 */ /* 0x000fea0003c3ffff */
        .type           $_ZN7cutlass13device_kernelIN5flash19enable_sm80_to_sm89INS1_16FlashAttnBwdSm80INS1_25CollectiveMainloopBwdSm80ILi2ELi2EN4cute5tupleIJNS5_1CILi128EEES8_NS7_ILi64EEEEEENS_10bfloat16_tEfNS_4arch4Sm80ELb0ELb1ELb1ELb0ELb1ELb0ELb0ELb0ELi2ELi4ELi4ELi4ELb0EEENS1_21CollectiveEpilogueBwdISA_SB_SD_Li256ELb0ELb0ELi2EEENS1_19SingleTileSchedulerILb0ELb0ELb0ELi128EEEEEEEEEvNT_6ParamsE$_ZN4cute3eso3ESOILb1ELb0EJNS_6LayoutINS_5tupleIJNS3_IJNS_1CILi8EEENS4_ILi1EEEEEENS4_ILi2EEEEEENS3_IJNS3_IJS6_NS4_ILi0EEEEEENS4_ILi4096EEEEEEEEiEEC2ERKSE_RKi,@function
        .size           $_ZN7cutlass13device_kernelIN5flash19enable_sm80_to_sm89INS1_16FlashAttnBwdSm80INS1_25CollectiveMainloopBwdSm80ILi2ELi2EN4cute5tupleIJNS5_1CILi128EEES8_NS7_ILi64EEEEEENS_10bfloat16_tEfNS_4arch4Sm80ELb0ELb1ELb1ELb0ELb1ELb0ELb0ELb0ELi2ELi4ELi4ELi4ELb0EEENS1_21CollectiveEpilogueBwdISA_SB_SD_Li256ELb0ELb0ELi2EEENS1_19SingleTileSchedulerILb0ELb0ELb0ELi128EEEEEEEEEvNT_6ParamsE$_ZN4cute3eso3ESOILb1ELb0EJNS_6LayoutINS_5tupleIJNS3_IJNS_1CILi8EEENS4_ILi1EEEEEENS4_ILi2EEEEEENS3_IJNS3_IJS6_NS4_ILi0EEEEEENS4_ILi4096EEEEEEEEiEEC2ERKSE_RKi,($_ZN7cutlass13device_kernelIN5flash19enable_sm80_to_sm89INS1_16FlashAttnBwdSm80INS1_25CollectiveMainloopBwdSm80ILi2ELi2EN4cute5tupleIJNS5_1CILi128EEES8_NS7_ILi64EEEEEENS_10bfloat16_tEfNS_4arch4Sm80ELb0ELb1ELb1ELb0ELb1ELb0ELb0ELb0ELi2ELi4ELi4ELi4ELb0EEENS1_21CollectiveEpilogueBwdISA_SB_SD_Li256ELb0ELb0ELi2EEENS1_19SingleTileSchedulerILb0ELb0ELb0ELi128EEEEEEEEEvNT_6ParamsE$_ZN4cute3eso3ESOILb1ELb0EJNS_6LayoutINS_5tupleIJNS3_IJNS_1CILi8EEENS4_ILi1EEEEEENS4_ILi2EEEEEENS3_IJNS3_IJS6_NS4_ILi0EEEEEENS4_ILi64EEEEEEEENS_10ViewEngineIPN7cutlass10bfloat16_tEEEEEC2ERKSE_RKSJ_ - $_ZN7cutlass13device_kernelIN5flash19enable_sm80_to_sm89INS1_16FlashAttnBwdSm80INS1_25CollectiveMainloopBwdSm80ILi2ELi2EN4cute5tupleIJNS5_1CILi128EEES8_NS7_ILi64EEEEEENS_10bfloat16_tEfNS_4arch4Sm80ELb0ELb1ELb1ELb0ELb1ELb0ELb0ELb0ELi2ELi4ELi4ELi4ELb0EEENS1_21CollectiveEpilogueBwdISA_SB_SD_Li256ELb0ELb0ELi2EEENS1_19SingleTileSchedulerILb0ELb0ELb0ELi128EEEEEEEEEvNT_6ParamsE$_ZN4cute3eso3ESOILb1ELb0EJNS_6LayoutINS_5tupleIJNS3_IJNS_1CILi8EEENS4_ILi1EEEEEENS4_ILi2EEEEEENS3_IJNS3_IJS6_NS4_ILi0EEEEEENS4_ILi4096EEEEEEEEiEEC2ERKSE_RKi)
$_ZN7cutlass13device_kernelIN5flash19enable_sm80_to_sm89INS1_16FlashAttnBwdSm80INS1_25CollectiveMainloopBwdSm80ILi2ELi2EN4cute5tupleIJNS5_1CILi128EEES8_NS7_ILi64EEEEEENS_10bfloat16_tEfNS_4arch4Sm80ELb0ELb1ELb1ELb0ELb1ELb0ELb0ELb0ELi2ELi4ELi4ELi4ELb0EEENS1_21CollectiveEpilogueBwdISA_SB_SD_Li256ELb0ELb0ELi2EEENS1_19SingleTileSchedulerILb0ELb0ELb0ELi128EEEEEEEEEvNT_6ParamsE$_ZN4cute3eso3ESOILb1ELb0EJNS_6LayoutINS_5tupleIJNS3_IJNS_1CILi8EEENS4_ILi1EEEEEENS4_ILi2EEEEEENS3_IJNS3_IJS6_NS4_ILi0EEEEEENS4_ILi4096EEEEEEEEiEEC2ERKSE_RKi:
[----:B------:R-:W-:Y:S02]  /*abe0*/  IADD3 R2, R69, -c[0x0][0x20], RZ ;  /* 0x8000080045027a10 */ /* 0x000fe40007ffe0ff */
[----:B------:R-:W-:-:S03]  /*abf0*/  MOV R5, 0x0 ;  /* 0x0000000000057802 */ /* 0x000fc60000000f00 */
[----:B------:R1:W-:Y:S01]  /*ac00*/  STL [R2], R3 ;  /* 0x0000000302007387 */ /* 0x0003e20000100800 */
[----:B------:R-:W-:Y:S05]  /*ac10*/  RET.REL.NODEC R4 `(_ZN7cutlass13device_kernelIN5flash19enable_sm80_to_sm89INS1_16FlashAttnBwdSm80INS1_25CollectiveMainloopBwdSm80ILi2ELi2EN4cute5tupleIJNS5_1CILi128EEES8_NS7_ILi64EEEEEENS_10bfloat16_tEfNS_4arch4Sm80ELb0ELb1ELb1ELb0ELb1ELb0ELb0ELb0ELi2ELi4ELi4ELi4ELb0EEENS1_21CollectiveEpilogueBwdISA_SB_SD_Li256ELb0ELb0ELi2EEENS1_19SingleTileSchedulerILb0ELb0ELb0ELi128EEEEEEEEEvNT_6ParamsE) ;  /* 0xffff53e004007950 */ /* 0x000fea0003c3ffff */
        .type           $_ZN7cutlass13device_kernelIN5flash19enable_sm80_to_sm89INS1_16FlashAttnBwdSm80INS1_25CollectiveMainloopBwdSm80ILi2ELi2EN4cute5tupleIJNS5_1CILi128EEES8_NS7_ILi64EEEEEENS_10bfloat16_tEfNS_4arch4Sm80ELb0ELb1ELb1ELb0ELb1ELb0ELb0ELb0ELi2ELi4ELi4ELi4ELb0EEENS1_21CollectiveEpilogueBwdISA_SB_SD_Li256ELb0ELb0ELi2EEENS1_19SingleTileSchedulerILb0ELb0ELb0ELi128EEEEEEEEEvNT_6ParamsE$_ZN4cute3eso3ESOILb1ELb0EJNS_6LayoutINS_5tupleIJNS3_IJNS_1CILi8EEENS4_ILi1EEEEEENS4_ILi2EEEEEENS3_IJNS3_IJS6_NS4_ILi0EEEEEENS4_ILi64EEEEEEEENS_10ViewEngineIPN7cutlass10bfloat16_tEEEEEC2ERKSE_RKSJ_,@function
        .size           $_ZN7cutlass13device_kernelIN5flash19enable_sm80_to_sm89INS1_16FlashAttnBwdSm80INS1_25CollectiveMainloopBwdSm80ILi2ELi2EN4cute5tupleIJNS5_1CILi128EEES8_NS7_ILi64EEEEEENS_10bfloat16_tEfNS_4arch4Sm80ELb0ELb1ELb1ELb0ELb1ELb0ELb0ELb0ELi2ELi4ELi4ELi4ELb0EEENS1_21CollectiveEpilogueBwdISA_SB_SD_Li256ELb0ELb0ELi2EEENS1_19SingleTileSchedulerILb0ELb0ELb0ELi128EEEEEEEEEvNT_6ParamsE$_ZN4cute3eso3ESOILb1ELb0EJNS_6LayoutINS_5tupleIJNS3_IJNS_1CILi8EEENS4_ILi1EEEEEENS4_ILi2EEEEEENS3_IJNS3_IJS6_NS4_ILi0EEEEEENS4_ILi64EEEEEEEENS_10ViewEngineIPN7cutlass10bfloat16_tEEEEEC2ERKSE_RKSJ_,($_ZN7cutlass13device_kernelIN5flash19enable_sm80_to_sm89INS1_16FlashAttnBwdSm80INS1_25CollectiveMainloopBwdSm80ILi2ELi2EN4cute5tupleIJNS5_1CILi128EEES8_NS7_ILi64EEEEEENS_10bfloat16_tEfNS_4arch4Sm80ELb0ELb1ELb1ELb0ELb1ELb0ELb0ELb0ELi2ELi4ELi4ELi4ELb0EEENS1_21CollectiveEpilogueBwdISA_SB_SD_Li256ELb0ELb0ELi2EEENS1_19SingleTileSchedulerILb0ELb0ELb0ELi128EEEEEEEEEvNT_6ParamsE$_ZN4cute3eso3ESOILb1ELb0EJNS_6LayoutINS_5tupleIJNS3_IJNS_1CILi8EEENS4_ILi1EEEEEENS4_ILi2EEEEEENS3_IJNS3_IJS6_NS4_ILi0EEEEEENS4_ILi64EEEEEEEEiEEC2ERKSE_RKi - $_ZN7cutlass13device_kernelIN5flash19enable_sm80_to_sm89INS1_16FlashAttnBwdSm80INS1_25CollectiveMainloopBwdSm80ILi2ELi2EN4cute5tupleIJNS5_1CILi128EEES8_NS7_ILi64EEEEEENS_10bfloat16_tEfNS_4arch4Sm80ELb0ELb1ELb1ELb0ELb1ELb0ELb0ELb0ELi2ELi4ELi4ELi4ELb0EEENS1_21CollectiveEpilogueBwdISA_SB_SD_Li256ELb0ELb0ELi2EEENS1_19SingleTileSchedulerILb0ELb0ELb0ELi128EEEEEEEEEvNT_6ParamsE$_ZN4cute3eso3ESOILb1ELb0EJNS_6LayoutINS_5tupleIJNS3_IJNS_1CILi8EEENS4_ILi1EEEEEENS4_ILi2EEEEEENS3_IJNS3_IJS6_NS4_ILi0EEEEEENS4_ILi64EEEEEEEENS_10ViewEngineIPN7cutlass10bfloat16_tEEEEEC2ERKSE_RKSJ_)
$_ZN7cutlass13device_kernelIN5flash19enable_sm80_to_sm89INS1_16FlashAttnBwdSm80INS1_25CollectiveMainloopBwdSm80ILi2ELi2EN4cute5tupleIJNS5_1CILi128EEES8_NS7_ILi64EEEEEENS_10bfloat16_tEfNS_4arch4Sm80ELb0ELb1ELb1ELb0ELb1ELb0ELb0ELb0ELi2ELi4ELi4ELi4ELb0EEENS1_21CollectiveEpilogueBwdISA_SB_SD_Li256ELb0ELb0ELi2EEENS1_19SingleTileSchedulerILb0ELb0ELb0ELi128EEEEEEEEEvNT_6ParamsE$_ZN4cute3eso3ESOILb1ELb0EJNS_6LayoutINS_5tupleIJNS3_IJNS_1CILi8EEENS4_ILi1EEEEEENS4_ILi2EEEEEENS3_IJNS3_IJS6_NS4_ILi0EEEEEENS4_ILi64EEEEEEEENS_10ViewEngineIPN7cutlass10bfloat16_tEEEEEC2ERKSE_RKSJ_:
[----:B------:R-:W-:Y:S01]  /*ac20*/  IADD3 R2, R27, -c[0x0][0x20], RZ ;  /* 0x800008001b027a10 */ /* 0x000fe20007ffe0ff */
[----:B------:R-:W-:Y:S01]  /*ac30*/  IMAD.MOV.U32 R9, RZ, RZ, R3 ;  /* 0x000000ffff097224 */ /* 0x000fe200078e0003 */
[----:B------:R-:W-:-:S04]  /*ac40*/  MOV R7, 0x0 ;  /* 0x0000000000077802 */ /* 0x000fc80000000f00 */
[----:B------:R1:W-:Y:S01]  /*ac50*/  STL.64 [R2], R8 ;  /* 0x0000000802007387 */ /* 0x0003e20000100a00 */
[----:B------:R-:W-:Y:S05]  /*ac60*/  RET.REL.NODEC R6 `(_ZN7cutlass13device_kernelIN5flash19enable_sm80_to_sm89INS1_16FlashAttnBwdSm80INS1_25CollectiveMainloopBwdSm80ILi2ELi2EN4cute5tupleIJNS5_1CILi128EEES8_NS7_ILi64EEEEEENS_10bfloat16_tEfNS_4arch4Sm80ELb0ELb1ELb1ELb0ELb1ELb0ELb0ELb0ELi2ELi4ELi4ELi4ELb0EEENS1_21CollectiveEpilogueBwdISA_SB_SD_Li256ELb0ELb0ELi2EEENS1_19SingleTileSchedulerILb0ELb0ELb0ELi128EEEEEEEEEvNT_6ParamsE) ;  /* 0xffff539006007950 */ /* 0x000fea0003c3ffff */
        .type           $_ZN7cutlass13device_kernelIN5flash19enable_sm80_to_sm89INS1_16FlashAttnBwdSm80INS1_25CollectiveMainloopBwdSm80ILi2ELi2EN4cute5tupleIJNS5_1CILi128EEES8_NS7_ILi64EEEEEENS_10bfloat16_tEfNS_4arch4Sm80ELb0ELb1ELb1ELb0ELb1ELb0ELb0ELb0ELi2ELi4ELi4ELi4ELb0EEENS1_21CollectiveEpilogueBwdISA_SB_SD_Li256ELb0ELb0ELi2EEENS1_19SingleTileSchedulerILb0ELb0ELb0ELi128EEEEEEEEEvNT_6ParamsE$_ZN4cute3eso3ESOILb1ELb0EJNS_6LayoutINS_5tupleIJNS3_IJNS_1CILi8EEENS4_ILi1EEEEEENS4_ILi2EEEEEENS3_IJNS3_IJS6_NS4_ILi0EEEEEENS4_ILi64EEEEEEEEiEEC2ERKSE_RKi,@function
        .size           $_ZN7cutlass13device_kernelIN5flash19enable_sm80_to_sm89INS1_16FlashAttnBwdSm80INS1_25CollectiveMainloopBwdSm80ILi2ELi2EN4cute5tupleIJNS5_1CILi128EEES8_NS7_ILi64EEEEEENS_10bfloat16_tEfNS_4arch4Sm80ELb0ELb1ELb1ELb0ELb1ELb0ELb0ELb0ELi2ELi4ELi4ELi4ELb0EEENS1_21CollectiveEpilogueBwdISA_SB_SD_Li256ELb0ELb0ELi2EEENS1_19SingleTileSchedulerILb0ELb0ELb0ELi128EEEEEEEEEvNT_6ParamsE$_ZN4cute3eso3ESOILb1ELb0EJNS_6LayoutINS_5tupleIJNS3_IJNS_1CILi8EEENS4_ILi1EEEEEENS4_ILi2EEEEEENS3_IJNS3_IJS6_NS4_ILi0EEEEEENS4_ILi64EEEEEEEEiEEC2ERKSE_RKi,($_ZN7cutlass13device_kernelIN5flash19enable_sm80_to_sm89INS1_16FlashAttnBwdSm80INS1_25CollectiveMainloopBwdSm80ILi2ELi2EN4cute5tupleIJNS5_1CILi128EEES8_NS7_ILi64EEEEEENS_10bfloat16_tEfNS_4arch4Sm80ELb0ELb1ELb1ELb0ELb1ELb0ELb0ELb0ELi2ELi4ELi4ELi4ELb0EEENS1_21CollectiveEpilogueBwdISA_SB_SD_Li256ELb0ELb0ELi2EEENS1_19SingleTileSchedulerILb0ELb0ELb0ELi128EEEEEEEEEvNT_6ParamsE$_ZN4cute3eso3ESOILb1ELb0EJNS_6LayoutINS_5tupleIJNS3_IJNS_1CILi8EEENS4_ILi1EEEEEENS4_ILi2EEEEEENS3_IJNS3_IJS6_NS4_ILi0EEEEEENS4_ILi8192EEEEEEEENS_10ViewEngineINS_8smem_ptrIPN7cutlass10bfloat16_tEEEEEEEC2ERKSE_RKSL_ - $_ZN7cutlass13device_kernelIN5flash19enable_sm80_to_sm89INS1_16FlashAttnBwdSm80INS1_25CollectiveMainloopBwdSm80ILi2ELi2EN4cute5tupleIJNS5_1CILi128EEES8_NS7_ILi64EEEEEENS_10bfloat16_tEfNS_4arch4Sm80ELb0ELb1ELb1ELb0ELb1ELb0ELb0ELb0ELi2ELi4ELi4ELi4ELb0EEENS1_21CollectiveEpilogueBwdISA_SB_SD_Li256ELb0ELb0ELi2EEENS1_19SingleTileSchedulerILb0ELb0ELb0ELi128EEEEEEEEEvNT_6ParamsE$_ZN4cute3eso3ESOILb1ELb0EJNS_6LayoutINS_5tupleIJNS3_IJNS_1CILi8EEENS4_ILi1EEEEEENS4_ILi2EEEEEENS3_IJNS3_IJS6_NS4_ILi0EEEEEENS4_ILi64EEEEEEEEiEEC2ERKSE_RKi)
$_ZN7cutlass13device_kernelIN5flash19enable_sm80_to_sm89INS1_16FlashAttnBwdSm80INS1_25CollectiveMainloopBwdSm80ILi2ELi2EN4cute5tupleIJNS5_1CILi128EEES8_NS7_ILi64EEEEEENS_10bfloat16_tEfNS_4arch4Sm80ELb0ELb1ELb1ELb0ELb1ELb0ELb0ELb0ELi2ELi4ELi4ELi4ELb0EEENS1_21CollectiveEpilogueBwdISA_SB_SD_Li256ELb0ELb0ELi2EEENS1_19SingleTileSchedulerILb0ELb0ELb0ELi128EEEEEEEEEvNT_6ParamsE$_ZN4cute3eso3ESOILb1ELb0EJNS_6LayoutINS_5tupleIJNS3_IJNS_1CILi8EEENS4_ILi1EEEEEENS4_ILi2EEEEEENS3_IJNS3_IJS6_NS4_ILi0EEEEEENS4_ILi64EEEEEEEEiEEC2ERKSE_RKi:
[----:B------:R-:W-:Y:S02]  /*ac70*/  IADD3 R2, R27, -c[0x0][0x20], RZ ;  /* 0x800008001b027a10 */ /* 0x000fe40007ffe0ff */
[----:B------:R-:W-:-:S03]  /*ac80*/  MOV R7, 0x0 ;  /* 0x0000000000077802 */ /* 0x000fc60000000f00 */
[----:B------:R1:W-:Y:S01]  /*ac90*/  STL [R2], R3 ;  /* 0x0000000302007387 */ /* 0x0003e20000100800 */
[----:B------:R-:W-:Y:S05]  /*aca0*/  RET.REL.NODEC R6 `(_ZN7cutlass13device_kernelIN5flash19enable_sm80_to_sm89INS1_16FlashAttnBwdSm80INS1_25CollectiveMainloopBwdSm80ILi2ELi2EN4cute5tupleIJNS5_1CILi128EEES8_NS7_ILi64EEEEEENS_10bfloat16_tEfNS_4arch4Sm80ELb0ELb1ELb1ELb0ELb1ELb0ELb0ELb0ELi2ELi4ELi4ELi4ELb0EEENS1_21CollectiveEpilogueBwdISA_SB_SD_Li256ELb0ELb0ELi2EEENS1_19SingleTileSchedulerILb0ELb0ELb0ELi128EEEEEEEEEvNT_6ParamsE) ;  /* 0xffff535006007950 */ /* 0x000fea0003c3ffff */
        .type           $_ZN7cutlass13device_kernelIN5flash19enable_sm80_to_sm89INS1_16FlashAttnBwdSm80INS1_25CollectiveMainloopBwdSm80ILi2ELi2EN4cute5tupleIJNS5_1CILi128EEES8_NS7_ILi64EEEEEENS_10bfloat16_tEfNS_4arch4Sm80ELb0ELb1ELb1ELb0ELb1ELb0ELb0ELb0ELi2ELi4ELi4ELi4ELb0EEENS1_21CollectiveEpilogueBwdISA_SB_SD_Li256ELb0ELb0ELi2EEENS1_19SingleTileSchedulerILb0ELb0ELb0ELi128EEEEEEEEEvNT_6ParamsE$_ZN4cute3eso3ESOILb1ELb0EJNS_6LayoutINS_5tupleIJNS3_IJNS_1CILi8EEENS4_ILi1EEEEEENS4_ILi2EEEEEENS3_IJNS3_IJS6_NS4_ILi0EEEEEENS4_ILi8192EEEEEEEENS_10ViewEngineINS_8smem_ptrIPN7cutlass10bfloat16_tEEEEEEEC2ERKSE_RKSL_,@function
        .size           $_ZN7cutlass13device_kernelIN5flash19enable_sm80_to_sm89INS1_16FlashAttnBwdSm80INS1_25CollectiveMainloopBwdSm80ILi2ELi2EN4cute5tupleIJNS5_1CILi128EEES8_NS7_ILi64EEEEEENS_10bfloat16_tEfNS_4arch4Sm80ELb0ELb1ELb1ELb0ELb1ELb0ELb0ELb0ELi2ELi4ELi4ELi4ELb0EEENS1_21CollectiveEpilogueBwdISA_SB_SD_Li256ELb0ELb0ELi2EEENS1_19SingleTileSchedulerILb0ELb0ELb0ELi128EEEEEEEEEvNT_6ParamsE$_ZN4cute3eso3ESOILb1ELb0EJNS_6LayoutINS_5tupleIJNS3_IJNS_1CILi8EEENS4_ILi1EEEEEENS4_ILi2EEEEEENS3_IJNS3_IJS6_NS4_ILi0EEEEEENS4_ILi8192EEEEEEEENS_10ViewEngineINS_8smem_ptrIPN7cutlass10bfloat16_tEEEEEEEC2ERKSE_RKSL_,($_ZN7cutlass13device_kernelIN5flash19enable_sm80_to_sm89INS1_16FlashAttnBwdSm80INS1_25CollectiveMainloopBwdSm80ILi2ELi2EN4cute5tupleIJNS5_1CILi128EEES8_NS7_ILi64EEEEEENS_10bfloat16_tEfNS_4arch4Sm80ELb0ELb1ELb1ELb0ELb1ELb0ELb0ELb0ELi2ELi4ELi4ELi4ELb0EEENS1_21CollectiveEpilogueBwdISA_SB_SD_Li256ELb0ELb0ELi2EEENS1_19SingleTileSchedulerILb0ELb0ELb0ELi128EEEEEEEEEvNT_6ParamsE$_ZN4cute3eso3ESOILb1ELb0EJNS_6LayoutINS_5tupleIJNS3_IJNS_1CILi8EEENS4_ILi1EEEEEENS4_ILi2EEEEEENS3_IJNS3_IJS6_NS4_ILi0EEEEEENS4_ILi8192EEEEEEEEiEEC2ERKSE_RKi - $_ZN7cutlass13device_kernelIN5flash19enable_sm80_to_sm89INS1_16FlashAttnBwdSm80INS1_25CollectiveMainloopBwdSm80ILi2ELi2EN4cute5tupleIJNS5_1CILi128EEES8_NS7_ILi64EEEEEENS_10bfloat16_tEfNS_4arch4Sm80ELb0ELb1ELb1ELb0ELb1ELb0ELb0ELb0ELi2ELi4ELi4ELi4ELb0EEENS1_21CollectiveEpilogueBwdISA_SB_SD_Li256ELb0ELb0ELi2EEENS1_19SingleTileSchedulerILb0ELb0ELb0ELi128EEEEEEEEEvNT_6ParamsE$_ZN4cute3eso3ESOILb1ELb0EJNS_6LayoutINS_5tupleIJNS3_IJNS_1CILi8EEENS4_ILi1EEEEEENS4_ILi2EEEEEENS3_IJNS3_IJS6_NS4_ILi0EEEEEENS4_ILi8192EEEEEEEENS_10ViewEngineINS_8smem_ptrIPN7cutlass10bfloat16_tEEEEEEEC2ERKSE_RKSL_)
$_ZN7cutlass13device_kernelIN5flash19enable_sm80_to_sm89INS1_16FlashAttnBwdSm80INS1_25CollectiveMainloopBwdSm80ILi2ELi2EN4cute5tupleIJNS5_1CILi128EEES8_NS7_ILi64EEEEEENS_10bfloat16_tEfNS_4arch4Sm80ELb0ELb1ELb1ELb0ELb1ELb0ELb0ELb0ELi2ELi4ELi4ELi4ELb0EEENS1_21CollectiveEpilogueBwdISA_SB_SD_Li256ELb0ELb0ELi2EEENS1_19SingleTileSchedulerILb0ELb0ELb0ELi128EEEEEEEEEvNT_6ParamsE$_ZN4cute3eso3ESOILb1ELb0EJNS_6LayoutINS_5tupleIJNS3_IJNS_1CILi8EEENS4_ILi1EEEEEENS4_ILi2EEEEEENS3_IJNS3_IJS6_NS4_ILi0EEEEEENS4_ILi8192EEEEEEEENS_10ViewEngineINS_8smem_ptrIPN7cutlass10bfloat16_tEEEEEEEC2ERKSE_RKSL_:
[----:B------:R-:W-:Y:S02]  /*acb0*/  IADD3 R4, R27, -c[0x0][0x20], RZ ;  /* 0x800008001b047a10 */ /* 0x000fe40007ffe0ff */
[----:B------:R-:W-:-:S03]  /*acc0*/  MOV R7, 0x0 ;  /* 0x0000000000077802 */ /* 0x000fc60000000f00 */
[----:B------:R1:W-:Y:S01]  /*acd0*/  STL.64 [R4], R2 ;  /* 0x0000000204007387 */ /* 0x0003e20000100a00 */
[----:B------:R-:W-:Y:S05]  /*ace0*/  RET.REL.NODEC R6 `(_ZN7cutlass13device_kernelIN5flash19enable_sm80_to_sm89INS1_16FlashAttnBwdSm80INS1_25CollectiveMainloopBwdSm80ILi2ELi2EN4cute5tupleIJNS5_1CILi128EEES8_NS7_ILi64EEEEEENS_10bfloat16_tEfNS_4arch4Sm80ELb0ELb1ELb1ELb0ELb1ELb0ELb0ELb0ELi2ELi4ELi4ELi4ELb0EEENS1_21CollectiveEpilogueBwdISA_SB_SD_Li256ELb0ELb0ELi2EEENS1_19SingleTileSchedulerILb0ELb0ELb0ELi128EEEEEEEEEvNT_6ParamsE) ;  /* 0xffff531006007950 */ /* 0x000fea0003c3ffff */
        .type           $_ZN7cutlass13device_kernelIN5flash19enable_sm80_to_sm89INS1_16FlashAttnBwdSm80INS1_25CollectiveMainloopBwdSm80ILi2ELi2EN4cute5tupleIJNS5_1CILi128EEES8_NS7_ILi64EEEEEENS_10bfloat16_tEfNS_4arch4Sm80ELb0ELb1ELb1ELb0ELb1ELb0ELb0ELb0ELi2ELi4ELi4ELi4ELb0EEENS1_21CollectiveEpilogueBwdISA_SB_SD_Li256ELb0ELb0ELi2EEENS1_19SingleTileSchedulerILb0ELb0ELb0ELi128EEEEEEEEEvNT_6ParamsE$_ZN4cute3eso3ESOILb1ELb0EJNS_6LayoutINS_5tupleIJNS3_IJNS_1CILi8EEENS4_ILi1EEEEEENS4_ILi2EEEEEENS3_IJNS3_IJS6_NS4_ILi0EEEEEENS4_ILi8192EEEEEEEEiEEC2ERKSE_RKi,@function
        .size           $_ZN7cutlass13device_kernelIN5flash19enable_sm80_to_sm89INS1_16FlashAttnBwdSm80INS1_25CollectiveMainloopBwdSm80ILi2ELi2EN4cute5tupleIJNS5_1CILi128EEES8_NS7_ILi64EEEEEENS_10bfloat16_tEfNS_4arch4Sm80ELb0ELb1ELb1ELb0ELb1ELb0ELb0ELb0ELi2ELi4ELi4ELi4ELb0EEENS1_21CollectiveEpilogueBwdISA_SB_SD_Li256ELb0ELb0ELi2EEENS1_19SingleTileSchedulerILb0ELb0ELb0ELi128EEEEEEEEEvNT_6ParamsE$_ZN4cute3eso3ESOILb1ELb0EJNS_6LayoutINS_5tupleIJNS3_IJNS_1CILi8EEENS4_ILi1EEEEEENS4_ILi2EEEEEENS3_IJNS3_IJS6_NS4_ILi0EEEEEENS4_ILi8192EEEEEEEEiEEC2ERKSE_RKi,($_ZN7cutlass13device_kernelIN5flash19enable_sm80_to_sm89INS1_16FlashAttnBwdSm80INS1_25CollectiveMainloopBwdSm80ILi2ELi2EN4cute5tupleIJNS5_1CILi128EEES8_NS7_ILi64EEEEEENS_10bfloat16_tEfNS_4arch4Sm80ELb0ELb1ELb1ELb0ELb1ELb0ELb0ELb0ELi2ELi4ELi4ELi4ELb0EEENS1_21CollectiveEpilogueBwdISA_SB_SD_Li256ELb0ELb0ELi2EEENS1_19SingleTileSchedulerILb0ELb0ELb0ELi128EEEEEEEEEvNT_6ParamsE$_ZN4cute3eso3ESOILb1ELb0EJNS_6LayoutINS_5tupleIJNS3_IJNS_1CILi8EEENS4_ILi1EEEEEENS4_ILi2EEEEEENS3_IJNS3_IJS6_NS4_ILi0EEEEEES5_EEEEENS_10ViewEngineIPN7cutlass10bfloat16_tEEEEEC2ERKSD_RKSI_ - $_ZN7cutlass13device_kernelIN5flash19enable_sm80_to_sm89INS1_16FlashAttnBwdSm80INS1_25CollectiveMainloopBwdSm80ILi2ELi2EN4cute5tupleIJNS5_1CILi128EEES8_NS7_ILi64EEEEEENS_10bfloat16_tEfNS_4arch4Sm80ELb0ELb1ELb1ELb0ELb1ELb0ELb0ELb0ELi2ELi4ELi4ELi4ELb0EEENS1_21CollectiveEpilogueBwdISA_SB_SD_Li256ELb0ELb0ELi2EEENS1_19SingleTileSchedulerILb0ELb0ELb0ELi128EEEEEEEEEvNT_6ParamsE$_ZN4cute3eso3ESOILb1ELb0EJNS_6LayoutINS_5tupleIJNS3_IJNS_1CILi8EEENS4_ILi1EEEEEENS4_ILi2EEEEEENS3_IJNS3_IJS6_NS4_ILi0EEEEEENS4_ILi8192EEEEEEEEiEEC2ERKSE_RKi)
$_ZN7cutlass13device_kernelIN5flash19enable_sm80_to_sm89INS1_16FlashAttnBwdSm80INS1_25CollectiveMainloopBwdSm80ILi2ELi2EN4cute5tupleIJNS5_1CILi128EEES8_NS7_ILi64EEEEEENS_10bfloat16_tEfNS_4arch4Sm80ELb0ELb1ELb1ELb0ELb1ELb0ELb0ELb0ELi2ELi4ELi4ELi4ELb0EEENS1_21CollectiveEpilogueBwdISA_SB_SD_Li256ELb0ELb0ELi2EEENS1_19SingleTileSchedulerILb0ELb0ELb0ELi128EEEEEEEEEvNT_6ParamsE$_ZN4cute3eso3ESOILb1ELb0EJNS_6LayoutINS_5tupleIJNS3_IJNS_1CILi8EEENS4_ILi1EEEEEENS4_ILi2EEEEEENS3_IJNS3_IJS6_NS4_ILi0EEEEEENS4_ILi8192EEEEEEEEiEEC2ERKSE_RKi:
[----:B------:R-:W-:Y:S02]  /*acf0*/  IADD3 R2, R27, -c[0x0][0x20], RZ ;  /* 0x800008001b027a10 */ /* 0x000fe40007ffe0ff */
[----:B------:R-:W-:-:S03]  /*ad00*/  MOV R5, 0x0 ;  /* 0x0000000000057802 */ /* 0x000fc60000000f00 */
[----:B------:R1:W-:Y:S01]  /*ad10*/  STL [R2], R3 ;  /* 0x0000000302007387 */ /* 0x0003e20000100800 */
[----:B------:R-:W-:Y:S05]  /*ad20*/  RET.REL.NODEC R4 `(_ZN7cutlass13device_kernelIN5flash19enable_sm80_to_sm89INS1_16FlashAttnBwdSm80INS1_25CollectiveMainloopBwdSm80ILi2ELi2EN4cute5tupleIJNS5_1CILi128EEES8_NS7_ILi64EEEEEENS_10bfloat16_tEfNS_4arch4Sm80ELb0ELb1ELb1ELb0ELb1ELb0ELb0ELb0ELi2ELi4ELi4ELi4ELb0EEENS1_21CollectiveEpilogueBwdISA_SB_SD_Li256ELb0ELb0ELi2EEENS1_19SingleTileSchedulerILb0ELb0ELb0ELi128EEEEEEEEEvNT_6ParamsE) ;  /* 0xffff52d004007950 */ /* 0x000fea0003c3ffff */
        .type           $_ZN7cutlass13device_kernelIN5flash19enable_sm80_to_sm89INS1_16FlashAttnBwdSm80INS1_25CollectiveMainloopBwdSm80ILi2ELi2EN4cute5tupleIJNS5_1CILi128EEES8_NS7_ILi64EEEEEENS_10bfloat16_tEfNS_4arch4Sm80ELb0ELb1ELb1ELb0ELb1ELb0ELb0ELb0ELi2ELi4ELi4ELi4ELb0EEENS1_21CollectiveEpilogueBwdISA_SB_SD_Li256ELb0ELb0ELi2EEENS1_19SingleTileSchedulerILb0ELb0ELb0ELi128EEEEEEEEEvNT_6ParamsE$_ZN4cute3eso3ESOILb1ELb0EJNS_6LayoutINS_5tupleIJNS3_IJNS_1CILi8EEENS4_ILi1EEEEEENS4_ILi2EEEEEENS3_IJNS3_IJS6_NS4_ILi0EEEEEES5_EEEEENS_10ViewEngineIPN7cutlass10bfloat16_tEEEEEC2ERKSD_RKSI_,@function
        .size           $_ZN7cutlass13device_kernelIN5flash19enable_sm80_to_sm89INS1_16FlashAttnBwdSm80INS1_25CollectiveMainloopBwdSm80ILi2ELi2EN4cute5tupleIJNS5_1CILi128EEES8_NS7_ILi64EEEEEENS_10bfloat16_tEfNS_4arch4Sm80ELb0ELb1ELb1ELb0ELb1ELb0ELb0ELb0ELi2ELi4ELi4ELi4ELb0EEENS1_21CollectiveEpilogueBwdISA_SB_SD_Li256ELb0ELb0ELi2EEENS1_19SingleTileSchedulerILb0ELb0ELb0ELi128EEEEEEEEEvNT_6ParamsE$_ZN4cute3eso3ESOILb1ELb0EJNS_6LayoutINS_5tupleIJNS3_IJNS_1CILi8EEENS4_ILi1EEEEEENS4_ILi2EEEEEENS3_IJNS3_IJS6_NS4_ILi0EEEEEES5_EEEEENS_10ViewEngineIPN7cutlass10bfloat16_tEEEEEC2ERKSD_RKSI_,($_ZN7cutlass13device_kernelIN5flash19enable_sm80_to_sm89INS1_16FlashAttnBwdSm80INS1_25CollectiveMainloopBwdSm80ILi2ELi2EN4cute5tupleIJNS5_1CILi128EEES8_NS7_ILi64EEEEEENS_10bfloat16_tEfNS_4arch4Sm80ELb0ELb1ELb1ELb0ELb1ELb0ELb0ELb0ELi2ELi4ELi4ELi4ELb0EEENS1_21CollectiveEpilogueBwdISA_SB_SD_Li256ELb0ELb0ELi2EEENS1_19SingleTileSchedulerILb0ELb0ELb0ELi128EEEEEEEEEvNT_6ParamsE$_ZN4cute3eso3ESOILb1ELb0EJNS_6LayoutINS_5tupleIJNS3_IJNS_1CILi8EEENS4_ILi1EEEEEENS4_ILi2EEEEEENS3_IJNS3_IJS6_NS4_ILi0EEEEEES5_EEEEEiEEC2ERKSD_RKi - $_ZN7cutlass13device_kernelIN5flash19enable_sm80_to_sm89INS1_16FlashAttnBwdSm80INS1_25CollectiveMainloopBwdSm80ILi2ELi2EN4cute5tupleIJNS5_1CILi128EEES8_NS7_ILi64EEEEEENS_10bfloat16_tEfNS_4arch4Sm80ELb0ELb1ELb1ELb0ELb1ELb0ELb0ELb0ELi2ELi4ELi4ELi4ELb0EEENS1_21CollectiveEpilogueBwdISA_SB_SD_Li256ELb0ELb0ELi2EEENS1_19SingleTileSchedulerILb0ELb0ELb0ELi128EEEEEEEEEvNT_6ParamsE$_ZN4cute3eso3ESOILb1ELb0EJNS_6LayoutINS_5tupleIJNS3_IJNS_1CILi8EEENS4_ILi1EEEEEENS4_ILi2EEEEEENS3_IJNS3_IJS6_NS4_ILi0EEEEEES5_EEEEENS_10ViewEngineIPN7cutlass10bfloat16_tEEEEEC2ERKSD_RKSI_)
$_ZN7cutlass13device_kernelIN5flash19enable_sm80_to_sm89INS1_16FlashAttnBwdSm80INS1_25CollectiveMainloopBwdSm80ILi2ELi2EN4cute5tupleIJNS5_1CILi128EEES8_NS7_ILi64EEEEEENS_10bfloat16_tEfNS_4arch4Sm80ELb0ELb1ELb1ELb0ELb1ELb0ELb0ELb0ELi2ELi4ELi4ELi4ELb0EEENS1_21CollectiveEpilogueBwdISA_SB_SD_Li256ELb0ELb0ELi2EEENS1_19SingleTileSchedulerILb0ELb0ELb0ELi128EEEEEEEEEvNT_6ParamsE$_ZN4cute3eso3ESOILb1ELb0EJNS_6LayoutINS_5tupleIJNS3_IJNS_1CILi8EEENS4_ILi1EEEEEENS4_ILi2EEEEEENS3_IJNS3_IJS6_NS4_ILi0EEEEEES5_EEEEENS_10ViewEngineIPN7cutlass10bfloat16_tEEEEEC2ERKSD_RKSI_:
[----:B------:R-:W-:Y:S01]  /*ad30*/  IADD3 R7, R69, -c[0x0][0x20], RZ ;  /* 0x8000080045077a10 */ /* 0x000fe20007ffe0ff */
[----:B------:R-:W-:Y:S01]  /*ad40*/  IMAD.MOV.U32 R10, RZ, RZ, R6 ;  /* 0x000000ffff0a7224 */ /* 0x000fe200078e0006 */
[----:B------:R-:W-:Y:S01]  /*ad50*/  MOV R11, R9 ;  /* 0x00000009000b7202 */ /* 0x000fe20000000f00 */
[----:B------:R-:W-:-:S04]  /*ad60*/  IMAD.MOV.U32 R9, RZ, RZ, 0x0 ;  /* 0x00000000ff097424 */ /* 0x000fc800078e00ff */
[----:B------:R1:W-:Y:S01]  /*ad70*/  STL.64 [R7], R10 ;  /* 0x0000000a07007387 */ /* 0x0003e20000100a00 */
[----:B------:R-:W-:Y:S05]  /*ad80*/  RET.REL.NODEC R8 `(_ZN7cutlass13device_kernelIN5flash19enable_sm80_to_sm89INS1_16FlashAttnBwdSm80INS1_25CollectiveMainloopBwdSm80ILi2ELi2EN4cute5tupleIJNS5_1CILi128EEES8_NS7_ILi64EEEEEENS_10bfloat16_tEfNS_4arch4Sm80ELb0ELb1ELb1ELb0ELb1ELb0ELb0ELb0ELi2ELi4ELi4ELi4ELb0EEENS1_21CollectiveEpilogueBwdISA_SB_SD_Li256ELb0ELb0ELi2EEENS1_19SingleTileSchedulerILb0ELb0ELb0ELi128EEEEEEEEEvNT_6ParamsE) ;  /* 0xffff527008007950 */ /* 0x000fea0003c3ffff */
        .type           $_ZN7cutlass13device_kernelIN5flash19enable_sm80_to_sm89INS1_16FlashAttnBwdSm80INS1_25CollectiveMainloopBwdSm80ILi2ELi2EN4cute5tupleIJNS5_1CILi128EEES8_NS7_ILi64EEEEEENS_10bfloat16_tEfNS_4arch4Sm80ELb0ELb1ELb1ELb0ELb1ELb0ELb0ELb0ELi2ELi4ELi4ELi4ELb0EEENS1_21CollectiveEpilogueBwdISA_SB_SD_Li256ELb0ELb0ELi2EEENS1_19SingleTileSchedulerILb0ELb0ELb0ELi128EEEEEEEEEvNT_6ParamsE$_ZN4cute3eso3ESOILb1ELb0EJNS_6LayoutINS_5tupleIJNS3_IJNS_1CILi8EEENS4_ILi1EEEEEENS4_ILi2EEEEEENS3_IJNS3_IJS6_NS4_ILi0EEEEEES5_EEEEEiEEC2ERKSD_RKi,@function
        .size           $_ZN7cutlass13device_kernelIN5flash19enable_sm80_to_sm89INS1_16FlashAttnBwdSm80INS1_25CollectiveMainloopBwdSm80ILi2ELi2EN4cute5tupleIJNS5_1CILi128EEES8_NS7_ILi64EEEEEENS_10bfloat16_tEfNS_4arch4Sm80ELb0ELb1ELb1ELb0ELb1ELb0ELb0ELb0ELi2ELi4ELi4ELi4ELb0EEENS1_21CollectiveEpilogueBwdISA_SB_SD_Li256ELb0ELb0ELi2EEENS1_19SingleTileSchedulerILb0ELb0ELb0ELi128EEEEEEEEEvNT_6ParamsE$_ZN4cute3eso3ESOILb1ELb0EJNS_6LayoutINS_5tupleIJNS3_IJNS_1CILi8EEENS4_ILi1EEEEEENS4_ILi2EEEEEENS3_IJNS3_IJS6_NS4_ILi0EEEEEES5_EEEEEiEEC2ERKSD_RKi,($_ZN7cutlass13device_kernelIN5flash19enable_sm80_to_sm89INS1_16FlashAttnBwdSm80INS1_25CollectiveMainloopBwdSm80ILi2ELi2EN4cute5tupleIJNS5_1CILi128EEES8_NS7_ILi64EEEEEENS_10bfloat16_tEfNS_4arch4Sm80ELb0ELb1ELb1ELb0ELb1ELb0ELb0ELb0ELi2ELi4ELi4ELi4ELb0EEENS1_21CollectiveEpilogueBwdISA_SB_SD_Li256ELb0ELb0ELi2EEENS1_19SingleTileSchedulerILb0ELb0ELb0ELi128EEEEEEEEEvNT_6ParamsE$_ZN4cute3eso3ESOILb1ELb0EJNS_6LayoutINS_5tupleIJNS3_IJNS_1CILi8EEENS4_ILi1EEEEEENS4_ILi2EEENS3_IJNS4_ILi4EEES8_EEEEEENS3_IJNS3_IJS6_NS4_ILi0EEEEEES5_NS3_IJNS4_ILi32EEENS4_ILi16EEEEEEEEEEENS_10ViewEngineIPN7cutlass10bfloat16_tEEEEEC2ERKSI_RKSN_ - $_ZN7cutlass13device_kernelIN5flash19enable_sm80_to_sm89INS1_16FlashAttnBwdSm80INS1_25CollectiveMainloopBwdSm80ILi2ELi2EN4cute5tupleIJNS5_1CILi128EEES8_NS7_ILi64EEEEEENS_10bfloat16_tEfNS_4arch4Sm80ELb0ELb1ELb1ELb0ELb1ELb0ELb0ELb0ELi2ELi4ELi4ELi4ELb0EEENS1_21CollectiveEpilogueBwdISA_SB_SD_Li256ELb0ELb0ELi2EEENS1_19SingleTileSchedulerILb0ELb0ELb0ELi128EEEEEEEEEvNT_6ParamsE$_ZN4cute3eso3ESOILb1ELb0EJNS_6LayoutINS_5tupleIJNS3_IJNS_1CILi8EEENS4_ILi1EEEEEENS4_ILi2EEEEEENS3_IJNS3_IJS6_NS4_ILi0EEEEEES5_EEEEEiEEC2ERKSD_RKi)
$_ZN7cutlass13device_kernelIN5flash19enable_sm80_to_sm89INS1_16FlashAttnBwdSm80INS1_25CollectiveMainloopBwdSm80ILi2ELi2EN4cute5tupleIJNS5_1CILi128EEES8_NS7_ILi64EEEEEENS_10bfloat16_tEfNS_4arch4Sm80ELb0ELb1ELb1ELb0ELb1ELb0ELb0ELb0ELi2ELi4ELi4ELi4ELb0EEENS1_21CollectiveEpilogueBwdISA_SB_SD_Li256ELb0ELb0ELi2EEENS1_19SingleTileSchedulerILb0ELb0ELb0ELi128EEEEEEEEEvNT_6ParamsE$_ZN4cute3eso3ESOILb1ELb0EJNS_6LayoutINS_5tupleIJNS3_IJNS_1CILi8EEENS4_ILi1EEEEEENS4_ILi2EEEEEENS3_IJNS3_IJS6_NS4_ILi0EEEEEES5_EEEEEiEEC2ERKSD_RKi:
[----:B------:R-:W-:Y:S02]  /*ad90*/  IADD3 R2, R2, -c[0x0][0x20], RZ ;  /* 0x8000080002027a10 */ /* 0x000fe40007ffe0ff */
[----:B------:R-:W-:-:S03]  /*ada0*/  MOV R7, 0x0 ;  /* 0x0000000000077802 */ /* 0x000fc60000000f00 */
[----:B------:R1:W-:Y:S01]  /*adb0*/  STL [R2], R3 ;  /* 0x0000000302007387 */ /* 0x0003e20000100800 */
[----:B------:R-:W-:Y:S05]  /*adc0*/  RET.REL.NODEC R6 `(_ZN7cutlass13device_kernelIN5flash19enable_sm80_to_sm89INS1_16FlashAttnBwdSm80INS1_25CollectiveMainloopBwdSm80ILi2ELi2EN4cute5tupleIJNS5_1CILi128EEES8_NS7_ILi64EEEEEENS_10bfloat16_tEfNS_4arch4Sm80ELb0ELb1ELb1ELb0ELb1ELb0ELb0ELb0ELi2ELi4ELi4ELi4ELb0EEENS1_21CollectiveEpilogueBwdISA_SB_SD_Li256ELb0ELb0ELi2EEENS1_19SingleTileSchedulerILb0ELb0ELb0ELi128EEEEEEEEEvNT_6ParamsE) ;  /* 0xffff523006007950 */ /* 0x000fea0003c3ffff */
        .type           $_ZN7cutlass13device_kernelIN5flash19enable_sm80_to_sm89INS1_16FlashAttnBwdSm80INS1_25CollectiveMainloopBwdSm80ILi2ELi2EN4cute5tupleIJNS5_1CILi128EEES8_NS7_ILi64EEEEEENS_10bfloat16_tEfNS_4arch4Sm80ELb0ELb1ELb1ELb0ELb1ELb0ELb0ELb0ELi2ELi4ELi4ELi4ELb0EEENS1_21CollectiveEpilogueBwdISA_SB_SD_Li256ELb0ELb0ELi2EEENS1_19SingleTileSchedulerILb0ELb0ELb0ELi128EEEEEEEEEvNT_6ParamsE$_ZN4cute3eso3ESOILb1ELb0EJNS_6LayoutINS_5tupleIJNS3_IJNS_1CILi8EEENS4_ILi1EEEEEENS4_ILi2EEENS3_IJNS4_ILi4EEES8_EEEEEENS3_IJNS3_IJS6_NS4_ILi0EEEEEES5_NS3_IJNS4_ILi32EEENS4_ILi16EEEEEEEEEEENS_10ViewEngineIPN7cutlass10bfloat16_tEEEEEC2ERKSI_RKSN_,@function
        .size           $_ZN7cutlass13device_kernelIN5flash19enable_sm80_to_sm89INS1_16FlashAttnBwdSm80INS1_25CollectiveMainloopBwdSm80ILi2ELi2EN4cute5tupleIJNS5_1CILi128EEES8_NS7_ILi64EEEEEENS_10bfloat16_tEfNS_4arch4Sm80ELb0ELb1ELb1ELb0ELb1ELb0ELb0ELb0ELi2ELi4ELi4ELi4ELb0EEENS1_21CollectiveEpilogueBwdISA_SB_SD_Li256ELb0ELb0ELi2EEENS1_19SingleTileSchedulerILb0ELb0ELb0ELi128EEEEEEEEEvNT_6ParamsE$_ZN4cute3eso3ESOILb1ELb0EJNS_6LayoutINS_5tupleIJNS3_IJNS_1CILi8EEENS4_ILi1EEEEEENS4_ILi2EEENS3_IJNS4_ILi4EEES8_EEEEEENS3_IJNS3_IJS6_NS4_ILi0EEEEEES5_NS3_IJNS4_ILi32EEENS4_ILi16EEEEEEEEEEENS_10ViewEngineIPN7cutlass10bfloat16_tEEEEEC2ERKSI_RKSN_,($_ZN7cutlass13device_kernelIN5flash19enable_sm80_to_sm89INS1_16FlashAttnBwdSm80INS1_25CollectiveMainloopBwdSm80ILi2ELi2EN4cute5tupleIJNS5_1CILi128EEES8_NS7_ILi64EEEEEENS_10bfloat16_tEfNS_4arch4Sm80ELb0ELb1ELb1ELb0ELb1ELb0ELb0ELb0ELi2ELi4ELi4ELi4ELb0EEENS1_21CollectiveEpilogueBwdISA_SB_SD_Li256ELb0ELb0ELi2EEENS1_19SingleTileSchedulerILb0ELb0ELb0ELi128EEEEEEEEEvNT_6ParamsE$_ZN4cute3eso3ESOILb1ELb0EJNS_6LayoutINS_5tupleIJNS3_IJNS_1CILi8EEENS4_ILi1EEEEEENS4_ILi2EEENS4_ILi4EEEEEENS3_IJNS3_IJS6_NS4_ILi0EEEEEES5_NS4_ILi16EEEEEEEENS_10ViewEngineIPN7cutlass10bfloat16_tEEEEEC2ERKSF_RKSK_ - $_ZN7cutlass13device_kernelIN5flash19enable_sm80_to_sm89INS1_16FlashAttnBwdSm80INS1_25CollectiveMainloopBwdSm80ILi2ELi2EN4cute5tupleIJNS5_1CILi128EEES8_NS7_ILi64EEEEEENS_10bfloat16_tEfNS_4arch4Sm80ELb0ELb1ELb1ELb0ELb1ELb0ELb0ELb0ELi2ELi4ELi4ELi4ELb0EEENS1_21CollectiveEpilogueBwdISA_SB_SD_Li256ELb0ELb0ELi2EEENS1_19SingleTileSchedulerILb0ELb0ELb0ELi128EEEEEEEEEvNT_6ParamsE$_ZN4cute3eso3ESOILb1ELb0EJNS_6LayoutINS_5tupleIJNS3_IJNS_1CILi8EEENS4_ILi1EEEEEENS4_ILi2EEENS3_IJNS4_ILi4EEES8_EEEEEENS3_IJNS3_IJS6_NS4_ILi0EEEEEES5_NS3_IJNS4_ILi32EEENS4_ILi16EEEEEEEEEEENS_10ViewEngineIPN7cutlass10bfloat16_tEEEEEC2ERKSI_RKSN_)
$_ZN7cutlass13device_kernelIN5flash19enable_sm80_to_sm89INS1_16FlashAttnBwdSm80INS1_25CollectiveMainloopBwdSm80ILi2ELi2EN4cute5tupleIJNS5_1CILi128EEES8_NS7_ILi64EEEEEENS_10bfloat16_tEfNS_4arch4Sm80ELb0ELb1ELb1ELb0ELb1ELb0ELb0ELb0ELi2ELi4ELi4ELi4ELb0EEENS1_21CollectiveEpilogueBwdISA_SB_SD_Li256ELb0ELb0ELi2EEENS1_19SingleTileSchedulerILb0ELb0ELb0ELi128EEEEEEEEEvNT_6ParamsE$_ZN4cute3eso3ESOILb1ELb0EJNS_6LayoutINS_5tupleIJNS3_IJNS_1CILi8EEENS4_ILi1EEEEEENS4_ILi2EEENS3_IJNS4_ILi4EEES8_EEEEEENS3_IJNS3_IJS6_NS4_ILi0EEEEEES5_NS3_IJNS4_ILi32EEENS4_ILi16EEEEEEEEEEENS_10ViewEngineIPN7cutlass10bfloat16_tEEEEEC2ERKSI_RKSN_:
[----:B------:R-:W-:Y:S02]  /*add0*/  IADD3 R2, R69, -c[0x0][0x20], RZ ;  /* 0x8000080045027a10 */ /* 0x000fe40007ffe0ff */
[----:B------:R-:W-:-:S03]  /*ade0*/  MOV R5, 0x0 ;  /* 0x0000000000057802 */ /* 0x000fc60000000f00 */
[----:B------:R1:W-:Y:S01]  /*adf0*/  STL.64 [R2], R64 ;  /* 0x0000004002007387 */ /* 0x0003e20000100a00 */
[----:B------:R-:W-:Y:S05]  /*ae00*/  RET.REL.NODEC R4 `(_ZN7cutlass13device_kernelIN5flash19enable_sm80_to_sm89INS1_16FlashAttnBwdSm80INS1_25CollectiveMainloopBwdSm80ILi2ELi2EN4cute5tupleIJNS5_1CILi128EEES8_NS7_ILi64EEEEEENS_10bfloat16_tEfNS_4arch4Sm80ELb0ELb1ELb1ELb0ELb1ELb0ELb0ELb0ELi2ELi4ELi4ELi4ELb0EEENS1_21CollectiveEpilogueBwdISA_SB_SD_Li256ELb0ELb0ELi2EEENS1_19SingleTileSchedulerILb0ELb0ELb0ELi128EEEEEEEEEvNT_6ParamsE) ;  /* 0xffff51f004007950 */ /* 0x000fea0003c3ffff */
        .type           $_ZN7cutlass13device_kernelIN5flash19enable_sm80_to_sm89INS1_16FlashAttnBwdSm80INS1_25CollectiveMainloopBwdSm80ILi2ELi2EN4cute5tupleIJNS5_1CILi128EEES8_NS7_ILi64EEEEEENS_10bfloat16_tEfNS_4arch4Sm80ELb0ELb1ELb1ELb0ELb1ELb0ELb0ELb0ELi2ELi4ELi4ELi4ELb0EEENS1_21CollectiveEpilogueBwdISA_SB_SD_Li256ELb0ELb0ELi2EEENS1_19SingleTileSchedulerILb0ELb0ELb0ELi128EEEEEEEEEvNT_6ParamsE$_ZN4cute3eso3ESOILb1ELb0EJNS_6LayoutINS_5tupleIJNS3_IJNS_1CILi8EEENS4_ILi1EEEEEENS4_ILi2EEENS4_ILi4EEEEEENS3_IJNS3_IJS6_NS4_ILi0EEEEEES5_NS4_ILi16EEEEEEEENS_10ViewEngineIPN7cutlass10bfloat16_tEEEEEC2ERKSF_RKSK_,@function
        .size           $_ZN7cutlass13device_kernelIN5flash19enable_sm80_to_sm89INS1_16FlashAttnBwdSm80INS1_25CollectiveMainloopBwdSm80ILi2ELi2EN4cute5tupleIJNS5_1CILi128EEES8_NS7_ILi64EEEEEENS_10bfloat16_tEfNS_4arch4Sm80ELb0ELb1ELb1ELb0ELb1ELb0ELb0ELb0ELi2ELi4ELi4ELi4ELb0EEENS1_21CollectiveEpilogueBwdISA_SB_SD_Li256ELb0ELb0ELi2EEENS1_19SingleTileSchedulerILb0ELb0ELb0ELi128EEEEEEEEEvNT_6ParamsE$_ZN4cute3eso3ESOILb1ELb0EJNS_6LayoutINS_5tupleIJNS3_IJNS_1CILi8EEENS4_ILi1EEEEEENS4_ILi2EEENS4_ILi4EEEEEENS3_IJNS3_IJS6_NS4_ILi0EEEEEES5_NS4_ILi16EEEEEEEENS_10ViewEngineIPN7cutlass10bfloat16_tEEEEEC2ERKSF_RKSK_,($_ZN7cutlass13device_kernelIN5flash19enable_sm80_to_sm89INS1_16FlashAttnBwdSm80INS1_25CollectiveMainloopBwdSm80ILi2ELi2EN4cute5tupleIJNS5_1CILi128EEES8_NS7_ILi64EEEEEENS_10bfloat16_tEfNS_4arch4Sm80ELb0ELb1ELb1ELb0ELb1ELb0ELb0ELb0ELi2ELi4ELi4ELi4ELb0EEENS1_21CollectiveEpilogueBwdISA_SB_SD_Li256ELb0ELb0ELi2EEENS1_19SingleTileSchedulerILb0ELb0ELb0ELi128EEEEEEEEEvNT_6ParamsE$_ZN4cute3eso3ESOILb1ELb0EJNS_6LayoutINS_5tupleIJNS3_IJNS_1CILi8EEENS4_ILi1EEEEEENS4_ILi2EEES5_EEENS3_IJNS3_IJS6_NS4_ILi0EEEEEENS4_ILi64EEES5_EEEEENS_10ViewEngineIPN7cutlass10bfloat16_tEEEEEC2ERKSE_RKSJ_ - $_ZN7cutlass13device_kernelIN5flash19enable_sm80_to_sm89INS1_16FlashAttnBwdSm80INS1_25CollectiveMainloopBwdSm80ILi2ELi2EN4cute5tupleIJNS5_1CILi128EEES8_NS7_ILi64EEEEEENS_10bfloat16_tEfNS_4arch4Sm80ELb0ELb1ELb1ELb0ELb1ELb0ELb0ELb0ELi2ELi4ELi4ELi4ELb0EEENS1_21CollectiveEpilogueBwdISA_SB_SD_Li256ELb0ELb0ELi2EEENS1_19SingleTileSchedulerILb0ELb0ELb0ELi128EEEEEEEEEvNT_6ParamsE$_ZN4cute3eso3ESOILb1ELb0EJNS_6LayoutINS_5tupleIJNS3_IJNS_1CILi8EEENS4_ILi1EEEEEENS4_ILi2EEENS4_ILi4EEEEEENS3_IJNS3_IJS6_NS4_ILi0EEEEEES5_NS4_ILi16EEEEEEEENS_10ViewEngineIPN7cutlass10bfloat16_tEEEEEC2ERKSF_RKSK_)
$_ZN7cutlass13device_kernelIN5flash19enable_sm80_to_sm89INS1_16FlashAttnBwdSm80INS1_25CollectiveMainloopBwdSm80ILi2ELi2EN4cute5tupleIJNS5_1CILi128EEES8_NS7_ILi64EEEEEENS_10bfloat16_tEfNS_4arch4Sm80ELb0ELb1ELb1ELb0ELb1ELb0ELb0ELb0ELi2ELi4ELi4ELi4ELb0EEENS1_21CollectiveEpilogueBwdISA_SB_SD_Li256ELb0ELb0ELi2EEENS1_19SingleTileSchedulerILb0ELb0ELb0ELi128EEEEEEEEEvNT_6ParamsE$_ZN4cute3eso3ESOILb1ELb0EJNS_6LayoutINS_5tupleIJNS3_IJNS_1CILi8EEENS4_ILi1EEEEEENS4_ILi2EEENS4_ILi4EEEEEENS3_IJNS3_IJS6_NS4_ILi0EEEEEES5_NS4_ILi16EEEEEEEENS_10ViewEngineIPN7cutlass10bfloat16_tEEEEEC2ERKSF_RKSK_:
[----:B------:R-:W-:Y:S01]  /*ae10*/  IADD3 R2, R27, -c[0x0][0x20], RZ ;  /* 0x800008001b027a10 */ /* 0x000fe20007ffe0ff */
[----:B------:R-:W-:Y:S01]  /*ae20*/  IMAD.MOV.U32 R7, RZ, RZ, R3 ;  /* 0x000000ffff077224 */ /* 0x000fe200078e0003 */
[----:B------:R-:W-:-:S04]  /*ae30*/  MOV R5, 0x0 ;  /* 0x0000000000057802 */ /* 0x000fc80000000f00 */
[----:B------:R1:W-:Y:S01]  /*ae40*/  STL.64 [R2], R6 ;  /* 0x0000000602007387 */ /* 0x0003e20000100a00 */
[----:B------:R-:W-:Y:S05]  /*ae50*/  RET.REL.NODEC R4 `(_ZN7cutlass13device_kernelIN5flash19enable_sm80_to_sm89INS1_16FlashAttnBwdSm80INS1_25CollectiveMainloopBwdSm80ILi2ELi2EN4cute5tupleIJNS5_1CILi128EEES8_NS7_ILi64EEEEEENS_10bfloat16_tEfNS_4arch4Sm80ELb0ELb1ELb1ELb0ELb1ELb0ELb0ELb0ELi2ELi4ELi4ELi4ELb0EEENS1_21CollectiveEpilogueBwdISA_SB_SD_Li256ELb0ELb0ELi2EEENS1_19SingleTileSchedulerILb0ELb0ELb0ELi128EEEEEEEEEvNT_6ParamsE) ;  /* 0xffff51a004007950 */ /* 0x000fea0003c3ffff */
        .type           $_ZN7cutlass13device_kernelIN5flash19enable_sm80_to_sm89INS1_16FlashAttnBwdSm80INS1_25CollectiveMainloopBwdSm80ILi2ELi2EN4cute5tupleIJNS5_1CILi128EEES8_NS7_ILi64EEEEEENS_10bfloat16_tEfNS_4arch4Sm80ELb0ELb1ELb1ELb0ELb1ELb0ELb0ELb0ELi2ELi4ELi4ELi4ELb0EEENS1_21CollectiveEpilogueBwdISA_SB_SD_Li256ELb0ELb0ELi2EEENS1_19SingleTileSchedulerILb0ELb0ELb0ELi128EEEEEEEEEvNT_6ParamsE$_ZN4cute3eso3ESOILb1ELb0EJNS_6LayoutINS_5tupleIJNS3_IJNS_1CILi8EEENS4_ILi1EEEEEENS4_ILi2EEES5_EEENS3_IJNS3_IJS6_NS4_ILi0EEEEEENS4_ILi64EEES5_EEEEENS_10ViewEngineIPN7cutlass10bfloat16_tEEEEEC2ERKSE_RKSJ_,@function
        .size           $_ZN7cutlass13device_kernelIN5flash19enable_sm80_to_sm89INS1_16FlashAttnBwdSm80INS1_25CollectiveMainloopBwdSm80ILi2ELi2EN4cute5tupleIJNS5_1CILi128EEES8_NS7_ILi64EEEEEENS_10bfloat16_tEfNS_4arch4Sm80ELb0ELb1ELb1ELb0ELb1ELb0ELb0ELb0ELi2ELi4ELi4ELi4ELb0EEENS1_21CollectiveEpilogueBwdISA_SB_SD_Li256ELb0ELb0ELi2EEENS1_19SingleTileSchedulerILb0ELb0ELb0ELi128EEEEEEEEEvNT_6ParamsE$_ZN4cute3eso3ESOILb1ELb0EJNS_6LayoutINS_5tupleIJNS3_IJNS_1CILi8EEENS4_ILi1EEEEEENS4_ILi2EEES5_EEENS3_IJNS3_IJS6_NS4_ILi0EEEEEENS4_ILi64EEES5_EEEEENS_10ViewEngineIPN7cutlass10bfloat16_tEEEEEC2ERKSE_RKSJ_,($_ZN7cutlass13device_kernelIN5flash19enable_sm80_to_sm89INS1_16FlashAttnBwdSm80INS1_25CollectiveMainloopBwdSm80ILi2ELi2EN4cute5tupleIJNS5_1CILi128EEES8_NS7_ILi64EEEEEENS_10bfloat16_tEfNS_4arch4Sm80ELb0ELb1ELb1ELb0ELb1ELb0ELb0ELb0ELi2ELi4ELi4ELi4ELb0EEENS1_21CollectiveEpilogueBwdISA_SB_SD_Li256ELb0ELb0ELi2EEENS1_19SingleTileSchedulerILb0ELb0ELb0ELi128EEEEEEEEEvNT_6ParamsE$_ZN4cute3eso3ESOILb1ELb0EJNS_6LayoutINS_5tupleIJNS3_IJNS_1CILi8EEENS4_ILi1EEEEEENS4_ILi4EEEEEENS3_IJNS3_IJS6_NS4_ILi0EEEEEENS4_ILi2048EEEEEEEENS_10ViewEngineINS_8smem_ptrIPN7cutlass10bfloat16_tEEEEEEEC2ERKSE_RKSL_ - $_ZN7cutlass13device_kernelIN5flash19enable_sm80_to_sm89INS1_16FlashAttnBwdSm80INS1_25CollectiveMainloopBwdSm80ILi2ELi2EN4cute5tupleIJNS5_1CILi128EEES8_NS7_ILi64EEEEEENS_10bfloat16_tEfNS_4arch4Sm80ELb0ELb1ELb1ELb0ELb1ELb0ELb0ELb0ELi2ELi4ELi4ELi4ELb0EEENS1_21CollectiveEpilogueBwdISA_SB_SD_Li256ELb0ELb0ELi2EEENS1_19SingleTileSchedulerILb0ELb0ELb0ELi128EEEEEEEEEvNT_6ParamsE$_ZN4cute3eso3ESOILb1ELb0EJNS_6LayoutINS_5tupleIJNS3_IJNS_1CILi8EEENS4_ILi1EEEEEENS4_ILi2EEES5_EEENS3_IJNS3_IJS6_NS4_ILi0EEEEEENS4_ILi64EEES5_EEEEENS_10ViewEngineIPN7cutlass10bfloat16_tEEEEEC2ERKSE_RKSJ_)
$_ZN7cutlass13device_kernelIN5flash19enable_sm80_to_sm89INS1_16FlashAttnBwdSm80INS1_25CollectiveMainloopBwdSm80ILi2ELi2EN4cute5tupleIJNS5_1CILi128EEES8_NS7_ILi64EEEEEENS_10bfloat16_tEfNS_4arch4Sm80ELb0ELb1ELb1ELb0ELb1ELb0ELb0ELb0ELi2ELi4ELi4ELi4ELb0EEENS1_21CollectiveEpilogueBwdISA_SB_SD_Li256ELb0ELb0ELi2EEENS1_19SingleTileSchedulerILb0ELb0ELb0ELi128EEEEEEEEEvNT_6ParamsE$_ZN4cute3eso3ESOILb1ELb0EJNS_6LayoutINS_5tupleIJNS3_IJNS_1CILi8EEENS4_ILi1EEEEEENS4_ILi2EEES5_EEENS3_IJNS3_IJS6_NS4_ILi0EEEEEENS4_ILi64EEES5_EEEEENS_10ViewEngineIPN7cutlass10bfloat16_tEEEEEC2ERKSE_RKSJ_:
[----:B------:R-:W-:Y:S01]  /*ae60*/  IADD3 R2, R27, -c[0x0][0x20], RZ ;  /* 0x800008001b027a10 */ /* 0x000fe20007ffe0ff */
[----:B------:R-:W-:Y:S01]  /*ae70*/  IMAD.MOV.U32 R7, RZ, RZ, R3 ;  /* 0x000000ffff077224 */ /* 0x000fe200078e0003 */
[----:B------:R-:W-:-:S04]  /*ae80*/  MOV R5, 0x0 ;  /* 0x0000000000057802 */ /* 0x000fc80000000f00 */
[----:B------:R1:W-:Y:S01]  /*ae90*/  STL.64 [R2], R6 ;  /* 0x0000000602007387 */ /* 0x0003e20000100a00 */
[----:B------:R-:W-:Y:S05]  /*aea0*/  RET.REL.NODEC R4 `(_ZN7cutlass13device_kernelIN5flash19enable_sm80_to_sm89INS1_16FlashAttnBwdSm80INS1_25CollectiveMainloopBwdSm80ILi2ELi2EN4cute5tupleIJNS5_1CILi128EEES8_NS7_ILi64EEEEEENS_10bfloat16_tEfNS_4arch4Sm80ELb0ELb1ELb1ELb0ELb1ELb0ELb0ELb0ELi2ELi4ELi4ELi4ELb0EEENS1_21CollectiveEpilogueBwdISA_SB_SD_Li256ELb0ELb0ELi2EEENS1_19SingleTileSchedulerILb0ELb0ELb0ELi128EEEEEEEEEvNT_6ParamsE) ;  /* 0xffff515004007950 */ /* 0x000fea0003c3ffff */
        .type           $_ZN7cutlass13device_kernelIN5flash19enable_sm80_to_sm89INS1_16FlashAttnBwdSm80INS1_25CollectiveMainloopBwdSm80ILi2ELi2EN4cute5tupleIJNS5_1CILi128EEES8_NS7_ILi64EEEEEENS_10bfloat16_tEfNS_4arch4Sm80ELb0ELb1ELb1ELb0ELb1ELb0ELb0ELb0ELi2ELi4ELi4ELi4ELb0EEENS1_21CollectiveEpilogueBwdISA_SB_SD_Li256ELb0ELb0ELi2EEENS1_19SingleTileSchedulerILb0ELb0ELb0ELi128EEEEEEEEEvNT_6ParamsE$_ZN4cute3eso3ESOILb1ELb0EJNS_6LayoutINS_5tupleIJNS3_IJNS_1CILi8EEENS4_ILi1EEEEEENS4_ILi4EEEEEENS3_IJNS3_IJS6_NS4_ILi0EEEEEENS4_ILi2048EEEEEEEENS_10ViewEngineINS_8smem_ptrIPN7cutlass10bfloat16_tEEEEEEEC2ERKSE_RKSL_,@function
        .size           $_ZN7cutlass13device_kernelIN5flash19enable_sm80_to_sm89INS1_16FlashAttnBwdSm80INS1_25CollectiveMainloopBwdSm80ILi2ELi2EN4cute5tupleIJNS5_1CILi128EEES8_NS7_ILi64EEEEEENS_10bfloat16_tEfNS_4arch4Sm80ELb0ELb1ELb1ELb0ELb1ELb0ELb0ELb0ELi2ELi4ELi4ELi4ELb0EEENS1_21CollectiveEpilogueBwdISA_SB_SD_Li256ELb0ELb0ELi2EEENS1_19SingleTileSchedulerILb0ELb0ELb0ELi128EEEEEEEEEvNT_6ParamsE$_ZN4cute3eso3ESOILb1ELb0EJNS_6LayoutINS_5tupleIJNS3_IJNS_1CILi8EEENS4_ILi1EEEEEENS4_ILi4EEEEEENS3_IJNS3_IJS6_NS4_ILi0EEEEEENS4_ILi2048EEEEEEEENS_10ViewEngineINS_8smem_ptrIPN7cutlass10bfloat16_tEEEEEEEC2ERKSE_RKSL_,($_ZN7cutlass13device_kernelIN5flash19enable_sm80_to_sm89INS1_16FlashAttnBwdSm80INS1_25CollectiveMainloopBwdSm80ILi2ELi2EN4cute5tupleIJNS5_1CILi128EEES8_NS7_ILi64EEEEEENS_10bfloat16_tEfNS_4arch4Sm80ELb0ELb1ELb1ELb0ELb1ELb0ELb0ELb0ELi2ELi4ELi4ELi4ELb0EEENS1_21CollectiveEpilogueBwdISA_SB_SD_Li256ELb0ELb0ELi2EEENS1_19SingleTileSchedulerILb0ELb0ELb0ELi128EEEEEEEEEvNT_6ParamsE$_ZN4cute3eso3ESOILb1ELb0EJNS_6LayoutINS_5tupleIJNS3_IJNS_1CILi8EEENS4_ILi1EEEEEENS4_ILi4EEEEEENS3_IJNS3_IJS6_NS4_ILi0EEEEEENS4_ILi2048EEEEEEEEiEEC2ERKSE_RKi - $_ZN7cutlass13device_kernelIN5flash19enable_sm80_to_sm89INS1_16FlashAttnBwdSm80INS1_25CollectiveMainloopBwdSm80ILi2ELi2EN4cute5tupleIJNS5_1CILi128EEES8_NS7_ILi64EEEEEENS_10bfloat16_tEfNS_4arch4Sm80ELb0ELb1ELb1ELb0ELb1ELb0ELb0ELb0ELi2ELi4ELi4ELi4ELb0EEENS1_21CollectiveEpilogueBwdISA_SB_SD_Li256ELb0ELb0ELi2EEENS1_19SingleTileSchedulerILb0ELb0ELb0ELi128EEEEEEEEEvNT_6ParamsE$_ZN4cute3eso3ESOILb1ELb0EJNS_6LayoutINS_5tupleIJNS3_IJNS_1CILi8EEENS4_ILi1EEEEEENS4_ILi4EEEEEENS3_IJNS3_IJS6_NS4_ILi0EEEEEENS4_ILi2048EEEEEEEENS_10ViewEngineINS_8smem_ptrIPN7cutlass10bfloat16_tEEEEEEEC2ERKSE_RKSL_)
$_ZN7cutlass13device_kernelIN5flash19enable_sm80_to_sm89INS1_16FlashAttnBwdSm80INS1_25CollectiveMainloopBwdSm80ILi2ELi2EN4cute5tupleIJNS5_1CILi128EEES8_NS7_ILi64EEEEEENS_10bfloat16_tEfNS_4arch4Sm80ELb0ELb1ELb1ELb0ELb1ELb0ELb0ELb0ELi2ELi4ELi4ELi4ELb0EEENS1_21CollectiveEpilogueBwdISA_SB_SD_Li256ELb0ELb0ELi2EEENS1_19SingleTileSchedulerILb0ELb0ELb0ELi128EEEEEEEEEvNT_6ParamsE$_ZN4cute3eso3ESOILb1ELb0EJNS_6LayoutINS_5tupleIJNS3_IJNS_1CILi8EEENS4_ILi1EEEEEENS4_ILi4EEEEEENS3_IJNS3_IJS6_NS4_ILi0EEEEEENS4_ILi2048EEEEEEEENS_10ViewEngineINS_8smem_ptrIPN7cutlass10bfloat16_tEEEEEEEC2ERKSE_RKSL_:
[----:B------:R-:W-:Y:S02]  /*aeb0*/  IADD3 R4, R27, -c[0x0][0x20], RZ ;  /* 0x800008001b047a10 */ /* 0x000fe40007ffe0ff */
[----:B------:R-:W-:-:S03]  /*aec0*/  MOV R7, 0x0 ;  /* 0x0000000000077802 */ /* 0x000fc60000000f00 */
[----:B------:R1:W-:Y:S01]  /*aed0*/  STL.64 [R4], R2 ;  /* 0x0000000204007387 */ /* 0x0003e20000100a00 */
[----:B------:R-:W-:Y:S05]  /*aee0*/  RET.REL.NODEC R6 `(_ZN7cutlass13device_kernelIN5flash19enable_sm80_to_sm89INS1_16FlashAttnBwdSm80INS1_25CollectiveMainloopBwdSm80ILi2ELi2EN4cute5tupleIJNS5_1CILi128EEES8_NS7_ILi64EEEEEENS_10bfloat16_tEfNS_4arch4Sm80ELb0ELb1ELb1ELb0ELb1ELb0ELb0ELb0ELi2ELi4ELi4ELi4ELb0EEENS1_21CollectiveEpilogueBwdISA_SB_SD_Li256ELb0ELb0ELi2EEENS1_19SingleTileSchedulerILb0ELb0ELb0ELi128EEEEEEEEEvNT_6ParamsE) ;  /* 0xffff511006007950 */ /* 0x000fea0003c3ffff */
        .type           $_ZN7cutlass13device_kernelIN5flash19enable_sm80_to_sm89INS1_16FlashAttnBwdSm80INS1_25CollectiveMainloopBwdSm80ILi2ELi2EN4cute5tupleIJNS5_1CILi128EEES8_NS7_ILi64EEEEEENS_10bfloat16_tEfNS_4arch4Sm80ELb0ELb1ELb1ELb0ELb1ELb0ELb0ELb0ELi2ELi4ELi4ELi4ELb0EEENS1_21CollectiveEpilogueBwdISA_SB_SD_Li256ELb0ELb0ELi2EEENS1_19SingleTileSchedulerILb0ELb0ELb0ELi128EEEEEEEEEvNT_6ParamsE$_ZN4cute3eso3ESOILb1ELb0EJNS_6LayoutINS_5tupleIJNS3_IJNS_1CILi8EEENS4_ILi1EEEEEENS4_ILi4EEEEEENS3_IJNS3_IJS6_NS4_ILi0EEEEEENS4_ILi2048EEEEEEEEiEEC2ERKSE_RKi,@function
        .size           $_ZN7cutlass13device_kernelIN5flash19enable_sm80_to_sm89INS1_16FlashAttnBwdSm80INS1_25CollectiveMainloopBwdSm80ILi2ELi2EN4cute5tupleIJNS5_1CILi128EEES8_NS7_ILi64EEEEEENS_10bfloat16_tEfNS_4arch4Sm80ELb0ELb1ELb1ELb0ELb1ELb0ELb0ELb0ELi2ELi4ELi4ELi4ELb0EEENS1_21CollectiveEpilogueBwdISA_SB_SD_Li256ELb0ELb0ELi2EEENS1_19SingleTileSchedulerILb0ELb0ELb0ELi128EEEEEEEEEvNT_6ParamsE$_ZN4cute3eso3ESOILb1ELb0EJNS_6LayoutINS_5tupleIJNS3_IJNS_1CILi8EEENS4_ILi1EEEEEENS4_ILi4EEEEEENS3_IJNS3_IJS6_NS4_ILi0EEEEEENS4_ILi2048EEEEEEEEiEEC2ERKSE_RKi,($_ZN7cutlass13device_kernelIN5flash19enable_sm80_to_sm89INS1_16FlashAttnBwdSm80INS1_25CollectiveMainloopBwdSm80ILi2ELi2EN4cute5tupleIJNS5_1CILi128EEES8_NS7_ILi64EEEEEENS_10bfloat16_tEfNS_4arch4Sm80ELb0ELb1ELb1ELb0ELb1ELb0ELb0ELb0ELi2ELi4ELi4ELi4ELb0EEENS1_21CollectiveEpilogueBwdISA_SB_SD_Li256ELb0ELb0ELi2EEENS1_19SingleTileSchedulerILb0ELb0ELb0ELi128EEEEEEEEEvNT_6ParamsE$_ZN4cute3eso3ESOILb1ELb0EJNS_6LayoutINS_5tupleIJNS3_IJNS_1CILi8EEENS4_ILi1EEEEEENS4_ILi4EEEEEENS3_IJNS3_IJS6_NS4_ILi0EEEEEES5_EEEEENS_10ViewEngineIPN7cutlass10bfloat16_tEEEEEC2ERKSD_RKSI_ - $_ZN7cutlass13device_kernelIN5flash19enable_sm80_to_sm89INS1_16FlashAttnBwdSm80INS1_25CollectiveMainloopBwdSm80ILi2ELi2EN4cute5tupleIJNS5_1CILi128EEES8_NS7_ILi64EEEEEENS_10bfloat16_tEfNS_4arch4Sm80ELb0ELb1ELb1ELb0ELb1ELb0ELb0ELb0ELi2ELi4ELi4ELi4ELb0EEENS1_21CollectiveEpilogueBwdISA_SB_SD_Li256ELb0ELb0ELi2EEENS1_19SingleTileSchedulerILb0ELb0ELb0ELi128EEEEEEEEEvNT_6ParamsE$_ZN4cute3eso3ESOILb1ELb0EJNS_6LayoutINS_5tupleIJNS3_IJNS_1CILi8EEENS4_ILi1EEEEEENS4_ILi4EEEEEENS3_IJNS3_IJS6_NS4_ILi0EEEEEENS4_ILi2048EEEEEEEEiEEC2ERKSE_RKi)
$_ZN7cutlass13device_kernelIN5flash19enable_sm80_to_sm89INS1_16FlashAttnBwdSm80INS1_25CollectiveMainloopBwdSm80ILi2ELi2EN4cute5tupleIJNS5_1CILi128EEES8_NS7_ILi64EEEEEENS_10bfloat16_tEfNS_4arch4Sm80ELb0ELb1ELb1ELb0ELb1ELb0ELb0ELb0ELi2ELi4ELi4ELi4ELb0EEENS1_21CollectiveEpilogueBwdISA_SB_SD_Li256ELb0ELb0ELi2EEENS1_19SingleTileSchedulerILb0ELb0ELb0ELi128EEEEEEEEEvNT_6ParamsE$_ZN4cute3eso3ESOILb1ELb0EJNS_6LayoutINS_5tupleIJNS3_IJNS_1CILi8EEENS4_ILi1EEEEEENS4_ILi4EEEEEENS3_IJNS3_IJS6_NS4_ILi0EEEEEENS4_ILi2048EEEEEEEEiEEC2ERKSE_RKi:
[----:B------:R-:W-:Y:S02]  /*aef0*/  IADD3 R2, R27, -c[0x0][0x20], RZ ;  /* 0x800008001b027a10 */ /* 0x000fe40007ffe0ff */
[----:B------:R-:W-:-:S03]  /*af00*/  MOV R5, 0x0 ;  /* 0x0000000000057802 */ /* 0x000fc60000000f00 */
[----:B------:R1:W-:Y:S01]  /*af10*/  STL [R2], R3 ;  /* 0x0000000302007387 */ /* 0x0003e20000100800 */
[----:B------:R-:W-:Y:S05]  /*af20*/  RET.REL.NODEC R4 `(_ZN7cutlass13device_kernelIN5flash19enable_sm80_to_sm89INS1_16FlashAttnBwdSm80INS1_25CollectiveMainloopBwdSm80ILi2ELi2EN4cute5tupleIJNS5_1CILi128EEES8_NS7_ILi64EEEEEENS_10bfloat16_tEfNS_4arch4Sm80ELb0ELb1ELb1ELb0ELb1ELb0ELb0ELb0ELi2ELi4ELi4ELi4ELb0EEENS1_21CollectiveEpilogueBwdISA_SB_SD_Li256ELb0ELb0ELi2EEENS1_19SingleTileSchedulerILb0ELb0ELb0ELi128EEEEEEEEEvNT_6ParamsE) ;  /* 0xffff50d004007950 */ /* 0x000fea0003c3ffff */
        .type           $_ZN7cutlass13device_kernelIN5flash19enable_sm80_to_sm89INS1_16FlashAttnBwdSm80INS1_25CollectiveMainloopBwdSm80ILi2ELi2EN4cute5tupleIJNS5_1CILi128EEES8_NS7_ILi64EEEEEENS_10bfloat16_tEfNS_4arch4Sm80ELb0ELb1ELb1ELb0ELb1ELb0ELb0ELb0ELi2ELi4ELi4ELi4ELb0EEENS1_21CollectiveEpilogueBwdISA_SB_SD_Li256ELb0ELb0ELi2EEENS1_19SingleTileSchedulerILb0ELb0ELb0ELi128EEEEEEEEEvNT_6ParamsE$_ZN4cute3eso3ESOILb1ELb0EJNS_6LayoutINS_5tupleIJNS3_IJNS_1CILi8EEENS4_ILi1EEEEEENS4_ILi4EEEEEENS3_IJNS3_IJS6_NS4_ILi0EEEEEES5_EEEEENS_10ViewEngineIPN7cutlass10bfloat16_tEEEEEC2ERKSD_RKSI_,@function
        .size           $_ZN7cutlass13device_kernelIN5flash19enable_sm80_to_sm89INS1_16FlashAttnBwdSm80INS1_25CollectiveMainloopBwdSm80ILi2ELi2EN4cute5tupleIJNS5_1CILi128EEES8_NS7_ILi64EEEEEENS_10bfloat16_tEfNS_4arch4Sm80ELb0ELb1ELb1ELb0ELb1ELb0ELb0ELb0ELi2ELi4ELi4ELi4ELb0EEENS1_21CollectiveEpilogueBwdISA_SB_SD_Li256ELb0ELb0ELi2EEENS1_19SingleTileSchedulerILb0ELb0ELb0ELi128EEEEEEEEEvNT_6ParamsE$_ZN4cute3eso3ESOILb1ELb0EJNS_6LayoutINS_5tupleIJNS3_IJNS_1CILi8EEENS4_ILi1EEEEEENS4_ILi4EEEEEENS3_IJNS3_IJS6_NS4_ILi0EEEEEES5_EEEEENS_10ViewEngineIPN7cutlass10bfloat16_tEEEEEC2ERKSD_RKSI_,($_ZN7cutlass13device_kernelIN5flash19enable_sm80_to_sm89INS1_16FlashAttnBwdSm80INS1_25CollectiveMainloopBwdSm80ILi2ELi2EN4cute5tupleIJNS5_1CILi128EEES8_NS7_ILi64EEEEEENS_10bfloat16_tEfNS_4arch4Sm80ELb0ELb1ELb1ELb0ELb1ELb0ELb0ELb0ELi2ELi4ELi4ELi4ELb0EEENS1_21CollectiveEpilogueBwdISA_SB_SD_Li256ELb0ELb0ELi2EEENS1_19SingleTileSchedulerILb0ELb0ELb0ELi128EEEEEEEEEvNT_6ParamsE$_ZN4cute3eso3ESOILb1ELb0EJNS_6LayoutINS_5tupleIJNS3_IJNS_1CILi8EEENS4_ILi1EEEEEENS4_ILi4EEEEEENS3_IJNS3_IJS6_NS4_ILi0EEEEEES5_EEEEEiEEC2ERKSD_RKi - $_ZN7cutlass13device_kernelIN5flash19enable_sm80_to_sm89INS1_16FlashAttnBwdSm80INS1_25CollectiveMainloopBwdSm80ILi2ELi2EN4cute5tupleIJNS5_1CILi128EEES8_NS7_ILi64EEEEEENS_10bfloat16_tEfNS_4arch4Sm80ELb0ELb1ELb1ELb0ELb1ELb0ELb0ELb0ELi2ELi4ELi4ELi4ELb0EEENS1_21CollectiveEpilogueBwdISA_SB_SD_Li256ELb0ELb0ELi2EEENS1_19SingleTileSchedulerILb0ELb0ELb0ELi128EEEEEEEEEvNT_6ParamsE$_ZN4cute3eso3ESOILb1ELb0EJNS_6LayoutINS_5tupleIJNS3_IJNS_1CILi8EEENS4_ILi1EEEEEENS4_ILi4EEEEEENS3_IJNS3_IJS6_NS4_ILi0EEEEEES5_EEEEENS_10ViewEngineIPN7cutlass10bfloat16_tEEEEEC2ERKSD_RKSI_)
$_ZN7cutlass13device_kernelIN5flash19enable_sm80_to_sm89INS1_16FlashAttnBwdSm80INS1_25CollectiveMainloopBwdSm80ILi2ELi2EN4cute5tupleIJNS5_1CILi128EEES8_NS7_ILi64EEEEEENS_10bfloat16_tEfNS_4arch4Sm80ELb0ELb1ELb1ELb0ELb1ELb0ELb0ELb0ELi2ELi4ELi4ELi4ELb0EEENS1_21CollectiveEpilogueBwdISA_SB_SD_Li256ELb0ELb0ELi2EEENS1_19SingleTileSchedulerILb0ELb0ELb0ELi128EEEEEEEEEvNT_6ParamsE$_ZN4cute3eso3ESOILb1ELb0EJNS_6LayoutINS_5tupleIJNS3_IJNS_1CILi8EEENS4_ILi1EEEEEENS4_ILi4EEEEEENS3_IJNS3_IJS6_NS4_ILi0EEEEEES5_EEEEENS_10ViewEngineIPN7cutlass10bfloat16_tEEEEEC2ERKSD_RKSI_:
[----:B------:R-:W-:Y:S01]  /*af30*/  IADD3 R7, R27, -c[0x0][0x20], RZ ;  /* 0x800008001b077a10 */ /* 0x000fe20007ffe0ff */
[----:B------:R-:W-:Y:S01]  /*af40*/  IMAD.MOV.U32 R10, RZ, RZ, R6 ;  /* 0x000000ffff0a7224 */ /* 0x000fe200078e0006 */
[----:B------:R-:W-:Y:S01]  /*af50*/  MOV R11, R9 ;  /* 0x00000009000b7202 */ /* 0x000fe20000000f00 */
[----:B------:R-:W-:-:S04]  /*af60*/  IMAD.MOV.U32 R9, RZ, RZ, 0x0 ;  /* 0x00000000ff097424 */ /* 0x000fc800078e00ff */
[----:B------:R1:W-:Y:S01]  /*af70*/  STL.64 [R7], R10 ;  /* 0x0000000a07007387 */ /* 0x0003e20000100a00 */
[----:B------:R-:W-:Y:S05]  /*af80*/  RET.REL.NODEC R8 `(_ZN7cutlass13device_kernelIN5flash19enable_sm80_to_sm89INS1_16FlashAttnBwdSm80INS1_25CollectiveMainloopBwdSm80ILi2ELi2EN4cute5tupleIJNS5_1CILi128EEES8_NS7_ILi64EEEEEENS_10bfloat16_tEfNS_4arch4Sm80ELb0ELb1ELb1ELb0ELb1ELb0ELb0ELb0ELi2ELi4ELi4ELi4ELb0EEENS1_21CollectiveEpilogueBwdISA_SB_SD_Li256ELb0ELb0ELi2EEENS1_19SingleTileSchedulerILb0ELb0ELb0ELi128EEEEEEEEEvNT_6ParamsE) ;  /* 0xffff507008007950 */ /* 0x000fea0003c3ffff */
        .type           $_ZN7cutlass13device_kernelIN5flash19enable_sm80_to_sm89INS1_16FlashAttnBwdSm80INS1_25CollectiveMainloopBwdSm80ILi2ELi2EN4cute5tupleIJNS5_1CILi128EEES8_NS7_ILi64EEEEEENS_10bfloat16_tEfNS_4arch4Sm80ELb0ELb1ELb1ELb0ELb1ELb0ELb0ELb0ELi2ELi4ELi4ELi4ELb0EEENS1_21CollectiveEpilogueBwdISA_SB_SD_Li256ELb0ELb0ELi2EEENS1_19SingleTileSchedulerILb0ELb0ELb0ELi128EEEEEEEEEvNT_6ParamsE$_ZN4cute3eso3ESOILb1ELb0EJNS_6LayoutINS_5tupleIJNS3_IJNS_1CILi8EEENS4_ILi1EEEEEENS4_ILi4EEEEEENS3_IJNS3_IJS6_NS4_ILi0EEEEEES5_EEEEEiEEC2ERKSD_RKi,@function
        .size           $_ZN7cutlass13device_kernelIN5flash19enable_sm80_to_sm89INS1_16FlashAttnBwdSm80INS1_25CollectiveMainloopBwdSm80ILi2ELi2EN4cute5tupleIJNS5_1CILi128EEES8_NS7_ILi64EEEEEENS_10bfloat16_tEfNS_4arch4Sm80ELb0ELb1ELb1ELb0ELb1ELb0ELb0ELb0ELi2ELi4ELi4ELi4ELb0EEENS1_21CollectiveEpilogueBwdISA_SB_SD_Li256ELb0ELb0ELi2EEENS1_19SingleTileSchedulerILb0ELb0ELb0ELi128EEEEEEEEEvNT_6ParamsE$_ZN4cute3eso3ESOILb1ELb0EJNS_6LayoutINS_5tupleIJNS3_IJNS_1CILi8EEENS4_ILi1EEEEEENS4_ILi4EEEEEENS3_IJNS3_IJS6_NS4_ILi0EEEEEES5_EEEEEiEEC2ERKSD_RKi,($_ZN7cutlass13device_kernelIN5flash19enable_sm80_to_sm89INS1_16FlashAttnBwdSm80INS1_25CollectiveMainloopBwdSm80ILi2ELi2EN4cute5tupleIJNS5_1CILi128EEES8_NS7_ILi64EEEEEENS_10bfloat16_tEfNS_4arch4Sm80ELb0ELb1ELb1ELb0ELb1ELb0ELb0ELb0ELi2ELi4ELi4ELi4ELb0EEENS1_21CollectiveEpilogueBwdISA_SB_SD_Li256ELb0ELb0ELi2EEENS1_19SingleTileSchedulerILb0ELb0ELb0ELi128EEEEEEEEEvNT_6ParamsE$_ZN4cute3eso3ESOILb1ELb0EJNS_6LayoutINS_5tupleIJNS3_IJNS_1CILi8EEENS4_ILi1EEEEEENS4_ILi4EEES6_EEENS3_IJNS3_IJS6_NS4_ILi0EEEEEENS4_ILi2048EEESA_EEEEENS_10ViewEngineINS_8smem_ptrIPN7cutlass10bfloat16_tEEEEEEEC2ERKSE_RKSL_ - $_ZN7cutlass13device_kernelIN5flash19enable_sm80_to_sm89INS1_16FlashAttnBwdSm80INS1_25CollectiveMainloopBwdSm80ILi2ELi2EN4cute5tupleIJNS5_1CILi128EEES8_NS7_ILi64EEEEEENS_10bfloat16_tEfNS_4arch4Sm80ELb0ELb1ELb1ELb0ELb1ELb0ELb0ELb0ELi2ELi4ELi4ELi4ELb0EEENS1_21CollectiveEpilogueBwdISA_SB_SD_Li256ELb0ELb0ELi2EEENS1_19SingleTileSchedulerILb0ELb0ELb0ELi128EEEEEEEEEvNT_6ParamsE$_ZN4cute3eso3ESOILb1ELb0EJNS_6LayoutINS_5tupleIJNS3_IJNS_1CILi8EEENS4_ILi1EEEEEENS4_ILi4EEEEEENS3_IJNS3_IJS6_NS4_ILi0EEEEEES5_EEEEEiEEC2ERKSD_RKi)
$_ZN7cutlass13device_kernelIN5flash19enable_sm80_to_sm89INS1_16FlashAttnBwdSm80INS1_25CollectiveMainloopBwdSm80ILi2ELi2EN4cute5tupleIJNS5_1CILi128EEES8_NS7_ILi64EEEEEENS_10bfloat16_tEfNS_4arch4Sm80ELb0ELb1ELb1ELb0ELb1ELb0ELb0ELb0ELi2ELi4ELi4ELi4ELb0EEENS1_21CollectiveEpilogueBwdISA_SB_SD_Li256ELb0ELb0ELi2EEENS1_19SingleTileSchedulerILb0ELb0ELb0ELi128EEEEEEEEEvNT_6ParamsE$_ZN4cute3eso3ESOILb1ELb0EJNS_6LayoutINS_5tupleIJNS3_IJNS_1CILi8EEENS4_ILi1EEEEEENS4_ILi4EEEEEENS3_IJNS3_IJS6_NS4_ILi0EEEEEES5_EEEEEiEEC2ERKSD_RKi:
[----:B------:R-:W-:Y:S02]  /*af90*/  IADD3 R2, R27, -c[0x0][0x20], RZ ;  /* 0x800008001b027a10 */ /* 0x000fe40007ffe0ff */
[----:B------:R-:W-:-:S03]  /*afa0*/  MOV R7, 0x0 ;  /* 0x0000000000077802 */ /* 0x000fc60000000f00 */
[----:B------:R1:W-:Y:S01]  /*afb0*/  STL [R2], R3 ;  /* 0x0000000302007387 */ /* 0x0003e20000100800 */
[----:B------:R-:W-:Y:S05]  /*afc0*/  RET.REL.NODEC R6 `(_ZN7cutlass13device_kernelIN5flash19enable_sm80_to_sm89INS1_16FlashAttnBwdSm80INS1_25CollectiveMainloopBwdSm80ILi2ELi2EN4cute5tupleIJNS5_1CILi128EEES8_NS7_ILi64EEEEEENS_10bfloat16_tEfNS_4arch4Sm80ELb0ELb1ELb1ELb0ELb1ELb0ELb0ELb0ELi2ELi4ELi4ELi4ELb0EEENS1_21CollectiveEpilogueBwdISA_SB_SD_Li256ELb0ELb0ELi2EEENS1_19SingleTileSchedulerILb0ELb0ELb0ELi128EEEEEEEEEvNT_6ParamsE) ;  /* 0xffff503006007950 */ /* 0x000fea0003c3ffff */
        .type           $_ZN7cutlass13device_kernelIN5flash19enable_sm80_to_sm89INS1_16FlashAttnBwdSm80INS1_25CollectiveMainloopBwdSm80ILi2ELi2EN4cute5tupleIJNS5_1CILi128EEES8_NS7_ILi64EEEEEENS_10bfloat16_tEfNS_4arch4Sm80ELb0ELb1ELb1ELb0ELb1ELb0ELb0ELb0ELi2ELi4ELi4ELi4ELb0EEENS1_21CollectiveEpilogueBwdISA_SB_SD_Li256ELb0ELb0ELi2EEENS1_19SingleTileSchedulerILb0ELb0ELb0ELi128EEEEEEEEEvNT_6ParamsE$_ZN4cute3eso3ESOILb1ELb0EJNS_6LayoutINS_5tupleIJNS3_IJNS_1CILi8EEENS4_ILi1EEEEEENS4_ILi4EEES6_EEENS3_IJNS3_IJS6_NS4_ILi0EEEEEENS4_ILi2048EEESA_EEEEENS_10ViewEngineINS_8smem_ptrIPN7cutlass10bfloat16_tEEEEEEEC2ERKSE_RKSL_,@function
        .size           $_ZN7cutlass13device_kernelIN5flash19enable_sm80_to_sm89INS1_16FlashAttnBwdSm80INS1_25CollectiveMainloopBwdSm80ILi2ELi2EN4cute5tupleIJNS5_1CILi128EEES8_NS7_ILi64EEEEEENS_10bfloat16_tEfNS_4arch4Sm80ELb0ELb1ELb1ELb0ELb1ELb0ELb0ELb0ELi2ELi4ELi4ELi4ELb0EEENS1_21CollectiveEpilogueBwdISA_SB_SD_Li256ELb0ELb0ELi2EEENS1_19SingleTileSchedulerILb0ELb0ELb0ELi128EEEEEEEEEvNT_6ParamsE$_ZN4cute3eso3ESOILb1ELb0EJNS_6LayoutINS_5tupleIJNS3_IJNS_1CILi8EEENS4_ILi1EEEEEENS4_ILi4EEES6_EEENS3_IJNS3_IJS6_NS4_ILi0EEEEEENS4_ILi2048EEESA_EEEEENS_10ViewEngineINS_8smem_ptrIPN7cutlass10bfloat16_tEEEEEEEC2ERKSE_RKSL_,($_ZN7cutlass13device_kernelIN5flash19enable_sm80_to_sm89INS1_16FlashAttnBwdSm80INS1_25CollectiveMainloopBwdSm80ILi2ELi2EN4cute5tupleIJNS5_1CILi128EEES8_NS7_ILi64EEEEEENS_10bfloat16_tEfNS_4arch4Sm80ELb0ELb1ELb1ELb0ELb1ELb0ELb0ELb0ELi2ELi4ELi4ELi4ELb0EEENS1_21CollectiveEpilogueBwdISA_SB_SD_Li256ELb0ELb0ELi2EEENS1_19SingleTileSchedulerILb0ELb0ELb0ELi128EEEEEEEEEvNT_6ParamsE$_ZN4cute3eso3ESOILb1ELb0EJNS_6LayoutINS_5tupleIJNS3_IJNS_1CILi8EEENS4_ILi1EEEEEENS4_ILi4EEES6_EEENS3_IJNS3_IJS6_NS4_ILi0EEEEEENS4_ILi2048EEESA_EEEEEiEEC2ERKSE_RKi - $_ZN7cutlass13device_kernelIN5flash19enable_sm80_to_sm89INS1_16FlashAttnBwdSm80INS1_25CollectiveMainloopBwdSm80ILi2ELi2EN4cute5tupleIJNS5_1CILi128EEES8_NS7_ILi64EEEEEENS_10bfloat16_tEfNS_4arch4Sm80ELb0ELb1ELb1ELb0ELb1ELb0ELb0ELb0ELi2ELi4ELi4ELi4ELb0EEENS1_21CollectiveEpilogueBwdISA_SB_SD_Li256ELb0ELb0ELi2EEENS1_19SingleTileSchedulerILb0ELb0ELb0ELi128EEEEEEEEEvNT_6ParamsE$_ZN4cute3eso3ESOILb1ELb0EJNS_6LayoutINS_5tupleIJNS3_IJNS_1CILi8EEENS4_ILi1EEEEEENS4_ILi4EEES6_EEENS3_IJNS3_IJS6_NS4_ILi0EEEEEENS4_ILi2048EEESA_EEEEENS_10ViewEngineINS_8smem_ptrIPN7cutlass10bfloat16_tEEEEEEEC2ERKSE_RKSL_)
$_ZN7cutlass13device_kernelIN5flash19enable_sm80_to_sm89INS1_16FlashAttnBwdSm80INS1_25CollectiveMainloopBwdSm80ILi2ELi2EN4cute5tupleIJNS5_1CILi128EEES8_NS7_ILi64EEEEEENS_10bfloat16_tEfNS_4arch4Sm80ELb0ELb1ELb1ELb0ELb1ELb0ELb0ELb0ELi2ELi4ELi4ELi4ELb0EEENS1_21CollectiveEpilogueBwdISA_SB_SD_Li256ELb0ELb0ELi2EEENS1_19SingleTileSchedulerILb0ELb0ELb0ELi128EEEEEEEEEvNT_6ParamsE$_ZN4cute3eso3ESOILb1ELb0EJNS_6LayoutINS_5tupleIJNS3_IJNS_1CILi8EEENS4_ILi1EEEEEENS4_ILi4EEES6_EEENS3_IJNS3_IJS6_NS4_ILi0EEEEEENS4_ILi2048EEESA_EEEEENS_10ViewEngineINS_8smem_ptrIPN7cutlass10bfloat16_tEEEEEEEC2ERKSE_RKSL_:
[----:B------:R-:W-:Y:S01]  /*afd0*/  IADD3 R4, R83, -c[0x0][0x20], RZ ;  /* 0x8000080053047a10 */ /* 0x000fe20007ffe0ff */
[----:B------:R-:W-:Y:S01]  /*afe0*/  IMAD.MOV.U32 R8, RZ, RZ, R6 ;  /* 0x000000ffff087224 */ /* 0x000fe200078e0006 */
[----:B------:R-:W-:-:S03]  /*aff0*/  MOV R9, 0x0 ;  /* 0x0000000000097802 */ /* 0x000fc60000000f00 */
[----:B------:R1:W-:Y:S01]  /*b000*/  STL.64 [R4], R2 ;  /* 0x0000000204007387 */ /* 0x0003e20000100a00 */
[----:B------:R-:W-:Y:S05]  /*b010*/  RET.REL.NODEC R8 `(_ZN7cutlass13device_kernelIN5flash19enable_sm80_to_sm89INS1_16FlashAttnBwdSm80INS1_25CollectiveMainloopBwdSm80ILi2ELi2EN4cute5tupleIJNS5_1CILi128EEES8_NS7_ILi64EEEEEENS_10bfloat16_tEfNS_4arch4Sm80ELb0ELb1ELb1ELb0ELb1ELb0ELb0ELb0ELi2ELi4ELi4ELi4ELb0EEENS1_21CollectiveEpilogueBwdISA_SB_SD_Li256ELb0ELb0ELi2EEENS1_19SingleTileSchedulerILb0ELb0ELb0ELi128EEEEEEEEEvNT_6ParamsE) ;  /* 0xffff4fe008007950 */ /* 0x000fea0003c3ffff */
        .type           $_ZN7cutlass13device_kernelIN5flash19enable_sm80_to_sm89INS1_16FlashAttnBwdSm80INS1_25CollectiveMainloopBwdSm80ILi2ELi2EN4cute5tupleIJNS5_1CILi128EEES8_NS7_ILi64EEEEEENS_10bfloat16_tEfNS_4arch4Sm80ELb0ELb1ELb1ELb0ELb1ELb0ELb0ELb0ELi2ELi4ELi4ELi4ELb0EEENS1_21CollectiveEpilogueBwdISA_SB_SD_Li256ELb0ELb0ELi2EEENS1_19SingleTileSchedulerILb0ELb0ELb0ELi128EEEEEEEEEvNT_6ParamsE$_ZN4cute3eso3ESOILb1ELb0EJNS_6LayoutINS_5tupleIJNS3_IJNS_1CILi8EEENS4_ILi1EEEEEENS4_ILi4EEES6_EEENS3_IJNS3_IJS6_NS4_ILi0EEEEEENS4_ILi2048EEESA_EEEEEiEEC2ERKSE_RKi,@function
        .size           $_ZN7cutlass13device_kernelIN5flash19enable_sm80_to_sm89INS1_16FlashAttnBwdSm80INS1_25CollectiveMainloopBwdSm80ILi2ELi2EN4cute5tupleIJNS5_1CILi128EEES8_NS7_ILi64EEEEEENS_10bfloat16_tEfNS_4arch4Sm80ELb0ELb1ELb1ELb0ELb1ELb0ELb0ELb0ELi2ELi4ELi4ELi4ELb0EEENS1_21CollectiveEpilogueBwdISA_SB_SD_Li256ELb0ELb0ELi2EEENS1_19SingleTileSchedulerILb0ELb0ELb0ELi128EEEEEEEEEvNT_6ParamsE$_ZN4cute3eso3ESOILb1ELb0EJNS_6LayoutINS_5tupleIJNS3_IJNS_1CILi8EEENS4_ILi1EEEEEENS4_ILi4EEES6_EEENS3_IJNS3_IJS6_NS4_ILi0EEEEEENS4_ILi2048EEESA_EEEEEiEEC2ERKSE_RKi,($_ZN7cutlass13device_kernelIN5flash19enable_sm80_to_sm89INS1_16FlashAttnBwdSm80INS1_25CollectiveMainloopBwdSm80ILi2ELi2EN4cute5tupleIJNS5_1CILi128EEES8_NS7_ILi64EEEEEENS_10bfloat16_tEfNS_4arch4Sm80ELb0ELb1ELb1ELb0ELb1ELb0ELb0ELb0ELi2ELi4ELi4ELi4ELb0EEENS1_21CollectiveEpilogueBwdISA_SB_SD_Li256ELb0ELb0ELi2EEENS1_19SingleTileSchedulerILb0ELb0ELb0ELi128EEEEEEEEEvNT_6ParamsE$_ZN4cute3eso3ESOILb1ELb0EJNS_6LayoutINS_5tupleIJNS3_IJNS_1CILi8EEENS4_ILi1EEEEEENS4_ILi4EEES8_EEENS3_IJNS3_IJS6_NS4_ILi0EEEEEES5_NS4_ILi32EEEEEEEENS_10ViewEngineIPN7cutlass10bfloat16_tEEEEEC2ERKSE_RKSJ_ - $_ZN7cutlass13device_kernelIN5flash19enable_sm80_to_sm89INS1_16FlashAttnBwdSm80INS1_25CollectiveMainloopBwdSm80ILi2ELi2EN4cute5tupleIJNS5_1CILi128EEES8_NS7_ILi64EEEEEENS_10bfloat16_tEfNS_4arch4Sm80ELb0ELb1ELb1ELb0ELb1ELb0ELb0ELb0ELi2ELi4ELi4ELi4ELb0EEENS1_21CollectiveEpilogueBwdISA_SB_SD_Li256ELb0ELb0ELi2EEENS1_19SingleTileSchedulerILb0ELb0ELb0ELi128EEEEEEEEEvNT_6ParamsE$_ZN4cute3eso3ESOILb1ELb0EJNS_6LayoutINS_5tupleIJNS3_IJNS_1CILi8EEENS4_ILi1EEEEEENS4_ILi4EEES6_EEENS3_IJNS3_IJS6_NS4_ILi0EEEEEENS4_ILi2048EEESA_EEEEEiEEC2ERKSE_RKi)
$_ZN7cutlass13device_kernelIN5flash19enable_sm80_to_sm89INS1_16FlashAttnBwdSm80INS1_25CollectiveMainloopBwdSm80ILi2ELi2EN4cute5tupleIJNS5_1CILi128EEES8_NS7_ILi64EEEEEENS_10bfloat16_tEfNS_4arch4Sm80ELb0ELb1ELb1ELb0ELb1ELb0ELb0ELb0ELi2ELi4ELi4ELi4ELb0EEENS1_21CollectiveEpilogueBwdISA_SB_SD_Li256ELb0ELb0ELi2EEENS1_19SingleTileSchedulerILb0ELb0ELb0ELi128EEEEEEEEEvNT_6ParamsE$_ZN4cute3eso3ESOILb1ELb0EJNS_6LayoutINS_5tupleIJNS3_IJNS_1CILi8EEENS4_ILi1EEEEEENS4_ILi4EEES6_EEENS3_IJNS3_IJS6_NS4_ILi0EEEEEENS4_ILi2048EEESA_EEEEEiEEC2ERKSE_RKi:
[----:B------:R-:W-:Y:S02]  /*b020*/  IADD3 R2, R83, -c[0x0][0x20], RZ ;  /* 0x8000080053027a10 */ /* 0x000fe40007ffe0ff */
[----:B------:R-:W-:-:S03]  /*b030*/  MOV R5, 0x0 ;  /* 0x0000000000057802 */ /* 0x000fc60000000f00 */
[----:B------:R1:W-:Y:S01]  /*b040*/  STL [R2], R3 ;  /* 0x0000000302007387 */ /* 0x0003e20000100800 */
[----:B------:R-:W-:Y:S05]  /*b050*/  RET.REL.NODEC R4 `(_ZN7cutlass13device_kernelIN5flash19enable_sm80_to_sm89INS1_16FlashAttnBwdSm80INS1_25CollectiveMainloopBwdSm80ILi2ELi2EN4cute5tupleIJNS5_1CILi128EEES8_NS7_ILi64EEEEEENS_10bfloat16_tEfNS_4arch4Sm80ELb0ELb1ELb1ELb0ELb1ELb0ELb0ELb0ELi2ELi4ELi4ELi4ELb0EEENS1_21CollectiveEpilogueBwdISA_SB_SD_Li256ELb0ELb0ELi2EEENS1_19SingleTileSchedulerILb0ELb0ELb0ELi128EEEEEEEEEvNT_6ParamsE) ;  /* 0xffff4fa004007950 */ /* 0x000fea0003c3ffff */
        .type           $_ZN7cutlass13device_kernelIN5flash19enable_sm80_to_sm89INS1_16FlashAttnBwdSm80INS1_25CollectiveMainloopBwdSm80ILi2ELi2EN4cute5tupleIJNS5_1CILi128EEES8_NS7_ILi64EEEEEENS_10bfloat16_tEfNS_4arch4Sm80ELb0ELb1ELb1ELb0ELb1ELb0ELb0ELb0ELi2ELi4ELi4ELi4ELb0EEENS1_21CollectiveEpilogueBwdISA_SB_SD_Li256ELb0ELb0ELi2EEENS1_19SingleTileSchedulerILb0ELb0ELb0ELi128EEEEEEEEEvNT_6ParamsE$_ZN4cute3eso3ESOILb1ELb0EJNS_6LayoutINS_5tupleIJNS3_IJNS_1CILi8EEENS4_ILi1EEEEEENS4_ILi4EEES8_EEENS3_IJNS3_IJS6_NS4_ILi0EEEEEES5_NS4_ILi32EEEEEEEENS_10ViewEngineIPN7cutlass10bfloat16_tEEEEEC2ERKSE_RKSJ_,@function
        .size           $_ZN7cutlass13device_kernelIN5flash19enable_sm80_to_sm89INS1_16FlashAttnBwdSm80INS1_25CollectiveMainloopBwdSm80ILi2ELi2EN4cute5tupleIJNS5_1CILi128EEES8_NS7_ILi64EEEEEENS_10bfloat16_tEfNS_4arch4Sm80ELb0ELb1ELb1ELb0ELb1ELb0ELb0ELb0ELi2ELi4ELi4ELi4ELb0EEENS1_21CollectiveEpilogueBwdISA_SB_SD_Li256ELb0ELb0ELi2EEENS1_19SingleTileSchedulerILb0ELb0ELb0ELi128EEEEEEEEEvNT_6ParamsE$_ZN4cute3eso3ESOILb1ELb0EJNS_6LayoutINS_5tupleIJNS3_IJNS_1CILi8EEENS4_ILi1EEEEEENS4_ILi4EEES8_EEENS3_IJNS3_IJS6_NS4_ILi0EEEEEES5_NS4_ILi32EEEEEEEENS_10ViewEngineIPN7cutlass10bfloat16_tEEEEEC2ERKSE_RKSJ_,($_ZN7cutlass13device_kernelIN5flash19enable_sm80_to_sm89INS1_16FlashAttnBwdSm80INS1_25CollectiveMainloopBwdSm80ILi2ELi2EN4cute5tupleIJNS5_1CILi128EEES8_NS7_ILi64EEEEEENS_10bfloat16_tEfNS_4arch4Sm80ELb0ELb1ELb1ELb0ELb1ELb0ELb0ELb0ELi2ELi4ELi4ELi4ELb0EEENS1_21CollectiveEpilogueBwdISA_SB_SD_Li256ELb0ELb0ELi2EEENS1_19SingleTileSchedulerILb0ELb0ELb0ELi128EEEEEEEEEvNT_6ParamsE$_ZN4cute3eso3ESOILb1ELb0EJNS_6LayoutINS_5tupleIJNS_1CILi1EEENS3_IJNS4_ILi2EEES6_EEEEEENS3_IJNS4_ILi0EEENS3_IJNS4_ILi8EEENS4_ILi64EEEEEEEEEEENS_10ViewEngineINS_8smem_ptrIPfEEEEEEC2ERKSE_RKSJ_ - $_ZN7cutlass13device_kernelIN5flash19enable_sm80_to_sm89INS1_16FlashAttnBwdSm80INS1_25CollectiveMainloopBwdSm80ILi2ELi2EN4cute5tupleIJNS5_1CILi128EEES8_NS7_ILi64EEEEEENS_10bfloat16_tEfNS_4arch4Sm80ELb0ELb1ELb1ELb0ELb1ELb0ELb0ELb0ELi2ELi4ELi4ELi4ELb0EEENS1_21CollectiveEpilogueBwdISA_SB_SD_Li256ELb0ELb0ELi2EEENS1_19SingleTileSchedulerILb0ELb0ELb0ELi128EEEEEEEEEvNT_6ParamsE$_ZN4cute3eso3ESOILb1ELb0EJNS_6LayoutINS_5tupleIJNS3_IJNS_1CILi8EEENS4_ILi1EEEEEENS4_ILi4EEES8_EEENS3_IJNS3_IJS6_NS4_ILi0EEEEEES5_NS4_ILi32EEEEEEEENS_10ViewEngineIPN7cutlass10bfloat16_tEEEEEC2ERKSE_RKSJ_)
$_ZN7cutlass13device_kernelIN5flash19enable_sm80_to_sm89INS1_16FlashAttnBwdSm80INS1_25CollectiveMainloopBwdSm80ILi2ELi2EN4cute5tupleIJNS5_1CILi128EEES8_NS7_ILi64EEEEEENS_10bfloat16_tEfNS_4arch4Sm80ELb0ELb1ELb1ELb0ELb1ELb0ELb0ELb0ELi2ELi4ELi4ELi4ELb0EEENS1_21CollectiveEpilogueBwdISA_SB_SD_Li256ELb0ELb0ELi2EEENS1_19SingleTileSchedulerILb0ELb0ELb0ELi128EEEEEEEEEvNT_6ParamsE$_ZN4cute3eso3ESOILb1ELb0EJNS_6LayoutINS_5tupleIJNS3_IJNS_1CILi8EEENS4_ILi1EEEEEENS4_ILi4EEES8_EEENS3_IJNS3_IJS6_NS4_ILi0EEEEEES5_NS4_ILi32EEEEEEEENS_10ViewEngineIPN7cutlass10bfloat16_tEEEEEC2ERKSE_RKSJ_:
[----:B------:R-:W-:Y:S01]  /*b060*/  IADD3 R2, R27, -c[0x0][0x20], RZ ;  /* 0x800008001b027a10 */ /* 0x000fe20007ffe0ff */
[----:B------:R-:W-:Y:S01]  /*b070*/  IMAD.MOV.U32 R7, RZ, RZ, R3 ;  /* 0x000000ffff077224 */ /* 0x000fe200078e0003 */
[----:B------:R-:W-:-:S04]  /*b080*/  MOV R5, 0x0 ;  /* 0x0000000000057802 */ /* 0x000fc80000000f00 */
[----:B------:R1:W-:Y:S01]  /*b090*/  STL.64 [R2], R6 ;  /* 0x0000000602007387 */ /* 0x0003e20000100a00 */
[----:B------:R-:W-:Y:S05]  /*b0a0*/  RET.REL.NODEC R4 `(_ZN7cutlass13device_kernelIN5flash19enable_sm80_to_sm89INS1_16FlashAttnBwdSm80INS1_25CollectiveMainloopBwdSm80ILi2ELi2EN4cute5tupleIJNS5_1CILi128EEES8_NS7_ILi64EEEEEENS_10bfloat16_tEfNS_4arch4Sm80ELb0ELb1ELb1ELb0ELb1ELb0ELb0ELb0ELi2ELi4ELi4ELi4ELb0EEENS1_21CollectiveEpilogueBwdISA_SB_SD_Li256ELb0ELb0ELi2EEENS1_19SingleTileSchedulerILb0ELb0ELb0ELi128EEEEEEEEEvNT_6ParamsE) ;  /* 0xffff4f5004007950 */ /* 0x000fea0003c3ffff */
        .type           $_ZN7cutlass13device_kernelIN5flash19enable_sm80_to_sm89INS1_16FlashAttnBwdSm80INS1_25CollectiveMainloopBwdSm80ILi2ELi2EN4cute5tupleIJNS5_1CILi128EEES8_NS7_ILi64EEEEEENS_10bfloat16_tEfNS_4arch4Sm80ELb0ELb1ELb1ELb0ELb1ELb0ELb0ELb0ELi2ELi4ELi4ELi4ELb0EEENS1_21CollectiveEpilogueBwdISA_SB_SD_Li256ELb0ELb0ELi2EEENS1_19SingleTileSchedulerILb0ELb0ELb0ELi128EEEEEEEEEvNT_6ParamsE$_ZN4cute3eso3ESOILb1ELb0EJNS_6LayoutINS_5tupleIJNS_1CILi1EEENS3_IJNS4_ILi2EEES6_EEEEEENS3_IJNS4_ILi0EEENS3_IJNS4_ILi8EEENS4_ILi64EEEEEEEEEEENS_10ViewEngineINS_8smem_ptrIPfEEEEEEC2ERKSE_RKSJ_,@function
        .size           $_ZN7cutlass13device_kernelIN5flash19enable_sm80_to_sm89INS1_16FlashAttnBwdSm80INS1_25CollectiveMainloopBwdSm80ILi2ELi2EN4cute5tupleIJNS5_1CILi128EEES8_NS7_ILi64EEEEEENS_10bfloat16_tEfNS_4arch4Sm80ELb0ELb1ELb1ELb0ELb1ELb0ELb0ELb0ELi2ELi4ELi4ELi4ELb0EEENS1_21CollectiveEpilogueBwdISA_SB_SD_Li256ELb0ELb0ELi2EEENS1_19SingleTileSchedulerILb0ELb0ELb0ELi128EEEEEEEEEvNT_6ParamsE$_ZN4cute3eso3ESOILb1ELb0EJNS_6LayoutINS_5tupleIJNS_1CILi1EEENS3_IJNS4_ILi2EEES6_EEEEEENS3_IJNS4_ILi0EEENS3_IJNS4_ILi8EEENS4_ILi64EEEEEEEEEEENS_10ViewEngineINS_8smem_ptrIPfEEEEEEC2ERKSE_RKSJ_,($_ZN7cutlass13device_kernelIN5flash19enable_sm80_to_sm89INS1_16FlashAttnBwdSm80INS1_25CollectiveMainloopBwdSm80ILi2ELi2EN4cute5tupleIJNS5_1CILi128EEES8_NS7_ILi64EEEEEENS_10bfloat16_tEfNS_4arch4Sm80ELb0ELb1ELb1ELb0ELb1ELb0ELb0ELb0ELi2ELi4ELi4ELi4ELb0EEENS1_21CollectiveEpilogueBwdISA_SB_SD_Li256ELb0ELb0ELi2EEENS1_19SingleTileSchedulerILb0ELb0ELb0ELi128EEEEEEEEEvNT_6ParamsE$_ZN4cute3eso3ESOILb1ELb0EJNS_6LayoutINS_5tupleIJNS_1CILi1EEENS4_ILi4EEEEEENS3_IJNS4_ILi0EEES5_EEEEENS_10ViewEngineIPfEEEEC2ERKSA_RKSD_ - $_ZN7cutlass13device_kernelIN5flash19enable_sm80_to_sm89INS1_16FlashAttnBwdSm80INS1_25CollectiveMainloopBwdSm80ILi2ELi2EN4cute5tupleIJNS5_1CILi128EEES8_NS7_ILi64EEEEEENS_10bfloat16_tEfNS_4arch4Sm80ELb0ELb1ELb1ELb0ELb1ELb0ELb0ELb0ELi2ELi4ELi4ELi4ELb0EEENS1_21CollectiveEpilogueBwdISA_SB_SD_Li256ELb0ELb0ELi2EEENS1_19SingleTileSchedulerILb0ELb0ELb0ELi128EEEEEEEEEvNT_6ParamsE$_ZN4cute3eso3ESOILb1ELb0EJNS_6LayoutINS_5tupleIJNS_1CILi1EEENS3_IJNS4_ILi2EEES6_EEEEEENS3_IJNS4_ILi0EEENS3_IJNS4_ILi8EEENS4_ILi64EEEEEEEEEEENS_10ViewEngineINS_8smem_ptrIPfEEEEEEC2ERKSE_RKSJ_)
$_ZN7cutlass13device_kernelIN5flash19enable_sm80_to_sm89INS1_16FlashAttnBwdSm80INS1_25CollectiveMainloopBwdSm80ILi2ELi2EN4cute5tupleIJNS5_1CILi128EEES8_NS7_ILi64EEEEEENS_10bfloat16_tEfNS_4arch4Sm80ELb0ELb1ELb1ELb0ELb1ELb0ELb0ELb0ELi2ELi4ELi4ELi4ELb0EEENS1_21CollectiveEpilogueBwdISA_SB_SD_Li256ELb0ELb0ELi2EEENS1_19SingleTileSchedulerILb0ELb0ELb0ELi128EEEEEEEEEvNT_6ParamsE$_ZN4cute3eso3ESOILb1ELb0EJNS_6LayoutINS_5tupleIJNS_1CILi1EEENS3_IJNS4_ILi2EEES6_EEEEEENS3_IJNS4_ILi0EEENS3_IJNS4_ILi8EEENS4_ILi64EEEEEEEEEEENS_10ViewEngineINS_8smem_ptrIPfEEEEEEC2ERKSE_RKSJ_:
[----:B------:R-:W-:Y:S01]  /*b0b0*/  IADD3 R3, R27, -c[0x0][0x20], RZ ;  /* 0x800008001b037a10 */ /* 0x000fe20007ffe0ff */
[----:B------:R-:W-:Y:S01]  /*b0c0*/  IMAD.MOV.U32 R8, RZ, RZ, R2 ;  /* 0x000000ffff087224 */ /* 0x000fe200078e0002 */
[----:B------:R-:W-:Y:S01]  /*b0d0*/  MOV R10, R6 ;  /* 0x00000006000a7202 */ /* 0x000fe20000000f00 */
[----:B------:R-:W-:-:S03]  /*b0e0*/  IMAD.MOV.U32 R11, RZ, RZ, 0x0 ;  /* 0x00000000ff0b7424 */ /* 0x000fc600078e00ff */
[----:B------:R1:W-:Y:S01]  /*b0f0*/  STL.64 [R3], R8 ;  /* 0x0000000803007387 */ /* 0x0003e20000100a00 */
[----:B------:R-:W-:Y:S05]  /*b100*/  RET.REL.NODEC R10 `(_ZN7cutlass13device_kernelIN5flash19enable_sm80_to_sm89INS1_16FlashAttnBwdSm80INS1_25CollectiveMainloopBwdSm80ILi2ELi2EN4cute5tupleIJNS5_1CILi128EEES8_NS7_ILi64EEEEEENS_10bfloat16_tEfNS_4arch4Sm80ELb0ELb1ELb1ELb0ELb1ELb0ELb0ELb0ELi2ELi4ELi4ELi4ELb0EEENS1_21CollectiveEpilogueBwdISA_SB_SD_Li256ELb0ELb0ELi2EEENS1_19SingleTileSchedulerILb0ELb0ELb0ELi128EEEEEEEEEvNT_6ParamsE) ;  /* 0xffff4ef00a007950 */ /* 0x000fea0003c3ffff */
        .type           $_ZN7cutlass13device_kernelIN5flash19enable_sm80_to_sm89INS1_16FlashAttnBwdSm80INS1_25CollectiveMainloopBwdSm80ILi2ELi2EN4cute5tupleIJNS5_1CILi128EEES8_NS7_ILi64EEEEEENS_10bfloat16_tEfNS_4arch4Sm80ELb0ELb1ELb1ELb0ELb1ELb0ELb0ELb0ELi2ELi4ELi4ELi4ELb0EEENS1_21CollectiveEpilogueBwdISA_SB_SD_Li256ELb0ELb0ELi2EEENS1_19SingleTileSchedulerILb0ELb0ELb0ELi128EEEEEEEEEvNT_6ParamsE$_ZN4cute3eso3ESOILb1ELb0EJNS_6LayoutINS_5tupleIJNS_1CILi1EEENS4_ILi4EEEEEENS3_IJNS4_ILi0EEES5_EEEEENS_10ViewEngineIPfEEEEC2ERKSA_RKSD_,@function
        .size           $_ZN7cutlass13device_kernelIN5flash19enable_sm80_to_sm89INS1_16FlashAttnBwdSm80INS1_25CollectiveMainloopBwdSm80ILi2ELi2EN4cute5tupleIJNS5_1CILi128EEES8_NS7_ILi64EEEEEENS_10bfloat16_tEfNS_4arch4Sm80ELb0ELb1ELb1ELb0ELb1ELb0ELb0ELb0ELi2ELi4ELi4ELi4ELb0EEENS1_21CollectiveEpilogueBwdISA_SB_SD_Li256ELb0ELb0ELi2EEENS1_19SingleTileSchedulerILb0ELb0ELb0ELi128EEEEEEEEEvNT_6ParamsE$_ZN4cute3eso3ESOILb1ELb0EJNS_6LayoutINS_5tupleIJNS_1CILi1EEENS4_ILi4EEEEEENS3_IJNS4_ILi0EEES5_EEEEENS_10ViewEngineIPfEEEEC2ERKSA_RKSD_,($_ZN7cutlass13device_kernelIN5flash19enable_sm80_to_sm89INS1_16FlashAttnBwdSm80INS1_25CollectiveMainloopBwdSm80ILi2ELi2EN4cute5tupleIJNS5_1CILi128EEES8_NS7_ILi64EEEEEENS_10bfloat16_tEfNS_4arch4Sm80ELb0ELb1ELb1ELb0ELb1ELb0ELb0ELb0ELi2ELi4ELi4ELi4ELb0EEENS1_21CollectiveEpilogueBwdISA_SB_SD_Li256ELb0ELb0ELi2EEENS1_19SingleTileSchedulerILb0ELb0ELb0ELi128EEEEEEEEEvNT_6ParamsE$_ZN4cute3eso3ESOILb1ELb0EJNS_6LayoutINS_5tupleIJNS_1CILi4EEEEEENS3_IJNS4_ILi1EEEEEEEENS_10ViewEngineIPfEEEEC2ERKS9_RKSC_ - $_ZN7cutlass13device_kernelIN5flash19enable_sm80_to_sm89INS1_16FlashAttnBwdSm80INS1_25CollectiveMainloopBwdSm80ILi2ELi2EN4cute5tupleIJNS5_1CILi128EEES8_NS7_ILi64EEEEEENS_10bfloat16_tEfNS_4arch4Sm80ELb0ELb1ELb1ELb0ELb1ELb0ELb0ELb0ELi2ELi4ELi4ELi4ELb0EEENS1_21CollectiveEpilogueBwdISA_SB_SD_Li256ELb0ELb0ELi2EEENS1_19SingleTileSchedulerILb0ELb0ELb0ELi128EEEEEEEEEvNT_6ParamsE$_ZN4cute3eso3ESOILb1ELb0EJNS_6LayoutINS_5tupleIJNS_1CILi1EEENS4_ILi4EEEEEENS3_IJNS4_ILi0EEES5_EEEEENS_10ViewEngineIPfEEEEC2ERKSA_RKSD_)
$_ZN7cutlass13device_kernelIN5flash19enable_sm80_to_sm89INS1_16FlashAttnBwdSm80INS1_25CollectiveMainloopBwdSm80ILi2ELi2EN4cute5tupleIJNS5_1CILi128EEES8_NS7_ILi64EEEEEENS_10bfloat16_tEfNS_4arch4Sm80ELb0ELb1ELb1ELb0ELb1ELb0ELb0ELb0ELi2ELi4ELi4ELi4ELb0EEENS1_21CollectiveEpilogueBwdISA_SB_SD_Li256ELb0ELb0ELi2EEENS1_19SingleTileSchedulerILb0ELb0ELb0ELi128EEEEEEEEEvNT_6ParamsE$_ZN4cute3eso3ESOILb1ELb0EJNS_6LayoutINS_5tupleIJNS_1CILi1EEENS4_ILi4EEEEEENS3_IJNS4_ILi0EEES5_EEEEENS_10ViewEngineIPfEEEEC2ERKSA_RKSD_:
[----:B------:R-:W-:Y:S01]  /*b110*/  IADD3 R5, R27, -c[0x0][0x20], RZ ;  /* 0x800008001b057a10 */ /* 0x000fe20007ffe0ff */
[----:B------:R-:W-:Y:S01]  /*b120*/  IMAD.MOV.U32 R8, RZ, RZ, R16 ;  /* 0x000000ffff087224 */ /* 0x000fe200078e0010 */
[----:B------:R-:W-:Y:S01]  /*b130*/  MOV R10, R6 ;  /* 0x00000006000a7202 */ /* 0x000fe20000000f00 */
[----:B------:R-:W-:-:S03]  /*b140*/  IMAD.MOV.U32 R11, RZ, RZ, 0x0 ;  /* 0x00000000ff0b7424 */ /* 0x000fc600078e00ff */
[----:B------:R1:W-:Y:S01]  /*b150*/  STL.64 [R5], R8 ;  /* 0x0000000805007387 */ /* 0x0003e20000100a00 */
[----:B------:R-:W-:Y:S05]  /*b160*/  RET.REL.NODEC R10 `(_ZN7cutlass13device_kernelIN5flash19enable_sm80_to_sm89INS1_16FlashAttnBwdSm80INS1_25CollectiveMainloopBwdSm80ILi2ELi2EN4cute5tupleIJNS5_1CILi128EEES8_NS7_ILi64EEEEEENS_10bfloat16_tEfNS_4arch4Sm80ELb0ELb1ELb1ELb0ELb1ELb0ELb0ELb0ELi2ELi4ELi4ELi4ELb0EEENS1_21CollectiveEpilogueBwdISA_SB_SD_Li256ELb0ELb0ELi2EEENS1_19SingleTileSchedulerILb0ELb0ELb0ELi128EEEEEEEEEvNT_6ParamsE) ;  /* 0xffff4e900a007950 */ /* 0x000fea0003c3ffff */
        .type           $_ZN7cutlass13device_kernelIN5flash19enable_sm80_to_sm89INS1_16FlashAttnBwdSm80INS1_25CollectiveMainloopBwdSm80ILi2ELi2EN4cute5tupleIJNS5_1CILi128EEES8_NS7_ILi64EEEEEENS_10bfloat16_tEfNS_4arch4Sm80ELb0ELb1ELb1ELb0ELb1ELb0ELb0ELb0ELi2ELi4ELi4ELi4ELb0EEENS1_21CollectiveEpilogueBwdISA_SB_SD_Li256ELb0ELb0ELi2EEENS1_19SingleTileSchedulerILb0ELb0ELb0ELi128EEEEEEEEEvNT_6ParamsE$_ZN4cute3eso3ESOILb1ELb0EJNS_6LayoutINS_5tupleIJNS_1CILi4EEEEEENS3_IJNS4_ILi1EEEEEEEENS_10ViewEngineIPfEEEEC2ERKS9_RKSC_,@function
        .size           $_ZN7cutlass13device_kernelIN5flash19enable_sm80_to_sm89INS1_16FlashAttnBwdSm80INS1_25CollectiveMainloopBwdSm80ILi2ELi2EN4cute5tupleIJNS5_1CILi128EEES8_NS7_ILi64EEEEEENS_10bfloat16_tEfNS_4arch4Sm80ELb0ELb1ELb1ELb0ELb1ELb0ELb0ELb0ELi2ELi4ELi4ELi4ELb0EEENS1_21CollectiveEpilogueBwdISA_SB_SD_Li256ELb0ELb0ELi2EEENS1_19SingleTileSchedulerILb0ELb0ELb0ELi128EEEEEEEEEvNT_6ParamsE$_ZN4cute3eso3ESOILb1ELb0EJNS_6LayoutINS_5tupleIJNS_1CILi4EEEEEENS3_IJNS4_ILi1EEEEEEEENS_10ViewEngineIPfEEEEC2ERKS9_RKSC_,($_ZN7cutlass13device_kernelIN5flash19enable_sm80_to_sm89INS1_16FlashAttnBwdSm80INS1_25CollectiveMainloopBwdSm80ILi2ELi2EN4cute5tupleIJNS5_1CILi128EEES8_NS7_ILi64EEEEEENS_10bfloat16_tEfNS_4arch4Sm80ELb0ELb1ELb1ELb0ELb1ELb0ELb0ELb0ELi2ELi4ELi4ELi4ELb0EEENS1_21CollectiveEpilogueBwdISA_SB_SD_Li256ELb0ELb0ELi2EEENS1_19SingleTileSchedulerILb0ELb0ELb0ELi128EEEEEEEEEvNT_6ParamsE$_ZN4cute3eso3ESOILb1ELb0EJNS_7SwizzleILi3ELi3ELi3EEENS_9MixedBitsILj0ELj432EEENS_6LayoutINS_5tupleIJNS7_IJNS_1CILi2EEES9_S9_EEES9_NS8_ILi8EEEEEENS7_IJNS7_IJNS8_ILi64EEESB_NS8_ILi512EEEEEENS8_ILi8192EEENS8_ILi1024EEEEEEEEEEC2ERKS3_RKS5_RKSJ_ - $_ZN7cutlass13device_kernelIN5flash19enable_sm80_to_sm89INS1_16FlashAttnBwdSm80INS1_25CollectiveMainloopBwdSm80ILi2ELi2EN4cute5tupleIJNS5_1CILi128EEES8_NS7_ILi64EEEEEENS_10bfloat16_tEfNS_4arch4Sm80ELb0ELb1ELb1ELb0ELb1ELb0ELb0ELb0ELi2ELi4ELi4ELi4ELb0EEENS1_21CollectiveEpilogueBwdISA_SB_SD_Li256ELb0ELb0ELi2EEENS1_19SingleTileSchedulerILb0ELb0ELb0ELi128EEEEEEEEEvNT_6ParamsE$_ZN4cute3eso3ESOILb1ELb0EJNS_6LayoutINS_5tupleIJNS_1CILi4EEEEEENS3_IJNS4_ILi1EEEEEEEENS_10ViewEngineIPfEEEEC2ERKS9_RKSC_)
$_ZN7cutlass13device_kernelIN5flash19enable_sm80_to_sm89INS1_16FlashAttnBwdSm80INS1_25CollectiveMainloopBwdSm80ILi2ELi2EN4cute5tupleIJNS5_1CILi128EEES8_NS7_ILi64EEEEEENS_10bfloat16_tEfNS_4arch4Sm80ELb0ELb1ELb1ELb0ELb1ELb0ELb0ELb0ELi2ELi4ELi4ELi4ELb0EEENS1_21CollectiveEpilogueBwdISA_SB_SD_Li256ELb0ELb0ELi2EEENS1_19SingleTileSchedulerILb0ELb0ELb0ELi128EEEEEEEEEvNT_6ParamsE$_ZN4cute3eso3ESOILb1ELb0EJNS_6LayoutINS_5tupleIJNS_1CILi4EEEEEENS3_IJNS4_ILi1EEEEEEEENS_10ViewEngineIPfEEEEC2ERKS9_RKSC_:
[----:B------:R-:W-:Y:S01]  /*b170*/  IADD3 R2, R27, -c[0x0][0x20], RZ ;  /* 0x800008001b027a10 */ /* 0x000fe20007ffe0ff */
[----:B------:R-:W-:Y:S01]  /*b180*/  IMAD.MOV.U32 R8, RZ, RZ, R6 ;  /* 0x000000ffff087224 */ /* 0x000fe200078e0006 */
[----:B------:R-:W-:-:S03]  /*b190*/  MOV R9, 0x0 ;  /* 0x0000000000097802 */ /* 0x000fc60000000f00 */
[----:B------:R1:W-:Y:S01]  /*b1a0*/  STL.64 [R2], R12 ;  /* 0x0000000c02007387 */ /* 0x0003e20000100a00 */
[----:B------:R-:W-:Y:S05]  /*b1b0*/  RET.REL.NODEC R8 `(_ZN7cutlass13device_kernelIN5flash19enable_sm80_to_sm89INS1_16FlashAttnBwdSm80INS1_25CollectiveMainloopBwdSm80ILi2ELi2EN4cute5tupleIJNS5_1CILi128EEES8_NS7_ILi64EEEEEENS_10bfloat16_tEfNS_4arch4Sm80ELb0ELb1ELb1ELb0ELb1ELb0ELb0ELb0ELi2ELi4ELi4ELi4ELb0EEENS1_21CollectiveEpilogueBwdISA_SB_SD_Li256ELb0ELb0ELi2EEENS1_19SingleTileSchedulerILb0ELb0ELb0ELi128EEEEEEEEEvNT_6ParamsE) ;  /* 0xffff4e4008007950 */ /* 0x000fea0003c3ffff */
        .type           $_ZN7cutlass13device_kernelIN5flash19enable_sm80_to_sm89INS1_16FlashAttnBwdSm80INS1_25CollectiveMainloopBwdSm80ILi2ELi2EN4cute5tupleIJNS5_1CILi128EEES8_NS7_ILi64EEEEEENS_10bfloat16_tEfNS_4arch4Sm80ELb0ELb1ELb1ELb0ELb1ELb0ELb0ELb0ELi2ELi4ELi4ELi4ELb0EEENS1_21CollectiveEpilogueBwdISA_SB_SD_Li256ELb0ELb0ELi2EEENS1_19SingleTileSchedulerILb0ELb0ELb0ELi128EEEEEEEEEvNT_6ParamsE$_ZN4cute3eso3ESOILb1ELb0EJNS_7SwizzleILi3ELi3ELi3EEENS_9MixedBitsILj0ELj432EEENS_6LayoutINS_5tupleIJNS7_IJNS_1CILi2EEES9_S9_EEES9_NS8_ILi8EEEEEENS7_IJNS7_IJNS8_ILi64EEESB_NS8_ILi512EEEEEENS8_ILi8192EEENS8_ILi1024EEEEEEEEEEC2ERKS3_RKS5_RKSJ_,@function
        .size           $_ZN7cutlass13device_kernelIN5flash19enable_sm80_to_sm89INS1_16FlashAttnBwdSm80INS1_25CollectiveMainloopBwdSm80ILi2ELi2EN4cute5tupleIJNS5_1CILi128EEES8_NS7_ILi64EEEEEENS_10bfloat16_tEfNS_4arch4Sm80ELb0ELb1ELb1ELb0ELb1ELb0ELb0ELb0ELi2ELi4ELi4ELi4ELb0EEENS1_21CollectiveEpilogueBwdISA_SB_SD_Li256ELb0ELb0ELi2EEENS1_19SingleTileSchedulerILb0ELb0ELb0ELi128EEEEEEEEEvNT_6ParamsE$_ZN4cute3eso3ESOILb1ELb0EJNS_7SwizzleILi3ELi3ELi3EEENS_9MixedBitsILj0ELj432EEENS_6LayoutINS_5tupleIJNS7_IJNS_1CILi2EEES9_S9_EEES9_NS8_ILi8EEEEEENS7_IJNS7_IJNS8_ILi64EEESB_NS8_ILi512EEEEEENS8_ILi8192EEENS8_ILi1024EEEEEEEEEEC2ERKS3_RKS5_RKSJ_,($_ZN7cutlass13device_kernelIN5flash19enable_sm80_to_sm89INS1_16FlashAttnBwdSm80INS1_25CollectiveMainloopBwdSm80ILi2ELi2EN4cute5tupleIJNS5_1CILi128EEES8_NS7_ILi64EEEEEENS_10bfloat16_tEfNS_4arch4Sm80ELb0ELb1ELb1ELb0ELb1ELb0ELb0ELb0ELi2ELi4ELi4ELi4ELb0EEENS1_21CollectiveEpilogueBwdISA_SB_SD_Li256ELb0ELb0ELi2EEENS1_19SingleTileSchedulerILb0ELb0ELb0ELi128EEEEEEEEEvNT_6ParamsE$_ZN4cute5tupleIJNS0_IJNS0_IJNS0_IJNS_1CILi8EEENS1_ILi1EEEEEENS0_IJS3_S3_EEEEEENS0_IJS3_NS1_ILi2EEEEEEEEENS0_IJNS0_IJNS0_IJS3_NS1_ILi0EEEEEENS0_IJSA_SA_EEEEEENS0_IJSA_iEEEEEEEEC2ERKS9_RKSF_ - $_ZN7cutlass13device_kernelIN5flash19enable_sm80_to_sm89INS1_16FlashAttnBwdSm80INS1_25CollectiveMainloopBwdSm80ILi2ELi2EN4cute5tupleIJNS5_1CILi128EEES8_NS7_ILi64EEEEEENS_10bfloat16_tEfNS_4arch4Sm80ELb0ELb1ELb1ELb0ELb1ELb0ELb0ELb0ELi2ELi4ELi4ELi4ELb0EEENS1_21CollectiveEpilogueBwdISA_SB_SD_Li256ELb0ELb0ELi2EEENS1_19SingleTileSchedulerILb0ELb0ELb0ELi128EEEEEEEEEvNT_6ParamsE$_ZN4cute3eso3ESOILb1ELb0EJNS_7SwizzleILi3ELi3ELi3EEENS_9MixedBitsILj0ELj432EEENS_6LayoutINS_5tupleIJNS7_IJNS_1CILi2EEES9_S9_EEES9_NS8_ILi8EEEEEENS7_IJNS7_IJNS8_ILi64EEESB_NS8_ILi512EEEEEENS8_ILi8192EEENS8_ILi1024EEEEEEEEEEC2ERKS3_RKS5_RKSJ_)
$_ZN7cutlass13device_kernelIN5flash19enable_sm80_to_sm89INS1_16FlashAttnBwdSm80INS1_25CollectiveMainloopBwdSm80ILi2ELi2EN4cute5tupleIJNS5_1CILi128EEES8_NS7_ILi64EEEEEENS_10bfloat16_tEfNS_4arch4Sm80ELb0ELb1ELb1ELb0ELb1ELb0ELb0ELb0ELi2ELi4ELi4ELi4ELb0EEENS1_21CollectiveEpilogueBwdISA_SB_SD_Li256ELb0ELb0ELi2EEENS1_19SingleTileSchedulerILb0ELb0ELb0ELi128EEEEEEEEEvNT_6ParamsE$_ZN4cute3eso3ESOILb1ELb0EJNS_7SwizzleILi3ELi3ELi3EEENS_9MixedBitsILj0ELj432EEENS_6LayoutINS_5tupleIJNS7_IJNS_1CILi2EEES9_S9_EEES9_NS8_ILi8EEEEEENS7_IJNS7_IJNS8_ILi64EEESB_NS8_ILi512EEEEEENS8_ILi8192EEENS8_ILi1024EEEEEEEEEEC2ERKS3_RKS5_RKSJ_:
[----:B------:R-:W-:Y:S02]  /*b1c0*/  IADD3 R2, R27, -c[0x0][0x20], RZ ;  /* 0x800008001b027a10 */ /* 0x000fe40007ffe0ff */
[----:B------:R-:W-:-:S03]  /*b1d0*/  MOV R7, 0x0 ;  /* 0x0000000000077802 */ /* 0x000fc60000000f00 */
[----:B------:R1:W-:Y:S01]  /*b1e0*/  STL [R2], R3 ;  /* 0x0000000302007387 */ /* 0x0003e20000100800 */
[----:B------:R-:W-:Y:S05]  /*b1f0*/  RET.REL.NODEC R6 `(_ZN7cutlass13device_kernelIN5flash19enable_sm80_to_sm89INS1_16FlashAttnBwdSm80INS1_25CollectiveMainloopBwdSm80ILi2ELi2EN4cute5tupleIJNS5_1CILi128EEES8_NS7_ILi64EEEEEENS_10bfloat16_tEfNS_4arch4Sm80ELb0ELb1ELb1ELb0ELb1ELb0ELb0ELb0ELi2ELi4ELi4ELi4ELb0EEENS1_21CollectiveEpilogueBwdISA_SB_SD_Li256ELb0ELb0ELi2EEENS1_19SingleTileSchedulerILb0ELb0ELb0ELi128EEEEEEEEEvNT_6ParamsE) ;  /* 0xffff4e0006007950 */ /* 0x000fea0003c3ffff */
        .type           $_ZN7cutlass13device_kernelIN5flash19enable_sm80_to_sm89INS1_16FlashAttnBwdSm80INS1_25CollectiveMainloopBwdSm80ILi2ELi2EN4cute5tupleIJNS5_1CILi128EEES8_NS7_ILi64EEEEEENS_10bfloat16_tEfNS_4arch4Sm80ELb0ELb1ELb1ELb0ELb1ELb0ELb0ELb0ELi2ELi4ELi4ELi4ELb0EEENS1_21CollectiveEpilogueBwdISA_SB_SD_Li256ELb0ELb0ELi2EEENS1_19SingleTileSchedulerILb0ELb0ELb0ELi128EEEEEEEEEvNT_6ParamsE$_ZN4cute5tupleIJNS0_IJNS0_IJNS0_IJNS_1CILi8EEENS1_ILi1EEEEEENS0_IJS3_S3_EEEEEENS0_IJS3_NS1_ILi2EEEEEEEEENS0_IJNS0_IJNS0_IJS3_NS1_ILi0EEEEEENS0_IJSA_SA_EEEEEENS0_IJSA_iEEEEEEEEC2ERKS9_RKSF_,@function
        .size           $_ZN7cutlass13device_kernelIN5flash19enable_sm80_to_sm89INS1_16FlashAttnBwdSm80INS1_25CollectiveMainloopBwdSm80ILi2ELi2EN4cute5tupleIJNS5_1CILi128EEES8_NS7_ILi64EEEEEENS_10bfloat16_tEfNS_4arch4Sm80ELb0ELb1ELb1ELb0ELb1ELb0ELb0ELb0ELi2ELi4ELi4ELi4ELb0EEENS1_21CollectiveEpilogueBwdISA_SB_SD_Li256ELb0ELb0ELi2EEENS1_19SingleTileSchedulerILb0ELb0ELb0ELi128EEEEEEEEEvNT_6ParamsE$_ZN4cute5tupleIJNS0_IJNS0_IJNS0_IJNS_1CILi8EEENS1_ILi1EEEEEENS0_IJS3_S3_EEEEEENS0_IJS3_NS1_ILi2EEEEEEEEENS0_IJNS0_IJNS0_IJS3_NS1_ILi0EEEEEENS0_IJSA_SA_EEEEEENS0_IJSA_iEEEEEEEEC2ERKS9_RKSF_,($_ZN7cutlass13device_kernelIN5flash19enable_sm80_to_sm89INS1_16FlashAttnBwdSm80INS1_25CollectiveMainloopBwdSm80ILi2ELi2EN4cute5tupleIJNS5_1CILi128EEES8_NS7_ILi64EEEEEENS_10bfloat16_tEfNS_4arch4Sm80ELb0ELb1ELb1ELb0ELb1ELb0ELb0ELb0ELi2ELi4ELi4ELi4ELb0EEENS1_21CollectiveEpilogueBwdISA_SB_SD_Li256ELb0ELb0ELi2EEENS1_19SingleTileSchedulerILb0ELb0ELb0ELi128EEEEEEEEEvNT_6ParamsE$_ZN4cute5tupleIJNS0_IJNS0_IJNS0_IJNS_1CILi8EEENS1_ILi1EEEEEES3_EEENS0_IJNS0_IJS3_S3_EEENS1_ILi2EEEEEEEEENS0_IJNS0_IJNS0_IJS3_NS1_ILi0EEEEEESA_EEENS0_IJNS0_IJSA_SA_EEEiEEEEEEEEC2ERKS9_RKSF_ - $_ZN7cutlass13device_kernelIN5flash19enable_sm80_to_sm89INS1_16FlashAttnBwdSm80INS1_25CollectiveMainloopBwdSm80ILi2ELi2EN4cute5tupleIJNS5_1CILi128EEES8_NS7_ILi64EEEEEENS_10bfloat16_tEfNS_4arch4Sm80ELb0ELb1ELb1ELb0ELb1ELb0ELb0ELb0ELi2ELi4ELi4ELi4ELb0EEENS1_21CollectiveEpilogueBwdISA_SB_SD_Li256ELb0ELb0ELi2EEENS1_19SingleTileSchedulerILb0ELb0ELb0ELi128EEEEEEEEEvNT_6ParamsE$_ZN4cute5tupleIJNS0_IJNS0_IJNS0_IJNS_1CILi8EEENS1_ILi1EEEEEENS0_IJS3_S3_EEEEEENS0_IJS3_NS1_ILi2EEEEEEEEENS0_IJNS0_IJNS0_IJS3_NS1_ILi0EEEEEENS0_IJSA_SA_EEEEEENS0_IJSA_iEEEEEEEEC2ERKS9_RKSF_)
$_ZN7cutlass13device_kernelIN5flash19enable_sm80_to_sm89INS1_16FlashAttnBwdSm80INS1_25CollectiveMainloopBwdSm80ILi2ELi2EN4cute5tupleIJNS5_1CILi128EEES8_NS7_ILi64EEEEEENS_10bfloat16_tEfNS_4arch4Sm80ELb0ELb1ELb1ELb0ELb1ELb0ELb0ELb0ELi2ELi4ELi4ELi4ELb0EEENS1_21CollectiveEpilogueBwdISA_SB_SD_Li256ELb0ELb0ELi2EEENS1_19SingleTileSchedulerILb0ELb0ELb0ELi128EEEEEEEEEvNT_6ParamsE$_ZN4cute5tupleIJNS0_IJNS0_IJNS0_IJNS_1CILi8EEENS1_ILi1EEEEEENS0_IJS3_S3_EEEEEENS0_IJS3_NS1_ILi2EEEEEEEEENS0_IJNS0_IJNS0_IJS3_NS1_ILi0EEEEEENS0_IJSA_SA_EEEEEENS0_IJSA_iEEEEEEEEC2ERKS9_RKSF_:
[----:B------:R-:W-:Y:S02]  /*b200*/  MOV R6, 0xb220 ;  /* 0x0000b22000067802 */ /* 0x000fe40000000f00 */
[----:B------:R-:W-:Y:S05]  /*b210*/  CALL.REL.NOINC `($_ZN7cutlass13device_kernelIN5flash19enable_sm80_to_sm89INS1_16FlashAttnBwdSm80INS1_25CollectiveMainloopBwdSm80ILi2ELi2EN4cute5tupleIJNS5_1CILi128EEES8_NS7_ILi64EEEEEENS_10bfloat16_tEfNS_4arch4Sm80ELb0ELb1ELb1ELb0ELb1ELb0ELb0ELb0ELi2ELi4ELi4ELi4ELb0EEENS1_21CollectiveEpilogueBwdISA_SB_SD_Li256ELb0ELb0ELi2EEENS1_19SingleTileSchedulerILb0ELb0ELb0ELi128EEEEEEEEEvNT_6ParamsE$_ZN4cute3eso3ESOILb1ELb0EJNS_5tupleIJNS2_IJNS2_IJNS_1CILi8EEENS3_ILi1EEEEEENS2_IJS5_S5_EEEEEENS2_IJS5_NS3_ILi2EEEEEEEEENS2_IJNS2_IJNS2_IJS5_NS3_ILi0EEEEEENS2_IJSC_SC_EEEEEENS2_IJSC_iEEEEEEEEC2ERKSB_RKSH_) ;  /* 0xffffdab000007944 */ /* 0x000fea0003c3ffff */
[----:B------:R-:W-:-:S04]  /*b220*/  MOV R5, 0x0 ;  /* 0x0000000000057802 */ /* 0x000fc80000000f00 */
[----:B------:R-:W-:Y:S05]  /*b230*/  RET.REL.NODEC R4 `(_ZN7cutlass13device_kernelIN5flash19enable_sm80_to_sm89INS1_16FlashAttnBwdSm80INS1_25CollectiveMainloopBwdSm80ILi2ELi2EN4cute5tupleIJNS5_1CILi128EEES8_NS7_ILi64EEEEEENS_10bfloat16_tEfNS_4arch4Sm80ELb0ELb1ELb1ELb0ELb1ELb0ELb0ELb0ELi2ELi4ELi4ELi4ELb0EEENS1_21CollectiveEpilogueBwdISA_SB_SD_Li256ELb0ELb0ELi2EEENS1_19SingleTileSchedulerILb0ELb0ELb0ELi128EEEEEEEEEvNT_6ParamsE) ;  /* 0xffff4dc004007950 */ /* 0x000fea0003c3ffff */
        .type           $_ZN7cutlass13device_kernelIN5flash19enable_sm80_to_sm89INS1_16FlashAttnBwdSm80INS1_25CollectiveMainloopBwdSm80ILi2ELi2EN4cute5tupleIJNS5_1CILi128EEES8_NS7_ILi64EEEEEENS_10bfloat16_tEfNS_4arch4Sm80ELb0ELb1ELb1ELb0ELb1ELb0ELb0ELb0ELi2ELi4ELi4ELi4ELb0EEENS1_21CollectiveEpilogueBwdISA_SB_SD_Li256ELb0ELb0ELi2EEENS1_19SingleTileSchedulerILb0ELb0ELb0ELi128EEEEEEEEEvNT_6ParamsE$_ZN4cute5tupleIJNS0_IJNS0_IJNS0_IJNS_1CILi8EEENS1_ILi1EEEEEES3_EEENS0_IJNS0_IJS3_S3_EEENS1_ILi2EEEEEEEEENS0_IJNS0_IJNS0_IJS3_NS1_ILi0EEEEEESA_EEENS0_IJNS0_IJSA_SA_EEEiEEEEEEEEC2ERKS9_RKSF_,@function
        .size           $_ZN7cutlass13device_kernelIN5flash19enable_sm80_to_sm89INS1_16FlashAttnBwdSm80INS1_25CollectiveMainloopBwdSm80ILi2ELi2EN4cute5tupleIJNS5_1CILi128EEES8_NS7_ILi64EEEEEENS_10bfloat16_tEfNS_4arch4Sm80ELb0ELb1ELb1ELb0ELb1ELb0ELb0ELb0ELi2ELi4ELi4ELi4ELb0EEENS1_21CollectiveEpilogueBwdISA_SB_SD_Li256ELb0ELb0ELi2EEENS1_19SingleTileSchedulerILb0ELb0ELb0ELi128EEEEEEEEEvNT_6ParamsE$_ZN4cute5tupleIJNS0_IJNS0_IJNS0_IJNS_1CILi8EEENS1_ILi1EEEEEES3_EEENS0_IJNS0_IJS3_S3_EEENS1_ILi2EEEEEEEEENS0_IJNS0_IJNS0_IJS3_NS1_ILi0EEEEEESA_EEENS0_IJNS0_IJSA_SA_EEEiEEEEEEEEC2ERKS9_RKSF_,($_ZN7cutlass13device_kernelIN5flash19enable_sm80_to_sm89INS1_16FlashAttnBwdSm80INS1_25CollectiveMainloopBwdSm80ILi2ELi2EN4cute5tupleIJNS5_1CILi128EEES8_NS7_ILi64EEEEEENS_10bfloat16_tEfNS_4arch4Sm80ELb0ELb1ELb1ELb0ELb1ELb0ELb0ELb0ELi2ELi4ELi4ELi4ELb0EEENS1_21CollectiveEpilogueBwdISA_SB_SD_Li256ELb0ELb0ELi2EEENS1_19SingleTileSchedulerILb0ELb0ELb0ELi128EEEEEEEEEvNT_6ParamsE$_ZN4cute5tupleIJNS0_IJNS0_IJNS_1CILi1EEENS0_IJS2_NS1_ILi2EEES3_EEEEEES3_NS0_IJS3_S3_EEEEEENS0_IJNS0_IJNS1_ILi0EEENS0_IJS2_NS1_ILi256EEEiEEEEEENS1_ILi2048EEENS0_IJiNS1_ILi4096EEEEEEEEEEEC2ERKS7_RKSF_ - $_ZN7cutlass13device_kernelIN5flash19enable_sm80_to_sm89INS1_16FlashAttnBwdSm80INS1_25CollectiveMainloopBwdSm80ILi2ELi2EN4cute5tupleIJNS5_1CILi128EEES8_NS7_ILi64EEEEEENS_10bfloat16_tEfNS_4arch4Sm80ELb0ELb1ELb1ELb0ELb1ELb0ELb0ELb0ELi2ELi4ELi4ELi4ELb0EEENS1_21CollectiveEpilogueBwdISA_SB_SD_Li256ELb0ELb0ELi2EEENS1_19SingleTileSchedulerILb0ELb0ELb0ELi128EEEEEEEEEvNT_6ParamsE$_ZN4cute5tupleIJNS0_IJNS0_IJNS0_IJNS_1CILi8EEENS1_ILi1EEEEEES3_EEENS0_IJNS0_IJS3_S3_EEENS1_ILi2EEEEEEEEENS0_IJNS0_IJNS0_IJS3_NS1_ILi0EEEEEESA_EEENS0_IJNS0_IJSA_SA_EEEiEEEEEEEEC2ERKS9_RKSF_)
$_ZN7cutlass13device_kernelIN5flash19enable_sm80_to_sm89INS1_16FlashAttnBwdSm80INS1_25CollectiveMainloopBwdSm80ILi2ELi2EN4cute5tupleIJNS5_1CILi128EEES8_NS7_ILi64EEEEEENS_10bfloat16_tEfNS_4arch4Sm80ELb0ELb1ELb1ELb0ELb1ELb0ELb0ELb0ELi2ELi4ELi4ELi4ELb0EEENS1_21CollectiveEpilogueBwdISA_SB_SD_Li256ELb0ELb0ELi2EEENS1_19SingleTileSchedulerILb0ELb0ELb0ELi128EEEEEEEEEvNT_6ParamsE$_ZN4cute5tupleIJNS0_IJNS0_IJNS0_IJNS_1CILi8EEENS1_ILi1EEEEEES3_EEENS0_IJNS0_IJS3_S3_EEENS1_ILi2EEEEEEEEENS0_IJNS0_IJNS0_IJS3_NS1_ILi0EEEEEESA_EEENS0_IJNS0_IJSA_SA_EEEiEEEEEEEEC2ERKS9_RKSF_:
[----:B------:R-:W-:Y:S02]  /*b240*/  MOV R6, 0xb260 ;  /* 0x0000b26000067802 */ /* 0x000fe40000000f00 */
[----:B------:R-:W-:Y:S05]  /*b250*/  CALL.REL.NOINC `($_ZN7cutlass13device_kernelIN5flash19enable_sm80_to_sm89INS1_16FlashAttnBwdSm80INS1_25CollectiveMainloopBwdSm80ILi2ELi2EN4cute5tupleIJNS5_1CILi128EEES8_NS7_ILi64EEEEEENS_10bfloat16_tEfNS_4arch4Sm80ELb0ELb1ELb1ELb0ELb1ELb0ELb0ELb0ELi2ELi4ELi4ELi4ELb0EEENS1_21CollectiveEpilogueBwdISA_SB_SD_Li256ELb0ELb0ELi2EEENS1_19SingleTileSchedulerILb0ELb0ELb0ELi128EEEEEEEEEvNT_6ParamsE$_ZN4cute3eso3ESOILb1ELb0EJNS_5tupleIJNS2_IJNS2_IJNS_1CILi8EEENS3_ILi1EEEEEES5_EEENS2_IJNS2_IJS5_S5_EEENS3_ILi2EEEEEEEEENS2_IJNS2_IJNS2_IJS5_NS3_ILi0EEEEEESC_EEENS2_IJNS2_IJSC_SC_EEEiEEEEEEEEC2ERKSB_RKSH_) ;  /* 0xffffdab000007944 */ /* 0x000fea0003c3ffff */
[----:B------:R-:W-:-:S04]  /*b260*/  MOV R5, 0x0 ;  /* 0x0000000000057802 */ /* 0x000fc80000000f00 */
[----:B------:R-:W-:Y:S05]  /*b270*/  RET.REL.NODEC R4 `(_ZN7cutlass13device_kernelIN5flash19enable_sm80_to_sm89INS1_16FlashAttnBwdSm80INS1_25CollectiveMainloopBwdSm80ILi2ELi2EN4cute5tupleIJNS5_1CILi128EEES8_NS7_ILi64EEEEEENS_10bfloat16_tEfNS_4arch4Sm80ELb0ELb1ELb1ELb0ELb1ELb0ELb0ELb0ELi2ELi4ELi4ELi4ELb0EEENS1_21CollectiveEpilogueBwdISA_SB_SD_Li256ELb0ELb0ELi2EEENS1_19SingleTileSchedulerILb0ELb0ELb0ELi128EEEEEEEEEvNT_6ParamsE) ;  /* 0xffff4d8004007950 */ /* 0x000fea0003c3ffff */
        .type           $_ZN7cutlass13device_kernelIN5flash19enable_sm80_to_sm89INS1_16FlashAttnBwdSm80INS1_25CollectiveMainloopBwdSm80ILi2ELi2EN4cute5tupleIJNS5_1CILi128EEES8_NS7_ILi64EEEEEENS_10bfloat16_tEfNS_4arch4Sm80ELb0ELb1ELb1ELb0ELb1ELb0ELb0ELb0ELi2ELi4ELi4ELi4ELb0EEENS1_21CollectiveEpilogueBwdISA_SB_SD_Li256ELb0ELb0ELi2EEENS1_19SingleTileSchedulerILb0ELb0ELb0ELi128EEEEEEEEEvNT_6ParamsE$_ZN4cute5tupleIJNS0_IJNS0_IJNS_1CILi1EEENS0_IJS2_NS1_ILi2EEES3_EEEEEES3_NS0_IJS3_S3_EEEEEENS0_IJNS0_IJNS1_ILi0EEENS0_IJS2_NS1_ILi256EEEiEEEEEENS1_ILi2048EEENS0_IJiNS1_ILi4096EEEEEEEEEEEC2ERKS7_RKSF_,@function
        .size           $_ZN7cutlass13device_kernelIN5flash19enable_sm80_to_sm89INS1_16FlashAttnBwdSm80INS1_25CollectiveMainloopBwdSm80ILi2ELi2EN4cute5tupleIJNS5_1CILi128EEES8_NS7_ILi64EEEEEENS_10bfloat16_tEfNS_4arch4Sm80ELb0ELb1ELb1ELb0ELb1ELb0ELb0ELb0ELi2ELi4ELi4ELi4ELb0EEENS1_21CollectiveEpilogueBwdISA_SB_SD_Li256ELb0ELb0ELi2EEENS1_19SingleTileSchedulerILb0ELb0ELb0ELi128EEEEEEEEEvNT_6ParamsE$_ZN4cute5tupleIJNS0_IJNS0_IJNS_1CILi1EEENS0_IJS2_NS1_ILi2EEES3_EEEEEES3_NS0_IJS3_S3_EEEEEENS0_IJNS0_IJNS1_ILi0EEENS0_IJS2_NS1_ILi256EEEiEEEEEENS1_ILi2048EEENS0_IJiNS1_ILi4096EEEEEEEEEEEC2ERKS7_RKSF_,($_ZN7cutlass13device_kernelIN5flash19enable_sm80_to_sm89INS1_16FlashAttnBwdSm80INS1_25CollectiveMainloopBwdSm80ILi2ELi2EN4cute5tupleIJNS5_1CILi128EEES8_NS7_ILi64EEEEEENS_10bfloat16_tEfNS_4arch4Sm80ELb0ELb1ELb1ELb0ELb1ELb0ELb0ELb0ELi2ELi4ELi4ELi4ELb0EEENS1_21CollectiveEpilogueBwdISA_SB_SD_Li256ELb0ELb0ELi2EEENS1_19SingleTileSchedulerILb0ELb0ELb0ELi128EEEEEEEEEvNT_6ParamsE$_ZN4cute5tupleIJNS0_IJNS0_IJNS_1CILi2EEES2_EEENS1_ILi8EEES3_EEENS0_IJNS0_IJNS1_ILi1EEEiEEENS1_ILi1024EEENS0_IJiiEEEEEEEEC2ERKS5_RKSA_ - $_ZN7cutlass13device_kernelIN5flash19enable_sm80_to_sm89INS1_16FlashAttnBwdSm80INS1_25CollectiveMainloopBwdSm80ILi2ELi2EN4cute5tupleIJNS5_1CILi128EEES8_NS7_ILi64EEEEEENS_10bfloat16_tEfNS_4arch4Sm80ELb0ELb1ELb1ELb0ELb1ELb0ELb0ELb0ELi2ELi4ELi4ELi4ELb0EEENS1_21CollectiveEpilogueBwdISA_SB_SD_Li256ELb0ELb0ELi2EEENS1_19SingleTileSchedulerILb0ELb0ELb0ELi128EEEEEEEEEvNT_6ParamsE$_ZN4cute5tupleIJNS0_IJNS0_IJNS_1CILi1EEENS0_IJS2_NS1_ILi2EEES3_EEEEEES3_NS0_IJS3_S3_EEEEEENS0_IJNS0_IJNS1_ILi0EEENS0_IJS2_NS1_ILi256EEEiEEEEEENS1_ILi2048EEENS0_IJiNS1_ILi4096EEEEEEEEEEEC2ERKS7_RKSF_)
$_ZN7cutlass13device_kernelIN5flash19enable_sm80_to_sm89INS1_16FlashAttnBwdSm80INS1_25CollectiveMainloopBwdSm80ILi2ELi2EN4cute5tupleIJNS5_1CILi128EEES8_NS7_ILi64EEEEEENS_10bfloat16_tEfNS_4arch4Sm80ELb0ELb1ELb1ELb0ELb1ELb0ELb0ELb0ELi2ELi4ELi4ELi4ELb0EEENS1_21CollectiveEpilogueBwdISA_SB_SD_Li256ELb0ELb0ELi2EEENS1_19SingleTileSchedulerILb0ELb0ELb0ELi128EEEEEEEEEvNT_6ParamsE$_ZN4cute5tupleIJNS0_IJNS0_IJNS_1CILi1EEENS0_IJS2_NS1_ILi2EEES3_EEEEEES3_NS0_IJS3_S3_EEEEEENS0_IJNS0_IJNS1_ILi0EEENS0_IJS2_NS1_ILi256EEEiEEEEEENS1_ILi2048EEENS0_IJiNS1_ILi4096EEEEEEEEEEEC2ERKS7_RKSF_:
[----:B------:R-:W-:Y:S02]  /*b280*/  MOV R6, 0xb2a0 ;  /* 0x0000b2a000067802 */ /* 0x000fe40000000f00 */
[----:B------:R-:W-:Y:S05]  /*b290*/  CALL.REL.NOINC `($_ZN7cutlass13device_kernelIN5flash19enable_sm80_to_sm89INS1_16FlashAttnBwdSm80INS1_25CollectiveMainloopBwdSm80ILi2ELi2EN4cute5tupleIJNS5_1CILi128EEES8_NS7_ILi64EEEEEENS_10bfloat16_tEfNS_4arch4Sm80ELb0ELb1ELb1ELb0ELb1ELb0ELb0ELb0ELi2ELi4ELi4ELi4ELb0EEENS1_21CollectiveEpilogueBwdISA_SB_SD_Li256ELb0ELb0ELi2EEENS1_19SingleTileSchedulerILb0ELb0ELb0ELi128EEEEEEEEEvNT_6ParamsE$_ZN4cute3eso3ESOILb1ELb0EJNS_5tupleIJNS2_IJNS_1CILi1EEENS2_IJS4_NS3_ILi2EEES5_EEEEEES5_NS2_IJS5_S5_EEEEEENS2_IJNS2_IJNS3_ILi0EEENS2_IJS4_NS3_ILi256EEEiEEEEEENS3_ILi2048EEENS2_IJiNS3_ILi4096EEEEEEEEEEEC2ERKS9_RKSH_) ;  /* 0xffffdab000007944 */ /* 0x000fea0003c3ffff */
[----:B-1----:R-:W-:-:S04]  /*b2a0*/  MOV R5, 0x0 ;  /* 0x0000000000057802 */ /* 0x002fc80000000f00 */
[----:B------:R-:W-:Y:S05]  /*b2b0*/  RET.REL.NODEC R4 `(_ZN7cutlass13device_kernelIN5flash19enable_sm80_to_sm89INS1_16FlashAttnBwdSm80INS1_25CollectiveMainloopBwdSm80ILi2ELi2EN4cute5tupleIJNS5_1CILi128EEES8_NS7_ILi64EEEEEENS_10bfloat16_tEfNS_4arch4Sm80ELb0ELb1ELb1ELb0ELb1ELb0ELb0ELb0ELi2ELi4ELi4ELi4ELb0EEENS1_21CollectiveEpilogueBwdISA_SB_SD_Li256ELb0ELb0ELi2EEENS1_19SingleTileSchedulerILb0ELb0ELb0ELi128EEEEEEEEEvNT_6ParamsE) ;  /* 0xffff4d4004007950 */ /* 0x000fea0003c3ffff */
        .type           $_ZN7cutlass13device_kernelIN5flash19enable_sm80_to_sm89INS1_16FlashAttnBwdSm80INS1_25CollectiveMainloopBwdSm80ILi2ELi2EN4cute5tupleIJNS5_1CILi128EEES8_NS7_ILi64EEEEEENS_10bfloat16_tEfNS_4arch4Sm80ELb0ELb1ELb1ELb0ELb1ELb0ELb0ELb0ELi2ELi4ELi4ELi4ELb0EEENS1_21CollectiveEpilogueBwdISA_SB_SD_Li256ELb0ELb0ELi2EEENS1_19SingleTileSchedulerILb0ELb0ELb0ELi128EEEEEEEEEvNT_6ParamsE$_ZN4cute5tupleIJNS0_IJNS0_IJNS_1CILi2EEES2_EEENS1_ILi8EEES3_EEENS0_IJNS0_IJNS1_ILi1EEEiEEENS1_ILi1024EEENS0_IJiiEEEEEEEEC2ERKS5_RKSA_,@function
        .size           $_ZN7cutlass13device_kernelIN5flash19enable_sm80_to_sm89INS1_16FlashAttnBwdSm80INS1_25CollectiveMainloopBwdSm80ILi2ELi2EN4cute5tupleIJNS5_1CILi128EEES8_NS7_ILi64EEEEEENS_10bfloat16_tEfNS_4arch4Sm80ELb0ELb1ELb1ELb0ELb1ELb0ELb0ELb0ELi2ELi4ELi4ELi4ELb0EEENS1_21CollectiveEpilogueBwdISA_SB_SD_Li256ELb0ELb0ELi2EEENS1_19SingleTileSchedulerILb0ELb0ELb0ELi128EEEEEEEEEvNT_6ParamsE$_ZN4cute5tupleIJNS0_IJNS0_IJNS_1CILi2EEES2_EEENS1_ILi8EEES3_EEENS0_IJNS0_IJNS1_ILi1EEEiEEENS1_ILi1024EEENS0_IJiiEEEEEEEEC2ERKS5_RKSA_,($_ZN7cutlass13device_kernelIN5flash19enable_sm80_to_sm89INS1_16FlashAttnBwdSm80INS1_25CollectiveMainloopBwdSm80ILi2ELi2EN4cute5tupleIJNS5_1CILi128EEES8_NS7_ILi64EEEEEENS_10bfloat16_tEfNS_4arch4Sm80ELb0ELb1ELb1ELb0ELb1ELb0ELb0ELb0ELi2ELi4ELi4ELi4ELb0EEENS1_21CollectiveEpilogueBwdISA_SB_SD_Li256ELb0ELb0ELi2EEENS1_19SingleTileSchedulerILb0ELb0ELb0ELi128EEEEEEEEEvNT_6ParamsE$_ZN4cute5tupleIJNS0_IJNS0_IJNS_1CILi2EEES2_EEES2_EEENS0_IJNS0_IJiiEEENS1_ILi8192EEEEEEEEC2ERKS4_RKS7_ - $_ZN7cutlass13device_kernelIN5flash19enable_sm80_to_sm89INS1_16FlashAttnBwdSm80INS1_25CollectiveMainloopBwdSm80ILi2ELi2EN4cute5tupleIJNS5_1CILi128EEES8_NS7_ILi64EEEEEENS_10bfloat16_tEfNS_4arch4Sm80ELb0ELb1ELb1ELb0ELb1ELb0ELb0ELb0ELi2ELi4ELi4ELi4ELb0EEENS1_21CollectiveEpilogueBwdISA_SB_SD_Li256ELb0ELb0ELi2EEENS1_19SingleTileSchedulerILb0ELb0ELb0ELi128EEEEEEEEEvNT_6ParamsE$_ZN4cute5tupleIJNS0_IJNS0_IJNS_1CILi2EEES2_EEENS1_ILi8EEES3_EEENS0_IJNS0_IJNS1_ILi1EEEiEEENS1_ILi1024EEENS0_IJiiEEEEEEEEC2ERKS5_RKSA_)
$_ZN7cutlass13device_kernelIN5flash19enable_sm80_to_sm89INS1_16FlashAttnBwdSm80INS1_25CollectiveMainloopBwdSm80ILi2ELi2EN4cute5tupleIJNS5_1CILi128EEES8_NS7_ILi64EEEEEENS_10bfloat16_tEfNS_4arch4Sm80ELb0ELb1ELb1ELb0ELb1ELb0ELb0ELb0ELi2ELi4ELi4ELi4ELb0EEENS1_21CollectiveEpilogueBwdISA_SB_SD_Li256ELb0ELb0ELi2EEENS1_19SingleTileSchedulerILb0ELb0ELb0ELi128EEEEEEEEEvNT_6ParamsE$_ZN4cute5tupleIJNS0_IJNS0_IJNS_1CILi2EEES2_EEENS1_ILi8EEES3_EEENS0_IJNS0_IJNS1_ILi1EEEiEEENS1_ILi1024EEENS0_IJiiEEEEEEEEC2ERKS5_RKSA_:
[----:B------:R-:W-:Y:S02]  /*b2c0*/  MOV R8, 0xb2e0 ;  /* 0x0000b2e000087802 */ /* 0x000fe40000000f00 */
[----:B------:R-:W-:Y:S05]  /*b2d0*/  CALL.REL.NOINC `($_ZN7cutlass13device_kernelIN5flash19enable_sm80_to_sm89INS1_16FlashAttnBwdSm80INS1_25CollectiveMainloopBwdSm80ILi2ELi2EN4cute5tupleIJNS5_1CILi128EEES8_NS7_ILi64EEEEEENS_10bfloat16_tEfNS_4arch4Sm80ELb0ELb1ELb1ELb0ELb1ELb0ELb0ELb0ELi2ELi4ELi4ELi4ELb0EEENS1_21CollectiveEpilogueBwdISA_SB_SD_Li256ELb0ELb0ELi2EEENS1_19SingleTileSchedulerILb0ELb0ELb0ELi128EEEEEEEEEvNT_6ParamsE$_ZN4cute3eso3ESOILb1ELb0EJNS_5tupleIJNS2_IJNS_1CILi2EEES4_EEENS3_ILi8EEES5_EEENS2_IJNS2_IJNS3_ILi1EEEiEEENS3_ILi1024EEENS2_IJiiEEEEEEEEC2ERKS7_RKSC_) ;  /* 0xffffdb4000007944 */ /* 0x000fea0003c3ffff */
[----:B------:R-:W-:-:S04]  /*b2e0*/  MOV R7, 0x0 ;  /* 0x0000000000077802 */ /* 0x000fc80000000f00 */
[----:B------:R-:W-:Y:S05]  /*b2f0*/  RET.REL.NODEC R6 `(_ZN7cutlass13device_kernelIN5flash19enable_sm80_to_sm89INS1_16FlashAttnBwdSm80INS1_25CollectiveMainloopBwdSm80ILi2ELi2EN4cute5tupleIJNS5_1CILi128EEES8_NS7_ILi64EEEEEENS_10bfloat16_tEfNS_4arch4Sm80ELb0ELb1ELb1ELb0ELb1ELb0ELb0ELb0ELi2ELi4ELi4ELi4ELb0EEENS1_21CollectiveEpilogueBwdISA_SB_SD_Li256ELb0ELb0ELi2EEENS1_19SingleTileSchedulerILb0ELb0ELb0ELi128EEEEEEEEEvNT_6ParamsE) ;  /* 0xffff4d0006007950 */ /* 0x000fea0003c3ffff */
        .type           $_ZN7cutlass13device_kernelIN5flash19enable_sm80_to_sm89INS1_16FlashAttnBwdSm80INS1_25CollectiveMainloopBwdSm80ILi2ELi2EN4cute5tupleIJNS5_1CILi128EEES8_NS7_ILi64EEEEEENS_10bfloat16_tEfNS_4arch4Sm80ELb0ELb1ELb1ELb0ELb1ELb0ELb0ELb0ELi2ELi4ELi4ELi4ELb0EEENS1_21CollectiveEpilogueBwdISA_SB_SD_Li256ELb0ELb0ELi2EEENS1_19SingleTileSchedulerILb0ELb0ELb0ELi128EEEEEEEEEvNT_6ParamsE$_ZN4cute5tupleIJNS0_IJNS0_IJNS_1CILi2EEES2_EEES2_EEENS0_IJNS0_IJiiEEENS1_ILi8192EEEEEEEEC2ERKS4_RKS7_,@function
        .size           $_ZN7cutlass13device_kernelIN5flash19enable_sm80_to_sm89INS1_16FlashAttnBwdSm80INS1_25CollectiveMainloopBwdSm80ILi2ELi2EN4cute5tupleIJNS5_1CILi128EEES8_NS7_ILi64EEEEEENS_10bfloat16_tEfNS_4arch4Sm80ELb0ELb1ELb1ELb0ELb1ELb0ELb0ELb0ELi2ELi4ELi4ELi4ELb0EEENS1_21CollectiveEpilogueBwdISA_SB_SD_Li256ELb0ELb0ELi2EEENS1_19SingleTileSchedulerILb0ELb0ELb0ELi128EEEEEEEEEvNT_6ParamsE$_ZN4cute5tupleIJNS0_IJNS0_IJNS_1CILi2EEES2_EEES2_EEENS0_IJNS0_IJiiEEENS1_ILi8192EEEEEEEEC2ERKS4_RKS7_,($_ZN7cutlass13device_kernelIN5flash19enable_sm80_to_sm89INS1_16FlashAttnBwdSm80INS1_25CollectiveMainloopBwdSm80ILi2ELi2EN4cute5tupleIJNS5_1CILi128EEES8_NS7_ILi64EEEEEENS_10bfloat16_tEfNS_4arch4Sm80ELb0ELb1ELb1ELb0ELb1ELb0ELb0ELb0ELi2ELi4ELi4ELi4ELb0EEENS1_21CollectiveEpilogueBwdISA_SB_SD_Li256ELb0ELb0ELi2EEENS1_19SingleTileSchedulerILb0ELb0ELb0ELi128EEEEEEEEEvNT_6ParamsE$_ZN4cute5tupleIJNS0_IJNS0_IJNS_1CILi2EEES2_EEES3_NS1_ILi8EEEEEENS0_IJNS0_IJiNS1_ILi512EEEEEENS0_IJiiEEENS1_ILi1024EEEEEEEEC2ERKS5_RKSA_ - $_ZN7cutlass13device_kernelIN5flash19enable_sm80_to_sm89INS1_16FlashAttnBwdSm80INS1_25CollectiveMainloopBwdSm80ILi2ELi2EN4cute5tupleIJNS5_1CILi128EEES8_NS7_ILi64EEEEEENS_10bfloat16_tEfNS_4arch4Sm80ELb0ELb1ELb1ELb0ELb1ELb0ELb0ELb0ELi2ELi4ELi4ELi4ELb0EEENS1_21CollectiveEpilogueBwdISA_SB_SD_Li256ELb0ELb0ELi2EEENS1_19SingleTileSchedulerILb0ELb0ELb0ELi128EEEEEEEEEvNT_6ParamsE$_ZN4cute5tupleIJNS0_IJNS0_IJNS_1CILi2EEES2_EEES2_EEENS0_IJNS0_IJiiEEENS1_ILi8192EEEEEEEEC2ERKS4_RKS7_)
$_ZN7cutlass13device_kernelIN5flash19enable_sm80_to_sm89INS1_16FlashAttnBwdSm80INS1_25CollectiveMainloopBwdSm80ILi2ELi2EN4cute5tupleIJNS5_1CILi128EEES8_NS7_ILi64EEEEEENS_10bfloat16_tEfNS_4arch4Sm80ELb0ELb1ELb1ELb0ELb1ELb0ELb0ELb0ELi2ELi4ELi4ELi4ELb0EEENS1_21CollectiveEpilogueBwdISA_SB_SD_Li256ELb0ELb0ELi2EEENS1_19SingleTileSchedulerILb0ELb0ELb0ELi128EEEEEEEEEvNT_6ParamsE$_ZN4cute5tupleIJNS0_IJNS0_IJNS_1CILi2EEES2_EEES2_EEENS0_IJNS0_IJiiEEENS1_ILi8192EEEEEEEEC2ERKS4_RKS7_:
[----:B------:R-:W-:Y:S02]  /*b300*/  MOV R6, 0xb320 ;  /* 0x0000b32000067802 */ /* 0x000fe40000000f00 */
[----:B------:R-:W-:Y:S05]  /*b310*/  CALL.REL.NOINC `($_ZN7cutlass13device_kernelIN5flash19enable_sm80_to_sm89INS1_16FlashAttnBwdSm80INS1_25CollectiveMainloopBwdSm80ILi2ELi2EN4cute5tupleIJNS5_1CILi128EEES8_NS7_ILi64EEEEEENS_10bfloat16_tEfNS_4arch4Sm80ELb0ELb1ELb1ELb0ELb1ELb0ELb0ELb0ELi2ELi4ELi4ELi4ELb0EEENS1_21CollectiveEpilogueBwdISA_SB_SD_Li256ELb0ELb0ELi2EEENS1_19SingleTileSchedulerILb0ELb0ELb0ELi128EEEEEEEEEvNT_6ParamsE$_ZN4cute3eso3ESOILb1ELb0EJNS_5tupleIJNS2_IJNS_1CILi2EEES4_EEES4_EEENS2_IJNS2_IJiiEEENS3_ILi8192EEEEEEEEC2ERKS6_RKS9_) ;  /* 0xffffdb7000007944 */ /* 0x000fea0003c3ffff */
[----:B-1----:R-:W-:Y:S02]  /*b320*/  MOV R2, R8 ;  /* 0x0000000800027202 */ /* 0x002fe40000000f00 */
[----:B------:R-:W-:-:S04]  /*b330*/  MOV R3, 0x0 ;  /* 0x0000000000037802 */ /* 0x000fc80000000f00 */
[----:B------:R-:W-:Y:S05]  /*b340*/  RET.REL.NODEC R2 `(_ZN7cutlass13device_kernelIN5flash19enable_sm80_to_sm89INS1_16FlashAttnBwdSm80INS1_25CollectiveMainloopBwdSm80ILi2ELi2EN4cute5tupleIJNS5_1CILi128EEES8_NS7_ILi64EEEEEENS_10bfloat16_tEfNS_4arch4Sm80ELb0ELb1ELb1ELb0ELb1ELb0ELb0ELb0ELi2ELi4ELi4ELi4ELb0EEENS1_21CollectiveEpilogueBwdISA_SB_SD_Li256ELb0ELb0ELi2EEENS1_19SingleTileSchedulerILb0ELb0ELb0ELi128EEEEEEEEEvNT_6ParamsE) ;  /* 0xffff4cb002007950 */ /* 0x000fea0003c3ffff */
        .type           $_ZN7cutlass13device_kernelIN5flash19enable_sm80_to_sm89INS1_16FlashAttnBwdSm80INS1_25CollectiveMainloopBwdSm80ILi2ELi2EN4cute5tupleIJNS5_1CILi128EEES8_NS7_ILi64EEEEEENS_10bfloat16_tEfNS_4arch4Sm80ELb0ELb1ELb1ELb0ELb1ELb0ELb0ELb0ELi2ELi4ELi4ELi4ELb0EEENS1_21CollectiveEpilogueBwdISA_SB_SD_Li256ELb0ELb0ELi2EEENS1_19SingleTileSchedulerILb0ELb0ELb0ELi128EEEEEEEEEvNT_6ParamsE$_ZN4cute5tupleIJNS0_IJNS0_IJNS_1CILi2EEES2_EEES3_NS1_ILi8EEEEEENS0_IJNS0_IJiNS1_ILi512EEEEEENS0_IJiiEEENS1_ILi1024EEEEEEEEC2ERKS5_RKSA_,@function
        .size           $_ZN7cutlass13device_kernelIN5flash19enable_sm80_to_sm89INS1_16FlashAttnBwdSm80INS1_25CollectiveMainloopBwdSm80ILi2ELi2EN4cute5tupleIJNS5_1CILi128EEES8_NS7_ILi64EEEEEENS_10bfloat16_tEfNS_4arch4Sm80ELb0ELb1ELb1ELb0ELb1ELb0ELb0ELb0ELi2ELi4ELi4ELi4ELb0EEENS1_21CollectiveEpilogueBwdISA_SB_SD_Li256ELb0ELb0ELi2EEENS1_19SingleTileSchedulerILb0ELb0ELb0ELi128EEEEEEEEEvNT_6ParamsE$_ZN4cute5tupleIJNS0_IJNS0_IJNS_1CILi2EEES2_EEES3_NS1_ILi8EEEEEENS0_IJNS0_IJiNS1_ILi512EEEEEENS0_IJiiEEENS1_ILi1024EEEEEEEEC2ERKS5_RKSA_,($_ZN7cutlass13device_kernelIN5flash19enable_sm80_to_sm89INS1_16FlashAttnBwdSm80INS1_25CollectiveMainloopBwdSm80ILi2ELi2EN4cute5tupleIJNS5_1CILi128EEES8_NS7_ILi64EEEEEENS_10bfloat16_tEfNS_4arch4Sm80ELb0ELb1ELb1ELb0ELb1ELb0ELb0ELb0ELi2ELi4ELi4ELi4ELb0EEENS1_21CollectiveEpilogueBwdISA_SB_SD_Li256ELb0ELb0ELi2EEENS1_19SingleTileSchedulerILb0ELb0ELb0ELi128EEEEEEEEEvNT_6ParamsE$_ZN4cute5tupleIJNS0_IJNS0_IJNS_1CILi2EEES2_S2_EEES2_NS0_IJNS0_IJS2_S2_EEES2_EEEEEENS0_IJNS0_IJNS1_ILi1EEENS1_ILi512EEEiEEENS1_ILi4096EEENS0_IJNS0_IJiiEEENS1_ILi8192EEEEEEEEEEEC2ERKS6_RKSE_ - $_ZN7cutlass13device_kernelIN5flash19enable_sm80_to_sm89INS1_16FlashAttnBwdSm80INS1_25CollectiveMainloopBwdSm80ILi2ELi2EN4cute5tupleIJNS5_1CILi128EEES8_NS7_ILi64EEEEEENS_10bfloat16_tEfNS_4arch4Sm80ELb0ELb1ELb1ELb0ELb1ELb0ELb0ELb0ELi2ELi4ELi4ELi4ELb0EEENS1_21CollectiveEpilogueBwdISA_SB_SD_Li256ELb0ELb0ELi2EEENS1_19SingleTileSchedulerILb0ELb0ELb0ELi128EEEEEEEEEvNT_6ParamsE$_ZN4cute5tupleIJNS0_IJNS0_IJNS_1CILi2EEES2_EEES3_NS1_ILi8EEEEEENS0_IJNS0_IJiNS1_ILi512EEEEEENS0_IJiiEEENS1_ILi1024EEEEEEEEC2ERKS5_RKSA_)
$_ZN7cutlass13device_kernelIN5flash19enable_sm80_to_sm89INS1_16FlashAttnBwdSm80INS1_25CollectiveMainloopBwdSm80ILi2ELi2EN4cute5tupleIJNS5_1CILi128EEES8_NS7_ILi64EEEEEENS_10bfloat16_tEfNS_4arch4Sm80ELb0ELb1ELb1ELb0ELb1ELb0ELb0ELb0ELi2ELi4ELi4ELi4ELb0EEENS1_21CollectiveEpilogueBwdISA_SB_SD_Li256ELb0ELb0ELi2EEENS1_19SingleTileSchedulerILb0ELb0ELb0ELi128EEEEEEEEEvNT_6ParamsE$_ZN4cute5tupleIJNS0_IJNS0_IJNS_1CILi2EEES2_EEES3_NS1_ILi8EEEEEENS0_IJNS0_IJiNS1_ILi512EEEEEENS0_IJiiEEENS1_ILi1024EEEEEEEEC2ERKS5_RKSA_:
[----:B------:R-:W-:Y:S02]  /*b350*/  MOV R8, 0xb370 ;  /* 0x0000b37000087802 */ /* 0x000fe40000000f00 */
[----:B------:R-:W-:Y:S05]  /*b360*/  CALL.REL.NOINC `($_ZN7cutlass13device_kernelIN5flash19enable_sm80_to_sm89INS1_16FlashAttnBwdSm80INS1_25CollectiveMainloopBwdSm80ILi2ELi2EN4cute5tupleIJNS5_1CILi128EEES8_NS7_ILi64EEEEEENS_10bfloat16_tEfNS_4arch4Sm80ELb0ELb1ELb1ELb0ELb1ELb0ELb0ELb0ELi2ELi4ELi4ELi4ELb0EEENS1_21CollectiveEpilogueBwdISA_SB_SD_Li256ELb0ELb0ELi2EEENS1_19SingleTileSchedulerILb0ELb0ELb0ELi128EEEEEEEEEvNT_6ParamsE$_ZN4cute3eso3ESOILb1ELb0EJNS_5tupleIJNS2_IJNS_1CILi2EEES4_EEES5_NS3_ILi8EEEEEENS2_IJNS2_IJiNS3_ILi512EEEEEENS2_IJiiEEENS3_ILi1024EEEEEEEEC2ERKS7_RKSC_) ;  /* 0xffffdb8000007944 */ /* 0x000fea0003c3ffff */
[----:B------:R-:W-:-:S04]  /*b370*/  MOV R7, 0x0 ;  /* 0x0000000000077802 */ /* 0x000fc80000000f00 */
[----:B------:R-:W-:Y:S05]  /*b380*/  RET.REL.NODEC R6 `(_ZN7cutlass13device_kernelIN5flash19enable_sm80_to_sm89INS1_16FlashAttnBwdSm80INS1_25CollectiveMainloopBwdSm80ILi2ELi2EN4cute5tupleIJNS5_1CILi128EEES8_NS7_ILi64EEEEEENS_10bfloat16_tEfNS_4arch4Sm80ELb0ELb1ELb1ELb0ELb1ELb0ELb0ELb0ELi2ELi4ELi4ELi4ELb0EEENS1_21CollectiveEpilogueBwdISA_SB_SD_Li256ELb0ELb0ELi2EEENS1_19SingleTileSchedulerILb0ELb0ELb0ELi128EEEEEEEEEvNT_6ParamsE) ;  /* 0xffff4c7006007950 */ /* 0x000fea0003c3ffff */
        .type           $_ZN7cutlass13device_kernelIN5flash19enable_sm80_to_sm89INS1_16FlashAttnBwdSm80INS1_25CollectiveMainloopBwdSm80ILi2ELi2EN4cute5tupleIJNS5_1CILi128EEES8_NS7_ILi64EEEEEENS_10bfloat16_tEfNS_4arch4Sm80ELb0ELb1ELb1ELb0ELb1ELb0ELb0ELb0ELi2ELi4ELi4ELi4ELb0EEENS1_21CollectiveEpilogueBwdISA_SB_SD_Li256ELb0ELb0ELi2EEENS1_19SingleTileSchedulerILb0ELb0ELb0ELi128EEEEEEEEEvNT_6ParamsE$_ZN4cute5tupleIJNS0_IJNS0_IJNS_1CILi2EEES2_S2_EEES2_NS0_IJNS0_IJS2_S2_EEES2_EEEEEENS0_IJNS0_IJNS1_ILi1EEENS1_ILi512EEEiEEENS1_ILi4096EEENS0_IJNS0_IJiiEEENS1_ILi8192EEEEEEEEEEEC2ERKS6_RKSE_,@function
        .size           $_ZN7cutlass13device_kernelIN5flash19enable_sm80_to_sm89INS1_16FlashAttnBwdSm80INS1_25CollectiveMainloopBwdSm80ILi2ELi2EN4cute5tupleIJNS5_1CILi128EEES8_NS7_ILi64EEEEEENS_10bfloat16_tEfNS_4arch4Sm80ELb0ELb1ELb1ELb0ELb1ELb0ELb0ELb0ELi2ELi4ELi4ELi4ELb0EEENS1_21CollectiveEpilogueBwdISA_SB_SD_Li256ELb0ELb0ELi2EEENS1_19SingleTileSchedulerILb0ELb0ELb0ELi128EEEEEEEEEvNT_6ParamsE$_ZN4cute5tupleIJNS0_IJNS0_IJNS_1CILi2EEES2_S2_EEES2_NS0_IJNS0_IJS2_S2_EEES2_EEEEEENS0_IJNS0_IJNS1_ILi1EEENS1_ILi512EEEiEEENS1_ILi4096EEENS0_IJNS0_IJiiEEENS1_ILi8192EEEEEEEEEEEC2ERKS6_RKSE_,($_ZN7cutlass13device_kernelIN5flash19enable_sm80_to_sm89INS1_16FlashAttnBwdSm80INS1_25CollectiveMainloopBwdSm80ILi2ELi2EN4cute5tupleIJNS5_1CILi128EEES8_NS7_ILi64EEEEEENS_10bfloat16_tEfNS_4arch4Sm80ELb0ELb1ELb1ELb0ELb1ELb0ELb0ELb0ELi2ELi4ELi4ELi4ELb0EEENS1_21CollectiveEpilogueBwdISA_SB_SD_Li256ELb0ELb0ELi2EEENS1_19SingleTileSchedulerILb0ELb0ELb0ELi128EEEEEEEEEvNT_6ParamsE$_ZN4cute5tupleIJNS0_IJNS0_IJNS_1CILi2EEES2_S2_EEES2_NS0_IJS2_S2_EEEEEENS0_IJNS0_IJNS1_ILi1EEENS1_ILi512EEEiEEENS1_ILi4096EEENS0_IJiiEEEEEEEEC2ERKS5_RKSB_ - $_ZN7cutlass13device_kernelIN5flash19enable_sm80_to_sm89INS1_16FlashAttnBwdSm80INS1_25CollectiveMainloopBwdSm80ILi2ELi2EN4cute5tupleIJNS5_1CILi128EEES8_NS7_ILi64EEEEEENS_10bfloat16_tEfNS_4arch4Sm80ELb0ELb1ELb1ELb0ELb1ELb0ELb0ELb0ELi2ELi4ELi4ELi4ELb0EEENS1_21CollectiveEpilogueBwdISA_SB_SD_Li256ELb0ELb0ELi2EEENS1_19SingleTileSchedulerILb0ELb0ELb0ELi128EEEEEEEEEvNT_6ParamsE$_ZN4cute5tupleIJNS0_IJNS0_IJNS_1CILi2EEES2_S2_EEES2_NS0_IJNS0_IJS2_S2_EEES2_EEEEEENS0_IJNS0_IJNS1_ILi1EEENS1_ILi512EEEiEEENS1_ILi4096EEENS0_IJNS0_IJiiEEENS1_ILi8192EEEEEEEEEEEC2ERKS6_RKSE_)
$_ZN7cutlass13device_kernelIN5flash19enable_sm80_to_sm89INS1_16FlashAttnBwdSm80INS1_25CollectiveMainloopBwdSm80ILi2ELi2EN4cute5tupleIJNS5_1CILi128EEES8_NS7_ILi64EEEEEENS_10bfloat16_tEfNS_4arch4Sm80ELb0ELb1ELb1ELb0ELb1ELb0ELb0ELb0ELi2ELi4ELi4ELi4ELb0EEENS1_21CollectiveEpilogueBwdISA_SB_SD_Li256ELb0ELb0ELi2EEENS1_19SingleTileSchedulerILb0ELb0ELb0ELi128EEEEEEEEEvNT_6ParamsE$_ZN4cute5tupleIJNS0_IJNS0_IJNS_1CILi2EEES2_S2_EEES2_NS0_IJNS0_IJS2_S2_EEES2_EEEEEENS0_IJNS0_IJNS1_ILi1EEENS1_ILi512EEEiEEENS1_ILi4096EEENS0_IJNS0_IJiiEEENS1_ILi8192EEEEEEEEEEEC2ERKS6_RKSE_:
[----:B------:R-:W-:Y:S02]  /*b390*/  MOV R8, 0xb3b0 ;  /* 0x0000b3b000087802 */ /* 0x000fe40000000f00 */
[----:B------:R-:W-:Y:S05]  /*b3a0*/  CALL.REL.NOINC `($_ZN7cutlass13device_kernelIN5flash19enable_sm80_to_sm89INS1_16FlashAttnBwdSm80INS1_25CollectiveMainloopBwdSm80ILi2ELi2EN4cute5tupleIJNS5_1CILi128EEES8_NS7_ILi64EEEEEENS_10bfloat16_tEfNS_4arch4Sm80ELb0ELb1ELb1ELb0ELb1ELb0ELb0ELb0ELi2ELi4ELi4ELi4ELb0EEENS1_21CollectiveEpilogueBwdISA_SB_SD_Li256ELb0ELb0ELi2EEENS1_19SingleTileSchedulerILb0ELb0ELb0ELi128EEEEEEEEEvNT_6ParamsE$_ZN4cute3eso3ESOILb1ELb0EJNS_5tupleIJNS2_IJNS_1CILi2EEES4_S4_EEES4_NS2_IJNS2_IJS4_S4_EEES4_EEEEEENS2_IJNS2_IJNS3_ILi1EEENS3_ILi512EEEiEEENS3_ILi4096EEENS2_IJNS2_IJiiEEENS3_ILi8192EEEEEEEEEEEC2ERKS8_RKSG_) ;  /* 0xffffdbb000007944 */ /* 0x000fea0003c3ffff */
[----:B------:R-:W-:-:S04]  /*b3b0*/  MOV R7, 0x0 ;  /* 0x0000000000077802 */ /* 0x000fc80000000f00 */
[----:B------:R-:W-:Y:S05]  /*b3c0*/  RET.REL.NODEC R6 `(_ZN7cutlass13device_kernelIN5flash19enable_sm80_to_sm89INS1_16FlashAttnBwdSm80INS1_25CollectiveMainloopBwdSm80ILi2ELi2EN4cute5tupleIJNS5_1CILi128EEES8_NS7_ILi64EEEEEENS_10bfloat16_tEfNS_4arch4Sm80ELb0ELb1ELb1ELb0ELb1ELb0ELb0ELb0ELi2ELi4ELi4ELi4ELb0EEENS1_21CollectiveEpilogueBwdISA_SB_SD_Li256ELb0ELb0ELi2EEENS1_19SingleTileSchedulerILb0ELb0ELb0ELi128EEEEEEEEEvNT_6ParamsE) ;  /* 0xffff4c3006007950 */ /* 0x000fea0003c3ffff */
        .type           $_ZN7cutlass13device_kernelIN5flash19enable_sm80_to_sm89INS1_16FlashAttnBwdSm80INS1_25CollectiveMainloopBwdSm80ILi2ELi2EN4cute5tupleIJNS5_1CILi128EEES8_NS7_ILi64EEEEEENS_10bfloat16_tEfNS_4arch4Sm80ELb0ELb1ELb1ELb0ELb1ELb0ELb0ELb0ELi2ELi4ELi4ELi4ELb0EEENS1_21CollectiveEpilogueBwdISA_SB_SD_Li256ELb0ELb0ELi2EEENS1_19SingleTileSchedulerILb0ELb0ELb0ELi128EEEEEEEEEvNT_6ParamsE$_ZN4cute5tupleIJNS0_IJNS0_IJNS_1CILi2EEES2_S2_EEES2_NS0_IJS2_S2_EEEEEENS0_IJNS0_IJNS1_ILi1EEENS1_ILi512EEEiEEENS1_ILi4096EEENS0_IJiiEEEEEEEEC2ERKS5_RKSB_,@function
        .size           $_ZN7cutlass13device_kernelIN5flash19enable_sm80_to_sm89INS1_16FlashAttnBwdSm80INS1_25CollectiveMainloopBwdSm80ILi2ELi2EN4cute5tupleIJNS5_1CILi128EEES8_NS7_ILi64EEEEEENS_10bfloat16_tEfNS_4arch4Sm80ELb0ELb1ELb1ELb0ELb1ELb0ELb0ELb0ELi2ELi4ELi4ELi4ELb0EEENS1_21CollectiveEpilogueBwdISA_SB_SD_Li256ELb0ELb0ELi2EEENS1_19SingleTileSchedulerILb0ELb0ELb0ELi128EEEEEEEEEvNT_6ParamsE$_ZN4cute5tupleIJNS0_IJNS0_IJNS_1CILi2EEES2_S2_EEES2_NS0_IJS2_S2_EEEEEENS0_IJNS0_IJNS1_ILi1EEENS1_ILi512EEEiEEENS1_ILi4096EEENS0_IJiiEEEEEEEEC2ERKS5_RKSB_,($_ZN7cutlass13device_kernelIN5flash19enable_sm80_to_sm89INS1_16FlashAttnBwdSm80INS1_25CollectiveMainloopBwdSm80ILi2ELi2EN4cute5tupleIJNS5_1CILi128EEES8_NS7_ILi64EEEEEENS_10bfloat16_tEfNS_4arch4Sm80ELb0ELb1ELb1ELb0ELb1ELb0ELb0ELb0ELi2ELi4ELi4ELi4ELb0EEENS1_21CollectiveEpilogueBwdISA_SB_SD_Li256ELb0ELb0ELi2EEENS1_19SingleTileSchedulerILb0ELb0ELb0ELi128EEEEEEEEEvNT_6ParamsE$_ZN4cute5tupleIJNS0_IJNS0_IJNS_1CILi8EEENS1_ILi1EEEEEENS0_IJNS1_ILi2EEEEEEEEENS0_IJNS0_IJS3_NS1_ILi0EEEEEENS0_IJiEEEEEEEEC2ERKS7_RKSB_ - $_ZN7cutlass13device_kernelIN5flash19enable_sm80_to_sm89INS1_16FlashAttnBwdSm80INS1_25CollectiveMainloopBwdSm80ILi2ELi2EN4cute5tupleIJNS5_1CILi128EEES8_NS7_ILi64EEEEEENS_10bfloat16_tEfNS_4arch4Sm80ELb0ELb1ELb1ELb0ELb1ELb0ELb0ELb0ELi2ELi4ELi4ELi4ELb0EEENS1_21CollectiveEpilogueBwdISA_SB_SD_Li256ELb0ELb0ELi2EEENS1_19SingleTileSchedulerILb0ELb0ELb0ELi128EEEEEEEEEvNT_6ParamsE$_ZN4cute5tupleIJNS0_IJNS0_IJNS_1CILi2EEES2_S2_EEES2_NS0_IJS2_S2_EEEEEENS0_IJNS0_IJNS1_ILi1EEENS1_ILi512EEEiEEENS1_ILi4096EEENS0_IJiiEEEEEEEEC2ERKS5_RKSB_)
$_ZN7cutlass13device_kernelIN5flash19enable_sm80_to_sm89INS1_16FlashAttnBwdSm80INS1_25CollectiveMainloopBwdSm80ILi2ELi2EN4cute5tupleIJNS5_1CILi128EEES8_NS7_ILi64EEEEEENS_10bfloat16_tEfNS_4arch4Sm80ELb0ELb1ELb1ELb0ELb1ELb0ELb0ELb0ELi2ELi4ELi4ELi4ELb0EEENS1_21CollectiveEpilogueBwdISA_SB_SD_Li256ELb0ELb0ELi2EEENS1_19SingleTileSchedulerILb0ELb0ELb0ELi128EEEEEEEEEvNT_6ParamsE$_ZN4cute5tupleIJNS0_IJNS0_IJNS_1CILi2EEES2_S2_EEES2_NS0_IJS2_S2_EEEEEENS0_IJNS0_IJNS1_ILi1EEENS1_ILi512EEEiEEENS1_ILi4096EEENS0_IJiiEEEEEEEEC2ERKS5_RKSB_:
[----:B------:R-:W-:Y:S02]  /*b3d0*/  MOV R8, 0xb3f0 ;  /* 0x0000b3f000087802 */ /* 0x000fe40000000f00 */
[----:B------:R-:W-:Y:S05]  /*b3e0*/  CALL.REL.NOINC `($_ZN7cutlass13device_kernelIN5flash19enable_sm80_to_sm89INS1_16FlashAttnBwdSm80INS1_25CollectiveMainloopBwdSm80ILi2ELi2EN4cute5tupleIJNS5_1CILi128EEES8_NS7_ILi64EEEEEENS_10bfloat16_tEfNS_4arch4Sm80ELb0ELb1ELb1ELb0ELb1ELb0ELb0ELb0ELi2ELi4ELi4ELi4ELb0EEENS1_21CollectiveEpilogueBwdISA_SB_SD_Li256ELb0ELb0ELi2EEENS1_19SingleTileSchedulerILb0ELb0ELb0ELi128EEEEEEEEEvNT_6ParamsE$_ZN4cute3eso3ESOILb1ELb0EJNS_5tupleIJNS2_IJNS_1CILi2EEES4_S4_EEES4_NS2_IJS4_S4_EEEEEENS2_IJNS2_IJNS3_ILi1EEENS3_ILi512EEEiEEENS3_ILi4096EEENS2_IJiiEEEEEEEEC2ERKS7_RKSD_) ;  /* 0xffffdbe000007944 */ /* 0x000fea0003c3ffff */
[----:B------:R-:W-:-:S04]  /*b3f0*/  MOV R7, 0x0 ;  /* 0x0000000000077802 */ /* 0x000fc80000000f00 */
[----:B------:R-:W-:Y:S05]  /*b400*/  RET.REL.NODEC R6 `(_ZN7cutlass13device_kernelIN5flash19enable_sm80_to_sm89INS1_16FlashAttnBwdSm80INS1_25CollectiveMainloopBwdSm80ILi2ELi2EN4cute5tupleIJNS5_1CILi128EEES8_NS7_ILi64EEEEEENS_10bfloat16_tEfNS_4arch4Sm80ELb0ELb1ELb1ELb0ELb1ELb0ELb0ELb0ELi2ELi4ELi4ELi4ELb0EEENS1_21CollectiveEpilogueBwdISA_SB_SD_Li256ELb0ELb0ELi2EEENS1_19SingleTileSchedulerILb0ELb0ELb0ELi128EEEEEEEEEvNT_6ParamsE) ;  /* 0xffff4bf006007950 */ /* 0x000fea0003c3ffff */
        .type           $_ZN7cutlass13device_kernelIN5flash19enable_sm80_to_sm89INS1_16FlashAttnBwdSm80INS1_25CollectiveMainloopBwdSm80ILi2ELi2EN4cute5tupleIJNS5_1CILi128EEES8_NS7_ILi64EEEEEENS_10bfloat16_tEfNS_4arch4Sm80ELb0ELb1ELb1ELb0ELb1ELb0ELb0ELb0ELi2ELi4ELi4ELi4ELb0EEENS1_21CollectiveEpilogueBwdISA_SB_SD_Li256ELb0ELb0ELi2EEENS1_19SingleTileSchedulerILb0ELb0ELb0ELi128EEEEEEEEEvNT_6ParamsE$_ZN4cute5tupleIJNS0_IJNS0_IJNS_1CILi8EEENS1_ILi1EEEEEENS0_IJNS1_ILi2EEEEEEEEENS0_IJNS0_IJS3_NS1_ILi0EEEEEENS0_IJiEEEEEEEEC2ERKS7_RKSB_,@function
        .size           $_ZN7cutlass13device_kernelIN5flash19enable_sm80_to_sm89INS1_16FlashAttnBwdSm80INS1_25CollectiveMainloopBwdSm80ILi2ELi2EN4cute5tupleIJNS5_1CILi128EEES8_NS7_ILi64EEEEEENS_10bfloat16_tEfNS_4arch4Sm80ELb0ELb1ELb1ELb0ELb1ELb0ELb0ELb0ELi2ELi4ELi4ELi4ELb0EEENS1_21CollectiveEpilogueBwdISA_SB_SD_Li256ELb0ELb0ELi2EEENS1_19SingleTileSchedulerILb0ELb0ELb0ELi128EEEEEEEEEvNT_6ParamsE$_ZN4cute5tupleIJNS0_IJNS0_IJNS_1CILi8EEENS1_ILi1EEEEEENS0_IJNS1_ILi2EEEEEEEEENS0_IJNS0_IJS3_NS1_ILi0EEEEEENS0_IJiEEEEEEEEC2ERKS7_RKSB_,($_ZN7cutlass13device_kernelIN5flash19enable_sm80_to_sm89INS1_16FlashAttnBwdSm80INS1_25CollectiveMainloopBwdSm80ILi2ELi2EN4cute5tupleIJNS5_1CILi128EEES8_NS7_ILi64EEEEEENS_10bfloat16_tEfNS_4arch4Sm80ELb0ELb1ELb1ELb0ELb1ELb0ELb0ELb0ELi2ELi4ELi4ELi4ELb0EEENS1_21CollectiveEpilogueBwdISA_SB_SD_Li256ELb0ELb0ELi2EEENS1_19SingleTileSchedulerILb0ELb0ELb0ELi128EEEEEEEEEvNT_6ParamsE$_ZN4cute5tupleIJNS0_IJNS0_IJNS_1CILi8EEENS1_ILi1EEEEEENS1_ILi2EEEEEENS0_IJNS0_IJS3_NS1_ILi0EEEEEEiEEEEEC2ERKS6_RKS9_ - $_ZN7cutlass13device_kernelIN5flash19enable_sm80_to_sm89INS1_16FlashAttnBwdSm80INS1_25CollectiveMainloopBwdSm80ILi2ELi2EN4cute5tupleIJNS5_1CILi128EEES8_NS7_ILi64EEEEEENS_10bfloat16_tEfNS_4arch4Sm80ELb0ELb1ELb1ELb0ELb1ELb0ELb0ELb0ELi2ELi4ELi4ELi4ELb0EEENS1_21CollectiveEpilogueBwdISA_SB_SD_Li256ELb0ELb0ELi2EEENS1_19SingleTileSchedulerILb0ELb0ELb0ELi128EEEEEEEEEvNT_6ParamsE$_ZN4cute5tupleIJNS0_IJNS0_IJNS_1CILi8EEENS1_ILi1EEEEEENS0_IJNS1_ILi2EEEEEEEEENS0_IJNS0_IJS3_NS1_ILi0EEEEEENS0_IJiEEEEEEEEC2ERKS7_RKSB_)
$_ZN7cutlass13device_kernelIN5flash19enable_sm80_to_sm89INS1_16FlashAttnBwdSm80INS1_25CollectiveMainloopBwdSm80ILi2ELi2EN4cute5tupleIJNS5_1CILi128EEES8_NS7_ILi64EEEEEENS_10bfloat16_tEfNS_4arch4Sm80ELb0ELb1ELb1ELb0ELb1ELb0ELb0ELb0ELi2ELi4ELi4ELi4ELb0EEENS1_21CollectiveEpilogueBwdISA_SB_SD_Li256ELb0ELb0ELi2EEENS1_19SingleTileSchedulerILb0ELb0ELb0ELi128EEEEEEEEEvNT_6ParamsE$_ZN4cute5tupleIJNS0_IJNS0_IJNS_1CILi8EEENS1_ILi1EEEEEENS0_IJNS1_ILi2EEEEEEEEENS0_IJNS0_IJS3_NS1_ILi0EEEEEENS0_IJiEEEEEEEEC2ERKS7_RKSB_:
[----:B------:R-:W-:Y:S02]  /*b410*/  MOV R8, 0xb430 ;  /* 0x0000b43000087802 */ /* 0x000fe40000000f00 */
[----:B------:R-:W-:Y:S05]  /*b420*/  CALL.REL.NOINC `($_ZN7cutlass13device_kernelIN5flash19enable_sm80_to_sm89INS1_16FlashAttnBwdSm80INS1_25CollectiveMainloopBwdSm80ILi2ELi2EN4cute5tupleIJNS5_1CILi128EEES8_NS7_ILi64EEEEEENS_10bfloat16_tEfNS_4arch4Sm80ELb0ELb1ELb1ELb0ELb1ELb0ELb0ELb0ELi2ELi4ELi4ELi4ELb0EEENS1_21CollectiveEpilogueBwdISA_SB_SD_Li256ELb0ELb0ELi2EEENS1_19SingleTileSchedulerILb0ELb0ELb0ELi128EEEEEEEEEvNT_6ParamsE$_ZN4cute3eso3ESOILb1ELb0EJNS_5tupleIJNS2_IJNS_1CILi8EEENS3_ILi1EEEEEENS2_IJNS3_ILi2EEEEEEEEENS2_IJNS2_IJS5_NS3_ILi0EEEEEENS2_IJiEEEEEEEEC2ERKS9_RKSD_) ;  /* 0xffffdc1000007944 */ /* 0x000fea0003c3ffff */
[----:B------:R-:W-:-:S04]  /*b430*/  MOV R7, 0x0 ;  /* 0x0000000000077802 */ /* 0x000fc80000000f00 */
[----:B------:R-:W-:Y:S05]  /*b440*/  RET.REL.NODEC R6 `(_ZN7cutlass13device_kernelIN5flash19enable_sm80_to_sm89INS1_16FlashAttnBwdSm80INS1_25CollectiveMainloopBwdSm80ILi2ELi2EN4cute5tupleIJNS5_1CILi128EEES8_NS7_ILi64EEEEEENS_10bfloat16_tEfNS_4arch4Sm80ELb0ELb1ELb1ELb0ELb1ELb0ELb0ELb0ELi2ELi4ELi4ELi4ELb0EEENS1_21CollectiveEpilogueBwdISA_SB_SD_Li256ELb0ELb0ELi2EEENS1_19SingleTileSchedulerILb0ELb0ELb0ELi128EEEEEEEEEvNT_6ParamsE) ;  /* 0xffff4bb006007950 */ /* 0x000fea0003c3ffff */
        .type           $_ZN7cutlass13device_kernelIN5flash19enable_sm80_to_sm89INS1_16FlashAttnBwdSm80INS1_25CollectiveMainloopBwdSm80ILi2ELi2EN4cute5tupleIJNS5_1CILi128EEES8_NS7_ILi64EEEEEENS_10bfloat16_tEfNS_4arch4Sm80ELb0ELb1ELb1ELb0ELb1ELb0ELb0ELb0ELi2ELi4ELi4ELi4ELb0EEENS1_21CollectiveEpilogueBwdISA_SB_SD_Li256ELb0ELb0ELi2EEENS1_19SingleTileSchedulerILb0ELb0ELb0ELi128EEEEEEEEEvNT_6ParamsE$_ZN4cute5tupleIJNS0_IJNS0_IJNS_1CILi8EEENS1_ILi1EEEEEENS1_ILi2EEEEEENS0_IJNS0_IJS3_NS1_ILi0EEEEEEiEEEEEC2ERKS6_RKS9_,@function
        .size           $_ZN7cutlass13device_kernelIN5flash19enable_sm80_to_sm89INS1_16FlashAttnBwdSm80INS1_25CollectiveMainloopBwdSm80ILi2ELi2EN4cute5tupleIJNS5_1CILi128EEES8_NS7_ILi64EEEEEENS_10bfloat16_tEfNS_4arch4Sm80ELb0ELb1ELb1ELb0ELb1ELb0ELb0ELb0ELi2ELi4ELi4ELi4ELb0EEENS1_21CollectiveEpilogueBwdISA_SB_SD_Li256ELb0ELb0ELi2EEENS1_19SingleTileSchedulerILb0ELb0ELb0ELi128EEEEEEEEEvNT_6ParamsE$_ZN4cute5tupleIJNS0_IJNS0_IJNS_1CILi8EEENS1_ILi1EEEEEENS1_ILi2EEEEEENS0_IJNS0_IJS3_NS1_ILi0EEEEEEiEEEEEC2ERKS6_RKS9_,($_ZN7cutlass13device_kernelIN5flash19enable_sm80_to_sm89INS1_16FlashAttnBwdSm80INS1_25CollectiveMainloopBwdSm80ILi2ELi2EN4cute5tupleIJNS5_1CILi128EEES8_NS7_ILi64EEEEEENS_10bfloat16_tEfNS_4arch4Sm80ELb0ELb1ELb1ELb0ELb1ELb0ELb0ELb0ELi2ELi4ELi4ELi4ELb0EEENS1_21CollectiveEpilogueBwdISA_SB_SD_Li256ELb0ELb0ELi2EEENS1_19SingleTileSchedulerILb0ELb0ELb0ELi128EEEEEEEEEvNT_6ParamsE$_ZN4cute5tupleIJNS0_IJNS0_IJNS_1CILi8EEENS1_ILi1EEEEEENS1_ILi2EEENS0_IJS5_S5_EEEEEENS0_IJNS0_IJS3_NS1_ILi0EEEEEENS1_ILi4096EEENS0_IJiiEEEEEEEEC2ERKS7_RKSC_ - $_ZN7cutlass13device_kernelIN5flash19enable_sm80_to_sm89INS1_16FlashAttnBwdSm80INS1_25CollectiveMainloopBwdSm80ILi2ELi2EN4cute5tupleIJNS5_1CILi128EEES8_NS7_ILi64EEEEEENS_10bfloat16_tEfNS_4arch4Sm80ELb0ELb1ELb1ELb0ELb1ELb0ELb0ELb0ELi2ELi4ELi4ELi4ELb0EEENS1_21CollectiveEpilogueBwdISA_SB_SD_Li256ELb0ELb0ELi2EEENS1_19SingleTileSchedulerILb0ELb0ELb0ELi128EEEEEEEEEvNT_6ParamsE$_ZN4cute5tupleIJNS0_IJNS0_IJNS_1CILi8EEENS1_ILi1EEEEEENS1_ILi2EEEEEENS0_IJNS0_IJS3_NS1_ILi0EEEEEEiEEEEEC2ERKS6_RKS9_)
$_ZN7cutlass13device_kernelIN5flash19enable_sm80_to_sm89INS1_16FlashAttnBwdSm80INS1_25CollectiveMainloopBwdSm80ILi2ELi2EN4cute5tupleIJNS5_1CILi128EEES8_NS7_ILi64EEEEEENS_10bfloat16_tEfNS_4arch4Sm80ELb0ELb1ELb1ELb0ELb1ELb0ELb0ELb0ELi2ELi4ELi4ELi4ELb0EEENS1_21CollectiveEpilogueBwdISA_SB_SD_Li256ELb0ELb0ELi2EEENS1_19SingleTileSchedulerILb0ELb0ELb0ELi128EEEEEEEEEvNT_6ParamsE$_ZN4cute5tupleIJNS0_IJNS0_IJNS_1CILi8EEENS1_ILi1EEEEEENS1_ILi2EEEEEENS0_IJNS0_IJS3_NS1_ILi0EEEEEEiEEEEEC2ERKS6_RKS9_:
[----:B------:R-:W-:Y:S02]  /*b450*/  MOV R8, 0xb470 ;  /* 0x0000b47000087802 */ /* 0x000fe40000000f00 */
[----:B------:R-:W-:Y:S05]  /*b460*/  CALL.REL.NOINC `($_ZN7cutlass13device_kernelIN5flash19enable_sm80_to_sm89INS1_16FlashAttnBwdSm80INS1_25CollectiveMainloopBwdSm80ILi2ELi2EN4cute5tupleIJNS5_1CILi128EEES8_NS7_ILi64EEEEEENS_10bfloat16_tEfNS_4arch4Sm80ELb0ELb1ELb1ELb0ELb1ELb0ELb0ELb0ELi2ELi4ELi4ELi4ELb0EEENS1_21CollectiveEpilogueBwdISA_SB_SD_Li256ELb0ELb0ELi2EEENS1_19SingleTileSchedulerILb0ELb0ELb0ELi128EEEEEEEEEvNT_6ParamsE$_ZN4cute3eso3ESOILb1ELb0EJNS_5tupleIJNS2_IJNS_1CILi8EEENS3_ILi1EEEEEENS3_ILi2EEEEEENS2_IJNS2_IJS5_NS3_ILi0EEEEEEiEEEEEC2ERKS8_RKSB_) ;  /* 0xffffdc1000007944 */ /* 0x000fea0003c3ffff */
[----:B------:R-:W-:-:S04]  /*b470*/  MOV R7, 0x0 ;  /* 0x0000000000077802 */ /* 0x000fc80000000f00 */
[----:B------:R-:W-:Y:S05]  /*b480*/  RET.REL.NODEC R6 `(_ZN7cutlass13device_kernelIN5flash19enable_sm80_to_sm89INS1_16FlashAttnBwdSm80INS1_25CollectiveMainloopBwdSm80ILi2ELi2EN4cute5tupleIJNS5_1CILi128EEES8_NS7_ILi64EEEEEENS_10bfloat16_tEfNS_4arch4Sm80ELb0ELb1ELb1ELb0ELb1ELb0ELb0ELb0ELi2ELi4ELi4ELi4ELb0EEENS1_21CollectiveEpilogueBwdISA_SB_SD_Li256ELb0ELb0ELi2EEENS1_19SingleTileSchedulerILb0ELb0ELb0ELi128EEEEEEEEEvNT_6ParamsE) ;  /* 0xffff4b7006007950 */ /* 0x000fea0003c3ffff */
        .type           $_ZN7cutlass13device_kernelIN5flash19enable_sm80_to_sm89INS1_16FlashAttnBwdSm80INS1_25CollectiveMainloopBwdSm80ILi2ELi2EN4cute5tupleIJNS5_1CILi128EEES8_NS7_ILi64EEEEEENS_10bfloat16_tEfNS_4arch4Sm80ELb0ELb1ELb1ELb0ELb1ELb0ELb0ELb0ELi2ELi4ELi4ELi4ELb0EEENS1_21CollectiveEpilogueBwdISA_SB_SD_Li256ELb0ELb0ELi2EEENS1_19SingleTileSchedulerILb0ELb0ELb0ELi128EEEEEEEEEvNT_6ParamsE$_ZN4cute5tupleIJNS0_IJNS0_IJNS_1CILi8EEENS1_ILi1EEEEEENS1_ILi2EEENS0_IJS5_S5_EEEEEENS0_IJNS0_IJS3_NS1_ILi0EEEEEENS1_ILi4096EEENS0_IJiiEEEEEEEEC2ERKS7_RKSC_,@function
        .size           $_ZN7cutlass13device_kernelIN5flash19enable_sm80_to_sm89INS1_16FlashAttnBwdSm80INS1_25CollectiveMainloopBwdSm80ILi2ELi2EN4cute5tupleIJNS5_1CILi128EEES8_NS7_ILi64EEEEEENS_10bfloat16_tEfNS_4arch4Sm80ELb0ELb1ELb1ELb0ELb1ELb0ELb0ELb0ELi2ELi4ELi4ELi4ELb0EEENS1_21CollectiveEpilogueBwdISA_SB_SD_Li256ELb0ELb0ELi2EEENS1_19SingleTileSchedulerILb0ELb0ELb0ELi128EEEEEEEEEvNT_6ParamsE$_ZN4cute5tupleIJNS0_IJNS0_IJNS_1CILi8EEENS1_ILi1EEEEEENS1_ILi2EEENS0_IJS5_S5_EEEEEENS0_IJNS0_IJS3_NS1_ILi0EEEEEENS1_ILi4096EEENS0_IJiiEEEEEEEEC2ERKS7_RKSC_,($_ZN7cutlass13device_kernelIN5flash19enable_sm80_to_sm89INS1_16FlashAttnBwdSm80INS1_25CollectiveMainloopBwdSm80ILi2ELi2EN4cute5tupleIJNS5_1CILi128EEES8_NS7_ILi64EEEEEENS_10bfloat16_tEfNS_4arch4Sm80ELb0ELb1ELb1ELb0ELb1ELb0ELb0ELb0ELi2ELi4ELi4ELi4ELb0EEENS1_21CollectiveEpilogueBwdISA_SB_SD_Li256ELb0ELb0ELi2EEENS1_19SingleTileSchedulerILb0ELb0ELb0ELi128EEEEEEEEEvNT_6ParamsE$_ZN4cute5tupleIJNS0_IJNS0_IJNS_1CILi8EEENS1_ILi1EEEEEENS1_ILi2EEES2_EEENS0_IJNS0_IJS3_NS1_ILi0EEEEEEiNS1_ILi1024EEEEEEEEC2ERKS6_RKSA_ - $_ZN7cutlass13device_kernelIN5flash19enable_sm80_to_sm89INS1_16FlashAttnBwdSm80INS1_25CollectiveMainloopBwdSm80ILi2ELi2EN4cute5tupleIJNS5_1CILi128EEES8_NS7_ILi64EEEEEENS_10bfloat16_tEfNS_4arch4Sm80ELb0ELb1ELb1ELb0ELb1ELb0ELb0ELb0ELi2ELi4ELi4ELi4ELb0EEENS1_21CollectiveEpilogueBwdISA_SB_SD_Li256ELb0ELb0ELi2EEENS1_19SingleTileSchedulerILb0ELb0ELb0ELi128EEEEEEEEEvNT_6ParamsE$_ZN4cute5tupleIJNS0_IJNS0_IJNS_1CILi8EEENS1_ILi1EEEEEENS1_ILi2EEENS0_IJS5_S5_EEEEEENS0_IJNS0_IJS3_NS1_ILi0EEEEEENS1_ILi4096EEENS0_IJiiEEEEEEEEC2ERKS7_RKSC_)
$_ZN7cutlass13device_kernelIN5flash19enable_sm80_to_sm89INS1_16FlashAttnBwdSm80INS1_25CollectiveMainloopBwdSm80ILi2ELi2EN4cute5tupleIJNS5_1CILi128EEES8_NS7_ILi64EEEEEENS_10bfloat16_tEfNS_4arch4Sm80ELb0ELb1ELb1ELb0ELb1ELb0ELb0ELb0ELi2ELi4ELi4ELi4ELb0EEENS1_21CollectiveEpilogueBwdISA_SB_SD_Li256ELb0ELb0ELi2EEENS1_19SingleTileSchedulerILb0ELb0ELb0ELi128EEEEEEEEEvNT_6ParamsE$_ZN4cute5tupleIJNS0_IJNS0_IJNS_1CILi8EEENS1_ILi1EEEEEENS1_ILi2EEENS0_IJS5_S5_EEEEEENS0_IJNS0_IJS3_NS1_ILi0EEEEEENS1_ILi4096EEENS0_IJiiEEEEEEEEC2ERKS7_RKSC_:
[----:B------:R-:W-:Y:S02]  /*b490*/  MOV R6, 0xb4b0 ;  /* 0x0000b4b000067802 */ /* 0x000fe40000000f00 */
[----:B------:R-:W-:Y:S05]  /*b4a0*/  CALL.REL.NOINC `($_ZN7cutlass13device_kernelIN5flash19enable_sm80_to_sm89INS1_16FlashAttnBwdSm80INS1_25CollectiveMainloopBwdSm80ILi2ELi2EN4cute5tupleIJNS5_1CILi128EEES8_NS7_ILi64EEEEEENS_10bfloat16_tEfNS_4arch4Sm80ELb0ELb1ELb1ELb0ELb1ELb0ELb0ELb0ELi2ELi4ELi4ELi4ELb0EEENS1_21CollectiveEpilogueBwdISA_SB_SD_Li256ELb0ELb0ELi2EEENS1_19SingleTileSchedulerILb0ELb0ELb0ELi128EEEEEEEEEvNT_6ParamsE$_ZN4cute3eso3ESOILb1ELb0EJNS_5tupleIJNS2_IJNS_1CILi8EEENS3_ILi1EEEEEENS3_ILi2EEENS2_IJS7_S7_EEEEEENS2_IJNS2_IJS5_NS3_ILi0EEEEEENS3_ILi4096EEENS2_IJiiEEEEEEEEC2ERKS9_RKSE_) ;  /* 0xffffdc1000007944 */ /* 0x000fea0003c3ffff */
[----:B------:R-:W-:-:S04]  /*b4b0*/  MOV R5, 0x0 ;  /* 0x0000000000057802 */ /* 0x000fc80000000f00 */
[----:B------:R-:W-:Y:S05]  /*b4c0*/  RET.REL.NODEC R4 `(_ZN7cutlass13device_kernelIN5flash19enable_sm80_to_sm89INS1_16FlashAttnBwdSm80INS1_25CollectiveMainloopBwdSm80ILi2ELi2EN4cute5tupleIJNS5_1CILi128EEES8_NS7_ILi64EEEEEENS_10bfloat16_tEfNS_4arch4Sm80ELb0ELb1ELb1ELb0ELb1ELb0ELb0ELb0ELi2ELi4ELi4ELi4ELb0EEENS1_21CollectiveEpilogueBwdISA_SB_SD_Li256ELb0ELb0ELi2EEENS1_19SingleTileSchedulerILb0ELb0ELb0ELi128EEEEEEEEEvNT_6ParamsE) ;  /* 0xffff4b3004007950 */ /* 0x000fea0003c3ffff */
        .type           $_ZN7cutlass13device_kernelIN5flash19enable_sm80_to_sm89INS1_16FlashAttnBwdSm80INS1_25CollectiveMainloopBwdSm80ILi2ELi2EN4cute5tupleIJNS5_1CILi128EEES8_NS7_ILi64EEEEEENS_10bfloat16_tEfNS_4arch4Sm80ELb0ELb1ELb1ELb0ELb1ELb0ELb0ELb0ELi2ELi4ELi4ELi4ELb0EEENS1_21CollectiveEpilogueBwdISA_SB_SD_Li256ELb0ELb0ELi2EEENS1_19SingleTileSchedulerILb0ELb0ELb0ELi128EEEEEEEEEvNT_6ParamsE$_ZN4cute5tupleIJNS0_IJNS0_IJNS_1CILi8EEENS1_ILi1EEEEEENS1_ILi2EEES2_EEENS0_IJNS0_IJS3_NS1_ILi0EEEEEEiNS1_ILi1024EEEEEEEEC2ERKS6_RKSA_,@function
        .size           $_ZN7cutlass13device_kernelIN5flash19enable_sm80_to_sm89INS1_16FlashAttnBwdSm80INS1_25CollectiveMainloopBwdSm80ILi2ELi2EN4cute5tupleIJNS5_1CILi128EEES8_NS7_ILi64EEEEEENS_10bfloat16_tEfNS_4arch4Sm80ELb0ELb1ELb1ELb0ELb1ELb0ELb0ELb0ELi2ELi4ELi4ELi4ELb0EEENS1_21CollectiveEpilogueBwdISA_SB_SD_Li256ELb0ELb0ELi2EEENS1_19SingleTileSchedulerILb0ELb0ELb0ELi128EEEEEEEEEvNT_6ParamsE$_ZN4cute5tupleIJNS0_IJNS0_IJNS_1CILi8EEENS1_ILi1EEEEEENS1_ILi2EEES2_EEENS0_IJNS0_IJS3_NS1_ILi0EEEEEEiNS1_ILi1024EEEEEEEEC2ERKS6_RKSA_,($_ZN7cutlass13device_kernelIN5flash19enable_sm80_to_sm89INS1_16FlashAttnBwdSm80INS1_25CollectiveMainloopBwdSm80ILi2ELi2EN4cute5tupleIJNS5_1CILi128EEES8_NS7_ILi64EEEEEENS_10bfloat16_tEfNS_4arch4Sm80ELb0ELb1ELb1ELb0ELb1ELb0ELb0ELb0ELi2ELi4ELi4ELi4ELb0EEENS1_21CollectiveEpilogueBwdISA_SB_SD_Li256ELb0ELb0ELi2EEENS1_19SingleTileSchedulerILb0ELb0ELb0ELi128EEEEEEEEEvNT_6ParamsE$_ZN4cute5tupleIJNS0_IJNS0_IJNS_1CILi8EEENS1_ILi1EEEEEENS1_ILi4EEES3_EEENS0_IJNS0_IJS3_NS1_ILi0EEEEEElS7_EEEEEC2ERKS6_RKS9_ - $_ZN7cutlass13device_kernelIN5flash19enable_sm80_to_sm89INS1_16FlashAttnBwdSm80INS1_25CollectiveMainloopBwdSm80ILi2ELi2EN4cute5tupleIJNS5_1CILi128EEES8_NS7_ILi64EEEEEENS_10bfloat16_tEfNS_4arch4Sm80ELb0ELb1ELb1ELb0ELb1ELb0ELb0ELb0ELi2ELi4ELi4ELi4ELb0EEENS1_21CollectiveEpilogueBwdISA_SB_SD_Li256ELb0ELb0ELi2EEENS1_19SingleTileSchedulerILb0ELb0ELb0ELi128EEEEEEEEEvNT_6ParamsE$_ZN4cute5tupleIJNS0_IJNS0_IJNS_1CILi8EEENS1_ILi1EEEEEENS1_ILi2EEES2_EEENS0_IJNS0_IJS3_NS1_ILi0EEEEEEiNS1_ILi1024EEEEEEEEC2ERKS6_RKSA_)
$_ZN7cutlass13device_kernelIN5flash19enable_sm80_to_sm89INS1_16FlashAttnBwdSm80INS1_25CollectiveMainloopBwdSm80ILi2ELi2EN4cute5tupleIJNS5_1CILi128EEES8_NS7_ILi64EEEEEENS_10bfloat16_tEfNS_4arch4Sm80ELb0ELb1ELb1ELb0ELb1ELb0ELb0ELb0ELi2ELi4ELi4ELi4ELb0EEENS1_21CollectiveEpilogueBwdISA_SB_SD_Li256ELb0ELb0ELi2EEENS1_19SingleTileSchedulerILb0ELb0ELb0ELi128EEEEEEEEEvNT_6ParamsE$_ZN4cute5tupleIJNS0_IJNS0_IJNS_1CILi8EEENS1_ILi1EEEEEENS1_ILi2EEES2_EEENS0_IJNS0_IJS3_NS1_ILi0EEEEEEiNS1_ILi1024EEEEEEEEC2ERKS6_RKSA_:
[----:B------:R-:W-:Y:S02]  /*b4d0*/  MOV R6, 0xb4f0 ;  /* 0x0000b4f000067802 */ /* 0x000fe40000000f00 */
[----:B------:R-:W-:Y:S05]  /*b4e0*/  CALL.REL.NOINC `($_ZN7cutlass13device_kernelIN5flash19enable_sm80_to_sm89INS1_16FlashAttnBwdSm80INS1_25CollectiveMainloopBwdSm80ILi2ELi2EN4cute5tupleIJNS5_1CILi128EEES8_NS7_ILi64EEEEEENS_10bfloat16_tEfNS_4arch4Sm80ELb0ELb1ELb1ELb0ELb1ELb0ELb0ELb0ELi2ELi4ELi4ELi4ELb0EEENS1_21CollectiveEpilogueBwdISA_SB_SD_Li256ELb0ELb0ELi2EEENS1_19SingleTileSchedulerILb0ELb0ELb0ELi128EEEEEEEEEvNT_6ParamsE$_ZN4cute3eso3ESOILb1ELb0EJNS_5tupleIJNS2_IJNS_1CILi8EEENS3_ILi1EEEEEENS3_ILi2EEES4_EEENS2_IJNS2_IJS5_NS3_ILi0EEEEEEiNS3_ILi1024EEEEEEEEC2ERKS8_RKSC_) ;  /* 0xffffdc3000007944 */ /* 0x000fea0003c3ffff */
[----:B-1----:R-:W-:Y:S02]  /*b4f0*/  MOV R2, R4 ;  /* 0x0000000400027202 */ /* 0x002fe40000000f00 */
[----:B------:R-:W-:-:S04]  /*b500*/  MOV R3, 0x0 ;  /* 0x0000000000037802 */ /* 0x000fc80000000f00 */
[----:B------:R-:W-:Y:S05]  /*b510*/  RET.REL.NODEC R2 `(_ZN7cutlass13device_kernelIN5flash19enable_sm80_to_sm89INS1_16FlashAttnBwdSm80INS1_25CollectiveMainloopBwdSm80ILi2ELi2EN4cute5tupleIJNS5_1CILi128EEES8_NS7_ILi64EEEEEENS_10bfloat16_tEfNS_4arch4Sm80ELb0ELb1ELb1ELb0ELb1ELb0ELb0ELb0ELi2ELi4ELi4ELi4ELb0EEENS1_21CollectiveEpilogueBwdISA_SB_SD_Li256ELb0ELb0ELi2EEENS1_19SingleTileSchedulerILb0ELb0ELb0ELi128EEEEEEEEEvNT_6ParamsE) ;  /* 0xffff4ae002007950 */ /* 0x000fea0003c3ffff */
        .type           $_ZN7cutlass13device_kernelIN5flash19enable_sm80_to_sm89INS1_16FlashAttnBwdSm80INS1_25CollectiveMainloopBwdSm80ILi2ELi2EN4cute5tupleIJNS5_1CILi128EEES8_NS7_ILi64EEEEEENS_10bfloat16_tEfNS_4arch4Sm80ELb0ELb1ELb1ELb0ELb1ELb0ELb0ELb0ELi2ELi4ELi4ELi4ELb0EEENS1_21CollectiveEpilogueBwdISA_SB_SD_Li256ELb0ELb0ELi2EEENS1_19SingleTileSchedulerILb0ELb0ELb0ELi128EEEEEEEEEvNT_6ParamsE$_ZN4cute5tupleIJNS0_IJNS0_IJNS_1CILi8EEENS1_ILi1EEEEEENS1_ILi4EEES3_EEENS0_IJNS0_IJS3_NS1_ILi0EEEEEElS7_EEEEEC2ERKS6_RKS9_,@function
        .size           $_ZN7cutlass13device_kernelIN5flash19enable_sm80_to_sm89INS1_16FlashAttnBwdSm80INS1_25CollectiveMainloopBwdSm80ILi2ELi2EN4cute5tupleIJNS5_1CILi128EEES8_NS7_ILi64EEEEEENS_10bfloat16_tEfNS_4arch4Sm80ELb0ELb1ELb1ELb0ELb1ELb0ELb0ELb0ELi2ELi4ELi4ELi4ELb0EEENS1_21CollectiveEpilogueBwdISA_SB_SD_Li256ELb0ELb0ELi2EEENS1_19SingleTileSchedulerILb0ELb0ELb0ELi128EEEEEEEEEvNT_6ParamsE$_ZN4cute5tupleIJNS0_IJNS0_IJNS_1CILi8EEENS1_ILi1EEEEEENS1_ILi4EEES3_EEENS0_IJNS0_IJS3_NS1_ILi0EEEEEElS7_EEEEEC2ERKS6_RKS9_,($_ZN7cutlass13device_kernelIN5flash19enable_sm80_to_sm89INS1_16FlashAttnBwdSm80INS1_25CollectiveMainloopBwdSm80ILi2ELi2EN4cute5tupleIJNS5_1CILi128EEES8_NS7_ILi64EEEEEENS_10bfloat16_tEfNS_4arch4Sm80ELb0ELb1ELb1ELb0ELb1ELb0ELb0ELb0ELi2ELi4ELi4ELi4ELb0EEENS1_21CollectiveEpilogueBwdISA_SB_SD_Li256ELb0ELb0ELi2EEENS1_19SingleTileSchedulerILb0ELb0ELb0ELi128EEEEEEEEEvNT_6ParamsE$_ZN4cute5tupleIJNS0_IJNS_1CILi16EEENS1_ILi2EEES3_S3_NS1_ILi4EEES3_EEENS0_IJNS1_ILi1EEEiiiNS1_ILi144EEENS1_ILi512EEEEEEEEC2ERKS5_RKS9_ - $_ZN7cutlass13device_kernelIN5flash19enable_sm80_to_sm89INS1_16FlashAttnBwdSm80INS1_25CollectiveMainloopBwdSm80ILi2ELi2EN4cute5tupleIJNS5_1CILi128EEES8_NS7_ILi64EEEEEENS_10bfloat16_tEfNS_4arch4Sm80ELb0ELb1ELb1ELb0ELb1ELb0ELb0ELb0ELi2ELi4ELi4ELi4ELb0EEENS1_21CollectiveEpilogueBwdISA_SB_SD_Li256ELb0ELb0ELi2EEENS1_19SingleTileSchedulerILb0ELb0ELb0ELi128EEEEEEEEEvNT_6ParamsE$_ZN4cute5tupleIJNS0_IJNS0_IJNS_1CILi8EEENS1_ILi1EEEEEENS1_ILi4EEES3_EEENS0_IJNS0_IJS3_NS1_ILi0EEEEEElS7_EEEEEC2ERKS6_RKS9_)
$_ZN7cutlass13device_kernelIN5flash19enable_sm80_to_sm89INS1_16FlashAttnBwdSm80INS1_25CollectiveMainloopBwdSm80ILi2ELi2EN4cute5tupleIJNS5_1CILi128EEES8_NS7_ILi64EEEEEENS_10bfloat16_tEfNS_4arch4Sm80ELb0ELb1ELb1ELb0ELb1ELb0ELb0ELb0ELi2ELi4ELi4ELi4ELb0EEENS1_21CollectiveEpilogueBwdISA_SB_SD_Li256ELb0ELb0ELi2EEENS1_19SingleTileSchedulerILb0ELb0ELb0ELi128EEEEEEEEEvNT_6ParamsE$_ZN4cute5tupleIJNS0_IJNS0_IJNS_1CILi8EEENS1_ILi1EEEEEENS1_ILi4EEES3_EEENS0_IJNS0_IJS3_NS1_ILi0EEEEEElS7_EEEEEC2ERKS6_RKS9_:
[----:B------:R-:W-:Y:S02]  /*b520*/  MOV R6, 0xb540 ;  /* 0x0000b54000067802 */ /* 0x000fe40000000f00 */
[----:B------:R-:W-:Y:S05]  /*b530*/  CALL.REL.NOINC `($_ZN7cutlass13device_kernelIN5flash19enable_sm80_to_sm89INS1_16FlashAttnBwdSm80INS1_25CollectiveMainloopBwdSm80ILi2ELi2EN4cute5tupleIJNS5_1CILi128EEES8_NS7_ILi64EEEEEENS_10bfloat16_tEfNS_4arch4Sm80ELb0ELb1ELb1ELb0ELb1ELb0ELb0ELb0ELi2ELi4ELi4ELi4ELb0EEENS1_21CollectiveEpilogueBwdISA_SB_SD_Li256ELb0ELb0ELi2EEENS1_19SingleTileSchedulerILb0ELb0ELb0ELi128EEEEEEEEEvNT_6ParamsE$_ZN4cute3eso3ESOILb1ELb0EJNS_5tupleIJNS2_IJNS_1CILi8EEENS3_ILi1EEEEEENS3_ILi4EEES5_EEENS2_IJNS2_IJS5_NS3_ILi0EEEEEElS9_EEEEEC2ERKS8_RKSB_) ;  /* 0xffffdc2000007944 */ /* 0x000fea0003c3ffff */
[----:B------:R-:W-:-:S04]  /*b540*/  MOV R5, 0x0 ;  /* 0x0000000000057802 */ /* 0x000fc80000000f00 */
[----:B------:R-:W-:Y:S05]  /*b550*/  RET.REL.NODEC R4 `(_ZN7cutlass13device_kernelIN5flash19enable_sm80_to_sm89INS1_16FlashAttnBwdSm80INS1_25CollectiveMainloopBwdSm80ILi2ELi2EN4cute5tupleIJNS5_1CILi128EEES8_NS7_ILi64EEEEEENS_10bfloat16_tEfNS_4arch4Sm80ELb0ELb1ELb1ELb0ELb1ELb0ELb0ELb0ELi2ELi4ELi4ELi4ELb0EEENS1_21CollectiveEpilogueBwdISA_SB_SD_Li256ELb0ELb0ELi2EEENS1_19SingleTileSchedulerILb0ELb0ELb0ELi128EEEEEEEEEvNT_6ParamsE) ;  /* 0xffff4aa004007950 */ /* 0x000fea0003c3ffff */
        .type           $_ZN7cutlass13device_kernelIN5flash19enable_sm80_to_sm89INS1_16FlashAttnBwdSm80INS1_25CollectiveMainloopBwdSm80ILi2ELi2EN4cute5tupleIJNS5_1CILi128EEES8_NS7_ILi64EEEEEENS_10bfloat16_tEfNS_4arch4Sm80ELb0ELb1ELb1ELb0ELb1ELb0ELb0ELb0ELi2ELi4ELi4ELi4ELb0EEENS1_21CollectiveEpilogueBwdISA_SB_SD_Li256ELb0ELb0ELi2EEENS1_19SingleTileSchedulerILb0ELb0ELb0ELi128EEEEEEEEEvNT_6ParamsE$_ZN4cute5tupleIJNS0_IJNS_1CILi16EEENS1_ILi2EEES3_S3_NS1_ILi4EEES3_EEENS0_IJNS1_ILi1EEEiiiNS1_ILi144EEENS1_ILi512EEEEEEEEC2ERKS5_RKS9_,@function
        .size           $_ZN7cutlass13device_kernelIN5flash19enable_sm80_to_sm89INS1_16FlashAttnBwdSm80INS1_25CollectiveMainloopBwdSm80ILi2ELi2EN4cute5tupleIJNS5_1CILi128EEES8_NS7_ILi64EEEEEENS_10bfloat16_tEfNS_4arch4Sm80ELb0ELb1ELb1ELb0ELb1ELb0ELb0ELb0ELi2ELi4ELi4ELi4ELb0EEENS1_21CollectiveEpilogueBwdISA_SB_SD_Li256ELb0ELb0ELi2EEENS1_19SingleTileSchedulerILb0ELb0ELb0ELi128EEEEEEEEEvNT_6ParamsE$_ZN4cute5tupleIJNS0_IJNS_1CILi16EEENS1_ILi2EEES3_S3_NS1_ILi4EEES3_EEENS0_IJNS1_ILi1EEEiiiNS1_ILi144EEENS1_ILi512EEEEEEEEC2ERKS5_RKS9_,($_ZN7cutlass13device_kernelIN5flash19enable_sm80_to_sm89INS1_16FlashAttnBwdSm80INS1_25CollectiveMainloopBwdSm80ILi2ELi2EN4cute5tupleIJNS5_1CILi128EEES8_NS7_ILi64EEEEEENS_10bfloat16_tEfNS_4arch4Sm80ELb0ELb1ELb1ELb0ELb1ELb0ELb0ELb0ELi2ELi4ELi4ELi4ELb0EEENS1_21CollectiveEpilogueBwdISA_SB_SD_Li256ELb0ELb0ELi2EEENS1_19SingleTileSchedulerILb0ELb0ELb0ELi128EEEEEEEEEvNT_6ParamsE$_ZN4cute5tupleIJNS0_IJNS_1CILi1EEENS0_IJS2_NS1_ILi2EEES3_EEEEEENS0_IJNS1_ILi0EEENS0_IJS2_NS1_ILi256EEEiEEEEEEEEC2ERKS5_RKS9_ - $_ZN7cutlass13device_kernelIN5flash19enable_sm80_to_sm89INS1_16FlashAttnBwdSm80INS1_25CollectiveMainloopBwdSm80ILi2ELi2EN4cute5tupleIJNS5_1CILi128EEES8_NS7_ILi64EEEEEENS_10bfloat16_tEfNS_4arch4Sm80ELb0ELb1ELb1ELb0ELb1ELb0ELb0ELb0ELi2ELi4ELi4ELi4ELb0EEENS1_21CollectiveEpilogueBwdISA_SB_SD_Li256ELb0ELb0ELi2EEENS1_19SingleTileSchedulerILb0ELb0ELb0ELi128EEEEEEEEEvNT_6ParamsE$_ZN4cute5tupleIJNS0_IJNS_1CILi16EEENS1_ILi2EEES3_S3_NS1_ILi4EEES3_EEENS0_IJNS1_ILi1EEEiiiNS1_ILi144EEENS1_ILi512EEEEEEEEC2ERKS5_RKS9_)
$_ZN7cutlass13device_kernelIN5flash19enable_sm80_to_sm89INS1_16FlashAttnBwdSm80INS1_25CollectiveMainloopBwdSm80ILi2ELi2EN4cute5tupleIJNS5_1CILi128EEES8_NS7_ILi64EEEEEENS_10bfloat16_tEfNS_4arch4Sm80ELb0ELb1ELb1ELb0ELb1ELb0ELb0ELb0ELi2ELi4ELi4ELi4ELb0EEENS1_21CollectiveEpilogueBwdISA_SB_SD_Li256ELb0ELb0ELi2EEENS1_19SingleTileSchedulerILb0ELb0ELb0ELi128EEEEEEEEEvNT_6ParamsE$_ZN4cute5tupleIJNS0_IJNS_1CILi16EEENS1_ILi2EEES3_S3_NS1_ILi4EEES3_EEENS0_IJNS1_ILi1EEEiiiNS1_ILi144EEENS1_ILi512EEEEEEEEC2ERKS5_RKS9_:
[----:B------:R-:W-:Y:S02]  /*b560*/  MOV R8, 0xb580 ;  /* 0x0000b58000087802 */ /* 0x000fe40000000f00 */
[----:B------:R-:W-:Y:S05]  /*b570*/  CALL.REL.NOINC `($_ZN7cutlass13device_kernelIN5flash19enable_sm80_to_sm89INS1_16FlashAttnBwdSm80INS1_25CollectiveMainloopBwdSm80ILi2ELi2EN4cute5tupleIJNS5_1CILi128EEES8_NS7_ILi64EEEEEENS_10bfloat16_tEfNS_4arch4Sm80ELb0ELb1ELb1ELb0ELb1ELb0ELb0ELb0ELi2ELi4ELi4ELi4ELb0EEENS1_21CollectiveEpilogueBwdISA_SB_SD_Li256ELb0ELb0ELi2EEENS1_19SingleTileSchedulerILb0ELb0ELb0ELi128EEEEEEEEEvNT_6ParamsE$_ZN4cute3eso3ESOILb1ELb0EJNS_5tupleIJNS_1CILi16EEENS3_ILi2EEES5_S5_NS3_ILi4EEES5_EEENS2_IJNS3_ILi1EEEiiiNS3_ILi144EEENS3_ILi512EEEEEEEEC2ERKS7_RKSB_) ;  /* 0xffffdc9000007944 */ /* 0x000fea0003c3ffff */
[----:B------:R-:W-:-:S04]  /*b580*/  MOV R7, 0x0 ;  /* 0x0000000000077802 */ /* 0x000fc80000000f00 */
[----:B------:R-:W-:Y:S05]  /*b590*/  RET.REL.NODEC R6 `(_ZN7cutlass13device_kernelIN5flash19enable_sm80_to_sm89INS1_16FlashAttnBwdSm80INS1_25CollectiveMainloopBwdSm80ILi2ELi2EN4cute5tupleIJNS5_1CILi128EEES8_NS7_ILi64EEEEEENS_10bfloat16_tEfNS_4arch4Sm80ELb0ELb1ELb1ELb0ELb1ELb0ELb0ELb0ELi2ELi4ELi4ELi4ELb0EEENS1_21CollectiveEpilogueBwdISA_SB_SD_Li256ELb0ELb0ELi2EEENS1_19SingleTileSchedulerILb0ELb0ELb0ELi128EEEEEEEEEvNT_6ParamsE) ;  /* 0xffff4a6006007950 */ /* 0x000fea0003c3ffff */
        .type           $_ZN7cutlass13device_kernelIN5flash19enable_sm80_to_sm89INS1_16FlashAttnBwdSm80INS1_25CollectiveMainloopBwdSm80ILi2ELi2EN4cute5tupleIJNS5_1CILi128EEES8_NS7_ILi64EEEEEENS_10bfloat16_tEfNS_4arch4Sm80ELb0ELb1ELb1ELb0ELb1ELb0ELb0ELb0ELi2ELi4ELi4ELi4ELb0EEENS1_21CollectiveEpilogueBwdISA_SB_SD_Li256ELb0ELb0ELi2EEENS1_19SingleTileSchedulerILb0ELb0ELb0ELi128EEEEEEEEEvNT_6ParamsE$_ZN4cute5tupleIJNS0_IJNS_1CILi1EEENS0_IJS2_NS1_ILi2EEES3_EEEEEENS0_IJNS1_ILi0EEENS0_IJS2_NS1_ILi256EEEiEEEEEEEEC2ERKS5_RKS9_,@function
        .size           $_ZN7cutlass13device_kernelIN5flash19enable_sm80_to_sm89INS1_16FlashAttnBwdSm80INS1_25CollectiveMainloopBwdSm80ILi2ELi2EN4cute5tupleIJNS5_1CILi128EEES8_NS7_ILi64EEEEEENS_10bfloat16_tEfNS_4arch4Sm80ELb0ELb1ELb1ELb0ELb1ELb0ELb0ELb0ELi2ELi4ELi4ELi4ELb0EEENS1_21CollectiveEpilogueBwdISA_SB_SD_Li256ELb0ELb0ELi2EEENS1_19SingleTileSchedulerILb0ELb0ELb0ELi128EEEEEEEEEvNT_6ParamsE$_ZN4cute5tupleIJNS0_IJNS_1CILi1EEENS0_IJS2_NS1_ILi2EEES3_EEEEEENS0_IJNS1_ILi0EEENS0_IJS2_NS1_ILi256EEEiEEEEEEEEC2ERKS5_RKS9_,($_ZN7cutlass13device_kernelIN5flash19enable_sm80_to_sm89INS1_16FlashAttnBwdSm80INS1_25CollectiveMainloopBwdSm80ILi2ELi2EN4cute5tupleIJNS5_1CILi128EEES8_NS7_ILi64EEEEEENS_10bfloat16_tEfNS_4arch4Sm80ELb0ELb1ELb1ELb0ELb1ELb0ELb0ELb0ELi2ELi4ELi4ELi4ELb0EEENS1_21CollectiveEpilogueBwdISA_SB_SD_Li256ELb0ELb0ELi2EEENS1_19SingleTileSchedulerILb0ELb0ELb0ELi128EEEEEEEEEvNT_6ParamsE$_ZN4cute5tupleIJNS0_IJNS_1CILi1EEENS1_ILi2EEEEEENS0_IJNS1_ILi0EEEiEEEEEC2ERKS4_RKS6_ - $_ZN7cutlass13device_kernelIN5flash19enable_sm80_to_sm89INS1_16FlashAttnBwdSm80INS1_25CollectiveMainloopBwdSm80ILi2ELi2EN4cute5tupleIJNS5_1CILi128EEES8_NS7_ILi64EEEEEENS_10bfloat16_tEfNS_4arch4Sm80ELb0ELb1ELb1ELb0ELb1ELb0ELb0ELb0ELi2ELi4ELi4ELi4ELb0EEENS1_21CollectiveEpilogueBwdISA_SB_SD_Li256ELb0ELb0ELi2EEENS1_19SingleTileSchedulerILb0ELb0ELb0ELi128EEEEEEEEEvNT_6ParamsE$_ZN4cute5tupleIJNS0_IJNS_1CILi1EEENS0_IJS2_NS1_ILi2EEES3_EEEEEENS0_IJNS1_ILi0EEENS0_IJS2_NS1_ILi256EEEiEEEEEEEEC2ERKS5_RKS9_)
$_ZN7cutlass13device_kernelIN5flash19enable_sm80_to_sm89INS1_16FlashAttnBwdSm80INS1_25CollectiveMainloopBwdSm80ILi2ELi2EN4cute5tupleIJNS5_1CILi128EEES8_NS7_ILi64EEEEEENS_10bfloat16_tEfNS_4arch4Sm80ELb0ELb1ELb1ELb0ELb1ELb0ELb0ELb0ELi2ELi4ELi4ELi4ELb0EEENS1_21CollectiveEpilogueBwdISA_SB_SD_Li256ELb0ELb0ELi2EEENS1_19SingleTileSchedulerILb0ELb0ELb0ELi128EEEEEEEEEvNT_6ParamsE$_ZN4cute5tupleIJNS0_IJNS_1CILi1EEENS0_IJS2_NS1_ILi2EEES3_EEEEEENS0_IJNS1_ILi0EEENS0_IJS2_NS1_ILi256EEEiEEEEEEEEC2ERKS5_RKS9_:
[----:B------:R-:W-:Y:S02]  /*b5a0*/  MOV R4, 0xb5c0 ;  /* 0x0000b5c000047802 */ /* 0x000fe40000000f00 */
[----:B------:R-:W-:Y:S05]  /*b5b0*/  CALL.REL.NOINC `($_ZN7cutlass13device_kernelIN5flash19enable_sm80_to_sm89INS1_16FlashAttnBwdSm80INS1_25CollectiveMainloopBwdSm80ILi2ELi2EN4cute5tupleIJNS5_1CILi128EEES8_NS7_ILi64EEEEEENS_10bfloat16_tEfNS_4arch4Sm80ELb0ELb1ELb1ELb0ELb1ELb0ELb0ELb0ELi2ELi4ELi4ELi4ELb0EEENS1_21CollectiveEpilogueBwdISA_SB_SD_Li256ELb0ELb0ELi2EEENS1_19SingleTileSchedulerILb0ELb0ELb0ELi128EEEEEEEEEvNT_6ParamsE$_ZN4cute3eso3ESOILb1ELb0EJNS_5tupleIJNS_1CILi1EEENS2_IJS4_NS3_ILi2EEES5_EEEEEENS2_IJNS3_ILi0EEENS2_IJS4_NS3_ILi256EEEiEEEEEEEEC2ERKS7_RKSB_) ;  /* 0xffffdcc000007944 */ /* 0x000fea0003c3ffff */
[----:B------:R-:W-:-:S04]  /*b5c0*/  MOV R7, 0x0 ;  /* 0x0000000000077802 */ /* 0x000fc80000000f00 */
[----:B------:R-:W-:Y:S05]  /*b5d0*/  RET.REL.NODEC R6 `(_ZN7cutlass13device_kernelIN5flash19enable_sm80_to_sm89INS1_16FlashAttnBwdSm80INS1_25CollectiveMainloopBwdSm80ILi2ELi2EN4cute5tupleIJNS5_1CILi128EEES8_NS7_ILi64EEEEEENS_10bfloat16_tEfNS_4arch4Sm80ELb0ELb1ELb1ELb0ELb1ELb0ELb0ELb0ELi2ELi4ELi4ELi4ELb0EEENS1_21CollectiveEpilogueBwdISA_SB_SD_Li256ELb0ELb0ELi2EEENS1_19SingleTileSchedulerILb0ELb0ELb0ELi128EEEEEEEEEvNT_6ParamsE) ;  /* 0xffff4a2006007950 */ /* 0x000fea0003c3ffff */
        .type           $_ZN7cutlass13device_kernelIN5flash19enable_sm80_to_sm89INS1_16FlashAttnBwdSm80INS1_25CollectiveMainloopBwdSm80ILi2ELi2EN4cute5tupleIJNS5_1CILi128EEES8_NS7_ILi64EEEEEENS_10bfloat16_tEfNS_4arch4Sm80ELb0ELb1ELb1ELb0ELb1ELb0ELb0ELb0ELi2ELi4ELi4ELi4ELb0EEENS1_21CollectiveEpilogueBwdISA_SB_SD_Li256ELb0ELb0ELi2EEENS1_19SingleTileSchedulerILb0ELb0ELb0ELi128EEEEEEEEEvNT_6ParamsE$_ZN4cute5tupleIJNS0_IJNS_1CILi1EEENS1_ILi2EEEEEENS0_IJNS1_ILi0EEEiEEEEEC2ERKS4_RKS6_,@function
        .size           $_ZN7cutlass13device_kernelIN5flash19enable_sm80_to_sm89INS1_16FlashAttnBwdSm80INS1_25CollectiveMainloopBwdSm80ILi2ELi2EN4cute5tupleIJNS5_1CILi128EEES8_NS7_ILi64EEEEEENS_10bfloat16_tEfNS_4arch4Sm80ELb0ELb1ELb1ELb0ELb1ELb0ELb0ELb0ELi2ELi4ELi4ELi4ELb0EEENS1_21CollectiveEpilogueBwdISA_SB_SD_Li256ELb0ELb0ELi2EEENS1_19SingleTileSchedulerILb0ELb0ELb0ELi128EEEEEEEEEvNT_6ParamsE$_ZN4cute5tupleIJNS0_IJNS_1CILi1EEENS1_ILi2EEEEEENS0_IJNS1_ILi0EEEiEEEEEC2ERKS4_RKS6_,($_ZN7cutlass13device_kernelIN5flash19enable_sm80_to_sm89INS1_16FlashAttnBwdSm80INS1_25CollectiveMainloopBwdSm80ILi2ELi2EN4cute5tupleIJNS5_1CILi128EEES8_NS7_ILi64EEEEEENS_10bfloat16_tEfNS_4arch4Sm80ELb0ELb1ELb1ELb0ELb1ELb0ELb0ELb0ELi2ELi4ELi4ELi4ELb0EEENS1_21CollectiveEpilogueBwdISA_SB_SD_Li256ELb0ELb0ELi2EEENS1_19SingleTileSchedulerILb0ELb0ELb0ELi128EEEEEEEEEvNT_6ParamsE$_ZN4cute5tupleIJNS0_IJNS_1CILi1EEENS1_ILi2EEES3_EEENS0_IJS2_NS1_ILi256EEEiEEEEEC2ERKS4_RKS6_ - $_ZN7cutlass13device_kernelIN5flash19enable_sm80_to_sm89INS1_16FlashAttnBwdSm80INS1_25CollectiveMainloopBwdSm80ILi2ELi2EN4cute5tupleIJNS5_1CILi128EEES8_NS7_ILi64EEEEEENS_10bfloat16_tEfNS_4arch4Sm80ELb0ELb1ELb1ELb0ELb1ELb0ELb0ELb0ELi2ELi4ELi4ELi4ELb0EEENS1_21CollectiveEpilogueBwdISA_SB_SD_Li256ELb0ELb0ELi2EEENS1_19SingleTileSchedulerILb0ELb0ELb0ELi128EEEEEEEEEvNT_6ParamsE$_ZN4cute5tupleIJNS0_IJNS_1CILi1EEENS1_ILi2EEEEEENS0_IJNS1_ILi0EEEiEEEEEC2ERKS4_RKS6_)
$_ZN7cutlass13device_kernelIN5flash19enable_sm80_to_sm89INS1_16FlashAttnBwdSm80INS1_25CollectiveMainloopBwdSm80ILi2ELi2EN4cute5tupleIJNS5_1CILi128EEES8_NS7_ILi64EEEEEENS_10bfloat16_tEfNS_4arch4Sm80ELb0ELb1ELb1ELb0ELb1ELb0ELb0ELb0ELi2ELi4ELi4ELi4ELb0EEENS1_21CollectiveEpilogueBwdISA_SB_SD_Li256ELb0ELb0ELi2EEENS1_19SingleTileSchedulerILb0ELb0ELb0ELi128EEEEEEEEEvNT_6ParamsE$_ZN4cute5tupleIJNS0_IJNS_1CILi1EEENS1_ILi2EEEEEENS0_IJNS1_ILi0EEEiEEEEEC2ERKS4_RKS6_:
[----:B------:R-:W-:Y:S02]  /*b5e0*/  MOV R4, 0xb600 ;  /* 0x0000b60000047802 */ /* 0x000fe40000000f00 */
[----:B------:R-:W-:Y:S05]  /*b5f0*/  CALL.REL.NOINC `($_ZN7cutlass13device_kernelIN5flash19enable_sm80_to_sm89INS1_16FlashAttnBwdSm80INS1_25CollectiveMainloopBwdSm80ILi2ELi2EN4cute5tupleIJNS5_1CILi128EEES8_NS7_ILi64EEEEEENS_10bfloat16_tEfNS_4arch4Sm80ELb0ELb1ELb1ELb0ELb1ELb0ELb0ELb0ELi2ELi4ELi4ELi4ELb0EEENS1_21CollectiveEpilogueBwdISA_SB_SD_Li256ELb0ELb0ELi2EEENS1_19SingleTileSchedulerILb0ELb0ELb0ELi128EEEEEEEEEvNT_6ParamsE$_ZN4cute3eso3ESOILb1ELb0EJNS_5tupleIJNS_1CILi1EEENS3_ILi2EEEEEENS2_IJNS3_ILi0EEEiEEEEEC2ERKS6_RKS8_) ;  /* 0xffffde5000007944 */ /* 0x000fea0003c3ffff */
[----:B------:R-:W-:-:S04]  /*b600*/  MOV R7, 0x0 ;  /* 0x0000000000077802 */ /* 0x000fc80000000f00 */
[----:B------:R-:W-:Y:S05]  /*b610*/  RET.REL.NODEC R6 `(_ZN7cutlass13device_kernelIN5flash19enable_sm80_to_sm89INS1_16FlashAttnBwdSm80INS1_25CollectiveMainloopBwdSm80ILi2ELi2EN4cute5tupleIJNS5_1CILi128EEES8_NS7_ILi64EEEEEENS_10bfloat16_tEfNS_4arch4Sm80ELb0ELb1ELb1ELb0ELb1ELb0ELb0ELb0ELi2ELi4ELi4ELi4ELb0EEENS1_21CollectiveEpilogueBwdISA_SB_SD_Li256ELb0ELb0ELi2EEENS1_19SingleTileSchedulerILb0ELb0ELb0ELi128EEEEEEEEEvNT_6ParamsE) ;  /* 0xffff49e006007950 */ /* 0x000fea0003c3ffff */
        .type           $_ZN7cutlass13device_kernelIN5flash19enable_sm80_to_sm89INS1_16FlashAttnBwdSm80INS1_25CollectiveMainloopBwdSm80ILi2ELi2EN4cute5tupleIJNS5_1CILi128EEES8_NS7_ILi64EEEEEENS_10bfloat16_tEfNS_4arch4Sm80ELb0ELb1ELb1ELb0ELb1ELb0ELb0ELb0ELi2ELi4ELi4ELi4ELb0EEENS1_21CollectiveEpilogueBwdISA_SB_SD_Li256ELb0ELb0ELi2EEENS1_19SingleTileSchedulerILb0ELb0ELb0ELi128EEEEEEEEEvNT_6ParamsE$_ZN4cute5tupleIJNS0_IJNS_1CILi1EEENS1_ILi2EEES3_EEENS0_IJS2_NS1_ILi256EEEiEEEEEC2ERKS4_RKS6_,@function
        .size           $_ZN7cutlass13device_kernelIN5flash19enable_sm80_to_sm89INS1_16FlashAttnBwdSm80INS1_25CollectiveMainloopBwdSm80ILi2ELi2EN4cute5tupleIJNS5_1CILi128EEES8_NS7_ILi64EEEEEENS_10bfloat16_tEfNS_4arch4Sm80ELb0ELb1ELb1ELb0ELb1ELb0ELb0ELb0ELi2ELi4ELi4ELi4ELb0EEENS1_21CollectiveEpilogueBwdISA_SB_SD_Li256ELb0ELb0ELi2EEENS1_19SingleTileSchedulerILb0ELb0ELb0ELi128EEEEEEEEEvNT_6ParamsE$_ZN4cute5tupleIJNS0_IJNS_1CILi1EEENS1_ILi2EEES3_EEENS0_IJS2_NS1_ILi256EEEiEEEEEC2ERKS4_RKS6_,($_ZN7cutlass13device_kernelIN5flash19enable_sm80_to_sm89INS1_16FlashAttnBwdSm80INS1_25CollectiveMainloopBwdSm80ILi2ELi2EN4cute5tupleIJNS5_1CILi128EEES8_NS7_ILi64EEEEEENS_10bfloat16_tEfNS_4arch4Sm80ELb0ELb1ELb1ELb0ELb1ELb0ELb0ELb0ELi2ELi4ELi4ELi4ELb0EEENS1_21CollectiveEpilogueBwdISA_SB_SD_Li256ELb0ELb0ELi2EEENS1_19SingleTileSchedulerILb0ELb0ELb0ELi128EEEEEEEEEvNT_6ParamsE$_ZN4cute5tupleIJNS0_IJNS_1CILi2EEEEEENS0_IJiEEEEEC2ERKS3_RKS4_ - $_ZN7cutlass13device_kernelIN5flash19enable_sm80_to_sm89INS1_16FlashAttnBwdSm80INS1_25CollectiveMainloopBwdSm80ILi2ELi2EN4cute5tupleIJNS5_1CILi128EEES8_NS7_ILi64EEEEEENS_10bfloat16_tEfNS_4arch4Sm80ELb0ELb1ELb1ELb0ELb1ELb0ELb0ELb0ELi2ELi4ELi4ELi4ELb0EEENS1_21CollectiveEpilogueBwdISA_SB_SD_Li256ELb0ELb0ELi2EEENS1_19SingleTileSchedulerILb0ELb0ELb0ELi128EEEEEEEEEvNT_6ParamsE$_ZN4cute5tupleIJNS0_IJNS_1CILi1EEENS1_ILi2EEES3_EEENS0_IJS2_NS1_ILi256EEEiEEEEEC2ERKS4_RKS6_)
$_ZN7cutlass13device_kernelIN5flash19enable_sm80_to_sm89INS1_16FlashAttnBwdSm80INS1_25CollectiveMainloopBwdSm80ILi2ELi2EN4cute5tupleIJNS5_1CILi128EEES8_NS7_ILi64EEEEEENS_10bfloat16_tEfNS_4arch4Sm80ELb0ELb1ELb1ELb0ELb1ELb0ELb0ELb0ELi2ELi4ELi4ELi4ELb0EEENS1_21CollectiveEpilogueBwdISA_SB_SD_Li256ELb0ELb0ELi2EEENS1_19SingleTileSchedulerILb0ELb0ELb0ELi128EEEEEEEEEvNT_6ParamsE$_ZN4cute5tupleIJNS0_IJNS_1CILi1EEENS1_ILi2EEES3_EEENS0_IJS2_NS1_ILi256EEEiEEEEEC2ERKS4_RKS6_:
[----:B------:R-:W-:Y:S02]  /*b620*/  MOV R4, 0xb640 ;  /* 0x0000b64000047802 */ /* 0x000fe40000000f00 */
[----:B------:R-:W-:Y:S05]  /*b630*/  CALL.REL.NOINC `($_ZN7cutlass13device_kernelIN5flash19enable_sm80_to_sm89INS1_16FlashAttnBwdSm80INS1_25CollectiveMainloopBwdSm80ILi2ELi2EN4cute5tupleIJNS5_1CILi128EEES8_NS7_ILi64EEEEEENS_10bfloat16_tEfNS_4arch4Sm80ELb0ELb1ELb1ELb0ELb1ELb0ELb0ELb0ELi2ELi4ELi4ELi4ELb0EEENS1_21CollectiveEpilogueBwdISA_SB_SD_Li256ELb0ELb0ELi2EEENS1_19SingleTileSchedulerILb0ELb0ELb0ELi128EEEEEEEEEvNT_6ParamsE$_ZN4cute3eso3ESOILb1ELb0EJNS_5tupleIJNS_1CILi1EEENS3_ILi2EEES5_EEENS2_IJS4_NS3_ILi256EEEiEEEEEC2ERKS6_RKS8_) ;  /* 0xffffde5000007944 */ /* 0x000fea0003c3ffff */
[----:B------:R-:W-:-:S04]  /*b640*/  MOV R7, 0x0 ;  /* 0x0000000000077802 */ /* 0x000fc80000000f00 */
[----:B------:R-:W-:Y:S05]  /*b650*/  RET.REL.NODEC R6 `(_ZN7cutlass13device_kernelIN5flash19enable_sm80_to_sm89INS1_16FlashAttnBwdSm80INS1_25CollectiveMainloopBwdSm80ILi2ELi2EN4cute5tupleIJNS5_1CILi128EEES8_NS7_ILi64EEEEEENS_10bfloat16_tEfNS_4arch4Sm80ELb0ELb1ELb1ELb0ELb1ELb0ELb0ELb0ELi2ELi4ELi4ELi4ELb0EEENS1_21CollectiveEpilogueBwdISA_SB_SD_Li256ELb0ELb0ELi2EEENS1_19SingleTileSchedulerILb0ELb0ELb0ELi128EEEEEEEEEvNT_6ParamsE) ;  /* 0xffff49a006007950 */ /* 0x000fea0003c3ffff */
        .type           $_ZN7cutlass13device_kernelIN5flash19enable_sm80_to_sm89INS1_16FlashAttnBwdSm80INS1_25CollectiveMainloopBwdSm80ILi2ELi2EN4cute5tupleIJNS5_1CILi128EEES8_NS7_ILi64EEEEEENS_10bfloat16_tEfNS_4arch4Sm80ELb0ELb1ELb1ELb0ELb1ELb0ELb0ELb0ELi2ELi4ELi4ELi4ELb0EEENS1_21CollectiveEpilogueBwdISA_SB_SD_Li256ELb0ELb0ELi2EEENS1_19SingleTileSchedulerILb0ELb0ELb0ELi128EEEEEEEEEvNT_6ParamsE$_ZN4cute5tupleIJNS0_IJNS_1CILi2EEEEEENS0_IJiEEEEEC2ERKS3_RKS4_,@function
        .size           $_ZN7cutlass13device_kernelIN5flash19enable_sm80_to_sm89INS1_16FlashAttnBwdSm80INS1_25CollectiveMainloopBwdSm80ILi2ELi2EN4cute5tupleIJNS5_1CILi128EEES8_NS7_ILi64EEEEEENS_10bfloat16_tEfNS_4arch4Sm80ELb0ELb1ELb1ELb0ELb1ELb0ELb0ELb0ELi2ELi4ELi4ELi4ELb0EEENS1_21CollectiveEpilogueBwdISA_SB_SD_Li256ELb0ELb0ELi2EEENS1_19SingleTileSchedulerILb0ELb0ELb0ELi128EEEEEEEEEvNT_6ParamsE$_ZN4cute5tupleIJNS0_IJNS_1CILi2EEEEEENS0_IJiEEEEEC2ERKS3_RKS4_,($_ZN7cutlass13device_kernelIN5flash19enable_sm80_to_sm89INS1_16FlashAttnBwdSm80INS1_25CollectiveMainloopBwdSm80ILi2ELi2EN4cute5tupleIJNS5_1CILi128EEES8_NS7_ILi64EEEEEENS_10bfloat16_tEfNS_4arch4Sm80ELb0ELb1ELb1ELb0ELb1ELb0ELb0ELb0ELi2ELi4ELi4ELi4ELb0EEENS1_21CollectiveEpilogueBwdISA_SB_SD_Li256ELb0ELb0ELi2EEENS1_19SingleTileSchedulerILb0ELb0ELb0ELi128EEEEEEEEEvNT_6ParamsE$_ZN4cute5tupleIJNS0_IJNS_1CILi2EEES2_EEENS0_IJNS1_ILi1EEEiEEEEEC2ERKS3_RKS5_ - $_ZN7cutlass13device_kernelIN5flash19enable_sm80_to_sm89INS1_16FlashAttnBwdSm80INS1_25CollectiveMainloopBwdSm80ILi2ELi2EN4cute5tupleIJNS5_1CILi128EEES8_NS7_ILi64EEEEEENS_10bfloat16_tEfNS_4arch4Sm80ELb0ELb1ELb1ELb0ELb1ELb0ELb0ELb0ELi2ELi4ELi4ELi4ELb0EEENS1_21CollectiveEpilogueBwdISA_SB_SD_Li256ELb0ELb0ELi2EEENS1_19SingleTileSchedulerILb0ELb0ELb0ELi128EEEEEEEEEvNT_6ParamsE$_ZN4cute5tupleIJNS0_IJNS_1CILi2EEEEEENS0_IJiEEEEEC2ERKS3_RKS4_)
$_ZN7cutlass13device_kernelIN5flash19enable_sm80_to_sm89INS1_16FlashAttnBwdSm80INS1_25CollectiveMainloopBwdSm80ILi2ELi2EN4cute5tupleIJNS5_1CILi128EEES8_NS7_ILi64EEEEEENS_10bfloat16_tEfNS_4arch4Sm80ELb0ELb1ELb1ELb0ELb1ELb0ELb0ELb0ELi2ELi4ELi4ELi4ELb0EEENS1_21CollectiveEpilogueBwdISA_SB_SD_Li256ELb0ELb0ELi2EEENS1_19SingleTileSchedulerILb0ELb0ELb0ELi128EEEEEEEEEvNT_6ParamsE$_ZN4cute5tupleIJNS0_IJNS_1CILi2EEEEEENS0_IJiEEEEEC2ERKS3_RKS4_:
[----:B------:R-:W-:Y:S02]  /*b660*/  MOV R6, 0xb680 ;  /* 0x0000b68000067802 */ /* 0x000fe40000000f00 */
[----:B------:R-:W-:Y:S05]  /*b670*/  CALL.REL.NOINC `($_ZN7cutlass13device_kernelIN5flash19enable_sm80_to_sm89INS1_16FlashAttnBwdSm80INS1_25CollectiveMainloopBwdSm80ILi2ELi2EN4cute5tupleIJNS5_1CILi128EEES8_NS7_ILi64EEEEEENS_10bfloat16_tEfNS_4arch4Sm80ELb0ELb1ELb1ELb0ELb1ELb0ELb0ELb0ELi2ELi4ELi4ELi4ELb0EEENS1_21CollectiveEpilogueBwdISA_SB_SD_Li256ELb0ELb0ELi2EEENS1_19SingleTileSchedulerILb0ELb0ELb0ELi128EEEEEEEEEvNT_6ParamsE$_ZN4cute3eso3ESOILb1ELb0EJNS_5tupleIJNS_1CILi2EEEEEENS2_IJiEEEEEC2ERKS5_RKS6_) ;  /* 0xffffde5000007944 */ /* 0x000fea0003c3ffff */
[----:B------:R-:W-:-:S04]  /*b680*/  MOV R5, 0x0 ;  /* 0x0000000000057802 */ /* 0x000fc80000000f00 */
[----:B------:R-:W-:Y:S05]  /*b690*/  RET.REL.NODEC R4 `(_ZN7cutlass13device_kernelIN5flash19enable_sm80_to_sm89INS1_16FlashAttnBwdSm80INS1_25CollectiveMainloopBwdSm80ILi2ELi2EN4cute5tupleIJNS5_1CILi128EEES8_NS7_ILi64EEEEEENS_10bfloat16_tEfNS_4arch4Sm80ELb0ELb1ELb1ELb0ELb1ELb0ELb0ELb0ELi2ELi4ELi4ELi4ELb0EEENS1_21CollectiveEpilogueBwdISA_SB_SD_Li256ELb0ELb0ELi2EEENS1_19SingleTileSchedulerILb0ELb0ELb0ELi128EEEEEEEEEvNT_6ParamsE) ;  /* 0xffff496004007950 */ /* 0x000fea0003c3ffff */
        .type           $_ZN7cutlass13device_kernelIN5flash19enable_sm80_to_sm89INS1_16FlashAttnBwdSm80INS1_25CollectiveMainloopBwdSm80ILi2ELi2EN4cute5tupleIJNS5_1CILi128EEES8_NS7_ILi64EEEEEENS_10bfloat16_tEfNS_4arch4Sm80ELb0ELb1ELb1ELb0ELb1ELb0ELb0ELb0ELi2ELi4ELi4ELi4ELb0EEENS1_21CollectiveEpilogueBwdISA_SB_SD_Li256ELb0ELb0ELi2EEENS1_19SingleTileSchedulerILb0ELb0ELb0ELi128EEEEEEEEEvNT_6ParamsE$_ZN4cute5tupleIJNS0_IJNS_1CILi2EEES2_EEENS0_IJNS1_ILi1EEEiEEEEEC2ERKS3_RKS5_,@function
        .size           $_ZN7cutlass13device_kernelIN5flash19enable_sm80_to_sm89INS1_16FlashAttnBwdSm80INS1_25CollectiveMainloopBwdSm80ILi2ELi2EN4cute5tupleIJNS5_1CILi128EEES8_NS7_ILi64EEEEEENS_10bfloat16_tEfNS_4arch4Sm80ELb0ELb1ELb1ELb0ELb1ELb0ELb0ELb0ELi2ELi4ELi4ELi4ELb0EEENS1_21CollectiveEpilogueBwdISA_SB_SD_Li256ELb0ELb0ELi2EEENS1_19SingleTileSchedulerILb0ELb0ELb0ELi128EEEEEEEEEvNT_6ParamsE$_ZN4cute5tupleIJNS0_IJNS_1CILi2EEES2_EEENS0_IJNS1_ILi1EEEiEEEEEC2ERKS3_RKS5_,($_ZN7cutlass13device_kernelIN5flash19enable_sm80_to_sm89INS1_16FlashAttnBwdSm80INS1_25CollectiveMainloopBwdSm80ILi2ELi2EN4cute5tupleIJNS5_1CILi128EEES8_NS7_ILi64EEEEEENS_10bfloat16_tEfNS_4arch4Sm80ELb0ELb1ELb1ELb0ELb1ELb0ELb0ELb0ELi2ELi4ELi4ELi4ELb0EEENS1_21CollectiveEpilogueBwdISA_SB_SD_Li256ELb0ELb0ELi2EEENS1_19SingleTileSchedulerILb0ELb0ELb0ELi128EEEEEEEEEvNT_6ParamsE$_ZN4cute5tupleIJNS0_IJNS_1CILi2EEES2_EEENS0_IJiNS1_ILi4096EEEEEEEEC2ERKS3_RKS5_ - $_ZN7cutlass13device_kernelIN5flash19enable_sm80_to_sm89INS1_16FlashAttnBwdSm80INS1_25CollectiveMainloopBwdSm80ILi2ELi2EN4cute5tupleIJNS5_1CILi128EEES8_NS7_ILi64EEEEEENS_10bfloat16_tEfNS_4arch4Sm80ELb0ELb1ELb1ELb0ELb1ELb0ELb0ELb0ELi2ELi4ELi4ELi4ELb0EEENS1_21CollectiveEpilogueBwdISA_SB_SD_Li256ELb0ELb0ELi2EEENS1_19SingleTileSchedulerILb0ELb0ELb0ELi128EEEEEEEEEvNT_6ParamsE$_ZN4cute5tupleIJNS0_IJNS_1CILi2EEES2_EEENS0_IJNS1_ILi1EEEiEEEEEC2ERKS3_RKS5_)
$_ZN7cutlass13device_kernelIN5flash19enable_sm80_to_sm89INS1_16FlashAttnBwdSm80INS1_25CollectiveMainloopBwdSm80ILi2ELi2EN4cute5tupleIJNS5_1CILi128EEES8_NS7_ILi64EEEEEENS_10bfloat16_tEfNS_4arch4Sm80ELb0ELb1ELb1ELb0ELb1ELb0ELb0ELb0ELi2ELi4ELi4ELi4ELb0EEENS1_21CollectiveEpilogueBwdISA_SB_SD_Li256ELb0ELb0ELi2EEENS1_19SingleTileSchedulerILb0ELb0ELb0ELi128EEEEEEEEEvNT_6ParamsE$_ZN4cute5tupleIJNS0_IJNS_1CILi2EEES2_EEENS0_IJNS1_ILi1EEEiEEEEEC2ERKS3_RKS5_:
[----:B------:R-:W-:Y:S02]  /*b6a0*/  MOV R4, 0xb6c0 ;  /* 0x0000b6c000047802 */ /* 0x000fe40000000f00 */
[----:B------:R-:W-:Y:S05]  /*b6b0*/  CALL.REL.NOINC `($_ZN7cutlass13device_kernelIN5flash19enable_sm80_to_sm89INS1_16FlashAttnBwdSm80INS1_25CollectiveMainloopBwdSm80ILi2ELi2EN4cute5tupleIJNS5_1CILi128EEES8_NS7_ILi64EEEEEENS_10bfloat16_tEfNS_4arch4Sm80ELb0ELb1ELb1ELb0ELb1ELb0ELb0ELb0ELi2ELi4ELi4ELi4ELb0EEENS1_21CollectiveEpilogueBwdISA_SB_SD_Li256ELb0ELb0ELi2EEENS1_19SingleTileSchedulerILb0ELb0ELb0ELi128EEEEEEEEEvNT_6ParamsE$_ZN4cute3eso3ESOILb1ELb0EJNS_5tupleIJNS_1CILi2EEES4_EEENS2_IJNS3_ILi1EEEiEEEEEC2ERKS5_RKS7_) ;  /* 0xffffdee000007944 */ /* 0x000fea0003c3ffff */
[----:B------:R-:W-:-:S04]  /*b6c0*/  MOV R7, 0x0 ;  /* 0x0000000000077802 */ /* 0x000fc80000000f00 */
[----:B------:R-:W-:Y:S05]  /*b6d0*/  RET.REL.NODEC R6 `(_ZN7cutlass13device_kernelIN5flash19enable_sm80_to_sm89INS1_16FlashAttnBwdSm80INS1_25CollectiveMainloopBwdSm80ILi2ELi2EN4cute5tupleIJNS5_1CILi128EEES8_NS7_ILi64EEEEEENS_10bfloat16_tEfNS_4arch4Sm80ELb0ELb1ELb1ELb0ELb1ELb0ELb0ELb0ELi2ELi4ELi4ELi4ELb0EEENS1_21CollectiveEpilogueBwdISA_SB_SD_Li256ELb0ELb0ELi2EEENS1_19SingleTileSchedulerILb0ELb0ELb0ELi128EEEEEEEEEvNT_6ParamsE) ;  /* 0xffff492006007950 */ /* 0x000fea0003c3ffff */
        .type           $_ZN7cutlass13device_kernelIN5flash19enable_sm80_to_sm89INS1_16FlashAttnBwdSm80INS1_25CollectiveMainloopBwdSm80ILi2ELi2EN4cute5tupleIJNS5_1CILi128EEES8_NS7_ILi64EEEEEENS_10bfloat16_tEfNS_4arch4Sm80ELb0ELb1ELb1ELb0ELb1ELb0ELb0ELb0ELi2ELi4ELi4ELi4ELb0EEENS1_21CollectiveEpilogueBwdISA_SB_SD_Li256ELb0ELb0ELi2EEENS1_19SingleTileSchedulerILb0ELb0ELb0ELi128EEEEEEEEEvNT_6ParamsE$_ZN4cute5tupleIJNS0_IJNS_1CILi2EEES2_EEENS0_IJiNS1_ILi4096EEEEEEEEC2ERKS3_RKS5_,@function
        .size           $_ZN7cutlass13device_kernelIN5flash19enable_sm80_to_sm89INS1_16FlashAttnBwdSm80INS1_25CollectiveMainloopBwdSm80ILi2ELi2EN4cute5tupleIJNS5_1CILi128EEES8_NS7_ILi64EEEEEENS_10bfloat16_tEfNS_4arch4Sm80ELb0ELb1ELb1ELb0ELb1ELb0ELb0ELb0ELi2ELi4ELi4ELi4ELb0EEENS1_21CollectiveEpilogueBwdISA_SB_SD_Li256ELb0ELb0ELi2EEENS1_19SingleTileSchedulerILb0ELb0ELb0ELi128EEEEEEEEEvNT_6ParamsE$_ZN4cute5tupleIJNS0_IJNS_1CILi2EEES2_EEENS0_IJiNS1_ILi4096EEEEEEEEC2ERKS3_RKS5_,($_ZN7cutlass13device_kernelIN5flash19enable_sm80_to_sm89INS1_16FlashAttnBwdSm80INS1_25CollectiveMainloopBwdSm80ILi2ELi2EN4cute5tupleIJNS5_1CILi128EEES8_NS7_ILi64EEEEEENS_10bfloat16_tEfNS_4arch4Sm80ELb0ELb1ELb1ELb0ELb1ELb0ELb0ELb0ELi2ELi4ELi4ELi4ELb0EEENS1_21CollectiveEpilogueBwdISA_SB_SD_Li256ELb0ELb0ELi2EEENS1_19SingleTileSchedulerILb0ELb0ELb0ELi128EEEEEEEEEvNT_6ParamsE$_ZN4cute5tupleIJNS0_IJNS_1CILi2EEES2_EEENS0_IJiNS1_ILi512EEEEEEEEC2ERKS3_RKS5_ - $_ZN7cutlass13device_kernelIN5flash19enable_sm80_to_sm89INS1_16FlashAttnBwdSm80INS1_25CollectiveMainloopBwdSm80ILi2ELi2EN4cute5tupleIJNS5_1CILi128EEES8_NS7_ILi64EEEEEENS_10bfloat16_tEfNS_4arch4Sm80ELb0ELb1ELb1ELb0ELb1ELb0ELb0ELb0ELi2ELi4ELi4ELi4ELb0EEENS1_21CollectiveEpilogueBwdISA_SB_SD_Li256ELb0ELb0ELi2EEENS1_19SingleTileSchedulerILb0ELb0ELb0ELi128EEEEEEEEEvNT_6ParamsE$_ZN4cute5tupleIJNS0_IJNS_1CILi2EEES2_EEENS0_IJiNS1_ILi4096EEEEEEEEC2ERKS3_RKS5_)
$_ZN7cutlass13device_kernelIN5flash19enable_sm80_to_sm89INS1_16FlashAttnBwdSm80INS1_25CollectiveMainloopBwdSm80ILi2ELi2EN4cute5tupleIJNS5_1CILi128EEES8_NS7_ILi64EEEEEENS_10bfloat16_tEfNS_4arch4Sm80ELb0ELb1ELb1ELb0ELb1ELb0ELb0ELb0ELi2ELi4ELi4ELi4ELb0EEENS1_21CollectiveEpilogueBwdISA_SB_SD_Li256ELb0ELb0ELi2EEENS1_19SingleTileSchedulerILb0ELb0ELb0ELi128EEEEEEEEEvNT_6ParamsE$_ZN4cute5tupleIJNS0_IJNS_1CILi2EEES2_EEENS0_IJiNS1_ILi4096EEEEEEEEC2ERKS3_RKS5_:
[----:B------:R-:W-:Y:S02]  /*b6e0*/  MOV R4, 0xb700 ;  /* 0x0000b70000047802 */ /* 0x000fe40000000f00 */
[----:B------:R-:W-:Y:S05]  /*b6f0*/  CALL.REL.NOINC `($_ZN7cutlass13device_kernelIN5flash19enable_sm80_to_sm89INS1_16FlashAttnBwdSm80INS1_25CollectiveMainloopBwdSm80ILi2ELi2EN4cute5tupleIJNS5_1CILi128EEES8_NS7_ILi64EEEEEENS_10bfloat16_tEfNS_4arch4Sm80ELb0ELb1ELb1ELb0ELb1ELb0ELb0ELb0ELi2ELi4ELi4ELi4ELb0EEENS1_21CollectiveEpilogueBwdISA_SB_SD_Li256ELb0ELb0ELi2EEENS1_19SingleTileSchedulerILb0ELb0ELb0ELi128EEEEEEEEEvNT_6ParamsE$_ZN4cute3eso3ESOILb1ELb0EJNS_5tupleIJNS_1CILi2EEES4_EEENS2_IJiNS3_ILi4096EEEEEEEEC2ERKS5_RKS7_) ;  /* 0xffffdee000007944 */ /* 0x000fea0003c3ffff */
[----:B------:R-:W-:-:S04]  /*b700*/  MOV R7, 0x0 ;  /* 0x0000000000077802 */ /* 0x000fc80000000f00 */
[----:B------:R-:W-:Y:S05]  /*b710*/  RET.REL.NODEC R6 `(_ZN7cutlass13device_kernelIN5flash19enable_sm80_to_sm89INS1_16FlashAttnBwdSm80INS1_25CollectiveMainloopBwdSm80ILi2ELi2EN4cute5tupleIJNS5_1CILi128EEES8_NS7_ILi64EEEEEENS_10bfloat16_tEfNS_4arch4Sm80ELb0ELb1ELb1ELb0ELb1ELb0ELb0ELb0ELi2ELi4ELi4ELi4ELb0EEENS1_21CollectiveEpilogueBwdISA_SB_SD_Li256ELb0ELb0ELi2EEENS1_19SingleTileSchedulerILb0ELb0ELb0ELi128EEEEEEEEEvNT_6ParamsE) ;  /* 0xffff48e006007950 */ /* 0x000fea0003c3ffff */
        .type           $_ZN7cutlass13device_kernelIN5flash19enable_sm80_to_sm89INS1_16FlashAttnBwdSm80INS1_25CollectiveMainloopBwdSm80ILi2ELi2EN4cute5tupleIJNS5_1CILi128EEES8_NS7_ILi64EEEEEENS_10bfloat16_tEfNS_4arch4Sm80ELb0ELb1ELb1ELb0ELb1ELb0ELb0ELb0ELi2ELi4ELi4ELi4ELb0EEENS1_21CollectiveEpilogueBwdISA_SB_SD_Li256ELb0ELb0ELi2EEENS1_19SingleTileSchedulerILb0ELb0ELb0ELi128EEEEEEEEEvNT_6ParamsE$_ZN4cute5tupleIJNS0_IJNS_1CILi2EEES2_EEENS0_IJiNS1_ILi512EEEEEEEEC2ERKS3_RKS5_,@function
        .size           $_ZN7cutlass13device_kernelIN5flash19enable_sm80_to_sm89INS1_16FlashAttnBwdSm80INS1_25CollectiveMainloopBwdSm80ILi2ELi2EN4cute5tupleIJNS5_1CILi128EEES8_NS7_ILi64EEEEEENS_10bfloat16_tEfNS_4arch4Sm80ELb0ELb1ELb1ELb0ELb1ELb0ELb0ELb0ELi2ELi4ELi4ELi4ELb0EEENS1_21CollectiveEpilogueBwdISA_SB_SD_Li256ELb0ELb0ELi2EEENS1_19SingleTileSchedulerILb0ELb0ELb0ELi128EEEEEEEEEvNT_6ParamsE$_ZN4cute5tupleIJNS0_IJNS_1CILi2EEES2_EEENS0_IJiNS1_ILi512EEEEEEEEC2ERKS3_RKS5_,($_ZN7cutlass13device_kernelIN5flash19enable_sm80_to_sm89INS1_16FlashAttnBwdSm80INS1_25CollectiveMainloopBwdSm80ILi2ELi2EN4cute5tupleIJNS5_1CILi128EEES8_NS7_ILi64EEEEEENS_10bfloat16_tEfNS_4arch4Sm80ELb0ELb1ELb1ELb0ELb1ELb0ELb0ELb0ELi2ELi4ELi4ELi4ELb0EEENS1_21CollectiveEpilogueBwdISA_SB_SD_Li256ELb0ELb0ELi2EEENS1_19SingleTileSchedulerILb0ELb0ELb0ELi128EEEEEEEEEvNT_6ParamsE$_ZN4cute5tupleIJNS0_IJNS_1CILi2EEES2_EEENS0_IJiiEEEEEC2ERKS3_RKS4_ - $_ZN7cutlass13device_kernelIN5flash19enable_sm80_to_sm89INS1_16FlashAttnBwdSm80INS1_25CollectiveMainloopBwdSm80ILi2ELi2EN4cute5tupleIJNS5_1CILi128EEES8_NS7_ILi64EEEEEENS_10bfloat16_tEfNS_4arch4Sm80ELb0ELb1ELb1ELb0ELb1ELb0ELb0ELb0ELi2ELi4ELi4ELi4ELb0EEENS1_21CollectiveEpilogueBwdISA_SB_SD_Li256ELb0ELb0ELi2EEENS1_19SingleTileSchedulerILb0ELb0ELb0ELi128EEEEEEEEEvNT_6ParamsE$_ZN4cute5tupleIJNS0_IJNS_1CILi2EEES2_EEENS0_IJiNS1_ILi512EEEEEEEEC2ERKS3_RKS5_)
$_ZN7cutlass13device_kernelIN5flash19enable_sm80_to_sm89INS1_16FlashAttnBwdSm80INS1_25CollectiveMainloopBwdSm80ILi2ELi2EN4cute5tupleIJNS5_1CILi128EEES8_NS7_ILi64EEEEEENS_10bfloat16_tEfNS_4arch4Sm80ELb0ELb1ELb1ELb0ELb1ELb0ELb0ELb0ELi2ELi4ELi4ELi4ELb0EEENS1_21CollectiveEpilogueBwdISA_SB_SD_Li256ELb0ELb0ELi2EEENS1_19SingleTileSchedulerILb0ELb0ELb0ELi128EEEEEEEEEvNT_6ParamsE$_ZN4cute5tupleIJNS0_IJNS_1CILi2EEES2_EEENS0_IJiNS1_ILi512EEEEEEEEC2ERKS3_RKS5_:
[----:B------:R-:W-:Y:S02]  /*b720*/  MOV R4, 0xb740 ;  /* 0x0000b74000047802 */ /* 0x000fe40000000f00 */
[----:B------:R-:W-:Y:S05]  /*b730*/  CALL.REL.NOINC `($_ZN7cutlass13device_kernelIN5flash19enable_sm80_to_sm89INS1_16FlashAttnBwdSm80INS1_25CollectiveMainloopBwdSm80ILi2ELi2EN4cute5tupleIJNS5_1CILi128EEES8_NS7_ILi64EEEEEENS_10bfloat16_tEfNS_4arch4Sm80ELb0ELb1ELb1ELb0ELb1ELb0ELb0ELb0ELi2ELi4ELi4ELi4ELb0EEENS1_21CollectiveEpilogueBwdISA_SB_SD_Li256ELb0ELb0ELi2EEENS1_19SingleTileSchedulerILb0ELb0ELb0ELi128EEEEEEEEEvNT_6ParamsE$_ZN4cute3eso3ESOILb1ELb0EJNS_5tupleIJNS_1CILi2EEES4_EEENS2_IJiNS3_ILi512EEEEEEEEC2ERKS5_RKS7_) ;  /* 0xffffdee000007944 */ /* 0x000fea0003c3ffff */
[----:B------:R-:W-:-:S04]  /*b740*/  MOV R7, 0x0 ;  /* 0x0000000000077802 */ /* 0x000fc80000000f00 */
[----:B------:R-:W-:Y:S05]  /*b750*/  RET.REL.NODEC R6 `(_ZN7cutlass13device_kernelIN5flash19enable_sm80_to_sm89INS1_16FlashAttnBwdSm80INS1_25CollectiveMainloopBwdSm80ILi2ELi2EN4cute5tupleIJNS5_1CILi128EEES8_NS7_ILi64EEEEEENS_10bfloat16_tEfNS_4arch4Sm80ELb0ELb1ELb1ELb0ELb1ELb0ELb0ELb0ELi2ELi4ELi4ELi4ELb0EEENS1_21CollectiveEpilogueBwdISA_SB_SD_Li256ELb0ELb0ELi2EEENS1_19SingleTileSchedulerILb0ELb0ELb0ELi128EEEEEEEEEvNT_6ParamsE) ;  /* 0xffff48a006007950 */ /* 0x000fea0003c3ffff */
        .type           $_ZN7cutlass13device_kernelIN5flash19enable_sm80_to_sm89INS1_16FlashAttnBwdSm80INS1_25CollectiveMainloopBwdSm80ILi2ELi2EN4cute5tupleIJNS5_1CILi128EEES8_NS7_ILi64EEEEEENS_10bfloat16_tEfNS_4arch4Sm80ELb0ELb1ELb1ELb0ELb1ELb0ELb0ELb0ELi2ELi4ELi4ELi4ELb0EEENS1_21CollectiveEpilogueBwdISA_SB_SD_Li256ELb0ELb0ELi2EEENS1_19SingleTileSchedulerILb0ELb0ELb0ELi128EEEEEEEEEvNT_6ParamsE$_ZN4cute5tupleIJNS0_IJNS_1CILi2EEES2_EEENS0_IJiiEEEEEC2ERKS3_RKS4_,@function
        .size           $_ZN7cutlass13device_kernelIN5flash19enable_sm80_to_sm89INS1_16FlashAttnBwdSm80INS1_25CollectiveMainloopBwdSm80ILi2ELi2EN4cute5tupleIJNS5_1CILi128EEES8_NS7_ILi64EEEEEENS_10bfloat16_tEfNS_4arch4Sm80ELb0ELb1ELb1ELb0ELb1ELb0ELb0ELb0ELi2ELi4ELi4ELi4ELb0EEENS1_21CollectiveEpilogueBwdISA_SB_SD_Li256ELb0ELb0ELi2EEENS1_19SingleTileSchedulerILb0ELb0ELb0ELi128EEEEEEEEEvNT_6ParamsE$_ZN4cute5tupleIJNS0_IJNS_1CILi2EEES2_EEENS0_IJiiEEEEEC2ERKS3_RKS4_,($_ZN7cutlass13device_kernelIN5flash19enable_sm80_to_sm89INS1_16FlashAttnBwdSm80INS1_25CollectiveMainloopBwdSm80ILi2ELi2EN4cute5tupleIJNS5_1CILi128EEES8_NS7_ILi64EEEEEENS_10bfloat16_tEfNS_4arch4Sm80ELb0ELb1ELb1ELb0ELb1ELb0ELb0ELb0ELi2ELi4ELi4ELi4ELb0EEENS1_21CollectiveEpilogueBwdISA_SB_SD_Li256ELb0ELb0ELi2EEENS1_19SingleTileSchedulerILb0ELb0ELb0ELi128EEEEEEEEEvNT_6ParamsE$_ZN4cute5tupleIJNS0_IJNS_1CILi2EEES2_S2_EEENS0_IJNS1_ILi1EEENS1_ILi512EEEiEEEEEC2ERKS3_RKS6_ - $_ZN7cutlass13device_kernelIN5flash19enable_sm80_to_sm89INS1_16FlashAttnBwdSm80INS1_25CollectiveMainloopBwdSm80ILi2ELi2EN4cute5tupleIJNS5_1CILi128EEES8_NS7_ILi64EEEEEENS_10bfloat16_tEfNS_4arch4Sm80ELb0ELb1ELb1ELb0ELb1ELb0ELb0ELb0ELi2ELi4ELi4ELi4ELb0EEENS1_21CollectiveEpilogueBwdISA_SB_SD_Li256ELb0ELb0ELi2EEENS1_19SingleTileSchedulerILb0ELb0ELb0ELi128EEEEEEEEEvNT_6ParamsE$_ZN4cute5tupleIJNS0_IJNS_1CILi2EEES2_EEENS0_IJiiEEEEEC2ERKS3_RKS4_)
$_ZN7cutlass13device_kernelIN5flash19enable_sm80_to_sm89INS1_16FlashAttnBwdSm80INS1_25CollectiveMainloopBwdSm80ILi2ELi2EN4cute5tupleIJNS5_1CILi128EEES8_NS7_ILi64EEEEEENS_10bfloat16_tEfNS_4arch4Sm80ELb0ELb1ELb1ELb0ELb1ELb0ELb0ELb0ELi2ELi4ELi4ELi4ELb0EEENS1_21CollectiveEpilogueBwdISA_SB_SD_Li256ELb0ELb0ELi2EEENS1_19SingleTileSchedulerILb0ELb0ELb0ELi128EEEEEEEEEvNT_6ParamsE$_ZN4cute5tupleIJNS0_IJNS_1CILi2EEES2_EEENS0_IJiiEEEEEC2ERKS3_RKS4_:
[----:B------:R-:W-:Y:S02]  /*b760*/  MOV R4, 0xb780 ;  /* 0x0000b78000047802 */ /* 0x000fe40000000f00 */
[----:B------:R-:W-:Y:S05]  /*b770*/  CALL.REL.NOINC `($_ZN7cutlass13device_kernelIN5flash19enable_sm80_to_sm89INS1_16FlashAttnBwdSm80INS1_25CollectiveMainloopBwdSm80ILi2ELi2EN4cute5tupleIJNS5_1CILi128EEES8_NS7_ILi64EEEEEENS_10bfloat16_tEfNS_4arch4Sm80ELb0ELb1ELb1ELb0ELb1ELb0ELb0ELb0ELi2ELi4ELi4ELi4ELb0EEENS1_21CollectiveEpilogueBwdISA_SB_SD_Li256ELb0ELb0ELi2EEENS1_19SingleTileSchedulerILb0ELb0ELb0ELi128EEEEEEEEEvNT_6ParamsE$_ZN4cute3eso3ESOILb1ELb0EJNS_5tupleIJNS_1CILi2EEES4_EEENS2_IJiiEEEEEC2ERKS5_RKS6_) ;  /* 0xffffdee000007944 */ /* 0x000fea0003c3ffff */
[----:B-1----:R-:W-:Y:S02]  /*b780*/  MOV R2, R6 ;  /* 0x0000000600027202 */ /* 0x002fe40000000f00 */
[----:B------:R-:W-:-:S04]  /*b790*/  MOV R3, 0x0 ;  /* 0x0000000000037802 */ /* 0x000fc80000000f00 */
[----:B------:R-:W-:Y:S05]  /*b7a0*/  RET.REL.NODEC R2 `(_ZN7cutlass13device_kernelIN5flash19enable_sm80_to_sm89INS1_16FlashAttnBwdSm80INS1_25CollectiveMainloopBwdSm80ILi2ELi2EN4cute5tupleIJNS5_1CILi128EEES8_NS7_ILi64EEEEEENS_10bfloat16_tEfNS_4arch4Sm80ELb0ELb1ELb1ELb0ELb1ELb0ELb0ELb0ELi2ELi4ELi4ELi4ELb0EEENS1_21CollectiveEpilogueBwdISA_SB_SD_Li256ELb0ELb0ELi2EEENS1_19SingleTileSchedulerILb0ELb0ELb0ELi128EEEEEEEEEvNT_6ParamsE) ;  /* 0xffff485002007950 */ /* 0x000fea0003c3ffff */
        .type           $_ZN7cutlass13device_kernelIN5flash19enable_sm80_to_sm89INS1_16FlashAttnBwdSm80INS1_25CollectiveMainloopBwdSm80ILi2ELi2EN4cute5tupleIJNS5_1CILi128EEES8_NS7_ILi64EEEEEENS_10bfloat16_tEfNS_4arch4Sm80ELb0ELb1ELb1ELb0ELb1ELb0ELb0ELb0ELi2ELi4ELi4ELi4ELb0EEENS1_21CollectiveEpilogueBwdISA_SB_SD_Li256ELb0ELb0ELi2EEENS1_19SingleTileSchedulerILb0ELb0ELb0ELi128EEEEEEEEEvNT_6ParamsE$_ZN4cute5tupleIJNS0_IJNS_1CILi2EEES2_S2_EEENS0_IJNS1_ILi1EEENS1_ILi512EEEiEEEEEC2ERKS3_RKS6_,@function
        .size           $_ZN7cutlass13device_kernelIN5flash19enable_sm80_to_sm89INS1_16FlashAttnBwdSm80INS1_25CollectiveMainloopBwdSm80ILi2ELi2EN4cute5tupleIJNS5_1CILi128EEES8_NS7_ILi64EEEEEENS_10bfloat16_tEfNS_4arch4Sm80ELb0ELb1ELb1ELb0ELb1ELb0ELb0ELb0ELi2ELi4ELi4ELi4ELb0EEENS1_21CollectiveEpilogueBwdISA_SB_SD_Li256ELb0ELb0ELi2EEENS1_19SingleTileSchedulerILb0ELb0ELb0ELi128EEEEEEEEEvNT_6ParamsE$_ZN4cute5tupleIJNS0_IJNS_1CILi2EEES2_S2_EEENS0_IJNS1_ILi1EEENS1_ILi512EEEiEEEEEC2ERKS3_RKS6_,($_ZN7cutlass13device_kernelIN5flash19enable_sm80_to_sm89INS1_16FlashAttnBwdSm80INS1_25CollectiveMainloopBwdSm80ILi2ELi2EN4cute5tupleIJNS5_1CILi128EEES8_NS7_ILi64EEEEEENS_10bfloat16_tEfNS_4arch4Sm80ELb0ELb1ELb1ELb0ELb1ELb0ELb0ELb0ELi2ELi4ELi4ELi4ELb0EEENS1_21CollectiveEpilogueBwdISA_SB_SD_Li256ELb0ELb0ELi2EEENS1_19SingleTileSchedulerILb0ELb0ELb0ELi128EEEEEEEEEvNT_6ParamsE$_ZN4cute5tupleIJNS0_IJNS_1CILi8EEENS0_IJNS1_ILi2EEES3_S3_EEENS1_ILi1EEES4_S5_EEENS0_IJS5_NS0_IJS2_iiEEENS1_ILi64EEENS0_IJiNS1_ILi144EEENS1_ILi288EEEEEENS1_ILi512EEEEEEEEC2ERKS6_RKSD_ - $_ZN7cutlass13device_kernelIN5flash19enable_sm80_to_sm89INS1_16FlashAttnBwdSm80INS1_25CollectiveMainloopBwdSm80ILi2ELi2EN4cute5tupleIJNS5_1CILi128EEES8_NS7_ILi64EEEEEENS_10bfloat16_tEfNS_4arch4Sm80ELb0ELb1ELb1ELb0ELb1ELb0ELb0ELb0ELi2ELi4ELi4ELi4ELb0EEENS1_21CollectiveEpilogueBwdISA_SB_SD_Li256ELb0ELb0ELi2EEENS1_19SingleTileSchedulerILb0ELb0ELb0ELi128EEEEEEEEEvNT_6ParamsE$_ZN4cute5tupleIJNS0_IJNS_1CILi2EEES2_S2_EEENS0_IJNS1_ILi1EEENS1_ILi512EEEiEEEEEC2ERKS3_RKS6_)
$_ZN7cutlass13device_kernelIN5flash19enable_sm80_to_sm89INS1_16FlashAttnBwdSm80INS1_25CollectiveMainloopBwdSm80ILi2ELi2EN4cute5tupleIJNS5_1CILi128EEES8_NS7_ILi64EEEEEENS_10bfloat16_tEfNS_4arch4Sm80ELb0ELb1ELb1ELb0ELb1ELb0ELb0ELb0ELi2ELi4ELi4ELi4ELb0EEENS1_21CollectiveEpilogueBwdISA_SB_SD_Li256ELb0ELb0ELi2EEENS1_19SingleTileSchedulerILb0ELb0ELb0ELi128EEEEEEEEEvNT_6ParamsE$_ZN4cute5tupleIJNS0_IJNS_1CILi2EEES2_S2_EEENS0_IJNS1_ILi1EEENS1_ILi512EEEiEEEEEC2ERKS3_RKS6_:
[----:B------:R-:W-:Y:S02]  /*b7b0*/  MOV R4, 0xb7d0 ;  /* 0x0000b7d000047802 */ /* 0x000fe40000000f00 */
[----:B------:R-:W-:Y:S05]  /*b7c0*/  CALL.REL.NOINC `($_ZN7cutlass13device_kernelIN5flash19enable_sm80_to_sm89INS1_16FlashAttnBwdSm80INS1_25CollectiveMainloopBwdSm80ILi2ELi2EN4cute5tupleIJNS5_1CILi128EEES8_NS7_ILi64EEEEEENS_10bfloat16_tEfNS_4arch4Sm80ELb0ELb1ELb1ELb0ELb1ELb0ELb0ELb0ELi2ELi4ELi4ELi4ELb0EEENS1_21CollectiveEpilogueBwdISA_SB_SD_Li256ELb0ELb0ELi2EEENS1_19SingleTileSchedulerILb0ELb0ELb0ELi128EEEEEEEEEvNT_6ParamsE$_ZN4cute3eso3ESOILb1ELb0EJNS_5tupleIJNS_1CILi2EEES4_S4_EEENS2_IJNS3_ILi1EEENS3_ILi512EEEiEEEEEC2ERKS5_RKS8_) ;  /* 0xffffdf4000007944 */ /* 0x000fea0003c3ffff */
[----:B------:R-:W-:-:S04]  /*b7d0*/  MOV R7, 0x0 ;  /* 0x0000000000077802 */ /* 0x000fc80000000f00 */
[----:B------:R-:W-:Y:S05]  /*b7e0*/  RET.REL.NODEC R6 `(_ZN7cutlass13device_kernelIN5flash19enable_sm80_to_sm89INS1_16FlashAttnBwdSm80INS1_25CollectiveMainloopBwdSm80ILi2ELi2EN4cute5tupleIJNS5_1CILi128EEES8_NS7_ILi64EEEEEENS_10bfloat16_tEfNS_4arch4Sm80ELb0ELb1ELb1ELb0ELb1ELb0ELb0ELb0ELi2ELi4ELi4ELi4ELb0EEENS1_21CollectiveEpilogueBwdISA_SB_SD_Li256ELb0ELb0ELi2EEENS1_19SingleTileSchedulerILb0ELb0ELb0ELi128EEEEEEEEEvNT_6ParamsE) ;  /* 0xffff481006007950 */ /* 0x000fea0003c3ffff */
        .type           $_ZN7cutlass13device_kernelIN5flash19enable_sm80_to_sm89INS1_16FlashAttnBwdSm80INS1_25CollectiveMainloopBwdSm80ILi2ELi2EN4cute5tupleIJNS5_1CILi128EEES8_NS7_ILi64EEEEEENS_10bfloat16_tEfNS_4arch4Sm80ELb0ELb1ELb1ELb0ELb1ELb0ELb0ELb0ELi2ELi4ELi4ELi4ELb0EEENS1_21CollectiveEpilogueBwdISA_SB_SD_Li256ELb0ELb0ELi2EEENS1_19SingleTileSchedulerILb0ELb0ELb0ELi128EEEEEEEEEvNT_6ParamsE$_ZN4cute5tupleIJNS0_IJNS_1CILi8EEENS0_IJNS1_ILi2EEES3_S3_EEENS1_ILi1EEES4_S5_EEENS0_IJS5_NS0_IJS2_iiEEENS1_ILi64EEENS0_IJiNS1_ILi144EEENS1_ILi288EEEEEENS1_ILi512EEEEEEEEC2ERKS6_RKSD_,@function
        .size           $_ZN7cutlass13device_kernelIN5flash19enable_sm80_to_sm89INS1_16FlashAttnBwdSm80INS1_25CollectiveMainloopBwdSm80ILi2ELi2EN4cute5tupleIJNS5_1CILi128EEES8_NS7_ILi64EEEEEENS_10bfloat16_tEfNS_4arch4Sm80ELb0ELb1ELb1ELb0ELb1ELb0ELb0ELb0ELi2ELi4ELi4ELi4ELb0EEENS1_21CollectiveEpilogueBwdISA_SB_SD_Li256ELb0ELb0ELi2EEENS1_19SingleTileSchedulerILb0ELb0ELb0ELi128EEEEEEEEEvNT_6ParamsE$_ZN4cute5tupleIJNS0_IJNS_1CILi8EEENS0_IJNS1_ILi2EEES3_S3_EEENS1_ILi1EEES4_S5_EEENS0_IJS5_NS0_IJS2_iiEEENS1_ILi64EEENS0_IJiNS1_ILi144EEENS1_ILi288EEEEEENS1_ILi512EEEEEEEEC2ERKS6_RKSD_,($_ZN7cutlass13device_kernelIN5flash19enable_sm80_to_sm89INS1_16FlashAttnBwdSm80INS1_25CollectiveMainloopBwdSm80ILi2ELi2EN4cute5tupleIJNS5_1CILi128EEES8_NS7_ILi64EEEEEENS_10bfloat16_tEfNS_4arch4Sm80ELb0ELb1ELb1ELb0ELb1ELb0ELb0ELb0ELi2ELi4ELi4ELi4ELb0EEENS1_21CollectiveEpilogueBwdISA_SB_SD_Li256ELb0ELb0ELi2EEENS1_19SingleTileSchedulerILb0ELb0ELb0ELi128EEEEEEEEEvNT_6ParamsE$_ZN4cute5tupleIJNS0_IJNS_1CILi8EEENS0_IJNS1_ILi2EEES3_S3_EEENS1_ILi1EEES4_S5_EEENS0_IJS5_NS0_IJiiiEEENS1_ILi64EEENS0_IJNS1_ILi72EEENS1_ILi144EEENS1_ILi288EEEEEENS1_ILi512EEEEEEEEC2ERKS6_RKSE_ - $_ZN7cutlass13device_kernelIN5flash19enable_sm80_to_sm89INS1_16FlashAttnBwdSm80INS1_25CollectiveMainloopBwdSm80ILi2ELi2EN4cute5tupleIJNS5_1CILi128EEES8_NS7_ILi64EEEEEENS_10bfloat16_tEfNS_4arch4Sm80ELb0ELb1ELb1ELb0ELb1ELb0ELb0ELb0ELi2ELi4ELi4ELi4ELb0EEENS1_21CollectiveEpilogueBwdISA_SB_SD_Li256ELb0ELb0ELi2EEENS1_19SingleTileSchedulerILb0ELb0ELb0ELi128EEEEEEEEEvNT_6ParamsE$_ZN4cute5tupleIJNS0_IJNS_1CILi8EEENS0_IJNS1_ILi2EEES3_S3_EEENS1_ILi1EEES4_S5_EEENS0_IJS5_NS0_IJS2_iiEEENS1_ILi64EEENS0_IJiNS1_ILi144EEENS1_ILi288EEEEEENS1_ILi512EEEEEEEEC2ERKS6_RKSD_)
$_ZN7cutlass13device_kernelIN5flash19enable_sm80_to_sm89INS1_16FlashAttnBwdSm80INS1_25CollectiveMainloopBwdSm80ILi2ELi2EN4cute5tupleIJNS5_1CILi128EEES8_NS7_ILi64EEEEEENS_10bfloat16_tEfNS_4arch4Sm80ELb0ELb1ELb1ELb0ELb1ELb0ELb0ELb0ELi2ELi4ELi4ELi4ELb0EEENS1_21CollectiveEpilogueBwdISA_SB_SD_Li256ELb0ELb0ELi2EEENS1_19SingleTileSchedulerILb0ELb0ELb0ELi128EEEEEEEEEvNT_6ParamsE$_ZN4cute5tupleIJNS0_IJNS_1CILi8EEENS0_IJNS1_ILi2EEES3_S3_EEENS1_ILi1EEES4_S5_EEENS0_IJS5_NS0_IJS2_iiEEENS1_ILi64EEENS0_IJiNS1_ILi144EEENS1_ILi288EEEEEENS1_ILi512EEEEEEEEC2ERKS6_RKSD_:
[----:B------:R-:W-:Y:S02]  /*b7f0*/  MOV R8, 0xb810 ;  /* 0x0000b81000087802 */ /* 0x000fe40000000f00 */
[----:B------:R-:W-:Y:S05]  /*b800*/  CALL.REL.NOINC `($_ZN7cutlass13device_kernelIN5flash19enable_sm80_to_sm89INS1_16FlashAttnBwdSm80INS1_25CollectiveMainloopBwdSm80ILi2ELi2EN4cute5tupleIJNS5_1CILi128EEES8_NS7_ILi64EEEEEENS_10bfloat16_tEfNS_4arch4Sm80ELb0ELb1ELb1ELb0ELb1ELb0ELb0ELb0ELi2ELi4ELi4ELi4ELb0EEENS1_21CollectiveEpilogueBwdISA_SB_SD_Li256ELb0ELb0ELi2EEENS1_19SingleTileSchedulerILb0ELb0ELb0ELi128EEEEEEEEEvNT_6ParamsE$_ZN4cute3eso3ESOILb1ELb0EJNS_5tupleIJNS_1CILi8EEENS2_IJNS3_ILi2EEES5_S5_EEENS3_ILi1EEES6_S7_EEENS2_IJS7_NS2_IJS4_iiEEENS3_ILi64EEENS2_IJiNS3_ILi144EEENS3_ILi288EEEEEENS3_ILi512EEEEEEEEC2ERKS8_RKSF_) ;  /* 0xffffdf4000007944 */ /* 0x000fea0003c3ffff */
[----:B------:R-:W-:-:S04]  /*b810*/  MOV R7, 0x0 ;  /* 0x0000000000077802 */ /* 0x000fc80000000f00 */
[----:B------:R-:W-:Y:S05]  /*b820*/  RET.REL.NODEC R6 `(_ZN7cutlass13device_kernelIN5flash19enable_sm80_to_sm89INS1_16FlashAttnBwdSm80INS1_25CollectiveMainloopBwdSm80ILi2ELi2EN4cute5tupleIJNS5_1CILi128EEES8_NS7_ILi64EEEEEENS_10bfloat16_tEfNS_4arch4Sm80ELb0ELb1ELb1ELb0ELb1ELb0ELb0ELb0ELi2ELi4ELi4ELi4ELb0EEENS1_21CollectiveEpilogueBwdISA_SB_SD_Li256ELb0ELb0ELi2EEENS1_19SingleTileSchedulerILb0ELb0ELb0ELi128EEEEEEEEEvNT_6ParamsE) ;  /* 0xffff47d006007950 */ /* 0x000fea0003c3ffff */
        .type           $_ZN7cutlass13device_kernelIN5flash19enable_sm80_to_sm89INS1_16FlashAttnBwdSm80INS1_25CollectiveMainloopBwdSm80ILi2ELi2EN4cute5tupleIJNS5_1CILi128EEES8_NS7_ILi64EEEEEENS_10bfloat16_tEfNS_4arch4Sm80ELb0ELb1ELb1ELb0ELb1ELb0ELb0ELb0ELi2ELi4ELi4ELi4ELb0EEENS1_21CollectiveEpilogueBwdISA_SB_SD_Li256ELb0ELb0ELi2EEENS1_19SingleTileSchedulerILb0ELb0ELb0ELi128EEEEEEEEEvNT_6ParamsE$_ZN4cute5tupleIJNS0_IJNS_1CILi8EEENS0_IJNS1_ILi2EEES3_S3_EEENS1_ILi1EEES4_S5_EEENS0_IJS5_NS0_IJiiiEEENS1_ILi64EEENS0_IJNS1_ILi72EEENS1_ILi144EEENS1_ILi288EEEEEENS1_ILi512EEEEEEEEC2ERKS6_RKSE_,@function
        .size           $_ZN7cutlass13device_kernelIN5flash19enable_sm80_to_sm89INS1_16FlashAttnBwdSm80INS1_25CollectiveMainloopBwdSm80ILi2ELi2EN4cute5tupleIJNS5_1CILi128EEES8_NS7_ILi64EEEEEENS_10bfloat16_tEfNS_4arch4Sm80ELb0ELb1ELb1ELb0ELb1ELb0ELb0ELb0ELi2ELi4ELi4ELi4ELb0EEENS1_21CollectiveEpilogueBwdISA_SB_SD_Li256ELb0ELb0ELi2EEENS1_19SingleTileSchedulerILb0ELb0ELb0ELi128EEEEEEEEEvNT_6ParamsE$_ZN4cute5tupleIJNS0_IJNS_1CILi8EEENS0_IJNS1_ILi2EEES3_S3_EEENS1_ILi1EEES4_S5_EEENS0_IJS5_NS0_IJiiiEEENS1_ILi64EEENS0_IJNS1_ILi72EEENS1_ILi144EEENS1_ILi288EEEEEENS1_ILi512EEEEEEEEC2ERKS6_RKSE_,($_ZN7cutlass13device_kernelIN5flash19enable_sm80_to_sm89INS1_16FlashAttnBwdSm80INS1_25CollectiveMainloopBwdSm80ILi2ELi2EN4cute5tupleIJNS5_1CILi128EEES8_NS7_ILi64EEEEEENS_10bfloat16_tEfNS_4arch4Sm80ELb0ELb1ELb1ELb0ELb1ELb0ELb0ELb0ELi2ELi4ELi4ELi4ELb0EEENS1_21CollectiveEpilogueBwdISA_SB_SD_Li256ELb0ELb0ELi2EEENS1_19SingleTileSchedulerILb0ELb0ELb0ELi128EEEEEEEEEvNT_6ParamsE$_ZN4cute5tupleIJNS0_IJNS_1CILi8EEENS1_ILi2EEES3_S3_S2_S3_EEENS0_IJNS1_ILi1EEEiiiNS1_ILi72EEENS1_ILi512EEEEEEEEC2ERKS4_RKS8_ - $_ZN7cutlass13device_kernelIN5flash19enable_sm80_to_sm89INS1_16FlashAttnBwdSm80INS1_25CollectiveMainloopBwdSm80ILi2ELi2EN4cute5tupleIJNS5_1CILi128EEES8_NS7_ILi64EEEEEENS_10bfloat16_tEfNS_4arch4Sm80ELb0ELb1ELb1ELb0ELb1ELb0ELb0ELb0ELi2ELi4ELi4ELi4ELb0EEENS1_21CollectiveEpilogueBwdISA_SB_SD_Li256ELb0ELb0ELi2EEENS1_19SingleTileSchedulerILb0ELb0ELb0ELi128EEEEEEEEEvNT_6ParamsE$_ZN4cute5tupleIJNS0_IJNS_1CILi8EEENS0_IJNS1_ILi2EEES3_S3_EEENS1_ILi1EEES4_S5_EEENS0_IJS5_NS0_IJiiiEEENS1_ILi64EEENS0_IJNS1_ILi72EEENS1_ILi144EEENS1_ILi288EEEEEENS1_ILi512EEEEEEEEC2ERKS6_RKSE_)
$_ZN7cutlass13device_kernelIN5flash19enable_sm80_to_sm89INS1_16FlashAttnBwdSm80INS1_25CollectiveMainloopBwdSm80ILi2ELi2EN4cute5tupleIJNS5_1CILi128EEES8_NS7_ILi64EEEEEENS_10bfloat16_tEfNS_4arch4Sm80ELb0ELb1ELb1ELb0ELb1ELb0ELb0ELb0ELi2ELi4ELi4ELi4ELb0EEENS1_21CollectiveEpilogueBwdISA_SB_SD_Li256ELb0ELb0ELi2EEENS1_19SingleTileSchedulerILb0ELb0ELb0ELi128EEEEEEEEEvNT_6ParamsE$_ZN4cute5tupleIJNS0_IJNS_1CILi8EEENS0_IJNS1_ILi2EEES3_S3_EEENS1_ILi1EEES4_S5_EEENS0_IJS5_NS0_IJiiiEEENS1_ILi64EEENS0_IJNS1_ILi72EEENS1_ILi144EEENS1_ILi288EEEEEENS1_ILi512EEEEEEEEC2ERKS6_RKSE_:
[----:B------:R-:W-:Y:S02]  /*b830*/  MOV R8, 0xb850 ;  /* 0x0000b85000087802 */ /* 0x000fe40000000f00 */
[----:B------:R-:W-:Y:S05]  /*b840*/  CALL.REL.NOINC `($_ZN7cutlass13device_kernelIN5flash19enable_sm80_to_sm89INS1_16FlashAttnBwdSm80INS1_25CollectiveMainloopBwdSm80ILi2ELi2EN4cute5tupleIJNS5_1CILi128EEES8_NS7_ILi64EEEEEENS_10bfloat16_tEfNS_4arch4Sm80ELb0ELb1ELb1ELb0ELb1ELb0ELb0ELb0ELi2ELi4ELi4ELi4ELb0EEENS1_21CollectiveEpilogueBwdISA_SB_SD_Li256ELb0ELb0ELi2EEENS1_19SingleTileSchedulerILb0ELb0ELb0ELi128EEEEEEEEEvNT_6ParamsE$_ZN4cute3eso3ESOILb1ELb0EJNS_5tupleIJNS_1CILi8EEENS2_IJNS3_ILi2EEES5_S5_EEENS3_ILi1EEES6_S7_EEENS2_IJS7_NS2_IJiiiEEENS3_ILi64EEENS2_IJNS3_ILi72EEENS3_ILi144EEENS3_ILi288EEEEEENS3_ILi512EEEEEEEEC2ERKS8_RKSG_) ;  /* 0xffffdf7000007944 */ /* 0x000fea0003c3ffff */
[----:B------:R-:W-:-:S04]  /*b850*/  MOV R7, 0x0 ;  /* 0x0000000000077802 */ /* 0x000fc80000000f00 */
[----:B------:R-:W-:Y:S05]  /*b860*/  RET.REL.NODEC R6 `(_ZN7cutlass13device_kernelIN5flash19enable_sm80_to_sm89INS1_16FlashAttnBwdSm80INS1_25CollectiveMainloopBwdSm80ILi2ELi2EN4cute5tupleIJNS5_1CILi128EEES8_NS7_ILi64EEEEEENS_10bfloat16_tEfNS_4arch4Sm80ELb0ELb1ELb1ELb0ELb1ELb0ELb0ELb0ELi2ELi4ELi4ELi4ELb0EEENS1_21CollectiveEpilogueBwdISA_SB_SD_Li256ELb0ELb0ELi2EEENS1_19SingleTileSchedulerILb0ELb0ELb0ELi128EEEEEEEEEvNT_6ParamsE) ;  /* 0xffff479006007950 */ /* 0x000fea0003c3ffff */
        .type           $_ZN7cutlass13device_kernelIN5flash19enable_sm80_to_sm89INS1_16FlashAttnBwdSm80INS1_25CollectiveMainloopBwdSm80ILi2ELi2EN4cute5tupleIJNS5_1CILi128EEES8_NS7_ILi64EEEEEENS_10bfloat16_tEfNS_4arch4Sm80ELb0ELb1ELb1ELb0ELb1ELb0ELb0ELb0ELi2ELi4ELi4ELi4ELb0EEENS1_21CollectiveEpilogueBwdISA_SB_SD_Li256ELb0ELb0ELi2EEENS1_19SingleTileSchedulerILb0ELb0ELb0ELi128EEEEEEEEEvNT_6ParamsE$_ZN4cute5tupleIJNS0_IJNS_1CILi8EEENS1_ILi2EEES3_S3_S2_S3_EEENS0_IJNS1_ILi1EEEiiiNS1_ILi72EEENS1_ILi512EEEEEEEEC2ERKS4_RKS8_,@function
        .size           $_ZN7cutlass13device_kernelIN5flash19enable_sm80_to_sm89INS1_16FlashAttnBwdSm80INS1_25CollectiveMainloopBwdSm80ILi2ELi2EN4cute5tupleIJNS5_1CILi128EEES8_NS7_ILi64EEEEEENS_10bfloat16_tEfNS_4arch4Sm80ELb0ELb1ELb1ELb0ELb1ELb0ELb0ELb0ELi2ELi4ELi4ELi4ELb0EEENS1_21CollectiveEpilogueBwdISA_SB_SD_Li256ELb0ELb0ELi2EEENS1_19SingleTileSchedulerILb0ELb0ELb0ELi128EEEEEEEEEvNT_6ParamsE$_ZN4cute5tupleIJNS0_IJNS_1CILi8EEENS1_ILi2EEES3_S3_S2_S3_EEENS0_IJNS1_ILi1EEEiiiNS1_ILi72EEENS1_ILi512EEEEEEEEC2ERKS4_RKS8_,($_ZN7cutlass13device_kernelIN5flash19enable_sm80_to_sm89INS1_16FlashAttnBwdSm80INS1_25CollectiveMainloopBwdSm80ILi2ELi2EN4cute5tupleIJNS5_1CILi128EEES8_NS7_ILi64EEEEEENS_10bfloat16_tEfNS_4arch4Sm80ELb0ELb1ELb1ELb0ELb1ELb0ELb0ELb0ELi2ELi4ELi4ELi4ELb0EEENS1_21CollectiveEpilogueBwdISA_SB_SD_Li256ELb0ELb0ELi2EEENS1_19SingleTileSchedulerILb0ELb0ELb0ELi128EEEEEEEEEvNT_6ParamsE$_ZN4cute5tupleIJNS_1CILi0EEEiEEC2ERKS2_RKi - $_ZN7cutlass13device_kernelIN5flash19enable_sm80_to_sm89INS1_16FlashAttnBwdSm80INS1_25CollectiveMainloopBwdSm80ILi2ELi2EN4cute5tupleIJNS5_1CILi128EEES8_NS7_ILi64EEEEEENS_10bfloat16_tEfNS_4arch4Sm80ELb0ELb1ELb1ELb0ELb1ELb0ELb0ELb0ELi2ELi4ELi4ELi4ELb0EEENS1_21CollectiveEpilogueBwdISA_SB_SD_Li256ELb0ELb0ELi2EEENS1_19SingleTileSchedulerILb0ELb0ELb0ELi128EEEEEEEEEvNT_6ParamsE$_ZN4cute5tupleIJNS0_IJNS_1CILi8EEENS1_ILi2EEES3_S3_S2_S3_EEENS0_IJNS1_ILi1EEEiiiNS1_ILi72EEENS1_ILi512EEEEEEEEC2ERKS4_RKS8_)
$_ZN7cutlass13device_kernelIN5flash19enable_sm80_to_sm89INS1_16FlashAttnBwdSm80INS1_25CollectiveMainloopBwdSm80ILi2ELi2EN4cute5tupleIJNS5_1CILi128EEES8_NS7_ILi64EEEEEENS_10bfloat16_tEfNS_4arch4Sm80ELb0ELb1ELb1ELb0ELb1ELb0ELb0ELb0ELi2ELi4ELi4ELi4ELb0EEENS1_21CollectiveEpilogueBwdISA_SB_SD_Li256ELb0ELb0ELi2EEENS1_19SingleTileSchedulerILb0ELb0ELb0ELi128EEEEEEEEEvNT_6ParamsE$_ZN4cute5tupleIJNS0_IJNS_1CILi8EEENS1_ILi2EEES3_S3_S2_S3_EEENS0_IJNS1_ILi1EEEiiiNS1_ILi72EEENS1_ILi512EEEEEEEEC2ERKS4_RKS8_:
[----:B------:R-:W-:Y:S02]  /*b870*/  MOV R8, 0xb890 ;  /* 0x0000b89000087802 */ /* 0x000fe40000000f00 */
[----:B------:R-:W-:Y:S05]  /*b880*/  CALL.REL.NOINC `($_ZN7cutlass13device_kernelIN5flash19enable_sm80_to_sm89INS1_16FlashAttnBwdSm80INS1_25CollectiveMainloopBwdSm80ILi2ELi2EN4cute5tupleIJNS5_1CILi128EEES8_NS7_ILi64EEEEEENS_10bfloat16_tEfNS_4arch4Sm80ELb0ELb1ELb1ELb0ELb1ELb0ELb0ELb0ELi2ELi4ELi4ELi4ELb0EEENS1_21CollectiveEpilogueBwdISA_SB_SD_Li256ELb0ELb0ELi2EEENS1_19SingleTileSchedulerILb0ELb0ELb0ELi128EEEEEEEEEvNT_6ParamsE$_ZN4cute3eso3ESOILb1ELb0EJNS_5tupleIJNS_1CILi8EEENS3_ILi2EEES5_S5_S4_S5_EEENS2_IJNS3_ILi1EEEiiiNS3_ILi72EEENS3_ILi512EEEEEEEEC2ERKS6_RKSA_) ;  /* 0xffffdfa000007944 */ /* 0x000fea0003c3ffff */
[----:B------:R-:W-:-:S04]  /*b890*/  MOV R7, 0x0 ;  /* 0x0000000000077802 */ /* 0x000fc80000000f00 */
[----:B------:R-:W-:Y:S05]  /*b8a0*/  RET.REL.NODEC R6 `(_ZN7cutlass13device_kernelIN5flash19enable_sm80_to_sm89INS1_16FlashAttnBwdSm80INS1_25CollectiveMainloopBwdSm80ILi2ELi2EN4cute5tupleIJNS5_1CILi128EEES8_NS7_ILi64EEEEEENS_10bfloat16_tEfNS_4arch4Sm80ELb0ELb1ELb1ELb0ELb1ELb0ELb0ELb0ELi2ELi4ELi4ELi4ELb0EEENS1_21CollectiveEpilogueBwdISA_SB_SD_Li256ELb0ELb0ELi2EEENS1_19SingleTileSchedulerILb0ELb0ELb0ELi128EEEEEEEEEvNT_6ParamsE) ;  /* 0xffff475006007950 */ /* 0x000fea0003c3ffff */
        .type           $_ZN7cutlass13device_kernelIN5flash19enable_sm80_to_sm89INS1_16FlashAttnBwdSm80INS1_25CollectiveMainloopBwdSm80ILi2ELi2EN4cute5tupleIJNS5_1CILi128EEES8_NS7_ILi64EEEEEENS_10bfloat16_tEfNS_4arch4Sm80ELb0ELb1ELb1ELb0ELb1ELb0ELb0ELb0ELi2ELi4ELi4ELi4ELb0EEENS1_21CollectiveEpilogueBwdISA_SB_SD_Li256ELb0ELb0ELi2EEENS1_19SingleTileSchedulerILb0ELb0ELb0ELi128EEEEEEEEEvNT_6ParamsE$_ZN4cute5tupleIJNS_1CILi0EEEiEEC2ERKS2_RKi,@function
        .size           $_ZN7cutlass13device_kernelIN5flash19enable_sm80_to_sm89INS1_16FlashAttnBwdSm80INS1_25CollectiveMainloopBwdSm80ILi2ELi2EN4cute5tupleIJNS5_1CILi128EEES8_NS7_ILi64EEEEEENS_10bfloat16_tEfNS_4arch4Sm80ELb0ELb1ELb1ELb0ELb1ELb0ELb0ELb0ELi2ELi4ELi4ELi4ELb0EEENS1_21CollectiveEpilogueBwdISA_SB_SD_Li256ELb0ELb0ELi2EEENS1_19SingleTileSchedulerILb0ELb0ELb0ELi128EEEEEEEEEvNT_6ParamsE$_ZN4cute5tupleIJNS_1CILi0EEEiEEC2ERKS2_RKi,($_ZN7cutlass13device_kernelIN5flash19enable_sm80_to_sm89INS1_16FlashAttnBwdSm80INS1_25CollectiveMainloopBwdSm80ILi2ELi2EN4cute5tupleIJNS5_1CILi128EEES8_NS7_ILi64EEEEEENS_10bfloat16_tEfNS_4arch4Sm80ELb0ELb1ELb1ELb0ELb1ELb0ELb0ELb0ELi2ELi4ELi4ELi4ELb0EEENS1_21CollectiveEpilogueBwdISA_SB_SD_Li256ELb0ELb0ELi2EEENS1_19SingleTileSchedulerILb0ELb0ELb0ELi128EEEEEEEEEvNT_6ParamsE$_ZN4cute5tupleIJNS_1CILi2EEEiEEC2ERKS2_RKi - $_ZN7cutlass13device_kernelIN5flash19enable_sm80_to_sm89INS1_16FlashAttnBwdSm80INS1_25CollectiveMainloopBwdSm80ILi2ELi2EN4cute5tupleIJNS5_1CILi128EEES8_NS7_ILi64EEEEEENS_10bfloat16_tEfNS_4arch4Sm80ELb0ELb1ELb1ELb0ELb1ELb0ELb0ELb0ELi2ELi4ELi4ELi4ELb0EEENS1_21CollectiveEpilogueBwdISA_SB_SD_Li256ELb0ELb0ELi2EEENS1_19SingleTileSchedulerILb0ELb0ELb0ELi128EEEEEEEEEvNT_6ParamsE$_ZN4cute5tupleIJNS_1CILi0EEEiEEC2ERKS2_RKi)
$_ZN7cutlass13device_kernelIN5flash19enable_sm80_to_sm89INS1_16FlashAttnBwdSm80INS1_25CollectiveMainloopBwdSm80ILi2ELi2EN4cute5tupleIJNS5_1CILi128EEES8_NS7_ILi64EEEEEENS_10bfloat16_tEfNS_4arch4Sm80ELb0ELb1ELb1ELb0ELb1ELb0ELb0ELb0ELi2ELi4ELi4ELi4ELb0EEENS1_21CollectiveEpilogueBwdISA_SB_SD_Li256ELb0ELb0ELi2EEENS1_19SingleTileSchedulerILb0ELb0ELb0ELi128EEEEEEEEEvNT_6ParamsE$_ZN4cute5tupleIJNS_1CILi0EEEiEEC2ERKS2_RKi:
[----:B------:R-:W-:Y:S02]  /*b8b0*/  MOV R7, R9 ;  /* 0x0000000900077202 */ /* 0x000fe40000000f00 */
[----:B------:R-:W-:Y:S02]  /*b8c0*/  MOV R6, 0xb8e0 ;  /* 0x0000b8e000067802 */ /* 0x000fe40000000f00 */
[----:B------:R-:W-:Y:S05]  /*b8d0*/  CALL.REL.NOINC `($_ZN7cutlass13device_kernelIN5flash19enable_sm80_to_sm89INS1_16FlashAttnBwdSm80INS1_25CollectiveMainloopBwdSm80ILi2ELi2EN4cute5tupleIJNS5_1CILi128EEES8_NS7_ILi64EEEEEENS_10bfloat16_tEfNS_4arch4Sm80ELb0ELb1ELb1ELb0ELb1ELb0ELb0ELb0ELi2ELi4ELi4ELi4ELb0EEENS1_21CollectiveEpilogueBwdISA_SB_SD_Li256ELb0ELb0ELi2EEENS1_19SingleTileSchedulerILb0ELb0ELb0ELi128EEEEEEEEEvNT_6ParamsE$_ZN4cute3eso3ESOILb1ELb0EJNS_1CILi0EEEiEEC2ERKS3_RKi) ;  /* 0xffffcb7000007944 */ /* 0x000fea0003c3ffff */
[----:B-1----:R-:W-:Y:S02]  /*b8e0*/  MOV R2, R8 ;  /* 0x0000000800027202 */ /* 0x002fe40000000f00 */
[----:B------:R-:W-:-:S04]  /*b8f0*/  MOV R3, 0x0 ;  /* 0x0000000000037802 */ /* 0x000fc80000000f00 */
[----:B------:R-:W-:Y:S05]  /*b900*/  RET.REL.NODEC R2 `(_ZN7cutlass13device_kernelIN5flash19enable_sm80_to_sm89INS1_16FlashAttnBwdSm80INS1_25CollectiveMainloopBwdSm80ILi2ELi2EN4cute5tupleIJNS5_1CILi128EEES8_NS7_ILi64EEEEEENS_10bfloat16_tEfNS_4arch4Sm80ELb0ELb1ELb1ELb0ELb1ELb0ELb0ELb0ELi2ELi4ELi4ELi4ELb0EEENS1_21CollectiveEpilogueBwdISA_SB_SD_Li256ELb0ELb0ELi2EEENS1_19SingleTileSchedulerILb0ELb0ELb0ELi128EEEEEEEEEvNT_6ParamsE) ;  /* 0xffff46f002007950 */ /* 0x000fea0003c3ffff */
        .type           $_ZN7cutlass13device_kernelIN5flash19enable_sm80_to_sm89INS1_16FlashAttnBwdSm80INS1_25CollectiveMainloopBwdSm80ILi2ELi2EN4cute5tupleIJNS5_1CILi128EEES8_NS7_ILi64EEEEEENS_10bfloat16_tEfNS_4arch4Sm80ELb0ELb1ELb1ELb0ELb1ELb0ELb0ELb0ELi2ELi4ELi4ELi4ELb0EEENS1_21CollectiveEpilogueBwdISA_SB_SD_Li256ELb0ELb0ELi2EEENS1_19SingleTileSchedulerILb0ELb0ELb0ELi128EEEEEEEEEvNT_6ParamsE$_ZN4cute5tupleIJNS_1CILi2EEEiEEC2ERKS2_RKi,@function
        .size           $_ZN7cutlass13device_kernelIN5flash19enable_sm80_to_sm89INS1_16FlashAttnBwdSm80INS1_25CollectiveMainloopBwdSm80ILi2ELi2EN4cute5tupleIJNS5_1CILi128EEES8_NS7_ILi64EEEEEENS_10bfloat16_tEfNS_4arch4Sm80ELb0ELb1ELb1ELb0ELb1ELb0ELb0ELb0ELi2ELi4ELi4ELi4ELb0EEENS1_21CollectiveEpilogueBwdISA_SB_SD_Li256ELb0ELb0ELi2EEENS1_19SingleTileSchedulerILb0ELb0ELb0ELi128EEEEEEEEEvNT_6ParamsE$_ZN4cute5tupleIJNS_1CILi2EEEiEEC2ERKS2_RKi,($_ZN7cutlass13device_kernelIN5flash19enable_sm80_to_sm89INS1_16FlashAttnBwdSm80INS1_25CollectiveMainloopBwdSm80ILi2ELi2EN4cute5tupleIJNS5_1CILi128EEES8_NS7_ILi64EEEEEENS_10bfloat16_tEfNS_4arch4Sm80ELb0ELb1ELb1ELb0ELb1ELb0ELb0ELb0ELi2ELi4ELi4ELi4ELb0EEENS1_21CollectiveEpilogueBwdISA_SB_SD_Li256ELb0ELb0ELi2EEENS1_19SingleTileSchedulerILb0ELb0ELb0ELi128EEEEEEEEEvNT_6ParamsE$_ZN4cute5tupleIJNS_7SwizzleILi3ELi3ELi3EEENS_9MixedBitsILj0ELj432EEENS_6LayoutINS0_IJNS0_IJNS_1CILi2EEES7_S7_EEES7_NS6_ILi8EEEEEENS0_IJNS0_IJNS6_ILi64EEES9_NS6_ILi512EEEEEENS6_ILi8192EEENS6_ILi1024EEEEEEEEEEC2ERKS2_RKS4_RKSH_ - $_ZN7cutlass13device_kernelIN5flash19enable_sm80_to_sm89INS1_16FlashAttnBwdSm80INS1_25CollectiveMainloopBwdSm80ILi2ELi2EN4cute5tupleIJNS5_1CILi128EEES8_NS7_ILi64EEEEEENS_10bfloat16_tEfNS_4arch4Sm80ELb0ELb1ELb1ELb0ELb1ELb0ELb0ELb0ELi2ELi4ELi4ELi4ELb0EEENS1_21CollectiveEpilogueBwdISA_SB_SD_Li256ELb0ELb0ELi2EEENS1_19SingleTileSchedulerILb0ELb0ELb0ELi128EEEEEEEEEvNT_6ParamsE$_ZN4cute5tupleIJNS_1CILi2EEEiEEC2ERKS2_RKi)
$_ZN7cutlass13device_kernelIN5flash19enable_sm80_to_sm89INS1_16FlashAttnBwdSm80INS1_25CollectiveMainloopBwdSm80ILi2ELi2EN4cute5tupleIJNS5_1CILi128EEES8_NS7_ILi64EEEEEENS_10bfloat16_tEfNS_4arch4Sm80ELb0ELb1ELb1ELb0ELb1ELb0ELb0ELb0ELi2ELi4ELi4ELi4ELb0EEENS1_21CollectiveEpilogueBwdISA_SB_SD_Li256ELb0ELb0ELi2EEENS1_19SingleTileSchedulerILb0ELb0ELb0ELi128EEEEEEEEEvNT_6ParamsE$_ZN4cute5tupleIJNS_1CILi2EEEiEEC2ERKS2_RKi:
[----:B------:R-:W-:Y:S02]  /*b910*/  MOV R4, 0xb930 ;  /* 0x0000b93000047802 */ /* 0x000fe40000000f00 */
[----:B------:R-:W-:Y:S05]  /*b920*/  CALL.REL.NOINC `($_ZN7cutlass13device_kernelIN5flash19enable_sm80_to_sm89INS1_16FlashAttnBwdSm80INS1_25CollectiveMainloopBwdSm80ILi2ELi2EN4cute5tupleIJNS5_1CILi128EEES8_NS7_ILi64EEEEEENS_10bfloat16_tEfNS_4arch4Sm80ELb0ELb1ELb1ELb0ELb1ELb0ELb0ELb0ELi2ELi4ELi4ELi4ELb0EEENS1_21CollectiveEpilogueBwdISA_SB_SD_Li256ELb0ELb0ELi2EEENS1_19SingleTileSchedulerILb0ELb0ELb0ELi128EEEEEEEEEvNT_6ParamsE$_ZN4cute3eso3ESOILb1ELb0EJNS_1CILi2EEEiEEC2ERKS3_RKi) ;  /* 0xffffd0d000007944 */ /* 0x000fea0003c3ffff */
[----:B------:R-:W-:-:S04]  /*b930*/  MOV R7, 0x0 ;  /* 0x0000000000077802 */ /* 0x000fc80000000f00 */
[----:B------:R-:W-:Y:S05]  /*b940*/  RET.REL.NODEC R6 `(_ZN7cutlass13device_kernelIN5flash19enable_sm80_to_sm89INS1_16FlashAttnBwdSm80INS1_25CollectiveMainloopBwdSm80ILi2ELi2EN4cute5tupleIJNS5_1CILi128EEES8_NS7_ILi64EEEEEENS_10bfloat16_tEfNS_4arch4Sm80ELb0ELb1ELb1ELb0ELb1ELb0ELb0ELb0ELi2ELi4ELi4ELi4ELb0EEENS1_21CollectiveEpilogueBwdISA_SB_SD_Li256ELb0ELb0ELi2EEENS1_19SingleTileSchedulerILb0ELb0ELb0ELi128EEEEEEEEEvNT_6ParamsE) ;  /* 0xffff46b006007950 */ /* 0x000fea0003c3ffff */
        .type           $_ZN7cutlass13device_kernelIN5flash19enable_sm80_to_sm89INS1_16FlashAttnBwdSm80INS1_25CollectiveMainloopBwdSm80ILi2ELi2EN4cute5tupleIJNS5_1CILi128EEES8_NS7_ILi64EEEEEENS_10bfloat16_tEfNS_4arch4Sm80ELb0ELb1ELb1ELb0ELb1ELb0ELb0ELb0ELi2ELi4ELi4ELi4ELb0EEENS1_21CollectiveEpilogueBwdISA_SB_SD_Li256ELb0ELb0ELi2EEENS1_19SingleTileSchedulerILb0ELb0ELb0ELi128EEEEEEEEEvNT_6ParamsE$_ZN4cute5tupleIJNS_7SwizzleILi3ELi3ELi3EEENS_9MixedBitsILj0ELj432EEENS_6LayoutINS0_IJNS0_IJNS_1CILi2EEES7_S7_EEES7_NS6_ILi8EEEEEENS0_IJNS0_IJNS6_ILi64EEES9_NS6_ILi512EEEEEENS6_ILi8192EEENS6_ILi1024EEEEEEEEEEC2ERKS2_RKS4_RKSH_,@function
        .size           $_ZN7cutlass13device_kernelIN5flash19enable_sm80_to_sm89INS1_16FlashAttnBwdSm80INS1_25CollectiveMainloopBwdSm80ILi2ELi2EN4cute5tupleIJNS5_1CILi128EEES8_NS7_ILi64EEEEEENS_10bfloat16_tEfNS_4arch4Sm80ELb0ELb1ELb1ELb0ELb1ELb0ELb0ELb0ELi2ELi4ELi4ELi4ELb0EEENS1_21CollectiveEpilogueBwdISA_SB_SD_Li256ELb0ELb0ELi2EEENS1_19SingleTileSchedulerILb0ELb0ELb0ELi128EEEEEEEEEvNT_6ParamsE$_ZN4cute5tupleIJNS_7SwizzleILi3ELi3ELi3EEENS_9MixedBitsILj0ELj432EEENS_6LayoutINS0_IJNS0_IJNS_1CILi2EEES7_S7_EEES7_NS6_ILi8EEEEEENS0_IJNS0_IJNS6_ILi64EEES9_NS6_ILi512EEEEEENS6_ILi8192EEENS6_ILi1024EEEEEEEEEEC2ERKS2_RKS4_RKSH_,($_ZN7cutlass13device_kernelIN5flash19enable_sm80_to_sm89INS1_16FlashAttnBwdSm80INS1_25CollectiveMainloopBwdSm80ILi2ELi2EN4cute5tupleIJNS5_1CILi128EEES8_NS7_ILi64EEEEEENS_10bfloat16_tEfNS_4arch4Sm80ELb0ELb1ELb1ELb0ELb1ELb0ELb0ELb0ELi2ELi4ELi4ELi4ELb0EEENS1_21CollectiveEpilogueBwdISA_SB_SD_Li256ELb0ELb0ELi2EEENS1_19SingleTileSchedulerILb0ELb0ELb0ELi128EEEEEEEEEvNT_6ParamsE$_ZN4cute5tupleIJiEEC2ERKi - $_ZN7cutlass13device_kernelIN5flash19enable_sm80_to_sm89INS1_16FlashAttnBwdSm80INS1_25CollectiveMainloopBwdSm80ILi2ELi2EN4cute5tupleIJNS5_1CILi128EEES8_NS7_ILi64EEEEEENS_10bfloat16_tEfNS_4arch4Sm80ELb0ELb1ELb1ELb0ELb1ELb0ELb0ELb0ELi2ELi4ELi4ELi4ELb0EEENS1_21CollectiveEpilogueBwdISA_SB_SD_Li256ELb0ELb0ELi2EEENS1_19SingleTileSchedulerILb0ELb0ELb0ELi128EEEEEEEEEvNT_6ParamsE$_ZN4cute5tupleIJNS_7SwizzleILi3ELi3ELi3EEENS_9MixedBitsILj0ELj432EEENS_6LayoutINS0_IJNS0_IJNS_1CILi2EEES7_S7_EEES7_NS6_ILi8EEEEEENS0_IJNS0_IJNS6_ILi64EEES9_NS6_ILi512EEEEEENS6_ILi8192EEENS6_ILi1024EEEEEEEEEEC2ERKS2_RKS4_RKSH_)
$_ZN7cutlass13device_kernelIN5flash19enable_sm80_to_sm89INS1_16FlashAttnBwdSm80INS1_25CollectiveMainloopBwdSm80ILi2ELi2EN4cute5tupleIJNS5_1CILi128EEES8_NS7_ILi64EEEEEENS_10bfloat16_tEfNS_4arch4Sm80ELb0ELb1ELb1ELb0ELb1ELb0ELb0ELb0ELi2ELi4ELi4ELi4ELb0EEENS1_21CollectiveEpilogueBwdISA_SB_SD_Li256ELb0ELb0ELi2EEENS1_19SingleTileSchedulerILb0ELb0ELb0ELi128EEEEEEEEEvNT_6ParamsE$_ZN4cute5tupleIJNS_7SwizzleILi3ELi3ELi3EEENS_9MixedBitsILj0ELj432EEENS_6LayoutINS0_IJNS0_IJNS_1CILi2EEES7_S7_EEES7_NS6_ILi8EEEEEENS0_IJNS0_IJNS6_ILi64EEES9_NS6_ILi512EEEEEENS6_ILi8192EEENS6_ILi1024EEEEEEEEEEC2ERKS2_RKS4_RKSH_:
[----:B------:R-:W-:Y:S02]  /*b950*/  MOV R6, 0xb970 ;  /* 0x0000b97000067802 */ /* 0x000fe40000000f00 */
[----:B------:R-:W-:Y:S05]  /*b960*/  CALL.REL.NOINC `($_ZN7cutlass13device_kernelIN5flash19enable_sm80_to_sm89INS1_16FlashAttnBwdSm80INS1_25CollectiveMainloopBwdSm80ILi2ELi2EN4cute5tupleIJNS5_1CILi128EEES8_NS7_ILi64EEEEEENS_10bfloat16_tEfNS_4arch4Sm80ELb0ELb1ELb1ELb0ELb1ELb0ELb0ELb0ELi2ELi4ELi4ELi4ELb0EEENS1_21CollectiveEpilogueBwdISA_SB_SD_Li256ELb0ELb0ELi2EEENS1_19SingleTileSchedulerILb0ELb0ELb0ELi128EEEEEEEEEvNT_6ParamsE$_ZN4cute3eso3ESOILb1ELb0EJNS_7SwizzleILi3ELi3ELi3EEENS_9MixedBitsILj0ELj432EEENS_6LayoutINS_5tupleIJNS7_IJNS_1CILi2EEES9_S9_EEES9_NS8_ILi8EEEEEENS7_IJNS7_IJNS8_ILi64EEESB_NS8_ILi512EEEEEENS8_ILi8192EEENS8_ILi1024EEEEEEEEEEC2ERKS3_RKS5_RKSJ_) ;  /* 0xfffff85000007944 */ /* 0x000fea0003c3ffff */
[----:B------:R-:W-:-:S04]  /*b970*/  MOV R5, 0x0 ;  /* 0x0000000000057802 */ /* 0x000fc80000000f00 */
[----:B------:R-:W-:Y:S05]  /*b980*/  RET.REL.NODEC R4 `(_ZN7cutlass13device_kernelIN5flash19enable_sm80_to_sm89INS1_16FlashAttnBwdSm80INS1_25CollectiveMainloopBwdSm80ILi2ELi2EN4cute5tupleIJNS5_1CILi128EEES8_NS7_ILi64EEEEEENS_10bfloat16_tEfNS_4arch4Sm80ELb0ELb1ELb1ELb0ELb1ELb0ELb0ELb0ELi2ELi4ELi4ELi4ELb0EEENS1_21CollectiveEpilogueBwdISA_SB_SD_Li256ELb0ELb0ELi2EEENS1_19SingleTileSchedulerILb0ELb0ELb0ELi128EEEEEEEEEvNT_6ParamsE) ;  /* 0xffff467004007950 */ /* 0x000fea0003c3ffff */
        .type           $_ZN7cutlass13device_kernelIN5flash19enable_sm80_to_sm89INS1_16FlashAttnBwdSm80INS1_25CollectiveMainloopBwdSm80ILi2ELi2EN4cute5tupleIJNS5_1CILi128EEES8_NS7_ILi64EEEEEENS_10bfloat16_tEfNS_4arch4Sm80ELb0ELb1ELb1ELb0ELb1ELb0ELb0ELb0ELi2ELi4ELi4ELi4ELb0EEENS1_21CollectiveEpilogueBwdISA_SB_SD_Li256ELb0ELb0ELi2EEENS1_19SingleTileSchedulerILb0ELb0ELb0ELi128EEEEEEEEEvNT_6ParamsE$_ZN4cute5tupleIJiEEC2ERKi,@function
        .size           $_ZN7cutlass13device_kernelIN5flash19enable_sm80_to_sm89INS1_16FlashAttnBwdSm80INS1_25CollectiveMainloopBwdSm80ILi2ELi2EN4cute5tupleIJNS5_1CILi128EEES8_NS7_ILi64EEEEEENS_10bfloat16_tEfNS_4arch4Sm80ELb0ELb1ELb1ELb0ELb1ELb0ELb0ELb0ELi2ELi4ELi4ELi4ELb0EEENS1_21CollectiveEpilogueBwdISA_SB_SD_Li256ELb0ELb0ELi2EEENS1_19SingleTileSchedulerILb0ELb0ELb0ELi128EEEEEEEEEvNT_6ParamsE$_ZN4cute5tupleIJiEEC2ERKi,($_ZN7cutlass13device_kernelIN5flash19enable_sm80_to_sm89INS1_16FlashAttnBwdSm80INS1_25CollectiveMainloopBwdSm80ILi2ELi2EN4cute5tupleIJNS5_1CILi128EEES8_NS7_ILi64EEEEEENS_10bfloat16_tEfNS_4arch4Sm80ELb0ELb1ELb1ELb0ELb1ELb0ELb0ELb0ELi2ELi4ELi4ELi4ELb0EEENS1_21CollectiveEpilogueBwdISA_SB_SD_Li256ELb0ELb0ELi2EEENS1_19SingleTileSchedulerILb0ELb0ELb0ELi128EEEEEEEEEvNT_6ParamsE$_ZN4cute5tupleIJiNS_1CILi0EEEEEC2ERKiRKS2_ - $_ZN7cutlass13device_kernelIN5flash19enable_sm80_to_sm89INS1_16FlashAttnBwdSm80INS1_25CollectiveMainloopBwdSm80ILi2ELi2EN4cute5tupleIJNS5_1CILi128EEES8_NS7_ILi64EEEEEENS_10bfloat16_tEfNS_4arch4Sm80ELb0ELb1ELb1ELb0ELb1ELb0ELb0ELb0ELi2ELi4ELi4ELi4ELb0EEENS1_21CollectiveEpilogueBwdISA_SB_SD_Li256ELb0ELb0ELi2EEENS1_19SingleTileSchedulerILb0ELb0ELb0ELi128EEEEEEEEEvNT_6ParamsE$_ZN4cute5tupleIJiEEC2ERKi)
$_ZN7cutlass13device_kernelIN5flash19enable_sm80_to_sm89INS1_16FlashAttnBwdSm80INS1_25CollectiveMainloopBwdSm80ILi2ELi2EN4cute5tupleIJNS5_1CILi128EEES8_NS7_ILi64EEEEEENS_10bfloat16_tEfNS_4arch4Sm80ELb0ELb1ELb1ELb0ELb1ELb0ELb0ELb0ELi2ELi4ELi4ELi4ELb0EEENS1_21CollectiveEpilogueBwdISA_SB_SD_Li256ELb0ELb0ELi2EEENS1_19SingleTileSchedulerILb0ELb0ELb0ELi128EEEEEEEEEvNT_6ParamsE$_ZN4cute5tupleIJiEEC2ERKi:
[----:B------:R-:W-:Y:S02]  /*b990*/  MOV R6, 0xb9b0 ;  /* 0x0000b9b000067802 */ /* 0x000fe40000000f00 */
[----:B------:R-:W-:Y:S05]  /*b9a0*/  CALL.REL.NOINC `($_ZN7cutlass13device_kernelIN5flash19enable_sm80_to_sm89INS1_16FlashAttnBwdSm80INS1_25CollectiveMainloopBwdSm80ILi2ELi2EN4cute5tupleIJNS5_1CILi128EEES8_NS7_ILi64EEEEEENS_10bfloat16_tEfNS_4arch4Sm80ELb0ELb1ELb1ELb0ELb1ELb0ELb0ELb0ELi2ELi4ELi4ELi4ELb0EEENS1_21CollectiveEpilogueBwdISA_SB_SD_Li256ELb0ELb0ELi2EEENS1_19SingleTileSchedulerILb0ELb0ELb0ELi128EEEEEEEEEvNT_6ParamsE$_ZN4cute3eso3ESOILb0ELb1EJiEEC2ERKi) ;  /* 0xffffc45000007944 */ /* 0x000fea0003c3ffff */
[----:B------:R-:W-:-:S04]  /*b9b0*/  MOV R11, 0x0 ;  /* 0x00000000000b7802 */ /* 0x000fc80000000f00 */
[----:B------:R-:W-:Y:S05]  /*b9c0*/  RET.REL.NODEC R10 `(_ZN7cutlass13device_kernelIN5flash19enable_sm80_to_sm89INS1_16FlashAttnBwdSm80INS1_25CollectiveMainloopBwdSm80ILi2ELi2EN4cute5tupleIJNS5_1CILi128EEES8_NS7_ILi64EEEEEENS_10bfloat16_tEfNS_4arch4Sm80ELb0ELb1ELb1ELb0ELb1ELb0ELb0ELb0ELi2ELi4ELi4ELi4ELb0EEENS1_21CollectiveEpilogueBwdISA_SB_SD_Li256ELb0ELb0ELi2EEENS1_19SingleTileSchedulerILb0ELb0ELb0ELi128EEEEEEEEEvNT_6ParamsE) ;  /* 0xffff46300a007950 */ /* 0x000fea0003c3ffff */
        .type           $_ZN7cutlass13device_kernelIN5flash19enable_sm80_to_sm89INS1_16FlashAttnBwdSm80INS1_25CollectiveMainloopBwdSm80ILi2ELi2EN4cute5tupleIJNS5_1CILi128EEES8_NS7_ILi64EEEEEENS_10bfloat16_tEfNS_4arch4Sm80ELb0ELb1ELb1ELb0ELb1ELb0ELb0ELb0ELi2ELi4ELi4ELi4ELb0EEENS1_21CollectiveEpilogueBwdISA_SB_SD_Li256ELb0ELb0ELi2EEENS1_19SingleTileSchedulerILb0ELb0ELb0ELi128EEEEEEEEEvNT_6ParamsE$_ZN4cute5tupleIJiNS_1CILi0EEEEEC2ERKiRKS2_,@function
        .size           $_ZN7cutlass13device_kernelIN5flash19enable_sm80_to_sm89INS1_16FlashAttnBwdSm80INS1_25CollectiveMainloopBwdSm80ILi2ELi2EN4cute5tupleIJNS5_1CILi128EEES8_NS7_ILi64EEEEEENS_10bfloat16_tEfNS_4arch4Sm80ELb0ELb1ELb1ELb0ELb1ELb0ELb0ELb0ELi2ELi4ELi4ELi4ELb0EEENS1_21CollectiveEpilogueBwdISA_SB_SD_Li256ELb0ELb0ELi2EEENS1_19SingleTileSchedulerILb0ELb0ELb0ELi128EEEEEEEEEvNT_6ParamsE$_ZN4cute5tupleIJiNS_1CILi0EEEEEC2ERKiRKS2_,($_ZN7cutlass13device_kernelIN5flash19enable_sm80_to_sm89INS1_16FlashAttnBwdSm80INS1_25CollectiveMainloopBwdSm80ILi2ELi2EN4cute5tupleIJNS5_1CILi128EEES8_NS7_ILi64EEEEEENS_10bfloat16_tEfNS_4arch4Sm80ELb0ELb1ELb1ELb0ELb1ELb0ELb0ELb0ELi2ELi4ELi4ELi4ELb0EEENS1_21CollectiveEpilogueBwdISA_SB_SD_Li256ELb0ELb0ELi2EEENS1_19SingleTileSchedulerILb0ELb0ELb0ELi128EEEEEEEEEvNT_6ParamsE$_ZN4cute5tupleIJiiEEC2ERKiS3_ - $_ZN7cutlass13device_kernelIN5flash19enable_sm80_to_sm89INS1_16FlashAttnBwdSm80INS1_25CollectiveMainloopBwdSm80ILi2ELi2EN4cute5tupleIJNS5_1CILi128EEES8_NS7_ILi64EEEEEENS_10bfloat16_tEfNS_4arch4Sm80ELb0ELb1ELb1ELb0ELb1ELb0ELb0ELb0ELi2ELi4ELi4ELi4ELb0EEENS1_21CollectiveEpilogueBwdISA_SB_SD_Li256ELb0ELb0ELi2EEENS1_19SingleTileSchedulerILb0ELb0ELb0ELi128EEEEEEEEEvNT_6ParamsE$_ZN4cute5tupleIJiNS_1CILi0EEEEEC2ERKiRKS2_)
$_ZN7cutlass13device_kernelIN5flash19enable_sm80_to_sm89INS1_16FlashAttnBwdSm80INS1_25CollectiveMainloopBwdSm80ILi2ELi2EN4cute5tupleIJNS5_1CILi128EEES8_NS7_ILi64EEEEEENS_10bfloat16_tEfNS_4arch4Sm80ELb0ELb1ELb1ELb0ELb1ELb0ELb0ELb0ELi2ELi4ELi4ELi4ELb0EEENS1_21CollectiveEpilogueBwdISA_SB_SD_Li256ELb0ELb0ELi2EEENS1_19SingleTileSchedulerILb0ELb0ELb0ELi128EEEEEEEEEvNT_6ParamsE$_ZN4cute5tupleIJiNS_1CILi0EEEEEC2ERKiRKS2_:
[----:B------:R-:W-:Y:S02]  /*b9d0*/  MOV R6, 0xb9f0 ;  /* 0x0000b9f000067802 */ /* 0x000fe40000000f00 */
[----:B------:R-:W-:Y:S05]  /*b9e0*/  CALL.REL.NOINC `($_ZN7cutlass13device_kernelIN5flash19enable_sm80_to_sm89INS1_16FlashAttnBwdSm80INS1_25CollectiveMainloopBwdSm80ILi2ELi2EN4cute5tupleIJNS5_1CILi128EEES8_NS7_ILi64EEEEEENS_10bfloat16_tEfNS_4arch4Sm80ELb0ELb1ELb1ELb0ELb1ELb0ELb0ELb0ELi2ELi4ELi4ELi4ELb0EEENS1_21CollectiveEpilogueBwdISA_SB_SD_Li256ELb0ELb0ELi2EEENS1_19SingleTileSchedulerILb0ELb0ELb0ELi128EEEEEEEEEvNT_6ParamsE$_ZN4cute3eso3ESOILb0ELb1EJiNS_1CILi0EEEEEC2ERKiRKS3_) ;  /* 0xffffc46000007944 */ /* 0x000fea0003c3ffff */
[----:B------:R-:W-:-:S04]  /*b9f0*/  MOV R9, 0x0 ;  /* 0x0000000000097802 */ /* 0x000fc80000000f00 */
[----:B------:R-:W-:Y:S05]  /*ba00*/  RET.REL.NODEC R8 `(_ZN7cutlass13device_kernelIN5flash19enable_sm80_to_sm89INS1_16FlashAttnBwdSm80INS1_25CollectiveMainloopBwdSm80ILi2ELi2EN4cute5tupleIJNS5_1CILi128EEES8_NS7_ILi64EEEEEENS_10bfloat16_tEfNS_4arch4Sm80ELb0ELb1ELb1ELb0ELb1ELb0ELb0ELb0ELi2ELi4ELi4ELi4ELb0EEENS1_21CollectiveEpilogueBwdISA_SB_SD_Li256ELb0ELb0ELi2EEENS1_19SingleTileSchedulerILb0ELb0ELb0ELi128EEEEEEEEEvNT_6ParamsE) ;  /* 0xffff45f008007950 */ /* 0x000fea0003c3ffff */
        .type           $_ZN7cutlass13device_kernelIN5flash19enable_sm80_to_sm89INS1_16FlashAttnBwdSm80INS1_25CollectiveMainloopBwdSm80ILi2ELi2EN4cute5tupleIJNS5_1CILi128EEES8_NS7_ILi64EEEEEENS_10bfloat16_tEfNS_4arch4Sm80ELb0ELb1ELb1ELb0ELb1ELb0ELb0ELb0ELi2ELi4ELi4ELi4ELb0EEENS1_21CollectiveEpilogueBwdISA_SB_SD_Li256ELb0ELb0ELi2EEENS1_19SingleTileSchedulerILb0ELb0ELb0ELi128EEEEEEEEEvNT_6ParamsE$_ZN4cute5tupleIJiiEEC2ERKiS3_,@function
        .size           $_ZN7cutlass13device_kernelIN5flash19enable_sm80_to_sm89INS1_16FlashAttnBwdSm80INS1_25CollectiveMainloopBwdSm80ILi2ELi2EN4cute5tupleIJNS5_1CILi128EEES8_NS7_ILi64EEEEEENS_10bfloat16_tEfNS_4arch4Sm80ELb0ELb1ELb1ELb0ELb1ELb0ELb0ELb0ELi2ELi4ELi4ELi4ELb0EEENS1_21CollectiveEpilogueBwdISA_SB_SD_Li256ELb0ELb0ELi2EEENS1_19SingleTileSchedulerILb0ELb0ELb0ELi128EEEEEEEEEvNT_6ParamsE$_ZN4cute5tupleIJiiEEC2ERKiS3_,($_ZN7cutlass13device_kernelIN5flash19enable_sm80_to_sm89INS1_16FlashAttnBwdSm80INS1_25CollectiveMainloopBwdSm80ILi2ELi2EN4cute5tupleIJNS5_1CILi128EEES8_NS7_ILi64EEEEEENS_10bfloat16_tEfNS_4arch4Sm80ELb0ELb1ELb1ELb0ELb1ELb0ELb0ELb0ELi2ELi4ELi4ELi4ELb0EEENS1_21CollectiveEpilogueBwdISA_SB_SD_Li256ELb0ELb0ELi2EEENS1_19SingleTileSchedulerILb0ELb0ELb0ELi128EEEEEEEEEvNT_6ParamsE$_ZN4cute8gmem_ptrIPKN7cutlass10bfloat16_tEECI1NS_12iter_adaptorIS4_S5_EEES4_ - $_ZN7cutlass13device_kernelIN5flash19enable_sm80_to_sm89INS1_16FlashAttnBwdSm80INS1_25CollectiveMainloopBwdSm80ILi2ELi2EN4cute5tupleIJNS5_1CILi128EEES8_NS7_ILi64EEEEEENS_10bfloat16_tEfNS_4arch4Sm80ELb0ELb1ELb1ELb0ELb1ELb0ELb0ELb0ELi2ELi4ELi4ELi4ELb0EEENS1_21CollectiveEpilogueBwdISA_SB_SD_Li256ELb0ELb0ELi2EEENS1_19SingleTileSchedulerILb0ELb0ELb0ELi128EEEEEEEEEvNT_6ParamsE$_ZN4cute5tupleIJiiEEC2ERKiS3_)
$_ZN7cutlass13device_kernelIN5flash19enable_sm80_to_sm89INS1_16FlashAttnBwdSm80INS1_25CollectiveMainloopBwdSm80ILi2ELi2EN4cute5tupleIJNS5_1CILi128EEES8_NS7_ILi64EEEEEENS_10bfloat16_tEfNS_4arch4Sm80ELb0ELb1ELb1ELb0ELb1ELb0ELb0ELb0ELi2ELi4ELi4ELi4ELb0EEENS1_21CollectiveEpilogueBwdISA_SB_SD_Li256ELb0ELb0ELi2EEENS1_19SingleTileSchedulerILb0ELb0ELb0ELi128EEEEEEEEEvNT_6ParamsE$_ZN4cute5tupleIJiiEEC2ERKiS3_:
[----:B------:R-:W-:Y:S02]  /*ba10*/  MOV R8, 0xba30 ;  /* 0x0000ba3000087802 */ /* 0x000fe40000000f00 */
[----:B------:R-:W-:Y:S05]  /*ba20*/  CALL.REL.NOINC `($_ZN7cutlass13device_kernelIN5flash19enable_sm80_to_sm89INS1_16FlashAttnBwdSm80INS1_25CollectiveMainloopBwdSm80ILi2ELi2EN4cute5tupleIJNS5_1CILi128EEES8_NS7_ILi64EEEEEENS_10bfloat16_tEfNS_4arch4Sm80ELb0ELb1ELb1ELb0ELb1ELb0ELb0ELb0ELi2ELi4ELi4ELi4ELb0EEENS1_21CollectiveEpilogueBwdISA_SB_SD_Li256ELb0ELb0ELi2EEENS1_19SingleTileSchedulerILb0ELb0ELb0ELi128EEEEEEEEEvNT_6ParamsE$_ZN4cute3eso3ESOILb0ELb0EJiiEEC2ERKiS4_) ;  /* 0xffffbc9000007944 */ /* 0x000fea0003c3ffff */
[----:B-1----:R-:W-:Y:S02]  /*ba30*/  MOV R2, R6 ;  /* 0x0000000600027202 */ /* 0x002fe40000000f00 */
[----:B------:R-:W-:-:S04]  /*ba40*/  MOV R3, 0x0 ;  /* 0x0000000000037802 */ /* 0x000fc80000000f00 */
[----:B------:R-:W-:Y:S05]  /*ba50*/  RET.REL.NODEC R2 `(_ZN7cutlass13device_kernelIN5flash19enable_sm80_to_sm89INS1_16FlashAttnBwdSm80INS1_25CollectiveMainloopBwdSm80ILi2ELi2EN4cute5tupleIJNS5_1CILi128EEES8_NS7_ILi64EEEEEENS_10bfloat16_tEfNS_4arch4Sm80ELb0ELb1ELb1ELb0ELb1ELb0ELb0ELb0ELi2ELi4ELi4ELi4ELb0EEENS1_21CollectiveEpilogueBwdISA_SB_SD_Li256ELb0ELb0ELi2EEENS1_19SingleTileSchedulerILb0ELb0ELb0ELi128EEEEEEEEEvNT_6ParamsE) ;  /* 0xffff45a002007950 */ /* 0x000fea0003c3ffff */
        .type           $_ZN7cutlass13device_kernelIN5flash19enable_sm80_to_sm89INS1_16FlashAttnBwdSm80INS1_25CollectiveMainloopBwdSm80ILi2ELi2EN4cute5tupleIJNS5_1CILi128EEES8_NS7_ILi64EEEEEENS_10bfloat16_tEfNS_4arch4Sm80ELb0ELb1ELb1ELb0ELb1ELb0ELb0ELb0ELi2ELi4ELi4ELi4ELb0EEENS1_21CollectiveEpilogueBwdISA_SB_SD_Li256ELb0ELb0ELi2EEENS1_19SingleTileSchedulerILb0ELb0ELb0ELi128EEEEEEEEEvNT_6ParamsE$_ZN4cute8gmem_ptrIPKN7cutlass10bfloat16_tEECI1NS_12iter_adaptorIS4_S5_EEES4_,@function
        .size           $_ZN7cutlass13device_kernelIN5flash19enable_sm80_to_sm89INS1_16FlashAttnBwdSm80INS1_25CollectiveMainloopBwdSm80ILi2ELi2EN4cute5tupleIJNS5_1CILi128EEES8_NS7_ILi64EEEEEENS_10bfloat16_tEfNS_4arch4Sm80ELb0ELb1ELb1ELb0ELb1ELb0ELb0ELb0ELi2ELi4ELi4ELi4ELb0EEENS1_21CollectiveEpilogueBwdISA_SB_SD_Li256ELb0ELb0ELi2EEENS1_19SingleTileSchedulerILb0ELb0ELb0ELi128EEEEEEEEEvNT_6ParamsE$_ZN4cute8gmem_ptrIPKN7cutlass10bfloat16_tEECI1NS_12iter_adaptorIS4_S5_EEES4_,($_ZN7cutlass13device_kernelIN5flash19enable_sm80_to_sm89INS1_16FlashAttnBwdSm80INS1_25CollectiveMainloopBwdSm80ILi2ELi2EN4cute5tupleIJNS5_1CILi128EEES8_NS7_ILi64EEEEEENS_10bfloat16_tEfNS_4arch4Sm80ELb0ELb1ELb1ELb0ELb1ELb0ELb0ELb0ELi2ELi4ELi4ELi4ELb0EEENS1_21CollectiveEpilogueBwdISA_SB_SD_Li256ELb0ELb0ELi2EEENS1_19SingleTileSchedulerILb0ELb0ELb0ELi128EEEEEEEEEvNT_6ParamsE$_ZN4cute8gmem_ptrIPKN7cutlass9uint128_tEECI1NS_12iter_adaptorIS4_S5_EEES4_ - $_ZN7cutlass13device_kernelIN5flash19enable_sm80_to_sm89INS1_16FlashAttnBwdSm80INS1_25CollectiveMainloopBwdSm80ILi2ELi2EN4cute5tupleIJNS5_1CILi128EEES8_NS7_ILi64EEEEEENS_10bfloat16_tEfNS_4arch4Sm80ELb0ELb1ELb1ELb0ELb1ELb0ELb0ELb0ELi2ELi4ELi4ELi4ELb0EEENS1_21CollectiveEpilogueBwdISA_SB_SD_Li256ELb0ELb0ELi2EEENS1_19SingleTileSchedulerILb0ELb0ELb0ELi128EEEEEEEEEvNT_6ParamsE$_ZN4cute8gmem_ptrIPKN7cutlass10bfloat16_tEECI1NS_12iter_adaptorIS4_S5_EEES4_)
$_ZN7cutlass13device_kernelIN5flash19enable_sm80_to_sm89INS1_16FlashAttnBwdSm80INS1_25CollectiveMainloopBwdSm80ILi2ELi2EN4cute5tupleIJNS5_1CILi128EEES8_NS7_ILi64EEEEEENS_10bfloat16_tEfNS_4arch4Sm80ELb0ELb1ELb1ELb0ELb1ELb0ELb0ELb0ELi2ELi4ELi4ELi4ELb0EEENS1_21CollectiveEpilogueBwdISA_SB_SD_Li256ELb0ELb0ELi2EEENS1_19SingleTileSchedulerILb0ELb0ELb0ELi128EEEEEEEEEvNT_6ParamsE$_ZN4cute8gmem_ptrIPKN7cutlass10bfloat16_tEECI1NS_12iter_adaptorIS4_S5_EEES4_:
[----:B------:R-:W-:Y:S02]  /*ba60*/  MOV R10, 0xba80 ;  /* 0x0000ba80000a7802 */ /* 0x000fe40000000f00 */
[----:B------:R-:W-:Y:S05]  /*ba70*/  CALL.REL.NOINC `($_ZN7cutlass13device_kernelIN5flash19enable_sm80_to_sm89INS1_16FlashAttnBwdSm80INS1_25CollectiveMainloopBwdSm80ILi2ELi2EN4cute5tupleIJNS5_1CILi128EEES8_NS7_ILi64EEEEEENS_10bfloat16_tEfNS_4arch4Sm80ELb0ELb1ELb1ELb0ELb1ELb0ELb0ELb0ELi2ELi4ELi4ELi4ELb0EEENS1_21CollectiveEpilogueBwdISA_SB_SD_Li256ELb0ELb0ELi2EEENS1_19SingleTileSchedulerILb0ELb0ELb0ELi128EEEEEEEEEvNT_6ParamsE$_ZN4cute12iter_adaptorIPKN7cutlass10bfloat16_tENS_8gmem_ptrIS4_EEEC2ES4_) ;  /* 0xffffab3000007944 */ /* 0x000fea0003c3ffff */
[----:B------:R-:W-:Y:S02]  /*ba80*/  MOV R4, R6 ;  /* 0x0000000600047202 */ /* 0x000fe40000000f00 */
[----:B-1----:R-:W-:-:S04]  /*ba90*/  MOV R5, 0x0 ;  /* 0x0000000000057802 */ /* 0x002fc80000000f00 */
[----:B------:R-:W-:Y:S05]  /*baa0*/  RET.REL.NODEC R4 `(_ZN7cutlass13device_kernelIN5flash19enable_sm80_to_sm89INS1_16FlashAttnBwdSm80INS1_25CollectiveMainloopBwdSm80ILi2ELi2EN4cute5tupleIJNS5_1CILi128EEES8_NS7_ILi64EEEEEENS_10bfloat16_tEfNS_4arch4Sm80ELb0ELb1ELb1ELb0ELb1ELb0ELb0ELb0ELi2ELi4ELi4ELi4ELb0EEENS1_21CollectiveEpilogueBwdISA_SB_SD_Li256ELb0ELb0ELi2EEENS1_19SingleTileSchedulerILb0ELb0ELb0ELi128EEEEEEEEEvNT_6ParamsE) ;  /* 0xffff455004007950 */ /* 0x000fea0003c3ffff */
        .type           $_ZN7cutlass13device_kernelIN5flash19enable_sm80_to_sm89INS1_16FlashAttnBwdSm80INS1_25CollectiveMainloopBwdSm80ILi2ELi2EN4cute5tupleIJNS5_1CILi128EEES8_NS7_ILi64EEEEEENS_10bfloat16_tEfNS_4arch4Sm80ELb0ELb1ELb1ELb0ELb1ELb0ELb0ELb0ELi2ELi4ELi4ELi4ELb0EEENS1_21CollectiveEpilogueBwdISA_SB_SD_Li256ELb0ELb0ELi2EEENS1_19SingleTileSchedulerILb0ELb0ELb0ELi128EEEEEEEEEvNT_6ParamsE$_ZN4cute8gmem_ptrIPKN7cutlass9uint128_tEECI1NS_12iter_adaptorIS4_S5_EEES4_,@function
        .size           $_ZN7cutlass13device_kernelIN5flash19enable_sm80_to_sm89INS1_16FlashAttnBwdSm80INS1_25CollectiveMainloopBwdSm80ILi2ELi2EN4cute5tupleIJNS5_1CILi128EEES8_NS7_ILi64EEEEEENS_10bfloat16_tEfNS_4arch4Sm80ELb0ELb1ELb1ELb0ELb1ELb0ELb0ELb0ELi2ELi4ELi4ELi4ELb0EEENS1_21CollectiveEpilogueBwdISA_SB_SD_Li256ELb0ELb0ELi2EEENS1_19SingleTileSchedulerILb0ELb0ELb0ELi128EEEEEEEEEvNT_6ParamsE$_ZN4cute8gmem_ptrIPKN7cutlass9uint128_tEECI1NS_12iter_adaptorIS4_S5_EEES4_,($_ZN7cutlass13device_kernelIN5flash19enable_sm80_to_sm89INS1_16FlashAttnBwdSm80INS1_25CollectiveMainloopBwdSm80ILi2ELi2EN4cute5tupleIJNS5_1CILi128EEES8_NS7_ILi64EEEEEENS_10bfloat16_tEfNS_4arch4Sm80ELb0ELb1ELb1ELb0ELb1ELb0ELb0ELb0ELi2ELi4ELi4ELi4ELb0EEENS1_21CollectiveEpilogueBwdISA_SB_SD_Li256ELb0ELb0ELi2EEENS1_19SingleTileSchedulerILb0ELb0ELb0ELi128EEEEEEEEEvNT_6ParamsE$_ZN4cute8gmem_ptrIPKfECI1NS_12iter_adaptorIS2_S3_EEES2_ - $_ZN7cutlass13device_kernelIN5flash19enable_sm80_to_sm89INS1_16FlashAttnBwdSm80INS1_25CollectiveMainloopBwdSm80ILi2ELi2EN4cute5tupleIJNS5_1CILi128EEES8_NS7_ILi64EEEEEENS_10bfloat16_tEfNS_4arch4Sm80ELb0ELb1ELb1ELb0ELb1ELb0ELb0ELb0ELi2ELi4ELi4ELi4ELb0EEENS1_21CollectiveEpilogueBwdISA_SB_SD_Li256ELb0ELb0ELi2EEENS1_19SingleTileSchedulerILb0ELb0ELb0ELi128EEEEEEEEEvNT_6ParamsE$_ZN4cute8gmem_ptrIPKN7cutlass9uint128_tEECI1NS_12iter_adaptorIS4_S5_EEES4_)
$_ZN7cutlass13device_kernelIN5flash19enable_sm80_to_sm89INS1_16FlashAttnBwdSm80INS1_25CollectiveMainloopBwdSm80ILi2ELi2EN4cute5tupleIJNS5_1CILi128EEES8_NS7_ILi64EEEEEENS_10bfloat16_tEfNS_4arch4Sm80ELb0ELb1ELb1ELb0ELb1ELb0ELb0ELb0ELi2ELi4ELi4ELi4ELb0EEENS1_21CollectiveEpilogueBwdISA_SB_SD_Li256ELb0ELb0ELi2EEENS1_19SingleTileSchedulerILb0ELb0ELb0ELi128EEEEEEEEEvNT_6ParamsE$_ZN4cute8gmem_ptrIPKN7cutlass9uint128_tEECI1NS_12iter_adaptorIS4_S5_EEES4_:
[----:B------:R-:W-:Y:S02]  /*bab0*/  MOV R80, 0xbad0 ;  /* 0x0000bad000507802 */ /* 0x000fe40000000f00 */
[----:B------:R-:W-:Y:S05]  /*bac0*/  CALL.REL.NOINC `($_ZN7cutlass13device_kernelIN5flash19enable_sm80_to_sm89INS1_16FlashAttnBwdSm80INS1_25CollectiveMainloopBwdSm80ILi2ELi2EN4cute5tupleIJNS5_1CILi128EEES8_NS7_ILi64EEEEEENS_10bfloat16_tEfNS_4arch4Sm80ELb0ELb1ELb1ELb0ELb1ELb0ELb0ELb0ELi2ELi4ELi4ELi4ELb0EEENS1_21CollectiveEpilogueBwdISA_SB_SD_Li256ELb0ELb0ELi2EEENS1_19SingleTileSchedulerILb0ELb0ELb0ELi128EEEEEEEEEvNT_6ParamsE$_ZN4cute12iter_adaptorIPKN7cutlass9uint128_tENS_8gmem_ptrIS4_EEEC2ES4_) ;  /* 0xffffab4000007944 */ /* 0x000fea0003c3ffff */
[----:B------:R-:W-:-:S04]  /*bad0*/  MOV R11, 0x0 ;  /* 0x00000000000b7802 */ /* 0x000fc80000000f00 */
[----:B------:R-:W-:Y:S05]  /*bae0*/  RET.REL.NODEC R10 `(_ZN7cutlass13device_kernelIN5flash19enable_sm80_to_sm89INS1_16FlashAttnBwdSm80INS1_25CollectiveMainloopBwdSm80ILi2ELi2EN4cute5tupleIJNS5_1CILi128EEES8_NS7_ILi64EEEEEENS_10bfloat16_tEfNS_4arch4Sm80ELb0ELb1ELb1ELb0ELb1ELb0ELb0ELb0ELi2ELi4ELi4ELi4ELb0EEENS1_21CollectiveEpilogueBwdISA_SB_SD_Li256ELb0ELb0ELi2EEENS1_19SingleTileSchedulerILb0ELb0ELb0ELi128EEEEEEEEEvNT_6ParamsE) ;  /* 0xffff45100a007950 */ /* 0x000fea0003c3ffff */
        .type           $_ZN7cutlass13device_kernelIN5flash19enable_sm80_to_sm89INS1_16FlashAttnBwdSm80INS1_25CollectiveMainloopBwdSm80ILi2ELi2EN4cute5tupleIJNS5_1CILi128EEES8_NS7_ILi64EEEEEENS_10bfloat16_tEfNS_4arch4Sm80ELb0ELb1ELb1ELb0ELb1ELb0ELb0ELb0ELi2ELi4ELi4ELi4ELb0EEENS1_21CollectiveEpilogueBwdISA_SB_SD_Li256ELb0ELb0ELi2EEENS1_19SingleTileSchedulerILb0ELb0ELb0ELi128EEEEEEEEEvNT_6ParamsE$_ZN4cute8gmem_ptrIPKfECI1NS_12iter_adaptorIS2_S3_EEES2_,@function
        .size           $_ZN7cutlass13device_kernelIN5flash19enable_sm80_to_sm89INS1_16FlashAttnBwdSm80INS1_25CollectiveMainloopBwdSm80ILi2ELi2EN4cute5tupleIJNS5_1CILi128EEES8_NS7_ILi64EEEEEENS_10bfloat16_tEfNS_4arch4Sm80ELb0ELb1ELb1ELb0ELb1ELb0ELb0ELb0ELi2ELi4ELi4ELi4ELb0EEENS1_21CollectiveEpilogueBwdISA_SB_SD_Li256ELb0ELb0ELi2EEENS1_19SingleTileSchedulerILb0ELb0ELb0ELi128EEEEEEEEEvNT_6ParamsE$_ZN4cute8gmem_ptrIPKfECI1NS_12iter_adaptorIS2_S3_EEES2_,($_ZN7cutlass13device_kernelIN5flash19enable_sm80_to_sm89INS1_16FlashAttnBwdSm80INS1_25CollectiveMainloopBwdSm80ILi2ELi2EN4cute5tupleIJNS5_1CILi128EEES8_NS7_ILi64EEEEEENS_10bfloat16_tEfNS_4arch4Sm80ELb0ELb1ELb1ELb0ELb1ELb0ELb0ELb0ELi2ELi4ELi4ELi4ELb0EEENS1_21CollectiveEpilogueBwdISA_SB_SD_Li256ELb0ELb0ELi2EEENS1_19SingleTileSchedulerILb0ELb0ELb0ELi128EEEEEEEEEvNT_6ParamsE$_ZN4cute8gmem_ptrIPfECI1NS_12iter_adaptorIS1_S2_EEES1_ - $_ZN7cutlass13device_kernelIN5flash19enable_sm80_to_sm89INS1_16FlashAttnBwdSm80INS1_25CollectiveMainloopBwdSm80ILi2ELi2EN4cute5tupleIJNS5_1CILi128EEES8_NS7_ILi64EEEEEENS_10bfloat16_tEfNS_4arch4Sm80ELb0ELb1ELb1ELb0ELb1ELb0ELb0ELb0ELi2ELi4ELi4ELi4ELb0EEENS1_21CollectiveEpilogueBwdISA_SB_SD_Li256ELb0ELb0ELi2EEENS1_19SingleTileSchedulerILb0ELb0ELb0ELi128EEEEEEEEEvNT_6ParamsE$_ZN4cute8gmem_ptrIPKfECI1NS_12iter_adaptorIS2_S3_EEES2_)
$_ZN7cutlass13device_kernelIN5flash19enable_sm80_to_sm89INS1_16FlashAttnBwdSm80INS1_25CollectiveMainloopBwdSm80ILi2ELi2EN4cute5tupleIJNS5_1CILi128EEES8_NS7_ILi64EEEEEENS_10bfloat16_tEfNS_4arch4Sm80ELb0ELb1ELb1ELb0ELb1ELb0ELb0ELb0ELi2ELi4ELi4ELi4ELb0EEENS1_21CollectiveEpilogueBwdISA_SB_SD_Li256ELb0ELb0ELi2EEENS1_19SingleTileSchedulerILb0ELb0ELb0ELi128EEEEEEEEEvNT_6ParamsE$_ZN4cute8gmem_ptrIPKfECI1NS_12iter_adaptorIS2_S3_EEES2_:
[----:B------:R-:W-:Y:S02]  /*baf0*/  MOV R16, 0xbb10 ;  /* 0x0000bb1000107802 */ /* 0x000fe40000000f00 */
[----:B------:R-:W-:Y:S05]  /*bb00*/  CALL.REL.NOINC `($_ZN7cutlass13device_kernelIN5flash19enable_sm80_to_sm89INS1_16FlashAttnBwdSm80INS1_25CollectiveMainloopBwdSm80ILi2ELi2EN4cute5tupleIJNS5_1CILi128EEES8_NS7_ILi64EEEEEENS_10bfloat16_tEfNS_4arch4Sm80ELb0ELb1ELb1ELb0ELb1ELb0ELb0ELb0ELi2ELi4ELi4ELi4ELb0EEENS1_21CollectiveEpilogueBwdISA_SB_SD_Li256ELb0ELb0ELi2EEENS1_19SingleTileSchedulerILb0ELb0ELb0ELi128EEEEEEEEEvNT_6ParamsE$_ZN4cute12iter_adaptorIPKfNS_8gmem_ptrIS2_EEEC2ES2_) ;  /* 0xffffab4000007944 */ /* 0x000fea0003c3ffff */
[----:B------:R-:W-:-:S04]  /*bb10*/  MOV R11, 0x0 ;  /* 0x00000000000b7802 */ /* 0x000fc80000000f00 */
[----:B------:R-:W-:Y:S05]  /*bb20*/  RET.REL.NODEC R10 `(_ZN7cutlass13device_kernelIN5flash19enable_sm80_to_sm89INS1_16FlashAttnBwdSm80INS1_25CollectiveMainloopBwdSm80ILi2ELi2EN4cute5tupleIJNS5_1CILi128EEES8_NS7_ILi64EEEEEENS_10bfloat16_tEfNS_4arch4Sm80ELb0ELb1ELb1ELb0ELb1ELb0ELb0ELb0ELi2ELi4ELi4ELi4ELb0EEENS1_21CollectiveEpilogueBwdISA_SB_SD_Li256ELb0ELb0ELi2EEENS1_19SingleTileSchedulerILb0ELb0ELb0ELi128EEEEEEEEEvNT_6ParamsE) ;  /* 0xffff44d00a007950 */ /* 0x000fea0003c3ffff */
        .type           $_ZN7cutlass13device_kernelIN5flash19enable_sm80_to_sm89INS1_16FlashAttnBwdSm80INS1_25CollectiveMainloopBwdSm80ILi2ELi2EN4cute5tupleIJNS5_1CILi128EEES8_NS7_ILi64EEEEEENS_10bfloat16_tEfNS_4arch4Sm80ELb0ELb1ELb1ELb0ELb1ELb0ELb0ELb0ELi2ELi4ELi4ELi4ELb0EEENS1_21CollectiveEpilogueBwdISA_SB_SD_Li256ELb0ELb0ELi2EEENS1_19SingleTileSchedulerILb0ELb0ELb0ELi128EEEEEEEEEvNT_6ParamsE$_ZN4cute8gmem_ptrIPfECI1NS_12iter_adaptorIS1_S2_EEES1_,@function
        .size           $_ZN7cutlass13device_kernelIN5flash19enable_sm80_to_sm89INS1_16FlashAttnBwdSm80INS1_25CollectiveMainloopBwdSm80ILi2ELi2EN4cute5tupleIJNS5_1CILi128EEES8_NS7_ILi64EEEEEENS_10bfloat16_tEfNS_4arch4Sm80ELb0ELb1ELb1ELb0ELb1ELb0ELb0ELb0ELi2ELi4ELi4ELi4ELb0EEENS1_21CollectiveEpilogueBwdISA_SB_SD_Li256ELb0ELb0ELi2EEENS1_19SingleTileSchedulerILb0ELb0ELb0ELi128EEEEEEEEEvNT_6ParamsE$_ZN4cute8gmem_ptrIPfECI1NS_12iter_adaptorIS1_S2_EEES1_,($_ZN7cutlass13device_kernelIN5flash19enable_sm80_to_sm89INS1_16FlashAttnBwdSm80INS1_25CollectiveMainloopBwdSm80ILi2ELi2EN4cute5tupleIJNS5_1CILi128EEES8_NS7_ILi64EEEEEENS_10bfloat16_tEfNS_4arch4Sm80ELb0ELb1ELb1ELb0ELb1ELb0ELb0ELb0ELi2ELi4ELi4ELi4ELb0EEENS1_21CollectiveEpilogueBwdISA_SB_SD_Li256ELb0ELb0ELi2EEENS1_19SingleTileSchedulerILb0ELb0ELb0ELi128EEEEEEEEEvNT_6ParamsE$_ZN4cute8smem_ptrIPN7cutlass10bfloat16_tEECI1NS_12iter_adaptorIS3_S4_EEES3_ - $_ZN7cutlass13device_kernelIN5flash19enable_sm80_to_sm89INS1_16FlashAttnBwdSm80INS1_25CollectiveMainloopBwdSm80ILi2ELi2EN4cute5tupleIJNS5_1CILi128EEES8_NS7_ILi64EEEEEENS_10bfloat16_tEfNS_4arch4Sm80ELb0ELb1ELb1ELb0ELb1ELb0ELb0ELb0ELi2ELi4ELi4ELi4ELb0EEENS1_21CollectiveEpilogueBwdISA_SB_SD_Li256ELb0ELb0ELi2EEENS1_19SingleTileSchedulerILb0ELb0ELb0ELi128EEEEEEEEEvNT_6ParamsE$_ZN4cute8gmem_ptrIPfECI1NS_12iter_adaptorIS1_S2_EEES1_)
$_ZN7cutlass13device_kernelIN5flash19enable_sm80_to_sm89INS1_16FlashAttnBwdSm80INS1_25CollectiveMainloopBwdSm80ILi2ELi2EN4cute5tupleIJNS5_1CILi128EEES8_NS7_ILi64EEEEEENS_10bfloat16_tEfNS_4arch4Sm80ELb0ELb1ELb1ELb0ELb1ELb0ELb0ELb0ELi2ELi4ELi4ELi4ELb0EEENS1_21CollectiveEpilogueBwdISA_SB_SD_Li256ELb0ELb0ELi2EEENS1_19SingleTileSchedulerILb0ELb0ELb0ELi128EEEEEEEEEvNT_6ParamsE$_ZN4cute8gmem_ptrIPfECI1NS_12iter_adaptorIS1_S2_EEES1_:
[----:B------:R-:W-:Y:S02]  /*bb30*/  MOV R4, 0xbb50 ;  /* 0x0000bb5000047802 */ /* 0x000fe40000000f00 */
[----:B------:R-:W-:Y:S05]  /*bb40*/  CALL.REL.NOINC `($_ZN7cutlass13device_kernelIN5flash19enable_sm80_to_sm89INS1_16FlashAttnBwdSm80INS1_25CollectiveMainloopBwdSm80ILi2ELi2EN4cute5tupleIJNS5_1CILi128EEES8_NS7_ILi64EEEEEENS_10bfloat16_tEfNS_4arch4Sm80ELb0ELb1ELb1ELb0ELb1ELb0ELb0ELb0ELi2ELi4ELi4ELi4ELb0EEENS1_21CollectiveEpilogueBwdISA_SB_SD_Li256ELb0ELb0ELi2EEENS1_19SingleTileSchedulerILb0ELb0ELb0ELi128EEEEEEEEEvNT_6ParamsE$_ZN4cute12iter_adaptorIPfNS_8gmem_ptrIS1_EEEC2ES1_) ;  /* 0xffffabc000007944 */ /* 0x000fea0003c3ffff */
[----:B------:R-:W-:-:S04]  /*bb50*/  MOV R9, 0x0 ;  /* 0x0000000000097802 */ /* 0x000fc80000000f00 */
[----:B------:R-:W-:Y:S05]  /*bb60*/  RET.REL.NODEC R8 `(_ZN7cutlass13device_kernelIN5flash19enable_sm80_to_sm89INS1_16FlashAttnBwdSm80INS1_25CollectiveMainloopBwdSm80ILi2ELi2EN4cute5tupleIJNS5_1CILi128EEES8_NS7_ILi64EEEEEENS_10bfloat16_tEfNS_4arch4Sm80ELb0ELb1ELb1ELb0ELb1ELb0ELb0ELb0ELi2ELi4ELi4ELi4ELb0EEENS1_21CollectiveEpilogueBwdISA_SB_SD_Li256ELb0ELb0ELi2EEENS1_19SingleTileSchedulerILb0ELb0ELb0ELi128EEEEEEEEEvNT_6ParamsE) ;  /* 0xffff449008007950 */ /* 0x000fea0003c3ffff */
        .type           $_ZN7cutlass13device_kernelIN5flash19enable_sm80_to_sm89INS1_16FlashAttnBwdSm80INS1_25CollectiveMainloopBwdSm80ILi2ELi2EN4cute5tupleIJNS5_1CILi128EEES8_NS7_ILi64EEEEEENS_10bfloat16_tEfNS_4arch4Sm80ELb0ELb1ELb1ELb0ELb1ELb0ELb0ELb0ELi2ELi4ELi4ELi4ELb0EEENS1_21CollectiveEpilogueBwdISA_SB_SD_Li256ELb0ELb0ELi2EEENS1_19SingleTileSchedulerILb0ELb0ELb0ELi128EEEEEEEEEvNT_6ParamsE$_ZN4cute8smem_ptrIPN7cutlass10bfloat16_tEECI1NS_12iter_adaptorIS3_S4_EEES3_,@function
        .size           $_ZN7cutlass13device_kernelIN5flash19enable_sm80_to_sm89INS1_16FlashAttnBwdSm80INS1_25CollectiveMainloopBwdSm80ILi2ELi2EN4cute5tupleIJNS5_1CILi128EEES8_NS7_ILi64EEEEEENS_10bfloat16_tEfNS_4arch4Sm80ELb0ELb1ELb1ELb0ELb1ELb0ELb0ELb0ELi2ELi4ELi4ELi4ELb0EEENS1_21CollectiveEpilogueBwdISA_SB_SD_Li256ELb0ELb0ELi2EEENS1_19SingleTileSchedulerILb0ELb0ELb0ELi128EEEEEEEEEvNT_6ParamsE$_ZN4cute8smem_ptrIPN7cutlass10bfloat16_tEECI1NS_12iter_adaptorIS3_S4_EEES3_,($_ZN7cutlass13device_kernelIN5flash19enable_sm80_to_sm89INS1_16FlashAttnBwdSm80INS1_25CollectiveMainloopBwdSm80ILi2ELi2EN4cute5tupleIJNS5_1CILi128EEES8_NS7_ILi64EEEEEENS_10bfloat16_tEfNS_4arch4Sm80ELb0ELb1ELb1ELb0ELb1ELb0ELb0ELb0ELi2ELi4ELi4ELi4ELb0EEENS1_21CollectiveEpilogueBwdISA_SB_SD_Li256ELb0ELb0ELi2EEENS1_19SingleTileSchedulerILb0ELb0ELb0ELi128EEEEEEEEEvNT_6ParamsE$_ZN4cute8smem_ptrIPN7cutlass9uint128_tEECI1NS_12iter_adaptorIS3_S4_EEES3_ - $_ZN7cutlass13device_kernelIN5flash19enable_sm80_to_sm89INS1_16FlashAttnBwdSm80INS1_25CollectiveMainloopBwdSm80ILi2ELi2EN4cute5tupleIJNS5_1CILi128EEES8_NS7_ILi64EEEEEENS_10bfloat16_tEfNS_4arch4Sm80ELb0ELb1ELb1ELb0ELb1ELb0ELb0ELb0ELi2ELi4ELi4ELi4ELb0EEENS1_21CollectiveEpilogueBwdISA_SB_SD_Li256ELb0ELb0ELi2EEENS1_19SingleTileSchedulerILb0ELb0ELb0ELi128EEEEEEEEEvNT_6ParamsE$_ZN4cute8smem_ptrIPN7cutlass10bfloat16_tEECI1NS_12iter_adaptorIS3_S4_EEES3_)
$_ZN7cutlass13device_kernelIN5flash19enable_sm80_to_sm89INS1_16FlashAttnBwdSm80INS1_25CollectiveMainloopBwdSm80ILi2ELi2EN4cute5tupleIJNS5_1CILi128EEES8_NS7_ILi64EEEEEENS_10bfloat16_tEfNS_4arch4Sm80ELb0ELb1ELb1ELb0ELb1ELb0ELb0ELb0ELi2ELi4ELi4ELi4ELb0EEENS1_21CollectiveEpilogueBwdISA_SB_SD_Li256ELb0ELb0ELi2EEENS1_19SingleTileSchedulerILb0ELb0ELb0ELi128EEEEEEEEEvNT_6ParamsE$_ZN4cute8smem_ptrIPN7cutlass10bfloat16_tEECI1NS_12iter_adaptorIS3_S4_EEES3_:
[----:B------:R-:W-:Y:S02]  /*bb70*/  MOV R10, 0xbb90 ;  /* 0x0000bb90000a7802 */ /* 0x000fe40000000f00 */
[----:B------:R-:W-:Y:S05]  /*bb80*/  CALL.REL.NOINC `($_ZN7cutlass13device_kernelIN5flash19enable_sm80_to_sm89INS1_16FlashAttnBwdSm80INS1_25CollectiveMainloopBwdSm80ILi2ELi2EN4cute5tupleIJNS5_1CILi128EEES8_NS7_ILi64EEEEEENS_10bfloat16_tEfNS_4arch4Sm80ELb0ELb1ELb1ELb0ELb1ELb0ELb0ELb0ELi2ELi4ELi4ELi4ELb0EEENS1_21CollectiveEpilogueBwdISA_SB_SD_Li256ELb0ELb0ELi2EEENS1_19SingleTileSchedulerILb0ELb0ELb0ELi128EEEEEEEEEvNT_6ParamsE$_ZN4cute12iter_adaptorIPN7cutlass10bfloat16_tENS_8smem_ptrIS3_EEEC2ES3_) ;  /* 0xffffab0000007944 */ /* 0x000fea0003c3ffff */
[----:B------:R-:W-:-:S04]  /*bb90*/  MOV R9, 0x0 ;  /* 0x0000000000097802 */ /* 0x000fc80000000f00 */
[----:B------:R-:W-:Y:S05]  /*bba0*/  RET.REL.NODEC R8 `(_ZN7cutlass13device_kernelIN5flash19enable_sm80_to_sm89INS1_16FlashAttnBwdSm80INS1_25CollectiveMainloopBwdSm80ILi2ELi2EN4cute5tupleIJNS5_1CILi128EEES8_NS7_ILi64EEEEEENS_10bfloat16_tEfNS_4arch4Sm80ELb0ELb1ELb1ELb0ELb1ELb0ELb0ELb0ELi2ELi4ELi4ELi4ELb0EEENS1_21CollectiveEpilogueBwdISA_SB_SD_Li256ELb0ELb0ELi2EEENS1_19SingleTileSchedulerILb0ELb0ELb0ELi128EEEEEEEEEvNT_6ParamsE) ;  /* 0xffff445008007950 */ /* 0x000fea0003c3ffff */
        .type           $_ZN7cutlass13device_kernelIN5flash19enable_sm80_to_sm89INS1_16FlashAttnBwdSm80INS1_25CollectiveMainloopBwdSm80ILi2ELi2EN4cute5tupleIJNS5_1CILi128EEES8_NS7_ILi64EEEEEENS_10bfloat16_tEfNS_4arch4Sm80ELb0ELb1ELb1ELb0ELb1ELb0ELb0ELb0ELi2ELi4ELi4ELi4ELb0EEENS1_21CollectiveEpilogueBwdISA_SB_SD_Li256ELb0ELb0ELi2EEENS1_19SingleTileSchedulerILb0ELb0ELb0ELi128EEEEEEEEEvNT_6ParamsE$_ZN4cute8smem_ptrIPN7cutlass9uint128_tEECI1NS_12iter_adaptorIS3_S4_EEES3_,@function
        .size           $_ZN7cutlass13device_kernelIN5flash19enable_sm80_to_sm89INS1_16FlashAttnBwdSm80INS1_25CollectiveMainloopBwdSm80ILi2ELi2EN4cute5tupleIJNS5_1CILi128EEES8_NS7_ILi64EEEEEENS_10bfloat16_tEfNS_4arch4Sm80ELb0ELb1ELb1ELb0ELb1ELb0ELb0ELb0ELi2ELi4ELi4ELi4ELb0EEENS1_21CollectiveEpilogueBwdISA_SB_SD_Li256ELb0ELb0ELi2EEENS1_19SingleTileSchedulerILb0ELb0ELb0ELi128EEEEEEEEEvNT_6ParamsE$_ZN4cute8smem_ptrIPN7cutlass9uint128_tEECI1NS_12iter_adaptorIS3_S4_EEES3_,($_ZN7cutlass13device_kernelIN5flash19enable_sm80_to_sm89INS1_16FlashAttnBwdSm80INS1_25CollectiveMainloopBwdSm80ILi2ELi2EN4cute5tupleIJNS5_1CILi128EEES8_NS7_ILi64EEEEEENS_10bfloat16_tEfNS_4arch4Sm80ELb0ELb1ELb1ELb0ELb1ELb0ELb0ELb0ELi2ELi4ELi4ELi4ELb0EEENS1_21CollectiveEpilogueBwdISA_SB_SD_Li256ELb0ELb0ELi2EEENS1_19SingleTileSchedulerILb0ELb0ELb0ELi128EEEEEEEEEvNT_6ParamsE$_ZN4cute8smem_ptrIPfECI1NS_12iter_adaptorIS1_S2_EEES1_ - $_ZN7cutlass13device_kernelIN5flash19enable_sm80_to_sm89INS1_16FlashAttnBwdSm80INS1_25CollectiveMainloopBwdSm80ILi2ELi2EN4cute5tupleIJNS5_1CILi128EEES8_NS7_ILi64EEEEEENS_10bfloat16_tEfNS_4arch4Sm80ELb0ELb1ELb1ELb0ELb1ELb0ELb0ELb0ELi2ELi4ELi4ELi4ELb0EEENS1_21CollectiveEpilogueBwdISA_SB_SD_Li256ELb0ELb0ELi2EEENS1_19SingleTileSchedulerILb0ELb0ELb0ELi128EEEEEEEEEvNT_6ParamsE$_ZN4cute8smem_ptrIPN7cutlass9uint128_tEECI1NS_12iter_adaptorIS3_S4_EEES3_)
$_ZN7cutlass13device_kernelIN5flash19enable_sm80_to_sm89INS1_16FlashAttnBwdSm80INS1_25CollectiveMainloopBwdSm80ILi2ELi2EN4cute5tupleIJNS5_1CILi128EEES8_NS7_ILi64EEEEEENS_10bfloat16_tEfNS_4arch4Sm80ELb0ELb1ELb1ELb0ELb1ELb0ELb0ELb0ELi2ELi4ELi4ELi4ELb0EEENS1_21CollectiveEpilogueBwdISA_SB_SD_Li256ELb0ELb0ELi2EEENS1_19SingleTileSchedulerILb0ELb0ELb0ELi128EEEEEEEEEvNT_6ParamsE$_ZN4cute8smem_ptrIPN7cutlass9uint128_tEECI1NS_12iter_adaptorIS3_S4_EEES3_:
[----:B------:R-:W-:Y:S02]  /*bbb0*/  MOV R10, 0xbbd0 ;  /* 0x0000bbd0000a7802 */ /* 0x000fe40000000f00 */
[----:B------:R-:W-:Y:S05]  /*bbc0*/  CALL.REL.NOINC `($_ZN7cutlass13device_kernelIN5flash19enable_sm80_to_sm89INS1_16FlashAttnBwdSm80INS1_25CollectiveMainloopBwdSm80ILi2ELi2EN4cute5tupleIJNS5_1CILi128EEES8_NS7_ILi64EEEEEENS_10bfloat16_tEfNS_4arch4Sm80ELb0ELb1ELb1ELb0ELb1ELb0ELb0ELb0ELi2ELi4ELi4ELi4ELb0EEENS1_21CollectiveEpilogueBwdISA_SB_SD_Li256ELb0ELb0ELi2EEENS1_19SingleTileSchedulerILb0ELb0ELb0ELi128EEEEEEEEEvNT_6ParamsE$_ZN4cute12iter_adaptorIPN7cutlass9uint128_tENS_8smem_ptrIS3_EEEC2ES3_) ;  /* 0xffffab0000007944 */ /* 0x000fea0003c3ffff */
[----:B------:R-:W-:-:S04]  /*bbd0*/  MOV R9, 0x0 ;  /* 0x0000000000097802 */ /* 0x000fc80000000f00 */
[----:B------:R-:W-:Y:S05]  /*bbe0*/  RET.REL.NODEC R8 `(_ZN7cutlass13device_kernelIN5flash19enable_sm80_to_sm89INS1_16FlashAttnBwdSm80INS1_25CollectiveMainloopBwdSm80ILi2ELi2EN4cute5tupleIJNS5_1CILi128EEES8_NS7_ILi64EEEEEENS_10bfloat16_tEfNS_4arch4Sm80ELb0ELb1ELb1ELb0ELb1ELb0ELb0ELb0ELi2ELi4ELi4ELi4ELb0EEENS1_21CollectiveEpilogueBwdISA_SB_SD_Li256ELb0ELb0ELi2EEENS1_19SingleTileSchedulerILb0ELb0ELb0ELi128EEEEEEEEEvNT_6ParamsE) ;  /* 0xffff441008007950 */ /* 0x000fea0003c3ffff */
        .type           $_ZN7cutlass13device_kernelIN5flash19enable_sm80_to_sm89INS1_16FlashAttnBwdSm80INS1_25CollectiveMainloopBwdSm80ILi2ELi2EN4cute5tupleIJNS5_1CILi128EEES8_NS7_ILi64EEEEEENS_10bfloat16_tEfNS_4arch4Sm80ELb0ELb1ELb1ELb0ELb1ELb0ELb0ELb0ELi2ELi4ELi4ELi4ELb0EEENS1_21CollectiveEpilogueBwdISA_SB_SD_Li256ELb0ELb0ELi2EEENS1_19SingleTileSchedulerILb0ELb0ELb0ELi128EEEEEEEEEvNT_6ParamsE$_ZN4cute8smem_ptrIPfECI1NS_12iter_adaptorIS1_S2_EEES1_,@function
        .size           $_ZN7cutlass13device_kernelIN5flash19enable_sm80_to_sm89INS1_16FlashAttnBwdSm80INS1_25CollectiveMainloopBwdSm80ILi2ELi2EN4cute5tupleIJNS5_1CILi128EEES8_NS7_ILi64EEEEEENS_10bfloat16_tEfNS_4arch4Sm80ELb0ELb1ELb1ELb0ELb1ELb0ELb0ELb0ELi2ELi4ELi4ELi4ELb0EEENS1_21CollectiveEpilogueBwdISA_SB_SD_Li256ELb0ELb0ELi2EEENS1_19SingleTileSchedulerILb0ELb0ELb0ELi128EEEEEEEEEvNT_6ParamsE$_ZN4cute8smem_ptrIPfECI1NS_12iter_adaptorIS1_S2_EEES1_,($_ZN7cutlass13device_kernelIN5flash19enable_sm80_to_sm89INS1_16FlashAttnBwdSm80INS1_25CollectiveMainloopBwdSm80ILi2ELi2EN4cute5tupleIJNS5_1CILi128EEES8_NS7_ILi64EEEEEENS_10bfloat16_tEfNS_4arch4Sm80ELb0ELb1ELb1ELb0ELb1ELb0ELb0ELb0ELi2ELi4ELi4ELi4ELb0EEENS1_21CollectiveEpilogueBwdISA_SB_SD_Li256ELb0ELb0ELi2EEENS1_19SingleTileSchedulerILb0ELb0ELb0ELi128EEEEEEEEEvNT_6ParamsE$_ZN4cute8smem_ptrIPjECI1NS_12iter_adaptorIS1_S2_EEES1_ - $_ZN7cutlass13device_kernelIN5flash19enable_sm80_to_sm89INS1_16FlashAttnBwdSm80INS1_25CollectiveMainloopBwdSm80ILi2ELi2EN4cute5tupleIJNS5_1CILi128EEES8_NS7_ILi64EEEEEENS_10bfloat16_tEfNS_4arch4Sm80ELb0ELb1ELb1ELb0ELb1ELb0ELb0ELb0ELi2ELi4ELi4ELi4ELb0EEENS1_21CollectiveEpilogueBwdISA_SB_SD_Li256ELb0ELb0ELi2EEENS1_19SingleTileSchedulerILb0ELb0ELb0ELi128EEEEEEEEEvNT_6ParamsE$_ZN4cute8smem_ptrIPfECI1NS_12iter_adaptorIS1_S2_EEES1_)
$_ZN7cutlass13device_kernelIN5flash19enable_sm80_to_sm89INS1_16FlashAttnBwdSm80INS1_25CollectiveMainloopBwdSm80ILi2ELi2EN4cute5tupleIJNS5_1CILi128EEES8_NS7_ILi64EEEEEENS_10bfloat16_tEfNS_4arch4Sm80ELb0ELb1ELb1ELb0ELb1ELb0ELb0ELb0ELi2ELi4ELi4ELi4ELb0EEENS1_21CollectiveEpilogueBwdISA_SB_SD_Li256ELb0ELb0ELi2EEENS1_19SingleTileSchedulerILb0ELb0ELb0ELi128EEEEEEEEEvNT_6ParamsE$_ZN4cute8smem_ptrIPfECI1NS_12iter_adaptorIS1_S2_EEES1_:
[----:B------:R-:W-:Y:S02]  /*bbf0*/  MOV R10, 0xbc10 ;  /* 0x0000bc10000a7802 */ /* 0x000fe40000000f00 */
[----:B------:R-:W-:Y:S05]  /*bc00*/  CALL.REL.NOINC `($_ZN7cutlass13device_kernelIN5flash19enable_sm80_to_sm89INS1_16FlashAttnBwdSm80INS1_25CollectiveMainloopBwdSm80ILi2ELi2EN4cute5tupleIJNS5_1CILi128EEES8_NS7_ILi64EEEEEENS_10bfloat16_tEfNS_4arch4Sm80ELb0ELb1ELb1ELb0ELb1ELb0ELb0ELb0ELi2ELi4ELi4ELi4ELb0EEENS1_21CollectiveEpilogueBwdISA_SB_SD_Li256ELb0ELb0ELi2EEENS1_19SingleTileSchedulerILb0ELb0ELb0ELi128EEEEEEEEEvNT_6ParamsE$_ZN4cute12iter_adaptorIPfNS_8smem_ptrIS1_EEEC2ES1_) ;  /* 0xffffab4000007944 */ /* 0x000fea0003c3ffff */
[----:B------:R-:W-:-:S04]  /*bc10*/  MOV R9, 0x0 ;  /* 0x0000000000097802 */ /* 0x000fc80000000f00 */
[----:B------:R-:W-:Y:S05]  /*bc20*/  RET.REL.NODEC R8 `(_ZN7cutlass13device_kernelIN5flash19enable_sm80_to_sm89INS1_16FlashAttnBwdSm80INS1_25CollectiveMainloopBwdSm80ILi2ELi2EN4cute5tupleIJNS5_1CILi128EEES8_NS7_ILi64EEEEEENS_10bfloat16_tEfNS_4arch4Sm80ELb0ELb1ELb1ELb0ELb1ELb0ELb0ELb0ELi2ELi4ELi4ELi4ELb0EEENS1_21CollectiveEpilogueBwdISA_SB_SD_Li256ELb0ELb0ELi2EEENS1_19SingleTileSchedulerILb0ELb0ELb0ELi128EEEEEEEEEvNT_6ParamsE) ;  /* 0xffff43d008007950 */ /* 0x000fea0003c3ffff */
        .type           $_ZN7cutlass13device_kernelIN5flash19enable_sm80_to_sm89INS1_16FlashAttnBwdSm80INS1_25CollectiveMainloopBwdSm80ILi2ELi2EN4cute5tupleIJNS5_1CILi128EEES8_NS7_ILi64EEEEEENS_10bfloat16_tEfNS_4arch4Sm80ELb0ELb1ELb1ELb0ELb1ELb0ELb0ELb0ELi2ELi4ELi4ELi4ELb0EEENS1_21CollectiveEpilogueBwdISA_SB_SD_Li256ELb0ELb0ELi2EEENS1_19SingleTileSchedulerILb0ELb0ELb0ELi128EEEEEEEEEvNT_6ParamsE$_ZN4cute8smem_ptrIPjECI1NS_12iter_adaptorIS1_S2_EEES1_,@function
        .size           $_ZN7cutlass13device_kernelIN5flash19enable_sm80_to_sm89INS1_16FlashAttnBwdSm80INS1_25CollectiveMainloopBwdSm80ILi2ELi2EN4cute5tupleIJNS5_1CILi128EEES8_NS7_ILi64EEEEEENS_10bfloat16_tEfNS_4arch4Sm80ELb0ELb1ELb1ELb0ELb1ELb0ELb0ELb0ELi2ELi4ELi4ELi4ELb0EEENS1_21CollectiveEpilogueBwdISA_SB_SD_Li256ELb0ELb0ELi2EEENS1_19SingleTileSchedulerILb0ELb0ELb0ELi128EEEEEEEEEvNT_6ParamsE$_ZN4cute8smem_ptrIPjECI1NS_12iter_adaptorIS1_S2_EEES1_,($_ZN7cutlass13device_kernelIN5flash19enable_sm80_to_sm89INS1_16FlashAttnBwdSm80INS1_25CollectiveMainloopBwdSm80ILi2ELi2EN4cute5tupleIJNS5_1CILi128EEES8_NS7_ILi64EEEEEENS_10bfloat16_tEfNS_4arch4Sm80ELb0ELb1ELb1ELb0ELb1ELb0ELb0ELb0ELi2ELi4ELi4ELi4ELb0EEENS1_21CollectiveEpilogueBwdISA_SB_SD_Li256ELb0ELb0ELi2EEENS1_19SingleTileSchedulerILb0ELb0ELb0ELi128EEEEEEEEEvNT_6ParamsE$_ZN73_INTERNAL_24fd9406_37_flash_bwd_hdim64_bf16_softcap_sm80_cu_3fbc093a_291814__viaddmin_s32Eiii - $_ZN7cutlass13device_kernelIN5flash19enable_sm80_to_sm89INS1_16FlashAttnBwdSm80INS1_25CollectiveMainloopBwdSm80ILi2ELi2EN4cute5tupleIJNS5_1CILi128EEES8_NS7_ILi64EEEEEENS_10bfloat16_tEfNS_4arch4Sm80ELb0ELb1ELb1ELb0ELb1ELb0ELb0ELb0ELi2ELi4ELi4ELi4ELb0EEENS1_21CollectiveEpilogueBwdISA_SB_SD_Li256ELb0ELb0ELi2EEENS1_19SingleTileSchedulerILb0ELb0ELb0ELi128EEEEEEEEEvNT_6ParamsE$_ZN4cute8smem_ptrIPjECI1NS_12iter_adaptorIS1_S2_EEES1_)
$_ZN7cutlass13device_kernelIN5flash19enable_sm80_to_sm89INS1_16FlashAttnBwdSm80INS1_25CollectiveMainloopBwdSm80ILi2ELi2EN4cute5tupleIJNS5_1CILi128EEES8_NS7_ILi64EEEEEENS_10bfloat16_tEfNS_4arch4Sm80ELb0ELb1ELb1ELb0ELb1ELb0ELb0ELb0ELi2ELi4ELi4ELi4ELb0EEENS1_21CollectiveEpilogueBwdISA_SB_SD_Li256ELb0ELb0ELi2EEENS1_19SingleTileSchedulerILb0ELb0ELb0ELi128EEEEEEEEEvNT_6ParamsE$_ZN4cute8smem_ptrIPjECI1NS_12iter_adaptorIS1_S2_EEES1_:
[----:B------:R-:W-:Y:S02]  /*bc30*/  MOV R10, 0xbc50 ;  /* 0x0000bc50000a7802 */ /* 0x000fe40000000f00 */
[----:B------:R-:W-:Y:S05]  /*bc40*/  CALL.REL.NOINC `($_ZN7cutlass13device_kernelIN5flash19enable_sm80_to_sm89INS1_16FlashAttnBwdSm80INS1_25CollectiveMainloopBwdSm80ILi2ELi2EN4cute5tupleIJNS5_1CILi128EEES8_NS7_ILi64EEEEEENS_10bfloat16_tEfNS_4arch4Sm80ELb0ELb1ELb1ELb0ELb1ELb0ELb0ELb0ELi2ELi4ELi4ELi4ELb0EEENS1_21CollectiveEpilogueBwdISA_SB_SD_Li256ELb0ELb0ELi2EEENS1_19SingleTileSchedulerILb0ELb0ELb0ELi128EEEEEEEEEvNT_6ParamsE$_ZN4cute12iter_adaptorIPjNS_8smem_ptrIS1_EEEC2ES1_) ;  /* 0xffffab4000007944 */ /* 0x000fea0003c3ffff */
[----:B------:R-:W-:-:S04]  /*bc50*/  MOV R9, 0x0 ;  /* 0x0000000000097802 */ /* 0x000fc80000000f00 */
[----:B------:R-:W-:Y:S05]  /*bc60*/  RET.REL.NODEC R8 `(_ZN7cutlass13device_kernelIN5flash19enable_sm80_to_sm89INS1_16FlashAttnBwdSm80INS1_25CollectiveMainloopBwdSm80ILi2ELi2EN4cute5tupleIJNS5_1CILi128EEES8_NS7_ILi64EEEEEENS_10bfloat16_tEfNS_4arch4Sm80ELb0ELb1ELb1ELb0ELb1ELb0ELb0ELb0ELi2ELi4ELi4ELi4ELb0EEENS1_21CollectiveEpilogueBwdISA_SB_SD_Li256ELb0ELb0ELi2EEENS1_19SingleTileSchedulerILb0ELb0ELb0ELi128EEEEEEEEEvNT_6ParamsE) ;  /* 0xffff439008007950 */ /* 0x000fea0003c3ffff */
        .type           $_ZN7cutlass13device_kernelIN5flash19enable_sm80_to_sm89INS1_16FlashAttnBwdSm80INS1_25CollectiveMainloopBwdSm80ILi2ELi2EN4cute5tupleIJNS5_1CILi128EEES8_NS7_ILi64EEEEEENS_10bfloat16_tEfNS_4arch4Sm80ELb0ELb1ELb1ELb0ELb1ELb0ELb0ELb0ELi2ELi4ELi4ELi4ELb0EEENS1_21CollectiveEpilogueBwdISA_SB_SD_Li256ELb0ELb0ELi2EEENS1_19SingleTileSchedulerILb0ELb0ELb0ELi128EEEEEEEEEvNT_6ParamsE$_ZN73_INTERNAL_24fd9406_37_flash_bwd_hdim64_bf16_softcap_sm80_cu_3fbc093a_291814__viaddmin_s32Eiii,@function
        .size           $_ZN7cutlass13device_kernelIN5flash19enable_sm80_to_sm89INS1_16FlashAttnBwdSm80INS1_25CollectiveMainloopBwdSm80ILi2ELi2EN4cute5tupleIJNS5_1CILi128EEES8_NS7_ILi64EEEEEENS_10bfloat16_tEfNS_4arch4Sm80ELb0ELb1ELb1ELb0ELb1ELb0ELb0ELb0ELi2ELi4ELi4ELi4ELb0EEENS1_21CollectiveEpilogueBwdISA_SB_SD_Li256ELb0ELb0ELi2EEENS1_19SingleTileSchedulerILb0ELb0ELb0ELi128EEEEEEEEEvNT_6ParamsE$_ZN73_INTERNAL_24fd9406_37_flash_bwd_hdim64_bf16_softcap_sm80_cu_3fbc093a_291814__viaddmin_s32Eiii,($_ZN7cutlass13device_kernelIN5flash19enable_sm80_to_sm89INS1_16FlashAttnBwdSm80INS1_25CollectiveMainloopBwdSm80ILi2ELi2EN4cute5tupleIJNS5_1CILi128EEES8_NS7_ILi64EEEEEENS_10bfloat16_tEfNS_4arch4Sm80ELb0ELb1ELb1ELb0ELb1ELb0ELb0ELb0ELi2ELi4ELi4ELi4ELb0EEENS1_21CollectiveEpilogueBwdISA_SB_SD_Li256ELb0ELb0ELi2EEENS1_19SingleTileSchedulerILb0ELb0ELb0ELi128EEEEEEEEEvNT_6ParamsE$_ZN73_INTERNAL_24fd9406_37_flash_bwd_hdim64_bf16_softcap_sm80_cu_3fbc093a_291824__cvta_generic_to_sharedEPKv - $_ZN7cutlass13device_kernelIN5flash19enable_sm80_to_sm89INS1_16FlashAttnBwdSm80INS1_25CollectiveMainloopBwdSm80ILi2ELi2EN4cute5tupleIJNS5_1CILi128EEES8_NS7_ILi64EEEEEENS_10bfloat16_tEfNS_4arch4Sm80ELb0ELb1ELb1ELb0ELb1ELb0ELb0ELb0ELi2ELi4ELi4ELi4ELb0EEENS1_21CollectiveEpilogueBwdISA_SB_SD_Li256ELb0ELb0ELi2EEENS1_19SingleTileSchedulerILb0ELb0ELb0ELi128EEEEEEEEEvNT_6ParamsE$_ZN73_INTERNAL_24fd9406_37_flash_bwd_hdim64_bf16_softcap_sm80_cu_3fbc093a_291814__viaddmin_s32Eiii)
$_ZN7cutlass13device_kernelIN5flash19enable_sm80_to_sm89INS1_16FlashAttnBwdSm80INS1_25CollectiveMainloopBwdSm80ILi2ELi2EN4cute5tupleIJNS5_1CILi128EEES8_NS7_ILi64EEEEEENS_10bfloat16_tEfNS_4arch4Sm80ELb0ELb1ELb1ELb0ELb1ELb0ELb0ELb0ELi2ELi4ELi4ELi4ELb0EEENS1_21CollectiveEpilogueBwdISA_SB_SD_Li256ELb0ELb0ELi2EEENS1_19SingleTileSchedulerILb0ELb0ELb0ELi128EEEEEEEEEvNT_6ParamsE$_ZN73_INTERNAL_24fd9406_37_flash_bwd_hdim64_bf16_softcap_sm80_cu_3fbc093a_291814__viaddmin_s32Eiii:
[----:B------:R-:W-:Y:S02]  /*bc70*/  IADD3 R2, R7, R53, RZ ;  /* 0x0000003507027210 */ /* 0x000fe40007ffe0ff */
[----:B------:R-:W-:Y:S02]  /*bc80*/  MOV R8, 0xbca0 ;  /* 0x0000bca000087802 */ /* 0x000fe40000000f00 */
[----:B------:R-:W-:Y:S05]  /*bc90*/  CALL.REL.NOINC `($_ZN7cutlass13device_kernelIN5flash19enable_sm80_to_sm89INS1_16FlashAttnBwdSm80INS1_25CollectiveMainloopBwdSm80ILi2ELi2EN4cute5tupleIJNS5_1CILi128EEES8_NS7_ILi64EEEEEENS_10bfloat16_tEfNS_4arch4Sm80ELb0ELb1ELb1ELb0ELb1ELb0ELb0ELb0ELi2ELi4ELi4ELi4ELb0EEENS1_21CollectiveEpilogueBwdISA_SB_SD_Li256ELb0ELb0ELi2EEENS1_19SingleTileSchedulerILb0ELb0ELb0ELi128EEEEEEEEEvNT_6ParamsE$min) ;  /* 0x0005d6c000007944 */ /* 0x000fea0003c00000 */
[----:B------:R-:W-:Y:S02]  /*bca0*/  MOV R8, R6 ;  /* 0x0000000600087202 */ /* 0x000fe40000000f00 */
[----:B------:R-:W-:-:S04]  /*bcb0*/  MOV R9, 0x0 ;  /* 0x0000000000097802 */ /* 0x000fc80000000f00 */
[----:B------:R-:W-:Y:S05]  /*bcc0*/  RET.REL.NODEC R8 `(_ZN7cutlass13device_kernelIN5flash19enable_sm80_to_sm89INS1_16FlashAttnBwdSm80INS1_25CollectiveMainloopBwdSm80ILi2ELi2EN4cute5tupleIJNS5_1CILi128EEES8_NS7_ILi64EEEEEENS_10bfloat16_tEfNS_4arch4Sm80ELb0ELb1ELb1ELb0ELb1ELb0ELb0ELb0ELi2ELi4ELi4ELi4ELb0EEENS1_21CollectiveEpilogueBwdISA_SB_SD_Li256ELb0ELb0ELi2EEENS1_19SingleTileSchedulerILb0ELb0ELb0ELi128EEEEEEEEEvNT_6ParamsE) ;  /* 0xffff433008007950 */ /* 0x000fea0003c3ffff */
        .type           $_ZN7cutlass13device_kernelIN5flash19enable_sm80_to_sm89INS1_16FlashAttnBwdSm80INS1_25CollectiveMainloopBwdSm80ILi2ELi2EN4cute5tupleIJNS5_1CILi128EEES8_NS7_ILi64EEEEEENS_10bfloat16_tEfNS_4arch4Sm80ELb0ELb1ELb1ELb0ELb1ELb0ELb0ELb0ELi2ELi4ELi4ELi4ELb0EEENS1_21CollectiveEpilogueBwdISA_SB_SD_Li256ELb0ELb0ELi2EEENS1_19SingleTileSchedulerILb0ELb0ELb0ELi128EEEEEEEEEvNT_6ParamsE$_ZN73_INTERNAL_24fd9406_37_flash_bwd_hdim64_bf16_softcap_sm80_cu_3fbc093a_291824__cvta_generic_to_sharedEPKv,@function
        .size           $_ZN7cutlass13device_kernelIN5flash19enable_sm80_to_sm89INS1_16FlashAttnBwdSm80INS1_25CollectiveMainloopBwdSm80ILi2ELi2EN4cute5tupleIJNS5_1CILi128EEES8_NS7_ILi64EEEEEENS_10bfloat16_tEfNS_4arch4Sm80ELb0ELb1ELb1ELb0ELb1ELb0ELb0ELb0ELi2ELi4ELi4ELi4ELb0EEENS1_21CollectiveEpilogueBwdISA_SB_SD_Li256ELb0ELb0ELi2EEENS1_19SingleTileSchedulerILb0ELb0ELb0ELi128EEEEEEEEEvNT_6ParamsE$_ZN73_INTERNAL_24fd9406_37_flash_bwd_hdim64_bf16_softcap_sm80_cu_3fbc093a_291824__cvta_generic_to_sharedEPKv,($_ZN7cutlass13device_kernelIN5flash19enable_sm80_to_sm89INS1_16FlashAttnBwdSm80INS1_25CollectiveMainloopBwdSm80ILi2ELi2EN4cute5tupleIJNS5_1CILi128EEES8_NS7_ILi64EEEEEENS_10bfloat16_tEfNS_4arch4Sm80ELb0ELb1ELb1ELb0ELb1ELb0ELb0ELb0ELi2ELi4ELi4ELi4ELb0EEENS1_21CollectiveEpilogueBwdISA_SB_SD_Li256ELb0ELb0ELi2EEENS1_19SingleTileSchedulerILb0ELb0ELb0ELi128EEEEEEEEEvNT_6ParamsE$_ZN73_INTERNAL_24fd9406_37_flash_bwd_hdim64_bf16_softcap_sm80_cu_3fbc093a_29189atomicAddEPff - $_ZN7cutlass13device_kernelIN5flash19enable_sm80_to_sm89INS1_16FlashAttnBwdSm80INS1_25CollectiveMainloopBwdSm80ILi2ELi2EN4cute5tupleIJNS5_1CILi128EEES8_NS7_ILi64EEEEEENS_10bfloat16_tEfNS_4arch4Sm80ELb0ELb1ELb1ELb0ELb1ELb0ELb0ELb0ELi2ELi4ELi4ELi4ELb0EEENS1_21CollectiveEpilogueBwdISA_SB_SD_Li256ELb0ELb0ELi2EEENS1_19SingleTileSchedulerILb0ELb0ELb0ELi128EEEEEEEEEvNT_6ParamsE$_ZN73_INTERNAL_24fd9406_37_flash_bwd_hdim64_bf16_softcap_sm80_cu_3fbc093a_291824__cvta_generic_to_sharedEPKv)
$_ZN7cutlass13device_kernelIN5flash19enable_sm80_to_sm89INS1_16FlashAttnBwdSm80INS1_25CollectiveMainloopBwdSm80ILi2ELi2EN4cute5tupleIJNS5_1CILi128EEES8_NS7_ILi64EEEEEENS_10bfloat16_tEfNS_4arch4Sm80ELb0ELb1ELb1ELb0ELb1ELb0ELb0ELb0ELi2ELi4ELi4ELi4ELb0EEENS1_21CollectiveEpilogueBwdISA_SB_SD_Li256ELb0ELb0ELi2EEENS1_19SingleTileSchedulerILb0ELb0ELb0ELi128EEEEEEEEEvNT_6ParamsE$_ZN73_INTERNAL_24fd9406_37_flash_bwd_hdim64_bf16_softcap_sm80_cu_3fbc093a_291824__cvta_generic_to_sharedEPKv:
[----:B------:R-:W-:Y:S02]  /*bcd0*/  MOV R3, 0x0 ;  /* 0x0000000000037802 */ /* 0x000fe40000000f00 */
[----:B------:R-:W-:Y:S02]  /*bce0*/  IADD3 R4, R4, -c[0x0][0x18], RZ ;  /* 0x8000060004047a10 */ /* 0x000fe40007ffe0ff */
[----:B------:R-:W-:Y:S05]  /*bcf0*/  RET.REL.NODEC R2 `(_ZN7cutlass13device_kernelIN5flash19enable_sm80_to_sm89INS1_16FlashAttnBwdSm80INS1_25CollectiveMainloopBwdSm80ILi2ELi2EN4cute5tupleIJNS5_1CILi128EEES8_NS7_ILi64EEEEEENS_10bfloat16_tEfNS_4arch4Sm80ELb0ELb1ELb1ELb0ELb1ELb0ELb0ELb0ELi2ELi4ELi4ELi4ELb0EEENS1_21CollectiveEpilogueBwdISA_SB_SD_Li256ELb0ELb0ELi2EEENS1_19SingleTileSchedulerILb0ELb0ELb0ELi128EEEEEEEEEvNT_6ParamsE) ;  /* 0xffff430002007950 */ /* 0x000fea0003c3ffff */
        .type           $_ZN7cutlass13device_kernelIN5flash19enable_sm80_to_sm89INS1_16FlashAttnBwdSm80INS1_25CollectiveMainloopBwdSm80ILi2ELi2EN4cute5tupleIJNS5_1CILi128EEES8_NS7_ILi64EEEEEENS_10bfloat16_tEfNS_4arch4Sm80ELb0ELb1ELb1ELb0ELb1ELb0ELb0ELb0ELi2ELi4ELi4ELi4ELb0EEENS1_21CollectiveEpilogueBwdISA_SB_SD_Li256ELb0ELb0ELi2EEENS1_19SingleTileSchedulerILb0ELb0ELb0ELi128EEEEEEEEEvNT_6ParamsE$_ZN73_INTERNAL_24fd9406_37_flash_bwd_hdim64_bf16_softcap_sm80_cu_3fbc093a_29189atomicAddEPff,@function
        .size           $_ZN7cutlass13device_kernelIN5flash19enable_sm80_to_sm89INS1_16FlashAttnBwdSm80INS1_25CollectiveMainloopBwdSm80ILi2ELi2EN4cute5tupleIJNS5_1CILi128EEES8_NS7_ILi64EEEEEENS_10bfloat16_tEfNS_4arch4Sm80ELb0ELb1ELb1ELb0ELb1ELb0ELb0ELb0ELi2ELi4ELi4ELi4ELb0EEENS1_21CollectiveEpilogueBwdISA_SB_SD_Li256ELb0ELb0ELi2EEENS1_19SingleTileSchedulerILb0ELb0ELb0ELi128EEEEEEEEEvNT_6ParamsE$_ZN73_INTERNAL_24fd9406_37_flash_bwd_hdim64_bf16_softcap_sm80_cu_3fbc093a_29189atomicAddEPff,($_ZN7cutlass13device_kernelIN5flash19enable_sm80_to_sm89INS1_16FlashAttnBwdSm80INS1_25CollectiveMainloopBwdSm80ILi2ELi2EN4cute5tupleIJNS5_1CILi128EEES8_NS7_ILi64EEEEEENS_10bfloat16_tEfNS_4arch4Sm80ELb0ELb1ELb1ELb0ELb1ELb0ELb0ELb0ELi2ELi4ELi4ELi4ELb0EEENS1_21CollectiveEpilogueBwdISA_SB_SD_Li256ELb0ELb0ELi2EEENS1_19SingleTileSchedulerILb0ELb0ELb0ELi128EEEEEEEEEvNT_6ParamsE$_ZSt3maxIiERKT_S2_S2_ - $_ZN7cutlass13device_kernelIN5flash19enable_sm80_to_sm89INS1_16FlashAttnBwdSm80INS1_25CollectiveMainloopBwdSm80ILi2ELi2EN4cute5tupleIJNS5_1CILi128EEES8_NS7_ILi64EEEEEENS_10bfloat16_tEfNS_4arch4Sm80ELb0ELb1ELb1ELb0ELb1ELb0ELb0ELb0ELi2ELi4ELi4ELi4ELb0EEENS1_21CollectiveEpilogueBwdISA_SB_SD_Li256ELb0ELb0ELi2EEENS1_19SingleTileSchedulerILb0ELb0ELb0ELi128EEEEEEEEEvNT_6ParamsE$_ZN73_INTERNAL_24fd9406_37_flash_bwd_hdim64_bf16_softcap_sm80_cu_3fbc093a_29189atomicAddEPff)
$_ZN7cutlass13device_kernelIN5flash19enable_sm80_to_sm89INS1_16FlashAttnBwdSm80INS1_25CollectiveMainloopBwdSm80ILi2ELi2EN4cute5tupleIJNS5_1CILi128EEES8_NS7_ILi64EEEEEENS_10bfloat16_tEfNS_4arch4Sm80ELb0ELb1ELb1ELb0ELb1ELb0ELb0ELb0ELi2ELi4ELi4ELi4ELb0EEENS1_21CollectiveEpilogueBwdISA_SB_SD_Li256ELb0ELb0ELi2EEENS1_19SingleTileSchedulerILb0ELb0ELb0ELi128EEEEEEEEEvNT_6ParamsE$_ZN73_INTERNAL_24fd9406_37_flash_bwd_hdim64_bf16_softcap_sm80_cu_3fbc093a_29189atomicAddEPff:
[----:B------:R-:W-:Y:S01]  /*bd00*/  BSSY B0, `(.L_x_1631) ;  /* 0x0000003000007945 */ /* 0x000fe20003800000 */
[----:B------:R-:W-:Y:S02]  /*bd10*/  MOV R12, 0xbd30 ;  /* 0x0000bd30000c7802 */ /* 0x000fe40000000f00 */
[----:B------:R-:W-:Y:S05]  /*bd20*/  CALL.REL.NOINC `($_ZN7cutlass13device_kernelIN5flash19enable_sm80_to_sm89INS1_16FlashAttnBwdSm80INS1_25CollectiveMainloopBwdSm80ILi2ELi2EN4cute5tupleIJNS5_1CILi128EEES8_NS7_ILi64EEEEEENS_10bfloat16_tEfNS_4arch4Sm80ELb0ELb1ELb1ELb0ELb1ELb0ELb0ELb0ELi2ELi4ELi4ELi4ELb0EEENS1_21CollectiveEpilogueBwdISA_SB_SD_Li256ELb0ELb0ELi2EEENS1_19SingleTileSchedulerILb0ELb0ELb0ELi128EEEEEEEEEvNT_6ParamsE$__fAtomicAdd) ;  /* 0x0005d48000007944 */ /* 0x000fea0003c00000 */
[----:B------:R-:W-:Y:S05]  /*bd30*/  BSYNC B0 ;  /* 0x0000000000007941 */ /* 0x000fea0003800000 */
.L_x_1631:
[----:B------:R-:W-:-:S04]  /*bd40*/  MOV R11, 0x0 ;  /* 0x00000000000b7802 */ /* 0x000fc80000000f00 */
[----:B------:R-:W-:Y:S05]  /*bd50*/  RET.REL.NODEC R10 `(_ZN7cutlass13device_kernelIN5flash19enable_sm80_to_sm89INS1_16FlashAttnBwdSm80INS1_25CollectiveMainloopBwdSm80ILi2ELi2EN4cute5tupleIJNS5_1CILi128EEES8_NS7_ILi64EEEEEENS_10bfloat16_tEfNS_4arch4Sm80ELb0ELb1ELb1ELb0ELb1ELb0ELb0ELb0ELi2ELi4ELi4ELi4ELb0EEENS1_21CollectiveEpilogueBwdISA_SB_SD_Li256ELb0ELb0ELi2EEENS1_19SingleTileSchedulerILb0ELb0ELb0ELi128EEEEEEEEEvNT_6ParamsE) ;  /* 0xffff42a00a007950 */ /* 0x000fea0003c3ffff */
        .type           $_ZN7cutlass13device_kernelIN5flash19enable_sm80_to_sm89INS1_16FlashAttnBwdSm80INS1_25CollectiveMainloopBwdSm80ILi2ELi2EN4cute5tupleIJNS5_1CILi128EEES8_NS7_ILi64EEEEEENS_10bfloat16_tEfNS_4arch4Sm80ELb0ELb1ELb1ELb0ELb1ELb0ELb0ELb0ELi2ELi4ELi4ELi4ELb0EEENS1_21CollectiveEpilogueBwdISA_SB_SD_Li256ELb0ELb0ELi2EEENS1_19SingleTileSchedulerILb0ELb0ELb0ELi128EEEEEEEEEvNT_6ParamsE$_ZSt3maxIiERKT_S2_S2_,@function
        .size           $_ZN7cutlass13device_kernelIN5flash19enable_sm80_to_sm89INS1_16FlashAttnBwdSm80INS1_25CollectiveMainloopBwdSm80ILi2ELi2EN4cute5tupleIJNS5_1CILi128EEES8_NS7_ILi64EEEEEENS_10bfloat16_tEfNS_4arch4Sm80ELb0ELb1ELb1ELb0ELb1ELb0ELb0ELb0ELi2ELi4ELi4ELi4ELb0EEENS1_21CollectiveEpilogueBwdISA_SB_SD_Li256ELb0ELb0ELi2EEENS1_19SingleTileSchedulerILb0ELb0ELb0ELi128EEEEEEEEEvNT_6ParamsE$_ZSt3maxIiERKT_S2_S2_,($_ZN7cutlass13device_kernelIN5flash19enable_sm80_to_sm89INS1_16FlashAttnBwdSm80INS1_25CollectiveMainloopBwdSm80ILi2ELi2EN4cute5tupleIJNS5_1CILi128EEES8_NS7_ILi64EEEEEENS_10bfloat16_tEfNS_4arch4Sm80ELb0ELb1ELb1ELb0ELb1ELb0ELb0ELb0ELi2ELi4ELi4ELi4ELb0EEENS1_21CollectiveEpilogueBwdISA_SB_SD_Li256ELb0ELb0ELi2EEENS1_19SingleTileSchedulerILb0ELb0ELb0ELi128EEEEEEEEEvNT_6ParamsE$_ZSt3minIiERKT_S2_S2_ - $_ZN7cutlass13device_kernelIN5flash19enable_sm80_to_sm89INS1_16FlashAttnBwdSm80INS1_25CollectiveMainloopBwdSm80ILi2ELi2EN4cute5tupleIJNS5_1CILi128EEES8_NS7_ILi64EEEEEENS_10bfloat16_tEfNS_4arch4Sm80ELb0ELb1ELb1ELb0ELb1ELb0ELb0ELb0ELi2ELi4ELi4ELi4ELb0EEENS1_21CollectiveEpilogueBwdISA_SB_SD_Li256ELb0ELb0ELi2EEENS1_19SingleTileSchedulerILb0ELb0ELb0ELi128EEEEEEEEEvNT_6ParamsE$_ZSt3maxIiERKT_S2_S2_)
$_ZN7cutlass13device_kernelIN5flash19enable_sm80_to_sm89INS1_16FlashAttnBwdSm80INS1_25CollectiveMainloopBwdSm80ILi2ELi2EN4cute5tupleIJNS5_1CILi128EEES8_NS7_ILi64EEEEEENS_10bfloat16_tEfNS_4arch4Sm80ELb0ELb1ELb1ELb0ELb1ELb0ELb0ELb0ELi2ELi4ELi4ELi4ELb0EEENS1_21CollectiveEpilogueBwdISA_SB_SD_Li256ELb0ELb0ELi2EEENS1_19SingleTileSchedulerILb0ELb0ELb0ELi128EEEEEEEEEvNT_6ParamsE$_ZSt3maxIiERKT_S2_S2_:
        /* <DEDUP_REMOVED lines=8> */
[----:B------:R-:W-:Y:S08]  /*bde0*/  RET.REL.NODEC R10 `(_ZN7cutlass13device_kernelIN5flash19enable_sm80_to_sm89INS1_16FlashAttnBwdSm80INS1_25CollectiveMainloopBwdSm80ILi2ELi2EN4cute5tupleIJNS5_1CILi128EEES8_NS7_ILi64EEEEEENS_10bfloat16_tEfNS_4arch4Sm80ELb0ELb1ELb1ELb0ELb1ELb0ELb0ELb0ELi2ELi4ELi4ELi4ELb0EEENS1_21CollectiveEpilogueBwdISA_SB_SD_Li256ELb0ELb0ELi2EEENS1_19SingleTileSchedulerILb0ELb0ELb0ELi128EEEEEEEEEvNT_6ParamsE) ;  /* 0xffff42100a007950 */ /* 0x000ff00003c3ffff */
        .type           $_ZN7cutlass13device_kernelIN5flash19enable_sm80_to_sm89INS1_16FlashAttnBwdSm80INS1_25CollectiveMainloopBwdSm80ILi2ELi2EN4cute5tupleIJNS5_1CILi128EEES8_NS7_ILi64EEEEEENS_10bfloat16_tEfNS_4arch4Sm80ELb0ELb1ELb1ELb0ELb1ELb0ELb0ELb0ELi2ELi4ELi4ELi4ELb0EEENS1_21CollectiveEpilogueBwdISA_SB_SD_Li256ELb0ELb0ELi2EEENS1_19SingleTileSchedulerILb0ELb0ELb0ELi128EEEEEEEEEvNT_6ParamsE$_ZSt3minIiERKT_S2_S2_,@function
        .size           $_ZN7cutlass13device_kernelIN5flash19enable_sm80_to_sm89INS1_16FlashAttnBwdSm80INS1_25CollectiveMainloopBwdSm80ILi2ELi2EN4cute5tupleIJNS5_1CILi128EEES8_NS7_ILi64EEEEEENS_10bfloat16_tEfNS_4arch4Sm80ELb0ELb1ELb1ELb0ELb1ELb0ELb0ELb0ELi2ELi4ELi4ELi4ELb0EEENS1_21CollectiveEpilogueBwdISA_SB_SD_Li256ELb0ELb0ELi2EEENS1_19SingleTileSchedulerILb0ELb0ELb0ELi128EEEEEEEEEvNT_6ParamsE$_ZSt3minIiERKT_S2_S2_,($_ZN7cutlass13device_kernelIN5flash19enable_sm80_to_sm89INS1_16FlashAttnBwdSm80INS1_25CollectiveMainloopBwdSm80ILi2ELi2EN4cute5tupleIJNS5_1CILi128EEES8_NS7_ILi64EEEEEENS_10bfloat16_tEfNS_4arch4Sm80ELb0ELb1ELb1ELb0ELb1ELb0ELb0ELb0ELi2ELi4ELi4ELi4ELb0EEENS1_21CollectiveEpilogueBwdISA_SB_SD_Li256ELb0ELb0ELi2EEENS1_19SingleTileSchedulerILb0ELb0ELb0ELi128EEEEEEEEEvNT_6ParamsE$_ZZN4cute12filter_tupleINS_5tupleIJNS1_IJNS_10UnderscoreENS_1CILi0EEEEEENS1_IJS4_S2_EEEEEENS1_IJNS1_IJNS1_IJNS3_ILi1EEES4_EEES4_EEENS1_IJNS1_IJS4_S4_EEEiEEEEEEZNS_5sliceIS7_SD_EEDaRKT_RKT0_EUlRKT_RKT0_E_EEDaSH_SK_OT1_ENKUlDpSN_E_clIJNS1_IJS9_EEENS1_IJiEEEEEEDaSU_ - $_ZN7cutlass13device_kernelIN5flash19enable_sm80_to_sm89INS1_16FlashAttnBwdSm80INS1_25CollectiveMainloopBwdSm80ILi2ELi2EN4cute5tupleIJNS5_1CILi128EEES8_NS7_ILi64EEEEEENS_10bfloat16_tEfNS_4arch4Sm80ELb0ELb1ELb1ELb0ELb1ELb0ELb0ELb0ELi2ELi4ELi4ELi4ELb0EEENS1_21CollectiveEpilogueBwdISA_SB_SD_Li256ELb0ELb0ELi2EEENS1_19SingleTileSchedulerILb0ELb0ELb0ELi128EEEEEEEEEvNT_6ParamsE$_ZSt3minIiERKT_S2_S2_)
$_ZN7cutlass13device_kernelIN5flash19enable_sm80_to_sm89INS1_16FlashAttnBwdSm80INS1_25CollectiveMainloopBwdSm80ILi2ELi2EN4cute5tupleIJNS5_1CILi128EEES8_NS7_ILi64EEEEEENS_10bfloat16_tEfNS_4arch4Sm80ELb0ELb1ELb1ELb0ELb1ELb0ELb0ELb0ELi2ELi4ELi4ELi4ELb0EEENS1_21CollectiveEpilogueBwdISA_SB_SD_Li256ELb0ELb0ELi2EEENS1_19SingleTileSchedulerILb0ELb0ELb0ELi128EEEEEEEEEvNT_6ParamsE$_ZSt3minIiERKT_S2_S2_:
        /* <DEDUP_REMOVED lines=9> */
        .type           $_ZN7cutlass13device_kernelIN5flash19enable_sm80_to_sm89INS1_16FlashAttnBwdSm80INS1_25CollectiveMainloopBwdSm80ILi2ELi2EN4cute5tupleIJNS5_1CILi128EEES8_NS7_ILi64EEEEEENS_10bfloat16_tEfNS_4arch4Sm80ELb0ELb1ELb1ELb0ELb1ELb0ELb0ELb0ELi2ELi4ELi4ELi4ELb0EEENS1_21CollectiveEpilogueBwdISA_SB_SD_Li256ELb0ELb0ELi2EEENS1_19SingleTileSchedulerILb0ELb0ELb0ELi128EEEEEEEEEvNT_6ParamsE$_ZZN4cute12filter_tupleINS_5tupleIJNS1_IJNS_10UnderscoreENS_1CILi0EEEEEENS1_IJS4_S2_EEEEEENS1_IJNS1_IJNS1_IJNS3_ILi1EEES4_EEES4_EEENS1_IJNS1_IJS4_S4_EEEiEEEEEEZNS_5sliceIS7_SD_EEDaRKT_RKT0_EUlRKT_RKT0_E_EEDaSH_SK_OT1_ENKUlDpSN_E_clIJNS1_IJS9_EEENS1_IJiEEEEEEDaSU_,@function
        .size           $_ZN7cutlass13device_kernelIN5flash19enable_sm80_to_sm89INS1_16FlashAttnBwdSm80INS1_25CollectiveMainloopBwdSm80ILi2ELi2EN4cute5tupleIJNS5_1CILi128EEES8_NS7_ILi64EEEEEENS_10bfloat16_tEfNS_4arch4Sm80ELb0ELb1ELb1ELb0ELb1ELb0ELb0ELb0ELi2ELi4ELi4ELi4ELb0EEENS1_21CollectiveEpilogueBwdISA_SB_SD_Li256ELb0ELb0ELi2EEENS1_19SingleTileSchedulerILb0ELb0ELb0ELi128EEEEEEEEEvNT_6ParamsE$_ZZN4cute12filter_tupleINS_5tupleIJNS1_IJNS_10UnderscoreENS_1CILi0EEEEEENS1_IJS4_S2_EEEEEENS1_IJNS1_IJNS1_IJNS3_ILi1EEES4_EEES4_EEENS1_IJNS1_IJS4_S4_EEEiEEEEEEZNS_5sliceIS7_SD_EEDaRKT_RKT0_EUlRKT_RKT0_E_EEDaSH_SK_OT1_ENKUlDpSN_E_clIJNS1_IJS9_EEENS1_IJiEEEEEEDaSU_,($_ZN7cutlass13device_kernelIN5flash19enable_sm80_to_sm89INS1_16FlashAttnBwdSm80INS1_25CollectiveMainloopBwdSm80ILi2ELi2EN4cute5tupleIJNS5_1CILi128EEES8_NS7_ILi64EEEEEENS_10bfloat16_tEfNS_4arch4Sm80ELb0ELb1ELb1ELb0ELb1ELb0ELb0ELb0ELi2ELi4ELi4ELi4ELb0EEENS1_21CollectiveEpilogueBwdISA_SB_SD_Li256ELb0ELb0ELi2EEENS1_19SingleTileSchedulerILb0ELb0ELb0ELi128EEEEEEEEEvNT_6ParamsE$_ZZN4cute12filter_tupleINS_5tupleIJNS1_IJNS_1CILi0EEENS1_IJNS2_ILi1EEENS2_ILi512EEEiEEEEEENS2_ILi4096EEENS1_IJiNS2_ILi8192EEEEEEEEEZNS_7flattenISB_EEDaRKT_EUlRKT_E_EEDaSF_OT0_ENKUlDpSI_E_clIJNS1_IJS3_S4_S5_iEEENS1_IJS8_EEESA_EEEDaSM_ - $_ZN7cutlass13device_kernelIN5flash19enable_sm80_to_sm89INS1_16FlashAttnBwdSm80INS1_25CollectiveMainloopBwdSm80ILi2ELi2EN4cute5tupleIJNS5_1CILi128EEES8_NS7_ILi64EEEEEENS_10bfloat16_tEfNS_4arch4Sm80ELb0ELb1ELb1ELb0ELb1ELb0ELb0ELb0ELi2ELi4ELi4ELi4ELb0EEENS1_21CollectiveEpilogueBwdISA_SB_SD_Li256ELb0ELb0ELi2EEENS1_19SingleTileSchedulerILb0ELb0ELb0ELi128EEEEEEEEEvNT_6ParamsE$_ZZN4cute12filter_tupleINS_5tupleIJNS1_IJNS_10UnderscoreENS_1CILi0EEEEEENS1_IJS4_S2_EEEEEENS1_IJNS1_IJNS1_IJNS3_ILi1EEES4_EEES4_EEENS1_IJNS1_IJS4_S4_EEEiEEEEEEZNS_5sliceIS7_SD_EEDaRKT_RKT0_EUlRKT_RKT0_E_EEDaSH_SK_OT1_ENKUlDpSN_E_clIJNS1_IJS9_EEENS1_IJiEEEEEEDaSU_)
$_ZN7cutlass13device_kernelIN5flash19enable_sm80_to_sm89INS1_16FlashAttnBwdSm80INS1_25CollectiveMainloopBwdSm80ILi2ELi2EN4cute5tupleIJNS5_1CILi128EEES8_NS7_ILi64EEEEEENS_10bfloat16_tEfNS_4arch4Sm80ELb0ELb1ELb1ELb0ELb1ELb0ELb0ELb0ELi2ELi4ELi4ELi4ELb0EEENS1_21CollectiveEpilogueBwdISA_SB_SD_Li256ELb0ELb0ELi2EEENS1_19SingleTileSchedulerILb0ELb0ELb0ELi128EEEEEEEEEvNT_6ParamsE$_ZZN4cute12filter_tupleINS_5tupleIJNS1_IJNS_10UnderscoreENS_1CILi0EEEEEENS1_IJS4_S2_EEEEEENS1_IJNS1_IJNS1_IJNS3_ILi1EEES4_EEES4_EEENS1_IJNS1_IJS4_S4_EEEiEEEEEEZNS_5sliceIS7_SD_EEDaRKT_RKT0_EUlRKT_RKT0_E_EEDaSH_SK_OT1_ENKUlDpSN_E_clIJNS1_IJS9_EEENS1_IJiEEEEEEDaSU_:
[----:B------:R-:W-:Y:S02]  /*be80*/  IADD3 R2, R1, 0x1680, RZ ;  /* 0x0000168001027810 */ /* 0x000fe40007ffe0ff */
[----:B------:R-:W-:Y:S02]  /*be90*/  MOV R6, 0xbec0 ;  /* 0x0000bec000067802 */ /* 0x000fe40000000f00 */
[----:B------:R-:W-:Y:S02]  /*bea0*/  IADD3 R2, R2, c[0x0][0x20], RZ ;  /* 0x0000080002027a10 */ /* 0x000fe40007ffe0ff */
[----:B------:R-:W-:Y:S05]  /*beb0*/  CALL.REL.NOINC `($_ZN7cutlass13device_kernelIN5flash19enable_sm80_to_sm89INS1_16FlashAttnBwdSm80INS1_25CollectiveMainloopBwdSm80ILi2ELi2EN4cute5tupleIJNS5_1CILi128EEES8_NS7_ILi64EEEEEENS_10bfloat16_tEfNS_4arch4Sm80ELb0ELb1ELb1ELb0ELb1ELb0ELb0ELb0ELi2ELi4ELi4ELi4ELb0EEENS1_21CollectiveEpilogueBwdISA_SB_SD_Li256ELb0ELb0ELi2EEENS1_19SingleTileSchedulerILb0ELb0ELb0ELi128EEEEEEEEEvNT_6ParamsE$_ZN4cute3eso3ESOILb1ELb0EJNS_5tupleIJNS_1CILi1EEENS3_ILi0EEEEEEiEEC2ERKS6_RKi) ;  /* 0xffffd4a000007944 */ /* 0x000fea0003c3ffff */
[----:B-1----:R1:W5:Y:S01]  /*bec0*/  LDL R3, [R1+0x1680] ;  /* 0x0016800001037983 */ /* 0x0023620000100800 */
[----:B------:R-:W-:-:S04]  /*bed0*/  MOV R9, 0x0 ;  /* 0x0000000000097802 */ /* 0x000fc80000000f00 */
[----:B------:R-:W-:Y:S05]  /*bee0*/  RET.REL.NODEC R8 `(_ZN7cutlass13device_kernelIN5flash19enable_sm80_to_sm89INS1_16FlashAttnBwdSm80INS1_25CollectiveMainloopBwdSm80ILi2ELi2EN4cute5tupleIJNS5_1CILi128EEES8_NS7_ILi64EEEEEENS_10bfloat16_tEfNS_4arch4Sm80ELb0ELb1ELb1ELb0ELb1ELb0ELb0ELb0ELi2ELi4ELi4ELi4ELb0EEENS1_21CollectiveEpilogueBwdISA_SB_SD_Li256ELb0ELb0ELi2EEENS1_19SingleTileSchedulerILb0ELb0ELb0ELi128EEEEEEEEEvNT_6ParamsE) ;  /* 0xffff411008007950 */ /* 0x000fea0003c3ffff */
        .type           $_ZN7cutlass13device_kernelIN5flash19enable_sm80_to_sm89INS1_16FlashAttnBwdSm80INS1_25CollectiveMainloopBwdSm80ILi2ELi2EN4cute5tupleIJNS5_1CILi128EEES8_NS7_ILi64EEEEEENS_10bfloat16_tEfNS_4arch4Sm80ELb0ELb1ELb1ELb0ELb1ELb0ELb0ELb0ELi2ELi4ELi4ELi4ELb0EEENS1_21CollectiveEpilogueBwdISA_SB_SD_Li256ELb0ELb0ELi2EEENS1_19SingleTileSchedulerILb0ELb0ELb0ELi128EEEEEEEEEvNT_6ParamsE$_ZZN4cute12filter_tupleINS_5tupleIJNS1_IJNS_1CILi0EEENS1_IJNS2_ILi1EEENS2_ILi512EEEiEEEEEENS2_ILi4096EEENS1_IJiNS2_ILi8192EEEEEEEEEZNS_7flattenISB_EEDaRKT_EUlRKT_E_EEDaSF_OT0_ENKUlDpSI_E_clIJNS1_IJS3_S4_S5_iEEENS1_IJS8_EEESA_EEEDaSM_,@function
        .size           $_ZN7cutlass13device_kernelIN5flash19enable_sm80_to_sm89INS1_16FlashAttnBwdSm80INS1_25CollectiveMainloopBwdSm80ILi2ELi2EN4cute5tupleIJNS5_1CILi128EEES8_NS7_ILi64EEEEEENS_10bfloat16_tEfNS_4arch4Sm80ELb0ELb1ELb1ELb0ELb1ELb0ELb0ELb0ELi2ELi4ELi4ELi4ELb0EEENS1_21CollectiveEpilogueBwdISA_SB_SD_Li256ELb0ELb0ELi2EEENS1_19SingleTileSchedulerILb0ELb0ELb0ELi128EEEEEEEEEvNT_6ParamsE$_ZZN4cute12filter_tupleINS_5tupleIJNS1_IJNS_1CILi0EEENS1_IJNS2_ILi1EEENS2_ILi512EEEiEEEEEENS2_ILi4096EEENS1_IJiNS2_ILi8192EEEEEEEEEZNS_7flattenISB_EEDaRKT_EUlRKT_E_EEDaSF_OT0_ENKUlDpSI_E_clIJNS1_IJS3_S4_S5_iEEENS1_IJS8_EEESA_EEEDaSM_,($_ZN7cutlass13device_kernelIN5flash19enable_sm80_to_sm89INS1_16FlashAttnBwdSm80INS1_25CollectiveMainloopBwdSm80ILi2ELi2EN4cute5tupleIJNS5_1CILi128EEES8_NS7_ILi64EEEEEENS_10bfloat16_tEfNS_4arch4Sm80ELb0ELb1ELb1ELb0ELb1ELb0ELb0ELb0ELi2ELi4ELi4ELi4ELb0EEENS1_21CollectiveEpilogueBwdISA_SB_SD_Li256ELb0ELb0ELi2EEENS1_19SingleTileSchedulerILb0ELb0ELb0ELi128EEEEEEEEEvNT_6ParamsE$_ZZN4cute12filter_tupleINS_5tupleIJNS1_IJiNS1_IJiNS_1CILi0EEEEEEEEENS1_IJNS_10UnderscoreENS1_IJS6_S6_EEEEEEEEES9_ZNS_4diceIS9_S9_EEDaRKT_RKT0_EUlRKT_RKT0_E_EEDaSD_SG_OT1_ENKUlDpSJ_E_clIJNS1_IJiiS3_EEENS1_IJEEEEEEDaSQ_ - $_ZN7cutlass13device_kernelIN5flash19enable_sm80_to_sm89INS1_16FlashAttnBwdSm80INS1_25CollectiveMainloopBwdSm80ILi2ELi2EN4cute5tupleIJNS5_1CILi128EEES8_NS7_ILi64EEEEEENS_10bfloat16_tEfNS_4arch4Sm80ELb0ELb1ELb1ELb0ELb1ELb0ELb0ELb0ELi2ELi4ELi4ELi4ELb0EEENS1_21CollectiveEpilogueBwdISA_SB_SD_Li256ELb0ELb0ELi2EEENS1_19SingleTileSchedulerILb0ELb0ELb0ELi128EEEEEEEEEvNT_6ParamsE$_ZZN4cute12filter_tupleINS_5tupleIJNS1_IJNS_1CILi0EEENS1_IJNS2_ILi1EEENS2_ILi512EEEiEEEEEENS2_ILi4096EEENS1_IJiNS2_ILi8192EEEEEEEEEZNS_7flattenISB_EEDaRKT_EUlRKT_E_EEDaSF_OT0_ENKUlDpSI_E_clIJNS1_IJS3_S4_S5_iEEENS1_IJS8_EEESA_EEEDaSM_)
$_ZN7cutlass13device_kernelIN5flash19enable_sm80_to_sm89INS1_16FlashAttnBwdSm80INS1_25CollectiveMainloopBwdSm80ILi2ELi2EN4cute5tupleIJNS5_1CILi128EEES8_NS7_ILi64EEEEEENS_10bfloat16_tEfNS_4arch4Sm80ELb0ELb1ELb1ELb0ELb1ELb0ELb0ELb0ELi2ELi4ELi4ELi4ELb0EEENS1_21CollectiveEpilogueBwdISA_SB_SD_Li256ELb0ELb0ELi2EEENS1_19SingleTileSchedulerILb0ELb0ELb0ELi128EEEEEEEEEvNT_6ParamsE$_ZZN4cute12filter_tupleINS_5tupleIJNS1_IJNS_1CILi0EEENS1_IJNS2_ILi1EEENS2_ILi512EEEiEEEEEENS2_ILi4096EEENS1_IJiNS2_ILi8192EEEEEEEEEZNS_7flattenISB_EEDaRKT_EUlRKT_E_EEDaSF_OT0_ENKUlDpSI_E_clIJNS1_IJS3_S4_S5_iEEENS1_IJS8_EEESA_EEEDaSM_:
[----:B------:R-:W-:Y:S02]  /*bef0*/  IADD3 R3, R1, 0x1380, RZ ;  /* 0x0000138001037810 */ /* 0x000fe40007ffe0ff */
[----:B------:R-:W-:Y:S02]  /*bf00*/  MOV R8, 0xbf30 ;  /* 0x0000bf3000087802 */ /* 0x000fe40000000f00 */
[----:B------:R-:W-:Y:S02]  /*bf10*/  IADD3 R3, R3, c[0x0][0x20], RZ ;  /* 0x0000080003037a10 */ /* 0x000fe40007ffe0ff */
[----:B------:R-:W-:Y:S05]  /*bf20*/  CALL.REL.NOINC `($_ZN7cutlass13device_kernelIN5flash19enable_sm80_to_sm89INS1_16FlashAttnBwdSm80INS1_25CollectiveMainloopBwdSm80ILi2ELi2EN4cute5tupleIJNS5_1CILi128EEES8_NS7_ILi64EEEEEENS_10bfloat16_tEfNS_4arch4Sm80ELb0ELb1ELb1ELb0ELb1ELb0ELb0ELb0ELi2ELi4ELi4ELi4ELb0EEENS1_21CollectiveEpilogueBwdISA_SB_SD_Li256ELb0ELb0ELi2EEENS1_19SingleTileSchedulerILb0ELb0ELb0ELi128EEEEEEEEEvNT_6ParamsE$_ZN4cute3eso3ESOILb1ELb0EJNS_1CILi0EEENS2_ILi1EEENS2_ILi512EEEiNS2_ILi4096EEEiNS2_ILi8192EEEEEC2ERKS3_RKS4_RKS5_RKiRKS6_SG_RKS7_) ;  /* 0xffffc47000007944 */ /* 0x000fea0003c3ffff */
[----:B------:R-:W-:-:S04]  /*bf30*/  MOV R7, 0x0 ;  /* 0x0000000000077802 */ /* 0x000fc80000000f00 */
[----:B------:R-:W-:Y:S05]  /*bf40*/  RET.REL.NODEC R6 `(_ZN7cutlass13device_kernelIN5flash19enable_sm80_to_sm89INS1_16FlashAttnBwdSm80INS1_25CollectiveMainloopBwdSm80ILi2ELi2EN4cute5tupleIJNS5_1CILi128EEES8_NS7_ILi64EEEEEENS_10bfloat16_tEfNS_4arch4Sm80ELb0ELb1ELb1ELb0ELb1ELb0ELb0ELb0ELi2ELi4ELi4ELi4ELb0EEENS1_21CollectiveEpilogueBwdISA_SB_SD_Li256ELb0ELb0ELi2EEENS1_19SingleTileSchedulerILb0ELb0ELb0ELi128EEEEEEEEEvNT_6ParamsE) ;  /* 0xffff40b006007950 */ /* 0x000fea0003c3ffff */
        .type           $_ZN7cutlass13device_kernelIN5flash19enable_sm80_to_sm89INS1_16FlashAttnBwdSm80INS1_25CollectiveMainloopBwdSm80ILi2ELi2EN4cute5tupleIJNS5_1CILi128EEES8_NS7_ILi64EEEEEENS_10bfloat16_tEfNS_4arch4Sm80ELb0ELb1ELb1ELb0ELb1ELb0ELb0ELb0ELi2ELi4ELi4ELi4ELb0EEENS1_21CollectiveEpilogueBwdISA_SB_SD_Li256ELb0ELb0ELi2EEENS1_19SingleTileSchedulerILb0ELb0ELb0ELi128EEEEEEEEEvNT_6ParamsE$_ZZN4cute12filter_tupleINS_5tupleIJNS1_IJiNS1_IJiNS_1CILi0EEEEEEEEENS1_IJNS_10UnderscoreENS1_IJS6_S6_EEEEEEEEES9_ZNS_4diceIS9_S9_EEDaRKT_RKT0_EUlRKT_RKT0_E_EEDaSD_SG_OT1_ENKUlDpSJ_E_clIJNS1_IJiiS3_EEENS1_IJEEEEEEDaSQ_,@function
        .size           $_ZN7cutlass13device_kernelIN5flash19enable_sm80_to_sm89INS1_16FlashAttnBwdSm80INS1_25CollectiveMainloopBwdSm80ILi2ELi2EN4cute5tupleIJNS5_1CILi128EEES8_NS7_ILi64EEEEEENS_10bfloat16_tEfNS_4arch4Sm80ELb0ELb1ELb1ELb0ELb1ELb0ELb0ELb0ELi2ELi4ELi4ELi4ELb0EEENS1_21CollectiveEpilogueBwdISA_SB_SD_Li256ELb0ELb0ELi2EEENS1_19SingleTileSchedulerILb0ELb0ELb0ELi128EEEEEEEEEvNT_6ParamsE$_ZZN4cute12filter_tupleINS_5tupleIJNS1_IJiNS1_IJiNS_1CILi0EEEEEEEEENS1_IJNS_10UnderscoreENS1_IJS6_S6_EEEEEEEEES9_ZNS_4diceIS9_S9_EEDaRKT_RKT0_EUlRKT_RKT0_E_EEDaSD_SG_OT1_ENKUlDpSJ_E_clIJNS1_IJiiS3_EEENS1_IJEEEEEEDaSQ_,($_ZN7cutlass13device_kernelIN5flash19enable_sm80_to_sm89INS1_16FlashAttnBwdSm80INS1_25CollectiveMainloopBwdSm80ILi2ELi2EN4cute5tupleIJNS5_1CILi128EEES8_NS7_ILi64EEEEEENS_10bfloat16_tEfNS_4arch4Sm80ELb0ELb1ELb1ELb0ELb1ELb0ELb0ELb0ELi2ELi4ELi4ELi4ELb0EEENS1_21CollectiveEpilogueBwdISA_SB_SD_Li256ELb0ELb0ELi2EEENS1_19SingleTileSchedulerILb0ELb0ELb0ELi128EEEEEEEEEvNT_6ParamsE$_ZZN4cute12filter_tupleINS_5tupleIJNS1_IJiiEEENS_1CILi1024EEEEEEZNS_16flatten_to_tupleIS5_EEDaRKT_EUlRKT_E_EEDaS9_OT0_ENKUlDpSC_E_clIJS2_NS1_IJS4_EEEEEEDaSG_ - $_ZN7cutlass13device_kernelIN5flash19enable_sm80_to_sm89INS1_16FlashAttnBwdSm80INS1_25CollectiveMainloopBwdSm80ILi2ELi2EN4cute5tupleIJNS5_1CILi128EEES8_NS7_ILi64EEEEEENS_10bfloat16_tEfNS_4arch4Sm80ELb0ELb1ELb1ELb0ELb1ELb0ELb0ELb0ELi2ELi4ELi4ELi4ELb0EEENS1_21CollectiveEpilogueBwdISA_SB_SD_Li256ELb0ELb0ELi2EEENS1_19SingleTileSchedulerILb0ELb0ELb0ELi128EEEEEEEEEvNT_6ParamsE$_ZZN4cute12filter_tupleINS_5tupleIJNS1_IJiNS1_IJiNS_1CILi0EEEEEEEEENS1_IJNS_10UnderscoreENS1_IJS6_S6_EEEEEEEEES9_ZNS_4diceIS9_S9_EEDaRKT_RKT0_EUlRKT_RKT0_E_EEDaSD_SG_OT1_ENKUlDpSJ_E_clIJNS1_IJiiS3_EEENS1_IJEEEEEEDaSQ_)
$_ZN7cutlass13device_kernelIN5flash19enable_sm80_to_sm89INS1_16FlashAttnBwdSm80INS1_25CollectiveMainloopBwdSm80ILi2ELi2EN4cute5tupleIJNS5_1CILi128EEES8_NS7_ILi64EEEEEENS_10bfloat16_tEfNS_4arch4Sm80ELb0ELb1ELb1ELb0ELb1ELb0ELb0ELb0ELi2ELi4ELi4ELi4ELb0EEENS1_21CollectiveEpilogueBwdISA_SB_SD_Li256ELb0ELb0ELi2EEENS1_19SingleTileSchedulerILb0ELb0ELb0ELi128EEEEEEEEEvNT_6ParamsE$_ZZN4cute12filter_tupleINS_5tupleIJNS1_IJiNS1_IJiNS_1CILi0EEEEEEEEENS1_IJNS_10UnderscoreENS1_IJS6_S6_EEEEEEEEES9_ZNS_4diceIS9_S9_EEDaRKT_RKT0_EUlRKT_RKT0_E_EEDaSD_SG_OT1_ENKUlDpSJ_E_clIJNS1_IJiiS3_EEENS1_IJEEEEEEDaSQ_:
[----:B------:R-:W-:-:S06]  /*bf50*/  IADD3 R7, R4, -c[0x0][0x20], RZ ;  /* 0x8000080004077a10 */ /* 0x000fcc0007ffe0ff */
[----:B------:R-:W5:Y:S01]  /*bf60*/  LDL R7, [R7] ;  /* 0x0000000007077983 */ /* 0x000f620000100800 */
[----:B------:R-:W-:Y:S02]  /*bf70*/  IADD3 R6, R1, 0x1680, RZ ;  /* 0x0000168001067810 */ /* 0x000fe40007ffe0ff */
[----:B------:R-:W-:Y:S02]  /*bf80*/  IADD3 R5, R4, 0x4, RZ ;  /* 0x0000000404057810 */ /* 0x000fe40007ffe0ff */
[----:B------:R-:W-:Y:S02]  /*bf90*/  IADD3 R6, R6, c[0x0][0x20], RZ ;  /* 0x0000080006067a10 */ /* 0x000fe40007ffe0ff */
[----:B------:R-:W-:Y:S02]  /*bfa0*/  MOV R10, 0xbfc0 ;  /* 0x0000bfc0000a7802 */ /* 0x000fe40000000f00 */
[----:B-----5:R-:W-:Y:S05]  /*bfb0*/  CALL.REL.NOINC `($_ZN7cutlass13device_kernelIN5flash19enable_sm80_to_sm89INS1_16FlashAttnBwdSm80INS1_25CollectiveMainloopBwdSm80ILi2ELi2EN4cute5tupleIJNS5_1CILi128EEES8_NS7_ILi64EEEEEENS_10bfloat16_tEfNS_4arch4Sm80ELb0ELb1ELb1ELb0ELb1ELb0ELb0ELb0ELi2ELi4ELi4ELi4ELb0EEENS1_21CollectiveEpilogueBwdISA_SB_SD_Li256ELb0ELb0ELi2EEENS1_19SingleTileSchedulerILb0ELb0ELb0ELi128EEEEEEEEEvNT_6ParamsE$_ZN4cute3eso3ESOILb0ELb0EJiiNS_1CILi0EEEEEC2ERKiS6_RKS3_) ;  /* 0xffffb78000007944 */ /* 0x020fea0003c3ffff */
[----:B------:R2:W5:Y:S01]  /*bfc0*/  LDL.64 R4, [R1+0x1680] ;  /* 0x0016800001047983 */ /* 0x0005620000100a00 */
[----:B------:R-:W-:-:S04]  /*bfd0*/  MOV R9, 0x0 ;  /* 0x0000000000097802 */ /* 0x000fc80000000f00 */
[----:B------:R-:W-:Y:S05]  /*bfe0*/  RET.REL.NODEC R8 `(_ZN7cutlass13device_kernelIN5flash19enable_sm80_to_sm89INS1_16FlashAttnBwdSm80INS1_25CollectiveMainloopBwdSm80ILi2ELi2EN4cute5tupleIJNS5_1CILi128EEES8_NS7_ILi64EEEEEENS_10bfloat16_tEfNS_4arch4Sm80ELb0ELb1ELb1ELb0ELb1ELb0ELb0ELb0ELi2ELi4ELi4ELi4ELb0EEENS1_21CollectiveEpilogueBwdISA_SB_SD_Li256ELb0ELb0ELi2EEENS1_19SingleTileSchedulerILb0ELb0ELb0ELi128EEEEEEEEEvNT_6ParamsE) ;  /* 0xffff401008007950 */ /* 0x000fea0003c3ffff */
        .type           $_ZN7cutlass13device_kernelIN5flash19enable_sm80_to_sm89INS1_16FlashAttnBwdSm80INS1_25CollectiveMainloopBwdSm80ILi2ELi2EN4cute5tupleIJNS5_1CILi128EEES8_NS7_ILi64EEEEEENS_10bfloat16_tEfNS_4arch4Sm80ELb0ELb1ELb1ELb0ELb1ELb0ELb0ELb0ELi2ELi4ELi4ELi4ELb0EEENS1_21CollectiveEpilogueBwdISA_SB_SD_Li256ELb0ELb0ELi2EEENS1_19SingleTileSchedulerILb0ELb0ELb0ELi128EEEEEEEEEvNT_6ParamsE$_ZZN4cute12filter_tupleINS_5tupleIJNS1_IJiiEEENS_1CILi1024EEEEEEZNS_16flatten_to_tupleIS5_EEDaRKT_EUlRKT_E_EEDaS9_OT0_ENKUlDpSC_E_clIJS2_NS1_IJS4_EEEEEEDaSG_,@function
        .size           $_ZN7cutlass13device_kernelIN5flash19enable_sm80_to_sm89INS1_16FlashAttnBwdSm80INS1_25CollectiveMainloopBwdSm80ILi2ELi2EN4cute5tupleIJNS5_1CILi128EEES8_NS7_ILi64EEEEEENS_10bfloat16_tEfNS_4arch4Sm80ELb0ELb1ELb1ELb0ELb1ELb0ELb0ELb0ELi2ELi4ELi4ELi4ELb0EEENS1_21CollectiveEpilogueBwdISA_SB_SD_Li256ELb0ELb0ELi2EEENS1_19SingleTileSchedulerILb0ELb0ELb0ELi128EEEEEEEEEvNT_6ParamsE$_ZZN4cute12filter_tupleINS_5tupleIJNS1_IJiiEEENS_1CILi1024EEEEEEZNS_16flatten_to_tupleIS5_EEDaRKT_EUlRKT_E_EEDaS9_OT0_ENKUlDpSC_E_clIJS2_NS1_IJS4_EEEEEEDaSG_,($_ZN7cutlass13device_kernelIN5flash19enable_sm80_to_sm89INS1_16FlashAttnBwdSm80INS1_25CollectiveMainloopBwdSm80ILi2ELi2EN4cute5tupleIJNS5_1CILi128EEES8_NS7_ILi64EEEEEENS_10bfloat16_tEfNS_4arch4Sm80ELb0ELb1ELb1ELb0ELb1ELb0ELb0ELb0ELi2ELi4ELi4ELi4ELb0EEENS1_21CollectiveEpilogueBwdISA_SB_SD_Li256ELb0ELb0ELi2EEENS1_19SingleTileSchedulerILb0ELb0ELb0ELi128EEEEEEEEEvNT_6ParamsE$_ZZN4cute12filter_tupleINS_5tupleIJNS1_IJiiEEENS_1CILi8192EEEEEEZNS_16flatten_to_tupleIS5_EEDaRKT_EUlRKT_E_EEDaS9_OT0_ENKUlDpSC_E_clIJS2_NS1_IJS4_EEEEEEDaSG_ - $_ZN7cutlass13device_kernelIN5flash19enable_sm80_to_sm89INS1_16FlashAttnBwdSm80INS1_25CollectiveMainloopBwdSm80ILi2ELi2EN4cute5tupleIJNS5_1CILi128EEES8_NS7_ILi64EEEEEENS_10bfloat16_tEfNS_4arch4Sm80ELb0ELb1ELb1ELb0ELb1ELb0ELb0ELb0ELi2ELi4ELi4ELi4ELb0EEENS1_21CollectiveEpilogueBwdISA_SB_SD_Li256ELb0ELb0ELi2EEENS1_19SingleTileSchedulerILb0ELb0ELb0ELi128EEEEEEEEEvNT_6ParamsE$_ZZN4cute12filter_tupleINS_5tupleIJNS1_IJiiEEENS_1CILi1024EEEEEEZNS_16flatten_to_tupleIS5_EEDaRKT_EUlRKT_E_EEDaS9_OT0_ENKUlDpSC_E_clIJS2_NS1_IJS4_EEEEEEDaSG_)
$_ZN7cutlass13device_kernelIN5flash19enable_sm80_to_sm89INS1_16FlashAttnBwdSm80INS1_25CollectiveMainloopBwdSm80ILi2ELi2EN4cute5tupleIJNS5_1CILi128EEES8_NS7_ILi64EEEEEENS_10bfloat16_tEfNS_4arch4Sm80ELb0ELb1ELb1ELb0ELb1ELb0ELb0ELb0ELi2ELi4ELi4ELi4ELb0EEENS1_21CollectiveEpilogueBwdISA_SB_SD_Li256ELb0ELb0ELi2EEENS1_19SingleTileSchedulerILb0ELb0ELb0ELi128EEEEEEEEEvNT_6ParamsE$_ZZN4cute12filter_tupleINS_5tupleIJNS1_IJiiEEENS_1CILi1024EEEEEEZNS_16flatten_to_tupleIS5_EEDaRKT_EUlRKT_E_EEDaS9_OT0_ENKUlDpSC_E_clIJS2_NS1_IJS4_EEEEEEDaSG_:
[----:B------:R-:W-:-:S06]  /*bff0*/  IADD3 R8, R62, -c[0x0][0x20], RZ ;  /* 0x800008003e087a10 */ /* 0x000fcc0007ffe0ff */
[----:B------:R-:W5:Y:S01]  /*c000*/  LDL R8, [R8] ;  /* 0x0000000008087983 */ /* 0x000f620000100800 */
[----:B------:R-:W-:Y:S02]  /*c010*/  IADD3 R3, R1, 0x1680, RZ ;  /* 0x0000168001037810 */ /* 0x000fe40007ffe0ff */
[----:B------:R-:W-:Y:S02]  /*c020*/  IADD3 R2, R62, 0x4, RZ ;  /* 0x000000043e027810 */ /* 0x000fe40007ffe0ff */
[----:B------:R-:W-:Y:S02]  /*c030*/  IADD3 R3, R3, c[0x0][0x20], RZ ;  /* 0x0000080003037a10 */ /* 0x000fe40007ffe0ff */
[----:B------:R-:W-:Y:S02]  /*c040*/  MOV R6, 0xc060 ;  /* 0x0000c06000067802 */ /* 0x000fe40000000f00 */
[----:B-----5:R-:W-:Y:S05]  /*c050*/  CALL.REL.NOINC `($_ZN7cutlass13device_kernelIN5flash19enable_sm80_to_sm89INS1_16FlashAttnBwdSm80INS1_25CollectiveMainloopBwdSm80ILi2ELi2EN4cute5tupleIJNS5_1CILi128EEES8_NS7_ILi64EEEEEENS_10bfloat16_tEfNS_4arch4Sm80ELb0ELb1ELb1ELb0ELb1ELb0ELb0ELb0ELi2ELi4ELi4ELi4ELb0EEENS1_21CollectiveEpilogueBwdISA_SB_SD_Li256ELb0ELb0ELi2EEENS1_19SingleTileSchedulerILb0ELb0ELb0ELi128EEEEEEEEEvNT_6ParamsE$_ZN4cute3eso3ESOILb0ELb0EJiiNS_1CILi1024EEEEEC2ERKiS6_RKS3_) ;  /* 0xffffb75000007944 */ /* 0x020fea0003c3ffff */
[----:B------:R-:W-:-:S04]  /*c060*/  MOV R5, 0x0 ;  /* 0x0000000000057802 */ /* 0x000fc80000000f00 */
[----:B------:R-:W-:Y:S05]  /*c070*/  RET.REL.NODEC R4 `(_ZN7cutlass13device_kernelIN5flash19enable_sm80_to_sm89INS1_16FlashAttnBwdSm80INS1_25CollectiveMainloopBwdSm80ILi2ELi2EN4cute5tupleIJNS5_1CILi128EEES8_NS7_ILi64EEEEEENS_10bfloat16_tEfNS_4arch4Sm80ELb0ELb1ELb1ELb0ELb1ELb0ELb0ELb0ELi2ELi4ELi4ELi4ELb0EEENS1_21CollectiveEpilogueBwdISA_SB_SD_Li256ELb0ELb0ELi2EEENS1_19SingleTileSchedulerILb0ELb0ELb0ELi128EEEEEEEEEvNT_6ParamsE) ;  /* 0xffff3f8004007950 */ /* 0x000fea0003c3ffff */
        .type           $_ZN7cutlass13device_kernelIN5flash19enable_sm80_to_sm89INS1_16FlashAttnBwdSm80INS1_25CollectiveMainloopBwdSm80ILi2ELi2EN4cute5tupleIJNS5_1CILi128EEES8_NS7_ILi64EEEEEENS_10bfloat16_tEfNS_4arch4Sm80ELb0ELb1ELb1ELb0ELb1ELb0ELb0ELb0ELi2ELi4ELi4ELi4ELb0EEENS1_21CollectiveEpilogueBwdISA_SB_SD_Li256ELb0ELb0ELi2EEENS1_19SingleTileSchedulerILb0ELb0ELb0ELi128EEEEEEEEEvNT_6ParamsE$_ZZN4cute12filter_tupleINS_5tupleIJNS1_IJiiEEENS_1CILi8192EEEEEEZNS_16flatten_to_tupleIS5_EEDaRKT_EUlRKT_E_EEDaS9_OT0_ENKUlDpSC_E_clIJS2_NS1_IJS4_EEEEEEDaSG_,@function
        .size           $_ZN7cutlass13device_kernelIN5flash19enable_sm80_to_sm89INS1_16FlashAttnBwdSm80INS1_25CollectiveMainloopBwdSm80ILi2ELi2EN4cute5tupleIJNS5_1CILi128EEES8_NS7_ILi64EEEEEENS_10bfloat16_tEfNS_4arch4Sm80ELb0ELb1ELb1ELb0ELb1ELb0ELb0ELb0ELi2ELi4ELi4ELi4ELb0EEENS1_21CollectiveEpilogueBwdISA_SB_SD_Li256ELb0ELb0ELi2EEENS1_19SingleTileSchedulerILb0ELb0ELb0ELi128EEEEEEEEEvNT_6ParamsE$_ZZN4cute12filter_tupleINS_5tupleIJNS1_IJiiEEENS_1CILi8192EEEEEEZNS_16flatten_to_tupleIS5_EEDaRKT_EUlRKT_E_EEDaS9_OT0_ENKUlDpSC_E_clIJS2_NS1_IJS4_EEEEEEDaSG_,($_ZN7cutlass13device_kernelIN5flash19enable_sm80_to_sm89INS1_16FlashAttnBwdSm80INS1_25CollectiveMainloopBwdSm80ILi2ELi2EN4cute5tupleIJNS5_1CILi128EEES8_NS7_ILi64EEEEEENS_10bfloat16_tEfNS_4arch4Sm80ELb0ELb1ELb1ELb0ELb1ELb0ELb0ELb0ELi2ELi4ELi4ELi4ELb0EEENS1_21CollectiveEpilogueBwdISA_SB_SD_Li256ELb0ELb0ELi2EEENS1_19SingleTileSchedulerILb0ELb0ELb0ELi128EEEEEEEEEvNT_6ParamsE$_ZZN4cute12filter_tupleINS_5tupleIJNS_10UnderscoreES2_NS_1CILi0EEEEEENS1_IJNS1_IJNS3_ILi1EEES4_EEEiNS3_ILi1024EEEEEEZNS_5sliceIS5_S9_EEDaRKT_RKT0_EUlRKT_RKT0_E_EEDaSD_SG_OT1_ENKUlDpSJ_E_clIJNS1_IJS7_EEENS1_IJiEEENS1_IJEEEEEEDaSQ_ - $_ZN7cutlass13device_kernelIN5flash19enable_sm80_to_sm89INS1_16FlashAttnBwdSm80INS1_25CollectiveMainloopBwdSm80ILi2ELi2EN4cute5tupleIJNS5_1CILi128EEES8_NS7_ILi64EEEEEENS_10bfloat16_tEfNS_4arch4Sm80ELb0ELb1ELb1ELb0ELb1ELb0ELb0ELb0ELi2ELi4ELi4ELi4ELb0EEENS1_21CollectiveEpilogueBwdISA_SB_SD_Li256ELb0ELb0ELi2EEENS1_19SingleTileSchedulerILb0ELb0ELb0ELi128EEEEEEEEEvNT_6ParamsE$_ZZN4cute12filter_tupleINS_5tupleIJNS1_IJiiEEENS_1CILi8192EEEEEEZNS_16flatten_to_tupleIS5_EEDaRKT_EUlRKT_E_EEDaS9_OT0_ENKUlDpSC_E_clIJS2_NS1_IJS4_EEEEEEDaSG_)
$_ZN7cutlass13device_kernelIN5flash19enable_sm80_to_sm89INS1_16FlashAttnBwdSm80INS1_25CollectiveMainloopBwdSm80ILi2ELi2EN4cute5tupleIJNS5_1CILi128EEES8_NS7_ILi64EEEEEENS_10bfloat16_tEfNS_4arch4Sm80ELb0ELb1ELb1ELb0ELb1ELb0ELb0ELb0ELi2ELi4ELi4ELi4ELb0EEENS1_21CollectiveEpilogueBwdISA_SB_SD_Li256ELb0ELb0ELi2EEENS1_19SingleTileSchedulerILb0ELb0ELb0ELi128EEEEEEEEEvNT_6ParamsE$_ZZN4cute12filter_tupleINS_5tupleIJNS1_IJiiEEENS_1CILi8192EEEEEEZNS_16flatten_to_tupleIS5_EEDaRKT_EUlRKT_E_EEDaS9_OT0_ENKUlDpSC_E_clIJS2_NS1_IJS4_EEEEEEDaSG_:
[----:B------:R-:W-:-:S06]  /*c080*/  IADD3 R10, R5, -c[0x0][0x20], RZ ;  /* 0x80000800050a7a10 */ /* 0x000fcc0007ffe0ff */
[----:B------:R-:W5:Y:S01]  /*c090*/  LDL R10, [R10] ;  /* 0x000000000a0a7983 */ /* 0x000f620000100800 */
[----:B------:R-:W-:Y:S02]  /*c0a0*/  IADD3 R3, R1, 0x1688, RZ ;  /* 0x0000168801037810 */ /* 0x000fe40007ffe0ff */
[----:B------:R-:W-:Y:S02]  /*c0b0*/  IADD3 R2, R5, 0x4, RZ ;  /* 0x0000000405027810 */ /* 0x000fe40007ffe0ff */
[----:B------:R-:W-:Y:S02]  /*c0c0*/  IADD3 R3, R3, c[0x0][0x20], RZ ;  /* 0x0000080003037a10 */ /* 0x000fe40007ffe0ff */
[----:B------:R-:W-:Y:S02]  /*c0d0*/  MOV R8, 0xc0f0 ;  /* 0x0000c0f000087802 */ /* 0x000fe40000000f00 */
[----:B-----5:R-:W-:Y:S05]  /*c0e0*/  CALL.REL.NOINC `($_ZN7cutlass13device_kernelIN5flash19enable_sm80_to_sm89INS1_16FlashAttnBwdSm80INS1_25CollectiveMainloopBwdSm80ILi2ELi2EN4cute5tupleIJNS5_1CILi128EEES8_NS7_ILi64EEEEEENS_10bfloat16_tEfNS_4arch4Sm80ELb0ELb1ELb1ELb0ELb1ELb0ELb0ELb0ELi2ELi4ELi4ELi4ELb0EEENS1_21CollectiveEpilogueBwdISA_SB_SD_Li256ELb0ELb0ELi2EEENS1_19SingleTileSchedulerILb0ELb0ELb0ELi128EEEEEEEEEvNT_6ParamsE$_ZN4cute3eso3ESOILb0ELb0EJiiNS_1CILi8192EEEEEC2ERKiS6_RKS3_) ;  /* 0xffffb82000007944 */ /* 0x020fea0003c3ffff */
[----:B-1----:R1:W5:Y:S01]  /*c0f0*/  LDL.64 R2, [R1+0x1688] ;  /* 0x0016880001027983 */ /* 0x0023620000100a00 */
[----:B------:R-:W-:-:S04]  /*c100*/  MOV R7, 0x0 ;  /* 0x0000000000077802 */ /* 0x000fc80000000f00 */
[----:B------:R-:W-:Y:S05]  /*c110*/  RET.REL.NODEC R6 `(_ZN7cutlass13device_kernelIN5flash19enable_sm80_to_sm89INS1_16FlashAttnBwdSm80INS1_25CollectiveMainloopBwdSm80ILi2ELi2EN4cute5tupleIJNS5_1CILi128EEES8_NS7_ILi64EEEEEENS_10bfloat16_tEfNS_4arch4Sm80ELb0ELb1ELb1ELb0ELb1ELb0ELb0ELb0ELi2ELi4ELi4ELi4ELb0EEENS1_21CollectiveEpilogueBwdISA_SB_SD_Li256ELb0ELb0ELi2EEENS1_19SingleTileSchedulerILb0ELb0ELb0ELi128EEEEEEEEEvNT_6ParamsE) ;  /* 0xffff3ee006007950 */ /* 0x000fea0003c3ffff */
        .type           $_ZN7cutlass13device_kernelIN5flash19enable_sm80_to_sm89INS1_16FlashAttnBwdSm80INS1_25CollectiveMainloopBwdSm80ILi2ELi2EN4cute5tupleIJNS5_1CILi128EEES8_NS7_ILi64EEEEEENS_10bfloat16_tEfNS_4arch4Sm80ELb0ELb1ELb1ELb0ELb1ELb0ELb0ELb0ELi2ELi4ELi4ELi4ELb0EEENS1_21CollectiveEpilogueBwdISA_SB_SD_Li256ELb0ELb0ELi2EEENS1_19SingleTileSchedulerILb0ELb0ELb0ELi128EEEEEEEEEvNT_6ParamsE$_ZZN4cute12filter_tupleINS_5tupleIJNS_10UnderscoreES2_NS_1CILi0EEEEEENS1_IJNS1_IJNS3_ILi1EEES4_EEEiNS3_ILi1024EEEEEEZNS_5sliceIS5_S9_EEDaRKT_RKT0_EUlRKT_RKT0_E_EEDaSD_SG_OT1_ENKUlDpSJ_E_clIJNS1_IJS7_EEENS1_IJiEEENS1_IJEEEEEEDaSQ_,@function
        .size           $_ZN7cutlass13device_kernelIN5flash19enable_sm80_to_sm89INS1_16FlashAttnBwdSm80INS1_25CollectiveMainloopBwdSm80ILi2ELi2EN4cute5tupleIJNS5_1CILi128EEES8_NS7_ILi64EEEEEENS_10bfloat16_tEfNS_4arch4Sm80ELb0ELb1ELb1ELb0ELb1ELb0ELb0ELb0ELi2ELi4ELi4ELi4ELb0EEENS1_21CollectiveEpilogueBwdISA_SB_SD_Li256ELb0ELb0ELi2EEENS1_19SingleTileSchedulerILb0ELb0ELb0ELi128EEEEEEEEEvNT_6ParamsE$_ZZN4cute12filter_tupleINS_5tupleIJNS_10UnderscoreES2_NS_1CILi0EEEEEENS1_IJNS1_IJNS3_ILi1EEES4_EEEiNS3_ILi1024EEEEEEZNS_5sliceIS5_S9_EEDaRKT_RKT0_EUlRKT_RKT0_E_EEDaSD_SG_OT1_ENKUlDpSJ_E_clIJNS1_IJS7_EEENS1_IJiEEENS1_IJEEEEEEDaSQ_,($_ZN7cutlass13device_kernelIN5flash19enable_sm80_to_sm89INS1_16FlashAttnBwdSm80INS1_25CollectiveMainloopBwdSm80ILi2ELi2EN4cute5tupleIJNS5_1CILi128EEES8_NS7_ILi64EEEEEENS_10bfloat16_tEfNS_4arch4Sm80ELb0ELb1ELb1ELb0ELb1ELb0ELb0ELb0ELi2ELi4ELi4ELi4ELb0EEENS1_21CollectiveEpilogueBwdISA_SB_SD_Li256ELb0ELb0ELi2EEENS1_19SingleTileSchedulerILb0ELb0ELb0ELi128EEEEEEEEEvNT_6ParamsE$_ZZN4cute12filter_tupleINS_5tupleIJNS_10UnderscoreES2_S2_iEEENS1_IJNS1_IJNS_1CILi1EEENS4_ILi0EEEEEENS4_ILi4096EEENS1_IJiiEEENS1_IJS6_NS4_ILi8192EEEEEEEEEZNS_5sliceIS3_SC_EEDaRKT_RKT0_EUlRKT_RKT0_E_EEDaSG_SJ_OT1_ENKUlDpSM_E_clIJNS1_IJS7_EEENS1_IJS8_EEENS1_IJS9_EEENS1_IJEEEEEEDaST_ - $_ZN7cutlass13device_kernelIN5flash19enable_sm80_to_sm89INS1_16FlashAttnBwdSm80INS1_25CollectiveMainloopBwdSm80ILi2ELi2EN4cute5tupleIJNS5_1CILi128EEES8_NS7_ILi64EEEEEENS_10bfloat16_tEfNS_4arch4Sm80ELb0ELb1ELb1ELb0ELb1ELb0ELb0ELb0ELi2ELi4ELi4ELi4ELb0EEENS1_21CollectiveEpilogueBwdISA_SB_SD_Li256ELb0ELb0ELi2EEENS1_19SingleTileSchedulerILb0ELb0ELb0ELi128EEEEEEEEEvNT_6ParamsE$_ZZN4cute12filter_tupleINS_5tupleIJNS_10UnderscoreES2_NS_1CILi0EEEEEENS1_IJNS1_IJNS3_ILi1EEES4_EEEiNS3_ILi1024EEEEEEZNS_5sliceIS5_S9_EEDaRKT_RKT0_EUlRKT_RKT0_E_EEDaSD_SG_OT1_ENKUlDpSJ_E_clIJNS1_IJS7_EEENS1_IJiEEENS1_IJEEEEEEDaSQ_)
$_ZN7cutlass13device_kernelIN5flash19enable_sm80_to_sm89INS1_16FlashAttnBwdSm80INS1_25CollectiveMainloopBwdSm80ILi2ELi2EN4cute5tupleIJNS5_1CILi128EEES8_NS7_ILi64EEEEEENS_10bfloat16_tEfNS_4arch4Sm80ELb0ELb1ELb1ELb0ELb1ELb0ELb0ELb0ELi2ELi4ELi4ELi4ELb0EEENS1_21CollectiveEpilogueBwdISA_SB_SD_Li256ELb0ELb0ELi2EEENS1_19SingleTileSchedulerILb0ELb0ELb0ELi128EEEEEEEEEvNT_6ParamsE$_ZZN4cute12filter_tupleINS_5tupleIJNS_10UnderscoreES2_NS_1CILi0EEEEEENS1_IJNS1_IJNS3_ILi1EEES4_EEEiNS3_ILi1024EEEEEEZNS_5sliceIS5_S9_EEDaRKT_RKT0_EUlRKT_RKT0_E_EEDaSD_SG_OT1_ENKUlDpSJ_E_clIJNS1_IJS7_EEENS1_IJiEEENS1_IJEEEEEEDaSQ_:
[----:B------:R-:W-:Y:S02]  /*c120*/  IADD3 R2, R1, 0x1680, RZ ;  /* 0x0000168001027810 */ /* 0x000fe40007ffe0ff */
[----:B------:R-:W-:Y:S02]  /*c130*/  MOV R6, 0xc160 ;  /* 0x0000c16000067802 */ /* 0x000fe40000000f00 */
[----:B------:R-:W-:Y:S02]  /*c140*/  IADD3 R2, R2, c[0x0][0x20], RZ ;  /* 0x0000080002027a10 */ /* 0x000fe40007ffe0ff */
[----:B------:R-:W-:Y:S05]  /*c150*/  CALL.REL.NOINC `($_ZN7cutlass13device_kernelIN5flash19enable_sm80_to_sm89INS1_16FlashAttnBwdSm80INS1_25CollectiveMainloopBwdSm80ILi2ELi2EN4cute5tupleIJNS5_1CILi128EEES8_NS7_ILi64EEEEEENS_10bfloat16_tEfNS_4arch4Sm80ELb0ELb1ELb1ELb0ELb1ELb0ELb0ELb0ELi2ELi4ELi4ELi4ELb0EEENS1_21CollectiveEpilogueBwdISA_SB_SD_Li256ELb0ELb0ELi2EEENS1_19SingleTileSchedulerILb0ELb0ELb0ELi128EEEEEEEEEvNT_6ParamsE$_ZN4cute3eso3ESOILb1ELb0EJNS_5tupleIJNS_1CILi1EEENS3_ILi0EEEEEEiEEC2ERKS6_RKi) ;  /* 0xffffd20000007944 */ /* 0x000fea0003c3ffff */
[----:B-1----:R1:W5:Y:S01]  /*c160*/  LDL R3, [R1+0x1680] ;  /* 0x0016800001037983 */ /* 0x0023620000100800 */
[----:B------:R-:W-:-:S04]  /*c170*/  MOV R5, 0x0 ;  /* 0x0000000000057802 */ /* 0x000fc80000000f00 */
[----:B------:R-:W-:Y:S05]  /*c180*/  RET.REL.NODEC R4 `(_ZN7cutlass13device_kernelIN5flash19enable_sm80_to_sm89INS1_16FlashAttnBwdSm80INS1_25CollectiveMainloopBwdSm80ILi2ELi2EN4cute5tupleIJNS5_1CILi128EEES8_NS7_ILi64EEEEEENS_10bfloat16_tEfNS_4arch4Sm80ELb0ELb1ELb1ELb0ELb1ELb0ELb0ELb0ELi2ELi4ELi4ELi4ELb0EEENS1_21CollectiveEpilogueBwdISA_SB_SD_Li256ELb0ELb0ELi2EEENS1_19SingleTileSchedulerILb0ELb0ELb0ELi128EEEEEEEEEvNT_6ParamsE) ;  /* 0xffff3e7004007950 */ /* 0x000fea0003c3ffff */
        .type           $_ZN7cutlass13device_kernelIN5flash19enable_sm80_to_sm89INS1_16FlashAttnBwdSm80INS1_25CollectiveMainloopBwdSm80ILi2ELi2EN4cute5tupleIJNS5_1CILi128EEES8_NS7_ILi64EEEEEENS_10bfloat16_tEfNS_4arch4Sm80ELb0ELb1ELb1ELb0ELb1ELb0ELb0ELb0ELi2ELi4ELi4ELi4ELb0EEENS1_21CollectiveEpilogueBwdISA_SB_SD_Li256ELb0ELb0ELi2EEENS1_19SingleTileSchedulerILb0ELb0ELb0ELi128EEEEEEEEEvNT_6ParamsE$_ZZN4cute12filter_tupleINS_5tupleIJNS_10UnderscoreES2_S2_iEEENS1_IJNS1_IJNS_1CILi1EEENS4_ILi0EEEEEENS4_ILi4096EEENS1_IJiiEEENS1_IJS6_NS4_ILi8192EEEEEEEEEZNS_5sliceIS3_SC_EEDaRKT_RKT0_EUlRKT_RKT0_E_EEDaSG_SJ_OT1_ENKUlDpSM_E_clIJNS1_IJS7_EEENS1_IJS8_EEENS1_IJS9_EEENS1_IJEEEEEEDaST_,@function
        .size           $_ZN7cutlass13device_kernelIN5flash19enable_sm80_to_sm89INS1_16FlashAttnBwdSm80INS1_25CollectiveMainloopBwdSm80ILi2ELi2EN4cute5tupleIJNS5_1CILi128EEES8_NS7_ILi64EEEEEENS_10bfloat16_tEfNS_4arch4Sm80ELb0ELb1ELb1ELb0ELb1ELb0ELb0ELb0ELi2ELi4ELi4ELi4ELb0EEENS1_21CollectiveEpilogueBwdISA_SB_SD_Li256ELb0ELb0ELi2EEENS1_19SingleTileSchedulerILb0ELb0ELb0ELi128EEEEEEEEEvNT_6ParamsE$_ZZN4cute12filter_tupleINS_5tupleIJNS_10UnderscoreES2_S2_iEEENS1_IJNS1_IJNS_1CILi1EEENS4_ILi0EEEEEENS4_ILi4096EEENS1_IJiiEEENS1_IJS6_NS4_ILi8192EEEEEEEEEZNS_5sliceIS3_SC_EEDaRKT_RKT0_EUlRKT_RKT0_E_EEDaSG_SJ_OT1_ENKUlDpSM_E_clIJNS1_IJS7_EEENS1_IJS8_EEENS1_IJS9_EEENS1_IJEEEEEEDaST_,($_ZN7cutlass13device_kernelIN5flash19enable_sm80_to_sm89INS1_16FlashAttnBwdSm80INS1_25CollectiveMainloopBwdSm80ILi2ELi2EN4cute5tupleIJNS5_1CILi128EEES8_NS7_ILi64EEEEEENS_10bfloat16_tEfNS_4arch4Sm80ELb0ELb1ELb1ELb0ELb1ELb0ELb0ELb0ELi2ELi4ELi4ELi4ELb0EEENS1_21CollectiveEpilogueBwdISA_SB_SD_Li256ELb0ELb0ELi2EEENS1_19SingleTileSchedulerILb0ELb0ELb0ELi128EEEEEEEEEvNT_6ParamsE$_ZZN4cute12filter_tupleINS_5tupleIJNS_10UnderscoreES2_S2_iEEENS1_IJNS1_IJNS_1CILi1EEENS4_ILi0EEEEEEiNS4_ILi1024EEENS4_ILi8192EEEEEEZNS_5sliceIS3_SA_EEDaRKT_RKT0_EUlRKT_RKT0_E_EEDaSE_SH_OT1_ENKUlDpSK_E_clIJNS1_IJS7_EEENS1_IJiEEENS1_IJS8_EEENS1_IJEEEEEEDaSR_ - $_ZN7cutlass13device_kernelIN5flash19enable_sm80_to_sm89INS1_16FlashAttnBwdSm80INS1_25CollectiveMainloopBwdSm80ILi2ELi2EN4cute5tupleIJNS5_1CILi128EEES8_NS7_ILi64EEEEEENS_10bfloat16_tEfNS_4arch4Sm80ELb0ELb1ELb1ELb0ELb1ELb0ELb0ELb0ELi2ELi4ELi4ELi4ELb0EEENS1_21CollectiveEpilogueBwdISA_SB_SD_Li256ELb0ELb0ELi2EEENS1_19SingleTileSchedulerILb0ELb0ELb0ELi128EEEEEEEEEvNT_6ParamsE$_ZZN4cute12filter_tupleINS_5tupleIJNS_10UnderscoreES2_S2_iEEENS1_IJNS1_IJNS_1CILi1EEENS4_ILi0EEEEEENS4_ILi4096EEENS1_IJiiEEENS1_IJS6_NS4_ILi8192EEEEEEEEEZNS_5sliceIS3_SC_EEDaRKT_RKT0_EUlRKT_RKT0_E_EEDaSG_SJ_OT1_ENKUlDpSM_E_clIJNS1_IJS7_EEENS1_IJS8_EEENS1_IJS9_EEENS1_IJEEEEEEDaST_)
$_ZN7cutlass13device_kernelIN5flash19enable_sm80_to_sm89INS1_16FlashAttnBwdSm80INS1_25CollectiveMainloopBwdSm80ILi2ELi2EN4cute5tupleIJNS5_1CILi128EEES8_NS7_ILi64EEEEEENS_10bfloat16_tEfNS_4arch4Sm80ELb0ELb1ELb1ELb0ELb1ELb0ELb0ELb0ELi2ELi4ELi4ELi4ELb0EEENS1_21CollectiveEpilogueBwdISA_SB_SD_Li256ELb0ELb0ELi2EEENS1_19SingleTileSchedulerILb0ELb0ELb0ELi128EEEEEEEEEvNT_6ParamsE$_ZZN4cute12filter_tupleINS_5tupleIJNS_10UnderscoreES2_S2_iEEENS1_IJNS1_IJNS_1CILi1EEENS4_ILi0EEEEEENS4_ILi4096EEENS1_IJiiEEENS1_IJS6_NS4_ILi8192EEEEEEEEEZNS_5sliceIS3_SC_EEDaRKT_RKT0_EUlRKT_RKT0_E_EEDaSG_SJ_OT1_ENKUlDpSM_E_clIJNS1_IJS7_EEENS1_IJS8_EEENS1_IJS9_EEENS1_IJEEEEEEDaST_:
[----:B------:R-:W-:-:S05]  /*c190*/  IADD3 R8, R58, -c[0x0][0x20], RZ ;  /* 0x800008003a087a10 */ /* 0x000fca0007ffe0ff */
[----:B------:R1:W5:Y:S04]  /*c1a0*/  LDL R5, [R8] ;  /* 0x0000000008057983 */ /* 0x0003680000100800 */
[----:B------:R1:W5:Y:S01]  /*c1b0*/  LDL R3, [R8+0x4] ;  /* 0x0000040008037983 */ /* 0x0003620000100800 */
[----:B------:R-:W-:Y:S02]  /*c1c0*/  IADD3 R2, R1, 0x1380, RZ ;  /* 0x0000138001027810 */ /* 0x000fe40007ffe0ff */
[----:B------:R-:W-:Y:S02]  /*c1d0*/  MOV R6, 0xc200 ;  /* 0x0000c20000067802 */ /* 0x000fe40000000f00 */
[----:B------:R-:W-:Y:S02]  /*c1e0*/  IADD3 R2, R2, c[0x0][0x20], RZ ;  /* 0x0000080002027a10 */ /* 0x000fe40007ffe0ff */
[----:B-1---5:R-:W-:Y:S05]  /*c1f0*/  CALL.REL.NOINC `($_ZN7cutlass13device_kernelIN5flash19enable_sm80_to_sm89INS1_16FlashAttnBwdSm80INS1_25CollectiveMainloopBwdSm80ILi2ELi2EN4cute5tupleIJNS5_1CILi128EEES8_NS7_ILi64EEEEEENS_10bfloat16_tEfNS_4arch4Sm80ELb0ELb1ELb1ELb0ELb1ELb0ELb0ELb0ELi2ELi4ELi4ELi4ELb0EEENS1_21CollectiveEpilogueBwdISA_SB_SD_Li256ELb0ELb0ELi2EEENS1_19SingleTileSchedulerILb0ELb0ELb0ELi128EEEEEEEEEvNT_6ParamsE$_ZN4cute3eso3ESOILb1ELb0EJNS_5tupleIJNS_1CILi1EEENS3_ILi0EEEEEENS3_ILi4096EEENS2_IJiiEEEEEC2ERKS6_RKS7_RKS8_) ;  /* 0xffffd10000007944 */ /* 0x022fea0003c3ffff */
[----:B-1----:R1:W5:Y:S01]  /*c200*/  LDL.64 R2, [R1+0x1380] ;  /* 0x0013800001027983 */ /* 0x0023620000100a00 */
[----:B------:R-:W-:-:S04]  /*c210*/  MOV R5, 0x0 ;  /* 0x0000000000057802 */ /* 0x000fc80000000f00 */
[----:B------:R-:W-:Y:S05]  /*c220*/  RET.REL.NODEC R4 `(_ZN7cutlass13device_kernelIN5flash19enable_sm80_to_sm89INS1_16FlashAttnBwdSm80INS1_25CollectiveMainloopBwdSm80ILi2ELi2EN4cute5tupleIJNS5_1CILi128EEES8_NS7_ILi64EEEEEENS_10bfloat16_tEfNS_4arch4Sm80ELb0ELb1ELb1ELb0ELb1ELb0ELb0ELb0ELi2ELi4ELi4ELi4ELb0EEENS1_21CollectiveEpilogueBwdISA_SB_SD_Li256ELb0ELb0ELi2EEENS1_19SingleTileSchedulerILb0ELb0ELb0ELi128EEEEEEEEEvNT_6ParamsE) ;  /* 0xffff3dd004007950 */ /* 0x000fea0003c3ffff */
        .type           $_ZN7cutlass13device_kernelIN5flash19enable_sm80_to_sm89INS1_16FlashAttnBwdSm80INS1_25CollectiveMainloopBwdSm80ILi2ELi2EN4cute5tupleIJNS5_1CILi128EEES8_NS7_ILi64EEEEEENS_10bfloat16_tEfNS_4arch4Sm80ELb0ELb1ELb1ELb0ELb1ELb0ELb0ELb0ELi2ELi4ELi4ELi4ELb0EEENS1_21CollectiveEpilogueBwdISA_SB_SD_Li256ELb0ELb0ELi2EEENS1_19SingleTileSchedulerILb0ELb0ELb0ELi128EEEEEEEEEvNT_6ParamsE$_ZZN4cute12filter_tupleINS_5tupleIJNS_10UnderscoreES2_S2_iEEENS1_IJNS1_IJNS_1CILi1EEENS4_ILi0EEEEEEiNS4_ILi1024EEENS4_ILi8192EEEEEEZNS_5sliceIS3_SA_EEDaRKT_RKT0_EUlRKT_RKT0_E_EEDaSE_SH_OT1_ENKUlDpSK_E_clIJNS1_IJS7_EEENS1_IJiEEENS1_IJS8_EEENS1_IJEEEEEEDaSR_,@function
        .size           $_ZN7cutlass13device_kernelIN5flash19enable_sm80_to_sm89INS1_16FlashAttnBwdSm80INS1_25CollectiveMainloopBwdSm80ILi2ELi2EN4cute5tupleIJNS5_1CILi128EEES8_NS7_ILi64EEEEEENS_10bfloat16_tEfNS_4arch4Sm80ELb0ELb1ELb1ELb0ELb1ELb0ELb0ELb0ELi2ELi4ELi4ELi4ELb0EEENS1_21CollectiveEpilogueBwdISA_SB_SD_Li256ELb0ELb0ELi2EEENS1_19SingleTileSchedulerILb0ELb0ELb0ELi128EEEEEEEEEvNT_6ParamsE$_ZZN4cute12filter_tupleINS_5tupleIJNS_10UnderscoreES2_S2_iEEENS1_IJNS1_IJNS_1CILi1EEENS4_ILi0EEEEEEiNS4_ILi1024EEENS4_ILi8192EEEEEEZNS_5sliceIS3_SA_EEDaRKT_RKT0_EUlRKT_RKT0_E_EEDaSE_SH_OT1_ENKUlDpSK_E_clIJNS1_IJS7_EEENS1_IJiEEENS1_IJS8_EEENS1_IJEEEEEEDaSR_,($_ZN7cutlass13device_kernelIN5flash19enable_sm80_to_sm89INS1_16FlashAttnBwdSm80INS1_25CollectiveMainloopBwdSm80ILi2ELi2EN4cute5tupleIJNS5_1CILi128EEES8_NS7_ILi64EEEEEENS_10bfloat16_tEfNS_4arch4Sm80ELb0ELb1ELb1ELb0ELb1ELb0ELb0ELb0ELi2ELi4ELi4ELi4ELb0EEENS1_21CollectiveEpilogueBwdISA_SB_SD_Li256ELb0ELb0ELi2EEENS1_19SingleTileSchedulerILb0ELb0ELb0ELi128EEEEEEEEEvNT_6ParamsE$_ZZN4cute12filter_tupleINS_5tupleIJNS_10UnderscoreES2_S2_iEEENS1_IJNS1_IJNS_1CILi1EEENS4_ILi0EEEEEElS6_lEEEZNS_5sliceIS3_S8_EEDaRKT_RKT0_EUlRKT_RKT0_E_EEDaSC_SF_OT1_ENKUlDpSI_E_clIJNS1_IJS7_EEENS1_IJlEEENS1_IJS6_EEENS1_IJEEEEEEDaSP_ - $_ZN7cutlass13device_kernelIN5flash19enable_sm80_to_sm89INS1_16FlashAttnBwdSm80INS1_25CollectiveMainloopBwdSm80ILi2ELi2EN4cute5tupleIJNS5_1CILi128EEES8_NS7_ILi64EEEEEENS_10bfloat16_tEfNS_4arch4Sm80ELb0ELb1ELb1ELb0ELb1ELb0ELb0ELb0ELi2ELi4ELi4ELi4ELb0EEENS1_21CollectiveEpilogueBwdISA_SB_SD_Li256ELb0ELb0ELi2EEENS1_19SingleTileSchedulerILb0ELb0ELb0ELi128EEEEEEEEEvNT_6ParamsE$_ZZN4cute12filter_tupleINS_5tupleIJNS_10UnderscoreES2_S2_iEEENS1_IJNS1_IJNS_1CILi1EEENS4_ILi0EEEEEEiNS4_ILi1024EEENS4_ILi8192EEEEEEZNS_5sliceIS3_SA_EEDaRKT_RKT0_EUlRKT_RKT0_E_EEDaSE_SH_OT1_ENKUlDpSK_E_clIJNS1_IJS7_EEENS1_IJiEEENS1_IJS8_EEENS1_IJEEEEEEDaSR_)
$_ZN7cutlass13device_kernelIN5flash19enable_sm80_to_sm89INS1_16FlashAttnBwdSm80INS1_25CollectiveMainloopBwdSm80ILi2ELi2EN4cute5tupleIJNS5_1CILi128EEES8_NS7_ILi64EEEEEENS_10bfloat16_tEfNS_4arch4Sm80ELb0ELb1ELb1ELb0ELb1ELb0ELb0ELb0ELi2ELi4ELi4ELi4ELb0EEENS1_21CollectiveEpilogueBwdISA_SB_SD_Li256ELb0ELb0ELi2EEENS1_19SingleTileSchedulerILb0ELb0ELb0ELi128EEEEEEEEEvNT_6ParamsE$_ZZN4cute12filter_tupleINS_5tupleIJNS_10UnderscoreES2_S2_iEEENS1_IJNS1_IJNS_1CILi1EEENS4_ILi0EEEEEEiNS4_ILi1024EEENS4_ILi8192EEEEEEZNS_5sliceIS3_SA_EEDaRKT_RKT0_EUlRKT_RKT0_E_EEDaSE_SH_OT1_ENKUlDpSK_E_clIJNS1_IJS7_EEENS1_IJiEEENS1_IJS8_EEENS1_IJEEEEEEDaSR_:
[----:B------:R-:W-:Y:S02]  /*c230*/  IADD3 R2, R1, 0x1380, RZ ;  /* 0x0000138001027810 */ /* 0x000fe40007ffe0ff */
[----:B------:R-:W-:Y:S02]  /*c240*/  MOV R6, 0xc270 ;  /* 0x0000c27000067802 */ /* 0x000fe40000000f00 */
[----:B------:R-:W-:Y:S02]  /*c250*/  IADD3 R2, R2, c[0x0][0x20], RZ ;  /* 0x0000080002027a10 */ /* 0x000fe40007ffe0ff */
[----:B------:R-:W-:Y:S05]  /*c260*/  CALL.REL.NOINC `($_ZN7cutlass13device_kernelIN5flash19enable_sm80_to_sm89INS1_16FlashAttnBwdSm80INS1_25CollectiveMainloopBwdSm80ILi2ELi2EN4cute5tupleIJNS5_1CILi128EEES8_NS7_ILi64EEEEEENS_10bfloat16_tEfNS_4arch4Sm80ELb0ELb1ELb1ELb0ELb1ELb0ELb0ELb0ELi2ELi4ELi4ELi4ELb0EEENS1_21CollectiveEpilogueBwdISA_SB_SD_Li256ELb0ELb0ELi2EEENS1_19SingleTileSchedulerILb0ELb0ELb0ELi128EEEEEEEEEvNT_6ParamsE$_ZN4cute3eso3ESOILb1ELb0EJNS_5tupleIJNS_1CILi1EEENS3_ILi0EEEEEEiNS3_ILi1024EEEEEC2ERKS6_RKiRKS7_) ;  /* 0xffffd13000007944 */ /* 0x000fea0003c3ffff */
[----:B-1----:R1:W5:Y:S01]  /*c270*/  LDL R3, [R1+0x1380] ;  /* 0x0013800001037983 */ /* 0x0023620000100800 */
[----:B------:R-:W-:Y:S02]  /*c280*/  MOV R6, R4 ;  /* 0x0000000400067202 */ /* 0x000fe40000000f00 */
[----:B------:R-:W-:-:S04]  /*c290*/  MOV R7, 0x0 ;  /* 0x0000000000077802 */ /* 0x000fc80000000f00 */
[----:B------:R-:W-:Y:S05]  /*c2a0*/  RET.REL.NODEC R6 `(_ZN7cutlass13device_kernelIN5flash19enable_sm80_to_sm89INS1_16FlashAttnBwdSm80INS1_25CollectiveMainloopBwdSm80ILi2ELi2EN4cute5tupleIJNS5_1CILi128EEES8_NS7_ILi64EEEEEENS_10bfloat16_tEfNS_4arch4Sm80ELb0ELb1ELb1ELb0ELb1ELb0ELb0ELb0ELi2ELi4ELi4ELi4ELb0EEENS1_21CollectiveEpilogueBwdISA_SB_SD_Li256ELb0ELb0ELi2EEENS1_19SingleTileSchedulerILb0ELb0ELb0ELi128EEEEEEEEEvNT_6ParamsE) ;  /* 0xffff3d5006007950 */ /* 0x000fea0003c3ffff */
        .type           $_ZN7cutlass13device_kernelIN5flash19enable_sm80_to_sm89INS1_16FlashAttnBwdSm80INS1_25CollectiveMainloopBwdSm80ILi2ELi2EN4cute5tupleIJNS5_1CILi128EEES8_NS7_ILi64EEEEEENS_10bfloat16_tEfNS_4arch4Sm80ELb0ELb1ELb1ELb0ELb1ELb0ELb0ELb0ELi2ELi4ELi4ELi4ELb0EEENS1_21CollectiveEpilogueBwdISA_SB_SD_Li256ELb0ELb0ELi2EEENS1_19SingleTileSchedulerILb0ELb0ELb0ELi128EEEEEEEEEvNT_6ParamsE$_ZZN4cute12filter_tupleINS_5tupleIJNS_10UnderscoreES2_S2_iEEENS1_IJNS1_IJNS_1CILi1EEENS4_ILi0EEEEEElS6_lEEEZNS_5sliceIS3_S8_EEDaRKT_RKT0_EUlRKT_RKT0_E_EEDaSC_SF_OT1_ENKUlDpSI_E_clIJNS1_IJS7_EEENS1_IJlEEENS1_IJS6_EEENS1_IJEEEEEEDaSP_,@function
        .size           $_ZN7cutlass13device_kernelIN5flash19enable_sm80_to_sm89INS1_16FlashAttnBwdSm80INS1_25CollectiveMainloopBwdSm80ILi2ELi2EN4cute5tupleIJNS5_1CILi128EEES8_NS7_ILi64EEEEEENS_10bfloat16_tEfNS_4arch4Sm80ELb0ELb1ELb1ELb0ELb1ELb0ELb0ELb0ELi2ELi4ELi4ELi4ELb0EEENS1_21CollectiveEpilogueBwdISA_SB_SD_Li256ELb0ELb0ELi2EEENS1_19SingleTileSchedulerILb0ELb0ELb0ELi128EEEEEEEEEvNT_6ParamsE$_ZZN4cute12filter_tupleINS_5tupleIJNS_10UnderscoreES2_S2_iEEENS1_IJNS1_IJNS_1CILi1EEENS4_ILi0EEEEEElS6_lEEEZNS_5sliceIS3_S8_EEDaRKT_RKT0_EUlRKT_RKT0_E_EEDaSC_SF_OT1_ENKUlDpSI_E_clIJNS1_IJS7_EEENS1_IJlEEENS1_IJS6_EEENS1_IJEEEEEEDaSP_,($_ZN7cutlass13device_kernelIN5flash19enable_sm80_to_sm89INS1_16FlashAttnBwdSm80INS1_25CollectiveMainloopBwdSm80ILi2ELi2EN4cute5tupleIJNS5_1CILi128EEES8_NS7_ILi64EEEEEENS_10bfloat16_tEfNS_4arch4Sm80ELb0ELb1ELb1ELb0ELb1ELb0ELb0ELb0ELi2ELi4ELi4ELi4ELb0EEENS1_21CollectiveEpilogueBwdISA_SB_SD_Li256ELb0ELb0ELi2EEENS1_19SingleTileSchedulerILb0ELb0ELb0ELi128EEEEEEEEEvNT_6ParamsE$_ZZN4cute12filter_tupleINS_5tupleIJNS_10UnderscoreES2_iEEENS1_IJNS1_IJNS_1CILi1EEENS4_ILi0EEEEEEiNS4_ILi1024EEEEEEZNS_5sliceIS3_S9_EEDaRKT_RKT0_EUlRKT_RKT0_E_EEDaSD_SG_OT1_ENKUlDpSJ_E_clIJNS1_IJS7_EEENS1_IJiEEENS1_IJEEEEEEDaSQ_ - $_ZN7cutlass13device_kernelIN5flash19enable_sm80_to_sm89INS1_16FlashAttnBwdSm80INS1_25CollectiveMainloopBwdSm80ILi2ELi2EN4cute5tupleIJNS5_1CILi128EEES8_NS7_ILi64EEEEEENS_10bfloat16_tEfNS_4arch4Sm80ELb0ELb1ELb1ELb0ELb1ELb0ELb0ELb0ELi2ELi4ELi4ELi4ELb0EEENS1_21CollectiveEpilogueBwdISA_SB_SD_Li256ELb0ELb0ELi2EEENS1_19SingleTileSchedulerILb0ELb0ELb0ELi128EEEEEEEEEvNT_6ParamsE$_ZZN4cute12filter_tupleINS_5tupleIJNS_10UnderscoreES2_S2_iEEENS1_IJNS1_IJNS_1CILi1EEENS4_ILi0EEEEEElS6_lEEEZNS_5sliceIS3_S8_EEDaRKT_RKT0_EUlRKT_RKT0_E_EEDaSC_SF_OT1_ENKUlDpSI_E_clIJNS1_IJS7_EEENS1_IJlEEENS1_IJS6_EEENS1_IJEEEEEEDaSP_)
$_ZN7cutlass13device_kernelIN5flash19enable_sm80_to_sm89INS1_16FlashAttnBwdSm80INS1_25CollectiveMainloopBwdSm80ILi2ELi2EN4cute5tupleIJNS5_1CILi128EEES8_NS7_ILi64EEEEEENS_10bfloat16_tEfNS_4arch4Sm80ELb0ELb1ELb1ELb0ELb1ELb0ELb0ELb0ELi2ELi4ELi4ELi4ELb0EEENS1_21CollectiveEpilogueBwdISA_SB_SD_Li256ELb0ELb0ELi2EEENS1_19SingleTileSchedulerILb0ELb0ELb0ELi128EEEEEEEEEvNT_6ParamsE$_ZZN4cute12filter_tupleINS_5tupleIJNS_10UnderscoreES2_S2_iEEENS1_IJNS1_IJNS_1CILi1EEENS4_ILi0EEEEEElS6_lEEEZNS_5sliceIS3_S8_EEDaRKT_RKT0_EUlRKT_RKT0_E_EEDaSC_SF_OT1_ENKUlDpSI_E_clIJNS1_IJS7_EEENS1_IJlEEENS1_IJS6_EEENS1_IJEEEEEEDaSP_:
[----:B------:R-:W-:Y:S02]  /*c2b0*/  IADD3 R3, R1, 0x16a8, RZ ;  /* 0x000016a801037810 */ /* 0x000fe40007ffe0ff */
[----:B------:R-:W-:Y:S02]  /*c2c0*/  MOV R6, 0xc2f0 ;  /* 0x0000c2f000067802 */ /* 0x000fe40000000f00 */
[----:B------:R-:W-:Y:S02]  /*c2d0*/  IADD3 R3, R3, c[0x0][0x20], RZ ;  /* 0x0000080003037a10 */ /* 0x000fe40007ffe0ff */
[----:B------:R-:W-:Y:S05]  /*c2e0*/  CALL.REL.NOINC `($_ZN7cutlass13device_kernelIN5flash19enable_sm80_to_sm89INS1_16FlashAttnBwdSm80INS1_25CollectiveMainloopBwdSm80ILi2ELi2EN4cute5tupleIJNS5_1CILi128EEES8_NS7_ILi64EEEEEENS_10bfloat16_tEfNS_4arch4Sm80ELb0ELb1ELb1ELb0ELb1ELb0ELb0ELb0ELi2ELi4ELi4ELi4ELb0EEENS1_21CollectiveEpilogueBwdISA_SB_SD_Li256ELb0ELb0ELi2EEENS1_19SingleTileSchedulerILb0ELb0ELb0ELi128EEEEEEEEEvNT_6ParamsE$_ZN4cute3eso3ESOILb1ELb0EJNS_5tupleIJNS_1CILi1EEENS3_ILi0EEEEEElS5_EEC2ERKS6_RKlRKS5_) ;  /* 0xffffd0f000007944 */ /* 0x000fea0003c3ffff */
[----:B-1----:R1:W5:Y:S01]  /*c2f0*/  LDL.64 R2, [R1+0x16a8] ;  /* 0x0016a80001027983 */ /* 0x0023620000100a00 */
[----:B------:R-:W-:-:S04]  /*c300*/  MOV R5, 0x0 ;  /* 0x0000000000057802 */ /* 0x000fc80000000f00 */
[----:B------:R-:W-:Y:S05]  /*c310*/  RET.REL.NODEC R4 `(_ZN7cutlass13device_kernelIN5flash19enable_sm80_to_sm89INS1_16FlashAttnBwdSm80INS1_25CollectiveMainloopBwdSm80ILi2ELi2EN4cute5tupleIJNS5_1CILi128EEES8_NS7_ILi64EEEEEENS_10bfloat16_tEfNS_4arch4Sm80ELb0ELb1ELb1ELb0ELb1ELb0ELb0ELb0ELi2ELi4ELi4ELi4ELb0EEENS1_21CollectiveEpilogueBwdISA_SB_SD_Li256ELb0ELb0ELi2EEENS1_19SingleTileSchedulerILb0ELb0ELb0ELi128EEEEEEEEEvNT_6ParamsE) ;  /* 0xffff3ce004007950 */ /* 0x000fea0003c3ffff */
        .type           $_ZN7cutlass13device_kernelIN5flash19enable_sm80_to_sm89INS1_16FlashAttnBwdSm80INS1_25CollectiveMainloopBwdSm80ILi2ELi2EN4cute5tupleIJNS5_1CILi128EEES8_NS7_ILi64EEEEEENS_10bfloat16_tEfNS_4arch4Sm80ELb0ELb1ELb1ELb0ELb1ELb0ELb0ELb0ELi2ELi4ELi4ELi4ELb0EEENS1_21CollectiveEpilogueBwdISA_SB_SD_Li256ELb0ELb0ELi2EEENS1_19SingleTileSchedulerILb0ELb0ELb0ELi128EEEEEEEEEvNT_6ParamsE$_ZZN4cute12filter_tupleINS_5tupleIJNS_10UnderscoreES2_iEEENS1_IJNS1_IJNS_1CILi1EEENS4_ILi0EEEEEEiNS4_ILi1024EEEEEEZNS_5sliceIS3_S9_EEDaRKT_RKT0_EUlRKT_RKT0_E_EEDaSD_SG_OT1_ENKUlDpSJ_E_clIJNS1_IJS7_EEENS1_IJiEEENS1_IJEEEEEEDaSQ_,@function
        .size           $_ZN7cutlass13device_kernelIN5flash19enable_sm80_to_sm89INS1_16FlashAttnBwdSm80INS1_25CollectiveMainloopBwdSm80ILi2ELi2EN4cute5tupleIJNS5_1CILi128EEES8_NS7_ILi64EEEEEENS_10bfloat16_tEfNS_4arch4Sm80ELb0ELb1ELb1ELb0ELb1ELb0ELb0ELb0ELi2ELi4ELi4ELi4ELb0EEENS1_21CollectiveEpilogueBwdISA_SB_SD_Li256ELb0ELb0ELi2EEENS1_19SingleTileSchedulerILb0ELb0ELb0ELi128EEEEEEEEEvNT_6ParamsE$_ZZN4cute12filter_tupleINS_5tupleIJNS_10UnderscoreES2_iEEENS1_IJNS1_IJNS_1CILi1EEENS4_ILi0EEEEEEiNS4_ILi1024EEEEEEZNS_5sliceIS3_S9_EEDaRKT_RKT0_EUlRKT_RKT0_E_EEDaSD_SG_OT1_ENKUlDpSJ_E_clIJNS1_IJS7_EEENS1_IJiEEENS1_IJEEEEEEDaSQ_,($_ZN7cutlass13device_kernelIN5flash19enable_sm80_to_sm89INS1_16FlashAttnBwdSm80INS1_25CollectiveMainloopBwdSm80ILi2ELi2EN4cute5tupleIJNS5_1CILi128EEES8_NS7_ILi64EEEEEENS_10bfloat16_tEfNS_4arch4Sm80ELb0ELb1ELb1ELb0ELb1ELb0ELb0ELb0ELi2ELi4ELi4ELi4ELb0EEENS1_21CollectiveEpilogueBwdISA_SB_SD_Li256ELb0ELb0ELi2EEENS1_19SingleTileSchedulerILb0ELb0ELb0ELi128EEEEEEEEEvNT_6ParamsE$_ZZN4cute12filter_tupleINS_5tupleIJNS_1CILi0EEENS1_IJNS2_ILi1EEENS2_ILi512EEEiEEEEEEZNS_16flatten_to_tupleIS7_EEDaRKT_EUlRKT_E_EEDaSB_OT0_ENKUlDpSE_E_clIJNS1_IJS3_EEES6_EEEDaSI_ - $_ZN7cutlass13device_kernelIN5flash19enable_sm80_to_sm89INS1_16FlashAttnBwdSm80INS1_25CollectiveMainloopBwdSm80ILi2ELi2EN4cute5tupleIJNS5_1CILi128EEES8_NS7_ILi64EEEEEENS_10bfloat16_tEfNS_4arch4Sm80ELb0ELb1ELb1ELb0ELb1ELb0ELb0ELb0ELi2ELi4ELi4ELi4ELb0EEENS1_21CollectiveEpilogueBwdISA_SB_SD_Li256ELb0ELb0ELi2EEENS1_19SingleTileSchedulerILb0ELb0ELb0ELi128EEEEEEEEEvNT_6ParamsE$_ZZN4cute12filter_tupleINS_5tupleIJNS_10UnderscoreES2_iEEENS1_IJNS1_IJNS_1CILi1EEENS4_ILi0EEEEEEiNS4_ILi1024EEEEEEZNS_5sliceIS3_S9_EEDaRKT_RKT0_EUlRKT_RKT0_E_EEDaSD_SG_OT1_ENKUlDpSJ_E_clIJNS1_IJS7_EEENS1_IJiEEENS1_IJEEEEEEDaSQ_)
$_ZN7cutlass13device_kernelIN5flash19enable_sm80_to_sm89INS1_16FlashAttnBwdSm80INS1_25CollectiveMainloopBwdSm80ILi2ELi2EN4cute5tupleIJNS5_1CILi128EEES8_NS7_ILi64EEEEEENS_10bfloat16_tEfNS_4arch4Sm80ELb0ELb1ELb1ELb0ELb1ELb0ELb0ELb0ELi2ELi4ELi4ELi4ELb0EEENS1_21CollectiveEpilogueBwdISA_SB_SD_Li256ELb0ELb0ELi2EEENS1_19SingleTileSchedulerILb0ELb0ELb0ELi128EEEEEEEEEvNT_6ParamsE$_ZZN4cute12filter_tupleINS_5tupleIJNS_10UnderscoreES2_iEEENS1_IJNS1_IJNS_1CILi1EEENS4_ILi0EEEEEEiNS4_ILi1024EEEEEEZNS_5sliceIS3_S9_EEDaRKT_RKT0_EUlRKT_RKT0_E_EEDaSD_SG_OT1_ENKUlDpSJ_E_clIJNS1_IJS7_EEENS1_IJiEEENS1_IJEEEEEEDaSQ_:
[----:B------:R-:W-:Y:S02]  /*c320*/  IADD3 R2, R1, 0x1680, RZ ;  /* 0x0000168001027810 */ /* 0x000fe40007ffe0ff */
[----:B------:R-:W-:Y:S02]  /*c330*/  MOV R6, 0xc360 ;  /* 0x0000c36000067802 */ /* 0x000fe40000000f00 */
[----:B------:R-:W-:Y:S02]  /*c340*/  IADD3 R2, R2, c[0x0][0x20], RZ ;  /* 0x0000080002027a10 */ /* 0x000fe40007ffe0ff */
[----:B------:R-:W-:Y:S05]  /*c350*/  CALL.REL.NOINC `($_ZN7cutlass13device_kernelIN5flash19enable_sm80_to_sm89INS1_16FlashAttnBwdSm80INS1_25CollectiveMainloopBwdSm80ILi2ELi2EN4cute5tupleIJNS5_1CILi128EEES8_NS7_ILi64EEEEEENS_10bfloat16_tEfNS_4arch4Sm80ELb0ELb1ELb1ELb0ELb1ELb0ELb0ELb0ELi2ELi4ELi4ELi4ELb0EEENS1_21CollectiveEpilogueBwdISA_SB_SD_Li256ELb0ELb0ELi2EEENS1_19SingleTileSchedulerILb0ELb0ELb0ELi128EEEEEEEEEvNT_6ParamsE$_ZN4cute3eso3ESOILb1ELb0EJNS_5tupleIJNS_1CILi1EEENS3_ILi0EEEEEEiEEC2ERKS6_RKi) ;  /* 0xffffd00000007944 */ /* 0x000fea0003c3ffff */
[----:B-1----:R1:W5:Y:S01]  /*c360*/  LDL R3, [R1+0x1680] ;  /* 0x0016800001037983 */ /* 0x0023620000100800 */
[----:B------:R-:W-:Y:S02]  /*c370*/  MOV R6, R4 ;  /* 0x0000000400067202 */ /* 0x000fe40000000f00 */
[----:B------:R-:W-:-:S04]  /*c380*/  MOV R7, 0x0 ;  /* 0x0000000000077802 */ /* 0x000fc80000000f00 */
[----:B------:R-:W-:Y:S05]  /*c390*/  RET.REL.NODEC R6 `(_ZN7cutlass13device_kernelIN5flash19enable_sm80_to_sm89INS1_16FlashAttnBwdSm80INS1_25CollectiveMainloopBwdSm80ILi2ELi2EN4cute5tupleIJNS5_1CILi128EEES8_NS7_ILi64EEEEEENS_10bfloat16_tEfNS_4arch4Sm80ELb0ELb1ELb1ELb0ELb1ELb0ELb0ELb0ELi2ELi4ELi4ELi4ELb0EEENS1_21CollectiveEpilogueBwdISA_SB_SD_Li256ELb0ELb0ELi2EEENS1_19SingleTileSchedulerILb0ELb0ELb0ELi128EEEEEEEEEvNT_6ParamsE) ;  /* 0xffff3c6006007950 */ /* 0x000fea0003c3ffff */
        .type           $_ZN7cutlass13device_kernelIN5flash19enable_sm80_to_sm89INS1_16FlashAttnBwdSm80INS1_25CollectiveMainloopBwdSm80ILi2ELi2EN4cute5tupleIJNS5_1CILi128EEES8_NS7_ILi64EEEEEENS_10bfloat16_tEfNS_4arch4Sm80ELb0ELb1ELb1ELb0ELb1ELb0ELb0ELb0ELi2ELi4ELi4ELi4ELb0EEENS1_21CollectiveEpilogueBwdISA_SB_SD_Li256ELb0ELb0ELi2EEENS1_19SingleTileSchedulerILb0ELb0ELb0ELi128EEEEEEEEEvNT_6ParamsE$_ZZN4cute12filter_tupleINS_5tupleIJNS_1CILi0EEENS1_IJNS2_ILi1EEENS2_ILi512EEEiEEEEEEZNS_16flatten_to_tupleIS7_EEDaRKT_EUlRKT_E_EEDaSB_OT0_ENKUlDpSE_E_clIJNS1_IJS3_EEES6_EEEDaSI_,@function
        .size           $_ZN7cutlass13device_kernelIN5flash19enable_sm80_to_sm89INS1_16FlashAttnBwdSm80INS1_25CollectiveMainloopBwdSm80ILi2ELi2EN4cute5tupleIJNS5_1CILi128EEES8_NS7_ILi64EEEEEENS_10bfloat16_tEfNS_4arch4Sm80ELb0ELb1ELb1ELb0ELb1ELb0ELb0ELb0ELi2ELi4ELi4ELi4ELb0EEENS1_21CollectiveEpilogueBwdISA_SB_SD_Li256ELb0ELb0ELi2EEENS1_19SingleTileSchedulerILb0ELb0ELb0ELi128EEEEEEEEEvNT_6ParamsE$_ZZN4cute12filter_tupleINS_5tupleIJNS_1CILi0EEENS1_IJNS2_ILi1EEENS2_ILi512EEEiEEEEEEZNS_16flatten_to_tupleIS7_EEDaRKT_EUlRKT_E_EEDaSB_OT0_ENKUlDpSE_E_clIJNS1_IJS3_EEES6_EEEDaSI_,($_ZN7cutlass13device_kernelIN5flash19enable_sm80_to_sm89INS1_16FlashAttnBwdSm80INS1_25CollectiveMainloopBwdSm80ILi2ELi2EN4cute5tupleIJNS5_1CILi128EEES8_NS7_ILi64EEEEEENS_10bfloat16_tEfNS_4arch4Sm80ELb0ELb1ELb1ELb0ELb1ELb0ELb0ELb0ELi2ELi4ELi4ELi4ELb0EEENS1_21CollectiveEpilogueBwdISA_SB_SD_Li256ELb0ELb0ELi2EEENS1_19SingleTileSchedulerILb0ELb0ELb0ELi128EEEEEEEEEvNT_6ParamsE$_ZZN4cute12filter_tupleINS_5tupleIJNS_1CILi0EEENS_10UnderscoreEEEENS1_IJNS1_IJS3_S3_EEEiEEEZNS_6detail10lift_sliceIS5_S7_EEDaRKT_RKT0_EUlRKT_RKT0_E_EEDaSC_SF_OT1_ENKUlDpSI_E_clIJNS1_IJEEENS1_IJiEEEEEEDaSP_ - $_ZN7cutlass13device_kernelIN5flash19enable_sm80_to_sm89INS1_16FlashAttnBwdSm80INS1_25CollectiveMainloopBwdSm80ILi2ELi2EN4cute5tupleIJNS5_1CILi128EEES8_NS7_ILi64EEEEEENS_10bfloat16_tEfNS_4arch4Sm80ELb0ELb1ELb1ELb0ELb1ELb0ELb0ELb0ELi2ELi4ELi4ELi4ELb0EEENS1_21CollectiveEpilogueBwdISA_SB_SD_Li256ELb0ELb0ELi2EEENS1_19SingleTileSchedulerILb0ELb0ELb0ELi128EEEEEEEEEvNT_6ParamsE$_ZZN4cute12filter_tupleINS_5tupleIJNS_1CILi0EEENS1_IJNS2_ILi1EEENS2_ILi512EEEiEEEEEEZNS_16flatten_to_tupleIS7_EEDaRKT_EUlRKT_E_EEDaSB_OT0_ENKUlDpSE_E_clIJNS1_IJS3_EEES6_EEEDaSI_)
$_ZN7cutlass13device_kernelIN5flash19enable_sm80_to_sm89INS1_16FlashAttnBwdSm80INS1_25CollectiveMainloopBwdSm80ILi2ELi2EN4cute5tupleIJNS5_1CILi128EEES8_NS7_ILi64EEEEEENS_10bfloat16_tEfNS_4arch4Sm80ELb0ELb1ELb1ELb0ELb1ELb0ELb0ELb0ELi2ELi4ELi4ELi4ELb0EEENS1_21CollectiveEpilogueBwdISA_SB_SD_Li256ELb0ELb0ELi2EEENS1_19SingleTileSchedulerILb0ELb0ELb0ELi128EEEEEEEEEvNT_6ParamsE$_ZZN4cute12filter_tupleINS_5tupleIJNS_1CILi0EEENS1_IJNS2_ILi1EEENS2_ILi512EEEiEEEEEEZNS_16flatten_to_tupleIS7_EEDaRKT_EUlRKT_E_EEDaSB_OT0_ENKUlDpSE_E_clIJNS1_IJS3_EEES6_EEEDaSI_:
[----:B------:R-:W-:Y:S02]  /*c3a0*/  IADD3 R2, R1, 0x1380, RZ ;  /* 0x0000138001027810 */ /* 0x000fe40007ffe0ff */
[----:B------:R-:W-:Y:S02]  /*c3b0*/  MOV R8, 0xc3e0 ;  /* 0x0000c3e000087802 */ /* 0x000fe40000000f00 */
[----:B------:R-:W-:Y:S02]  /*c3c0*/  IADD3 R2, R2, c[0x0][0x20], RZ ;  /* 0x0000080002027a10 */ /* 0x000fe40007ffe0ff */
[----:B------:R-:W-:Y:S05]  /*c3d0*/  CALL.REL.NOINC `($_ZN7cutlass13device_kernelIN5flash19enable_sm80_to_sm89INS1_16FlashAttnBwdSm80INS1_25CollectiveMainloopBwdSm80ILi2ELi2EN4cute5tupleIJNS5_1CILi128EEES8_NS7_ILi64EEEEEENS_10bfloat16_tEfNS_4arch4Sm80ELb0ELb1ELb1ELb0ELb1ELb0ELb0ELb0ELi2ELi4ELi4ELi4ELb0EEENS1_21CollectiveEpilogueBwdISA_SB_SD_Li256ELb0ELb0ELi2EEENS1_19SingleTileSchedulerILb0ELb0ELb0ELi128EEEEEEEEEvNT_6ParamsE$_ZN4cute3eso3ESOILb1ELb0EJNS_1CILi0EEENS2_ILi1EEENS2_ILi512EEEiEEC2ERKS3_RKS4_RKS5_RKi) ;  /* 0xffffbf8000007944 */ /* 0x000fea0003c3ffff */
[----:B-1----:R1:W5:Y:S01]  /*c3e0*/  LDL R2, [R1+0x1380] ;  /* 0x0013800001027983 */ /* 0x0023620000100800 */
[----:B------:R-:W-:-:S04]  /*c3f0*/  MOV R11, 0x0 ;  /* 0x00000000000b7802 */ /* 0x000fc80000000f00 */
[----:B------:R-:W-:Y:S05]  /*c400*/  RET.REL.NODEC R10 `(_ZN7cutlass13device_kernelIN5flash19enable_sm80_to_sm89INS1_16FlashAttnBwdSm80INS1_25CollectiveMainloopBwdSm80ILi2ELi2EN4cute5tupleIJNS5_1CILi128EEES8_NS7_ILi64EEEEEENS_10bfloat16_tEfNS_4arch4Sm80ELb0ELb1ELb1ELb0ELb1ELb0ELb0ELb0ELi2ELi4ELi4ELi4ELb0EEENS1_21CollectiveEpilogueBwdISA_SB_SD_Li256ELb0ELb0ELi2EEENS1_19SingleTileSchedulerILb0ELb0ELb0ELi128EEEEEEEEEvNT_6ParamsE) ;  /* 0xffff3bf00a007950 */ /* 0x000fea0003c3ffff */
        .type           $_ZN7cutlass13device_kernelIN5flash19enable_sm80_to_sm89INS1_16FlashAttnBwdSm80INS1_25CollectiveMainloopBwdSm80ILi2ELi2EN4cute5tupleIJNS5_1CILi128EEES8_NS7_ILi64EEEEEENS_10bfloat16_tEfNS_4arch4Sm80ELb0ELb1ELb1ELb0ELb1ELb0ELb0ELb0ELi2ELi4ELi4ELi4ELb0EEENS1_21CollectiveEpilogueBwdISA_SB_SD_Li256ELb0ELb0ELi2EEENS1_19SingleTileSchedulerILb0ELb0ELb0ELi128EEEEEEEEEvNT_6ParamsE$_ZZN4cute12filter_tupleINS_5tupleIJNS_1CILi0EEENS_10UnderscoreEEEENS1_IJNS1_IJS3_S3_EEEiEEEZNS_6detail10lift_sliceIS5_S7_EEDaRKT_RKT0_EUlRKT_RKT0_E_EEDaSC_SF_OT1_ENKUlDpSI_E_clIJNS1_IJEEENS1_IJiEEEEEEDaSP_,@function
        .size           $_ZN7cutlass13device_kernelIN5flash19enable_sm80_to_sm89INS1_16FlashAttnBwdSm80INS1_25CollectiveMainloopBwdSm80ILi2ELi2EN4cute5tupleIJNS5_1CILi128EEES8_NS7_ILi64EEEEEENS_10bfloat16_tEfNS_4arch4Sm80ELb0ELb1ELb1ELb0ELb1ELb0ELb0ELb0ELi2ELi4ELi4ELi4ELb0EEENS1_21CollectiveEpilogueBwdISA_SB_SD_Li256ELb0ELb0ELi2EEENS1_19SingleTileSchedulerILb0ELb0ELb0ELi128EEEEEEEEEvNT_6ParamsE$_ZZN4cute12filter_tupleINS_5tupleIJNS_1CILi0EEENS_10UnderscoreEEEENS1_IJNS1_IJS3_S3_EEEiEEEZNS_6detail10lift_sliceIS5_S7_EEDaRKT_RKT0_EUlRKT_RKT0_E_EEDaSC_SF_OT1_ENKUlDpSI_E_clIJNS1_IJEEENS1_IJiEEEEEEDaSP_,($_ZN7cutlass13device_kernelIN5flash19enable_sm80_to_sm89INS1_16FlashAttnBwdSm80INS1_25CollectiveMainloopBwdSm80ILi2ELi2EN4cute5tupleIJNS5_1CILi128EEES8_NS7_ILi64EEEEEENS_10bfloat16_tEfNS_4arch4Sm80ELb0ELb1ELb1ELb0ELb1ELb0ELb0ELb0ELi2ELi4ELi4ELi4ELb0EEENS1_21CollectiveEpilogueBwdISA_SB_SD_Li256ELb0ELb0ELi2EEENS1_19SingleTileSchedulerILb0ELb0ELb0ELi128EEEEEEEEEvNT_6ParamsE$_ZZN4cute12filter_tupleINS_5tupleIJNS_1CILi1024EEENS1_IJiiEEEEEEZNS_16flatten_to_tupleIS5_EEDaRKT_EUlRKT_E_EEDaS9_OT0_ENKUlDpSC_E_clIJNS1_IJS3_EEES4_EEEDaSG_ - $_ZN7cutlass13device_kernelIN5flash19enable_sm80_to_sm89INS1_16FlashAttnBwdSm80INS1_25CollectiveMainloopBwdSm80ILi2ELi2EN4cute5tupleIJNS5_1CILi128EEES8_NS7_ILi64EEEEEENS_10bfloat16_tEfNS_4arch4Sm80ELb0ELb1ELb1ELb0ELb1ELb0ELb0ELb0ELi2ELi4ELi4ELi4ELb0EEENS1_21CollectiveEpilogueBwdISA_SB_SD_Li256ELb0ELb0ELi2EEENS1_19SingleTileSchedulerILb0ELb0ELb0ELi128EEEEEEEEEvNT_6ParamsE$_ZZN4cute12filter_tupleINS_5tupleIJNS_1CILi0EEENS_10UnderscoreEEEENS1_IJNS1_IJS3_S3_EEEiEEEZNS_6detail10lift_sliceIS5_S7_EEDaRKT_RKT0_EUlRKT_RKT0_E_EEDaSC_SF_OT1_ENKUlDpSI_E_clIJNS1_IJEEENS1_IJiEEEEEEDaSP_)
$_ZN7cutlass13device_kernelIN5flash19enable_sm80_to_sm89INS1_16FlashAttnBwdSm80INS1_25CollectiveMainloopBwdSm80ILi2ELi2EN4cute5tupleIJNS5_1CILi128EEES8_NS7_ILi64EEEEEENS_10bfloat16_tEfNS_4arch4Sm80ELb0ELb1ELb1ELb0ELb1ELb0ELb0ELb0ELi2ELi4ELi4ELi4ELb0EEENS1_21CollectiveEpilogueBwdISA_SB_SD_Li256ELb0ELb0ELi2EEENS1_19SingleTileSchedulerILb0ELb0ELb0ELi128EEEEEEEEEvNT_6ParamsE$_ZZN4cute12filter_tupleINS_5tupleIJNS_1CILi0EEENS_10UnderscoreEEEENS1_IJNS1_IJS3_S3_EEEiEEEZNS_6detail10lift_sliceIS5_S7_EEDaRKT_RKT0_EUlRKT_RKT0_E_EEDaSC_SF_OT1_ENKUlDpSI_E_clIJNS1_IJEEENS1_IJiEEEEEEDaSP_:
[----:B------:R-:W-:Y:S02]  /*c410*/  IADD3 R2, R1, 0x1680, RZ ;  /* 0x0000168001027810 */ /* 0x000fe40007ffe0ff */
[----:B------:R-:W-:Y:S02]  /*c420*/  MOV R6, 0xc450 ;  /* 0x0000c45000067802 */ /* 0x000fe40000000f00 */
[----:B------:R-:W-:Y:S02]  /*c430*/  IADD3 R2, R2, c[0x0][0x20], RZ ;  /* 0x0000080002027a10 */ /* 0x000fe40007ffe0ff */
[----:B------:R-:W-:Y:S05]  /*c440*/  CALL.REL.NOINC `($_ZN7cutlass13device_kernelIN5flash19enable_sm80_to_sm89INS1_16FlashAttnBwdSm80INS1_25CollectiveMainloopBwdSm80ILi2ELi2EN4cute5tupleIJNS5_1CILi128EEES8_NS7_ILi64EEEEEENS_10bfloat16_tEfNS_4arch4Sm80ELb0ELb1ELb1ELb0ELb1ELb0ELb0ELb0ELi2ELi4ELi4ELi4ELb0EEENS1_21CollectiveEpilogueBwdISA_SB_SD_Li256ELb0ELb0ELi2EEENS1_19SingleTileSchedulerILb0ELb0ELb0ELi128EEEEEEEEEvNT_6ParamsE$_ZN4cute3eso3ESOILb0ELb1EJiEEC2ERKi) ;  /* 0xffffb9b000007944 */ /* 0x000fea0003c3ffff */
[----:B-1----:R1:W5:Y:S01]  /*c450*/  LDL R2, [R1+0x1680] ;  /* 0x0016800001027983 */ /* 0x0023620000100800 */
[----:B------:R-:W-:-:S04]  /*c460*/  MOV R11, 0x0 ;  /* 0x00000000000b7802 */ /* 0x000fc80000000f00 */
[----:B------:R-:W-:Y:S05]  /*c470*/  RET.REL.NODEC R10 `(_ZN7cutlass13device_kernelIN5flash19enable_sm80_to_sm89INS1_16FlashAttnBwdSm80INS1_25CollectiveMainloopBwdSm80ILi2ELi2EN4cute5tupleIJNS5_1CILi128EEES8_NS7_ILi64EEEEEENS_10bfloat16_tEfNS_4arch4Sm80ELb0ELb1ELb1ELb0ELb1ELb0ELb0ELb0ELi2ELi4ELi4ELi4ELb0EEENS1_21CollectiveEpilogueBwdISA_SB_SD_Li256ELb0ELb0ELi2EEENS1_19SingleTileSchedulerILb0ELb0ELb0ELi128EEEEEEEEEvNT_6ParamsE) ;  /* 0xffff3b800a007950 */ /* 0x000fea0003c3ffff */
        .type           $_ZN7cutlass13device_kernelIN5flash19enable_sm80_to_sm89INS1_16FlashAttnBwdSm80INS1_25CollectiveMainloopBwdSm80ILi2ELi2EN4cute5tupleIJNS5_1CILi128EEES8_NS7_ILi64EEEEEENS_10bfloat16_tEfNS_4arch4Sm80ELb0ELb1ELb1ELb0ELb1ELb0ELb0ELb0ELi2ELi4ELi4ELi4ELb0EEENS1_21CollectiveEpilogueBwdISA_SB_SD_Li256ELb0ELb0ELi2EEENS1_19SingleTileSchedulerILb0ELb0ELb0ELi128EEEEEEEEEvNT_6ParamsE$_ZZN4cute12filter_tupleINS_5tupleIJNS_1CILi1024EEENS1_IJiiEEEEEEZNS_16flatten_to_tupleIS5_EEDaRKT_EUlRKT_E_EEDaS9_OT0_ENKUlDpSC_E_clIJNS1_IJS3_EEES4_EEEDaSG_,@function
        .size           $_ZN7cutlass13device_kernelIN5flash19enable_sm80_to_sm89INS1_16FlashAttnBwdSm80INS1_25CollectiveMainloopBwdSm80ILi2ELi2EN4cute5tupleIJNS5_1CILi128EEES8_NS7_ILi64EEEEEENS_10bfloat16_tEfNS_4arch4Sm80ELb0ELb1ELb1ELb0ELb1ELb0ELb0ELb0ELi2ELi4ELi4ELi4ELb0EEENS1_21CollectiveEpilogueBwdISA_SB_SD_Li256ELb0ELb0ELi2EEENS1_19SingleTileSchedulerILb0ELb0ELb0ELi128EEEEEEEEEvNT_6ParamsE$_ZZN4cute12filter_tupleINS_5tupleIJNS_1CILi1024EEENS1_IJiiEEEEEEZNS_16flatten_to_tupleIS5_EEDaRKT_EUlRKT_E_EEDaS9_OT0_ENKUlDpSC_E_clIJNS1_IJS3_EEES4_EEEDaSG_,($_ZN7cutlass13device_kernelIN5flash19enable_sm80_to_sm89INS1_16FlashAttnBwdSm80INS1_25CollectiveMainloopBwdSm80ILi2ELi2EN4cute5tupleIJNS5_1CILi128EEES8_NS7_ILi64EEEEEENS_10bfloat16_tEfNS_4arch4Sm80ELb0ELb1ELb1ELb0ELb1ELb0ELb0ELb0ELi2ELi4ELi4ELi4ELb0EEENS1_21CollectiveEpilogueBwdISA_SB_SD_Li256ELb0ELb0ELi2EEENS1_19SingleTileSchedulerILb0ELb0ELb0ELi128EEEEEEEEEvNT_6ParamsE$_ZZN4cute12filter_tupleINS_5tupleIJNS_1CILi1EEENS1_IJNS2_ILi8EEEiiEEENS2_ILi64EEENS1_IJiNS2_ILi144EEENS2_ILi288EEEEEENS2_ILi512EEEEEEZNS_7flattenISB_EEDaRKT_EUlRKT_E_EEDaSF_OT0_ENKUlDpSI_E_clIJNS1_IJS3_EEES5_NS1_IJS6_EEES9_NS1_IJSA_EEEEEEDaSM_ - $_ZN7cutlass13device_kernelIN5flash19enable_sm80_to_sm89INS1_16FlashAttnBwdSm80INS1_25CollectiveMainloopBwdSm80ILi2ELi2EN4cute5tupleIJNS5_1CILi128EEES8_NS7_ILi64EEEEEENS_10bfloat16_tEfNS_4arch4Sm80ELb0ELb1ELb1ELb0ELb1ELb0ELb0ELb0ELi2ELi4ELi4ELi4ELb0EEENS1_21CollectiveEpilogueBwdISA_SB_SD_Li256ELb0ELb0ELi2EEENS1_19SingleTileSchedulerILb0ELb0ELb0ELi128EEEEEEEEEvNT_6ParamsE$_ZZN4cute12filter_tupleINS_5tupleIJNS_1CILi1024EEENS1_IJiiEEEEEEZNS_16flatten_to_tupleIS5_EEDaRKT_EUlRKT_E_EEDaS9_OT0_ENKUlDpSC_E_clIJNS1_IJS3_EEES4_EEEDaSG_)
$_ZN7cutlass13device_kernelIN5flash19enable_sm80_to_sm89INS1_16FlashAttnBwdSm80INS1_25CollectiveMainloopBwdSm80ILi2ELi2EN4cute5tupleIJNS5_1CILi128EEES8_NS7_ILi64EEEEEENS_10bfloat16_tEfNS_4arch4Sm80ELb0ELb1ELb1ELb0ELb1ELb0ELb0ELb0ELi2ELi4ELi4ELi4ELb0EEENS1_21CollectiveEpilogueBwdISA_SB_SD_Li256ELb0ELb0ELi2EEENS1_19SingleTileSchedulerILb0ELb0ELb0ELi128EEEEEEEEEvNT_6ParamsE$_ZZN4cute12filter_tupleINS_5tupleIJNS_1CILi1024EEENS1_IJiiEEEEEEZNS_16flatten_to_tupleIS5_EEDaRKT_EUlRKT_E_EEDaS9_OT0_ENKUlDpSC_E_clIJNS1_IJS3_EEES4_EEEDaSG_:
[----:B------:R-:W-:-:S06]  /*c480*/  IADD3 R8, R58, -c[0x0][0x20], RZ ;  /* 0x800008003a087a10 */ /* 0x000fcc0007ffe0ff */
[----:B------:R-:W5:Y:S01]  /*c490*/  LDL R8, [R8] ;  /* 0x0000000008087983 */ /* 0x000f620000100800 */
[----:B------:R-:W-:Y:S02]  /*c4a0*/  IADD3 R3, R1, 0x1380, RZ ;  /* 0x0000138001037810 */ /* 0x000fe40007ffe0ff */
[----:B------:R-:W-:Y:S02]  /*c4b0*/  IADD3 R2, R58, 0x4, RZ ;  /* 0x000000043a027810 */ /* 0x000fe40007ffe0ff */
[----:B------:R-:W-:Y:S02]  /*c4c0*/  IADD3 R3, R3, c[0x0][0x20], RZ ;  /* 0x0000080003037a10 */ /* 0x000fe40007ffe0ff */
[----:B------:R-:W-:Y:S02]  /*c4d0*/  MOV R6, 0xc4f0 ;  /* 0x0000c4f000067802 */ /* 0x000fe40000000f00 */
[----:B-----5:R-:W-:Y:S05]  /*c4e0*/  CALL.REL.NOINC `($_ZN7cutlass13device_kernelIN5flash19enable_sm80_to_sm89INS1_16FlashAttnBwdSm80INS1_25CollectiveMainloopBwdSm80ILi2ELi2EN4cute5tupleIJNS5_1CILi128EEES8_NS7_ILi64EEEEEENS_10bfloat16_tEfNS_4arch4Sm80ELb0ELb1ELb1ELb0ELb1ELb0ELb0ELb0ELi2ELi4ELi4ELi4ELb0EEENS1_21CollectiveEpilogueBwdISA_SB_SD_Li256ELb0ELb0ELi2EEENS1_19SingleTileSchedulerILb0ELb0ELb0ELi128EEEEEEEEEvNT_6ParamsE$_ZN4cute3eso3ESOILb1ELb0EJNS_1CILi1024EEEiiEEC2ERKS3_RKiS8_) ;  /* 0xffffc05000007944 */ /* 0x020fea0003c3ffff */
[----:B------:R-:W-:-:S04]  /*c4f0*/  MOV R5, 0x0 ;  /* 0x0000000000057802 */ /* 0x000fc80000000f00 */
[----:B------:R-:W-:Y:S05]  /*c500*/  RET.REL.NODEC R4 `(_ZN7cutlass13device_kernelIN5flash19enable_sm80_to_sm89INS1_16FlashAttnBwdSm80INS1_25CollectiveMainloopBwdSm80ILi2ELi2EN4cute5tupleIJNS5_1CILi128EEES8_NS7_ILi64EEEEEENS_10bfloat16_tEfNS_4arch4Sm80ELb0ELb1ELb1ELb0ELb1ELb0ELb0ELb0ELi2ELi4ELi4ELi4ELb0EEENS1_21CollectiveEpilogueBwdISA_SB_SD_Li256ELb0ELb0ELi2EEENS1_19SingleTileSchedulerILb0ELb0ELb0ELi128EEEEEEEEEvNT_6ParamsE) ;  /* 0xffff3af004007950 */ /* 0x000fea0003c3ffff */
        .type           $_ZN7cutlass13device_kernelIN5flash19enable_sm80_to_sm89INS1_16FlashAttnBwdSm80INS1_25CollectiveMainloopBwdSm80ILi2ELi2EN4cute5tupleIJNS5_1CILi128EEES8_NS7_ILi64EEEEEENS_10bfloat16_tEfNS_4arch4Sm80ELb0ELb1ELb1ELb0ELb1ELb0ELb0ELb0ELi2ELi4ELi4ELi4ELb0EEENS1_21CollectiveEpilogueBwdISA_SB_SD_Li256ELb0ELb0ELi2EEENS1_19SingleTileSchedulerILb0ELb0ELb0ELi128EEEEEEEEEvNT_6ParamsE$_ZZN4cute12filter_tupleINS_5tupleIJNS_1CILi1EEENS1_IJNS2_ILi8EEEiiEEENS2_ILi64EEENS1_IJiNS2_ILi144EEENS2_ILi288EEEEEENS2_ILi512EEEEEEZNS_7flattenISB_EEDaRKT_EUlRKT_E_EEDaSF_OT0_ENKUlDpSI_E_clIJNS1_IJS3_EEES5_NS1_IJS6_EEES9_NS1_IJSA_EEEEEEDaSM_,@function
        .size           $_ZN7cutlass13device_kernelIN5flash19enable_sm80_to_sm89INS1_16FlashAttnBwdSm80INS1_25CollectiveMainloopBwdSm80ILi2ELi2EN4cute5tupleIJNS5_1CILi128EEES8_NS7_ILi64EEEEEENS_10bfloat16_tEfNS_4arch4Sm80ELb0ELb1ELb1ELb0ELb1ELb0ELb0ELb0ELi2ELi4ELi4ELi4ELb0EEENS1_21CollectiveEpilogueBwdISA_SB_SD_Li256ELb0ELb0ELi2EEENS1_19SingleTileSchedulerILb0ELb0ELb0ELi128EEEEEEEEEvNT_6ParamsE$_ZZN4cute12filter_tupleINS_5tupleIJNS_1CILi1EEENS1_IJNS2_ILi8EEEiiEEENS2_ILi64EEENS1_IJiNS2_ILi144EEENS2_ILi288EEEEEENS2_ILi512EEEEEEZNS_7flattenISB_EEDaRKT_EUlRKT_E_EEDaSF_OT0_ENKUlDpSI_E_clIJNS1_IJS3_EEES5_NS1_IJS6_EEES9_NS1_IJSA_EEEEEEDaSM_,($_ZN7cutlass13device_kernelIN5flash19enable_sm80_to_sm89INS1_16FlashAttnBwdSm80INS1_25CollectiveMainloopBwdSm80ILi2ELi2EN4cute5tupleIJNS5_1CILi128EEES8_NS7_ILi64EEEEEENS_10bfloat16_tEfNS_4arch4Sm80ELb0ELb1ELb1ELb0ELb1ELb0ELb0ELb0ELi2ELi4ELi4ELi4ELb0EEENS1_21CollectiveEpilogueBwdISA_SB_SD_Li256ELb0ELb0ELi2EEENS1_19SingleTileSchedulerILb0ELb0ELb0ELi128EEEEEEEEEvNT_6ParamsE$_ZZN4cute12filter_tupleINS_5tupleIJNS_1CILi1EEENS1_IJiiiEEENS2_ILi64EEENS1_IJNS2_ILi72EEENS2_ILi144EEENS2_ILi288EEEEEENS2_ILi512EEEEEEZNS_7flattenISB_EEDaRKT_EUlRKT_E_EEDaSF_OT0_ENKUlDpSI_E_clIJNS1_IJS3_EEES4_NS1_IJS5_EEES9_NS1_IJSA_EEEEEEDaSM_ - $_ZN7cutlass13device_kernelIN5flash19enable_sm80_to_sm89INS1_16FlashAttnBwdSm80INS1_25CollectiveMainloopBwdSm80ILi2ELi2EN4cute5tupleIJNS5_1CILi128EEES8_NS7_ILi64EEEEEENS_10bfloat16_tEfNS_4arch4Sm80ELb0ELb1ELb1ELb0ELb1ELb0ELb0ELb0ELi2ELi4ELi4ELi4ELb0EEENS1_21CollectiveEpilogueBwdISA_SB_SD_Li256ELb0ELb0ELi2EEENS1_19SingleTileSchedulerILb0ELb0ELb0ELi128EEEEEEEEEvNT_6ParamsE$_ZZN4cute12filter_tupleINS_5tupleIJNS_1CILi1EEENS1_IJNS2_ILi8EEEiiEEENS2_ILi64EEENS1_IJiNS2_ILi144EEENS2_ILi288EEEEEENS2_ILi512EEEEEEZNS_7flattenISB_EEDaRKT_EUlRKT_E_EEDaSF_OT0_ENKUlDpSI_E_clIJNS1_IJS3_EEES5_NS1_IJS6_EEES9_NS1_IJSA_EEEEEEDaSM_)
$_ZN7cutlass13device_kernelIN5flash19enable_sm80_to_sm89INS1_16FlashAttnBwdSm80INS1_25CollectiveMainloopBwdSm80ILi2ELi2EN4cute5tupleIJNS5_1CILi128EEES8_NS7_ILi64EEEEEENS_10bfloat16_tEfNS_4arch4Sm80ELb0ELb1ELb1ELb0ELb1ELb0ELb0ELb0ELi2ELi4ELi4ELi4ELb0EEENS1_21CollectiveEpilogueBwdISA_SB_SD_Li256ELb0ELb0ELi2EEENS1_19SingleTileSchedulerILb0ELb0ELb0ELi128EEEEEEEEEvNT_6ParamsE$_ZZN4cute12filter_tupleINS_5tupleIJNS_1CILi1EEENS1_IJNS2_ILi8EEEiiEEENS2_ILi64EEENS1_IJiNS2_ILi144EEENS2_ILi288EEEEEENS2_ILi512EEEEEEZNS_7flattenISB_EEDaRKT_EUlRKT_E_EEDaSF_OT0_ENKUlDpSI_E_clIJNS1_IJS3_EEES5_NS1_IJS6_EEES9_NS1_IJSA_EEEEEEDaSM_:
[----:B------:R-:W-:-:S06]  /*c510*/  IADD3 R8, R62, -c[0x0][0x20], RZ ;  /* 0x800008003e087a10 */ /* 0x000fcc0007ffe0ff */
[----:B------:R-:W5:Y:S01]  /*c520*/  LDL R8, [R8] ;  /* 0x0000000008087983 */ /* 0x000f620000100800 */
[----:B------:R-:W-:Y:S02]  /*c530*/  IADD3 R3, R1, 0x1680, RZ ;  /* 0x0000168001037810 */ /* 0x000fe40007ffe0ff */
[----:B------:R-:W-:Y:S02]  /*c540*/  IADD3 R2, R62, 0x4, RZ ;  /* 0x000000043e027810 */ /* 0x000fe40007ffe0ff */
[----:B------:R-:W-:Y:S02]  /*c550*/  IADD3 R3, R3, c[0x0][0x20], RZ ;  /* 0x0000080003037a10 */ /* 0x000fe40007ffe0ff */
[----:B------:R-:W-:Y:S02]  /*c560*/  MOV R6, 0xc580 ;  /* 0x0000c58000067802 */ /* 0x000fe40000000f00 */
[----:B-----5:R-:W-:Y:S05]  /*c570*/  CALL.REL.NOINC `($_ZN7cutlass13device_kernelIN5flash19enable_sm80_to_sm89INS1_16FlashAttnBwdSm80INS1_25CollectiveMainloopBwdSm80ILi2ELi2EN4cute5tupleIJNS5_1CILi128EEES8_NS7_ILi64EEEEEENS_10bfloat16_tEfNS_4arch4Sm80ELb0ELb1ELb1ELb0ELb1ELb0ELb0ELb0ELi2ELi4ELi4ELi4ELb0EEENS1_21CollectiveEpilogueBwdISA_SB_SD_Li256ELb0ELb0ELi2EEENS1_19SingleTileSchedulerILb0ELb0ELb0ELi128EEEEEEEEEvNT_6ParamsE$_ZN4cute3eso3ESOILb1ELb0EJNS_1CILi1EEENS2_ILi8EEEiiNS2_ILi64EEEiNS2_ILi144EEENS2_ILi288EEENS2_ILi512EEEEEC2ERKS3_RKS4_RKiSF_RKS5_SF_RKS6_RKS7_RKS8_) ;  /* 0xffffc0c000007944 */ /* 0x020fea0003c3ffff */
[----:B------:R2:W5:Y:S04]  /*c580*/  LDL R5, [R1+0x1688] ;  /* 0x0016880001057983 */ /* 0x0005680000100800 */
[----:B-1----:R2:W5:Y:S01]  /*c590*/  LDL.64 R2, [R1+0x1680] ;  /* 0x0016800001027983 */ /* 0x0025620000100a00 */
[----:B------:R-:W-:-:S02]  /*c5a0*/  MOV R6, R4 ;  /* 0x0000000400067202 */ /* 0x000fc40000000f00 */
[----:B------:R-:W-:-:S04]  /*c5b0*/  MOV R7, 0x0 ;  /* 0x0000000000077802 */ /* 0x000fc80000000f00 */
[----:B------:R-:W-:Y:S05]  /*c5c0*/  RET.REL.NODEC R6 `(_ZN7cutlass13device_kernelIN5flash19enable_sm80_to_sm89INS1_16FlashAttnBwdSm80INS1_25CollectiveMainloopBwdSm80ILi2ELi2EN4cute5tupleIJNS5_1CILi128EEES8_NS7_ILi64EEEEEENS_10bfloat16_tEfNS_4arch4Sm80ELb0ELb1ELb1ELb0ELb1ELb0ELb0ELb0ELi2ELi4ELi4ELi4ELb0EEENS1_21CollectiveEpilogueBwdISA_SB_SD_Li256ELb0ELb0ELi2EEENS1_19SingleTileSchedulerILb0ELb0ELb0ELi128EEEEEEEEEvNT_6ParamsE) ;  /* 0xffff3a3006007950 */ /* 0x000fea0003c3ffff */
        .type           $_ZN7cutlass13device_kernelIN5flash19enable_sm80_to_sm89INS1_16FlashAttnBwdSm80INS1_25CollectiveMainloopBwdSm80ILi2ELi2EN4cute5tupleIJNS5_1CILi128EEES8_NS7_ILi64EEEEEENS_10bfloat16_tEfNS_4arch4Sm80ELb0ELb1ELb1ELb0ELb1ELb0ELb0ELb0ELi2ELi4ELi4ELi4ELb0EEENS1_21CollectiveEpilogueBwdISA_SB_SD_Li256ELb0ELb0ELi2EEENS1_19SingleTileSchedulerILb0ELb0ELb0ELi128EEEEEEEEEvNT_6ParamsE$_ZZN4cute12filter_tupleINS_5tupleIJNS_1CILi1EEENS1_IJiiiEEENS2_ILi64EEENS1_IJNS2_ILi72EEENS2_ILi144EEENS2_ILi288EEEEEENS2_ILi512EEEEEEZNS_7flattenISB_EEDaRKT_EUlRKT_E_EEDaSF_OT0_ENKUlDpSI_E_clIJNS1_IJS3_EEES4_NS1_IJS5_EEES9_NS1_IJSA_EEEEEEDaSM_,@function
        .size           $_ZN7cutlass13device_kernelIN5flash19enable_sm80_to_sm89INS1_16FlashAttnBwdSm80INS1_25CollectiveMainloopBwdSm80ILi2ELi2EN4cute5tupleIJNS5_1CILi128EEES8_NS7_ILi64EEEEEENS_10bfloat16_tEfNS_4arch4Sm80ELb0ELb1ELb1ELb0ELb1ELb0ELb0ELb0ELi2ELi4ELi4ELi4ELb0EEENS1_21CollectiveEpilogueBwdISA_SB_SD_Li256ELb0ELb0ELi2EEENS1_19SingleTileSchedulerILb0ELb0ELb0ELi128EEEEEEEEEvNT_6ParamsE$_ZZN4cute12filter_tupleINS_5tupleIJNS_1CILi1EEENS1_IJiiiEEENS2_ILi64EEENS1_IJNS2_ILi72EEENS2_ILi144EEENS2_ILi288EEEEEENS2_ILi512EEEEEEZNS_7flattenISB_EEDaRKT_EUlRKT_E_EEDaSF_OT0_ENKUlDpSI_E_clIJNS1_IJS3_EEES4_NS1_IJS5_EEES9_NS1_IJSA_EEEEEEDaSM_,($_ZN7cutlass13device_kernelIN5flash19enable_sm80_to_sm89INS1_16FlashAttnBwdSm80INS1_25CollectiveMainloopBwdSm80ILi2ELi2EN4cute5tupleIJNS5_1CILi128EEES8_NS7_ILi64EEEEEENS_10bfloat16_tEfNS_4arch4Sm80ELb0ELb1ELb1ELb0ELb1ELb0ELb0ELb0ELi2ELi4ELi4ELi4ELb0EEENS1_21CollectiveEpilogueBwdISA_SB_SD_Li256ELb0ELb0ELi2EEENS1_19SingleTileSchedulerILb0ELb0ELb0ELi128EEEEEEEEEvNT_6ParamsE$_ZZN4cute12filter_tupleINS_5tupleIJNS_1CILi4096EEENS1_IJNS1_IJiiEEENS2_ILi8192EEEEEEEEEZNS_16flatten_to_tupleIS7_EEDaRKT_EUlRKT_E_EEDaSB_OT0_ENKUlDpSE_E_clIJNS1_IJS3_EEENS1_IJiiS5_EEEEEEDaSI_ - $_ZN7cutlass13device_kernelIN5flash19enable_sm80_to_sm89INS1_16FlashAttnBwdSm80INS1_25CollectiveMainloopBwdSm80ILi2ELi2EN4cute5tupleIJNS5_1CILi128EEES8_NS7_ILi64EEEEEENS_10bfloat16_tEfNS_4arch4Sm80ELb0ELb1ELb1ELb0ELb1ELb0ELb0ELb0ELi2ELi4ELi4ELi4ELb0EEENS1_21CollectiveEpilogueBwdISA_SB_SD_Li256ELb0ELb0ELi2EEENS1_19SingleTileSchedulerILb0ELb0ELb0ELi128EEEEEEEEEvNT_6ParamsE$_ZZN4cute12filter_tupleINS_5tupleIJNS_1CILi1EEENS1_IJiiiEEENS2_ILi64EEENS1_IJNS2_ILi72EEENS2_ILi144EEENS2_ILi288EEEEEENS2_ILi512EEEEEEZNS_7flattenISB_EEDaRKT_EUlRKT_E_EEDaSF_OT0_ENKUlDpSI_E_clIJNS1_IJS3_EEES4_NS1_IJS5_EEES9_NS1_IJSA_EEEEEEDaSM_)
$_ZN7cutlass13device_kernelIN5flash19enable_sm80_to_sm89INS1_16FlashAttnBwdSm80INS1_25CollectiveMainloopBwdSm80ILi2ELi2EN4cute5tupleIJNS5_1CILi128EEES8_NS7_ILi64EEEEEENS_10bfloat16_tEfNS_4arch4Sm80ELb0ELb1ELb1ELb0ELb1ELb0ELb0ELb0ELi2ELi4ELi4ELi4ELb0EEENS1_21CollectiveEpilogueBwdISA_SB_SD_Li256ELb0ELb0ELi2EEENS1_19SingleTileSchedulerILb0ELb0ELb0ELi128EEEEEEEEEvNT_6ParamsE$_ZZN4cute12filter_tupleINS_5tupleIJNS_1CILi1EEENS1_IJiiiEEENS2_ILi64EEENS1_IJNS2_ILi72EEENS2_ILi144EEENS2_ILi288EEEEEENS2_ILi512EEEEEEZNS_7flattenISB_EEDaRKT_EUlRKT_E_EEDaSF_OT0_ENKUlDpSI_E_clIJNS1_IJS3_EEES4_NS1_IJS5_EEES9_NS1_IJSA_EEEEEEDaSM_:
[----:B------:R-:W-:-:S06]  /*c5d0*/  IADD3 R8, R6, -c[0x0][0x20], RZ ;  /* 0x8000080006087a10 */ /* 0x000fcc0007ffe0ff */
[----:B------:R-:W5:Y:S01]  /*c5e0*/  LDL R8, [R8] ;  /* 0x0000000008087983 */ /* 0x000f620000100800 */
[----:B------:R-:W-:Y:S02]  /*c5f0*/  IADD3 R3, R1, 0x1680, RZ ;  /* 0x0000168001037810 */ /* 0x000fe40007ffe0ff */
[C---:B------:R-:W-:Y:S02]  /*c600*/  IADD3 R2, R6.reuse, 0x4, RZ ;  /* 0x0000000406027810 */ /* 0x040fe40007ffe0ff */
[----:B------:R-:W-:Y:S02]  /*c610*/  IADD3 R5, R6, 0x8, RZ ;  /* 0x0000000806057810 */ /* 0x000fe40007ffe0ff */
[----:B------:R-:W-:Y:S02]  /*c620*/  IADD3 R3, R3, c[0x0][0x20], RZ ;  /* 0x0000080003037a10 */ /* 0x000fe40007ffe0ff */
[----:B------:R-:W-:Y:S02]  /*c630*/  MOV R6, 0xc650 ;  /* 0x0000c65000067802 */ /* 0x000fe40000000f00 */
[----:B-----5:R-:W-:Y:S05]  /*c640*/  CALL.REL.NOINC `($_ZN7cutlass13device_kernelIN5flash19enable_sm80_to_sm89INS1_16FlashAttnBwdSm80INS1_25CollectiveMainloopBwdSm80ILi2ELi2EN4cute5tupleIJNS5_1CILi128EEES8_NS7_ILi64EEEEEENS_10bfloat16_tEfNS_4arch4Sm80ELb0ELb1ELb1ELb0ELb1ELb0ELb0ELb0ELi2ELi4ELi4ELi4ELb0EEENS1_21CollectiveEpilogueBwdISA_SB_SD_Li256ELb0ELb0ELi2EEENS1_19SingleTileSchedulerILb0ELb0ELb0ELi128EEEEEEEEEvNT_6ParamsE$_ZN4cute3eso3ESOILb1ELb0EJNS_1CILi1EEEiiiNS2_ILi64EEENS2_ILi72EEENS2_ILi144EEENS2_ILi288EEENS2_ILi512EEEEEC2ERKS3_RKiSD_SD_RKS4_RKS5_RKS6_RKS7_RKS8_) ;  /* 0xffffc26000007944 */ /* 0x020fea0003c3ffff */
[----:B------:R2:W5:Y:S04]  /*c650*/  LDL R5, [R1+0x1688] ;  /* 0x0016880001057983 */ /* 0x0005680000100800 */
[----:B-1----:R2:W5:Y:S01]  /*c660*/  LDL.64 R2, [R1+0x1680] ;  /* 0x0016800001027983 */ /* 0x0025620000100a00 */
[----:B------:R-:W-:-:S02]  /*c670*/  MOV R6, R4 ;  /* 0x0000000400067202 */ /* 0x000fc40000000f00 */
[----:B------:R-:W-:-:S04]  /*c680*/  MOV R7, 0x0 ;  /* 0x0000000000077802 */ /* 0x000fc80000000f00 */
[----:B------:R-:W-:Y:S05]  /*c690*/  RET.REL.NODEC R6 `(_ZN7cutlass13device_kernelIN5flash19enable_sm80_to_sm89INS1_16FlashAttnBwdSm80INS1_25CollectiveMainloopBwdSm80ILi2ELi2EN4cute5tupleIJNS5_1CILi128EEES8_NS7_ILi64EEEEEENS_10bfloat16_tEfNS_4arch4Sm80ELb0ELb1ELb1ELb0ELb1ELb0ELb0ELb0ELi2ELi4ELi4ELi4ELb0EEENS1_21CollectiveEpilogueBwdISA_SB_SD_Li256ELb0ELb0ELi2EEENS1_19SingleTileSchedulerILb0ELb0ELb0ELi128EEEEEEEEEvNT_6ParamsE) ;  /* 0xffff396006007950 */ /* 0x000fea0003c3ffff */
        .type           $_ZN7cutlass13device_kernelIN5flash19enable_sm80_to_sm89INS1_16FlashAttnBwdSm80INS1_25CollectiveMainloopBwdSm80ILi2ELi2EN4cute5tupleIJNS5_1CILi128EEES8_NS7_ILi64EEEEEENS_10bfloat16_tEfNS_4arch4Sm80ELb0ELb1ELb1ELb0ELb1ELb0ELb0ELb0ELi2ELi4ELi4ELi4ELb0EEENS1_21CollectiveEpilogueBwdISA_SB_SD_Li256ELb0ELb0ELi2EEENS1_19SingleTileSchedulerILb0ELb0ELb0ELi128EEEEEEEEEvNT_6ParamsE$_ZZN4cute12filter_tupleINS_5tupleIJNS_1CILi4096EEENS1_IJNS1_IJiiEEENS2_ILi8192EEEEEEEEEZNS_16flatten_to_tupleIS7_EEDaRKT_EUlRKT_E_EEDaSB_OT0_ENKUlDpSE_E_clIJNS1_IJS3_EEENS1_IJiiS5_EEEEEEDaSI_,@function
        .size           $_ZN7cutlass13device_kernelIN5flash19enable_sm80_to_sm89INS1_16FlashAttnBwdSm80INS1_25CollectiveMainloopBwdSm80ILi2ELi2EN4cute5tupleIJNS5_1CILi128EEES8_NS7_ILi64EEEEEENS_10bfloat16_tEfNS_4arch4Sm80ELb0ELb1ELb1ELb0ELb1ELb0ELb0ELb0ELi2ELi4ELi4ELi4ELb0EEENS1_21CollectiveEpilogueBwdISA_SB_SD_Li256ELb0ELb0ELi2EEENS1_19SingleTileSchedulerILb0ELb0ELb0ELi128EEEEEEEEEvNT_6ParamsE$_ZZN4cute12filter_tupleINS_5tupleIJNS_1CILi4096EEENS1_IJNS1_IJiiEEENS2_ILi8192EEEEEEEEEZNS_16flatten_to_tupleIS7_EEDaRKT_EUlRKT_E_EEDaSB_OT0_ENKUlDpSE_E_clIJNS1_IJS3_EEENS1_IJiiS5_EEEEEEDaSI_,($_ZN7cutlass13device_kernelIN5flash19enable_sm80_to_sm89INS1_16FlashAttnBwdSm80INS1_25CollectiveMainloopBwdSm80ILi2ELi2EN4cute5tupleIJNS5_1CILi128EEES8_NS7_ILi64EEEEEENS_10bfloat16_tEfNS_4arch4Sm80ELb0ELb1ELb1ELb0ELb1ELb0ELb0ELb0ELi2ELi4ELi4ELi4ELb0EEENS1_21CollectiveEpilogueBwdISA_SB_SD_Li256ELb0ELb0ELi2EEENS1_19SingleTileSchedulerILb0ELb0ELb0ELi128EEEEEEEEEvNT_6ParamsE$_ZZN4cute12filter_tupleINS_5tupleIJNS_1CILi4096EEENS1_IJiiEEEEEEZNS_16flatten_to_tupleIS5_EEDaRKT_EUlRKT_E_EEDaS9_OT0_ENKUlDpSC_E_clIJNS1_IJS3_EEES4_EEEDaSG_ - $_ZN7cutlass13device_kernelIN5flash19enable_sm80_to_sm89INS1_16FlashAttnBwdSm80INS1_25CollectiveMainloopBwdSm80ILi2ELi2EN4cute5tupleIJNS5_1CILi128EEES8_NS7_ILi64EEEEEENS_10bfloat16_tEfNS_4arch4Sm80ELb0ELb1ELb1ELb0ELb1ELb0ELb0ELb0ELi2ELi4ELi4ELi4ELb0EEENS1_21CollectiveEpilogueBwdISA_SB_SD_Li256ELb0ELb0ELi2EEENS1_19SingleTileSchedulerILb0ELb0ELb0ELi128EEEEEEEEEvNT_6ParamsE$_ZZN4cute12filter_tupleINS_5tupleIJNS_1CILi4096EEENS1_IJNS1_IJiiEEENS2_ILi8192EEEEEEEEEZNS_16flatten_to_tupleIS7_EEDaRKT_EUlRKT_E_EEDaSB_OT0_ENKUlDpSE_E_clIJNS1_IJS3_EEENS1_IJiiS5_EEEEEEDaSI_)
$_ZN7cutlass13device_kernelIN5flash19enable_sm80_to_sm89INS1_16FlashAttnBwdSm80INS1_25CollectiveMainloopBwdSm80ILi2ELi2EN4cute5tupleIJNS5_1CILi128EEES8_NS7_ILi64EEEEEENS_10bfloat16_tEfNS_4arch4Sm80ELb0ELb1ELb1ELb0ELb1ELb0ELb0ELb0ELi2ELi4ELi4ELi4ELb0EEENS1_21CollectiveEpilogueBwdISA_SB_SD_Li256ELb0ELb0ELi2EEENS1_19SingleTileSchedulerILb0ELb0ELb0ELi128EEEEEEEEEvNT_6ParamsE$_ZZN4cute12filter_tupleINS_5tupleIJNS_1CILi4096EEENS1_IJNS1_IJiiEEENS2_ILi8192EEEEEEEEEZNS_16flatten_to_tupleIS7_EEDaRKT_EUlRKT_E_EEDaSB_OT0_ENKUlDpSE_E_clIJNS1_IJS3_EEENS1_IJiiS5_EEEEEEDaSI_:
[----:B------:R-:W-:-:S06]  /*c6a0*/  IADD3 R8, R62, -c[0x0][0x20], RZ ;  /* 0x800008003e087a10 */ /* 0x000fcc0007ffe0ff */
[----:B------:R-:W5:Y:S01]  /*c6b0*/  LDL R8, [R8] ;  /* 0x0000000008087983 */ /* 0x000f620000100800 */
[----:B------:R-:W-:Y:S02]  /*c6c0*/  IADD3 R3, R1, 0x1680, RZ ;  /* 0x0000168001037810 */ /* 0x000fe40007ffe0ff */
[----:B------:R-:W-:Y:S02]  /*c6d0*/  IADD3 R2, R62, 0x4, RZ ;  /* 0x000000043e027810 */ /* 0x000fe40007ffe0ff */
[----:B------:R-:W-:Y:S02]  /*c6e0*/  IADD3 R3, R3, c[0x0][0x20], RZ ;  /* 0x0000080003037a10 */ /* 0x000fe40007ffe0ff */
[----:B------:R-:W-:Y:S02]  /*c6f0*/  MOV R6, 0xc710 ;  /* 0x0000c71000067802 */ /* 0x000fe40000000f00 */
[----:B-----5:R-:W-:Y:S05]  /*c700*/  CALL.REL.NOINC `($_ZN7cutlass13device_kernelIN5flash19enable_sm80_to_sm89INS1_16FlashAttnBwdSm80INS1_25CollectiveMainloopBwdSm80ILi2ELi2EN4cute5tupleIJNS5_1CILi128EEES8_NS7_ILi64EEEEEENS_10bfloat16_tEfNS_4arch4Sm80ELb0ELb1ELb1ELb0ELb1ELb0ELb0ELb0ELi2ELi4ELi4ELi4ELb0EEENS1_21CollectiveEpilogueBwdISA_SB_SD_Li256ELb0ELb0ELi2EEENS1_19SingleTileSchedulerILb0ELb0ELb0ELi128EEEEEEEEEvNT_6ParamsE$_ZN4cute3eso3ESOILb1ELb0EJNS_1CILi4096EEEiiNS2_ILi8192EEEEEC2ERKS3_RKiS9_RKS4_) ;  /* 0xffffc44000007944 */ /* 0x020fea0003c3ffff */
[----:B------:R-:W-:-:S04]  /*c710*/  MOV R5, 0x0 ;  /* 0x0000000000057802 */ /* 0x000fc80000000f00 */
[----:B------:R-:W-:Y:S05]  /*c720*/  RET.REL.NODEC R4 `(_ZN7cutlass13device_kernelIN5flash19enable_sm80_to_sm89INS1_16FlashAttnBwdSm80INS1_25CollectiveMainloopBwdSm80ILi2ELi2EN4cute5tupleIJNS5_1CILi128EEES8_NS7_ILi64EEEEEENS_10bfloat16_tEfNS_4arch4Sm80ELb0ELb1ELb1ELb0ELb1ELb0ELb0ELb0ELi2ELi4ELi4ELi4ELb0EEENS1_21CollectiveEpilogueBwdISA_SB_SD_Li256ELb0ELb0ELi2EEENS1_19SingleTileSchedulerILb0ELb0ELb0ELi128EEEEEEEEEvNT_6ParamsE) ;  /* 0xffff38d004007950 */ /* 0x000fea0003c3ffff */
        .type           $_ZN7cutlass13device_kernelIN5flash19enable_sm80_to_sm89INS1_16FlashAttnBwdSm80INS1_25CollectiveMainloopBwdSm80ILi2ELi2EN4cute5tupleIJNS5_1CILi128EEES8_NS7_ILi64EEEEEENS_10bfloat16_tEfNS_4arch4Sm80ELb0ELb1ELb1ELb0ELb1ELb0ELb0ELb0ELi2ELi4ELi4ELi4ELb0EEENS1_21CollectiveEpilogueBwdISA_SB_SD_Li256ELb0ELb0ELi2EEENS1_19SingleTileSchedulerILb0ELb0ELb0ELi128EEEEEEEEEvNT_6ParamsE$_ZZN4cute12filter_tupleINS_5tupleIJNS_1CILi4096EEENS1_IJiiEEEEEEZNS_16flatten_to_tupleIS5_EEDaRKT_EUlRKT_E_EEDaS9_OT0_ENKUlDpSC_E_clIJNS1_IJS3_EEES4_EEEDaSG_,@function
        .size           $_ZN7cutlass13device_kernelIN5flash19enable_sm80_to_sm89INS1_16FlashAttnBwdSm80INS1_25CollectiveMainloopBwdSm80ILi2ELi2EN4cute5tupleIJNS5_1CILi128EEES8_NS7_ILi64EEEEEENS_10bfloat16_tEfNS_4arch4Sm80ELb0ELb1ELb1ELb0ELb1ELb0ELb0ELb0ELi2ELi4ELi4ELi4ELb0EEENS1_21CollectiveEpilogueBwdISA_SB_SD_Li256ELb0ELb0ELi2EEENS1_19SingleTileSchedulerILb0ELb0ELb0ELi128EEEEEEEEEvNT_6ParamsE$_ZZN4cute12filter_tupleINS_5tupleIJNS_1CILi4096EEENS1_IJiiEEEEEEZNS_16flatten_to_tupleIS5_EEDaRKT_EUlRKT_E_EEDaS9_OT0_ENKUlDpSC_E_clIJNS1_IJS3_EEES4_EEEDaSG_,($_ZN7cutlass13device_kernelIN5flash19enable_sm80_to_sm89INS1_16FlashAttnBwdSm80INS1_25CollectiveMainloopBwdSm80ILi2ELi2EN4cute5tupleIJNS5_1CILi128EEES8_NS7_ILi64EEEEEENS_10bfloat16_tEfNS_4arch4Sm80ELb0ELb1ELb1ELb0ELb1ELb0ELb0ELb0ELi2ELi4ELi4ELi4ELb0EEENS1_21CollectiveEpilogueBwdISA_SB_SD_Li256ELb0ELb0ELi2EEENS1_19SingleTileSchedulerILb0ELb0ELb0ELi128EEEEEEEEEvNT_6ParamsE$_ZZN4cute12filter_tupleINS_5tupleIJiNS1_IJiNS_1CILi0EEEEEEEEES5_ZNS_6detail9lift_diceIS5_S5_EEDaRKT_RKT0_EUlRKT_RKT0_E_EEDaSA_SD_OT1_ENKUlDpSG_E_clIJNS1_IJiEEES4_EEEDaSN_ - $_ZN7cutlass13device_kernelIN5flash19enable_sm80_to_sm89INS1_16FlashAttnBwdSm80INS1_25CollectiveMainloopBwdSm80ILi2ELi2EN4cute5tupleIJNS5_1CILi128EEES8_NS7_ILi64EEEEEENS_10bfloat16_tEfNS_4arch4Sm80ELb0ELb1ELb1ELb0ELb1ELb0ELb0ELb0ELi2ELi4ELi4ELi4ELb0EEENS1_21CollectiveEpilogueBwdISA_SB_SD_Li256ELb0ELb0ELi2EEENS1_19SingleTileSchedulerILb0ELb0ELb0ELi128EEEEEEEEEvNT_6ParamsE$_ZZN4cute12filter_tupleINS_5tupleIJNS_1CILi4096EEENS1_IJiiEEEEEEZNS_16flatten_to_tupleIS5_EEDaRKT_EUlRKT_E_EEDaS9_OT0_ENKUlDpSC_E_clIJNS1_IJS3_EEES4_EEEDaSG_)
$_ZN7cutlass13device_kernelIN5flash19enable_sm80_to_sm89INS1_16FlashAttnBwdSm80INS1_25CollectiveMainloopBwdSm80ILi2ELi2EN4cute5tupleIJNS5_1CILi128EEES8_NS7_ILi64EEEEEENS_10bfloat16_tEfNS_4arch4Sm80ELb0ELb1ELb1ELb0ELb1ELb0ELb0ELb0ELi2ELi4ELi4ELi4ELb0EEENS1_21CollectiveEpilogueBwdISA_SB_SD_Li256ELb0ELb0ELi2EEENS1_19SingleTileSchedulerILb0ELb0ELb0ELi128EEEEEEEEEvNT_6ParamsE$_ZZN4cute12filter_tupleINS_5tupleIJNS_1CILi4096EEENS1_IJiiEEEEEEZNS_16flatten_to_tupleIS5_EEDaRKT_EUlRKT_E_EEDaS9_OT0_ENKUlDpSC_E_clIJNS1_IJS3_EEES4_EEEDaSG_:
[----:B------:R-:W-:-:S06]  /*c730*/  IADD3 R8, R58, -c[0x0][0x20], RZ ;  /* 0x800008003a087a10 */ /* 0x000fcc0007ffe0ff */
[----:B------:R-:W5:Y:S01]  /*c740*/  LDL R8, [R8] ;  /* 0x0000000008087983 */ /* 0x000f620000100800 */
[----:B------:R-:W-:Y:S02]  /*c750*/  IADD3 R3, R1, 0x1380, RZ ;  /* 0x0000138001037810 */ /* 0x000fe40007ffe0ff */
[----:B------:R-:W-:Y:S02]  /*c760*/  IADD3 R2, R58, 0x4, RZ ;  /* 0x000000043a027810 */ /* 0x000fe40007ffe0ff */
[----:B------:R-:W-:Y:S02]  /*c770*/  IADD3 R3, R3, c[0x0][0x20], RZ ;  /* 0x0000080003037a10 */ /* 0x000fe40007ffe0ff */
[----:B------:R-:W-:Y:S02]  /*c780*/  MOV R6, 0xc7a0 ;  /* 0x0000c7a000067802 */ /* 0x000fe40000000f00 */
[----:B-----5:R-:W-:Y:S05]  /*c790*/  CALL.REL.NOINC `($_ZN7cutlass13device_kernelIN5flash19enable_sm80_to_sm89INS1_16FlashAttnBwdSm80INS1_25CollectiveMainloopBwdSm80ILi2ELi2EN4cute5tupleIJNS5_1CILi128EEES8_NS7_ILi64EEEEEENS_10bfloat16_tEfNS_4arch4Sm80ELb0ELb1ELb1ELb0ELb1ELb0ELb0ELb0ELi2ELi4ELi4ELi4ELb0EEENS1_21CollectiveEpilogueBwdISA_SB_SD_Li256ELb0ELb0ELi2EEENS1_19SingleTileSchedulerILb0ELb0ELb0ELi128EEEEEEEEEvNT_6ParamsE$_ZN4cute3eso3ESOILb1ELb0EJNS_1CILi4096EEEiiEEC2ERKS3_RKiS8_) ;  /* 0xffffc34000007944 */ /* 0x020fea0003c3ffff */
[----:B------:R-:W-:-:S04]  /*c7a0*/  MOV R5, 0x0 ;  /* 0x0000000000057802 */ /* 0x000fc80000000f00 */
[----:B------:R-:W-:Y:S05]  /*c7b0*/  RET.REL.NODEC R4 `(_ZN7cutlass13device_kernelIN5flash19enable_sm80_to_sm89INS1_16FlashAttnBwdSm80INS1_25CollectiveMainloopBwdSm80ILi2ELi2EN4cute5tupleIJNS5_1CILi128EEES8_NS7_ILi64EEEEEENS_10bfloat16_tEfNS_4arch4Sm80ELb0ELb1ELb1ELb0ELb1ELb0ELb0ELb0ELi2ELi4ELi4ELi4ELb0EEENS1_21CollectiveEpilogueBwdISA_SB_SD_Li256ELb0ELb0ELi2EEENS1_19SingleTileSchedulerILb0ELb0ELb0ELi128EEEEEEEEEvNT_6ParamsE) ;  /* 0xffff384004007950 */ /* 0x000fea0003c3ffff */
        .type           $_ZN7cutlass13device_kernelIN5flash19enable_sm80_to_sm89INS1_16FlashAttnBwdSm80INS1_25CollectiveMainloopBwdSm80ILi2ELi2EN4cute5tupleIJNS5_1CILi128EEES8_NS7_ILi64EEEEEENS_10bfloat16_tEfNS_4arch4Sm80ELb0ELb1ELb1ELb0ELb1ELb0ELb0ELb0ELi2ELi4ELi4ELi4ELb0EEENS1_21CollectiveEpilogueBwdISA_SB_SD_Li256ELb0ELb0ELi2EEENS1_19SingleTileSchedulerILb0ELb0ELb0ELi128EEEEEEEEEvNT_6ParamsE$_ZZN4cute12filter_tupleINS_5tupleIJiNS1_IJiNS_1CILi0EEEEEEEEES5_ZNS_6detail9lift_diceIS5_S5_EEDaRKT_RKT0_EUlRKT_RKT0_E_EEDaSA_SD_OT1_ENKUlDpSG_E_clIJNS1_IJiEEES4_EEEDaSN_,@function
        .size           $_ZN7cutlass13device_kernelIN5flash19enable_sm80_to_sm89INS1_16FlashAttnBwdSm80INS1_25CollectiveMainloopBwdSm80ILi2ELi2EN4cute5tupleIJNS5_1CILi128EEES8_NS7_ILi64EEEEEENS_10bfloat16_tEfNS_4arch4Sm80ELb0ELb1ELb1ELb0ELb1ELb0ELb0ELb0ELi2ELi4ELi4ELi4ELb0EEENS1_21CollectiveEpilogueBwdISA_SB_SD_Li256ELb0ELb0ELi2EEENS1_19SingleTileSchedulerILb0ELb0ELb0ELi128EEEEEEEEEvNT_6ParamsE$_ZZN4cute12filter_tupleINS_5tupleIJiNS1_IJiNS_1CILi0EEEEEEEEES5_ZNS_6detail9lift_diceIS5_S5_EEDaRKT_RKT0_EUlRKT_RKT0_E_EEDaSA_SD_OT1_ENKUlDpSG_E_clIJNS1_IJiEEES4_EEEDaSN_,($_ZN7cutlass13device_kernelIN5flash19enable_sm80_to_sm89INS1_16FlashAttnBwdSm80INS1_25CollectiveMainloopBwdSm80ILi2ELi2EN4cute5tupleIJNS5_1CILi128EEES8_NS7_ILi64EEEEEENS_10bfloat16_tEfNS_4arch4Sm80ELb0ELb1ELb1ELb0ELb1ELb0ELb0ELb0ELi2ELi4ELi4ELi4ELb0EEENS1_21CollectiveEpilogueBwdISA_SB_SD_Li256ELb0ELb0ELi2EEENS1_19SingleTileSchedulerILb0ELb0ELb0ELi128EEEEEEEEEvNT_6ParamsE$_ZZN4cute12filter_tupleINS_5tupleIJiNS_1CILi0EEEEEES4_ZNS_6detail9lift_diceIS4_S4_EEDaRKT_RKT0_EUlRKT_RKT0_E_EEDaS9_SC_OT1_ENKUlDpSF_E_clIJNS1_IJiEEENS1_IJS3_EEEEEEDaSM_ - $_ZN7cutlass13device_kernelIN5flash19enable_sm80_to_sm89INS1_16FlashAttnBwdSm80INS1_25CollectiveMainloopBwdSm80ILi2ELi2EN4cute5tupleIJNS5_1CILi128EEES8_NS7_ILi64EEEEEENS_10bfloat16_tEfNS_4arch4Sm80ELb0ELb1ELb1ELb0ELb1ELb0ELb0ELb0ELi2ELi4ELi4ELi4ELb0EEENS1_21CollectiveEpilogueBwdISA_SB_SD_Li256ELb0ELb0ELi2EEENS1_19SingleTileSchedulerILb0ELb0ELb0ELi128EEEEEEEEEvNT_6ParamsE$_ZZN4cute12filter_tupleINS_5tupleIJiNS1_IJiNS_1CILi0EEEEEEEEES5_ZNS_6detail9lift_diceIS5_S5_EEDaRKT_RKT0_EUlRKT_RKT0_E_EEDaSA_SD_OT1_ENKUlDpSG_E_clIJNS1_IJiEEES4_EEEDaSN_)
$_ZN7cutlass13device_kernelIN5flash19enable_sm80_to_sm89INS1_16FlashAttnBwdSm80INS1_25CollectiveMainloopBwdSm80ILi2ELi2EN4cute5tupleIJNS5_1CILi128EEES8_NS7_ILi64EEEEEENS_10bfloat16_tEfNS_4arch4Sm80ELb0ELb1ELb1ELb0ELb1ELb0ELb0ELb0ELi2ELi4ELi4ELi4ELb0EEENS1_21CollectiveEpilogueBwdISA_SB_SD_Li256ELb0ELb0ELi2EEENS1_19SingleTileSchedulerILb0ELb0ELb0ELi128EEEEEEEEEvNT_6ParamsE$_ZZN4cute12filter_tupleINS_5tupleIJiNS1_IJiNS_1CILi0EEEEEEEEES5_ZNS_6detail9lift_diceIS5_S5_EEDaRKT_RKT0_EUlRKT_RKT0_E_EEDaSA_SD_OT1_ENKUlDpSG_E_clIJNS1_IJiEEES4_EEEDaSN_:
[----:B------:R-:W-:Y:S02]  /*c7c0*/  IADD3 R6, R1, 0x1684, RZ ;  /* 0x0000168401067810 */ /* 0x000fe40007ffe0ff */
[----:B------:R-:W-:Y:S02]  /*c7d0*/  MOV R10, 0xc800 ;  /* 0x0000c800000a7802 */ /* 0x000fe40000000f00 */
[----:B------:R-:W-:Y:S02]  /*c7e0*/  IADD3 R6, R6, c[0x0][0x20], RZ ;  /* 0x0000080006067a10 */ /* 0x000fe40007ffe0ff */
[----:B------:R-:W-:Y:S05]  /*c7f0*/  CALL.REL.NOINC `($_ZN7cutlass13device_kernelIN5flash19enable_sm80_to_sm89INS1_16FlashAttnBwdSm80INS1_25CollectiveMainloopBwdSm80ILi2ELi2EN4cute5tupleIJNS5_1CILi128EEES8_NS7_ILi64EEEEEENS_10bfloat16_tEfNS_4arch4Sm80ELb0ELb1ELb1ELb0ELb1ELb0ELb0ELb0ELi2ELi4ELi4ELi4ELb0EEENS1_21CollectiveEpilogueBwdISA_SB_SD_Li256ELb0ELb0ELi2EEENS1_19SingleTileSchedulerILb0ELb0ELb0ELi128EEEEEEEEEvNT_6ParamsE$_ZN4cute3eso3ESOILb0ELb0EJiiNS_1CILi0EEEEEC2ERKiS6_RKS3_) ;  /* 0xffffaf4000007944 */ /* 0x000fea0003c3ffff */
[----:B-1----:R1:W5:Y:S04]  /*c800*/  LDL R3, [R1+0x1688] ;  /* 0x0016880001037983 */ /* 0x0023680000100800 */
[----:B------:R1:W5:Y:S01]  /*c810*/  LDL R5, [R1+0x1684] ;  /* 0x0016840001057983 */ /* 0x0003620000100800 */
[----:B------:R-:W-:Y:S02]  /*c820*/  MOV R6, R2 ;  /* 0x0000000200067202 */ /* 0x000fe40000000f00 */
[----:B------:R-:W-:-:S04]  /*c830*/  MOV R7, 0x0 ;  /* 0x0000000000077802 */ /* 0x000fc80000000f00 */
[----:B------:R-:W-:Y:S05]  /*c840*/  RET.REL.NODEC R6 `(_ZN7cutlass13device_kernelIN5flash19enable_sm80_to_sm89INS1_16FlashAttnBwdSm80INS1_25CollectiveMainloopBwdSm80ILi2ELi2EN4cute5tupleIJNS5_1CILi128EEES8_NS7_ILi64EEEEEENS_10bfloat16_tEfNS_4arch4Sm80ELb0ELb1ELb1ELb0ELb1ELb0ELb0ELb0ELi2ELi4ELi4ELi4ELb0EEENS1_21CollectiveEpilogueBwdISA_SB_SD_Li256ELb0ELb0ELi2EEENS1_19SingleTileSchedulerILb0ELb0ELb0ELi128EEEEEEEEEvNT_6ParamsE) ;  /* 0xffff37b006007950 */ /* 0x000fea0003c3ffff */
        .type           $_ZN7cutlass13device_kernelIN5flash19enable_sm80_to_sm89INS1_16FlashAttnBwdSm80INS1_25CollectiveMainloopBwdSm80ILi2ELi2EN4cute5tupleIJNS5_1CILi128EEES8_NS7_ILi64EEEEEENS_10bfloat16_tEfNS_4arch4Sm80ELb0ELb1ELb1ELb0ELb1ELb0ELb0ELb0ELi2ELi4ELi4ELi4ELb0EEENS1_21CollectiveEpilogueBwdISA_SB_SD_Li256ELb0ELb0ELi2EEENS1_19SingleTileSchedulerILb0ELb0ELb0ELi128EEEEEEEEEvNT_6ParamsE$_ZZN4cute12filter_tupleINS_5tupleIJiNS_1CILi0EEEEEES4_ZNS_6detail9lift_diceIS4_S4_EEDaRKT_RKT0_EUlRKT_RKT0_E_EEDaS9_SC_OT1_ENKUlDpSF_E_clIJNS1_IJiEEENS1_IJS3_EEEEEEDaSM_,@function
        .size           $_ZN7cutlass13device_kernelIN5flash19enable_sm80_to_sm89INS1_16FlashAttnBwdSm80INS1_25CollectiveMainloopBwdSm80ILi2ELi2EN4cute5tupleIJNS5_1CILi128EEES8_NS7_ILi64EEEEEENS_10bfloat16_tEfNS_4arch4Sm80ELb0ELb1ELb1ELb0ELb1ELb0ELb0ELb0ELi2ELi4ELi4ELi4ELb0EEENS1_21CollectiveEpilogueBwdISA_SB_SD_Li256ELb0ELb0ELi2EEENS1_19SingleTileSchedulerILb0ELb0ELb0ELi128EEEEEEEEEvNT_6ParamsE$_ZZN4cute12filter_tupleINS_5tupleIJiNS_1CILi0EEEEEES4_ZNS_6detail9lift_diceIS4_S4_EEDaRKT_RKT0_EUlRKT_RKT0_E_EEDaS9_SC_OT1_ENKUlDpSF_E_clIJNS1_IJiEEENS1_IJS3_EEEEEEDaSM_,($_ZN7cutlass13device_kernelIN5flash19enable_sm80_to_sm89INS1_16FlashAttnBwdSm80INS1_25CollectiveMainloopBwdSm80ILi2ELi2EN4cute5tupleIJNS5_1CILi128EEES8_NS7_ILi64EEEEEENS_10bfloat16_tEfNS_4arch4Sm80ELb0ELb1ELb1ELb0ELb1ELb0ELb0ELb0ELi2ELi4ELi4ELi4ELb0EEENS1_21CollectiveEpilogueBwdISA_SB_SD_Li256ELb0ELb0ELi2EEENS1_19SingleTileSchedulerILb0ELb0ELb0ELi128EEEEEEEEEvNT_6ParamsE$_ZZN4cute13to_mixed_bitsINS_5tupleIJNS1_IJNS_1CILi4EEENS2_ILi8EEEEEENS2_ILi2EEENS2_ILi1EEEEEENS1_IJNS1_IJNS2_ILi0EEENS2_ILi64EEEEEES9_S9_EEENS1_IJNS1_IJiiEEEiS9_EEEEEDaRKT_RKT0_RKT1_ENKUlDpRKT_E_clIJNS_9MixedBitsILj0ELj448EEENS2_ILj0EEESW_EEEDaSR_ - $_ZN7cutlass13device_kernelIN5flash19enable_sm80_to_sm89INS1_16FlashAttnBwdSm80INS1_25CollectiveMainloopBwdSm80ILi2ELi2EN4cute5tupleIJNS5_1CILi128EEES8_NS7_ILi64EEEEEENS_10bfloat16_tEfNS_4arch4Sm80ELb0ELb1ELb1ELb0ELb1ELb0ELb0ELb0ELi2ELi4ELi4ELi4ELb0EEENS1_21CollectiveEpilogueBwdISA_SB_SD_Li256ELb0ELb0ELi2EEENS1_19SingleTileSchedulerILb0ELb0ELb0ELi128EEEEEEEEEvNT_6ParamsE$_ZZN4cute12filter_tupleINS_5tupleIJiNS_1CILi0EEEEEES4_ZNS_6detail9lift_diceIS4_S4_EEDaRKT_RKT0_EUlRKT_RKT0_E_EEDaS9_SC_OT1_ENKUlDpSF_E_clIJNS1_IJiEEENS1_IJS3_EEEEEEDaSM_)
$_ZN7cutlass13device_kernelIN5flash19enable_sm80_to_sm89INS1_16FlashAttnBwdSm80INS1_25CollectiveMainloopBwdSm80ILi2ELi2EN4cute5tupleIJNS5_1CILi128EEES8_NS7_ILi64EEEEEENS_10bfloat16_tEfNS_4arch4Sm80ELb0ELb1ELb1ELb0ELb1ELb0ELb0ELb0ELi2ELi4ELi4ELi4ELb0EEENS1_21CollectiveEpilogueBwdISA_SB_SD_Li256ELb0ELb0ELi2EEENS1_19SingleTileSchedulerILb0ELb0ELb0ELi128EEEEEEEEEvNT_6ParamsE$_ZZN4cute12filter_tupleINS_5tupleIJiNS_1CILi0EEEEEES4_ZNS_6detail9lift_diceIS4_S4_EEDaRKT_RKT0_EUlRKT_RKT0_E_EEDaS9_SC_OT1_ENKUlDpSF_E_clIJNS1_IJiEEENS1_IJS3_EEEEEEDaSM_:
[----:B------:R-:W-:Y:S02]  /*c850*/  IADD3 R2, R1, 0x1684, RZ ;  /* 0x0000168401027810 */ /* 0x000fe40007ffe0ff */
[----:B------:R-:W-:Y:S02]  /*c860*/  MOV R6, 0xc890 ;  /* 0x0000c89000067802 */ /* 0x000fe40000000f00 */
[----:B------:R-:W-:Y:S02]  /*c870*/  IADD3 R2, R2, c[0x0][0x20], RZ ;  /* 0x0000080002027a10 */ /* 0x000fe40007ffe0ff */
[----:B------:R-:W-:Y:S05]  /*c880*/  CALL.REL.NOINC `($_ZN7cutlass13device_kernelIN5flash19enable_sm80_to_sm89INS1_16FlashAttnBwdSm80INS1_25CollectiveMainloopBwdSm80ILi2ELi2EN4cute5tupleIJNS5_1CILi128EEES8_NS7_ILi64EEEEEENS_10bfloat16_tEfNS_4arch4Sm80ELb0ELb1ELb1ELb0ELb1ELb0ELb0ELb0ELi2ELi4ELi4ELi4ELb0EEENS1_21CollectiveEpilogueBwdISA_SB_SD_Li256ELb0ELb0ELi2EEENS1_19SingleTileSchedulerILb0ELb0ELb0ELi128EEEEEEEEEvNT_6ParamsE$_ZN4cute3eso3ESOILb0ELb1EJiNS_1CILi0EEEEEC2ERKiRKS3_) ;  /* 0xffffb5c000007944 */ /* 0x000fea0003c3ffff */
[----:B-1----:R1:W5:Y:S01]  /*c890*/  LDL R2, [R1+0x1684] ;  /* 0x0016840001027983 */ /* 0x0023620000100800 */
[----:B------:R-:W-:Y:S02]  /*c8a0*/  MOV R10, R72 ;  /* 0x00000048000a7202 */ /* 0x000fe40000000f00 */
[----:B------:R-:W-:-:S04]  /*c8b0*/  MOV R11, 0x0 ;  /* 0x00000000000b7802 */ /* 0x000fc80000000f00 */
[----:B------:R-:W-:Y:S05]  /*c8c0*/  RET.REL.NODEC R10 `(_ZN7cutlass13device_kernelIN5flash19enable_sm80_to_sm89INS1_16FlashAttnBwdSm80INS1_25CollectiveMainloopBwdSm80ILi2ELi2EN4cute5tupleIJNS5_1CILi128EEES8_NS7_ILi64EEEEEENS_10bfloat16_tEfNS_4arch4Sm80ELb0ELb1ELb1ELb0ELb1ELb0ELb0ELb0ELi2ELi4ELi4ELi4ELb0EEENS1_21CollectiveEpilogueBwdISA_SB_SD_Li256ELb0ELb0ELi2EEENS1_19SingleTileSchedulerILb0ELb0ELb0ELi128EEEEEEEEEvNT_6ParamsE) ;  /* 0xffff37300a007950 */ /* 0x000fea0003c3ffff */
        .type           $_ZN7cutlass13device_kernelIN5flash19enable_sm80_to_sm89INS1_16FlashAttnBwdSm80INS1_25CollectiveMainloopBwdSm80ILi2ELi2EN4cute5tupleIJNS5_1CILi128EEES8_NS7_ILi64EEEEEENS_10bfloat16_tEfNS_4arch4Sm80ELb0ELb1ELb1ELb0ELb1ELb0ELb0ELb0ELi2ELi4ELi4ELi4ELb0EEENS1_21CollectiveEpilogueBwdISA_SB_SD_Li256ELb0ELb0ELi2EEENS1_19SingleTileSchedulerILb0ELb0ELb0ELi128EEEEEEEEEvNT_6ParamsE$_ZZN4cute13to_mixed_bitsINS_5tupleIJNS1_IJNS_1CILi4EEENS2_ILi8EEEEEENS2_ILi2EEENS2_ILi1EEEEEENS1_IJNS1_IJNS2_ILi0EEENS2_ILi64EEEEEES9_S9_EEENS1_IJNS1_IJiiEEEiS9_EEEEEDaRKT_RKT0_RKT1_ENKUlDpRKT_E_clIJNS_9MixedBitsILj0ELj448EEENS2_ILj0EEESW_EEEDaSR_,@function
        .size           $_ZN7cutlass13device_kernelIN5flash19enable_sm80_to_sm89INS1_16FlashAttnBwdSm80INS1_25CollectiveMainloopBwdSm80ILi2ELi2EN4cute5tupleIJNS5_1CILi128EEES8_NS7_ILi64EEEEEENS_10bfloat16_tEfNS_4arch4Sm80ELb0ELb1ELb1ELb0ELb1ELb0ELb0ELb0ELi2ELi4ELi4ELi4ELb0EEENS1_21CollectiveEpilogueBwdISA_SB_SD_Li256ELb0ELb0ELi2EEENS1_19SingleTileSchedulerILb0ELb0ELb0ELi128EEEEEEEEEvNT_6ParamsE$_ZZN4cute13to_mixed_bitsINS_5tupleIJNS1_IJNS_1CILi4EEENS2_ILi8EEEEEENS2_ILi2EEENS2_ILi1EEEEEENS1_IJNS1_IJNS2_ILi0EEENS2_ILi64EEEEEES9_S9_EEENS1_IJNS1_IJiiEEEiS9_EEEEEDaRKT_RKT0_RKT1_ENKUlDpRKT_E_clIJNS_9MixedBitsILj0ELj448EEENS2_ILj0EEESW_EEEDaSR_,($_ZN7cutlass13device_kernelIN5flash19enable_sm80_to_sm89INS1_16FlashAttnBwdSm80INS1_25CollectiveMainloopBwdSm80ILi2ELi2EN4cute5tupleIJNS5_1CILi128EEES8_NS7_ILi64EEEEEENS_10bfloat16_tEfNS_4arch4Sm80ELb0ELb1ELb1ELb0ELb1ELb0ELb0ELb0ELi2ELi4ELi4ELi4ELb0EEENS1_21CollectiveEpilogueBwdISA_SB_SD_Li256ELb0ELb0ELi2EEENS1_19SingleTileSchedulerILb0ELb0ELb0ELi128EEEEEEEEEvNT_6ParamsE$_ZZN4cute13to_mixed_bitsINS_5tupleIJNS1_IJNS_1CILi4EEENS2_ILi8EEEEEENS2_ILi2EEENS2_ILi1EEEEEENS1_IJNS1_IJNS2_ILi0EEENS2_ILi64EEEEEES9_S9_EEENS1_IJNS1_IJiiEEEiS9_EEEEEDaRKT_RKT0_RKT1_ENKUlRKT_RKT0_RKT1_E_clIS5_SB_SD_EEDaSQ_ST_SW_ - $_ZN7cutlass13device_kernelIN5flash19enable_sm80_to_sm89INS1_16FlashAttnBwdSm80INS1_25CollectiveMainloopBwdSm80ILi2ELi2EN4cute5tupleIJNS5_1CILi128EEES8_NS7_ILi64EEEEEENS_10bfloat16_tEfNS_4arch4Sm80ELb0ELb1ELb1ELb0ELb1ELb0ELb0ELb0ELi2ELi4ELi4ELi4ELb0EEENS1_21CollectiveEpilogueBwdISA_SB_SD_Li256ELb0ELb0ELi2EEENS1_19SingleTileSchedulerILb0ELb0ELb0ELi128EEEEEEEEEvNT_6ParamsE$_ZZN4cute13to_mixed_bitsINS_5tupleIJNS1_IJNS_1CILi4EEENS2_ILi8EEEEEENS2_ILi2EEENS2_ILi1EEEEEENS1_IJNS1_IJNS2_ILi0EEENS2_ILi64EEEEEES9_S9_EEENS1_IJNS1_IJiiEEEiS9_EEEEEDaRKT_RKT0_RKT1_ENKUlDpRKT_E_clIJNS_9MixedBitsILj0ELj448EEENS2_ILj0EEESW_EEEDaSR_)
$_ZN7cutlass13device_kernelIN5flash19enable_sm80_to_sm89INS1_16FlashAttnBwdSm80INS1_25CollectiveMainloopBwdSm80ILi2ELi2EN4cute5tupleIJNS5_1CILi128EEES8_NS7_ILi64EEEEEENS_10bfloat16_tEfNS_4arch4Sm80ELb0ELb1ELb1ELb0ELb1ELb0ELb0ELb0ELi2ELi4ELi4ELi4ELb0EEENS1_21CollectiveEpilogueBwdISA_SB_SD_Li256ELb0ELb0ELi2EEENS1_19SingleTileSchedulerILb0ELb0ELb0ELi128EEEEEEEEEvNT_6ParamsE$_ZZN4cute13to_mixed_bitsINS_5tupleIJNS1_IJNS_1CILi4EEENS2_ILi8EEEEEENS2_ILi2EEENS2_ILi1EEEEEENS1_IJNS1_IJNS2_ILi0EEENS2_ILi64EEEEEES9_S9_EEENS1_IJNS1_IJiiEEEiS9_EEEEEDaRKT_RKT0_RKT1_ENKUlDpRKT_E_clIJNS_9MixedBitsILj0ELj448EEENS2_ILj0EEESW_EEEDaSR_:
[----:B------:R-:W-:Y:S02]  /*c8d0*/  MOV R3, 0x0 ;  /* 0x0000000000037802 */ /* 0x000fe40000000f00 */
[----:B------:R-:W-:Y:S02]  /*c8e0*/  LOP3.LUT R11, R11, 0x1c0, RZ, 0xc0, !PT ;  /* 0x000001c00b0b7812 */ /* 0x000fe400078ec0ff */
[----:B------:R-:W-:Y:S05]  /*c8f0*/  RET.REL.NODEC R2 `(_ZN7cutlass13device_kernelIN5flash19enable_sm80_to_sm89INS1_16FlashAttnBwdSm80INS1_25CollectiveMainloopBwdSm80ILi2ELi2EN4cute5tupleIJNS5_1CILi128EEES8_NS7_ILi64EEEEEENS_10bfloat16_tEfNS_4arch4Sm80ELb0ELb1ELb1ELb0ELb1ELb0ELb0ELb0ELi2ELi4ELi4ELi4ELb0EEENS1_21CollectiveEpilogueBwdISA_SB_SD_Li256ELb0ELb0ELi2EEENS1_19SingleTileSchedulerILb0ELb0ELb0ELi128EEEEEEEEEvNT_6ParamsE) ;  /* 0xffff370002007950 */ /* 0x000fea0003c3ffff */
        .type           $_ZN7cutlass13device_kernelIN5flash19enable_sm80_to_sm89INS1_16FlashAttnBwdSm80INS1_25CollectiveMainloopBwdSm80ILi2ELi2EN4cute5tupleIJNS5_1CILi128EEES8_NS7_ILi64EEEEEENS_10bfloat16_tEfNS_4arch4Sm80ELb0ELb1ELb1ELb0ELb1ELb0ELb0ELb0ELi2ELi4ELi4ELi4ELb0EEENS1_21CollectiveEpilogueBwdISA_SB_SD_Li256ELb0ELb0ELi2EEENS1_19SingleTileSchedulerILb0ELb0ELb0ELi128EEEEEEEEEvNT_6ParamsE$_ZZN4cute13to_mixed_bitsINS_5tupleIJNS1_IJNS_1CILi4EEENS2_ILi8EEEEEENS2_ILi2EEENS2_ILi1EEEEEENS1_IJNS1_IJNS2_ILi0EEENS2_ILi64EEEEEES9_S9_EEENS1_IJNS1_IJiiEEEiS9_EEEEEDaRKT_RKT0_RKT1_ENKUlRKT_RKT0_RKT1_E_clIS5_SB_SD_EEDaSQ_ST_SW_,@function
        .size           $_ZN7cutlass13device_kernelIN5flash19enable_sm80_to_sm89INS1_16FlashAttnBwdSm80INS1_25CollectiveMainloopBwdSm80ILi2ELi2EN4cute5tupleIJNS5_1CILi128EEES8_NS7_ILi64EEEEEENS_10bfloat16_tEfNS_4arch4Sm80ELb0ELb1ELb1ELb0ELb1ELb0ELb0ELb0ELi2ELi4ELi4ELi4ELb0EEENS1_21CollectiveEpilogueBwdISA_SB_SD_Li256ELb0ELb0ELi2EEENS1_19SingleTileSchedulerILb0ELb0ELb0ELi128EEEEEEEEEvNT_6ParamsE$_ZZN4cute13to_mixed_bitsINS_5tupleIJNS1_IJNS_1CILi4EEENS2_ILi8EEEEEENS2_ILi2EEENS2_ILi1EEEEEENS1_IJNS1_IJNS2_ILi0EEENS2_ILi64EEEEEES9_S9_EEENS1_IJNS1_IJiiEEEiS9_EEEEEDaRKT_RKT0_RKT1_ENKUlRKT_RKT0_RKT1_E_clIS5_SB_SD_EEDaSQ_ST_SW_,($_ZN7cutlass13device_kernelIN5flash19enable_sm80_to_sm89INS1_16FlashAttnBwdSm80INS1_25CollectiveMainloopBwdSm80ILi2ELi2EN4cute5tupleIJNS5_1CILi128EEES8_NS7_ILi64EEEEEENS_10bfloat16_tEfNS_4arch4Sm80ELb0ELb1ELb1ELb0ELb1ELb0ELb0ELb0ELi2ELi4ELi4ELi4ELb0EEENS1_21CollectiveEpilogueBwdISA_SB_SD_Li256ELb0ELb0ELi2EEENS1_19SingleTileSchedulerILb0ELb0ELb0ELi128EEEEEEEEEvNT_6ParamsE$_ZZN4cute13to_mixed_bitsINS_5tupleIJNS1_IJNS_1CILi4EEENS2_ILi8EEEEEENS2_ILi2EEENS2_ILi1EEEEEENS1_IJNS1_IJNS2_ILi128EEENS2_ILi0EEEEEES4_SA_EEENS1_IJNS1_IJiiEEEiSA_EEEEEDaRKT_RKT0_RKT1_ENKUlDpRKT_E_clIJNS_9MixedBitsILj0ELj384EEENSU_ILj0ELj8EEENS2_ILj0EEEEEEDaSR_ - $_ZN7cutlass13device_kernelIN5flash19enable_sm80_to_sm89INS1_16FlashAttnBwdSm80INS1_25CollectiveMainloopBwdSm80ILi2ELi2EN4cute5tupleIJNS5_1CILi128EEES8_NS7_ILi64EEEEEENS_10bfloat16_tEfNS_4arch4Sm80ELb0ELb1ELb1ELb0ELb1ELb0ELb0ELb0ELi2ELi4ELi4ELi4ELb0EEENS1_21CollectiveEpilogueBwdISA_SB_SD_Li256ELb0ELb0ELi2EEENS1_19SingleTileSchedulerILb0ELb0ELb0ELi128EEEEEEEEEvNT_6ParamsE$_ZZN4cute13to_mixed_bitsINS_5tupleIJNS1_IJNS_1CILi4EEENS2_ILi8EEEEEENS2_ILi2EEENS2_ILi1EEEEEENS1_IJNS1_IJNS2_ILi0EEENS2_ILi64EEEEEES9_S9_EEENS1_IJNS1_IJiiEEEiS9_EEEEEDaRKT_RKT0_RKT1_ENKUlRKT_RKT0_RKT1_E_clIS5_SB_SD_EEDaSQ_ST_SW_)
$_ZN7cutlass13device_kernelIN5flash19enable_sm80_to_sm89INS1_16FlashAttnBwdSm80INS1_25CollectiveMainloopBwdSm80ILi2ELi2EN4cute5tupleIJNS5_1CILi128EEES8_NS7_ILi64EEEEEENS_10bfloat16_tEfNS_4arch4Sm80ELb0ELb1ELb1ELb0ELb1ELb0ELb0ELb0ELi2ELi4ELi4ELi4ELb0EEENS1_21CollectiveEpilogueBwdISA_SB_SD_Li256ELb0ELb0ELi2EEENS1_19SingleTileSchedulerILb0ELb0ELb0ELi128EEEEEEEEEvNT_6ParamsE$_ZZN4cute13to_mixed_bitsINS_5tupleIJNS1_IJNS_1CILi4EEENS2_ILi8EEEEEENS2_ILi2EEENS2_ILi1EEEEEENS1_IJNS1_IJNS2_ILi0EEENS2_ILi64EEEEEES9_S9_EEENS1_IJNS1_IJiiEEEiS9_EEEEEDaRKT_RKT0_RKT1_ENKUlRKT_RKT0_RKT1_E_clIS5_SB_SD_EEDaSQ_ST_SW_:
[----:B------:R-:W-:Y:S02]  /*c900*/  MOV R2, 0xc920 ;  /* 0x0000c92000027802 */ /* 0x000fe40000000f00 */
[----:B------:R-:W-:Y:S05]  /*c910*/  CALL.REL.NOINC `($_ZN7cutlass13device_kernelIN5flash19enable_sm80_to_sm89INS1_16FlashAttnBwdSm80INS1_25CollectiveMainloopBwdSm80ILi2ELi2EN4cute5tupleIJNS5_1CILi128EEES8_NS7_ILi64EEEEEENS_10bfloat16_tEfNS_4arch4Sm80ELb0ELb1ELb1ELb0ELb1ELb0ELb0ELb0ELi2ELi4ELi4ELi4ELb0EEENS1_21CollectiveEpilogueBwdISA_SB_SD_Li256ELb0ELb0ELi2EEENS1_19SingleTileSchedulerILb0ELb0ELb0ELi128EEEEEEEEEvNT_6ParamsE$_ZZN4cute13to_mixed_bitsINS_5tupleIJNS_1CILi4EEENS2_ILi8EEEEEENS1_IJNS2_ILi0EEENS2_ILi64EEEEEENS1_IJiiEEEEEDaRKT_RKT0_RKT1_ENKUlRKT_RKT0_RKT1_E_clIS4_S7_iEEDaSL_SO_SR_) ;  /* 0x0000032000007944 */ /* 0x000fea0003c00000 */
[----:B------:R-:W-:Y:S02]  /*c920*/  MOV R2, 0xc940 ;  /* 0x0000c94000027802 */ /* 0x000fe40000000f00 */
[----:B------:R-:W-:Y:S05]  /*c930*/  CALL.REL.NOINC `($_ZN7cutlass13device_kernelIN5flash19enable_sm80_to_sm89INS1_16FlashAttnBwdSm80INS1_25CollectiveMainloopBwdSm80ILi2ELi2EN4cute5tupleIJNS5_1CILi128EEES8_NS7_ILi64EEEEEENS_10bfloat16_tEfNS_4arch4Sm80ELb0ELb1ELb1ELb0ELb1ELb0ELb0ELb0ELi2ELi4ELi4ELi4ELb0EEENS1_21CollectiveEpilogueBwdISA_SB_SD_Li256ELb0ELb0ELi2EEENS1_19SingleTileSchedulerILb0ELb0ELb0ELi128EEEEEEEEEvNT_6ParamsE$_ZZN4cute13to_mixed_bitsINS_5tupleIJNS_1CILi4EEENS2_ILi8EEEEEENS1_IJNS2_ILi0EEENS2_ILi64EEEEEENS1_IJiiEEEEEDaRKT_RKT0_RKT1_ENKUlDpRKT_E_clIJNS2_ILj0EEENS_9MixedBitsILj0ELj448EEEEEEDaSM_) ;  /* 0x000002c000007944 */ /* 0x000fea0003c00000 */
[----:B------:R-:W-:Y:S02]  /*c940*/  MOV R7, 0x0 ;  /* 0x0000000000077802 */ /* 0x000fe40000000f00 */
[----:B------:R-:W-:Y:S02]  /*c950*/  MOV R11, R3 ;  /* 0x00000003000b7202 */ /* 0x000fe40000000f00 */
[----:B------:R-:W-:Y:S05]  /*c960*/  RET.REL.NODEC R6 `(_ZN7cutlass13device_kernelIN5flash19enable_sm80_to_sm89INS1_16FlashAttnBwdSm80INS1_25CollectiveMainloopBwdSm80ILi2ELi2EN4cute5tupleIJNS5_1CILi128EEES8_NS7_ILi64EEEEEENS_10bfloat16_tEfNS_4arch4Sm80ELb0ELb1ELb1ELb0ELb1ELb0ELb0ELb0ELi2ELi4ELi4ELi4ELb0EEENS1_21CollectiveEpilogueBwdISA_SB_SD_Li256ELb0ELb0ELi2EEENS1_19SingleTileSchedulerILb0ELb0ELb0ELi128EEEEEEEEEvNT_6ParamsE) ;  /* 0xffff369006007950 */ /* 0x000fea0003c3ffff */
        .type           $_ZN7cutlass13device_kernelIN5flash19enable_sm80_to_sm89INS1_16FlashAttnBwdSm80INS1_25CollectiveMainloopBwdSm80ILi2ELi2EN4cute5tupleIJNS5_1CILi128EEES8_NS7_ILi64EEEEEENS_10bfloat16_tEfNS_4arch4Sm80ELb0ELb1ELb1ELb0ELb1ELb0ELb0ELb0ELi2ELi4ELi4ELi4ELb0EEENS1_21CollectiveEpilogueBwdISA_SB_SD_Li256ELb0ELb0ELi2EEENS1_19SingleTileSchedulerILb0ELb0ELb0ELi128EEEEEEEEEvNT_6ParamsE$_ZZN4cute13to_mixed_bitsINS_5tupleIJNS1_IJNS_1CILi4EEENS2_ILi8EEEEEENS2_ILi2EEENS2_ILi1EEEEEENS1_IJNS1_IJNS2_ILi128EEENS2_ILi0EEEEEES4_SA_EEENS1_IJNS1_IJiiEEEiSA_EEEEEDaRKT_RKT0_RKT1_ENKUlDpRKT_E_clIJNS_9MixedBitsILj0ELj384EEENSU_ILj0ELj8EEENS2_ILj0EEEEEEDaSR_,@function
        .size           $_ZN7cutlass13device_kernelIN5flash19enable_sm80_to_sm89INS1_16FlashAttnBwdSm80INS1_25CollectiveMainloopBwdSm80ILi2ELi2EN4cute5tupleIJNS5_1CILi128EEES8_NS7_ILi64EEEEEENS_10bfloat16_tEfNS_4arch4Sm80ELb0ELb1ELb1ELb0ELb1ELb0ELb0ELb0ELi2ELi4ELi4ELi4ELb0EEENS1_21CollectiveEpilogueBwdISA_SB_SD_Li256ELb0ELb0ELi2EEENS1_19SingleTileSchedulerILb0ELb0ELb0ELi128EEEEEEEEEvNT_6ParamsE$_ZZN4cute13to_mixed_bitsINS_5tupleIJNS1_IJNS_1CILi4EEENS2_ILi8EEEEEENS2_ILi2EEENS2_ILi1EEEEEENS1_IJNS1_IJNS2_ILi128EEENS2_ILi0EEEEEES4_SA_EEENS1_IJNS1_IJiiEEEiSA_EEEEEDaRKT_RKT0_RKT1_ENKUlDpRKT_E_clIJNS_9MixedBitsILj0ELj384EEENSU_ILj0ELj8EEENS2_ILj0EEEEEEDaSR_,($_ZN7cutlass13device_kernelIN5flash19enable_sm80_to_sm89INS1_16FlashAttnBwdSm80INS1_25CollectiveMainloopBwdSm80ILi2ELi2EN4cute5tupleIJNS5_1CILi128EEES8_NS7_ILi64EEEEEENS_10bfloat16_tEfNS_4arch4Sm80ELb0ELb1ELb1ELb0ELb1ELb0ELb0ELb0ELi2ELi4ELi4ELi4ELb0EEENS1_21CollectiveEpilogueBwdISA_SB_SD_Li256ELb0ELb0ELi2EEENS1_19SingleTileSchedulerILb0ELb0ELb0ELi128EEEEEEEEEvNT_6ParamsE$_ZZN4cute13to_mixed_bitsINS_5tupleIJNS1_IJNS_1CILi4EEENS2_ILi8EEEEEENS2_ILi2EEENS2_ILi1EEEEEENS1_IJNS1_IJNS2_ILi128EEENS2_ILi0EEEEEES4_SA_EEENS1_IJNS1_IJiiEEEiSA_EEEEEDaRKT_RKT0_RKT1_ENKUlRKT_RKT0_RKT1_E_clIS5_SB_SD_EEDaSQ_ST_SW_ - $_ZN7cutlass13device_kernelIN5flash19enable_sm80_to_sm89INS1_16FlashAttnBwdSm80INS1_25CollectiveMainloopBwdSm80ILi2ELi2EN4cute5tupleIJNS5_1CILi128EEES8_NS7_ILi64EEEEEENS_10bfloat16_tEfNS_4arch4Sm80ELb0ELb1ELb1ELb0ELb1ELb0ELb0ELb0ELi2ELi4ELi4ELi4ELb0EEENS1_21CollectiveEpilogueBwdISA_SB_SD_Li256ELb0ELb0ELi2EEENS1_19SingleTileSchedulerILb0ELb0ELb0ELi128EEEEEEEEEvNT_6ParamsE$_ZZN4cute13to_mixed_bitsINS_5tupleIJNS1_IJNS_1CILi4EEENS2_ILi8EEEEEENS2_ILi2EEENS2_ILi1EEEEEENS1_IJNS1_IJNS2_ILi128EEENS2_ILi0EEEEEES4_SA_EEENS1_IJNS1_IJiiEEEiSA_EEEEEDaRKT_RKT0_RKT1_ENKUlDpRKT_E_clIJNS_9MixedBitsILj0ELj384EEENSU_ILj0ELj8EEENS2_ILj0EEEEEEDaSR_)
$_ZN7cutlass13device_kernelIN5flash19enable_sm80_to_sm89INS1_16FlashAttnBwdSm80INS1_25CollectiveMainloopBwdSm80ILi2ELi2EN4cute5tupleIJNS5_1CILi128EEES8_NS7_ILi64EEEEEENS_10bfloat16_tEfNS_4arch4Sm80ELb0ELb1ELb1ELb0ELb1ELb0ELb0ELb0ELi2ELi4ELi4ELi4ELb0EEENS1_21CollectiveEpilogueBwdISA_SB_SD_Li256ELb0ELb0ELi2EEENS1_19SingleTileSchedulerILb0ELb0ELb0ELi128EEEEEEEEEvNT_6ParamsE$_ZZN4cute13to_mixed_bitsINS_5tupleIJNS1_IJNS_1CILi4EEENS2_ILi8EEEEEENS2_ILi2EEENS2_ILi1EEEEEENS1_IJNS1_IJNS2_ILi128EEENS2_ILi0EEEEEES4_SA_EEENS1_IJNS1_IJiiEEEiSA_EEEEEDaRKT_RKT0_RKT1_ENKUlDpRKT_E_clIJNS_9MixedBitsILj0ELj384EEENSU_ILj0ELj8EEENS2_ILj0EEEEEEDaSR_:
[----:B------:R-:W-:-:S04]  /*c970*/  LOP3.LUT R6, R5, 0x8, RZ, 0xc0, !PT ;  /* 0x0000000805067812 */ /* 0x000fc800078ec0ff */
[----:B------:R-:W-:Y:S01]  /*c980*/  LOP3.LUT R9, R6, 0x188, R3, 0x78, !PT ;  /* 0x0000018806097812 */ /* 0x000fe200078e7803 */
[----:B------:R-:W-:-:S04]  /*c990*/  IMAD.MOV.U32 R3, RZ, RZ, 0x0 ;  /* 0x00000000ff037424 */ /* 0x000fc800078e00ff */
[----:B------:R-:W-:Y:S05]  /*c9a0*/  RET.REL.NODEC R2 `(_ZN7cutlass13device_kernelIN5flash19enable_sm80_to_sm89INS1_16FlashAttnBwdSm80INS1_25CollectiveMainloopBwdSm80ILi2ELi2EN4cute5tupleIJNS5_1CILi128EEES8_NS7_ILi64EEEEEENS_10bfloat16_tEfNS_4arch4Sm80ELb0ELb1ELb1ELb0ELb1ELb0ELb0ELb0ELi2ELi4ELi4ELi4ELb0EEENS1_21CollectiveEpilogueBwdISA_SB_SD_Li256ELb0ELb0ELi2EEENS1_19SingleTileSchedulerILb0ELb0ELb0ELi128EEEEEEEEEvNT_6ParamsE) ;  /* 0xffff365002007950 */ /* 0x000fea0003c3ffff */
        .type           $_ZN7cutlass13device_kernelIN5flash19enable_sm80_to_sm89INS1_16FlashAttnBwdSm80INS1_25CollectiveMainloopBwdSm80ILi2ELi2EN4cute5tupleIJNS5_1CILi128EEES8_NS7_ILi64EEEEEENS_10bfloat16_tEfNS_4arch4Sm80ELb0ELb1ELb1ELb0ELb1ELb0ELb0ELb0ELi2ELi4ELi4ELi4ELb0EEENS1_21CollectiveEpilogueBwdISA_SB_SD_Li256ELb0ELb0ELi2EEENS1_19SingleTileSchedulerILb0ELb0ELb0ELi128EEEEEEEEEvNT_6ParamsE$_ZZN4cute13to_mixed_bitsINS_5tupleIJNS1_IJNS_1CILi4EEENS2_ILi8EEEEEENS2_ILi2EEENS2_ILi1EEEEEENS1_IJNS1_IJNS2_ILi128EEENS2_ILi0EEEEEES4_SA_EEENS1_IJNS1_IJiiEEEiSA_EEEEEDaRKT_RKT0_RKT1_ENKUlRKT_RKT0_RKT1_E_clIS5_SB_SD_EEDaSQ_ST_SW_,@function
        .size           $_ZN7cutlass13device_kernelIN5flash19enable_sm80_to_sm89INS1_16FlashAttnBwdSm80INS1_25CollectiveMainloopBwdSm80ILi2ELi2EN4cute5tupleIJNS5_1CILi128EEES8_NS7_ILi64EEEEEENS_10bfloat16_tEfNS_4arch4Sm80ELb0ELb1ELb1ELb0ELb1ELb0ELb0ELb0ELi2ELi4ELi4ELi4ELb0EEENS1_21CollectiveEpilogueBwdISA_SB_SD_Li256ELb0ELb0ELi2EEENS1_19SingleTileSchedulerILb0ELb0ELb0ELi128EEEEEEEEEvNT_6ParamsE$_ZZN4cute13to_mixed_bitsINS_5tupleIJNS1_IJNS_1CILi4EEENS2_ILi8EEEEEENS2_ILi2EEENS2_ILi1EEEEEENS1_IJNS1_IJNS2_ILi128EEENS2_ILi0EEEEEES4_SA_EEENS1_IJNS1_IJiiEEEiSA_EEEEEDaRKT_RKT0_RKT1_ENKUlRKT_RKT0_RKT1_E_clIS5_SB_SD_EEDaSQ_ST_SW_,($_ZN7cutlass13device_kernelIN5flash19enable_sm80_to_sm89INS1_16FlashAttnBwdSm80INS1_25CollectiveMainloopBwdSm80ILi2ELi2EN4cute5tupleIJNS5_1CILi128EEES8_NS7_ILi64EEEEEENS_10bfloat16_tEfNS_4arch4Sm80ELb0ELb1ELb1ELb0ELb1ELb0ELb0ELb0ELi2ELi4ELi4ELi4ELb0EEENS1_21CollectiveEpilogueBwdISA_SB_SD_Li256ELb0ELb0ELi2EEENS1_19SingleTileSchedulerILb0ELb0ELb0ELi128EEEEEEEEEvNT_6ParamsE$_ZZN4cute13to_mixed_bitsINS_5tupleIJNS1_IJNS_1CILi4EEENS2_ILi8EEEEEENS2_ILi2EEENS2_ILi1EEEEEENS1_IJNS1_IJNS2_ILi128EEENS2_ILi0EEEEEES4_SA_EEENS1_IJNS1_IJiiEEEiSA_EEEEEDaRKT_RKT0_RKT1_ENKUlRKT_RKT0_RKT1_E_clIS6_S4_iEEDaSQ_ST_SW_ - $_ZN7cutlass13device_kernelIN5flash19enable_sm80_to_sm89INS1_16FlashAttnBwdSm80INS1_25CollectiveMainloopBwdSm80ILi2ELi2EN4cute5tupleIJNS5_1CILi128EEES8_NS7_ILi64EEEEEENS_10bfloat16_tEfNS_4arch4Sm80ELb0ELb1ELb1ELb0ELb1ELb0ELb0ELb0ELi2ELi4ELi4ELi4ELb0EEENS1_21CollectiveEpilogueBwdISA_SB_SD_Li256ELb0ELb0ELi2EEENS1_19SingleTileSchedulerILb0ELb0ELb0ELi128EEEEEEEEEvNT_6ParamsE$_ZZN4cute13to_mixed_bitsINS_5tupleIJNS1_IJNS_1CILi4EEENS2_ILi8EEEEEENS2_ILi2EEENS2_ILi1EEEEEENS1_IJNS1_IJNS2_ILi128EEENS2_ILi0EEEEEES4_SA_EEENS1_IJNS1_IJiiEEEiSA_EEEEEDaRKT_RKT0_RKT1_ENKUlRKT_RKT0_RKT1_E_clIS5_SB_SD_EEDaSQ_ST_SW_)
$_ZN7cutlass13device_kernelIN5flash19enable_sm80_to_sm89INS1_16FlashAttnBwdSm80INS1_25CollectiveMainloopBwdSm80ILi2ELi2EN4cute5tupleIJNS5_1CILi128EEES8_NS7_ILi64EEEEEENS_10bfloat16_tEfNS_4arch4Sm80ELb0ELb1ELb1ELb0ELb1ELb0ELb0ELb0ELi2ELi4ELi4ELi4ELb0EEENS1_21CollectiveEpilogueBwdISA_SB_SD_Li256ELb0ELb0ELi2EEENS1_19SingleTileSchedulerILb0ELb0ELb0ELi128EEEEEEEEEvNT_6ParamsE$_ZZN4cute13to_mixed_bitsINS_5tupleIJNS1_IJNS_1CILi4EEENS2_ILi8EEEEEENS2_ILi2EEENS2_ILi1EEEEEENS1_IJNS1_IJNS2_ILi128EEENS2_ILi0EEEEEES4_SA_EEENS1_IJNS1_IJiiEEEiSA_EEEEEDaRKT_RKT0_RKT1_ENKUlRKT_RKT0_RKT1_E_clIS5_SB_SD_EEDaSQ_ST_SW_:
[----:B------:R-:W-:Y:S02]  /*c9b0*/  MOV R3, R2 ;  /* 0x0000000200037202 */ /* 0x000fe40000000f00 */
[----:B------:R-:W-:Y:S02]  /*c9c0*/  MOV R2, 0xc9e0 ;  /* 0x0000c9e000027802 */ /* 0x000fe40000000f00 */
[----:B------:R-:W-:Y:S05]  /*c9d0*/  CALL.REL.NOINC `($_ZN7cutlass13device_kernelIN5flash19enable_sm80_to_sm89INS1_16FlashAttnBwdSm80INS1_25CollectiveMainloopBwdSm80ILi2ELi2EN4cute5tupleIJNS5_1CILi128EEES8_NS7_ILi64EEEEEENS_10bfloat16_tEfNS_4arch4Sm80ELb0ELb1ELb1ELb0ELb1ELb0ELb0ELb0ELi2ELi4ELi4ELi4ELb0EEENS1_21CollectiveEpilogueBwdISA_SB_SD_Li256ELb0ELb0ELi2EEENS1_19SingleTileSchedulerILb0ELb0ELb0ELi128EEEEEEEEEvNT_6ParamsE$_ZZN4cute13to_mixed_bitsINS_5tupleIJNS_1CILi4EEENS2_ILi8EEEEEENS1_IJNS2_ILi128EEENS2_ILi0EEEEEENS1_IJiiEEEEEDaRKT_RKT0_RKT1_ENKUlRKT_RKT0_RKT1_E_clIS3_S6_iEEDaSL_SO_SR_) ;  /* 0x000002f000007944 */ /* 0x000fea0003c00000 */
[----:B------:R-:W-:Y:S02]  /*c9e0*/  MOV R2, 0xca00 ;  /* 0x0000ca0000027802 */ /* 0x000fe40000000f00 */
[----:B------:R-:W-:Y:S05]  /*c9f0*/  CALL.REL.NOINC `($_ZN7cutlass13device_kernelIN5flash19enable_sm80_to_sm89INS1_16FlashAttnBwdSm80INS1_25CollectiveMainloopBwdSm80ILi2ELi2EN4cute5tupleIJNS5_1CILi128EEES8_NS7_ILi64EEEEEENS_10bfloat16_tEfNS_4arch4Sm80ELb0ELb1ELb1ELb0ELb1ELb0ELb0ELb0ELi2ELi4ELi4ELi4ELb0EEENS1_21CollectiveEpilogueBwdISA_SB_SD_Li256ELb0ELb0ELi2EEENS1_19SingleTileSchedulerILb0ELb0ELb0ELi128EEEEEEEEEvNT_6ParamsE$_ZZN4cute13to_mixed_bitsINS_5tupleIJNS_1CILi4EEENS2_ILi8EEEEEENS1_IJNS2_ILi128EEENS2_ILi0EEEEEENS1_IJiiEEEEEDaRKT_RKT0_RKT1_ENKUlDpRKT_E_clIJNS_9MixedBitsILj0ELj384EEENS2_ILj0EEEEEEDaSM_) ;  /* 0x0000029000007944 */ /* 0x000fea0003c00000 */
[----:B------:R-:W-:-:S04]  /*ca00*/  MOV R7, 0x0 ;  /* 0x0000000000077802 */ /* 0x000fc80000000f00 */
[----:B------:R-:W-:Y:S05]  /*ca10*/  RET.REL.NODEC R6 `(_ZN7cutlass13device_kernelIN5flash19enable_sm80_to_sm89INS1_16FlashAttnBwdSm80INS1_25CollectiveMainloopBwdSm80ILi2ELi2EN4cute5tupleIJNS5_1CILi128EEES8_NS7_ILi64EEEEEENS_10bfloat16_tEfNS_4arch4Sm80ELb0ELb1ELb1ELb0ELb1ELb0ELb0ELb0ELi2ELi4ELi4ELi4ELb0EEENS1_21CollectiveEpilogueBwdISA_SB_SD_Li256ELb0ELb0ELi2EEENS1_19SingleTileSchedulerILb0ELb0ELb0ELi128EEEEEEEEEvNT_6ParamsE) ;  /* 0xffff35e006007950 */ /* 0x000fea0003c3ffff */
        .type           $_ZN7cutlass13device_kernelIN5flash19enable_sm80_to_sm89INS1_16FlashAttnBwdSm80INS1_25CollectiveMainloopBwdSm80ILi2ELi2EN4cute5tupleIJNS5_1CILi128EEES8_NS7_ILi64EEEEEENS_10bfloat16_tEfNS_4arch4Sm80ELb0ELb1ELb1ELb0ELb1ELb0ELb0ELb0ELi2ELi4ELi4ELi4ELb0EEENS1_21CollectiveEpilogueBwdISA_SB_SD_Li256ELb0ELb0ELi2EEENS1_19SingleTileSchedulerILb0ELb0ELb0ELi128EEEEEEEEEvNT_6ParamsE$_ZZN4cute13to_mixed_bitsINS_5tupleIJNS1_IJNS_1CILi4EEENS2_ILi8EEEEEENS2_ILi2EEENS2_ILi1EEEEEENS1_IJNS1_IJNS2_ILi128EEENS2_ILi0EEEEEES4_SA_EEENS1_IJNS1_IJiiEEEiSA_EEEEEDaRKT_RKT0_RKT1_ENKUlRKT_RKT0_RKT1_E_clIS6_S4_iEEDaSQ_ST_SW_,@function
        .size           $_ZN7cutlass13device_kernelIN5flash19enable_sm80_to_sm89INS1_16FlashAttnBwdSm80INS1_25CollectiveMainloopBwdSm80ILi2ELi2EN4cute5tupleIJNS5_1CILi128EEES8_NS7_ILi64EEEEEENS_10bfloat16_tEfNS_4arch4Sm80ELb0ELb1ELb1ELb0ELb1ELb0ELb0ELb0ELi2ELi4ELi4ELi4ELb0EEENS1_21CollectiveEpilogueBwdISA_SB_SD_Li256ELb0ELb0ELi2EEENS1_19SingleTileSchedulerILb0ELb0ELb0ELi128EEEEEEEEEvNT_6ParamsE$_ZZN4cute13to_mixed_bitsINS_5tupleIJNS1_IJNS_1CILi4EEENS2_ILi8EEEEEENS2_ILi2EEENS2_ILi1EEEEEENS1_IJNS1_IJNS2_ILi128EEENS2_ILi0EEEEEES4_SA_EEENS1_IJNS1_IJiiEEEiSA_EEEEEDaRKT_RKT0_RKT1_ENKUlRKT_RKT0_RKT1_E_clIS6_S4_iEEDaSQ_ST_SW_,($_ZN7cutlass13device_kernelIN5flash19enable_sm80_to_sm89INS1_16FlashAttnBwdSm80INS1_25CollectiveMainloopBwdSm80ILi2ELi2EN4cute5tupleIJNS5_1CILi128EEES8_NS7_ILi64EEEEEENS_10bfloat16_tEfNS_4arch4Sm80ELb0ELb1ELb1ELb0ELb1ELb0ELb0ELb0ELi2ELi4ELi4ELi4ELb0EEENS1_21CollectiveEpilogueBwdISA_SB_SD_Li256ELb0ELb0ELi2EEENS1_19SingleTileSchedulerILb0ELb0ELb0ELi128EEEEEEEEEvNT_6ParamsE$_ZZN4cute13to_mixed_bitsINS_5tupleIJNS1_IJNS_1CILi4EEENS2_ILi8EEEEEES3_NS2_ILi1EEEEEENS1_IJNS1_IJNS2_ILi0EEENS2_ILi64EEEEEES8_S8_EEENS1_IJNS1_IJiiEEEiS8_EEEEEDaRKT_RKT0_RKT1_ENKUlDpRKT_E_clIJNS_9MixedBitsILj0ELj448EEENS2_ILj0EEESV_EEEDaSQ_ - $_ZN7cutlass13device_kernelIN5flash19enable_sm80_to_sm89INS1_16FlashAttnBwdSm80INS1_25CollectiveMainloopBwdSm80ILi2ELi2EN4cute5tupleIJNS5_1CILi128EEES8_NS7_ILi64EEEEEENS_10bfloat16_tEfNS_4arch4Sm80ELb0ELb1ELb1ELb0ELb1ELb0ELb0ELb0ELi2ELi4ELi4ELi4ELb0EEENS1_21CollectiveEpilogueBwdISA_SB_SD_Li256ELb0ELb0ELi2EEENS1_19SingleTileSchedulerILb0ELb0ELb0ELi128EEEEEEEEEvNT_6ParamsE$_ZZN4cute13to_mixed_bitsINS_5tupleIJNS1_IJNS_1CILi4EEENS2_ILi8EEEEEENS2_ILi2EEENS2_ILi1EEEEEENS1_IJNS1_IJNS2_ILi128EEENS2_ILi0EEEEEES4_SA_EEENS1_IJNS1_IJiiEEEiSA_EEEEEDaRKT_RKT0_RKT1_ENKUlRKT_RKT0_RKT1_E_clIS6_S4_iEEDaSQ_ST_SW_)
$_ZN7cutlass13device_kernelIN5flash19enable_sm80_to_sm89INS1_16FlashAttnBwdSm80INS1_25CollectiveMainloopBwdSm80ILi2ELi2EN4cute5tupleIJNS5_1CILi128EEES8_NS7_ILi64EEEEEENS_10bfloat16_tEfNS_4arch4Sm80ELb0ELb1ELb1ELb0ELb1ELb0ELb0ELb0ELi2ELi4ELi4ELi4ELb0EEENS1_21CollectiveEpilogueBwdISA_SB_SD_Li256ELb0ELb0ELi2EEENS1_19SingleTileSchedulerILb0ELb0ELb0ELi128EEEEEEEEEvNT_6ParamsE$_ZZN4cute13to_mixed_bitsINS_5tupleIJNS1_IJNS_1CILi4EEENS2_ILi8EEEEEENS2_ILi2EEENS2_ILi1EEEEEENS1_IJNS1_IJNS2_ILi128EEENS2_ILi0EEEEEES4_SA_EEENS1_IJNS1_IJiiEEEiSA_EEEEEDaRKT_RKT0_RKT1_ENKUlRKT_RKT0_RKT1_E_clIS6_S4_iEEDaSQ_ST_SW_:
[----:B------:R-:W-:Y:S01]  /*ca20*/  MOV R7, 0x0 ;  /* 0x0000000000077802 */ /* 0x000fe20000000f00 */
[----:B------:R-:W-:-:S05]  /*ca30*/  IMAD.SHL.U32 R2, R36, 0x8, RZ ;  /* 0x0000000824027824 */ /* 0x000fca00078e00ff */
[----:B------:R-:W-:Y:S01]  /*ca40*/  LOP3.LUT R2, R2, 0x8, RZ, 0xc0, !PT ;  /* 0x0000000802027812 */ /* 0x000fe200078ec0ff */
[----:B------:R-:W-:Y:S06]  /*ca50*/  RET.REL.NODEC R6 `(_ZN7cutlass13device_kernelIN5flash19enable_sm80_to_sm89INS1_16FlashAttnBwdSm80INS1_25CollectiveMainloopBwdSm80ILi2ELi2EN4cute5tupleIJNS5_1CILi128EEES8_NS7_ILi64EEEEEENS_10bfloat16_tEfNS_4arch4Sm80ELb0ELb1ELb1ELb0ELb1ELb0ELb0ELb0ELi2ELi4ELi4ELi4ELb0EEENS1_21CollectiveEpilogueBwdISA_SB_SD_Li256ELb0ELb0ELi2EEENS1_19SingleTileSchedulerILb0ELb0ELb0ELi128EEEEEEEEEvNT_6ParamsE) ;  /* 0xffff35a006007950 */ /* 0x000fec0003c3ffff */
        .type           $_ZN7cutlass13device_kernelIN5flash19enable_sm80_to_sm89INS1_16FlashAttnBwdSm80INS1_25CollectiveMainloopBwdSm80ILi2ELi2EN4cute5tupleIJNS5_1CILi128EEES8_NS7_ILi64EEEEEENS_10bfloat16_tEfNS_4arch4Sm80ELb0ELb1ELb1ELb0ELb1ELb0ELb0ELb0ELi2ELi4ELi4ELi4ELb0EEENS1_21CollectiveEpilogueBwdISA_SB_SD_Li256ELb0ELb0ELi2EEENS1_19SingleTileSchedulerILb0ELb0ELb0ELi128EEEEEEEEEvNT_6ParamsE$_ZZN4cute13to_mixed_bitsINS_5tupleIJNS1_IJNS_1CILi4EEENS2_ILi8EEEEEES3_NS2_ILi1EEEEEENS1_IJNS1_IJNS2_ILi0EEENS2_ILi64EEEEEES8_S8_EEENS1_IJNS1_IJiiEEEiS8_EEEEEDaRKT_RKT0_RKT1_ENKUlDpRKT_E_clIJNS_9MixedBitsILj0ELj448EEENS2_ILj0EEESV_EEEDaSQ_,@function
        .size           $_ZN7cutlass13device_kernelIN5flash19enable_sm80_to_sm89INS1_16FlashAttnBwdSm80INS1_25CollectiveMainloopBwdSm80ILi2ELi2EN4cute5tupleIJNS5_1CILi128EEES8_NS7_ILi64EEEEEENS_10bfloat16_tEfNS_4arch4Sm80ELb0ELb1ELb1ELb0ELb1ELb0ELb0ELb0ELi2ELi4ELi4ELi4ELb0EEENS1_21CollectiveEpilogueBwdISA_SB_SD_Li256ELb0ELb0ELi2EEENS1_19SingleTileSchedulerILb0ELb0ELb0ELi128EEEEEEEEEvNT_6ParamsE$_ZZN4cute13to_mixed_bitsINS_5tupleIJNS1_IJNS_1CILi4EEENS2_ILi8EEEEEES3_NS2_ILi1EEEEEENS1_IJNS1_IJNS2_ILi0EEENS2_ILi64EEEEEES8_S8_EEENS1_IJNS1_IJiiEEEiS8_EEEEEDaRKT_RKT0_RKT1_ENKUlDpRKT_E_clIJNS_9MixedBitsILj0ELj448EEENS2_ILj0EEESV_EEEDaSQ_,($_ZN7cutlass13device_kernelIN5flash19enable_sm80_to_sm89INS1_16FlashAttnBwdSm80INS1_25CollectiveMainloopBwdSm80ILi2ELi2EN4cute5tupleIJNS5_1CILi128EEES8_NS7_ILi64EEEEEENS_10bfloat16_tEfNS_4arch4Sm80ELb0ELb1ELb1ELb0ELb1ELb0ELb0ELb0ELi2ELi4ELi4ELi4ELb0EEENS1_21CollectiveEpilogueBwdISA_SB_SD_Li256ELb0ELb0ELi2EEENS1_19SingleTileSchedulerILb0ELb0ELb0ELi128EEEEEEEEEvNT_6ParamsE$_ZZN4cute13to_mixed_bitsINS_5tupleIJNS1_IJNS_1CILi4EEENS2_ILi8EEEEEES3_NS2_ILi1EEEEEENS1_IJNS1_IJNS2_ILi0EEENS2_ILi64EEEEEES8_S8_EEENS1_IJNS1_IJiiEEEiS8_EEEEEDaRKT_RKT0_RKT1_ENKUlRKT_RKT0_RKT1_E_clIS5_SA_SC_EEDaSP_SS_SV_ - $_ZN7cutlass13device_kernelIN5flash19enable_sm80_to_sm89INS1_16FlashAttnBwdSm80INS1_25CollectiveMainloopBwdSm80ILi2ELi2EN4cute5tupleIJNS5_1CILi128EEES8_NS7_ILi64EEEEEENS_10bfloat16_tEfNS_4arch4Sm80ELb0ELb1ELb1ELb0ELb1ELb0ELb0ELb0ELi2ELi4ELi4ELi4ELb0EEENS1_21CollectiveEpilogueBwdISA_SB_SD_Li256ELb0ELb0ELi2EEENS1_19SingleTileSchedulerILb0ELb0ELb0ELi128EEEEEEEEEvNT_6ParamsE$_ZZN4cute13to_mixed_bitsINS_5tupleIJNS1_IJNS_1CILi4EEENS2_ILi8EEEEEES3_NS2_ILi1EEEEEENS1_IJNS1_IJNS2_ILi0EEENS2_ILi64EEEEEES8_S8_EEENS1_IJNS1_IJiiEEEiS8_EEEEEDaRKT_RKT0_RKT1_ENKUlDpRKT_E_clIJNS_9MixedBitsILj0ELj448EEENS2_ILj0EEESV_EEEDaSQ_)
$_ZN7cutlass13device_kernelIN5flash19enable_sm80_to_sm89INS1_16FlashAttnBwdSm80INS1_25CollectiveMainloopBwdSm80ILi2ELi2EN4cute5tupleIJNS5_1CILi128EEES8_NS7_ILi64EEEEEENS_10bfloat16_tEfNS_4arch4Sm80ELb0ELb1ELb1ELb0ELb1ELb0ELb0ELb0ELi2ELi4ELi4ELi4ELb0EEENS1_21CollectiveEpilogueBwdISA_SB_SD_Li256ELb0ELb0ELi2EEENS1_19SingleTileSchedulerILb0ELb0ELb0ELi128EEEEEEEEEvNT_6ParamsE$_ZZN4cute13to_mixed_bitsINS_5tupleIJNS1_IJNS_1CILi4EEENS2_ILi8EEEEEES3_NS2_ILi1EEEEEENS1_IJNS1_IJNS2_ILi0EEENS2_ILi64EEEEEES8_S8_EEENS1_IJNS1_IJiiEEEiS8_EEEEEDaRKT_RKT0_RKT1_ENKUlDpRKT_E_clIJNS_9MixedBitsILj0ELj448EEENS2_ILj0EEESV_EEEDaSQ_:
[----:B------:R-:W-:Y:S02]  /*ca60*/  MOV R3, 0x0 ;  /* 0x0000000000037802 */ /* 0x000fe40000000f00 */
[----:B------:R-:W-:Y:S02]  /*ca70*/  LOP3.LUT R11, R11, 0x1c0, RZ, 0xc0, !PT ;  /* 0x000001c00b0b7812 */ /* 0x000fe400078ec0ff */
[----:B------:R-:W-:Y:S05]  /*ca80*/  RET.REL.NODEC R2 `(_ZN7cutlass13device_kernelIN5flash19enable_sm80_to_sm89INS1_16FlashAttnBwdSm80INS1_25CollectiveMainloopBwdSm80ILi2ELi2EN4cute5tupleIJNS5_1CILi128EEES8_NS7_ILi64EEEEEENS_10bfloat16_tEfNS_4arch4Sm80ELb0ELb1ELb1ELb0ELb1ELb0ELb0ELb0ELi2ELi4ELi4ELi4ELb0EEENS1_21CollectiveEpilogueBwdISA_SB_SD_Li256ELb0ELb0ELi2EEENS1_19SingleTileSchedulerILb0ELb0ELb0ELi128EEEEEEEEEvNT_6ParamsE) ;  /* 0xffff357002007950 */ /* 0x000fea0003c3ffff */
        .type           $_ZN7cutlass13device_kernelIN5flash19enable_sm80_to_sm89INS1_16FlashAttnBwdSm80INS1_25CollectiveMainloopBwdSm80ILi2ELi2EN4cute5tupleIJNS5_1CILi128EEES8_NS7_ILi64EEEEEENS_10bfloat16_tEfNS_4arch4Sm80ELb0ELb1ELb1ELb0ELb1ELb0ELb0ELb0ELi2ELi4ELi4ELi4ELb0EEENS1_21CollectiveEpilogueBwdISA_SB_SD_Li256ELb0ELb0ELi2EEENS1_19SingleTileSchedulerILb0ELb0ELb0ELi128EEEEEEEEEvNT_6ParamsE$_ZZN4cute13to_mixed_bitsINS_5tupleIJNS1_IJNS_1CILi4EEENS2_ILi8EEEEEES3_NS2_ILi1EEEEEENS1_IJNS1_IJNS2_ILi0EEENS2_ILi64EEEEEES8_S8_EEENS1_IJNS1_IJiiEEEiS8_EEEEEDaRKT_RKT0_RKT1_ENKUlRKT_RKT0_RKT1_E_clIS5_SA_SC_EEDaSP_SS_SV_,@function
        .size           $_ZN7cutlass13device_kernelIN5flash19enable_sm80_to_sm89INS1_16FlashAttnBwdSm80INS1_25CollectiveMainloopBwdSm80ILi2ELi2EN4cute5tupleIJNS5_1CILi128EEES8_NS7_ILi64EEEEEENS_10bfloat16_tEfNS_4arch4Sm80ELb0ELb1ELb1ELb0ELb1ELb0ELb0ELb0ELi2ELi4ELi4ELi4ELb0EEENS1_21CollectiveEpilogueBwdISA_SB_SD_Li256ELb0ELb0ELi2EEENS1_19SingleTileSchedulerILb0ELb0ELb0ELi128EEEEEEEEEvNT_6ParamsE$_ZZN4cute13to_mixed_bitsINS_5tupleIJNS1_IJNS_1CILi4EEENS2_ILi8EEEEEES3_NS2_ILi1EEEEEENS1_IJNS1_IJNS2_ILi0EEENS2_ILi64EEEEEES8_S8_EEENS1_IJNS1_IJiiEEEiS8_EEEEEDaRKT_RKT0_RKT1_ENKUlRKT_RKT0_RKT1_E_clIS5_SA_SC_EEDaSP_SS_SV_,($_ZN7cutlass13device_kernelIN5flash19enable_sm80_to_sm89INS1_16FlashAttnBwdSm80INS1_25CollectiveMainloopBwdSm80ILi2ELi2EN4cute5tupleIJNS5_1CILi128EEES8_NS7_ILi64EEEEEENS_10bfloat16_tEfNS_4arch4Sm80ELb0ELb1ELb1ELb0ELb1ELb0ELb0ELb0ELi2ELi4ELi4ELi4ELb0EEENS1_21CollectiveEpilogueBwdISA_SB_SD_Li256ELb0ELb0ELi2EEENS1_19SingleTileSchedulerILb0ELb0ELb0ELi128EEEEEEEEEvNT_6ParamsE$_ZZN4cute13to_mixed_bitsINS_5tupleIJNS1_IJNS_1CILi4EEENS2_ILi8EEEEEES3_NS2_ILi1EEEEEENS1_IJNS1_IJNS2_ILi128EEENS2_ILi0EEEEEENS2_ILi16EEES9_EEENS1_IJNS1_IJiiEEEiS9_EEEEEDaRKT_RKT0_RKT1_ENKUlDpRKT_E_clIJNS_9MixedBitsILj0ELj384EEENSU_ILj0ELj48EEENS2_ILj0EEEEEEDaSR_ - $_ZN7cutlass13device_kernelIN5flash19enable_sm80_to_sm89INS1_16FlashAttnBwdSm80INS1_25CollectiveMainloopBwdSm80ILi2ELi2EN4cute5tupleIJNS5_1CILi128EEES8_NS7_ILi64EEEEEENS_10bfloat16_tEfNS_4arch4Sm80ELb0ELb1ELb1ELb0ELb1ELb0ELb0ELb0ELi2ELi4ELi4ELi4ELb0EEENS1_21CollectiveEpilogueBwdISA_SB_SD_Li256ELb0ELb0ELi2EEENS1_19SingleTileSchedulerILb0ELb0ELb0ELi128EEEEEEEEEvNT_6ParamsE$_ZZN4cute13to_mixed_bitsINS_5tupleIJNS1_IJNS_1CILi4EEENS2_ILi8EEEEEES3_NS2_ILi1EEEEEENS1_IJNS1_IJNS2_ILi0EEENS2_ILi64EEEEEES8_S8_EEENS1_IJNS1_IJiiEEEiS8_EEEEEDaRKT_RKT0_RKT1_ENKUlRKT_RKT0_RKT1_E_clIS5_SA_SC_EEDaSP_SS_SV_)
$_ZN7cutlass13device_kernelIN5flash19enable_sm80_to_sm89INS1_16FlashAttnBwdSm80INS1_25CollectiveMainloopBwdSm80ILi2ELi2EN4cute5tupleIJNS5_1CILi128EEES8_NS7_ILi64EEEEEENS_10bfloat16_tEfNS_4arch4Sm80ELb0ELb1ELb1ELb0ELb1ELb0ELb0ELb0ELi2ELi4ELi4ELi4ELb0EEENS1_21CollectiveEpilogueBwdISA_SB_SD_Li256ELb0ELb0ELi2EEENS1_19SingleTileSchedulerILb0ELb0ELb0ELi128EEEEEEEEEvNT_6ParamsE$_ZZN4cute13to_mixed_bitsINS_5tupleIJNS1_IJNS_1CILi4EEENS2_ILi8EEEEEES3_NS2_ILi1EEEEEENS1_IJNS1_IJNS2_ILi0EEENS2_ILi64EEEEEES8_S8_EEENS1_IJNS1_IJiiEEEiS8_EEEEEDaRKT_RKT0_RKT1_ENKUlRKT_RKT0_RKT1_E_clIS5_SA_SC_EEDaSP_SS_SV_:
[----:B------:R-:W-:Y:S02]  /*ca90*/  MOV R2, 0xcab0 ;  /* 0x0000cab000027802 */ /* 0x000fe40000000f00 */
[----:B------:R-:W-:Y:S05]  /*caa0*/  CALL.REL.NOINC `($_ZN7cutlass13device_kernelIN5flash19enable_sm80_to_sm89INS1_16FlashAttnBwdSm80INS1_25CollectiveMainloopBwdSm80ILi2ELi2EN4cute5tupleIJNS5_1CILi128EEES8_NS7_ILi64EEEEEENS_10bfloat16_tEfNS_4arch4Sm80ELb0ELb1ELb1ELb0ELb1ELb0ELb0ELb0ELi2ELi4ELi4ELi4ELb0EEENS1_21CollectiveEpilogueBwdISA_SB_SD_Li256ELb0ELb0ELi2EEENS1_19SingleTileSchedulerILb0ELb0ELb0ELi128EEEEEEEEEvNT_6ParamsE$_ZZN4cute13to_mixed_bitsINS_5tupleIJNS_1CILi4EEENS2_ILi8EEEEEENS1_IJNS2_ILi0EEENS2_ILi64EEEEEENS1_IJiiEEEEEDaRKT_RKT0_RKT1_ENKUlRKT_RKT0_RKT1_E_clIS4_S7_iEEDaSL_SO_SR_) ;  /* 0x0000019000007944 */ /* 0x000fea0003c00000 */
[----:B------:R-:W-:Y:S02]  /*cab0*/  MOV R2, 0xcad0 ;  /* 0x0000cad000027802 */ /* 0x000fe40000000f00 */
[----:B------:R-:W-:Y:S05]  /*cac0*/  CALL.REL.NOINC `($_ZN7cutlass13device_kernelIN5flash19enable_sm80_to_sm89INS1_16FlashAttnBwdSm80INS1_25CollectiveMainloopBwdSm80ILi2ELi2EN4cute5tupleIJNS5_1CILi128EEES8_NS7_ILi64EEEEEENS_10bfloat16_tEfNS_4arch4Sm80ELb0ELb1ELb1ELb0ELb1ELb0ELb0ELb0ELi2ELi4ELi4ELi4ELb0EEENS1_21CollectiveEpilogueBwdISA_SB_SD_Li256ELb0ELb0ELi2EEENS1_19SingleTileSchedulerILb0ELb0ELb0ELi128EEEEEEEEEvNT_6ParamsE$_ZZN4cute13to_mixed_bitsINS_5tupleIJNS_1CILi4EEENS2_ILi8EEEEEENS1_IJNS2_ILi0EEENS2_ILi64EEEEEENS1_IJiiEEEEEDaRKT_RKT0_RKT1_ENKUlDpRKT_E_clIJNS2_ILj0EEENS_9MixedBitsILj0ELj448EEEEEEDaSM_) ;  /* 0x0000013000007944 */ /* 0x000fea0003c00000 */
[----:B------:R-:W-:Y:S02]  /*cad0*/  MOV R7, 0x0 ;  /* 0x0000000000077802 */ /* 0x000fe40000000f00 */
[----:B------:R-:W-:Y:S02]  /*cae0*/  MOV R11, R3 ;  /* 0x00000003000b7202 */ /* 0x000fe40000000f00 */
[----:B------:R-:W-:Y:S05]  /*caf0*/  RET.REL.NODEC R6 `(_ZN7cutlass13device_kernelIN5flash19enable_sm80_to_sm89INS1_16FlashAttnBwdSm80INS1_25CollectiveMainloopBwdSm80ILi2ELi2EN4cute5tupleIJNS5_1CILi128EEES8_NS7_ILi64EEEEEENS_10bfloat16_tEfNS_4arch4Sm80ELb0ELb1ELb1ELb0ELb1ELb0ELb0ELb0ELi2ELi4ELi4ELi4ELb0EEENS1_21CollectiveEpilogueBwdISA_SB_SD_Li256ELb0ELb0ELi2EEENS1_19SingleTileSchedulerILb0ELb0ELb0ELi128EEEEEEEEEvNT_6ParamsE) ;  /* 0xffff350006007950 */ /* 0x000fea0003c3ffff */
        .type           $_ZN7cutlass13device_kernelIN5flash19enable_sm80_to_sm89INS1_16FlashAttnBwdSm80INS1_25CollectiveMainloopBwdSm80ILi2ELi2EN4cute5tupleIJNS5_1CILi128EEES8_NS7_ILi64EEEEEENS_10bfloat16_tEfNS_4arch4Sm80ELb0ELb1ELb1ELb0ELb1ELb0ELb0ELb0ELi2ELi4ELi4ELi4ELb0EEENS1_21CollectiveEpilogueBwdISA_SB_SD_Li256ELb0ELb0ELi2EEENS1_19SingleTileSchedulerILb0ELb0ELb0ELi128EEEEEEEEEvNT_6ParamsE$_ZZN4cute13to_mixed_bitsINS_5tupleIJNS1_IJNS_1CILi4EEENS2_ILi8EEEEEES3_NS2_ILi1EEEEEENS1_IJNS1_IJNS2_ILi128EEENS2_ILi0EEEEEENS2_ILi16EEES9_EEENS1_IJNS1_IJiiEEEiS9_EEEEEDaRKT_RKT0_RKT1_ENKUlDpRKT_E_clIJNS_9MixedBitsILj0ELj384EEENSU_ILj0ELj48EEENS2_ILj0EEEEEEDaSR_,@function
        .size           $_ZN7cutlass13device_kernelIN5flash19enable_sm80_to_sm89INS1_16FlashAttnBwdSm80INS1_25CollectiveMainloopBwdSm80ILi2ELi2EN4cute5tupleIJNS5_1CILi128EEES8_NS7_ILi64EEEEEENS_10bfloat16_tEfNS_4arch4Sm80ELb0ELb1ELb1ELb0ELb1ELb0ELb0ELb0ELi2ELi4ELi4ELi4ELb0EEENS1_21CollectiveEpilogueBwdISA_SB_SD_Li256ELb0ELb0ELi2EEENS1_19SingleTileSchedulerILb0ELb0ELb0ELi128EEEEEEEEEvNT_6ParamsE$_ZZN4cute13to_mixed_bitsINS_5tupleIJNS1_IJNS_1CILi4EEENS2_ILi8EEEEEES3_NS2_ILi1EEEEEENS1_IJNS1_IJNS2_ILi128EEENS2_ILi0EEEEEENS2_ILi16EEES9_EEENS1_IJNS1_IJiiEEEiS9_EEEEEDaRKT_RKT0_RKT1_ENKUlDpRKT_E_clIJNS_9MixedBitsILj0ELj384EEENSU_ILj0ELj48EEENS2_ILj0EEEEEEDaSR_,($_ZN7cutlass13device_kernelIN5flash19enable_sm80_to_sm89INS1_16FlashAttnBwdSm80INS1_25CollectiveMainloopBwdSm80ILi2ELi2EN4cute5tupleIJNS5_1CILi128EEES8_NS7_ILi64EEEEEENS_10bfloat16_tEfNS_4arch4Sm80ELb0ELb1ELb1ELb0ELb1ELb0ELb0ELb0ELi2ELi4ELi4ELi4ELb0EEENS1_21CollectiveEpilogueBwdISA_SB_SD_Li256ELb0ELb0ELi2EEENS1_19SingleTileSchedulerILb0ELb0ELb0ELi128EEEEEEEEEvNT_6ParamsE$_ZZN4cute13to_mixed_bitsINS_5tupleIJNS1_IJNS_1CILi4EEENS2_ILi8EEEEEES3_NS2_ILi1EEEEEENS1_IJNS1_IJNS2_ILi128EEENS2_ILi0EEEEEENS2_ILi16EEES9_EEENS1_IJNS1_IJiiEEEiS9_EEEEEDaRKT_RKT0_RKT1_ENKUlRKT_RKT0_RKT1_E_clIS3_SB_iEEDaSQ_ST_SW_ - $_ZN7cutlass13device_kernelIN5flash19enable_sm80_to_sm89INS1_16FlashAttnBwdSm80INS1_25CollectiveMainloopBwdSm80ILi2ELi2EN4cute5tupleIJNS5_1CILi128EEES8_NS7_ILi64EEEEEENS_10bfloat16_tEfNS_4arch4Sm80ELb0ELb1ELb1ELb0ELb1ELb0ELb0ELb0ELi2ELi4ELi4ELi4ELb0EEENS1_21CollectiveEpilogueBwdISA_SB_SD_Li256ELb0ELb0ELi2EEENS1_19SingleTileSchedulerILb0ELb0ELb0ELi128EEEEEEEEEvNT_6ParamsE$_ZZN4cute13to_mixed_bitsINS_5tupleIJNS1_IJNS_1CILi4EEENS2_ILi8EEEEEES3_NS2_ILi1EEEEEENS1_IJNS1_IJNS2_ILi128EEENS2_ILi0EEEEEENS2_ILi16EEES9_EEENS1_IJNS1_IJiiEEEiS9_EEEEEDaRKT_RKT0_RKT1_ENKUlDpRKT_E_clIJNS_9MixedBitsILj0ELj384EEENSU_ILj0ELj48EEENS2_ILj0EEEEEEDaSR_)
$_ZN7cutlass13device_kernelIN5flash19enable_sm80_to_sm89INS1_16FlashAttnBwdSm80INS1_25CollectiveMainloopBwdSm80ILi2ELi2EN4cute5tupleIJNS5_1CILi128EEES8_NS7_ILi64EEEEEENS_10bfloat16_tEfNS_4arch4Sm80ELb0ELb1ELb1ELb0ELb1ELb0ELb0ELb0ELi2ELi4ELi4ELi4ELb0EEENS1_21CollectiveEpilogueBwdISA_SB_SD_Li256ELb0ELb0ELi2EEENS1_19SingleTileSchedulerILb0ELb0ELb0ELi128EEEEEEEEEvNT_6ParamsE$_ZZN4cute13to_mixed_bitsINS_5tupleIJNS1_IJNS_1CILi4EEENS2_ILi8EEEEEES3_NS2_ILi1EEEEEENS1_IJNS1_IJNS2_ILi128EEENS2_ILi0EEEEEENS2_ILi16EEES9_EEENS1_IJNS1_IJiiEEEiS9_EEEEEDaRKT_RKT0_RKT1_ENKUlDpRKT_E_clIJNS_9MixedBitsILj0ELj384EEENSU_ILj0ELj48EEENS2_ILj0EEEEEEDaSR_:
[----:B------:R-:W-:Y:S01]  /*cb00*/  LOP3.LUT R6, R5, 0x30, RZ, 0xc0, !PT ;  /* 0x0000003005067812 */ /* 0x000fe200078ec0ff */
[----:B------:R-:W-:-:S03]  /*cb10*/  IMAD.MOV.U32 R7, RZ, RZ, 0x0 ;  /* 0x00000000ff077424 */ /* 0x000fc600078e00ff */
[----:B------:R-:W-:Y:S01]  /*cb20*/  LOP3.LUT R3, R6, 0x1b0, R3, 0x78, !PT ;  /* 0x000001b006037812 */ /* 0x000fe200078e7803 */
[----:B------:R-:W-:-:S04]  /*cb30*/  IMAD.MOV.U32 R6, RZ, RZ, R2 ;  /* 0x000000ffff067224 */ /* 0x000fc800078e0002 */
[----:B------:R-:W-:Y:S05]  /*cb40*/  RET.REL.NODEC R6 `(_ZN7cutlass13device_kernelIN5flash19enable_sm80_to_sm89INS1_16FlashAttnBwdSm80INS1_25CollectiveMainloopBwdSm80ILi2ELi2EN4cute5tupleIJNS5_1CILi128EEES8_NS7_ILi64EEEEEENS_10bfloat16_tEfNS_4arch4Sm80ELb0ELb1ELb1ELb0ELb1ELb0ELb0ELb0ELi2ELi4ELi4ELi4ELb0EEENS1_21CollectiveEpilogueBwdISA_SB_SD_Li256ELb0ELb0ELi2EEENS1_19SingleTileSchedulerILb0ELb0ELb0ELi128EEEEEEEEEvNT_6ParamsE) ;  /* 0xffff34b006007950 */ /* 0x000fea0003c3ffff */
        .type           $_ZN7cutlass13device_kernelIN5flash19enable_sm80_to_sm89INS1_16FlashAttnBwdSm80INS1_25CollectiveMainloopBwdSm80ILi2ELi2EN4cute5tupleIJNS5_1CILi128EEES8_NS7_ILi64EEEEEENS_10bfloat16_tEfNS_4arch4Sm80ELb0ELb1ELb1ELb0ELb1ELb0ELb0ELb0ELi2ELi4ELi4ELi4ELb0EEENS1_21CollectiveEpilogueBwdISA_SB_SD_Li256ELb0ELb0ELi2EEENS1_19SingleTileSchedulerILb0ELb0ELb0ELi128EEEEEEEEEvNT_6ParamsE$_ZZN4cute13to_mixed_bitsINS_5tupleIJNS1_IJNS_1CILi4EEENS2_ILi8EEEEEES3_NS2_ILi1EEEEEENS1_IJNS1_IJNS2_ILi128EEENS2_ILi0EEEEEENS2_ILi16EEES9_EEENS1_IJNS1_IJiiEEEiS9_EEEEEDaRKT_RKT0_RKT1_ENKUlRKT_RKT0_RKT1_E_clIS3_SB_iEEDaSQ_ST_SW_,@function
        .size           $_ZN7cutlass13device_kernelIN5flash19enable_sm80_to_sm89INS1_16FlashAttnBwdSm80INS1_25CollectiveMainloopBwdSm80ILi2ELi2EN4cute5tupleIJNS5_1CILi128EEES8_NS7_ILi64EEEEEENS_10bfloat16_tEfNS_4arch4Sm80ELb0ELb1ELb1ELb0ELb1ELb0ELb0ELb0ELi2ELi4ELi4ELi4ELb0EEENS1_21CollectiveEpilogueBwdISA_SB_SD_Li256ELb0ELb0ELi2EEENS1_19SingleTileSchedulerILb0ELb0ELb0ELi128EEEEEEEEEvNT_6ParamsE$_ZZN4cute13to_mixed_bitsINS_5tupleIJNS1_IJNS_1CILi4EEENS2_ILi8EEEEEES3_NS2_ILi1EEEEEENS1_IJNS1_IJNS2_ILi128EEENS2_ILi0EEEEEENS2_ILi16EEES9_EEENS1_IJNS1_IJiiEEEiS9_EEEEEDaRKT_RKT0_RKT1_ENKUlRKT_RKT0_RKT1_E_clIS3_SB_iEEDaSQ_ST_SW_,($_ZN7cutlass13device_kernelIN5flash19enable_sm80_to_sm89INS1_16FlashAttnBwdSm80INS1_25CollectiveMainloopBwdSm80ILi2ELi2EN4cute5tupleIJNS5_1CILi128EEES8_NS7_ILi64EEEEEENS_10bfloat16_tEfNS_4arch4Sm80ELb0ELb1ELb1ELb0ELb1ELb0ELb0ELb0ELi2ELi4ELi4ELi4ELb0EEENS1_21CollectiveEpilogueBwdISA_SB_SD_Li256ELb0ELb0ELi2EEENS1_19SingleTileSchedulerILb0ELb0ELb0ELi128EEEEEEEEEvNT_6ParamsE$_ZZN4cute13to_mixed_bitsINS_5tupleIJNS1_IJNS_1CILi4EEENS2_ILi8EEEEEES3_NS2_ILi1EEEEEENS1_IJNS1_IJNS2_ILi128EEENS2_ILi0EEEEEENS2_ILi16EEES9_EEENS1_IJNS1_IJiiEEEiS9_EEEEEDaRKT_RKT0_RKT1_ENKUlRKT_RKT0_RKT1_E_clIS5_SA_SD_EEDaSQ_ST_SW_ - $_ZN7cutlass13device_kernelIN5flash19enable_sm80_to_sm89INS1_16FlashAttnBwdSm80INS1_25CollectiveMainloopBwdSm80ILi2ELi2EN4cute5tupleIJNS5_1CILi128EEES8_NS7_ILi64EEEEEENS_10bfloat16_tEfNS_4arch4Sm80ELb0ELb1ELb1ELb0ELb1ELb0ELb0ELb0ELi2ELi4ELi4ELi4ELb0EEENS1_21CollectiveEpilogueBwdISA_SB_SD_Li256ELb0ELb0ELi2EEENS1_19SingleTileSchedulerILb0ELb0ELb0ELi128EEEEEEEEEvNT_6ParamsE$_ZZN4cute13to_mixed_bitsINS_5tupleIJNS1_IJNS_1CILi4EEENS2_ILi8EEEEEES3_NS2_ILi1EEEEEENS1_IJNS1_IJNS2_ILi128EEENS2_ILi0EEEEEENS2_ILi16EEES9_EEENS1_IJNS1_IJiiEEEiS9_EEEEEDaRKT_RKT0_RKT1_ENKUlRKT_RKT0_RKT1_E_clIS3_SB_iEEDaSQ_ST_SW_)
$_ZN7cutlass13device_kernelIN5flash19enable_sm80_to_sm89INS1_16FlashAttnBwdSm80INS1_25CollectiveMainloopBwdSm80ILi2ELi2EN4cute5tupleIJNS5_1CILi128EEES8_NS7_ILi64EEEEEENS_10bfloat16_tEfNS_4arch4Sm80ELb0ELb1ELb1ELb0ELb1ELb0ELb0ELb0ELi2ELi4ELi4ELi4ELb0EEENS1_21CollectiveEpilogueBwdISA_SB_SD_Li256ELb0ELb0ELi2EEENS1_19SingleTileSchedulerILb0ELb0ELb0ELi128EEEEEEEEEvNT_6ParamsE$_ZZN4cute13to_mixed_bitsINS_5tupleIJNS1_IJNS_1CILi4EEENS2_ILi8EEEEEES3_NS2_ILi1EEEEEENS1_IJNS1_IJNS2_ILi128EEENS2_ILi0EEEEEENS2_ILi16EEES9_EEENS1_IJNS1_IJiiEEEiS9_EEEEEDaRKT_RKT0_RKT1_ENKUlRKT_RKT0_RKT1_E_clIS3_SB_iEEDaSQ_ST_SW_:
[----:B------:R-:W-:Y:S01]  /*cb50*/  MOV R7, 0x0 ;  /* 0x0000000000077802 */ /* 0x000fe20000000f00 */
[----:B------:R-:W-:-:S05]  /*cb60*/  IMAD.SHL.U32 R2, R35, 0x10, RZ ;  /* 0x0000001023027824 */ /* 0x000fca00078e00ff */
[----:B------:R-:W-:Y:S01]  /*cb70*/  LOP3.LUT R2, R2, 0x30, RZ, 0xc0, !PT ;  /* 0x0000003002027812 */ /* 0x000fe200078ec0ff */
[----:B------:R-:W-:Y:S06]  /*cb80*/  RET.REL.NODEC R6 `(_ZN7cutlass13device_kernelIN5flash19enable_sm80_to_sm89INS1_16FlashAttnBwdSm80INS1_25CollectiveMainloopBwdSm80ILi2ELi2EN4cute5tupleIJNS5_1CILi128EEES8_NS7_ILi64EEEEEENS_10bfloat16_tEfNS_4arch4Sm80ELb0ELb1ELb1ELb0ELb1ELb0ELb0ELb0ELi2ELi4ELi4ELi4ELb0EEENS1_21CollectiveEpilogueBwdISA_SB_SD_Li256ELb0ELb0ELi2EEENS1_19SingleTileSchedulerILb0ELb0ELb0ELi128EEEEEEEEEvNT_6ParamsE) ;  /* 0xffff347006007950 */ /* 0x000fec0003c3ffff */
        .type           $_ZN7cutlass13device_kernelIN5flash19enable_sm80_to_sm89INS1_16FlashAttnBwdSm80INS1_25CollectiveMainloopBwdSm80ILi2ELi2EN4cute5tupleIJNS5_1CILi128EEES8_NS7_ILi64EEEEEENS_10bfloat16_tEfNS_4arch4Sm80ELb0ELb1ELb1ELb0ELb1ELb0ELb0ELb0ELi2ELi4ELi4ELi4ELb0EEENS1_21CollectiveEpilogueBwdISA_SB_SD_Li256ELb0ELb0ELi2EEENS1_19SingleTileSchedulerILb0ELb0ELb0ELi128EEEEEEEEEvNT_6ParamsE$_ZZN4cute13to_mixed_bitsINS_5tupleIJNS1_IJNS_1CILi4EEENS2_ILi8EEEEEES3_NS2_ILi1EEEEEENS1_IJNS1_IJNS2_ILi128EEENS2_ILi0EEEEEENS2_ILi16EEES9_EEENS1_IJNS1_IJiiEEEiS9_EEEEEDaRKT_RKT0_RKT1_ENKUlRKT_RKT0_RKT1_E_clIS5_SA_SD_EEDaSQ_ST_SW_,@function
        .size           $_ZN7cutlass13device_kernelIN5flash19enable_sm80_to_sm89INS1_16FlashAttnBwdSm80INS1_25CollectiveMainloopBwdSm80ILi2ELi2EN4cute5tupleIJNS5_1CILi128EEES8_NS7_ILi64EEEEEENS_10bfloat16_tEfNS_4arch4Sm80ELb0ELb1ELb1ELb0ELb1ELb0ELb0ELb0ELi2ELi4ELi4ELi4ELb0EEENS1_21CollectiveEpilogueBwdISA_SB_SD_Li256ELb0ELb0ELi2EEENS1_19SingleTileSchedulerILb0ELb0ELb0ELi128EEEEEEEEEvNT_6ParamsE$_ZZN4cute13to_mixed_bitsINS_5tupleIJNS1_IJNS_1CILi4EEENS2_ILi8EEEEEES3_NS2_ILi1EEEEEENS1_IJNS1_IJNS2_ILi128EEENS2_ILi0EEEEEENS2_ILi16EEES9_EEENS1_IJNS1_IJiiEEEiS9_EEEEEDaRKT_RKT0_RKT1_ENKUlRKT_RKT0_RKT1_E_clIS5_SA_SD_EEDaSQ_ST_SW_,($_ZN7cutlass13device_kernelIN5flash19enable_sm80_to_sm89INS1_16FlashAttnBwdSm80INS1_25CollectiveMainloopBwdSm80ILi2ELi2EN4cute5tupleIJNS5_1CILi128EEES8_NS7_ILi64EEEEEENS_10bfloat16_tEfNS_4arch4Sm80ELb0ELb1ELb1ELb0ELb1ELb0ELb0ELb0ELi2ELi4ELi4ELi4ELb0EEENS1_21CollectiveEpilogueBwdISA_SB_SD_Li256ELb0ELb0ELi2EEENS1_19SingleTileSchedulerILb0ELb0ELb0ELi128EEEEEEEEEvNT_6ParamsE$_ZZN4cute13to_mixed_bitsINS_5tupleIJNS_1CILi4EEENS2_ILi8EEEEEENS1_IJNS2_ILi0EEENS2_ILi64EEEEEENS1_IJiiEEEEEDaRKT_RKT0_RKT1_ENKUlDpRKT_E_clIJNS2_ILj0EEENS_9MixedBitsILj0ELj448EEEEEEDaSM_ - $_ZN7cutlass13device_kernelIN5flash19enable_sm80_to_sm89INS1_16FlashAttnBwdSm80INS1_25CollectiveMainloopBwdSm80ILi2ELi2EN4cute5tupleIJNS5_1CILi128EEES8_NS7_ILi64EEEEEENS_10bfloat16_tEfNS_4arch4Sm80ELb0ELb1ELb1ELb0ELb1ELb0ELb0ELb0ELi2ELi4ELi4ELi4ELb0EEENS1_21CollectiveEpilogueBwdISA_SB_SD_Li256ELb0ELb0ELi2EEENS1_19SingleTileSchedulerILb0ELb0ELb0ELi128EEEEEEEEEvNT_6ParamsE$_ZZN4cute13to_mixed_bitsINS_5tupleIJNS1_IJNS_1CILi4EEENS2_ILi8EEEEEES3_NS2_ILi1EEEEEENS1_IJNS1_IJNS2_ILi128EEENS2_ILi0EEEEEENS2_ILi16EEES9_EEENS1_IJNS1_IJiiEEEiS9_EEEEEDaRKT_RKT0_RKT1_ENKUlRKT_RKT0_RKT1_E_clIS5_SA_SD_EEDaSQ_ST_SW_)
$_ZN7cutlass13device_kernelIN5flash19enable_sm80_to_sm89INS1_16FlashAttnBwdSm80INS1_25CollectiveMainloopBwdSm80ILi2ELi2EN4cute5tupleIJNS5_1CILi128EEES8_NS7_ILi64EEEEEENS_10bfloat16_tEfNS_4arch4Sm80ELb0ELb1ELb1ELb0ELb1ELb0ELb0ELb0ELi2ELi4ELi4ELi4ELb0EEENS1_21CollectiveEpilogueBwdISA_SB_SD_Li256ELb0ELb0ELi2EEENS1_19SingleTileSchedulerILb0ELb0ELb0ELi128EEEEEEEEEvNT_6ParamsE$_ZZN4cute13to_mixed_bitsINS_5tupleIJNS1_IJNS_1CILi4EEENS2_ILi8EEEEEES3_NS2_ILi1EEEEEENS1_IJNS1_IJNS2_ILi128EEENS2_ILi0EEEEEENS2_ILi16EEES9_EEENS1_IJNS1_IJiiEEEiS9_EEEEEDaRKT_RKT0_RKT1_ENKUlRKT_RKT0_RKT1_E_clIS5_SA_SD_EEDaSQ_ST_SW_:
[----:B------:R-:W-:Y:S02]  /*cb90*/  MOV R3, R2 ;  /* 0x0000000200037202 */ /* 0x000fe40000000f00 */
[----:B------:R-:W-:Y:S02]  /*cba0*/  MOV R2, 0xcbc0 ;  /* 0x0000cbc000027802 */ /* 0x000fe40000000f00 */
[----:B------:R-:W-:Y:S05]  /*cbb0*/  CALL.REL.NOINC `($_ZN7cutlass13device_kernelIN5flash19enable_sm80_to_sm89INS1_16FlashAttnBwdSm80INS1_25CollectiveMainloopBwdSm80ILi2ELi2EN4cute5tupleIJNS5_1CILi128EEES8_NS7_ILi64EEEEEENS_10bfloat16_tEfNS_4arch4Sm80ELb0ELb1ELb1ELb0ELb1ELb0ELb0ELb0ELi2ELi4ELi4ELi4ELb0EEENS1_21CollectiveEpilogueBwdISA_SB_SD_Li256ELb0ELb0ELi2EEENS1_19SingleTileSchedulerILb0ELb0ELb0ELi128EEEEEEEEEvNT_6ParamsE$_ZZN4cute13to_mixed_bitsINS_5tupleIJNS_1CILi4EEENS2_ILi8EEEEEENS1_IJNS2_ILi128EEENS2_ILi0EEEEEENS1_IJiiEEEEEDaRKT_RKT0_RKT1_ENKUlRKT_RKT0_RKT1_E_clIS3_S6_iEEDaSL_SO_SR_) ;  /* 0x0000011000007944 */ /* 0x000fea0003c00000 */
[----:B------:R-:W-:Y:S02]  /*cbc0*/  MOV R2, 0xcbe0 ;  /* 0x0000cbe000027802 */ /* 0x000fe40000000f00 */
[----:B------:R-:W-:Y:S05]  /*cbd0*/  CALL.REL.NOINC `($_ZN7cutlass13device_kernelIN5flash19enable_sm80_to_sm89INS1_16FlashAttnBwdSm80INS1_25CollectiveMainloopBwdSm80ILi2ELi2EN4cute5tupleIJNS5_1CILi128EEES8_NS7_ILi64EEEEEENS_10bfloat16_tEfNS_4arch4Sm80ELb0ELb1ELb1ELb0ELb1ELb0ELb0ELb0ELi2ELi4ELi4ELi4ELb0EEENS1_21CollectiveEpilogueBwdISA_SB_SD_Li256ELb0ELb0ELi2EEENS1_19SingleTileSchedulerILb0ELb0ELb0ELi128EEEEEEEEEvNT_6ParamsE$_ZZN4cute13to_mixed_bitsINS_5tupleIJNS_1CILi4EEENS2_ILi8EEEEEENS1_IJNS2_ILi128EEENS2_ILi0EEEEEENS1_IJiiEEEEEDaRKT_RKT0_RKT1_ENKUlDpRKT_E_clIJNS_9MixedBitsILj0ELj384EEENS2_ILj0EEEEEEDaSM_) ;  /* 0x000000b000007944 */ /* 0x000fea0003c00000 */
[----:B------:R-:W-:-:S04]  /*cbe0*/  MOV R7, 0x0 ;  /* 0x0000000000077802 */ /* 0x000fc80000000f00 */
[----:B------:R-:W-:Y:S05]  /*cbf0*/  RET.REL.NODEC R6 `(_ZN7cutlass13device_kernelIN5flash19enable_sm80_to_sm89INS1_16FlashAttnBwdSm80INS1_25CollectiveMainloopBwdSm80ILi2ELi2EN4cute5tupleIJNS5_1CILi128EEES8_NS7_ILi64EEEEEENS_10bfloat16_tEfNS_4arch4Sm80ELb0ELb1ELb1ELb0ELb1ELb0ELb0ELb0ELi2ELi4ELi4ELi4ELb0EEENS1_21CollectiveEpilogueBwdISA_SB_SD_Li256ELb0ELb0ELi2EEENS1_19SingleTileSchedulerILb0ELb0ELb0ELi128EEEEEEEEEvNT_6ParamsE) ;  /* 0xffff340006007950 */ /* 0x000fea0003c3ffff */
        .type           $_ZN7cutlass13device_kernelIN5flash19enable_sm80_to_sm89INS1_16FlashAttnBwdSm80INS1_25CollectiveMainloopBwdSm80ILi2ELi2EN4cute5tupleIJNS5_1CILi128EEES8_NS7_ILi64EEEEEENS_10bfloat16_tEfNS_4arch4Sm80ELb0ELb1ELb1ELb0ELb1ELb0ELb0ELb0ELi2ELi4ELi4ELi4ELb0EEENS1_21CollectiveEpilogueBwdISA_SB_SD_Li256ELb0ELb0ELi2EEENS1_19SingleTileSchedulerILb0ELb0ELb0ELi128EEEEEEEEEvNT_6ParamsE$_ZZN4cute13to_mixed_bitsINS_5tupleIJNS_1CILi4EEENS2_ILi8EEEEEENS1_IJNS2_ILi0EEENS2_ILi64EEEEEENS1_IJiiEEEEEDaRKT_RKT0_RKT1_ENKUlDpRKT_E_clIJNS2_ILj0EEENS_9MixedBitsILj0ELj448EEEEEEDaSM_,@function
        .size           $_ZN7cutlass13device_kernelIN5flash19enable_sm80_to_sm89INS1_16FlashAttnBwdSm80INS1_25CollectiveMainloopBwdSm80ILi2ELi2EN4cute5tupleIJNS5_1CILi128EEES8_NS7_ILi64EEEEEENS_10bfloat16_tEfNS_4arch4Sm80ELb0ELb1ELb1ELb0ELb1ELb0ELb0ELb0ELi2ELi4ELi4ELi4ELb0EEENS1_21CollectiveEpilogueBwdISA_SB_SD_Li256ELb0ELb0ELi2EEENS1_19SingleTileSchedulerILb0ELb0ELb0ELi128EEEEEEEEEvNT_6ParamsE$_ZZN4cute13to_mixed_bitsINS_5tupleIJNS_1CILi4EEENS2_ILi8EEEEEENS1_IJNS2_ILi0EEENS2_ILi64EEEEEENS1_IJiiEEEEEDaRKT_RKT0_RKT1_ENKUlDpRKT_E_clIJNS2_ILj0EEENS_9MixedBitsILj0ELj448EEEEEEDaSM_,($_ZN7cutlass13device_kernelIN5flash19enable_sm80_to_sm89INS1_16FlashAttnBwdSm80INS1_25CollectiveMainloopBwdSm80ILi2ELi2EN4cute5tupleIJNS5_1CILi128EEES8_NS7_ILi64EEEEEENS_10bfloat16_tEfNS_4arch4Sm80ELb0ELb1ELb1ELb0ELb1ELb0ELb0ELb0ELi2ELi4ELi4ELi4ELb0EEENS1_21CollectiveEpilogueBwdISA_SB_SD_Li256ELb0ELb0ELi2EEENS1_19SingleTileSchedulerILb0ELb0ELb0ELi128EEEEEEEEEvNT_6ParamsE$_ZZN4cute13to_mixed_bitsINS_5tupleIJNS_1CILi4EEENS2_ILi8EEEEEENS1_IJNS2_ILi0EEENS2_ILi64EEEEEENS1_IJiiEEEEEDaRKT_RKT0_RKT1_ENKUlRKT_RKT0_RKT1_E_clIS4_S7_iEEDaSL_SO_SR_ - $_ZN7cutlass13device_kernelIN5flash19enable_sm80_to_sm89INS1_16FlashAttnBwdSm80INS1_25CollectiveMainloopBwdSm80ILi2ELi2EN4cute5tupleIJNS5_1CILi128EEES8_NS7_ILi64EEEEEENS_10bfloat16_tEfNS_4arch4Sm80ELb0ELb1ELb1ELb0ELb1ELb0ELb0ELb0ELi2ELi4ELi4ELi4ELb0EEENS1_21CollectiveEpilogueBwdISA_SB_SD_Li256ELb0ELb0ELi2EEENS1_19SingleTileSchedulerILb0ELb0ELb0ELi128EEEEEEEEEvNT_6ParamsE$_ZZN4cute13to_mixed_bitsINS_5tupleIJNS_1CILi4EEENS2_ILi8EEEEEENS1_IJNS2_ILi0EEENS2_ILi64EEEEEENS1_IJiiEEEEEDaRKT_RKT0_RKT1_ENKUlDpRKT_E_clIJNS2_ILj0EEENS_9MixedBitsILj0ELj448EEEEEEDaSM_)
$_ZN7cutlass13device_kernelIN5flash19enable_sm80_to_sm89INS1_16FlashAttnBwdSm80INS1_25CollectiveMainloopBwdSm80ILi2ELi2EN4cute5tupleIJNS5_1CILi128EEES8_NS7_ILi64EEEEEENS_10bfloat16_tEfNS_4arch4Sm80ELb0ELb1ELb1ELb0ELb1ELb0ELb0ELb0ELi2ELi4ELi4ELi4ELb0EEENS1_21CollectiveEpilogueBwdISA_SB_SD_Li256ELb0ELb0ELi2EEENS1_19SingleTileSchedulerILb0ELb0ELb0ELi128EEEEEEEEEvNT_6ParamsE$_ZZN4cute13to_mixed_bitsINS_5tupleIJNS_1CILi4EEENS2_ILi8EEEEEENS1_IJNS2_ILi0EEENS2_ILi64EEEEEENS1_IJiiEEEEEDaRKT_RKT0_RKT1_ENKUlDpRKT_E_clIJNS2_ILj0EEENS_9MixedBitsILj0ELj448EEEEEEDaSM_:
[----:B------:R-:W-:Y:S01]  /*cc00*/  IMAD.MOV.U32 R8, RZ, RZ, R2 ;  /* 0x000000ffff087224 */ /* 0x000fe200078e0002 */
[----:B------:R-:W-:Y:S02]  /*cc10*/  MOV R9, 0x0 ;  /* 0x0000000000097802 */ /* 0x000fe40000000f00 */
[----:B------:R-:W-:Y:S02]  /*cc20*/  LOP3.LUT R3, R3, 0x1c0, RZ, 0xc0, !PT ;  /* 0x000001c003037812 */ /* 0x000fe400078ec0ff */
[----:B------:R-:W-:Y:S05]  /*cc30*/  RET.REL.NODEC R8 `(_ZN7cutlass13device_kernelIN5flash19enable_sm80_to_sm89INS1_16FlashAttnBwdSm80INS1_25CollectiveMainloopBwdSm80ILi2ELi2EN4cute5tupleIJNS5_1CILi128EEES8_NS7_ILi64EEEEEENS_10bfloat16_tEfNS_4arch4Sm80ELb0ELb1ELb1ELb0ELb1ELb0ELb0ELb0ELi2ELi4ELi4ELi4ELb0EEENS1_21CollectiveEpilogueBwdISA_SB_SD_Li256ELb0ELb0ELi2EEENS1_19SingleTileSchedulerILb0ELb0ELb0ELi128EEEEEEEEEvNT_6ParamsE) ;  /* 0xffff33c008007950 */ /* 0x000fea0003c3ffff */
        .type           $_ZN7cutlass13device_kernelIN5flash19enable_sm80_to_sm89INS1_16FlashAttnBwdSm80INS1_25CollectiveMainloopBwdSm80ILi2ELi2EN4cute5tupleIJNS5_1CILi128EEES8_NS7_ILi64EEEEEENS_10bfloat16_tEfNS_4arch4Sm80ELb0ELb1ELb1ELb0ELb1ELb0ELb0ELb0ELi2ELi4ELi4ELi4ELb0EEENS1_21CollectiveEpilogueBwdISA_SB_SD_Li256ELb0ELb0ELi2EEENS1_19SingleTileSchedulerILb0ELb0ELb0ELi128EEEEEEEEEvNT_6ParamsE$_ZZN4cute13to_mixed_bitsINS_5tupleIJNS_1CILi4EEENS2_ILi8EEEEEENS1_IJNS2_ILi0EEENS2_ILi64EEEEEENS1_IJiiEEEEEDaRKT_RKT0_RKT1_ENKUlRKT_RKT0_RKT1_E_clIS4_S7_iEEDaSL_SO_SR_,@function
        .size           $_ZN7cutlass13device_kernelIN5flash19enable_sm80_to_sm89INS1_16FlashAttnBwdSm80INS1_25CollectiveMainloopBwdSm80ILi2ELi2EN4cute5tupleIJNS5_1CILi128EEES8_NS7_ILi64EEEEEENS_10bfloat16_tEfNS_4arch4Sm80ELb0ELb1ELb1ELb0ELb1ELb0ELb0ELb0ELi2ELi4ELi4ELi4ELb0EEENS1_21CollectiveEpilogueBwdISA_SB_SD_Li256ELb0ELb0ELi2EEENS1_19SingleTileSchedulerILb0ELb0ELb0ELi128EEEEEEEEEvNT_6ParamsE$_ZZN4cute13to_mixed_bitsINS_5tupleIJNS_1CILi4EEENS2_ILi8EEEEEENS1_IJNS2_ILi0EEENS2_ILi64EEEEEENS1_IJiiEEEEEDaRKT_RKT0_RKT1_ENKUlRKT_RKT0_RKT1_E_clIS4_S7_iEEDaSL_SO_SR_,($_ZN7cutlass13device_kernelIN5flash19enable_sm80_to_sm89INS1_16FlashAttnBwdSm80INS1_25CollectiveMainloopBwdSm80ILi2ELi2EN4cute5tupleIJNS5_1CILi128EEES8_NS7_ILi64EEEEEENS_10bfloat16_tEfNS_4arch4Sm80ELb0ELb1ELb1ELb0ELb1ELb0ELb0ELb0ELi2ELi4ELi4ELi4ELb0EEENS1_21CollectiveEpilogueBwdISA_SB_SD_Li256ELb0ELb0ELi2EEENS1_19SingleTileSchedulerILb0ELb0ELb0ELi128EEEEEEEEEvNT_6ParamsE$_ZZN4cute13to_mixed_bitsINS_5tupleIJNS_1CILi4EEENS2_ILi8EEEEEENS1_IJNS2_ILi128EEENS2_ILi0EEEEEENS1_IJiiEEEEEDaRKT_RKT0_RKT1_ENKUlDpRKT_E_clIJNS_9MixedBitsILj0ELj384EEENS2_ILj0EEEEEEDaSM_ - $_ZN7cutlass13device_kernelIN5flash19enable_sm80_to_sm89INS1_16FlashAttnBwdSm80INS1_25CollectiveMainloopBwdSm80ILi2ELi2EN4cute5tupleIJNS5_1CILi128EEES8_NS7_ILi64EEEEEENS_10bfloat16_tEfNS_4arch4Sm80ELb0ELb1ELb1ELb0ELb1ELb0ELb0ELb0ELi2ELi4ELi4ELi4ELb0EEENS1_21CollectiveEpilogueBwdISA_SB_SD_Li256ELb0ELb0ELi2EEENS1_19SingleTileSchedulerILb0ELb0ELb0ELi128EEEEEEEEEvNT_6ParamsE$_ZZN4cute13to_mixed_bitsINS_5tupleIJNS_1CILi4EEENS2_ILi8EEEEEENS1_IJNS2_ILi0EEENS2_ILi64EEEEEENS1_IJiiEEEEEDaRKT_RKT0_RKT1_ENKUlRKT_RKT0_RKT1_E_clIS4_S7_iEEDaSL_SO_SR_)
$_ZN7cutlass13device_kernelIN5flash19enable_sm80_to_sm89INS1_16FlashAttnBwdSm80INS1_25CollectiveMainloopBwdSm80ILi2ELi2EN4cute5tupleIJNS5_1CILi128EEES8_NS7_ILi64EEEEEENS_10bfloat16_tEfNS_4arch4Sm80ELb0ELb1ELb1ELb0ELb1ELb0ELb0ELb0ELi2ELi4ELi4ELi4ELb0EEENS1_21CollectiveEpilogueBwdISA_SB_SD_Li256ELb0ELb0ELi2EEENS1_19SingleTileSchedulerILb0ELb0ELb0ELi128EEEEEEEEEvNT_6ParamsE$_ZZN4cute13to_mixed_bitsINS_5tupleIJNS_1CILi4EEENS2_ILi8EEEEEENS1_IJNS2_ILi0EEENS2_ILi64EEEEEENS1_IJiiEEEEEDaRKT_RKT0_RKT1_ENKUlRKT_RKT0_RKT1_E_clIS4_S7_iEEDaSL_SO_SR_:
[----:B------:R-:W-:Y:S01]  /*cc40*/  MOV R8, R2 ;  /* 0x0000000200087202 */ /* 0x000fe20000000f00 */
[----:B------:R-:W-:Y:S02]  /*cc50*/  IMAD.MOV.U32 R9, RZ, RZ, 0x0 ;  /* 0x00000000ff097424 */ /* 0x000fe400078e00ff */
[----:B------:R-:W-:-:S05]  /*cc60*/  IMAD.SHL.U32 R3, R3, 0x40, RZ ;  /* 0x0000004003037824 */ /* 0x000fca00078e00ff */
[----:B------:R-:W-:Y:S01]  /*cc70*/  LOP3.LUT R3, R3, 0x1c0, RZ, 0xc0, !PT ;  /* 0x000001c003037812 */ /* 0x000fe200078ec0ff */
[----:B------:R-:W-:Y:S06]  /*cc80*/  RET.REL.NODEC R8 `(_ZN7cutlass13device_kernelIN5flash19enable_sm80_to_sm89INS1_16FlashAttnBwdSm80INS1_25CollectiveMainloopBwdSm80ILi2ELi2EN4cute5tupleIJNS5_1CILi128EEES8_NS7_ILi64EEEEEENS_10bfloat16_tEfNS_4arch4Sm80ELb0ELb1ELb1ELb0ELb1ELb0ELb0ELb0ELi2ELi4ELi4ELi4ELb0EEENS1_21CollectiveEpilogueBwdISA_SB_SD_Li256ELb0ELb0ELi2EEENS1_19SingleTileSchedulerILb0ELb0ELb0ELi128EEEEEEEEEvNT_6ParamsE) ;  /* 0xffff337008007950 */ /* 0x000fec0003c3ffff */
        .type           $_ZN7cutlass13device_kernelIN5flash19enable_sm80_to_sm89INS1_16FlashAttnBwdSm80INS1_25CollectiveMainloopBwdSm80ILi2ELi2EN4cute5tupleIJNS5_1CILi128EEES8_NS7_ILi64EEEEEENS_10bfloat16_tEfNS_4arch4Sm80ELb0ELb1ELb1ELb0ELb1ELb0ELb0ELb0ELi2ELi4ELi4ELi4ELb0EEENS1_21CollectiveEpilogueBwdISA_SB_SD_Li256ELb0ELb0ELi2EEENS1_19SingleTileSchedulerILb0ELb0ELb0ELi128EEEEEEEEEvNT_6ParamsE$_ZZN4cute13to_mixed_bitsINS_5tupleIJNS_1CILi4EEENS2_ILi8EEEEEENS1_IJNS2_ILi128EEENS2_ILi0EEEEEENS1_IJiiEEEEEDaRKT_RKT0_RKT1_ENKUlDpRKT_E_clIJNS_9MixedBitsILj0ELj384EEENS2_ILj0EEEEEEDaSM_,@function
        .size           $_ZN7cutlass13device_kernelIN5flash19enable_sm80_to_sm89INS1_16FlashAttnBwdSm80INS1_25CollectiveMainloopBwdSm80ILi2ELi2EN4cute5tupleIJNS5_1CILi128EEES8_NS7_ILi64EEEEEENS_10bfloat16_tEfNS_4arch4Sm80ELb0ELb1ELb1ELb0ELb1ELb0ELb0ELb0ELi2ELi4ELi4ELi4ELb0EEENS1_21CollectiveEpilogueBwdISA_SB_SD_Li256ELb0ELb0ELi2EEENS1_19SingleTileSchedulerILb0ELb0ELb0ELi128EEEEEEEEEvNT_6ParamsE$_ZZN4cute13to_mixed_bitsINS_5tupleIJNS_1CILi4EEENS2_ILi8EEEEEENS1_IJNS2_ILi128EEENS2_ILi0EEEEEENS1_IJiiEEEEEDaRKT_RKT0_RKT1_ENKUlDpRKT_E_clIJNS_9MixedBitsILj0ELj384EEENS2_ILj0EEEEEEDaSM_,($_ZN7cutlass13device_kernelIN5flash19enable_sm80_to_sm89INS1_16FlashAttnBwdSm80INS1_25CollectiveMainloopBwdSm80ILi2ELi2EN4cute5tupleIJNS5_1CILi128EEES8_NS7_ILi64EEEEEENS_10bfloat16_tEfNS_4arch4Sm80ELb0ELb1ELb1ELb0ELb1ELb0ELb0ELb0ELi2ELi4ELi4ELi4ELb0EEENS1_21CollectiveEpilogueBwdISA_SB_SD_Li256ELb0ELb0ELi2EEENS1_19SingleTileSchedulerILb0ELb0ELb0ELi128EEEEEEEEEvNT_6ParamsE$_ZZN4cute13to_mixed_bitsINS_5tupleIJNS_1CILi4EEENS2_ILi8EEEEEENS1_IJNS2_ILi128EEENS2_ILi0EEEEEENS1_IJiiEEEEEDaRKT_RKT0_RKT1_ENKUlRKT_RKT0_RKT1_E_clIS3_S6_iEEDaSL_SO_SR_ - $_ZN7cutlass13device_kernelIN5flash19enable_sm80_to_sm89INS1_16FlashAttnBwdSm80INS1_25CollectiveMainloopBwdSm80ILi2ELi2EN4cute5tupleIJNS5_1CILi128EEES8_NS7_ILi64EEEEEENS_10bfloat16_tEfNS_4arch4Sm80ELb0ELb1ELb1ELb0ELb1ELb0ELb0ELb0ELi2ELi4ELi4ELi4ELb0EEENS1_21CollectiveEpilogueBwdISA_SB_SD_Li256ELb0ELb0ELi2EEENS1_19SingleTileSchedulerILb0ELb0ELb0ELi128EEEEEEEEEvNT_6ParamsE$_ZZN4cute13to_mixed_bitsINS_5tupleIJNS_1CILi4EEENS2_ILi8EEEEEENS1_IJNS2_ILi128EEENS2_ILi0EEEEEENS1_IJiiEEEEEDaRKT_RKT0_RKT1_ENKUlDpRKT_E_clIJNS_9MixedBitsILj0ELj384EEENS2_ILj0EEEEEEDaSM_)
$_ZN7cutlass13device_kernelIN5flash19enable_sm80_to_sm89INS1_16FlashAttnBwdSm80INS1_25CollectiveMainloopBwdSm80ILi2ELi2EN4cute5tupleIJNS5_1CILi128EEES8_NS7_ILi64EEEEEENS_10bfloat16_tEfNS_4arch4Sm80ELb0ELb1ELb1ELb0ELb1ELb0ELb0ELb0ELi2ELi4ELi4ELi4ELb0EEENS1_21CollectiveEpilogueBwdISA_SB_SD_Li256ELb0ELb0ELi2EEENS1_19SingleTileSchedulerILb0ELb0ELb0ELi128EEEEEEEEEvNT_6ParamsE$_ZZN4cute13to_mixed_bitsINS_5tupleIJNS_1CILi4EEENS2_ILi8EEEEEENS1_IJNS2_ILi128EEENS2_ILi0EEEEEENS1_IJiiEEEEEDaRKT_RKT0_RKT1_ENKUlDpRKT_E_clIJNS_9MixedBitsILj0ELj384EEENS2_ILj0EEEEEEDaSM_:
[----:B------:R-:W-:Y:S01]  /*cc90*/  IMAD.MOV.U32 R8, RZ, RZ, R2 ;  /* 0x000000ffff087224 */ /* 0x000fe200078e0002 */
[----:B------:R-:W-:Y:S02]  /*cca0*/  MOV R9, 0x0 ;  /* 0x0000000000097802 */ /* 0x000fe40000000f00 */
[----:B------:R-:W-:Y:S02]  /*ccb0*/  LOP3.LUT R3, R3, 0x180, RZ, 0xc0, !PT ;  /* 0x0000018003037812 */ /* 0x000fe400078ec0ff */
[----:B------:R-:W-:Y:S05]  /*ccc0*/  RET.REL.NODEC R8 `(_ZN7cutlass13device_kernelIN5flash19enable_sm80_to_sm89INS1_16FlashAttnBwdSm80INS1_25CollectiveMainloopBwdSm80ILi2ELi2EN4cute5tupleIJNS5_1CILi128EEES8_NS7_ILi64EEEEEENS_10bfloat16_tEfNS_4arch4Sm80ELb0ELb1ELb1ELb0ELb1ELb0ELb0ELb0ELi2ELi4ELi4ELi4ELb0EEENS1_21CollectiveEpilogueBwdISA_SB_SD_Li256ELb0ELb0ELi2EEENS1_19SingleTileSchedulerILb0ELb0ELb0ELi128EEEEEEEEEvNT_6ParamsE) ;  /* 0xffff333008007950 */ /* 0x000fea0003c3ffff */
        .type           $_ZN7cutlass13device_kernelIN5flash19enable_sm80_to_sm89INS1_16FlashAttnBwdSm80INS1_25CollectiveMainloopBwdSm80ILi2ELi2EN4cute5tupleIJNS5_1CILi128EEES8_NS7_ILi64EEEEEENS_10bfloat16_tEfNS_4arch4Sm80ELb0ELb1ELb1ELb0ELb1ELb0ELb0ELb0ELi2ELi4ELi4ELi4ELb0EEENS1_21CollectiveEpilogueBwdISA_SB_SD_Li256ELb0ELb0ELi2EEENS1_19SingleTileSchedulerILb0ELb0ELb0ELi128EEEEEEEEEvNT_6ParamsE$_ZZN4cute13to_mixed_bitsINS_5tupleIJNS_1CILi4EEENS2_ILi8EEEEEENS1_IJNS2_ILi128EEENS2_ILi0EEEEEENS1_IJiiEEEEEDaRKT_RKT0_RKT1_ENKUlRKT_RKT0_RKT1_E_clIS3_S6_iEEDaSL_SO_SR_,@function
        .size           $_ZN7cutlass13device_kernelIN5flash19enable_sm80_to_sm89INS1_16FlashAttnBwdSm80INS1_25CollectiveMainloopBwdSm80ILi2ELi2EN4cute5tupleIJNS5_1CILi128EEES8_NS7_ILi64EEEEEENS_10bfloat16_tEfNS_4arch4Sm80ELb0ELb1ELb1ELb0ELb1ELb0ELb0ELb0ELi2ELi4ELi4ELi4ELb0EEENS1_21CollectiveEpilogueBwdISA_SB_SD_Li256ELb0ELb0ELi2EEENS1_19SingleTileSchedulerILb0ELb0ELb0ELi128EEEEEEEEEvNT_6ParamsE$_ZZN4cute13to_mixed_bitsINS_5tupleIJNS_1CILi4EEENS2_ILi8EEEEEENS1_IJNS2_ILi128EEENS2_ILi0EEEEEENS1_IJiiEEEEEDaRKT_RKT0_RKT1_ENKUlRKT_RKT0_RKT1_E_clIS3_S6_iEEDaSL_SO_SR_,($_ZN7cutlass13device_kernelIN5flash19enable_sm80_to_sm89INS1_16FlashAttnBwdSm80INS1_25CollectiveMainloopBwdSm80ILi2ELi2EN4cute5tupleIJNS5_1CILi128EEES8_NS7_ILi64EEEEEENS_10bfloat16_tEfNS_4arch4Sm80ELb0ELb1ELb1ELb0ELb1ELb0ELb0ELb0ELi2ELi4ELi4ELi4ELb0EEENS1_21CollectiveEpilogueBwdISA_SB_SD_Li256ELb0ELb0ELi2EEENS1_19SingleTileSchedulerILb0ELb0ELb0ELi128EEEEEEEEEvNT_6ParamsE$_ZZN4cute14logical_divideINS_5tupleIJNS1_IJNS_1CILi8EEENS2_ILi1EEEEEENS1_IJNS2_ILi2EEEEEEEEENS1_IJNS1_IJS4_NS2_ILi0EEEEEENS1_IJiEEEEEENS1_IJS5_NS_6LayoutIS4_S9_EEEEEEEDaRKNSD_IT_T0_EERKT1_ENKUlRKT_RKT0_E_clINSD_IS7_SB_EESE_EEDaSQ_ST_ - $_ZN7cutlass13device_kernelIN5flash19enable_sm80_to_sm89INS1_16FlashAttnBwdSm80INS1_25CollectiveMainloopBwdSm80ILi2ELi2EN4cute5tupleIJNS5_1CILi128EEES8_NS7_ILi64EEEEEENS_10bfloat16_tEfNS_4arch4Sm80ELb0ELb1ELb1ELb0ELb1ELb0ELb0ELb0ELi2ELi4ELi4ELi4ELb0EEENS1_21CollectiveEpilogueBwdISA_SB_SD_Li256ELb0ELb0ELi2EEENS1_19SingleTileSchedulerILb0ELb0ELb0ELi128EEEEEEEEEvNT_6ParamsE$_ZZN4cute13to_mixed_bitsINS_5tupleIJNS_1CILi4EEENS2_ILi8EEEEEENS1_IJNS2_ILi128EEENS2_ILi0EEEEEENS1_IJiiEEEEEDaRKT_RKT0_RKT1_ENKUlRKT_RKT0_RKT1_E_clIS3_S6_iEEDaSL_SO_SR_)
$_ZN7cutlass13device_kernelIN5flash19enable_sm80_to_sm89INS1_16FlashAttnBwdSm80INS1_25CollectiveMainloopBwdSm80ILi2ELi2EN4cute5tupleIJNS5_1CILi128EEES8_NS7_ILi64EEEEEENS_10bfloat16_tEfNS_4arch4Sm80ELb0ELb1ELb1ELb0ELb1ELb0ELb0ELb0ELi2ELi4ELi4ELi4ELb0EEENS1_21CollectiveEpilogueBwdISA_SB_SD_Li256ELb0ELb0ELi2EEENS1_19SingleTileSchedulerILb0ELb0ELb0ELi128EEEEEEEEEvNT_6ParamsE$_ZZN4cute13to_mixed_bitsINS_5tupleIJNS_1CILi4EEENS2_ILi8EEEEEENS1_IJNS2_ILi128EEENS2_ILi0EEEEEENS1_IJiiEEEEEDaRKT_RKT0_RKT1_ENKUlRKT_RKT0_RKT1_E_clIS3_S6_iEEDaSL_SO_SR_:
[----:B------:R-:W-:Y:S01]  /*ccd0*/  MOV R8, R2 ;  /* 0x0000000200087202 */ /* 0x000fe20000000f00 */
[----:B------:R-:W-:Y:S02]  /*cce0*/  IMAD.MOV.U32 R9, RZ, RZ, 0x0 ;  /* 0x00000000ff097424 */ /* 0x000fe400078e00ff */
[----:B------:R-:W-:-:S05]  /*ccf0*/  IMAD.SHL.U32 R3, R3, 0x80, RZ ;  /* 0x0000008003037824 */ /* 0x000fca00078e00ff */
[----:B------:R-:W-:Y:S01]  /*cd00*/  LOP3.LUT R3, R3, 0x180, RZ, 0xc0, !PT ;  /* 0x0000018003037812 */ /* 0x000fe200078ec0ff */
[----:B------:R-:W-:Y:S06]  /*cd10*/  RET.REL.NODEC R8 `(_ZN7cutlass13device_kernelIN5flash19enable_sm80_to_sm89INS1_16FlashAttnBwdSm80INS1_25CollectiveMainloopBwdSm80ILi2ELi2EN4cute5tupleIJNS5_1CILi128EEES8_NS7_ILi64EEEEEENS_10bfloat16_tEfNS_4arch4Sm80ELb0ELb1ELb1ELb0ELb1ELb0ELb0ELb0ELi2ELi4ELi4ELi4ELb0EEENS1_21CollectiveEpilogueBwdISA_SB_SD_Li256ELb0ELb0ELi2EEENS1_19SingleTileSchedulerILb0ELb0ELb0ELi128EEEEEEEEEvNT_6ParamsE) ;  /* 0xffff32e008007950 */ /* 0x000fec0003c3ffff */
        .type           $_ZN7cutlass13device_kernelIN5flash19enable_sm80_to_sm89INS1_16FlashAttnBwdSm80INS1_25CollectiveMainloopBwdSm80ILi2ELi2EN4cute5tupleIJNS5_1CILi128EEES8_NS7_ILi64EEEEEENS_10bfloat16_tEfNS_4arch4Sm80ELb0ELb1ELb1ELb0ELb1ELb0ELb0ELb0ELi2ELi4ELi4ELi4ELb0EEENS1_21CollectiveEpilogueBwdISA_SB_SD_Li256ELb0ELb0ELi2EEENS1_19SingleTileSchedulerILb0ELb0ELb0ELi128EEEEEEEEEvNT_6ParamsE$_ZZN4cute14logical_divideINS_5tupleIJNS1_IJNS_1CILi8EEENS2_ILi1EEEEEENS1_IJNS2_ILi2EEEEEEEEENS1_IJNS1_IJS4_NS2_ILi0EEEEEENS1_IJiEEEEEENS1_IJS5_NS_6LayoutIS4_S9_EEEEEEEDaRKNSD_IT_T0_EERKT1_ENKUlRKT_RKT0_E_clINSD_IS7_SB_EESE_EEDaSQ_ST_,@function
        .size           $_ZN7cutlass13device_kernelIN5flash19enable_sm80_to_sm89INS1_16FlashAttnBwdSm80INS1_25CollectiveMainloopBwdSm80ILi2ELi2EN4cute5tupleIJNS5_1CILi128EEES8_NS7_ILi64EEEEEENS_10bfloat16_tEfNS_4arch4Sm80ELb0ELb1ELb1ELb0ELb1ELb0ELb0ELb0ELi2ELi4ELi4ELi4ELb0EEENS1_21CollectiveEpilogueBwdISA_SB_SD_Li256ELb0ELb0ELi2EEENS1_19SingleTileSchedulerILb0ELb0ELb0ELi128EEEEEEEEEvNT_6ParamsE$_ZZN4cute14logical_divideINS_5tupleIJNS1_IJNS_1CILi8EEENS2_ILi1EEEEEENS1_IJNS2_ILi2EEEEEEEEENS1_IJNS1_IJS4_NS2_ILi0EEEEEENS1_IJiEEEEEENS1_IJS5_NS_6LayoutIS4_S9_EEEEEEEDaRKNSD_IT_T0_EERKT1_ENKUlRKT_RKT0_E_clINSD_IS7_SB_EESE_EEDaSQ_ST_,($_ZN7cutlass13device_kernelIN5flash19enable_sm80_to_sm89INS1_16FlashAttnBwdSm80INS1_25CollectiveMainloopBwdSm80ILi2ELi2EN4cute5tupleIJNS5_1CILi128EEES8_NS7_ILi64EEEEEENS_10bfloat16_tEfNS_4arch4Sm80ELb0ELb1ELb1ELb0ELb1ELb0ELb0ELb0ELi2ELi4ELi4ELi4ELb0EEENS1_21CollectiveEpilogueBwdISA_SB_SD_Li256ELb0ELb0ELi2EEENS1_19SingleTileSchedulerILb0ELb0ELb0ELi128EEEEEEEEEvNT_6ParamsE$_ZZN4cute14transform_leafINS_15ArithmeticTupleIJiiEEENS_8identityEEEDaRKT_OT0_ENKUlRKT_E_clIiEEDaSB_ - $_ZN7cutlass13device_kernelIN5flash19enable_sm80_to_sm89INS1_16FlashAttnBwdSm80INS1_25CollectiveMainloopBwdSm80ILi2ELi2EN4cute5tupleIJNS5_1CILi128EEES8_NS7_ILi64EEEEEENS_10bfloat16_tEfNS_4arch4Sm80ELb0ELb1ELb1ELb0ELb1ELb0ELb0ELb0ELi2ELi4ELi4ELi4ELb0EEENS1_21CollectiveEpilogueBwdISA_SB_SD_Li256ELb0ELb0ELi2EEENS1_19SingleTileSchedulerILb0ELb0ELb0ELi128EEEEEEEEEvNT_6ParamsE$_ZZN4cute14logical_divideINS_5tupleIJNS1_IJNS_1CILi8EEENS2_ILi1EEEEEENS1_IJNS2_ILi2EEEEEEEEENS1_IJNS1_IJS4_NS2_ILi0EEEEEENS1_IJiEEEEEENS1_IJS5_NS_6LayoutIS4_S9_EEEEEEEDaRKNSD_IT_T0_EERKT1_ENKUlRKT_RKT0_E_clINSD_IS7_SB_EESE_EEDaSQ_ST_)
$_ZN7cutlass13device_kernelIN5flash19enable_sm80_to_sm89INS1_16FlashAttnBwdSm80INS1_25CollectiveMainloopBwdSm80ILi2ELi2EN4cute5tupleIJNS5_1CILi128EEES8_NS7_ILi64EEEEEENS_10bfloat16_tEfNS_4arch4Sm80ELb0ELb1ELb1ELb0ELb1ELb0ELb0ELb0ELi2ELi4ELi4ELi4ELb0EEENS1_21CollectiveEpilogueBwdISA_SB_SD_Li256ELb0ELb0ELi2EEENS1_19SingleTileSchedulerILb0ELb0ELb0ELi128EEEEEEEEEvNT_6ParamsE$_ZZN4cute14logical_divideINS_5tupleIJNS1_IJNS_1CILi8EEENS2_ILi1EEEEEENS1_IJNS2_ILi2EEEEEEEEENS1_IJNS1_IJS4_NS2_ILi0EEEEEENS1_IJiEEEEEENS1_IJS5_NS_6LayoutIS4_S9_EEEEEEEDaRKNSD_IT_T0_EERKT1_ENKUlRKT_RKT0_E_clINSD_IS7_SB_EESE_EEDaSQ_ST_:
[----:B------:R-:W-:-:S05]  /*cd20*/  IADD3 R10, R2, -c[0x0][0x20], RZ ;  /* 0x80000800020a7a10 */ /* 0x000fca0007ffe0ff */
[----:B------:R1:W5:Y:S01]  /*cd30*/  LDL R3, [R10] ;  /* 0x000000000a037983 */ /* 0x0003620000100800 */
[----:B------:R-:W-:Y:S02]  /*cd40*/  IADD3 R12, R1, 0x1680, RZ ;  /* 0x00001680010c7810 */ /* 0x000fe40007ffe0ff */
[----:B------:R-:W-:Y:S02]  /*cd50*/  MOV R6, 0xcd90 ;  /* 0x0000cd9000067802 */ /* 0x000fe40000000f00 */
[----:B------:R-:W-:-:S04]  /*cd60*/  IADD3 R12, R12, c[0x0][0x20], RZ ;  /* 0x000008000c0c7a10 */ /* 0x000fc80007ffe0ff */
[----:B------:R-:W-:Y:S02]  /*cd70*/  IADD3 R2, R12, 0x4, RZ ;  /* 0x000000040c027810 */ /* 0x000fe40007ffe0ff */
[----:B-1---5:R-:W-:Y:S05]  /*cd80*/  CALL.REL.NOINC `($_ZN7cutlass13device_kernelIN5flash19enable_sm80_to_sm89INS1_16FlashAttnBwdSm80INS1_25CollectiveMainloopBwdSm80ILi2ELi2EN4cute5tupleIJNS5_1CILi128EEES8_NS7_ILi64EEEEEENS_10bfloat16_tEfNS_4arch4Sm80ELb0ELb1ELb1ELb0ELb1ELb0ELb0ELb0ELi2ELi4ELi4ELi4ELb0EEENS1_21CollectiveEpilogueBwdISA_SB_SD_Li256ELb0ELb0ELi2EEENS1_19SingleTileSchedulerILb0ELb0ELb0ELi128EEEEEEEEEvNT_6ParamsE$_ZN4cute5tupleIJNS_1CILi2EEEiEEC2ERKS2_RKi) ;  /* 0xffffeb8000007944 */ /* 0x022fea0003c3ffff */
[----:B-1----:R1:W5:Y:S01]  /*cd90*/  LDL R3, [R10] ;  /* 0x000000000a037983 */ /* 0x0023620000100800 */
[----:B------:R-:W-:Y:S02]  /*cda0*/  MOV R2, R12 ;  /* 0x0000000c00027202 */ /* 0x000fe40000000f00 */
[----:B------:R-:W-:Y:S02]  /*cdb0*/  MOV R6, 0xcdd0 ;  /* 0x0000cdd000067802 */ /* 0x000fe40000000f00 */
[----:B-1---5:R-:W-:Y:S05]  /*cdc0*/  CALL.REL.NOINC `($_ZN7cutlass13device_kernelIN5flash19enable_sm80_to_sm89INS1_16FlashAttnBwdSm80INS1_25CollectiveMainloopBwdSm80ILi2ELi2EN4cute5tupleIJNS5_1CILi128EEES8_NS7_ILi64EEEEEENS_10bfloat16_tEfNS_4arch4Sm80ELb0ELb1ELb1ELb0ELb1ELb0ELb0ELb0ELi2ELi4ELi4ELi4ELb0EEENS1_21CollectiveEpilogueBwdISA_SB_SD_Li256ELb0ELb0ELi2EEENS1_19SingleTileSchedulerILb0ELb0ELb0ELi128EEEEEEEEEvNT_6ParamsE$_ZN4cute5tupleIJNS_1CILi2EEEiEEC2ERKS2_RKi) ;  /* 0xffffeb4000007944 */ /* 0x022fea0003c3ffff */
[----:B-1----:R1:W5:Y:S01]  /*cdd0*/  LDL R3, [R1+0x1680] ;  /* 0x0016800001037983 */ /* 0x0023620000100800 */
[----:B------:R-:W-:-:S03]  /*cde0*/  MOV R10, 0xce00 ;  /* 0x0000ce00000a7802 */ /* 0x000fc60000000f00 */
[----:B-1---5:R-:W-:Y:S05]  /*cdf0*/  CALL.REL.NOINC `($_ZN7cutlass13device_kernelIN5flash19enable_sm80_to_sm89INS1_16FlashAttnBwdSm80INS1_25CollectiveMainloopBwdSm80ILi2ELi2EN4cute5tupleIJNS5_1CILi128EEES8_NS7_ILi64EEEEEENS_10bfloat16_tEfNS_4arch4Sm80ELb0ELb1ELb1ELb0ELb1ELb0ELb0ELb0ELi2ELi4ELi4ELi4ELb0EEENS1_21CollectiveEpilogueBwdISA_SB_SD_Li256ELb0ELb0ELi2EEENS1_19SingleTileSchedulerILb0ELb0ELb0ELi128EEEEEEEEEvNT_6ParamsE$_ZZN4cute6detail16composition_implINS_1CILi2EEEiNS_5tupleIJNS2_ILi1EEES3_EEENS4_IJNS2_ILi0EEES5_EEEEEDaRKT_RKT0_RKT1_RKT2_ENKUlRKT_RKT0_E_clIS3_S5_EEDaSN_SQ_) ;  /* 0x0000097000007944 */ /* 0x022fea0003c00000 */
[----:B------:R-:W-:Y:S02]  /*ce00*/  MOV R7, R12 ;  /* 0x0000000c00077202 */ /* 0x000fe40000000f00 */
[----:B------:R-:W-:Y:S02]  /*ce10*/  MOV R6, 0xce30 ;  /* 0x0000ce3000067802 */ /* 0x000fe40000000f00 */
[----:B-1---5:R-:W-:Y:S05]  /*ce20*/  CALL.REL.NOINC `($_ZN7cutlass13device_kernelIN5flash19enable_sm80_to_sm89INS1_16FlashAttnBwdSm80INS1_25CollectiveMainloopBwdSm80ILi2ELi2EN4cute5tupleIJNS5_1CILi128EEES8_NS7_ILi64EEEEEENS_10bfloat16_tEfNS_4arch4Sm80ELb0ELb1ELb1ELb0ELb1ELb0ELb0ELb0ELi2ELi4ELi4ELi4ELb0EEENS1_21CollectiveEpilogueBwdISA_SB_SD_Li256ELb0ELb0ELi2EEENS1_19SingleTileSchedulerILb0ELb0ELb0ELi128EEEEEEEEEvNT_6ParamsE$_ZN4cute3eso3ESOILb1ELb0EJNS_1CILi0EEEiEEC2ERKS3_RKi) ;  /* 0xffffb62000007944 */ /* 0x022fea0003c3ffff */
[----:B-1----:R1:W5:Y:S01]  /*ce30*/  LDL R2, [R1+0x1680] ;  /* 0x0016800001027983 */ /* 0x0023620000100800 */
[----:B------:R-:W-:-:S03]  /*ce40*/  MOV R6, 0xce60 ;  /* 0x0000ce6000067802 */ /* 0x000fc60000000f00 */
[----:B-1---5:R-:W-:Y:S05]  /*ce50*/  CALL.REL.NOINC `($_ZN7cutlass13device_kernelIN5flash19enable_sm80_to_sm89INS1_16FlashAttnBwdSm80INS1_25CollectiveMainloopBwdSm80ILi2ELi2EN4cute5tupleIJNS5_1CILi128EEES8_NS7_ILi64EEEEEENS_10bfloat16_tEfNS_4arch4Sm80ELb0ELb1ELb1ELb0ELb1ELb0ELb0ELb0ELi2ELi4ELi4ELi4ELb0EEENS1_21CollectiveEpilogueBwdISA_SB_SD_Li256ELb0ELb0ELi2EEENS1_19SingleTileSchedulerILb0ELb0ELb0ELi128EEEEEEEEEvNT_6ParamsE$_ZN4cute5tupleIJNS0_IJNS_1CILi1EEENS1_ILi2EEEEEENS0_IJNS1_ILi0EEEiEEEEEC2ERKS4_RKS6_) ;  /* 0xffffe78000007944 */ /* 0x022fea0003c3ffff */
[----:B-1----:R1:W5:Y:S01]  /*ce60*/  LDL R3, [R1+0x1680] ;  /* 0x0016800001037983 */ /* 0x0023620000100800 */
[----:B------:R-:W-:-:S04]  /*ce70*/  MOV R15, 0x0 ;  /* 0x00000000000f7802 */ /* 0x000fc80000000f00 */
[----:B------:R-:W-:Y:S05]  /*ce80*/  RET.REL.NODEC R14 `(_ZN7cutlass13device_kernelIN5flash19enable_sm80_to_sm89INS1_16FlashAttnBwdSm80INS1_25CollectiveMainloopBwdSm80ILi2ELi2EN4cute5tupleIJNS5_1CILi128EEES8_NS7_ILi64EEEEEENS_10bfloat16_tEfNS_4arch4Sm80ELb0ELb1ELb1ELb0ELb1ELb0ELb0ELb0ELi2ELi4ELi4ELi4ELb0EEENS1_21CollectiveEpilogueBwdISA_SB_SD_Li256ELb0ELb0ELi2EEENS1_19SingleTileSchedulerILb0ELb0ELb0ELi128EEEEEEEEEvNT_6ParamsE) ;  /* 0xffff31700e007950 */ /* 0x000fea0003c3ffff */
        .type           $_ZN7cutlass13device_kernelIN5flash19enable_sm80_to_sm89INS1_16FlashAttnBwdSm80INS1_25CollectiveMainloopBwdSm80ILi2ELi2EN4cute5tupleIJNS5_1CILi128EEES8_NS7_ILi64EEEEEENS_10bfloat16_tEfNS_4arch4Sm80ELb0ELb1ELb1ELb0ELb1ELb0ELb0ELb0ELi2ELi4ELi4ELi4ELb0EEENS1_21CollectiveEpilogueBwdISA_SB_SD_Li256ELb0ELb0ELi2EEENS1_19SingleTileSchedulerILb0ELb0ELb0ELi128EEEEEEEEEvNT_6ParamsE$_ZZN4cute14transform_leafINS_15ArithmeticTupleIJiiEEENS_8identityEEEDaRKT_OT0_ENKUlRKT_E_clIiEEDaSB_,@function
        .size           $_ZN7cutlass13device_kernelIN5flash19enable_sm80_to_sm89INS1_16FlashAttnBwdSm80INS1_25CollectiveMainloopBwdSm80ILi2ELi2EN4cute5tupleIJNS5_1CILi128EEES8_NS7_ILi64EEEEEENS_10bfloat16_tEfNS_4arch4Sm80ELb0ELb1ELb1ELb0ELb1ELb0ELb0ELb0ELi2ELi4ELi4ELi4ELb0EEENS1_21CollectiveEpilogueBwdISA_SB_SD_Li256ELb0ELb0ELi2EEENS1_19SingleTileSchedulerILb0ELb0ELb0ELi128EEEEEEEEEvNT_6ParamsE$_ZZN4cute14transform_leafINS_15ArithmeticTupleIJiiEEENS_8identityEEEDaRKT_OT0_ENKUlRKT_E_clIiEEDaSB_,($_ZN7cutlass13device_kernelIN5flash19enable_sm80_to_sm89INS1_16FlashAttnBwdSm80INS1_25CollectiveMainloopBwdSm80ILi2ELi2EN4cute5tupleIJNS5_1CILi128EEES8_NS7_ILi64EEEEEENS_10bfloat16_tEfNS_4arch4Sm80ELb0ELb1ELb1ELb0ELb1ELb0ELb0ELb0ELi2ELi4ELi4ELi4ELb0EEENS1_21CollectiveEpilogueBwdISA_SB_SD_Li256ELb0ELb0ELi2EEENS1_19SingleTileSchedulerILb0ELb0ELb0ELi128EEEEEEEEEvNT_6ParamsE$_ZZN4cute16flatten_to_tupleINS_5tupleIJNS1_IJiiEEENS_1CILi1024EEEEEEEEDaRKT_ENKUlRKT_E_clIS2_EEDaSB_ - $_ZN7cutlass13device_kernelIN5flash19enable_sm80_to_sm89INS1_16FlashAttnBwdSm80INS1_25CollectiveMainloopBwdSm80ILi2ELi2EN4cute5tupleIJNS5_1CILi128EEES8_NS7_ILi64EEEEEENS_10bfloat16_tEfNS_4arch4Sm80ELb0ELb1ELb1ELb0ELb1ELb0ELb0ELb0ELi2ELi4ELi4ELi4ELb0EEENS1_21CollectiveEpilogueBwdISA_SB_SD_Li256ELb0ELb0ELi2EEENS1_19SingleTileSchedulerILb0ELb0ELb0ELi128EEEEEEEEEvNT_6ParamsE$_ZZN4cute14transform_leafINS_15ArithmeticTupleIJiiEEENS_8identityEEEDaRKT_OT0_ENKUlRKT_E_clIiEEDaSB_)
$_ZN7cutlass13device_kernelIN5flash19enable_sm80_to_sm89INS1_16FlashAttnBwdSm80INS1_25CollectiveMainloopBwdSm80ILi2ELi2EN4cute5tupleIJNS5_1CILi128EEES8_NS7_ILi64EEEEEENS_10bfloat16_tEfNS_4arch4Sm80ELb0ELb1ELb1ELb0ELb1ELb0ELb0ELb0ELi2ELi4ELi4ELi4ELb0EEENS1_21CollectiveEpilogueBwdISA_SB_SD_Li256ELb0ELb0ELi2EEENS1_19SingleTileSchedulerILb0ELb0ELb0ELi128EEEEEEEEEvNT_6ParamsE$_ZZN4cute14transform_leafINS_15ArithmeticTupleIJiiEEENS_8identityEEEDaRKT_OT0_ENKUlRKT_E_clIiEEDaSB_:
[----:B------:R-:W-:Y:S02]  /*ce90*/  MOV R8, R6 ;  /* 0x0000000600087202 */ /* 0x000fe40000000f00 */
[----:B------:R-:W-:Y:S02]  /*cea0*/  MOV R6, R2 ;  /* 0x0000000200067202 */ /* 0x000fe40000000f00 */
[----:B------:R-:W-:-:S04]  /*ceb0*/  MOV R7, 0x0 ;  /* 0x0000000000077802 */ /* 0x000fc80000000f00 */
[----:B------:R-:W-:Y:S05]  /*cec0*/  RET.REL.NODEC R6 `(_ZN7cutlass13device_kernelIN5flash19enable_sm80_to_sm89INS1_16FlashAttnBwdSm80INS1_25CollectiveMainloopBwdSm80ILi2ELi2EN4cute5tupleIJNS5_1CILi128EEES8_NS7_ILi64EEEEEENS_10bfloat16_tEfNS_4arch4Sm80ELb0ELb1ELb1ELb0ELb1ELb0ELb0ELb0ELi2ELi4ELi4ELi4ELb0EEENS1_21CollectiveEpilogueBwdISA_SB_SD_Li256ELb0ELb0ELi2EEENS1_19SingleTileSchedulerILb0ELb0ELb0ELi128EEEEEEEEEvNT_6ParamsE) ;  /* 0xffff313006007950 */ /* 0x000fea0003c3ffff */
        .type           $_ZN7cutlass13device_kernelIN5flash19enable_sm80_to_sm89INS1_16FlashAttnBwdSm80INS1_25CollectiveMainloopBwdSm80ILi2ELi2EN4cute5tupleIJNS5_1CILi128EEES8_NS7_ILi64EEEEEENS_10bfloat16_tEfNS_4arch4Sm80ELb0ELb1ELb1ELb0ELb1ELb0ELb0ELb0ELi2ELi4ELi4ELi4ELb0EEENS1_21CollectiveEpilogueBwdISA_SB_SD_Li256ELb0ELb0ELi2EEENS1_19SingleTileSchedulerILb0ELb0ELb0ELi128EEEEEEEEEvNT_6ParamsE$_ZZN4cute16flatten_to_tupleINS_5tupleIJNS1_IJiiEEENS_1CILi1024EEEEEEEEDaRKT_ENKUlRKT_E_clIS2_EEDaSB_,@function
        .size           $_ZN7cutlass13device_kernelIN5flash19enable_sm80_to_sm89INS1_16FlashAttnBwdSm80INS1_25CollectiveMainloopBwdSm80ILi2ELi2EN4cute5tupleIJNS5_1CILi128EEES8_NS7_ILi64EEEEEENS_10bfloat16_tEfNS_4arch4Sm80ELb0ELb1ELb1ELb0ELb1ELb0ELb0ELb0ELi2ELi4ELi4ELi4ELb0EEENS1_21CollectiveEpilogueBwdISA_SB_SD_Li256ELb0ELb0ELi2EEENS1_19SingleTileSchedulerILb0ELb0ELb0ELi128EEEEEEEEEvNT_6ParamsE$_ZZN4cute16flatten_to_tupleINS_5tupleIJNS1_IJiiEEENS_1CILi1024EEEEEEEEDaRKT_ENKUlRKT_E_clIS2_EEDaSB_,($_ZN7cutlass13device_kernelIN5flash19enable_sm80_to_sm89INS1_16FlashAttnBwdSm80INS1_25CollectiveMainloopBwdSm80ILi2ELi2EN4cute5tupleIJNS5_1CILi128EEES8_NS7_ILi64EEEEEENS_10bfloat16_tEfNS_4arch4Sm80ELb0ELb1ELb1ELb0ELb1ELb0ELb0ELb0ELi2ELi4ELi4ELi4ELb0EEENS1_21CollectiveEpilogueBwdISA_SB_SD_Li256ELb0ELb0ELi2EEENS1_19SingleTileSchedulerILb0ELb0ELb0ELi128EEEEEEEEEvNT_6ParamsE$_ZZN4cute16flatten_to_tupleINS_5tupleIJNS1_IJiiEEENS_1CILi8192EEEEEEEEDaRKT_ENKUlRKT_E_clIS2_EEDaSB_ - $_ZN7cutlass13device_kernelIN5flash19enable_sm80_to_sm89INS1_16FlashAttnBwdSm80INS1_25CollectiveMainloopBwdSm80ILi2ELi2EN4cute5tupleIJNS5_1CILi128EEES8_NS7_ILi64EEEEEENS_10bfloat16_tEfNS_4arch4Sm80ELb0ELb1ELb1ELb0ELb1ELb0ELb0ELb0ELi2ELi4ELi4ELi4ELb0EEENS1_21CollectiveEpilogueBwdISA_SB_SD_Li256ELb0ELb0ELi2EEENS1_19SingleTileSchedulerILb0ELb0ELb0ELi128EEEEEEEEEvNT_6ParamsE$_ZZN4cute16flatten_to_tupleINS_5tupleIJNS1_IJiiEEENS_1CILi1024EEEEEEEEDaRKT_ENKUlRKT_E_clIS2_EEDaSB_)
$_ZN7cutlass13device_kernelIN5flash19enable_sm80_to_sm89INS1_16FlashAttnBwdSm80INS1_25CollectiveMainloopBwdSm80ILi2ELi2EN4cute5tupleIJNS5_1CILi128EEES8_NS7_ILi64EEEEEENS_10bfloat16_tEfNS_4arch4Sm80ELb0ELb1ELb1ELb0ELb1ELb0ELb0ELb0ELi2ELi4ELi4ELi4ELb0EEENS1_21CollectiveEpilogueBwdISA_SB_SD_Li256ELb0ELb0ELi2EEENS1_19SingleTileSchedulerILb0ELb0ELb0ELi128EEEEEEEEEvNT_6ParamsE$_ZZN4cute16flatten_to_tupleINS_5tupleIJNS1_IJiiEEENS_1CILi1024EEEEEEEEDaRKT_ENKUlRKT_E_clIS2_EEDaSB_:
[----:B------:R-:W-:-:S04]  /*ced0*/  MOV R5, 0x0 ;  /* 0x0000000000057802 */ /* 0x000fc80000000f00 */
[----:B------:R-:W-:Y:S05]  /*cee0*/  RET.REL.NODEC R4 `(_ZN7cutlass13device_kernelIN5flash19enable_sm80_to_sm89INS1_16FlashAttnBwdSm80INS1_25CollectiveMainloopBwdSm80ILi2ELi2EN4cute5tupleIJNS5_1CILi128EEES8_NS7_ILi64EEEEEENS_10bfloat16_tEfNS_4arch4Sm80ELb0ELb1ELb1ELb0ELb1ELb0ELb0ELb0ELi2ELi4ELi4ELi4ELb0EEENS1_21CollectiveEpilogueBwdISA_SB_SD_Li256ELb0ELb0ELi2EEENS1_19SingleTileSchedulerILb0ELb0ELb0ELi128EEEEEEEEEvNT_6ParamsE) ;  /* 0xffff311004007950 */ /* 0x000fea0003c3ffff */
        .type           $_ZN7cutlass13device_kernelIN5flash19enable_sm80_to_sm89INS1_16FlashAttnBwdSm80INS1_25CollectiveMainloopBwdSm80ILi2ELi2EN4cute5tupleIJNS5_1CILi128EEES8_NS7_ILi64EEEEEENS_10bfloat16_tEfNS_4arch4Sm80ELb0ELb1ELb1ELb0ELb1ELb0ELb0ELb0ELi2ELi4ELi4ELi4ELb0EEENS1_21CollectiveEpilogueBwdISA_SB_SD_Li256ELb0ELb0ELi2EEENS1_19SingleTileSchedulerILb0ELb0ELb0ELi128EEEEEEEEEvNT_6ParamsE$_ZZN4cute16flatten_to_tupleINS_5tupleIJNS1_IJiiEEENS_1CILi8192EEEEEEEEDaRKT_ENKUlRKT_E_clIS2_EEDaSB_,@function
        .size           $_ZN7cutlass13device_kernelIN5flash19enable_sm80_to_sm89INS1_16FlashAttnBwdSm80INS1_25CollectiveMainloopBwdSm80ILi2ELi2EN4cute5tupleIJNS5_1CILi128EEES8_NS7_ILi64EEEEEENS_10bfloat16_tEfNS_4arch4Sm80ELb0ELb1ELb1ELb0ELb1ELb0ELb0ELb0ELi2ELi4ELi4ELi4ELb0EEENS1_21CollectiveEpilogueBwdISA_SB_SD_Li256ELb0ELb0ELi2EEENS1_19SingleTileSchedulerILb0ELb0ELb0ELi128EEEEEEEEEvNT_6ParamsE$_ZZN4cute16flatten_to_tupleINS_5tupleIJNS1_IJiiEEENS_1CILi8192EEEEEEEEDaRKT_ENKUlRKT_E_clIS2_EEDaSB_,($_ZN7cutlass13device_kernelIN5flash19enable_sm80_to_sm89INS1_16FlashAttnBwdSm80INS1_25CollectiveMainloopBwdSm80ILi2ELi2EN4cute5tupleIJNS5_1CILi128EEES8_NS7_ILi64EEEEEENS_10bfloat16_tEfNS_4arch4Sm80ELb0ELb1ELb1ELb0ELb1ELb0ELb0ELb0ELi2ELi4ELi4ELi4ELb0EEENS1_21CollectiveEpilogueBwdISA_SB_SD_Li256ELb0ELb0ELi2EEENS1_19SingleTileSchedulerILb0ELb0ELb0ELi128EEEEEEEEEvNT_6ParamsE$_ZZN4cute16flatten_to_tupleINS_5tupleIJNS_1CILi0EEENS1_IJNS2_ILi1EEENS2_ILi512EEEiEEEEEEEEDaRKT_ENKUlRKT_E_clIS6_EEDaSD_ - $_ZN7cutlass13device_kernelIN5flash19enable_sm80_to_sm89INS1_16FlashAttnBwdSm80INS1_25CollectiveMainloopBwdSm80ILi2ELi2EN4cute5tupleIJNS5_1CILi128EEES8_NS7_ILi64EEEEEENS_10bfloat16_tEfNS_4arch4Sm80ELb0ELb1ELb1ELb0ELb1ELb0ELb0ELb0ELi2ELi4ELi4ELi4ELb0EEENS1_21CollectiveEpilogueBwdISA_SB_SD_Li256ELb0ELb0ELi2EEENS1_19SingleTileSchedulerILb0ELb0ELb0ELi128EEEEEEEEEvNT_6ParamsE$_ZZN4cute16flatten_to_tupleINS_5tupleIJNS1_IJiiEEENS_1CILi8192EEEEEEEEDaRKT_ENKUlRKT_E_clIS2_EEDaSB_)
$_ZN7cutlass13device_kernelIN5flash19enable_sm80_to_sm89INS1_16FlashAttnBwdSm80INS1_25CollectiveMainloopBwdSm80ILi2ELi2EN4cute5tupleIJNS5_1CILi128EEES8_NS7_ILi64EEEEEENS_10bfloat16_tEfNS_4arch4Sm80ELb0ELb1ELb1ELb0ELb1ELb0ELb0ELb0ELi2ELi4ELi4ELi4ELb0EEENS1_21CollectiveEpilogueBwdISA_SB_SD_Li256ELb0ELb0ELi2EEENS1_19SingleTileSchedulerILb0ELb0ELb0ELi128EEEEEEEEEvNT_6ParamsE$_ZZN4cute16flatten_to_tupleINS_5tupleIJNS1_IJiiEEENS_1CILi8192EEEEEEEEDaRKT_ENKUlRKT_E_clIS2_EEDaSB_:
[----:B------:R-:W-:-:S04]  /*cef0*/  MOV R7, 0x0 ;  /* 0x0000000000077802 */ /* 0x000fc80000000f00 */
[----:B------:R-:W-:Y:S05]  /*cf00*/  RET.REL.NODEC R6 `(_ZN7cutlass13device_kernelIN5flash19enable_sm80_to_sm89INS1_16FlashAttnBwdSm80INS1_25CollectiveMainloopBwdSm80ILi2ELi2EN4cute5tupleIJNS5_1CILi128EEES8_NS7_ILi64EEEEEENS_10bfloat16_tEfNS_4arch4Sm80ELb0ELb1ELb1ELb0ELb1ELb0ELb0ELb0ELi2ELi4ELi4ELi4ELb0EEENS1_21CollectiveEpilogueBwdISA_SB_SD_Li256ELb0ELb0ELi2EEENS1_19SingleTileSchedulerILb0ELb0ELb0ELi128EEEEEEEEEvNT_6ParamsE) ;  /* 0xffff30f006007950 */ /* 0x000fea0003c3ffff */
        .type           $_ZN7cutlass13device_kernelIN5flash19enable_sm80_to_sm89INS1_16FlashAttnBwdSm80INS1_25CollectiveMainloopBwdSm80ILi2ELi2EN4cute5tupleIJNS5_1CILi128EEES8_NS7_ILi64EEEEEENS_10bfloat16_tEfNS_4arch4Sm80ELb0ELb1ELb1ELb0ELb1ELb0ELb0ELb0ELi2ELi4ELi4ELi4ELb0EEENS1_21CollectiveEpilogueBwdISA_SB_SD_Li256ELb0ELb0ELi2EEENS1_19SingleTileSchedulerILb0ELb0ELb0ELi128EEEEEEEEEvNT_6ParamsE$_ZZN4cute16flatten_to_tupleINS_5tupleIJNS_1CILi0EEENS1_IJNS2_ILi1EEENS2_ILi512EEEiEEEEEEEEDaRKT_ENKUlRKT_E_clIS6_EEDaSD_,@function
        .size           $_ZN7cutlass13device_kernelIN5flash19enable_sm80_to_sm89INS1_16FlashAttnBwdSm80INS1_25CollectiveMainloopBwdSm80ILi2ELi2EN4cute5tupleIJNS5_1CILi128EEES8_NS7_ILi64EEEEEENS_10bfloat16_tEfNS_4arch4Sm80ELb0ELb1ELb1ELb0ELb1ELb0ELb0ELb0ELi2ELi4ELi4ELi4ELb0EEENS1_21CollectiveEpilogueBwdISA_SB_SD_Li256ELb0ELb0ELi2EEENS1_19SingleTileSchedulerILb0ELb0ELb0ELi128EEEEEEEEEvNT_6ParamsE$_ZZN4cute16flatten_to_tupleINS_5tupleIJNS_1CILi0EEENS1_IJNS2_ILi1EEENS2_ILi512EEEiEEEEEEEEDaRKT_ENKUlRKT_E_clIS6_EEDaSD_,($_ZN7cutlass13device_kernelIN5flash19enable_sm80_to_sm89INS1_16FlashAttnBwdSm80INS1_25CollectiveMainloopBwdSm80ILi2ELi2EN4cute5tupleIJNS5_1CILi128EEES8_NS7_ILi64EEEEEENS_10bfloat16_tEfNS_4arch4Sm80ELb0ELb1ELb1ELb0ELb1ELb0ELb0ELb0ELi2ELi4ELi4ELi4ELb0EEENS1_21CollectiveEpilogueBwdISA_SB_SD_Li256ELb0ELb0ELi2EEENS1_19SingleTileSchedulerILb0ELb0ELb0ELi128EEEEEEEEEvNT_6ParamsE$_ZZN4cute16flatten_to_tupleINS_5tupleIJNS_1CILi1024EEENS1_IJiiEEEEEEEEDaRKT_ENKUlRKT_E_clIS4_EEDaSB_ - $_ZN7cutlass13device_kernelIN5flash19enable_sm80_to_sm89INS1_16FlashAttnBwdSm80INS1_25CollectiveMainloopBwdSm80ILi2ELi2EN4cute5tupleIJNS5_1CILi128EEES8_NS7_ILi64EEEEEENS_10bfloat16_tEfNS_4arch4Sm80ELb0ELb1ELb1ELb0ELb1ELb0ELb0ELb0ELi2ELi4ELi4ELi4ELb0EEENS1_21CollectiveEpilogueBwdISA_SB_SD_Li256ELb0ELb0ELi2EEENS1_19SingleTileSchedulerILb0ELb0ELb0ELi128EEEEEEEEEvNT_6ParamsE$_ZZN4cute16flatten_to_tupleINS_5tupleIJNS_1CILi0EEENS1_IJNS2_ILi1EEENS2_ILi512EEEiEEEEEEEEDaRKT_ENKUlRKT_E_clIS6_EEDaSD_)
$_ZN7cutlass13device_kernelIN5flash19enable_sm80_to_sm89INS1_16FlashAttnBwdSm80INS1_25CollectiveMainloopBwdSm80ILi2ELi2EN4cute5tupleIJNS5_1CILi128EEES8_NS7_ILi64EEEEEENS_10bfloat16_tEfNS_4arch4Sm80ELb0ELb1ELb1ELb0ELb1ELb0ELb0ELb0ELi2ELi4ELi4ELi4ELb0EEENS1_21CollectiveEpilogueBwdISA_SB_SD_Li256ELb0ELb0ELi2EEENS1_19SingleTileSchedulerILb0ELb0ELb0ELi128EEEEEEEEEvNT_6ParamsE$_ZZN4cute16flatten_to_tupleINS_5tupleIJNS_1CILi0EEENS1_IJNS2_ILi1EEENS2_ILi512EEEiEEEEEEEEDaRKT_ENKUlRKT_E_clIS6_EEDaSD_:
[----:B------:R-:W-:Y:S02]  /*cf10*/  MOV R8, R2 ;  /* 0x0000000200087202 */ /* 0x000fe40000000f00 */
[----:B------:R-:W-:-:S04]  /*cf20*/  MOV R9, 0x0 ;  /* 0x0000000000097802 */ /* 0x000fc80000000f00 */
[----:B------:R-:W-:Y:S05]  /*cf30*/  RET.REL.NODEC R8 `(_ZN7cutlass13device_kernelIN5flash19enable_sm80_to_sm89INS1_16FlashAttnBwdSm80INS1_25CollectiveMainloopBwdSm80ILi2ELi2EN4cute5tupleIJNS5_1CILi128EEES8_NS7_ILi64EEEEEENS_10bfloat16_tEfNS_4arch4Sm80ELb0ELb1ELb1ELb0ELb1ELb0ELb0ELb0ELi2ELi4ELi4ELi4ELb0EEENS1_21CollectiveEpilogueBwdISA_SB_SD_Li256ELb0ELb0ELi2EEENS1_19SingleTileSchedulerILb0ELb0ELb0ELi128EEEEEEEEEvNT_6ParamsE) ;  /* 0xffff30c008007950 */ /* 0x000fea0003c3ffff */
        .type           $_ZN7cutlass13device_kernelIN5flash19enable_sm80_to_sm89INS1_16FlashAttnBwdSm80INS1_25CollectiveMainloopBwdSm80ILi2ELi2EN4cute5tupleIJNS5_1CILi128EEES8_NS7_ILi64EEEEEENS_10bfloat16_tEfNS_4arch4Sm80ELb0ELb1ELb1ELb0ELb1ELb0ELb0ELb0ELi2ELi4ELi4ELi4ELb0EEENS1_21CollectiveEpilogueBwdISA_SB_SD_Li256ELb0ELb0ELi2EEENS1_19SingleTileSchedulerILb0ELb0ELb0ELi128EEEEEEEEEvNT_6ParamsE$_ZZN4cute16flatten_to_tupleINS_5tupleIJNS_1CILi1024EEENS1_IJiiEEEEEEEEDaRKT_ENKUlRKT_E_clIS4_EEDaSB_,@function
        .size           $_ZN7cutlass13device_kernelIN5flash19enable_sm80_to_sm89INS1_16FlashAttnBwdSm80INS1_25CollectiveMainloopBwdSm80ILi2ELi2EN4cute5tupleIJNS5_1CILi128EEES8_NS7_ILi64EEEEEENS_10bfloat16_tEfNS_4arch4Sm80ELb0ELb1ELb1ELb0ELb1ELb0ELb0ELb0ELi2ELi4ELi4ELi4ELb0EEENS1_21CollectiveEpilogueBwdISA_SB_SD_Li256ELb0ELb0ELi2EEENS1_19SingleTileSchedulerILb0ELb0ELb0ELi128EEEEEEEEEvNT_6ParamsE$_ZZN4cute16flatten_to_tupleINS_5tupleIJNS_1CILi1024EEENS1_IJiiEEEEEEEEDaRKT_ENKUlRKT_E_clIS4_EEDaSB_,($_ZN7cutlass13device_kernelIN5flash19enable_sm80_to_sm89INS1_16FlashAttnBwdSm80INS1_25CollectiveMainloopBwdSm80ILi2ELi2EN4cute5tupleIJNS5_1CILi128EEES8_NS7_ILi64EEEEEENS_10bfloat16_tEfNS_4arch4Sm80ELb0ELb1ELb1ELb0ELb1ELb0ELb0ELb0ELi2ELi4ELi4ELi4ELb0EEENS1_21CollectiveEpilogueBwdISA_SB_SD_Li256ELb0ELb0ELi2EEENS1_19SingleTileSchedulerILb0ELb0ELb0ELi128EEEEEEEEEvNT_6ParamsE$_ZZN4cute16flatten_to_tupleINS_5tupleIJNS_1CILi4096EEENS1_IJNS1_IJiiEEENS2_ILi8192EEEEEEEEEEEDaRKT_ENKUlRKT_E_clIS6_EEDaSD_ - $_ZN7cutlass13device_kernelIN5flash19enable_sm80_to_sm89INS1_16FlashAttnBwdSm80INS1_25CollectiveMainloopBwdSm80ILi2ELi2EN4cute5tupleIJNS5_1CILi128EEES8_NS7_ILi64EEEEEENS_10bfloat16_tEfNS_4arch4Sm80ELb0ELb1ELb1ELb0ELb1ELb0ELb0ELb0ELi2ELi4ELi4ELi4ELb0EEENS1_21CollectiveEpilogueBwdISA_SB_SD_Li256ELb0ELb0ELi2EEENS1_19SingleTileSchedulerILb0ELb0ELb0ELi128EEEEEEEEEvNT_6ParamsE$_ZZN4cute16flatten_to_tupleINS_5tupleIJNS_1CILi1024EEENS1_IJiiEEEEEEEEDaRKT_ENKUlRKT_E_clIS4_EEDaSB_)
$_ZN7cutlass13device_kernelIN5flash19enable_sm80_to_sm89INS1_16FlashAttnBwdSm80INS1_25CollectiveMainloopBwdSm80ILi2ELi2EN4cute5tupleIJNS5_1CILi128EEES8_NS7_ILi64EEEEEENS_10bfloat16_tEfNS_4arch4Sm80ELb0ELb1ELb1ELb0ELb1ELb0ELb0ELb0ELi2ELi4ELi4ELi4ELb0EEENS1_21CollectiveEpilogueBwdISA_SB_SD_Li256ELb0ELb0ELi2EEENS1_19SingleTileSchedulerILb0ELb0ELb0ELi128EEEEEEEEEvNT_6ParamsE$_ZZN4cute16flatten_to_tupleINS_5tupleIJNS_1CILi1024EEENS1_IJiiEEEEEEEEDaRKT_ENKUlRKT_E_clIS4_EEDaSB_:
[----:B------:R-:W-:-:S04]  /*cf40*/  MOV R5, 0x0 ;  /* 0x0000000000057802 */ /* 0x000fc80000000f00 */
[----:B------:R-:W-:Y:S05]  /*cf50*/  RET.REL.NODEC R4 `(_ZN7cutlass13device_kernelIN5flash19enable_sm80_to_sm89INS1_16FlashAttnBwdSm80INS1_25CollectiveMainloopBwdSm80ILi2ELi2EN4cute5tupleIJNS5_1CILi128EEES8_NS7_ILi64EEEEEENS_10bfloat16_tEfNS_4arch4Sm80ELb0ELb1ELb1ELb0ELb1ELb0ELb0ELb0ELi2ELi4ELi4ELi4ELb0EEENS1_21CollectiveEpilogueBwdISA_SB_SD_Li256ELb0ELb0ELi2EEENS1_19SingleTileSchedulerILb0ELb0ELb0ELi128EEEEEEEEEvNT_6ParamsE) ;  /* 0xffff30a004007950 */ /* 0x000fea0003c3ffff */
        .type           $_ZN7cutlass13device_kernelIN5flash19enable_sm80_to_sm89INS1_16FlashAttnBwdSm80INS1_25CollectiveMainloopBwdSm80ILi2ELi2EN4cute5tupleIJNS5_1CILi128EEES8_NS7_ILi64EEEEEENS_10bfloat16_tEfNS_4arch4Sm80ELb0ELb1ELb1ELb0ELb1ELb0ELb0ELb0ELi2ELi4ELi4ELi4ELb0EEENS1_21CollectiveEpilogueBwdISA_SB_SD_Li256ELb0ELb0ELi2EEENS1_19SingleTileSchedulerILb0ELb0ELb0ELi128EEEEEEEEEvNT_6ParamsE$_ZZN4cute16flatten_to_tupleINS_5tupleIJNS_1CILi4096EEENS1_IJNS1_IJiiEEENS2_ILi8192EEEEEEEEEEEDaRKT_ENKUlRKT_E_clIS6_EEDaSD_,@function
        .size           $_ZN7cutlass13device_kernelIN5flash19enable_sm80_to_sm89INS1_16FlashAttnBwdSm80INS1_25CollectiveMainloopBwdSm80ILi2ELi2EN4cute5tupleIJNS5_1CILi128EEES8_NS7_ILi64EEEEEENS_10bfloat16_tEfNS_4arch4Sm80ELb0ELb1ELb1ELb0ELb1ELb0ELb0ELb0ELi2ELi4ELi4ELi4ELb0EEENS1_21CollectiveEpilogueBwdISA_SB_SD_Li256ELb0ELb0ELi2EEENS1_19SingleTileSchedulerILb0ELb0ELb0ELi128EEEEEEEEEvNT_6ParamsE$_ZZN4cute16flatten_to_tupleINS_5tupleIJNS_1CILi4096EEENS1_IJNS1_IJiiEEENS2_ILi8192EEEEEEEEEEEDaRKT_ENKUlRKT_E_clIS6_EEDaSD_,($_ZN7cutlass13device_kernelIN5flash19enable_sm80_to_sm89INS1_16FlashAttnBwdSm80INS1_25CollectiveMainloopBwdSm80ILi2ELi2EN4cute5tupleIJNS5_1CILi128EEES8_NS7_ILi64EEEEEENS_10bfloat16_tEfNS_4arch4Sm80ELb0ELb1ELb1ELb0ELb1ELb0ELb0ELb0ELi2ELi4ELi4ELi4ELb0EEENS1_21CollectiveEpilogueBwdISA_SB_SD_Li256ELb0ELb0ELi2EEENS1_19SingleTileSchedulerILb0ELb0ELb0ELi128EEEEEEEEEvNT_6ParamsE$_ZZN4cute16flatten_to_tupleINS_5tupleIJNS_1CILi4096EEENS1_IJiiEEEEEEEEDaRKT_ENKUlRKT_E_clIS4_EEDaSB_ - $_ZN7cutlass13device_kernelIN5flash19enable_sm80_to_sm89INS1_16FlashAttnBwdSm80INS1_25CollectiveMainloopBwdSm80ILi2ELi2EN4cute5tupleIJNS5_1CILi128EEES8_NS7_ILi64EEEEEENS_10bfloat16_tEfNS_4arch4Sm80ELb0ELb1ELb1ELb0ELb1ELb0ELb0ELb0ELi2ELi4ELi4ELi4ELb0EEENS1_21CollectiveEpilogueBwdISA_SB_SD_Li256ELb0ELb0ELi2EEENS1_19SingleTileSchedulerILb0ELb0ELb0ELi128EEEEEEEEEvNT_6ParamsE$_ZZN4cute16flatten_to_tupleINS_5tupleIJNS_1CILi4096EEENS1_IJNS1_IJiiEEENS2_ILi8192EEEEEEEEEEEDaRKT_ENKUlRKT_E_clIS6_EEDaSD_)
$_ZN7cutlass13device_kernelIN5flash19enable_sm80_to_sm89INS1_16FlashAttnBwdSm80INS1_25CollectiveMainloopBwdSm80ILi2ELi2EN4cute5tupleIJNS5_1CILi128EEES8_NS7_ILi64EEEEEENS_10bfloat16_tEfNS_4arch4Sm80ELb0ELb1ELb1ELb0ELb1ELb0ELb0ELb0ELi2ELi4ELi4ELi4ELb0EEENS1_21CollectiveEpilogueBwdISA_SB_SD_Li256ELb0ELb0ELi2EEENS1_19SingleTileSchedulerILb0ELb0ELb0ELi128EEEEEEEEEvNT_6ParamsE$_ZZN4cute16flatten_to_tupleINS_5tupleIJNS_1CILi4096EEENS1_IJNS1_IJiiEEENS2_ILi8192EEEEEEEEEEEDaRKT_ENKUlRKT_E_clIS6_EEDaSD_:
[----:B------:R-:W-:-:S05]  /*cf60*/  IADD3 R7, R69, -c[0x0][0x20], RZ ;  /* 0x8000080045077a10 */ /* 0x000fca0007ffe0ff */
[----:B------:R1:W5:Y:S04]  /*cf70*/  LDL R2, [R7] ;  /* 0x0000000007027983 */ /* 0x0003680000100800 */
[----:B------:R1:W5:Y:S01]  /*cf80*/  LDL R3, [R7+0x4] ;  /* 0x0000040007037983 */ /* 0x0003620000100800 */
[----:B------:R-:W-:Y:S02]  /*cf90*/  IADD3 R5, R1, 0x1680, RZ ;  /* 0x0000168001057810 */ /* 0x000fe40007ffe0ff */
[----:B------:R-:W-:Y:S02]  /*cfa0*/  MOV R6, 0xcfd0 ;  /* 0x0000cfd000067802 */ /* 0x000fe40000000f00 */
[----:B------:R-:W-:Y:S02]  /*cfb0*/  IADD3 R5, R5, c[0x0][0x20], RZ ;  /* 0x0000080005057a10 */ /* 0x000fe40007ffe0ff */
[----:B-1---5:R-:W-:Y:S05]  /*cfc0*/  CALL.REL.NOINC `($_ZN7cutlass13device_kernelIN5flash19enable_sm80_to_sm89INS1_16FlashAttnBwdSm80INS1_25CollectiveMainloopBwdSm80ILi2ELi2EN4cute5tupleIJNS5_1CILi128EEES8_NS7_ILi64EEEEEENS_10bfloat16_tEfNS_4arch4Sm80ELb0ELb1ELb1ELb0ELb1ELb0ELb0ELb0ELi2ELi4ELi4ELi4ELb0EEENS1_21CollectiveEpilogueBwdISA_SB_SD_Li256ELb0ELb0ELi2EEENS1_19SingleTileSchedulerILb0ELb0ELb0ELi128EEEEEEEEEvNT_6ParamsE$_ZZN4cute16flatten_to_tupleINS_5tupleIJNS1_IJiiEEENS_1CILi8192EEEEEEEEDaRKT_ENKUlRKT_E_clIS2_EEDaSB_) ;  /* 0xffffff2000007944 */ /* 0x022fea0003c3ffff */
[----:B------:R1:W-:Y:S01]  /*cfd0*/  STL.64 [R1+0x1680], R2 ;  /* 0x0016800201007387 */ /* 0x0003e20000100a00 */
[----:B------:R-:W-:-:S03]  /*cfe0*/  MOV R6, 0xd000 ;  /* 0x0000d00000067802 */ /* 0x000fc60000000f00 */
[----:B-1----:R-:W-:Y:S05]  /*cff0*/  CALL.REL.NOINC `($_ZN7cutlass13device_kernelIN5flash19enable_sm80_to_sm89INS1_16FlashAttnBwdSm80INS1_25CollectiveMainloopBwdSm80ILi2ELi2EN4cute5tupleIJNS5_1CILi128EEES8_NS7_ILi64EEEEEENS_10bfloat16_tEfNS_4arch4Sm80ELb0ELb1ELb1ELb0ELb1ELb0ELb0ELb0ELi2ELi4ELi4ELi4ELb0EEENS1_21CollectiveEpilogueBwdISA_SB_SD_Li256ELb0ELb0ELi2EEENS1_19SingleTileSchedulerILb0ELb0ELb0ELi128EEEEEEEEEvNT_6ParamsE$_ZZN4cute12filter_tupleINS_5tupleIJNS1_IJiiEEENS_1CILi8192EEEEEEZNS_16flatten_to_tupleIS5_EEDaRKT_EUlRKT_E_EEDaS9_OT0_ENKUlDpSC_E_clIJS2_NS1_IJS4_EEEEEEDaSG_) ;  /* 0xfffff08000007944 */ /* 0x002fea0003c3ffff */
[----:B------:R-:W-:-:S04]  /*d000*/  MOV R5, 0x0 ;  /* 0x0000000000057802 */ /* 0x000fc80000000f00 */
[----:B------:R-:W-:Y:S05]  /*d010*/  RET.REL.NODEC R4 `(_ZN7cutlass13device_kernelIN5flash19enable_sm80_to_sm89INS1_16FlashAttnBwdSm80INS1_25CollectiveMainloopBwdSm80ILi2ELi2EN4cute5tupleIJNS5_1CILi128EEES8_NS7_ILi64EEEEEENS_10bfloat16_tEfNS_4arch4Sm80ELb0ELb1ELb1ELb0ELb1ELb0ELb0ELb0ELi2ELi4ELi4ELi4ELb0EEENS1_21CollectiveEpilogueBwdISA_SB_SD_Li256ELb0ELb0ELi2EEENS1_19SingleTileSchedulerILb0ELb0ELb0ELi128EEEEEEEEEvNT_6ParamsE) ;  /* 0xffff2fe004007950 */ /* 0x000fea0003c3ffff */
        .type           $_ZN7cutlass13device_kernelIN5flash19enable_sm80_to_sm89INS1_16FlashAttnBwdSm80INS1_25CollectiveMainloopBwdSm80ILi2ELi2EN4cute5tupleIJNS5_1CILi128EEES8_NS7_ILi64EEEEEENS_10bfloat16_tEfNS_4arch4Sm80ELb0ELb1ELb1ELb0ELb1ELb0ELb0ELb0ELi2ELi4ELi4ELi4ELb0EEENS1_21CollectiveEpilogueBwdISA_SB_SD_Li256ELb0ELb0ELi2EEENS1_19SingleTileSchedulerILb0ELb0ELb0ELi128EEEEEEEEEvNT_6ParamsE$_ZZN4cute16flatten_to_tupleINS_5tupleIJNS_1CILi4096EEENS1_IJiiEEEEEEEEDaRKT_ENKUlRKT_E_clIS4_EEDaSB_,@function
        .size           $_ZN7cutlass13device_kernelIN5flash19enable_sm80_to_sm89INS1_16FlashAttnBwdSm80INS1_25CollectiveMainloopBwdSm80ILi2ELi2EN4cute5tupleIJNS5_1CILi128EEES8_NS7_ILi64EEEEEENS_10bfloat16_tEfNS_4arch4Sm80ELb0ELb1ELb1ELb0ELb1ELb0ELb0ELb0ELi2ELi4ELi4ELi4ELb0EEENS1_21CollectiveEpilogueBwdISA_SB_SD_Li256ELb0ELb0ELi2EEENS1_19SingleTileSchedulerILb0ELb0ELb0ELi128EEEEEEEEEvNT_6ParamsE$_ZZN4cute16flatten_to_tupleINS_5tupleIJNS_1CILi4096EEENS1_IJiiEEEEEEEEDaRKT_ENKUlRKT_E_clIS4_EEDaSB_,($_ZN7cutlass13device_kernelIN5flash19enable_sm80_to_sm89INS1_16FlashAttnBwdSm80INS1_25CollectiveMainloopBwdSm80ILi2ELi2EN4cute5tupleIJNS5_1CILi128EEES8_NS7_ILi64EEEEEENS_10bfloat16_tEfNS_4arch4Sm80ELb0ELb1ELb1ELb0ELb1ELb0ELb0ELb0ELi2ELi4ELi4ELi4ELb0EEENS1_21CollectiveEpilogueBwdISA_SB_SD_Li256ELb0ELb0ELi2EEENS1_19SingleTileSchedulerILb0ELb0ELb0ELi128EEEEEEEEEvNT_6ParamsE$_ZZN4cute19as_arithmetic_tupleINS_15ArithmeticTupleIJiiEEEEEDaRKT_ENKUlDpRKT_E_clIJiiEEEDaS9_ - $_ZN7cutlass13device_kernelIN5flash19enable_sm80_to_sm89INS1_16FlashAttnBwdSm80INS1_25CollectiveMainloopBwdSm80ILi2ELi2EN4cute5tupleIJNS5_1CILi128EEES8_NS7_ILi64EEEEEENS_10bfloat16_tEfNS_4arch4Sm80ELb0ELb1ELb1ELb0ELb1ELb0ELb0ELb0ELi2ELi4ELi4ELi4ELb0EEENS1_21CollectiveEpilogueBwdISA_SB_SD_Li256ELb0ELb0ELi2EEENS1_19SingleTileSchedulerILb0ELb0ELb0ELi128EEEEEEEEEvNT_6ParamsE$_ZZN4cute16flatten_to_tupleINS_5tupleIJNS_1CILi4096EEENS1_IJiiEEEEEEEEDaRKT_ENKUlRKT_E_clIS4_EEDaSB_)
$_ZN7cutlass13device_kernelIN5flash19enable_sm80_to_sm89INS1_16FlashAttnBwdSm80INS1_25CollectiveMainloopBwdSm80ILi2ELi2EN4cute5tupleIJNS5_1CILi128EEES8_NS7_ILi64EEEEEENS_10bfloat16_tEfNS_4arch4Sm80ELb0ELb1ELb1ELb0ELb1ELb0ELb0ELb0ELi2ELi4ELi4ELi4ELb0EEENS1_21CollectiveEpilogueBwdISA_SB_SD_Li256ELb0ELb0ELi2EEENS1_19SingleTileSchedulerILb0ELb0ELb0ELi128EEEEEEEEEvNT_6ParamsE$_ZZN4cute16flatten_to_tupleINS_5tupleIJNS_1CILi4096EEENS1_IJiiEEEEEEEEDaRKT_ENKUlRKT_E_clIS4_EEDaSB_:
[----:B------:R-:W-:-:S04]  /*d020*/  MOV R5, 0x0 ;  /* 0x0000000000057802 */ /* 0x000fc80000000f00 */
[----:B------:R-:W-:Y:S05]  /*d030*/  RET.REL.NODEC R4 `(_ZN7cutlass13device_kernelIN5flash19enable_sm80_to_sm89INS1_16FlashAttnBwdSm80INS1_25CollectiveMainloopBwdSm80ILi2ELi2EN4cute5tupleIJNS5_1CILi128EEES8_NS7_ILi64EEEEEENS_10bfloat16_tEfNS_4arch4Sm80ELb0ELb1ELb1ELb0ELb1ELb0ELb0ELb0ELi2ELi4ELi4ELi4ELb0EEENS1_21CollectiveEpilogueBwdISA_SB_SD_Li256ELb0ELb0ELi2EEENS1_19SingleTileSchedulerILb0ELb0ELb0ELi128EEEEEEEEEvNT_6ParamsE) ;  /* 0xffff2fc004007950 */ /* 0x000fea0003c3ffff */
        .type           $_ZN7cutlass13device_kernelIN5flash19enable_sm80_to_sm89INS1_16FlashAttnBwdSm80INS1_25CollectiveMainloopBwdSm80ILi2ELi2EN4cute5tupleIJNS5_1CILi128EEES8_NS7_ILi64EEEEEENS_10bfloat16_tEfNS_4arch4Sm80ELb0ELb1ELb1ELb0ELb1ELb0ELb0ELb0ELi2ELi4ELi4ELi4ELb0EEENS1_21CollectiveEpilogueBwdISA_SB_SD_Li256ELb0ELb0ELi2EEENS1_19SingleTileSchedulerILb0ELb0ELb0ELi128EEEEEEEEEvNT_6ParamsE$_ZZN4cute19as_arithmetic_tupleINS_15ArithmeticTupleIJiiEEEEEDaRKT_ENKUlDpRKT_E_clIJiiEEEDaS9_,@function
        .size           $_ZN7cutlass13device_kernelIN5flash19enable_sm80_to_sm89INS1_16FlashAttnBwdSm80INS1_25CollectiveMainloopBwdSm80ILi2ELi2EN4cute5tupleIJNS5_1CILi128EEES8_NS7_ILi64EEEEEENS_10bfloat16_tEfNS_4arch4Sm80ELb0ELb1ELb1ELb0ELb1ELb0ELb0ELb0ELi2ELi4ELi4ELi4ELb0EEENS1_21CollectiveEpilogueBwdISA_SB_SD_Li256ELb0ELb0ELi2EEENS1_19SingleTileSchedulerILb0ELb0ELb0ELi128EEEEEEEEEvNT_6ParamsE$_ZZN4cute19as_arithmetic_tupleINS_15ArithmeticTupleIJiiEEEEEDaRKT_ENKUlDpRKT_E_clIJiiEEEDaS9_,($_ZN7cutlass13device_kernelIN5flash19enable_sm80_to_sm89INS1_16FlashAttnBwdSm80INS1_25CollectiveMainloopBwdSm80ILi2ELi2EN4cute5tupleIJNS5_1CILi128EEES8_NS7_ILi64EEEEEENS_10bfloat16_tEfNS_4arch4Sm80ELb0ELb1ELb1ELb0ELb1ELb0ELb0ELb0ELi2ELi4ELi4ELi4ELb0EEENS1_21CollectiveEpilogueBwdISA_SB_SD_Li256ELb0ELb0ELi2EEENS1_19SingleTileSchedulerILb0ELb0ELb0ELi128EEEEEEEEEvNT_6ParamsE$_ZZN4cute19as_arithmetic_tupleINS_15ArithmeticTupleIJiiEEEEEDaRKT_ENKUlRKT_E_clIiEEDaS8_ - $_ZN7cutlass13device_kernelIN5flash19enable_sm80_to_sm89INS1_16FlashAttnBwdSm80INS1_25CollectiveMainloopBwdSm80ILi2ELi2EN4cute5tupleIJNS5_1CILi128EEES8_NS7_ILi64EEEEEENS_10bfloat16_tEfNS_4arch4Sm80ELb0ELb1ELb1ELb0ELb1ELb0ELb0ELb0ELi2ELi4ELi4ELi4ELb0EEENS1_21CollectiveEpilogueBwdISA_SB_SD_Li256ELb0ELb0ELi2EEENS1_19SingleTileSchedulerILb0ELb0ELb0ELi128EEEEEEEEEvNT_6ParamsE$_ZZN4cute19as_arithmetic_tupleINS_15ArithmeticTupleIJiiEEEEEDaRKT_ENKUlDpRKT_E_clIJiiEEEDaS9_)
$_ZN7cutlass13device_kernelIN5flash19enable_sm80_to_sm89INS1_16FlashAttnBwdSm80INS1_25CollectiveMainloopBwdSm80ILi2ELi2EN4cute5tupleIJNS5_1CILi128EEES8_NS7_ILi64EEEEEENS_10bfloat16_tEfNS_4arch4Sm80ELb0ELb1ELb1ELb0ELb1ELb0ELb0ELb0ELi2ELi4ELi4ELi4ELb0EEENS1_21CollectiveEpilogueBwdISA_SB_SD_Li256ELb0ELb0ELi2EEENS1_19SingleTileSchedulerILb0ELb0ELb0ELi128EEEEEEEEEvNT_6ParamsE$_ZZN4cute19as_arithmetic_tupleINS_15ArithmeticTupleIJiiEEEEEDaRKT_ENKUlDpRKT_E_clIJiiEEEDaS9_:
[----:B------:R-:W-:Y:S01]  /*d040*/  IADD3 R3, R1, 0x1688, RZ ;  /* 0x0000168801037810 */ /* 0x000fe20007ffe0ff */
[----:B------:R-:W-:Y:S01]  /*d050*/  IMAD.MOV.U32 R2, RZ, RZ, R9 ;  /* 0x000000ffff027224 */ /* 0x000fe200078e0009 */
[----:B------:R-:W-:Y:S02]  /*d060*/  MOV R6, 0xd090 ;  /* 0x0000d09000067802 */ /* 0x000fe40000000f00 */
[----:B------:R-:W-:Y:S02]  /*d070*/  IADD3 R3, R3, c[0x0][0x20], RZ ;  /* 0x0000080003037a10 */ /* 0x000fe40007ffe0ff */
[----:B------:R-:W-:Y:S05]  /*d080*/  CALL.REL.NOINC `($_ZN7cutlass13device_kernelIN5flash19enable_sm80_to_sm89INS1_16FlashAttnBwdSm80INS1_25CollectiveMainloopBwdSm80ILi2ELi2EN4cute5tupleIJNS5_1CILi128EEES8_NS7_ILi64EEEEEENS_10bfloat16_tEfNS_4arch4Sm80ELb0ELb1ELb1ELb0ELb1ELb0ELb0ELb0ELi2ELi4ELi4ELi4ELb0EEENS1_21CollectiveEpilogueBwdISA_SB_SD_Li256ELb0ELb0ELi2EEENS1_19SingleTileSchedulerILb0ELb0ELb0ELi128EEEEEEEEEvNT_6ParamsE$_ZN4cute5tupleIJiiEEC2ERKiS3_) ;  /* 0xffffe98000007944 */ /* 0x000fea0003c3ffff */
[----:B------:R1:W5:Y:S01]  /*d090*/  LDL.64 R2, [R1+0x1688] ;  /* 0x0016880001027983 */ /* 0x0003620000100a00 */
[----:B------:R-:W-:-:S04]  /*d0a0*/  MOV R79, 0x0 ;  /* 0x00000000004f7802 */ /* 0x000fc80000000f00 */
[----:B------:R-:W-:Y:S05]  /*d0b0*/  RET.REL.NODEC R78 `(_ZN7cutlass13device_kernelIN5flash19enable_sm80_to_sm89INS1_16FlashAttnBwdSm80INS1_25CollectiveMainloopBwdSm80ILi2ELi2EN4cute5tupleIJNS5_1CILi128EEES8_NS7_ILi64EEEEEENS_10bfloat16_tEfNS_4arch4Sm80ELb0ELb1ELb1ELb0ELb1ELb0ELb0ELb0ELi2ELi4ELi4ELi4ELb0EEENS1_21CollectiveEpilogueBwdISA_SB_SD_Li256ELb0ELb0ELi2EEENS1_19SingleTileSchedulerILb0ELb0ELb0ELi128EEEEEEEEEvNT_6ParamsE) ;  /* 0xffff2f404e007950 */ /* 0x000fea0003c3ffff */
        .type           $_ZN7cutlass13device_kernelIN5flash19enable_sm80_to_sm89INS1_16FlashAttnBwdSm80INS1_25CollectiveMainloopBwdSm80ILi2ELi2EN4cute5tupleIJNS5_1CILi128EEES8_NS7_ILi64EEEEEENS_10bfloat16_tEfNS_4arch4Sm80ELb0ELb1ELb1ELb0ELb1ELb0ELb0ELb0ELi2ELi4ELi4ELi4ELb0EEENS1_21CollectiveEpilogueBwdISA_SB_SD_Li256ELb0ELb0ELi2EEENS1_19SingleTileSchedulerILb0ELb0ELb0ELi128EEEEEEEEEvNT_6ParamsE$_ZZN4cute19as_arithmetic_tupleINS_15ArithmeticTupleIJiiEEEEEDaRKT_ENKUlRKT_E_clIiEEDaS8_,@function
        .size           $_ZN7cutlass13device_kernelIN5flash19enable_sm80_to_sm89INS1_16FlashAttnBwdSm80INS1_25CollectiveMainloopBwdSm80ILi2ELi2EN4cute5tupleIJNS5_1CILi128EEES8_NS7_ILi64EEEEEENS_10bfloat16_tEfNS_4arch4Sm80ELb0ELb1ELb1ELb0ELb1ELb0ELb0ELb0ELi2ELi4ELi4ELi4ELb0EEENS1_21CollectiveEpilogueBwdISA_SB_SD_Li256ELb0ELb0ELi2EEENS1_19SingleTileSchedulerILb0ELb0ELb0ELi128EEEEEEEEEvNT_6ParamsE$_ZZN4cute19as_arithmetic_tupleINS_15ArithmeticTupleIJiiEEEEEDaRKT_ENKUlRKT_E_clIiEEDaS8_,($_ZN7cutlass13device_kernelIN5flash19enable_sm80_to_sm89INS1_16FlashAttnBwdSm80INS1_25CollectiveMainloopBwdSm80ILi2ELi2EN4cute5tupleIJNS5_1CILi128EEES8_NS7_ILi64EEEEEENS_10bfloat16_tEfNS_4arch4Sm80ELb0ELb1ELb1ELb0ELb1ELb0ELb0ELb0ELi2ELi4ELi4ELi4ELb0EEENS1_21CollectiveEpilogueBwdISA_SB_SD_Li256ELb0ELb0ELi2EEENS1_19SingleTileSchedulerILb0ELb0ELb0ELi128EEEEEEEEEvNT_6ParamsE$_ZZN4cute4diceINS_5tupleIJNS1_IJiNS1_IJiNS_1CILi0EEEEEEEEENS1_IJNS_10UnderscoreENS1_IJS6_S6_EEEEEEEEES9_EEDaRKT_RKT0_ENKUlRKT_RKT0_E_clIS5_S5_EEDaSI_SL_ - $_ZN7cutlass13device_kernelIN5flash19enable_sm80_to_sm89INS1_16FlashAttnBwdSm80INS1_25CollectiveMainloopBwdSm80ILi2ELi2EN4cute5tupleIJNS5_1CILi128EEES8_NS7_ILi64EEEEEENS_10bfloat16_tEfNS_4arch4Sm80ELb0ELb1ELb1ELb0ELb1ELb0ELb0ELb0ELi2ELi4ELi4ELi4ELb0EEENS1_21CollectiveEpilogueBwdISA_SB_SD_Li256ELb0ELb0ELi2EEENS1_19SingleTileSchedulerILb0ELb0ELb0ELi128EEEEEEEEEvNT_6ParamsE$_ZZN4cute19as_arithmetic_tupleINS_15ArithmeticTupleIJiiEEEEEDaRKT_ENKUlRKT_E_clIiEEDaS8_)
$_ZN7cutlass13device_kernelIN5flash19enable_sm80_to_sm89INS1_16FlashAttnBwdSm80INS1_25CollectiveMainloopBwdSm80ILi2ELi2EN4cute5tupleIJNS5_1CILi128EEES8_NS7_ILi64EEEEEENS_10bfloat16_tEfNS_4arch4Sm80ELb0ELb1ELb1ELb0ELb1ELb0ELb0ELb0ELi2ELi4ELi4ELi4ELb0EEENS1_21CollectiveEpilogueBwdISA_SB_SD_Li256ELb0ELb0ELi2EEENS1_19SingleTileSchedulerILb0ELb0ELb0ELi128EEEEEEEEEvNT_6ParamsE$_ZZN4cute19as_arithmetic_tupleINS_15ArithmeticTupleIJiiEEEEEDaRKT_ENKUlRKT_E_clIiEEDaS8_:
[----:B------:R-:W-:Y:S02]  /*d0c0*/  MOV R78, R2 ;  /* 0x00000002004e7202 */ /* 0x000fe40000000f00 */
[----:B------:R-:W-:Y:S02]  /*d0d0*/  MOV R79, 0x0 ;  /* 0x00000000004f7802 */ /* 0x000fe40000000f00 */
[----:B------:R-:W-:Y:S02]  /*d0e0*/  MOV R6, R7 ;  /* 0x0000000700067202 */ /* 0x000fe40000000f00 */
[----:B------:R-:W-:Y:S05]  /*d0f0*/  RET.REL.NODEC R78 `(_ZN7cutlass13device_kernelIN5flash19enable_sm80_to_sm89INS1_16FlashAttnBwdSm80INS1_25CollectiveMainloopBwdSm80ILi2ELi2EN4cute5tupleIJNS5_1CILi128EEES8_NS7_ILi64EEEEEENS_10bfloat16_tEfNS_4arch4Sm80ELb0ELb1ELb1ELb0ELb1ELb0ELb0ELb0ELi2ELi4ELi4ELi4ELb0EEENS1_21CollectiveEpilogueBwdISA_SB_SD_Li256ELb0ELb0ELi2EEENS1_19SingleTileSchedulerILb0ELb0ELb0ELi128EEEEEEEEEvNT_6ParamsE) ;  /* 0xffff2f004e007950 */ /* 0x000fea0003c3ffff */
        .type           $_ZN7cutlass13device_kernelIN5flash19enable_sm80_to_sm89INS1_16FlashAttnBwdSm80INS1_25CollectiveMainloopBwdSm80ILi2ELi2EN4cute5tupleIJNS5_1CILi128EEES8_NS7_ILi64EEEEEENS_10bfloat16_tEfNS_4arch4Sm80ELb0ELb1ELb1ELb0ELb1ELb0ELb0ELb0ELi2ELi4ELi4ELi4ELb0EEENS1_21CollectiveEpilogueBwdISA_SB_SD_Li256ELb0ELb0ELi2EEENS1_19SingleTileSchedulerILb0ELb0ELb0ELi128EEEEEEEEEvNT_6ParamsE$_ZZN4cute4diceINS_5tupleIJNS1_IJiNS1_IJiNS_1CILi0EEEEEEEEENS1_IJNS_10UnderscoreENS1_IJS6_S6_EEEEEEEEES9_EEDaRKT_RKT0_ENKUlRKT_RKT0_E_clIS5_S5_EEDaSI_SL_,@function
        .size           $_ZN7cutlass13device_kernelIN5flash19enable_sm80_to_sm89INS1_16FlashAttnBwdSm80INS1_25CollectiveMainloopBwdSm80ILi2ELi2EN4cute5tupleIJNS5_1CILi128EEES8_NS7_ILi64EEEEEENS_10bfloat16_tEfNS_4arch4Sm80ELb0ELb1ELb1ELb0ELb1ELb0ELb0ELb0ELi2ELi4ELi4ELi4ELb0EEENS1_21CollectiveEpilogueBwdISA_SB_SD_Li256ELb0ELb0ELi2EEENS1_19SingleTileSchedulerILb0ELb0ELb0ELi128EEEEEEEEEvNT_6ParamsE$_ZZN4cute4diceINS_5tupleIJNS1_IJiNS1_IJiNS_1CILi0EEEEEEEEENS1_IJNS_10UnderscoreENS1_IJS6_S6_EEEEEEEEES9_EEDaRKT_RKT0_ENKUlRKT_RKT0_E_clIS5_S5_EEDaSI_SL_,($_ZN7cutlass13device_kernelIN5flash19enable_sm80_to_sm89INS1_16FlashAttnBwdSm80INS1_25CollectiveMainloopBwdSm80ILi2ELi2EN4cute5tupleIJNS5_1CILi128EEES8_NS7_ILi64EEEEEENS_10bfloat16_tEfNS_4arch4Sm80ELb0ELb1ELb1ELb0ELb1ELb0ELb0ELb0ELi2ELi4ELi4ELi4ELb0EEENS1_21CollectiveEpilogueBwdISA_SB_SD_Li256ELb0ELb0ELi2EEENS1_19SingleTileSchedulerILb0ELb0ELb0ELi128EEEEEEEEEvNT_6ParamsE$_ZZN4cute4takeILi1ELi2ENS_5tupleIJNS1_IJNS_1CILi1EEENS2_ILi0EEEEEEiEEEEEDaRKT1_ENKUlDpRKT_E_clIJiEEEDaSD_ - $_ZN7cutlass13device_kernelIN5flash19enable_sm80_to_sm89INS1_16FlashAttnBwdSm80INS1_25CollectiveMainloopBwdSm80ILi2ELi2EN4cute5tupleIJNS5_1CILi128EEES8_NS7_ILi64EEEEEENS_10bfloat16_tEfNS_4arch4Sm80ELb0ELb1ELb1ELb0ELb1ELb0ELb0ELb0ELi2ELi4ELi4ELi4ELb0EEENS1_21CollectiveEpilogueBwdISA_SB_SD_Li256ELb0ELb0ELi2EEENS1_19SingleTileSchedulerILb0ELb0ELb0ELi128EEEEEEEEEvNT_6ParamsE$_ZZN4cute4diceINS_5tupleIJNS1_IJiNS1_IJiNS_1CILi0EEEEEEEEENS1_IJNS_10UnderscoreENS1_IJS6_S6_EEEEEEEEES9_EEDaRKT_RKT0_ENKUlRKT_RKT0_E_clIS5_S5_EEDaSI_SL_)
$_ZN7cutlass13device_kernelIN5flash19enable_sm80_to_sm89INS1_16FlashAttnBwdSm80INS1_25CollectiveMainloopBwdSm80ILi2ELi2EN4cute5tupleIJNS5_1CILi128EEES8_NS7_ILi64EEEEEENS_10bfloat16_tEfNS_4arch4Sm80ELb0ELb1ELb1ELb0ELb1ELb0ELb0ELb0ELi2ELi4ELi4ELi4ELb0EEENS1_21CollectiveEpilogueBwdISA_SB_SD_Li256ELb0ELb0ELi2EEENS1_19SingleTileSchedulerILb0ELb0ELb0ELi128EEEEEEEEEvNT_6ParamsE$_ZZN4cute4diceINS_5tupleIJNS1_IJiNS1_IJiNS_1CILi0EEEEEEEEENS1_IJNS_10UnderscoreENS1_IJS6_S6_EEEEEEEEES9_EEDaRKT_RKT0_ENKUlRKT_RKT0_E_clIS5_S5_EEDaSI_SL_:
[----:B------:R-:W-:-:S05]  /*d100*/  IADD3 R9, R2, -c[0x0][0x20], RZ ;  /* 0x8000080002097a10 */ /* 0x000fca0007ffe0ff */
[----:B------:R1:W5:Y:S01]  /*d110*/  LDL R3, [R9] ;  /* 0x0000000009037983 */ /* 0x0003620000100800 */
[----:B------:R-:W-:Y:S02]  /*d120*/  IADD3 R5, R1, 0x1680, RZ ;  /* 0x0000168001057810 */ /* 0x000fe40007ffe0ff */
[----:B------:R-:W-:Y:S02]  /*d130*/  MOV R8, 0xd160 ;  /* 0x0000d16000087802 */ /* 0x000fe40000000f00 */
[----:B------:R-:W-:Y:S02]  /*d140*/  IADD3 R5, R5, c[0x0][0x20], RZ ;  /* 0x0000080005057a10 */ /* 0x000fe40007ffe0ff */
[----:B-1---5:R-:W-:Y:S05]  /*d150*/  CALL.REL.NOINC `($_ZN7cutlass13device_kernelIN5flash19enable_sm80_to_sm89INS1_16FlashAttnBwdSm80INS1_25CollectiveMainloopBwdSm80ILi2ELi2EN4cute5tupleIJNS5_1CILi128EEES8_NS7_ILi64EEEEEENS_10bfloat16_tEfNS_4arch4Sm80ELb0ELb1ELb1ELb0ELb1ELb0ELb0ELb0ELi2ELi4ELi4ELi4ELb0EEENS1_21CollectiveEpilogueBwdISA_SB_SD_Li256ELb0ELb0ELi2EEENS1_19SingleTileSchedulerILb0ELb0ELb0ELi128EEEEEEEEEvNT_6ParamsE$_ZZN4cute6detail9lift_diceINS_5tupleIJiNS2_IJiNS_1CILi0EEEEEEEEES6_EEDaRKT_RKT0_ENKUlRKT_RKT0_E_clIiiEEDaSF_SI_) ;  /* 0x0000250000007944 */ /* 0x022fea0003c00000 */
[----:B------:R1:W5:Y:S01]  /*d160*/  LDL R3, [R9+0x4] ;  /* 0x0000040009037983 */ /* 0x0003620000100800 */
[----:B------:R-:W-:-:S03]  /*d170*/  MOV R8, 0xd190 ;  /* 0x0000d19000087802 */ /* 0x000fc60000000f00 */
[----:B-12--5:R-:W-:Y:S05]  /*d180*/  CALL.REL.NOINC `($_ZN7cutlass13device_kernelIN5flash19enable_sm80_to_sm89INS1_16FlashAttnBwdSm80INS1_25CollectiveMainloopBwdSm80ILi2ELi2EN4cute5tupleIJNS5_1CILi128EEES8_NS7_ILi64EEEEEENS_10bfloat16_tEfNS_4arch4Sm80ELb0ELb1ELb1ELb0ELb1ELb0ELb0ELb0ELi2ELi4ELi4ELi4ELb0EEENS1_21CollectiveEpilogueBwdISA_SB_SD_Li256ELb0ELb0ELi2EEENS1_19SingleTileSchedulerILb0ELb0ELb0ELi128EEEEEEEEEvNT_6ParamsE$_ZZN4cute6detail9lift_diceINS_5tupleIJiNS2_IJiNS_1CILi0EEEEEEEEES6_EEDaRKT_RKT0_ENKUlRKT_RKT0_E_clIS5_S5_EEDaSF_SI_) ;  /* 0x0000246000007944 */ /* 0x026fea0003c00000 */
[----:B------:R2:W-:Y:S01]  /*d190*/  STL [R1+0x1680], R6 ;  /* 0x0016800601007387 */ /* 0x0005e20000100800 */
[----:B------:R-:W-:-:S03]  /*d1a0*/  MOV R2, 0xd1c0 ;  /* 0x0000d1c000027802 */ /* 0x000fc60000000f00 */
[----:B-12---:R-:W-:Y:S05]  /*d1b0*/  CALL.REL.NOINC `($_ZN7cutlass13device_kernelIN5flash19enable_sm80_to_sm89INS1_16FlashAttnBwdSm80INS1_25CollectiveMainloopBwdSm80ILi2ELi2EN4cute5tupleIJNS5_1CILi128EEES8_NS7_ILi64EEEEEENS_10bfloat16_tEfNS_4arch4Sm80ELb0ELb1ELb1ELb0ELb1ELb0ELb0ELb0ELi2ELi4ELi4ELi4ELb0EEENS1_21CollectiveEpilogueBwdISA_SB_SD_Li256ELb0ELb0ELi2EEENS1_19SingleTileSchedulerILb0ELb0ELb0ELi128EEEEEEEEEvNT_6ParamsE$_ZZN4cute12filter_tupleINS_5tupleIJiNS1_IJiNS_1CILi0EEEEEEEEES5_ZNS_6detail9lift_diceIS5_S5_EEDaRKT_RKT0_EUlRKT_RKT0_E_EEDaSA_SD_OT1_ENKUlDpSG_E_clIJNS1_IJiEEES4_EEEDaSN_) ;  /* 0xfffff60000007944 */ /* 0x006fea0003c3ffff */
[----:B-----5:R-:W-:Y:S02]  /*d1c0*/  MOV R2, R5 ;  /* 0x0000000500027202 */ /* 0x020fe40000000f00 */
[----:B------:R-:W-:-:S04]  /*d1d0*/  MOV R5, 0x0 ;  /* 0x0000000000057802 */ /* 0x000fc80000000f00 */
[----:B------:R-:W-:Y:S05]  /*d1e0*/  RET.REL.NODEC R4 `(_ZN7cutlass13device_kernelIN5flash19enable_sm80_to_sm89INS1_16FlashAttnBwdSm80INS1_25CollectiveMainloopBwdSm80ILi2ELi2EN4cute5tupleIJNS5_1CILi128EEES8_NS7_ILi64EEEEEENS_10bfloat16_tEfNS_4arch4Sm80ELb0ELb1ELb1ELb0ELb1ELb0ELb0ELb0ELi2ELi4ELi4ELi4ELb0EEENS1_21CollectiveEpilogueBwdISA_SB_SD_Li256ELb0ELb0ELi2EEENS1_19SingleTileSchedulerILb0ELb0ELb0ELi128EEEEEEEEEvNT_6ParamsE) ;  /* 0xffff2e1004007950 */ /* 0x000fea0003c3ffff */
        .type           $_ZN7cutlass13device_kernelIN5flash19enable_sm80_to_sm89INS1_16FlashAttnBwdSm80INS1_25CollectiveMainloopBwdSm80ILi2ELi2EN4cute5tupleIJNS5_1CILi128EEES8_NS7_ILi64EEEEEENS_10bfloat16_tEfNS_4arch4Sm80ELb0ELb1ELb1ELb0ELb1ELb0ELb0ELb0ELi2ELi4ELi4ELi4ELb0EEENS1_21CollectiveEpilogueBwdISA_SB_SD_Li256ELb0ELb0ELi2EEENS1_19SingleTileSchedulerILb0ELb0ELb0ELi128EEEEEEEEEvNT_6ParamsE$_ZZN4cute4takeILi1ELi2ENS_5tupleIJNS1_IJNS_1CILi1EEENS2_ILi0EEEEEEiEEEEEDaRKT1_ENKUlDpRKT_E_clIJiEEEDaSD_,@function
        .size           $_ZN7cutlass13device_kernelIN5flash19enable_sm80_to_sm89INS1_16FlashAttnBwdSm80INS1_25CollectiveMainloopBwdSm80ILi2ELi2EN4cute5tupleIJNS5_1CILi128EEES8_NS7_ILi64EEEEEENS_10bfloat16_tEfNS_4arch4Sm80ELb0ELb1ELb1ELb0ELb1ELb0ELb0ELb0ELi2ELi4ELi4ELi4ELb0EEENS1_21CollectiveEpilogueBwdISA_SB_SD_Li256ELb0ELb0ELi2EEENS1_19SingleTileSchedulerILb0ELb0ELb0ELi128EEEEEEEEEvNT_6ParamsE$_ZZN4cute4takeILi1ELi2ENS_5tupleIJNS1_IJNS_1CILi1EEENS2_ILi0EEEEEEiEEEEEDaRKT1_ENKUlDpRKT_E_clIJiEEEDaSD_,($_ZN7cutlass13device_kernelIN5flash19enable_sm80_to_sm89INS1_16FlashAttnBwdSm80INS1_25CollectiveMainloopBwdSm80ILi2ELi2EN4cute5tupleIJNS5_1CILi128EEES8_NS7_ILi64EEEEEENS_10bfloat16_tEfNS_4arch4Sm80ELb0ELb1ELb1ELb0ELb1ELb0ELb0ELb0ELi2ELi4ELi4ELi4ELb0EEENS1_21CollectiveEpilogueBwdISA_SB_SD_Li256ELb0ELb0ELi2EEENS1_19SingleTileSchedulerILb0ELb0ELb0ELi128EEEEEEEEEvNT_6ParamsE$_ZZN4cute4takeILi1ELi3ENS_5tupleIJNS1_IJNS_1CILi1EEENS2_ILi512EEEiEEENS2_ILi4096EEENS1_IJNS1_IJiiEEENS2_ILi8192EEEEEEEEEEEDaRKT1_ENKUlDpRKT_E_clIJS6_S9_EEEDaSH_ - $_ZN7cutlass13device_kernelIN5flash19enable_sm80_to_sm89INS1_16FlashAttnBwdSm80INS1_25CollectiveMainloopBwdSm80ILi2ELi2EN4cute5tupleIJNS5_1CILi128EEES8_NS7_ILi64EEEEEENS_10bfloat16_tEfNS_4arch4Sm80ELb0ELb1ELb1ELb0ELb1ELb0ELb0ELb0ELi2ELi4ELi4ELi4ELb0EEENS1_21CollectiveEpilogueBwdISA_SB_SD_Li256ELb0ELb0ELi2EEENS1_19SingleTileSchedulerILb0ELb0ELb0ELi128EEEEEEEEEvNT_6ParamsE$_ZZN4cute4takeILi1ELi2ENS_5tupleIJNS1_IJNS_1CILi1EEENS2_ILi0EEEEEEiEEEEEDaRKT1_ENKUlDpRKT_E_clIJiEEEDaSD_)
$_ZN7cutlass13device_kernelIN5flash19enable_sm80_to_sm89INS1_16FlashAttnBwdSm80INS1_25CollectiveMainloopBwdSm80ILi2ELi2EN4cute5tupleIJNS5_1CILi128EEES8_NS7_ILi64EEEEEENS_10bfloat16_tEfNS_4arch4Sm80ELb0ELb1ELb1ELb0ELb1ELb0ELb0ELb0ELi2ELi4ELi4ELi4ELb0EEENS1_21CollectiveEpilogueBwdISA_SB_SD_Li256ELb0ELb0ELi2EEENS1_19SingleTileSchedulerILb0ELb0ELb0ELi128EEEEEEEEEvNT_6ParamsE$_ZZN4cute4takeILi1ELi2ENS_5tupleIJNS1_IJNS_1CILi1EEENS2_ILi0EEEEEEiEEEEEDaRKT1_ENKUlDpRKT_E_clIJiEEEDaSD_:
[----:B------:R-:W-:Y:S02]  /*d1f0*/  IADD3 R2, R1, 0x1680, RZ ;  /* 0x0000168001027810 */ /* 0x000fe40007ffe0ff */
[----:B------:R-:W-:Y:S02]  /*d200*/  MOV R6, 0xd230 ;  /* 0x0000d23000067802 */ /* 0x000fe40000000f00 */
[----:B------:R-:W-:Y:S02]  /*d210*/  IADD3 R2, R2, c[0x0][0x20], RZ ;  /* 0x0000080002027a10 */ /* 0x000fe40007ffe0ff */
[----:B------:R-:W-:Y:S05]  /*d220*/  CALL.REL.NOINC `($_ZN7cutlass13device_kernelIN5flash19enable_sm80_to_sm89INS1_16FlashAttnBwdSm80INS1_25CollectiveMainloopBwdSm80ILi2ELi2EN4cute5tupleIJNS5_1CILi128EEES8_NS7_ILi64EEEEEENS_10bfloat16_tEfNS_4arch4Sm80ELb0ELb1ELb1ELb0ELb1ELb0ELb0ELb0ELi2ELi4ELi4ELi4ELb0EEENS1_21CollectiveEpilogueBwdISA_SB_SD_Li256ELb0ELb0ELi2EEENS1_19SingleTileSchedulerILb0ELb0ELb0ELi128EEEEEEEEEvNT_6ParamsE$_ZN4cute3eso3ESOILb0ELb1EJiEEC2ERKi) ;  /* 0xffffabd000007944 */ /* 0x000fea0003c3ffff */
[----:B-1----:R1:W5:Y:S01]  /*d230*/  LDL R3, [R1+0x1680] ;  /* 0x0016800001037983 */ /* 0x0023620000100800 */
[----:B------:R-:W-:-:S04]  /*d240*/  MOV R9, 0x0 ;  /* 0x0000000000097802 */ /* 0x000fc80000000f00 */
[----:B------:R-:W-:Y:S05]  /*d250*/  RET.REL.NODEC R8 `(_ZN7cutlass13device_kernelIN5flash19enable_sm80_to_sm89INS1_16FlashAttnBwdSm80INS1_25CollectiveMainloopBwdSm80ILi2ELi2EN4cute5tupleIJNS5_1CILi128EEES8_NS7_ILi64EEEEEENS_10bfloat16_tEfNS_4arch4Sm80ELb0ELb1ELb1ELb0ELb1ELb0ELb0ELb0ELi2ELi4ELi4ELi4ELb0EEENS1_21CollectiveEpilogueBwdISA_SB_SD_Li256ELb0ELb0ELi2EEENS1_19SingleTileSchedulerILb0ELb0ELb0ELi128EEEEEEEEEvNT_6ParamsE) ;  /* 0xffff2da008007950 */ /* 0x000fea0003c3ffff */
        .type           $_ZN7cutlass13device_kernelIN5flash19enable_sm80_to_sm89INS1_16FlashAttnBwdSm80INS1_25CollectiveMainloopBwdSm80ILi2ELi2EN4cute5tupleIJNS5_1CILi128EEES8_NS7_ILi64EEEEEENS_10bfloat16_tEfNS_4arch4Sm80ELb0ELb1ELb1ELb0ELb1ELb0ELb0ELb0ELi2ELi4ELi4ELi4ELb0EEENS1_21CollectiveEpilogueBwdISA_SB_SD_Li256ELb0ELb0ELi2EEENS1_19SingleTileSchedulerILb0ELb0ELb0ELi128EEEEEEEEEvNT_6ParamsE$_ZZN4cute4takeILi1ELi3ENS_5tupleIJNS1_IJNS_1CILi1EEENS2_ILi512EEEiEEENS2_ILi4096EEENS1_IJNS1_IJiiEEENS2_ILi8192EEEEEEEEEEEDaRKT1_ENKUlDpRKT_E_clIJS6_S9_EEEDaSH_,@function
        .size           $_ZN7cutlass13device_kernelIN5flash19enable_sm80_to_sm89INS1_16FlashAttnBwdSm80INS1_25CollectiveMainloopBwdSm80ILi2ELi2EN4cute5tupleIJNS5_1CILi128EEES8_NS7_ILi64EEEEEENS_10bfloat16_tEfNS_4arch4Sm80ELb0ELb1ELb1ELb0ELb1ELb0ELb0ELb0ELi2ELi4ELi4ELi4ELb0EEENS1_21CollectiveEpilogueBwdISA_SB_SD_Li256ELb0ELb0ELi2EEENS1_19SingleTileSchedulerILb0ELb0ELb0ELi128EEEEEEEEEvNT_6ParamsE$_ZZN4cute4takeILi1ELi3ENS_5tupleIJNS1_IJNS_1CILi1EEENS2_ILi512EEEiEEENS2_ILi4096EEENS1_IJNS1_IJiiEEENS2_ILi8192EEEEEEEEEEEDaRKT1_ENKUlDpRKT_E_clIJS6_S9_EEEDaSH_,($_ZN7cutlass13device_kernelIN5flash19enable_sm80_to_sm89INS1_16FlashAttnBwdSm80INS1_25CollectiveMainloopBwdSm80ILi2ELi2EN4cute5tupleIJNS5_1CILi128EEES8_NS7_ILi64EEEEEENS_10bfloat16_tEfNS_4arch4Sm80ELb0ELb1ELb1ELb0ELb1ELb0ELb0ELb0ELi2ELi4ELi4ELi4ELb0EEENS1_21CollectiveEpilogueBwdISA_SB_SD_Li256ELb0ELb0ELi2EEENS1_19SingleTileSchedulerILb0ELb0ELb0ELi128EEEEEEEEEvNT_6ParamsE$_ZZN4cute4takeILi1ELi3ENS_5tupleIJNS1_IJNS_1CILi1EEENS2_ILi512EEEiEEENS2_ILi4096EEENS1_IJiiEEEEEEEEDaRKT1_ENKUlDpRKT_E_clIJS6_S7_EEEDaSF_ - $_ZN7cutlass13device_kernelIN5flash19enable_sm80_to_sm89INS1_16FlashAttnBwdSm80INS1_25CollectiveMainloopBwdSm80ILi2ELi2EN4cute5tupleIJNS5_1CILi128EEES8_NS7_ILi64EEEEEENS_10bfloat16_tEfNS_4arch4Sm80ELb0ELb1ELb1ELb0ELb1ELb0ELb0ELb0ELi2ELi4ELi4ELi4ELb0EEENS1_21CollectiveEpilogueBwdISA_SB_SD_Li256ELb0ELb0ELi2EEENS1_19SingleTileSchedulerILb0ELb0ELb0ELi128EEEEEEEEEvNT_6ParamsE$_ZZN4cute4takeILi1ELi3ENS_5tupleIJNS1_IJNS_1CILi1EEENS2_ILi512EEEiEEENS2_ILi4096EEENS1_IJNS1_IJiiEEENS2_ILi8192EEEEEEEEEEEDaRKT1_ENKUlDpRKT_E_clIJS6_S9_EEEDaSH_)
$_ZN7cutlass13device_kernelIN5flash19enable_sm80_to_sm89INS1_16FlashAttnBwdSm80INS1_25CollectiveMainloopBwdSm80ILi2ELi2EN4cute5tupleIJNS5_1CILi128EEES8_NS7_ILi64EEEEEENS_10bfloat16_tEfNS_4arch4Sm80ELb0ELb1ELb1ELb0ELb1ELb0ELb0ELb0ELi2ELi4ELi4ELi4ELb0EEENS1_21CollectiveEpilogueBwdISA_SB_SD_Li256ELb0ELb0ELi2EEENS1_19SingleTileSchedulerILb0ELb0ELb0ELi128EEEEEEEEEvNT_6ParamsE$_ZZN4cute4takeILi1ELi3ENS_5tupleIJNS1_IJNS_1CILi1EEENS2_ILi512EEEiEEENS2_ILi4096EEENS1_IJNS1_IJiiEEENS2_ILi8192EEEEEEEEEEEDaRKT1_ENKUlDpRKT_E_clIJS6_S9_EEEDaSH_:
[----:B------:R-:W-:Y:S02]  /*d260*/  IADD3 R2, R1, 0x1680, RZ ;  /* 0x0000168001027810 */ /* 0x000fe40007ffe0ff */
[----:B------:R-:W-:Y:S02]  /*d270*/  MOV R6, 0xd2a0 ;  /* 0x0000d2a000067802 */ /* 0x000fe40000000f00 */
[----:B------:R-:W-:Y:S02]  /*d280*/  IADD3 R2, R2, c[0x0][0x20], RZ ;  /* 0x0000080002027a10 */ /* 0x000fe40007ffe0ff */
[----:B------:R-:W-:Y:S05]  /*d290*/  CALL.REL.NOINC `($_ZN7cutlass13device_kernelIN5flash19enable_sm80_to_sm89INS1_16FlashAttnBwdSm80INS1_25CollectiveMainloopBwdSm80ILi2ELi2EN4cute5tupleIJNS5_1CILi128EEES8_NS7_ILi64EEEEEENS_10bfloat16_tEfNS_4arch4Sm80ELb0ELb1ELb1ELb0ELb1ELb0ELb0ELb0ELi2ELi4ELi4ELi4ELb0EEENS1_21CollectiveEpilogueBwdISA_SB_SD_Li256ELb0ELb0ELi2EEENS1_19SingleTileSchedulerILb0ELb0ELb0ELi128EEEEEEEEEvNT_6ParamsE$_ZN4cute3eso3ESOILb1ELb0EJNS_1CILi4096EEENS_5tupleIJNS4_IJiiEEENS2_ILi8192EEEEEEEEC2ERKS3_RKS7_) ;  /* 0xffffb7a000007944 */ /* 0x000fea0003c3ffff */
[----:B-1----:R1:W5:Y:S01]  /*d2a0*/  LDL.64 R2, [R1+0x1680] ;  /* 0x0016800001027983 */ /* 0x0023620000100a00 */
[----:B------:R-:W-:-:S04]  /*d2b0*/  MOV R5, 0x0 ;  /* 0x0000000000057802 */ /* 0x000fc80000000f00 */
[----:B------:R-:W-:Y:S05]  /*d2c0*/  RET.REL.NODEC R4 `(_ZN7cutlass13device_kernelIN5flash19enable_sm80_to_sm89INS1_16FlashAttnBwdSm80INS1_25CollectiveMainloopBwdSm80ILi2ELi2EN4cute5tupleIJNS5_1CILi128EEES8_NS7_ILi64EEEEEENS_10bfloat16_tEfNS_4arch4Sm80ELb0ELb1ELb1ELb0ELb1ELb0ELb0ELb0ELi2ELi4ELi4ELi4ELb0EEENS1_21CollectiveEpilogueBwdISA_SB_SD_Li256ELb0ELb0ELi2EEENS1_19SingleTileSchedulerILb0ELb0ELb0ELi128EEEEEEEEEvNT_6ParamsE) ;  /* 0xffff2d3004007950 */ /* 0x000fea0003c3ffff */
        .type           $_ZN7cutlass13device_kernelIN5flash19enable_sm80_to_sm89INS1_16FlashAttnBwdSm80INS1_25CollectiveMainloopBwdSm80ILi2ELi2EN4cute5tupleIJNS5_1CILi128EEES8_NS7_ILi64EEEEEENS_10bfloat16_tEfNS_4arch4Sm80ELb0ELb1ELb1ELb0ELb1ELb0ELb0ELb0ELi2ELi4ELi4ELi4ELb0EEENS1_21CollectiveEpilogueBwdISA_SB_SD_Li256ELb0ELb0ELi2EEENS1_19SingleTileSchedulerILb0ELb0ELb0ELi128EEEEEEEEEvNT_6ParamsE$_ZZN4cute4takeILi1ELi3ENS_5tupleIJNS1_IJNS_1CILi1EEENS2_ILi512EEEiEEENS2_ILi4096EEENS1_IJiiEEEEEEEEDaRKT1_ENKUlDpRKT_E_clIJS6_S7_EEEDaSF_,@function
        .size           $_ZN7cutlass13device_kernelIN5flash19enable_sm80_to_sm89INS1_16FlashAttnBwdSm80INS1_25CollectiveMainloopBwdSm80ILi2ELi2EN4cute5tupleIJNS5_1CILi128EEES8_NS7_ILi64EEEEEENS_10bfloat16_tEfNS_4arch4Sm80ELb0ELb1ELb1ELb0ELb1ELb0ELb0ELb0ELi2ELi4ELi4ELi4ELb0EEENS1_21CollectiveEpilogueBwdISA_SB_SD_Li256ELb0ELb0ELi2EEENS1_19SingleTileSchedulerILb0ELb0ELb0ELi128EEEEEEEEEvNT_6ParamsE$_ZZN4cute4takeILi1ELi3ENS_5tupleIJNS1_IJNS_1CILi1EEENS2_ILi512EEEiEEENS2_ILi4096EEENS1_IJiiEEEEEEEEDaRKT1_ENKUlDpRKT_E_clIJS6_S7_EEEDaSF_,($_ZN7cutlass13device_kernelIN5flash19enable_sm80_to_sm89INS1_16FlashAttnBwdSm80INS1_25CollectiveMainloopBwdSm80ILi2ELi2EN4cute5tupleIJNS5_1CILi128EEES8_NS7_ILi64EEEEEENS_10bfloat16_tEfNS_4arch4Sm80ELb0ELb1ELb1ELb0ELb1ELb0ELb0ELb0ELi2ELi4ELi4ELi4ELb0EEENS1_21CollectiveEpilogueBwdISA_SB_SD_Li256ELb0ELb0ELi2EEENS1_19SingleTileSchedulerILb0ELb0ELb0ELi128EEEEEEEEEvNT_6ParamsE$_ZZN4cute4takeILi1ELi3ENS_5tupleIJNS1_IJNS_1CILi1EEEiEEENS2_ILi1024EEENS1_IJiiEEEEEEEEDaRKT1_ENKUlDpRKT_E_clIJS5_S6_EEEDaSE_ - $_ZN7cutlass13device_kernelIN5flash19enable_sm80_to_sm89INS1_16FlashAttnBwdSm80INS1_25CollectiveMainloopBwdSm80ILi2ELi2EN4cute5tupleIJNS5_1CILi128EEES8_NS7_ILi64EEEEEENS_10bfloat16_tEfNS_4arch4Sm80ELb0ELb1ELb1ELb0ELb1ELb0ELb0ELb0ELi2ELi4ELi4ELi4ELb0EEENS1_21CollectiveEpilogueBwdISA_SB_SD_Li256ELb0ELb0ELi2EEENS1_19SingleTileSchedulerILb0ELb0ELb0ELi128EEEEEEEEEvNT_6ParamsE$_ZZN4cute4takeILi1ELi3ENS_5tupleIJNS1_IJNS_1CILi1EEENS2_ILi512EEEiEEENS2_ILi4096EEENS1_IJiiEEEEEEEEDaRKT1_ENKUlDpRKT_E_clIJS6_S7_EEEDaSF_)
$_ZN7cutlass13device_kernelIN5flash19enable_sm80_to_sm89INS1_16FlashAttnBwdSm80INS1_25CollectiveMainloopBwdSm80ILi2ELi2EN4cute5tupleIJNS5_1CILi128EEES8_NS7_ILi64EEEEEENS_10bfloat16_tEfNS_4arch4Sm80ELb0ELb1ELb1ELb0ELb1ELb0ELb0ELb0ELi2ELi4ELi4ELi4ELb0EEENS1_21CollectiveEpilogueBwdISA_SB_SD_Li256ELb0ELb0ELi2EEENS1_19SingleTileSchedulerILb0ELb0ELb0ELi128EEEEEEEEEvNT_6ParamsE$_ZZN4cute4takeILi1ELi3ENS_5tupleIJNS1_IJNS_1CILi1EEENS2_ILi512EEEiEEENS2_ILi4096EEENS1_IJiiEEEEEEEEDaRKT1_ENKUlDpRKT_E_clIJS6_S7_EEEDaSF_:
[----:B------:R-:W-:Y:S02]  /*d2d0*/  IADD3 R2, R1, 0x1380, RZ ;  /* 0x0000138001027810 */ /* 0x000fe40007ffe0ff */
[----:B------:R-:W-:Y:S02]  /*d2e0*/  MOV R6, 0xd310 ;  /* 0x0000d31000067802 */ /* 0x000fe40000000f00 */
[----:B------:R-:W-:Y:S02]  /*d2f0*/  IADD3 R2, R2, c[0x0][0x20], RZ ;  /* 0x0000080002027a10 */ /* 0x000fe40007ffe0ff */
[----:B------:R-:W-:Y:S05]  /*d300*/  CALL.REL.NOINC `($_ZN7cutlass13device_kernelIN5flash19enable_sm80_to_sm89INS1_16FlashAttnBwdSm80INS1_25CollectiveMainloopBwdSm80ILi2ELi2EN4cute5tupleIJNS5_1CILi128EEES8_NS7_ILi64EEEEEENS_10bfloat16_tEfNS_4arch4Sm80ELb0ELb1ELb1ELb0ELb1ELb0ELb0ELb0ELi2ELi4ELi4ELi4ELb0EEENS1_21CollectiveEpilogueBwdISA_SB_SD_Li256ELb0ELb0ELi2EEENS1_19SingleTileSchedulerILb0ELb0ELb0ELi128EEEEEEEEEvNT_6ParamsE$_ZN4cute3eso3ESOILb1ELb0EJNS_1CILi4096EEENS_5tupleIJiiEEEEEC2ERKS3_RKS5_) ;  /* 0xffffb78000007944 */ /* 0x000fea0003c3ffff */
[----:B-1----:R1:W5:Y:S01]  /*d310*/  LDL.64 R2, [R1+0x1380] ;  /* 0x0013800001027983 */ /* 0x0023620000100a00 */
[----:B------:R-:W-:-:S04]  /*d320*/  MOV R5, 0x0 ;  /* 0x0000000000057802 */ /* 0x000fc80000000f00 */
[----:B------:R-:W-:Y:S05]  /*d330*/  RET.REL.NODEC R4 `(_ZN7cutlass13device_kernelIN5flash19enable_sm80_to_sm89INS1_16FlashAttnBwdSm80INS1_25CollectiveMainloopBwdSm80ILi2ELi2EN4cute5tupleIJNS5_1CILi128EEES8_NS7_ILi64EEEEEENS_10bfloat16_tEfNS_4arch4Sm80ELb0ELb1ELb1ELb0ELb1ELb0ELb0ELb0ELi2ELi4ELi4ELi4ELb0EEENS1_21CollectiveEpilogueBwdISA_SB_SD_Li256ELb0ELb0ELi2EEENS1_19SingleTileSchedulerILb0ELb0ELb0ELi128EEEEEEEEEvNT_6ParamsE) ;  /* 0xffff2cc004007950 */ /* 0x000fea0003c3ffff */
        .type           $_ZN7cutlass13device_kernelIN5flash19enable_sm80_to_sm89INS1_16FlashAttnBwdSm80INS1_25CollectiveMainloopBwdSm80ILi2ELi2EN4cute5tupleIJNS5_1CILi128EEES8_NS7_ILi64EEEEEENS_10bfloat16_tEfNS_4arch4Sm80ELb0ELb1ELb1ELb0ELb1ELb0ELb0ELb0ELi2ELi4ELi4ELi4ELb0EEENS1_21CollectiveEpilogueBwdISA_SB_SD_Li256ELb0ELb0ELi2EEENS1_19SingleTileSchedulerILb0ELb0ELb0ELi128EEEEEEEEEvNT_6ParamsE$_ZZN4cute4takeILi1ELi3ENS_5tupleIJNS1_IJNS_1CILi1EEEiEEENS2_ILi1024EEENS1_IJiiEEEEEEEEDaRKT1_ENKUlDpRKT_E_clIJS5_S6_EEEDaSE_,@function
        .size           $_ZN7cutlass13device_kernelIN5flash19enable_sm80_to_sm89INS1_16FlashAttnBwdSm80INS1_25CollectiveMainloopBwdSm80ILi2ELi2EN4cute5tupleIJNS5_1CILi128EEES8_NS7_ILi64EEEEEENS_10bfloat16_tEfNS_4arch4Sm80ELb0ELb1ELb1ELb0ELb1ELb0ELb0ELb0ELi2ELi4ELi4ELi4ELb0EEENS1_21CollectiveEpilogueBwdISA_SB_SD_Li256ELb0ELb0ELi2EEENS1_19SingleTileSchedulerILb0ELb0ELb0ELi128EEEEEEEEEvNT_6ParamsE$_ZZN4cute4takeILi1ELi3ENS_5tupleIJNS1_IJNS_1CILi1EEEiEEENS2_ILi1024EEENS1_IJiiEEEEEEEEDaRKT1_ENKUlDpRKT_E_clIJS5_S6_EEEDaSE_,($_ZN7cutlass13device_kernelIN5flash19enable_sm80_to_sm89INS1_16FlashAttnBwdSm80INS1_25CollectiveMainloopBwdSm80ILi2ELi2EN4cute5tupleIJNS5_1CILi128EEES8_NS7_ILi64EEEEEENS_10bfloat16_tEfNS_4arch4Sm80ELb0ELb1ELb1ELb0ELb1ELb0ELb0ELb0ELi2ELi4ELi4ELi4ELb0EEENS1_21CollectiveEpilogueBwdISA_SB_SD_Li256ELb0ELb0ELi2EEENS1_19SingleTileSchedulerILb0ELb0ELb0ELi128EEEEEEEEEvNT_6ParamsE$_ZZN4cute4takeILi1ELi3ENS_5tupleIJNS1_IJiNS_1CILi512EEEEEENS1_IJiiEEENS2_ILi1024EEEEEEEEDaRKT1_ENKUlDpRKT_E_clIJS5_S6_EEEDaSE_ - $_ZN7cutlass13device_kernelIN5flash19enable_sm80_to_sm89INS1_16FlashAttnBwdSm80INS1_25CollectiveMainloopBwdSm80ILi2ELi2EN4cute5tupleIJNS5_1CILi128EEES8_NS7_ILi64EEEEEENS_10bfloat16_tEfNS_4arch4Sm80ELb0ELb1ELb1ELb0ELb1ELb0ELb0ELb0ELi2ELi4ELi4ELi4ELb0EEENS1_21CollectiveEpilogueBwdISA_SB_SD_Li256ELb0ELb0ELi2EEENS1_19SingleTileSchedulerILb0ELb0ELb0ELi128EEEEEEEEEvNT_6ParamsE$_ZZN4cute4takeILi1ELi3ENS_5tupleIJNS1_IJNS_1CILi1EEEiEEENS2_ILi1024EEENS1_IJiiEEEEEEEEDaRKT1_ENKUlDpRKT_E_clIJS5_S6_EEEDaSE_)
$_ZN7cutlass13device_kernelIN5flash19enable_sm80_to_sm89INS1_16FlashAttnBwdSm80INS1_25CollectiveMainloopBwdSm80ILi2ELi2EN4cute5tupleIJNS5_1CILi128EEES8_NS7_ILi64EEEEEENS_10bfloat16_tEfNS_4arch4Sm80ELb0ELb1ELb1ELb0ELb1ELb0ELb0ELb0ELi2ELi4ELi4ELi4ELb0EEENS1_21CollectiveEpilogueBwdISA_SB_SD_Li256ELb0ELb0ELi2EEENS1_19SingleTileSchedulerILb0ELb0ELb0ELi128EEEEEEEEEvNT_6ParamsE$_ZZN4cute4takeILi1ELi3ENS_5tupleIJNS1_IJNS_1CILi1EEEiEEENS2_ILi1024EEENS1_IJiiEEEEEEEEDaRKT1_ENKUlDpRKT_E_clIJS5_S6_EEEDaSE_:
[----:B------:R-:W-:Y:S02]  /*d340*/  IADD3 R2, R1, 0x1380, RZ ;  /* 0x0000138001027810 */ /* 0x000fe40007ffe0ff */
[----:B------:R-:W-:Y:S02]  /*d350*/  MOV R6, 0xd380 ;  /* 0x0000d38000067802 */ /* 0x000fe40000000f00 */
[----:B------:R-:W-:Y:S02]  /*d360*/  IADD3 R2, R2, c[0x0][0x20], RZ ;  /* 0x0000080002027a10 */ /* 0x000fe40007ffe0ff */
[----:B------:R-:W-:Y:S05]  /*d370*/  CALL.REL.NOINC `($_ZN7cutlass13device_kernelIN5flash19enable_sm80_to_sm89INS1_16FlashAttnBwdSm80INS1_25CollectiveMainloopBwdSm80ILi2ELi2EN4cute5tupleIJNS5_1CILi128EEES8_NS7_ILi64EEEEEENS_10bfloat16_tEfNS_4arch4Sm80ELb0ELb1ELb1ELb0ELb1ELb0ELb0ELb0ELi2ELi4ELi4ELi4ELb0EEENS1_21CollectiveEpilogueBwdISA_SB_SD_Li256ELb0ELb0ELi2EEENS1_19SingleTileSchedulerILb0ELb0ELb0ELi128EEEEEEEEEvNT_6ParamsE$_ZN4cute3eso3ESOILb1ELb0EJNS_1CILi1024EEENS_5tupleIJiiEEEEEC2ERKS3_RKS5_) ;  /* 0xffffb17000007944 */ /* 0x000fea0003c3ffff */
[----:B-1----:R1:W5:Y:S01]  /*d380*/  LDL.64 R2, [R1+0x1380] ;  /* 0x0013800001027983 */ /* 0x0023620000100a00 */
[----:B------:R-:W-:-:S04]  /*d390*/  MOV R5, 0x0 ;  /* 0x0000000000057802 */ /* 0x000fc80000000f00 */
[----:B------:R-:W-:Y:S05]  /*d3a0*/  RET.REL.NODEC R4 `(_ZN7cutlass13device_kernelIN5flash19enable_sm80_to_sm89INS1_16FlashAttnBwdSm80INS1_25CollectiveMainloopBwdSm80ILi2ELi2EN4cute5tupleIJNS5_1CILi128EEES8_NS7_ILi64EEEEEENS_10bfloat16_tEfNS_4arch4Sm80ELb0ELb1ELb1ELb0ELb1ELb0ELb0ELb0ELi2ELi4ELi4ELi4ELb0EEENS1_21CollectiveEpilogueBwdISA_SB_SD_Li256ELb0ELb0ELi2EEENS1_19SingleTileSchedulerILb0ELb0ELb0ELi128EEEEEEEEEvNT_6ParamsE) ;  /* 0xffff2c5004007950 */ /* 0x000fea0003c3ffff */
        .type           $_ZN7cutlass13device_kernelIN5flash19enable_sm80_to_sm89INS1_16FlashAttnBwdSm80INS1_25CollectiveMainloopBwdSm80ILi2ELi2EN4cute5tupleIJNS5_1CILi128EEES8_NS7_ILi64EEEEEENS_10bfloat16_tEfNS_4arch4Sm80ELb0ELb1ELb1ELb0ELb1ELb0ELb0ELb0ELi2ELi4ELi4ELi4ELb0EEENS1_21CollectiveEpilogueBwdISA_SB_SD_Li256ELb0ELb0ELi2EEENS1_19SingleTileSchedulerILb0ELb0ELb0ELi128EEEEEEEEEvNT_6ParamsE$_ZZN4cute4takeILi1ELi3ENS_5tupleIJNS1_IJiNS_1CILi512EEEEEENS1_IJiiEEENS2_ILi1024EEEEEEEEDaRKT1_ENKUlDpRKT_E_clIJS5_S6_EEEDaSE_,@function
        .size           $_ZN7cutlass13device_kernelIN5flash19enable_sm80_to_sm89INS1_16FlashAttnBwdSm80INS1_25CollectiveMainloopBwdSm80ILi2ELi2EN4cute5tupleIJNS5_1CILi128EEES8_NS7_ILi64EEEEEENS_10bfloat16_tEfNS_4arch4Sm80ELb0ELb1ELb1ELb0ELb1ELb0ELb0ELb0ELi2ELi4ELi4ELi4ELb0EEENS1_21CollectiveEpilogueBwdISA_SB_SD_Li256ELb0ELb0ELi2EEENS1_19SingleTileSchedulerILb0ELb0ELb0ELi128EEEEEEEEEvNT_6ParamsE$_ZZN4cute4takeILi1ELi3ENS_5tupleIJNS1_IJiNS_1CILi512EEEEEENS1_IJiiEEENS2_ILi1024EEEEEEEEDaRKT1_ENKUlDpRKT_E_clIJS5_S6_EEEDaSE_,($_ZN7cutlass13device_kernelIN5flash19enable_sm80_to_sm89INS1_16FlashAttnBwdSm80INS1_25CollectiveMainloopBwdSm80ILi2ELi2EN4cute5tupleIJNS5_1CILi128EEES8_NS7_ILi64EEEEEENS_10bfloat16_tEfNS_4arch4Sm80ELb0ELb1ELb1ELb0ELb1ELb0ELb0ELb0ELi2ELi4ELi4ELi4ELb0EEENS1_21CollectiveEpilogueBwdISA_SB_SD_Li256ELb0ELb0ELi2EEENS1_19SingleTileSchedulerILb0ELb0ELb0ELi128EEEEEEEEEvNT_6ParamsE$_ZZN4cute5sliceINS_5tupleIJNS1_IJNS_10UnderscoreENS_1CILi0EEEEEENS1_IJS4_S2_EEEEEENS1_IJNS1_IJNS1_IJNS3_ILi1EEES4_EEES4_EEENS1_IJNS1_IJS4_S4_EEEiEEEEEEEEDaRKT_RKT0_ENKUlRKT_RKT0_E_clIS6_SC_EEDaSM_SP_ - $_ZN7cutlass13device_kernelIN5flash19enable_sm80_to_sm89INS1_16FlashAttnBwdSm80INS1_25CollectiveMainloopBwdSm80ILi2ELi2EN4cute5tupleIJNS5_1CILi128EEES8_NS7_ILi64EEEEEENS_10bfloat16_tEfNS_4arch4Sm80ELb0ELb1ELb1ELb0ELb1ELb0ELb0ELb0ELi2ELi4ELi4ELi4ELb0EEENS1_21CollectiveEpilogueBwdISA_SB_SD_Li256ELb0ELb0ELi2EEENS1_19SingleTileSchedulerILb0ELb0ELb0ELi128EEEEEEEEEvNT_6ParamsE$_ZZN4cute4takeILi1ELi3ENS_5tupleIJNS1_IJiNS_1CILi512EEEEEENS1_IJiiEEENS2_ILi1024EEEEEEEEDaRKT1_ENKUlDpRKT_E_clIJS5_S6_EEEDaSE_)
$_ZN7cutlass13device_kernelIN5flash19enable_sm80_to_sm89INS1_16FlashAttnBwdSm80INS1_25CollectiveMainloopBwdSm80ILi2ELi2EN4cute5tupleIJNS5_1CILi128EEES8_NS7_ILi64EEEEEENS_10bfloat16_tEfNS_4arch4Sm80ELb0ELb1ELb1ELb0ELb1ELb0ELb0ELb0ELi2ELi4ELi4ELi4ELb0EEENS1_21CollectiveEpilogueBwdISA_SB_SD_Li256ELb0ELb0ELi2EEENS1_19SingleTileSchedulerILb0ELb0ELb0ELi128EEEEEEEEEvNT_6ParamsE$_ZZN4cute4takeILi1ELi3ENS_5tupleIJNS1_IJiNS_1CILi512EEEEEENS1_IJiiEEENS2_ILi1024EEEEEEEEDaRKT1_ENKUlDpRKT_E_clIJS5_S6_EEEDaSE_:
[----:B------:R-:W-:Y:S02]  /*d3b0*/  IADD3 R2, R1, 0x1680, RZ ;  /* 0x0000168001027810 */ /* 0x000fe40007ffe0ff */
[----:B------:R-:W-:Y:S02]  /*d3c0*/  MOV R6, 0xd3f0 ;  /* 0x0000d3f000067802 */ /* 0x000fe40000000f00 */
[----:B------:R-:W-:Y:S02]  /*d3d0*/  IADD3 R2, R2, c[0x0][0x20], RZ ;  /* 0x0000080002027a10 */ /* 0x000fe40007ffe0ff */
[----:B------:R-:W-:Y:S05]  /*d3e0*/  CALL.REL.NOINC `($_ZN7cutlass13device_kernelIN5flash19enable_sm80_to_sm89INS1_16FlashAttnBwdSm80INS1_25CollectiveMainloopBwdSm80ILi2ELi2EN4cute5tupleIJNS5_1CILi128EEES8_NS7_ILi64EEEEEENS_10bfloat16_tEfNS_4arch4Sm80ELb0ELb1ELb1ELb0ELb1ELb0ELb0ELb0ELi2ELi4ELi4ELi4ELb0EEENS1_21CollectiveEpilogueBwdISA_SB_SD_Li256ELb0ELb0ELi2EEENS1_19SingleTileSchedulerILb0ELb0ELb0ELi128EEEEEEEEEvNT_6ParamsE$_ZN4cute3eso3ESOILb0ELb1EJNS_5tupleIJiiEEENS_1CILi1024EEEEEC2ERKS3_RKS5_) ;  /* 0xffffa92000007944 */ /* 0x000fea0003c3ffff */
[----:B-1----:R1:W5:Y:S01]  /*d3f0*/  LDL.64 R2, [R1+0x1680] ;  /* 0x0016800001027983 */ /* 0x0023620000100a00 */
[----:B------:R-:W-:-:S04]  /*d400*/  MOV R5, 0x0 ;  /* 0x0000000000057802 */ /* 0x000fc80000000f00 */
[----:B------:R-:W-:Y:S05]  /*d410*/  RET.REL.NODEC R4 `(_ZN7cutlass13device_kernelIN5flash19enable_sm80_to_sm89INS1_16FlashAttnBwdSm80INS1_25CollectiveMainloopBwdSm80ILi2ELi2EN4cute5tupleIJNS5_1CILi128EEES8_NS7_ILi64EEEEEENS_10bfloat16_tEfNS_4arch4Sm80ELb0ELb1ELb1ELb0ELb1ELb0ELb0ELb0ELi2ELi4ELi4ELi4ELb0EEENS1_21CollectiveEpilogueBwdISA_SB_SD_Li256ELb0ELb0ELi2EEENS1_19SingleTileSchedulerILb0ELb0ELb0ELi128EEEEEEEEEvNT_6ParamsE) ;  /* 0xffff2be004007950 */ /* 0x000fea0003c3ffff */
        .type           $_ZN7cutlass13device_kernelIN5flash19enable_sm80_to_sm89INS1_16FlashAttnBwdSm80INS1_25CollectiveMainloopBwdSm80ILi2ELi2EN4cute5tupleIJNS5_1CILi128EEES8_NS7_ILi64EEEEEENS_10bfloat16_tEfNS_4arch4Sm80ELb0ELb1ELb1ELb0ELb1ELb0ELb0ELb0ELi2ELi4ELi4ELi4ELb0EEENS1_21CollectiveEpilogueBwdISA_SB_SD_Li256ELb0ELb0ELi2EEENS1_19SingleTileSchedulerILb0ELb0ELb0ELi128EEEEEEEEEvNT_6ParamsE$_ZZN4cute5sliceINS_5tupleIJNS1_IJNS_10UnderscoreENS_1CILi0EEEEEENS1_IJS4_S2_EEEEEENS1_IJNS1_IJNS1_IJNS3_ILi1EEES4_EEES4_EEENS1_IJNS1_IJS4_S4_EEEiEEEEEEEEDaRKT_RKT0_ENKUlRKT_RKT0_E_clIS6_SC_EEDaSM_SP_,@function
        .size           $_ZN7cutlass13device_kernelIN5flash19enable_sm80_to_sm89INS1_16FlashAttnBwdSm80INS1_25CollectiveMainloopBwdSm80ILi2ELi2EN4cute5tupleIJNS5_1CILi128EEES8_NS7_ILi64EEEEEENS_10bfloat16_tEfNS_4arch4Sm80ELb0ELb1ELb1ELb0ELb1ELb0ELb0ELb0ELi2ELi4ELi4ELi4ELb0EEENS1_21CollectiveEpilogueBwdISA_SB_SD_Li256ELb0ELb0ELi2EEENS1_19SingleTileSchedulerILb0ELb0ELb0ELi128EEEEEEEEEvNT_6ParamsE$_ZZN4cute5sliceINS_5tupleIJNS1_IJNS_10UnderscoreENS_1CILi0EEEEEENS1_IJS4_S2_EEEEEENS1_IJNS1_IJNS1_IJNS3_ILi1EEES4_EEES4_EEENS1_IJNS1_IJS4_S4_EEEiEEEEEEEEDaRKT_RKT0_ENKUlRKT_RKT0_E_clIS6_SC_EEDaSM_SP_,($_ZN7cutlass13device_kernelIN5flash19enable_sm80_to_sm89INS1_16FlashAttnBwdSm80INS1_25CollectiveMainloopBwdSm80ILi2ELi2EN4cute5tupleIJNS5_1CILi128EEES8_NS7_ILi64EEEEEENS_10bfloat16_tEfNS_4arch4Sm80ELb0ELb1ELb1ELb0ELb1ELb0ELb0ELb0ELi2ELi4ELi4ELi4ELb0EEENS1_21CollectiveEpilogueBwdISA_SB_SD_Li256ELb0ELb0ELi2EEENS1_19SingleTileSchedulerILb0ELb0ELb0ELi128EEEEEEEEEvNT_6ParamsE$_ZZN4cute5sliceINS_5tupleIJNS_10UnderscoreES2_NS_1CILi0EEEEEENS1_IJNS1_IJNS3_ILi1EEES4_EEEiNS3_ILi1024EEEEEEEEDaRKT_RKT0_ENKUlRKT_RKT0_E_clIS2_iEEDaSI_SL_ - $_ZN7cutlass13device_kernelIN5flash19enable_sm80_to_sm89INS1_16FlashAttnBwdSm80INS1_25CollectiveMainloopBwdSm80ILi2ELi2EN4cute5tupleIJNS5_1CILi128EEES8_NS7_ILi64EEEEEENS_10bfloat16_tEfNS_4arch4Sm80ELb0ELb1ELb1ELb0ELb1ELb0ELb0ELb0ELi2ELi4ELi4ELi4ELb0EEENS1_21CollectiveEpilogueBwdISA_SB_SD_Li256ELb0ELb0ELi2EEENS1_19SingleTileSchedulerILb0ELb0ELb0ELi128EEEEEEEEEvNT_6ParamsE$_ZZN4cute5sliceINS_5tupleIJNS1_IJNS_10UnderscoreENS_1CILi0EEEEEENS1_IJS4_S2_EEEEEENS1_IJNS1_IJNS1_IJNS3_ILi1EEES4_EEES4_EEENS1_IJNS1_IJS4_S4_EEEiEEEEEEEEDaRKT_RKT0_ENKUlRKT_RKT0_E_clIS6_SC_EEDaSM_SP_)
$_ZN7cutlass13device_kernelIN5flash19enable_sm80_to_sm89INS1_16FlashAttnBwdSm80INS1_25CollectiveMainloopBwdSm80ILi2ELi2EN4cute5tupleIJNS5_1CILi128EEES8_NS7_ILi64EEEEEENS_10bfloat16_tEfNS_4arch4Sm80ELb0ELb1ELb1ELb0ELb1ELb0ELb0ELb0ELi2ELi4ELi4ELi4ELb0EEENS1_21CollectiveEpilogueBwdISA_SB_SD_Li256ELb0ELb0ELi2EEENS1_19SingleTileSchedulerILb0ELb0ELb0ELi128EEEEEEEEEvNT_6ParamsE$_ZZN4cute5sliceINS_5tupleIJNS1_IJNS_10UnderscoreENS_1CILi0EEEEEENS1_IJS4_S2_EEEEEENS1_IJNS1_IJNS1_IJNS3_ILi1EEES4_EEES4_EEENS1_IJNS1_IJS4_S4_EEEiEEEEEEEEDaRKT_RKT0_ENKUlRKT_RKT0_E_clIS6_SC_EEDaSM_SP_:
[----:B------:R-:W-:Y:S02]  /*d420*/  MOV R10, 0xd440 ;  /* 0x0000d440000a7802 */ /* 0x000fe40000000f00 */
[----:B------:R-:W-:Y:S05]  /*d430*/  CALL.REL.NOINC `($_ZN7cutlass13device_kernelIN5flash19enable_sm80_to_sm89INS1_16FlashAttnBwdSm80INS1_25CollectiveMainloopBwdSm80ILi2ELi2EN4cute5tupleIJNS5_1CILi128EEES8_NS7_ILi64EEEEEENS_10bfloat16_tEfNS_4arch4Sm80ELb0ELb1ELb1ELb0ELb1ELb0ELb0ELb0ELi2ELi4ELi4ELi4ELb0EEENS1_21CollectiveEpilogueBwdISA_SB_SD_Li256ELb0ELb0ELi2EEENS1_19SingleTileSchedulerILb0ELb0ELb0ELi128EEEEEEEEEvNT_6ParamsE$_ZZN4cute6detail10lift_sliceINS_5tupleIJNS_1CILi0EEENS_10UnderscoreEEEENS2_IJNS2_IJS4_S4_EEEiEEEEEDaRKT_RKT0_ENKUlRKT_RKT0_E_clIS5_iEEDaSH_SK_) ;  /* 0x000002c000007944 */ /* 0x000fea0003c00000 */
[----:B------:R-:W-:Y:S02]  /*d440*/  MOV R10, 0xd460 ;  /* 0x0000d460000a7802 */ /* 0x000fe40000000f00 */
[----:B-1---5:R-:W-:Y:S05]  /*d450*/  CALL.REL.NOINC `($_ZN7cutlass13device_kernelIN5flash19enable_sm80_to_sm89INS1_16FlashAttnBwdSm80INS1_25CollectiveMainloopBwdSm80ILi2ELi2EN4cute5tupleIJNS5_1CILi128EEES8_NS7_ILi64EEEEEENS_10bfloat16_tEfNS_4arch4Sm80ELb0ELb1ELb1ELb0ELb1ELb0ELb0ELb0ELi2ELi4ELi4ELi4ELb0EEENS1_21CollectiveEpilogueBwdISA_SB_SD_Li256ELb0ELb0ELi2EEENS1_19SingleTileSchedulerILb0ELb0ELb0ELi128EEEEEEEEEvNT_6ParamsE$_ZZN4cute12filter_tupleINS_5tupleIJNS_1CILi0EEENS_10UnderscoreEEEENS1_IJNS1_IJS3_S3_EEEiEEEZNS_6detail10lift_sliceIS5_S7_EEDaRKT_RKT0_EUlRKT_RKT0_E_EEDaSC_SF_OT1_ENKUlDpSI_E_clIJNS1_IJEEENS1_IJiEEEEEEDaSP_) ;  /* 0xffffefb000007944 */ /* 0x022fea0003c3ffff */
[----:B------:R-:W-:Y:S02]  /*d460*/  MOV R9, 0x0 ;  /* 0x0000000000097802 */ /* 0x000fe40000000f00 */
[----:B-----5:R-:W-:Y:S02]  /*d470*/  MOV R3, R2 ;  /* 0x0000000200037202 */ /* 0x020fe40000000f00 */
[----:B------:R-:W-:Y:S05]  /*d480*/  RET.REL.NODEC R8 `(_ZN7cutlass13device_kernelIN5flash19enable_sm80_to_sm89INS1_16FlashAttnBwdSm80INS1_25CollectiveMainloopBwdSm80ILi2ELi2EN4cute5tupleIJNS5_1CILi128EEES8_NS7_ILi64EEEEEENS_10bfloat16_tEfNS_4arch4Sm80ELb0ELb1ELb1ELb0ELb1ELb0ELb0ELb0ELi2ELi4ELi4ELi4ELb0EEENS1_21CollectiveEpilogueBwdISA_SB_SD_Li256ELb0ELb0ELi2EEENS1_19SingleTileSchedulerILb0ELb0ELb0ELi128EEEEEEEEEvNT_6ParamsE) ;  /* 0xffff2b7008007950 */ /* 0x000fea0003c3ffff */
        .type           $_ZN7cutlass13device_kernelIN5flash19enable_sm80_to_sm89INS1_16FlashAttnBwdSm80INS1_25CollectiveMainloopBwdSm80ILi2ELi2EN4cute5tupleIJNS5_1CILi128EEES8_NS7_ILi64EEEEEENS_10bfloat16_tEfNS_4arch4Sm80ELb0ELb1ELb1ELb0ELb1ELb0ELb0ELb0ELi2ELi4ELi4ELi4ELb0EEENS1_21CollectiveEpilogueBwdISA_SB_SD_Li256ELb0ELb0ELi2EEENS1_19SingleTileSchedulerILb0ELb0ELb0ELi128EEEEEEEEEvNT_6ParamsE$_ZZN4cute5sliceINS_5tupleIJNS_10UnderscoreES2_NS_1CILi0EEEEEENS1_IJNS1_IJNS3_ILi1EEES4_EEEiNS3_ILi1024EEEEEEEEDaRKT_RKT0_ENKUlRKT_RKT0_E_clIS2_iEEDaSI_SL_,@function
        .size           $_ZN7cutlass13device_kernelIN5flash19enable_sm80_to_sm89INS1_16FlashAttnBwdSm80INS1_25CollectiveMainloopBwdSm80ILi2ELi2EN4cute5tupleIJNS5_1CILi128EEES8_NS7_ILi64EEEEEENS_10bfloat16_tEfNS_4arch4Sm80ELb0ELb1ELb1ELb0ELb1ELb0ELb0ELb0ELi2ELi4ELi4ELi4ELb0EEENS1_21CollectiveEpilogueBwdISA_SB_SD_Li256ELb0ELb0ELi2EEENS1_19SingleTileSchedulerILb0ELb0ELb0ELi128EEEEEEEEEvNT_6ParamsE$_ZZN4cute5sliceINS_5tupleIJNS_10UnderscoreES2_NS_1CILi0EEEEEENS1_IJNS1_IJNS3_ILi1EEES4_EEEiNS3_ILi1024EEEEEEEEDaRKT_RKT0_ENKUlRKT_RKT0_E_clIS2_iEEDaSI_SL_,($_ZN7cutlass13device_kernelIN5flash19enable_sm80_to_sm89INS1_16FlashAttnBwdSm80INS1_25CollectiveMainloopBwdSm80ILi2ELi2EN4cute5tupleIJNS5_1CILi128EEES8_NS7_ILi64EEEEEENS_10bfloat16_tEfNS_4arch4Sm80ELb0ELb1ELb1ELb0ELb1ELb0ELb0ELb0ELi2ELi4ELi4ELi4ELb0EEENS1_21CollectiveEpilogueBwdISA_SB_SD_Li256ELb0ELb0ELi2EEENS1_19SingleTileSchedulerILb0ELb0ELb0ELi128EEEEEEEEEvNT_6ParamsE$_ZZN4cute5sliceINS_5tupleIJNS_10UnderscoreES2_S2_iEEENS1_IJNS1_IJNS_1CILi1EEENS4_ILi0EEEEEENS4_ILi4096EEENS1_IJiiEEENS1_IJS6_NS4_ILi8192EEEEEEEEEEEDaRKT_RKT0_ENKUlRKT_RKT0_E_clIS2_S9_EEDaSL_SO_ - $_ZN7cutlass13device_kernelIN5flash19enable_sm80_to_sm89INS1_16FlashAttnBwdSm80INS1_25CollectiveMainloopBwdSm80ILi2ELi2EN4cute5tupleIJNS5_1CILi128EEES8_NS7_ILi64EEEEEENS_10bfloat16_tEfNS_4arch4Sm80ELb0ELb1ELb1ELb0ELb1ELb0ELb0ELb0ELi2ELi4ELi4ELi4ELb0EEENS1_21CollectiveEpilogueBwdISA_SB_SD_Li256ELb0ELb0ELi2EEENS1_19SingleTileSchedulerILb0ELb0ELb0ELi128EEEEEEEEEvNT_6ParamsE$_ZZN4cute5sliceINS_5tupleIJNS_10UnderscoreES2_NS_1CILi0EEEEEENS1_IJNS1_IJNS3_ILi1EEES4_EEEiNS3_ILi1024EEEEEEEEDaRKT_RKT0_ENKUlRKT_RKT0_E_clIS2_iEEDaSI_SL_)
$_ZN7cutlass13device_kernelIN5flash19enable_sm80_to_sm89INS1_16FlashAttnBwdSm80INS1_25CollectiveMainloopBwdSm80ILi2ELi2EN4cute5tupleIJNS5_1CILi128EEES8_NS7_ILi64EEEEEENS_10bfloat16_tEfNS_4arch4Sm80ELb0ELb1ELb1ELb0ELb1ELb0ELb0ELb0ELi2ELi4ELi4ELi4ELb0EEENS1_21CollectiveEpilogueBwdISA_SB_SD_Li256ELb0ELb0ELi2EEENS1_19SingleTileSchedulerILb0ELb0ELb0ELi128EEEEEEEEEvNT_6ParamsE$_ZZN4cute5sliceINS_5tupleIJNS_10UnderscoreES2_NS_1CILi0EEEEEENS1_IJNS1_IJNS3_ILi1EEES4_EEEiNS3_ILi1024EEEEEEEEDaRKT_RKT0_ENKUlRKT_RKT0_E_clIS2_iEEDaSI_SL_:
[----:B------:R-:W-:Y:S01]  /*d490*/  IADD3 R2, R1, 0x1680, RZ ;  /* 0x0000168001027810 */ /* 0x000fe20007ffe0ff */
[----:B------:R-:W-:Y:S01]  /*d4a0*/  IMAD.MOV.U32 R3, RZ, RZ, R22 ;  /* 0x000000ffff037224 */ /* 0x000fe200078e0016 */
[----:B------:R-:W-:Y:S02]  /*d4b0*/  MOV R6, 0xd4e0 ;  /* 0x0000d4e000067802 */ /* 0x000fe40000000f00 */
[----:B------:R-:W-:Y:S02]  /*d4c0*/  IADD3 R2, R2, c[0x0][0x20], RZ ;  /* 0x0000080002027a10 */ /* 0x000fe40007ffe0ff */
[----:B------:R-:W-:Y:S05]  /*d4d0*/  CALL.REL.NOINC `($_ZN7cutlass13device_kernelIN5flash19enable_sm80_to_sm89INS1_16FlashAttnBwdSm80INS1_25CollectiveMainloopBwdSm80ILi2ELi2EN4cute5tupleIJNS5_1CILi128EEES8_NS7_ILi64EEEEEENS_10bfloat16_tEfNS_4arch4Sm80ELb0ELb1ELb1ELb0ELb1ELb0ELb0ELb0ELi2ELi4ELi4ELi4ELb0EEENS1_21CollectiveEpilogueBwdISA_SB_SD_Li256ELb0ELb0ELi2EEENS1_19SingleTileSchedulerILb0ELb0ELb0ELi128EEEEEEEEEvNT_6ParamsE$_ZN4cute3eso3ESOILb0ELb1EJiEEC2ERKi) ;  /* 0xffffa92000007944 */ /* 0x000fea0003c3ffff */
[----:B-1----:R1:W5:Y:S01]  /*d4e0*/  LDL R3, [R1+0x1680] ;  /* 0x0016800001037983 */ /* 0x0023620000100800 */
[----:B------:R-:W-:-:S04]  /*d4f0*/  MOV R9, 0x0 ;  /* 0x0000000000097802 */ /* 0x000fc80000000f00 */
[----:B------:R-:W-:Y:S05]  /*d500*/  RET.REL.NODEC R8 `(_ZN7cutlass13device_kernelIN5flash19enable_sm80_to_sm89INS1_16FlashAttnBwdSm80INS1_25CollectiveMainloopBwdSm80ILi2ELi2EN4cute5tupleIJNS5_1CILi128EEES8_NS7_ILi64EEEEEENS_10bfloat16_tEfNS_4arch4Sm80ELb0ELb1ELb1ELb0ELb1ELb0ELb0ELb0ELi2ELi4ELi4ELi4ELb0EEENS1_21CollectiveEpilogueBwdISA_SB_SD_Li256ELb0ELb0ELi2EEENS1_19SingleTileSchedulerILb0ELb0ELb0ELi128EEEEEEEEEvNT_6ParamsE) ;  /* 0xffff2af008007950 */ /* 0x000fea0003c3ffff */
        .type           $_ZN7cutlass13device_kernelIN5flash19enable_sm80_to_sm89INS1_16FlashAttnBwdSm80INS1_25CollectiveMainloopBwdSm80ILi2ELi2EN4cute5tupleIJNS5_1CILi128EEES8_NS7_ILi64EEEEEENS_10bfloat16_tEfNS_4arch4Sm80ELb0ELb1ELb1ELb0ELb1ELb0ELb0ELb0ELi2ELi4ELi4ELi4ELb0EEENS1_21CollectiveEpilogueBwdISA_SB_SD_Li256ELb0ELb0ELi2EEENS1_19SingleTileSchedulerILb0ELb0ELb0ELi128EEEEEEEEEvNT_6ParamsE$_ZZN4cute5sliceINS_5tupleIJNS_10UnderscoreES2_S2_iEEENS1_IJNS1_IJNS_1CILi1EEENS4_ILi0EEEEEENS4_ILi4096EEENS1_IJiiEEENS1_IJS6_NS4_ILi8192EEEEEEEEEEEDaRKT_RKT0_ENKUlRKT_RKT0_E_clIS2_S9_EEDaSL_SO_,@function
        .size           $_ZN7cutlass13device_kernelIN5flash19enable_sm80_to_sm89INS1_16FlashAttnBwdSm80INS1_25CollectiveMainloopBwdSm80ILi2ELi2EN4cute5tupleIJNS5_1CILi128EEES8_NS7_ILi64EEEEEENS_10bfloat16_tEfNS_4arch4Sm80ELb0ELb1ELb1ELb0ELb1ELb0ELb0ELb0ELi2ELi4ELi4ELi4ELb0EEENS1_21CollectiveEpilogueBwdISA_SB_SD_Li256ELb0ELb0ELi2EEENS1_19SingleTileSchedulerILb0ELb0ELb0ELi128EEEEEEEEEvNT_6ParamsE$_ZZN4cute5sliceINS_5tupleIJNS_10UnderscoreES2_S2_iEEENS1_IJNS1_IJNS_1CILi1EEENS4_ILi0EEEEEENS4_ILi4096EEENS1_IJiiEEENS1_IJS6_NS4_ILi8192EEEEEEEEEEEDaRKT_RKT0_ENKUlRKT_RKT0_E_clIS2_S9_EEDaSL_SO_,($_ZN7cutlass13device_kernelIN5flash19enable_sm80_to_sm89INS1_16FlashAttnBwdSm80INS1_25CollectiveMainloopBwdSm80ILi2ELi2EN4cute5tupleIJNS5_1CILi128EEES8_NS7_ILi64EEEEEENS_10bfloat16_tEfNS_4arch4Sm80ELb0ELb1ELb1ELb0ELb1ELb0ELb0ELb0ELi2ELi4ELi4ELi4ELb0EEENS1_21CollectiveEpilogueBwdISA_SB_SD_Li256ELb0ELb0ELi2EEENS1_19SingleTileSchedulerILb0ELb0ELb0ELi128EEEEEEEEEvNT_6ParamsE$_ZZN4cute5sliceINS_5tupleIJNS_10UnderscoreES2_S2_iEEENS1_IJNS1_IJNS_1CILi1EEENS4_ILi0EEEEEEiNS4_ILi1024EEENS4_ILi8192EEEEEEEEDaRKT_RKT0_ENKUlRKT_RKT0_E_clIS2_iEEDaSJ_SM_ - $_ZN7cutlass13device_kernelIN5flash19enable_sm80_to_sm89INS1_16FlashAttnBwdSm80INS1_25CollectiveMainloopBwdSm80ILi2ELi2EN4cute5tupleIJNS5_1CILi128EEES8_NS7_ILi64EEEEEENS_10bfloat16_tEfNS_4arch4Sm80ELb0ELb1ELb1ELb0ELb1ELb0ELb0ELb0ELi2ELi4ELi4ELi4ELb0EEENS1_21CollectiveEpilogueBwdISA_SB_SD_Li256ELb0ELb0ELi2EEENS1_19SingleTileSchedulerILb0ELb0ELb0ELi128EEEEEEEEEvNT_6ParamsE$_ZZN4cute5sliceINS_5tupleIJNS_10UnderscoreES2_S2_iEEENS1_IJNS1_IJNS_1CILi1EEENS4_ILi0EEEEEENS4_ILi4096EEENS1_IJiiEEENS1_IJS6_NS4_ILi8192EEEEEEEEEEEDaRKT_RKT0_ENKUlRKT_RKT0_E_clIS2_S9_EEDaSL_SO_)
$_ZN7cutlass13device_kernelIN5flash19enable_sm80_to_sm89INS1_16FlashAttnBwdSm80INS1_25CollectiveMainloopBwdSm80ILi2ELi2EN4cute5tupleIJNS5_1CILi128EEES8_NS7_ILi64EEEEEENS_10bfloat16_tEfNS_4arch4Sm80ELb0ELb1ELb1ELb0ELb1ELb0ELb0ELb0ELi2ELi4ELi4ELi4ELb0EEENS1_21CollectiveEpilogueBwdISA_SB_SD_Li256ELb0ELb0ELi2EEENS1_19SingleTileSchedulerILb0ELb0ELb0ELi128EEEEEEEEEvNT_6ParamsE$_ZZN4cute5sliceINS_5tupleIJNS_10UnderscoreES2_S2_iEEENS1_IJNS1_IJNS_1CILi1EEENS4_ILi0EEEEEENS4_ILi4096EEENS1_IJiiEEENS1_IJS6_NS4_ILi8192EEEEEEEEEEEDaRKT_RKT0_ENKUlRKT_RKT0_E_clIS2_S9_EEDaSL_SO_:
[----:B------:R-:W-:Y:S02]  /*d510*/  IADD3 R2, R1, 0x1380, RZ ;  /* 0x0000138001027810 */ /* 0x000fe40007ffe0ff */
[----:B------:R-:W-:Y:S02]  /*d520*/  MOV R6, 0xd550 ;  /* 0x0000d55000067802 */ /* 0x000fe40000000f00 */
[----:B------:R-:W-:Y:S02]  /*d530*/  IADD3 R2, R2, c[0x0][0x20], RZ ;  /* 0x0000080002027a10 */ /* 0x000fe40007ffe0ff */
[----:B------:R-:W-:Y:S05]  /*d540*/  CALL.REL.NOINC `($_ZN7cutlass13device_kernelIN5flash19enable_sm80_to_sm89INS1_16FlashAttnBwdSm80INS1_25CollectiveMainloopBwdSm80ILi2ELi2EN4cute5tupleIJNS5_1CILi128EEES8_NS7_ILi64EEEEEENS_10bfloat16_tEfNS_4arch4Sm80ELb0ELb1ELb1ELb0ELb1ELb0ELb0ELb0ELi2ELi4ELi4ELi4ELb0EEENS1_21CollectiveEpilogueBwdISA_SB_SD_Li256ELb0ELb0ELi2EEENS1_19SingleTileSchedulerILb0ELb0ELb0ELi128EEEEEEEEEvNT_6ParamsE$_ZN4cute3eso3ESOILb0ELb1EJNS_5tupleIJiiEEEEEC2ERKS3_) ;  /* 0xffffa76000007944 */ /* 0x000fea0003c3ffff */
[----:B-1----:R1:W5:Y:S01]  /*d550*/  LDL.64 R2, [R1+0x1380] ;  /* 0x0013800001027983 */ /* 0x0023620000100a00 */
[----:B------:R-:W-:-:S04]  /*d560*/  MOV R5, 0x0 ;  /* 0x0000000000057802 */ /* 0x000fc80000000f00 */
[----:B------:R-:W-:Y:S05]  /*d570*/  RET.REL.NODEC R4 `(_ZN7cutlass13device_kernelIN5flash19enable_sm80_to_sm89INS1_16FlashAttnBwdSm80INS1_25CollectiveMainloopBwdSm80ILi2ELi2EN4cute5tupleIJNS5_1CILi128EEES8_NS7_ILi64EEEEEENS_10bfloat16_tEfNS_4arch4Sm80ELb0ELb1ELb1ELb0ELb1ELb0ELb0ELb0ELi2ELi4ELi4ELi4ELb0EEENS1_21CollectiveEpilogueBwdISA_SB_SD_Li256ELb0ELb0ELi2EEENS1_19SingleTileSchedulerILb0ELb0ELb0ELi128EEEEEEEEEvNT_6ParamsE) ;  /* 0xffff2a8004007950 */ /* 0x000fea0003c3ffff */
        .type           $_ZN7cutlass13device_kernelIN5flash19enable_sm80_to_sm89INS1_16FlashAttnBwdSm80INS1_25CollectiveMainloopBwdSm80ILi2ELi2EN4cute5tupleIJNS5_1CILi128EEES8_NS7_ILi64EEEEEENS_10bfloat16_tEfNS_4arch4Sm80ELb0ELb1ELb1ELb0ELb1ELb0ELb0ELb0ELi2ELi4ELi4ELi4ELb0EEENS1_21CollectiveEpilogueBwdISA_SB_SD_Li256ELb0ELb0ELi2EEENS1_19SingleTileSchedulerILb0ELb0ELb0ELi128EEEEEEEEEvNT_6ParamsE$_ZZN4cute5sliceINS_5tupleIJNS_10UnderscoreES2_S2_iEEENS1_IJNS1_IJNS_1CILi1EEENS4_ILi0EEEEEEiNS4_ILi1024EEENS4_ILi8192EEEEEEEEDaRKT_RKT0_ENKUlRKT_RKT0_E_clIS2_iEEDaSJ_SM_,@function
        .size           $_ZN7cutlass13device_kernelIN5flash19enable_sm80_to_sm89INS1_16FlashAttnBwdSm80INS1_25CollectiveMainloopBwdSm80ILi2ELi2EN4cute5tupleIJNS5_1CILi128EEES8_NS7_ILi64EEEEEENS_10bfloat16_tEfNS_4arch4Sm80ELb0ELb1ELb1ELb0ELb1ELb0ELb0ELb0ELi2ELi4ELi4ELi4ELb0EEENS1_21CollectiveEpilogueBwdISA_SB_SD_Li256ELb0ELb0ELi2EEENS1_19SingleTileSchedulerILb0ELb0ELb0ELi128EEEEEEEEEvNT_6ParamsE$_ZZN4cute5sliceINS_5tupleIJNS_10UnderscoreES2_S2_iEEENS1_IJNS1_IJNS_1CILi1EEENS4_ILi0EEEEEEiNS4_ILi1024EEENS4_ILi8192EEEEEEEEDaRKT_RKT0_ENKUlRKT_RKT0_E_clIS2_iEEDaSJ_SM_,($_ZN7cutlass13device_kernelIN5flash19enable_sm80_to_sm89INS1_16FlashAttnBwdSm80INS1_25CollectiveMainloopBwdSm80ILi2ELi2EN4cute5tupleIJNS5_1CILi128EEES8_NS7_ILi64EEEEEENS_10bfloat16_tEfNS_4arch4Sm80ELb0ELb1ELb1ELb0ELb1ELb0ELb0ELb0ELi2ELi4ELi4ELi4ELb0EEENS1_21CollectiveEpilogueBwdISA_SB_SD_Li256ELb0ELb0ELi2EEENS1_19SingleTileSchedulerILb0ELb0ELb0ELi128EEEEEEEEEvNT_6ParamsE$_ZZN4cute5sliceINS_5tupleIJNS_10UnderscoreES2_S2_iEEENS1_IJNS1_IJNS_1CILi1EEENS4_ILi0EEEEEElS6_lEEEEEDaRKT_RKT0_ENKUlRKT_RKT0_E_clIS2_lEEDaSH_SK_ - $_ZN7cutlass13device_kernelIN5flash19enable_sm80_to_sm89INS1_16FlashAttnBwdSm80INS1_25CollectiveMainloopBwdSm80ILi2ELi2EN4cute5tupleIJNS5_1CILi128EEES8_NS7_ILi64EEEEEENS_10bfloat16_tEfNS_4arch4Sm80ELb0ELb1ELb1ELb0ELb1ELb0ELb0ELb0ELi2ELi4ELi4ELi4ELb0EEENS1_21CollectiveEpilogueBwdISA_SB_SD_Li256ELb0ELb0ELi2EEENS1_19SingleTileSchedulerILb0ELb0ELb0ELi128EEEEEEEEEvNT_6ParamsE$_ZZN4cute5sliceINS_5tupleIJNS_10UnderscoreES2_S2_iEEENS1_IJNS1_IJNS_1CILi1EEENS4_ILi0EEEEEEiNS4_ILi1024EEENS4_ILi8192EEEEEEEEDaRKT_RKT0_ENKUlRKT_RKT0_E_clIS2_iEEDaSJ_SM_)
$_ZN7cutlass13device_kernelIN5flash19enable_sm80_to_sm89INS1_16FlashAttnBwdSm80INS1_25CollectiveMainloopBwdSm80ILi2ELi2EN4cute5tupleIJNS5_1CILi128EEES8_NS7_ILi64EEEEEENS_10bfloat16_tEfNS_4arch4Sm80ELb0ELb1ELb1ELb0ELb1ELb0ELb0ELb0ELi2ELi4ELi4ELi4ELb0EEENS1_21CollectiveEpilogueBwdISA_SB_SD_Li256ELb0ELb0ELi2EEENS1_19SingleTileSchedulerILb0ELb0ELb0ELi128EEEEEEEEEvNT_6ParamsE$_ZZN4cute5sliceINS_5tupleIJNS_10UnderscoreES2_S2_iEEENS1_IJNS1_IJNS_1CILi1EEENS4_ILi0EEEEEEiNS4_ILi1024EEENS4_ILi8192EEEEEEEEDaRKT_RKT0_ENKUlRKT_RKT0_E_clIS2_iEEDaSJ_SM_:
[----:B------:R-:W-:Y:S02]  /*d580*/  IADD3 R2, R1, 0x1380, RZ ;  /* 0x0000138001027810 */ /* 0x000fe40007ffe0ff */
[----:B------:R-:W-:Y:S02]  /*d590*/  MOV R6, 0xd5c0 ;  /* 0x0000d5c000067802 */ /* 0x000fe40000000f00 */
[----:B------:R-:W-:Y:S02]  /*d5a0*/  IADD3 R2, R2, c[0x0][0x20], RZ ;  /* 0x0000080002027a10 */ /* 0x000fe40007ffe0ff */
[----:B------:R-:W-:Y:S05]  /*d5b0*/  CALL.REL.NOINC `($_ZN7cutlass13device_kernelIN5flash19enable_sm80_to_sm89INS1_16FlashAttnBwdSm80INS1_25CollectiveMainloopBwdSm80ILi2ELi2EN4cute5tupleIJNS5_1CILi128EEES8_NS7_ILi64EEEEEENS_10bfloat16_tEfNS_4arch4Sm80ELb0ELb1ELb1ELb0ELb1ELb0ELb0ELb0ELi2ELi4ELi4ELi4ELb0EEENS1_21CollectiveEpilogueBwdISA_SB_SD_Li256ELb0ELb0ELi2EEENS1_19SingleTileSchedulerILb0ELb0ELb0ELi128EEEEEEEEEvNT_6ParamsE$_ZN4cute3eso3ESOILb0ELb1EJiEEC2ERKi) ;  /* 0xffffa84000007944 */ /* 0x000fea0003c3ffff */
[----:B-1----:R1:W5:Y:S01]  /*d5c0*/  LDL R3, [R1+0x1380] ;  /* 0x0013800001037983 */ /* 0x0023620000100800 */
[----:B------:R-:W-:Y:S02]  /*d5d0*/  MOV R6, R4 ;  /* 0x0000000400067202 */ /* 0x000fe40000000f00 */
[----:B------:R-:W-:-:S04]  /*d5e0*/  MOV R7, 0x0 ;  /* 0x0000000000077802 */ /* 0x000fc80000000f00 */
[----:B------:R-:W-:Y:S05]  /*d5f0*/  RET.REL.NODEC R6 `(_ZN7cutlass13device_kernelIN5flash19enable_sm80_to_sm89INS1_16FlashAttnBwdSm80INS1_25CollectiveMainloopBwdSm80ILi2ELi2EN4cute5tupleIJNS5_1CILi128EEES8_NS7_ILi64EEEEEENS_10bfloat16_tEfNS_4arch4Sm80ELb0ELb1ELb1ELb0ELb1ELb0ELb0ELb0ELi2ELi4ELi4ELi4ELb0EEENS1_21CollectiveEpilogueBwdISA_SB_SD_Li256ELb0ELb0ELi2EEENS1_19SingleTileSchedulerILb0ELb0ELb0ELi128EEEEEEEEEvNT_6ParamsE) ;  /* 0xffff2a0006007950 */ /* 0x000fea0003c3ffff */
        .type           $_ZN7cutlass13device_kernelIN5flash19enable_sm80_to_sm89INS1_16FlashAttnBwdSm80INS1_25CollectiveMainloopBwdSm80ILi2ELi2EN4cute5tupleIJNS5_1CILi128EEES8_NS7_ILi64EEEEEENS_10bfloat16_tEfNS_4arch4Sm80ELb0ELb1ELb1ELb0ELb1ELb0ELb0ELb0ELi2ELi4ELi4ELi4ELb0EEENS1_21CollectiveEpilogueBwdISA_SB_SD_Li256ELb0ELb0ELi2EEENS1_19SingleTileSchedulerILb0ELb0ELb0ELi128EEEEEEEEEvNT_6ParamsE$_ZZN4cute5sliceINS_5tupleIJNS_10UnderscoreES2_S2_iEEENS1_IJNS1_IJNS_1CILi1EEENS4_ILi0EEEEEElS6_lEEEEEDaRKT_RKT0_ENKUlRKT_RKT0_E_clIS2_lEEDaSH_SK_,@function
        .size           $_ZN7cutlass13device_kernelIN5flash19enable_sm80_to_sm89INS1_16FlashAttnBwdSm80INS1_25CollectiveMainloopBwdSm80ILi2ELi2EN4cute5tupleIJNS5_1CILi128EEES8_NS7_ILi64EEEEEENS_10bfloat16_tEfNS_4arch4Sm80ELb0ELb1ELb1ELb0ELb1ELb0ELb0ELb0ELi2ELi4ELi4ELi4ELb0EEENS1_21CollectiveEpilogueBwdISA_SB_SD_Li256ELb0ELb0ELi2EEENS1_19SingleTileSchedulerILb0ELb0ELb0ELi128EEEEEEEEEvNT_6ParamsE$_ZZN4cute5sliceINS_5tupleIJNS_10UnderscoreES2_S2_iEEENS1_IJNS1_IJNS_1CILi1EEENS4_ILi0EEEEEElS6_lEEEEEDaRKT_RKT0_ENKUlRKT_RKT0_E_clIS2_lEEDaSH_SK_,($_ZN7cutlass13device_kernelIN5flash19enable_sm80_to_sm89INS1_16FlashAttnBwdSm80INS1_25CollectiveMainloopBwdSm80ILi2ELi2EN4cute5tupleIJNS5_1CILi128EEES8_NS7_ILi64EEEEEENS_10bfloat16_tEfNS_4arch4Sm80ELb0ELb1ELb1ELb0ELb1ELb0ELb0ELb0ELi2ELi4ELi4ELi4ELb0EEENS1_21CollectiveEpilogueBwdISA_SB_SD_Li256ELb0ELb0ELi2EEENS1_19SingleTileSchedulerILb0ELb0ELb0ELi128EEEEEEEEEvNT_6ParamsE$_ZZN4cute5sliceINS_5tupleIJNS_10UnderscoreES2_iEEENS1_IJNS1_IJNS_1CILi1EEENS4_ILi0EEEEEEiNS4_ILi1024EEEEEEEEDaRKT_RKT0_ENKUlRKT_RKT0_E_clIS2_iEEDaSI_SL_ - $_ZN7cutlass13device_kernelIN5flash19enable_sm80_to_sm89INS1_16FlashAttnBwdSm80INS1_25CollectiveMainloopBwdSm80ILi2ELi2EN4cute5tupleIJNS5_1CILi128EEES8_NS7_ILi64EEEEEENS_10bfloat16_tEfNS_4arch4Sm80ELb0ELb1ELb1ELb0ELb1ELb0ELb0ELb0ELi2ELi4ELi4ELi4ELb0EEENS1_21CollectiveEpilogueBwdISA_SB_SD_Li256ELb0ELb0ELi2EEENS1_19SingleTileSchedulerILb0ELb0ELb0ELi128EEEEEEEEEvNT_6ParamsE$_ZZN4cute5sliceINS_5tupleIJNS_10UnderscoreES2_S2_iEEENS1_IJNS1_IJNS_1CILi1EEENS4_ILi0EEEEEElS6_lEEEEEDaRKT_RKT0_ENKUlRKT_RKT0_E_clIS2_lEEDaSH_SK_)
$_ZN7cutlass13device_kernelIN5flash19enable_sm80_to_sm89INS1_16FlashAttnBwdSm80INS1_25CollectiveMainloopBwdSm80ILi2ELi2EN4cute5tupleIJNS5_1CILi128EEES8_NS7_ILi64EEEEEENS_10bfloat16_tEfNS_4arch4Sm80ELb0ELb1ELb1ELb0ELb1ELb0ELb0ELb0ELi2ELi4ELi4ELi4ELb0EEENS1_21CollectiveEpilogueBwdISA_SB_SD_Li256ELb0ELb0ELi2EEENS1_19SingleTileSchedulerILb0ELb0ELb0ELi128EEEEEEEEEvNT_6ParamsE$_ZZN4cute5sliceINS_5tupleIJNS_10UnderscoreES2_S2_iEEENS1_IJNS1_IJNS_1CILi1EEENS4_ILi0EEEEEElS6_lEEEEEDaRKT_RKT0_ENKUlRKT_RKT0_E_clIS2_lEEDaSH_SK_:
[----:B------:R-:W-:Y:S02]  /*d600*/  IADD3 R5, R1, 0x16a8, RZ ;  /* 0x000016a801057810 */ /* 0x000fe40007ffe0ff */
[----:B------:R-:W-:Y:S02]  /*d610*/  MOV R6, 0xd640 ;  /* 0x0000d64000067802 */ /* 0x000fe40000000f00 */
[----:B------:R-:W-:Y:S02]  /*d620*/  IADD3 R5, R5, c[0x0][0x20], RZ ;  /* 0x0000080005057a10 */ /* 0x000fe40007ffe0ff */
[----:B------:R-:W-:Y:S05]  /*d630*/  CALL.REL.NOINC `($_ZN7cutlass13device_kernelIN5flash19enable_sm80_to_sm89INS1_16FlashAttnBwdSm80INS1_25CollectiveMainloopBwdSm80ILi2ELi2EN4cute5tupleIJNS5_1CILi128EEES8_NS7_ILi64EEEEEENS_10bfloat16_tEfNS_4arch4Sm80ELb0ELb1ELb1ELb0ELb1ELb0ELb0ELb0ELi2ELi4ELi4ELi4ELb0EEENS1_21CollectiveEpilogueBwdISA_SB_SD_Li256ELb0ELb0ELi2EEENS1_19SingleTileSchedulerILb0ELb0ELb0ELi128EEEEEEEEEvNT_6ParamsE$_ZN4cute3eso3ESOILb0ELb1EJlEEC2ERKl) ;  /* 0xffffa9a000007944 */ /* 0x000fea0003c3ffff */
[----:B-1----:R1:W5:Y:S01]  /*d640*/  LDL.64 R2, [R1+0x16a8] ;  /* 0x0016a80001027983 */ /* 0x0023620000100a00 */
[----:B------:R-:W-:-:S04]  /*d650*/  MOV R5, 0x0 ;  /* 0x0000000000057802 */ /* 0x000fc80000000f00 */
[----:B------:R-:W-:Y:S05]  /*d660*/  RET.REL.NODEC R4 `(_ZN7cutlass13device_kernelIN5flash19enable_sm80_to_sm89INS1_16FlashAttnBwdSm80INS1_25CollectiveMainloopBwdSm80ILi2ELi2EN4cute5tupleIJNS5_1CILi128EEES8_NS7_ILi64EEEEEENS_10bfloat16_tEfNS_4arch4Sm80ELb0ELb1ELb1ELb0ELb1ELb0ELb0ELb0ELi2ELi4ELi4ELi4ELb0EEENS1_21CollectiveEpilogueBwdISA_SB_SD_Li256ELb0ELb0ELi2EEENS1_19SingleTileSchedulerILb0ELb0ELb0ELi128EEEEEEEEEvNT_6ParamsE) ;  /* 0xffff299004007950 */ /* 0x000fea0003c3ffff */
        .type           $_ZN7cutlass13device_kernelIN5flash19enable_sm80_to_sm89INS1_16FlashAttnBwdSm80INS1_25CollectiveMainloopBwdSm80ILi2ELi2EN4cute5tupleIJNS5_1CILi128EEES8_NS7_ILi64EEEEEENS_10bfloat16_tEfNS_4arch4Sm80ELb0ELb1ELb1ELb0ELb1ELb0ELb0ELb0ELi2ELi4ELi4ELi4ELb0EEENS1_21CollectiveEpilogueBwdISA_SB_SD_Li256ELb0ELb0ELi2EEENS1_19SingleTileSchedulerILb0ELb0ELb0ELi128EEEEEEEEEvNT_6ParamsE$_ZZN4cute5sliceINS_5tupleIJNS_10UnderscoreES2_iEEENS1_IJNS1_IJNS_1CILi1EEENS4_ILi0EEEEEEiNS4_ILi1024EEEEEEEEDaRKT_RKT0_ENKUlRKT_RKT0_E_clIS2_iEEDaSI_SL_,@function
        .size           $_ZN7cutlass13device_kernelIN5flash19enable_sm80_to_sm89INS1_16FlashAttnBwdSm80INS1_25CollectiveMainloopBwdSm80ILi2ELi2EN4cute5tupleIJNS5_1CILi128EEES8_NS7_ILi64EEEEEENS_10bfloat16_tEfNS_4arch4Sm80ELb0ELb1ELb1ELb0ELb1ELb0ELb0ELb0ELi2ELi4ELi4ELi4ELb0EEENS1_21CollectiveEpilogueBwdISA_SB_SD_Li256ELb0ELb0ELi2EEENS1_19SingleTileSchedulerILb0ELb0ELb0ELi128EEEEEEEEEvNT_6ParamsE$_ZZN4cute5sliceINS_5tupleIJNS_10UnderscoreES2_iEEENS1_IJNS1_IJNS_1CILi1EEENS4_ILi0EEEEEEiNS4_ILi1024EEEEEEEEDaRKT_RKT0_ENKUlRKT_RKT0_E_clIS2_iEEDaSI_SL_,($_ZN7cutlass13device_kernelIN5flash19enable_sm80_to_sm89INS1_16FlashAttnBwdSm80INS1_25CollectiveMainloopBwdSm80ILi2ELi2EN4cute5tupleIJNS5_1CILi128EEES8_NS7_ILi64EEEEEENS_10bfloat16_tEfNS_4arch4Sm80ELb0ELb1ELb1ELb0ELb1ELb0ELb0ELb0ELi2ELi4ELi4ELi4ELb0EEENS1_21CollectiveEpilogueBwdISA_SB_SD_Li256ELb0ELb0ELi2EEENS1_19SingleTileSchedulerILb0ELb0ELb0ELi128EEEEEEEEEvNT_6ParamsE$_ZZN4cute6detail10lift_sliceINS_5tupleIJNS_1CILi0EEENS_10UnderscoreEEEENS2_IJNS2_IJS4_S4_EEEiEEEEEDaRKT_RKT0_ENKUlRKT_RKT0_E_clIS5_iEEDaSH_SK_ - $_ZN7cutlass13device_kernelIN5flash19enable_sm80_to_sm89INS1_16FlashAttnBwdSm80INS1_25CollectiveMainloopBwdSm80ILi2ELi2EN4cute5tupleIJNS5_1CILi128EEES8_NS7_ILi64EEEEEENS_10bfloat16_tEfNS_4arch4Sm80ELb0ELb1ELb1ELb0ELb1ELb0ELb0ELb0ELi2ELi4ELi4ELi4ELb0EEENS1_21CollectiveEpilogueBwdISA_SB_SD_Li256ELb0ELb0ELi2EEENS1_19SingleTileSchedulerILb0ELb0ELb0ELi128EEEEEEEEEvNT_6ParamsE$_ZZN4cute5sliceINS_5tupleIJNS_10UnderscoreES2_iEEENS1_IJNS1_IJNS_1CILi1EEENS4_ILi0EEEEEEiNS4_ILi1024EEEEEEEEDaRKT_RKT0_ENKUlRKT_RKT0_E_clIS2_iEEDaSI_SL_)
$_ZN7cutlass13device_kernelIN5flash19enable_sm80_to_sm89INS1_16FlashAttnBwdSm80INS1_25CollectiveMainloopBwdSm80ILi2ELi2EN4cute5tupleIJNS5_1CILi128EEES8_NS7_ILi64EEEEEENS_10bfloat16_tEfNS_4arch4Sm80ELb0ELb1ELb1ELb0ELb1ELb0ELb0ELb0ELi2ELi4ELi4ELi4ELb0EEENS1_21CollectiveEpilogueBwdISA_SB_SD_Li256ELb0ELb0ELi2EEENS1_19SingleTileSchedulerILb0ELb0ELb0ELi128EEEEEEEEEvNT_6ParamsE$_ZZN4cute5sliceINS_5tupleIJNS_10UnderscoreES2_iEEENS1_IJNS1_IJNS_1CILi1EEENS4_ILi0EEEEEEiNS4_ILi1024EEEEEEEEDaRKT_RKT0_ENKUlRKT_RKT0_E_clIS2_iEEDaSI_SL_:
[----:B------:R-:W-:Y:S01]  /*d670*/  IADD3 R2, R1, 0x1680, RZ ;  /* 0x0000168001027810 */ /* 0x000fe20007ffe0ff */
[----:B------:R-:W-:Y:S01]  /*d680*/  IMAD.MOV.U32 R3, RZ, RZ, R22 ;  /* 0x000000ffff037224 */ /* 0x000fe200078e0016 */
[----:B------:R-:W-:Y:S02]  /*d690*/  MOV R6, 0xd6c0 ;  /* 0x0000d6c000067802 */ /* 0x000fe40000000f00 */
[----:B------:R-:W-:Y:S02]  /*d6a0*/  IADD3 R2, R2, c[0x0][0x20], RZ ;  /* 0x0000080002027a10 */ /* 0x000fe40007ffe0ff */
[----:B------:R-:W-:Y:S05]  /*d6b0*/  CALL.REL.NOINC `($_ZN7cutlass13device_kernelIN5flash19enable_sm80_to_sm89INS1_16FlashAttnBwdSm80INS1_25CollectiveMainloopBwdSm80ILi2ELi2EN4cute5tupleIJNS5_1CILi128EEES8_NS7_ILi64EEEEEENS_10bfloat16_tEfNS_4arch4Sm80ELb0ELb1ELb1ELb0ELb1ELb0ELb0ELb0ELi2ELi4ELi4ELi4ELb0EEENS1_21CollectiveEpilogueBwdISA_SB_SD_Li256ELb0ELb0ELi2EEENS1_19SingleTileSchedulerILb0ELb0ELb0ELi128EEEEEEEEEvNT_6ParamsE$_ZN4cute3eso3ESOILb0ELb1EJiEEC2ERKi) ;  /* 0xffffa74000007944 */ /* 0x000fea0003c3ffff */
[----:B-1----:R1:W5:Y:S01]  /*d6c0*/  LDL R3, [R1+0x1680] ;  /* 0x0016800001037983 */ /* 0x0023620000100800 */
[----:B------:R-:W-:Y:S02]  /*d6d0*/  MOV R6, R4 ;  /* 0x0000000400067202 */ /* 0x000fe40000000f00 */
[----:B------:R-:W-:-:S04]  /*d6e0*/  MOV R7, 0x0 ;  /* 0x0000000000077802 */ /* 0x000fc80000000f00 */
[----:B------:R-:W-:Y:S05]  /*d6f0*/  RET.REL.NODEC R6 `(_ZN7cutlass13device_kernelIN5flash19enable_sm80_to_sm89INS1_16FlashAttnBwdSm80INS1_25CollectiveMainloopBwdSm80ILi2ELi2EN4cute5tupleIJNS5_1CILi128EEES8_NS7_ILi64EEEEEENS_10bfloat16_tEfNS_4arch4Sm80ELb0ELb1ELb1ELb0ELb1ELb0ELb0ELb0ELi2ELi4ELi4ELi4ELb0EEENS1_21CollectiveEpilogueBwdISA_SB_SD_Li256ELb0ELb0ELi2EEENS1_19SingleTileSchedulerILb0ELb0ELb0ELi128EEEEEEEEEvNT_6ParamsE) ;  /* 0xffff290006007950 */ /* 0x000fea0003c3ffff */
        .type           $_ZN7cutlass13device_kernelIN5flash19enable_sm80_to_sm89INS1_16FlashAttnBwdSm80INS1_25CollectiveMainloopBwdSm80ILi2ELi2EN4cute5tupleIJNS5_1CILi128EEES8_NS7_ILi64EEEEEENS_10bfloat16_tEfNS_4arch4Sm80ELb0ELb1ELb1ELb0ELb1ELb0ELb0ELb0ELi2ELi4ELi4ELi4ELb0EEENS1_21CollectiveEpilogueBwdISA_SB_SD_Li256ELb0ELb0ELi2EEENS1_19SingleTileSchedulerILb0ELb0ELb0ELi128EEEEEEEEEvNT_6ParamsE$_ZZN4cute6detail10lift_sliceINS_5tupleIJNS_1CILi0EEENS_10UnderscoreEEEENS2_IJNS2_IJS4_S4_EEEiEEEEEDaRKT_RKT0_ENKUlRKT_RKT0_E_clIS5_iEEDaSH_SK_,@function
        .size           $_ZN7cutlass13device_kernelIN5flash19enable_sm80_to_sm89INS1_16FlashAttnBwdSm80INS1_25CollectiveMainloopBwdSm80ILi2ELi2EN4cute5tupleIJNS5_1CILi128EEES8_NS7_ILi64EEEEEENS_10bfloat16_tEfNS_4arch4Sm80ELb0ELb1ELb1ELb0ELb1ELb0ELb0ELb0ELi2ELi4ELi4ELi4ELb0EEENS1_21CollectiveEpilogueBwdISA_SB_SD_Li256ELb0ELb0ELi2EEENS1_19SingleTileSchedulerILb0ELb0ELb0ELi128EEEEEEEEEvNT_6ParamsE$_ZZN4cute6detail10lift_sliceINS_5tupleIJNS_1CILi0EEENS_10UnderscoreEEEENS2_IJNS2_IJS4_S4_EEEiEEEEEDaRKT_RKT0_ENKUlRKT_RKT0_E_clIS5_iEEDaSH_SK_,($_ZN7cutlass13device_kernelIN5flash19enable_sm80_to_sm89INS1_16FlashAttnBwdSm80INS1_25CollectiveMainloopBwdSm80ILi2ELi2EN4cute5tupleIJNS5_1CILi128EEES8_NS7_ILi64EEEEEENS_10bfloat16_tEfNS_4arch4Sm80ELb0ELb1ELb1ELb0ELb1ELb0ELb0ELb0ELi2ELi4ELi4ELi4ELb0EEENS1_21CollectiveEpilogueBwdISA_SB_SD_Li256ELb0ELb0ELi2EEENS1_19SingleTileSchedulerILb0ELb0ELb0ELi128EEEEEEEEEvNT_6ParamsE$_ZZN4cute6detail16composition_implINS_1CILi2EEEiNS_5tupleIJNS2_ILi1EEES3_EEENS4_IJNS2_ILi0EEES5_EEEEEDaRKT_RKT0_RKT1_RKT2_ENKUlRKT_RKT0_E_clIS3_S5_EEDaSN_SQ_ - $_ZN7cutlass13device_kernelIN5flash19enable_sm80_to_sm89INS1_16FlashAttnBwdSm80INS1_25CollectiveMainloopBwdSm80ILi2ELi2EN4cute5tupleIJNS5_1CILi128EEES8_NS7_ILi64EEEEEENS_10bfloat16_tEfNS_4arch4Sm80ELb0ELb1ELb1ELb0ELb1ELb0ELb0ELb0ELi2ELi4ELi4ELi4ELb0EEENS1_21CollectiveEpilogueBwdISA_SB_SD_Li256ELb0ELb0ELi2EEENS1_19SingleTileSchedulerILb0ELb0ELb0ELi128EEEEEEEEEvNT_6ParamsE$_ZZN4cute6detail10lift_sliceINS_5tupleIJNS_1CILi0EEENS_10UnderscoreEEEENS2_IJNS2_IJS4_S4_EEEiEEEEEDaRKT_RKT0_ENKUlRKT_RKT0_E_clIS5_iEEDaSH_SK_)
$_ZN7cutlass13device_kernelIN5flash19enable_sm80_to_sm89INS1_16FlashAttnBwdSm80INS1_25CollectiveMainloopBwdSm80ILi2ELi2EN4cute5tupleIJNS5_1CILi128EEES8_NS7_ILi64EEEEEENS_10bfloat16_tEfNS_4arch4Sm80ELb0ELb1ELb1ELb0ELb1ELb0ELb0ELb0ELi2ELi4ELi4ELi4ELb0EEENS1_21CollectiveEpilogueBwdISA_SB_SD_Li256ELb0ELb0ELi2EEENS1_19SingleTileSchedulerILb0ELb0ELb0ELi128EEEEEEEEEvNT_6ParamsE$_ZZN4cute6detail10lift_sliceINS_5tupleIJNS_1CILi0EEENS_10UnderscoreEEEENS2_IJNS2_IJS4_S4_EEEiEEEEEDaRKT_RKT0_ENKUlRKT_RKT0_E_clIS5_iEEDaSH_SK_:
[----:B------:R-:W-:Y:S02]  /*d700*/  IADD3 R2, R1, 0x1680, RZ ;  /* 0x0000168001027810 */ /* 0x000fe40007ffe0ff */
[----:B------:R-:W-:Y:S02]  /*d710*/  MOV R6, 0xd740 ;  /* 0x0000d74000067802 */ /* 0x000fe40000000f00 */
[----:B------:R-:W-:Y:S02]  /*d720*/  IADD3 R2, R2, c[0x0][0x20], RZ ;  /* 0x0000080002027a10 */ /* 0x000fe40007ffe0ff */
[----:B------:R-:W-:Y:S05]  /*d730*/  CALL.REL.NOINC `($_ZN7cutlass13device_kernelIN5flash19enable_sm80_to_sm89INS1_16FlashAttnBwdSm80INS1_25CollectiveMainloopBwdSm80ILi2ELi2EN4cute5tupleIJNS5_1CILi128EEES8_NS7_ILi64EEEEEENS_10bfloat16_tEfNS_4arch4Sm80ELb0ELb1ELb1ELb0ELb1ELb0ELb0ELb0ELi2ELi4ELi4ELi4ELb0EEENS1_21CollectiveEpilogueBwdISA_SB_SD_Li256ELb0ELb0ELi2EEENS1_19SingleTileSchedulerILb0ELb0ELb0ELi128EEEEEEEEEvNT_6ParamsE$_ZN4cute3eso3ESOILb0ELb1EJiEEC2ERKi) ;  /* 0xffffa6c000007944 */ /* 0x000fea0003c3ffff */
[----:B-1----:R1:W5:Y:S01]  /*d740*/  LDL R3, [R1+0x1680] ;  /* 0x0016800001037983 */ /* 0x0023620000100800 */
[----:B------:R-:W-:-:S04]  /*d750*/  MOV R11, 0x0 ;  /* 0x00000000000b7802 */ /* 0x000fc80000000f00 */
[----:B------:R-:W-:Y:S05]  /*d760*/  RET.REL.NODEC R10 `(_ZN7cutlass13device_kernelIN5flash19enable_sm80_to_sm89INS1_16FlashAttnBwdSm80INS1_25CollectiveMainloopBwdSm80ILi2ELi2EN4cute5tupleIJNS5_1CILi128EEES8_NS7_ILi64EEEEEENS_10bfloat16_tEfNS_4arch4Sm80ELb0ELb1ELb1ELb0ELb1ELb0ELb0ELb0ELi2ELi4ELi4ELi4ELb0EEENS1_21CollectiveEpilogueBwdISA_SB_SD_Li256ELb0ELb0ELi2EEENS1_19SingleTileSchedulerILb0ELb0ELb0ELi128EEEEEEEEEvNT_6ParamsE) ;  /* 0xffff28900a007950 */ /* 0x000fea0003c3ffff */
        .type           $_ZN7cutlass13device_kernelIN5flash19enable_sm80_to_sm89INS1_16FlashAttnBwdSm80INS1_25CollectiveMainloopBwdSm80ILi2ELi2EN4cute5tupleIJNS5_1CILi128EEES8_NS7_ILi64EEEEEENS_10bfloat16_tEfNS_4arch4Sm80ELb0ELb1ELb1ELb0ELb1ELb0ELb0ELb0ELi2ELi4ELi4ELi4ELb0EEENS1_21CollectiveEpilogueBwdISA_SB_SD_Li256ELb0ELb0ELi2EEENS1_19SingleTileSchedulerILb0ELb0ELb0ELi128EEEEEEEEEvNT_6ParamsE$_ZZN4cute6detail16composition_implINS_1CILi2EEEiNS_5tupleIJNS2_ILi1EEES3_EEENS4_IJNS2_ILi0EEES5_EEEEEDaRKT_RKT0_RKT1_RKT2_ENKUlRKT_RKT0_E_clIS3_S5_EEDaSN_SQ_,@function
        .size           $_ZN7cutlass13device_kernelIN5flash19enable_sm80_to_sm89INS1_16FlashAttnBwdSm80INS1_25CollectiveMainloopBwdSm80ILi2ELi2EN4cute5tupleIJNS5_1CILi128EEES8_NS7_ILi64EEEEEENS_10bfloat16_tEfNS_4arch4Sm80ELb0ELb1ELb1ELb0ELb1ELb0ELb0ELb0ELi2ELi4ELi4ELi4ELb0EEENS1_21CollectiveEpilogueBwdISA_SB_SD_Li256ELb0ELb0ELi2EEENS1_19SingleTileSchedulerILb0ELb0ELb0ELi128EEEEEEEEEvNT_6ParamsE$_ZZN4cute6detail16composition_implINS_1CILi2EEEiNS_5tupleIJNS2_ILi1EEES3_EEENS4_IJNS2_ILi0EEES5_EEEEEDaRKT_RKT0_RKT1_RKT2_ENKUlRKT_RKT0_E_clIS3_S5_EEDaSN_SQ_,($_ZN7cutlass13device_kernelIN5flash19enable_sm80_to_sm89INS1_16FlashAttnBwdSm80INS1_25CollectiveMainloopBwdSm80ILi2ELi2EN4cute5tupleIJNS5_1CILi128EEES8_NS7_ILi64EEEEEENS_10bfloat16_tEfNS_4arch4Sm80ELb0ELb1ELb1ELb0ELb1ELb0ELb0ELb0ELi2ELi4ELi4ELi4ELb0EEENS1_21CollectiveEpilogueBwdISA_SB_SD_Li256ELb0ELb0ELi2EEENS1_19SingleTileSchedulerILb0ELb0ELb0ELi128EEEEEEEEEvNT_6ParamsE$_ZZN4cute6detail16composition_implINS_5tupleIJNS_1CILi16EEENS3_ILi2EEES5_S5_NS3_ILi4EEES5_EEENS2_IJNS3_ILi1EEEiiiNS3_ILi144EEENS3_ILi512EEEEEENS2_IJNS2_IJS5_S5_EEES6_NS3_ILi8EEEEEENS2_IJNS2_IJNS3_ILi64EEESA_EEES4_NS3_ILi1024EEEEEEEEDaRKT_RKT0_RKT1_RKT2_ENKUlRKT_RKT0_E_clIS6_S4_EEDaSX_S10_ - $_ZN7cutlass13device_kernelIN5flash19enable_sm80_to_sm89INS1_16FlashAttnBwdSm80INS1_25CollectiveMainloopBwdSm80ILi2ELi2EN4cute5tupleIJNS5_1CILi128EEES8_NS7_ILi64EEEEEENS_10bfloat16_tEfNS_4arch4Sm80ELb0ELb1ELb1ELb0ELb1ELb0ELb0ELb0ELi2ELi4ELi4ELi4ELb0EEENS1_21CollectiveEpilogueBwdISA_SB_SD_Li256ELb0ELb0ELi2EEENS1_19SingleTileSchedulerILb0ELb0ELb0ELi128EEEEEEEEEvNT_6ParamsE$_ZZN4cute6detail16composition_implINS_1CILi2EEEiNS_5tupleIJNS2_ILi1EEES3_EEENS4_IJNS2_ILi0EEES5_EEEEEDaRKT_RKT0_RKT1_RKT2_ENKUlRKT_RKT0_E_clIS3_S5_EEDaSN_SQ_)
$_ZN7cutlass13device_kernelIN5flash19enable_sm80_to_sm89INS1_16FlashAttnBwdSm80INS1_25CollectiveMainloopBwdSm80ILi2ELi2EN4cute5tupleIJNS5_1CILi128EEES8_NS7_ILi64EEEEEENS_10bfloat16_tEfNS_4arch4Sm80ELb0ELb1ELb1ELb0ELb1ELb0ELb0ELb0ELi2ELi4ELi4ELi4ELb0EEENS1_21CollectiveEpilogueBwdISA_SB_SD_Li256ELb0ELb0ELi2EEENS1_19SingleTileSchedulerILb0ELb0ELb0ELi128EEEEEEEEEvNT_6ParamsE$_ZZN4cute6detail16composition_implINS_1CILi2EEEiNS_5tupleIJNS2_ILi1EEES3_EEENS4_IJNS2_ILi0EEES5_EEEEEDaRKT_RKT0_RKT1_RKT2_ENKUlRKT_RKT0_E_clIS3_S5_EEDaSN_SQ_:
[----:B------:R-:W-:Y:S02]  /*d770*/  IADD3 R2, R1, 0x1688, RZ ;  /* 0x0000168801027810 */ /* 0x000fe40007ffe0ff */
[----:B------:R-:W-:Y:S02]  /*d780*/  MOV R6, 0xd7b0 ;  /* 0x0000d7b000067802 */ /* 0x000fe40000000f00 */
[----:B------:R-:W-:Y:S02]  /*d790*/  IADD3 R2, R2, c[0x0][0x20], RZ ;  /* 0x0000080002027a10 */ /* 0x000fe40007ffe0ff */
[----:B------:R-:W-:Y:S05]  /*d7a0*/  CALL.REL.NOINC `($_ZN7cutlass13device_kernelIN5flash19enable_sm80_to_sm89INS1_16FlashAttnBwdSm80INS1_25CollectiveMainloopBwdSm80ILi2ELi2EN4cute5tupleIJNS5_1CILi128EEES8_NS7_ILi64EEEEEENS_10bfloat16_tEfNS_4arch4Sm80ELb0ELb1ELb1ELb0ELb1ELb0ELb0ELb0ELi2ELi4ELi4ELi4ELb0EEENS1_21CollectiveEpilogueBwdISA_SB_SD_Li256ELb0ELb0ELi2EEENS1_19SingleTileSchedulerILb0ELb0ELb0ELi128EEEEEEEEEvNT_6ParamsE$_ZN4cute5tupleIJNS_1CILi2EEEiEEC2ERKS2_RKi) ;  /* 0xffffe16000007944 */ /* 0x000fea0003c3ffff */
[----:B-1----:R1:W5:Y:S01]  /*d7b0*/  LDL R3, [R1+0x1688] ;  /* 0x0016880001037983 */ /* 0x0023620000100800 */
[----:B------:R-:W-:-:S04]  /*d7c0*/  MOV R11, 0x0 ;  /* 0x00000000000b7802 */ /* 0x000fc80000000f00 */
[----:B------:R-:W-:Y:S05]  /*d7d0*/  RET.REL.NODEC R10 `(_ZN7cutlass13device_kernelIN5flash19enable_sm80_to_sm89INS1_16FlashAttnBwdSm80INS1_25CollectiveMainloopBwdSm80ILi2ELi2EN4cute5tupleIJNS5_1CILi128EEES8_NS7_ILi64EEEEEENS_10bfloat16_tEfNS_4arch4Sm80ELb0ELb1ELb1ELb0ELb1ELb0ELb0ELb0ELi2ELi4ELi4ELi4ELb0EEENS1_21CollectiveEpilogueBwdISA_SB_SD_Li256ELb0ELb0ELi2EEENS1_19SingleTileSchedulerILb0ELb0ELb0ELi128EEEEEEEEEvNT_6ParamsE) ;  /* 0xffff28200a007950 */ /* 0x000fea0003c3ffff */
        .type           $_ZN7cutlass13device_kernelIN5flash19enable_sm80_to_sm89INS1_16FlashAttnBwdSm80INS1_25CollectiveMainloopBwdSm80ILi2ELi2EN4cute5tupleIJNS5_1CILi128EEES8_NS7_ILi64EEEEEENS_10bfloat16_tEfNS_4arch4Sm80ELb0ELb1ELb1ELb0ELb1ELb0ELb0ELb0ELi2ELi4ELi4ELi4ELb0EEENS1_21CollectiveEpilogueBwdISA_SB_SD_Li256ELb0ELb0ELi2EEENS1_19SingleTileSchedulerILb0ELb0ELb0ELi128EEEEEEEEEvNT_6ParamsE$_ZZN4cute6detail16composition_implINS_5tupleIJNS_1CILi16EEENS3_ILi2EEES5_S5_NS3_ILi4EEES5_EEENS2_IJNS3_ILi1EEEiiiNS3_ILi144EEENS3_ILi512EEEEEENS2_IJNS2_IJS5_S5_EEES6_NS3_ILi8EEEEEENS2_IJNS2_IJNS3_ILi64EEESA_EEES4_NS3_ILi1024EEEEEEEEDaRKT_RKT0_RKT1_RKT2_ENKUlRKT_RKT0_E_clIS6_S4_EEDaSX_S10_,@function
        .size           $_ZN7cutlass13device_kernelIN5flash19enable_sm80_to_sm89INS1_16FlashAttnBwdSm80INS1_25CollectiveMainloopBwdSm80ILi2ELi2EN4cute5tupleIJNS5_1CILi128EEES8_NS7_ILi64EEEEEENS_10bfloat16_tEfNS_4arch4Sm80ELb0ELb1ELb1ELb0ELb1ELb0ELb0ELb0ELi2ELi4ELi4ELi4ELb0EEENS1_21CollectiveEpilogueBwdISA_SB_SD_Li256ELb0ELb0ELi2EEENS1_19SingleTileSchedulerILb0ELb0ELb0ELi128EEEEEEEEEvNT_6ParamsE$_ZZN4cute6detail16composition_implINS_5tupleIJNS_1CILi16EEENS3_ILi2EEES5_S5_NS3_ILi4EEES5_EEENS2_IJNS3_ILi1EEEiiiNS3_ILi144EEENS3_ILi512EEEEEENS2_IJNS2_IJS5_S5_EEES6_NS3_ILi8EEEEEENS2_IJNS2_IJNS3_ILi64EEESA_EEES4_NS3_ILi1024EEEEEEEEDaRKT_RKT0_RKT1_RKT2_ENKUlRKT_RKT0_E_clIS6_S4_EEDaSX_S10_,($_ZN7cutlass13device_kernelIN5flash19enable_sm80_to_sm89INS1_16FlashAttnBwdSm80INS1_25CollectiveMainloopBwdSm80ILi2ELi2EN4cute5tupleIJNS5_1CILi128EEES8_NS7_ILi64EEEEEENS_10bfloat16_tEfNS_4arch4Sm80ELb0ELb1ELb1ELb0ELb1ELb0ELb0ELb0ELi2ELi4ELi4ELi4ELb0EEENS1_21CollectiveEpilogueBwdISA_SB_SD_Li256ELb0ELb0ELi2EEENS1_19SingleTileSchedulerILb0ELb0ELb0ELi128EEEEEEEEEvNT_6ParamsE$_ZZN4cute6detail16composition_implINS_5tupleIJNS_1CILi16EEENS3_ILi2EEES5_S5_NS3_ILi4EEES5_EEENS2_IJNS3_ILi1EEEiiiNS3_ILi144EEENS3_ILi512EEEEEENS2_IJNS2_IJS5_S5_EEES6_NS3_ILi8EEEEEENS2_IJNS2_IJNS3_ILi64EEESA_EEES4_NS3_ILi1024EEEEEEEEDaRKT_RKT0_RKT1_RKT2_ENKUlRKT_RKT0_E_clISC_SG_EEDaSX_S10_ - $_ZN7cutlass13device_kernelIN5flash19enable_sm80_to_sm89INS1_16FlashAttnBwdSm80INS1_25CollectiveMainloopBwdSm80ILi2ELi2EN4cute5tupleIJNS5_1CILi128EEES8_NS7_ILi64EEEEEENS_10bfloat16_tEfNS_4arch4Sm80ELb0ELb1ELb1ELb0ELb1ELb0ELb0ELb0ELi2ELi4ELi4ELi4ELb0EEENS1_21CollectiveEpilogueBwdISA_SB_SD_Li256ELb0ELb0ELi2EEENS1_19SingleTileSchedulerILb0ELb0ELb0ELi128EEEEEEEEEvNT_6ParamsE$_ZZN4cute6detail16composition_implINS_5tupleIJNS_1CILi16EEENS3_ILi2EEES5_S5_NS3_ILi4EEES5_EEENS2_IJNS3_ILi1EEEiiiNS3_ILi144EEENS3_ILi512EEEEEENS2_IJNS2_IJS5_S5_EEES6_NS3_ILi8EEEEEENS2_IJNS2_IJNS3_ILi64EEESA_EEES4_NS3_ILi1024EEEEEEEEDaRKT_RKT0_RKT1_RKT2_ENKUlRKT_RKT0_E_clIS6_S4_EEDaSX_S10_)
$_ZN7cutlass13device_kernelIN5flash19enable_sm80_to_sm89INS1_16FlashAttnBwdSm80INS1_25CollectiveMainloopBwdSm80ILi2ELi2EN4cute5tupleIJNS5_1CILi128EEES8_NS7_ILi64EEEEEENS_10bfloat16_tEfNS_4arch4Sm80ELb0ELb1ELb1ELb0ELb1ELb0ELb0ELb0ELi2ELi4ELi4ELi4ELb0EEENS1_21CollectiveEpilogueBwdISA_SB_SD_Li256ELb0ELb0ELi2EEENS1_19SingleTileSchedulerILb0ELb0ELb0ELi128EEEEEEEEEvNT_6ParamsE$_ZZN4cute6detail16composition_implINS_5tupleIJNS_1CILi16EEENS3_ILi2EEES5_S5_NS3_ILi4EEES5_EEENS2_IJNS3_ILi1EEEiiiNS3_ILi144EEENS3_ILi512EEEEEENS2_IJNS2_IJS5_S5_EEES6_NS3_ILi8EEEEEENS2_IJNS2_IJNS3_ILi64EEESA_EEES4_NS3_ILi1024EEEEEEEEDaRKT_RKT0_RKT1_RKT2_ENKUlRKT_RKT0_E_clIS6_S4_EEDaSX_S10_:
        /* <DEDUP_REMOVED lines=14> */
[----:B-1---5:R-:W-:Y:S05]  /*d8c0*/  CALL.REL.NOINC `($_ZN7cutlass13device_kernelIN5flash19enable_sm80_to_sm89INS1_16FlashAttnBwdSm80INS1_25CollectiveMainloopBwdSm80ILi2ELi2EN4cute5tupleIJNS5_1CILi128EEES8_NS7_ILi64EEEEEENS_10bfloat16_tEfNS_4arch4Sm80ELb0ELb1ELb1ELb0ELb1ELb0ELb0ELb0ELi2ELi4ELi4ELi4ELb0EEENS1_21CollectiveEpilogueBwdISA_SB_SD_Li256ELb0ELb0ELi2EEENS1_19SingleTileSchedulerILb0ELb0ELb0ELi128EEEEEEEEEvNT_6ParamsE$_ZZN4cute6detail16composition_implINS_5tupleIJNS_1CILi16EEENS3_ILi2EEES5_S5_NS3_ILi4EEES5_EEENS2_IJNS3_ILi1EEEiiiNS3_ILi144EEENS3_ILi512EEEEEES6_S4_EEDaRKT_RKT0_RKT1_RKT2_ENKUlRKT_T0_E_clINS2_IJNS2_IJEEESU_S6_S8_EEENS_17integral_constantIiLi1EEEEEDaSQ_SR_) ;  /* 0x0000058000007944 */ /* 0x022fea0003c00000 */
[----:B-----5:R2:W-:Y:S04]  /*d8d0*/  STL [R1+0x16a8], R2 ;  /* 0x0016a80201007387 */ /* 0x0205e80000100800 */
[----:B------:R2:W-:Y:S04]  /*d8e0*/  STL.64 [R1+0x16a0], R74 ;  /* 0x0016a04a01007387 */ /* 0x0005e80000100a00 */
[----:B------:R2:W5:Y:S01]  /*d8f0*/  LDL R6, [R8+0x4] ;  /* 0x0000040008067983 */ /* 0x0005620000100800 */
[----:B------:R-:W-:Y:S02]  /*d900*/  IADD3 R3, R17, 0x28, RZ ;  /* 0x0000002811037810 */ /* 0x000fe40007ffe0ff */
[----:B------:R-:W-:-:S02]  /*d910*/  MOV R22, 0xd930 ;  /* 0x0000d93000167802 */ /* 0x000fc40000000f00 */
[----:B-12--5:R-:W-:Y:S05]  /*d920*/  CALL.REL.NOINC `($_ZN7cutlass13device_kernelIN5flash19enable_sm80_to_sm89INS1_16FlashAttnBwdSm80INS1_25CollectiveMainloopBwdSm80ILi2ELi2EN4cute5tupleIJNS5_1CILi128EEES8_NS7_ILi64EEEEEENS_10bfloat16_tEfNS_4arch4Sm80ELb0ELb1ELb1ELb0ELb1ELb0ELb0ELb0ELi2ELi4ELi4ELi4ELb0EEENS1_21CollectiveEpilogueBwdISA_SB_SD_Li256ELb0ELb0ELi2EEENS1_19SingleTileSchedulerILb0ELb0ELb0ELi128EEEEEEEEEvNT_6ParamsE$_ZZN4cute6detail16composition_implINS_5tupleIJNS_1CILi16EEENS3_ILi2EEES5_S5_NS3_ILi4EEES5_EEENS2_IJNS3_ILi1EEEiiiNS3_ILi144EEENS3_ILi512EEEEEES6_S4_EEDaRKT_RKT0_RKT1_RKT2_ENKUlRKT_T0_E_clINS2_IJNS2_IJS5_EEENS2_IJiEEES5_S8_EEENS_17integral_constantIiLi2EEEEEDaSQ_SR_) ;  /* 0x000005f000007944 */ /* 0x026fea0003c00000 */
[----:B------:R-:W2:Y:S01]  /*d930*/  LDL.64 R74, [R1+0x16a0] ;  /* 0x0016a000014a7983 */ /* 0x000ea20000100a00 */
[----:B------:R-:W-:-:S02]  /*d940*/  IADD3 R5, R17, 0x18, RZ ;  /* 0x0000001811057810 */ /* 0x000fc40007ffe0ff */
[----:B------:R-:W-:Y:S01]  /*d950*/  MOV R8, 0xd990 ;  /* 0x0000d99000087802 */ /* 0x000fe20000000f00 */
[----:B-----5:R3:W-:Y:S04]  /*d960*/  STL.64 [R1+0x1698], R2 ;  /* 0x0016980201007387 */ /* 0x0207e80000100a00 */
[----:B--2---:R3:W-:Y:S02]  /*d970*/  STL.64 [R1+0x1690], R74 ;  /* 0x0016904a01007387 */ /* 0x0047e40000100a00 */
[----:B-1-3--:R-:W-:Y:S05]  /*d980*/  CALL.REL.NOINC `($_ZN7cutlass13device_kernelIN5flash19enable_sm80_to_sm89INS1_16FlashAttnBwdSm80INS1_25CollectiveMainloopBwdSm80ILi2ELi2EN4cute5tupleIJNS5_1CILi128EEES8_NS7_ILi64EEEEEENS_10bfloat16_tEfNS_4arch4Sm80ELb0ELb1ELb1ELb0ELb1ELb0ELb0ELb0ELi2ELi4ELi4ELi4ELb0EEENS1_21CollectiveEpilogueBwdISA_SB_SD_Li256ELb0ELb0ELi2EEENS1_19SingleTileSchedulerILb0ELb0ELb0ELi128EEEEEEEEEvNT_6ParamsE$_ZZN4cute6detail16composition_implINS_5tupleIJNS_1CILi16EEENS3_ILi2EEES5_S5_NS3_ILi4EEES5_EEENS2_IJNS3_ILi1EEEiiiNS3_ILi144EEENS3_ILi512EEEEEES6_S4_EEDaRKT_RKT0_RKT1_RKT2_ENKUlRKT_T0_E_clINS2_IJNS2_IJS5_S5_EEENS2_IJiiEEES8_S8_EEENS_17integral_constantIiLi3EEEEEDaSQ_SR_) ;  /* 0x0000069000007944 */ /* 0x00afea0003c00000 */
[----:B------:R-:W2:Y:S01]  /*d990*/  LDL.64 R74, [R1+0x1690] ;  /* 0x00169000014a7983 */ /* 0x000ea20000100a00 */
[----:B------:R-:W-:Y:S02]  /*d9a0*/  IADD3 R5, R17, 0x8, RZ ;  /* 0x0000000811057810 */ /* 0x000fe40007ffe0ff */
[----:B------:R-:W-:Y:S01]  /*d9b0*/  MOV R8, 0xd9f0 ;  /* 0x0000d9f000087802 */ /* 0x000fe20000000f00 */
[----:B-----5:R3:W-:Y:S04]  /*d9c0*/  STL.64 [R1+0x1688], R2 ;  /* 0x0016880201007387 */ /* 0x0207e80000100a00 */
[----:B--2---:R3:W-:Y:S02]  /*d9d0*/  STL.64 [R1+0x1680], R74 ;  /* 0x0016804a01007387 */ /* 0x0047e40000100a00 */
[----:B-1-3--:R-:W-:Y:S05]  /*d9e0*/  CALL.REL.NOINC `($_ZN7cutlass13device_kernelIN5flash19enable_sm80_to_sm89INS1_16FlashAttnBwdSm80INS1_25CollectiveMainloopBwdSm80ILi2ELi2EN4cute5tupleIJNS5_1CILi128EEES8_NS7_ILi64EEEEEENS_10bfloat16_tEfNS_4arch4Sm80ELb0ELb1ELb1ELb0ELb1ELb0ELb0ELb0ELi2ELi4ELi4ELi4ELb0EEENS1_21CollectiveEpilogueBwdISA_SB_SD_Li256ELb0ELb0ELi2EEENS1_19SingleTileSchedulerILb0ELb0ELb0ELi128EEEEEEEEEvNT_6ParamsE$_ZZN4cute6detail16composition_implINS_5tupleIJNS_1CILi16EEENS3_ILi2EEES5_S5_NS3_ILi4EEES5_EEENS2_IJNS3_ILi1EEEiiiNS3_ILi144EEENS3_ILi512EEEEEES6_S4_EEDaRKT_RKT0_RKT1_RKT2_ENKUlRKT_T0_E_clINS2_IJNS2_IJS5_S5_EEENS2_IJiiEEES8_S8_EEENS_17integral_constantIiLi4EEEEEDaSQ_SR_) ;  /* 0x000006e000007944 */ /* 0x00afea0003c00000 */
[----:B-----5:R-:W-:Y:S01]  /*d9f0*/  IMAD.MOV.U32 R8, RZ, RZ, R3 ;  /* 0x000000ffff087224 */ /* 0x020fe200078e0003 */
[----:B------:R-:W-:-:S02]  /*da00*/  MOV R3, R7 ;  /* 0x0000000700037202 */ /* 0x000fc40000000f00 */
[----:B------:R-:W-:Y:S02]  /*da10*/  MOV R6, 0xda30 ;  /* 0x0000da3000067802 */ /* 0x000fe40000000f00 */
[----:B-1----:R-:W-:Y:S05]  /*da20*/  CALL.REL.NOINC `($_ZN7cutlass13device_kernelIN5flash19enable_sm80_to_sm89INS1_16FlashAttnBwdSm80INS1_25CollectiveMainloopBwdSm80ILi2ELi2EN4cute5tupleIJNS5_1CILi128EEES8_NS7_ILi64EEEEEENS_10bfloat16_tEfNS_4arch4Sm80ELb0ELb1ELb1ELb0ELb1ELb0ELb0ELb0ELi2ELi4ELi4ELi4ELb0EEENS1_21CollectiveEpilogueBwdISA_SB_SD_Li256ELb0ELb0ELi2EEENS1_19SingleTileSchedulerILb0ELb0ELb0ELi128EEEEEEEEEvNT_6ParamsE$_ZN4cute5tupleIJNS0_IJNS_1CILi2EEES2_EEENS0_IJiiEEEEEC2ERKS3_RKS4_) ;  /* 0xffffdd3000007944 */ /* 0x002fea0003c3ffff */
[----:B------:R1:W5:Y:S01]  /*da30*/  LDL.64 R2, [R1+0x16c0] ;  /* 0x0016c00001027983 */ /* 0x0003620000100a00 */
[----:B------:R-:W-:-:S04]  /*da40*/  MOV R17, 0x0 ;  /* 0x0000000000117802 */ /* 0x000fc80000000f00 */
[----:B------:R-:W-:Y:S05]  /*da50*/  RET.REL.NODEC R16 `(_ZN7cutlass13device_kernelIN5flash19enable_sm80_to_sm89INS1_16FlashAttnBwdSm80INS1_25CollectiveMainloopBwdSm80ILi2ELi2EN4cute5tupleIJNS5_1CILi128EEES8_NS7_ILi64EEEEEENS_10bfloat16_tEfNS_4arch4Sm80ELb0ELb1ELb1ELb0ELb1ELb0ELb0ELb0ELi2ELi4ELi4ELi4ELb0EEENS1_21CollectiveEpilogueBwdISA_SB_SD_Li256ELb0ELb0ELi2EEENS1_19SingleTileSchedulerILb0ELb0ELb0ELi128EEEEEEEEEvNT_6ParamsE) ;  /* 0xffff25a010007950 */ /* 0x000fea0003c3ffff */
        .type           $_ZN7cutlass13device_kernelIN5flash19enable_sm80_to_sm89INS1_16FlashAttnBwdSm80INS1_25CollectiveMainloopBwdSm80ILi2ELi2EN4cute5tupleIJNS5_1CILi128EEES8_NS7_ILi64EEEEEENS_10bfloat16_tEfNS_4arch4Sm80ELb0ELb1ELb1ELb0ELb1ELb0ELb0ELb0ELi2ELi4ELi4ELi4ELb0EEENS1_21CollectiveEpilogueBwdISA_SB_SD_Li256ELb0ELb0ELi2EEENS1_19SingleTileSchedulerILb0ELb0ELb0ELi128EEEEEEEEEvNT_6ParamsE$_ZZN4cute6detail16composition_implINS_5tupleIJNS_1CILi16EEENS3_ILi2EEES5_S5_NS3_ILi4EEES5_EEENS2_IJNS3_ILi1EEEiiiNS3_ILi144EEENS3_ILi512EEEEEENS2_IJNS2_IJS5_S5_EEES6_NS3_ILi8EEEEEENS2_IJNS2_IJNS3_ILi64EEESA_EEES4_NS3_ILi1024EEEEEEEEDaRKT_RKT0_RKT1_RKT2_ENKUlRKT_RKT0_E_clISC_SG_EEDaSX_S10_,@function
        .size           $_ZN7cutlass13device_kernelIN5flash19enable_sm80_to_sm89INS1_16FlashAttnBwdSm80INS1_25CollectiveMainloopBwdSm80ILi2ELi2EN4cute5tupleIJNS5_1CILi128EEES8_NS7_ILi64EEEEEENS_10bfloat16_tEfNS_4arch4Sm80ELb0ELb1ELb1ELb0ELb1ELb0ELb0ELb0ELi2ELi4ELi4ELi4ELb0EEENS1_21CollectiveEpilogueBwdISA_SB_SD_Li256ELb0ELb0ELi2EEENS1_19SingleTileSchedulerILb0ELb0ELb0ELi128EEEEEEEEEvNT_6ParamsE$_ZZN4cute6detail16composition_implINS_5tupleIJNS_1CILi16EEENS3_ILi2EEES5_S5_NS3_ILi4EEES5_EEENS2_IJNS3_ILi1EEEiiiNS3_ILi144EEENS3_ILi512EEEEEENS2_IJNS2_IJS5_S5_EEES6_NS3_ILi8EEEEEENS2_IJNS2_IJNS3_ILi64EEESA_EEES4_NS3_ILi1024EEEEEEEEDaRKT_RKT0_RKT1_RKT2_ENKUlRKT_RKT0_E_clISC_SG_EEDaSX_S10_,($_ZN7cutlass13device_kernelIN5flash19enable_sm80_to_sm89INS1_16FlashAttnBwdSm80INS1_25CollectiveMainloopBwdSm80ILi2ELi2EN4cute5tupleIJNS5_1CILi128EEES8_NS7_ILi64EEEEEENS_10bfloat16_tEfNS_4arch4Sm80ELb0ELb1ELb1ELb0ELb1ELb0ELb0ELb0ELi2ELi4ELi4ELi4ELb0EEENS1_21CollectiveEpilogueBwdISA_SB_SD_Li256ELb0ELb0ELi2EEENS1_19SingleTileSchedulerILb0ELb0ELb0ELi128EEEEEEEEEvNT_6ParamsE$_ZZN4cute6detail16composition_implINS_5tupleIJNS_1CILi16EEENS3_ILi2EEES5_S5_NS3_ILi4EEES5_EEENS2_IJNS3_ILi1EEEiiiNS3_ILi144EEENS3_ILi512EEEEEENS2_IJS5_S5_EEENS2_IJNS3_ILi64EEESA_EEEEEDaRKT_RKT0_RKT1_RKT2_ENKUlRKT_RKT0_E_clIS5_SD_EEDaST_SW_ - $_ZN7cutlass13device_kernelIN5flash19enable_sm80_to_sm89INS1_16FlashAttnBwdSm80INS1_25CollectiveMainloopBwdSm80ILi2ELi2EN4cute5tupleIJNS5_1CILi128EEES8_NS7_ILi64EEEEEENS_10bfloat16_tEfNS_4arch4Sm80ELb0ELb1ELb1ELb0ELb1ELb0ELb0ELb0ELi2ELi4ELi4ELi4ELb0EEENS1_21CollectiveEpilogueBwdISA_SB_SD_Li256ELb0ELb0ELi2EEENS1_19SingleTileSchedulerILb0ELb0ELb0ELi128EEEEEEEEEvNT_6ParamsE$_ZZN4cute6detail16composition_implINS_5tupleIJNS_1CILi16EEENS3_ILi2EEES5_S5_NS3_ILi4EEES5_EEENS2_IJNS3_ILi1EEEiiiNS3_ILi144EEENS3_ILi512EEEEEENS2_IJNS2_IJS5_S5_EEES6_NS3_ILi8EEEEEENS2_IJNS2_IJNS3_ILi64EEESA_EEES4_NS3_ILi1024EEEEEEEEDaRKT_RKT0_RKT1_RKT2_ENKUlRKT_RKT0_E_clISC_SG_EEDaSX_S10_)
$_ZN7cutlass13device_kernelIN5flash19enable_sm80_to_sm89INS1_16FlashAttnBwdSm80INS1_25CollectiveMainloopBwdSm80ILi2ELi2EN4cute5tupleIJNS5_1CILi128EEES8_NS7_ILi64EEEEEENS_10bfloat16_tEfNS_4arch4Sm80ELb0ELb1ELb1ELb0ELb1ELb0ELb0ELb0ELi2ELi4ELi4ELi4ELb0EEENS1_21CollectiveEpilogueBwdISA_SB_SD_Li256ELb0ELb0ELi2EEENS1_19SingleTileSchedulerILb0ELb0ELb0ELi128EEEEEEEEEvNT_6ParamsE$_ZZN4cute6detail16composition_implINS_5tupleIJNS_1CILi16EEENS3_ILi2EEES5_S5_NS3_ILi4EEES5_EEENS2_IJNS3_ILi1EEEiiiNS3_ILi144EEENS3_ILi512EEEEEENS2_IJNS2_IJS5_S5_EEES6_NS3_ILi8EEEEEENS2_IJNS2_IJNS3_ILi64EEESA_EEES4_NS3_ILi1024EEEEEEEEDaRKT_RKT0_RKT1_RKT2_ENKUlRKT_RKT0_E_clISC_SG_EEDaSX_S10_:
[----:B------:R-:W-:Y:S02]  /*da60*/  IADD3 R10, R1, 0x1680, RZ ;  /* 0x00001680010a7810 */ /* 0x000fe40007ffe0ff */
[----:B------:R-:W-:Y:S02]  /*da70*/  MOV R74, 0xdab0 ;  /* 0x0000dab0004a7802 */ /* 0x000fe40000000f00 */
[----:B------:R-:W-:-:S04]  /*da80*/  IADD3 R10, R10, c[0x0][0x20], RZ ;  /* 0x000008000a0a7a10 */ /* 0x000fc80007ffe0ff */
[----:B------:R-:W-:Y:S02]  /*da90*/  IADD3 R40, R10, 0x4, RZ ;  /* 0x000000040a287810 */ /* 0x000fe40007ffe0ff */
[----:B------:R-:W-:Y:S05]  /*daa0*/  CALL.REL.NOINC `($_ZN7cutlass13device_kernelIN5flash19enable_sm80_to_sm89INS1_16FlashAttnBwdSm80INS1_25CollectiveMainloopBwdSm80ILi2ELi2EN4cute5tupleIJNS5_1CILi128EEES8_NS7_ILi64EEEEEENS_10bfloat16_tEfNS_4arch4Sm80ELb0ELb1ELb1ELb0ELb1ELb0ELb0ELb0ELi2ELi4ELi4ELi4ELb0EEENS1_21CollectiveEpilogueBwdISA_SB_SD_Li256ELb0ELb0ELi2EEENS1_19SingleTileSchedulerILb0ELb0ELb0ELi128EEEEEEEEEvNT_6ParamsE$_ZZN4cute6detail16composition_implINS_5tupleIJNS_1CILi16EEENS3_ILi2EEES5_S5_NS3_ILi4EEES5_EEENS2_IJNS3_ILi1EEEiiiNS3_ILi144EEENS3_ILi512EEEEEENS2_IJS5_S5_EEENS2_IJNS3_ILi64EEESA_EEEEEDaRKT_RKT0_RKT1_RKT2_ENKUlRKT_RKT0_E_clIS5_SD_EEDaST_SW_) ;  /* 0x0000009000007944 */ /* 0x000fea0003c00000 */
[----:B------:R-:W-:Y:S02]  /*dab0*/  MOV R4, 0xdad0 ;  /* 0x0000dad000047802 */ /* 0x000fe40000000f00 */
[----:B-1---5:R-:W-:Y:S05]  /*dac0*/  CALL.REL.NOINC `($_ZN7cutlass13device_kernelIN5flash19enable_sm80_to_sm89INS1_16FlashAttnBwdSm80INS1_25CollectiveMainloopBwdSm80ILi2ELi2EN4cute5tupleIJNS5_1CILi128EEES8_NS7_ILi64EEEEEENS_10bfloat16_tEfNS_4arch4Sm80ELb0ELb1ELb1ELb0ELb1ELb0ELb0ELb0ELi2ELi4ELi4ELi4ELb0EEENS1_21CollectiveEpilogueBwdISA_SB_SD_Li256ELb0ELb0ELi2EEENS1_19SingleTileSchedulerILb0ELb0ELb0ELi128EEEEEEEEEvNT_6ParamsE$_ZN4cute3eso3ESOILb0ELb1EJiNS_1CILi512EEEEEC2ERKiRKS3_) ;  /* 0xffffa49000007944 */ /* 0x022fea0003c3ffff */
[----:B-1----:R1:W5:Y:S01]  /*dad0*/  LDL R2, [R1+0x1684] ;  /* 0x0016840001027983 */ /* 0x0023620000100800 */
[----:B------:R-:W-:-:S03]  /*dae0*/  MOV R6, 0xdb00 ;  /* 0x0000db0000067802 */ /* 0x000fc60000000f00 */
[----:B-1---5:R-:W-:Y:S05]  /*daf0*/  CALL.REL.NOINC `($_ZN7cutlass13device_kernelIN5flash19enable_sm80_to_sm89INS1_16FlashAttnBwdSm80INS1_25CollectiveMainloopBwdSm80ILi2ELi2EN4cute5tupleIJNS5_1CILi128EEES8_NS7_ILi64EEEEEENS_10bfloat16_tEfNS_4arch4Sm80ELb0ELb1ELb1ELb0ELb1ELb0ELb0ELb0ELi2ELi4ELi4ELi4ELb0EEENS1_21CollectiveEpilogueBwdISA_SB_SD_Li256ELb0ELb0ELi2EEENS1_19SingleTileSchedulerILb0ELb0ELb0ELi128EEEEEEEEEvNT_6ParamsE$_ZN4cute5tupleIJNS0_IJNS_1CILi2EEES2_EEENS0_IJiNS1_ILi512EEEEEEEEC2ERKS3_RKS5_) ;  /* 0xffffdc2000007944 */ /* 0x022fea0003c3ffff */
[----:B------:R2:W5:Y:S01]  /*db00*/  LDL R40, [R1+0x1680] ;  /* 0x0016800001287983 */ /* 0x0005620000100800 */
[----:B-1----:R-:W-:Y:S02]  /*db10*/  MOV R2, R8 ;  /* 0x0000000800027202 */ /* 0x002fe40000000f00 */
[----:B------:R-:W-:-:S04]  /*db20*/  MOV R3, 0x0 ;  /* 0x0000000000037802 */ /* 0x000fc80000000f00 */
[----:B------:R-:W-:Y:S05]  /*db30*/  RET.REL.NODEC R2 `(_ZN7cutlass13device_kernelIN5flash19enable_sm80_to_sm89INS1_16FlashAttnBwdSm80INS1_25CollectiveMainloopBwdSm80ILi2ELi2EN4cute5tupleIJNS5_1CILi128EEES8_NS7_ILi64EEEEEENS_10bfloat16_tEfNS_4arch4Sm80ELb0ELb1ELb1ELb0ELb1ELb0ELb0ELb0ELi2ELi4ELi4ELi4ELb0EEENS1_21CollectiveEpilogueBwdISA_SB_SD_Li256ELb0ELb0ELi2EEENS1_19SingleTileSchedulerILb0ELb0ELb0ELi128EEEEEEEEEvNT_6ParamsE) ;  /* 0xffff24c002007950 */ /* 0x000fea0003c3ffff */
        .type           $_ZN7cutlass13device_kernelIN5flash19enable_sm80_to_sm89INS1_16FlashAttnBwdSm80INS1_25CollectiveMainloopBwdSm80ILi2ELi2EN4cute5tupleIJNS5_1CILi128EEES8_NS7_ILi64EEEEEENS_10bfloat16_tEfNS_4arch4Sm80ELb0ELb1ELb1ELb0ELb1ELb0ELb0ELb0ELi2ELi4ELi4ELi4ELb0EEENS1_21CollectiveEpilogueBwdISA_SB_SD_Li256ELb0ELb0ELi2EEENS1_19SingleTileSchedulerILb0ELb0ELb0ELi128EEEEEEEEEvNT_6ParamsE$_ZZN4cute6detail16composition_implINS_5tupleIJNS_1CILi16EEENS3_ILi2EEES5_S5_NS3_ILi4EEES5_EEENS2_IJNS3_ILi1EEEiiiNS3_ILi144EEENS3_ILi512EEEEEENS2_IJS5_S5_EEENS2_IJNS3_ILi64EEESA_EEEEEDaRKT_RKT0_RKT1_RKT2_ENKUlRKT_RKT0_E_clIS5_SD_EEDaST_SW_,@function
        .size           $_ZN7cutlass13device_kernelIN5flash19enable_sm80_to_sm89INS1_16FlashAttnBwdSm80INS1_25CollectiveMainloopBwdSm80ILi2ELi2EN4cute5tupleIJNS5_1CILi128EEES8_NS7_ILi64EEEEEENS_10bfloat16_tEfNS_4arch4Sm80ELb0ELb1ELb1ELb0ELb1ELb0ELb0ELb0ELi2ELi4ELi4ELi4ELb0EEENS1_21CollectiveEpilogueBwdISA_SB_SD_Li256ELb0ELb0ELi2EEENS1_19SingleTileSchedulerILb0ELb0ELb0ELi128EEEEEEEEEvNT_6ParamsE$_ZZN4cute6detail16composition_implINS_5tupleIJNS_1CILi16EEENS3_ILi2EEES5_S5_NS3_ILi4EEES5_EEENS2_IJNS3_ILi1EEEiiiNS3_ILi144EEENS3_ILi512EEEEEENS2_IJS5_S5_EEENS2_IJNS3_ILi64EEESA_EEEEEDaRKT_RKT0_RKT1_RKT2_ENKUlRKT_RKT0_E_clIS5_SD_EEDaST_SW_,($_ZN7cutlass13device_kernelIN5flash19enable_sm80_to_sm89INS1_16FlashAttnBwdSm80INS1_25CollectiveMainloopBwdSm80ILi2ELi2EN4cute5tupleIJNS5_1CILi128EEES8_NS7_ILi64EEEEEENS_10bfloat16_tEfNS_4arch4Sm80ELb0ELb1ELb1ELb0ELb1ELb0ELb0ELb0ELi2ELi4ELi4ELi4ELb0EEENS1_21CollectiveEpilogueBwdISA_SB_SD_Li256ELb0ELb0ELi2EEENS1_19SingleTileSchedulerILb0ELb0ELb0ELi128EEEEEEEEEvNT_6ParamsE$_ZZN4cute6detail16composition_implINS_5tupleIJNS_1CILi16EEENS3_ILi2EEES5_S5_NS3_ILi4EEES5_EEENS2_IJNS3_ILi1EEEiiiNS3_ILi144EEENS3_ILi512EEEEEES5_NS3_ILi64EEEEEDaRKT_RKT0_RKT1_RKT2_ENKUlRKT_T0_E_clINS2_IJNS2_IJEEESV_S5_S8_EEENS_17integral_constantIiLi3EEEEEDaSR_SS_ - $_ZN7cutlass13device_kernelIN5flash19enable_sm80_to_sm89INS1_16FlashAttnBwdSm80INS1_25CollectiveMainloopBwdSm80ILi2ELi2EN4cute5tupleIJNS5_1CILi128EEES8_NS7_ILi64EEEEEENS_10bfloat16_tEfNS_4arch4Sm80ELb0ELb1ELb1ELb0ELb1ELb0ELb0ELb0ELi2ELi4ELi4ELi4ELb0EEENS1_21CollectiveEpilogueBwdISA_SB_SD_Li256ELb0ELb0ELi2EEENS1_19SingleTileSchedulerILb0ELb0ELb0ELi128EEEEEEEEEvNT_6ParamsE$_ZZN4cute6detail16composition_implINS_5tupleIJNS_1CILi16EEENS3_ILi2EEES5_S5_NS3_ILi4EEES5_EEENS2_IJNS3_ILi1EEEiiiNS3_ILi144EEENS3_ILi512EEEEEENS2_IJS5_S5_EEENS2_IJNS3_ILi64EEESA_EEEEEDaRKT_RKT0_RKT1_RKT2_ENKUlRKT_RKT0_E_clIS5_SD_EEDaST_SW_)
$_ZN7cutlass13device_kernelIN5flash19enable_sm80_to_sm89INS1_16FlashAttnBwdSm80INS1_25CollectiveMainloopBwdSm80ILi2ELi2EN4cute5tupleIJNS5_1CILi128EEES8_NS7_ILi64EEEEEENS_10bfloat16_tEfNS_4arch4Sm80ELb0ELb1ELb1ELb0ELb1ELb0ELb0ELb0ELi2ELi4ELi4ELi4ELb0EEENS1_21CollectiveEpilogueBwdISA_SB_SD_Li256ELb0ELb0ELi2EEENS1_19SingleTileSchedulerILb0ELb0ELb0ELi128EEEEEEEEEvNT_6ParamsE$_ZZN4cute6detail16composition_implINS_5tupleIJNS_1CILi16EEENS3_ILi2EEES5_S5_NS3_ILi4EEES5_EEENS2_IJNS3_ILi1EEEiiiNS3_ILi144EEENS3_ILi512EEEEEENS2_IJS5_S5_EEENS2_IJNS3_ILi64EEESA_EEEEEDaRKT_RKT0_RKT1_RKT2_ENKUlRKT_RKT0_E_clIS5_SD_EEDaST_SW_:
        /* <DEDUP_REMOVED lines=15> */
[----:B-1---5:R-:W-:Y:S05]  /*dc30*/  CALL.REL.NOINC `($_ZN7cutlass13device_kernelIN5flash19enable_sm80_to_sm89INS1_16FlashAttnBwdSm80INS1_25CollectiveMainloopBwdSm80ILi2ELi2EN4cute5tupleIJNS5_1CILi128EEES8_NS7_ILi64EEEEEENS_10bfloat16_tEfNS_4arch4Sm80ELb0ELb1ELb1ELb0ELb1ELb0ELb0ELb0ELi2ELi4ELi4ELi4ELb0EEENS1_21CollectiveEpilogueBwdISA_SB_SD_Li256ELb0ELb0ELi2EEENS1_19SingleTileSchedulerILb0ELb0ELb0ELi128EEEEEEEEEvNT_6ParamsE$_ZZN4cute6detail16composition_implINS_5tupleIJNS_1CILi16EEENS3_ILi2EEES5_S5_NS3_ILi4EEES5_EEENS2_IJNS3_ILi1EEEiiiNS3_ILi144EEENS3_ILi512EEEEEES5_NS3_ILi64EEEEEDaRKT_RKT0_RKT1_RKT2_ENKUlRKT_T0_E_clINS2_IJNS2_IJEEESV_S5_S8_EEENS_17integral_constantIiLi3EEEEEDaSR_SS_) ;  /* 0x000000b000007944 */ /* 0x022fea0003c00000 */
[----:B-----5:R2:W-:Y:S01]  /*dc40*/  STL [R1+0x1690], R2 ;  /* 0x0016900201007387 */ /* 0x0205e20000100800 */
[----:B------:R-:W-:Y:S02]  /*dc50*/  IADD3 R5, R5, 0x8, RZ ;  /* 0x0000000805057810 */ /* 0x000fe40007ffe0ff */
[----:B------:R-:W-:Y:S01]  /*dc60*/  MOV R6, 0xdc90 ;  /* 0x0000dc9000067802 */ /* 0x000fe20000000f00 */
[----:B------:R2:W-:Y:S04]  /*dc70*/  STL.64 [R1+0x1688], R92 ;  /* 0x0016885c01007387 */ /* 0x0005e80000100a00 */
[----:B-12---:R-:W-:Y:S05]  /*dc80*/  CALL.REL.NOINC `($_ZN7cutlass13device_kernelIN5flash19enable_sm80_to_sm89INS1_16FlashAttnBwdSm80INS1_25CollectiveMainloopBwdSm80ILi2ELi2EN4cute5tupleIJNS5_1CILi128EEES8_NS7_ILi64EEEEEENS_10bfloat16_tEfNS_4arch4Sm80ELb0ELb1ELb1ELb0ELb1ELb0ELb0ELb0ELi2ELi4ELi4ELi4ELb0EEENS1_21CollectiveEpilogueBwdISA_SB_SD_Li256ELb0ELb0ELi2EEENS1_19SingleTileSchedulerILb0ELb0ELb0ELi128EEEEEEEEEvNT_6ParamsE$_ZZN4cute6detail16composition_implINS_5tupleIJNS_1CILi16EEENS3_ILi2EEES5_S5_NS3_ILi4EEES5_EEENS2_IJNS3_ILi1EEEiiiNS3_ILi144EEENS3_ILi512EEEEEES5_NS3_ILi64EEEEEDaRKT_RKT0_RKT1_RKT2_ENKUlRKT_T0_E_clINS2_IJNS2_IJS5_EEENS2_IJiEEES8_S8_EEENS_17integral_constantIiLi4EEEEEDaSR_SS_) ;  /* 0x0000012000007944 */ /* 0x006fea0003c00000 */
[----:B------:R-:W-:Y:S02]  /*dc90*/  MOV R2, R7 ;  /* 0x0000000700027202 */ /* 0x000fe40000000f00 */
[----:B------:R-:W-:Y:S02]  /*dca0*/  MOV R6, 0xdcc0 ;  /* 0x0000dcc000067802 */ /* 0x000fe40000000f00 */
[----:B-1---5:R-:W-:Y:S05]  /*dcb0*/  CALL.REL.NOINC `($_ZN7cutlass13device_kernelIN5flash19enable_sm80_to_sm89INS1_16FlashAttnBwdSm80INS1_25CollectiveMainloopBwdSm80ILi2ELi2EN4cute5tupleIJNS5_1CILi128EEES8_NS7_ILi64EEEEEENS_10bfloat16_tEfNS_4arch4Sm80ELb0ELb1ELb1ELb0ELb1ELb0ELb0ELb0ELi2ELi4ELi4ELi4ELb0EEENS1_21CollectiveEpilogueBwdISA_SB_SD_Li256ELb0ELb0ELi2EEENS1_19SingleTileSchedulerILb0ELb0ELb0ELi128EEEEEEEEEvNT_6ParamsE$_ZN4cute5tupleIJNS_1CILi2EEEiEEC2ERKS2_RKi) ;  /* 0xffffdc5000007944 */ /* 0x022fea0003c3ffff */
[----:B-1----:R1:W5:Y:S01]  /*dcc0*/  LDL R2, [R1+0x16a8] ;  /* 0x0016a80001027983 */ /* 0x0023620000100800 */
[----:B------:R-:W-:-:S04]  /*dcd0*/  MOV R75, 0x0 ;  /* 0x00000000004b7802 */ /* 0x000fc80000000f00 */
[----:B------:R-:W-:Y:S05]  /*dce0*/  RET.REL.NODEC R74 `(_ZN7cutlass13device_kernelIN5flash19enable_sm80_to_sm89INS1_16FlashAttnBwdSm80INS1_25CollectiveMainloopBwdSm80ILi2ELi2EN4cute5tupleIJNS5_1CILi128EEES8_NS7_ILi64EEEEEENS_10bfloat16_tEfNS_4arch4Sm80ELb0ELb1ELb1ELb0ELb1ELb0ELb0ELb0ELi2ELi4ELi4ELi4ELb0EEENS1_21CollectiveEpilogueBwdISA_SB_SD_Li256ELb0ELb0ELi2EEENS1_19SingleTileSchedulerILb0ELb0ELb0ELi128EEEEEEEEEvNT_6ParamsE) ;  /* 0xffff23104a007950 */ /* 0x000fea0003c3ffff */
        .type           $_ZN7cutlass13device_kernelIN5flash19enable_sm80_to_sm89INS1_16FlashAttnBwdSm80INS1_25CollectiveMainloopBwdSm80ILi2ELi2EN4cute5tupleIJNS5_1CILi128EEES8_NS7_ILi64EEEEEENS_10bfloat16_tEfNS_4arch4Sm80ELb0ELb1ELb1ELb0ELb1ELb0ELb0ELb0ELi2ELi4ELi4ELi4ELb0EEENS1_21CollectiveEpilogueBwdISA_SB_SD_Li256ELb0ELb0ELi2EEENS1_19SingleTileSchedulerILb0ELb0ELb0ELi128EEEEEEEEEvNT_6ParamsE$_ZZN4cute6detail16composition_implINS_5tupleIJNS_1CILi16EEENS3_ILi2EEES5_S5_NS3_ILi4EEES5_EEENS2_IJNS3_ILi1EEEiiiNS3_ILi144EEENS3_ILi512EEEEEES5_NS3_ILi64EEEEEDaRKT_RKT0_RKT1_RKT2_ENKUlRKT_T0_E_clINS2_IJNS2_IJEEESV_S5_S8_EEENS_17integral_constantIiLi3EEEEEDaSR_SS_,@function
        .size           $_ZN7cutlass13device_kernelIN5flash19enable_sm80_to_sm89INS1_16FlashAttnBwdSm80INS1_25CollectiveMainloopBwdSm80ILi2ELi2EN4cute5tupleIJNS5_1CILi128EEES8_NS7_ILi64EEEEEENS_10bfloat16_tEfNS_4arch4Sm80ELb0ELb1ELb1ELb0ELb1ELb0ELb0ELb0ELi2ELi4ELi4ELi4ELb0EEENS1_21CollectiveEpilogueBwdISA_SB_SD_Li256ELb0ELb0ELi2EEENS1_19SingleTileSchedulerILb0ELb0ELb0ELi128EEEEEEEEEvNT_6ParamsE$_ZZN4cute6detail16composition_implINS_5tupleIJNS_1CILi16EEENS3_ILi2EEES5_S5_NS3_ILi4EEES5_EEENS2_IJNS3_ILi1EEEiiiNS3_ILi144EEENS3_ILi512EEEEEES5_NS3_ILi64EEEEEDaRKT_RKT0_RKT1_RKT2_ENKUlRKT_T0_E_clINS2_IJNS2_IJEEESV_S5_S8_EEENS_17integral_constantIiLi3EEEEEDaSR_SS_,($_ZN7cutlass13device_kernelIN5flash19enable_sm80_to_sm89INS1_16FlashAttnBwdSm80INS1_25CollectiveMainloopBwdSm80ILi2ELi2EN4cute5tupleIJNS5_1CILi128EEES8_NS7_ILi64EEEEEENS_10bfloat16_tEfNS_4arch4Sm80ELb0ELb1ELb1ELb0ELb1ELb0ELb0ELb0ELi2ELi4ELi4ELi4ELb0EEENS1_21CollectiveEpilogueBwdISA_SB_SD_Li256ELb0ELb0ELi2EEENS1_19SingleTileSchedulerILb0ELb0ELb0ELi128EEEEEEEEEvNT_6ParamsE$_ZZN4cute6detail16composition_implINS_5tupleIJNS_1CILi16EEENS3_ILi2EEES5_S5_NS3_ILi4EEES5_EEENS2_IJNS3_ILi1EEEiiiNS3_ILi144EEENS3_ILi512EEEEEES5_NS3_ILi64EEEEEDaRKT_RKT0_RKT1_RKT2_ENKUlRKT_T0_E_clINS2_IJNS2_IJS5_EEENS2_IJiEEES8_S8_EEENS_17integral_constantIiLi4EEEEEDaSR_SS_ - $_ZN7cutlass13device_kernelIN5flash19enable_sm80_to_sm89INS1_16FlashAttnBwdSm80INS1_25CollectiveMainloopBwdSm80ILi2ELi2EN4cute5tupleIJNS5_1CILi128EEES8_NS7_ILi64EEEEEENS_10bfloat16_tEfNS_4arch4Sm80ELb0ELb1ELb1ELb0ELb1ELb0ELb0ELb0ELi2ELi4ELi4ELi4ELb0EEENS1_21CollectiveEpilogueBwdISA_SB_SD_Li256ELb0ELb0ELi2EEENS1_19SingleTileSchedulerILb0ELb0ELb0ELi128EEEEEEEEEvNT_6ParamsE$_ZZN4cute6detail16composition_implINS_5tupleIJNS_1CILi16EEENS3_ILi2EEES5_S5_NS3_ILi4EEES5_EEENS2_IJNS3_ILi1EEEiiiNS3_ILi144EEENS3_ILi512EEEEEES5_NS3_ILi64EEEEEDaRKT_RKT0_RKT1_RKT2_ENKUlRKT_T0_E_clINS2_IJNS2_IJEEESV_S5_S8_EEENS_17integral_constantIiLi3EEEEEDaSR_SS_)
$_ZN7cutlass13device_kernelIN5flash19enable_sm80_to_sm89INS1_16FlashAttnBwdSm80INS1_25CollectiveMainloopBwdSm80ILi2ELi2EN4cute5tupleIJNS5_1CILi128EEES8_NS7_ILi64EEEEEENS_10bfloat16_tEfNS_4arch4Sm80ELb0ELb1ELb1ELb0ELb1ELb0ELb0ELb0ELi2ELi4ELi4ELi4ELb0EEENS1_21CollectiveEpilogueBwdISA_SB_SD_Li256ELb0ELb0ELi2EEENS1_19SingleTileSchedulerILb0ELb0ELb0ELi128EEEEEEEEEvNT_6ParamsE$_ZZN4cute6detail16composition_implINS_5tupleIJNS_1CILi16EEENS3_ILi2EEES5_S5_NS3_ILi4EEES5_EEENS2_IJNS3_ILi1EEEiiiNS3_ILi144EEENS3_ILi512EEEEEES5_NS3_ILi64EEEEEDaRKT_RKT0_RKT1_RKT2_ENKUlRKT_T0_E_clINS2_IJNS2_IJEEESV_S5_S8_EEENS_17integral_constantIiLi3EEEEEDaSR_SS_:
[----:B------:R-:W-:Y:S02]  /*dcf0*/  IADD3 R4, R1, 0x16b0, RZ ;  /* 0x000016b001047810 */ /* 0x000fe40007ffe0ff */
[----:B------:R-:W-:Y:S02]  /*dd00*/  MOV R6, 0xdd40 ;  /* 0x0000dd4000067802 */ /* 0x000fe40000000f00 */
[----:B------:R-:W-:-:S04]  /*dd10*/  IADD3 R4, R4, c[0x0][0x20], RZ ;  /* 0x0000080004047a10 */ /* 0x000fc80007ffe0ff */
[----:B------:R-:W-:Y:S02]  /*dd20*/  IADD3 R2, R4, 0x4, RZ ;  /* 0x0000000404027810 */ /* 0x000fe40007ffe0ff */
[----:B------:R-:W-:Y:S05]  /*dd30*/  CALL.REL.NOINC `($_ZN7cutlass13device_kernelIN5flash19enable_sm80_to_sm89INS1_16FlashAttnBwdSm80INS1_25CollectiveMainloopBwdSm80ILi2ELi2EN4cute5tupleIJNS5_1CILi128EEES8_NS7_ILi64EEEEEENS_10bfloat16_tEfNS_4arch4Sm80ELb0ELb1ELb1ELb0ELb1ELb0ELb0ELb0ELi2ELi4ELi4ELi4ELb0EEENS1_21CollectiveEpilogueBwdISA_SB_SD_Li256ELb0ELb0ELi2EEENS1_19SingleTileSchedulerILb0ELb0ELb0ELi128EEEEEEEEEvNT_6ParamsE$_ZN4cute3eso3ESOILb0ELb1EJiEEC2ERKi) ;  /* 0xffffa0c000007944 */ /* 0x000fea0003c3ffff */
[----:B-1----:R1:W5:Y:S01]  /*dd40*/  LDL R3, [R1+0x16b4] ;  /* 0x0016b40001037983 */ /* 0x0023620000100800 */
[----:B------:R-:W-:Y:S02]  /*dd50*/  MOV R2, R4 ;  /* 0x0000000400027202 */ /* 0x000fe40000000f00 */
[----:B------:R-:W-:Y:S02]  /*dd60*/  MOV R4, 0xdd80 ;  /* 0x0000dd8000047802 */ /* 0x000fe40000000f00 */
[----:B-1---5:R-:W-:Y:S05]  /*dd70*/  CALL.REL.NOINC `($_ZN7cutlass13device_kernelIN5flash19enable_sm80_to_sm89INS1_16FlashAttnBwdSm80INS1_25CollectiveMainloopBwdSm80ILi2ELi2EN4cute5tupleIJNS5_1CILi128EEES8_NS7_ILi64EEEEEENS_10bfloat16_tEfNS_4arch4Sm80ELb0ELb1ELb1ELb0ELb1ELb0ELb0ELb0ELi2ELi4ELi4ELi4ELb0EEENS1_21CollectiveEpilogueBwdISA_SB_SD_Li256ELb0ELb0ELi2EEENS1_19SingleTileSchedulerILb0ELb0ELb0ELi128EEEEEEEEEvNT_6ParamsE$_ZN4cute3eso3ESOILb1ELb0EJNS_5tupleIJNS_1CILi2EEEEEENS2_IJiEEENS3_ILi1EEES7_EEC2ERKS5_RKS6_RKS7_SE_) ;  /* 0xffffb79000007944 */ /* 0x022fea0003c3ffff */
[----:B-1----:R1:W5:Y:S01]  /*dd80*/  LDL R2, [R1+0x16b0] ;  /* 0x0016b00001027983 */ /* 0x0023620000100800 */
[----:B------:R-:W-:-:S04]  /*dd90*/  MOV R77, 0x0 ;  /* 0x00000000004d7802 */ /* 0x000fc80000000f00 */
[----:B------:R-:W-:Y:S05]  /*dda0*/  RET.REL.NODEC R76 `(_ZN7cutlass13device_kernelIN5flash19enable_sm80_to_sm89INS1_16FlashAttnBwdSm80INS1_25CollectiveMainloopBwdSm80ILi2ELi2EN4cute5tupleIJNS5_1CILi128EEES8_NS7_ILi64EEEEEENS_10bfloat16_tEfNS_4arch4Sm80ELb0ELb1ELb1ELb0ELb1ELb0ELb0ELb0ELi2ELi4ELi4ELi4ELb0EEENS1_21CollectiveEpilogueBwdISA_SB_SD_Li256ELb0ELb0ELi2EEENS1_19SingleTileSchedulerILb0ELb0ELb0ELi128EEEEEEEEEvNT_6ParamsE) ;  /* 0xffff22504c007950 */ /* 0x000fea0003c3ffff */
        .type           $_ZN7cutlass13device_kernelIN5flash19enable_sm80_to_sm89INS1_16FlashAttnBwdSm80INS1_25CollectiveMainloopBwdSm80ILi2ELi2EN4cute5tupleIJNS5_1CILi128EEES8_NS7_ILi64EEEEEENS_10bfloat16_tEfNS_4arch4Sm80ELb0ELb1ELb1ELb0ELb1ELb0ELb0ELb0ELi2ELi4ELi4ELi4ELb0EEENS1_21CollectiveEpilogueBwdISA_SB_SD_Li256ELb0ELb0ELi2EEENS1_19SingleTileSchedulerILb0ELb0ELb0ELi128EEEEEEEEEvNT_6ParamsE$_ZZN4cute6detail16composition_implINS_5tupleIJNS_1CILi16EEENS3_ILi2EEES5_S5_NS3_ILi4EEES5_EEENS2_IJNS3_ILi1EEEiiiNS3_ILi144EEENS3_ILi512EEEEEES5_NS3_ILi64EEEEEDaRKT_RKT0_RKT1_RKT2_ENKUlRKT_T0_E_clINS2_IJNS2_IJS5_EEENS2_IJiEEES8_S8_EEENS_17integral_constantIiLi4EEEEEDaSR_SS_,@function
        .size           $_ZN7cutlass13device_kernelIN5flash19enable_sm80_to_sm89INS1_16FlashAttnBwdSm80INS1_25CollectiveMainloopBwdSm80ILi2ELi2EN4cute5tupleIJNS5_1CILi128EEES8_NS7_ILi64EEEEEENS_10bfloat16_tEfNS_4arch4Sm80ELb0ELb1ELb1ELb0ELb1ELb0ELb0ELb0ELi2ELi4ELi4ELi4ELb0EEENS1_21CollectiveEpilogueBwdISA_SB_SD_Li256ELb0ELb0ELi2EEENS1_19SingleTileSchedulerILb0ELb0ELb0ELi128EEEEEEEEEvNT_6ParamsE$_ZZN4cute6detail16composition_implINS_5tupleIJNS_1CILi16EEENS3_ILi2EEES5_S5_NS3_ILi4EEES5_EEENS2_IJNS3_ILi1EEEiiiNS3_ILi144EEENS3_ILi512EEEEEES5_NS3_ILi64EEEEEDaRKT_RKT0_RKT1_RKT2_ENKUlRKT_T0_E_clINS2_IJNS2_IJS5_EEENS2_IJiEEES8_S8_EEENS_17integral_constantIiLi4EEEEEDaSR_SS_,($_ZN7cutlass13device_kernelIN5flash19enable_sm80_to_sm89INS1_16FlashAttnBwdSm80INS1_25CollectiveMainloopBwdSm80ILi2ELi2EN4cute5tupleIJNS5_1CILi128EEES8_NS7_ILi64EEEEEENS_10bfloat16_tEfNS_4arch4Sm80ELb0ELb1ELb1ELb0ELb1ELb0ELb0ELb0ELi2ELi4ELi4ELi4ELb0EEENS1_21CollectiveEpilogueBwdISA_SB_SD_Li256ELb0ELb0ELi2EEENS1_19SingleTileSchedulerILb0ELb0ELb0ELi128EEEEEEEEEvNT_6ParamsE$_ZZN4cute6detail16composition_implINS_5tupleIJNS_1CILi16EEENS3_ILi2EEES5_S5_NS3_ILi4EEES5_EEENS2_IJNS3_ILi1EEEiiiNS3_ILi144EEENS3_ILi512EEEEEES6_S4_EEDaRKT_RKT0_RKT1_RKT2_ENKUlRKT_T0_E_clINS2_IJNS2_IJEEESU_S6_S8_EEENS_17integral_constantIiLi1EEEEEDaSQ_SR_ - $_ZN7cutlass13device_kernelIN5flash19enable_sm80_to_sm89INS1_16FlashAttnBwdSm80INS1_25CollectiveMainloopBwdSm80ILi2ELi2EN4cute5tupleIJNS5_1CILi128EEES8_NS7_ILi64EEEEEENS_10bfloat16_tEfNS_4arch4Sm80ELb0ELb1ELb1ELb0ELb1ELb0ELb0ELb0ELi2ELi4ELi4ELi4ELb0EEENS1_21CollectiveEpilogueBwdISA_SB_SD_Li256ELb0ELb0ELi2EEENS1_19SingleTileSchedulerILb0ELb0ELb0ELi128EEEEEEEEEvNT_6ParamsE$_ZZN4cute6detail16composition_implINS_5tupleIJNS_1CILi16EEENS3_ILi2EEES5_S5_NS3_ILi4EEES5_EEENS2_IJNS3_ILi1EEEiiiNS3_ILi144EEENS3_ILi512EEEEEES5_NS3_ILi64EEEEEDaRKT_RKT0_RKT1_RKT2_ENKUlRKT_T0_E_clINS2_IJNS2_IJS5_EEENS2_IJiEEES8_S8_EEENS_17integral_constantIiLi4EEEEEDaSR_SS_)
$_ZN7cutlass13device_kernelIN5flash19enable_sm80_to_sm89INS1_16FlashAttnBwdSm80INS1_25CollectiveMainloopBwdSm80ILi2ELi2EN4cute5tupleIJNS5_1CILi128EEES8_NS7_ILi64EEEEEENS_10bfloat16_tEfNS_4arch4Sm80ELb0ELb1ELb1ELb0ELb1ELb0ELb0ELb0ELi2ELi4ELi4ELi4ELb0EEENS1_21CollectiveEpilogueBwdISA_SB_SD_Li256ELb0ELb0ELi2EEENS1_19SingleTileSchedulerILb0ELb0ELb0ELi128EEEEEEEEEvNT_6ParamsE$_ZZN4cute6detail16composition_implINS_5tupleIJNS_1CILi16EEENS3_ILi2EEES5_S5_NS3_ILi4EEES5_EEENS2_IJNS3_ILi1EEEiiiNS3_ILi144EEENS3_ILi512EEEEEES5_NS3_ILi64EEEEEDaRKT_RKT0_RKT1_RKT2_ENKUlRKT_T0_E_clINS2_IJNS2_IJS5_EEENS2_IJiEEES8_S8_EEENS_17integral_constantIiLi4EEEEEDaSR_SS_:
[----:B------:R-:W-:-:S05]  /*ddb0*/  IADD3 R5, R5, -c[0x0][0x20], RZ ;  /* 0x8000080005057a10 */ /* 0x000fca0007ffe0ff */
[----:B------:R1:W5:Y:S01]  /*ddc0*/  LDL R3, [R5] ;  /* 0x0000000005037983 */ /* 0x0003620000100800 */
[----:B------:R-:W-:Y:S02]  /*ddd0*/  IADD3 R2, R1, 0x16b0, RZ ;  /* 0x000016b001027810 */ /* 0x000fe40007ffe0ff */
[----:B------:R-:W-:Y:S02]  /*dde0*/  MOV R4, 0xde10 ;  /* 0x0000de1000047802 */ /* 0x000fe40000000f00 */
[----:B------:R-:W-:Y:S02]  /*ddf0*/  IADD3 R2, R2, c[0x0][0x20], RZ ;  /* 0x0000080002027a10 */ /* 0x000fe40007ffe0ff */
[----:B-1---5:R-:W-:Y:S05]  /*de00*/  CALL.REL.NOINC `($_ZN7cutlass13device_kernelIN5flash19enable_sm80_to_sm89INS1_16FlashAttnBwdSm80INS1_25CollectiveMainloopBwdSm80ILi2ELi2EN4cute5tupleIJNS5_1CILi128EEES8_NS7_ILi64EEEEEENS_10bfloat16_tEfNS_4arch4Sm80ELb0ELb1ELb1ELb0ELb1ELb0ELb0ELb0ELi2ELi4ELi4ELi4ELb0EEENS1_21CollectiveEpilogueBwdISA_SB_SD_Li256ELb0ELb0ELi2EEENS1_19SingleTileSchedulerILb0ELb0ELb0ELi128EEEEEEEEEvNT_6ParamsE$_ZN4cute3eso3ESOILb1ELb0EJNS_5tupleIJNS_1CILi2EEEEEENS2_IJiEEENS3_ILi1EEES7_EEC2ERKS5_RKS6_RKS7_SE_) ;  /* 0xffffb70000007944 */ /* 0x022fea0003c3ffff */
[----:B-1----:R1:W5:Y:S01]  /*de10*/  LDL R3, [R1+0x16b0] ;  /* 0x0016b00001037983 */ /* 0x0023620000100800 */
[----:B------:R-:W-:Y:S02]  /*de20*/  MOV R4, R6 ;  /* 0x0000000600047202 */ /* 0x000fe40000000f00 */
[----:B------:R-:W-:-:S04]  /*de30*/  MOV R5, 0x0 ;  /* 0x0000000000057802 */ /* 0x000fc80000000f00 */
[----:B------:R-:W-:Y:S05]  /*de40*/  RET.REL.NODEC R4 `(_ZN7cutlass13device_kernelIN5flash19enable_sm80_to_sm89INS1_16FlashAttnBwdSm80INS1_25CollectiveMainloopBwdSm80ILi2ELi2EN4cute5tupleIJNS5_1CILi128EEES8_NS7_ILi64EEEEEENS_10bfloat16_tEfNS_4arch4Sm80ELb0ELb1ELb1ELb0ELb1ELb0ELb0ELb0ELi2ELi4ELi4ELi4ELb0EEENS1_21CollectiveEpilogueBwdISA_SB_SD_Li256ELb0ELb0ELi2EEENS1_19SingleTileSchedulerILb0ELb0ELb0ELi128EEEEEEEEEvNT_6ParamsE) ;  /* 0xffff21b004007950 */ /* 0x000fea0003c3ffff */
        .type           $_ZN7cutlass13device_kernelIN5flash19enable_sm80_to_sm89INS1_16FlashAttnBwdSm80INS1_25CollectiveMainloopBwdSm80ILi2ELi2EN4cute5tupleIJNS5_1CILi128EEES8_NS7_ILi64EEEEEENS_10bfloat16_tEfNS_4arch4Sm80ELb0ELb1ELb1ELb0ELb1ELb0ELb0ELb0ELi2ELi4ELi4ELi4ELb0EEENS1_21CollectiveEpilogueBwdISA_SB_SD_Li256ELb0ELb0ELi2EEENS1_19SingleTileSchedulerILb0ELb0ELb0ELi128EEEEEEEEEvNT_6ParamsE$_ZZN4cute6detail16composition_implINS_5tupleIJNS_1CILi16EEENS3_ILi2EEES5_S5_NS3_ILi4EEES5_EEENS2_IJNS3_ILi1EEEiiiNS3_ILi144EEENS3_ILi512EEEEEES6_S4_EEDaRKT_RKT0_RKT1_RKT2_ENKUlRKT_T0_E_clINS2_IJNS2_IJEEESU_S6_S8_EEENS_17integral_constantIiLi1EEEEEDaSQ_SR_,@function
        .size           $_ZN7cutlass13device_kernelIN5flash19enable_sm80_to_sm89INS1_16FlashAttnBwdSm80INS1_25CollectiveMainloopBwdSm80ILi2ELi2EN4cute5tupleIJNS5_1CILi128EEES8_NS7_ILi64EEEEEENS_10bfloat16_tEfNS_4arch4Sm80ELb0ELb1ELb1ELb0ELb1ELb0ELb0ELb0ELi2ELi4ELi4ELi4ELb0EEENS1_21CollectiveEpilogueBwdISA_SB_SD_Li256ELb0ELb0ELi2EEENS1_19SingleTileSchedulerILb0ELb0ELb0ELi128EEEEEEEEEvNT_6ParamsE$_ZZN4cute6detail16composition_implINS_5tupleIJNS_1CILi16EEENS3_ILi2EEES5_S5_NS3_ILi4EEES5_EEENS2_IJNS3_ILi1EEEiiiNS3_ILi144EEENS3_ILi512EEEEEES6_S4_EEDaRKT_RKT0_RKT1_RKT2_ENKUlRKT_T0_E_clINS2_IJNS2_IJEEESU_S6_S8_EEENS_17integral_constantIiLi1EEEEEDaSQ_SR_,($_ZN7cutlass13device_kernelIN5flash19enable_sm80_to_sm89INS1_16FlashAttnBwdSm80INS1_25CollectiveMainloopBwdSm80ILi2ELi2EN4cute5tupleIJNS5_1CILi128EEES8_NS7_ILi64EEEEEENS_10bfloat16_tEfNS_4arch4Sm80ELb0ELb1ELb1ELb0ELb1ELb0ELb0ELb0ELi2ELi4ELi4ELi4ELb0EEENS1_21CollectiveEpilogueBwdISA_SB_SD_Li256ELb0ELb0ELi2EEENS1_19SingleTileSchedulerILb0ELb0ELb0ELi128EEEEEEEEEvNT_6ParamsE$_ZZN4cute6detail16composition_implINS_5tupleIJNS_1CILi16EEENS3_ILi2EEES5_S5_NS3_ILi4EEES5_EEENS2_IJNS3_ILi1EEEiiiNS3_ILi144EEENS3_ILi512EEEEEES6_S4_EEDaRKT_RKT0_RKT1_RKT2_ENKUlRKT_T0_E_clINS2_IJNS2_IJS5_EEENS2_IJiEEES5_S8_EEENS_17integral_constantIiLi2EEEEEDaSQ_SR_ - $_ZN7cutlass13device_kernelIN5flash19enable_sm80_to_sm89INS1_16FlashAttnBwdSm80INS1_25CollectiveMainloopBwdSm80ILi2ELi2EN4cute5tupleIJNS5_1CILi128EEES8_NS7_ILi64EEEEEENS_10bfloat16_tEfNS_4arch4Sm80ELb0ELb1ELb1ELb0ELb1ELb0ELb0ELb0ELi2ELi4ELi4ELi4ELb0EEENS1_21CollectiveEpilogueBwdISA_SB_SD_Li256ELb0ELb0ELi2EEENS1_19SingleTileSchedulerILb0ELb0ELb0ELi128EEEEEEEEEvNT_6ParamsE$_ZZN4cute6detail16composition_implINS_5tupleIJNS_1CILi16EEENS3_ILi2EEES5_S5_NS3_ILi4EEES5_EEENS2_IJNS3_ILi1EEEiiiNS3_ILi144EEENS3_ILi512EEEEEES6_S4_EEDaRKT_RKT0_RKT1_RKT2_ENKUlRKT_T0_E_clINS2_IJNS2_IJEEESU_S6_S8_EEENS_17integral_constantIiLi1EEEEEDaSQ_SR_)
$_ZN7cutlass13device_kernelIN5flash19enable_sm80_to_sm89INS1_16FlashAttnBwdSm80INS1_25CollectiveMainloopBwdSm80ILi2ELi2EN4cute5tupleIJNS5_1CILi128EEES8_NS7_ILi64EEEEEENS_10bfloat16_tEfNS_4arch4Sm80ELb0ELb1ELb1ELb0ELb1ELb0ELb0ELb0ELi2ELi4ELi4ELi4ELb0EEENS1_21CollectiveEpilogueBwdISA_SB_SD_Li256ELb0ELb0ELi2EEENS1_19SingleTileSchedulerILb0ELb0ELb0ELi128EEEEEEEEEvNT_6ParamsE$_ZZN4cute6detail16composition_implINS_5tupleIJNS_1CILi16EEENS3_ILi2EEES5_S5_NS3_ILi4EEES5_EEENS2_IJNS3_ILi1EEEiiiNS3_ILi144EEENS3_ILi512EEEEEES6_S4_EEDaRKT_RKT0_RKT1_RKT2_ENKUlRKT_T0_E_clINS2_IJNS2_IJEEESU_S6_S8_EEENS_17integral_constantIiLi1EEEEEDaSQ_SR_:
        /* <DEDUP_REMOVED lines=8> */
[----:B-1---5:R-:W-:Y:S05]  /*ded0*/  CALL.REL.NOINC `($_ZN7cutlass13device_kernelIN5flash19enable_sm80_to_sm89INS1_16FlashAttnBwdSm80INS1_25CollectiveMainloopBwdSm80ILi2ELi2EN4cute5tupleIJNS5_1CILi128EEES8_NS7_ILi64EEEEEENS_10bfloat16_tEfNS_4arch4Sm80ELb0ELb1ELb1ELb0ELb1ELb0ELb0ELb0ELi2ELi4ELi4ELi4ELb0EEENS1_21CollectiveEpilogueBwdISA_SB_SD_Li256ELb0ELb0ELi2EEENS1_19SingleTileSchedulerILb0ELb0ELb0ELi128EEEEEEEEEvNT_6ParamsE$_ZN4cute3eso3ESOILb1ELb0EJNS_5tupleIJNS_1CILi2EEEEEENS2_IJiEEES4_NS3_ILi1EEEEEC2ERKS5_RKS6_RKS4_RKS7_) ;  /* 0xffffb68000007944 */ /* 0x022fea0003c3ffff */
[----:B-1----:R1:W5:Y:S01]  /*dee0*/  LDL R2, [R1+0x16c8] ;  /* 0x0016c80001027983 */ /* 0x0023620000100800 */
[----:B------:R-:W-:Y:S02]  /*def0*/  MOV R4, R10 ;  /* 0x0000000a00047202 */ /* 0x000fe40000000f00 */
[----:B------:R-:W-:-:S04]  /*df00*/  MOV R5, 0x0 ;  /* 0x0000000000057802 */ /* 0x000fc80000000f00 */
[----:B------:R-:W-:Y:S05]  /*df10*/  RET.REL.NODEC R4 `(_ZN7cutlass13device_kernelIN5flash19enable_sm80_to_sm89INS1_16FlashAttnBwdSm80INS1_25CollectiveMainloopBwdSm80ILi2ELi2EN4cute5tupleIJNS5_1CILi128EEES8_NS7_ILi64EEEEEENS_10bfloat16_tEfNS_4arch4Sm80ELb0ELb1ELb1ELb0ELb1ELb0ELb0ELb0ELi2ELi4ELi4ELi4ELb0EEENS1_21CollectiveEpilogueBwdISA_SB_SD_Li256ELb0ELb0ELi2EEENS1_19SingleTileSchedulerILb0ELb0ELb0ELi128EEEEEEEEEvNT_6ParamsE) ;  /* 0xffff20e004007950 */ /* 0x000fea0003c3ffff */
        .type           $_ZN7cutlass13device_kernelIN5flash19enable_sm80_to_sm89INS1_16FlashAttnBwdSm80INS1_25CollectiveMainloopBwdSm80ILi2ELi2EN4cute5tupleIJNS5_1CILi128EEES8_NS7_ILi64EEEEEENS_10bfloat16_tEfNS_4arch4Sm80ELb0ELb1ELb1ELb0ELb1ELb0ELb0ELb0ELi2ELi4ELi4ELi4ELb0EEENS1_21CollectiveEpilogueBwdISA_SB_SD_Li256ELb0ELb0ELi2EEENS1_19SingleTileSchedulerILb0ELb0ELb0ELi128EEEEEEEEEvNT_6ParamsE$_ZZN4cute6detail16composition_implINS_5tupleIJNS_1CILi16EEENS3_ILi2EEES5_S5_NS3_ILi4EEES5_EEENS2_IJNS3_ILi1EEEiiiNS3_ILi144EEENS3_ILi512EEEEEES6_S4_EEDaRKT_RKT0_RKT1_RKT2_ENKUlRKT_T0_E_clINS2_IJNS2_IJS5_EEENS2_IJiEEES5_S8_EEENS_17integral_constantIiLi2EEEEEDaSQ_SR_,@function
        .size           $_ZN7cutlass13device_kernelIN5flash19enable_sm80_to_sm89INS1_16FlashAttnBwdSm80INS1_25CollectiveMainloopBwdSm80ILi2ELi2EN4cute5tupleIJNS5_1CILi128EEES8_NS7_ILi64EEEEEENS_10bfloat16_tEfNS_4arch4Sm80ELb0ELb1ELb1ELb0ELb1ELb0ELb0ELb0ELi2ELi4ELi4ELi4ELb0EEENS1_21CollectiveEpilogueBwdISA_SB_SD_Li256ELb0ELb0ELi2EEENS1_19SingleTileSchedulerILb0ELb0ELb0ELi128EEEEEEEEEvNT_6ParamsE$_ZZN4cute6detail16composition_implINS_5tupleIJNS_1CILi16EEENS3_ILi2EEES5_S5_NS3_ILi4EEES5_EEENS2_IJNS3_ILi1EEEiiiNS3_ILi144EEENS3_ILi512EEEEEES6_S4_EEDaRKT_RKT0_RKT1_RKT2_ENKUlRKT_T0_E_clINS2_IJNS2_IJS5_EEENS2_IJiEEES5_S8_EEENS_17integral_constantIiLi2EEEEEDaSQ_SR_,($_ZN7cutlass13device_kernelIN5flash19enable_sm80_to_sm89INS1_16FlashAttnBwdSm80INS1_25CollectiveMainloopBwdSm80ILi2ELi2EN4cute5tupleIJNS5_1CILi128EEES8_NS7_ILi64EEEEEENS_10bfloat16_tEfNS_4arch4Sm80ELb0ELb1ELb1ELb0ELb1ELb0ELb0ELb0ELi2ELi4ELi4ELi4ELb0EEENS1_21CollectiveEpilogueBwdISA_SB_SD_Li256ELb0ELb0ELi2EEENS1_19SingleTileSchedulerILb0ELb0ELb0ELi128EEEEEEEEEvNT_6ParamsE$_ZZN4cute6detail16composition_implINS_5tupleIJNS_1CILi16EEENS3_ILi2EEES5_S5_NS3_ILi4EEES5_EEENS2_IJNS3_ILi1EEEiiiNS3_ILi144EEENS3_ILi512EEEEEES6_S4_EEDaRKT_RKT0_RKT1_RKT2_ENKUlRKT_T0_E_clINS2_IJNS2_IJS5_S5_EEENS2_IJiiEEES8_S8_EEENS_17integral_constantIiLi3EEEEEDaSQ_SR_ - $_ZN7cutlass13device_kernelIN5flash19enable_sm80_to_sm89INS1_16FlashAttnBwdSm80INS1_25CollectiveMainloopBwdSm80ILi2ELi2EN4cute5tupleIJNS5_1CILi128EEES8_NS7_ILi64EEEEEENS_10bfloat16_tEfNS_4arch4Sm80ELb0ELb1ELb1ELb0ELb1ELb0ELb0ELb0ELi2ELi4ELi4ELi4ELb0EEENS1_21CollectiveEpilogueBwdISA_SB_SD_Li256ELb0ELb0ELi2EEENS1_19SingleTileSchedulerILb0ELb0ELb0ELi128EEEEEEEEEvNT_6ParamsE$_ZZN4cute6detail16composition_implINS_5tupleIJNS_1CILi16EEENS3_ILi2EEES5_S5_NS3_ILi4EEES5_EEENS2_IJNS3_ILi1EEEiiiNS3_ILi144EEENS3_ILi512EEEEEES6_S4_EEDaRKT_RKT0_RKT1_RKT2_ENKUlRKT_T0_E_clINS2_IJNS2_IJS5_EEENS2_IJiEEES5_S8_EEENS_17integral_constantIiLi2EEEEEDaSQ_SR_)
$_ZN7cutlass13device_kernelIN5flash19enable_sm80_to_sm89INS1_16FlashAttnBwdSm80INS1_25CollectiveMainloopBwdSm80ILi2ELi2EN4cute5tupleIJNS5_1CILi128EEES8_NS7_ILi64EEEEEENS_10bfloat16_tEfNS_4arch4Sm80ELb0ELb1ELb1ELb0ELb1ELb0ELb0ELb0ELi2ELi4ELi4ELi4ELb0EEENS1_21CollectiveEpilogueBwdISA_SB_SD_Li256ELb0ELb0ELi2EEENS1_19SingleTileSchedulerILb0ELb0ELb0ELi128EEEEEEEEEvNT_6ParamsE$_ZZN4cute6detail16composition_implINS_5tupleIJNS_1CILi16EEENS3_ILi2EEES5_S5_NS3_ILi4EEES5_EEENS2_IJNS3_ILi1EEEiiiNS3_ILi144EEENS3_ILi512EEEEEES6_S4_EEDaRKT_RKT0_RKT1_RKT2_ENKUlRKT_T0_E_clINS2_IJNS2_IJS5_EEENS2_IJiEEES5_S8_EEENS_17integral_constantIiLi2EEEEEDaSQ_SR_:
        /* <DEDUP_REMOVED lines=8> */
[----:B-1---5:R-:W-:Y:S05]  /*dfa0*/  CALL.REL.NOINC `($_ZN7cutlass13device_kernelIN5flash19enable_sm80_to_sm89INS1_16FlashAttnBwdSm80INS1_25CollectiveMainloopBwdSm80ILi2ELi2EN4cute5tupleIJNS5_1CILi128EEES8_NS7_ILi64EEEEEENS_10bfloat16_tEfNS_4arch4Sm80ELb0ELb1ELb1ELb0ELb1ELb0ELb0ELb0ELi2ELi4ELi4ELi4ELb0EEENS1_21CollectiveEpilogueBwdISA_SB_SD_Li256ELb0ELb0ELi2EEENS1_19SingleTileSchedulerILb0ELb0ELb0ELi128EEEEEEEEEvNT_6ParamsE$_ZN4cute3eso3ESOILb0ELb0EJiiEEC2ERKiS4_) ;  /* 0xffff971000007944 */ /* 0x022fea0003c3ffff */
[----:B-1----:R1:W5:Y:S01]  /*dfb0*/  LDL.64 R2, [R1+0x16c8] ;  /* 0x0016c80001027983 */ /* 0x0023620000100a00 */
[----:B------:R-:W-:-:S03]  /*dfc0*/  MOV R6, 0xdfe0 ;  /* 0x0000dfe000067802 */ /* 0x000fc60000000f00 */
[----:B-1---5:R-:W-:Y:S05]  /*dfd0*/  CALL.REL.NOINC `($_ZN7cutlass13device_kernelIN5flash19enable_sm80_to_sm89INS1_16FlashAttnBwdSm80INS1_25CollectiveMainloopBwdSm80ILi2ELi2EN4cute5tupleIJNS5_1CILi128EEES8_NS7_ILi64EEEEEENS_10bfloat16_tEfNS_4arch4Sm80ELb0ELb1ELb1ELb0ELb1ELb0ELb0ELb0ELi2ELi4ELi4ELi4ELb0EEENS1_21CollectiveEpilogueBwdISA_SB_SD_Li256ELb0ELb0ELi2EEENS1_19SingleTileSchedulerILb0ELb0ELb0ELi128EEEEEEEEEvNT_6ParamsE$_ZN4cute3eso3ESOILb1ELb0EJNS_5tupleIJNS_1CILi2EEES4_EEENS2_IJiiEEENS3_ILi1EEES7_EEC2ERKS5_RKS6_RKS7_SE_) ;  /* 0xffffb6d000007944 */ /* 0x022fea0003c3ffff */
[----:B-1----:R1:W5:Y:S01]  /*dfe0*/  LDL.64 R2, [R1+0x16c8] ;  /* 0x0016c80001027983 */ /* 0x0023620000100a00 */
[----:B------:R-:W-:Y:S02]  /*dff0*/  MOV R4, R22 ;  /* 0x0000001600047202 */ /* 0x000fe40000000f00 */
[----:B------:R-:W-:-:S04]  /*e000*/  MOV R5, 0x0 ;  /* 0x0000000000057802 */ /* 0x000fc80000000f00 */
[----:B------:R-:W-:Y:S05]  /*e010*/  RET.REL.NODEC R4 `(_ZN7cutlass13device_kernelIN5flash19enable_sm80_to_sm89INS1_16FlashAttnBwdSm80INS1_25CollectiveMainloopBwdSm80ILi2ELi2EN4cute5tupleIJNS5_1CILi128EEES8_NS7_ILi64EEEEEENS_10bfloat16_tEfNS_4arch4Sm80ELb0ELb1ELb1ELb0ELb1ELb0ELb0ELb0ELi2ELi4ELi4ELi4ELb0EEENS1_21CollectiveEpilogueBwdISA_SB_SD_Li256ELb0ELb0ELi2EEENS1_19SingleTileSchedulerILb0ELb0ELb0ELi128EEEEEEEEEvNT_6ParamsE) ;  /* 0xffff1fe004007950 */ /* 0x000fea0003c3ffff */
        .type           $_ZN7cutlass13device_kernelIN5flash19enable_sm80_to_sm89INS1_16FlashAttnBwdSm80INS1_25CollectiveMainloopBwdSm80ILi2ELi2EN4cute5tupleIJNS5_1CILi128EEES8_NS7_ILi64EEEEEENS_10bfloat16_tEfNS_4arch4Sm80ELb0ELb1ELb1ELb0ELb1ELb0ELb0ELb0ELi2ELi4ELi4ELi4ELb0EEENS1_21CollectiveEpilogueBwdISA_SB_SD_Li256ELb0ELb0ELi2EEENS1_19SingleTileSchedulerILb0ELb0ELb0ELi128EEEEEEEEEvNT_6ParamsE$_ZZN4cute6detail16composition_implINS_5tupleIJNS_1CILi16EEENS3_ILi2EEES5_S5_NS3_ILi4EEES5_EEENS2_IJNS3_ILi1EEEiiiNS3_ILi144EEENS3_ILi512EEEEEES6_S4_EEDaRKT_RKT0_RKT1_RKT2_ENKUlRKT_T0_E_clINS2_IJNS2_IJS5_S5_EEENS2_IJiiEEES8_S8_EEENS_17integral_constantIiLi3EEEEEDaSQ_SR_,@function
        .size           $_ZN7cutlass13device_kernelIN5flash19enable_sm80_to_sm89INS1_16FlashAttnBwdSm80INS1_25CollectiveMainloopBwdSm80ILi2ELi2EN4cute5tupleIJNS5_1CILi128EEES8_NS7_ILi64EEEEEENS_10bfloat16_tEfNS_4arch4Sm80ELb0ELb1ELb1ELb0ELb1ELb0ELb0ELb0ELi2ELi4ELi4ELi4ELb0EEENS1_21CollectiveEpilogueBwdISA_SB_SD_Li256ELb0ELb0ELi2EEENS1_19SingleTileSchedulerILb0ELb0ELb0ELi128EEEEEEEEEvNT_6ParamsE$_ZZN4cute6detail16composition_implINS_5tupleIJNS_1CILi16EEENS3_ILi2EEES5_S5_NS3_ILi4EEES5_EEENS2_IJNS3_ILi1EEEiiiNS3_ILi144EEENS3_ILi512EEEEEES6_S4_EEDaRKT_RKT0_RKT1_RKT2_ENKUlRKT_T0_E_clINS2_IJNS2_IJS5_S5_EEENS2_IJiiEEES8_S8_EEENS_17integral_constantIiLi3EEEEEDaSQ_SR_,($_ZN7cutlass13device_kernelIN5flash19enable_sm80_to_sm89INS1_16FlashAttnBwdSm80INS1_25CollectiveMainloopBwdSm80ILi2ELi2EN4cute5tupleIJNS5_1CILi128EEES8_NS7_ILi64EEEEEENS_10bfloat16_tEfNS_4arch4Sm80ELb0ELb1ELb1ELb0ELb1ELb0ELb0ELb0ELi2ELi4ELi4ELi4ELb0EEENS1_21CollectiveEpilogueBwdISA_SB_SD_Li256ELb0ELb0ELi2EEENS1_19SingleTileSchedulerILb0ELb0ELb0ELi128EEEEEEEEEvNT_6ParamsE$_ZZN4cute6detail16composition_implINS_5tupleIJNS_1CILi16EEENS3_ILi2EEES5_S5_NS3_ILi4EEES5_EEENS2_IJNS3_ILi1EEEiiiNS3_ILi144EEENS3_ILi512EEEEEES6_S4_EEDaRKT_RKT0_RKT1_RKT2_ENKUlRKT_T0_E_clINS2_IJNS2_IJS5_S5_EEENS2_IJiiEEES8_S8_EEENS_17integral_constantIiLi4EEEEEDaSQ_SR_ - $_ZN7cutlass13device_kernelIN5flash19enable_sm80_to_sm89INS1_16FlashAttnBwdSm80INS1_25CollectiveMainloopBwdSm80ILi2ELi2EN4cute5tupleIJNS5_1CILi128EEES8_NS7_ILi64EEEEEENS_10bfloat16_tEfNS_4arch4Sm80ELb0ELb1ELb1ELb0ELb1ELb0ELb0ELb0ELi2ELi4ELi4ELi4ELb0EEENS1_21CollectiveEpilogueBwdISA_SB_SD_Li256ELb0ELb0ELi2EEENS1_19SingleTileSchedulerILb0ELb0ELb0ELi128EEEEEEEEEvNT_6ParamsE$_ZZN4cute6detail16composition_implINS_5tupleIJNS_1CILi16EEENS3_ILi2EEES5_S5_NS3_ILi4EEES5_EEENS2_IJNS3_ILi1EEEiiiNS3_ILi144EEENS3_ILi512EEEEEES6_S4_EEDaRKT_RKT0_RKT1_RKT2_ENKUlRKT_T0_E_clINS2_IJNS2_IJS5_S5_EEENS2_IJiiEEES8_S8_EEENS_17integral_constantIiLi3EEEEEDaSQ_SR_)
$_ZN7cutlass13device_kernelIN5flash19enable_sm80_to_sm89INS1_16FlashAttnBwdSm80INS1_25CollectiveMainloopBwdSm80ILi2ELi2EN4cute5tupleIJNS5_1CILi128EEES8_NS7_ILi64EEEEEENS_10bfloat16_tEfNS_4arch4Sm80ELb0ELb1ELb1ELb0ELb1ELb0ELb0ELb0ELi2ELi4ELi4ELi4ELb0EEENS1_21CollectiveEpilogueBwdISA_SB_SD_Li256ELb0ELb0ELi2EEENS1_19SingleTileSchedulerILb0ELb0ELb0ELi128EEEEEEEEEvNT_6ParamsE$_ZZN4cute6detail16composition_implINS_5tupleIJNS_1CILi16EEENS3_ILi2EEES5_S5_NS3_ILi4EEES5_EEENS2_IJNS3_ILi1EEEiiiNS3_ILi144EEENS3_ILi512EEEEEES6_S4_EEDaRKT_RKT0_RKT1_RKT2_ENKUlRKT_T0_E_clINS2_IJNS2_IJS5_S5_EEENS2_IJiiEEES8_S8_EEENS_17integral_constantIiLi3EEEEEDaSQ_SR_:
[----:B------:R-:W-:-:S05]  /*e020*/  IADD3 R5, R5, -c[0x0][0x20], RZ ;  /* 0x8000080005057a10 */ /* 0x000fca0007ffe0ff */
[----:B------:R1:W5:Y:S04]  /*e030*/  LDL R2, [R5] ;  /* 0x0000000005027983 */ /* 0x0003680000100800 */
[----:B------:R1:W5:Y:S01]  /*e040*/  LDL R3, [R5+0x4] ;  /* 0x0000040005037983 */ /* 0x0003620000100800 */
[----:B------:R-:W-:Y:S02]  /*e050*/  IADD3 R4, R1, 0x16c8, RZ ;  /* 0x000016c801047810 */ /* 0x000fe40007ffe0ff */
[----:B------:R-:W-:Y:S02]  /*e060*/  MOV R6, 0xe090 ;  /* 0x0000e09000067802 */ /* 0x000fe40000000f00 */
[----:B------:R-:W-:Y:S02]  /*e070*/  IADD3 R4, R4, c[0x0][0x20], RZ ;  /* 0x0000080004047a10 */ /* 0x000fe40007ffe0ff */
[----:B-1---5:R-:W-:Y:S05]  /*e080*/  CALL.REL.NOINC `($_ZN7cutlass13device_kernelIN5flash19enable_sm80_to_sm89INS1_16FlashAttnBwdSm80INS1_25CollectiveMainloopBwdSm80ILi2ELi2EN4cute5tupleIJNS5_1CILi128EEES8_NS7_ILi64EEEEEENS_10bfloat16_tEfNS_4arch4Sm80ELb0ELb1ELb1ELb0ELb1ELb0ELb0ELb0ELi2ELi4ELi4ELi4ELb0EEENS1_21CollectiveEpilogueBwdISA_SB_SD_Li256ELb0ELb0ELi2EEENS1_19SingleTileSchedulerILb0ELb0ELb0ELi128EEEEEEEEEvNT_6ParamsE$_ZN4cute3eso3ESOILb1ELb0EJNS_5tupleIJNS_1CILi2EEES4_EEENS2_IJiiEEENS3_ILi1EEES7_EEC2ERKS5_RKS6_RKS7_SE_) ;  /* 0xffffb62000007944 */ /* 0x022fea0003c3ffff */
[----:B-1----:R1:W5:Y:S01]  /*e090*/  LDL.64 R2, [R1+0x16c8] ;  /* 0x0016c80001027983 */ /* 0x0023620000100a00 */
[----:B------:R-:W-:-:S02]  /*e0a0*/  MOV R4, R8 ;  /* 0x0000000800047202 */ /* 0x000fc40000000f00 */
[----:B------:R-:W-:-:S04]  /*e0b0*/  MOV R5, 0x0 ;  /* 0x0000000000057802 */ /* 0x000fc80000000f00 */
[----:B------:R-:W-:Y:S05]  /*e0c0*/  RET.REL.NODEC R4 `(_ZN7cutlass13device_kernelIN5flash19enable_sm80_to_sm89INS1_16FlashAttnBwdSm80INS1_25CollectiveMainloopBwdSm80ILi2ELi2EN4cute5tupleIJNS5_1CILi128EEES8_NS7_ILi64EEEEEENS_10bfloat16_tEfNS_4arch4Sm80ELb0ELb1ELb1ELb0ELb1ELb0ELb0ELb0ELi2ELi4ELi4ELi4ELb0EEENS1_21CollectiveEpilogueBwdISA_SB_SD_Li256ELb0ELb0ELi2EEENS1_19SingleTileSchedulerILb0ELb0ELb0ELi128EEEEEEEEEvNT_6ParamsE) ;  /* 0xffff1f3004007950 */ /* 0x000fea0003c3ffff */
        .type           $_ZN7cutlass13device_kernelIN5flash19enable_sm80_to_sm89INS1_16FlashAttnBwdSm80INS1_25CollectiveMainloopBwdSm80ILi2ELi2EN4cute5tupleIJNS5_1CILi128EEES8_NS7_ILi64EEEEEENS_10bfloat16_tEfNS_4arch4Sm80ELb0ELb1ELb1ELb0ELb1ELb0ELb0ELb0ELi2ELi4ELi4ELi4ELb0EEENS1_21CollectiveEpilogueBwdISA_SB_SD_Li256ELb0ELb0ELi2EEENS1_19SingleTileSchedulerILb0ELb0ELb0ELi128EEEEEEEEEvNT_6ParamsE$_ZZN4cute6detail16composition_implINS_5tupleIJNS_1CILi16EEENS3_ILi2EEES5_S5_NS3_ILi4EEES5_EEENS2_IJNS3_ILi1EEEiiiNS3_ILi144EEENS3_ILi512EEEEEES6_S4_EEDaRKT_RKT0_RKT1_RKT2_ENKUlRKT_T0_E_clINS2_IJNS2_IJS5_S5_EEENS2_IJiiEEES8_S8_EEENS_17integral_constantIiLi4EEEEEDaSQ_SR_,@function
        .size           $_ZN7cutlass13device_kernelIN5flash19enable_sm80_to_sm89INS1_16FlashAttnBwdSm80INS1_25CollectiveMainloopBwdSm80ILi2ELi2EN4cute5tupleIJNS5_1CILi128EEES8_NS7_ILi64EEEEEENS_10bfloat16_tEfNS_4arch4Sm80ELb0ELb1ELb1ELb0ELb1ELb0ELb0ELb0ELi2ELi4ELi4ELi4ELb0EEENS1_21CollectiveEpilogueBwdISA_SB_SD_Li256ELb0ELb0ELi2EEENS1_19SingleTileSchedulerILb0ELb0ELb0ELi128EEEEEEEEEvNT_6ParamsE$_ZZN4cute6detail16composition_implINS_5tupleIJNS_1CILi16EEENS3_ILi2EEES5_S5_NS3_ILi4EEES5_EEENS2_IJNS3_ILi1EEEiiiNS3_ILi144EEENS3_ILi512EEEEEES6_S4_EEDaRKT_RKT0_RKT1_RKT2_ENKUlRKT_T0_E_clINS2_IJNS2_IJS5_S5_EEENS2_IJiiEEES8_S8_EEENS_17integral_constantIiLi4EEEEEDaSQ_SR_,($_ZN7cutlass13device_kernelIN5flash19enable_sm80_to_sm89INS1_16FlashAttnBwdSm80INS1_25CollectiveMainloopBwdSm80ILi2ELi2EN4cute5tupleIJNS5_1CILi128EEES8_NS7_ILi64EEEEEENS_10bfloat16_tEfNS_4arch4Sm80ELb0ELb1ELb1ELb0ELb1ELb0ELb0ELb0ELi2ELi4ELi4ELi4ELb0EEENS1_21CollectiveEpilogueBwdISA_SB_SD_Li256ELb0ELb0ELi2EEENS1_19SingleTileSchedulerILb0ELb0ELb0ELi128EEEEEEEEEvNT_6ParamsE$_ZZN4cute6detail16composition_implINS_5tupleIJNS_1CILi8EEENS3_ILi2EEES5_S5_S4_S5_EEENS2_IJNS3_ILi1EEEiiiNS3_ILi72EEENS3_ILi512EEEEEENS2_IJNS2_IJS5_S5_EEES4_NS3_ILi4EEEEEENS2_IJNS2_IJS7_S4_EEENS3_ILi1024EEENS3_ILi16EEEEEEEEDaRKT_RKT0_RKT1_RKT2_ENKUlRKT_RKT0_E_clISB_SE_EEDaSW_SZ_ - $_ZN7cutlass13device_kernelIN5flash19enable_sm80_to_sm89INS1_16FlashAttnBwdSm80INS1_25CollectiveMainloopBwdSm80ILi2ELi2EN4cute5tupleIJNS5_1CILi128EEES8_NS7_ILi64EEEEEENS_10bfloat16_tEfNS_4arch4Sm80ELb0ELb1ELb1ELb0ELb1ELb0ELb0ELb0ELi2ELi4ELi4ELi4ELb0EEENS1_21CollectiveEpilogueBwdISA_SB_SD_Li256ELb0ELb0ELi2EEENS1_19SingleTileSchedulerILb0ELb0ELb0ELi128EEEEEEEEEvNT_6ParamsE$_ZZN4cute6detail16composition_implINS_5tupleIJNS_1CILi16EEENS3_ILi2EEES5_S5_NS3_ILi4EEES5_EEENS2_IJNS3_ILi1EEEiiiNS3_ILi144EEENS3_ILi512EEEEEES6_S4_EEDaRKT_RKT0_RKT1_RKT2_ENKUlRKT_T0_E_clINS2_IJNS2_IJS5_S5_EEENS2_IJiiEEES8_S8_EEENS_17integral_constantIiLi4EEEEEDaSQ_SR_)
$_ZN7cutlass13device_kernelIN5flash19enable_sm80_to_sm89INS1_16FlashAttnBwdSm80INS1_25CollectiveMainloopBwdSm80ILi2ELi2EN4cute5tupleIJNS5_1CILi128EEES8_NS7_ILi64EEEEEENS_10bfloat16_tEfNS_4arch4Sm80ELb0ELb1ELb1ELb0ELb1ELb0ELb0ELb0ELi2ELi4ELi4ELi4ELb0EEENS1_21CollectiveEpilogueBwdISA_SB_SD_Li256ELb0ELb0ELi2EEENS1_19SingleTileSchedulerILb0ELb0ELb0ELi128EEEEEEEEEvNT_6ParamsE$_ZZN4cute6detail16composition_implINS_5tupleIJNS_1CILi16EEENS3_ILi2EEES5_S5_NS3_ILi4EEES5_EEENS2_IJNS3_ILi1EEEiiiNS3_ILi144EEENS3_ILi512EEEEEES6_S4_EEDaRKT_RKT0_RKT1_RKT2_ENKUlRKT_T0_E_clINS2_IJNS2_IJS5_S5_EEENS2_IJiiEEES8_S8_EEENS_17integral_constantIiLi4EEEEEDaSQ_SR_:
        /* <DEDUP_REMOVED lines=11> */
        .type           $_ZN7cutlass13device_kernelIN5flash19enable_sm80_to_sm89INS1_16FlashAttnBwdSm80INS1_25CollectiveMainloopBwdSm80ILi2ELi2EN4cute5tupleIJNS5_1CILi128EEES8_NS7_ILi64EEEEEENS_10bfloat16_tEfNS_4arch4Sm80ELb0ELb1ELb1ELb0ELb1ELb0ELb0ELb0ELi2ELi4ELi4ELi4ELb0EEENS1_21CollectiveEpilogueBwdISA_SB_SD_Li256ELb0ELb0ELi2EEENS1_19SingleTileSchedulerILb0ELb0ELb0ELi128EEEEEEEEEvNT_6ParamsE$_ZZN4cute6detail16composition_implINS_5tupleIJNS_1CILi8EEENS3_ILi2EEES5_S5_S4_S5_EEENS2_IJNS3_ILi1EEEiiiNS3_ILi72EEENS3_ILi512EEEEEENS2_IJNS2_IJS5_S5_EEES4_NS3_ILi4EEEEEENS2_IJNS2_IJS7_S4_EEENS3_ILi1024EEENS3_ILi16EEEEEEEEDaRKT_RKT0_RKT1_RKT2_ENKUlRKT_RKT0_E_clISB_SE_EEDaSW_SZ_,@function
        .size           $_ZN7cutlass13device_kernelIN5flash19enable_sm80_to_sm89INS1_16FlashAttnBwdSm80INS1_25CollectiveMainloopBwdSm80ILi2ELi2EN4cute5tupleIJNS5_1CILi128EEES8_NS7_ILi64EEEEEENS_10bfloat16_tEfNS_4arch4Sm80ELb0ELb1ELb1ELb0ELb1ELb0ELb0ELb0ELi2ELi4ELi4ELi4ELb0EEENS1_21CollectiveEpilogueBwdISA_SB_SD_Li256ELb0ELb0ELi2EEENS1_19SingleTileSchedulerILb0ELb0ELb0ELi128EEEEEEEEEvNT_6ParamsE$_ZZN4cute6detail16composition_implINS_5tupleIJNS_1CILi8EEENS3_ILi2EEES5_S5_S4_S5_EEENS2_IJNS3_ILi1EEEiiiNS3_ILi72EEENS3_ILi512EEEEEENS2_IJNS2_IJS5_S5_EEES4_NS3_ILi4EEEEEENS2_IJNS2_IJS7_S4_EEENS3_ILi1024EEENS3_ILi16EEEEEEEEDaRKT_RKT0_RKT1_RKT2_ENKUlRKT_RKT0_E_clISB_SE_EEDaSW_SZ_,($_ZN7cutlass13device_kernelIN5flash19enable_sm80_to_sm89INS1_16FlashAttnBwdSm80INS1_25CollectiveMainloopBwdSm80ILi2ELi2EN4cute5tupleIJNS5_1CILi128EEES8_NS7_ILi64EEEEEENS_10bfloat16_tEfNS_4arch4Sm80ELb0ELb1ELb1ELb0ELb1ELb0ELb0ELb0ELi2ELi4ELi4ELi4ELb0EEENS1_21CollectiveEpilogueBwdISA_SB_SD_Li256ELb0ELb0ELi2EEENS1_19SingleTileSchedulerILb0ELb0ELb0ELi128EEEEEEEEEvNT_6ParamsE$_ZZN4cute6detail16composition_implINS_5tupleIJNS_1CILi8EEENS3_ILi2EEES5_S5_S4_S5_EEENS2_IJNS3_ILi1EEEiiiNS3_ILi72EEENS3_ILi512EEEEEENS2_IJNS2_IJS5_S5_EEES4_NS3_ILi4EEEEEENS2_IJNS2_IJS7_S4_EEENS3_ILi1024EEENS3_ILi16EEEEEEEEDaRKT_RKT0_RKT1_RKT2_ENKUlRKT_RKT0_E_clISC_SG_EEDaSW_SZ_ - $_ZN7cutlass13device_kernelIN5flash19enable_sm80_to_sm89INS1_16FlashAttnBwdSm80INS1_25CollectiveMainloopBwdSm80ILi2ELi2EN4cute5tupleIJNS5_1CILi128EEES8_NS7_ILi64EEEEEENS_10bfloat16_tEfNS_4arch4Sm80ELb0ELb1ELb1ELb0ELb1ELb0ELb0ELb0ELi2ELi4ELi4ELi4ELb0EEENS1_21CollectiveEpilogueBwdISA_SB_SD_Li256ELb0ELb0ELi2EEENS1_19SingleTileSchedulerILb0ELb0ELb0ELi128EEEEEEEEEvNT_6ParamsE$_ZZN4cute6detail16composition_implINS_5tupleIJNS_1CILi8EEENS3_ILi2EEES5_S5_S4_S5_EEENS2_IJNS3_ILi1EEEiiiNS3_ILi72EEENS3_ILi512EEEEEENS2_IJNS2_IJS5_S5_EEES4_NS3_ILi4EEEEEENS2_IJNS2_IJS7_S4_EEENS3_ILi1024EEENS3_ILi16EEEEEEEEDaRKT_RKT0_RKT1_RKT2_ENKUlRKT_RKT0_E_clISB_SE_EEDaSW_SZ_)
$_ZN7cutlass13device_kernelIN5flash19enable_sm80_to_sm89INS1_16FlashAttnBwdSm80INS1_25CollectiveMainloopBwdSm80ILi2ELi2EN4cute5tupleIJNS5_1CILi128EEES8_NS7_ILi64EEEEEENS_10bfloat16_tEfNS_4arch4Sm80ELb0ELb1ELb1ELb0ELb1ELb0ELb0ELb0ELi2ELi4ELi4ELi4ELb0EEENS1_21CollectiveEpilogueBwdISA_SB_SD_Li256ELb0ELb0ELi2EEENS1_19SingleTileSchedulerILb0ELb0ELb0ELi128EEEEEEEEEvNT_6ParamsE$_ZZN4cute6detail16composition_implINS_5tupleIJNS_1CILi8EEENS3_ILi2EEES5_S5_S4_S5_EEENS2_IJNS3_ILi1EEEiiiNS3_ILi72EEENS3_ILi512EEEEEENS2_IJNS2_IJS5_S5_EEES4_NS3_ILi4EEEEEENS2_IJNS2_IJS7_S4_EEENS3_ILi1024EEENS3_ILi16EEEEEEEEDaRKT_RKT0_RKT1_RKT2_ENKUlRKT_RKT0_E_clISB_SE_EEDaSW_SZ_:
[----:B------:R-:W-:Y:S02]  /*e180*/  IADD3 R39, R1, 0x1380, RZ ;  /* 0x0000138001277810 */ /* 0x000fe40007ffe0ff */
[----:B------:R-:W-:Y:S02]  /*e190*/  MOV R66, 0xe1d0 ;  /* 0x0000e1d000427802 */ /* 0x000fe40000000f00 */
[----:B------:R-:W-:-:S04]  /*e1a0*/  IADD3 R39, R39, c[0x0][0x20], RZ ;  /* 0x0000080027277a10 */ /* 0x000fc80007ffe0ff */
[----:B------:R-:W-:Y:S02]  /*e1b0*/  IADD3 R53, R39, 0x4, RZ ;  /* 0x0000000427357810 */ /* 0x000fe40007ffe0ff */
[----:B------:R-:W-:Y:S05]  /*e1c0*/  CALL.REL.NOINC `($_ZN7cutlass13device_kernelIN5flash19enable_sm80_to_sm89INS1_16FlashAttnBwdSm80INS1_25CollectiveMainloopBwdSm80ILi2ELi2EN4cute5tupleIJNS5_1CILi128EEES8_NS7_ILi64EEEEEENS_10bfloat16_tEfNS_4arch4Sm80ELb0ELb1ELb1ELb0ELb1ELb0ELb0ELb0ELi2ELi4ELi4ELi4ELb0EEENS1_21CollectiveEpilogueBwdISA_SB_SD_Li256ELb0ELb0ELi2EEENS1_19SingleTileSchedulerILb0ELb0ELb0ELi128EEEEEEEEEvNT_6ParamsE$_ZZN4cute6detail16composition_implINS_5tupleIJNS_1CILi8EEENS3_ILi2EEES5_S5_S4_S5_EEENS2_IJNS3_ILi1EEEiiiNS3_ILi72EEENS3_ILi512EEEEEENS2_IJS5_S5_EEENS2_IJS7_S4_EEEEEDaRKT_RKT0_RKT1_RKT2_ENKUlRKT_RKT0_E_clIS5_S4_EEDaSR_SU_) ;  /* 0x00000a0000007944 */ /* 0x000fea0003c00000 */
[----:B------:R-:W-:Y:S02]  /*e1d0*/  MOV R4, 0xe1f0 ;  /* 0x0000e1f000047802 */ /* 0x000fe40000000f00 */
[----:B-1---5:R-:W-:Y:S05]  /*e1e0*/  CALL.REL.NOINC `($_ZN7cutlass13device_kernelIN5flash19enable_sm80_to_sm89INS1_16FlashAttnBwdSm80INS1_25CollectiveMainloopBwdSm80ILi2ELi2EN4cute5tupleIJNS5_1CILi128EEES8_NS7_ILi64EEEEEENS_10bfloat16_tEfNS_4arch4Sm80ELb0ELb1ELb1ELb0ELb1ELb0ELb0ELb0ELi2ELi4ELi4ELi4ELb0EEENS1_21CollectiveEpilogueBwdISA_SB_SD_Li256ELb0ELb0ELi2EEENS1_19SingleTileSchedulerILb0ELb0ELb0ELi128EEEEEEEEEvNT_6ParamsE$_ZN4cute3eso3ESOILb1ELb0EJNS_1CILi1EEEiEEC2ERKS3_RKi) ;  /* 0xffffa5d000007944 */ /* 0x022fea0003c3ffff */
[----:B-1----:R1:W5:Y:S01]  /*e1f0*/  LDL R2, [R1+0x1384] ;  /* 0x0013840001027983 */ /* 0x0023620000100800 */
[----:B------:R-:W-:-:S03]  /*e200*/  MOV R6, 0xe220 ;  /* 0x0000e22000067802 */ /* 0x000fc60000000f00 */
[----:B-1---5:R-:W-:Y:S05]  /*e210*/  CALL.REL.NOINC `($_ZN7cutlass13device_kernelIN5flash19enable_sm80_to_sm89INS1_16FlashAttnBwdSm80INS1_25CollectiveMainloopBwdSm80ILi2ELi2EN4cute5tupleIJNS5_1CILi128EEES8_NS7_ILi64EEEEEENS_10bfloat16_tEfNS_4arch4Sm80ELb0ELb1ELb1ELb0ELb1ELb0ELb0ELb0ELi2ELi4ELi4ELi4ELb0EEENS1_21CollectiveEpilogueBwdISA_SB_SD_Li256ELb0ELb0ELi2EEENS1_19SingleTileSchedulerILb0ELb0ELb0ELi128EEEEEEEEEvNT_6ParamsE$_ZN4cute5tupleIJNS0_IJNS_1CILi2EEES2_EEENS0_IJNS1_ILi1EEEiEEEEEC2ERKS3_RKS5_) ;  /* 0xffffd48000007944 */ /* 0x022fea0003c3ffff */
[----:B------:R2:W5:Y:S01]  /*e220*/  LDL R39, [R1+0x1380] ;  /* 0x0013800001277983 */ /* 0x0005620000100800 */
[----:B-1----:R-:W-:Y:S02]  /*e230*/  MOV R2, R8 ;  /* 0x0000000800027202 */ /* 0x002fe40000000f00 */
[----:B------:R-:W-:-:S04]  /*e240*/  MOV R3, 0x0 ;  /* 0x0000000000037802 */ /* 0x000fc80000000f00 */
[----:B------:R-:W-:Y:S05]  /*e250*/  RET.REL.NODEC R2 `(_ZN7cutlass13device_kernelIN5flash19enable_sm80_to_sm89INS1_16FlashAttnBwdSm80INS1_25CollectiveMainloopBwdSm80ILi2ELi2EN4cute5tupleIJNS5_1CILi128EEES8_NS7_ILi64EEEEEENS_10bfloat16_tEfNS_4arch4Sm80ELb0ELb1ELb1ELb0ELb1ELb0ELb0ELb0ELi2ELi4ELi4ELi4ELb0EEENS1_21CollectiveEpilogueBwdISA_SB_SD_Li256ELb0ELb0ELi2EEENS1_19SingleTileSchedulerILb0ELb0ELb0ELi128EEEEEEEEEvNT_6ParamsE) ;  /* 0xffff1da002007950 */ /* 0x000fea0003c3ffff */
        .type           $_ZN7cutlass13device_kernelIN5flash19enable_sm80_to_sm89INS1_16FlashAttnBwdSm80INS1_25CollectiveMainloopBwdSm80ILi2ELi2EN4cute5tupleIJNS5_1CILi128EEES8_NS7_ILi64EEEEEENS_10bfloat16_tEfNS_4arch4Sm80ELb0ELb1ELb1ELb0ELb1ELb0ELb0ELb0ELi2ELi4ELi4ELi4ELb0EEENS1_21CollectiveEpilogueBwdISA_SB_SD_Li256ELb0ELb0ELi2EEENS1_19SingleTileSchedulerILb0ELb0ELb0ELi128EEEEEEEEEvNT_6ParamsE$_ZZN4cute6detail16composition_implINS_5tupleIJNS_1CILi8EEENS3_ILi2EEES5_S5_S4_S5_EEENS2_IJNS3_ILi1EEEiiiNS3_ILi72EEENS3_ILi512EEEEEENS2_IJNS2_IJS5_S5_EEES4_NS3_ILi4EEEEEENS2_IJNS2_IJS7_S4_EEENS3_ILi1024EEENS3_ILi16EEEEEEEEDaRKT_RKT0_RKT1_RKT2_ENKUlRKT_RKT0_E_clISC_SG_EEDaSW_SZ_,@function
        .size           $_ZN7cutlass13device_kernelIN5flash19enable_sm80_to_sm89INS1_16FlashAttnBwdSm80INS1_25CollectiveMainloopBwdSm80ILi2ELi2EN4cute5tupleIJNS5_1CILi128EEES8_NS7_ILi64EEEEEENS_10bfloat16_tEfNS_4arch4Sm80ELb0ELb1ELb1ELb0ELb1ELb0ELb0ELb0ELi2ELi4ELi4ELi4ELb0EEENS1_21CollectiveEpilogueBwdISA_SB_SD_Li256ELb0ELb0ELi2EEENS1_19SingleTileSchedulerILb0ELb0ELb0ELi128EEEEEEEEEvNT_6ParamsE$_ZZN4cute6detail16composition_implINS_5tupleIJNS_1CILi8EEENS3_ILi2EEES5_S5_S4_S5_EEENS2_IJNS3_ILi1EEEiiiNS3_ILi72EEENS3_ILi512EEEEEENS2_IJNS2_IJS5_S5_EEES4_NS3_ILi4EEEEEENS2_IJNS2_IJS7_S4_EEENS3_ILi1024EEENS3_ILi16EEEEEEEEDaRKT_RKT0_RKT1_RKT2_ENKUlRKT_RKT0_E_clISC_SG_EEDaSW_SZ_,($_ZN7cutlass13device_kernelIN5flash19enable_sm80_to_sm89INS1_16FlashAttnBwdSm80INS1_25CollectiveMainloopBwdSm80ILi2ELi2EN4cute5tupleIJNS5_1CILi128EEES8_NS7_ILi64EEEEEENS_10bfloat16_tEfNS_4arch4Sm80ELb0ELb1ELb1ELb0ELb1ELb0ELb0ELb0ELi2ELi4ELi4ELi4ELb0EEENS1_21CollectiveEpilogueBwdISA_SB_SD_Li256ELb0ELb0ELi2EEENS1_19SingleTileSchedulerILb0ELb0ELb0ELi128EEEEEEEEEvNT_6ParamsE$_ZZN4cute6detail16composition_implINS_5tupleIJNS_1CILi8EEENS3_ILi2EEES5_S5_S4_S5_EEENS2_IJNS3_ILi1EEEiiiNS3_ILi72EEENS3_ILi512EEEEEENS2_IJNS2_IJS5_S5_S5_EEES5_NS2_IJNS3_ILi4EEES5_EEEEEENS2_IJNS2_IJS7_S9_S4_EEENS3_ILi4096EEENS2_IJNS3_ILi16EEENS3_ILi8192EEEEEEEEEEEDaRKT_RKT0_RKT1_RKT2_ENKUlRKT_RKT0_E_clISB_SF_EEDaSZ_S12_ - $_ZN7cutlass13device_kernelIN5flash19enable_sm80_to_sm89INS1_16FlashAttnBwdSm80INS1_25CollectiveMainloopBwdSm80ILi2ELi2EN4cute5tupleIJNS5_1CILi128EEES8_NS7_ILi64EEEEEENS_10bfloat16_tEfNS_4arch4Sm80ELb0ELb1ELb1ELb0ELb1ELb0ELb0ELb0ELi2ELi4ELi4ELi4ELb0EEENS1_21CollectiveEpilogueBwdISA_SB_SD_Li256ELb0ELb0ELi2EEENS1_19SingleTileSchedulerILb0ELb0ELb0ELi128EEEEEEEEEvNT_6ParamsE$_ZZN4cute6detail16composition_implINS_5tupleIJNS_1CILi8EEENS3_ILi2EEES5_S5_S4_S5_EEENS2_IJNS3_ILi1EEEiiiNS3_ILi72EEENS3_ILi512EEEEEENS2_IJNS2_IJS5_S5_EEES4_NS3_ILi4EEEEEENS2_IJNS2_IJS7_S4_EEENS3_ILi1024EEENS3_ILi16EEEEEEEEDaRKT_RKT0_RKT1_RKT2_ENKUlRKT_RKT0_E_clISC_SG_EEDaSW_SZ_)
$_ZN7cutlass13device_kernelIN5flash19enable_sm80_to_sm89INS1_16FlashAttnBwdSm80INS1_25CollectiveMainloopBwdSm80ILi2ELi2EN4cute5tupleIJNS5_1CILi128EEES8_NS7_ILi64EEEEEENS_10bfloat16_tEfNS_4arch4Sm80ELb0ELb1ELb1ELb0ELb1ELb0ELb0ELb0ELi2ELi4ELi4ELi4ELb0EEENS1_21CollectiveEpilogueBwdISA_SB_SD_Li256ELb0ELb0ELi2EEENS1_19SingleTileSchedulerILb0ELb0ELb0ELi128EEEEEEEEEvNT_6ParamsE$_ZZN4cute6detail16composition_implINS_5tupleIJNS_1CILi8EEENS3_ILi2EEES5_S5_S4_S5_EEENS2_IJNS3_ILi1EEEiiiNS3_ILi72EEENS3_ILi512EEEEEENS2_IJNS2_IJS5_S5_EEES4_NS3_ILi4EEEEEENS2_IJNS2_IJS7_S4_EEENS3_ILi1024EEENS3_ILi16EEEEEEEEDaRKT_RKT0_RKT1_RKT2_ENKUlRKT_RKT0_E_clISC_SG_EEDaSW_SZ_:
        /* <DEDUP_REMOVED lines=15> */
[----:B-1---5:R-:W-:Y:S05]  /*e350*/  CALL.REL.NOINC `($_ZN7cutlass13device_kernelIN5flash19enable_sm80_to_sm89INS1_16FlashAttnBwdSm80INS1_25CollectiveMainloopBwdSm80ILi2ELi2EN4cute5tupleIJNS5_1CILi128EEES8_NS7_ILi64EEEEEENS_10bfloat16_tEfNS_4arch4Sm80ELb0ELb1ELb1ELb0ELb1ELb0ELb0ELb0ELi2ELi4ELi4ELi4ELb0EEENS1_21CollectiveEpilogueBwdISA_SB_SD_Li256ELb0ELb0ELi2EEENS1_19SingleTileSchedulerILb0ELb0ELb0ELi128EEEEEEEEEvNT_6ParamsE$_ZZN4cute6detail16composition_implINS_5tupleIJNS_1CILi8EEENS3_ILi2EEES5_S5_S4_S5_EEENS2_IJNS3_ILi1EEEiiiNS3_ILi72EEENS3_ILi512EEEEEENS3_ILi4EEENS3_ILi16EEEEEDaRKT_RKT0_RKT1_RKT2_ENKUlRKT_T0_E_clINS2_IJNS2_IJEEESV_SB_S7_EEENS_17integral_constantIiLi2EEEEEDaSR_SS_) ;  /* 0x00000d6000007944 */ /* 0x022fea0003c00000 */
[----:B-----5:R2:W-:Y:S04]  /*e360*/  STL [R1+0x1398], R2 ;  /* 0x0013980201007387 */ /* 0x0205e80000100800 */
[----:B------:R2:W-:Y:S04]  /*e370*/  STL.64 [R1+0x1390], R66 ;  /* 0x0013904201007387 */ /* 0x0005e80000100a00 */
[----:B------:R2:W5:Y:S01]  /*e380*/  LDL R6, [R46+0x8] ;  /* 0x000008002e067983 */ /* 0x0005620000100800 */
[----:B------:R-:W-:Y:S02]  /*e390*/  IADD3 R10, R17, 0x18, RZ ;  /* 0x00000018110a7810 */ /* 0x000fe40007ffe0ff */
[----:B------:R-:W-:-:S02]  /*e3a0*/  MOV R72, 0xe3c0 ;  /* 0x0000e3c000487802 */ /* 0x000fc40000000f00 */
[----:B-12--5:R-:W-:Y:S05]  /*e3b0*/  CALL.REL.NOINC `($_ZN7cutlass13device_kernelIN5flash19enable_sm80_to_sm89INS1_16FlashAttnBwdSm80INS1_25CollectiveMainloopBwdSm80ILi2ELi2EN4cute5tupleIJNS5_1CILi128EEES8_NS7_ILi64EEEEEENS_10bfloat16_tEfNS_4arch4Sm80ELb0ELb1ELb1ELb0ELb1ELb0ELb0ELb0ELi2ELi4ELi4ELi4ELb0EEENS1_21CollectiveEpilogueBwdISA_SB_SD_Li256ELb0ELb0ELi2EEENS1_19SingleTileSchedulerILb0ELb0ELb0ELi128EEEEEEEEEvNT_6ParamsE$_ZZN4cute6detail16composition_implINS_5tupleIJNS_1CILi8EEENS3_ILi2EEES5_S5_S4_S5_EEENS2_IJNS3_ILi1EEEiiiNS3_ILi72EEENS3_ILi512EEEEEENS3_ILi4EEENS3_ILi16EEEEEDaRKT_RKT0_RKT1_RKT2_ENKUlRKT_T0_E_clINS2_IJNS2_IJS5_EEENS2_IJiEEES5_S7_EEENS_17integral_constantIiLi3EEEEEDaSR_SS_) ;  /* 0x00000dd000007944 */ /* 0x026fea0003c00000 */
[----:B------:R-:W2:Y:S01]  /*e3c0*/  LDL.64 R46, [R1+0x1390] ;  /* 0x00139000012e7983 */ /* 0x000ea20000100a00 */
[----:B------:R-:W-:-:S02]  /*e3d0*/  IADD3 R5, R17, 0x8, RZ ;  /* 0x0000000811057810 */ /* 0x000fc40007ffe0ff */
[----:B------:R-:W-:Y:S01]  /*e3e0*/  MOV R8, 0xe420 ;  /* 0x0000e42000087802 */ /* 0x000fe20000000f00 */
[----:B-----5:R3:W-:Y:S04]  /*e3f0*/  STL.64 [R1+0x1388], R2 ;  /* 0x0013880201007387 */ /* 0x0207e80000100a00 */
[----:B--2---:R3:W-:Y:S02]  /*e400*/  STL.64 [R1+0x1380], R46 ;  /* 0x0013802e01007387 */ /* 0x0047e40000100a00 */
[----:B-1-3--:R-:W-:Y:S05]  /*e410*/  CALL.REL.NOINC `($_ZN7cutlass13device_kernelIN5flash19enable_sm80_to_sm89INS1_16FlashAttnBwdSm80INS1_25CollectiveMainloopBwdSm80ILi2ELi2EN4cute5tupleIJNS5_1CILi128EEES8_NS7_ILi64EEEEEENS_10bfloat16_tEfNS_4arch4Sm80ELb0ELb1ELb1ELb0ELb1ELb0ELb0ELb0ELi2ELi4ELi4ELi4ELb0EEENS1_21CollectiveEpilogueBwdISA_SB_SD_Li256ELb0ELb0ELi2EEENS1_19SingleTileSchedulerILb0ELb0ELb0ELi128EEEEEEEEEvNT_6ParamsE$_ZZN4cute6detail16composition_implINS_5tupleIJNS_1CILi8EEENS3_ILi2EEES5_S5_S4_S5_EEENS2_IJNS3_ILi1EEEiiiNS3_ILi72EEENS3_ILi512EEEEEENS3_ILi4EEENS3_ILi16EEEEEDaRKT_RKT0_RKT1_RKT2_ENKUlRKT_T0_E_clINS2_IJNS2_IJS5_S5_EEENS2_IJiiEEES7_S7_EEENS_17integral_constantIiLi4EEEEEDaSR_SS_) ;  /* 0x00000e7000007944 */ /* 0x00afea0003c00000 */
[----:B-----5:R-:W-:Y:S01]  /*e420*/  IMAD.MOV.U32 R8, RZ, RZ, R3 ;  /* 0x000000ffff087224 */ /* 0x020fe200078e0003 */
[----:B------:R-:W-:Y:S02]  /*e430*/  MOV R3, R7 ;  /* 0x0000000700037202 */ /* 0x000fe40000000f00 */
[----:B------:R-:W-:Y:S02]  /*e440*/  MOV R6, 0xe460 ;  /* 0x0000e46000067802 */ /* 0x000fe40000000f00 */
[----:B-1----:R-:W-:Y:S05]  /*e450*/  CALL.REL.NOINC `($_ZN7cutlass13device_kernelIN5flash19enable_sm80_to_sm89INS1_16FlashAttnBwdSm80INS1_25CollectiveMainloopBwdSm80ILi2ELi2EN4cute5tupleIJNS5_1CILi128EEES8_NS7_ILi64EEEEEENS_10bfloat16_tEfNS_4arch4Sm80ELb0ELb1ELb1ELb0ELb1ELb0ELb0ELb0ELi2ELi4ELi4ELi4ELb0EEENS1_21CollectiveEpilogueBwdISA_SB_SD_Li256ELb0ELb0ELi2EEENS1_19SingleTileSchedulerILb0ELb0ELb0ELi128EEEEEEEEEvNT_6ParamsE$_ZN4cute5tupleIJNS0_IJNS_1CILi2EEES2_EEENS0_IJiiEEEEEC2ERKS3_RKS4_) ;  /* 0xffffd30000007944 */ /* 0x002fea0003c3ffff */
[----:B------:R1:W5:Y:S01]  /*e460*/  LDL.64 R2, [R1+0x13b0] ;  /* 0x0013b00001027983 */ /* 0x0003620000100a00 */
[----:B------:R-:W-:-:S04]  /*e470*/  MOV R17, 0x0 ;  /* 0x0000000000117802 */ /* 0x000fc80000000f00 */
[----:B------:R-:W-:Y:S05]  /*e480*/  RET.REL.NODEC R16 `(_ZN7cutlass13device_kernelIN5flash19enable_sm80_to_sm89INS1_16FlashAttnBwdSm80INS1_25CollectiveMainloopBwdSm80ILi2ELi2EN4cute5tupleIJNS5_1CILi128EEES8_NS7_ILi64EEEEEENS_10bfloat16_tEfNS_4arch4Sm80ELb0ELb1ELb1ELb0ELb1ELb0ELb0ELb0ELi2ELi4ELi4ELi4ELb0EEENS1_21CollectiveEpilogueBwdISA_SB_SD_Li256ELb0ELb0ELi2EEENS1_19SingleTileSchedulerILb0ELb0ELb0ELi128EEEEEEEEEvNT_6ParamsE) ;  /* 0xffff1b7010007950 */ /* 0x000fea0003c3ffff */
        .type           $_ZN7cutlass13device_kernelIN5flash19enable_sm80_to_sm89INS1_16FlashAttnBwdSm80INS1_25CollectiveMainloopBwdSm80ILi2ELi2EN4cute5tupleIJNS5_1CILi128EEES8_NS7_ILi64EEEEEENS_10bfloat16_tEfNS_4arch4Sm80ELb0ELb1ELb1ELb0ELb1ELb0ELb0ELb0ELi2ELi4ELi4ELi4ELb0EEENS1_21CollectiveEpilogueBwdISA_SB_SD_Li256ELb0ELb0ELi2EEENS1_19SingleTileSchedulerILb0ELb0ELb0ELi128EEEEEEEEEvNT_6ParamsE$_ZZN4cute6detail16composition_implINS_5tupleIJNS_1CILi8EEENS3_ILi2EEES5_S5_S4_S5_EEENS2_IJNS3_ILi1EEEiiiNS3_ILi72EEENS3_ILi512EEEEEENS2_IJNS2_IJS5_S5_S5_EEES5_NS2_IJNS3_ILi4EEES5_EEEEEENS2_IJNS2_IJS7_S9_S4_EEENS3_ILi4096EEENS2_IJNS3_ILi16EEENS3_ILi8192EEEEEEEEEEEDaRKT_RKT0_RKT1_RKT2_ENKUlRKT_RKT0_E_clISB_SF_EEDaSZ_S12_,@function
        .size           $_ZN7cutlass13device_kernelIN5flash19enable_sm80_to_sm89INS1_16FlashAttnBwdSm80INS1_25CollectiveMainloopBwdSm80ILi2ELi2EN4cute5tupleIJNS5_1CILi128EEES8_NS7_ILi64EEEEEENS_10bfloat16_tEfNS_4arch4Sm80ELb0ELb1ELb1ELb0ELb1ELb0ELb0ELb0ELi2ELi4ELi4ELi4ELb0EEENS1_21CollectiveEpilogueBwdISA_SB_SD_Li256ELb0ELb0ELi2EEENS1_19SingleTileSchedulerILb0ELb0ELb0ELi128EEEEEEEEEvNT_6ParamsE$_ZZN4cute6detail16composition_implINS_5tupleIJNS_1CILi8EEENS3_ILi2EEES5_S5_S4_S5_EEENS2_IJNS3_ILi1EEEiiiNS3_ILi72EEENS3_ILi512EEEEEENS2_IJNS2_IJS5_S5_S5_EEES5_NS2_IJNS3_ILi4EEES5_EEEEEENS2_IJNS2_IJS7_S9_S4_EEENS3_ILi4096EEENS2_IJNS3_ILi16EEENS3_ILi8192EEEEEEEEEEEDaRKT_RKT0_RKT1_RKT2_ENKUlRKT_RKT0_E_clISB_SF_EEDaSZ_S12_,($_ZN7cutlass13device_kernelIN5flash19enable_sm80_to_sm89INS1_16FlashAttnBwdSm80INS1_25CollectiveMainloopBwdSm80ILi2ELi2EN4cute5tupleIJNS5_1CILi128EEES8_NS7_ILi64EEEEEENS_10bfloat16_tEfNS_4arch4Sm80ELb0ELb1ELb1ELb0ELb1ELb0ELb0ELb0ELi2ELi4ELi4ELi4ELb0EEENS1_21CollectiveEpilogueBwdISA_SB_SD_Li256ELb0ELb0ELi2EEENS1_19SingleTileSchedulerILb0ELb0ELb0ELi128EEEEEEEEEvNT_6ParamsE$_ZZN4cute6detail16composition_implINS_5tupleIJNS_1CILi8EEENS3_ILi2EEES5_S5_S4_S5_EEENS2_IJNS3_ILi1EEEiiiNS3_ILi72EEENS3_ILi512EEEEEENS2_IJNS2_IJS5_S5_S5_EEES5_NS2_IJNS3_ILi4EEES5_EEEEEENS2_IJNS2_IJS7_S9_S4_EEENS3_ILi4096EEENS2_IJNS3_ILi16EEENS3_ILi8192EEEEEEEEEEEDaRKT_RKT0_RKT1_RKT2_ENKUlRKT_RKT0_E_clISD_SJ_EEDaSZ_S12_ - $_ZN7cutlass13device_kernelIN5flash19enable_sm80_to_sm89INS1_16FlashAttnBwdSm80INS1_25CollectiveMainloopBwdSm80ILi2ELi2EN4cute5tupleIJNS5_1CILi128EEES8_NS7_ILi64EEEEEENS_10bfloat16_tEfNS_4arch4Sm80ELb0ELb1ELb1ELb0ELb1ELb0ELb0ELb0ELi2ELi4ELi4ELi4ELb0EEENS1_21CollectiveEpilogueBwdISA_SB_SD_Li256ELb0ELb0ELi2EEENS1_19SingleTileSchedulerILb0ELb0ELb0ELi128EEEEEEEEEvNT_6ParamsE$_ZZN4cute6detail16composition_implINS_5tupleIJNS_1CILi8EEENS3_ILi2EEES5_S5_S4_S5_EEENS2_IJNS3_ILi1EEEiiiNS3_ILi72EEENS3_ILi512EEEEEENS2_IJNS2_IJS5_S5_S5_EEES5_NS2_IJNS3_ILi4EEES5_EEEEEENS2_IJNS2_IJS7_S9_S4_EEENS3_ILi4096EEENS2_IJNS3_ILi16EEENS3_ILi8192EEEEEEEEEEEDaRKT_RKT0_RKT1_RKT2_ENKUlRKT_RKT0_E_clISB_SF_EEDaSZ_S12_)
$_ZN7cutlass13device_kernelIN5flash19enable_sm80_to_sm89INS1_16FlashAttnBwdSm80INS1_25CollectiveMainloopBwdSm80ILi2ELi2EN4cute5tupleIJNS5_1CILi128EEES8_NS7_ILi64EEEEEENS_10bfloat16_tEfNS_4arch4Sm80ELb0ELb1ELb1ELb0ELb1ELb0ELb0ELb0ELi2ELi4ELi4ELi4ELb0EEENS1_21CollectiveEpilogueBwdISA_SB_SD_Li256ELb0ELb0ELi2EEENS1_19SingleTileSchedulerILb0ELb0ELb0ELi128EEEEEEEEEvNT_6ParamsE$_ZZN4cute6detail16composition_implINS_5tupleIJNS_1CILi8EEENS3_ILi2EEES5_S5_S4_S5_EEENS2_IJNS3_ILi1EEEiiiNS3_ILi72EEENS3_ILi512EEEEEENS2_IJNS2_IJS5_S5_S5_EEES5_NS2_IJNS3_ILi4EEES5_EEEEEENS2_IJNS2_IJS7_S9_S4_EEENS3_ILi4096EEENS2_IJNS3_ILi16EEENS3_ILi8192EEEEEEEEEEEDaRKT_RKT0_RKT1_RKT2_ENKUlRKT_RKT0_E_clISB_SF_EEDaSZ_S12_:
[----:B------:R-:W-:Y:S01]  /*e490*/  IADD3 R72, R1, 0x1680, RZ ;  /* 0x0000168001487810 */ /* 0x000fe20007ffe0ff */
[----:B------:R-:W-:Y:S01]  /*e4a0*/  IMAD.MOV.U32 R2, RZ, RZ, R22 ;  /* 0x000000ffff027224 */ /* 0x000fe200078e0016 */
[----:B------:R-:W-:Y:S02]  /*e4b0*/  MOV R8, 0xe4f0 ;  /* 0x0000e4f000087802 */ /* 0x000fe40000000f00 */
[----:B------:R-:W-:-:S04]  /*e4c0*/  IADD3 R72, R72, c[0x0][0x20], RZ ;  /* 0x0000080048487a10 */ /* 0x000fc80007ffe0ff */
[----:B------:R-:W-:Y:S02]  /*e4d0*/  IADD3 R92, R72, 0x4, RZ ;  /* 0x00000004485c7810 */ /* 0x000fe40007ffe0ff */
[----:B------:R-:W-:Y:S05]  /*e4e0*/  CALL.REL.NOINC `($_ZN7cutlass13device_kernelIN5flash19enable_sm80_to_sm89INS1_16FlashAttnBwdSm80INS1_25CollectiveMainloopBwdSm80ILi2ELi2EN4cute5tupleIJNS5_1CILi128EEES8_NS7_ILi64EEEEEENS_10bfloat16_tEfNS_4arch4Sm80ELb0ELb1ELb1ELb0ELb1ELb0ELb0ELb0ELi2ELi4ELi4ELi4ELb0EEENS1_21CollectiveEpilogueBwdISA_SB_SD_Li256ELb0ELb0ELi2EEENS1_19SingleTileSchedulerILb0ELb0ELb0ELi128EEEEEEEEEvNT_6ParamsE$_ZZN4cute6detail16composition_implINS_5tupleIJNS_1CILi8EEENS3_ILi2EEES5_S5_S4_S5_EEENS2_IJNS3_ILi1EEEiiiNS3_ILi72EEENS3_ILi512EEEEEENS2_IJS5_S5_S5_EEENS2_IJS7_S9_S4_EEEEEDaRKT_RKT0_RKT1_RKT2_ENKUlRKT_RKT0_E_clIS5_S4_EEDaSR_SU_) ;  /* 0x0000095000007944 */ /* 0x000fea0003c00000 */
[----:B-----5:R-:W-:Y:S02]  /*e4f0*/  MOV R3, R2 ;  /* 0x0000000200037202 */ /* 0x020fe40000000f00 */
[----:B------:R-:W-:Y:S02]  /*e500*/  MOV R2, 0xe520 ;  /* 0x0000e52000027802 */ /* 0x000fe40000000f00 */
[----:B-1----:R-:W-:Y:S05]  /*e510*/  CALL.REL.NOINC `($_ZN7cutlass13device_kernelIN5flash19enable_sm80_to_sm89INS1_16FlashAttnBwdSm80INS1_25CollectiveMainloopBwdSm80ILi2ELi2EN4cute5tupleIJNS5_1CILi128EEES8_NS7_ILi64EEEEEENS_10bfloat16_tEfNS_4arch4Sm80ELb0ELb1ELb1ELb0ELb1ELb0ELb0ELb0ELi2ELi4ELi4ELi4ELb0EEENS1_21CollectiveEpilogueBwdISA_SB_SD_Li256ELb0ELb0ELi2EEENS1_19SingleTileSchedulerILb0ELb0ELb0ELi128EEEEEEEEEvNT_6ParamsE$_ZN4cute3eso3ESOILb1ELb0EJNS_1CILi1EEENS2_ILi512EEEiEEC2ERKS3_RKS4_RKi) ;  /* 0xffffa0d000007944 */ /* 0x002fea0003c3ffff */
[----:B------:R2:W5:Y:S01]  /*e520*/  LDL R2, [R1+0x1684] ;  /* 0x0016840001027983 */ /* 0x0005620000100800 */
[----:B------:R-:W-:-:S03]  /*e530*/  MOV R6, 0xe550 ;  /* 0x0000e55000067802 */ /* 0x000fc60000000f00 */
[----:B-12--5:R-:W-:Y:S05]  /*e540*/  CALL.REL.NOINC `($_ZN7cutlass13device_kernelIN5flash19enable_sm80_to_sm89INS1_16FlashAttnBwdSm80INS1_25CollectiveMainloopBwdSm80ILi2ELi2EN4cute5tupleIJNS5_1CILi128EEES8_NS7_ILi64EEEEEENS_10bfloat16_tEfNS_4arch4Sm80ELb0ELb1ELb1ELb0ELb1ELb0ELb0ELb0ELi2ELi4ELi4ELi4ELb0EEENS1_21CollectiveEpilogueBwdISA_SB_SD_Li256ELb0ELb0ELi2EEENS1_19SingleTileSchedulerILb0ELb0ELb0ELi128EEEEEEEEEvNT_6ParamsE$_ZN4cute5tupleIJNS0_IJNS_1CILi2EEES2_S2_EEENS0_IJNS1_ILi1EEENS1_ILi512EEEiEEEEEC2ERKS3_RKS6_) ;  /* 0xffffd26000007944 */ /* 0x026fea0003c3ffff */
[----:B------:R2:W5:Y:S01]  /*e550*/  LDL R7, [R1+0x1680] ;  /* 0x0016800001077983 */ /* 0x0005620000100800 */
[----:B------:R-:W-:-:S04]  /*e560*/  MOV R95, 0x0 ;  /* 0x00000000005f7802 */ /* 0x000fc80000000f00 */
[----:B------:R-:W-:Y:S05]  /*e570*/  RET.REL.NODEC R94 `(_ZN7cutlass13device_kernelIN5flash19enable_sm80_to_sm89INS1_16FlashAttnBwdSm80INS1_25CollectiveMainloopBwdSm80ILi2ELi2EN4cute5tupleIJNS5_1CILi128EEES8_NS7_ILi64EEEEEENS_10bfloat16_tEfNS_4arch4Sm80ELb0ELb1ELb1ELb0ELb1ELb0ELb0ELb0ELi2ELi4ELi4ELi4ELb0EEENS1_21CollectiveEpilogueBwdISA_SB_SD_Li256ELb0ELb0ELi2EEENS1_19SingleTileSchedulerILb0ELb0ELb0ELi128EEEEEEEEEvNT_6ParamsE) ;  /* 0xffff1a805e007950 */ /* 0x000fea0003c3ffff */
        .type           $_ZN7cutlass13device_kernelIN5flash19enable_sm80_to_sm89INS1_16FlashAttnBwdSm80INS1_25CollectiveMainloopBwdSm80ILi2ELi2EN4cute5tupleIJNS5_1CILi128EEES8_NS7_ILi64EEEEEENS_10bfloat16_tEfNS_4arch4Sm80ELb0ELb1ELb1ELb0ELb1ELb0ELb0ELb0ELi2ELi4ELi4ELi4ELb0EEENS1_21CollectiveEpilogueBwdISA_SB_SD_Li256ELb0ELb0ELi2EEENS1_19SingleTileSchedulerILb0ELb0ELb0ELi128EEEEEEEEEvNT_6ParamsE$_ZZN4cute6detail16composition_implINS_5tupleIJNS_1CILi8EEENS3_ILi2EEES5_S5_S4_S5_EEENS2_IJNS3_ILi1EEEiiiNS3_ILi72EEENS3_ILi512EEEEEENS2_IJNS2_IJS5_S5_S5_EEES5_NS2_IJNS3_ILi4EEES5_EEEEEENS2_IJNS2_IJS7_S9_S4_EEENS3_ILi4096EEENS2_IJNS3_ILi16EEENS3_ILi8192EEEEEEEEEEEDaRKT_RKT0_RKT1_RKT2_ENKUlRKT_RKT0_E_clISD_SJ_EEDaSZ_S12_,@function
        .size           $_ZN7cutlass13device_kernelIN5flash19enable_sm80_to_sm89INS1_16FlashAttnBwdSm80INS1_25CollectiveMainloopBwdSm80ILi2ELi2EN4cute5tupleIJNS5_1CILi128EEES8_NS7_ILi64EEEEEENS_10bfloat16_tEfNS_4arch4Sm80ELb0ELb1ELb1ELb0ELb1ELb0ELb0ELb0ELi2ELi4ELi4ELi4ELb0EEENS1_21CollectiveEpilogueBwdISA_SB_SD_Li256ELb0ELb0ELi2EEENS1_19SingleTileSchedulerILb0ELb0ELb0ELi128EEEEEEEEEvNT_6ParamsE$_ZZN4cute6detail16composition_implINS_5tupleIJNS_1CILi8EEENS3_ILi2EEES5_S5_S4_S5_EEENS2_IJNS3_ILi1EEEiiiNS3_ILi72EEENS3_ILi512EEEEEENS2_IJNS2_IJS5_S5_S5_EEES5_NS2_IJNS3_ILi4EEES5_EEEEEENS2_IJNS2_IJS7_S9_S4_EEENS3_ILi4096EEENS2_IJNS3_ILi16EEENS3_ILi8192EEEEEEEEEEEDaRKT_RKT0_RKT1_RKT2_ENKUlRKT_RKT0_E_clISD_SJ_EEDaSZ_S12_,($_ZN7cutlass13device_kernelIN5flash19enable_sm80_to_sm89INS1_16FlashAttnBwdSm80INS1_25CollectiveMainloopBwdSm80ILi2ELi2EN4cute5tupleIJNS5_1CILi128EEES8_NS7_ILi64EEEEEENS_10bfloat16_tEfNS_4arch4Sm80ELb0ELb1ELb1ELb0ELb1ELb0ELb0ELb0ELi2ELi4ELi4ELi4ELb0EEENS1_21CollectiveEpilogueBwdISA_SB_SD_Li256ELb0ELb0ELi2EEENS1_19SingleTileSchedulerILb0ELb0ELb0ELi128EEEEEEEEEvNT_6ParamsE$_ZZN4cute6detail16composition_implINS_5tupleIJNS_1CILi8EEENS3_ILi2EEES5_S5_S4_S5_EEENS2_IJNS3_ILi1EEEiiiNS3_ILi72EEENS3_ILi512EEEEEENS2_IJNS2_IJS5_S5_S5_EEES5_NS3_ILi4EEEEEENS2_IJNS2_IJS7_S9_S4_EEENS3_ILi4096EEENS3_ILi16EEEEEEEEDaRKT_RKT0_RKT1_RKT2_ENKUlRKT_RKT0_E_clISB_SE_EEDaSW_SZ_ - $_ZN7cutlass13device_kernelIN5flash19enable_sm80_to_sm89INS1_16FlashAttnBwdSm80INS1_25CollectiveMainloopBwdSm80ILi2ELi2EN4cute5tupleIJNS5_1CILi128EEES8_NS7_ILi64EEEEEENS_10bfloat16_tEfNS_4arch4Sm80ELb0ELb1ELb1ELb0ELb1ELb0ELb0ELb0ELi2ELi4ELi4ELi4ELb0EEENS1_21CollectiveEpilogueBwdISA_SB_SD_Li256ELb0ELb0ELi2EEENS1_19SingleTileSchedulerILb0ELb0ELb0ELi128EEEEEEEEEvNT_6ParamsE$_ZZN4cute6detail16composition_implINS_5tupleIJNS_1CILi8EEENS3_ILi2EEES5_S5_S4_S5_EEENS2_IJNS3_ILi1EEEiiiNS3_ILi72EEENS3_ILi512EEEEEENS2_IJNS2_IJS5_S5_S5_EEES5_NS2_IJNS3_ILi4EEES5_EEEEEENS2_IJNS2_IJS7_S9_S4_EEENS3_ILi4096EEENS2_IJNS3_ILi16EEENS3_ILi8192EEEEEEEEEEEDaRKT_RKT0_RKT1_RKT2_ENKUlRKT_RKT0_E_clISD_SJ_EEDaSZ_S12_)
$_ZN7cutlass13device_kernelIN5flash19enable_sm80_to_sm89INS1_16FlashAttnBwdSm80INS1_25CollectiveMainloopBwdSm80ILi2ELi2EN4cute5tupleIJNS5_1CILi128EEES8_NS7_ILi64EEEEEENS_10bfloat16_tEfNS_4arch4Sm80ELb0ELb1ELb1ELb0ELb1ELb0ELb0ELb0ELi2ELi4ELi4ELi4ELb0EEENS1_21CollectiveEpilogueBwdISA_SB_SD_Li256ELb0ELb0ELi2EEENS1_19SingleTileSchedulerILb0ELb0ELb0ELi128EEEEEEEEEvNT_6ParamsE$_ZZN4cute6detail16composition_implINS_5tupleIJNS_1CILi8EEENS3_ILi2EEES5_S5_S4_S5_EEENS2_IJNS3_ILi1EEEiiiNS3_ILi72EEENS3_ILi512EEEEEENS2_IJNS2_IJS5_S5_S5_EEES5_NS2_IJNS3_ILi4EEES5_EEEEEENS2_IJNS2_IJS7_S9_S4_EEENS3_ILi4096EEENS2_IJNS3_ILi16EEENS3_ILi8192EEEEEEEEEEEDaRKT_RKT0_RKT1_RKT2_ENKUlRKT_RKT0_E_clISD_SJ_EEDaSZ_S12_:
[----:B------:R-:W-:Y:S01]  /*e580*/  IADD3 R2, R1, 0x1680, RZ ;  /* 0x0000168001027810 */ /* 0x000fe20007ffe0ff */
[----:B------:R-:W-:Y:S01]  /*e590*/  IMAD.MOV.U32 R3, RZ, RZ, R67 ;  /* 0x000000ffff037224 */ /* 0x000fe200078e0043 */
[----:B------:R-:W-:Y:S02]  /*e5a0*/  MOV R92, 0xe5d0 ;  /* 0x0000e5d0005c7802 */ /* 0x000fe40000000f00 */
[----:B------:R-:W-:Y:S02]  /*e5b0*/  IADD3 R67, R2, c[0x0][0x20], RZ ;  /* 0x0000080002437a10 */ /* 0x000fe40007ffe0ff */
[----:B------:R-:W-:Y:S05]  /*e5c0*/  CALL.REL.NOINC `($_ZN7cutlass13device_kernelIN5flash19enable_sm80_to_sm89INS1_16FlashAttnBwdSm80INS1_25CollectiveMainloopBwdSm80ILi2ELi2EN4cute5tupleIJNS5_1CILi128EEES8_NS7_ILi64EEEEEENS_10bfloat16_tEfNS_4arch4Sm80ELb0ELb1ELb1ELb0ELb1ELb0ELb0ELb0ELi2ELi4ELi4ELi4ELb0EEENS1_21CollectiveEpilogueBwdISA_SB_SD_Li256ELb0ELb0ELi2EEENS1_19SingleTileSchedulerILb0ELb0ELb0ELi128EEEEEEEEEvNT_6ParamsE$_ZZN4cute6detail16composition_implINS_5tupleIJNS_1CILi8EEENS3_ILi2EEES5_S5_S4_S5_EEENS2_IJNS3_ILi1EEEiiiNS3_ILi72EEENS3_ILi512EEEEEENS2_IJNS3_ILi4EEES5_EEENS2_IJNS3_ILi16EEENS3_ILi8192EEEEEEEEDaRKT_RKT0_RKT1_RKT2_ENKUlRKT_RKT0_E_clISB_SD_EEDaSU_SX_) ;  /* 0x000003d000007944 */ /* 0x000fea0003c00000 */
[----:B------:R-:W-:Y:S02]  /*e5d0*/  MOV R6, 0xe5f0 ;  /* 0x0000e5f000067802 */ /* 0x000fe40000000f00 */
[----:B-1---5:R-:W-:Y:S05]  /*e5e0*/  CALL.REL.NOINC `($_ZN7cutlass13device_kernelIN5flash19enable_sm80_to_sm89INS1_16FlashAttnBwdSm80INS1_25CollectiveMainloopBwdSm80ILi2ELi2EN4cute5tupleIJNS5_1CILi128EEES8_NS7_ILi64EEEEEENS_10bfloat16_tEfNS_4arch4Sm80ELb0ELb1ELb1ELb0ELb1ELb0ELb0ELb0ELi2ELi4ELi4ELi4ELb0EEENS1_21CollectiveEpilogueBwdISA_SB_SD_Li256ELb0ELb0ELi2EEENS1_19SingleTileSchedulerILb0ELb0ELb0ELi128EEEEEEEEEvNT_6ParamsE$_ZN4cute3eso3ESOILb0ELb1EJNS_5tupleIJiiEEENS_1CILi8192EEEEEC2ERKS3_RKS5_) ;  /* 0xffff977000007944 */ /* 0x022fea0003c3ffff */
[----:B-1----:R1:W5:Y:S01]  /*e5f0*/  LDL.64 R2, [R1+0x1680] ;  /* 0x0016800001027983 */ /* 0x0023620000100a00 */
[----:B------:R-:W-:-:S03]  /*e600*/  MOV R8, 0xe620 ;  /* 0x0000e62000087802 */ /* 0x000fc60000000f00 */
[----:B-1---5:R-:W-:Y:S05]  /*e610*/  CALL.REL.NOINC `($_ZN7cutlass13device_kernelIN5flash19enable_sm80_to_sm89INS1_16FlashAttnBwdSm80INS1_25CollectiveMainloopBwdSm80ILi2ELi2EN4cute5tupleIJNS5_1CILi128EEES8_NS7_ILi64EEEEEENS_10bfloat16_tEfNS_4arch4Sm80ELb0ELb1ELb1ELb0ELb1ELb0ELb0ELb0ELi2ELi4ELi4ELi4ELb0EEENS1_21CollectiveEpilogueBwdISA_SB_SD_Li256ELb0ELb0ELi2EEENS1_19SingleTileSchedulerILb0ELb0ELb0ELi128EEEEEEEEEvNT_6ParamsE$_ZN4cute5tupleIJNS0_IJNS0_IJNS_1CILi2EEES2_EEES2_EEENS0_IJNS0_IJiiEEENS1_ILi8192EEEEEEEEC2ERKS4_RKS7_) ;  /* 0xffffcce000007944 */ /* 0x022fea0003c3ffff */
[----:B------:R1:W5:Y:S01]  /*e620*/  LDL.64 R2, [R1+0x1680] ;  /* 0x0016800001027983 */ /* 0x0003620000100a00 */
[----:B------:R-:W-:-:S04]  /*e630*/  MOV R79, 0x0 ;  /* 0x00000000004f7802 */ /* 0x000fc80000000f00 */
[----:B------:R-:W-:Y:S05]  /*e640*/  RET.REL.NODEC R78 `(_ZN7cutlass13device_kernelIN5flash19enable_sm80_to_sm89INS1_16FlashAttnBwdSm80INS1_25CollectiveMainloopBwdSm80ILi2ELi2EN4cute5tupleIJNS5_1CILi128EEES8_NS7_ILi64EEEEEENS_10bfloat16_tEfNS_4arch4Sm80ELb0ELb1ELb1ELb0ELb1ELb0ELb0ELb0ELi2ELi4ELi4ELi4ELb0EEENS1_21CollectiveEpilogueBwdISA_SB_SD_Li256ELb0ELb0ELi2EEENS1_19SingleTileSchedulerILb0ELb0ELb0ELi128EEEEEEEEEvNT_6ParamsE) ;  /* 0xffff19b04e007950 */ /* 0x000fea0003c3ffff */
        .type           $_ZN7cutlass13device_kernelIN5flash19enable_sm80_to_sm89INS1_16FlashAttnBwdSm80INS1_25CollectiveMainloopBwdSm80ILi2ELi2EN4cute5tupleIJNS5_1CILi128EEES8_NS7_ILi64EEEEEENS_10bfloat16_tEfNS_4arch4Sm80ELb0ELb1ELb1ELb0ELb1ELb0ELb0ELb0ELi2ELi4ELi4ELi4ELb0EEENS1_21CollectiveEpilogueBwdISA_SB_SD_Li256ELb0ELb0ELi2EEENS1_19SingleTileSchedulerILb0ELb0ELb0ELi128EEEEEEEEEvNT_6ParamsE$_ZZN4cute6detail16composition_implINS_5tupleIJNS_1CILi8EEENS3_ILi2EEES5_S5_S4_S5_EEENS2_IJNS3_ILi1EEEiiiNS3_ILi72EEENS3_ILi512EEEEEENS2_IJNS2_IJS5_S5_S5_EEES5_NS3_ILi4EEEEEENS2_IJNS2_IJS7_S9_S4_EEENS3_ILi4096EEENS3_ILi16EEEEEEEEDaRKT_RKT0_RKT1_RKT2_ENKUlRKT_RKT0_E_clISB_SE_EEDaSW_SZ_,@function
        .size           $_ZN7cutlass13device_kernelIN5flash19enable_sm80_to_sm89INS1_16FlashAttnBwdSm80INS1_25CollectiveMainloopBwdSm80ILi2ELi2EN4cute5tupleIJNS5_1CILi128EEES8_NS7_ILi64EEEEEENS_10bfloat16_tEfNS_4arch4Sm80ELb0ELb1ELb1ELb0ELb1ELb0ELb0ELb0ELi2ELi4ELi4ELi4ELb0EEENS1_21CollectiveEpilogueBwdISA_SB_SD_Li256ELb0ELb0ELi2EEENS1_19SingleTileSchedulerILb0ELb0ELb0ELi128EEEEEEEEEvNT_6ParamsE$_ZZN4cute6detail16composition_implINS_5tupleIJNS_1CILi8EEENS3_ILi2EEES5_S5_S4_S5_EEENS2_IJNS3_ILi1EEEiiiNS3_ILi72EEENS3_ILi512EEEEEENS2_IJNS2_IJS5_S5_S5_EEES5_NS3_ILi4EEEEEENS2_IJNS2_IJS7_S9_S4_EEENS3_ILi4096EEENS3_ILi16EEEEEEEEDaRKT_RKT0_RKT1_RKT2_ENKUlRKT_RKT0_E_clISB_SE_EEDaSW_SZ_,($_ZN7cutlass13device_kernelIN5flash19enable_sm80_to_sm89INS1_16FlashAttnBwdSm80INS1_25CollectiveMainloopBwdSm80ILi2ELi2EN4cute5tupleIJNS5_1CILi128EEES8_NS7_ILi64EEEEEENS_10bfloat16_tEfNS_4arch4Sm80ELb0ELb1ELb1ELb0ELb1ELb0ELb0ELb0ELi2ELi4ELi4ELi4ELb0EEENS1_21CollectiveEpilogueBwdISA_SB_SD_Li256ELb0ELb0ELi2EEENS1_19SingleTileSchedulerILb0ELb0ELb0ELi128EEEEEEEEEvNT_6ParamsE$_ZZN4cute6detail16composition_implINS_5tupleIJNS_1CILi8EEENS3_ILi2EEES5_S5_S4_S5_EEENS2_IJNS3_ILi1EEEiiiNS3_ILi72EEENS3_ILi512EEEEEENS2_IJNS2_IJS5_S5_S5_EEES5_NS3_ILi4EEEEEENS2_IJNS2_IJS7_S9_S4_EEENS3_ILi4096EEENS3_ILi16EEEEEEEEDaRKT_RKT0_RKT1_RKT2_ENKUlRKT_RKT0_E_clISC_SG_EEDaSW_SZ_ - $_ZN7cutlass13device_kernelIN5flash19enable_sm80_to_sm89INS1_16FlashAttnBwdSm80INS1_25CollectiveMainloopBwdSm80ILi2ELi2EN4cute5tupleIJNS5_1CILi128EEES8_NS7_ILi64EEEEEENS_10bfloat16_tEfNS_4arch4Sm80ELb0ELb1ELb1ELb0ELb1ELb0ELb0ELb0ELi2ELi4ELi4ELi4ELb0EEENS1_21CollectiveEpilogueBwdISA_SB_SD_Li256ELb0ELb0ELi2EEENS1_19SingleTileSchedulerILb0ELb0ELb0ELi128EEEEEEEEEvNT_6ParamsE$_ZZN4cute6detail16composition_implINS_5tupleIJNS_1CILi8EEENS3_ILi2EEES5_S5_S4_S5_EEENS2_IJNS3_ILi1EEEiiiNS3_ILi72EEENS3_ILi512EEEEEENS2_IJNS2_IJS5_S5_S5_EEES5_NS3_ILi4EEEEEENS2_IJNS2_IJS7_S9_S4_EEENS3_ILi4096EEENS3_ILi16EEEEEEEEDaRKT_RKT0_RKT1_RKT2_ENKUlRKT_RKT0_E_clISB_SE_EEDaSW_SZ_)
$_ZN7cutlass13device_kernelIN5flash19enable_sm80_to_sm89INS1_16FlashAttnBwdSm80INS1_25CollectiveMainloopBwdSm80ILi2ELi2EN4cute5tupleIJNS5_1CILi128EEES8_NS7_ILi64EEEEEENS_10bfloat16_tEfNS_4arch4Sm80ELb0ELb1ELb1ELb0ELb1ELb0ELb0ELb0ELi2ELi4ELi4ELi4ELb0EEENS1_21CollectiveEpilogueBwdISA_SB_SD_Li256ELb0ELb0ELi2EEENS1_19SingleTileSchedulerILb0ELb0ELb0ELi128EEEEEEEEEvNT_6ParamsE$_ZZN4cute6detail16composition_implINS_5tupleIJNS_1CILi8EEENS3_ILi2EEES5_S5_S4_S5_EEENS2_IJNS3_ILi1EEEiiiNS3_ILi72EEENS3_ILi512EEEEEENS2_IJNS2_IJS5_S5_S5_EEES5_NS3_ILi4EEEEEENS2_IJNS2_IJS7_S9_S4_EEENS3_ILi4096EEENS3_ILi16EEEEEEEEDaRKT_RKT0_RKT1_RKT2_ENKUlRKT_RKT0_E_clISB_SE_EEDaSW_SZ_:
[----:B------:R-:W-:Y:S01]  /*e650*/  IADD3 R38, R1, 0x1380, RZ ;  /* 0x0000138001267810 */ /* 0x000fe20007ffe0ff */
[----:B------:R-:W-:Y:S01]  /*e660*/  IMAD.MOV.U32 R2, RZ, RZ, R47 ;  /* 0x000000ffff027224 */ /* 0x000fe200078e002f */
[----:B------:R-:W-:Y:S01]  /*e670*/  MOV R8, 0xe6c0 ;  /* 0x0000e6c000087802 */ /* 0x000fe20000000f00 */
[----:B------:R-:W-:Y:S01]  /*e680*/  IMAD.MOV.U32 R73, RZ, RZ, R46 ;  /* 0x000000ffff497224 */ /* 0x000fe200078e002e */
[----:B------:R-:W-:-:S04]  /*e690*/  IADD3 R38, R38, c[0x0][0x20], RZ ;  /* 0x0000080026267a10 */ /* 0x000fc80007ffe0ff */
[----:B------:R-:W-:Y:S02]  /*e6a0*/  IADD3 R57, R38, 0x4, RZ ;  /* 0x0000000426397810 */ /* 0x000fe40007ffe0ff */
[----:B------:R-:W-:Y:S05]  /*e6b0*/  CALL.REL.NOINC `($_ZN7cutlass13device_kernelIN5flash19enable_sm80_to_sm89INS1_16FlashAttnBwdSm80INS1_25CollectiveMainloopBwdSm80ILi2ELi2EN4cute5tupleIJNS5_1CILi128EEES8_NS7_ILi64EEEEEENS_10bfloat16_tEfNS_4arch4Sm80ELb0ELb1ELb1ELb0ELb1ELb0ELb0ELb0ELi2ELi4ELi4ELi4ELb0EEENS1_21CollectiveEpilogueBwdISA_SB_SD_Li256ELb0ELb0ELi2EEENS1_19SingleTileSchedulerILb0ELb0ELb0ELi128EEEEEEEEEvNT_6ParamsE$_ZZN4cute6detail16composition_implINS_5tupleIJNS_1CILi8EEENS3_ILi2EEES5_S5_S4_S5_EEENS2_IJNS3_ILi1EEEiiiNS3_ILi72EEENS3_ILi512EEEEEENS2_IJS5_S5_S5_EEENS2_IJS7_S9_S4_EEEEEDaRKT_RKT0_RKT1_RKT2_ENKUlRKT_RKT0_E_clIS5_S4_EEDaSR_SU_) ;  /* 0x0000078000007944 */ /* 0x000fea0003c00000 */
[----:B-----5:R-:W-:Y:S01]  /*e6c0*/  MOV R3, R2 ;  /* 0x0000000200037202 */ /* 0x020fe20000000f00 */
[----:B------:R-:W-:Y:S01]  /*e6d0*/  IMAD.MOV.U32 R92, RZ, RZ, R57 ;  /* 0x000000ffff5c7224 */ /* 0x000fe200078e0039 */
[----:B------:R-:W-:Y:S02]  /*e6e0*/  MOV R2, 0xe700 ;  /* 0x0000e70000027802 */ /* 0x000fe40000000f00 */
[----:B-1----:R-:W-:Y:S05]  /*e6f0*/  CALL.REL.NOINC `($_ZN7cutlass13device_kernelIN5flash19enable_sm80_to_sm89INS1_16FlashAttnBwdSm80INS1_25CollectiveMainloopBwdSm80ILi2ELi2EN4cute5tupleIJNS5_1CILi128EEES8_NS7_ILi64EEEEEENS_10bfloat16_tEfNS_4arch4Sm80ELb0ELb1ELb1ELb0ELb1ELb0ELb0ELb0ELi2ELi4ELi4ELi4ELb0EEENS1_21CollectiveEpilogueBwdISA_SB_SD_Li256ELb0ELb0ELi2EEENS1_19SingleTileSchedulerILb0ELb0ELb0ELi128EEEEEEEEEvNT_6ParamsE$_ZN4cute3eso3ESOILb1ELb0EJNS_1CILi1EEENS2_ILi512EEEiEEC2ERKS3_RKS4_RKi) ;  /* 0xffff9ef000007944 */ /* 0x002fea0003c3ffff */
[----:B------:R2:W5:Y:S01]  /*e700*/  LDL R2, [R1+0x1384] ;  /* 0x0013840001027983 */ /* 0x0005620000100800 */
[----:B------:R-:W-:Y:S02]  /*e710*/  MOV R72, R38 ;  /* 0x0000002600487202 */ /* 0x000fe40000000f00 */
[----:B------:R-:W-:Y:S02]  /*e720*/  MOV R6, 0xe740 ;  /* 0x0000e74000067802 */ /* 0x000fe40000000f00 */
[----:B-12--5:R-:W-:Y:S05]  /*e730*/  CALL.REL.NOINC `($_ZN7cutlass13device_kernelIN5flash19enable_sm80_to_sm89INS1_16FlashAttnBwdSm80INS1_25CollectiveMainloopBwdSm80ILi2ELi2EN4cute5tupleIJNS5_1CILi128EEES8_NS7_ILi64EEEEEENS_10bfloat16_tEfNS_4arch4Sm80ELb0ELb1ELb1ELb0ELb1ELb0ELb0ELb0ELi2ELi4ELi4ELi4ELb0EEENS1_21CollectiveEpilogueBwdISA_SB_SD_Li256ELb0ELb0ELi2EEENS1_19SingleTileSchedulerILb0ELb0ELb0ELi128EEEEEEEEEvNT_6ParamsE$_ZN4cute5tupleIJNS0_IJNS_1CILi2EEES2_S2_EEENS0_IJNS1_ILi1EEENS1_ILi512EEEiEEEEEC2ERKS3_RKS6_) ;  /* 0xffffd07000007944 */ /* 0x026fea0003c3ffff */
[----:B------:R2:W5:Y:S01]  /*e740*/  LDL R38, [R1+0x1380] ;  /* 0x0013800001267983 */ /* 0x0005620000100800 */
[----:B------:R-:W-:-:S04]  /*e750*/  MOV R61, 0x0 ;  /* 0x00000000003d7802 */ /* 0x000fc80000000f00 */
[----:B------:R-:W-:Y:S05]  /*e760*/  RET.REL.NODEC R60 `(_ZN7cutlass13device_kernelIN5flash19enable_sm80_to_sm89INS1_16FlashAttnBwdSm80INS1_25CollectiveMainloopBwdSm80ILi2ELi2EN4cute5tupleIJNS5_1CILi128EEES8_NS7_ILi64EEEEEENS_10bfloat16_tEfNS_4arch4Sm80ELb0ELb1ELb1ELb0ELb1ELb0ELb0ELb0ELi2ELi4ELi4ELi4ELb0EEENS1_21CollectiveEpilogueBwdISA_SB_SD_Li256ELb0ELb0ELi2EEENS1_19SingleTileSchedulerILb0ELb0ELb0ELi128EEEEEEEEEvNT_6ParamsE) ;  /* 0xffff18903c007950 */ /* 0x000fea0003c3ffff */
        .type           $_ZN7cutlass13device_kernelIN5flash19enable_sm80_to_sm89INS1_16FlashAttnBwdSm80INS1_25CollectiveMainloopBwdSm80ILi2ELi2EN4cute5tupleIJNS5_1CILi128EEES8_NS7_ILi64EEEEEENS_10bfloat16_tEfNS_4arch4Sm80ELb0ELb1ELb1ELb0ELb1ELb0ELb0ELb0ELi2ELi4ELi4ELi4ELb0EEENS1_21CollectiveEpilogueBwdISA_SB_SD_Li256ELb0ELb0ELi2EEENS1_19SingleTileSchedulerILb0ELb0ELb0ELi128EEEEEEEEEvNT_6ParamsE$_ZZN4cute6detail16composition_implINS_5tupleIJNS_1CILi8EEENS3_ILi2EEES5_S5_S4_S5_EEENS2_IJNS3_ILi1EEEiiiNS3_ILi72EEENS3_ILi512EEEEEENS2_IJNS2_IJS5_S5_S5_EEES5_NS3_ILi4EEEEEENS2_IJNS2_IJS7_S9_S4_EEENS3_ILi4096EEENS3_ILi16EEEEEEEEDaRKT_RKT0_RKT1_RKT2_ENKUlRKT_RKT0_E_clISC_SG_EEDaSW_SZ_,@function
        .size           $_ZN7cutlass13device_kernelIN5flash19enable_sm80_to_sm89INS1_16FlashAttnBwdSm80INS1_25CollectiveMainloopBwdSm80ILi2ELi2EN4cute5tupleIJNS5_1CILi128EEES8_NS7_ILi64EEEEEENS_10bfloat16_tEfNS_4arch4Sm80ELb0ELb1ELb1ELb0ELb1ELb0ELb0ELb0ELi2ELi4ELi4ELi4ELb0EEENS1_21CollectiveEpilogueBwdISA_SB_SD_Li256ELb0ELb0ELi2EEENS1_19SingleTileSchedulerILb0ELb0ELb0ELi128EEEEEEEEEvNT_6ParamsE$_ZZN4cute6detail16composition_implINS_5tupleIJNS_1CILi8EEENS3_ILi2EEES5_S5_S4_S5_EEENS2_IJNS3_ILi1EEEiiiNS3_ILi72EEENS3_ILi512EEEEEENS2_IJNS2_IJS5_S5_S5_EEES5_NS3_ILi4EEEEEENS2_IJNS2_IJS7_S9_S4_EEENS3_ILi4096EEENS3_ILi16EEEEEEEEDaRKT_RKT0_RKT1_RKT2_ENKUlRKT_RKT0_E_clISC_SG_EEDaSW_SZ_,($_ZN7cutlass13device_kernelIN5flash19enable_sm80_to_sm89INS1_16FlashAttnBwdSm80INS1_25CollectiveMainloopBwdSm80ILi2ELi2EN4cute5tupleIJNS5_1CILi128EEES8_NS7_ILi64EEEEEENS_10bfloat16_tEfNS_4arch4Sm80ELb0ELb1ELb1ELb0ELb1ELb0ELb0ELb0ELi2ELi4ELi4ELi4ELb0EEENS1_21CollectiveEpilogueBwdISA_SB_SD_Li256ELb0ELb0ELi2EEENS1_19SingleTileSchedulerILb0ELb0ELb0ELi128EEEEEEEEEvNT_6ParamsE$_ZZN4cute6detail16composition_implINS_5tupleIJNS_1CILi8EEENS3_ILi2EEES5_S5_S4_S5_EEENS2_IJNS3_ILi1EEEiiiNS3_ILi72EEENS3_ILi512EEEEEENS2_IJNS3_ILi4EEES5_EEENS2_IJNS3_ILi16EEENS3_ILi8192EEEEEEEEDaRKT_RKT0_RKT1_RKT2_ENKUlRKT_RKT0_E_clISB_SD_EEDaSU_SX_ - $_ZN7cutlass13device_kernelIN5flash19enable_sm80_to_sm89INS1_16FlashAttnBwdSm80INS1_25CollectiveMainloopBwdSm80ILi2ELi2EN4cute5tupleIJNS5_1CILi128EEES8_NS7_ILi64EEEEEENS_10bfloat16_tEfNS_4arch4Sm80ELb0ELb1ELb1ELb0ELb1ELb0ELb0ELb0ELi2ELi4ELi4ELi4ELb0EEENS1_21CollectiveEpilogueBwdISA_SB_SD_Li256ELb0ELb0ELi2EEENS1_19SingleTileSchedulerILb0ELb0ELb0ELi128EEEEEEEEEvNT_6ParamsE$_ZZN4cute6detail16composition_implINS_5tupleIJNS_1CILi8EEENS3_ILi2EEES5_S5_S4_S5_EEENS2_IJNS3_ILi1EEEiiiNS3_ILi72EEENS3_ILi512EEEEEENS2_IJNS2_IJS5_S5_S5_EEES5_NS3_ILi4EEEEEENS2_IJNS2_IJS7_S9_S4_EEENS3_ILi4096EEENS3_ILi16EEEEEEEEDaRKT_RKT0_RKT1_RKT2_ENKUlRKT_RKT0_E_clISC_SG_EEDaSW_SZ_)
$_ZN7cutlass13device_kernelIN5flash19enable_sm80_to_sm89INS1_16FlashAttnBwdSm80INS1_25CollectiveMainloopBwdSm80ILi2ELi2EN4cute5tupleIJNS5_1CILi128EEES8_NS7_ILi64EEEEEENS_10bfloat16_tEfNS_4arch4Sm80ELb0ELb1ELb1ELb0ELb1ELb0ELb0ELb0ELi2ELi4ELi4ELi4ELb0EEENS1_21CollectiveEpilogueBwdISA_SB_SD_Li256ELb0ELb0ELi2EEENS1_19SingleTileSchedulerILb0ELb0ELb0ELi128EEEEEEEEEvNT_6ParamsE$_ZZN4cute6detail16composition_implINS_5tupleIJNS_1CILi8EEENS3_ILi2EEES5_S5_S4_S5_EEENS2_IJNS3_ILi1EEEiiiNS3_ILi72EEENS3_ILi512EEEEEENS2_IJNS2_IJS5_S5_S5_EEES5_NS3_ILi4EEEEEENS2_IJNS2_IJS7_S9_S4_EEENS3_ILi4096EEENS3_ILi16EEEEEEEEDaRKT_RKT0_RKT1_RKT2_ENKUlRKT_RKT0_E_clISC_SG_EEDaSW_SZ_:
        /* <DEDUP_REMOVED lines=35> */
        .type           $_ZN7cutlass13device_kernelIN5flash19enable_sm80_to_sm89INS1_16FlashAttnBwdSm80INS1_25CollectiveMainloopBwdSm80ILi2ELi2EN4cute5tupleIJNS5_1CILi128EEES8_NS7_ILi64EEEEEENS_10bfloat16_tEfNS_4arch4Sm80ELb0ELb1ELb1ELb0ELb1ELb0ELb0ELb0ELi2ELi4ELi4ELi4ELb0EEENS1_21CollectiveEpilogueBwdISA_SB_SD_Li256ELb0ELb0ELi2EEENS1_19SingleTileSchedulerILb0ELb0ELb0ELi128EEEEEEEEEvNT_6ParamsE$_ZZN4cute6detail16composition_implINS_5tupleIJNS_1CILi8EEENS3_ILi2EEES5_S5_S4_S5_EEENS2_IJNS3_ILi1EEEiiiNS3_ILi72EEENS3_ILi512EEEEEENS2_IJNS3_ILi4EEES5_EEENS2_IJNS3_ILi16EEENS3_ILi8192EEEEEEEEDaRKT_RKT0_RKT1_RKT2_ENKUlRKT_RKT0_E_clISB_SD_EEDaSU_SX_,@function
        .size           $_ZN7cutlass13device_kernelIN5flash19enable_sm80_to_sm89INS1_16FlashAttnBwdSm80INS1_25CollectiveMainloopBwdSm80ILi2ELi2EN4cute5tupleIJNS5_1CILi128EEES8_NS7_ILi64EEEEEENS_10bfloat16_tEfNS_4arch4Sm80ELb0ELb1ELb1ELb0ELb1ELb0ELb0ELb0ELi2ELi4ELi4ELi4ELb0EEENS1_21CollectiveEpilogueBwdISA_SB_SD_Li256ELb0ELb0ELi2EEENS1_19SingleTileSchedulerILb0ELb0ELb0ELi128EEEEEEEEEvNT_6ParamsE$_ZZN4cute6detail16composition_implINS_5tupleIJNS_1CILi8EEENS3_ILi2EEES5_S5_S4_S5_EEENS2_IJNS3_ILi1EEEiiiNS3_ILi72EEENS3_ILi512EEEEEENS2_IJNS3_ILi4EEES5_EEENS2_IJNS3_ILi16EEENS3_ILi8192EEEEEEEEDaRKT_RKT0_RKT1_RKT2_ENKUlRKT_RKT0_E_clISB_SD_EEDaSU_SX_,($_ZN7cutlass13device_kernelIN5flash19enable_sm80_to_sm89INS1_16FlashAttnBwdSm80INS1_25CollectiveMainloopBwdSm80ILi2ELi2EN4cute5tupleIJNS5_1CILi128EEES8_NS7_ILi64EEEEEENS_10bfloat16_tEfNS_4arch4Sm80ELb0ELb1ELb1ELb0ELb1ELb0ELb0ELb0ELi2ELi4ELi4ELi4ELb0EEENS1_21CollectiveEpilogueBwdISA_SB_SD_Li256ELb0ELb0ELi2EEENS1_19SingleTileSchedulerILb0ELb0ELb0ELi128EEEEEEEEEvNT_6ParamsE$_ZZN4cute6detail16composition_implINS_5tupleIJNS_1CILi8EEENS3_ILi2EEES5_S5_S4_S5_EEENS2_IJNS3_ILi1EEEiiiNS3_ILi72EEENS3_ILi512EEEEEENS2_IJS5_S5_EEENS2_IJS7_S4_EEEEEDaRKT_RKT0_RKT1_RKT2_ENKUlRKT_RKT0_E_clIS5_S4_EEDaSR_SU_ - $_ZN7cutlass13device_kernelIN5flash19enable_sm80_to_sm89INS1_16FlashAttnBwdSm80INS1_25CollectiveMainloopBwdSm80ILi2ELi2EN4cute5tupleIJNS5_1CILi128EEES8_NS7_ILi64EEEEEENS_10bfloat16_tEfNS_4arch4Sm80ELb0ELb1ELb1ELb0ELb1ELb0ELb0ELb0ELi2ELi4ELi4ELi4ELb0EEENS1_21CollectiveEpilogueBwdISA_SB_SD_Li256ELb0ELb0ELi2EEENS1_19SingleTileSchedulerILb0ELb0ELb0ELi128EEEEEEEEEvNT_6ParamsE$_ZZN4cute6detail16composition_implINS_5tupleIJNS_1CILi8EEENS3_ILi2EEES5_S5_S4_S5_EEENS2_IJNS3_ILi1EEEiiiNS3_ILi72EEENS3_ILi512EEEEEENS2_IJNS3_ILi4EEES5_EEENS2_IJNS3_ILi16EEENS3_ILi8192EEEEEEEEDaRKT_RKT0_RKT1_RKT2_ENKUlRKT_RKT0_E_clISB_SD_EEDaSU_SX_)
$_ZN7cutlass13device_kernelIN5flash19enable_sm80_to_sm89INS1_16FlashAttnBwdSm80INS1_25CollectiveMainloopBwdSm80ILi2ELi2EN4cute5tupleIJNS5_1CILi128EEES8_NS7_ILi64EEEEEENS_10bfloat16_tEfNS_4arch4Sm80ELb0ELb1ELb1ELb0ELb1ELb0ELb0ELb0ELi2ELi4ELi4ELi4ELb0EEENS1_21CollectiveEpilogueBwdISA_SB_SD_Li256ELb0ELb0ELi2EEENS1_19SingleTileSchedulerILb0ELb0ELb0ELi128EEEEEEEEEvNT_6ParamsE$_ZZN4cute6detail16composition_implINS_5tupleIJNS_1CILi8EEENS3_ILi2EEES5_S5_S4_S5_EEENS2_IJNS3_ILi1EEEiiiNS3_ILi72EEENS3_ILi512EEEEEENS2_IJNS3_ILi4EEES5_EEENS2_IJNS3_ILi16EEENS3_ILi8192EEEEEEEEDaRKT_RKT0_RKT1_RKT2_ENKUlRKT_RKT0_E_clISB_SD_EEDaSU_SX_:
        /* <DEDUP_REMOVED lines=35> */
        .type           $_ZN7cutlass13device_kernelIN5flash19enable_sm80_to_sm89INS1_16FlashAttnBwdSm80INS1_25CollectiveMainloopBwdSm80ILi2ELi2EN4cute5tupleIJNS5_1CILi128EEES8_NS7_ILi64EEEEEENS_10bfloat16_tEfNS_4arch4Sm80ELb0ELb1ELb1ELb0ELb1ELb0ELb0ELb0ELi2ELi4ELi4ELi4ELb0EEENS1_21CollectiveEpilogueBwdISA_SB_SD_Li256ELb0ELb0ELi2EEENS1_19SingleTileSchedulerILb0ELb0ELb0ELi128EEEEEEEEEvNT_6ParamsE$_ZZN4cute6detail16composition_implINS_5tupleIJNS_1CILi8EEENS3_ILi2EEES5_S5_S4_S5_EEENS2_IJNS3_ILi1EEEiiiNS3_ILi72EEENS3_ILi512EEEEEENS2_IJS5_S5_EEENS2_IJS7_S4_EEEEEDaRKT_RKT0_RKT1_RKT2_ENKUlRKT_RKT0_E_clIS5_S4_EEDaSR_SU_,@function
        .size           $_ZN7cutlass13device_kernelIN5flash19enable_sm80_to_sm89INS1_16FlashAttnBwdSm80INS1_25CollectiveMainloopBwdSm80ILi2ELi2EN4cute5tupleIJNS5_1CILi128EEES8_NS7_ILi64EEEEEENS_10bfloat16_tEfNS_4arch4Sm80ELb0ELb1ELb1ELb0ELb1ELb0ELb0ELb0ELi2ELi4ELi4ELi4ELb0EEENS1_21CollectiveEpilogueBwdISA_SB_SD_Li256ELb0ELb0ELi2EEENS1_19SingleTileSchedulerILb0ELb0ELb0ELi128EEEEEEEEEvNT_6ParamsE$_ZZN4cute6detail16composition_implINS_5tupleIJNS_1CILi8EEENS3_ILi2EEES5_S5_S4_S5_EEENS2_IJNS3_ILi1EEEiiiNS3_ILi72EEENS3_ILi512EEEEEENS2_IJS5_S5_EEENS2_IJS7_S4_EEEEEDaRKT_RKT0_RKT1_RKT2_ENKUlRKT_RKT0_E_clIS5_S4_EEDaSR_SU_,($_ZN7cutlass13device_kernelIN5flash19enable_sm80_to_sm89INS1_16FlashAttnBwdSm80INS1_25CollectiveMainloopBwdSm80ILi2ELi2EN4cute5tupleIJNS5_1CILi128EEES8_NS7_ILi64EEEEEENS_10bfloat16_tEfNS_4arch4Sm80ELb0ELb1ELb1ELb0ELb1ELb0ELb0ELb0ELi2ELi4ELi4ELi4ELb0EEENS1_21CollectiveEpilogueBwdISA_SB_SD_Li256ELb0ELb0ELi2EEENS1_19SingleTileSchedulerILb0ELb0ELb0ELi128EEEEEEEEEvNT_6ParamsE$_ZZN4cute6detail16composition_implINS_5tupleIJNS_1CILi8EEENS3_ILi2EEES5_S5_S4_S5_EEENS2_IJNS3_ILi1EEEiiiNS3_ILi72EEENS3_ILi512EEEEEENS2_IJS5_S5_S5_EEENS2_IJS7_S9_S4_EEEEEDaRKT_RKT0_RKT1_RKT2_ENKUlRKT_RKT0_E_clIS5_S4_EEDaSR_SU_ - $_ZN7cutlass13device_kernelIN5flash19enable_sm80_to_sm89INS1_16FlashAttnBwdSm80INS1_25CollectiveMainloopBwdSm80ILi2ELi2EN4cute5tupleIJNS5_1CILi128EEES8_NS7_ILi64EEEEEENS_10bfloat16_tEfNS_4arch4Sm80ELb0ELb1ELb1ELb0ELb1ELb0ELb0ELb0ELi2ELi4ELi4ELi4ELb0EEENS1_21CollectiveEpilogueBwdISA_SB_SD_Li256ELb0ELb0ELi2EEENS1_19SingleTileSchedulerILb0ELb0ELb0ELi128EEEEEEEEEvNT_6ParamsE$_ZZN4cute6detail16composition_implINS_5tupleIJNS_1CILi8EEENS3_ILi2EEES5_S5_S4_S5_EEENS2_IJNS3_ILi1EEEiiiNS3_ILi72EEENS3_ILi512EEEEEENS2_IJS5_S5_EEENS2_IJS7_S4_EEEEEDaRKT_RKT0_RKT1_RKT2_ENKUlRKT_RKT0_E_clIS5_S4_EEDaSR_SU_)
$_ZN7cutlass13device_kernelIN5flash19enable_sm80_to_sm89INS1_16FlashAttnBwdSm80INS1_25CollectiveMainloopBwdSm80ILi2ELi2EN4cute5tupleIJNS5_1CILi128EEES8_NS7_ILi64EEEEEENS_10bfloat16_tEfNS_4arch4Sm80ELb0ELb1ELb1ELb0ELb1ELb0ELb0ELb0ELi2ELi4ELi4ELi4ELb0EEENS1_21CollectiveEpilogueBwdISA_SB_SD_Li256ELb0ELb0ELi2EEENS1_19SingleTileSchedulerILb0ELb0ELb0ELi128EEEEEEEEEvNT_6ParamsE$_ZZN4cute6detail16composition_implINS_5tupleIJNS_1CILi8EEENS3_ILi2EEES5_S5_S4_S5_EEENS2_IJNS3_ILi1EEEiiiNS3_ILi72EEENS3_ILi512EEEEEENS2_IJS5_S5_EEENS2_IJS7_S4_EEEEEDaRKT_RKT0_RKT1_RKT2_ENKUlRKT_RKT0_E_clIS5_S4_EEDaSR_SU_:
        /* <DEDUP_REMOVED lines=15> */
[----:B-1---5:R-:W-:Y:S05]  /*ecc0*/  CALL.REL.NOINC `($_ZN7cutlass13device_kernelIN5flash19enable_sm80_to_sm89INS1_16FlashAttnBwdSm80INS1_25CollectiveMainloopBwdSm80ILi2ELi2EN4cute5tupleIJNS5_1CILi128EEES8_NS7_ILi64EEEEEENS_10bfloat16_tEfNS_4arch4Sm80ELb0ELb1ELb1ELb0ELb1ELb0ELb0ELb0ELi2ELi4ELi4ELi4ELb0EEENS1_21CollectiveEpilogueBwdISA_SB_SD_Li256ELb0ELb0ELi2EEENS1_19SingleTileSchedulerILb0ELb0ELb0ELi128EEEEEEEEEvNT_6ParamsE$_ZZN4cute6detail16composition_implINS_5tupleIJNS_1CILi8EEENS3_ILi2EEES5_S5_S4_S5_EEENS2_IJNS3_ILi1EEEiiiNS3_ILi72EEENS3_ILi512EEEEEES5_S4_EEDaRKT_RKT0_RKT1_RKT2_ENKUlRKT_T0_E_clINS2_IJNS2_IJEEEST_S5_S7_EEENS_17integral_constantIiLi1EEEEEDaSP_SQ_) ;  /* 0x0000067000007944 */ /* 0x022fea0003c00000 */
[----:B-----5:R2:W-:Y:S01]  /*ecd0*/  STL [R1+0x13b0], R2 ;  /* 0x0013b00201007387 */ /* 0x0205e20000100800 */
[----:B------:R-:W-:Y:S02]  /*ece0*/  IADD3 R3, R5, 0x28, RZ ;  /* 0x0000002805037810 */ /* 0x000fe40007ffe0ff */
[----:B------:R-:W-:Y:S01]  /*ecf0*/  MOV R6, 0xed20 ;  /* 0x0000ed2000067802 */ /* 0x000fe20000000f00 */
[----:B------:R2:W-:Y:S04]  /*ed00*/  STL.64 [R1+0x13a8], R70 ;  /* 0x0013a84601007387 */ /* 0x0005e80000100a00 */
[----:B-12---:R-:W-:Y:S05]  /*ed10*/  CALL.REL.NOINC `($_ZN7cutlass13device_kernelIN5flash19enable_sm80_to_sm89INS1_16FlashAttnBwdSm80INS1_25CollectiveMainloopBwdSm80ILi2ELi2EN4cute5tupleIJNS5_1CILi128EEES8_NS7_ILi64EEEEEENS_10bfloat16_tEfNS_4arch4Sm80ELb0ELb1ELb1ELb0ELb1ELb0ELb0ELb0ELi2ELi4ELi4ELi4ELb0EEENS1_21CollectiveEpilogueBwdISA_SB_SD_Li256ELb0ELb0ELi2EEENS1_19SingleTileSchedulerILb0ELb0ELb0ELi128EEEEEEEEEvNT_6ParamsE$_ZZN4cute6detail16composition_implINS_5tupleIJNS_1CILi8EEENS3_ILi2EEES5_S5_S4_S5_EEENS2_IJNS3_ILi1EEEiiiNS3_ILi72EEENS3_ILi512EEEEEES5_S4_EEDaRKT_RKT0_RKT1_RKT2_ENKUlRKT_T0_E_clINS2_IJNS2_IJS5_EEENS2_IJiEEES7_S7_EEENS_17integral_constantIiLi2EEEEEDaSP_SQ_) ;  /* 0x000006f000007944 */ /* 0x006fea0003c00000 */
[----:B------:R-:W2:Y:S01]  /*ed20*/  LDL.64 R70, [R1+0x13a8] ;  /* 0x0013a80001467983 */ /* 0x000ea20000100a00 */
[----:B------:R-:W-:Y:S02]  /*ed30*/  IADD3 R3, R5, 0x18, RZ ;  /* 0x0000001805037810 */ /* 0x000fe40007ffe0ff */
[----:B------:R-:W-:Y:S01]  /*ed40*/  MOV R6, 0xed80 ;  /* 0x0000ed8000067802 */ /* 0x000fe20000000f00 */
[----:B-----5:R3:W-:Y:S04]  /*ed50*/  STL [R1+0x13a0], R2 ;  /* 0x0013a00201007387 */ /* 0x0207e80000100800 */
[----:B--2---:R3:W-:Y:S02]  /*ed60*/  STL.64 [R1+0x1398], R70 ;  /* 0x0013984601007387 */ /* 0x0047e40000100a00 */
[----:B-1-3--:R-:W-:Y:S05]  /*ed70*/  CALL.REL.NOINC `($_ZN7cutlass13device_kernelIN5flash19enable_sm80_to_sm89INS1_16FlashAttnBwdSm80INS1_25CollectiveMainloopBwdSm80ILi2ELi2EN4cute5tupleIJNS5_1CILi128EEES8_NS7_ILi64EEEEEENS_10bfloat16_tEfNS_4arch4Sm80ELb0ELb1ELb1ELb0ELb1ELb0ELb0ELb0ELi2ELi4ELi4ELi4ELb0EEENS1_21CollectiveEpilogueBwdISA_SB_SD_Li256ELb0ELb0ELi2EEENS1_19SingleTileSchedulerILb0ELb0ELb0ELi128EEEEEEEEEvNT_6ParamsE$_ZZN4cute6detail16composition_implINS_5tupleIJNS_1CILi8EEENS3_ILi2EEES5_S5_S4_S5_EEENS2_IJNS3_ILi1EEEiiiNS3_ILi72EEENS3_ILi512EEEEEES5_S4_EEDaRKT_RKT0_RKT1_RKT2_ENKUlRKT_T0_E_clINS2_IJNS2_IJS5_EEENS2_IJiEEES7_S7_EEENS_17integral_constantIiLi3EEEEEDaSP_SQ_) ;  /* 0x0000073000007944 */ /* 0x00afea0003c00000 */
[----:B------:R-:W2:Y:S01]  /*ed80*/  LDL.64 R70, [R1+0x1398] ;  /* 0x0013980001467983 */ /* 0x000ea20000100a00 */
[----:B------:R-:W-:-:S02]  /*ed90*/  IADD3 R3, R5, 0x8, RZ ;  /* 0x0000000805037810 */ /* 0x000fc40007ffe0ff */
[----:B------:R-:W-:Y:S01]  /*eda0*/  MOV R6, 0xede0 ;  /* 0x0000ede000067802 */ /* 0x000fe20000000f00 */
[----:B-----5:R3:W-:Y:S04]  /*edb0*/  STL [R1+0x1390], R2 ;  /* 0x0013900201007387 */ /* 0x0207e80000100800 */
[----:B--2---:R3:W-:Y:S02]  /*edc0*/  STL.64 [R1+0x1388], R70 ;  /* 0x0013884601007387 */ /* 0x0047e40000100a00 */
[----:B-1-3--:R-:W-:Y:S05]  /*edd0*/  CALL.REL.NOINC `($_ZN7cutlass13device_kernelIN5flash19enable_sm80_to_sm89INS1_16FlashAttnBwdSm80INS1_25CollectiveMainloopBwdSm80ILi2ELi2EN4cute5tupleIJNS5_1CILi128EEES8_NS7_ILi64EEEEEENS_10bfloat16_tEfNS_4arch4Sm80ELb0ELb1ELb1ELb0ELb1ELb0ELb0ELb0ELi2ELi4ELi4ELi4ELb0EEENS1_21CollectiveEpilogueBwdISA_SB_SD_Li256ELb0ELb0ELi2EEENS1_19SingleTileSchedulerILb0ELb0ELb0ELi128EEEEEEEEEvNT_6ParamsE$_ZZN4cute6detail16composition_implINS_5tupleIJNS_1CILi8EEENS3_ILi2EEES5_S5_S4_S5_EEENS2_IJNS3_ILi1EEEiiiNS3_ILi72EEENS3_ILi512EEEEEES5_S4_EEDaRKT_RKT0_RKT1_RKT2_ENKUlRKT_T0_E_clINS2_IJNS2_IJS5_EEENS2_IJiEEES7_S7_EEENS_17integral_constantIiLi4EEEEEDaSP_SQ_) ;  /* 0x0000077000007944 */ /* 0x00afea0003c00000 */
[----:B------:R-:W-:Y:S02]  /*ede0*/  MOV R2, R7 ;  /* 0x0000000700027202 */ /* 0x000fe40000000f00 */
[----:B------:R-:W-:Y:S02]  /*edf0*/  MOV R6, 0xee10 ;  /* 0x0000ee1000067802 */ /* 0x000fe40000000f00 */
[----:B-1---5:R-:W-:Y:S05]  /*ee00*/  CALL.REL.NOINC `($_ZN7cutlass13device_kernelIN5flash19enable_sm80_to_sm89INS1_16FlashAttnBwdSm80INS1_25CollectiveMainloopBwdSm80ILi2ELi2EN4cute5tupleIJNS5_1CILi128EEES8_NS7_ILi64EEEEEENS_10bfloat16_tEfNS_4arch4Sm80ELb0ELb1ELb1ELb0ELb1ELb0ELb0ELb0ELi2ELi4ELi4ELi4ELb0EEENS1_21CollectiveEpilogueBwdISA_SB_SD_Li256ELb0ELb0ELi2EEENS1_19SingleTileSchedulerILb0ELb0ELb0ELi128EEEEEEEEEvNT_6ParamsE$_ZN4cute5tupleIJNS_1CILi2EEEiEEC2ERKS2_RKi) ;  /* 0xffffcb0000007944 */ /* 0x022fea0003c3ffff */
[----:B-1----:R1:W5:Y:S01]  /*ee10*/  LDL R2, [R1+0x13c8] ;  /* 0x0013c80001027983 */ /* 0x0023620000100800 */
[----:B------:R-:W-:-:S04]  /*ee20*/  MOV R67, 0x0 ;  /* 0x0000000000437802 */ /* 0x000fc80000000f00 */
[----:B------:R-:W-:Y:S05]  /*ee30*/  RET.REL.NODEC R66 `(_ZN7cutlass13device_kernelIN5flash19enable_sm80_to_sm89INS1_16FlashAttnBwdSm80INS1_25CollectiveMainloopBwdSm80ILi2ELi2EN4cute5tupleIJNS5_1CILi128EEES8_NS7_ILi64EEEEEENS_10bfloat16_tEfNS_4arch4Sm80ELb0ELb1ELb1ELb0ELb1ELb0ELb0ELb0ELi2ELi4ELi4ELi4ELb0EEENS1_21CollectiveEpilogueBwdISA_SB_SD_Li256ELb0ELb0ELi2EEENS1_19SingleTileSchedulerILb0ELb0ELb0ELi128EEEEEEEEEvNT_6ParamsE) ;  /* 0xffff11c042007950 */ /* 0x000fea0003c3ffff */
        .type           $_ZN7cutlass13device_kernelIN5flash19enable_sm80_to_sm89INS1_16FlashAttnBwdSm80INS1_25CollectiveMainloopBwdSm80ILi2ELi2EN4cute5tupleIJNS5_1CILi128EEES8_NS7_ILi64EEEEEENS_10bfloat16_tEfNS_4arch4Sm80ELb0ELb1ELb1ELb0ELb1ELb0ELb0ELb0ELi2ELi4ELi4ELi4ELb0EEENS1_21CollectiveEpilogueBwdISA_SB_SD_Li256ELb0ELb0ELi2EEENS1_19SingleTileSchedulerILb0ELb0ELb0ELi128EEEEEEEEEvNT_6ParamsE$_ZZN4cute6detail16composition_implINS_5tupleIJNS_1CILi8EEENS3_ILi2EEES5_S5_S4_S5_EEENS2_IJNS3_ILi1EEEiiiNS3_ILi72EEENS3_ILi512EEEEEENS2_IJS5_S5_S5_EEENS2_IJS7_S9_S4_EEEEEDaRKT_RKT0_RKT1_RKT2_ENKUlRKT_RKT0_E_clIS5_S4_EEDaSR_SU_,@function
        .size           $_ZN7cutlass13device_kernelIN5flash19enable_sm80_to_sm89INS1_16FlashAttnBwdSm80INS1_25CollectiveMainloopBwdSm80ILi2ELi2EN4cute5tupleIJNS5_1CILi128EEES8_NS7_ILi64EEEEEENS_10bfloat16_tEfNS_4arch4Sm80ELb0ELb1ELb1ELb0ELb1ELb0ELb0ELb0ELi2ELi4ELi4ELi4ELb0EEENS1_21CollectiveEpilogueBwdISA_SB_SD_Li256ELb0ELb0ELi2EEENS1_19SingleTileSchedulerILb0ELb0ELb0ELi128EEEEEEEEEvNT_6ParamsE$_ZZN4cute6detail16composition_implINS_5tupleIJNS_1CILi8EEENS3_ILi2EEES5_S5_S4_S5_EEENS2_IJNS3_ILi1EEEiiiNS3_ILi72EEENS3_ILi512EEEEEENS2_IJS5_S5_S5_EEENS2_IJS7_S9_S4_EEEEEDaRKT_RKT0_RKT1_RKT2_ENKUlRKT_RKT0_E_clIS5_S4_EEDaSR_SU_,($_ZN7cutlass13device_kernelIN5flash19enable_sm80_to_sm89INS1_16FlashAttnBwdSm80INS1_25CollectiveMainloopBwdSm80ILi2ELi2EN4cute5tupleIJNS5_1CILi128EEES8_NS7_ILi64EEEEEENS_10bfloat16_tEfNS_4arch4Sm80ELb0ELb1ELb1ELb0ELb1ELb0ELb0ELb0ELi2ELi4ELi4ELi4ELb0EEENS1_21CollectiveEpilogueBwdISA_SB_SD_Li256ELb0ELb0ELi2EEENS1_19SingleTileSchedulerILb0ELb0ELb0ELi128EEEEEEEEEvNT_6ParamsE$_ZZN4cute6detail16composition_implINS_5tupleIJNS_1CILi8EEENS3_ILi2EEES5_S5_S4_S5_EEENS2_IJNS3_ILi1EEEiiiNS3_ILi72EEENS3_ILi512EEEEEENS3_ILi4EEENS3_ILi16EEEEEDaRKT_RKT0_RKT1_RKT2_ENKUlRKT_T0_E_clINS2_IJNS2_IJEEESV_SB_S7_EEENS_17integral_constantIiLi2EEEEEDaSR_SS_ - $_ZN7cutlass13device_kernelIN5flash19enable_sm80_to_sm89INS1_16FlashAttnBwdSm80INS1_25CollectiveMainloopBwdSm80ILi2ELi2EN4cute5tupleIJNS5_1CILi128EEES8_NS7_ILi64EEEEEENS_10bfloat16_tEfNS_4arch4Sm80ELb0ELb1ELb1ELb0ELb1ELb0ELb0ELb0ELi2ELi4ELi4ELi4ELb0EEENS1_21CollectiveEpilogueBwdISA_SB_SD_Li256ELb0ELb0ELi2EEENS1_19SingleTileSchedulerILb0ELb0ELb0ELi128EEEEEEEEEvNT_6ParamsE$_ZZN4cute6detail16composition_implINS_5tupleIJNS_1CILi8EEENS3_ILi2EEES5_S5_S4_S5_EEENS2_IJNS3_ILi1EEEiiiNS3_ILi72EEENS3_ILi512EEEEEENS2_IJS5_S5_S5_EEENS2_IJS7_S9_S4_EEEEEDaRKT_RKT0_RKT1_RKT2_ENKUlRKT_RKT0_E_clIS5_S4_EEDaSR_SU_)
$_ZN7cutlass13device_kernelIN5flash19enable_sm80_to_sm89INS1_16FlashAttnBwdSm80INS1_25CollectiveMainloopBwdSm80ILi2ELi2EN4cute5tupleIJNS5_1CILi128EEES8_NS7_ILi64EEEEEENS_10bfloat16_tEfNS_4arch4Sm80ELb0ELb1ELb1ELb0ELb1ELb0ELb0ELb0ELi2ELi4ELi4ELi4ELb0EEENS1_21CollectiveEpilogueBwdISA_SB_SD_Li256ELb0ELb0ELi2EEENS1_19SingleTileSchedulerILb0ELb0ELb0ELi128EEEEEEEEEvNT_6ParamsE$_ZZN4cute6detail16composition_implINS_5tupleIJNS_1CILi8EEENS3_ILi2EEES5_S5_S4_S5_EEENS2_IJNS3_ILi1EEEiiiNS3_ILi72EEENS3_ILi512EEEEEENS2_IJS5_S5_S5_EEENS2_IJS7_S9_S4_EEEEEDaRKT_RKT0_RKT1_RKT2_ENKUlRKT_RKT0_E_clIS5_S4_EEDaSR_SU_:
        /* <DEDUP_REMOVED lines=37> */
[----:B------:R-:W-:Y:S02]  /*f090*/  MOV R4, R8 ;  /* 0x0000000800047202 */ /* 0x000fe40000000f00 */
[----:B------:R-:W-:-:S04]  /*f0a0*/  MOV R5, 0x0 ;  /* 0x0000000000057802 */ /* 0x000fc80000000f00 */
[----:B------:R-:W-:Y:S05]  /*f0b0*/  RET.REL.NODEC R4 `(_ZN7cutlass13device_kernelIN5flash19enable_sm80_to_sm89INS1_16FlashAttnBwdSm80INS1_25CollectiveMainloopBwdSm80ILi2ELi2EN4cute5tupleIJNS5_1CILi128EEES8_NS7_ILi64EEEEEENS_10bfloat16_tEfNS_4arch4Sm80ELb0ELb1ELb1ELb0ELb1ELb0ELb0ELb0ELi2ELi4ELi4ELi4ELb0EEENS1_21CollectiveEpilogueBwdISA_SB_SD_Li256ELb0ELb0ELi2EEENS1_19SingleTileSchedulerILb0ELb0ELb0ELi128EEEEEEEEEvNT_6ParamsE) ;  /* 0xffff0f4004007950 */ /* 0x000fea0003c3ffff */
        .type           $_ZN7cutlass13device_kernelIN5flash19enable_sm80_to_sm89INS1_16FlashAttnBwdSm80INS1_25CollectiveMainloopBwdSm80ILi2ELi2EN4cute5tupleIJNS5_1CILi128EEES8_NS7_ILi64EEEEEENS_10bfloat16_tEfNS_4arch4Sm80ELb0ELb1ELb1ELb0ELb1ELb0ELb0ELb0ELi2ELi4ELi4ELi4ELb0EEENS1_21CollectiveEpilogueBwdISA_SB_SD_Li256ELb0ELb0ELi2EEENS1_19SingleTileSchedulerILb0ELb0ELb0ELi128EEEEEEEEEvNT_6ParamsE$_ZZN4cute6detail16composition_implINS_5tupleIJNS_1CILi8EEENS3_ILi2EEES5_S5_S4_S5_EEENS2_IJNS3_ILi1EEEiiiNS3_ILi72EEENS3_ILi512EEEEEENS3_ILi4EEENS3_ILi16EEEEEDaRKT_RKT0_RKT1_RKT2_ENKUlRKT_T0_E_clINS2_IJNS2_IJEEESV_SB_S7_EEENS_17integral_constantIiLi2EEEEEDaSR_SS_,@function
        .size           $_ZN7cutlass13device_kernelIN5flash19enable_sm80_to_sm89INS1_16FlashAttnBwdSm80INS1_25CollectiveMainloopBwdSm80ILi2ELi2EN4cute5tupleIJNS5_1CILi128EEES8_NS7_ILi64EEEEEENS_10bfloat16_tEfNS_4arch4Sm80ELb0ELb1ELb1ELb0ELb1ELb0ELb0ELb0ELi2ELi4ELi4ELi4ELb0EEENS1_21CollectiveEpilogueBwdISA_SB_SD_Li256ELb0ELb0ELi2EEENS1_19SingleTileSchedulerILb0ELb0ELb0ELi128EEEEEEEEEvNT_6ParamsE$_ZZN4cute6detail16composition_implINS_5tupleIJNS_1CILi8EEENS3_ILi2EEES5_S5_S4_S5_EEENS2_IJNS3_ILi1EEEiiiNS3_ILi72EEENS3_ILi512EEEEEENS3_ILi4EEENS3_ILi16EEEEEDaRKT_RKT0_RKT1_RKT2_ENKUlRKT_T0_E_clINS2_IJNS2_IJEEESV_SB_S7_EEENS_17integral_constantIiLi2EEEEEDaSR_SS_,($_ZN7cutlass13device_kernelIN5flash19enable_sm80_to_sm89INS1_16FlashAttnBwdSm80INS1_25CollectiveMainloopBwdSm80ILi2ELi2EN4cute5tupleIJNS5_1CILi128EEES8_NS7_ILi64EEEEEENS_10bfloat16_tEfNS_4arch4Sm80ELb0ELb1ELb1ELb0ELb1ELb0ELb0ELb0ELi2ELi4ELi4ELi4ELb0EEENS1_21CollectiveEpilogueBwdISA_SB_SD_Li256ELb0ELb0ELi2EEENS1_19SingleTileSchedulerILb0ELb0ELb0ELi128EEEEEEEEEvNT_6ParamsE$_ZZN4cute6detail16composition_implINS_5tupleIJNS_1CILi8EEENS3_ILi2EEES5_S5_S4_S5_EEENS2_IJNS3_ILi1EEEiiiNS3_ILi72EEENS3_ILi512EEEEEENS3_ILi4EEENS3_ILi16EEEEEDaRKT_RKT0_RKT1_RKT2_ENKUlRKT_T0_E_clINS2_IJNS2_IJS5_EEENS2_IJiEEES5_S7_EEENS_17integral_constantIiLi3EEEEEDaSR_SS_ - $_ZN7cutlass13device_kernelIN5flash19enable_sm80_to_sm89INS1_16FlashAttnBwdSm80INS1_25CollectiveMainloopBwdSm80ILi2ELi2EN4cute5tupleIJNS5_1CILi128EEES8_NS7_ILi64EEEEEENS_10bfloat16_tEfNS_4arch4Sm80ELb0ELb1ELb1ELb0ELb1ELb0ELb0ELb0ELi2ELi4ELi4ELi4ELb0EEENS1_21CollectiveEpilogueBwdISA_SB_SD_Li256ELb0ELb0ELi2EEENS1_19SingleTileSchedulerILb0ELb0ELb0ELi128EEEEEEEEEvNT_6ParamsE$_ZZN4cute6detail16composition_implINS_5tupleIJNS_1CILi8EEENS3_ILi2EEES5_S5_S4_S5_EEENS2_IJNS3_ILi1EEEiiiNS3_ILi72EEENS3_ILi512EEEEEENS3_ILi4EEENS3_ILi16EEEEEDaRKT_RKT0_RKT1_RKT2_ENKUlRKT_T0_E_clINS2_IJNS2_IJEEESV_SB_S7_EEENS_17integral_constantIiLi2EEEEEDaSR_SS_)
$_ZN7cutlass13device_kernelIN5flash19enable_sm80_to_sm89INS1_16FlashAttnBwdSm80INS1_25CollectiveMainloopBwdSm80ILi2ELi2EN4cute5tupleIJNS5_1CILi128EEES8_NS7_ILi64EEEEEENS_10bfloat16_tEfNS_4arch4Sm80ELb0ELb1ELb1ELb0ELb1ELb0ELb0ELb0ELi2ELi4ELi4ELi4ELb0EEENS1_21CollectiveEpilogueBwdISA_SB_SD_Li256ELb0ELb0ELi2EEENS1_19SingleTileSchedulerILb0ELb0ELb0ELi128EEEEEEEEEvNT_6ParamsE$_ZZN4cute6detail16composition_implINS_5tupleIJNS_1CILi8EEENS3_ILi2EEES5_S5_S4_S5_EEENS2_IJNS3_ILi1EEEiiiNS3_ILi72EEENS3_ILi512EEEEEENS3_ILi4EEENS3_ILi16EEEEEDaRKT_RKT0_RKT1_RKT2_ENKUlRKT_T0_E_clINS2_IJNS2_IJEEESV_SB_S7_EEENS_17integral_constantIiLi2EEEEEDaSR_SS_:
        /* <DEDUP_REMOVED lines=13> */
        .type           $_ZN7cutlass13device_kernelIN5flash19enable_sm80_to_sm89INS1_16FlashAttnBwdSm80INS1_25CollectiveMainloopBwdSm80ILi2ELi2EN4cute5tupleIJNS5_1CILi128EEES8_NS7_ILi64EEEEEENS_10bfloat16_tEfNS_4arch4Sm80ELb0ELb1ELb1ELb0ELb1ELb0ELb0ELb0ELi2ELi4ELi4ELi4ELb0EEENS1_21CollectiveEpilogueBwdISA_SB_SD_Li256ELb0ELb0ELi2EEENS1_19SingleTileSchedulerILb0ELb0ELb0ELi128EEEEEEEEEvNT_6ParamsE$_ZZN4cute6detail16composition_implINS_5tupleIJNS_1CILi8EEENS3_ILi2EEES5_S5_S4_S5_EEENS2_IJNS3_ILi1EEEiiiNS3_ILi72EEENS3_ILi512EEEEEENS3_ILi4EEENS3_ILi16EEEEEDaRKT_RKT0_RKT1_RKT2_ENKUlRKT_T0_E_clINS2_IJNS2_IJS5_EEENS2_IJiEEES5_S7_EEENS_17integral_constantIiLi3EEEEEDaSR_SS_,@function
        .size           $_ZN7cutlass13device_kernelIN5flash19enable_sm80_to_sm89INS1_16FlashAttnBwdSm80INS1_25CollectiveMainloopBwdSm80ILi2ELi2EN4cute5tupleIJNS5_1CILi128EEES8_NS7_ILi64EEEEEENS_10bfloat16_tEfNS_4arch4Sm80ELb0ELb1ELb1ELb0ELb1ELb0ELb0ELb0ELi2ELi4ELi4ELi4ELb0EEENS1_21CollectiveEpilogueBwdISA_SB_SD_Li256ELb0ELb0ELi2EEENS1_19SingleTileSchedulerILb0ELb0ELb0ELi128EEEEEEEEEvNT_6ParamsE$_ZZN4cute6detail16composition_implINS_5tupleIJNS_1CILi8EEENS3_ILi2EEES5_S5_S4_S5_EEENS2_IJNS3_ILi1EEEiiiNS3_ILi72EEENS3_ILi512EEEEEENS3_ILi4EEENS3_ILi16EEEEEDaRKT_RKT0_RKT1_RKT2_ENKUlRKT_T0_E_clINS2_IJNS2_IJS5_EEENS2_IJiEEES5_S7_EEENS_17integral_constantIiLi3EEEEEDaSR_SS_,($_ZN7cutlass13device_kernelIN5flash19enable_sm80_to_sm89INS1_16FlashAttnBwdSm80INS1_25CollectiveMainloopBwdSm80ILi2ELi2EN4cute5tupleIJNS5_1CILi128EEES8_NS7_ILi64EEEEEENS_10bfloat16_tEfNS_4arch4Sm80ELb0ELb1ELb1ELb0ELb1ELb0ELb0ELb0ELi2ELi4ELi4ELi4ELb0EEENS1_21CollectiveEpilogueBwdISA_SB_SD_Li256ELb0ELb0ELi2EEENS1_19SingleTileSchedulerILb0ELb0ELb0ELi128EEEEEEEEEvNT_6ParamsE$_ZZN4cute6detail16composition_implINS_5tupleIJNS_1CILi8EEENS3_ILi2EEES5_S5_S4_S5_EEENS2_IJNS3_ILi1EEEiiiNS3_ILi72EEENS3_ILi512EEEEEENS3_ILi4EEENS3_ILi16EEEEEDaRKT_RKT0_RKT1_RKT2_ENKUlRKT_T0_E_clINS2_IJNS2_IJS5_S5_EEENS2_IJiiEEES7_S7_EEENS_17integral_constantIiLi4EEEEEDaSR_SS_ - $_ZN7cutlass13device_kernelIN5flash19enable_sm80_to_sm89INS1_16FlashAttnBwdSm80INS1_25CollectiveMainloopBwdSm80ILi2ELi2EN4cute5tupleIJNS5_1CILi128EEES8_NS7_ILi64EEEEEENS_10bfloat16_tEfNS_4arch4Sm80ELb0ELb1ELb1ELb0ELb1ELb0ELb0ELb0ELi2ELi4ELi4ELi4ELb0EEENS1_21CollectiveEpilogueBwdISA_SB_SD_Li256ELb0ELb0ELi2EEENS1_19SingleTileSchedulerILb0ELb0ELb0ELi128EEEEEEEEEvNT_6ParamsE$_ZZN4cute6detail16composition_implINS_5tupleIJNS_1CILi8EEENS3_ILi2EEES5_S5_S4_S5_EEENS2_IJNS3_ILi1EEEiiiNS3_ILi72EEENS3_ILi512EEEEEENS3_ILi4EEENS3_ILi16EEEEEDaRKT_RKT0_RKT1_RKT2_ENKUlRKT_T0_E_clINS2_IJNS2_IJS5_EEENS2_IJiEEES5_S7_EEENS_17integral_constantIiLi3EEEEEDaSR_SS_)
$_ZN7cutlass13device_kernelIN5flash19enable_sm80_to_sm89INS1_16FlashAttnBwdSm80INS1_25CollectiveMainloopBwdSm80ILi2ELi2EN4cute5tupleIJNS5_1CILi128EEES8_NS7_ILi64EEEEEENS_10bfloat16_tEfNS_4arch4Sm80ELb0ELb1ELb1ELb0ELb1ELb0ELb0ELb0ELi2ELi4ELi4ELi4ELb0EEENS1_21CollectiveEpilogueBwdISA_SB_SD_Li256ELb0ELb0ELi2EEENS1_19SingleTileSchedulerILb0ELb0ELb0ELi128EEEEEEEEEvNT_6ParamsE$_ZZN4cute6detail16composition_implINS_5tupleIJNS_1CILi8EEENS3_ILi2EEES5_S5_S4_S5_EEENS2_IJNS3_ILi1EEEiiiNS3_ILi72EEENS3_ILi512EEEEEENS3_ILi4EEENS3_ILi16EEEEEDaRKT_RKT0_RKT1_RKT2_ENKUlRKT_T0_E_clINS2_IJNS2_IJS5_EEENS2_IJiEEES5_S7_EEENS_17integral_constantIiLi3EEEEEDaSR_SS_:
        /* <DEDUP_REMOVED lines=16> */
        .type           $_ZN7cutlass13device_kernelIN5flash19enable_sm80_to_sm89INS1_16FlashAttnBwdSm80INS1_25CollectiveMainloopBwdSm80ILi2ELi2EN4cute5tupleIJNS5_1CILi128EEES8_NS7_ILi64EEEEEENS_10bfloat16_tEfNS_4arch4Sm80ELb0ELb1ELb1ELb0ELb1ELb0ELb0ELb0ELi2ELi4ELi4ELi4ELb0EEENS1_21CollectiveEpilogueBwdISA_SB_SD_Li256ELb0ELb0ELi2EEENS1_19SingleTileSchedulerILb0ELb0ELb0ELi128EEEEEEEEEvNT_6ParamsE$_ZZN4cute6detail16composition_implINS_5tupleIJNS_1CILi8EEENS3_ILi2EEES5_S5_S4_S5_EEENS2_IJNS3_ILi1EEEiiiNS3_ILi72EEENS3_ILi512EEEEEENS3_ILi4EEENS3_ILi16EEEEEDaRKT_RKT0_RKT1_RKT2_ENKUlRKT_T0_E_clINS2_IJNS2_IJS5_S5_EEENS2_IJiiEEES7_S7_EEENS_17integral_constantIiLi4EEEEEDaSR_SS_,@function
        .size           $_ZN7cutlass13device_kernelIN5flash19enable_sm80_to_sm89INS1_16FlashAttnBwdSm80INS1_25CollectiveMainloopBwdSm80ILi2ELi2EN4cute5tupleIJNS5_1CILi128EEES8_NS7_ILi64EEEEEENS_10bfloat16_tEfNS_4arch4Sm80ELb0ELb1ELb1ELb0ELb1ELb0ELb0ELb0ELi2ELi4ELi4ELi4ELb0EEENS1_21CollectiveEpilogueBwdISA_SB_SD_Li256ELb0ELb0ELi2EEENS1_19SingleTileSchedulerILb0ELb0ELb0ELi128EEEEEEEEEvNT_6ParamsE$_ZZN4cute6detail16composition_implINS_5tupleIJNS_1CILi8EEENS3_ILi2EEES5_S5_S4_S5_EEENS2_IJNS3_ILi1EEEiiiNS3_ILi72EEENS3_ILi512EEEEEENS3_ILi4EEENS3_ILi16EEEEEDaRKT_RKT0_RKT1_RKT2_ENKUlRKT_T0_E_clINS2_IJNS2_IJS5_S5_EEENS2_IJiiEEES7_S7_EEENS_17integral_constantIiLi4EEEEEDaSR_SS_,($_ZN7cutlass13device_kernelIN5flash19enable_sm80_to_sm89INS1_16FlashAttnBwdSm80INS1_25CollectiveMainloopBwdSm80ILi2ELi2EN4cute5tupleIJNS5_1CILi128EEES8_NS7_ILi64EEEEEENS_10bfloat16_tEfNS_4arch4Sm80ELb0ELb1ELb1ELb0ELb1ELb0ELb0ELb0ELi2ELi4ELi4ELi4ELb0EEENS1_21CollectiveEpilogueBwdISA_SB_SD_Li256ELb0ELb0ELi2EEENS1_19SingleTileSchedulerILb0ELb0ELb0ELi128EEEEEEEEEvNT_6ParamsE$_ZZN4cute6detail16composition_implINS_5tupleIJNS_1CILi8EEENS3_ILi2EEES5_S5_S4_S5_EEENS2_IJNS3_ILi1EEEiiiNS3_ILi72EEENS3_ILi512EEEEEES5_S4_EEDaRKT_RKT0_RKT1_RKT2_ENKUlRKT_T0_E_clINS2_IJNS2_IJEEEST_S5_S7_EEENS_17integral_constantIiLi1EEEEEDaSP_SQ_ - $_ZN7cutlass13device_kernelIN5flash19enable_sm80_to_sm89INS1_16FlashAttnBwdSm80INS1_25CollectiveMainloopBwdSm80ILi2ELi2EN4cute5tupleIJNS5_1CILi128EEES8_NS7_ILi64EEEEEENS_10bfloat16_tEfNS_4arch4Sm80ELb0ELb1ELb1ELb0ELb1ELb0ELb0ELb0ELi2ELi4ELi4ELi4ELb0EEENS1_21CollectiveEpilogueBwdISA_SB_SD_Li256ELb0ELb0ELi2EEENS1_19SingleTileSchedulerILb0ELb0ELb0ELi128EEEEEEEEEvNT_6ParamsE$_ZZN4cute6detail16composition_implINS_5tupleIJNS_1CILi8EEENS3_ILi2EEES5_S5_S4_S5_EEENS2_IJNS3_ILi1EEEiiiNS3_ILi72EEENS3_ILi512EEEEEENS3_ILi4EEENS3_ILi16EEEEEDaRKT_RKT0_RKT1_RKT2_ENKUlRKT_T0_E_clINS2_IJNS2_IJS5_S5_EEENS2_IJiiEEES7_S7_EEENS_17integral_constantIiLi4EEEEEDaSR_SS_)
$_ZN7cutlass13device_kernelIN5flash19enable_sm80_to_sm89INS1_16FlashAttnBwdSm80INS1_25CollectiveMainloopBwdSm80ILi2ELi2EN4cute5tupleIJNS5_1CILi128EEES8_NS7_ILi64EEEEEENS_10bfloat16_tEfNS_4arch4Sm80ELb0ELb1ELb1ELb0ELb1ELb0ELb0ELb0ELi2ELi4ELi4ELi4ELb0EEENS1_21CollectiveEpilogueBwdISA_SB_SD_Li256ELb0ELb0ELi2EEENS1_19SingleTileSchedulerILb0ELb0ELb0ELi128EEEEEEEEEvNT_6ParamsE$_ZZN4cute6detail16composition_implINS_5tupleIJNS_1CILi8EEENS3_ILi2EEES5_S5_S4_S5_EEENS2_IJNS3_ILi1EEEiiiNS3_ILi72EEENS3_ILi512EEEEEENS3_ILi4EEENS3_ILi16EEEEEDaRKT_RKT0_RKT1_RKT2_ENKUlRKT_T0_E_clINS2_IJNS2_IJS5_S5_EEENS2_IJiiEEES7_S7_EEENS_17integral_constantIiLi4EEEEEDaSR_SS_:
        /* <DEDUP_REMOVED lines=11> */
        .type           $_ZN7cutlass13device_kernelIN5flash19enable_sm80_to_sm89INS1_16FlashAttnBwdSm80INS1_25CollectiveMainloopBwdSm80ILi2ELi2EN4cute5tupleIJNS5_1CILi128EEES8_NS7_ILi64EEEEEENS_10bfloat16_tEfNS_4arch4Sm80ELb0ELb1ELb1ELb0ELb1ELb0ELb0ELb0ELi2ELi4ELi4ELi4ELb0EEENS1_21CollectiveEpilogueBwdISA_SB_SD_Li256ELb0ELb0ELi2EEENS1_19SingleTileSchedulerILb0ELb0ELb0ELi128EEEEEEEEEvNT_6ParamsE$_ZZN4cute6detail16composition_implINS_5tupleIJNS_1CILi8EEENS3_ILi2EEES5_S5_S4_S5_EEENS2_IJNS3_ILi1EEEiiiNS3_ILi72EEENS3_ILi512EEEEEES5_S4_EEDaRKT_RKT0_RKT1_RKT2_ENKUlRKT_T0_E_clINS2_IJNS2_IJEEEST_S5_S7_EEENS_17integral_constantIiLi1EEEEEDaSP_SQ_,@function
        .size           $_ZN7cutlass13device_kernelIN5flash19enable_sm80_to_sm89INS1_16FlashAttnBwdSm80INS1_25CollectiveMainloopBwdSm80ILi2ELi2EN4cute5tupleIJNS5_1CILi128EEES8_NS7_ILi64EEEEEENS_10bfloat16_tEfNS_4arch4Sm80ELb0ELb1ELb1ELb0ELb1ELb0ELb0ELb0ELi2ELi4ELi4ELi4ELb0EEENS1_21CollectiveEpilogueBwdISA_SB_SD_Li256ELb0ELb0ELi2EEENS1_19SingleTileSchedulerILb0ELb0ELb0ELi128EEEEEEEEEvNT_6ParamsE$_ZZN4cute6detail16composition_implINS_5tupleIJNS_1CILi8EEENS3_ILi2EEES5_S5_S4_S5_EEENS2_IJNS3_ILi1EEEiiiNS3_ILi72EEENS3_ILi512EEEEEES5_S4_EEDaRKT_RKT0_RKT1_RKT2_ENKUlRKT_T0_E_clINS2_IJNS2_IJEEEST_S5_S7_EEENS_17integral_constantIiLi1EEEEEDaSP_SQ_,($_ZN7cutlass13device_kernelIN5flash19enable_sm80_to_sm89INS1_16FlashAttnBwdSm80INS1_25CollectiveMainloopBwdSm80ILi2ELi2EN4cute5tupleIJNS5_1CILi128EEES8_NS7_ILi64EEEEEENS_10bfloat16_tEfNS_4arch4Sm80ELb0ELb1ELb1ELb0ELb1ELb0ELb0ELb0ELi2ELi4ELi4ELi4ELb0EEENS1_21CollectiveEpilogueBwdISA_SB_SD_Li256ELb0ELb0ELi2EEENS1_19SingleTileSchedulerILb0ELb0ELb0ELi128EEEEEEEEEvNT_6ParamsE$_ZZN4cute6detail16composition_implINS_5tupleIJNS_1CILi8EEENS3_ILi2EEES5_S5_S4_S5_EEENS2_IJNS3_ILi1EEEiiiNS3_ILi72EEENS3_ILi512EEEEEES5_S4_EEDaRKT_RKT0_RKT1_RKT2_ENKUlRKT_T0_E_clINS2_IJNS2_IJS5_EEENS2_IJiEEES7_S7_EEENS_17integral_constantIiLi2EEEEEDaSP_SQ_ - $_ZN7cutlass13device_kernelIN5flash19enable_sm80_to_sm89INS1_16FlashAttnBwdSm80INS1_25CollectiveMainloopBwdSm80ILi2ELi2EN4cute5tupleIJNS5_1CILi128EEES8_NS7_ILi64EEEEEENS_10bfloat16_tEfNS_4arch4Sm80ELb0ELb1ELb1ELb0ELb1ELb0ELb0ELb0ELi2ELi4ELi4ELi4ELb0EEENS1_21CollectiveEpilogueBwdISA_SB_SD_Li256ELb0ELb0ELi2EEENS1_19SingleTileSchedulerILb0ELb0ELb0ELi128EEEEEEEEEvNT_6ParamsE$_ZZN4cute6detail16composition_implINS_5tupleIJNS_1CILi8EEENS3_ILi2EEES5_S5_S4_S5_EEENS2_IJNS3_ILi1EEEiiiNS3_ILi72EEENS3_ILi512EEEEEES5_S4_EEDaRKT_RKT0_RKT1_RKT2_ENKUlRKT_T0_E_clINS2_IJNS2_IJEEEST_S5_S7_EEENS_17integral_constantIiLi1EEEEEDaSP_SQ_)
$_ZN7cutlass13device_kernelIN5flash19enable_sm80_to_sm89INS1_16FlashAttnBwdSm80INS1_25CollectiveMainloopBwdSm80ILi2ELi2EN4cute5tupleIJNS5_1CILi128EEES8_NS7_ILi64EEEEEENS_10bfloat16_tEfNS_4arch4Sm80ELb0ELb1ELb1ELb0ELb1ELb0ELb0ELb0ELi2ELi4ELi4ELi4ELb0EEENS1_21CollectiveEpilogueBwdISA_SB_SD_Li256ELb0ELb0ELi2EEENS1_19SingleTileSchedulerILb0ELb0ELb0ELi128EEEEEEEEEvNT_6ParamsE$_ZZN4cute6detail16composition_implINS_5tupleIJNS_1CILi8EEENS3_ILi2EEES5_S5_S4_S5_EEENS2_IJNS3_ILi1EEEiiiNS3_ILi72EEENS3_ILi512EEEEEES5_S4_EEDaRKT_RKT0_RKT1_RKT2_ENKUlRKT_T0_E_clINS2_IJNS2_IJEEEST_S5_S7_EEENS_17integral_constantIiLi1EEEEEDaSP_SQ_:
        /* <DEDUP_REMOVED lines=10> */
[----:B------:R-:W-:Y:S02]  /*f3e0*/  MOV R78, R10 ;  /* 0x0000000a004e7202 */ /* 0x000fe40000000f00 */
[----:B------:R-:W-:-:S04]  /*f3f0*/  MOV R79, 0x0 ;  /* 0x00000000004f7802 */ /* 0x000fc80000000f00 */
[----:B------:R-:W-:Y:S05]  /*f400*/  RET.REL.NODEC R78 `(_ZN7cutlass13device_kernelIN5flash19enable_sm80_to_sm89INS1_16FlashAttnBwdSm80INS1_25CollectiveMainloopBwdSm80ILi2ELi2EN4cute5tupleIJNS5_1CILi128EEES8_NS7_ILi64EEEEEENS_10bfloat16_tEfNS_4arch4Sm80ELb0ELb1ELb1ELb0ELb1ELb0ELb0ELb0ELi2ELi4ELi4ELi4ELb0EEENS1_21CollectiveEpilogueBwdISA_SB_SD_Li256ELb0ELb0ELi2EEENS1_19SingleTileSchedulerILb0ELb0ELb0ELi128EEEEEEEEEvNT_6ParamsE) ;  /* 0xffff0bf04e007950 */ /* 0x000fea0003c3ffff */
        .type           $_ZN7cutlass13device_kernelIN5flash19enable_sm80_to_sm89INS1_16FlashAttnBwdSm80INS1_25CollectiveMainloopBwdSm80ILi2ELi2EN4cute5tupleIJNS5_1CILi128EEES8_NS7_ILi64EEEEEENS_10bfloat16_tEfNS_4arch4Sm80ELb0ELb1ELb1ELb0ELb1ELb0ELb0ELb0ELi2ELi4ELi4ELi4ELb0EEENS1_21CollectiveEpilogueBwdISA_SB_SD_Li256ELb0ELb0ELi2EEENS1_19SingleTileSchedulerILb0ELb0ELb0ELi128EEEEEEEEEvNT_6ParamsE$_ZZN4cute6detail16composition_implINS_5tupleIJNS_1CILi8EEENS3_ILi2EEES5_S5_S4_S5_EEENS2_IJNS3_ILi1EEEiiiNS3_ILi72EEENS3_ILi512EEEEEES5_S4_EEDaRKT_RKT0_RKT1_RKT2_ENKUlRKT_T0_E_clINS2_IJNS2_IJS5_EEENS2_IJiEEES7_S7_EEENS_17integral_constantIiLi2EEEEEDaSP_SQ_,@function
        .size           $_ZN7cutlass13device_kernelIN5flash19enable_sm80_to_sm89INS1_16FlashAttnBwdSm80INS1_25CollectiveMainloopBwdSm80ILi2ELi2EN4cute5tupleIJNS5_1CILi128EEES8_NS7_ILi64EEEEEENS_10bfloat16_tEfNS_4arch4Sm80ELb0ELb1ELb1ELb0ELb1ELb0ELb0ELb0ELi2ELi4ELi4ELi4ELb0EEENS1_21CollectiveEpilogueBwdISA_SB_SD_Li256ELb0ELb0ELi2EEENS1_19SingleTileSchedulerILb0ELb0ELb0ELi128EEEEEEEEEvNT_6ParamsE$_ZZN4cute6detail16composition_implINS_5tupleIJNS_1CILi8EEENS3_ILi2EEES5_S5_S4_S5_EEENS2_IJNS3_ILi1EEEiiiNS3_ILi72EEENS3_ILi512EEEEEES5_S4_EEDaRKT_RKT0_RKT1_RKT2_ENKUlRKT_T0_E_clINS2_IJNS2_IJS5_EEENS2_IJiEEES7_S7_EEENS_17integral_constantIiLi2EEEEEDaSP_SQ_,($_ZN7cutlass13device_kernelIN5flash19enable_sm80_to_sm89INS1_16FlashAttnBwdSm80INS1_25CollectiveMainloopBwdSm80ILi2ELi2EN4cute5tupleIJNS5_1CILi128EEES8_NS7_ILi64EEEEEENS_10bfloat16_tEfNS_4arch4Sm80ELb0ELb1ELb1ELb0ELb1ELb0ELb0ELb0ELi2ELi4ELi4ELi4ELb0EEENS1_21CollectiveEpilogueBwdISA_SB_SD_Li256ELb0ELb0ELi2EEENS1_19SingleTileSchedulerILb0ELb0ELb0ELi128EEEEEEEEEvNT_6ParamsE$_ZZN4cute6detail16composition_implINS_5tupleIJNS_1CILi8EEENS3_ILi2EEES5_S5_S4_S5_EEENS2_IJNS3_ILi1EEEiiiNS3_ILi72EEENS3_ILi512EEEEEES5_S4_EEDaRKT_RKT0_RKT1_RKT2_ENKUlRKT_T0_E_clINS2_IJNS2_IJS5_EEENS2_IJiEEES7_S7_EEENS_17integral_constantIiLi3EEEEEDaSP_SQ_ - $_ZN7cutlass13device_kernelIN5flash19enable_sm80_to_sm89INS1_16FlashAttnBwdSm80INS1_25CollectiveMainloopBwdSm80ILi2ELi2EN4cute5tupleIJNS5_1CILi128EEES8_NS7_ILi64EEEEEENS_10bfloat16_tEfNS_4arch4Sm80ELb0ELb1ELb1ELb0ELb1ELb0ELb0ELb0ELi2ELi4ELi4ELi4ELb0EEENS1_21CollectiveEpilogueBwdISA_SB_SD_Li256ELb0ELb0ELi2EEENS1_19SingleTileSchedulerILb0ELb0ELb0ELi128EEEEEEEEEvNT_6ParamsE$_ZZN4cute6detail16composition_implINS_5tupleIJNS_1CILi8EEENS3_ILi2EEES5_S5_S4_S5_EEENS2_IJNS3_ILi1EEEiiiNS3_ILi72EEENS3_ILi512EEEEEES5_S4_EEDaRKT_RKT0_RKT1_RKT2_ENKUlRKT_T0_E_clINS2_IJNS2_IJS5_EEENS2_IJiEEES7_S7_EEENS_17integral_constantIiLi2EEEEEDaSP_SQ_)
$_ZN7cutlass13device_kernelIN5flash19enable_sm80_to_sm89INS1_16FlashAttnBwdSm80INS1_25CollectiveMainloopBwdSm80ILi2ELi2EN4cute5tupleIJNS5_1CILi128EEES8_NS7_ILi64EEEEEENS_10bfloat16_tEfNS_4arch4Sm80ELb0ELb1ELb1ELb0ELb1ELb0ELb0ELb0ELi2ELi4ELi4ELi4ELb0EEENS1_21CollectiveEpilogueBwdISA_SB_SD_Li256ELb0ELb0ELi2EEENS1_19SingleTileSchedulerILb0ELb0ELb0ELi128EEEEEEEEEvNT_6ParamsE$_ZZN4cute6detail16composition_implINS_5tupleIJNS_1CILi8EEENS3_ILi2EEES5_S5_S4_S5_EEENS2_IJNS3_ILi1EEEiiiNS3_ILi72EEENS3_ILi512EEEEEES5_S4_EEDaRKT_RKT0_RKT1_RKT2_ENKUlRKT_T0_E_clINS2_IJNS2_IJS5_EEENS2_IJiEEES7_S7_EEENS_17integral_constantIiLi2EEEEEDaSP_SQ_:
[----:B------:R-:W-:-:S06]  /*f410*/  IADD3 R3, R3, -c[0x0][0x20], RZ ;  /* 0x8000080003037a10 */ /* 0x000fcc0007ffe0ff */
[----:B------:R-:W5:Y:S01]  /*f420*/  LDL R3, [R3] ;  /* 0x0000000003037983 */ /* 0x000f620000100800 */
[----:B------:R-:W-:Y:S02]  /*f430*/  IADD3 R2, R1, 0x16d0, RZ ;  /* 0x000016d001027810 */ /* 0x000fe40007ffe0ff */
[----:B------:R-:W-:Y:S02]  /*f440*/  MOV R4, 0xf470 ;  /* 0x0000f47000047802 */ /* 0x000fe40000000f00 */
[----:B------:R-:W-:Y:S02]  /*f450*/  IADD3 R2, R2, c[0x0][0x20], RZ ;  /* 0x0000080002027a10 */ /* 0x000fe40007ffe0ff */
[----:B-----5:R-:W-:Y:S05]  /*f460*/  CALL.REL.NOINC `($_ZN7cutlass13device_kernelIN5flash19enable_sm80_to_sm89INS1_16FlashAttnBwdSm80INS1_25CollectiveMainloopBwdSm80ILi2ELi2EN4cute5tupleIJNS5_1CILi128EEES8_NS7_ILi64EEEEEENS_10bfloat16_tEfNS_4arch4Sm80ELb0ELb1ELb1ELb0ELb1ELb0ELb0ELb0ELi2ELi4ELi4ELi4ELb0EEENS1_21CollectiveEpilogueBwdISA_SB_SD_Li256ELb0ELb0ELi2EEENS1_19SingleTileSchedulerILb0ELb0ELb0ELi128EEEEEEEEEvNT_6ParamsE$_ZN4cute3eso3ESOILb1ELb0EJNS_5tupleIJNS_1CILi2EEEEEENS2_IJiEEENS3_ILi1EEES7_EEC2ERKS5_RKS6_RKS7_SE_) ;  /* 0xffffa0a000007944 */ /* 0x020fea0003c3ffff */
[----:B-1----:R1:W5:Y:S01]  /*f470*/  LDL R2, [R1+0x16d0] ;  /* 0x0016d00001027983 */ /* 0x0023620000100800 */
[----:B------:R-:W-:Y:S02]  /*f480*/  MOV R78, R6 ;  /* 0x00000006004e7202 */ /* 0x000fe40000000f00 */
[----:B------:R-:W-:-:S04]  /*f490*/  MOV R79, 0x0 ;  /* 0x00000000004f7802 */ /* 0x000fc80000000f00 */
[----:B------:R-:W-:Y:S05]  /*f4a0*/  RET.REL.NODEC R78 `(_ZN7cutlass13device_kernelIN5flash19enable_sm80_to_sm89INS1_16FlashAttnBwdSm80INS1_25CollectiveMainloopBwdSm80ILi2ELi2EN4cute5tupleIJNS5_1CILi128EEES8_NS7_ILi64EEEEEENS_10bfloat16_tEfNS_4arch4Sm80ELb0ELb1ELb1ELb0ELb1ELb0ELb0ELb0ELi2ELi4ELi4ELi4ELb0EEENS1_21CollectiveEpilogueBwdISA_SB_SD_Li256ELb0ELb0ELi2EEENS1_19SingleTileSchedulerILb0ELb0ELb0ELi128EEEEEEEEEvNT_6ParamsE) ;  /* 0xffff0b504e007950 */ /* 0x000fea0003c3ffff */
        .type           $_ZN7cutlass13device_kernelIN5flash19enable_sm80_to_sm89INS1_16FlashAttnBwdSm80INS1_25CollectiveMainloopBwdSm80ILi2ELi2EN4cute5tupleIJNS5_1CILi128EEES8_NS7_ILi64EEEEEENS_10bfloat16_tEfNS_4arch4Sm80ELb0ELb1ELb1ELb0ELb1ELb0ELb0ELb0ELi2ELi4ELi4ELi4ELb0EEENS1_21CollectiveEpilogueBwdISA_SB_SD_Li256ELb0ELb0ELi2EEENS1_19SingleTileSchedulerILb0ELb0ELb0ELi128EEEEEEEEEvNT_6ParamsE$_ZZN4cute6detail16composition_implINS_5tupleIJNS_1CILi8EEENS3_ILi2EEES5_S5_S4_S5_EEENS2_IJNS3_ILi1EEEiiiNS3_ILi72EEENS3_ILi512EEEEEES5_S4_EEDaRKT_RKT0_RKT1_RKT2_ENKUlRKT_T0_E_clINS2_IJNS2_IJS5_EEENS2_IJiEEES7_S7_EEENS_17integral_constantIiLi3EEEEEDaSP_SQ_,@function
        .size           $_ZN7cutlass13device_kernelIN5flash19enable_sm80_to_sm89INS1_16FlashAttnBwdSm80INS1_25CollectiveMainloopBwdSm80ILi2ELi2EN4cute5tupleIJNS5_1CILi128EEES8_NS7_ILi64EEEEEENS_10bfloat16_tEfNS_4arch4Sm80ELb0ELb1ELb1ELb0ELb1ELb0ELb0ELb0ELi2ELi4ELi4ELi4ELb0EEENS1_21CollectiveEpilogueBwdISA_SB_SD_Li256ELb0ELb0ELi2EEENS1_19SingleTileSchedulerILb0ELb0ELb0ELi128EEEEEEEEEvNT_6ParamsE$_ZZN4cute6detail16composition_implINS_5tupleIJNS_1CILi8EEENS3_ILi2EEES5_S5_S4_S5_EEENS2_IJNS3_ILi1EEEiiiNS3_ILi72EEENS3_ILi512EEEEEES5_S4_EEDaRKT_RKT0_RKT1_RKT2_ENKUlRKT_T0_E_clINS2_IJNS2_IJS5_EEENS2_IJiEEES7_S7_EEENS_17integral_constantIiLi3EEEEEDaSP_SQ_,($_ZN7cutlass13device_kernelIN5flash19enable_sm80_to_sm89INS1_16FlashAttnBwdSm80INS1_25CollectiveMainloopBwdSm80ILi2ELi2EN4cute5tupleIJNS5_1CILi128EEES8_NS7_ILi64EEEEEENS_10bfloat16_tEfNS_4arch4Sm80ELb0ELb1ELb1ELb0ELb1ELb0ELb0ELb0ELi2ELi4ELi4ELi4ELb0EEENS1_21CollectiveEpilogueBwdISA_SB_SD_Li256ELb0ELb0ELi2EEENS1_19SingleTileSchedulerILb0ELb0ELb0ELi128EEEEEEEEEvNT_6ParamsE$_ZZN4cute6detail16composition_implINS_5tupleIJNS_1CILi8EEENS3_ILi2EEES5_S5_S4_S5_EEENS2_IJNS3_ILi1EEEiiiNS3_ILi72EEENS3_ILi512EEEEEES5_S4_EEDaRKT_RKT0_RKT1_RKT2_ENKUlRKT_T0_E_clINS2_IJNS2_IJS5_EEENS2_IJiEEES7_S7_EEENS_17integral_constantIiLi4EEEEEDaSP_SQ_ - $_ZN7cutlass13device_kernelIN5flash19enable_sm80_to_sm89INS1_16FlashAttnBwdSm80INS1_25CollectiveMainloopBwdSm80ILi2ELi2EN4cute5tupleIJNS5_1CILi128EEES8_NS7_ILi64EEEEEENS_10bfloat16_tEfNS_4arch4Sm80ELb0ELb1ELb1ELb0ELb1ELb0ELb0ELb0ELi2ELi4ELi4ELi4ELb0EEENS1_21CollectiveEpilogueBwdISA_SB_SD_Li256ELb0ELb0ELi2EEENS1_19SingleTileSchedulerILb0ELb0ELb0ELi128EEEEEEEEEvNT_6ParamsE$_ZZN4cute6detail16composition_implINS_5tupleIJNS_1CILi8EEENS3_ILi2EEES5_S5_S4_S5_EEENS2_IJNS3_ILi1EEEiiiNS3_ILi72EEENS3_ILi512EEEEEES5_S4_EEDaRKT_RKT0_RKT1_RKT2_ENKUlRKT_T0_E_clINS2_IJNS2_IJS5_EEENS2_IJiEEES7_S7_EEENS_17integral_constantIiLi3EEEEEDaSP_SQ_)
$_ZN7cutlass13device_kernelIN5flash19enable_sm80_to_sm89INS1_16FlashAttnBwdSm80INS1_25CollectiveMainloopBwdSm80ILi2ELi2EN4cute5tupleIJNS5_1CILi128EEES8_NS7_ILi64EEEEEENS_10bfloat16_tEfNS_4arch4Sm80ELb0ELb1ELb1ELb0ELb1ELb0ELb0ELb0ELi2ELi4ELi4ELi4ELb0EEENS1_21CollectiveEpilogueBwdISA_SB_SD_Li256ELb0ELb0ELi2EEENS1_19SingleTileSchedulerILb0ELb0ELb0ELi128EEEEEEEEEvNT_6ParamsE$_ZZN4cute6detail16composition_implINS_5tupleIJNS_1CILi8EEENS3_ILi2EEES5_S5_S4_S5_EEENS2_IJNS3_ILi1EEEiiiNS3_ILi72EEENS3_ILi512EEEEEES5_S4_EEDaRKT_RKT0_RKT1_RKT2_ENKUlRKT_T0_E_clINS2_IJNS2_IJS5_EEENS2_IJiEEES7_S7_EEENS_17integral_constantIiLi3EEEEEDaSP_SQ_:
        /* <DEDUP_REMOVED lines=10> */
        .type           $_ZN7cutlass13device_kernelIN5flash19enable_sm80_to_sm89INS1_16FlashAttnBwdSm80INS1_25CollectiveMainloopBwdSm80ILi2ELi2EN4cute5tupleIJNS5_1CILi128EEES8_NS7_ILi64EEEEEENS_10bfloat16_tEfNS_4arch4Sm80ELb0ELb1ELb1ELb0ELb1ELb0ELb0ELb0ELi2ELi4ELi4ELi4ELb0EEENS1_21CollectiveEpilogueBwdISA_SB_SD_Li256ELb0ELb0ELi2EEENS1_19SingleTileSchedulerILb0ELb0ELb0ELi128EEEEEEEEEvNT_6ParamsE$_ZZN4cute6detail16composition_implINS_5tupleIJNS_1CILi8EEENS3_ILi2EEES5_S5_S4_S5_EEENS2_IJNS3_ILi1EEEiiiNS3_ILi72EEENS3_ILi512EEEEEES5_S4_EEDaRKT_RKT0_RKT1_RKT2_ENKUlRKT_T0_E_clINS2_IJNS2_IJS5_EEENS2_IJiEEES7_S7_EEENS_17integral_constantIiLi4EEEEEDaSP_SQ_,@function
        .size           $_ZN7cutlass13device_kernelIN5flash19enable_sm80_to_sm89INS1_16FlashAttnBwdSm80INS1_25CollectiveMainloopBwdSm80ILi2ELi2EN4cute5tupleIJNS5_1CILi128EEES8_NS7_ILi64EEEEEENS_10bfloat16_tEfNS_4arch4Sm80ELb0ELb1ELb1ELb0ELb1ELb0ELb0ELb0ELi2ELi4ELi4ELi4ELb0EEENS1_21CollectiveEpilogueBwdISA_SB_SD_Li256ELb0ELb0ELi2EEENS1_19SingleTileSchedulerILb0ELb0ELb0ELi128EEEEEEEEEvNT_6ParamsE$_ZZN4cute6detail16composition_implINS_5tupleIJNS_1CILi8EEENS3_ILi2EEES5_S5_S4_S5_EEENS2_IJNS3_ILi1EEEiiiNS3_ILi72EEENS3_ILi512EEEEEES5_S4_EEDaRKT_RKT0_RKT1_RKT2_ENKUlRKT_T0_E_clINS2_IJNS2_IJS5_EEENS2_IJiEEES7_S7_EEENS_17integral_constantIiLi4EEEEEDaSP_SQ_,($_ZN7cutlass13device_kernelIN5flash19enable_sm80_to_sm89INS1_16FlashAttnBwdSm80INS1_25CollectiveMainloopBwdSm80ILi2ELi2EN4cute5tupleIJNS5_1CILi128EEES8_NS7_ILi64EEEEEENS_10bfloat16_tEfNS_4arch4Sm80ELb0ELb1ELb1ELb0ELb1ELb0ELb0ELb0ELi2ELi4ELi4ELi4ELb0EEENS1_21CollectiveEpilogueBwdISA_SB_SD_Li256ELb0ELb0ELi2EEENS1_19SingleTileSchedulerILb0ELb0ELb0ELi128EEEEEEEEEvNT_6ParamsE$_ZZN4cute6detail9lift_diceINS_5tupleIJiNS2_IJiNS_1CILi0EEEEEEEEES6_EEDaRKT_RKT0_ENKUlRKT_RKT0_E_clIS5_S5_EEDaSF_SI_ - $_ZN7cutlass13device_kernelIN5flash19enable_sm80_to_sm89INS1_16FlashAttnBwdSm80INS1_25CollectiveMainloopBwdSm80ILi2ELi2EN4cute5tupleIJNS5_1CILi128EEES8_NS7_ILi64EEEEEENS_10bfloat16_tEfNS_4arch4Sm80ELb0ELb1ELb1ELb0ELb1ELb0ELb0ELb0ELi2ELi4ELi4ELi4ELb0EEENS1_21CollectiveEpilogueBwdISA_SB_SD_Li256ELb0ELb0ELi2EEENS1_19SingleTileSchedulerILb0ELb0ELb0ELi128EEEEEEEEEvNT_6ParamsE$_ZZN4cute6detail16composition_implINS_5tupleIJNS_1CILi8EEENS3_ILi2EEES5_S5_S4_S5_EEENS2_IJNS3_ILi1EEEiiiNS3_ILi72EEENS3_ILi512EEEEEES5_S4_EEDaRKT_RKT0_RKT1_RKT2_ENKUlRKT_T0_E_clINS2_IJNS2_IJS5_EEENS2_IJiEEES7_S7_EEENS_17integral_constantIiLi4EEEEEDaSP_SQ_)
$_ZN7cutlass13device_kernelIN5flash19enable_sm80_to_sm89INS1_16FlashAttnBwdSm80INS1_25CollectiveMainloopBwdSm80ILi2ELi2EN4cute5tupleIJNS5_1CILi128EEES8_NS7_ILi64EEEEEENS_10bfloat16_tEfNS_4arch4Sm80ELb0ELb1ELb1ELb0ELb1ELb0ELb0ELb0ELi2ELi4ELi4ELi4ELb0EEENS1_21CollectiveEpilogueBwdISA_SB_SD_Li256ELb0ELb0ELi2EEENS1_19SingleTileSchedulerILb0ELb0ELb0ELi128EEEEEEEEEvNT_6ParamsE$_ZZN4cute6detail16composition_implINS_5tupleIJNS_1CILi8EEENS3_ILi2EEES5_S5_S4_S5_EEENS2_IJNS3_ILi1EEEiiiNS3_ILi72EEENS3_ILi512EEEEEES5_S4_EEDaRKT_RKT0_RKT1_RKT2_ENKUlRKT_T0_E_clINS2_IJNS2_IJS5_EEENS2_IJiEEES7_S7_EEENS_17integral_constantIiLi4EEEEEDaSP_SQ_:
        /* <DEDUP_REMOVED lines=10> */
        .type           $_ZN7cutlass13device_kernelIN5flash19enable_sm80_to_sm89INS1_16FlashAttnBwdSm80INS1_25CollectiveMainloopBwdSm80ILi2ELi2EN4cute5tupleIJNS5_1CILi128EEES8_NS7_ILi64EEEEEENS_10bfloat16_tEfNS_4arch4Sm80ELb0ELb1ELb1ELb0ELb1ELb0ELb0ELb0ELi2ELi4ELi4ELi4ELb0EEENS1_21CollectiveEpilogueBwdISA_SB_SD_Li256ELb0ELb0ELi2EEENS1_19SingleTileSchedulerILb0ELb0ELb0ELi128EEEEEEEEEvNT_6ParamsE$_ZZN4cute6detail9lift_diceINS_5tupleIJiNS2_IJiNS_1CILi0EEEEEEEEES6_EEDaRKT_RKT0_ENKUlRKT_RKT0_E_clIS5_S5_EEDaSF_SI_,@function
        .size           $_ZN7cutlass13device_kernelIN5flash19enable_sm80_to_sm89INS1_16FlashAttnBwdSm80INS1_25CollectiveMainloopBwdSm80ILi2ELi2EN4cute5tupleIJNS5_1CILi128EEES8_NS7_ILi64EEEEEENS_10bfloat16_tEfNS_4arch4Sm80ELb0ELb1ELb1ELb0ELb1ELb0ELb0ELb0ELi2ELi4ELi4ELi4ELb0EEENS1_21CollectiveEpilogueBwdISA_SB_SD_Li256ELb0ELb0ELi2EEENS1_19SingleTileSchedulerILb0ELb0ELb0ELi128EEEEEEEEEvNT_6ParamsE$_ZZN4cute6detail9lift_diceINS_5tupleIJiNS2_IJiNS_1CILi0EEEEEEEEES6_EEDaRKT_RKT0_ENKUlRKT_RKT0_E_clIS5_S5_EEDaSF_SI_,($_ZN7cutlass13device_kernelIN5flash19enable_sm80_to_sm89INS1_16FlashAttnBwdSm80INS1_25CollectiveMainloopBwdSm80ILi2ELi2EN4cute5tupleIJNS5_1CILi128EEES8_NS7_ILi64EEEEEENS_10bfloat16_tEfNS_4arch4Sm80ELb0ELb1ELb1ELb0ELb1ELb0ELb0ELb0ELi2ELi4ELi4ELi4ELb0EEENS1_21CollectiveEpilogueBwdISA_SB_SD_Li256ELb0ELb0ELi2EEENS1_19SingleTileSchedulerILb0ELb0ELb0ELi128EEEEEEEEEvNT_6ParamsE$_ZZN4cute6detail9lift_diceINS_5tupleIJiNS2_IJiNS_1CILi0EEEEEEEEES6_EEDaRKT_RKT0_ENKUlRKT_RKT0_E_clIiiEEDaSF_SI_ - $_ZN7cutlass13device_kernelIN5flash19enable_sm80_to_sm89INS1_16FlashAttnBwdSm80INS1_25CollectiveMainloopBwdSm80ILi2ELi2EN4cute5tupleIJNS5_1CILi128EEES8_NS7_ILi64EEEEEENS_10bfloat16_tEfNS_4arch4Sm80ELb0ELb1ELb1ELb0ELb1ELb0ELb0ELb0ELi2ELi4ELi4ELi4ELb0EEENS1_21CollectiveEpilogueBwdISA_SB_SD_Li256ELb0ELb0ELi2EEENS1_19SingleTileSchedulerILb0ELb0ELb0ELi128EEEEEEEEEvNT_6ParamsE$_ZZN4cute6detail9lift_diceINS_5tupleIJiNS2_IJiNS_1CILi0EEEEEEEEES6_EEDaRKT_RKT0_ENKUlRKT_RKT0_E_clIS5_S5_EEDaSF_SI_)
$_ZN7cutlass13device_kernelIN5flash19enable_sm80_to_sm89INS1_16FlashAttnBwdSm80INS1_25CollectiveMainloopBwdSm80ILi2ELi2EN4cute5tupleIJNS5_1CILi128EEES8_NS7_ILi64EEEEEENS_10bfloat16_tEfNS_4arch4Sm80ELb0ELb1ELb1ELb0ELb1ELb0ELb0ELb0ELi2ELi4ELi4ELi4ELb0EEENS1_21CollectiveEpilogueBwdISA_SB_SD_Li256ELb0ELb0ELi2EEENS1_19SingleTileSchedulerILb0ELb0ELb0ELi128EEEEEEEEEvNT_6ParamsE$_ZZN4cute6detail9lift_diceINS_5tupleIJiNS2_IJiNS_1CILi0EEEEEEEEES6_EEDaRKT_RKT0_ENKUlRKT_RKT0_E_clIS5_S5_EEDaSF_SI_:
[----:B------:R-:W-:Y:S02]  /*f5f0*/  MOV R10, 0xf610 ;  /* 0x0000f610000a7802 */ /* 0x000fe40000000f00 */
[----:B------:R-:W-:Y:S05]  /*f600*/  CALL.REL.NOINC `($_ZN7cutlass13device_kernelIN5flash19enable_sm80_to_sm89INS1_16FlashAttnBwdSm80INS1_25CollectiveMainloopBwdSm80ILi2ELi2EN4cute5tupleIJNS5_1CILi128EEES8_NS7_ILi64EEEEEENS_10bfloat16_tEfNS_4arch4Sm80ELb0ELb1ELb1ELb0ELb1ELb0ELb0ELb0ELi2ELi4ELi4ELi4ELb0EEENS1_21CollectiveEpilogueBwdISA_SB_SD_Li256ELb0ELb0ELi2EEENS1_19SingleTileSchedulerILb0ELb0ELb0ELi128EEEEEEEEEvNT_6ParamsE$_ZZN4cute6detail9lift_diceINS_5tupleIJiNS_1CILi0EEEEEES5_EEDaRKT_RKT0_ENKUlRKT_RKT0_E_clIiiEEDaSE_SH_) ;  /* 0x000000d000007944 */ /* 0x000fea0003c00000 */
[----:B------:R-:W-:Y:S02]  /*f610*/  MOV R72, 0xf630 ;  /* 0x0000f63000487802 */ /* 0x000fe40000000f00 */
[----:B-1---5:R-:W-:Y:S05]  /*f620*/  CALL.REL.NOINC `($_ZN7cutlass13device_kernelIN5flash19enable_sm80_to_sm89INS1_16FlashAttnBwdSm80INS1_25CollectiveMainloopBwdSm80ILi2ELi2EN4cute5tupleIJNS5_1CILi128EEES8_NS7_ILi64EEEEEENS_10bfloat16_tEfNS_4arch4Sm80ELb0ELb1ELb1ELb0ELb1ELb0ELb0ELb0ELi2ELi4ELi4ELi4ELb0EEENS1_21CollectiveEpilogueBwdISA_SB_SD_Li256ELb0ELb0ELi2EEENS1_19SingleTileSchedulerILb0ELb0ELb0ELi128EEEEEEEEEvNT_6ParamsE$_ZZN4cute12filter_tupleINS_5tupleIJiNS_1CILi0EEEEEES4_ZNS_6detail9lift_diceIS4_S4_EEDaRKT_RKT0_EUlRKT_RKT0_E_EEDaS9_SC_OT1_ENKUlDpSF_E_clIJNS1_IJiEEENS1_IJS3_EEEEEEDaSM_) ;  /* 0xffffd22000007944 */ /* 0x022fea0003c3ffff */
[----:B------:R-:W-:Y:S02]  /*f630*/  MOV R9, 0x0 ;  /* 0x0000000000097802 */ /* 0x000fe40000000f00 */
[----:B-----5:R-:W-:Y:S02]  /*f640*/  MOV R6, R2 ;  /* 0x0000000200067202 */ /* 0x020fe40000000f00 */
[----:B------:R-:W-:Y:S05]  /*f650*/  RET.REL.NODEC R8 `(_ZN7cutlass13device_kernelIN5flash19enable_sm80_to_sm89INS1_16FlashAttnBwdSm80INS1_25CollectiveMainloopBwdSm80ILi2ELi2EN4cute5tupleIJNS5_1CILi128EEES8_NS7_ILi64EEEEEENS_10bfloat16_tEfNS_4arch4Sm80ELb0ELb1ELb1ELb0ELb1ELb0ELb0ELb0ELi2ELi4ELi4ELi4ELb0EEENS1_21CollectiveEpilogueBwdISA_SB_SD_Li256ELb0ELb0ELi2EEENS1_19SingleTileSchedulerILb0ELb0ELb0ELi128EEEEEEEEEvNT_6ParamsE) ;  /* 0xffff09a008007950 */ /* 0x000fea0003c3ffff */
        .type           $_ZN7cutlass13device_kernelIN5flash19enable_sm80_to_sm89INS1_16FlashAttnBwdSm80INS1_25CollectiveMainloopBwdSm80ILi2ELi2EN4cute5tupleIJNS5_1CILi128EEES8_NS7_ILi64EEEEEENS_10bfloat16_tEfNS_4arch4Sm80ELb0ELb1ELb1ELb0ELb1ELb0ELb0ELb0ELi2ELi4ELi4ELi4ELb0EEENS1_21CollectiveEpilogueBwdISA_SB_SD_Li256ELb0ELb0ELi2EEENS1_19SingleTileSchedulerILb0ELb0ELb0ELi128EEEEEEEEEvNT_6ParamsE$_ZZN4cute6detail9lift_diceINS_5tupleIJiNS2_IJiNS_1CILi0EEEEEEEEES6_EEDaRKT_RKT0_ENKUlRKT_RKT0_E_clIiiEEDaSF_SI_,@function
        .size           $_ZN7cutlass13device_kernelIN5flash19enable_sm80_to_sm89INS1_16FlashAttnBwdSm80INS1_25CollectiveMainloopBwdSm80ILi2ELi2EN4cute5tupleIJNS5_1CILi128EEES8_NS7_ILi64EEEEEENS_10bfloat16_tEfNS_4arch4Sm80ELb0ELb1ELb1ELb0ELb1ELb0ELb0ELb0ELi2ELi4ELi4ELi4ELb0EEENS1_21CollectiveEpilogueBwdISA_SB_SD_Li256ELb0ELb0ELi2EEENS1_19SingleTileSchedulerILb0ELb0ELb0ELi128EEEEEEEEEvNT_6ParamsE$_ZZN4cute6detail9lift_diceINS_5tupleIJiNS2_IJiNS_1CILi0EEEEEEEEES6_EEDaRKT_RKT0_ENKUlRKT_RKT0_E_clIiiEEDaSF_SI_,($_ZN7cutlass13device_kernelIN5flash19enable_sm80_to_sm89INS1_16FlashAttnBwdSm80INS1_25CollectiveMainloopBwdSm80ILi2ELi2EN4cute5tupleIJNS5_1CILi128EEES8_NS7_ILi64EEEEEENS_10bfloat16_tEfNS_4arch4Sm80ELb0ELb1ELb1ELb0ELb1ELb0ELb0ELb0ELi2ELi4ELi4ELi4ELb0EEENS1_21CollectiveEpilogueBwdISA_SB_SD_Li256ELb0ELb0ELi2EEENS1_19SingleTileSchedulerILb0ELb0ELb0ELi128EEEEEEEEEvNT_6ParamsE$_ZZN4cute6detail9lift_diceINS_5tupleIJiNS_1CILi0EEEEEES5_EEDaRKT_RKT0_ENKUlRKT_RKT0_E_clIiiEEDaSE_SH_ - $_ZN7cutlass13device_kernelIN5flash19enable_sm80_to_sm89INS1_16FlashAttnBwdSm80INS1_25CollectiveMainloopBwdSm80ILi2ELi2EN4cute5tupleIJNS5_1CILi128EEES8_NS7_ILi64EEEEEENS_10bfloat16_tEfNS_4arch4Sm80ELb0ELb1ELb1ELb0ELb1ELb0ELb0ELb0ELi2ELi4ELi4ELi4ELb0EEENS1_21CollectiveEpilogueBwdISA_SB_SD_Li256ELb0ELb0ELi2EEENS1_19SingleTileSchedulerILb0ELb0ELb0ELi128EEEEEEEEEvNT_6ParamsE$_ZZN4cute6detail9lift_diceINS_5tupleIJiNS2_IJiNS_1CILi0EEEEEEEEES6_EEDaRKT_RKT0_ENKUlRKT_RKT0_E_clIiiEEDaSF_SI_)
$_ZN7cutlass13device_kernelIN5flash19enable_sm80_to_sm89INS1_16FlashAttnBwdSm80INS1_25CollectiveMainloopBwdSm80ILi2ELi2EN4cute5tupleIJNS5_1CILi128EEES8_NS7_ILi64EEEEEENS_10bfloat16_tEfNS_4arch4Sm80ELb0ELb1ELb1ELb0ELb1ELb0ELb0ELb0ELi2ELi4ELi4ELi4ELb0EEENS1_21CollectiveEpilogueBwdISA_SB_SD_Li256ELb0ELb0ELi2EEENS1_19SingleTileSchedulerILb0ELb0ELb0ELi128EEEEEEEEEvNT_6ParamsE$_ZZN4cute6detail9lift_diceINS_5tupleIJiNS2_IJiNS_1CILi0EEEEEEEEES6_EEDaRKT_RKT0_ENKUlRKT_RKT0_E_clIiiEEDaSF_SI_:
[----:B------:R-:W-:Y:S02]  /*f660*/  IADD3 R2, R1, 0x1684, RZ ;  /* 0x0000168401027810 */ /* 0x000fe40007ffe0ff */
[----:B------:R-:W-:Y:S02]  /*f670*/  MOV R6, 0xf6a0 ;  /* 0x0000f6a000067802 */ /* 0x000fe40000000f00 */
[----:B------:R-:W-:Y:S02]  /*f680*/  IADD3 R2, R2, c[0x0][0x20], RZ ;  /* 0x0000080002027a10 */ /* 0x000fe40007ffe0ff */
[----:B------:R-:W-:Y:S05]  /*f690*/  CALL.REL.NOINC `($_ZN7cutlass13device_kernelIN5flash19enable_sm80_to_sm89INS1_16FlashAttnBwdSm80INS1_25CollectiveMainloopBwdSm80ILi2ELi2EN4cute5tupleIJNS5_1CILi128EEES8_NS7_ILi64EEEEEENS_10bfloat16_tEfNS_4arch4Sm80ELb0ELb1ELb1ELb0ELb1ELb0ELb0ELb0ELi2ELi4ELi4ELi4ELb0EEENS1_21CollectiveEpilogueBwdISA_SB_SD_Li256ELb0ELb0ELi2EEENS1_19SingleTileSchedulerILb0ELb0ELb0ELi128EEEEEEEEEvNT_6ParamsE$_ZN4cute3eso3ESOILb0ELb1EJiEEC2ERKi) ;  /* 0xffff876000007944 */ /* 0x000fea0003c3ffff */
[----:B------:R2:W5:Y:S01]  /*f6a0*/  LDL R7, [R1+0x1684] ;  /* 0x0016840001077983 */ /* 0x0005620000100800 */
[----:B-1----:R-:W-:Y:S02]  /*f6b0*/  MOV R2, R8 ;  /* 0x0000000800027202 */ /* 0x002fe40000000f00 */
[----:B------:R-:W-:-:S04]  /*f6c0*/  MOV R3, 0x0 ;  /* 0x0000000000037802 */ /* 0x000fc80000000f00 */
[----:B------:R-:W-:Y:S05]  /*f6d0*/  RET.REL.NODEC R2 `(_ZN7cutlass13device_kernelIN5flash19enable_sm80_to_sm89INS1_16FlashAttnBwdSm80INS1_25CollectiveMainloopBwdSm80ILi2ELi2EN4cute5tupleIJNS5_1CILi128EEES8_NS7_ILi64EEEEEENS_10bfloat16_tEfNS_4arch4Sm80ELb0ELb1ELb1ELb0ELb1ELb0ELb0ELb0ELi2ELi4ELi4ELi4ELb0EEENS1_21CollectiveEpilogueBwdISA_SB_SD_Li256ELb0ELb0ELi2EEENS1_19SingleTileSchedulerILb0ELb0ELb0ELi128EEEEEEEEEvNT_6ParamsE) ;  /* 0xffff092002007950 */ /* 0x000fea0003c3ffff */
        .type           $_ZN7cutlass13device_kernelIN5flash19enable_sm80_to_sm89INS1_16FlashAttnBwdSm80INS1_25CollectiveMainloopBwdSm80ILi2ELi2EN4cute5tupleIJNS5_1CILi128EEES8_NS7_ILi64EEEEEENS_10bfloat16_tEfNS_4arch4Sm80ELb0ELb1ELb1ELb0ELb1ELb0ELb0ELb0ELi2ELi4ELi4ELi4ELb0EEENS1_21CollectiveEpilogueBwdISA_SB_SD_Li256ELb0ELb0ELi2EEENS1_19SingleTileSchedulerILb0ELb0ELb0ELi128EEEEEEEEEvNT_6ParamsE$_ZZN4cute6detail9lift_diceINS_5tupleIJiNS_1CILi0EEEEEES5_EEDaRKT_RKT0_ENKUlRKT_RKT0_E_clIiiEEDaSE_SH_,@function
        .size           $_ZN7cutlass13device_kernelIN5flash19enable_sm80_to_sm89INS1_16FlashAttnBwdSm80INS1_25CollectiveMainloopBwdSm80ILi2ELi2EN4cute5tupleIJNS5_1CILi128EEES8_NS7_ILi64EEEEEENS_10bfloat16_tEfNS_4arch4Sm80ELb0ELb1ELb1ELb0ELb1ELb0ELb0ELb0ELi2ELi4ELi4ELi4ELb0EEENS1_21CollectiveEpilogueBwdISA_SB_SD_Li256ELb0ELb0ELi2EEENS1_19SingleTileSchedulerILb0ELb0ELb0ELi128EEEEEEEEEvNT_6ParamsE$_ZZN4cute6detail9lift_diceINS_5tupleIJiNS_1CILi0EEEEEES5_EEDaRKT_RKT0_ENKUlRKT_RKT0_E_clIiiEEDaSE_SH_,($_ZN7cutlass13device_kernelIN5flash19enable_sm80_to_sm89INS1_16FlashAttnBwdSm80INS1_25CollectiveMainloopBwdSm80ILi2ELi2EN4cute5tupleIJNS5_1CILi128EEES8_NS7_ILi64EEEEEENS_10bfloat16_tEfNS_4arch4Sm80ELb0ELb1ELb1ELb0ELb1ELb0ELb0ELb0ELi2ELi4ELi4ELi4ELb0EEENS1_21CollectiveEpilogueBwdISA_SB_SD_Li256ELb0ELb0ELi2EEENS1_19SingleTileSchedulerILb0ELb0ELb0ELi128EEEEEEEEEvNT_6ParamsE$_ZZN4cute6upcastILi2ENS_5tupleIJNS1_IJNS_1CILi1EEENS1_IJNS2_ILi2EEES4_S4_EEEEEES4_NS1_IJS4_S4_EEEEEENS1_IJNS1_IJNS2_ILi0EEENS1_IJS3_NS2_ILi512EEEiEEEEEENS2_ILi4096EEENS1_IJiNS2_ILi8192EEEEEEEEEEEDaRKT0_RKT1_ENKUlRKT_RKT0_E_clIS6_SC_EEDaSP_SS_ - $_ZN7cutlass13device_kernelIN5flash19enable_sm80_to_sm89INS1_16FlashAttnBwdSm80INS1_25CollectiveMainloopBwdSm80ILi2ELi2EN4cute5tupleIJNS5_1CILi128EEES8_NS7_ILi64EEEEEENS_10bfloat16_tEfNS_4arch4Sm80ELb0ELb1ELb1ELb0ELb1ELb0ELb0ELb0ELi2ELi4ELi4ELi4ELb0EEENS1_21CollectiveEpilogueBwdISA_SB_SD_Li256ELb0ELb0ELi2EEENS1_19SingleTileSchedulerILb0ELb0ELb0ELi128EEEEEEEEEvNT_6ParamsE$_ZZN4cute6detail9lift_diceINS_5tupleIJiNS_1CILi0EEEEEES5_EEDaRKT_RKT0_ENKUlRKT_RKT0_E_clIiiEEDaSE_SH_)
$_ZN7cutlass13device_kernelIN5flash19enable_sm80_to_sm89INS1_16FlashAttnBwdSm80INS1_25CollectiveMainloopBwdSm80ILi2ELi2EN4cute5tupleIJNS5_1CILi128EEES8_NS7_ILi64EEEEEENS_10bfloat16_tEfNS_4arch4Sm80ELb0ELb1ELb1ELb0ELb1ELb0ELb0ELb0ELi2ELi4ELi4ELi4ELb0EEENS1_21CollectiveEpilogueBwdISA_SB_SD_Li256ELb0ELb0ELi2EEENS1_19SingleTileSchedulerILb0ELb0ELb0ELi128EEEEEEEEEvNT_6ParamsE$_ZZN4cute6detail9lift_diceINS_5tupleIJiNS_1CILi0EEEEEES5_EEDaRKT_RKT0_ENKUlRKT_RKT0_E_clIiiEEDaSE_SH_:
[----:B------:R-:W-:Y:S02]  /*f6e0*/  IADD3 R2, R1, 0x1684, RZ ;  /* 0x0000168401027810 */ /* 0x000fe40007ffe0ff */
[----:B------:R-:W-:Y:S02]  /*f6f0*/  MOV R6, 0xf720 ;  /* 0x0000f72000067802 */ /* 0x000fe40000000f00 */
[----:B------:R-:W-:Y:S02]  /*f700*/  IADD3 R2, R2, c[0x0][0x20], RZ ;  /* 0x0000080002027a10 */ /* 0x000fe40007ffe0ff */
[----:B------:R-:W-:Y:S05]  /*f710*/  CALL.REL.NOINC `($_ZN7cutlass13device_kernelIN5flash19enable_sm80_to_sm89INS1_16FlashAttnBwdSm80INS1_25CollectiveMainloopBwdSm80ILi2ELi2EN4cute5tupleIJNS5_1CILi128EEES8_NS7_ILi64EEEEEENS_10bfloat16_tEfNS_4arch4Sm80ELb0ELb1ELb1ELb0ELb1ELb0ELb0ELb0ELi2ELi4ELi4ELi4ELb0EEENS1_21CollectiveEpilogueBwdISA_SB_SD_Li256ELb0ELb0ELi2EEENS1_19SingleTileSchedulerILb0ELb0ELb0ELi128EEEEEEEEEvNT_6ParamsE$_ZN4cute3eso3ESOILb0ELb1EJiEEC2ERKi) ;  /* 0xffff86e000007944 */ /* 0x000fea0003c3ffff */
[----:B-1----:R1:W5:Y:S01]  /*f720*/  LDL R3, [R1+0x1684] ;  /* 0x0016840001037983 */ /* 0x0023620000100800 */
[----:B------:R-:W-:-:S04]  /*f730*/  MOV R11, 0x0 ;  /* 0x00000000000b7802 */ /* 0x000fc80000000f00 */
[----:B------:R-:W-:Y:S05]  /*f740*/  RET.REL.NODEC R10 `(_ZN7cutlass13device_kernelIN5flash19enable_sm80_to_sm89INS1_16FlashAttnBwdSm80INS1_25CollectiveMainloopBwdSm80ILi2ELi2EN4cute5tupleIJNS5_1CILi128EEES8_NS7_ILi64EEEEEENS_10bfloat16_tEfNS_4arch4Sm80ELb0ELb1ELb1ELb0ELb1ELb0ELb0ELb0ELi2ELi4ELi4ELi4ELb0EEENS1_21CollectiveEpilogueBwdISA_SB_SD_Li256ELb0ELb0ELi2EEENS1_19SingleTileSchedulerILb0ELb0ELb0ELi128EEEEEEEEEvNT_6ParamsE) ;  /* 0xffff08b00a007950 */ /* 0x000fea0003c3ffff */
        .type           $_ZN7cutlass13device_kernelIN5flash19enable_sm80_to_sm89INS1_16FlashAttnBwdSm80INS1_25CollectiveMainloopBwdSm80ILi2ELi2EN4cute5tupleIJNS5_1CILi128EEES8_NS7_ILi64EEEEEENS_10bfloat16_tEfNS_4arch4Sm80ELb0ELb1ELb1ELb0ELb1ELb0ELb0ELb0ELi2ELi4ELi4ELi4ELb0EEENS1_21CollectiveEpilogueBwdISA_SB_SD_Li256ELb0ELb0ELi2EEENS1_19SingleTileSchedulerILb0ELb0ELb0ELi128EEEEEEEEEvNT_6ParamsE$_ZZN4cute6upcastILi2ENS_5tupleIJNS1_IJNS_1CILi1EEENS1_IJNS2_ILi2EEES4_S4_EEEEEES4_NS1_IJS4_S4_EEEEEENS1_IJNS1_IJNS2_ILi0EEENS1_IJS3_NS2_ILi512EEEiEEEEEENS2_ILi4096EEENS1_IJiNS2_ILi8192EEEEEEEEEEEDaRKT0_RKT1_ENKUlRKT_RKT0_E_clIS6_SC_EEDaSP_SS_,@function
        .size           $_ZN7cutlass13device_kernelIN5flash19enable_sm80_to_sm89INS1_16FlashAttnBwdSm80INS1_25CollectiveMainloopBwdSm80ILi2ELi2EN4cute5tupleIJNS5_1CILi128EEES8_NS7_ILi64EEEEEENS_10bfloat16_tEfNS_4arch4Sm80ELb0ELb1ELb1ELb0ELb1ELb0ELb0ELb0ELi2ELi4ELi4ELi4ELb0EEENS1_21CollectiveEpilogueBwdISA_SB_SD_Li256ELb0ELb0ELi2EEENS1_19SingleTileSchedulerILb0ELb0ELb0ELi128EEEEEEEEEvNT_6ParamsE$_ZZN4cute6upcastILi2ENS_5tupleIJNS1_IJNS_1CILi1EEENS1_IJNS2_ILi2EEES4_S4_EEEEEES4_NS1_IJS4_S4_EEEEEENS1_IJNS1_IJNS2_ILi0EEENS1_IJS3_NS2_ILi512EEEiEEEEEENS2_ILi4096EEENS1_IJiNS2_ILi8192EEEEEEEEEEEDaRKT0_RKT1_ENKUlRKT_RKT0_E_clIS6_SC_EEDaSP_SS_,($_ZN7cutlass13device_kernelIN5flash19enable_sm80_to_sm89INS1_16FlashAttnBwdSm80INS1_25CollectiveMainloopBwdSm80ILi2ELi2EN4cute5tupleIJNS5_1CILi128EEES8_NS7_ILi64EEEEEENS_10bfloat16_tEfNS_4arch4Sm80ELb0ELb1ELb1ELb0ELb1ELb0ELb0ELb0ELi2ELi4ELi4ELi4ELb0EEENS1_21CollectiveEpilogueBwdISA_SB_SD_Li256ELb0ELb0ELi2EEENS1_19SingleTileSchedulerILb0ELb0ELb0ELi128EEEEEEEEEvNT_6ParamsE$_ZZN4cute6upcastILi2ENS_5tupleIJNS1_IJNS_1CILi1EEENS1_IJNS2_ILi2EEES4_S4_EEEEEES4_NS1_IJS4_S4_EEEEEENS1_IJNS1_IJNS2_ILi0EEENS1_IJS3_NS2_ILi512EEEiEEEEEENS2_ILi4096EEENS1_IJiNS2_ILi8192EEEEEEEEEEEDaRKT0_RKT1_ENKUlRKT_RKT0_E_clIS7_SF_EEDaSP_SS_ - $_ZN7cutlass13device_kernelIN5flash19enable_sm80_to_sm89INS1_16FlashAttnBwdSm80INS1_25CollectiveMainloopBwdSm80ILi2ELi2EN4cute5tupleIJNS5_1CILi128EEES8_NS7_ILi64EEEEEENS_10bfloat16_tEfNS_4arch4Sm80ELb0ELb1ELb1ELb0ELb1ELb0ELb0ELb0ELi2ELi4ELi4ELi4ELb0EEENS1_21CollectiveEpilogueBwdISA_SB_SD_Li256ELb0ELb0ELi2EEENS1_19SingleTileSchedulerILb0ELb0ELb0ELi128EEEEEEEEEvNT_6ParamsE$_ZZN4cute6upcastILi2ENS_5tupleIJNS1_IJNS_1CILi1EEENS1_IJNS2_ILi2EEES4_S4_EEEEEES4_NS1_IJS4_S4_EEEEEENS1_IJNS1_IJNS2_ILi0EEENS1_IJS3_NS2_ILi512EEEiEEEEEENS2_ILi4096EEENS1_IJiNS2_ILi8192EEEEEEEEEEEDaRKT0_RKT1_ENKUlRKT_RKT0_E_clIS6_SC_EEDaSP_SS_)
$_ZN7cutlass13device_kernelIN5flash19enable_sm80_to_sm89INS1_16FlashAttnBwdSm80INS1_25CollectiveMainloopBwdSm80ILi2ELi2EN4cute5tupleIJNS5_1CILi128EEES8_NS7_ILi64EEEEEENS_10bfloat16_tEfNS_4arch4Sm80ELb0ELb1ELb1ELb0ELb1ELb0ELb0ELb0ELi2ELi4ELi4ELi4ELb0EEENS1_21CollectiveEpilogueBwdISA_SB_SD_Li256ELb0ELb0ELi2EEENS1_19SingleTileSchedulerILb0ELb0ELb0ELi128EEEEEEEEEvNT_6ParamsE$_ZZN4cute6upcastILi2ENS_5tupleIJNS1_IJNS_1CILi1EEENS1_IJNS2_ILi2EEES4_S4_EEEEEES4_NS1_IJS4_S4_EEEEEENS1_IJNS1_IJNS2_ILi0EEENS1_IJS3_NS2_ILi512EEEiEEEEEENS2_ILi4096EEENS1_IJiNS2_ILi8192EEEEEEEEEEEDaRKT0_RKT1_ENKUlRKT_RKT0_E_clIS6_SC_EEDaSP_SS_:
[----:B------:R-:W-:-:S06]  /*f750*/  IADD3 R3, R22, -c[0x0][0x20], RZ ;  /* 0x8000080016037a10 */ /* 0x000fcc0007ffe0ff */
[----:B------:R-:W5:Y:S01]  /*f760*/  LDL R3, [R3] ;  /* 0x0000000003037983 */ /* 0x000f620000100800 */
[----:B------:R-:W-:Y:S02]  /*f770*/  IADD3 R9, R1, 0x1380, RZ ;  /* 0x0000138001097810 */ /* 0x000fe40007ffe0ff */
[----:B------:R-:W-:Y:S02]  /*f780*/  MOV R56, 0xf7c0 ;  /* 0x0000f7c000387802 */ /* 0x000fe40000000f00 */
[----:B------:R-:W-:-:S04]  /*f790*/  IADD3 R9, R9, c[0x0][0x20], RZ ;  /* 0x0000080009097a10 */ /* 0x000fc80007ffe0ff */
[----:B------:R-:W-:Y:S02]  /*f7a0*/  IADD3 R10, R9, 0x4, RZ ;  /* 0x00000004090a7810 */ /* 0x000fe40007ffe0ff */
[----:B-----5:R-:W-:Y:S05]  /*f7b0*/  CALL.REL.NOINC `($_ZN7cutlass13device_kernelIN5flash19enable_sm80_to_sm89INS1_16FlashAttnBwdSm80INS1_25CollectiveMainloopBwdSm80ILi2ELi2EN4cute5tupleIJNS5_1CILi128EEES8_NS7_ILi64EEEEEENS_10bfloat16_tEfNS_4arch4Sm80ELb0ELb1ELb1ELb0ELb1ELb0ELb0ELb0ELi2ELi4ELi4ELi4ELb0EEENS1_21CollectiveEpilogueBwdISA_SB_SD_Li256ELb0ELb0ELi2EEENS1_19SingleTileSchedulerILb0ELb0ELb0ELi128EEEEEEEEEvNT_6ParamsE$_ZZN4cute6upcastILi2ENS_5tupleIJNS_1CILi1EEENS1_IJNS2_ILi2EEES4_S4_EEEEEENS1_IJNS2_ILi0EEENS1_IJS3_NS2_ILi512EEEiEEEEEEEEDaRKT0_RKT1_ENKUlRKT_RKT0_E_clIS5_S9_EEDaSJ_SM_) ;  /* 0x0000015000007944 */ /* 0x020fea0003c00000 */
[----:B------:R-:W-:Y:S02]  /*f7c0*/  MOV R4, 0xf7e0 ;  /* 0x0000f7e000047802 */ /* 0x000fe40000000f00 */
[----:B-1---5:R-:W-:Y:S05]  /*f7d0*/  CALL.REL.NOINC `($_ZN7cutlass13device_kernelIN5flash19enable_sm80_to_sm89INS1_16FlashAttnBwdSm80INS1_25CollectiveMainloopBwdSm80ILi2ELi2EN4cute5tupleIJNS5_1CILi128EEES8_NS7_ILi64EEEEEENS_10bfloat16_tEfNS_4arch4Sm80ELb0ELb1ELb1ELb0ELb1ELb0ELb0ELb0ELi2ELi4ELi4ELi4ELb0EEENS1_21CollectiveEpilogueBwdISA_SB_SD_Li256ELb0ELb0ELi2EEENS1_19SingleTileSchedulerILb0ELb0ELb0ELi128EEEEEEEEEvNT_6ParamsE$_ZN4cute3eso3ESOILb1ELb0EJNS_1CILi0EEENS_5tupleIJNS2_ILi1EEENS2_ILi256EEEiEEEEEC2ERKS3_RKS7_) ;  /* 0xffff8c3000007944 */ /* 0x022fea0003c3ffff */
[----:B-1----:R1:W5:Y:S01]  /*f7e0*/  LDL R2, [R1+0x1384] ;  /* 0x0013840001027983 */ /* 0x0023620000100800 */
[----:B------:R-:W-:-:S03]  /*f7f0*/  MOV R6, 0xf810 ;  /* 0x0000f81000067802 */ /* 0x000fc60000000f00 */
[----:B-1---5:R-:W-:Y:S05]  /*f800*/  CALL.REL.NOINC `($_ZN7cutlass13device_kernelIN5flash19enable_sm80_to_sm89INS1_16FlashAttnBwdSm80INS1_25CollectiveMainloopBwdSm80ILi2ELi2EN4cute5tupleIJNS5_1CILi128EEES8_NS7_ILi64EEEEEENS_10bfloat16_tEfNS_4arch4Sm80ELb0ELb1ELb1ELb0ELb1ELb0ELb0ELb0ELi2ELi4ELi4ELi4ELb0EEENS1_21CollectiveEpilogueBwdISA_SB_SD_Li256ELb0ELb0ELi2EEENS1_19SingleTileSchedulerILb0ELb0ELb0ELi128EEEEEEEEEvNT_6ParamsE$_ZN4cute5tupleIJNS0_IJNS_1CILi1EEENS0_IJS2_NS1_ILi2EEES3_EEEEEENS0_IJNS1_ILi0EEENS0_IJS2_NS1_ILi256EEEiEEEEEEEEC2ERKS5_RKS9_) ;  /* 0xffffbd9000007944 */ /* 0x022fea0003c3ffff */
[----:B------:R2:W5:Y:S01]  /*f810*/  LDL R37, [R1+0x1380] ;  /* 0x0013800001257983 */ /* 0x0005620000100800 */
[----:B------:R-:W-:-:S04]  /*f820*/  MOV R9, 0x0 ;  /* 0x0000000000097802 */ /* 0x000fc80000000f00 */
[----:B------:R-:W-:Y:S05]  /*f830*/  RET.REL.NODEC R8 `(_ZN7cutlass13device_kernelIN5flash19enable_sm80_to_sm89INS1_16FlashAttnBwdSm80INS1_25CollectiveMainloopBwdSm80ILi2ELi2EN4cute5tupleIJNS5_1CILi128EEES8_NS7_ILi64EEEEEENS_10bfloat16_tEfNS_4arch4Sm80ELb0ELb1ELb1ELb0ELb1ELb0ELb0ELb0ELi2ELi4ELi4ELi4ELb0EEENS1_21CollectiveEpilogueBwdISA_SB_SD_Li256ELb0ELb0ELi2EEENS1_19SingleTileSchedulerILb0ELb0ELb0ELi128EEEEEEEEEvNT_6ParamsE) ;  /* 0xffff07c008007950 */ /* 0x000fea0003c3ffff */
        .type           $_ZN7cutlass13device_kernelIN5flash19enable_sm80_to_sm89INS1_16FlashAttnBwdSm80INS1_25CollectiveMainloopBwdSm80ILi2ELi2EN4cute5tupleIJNS5_1CILi128EEES8_NS7_ILi64EEEEEENS_10bfloat16_tEfNS_4arch4Sm80ELb0ELb1ELb1ELb0ELb1ELb0ELb0ELb0ELi2ELi4ELi4ELi4ELb0EEENS1_21CollectiveEpilogueBwdISA_SB_SD_Li256ELb0ELb0ELi2EEENS1_19SingleTileSchedulerILb0ELb0ELb0ELi128EEEEEEEEEvNT_6ParamsE$_ZZN4cute6upcastILi2ENS_5tupleIJNS1_IJNS_1CILi1EEENS1_IJNS2_ILi2EEES4_S4_EEEEEES4_NS1_IJS4_S4_EEEEEENS1_IJNS1_IJNS2_ILi0EEENS1_IJS3_NS2_ILi512EEEiEEEEEENS2_ILi4096EEENS1_IJiNS2_ILi8192EEEEEEEEEEEDaRKT0_RKT1_ENKUlRKT_RKT0_E_clIS7_SF_EEDaSP_SS_,@function
        .size           $_ZN7cutlass13device_kernelIN5flash19enable_sm80_to_sm89INS1_16FlashAttnBwdSm80INS1_25CollectiveMainloopBwdSm80ILi2ELi2EN4cute5tupleIJNS5_1CILi128EEES8_NS7_ILi64EEEEEENS_10bfloat16_tEfNS_4arch4Sm80ELb0ELb1ELb1ELb0ELb1ELb0ELb0ELb0ELi2ELi4ELi4ELi4ELb0EEENS1_21CollectiveEpilogueBwdISA_SB_SD_Li256ELb0ELb0ELi2EEENS1_19SingleTileSchedulerILb0ELb0ELb0ELi128EEEEEEEEEvNT_6ParamsE$_ZZN4cute6upcastILi2ENS_5tupleIJNS1_IJNS_1CILi1EEENS1_IJNS2_ILi2EEES4_S4_EEEEEES4_NS1_IJS4_S4_EEEEEENS1_IJNS1_IJNS2_ILi0EEENS1_IJS3_NS2_ILi512EEEiEEEEEENS2_ILi4096EEENS1_IJiNS2_ILi8192EEEEEEEEEEEDaRKT0_RKT1_ENKUlRKT_RKT0_E_clIS7_SF_EEDaSP_SS_,($_ZN7cutlass13device_kernelIN5flash19enable_sm80_to_sm89INS1_16FlashAttnBwdSm80INS1_25CollectiveMainloopBwdSm80ILi2ELi2EN4cute5tupleIJNS5_1CILi128EEES8_NS7_ILi64EEEEEENS_10bfloat16_tEfNS_4arch4Sm80ELb0ELb1ELb1ELb0ELb1ELb0ELb0ELb0ELi2ELi4ELi4ELi4ELb0EEENS1_21CollectiveEpilogueBwdISA_SB_SD_Li256ELb0ELb0ELi2EEENS1_19SingleTileSchedulerILb0ELb0ELb0ELi128EEEEEEEEEvNT_6ParamsE$_ZZN4cute6upcastILi2ENS_5tupleIJNS_1CILi1EEENS1_IJNS2_ILi2EEES4_S4_EEEEEENS1_IJNS2_ILi0EEENS1_IJS3_NS2_ILi512EEEiEEEEEEEEDaRKT0_RKT1_ENKUlRKT_RKT0_E_clIS5_S9_EEDaSJ_SM_ - $_ZN7cutlass13device_kernelIN5flash19enable_sm80_to_sm89INS1_16FlashAttnBwdSm80INS1_25CollectiveMainloopBwdSm80ILi2ELi2EN4cute5tupleIJNS5_1CILi128EEES8_NS7_ILi64EEEEEENS_10bfloat16_tEfNS_4arch4Sm80ELb0ELb1ELb1ELb0ELb1ELb0ELb0ELb0ELi2ELi4ELi4ELi4ELb0EEENS1_21CollectiveEpilogueBwdISA_SB_SD_Li256ELb0ELb0ELi2EEENS1_19SingleTileSchedulerILb0ELb0ELb0ELi128EEEEEEEEEvNT_6ParamsE$_ZZN4cute6upcastILi2ENS_5tupleIJNS1_IJNS_1CILi1EEENS1_IJNS2_ILi2EEES4_S4_EEEEEES4_NS1_IJS4_S4_EEEEEENS1_IJNS1_IJNS2_ILi0EEENS1_IJS3_NS2_ILi512EEEiEEEEEENS2_ILi4096EEENS1_IJiNS2_ILi8192EEEEEEEEEEEDaRKT0_RKT1_ENKUlRKT_RKT0_E_clIS7_SF_EEDaSP_SS_)
$_ZN7cutlass13device_kernelIN5flash19enable_sm80_to_sm89INS1_16FlashAttnBwdSm80INS1_25CollectiveMainloopBwdSm80ILi2ELi2EN4cute5tupleIJNS5_1CILi128EEES8_NS7_ILi64EEEEEENS_10bfloat16_tEfNS_4arch4Sm80ELb0ELb1ELb1ELb0ELb1ELb0ELb0ELb0ELi2ELi4ELi4ELi4ELb0EEENS1_21CollectiveEpilogueBwdISA_SB_SD_Li256ELb0ELb0ELi2EEENS1_19SingleTileSchedulerILb0ELb0ELb0ELi128EEEEEEEEEvNT_6ParamsE$_ZZN4cute6upcastILi2ENS_5tupleIJNS1_IJNS_1CILi1EEENS1_IJNS2_ILi2EEES4_S4_EEEEEES4_NS1_IJS4_S4_EEEEEENS1_IJNS1_IJNS2_ILi0EEENS1_IJS3_NS2_ILi512EEEiEEEEEENS2_ILi4096EEENS1_IJiNS2_ILi8192EEEEEEEEEEEDaRKT0_RKT1_ENKUlRKT_RKT0_E_clIS7_SF_EEDaSP_SS_:
[----:B------:R-:W-:Y:S02]  /*f840*/  IADD3 R8, R1, 0x1380, RZ ;  /* 0x0000138001087810 */ /* 0x000fe40007ffe0ff */
[----:B------:R-:W-:Y:S02]  /*f850*/  MOV R52, 0xf890 ;  /* 0x0000f89000347802 */ /* 0x000fe40000000f00 */
[----:B------:R-:W-:-:S04]  /*f860*/  IADD3 R8, R8, c[0x0][0x20], RZ ;  /* 0x0000080008087a10 */ /* 0x000fc80007ffe0ff */
[----:B------:R-:W-:Y:S02]  /*f870*/  IADD3 R9, R8, 0x4, RZ ;  /* 0x0000000408097810 */ /* 0x000fe40007ffe0ff */
[----:B------:R-:W-:Y:S05]  /*f880*/  CALL.REL.NOINC `($_ZN7cutlass13device_kernelIN5flash19enable_sm80_to_sm89INS1_16FlashAttnBwdSm80INS1_25CollectiveMainloopBwdSm80ILi2ELi2EN4cute5tupleIJNS5_1CILi128EEES8_NS7_ILi64EEEEEENS_10bfloat16_tEfNS_4arch4Sm80ELb0ELb1ELb1ELb0ELb1ELb0ELb0ELb0ELi2ELi4ELi4ELi4ELb0EEENS1_21CollectiveEpilogueBwdISA_SB_SD_Li256ELb0ELb0ELi2EEENS1_19SingleTileSchedulerILb0ELb0ELb0ELi128EEEEEEEEEvNT_6ParamsE$_ZZN4cute6upcastILi2ENS_5tupleIJNS_1CILi2EEES3_EEENS1_IJiNS2_ILi8192EEEEEEEEDaRKT0_RKT1_ENKUlRKT_RKT0_E_clIS3_iEEDaSF_SI_) ;  /* 0x0000015000007944 */ /* 0x000fea0003c00000 */
[----:B------:R-:W-:Y:S02]  /*f890*/  MOV R4, 0xf8b0 ;  /* 0x0000f8b000047802 */ /* 0x000fe40000000f00 */
[----:B-1---5:R-:W-:Y:S05]  /*f8a0*/  CALL.REL.NOINC `($_ZN7cutlass13device_kernelIN5flash19enable_sm80_to_sm89INS1_16FlashAttnBwdSm80INS1_25CollectiveMainloopBwdSm80ILi2ELi2EN4cute5tupleIJNS5_1CILi128EEES8_NS7_ILi64EEEEEENS_10bfloat16_tEfNS_4arch4Sm80ELb0ELb1ELb1ELb0ELb1ELb0ELb0ELb0ELi2ELi4ELi4ELi4ELb0EEENS1_21CollectiveEpilogueBwdISA_SB_SD_Li256ELb0ELb0ELi2EEENS1_19SingleTileSchedulerILb0ELb0ELb0ELi128EEEEEEEEEvNT_6ParamsE$_ZN4cute3eso3ESOILb0ELb1EJiNS_1CILi4096EEEEEC2ERKiRKS3_) ;  /* 0xffff867000007944 */ /* 0x022fea0003c3ffff */
[----:B-1----:R1:W5:Y:S01]  /*f8b0*/  LDL R2, [R1+0x1384] ;  /* 0x0013840001027983 */ /* 0x0023620000100800 */
[----:B------:R-:W-:-:S03]  /*f8c0*/  MOV R6, 0xf8e0 ;  /* 0x0000f8e000067802 */ /* 0x000fc60000000f00 */
[----:B-1---5:R-:W-:Y:S05]  /*f8d0*/  CALL.REL.NOINC `($_ZN7cutlass13device_kernelIN5flash19enable_sm80_to_sm89INS1_16FlashAttnBwdSm80INS1_25CollectiveMainloopBwdSm80ILi2ELi2EN4cute5tupleIJNS5_1CILi128EEES8_NS7_ILi64EEEEEENS_10bfloat16_tEfNS_4arch4Sm80ELb0ELb1ELb1ELb0ELb1ELb0ELb0ELb0ELi2ELi4ELi4ELi4ELb0EEENS1_21CollectiveEpilogueBwdISA_SB_SD_Li256ELb0ELb0ELi2EEENS1_19SingleTileSchedulerILb0ELb0ELb0ELi128EEEEEEEEEvNT_6ParamsE$_ZN4cute5tupleIJNS0_IJNS_1CILi2EEES2_EEENS0_IJiNS1_ILi4096EEEEEEEEC2ERKS3_RKS5_) ;  /* 0xffffbe0000007944 */ /* 0x022fea0003c3ffff */
[----:B-1----:R1:W5:Y:S01]  /*f8e0*/  LDL R2, [R1+0x1380] ;  /* 0x0013800001027983 */ /* 0x0023620000100800 */
[----:B------:R-:W-:-:S04]  /*f8f0*/  MOV R11, 0x0 ;  /* 0x00000000000b7802 */ /* 0x000fc80000000f00 */
[----:B------:R-:W-:Y:S05]  /*f900*/  RET.REL.NODEC R10 `(_ZN7cutlass13device_kernelIN5flash19enable_sm80_to_sm89INS1_16FlashAttnBwdSm80INS1_25CollectiveMainloopBwdSm80ILi2ELi2EN4cute5tupleIJNS5_1CILi128EEES8_NS7_ILi64EEEEEENS_10bfloat16_tEfNS_4arch4Sm80ELb0ELb1ELb1ELb0ELb1ELb0ELb0ELb0ELi2ELi4ELi4ELi4ELb0EEENS1_21CollectiveEpilogueBwdISA_SB_SD_Li256ELb0ELb0ELi2EEENS1_19SingleTileSchedulerILb0ELb0ELb0ELi128EEEEEEEEEvNT_6ParamsE) ;  /* 0xffff06f00a007950 */ /* 0x000fea0003c3ffff */
        .type           $_ZN7cutlass13device_kernelIN5flash19enable_sm80_to_sm89INS1_16FlashAttnBwdSm80INS1_25CollectiveMainloopBwdSm80ILi2ELi2EN4cute5tupleIJNS5_1CILi128EEES8_NS7_ILi64EEEEEENS_10bfloat16_tEfNS_4arch4Sm80ELb0ELb1ELb1ELb0ELb1ELb0ELb0ELb0ELi2ELi4ELi4ELi4ELb0EEENS1_21CollectiveEpilogueBwdISA_SB_SD_Li256ELb0ELb0ELi2EEENS1_19SingleTileSchedulerILb0ELb0ELb0ELi128EEEEEEEEEvNT_6ParamsE$_ZZN4cute6upcastILi2ENS_5tupleIJNS_1CILi1EEENS1_IJNS2_ILi2EEES4_S4_EEEEEENS1_IJNS2_ILi0EEENS1_IJS3_NS2_ILi512EEEiEEEEEEEEDaRKT0_RKT1_ENKUlRKT_RKT0_E_clIS5_S9_EEDaSJ_SM_,@function
        .size           $_ZN7cutlass13device_kernelIN5flash19enable_sm80_to_sm89INS1_16FlashAttnBwdSm80INS1_25CollectiveMainloopBwdSm80ILi2ELi2EN4cute5tupleIJNS5_1CILi128EEES8_NS7_ILi64EEEEEENS_10bfloat16_tEfNS_4arch4Sm80ELb0ELb1ELb1ELb0ELb1ELb0ELb0ELb0ELi2ELi4ELi4ELi4ELb0EEENS1_21CollectiveEpilogueBwdISA_SB_SD_Li256ELb0ELb0ELi2EEENS1_19SingleTileSchedulerILb0ELb0ELb0ELi128EEEEEEEEEvNT_6ParamsE$_ZZN4cute6upcastILi2ENS_5tupleIJNS_1CILi1EEENS1_IJNS2_ILi2EEES4_S4_EEEEEENS1_IJNS2_ILi0EEENS1_IJS3_NS2_ILi512EEEiEEEEEEEEDaRKT0_RKT1_ENKUlRKT_RKT0_E_clIS5_S9_EEDaSJ_SM_,($_ZN7cutlass13device_kernelIN5flash19enable_sm80_to_sm89INS1_16FlashAttnBwdSm80INS1_25CollectiveMainloopBwdSm80ILi2ELi2EN4cute5tupleIJNS5_1CILi128EEES8_NS7_ILi64EEEEEENS_10bfloat16_tEfNS_4arch4Sm80ELb0ELb1ELb1ELb0ELb1ELb0ELb0ELb0ELi2ELi4ELi4ELi4ELb0EEENS1_21CollectiveEpilogueBwdISA_SB_SD_Li256ELb0ELb0ELi2EEENS1_19SingleTileSchedulerILb0ELb0ELb0ELi128EEEEEEEEEvNT_6ParamsE$_ZZN4cute6upcastILi2ENS_5tupleIJNS_1CILi2EEES3_EEENS1_IJiNS2_ILi8192EEEEEEEEDaRKT0_RKT1_ENKUlRKT_RKT0_E_clIS3_iEEDaSF_SI_ - $_ZN7cutlass13device_kernelIN5flash19enable_sm80_to_sm89INS1_16FlashAttnBwdSm80INS1_25CollectiveMainloopBwdSm80ILi2ELi2EN4cute5tupleIJNS5_1CILi128EEES8_NS7_ILi64EEEEEENS_10bfloat16_tEfNS_4arch4Sm80ELb0ELb1ELb1ELb0ELb1ELb0ELb0ELb0ELi2ELi4ELi4ELi4ELb0EEENS1_21CollectiveEpilogueBwdISA_SB_SD_Li256ELb0ELb0ELi2EEENS1_19SingleTileSchedulerILb0ELb0ELb0ELi128EEEEEEEEEvNT_6ParamsE$_ZZN4cute6upcastILi2ENS_5tupleIJNS_1CILi1EEENS1_IJNS2_ILi2EEES4_S4_EEEEEENS1_IJNS2_ILi0EEENS1_IJS3_NS2_ILi512EEEiEEEEEEEEDaRKT0_RKT1_ENKUlRKT_RKT0_E_clIS5_S9_EEDaSJ_SM_)
$_ZN7cutlass13device_kernelIN5flash19enable_sm80_to_sm89INS1_16FlashAttnBwdSm80INS1_25CollectiveMainloopBwdSm80ILi2ELi2EN4cute5tupleIJNS5_1CILi128EEES8_NS7_ILi64EEEEEENS_10bfloat16_tEfNS_4arch4Sm80ELb0ELb1ELb1ELb0ELb1ELb0ELb0ELb0ELi2ELi4ELi4ELi4ELb0EEENS1_21CollectiveEpilogueBwdISA_SB_SD_Li256ELb0ELb0ELi2EEENS1_19SingleTileSchedulerILb0ELb0ELb0ELi128EEEEEEEEEvNT_6ParamsE$_ZZN4cute6upcastILi2ENS_5tupleIJNS_1CILi1EEENS1_IJNS2_ILi2EEES4_S4_EEEEEENS1_IJNS2_ILi0EEENS1_IJS3_NS2_ILi512EEEiEEEEEEEEDaRKT0_RKT1_ENKUlRKT_RKT0_E_clIS5_S9_EEDaSJ_SM_:
[----:B------:R-:W-:Y:S02]  /*f910*/  IADD3 R11, R1, 0x1388, RZ ;  /* 0x00001388010b7810 */ /* 0x000fe40007ffe0ff */
[----:B------:R-:W-:Y:S02]  /*f920*/  MOV R52, 0xf960 ;  /* 0x0000f96000347802 */ /* 0x000fe40000000f00 */
[----:B------:R-:W-:-:S04]  /*f930*/  IADD3 R11, R11, c[0x0][0x20], RZ ;  /* 0x000008000b0b7a10 */ /* 0x000fc80007ffe0ff */
[----:B------:R-:W-:Y:S02]  /*f940*/  IADD3 R37, R11, 0x4, RZ ;  /* 0x000000040b257810 */ /* 0x000fe40007ffe0ff */
[----:B------:R-:W-:Y:S05]  /*f950*/  CALL.REL.NOINC `($_ZN7cutlass13device_kernelIN5flash19enable_sm80_to_sm89INS1_16FlashAttnBwdSm80INS1_25CollectiveMainloopBwdSm80ILi2ELi2EN4cute5tupleIJNS5_1CILi128EEES8_NS7_ILi64EEEEEENS_10bfloat16_tEfNS_4arch4Sm80ELb0ELb1ELb1ELb0ELb1ELb0ELb0ELb0ELi2ELi4ELi4ELi4ELb0EEENS1_21CollectiveEpilogueBwdISA_SB_SD_Li256ELb0ELb0ELi2EEENS1_19SingleTileSchedulerILb0ELb0ELb0ELi128EEEEEEEEEvNT_6ParamsE$_ZZN4cute6upcastILi2ENS_5tupleIJNS_1CILi2EEES3_S3_EEENS1_IJNS2_ILi1EEENS2_ILi512EEEiEEEEEDaRKT0_RKT1_ENKUlRKT_RKT0_E_clIS3_iEEDaSG_SJ_) ;  /* 0x0000011000007944 */ /* 0x000fea0003c00000 */
[----:B------:R-:W-:Y:S02]  /*f960*/  MOV R4, 0xf980 ;  /* 0x0000f98000047802 */ /* 0x000fe40000000f00 */
[----:B-1---5:R-:W-:Y:S05]  /*f970*/  CALL.REL.NOINC `($_ZN7cutlass13device_kernelIN5flash19enable_sm80_to_sm89INS1_16FlashAttnBwdSm80INS1_25CollectiveMainloopBwdSm80ILi2ELi2EN4cute5tupleIJNS5_1CILi128EEES8_NS7_ILi64EEEEEENS_10bfloat16_tEfNS_4arch4Sm80ELb0ELb1ELb1ELb0ELb1ELb0ELb0ELb0ELi2ELi4ELi4ELi4ELb0EEENS1_21CollectiveEpilogueBwdISA_SB_SD_Li256ELb0ELb0ELi2EEENS1_19SingleTileSchedulerILb0ELb0ELb0ELi128EEEEEEEEEvNT_6ParamsE$_ZN4cute3eso3ESOILb1ELb0EJNS_1CILi1EEENS2_ILi256EEEiEEC2ERKS3_RKS4_RKi) ;  /* 0xffff8c3000007944 */ /* 0x022fea0003c3ffff */
[----:B-1----:R1:W5:Y:S01]  /*f980*/  LDL R2, [R1+0x138c] ;  /* 0x00138c0001027983 */ /* 0x0023620000100800 */
[----:B------:R-:W-:-:S03]  /*f990*/  MOV R6, 0xf9b0 ;  /* 0x0000f9b000067802 */ /* 0x000fc60000000f00 */
[----:B-1---5:R-:W-:Y:S05]  /*f9a0*/  CALL.REL.NOINC `($_ZN7cutlass13device_kernelIN5flash19enable_sm80_to_sm89INS1_16FlashAttnBwdSm80INS1_25CollectiveMainloopBwdSm80ILi2ELi2EN4cute5tupleIJNS5_1CILi128EEES8_NS7_ILi64EEEEEENS_10bfloat16_tEfNS_4arch4Sm80ELb0ELb1ELb1ELb0ELb1ELb0ELb0ELb0ELi2ELi4ELi4ELi4ELb0EEENS1_21CollectiveEpilogueBwdISA_SB_SD_Li256ELb0ELb0ELi2EEENS1_19SingleTileSchedulerILb0ELb0ELb0ELi128EEEEEEEEEvNT_6ParamsE$_ZN4cute5tupleIJNS0_IJNS_1CILi1EEENS1_ILi2EEES3_EEENS0_IJS2_NS1_ILi256EEEiEEEEEC2ERKS4_RKS6_) ;  /* 0xffffbc7000007944 */ /* 0x022fea0003c3ffff */
[----:B-1----:R1:W5:Y:S01]  /*f9b0*/  LDL R2, [R1+0x1388] ;  /* 0x0013880001027983 */ /* 0x0023620000100800 */
[----:B------:R-:W-:-:S04]  /*f9c0*/  MOV R57, 0x0 ;  /* 0x0000000000397802 */ /* 0x000fc80000000f00 */
[----:B------:R-:W-:Y:S05]  /*f9d0*/  RET.REL.NODEC R56 `(_ZN7cutlass13device_kernelIN5flash19enable_sm80_to_sm89INS1_16FlashAttnBwdSm80INS1_25CollectiveMainloopBwdSm80ILi2ELi2EN4cute5tupleIJNS5_1CILi128EEES8_NS7_ILi64EEEEEENS_10bfloat16_tEfNS_4arch4Sm80ELb0ELb1ELb1ELb0ELb1ELb0ELb0ELb0ELi2ELi4ELi4ELi4ELb0EEENS1_21CollectiveEpilogueBwdISA_SB_SD_Li256ELb0ELb0ELi2EEENS1_19SingleTileSchedulerILb0ELb0ELb0ELi128EEEEEEEEEvNT_6ParamsE) ;  /* 0xffff062038007950 */ /* 0x000fea0003c3ffff */
        .type           $_ZN7cutlass13device_kernelIN5flash19enable_sm80_to_sm89INS1_16FlashAttnBwdSm80INS1_25CollectiveMainloopBwdSm80ILi2ELi2EN4cute5tupleIJNS5_1CILi128EEES8_NS7_ILi64EEEEEENS_10bfloat16_tEfNS_4arch4Sm80ELb0ELb1ELb1ELb0ELb1ELb0ELb0ELb0ELi2ELi4ELi4ELi4ELb0EEENS1_21CollectiveEpilogueBwdISA_SB_SD_Li256ELb0ELb0ELi2EEENS1_19SingleTileSchedulerILb0ELb0ELb0ELi128EEEEEEEEEvNT_6ParamsE$_ZZN4cute6upcastILi2ENS_5tupleIJNS_1CILi2EEES3_EEENS1_IJiNS2_ILi8192EEEEEEEEDaRKT0_RKT1_ENKUlRKT_RKT0_E_clIS3_iEEDaSF_SI_,@function
        .size           $_ZN7cutlass13device_kernelIN5flash19enable_sm80_to_sm89INS1_16FlashAttnBwdSm80INS1_25CollectiveMainloopBwdSm80ILi2ELi2EN4cute5tupleIJNS5_1CILi128EEES8_NS7_ILi64EEEEEENS_10bfloat16_tEfNS_4arch4Sm80ELb0ELb1ELb1ELb0ELb1ELb0ELb0ELb0ELi2ELi4ELi4ELi4ELb0EEENS1_21CollectiveEpilogueBwdISA_SB_SD_Li256ELb0ELb0ELi2EEENS1_19SingleTileSchedulerILb0ELb0ELb0ELi128EEEEEEEEEvNT_6ParamsE$_ZZN4cute6upcastILi2ENS_5tupleIJNS_1CILi2EEES3_EEENS1_IJiNS2_ILi8192EEEEEEEEDaRKT0_RKT1_ENKUlRKT_RKT0_E_clIS3_iEEDaSF_SI_,($_ZN7cutlass13device_kernelIN5flash19enable_sm80_to_sm89INS1_16FlashAttnBwdSm80INS1_25CollectiveMainloopBwdSm80ILi2ELi2EN4cute5tupleIJNS5_1CILi128EEES8_NS7_ILi64EEEEEENS_10bfloat16_tEfNS_4arch4Sm80ELb0ELb1ELb1ELb0ELb1ELb0ELb0ELb0ELi2ELi4ELi4ELi4ELb0EEENS1_21CollectiveEpilogueBwdISA_SB_SD_Li256ELb0ELb0ELi2EEENS1_19SingleTileSchedulerILb0ELb0ELb0ELi128EEEEEEEEEvNT_6ParamsE$_ZZN4cute6upcastILi2ENS_5tupleIJNS_1CILi2EEES3_S3_EEENS1_IJNS2_ILi1EEENS2_ILi512EEEiEEEEEDaRKT0_RKT1_ENKUlRKT_RKT0_E_clIS3_iEEDaSG_SJ_ - $_ZN7cutlass13device_kernelIN5flash19enable_sm80_to_sm89INS1_16FlashAttnBwdSm80INS1_25CollectiveMainloopBwdSm80ILi2ELi2EN4cute5tupleIJNS5_1CILi128EEES8_NS7_ILi64EEEEEENS_10bfloat16_tEfNS_4arch4Sm80ELb0ELb1ELb1ELb0ELb1ELb0ELb0ELb0ELi2ELi4ELi4ELi4ELb0EEENS1_21CollectiveEpilogueBwdISA_SB_SD_Li256ELb0ELb0ELi2EEENS1_19SingleTileSchedulerILb0ELb0ELb0ELi128EEEEEEEEEvNT_6ParamsE$_ZZN4cute6upcastILi2ENS_5tupleIJNS_1CILi2EEES3_EEENS1_IJiNS2_ILi8192EEEEEEEEDaRKT0_RKT1_ENKUlRKT_RKT0_E_clIS3_iEEDaSF_SI_)
$_ZN7cutlass13device_kernelIN5flash19enable_sm80_to_sm89INS1_16FlashAttnBwdSm80INS1_25CollectiveMainloopBwdSm80ILi2ELi2EN4cute5tupleIJNS5_1CILi128EEES8_NS7_ILi64EEEEEENS_10bfloat16_tEfNS_4arch4Sm80ELb0ELb1ELb1ELb0ELb1ELb0ELb0ELb0ELi2ELi4ELi4ELi4ELb0EEENS1_21CollectiveEpilogueBwdISA_SB_SD_Li256ELb0ELb0ELi2EEENS1_19SingleTileSchedulerILb0ELb0ELb0ELi128EEEEEEEEEvNT_6ParamsE$_ZZN4cute6upcastILi2ENS_5tupleIJNS_1CILi2EEES3_EEENS1_IJiNS2_ILi8192EEEEEEEEDaRKT0_RKT1_ENKUlRKT_RKT0_E_clIS3_iEEDaSF_SI_:
[----:B------:R-:W-:Y:S02]  /*f9e0*/  LEA.HI R3, R3, R3, RZ, 0x1 ;  /* 0x0000000303037211 */ /* 0x000fe400078f08ff */
[----:B------:R-:W-:Y:S02]  /*f9f0*/  IADD3 R2, R1, 0x1388, RZ ;  /* 0x0000138801027810 */ /* 0x000fe40007ffe0ff */
[----:B------:R-:W-:Y:S02]  /*fa00*/  SHF.R.S32.HI R3, RZ, 0x1, R3 ;  /* 0x00000001ff037819 */ /* 0x000fe40000011403 */
[----:B------:R-:W-:Y:S02]  /*fa10*/  IADD3 R2, R2, c[0x0][0x20], RZ ;  /* 0x0000080002027a10 */ /* 0x000fe40007ffe0ff */
[----:B------:R-:W-:Y:S02]  /*fa20*/  MOV R6, 0xfa40 ;  /* 0x0000fa4000067802 */ /* 0x000fe40000000f00 */
[----:B------:R-:W-:Y:S05]  /*fa30*/  CALL.REL.NOINC `($_ZN7cutlass13device_kernelIN5flash19enable_sm80_to_sm89INS1_16FlashAttnBwdSm80INS1_25CollectiveMainloopBwdSm80ILi2ELi2EN4cute5tupleIJNS5_1CILi128EEES8_NS7_ILi64EEEEEENS_10bfloat16_tEfNS_4arch4Sm80ELb0ELb1ELb1ELb0ELb1ELb0ELb0ELb0ELi2ELi4ELi4ELi4ELb0EEENS1_21CollectiveEpilogueBwdISA_SB_SD_Li256ELb0ELb0ELi2EEENS1_19SingleTileSchedulerILb0ELb0ELb0ELi128EEEEEEEEEvNT_6ParamsE$_ZN4cute5tupleIJNS_1CILi2EEEiEEC2ERKS2_RKi) ;  /* 0xffffbed000007944 */ /* 0x000fea0003c3ffff */
[----:B-1----:R1:W5:Y:S01]  /*fa40*/  LDL R2, [R1+0x1388] ;  /* 0x0013880001027983 */ /* 0x0023620000100800 */
[----:B------:R-:W-:-:S04]  /*fa50*/  MOV R53, 0x0 ;  /* 0x0000000000357802 */ /* 0x000fc80000000f00 */
[----:B------:R-:W-:Y:S05]  /*fa60*/  RET.REL.NODEC R52 `(_ZN7cutlass13device_kernelIN5flash19enable_sm80_to_sm89INS1_16FlashAttnBwdSm80INS1_25CollectiveMainloopBwdSm80ILi2ELi2EN4cute5tupleIJNS5_1CILi128EEES8_NS7_ILi64EEEEEENS_10bfloat16_tEfNS_4arch4Sm80ELb0ELb1ELb1ELb0ELb1ELb0ELb0ELb0ELi2ELi4ELi4ELi4ELb0EEENS1_21CollectiveEpilogueBwdISA_SB_SD_Li256ELb0ELb0ELi2EEENS1_19SingleTileSchedulerILb0ELb0ELb0ELi128EEEEEEEEEvNT_6ParamsE) ;  /* 0xffff059034007950 */ /* 0x000fea0003c3ffff */
        .type           $_ZN7cutlass13device_kernelIN5flash19enable_sm80_to_sm89INS1_16FlashAttnBwdSm80INS1_25CollectiveMainloopBwdSm80ILi2ELi2EN4cute5tupleIJNS5_1CILi128EEES8_NS7_ILi64EEEEEENS_10bfloat16_tEfNS_4arch4Sm80ELb0ELb1ELb1ELb0ELb1ELb0ELb0ELb0ELi2ELi4ELi4ELi4ELb0EEENS1_21CollectiveEpilogueBwdISA_SB_SD_Li256ELb0ELb0ELi2EEENS1_19SingleTileSchedulerILb0ELb0ELb0ELi128EEEEEEEEEvNT_6ParamsE$_ZZN4cute6upcastILi2ENS_5tupleIJNS_1CILi2EEES3_S3_EEENS1_IJNS2_ILi1EEENS2_ILi512EEEiEEEEEDaRKT0_RKT1_ENKUlRKT_RKT0_E_clIS3_iEEDaSG_SJ_,@function
        .size           $_ZN7cutlass13device_kernelIN5flash19enable_sm80_to_sm89INS1_16FlashAttnBwdSm80INS1_25CollectiveMainloopBwdSm80ILi2ELi2EN4cute5tupleIJNS5_1CILi128EEES8_NS7_ILi64EEEEEENS_10bfloat16_tEfNS_4arch4Sm80ELb0ELb1ELb1ELb0ELb1ELb0ELb0ELb0ELi2ELi4ELi4ELi4ELb0EEENS1_21CollectiveEpilogueBwdISA_SB_SD_Li256ELb0ELb0ELi2EEENS1_19SingleTileSchedulerILb0ELb0ELb0ELi128EEEEEEEEEvNT_6ParamsE$_ZZN4cute6upcastILi2ENS_5tupleIJNS_1CILi2EEES3_S3_EEENS1_IJNS2_ILi1EEENS2_ILi512EEEiEEEEEDaRKT0_RKT1_ENKUlRKT_RKT0_E_clIS3_iEEDaSG_SJ_,($_ZN7cutlass13device_kernelIN5flash19enable_sm80_to_sm89INS1_16FlashAttnBwdSm80INS1_25CollectiveMainloopBwdSm80ILi2ELi2EN4cute5tupleIJNS5_1CILi128EEES8_NS7_ILi64EEEEEENS_10bfloat16_tEfNS_4arch4Sm80ELb0ELb1ELb1ELb0ELb1ELb0ELb0ELb0ELi2ELi4ELi4ELi4ELb0EEENS1_21CollectiveEpilogueBwdISA_SB_SD_Li256ELb0ELb0ELi2EEENS1_19SingleTileSchedulerILb0ELb0ELb0ELi128EEEEEEEEEvNT_6ParamsE$_ZZN4cute7crd2crdINS_5tupleIJiiiNS_1CILi0EEEEEENS1_IJNS2_ILi32EEENS2_ILi4EEENS2_ILi2EEENS2_ILi1EEEEEENS1_IJS8_S8_S8_S8_EEEEEDaRKT_RKT0_RKT1_ENKUlRKT_RKT0_RKT1_E_clIiS5_S8_EEDaSM_SP_SS_ - $_ZN7cutlass13device_kernelIN5flash19enable_sm80_to_sm89INS1_16FlashAttnBwdSm80INS1_25CollectiveMainloopBwdSm80ILi2ELi2EN4cute5tupleIJNS5_1CILi128EEES8_NS7_ILi64EEEEEENS_10bfloat16_tEfNS_4arch4Sm80ELb0ELb1ELb1ELb0ELb1ELb0ELb0ELb0ELi2ELi4ELi4ELi4ELb0EEENS1_21CollectiveEpilogueBwdISA_SB_SD_Li256ELb0ELb0ELi2EEENS1_19SingleTileSchedulerILb0ELb0ELb0ELi128EEEEEEEEEvNT_6ParamsE$_ZZN4cute6upcastILi2ENS_5tupleIJNS_1CILi2EEES3_S3_EEENS1_IJNS2_ILi1EEENS2_ILi512EEEiEEEEEDaRKT0_RKT1_ENKUlRKT_RKT0_E_clIS3_iEEDaSG_SJ_)
$_ZN7cutlass13device_kernelIN5flash19enable_sm80_to_sm89INS1_16FlashAttnBwdSm80INS1_25CollectiveMainloopBwdSm80ILi2ELi2EN4cute5tupleIJNS5_1CILi128EEES8_NS7_ILi64EEEEEENS_10bfloat16_tEfNS_4arch4Sm80ELb0ELb1ELb1ELb0ELb1ELb0ELb0ELb0ELi2ELi4ELi4ELi4ELb0EEENS1_21CollectiveEpilogueBwdISA_SB_SD_Li256ELb0ELb0ELi2EEENS1_19SingleTileSchedulerILb0ELb0ELb0ELi128EEEEEEEEEvNT_6ParamsE$_ZZN4cute6upcastILi2ENS_5tupleIJNS_1CILi2EEES3_S3_EEENS1_IJNS2_ILi1EEENS2_ILi512EEEiEEEEEDaRKT0_RKT1_ENKUlRKT_RKT0_E_clIS3_iEEDaSG_SJ_:
        /* <DEDUP_REMOVED lines=9> */
        .type           $_ZN7cutlass13device_kernelIN5flash19enable_sm80_to_sm89INS1_16FlashAttnBwdSm80INS1_25CollectiveMainloopBwdSm80ILi2ELi2EN4cute5tupleIJNS5_1CILi128EEES8_NS7_ILi64EEEEEENS_10bfloat16_tEfNS_4arch4Sm80ELb0ELb1ELb1ELb0ELb1ELb0ELb0ELb0ELi2ELi4ELi4ELi4ELb0EEENS1_21CollectiveEpilogueBwdISA_SB_SD_Li256ELb0ELb0ELi2EEENS1_19SingleTileSchedulerILb0ELb0ELb0ELi128EEEEEEEEEvNT_6ParamsE$_ZZN4cute7crd2crdINS_5tupleIJiiiNS_1CILi0EEEEEENS1_IJNS2_ILi32EEENS2_ILi4EEENS2_ILi2EEENS2_ILi1EEEEEENS1_IJS8_S8_S8_S8_EEEEEDaRKT_RKT0_RKT1_ENKUlRKT_RKT0_RKT1_E_clIiS5_S8_EEDaSM_SP_SS_,@function
        .size           $_ZN7cutlass13device_kernelIN5flash19enable_sm80_to_sm89INS1_16FlashAttnBwdSm80INS1_25CollectiveMainloopBwdSm80ILi2ELi2EN4cute5tupleIJNS5_1CILi128EEES8_NS7_ILi64EEEEEENS_10bfloat16_tEfNS_4arch4Sm80ELb0ELb1ELb1ELb0ELb1ELb0ELb0ELb0ELi2ELi4ELi4ELi4ELb0EEENS1_21CollectiveEpilogueBwdISA_SB_SD_Li256ELb0ELb0ELi2EEENS1_19SingleTileSchedulerILb0ELb0ELb0ELi128EEEEEEEEEvNT_6ParamsE$_ZZN4cute7crd2crdINS_5tupleIJiiiNS_1CILi0EEEEEENS1_IJNS2_ILi32EEENS2_ILi4EEENS2_ILi2EEENS2_ILi1EEEEEENS1_IJS8_S8_S8_S8_EEEEEDaRKT_RKT0_RKT1_ENKUlRKT_RKT0_RKT1_E_clIiS5_S8_EEDaSM_SP_SS_,($_ZN7cutlass13device_kernelIN5flash19enable_sm80_to_sm89INS1_16FlashAttnBwdSm80INS1_25CollectiveMainloopBwdSm80ILi2ELi2EN4cute5tupleIJNS5_1CILi128EEES8_NS7_ILi64EEEEEENS_10bfloat16_tEfNS_4arch4Sm80ELb0ELb1ELb1ELb0ELb1ELb0ELb0ELb0ELi2ELi4ELi4ELi4ELb0EEENS1_21CollectiveEpilogueBwdISA_SB_SD_Li256ELb0ELb0ELi2EEENS1_19SingleTileSchedulerILb0ELb0ELb0ELi128EEEEEEEEEvNT_6ParamsE$_ZZN4cute7crd2crdINS_5tupleIJiiiNS_1CILi0EEEEEENS1_IJNS2_ILi32EEENS2_ILi4EEENS2_ILi2EEENS2_ILi1EEEEEENS1_IJS8_S8_S8_S8_EEEEEDaRKT_RKT0_RKT1_ENKUlRKT_RKT0_RKT1_E_clIiS6_S8_EEDaSM_SP_SS_ - $_ZN7cutlass13device_kernelIN5flash19enable_sm80_to_sm89INS1_16FlashAttnBwdSm80INS1_25CollectiveMainloopBwdSm80ILi2ELi2EN4cute5tupleIJNS5_1CILi128EEES8_NS7_ILi64EEEEEENS_10bfloat16_tEfNS_4arch4Sm80ELb0ELb1ELb1ELb0ELb1ELb0ELb0ELb0ELi2ELi4ELi4ELi4ELb0EEENS1_21CollectiveEpilogueBwdISA_SB_SD_Li256ELb0ELb0ELi2EEENS1_19SingleTileSchedulerILb0ELb0ELb0ELi128EEEEEEEEEvNT_6ParamsE$_ZZN4cute7crd2crdINS_5tupleIJiiiNS_1CILi0EEEEEENS1_IJNS2_ILi32EEENS2_ILi4EEENS2_ILi2EEENS2_ILi1EEEEEENS1_IJS8_S8_S8_S8_EEEEEDaRKT_RKT0_RKT1_ENKUlRKT_RKT0_RKT1_E_clIiS5_S8_EEDaSM_SP_SS_)
$_ZN7cutlass13device_kernelIN5flash19enable_sm80_to_sm89INS1_16FlashAttnBwdSm80INS1_25CollectiveMainloopBwdSm80ILi2ELi2EN4cute5tupleIJNS5_1CILi128EEES8_NS7_ILi64EEEEEENS_10bfloat16_tEfNS_4arch4Sm80ELb0ELb1ELb1ELb0ELb1ELb0ELb0ELb0ELi2ELi4ELi4ELi4ELb0EEENS1_21CollectiveEpilogueBwdISA_SB_SD_Li256ELb0ELb0ELi2EEENS1_19SingleTileSchedulerILb0ELb0ELb0ELi128EEEEEEEEEvNT_6ParamsE$_ZZN4cute7crd2crdINS_5tupleIJiiiNS_1CILi0EEEEEENS1_IJNS2_ILi32EEENS2_ILi4EEENS2_ILi2EEENS2_ILi1EEEEEENS1_IJS8_S8_S8_S8_EEEEEDaRKT_RKT0_RKT1_ENKUlRKT_RKT0_RKT1_E_clIiS5_S8_EEDaSM_SP_SS_:
[----:B------:R-:W-:Y:S02]  /*fb00*/  MOV R6, R4 ;  /* 0x0000000400067202 */ /* 0x000fe40000000f00 */
[----:B------:R-:W-:-:S04]  /*fb10*/  MOV R7, 0x0 ;  /* 0x0000000000077802 */ /* 0x000fc80000000f00 */
[----:B------:R-:W-:Y:S05]  /*fb20*/  RET.REL.NODEC R6 `(_ZN7cutlass13device_kernelIN5flash19enable_sm80_to_sm89INS1_16FlashAttnBwdSm80INS1_25CollectiveMainloopBwdSm80ILi2ELi2EN4cute5tupleIJNS5_1CILi128EEES8_NS7_ILi64EEEEEENS_10bfloat16_tEfNS_4arch4Sm80ELb0ELb1ELb1ELb0ELb1ELb0ELb0ELb0ELi2ELi4ELi4ELi4ELb0EEENS1_21CollectiveEpilogueBwdISA_SB_SD_Li256ELb0ELb0ELi2EEENS1_19SingleTileSchedulerILb0ELb0ELb0ELi128EEEEEEEEEvNT_6ParamsE) ;  /* 0xffff04d006007950 */ /* 0x000fea0003c3ffff */
        .type           $_ZN7cutlass13device_kernelIN5flash19enable_sm80_to_sm89INS1_16FlashAttnBwdSm80INS1_25CollectiveMainloopBwdSm80ILi2ELi2EN4cute5tupleIJNS5_1CILi128EEES8_NS7_ILi64EEEEEENS_10bfloat16_tEfNS_4arch4Sm80ELb0ELb1ELb1ELb0ELb1ELb0ELb0ELb0ELi2ELi4ELi4ELi4ELb0EEENS1_21CollectiveEpilogueBwdISA_SB_SD_Li256ELb0ELb0ELi2EEENS1_19SingleTileSchedulerILb0ELb0ELb0ELi128EEEEEEEEEvNT_6ParamsE$_ZZN4cute7crd2crdINS_5tupleIJiiiNS_1CILi0EEEEEENS1_IJNS2_ILi32EEENS2_ILi4EEENS2_ILi2EEENS2_ILi1EEEEEENS1_IJS8_S8_S8_S8_EEEEEDaRKT_RKT0_RKT1_ENKUlRKT_RKT0_RKT1_E_clIiS6_S8_EEDaSM_SP_SS_,@function
        .size           $_ZN7cutlass13device_kernelIN5flash19enable_sm80_to_sm89INS1_16FlashAttnBwdSm80INS1_25CollectiveMainloopBwdSm80ILi2ELi2EN4cute5tupleIJNS5_1CILi128EEES8_NS7_ILi64EEEEEENS_10bfloat16_tEfNS_4arch4Sm80ELb0ELb1ELb1ELb0ELb1ELb0ELb0ELb0ELi2ELi4ELi4ELi4ELb0EEENS1_21CollectiveEpilogueBwdISA_SB_SD_Li256ELb0ELb0ELi2EEENS1_19SingleTileSchedulerILb0ELb0ELb0ELi128EEEEEEEEEvNT_6ParamsE$_ZZN4cute7crd2crdINS_5tupleIJiiiNS_1CILi0EEEEEENS1_IJNS2_ILi32EEENS2_ILi4EEENS2_ILi2EEENS2_ILi1EEEEEENS1_IJS8_S8_S8_S8_EEEEEDaRKT_RKT0_RKT1_ENKUlRKT_RKT0_RKT1_E_clIiS6_S8_EEDaSM_SP_SS_,($_ZN7cutlass13device_kernelIN5flash19enable_sm80_to_sm89INS1_16FlashAttnBwdSm80INS1_25CollectiveMainloopBwdSm80ILi2ELi2EN4cute5tupleIJNS5_1CILi128EEES8_NS7_ILi64EEEEEENS_10bfloat16_tEfNS_4arch4Sm80ELb0ELb1ELb1ELb0ELb1ELb0ELb0ELb0ELi2ELi4ELi4ELi4ELb0EEENS1_21CollectiveEpilogueBwdISA_SB_SD_Li256ELb0ELb0ELi2EEENS1_19SingleTileSchedulerILb0ELb0ELb0ELi128EEEEEEEEEvNT_6ParamsE$_ZZN4cute7crd2crdINS_5tupleIJiiiNS_1CILi0EEEEEENS1_IJNS2_ILi32EEENS2_ILi4EEENS2_ILi2EEENS2_ILi1EEEEEENS1_IJS8_S8_S8_S8_EEEEEDaRKT_RKT0_RKT1_ENKUlRKT_RKT0_RKT1_E_clIiS7_S8_EEDaSM_SP_SS_ - $_ZN7cutlass13device_kernelIN5flash19enable_sm80_to_sm89INS1_16FlashAttnBwdSm80INS1_25CollectiveMainloopBwdSm80ILi2ELi2EN4cute5tupleIJNS5_1CILi128EEES8_NS7_ILi64EEEEEENS_10bfloat16_tEfNS_4arch4Sm80ELb0ELb1ELb1ELb0ELb1ELb0ELb0ELb0ELi2ELi4ELi4ELi4ELb0EEENS1_21CollectiveEpilogueBwdISA_SB_SD_Li256ELb0ELb0ELi2EEENS1_19SingleTileSchedulerILb0ELb0ELb0ELi128EEEEEEEEEvNT_6ParamsE$_ZZN4cute7crd2crdINS_5tupleIJiiiNS_1CILi0EEEEEENS1_IJNS2_ILi32EEENS2_ILi4EEENS2_ILi2EEENS2_ILi1EEEEEENS1_IJS8_S8_S8_S8_EEEEEDaRKT_RKT0_RKT1_ENKUlRKT_RKT0_RKT1_E_clIiS6_S8_EEDaSM_SP_SS_)
$_ZN7cutlass13device_kernelIN5flash19enable_sm80_to_sm89INS1_16FlashAttnBwdSm80INS1_25CollectiveMainloopBwdSm80ILi2ELi2EN4cute5tupleIJNS5_1CILi128EEES8_NS7_ILi64EEEEEENS_10bfloat16_tEfNS_4arch4Sm80ELb0ELb1ELb1ELb0ELb1ELb0ELb0ELb0ELi2ELi4ELi4ELi4ELb0EEENS1_21CollectiveEpilogueBwdISA_SB_SD_Li256ELb0ELb0ELi2EEENS1_19SingleTileSchedulerILb0ELb0ELb0ELi128EEEEEEEEEvNT_6ParamsE$_ZZN4cute7crd2crdINS_5tupleIJiiiNS_1CILi0EEEEEENS1_IJNS2_ILi32EEENS2_ILi4EEENS2_ILi2EEENS2_ILi1EEEEEENS1_IJS8_S8_S8_S8_EEEEEDaRKT_RKT0_RKT1_ENKUlRKT_RKT0_RKT1_E_clIiS6_S8_EEDaSM_SP_SS_:
[----:B------:R-:W-:Y:S02]  /*fb30*/  MOV R6, R2 ;  /* 0x0000000200067202 */ /* 0x000fe40000000f00 */
[----:B------:R-:W-:-:S04]  /*fb40*/  MOV R7, 0x0 ;  /* 0x0000000000077802 */ /* 0x000fc80000000f00 */
[----:B------:R-:W-:Y:S05]  /*fb50*/  RET.REL.NODEC R6 `(_ZN7cutlass13device_kernelIN5flash19enable_sm80_to_sm89INS1_16FlashAttnBwdSm80INS1_25CollectiveMainloopBwdSm80ILi2ELi2EN4cute5tupleIJNS5_1CILi128EEES8_NS7_ILi64EEEEEENS_10bfloat16_tEfNS_4arch4Sm80ELb0ELb1ELb1ELb0ELb1ELb0ELb0ELb0ELi2ELi4ELi4ELi4ELb0EEENS1_21CollectiveEpilogueBwdISA_SB_SD_Li256ELb0ELb0ELi2EEENS1_19SingleTileSchedulerILb0ELb0ELb0ELi128EEEEEEEEEvNT_6ParamsE) ;  /* 0xffff04a006007950 */ /* 0x000fea0003c3ffff */
        .type           $_ZN7cutlass13device_kernelIN5flash19enable_sm80_to_sm89INS1_16FlashAttnBwdSm80INS1_25CollectiveMainloopBwdSm80ILi2ELi2EN4cute5tupleIJNS5_1CILi128EEES8_NS7_ILi64EEEEEENS_10bfloat16_tEfNS_4arch4Sm80ELb0ELb1ELb1ELb0ELb1ELb0ELb0ELb0ELi2ELi4ELi4ELi4ELb0EEENS1_21CollectiveEpilogueBwdISA_SB_SD_Li256ELb0ELb0ELi2EEENS1_19SingleTileSchedulerILb0ELb0ELb0ELi128EEEEEEEEEvNT_6ParamsE$_ZZN4cute7crd2crdINS_5tupleIJiiiNS_1CILi0EEEEEENS1_IJNS2_ILi32EEENS2_ILi4EEENS2_ILi2EEENS2_ILi1EEEEEENS1_IJS8_S8_S8_S8_EEEEEDaRKT_RKT0_RKT1_ENKUlRKT_RKT0_RKT1_E_clIiS7_S8_EEDaSM_SP_SS_,@function
        .size           $_ZN7cutlass13device_kernelIN5flash19enable_sm80_to_sm89INS1_16FlashAttnBwdSm80INS1_25CollectiveMainloopBwdSm80ILi2ELi2EN4cute5tupleIJNS5_1CILi128EEES8_NS7_ILi64EEEEEENS_10bfloat16_tEfNS_4arch4Sm80ELb0ELb1ELb1ELb0ELb1ELb0ELb0ELb0ELi2ELi4ELi4ELi4ELb0EEENS1_21CollectiveEpilogueBwdISA_SB_SD_Li256ELb0ELb0ELi2EEENS1_19SingleTileSchedulerILb0ELb0ELb0ELi128EEEEEEEEEvNT_6ParamsE$_ZZN4cute7crd2crdINS_5tupleIJiiiNS_1CILi0EEEEEENS1_IJNS2_ILi32EEENS2_ILi4EEENS2_ILi2EEENS2_ILi1EEEEEENS1_IJS8_S8_S8_S8_EEEEEDaRKT_RKT0_RKT1_ENKUlRKT_RKT0_RKT1_E_clIiS7_S8_EEDaSM_SP_SS_,($_ZN7cutlass13device_kernelIN5flash19enable_sm80_to_sm89INS1_16FlashAttnBwdSm80INS1_25CollectiveMainloopBwdSm80ILi2ELi2EN4cute5tupleIJNS5_1CILi128EEES8_NS7_ILi64EEEEEENS_10bfloat16_tEfNS_4arch4Sm80ELb0ELb1ELb1ELb0ELb1ELb0ELb0ELb0ELi2ELi4ELi4ELi4ELb0EEENS1_21CollectiveEpilogueBwdISA_SB_SD_Li256ELb0ELb0ELi2EEENS1_19SingleTileSchedulerILb0ELb0ELb0ELi128EEEEEEEEEvNT_6ParamsE$_ZZN4cute7flattenINS_5tupleIJNS1_IJNS_1CILi0EEENS1_IJNS2_ILi1EEENS2_ILi512EEEiEEEEEENS2_ILi4096EEENS1_IJiNS2_ILi8192EEEEEEEEEEEDaRKT_ENKUlRKT_E_clIS7_EEDaSH_ - $_ZN7cutlass13device_kernelIN5flash19enable_sm80_to_sm89INS1_16FlashAttnBwdSm80INS1_25CollectiveMainloopBwdSm80ILi2ELi2EN4cute5tupleIJNS5_1CILi128EEES8_NS7_ILi64EEEEEENS_10bfloat16_tEfNS_4arch4Sm80ELb0ELb1ELb1ELb0ELb1ELb0ELb0ELb0ELi2ELi4ELi4ELi4ELb0EEENS1_21CollectiveEpilogueBwdISA_SB_SD_Li256ELb0ELb0ELi2EEENS1_19SingleTileSchedulerILb0ELb0ELb0ELi128EEEEEEEEEvNT_6ParamsE$_ZZN4cute7crd2crdINS_5tupleIJiiiNS_1CILi0EEEEEENS1_IJNS2_ILi32EEENS2_ILi4EEENS2_ILi2EEENS2_ILi1EEEEEENS1_IJS8_S8_S8_S8_EEEEEDaRKT_RKT0_RKT1_ENKUlRKT_RKT0_RKT1_E_clIiS7_S8_EEDaSM_SP_SS_)
$_ZN7cutlass13device_kernelIN5flash19enable_sm80_to_sm89INS1_16FlashAttnBwdSm80INS1_25CollectiveMainloopBwdSm80ILi2ELi2EN4cute5tupleIJNS5_1CILi128EEES8_NS7_ILi64EEEEEENS_10bfloat16_tEfNS_4arch4Sm80ELb0ELb1ELb1ELb0ELb1ELb0ELb0ELb0ELi2ELi4ELi4ELi4ELb0EEENS1_21CollectiveEpilogueBwdISA_SB_SD_Li256ELb0ELb0ELi2EEENS1_19SingleTileSchedulerILb0ELb0ELb0ELi128EEEEEEEEEvNT_6ParamsE$_ZZN4cute7crd2crdINS_5tupleIJiiiNS_1CILi0EEEEEENS1_IJNS2_ILi32EEENS2_ILi4EEENS2_ILi2EEENS2_ILi1EEEEEENS1_IJS8_S8_S8_S8_EEEEEDaRKT_RKT0_RKT1_ENKUlRKT_RKT0_RKT1_E_clIiS7_S8_EEDaSM_SP_SS_:
[----:B------:R-:W-:-:S04]  /*fb60*/  MOV R3, 0x0 ;  /* 0x0000000000037802 */ /* 0x000fc80000000f00 */
[----:B------:R-:W-:Y:S05]  /*fb70*/  RET.REL.NODEC R2 `(_ZN7cutlass13device_kernelIN5flash19enable_sm80_to_sm89INS1_16FlashAttnBwdSm80INS1_25CollectiveMainloopBwdSm80ILi2ELi2EN4cute5tupleIJNS5_1CILi128EEES8_NS7_ILi64EEEEEENS_10bfloat16_tEfNS_4arch4Sm80ELb0ELb1ELb1ELb0ELb1ELb0ELb0ELb0ELi2ELi4ELi4ELi4ELb0EEENS1_21CollectiveEpilogueBwdISA_SB_SD_Li256ELb0ELb0ELi2EEENS1_19SingleTileSchedulerILb0ELb0ELb0ELi128EEEEEEEEEvNT_6ParamsE) ;  /* 0xffff048002007950 */ /* 0x000fea0003c3ffff */
        .type           $_ZN7cutlass13device_kernelIN5flash19enable_sm80_to_sm89INS1_16FlashAttnBwdSm80INS1_25CollectiveMainloopBwdSm80ILi2ELi2EN4cute5tupleIJNS5_1CILi128EEES8_NS7_ILi64EEEEEENS_10bfloat16_tEfNS_4arch4Sm80ELb0ELb1ELb1ELb0ELb1ELb0ELb0ELb0ELi2ELi4ELi4ELi4ELb0EEENS1_21CollectiveEpilogueBwdISA_SB_SD_Li256ELb0ELb0ELi2EEENS1_19SingleTileSchedulerILb0ELb0ELb0ELi128EEEEEEEEEvNT_6ParamsE$_ZZN4cute7flattenINS_5tupleIJNS1_IJNS_1CILi0EEENS1_IJNS2_ILi1EEENS2_ILi512EEEiEEEEEENS2_ILi4096EEENS1_IJiNS2_ILi8192EEEEEEEEEEEDaRKT_ENKUlRKT_E_clIS7_EEDaSH_,@function
        .size           $_ZN7cutlass13device_kernelIN5flash19enable_sm80_to_sm89INS1_16FlashAttnBwdSm80INS1_25CollectiveMainloopBwdSm80ILi2ELi2EN4cute5tupleIJNS5_1CILi128EEES8_NS7_ILi64EEEEEENS_10bfloat16_tEfNS_4arch4Sm80ELb0ELb1ELb1ELb0ELb1ELb0ELb0ELb0ELi2ELi4ELi4ELi4ELb0EEENS1_21CollectiveEpilogueBwdISA_SB_SD_Li256ELb0ELb0ELi2EEENS1_19SingleTileSchedulerILb0ELb0ELb0ELi128EEEEEEEEEvNT_6ParamsE$_ZZN4cute7flattenINS_5tupleIJNS1_IJNS_1CILi0EEENS1_IJNS2_ILi1EEENS2_ILi512EEEiEEEEEENS2_ILi4096EEENS1_IJiNS2_ILi8192EEEEEEEEEEEDaRKT_ENKUlRKT_E_clIS7_EEDaSH_,($_ZN7cutlass13device_kernelIN5flash19enable_sm80_to_sm89INS1_16FlashAttnBwdSm80INS1_25CollectiveMainloopBwdSm80ILi2ELi2EN4cute5tupleIJNS5_1CILi128EEES8_NS7_ILi64EEEEEENS_10bfloat16_tEfNS_4arch4Sm80ELb0ELb1ELb1ELb0ELb1ELb0ELb0ELb0ELi2ELi4ELi4ELi4ELb0EEENS1_21CollectiveEpilogueBwdISA_SB_SD_Li256ELb0ELb0ELi2EEENS1_19SingleTileSchedulerILb0ELb0ELb0ELi128EEEEEEEEEvNT_6ParamsE$_ZZN4cute7flattenINS_5tupleIJNS1_IJNS_1CILi0EEENS1_IJNS2_ILi1EEENS2_ILi512EEEiEEEEEENS2_ILi4096EEENS1_IJiNS2_ILi8192EEEEEEEEEEEDaRKT_ENKUlRKT_E_clISA_EEDaSH_ - $_ZN7cutlass13device_kernelIN5flash19enable_sm80_to_sm89INS1_16FlashAttnBwdSm80INS1_25CollectiveMainloopBwdSm80ILi2ELi2EN4cute5tupleIJNS5_1CILi128EEES8_NS7_ILi64EEEEEENS_10bfloat16_tEfNS_4arch4Sm80ELb0ELb1ELb1ELb0ELb1ELb0ELb0ELb0ELi2ELi4ELi4ELi4ELb0EEENS1_21CollectiveEpilogueBwdISA_SB_SD_Li256ELb0ELb0ELi2EEENS1_19SingleTileSchedulerILb0ELb0ELb0ELi128EEEEEEEEEvNT_6ParamsE$_ZZN4cute7flattenINS_5tupleIJNS1_IJNS_1CILi0EEENS1_IJNS2_ILi1EEENS2_ILi512EEEiEEEEEENS2_ILi4096EEENS1_IJiNS2_ILi8192EEEEEEEEEEEDaRKT_ENKUlRKT_E_clIS7_EEDaSH_)
$_ZN7cutlass13device_kernelIN5flash19enable_sm80_to_sm89INS1_16FlashAttnBwdSm80INS1_25CollectiveMainloopBwdSm80ILi2ELi2EN4cute5tupleIJNS5_1CILi128EEES8_NS7_ILi64EEEEEENS_10bfloat16_tEfNS_4arch4Sm80ELb0ELb1ELb1ELb0ELb1ELb0ELb0ELb0ELi2ELi4ELi4ELi4ELb0EEENS1_21CollectiveEpilogueBwdISA_SB_SD_Li256ELb0ELb0ELi2EEENS1_19SingleTileSchedulerILb0ELb0ELb0ELi128EEEEEEEEEvNT_6ParamsE$_ZZN4cute7flattenINS_5tupleIJNS1_IJNS_1CILi0EEENS1_IJNS2_ILi1EEENS2_ILi512EEEiEEEEEENS2_ILi4096EEENS1_IJiNS2_ILi8192EEEEEEEEEEEDaRKT_ENKUlRKT_E_clIS7_EEDaSH_:
[----:B------:R-:W-:-:S06]  /*fb80*/  IADD3 R3, R22, -c[0x0][0x20], RZ ;  /* 0x8000080016037a10 */ /* 0x000fcc0007ffe0ff */
[----:B------:R-:W5:Y:S01]  /*fb90*/  LDL R3, [R3] ;  /* 0x0000000003037983 */ /* 0x000f620000100800 */
[----:B------:R-:W-:-:S03]  /*fba0*/  MOV R2, 0xfbc0 ;  /* 0x0000fbc000027802 */ /* 0x000fc60000000f00 */
[----:B-----5:R-:W-:Y:S05]  /*fbb0*/  CALL.REL.NOINC `($_ZN7cutlass13device_kernelIN5flash19enable_sm80_to_sm89INS1_16FlashAttnBwdSm80INS1_25CollectiveMainloopBwdSm80ILi2ELi2EN4cute5tupleIJNS5_1CILi128EEES8_NS7_ILi64EEEEEENS_10bfloat16_tEfNS_4arch4Sm80ELb0ELb1ELb1ELb0ELb1ELb0ELb0ELb0ELi2ELi4ELi4ELi4ELb0EEENS1_21CollectiveEpilogueBwdISA_SB_SD_Li256ELb0ELb0ELi2EEENS1_19SingleTileSchedulerILb0ELb0ELb0ELi128EEEEEEEEEvNT_6ParamsE$_ZZN4cute16flatten_to_tupleINS_5tupleIJNS_1CILi0EEENS1_IJNS2_ILi1EEENS2_ILi512EEEiEEEEEEEEDaRKT_ENKUlRKT_E_clIS6_EEDaSD_) ;  /* 0xffffd35000007944 */ /* 0x020fea0003c3ffff */
[----:B------:R-:W-:Y:S02]  /*fbc0*/  MOV R10, 0xfbe0 ;  /* 0x0000fbe0000a7802 */ /* 0x000fe40000000f00 */
[----:B------:R-:W-:Y:S05]  /*fbd0*/  CALL.REL.NOINC `($_ZN7cutlass13device_kernelIN5flash19enable_sm80_to_sm89INS1_16FlashAttnBwdSm80INS1_25CollectiveMainloopBwdSm80ILi2ELi2EN4cute5tupleIJNS5_1CILi128EEES8_NS7_ILi64EEEEEENS_10bfloat16_tEfNS_4arch4Sm80ELb0ELb1ELb1ELb0ELb1ELb0ELb0ELb0ELi2ELi4ELi4ELi4ELb0EEENS1_21CollectiveEpilogueBwdISA_SB_SD_Li256ELb0ELb0ELi2EEENS1_19SingleTileSchedulerILb0ELb0ELb0ELi128EEEEEEEEEvNT_6ParamsE$_ZZN4cute12filter_tupleINS_5tupleIJNS_1CILi0EEENS1_IJNS2_ILi1EEENS2_ILi512EEEiEEEEEEZNS_16flatten_to_tupleIS7_EEDaRKT_EUlRKT_E_EEDaSB_OT0_ENKUlDpSE_E_clIJNS1_IJS3_EEES6_EEEDaSI_) ;  /* 0xffffc7c000007944 */ /* 0x000fea0003c3ffff */
[----:B------:R-:W-:Y:S02]  /*fbe0*/  MOV R7, 0x0 ;  /* 0x0000000000077802 */ /* 0x000fe40000000f00 */
[----:B-----5:R-:W-:Y:S02]  /*fbf0*/  MOV R10, R2 ;  /* 0x00000002000a7202 */ /* 0x020fe40000000f00 */
[----:B------:R-:W-:Y:S05]  /*fc00*/  RET.REL.NODEC R6 `(_ZN7cutlass13device_kernelIN5flash19enable_sm80_to_sm89INS1_16FlashAttnBwdSm80INS1_25CollectiveMainloopBwdSm80ILi2ELi2EN4cute5tupleIJNS5_1CILi128EEES8_NS7_ILi64EEEEEENS_10bfloat16_tEfNS_4arch4Sm80ELb0ELb1ELb1ELb0ELb1ELb0ELb0ELb0ELi2ELi4ELi4ELi4ELb0EEENS1_21CollectiveEpilogueBwdISA_SB_SD_Li256ELb0ELb0ELi2EEENS1_19SingleTileSchedulerILb0ELb0ELb0ELi128EEEEEEEEEvNT_6ParamsE) ;  /* 0xffff03f006007950 */ /* 0x000fea0003c3ffff */
        .type           $_ZN7cutlass13device_kernelIN5flash19enable_sm80_to_sm89INS1_16FlashAttnBwdSm80INS1_25CollectiveMainloopBwdSm80ILi2ELi2EN4cute5tupleIJNS5_1CILi128EEES8_NS7_ILi64EEEEEENS_10bfloat16_tEfNS_4arch4Sm80ELb0ELb1ELb1ELb0ELb1ELb0ELb0ELb0ELi2ELi4ELi4ELi4ELb0EEENS1_21CollectiveEpilogueBwdISA_SB_SD_Li256ELb0ELb0ELi2EEENS1_19SingleTileSchedulerILb0ELb0ELb0ELi128EEEEEEEEEvNT_6ParamsE$_ZZN4cute7flattenINS_5tupleIJNS1_IJNS_1CILi0EEENS1_IJNS2_ILi1EEENS2_ILi512EEEiEEEEEENS2_ILi4096EEENS1_IJiNS2_ILi8192EEEEEEEEEEEDaRKT_ENKUlRKT_E_clISA_EEDaSH_,@function
        .size           $_ZN7cutlass13device_kernelIN5flash19enable_sm80_to_sm89INS1_16FlashAttnBwdSm80INS1_25CollectiveMainloopBwdSm80ILi2ELi2EN4cute5tupleIJNS5_1CILi128EEES8_NS7_ILi64EEEEEENS_10bfloat16_tEfNS_4arch4Sm80ELb0ELb1ELb1ELb0ELb1ELb0ELb0ELb0ELi2ELi4ELi4ELi4ELb0EEENS1_21CollectiveEpilogueBwdISA_SB_SD_Li256ELb0ELb0ELi2EEENS1_19SingleTileSchedulerILb0ELb0ELb0ELi128EEEEEEEEEvNT_6ParamsE$_ZZN4cute7flattenINS_5tupleIJNS1_IJNS_1CILi0EEENS1_IJNS2_ILi1EEENS2_ILi512EEEiEEEEEENS2_ILi4096EEENS1_IJiNS2_ILi8192EEEEEEEEEEEDaRKT_ENKUlRKT_E_clISA_EEDaSH_,($_ZN7cutlass13device_kernelIN5flash19enable_sm80_to_sm89INS1_16FlashAttnBwdSm80INS1_25CollectiveMainloopBwdSm80ILi2ELi2EN4cute5tupleIJNS5_1CILi128EEES8_NS7_ILi64EEEEEENS_10bfloat16_tEfNS_4arch4Sm80ELb0ELb1ELb1ELb0ELb1ELb0ELb0ELb0ELi2ELi4ELi4ELi4ELb0EEENS1_21CollectiveEpilogueBwdISA_SB_SD_Li256ELb0ELb0ELi2EEENS1_19SingleTileSchedulerILb0ELb0ELb0ELi128EEEEEEEEEvNT_6ParamsE$_ZZN4cute7flattenINS_5tupleIJNS_1CILi1EEENS1_IJNS2_ILi8EEEiiEEENS2_ILi64EEENS1_IJiNS2_ILi144EEENS2_ILi288EEEEEENS2_ILi512EEEEEEEEDaRKT_ENKUlRKT_E_clIS5_EEDaSH_ - $_ZN7cutlass13device_kernelIN5flash19enable_sm80_to_sm89INS1_16FlashAttnBwdSm80INS1_25CollectiveMainloopBwdSm80ILi2ELi2EN4cute5tupleIJNS5_1CILi128EEES8_NS7_ILi64EEEEEENS_10bfloat16_tEfNS_4arch4Sm80ELb0ELb1ELb1ELb0ELb1ELb0ELb0ELb0ELi2ELi4ELi4ELi4ELb0EEENS1_21CollectiveEpilogueBwdISA_SB_SD_Li256ELb0ELb0ELi2EEENS1_19SingleTileSchedulerILb0ELb0ELb0ELi128EEEEEEEEEvNT_6ParamsE$_ZZN4cute7flattenINS_5tupleIJNS1_IJNS_1CILi0EEENS1_IJNS2_ILi1EEENS2_ILi512EEEiEEEEEENS2_ILi4096EEENS1_IJiNS2_ILi8192EEEEEEEEEEEDaRKT_ENKUlRKT_E_clISA_EEDaSH_)
$_ZN7cutlass13device_kernelIN5flash19enable_sm80_to_sm89INS1_16FlashAttnBwdSm80INS1_25CollectiveMainloopBwdSm80ILi2ELi2EN4cute5tupleIJNS5_1CILi128EEES8_NS7_ILi64EEEEEENS_10bfloat16_tEfNS_4arch4Sm80ELb0ELb1ELb1ELb0ELb1ELb0ELb0ELb0ELi2ELi4ELi4ELi4ELb0EEENS1_21CollectiveEpilogueBwdISA_SB_SD_Li256ELb0ELb0ELi2EEENS1_19SingleTileSchedulerILb0ELb0ELb0ELi128EEEEEEEEEvNT_6ParamsE$_ZZN4cute7flattenINS_5tupleIJNS1_IJNS_1CILi0EEENS1_IJNS2_ILi1EEENS2_ILi512EEEiEEEEEENS2_ILi4096EEENS1_IJiNS2_ILi8192EEEEEEEEEEEDaRKT_ENKUlRKT_E_clISA_EEDaSH_:
[----:B------:R-:W-:Y:S02]  /*fc10*/  MOV R6, R2 ;  /* 0x0000000200067202 */ /* 0x000fe40000000f00 */
[----:B------:R-:W-:-:S04]  /*fc20*/  MOV R7, 0x0 ;  /* 0x0000000000077802 */ /* 0x000fc80000000f00 */
[----:B------:R-:W-:Y:S05]  /*fc30*/  RET.REL.NODEC R6 `(_ZN7cutlass13device_kernelIN5flash19enable_sm80_to_sm89INS1_16FlashAttnBwdSm80INS1_25CollectiveMainloopBwdSm80ILi2ELi2EN4cute5tupleIJNS5_1CILi128EEES8_NS7_ILi64EEEEEENS_10bfloat16_tEfNS_4arch4Sm80ELb0ELb1ELb1ELb0ELb1ELb0ELb0ELb0ELi2ELi4ELi4ELi4ELb0EEENS1_21CollectiveEpilogueBwdISA_SB_SD_Li256ELb0ELb0ELi2EEENS1_19SingleTileSchedulerILb0ELb0ELb0ELi128EEEEEEEEEvNT_6ParamsE) ;  /* 0xffff03c006007950 */ /* 0x000fea0003c3ffff */
        .type           $_ZN7cutlass13device_kernelIN5flash19enable_sm80_to_sm89INS1_16FlashAttnBwdSm80INS1_25CollectiveMainloopBwdSm80ILi2ELi2EN4cute5tupleIJNS5_1CILi128EEES8_NS7_ILi64EEEEEENS_10bfloat16_tEfNS_4arch4Sm80ELb0ELb1ELb1ELb0ELb1ELb0ELb0ELb0ELi2ELi4ELi4ELi4ELb0EEENS1_21CollectiveEpilogueBwdISA_SB_SD_Li256ELb0ELb0ELi2EEENS1_19SingleTileSchedulerILb0ELb0ELb0ELi128EEEEEEEEEvNT_6ParamsE$_ZZN4cute7flattenINS_5tupleIJNS_1CILi1EEENS1_IJNS2_ILi8EEEiiEEENS2_ILi64EEENS1_IJiNS2_ILi144EEENS2_ILi288EEEEEENS2_ILi512EEEEEEEEDaRKT_ENKUlRKT_E_clIS5_EEDaSH_,@function
        .size           $_ZN7cutlass13device_kernelIN5flash19enable_sm80_to_sm89INS1_16FlashAttnBwdSm80INS1_25CollectiveMainloopBwdSm80ILi2ELi2EN4cute5tupleIJNS5_1CILi128EEES8_NS7_ILi64EEEEEENS_10bfloat16_tEfNS_4arch4Sm80ELb0ELb1ELb1ELb0ELb1ELb0ELb0ELb0ELi2ELi4ELi4ELi4ELb0EEENS1_21CollectiveEpilogueBwdISA_SB_SD_Li256ELb0ELb0ELi2EEENS1_19SingleTileSchedulerILb0ELb0ELb0ELi128EEEEEEEEEvNT_6ParamsE$_ZZN4cute7flattenINS_5tupleIJNS_1CILi1EEENS1_IJNS2_ILi8EEEiiEEENS2_ILi64EEENS1_IJiNS2_ILi144EEENS2_ILi288EEEEEENS2_ILi512EEEEEEEEDaRKT_ENKUlRKT_E_clIS5_EEDaSH_,($_ZN7cutlass13device_kernelIN5flash19enable_sm80_to_sm89INS1_16FlashAttnBwdSm80INS1_25CollectiveMainloopBwdSm80ILi2ELi2EN4cute5tupleIJNS5_1CILi128EEES8_NS7_ILi64EEEEEENS_10bfloat16_tEfNS_4arch4Sm80ELb0ELb1ELb1ELb0ELb1ELb0ELb0ELb0ELi2ELi4ELi4ELi4ELb0EEENS1_21CollectiveEpilogueBwdISA_SB_SD_Li256ELb0ELb0ELi2EEENS1_19SingleTileSchedulerILb0ELb0ELb0ELi128EEEEEEEEEvNT_6ParamsE$_ZZN4cute7flattenINS_5tupleIJNS_1CILi1EEENS1_IJNS2_ILi8EEEiiEEENS2_ILi64EEENS1_IJiNS2_ILi144EEENS2_ILi288EEEEEENS2_ILi512EEEEEEEEDaRKT_ENKUlRKT_E_clIS9_EEDaSH_ - $_ZN7cutlass13device_kernelIN5flash19enable_sm80_to_sm89INS1_16FlashAttnBwdSm80INS1_25CollectiveMainloopBwdSm80ILi2ELi2EN4cute5tupleIJNS5_1CILi128EEES8_NS7_ILi64EEEEEENS_10bfloat16_tEfNS_4arch4Sm80ELb0ELb1ELb1ELb0ELb1ELb0ELb0ELb0ELi2ELi4ELi4ELi4ELb0EEENS1_21CollectiveEpilogueBwdISA_SB_SD_Li256ELb0ELb0ELi2EEENS1_19SingleTileSchedulerILb0ELb0ELb0ELi128EEEEEEEEEvNT_6ParamsE$_ZZN4cute7flattenINS_5tupleIJNS_1CILi1EEENS1_IJNS2_ILi8EEEiiEEENS2_ILi64EEENS1_IJiNS2_ILi144EEENS2_ILi288EEEEEENS2_ILi512EEEEEEEEDaRKT_ENKUlRKT_E_clIS5_EEDaSH_)
$_ZN7cutlass13device_kernelIN5flash19enable_sm80_to_sm89INS1_16FlashAttnBwdSm80INS1_25CollectiveMainloopBwdSm80ILi2ELi2EN4cute5tupleIJNS5_1CILi128EEES8_NS7_ILi64EEEEEENS_10bfloat16_tEfNS_4arch4Sm80ELb0ELb1ELb1ELb0ELb1ELb0ELb0ELb0ELi2ELi4ELi4ELi4ELb0EEENS1_21CollectiveEpilogueBwdISA_SB_SD_Li256ELb0ELb0ELi2EEENS1_19SingleTileSchedulerILb0ELb0ELb0ELi128EEEEEEEEEvNT_6ParamsE$_ZZN4cute7flattenINS_5tupleIJNS_1CILi1EEENS1_IJNS2_ILi8EEEiiEEENS2_ILi64EEENS1_IJiNS2_ILi144EEENS2_ILi288EEEEEENS2_ILi512EEEEEEEEDaRKT_ENKUlRKT_E_clIS5_EEDaSH_:
[----:B------:R-:W-:-:S04]  /*fc40*/  MOV R5, 0x0 ;  /* 0x0000000000057802 */ /* 0x000fc80000000f00 */
[----:B------:R-:W-:Y:S05]  /*fc50*/  RET.REL.NODEC R4 `(_ZN7cutlass13device_kernelIN5flash19enable_sm80_to_sm89INS1_16FlashAttnBwdSm80INS1_25CollectiveMainloopBwdSm80ILi2ELi2EN4cute5tupleIJNS5_1CILi128EEES8_NS7_ILi64EEEEEENS_10bfloat16_tEfNS_4arch4Sm80ELb0ELb1ELb1ELb0ELb1ELb0ELb0ELb0ELi2ELi4ELi4ELi4ELb0EEENS1_21CollectiveEpilogueBwdISA_SB_SD_Li256ELb0ELb0ELi2EEENS1_19SingleTileSchedulerILb0ELb0ELb0ELi128EEEEEEEEEvNT_6ParamsE) ;  /* 0xffff03a004007950 */ /* 0x000fea0003c3ffff */
        .type           $_ZN7cutlass13device_kernelIN5flash19enable_sm80_to_sm89INS1_16FlashAttnBwdSm80INS1_25CollectiveMainloopBwdSm80ILi2ELi2EN4cute5tupleIJNS5_1CILi128EEES8_NS7_ILi64EEEEEENS_10bfloat16_tEfNS_4arch4Sm80ELb0ELb1ELb1ELb0ELb1ELb0ELb0ELb0ELi2ELi4ELi4ELi4ELb0EEENS1_21CollectiveEpilogueBwdISA_SB_SD_Li256ELb0ELb0ELi2EEENS1_19SingleTileSchedulerILb0ELb0ELb0ELi128EEEEEEEEEvNT_6ParamsE$_ZZN4cute7flattenINS_5tupleIJNS_1CILi1EEENS1_IJNS2_ILi8EEEiiEEENS2_ILi64EEENS1_IJiNS2_ILi144EEENS2_ILi288EEEEEENS2_ILi512EEEEEEEEDaRKT_ENKUlRKT_E_clIS9_EEDaSH_,@function
        .size           $_ZN7cutlass13device_kernelIN5flash19enable_sm80_to_sm89INS1_16FlashAttnBwdSm80INS1_25CollectiveMainloopBwdSm80ILi2ELi2EN4cute5tupleIJNS5_1CILi128EEES8_NS7_ILi64EEEEEENS_10bfloat16_tEfNS_4arch4Sm80ELb0ELb1ELb1ELb0ELb1ELb0ELb0ELb0ELi2ELi4ELi4ELi4ELb0EEENS1_21CollectiveEpilogueBwdISA_SB_SD_Li256ELb0ELb0ELi2EEENS1_19SingleTileSchedulerILb0ELb0ELb0ELi128EEEEEEEEEvNT_6ParamsE$_ZZN4cute7flattenINS_5tupleIJNS_1CILi1EEENS1_IJNS2_ILi8EEEiiEEENS2_ILi64EEENS1_IJiNS2_ILi144EEENS2_ILi288EEEEEENS2_ILi512EEEEEEEEDaRKT_ENKUlRKT_E_clIS9_EEDaSH_,($_ZN7cutlass13device_kernelIN5flash19enable_sm80_to_sm89INS1_16FlashAttnBwdSm80INS1_25CollectiveMainloopBwdSm80ILi2ELi2EN4cute5tupleIJNS5_1CILi128EEES8_NS7_ILi64EEEEEENS_10bfloat16_tEfNS_4arch4Sm80ELb0ELb1ELb1ELb0ELb1ELb0ELb0ELb0ELi2ELi4ELi4ELi4ELb0EEENS1_21CollectiveEpilogueBwdISA_SB_SD_Li256ELb0ELb0ELi2EEENS1_19SingleTileSchedulerILb0ELb0ELb0ELi128EEEEEEEEEvNT_6ParamsE$_ZZN4cute7flattenINS_5tupleIJNS_1CILi1EEENS1_IJiiiEEENS2_ILi64EEENS1_IJNS2_ILi72EEENS2_ILi144EEENS2_ILi288EEEEEENS2_ILi512EEEEEEEEDaRKT_ENKUlRKT_E_clIS4_EEDaSH_ - $_ZN7cutlass13device_kernelIN5flash19enable_sm80_to_sm89INS1_16FlashAttnBwdSm80INS1_25CollectiveMainloopBwdSm80ILi2ELi2EN4cute5tupleIJNS5_1CILi128EEES8_NS7_ILi64EEEEEENS_10bfloat16_tEfNS_4arch4Sm80ELb0ELb1ELb1ELb0ELb1ELb0ELb0ELb0ELi2ELi4ELi4ELi4ELb0EEENS1_21CollectiveEpilogueBwdISA_SB_SD_Li256ELb0ELb0ELi2EEENS1_19SingleTileSchedulerILb0ELb0ELb0ELi128EEEEEEEEEvNT_6ParamsE$_ZZN4cute7flattenINS_5tupleIJNS_1CILi1EEENS1_IJNS2_ILi8EEEiiEEENS2_ILi64EEENS1_IJiNS2_ILi144EEENS2_ILi288EEEEEENS2_ILi512EEEEEEEEDaRKT_ENKUlRKT_E_clIS9_EEDaSH_)
$_ZN7cutlass13device_kernelIN5flash19enable_sm80_to_sm89INS1_16FlashAttnBwdSm80INS1_25CollectiveMainloopBwdSm80ILi2ELi2EN4cute5tupleIJNS5_1CILi128EEES8_NS7_ILi64EEEEEENS_10bfloat16_tEfNS_4arch4Sm80ELb0ELb1ELb1ELb0ELb1ELb0ELb0ELb0ELi2ELi4ELi4ELi4ELb0EEENS1_21CollectiveEpilogueBwdISA_SB_SD_Li256ELb0ELb0ELi2EEENS1_19SingleTileSchedulerILb0ELb0ELb0ELi128EEEEEEEEEvNT_6ParamsE$_ZZN4cute7flattenINS_5tupleIJNS_1CILi1EEENS1_IJNS2_ILi8EEEiiEEENS2_ILi64EEENS1_IJiNS2_ILi144EEENS2_ILi288EEEEEENS2_ILi512EEEEEEEEDaRKT_ENKUlRKT_E_clIS9_EEDaSH_:
[----:B------:R-:W-:Y:S02]  /*fc60*/  MOV R2, R5 ;  /* 0x0000000500027202 */ /* 0x000fe40000000f00 */
[----:B------:R-:W-:-:S04]  /*fc70*/  MOV R5, 0x0 ;  /* 0x0000000000057802 */ /* 0x000fc80000000f00 */
[----:B------:R-:W-:Y:S05]  /*fc80*/  RET.REL.NODEC R4 `(_ZN7cutlass13device_kernelIN5flash19enable_sm80_to_sm89INS1_16FlashAttnBwdSm80INS1_25CollectiveMainloopBwdSm80ILi2ELi2EN4cute5tupleIJNS5_1CILi128EEES8_NS7_ILi64EEEEEENS_10bfloat16_tEfNS_4arch4Sm80ELb0ELb1ELb1ELb0ELb1ELb0ELb0ELb0ELi2ELi4ELi4ELi4ELb0EEENS1_21CollectiveEpilogueBwdISA_SB_SD_Li256ELb0ELb0ELi2EEENS1_19SingleTileSchedulerILb0ELb0ELb0ELi128EEEEEEEEEvNT_6ParamsE) ;  /* 0xffff037004007950 */ /* 0x000fea0003c3ffff */
        .type           $_ZN7cutlass13device_kernelIN5flash19enable_sm80_to_sm89INS1_16FlashAttnBwdSm80INS1_25CollectiveMainloopBwdSm80ILi2ELi2EN4cute5tupleIJNS5_1CILi128EEES8_NS7_ILi64EEEEEENS_10bfloat16_tEfNS_4arch4Sm80ELb0ELb1ELb1ELb0ELb1ELb0ELb0ELb0ELi2ELi4ELi4ELi4ELb0EEENS1_21CollectiveEpilogueBwdISA_SB_SD_Li256ELb0ELb0ELi2EEENS1_19SingleTileSchedulerILb0ELb0ELb0ELi128EEEEEEEEEvNT_6ParamsE$_ZZN4cute7flattenINS_5tupleIJNS_1CILi1EEENS1_IJiiiEEENS2_ILi64EEENS1_IJNS2_ILi72EEENS2_ILi144EEENS2_ILi288EEEEEENS2_ILi512EEEEEEEEDaRKT_ENKUlRKT_E_clIS4_EEDaSH_,@function
        .size           $_ZN7cutlass13device_kernelIN5flash19enable_sm80_to_sm89INS1_16FlashAttnBwdSm80INS1_25CollectiveMainloopBwdSm80ILi2ELi2EN4cute5tupleIJNS5_1CILi128EEES8_NS7_ILi64EEEEEENS_10bfloat16_tEfNS_4arch4Sm80ELb0ELb1ELb1ELb0ELb1ELb0ELb0ELb0ELi2ELi4ELi4ELi4ELb0EEENS1_21CollectiveEpilogueBwdISA_SB_SD_Li256ELb0ELb0ELi2EEENS1_19SingleTileSchedulerILb0ELb0ELb0ELi128EEEEEEEEEvNT_6ParamsE$_ZZN4cute7flattenINS_5tupleIJNS_1CILi1EEENS1_IJiiiEEENS2_ILi64EEENS1_IJNS2_ILi72EEENS2_ILi144EEENS2_ILi288EEEEEENS2_ILi512EEEEEEEEDaRKT_ENKUlRKT_E_clIS4_EEDaSH_,($_ZN7cutlass13device_kernelIN5flash19enable_sm80_to_sm89INS1_16FlashAttnBwdSm80INS1_25CollectiveMainloopBwdSm80ILi2ELi2EN4cute5tupleIJNS5_1CILi128EEES8_NS7_ILi64EEEEEENS_10bfloat16_tEfNS_4arch4Sm80ELb0ELb1ELb1ELb0ELb1ELb0ELb0ELb0ELi2ELi4ELi4ELi4ELb0EEENS1_21CollectiveEpilogueBwdISA_SB_SD_Li256ELb0ELb0ELi2EEENS1_19SingleTileSchedulerILb0ELb0ELb0ELi128EEEEEEEEEvNT_6ParamsE$_ZZN4cute7idx2crdINS_5tupleIJiiNS_1CILi0EEEEEENS1_IJNS1_IJNS2_ILi4EEENS2_ILi8EEEEEENS2_ILi2EEENS2_ILi1EEEEEEEEDaRKT_RKT0_ENKUlRKT_RKT0_E_clIiS7_EEDaSJ_SM_ - $_ZN7cutlass13device_kernelIN5flash19enable_sm80_to_sm89INS1_16FlashAttnBwdSm80INS1_25CollectiveMainloopBwdSm80ILi2ELi2EN4cute5tupleIJNS5_1CILi128EEES8_NS7_ILi64EEEEEENS_10bfloat16_tEfNS_4arch4Sm80ELb0ELb1ELb1ELb0ELb1ELb0ELb0ELb0ELi2ELi4ELi4ELi4ELb0EEENS1_21CollectiveEpilogueBwdISA_SB_SD_Li256ELb0ELb0ELi2EEENS1_19SingleTileSchedulerILb0ELb0ELb0ELi128EEEEEEEEEvNT_6ParamsE$_ZZN4cute7flattenINS_5tupleIJNS_1CILi1EEENS1_IJiiiEEENS2_ILi64EEENS1_IJNS2_ILi72EEENS2_ILi144EEENS2_ILi288EEEEEENS2_ILi512EEEEEEEEDaRKT_ENKUlRKT_E_clIS4_EEDaSH_)
$_ZN7cutlass13device_kernelIN5flash19enable_sm80_to_sm89INS1_16FlashAttnBwdSm80INS1_25CollectiveMainloopBwdSm80ILi2ELi2EN4cute5tupleIJNS5_1CILi128EEES8_NS7_ILi64EEEEEENS_10bfloat16_tEfNS_4arch4Sm80ELb0ELb1ELb1ELb0ELb1ELb0ELb0ELb0ELi2ELi4ELi4ELi4ELb0EEENS1_21CollectiveEpilogueBwdISA_SB_SD_Li256ELb0ELb0ELi2EEENS1_19SingleTileSchedulerILb0ELb0ELb0ELi128EEEEEEEEEvNT_6ParamsE$_ZZN4cute7flattenINS_5tupleIJNS_1CILi1EEENS1_IJiiiEEENS2_ILi64EEENS1_IJNS2_ILi72EEENS2_ILi144EEENS2_ILi288EEEEEENS2_ILi512EEEEEEEEDaRKT_ENKUlRKT_E_clIS4_EEDaSH_:
[----:B------:R-:W-:Y:S02]  /*fc90*/  MOV R6, R4 ;  /* 0x0000000400067202 */ /* 0x000fe40000000f00 */
[----:B------:R-:W-:-:S04]  /*fca0*/  MOV R7, 0x0 ;  /* 0x0000000000077802 */ /* 0x000fc80000000f00 */
[----:B------:R-:W-:Y:S05]  /*fcb0*/  RET.REL.NODEC R6 `(_ZN7cutlass13device_kernelIN5flash19enable_sm80_to_sm89INS1_16FlashAttnBwdSm80INS1_25CollectiveMainloopBwdSm80ILi2ELi2EN4cute5tupleIJNS5_1CILi128EEES8_NS7_ILi64EEEEEENS_10bfloat16_tEfNS_4arch4Sm80ELb0ELb1ELb1ELb0ELb1ELb0ELb0ELb0ELi2ELi4ELi4ELi4ELb0EEENS1_21CollectiveEpilogueBwdISA_SB_SD_Li256ELb0ELb0ELi2EEENS1_19SingleTileSchedulerILb0ELb0ELb0ELi128EEEEEEEEEvNT_6ParamsE) ;  /* 0xffff034006007950 */ /* 0x000fea0003c3ffff */
        .type           $_ZN7cutlass13device_kernelIN5flash19enable_sm80_to_sm89INS1_16FlashAttnBwdSm80INS1_25CollectiveMainloopBwdSm80ILi2ELi2EN4cute5tupleIJNS5_1CILi128EEES8_NS7_ILi64EEEEEENS_10bfloat16_tEfNS_4arch4Sm80ELb0ELb1ELb1ELb0ELb1ELb0ELb0ELb0ELi2ELi4ELi4ELi4ELb0EEENS1_21CollectiveEpilogueBwdISA_SB_SD_Li256ELb0ELb0ELi2EEENS1_19SingleTileSchedulerILb0ELb0ELb0ELi128EEEEEEEEEvNT_6ParamsE$_ZZN4cute7idx2crdINS_5tupleIJiiNS_1CILi0EEEEEENS1_IJNS1_IJNS2_ILi4EEENS2_ILi8EEEEEENS2_ILi2EEENS2_ILi1EEEEEEEEDaRKT_RKT0_ENKUlRKT_RKT0_E_clIiS7_EEDaSJ_SM_,@function
        .size           $_ZN7cutlass13device_kernelIN5flash19enable_sm80_to_sm89INS1_16FlashAttnBwdSm80INS1_25CollectiveMainloopBwdSm80ILi2ELi2EN4cute5tupleIJNS5_1CILi128EEES8_NS7_ILi64EEEEEENS_10bfloat16_tEfNS_4arch4Sm80ELb0ELb1ELb1ELb0ELb1ELb0ELb0ELb0ELi2ELi4ELi4ELi4ELb0EEENS1_21CollectiveEpilogueBwdISA_SB_SD_Li256ELb0ELb0ELi2EEENS1_19SingleTileSchedulerILb0ELb0ELb0ELi128EEEEEEEEEvNT_6ParamsE$_ZZN4cute7idx2crdINS_5tupleIJiiNS_1CILi0EEEEEENS1_IJNS1_IJNS2_ILi4EEENS2_ILi8EEEEEENS2_ILi2EEENS2_ILi1EEEEEEEEDaRKT_RKT0_ENKUlRKT_RKT0_E_clIiS7_EEDaSJ_SM_,($_ZN7cutlass13device_kernelIN5flash19enable_sm80_to_sm89INS1_16FlashAttnBwdSm80INS1_25CollectiveMainloopBwdSm80ILi2ELi2EN4cute5tupleIJNS5_1CILi128EEES8_NS7_ILi64EEEEEENS_10bfloat16_tEfNS_4arch4Sm80ELb0ELb1ELb1ELb0ELb1ELb0ELb0ELb0ELi2ELi4ELi4ELi4ELb0EEENS1_21CollectiveEpilogueBwdISA_SB_SD_Li256ELb0ELb0ELi2EEENS1_19SingleTileSchedulerILb0ELb0ELb0ELi128EEEEEEEEEvNT_6ParamsE$_ZZN4cute7idx2crdINS_5tupleIJiiNS_1CILi0EEEEEENS1_IJNS1_IJNS2_ILi4EEENS2_ILi8EEEEEENS2_ILi2EEENS2_ILi1EEEEEEEEDaRKT_RKT0_ENKUlRKT_RKT0_E_clIiS8_EEDaSJ_SM_ - $_ZN7cutlass13device_kernelIN5flash19enable_sm80_to_sm89INS1_16FlashAttnBwdSm80INS1_25CollectiveMainloopBwdSm80ILi2ELi2EN4cute5tupleIJNS5_1CILi128EEES8_NS7_ILi64EEEEEENS_10bfloat16_tEfNS_4arch4Sm80ELb0ELb1ELb1ELb0ELb1ELb0ELb0ELb0ELi2ELi4ELi4ELi4ELb0EEENS1_21CollectiveEpilogueBwdISA_SB_SD_Li256ELb0ELb0ELi2EEENS1_19SingleTileSchedulerILb0ELb0ELb0ELi128EEEEEEEEEvNT_6ParamsE$_ZZN4cute7idx2crdINS_5tupleIJiiNS_1CILi0EEEEEENS1_IJNS1_IJNS2_ILi4EEENS2_ILi8EEEEEENS2_ILi2EEENS2_ILi1EEEEEEEEDaRKT_RKT0_ENKUlRKT_RKT0_E_clIiS7_EEDaSJ_SM_)
$_ZN7cutlass13device_kernelIN5flash19enable_sm80_to_sm89INS1_16FlashAttnBwdSm80INS1_25CollectiveMainloopBwdSm80ILi2ELi2EN4cute5tupleIJNS5_1CILi128EEES8_NS7_ILi64EEEEEENS_10bfloat16_tEfNS_4arch4Sm80ELb0ELb1ELb1ELb0ELb1ELb0ELb0ELb0ELi2ELi4ELi4ELi4ELb0EEENS1_21CollectiveEpilogueBwdISA_SB_SD_Li256ELb0ELb0ELi2EEENS1_19SingleTileSchedulerILb0ELb0ELb0ELi128EEEEEEEEEvNT_6ParamsE$_ZZN4cute7idx2crdINS_5tupleIJiiNS_1CILi0EEEEEENS1_IJNS1_IJNS2_ILi4EEENS2_ILi8EEEEEENS2_ILi2EEENS2_ILi1EEEEEEEEDaRKT_RKT0_ENKUlRKT_RKT0_E_clIiS7_EEDaSJ_SM_:
        /* <DEDUP_REMOVED lines=10> */
[----:B------:R-:W-:Y:S05]  /*fd60*/  CALL.REL.NOINC `($_ZN7cutlass13device_kernelIN5flash19enable_sm80_to_sm89INS1_16FlashAttnBwdSm80INS1_25CollectiveMainloopBwdSm80ILi2ELi2EN4cute5tupleIJNS5_1CILi128EEES8_NS7_ILi64EEEEEENS_10bfloat16_tEfNS_4arch4Sm80ELb0ELb1ELb1ELb0ELb1ELb0ELb0ELb0ELi2ELi4ELi4ELi4ELb0EEENS1_21CollectiveEpilogueBwdISA_SB_SD_Li256ELb0ELb0ELi2EEENS1_19SingleTileSchedulerILb0ELb0ELb0ELi128EEEEEEEEEvNT_6ParamsE$_ZN4cute5tupleIJiEEC2ERKi) ;  /* 0xffffbc2000007944 */ /* 0x000fea0003c3ffff */
[----:B------:R2:W5:Y:S01]  /*fd70*/  LDL R73, [R1+0x1680] ;  /* 0x0016800001497983 */ /* 0x0005620000100800 */
[----:B-1----:R-:W-:Y:S01]  /*fd80*/  IMAD.MOV.U32 R3, RZ, RZ, R8 ;  /* 0x000000ffff037224 */ /* 0x002fe200078e0008 */
[----:B------:R-:W-:-:S02]  /*fd90*/  MOV R2, R9 ;  /* 0x0000000900027202 */ /* 0x000fc40000000f00 */
[----:B------:R-:W-:Y:S02]  /*fda0*/  MOV R10, 0xfdc0 ;  /* 0x0000fdc0000a7802 */ /* 0x000fe40000000f00 */
[----:B--2--5:R-:W-:Y:S05]  /*fdb0*/  CALL.REL.NOINC `($_ZN7cutlass13device_kernelIN5flash19enable_sm80_to_sm89INS1_16FlashAttnBwdSm80INS1_25CollectiveMainloopBwdSm80ILi2ELi2EN4cute5tupleIJNS5_1CILi128EEES8_NS7_ILi64EEEEEENS_10bfloat16_tEfNS_4arch4Sm80ELb0ELb1ELb1ELb0ELb1ELb0ELb0ELb0ELi2ELi4ELi4ELi4ELb0EEENS1_21CollectiveEpilogueBwdISA_SB_SD_Li256ELb0ELb0ELi2EEENS1_19SingleTileSchedulerILb0ELb0ELb0ELi128EEEEEEEEEvNT_6ParamsE$_ZN4cute5tupleIJiEEC2ERKi) ;  /* 0xffffbbd000007944 */ /* 0x024fea0003c3ffff */
[----:B------:R2:W5:Y:S01]  /*fdc0*/  LDL R8, [R1+0x1680] ;  /* 0x0016800001087983 */ /* 0x0005620000100800 */
[----:B-1----:R-:W-:Y:S01]  /*fdd0*/  IMAD.MOV.U32 R3, RZ, RZ, R73 ;  /* 0x000000ffff037224 */ /* 0x002fe200078e0049 */
[----:B------:R-:W-:Y:S02]  /*fde0*/  MOV R2, R7 ;  /* 0x0000000700027202 */ /* 0x000fe40000000f00 */
[----:B------:R-:W-:Y:S02]  /*fdf0*/  MOV R10, 0xfe10 ;  /* 0x0000fe10000a7802 */ /* 0x000fe40000000f00 */
[----:B--2--5:R-:W-:Y:S05]  /*fe00*/  CALL.REL.NOINC `($_ZN7cutlass13device_kernelIN5flash19enable_sm80_to_sm89INS1_16FlashAttnBwdSm80INS1_25CollectiveMainloopBwdSm80ILi2ELi2EN4cute5tupleIJNS5_1CILi128EEES8_NS7_ILi64EEEEEENS_10bfloat16_tEfNS_4arch4Sm80ELb0ELb1ELb1ELb0ELb1ELb0ELb0ELb0ELi2ELi4ELi4ELi4ELb0EEENS1_21CollectiveEpilogueBwdISA_SB_SD_Li256ELb0ELb0ELi2EEENS1_19SingleTileSchedulerILb0ELb0ELb0ELi128EEEEEEEEEvNT_6ParamsE$_ZN4cute5tupleIJiEEC2ERKi) ;  /* 0xffffbb8000007944 */ /* 0x024fea0003c3ffff */
[----:B-1----:R1:W5:Y:S01]  /*fe10*/  LDL R3, [R1+0x1684] ;  /* 0x0016840001037983 */ /* 0x0023620000100800 */
[----:B------:R-:W-:Y:S02]  /*fe20*/  MOV R2, R9 ;  /* 0x0000000900027202 */ /* 0x000fe40000000f00 */
[----:B------:R-:W-:Y:S02]  /*fe30*/  MOV R10, 0xfe50 ;  /* 0x0000fe50000a7802 */ /* 0x000fe40000000f00 */
[----:B-1---5:R-:W-:Y:S05]  /*fe40*/  CALL.REL.NOINC `($_ZN7cutlass13device_kernelIN5flash19enable_sm80_to_sm89INS1_16FlashAttnBwdSm80INS1_25CollectiveMainloopBwdSm80ILi2ELi2EN4cute5tupleIJNS5_1CILi128EEES8_NS7_ILi64EEEEEENS_10bfloat16_tEfNS_4arch4Sm80ELb0ELb1ELb1ELb0ELb1ELb0ELb0ELb0ELi2ELi4ELi4ELi4ELb0EEENS1_21CollectiveEpilogueBwdISA_SB_SD_Li256ELb0ELb0ELi2EEENS1_19SingleTileSchedulerILb0ELb0ELb0ELi128EEEEEEEEEvNT_6ParamsE$_ZN4cute5tupleIJiEEC2ERKi) ;  /* 0xffffbb4000007944 */ /* 0x022fea0003c3ffff */
[----:B------:R2:W5:Y:S01]  /*fe50*/  LDL R73, [R1+0x1680] ;  /* 0x0016800001497983 */ /* 0x0005620000100800 */
[----:B-1----:R-:W-:Y:S01]  /*fe60*/  IMAD.MOV.U32 R2, RZ, RZ, R7 ;  /* 0x000000ffff027224 */ /* 0x002fe200078e0007 */
[----:B------:R-:W-:Y:S02]  /*fe70*/  MOV R3, R8 ;  /* 0x0000000800037202 */ /* 0x000fe40000000f00 */
[----:B------:R-:W-:-:S02]  /*fe80*/  MOV R10, 0xfea0 ;  /* 0x0000fea0000a7802 */ /* 0x000fc40000000f00 */
[----:B--2--5:R-:W-:Y:S05]  /*fe90*/  CALL.REL.NOINC `($_ZN7cutlass13device_kernelIN5flash19enable_sm80_to_sm89INS1_16FlashAttnBwdSm80INS1_25CollectiveMainloopBwdSm80ILi2ELi2EN4cute5tupleIJNS5_1CILi128EEES8_NS7_ILi64EEEEEENS_10bfloat16_tEfNS_4arch4Sm80ELb0ELb1ELb1ELb0ELb1ELb0ELb0ELb0ELi2ELi4ELi4ELi4ELb0EEENS1_21CollectiveEpilogueBwdISA_SB_SD_Li256ELb0ELb0ELi2EEENS1_19SingleTileSchedulerILb0ELb0ELb0ELi128EEEEEEEEEvNT_6ParamsE$_ZN4cute5tupleIJiEEC2ERKi) ;  /* 0xffffbaf000007944 */ /* 0x024fea0003c3ffff */
[----:B-1----:R1:W5:Y:S01]  /*fea0*/  LDL R3, [R1+0x1684] ;  /* 0x0016840001037983 */ /* 0x0023620000100800 */
[----:B------:R-:W-:-:S03]  /*feb0*/  MOV R8, 0xfed0 ;  /* 0x0000fed000087802 */ /* 0x000fc60000000f00 */
[----:B-1---5:R-:W-:Y:S05]  /*fec0*/  CALL.REL.NOINC `($_ZN7cutlass13device_kernelIN5flash19enable_sm80_to_sm89INS1_16FlashAttnBwdSm80INS1_25CollectiveMainloopBwdSm80ILi2ELi2EN4cute5tupleIJNS5_1CILi128EEES8_NS7_ILi64EEEEEENS_10bfloat16_tEfNS_4arch4Sm80ELb0ELb1ELb1ELb0ELb1ELb0ELb0ELb0ELi2ELi4ELi4ELi4ELb0EEENS1_21CollectiveEpilogueBwdISA_SB_SD_Li256ELb0ELb0ELi2EEENS1_19SingleTileSchedulerILb0ELb0ELb0ELi128EEEEEEEEEvNT_6ParamsE$_ZN4cute5tupleIJNS_1CILi0EEEiEEC2ERKS2_RKi) ;  /* 0xffffb9e000007944 */ /* 0x022fea0003c3ffff */
[----:B------:R1:W5:Y:S01]  /*fed0*/  LDL R8, [R1+0x1680] ;  /* 0x0016800001087983 */ /* 0x0003620000100800 */
[----:B------:R-:W-:Y:S01]  /*fee0*/  IMAD.MOV.U32 R3, RZ, RZ, R73 ;  /* 0x000000ffff037224 */ /* 0x000fe200078e0049 */
[----:B------:R-:W-:-:S02]  /*fef0*/  MOV R2, R9 ;  /* 0x0000000900027202 */ /* 0x000fc40000000f00 */
[----:B------:R-:W-:Y:S02]  /*ff00*/  MOV R6, 0xff20 ;  /* 0x0000ff2000067802 */ /* 0x000fe40000000f00 */
[----:B-1---5:R-:W-:Y:S05]  /*ff10*/  CALL.REL.NOINC `($_ZN7cutlass13device_kernelIN5flash19enable_sm80_to_sm89INS1_16FlashAttnBwdSm80INS1_25CollectiveMainloopBwdSm80ILi2ELi2EN4cute5tupleIJNS5_1CILi128EEES8_NS7_ILi64EEEEEENS_10bfloat16_tEfNS_4arch4Sm80ELb0ELb1ELb1ELb0ELb1ELb0ELb0ELb0ELi2ELi4ELi4ELi4ELb0EEENS1_21CollectiveEpilogueBwdISA_SB_SD_Li256ELb0ELb0ELi2EEENS1_19SingleTileSchedulerILb0ELb0ELb0ELi128EEEEEEEEEvNT_6ParamsE$_ZN4cute3eso3ESOILb0ELb1EJiNS_1CILi0EEEEEC2ERKiRKS3_) ;  /* 0xffff7f3000007944 */ /* 0x022fea0003c3ffff */
[----:B------:R2:W5:Y:S01]  /*ff20*/  LDL R10, [R1+0x1680] ;  /* 0x00168000010a7983 */ /* 0x0005620000100800 */
[----:B------:R-:W-:-:S03]  /*ff30*/  MOV R78, 0xff60 ;  /* 0x0000ff60004e7802 */ /* 0x000fc60000000f00 */
[----:B------:R2:W-:Y:S04]  /*ff40*/  STL [R1+0x1680], R8 ;  /* 0x0016800801007387 */ /* 0x0005e80000100800 */
[----:B-12--5:R-:W-:Y:S05]  /*ff50*/  CALL.REL.NOINC `($_ZN7cutlass13device_kernelIN5flash19enable_sm80_to_sm89INS1_16FlashAttnBwdSm80INS1_25CollectiveMainloopBwdSm80ILi2ELi2EN4cute5tupleIJNS5_1CILi128EEES8_NS7_ILi64EEEEEENS_10bfloat16_tEfNS_4arch4Sm80ELb0ELb1ELb1ELb0ELb1ELb0ELb0ELb0ELi2ELi4ELi4ELi4ELb0EEENS1_21CollectiveEpilogueBwdISA_SB_SD_Li256ELb0ELb0ELi2EEENS1_19SingleTileSchedulerILb0ELb0ELb0ELi128EEEEEEEEEvNT_6ParamsE$_ZZN4cuteplIJiEJNS_1CILi0EEEiEEEDaRKNS_15ArithmeticTupleIJDpT_EEERKNS3_IJDpT0_EEEENKUlDpRKT_E_clIJiiEEEDaSH_) ;  /* 0x00000d7000007944 */ /* 0x026fea0003c00000 */
[----:B-----5:R-:W-:Y:S02]  /*ff60*/  MOV R7, R2 ;  /* 0x0000000200077202 */ /* 0x020fe40000000f00 */
[----:B------:R-:W-:Y:S02]  /*ff70*/  MOV R2, 0xff90 ;  /* 0x0000ff9000027802 */ /* 0x000fe40000000f00 */
[----:B-1----:R-:W-:Y:S05]  /*ff80*/  CALL.REL.NOINC `($_ZN7cutlass13device_kernelIN5flash19enable_sm80_to_sm89INS1_16FlashAttnBwdSm80INS1_25CollectiveMainloopBwdSm80ILi2ELi2EN4cute5tupleIJNS5_1CILi128EEES8_NS7_ILi64EEEEEENS_10bfloat16_tEfNS_4arch4Sm80ELb0ELb1ELb1ELb0ELb1ELb0ELb0ELb0ELi2ELi4ELi4ELi4ELb0EEENS1_21CollectiveEpilogueBwdISA_SB_SD_Li256ELb0ELb0ELi2EEENS1_19SingleTileSchedulerILb0ELb0ELb0ELi128EEEEEEEEEvNT_6ParamsE$_ZZN4cute19as_arithmetic_tupleINS_15ArithmeticTupleIJiiEEEEEDaRKT_ENKUlRKT_E_clIiEEDaS8_) ;  /* 0xffffd13000007944 */ /* 0x002fea0003c3ffff */
[----:B------:R-:W-:Y:S01]  /*ff90*/  IMAD.MOV.U32 R7, RZ, RZ, R3 ;  /* 0x000000ffff077224 */ /* 0x000fe200078e0003 */
[----:B------:R-:W-:Y:S02]  /*ffa0*/  MOV R10, R6 ;  /* 0x00000006000a7202 */ /* 0x000fe40000000f00 */
[----:B------:R-:W-:Y:S02]  /*ffb0*/  MOV R2, 0xffd0 ;  /* 0x0000ffd000027802 */ /* 0x000fe40000000f00 */
[----:B------:R-:W-:Y:S05]  /*ffc0*/  CALL.REL.NOINC `($_ZN7cutlass13device_kernelIN5flash19enable_sm80_to_sm89INS1_16FlashAttnBwdSm80INS1_25CollectiveMainloopBwdSm80ILi2ELi2EN4cute5tupleIJNS5_1CILi128EEES8_NS7_ILi64EEEEEENS_10bfloat16_tEfNS_4arch4Sm80ELb0ELb1ELb1ELb0ELb1ELb0ELb0ELb0ELi2ELi4ELi4ELi4ELb0EEENS1_21CollectiveEpilogueBwdISA_SB_SD_Li256ELb0ELb0ELi2EEENS1_19SingleTileSchedulerILb0ELb0ELb0ELi128EEEEEEEEEvNT_6ParamsE$_ZZN4cute19as_arithmetic_tupleINS_15ArithmeticTupleIJiiEEEEEDaRKT_ENKUlRKT_E_clIiEEDaS8_) ;  /* 0xffffd0f000007944 */ /* 0x000fea0003c3ffff */
[----:B------:R1:W-:Y:S01]  /*ffd0*/  STL [R1+0x1680], R6 ;  /* 0x0016800601007387 */ /* 0x0003e20000100800 */
[----:B------:R-:W-:-:S03]  /*ffe0*/  MOV R78, 0x10000 ;  /* 0x00010000004e7802 */ /* 0x000fc60000000f00 */
[----:B-1----:R-:W-:Y:S05]  /*fff0*/  CALL.REL.NOINC `($_ZN7cutlass13device_kernelIN5flash19enable_sm80_to_sm89INS1_16FlashAttnBwdSm80INS1_25CollectiveMainloopBwdSm80ILi2ELi2EN4cute5tupleIJNS5_1CILi128EEES8_NS7_ILi64EEEEEENS_10bfloat16_tEfNS_4arch4Sm80ELb0ELb1ELb1ELb0ELb1ELb0ELb0ELb0ELi2ELi4ELi4ELi4ELb0EEENS1_21CollectiveEpilogueBwdISA_SB_SD_Li256ELb0ELb0ELi2EEENS1_19SingleTileSchedulerILb0ELb0ELb0ELi128EEEEEEEEEvNT_6ParamsE$_ZZN4cute19as_arithmetic_tupleINS_15ArithmeticTupleIJiiEEEEEDaRKT_ENKUlDpRKT_E_clIJiiEEEDaS9_) ;  /* 0xffffd04000007944 */ /* 0x002fea0003c3ffff */
[----:B-----5:R-:W-:Y:S02]  /*10000*/  MOV R6, R2 ;  /* 0x0000000200067202 */ /* 0x020fe40000000f00 */
[----:B------:R-:W-:Y:S02]  /*10010*/  MOV R2, 0x10030 ;  /* 0x0001003000027802 */ /* 0x000fe40000000f00 */
[----:B-1----:R-:W-:Y:S05]  /*10020*/  CALL.REL.NOINC `($_ZN7cutlass13device_kernelIN5flash19enable_sm80_to_sm89INS1_16FlashAttnBwdSm80INS1_25CollectiveMainloopBwdSm80ILi2ELi2EN4cute5tupleIJNS5_1CILi128EEES8_NS7_ILi64EEEEEENS_10bfloat16_tEfNS_4arch4Sm80ELb0ELb1ELb1ELb0ELb1ELb0ELb0ELb0ELi2ELi4ELi4ELi4ELb0EEENS1_21CollectiveEpilogueBwdISA_SB_SD_Li256ELb0ELb0ELi2EEENS1_19SingleTileSchedulerILb0ELb0ELb0ELi128EEEEEEEEEvNT_6ParamsE$_ZZN4cute14transform_leafINS_15ArithmeticTupleIJiiEEENS_8identityEEEDaRKT_OT0_ENKUlRKT_E_clIiEEDaSB_) ;  /* 0xffffce6000007944 */ /* 0x002fea0003c3ffff */
[----:B------:R-:W-:Y:S01]  /*10030*/  IMAD.MOV.U32 R6, RZ, RZ, R3 ;  /* 0x000000ffff067224 */ /* 0x000fe200078e0003 */
[----:B------:R-:W-:Y:S02]  /*10040*/  MOV R10, R8 ;  /* 0x00000008000a7202 */ /* 0x000fe40000000f00 */
[----:B------:R-:W-:-:S02]  /*10050*/  MOV R2, 0x10070 ;  /* 0x0001007000027802 */ /* 0x000fc40000000f00 */
[----:B------:R-:W-:Y:S05]  /*10060*/  CALL.REL.NOINC `($_ZN7cutlass13device_kernelIN5flash19enable_sm80_to_sm89INS1_16FlashAttnBwdSm80INS1_25CollectiveMainloopBwdSm80ILi2ELi2EN4cute5tupleIJNS5_1CILi128EEES8_NS7_ILi64EEEEEENS_10bfloat16_tEfNS_4arch4Sm80ELb0ELb1ELb1ELb0ELb1ELb0ELb0ELb0ELi2ELi4ELi4ELi4ELb0EEENS1_21CollectiveEpilogueBwdISA_SB_SD_Li256ELb0ELb0ELi2EEENS1_19SingleTileSchedulerILb0ELb0ELb0ELi128EEEEEEEEEvNT_6ParamsE$_ZZN4cute14transform_leafINS_15ArithmeticTupleIJiiEEENS_8identityEEEDaRKT_OT0_ENKUlRKT_E_clIiEEDaSB_) ;  /* 0xffffce2000007944 */ /* 0x000fea0003c3ffff */
[----:B------:R1:W-:Y:S01]  /*10070*/  STL [R1+0x1680], R8 ;  /* 0x0016800801007387 */ /* 0x0003e20000100800 */
[----:B------:R-:W-:-:S03]  /*10080*/  MOV R6, 0x100a0 ;  /* 0x000100a000067802 */ /* 0x000fc60000000f00 */
[----:B-1----:R-:W-:Y:S05]  /*10090*/  CALL.REL.NOINC `($_ZN7cutlass13device_kernelIN5flash19enable_sm80_to_sm89INS1_16FlashAttnBwdSm80INS1_25CollectiveMainloopBwdSm80ILi2ELi2EN4cute5tupleIJNS5_1CILi128EEES8_NS7_ILi64EEEEEENS_10bfloat16_tEfNS_4arch4Sm80ELb0ELb1ELb1ELb0ELb1ELb0ELb0ELb0ELi2ELi4ELi4ELi4ELb0EEENS1_21CollectiveEpilogueBwdISA_SB_SD_Li256ELb0ELb0ELi2EEENS1_19SingleTileSchedulerILb0ELb0ELb0ELi128EEEEEEEEEvNT_6ParamsE$_ZZN4cute9transformINS_15ArithmeticTupleIJiiEEEZNS_14transform_leafIS2_NS_8identityEEEDaRKT_OT0_EUlRKT_E_EEDaS7_S9_ENKUlDpSC_E_clIJiiEEEDaSE_) ;  /* 0x0000064000007944 */ /* 0x002fea0003c00000 */
[----:B------:R-:W-:Y:S02]  /*100a0*/  MOV R73, 0x0 ;  /* 0x0000000000497802 */ /* 0x000fe40000000f00 */
[----:B-----5:R-:W-:-:S02]  /*100b0*/  MOV R10, R2 ;  /* 0x00000002000a7202 */ /* 0x020fc40000000f00 */
[----:B------:R-:W-:Y:S01]  /*100c0*/  MOV R8, R3 ;  /* 0x0000000300087202 */ /* 0x000fe20000000f00 */
[----:B------:R-:W-:Y:S06]  /*100d0*/  RET.REL.NODEC R72 `(_ZN7cutlass13device_kernelIN5flash19enable_sm80_to_sm89INS1_16FlashAttnBwdSm80INS1_25CollectiveMainloopBwdSm80ILi2ELi2EN4cute5tupleIJNS5_1CILi128EEES8_NS7_ILi64EEEEEENS_10bfloat16_tEfNS_4arch4Sm80ELb0ELb1ELb1ELb0ELb1ELb0ELb0ELb0ELi2ELi4ELi4ELi4ELb0EEENS1_21CollectiveEpilogueBwdISA_SB_SD_Li256ELb0ELb0ELi2EEENS1_19SingleTileSchedulerILb0ELb0ELb0ELi128EEEEEEEEEvNT_6ParamsE) ;  /* 0xfffeff2048007950 */ /* 0x000fec0003c3ffff */
        .type           $_ZN7cutlass13device_kernelIN5flash19enable_sm80_to_sm89INS1_16FlashAttnBwdSm80INS1_25CollectiveMainloopBwdSm80ILi2ELi2EN4cute5tupleIJNS5_1CILi128EEES8_NS7_ILi64EEEEEENS_10bfloat16_tEfNS_4arch4Sm80ELb0ELb1ELb1ELb0ELb1ELb0ELb0ELb0ELi2ELi4ELi4ELi4ELb0EEENS1_21CollectiveEpilogueBwdISA_SB_SD_Li256ELb0ELb0ELi2EEENS1_19SingleTileSchedulerILb0ELb0ELb0ELi128EEEEEEEEEvNT_6ParamsE$_ZZN4cute7idx2crdINS_5tupleIJiiNS_1CILi0EEEEEENS1_IJNS1_IJNS2_ILi4EEENS2_ILi8EEEEEENS2_ILi2EEENS2_ILi1EEEEEEEEDaRKT_RKT0_ENKUlRKT_RKT0_E_clIiS8_EEDaSJ_SM_,@function
        .size           $_ZN7cutlass13device_kernelIN5flash19enable_sm80_to_sm89INS1_16FlashAttnBwdSm80INS1_25CollectiveMainloopBwdSm80ILi2ELi2EN4cute5tupleIJNS5_1CILi128EEES8_NS7_ILi64EEEEEENS_10bfloat16_tEfNS_4arch4Sm80ELb0ELb1ELb1ELb0ELb1ELb0ELb0ELb0ELi2ELi4ELi4ELi4ELb0EEENS1_21CollectiveEpilogueBwdISA_SB_SD_Li256ELb0ELb0ELi2EEENS1_19SingleTileSchedulerILb0ELb0ELb0ELi128EEEEEEEEEvNT_6ParamsE$_ZZN4cute7idx2crdINS_5tupleIJiiNS_1CILi0EEEEEENS1_IJNS1_IJNS2_ILi4EEENS2_ILi8EEEEEENS2_ILi2EEENS2_ILi1EEEEEEEEDaRKT_RKT0_ENKUlRKT_RKT0_E_clIiS8_EEDaSJ_SM_,($_ZN7cutlass13device_kernelIN5flash19enable_sm80_to_sm89INS1_16FlashAttnBwdSm80INS1_25CollectiveMainloopBwdSm80ILi2ELi2EN4cute5tupleIJNS5_1CILi128EEES8_NS7_ILi64EEEEEENS_10bfloat16_tEfNS_4arch4Sm80ELb0ELb1ELb1ELb0ELb1ELb0ELb0ELb0ELi2ELi4ELi4ELi4ELb0EEENS1_21CollectiveEpilogueBwdISA_SB_SD_Li256ELb0ELb0ELi2EEENS1_19SingleTileSchedulerILb0ELb0ELb0ELi128EEEEEEEEEvNT_6ParamsE$_ZZN4cute7idx2crdINS_5tupleIJiiNS_1CILi0EEEEEENS1_IJNS1_IJNS2_ILi4EEENS2_ILi8EEEEEES5_NS2_ILi1EEEEEEEEDaRKT_RKT0_ENKUlRKT_RKT0_E_clIiS5_EEDaSI_SL_ - $_ZN7cutlass13device_kernelIN5flash19enable_sm80_to_sm89INS1_16FlashAttnBwdSm80INS1_25CollectiveMainloopBwdSm80ILi2ELi2EN4cute5tupleIJNS5_1CILi128EEES8_NS7_ILi64EEEEEENS_10bfloat16_tEfNS_4arch4Sm80ELb0ELb1ELb1ELb0ELb1ELb0ELb0ELb0ELi2ELi4ELi4ELi4ELb0EEENS1_21CollectiveEpilogueBwdISA_SB_SD_Li256ELb0ELb0ELi2EEENS1_19SingleTileSchedulerILb0ELb0ELb0ELi128EEEEEEEEEvNT_6ParamsE$_ZZN4cute7idx2crdINS_5tupleIJiiNS_1CILi0EEEEEENS1_IJNS1_IJNS2_ILi4EEENS2_ILi8EEEEEENS2_ILi2EEENS2_ILi1EEEEEEEEDaRKT_RKT0_ENKUlRKT_RKT0_E_clIiS8_EEDaSJ_SM_)
$_ZN7cutlass13device_kernelIN5flash19enable_sm80_to_sm89INS1_16FlashAttnBwdSm80INS1_25CollectiveMainloopBwdSm80ILi2ELi2EN4cute5tupleIJNS5_1CILi128EEES8_NS7_ILi64EEEEEENS_10bfloat16_tEfNS_4arch4Sm80ELb0ELb1ELb1ELb0ELb1ELb0ELb0ELb0ELi2ELi4ELi4ELi4ELb0EEENS1_21CollectiveEpilogueBwdISA_SB_SD_Li256ELb0ELb0ELi2EEENS1_19SingleTileSchedulerILb0ELb0ELb0ELi128EEEEEEEEEvNT_6ParamsE$_ZZN4cute7idx2crdINS_5tupleIJiiNS_1CILi0EEEEEENS1_IJNS1_IJNS2_ILi4EEENS2_ILi8EEEEEENS2_ILi2EEENS2_ILi1EEEEEEEEDaRKT_RKT0_ENKUlRKT_RKT0_E_clIiS8_EEDaSJ_SM_:
[----:B------:R-:W-:Y:S02]  /*100e0*/  MOV R3, 0x0 ;  /* 0x0000000000037802 */ /* 0x000fe40000000f00 */
[----:B------:R-:W-:Y:S02]  /*100f0*/  MOV R6, R5 ;  /* 0x0000000500067202 */ /* 0x000fe40000000f00 */
[----:B------:R-:W-:Y:S05]  /*10100*/  RET.REL.NODEC R2 `(_ZN7cutlass13device_kernelIN5flash19enable_sm80_to_sm89INS1_16FlashAttnBwdSm80INS1_25CollectiveMainloopBwdSm80ILi2ELi2EN4cute5tupleIJNS5_1CILi128EEES8_NS7_ILi64EEEEEENS_10bfloat16_tEfNS_4arch4Sm80ELb0ELb1ELb1ELb0ELb1ELb0ELb0ELb0ELi2ELi4ELi4ELi4ELb0EEENS1_21CollectiveEpilogueBwdISA_SB_SD_Li256ELb0ELb0ELi2EEENS1_19SingleTileSchedulerILb0ELb0ELb0ELi128EEEEEEEEEvNT_6ParamsE) ;  /* 0xfffefef002007950 */ /* 0x000fea0003c3ffff */
        .type           $_ZN7cutlass13device_kernelIN5flash19enable_sm80_to_sm89INS1_16FlashAttnBwdSm80INS1_25CollectiveMainloopBwdSm80ILi2ELi2EN4cute5tupleIJNS5_1CILi128EEES8_NS7_ILi64EEEEEENS_10bfloat16_tEfNS_4arch4Sm80ELb0ELb1ELb1ELb0ELb1ELb0ELb0ELb0ELi2ELi4ELi4ELi4ELb0EEENS1_21CollectiveEpilogueBwdISA_SB_SD_Li256ELb0ELb0ELi2EEENS1_19SingleTileSchedulerILb0ELb0ELb0ELi128EEEEEEEEEvNT_6ParamsE$_ZZN4cute7idx2crdINS_5tupleIJiiNS_1CILi0EEEEEENS1_IJNS1_IJNS2_ILi4EEENS2_ILi8EEEEEES5_NS2_ILi1EEEEEEEEDaRKT_RKT0_ENKUlRKT_RKT0_E_clIiS5_EEDaSI_SL_,@function
        .size           $_ZN7cutlass13device_kernelIN5flash19enable_sm80_to_sm89INS1_16FlashAttnBwdSm80INS1_25CollectiveMainloopBwdSm80ILi2ELi2EN4cute5tupleIJNS5_1CILi128EEES8_NS7_ILi64EEEEEENS_10bfloat16_tEfNS_4arch4Sm80ELb0ELb1ELb1ELb0ELb1ELb0ELb0ELb0ELi2ELi4ELi4ELi4ELb0EEENS1_21CollectiveEpilogueBwdISA_SB_SD_Li256ELb0ELb0ELi2EEENS1_19SingleTileSchedulerILb0ELb0ELb0ELi128EEEEEEEEEvNT_6ParamsE$_ZZN4cute7idx2crdINS_5tupleIJiiNS_1CILi0EEEEEENS1_IJNS1_IJNS2_ILi4EEENS2_ILi8EEEEEES5_NS2_ILi1EEEEEEEEDaRKT_RKT0_ENKUlRKT_RKT0_E_clIiS5_EEDaSI_SL_,($_ZN7cutlass13device_kernelIN5flash19enable_sm80_to_sm89INS1_16FlashAttnBwdSm80INS1_25CollectiveMainloopBwdSm80ILi2ELi2EN4cute5tupleIJNS5_1CILi128EEES8_NS7_ILi64EEEEEENS_10bfloat16_tEfNS_4arch4Sm80ELb0ELb1ELb1ELb0ELb1ELb0ELb0ELb0ELi2ELi4ELi4ELi4ELb0EEENS1_21CollectiveEpilogueBwdISA_SB_SD_Li256ELb0ELb0ELi2EEENS1_19SingleTileSchedulerILb0ELb0ELb0ELi128EEEEEEEEEvNT_6ParamsE$_ZZN4cute7idx2crdINS_5tupleIJiiNS_1CILi0EEEEEENS1_IJNS1_IJNS2_ILi4EEENS2_ILi8EEEEEES5_NS2_ILi1EEEEEEEEDaRKT_RKT0_ENKUlRKT_RKT0_E_clIiS7_EEDaSI_SL_ - $_ZN7cutlass13device_kernelIN5flash19enable_sm80_to_sm89INS1_16FlashAttnBwdSm80INS1_25CollectiveMainloopBwdSm80ILi2ELi2EN4cute5tupleIJNS5_1CILi128EEES8_NS7_ILi64EEEEEENS_10bfloat16_tEfNS_4arch4Sm80ELb0ELb1ELb1ELb0ELb1ELb0ELb0ELb0ELi2ELi4ELi4ELi4ELb0EEENS1_21CollectiveEpilogueBwdISA_SB_SD_Li256ELb0ELb0ELi2EEENS1_19SingleTileSchedulerILb0ELb0ELb0ELi128EEEEEEEEEvNT_6ParamsE$_ZZN4cute7idx2crdINS_5tupleIJiiNS_1CILi0EEEEEENS1_IJNS1_IJNS2_ILi4EEENS2_ILi8EEEEEES5_NS2_ILi1EEEEEEEEDaRKT_RKT0_ENKUlRKT_RKT0_E_clIiS5_EEDaSI_SL_)
$_ZN7cutlass13device_kernelIN5flash19enable_sm80_to_sm89INS1_16FlashAttnBwdSm80INS1_25CollectiveMainloopBwdSm80ILi2ELi2EN4cute5tupleIJNS5_1CILi128EEES8_NS7_ILi64EEEEEENS_10bfloat16_tEfNS_4arch4Sm80ELb0ELb1ELb1ELb0ELb1ELb0ELb0ELb0ELi2ELi4ELi4ELi4ELb0EEENS1_21CollectiveEpilogueBwdISA_SB_SD_Li256ELb0ELb0ELi2EEENS1_19SingleTileSchedulerILb0ELb0ELb0ELi128EEEEEEEEEvNT_6ParamsE$_ZZN4cute7idx2crdINS_5tupleIJiiNS_1CILi0EEEEEENS1_IJNS1_IJNS2_ILi4EEENS2_ILi8EEEEEES5_NS2_ILi1EEEEEEEEDaRKT_RKT0_ENKUlRKT_RKT0_E_clIiS5_EEDaSI_SL_:
[----:B------:R-:W-:Y:S02]  /*10110*/  MOV R3, 0x0 ;  /* 0x0000000000037802 */ /* 0x000fe40000000f00 */
[----:B------:R-:W-:Y:S02]  /*10120*/  MOV R6, R5 ;  /* 0x0000000500067202 */ /* 0x000fe40000000f00 */
[----:B------:R-:W-:Y:S05]  /*10130*/  RET.REL.NODEC R2 `(_ZN7cutlass13device_kernelIN5flash19enable_sm80_to_sm89INS1_16FlashAttnBwdSm80INS1_25CollectiveMainloopBwdSm80ILi2ELi2EN4cute5tupleIJNS5_1CILi128EEES8_NS7_ILi64EEEEEENS_10bfloat16_tEfNS_4arch4Sm80ELb0ELb1ELb1ELb0ELb1ELb0ELb0ELb0ELi2ELi4ELi4ELi4ELb0EEENS1_21CollectiveEpilogueBwdISA_SB_SD_Li256ELb0ELb0ELi2EEENS1_19SingleTileSchedulerILb0ELb0ELb0ELi128EEEEEEEEEvNT_6ParamsE) ;  /* 0xfffefec002007950 */ /* 0x000fea0003c3ffff */
        .type           $_ZN7cutlass13device_kernelIN5flash19enable_sm80_to_sm89INS1_16FlashAttnBwdSm80INS1_25CollectiveMainloopBwdSm80ILi2ELi2EN4cute5tupleIJNS5_1CILi128EEES8_NS7_ILi64EEEEEENS_10bfloat16_tEfNS_4arch4Sm80ELb0ELb1ELb1ELb0ELb1ELb0ELb0ELb0ELi2ELi4ELi4ELi4ELb0EEENS1_21CollectiveEpilogueBwdISA_SB_SD_Li256ELb0ELb0ELi2EEENS1_19SingleTileSchedulerILb0ELb0ELb0ELi128EEEEEEEEEvNT_6ParamsE$_ZZN4cute7idx2crdINS_5tupleIJiiNS_1CILi0EEEEEENS1_IJNS1_IJNS2_ILi4EEENS2_ILi8EEEEEES5_NS2_ILi1EEEEEEEEDaRKT_RKT0_ENKUlRKT_RKT0_E_clIiS7_EEDaSI_SL_,@function
        .size           $_ZN7cutlass13device_kernelIN5flash19enable_sm80_to_sm89INS1_16FlashAttnBwdSm80INS1_25CollectiveMainloopBwdSm80ILi2ELi2EN4cute5tupleIJNS5_1CILi128EEES8_NS7_ILi64EEEEEENS_10bfloat16_tEfNS_4arch4Sm80ELb0ELb1ELb1ELb0ELb1ELb0ELb0ELb0ELi2ELi4ELi4ELi4ELb0EEENS1_21CollectiveEpilogueBwdISA_SB_SD_Li256ELb0ELb0ELi2EEENS1_19SingleTileSchedulerILb0ELb0ELb0ELi128EEEEEEEEEvNT_6ParamsE$_ZZN4cute7idx2crdINS_5tupleIJiiNS_1CILi0EEEEEENS1_IJNS1_IJNS2_ILi4EEENS2_ILi8EEEEEES5_NS2_ILi1EEEEEEEEDaRKT_RKT0_ENKUlRKT_RKT0_E_clIiS7_EEDaSI_SL_,($_ZN7cutlass13device_kernelIN5flash19enable_sm80_to_sm89INS1_16FlashAttnBwdSm80INS1_25CollectiveMainloopBwdSm80ILi2ELi2EN4cute5tupleIJNS5_1CILi128EEES8_NS7_ILi64EEEEEENS_10bfloat16_tEfNS_4arch4Sm80ELb0ELb1ELb1ELb0ELb1ELb0ELb0ELb0ELi2ELi4ELi4ELi4ELb0EEENS1_21CollectiveEpilogueBwdISA_SB_SD_Li256ELb0ELb0ELi2EEENS1_19SingleTileSchedulerILb0ELb0ELb0ELi128EEEEEEEEEvNT_6ParamsE$_ZZN4cute7idx2crdIiNS_5tupleIJNS_1CILi32EEENS2_ILi4EEENS2_ILi2EEENS2_ILi1EEEEEENS1_IJS6_S3_NS2_ILi128EEENS2_ILi0EEEEEEEEDaRKT_RKT0_RKT1_ENKUlRKT_RKT0_E_clIS3_S6_EEDaSM_SP_ - $_ZN7cutlass13device_kernelIN5flash19enable_sm80_to_sm89INS1_16FlashAttnBwdSm80INS1_25CollectiveMainloopBwdSm80ILi2ELi2EN4cute5tupleIJNS5_1CILi128EEES8_NS7_ILi64EEEEEENS_10bfloat16_tEfNS_4arch4Sm80ELb0ELb1ELb1ELb0ELb1ELb0ELb0ELb0ELi2ELi4ELi4ELi4ELb0EEENS1_21CollectiveEpilogueBwdISA_SB_SD_Li256ELb0ELb0ELi2EEENS1_19SingleTileSchedulerILb0ELb0ELb0ELi128EEEEEEEEEvNT_6ParamsE$_ZZN4cute7idx2crdINS_5tupleIJiiNS_1CILi0EEEEEENS1_IJNS1_IJNS2_ILi4EEENS2_ILi8EEEEEES5_NS2_ILi1EEEEEEEEDaRKT_RKT0_ENKUlRKT_RKT0_E_clIiS7_EEDaSI_SL_)
$_ZN7cutlass13device_kernelIN5flash19enable_sm80_to_sm89INS1_16FlashAttnBwdSm80INS1_25CollectiveMainloopBwdSm80ILi2ELi2EN4cute5tupleIJNS5_1CILi128EEES8_NS7_ILi64EEEEEENS_10bfloat16_tEfNS_4arch4Sm80ELb0ELb1ELb1ELb0ELb1ELb0ELb0ELb0ELi2ELi4ELi4ELi4ELb0EEENS1_21CollectiveEpilogueBwdISA_SB_SD_Li256ELb0ELb0ELi2EEENS1_19SingleTileSchedulerILb0ELb0ELb0ELi128EEEEEEEEEvNT_6ParamsE$_ZZN4cute7idx2crdINS_5tupleIJiiNS_1CILi0EEEEEENS1_IJNS1_IJNS2_ILi4EEENS2_ILi8EEEEEES5_NS2_ILi1EEEEEEEEDaRKT_RKT0_ENKUlRKT_RKT0_E_clIiS7_EEDaSI_SL_:
        /* <DEDUP_REMOVED lines=62> */
[----:B-----5:R-:W-:Y:S01]  /*10520*/  IMAD.MOV.U32 R10, RZ, RZ, R2 ;  /* 0x000000ffff0a7224 */ /* 0x020fe200078e0002 */
[----:B------:R-:W-:Y:S01]  /*10530*/  MOV R2, R72 ;  /* 0x0000004800027202 */ /* 0x000fe20000000f00 */
[----:B------:R-:W-:Y:S01]  /*10540*/  IMAD.MOV.U32 R8, RZ, RZ, R3 ;  /* 0x000000ffff087224 */ /* 0x000fe200078e0003 */
[----:B------:R-:W-:-:S04]  /*10550*/  MOV R3, 0x0 ;  /* 0x0000000000037802 */ /* 0x000fc80000000f00 */
[----:B------:R-:W-:Y:S05]  /*10560*/  RET.REL.NODEC R2 `(_ZN7cutlass13device_kernelIN5flash19enable_sm80_to_sm89INS1_16FlashAttnBwdSm80INS1_25CollectiveMainloopBwdSm80ILi2ELi2EN4cute5tupleIJNS5_1CILi128EEES8_NS7_ILi64EEEEEENS_10bfloat16_tEfNS_4arch4Sm80ELb0ELb1ELb1ELb0ELb1ELb0ELb0ELb0ELi2ELi4ELi4ELi4ELb0EEENS1_21CollectiveEpilogueBwdISA_SB_SD_Li256ELb0ELb0ELi2EEENS1_19SingleTileSchedulerILb0ELb0ELb0ELi128EEEEEEEEEvNT_6ParamsE) ;  /* 0xfffefa9002007950 */ /* 0x000fea0003c3ffff */
        .type           $_ZN7cutlass13device_kernelIN5flash19enable_sm80_to_sm89INS1_16FlashAttnBwdSm80INS1_25CollectiveMainloopBwdSm80ILi2ELi2EN4cute5tupleIJNS5_1CILi128EEES8_NS7_ILi64EEEEEENS_10bfloat16_tEfNS_4arch4Sm80ELb0ELb1ELb1ELb0ELb1ELb0ELb0ELb0ELi2ELi4ELi4ELi4ELb0EEENS1_21CollectiveEpilogueBwdISA_SB_SD_Li256ELb0ELb0ELi2EEENS1_19SingleTileSchedulerILb0ELb0ELb0ELi128EEEEEEEEEvNT_6ParamsE$_ZZN4cute7idx2crdIiNS_5tupleIJNS_1CILi32EEENS2_ILi4EEENS2_ILi2EEENS2_ILi1EEEEEENS1_IJS6_S3_NS2_ILi128EEENS2_ILi0EEEEEEEEDaRKT_RKT0_RKT1_ENKUlRKT_RKT0_E_clIS3_S6_EEDaSM_SP_,@function
        .size           $_ZN7cutlass13device_kernelIN5flash19enable_sm80_to_sm89INS1_16FlashAttnBwdSm80INS1_25CollectiveMainloopBwdSm80ILi2ELi2EN4cute5tupleIJNS5_1CILi128EEES8_NS7_ILi64EEEEEENS_10bfloat16_tEfNS_4arch4Sm80ELb0ELb1ELb1ELb0ELb1ELb0ELb0ELb0ELi2ELi4ELi4ELi4ELb0EEENS1_21CollectiveEpilogueBwdISA_SB_SD_Li256ELb0ELb0ELi2EEENS1_19SingleTileSchedulerILb0ELb0ELb0ELi128EEEEEEEEEvNT_6ParamsE$_ZZN4cute7idx2crdIiNS_5tupleIJNS_1CILi32EEENS2_ILi4EEENS2_ILi2EEENS2_ILi1EEEEEENS1_IJS6_S3_NS2_ILi128EEENS2_ILi0EEEEEEEEDaRKT_RKT0_RKT1_ENKUlRKT_RKT0_E_clIS3_S6_EEDaSM_SP_,($_ZN7cutlass13device_kernelIN5flash19enable_sm80_to_sm89INS1_16FlashAttnBwdSm80INS1_25CollectiveMainloopBwdSm80ILi2ELi2EN4cute5tupleIJNS5_1CILi128EEES8_NS7_ILi64EEEEEENS_10bfloat16_tEfNS_4arch4Sm80ELb0ELb1ELb1ELb0ELb1ELb0ELb0ELb0ELi2ELi4ELi4ELi4ELb0EEENS1_21CollectiveEpilogueBwdISA_SB_SD_Li256ELb0ELb0ELi2EEENS1_19SingleTileSchedulerILb0ELb0ELb0ELi128EEEEEEEEEvNT_6ParamsE$_ZZN4cute7idx2crdIiNS_5tupleIJNS_1CILi32EEENS2_ILi4EEENS2_ILi2EEENS2_ILi1EEEEEENS1_IJS6_S3_NS2_ILi128EEENS2_ILi0EEEEEEEEDaRKT_RKT0_RKT1_ENKUlRKT_RKT0_E_clIS4_S3_EEDaSM_SP_ - $_ZN7cutlass13device_kernelIN5flash19enable_sm80_to_sm89INS1_16FlashAttnBwdSm80INS1_25CollectiveMainloopBwdSm80ILi2ELi2EN4cute5tupleIJNS5_1CILi128EEES8_NS7_ILi64EEEEEENS_10bfloat16_tEfNS_4arch4Sm80ELb0ELb1ELb1ELb0ELb1ELb0ELb0ELb0ELi2ELi4ELi4ELi4ELb0EEENS1_21CollectiveEpilogueBwdISA_SB_SD_Li256ELb0ELb0ELi2EEENS1_19SingleTileSchedulerILb0ELb0ELb0ELi128EEEEEEEEEvNT_6ParamsE$_ZZN4cute7idx2crdIiNS_5tupleIJNS_1CILi32EEENS2_ILi4EEENS2_ILi2EEENS2_ILi1EEEEEENS1_IJS6_S3_NS2_ILi128EEENS2_ILi0EEEEEEEEDaRKT_RKT0_RKT1_ENKUlRKT_RKT0_E_clIS3_S6_EEDaSM_SP_)
$_ZN7cutlass13device_kernelIN5flash19enable_sm80_to_sm89INS1_16FlashAttnBwdSm80INS1_25CollectiveMainloopBwdSm80ILi2ELi2EN4cute5tupleIJNS5_1CILi128EEES8_NS7_ILi64EEEEEENS_10bfloat16_tEfNS_4arch4Sm80ELb0ELb1ELb1ELb0ELb1ELb0ELb0ELb0ELi2ELi4ELi4ELi4ELb0EEENS1_21CollectiveEpilogueBwdISA_SB_SD_Li256ELb0ELb0ELi2EEENS1_19SingleTileSchedulerILb0ELb0ELb0ELi128EEEEEEEEEvNT_6ParamsE$_ZZN4cute7idx2crdIiNS_5tupleIJNS_1CILi32EEENS2_ILi4EEENS2_ILi2EEENS2_ILi1EEEEEENS1_IJS6_S3_NS2_ILi128EEENS2_ILi0EEEEEEEEDaRKT_RKT0_RKT1_ENKUlRKT_RKT0_E_clIS3_S6_EEDaSM_SP_:
[----:B------:R-:W-:Y:S01]  /*10570*/  SHF.R.S32.HI R3, RZ, 0x1f, R2 ;  /* 0x0000001fff037819 */ /* 0x000fe20000011402 */
[----:B------:R-:W-:-:S03]  /*10580*/  IMAD.MOV.U32 R5, RZ, RZ, 0x0 ;  /* 0x00000000ff057424 */ /* 0x000fc600078e00ff */
[----:B------:R-:W-:-:S04]  /*10590*/  LEA.HI R3, R3, R2, RZ, 0x5 ;  /* 0x0000000203037211 */ /* 0x000fc800078f28ff */
[----:B------:R-:W-:-:S05]  /*105a0*/  LOP3.LUT R3, R3, 0xffffffe0, RZ, 0xc0, !PT ;  /* 0xffffffe003037812 */ /* 0x000fca00078ec0ff */
[----:B------:R-:W-:Y:S01]  /*105b0*/  IMAD.IADD R8, R2, 0x1, -R3 ;  /* 0x0000000102087824 */ /* 0x000fe200078e0a03 */
[----:B------:R-:W-:Y:S06]  /*105c0*/  RET.REL.NODEC R4 `(_ZN7cutlass13device_kernelIN5flash19enable_sm80_to_sm89INS1_16FlashAttnBwdSm80INS1_25CollectiveMainloopBwdSm80ILi2ELi2EN4cute5tupleIJNS5_1CILi128EEES8_NS7_ILi64EEEEEENS_10bfloat16_tEfNS_4arch4Sm80ELb0ELb1ELb1ELb0ELb1ELb0ELb0ELb0ELi2ELi4ELi4ELi4ELb0EEENS1_21CollectiveEpilogueBwdISA_SB_SD_Li256ELb0ELb0ELi2EEENS1_19SingleTileSchedulerILb0ELb0ELb0ELi128EEEEEEEEEvNT_6ParamsE) ;  /* 0xfffefa3004007950 */ /* 0x000fec0003c3ffff */
        .type           $_ZN7cutlass13device_kernelIN5flash19enable_sm80_to_sm89INS1_16FlashAttnBwdSm80INS1_25CollectiveMainloopBwdSm80ILi2ELi2EN4cute5tupleIJNS5_1CILi128EEES8_NS7_ILi64EEEEEENS_10bfloat16_tEfNS_4arch4Sm80ELb0ELb1ELb1ELb0ELb1ELb0ELb0ELb0ELi2ELi4ELi4ELi4ELb0EEENS1_21CollectiveEpilogueBwdISA_SB_SD_Li256ELb0ELb0ELi2EEENS1_19SingleTileSchedulerILb0ELb0ELb0ELi128EEEEEEEEEvNT_6ParamsE$_ZZN4cute7idx2crdIiNS_5tupleIJNS_1CILi32EEENS2_ILi4EEENS2_ILi2EEENS2_ILi1EEEEEENS1_IJS6_S3_NS2_ILi128EEENS2_ILi0EEEEEEEEDaRKT_RKT0_RKT1_ENKUlRKT_RKT0_E_clIS4_S3_EEDaSM_SP_,@function
        .size           $_ZN7cutlass13device_kernelIN5flash19enable_sm80_to_sm89INS1_16FlashAttnBwdSm80INS1_25CollectiveMainloopBwdSm80ILi2ELi2EN4cute5tupleIJNS5_1CILi128EEES8_NS7_ILi64EEEEEENS_10bfloat16_tEfNS_4arch4Sm80ELb0ELb1ELb1ELb0ELb1ELb0ELb0ELb0ELi2ELi4ELi4ELi4ELb0EEENS1_21CollectiveEpilogueBwdISA_SB_SD_Li256ELb0ELb0ELi2EEENS1_19SingleTileSchedulerILb0ELb0ELb0ELi128EEEEEEEEEvNT_6ParamsE$_ZZN4cute7idx2crdIiNS_5tupleIJNS_1CILi32EEENS2_ILi4EEENS2_ILi2EEENS2_ILi1EEEEEENS1_IJS6_S3_NS2_ILi128EEENS2_ILi0EEEEEEEEDaRKT_RKT0_RKT1_ENKUlRKT_RKT0_E_clIS4_S3_EEDaSM_SP_,($_ZN7cutlass13device_kernelIN5flash19enable_sm80_to_sm89INS1_16FlashAttnBwdSm80INS1_25CollectiveMainloopBwdSm80ILi2ELi2EN4cute5tupleIJNS5_1CILi128EEES8_NS7_ILi64EEEEEENS_10bfloat16_tEfNS_4arch4Sm80ELb0ELb1ELb1ELb0ELb1ELb0ELb0ELb0ELi2ELi4ELi4ELi4ELb0EEENS1_21CollectiveEpilogueBwdISA_SB_SD_Li256ELb0ELb0ELi2EEENS1_19SingleTileSchedulerILb0ELb0ELb0ELi128EEEEEEEEEvNT_6ParamsE$_ZZN4cute7idx2crdIiNS_5tupleIJNS_1CILi32EEENS2_ILi4EEENS2_ILi2EEENS2_ILi1EEEEEENS1_IJS6_S3_NS2_ILi128EEENS2_ILi0EEEEEEEEDaRKT_RKT0_RKT1_ENKUlRKT_RKT0_E_clIS5_S8_EEDaSM_SP_ - $_ZN7cutlass13device_kernelIN5flash19enable_sm80_to_sm89INS1_16FlashAttnBwdSm80INS1_25CollectiveMainloopBwdSm80ILi2ELi2EN4cute5tupleIJNS5_1CILi128EEES8_NS7_ILi64EEEEEENS_10bfloat16_tEfNS_4arch4Sm80ELb0ELb1ELb1ELb0ELb1ELb0ELb0ELb0ELi2ELi4ELi4ELi4ELb0EEENS1_21CollectiveEpilogueBwdISA_SB_SD_Li256ELb0ELb0ELi2EEENS1_19SingleTileSchedulerILb0ELb0ELb0ELi128EEEEEEEEEvNT_6ParamsE$_ZZN4cute7idx2crdIiNS_5tupleIJNS_1CILi32EEENS2_ILi4EEENS2_ILi2EEENS2_ILi1EEEEEENS1_IJS6_S3_NS2_ILi128EEENS2_ILi0EEEEEEEEDaRKT_RKT0_RKT1_ENKUlRKT_RKT0_E_clIS4_S3_EEDaSM_SP_)
$_ZN7cutlass13device_kernelIN5flash19enable_sm80_to_sm89INS1_16FlashAttnBwdSm80INS1_25CollectiveMainloopBwdSm80ILi2ELi2EN4cute5tupleIJNS5_1CILi128EEES8_NS7_ILi64EEEEEENS_10bfloat16_tEfNS_4arch4Sm80ELb0ELb1ELb1ELb0ELb1ELb0ELb0ELb0ELi2ELi4ELi4ELi4ELb0EEENS1_21CollectiveEpilogueBwdISA_SB_SD_Li256ELb0ELb0ELi2EEENS1_19SingleTileSchedulerILb0ELb0ELb0ELi128EEEEEEEEEvNT_6ParamsE$_ZZN4cute7idx2crdIiNS_5tupleIJNS_1CILi32EEENS2_ILi4EEENS2_ILi2EEENS2_ILi1EEEEEENS1_IJS6_S3_NS2_ILi128EEENS2_ILi0EEEEEEEEDaRKT_RKT0_RKT1_ENKUlRKT_RKT0_E_clIS4_S3_EEDaSM_SP_:
        /* <DEDUP_REMOVED lines=8> */
[----:B------:R-:W-:Y:S06]  /*10650*/  RET.REL.NODEC R4 `(_ZN7cutlass13device_kernelIN5flash19enable_sm80_to_sm89INS1_16FlashAttnBwdSm80INS1_25CollectiveMainloopBwdSm80ILi2ELi2EN4cute5tupleIJNS5_1CILi128EEES8_NS7_ILi64EEEEEENS_10bfloat16_tEfNS_4arch4Sm80ELb0ELb1ELb1ELb0ELb1ELb0ELb0ELb0ELi2ELi4ELi4ELi4ELb0EEENS1_21CollectiveEpilogueBwdISA_SB_SD_Li256ELb0ELb0ELi2EEENS1_19SingleTileSchedulerILb0ELb0ELb0ELi128EEEEEEEEEvNT_6ParamsE) ;  /* 0xfffef9a004007950 */ /* 0x000fec0003c3ffff */
        .type           $_ZN7cutlass13device_kernelIN5flash19enable_sm80_to_sm89INS1_16FlashAttnBwdSm80INS1_25CollectiveMainloopBwdSm80ILi2ELi2EN4cute5tupleIJNS5_1CILi128EEES8_NS7_ILi64EEEEEENS_10bfloat16_tEfNS_4arch4Sm80ELb0ELb1ELb1ELb0ELb1ELb0ELb0ELb0ELi2ELi4ELi4ELi4ELb0EEENS1_21CollectiveEpilogueBwdISA_SB_SD_Li256ELb0ELb0ELi2EEENS1_19SingleTileSchedulerILb0ELb0ELb0ELi128EEEEEEEEEvNT_6ParamsE$_ZZN4cute7idx2crdIiNS_5tupleIJNS_1CILi32EEENS2_ILi4EEENS2_ILi2EEENS2_ILi1EEEEEENS1_IJS6_S3_NS2_ILi128EEENS2_ILi0EEEEEEEEDaRKT_RKT0_RKT1_ENKUlRKT_RKT0_E_clIS5_S8_EEDaSM_SP_,@function
        .size           $_ZN7cutlass13device_kernelIN5flash19enable_sm80_to_sm89INS1_16FlashAttnBwdSm80INS1_25CollectiveMainloopBwdSm80ILi2ELi2EN4cute5tupleIJNS5_1CILi128EEES8_NS7_ILi64EEEEEENS_10bfloat16_tEfNS_4arch4Sm80ELb0ELb1ELb1ELb0ELb1ELb0ELb0ELb0ELi2ELi4ELi4ELi4ELb0EEENS1_21CollectiveEpilogueBwdISA_SB_SD_Li256ELb0ELb0ELi2EEENS1_19SingleTileSchedulerILb0ELb0ELb0ELi128EEEEEEEEEvNT_6ParamsE$_ZZN4cute7idx2crdIiNS_5tupleIJNS_1CILi32EEENS2_ILi4EEENS2_ILi2EEENS2_ILi1EEEEEENS1_IJS6_S3_NS2_ILi128EEENS2_ILi0EEEEEEEEDaRKT_RKT0_RKT1_ENKUlRKT_RKT0_E_clIS5_S8_EEDaSM_SP_,($_ZN7cutlass13device_kernelIN5flash19enable_sm80_to_sm89INS1_16FlashAttnBwdSm80INS1_25CollectiveMainloopBwdSm80ILi2ELi2EN4cute5tupleIJNS5_1CILi128EEES8_NS7_ILi64EEEEEENS_10bfloat16_tEfNS_4arch4Sm80ELb0ELb1ELb1ELb0ELb1ELb0ELb0ELb0ELi2ELi4ELi4ELi4ELb0EEENS1_21CollectiveEpilogueBwdISA_SB_SD_Li256ELb0ELb0ELi2EEENS1_19SingleTileSchedulerILb0ELb0ELb0ELi128EEEEEEEEEvNT_6ParamsE$_ZZN4cute9transformINS_15ArithmeticTupleIJiiEEEZNS_14transform_leafIS2_NS_8identityEEEDaRKT_OT0_EUlRKT_E_EEDaS7_S9_ENKUlDpSC_E_clIJiiEEEDaSE_ - $_ZN7cutlass13device_kernelIN5flash19enable_sm80_to_sm89INS1_16FlashAttnBwdSm80INS1_25CollectiveMainloopBwdSm80ILi2ELi2EN4cute5tupleIJNS5_1CILi128EEES8_NS7_ILi64EEEEEENS_10bfloat16_tEfNS_4arch4Sm80ELb0ELb1ELb1ELb0ELb1ELb0ELb0ELb0ELi2ELi4ELi4ELi4ELb0EEENS1_21CollectiveEpilogueBwdISA_SB_SD_Li256ELb0ELb0ELi2EEENS1_19SingleTileSchedulerILb0ELb0ELb0ELi128EEEEEEEEEvNT_6ParamsE$_ZZN4cute7idx2crdIiNS_5tupleIJNS_1CILi32EEENS2_ILi4EEENS2_ILi2EEENS2_ILi1EEEEEENS1_IJS6_S3_NS2_ILi128EEENS2_ILi0EEEEEEEEDaRKT_RKT0_RKT1_ENKUlRKT_RKT0_E_clIS5_S8_EEDaSM_SP_)
$_ZN7cutlass13device_kernelIN5flash19enable_sm80_to_sm89INS1_16FlashAttnBwdSm80INS1_25CollectiveMainloopBwdSm80ILi2ELi2EN4cute5tupleIJNS5_1CILi128EEES8_NS7_ILi64EEEEEENS_10bfloat16_tEfNS_4arch4Sm80ELb0ELb1ELb1ELb0ELb1ELb0ELb0ELb0ELi2ELi4ELi4ELi4ELb0EEENS1_21CollectiveEpilogueBwdISA_SB_SD_Li256ELb0ELb0ELi2EEENS1_19SingleTileSchedulerILb0ELb0ELb0ELi128EEEEEEEEEvNT_6ParamsE$_ZZN4cute7idx2crdIiNS_5tupleIJNS_1CILi32EEENS2_ILi4EEENS2_ILi2EEENS2_ILi1EEEEEENS1_IJS6_S3_NS2_ILi128EEENS2_ILi0EEEEEEEEDaRKT_RKT0_RKT1_ENKUlRKT_RKT0_E_clIS5_S8_EEDaSM_SP_:
[----:B------:R-:W-:Y:S01]  /*10660*/  SHF.R.S32.HI R3, RZ, 0x1f, R2 ;  /* 0x0000001fff037819 */ /* 0x000fe20000011402 */
[----:B------:R-:W-:-:S03]  /*10670*/  IMAD.MOV.U32 R5, RZ, RZ, 0x0 ;  /* 0x00000000ff057424 */ /* 0x000fc600078e00ff */
[----:B------:R-:W-:-:S04]  /*10680*/  LEA.HI R2, R3, R2, RZ, 0x7 ;  /* 0x0000000203027211 */ /* 0x000fc800078f38ff */
[----:B------:R-:W-:-:S04]  /*10690*/  SHF.R.S32.HI R3, RZ, 0x7, R2 ;  /* 0x00000007ff037819 */ /* 0x000fc80000011402 */
[----:B------:R-:W-:-:S04]  /*106a0*/  LEA.HI R2, R2, R3, RZ, 0x1 ;  /* 0x0000000302027211 */ /* 0x000fc800078f08ff */
[----:B------:R-:W-:-:S05]  /*106b0*/  LOP3.LUT R2, R2, 0xfffffffe, RZ, 0xc0, !PT ;  /* 0xfffffffe02027812 */ /* 0x000fca00078ec0ff */
[----:B------:R-:W-:Y:S01]  /*106c0*/  IMAD.IADD R2, R3, 0x1, -R2 ;  /* 0x0000000103027824 */ /* 0x000fe200078e0a02 */
[----:B------:R-:W-:Y:S06]  /*106d0*/  RET.REL.NODEC R4 `(_ZN7cutlass13device_kernelIN5flash19enable_sm80_to_sm89INS1_16FlashAttnBwdSm80INS1_25CollectiveMainloopBwdSm80ILi2ELi2EN4cute5tupleIJNS5_1CILi128EEES8_NS7_ILi64EEEEEENS_10bfloat16_tEfNS_4arch4Sm80ELb0ELb1ELb1ELb0ELb1ELb0ELb0ELb0ELi2ELi4ELi4ELi4ELb0EEENS1_21CollectiveEpilogueBwdISA_SB_SD_Li256ELb0ELb0ELi2EEENS1_19SingleTileSchedulerILb0ELb0ELb0ELi128EEEEEEEEEvNT_6ParamsE) ;  /* 0xfffef92004007950 */ /* 0x000fec0003c3ffff */
        .type           $_ZN7cutlass13device_kernelIN5flash19enable_sm80_to_sm89INS1_16FlashAttnBwdSm80INS1_25CollectiveMainloopBwdSm80ILi2ELi2EN4cute5tupleIJNS5_1CILi128EEES8_NS7_ILi64EEEEEENS_10bfloat16_tEfNS_4arch4Sm80ELb0ELb1ELb1ELb0ELb1ELb0ELb0ELb0ELi2ELi4ELi4ELi4ELb0EEENS1_21CollectiveEpilogueBwdISA_SB_SD_Li256ELb0ELb0ELi2EEENS1_19SingleTileSchedulerILb0ELb0ELb0ELi128EEEEEEEEEvNT_6ParamsE$_ZZN4cute9transformINS_15ArithmeticTupleIJiiEEEZNS_14transform_leafIS2_NS_8identityEEEDaRKT_OT0_EUlRKT_E_EEDaS7_S9_ENKUlDpSC_E_clIJiiEEEDaSE_,@function
        .size           $_ZN7cutlass13device_kernelIN5flash19enable_sm80_to_sm89INS1_16FlashAttnBwdSm80INS1_25CollectiveMainloopBwdSm80ILi2ELi2EN4cute5tupleIJNS5_1CILi128EEES8_NS7_ILi64EEEEEENS_10bfloat16_tEfNS_4arch4Sm80ELb0ELb1ELb1ELb0ELb1ELb0ELb0ELb0ELi2ELi4ELi4ELi4ELb0EEENS1_21CollectiveEpilogueBwdISA_SB_SD_Li256ELb0ELb0ELi2EEENS1_19SingleTileSchedulerILb0ELb0ELb0ELi128EEEEEEEEEvNT_6ParamsE$_ZZN4cute9transformINS_15ArithmeticTupleIJiiEEEZNS_14transform_leafIS2_NS_8identityEEEDaRKT_OT0_EUlRKT_E_EEDaS7_S9_ENKUlDpSC_E_clIJiiEEEDaSE_,($_ZN7cutlass13device_kernelIN5flash19enable_sm80_to_sm89INS1_16FlashAttnBwdSm80INS1_25CollectiveMainloopBwdSm80ILi2ELi2EN4cute5tupleIJNS5_1CILi128EEES8_NS7_ILi64EEEEEENS_10bfloat16_tEfNS_4arch4Sm80ELb0ELb1ELb1ELb0ELb1ELb0ELb0ELb0ELi2ELi4ELi4ELi4ELb0EEENS1_21CollectiveEpilogueBwdISA_SB_SD_Li256ELb0ELb0ELi2EEENS1_19SingleTileSchedulerILb0ELb0ELb0ELi128EEEEEEEEEvNT_6ParamsE$_ZZN4cute9transformINS_5tupleIJNS_1CILi32EEENS2_ILi4EEENS2_ILi2EEENS2_ILi1EEEEEENS1_IJS6_S3_NS2_ILi128EEENS2_ILi0EEEEEEZNS_7idx2crdIiS7_SA_EEDaRKT_RKT0_RKT1_EUlRKT_RKT0_E_EEDaSE_SH_OSI_ENKUlDpSN_E_clIJiiiS9_EEEDaST_ - $_ZN7cutlass13device_kernelIN5flash19enable_sm80_to_sm89INS1_16FlashAttnBwdSm80INS1_25CollectiveMainloopBwdSm80ILi2ELi2EN4cute5tupleIJNS5_1CILi128EEES8_NS7_ILi64EEEEEENS_10bfloat16_tEfNS_4arch4Sm80ELb0ELb1ELb1ELb0ELb1ELb0ELb0ELb0ELi2ELi4ELi4ELi4ELb0EEENS1_21CollectiveEpilogueBwdISA_SB_SD_Li256ELb0ELb0ELi2EEENS1_19SingleTileSchedulerILb0ELb0ELb0ELi128EEEEEEEEEvNT_6ParamsE$_ZZN4cute9transformINS_15ArithmeticTupleIJiiEEEZNS_14transform_leafIS2_NS_8identityEEEDaRKT_OT0_EUlRKT_E_EEDaS7_S9_ENKUlDpSC_E_clIJiiEEEDaSE_)
$_ZN7cutlass13device_kernelIN5flash19enable_sm80_to_sm89INS1_16FlashAttnBwdSm80INS1_25CollectiveMainloopBwdSm80ILi2ELi2EN4cute5tupleIJNS5_1CILi128EEES8_NS7_ILi64EEEEEENS_10bfloat16_tEfNS_4arch4Sm80ELb0ELb1ELb1ELb0ELb1ELb0ELb0ELb0ELi2ELi4ELi4ELi4ELb0EEENS1_21CollectiveEpilogueBwdISA_SB_SD_Li256ELb0ELb0ELi2EEENS1_19SingleTileSchedulerILb0ELb0ELb0ELi128EEEEEEEEEvNT_6ParamsE$_ZZN4cute9transformINS_15ArithmeticTupleIJiiEEEZNS_14transform_leafIS2_NS_8identityEEEDaRKT_OT0_EUlRKT_E_EEDaS7_S9_ENKUlDpSC_E_clIJiiEEEDaSE_:
[----:B------:R-:W-:Y:S01]  /*106e0*/  IADD3 R3, R1, 0x1688, RZ ;  /* 0x0000168801037810 */ /* 0x000fe20007ffe0ff */
[----:B------:R-:W-:Y:S01]  /*106f0*/  IMAD.MOV.U32 R2, RZ, RZ, R9 ;  /* 0x000000ffff027224 */ /* 0x000fe200078e0009 */
[----:B------:R-:W-:Y:S02]  /*10700*/  MOV R8, 0x10730 ;  /* 0x0001073000087802 */ /* 0x000fe40000000f00 */
[----:B------:R-:W-:Y:S02]  /*10710*/  IADD3 R3, R3, c[0x0][0x20], RZ ;  /* 0x0000080003037a10 */ /* 0x000fe40007ffe0ff */
[----:B------:R-:W-:Y:S05]  /*10720*/  CALL.REL.NOINC `($_ZN7cutlass13device_kernelIN5flash19enable_sm80_to_sm89INS1_16FlashAttnBwdSm80INS1_25CollectiveMainloopBwdSm80ILi2ELi2EN4cute5tupleIJNS5_1CILi128EEES8_NS7_ILi64EEEEEENS_10bfloat16_tEfNS_4arch4Sm80ELb0ELb1ELb1ELb0ELb1ELb0ELb0ELb0ELi2ELi4ELi4ELi4ELb0EEENS1_21CollectiveEpilogueBwdISA_SB_SD_Li256ELb0ELb0ELi2EEENS1_19SingleTileSchedulerILb0ELb0ELb0ELi128EEEEEEEEEvNT_6ParamsE$_ZN4cute3eso3ESOILb0ELb0EJiiEEC2ERKiS4_) ;  /* 0xffff6f9000007944 */ /* 0x000fea0003c3ffff */
[----:B-1----:R1:W5:Y:S01]  /*10730*/  LDL.64 R2, [R1+0x1688] ;  /* 0x0016880001027983 */ /* 0x0023620000100a00 */
[----:B------:R-:W-:-:S04]  /*10740*/  MOV R7, 0x0 ;  /* 0x0000000000077802 */ /* 0x000fc80000000f00 */
[----:B------:R-:W-:Y:S05]  /*10750*/  RET.REL.NODEC R6 `(_ZN7cutlass13device_kernelIN5flash19enable_sm80_to_sm89INS1_16FlashAttnBwdSm80INS1_25CollectiveMainloopBwdSm80ILi2ELi2EN4cute5tupleIJNS5_1CILi128EEES8_NS7_ILi64EEEEEENS_10bfloat16_tEfNS_4arch4Sm80ELb0ELb1ELb1ELb0ELb1ELb0ELb0ELb0ELi2ELi4ELi4ELi4ELb0EEENS1_21CollectiveEpilogueBwdISA_SB_SD_Li256ELb0ELb0ELi2EEENS1_19SingleTileSchedulerILb0ELb0ELb0ELi128EEEEEEEEEvNT_6ParamsE) ;  /* 0xfffef8a006007950 */ /* 0x000fea0003c3ffff */
        .type           $_ZN7cutlass13device_kernelIN5flash19enable_sm80_to_sm89INS1_16FlashAttnBwdSm80INS1_25CollectiveMainloopBwdSm80ILi2ELi2EN4cute5tupleIJNS5_1CILi128EEES8_NS7_ILi64EEEEEENS_10bfloat16_tEfNS_4arch4Sm80ELb0ELb1ELb1ELb0ELb1ELb0ELb0ELb0ELi2ELi4ELi4ELi4ELb0EEENS1_21CollectiveEpilogueBwdISA_SB_SD_Li256ELb0ELb0ELi2EEENS1_19SingleTileSchedulerILb0ELb0ELb0ELi128EEEEEEEEEvNT_6ParamsE$_ZZN4cute9transformINS_5tupleIJNS_1CILi32EEENS2_ILi4EEENS2_ILi2EEENS2_ILi1EEEEEENS1_IJS6_S3_NS2_ILi128EEENS2_ILi0EEEEEEZNS_7idx2crdIiS7_SA_EEDaRKT_RKT0_RKT1_EUlRKT_RKT0_E_EEDaSE_SH_OSI_ENKUlDpSN_E_clIJiiiS9_EEEDaST_,@function
        .size           $_ZN7cutlass13device_kernelIN5flash19enable_sm80_to_sm89INS1_16FlashAttnBwdSm80INS1_25CollectiveMainloopBwdSm80ILi2ELi2EN4cute5tupleIJNS5_1CILi128EEES8_NS7_ILi64EEEEEENS_10bfloat16_tEfNS_4arch4Sm80ELb0ELb1ELb1ELb0ELb1ELb0ELb0ELb0ELi2ELi4ELi4ELi4ELb0EEENS1_21CollectiveEpilogueBwdISA_SB_SD_Li256ELb0ELb0ELi2EEENS1_19SingleTileSchedulerILb0ELb0ELb0ELi128EEEEEEEEEvNT_6ParamsE$_ZZN4cute9transformINS_5tupleIJNS_1CILi32EEENS2_ILi4EEENS2_ILi2EEENS2_ILi1EEEEEENS1_IJS6_S3_NS2_ILi128EEENS2_ILi0EEEEEEZNS_7idx2crdIiS7_SA_EEDaRKT_RKT0_RKT1_EUlRKT_RKT0_E_EEDaSE_SH_OSI_ENKUlDpSN_E_clIJiiiS9_EEEDaST_,($_ZN7cutlass13device_kernelIN5flash19enable_sm80_to_sm89INS1_16FlashAttnBwdSm80INS1_25CollectiveMainloopBwdSm80ILi2ELi2EN4cute5tupleIJNS5_1CILi128EEES8_NS7_ILi64EEEEEENS_10bfloat16_tEfNS_4arch4Sm80ELb0ELb1ELb1ELb0ELb1ELb0ELb0ELb0ELi2ELi4ELi4ELi4ELb0EEENS1_21CollectiveEpilogueBwdISA_SB_SD_Li256ELb0ELb0ELi2EEENS1_19SingleTileSchedulerILb0ELb0ELb0ELi128EEEEEEEEEvNT_6ParamsE$_ZZN4cute9transformINS_5tupleIJiiNS_1CILi0EEEEEENS1_IJNS1_IJNS2_ILi4EEENS2_ILi8EEEEEENS2_ILi2EEENS2_ILi1EEEEEEZNS_7idx2crdIS4_SA_EEDaRKT_RKT0_EUlRKT_RKT0_E_EEDaSE_SH_OT1_ENKUlDpSK_E_clIJNS1_IJiiEEEiS3_EEEDaSR_ - $_ZN7cutlass13device_kernelIN5flash19enable_sm80_to_sm89INS1_16FlashAttnBwdSm80INS1_25CollectiveMainloopBwdSm80ILi2ELi2EN4cute5tupleIJNS5_1CILi128EEES8_NS7_ILi64EEEEEENS_10bfloat16_tEfNS_4arch4Sm80ELb0ELb1ELb1ELb0ELb1ELb0ELb0ELb0ELi2ELi4ELi4ELi4ELb0EEENS1_21CollectiveEpilogueBwdISA_SB_SD_Li256ELb0ELb0ELi2EEENS1_19SingleTileSchedulerILb0ELb0ELb0ELi128EEEEEEEEEvNT_6ParamsE$_ZZN4cute9transformINS_5tupleIJNS_1CILi32EEENS2_ILi4EEENS2_ILi2EEENS2_ILi1EEEEEENS1_IJS6_S3_NS2_ILi128EEENS2_ILi0EEEEEEZNS_7idx2crdIiS7_SA_EEDaRKT_RKT0_RKT1_EUlRKT_RKT0_E_EEDaSE_SH_OSI_ENKUlDpSN_E_clIJiiiS9_EEEDaST_)
$_ZN7cutlass13device_kernelIN5flash19enable_sm80_to_sm89INS1_16FlashAttnBwdSm80INS1_25CollectiveMainloopBwdSm80ILi2ELi2EN4cute5tupleIJNS5_1CILi128EEES8_NS7_ILi64EEEEEENS_10bfloat16_tEfNS_4arch4Sm80ELb0ELb1ELb1ELb0ELb1ELb0ELb0ELb0ELi2ELi4ELi4ELi4ELb0EEENS1_21CollectiveEpilogueBwdISA_SB_SD_Li256ELb0ELb0ELi2EEENS1_19SingleTileSchedulerILb0ELb0ELb0ELi128EEEEEEEEEvNT_6ParamsE$_ZZN4cute9transformINS_5tupleIJNS_1CILi32EEENS2_ILi4EEENS2_ILi2EEENS2_ILi1EEEEEENS1_IJS6_S3_NS2_ILi128EEENS2_ILi0EEEEEEZNS_7idx2crdIiS7_SA_EEDaRKT_RKT0_RKT1_EUlRKT_RKT0_E_EEDaSE_SH_OSI_ENKUlDpSN_E_clIJiiiS9_EEEDaST_:
[----:B------:R-:W-:Y:S02]  /*10760*/  IADD3 R3, R1, 0x13c8, RZ ;  /* 0x000013c801037810 */ /* 0x000fe40007ffe0ff */
[----:B------:R-:W-:Y:S02]  /*10770*/  MOV R6, 0x107a0 ;  /* 0x000107a000067802 */ /* 0x000fe40000000f00 */
[----:B------:R-:W-:Y:S02]  /*10780*/  IADD3 R3, R3, c[0x0][0x20], RZ ;  /* 0x0000080003037a10 */ /* 0x000fe40007ffe0ff */
[----:B------:R-:W-:Y:S05]  /*10790*/  CALL.REL.NOINC `($_ZN7cutlass13device_kernelIN5flash19enable_sm80_to_sm89INS1_16FlashAttnBwdSm80INS1_25CollectiveMainloopBwdSm80ILi2ELi2EN4cute5tupleIJNS5_1CILi128EEES8_NS7_ILi64EEEEEENS_10bfloat16_tEfNS_4arch4Sm80ELb0ELb1ELb1ELb0ELb1ELb0ELb0ELb0ELi2ELi4ELi4ELi4ELb0EEENS1_21CollectiveEpilogueBwdISA_SB_SD_Li256ELb0ELb0ELi2EEENS1_19SingleTileSchedulerILb0ELb0ELb0ELi128EEEEEEEEEvNT_6ParamsE$_ZN4cute3eso3ESOILb0ELb0EJiiiNS_1CILi0EEEEEC2ERKiS6_S6_RKS3_) ;  /* 0xffff728000007944 */ /* 0x000fea0003c3ffff */
[----:B------:R2:W5:Y:S04]  /*107a0*/  LDL R5, [R1+0x13d0] ;  /* 0x0013d00001057983 */ /* 0x0005680000100800 */
[----:B-1----:R2:W5:Y:S01]  /*107b0*/  LDL.64 R2, [R1+0x13c8] ;  /* 0x0013c80001027983 */ /* 0x0025620000100a00 */
[----:B------:R-:W-:Y:S02]  /*107c0*/  MOV R6, R4 ;  /* 0x0000000400067202 */ /* 0x000fe40000000f00 */
[----:B------:R-:W-:-:S04]  /*107d0*/  MOV R7, 0x0 ;  /* 0x0000000000077802 */ /* 0x000fc80000000f00 */
[----:B------:R-:W-:Y:S05]  /*107e0*/  RET.REL.NODEC R6 `(_ZN7cutlass13device_kernelIN5flash19enable_sm80_to_sm89INS1_16FlashAttnBwdSm80INS1_25CollectiveMainloopBwdSm80ILi2ELi2EN4cute5tupleIJNS5_1CILi128EEES8_NS7_ILi64EEEEEENS_10bfloat16_tEfNS_4arch4Sm80ELb0ELb1ELb1ELb0ELb1ELb0ELb0ELb0ELi2ELi4ELi4ELi4ELb0EEENS1_21CollectiveEpilogueBwdISA_SB_SD_Li256ELb0ELb0ELi2EEENS1_19SingleTileSchedulerILb0ELb0ELb0ELi128EEEEEEEEEvNT_6ParamsE) ;  /* 0xfffef81006007950 */ /* 0x000fea0003c3ffff */
        .type           $_ZN7cutlass13device_kernelIN5flash19enable_sm80_to_sm89INS1_16FlashAttnBwdSm80INS1_25CollectiveMainloopBwdSm80ILi2ELi2EN4cute5tupleIJNS5_1CILi128EEES8_NS7_ILi64EEEEEENS_10bfloat16_tEfNS_4arch4Sm80ELb0ELb1ELb1ELb0ELb1ELb0ELb0ELb0ELi2ELi4ELi4ELi4ELb0EEENS1_21CollectiveEpilogueBwdISA_SB_SD_Li256ELb0ELb0ELi2EEENS1_19SingleTileSchedulerILb0ELb0ELb0ELi128EEEEEEEEEvNT_6ParamsE$_ZZN4cute9transformINS_5tupleIJiiNS_1CILi0EEEEEENS1_IJNS1_IJNS2_ILi4EEENS2_ILi8EEEEEENS2_ILi2EEENS2_ILi1EEEEEEZNS_7idx2crdIS4_SA_EEDaRKT_RKT0_EUlRKT_RKT0_E_EEDaSE_SH_OT1_ENKUlDpSK_E_clIJNS1_IJiiEEEiS3_EEEDaSR_,@function
        .size           $_ZN7cutlass13device_kernelIN5flash19enable_sm80_to_sm89INS1_16FlashAttnBwdSm80INS1_25CollectiveMainloopBwdSm80ILi2ELi2EN4cute5tupleIJNS5_1CILi128EEES8_NS7_ILi64EEEEEENS_10bfloat16_tEfNS_4arch4Sm80ELb0ELb1ELb1ELb0ELb1ELb0ELb0ELb0ELi2ELi4ELi4ELi4ELb0EEENS1_21CollectiveEpilogueBwdISA_SB_SD_Li256ELb0ELb0ELi2EEENS1_19SingleTileSchedulerILb0ELb0ELb0ELi128EEEEEEEEEvNT_6ParamsE$_ZZN4cute9transformINS_5tupleIJiiNS_1CILi0EEEEEENS1_IJNS1_IJNS2_ILi4EEENS2_ILi8EEEEEENS2_ILi2EEENS2_ILi1EEEEEEZNS_7idx2crdIS4_SA_EEDaRKT_RKT0_EUlRKT_RKT0_E_EEDaSE_SH_OT1_ENKUlDpSK_E_clIJNS1_IJiiEEEiS3_EEEDaSR_,($_ZN7cutlass13device_kernelIN5flash19enable_sm80_to_sm89INS1_16FlashAttnBwdSm80INS1_25CollectiveMainloopBwdSm80ILi2ELi2EN4cute5tupleIJNS5_1CILi128EEES8_NS7_ILi64EEEEEENS_10bfloat16_tEfNS_4arch4Sm80ELb0ELb1ELb1ELb0ELb1ELb0ELb0ELb0ELi2ELi4ELi4ELi4ELb0EEENS1_21CollectiveEpilogueBwdISA_SB_SD_Li256ELb0ELb0ELi2EEENS1_19SingleTileSchedulerILb0ELb0ELb0ELi128EEEEEEEEEvNT_6ParamsE$_ZZN4cute9transformINS_5tupleIJiiNS_1CILi0EEEEEENS1_IJNS1_IJNS2_ILi4EEENS2_ILi8EEEEEES5_NS2_ILi1EEEEEEZNS_7idx2crdIS4_S9_EEDaRKT_RKT0_EUlRKT_RKT0_E_EEDaSD_SG_OT1_ENKUlDpSJ_E_clIJNS1_IJiiEEEiS3_EEEDaSQ_ - $_ZN7cutlass13device_kernelIN5flash19enable_sm80_to_sm89INS1_16FlashAttnBwdSm80INS1_25CollectiveMainloopBwdSm80ILi2ELi2EN4cute5tupleIJNS5_1CILi128EEES8_NS7_ILi64EEEEEENS_10bfloat16_tEfNS_4arch4Sm80ELb0ELb1ELb1ELb0ELb1ELb0ELb0ELb0ELi2ELi4ELi4ELi4ELb0EEENS1_21CollectiveEpilogueBwdISA_SB_SD_Li256ELb0ELb0ELi2EEENS1_19SingleTileSchedulerILb0ELb0ELb0ELi128EEEEEEEEEvNT_6ParamsE$_ZZN4cute9transformINS_5tupleIJiiNS_1CILi0EEEEEENS1_IJNS1_IJNS2_ILi4EEENS2_ILi8EEEEEENS2_ILi2EEENS2_ILi1EEEEEEZNS_7idx2crdIS4_SA_EEDaRKT_RKT0_EUlRKT_RKT0_E_EEDaSE_SH_OT1_ENKUlDpSK_E_clIJNS1_IJiiEEEiS3_EEEDaSR_)
$_ZN7cutlass13device_kernelIN5flash19enable_sm80_to_sm89INS1_16FlashAttnBwdSm80INS1_25CollectiveMainloopBwdSm80ILi2ELi2EN4cute5tupleIJNS5_1CILi128EEES8_NS7_ILi64EEEEEENS_10bfloat16_tEfNS_4arch4Sm80ELb0ELb1ELb1ELb0ELb1ELb0ELb0ELb0ELi2ELi4ELi4ELi4ELb0EEENS1_21CollectiveEpilogueBwdISA_SB_SD_Li256ELb0ELb0ELi2EEENS1_19SingleTileSchedulerILb0ELb0ELb0ELi128EEEEEEEEEvNT_6ParamsE$_ZZN4cute9transformINS_5tupleIJiiNS_1CILi0EEEEEENS1_IJNS1_IJNS2_ILi4EEENS2_ILi8EEEEEENS2_ILi2EEENS2_ILi1EEEEEEZNS_7idx2crdIS4_SA_EEDaRKT_RKT0_EUlRKT_RKT0_E_EEDaSE_SH_OT1_ENKUlDpSK_E_clIJNS1_IJiiEEEiS3_EEEDaSR_:
[----:B------:R-:W-:Y:S02]  /*107f0*/  IADD3 R3, R1, 0x1680, RZ ;  /* 0x0000168001037810 */ /* 0x000fe40007ffe0ff */
[----:B------:R-:W-:Y:S02]  /*10800*/  MOV R6, 0x10830 ;  /* 0x0001083000067802 */ /* 0x000fe40000000f00 */
[----:B------:R-:W-:Y:S02]  /*10810*/  IADD3 R3, R3, c[0x0][0x20], RZ ;  /* 0x0000080003037a10 */ /* 0x000fe40007ffe0ff */
[----:B------:R-:W-:Y:S05]  /*10820*/  CALL.REL.NOINC `($_ZN7cutlass13device_kernelIN5flash19enable_sm80_to_sm89INS1_16FlashAttnBwdSm80INS1_25CollectiveMainloopBwdSm80ILi2ELi2EN4cute5tupleIJNS5_1CILi128EEES8_NS7_ILi64EEEEEENS_10bfloat16_tEfNS_4arch4Sm80ELb0ELb1ELb1ELb0ELb1ELb0ELb0ELb0ELi2ELi4ELi4ELi4ELb0EEENS1_21CollectiveEpilogueBwdISA_SB_SD_Li256ELb0ELb0ELi2EEENS1_19SingleTileSchedulerILb0ELb0ELb0ELi128EEEEEEEEEvNT_6ParamsE$_ZN4cute3eso3ESOILb0ELb0EJNS_5tupleIJiiEEEiNS_1CILi0EEEEEC2ERKS3_RKiRKS5_) ;  /* 0xffff635000007944 */ /* 0x000fea0003c3ffff */
[----:B------:R2:W5:Y:S04]  /*10830*/  LDL R36, [R1+0x1688] ;  /* 0x0016880001247983 */ /* 0x0005680000100800 */
[----:B-1----:R2:W5:Y:S01]  /*10840*/  LDL.64 R2, [R1+0x1680] ;  /* 0x0016800001027983 */ /* 0x0025620000100a00 */
[----:B------:R-:W-:-:S04]  /*10850*/  MOV R73, 0x0 ;  /* 0x0000000000497802 */ /* 0x000fc80000000f00 */
[----:B------:R-:W-:Y:S05]  /*10860*/  RET.REL.NODEC R72 `(_ZN7cutlass13device_kernelIN5flash19enable_sm80_to_sm89INS1_16FlashAttnBwdSm80INS1_25CollectiveMainloopBwdSm80ILi2ELi2EN4cute5tupleIJNS5_1CILi128EEES8_NS7_ILi64EEEEEENS_10bfloat16_tEfNS_4arch4Sm80ELb0ELb1ELb1ELb0ELb1ELb0ELb0ELb0ELi2ELi4ELi4ELi4ELb0EEENS1_21CollectiveEpilogueBwdISA_SB_SD_Li256ELb0ELb0ELi2EEENS1_19SingleTileSchedulerILb0ELb0ELb0ELi128EEEEEEEEEvNT_6ParamsE) ;  /* 0xfffef79048007950 */ /* 0x000fea0003c3ffff */
        .type           $_ZN7cutlass13device_kernelIN5flash19enable_sm80_to_sm89INS1_16FlashAttnBwdSm80INS1_25CollectiveMainloopBwdSm80ILi2ELi2EN4cute5tupleIJNS5_1CILi128EEES8_NS7_ILi64EEEEEENS_10bfloat16_tEfNS_4arch4Sm80ELb0ELb1ELb1ELb0ELb1ELb0ELb0ELb0ELi2ELi4ELi4ELi4ELb0EEENS1_21CollectiveEpilogueBwdISA_SB_SD_Li256ELb0ELb0ELi2EEENS1_19SingleTileSchedulerILb0ELb0ELb0ELi128EEEEEEEEEvNT_6ParamsE$_ZZN4cute9transformINS_5tupleIJiiNS_1CILi0EEEEEENS1_IJNS1_IJNS2_ILi4EEENS2_ILi8EEEEEES5_NS2_ILi1EEEEEEZNS_7idx2crdIS4_S9_EEDaRKT_RKT0_EUlRKT_RKT0_E_EEDaSD_SG_OT1_ENKUlDpSJ_E_clIJNS1_IJiiEEEiS3_EEEDaSQ_,@function
        .size           $_ZN7cutlass13device_kernelIN5flash19enable_sm80_to_sm89INS1_16FlashAttnBwdSm80INS1_25CollectiveMainloopBwdSm80ILi2ELi2EN4cute5tupleIJNS5_1CILi128EEES8_NS7_ILi64EEEEEENS_10bfloat16_tEfNS_4arch4Sm80ELb0ELb1ELb1ELb0ELb1ELb0ELb0ELb0ELi2ELi4ELi4ELi4ELb0EEENS1_21CollectiveEpilogueBwdISA_SB_SD_Li256ELb0ELb0ELi2EEENS1_19SingleTileSchedulerILb0ELb0ELb0ELi128EEEEEEEEEvNT_6ParamsE$_ZZN4cute9transformINS_5tupleIJiiNS_1CILi0EEEEEENS1_IJNS1_IJNS2_ILi4EEENS2_ILi8EEEEEES5_NS2_ILi1EEEEEEZNS_7idx2crdIS4_S9_EEDaRKT_RKT0_EUlRKT_RKT0_E_EEDaSD_SG_OT1_ENKUlDpSJ_E_clIJNS1_IJiiEEEiS3_EEEDaSQ_,($_ZN7cutlass13device_kernelIN5flash19enable_sm80_to_sm89INS1_16FlashAttnBwdSm80INS1_25CollectiveMainloopBwdSm80ILi2ELi2EN4cute5tupleIJNS5_1CILi128EEES8_NS7_ILi64EEEEEENS_10bfloat16_tEfNS_4arch4Sm80ELb0ELb1ELb1ELb0ELb1ELb0ELb0ELb0ELi2ELi4ELi4ELi4ELb0EEENS1_21CollectiveEpilogueBwdISA_SB_SD_Li256ELb0ELb0ELi2EEENS1_19SingleTileSchedulerILb0ELb0ELb0ELi128EEEEEEEEEvNT_6ParamsE$_ZZN4cute9transformINS_5tupleIJiiiNS_1CILi0EEEEEENS1_IJNS2_ILi32EEENS2_ILi4EEENS2_ILi2EEENS2_ILi1EEEEEENS1_IJS8_S8_S8_S8_EEEZNS_7crd2crdIS4_S9_SA_EEDaRKT_RKT0_RKT1_EUlRKT_RKT0_RKT1_E_EEDaSE_SH_SK_OT2_ENKUlDpSN_E_clIJiiiS3_EEEDaSX_ - $_ZN7cutlass13device_kernelIN5flash19enable_sm80_to_sm89INS1_16FlashAttnBwdSm80INS1_25CollectiveMainloopBwdSm80ILi2ELi2EN4cute5tupleIJNS5_1CILi128EEES8_NS7_ILi64EEEEEENS_10bfloat16_tEfNS_4arch4Sm80ELb0ELb1ELb1ELb0ELb1ELb0ELb0ELb0ELi2ELi4ELi4ELi4ELb0EEENS1_21CollectiveEpilogueBwdISA_SB_SD_Li256ELb0ELb0ELi2EEENS1_19SingleTileSchedulerILb0ELb0ELb0ELi128EEEEEEEEEvNT_6ParamsE$_ZZN4cute9transformINS_5tupleIJiiNS_1CILi0EEEEEENS1_IJNS1_IJNS2_ILi4EEENS2_ILi8EEEEEES5_NS2_ILi1EEEEEEZNS_7idx2crdIS4_S9_EEDaRKT_RKT0_EUlRKT_RKT0_E_EEDaSD_SG_OT1_ENKUlDpSJ_E_clIJNS1_IJiiEEEiS3_EEEDaSQ_)
$_ZN7cutlass13device_kernelIN5flash19enable_sm80_to_sm89INS1_16FlashAttnBwdSm80INS1_25CollectiveMainloopBwdSm80ILi2ELi2EN4cute5tupleIJNS5_1CILi128EEES8_NS7_ILi64EEEEEENS_10bfloat16_tEfNS_4arch4Sm80ELb0ELb1ELb1ELb0ELb1ELb0ELb0ELb0ELi2ELi4ELi4ELi4ELb0EEENS1_21CollectiveEpilogueBwdISA_SB_SD_Li256ELb0ELb0ELi2EEENS1_19SingleTileSchedulerILb0ELb0ELb0ELi128EEEEEEEEEvNT_6ParamsE$_ZZN4cute9transformINS_5tupleIJiiNS_1CILi0EEEEEENS1_IJNS1_IJNS2_ILi4EEENS2_ILi8EEEEEES5_NS2_ILi1EEEEEEZNS_7idx2crdIS4_S9_EEDaRKT_RKT0_EUlRKT_RKT0_E_EEDaSD_SG_OT1_ENKUlDpSJ_E_clIJNS1_IJiiEEEiS3_EEEDaSQ_:
[----:B------:R-:W-:Y:S02]  /*10870*/  IADD3 R3, R1, 0x1680, RZ ;  /* 0x0000168001037810 */ /* 0x000fe40007ffe0ff */
[----:B------:R-:W-:Y:S02]  /*10880*/  MOV R6, 0x108b0 ;  /* 0x000108b000067802 */ /* 0x000fe40000000f00 */
[----:B------:R-:W-:Y:S02]  /*10890*/  IADD3 R3, R3, c[0x0][0x20], RZ ;  /* 0x0000080003037a10 */ /* 0x000fe40007ffe0ff */
[----:B------:R-:W-:Y:S05]  /*108a0*/  CALL.REL.NOINC `($_ZN7cutlass13device_kernelIN5flash19enable_sm80_to_sm89INS1_16FlashAttnBwdSm80INS1_25CollectiveMainloopBwdSm80ILi2ELi2EN4cute5tupleIJNS5_1CILi128EEES8_NS7_ILi64EEEEEENS_10bfloat16_tEfNS_4arch4Sm80ELb0ELb1ELb1ELb0ELb1ELb0ELb0ELb0ELi2ELi4ELi4ELi4ELb0EEENS1_21CollectiveEpilogueBwdISA_SB_SD_Li256ELb0ELb0ELi2EEENS1_19SingleTileSchedulerILb0ELb0ELb0ELi128EEEEEEEEEvNT_6ParamsE$_ZN4cute3eso3ESOILb0ELb0EJNS_5tupleIJiiEEEiNS_1CILi0EEEEEC2ERKS3_RKiRKS5_) ;  /* 0xffff62d000007944 */ /* 0x000fea0003c3ffff */
[----:B------:R2:W5:Y:S04]  /*108b0*/  LDL R35, [R1+0x1688] ;  /* 0x0016880001237983 */ /* 0x0005680000100800 */
[----:B-1----:R2:W5:Y:S01]  /*108c0*/  LDL.64 R2, [R1+0x1680] ;  /* 0x0016800001027983 */ /* 0x0025620000100a00 */
[----:B------:R-:W-:Y:S02]  /*108d0*/  MOV R6, R72 ;  /* 0x0000004800067202 */ /* 0x000fe40000000f00 */
[----:B------:R-:W-:-:S04]  /*108e0*/  MOV R7, 0x0 ;  /* 0x0000000000077802 */ /* 0x000fc80000000f00 */
[----:B------:R-:W-:Y:S05]  /*108f0*/  RET.REL.NODEC R6 `(_ZN7cutlass13device_kernelIN5flash19enable_sm80_to_sm89INS1_16FlashAttnBwdSm80INS1_25CollectiveMainloopBwdSm80ILi2ELi2EN4cute5tupleIJNS5_1CILi128EEES8_NS7_ILi64EEEEEENS_10bfloat16_tEfNS_4arch4Sm80ELb0ELb1ELb1ELb0ELb1ELb0ELb0ELb0ELi2ELi4ELi4ELi4ELb0EEENS1_21CollectiveEpilogueBwdISA_SB_SD_Li256ELb0ELb0ELi2EEENS1_19SingleTileSchedulerILb0ELb0ELb0ELi128EEEEEEEEEvNT_6ParamsE) ;  /* 0xfffef70006007950 */ /* 0x000fea0003c3ffff */
        .type           $_ZN7cutlass13device_kernelIN5flash19enable_sm80_to_sm89INS1_16FlashAttnBwdSm80INS1_25CollectiveMainloopBwdSm80ILi2ELi2EN4cute5tupleIJNS5_1CILi128EEES8_NS7_ILi64EEEEEENS_10bfloat16_tEfNS_4arch4Sm80ELb0ELb1ELb1ELb0ELb1ELb0ELb0ELb0ELi2ELi4ELi4ELi4ELb0EEENS1_21CollectiveEpilogueBwdISA_SB_SD_Li256ELb0ELb0ELi2EEENS1_19SingleTileSchedulerILb0ELb0ELb0ELi128EEEEEEEEEvNT_6ParamsE$_ZZN4cute9transformINS_5tupleIJiiiNS_1CILi0EEEEEENS1_IJNS2_ILi32EEENS2_ILi4EEENS2_ILi2EEENS2_ILi1EEEEEENS1_IJS8_S8_S8_S8_EEEZNS_7crd2crdIS4_S9_SA_EEDaRKT_RKT0_RKT1_EUlRKT_RKT0_RKT1_E_EEDaSE_SH_SK_OT2_ENKUlDpSN_E_clIJiiiS3_EEEDaSX_,@function
        .size           $_ZN7cutlass13device_kernelIN5flash19enable_sm80_to_sm89INS1_16FlashAttnBwdSm80INS1_25CollectiveMainloopBwdSm80ILi2ELi2EN4cute5tupleIJNS5_1CILi128EEES8_NS7_ILi64EEEEEENS_10bfloat16_tEfNS_4arch4Sm80ELb0ELb1ELb1ELb0ELb1ELb0ELb0ELb0ELi2ELi4ELi4ELi4ELb0EEENS1_21CollectiveEpilogueBwdISA_SB_SD_Li256ELb0ELb0ELi2EEENS1_19SingleTileSchedulerILb0ELb0ELb0ELi128EEEEEEEEEvNT_6ParamsE$_ZZN4cute9transformINS_5tupleIJiiiNS_1CILi0EEEEEENS1_IJNS2_ILi32EEENS2_ILi4EEENS2_ILi2EEENS2_ILi1EEEEEENS1_IJS8_S8_S8_S8_EEEZNS_7crd2crdIS4_S9_SA_EEDaRKT_RKT0_RKT1_EUlRKT_RKT0_RKT1_E_EEDaSE_SH_SK_OT2_ENKUlDpSN_E_clIJiiiS3_EEEDaSX_,($_ZN7cutlass13device_kernelIN5flash19enable_sm80_to_sm89INS1_16FlashAttnBwdSm80INS1_25CollectiveMainloopBwdSm80ILi2ELi2EN4cute5tupleIJNS5_1CILi128EEES8_NS7_ILi64EEEEEENS_10bfloat16_tEfNS_4arch4Sm80ELb0ELb1ELb1ELb0ELb1ELb0ELb0ELb0ELi2ELi4ELi4ELi4ELb0EEENS1_21CollectiveEpilogueBwdISA_SB_SD_Li256ELb0ELb0ELi2EEENS1_19SingleTileSchedulerILb0ELb0ELb0ELi128EEEEEEEEEvNT_6ParamsE$_ZZN4cuteplIJNS_1CILi0EEES2_EJiEEEDaRKNS_15ArithmeticTupleIJDpT_EEERKNS3_IJDpT0_EEEENKUlDpRKT_E_clIJiS2_EEEDaSH_ - $_ZN7cutlass13device_kernelIN5flash19enable_sm80_to_sm89INS1_16FlashAttnBwdSm80INS1_25CollectiveMainloopBwdSm80ILi2ELi2EN4cute5tupleIJNS5_1CILi128EEES8_NS7_ILi64EEEEEENS_10bfloat16_tEfNS_4arch4Sm80ELb0ELb1ELb1ELb0ELb1ELb0ELb0ELb0ELi2ELi4ELi4ELi4ELb0EEENS1_21CollectiveEpilogueBwdISA_SB_SD_Li256ELb0ELb0ELi2EEENS1_19SingleTileSchedulerILb0ELb0ELb0ELi128EEEEEEEEEvNT_6ParamsE$_ZZN4cute9transformINS_5tupleIJiiiNS_1CILi0EEEEEENS1_IJNS2_ILi32EEENS2_ILi4EEENS2_ILi2EEENS2_ILi1EEEEEENS1_IJS8_S8_S8_S8_EEEZNS_7crd2crdIS4_S9_SA_EEDaRKT_RKT0_RKT1_EUlRKT_RKT0_RKT1_E_EEDaSE_SH_SK_OT2_ENKUlDpSN_E_clIJiiiS3_EEEDaSX_)
$_ZN7cutlass13device_kernelIN5flash19enable_sm80_to_sm89INS1_16FlashAttnBwdSm80INS1_25CollectiveMainloopBwdSm80ILi2ELi2EN4cute5tupleIJNS5_1CILi128EEES8_NS7_ILi64EEEEEENS_10bfloat16_tEfNS_4arch4Sm80ELb0ELb1ELb1ELb0ELb1ELb0ELb0ELb0ELi2ELi4ELi4ELi4ELb0EEENS1_21CollectiveEpilogueBwdISA_SB_SD_Li256ELb0ELb0ELi2EEENS1_19SingleTileSchedulerILb0ELb0ELb0ELi128EEEEEEEEEvNT_6ParamsE$_ZZN4cute9transformINS_5tupleIJiiiNS_1CILi0EEEEEENS1_IJNS2_ILi32EEENS2_ILi4EEENS2_ILi2EEENS2_ILi1EEEEEENS1_IJS8_S8_S8_S8_EEEZNS_7crd2crdIS4_S9_SA_EEDaRKT_RKT0_RKT1_EUlRKT_RKT0_RKT1_E_EEDaSE_SH_SK_OT2_ENKUlDpSN_E_clIJiiiS3_EEEDaSX_:
[----:B------:R-:W-:Y:S02]  /*10900*/  IADD3 R3, R1, 0x13c8, RZ ;  /* 0x000013c801037810 */ /* 0x000fe40007ffe0ff */
[----:B------:R-:W-:Y:S02]  /*10910*/  MOV R6, 0x10940 ;  /* 0x0001094000067802 */ /* 0x000fe40000000f00 */
[----:B------:R-:W-:Y:S02]  /*10920*/  IADD3 R3, R3, c[0x0][0x20], RZ ;  /* 0x0000080003037a10 */ /* 0x000fe40007ffe0ff */
[----:B------:R-:W-:Y:S05]  /*10930*/  CALL.REL.NOINC `($_ZN7cutlass13device_kernelIN5flash19enable_sm80_to_sm89INS1_16FlashAttnBwdSm80INS1_25CollectiveMainloopBwdSm80ILi2ELi2EN4cute5tupleIJNS5_1CILi128EEES8_NS7_ILi64EEEEEENS_10bfloat16_tEfNS_4arch4Sm80ELb0ELb1ELb1ELb0ELb1ELb0ELb0ELb0ELi2ELi4ELi4ELi4ELb0EEENS1_21CollectiveEpilogueBwdISA_SB_SD_Li256ELb0ELb0ELi2EEENS1_19SingleTileSchedulerILb0ELb0ELb0ELi128EEEEEEEEEvNT_6ParamsE$_ZN4cute3eso3ESOILb0ELb0EJiiiNS_1CILi0EEEEEC2ERKiS6_S6_RKS3_) ;  /* 0xffff70e000007944 */ /* 0x000fea0003c3ffff */
[----:B-1----:R1:W5:Y:S04]  /*10940*/  LDL R8, [R1+0x13d0] ;  /* 0x0013d00001087983 */ /* 0x0023680000100800 */
[----:B------:R1:W5:Y:S01]  /*10950*/  LDL.64 R2, [R1+0x13c8] ;  /* 0x0013c80001027983 */ /* 0x0003620000100a00 */
[----:B------:R-:W-:-:S04]  /*10960*/  MOV R5, 0x0 ;  /* 0x0000000000057802 */ /* 0x000fc80000000f00 */
[----:B------:R-:W-:Y:S05]  /*10970*/  RET.REL.NODEC R4 `(_ZN7cutlass13device_kernelIN5flash19enable_sm80_to_sm89INS1_16FlashAttnBwdSm80INS1_25CollectiveMainloopBwdSm80ILi2ELi2EN4cute5tupleIJNS5_1CILi128EEES8_NS7_ILi64EEEEEENS_10bfloat16_tEfNS_4arch4Sm80ELb0ELb1ELb1ELb0ELb1ELb0ELb0ELb0ELi2ELi4ELi4ELi4ELb0EEENS1_21CollectiveEpilogueBwdISA_SB_SD_Li256ELb0ELb0ELi2EEENS1_19SingleTileSchedulerILb0ELb0ELb0ELi128EEEEEEEEEvNT_6ParamsE) ;  /* 0xfffef68004007950 */ /* 0x000fea0003c3ffff */
        .type           $_ZN7cutlass13device_kernelIN5flash19enable_sm80_to_sm89INS1_16FlashAttnBwdSm80INS1_25CollectiveMainloopBwdSm80ILi2ELi2EN4cute5tupleIJNS5_1CILi128EEES8_NS7_ILi64EEEEEENS_10bfloat16_tEfNS_4arch4Sm80ELb0ELb1ELb1ELb0ELb1ELb0ELb0ELb0ELi2ELi4ELi4ELi4ELb0EEENS1_21CollectiveEpilogueBwdISA_SB_SD_Li256ELb0ELb0ELi2EEENS1_19SingleTileSchedulerILb0ELb0ELb0ELi128EEEEEEEEEvNT_6ParamsE$_ZZN4cuteplIJNS_1CILi0EEES2_EJiEEEDaRKNS_15ArithmeticTupleIJDpT_EEERKNS3_IJDpT0_EEEENKUlDpRKT_E_clIJiS2_EEEDaSH_,@function
        .size           $_ZN7cutlass13device_kernelIN5flash19enable_sm80_to_sm89INS1_16FlashAttnBwdSm80INS1_25CollectiveMainloopBwdSm80ILi2ELi2EN4cute5tupleIJNS5_1CILi128EEES8_NS7_ILi64EEEEEENS_10bfloat16_tEfNS_4arch4Sm80ELb0ELb1ELb1ELb0ELb1ELb0ELb0ELb0ELi2ELi4ELi4ELi4ELb0EEENS1_21CollectiveEpilogueBwdISA_SB_SD_Li256ELb0ELb0ELi2EEENS1_19SingleTileSchedulerILb0ELb0ELb0ELi128EEEEEEEEEvNT_6ParamsE$_ZZN4cuteplIJNS_1CILi0EEES2_EJiEEEDaRKNS_15ArithmeticTupleIJDpT_EEERKNS3_IJDpT0_EEEENKUlDpRKT_E_clIJiS2_EEEDaSH_,($_ZN7cutlass13device_kernelIN5flash19enable_sm80_to_sm89INS1_16FlashAttnBwdSm80INS1_25CollectiveMainloopBwdSm80ILi2ELi2EN4cute5tupleIJNS5_1CILi128EEES8_NS7_ILi64EEEEEENS_10bfloat16_tEfNS_4arch4Sm80ELb0ELb1ELb1ELb0ELb1ELb0ELb0ELb0ELi2ELi4ELi4ELi4ELb0EEENS1_21CollectiveEpilogueBwdISA_SB_SD_Li256ELb0ELb0ELi2EEENS1_19SingleTileSchedulerILb0ELb0ELb0ELi128EEEEEEEEEvNT_6ParamsE$_ZZN4cuteplIJNS_1CILi0EEES2_EJiS2_EEEDaRKNS_15ArithmeticTupleIJDpT_EEERKNS3_IJDpT0_EEEENKUlDpRKT_E_clIJiS2_EEEDaSH_ - $_ZN7cutlass13device_kernelIN5flash19enable_sm80_to_sm89INS1_16FlashAttnBwdSm80INS1_25CollectiveMainloopBwdSm80ILi2ELi2EN4cute5tupleIJNS5_1CILi128EEES8_NS7_ILi64EEEEEENS_10bfloat16_tEfNS_4arch4Sm80ELb0ELb1ELb1ELb0ELb1ELb0ELb0ELb0ELi2ELi4ELi4ELi4ELb0EEENS1_21CollectiveEpilogueBwdISA_SB_SD_Li256ELb0ELb0ELi2EEENS1_19SingleTileSchedulerILb0ELb0ELb0ELi128EEEEEEEEEvNT_6ParamsE$_ZZN4cuteplIJNS_1CILi0EEES2_EJiEEEDaRKNS_15ArithmeticTupleIJDpT_EEERKNS3_IJDpT0_EEEENKUlDpRKT_E_clIJiS2_EEEDaSH_)
$_ZN7cutlass13device_kernelIN5flash19enable_sm80_to_sm89INS1_16FlashAttnBwdSm80INS1_25CollectiveMainloopBwdSm80ILi2ELi2EN4cute5tupleIJNS5_1CILi128EEES8_NS7_ILi64EEEEEENS_10bfloat16_tEfNS_4arch4Sm80ELb0ELb1ELb1ELb0ELb1ELb0ELb0ELb0ELi2ELi4ELi4ELi4ELb0EEENS1_21CollectiveEpilogueBwdISA_SB_SD_Li256ELb0ELb0ELi2EEENS1_19SingleTileSchedulerILb0ELb0ELb0ELi128EEEEEEEEEvNT_6ParamsE$_ZZN4cuteplIJNS_1CILi0EEES2_EJiEEEDaRKNS_15ArithmeticTupleIJDpT_EEERKNS3_IJDpT0_EEEENKUlDpRKT_E_clIJiS2_EEEDaSH_:
[----:B------:R-:W-:Y:S02]  /*10980*/  IADD3 R2, R1, 0x16a8, RZ ;  /* 0x000016a801027810 */ /* 0x000fe40007ffe0ff */
[----:B------:R-:W-:Y:S02]  /*10990*/  MOV R8, 0x109c0 ;  /* 0x000109c000087802 */ /* 0x000fe40000000f00 */
[----:B------:R-:W-:Y:S02]  /*109a0*/  IADD3 R2, R2, c[0x0][0x20], RZ ;  /* 0x0000080002027a10 */ /* 0x000fe40007ffe0ff */
[----:B------:R-:W-:Y:S05]  /*109b0*/  CALL.REL.NOINC `($_ZN7cutlass13device_kernelIN5flash19enable_sm80_to_sm89INS1_16FlashAttnBwdSm80INS1_25CollectiveMainloopBwdSm80ILi2ELi2EN4cute5tupleIJNS5_1CILi128EEES8_NS7_ILi64EEEEEENS_10bfloat16_tEfNS_4arch4Sm80ELb0ELb1ELb1ELb0ELb1ELb0ELb0ELb0ELi2ELi4ELi4ELi4ELb0EEENS1_21CollectiveEpilogueBwdISA_SB_SD_Li256ELb0ELb0ELi2EEENS1_19SingleTileSchedulerILb0ELb0ELb0ELi128EEEEEEEEEvNT_6ParamsE$_ZN4cute5tupleIJiNS_1CILi0EEEEEC2ERKiRKS2_) ;  /* 0xffffb01000007944 */ /* 0x000fea0003c3ffff */
[----:B-1----:R1:W5:Y:S01]  /*109c0*/  LDL R3, [R1+0x16a8] ;  /* 0x0016a80001037983 */ /* 0x0023620000100800 */
[----:B------:R-:W-:-:S04]  /*109d0*/  MOV R5, 0x0 ;  /* 0x0000000000057802 */ /* 0x000fc80000000f00 */
[----:B------:R-:W-:Y:S05]  /*109e0*/  RET.REL.NODEC R4 `(_ZN7cutlass13device_kernelIN5flash19enable_sm80_to_sm89INS1_16FlashAttnBwdSm80INS1_25CollectiveMainloopBwdSm80ILi2ELi2EN4cute5tupleIJNS5_1CILi128EEES8_NS7_ILi64EEEEEENS_10bfloat16_tEfNS_4arch4Sm80ELb0ELb1ELb1ELb0ELb1ELb0ELb0ELb0ELi2ELi4ELi4ELi4ELb0EEENS1_21CollectiveEpilogueBwdISA_SB_SD_Li256ELb0ELb0ELi2EEENS1_19SingleTileSchedulerILb0ELb0ELb0ELi128EEEEEEEEEvNT_6ParamsE) ;  /* 0xfffef61004007950 */ /* 0x000fea0003c3ffff */
        .type           $_ZN7cutlass13device_kernelIN5flash19enable_sm80_to_sm89INS1_16FlashAttnBwdSm80INS1_25CollectiveMainloopBwdSm80ILi2ELi2EN4cute5tupleIJNS5_1CILi128EEES8_NS7_ILi64EEEEEENS_10bfloat16_tEfNS_4arch4Sm80ELb0ELb1ELb1ELb0ELb1ELb0ELb0ELb0ELi2ELi4ELi4ELi4ELb0EEENS1_21CollectiveEpilogueBwdISA_SB_SD_Li256ELb0ELb0ELi2EEENS1_19SingleTileSchedulerILb0ELb0ELb0ELi128EEEEEEEEEvNT_6ParamsE$_ZZN4cuteplIJNS_1CILi0EEES2_EJiS2_EEEDaRKNS_15ArithmeticTupleIJDpT_EEERKNS3_IJDpT0_EEEENKUlDpRKT_E_clIJiS2_EEEDaSH_,@function
        .size           $_ZN7cutlass13device_kernelIN5flash19enable_sm80_to_sm89INS1_16FlashAttnBwdSm80INS1_25CollectiveMainloopBwdSm80ILi2ELi2EN4cute5tupleIJNS5_1CILi128EEES8_NS7_ILi64EEEEEENS_10bfloat16_tEfNS_4arch4Sm80ELb0ELb1ELb1ELb0ELb1ELb0ELb0ELb0ELi2ELi4ELi4ELi4ELb0EEENS1_21CollectiveEpilogueBwdISA_SB_SD_Li256ELb0ELb0ELi2EEENS1_19SingleTileSchedulerILb0ELb0ELb0ELi128EEEEEEEEEvNT_6ParamsE$_ZZN4cuteplIJNS_1CILi0EEES2_EJiS2_EEEDaRKNS_15ArithmeticTupleIJDpT_EEERKNS3_IJDpT0_EEEENKUlDpRKT_E_clIJiS2_EEEDaSH_,($_ZN7cutlass13device_kernelIN5flash19enable_sm80_to_sm89INS1_16FlashAttnBwdSm80INS1_25CollectiveMainloopBwdSm80ILi2ELi2EN4cute5tupleIJNS5_1CILi128EEES8_NS7_ILi64EEEEEENS_10bfloat16_tEfNS_4arch4Sm80ELb0ELb1ELb1ELb0ELb1ELb0ELb0ELb0ELi2ELi4ELi4ELi4ELb0EEENS1_21CollectiveEpilogueBwdISA_SB_SD_Li256ELb0ELb0ELi2EEENS1_19SingleTileSchedulerILb0ELb0ELb0ELi128EEEEEEEEEvNT_6ParamsE$_ZZN4cuteplIJNS_1CILi0EEES2_EJiiEEEDaRKNS_15ArithmeticTupleIJDpT_EEERKNS3_IJDpT0_EEEENKUlDpRKT_E_clIJiiEEEDaSH_ - $_ZN7cutlass13device_kernelIN5flash19enable_sm80_to_sm89INS1_16FlashAttnBwdSm80INS1_25CollectiveMainloopBwdSm80ILi2ELi2EN4cute5tupleIJNS5_1CILi128EEES8_NS7_ILi64EEEEEENS_10bfloat16_tEfNS_4arch4Sm80ELb0ELb1ELb1ELb0ELb1ELb0ELb0ELb0ELi2ELi4ELi4ELi4ELb0EEENS1_21CollectiveEpilogueBwdISA_SB_SD_Li256ELb0ELb0ELi2EEENS1_19SingleTileSchedulerILb0ELb0ELb0ELi128EEEEEEEEEvNT_6ParamsE$_ZZN4cuteplIJNS_1CILi0EEES2_EJiS2_EEEDaRKNS_15ArithmeticTupleIJDpT_EEERKNS3_IJDpT0_EEEENKUlDpRKT_E_clIJiS2_EEEDaSH_)
$_ZN7cutlass13device_kernelIN5flash19enable_sm80_to_sm89INS1_16FlashAttnBwdSm80INS1_25CollectiveMainloopBwdSm80ILi2ELi2EN4cute5tupleIJNS5_1CILi128EEES8_NS7_ILi64EEEEEENS_10bfloat16_tEfNS_4arch4Sm80ELb0ELb1ELb1ELb0ELb1ELb0ELb0ELb0ELi2ELi4ELi4ELi4ELb0EEENS1_21CollectiveEpilogueBwdISA_SB_SD_Li256ELb0ELb0ELi2EEENS1_19SingleTileSchedulerILb0ELb0ELb0ELi128EEEEEEEEEvNT_6ParamsE$_ZZN4cuteplIJNS_1CILi0EEES2_EJiS2_EEEDaRKNS_15ArithmeticTupleIJDpT_EEERKNS3_IJDpT0_EEEENKUlDpRKT_E_clIJiS2_EEEDaSH_:
[----:B------:R-:W-:Y:S02]  /*109f0*/  IADD3 R2, R1, 0x16a8, RZ ;  /* 0x000016a801027810 */ /* 0x000fe40007ffe0ff */
[----:B------:R-:W-:Y:S02]  /*10a00*/  MOV R8, 0x10a30 ;  /* 0x00010a3000087802 */ /* 0x000fe40000000f00 */
[----:B------:R-:W-:Y:S02]  /*10a10*/  IADD3 R2, R2, c[0x0][0x20], RZ ;  /* 0x0000080002027a10 */ /* 0x000fe40007ffe0ff */
[----:B------:R-:W-:Y:S05]  /*10a20*/  CALL.REL.NOINC `($_ZN7cutlass13device_kernelIN5flash19enable_sm80_to_sm89INS1_16FlashAttnBwdSm80INS1_25CollectiveMainloopBwdSm80ILi2ELi2EN4cute5tupleIJNS5_1CILi128EEES8_NS7_ILi64EEEEEENS_10bfloat16_tEfNS_4arch4Sm80ELb0ELb1ELb1ELb0ELb1ELb0ELb0ELb0ELi2ELi4ELi4ELi4ELb0EEENS1_21CollectiveEpilogueBwdISA_SB_SD_Li256ELb0ELb0ELi2EEENS1_19SingleTileSchedulerILb0ELb0ELb0ELi128EEEEEEEEEvNT_6ParamsE$_ZN4cute5tupleIJiNS_1CILi0EEEEEC2ERKiRKS2_) ;  /* 0xffffafa000007944 */ /* 0x000fea0003c3ffff */
[----:B------:R2:W5:Y:S01]  /*10a30*/  LDL R33, [R1+0x16a8] ;  /* 0x0016a80001217983 */ /* 0x0005620000100800 */
[----:B------:R-:W-:-:S04]  /*10a40*/  MOV R5, 0x0 ;  /* 0x0000000000057802 */ /* 0x000fc80000000f00 */
[----:B------:R-:W-:Y:S05]  /*10a50*/  RET.REL.NODEC R4 `(_ZN7cutlass13device_kernelIN5flash19enable_sm80_to_sm89INS1_16FlashAttnBwdSm80INS1_25CollectiveMainloopBwdSm80ILi2ELi2EN4cute5tupleIJNS5_1CILi128EEES8_NS7_ILi64EEEEEENS_10bfloat16_tEfNS_4arch4Sm80ELb0ELb1ELb1ELb0ELb1ELb0ELb0ELb0ELi2ELi4ELi4ELi4ELb0EEENS1_21CollectiveEpilogueBwdISA_SB_SD_Li256ELb0ELb0ELi2EEENS1_19SingleTileSchedulerILb0ELb0ELb0ELi128EEEEEEEEEvNT_6ParamsE) ;  /* 0xfffef5a004007950 */ /* 0x000fea0003c3ffff */
        .type           $_ZN7cutlass13device_kernelIN5flash19enable_sm80_to_sm89INS1_16FlashAttnBwdSm80INS1_25CollectiveMainloopBwdSm80ILi2ELi2EN4cute5tupleIJNS5_1CILi128EEES8_NS7_ILi64EEEEEENS_10bfloat16_tEfNS_4arch4Sm80ELb0ELb1ELb1ELb0ELb1ELb0ELb0ELb0ELi2ELi4ELi4ELi4ELb0EEENS1_21CollectiveEpilogueBwdISA_SB_SD_Li256ELb0ELb0ELi2EEENS1_19SingleTileSchedulerILb0ELb0ELb0ELi128EEEEEEEEEvNT_6ParamsE$_ZZN4cuteplIJNS_1CILi0EEES2_EJiiEEEDaRKNS_15ArithmeticTupleIJDpT_EEERKNS3_IJDpT0_EEEENKUlDpRKT_E_clIJiiEEEDaSH_,@function
        .size           $_ZN7cutlass13device_kernelIN5flash19enable_sm80_to_sm89INS1_16FlashAttnBwdSm80INS1_25CollectiveMainloopBwdSm80ILi2ELi2EN4cute5tupleIJNS5_1CILi128EEES8_NS7_ILi64EEEEEENS_10bfloat16_tEfNS_4arch4Sm80ELb0ELb1ELb1ELb0ELb1ELb0ELb0ELb0ELi2ELi4ELi4ELi4ELb0EEENS1_21CollectiveEpilogueBwdISA_SB_SD_Li256ELb0ELb0ELi2EEENS1_19SingleTileSchedulerILb0ELb0ELb0ELi128EEEEEEEEEvNT_6ParamsE$_ZZN4cuteplIJNS_1CILi0EEES2_EJiiEEEDaRKNS_15ArithmeticTupleIJDpT_EEERKNS3_IJDpT0_EEEENKUlDpRKT_E_clIJiiEEEDaSH_,($_ZN7cutlass13device_kernelIN5flash19enable_sm80_to_sm89INS1_16FlashAttnBwdSm80INS1_25CollectiveMainloopBwdSm80ILi2ELi2EN4cute5tupleIJNS5_1CILi128EEES8_NS7_ILi64EEEEEENS_10bfloat16_tEfNS_4arch4Sm80ELb0ELb1ELb1ELb0ELb1ELb0ELb0ELb0ELi2ELi4ELi4ELi4ELb0EEENS1_21CollectiveEpilogueBwdISA_SB_SD_Li256ELb0ELb0ELi2EEENS1_19SingleTileSchedulerILb0ELb0ELb0ELi128EEEEEEEEEvNT_6ParamsE$_ZZN4cuteplIJNS_1CILi0EEEiEJS2_iEEEDaRKNS_15ArithmeticTupleIJDpT_EEERKNS3_IJDpT0_EEEENKUlDpRKT_E_clIJS2_iEEEDaSH_ - $_ZN7cutlass13device_kernelIN5flash19enable_sm80_to_sm89INS1_16FlashAttnBwdSm80INS1_25CollectiveMainloopBwdSm80ILi2ELi2EN4cute5tupleIJNS5_1CILi128EEES8_NS7_ILi64EEEEEENS_10bfloat16_tEfNS_4arch4Sm80ELb0ELb1ELb1ELb0ELb1ELb0ELb0ELb0ELi2ELi4ELi4ELi4ELb0EEENS1_21CollectiveEpilogueBwdISA_SB_SD_Li256ELb0ELb0ELi2EEENS1_19SingleTileSchedulerILb0ELb0ELb0ELi128EEEEEEEEEvNT_6ParamsE$_ZZN4cuteplIJNS_1CILi0EEES2_EJiiEEEDaRKNS_15ArithmeticTupleIJDpT_EEERKNS3_IJDpT0_EEEENKUlDpRKT_E_clIJiiEEEDaSH_)
$_ZN7cutlass13device_kernelIN5flash19enable_sm80_to_sm89INS1_16FlashAttnBwdSm80INS1_25CollectiveMainloopBwdSm80ILi2ELi2EN4cute5tupleIJNS5_1CILi128EEES8_NS7_ILi64EEEEEENS_10bfloat16_tEfNS_4arch4Sm80ELb0ELb1ELb1ELb0ELb1ELb0ELb0ELb0ELi2ELi4ELi4ELi4ELb0EEENS1_21CollectiveEpilogueBwdISA_SB_SD_Li256ELb0ELb0ELi2EEENS1_19SingleTileSchedulerILb0ELb0ELb0ELi128EEEEEEEEEvNT_6ParamsE$_ZZN4cuteplIJNS_1CILi0EEES2_EJiiEEEDaRKNS_15ArithmeticTupleIJDpT_EEERKNS3_IJDpT0_EEEENKUlDpRKT_E_clIJiiEEEDaSH_:
[----:B------:R-:W-:Y:S01]  /*10a60*/  IADD3 R3, R1, 0x13c8, RZ ;  /* 0x000013c801037810 */ /* 0x000fe20007ffe0ff */
[----:B------:R-:W-:Y:S01]  /*10a70*/  IMAD.MOV.U32 R10, RZ, RZ, R2 ;  /* 0x000000ffff0a7224 */ /* 0x000fe200078e0002 */
[----:B------:R-:W-:Y:S01]  /*10a80*/  MOV R6, 0x10ac0 ;  /* 0x00010ac000067802 */ /* 0x000fe20000000f00 */
[----:B------:R-:W-:Y:S01]  /*10a90*/  IMAD.MOV.U32 R2, RZ, RZ, R83 ;  /* 0x000000ffff027224 */ /* 0x000fe200078e0053 */
[----:B------:R-:W-:Y:S02]  /*10aa0*/  IADD3 R3, R3, c[0x0][0x20], RZ ;  /* 0x0000080003037a10 */ /* 0x000fe40007ffe0ff */
[----:B------:R-:W-:Y:S05]  /*10ab0*/  CALL.REL.NOINC `($_ZN7cutlass13device_kernelIN5flash19enable_sm80_to_sm89INS1_16FlashAttnBwdSm80INS1_25CollectiveMainloopBwdSm80ILi2ELi2EN4cute5tupleIJNS5_1CILi128EEES8_NS7_ILi64EEEEEENS_10bfloat16_tEfNS_4arch4Sm80ELb0ELb1ELb1ELb0ELb1ELb0ELb0ELb0ELi2ELi4ELi4ELi4ELb0EEENS1_21CollectiveEpilogueBwdISA_SB_SD_Li256ELb0ELb0ELi2EEENS1_19SingleTileSchedulerILb0ELb0ELb0ELi128EEEEEEEEEvNT_6ParamsE$_ZN4cute5tupleIJiiEEC2ERKiS3_) ;  /* 0xffffaf5000007944 */ /* 0x000fea0003c3ffff */
[----:B------:R1:W5:Y:S01]  /*10ac0*/  LDL.64 R2, [R1+0x13c8] ;  /* 0x0013c80001027983 */ /* 0x0003620000100a00 */
[----:B------:R-:W-:-:S04]  /*10ad0*/  MOV R63, 0x0 ;  /* 0x00000000003f7802 */ /* 0x000fc80000000f00 */
[----:B------:R-:W-:Y:S05]  /*10ae0*/  RET.REL.NODEC R62 `(_ZN7cutlass13device_kernelIN5flash19enable_sm80_to_sm89INS1_16FlashAttnBwdSm80INS1_25CollectiveMainloopBwdSm80ILi2ELi2EN4cute5tupleIJNS5_1CILi128EEES8_NS7_ILi64EEEEEENS_10bfloat16_tEfNS_4arch4Sm80ELb0ELb1ELb1ELb0ELb1ELb0ELb0ELb0ELi2ELi4ELi4ELi4ELb0EEENS1_21CollectiveEpilogueBwdISA_SB_SD_Li256ELb0ELb0ELi2EEENS1_19SingleTileSchedulerILb0ELb0ELb0ELi128EEEEEEEEEvNT_6ParamsE) ;  /* 0xfffef5103e007950 */ /* 0x000fea0003c3ffff */
        .type           $_ZN7cutlass13device_kernelIN5flash19enable_sm80_to_sm89INS1_16FlashAttnBwdSm80INS1_25CollectiveMainloopBwdSm80ILi2ELi2EN4cute5tupleIJNS5_1CILi128EEES8_NS7_ILi64EEEEEENS_10bfloat16_tEfNS_4arch4Sm80ELb0ELb1ELb1ELb0ELb1ELb0ELb0ELb0ELi2ELi4ELi4ELi4ELb0EEENS1_21CollectiveEpilogueBwdISA_SB_SD_Li256ELb0ELb0ELi2EEENS1_19SingleTileSchedulerILb0ELb0ELb0ELi128EEEEEEEEEvNT_6ParamsE$_ZZN4cuteplIJNS_1CILi0EEEiEJS2_iEEEDaRKNS_15ArithmeticTupleIJDpT_EEERKNS3_IJDpT0_EEEENKUlDpRKT_E_clIJS2_iEEEDaSH_,@function
        .size           $_ZN7cutlass13device_kernelIN5flash19enable_sm80_to_sm89INS1_16FlashAttnBwdSm80INS1_25CollectiveMainloopBwdSm80ILi2ELi2EN4cute5tupleIJNS5_1CILi128EEES8_NS7_ILi64EEEEEENS_10bfloat16_tEfNS_4arch4Sm80ELb0ELb1ELb1ELb0ELb1ELb0ELb0ELb0ELi2ELi4ELi4ELi4ELb0EEENS1_21CollectiveEpilogueBwdISA_SB_SD_Li256ELb0ELb0ELi2EEENS1_19SingleTileSchedulerILb0ELb0ELb0ELi128EEEEEEEEEvNT_6ParamsE$_ZZN4cuteplIJNS_1CILi0EEEiEJS2_iEEEDaRKNS_15ArithmeticTupleIJDpT_EEERKNS3_IJDpT0_EEEENKUlDpRKT_E_clIJS2_iEEEDaSH_,($_ZN7cutlass13device_kernelIN5flash19enable_sm80_to_sm89INS1_16FlashAttnBwdSm80INS1_25CollectiveMainloopBwdSm80ILi2ELi2EN4cute5tupleIJNS5_1CILi128EEES8_NS7_ILi64EEEEEENS_10bfloat16_tEfNS_4arch4Sm80ELb0ELb1ELb1ELb0ELb1ELb0ELb0ELb0ELi2ELi4ELi4ELi4ELb0EEENS1_21CollectiveEpilogueBwdISA_SB_SD_Li256ELb0ELb0ELi2EEENS1_19SingleTileSchedulerILb0ELb0ELb0ELi128EEEEEEEEEvNT_6ParamsE$_ZZN4cuteplIJNS_1CILi0EEEiEJiEEEDaRKNS_15ArithmeticTupleIJDpT_EEERKNS3_IJDpT0_EEEENKUlDpRKT_E_clIJiiEEEDaSH_ - $_ZN7cutlass13device_kernelIN5flash19enable_sm80_to_sm89INS1_16FlashAttnBwdSm80INS1_25CollectiveMainloopBwdSm80ILi2ELi2EN4cute5tupleIJNS5_1CILi128EEES8_NS7_ILi64EEEEEENS_10bfloat16_tEfNS_4arch4Sm80ELb0ELb1ELb1ELb0ELb1ELb0ELb0ELb0ELi2ELi4ELi4ELi4ELb0EEENS1_21CollectiveEpilogueBwdISA_SB_SD_Li256ELb0ELb0ELi2EEENS1_19SingleTileSchedulerILb0ELb0ELb0ELi128EEEEEEEEEvNT_6ParamsE$_ZZN4cuteplIJNS_1CILi0EEEiEJS2_iEEEDaRKNS_15ArithmeticTupleIJDpT_EEERKNS3_IJDpT0_EEEENKUlDpRKT_E_clIJS2_iEEEDaSH_)
$_ZN7cutlass13device_kernelIN5flash19enable_sm80_to_sm89INS1_16FlashAttnBwdSm80INS1_25CollectiveMainloopBwdSm80ILi2ELi2EN4cute5tupleIJNS5_1CILi128EEES8_NS7_ILi64EEEEEENS_10bfloat16_tEfNS_4arch4Sm80ELb0ELb1ELb1ELb0ELb1ELb0ELb0ELb0ELi2ELi4ELi4ELi4ELb0EEENS1_21CollectiveEpilogueBwdISA_SB_SD_Li256ELb0ELb0ELi2EEENS1_19SingleTileSchedulerILb0ELb0ELb0ELi128EEEEEEEEEvNT_6ParamsE$_ZZN4cuteplIJNS_1CILi0EEEiEJS2_iEEEDaRKNS_15ArithmeticTupleIJDpT_EEERKNS3_IJDpT0_EEEENKUlDpRKT_E_clIJS2_iEEEDaSH_:
[----:B------:R-:W-:Y:S02]  /*10af0*/  IADD3 R9, R1, 0x13c8, RZ ;  /* 0x000013c801097810 */ /* 0x000fe40007ffe0ff */
[----:B------:R-:W-:Y:S02]  /*10b00*/  MOV R8, 0x10b30 ;  /* 0x00010b3000087802 */ /* 0x000fe40000000f00 */
[----:B------:R-:W-:Y:S02]  /*10b10*/  IADD3 R9, R9, c[0x0][0x20], RZ ;  /* 0x0000080009097a10 */ /* 0x000fe40007ffe0ff */
[----:B------:R-:W-:Y:S05]  /*10b20*/  CALL.REL.NOINC `($_ZN7cutlass13device_kernelIN5flash19enable_sm80_to_sm89INS1_16FlashAttnBwdSm80INS1_25CollectiveMainloopBwdSm80ILi2ELi2EN4cute5tupleIJNS5_1CILi128EEES8_NS7_ILi64EEEEEENS_10bfloat16_tEfNS_4arch4Sm80ELb0ELb1ELb1ELb0ELb1ELb0ELb0ELb0ELi2ELi4ELi4ELi4ELb0EEENS1_21CollectiveEpilogueBwdISA_SB_SD_Li256ELb0ELb0ELi2EEENS1_19SingleTileSchedulerILb0ELb0ELb0ELi128EEEEEEEEEvNT_6ParamsE$_ZN4cute5tupleIJNS_1CILi0EEEiEEC2ERKS2_RKi) ;  /* 0xffffad8000007944 */ /* 0x000fea0003c3ffff */
[----:B------:R1:W5:Y:S01]  /*10b30*/  LDL R34, [R1+0x13c8] ;  /* 0x0013c80001227983 */ /* 0x0003620000100800 */
[----:B------:R-:W-:-:S04]  /*10b40*/  MOV R63, 0x0 ;  /* 0x00000000003f7802 */ /* 0x000fc80000000f00 */
[----:B------:R-:W-:Y:S05]  /*10b50*/  RET.REL.NODEC R62 `(_ZN7cutlass13device_kernelIN5flash19enable_sm80_to_sm89INS1_16FlashAttnBwdSm80INS1_25CollectiveMainloopBwdSm80ILi2ELi2EN4cute5tupleIJNS5_1CILi128EEES8_NS7_ILi64EEEEEENS_10bfloat16_tEfNS_4arch4Sm80ELb0ELb1ELb1ELb0ELb1ELb0ELb0ELb0ELi2ELi4ELi4ELi4ELb0EEENS1_21CollectiveEpilogueBwdISA_SB_SD_Li256ELb0ELb0ELi2EEENS1_19SingleTileSchedulerILb0ELb0ELb0ELi128EEEEEEEEEvNT_6ParamsE) ;  /* 0xfffef4a03e007950 */ /* 0x000fea0003c3ffff */
        .type           $_ZN7cutlass13device_kernelIN5flash19enable_sm80_to_sm89INS1_16FlashAttnBwdSm80INS1_25CollectiveMainloopBwdSm80ILi2ELi2EN4cute5tupleIJNS5_1CILi128EEES8_NS7_ILi64EEEEEENS_10bfloat16_tEfNS_4arch4Sm80ELb0ELb1ELb1ELb0ELb1ELb0ELb0ELb0ELi2ELi4ELi4ELi4ELb0EEENS1_21CollectiveEpilogueBwdISA_SB_SD_Li256ELb0ELb0ELi2EEENS1_19SingleTileSchedulerILb0ELb0ELb0ELi128EEEEEEEEEvNT_6ParamsE$_ZZN4cuteplIJNS_1CILi0EEEiEJiEEEDaRKNS_15ArithmeticTupleIJDpT_EEERKNS3_IJDpT0_EEEENKUlDpRKT_E_clIJiiEEEDaSH_,@function
        .size           $_ZN7cutlass13device_kernelIN5flash19enable_sm80_to_sm89INS1_16FlashAttnBwdSm80INS1_25CollectiveMainloopBwdSm80ILi2ELi2EN4cute5tupleIJNS5_1CILi128EEES8_NS7_ILi64EEEEEENS_10bfloat16_tEfNS_4arch4Sm80ELb0ELb1ELb1ELb0ELb1ELb0ELb0ELb0ELi2ELi4ELi4ELi4ELb0EEENS1_21CollectiveEpilogueBwdISA_SB_SD_Li256ELb0ELb0ELi2EEENS1_19SingleTileSchedulerILb0ELb0ELb0ELi128EEEEEEEEEvNT_6ParamsE$_ZZN4cuteplIJNS_1CILi0EEEiEJiEEEDaRKNS_15ArithmeticTupleIJDpT_EEERKNS3_IJDpT0_EEEENKUlDpRKT_E_clIJiiEEEDaSH_,($_ZN7cutlass13device_kernelIN5flash19enable_sm80_to_sm89INS1_16FlashAttnBwdSm80INS1_25CollectiveMainloopBwdSm80ILi2ELi2EN4cute5tupleIJNS5_1CILi128EEES8_NS7_ILi64EEEEEENS_10bfloat16_tEfNS_4arch4Sm80ELb0ELb1ELb1ELb0ELb1ELb0ELb0ELb0ELi2ELi4ELi4ELi4ELb0EEENS1_21CollectiveEpilogueBwdISA_SB_SD_Li256ELb0ELb0ELi2EEENS1_19SingleTileSchedulerILb0ELb0ELb0ELi128EEEEEEEEEvNT_6ParamsE$_ZZN4cuteplIJiEJNS_1CILi0EEEEEEDaRKNS_15ArithmeticTupleIJDpT_EEERKNS3_IJDpT0_EEEENKUlDpRKT_E_clIJiEEEDaSH_ - $_ZN7cutlass13device_kernelIN5flash19enable_sm80_to_sm89INS1_16FlashAttnBwdSm80INS1_25CollectiveMainloopBwdSm80ILi2ELi2EN4cute5tupleIJNS5_1CILi128EEES8_NS7_ILi64EEEEEENS_10bfloat16_tEfNS_4arch4Sm80ELb0ELb1ELb1ELb0ELb1ELb0ELb0ELb0ELi2ELi4ELi4ELi4ELb0EEENS1_21CollectiveEpilogueBwdISA_SB_SD_Li256ELb0ELb0ELi2EEENS1_19SingleTileSchedulerILb0ELb0ELb0ELi128EEEEEEEEEvNT_6ParamsE$_ZZN4cuteplIJNS_1CILi0EEEiEJiEEEDaRKNS_15ArithmeticTupleIJDpT_EEERKNS3_IJDpT0_EEEENKUlDpRKT_E_clIJiiEEEDaSH_)
$_ZN7cutlass13device_kernelIN5flash19enable_sm80_to_sm89INS1_16FlashAttnBwdSm80INS1_25CollectiveMainloopBwdSm80ILi2ELi2EN4cute5tupleIJNS5_1CILi128EEES8_NS7_ILi64EEEEEENS_10bfloat16_tEfNS_4arch4Sm80ELb0ELb1ELb1ELb0ELb1ELb0ELb0ELb0ELi2ELi4ELi4ELi4ELb0EEENS1_21CollectiveEpilogueBwdISA_SB_SD_Li256ELb0ELb0ELi2EEENS1_19SingleTileSchedulerILb0ELb0ELb0ELi128EEEEEEEEEvNT_6ParamsE$_ZZN4cuteplIJNS_1CILi0EEEiEJiEEEDaRKNS_15ArithmeticTupleIJDpT_EEERKNS3_IJDpT0_EEEENKUlDpRKT_E_clIJiiEEEDaSH_:
[----:B------:R-:W-:Y:S01]  /*10b60*/  IADD3 R3, R1, 0x13c8, RZ ;  /* 0x000013c801037810 */ /* 0x000fe20007ffe0ff */
[----:B------:R-:W-:Y:S01]  /*10b70*/  IMAD.MOV.U32 R2, RZ, RZ, R83 ;  /* 0x000000ffff027224 */ /* 0x000fe200078e0053 */
[----:B------:R-:W-:Y:S02]  /*10b80*/  MOV R6, 0x10bb0 ;  /* 0x00010bb000067802 */ /* 0x000fe40000000f00 */
[----:B------:R-:W-:Y:S02]  /*10b90*/  IADD3 R3, R3, c[0x0][0x20], RZ ;  /* 0x0000080003037a10 */ /* 0x000fe40007ffe0ff */
[----:B------:R-:W-:Y:S05]  /*10ba0*/  CALL.REL.NOINC `($_ZN7cutlass13device_kernelIN5flash19enable_sm80_to_sm89INS1_16FlashAttnBwdSm80INS1_25CollectiveMainloopBwdSm80ILi2ELi2EN4cute5tupleIJNS5_1CILi128EEES8_NS7_ILi64EEEEEENS_10bfloat16_tEfNS_4arch4Sm80ELb0ELb1ELb1ELb0ELb1ELb0ELb0ELb0ELi2ELi4ELi4ELi4ELb0EEENS1_21CollectiveEpilogueBwdISA_SB_SD_Li256ELb0ELb0ELi2EEENS1_19SingleTileSchedulerILb0ELb0ELb0ELi128EEEEEEEEEvNT_6ParamsE$_ZN4cute5tupleIJiiEEC2ERKiS3_) ;  /* 0xffffae6000007944 */ /* 0x000fea0003c3ffff */
[----:B------:R1:W5:Y:S01]  /*10bb0*/  LDL.64 R18, [R1+0x13c8] ;  /* 0x0013c80001127983 */ /* 0x0003620000100a00 */
[----:B------:R-:W-:Y:S02]  /*10bc0*/  MOV R2, R4 ;  /* 0x0000000400027202 */ /* 0x000fe40000000f00 */
[----:B------:R-:W-:-:S04]  /*10bd0*/  MOV R3, 0x0 ;  /* 0x0000000000037802 */ /* 0x000fc80000000f00 */
[----:B------:R-:W-:Y:S05]  /*10be0*/  RET.REL.NODEC R2 `(_ZN7cutlass13device_kernelIN5flash19enable_sm80_to_sm89INS1_16FlashAttnBwdSm80INS1_25CollectiveMainloopBwdSm80ILi2ELi2EN4cute5tupleIJNS5_1CILi128EEES8_NS7_ILi64EEEEEENS_10bfloat16_tEfNS_4arch4Sm80ELb0ELb1ELb1ELb0ELb1ELb0ELb0ELb0ELi2ELi4ELi4ELi4ELb0EEENS1_21CollectiveEpilogueBwdISA_SB_SD_Li256ELb0ELb0ELi2EEENS1_19SingleTileSchedulerILb0ELb0ELb0ELi128EEEEEEEEEvNT_6ParamsE) ;  /* 0xfffef41002007950 */ /* 0x000fea0003c3ffff */
        .type           $_ZN7cutlass13device_kernelIN5flash19enable_sm80_to_sm89INS1_16FlashAttnBwdSm80INS1_25CollectiveMainloopBwdSm80ILi2ELi2EN4cute5tupleIJNS5_1CILi128EEES8_NS7_ILi64EEEEEENS_10bfloat16_tEfNS_4arch4Sm80ELb0ELb1ELb1ELb0ELb1ELb0ELb0ELb0ELi2ELi4ELi4ELi4ELb0EEENS1_21CollectiveEpilogueBwdISA_SB_SD_Li256ELb0ELb0ELi2EEENS1_19SingleTileSchedulerILb0ELb0ELb0ELi128EEEEEEEEEvNT_6ParamsE$_ZZN4cuteplIJiEJNS_1CILi0EEEEEEDaRKNS_15ArithmeticTupleIJDpT_EEERKNS3_IJDpT0_EEEENKUlDpRKT_E_clIJiEEEDaSH_,@function
        .size           $_ZN7cutlass13device_kernelIN5flash19enable_sm80_to_sm89INS1_16FlashAttnBwdSm80INS1_25CollectiveMainloopBwdSm80ILi2ELi2EN4cute5tupleIJNS5_1CILi128EEES8_NS7_ILi64EEEEEENS_10bfloat16_tEfNS_4arch4Sm80ELb0ELb1ELb1ELb0ELb1ELb0ELb0ELb0ELi2ELi4ELi4ELi4ELb0EEENS1_21CollectiveEpilogueBwdISA_SB_SD_Li256ELb0ELb0ELi2EEENS1_19SingleTileSchedulerILb0ELb0ELb0ELi128EEEEEEEEEvNT_6ParamsE$_ZZN4cuteplIJiEJNS_1CILi0EEEEEEDaRKNS_15ArithmeticTupleIJDpT_EEERKNS3_IJDpT0_EEEENKUlDpRKT_E_clIJiEEEDaSH_,($_ZN7cutlass13device_kernelIN5flash19enable_sm80_to_sm89INS1_16FlashAttnBwdSm80INS1_25CollectiveMainloopBwdSm80ILi2ELi2EN4cute5tupleIJNS5_1CILi128EEES8_NS7_ILi64EEEEEENS_10bfloat16_tEfNS_4arch4Sm80ELb0ELb1ELb1ELb0ELb1ELb0ELb0ELb0ELi2ELi4ELi4ELi4ELb0EEENS1_21CollectiveEpilogueBwdISA_SB_SD_Li256ELb0ELb0ELi2EEENS1_19SingleTileSchedulerILb0ELb0ELb0ELi128EEEEEEEEEvNT_6ParamsE$_ZZN4cuteplIJiEJNS_1CILi0EEES2_EEEDaRKNS_15ArithmeticTupleIJDpT_EEERKNS3_IJDpT0_EEEENKUlDpRKT_E_clIJiS2_EEEDaSH_ - $_ZN7cutlass13device_kernelIN5flash19enable_sm80_to_sm89INS1_16FlashAttnBwdSm80INS1_25CollectiveMainloopBwdSm80ILi2ELi2EN4cute5tupleIJNS5_1CILi128EEES8_NS7_ILi64EEEEEENS_10bfloat16_tEfNS_4arch4Sm80ELb0ELb1ELb1ELb0ELb1ELb0ELb0ELb0ELi2ELi4ELi4ELi4ELb0EEENS1_21CollectiveEpilogueBwdISA_SB_SD_Li256ELb0ELb0ELi2EEENS1_19SingleTileSchedulerILb0ELb0ELb0ELi128EEEEEEEEEvNT_6ParamsE$_ZZN4cuteplIJiEJNS_1CILi0EEEEEEDaRKNS_15ArithmeticTupleIJDpT_EEERKNS3_IJDpT0_EEEENKUlDpRKT_E_clIJiEEEDaSH_)
$_ZN7cutlass13device_kernelIN5flash19enable_sm80_to_sm89INS1_16FlashAttnBwdSm80INS1_25CollectiveMainloopBwdSm80ILi2ELi2EN4cute5tupleIJNS5_1CILi128EEES8_NS7_ILi64EEEEEENS_10bfloat16_tEfNS_4arch4Sm80ELb0ELb1ELb1ELb0ELb1ELb0ELb0ELb0ELi2ELi4ELi4ELi4ELb0EEENS1_21CollectiveEpilogueBwdISA_SB_SD_Li256ELb0ELb0ELi2EEENS1_19SingleTileSchedulerILb0ELb0ELb0ELi128EEEEEEEEEvNT_6ParamsE$_ZZN4cuteplIJiEJNS_1CILi0EEEEEEDaRKNS_15ArithmeticTupleIJDpT_EEERKNS3_IJDpT0_EEEENKUlDpRKT_E_clIJiEEEDaSH_:
[----:B------:R-:W-:Y:S02]  /*10bf0*/  IADD3 R2, R1, 0x16a8, RZ ;  /* 0x000016a801027810 */ /* 0x000fe40007ffe0ff */
[----:B------:R-:W-:Y:S02]  /*10c00*/  MOV R10, 0x10c30 ;  /* 0x00010c30000a7802 */ /* 0x000fe40000000f00 */
[----:B------:R-:W-:Y:S02]  /*10c10*/  IADD3 R2, R2, c[0x0][0x20], RZ ;  /* 0x0000080002027a10 */ /* 0x000fe40007ffe0ff */
[----:B------:R-:W-:Y:S05]  /*10c20*/  CALL.REL.NOINC `($_ZN7cutlass13device_kernelIN5flash19enable_sm80_to_sm89INS1_16FlashAttnBwdSm80INS1_25CollectiveMainloopBwdSm80ILi2ELi2EN4cute5tupleIJNS5_1CILi128EEES8_NS7_ILi64EEEEEENS_10bfloat16_tEfNS_4arch4Sm80ELb0ELb1ELb1ELb0ELb1ELb0ELb0ELb0ELi2ELi4ELi4ELi4ELb0EEENS1_21CollectiveEpilogueBwdISA_SB_SD_Li256ELb0ELb0ELi2EEENS1_19SingleTileSchedulerILb0ELb0ELb0ELi128EEEEEEEEEvNT_6ParamsE$_ZN4cute5tupleIJiEEC2ERKi) ;  /* 0xffffad6000007944 */ /* 0x000fea0003c3ffff */
[----:B-1----:R1:W5:Y:S01]  /*10c30*/  LDL R2, [R1+0x16a8] ;  /* 0x0016a80001027983 */ /* 0x0023620000100800 */
[----:B------:R-:W-:-:S04]  /*10c40*/  MOV R17, 0x0 ;  /* 0x0000000000117802 */ /* 0x000fc80000000f00 */
[----:B------:R-:W-:Y:S05]  /*10c50*/  RET.REL.NODEC R16 `(_ZN7cutlass13device_kernelIN5flash19enable_sm80_to_sm89INS1_16FlashAttnBwdSm80INS1_25CollectiveMainloopBwdSm80ILi2ELi2EN4cute5tupleIJNS5_1CILi128EEES8_NS7_ILi64EEEEEENS_10bfloat16_tEfNS_4arch4Sm80ELb0ELb1ELb1ELb0ELb1ELb0ELb0ELb0ELi2ELi4ELi4ELi4ELb0EEENS1_21CollectiveEpilogueBwdISA_SB_SD_Li256ELb0ELb0ELi2EEENS1_19SingleTileSchedulerILb0ELb0ELb0ELi128EEEEEEEEEvNT_6ParamsE) ;  /* 0xfffef3a010007950 */ /* 0x000fea0003c3ffff */
        .type           $_ZN7cutlass13device_kernelIN5flash19enable_sm80_to_sm89INS1_16FlashAttnBwdSm80INS1_25CollectiveMainloopBwdSm80ILi2ELi2EN4cute5tupleIJNS5_1CILi128EEES8_NS7_ILi64EEEEEENS_10bfloat16_tEfNS_4arch4Sm80ELb0ELb1ELb1ELb0ELb1ELb0ELb0ELb0ELi2ELi4ELi4ELi4ELb0EEENS1_21CollectiveEpilogueBwdISA_SB_SD_Li256ELb0ELb0ELi2EEENS1_19SingleTileSchedulerILb0ELb0ELb0ELi128EEEEEEEEEvNT_6ParamsE$_ZZN4cuteplIJiEJNS_1CILi0EEES2_EEEDaRKNS_15ArithmeticTupleIJDpT_EEERKNS3_IJDpT0_EEEENKUlDpRKT_E_clIJiS2_EEEDaSH_,@function
        .size           $_ZN7cutlass13device_kernelIN5flash19enable_sm80_to_sm89INS1_16FlashAttnBwdSm80INS1_25CollectiveMainloopBwdSm80ILi2ELi2EN4cute5tupleIJNS5_1CILi128EEES8_NS7_ILi64EEEEEENS_10bfloat16_tEfNS_4arch4Sm80ELb0ELb1ELb1ELb0ELb1ELb0ELb0ELb0ELi2ELi4ELi4ELi4ELb0EEENS1_21CollectiveEpilogueBwdISA_SB_SD_Li256ELb0ELb0ELi2EEENS1_19SingleTileSchedulerILb0ELb0ELb0ELi128EEEEEEEEEvNT_6ParamsE$_ZZN4cuteplIJiEJNS_1CILi0EEES2_EEEDaRKNS_15ArithmeticTupleIJDpT_EEERKNS3_IJDpT0_EEEENKUlDpRKT_E_clIJiS2_EEEDaSH_,($_ZN7cutlass13device_kernelIN5flash19enable_sm80_to_sm89INS1_16FlashAttnBwdSm80INS1_25CollectiveMainloopBwdSm80ILi2ELi2EN4cute5tupleIJNS5_1CILi128EEES8_NS7_ILi64EEEEEENS_10bfloat16_tEfNS_4arch4Sm80ELb0ELb1ELb1ELb0ELb1ELb0ELb0ELb0ELi2ELi4ELi4ELi4ELb0EEENS1_21CollectiveEpilogueBwdISA_SB_SD_Li256ELb0ELb0ELi2EEENS1_19SingleTileSchedulerILb0ELb0ELb0ELi128EEEEEEEEEvNT_6ParamsE$_ZZN4cuteplIJiEJNS_1CILi0EEEiEEEDaRKNS_15ArithmeticTupleIJDpT_EEERKNS3_IJDpT0_EEEENKUlDpRKT_E_clIJiiEEEDaSH_ - $_ZN7cutlass13device_kernelIN5flash19enable_sm80_to_sm89INS1_16FlashAttnBwdSm80INS1_25CollectiveMainloopBwdSm80ILi2ELi2EN4cute5tupleIJNS5_1CILi128EEES8_NS7_ILi64EEEEEENS_10bfloat16_tEfNS_4arch4Sm80ELb0ELb1ELb1ELb0ELb1ELb0ELb0ELb0ELi2ELi4ELi4ELi4ELb0EEENS1_21CollectiveEpilogueBwdISA_SB_SD_Li256ELb0ELb0ELi2EEENS1_19SingleTileSchedulerILb0ELb0ELb0ELi128EEEEEEEEEvNT_6ParamsE$_ZZN4cuteplIJiEJNS_1CILi0EEES2_EEEDaRKNS_15ArithmeticTupleIJDpT_EEERKNS3_IJDpT0_EEEENKUlDpRKT_E_clIJiS2_EEEDaSH_)
$_ZN7cutlass13device_kernelIN5flash19enable_sm80_to_sm89INS1_16FlashAttnBwdSm80INS1_25CollectiveMainloopBwdSm80ILi2ELi2EN4cute5tupleIJNS5_1CILi128EEES8_NS7_ILi64EEEEEENS_10bfloat16_tEfNS_4arch4Sm80ELb0ELb1ELb1ELb0ELb1ELb0ELb0ELb0ELi2ELi4ELi4ELi4ELb0EEENS1_21CollectiveEpilogueBwdISA_SB_SD_Li256ELb0ELb0ELi2EEENS1_19SingleTileSchedulerILb0ELb0ELb0ELi128EEEEEEEEEvNT_6ParamsE$_ZZN4cuteplIJiEJNS_1CILi0EEES2_EEEDaRKNS_15ArithmeticTupleIJDpT_EEERKNS3_IJDpT0_EEEENKUlDpRKT_E_clIJiS2_EEEDaSH_:
[----:B------:R-:W-:Y:S02]  /*10c60*/  IADD3 R2, R1, 0x13c8, RZ ;  /* 0x000013c801027810 */ /* 0x000fe40007ffe0ff */
[----:B------:R-:W-:Y:S02]  /*10c70*/  MOV R8, 0x10ca0 ;  /* 0x00010ca000087802 */ /* 0x000fe40000000f00 */
[----:B------:R-:W-:Y:S02]  /*10c80*/  IADD3 R2, R2, c[0x0][0x20], RZ ;  /* 0x0000080002027a10 */ /* 0x000fe40007ffe0ff */
[----:B------:R-:W-:Y:S05]  /*10c90*/  CALL.REL.NOINC `($_ZN7cutlass13device_kernelIN5flash19enable_sm80_to_sm89INS1_16FlashAttnBwdSm80INS1_25CollectiveMainloopBwdSm80ILi2ELi2EN4cute5tupleIJNS5_1CILi128EEES8_NS7_ILi64EEEEEENS_10bfloat16_tEfNS_4arch4Sm80ELb0ELb1ELb1ELb0ELb1ELb0ELb0ELb0ELi2ELi4ELi4ELi4ELb0EEENS1_21CollectiveEpilogueBwdISA_SB_SD_Li256ELb0ELb0ELi2EEENS1_19SingleTileSchedulerILb0ELb0ELb0ELi128EEEEEEEEEvNT_6ParamsE$_ZN4cute5tupleIJiNS_1CILi0EEEEEC2ERKiRKS2_) ;  /* 0xffffad3000007944 */ /* 0x000fea0003c3ffff */
[----:B-1----:R1:W5:Y:S01]  /*10ca0*/  LDL R3, [R1+0x13c8] ;  /* 0x0013c80001037983 */ /* 0x0023620000100800 */
[----:B------:R-:W-:-:S04]  /*10cb0*/  MOV R57, 0x0 ;  /* 0x0000000000397802 */ /* 0x000fc80000000f00 */
[----:B------:R-:W-:Y:S05]  /*10cc0*/  RET.REL.NODEC R56 `(_ZN7cutlass13device_kernelIN5flash19enable_sm80_to_sm89INS1_16FlashAttnBwdSm80INS1_25CollectiveMainloopBwdSm80ILi2ELi2EN4cute5tupleIJNS5_1CILi128EEES8_NS7_ILi64EEEEEENS_10bfloat16_tEfNS_4arch4Sm80ELb0ELb1ELb1ELb0ELb1ELb0ELb0ELb0ELi2ELi4ELi4ELi4ELb0EEENS1_21CollectiveEpilogueBwdISA_SB_SD_Li256ELb0ELb0ELi2EEENS1_19SingleTileSchedulerILb0ELb0ELb0ELi128EEEEEEEEEvNT_6ParamsE) ;  /* 0xfffef33038007950 */ /* 0x000fea0003c3ffff */
        .type           $_ZN7cutlass13device_kernelIN5flash19enable_sm80_to_sm89INS1_16FlashAttnBwdSm80INS1_25CollectiveMainloopBwdSm80ILi2ELi2EN4cute5tupleIJNS5_1CILi128EEES8_NS7_ILi64EEEEEENS_10bfloat16_tEfNS_4arch4Sm80ELb0ELb1ELb1ELb0ELb1ELb0ELb0ELb0ELi2ELi4ELi4ELi4ELb0EEENS1_21CollectiveEpilogueBwdISA_SB_SD_Li256ELb0ELb0ELi2EEENS1_19SingleTileSchedulerILb0ELb0ELb0ELi128EEEEEEEEEvNT_6ParamsE$_ZZN4cuteplIJiEJNS_1CILi0EEEiEEEDaRKNS_15ArithmeticTupleIJDpT_EEERKNS3_IJDpT0_EEEENKUlDpRKT_E_clIJiiEEEDaSH_,@function
        .size           $_ZN7cutlass13device_kernelIN5flash19enable_sm80_to_sm89INS1_16FlashAttnBwdSm80INS1_25CollectiveMainloopBwdSm80ILi2ELi2EN4cute5tupleIJNS5_1CILi128EEES8_NS7_ILi64EEEEEENS_10bfloat16_tEfNS_4arch4Sm80ELb0ELb1ELb1ELb0ELb1ELb0ELb0ELb0ELi2ELi4ELi4ELi4ELb0EEENS1_21CollectiveEpilogueBwdISA_SB_SD_Li256ELb0ELb0ELi2EEENS1_19SingleTileSchedulerILb0ELb0ELb0ELi128EEEEEEEEEvNT_6ParamsE$_ZZN4cuteplIJiEJNS_1CILi0EEEiEEEDaRKNS_15ArithmeticTupleIJDpT_EEERKNS3_IJDpT0_EEEENKUlDpRKT_E_clIJiiEEEDaSH_,($_ZN7cutlass13device_kernelIN5flash19enable_sm80_to_sm89INS1_16FlashAttnBwdSm80INS1_25CollectiveMainloopBwdSm80ILi2ELi2EN4cute5tupleIJNS5_1CILi128EEES8_NS7_ILi64EEEEEENS_10bfloat16_tEfNS_4arch4Sm80ELb0ELb1ELb1ELb0ELb1ELb0ELb0ELb0ELi2ELi4ELi4ELi4ELb0EEENS1_21CollectiveEpilogueBwdISA_SB_SD_Li256ELb0ELb0ELi2EEENS1_19SingleTileSchedulerILb0ELb0ELb0ELi128EEEEEEEEEvNT_6ParamsE$_ZZN4cuteplIJiEJiEEEDaRKNS_15ArithmeticTupleIJDpT_EEERKNS1_IJDpT0_EEEENKUlDpRKT_E_clIJiEEEDaSF_ - $_ZN7cutlass13device_kernelIN5flash19enable_sm80_to_sm89INS1_16FlashAttnBwdSm80INS1_25CollectiveMainloopBwdSm80ILi2ELi2EN4cute5tupleIJNS5_1CILi128EEES8_NS7_ILi64EEEEEENS_10bfloat16_tEfNS_4arch4Sm80ELb0ELb1ELb1ELb0ELb1ELb0ELb0ELb0ELi2ELi4ELi4ELi4ELb0EEENS1_21CollectiveEpilogueBwdISA_SB_SD_Li256ELb0ELb0ELi2EEENS1_19SingleTileSchedulerILb0ELb0ELb0ELi128EEEEEEEEEvNT_6ParamsE$_ZZN4cuteplIJiEJNS_1CILi0EEEiEEEDaRKNS_15ArithmeticTupleIJDpT_EEERKNS3_IJDpT0_EEEENKUlDpRKT_E_clIJiiEEEDaSH_)
$_ZN7cutlass13device_kernelIN5flash19enable_sm80_to_sm89INS1_16FlashAttnBwdSm80INS1_25CollectiveMainloopBwdSm80ILi2ELi2EN4cute5tupleIJNS5_1CILi128EEES8_NS7_ILi64EEEEEENS_10bfloat16_tEfNS_4arch4Sm80ELb0ELb1ELb1ELb0ELb1ELb0ELb0ELb0ELi2ELi4ELi4ELi4ELb0EEENS1_21CollectiveEpilogueBwdISA_SB_SD_Li256ELb0ELb0ELi2EEENS1_19SingleTileSchedulerILb0ELb0ELb0ELi128EEEEEEEEEvNT_6ParamsE$_ZZN4cuteplIJiEJNS_1CILi0EEEiEEEDaRKNS_15ArithmeticTupleIJDpT_EEERKNS3_IJDpT0_EEEENKUlDpRKT_E_clIJiiEEEDaSH_:
        /* <DEDUP_REMOVED lines=8> */
        .type           $_ZN7cutlass13device_kernelIN5flash19enable_sm80_to_sm89INS1_16FlashAttnBwdSm80INS1_25CollectiveMainloopBwdSm80ILi2ELi2EN4cute5tupleIJNS5_1CILi128EEES8_NS7_ILi64EEEEEENS_10bfloat16_tEfNS_4arch4Sm80ELb0ELb1ELb1ELb0ELb1ELb0ELb0ELb0ELi2ELi4ELi4ELi4ELb0EEENS1_21CollectiveEpilogueBwdISA_SB_SD_Li256ELb0ELb0ELi2EEENS1_19SingleTileSchedulerILb0ELb0ELb0ELi128EEEEEEEEEvNT_6ParamsE$_ZZN4cuteplIJiEJiEEEDaRKNS_15ArithmeticTupleIJDpT_EEERKNS1_IJDpT0_EEEENKUlDpRKT_E_clIJiEEEDaSF_,@function
        .size           $_ZN7cutlass13device_kernelIN5flash19enable_sm80_to_sm89INS1_16FlashAttnBwdSm80INS1_25CollectiveMainloopBwdSm80ILi2ELi2EN4cute5tupleIJNS5_1CILi128EEES8_NS7_ILi64EEEEEENS_10bfloat16_tEfNS_4arch4Sm80ELb0ELb1ELb1ELb0ELb1ELb0ELb0ELb0ELi2ELi4ELi4ELi4ELb0EEENS1_21CollectiveEpilogueBwdISA_SB_SD_Li256ELb0ELb0ELi2EEENS1_19SingleTileSchedulerILb0ELb0ELb0ELi128EEEEEEEEEvNT_6ParamsE$_ZZN4cuteplIJiEJiEEEDaRKNS_15ArithmeticTupleIJDpT_EEERKNS1_IJDpT0_EEEENKUlDpRKT_E_clIJiEEEDaSF_,($_ZN7cutlass13device_kernelIN5flash19enable_sm80_to_sm89INS1_16FlashAttnBwdSm80INS1_25CollectiveMainloopBwdSm80ILi2ELi2EN4cute5tupleIJNS5_1CILi128EEES8_NS7_ILi64EEEEEENS_10bfloat16_tEfNS_4arch4Sm80ELb0ELb1ELb1ELb0ELb1ELb0ELb0ELb0ELi2ELi4ELi4ELi4ELb0EEENS1_21CollectiveEpilogueBwdISA_SB_SD_Li256ELb0ELb0ELi2EEENS1_19SingleTileSchedulerILb0ELb0ELb0ELi128EEEEEEEEEvNT_6ParamsE$_ZZN4cuteplIJiiEJNS_1CILi0EEES2_EEEDaRKNS_15ArithmeticTupleIJDpT_EEERKNS3_IJDpT0_EEEENKUlDpRKT_E_clIJiiEEEDaSH_ - $_ZN7cutlass13device_kernelIN5flash19enable_sm80_to_sm89INS1_16FlashAttnBwdSm80INS1_25CollectiveMainloopBwdSm80ILi2ELi2EN4cute5tupleIJNS5_1CILi128EEES8_NS7_ILi64EEEEEENS_10bfloat16_tEfNS_4arch4Sm80ELb0ELb1ELb1ELb0ELb1ELb0ELb0ELb0ELi2ELi4ELi4ELi4ELb0EEENS1_21CollectiveEpilogueBwdISA_SB_SD_Li256ELb0ELb0ELi2EEENS1_19SingleTileSchedulerILb0ELb0ELb0ELi128EEEEEEEEEvNT_6ParamsE$_ZZN4cuteplIJiEJiEEEDaRKNS_15ArithmeticTupleIJDpT_EEERKNS1_IJDpT0_EEEENKUlDpRKT_E_clIJiEEEDaSF_)
$_ZN7cutlass13device_kernelIN5flash19enable_sm80_to_sm89INS1_16FlashAttnBwdSm80INS1_25CollectiveMainloopBwdSm80ILi2ELi2EN4cute5tupleIJNS5_1CILi128EEES8_NS7_ILi64EEEEEENS_10bfloat16_tEfNS_4arch4Sm80ELb0ELb1ELb1ELb0ELb1ELb0ELb0ELb0ELi2ELi4ELi4ELi4ELb0EEENS1_21CollectiveEpilogueBwdISA_SB_SD_Li256ELb0ELb0ELi2EEENS1_19SingleTileSchedulerILb0ELb0ELb0ELi128EEEEEEEEEvNT_6ParamsE$_ZZN4cuteplIJiEJiEEEDaRKNS_15ArithmeticTupleIJDpT_EEERKNS1_IJDpT0_EEEENKUlDpRKT_E_clIJiEEEDaSF_:
[----:B------:R-:W-:Y:S02]  /*10d50*/  IADD3 R2, R1, 0x13c8, RZ ;  /* 0x000013c801027810 */ /* 0x000fe40007ffe0ff */
[----:B------:R-:W-:Y:S02]  /*10d60*/  MOV R10, 0x10d90 ;  /* 0x00010d90000a7802 */ /* 0x000fe40000000f00 */
[----:B------:R-:W-:Y:S02]  /*10d70*/  IADD3 R2, R2, c[0x0][0x20], RZ ;  /* 0x0000080002027a10 */ /* 0x000fe40007ffe0ff */
[----:B------:R-:W-:Y:S05]  /*10d80*/  CALL.REL.NOINC `($_ZN7cutlass13device_kernelIN5flash19enable_sm80_to_sm89INS1_16FlashAttnBwdSm80INS1_25CollectiveMainloopBwdSm80ILi2ELi2EN4cute5tupleIJNS5_1CILi128EEES8_NS7_ILi64EEEEEENS_10bfloat16_tEfNS_4arch4Sm80ELb0ELb1ELb1ELb0ELb1ELb0ELb0ELb0ELi2ELi4ELi4ELi4ELb0EEENS1_21CollectiveEpilogueBwdISA_SB_SD_Li256ELb0ELb0ELi2EEENS1_19SingleTileSchedulerILb0ELb0ELb0ELi128EEEEEEEEEvNT_6ParamsE$_ZN4cute5tupleIJiEEC2ERKi) ;  /* 0xffffac0000007944 */ /* 0x000fea0003c3ffff */
[----:B------:R2:W5:Y:S01]  /*10d90*/  LDL R31, [R1+0x13c8] ;  /* 0x0013c800011f7983 */ /* 0x0005620000100800 */
[----:B------:R-:W-:-:S04]  /*10da0*/  MOV R9, 0x0 ;  /* 0x0000000000097802 */ /* 0x000fc80000000f00 */
[----:B------:R-:W-:Y:S05]  /*10db0*/  RET.REL.NODEC R8 `(_ZN7cutlass13device_kernelIN5flash19enable_sm80_to_sm89INS1_16FlashAttnBwdSm80INS1_25CollectiveMainloopBwdSm80ILi2ELi2EN4cute5tupleIJNS5_1CILi128EEES8_NS7_ILi64EEEEEENS_10bfloat16_tEfNS_4arch4Sm80ELb0ELb1ELb1ELb0ELb1ELb0ELb0ELb0ELi2ELi4ELi4ELi4ELb0EEENS1_21CollectiveEpilogueBwdISA_SB_SD_Li256ELb0ELb0ELi2EEENS1_19SingleTileSchedulerILb0ELb0ELb0ELi128EEEEEEEEEvNT_6ParamsE) ;  /* 0xfffef24008007950 */ /* 0x000fea0003c3ffff */
        .type           $_ZN7cutlass13device_kernelIN5flash19enable_sm80_to_sm89INS1_16FlashAttnBwdSm80INS1_25CollectiveMainloopBwdSm80ILi2ELi2EN4cute5tupleIJNS5_1CILi128EEES8_NS7_ILi64EEEEEENS_10bfloat16_tEfNS_4arch4Sm80ELb0ELb1ELb1ELb0ELb1ELb0ELb0ELb0ELi2ELi4ELi4ELi4ELb0EEENS1_21CollectiveEpilogueBwdISA_SB_SD_Li256ELb0ELb0ELi2EEENS1_19SingleTileSchedulerILb0ELb0ELb0ELi128EEEEEEEEEvNT_6ParamsE$_ZZN4cuteplIJiiEJNS_1CILi0EEES2_EEEDaRKNS_15ArithmeticTupleIJDpT_EEERKNS3_IJDpT0_EEEENKUlDpRKT_E_clIJiiEEEDaSH_,@function
        .size           $_ZN7cutlass13device_kernelIN5flash19enable_sm80_to_sm89INS1_16FlashAttnBwdSm80INS1_25CollectiveMainloopBwdSm80ILi2ELi2EN4cute5tupleIJNS5_1CILi128EEES8_NS7_ILi64EEEEEENS_10bfloat16_tEfNS_4arch4Sm80ELb0ELb1ELb1ELb0ELb1ELb0ELb0ELb0ELi2ELi4ELi4ELi4ELb0EEENS1_21CollectiveEpilogueBwdISA_SB_SD_Li256ELb0ELb0ELi2EEENS1_19SingleTileSchedulerILb0ELb0ELb0ELi128EEEEEEEEEvNT_6ParamsE$_ZZN4cuteplIJiiEJNS_1CILi0EEES2_EEEDaRKNS_15ArithmeticTupleIJDpT_EEERKNS3_IJDpT0_EEEENKUlDpRKT_E_clIJiiEEEDaSH_,($_ZN7cutlass13device_kernelIN5flash19enable_sm80_to_sm89INS1_16FlashAttnBwdSm80INS1_25CollectiveMainloopBwdSm80ILi2ELi2EN4cute5tupleIJNS5_1CILi128EEES8_NS7_ILi64EEEEEENS_10bfloat16_tEfNS_4arch4Sm80ELb0ELb1ELb1ELb0ELb1ELb0ELb0ELb0ELi2ELi4ELi4ELi4ELb0EEENS1_21CollectiveEpilogueBwdISA_SB_SD_Li256ELb0ELb0ELi2EEENS1_19SingleTileSchedulerILb0ELb0ELb0ELi128EEEEEEEEEvNT_6ParamsE$_ZZN4cuteplIJiiEJiNS_1CILi0EEEEEEDaRKNS_15ArithmeticTupleIJDpT_EEERKNS3_IJDpT0_EEEENKUlDpRKT_E_clIJiiEEEDaSH_ - $_ZN7cutlass13device_kernelIN5flash19enable_sm80_to_sm89INS1_16FlashAttnBwdSm80INS1_25CollectiveMainloopBwdSm80ILi2ELi2EN4cute5tupleIJNS5_1CILi128EEES8_NS7_ILi64EEEEEENS_10bfloat16_tEfNS_4arch4Sm80ELb0ELb1ELb1ELb0ELb1ELb0ELb0ELb0ELi2ELi4ELi4ELi4ELb0EEENS1_21CollectiveEpilogueBwdISA_SB_SD_Li256ELb0ELb0ELi2EEENS1_19SingleTileSchedulerILb0ELb0ELb0ELi128EEEEEEEEEvNT_6ParamsE$_ZZN4cuteplIJiiEJNS_1CILi0EEES2_EEEDaRKNS_15ArithmeticTupleIJDpT_EEERKNS3_IJDpT0_EEEENKUlDpRKT_E_clIJiiEEEDaSH_)
$_ZN7cutlass13device_kernelIN5flash19enable_sm80_to_sm89INS1_16FlashAttnBwdSm80INS1_25CollectiveMainloopBwdSm80ILi2ELi2EN4cute5tupleIJNS5_1CILi128EEES8_NS7_ILi64EEEEEENS_10bfloat16_tEfNS_4arch4Sm80ELb0ELb1ELb1ELb0ELb1ELb0ELb0ELb0ELi2ELi4ELi4ELi4ELb0EEENS1_21CollectiveEpilogueBwdISA_SB_SD_Li256ELb0ELb0ELi2EEENS1_19SingleTileSchedulerILb0ELb0ELb0ELi128EEEEEEEEEvNT_6ParamsE$_ZZN4cuteplIJiiEJNS_1CILi0EEES2_EEEDaRKNS_15ArithmeticTupleIJDpT_EEERKNS3_IJDpT0_EEEENKUlDpRKT_E_clIJiiEEEDaSH_:
[----:B------:R-:W-:Y:S01]  /*10dc0*/  IADD3 R3, R1, 0x16a8, RZ ;  /* 0x000016a801037810 */ /* 0x000fe20007ffe0ff */
[----:B------:R-:W-:Y:S01]  /*10dd0*/  IMAD.MOV.U32 R10, RZ, RZ, R4 ;  /* 0x000000ffff0a7224 */ /* 0x000fe200078e0004 */
[----:B------:R-:W-:Y:S01]  /*10de0*/  MOV R6, 0x10e20 ;  /* 0x00010e2000067802 */ /* 0x000fe20000000f00 */
[----:B------:R-:W-:Y:S01]  /*10df0*/  IMAD.MOV.U32 R2, RZ, RZ, R83 ;  /* 0x000000ffff027224 */ /* 0x000fe200078e0053 */
[----:B------:R-:W-:Y:S02]  /*10e00*/  IADD3 R3, R3, c[0x0][0x20], RZ ;  /* 0x0000080003037a10 */ /* 0x000fe40007ffe0ff */
[----:B------:R-:W-:Y:S05]  /*10e10*/  CALL.REL.NOINC `($_ZN7cutlass13device_kernelIN5flash19enable_sm80_to_sm89INS1_16FlashAttnBwdSm80INS1_25CollectiveMainloopBwdSm80ILi2ELi2EN4cute5tupleIJNS5_1CILi128EEES8_NS7_ILi64EEEEEENS_10bfloat16_tEfNS_4arch4Sm80ELb0ELb1ELb1ELb0ELb1ELb0ELb0ELb0ELi2ELi4ELi4ELi4ELb0EEENS1_21CollectiveEpilogueBwdISA_SB_SD_Li256ELb0ELb0ELi2EEENS1_19SingleTileSchedulerILb0ELb0ELb0ELi128EEEEEEEEEvNT_6ParamsE$_ZN4cute5tupleIJiiEEC2ERKiS3_) ;  /* 0xffffabf000007944 */ /* 0x000fea0003c3ffff */
[----:B------:R1:W5:Y:S01]  /*10e20*/  LDL.64 R22, [R1+0x16a8] ;  /* 0x0016a80001167983 */ /* 0x0003620000100a00 */
[----:B------:R-:W-:Y:S02]  /*10e30*/  MOV R2, R82 ;  /* 0x0000005200027202 */ /* 0x000fe40000000f00 */
[----:B------:R-:W-:-:S04]  /*10e40*/  MOV R3, 0x0 ;  /* 0x0000000000037802 */ /* 0x000fc80000000f00 */
[----:B------:R-:W-:Y:S05]  /*10e50*/  RET.REL.NODEC R2 `(_ZN7cutlass13device_kernelIN5flash19enable_sm80_to_sm89INS1_16FlashAttnBwdSm80INS1_25CollectiveMainloopBwdSm80ILi2ELi2EN4cute5tupleIJNS5_1CILi128EEES8_NS7_ILi64EEEEEENS_10bfloat16_tEfNS_4arch4Sm80ELb0ELb1ELb1ELb0ELb1ELb0ELb0ELb0ELi2ELi4ELi4ELi4ELb0EEENS1_21CollectiveEpilogueBwdISA_SB_SD_Li256ELb0ELb0ELi2EEENS1_19SingleTileSchedulerILb0ELb0ELb0ELi128EEEEEEEEEvNT_6ParamsE) ;  /* 0xfffef1a002007950 */ /* 0x000fea0003c3ffff */
        .type           $_ZN7cutlass13device_kernelIN5flash19enable_sm80_to_sm89INS1_16FlashAttnBwdSm80INS1_25CollectiveMainloopBwdSm80ILi2ELi2EN4cute5tupleIJNS5_1CILi128EEES8_NS7_ILi64EEEEEENS_10bfloat16_tEfNS_4arch4Sm80ELb0ELb1ELb1ELb0ELb1ELb0ELb0ELb0ELi2ELi4ELi4ELi4ELb0EEENS1_21CollectiveEpilogueBwdISA_SB_SD_Li256ELb0ELb0ELi2EEENS1_19SingleTileSchedulerILb0ELb0ELb0ELi128EEEEEEEEEvNT_6ParamsE$_ZZN4cuteplIJiiEJiNS_1CILi0EEEEEEDaRKNS_15ArithmeticTupleIJDpT_EEERKNS3_IJDpT0_EEEENKUlDpRKT_E_clIJiiEEEDaSH_,@function
        .size           $_ZN7cutlass13device_kernelIN5flash19enable_sm80_to_sm89INS1_16FlashAttnBwdSm80INS1_25CollectiveMainloopBwdSm80ILi2ELi2EN4cute5tupleIJNS5_1CILi128EEES8_NS7_ILi64EEEEEENS_10bfloat16_tEfNS_4arch4Sm80ELb0ELb1ELb1ELb0ELb1ELb0ELb0ELb0ELi2ELi4ELi4ELi4ELb0EEENS1_21CollectiveEpilogueBwdISA_SB_SD_Li256ELb0ELb0ELi2EEENS1_19SingleTileSchedulerILb0ELb0ELb0ELi128EEEEEEEEEvNT_6ParamsE$_ZZN4cuteplIJiiEJiNS_1CILi0EEEEEEDaRKNS_15ArithmeticTupleIJDpT_EEERKNS3_IJDpT0_EEEENKUlDpRKT_E_clIJiiEEEDaSH_,($_ZN7cutlass13device_kernelIN5flash19enable_sm80_to_sm89INS1_16FlashAttnBwdSm80INS1_25CollectiveMainloopBwdSm80ILi2ELi2EN4cute5tupleIJNS5_1CILi128EEES8_NS7_ILi64EEEEEENS_10bfloat16_tEfNS_4arch4Sm80ELb0ELb1ELb1ELb0ELb1ELb0ELb0ELb0ELi2ELi4ELi4ELi4ELb0EEENS1_21CollectiveEpilogueBwdISA_SB_SD_Li256ELb0ELb0ELi2EEENS1_19SingleTileSchedulerILb0ELb0ELb0ELi128EEEEEEEEEvNT_6ParamsE$_ZZN4cuteplIJiiEJiiEEEDaRKNS_15ArithmeticTupleIJDpT_EEERKNS1_IJDpT0_EEEENKUlDpRKT_E_clIJiiEEEDaSF_ - $_ZN7cutlass13device_kernelIN5flash19enable_sm80_to_sm89INS1_16FlashAttnBwdSm80INS1_25CollectiveMainloopBwdSm80ILi2ELi2EN4cute5tupleIJNS5_1CILi128EEES8_NS7_ILi64EEEEEENS_10bfloat16_tEfNS_4arch4Sm80ELb0ELb1ELb1ELb0ELb1ELb0ELb0ELb0ELi2ELi4ELi4ELi4ELb0EEENS1_21CollectiveEpilogueBwdISA_SB_SD_Li256ELb0ELb0ELi2EEENS1_19SingleTileSchedulerILb0ELb0ELb0ELi128EEEEEEEEEvNT_6ParamsE$_ZZN4cuteplIJiiEJiNS_1CILi0EEEEEEDaRKNS_15ArithmeticTupleIJDpT_EEERKNS3_IJDpT0_EEEENKUlDpRKT_E_clIJiiEEEDaSH_)
$_ZN7cutlass13device_kernelIN5flash19enable_sm80_to_sm89INS1_16FlashAttnBwdSm80INS1_25CollectiveMainloopBwdSm80ILi2ELi2EN4cute5tupleIJNS5_1CILi128EEES8_NS7_ILi64EEEEEENS_10bfloat16_tEfNS_4arch4Sm80ELb0ELb1ELb1ELb0ELb1ELb0ELb0ELb0ELi2ELi4ELi4ELi4ELb0EEENS1_21CollectiveEpilogueBwdISA_SB_SD_Li256ELb0ELb0ELi2EEENS1_19SingleTileSchedulerILb0ELb0ELb0ELi128EEEEEEEEEvNT_6ParamsE$_ZZN4cuteplIJiiEJiNS_1CILi0EEEEEEDaRKNS_15ArithmeticTupleIJDpT_EEERKNS3_IJDpT0_EEEENKUlDpRKT_E_clIJiiEEEDaSH_:
[----:B------:R-:W-:Y:S01]  /*10e60*/  IADD3 R3, R1, 0x13c8, RZ ;  /* 0x000013c801037810 */ /* 0x000fe20007ffe0ff */
[----:B------:R-:W-:Y:S01]  /*10e70*/  IMAD.MOV.U32 R2, RZ, RZ, R83 ;  /* 0x000000ffff027224 */ /* 0x000fe200078e0053 */
[----:B------:R-:W-:Y:S02]  /*10e80*/  MOV R6, 0x10eb0 ;  /* 0x00010eb000067802 */ /* 0x000fe40000000f00 */
[----:B------:R-:W-:Y:S02]  /*10e90*/  IADD3 R3, R3, c[0x0][0x20], RZ ;  /* 0x0000080003037a10 */ /* 0x000fe40007ffe0ff */
[----:B------:R-:W-:Y:S05]  /*10ea0*/  CALL.REL.NOINC `($_ZN7cutlass13device_kernelIN5flash19enable_sm80_to_sm89INS1_16FlashAttnBwdSm80INS1_25CollectiveMainloopBwdSm80ILi2ELi2EN4cute5tupleIJNS5_1CILi128EEES8_NS7_ILi64EEEEEENS_10bfloat16_tEfNS_4arch4Sm80ELb0ELb1ELb1ELb0ELb1ELb0ELb0ELb0ELi2ELi4ELi4ELi4ELb0EEENS1_21CollectiveEpilogueBwdISA_SB_SD_Li256ELb0ELb0ELi2EEENS1_19SingleTileSchedulerILb0ELb0ELb0ELi128EEEEEEEEEvNT_6ParamsE$_ZN4cute5tupleIJiiEEC2ERKiS3_) ;  /* 0xffffab6000007944 */ /* 0x000fea0003c3ffff */
[----:B------:R1:W5:Y:S01]  /*10eb0*/  LDL R2, [R1+0x13c8] ;  /* 0x0013c80001027983 */ /* 0x0003620000100800 */
[----:B------:R-:W-:-:S04]  /*10ec0*/  MOV R57, 0x0 ;  /* 0x0000000000397802 */ /* 0x000fc80000000f00 */
[----:B------:R-:W-:Y:S05]  /*10ed0*/  RET.REL.NODEC R56 `(_ZN7cutlass13device_kernelIN5flash19enable_sm80_to_sm89INS1_16FlashAttnBwdSm80INS1_25CollectiveMainloopBwdSm80ILi2ELi2EN4cute5tupleIJNS5_1CILi128EEES8_NS7_ILi64EEEEEENS_10bfloat16_tEfNS_4arch4Sm80ELb0ELb1ELb1ELb0ELb1ELb0ELb0ELb0ELi2ELi4ELi4ELi4ELb0EEENS1_21CollectiveEpilogueBwdISA_SB_SD_Li256ELb0ELb0ELi2EEENS1_19SingleTileSchedulerILb0ELb0ELb0ELi128EEEEEEEEEvNT_6ParamsE) ;  /* 0xfffef12038007950 */ /* 0x000fea0003c3ffff */
        .type           $_ZN7cutlass13device_kernelIN5flash19enable_sm80_to_sm89INS1_16FlashAttnBwdSm80INS1_25CollectiveMainloopBwdSm80ILi2ELi2EN4cute5tupleIJNS5_1CILi128EEES8_NS7_ILi64EEEEEENS_10bfloat16_tEfNS_4arch4Sm80ELb0ELb1ELb1ELb0ELb1ELb0ELb0ELb0ELi2ELi4ELi4ELi4ELb0EEENS1_21CollectiveEpilogueBwdISA_SB_SD_Li256ELb0ELb0ELi2EEENS1_19SingleTileSchedulerILb0ELb0ELb0ELi128EEEEEEEEEvNT_6ParamsE$_ZZN4cuteplIJiiEJiiEEEDaRKNS_15ArithmeticTupleIJDpT_EEERKNS1_IJDpT0_EEEENKUlDpRKT_E_clIJiiEEEDaSF_,@function
        .size           $_ZN7cutlass13device_kernelIN5flash19enable_sm80_to_sm89INS1_16FlashAttnBwdSm80INS1_25CollectiveMainloopBwdSm80ILi2ELi2EN4cute5tupleIJNS5_1CILi128EEES8_NS7_ILi64EEEEEENS_10bfloat16_tEfNS_4arch4Sm80ELb0ELb1ELb1ELb0ELb1ELb0ELb0ELb0ELi2ELi4ELi4ELi4ELb0EEENS1_21CollectiveEpilogueBwdISA_SB_SD_Li256ELb0ELb0ELi2EEENS1_19SingleTileSchedulerILb0ELb0ELb0ELi128EEEEEEEEEvNT_6ParamsE$_ZZN4cuteplIJiiEJiiEEEDaRKNS_15ArithmeticTupleIJDpT_EEERKNS1_IJDpT0_EEEENKUlDpRKT_E_clIJiiEEEDaSF_,($_ZN7cutlass13device_kernelIN5flash19enable_sm80_to_sm89INS1_16FlashAttnBwdSm80INS1_25CollectiveMainloopBwdSm80ILi2ELi2EN4cute5tupleIJNS5_1CILi128EEES8_NS7_ILi64EEEEEENS_10bfloat16_tEfNS_4arch4Sm80ELb0ELb1ELb1ELb0ELb1ELb0ELb0ELb0ELi2ELi4ELi4ELi4ELb0EEENS1_21CollectiveEpilogueBwdISA_SB_SD_Li256ELb0ELb0ELi2EEENS1_19SingleTileSchedulerILb0ELb0ELb0ELi128EEEEEEEEEvNT_6ParamsE$_ZZN5flash25CollectiveMainloopBwdSm80ILi2ELi2EN4cute5tupleIJNS1_1CILi128EEES4_NS3_ILi64EEEEEEN7cutlass10bfloat16_tEfNS7_4arch4Sm80ELb0ELb1ELb1ELb0ELb1ELb0ELb0ELb0ELi2ELi4ELi4ELi4ELb0EE3mmaINS_16FlashAttnBwdSm80ISB_NS_21CollectiveEpilogueBwdIS6_S8_SA_Li256ELb0ELb0ELi2EEENS_19SingleTileSchedulerILb0ELb0ELb0ELi128EEEE13SharedStorageENS1_6TensorINS1_11ArrayEngineIfLm32EEENS1_6LayoutINS2_IJNS2_IJNS3_ILi2EEESO_EEESO_NS3_ILi4EEEEEENS2_IJNS2_IJNS3_ILi1EEESO_EEESQ_NS3_ILi8EEEEEEEEEEEEbRKNSB_6ParamsERT0_S12_iNS2_IJiiiEEERT_ENKUlRT_iE_clINSK_INSL_IfLm64EEENSN_INS2_IJSP_SO_SU_EEESV_EEEEEEDaS17_i - $_ZN7cutlass13device_kernelIN5flash19enable_sm80_to_sm89INS1_16FlashAttnBwdSm80INS1_25CollectiveMainloopBwdSm80ILi2ELi2EN4cute5tupleIJNS5_1CILi128EEES8_NS7_ILi64EEEEEENS_10bfloat16_tEfNS_4arch4Sm80ELb0ELb1ELb1ELb0ELb1ELb0ELb0ELb0ELi2ELi4ELi4ELi4ELb0EEENS1_21CollectiveEpilogueBwdISA_SB_SD_Li256ELb0ELb0ELi2EEENS1_19SingleTileSchedulerILb0ELb0ELb0ELi128EEEEEEEEEvNT_6ParamsE$_ZZN4cuteplIJiiEJiiEEEDaRKNS_15ArithmeticTupleIJDpT_EEERKNS1_IJDpT0_EEEENKUlDpRKT_E_clIJiiEEEDaSF_)
$_ZN7cutlass13device_kernelIN5flash19enable_sm80_to_sm89INS1_16FlashAttnBwdSm80INS1_25CollectiveMainloopBwdSm80ILi2ELi2EN4cute5tupleIJNS5_1CILi128EEES8_NS7_ILi64EEEEEENS_10bfloat16_tEfNS_4arch4Sm80ELb0ELb1ELb1ELb0ELb1ELb0ELb0ELb0ELi2ELi4ELi4ELi4ELb0EEENS1_21CollectiveEpilogueBwdISA_SB_SD_Li256ELb0ELb0ELi2EEENS1_19SingleTileSchedulerILb0ELb0ELb0ELi128EEEEEEEEEvNT_6ParamsE$_ZZN4cuteplIJiiEJiiEEEDaRKNS_15ArithmeticTupleIJDpT_EEERKNS1_IJDpT0_EEEENKUlDpRKT_E_clIJiiEEEDaSF_:
        /* <DEDUP_REMOVED lines=9> */
        .type           $_ZN7cutlass13device_kernelIN5flash19enable_sm80_to_sm89INS1_16FlashAttnBwdSm80INS1_25CollectiveMainloopBwdSm80ILi2ELi2EN4cute5tupleIJNS5_1CILi128EEES8_NS7_ILi64EEEEEENS_10bfloat16_tEfNS_4arch4Sm80ELb0ELb1ELb1ELb0ELb1ELb0ELb0ELb0ELi2ELi4ELi4ELi4ELb0EEENS1_21CollectiveEpilogueBwdISA_SB_SD_Li256ELb0ELb0ELi2EEENS1_19SingleTileSchedulerILb0ELb0ELb0ELi128EEEEEEEEEvNT_6ParamsE$_ZZN5flash25CollectiveMainloopBwdSm80ILi2ELi2EN4cute5tupleIJNS1_1CILi128EEES4_NS3_ILi64EEEEEEN7cutlass10bfloat16_tEfNS7_4arch4Sm80ELb0ELb1ELb1ELb0ELb1ELb0ELb0ELb0ELi2ELi4ELi4ELi4ELb0EE3mmaINS_16FlashAttnBwdSm80ISB_NS_21CollectiveEpilogueBwdIS6_S8_SA_Li256ELb0ELb0ELi2EEENS_19SingleTileSchedulerILb0ELb0ELb0ELi128EEEE13SharedStorageENS1_6TensorINS1_11ArrayEngineIfLm32EEENS1_6LayoutINS2_IJNS2_IJNS3_ILi2EEESO_EEESO_NS3_ILi4EEEEEENS2_IJNS2_IJNS3_ILi1EEESO_EEESQ_NS3_ILi8EEEEEEEEEEEEbRKNSB_6ParamsERT0_S12_iNS2_IJiiiEEERT_ENKUlRT_iE_clINSK_INSL_IfLm64EEENSN_INS2_IJSP_SO_SU_EEESV_EEEEEEDaS17_i,@function
        .size           $_ZN7cutlass13device_kernelIN5flash19enable_sm80_to_sm89INS1_16FlashAttnBwdSm80INS1_25CollectiveMainloopBwdSm80ILi2ELi2EN4cute5tupleIJNS5_1CILi128EEES8_NS7_ILi64EEEEEENS_10bfloat16_tEfNS_4arch4Sm80ELb0ELb1ELb1ELb0ELb1ELb0ELb0ELb0ELi2ELi4ELi4ELi4ELb0EEENS1_21CollectiveEpilogueBwdISA_SB_SD_Li256ELb0ELb0ELi2EEENS1_19SingleTileSchedulerILb0ELb0ELb0ELi128EEEEEEEEEvNT_6ParamsE$_ZZN5flash25CollectiveMainloopBwdSm80ILi2ELi2EN4cute5tupleIJNS1_1CILi128EEES4_NS3_ILi64EEEEEEN7cutlass10bfloat16_tEfNS7_4arch4Sm80ELb0ELb1ELb1ELb0ELb1ELb0ELb0ELb0ELi2ELi4ELi4ELi4ELb0EE3mmaINS_16FlashAttnBwdSm80ISB_NS_21CollectiveEpilogueBwdIS6_S8_SA_Li256ELb0ELb0ELi2EEENS_19SingleTileSchedulerILb0ELb0ELb0ELi128EEEE13SharedStorageENS1_6TensorINS1_11ArrayEngineIfLm32EEENS1_6LayoutINS2_IJNS2_IJNS3_ILi2EEESO_EEESO_NS3_ILi4EEEEEENS2_IJNS2_IJNS3_ILi1EEESO_EEESQ_NS3_ILi8EEEEEEEEEEEEbRKNSB_6ParamsERT0_S12_iNS2_IJiiiEEERT_ENKUlRT_iE_clINSK_INSL_IfLm64EEENSN_INS2_IJSP_SO_SU_EEESV_EEEEEEDaS17_i,($_ZN7cutlass13device_kernelIN5flash19enable_sm80_to_sm89INS1_16FlashAttnBwdSm80INS1_25CollectiveMainloopBwdSm80ILi2ELi2EN4cute5tupleIJNS5_1CILi128EEES8_NS7_ILi64EEEEEENS_10bfloat16_tEfNS_4arch4Sm80ELb0ELb1ELb1ELb0ELb1ELb0ELb0ELb0ELi2ELi4ELi4ELi4ELb0EEENS1_21CollectiveEpilogueBwdISA_SB_SD_Li256ELb0ELb0ELi2EEENS1_19SingleTileSchedulerILb0ELb0ELb0ELi128EEEEEEEEEvNT_6ParamsE$_ZZN5flash25CollectiveMainloopBwdSm80ILi2ELi2EN4cute5tupleIJNS1_1CILi128EEES4_NS3_ILi64EEEEEEN7cutlass10bfloat16_tEfNS7_4arch4Sm80ELb0ELb1ELb1ELb0ELb1ELb0ELb0ELb0ELi2ELi4ELi4ELi4ELb0EE3mmaINS_16FlashAttnBwdSm80ISB_NS_21CollectiveEpilogueBwdIS6_S8_SA_Li256ELb0ELb0ELi2EEENS_19SingleTileSchedulerILb0ELb0ELb0ELi128EEEE13SharedStorageENS1_6TensorINS1_11ArrayEngineIfLm32EEENS1_6LayoutINS2_IJNS2_IJNS3_ILi2EEESO_EEESO_NS3_ILi4EEEEEENS2_IJNS2_IJNS3_ILi1EEESO_EEESQ_NS3_ILi8EEEEEEEEEEEEbRKNSB_6ParamsERT0_S12_iNS2_IJiiiEEERT_ENKUliT_E_clIZSC_ISJ_SX_EbS10_S12_S12_iS13_S15_EUlRS16_iE_EEDaiS16_ - $_ZN7cutlass13device_kernelIN5flash19enable_sm80_to_sm89INS1_16FlashAttnBwdSm80INS1_25CollectiveMainloopBwdSm80ILi2ELi2EN4cute5tupleIJNS5_1CILi128EEES8_NS7_ILi64EEEEEENS_10bfloat16_tEfNS_4arch4Sm80ELb0ELb1ELb1ELb0ELb1ELb0ELb0ELb0ELi2ELi4ELi4ELi4ELb0EEENS1_21CollectiveEpilogueBwdISA_SB_SD_Li256ELb0ELb0ELi2EEENS1_19SingleTileSchedulerILb0ELb0ELb0ELi128EEEEEEEEEvNT_6ParamsE$_ZZN5flash25CollectiveMainloopBwdSm80ILi2ELi2EN4cute5tupleIJNS1_1CILi128EEES4_NS3_ILi64EEEEEEN7cutlass10bfloat16_tEfNS7_4arch4Sm80ELb0ELb1ELb1ELb0ELb1ELb0ELb0ELb0ELi2ELi4ELi4ELi4ELb0EE3mmaINS_16FlashAttnBwdSm80ISB_NS_21CollectiveEpilogueBwdIS6_S8_SA_Li256ELb0ELb0ELi2EEENS_19SingleTileSchedulerILb0ELb0ELb0ELi128EEEE13SharedStorageENS1_6TensorINS1_11ArrayEngineIfLm32EEENS1_6LayoutINS2_IJNS2_IJNS3_ILi2EEESO_EEESO_NS3_ILi4EEEEEENS2_IJNS2_IJNS3_ILi1EEESO_EEESQ_NS3_ILi8EEEEEEEEEEEEbRKNSB_6ParamsERT0_S12_iNS2_IJiiiEEERT_ENKUlRT_iE_clINSK_INSL_IfLm64EEENSN_INS2_IJSP_SO_SU_EEESV_EEEEEEDaS17_i)
$_ZN7cutlass13device_kernelIN5flash19enable_sm80_to_sm89INS1_16FlashAttnBwdSm80INS1_25CollectiveMainloopBwdSm80ILi2ELi2EN4cute5tupleIJNS5_1CILi128EEES8_NS7_ILi64EEEEEENS_10bfloat16_tEfNS_4arch4Sm80ELb0ELb1ELb1ELb0ELb1ELb0ELb0ELb0ELi2ELi4ELi4ELi4ELb0EEENS1_21CollectiveEpilogueBwdISA_SB_SD_Li256ELb0ELb0ELi2EEENS1_19SingleTileSchedulerILb0ELb0ELb0ELi128EEEEEEEEEvNT_6ParamsE$_ZZN5flash25CollectiveMainloopBwdSm80ILi2ELi2EN4cute5tupleIJNS1_1CILi128EEES4_NS3_ILi64EEEEEEN7cutlass10bfloat16_tEfNS7_4arch4Sm80ELb0ELb1ELb1ELb0ELb1ELb0ELb0ELb0ELi2ELi4ELi4ELi4ELb0EE3mmaINS_16FlashAttnBwdSm80ISB_NS_21CollectiveEpilogueBwdIS6_S8_SA_Li256ELb0ELb0ELi2EEENS_19SingleTileSchedulerILb0ELb0ELb0ELi128EEEE13SharedStorageENS1_6TensorINS1_11ArrayEngineIfLm32EEENS1_6LayoutINS2_IJNS2_IJNS3_ILi2EEESO_EEESO_NS3_ILi4EEEEEENS2_IJNS2_IJNS3_ILi1EEESO_EEESQ_NS3_ILi8EEEEEEEEEEEEbRKNSB_6ParamsERT0_S12_iNS2_IJiiiEEERT_ENKUlRT_iE_clINSK_INSL_IfLm64EEENSN_INS2_IJSP_SO_SU_EEESV_EEEEEEDaS17_i:
        /* <DEDUP_REMOVED lines=18> */
[----:B-1---5:R-:W-:Y:S05]  /*11090*/  CALL.REL.NOINC `($_ZN7cutlass13device_kernelIN5flash19enable_sm80_to_sm89INS1_16FlashAttnBwdSm80INS1_25CollectiveMainloopBwdSm80ILi2ELi2EN4cute5tupleIJNS5_1CILi128EEES8_NS7_ILi64EEEEEENS_10bfloat16_tEfNS_4arch4Sm80ELb0ELb1ELb1ELb0ELb1ELb0ELb0ELb0ELi2ELi4ELi4ELi4ELb0EEENS1_21CollectiveEpilogueBwdISA_SB_SD_Li256ELb0ELb0ELi2EEENS1_19SingleTileSchedulerILb0ELb0ELb0ELi128EEEEEEEEEvNT_6ParamsE$_ZZN4cute7idx2crdIiNS_5tupleIJNS_1CILi32EEENS2_ILi4EEENS2_ILi2EEENS2_ILi1EEEEEENS1_IJS6_S3_NS2_ILi128EEENS2_ILi0EEEEEEEEDaRKT_RKT0_RKT1_ENKUlRKT_RKT0_E_clIS3_S6_EEDaSM_SP_) ;  /* 0xfffff4d000007944 */ /* 0x022fea0003c3ffff */
[----:B------:R-:W-:Y:S02]  /*110a0*/  MOV R4, 0x110c0 ;  /* 0x000110c000047802 */ /* 0x000fe40000000f00 */
[----:B------:R-:W-:Y:S05]  /*110b0*/  CALL.REL.NOINC `($_ZN7cutlass13device_kernelIN5flash19enable_sm80_to_sm89INS1_16FlashAttnBwdSm80INS1_25CollectiveMainloopBwdSm80ILi2ELi2EN4cute5tupleIJNS5_1CILi128EEES8_NS7_ILi64EEEEEENS_10bfloat16_tEfNS_4arch4Sm80ELb0ELb1ELb1ELb0ELb1ELb0ELb0ELb0ELi2ELi4ELi4ELi4ELb0EEENS1_21CollectiveEpilogueBwdISA_SB_SD_Li256ELb0ELb0ELi2EEENS1_19SingleTileSchedulerILb0ELb0ELb0ELi128EEEEEEEEEvNT_6ParamsE$_ZZN4cute7idx2crdIiNS_5tupleIJNS_1CILi32EEENS2_ILi4EEENS2_ILi2EEENS2_ILi1EEEEEENS1_IJS6_S3_NS2_ILi128EEENS2_ILi0EEEEEEEEDaRKT_RKT0_RKT1_ENKUlRKT_RKT0_E_clIS4_S3_EEDaSM_SP_) ;  /* 0xfffff51000007944 */ /* 0x000fea0003c3ffff */
[----:B------:R1:W-:Y:S01]  /*110c0*/  STL [R1+0x1390], R6 ;  /* 0x0013900601007387 */ /* 0x0003e20000100800 */
[----:B------:R-:W-:-:S03]  /*110d0*/  MOV R4, 0x110f0 ;  /* 0x000110f000047802 */ /* 0x000fc60000000f00 */
[----:B-1----:R-:W-:Y:S05]  /*110e0*/  CALL.REL.NOINC `($_ZN7cutlass13device_kernelIN5flash19enable_sm80_to_sm89INS1_16FlashAttnBwdSm80INS1_25CollectiveMainloopBwdSm80ILi2ELi2EN4cute5tupleIJNS5_1CILi128EEES8_NS7_ILi64EEEEEENS_10bfloat16_tEfNS_4arch4Sm80ELb0ELb1ELb1ELb0ELb1ELb0ELb0ELb0ELi2ELi4ELi4ELi4ELb0EEENS1_21CollectiveEpilogueBwdISA_SB_SD_Li256ELb0ELb0ELi2EEENS1_19SingleTileSchedulerILb0ELb0ELb0ELi128EEEEEEEEEvNT_6ParamsE$_ZZN4cute7idx2crdIiNS_5tupleIJNS_1CILi32EEENS2_ILi4EEENS2_ILi2EEENS2_ILi1EEEEEENS1_IJS6_S3_NS2_ILi128EEENS2_ILi0EEEEEEEEDaRKT_RKT0_RKT1_ENKUlRKT_RKT0_E_clIS5_S8_EEDaSM_SP_) ;  /* 0xfffff57000007944 */ /* 0x002fea0003c3ffff */
[----:B------:R1:W-:Y:S01]  /*110f0*/  STL [R1+0x1384], R2 ;  /* 0x0013840201007387 */ /* 0x0003e20000100800 */
[----:B------:R-:W-:-:S03]  /*11100*/  MOV R4, 0x11120 ;  /* 0x0001112000047802 */ /* 0x000fc60000000f00 */
[----:B-1----:R-:W-:Y:S05]  /*11110*/  CALL.REL.NOINC `($_ZN7cutlass13device_kernelIN5flash19enable_sm80_to_sm89INS1_16FlashAttnBwdSm80INS1_25CollectiveMainloopBwdSm80ILi2ELi2EN4cute5tupleIJNS5_1CILi128EEES8_NS7_ILi64EEEEEENS_10bfloat16_tEfNS_4arch4Sm80ELb0ELb1ELb1ELb0ELb1ELb0ELb0ELb0ELi2ELi4ELi4ELi4ELb0EEENS1_21CollectiveEpilogueBwdISA_SB_SD_Li256ELb0ELb0ELi2EEENS1_19SingleTileSchedulerILb0ELb0ELb0ELi128EEEEEEEEEvNT_6ParamsE$_ZZN4cute9transformINS_5tupleIJNS_1CILi32EEENS2_ILi4EEENS2_ILi2EEENS2_ILi1EEEEEENS1_IJS6_S3_NS2_ILi128EEENS2_ILi0EEEEEEZNS_7idx2crdIiS7_SA_EEDaRKT_RKT0_RKT1_EUlRKT_RKT0_E_EEDaSE_SH_OSI_ENKUlDpSN_E_clIJiiiS9_EEEDaST_) ;  /* 0xfffff64000007944 */ /* 0x002fea0003c3ffff */
[----:B------:R-:W-:Y:S02]  /*11120*/  MOV R4, 0x11140 ;  /* 0x0001114000047802 */ /* 0x000fe40000000f00 */
[----:B--2--5:R-:W-:Y:S05]  /*11130*/  CALL.REL.NOINC `($_ZN7cutlass13device_kernelIN5flash19enable_sm80_to_sm89INS1_16FlashAttnBwdSm80INS1_25CollectiveMainloopBwdSm80ILi2ELi2EN4cute5tupleIJNS5_1CILi128EEES8_NS7_ILi64EEEEEENS_10bfloat16_tEfNS_4arch4Sm80ELb0ELb1ELb1ELb0ELb1ELb0ELb0ELb0ELi2ELi4ELi4ELi4ELb0EEENS1_21CollectiveEpilogueBwdISA_SB_SD_Li256ELb0ELb0ELi2EEENS1_19SingleTileSchedulerILb0ELb0ELb0ELi128EEEEEEEEEvNT_6ParamsE$_ZZN4cute7crd2crdINS_5tupleIJiiiNS_1CILi0EEEEEENS1_IJNS2_ILi32EEENS2_ILi4EEENS2_ILi2EEENS2_ILi1EEEEEENS1_IJS8_S8_S8_S8_EEEEEDaRKT_RKT0_RKT1_ENKUlRKT_RKT0_RKT1_E_clIiS5_S8_EEDaSM_SP_SS_) ;  /* 0xffffe9c000007944 */ /* 0x024fea0003c3ffff */
[----:B------:R-:W-:Y:S02]  /*11140*/  MOV R8, R2 ;  /* 0x0000000200087202 */ /* 0x000fe40000000f00 */
[----:B------:R-:W-:-:S02]  /*11150*/  MOV R2, 0x11170 ;  /* 0x0001117000027802 */ /* 0x000fc40000000f00 */
[----:B------:R-:W-:Y:S05]  /*11160*/  CALL.REL.NOINC `($_ZN7cutlass13device_kernelIN5flash19enable_sm80_to_sm89INS1_16FlashAttnBwdSm80INS1_25CollectiveMainloopBwdSm80ILi2ELi2EN4cute5tupleIJNS5_1CILi128EEES8_NS7_ILi64EEEEEENS_10bfloat16_tEfNS_4arch4Sm80ELb0ELb1ELb1ELb0ELb1ELb0ELb0ELb0ELi2ELi4ELi4ELi4ELb0EEENS1_21CollectiveEpilogueBwdISA_SB_SD_Li256ELb0ELb0ELi2EEENS1_19SingleTileSchedulerILb0ELb0ELb0ELi128EEEEEEEEEvNT_6ParamsE$_ZZN4cute7crd2crdINS_5tupleIJiiiNS_1CILi0EEEEEENS1_IJNS2_ILi32EEENS2_ILi4EEENS2_ILi2EEENS2_ILi1EEEEEENS1_IJS8_S8_S8_S8_EEEEEDaRKT_RKT0_RKT1_ENKUlRKT_RKT0_RKT1_E_clIiS6_S8_EEDaSM_SP_SS_) ;  /* 0xffffe9c000007944 */ /* 0x000fea0003c3ffff */
[----:B------:R1:W-:Y:S01]  /*11170*/  STL [R1+0x1390], R3 ;  /* 0x0013900301007387 */ /* 0x0003e20000100800 */
[----:B------:R-:W-:-:S03]  /*11180*/  MOV R2, 0x111a0 ;  /* 0x000111a000027802 */ /* 0x000fc60000000f00 */
[----:B-1----:R-:W-:Y:S05]  /*11190*/  CALL.REL.NOINC `($_ZN7cutlass13device_kernelIN5flash19enable_sm80_to_sm89INS1_16FlashAttnBwdSm80INS1_25CollectiveMainloopBwdSm80ILi2ELi2EN4cute5tupleIJNS5_1CILi128EEES8_NS7_ILi64EEEEEENS_10bfloat16_tEfNS_4arch4Sm80ELb0ELb1ELb1ELb0ELb1ELb0ELb0ELb0ELi2ELi4ELi4ELi4ELb0EEENS1_21CollectiveEpilogueBwdISA_SB_SD_Li256ELb0ELb0ELi2EEENS1_19SingleTileSchedulerILb0ELb0ELb0ELi128EEEEEEEEEvNT_6ParamsE$_ZZN4cute7crd2crdINS_5tupleIJiiiNS_1CILi0EEEEEENS1_IJNS2_ILi32EEENS2_ILi4EEENS2_ILi2EEENS2_ILi1EEEEEENS1_IJS8_S8_S8_S8_EEEEEDaRKT_RKT0_RKT1_ENKUlRKT_RKT0_RKT1_E_clIiS7_S8_EEDaSM_SP_SS_) ;  /* 0xffffe9c000007944 */ /* 0x002fea0003c3ffff */
[----:B------:R1:W-:Y:S01]  /*111a0*/  STL [R1+0x1384], R5 ;  /* 0x0013840501007387 */ /* 0x0003e20000100800 */
[----:B------:R-:W-:-:S03]  /*111b0*/  MOV R4, 0x111d0 ;  /* 0x000111d000047802 */ /* 0x000fc60000000f00 */
[----:B-1----:R-:W-:Y:S05]  /*111c0*/  CALL.REL.NOINC `($_ZN7cutlass13device_kernelIN5flash19enable_sm80_to_sm89INS1_16FlashAttnBwdSm80INS1_25CollectiveMainloopBwdSm80ILi2ELi2EN4cute5tupleIJNS5_1CILi128EEES8_NS7_ILi64EEEEEENS_10bfloat16_tEfNS_4arch4Sm80ELb0ELb1ELb1ELb0ELb1ELb0ELb0ELb0ELi2ELi4ELi4ELi4ELb0EEENS1_21CollectiveEpilogueBwdISA_SB_SD_Li256ELb0ELb0ELi2EEENS1_19SingleTileSchedulerILb0ELb0ELb0ELi128EEEEEEEEEvNT_6ParamsE$_ZZN4cute9transformINS_5tupleIJiiiNS_1CILi0EEEEEENS1_IJNS2_ILi32EEENS2_ILi4EEENS2_ILi2EEENS2_ILi1EEEEEENS1_IJS8_S8_S8_S8_EEEZNS_7crd2crdIS4_S9_SA_EEDaRKT_RKT0_RKT1_EUlRKT_RKT0_RKT1_E_EEDaSE_SH_SK_OT2_ENKUlDpSN_E_clIJiiiS3_EEEDaSX_) ;  /* 0xfffff73000007944 */ /* 0x002fea0003c3ffff */
[----:B-----5:R2:W-:Y:S01]  /*111d0*/  STL [R1+0x13a8], R8 ;  /* 0x0013a80801007387 */ /* 0x0205e20000100800 */
[----:B------:R-:W-:Y:S01]  /*111e0*/  IADD3 R53, R12, 0x40, RZ ;  /* 0x000000400c357810 */ /* 0x000fe20007ffe0ff */
[----:B------:R-:W-:Y:S01]  /*111f0*/  IMAD.MOV.U32 R4, RZ, RZ, R2 ;  /* 0x000000ffff047224 */ /* 0x000fe200078e0002 */
[----:B------:R-:W-:Y:S01]  /*11200*/  MOV R6, 0x11250 ;  /* 0x0001125000067802 */ /* 0x000fe20000000f00 */
[----:B------:R2:W-:Y:S01]  /*11210*/  STL.U8 [R1+0x139c], RZ ;  /* 0x00139cff01007387 */ /* 0x0005e20000100000 */
[----:B------:R-:W-:-:S03]  /*11220*/  IMAD.MOV.U32 R54, RZ, RZ, RZ ;  /* 0x000000ffff367224 */ /* 0x000fc600078e00ff */
[----:B------:R2:W-:Y:S04]  /*11230*/  STL.64 [R1+0x13a0], R2 ;  /* 0x0013a00201007387 */ /* 0x0005e80000100a00 */
[----:B-12---:R-:W-:Y:S05]  /*11240*/  CALL.REL.NOINC `($_ZN7cutlass13device_kernelIN5flash19enable_sm80_to_sm89INS1_16FlashAttnBwdSm80INS1_25CollectiveMainloopBwdSm80ILi2ELi2EN4cute5tupleIJNS5_1CILi128EEES8_NS7_ILi64EEEEEENS_10bfloat16_tEfNS_4arch4Sm80ELb0ELb1ELb1ELb0ELb1ELb0ELb0ELb0ELi2ELi4ELi4ELi4ELb0EEENS1_21CollectiveEpilogueBwdISA_SB_SD_Li256ELb0ELb0ELi2EEENS1_19SingleTileSchedulerILb0ELb0ELb0ELi128EEEEEEEEEvNT_6ParamsE$_ZN4cute3eso3ESOILb1ELb0EJNS_6LayoutINS_5tupleIJNS3_IJNS3_IJNS_1CILi4EEENS4_ILi8EEEEEENS3_IJS5_NS4_ILi2EEEEEEEEENS3_IJNS3_IJS8_S8_EEENS3_IJS8_S6_EEEEEEEEENS3_IJNS3_IJNS3_IJNS_11ScaledBasisIS8_JLi1EEEENSF_INS4_ILi1EEEJLi0EEEEEEENS3_IJNSF_INS4_ILi16EEEJLi0EEEENSF_IS6_JLi1EEEEEEEEEENS3_IJNS3_IJNSF_ISH_JLi1EEEENSF_IS6_JLi0EEEEEEENS3_IJNSF_INS4_ILi64EEEJLi0EEEENSF_ISK_JLi1EEEEEEEEEEEEEEENS_10ViewEngineINS_23ArithmeticTupleIteratorINS_15ArithmeticTupleIJNS4_ILi0EEES12_EEEEEEEEEC2ERKSY_RKS15_) ;  /* 0xffff887000007944 */ /* 0x006fea0003c3ffff */
[----:B------:R-:W-:Y:S01]  /*11250*/  IMAD.MOV.U32 R10, RZ, RZ, R3 ;  /* 0x000000ffff0a7224 */ /* 0x000fe200078e0003 */
[----:B-1----:R-:W-:Y:S01]  /*11260*/  IADD3 R2, R12, 0x28, RZ ;  /* 0x000000280c027810 */ /* 0x002fe20007ffe0ff */
[----:B------:R-:W-:Y:S01]  /*11270*/  IMAD.MOV.U32 R3, RZ, RZ, R83 ;  /* 0x000000ffff037224 */ /* 0x000fe200078e0053 */
[----:B------:R-:W-:Y:S02]  /*11280*/  MOV R8, 0x112a0 ;  /* 0x000112a000087802 */ /* 0x000fe40000000f00 */
[----:B------:R-:W-:Y:S05]  /*11290*/  CALL.REL.NOINC `($_ZN7cutlass13device_kernelIN5flash19enable_sm80_to_sm89INS1_16FlashAttnBwdSm80INS1_25CollectiveMainloopBwdSm80ILi2ELi2EN4cute5tupleIJNS5_1CILi128EEES8_NS7_ILi64EEEEEENS_10bfloat16_tEfNS_4arch4Sm80ELb0ELb1ELb1ELb0ELb1ELb0ELb0ELb0ELi2ELi4ELi4ELi4ELb0EEENS1_21CollectiveEpilogueBwdISA_SB_SD_Li256ELb0ELb0ELi2EEENS1_19SingleTileSchedulerILb0ELb0ELb0ELi128EEEEEEEEEvNT_6ParamsE$_ZN4cute3eso3ESOILb0ELb0EJiiEEC2ERKiS4_) ;  /* 0xffff642000007944 */ /* 0x000fea0003c3ffff */
[----:B-1----:R-:W2:Y:S01]  /*112a0*/  LDL.64 R2, [R1+0x1390] ;  /* 0x0013900001027983 */ /* 0x002ea20000100a00 */
[----:B------:R-:W-:-:S03]  /*112b0*/  MOV R6, 0x112f0 ;  /* 0x000112f000067802 */ /* 0x000fc60000000f00 */
[----:B--2---:R1:W-:Y:S04]  /*112c0*/  STL [R1+0x1384], R2 ;  /* 0x0013840201007387 */ /* 0x0043e80000100800 */
[----:B------:R1:W-:Y:S02]  /*112d0*/  STL [R1+0x1388], R3 ;  /* 0x0013880301007387 */ /* 0x0003e40000100800 */
[----:B-1----:R-:W-:Y:S05]  /*112e0*/  CALL.REL.NOINC `($_ZN7cutlass13device_kernelIN5flash19enable_sm80_to_sm89INS1_16FlashAttnBwdSm80INS1_25CollectiveMainloopBwdSm80ILi2ELi2EN4cute5tupleIJNS5_1CILi128EEES8_NS7_ILi64EEEEEENS_10bfloat16_tEfNS_4arch4Sm80ELb0ELb1ELb1ELb0ELb1ELb0ELb0ELb0ELi2ELi4ELi4ELi4ELb0EEENS1_21CollectiveEpilogueBwdISA_SB_SD_Li256ELb0ELb0ELi2EEENS1_19SingleTileSchedulerILb0ELb0ELb0ELi128EEEEEEEEEvNT_6ParamsE$_ZN4cute3eso3ESOILb0ELb0EJiNS_5tupleIJiiEEEEEC2ERKiRKS3_) ;  /* 0xffff634000007944 */ /* 0x002fea0003c3ffff */
[----:B------:R2:W5:Y:S04]  /*112f0*/  LDL R5, [R1+0x1398] ;  /* 0x0013980001057983 */ /* 0x0005680000100800 */
[----:B-1----:R2:W5:Y:S01]  /*11300*/  LDL.64 R2, [R1+0x1390] ;  /* 0x0013900001027983 */ /* 0x0025620000100a00 */
[----:B------:R-:W-:-:S03]  /*11310*/  MOV R6, 0x11330 ;  /* 0x0001133000067802 */ /* 0x000fc60000000f00 */
[----:B--2--5:R-:W-:Y:S05]  /*11320*/  CALL.REL.NOINC `($_ZN7cutlass13device_kernelIN5flash19enable_sm80_to_sm89INS1_16FlashAttnBwdSm80INS1_25CollectiveMainloopBwdSm80ILi2ELi2EN4cute5tupleIJNS5_1CILi128EEES8_NS7_ILi64EEEEEENS_10bfloat16_tEfNS_4arch4Sm80ELb0ELb1ELb1ELb0ELb1ELb0ELb0ELb0ELi2ELi4ELi4ELi4ELb0EEENS1_21CollectiveEpilogueBwdISA_SB_SD_Li256ELb0ELb0ELi2EEENS1_19SingleTileSchedulerILb0ELb0ELb0ELi128EEEEEEEEEvNT_6ParamsE$_ZN4cute3eso3ESOILb0ELb1EJNS_5tupleIJiNS2_IJiiEEEEEENS2_IJNS_10UnderscoreENS2_IJS5_S5_EEEEEEEEC2ERKS4_RKS7_) ;  /* 0xffff692000007944 */ /* 0x024fea0003c3ffff */
        /* <DEDUP_REMOVED lines=10> */
[----:B-1---5:R-:W-:Y:S05]  /*113d0*/  CALL.REL.NOINC `($_ZN7cutlass13device_kernelIN5flash19enable_sm80_to_sm89INS1_16FlashAttnBwdSm80INS1_25CollectiveMainloopBwdSm80ILi2ELi2EN4cute5tupleIJNS5_1CILi128EEES8_NS7_ILi64EEEEEENS_10bfloat16_tEfNS_4arch4Sm80ELb0ELb1ELb1ELb0ELb1ELb0ELb0ELb0ELi2ELi4ELi4ELi4ELb0EEENS1_21CollectiveEpilogueBwdISA_SB_SD_Li256ELb0ELb0ELi2EEENS1_19SingleTileSchedulerILb0ELb0ELb0ELi128EEEEEEEEEvNT_6ParamsE$_ZN4cute5tupleIJiEEC2ERKi) ;  /* 0xffffa5b000007944 */ /* 0x022fea0003c3ffff */
[----:B------:R2:W5:Y:S01]  /*113e0*/  LDL R7, [R1+0x1390] ;  /* 0x0013900001077983 */ /* 0x0005620000100800 */
[----:B-1----:R-:W-:Y:S01]  /*113f0*/  IMAD.MOV.U32 R3, RZ, RZ, R4 ;  /* 0x000000ffff037224 */ /* 0x002fe200078e0004 */
[----:B------:R-:W-:Y:S02]  /*11400*/  MOV R2, R83 ;  /* 0x0000005300027202 */ /* 0x000fe40000000f00 */
        /* <DEDUP_REMOVED lines=9> */
[----:B------:R-:W-:-:S02]  /*114a0*/  MOV R8, 0x114c0 ;  /* 0x000114c000087802 */ /* 0x000fc40000000f00 */
[----:B-1---5:R-:W-:Y:S05]  /*114b0*/  CALL.REL.NOINC `($_ZN7cutlass13device_kernelIN5flash19enable_sm80_to_sm89INS1_16FlashAttnBwdSm80INS1_25CollectiveMainloopBwdSm80ILi2ELi2EN4cute5tupleIJNS5_1CILi128EEES8_NS7_ILi64EEEEEENS_10bfloat16_tEfNS_4arch4Sm80ELb0ELb1ELb1ELb0ELb1ELb0ELb0ELb0ELi2ELi4ELi4ELi4ELb0EEENS1_21CollectiveEpilogueBwdISA_SB_SD_Li256ELb0ELb0ELi2EEENS1_19SingleTileSchedulerILb0ELb0ELb0ELi128EEEEEEEEEvNT_6ParamsE$_ZN4cute5tupleIJNS_1CILi0EEEiEEC2ERKS2_RKi) ;  /* 0xffffa3f000007944 */ /* 0x022fea0003c3ffff */
[----:B------:R1:W5:Y:S01]  /*114c0*/  LDL R8, [R1+0x1390] ;  /* 0x0013900001087983 */ /* 0x0003620000100800 */
[----:B------:R-:W-:Y:S01]  /*114d0*/  IMAD.MOV.U32 R3, RZ, RZ, R4 ;  /* 0x000000ffff037224 */ /* 0x000fe200078e0004 */
[----:B------:R-:W-:-:S02]  /*114e0*/  MOV R2, R12 ;  /* 0x0000000c00027202 */ /* 0x000fc40000000f00 */
[----:B------:R-:W-:Y:S02]  /*114f0*/  MOV R10, 0x11510 ;  /* 0x00011510000a7802 */ /* 0x000fe40000000f00 */
[----:B-1---5:R-:W-:Y:S05]  /*11500*/  CALL.REL.NOINC `($_ZN7cutlass13device_kernelIN5flash19enable_sm80_to_sm89INS1_16FlashAttnBwdSm80INS1_25CollectiveMainloopBwdSm80ILi2ELi2EN4cute5tupleIJNS5_1CILi128EEES8_NS7_ILi64EEEEEENS_10bfloat16_tEfNS_4arch4Sm80ELb0ELb1ELb1ELb0ELb1ELb0ELb0ELb0ELi2ELi4ELi4ELi4ELb0EEENS1_21CollectiveEpilogueBwdISA_SB_SD_Li256ELb0ELb0ELi2EEENS1_19SingleTileSchedulerILb0ELb0ELb0ELi128EEEEEEEEEvNT_6ParamsE$_ZN4cute5tupleIJiEEC2ERKi) ;  /* 0xffffa48000007944 */ /* 0x022fea0003c3ffff */
[----:B-1----:R1:W5:Y:S01]  /*11510*/  LDL R3, [R1+0x1380] ;  /* 0x0013800001037983 */ /* 0x0023620000100800 */
[----:B------:R-:W-:Y:S02]  /*11520*/  MOV R2, R83 ;  /* 0x0000005300027202 */ /* 0x000fe40000000f00 */
[----:B------:R-:W-:Y:S02]  /*11530*/  MOV R10, 0x11550 ;  /* 0x00011550000a7802 */ /* 0x000fe40000000f00 */
[----:B-1---5:R-:W-:Y:S05]  /*11540*/  CALL.REL.NOINC `($_ZN7cutlass13device_kernelIN5flash19enable_sm80_to_sm89INS1_16FlashAttnBwdSm80INS1_25CollectiveMainloopBwdSm80ILi2ELi2EN4cute5tupleIJNS5_1CILi128EEES8_NS7_ILi64EEEEEENS_10bfloat16_tEfNS_4arch4Sm80ELb0ELb1ELb1ELb0ELb1ELb0ELb0ELb0ELi2ELi4ELi4ELi4ELb0EEENS1_21CollectiveEpilogueBwdISA_SB_SD_Li256ELb0ELb0ELi2EEENS1_19SingleTileSchedulerILb0ELb0ELb0ELi128EEEEEEEEEvNT_6ParamsE$_ZN4cute5tupleIJiEEC2ERKi) ;  /* 0xffffa44000007944 */ /* 0x022fea0003c3ffff */
[----:B-1----:R1:W5:Y:S01]  /*11550*/  LDL R3, [R1+0x1390] ;  /* 0x0013900001037983 */ /* 0x0023620000100800 */
[----:B------:R-:W-:Y:S02]  /*11560*/  MOV R2, R83 ;  /* 0x0000005300027202 */ /* 0x000fe40000000f00 */
[----:B------:R-:W-:Y:S02]  /*11570*/  MOV R6, 0x11590 ;  /* 0x0001159000067802 */ /* 0x000fe40000000f00 */
[----:B-1---5:R-:W-:Y:S05]  /*11580*/  CALL.REL.NOINC `($_ZN7cutlass13device_kernelIN5flash19enable_sm80_to_sm89INS1_16FlashAttnBwdSm80INS1_25CollectiveMainloopBwdSm80ILi2ELi2EN4cute5tupleIJNS5_1CILi128EEES8_NS7_ILi64EEEEEENS_10bfloat16_tEfNS_4arch4Sm80ELb0ELb1ELb1ELb0ELb1ELb0ELb0ELb0ELi2ELi4ELi4ELi4ELb0EEENS1_21CollectiveEpilogueBwdISA_SB_SD_Li256ELb0ELb0ELi2EEENS1_19SingleTileSchedulerILb0ELb0ELb0ELi128EEEEEEEEEvNT_6ParamsE$_ZN4cute3eso3ESOILb0ELb1EJiNS_1CILi0EEEEEC2ERKiRKS3_) ;  /* 0xffff68c000007944 */ /* 0x022fea0003c3ffff */
[----:B------:R2:W5:Y:S01]  /*11590*/  LDL R10, [R1+0x1390] ;  /* 0x00139000010a7983 */ /* 0x0005620000100800 */
[----:B------:R-:W-:-:S03]  /*115a0*/  MOV R4, 0x115d0 ;  /* 0x000115d000047802 */ /* 0x000fc60000000f00 */
[----:B------:R2:W-:Y:S04]  /*115b0*/  STL [R1+0x1390], R8 ;  /* 0x0013900801007387 */ /* 0x0005e80000100800 */
[----:B-12--5:R-:W-:Y:S05]  /*115c0*/  CALL.REL.NOINC `($_ZN7cutlass13device_kernelIN5flash19enable_sm80_to_sm89INS1_16FlashAttnBwdSm80INS1_25CollectiveMainloopBwdSm80ILi2ELi2EN4cute5tupleIJNS5_1CILi128EEES8_NS7_ILi64EEEEEENS_10bfloat16_tEfNS_4arch4Sm80ELb0ELb1ELb1ELb0ELb1ELb0ELb0ELb0ELi2ELi4ELi4ELi4ELb0EEENS1_21CollectiveEpilogueBwdISA_SB_SD_Li256ELb0ELb0ELi2EEENS1_19SingleTileSchedulerILb0ELb0ELb0ELi128EEEEEEEEEvNT_6ParamsE$_ZZN4cuteplIJNS_1CILi0EEEiEJiEEEDaRKNS_15ArithmeticTupleIJDpT_EEERKNS3_IJDpT0_EEEENKUlDpRKT_E_clIJiiEEEDaSH_) ;  /* 0xfffff59000007944 */ /* 0x026fea0003c3ffff */
[----:B------:R-:W-:Y:S01]  /*115d0*/  IMAD.SHL.U32 R3, R5, 0x10, RZ ;  /* 0x0000001005037824 */ /* 0x000fe200078e00ff */
[----:B------:R-:W-:Y:S02]  /*115e0*/  MOV R2, R83 ;  /* 0x0000005300027202 */ /* 0x000fe40000000f00 */
[----:B------:R-:W-:Y:S02]  /*115f0*/  MOV R10, 0x11610 ;  /* 0x00011610000a7802 */ /* 0x000fe40000000f00 */
[----:B-1---5:R-:W-:Y:S05]  /*11600*/  CALL.REL.NOINC `($_ZN7cutlass13device_kernelIN5flash19enable_sm80_to_sm89INS1_16FlashAttnBwdSm80INS1_25CollectiveMainloopBwdSm80ILi2ELi2EN4cute5tupleIJNS5_1CILi128EEES8_NS7_ILi64EEEEEENS_10bfloat16_tEfNS_4arch4Sm80ELb0ELb1ELb1ELb0ELb1ELb0ELb0ELb0ELi2ELi4ELi4ELi4ELb0EEENS1_21CollectiveEpilogueBwdISA_SB_SD_Li256ELb0ELb0ELi2EEENS1_19SingleTileSchedulerILb0ELb0ELb0ELi128EEEEEEEEEvNT_6ParamsE$_ZN4cute5tupleIJiEEC2ERKi) ;  /* 0xffffa38000007944 */ /* 0x022fea0003c3ffff */
[----:B------:R2:W5:Y:S01]  /*11610*/  LDL R4, [R1+0x1390] ;  /* 0x0013900001047983 */ /* 0x0005620000100800 */
[----:B-1----:R-:W-:Y:S01]  /*11620*/  IMAD.SHL.U32 R3, R22, 0x8, RZ ;  /* 0x0000000816037824 */ /* 0x002fe200078e00ff */
[----:B------:R-:W-:Y:S02]  /*11630*/  MOV R2, R83 ;  /* 0x0000005300027202 */ /* 0x000fe40000000f00 */
[----:B------:R-:W-:Y:S02]  /*11640*/  MOV R10, 0x11660 ;  /* 0x00011660000a7802 */ /* 0x000fe40000000f00 */
[----:B--2--5:R-:W-:Y:S05]  /*11650*/  CALL.REL.NOINC `($_ZN7cutlass13device_kernelIN5flash19enable_sm80_to_sm89INS1_16FlashAttnBwdSm80INS1_25CollectiveMainloopBwdSm80ILi2ELi2EN4cute5tupleIJNS5_1CILi128EEES8_NS7_ILi64EEEEEENS_10bfloat16_tEfNS_4arch4Sm80ELb0ELb1ELb1ELb0ELb1ELb0ELb0ELb0ELi2ELi4ELi4ELi4ELb0EEENS1_21CollectiveEpilogueBwdISA_SB_SD_Li256ELb0ELb0ELi2EEENS1_19SingleTileSchedulerILb0ELb0ELb0ELi128EEEEEEEEEvNT_6ParamsE$_ZN4cute5tupleIJiEEC2ERKi) ;  /* 0xffffa33000007944 */ /* 0x024fea0003c3ffff */
[----:B------:R2:W5:Y:S01]  /*11660*/  LDL R5, [R1+0x1390] ;  /* 0x0013900001057983 */ /* 0x0005620000100800 */
[----:B-1----:R-:W-:Y:S01]  /*11670*/  IMAD.MOV.U32 R3, RZ, RZ, R4 ;  /* 0x000000ffff037224 */ /* 0x002fe200078e0004 */
[----:B------:R-:W-:Y:S02]  /*11680*/  MOV R2, R12 ;  /* 0x0000000c00027202 */ /* 0x000fe40000000f00 */
[----:B------:R-:W-:-:S02]  /*11690*/  MOV R10, 0x116b0 ;  /* 0x000116b0000a7802 */ /* 0x000fc40000000f00 */
[----:B--2--5:R-:W-:Y:S05]  /*116a0*/  CALL.REL.NOINC `($_ZN7cutlass13device_kernelIN5flash19enable_sm80_to_sm89INS1_16FlashAttnBwdSm80INS1_25CollectiveMainloopBwdSm80ILi2ELi2EN4cute5tupleIJNS5_1CILi128EEES8_NS7_ILi64EEEEEENS_10bfloat16_tEfNS_4arch4Sm80ELb0ELb1ELb1ELb0ELb1ELb0ELb0ELb0ELi2ELi4ELi4ELi4ELb0EEENS1_21CollectiveEpilogueBwdISA_SB_SD_Li256ELb0ELb0ELi2EEENS1_19SingleTileSchedulerILb0ELb0ELb0ELi128EEEEEEEEEvNT_6ParamsE$_ZN4cute5tupleIJiEEC2ERKi) ;  /* 0xffffa2e000007944 */ /* 0x024fea0003c3ffff */
[----:B-1----:R1:W5:Y:S01]  /*116b0*/  LDL R3, [R1+0x1380] ;  /* 0x0013800001037983 */ /* 0x0023620000100800 */
[----:B------:R-:W-:-:S02]  /*116c0*/  MOV R2, R83 ;  /* 0x0000005300027202 */ /* 0x000fc40000000f00 */
[----:B------:R-:W-:Y:S02]  /*116d0*/  MOV R10, 0x116f0 ;  /* 0x000116f0000a7802 */ /* 0x000fe40000000f00 */
[----:B-1---5:R-:W-:Y:S05]  /*116e0*/  CALL.REL.NOINC `($_ZN7cutlass13device_kernelIN5flash19enable_sm80_to_sm89INS1_16FlashAttnBwdSm80INS1_25CollectiveMainloopBwdSm80ILi2ELi2EN4cute5tupleIJNS5_1CILi128EEES8_NS7_ILi64EEEEEENS_10bfloat16_tEfNS_4arch4Sm80ELb0ELb1ELb1ELb0ELb1ELb0ELb0ELb0ELi2ELi4ELi4ELi4ELb0EEENS1_21CollectiveEpilogueBwdISA_SB_SD_Li256ELb0ELb0ELi2EEENS1_19SingleTileSchedulerILb0ELb0ELb0ELi128EEEEEEEEEvNT_6ParamsE$_ZN4cute5tupleIJiEEC2ERKi) ;  /* 0xffffa2a000007944 */ /* 0x022fea0003c3ffff */
        /* <DEDUP_REMOVED lines=8> */
[----:B-1---5:R-:W-:Y:S05]  /*11770*/  CALL.REL.NOINC `($_ZN7cutlass13device_kernelIN5flash19enable_sm80_to_sm89INS1_16FlashAttnBwdSm80INS1_25CollectiveMainloopBwdSm80ILi2ELi2EN4cute5tupleIJNS5_1CILi128EEES8_NS7_ILi64EEEEEENS_10bfloat16_tEfNS_4arch4Sm80ELb0ELb1ELb1ELb0ELb1ELb0ELb0ELb0ELi2ELi4ELi4ELi4ELb0EEENS1_21CollectiveEpilogueBwdISA_SB_SD_Li256ELb0ELb0ELi2EEENS1_19SingleTileSchedulerILb0ELb0ELb0ELi128EEEEEEEEEvNT_6ParamsE$_ZN4cute5tupleIJNS_1CILi0EEEiEEC2ERKS2_RKi) ;  /* 0xffffa13000007944 */ /* 0x022fea0003c3ffff */
[----:B------:R1:W5:Y:S01]  /*11780*/  LDL R8, [R1+0x1390] ;  /* 0x0013900001087983 */ /* 0x0003620000100800 */
[----:B------:R-:W-:Y:S01]  /*11790*/  IMAD.MOV.U32 R3, RZ, RZ, R4 ;  /* 0x000000ffff037224 */ /* 0x000fe200078e0004 */
[----:B------:R-:W-:Y:S02]  /*117a0*/  MOV R2, R83 ;  /* 0x0000005300027202 */ /* 0x000fe40000000f00 */
[----:B------:R-:W-:-:S02]  /*117b0*/  MOV R6, 0x117d0 ;  /* 0x000117d000067802 */ /* 0x000fc40000000f00 */
[----:B-1---5:R-:W-:Y:S05]  /*117c0*/  CALL.REL.NOINC `($_ZN7cutlass13device_kernelIN5flash19enable_sm80_to_sm89INS1_16FlashAttnBwdSm80INS1_25CollectiveMainloopBwdSm80ILi2ELi2EN4cute5tupleIJNS5_1CILi128EEES8_NS7_ILi64EEEEEENS_10bfloat16_tEfNS_4arch4Sm80ELb0ELb1ELb1ELb0ELb1ELb0ELb0ELb0ELi2ELi4ELi4ELi4ELb0EEENS1_21CollectiveEpilogueBwdISA_SB_SD_Li256ELb0ELb0ELi2EEENS1_19SingleTileSchedulerILb0ELb0ELb0ELi128EEEEEEEEEvNT_6ParamsE$_ZN4cute3eso3ESOILb0ELb1EJiNS_1CILi0EEEEEC2ERKiRKS3_) ;  /* 0xffff668000007944 */ /* 0x022fea0003c3ffff */
[----:B------:R2:W5:Y:S01]  /*117d0*/  LDL R10, [R1+0x1390] ;  /* 0x00139000010a7983 */ /* 0x0005620000100800 */
[----:B------:R-:W-:-:S02]  /*117e0*/  MOV R9, R83 ;  /* 0x0000005300097202 */ /* 0x000fc40000000f00 */
[----:B------:R-:W-:Y:S01]  /*117f0*/  MOV R78, 0x11820 ;  /* 0x00011820004e7802 */ /* 0x000fe20000000f00 */
[----:B------:R2:W-:Y:S04]  /*11800*/  STL [R1+0x1390], R8 ;  /* 0x0013900801007387 */ /* 0x0005e80000100800 */
[----:B-12--5:R-:W-:Y:S05]  /*11810*/  CALL.REL.NOINC `($_ZN7cutlass13device_kernelIN5flash19enable_sm80_to_sm89INS1_16FlashAttnBwdSm80INS1_25CollectiveMainloopBwdSm80ILi2ELi2EN4cute5tupleIJNS5_1CILi128EEES8_NS7_ILi64EEEEEENS_10bfloat16_tEfNS_4arch4Sm80ELb0ELb1ELb1ELb0ELb1ELb0ELb0ELb0ELi2ELi4ELi4ELi4ELb0EEENS1_21CollectiveEpilogueBwdISA_SB_SD_Li256ELb0ELb0ELi2EEENS1_19SingleTileSchedulerILb0ELb0ELb0ELi128EEEEEEEEEvNT_6ParamsE$_ZZN4cuteplIJiEJNS_1CILi0EEEiEEEDaRKNS_15ArithmeticTupleIJDpT_EEERKNS3_IJDpT0_EEEENKUlDpRKT_E_clIJiiEEEDaSH_) ;  /* 0xfffff4b000007944 */ /* 0x026fea0003c3ffff */
[----:B-----5:R-:W-:Y:S01]  /*11820*/  IMAD.IADD R4, R3, 0x1, R19 ;  /* 0x0000000103047824 */ /* 0x020fe200078e0213 */
[----:B------:R-:W-:Y:S02]  /*11830*/  IADD3 R10, R18, R2, RZ ;  /* 0x00000002120a7210 */ /* 0x000fe40007ffe0ff */
[----:B------:R-:W-:Y:S02]  /*11840*/  MOV R22, 0x11870 ;  /* 0x0001187000167802 */ /* 0x000fe40000000f00 */
[----:B------:R2:W-:Y:S04]  /*11850*/  STL [R1+0x1390], R4 ;  /* 0x0013900401007387 */ /* 0x0005e80000100800 */
[----:B-12---:R-:W-:Y:S05]  /*11860*/  CALL.REL.NOINC `($_ZN7cutlass13device_kernelIN5flash19enable_sm80_to_sm89INS1_16FlashAttnBwdSm80INS1_25CollectiveMainloopBwdSm80ILi2ELi2EN4cute5tupleIJNS5_1CILi128EEES8_NS7_ILi64EEEEEENS_10bfloat16_tEfNS_4arch4Sm80ELb0ELb1ELb1ELb0ELb1ELb0ELb0ELb0ELi2ELi4ELi4ELi4ELb0EEENS1_21CollectiveEpilogueBwdISA_SB_SD_Li256ELb0ELb0ELi2EEENS1_19SingleTileSchedulerILb0ELb0ELb0ELi128EEEEEEEEEvNT_6ParamsE$_ZZN4cuteplIJiiEJiiEEEDaRKNS_15ArithmeticTupleIJDpT_EEERKNS1_IJDpT0_EEEENKUlDpRKT_E_clIJiiEEEDaSF_) ;  /* 0xfffff67000007944 */ /* 0x006fea0003c3ffff */
[----:B-----5:R2:W-:Y:S01]  /*11870*/  STL [R1+0x1390], R5 ;  /* 0x0013900501007387 */ /* 0x0205e20000100800 */
[----:B------:R-:W-:-:S03]  /*11880*/  MOV R82, 0x118a0 ;  /* 0x000118a000527802 */ /* 0x000fc60000000f00 */
[----:B-12---:R-:W-:Y:S05]  /*11890*/  CALL.REL.NOINC `($_ZN7cutlass13device_kernelIN5flash19enable_sm80_to_sm89INS1_16FlashAttnBwdSm80INS1_25CollectiveMainloopBwdSm80ILi2ELi2EN4cute5tupleIJNS5_1CILi128EEES8_NS7_ILi64EEEEEENS_10bfloat16_tEfNS_4arch4Sm80ELb0ELb1ELb1ELb0ELb1ELb0ELb0ELb0ELi2ELi4ELi4ELi4ELb0EEENS1_21CollectiveEpilogueBwdISA_SB_SD_Li256ELb0ELb0ELi2EEENS1_19SingleTileSchedulerILb0ELb0ELb0ELi128EEEEEEEEEvNT_6ParamsE$_ZZN4cuteplIJiiEJNS_1CILi0EEES2_EEEDaRKNS_15ArithmeticTupleIJDpT_EEERKNS3_IJDpT0_EEEENKUlDpRKT_E_clIJiiEEEDaSH_) ;  /* 0xfffff52000007944 */ /* 0x006fea0003c3ffff */
[----:B------:R-:W-:Y:S02]  /*118a0*/  MOV R4, 0x118c0 ;  /* 0x000118c000047802 */ /* 0x000fe40000000f00 */
[----:B-1---5:R-:W-:Y:S05]  /*118b0*/  CALL.REL.NOINC `($_ZN7cutlass13device_kernelIN5flash19enable_sm80_to_sm89INS1_16FlashAttnBwdSm80INS1_25CollectiveMainloopBwdSm80ILi2ELi2EN4cute5tupleIJNS5_1CILi128EEES8_NS7_ILi64EEEEEENS_10bfloat16_tEfNS_4arch4Sm80ELb0ELb1ELb1ELb0ELb1ELb0ELb0ELb0ELi2ELi4ELi4ELi4ELb0EEENS1_21CollectiveEpilogueBwdISA_SB_SD_Li256ELb0ELb0ELi2EEENS1_19SingleTileSchedulerILb0ELb0ELb0ELi128EEEEEEEEEvNT_6ParamsE$_ZN4cute3eso3ESOILb1ELb0EJNS_6LayoutINS_5tupleIJNS3_IJNS_1CILi2EEES5_EEES5_NS4_ILi8EEEEEENS3_IJNS3_IJNS_11ScaledBasisINS4_ILi1EEEJLi1EEEENS9_IS7_JLi0EEEEEEENS9_INS4_ILi64EEEJLi0EEEENS9_INS4_ILi16EEEJLi1EEEEEEEEENS_15ArithmeticTupleIJiiEEEEEC2ERKSJ_RKSL_) ;  /* 0xffff8ae000007944 */ /* 0x022fea0003c3ffff */
[----:B-1----:R-:W2:Y:S01]  /*118c0*/  LDL.64 R2, [R1+0x1390] ;  /* 0x0013900001027983 */ /* 0x002ea20000100a00 */
[----:B------:R-:W-:-:S03]  /*118d0*/  MOV R62, 0x11900 ;  /* 0x00011900003e7802 */ /* 0x000fc60000000f00 */
[----:B--2---:R1:W-:Y:S04]  /*118e0*/  STL [R1+0x1390], R3 ;  /* 0x0013900301007387 */ /* 0x0043e80000100800 */
[----:B-1----:R-:W-:Y:S05]  /*118f0*/  CALL.REL.NOINC `($_ZN7cutlass13device_kernelIN5flash19enable_sm80_to_sm89INS1_16FlashAttnBwdSm80INS1_25CollectiveMainloopBwdSm80ILi2ELi2EN4cute5tupleIJNS5_1CILi128EEES8_NS7_ILi64EEEEEENS_10bfloat16_tEfNS_4arch4Sm80ELb0ELb1ELb1ELb0ELb1ELb0ELb0ELb0ELi2ELi4ELi4ELi4ELb0EEENS1_21CollectiveEpilogueBwdISA_SB_SD_Li256ELb0ELb0ELi2EEENS1_19SingleTileSchedulerILb0ELb0ELb0ELi128EEEEEEEEEvNT_6ParamsE$_ZZN4cuteplIJNS_1CILi0EEES2_EJiiEEEDaRKNS_15ArithmeticTupleIJDpT_EEERKNS3_IJDpT0_EEEENKUlDpRKT_E_clIJiiEEEDaSH_) ;  /* 0xfffff16000007944 */ /* 0x002fea0003c3ffff */
[----:B------:R-:W-:Y:S02]  /*11900*/  MOV R6, 0x11920 ;  /* 0x0001192000067802 */ /* 0x000fe40000000f00 */
[----:B-1---5:R-:W-:Y:S05]  /*11910*/  CALL.REL.NOINC `($_ZN7cutlass13device_kernelIN5flash19enable_sm80_to_sm89INS1_16FlashAttnBwdSm80INS1_25CollectiveMainloopBwdSm80ILi2ELi2EN4cute5tupleIJNS5_1CILi128EEES8_NS7_ILi64EEEEEENS_10bfloat16_tEfNS_4arch4Sm80ELb0ELb1ELb1ELb0ELb1ELb0ELb0ELb0ELi2ELi4ELi4ELi4ELb0EEENS1_21CollectiveEpilogueBwdISA_SB_SD_Li256ELb0ELb0ELi2EEENS1_19SingleTileSchedulerILb0ELb0ELb0ELi128EEEEEEEEEvNT_6ParamsE$_ZN4cute3eso3ESOILb1ELb0EJNS_6LayoutINS_5tupleIJNS3_IJNS_1CILi2EEES5_EEES5_NS4_ILi8EEEEEENS3_IJNS3_IJNS_11ScaledBasisINS4_ILi1EEEJLi1EEEENS9_IS7_JLi0EEEEEEENS9_INS4_ILi64EEEJLi0EEEENS9_INS4_ILi16EEEJLi1EEEEEEEEENS_10ViewEngineINS_23ArithmeticTupleIteratorINS_15ArithmeticTupleIJiiEEEEEEEEEC2ERKSJ_RKSP_) ;  /* 0xffff8a3000007944 */ /* 0x022fea0003c3ffff */
[----:B-1----:R1:W5:Y:S01]  /*11920*/  LDL.64 R2, [R1+0x1390] ;  /* 0x0013900001027983 */ /* 0x0023620000100a00 */
[----:B------:R-:W-:Y:S02]  /*11930*/  MOV R22, R55 ;  /* 0x0000003700167202 */ /* 0x000fe40000000f00 */
[----:B------:R-:W-:Y:S02]  /*11940*/  MOV R6, 0x11960 ;  /* 0x0001196000067802 */ /* 0x000fe40000000f00 */
[----:B-1---5:R-:W-:Y:S05]  /*11950*/  CALL.REL.NOINC `($_ZN7cutlass13device_kernelIN5flash19enable_sm80_to_sm89INS1_16FlashAttnBwdSm80INS1_25CollectiveMainloopBwdSm80ILi2ELi2EN4cute5tupleIJNS5_1CILi128EEES8_NS7_ILi64EEEEEENS_10bfloat16_tEfNS_4arch4Sm80ELb0ELb1ELb1ELb0ELb1ELb0ELb0ELb0ELi2ELi4ELi4ELi4ELb0EEENS1_21CollectiveEpilogueBwdISA_SB_SD_Li256ELb0ELb0ELi2EEENS1_19SingleTileSchedulerILb0ELb0ELb0ELi128EEEEEEEEEvNT_6ParamsE$_ZN4cute3eso3ESOILb1ELb0EJNS_6LayoutINS_5tupleIJNS3_IJNS_1CILi2EEES5_EEENS3_IJS5_NS4_ILi8EEEEEEEEENS3_IJNS3_IJS5_NS4_ILi4EEEEEENS3_IJNS4_ILi1EEES7_EEEEEEEENS_10ViewEngineIPfEEEEC2ERKSF_RKSI_) ;  /* 0xffff88f000007944 */ /* 0x022fea0003c3ffff */
[----:B------:R2:W5:Y:S01]  /*11960*/  LDL.64 R60, [R1+0x1390] ;  /* 0x00139000013c7983 */ /* 0x0005620000100a00 */
[----:B------:R-:W-:-:S03]  /*11970*/  MOV R6, 0x11990 ;  /* 0x0001199000067802 */ /* 0x000fc60000000f00 */
[----:B-12--5:R-:W-:Y:S05]  /*11980*/  CALL.REL.NOINC `($_ZN7cutlass13device_kernelIN5flash19enable_sm80_to_sm89INS1_16FlashAttnBwdSm80INS1_25CollectiveMainloopBwdSm80ILi2ELi2EN4cute5tupleIJNS5_1CILi128EEES8_NS7_ILi64EEEEEENS_10bfloat16_tEfNS_4arch4Sm80ELb0ELb1ELb1ELb0ELb1ELb0ELb0ELb0ELi2ELi4ELi4ELi4ELb0EEENS1_21CollectiveEpilogueBwdISA_SB_SD_Li256ELb0ELb0ELi2EEENS1_19SingleTileSchedulerILb0ELb0ELb0ELi128EEEEEEEEEvNT_6ParamsE$_ZN4cute3eso3ESOILb1ELb0EJNS_6LayoutINS_5tupleIJNS3_IJNS_1CILi2EEES5_EEENS3_IJS5_NS4_ILi8EEEEEEEEENS3_IJNS3_IJNS_11ScaledBasisIS7_JLi0EEEENSA_INS4_ILi64EEEJLi0EEEEEEENS3_IJNSA_INS4_ILi1EEEJLi1EEEENSA_INS4_ILi16EEEJLi1EEEEEEEEEEEENS_10ViewEngineINS_23ArithmeticTupleIteratorINS_15ArithmeticTupleIJiiEEEEEEEEEC2ERKSL_RKSR_) ;  /* 0xffff887000007944 */ /* 0x026fea0003c3ffff */
[----:B-1----:R1:W5:Y:S01]  /*11990*/  LDL.64 R4, [R1+0x1390] ;  /* 0x0013900001047983 */ /* 0x0023620000100a00 */
[----:B------:R-:W-:-:S03]  /*119a0*/  MOV R6, 0x119c0 ;  /* 0x000119c000067802 */ /* 0x000fc60000000f00 */
[----:B-1---5:R-:W-:Y:S05]  /*119b0*/  CALL.REL.NOINC `($_ZN7cutlass13device_kernelIN5flash19enable_sm80_to_sm89INS1_16FlashAttnBwdSm80INS1_25CollectiveMainloopBwdSm80ILi2ELi2EN4cute5tupleIJNS5_1CILi128EEES8_NS7_ILi64EEEEEENS_10bfloat16_tEfNS_4arch4Sm80ELb0ELb1ELb1ELb0ELb1ELb0ELb0ELb0ELi2ELi4ELi4ELi4ELb0EEENS1_21CollectiveEpilogueBwdISA_SB_SD_Li256ELb0ELb0ELi2EEENS1_19SingleTileSchedulerILb0ELb0ELb0ELi128EEEEEEEEEvNT_6ParamsE$_ZN4cute3eso3ESOILb1ELb0EJNS_6LayoutINS_5tupleIJNS3_IJNS3_IJNS_1CILi4EEENS4_ILi8EEEEEENS3_IJS5_NS4_ILi2EEEEEEEEENS3_IJNS3_IJS8_S8_EEENS3_IJS8_S6_EEEEEEEEENS3_IJNS3_IJNS3_IJNS_11ScaledBasisIS8_JLi1EEEENSF_INS4_ILi1EEEJLi0EEEEEEENS3_IJNSF_INS4_ILi16EEEJLi0EEEENSF_IS6_JLi1EEEEEEEEEENS3_IJNS3_IJNSF_ISH_JLi1EEEENSF_IS6_JLi0EEEEEEENS3_IJNSF_INS4_ILi64EEEJLi0EEEENSF_ISK_JLi1EEEEEEEEEEEEEEENS_10ViewEngineINS_23ArithmeticTupleIteratorINS_15ArithmeticTupleIJNS4_ILi0EEES12_EEEEEEEEEC2ERKSY_RKS15_) ;  /* 0xffff810000007944 */ /* 0x022fea0003c3ffff */
[----:B-1----:R-:W-:Y:S02]  /*119c0*/  MOV R2, 0x119e0 ;  /* 0x000119e000027802 */ /* 0x002fe40000000f00 */
[----:B------:R-:W-:Y:S05]  /*119d0*/  CALL.REL.NOINC `($_ZN7cutlass13device_kernelIN5flash19enable_sm80_to_sm89INS1_16FlashAttnBwdSm80INS1_25CollectiveMainloopBwdSm80ILi2ELi2EN4cute5tupleIJNS5_1CILi128EEES8_NS7_ILi64EEEEEENS_10bfloat16_tEfNS_4arch4Sm80ELb0ELb1ELb1ELb0ELb1ELb0ELb0ELb0ELi2ELi4ELi4ELi4ELb0EEENS1_21CollectiveEpilogueBwdISA_SB_SD_Li256ELb0ELb0ELi2EEENS1_19SingleTileSchedulerILb0ELb0ELb0ELi128EEEEEEEEEvNT_6ParamsE$_ZN4cute3eso3ESOILb1ELb0EJNS_6LayoutINS_5tupleIJNS3_IJNS_1CILi2EEES5_EEENS3_IJS5_NS4_ILi8EEEEEEEEENS3_IJNS3_IJNS_11ScaledBasisIS7_JLi0EEEENSA_INS4_ILi64EEEJLi0EEEEEEENS3_IJNSA_INS4_ILi1EEEJLi1EEEENSA_INS4_ILi16EEEJLi1EEEEEEEEEEEENS_10ViewEngineINS_23ArithmeticTupleIteratorINS_15ArithmeticTupleIJNS4_ILi0EEESP_EEEEEEEEEC2ERKSL_RKSS_) ;  /* 0xffff87c000007944 */ /* 0x000fea0003c3ffff */
[----:B------:R2:W-:Y:S01]  /*119e0*/  STL [R1+0x1390], R5 ;  /* 0x0013900501007387 */ /* 0x0005e20000100800 */
[----:B------:R-:W-:-:S03]  /*119f0*/  MOV R82, 0x11a10 ;  /* 0x00011a1000527802 */ /* 0x000fc60000000f00 */
[----:B-12---:R-:W-:Y:S05]  /*11a00*/  CALL.REL.NOINC `($_ZN7cutlass13device_kernelIN5flash19enable_sm80_to_sm89INS1_16FlashAttnBwdSm80INS1_25CollectiveMainloopBwdSm80ILi2ELi2EN4cute5tupleIJNS5_1CILi128EEES8_NS7_ILi64EEEEEENS_10bfloat16_tEfNS_4arch4Sm80ELb0ELb1ELb1ELb0ELb1ELb0ELb0ELb0ELi2ELi4ELi4ELi4ELb0EEENS1_21CollectiveEpilogueBwdISA_SB_SD_Li256ELb0ELb0ELi2EEENS1_19SingleTileSchedulerILb0ELb0ELb0ELi128EEEEEEEEEvNT_6ParamsE$_ZZN4cuteplIJiiEJNS_1CILi0EEES2_EEEDaRKNS_15ArithmeticTupleIJDpT_EEERKNS3_IJDpT0_EEEENKUlDpRKT_E_clIJiiEEEDaSH_) ;  /* 0xfffff3b000007944 */ /* 0x006fea0003c3ffff */
        /* <DEDUP_REMOVED lines=16> */
[----:B-1----:R-:W-:Y:S05]  /*11b10*/  CALL.REL.NOINC `($_ZN7cutlass13device_kernelIN5flash19enable_sm80_to_sm89INS1_16FlashAttnBwdSm80INS1_25CollectiveMainloopBwdSm80ILi2ELi2EN4cute5tupleIJNS5_1CILi128EEES8_NS7_ILi64EEEEEENS_10bfloat16_tEfNS_4arch4Sm80ELb0ELb1ELb1ELb0ELb1ELb0ELb0ELb0ELi2ELi4ELi4ELi4ELb0EEENS1_21CollectiveEpilogueBwdISA_SB_SD_Li256ELb0ELb0ELi2EEENS1_19SingleTileSchedulerILb0ELb0ELb0ELi128EEEEEEEEEvNT_6ParamsE$_ZN4cute3eso3ESOILb0ELb1EJiNS_1CILi0EEEEEC2ERKiRKS3_) ;  /* 0xffff633000007944 */ /* 0x002fea0003c3ffff */
[----:B-1----:R-:W2:Y:S01]  /*11b20*/  LDL R2, [R1+0x1390] ;  /* 0x0013900001027983 */ /* 0x002ea20000100800 */
[----:B------:R-:W-:Y:S02]  /*11b30*/  MOV R10, 0x11ba0 ;  /* 0x00011ba0000a7802 */ /* 0x000fe40000000f00 */
[----:B--2---:R-:W-:-:S04]  /*11b40*/  LEA.HI R8, R2, R2, RZ, 0x1 ;  /* 0x0000000202087211 */ /* 0x004fc800078f08ff */
[----:B------:R-:W-:-:S05]  /*11b50*/  LOP3.LUT R3, R8, 0x1ffffffe, RZ, 0xc0, !PT ;  /* 0x1ffffffe08037812 */ /* 0x000fca00078ec0ff */
[----:B------:R-:W-:Y:S02]  /*11b60*/  IMAD.IADD R3, R2, 0x1, -R3 ;  /* 0x0000000102037824 */ /* 0x000fe400078e0a03 */
[----:B------:R-:W-:Y:S02]  /*11b70*/  IMAD.MOV.U32 R2, RZ, RZ, R83 ;  /* 0x000000ffff027224 */ /* 0x000fe400078e0053 */
[----:B------:R-:W-:Y:S02]  /*11b80*/  IMAD.SHL.U32 R3, R3, 0x8, RZ ;  /* 0x0000000803037824 */ /* 0x000fe400078e00ff */
[----:B------:R-:W-:Y:S05]  /*11b90*/  CALL.REL.NOINC `($_ZN7cutlass13device_kernelIN5flash19enable_sm80_to_sm89INS1_16FlashAttnBwdSm80INS1_25CollectiveMainloopBwdSm80ILi2ELi2EN4cute5tupleIJNS5_1CILi128EEES8_NS7_ILi64EEEEEENS_10bfloat16_tEfNS_4arch4Sm80ELb0ELb1ELb1ELb0ELb1ELb0ELb0ELb0ELi2ELi4ELi4ELi4ELb0EEENS1_21CollectiveEpilogueBwdISA_SB_SD_Li256ELb0ELb0ELi2EEENS1_19SingleTileSchedulerILb0ELb0ELb0ELi128EEEEEEEEEvNT_6ParamsE$_ZN4cute5tupleIJiEEC2ERKi) ;  /* 0xffff9df000007944 */ /* 0x000fea0003c3ffff */
[----:B------:R2:W5:Y:S01]  /*11ba0*/  LDL R7, [R1+0x1390] ;  /* 0x0013900001077983 */ /* 0x0005620000100800 */
[----:B-1----:R-:W-:Y:S01]  /*11bb0*/  IMAD.SHL.U32 R3, R8, 0x20, RZ ;  /* 0x0000002008037824 */ /* 0x002fe200078e00ff */
[----:B------:R-:W-:Y:S01]  /*11bc0*/  MOV R10, 0x11c00 ;  /* 0x00011c00000a7802 */ /* 0x000fe20000000f00 */
[----:B------:R-:W-:-:S03]  /*11bd0*/  IMAD.MOV.U32 R2, RZ, RZ, R83 ;  /* 0x000000ffff027224 */ /* 0x000fc600078e0053 */
[----:B------:R-:W-:Y:S02]  /*11be0*/  LOP3.LUT R3, R3, 0xffffffc0, RZ, 0xc0, !PT ;  /* 0xffffffc003037812 */ /* 0x000fe400078ec0ff */
        /* <DEDUP_REMOVED lines=19> */
[----:B-1----:R-:W2:Y:S01]  /*11d20*/  LDL R2, [R1+0x1390] ;  /* 0x0013900001027983 */ /* 0x002ea20000100800 */
[----:B------:R-:W-:Y:S02]  /*11d30*/  MOV R8, 0x11d60 ;  /* 0x00011d6000087802 */ /* 0x000fe40000000f00 */
[----:B--2---:R-:W-:Y:S02]  /*11d40*/  IADD3 R3, R7, R2, RZ ;  /* 0x0000000207037210 */ /* 0x004fe40007ffe0ff */
[----:B------:R-:W-:Y:S05]  /*11d50*/  CALL.REL.NOINC `($_ZN7cutlass13device_kernelIN5flash19enable_sm80_to_sm89INS1_16FlashAttnBwdSm80INS1_25CollectiveMainloopBwdSm80ILi2ELi2EN4cute5tupleIJNS5_1CILi128EEES8_NS7_ILi64EEEEEENS_10bfloat16_tEfNS_4arch4Sm80ELb0ELb1ELb1ELb0ELb1ELb0ELb0ELb0ELi2ELi4ELi4ELi4ELb0EEENS1_21CollectiveEpilogueBwdISA_SB_SD_Li256ELb0ELb0ELi2EEENS1_19SingleTileSchedulerILb0ELb0ELb0ELi128EEEEEEEEEvNT_6ParamsE$_ZZN4cuteplIJiEJiEEEDaRKNS_15ArithmeticTupleIJDpT_EEERKNS1_IJDpT0_EEEENKUlDpRKT_E_clIJiEEEDaSF_) ;  /* 0xffffeff000007944 */ /* 0x000fea0003c3ffff */
[----:B-1----:R-:W-:Y:S01]  /*11d60*/  IMAD.MOV.U32 R2, RZ, RZ, R83 ;  /* 0x000000ffff027224 */ /* 0x002fe200078e0053 */
[----:B-----5:R-:W-:Y:S02]  /*11d70*/  MOV R3, R31 ;  /* 0x0000001f00037202 */ /* 0x020fe40000000f00 */
[----:B------:R-:W-:Y:S02]  /*11d80*/  MOV R6, 0x11da0 ;  /* 0x00011da000067802 */ /* 0x000fe40000000f00 */
[----:B--2---:R-:W-:Y:S05]  /*11d90*/  CALL.REL.NOINC `($_ZN7cutlass13device_kernelIN5flash19enable_sm80_to_sm89INS1_16FlashAttnBwdSm80INS1_25CollectiveMainloopBwdSm80ILi2ELi2EN4cute5tupleIJNS5_1CILi128EEES8_NS7_ILi64EEEEEENS_10bfloat16_tEfNS_4arch4Sm80ELb0ELb1ELb1ELb0ELb1ELb0ELb0ELb0ELi2ELi4ELi4ELi4ELb0EEENS1_21CollectiveEpilogueBwdISA_SB_SD_Li256ELb0ELb0ELi2EEENS1_19SingleTileSchedulerILb0ELb0ELb0ELi128EEEEEEEEEvNT_6ParamsE$_ZN4cute3eso3ESOILb0ELb1EJiNS_1CILi0EEEEEC2ERKiRKS3_) ;  /* 0xffff60b000007944 */ /* 0x004fea0003c3ffff */
[----:B-1----:R1:W5:Y:S01]  /*11da0*/  LDL R3, [R1+0x1390] ;  /* 0x0013900001037983 */ /* 0x0023620000100800 */
[----:B------:R-:W-:-:S03]  /*11db0*/  MOV R56, 0x11dd0 ;  /* 0x00011dd000387802 */ /* 0x000fc60000000f00 */
[----:B-1---5:R-:W-:Y:S05]  /*11dc0*/  CALL.REL.NOINC `($_ZN7cutlass13device_kernelIN5flash19enable_sm80_to_sm89INS1_16FlashAttnBwdSm80INS1_25CollectiveMainloopBwdSm80ILi2ELi2EN4cute5tupleIJNS5_1CILi128EEES8_NS7_ILi64EEEEEENS_10bfloat16_tEfNS_4arch4Sm80ELb0ELb1ELb1ELb0ELb1ELb0ELb0ELb0ELi2ELi4ELi4ELi4ELb0EEENS1_21CollectiveEpilogueBwdISA_SB_SD_Li256ELb0ELb0ELi2EEENS1_19SingleTileSchedulerILb0ELb0ELb0ELi128EEEEEEEEEvNT_6ParamsE$_ZZN4cuteplIJiEJNS_1CILi0EEES2_EEEDaRKNS_15ArithmeticTupleIJDpT_EEERKNS3_IJDpT0_EEEENKUlDpRKT_E_clIJiS2_EEEDaSH_) ;  /* 0xffffee9000007944 */ /* 0x022fea0003c3ffff */
[----:B------:R2:W-:Y:S01]  /*11dd0*/  STL [R1+0x1390], R5 ;  /* 0x0013900501007387 */ /* 0x0005e20000100800 */
[----:B-----5:R-:W-:Y:S02]  /*11de0*/  IADD3 R10, R3, R4, RZ ;  /* 0x00000004030a7210 */ /* 0x020fe40007ffe0ff */
[----:B------:R-:W-:-:S02]  /*11df0*/  MOV R56, 0x11e10 ;  /* 0x00011e1000387802 */ /* 0x000fc40000000f00 */
[----:B-12---:R-:W-:Y:S05]  /*11e00*/  CALL.REL.NOINC `($_ZN7cutlass13device_kernelIN5flash19enable_sm80_to_sm89INS1_16FlashAttnBwdSm80INS1_25CollectiveMainloopBwdSm80ILi2ELi2EN4cute5tupleIJNS5_1CILi128EEES8_NS7_ILi64EEEEEENS_10bfloat16_tEfNS_4arch4Sm80ELb0ELb1ELb1ELb0ELb1ELb0ELb0ELb0ELi2ELi4ELi4ELi4ELb0EEENS1_21CollectiveEpilogueBwdISA_SB_SD_Li256ELb0ELb0ELi2EEENS1_19SingleTileSchedulerILb0ELb0ELb0ELi128EEEEEEEEEvNT_6ParamsE$_ZZN4cuteplIJiiEJiNS_1CILi0EEEEEEDaRKNS_15ArithmeticTupleIJDpT_EEERKNS3_IJDpT0_EEEENKUlDpRKT_E_clIJiiEEEDaSH_) ;  /* 0xfffff05000007944 */ /* 0x006fea0003c3ffff */
[----:B-----5:R-:W-:Y:S02]  /*11e10*/  LEA R7, R49, R2, 0x7 ;  /* 0x0000000231077211 */ /* 0x020fe400078e38ff */
[----:B------:R-:W-:-:S02]  /*11e20*/  MOV R6, 0x11e40 ;  /* 0x00011e4000067802 */ /* 0x000fc40000000f00 */
[----:B-1----:R-:W-:Y:S05]  /*11e30*/  CALL.REL.NOINC `($_ZN7cutlass13device_kernelIN5flash19enable_sm80_to_sm89INS1_16FlashAttnBwdSm80INS1_25CollectiveMainloopBwdSm80ILi2ELi2EN4cute5tupleIJNS5_1CILi128EEES8_NS7_ILi64EEEEEENS_10bfloat16_tEfNS_4arch4Sm80ELb0ELb1ELb1ELb0ELb1ELb0ELb0ELb0ELi2ELi4ELi4ELi4ELb0EEENS1_21CollectiveEpilogueBwdISA_SB_SD_Li256ELb0ELb0ELi2EEENS1_19SingleTileSchedulerILb0ELb0ELb0ELi128EEEEEEEEEvNT_6ParamsE$_ZN73_INTERNAL_24fd9406_37_flash_bwd_hdim64_bf16_softcap_sm80_cu_3fbc093a_291814__viaddmin_s32Eiii) ;  /* 0xffff9e3000007944 */ /* 0x002fea0003c3ffff */
        /* <DEDUP_REMOVED lines=19> */
[----:B-1---5:R-:W-:Y:S05]  /*11f70*/  CALL.REL.NOINC `($_ZN7cutlass13device_kernelIN5flash19enable_sm80_to_sm89INS1_16FlashAttnBwdSm80INS1_25CollectiveMainloopBwdSm80ILi2ELi2EN4cute5tupleIJNS5_1CILi128EEES8_NS7_ILi64EEEEEENS_10bfloat16_tEfNS_4arch4Sm80ELb0ELb1ELb1ELb0ELb1ELb0ELb0ELb0ELi2ELi4ELi4ELi4ELb0EEENS1_21CollectiveEpilogueBwdISA_SB_SD_Li256ELb0ELb0ELi2EEENS1_19SingleTileSchedulerILb0ELb0ELb0ELi128EEEEEEEEEvNT_6ParamsE$__umulhi) ;  /* 0x0005737000007944 */ /* 0x022fea0003c00000 */
[----:B------:R-:W2:Y:S02]  /*11f80*/  LD.E R7, [R58.64+0x20] ;  /* 0x000020043a077980 */ /* 0x000ea4000c101900 */
[----:B--2---:R-:W-:Y:S02]  /*11f90*/  SHF.R.U32.HI R7, RZ, R7, R6 ;  /* 0x00000007ff077219 */ /* 0x004fe40000011606 */
.L_x_1637:
[----:B------:R-:W-:Y:S05]  /*11fa0*/  BSYNC B0 ;  /* 0x0000000000007941 */ /* 0x000fea0003800000 */
.L_x_1636:
[----:B------:R-:W-:Y:S01]  /*11fb0*/  LOP3.LUT R7, RZ, R7, RZ, 0x33, !PT ;  /* 0x00000007ff077212 */ /* 0x000fe200078e33ff */
[----:B------:R-:W-:Y:S05]  /*11fc0*/  BRA `(.L_x_1638) ;  /* 0x0000007000007947 */ /* 0x000fea0003800000 */
.L_x_1635:
[----:B------:R-:W-:-:S13]  /*11fd0*/  ISETP.NE.AND P0, PT, R3, 0x1, PT ;  /* 0x000000010300780c */ /* 0x000fda0003f05270 */
[----:B------:R-:W-:Y:S05]  /*11fe0*/  @!P0 BRA `(.L_x_1638) ;  /* 0x0000005000008947 */ /* 0x000fea0003800000 */
[----:B------:R1:W5:Y:S01]  /*11ff0*/  LD.E R6, [R58.64+0x1c] ;  /* 0x00001c043a067980 */ /* 0x000362000c101900 */
[----:B------:R-:W-:-:S03]  /*12000*/  MOV R2, 0x12020 ;  /* 0x0001202000027802 */ /* 0x000fc60000000f00 */
[----:B-1---5:R-:W-:Y:S05]  /*12010*/  CALL.REL.NOINC `($_ZN7cutlass13device_kernelIN5flash19enable_sm80_to_sm89INS1_16FlashAttnBwdSm80INS1_25CollectiveMainloopBwdSm80ILi2ELi2EN4cute5tupleIJNS5_1CILi128EEES8_NS7_ILi64EEEEEENS_10bfloat16_tEfNS_4arch4Sm80ELb0ELb1ELb1ELb0ELb1ELb0ELb0ELb0ELi2ELi4ELi4ELi4ELb0EEENS1_21CollectiveEpilogueBwdISA_SB_SD_Li256ELb0ELb0ELi2EEENS1_19SingleTileSchedulerILb0ELb0ELb0ELi128EEEEEEEEEvNT_6ParamsE$__umulhi) ;  /* 0x000572d000007944 */ /* 0x022fea0003c00000 */
[----:B------:R-:W2:Y:S02]  /*12020*/  LD.E R7, [R58.64+0x20] ;  /* 0x000020043a077980 */ /* 0x000ea4000c101900 */
[----:B--2---:R-:W-:Y:S02]  /*12030*/  SHF.R.U32.HI R7, RZ, R7, R6 ;  /* 0x00000007ff077219 */ /* 0x004fe40000011606 */
.L_x_1638:
[----:B------:R-:W-:Y:S05]  /*12040*/  BSYNC B1 ;  /* 0x0000000000017941 */ /* 0x000fea0003800000 */
.L_x_1634:
[----:B------:R-:W-:Y:S01]  /*12050*/  IMAD R6, R3, R7, -R54 ;  /* 0x0000000703067224 */ /* 0x000fe200078e0a36 */
[----:B------:R-:W-:-:S04]  /*12060*/  MOV R8, 0x120a0 ;  /* 0x000120a000087802 */ /* 0x000fc80000000f00 */
[----:B------:R-:W-:-:S05]  /*12070*/  IADD3 R6, -R23, R6, RZ ;  /* 0x0000000617067210 */ /* 0x000fca0007ffe1ff */
[----:B------:R1:W-:Y:S02]  /*12080*/  STL [R1+0x13b8], R6 ;  /* 0x0013b80601007387 */ /* 0x0003e40000100800 */
[----:B-1----:R-:W-:Y:S05]  /*12090*/  CALL.REL.NOINC `($_ZN7cutlass13device_kernelIN5flash19enable_sm80_to_sm89INS1_16FlashAttnBwdSm80INS1_25CollectiveMainloopBwdSm80ILi2ELi2EN4cute5tupleIJNS5_1CILi128EEES8_NS7_ILi64EEEEEENS_10bfloat16_tEfNS_4arch4Sm80ELb0ELb1ELb1ELb0ELb1ELb0ELb0ELb0ELi2ELi4ELi4ELi4ELb0EEENS1_21CollectiveEpilogueBwdISA_SB_SD_Li256ELb0ELb0ELi2EEENS1_19SingleTileSchedulerILb0ELb0ELb0ELi128EEEEEEEEEvNT_6ParamsE$_ZSt3maxIiERKT_S2_S2_) ;  /* 0xffff9cc000007944 */ /* 0x002fea0003c3ffff */
[----:B------:R-:W-:-:S06]  /*120a0*/  IADD3 R2, R9, -c[0x0][0x20], RZ ;  /* 0x8000080009027a10 */ /* 0x000fcc0007ffe0ff */
[----:B------:R-:W2:Y:S01]  /*120b0*/  LDL R2, [R2] ;  /* 0x0000000002027983 */ /* 0x000ea20000100800 */
[----:B------:R-:W-:Y:S01]  /*120c0*/  IMAD.IADD R3, R3, 0x1, R6 ;  /* 0x0000000103037824 */ /* 0x000fe200078e0206 */
[----:B------:R-:W-:-:S04]  /*120d0*/  MOV R6, 0x12100 ;  /* 0x0001210000067802 */ /* 0x000fc80000000f00 */
[----:B--2---:R1:W-:Y:S03]  /*120e0*/  STL.64 [R1+0x13b0], R2 ;  /* 0x0013b00201007387 */ /* 0x0043e60000100a00 */
[----:B-1----:R-:W-:Y:S05]  /*120f0*/  CALL.REL.NOINC `($_ZN7cutlass13device_kernelIN5flash19enable_sm80_to_sm89INS1_16FlashAttnBwdSm80INS1_25CollectiveMainloopBwdSm80ILi2ELi2EN4cute5tupleIJNS5_1CILi128EEES8_NS7_ILi64EEEEEENS_10bfloat16_tEfNS_4arch4Sm80ELb0ELb1ELb1ELb0ELb1ELb0ELb0ELb0ELi2ELi4ELi4ELi4ELb0EEENS1_21CollectiveEpilogueBwdISA_SB_SD_Li256ELb0ELb0ELi2EEENS1_19SingleTileSchedulerILb0ELb0ELb0ELi128EEEEEEEEEvNT_6ParamsE$_ZSt3minIiERKT_S2_S2_) ;  /* 0xffff9cf000007944 */ /* 0x002fea0003c3ffff */
[----:B------:R-:W-:-:S05]  /*12100*/  IADD3 R7, R7, -c[0x0][0x20], RZ ;  /* 0x8000080007077a10 */ /* 0x000fca0007ffe0ff */
[----:B------:R-:W2:Y:S04]  /*12110*/  LDL R2, [R7] ;  /* 0x0000000007027983 */ /* 0x000ea80000100800 */
[----:B--2---:R1:W-:Y:S02]  /*12120*/  STL [R1+0x13ac], R2 ;  /* 0x0013ac0201007387 */ /* 0x0043e40000100800 */
.L_x_1633:
[----:B-1----:R-:W-:Y:S05]  /*12130*/  BSYNC B2 ;  /* 0x0000000000027941 */ /* 0x002fea0003800000 */
.L_x_1632:
[----:B------:R1:W-:Y:S01]  /*12140*/  STL [R1+0x13bc], RZ ;  /* 0x0013bcff01007387 */ /* 0x0003e20000100800 */
[----:B------:R-:W-:-:S03]  /*12150*/  MOV R56, 0xffffffff ;  /* 0xffffffff00387802 */ /* 0x000fc60000000f00 */
.L_x_1641:
[----:B------:R-:W-:Y:S01]  /*12160*/  IMAD.MOV.U32 R3, RZ, RZ, R13 ;  /* 0x000000ffff037224 */ /* 0x000fe200078e000d */
[----:B------:R-:W-:Y:S01]  /*12170*/  MOV R10, RZ ;  /* 0x000000ff000a7202 */ /* 0x000fe20000000f00 */
[----:B-1----:R-:W-:Y:S01]  /*12180*/  IMAD.MOV.U32 R2, RZ, RZ, R48 ;  /* 0x000000ffff027224 */ /* 0x002fe200078e0030 */
[----:B------:R-:W-:Y:S02]  /*12190*/  MOV R8, 0x121b0 ;  /* 0x000121b000087802 */ /* 0x000fe40000000f00 */
[----:B-1----:R-:W-:Y:S05]  /*121a0*/  CALL.REL.NOINC `($_ZN7cutlass13device_kernelIN5flash19enable_sm80_to_sm89INS1_16FlashAttnBwdSm80INS1_25CollectiveMainloopBwdSm80ILi2ELi2EN4cute5tupleIJNS5_1CILi128EEES8_NS7_ILi64EEEEEENS_10bfloat16_tEfNS_4arch4Sm80ELb0ELb1ELb1ELb0ELb1ELb0ELb0ELb0ELi2ELi4ELi4ELi4ELb0EEENS1_21CollectiveEpilogueBwdISA_SB_SD_Li256ELb0ELb0ELi2EEENS1_19SingleTileSchedulerILb0ELb0ELb0ELi128EEEEEEEEEvNT_6ParamsE$_ZN4cute3eso3ESOILb0ELb0EJiiEEC2ERKiS4_) ;  /* 0xffff551000007944 */ /* 0x002fea0003c3ffff */
        /* <DEDUP_REMOVED lines=8> */
[----:B-1---5:R-:W-:Y:S05]  /*12230*/  CALL.REL.NOINC `($_ZN7cutlass13device_kernelIN5flash19enable_sm80_to_sm89INS1_16FlashAttnBwdSm80INS1_25CollectiveMainloopBwdSm80ILi2ELi2EN4cute5tupleIJNS5_1CILi128EEES8_NS7_ILi64EEEEEENS_10bfloat16_tEfNS_4arch4Sm80ELb0ELb1ELb1ELb0ELb1ELb0ELb0ELb0ELi2ELi4ELi4ELi4ELb0EEENS1_21CollectiveEpilogueBwdISA_SB_SD_Li256ELb0ELb0ELi2EEENS1_19SingleTileSchedulerILb0ELb0ELb0ELi128EEEEEEEEEvNT_6ParamsE$_ZN4cute5tupleIJiEEC2ERKi) ;  /* 0xffff975000007944 */ /* 0x022fea0003c3ffff */
        /* <DEDUP_REMOVED lines=24> */
[----:B-1----:R-:W2:Y:S02]  /*123c0*/  LDL R3, [R1+0x1390] ;  /* 0x0013900001037983 */ /* 0x002ea40000100800 */
[----:B--2---:R-:W-:Y:S02]  /*123d0*/  IADD3 R3, R8, R3, RZ ;  /* 0x0000000308037210 */ /* 0x004fe40007ffe0ff */
[----:B------:R-:W-:Y:S02]  /*123e0*/  MOV R8, 0x12400 ;  /* 0x0001240000087802 */ /* 0x000fe40000000f00 */
[----:B------:R-:W-:Y:S05]  /*123f0*/  CALL.REL.NOINC `($_ZN7cutlass13device_kernelIN5flash19enable_sm80_to_sm89INS1_16FlashAttnBwdSm80INS1_25CollectiveMainloopBwdSm80ILi2ELi2EN4cute5tupleIJNS5_1CILi128EEES8_NS7_ILi64EEEEEENS_10bfloat16_tEfNS_4arch4Sm80ELb0ELb1ELb1ELb0ELb1ELb0ELb0ELb0ELi2ELi4ELi4ELi4ELb0EEENS1_21CollectiveEpilogueBwdISA_SB_SD_Li256ELb0ELb0ELi2EEENS1_19SingleTileSchedulerILb0ELb0ELb0ELi128EEEEEEEEEvNT_6ParamsE$_ZZN4cuteplIJiEJiEEEDaRKNS_15ArithmeticTupleIJDpT_EEERKNS1_IJDpT0_EEEENKUlDpRKT_E_clIJiEEEDaSF_) ;  /* 0xffffe95000007944 */ /* 0x000fea0003c3ffff */
[----:B------:R-:W-:Y:S01]  /*12400*/  LEA.HI R8, R7, R7, RZ, 0x1 ;  /* 0x0000000707087211 */ /* 0x000fe200078f08ff */
[----:B-1----:R-:W-:Y:S01]  /*12410*/  IMAD.MOV.U32 R2, RZ, RZ, R83 ;  /* 0x000000ffff027224 */ /* 0x002fe200078e0053 */
[----:B------:R-:W-:Y:S02]  /*12420*/  MOV R10, 0x12460 ;  /* 0x00012460000a7802 */ /* 0x000fe40000000f00 */
[----:B------:R-:W-:-:S05]  /*12430*/  LOP3.LUT R6, R8, 0xfffffffe, RZ, 0xc0, !PT ;  /* 0xfffffffe08067812 */ /* 0x000fca00078ec0ff */
[----:B------:R-:W-:Y:S02]  /*12440*/  IMAD.IADD R3, R7, 0x1, -R6 ;  /* 0x0000000107037824 */ /* 0x000fe400078e0a06 */
[----:B--2--5:R-:W-:Y:S05]  /*12450*/  CALL.REL.NOINC `($_ZN7cutlass13device_kernelIN5flash19enable_sm80_to_sm89INS1_16FlashAttnBwdSm80INS1_25CollectiveMainloopBwdSm80ILi2ELi2EN4cute5tupleIJNS5_1CILi128EEES8_NS7_ILi64EEEEEENS_10bfloat16_tEfNS_4arch4Sm80ELb0ELb1ELb1ELb0ELb1ELb0ELb0ELb0ELi2ELi4ELi4ELi4ELb0EEENS1_21CollectiveEpilogueBwdISA_SB_SD_Li256ELb0ELb0ELi2EEENS1_19SingleTileSchedulerILb0ELb0ELb0ELi128EEEEEEEEEvNT_6ParamsE$_ZN4cute5tupleIJiEEC2ERKi) ;  /* 0xffff953000007944 */ /* 0x024fea0003c3ffff */
        /* <DEDUP_REMOVED lines=19> */
[----:B-1---5:R-:W-:Y:S05]  /*12590*/  CALL.REL.NOINC `($_ZN7cutlass13device_kernelIN5flash19enable_sm80_to_sm89INS1_16FlashAttnBwdSm80INS1_25CollectiveMainloopBwdSm80ILi2ELi2EN4cute5tupleIJNS5_1CILi128EEES8_NS7_ILi64EEEEEENS_10bfloat16_tEfNS_4arch4Sm80ELb0ELb1ELb1ELb0ELb1ELb0ELb0ELb0ELi2ELi4ELi4ELi4ELb0EEENS1_21CollectiveEpilogueBwdISA_SB_SD_Li256ELb0ELb0ELi2EEENS1_19SingleTileSchedulerILb0ELb0ELb0ELi128EEEEEEEEEvNT_6ParamsE$_ZN4cute5tupleIJiEEC2ERKi) ;  /* 0xffff93f000007944 */ /* 0x022fea0003c3ffff */
[----:B-1----:R1:W5:Y:S01]  /*125a0*/  LDL R3, [R1+0x1380] ;  /* 0x0013800001037983 */ /* 0x0023620000100800 */
[----:B------:R-:W-:-:S02]  /*125b0*/  MOV R9, R83 ;  /* 0x0000005300097202 */ /* 0x000fc40000000f00 */
[----:B------:R-:W-:Y:S02]  /*125c0*/  MOV R8, 0x125e0 ;  /* 0x000125e000087802 */ /* 0x000fe40000000f00 */
[----:B-1---5:R-:W-:Y:S05]  /*125d0*/  CALL.REL.NOINC `($_ZN7cutlass13device_kernelIN5flash19enable_sm80_to_sm89INS1_16FlashAttnBwdSm80INS1_25CollectiveMainloopBwdSm80ILi2ELi2EN4cute5tupleIJNS5_1CILi128EEES8_NS7_ILi64EEEEEENS_10bfloat16_tEfNS_4arch4Sm80ELb0ELb1ELb1ELb0ELb1ELb0ELb0ELb0ELi2ELi4ELi4ELi4ELb0EEENS1_21CollectiveEpilogueBwdISA_SB_SD_Li256ELb0ELb0ELi2EEENS1_19SingleTileSchedulerILb0ELb0ELb0ELi128EEEEEEEEEvNT_6ParamsE$_ZN4cute5tupleIJNS_1CILi0EEEiEEC2ERKS2_RKi) ;  /* 0xffff92d000007944 */ /* 0x022fea0003c3ffff */
[----:B------:R-:W2:Y:S01]  /*125e0*/  LDL R2, [R1+0x1390] ;  /* 0x0013900001027983 */ /* 0x000ea20000100800 */
[----:B------:R-:W-:Y:S02]  /*125f0*/  MOV R62, 0x12620 ;  /* 0x00012620003e7802 */ /* 0x000fe40000000f00 */
[----:B--2---:R-:W-:Y:S02]  /*12600*/  IADD3 R3, R57, R2, RZ ;  /* 0x0000000239037210 */ /* 0x004fe40007ffe0ff */
[----:B------:R-:W-:Y:S05]  /*12610*/  CALL.REL.NOINC `($_ZN7cutlass13device_kernelIN5flash19enable_sm80_to_sm89INS1_16FlashAttnBwdSm80INS1_25CollectiveMainloopBwdSm80ILi2ELi2EN4cute5tupleIJNS5_1CILi128EEES8_NS7_ILi64EEEEEENS_10bfloat16_tEfNS_4arch4Sm80ELb0ELb1ELb1ELb0ELb1ELb0ELb0ELb0ELi2ELi4ELi4ELi4ELb0EEENS1_21CollectiveEpilogueBwdISA_SB_SD_Li256ELb0ELb0ELi2EEENS1_19SingleTileSchedulerILb0ELb0ELb0ELi128EEEEEEEEEvNT_6ParamsE$_ZZN4cuteplIJNS_1CILi0EEEiEJS2_iEEEDaRKNS_15ArithmeticTupleIJDpT_EEERKNS3_IJDpT0_EEEENKUlDpRKT_E_clIJS2_iEEEDaSH_) ;  /* 0xffffe4d000007944 */ /* 0x000fea0003c3ffff */
[----:B------:R-:W-:Y:S01]  /*12620*/  IMAD.MOV.U32 R2, RZ, RZ, R83 ;  /* 0x000000ffff027224 */ /* 0x000fe200078e0053 */
[----:B------:R-:W-:Y:S02]  /*12630*/  MOV R3, R31 ;  /* 0x0000001f00037202 */ /* 0x000fe40000000f00 */
[----:B------:R-:W-:Y:S02]  /*12640*/  MOV R6, 0x12660 ;  /* 0x0001266000067802 */ /* 0x000fe40000000f00 */
[----:B-1---5:R-:W-:Y:S05]  /*12650*/  CALL.REL.NOINC `($_ZN7cutlass13device_kernelIN5flash19enable_sm80_to_sm89INS1_16FlashAttnBwdSm80INS1_25CollectiveMainloopBwdSm80ILi2ELi2EN4cute5tupleIJNS5_1CILi128EEES8_NS7_ILi64EEEEEENS_10bfloat16_tEfNS_4arch4Sm80ELb0ELb1ELb1ELb0ELb1ELb0ELb0ELb0ELi2ELi4ELi4ELi4ELb0EEENS1_21CollectiveEpilogueBwdISA_SB_SD_Li256ELb0ELb0ELi2EEENS1_19SingleTileSchedulerILb0ELb0ELb0ELi128EEEEEEEEEvNT_6ParamsE$_ZN4cute3eso3ESOILb0ELb1EJiNS_1CILi0EEEEEC2ERKiRKS3_) ;  /* 0xffff57f000007944 */ /* 0x022fea0003c3ffff */
[----:B------:R2:W5:Y:S01]  /*12660*/  LDL R10, [R1+0x1390] ;  /* 0x00139000010a7983 */ /* 0x0005620000100800 */
[----:B------:R-:W-:Y:S02]  /*12670*/  MOV R9, R83 ;  /* 0x0000005300097202 */ /* 0x000fe40000000f00 */
[----:B------:R-:W-:Y:S01]  /*12680*/  MOV R78, 0x126b0 ;  /* 0x000126b0004e7802 */ /* 0x000fe20000000f00 */
[----:B------:R2:W-:Y:S04]  /*12690*/  STL [R1+0x1390], R34 ;  /* 0x0013902201007387 */ /* 0x0005e80000100800 */
[----:B-12--5:R-:W-:Y:S05]  /*126a0*/  CALL.REL.NOINC `($_ZN7cutlass13device_kernelIN5flash19enable_sm80_to_sm89INS1_16FlashAttnBwdSm80INS1_25CollectiveMainloopBwdSm80ILi2ELi2EN4cute5tupleIJNS5_1CILi128EEES8_NS7_ILi64EEEEEENS_10bfloat16_tEfNS_4arch4Sm80ELb0ELb1ELb1ELb0ELb1ELb0ELb0ELb0ELi2ELi4ELi4ELi4ELb0EEENS1_21CollectiveEpilogueBwdISA_SB_SD_Li256ELb0ELb0ELi2EEENS1_19SingleTileSchedulerILb0ELb0ELb0ELi128EEEEEEEEEvNT_6ParamsE$_ZZN4cuteplIJiEJNS_1CILi0EEEiEEEDaRKNS_15ArithmeticTupleIJDpT_EEERKNS3_IJDpT0_EEEENKUlDpRKT_E_clIJiiEEEDaSH_) ;  /* 0xffffe62000007944 */ /* 0x026fea0003c3ffff */
[----:B-----5:R2:W-:Y:S01]  /*126b0*/  STL [R1+0x1390], R3 ;  /* 0x0013900301007387 */ /* 0x0205e20000100800 */
[----:B------:R-:W-:-:S03]  /*126c0*/  MOV R62, 0x126e0 ;  /* 0x000126e0003e7802 */ /* 0x000fc60000000f00 */
[----:B-12---:R-:W-:Y:S05]  /*126d0*/  CALL.REL.NOINC `($_ZN7cutlass13device_kernelIN5flash19enable_sm80_to_sm89INS1_16FlashAttnBwdSm80INS1_25CollectiveMainloopBwdSm80ILi2ELi2EN4cute5tupleIJNS5_1CILi128EEES8_NS7_ILi64EEEEEENS_10bfloat16_tEfNS_4arch4Sm80ELb0ELb1ELb1ELb0ELb1ELb0ELb0ELb0ELi2ELi4ELi4ELi4ELb0EEENS1_21CollectiveEpilogueBwdISA_SB_SD_Li256ELb0ELb0ELi2EEENS1_19SingleTileSchedulerILb0ELb0ELb0ELi128EEEEEEEEEvNT_6ParamsE$_ZZN4cuteplIJNS_1CILi0EEES2_EJiiEEEDaRKNS_15ArithmeticTupleIJDpT_EEERKNS3_IJDpT0_EEEENKUlDpRKT_E_clIJiiEEEDaSH_) ;  /* 0xffffe38000007944 */ /* 0x006fea0003c3ffff */
        /* <DEDUP_REMOVED lines=11> */
[----:B-1----:R-:W-:Y:S05]  /*12790*/  CALL.REL.NOINC `($_ZN7cutlass13device_kernelIN5flash19enable_sm80_to_sm89INS1_16FlashAttnBwdSm80INS1_25CollectiveMainloopBwdSm80ILi2ELi2EN4cute5tupleIJNS5_1CILi128EEES8_NS7_ILi64EEEEEENS_10bfloat16_tEfNS_4arch4Sm80ELb0ELb1ELb1ELb0ELb1ELb0ELb0ELb0ELi2ELi4ELi4ELi4ELb0EEENS1_21CollectiveEpilogueBwdISA_SB_SD_Li256ELb0ELb0ELi2EEENS1_19SingleTileSchedulerILb0ELb0ELb0ELi128EEEEEEEEEvNT_6ParamsE$_ZN4cute3eso3ESOILb0ELb0EJiiEEC2ERKiS4_) ;  /* 0xffff4f2000007944 */ /* 0x002fea0003c3ffff */
        /* <DEDUP_REMOVED lines=16> */
.L_x_1640:
[----:B------:R-:W-:Y:S05]  /*128a0*/  BSYNC B0 ;  /* 0x0000000000007941 */ /* 0x000fea0003800000 */
.L_x_1639:
        /* <DEDUP_REMOVED lines=8> */
[----:B------:R-:W-:Y:S05]  /*12930*/  CALL.REL.NOINC `($_ZN7cutlass13device_kernelIN5flash19enable_sm80_to_sm89INS1_16FlashAttnBwdSm80INS1_25CollectiveMainloopBwdSm80ILi2ELi2EN4cute5tupleIJNS5_1CILi128EEES8_NS7_ILi64EEEEEENS_10bfloat16_tEfNS_4arch4Sm80ELb0ELb1ELb1ELb0ELb1ELb0ELb0ELb0ELi2ELi4ELi4ELi4ELb0EEENS1_21CollectiveEpilogueBwdISA_SB_SD_Li256ELb0ELb0ELi2EEENS1_19SingleTileSchedulerILb0ELb0ELb0ELi128EEEEEEEEEvNT_6ParamsE$_ZN4cute3eso3ESOILb0ELb1EJiNS_1CILi0EEEEEC2ERKiRKS3_) ;  /* 0xffff551000007944 */ /* 0x000fea0003c3ffff */
        /* <DEDUP_REMOVED lines=72> */
.L_x_1647:
[----:B------:R-:W-:Y:S05]  /*12dc0*/  BSYNC B0 ;  /* 0x0000000000007941 */ /* 0x000fea0003800000 */
.L_x_1646:
[----:B------:R-:W-:Y:S01]  /*12dd0*/  LOP3.LUT R7, RZ, R7, RZ, 0x33, !PT ;  /* 0x00000007ff077212 */ /* 0x000fe200078e33ff */
[----:B------:R-:W-:Y:S05]  /*12de0*/  BRA `(.L_x_1648) ;  /* 0x0000007000007947 */ /* 0x000fea0003800000 */
.L_x_1645:
[----:B------:R-:W-:-:S13]  /*12df0*/  ISETP.NE.AND P0, PT, R3, 0x1, PT ;  /* 0x000000010300780c */ /* 0x000fda0003f05270 */
[----:B------:R-:W-:Y:S05]  /*12e00*/  @!P0 BRA `(.L_x_1648) ;  /* 0x0000005000008947 */ /* 0x000fea0003800000 */
[----:B------:R1:W5:Y:S01]  /*12e10*/  LD.E R6, [R58.64+0x1c] ;  /* 0x00001c043a067980 */ /* 0x000362000c101900 */
[----:B------:R-:W-:-:S03]  /*12e20*/  MOV R2, 0x12e40 ;  /* 0x00012e4000027802 */ /* 0x000fc60000000f00 */
[----:B-1---5:R-:W-:Y:S05]  /*12e30*/  CALL.REL.NOINC `($_ZN7cutlass13device_kernelIN5flash19enable_sm80_to_sm89INS1_16FlashAttnBwdSm80INS1_25CollectiveMainloopBwdSm80ILi2ELi2EN4cute5tupleIJNS5_1CILi128EEES8_NS7_ILi64EEEEEENS_10bfloat16_tEfNS_4arch4Sm80ELb0ELb1ELb1ELb0ELb1ELb0ELb0ELb0ELi2ELi4ELi4ELi4ELb0EEENS1_21CollectiveEpilogueBwdISA_SB_SD_Li256ELb0ELb0ELi2EEENS1_19SingleTileSchedulerILb0ELb0ELb0ELi128EEEEEEEEEvNT_6ParamsE$__umulhi) ;  /* 0x000564b000007944 */ /* 0x022fea0003c00000 */
[----:B------:R-:W2:Y:S02]  /*12e40*/  LD.E R7, [R58.64+0x20] ;  /* 0x000020043a077980 */ /* 0x000ea4000c101900 */
[----:B--2---:R-:W-:Y:S02]  /*12e50*/  SHF.R.U32.HI R7, RZ, R7, R6 ;  /* 0x00000007ff077219 */ /* 0x004fe40000011606 */
.L_x_1648:
[----:B------:R-:W-:Y:S05]  /*12e60*/  BSYNC B1 ;  /* 0x0000000000017941 */ /* 0x000fea0003800000 */
.L_x_1644:
        /* <DEDUP_REMOVED lines=14> */
.L_x_1643:
[----:B-1----:R-:W-:Y:S05]  /*12f50*/  BSYNC B2 ;  /* 0x0000000000027941 */ /* 0x002fea0003800000 */
.L_x_1642:
[----:B------:R1:W-:Y:S01]  /*12f60*/  STL [R1+0x13bc], RZ ;  /* 0x0013bcff01007387 */ /* 0x0003e20000100800 */
[----:B------:R-:W-:-:S03]  /*12f70*/  MOV R56, 0xffffffff ;  /* 0xffffffff00387802 */ /* 0x000fc60000000f00 */
.L_x_1651:
[----:B------:R-:W-:Y:S01]  /*12f80*/  IMAD.MOV.U32 R3, RZ, RZ, R13 ;  /* 0x000000ffff037224 */ /* 0x000fe200078e000d */
[----:B------:R-:W-:Y:S01]  /*12f90*/  MOV R10, 0x1 ;  /* 0x00000001000a7802 */ /* 0x000fe20000000f00 */
        /* <DEDUP_REMOVED lines=114> */
.L_x_1650:
[----:B------:R-:W-:Y:S05]  /*136c0*/  BSYNC B0 ;  /* 0x0000000000007941 */ /* 0x000fea0003800000 */
.L_x_1649:
        /* <DEDUP_REMOVED lines=81> */
.L_x_1657:
[----:B------:R-:W-:Y:S05]  /*13be0*/  BSYNC B0 ;  /* 0x0000000000007941 */ /* 0x000fea0003800000 */
.L_x_1656:
[----:B------:R-:W-:Y:S01]  /*13bf0*/  LOP3.LUT R7, RZ, R7, RZ, 0x33, !PT ;  /* 0x00000007ff077212 */ /* 0x000fe200078e33ff */
[----:B------:R-:W-:Y:S05]  /*13c00*/  BRA `(.L_x_1658) ;  /* 0x0000007000007947 */ /* 0x000fea0003800000 */
.L_x_1655:
[----:B------:R-:W-:-:S13]  /*13c10*/  ISETP.NE.AND P0, PT, R3, 0x1, PT ;  /* 0x000000010300780c */ /* 0x000fda0003f05270 */
[----:B------:R-:W-:Y:S05]  /*13c20*/  @!P0 BRA `(.L_x_1658) ;  /* 0x0000005000008947 */ /* 0x000fea0003800000 */
[----:B------:R1:W5:Y:S01]  /*13c30*/  LD.E R6, [R58.64+0x1c] ;  /* 0x00001c043a067980 */ /* 0x000362000c101900 */
[----:B------:R-:W-:-:S03]  /*13c40*/  MOV R2, 0x13c60 ;  /* 0x00013c6000027802 */ /* 0x000fc60000000f00 */
[----:B-1---5:R-:W-:Y:S05]  /*13c50*/  CALL.REL.NOINC `($_ZN7cutlass13device_kernelIN5flash19enable_sm80_to_sm89INS1_16FlashAttnBwdSm80INS1_25CollectiveMainloopBwdSm80ILi2ELi2EN4cute5tupleIJNS5_1CILi128EEES8_NS7_ILi64EEEEEENS_10bfloat16_tEfNS_4arch4Sm80ELb0ELb1ELb1ELb0ELb1ELb0ELb0ELb0ELi2ELi4ELi4ELi4ELb0EEENS1_21CollectiveEpilogueBwdISA_SB_SD_Li256ELb0ELb0ELi2EEENS1_19SingleTileSchedulerILb0ELb0ELb0ELi128EEEEEEEEEvNT_6ParamsE$__umulhi) ;  /* 0x0005569000007944 */ /* 0x022fea0003c00000 */
[----:B------:R-:W2:Y:S02]  /*13c60*/  LD.E R7, [R58.64+0x20] ;  /* 0x000020043a077980 */ /* 0x000ea4000c101900 */
[----:B--2---:R-:W-:Y:S02]  /*13c70*/  SHF.R.U32.HI R7, RZ, R7, R6 ;  /* 0x00000007ff077219 */ /* 0x004fe40000011606 */
.L_x_1658:
[----:B------:R-:W-:Y:S05]  /*13c80*/  BSYNC B1 ;  /* 0x0000000000017941 */ /* 0x000fea0003800000 */
.L_x_1654:
        /* <DEDUP_REMOVED lines=14> */
.L_x_1653:
[----:B-1----:R-:W-:Y:S05]  /*13d70*/  BSYNC B2 ;  /* 0x0000000000027941 */ /* 0x002fea0003800000 */
.L_x_1652:
[----:B------:R1:W-:Y:S01]  /*13d80*/  STL [R1+0x13bc], RZ ;  /* 0x0013bcff01007387 */ /* 0x0003e20000100800 */
[----:B------:R-:W-:-:S03]  /*13d90*/  MOV R56, 0xffffffff ;  /* 0xffffffff00387802 */ /* 0x000fc60000000f00 */
.L_x_1661:
        /* <DEDUP_REMOVED lines=116> */
.L_x_1660:
[----:B------:R-:W-:Y:S05]  /*144e0*/  BSYNC B0 ;  /* 0x0000000000007941 */ /* 0x000fea0003800000 */
.L_x_1659:
        /* <DEDUP_REMOVED lines=56> */
[----:B-----5:R-:W-:Y:S01]  /*14870*/  IMAD R49, R49, 0x80, R2 ;  /* 0x0000008031317824 */ /* 0x020fe200078e0202 */
[----:B------:R-:W-:-:S04]  /*14880*/  MOV R6, 0x148b0 ;  /* 0x000148b000067802 */ /* 0x000fc80000000f00 */
[----:B------:R-:W-:Y:S02]  /*14890*/  MOV R7, R49 ;  /* 0x0000003100077202 */ /* 0x000fe40000000f00 */
        /* <DEDUP_REMOVED lines=23> */
.L_x_1667:
[----:B------:R-:W-:Y:S05]  /*14a10*/  BSYNC B0 ;  /* 0x0000000000007941 */ /* 0x000fea0003800000 */
.L_x_1666:
[----:B------:R-:W-:Y:S01]  /*14a20*/  LOP3.LUT R7, RZ, R7, RZ, 0x33, !PT ;  /* 0x00000007ff077212 */ /* 0x000fe200078e33ff */
[----:B------:R-:W-:Y:S05]  /*14a30*/  BRA `(.L_x_1668) ;  /* 0x0000007000007947 */ /* 0x000fea0003800000 */
.L_x_1665:
[----:B------:R-:W-:-:S13]  /*14a40*/  ISETP.NE.AND P0, PT, R3, 0x1, PT ;  /* 0x000000010300780c */ /* 0x000fda0003f05270 */
[----:B------:R-:W-:Y:S05]  /*14a50*/  @!P0 BRA `(.L_x_1668) ;  /* 0x0000005000008947 */ /* 0x000fea0003800000 */
[----:B------:R1:W5:Y:S01]  /*14a60*/  LD.E R6, [R58.64+0x1c] ;  /* 0x00001c043a067980 */ /* 0x000362000c101900 */
[----:B------:R-:W-:-:S03]  /*14a70*/  MOV R2, 0x14a90 ;  /* 0x00014a9000027802 */ /* 0x000fc60000000f00 */
[----:B-1---5:R-:W-:Y:S05]  /*14a80*/  CALL.REL.NOINC `($_ZN7cutlass13device_kernelIN5flash19enable_sm80_to_sm89INS1_16FlashAttnBwdSm80INS1_25CollectiveMainloopBwdSm80ILi2ELi2EN4cute5tupleIJNS5_1CILi128EEES8_NS7_ILi64EEEEEENS_10bfloat16_tEfNS_4arch4Sm80ELb0ELb1ELb1ELb0ELb1ELb0ELb0ELb0ELi2ELi4ELi4ELi4ELb0EEENS1_21CollectiveEpilogueBwdISA_SB_SD_Li256ELb0ELb0ELi2EEENS1_19SingleTileSchedulerILb0ELb0ELb0ELi128EEEEEEEEEvNT_6ParamsE$__umulhi) ;  /* 0x0005486000007944 */ /* 0x022fea0003c00000 */
[----:B------:R-:W2:Y:S02]  /*14a90*/  LD.E R7, [R58.64+0x20] ;  /* 0x000020043a077980 */ /* 0x000ea4000c101900 */
[----:B--2---:R-:W-:Y:S02]  /*14aa0*/  SHF.R.U32.HI R7, RZ, R7, R6 ;  /* 0x00000007ff077219 */ /* 0x004fe40000011606 */
.L_x_1668:
[----:B------:R-:W-:Y:S05]  /*14ab0*/  BSYNC B1 ;  /* 0x0000000000017941 */ /* 0x000fea0003800000 */
.L_x_1664:
        /* <DEDUP_REMOVED lines=14> */
.L_x_1663:
[----:B-1----:R-:W-:Y:S05]  /*14ba0*/  BSYNC B2 ;  /* 0x0000000000027941 */ /* 0x002fea0003800000 */
.L_x_1662:
[----:B------:R1:W-:Y:S01]  /*14bb0*/  STL [R1+0x13bc], RZ ;  /* 0x0013bcff01007387 */ /* 0x0003e20000100800 */
[----:B------:R-:W-:-:S03]  /*14bc0*/  MOV R4, 0xffffffff ;  /* 0xffffffff00047802 */ /* 0x000fc60000000f00 */
.L_x_1671:
        /* <DEDUP_REMOVED lines=116> */
.L_x_1670:
[----:B------:R-:W-:Y:S05]  /*15310*/  BSYNC B0 ;  /* 0x0000000000007941 */ /* 0x000fea0003800000 */
.L_x_1669:
[C---:B-1----:R-:W-:Y:S02]  /*15320*/  IADD3 R2, R4.reuse, 0x2, RZ ;  /* 0x0000000204027810 */ /* 0x042fe40007ffe0ff */
[----:B------:R-:W-:-:S03]  /*15330*/  IADD3 R4, R4, 0x1, RZ ;  /* 0x0000000104047810 */ /* 0x000fc60007ffe0ff */
[----:B------:R1:W-:Y:S01]  /*15340*/  STL [R1+0x13bc], R2 ;  /* 0x0013bc0201007387 */ /* 0x0003e20000100800 */
[----:B------:R-:W-:-:S13]  /*15350*/  ISETP.GE.U32.AND P0, PT, R4, 0xf, PT ;  /* 0x0000000f0400780c */ /* 0x000fda0003f06070 */
[----:B------:R-:W-:Y:S05]  /*15360*/  @!P0 BRA `(.L_x_1671) ;  /* 0xfffff86000008947 */ /* 0x000fea000383ffff */
[----:B------:R-:W-:-:S04]  /*15370*/  MOV R47, 0x0 ;  /* 0x00000000002f7802 */ /* 0x000fc80000000f00 */
[----:B------:R-:W-:Y:S05]  /*15380*/  RET.REL.NODEC R46 `(_ZN7cutlass13device_kernelIN5flash19enable_sm80_to_sm89INS1_16FlashAttnBwdSm80INS1_25CollectiveMainloopBwdSm80ILi2ELi2EN4cute5tupleIJNS5_1CILi128EEES8_NS7_ILi64EEEEEENS_10bfloat16_tEfNS_4arch4Sm80ELb0ELb1ELb1ELb0ELb1ELb0ELb0ELb0ELi2ELi4ELi4ELi4ELb0EEENS1_21CollectiveEpilogueBwdISA_SB_SD_Li256ELb0ELb0ELi2EEENS1_19SingleTileSchedulerILb0ELb0ELb0ELi128EEEEEEEEEvNT_6ParamsE) ;  /* 0xfffeac702e007950 */ /* 0x000fea0003c3ffff */
        .type           $_ZN7cutlass13device_kernelIN5flash19enable_sm80_to_sm89INS1_16FlashAttnBwdSm80INS1_25CollectiveMainloopBwdSm80ILi2ELi2EN4cute5tupleIJNS5_1CILi128EEES8_NS7_ILi64EEEEEENS_10bfloat16_tEfNS_4arch4Sm80ELb0ELb1ELb1ELb0ELb1ELb0ELb0ELb0ELi2ELi4ELi4ELi4ELb0EEENS1_21CollectiveEpilogueBwdISA_SB_SD_Li256ELb0ELb0ELi2EEENS1_19SingleTileSchedulerILb0ELb0ELb0ELi128EEEEEEEEEvNT_6ParamsE$_ZZN5flash25CollectiveMainloopBwdSm80ILi2ELi2EN4cute5tupleIJNS1_1CILi128EEES4_NS3_ILi64EEEEEEN7cutlass10bfloat16_tEfNS7_4arch4Sm80ELb0ELb1ELb1ELb0ELb1ELb0ELb0ELb0ELi2ELi4ELi4ELi4ELb0EE3mmaINS_16FlashAttnBwdSm80ISB_NS_21CollectiveEpilogueBwdIS6_S8_SA_Li256ELb0ELb0ELi2EEENS_19SingleTileSchedulerILb0ELb0ELb0ELi128EEEE13SharedStorageENS1_6TensorINS1_11ArrayEngineIfLm32EEENS1_6LayoutINS2_IJNS2_IJNS3_ILi2EEESO_EEESO_NS3_ILi4EEEEEENS2_IJNS2_IJNS3_ILi1EEESO_EEESQ_NS3_ILi8EEEEEEEEEEEEbRKNSB_6ParamsERT0_S12_iNS2_IJiiiEEERT_ENKUliT_E_clIZSC_ISJ_SX_EbS10_S12_S12_iS13_S15_EUlRS16_iE_EEDaiS16_,@function
        .size           $_ZN7cutlass13device_kernelIN5flash19enable_sm80_to_sm89INS1_16FlashAttnBwdSm80INS1_25CollectiveMainloopBwdSm80ILi2ELi2EN4cute5tupleIJNS5_1CILi128EEES8_NS7_ILi64EEEEEENS_10bfloat16_tEfNS_4arch4Sm80ELb0ELb1ELb1ELb0ELb1ELb0ELb0ELb0ELi2ELi4ELi4ELi4ELb0EEENS1_21CollectiveEpilogueBwdISA_SB_SD_Li256ELb0ELb0ELi2EEENS1_19SingleTileSchedulerILb0ELb0ELb0ELi128EEEEEEEEEvNT_6ParamsE$_ZZN5flash25CollectiveMainloopBwdSm80ILi2ELi2EN4cute5tupleIJNS1_1CILi128EEES4_NS3_ILi64EEEEEEN7cutlass10bfloat16_tEfNS7_4arch4Sm80ELb0ELb1ELb1ELb0ELb1ELb0ELb0ELb0ELi2ELi4ELi4ELi4ELb0EE3mmaINS_16FlashAttnBwdSm80ISB_NS_21CollectiveEpilogueBwdIS6_S8_SA_Li256ELb0ELb0ELi2EEENS_19SingleTileSchedulerILb0ELb0ELb0ELi128EEEE13SharedStorageENS1_6TensorINS1_11ArrayEngineIfLm32EEENS1_6LayoutINS2_IJNS2_IJNS3_ILi2EEESO_EEESO_NS3_ILi4EEEEEENS2_IJNS2_IJNS3_ILi1EEESO_EEESQ_NS3_ILi8EEEEEEEEEEEEbRKNSB_6ParamsERT0_S12_iNS2_IJiiiEEERT_ENKUliT_E_clIZSC_ISJ_SX_EbS10_S12_S12_iS13_S15_EUlRS16_iE_EEDaiS16_,($_ZN7cutlass13device_kernelIN5flash19enable_sm80_to_sm89INS1_16FlashAttnBwdSm80INS1_25CollectiveMainloopBwdSm80ILi2ELi2EN4cute5tupleIJNS5_1CILi128EEES8_NS7_ILi64EEEEEENS_10bfloat16_tEfNS_4arch4Sm80ELb0ELb1ELb1ELb0ELb1ELb0ELb0ELb0ELi2ELi4ELi4ELi4ELb0EEENS1_21CollectiveEpilogueBwdISA_SB_SD_Li256ELb0ELb0ELi2EEENS1_19SingleTileSchedulerILb0ELb0ELb0ELi128EEEEEEEEEvNT_6ParamsE$_ZZN5flash25CollectiveMainloopBwdSm80ILi2ELi2EN4cute5tupleIJNS1_1CILi128EEES4_NS3_ILi64EEEEEEN7cutlass10bfloat16_tEfNS7_4arch4Sm80ELb0ELb1ELb1ELb0ELb1ELb0ELb0ELb0ELi2ELi4ELi4ELi4ELb0EE3mmaINS_16FlashAttnBwdSm80ISB_NS_21CollectiveEpilogueBwdIS6_S8_SA_Li256ELb0ELb0ELi2EEENS_19SingleTileSchedulerILb0ELb0ELb0ELi128EEEE13SharedStorageENS1_6TensorINS1_11ArrayEngineIfLm32EEENS1_6LayoutINS2_IJNS2_IJNS3_ILi2EEESO_EEESO_NS3_ILi4EEEEEENS2_IJNS2_IJNS3_ILi1EEESO_EEESQ_NS3_ILi8EEEEEEEEEEEEbRKNSB_6ParamsERT0_S12_iNS2_IJiiiEEERT_ENKUliiE0_clEii - $_ZN7cutlass13device_kernelIN5flash19enable_sm80_to_sm89INS1_16FlashAttnBwdSm80INS1_25CollectiveMainloopBwdSm80ILi2ELi2EN4cute5tupleIJNS5_1CILi128EEES8_NS7_ILi64EEEEEENS_10bfloat16_tEfNS_4arch4Sm80ELb0ELb1ELb1ELb0ELb1ELb0ELb0ELb0ELi2ELi4ELi4ELi4ELb0EEENS1_21CollectiveEpilogueBwdISA_SB_SD_Li256ELb0ELb0ELi2EEENS1_19SingleTileSchedulerILb0ELb0ELb0ELi128EEEEEEEEEvNT_6ParamsE$_ZZN5flash25CollectiveMainloopBwdSm80ILi2ELi2EN4cute5tupleIJNS1_1CILi128EEES4_NS3_ILi64EEEEEEN7cutlass10bfloat16_tEfNS7_4arch4Sm80ELb0ELb1ELb1ELb0ELb1ELb0ELb0ELb0ELi2ELi4ELi4ELi4ELb0EE3mmaINS_16FlashAttnBwdSm80ISB_NS_21CollectiveEpilogueBwdIS6_S8_SA_Li256ELb0ELb0ELi2EEENS_19SingleTileSchedulerILb0ELb0ELb0ELi128EEEE13SharedStorageENS1_6TensorINS1_11ArrayEngineIfLm32EEENS1_6LayoutINS2_IJNS2_IJNS3_ILi2EEESO_EEESO_NS3_ILi4EEEEEENS2_IJNS2_IJNS3_ILi1EEESO_EEESQ_NS3_ILi8EEEEEEEEEEEEbRKNSB_6ParamsERT0_S12_iNS2_IJiiiEEERT_ENKUliT_E_clIZSC_ISJ_SX_EbS10_S12_S12_iS13_S15_EUlRS16_iE_EEDaiS16_)
$_ZN7cutlass13device_kernelIN5flash19enable_sm80_to_sm89INS1_16FlashAttnBwdSm80INS1_25CollectiveMainloopBwdSm80ILi2ELi2EN4cute5tupleIJNS5_1CILi128EEES8_NS7_ILi64EEEEEENS_10bfloat16_tEfNS_4arch4Sm80ELb0ELb1ELb1ELb0ELb1ELb0ELb0ELb0ELi2ELi4ELi4ELi4ELb0EEENS1_21CollectiveEpilogueBwdISA_SB_SD_Li256ELb0ELb0ELi2EEENS1_19SingleTileSchedulerILb0ELb0ELb0ELi128EEEEEEEEEvNT_6ParamsE$_ZZN5flash25CollectiveMainloopBwdSm80ILi2ELi2EN4cute5tupleIJNS1_1CILi128EEES4_NS3_ILi64EEEEEEN7cutlass10bfloat16_tEfNS7_4arch4Sm80ELb0ELb1ELb1ELb0ELb1ELb0ELb0ELb0ELi2ELi4ELi4ELi4ELb0EE3mmaINS_16FlashAttnBwdSm80ISB_NS_21CollectiveEpilogueBwdIS6_S8_SA_Li256ELb0ELb0ELi2EEENS_19SingleTileSchedulerILb0ELb0ELb0ELi128EEEE13SharedStorageENS1_6TensorINS1_11ArrayEngineIfLm32EEENS1_6LayoutINS2_IJNS2_IJNS3_ILi2EEESO_EEESO_NS3_ILi4EEEEEENS2_IJNS2_IJNS3_ILi1EEESO_EEESQ_NS3_ILi8EEEEEEEEEEEEbRKNSB_6ParamsERT0_S12_iNS2_IJiiiEEERT_ENKUliT_E_clIZSC_ISJ_SX_EbS10_S12_S12_iS13_S15_EUlRS16_iE_EEDaiS16_:
        /* <DEDUP_REMOVED lines=48> */
[----:B-1---5:R-:W-:Y:S05]  /*15690*/  CALL.REL.NOINC `($_ZN7cutlass13device_kernelIN5flash19enable_sm80_to_sm89INS1_16FlashAttnBwdSm80INS1_25CollectiveMainloopBwdSm80ILi2ELi2EN4cute5tupleIJNS5_1CILi128EEES8_NS7_ILi64EEEEEENS_10bfloat16_tEfNS_4arch4Sm80ELb0ELb1ELb1ELb0ELb1ELb0ELb0ELb0ELi2ELi4ELi4ELi4ELb0EEENS1_21CollectiveEpilogueBwdISA_SB_SD_Li256ELb0ELb0ELi2EEENS1_19SingleTileSchedulerILb0ELb0ELb0ELi128EEEEEEEEEvNT_6ParamsE$_ZN4cute8smem_ptrIPN7cutlass10bfloat16_tEECI1NS_12iter_adaptorIS3_S4_EEES3_) ;  /* 0xffff64d000007944 */ /* 0x022fea0003c3ffff */
[----:B-1----:R1:W5:Y:S01]  /*156a0*/  LDL.64 R2, [R1+0x758] ;  /* 0x0007580001027983 */ /* 0x0023620000100a00 */
[----:B------:R-:W-:-:S03]  /*156b0*/  MOV R6, 0x156d0 ;  /* 0x000156d000067802 */ /* 0x000fc60000000f00 */
[----:B-1---5:R-:W-:Y:S05]  /*156c0*/  CALL.REL.NOINC `($_ZN7cutlass13device_kernelIN5flash19enable_sm80_to_sm89INS1_16FlashAttnBwdSm80INS1_25CollectiveMainloopBwdSm80ILi2ELi2EN4cute5tupleIJNS5_1CILi128EEES8_NS7_ILi64EEEEEENS_10bfloat16_tEfNS_4arch4Sm80ELb0ELb1ELb1ELb0ELb1ELb0ELb0ELb0ELi2ELi4ELi4ELi4ELb0EEENS1_21CollectiveEpilogueBwdISA_SB_SD_Li256ELb0ELb0ELi2EEENS1_19SingleTileSchedulerILb0ELb0ELb0ELi128EEEEEEEEEvNT_6ParamsE$_ZN4cute3eso3ESOILb1ELb0EJNS_14ComposedLayoutINS_7SwizzleILi3ELi3ELi3EEENS_1CILj0EEENS_6LayoutINS_5tupleIJNS8_IJNS5_ILi8EEENS5_ILi16EEEEEENS8_IJNS5_ILi64EEENS5_ILi1EEEEEEEEENS8_IJNS8_IJSC_NS5_ILi512EEEEEENS8_IJSD_NS5_ILi0EEEEEEEEEEEEENS_10ViewEngineINS_8smem_ptrIPN7cutlass10bfloat16_tEEEEEEEC2ERKSM_RKST_) ;  /* 0xffff2bd000007944 */ /* 0x022fea0003c3ffff */
[----:B-1----:R1:W5:Y:S01]  /*156d0*/  LDL.64 R2, [R1+0x758] ;  /* 0x0007580001027983 */ /* 0x0023620000100a00 */
[----:B------:R-:W-:-:S03]  /*156e0*/  MOV R6, 0x15700 ;  /* 0x0001570000067802 */ /* 0x000fc60000000f00 */
[----:B-1---5:R-:W-:Y:S05]  /*156f0*/  CALL.REL.NOINC `($_ZN7cutlass13device_kernelIN5flash19enable_sm80_to_sm89INS1_16FlashAttnBwdSm80INS1_25CollectiveMainloopBwdSm80ILi2ELi2EN4cute5tupleIJNS5_1CILi128EEES8_NS7_ILi64EEEEEENS_10bfloat16_tEfNS_4arch4Sm80ELb0ELb1ELb1ELb0ELb1ELb0ELb0ELb0ELi2ELi4ELi4ELi4ELb0EEENS1_21CollectiveEpilogueBwdISA_SB_SD_Li256ELb0ELb0ELi2EEENS1_19SingleTileSchedulerILb0ELb0ELb0ELi128EEEEEEEEEvNT_6ParamsE$_ZN4cute3eso3ESOILb1ELb0EJNS_14ComposedLayoutINS_7SwizzleILi3ELi3ELi3EEENS_1CILj0EEENS_6LayoutINS_5tupleIJNS8_IJNS8_IJNS5_ILi4EEENS5_ILi8EEEEEENS8_IJS9_NS5_ILi1EEEEEEEEENS8_IJNS8_IJNS5_ILi2EEESF_SF_EEENS8_IJSF_S9_EEEEEEEEENS8_IJNS8_IJNS8_IJSF_NS5_ILi64EEEEEENS8_IJNS5_ILi1024EEENS5_ILi0EEEEEEEEENS8_IJNS8_IJSC_NS5_ILi512EEESA_EEENS8_IJNS5_ILi4096EEENS5_ILi16EEEEEEEEEEEEEEEENS_10ViewEngineINS_8smem_ptrIPN7cutlass10bfloat16_tEEEEEEEC2ERKSY_RKS15_) ;  /* 0xffff2c2000007944 */ /* 0x022fea0003c3ffff */
[----:B------:R-:W-:Y:S01]  /*15700*/  ULDC.64 UR4, c[0x0][0x118] ;  /* 0x0000460000047ab9 */ /* 0x000fe20000000a00 */
[----:B------:R2:W5:Y:S04]  /*15710*/  LDL.64 R58, [R1+0x758] ;  /* 0x00075800013a7983 */ /* 0x0005680000100a00 */
[----:B-1----:R2:W5:Y:S01]  /*15720*/  LD.E R3, [R56.64+0x8] ;  /* 0x0000080438037980 */ /* 0x002562000c101900 */
[----:B------:R-:W-:-:S02]  /*15730*/  MOV R2, R27 ;  /* 0x0000001b00027202 */ /* 0x000fc40000000f00 */
[----:B------:R-:W-:Y:S02]  /*15740*/  MOV R6, 0x15760 ;  /* 0x0001576000067802 */ /* 0x000fe40000000f00 */
[----:B--2--5:R-:W-:Y:S05]  /*15750*/  CALL.REL.NOINC `($_ZN7cutlass13device_kernelIN5flash19enable_sm80_to_sm89INS1_16FlashAttnBwdSm80INS1_25CollectiveMainloopBwdSm80ILi2ELi2EN4cute5tupleIJNS5_1CILi128EEES8_NS7_ILi64EEEEEENS_10bfloat16_tEfNS_4arch4Sm80ELb0ELb1ELb1ELb0ELb1ELb0ELb0ELb0ELi2ELi4ELi4ELi4ELb0EEENS1_21CollectiveEpilogueBwdISA_SB_SD_Li256ELb0ELb0ELi2EEENS1_19SingleTileSchedulerILb0ELb0ELb0ELi128EEEEEEEEEvNT_6ParamsE$_ZN4cute3eso3ESOILb0ELb1EJiNS_1CILi0EEEEEC2ERKiRKS3_) ;  /* 0xffff26f000007944 */ /* 0x024fea0003c3ffff */
[----:B------:R-:W2:Y:S01]  /*15760*/  LDL R8, [R1+0x758] ;  /* 0x0007580001087983 */ /* 0x000ea20000100800 */
[----:B------:R-:W-:Y:S01]  /*15770*/  ULDC.64 UR4, c[0x0][0x118] ;  /* 0x0000460000047ab9 */ /* 0x000fe20000000a00 */
[----:B-1----:R-:W-:Y:S01]  /*15780*/  IMAD.MOV.U32 R3, RZ, RZ, R27 ;  /* 0x000000ffff037224 */ /* 0x002fe200078e001b */
[----:B------:R-:W-:Y:S01]  /*15790*/  MOV R2, R51 ;  /* 0x0000003300027202 */ /* 0x000fe20000000f00 */
[----:B--2---:R1:W-:Y:S04]  /*157a0*/  STL [R1+0x11e8], R8 ;  /* 0x0011e80801007387 */ /* 0x0043e80000100800 */
[----:B------:R1:W5:Y:S01]  /*157b0*/  LD.E R6, [R56.64+0x4] ;  /* 0x0000040438067980 */ /* 0x000362000c101900 */
[----:B------:R-:W-:-:S03]  /*157c0*/  MOV R4, 0x157e0 ;  /* 0x000157e000047802 */ /* 0x000fc60000000f00 */
[----:B-1---5:R-:W-:Y:S05]  /*157d0*/  CALL.REL.NOINC `($_ZN7cutlass13device_kernelIN5flash19enable_sm80_to_sm89INS1_16FlashAttnBwdSm80INS1_25CollectiveMainloopBwdSm80ILi2ELi2EN4cute5tupleIJNS5_1CILi128EEES8_NS7_ILi64EEEEEENS_10bfloat16_tEfNS_4arch4Sm80ELb0ELb1ELb1ELb0ELb1ELb0ELb0ELb0ELi2ELi4ELi4ELi4ELb0EEENS1_21CollectiveEpilogueBwdISA_SB_SD_Li256ELb0ELb0ELi2EEENS1_19SingleTileSchedulerILb0ELb0ELb0ELi128EEEEEEEEEvNT_6ParamsE$_ZN4cute3eso3ESOILb0ELb0EJiNS_5tupleIJiNS_1CILi0EEEEEEEEC2ERKiRKS5_) ;  /* 0xffff1de000007944 */ /* 0x022fea0003c3ffff */
[----:B-1----:R1:W5:Y:S01]  /*157e0*/  LDL.64 R2, [R1+0x758] ;  /* 0x0007580001027983 */ /* 0x0023620000100a00 */
[----:B------:R-:W-:-:S02]  /*157f0*/  MOV R4, R27 ;  /* 0x0000001b00047202 */ /* 0x000fc40000000f00 */
[----:B------:R-:W-:Y:S02]  /*15800*/  MOV R6, 0x15820 ;  /* 0x0001582000067802 */ /* 0x000fe40000000f00 */
[----:B-1---5:R-:W-:Y:S05]  /*15810*/  CALL.REL.NOINC `($_ZN7cutlass13device_kernelIN5flash19enable_sm80_to_sm89INS1_16FlashAttnBwdSm80INS1_25CollectiveMainloopBwdSm80ILi2ELi2EN4cute5tupleIJNS5_1CILi128EEES8_NS7_ILi64EEEEEENS_10bfloat16_tEfNS_4arch4Sm80ELb0ELb1ELb1ELb0ELb1ELb0ELb0ELb0ELi2ELi4ELi4ELi4ELb0EEENS1_21CollectiveEpilogueBwdISA_SB_SD_Li256ELb0ELb0ELi2EEENS1_19SingleTileSchedulerILb0ELb0ELb0ELi128EEEEEEEEEvNT_6ParamsE$_ZN4cute3eso3ESOILb0ELb1EJNS_5tupleIJiNS2_IJiNS_1CILi0EEEEEEEEENS2_IJNS_10UnderscoreENS2_IJS7_S7_EEEEEEEEC2ERKS6_RKS9_) ;  /* 0xffff23e000007944 */ /* 0x022fea0003c3ffff */
[----:B------:R-:W2:Y:S01]  /*15820*/  LDL.64 R6, [R1+0x758] ;  /* 0x0007580001067983 */ /* 0x000ea20000100a00 */
[----:B-1----:R-:W-:Y:S02]  /*15830*/  MOV R2, R54 ;  /* 0x0000003600027202 */ /* 0x002fe40000000f00 */
[----:B------:R-:W-:Y:S01]  /*15840*/  MOV R4, 0x15880 ;  /* 0x0001588000047802 */ /* 0x000fe20000000f00 */
[----:B--2---:R1:W-:Y:S04]  /*15850*/  STL [R1+0x11ec], R6 ;  /* 0x0011ec0601007387 */ /* 0x0043e80000100800 */
[----:B------:R1:W-:Y:S02]  /*15860*/  STL [R1+0x11f0], R7 ;  /* 0x0011f00701007387 */ /* 0x0003e40000100800 */
[----:B-1----:R-:W-:Y:S05]  /*15870*/  CALL.REL.NOINC `($_ZN7cutlass13device_kernelIN5flash19enable_sm80_to_sm89INS1_16FlashAttnBwdSm80INS1_25CollectiveMainloopBwdSm80ILi2ELi2EN4cute5tupleIJNS5_1CILi128EEES8_NS7_ILi64EEEEEENS_10bfloat16_tEfNS_4arch4Sm80ELb0ELb1ELb1ELb0ELb1ELb0ELb0ELb0ELi2ELi4ELi4ELi4ELb0EEENS1_21CollectiveEpilogueBwdISA_SB_SD_Li256ELb0ELb0ELi2EEENS1_19SingleTileSchedulerILb0ELb0ELb0ELi128EEEEEEEEEvNT_6ParamsE$_ZZN4cute4diceINS_5tupleIJNS1_IJiNS1_IJiNS_1CILi0EEEEEEEEENS1_IJNS_10UnderscoreENS1_IJS6_S6_EEEEEEEEES9_EEDaRKT_RKT0_ENKUlRKT_RKT0_E_clIS5_S5_EEDaSI_SL_) ;  /* 0xffff788000007944 */ /* 0x002fea0003c3ffff */
[----:B------:R2:W-:Y:S01]  /*15880*/  STL.64 [R1+0x758], R2 ;  /* 0x0007580201007387 */ /* 0x0005e20000100a00 */
[----:B------:R-:W-:Y:S02]  /*15890*/  MOV R4, R27 ;  /* 0x0000001b00047202 */ /* 0x000fe40000000f00 */
[----:B------:R-:W-:-:S02]  /*158a0*/  MOV R8, 0x158c0 ;  /* 0x000158c000087802 */ /* 0x000fc40000000f00 */
[----:B-12---:R-:W-:Y:S05]  /*158b0*/  CALL.REL.NOINC `($_ZN7cutlass13device_kernelIN5flash19enable_sm80_to_sm89INS1_16FlashAttnBwdSm80INS1_25CollectiveMainloopBwdSm80ILi2ELi2EN4cute5tupleIJNS5_1CILi128EEES8_NS7_ILi64EEEEEENS_10bfloat16_tEfNS_4arch4Sm80ELb0ELb1ELb1ELb0ELb1ELb0ELb0ELb0ELi2ELi4ELi4ELi4ELb0EEENS1_21CollectiveEpilogueBwdISA_SB_SD_Li256ELb0ELb0ELi2EEENS1_19SingleTileSchedulerILb0ELb0ELb0ELi128EEEEEEEEEvNT_6ParamsE$_ZZN4cute12filter_tupleINS_5tupleIJNS1_IJiNS1_IJiNS_1CILi0EEEEEEEEENS1_IJNS_10UnderscoreENS1_IJS6_S6_EEEEEEEEES9_ZNS_4diceIS9_S9_EEDaRKT_RKT0_EUlRKT_RKT0_E_EEDaSD_SG_OT1_ENKUlDpSJ_E_clIJNS1_IJiiS3_EEENS1_IJEEEEEEDaSQ_) ;  /* 0xffff669000007944 */ /* 0x006fea0003c3ffff */
[----:B------:R-:W-:Y:S02]  /*158c0*/  MOV R72, 0x158e0 ;  /* 0x000158e000487802 */ /* 0x000fe40000000f00 */
[----:B-12--5:R-:W-:Y:S05]  /*158d0*/  CALL.REL.NOINC `($_ZN7cutlass13device_kernelIN5flash19enable_sm80_to_sm89INS1_16FlashAttnBwdSm80INS1_25CollectiveMainloopBwdSm80ILi2ELi2EN4cute5tupleIJNS5_1CILi128EEES8_NS7_ILi64EEEEEENS_10bfloat16_tEfNS_4arch4Sm80ELb0ELb1ELb1ELb0ELb1ELb0ELb0ELb0ELi2ELi4ELi4ELi4ELb0EEENS1_21CollectiveEpilogueBwdISA_SB_SD_Li256ELb0ELb0ELi2EEENS1_19SingleTileSchedulerILb0ELb0ELb0ELi128EEEEEEEEEvNT_6ParamsE$_ZZN4cute7idx2crdINS_5tupleIJiiNS_1CILi0EEEEEENS1_IJNS1_IJNS2_ILi4EEENS2_ILi8EEEEEES5_NS2_ILi1EEEEEEEEDaRKT_RKT0_ENKUlRKT_RKT0_E_clIiS7_EEDaSI_SL_) ;  /* 0xffffa86000007944 */ /* 0x026fea0003c3ffff */
[----:B------:R-:W-:Y:S02]  /*158e0*/  MOV R2, 0x15900 ;  /* 0x0001590000027802 */ /* 0x000fe40000000f00 */
[----:B-1----:R-:W-:Y:S05]  /*158f0*/  CALL.REL.NOINC `($_ZN7cutlass13device_kernelIN5flash19enable_sm80_to_sm89INS1_16FlashAttnBwdSm80INS1_25CollectiveMainloopBwdSm80ILi2ELi2EN4cute5tupleIJNS5_1CILi128EEES8_NS7_ILi64EEEEEENS_10bfloat16_tEfNS_4arch4Sm80ELb0ELb1ELb1ELb0ELb1ELb0ELb0ELb0ELi2ELi4ELi4ELi4ELb0EEENS1_21CollectiveEpilogueBwdISA_SB_SD_Li256ELb0ELb0ELi2EEENS1_19SingleTileSchedulerILb0ELb0ELb0ELi128EEEEEEEEEvNT_6ParamsE$_ZZN4cute7idx2crdINS_5tupleIJiiNS_1CILi0EEEEEENS1_IJNS1_IJNS2_ILi4EEENS2_ILi8EEEEEES5_NS2_ILi1EEEEEEEEDaRKT_RKT0_ENKUlRKT_RKT0_E_clIiS5_EEDaSI_SL_) ;  /* 0xffffa81000007944 */ /* 0x002fea0003c3ffff */
[----:B------:R1:W-:Y:S01]  /*15900*/  STL [R1+0x758], R6 ;  /* 0x0007580601007387 */ /* 0x0003e20000100800 */
[----:B------:R-:W-:-:S02]  /*15910*/  MOV R2, R27 ;  /* 0x0000001b00027202 */ /* 0x000fc40000000f00 */
[----:B------:R-:W-:Y:S02]  /*15920*/  MOV R72, 0x15940 ;  /* 0x0001594000487802 */ /* 0x000fe40000000f00 */
[----:B-1----:R-:W-:Y:S05]  /*15930*/  CALL.REL.NOINC `($_ZN7cutlass13device_kernelIN5flash19enable_sm80_to_sm89INS1_16FlashAttnBwdSm80INS1_25CollectiveMainloopBwdSm80ILi2ELi2EN4cute5tupleIJNS5_1CILi128EEES8_NS7_ILi64EEEEEENS_10bfloat16_tEfNS_4arch4Sm80ELb0ELb1ELb1ELb0ELb1ELb0ELb0ELb0ELi2ELi4ELi4ELi4ELb0EEENS1_21CollectiveEpilogueBwdISA_SB_SD_Li256ELb0ELb0ELi2EEENS1_19SingleTileSchedulerILb0ELb0ELb0ELi128EEEEEEEEEvNT_6ParamsE$_ZZN4cute9transformINS_5tupleIJiiNS_1CILi0EEEEEENS1_IJNS1_IJNS2_ILi4EEENS2_ILi8EEEEEES5_NS2_ILi1EEEEEEZNS_7idx2crdIS4_S9_EEDaRKT_RKT0_EUlRKT_RKT0_E_EEDaSD_SG_OT1_ENKUlDpSJ_E_clIJNS1_IJiiEEEiS3_EEEDaSQ_) ;  /* 0xffffaf3000007944 */ /* 0x002fea0003c3ffff */
[----:B------:R-:W-:Y:S02]  /*15940*/  MOV R6, 0x15960 ;  /* 0x0001596000067802 */ /* 0x000fe40000000f00 */
[----:B--2--5:R-:W-:Y:S05]  /*15950*/  CALL.REL.NOINC `($_ZN7cutlass13device_kernelIN5flash19enable_sm80_to_sm89INS1_16FlashAttnBwdSm80INS1_25CollectiveMainloopBwdSm80ILi2ELi2EN4cute5tupleIJNS5_1CILi128EEES8_NS7_ILi64EEEEEENS_10bfloat16_tEfNS_4arch4Sm80ELb0ELb1ELb1ELb0ELb1ELb0ELb0ELb0ELi2ELi4ELi4ELi4ELb0EEENS1_21CollectiveEpilogueBwdISA_SB_SD_Li256ELb0ELb0ELi2EEENS1_19SingleTileSchedulerILb0ELb0ELb0ELi128EEEEEEEEEvNT_6ParamsE$_ZZN4cute13to_mixed_bitsINS_5tupleIJNS1_IJNS_1CILi4EEENS2_ILi8EEEEEES3_NS2_ILi1EEEEEENS1_IJNS1_IJNS2_ILi0EEENS2_ILi64EEEEEES8_S8_EEENS1_IJNS1_IJiiEEEiS8_EEEEEDaRKT_RKT0_RKT1_ENKUlRKT_RKT0_RKT1_E_clIS5_SA_SC_EEDaSP_SS_SV_) ;  /* 0xffff713000007944 */ /* 0x024fea0003c3ffff */
[----:B------:R-:W-:Y:S02]  /*15960*/  MOV R2, 0x15980 ;  /* 0x0001598000027802 */ /* 0x000fe40000000f00 */
[----:B------:R-:W-:Y:S05]  /*15970*/  CALL.REL.NOINC `($_ZN7cutlass13device_kernelIN5flash19enable_sm80_to_sm89INS1_16FlashAttnBwdSm80INS1_25CollectiveMainloopBwdSm80ILi2ELi2EN4cute5tupleIJNS5_1CILi128EEES8_NS7_ILi64EEEEEENS_10bfloat16_tEfNS_4arch4Sm80ELb0ELb1ELb1ELb0ELb1ELb0ELb0ELb0ELi2ELi4ELi4ELi4ELb0EEENS1_21CollectiveEpilogueBwdISA_SB_SD_Li256ELb0ELb0ELi2EEENS1_19SingleTileSchedulerILb0ELb0ELb0ELi128EEEEEEEEEvNT_6ParamsE$_ZZN4cute13to_mixed_bitsINS_5tupleIJNS1_IJNS_1CILi4EEENS2_ILi8EEEEEES3_NS2_ILi1EEEEEENS1_IJNS1_IJNS2_ILi0EEENS2_ILi64EEEEEES8_S8_EEENS1_IJNS1_IJiiEEEiS8_EEEEEDaRKT_RKT0_RKT1_ENKUlDpRKT_E_clIJNS_9MixedBitsILj0ELj448EEENS2_ILj0EEESV_EEEDaSQ_) ;  /* 0xffff70e000007944 */ /* 0x000fea0003c3ffff */
        /* <DEDUP_REMOVED lines=21> */
[----:B-1----:R-:W-:Y:S05]  /*15ad0*/  CALL.REL.NOINC `($_ZN7cutlass13device_kernelIN5flash19enable_sm80_to_sm89INS1_16FlashAttnBwdSm80INS1_25CollectiveMainloopBwdSm80ILi2ELi2EN4cute5tupleIJNS5_1CILi128EEES8_NS7_ILi64EEEEEENS_10bfloat16_tEfNS_4arch4Sm80ELb0ELb1ELb1ELb0ELb1ELb0ELb0ELb0ELi2ELi4ELi4ELi4ELb0EEENS1_21CollectiveEpilogueBwdISA_SB_SD_Li256ELb0ELb0ELi2EEENS1_19SingleTileSchedulerILb0ELb0ELb0ELi128EEEEEEEEEvNT_6ParamsE$_ZN4cute3eso3ESOILb0ELb0EJiiiEEC2ERKiS4_S4_) ;  /* 0xffff1ea000007944 */ /* 0x002fea0003c3ffff */
[----:B------:R2:W5:Y:S04]  /*15ae0*/  LDL R5, [R1+0x760] ;  /* 0x0007600001057983 */ /* 0x0005680000100800 */
[----:B-1----:R2:W5:Y:S01]  /*15af0*/  LDL.64 R2, [R1+0x758] ;  /* 0x0007580001027983 */ /* 0x0025620000100a00 */
[----:B------:R-:W-:Y:S02]  /*15b00*/  MOV R4, R27 ;  /* 0x0000001b00047202 */ /* 0x000fe40000000f00 */
[----:B------:R-:W-:Y:S02]  /*15b10*/  MOV R6, 0x15b30 ;  /* 0x00015b3000067802 */ /* 0x000fe40000000f00 */
[----:B--2--5:R-:W-:Y:S05]  /*15b20*/  CALL.REL.NOINC `($_ZN7cutlass13device_kernelIN5flash19enable_sm80_to_sm89INS1_16FlashAttnBwdSm80INS1_25CollectiveMainloopBwdSm80ILi2ELi2EN4cute5tupleIJNS5_1CILi128EEES8_NS7_ILi64EEEEEENS_10bfloat16_tEfNS_4arch4Sm80ELb0ELb1ELb1ELb0ELb1ELb0ELb0ELb0ELi2ELi4ELi4ELi4ELb0EEENS1_21CollectiveEpilogueBwdISA_SB_SD_Li256ELb0ELb0ELi2EEENS1_19SingleTileSchedulerILb0ELb0ELb0ELi128EEEEEEEEEvNT_6ParamsE$_ZN4cute3eso3ESOILb1ELb0EJNS_1CILi1EEENS_5tupleIJiiiEEENS2_ILi64EEENS4_IJNS2_ILi72EEENS2_ILi144EEENS2_ILi288EEEEEENS2_ILi512EEEEEC2ERKS3_RKS5_RKS6_RKSA_RKSB_) ;  /* 0xffff2c3000007944 */ /* 0x024fea0003c3ffff */
[----:B-1----:R1:W5:Y:S04]  /*15b30*/  LDL R5, [R1+0x760] ;  /* 0x0007600001057983 */ /* 0x0023680000100800 */
[----:B------:R1:W5:Y:S01]  /*15b40*/  LDL.64 R2, [R1+0x758] ;  /* 0x0007580001027983 */ /* 0x0003620000100a00 */
[----:B------:R-:W-:-:S02]  /*15b50*/  MOV R4, R27 ;  /* 0x0000001b00047202 */ /* 0x000fc40000000f00 */
[----:B------:R-:W-:Y:S02]  /*15b60*/  MOV R6, 0x15b80 ;  /* 0x00015b8000067802 */ /* 0x000fe40000000f00 */
[----:B-1---5:R-:W-:Y:S05]  /*15b70*/  CALL.REL.NOINC `($_ZN7cutlass13device_kernelIN5flash19enable_sm80_to_sm89INS1_16FlashAttnBwdSm80INS1_25CollectiveMainloopBwdSm80ILi2ELi2EN4cute5tupleIJNS5_1CILi128EEES8_NS7_ILi64EEEEEENS_10bfloat16_tEfNS_4arch4Sm80ELb0ELb1ELb1ELb0ELb1ELb0ELb0ELb0ELi2ELi4ELi4ELi4ELb0EEENS1_21CollectiveEpilogueBwdISA_SB_SD_Li256ELb0ELb0ELi2EEENS1_19SingleTileSchedulerILb0ELb0ELb0ELi128EEEEEEEEEvNT_6ParamsE$_ZN4cute5tupleIJNS0_IJNS_1CILi8EEENS0_IJNS1_ILi2EEES3_S3_EEENS1_ILi1EEES4_S5_EEENS0_IJS5_NS0_IJiiiEEENS1_ILi64EEENS0_IJNS1_ILi72EEENS1_ILi144EEENS1_ILi288EEEEEENS1_ILi512EEEEEEEEC2ERKS6_RKSE_) ;  /* 0xffff5cb000007944 */ /* 0x022fea0003c3ffff */
[----:B-1----:R1:W5:Y:S04]  /*15b80*/  LDL R5, [R1+0x760] ;  /* 0x0007600001057983 */ /* 0x0023680000100800 */
[----:B------:R1:W5:Y:S01]  /*15b90*/  LDL.64 R2, [R1+0x758] ;  /* 0x0007580001027983 */ /* 0x0003620000100a00 */
[----:B------:R-:W-:-:S03]  /*15ba0*/  MOV R4, 0x15bc0 ;  /* 0x00015bc000047802 */ /* 0x000fc60000000f00 */
[----:B-1---5:R-:W-:Y:S05]  /*15bb0*/  CALL.REL.NOINC `($_ZN7cutlass13device_kernelIN5flash19enable_sm80_to_sm89INS1_16FlashAttnBwdSm80INS1_25CollectiveMainloopBwdSm80ILi2ELi2EN4cute5tupleIJNS5_1CILi128EEES8_NS7_ILi64EEEEEENS_10bfloat16_tEfNS_4arch4Sm80ELb0ELb1ELb1ELb0ELb1ELb0ELb0ELb0ELi2ELi4ELi4ELi4ELb0EEENS1_21CollectiveEpilogueBwdISA_SB_SD_Li256ELb0ELb0ELi2EEENS1_19SingleTileSchedulerILb0ELb0ELb0ELi128EEEEEEEEEvNT_6ParamsE$_ZZN4cute7flattenINS_5tupleIJNS_1CILi1EEENS1_IJiiiEEENS2_ILi64EEENS1_IJNS2_ILi72EEENS2_ILi144EEENS2_ILi288EEEEEENS2_ILi512EEEEEEEEDaRKT_ENKUlRKT_E_clIS4_EEDaSH_) ;  /* 0xffffa0d000007944 */ /* 0x022fea0003c3ffff */
[----:B------:R1:W-:Y:S01]  /*15bc0*/  STL.64 [R1+0x758], R2 ;  /* 0x0007580201007387 */ /* 0x0003e20000100a00 */
[----:B------:R-:W-:Y:S02]  /*15bd0*/  MOV R6, R27 ;  /* 0x0000001b00067202 */ /* 0x000fe40000000f00 */
[----:B------:R-:W-:Y:S01]  /*15be0*/  MOV R4, 0x15c10 ;  /* 0x00015c1000047802 */ /* 0x000fe20000000f00 */
[----:B------:R1:W-:Y:S04]  /*15bf0*/  STL [R1+0x760], R5 ;  /* 0x0007600501007387 */ /* 0x0003e80000100800 */
[----:B-1----:R-:W-:Y:S05]  /*15c00*/  CALL.REL.NOINC `($_ZN7cutlass13device_kernelIN5flash19enable_sm80_to_sm89INS1_16FlashAttnBwdSm80INS1_25CollectiveMainloopBwdSm80ILi2ELi2EN4cute5tupleIJNS5_1CILi128EEES8_NS7_ILi64EEEEEENS_10bfloat16_tEfNS_4arch4Sm80ELb0ELb1ELb1ELb0ELb1ELb0ELb0ELb0ELi2ELi4ELi4ELi4ELb0EEENS1_21CollectiveEpilogueBwdISA_SB_SD_Li256ELb0ELb0ELi2EEENS1_19SingleTileSchedulerILb0ELb0ELb0ELi128EEEEEEEEEvNT_6ParamsE$_ZZN4cute12filter_tupleINS_5tupleIJNS_1CILi1EEENS1_IJiiiEEENS2_ILi64EEENS1_IJNS2_ILi72EEENS2_ILi144EEENS2_ILi288EEEEEENS2_ILi512EEEEEEZNS_7flattenISB_EEDaRKT_EUlRKT_E_EEDaSF_OT0_ENKUlDpSI_E_clIJNS1_IJS3_EEES4_NS1_IJS5_EEES9_NS1_IJSA_EEEEEEDaSM_) ;  /* 0xffff69c000007944 */ /* 0x002fea0003c3ffff */
[----:B------:R-:W-:Y:S02]  /*15c10*/  MOV R4, R27 ;  /* 0x0000001b00047202 */ /* 0x000fe40000000f00 */
[----:B------:R-:W-:-:S02]  /*15c20*/  MOV R6, 0x15c40 ;  /* 0x00015c4000067802 */ /* 0x000fc40000000f00 */
[----:B--2--5:R-:W-:Y:S05]  /*15c30*/  CALL.REL.NOINC `($_ZN7cutlass13device_kernelIN5flash19enable_sm80_to_sm89INS1_16FlashAttnBwdSm80INS1_25CollectiveMainloopBwdSm80ILi2ELi2EN4cute5tupleIJNS5_1CILi128EEES8_NS7_ILi64EEEEEENS_10bfloat16_tEfNS_4arch4Sm80ELb0ELb1ELb1ELb0ELb1ELb0ELb0ELb0ELi2ELi4ELi4ELi4ELb0EEENS1_21CollectiveEpilogueBwdISA_SB_SD_Li256ELb0ELb0ELi2EEENS1_19SingleTileSchedulerILb0ELb0ELb0ELi128EEEEEEEEEvNT_6ParamsE$_ZN4cute3eso3ESOILb0ELb1EJiNS_1CILi72EEENS2_ILi512EEEEEC2ERKiRKS3_RKS4_) ;  /* 0xffff236000007944 */ /* 0x024fea0003c3ffff */
[----:B-1----:R-:W2:Y:S01]  /*15c40*/  LDL R4, [R1+0x758] ;  /* 0x0007580001047983 */ /* 0x002ea20000100800 */
[----:B------:R-:W-:Y:S01]  /*15c50*/  IMAD.MOV.U32 R5, RZ, RZ, R3 ;  /* 0x000000ffff057224 */ /* 0x000fe200078e0003 */
[----:B------:R-:W-:Y:S01]  /*15c60*/  MOV R3, R27 ;  /* 0x0000001b00037202 */ /* 0x000fe20000000f00 */
[----:B------:R-:W-:Y:S01]  /*15c70*/  IMAD.MOV.U32 R7, RZ, RZ, R53 ;  /* 0x000000ffff077224 */ /* 0x000fe200078e0035 */
[----:B------:R-:W-:Y:S01]  /*15c80*/  MOV R6, 0x15cb0 ;  /* 0x00015cb000067802 */ /* 0x000fe20000000f00 */
[----:B--2---:R1:W-:Y:S04]  /*15c90*/  STL [R1+0x790], R4 ;  /* 0x0007900401007387 */ /* 0x0043e80000100800 */
[----:B-1----:R-:W-:Y:S05]  /*15ca0*/  CALL.REL.NOINC `($_ZN7cutlass13device_kernelIN5flash19enable_sm80_to_sm89INS1_16FlashAttnBwdSm80INS1_25CollectiveMainloopBwdSm80ILi2ELi2EN4cute5tupleIJNS5_1CILi128EEES8_NS7_ILi64EEEEEENS_10bfloat16_tEfNS_4arch4Sm80ELb0ELb1ELb1ELb0ELb1ELb0ELb0ELb0ELi2ELi4ELi4ELi4ELb0EEENS1_21CollectiveEpilogueBwdISA_SB_SD_Li256ELb0ELb0ELi2EEENS1_19SingleTileSchedulerILb0ELb0ELb0ELi128EEEEEEEEEvNT_6ParamsE$_ZN4cute3eso3ESOILb0ELb0EJiiNS_1CILi72EEENS2_ILi512EEEEEC2ERKiS7_RKS3_RKS4_) ;  /* 0xffff1bf000007944 */ /* 0x002fea0003c3ffff */
        /* <DEDUP_REMOVED lines=8> */
[----:B-1----:R-:W-:Y:S05]  /*15d30*/  CALL.REL.NOINC `($_ZN7cutlass13device_kernelIN5flash19enable_sm80_to_sm89INS1_16FlashAttnBwdSm80INS1_25CollectiveMainloopBwdSm80ILi2ELi2EN4cute5tupleIJNS5_1CILi128EEES8_NS7_ILi64EEEEEENS_10bfloat16_tEfNS_4arch4Sm80ELb0ELb1ELb1ELb0ELb1ELb0ELb0ELb0ELi2ELi4ELi4ELi4ELb0EEENS1_21CollectiveEpilogueBwdISA_SB_SD_Li256ELb0ELb0ELi2EEENS1_19SingleTileSchedulerILb0ELb0ELb0ELi128EEEEEEEEEvNT_6ParamsE$_ZN4cute3eso3ESOILb0ELb0EJiiiNS_1CILi72EEENS2_ILi512EEEEEC2ERKiS7_S7_RKS3_RKS4_) ;  /* 0xffff1e2000007944 */ /* 0x002fea0003c3ffff */
        /* <DEDUP_REMOVED lines=10> */
[----:B-1----:R-:W-:Y:S05]  /*15de0*/  CALL.REL.NOINC `($_ZN7cutlass13device_kernelIN5flash19enable_sm80_to_sm89INS1_16FlashAttnBwdSm80INS1_25CollectiveMainloopBwdSm80ILi2ELi2EN4cute5tupleIJNS5_1CILi128EEES8_NS7_ILi64EEEEEENS_10bfloat16_tEfNS_4arch4Sm80ELb0ELb1ELb1ELb0ELb1ELb0ELb0ELb0ELi2ELi4ELi4ELi4ELb0EEENS1_21CollectiveEpilogueBwdISA_SB_SD_Li256ELb0ELb0ELi2EEENS1_19SingleTileSchedulerILb0ELb0ELb0ELi128EEEEEEEEEvNT_6ParamsE$_ZN4cute3eso3ESOILb1ELb0EJNS_1CILi1EEEiiiNS2_ILi72EEENS2_ILi512EEEEEC2ERKS3_RKiSA_SA_RKS4_RKS5_) ;  /* 0xffff2b6000007944 */ /* 0x002fea0003c3ffff */
[----:B-1----:R1:W5:Y:S04]  /*15df0*/  LDL R5, [R1+0x778] ;  /* 0x0007780001057983 */ /* 0x0023680000100800 */
[----:B------:R1:W5:Y:S01]  /*15e00*/  LDL.64 R2, [R1+0x770] ;  /* 0x0007700001027983 */ /* 0x0003620000100a00 */
[----:B------:R-:W-:-:S02]  /*15e10*/  MOV R4, R26 ;  /* 0x0000001a00047202 */ /* 0x000fc40000000f00 */
[----:B------:R-:W-:Y:S02]  /*15e20*/  MOV R6, 0x15e40 ;  /* 0x00015e4000067802 */ /* 0x000fe40000000f00 */
[----:B-1---5:R-:W-:Y:S05]  /*15e30*/  CALL.REL.NOINC `($_ZN7cutlass13device_kernelIN5flash19enable_sm80_to_sm89INS1_16FlashAttnBwdSm80INS1_25CollectiveMainloopBwdSm80ILi2ELi2EN4cute5tupleIJNS5_1CILi128EEES8_NS7_ILi64EEEEEENS_10bfloat16_tEfNS_4arch4Sm80ELb0ELb1ELb1ELb0ELb1ELb0ELb0ELb0ELi2ELi4ELi4ELi4ELb0EEENS1_21CollectiveEpilogueBwdISA_SB_SD_Li256ELb0ELb0ELi2EEENS1_19SingleTileSchedulerILb0ELb0ELb0ELi128EEEEEEEEEvNT_6ParamsE$_ZN4cute5tupleIJNS0_IJNS_1CILi8EEENS1_ILi2EEES3_S3_S2_S3_EEENS0_IJNS1_ILi1EEEiiiNS1_ILi72EEENS1_ILi512EEEEEEEEC2ERKS4_RKS8_) ;  /* 0xffff5a3000007944 */ /* 0x022fea0003c3ffff */
        /* <DEDUP_REMOVED lines=9> */
[----:B-1----:R-:W-:Y:S05]  /*15ed0*/  CALL.REL.NOINC `($_ZN7cutlass13device_kernelIN5flash19enable_sm80_to_sm89INS1_16FlashAttnBwdSm80INS1_25CollectiveMainloopBwdSm80ILi2ELi2EN4cute5tupleIJNS5_1CILi128EEES8_NS7_ILi64EEEEEENS_10bfloat16_tEfNS_4arch4Sm80ELb0ELb1ELb1ELb0ELb1ELb0ELb0ELb0ELi2ELi4ELi4ELi4ELb0EEENS1_21CollectiveEpilogueBwdISA_SB_SD_Li256ELb0ELb0ELi2EEENS1_19SingleTileSchedulerILb0ELb0ELb0ELi128EEEEEEEEEvNT_6ParamsE$_ZZN4cute6detail16composition_implINS_5tupleIJNS_1CILi8EEENS3_ILi2EEES5_S5_S4_S5_EEENS2_IJNS3_ILi1EEEiiiNS3_ILi72EEENS3_ILi512EEEEEENS2_IJNS2_IJS5_S5_S5_EEES5_NS3_ILi4EEEEEENS2_IJNS2_IJS7_S9_S4_EEENS3_ILi4096EEENS3_ILi16EEEEEEEEDaRKT_RKT0_RKT1_RKT2_ENKUlRKT_RKT0_E_clISB_SE_EEDaSW_SZ_) ;  /* 0xffff877000007944 */ /* 0x002fea0003c3ffff */
[----:B-1----:R-:W-:Y:S01]  /*15ee0*/  IMAD.MOV.U32 R2, RZ, RZ, R17 ;  /* 0x000000ffff027224 */ /* 0x002fe200078e0011 */
[----:B------:R-:W-:Y:S02]  /*15ef0*/  MOV R3, R16 ;  /* 0x0000001000037202 */ /* 0x000fe40000000f00 */
[----:B------:R-:W-:Y:S02]  /*15f00*/  MOV R60, 0x15f20 ;  /* 0x00015f20003c7802 */ /* 0x000fe40000000f00 */
[----:B--2--5:R-:W-:Y:S05]  /*15f10*/  CALL.REL.NOINC `($_ZN7cutlass13device_kernelIN5flash19enable_sm80_to_sm89INS1_16FlashAttnBwdSm80INS1_25CollectiveMainloopBwdSm80ILi2ELi2EN4cute5tupleIJNS5_1CILi128EEES8_NS7_ILi64EEEEEENS_10bfloat16_tEfNS_4arch4Sm80ELb0ELb1ELb1ELb0ELb1ELb0ELb0ELb0ELi2ELi4ELi4ELi4ELb0EEENS1_21CollectiveEpilogueBwdISA_SB_SD_Li256ELb0ELb0ELi2EEENS1_19SingleTileSchedulerILb0ELb0ELb0ELi128EEEEEEEEEvNT_6ParamsE$_ZZN4cute6detail16composition_implINS_5tupleIJNS_1CILi8EEENS3_ILi2EEES5_S5_S4_S5_EEENS2_IJNS3_ILi1EEEiiiNS3_ILi72EEENS3_ILi512EEEEEENS2_IJNS2_IJS5_S5_S5_EEES5_NS3_ILi4EEEEEENS2_IJNS2_IJS7_S9_S4_EEENS3_ILi4096EEENS3_ILi16EEEEEEEEDaRKT_RKT0_RKT1_RKT2_ENKUlRKT_RKT0_E_clISC_SG_EEDaSW_SZ_) ;  /* 0xffff885000007944 */ /* 0x024fea0003c3ffff */
[----:B-----5:R2:W-:Y:S01]  /*15f20*/  STL.64 [R1+0x770], R2 ;  /* 0x0007700201007387 */ /* 0x0205e20000100a00 */
[----:B------:R-:W-:-:S03]  /*15f30*/  MOV R4, 0x15f50 ;  /* 0x00015f5000047802 */ /* 0x000fc60000000f00 */
[----:B-12---:R-:W-:Y:S05]  /*15f40*/  CALL.REL.NOINC `($_ZN7cutlass13device_kernelIN5flash19enable_sm80_to_sm89INS1_16FlashAttnBwdSm80INS1_25CollectiveMainloopBwdSm80ILi2ELi2EN4cute5tupleIJNS5_1CILi128EEES8_NS7_ILi64EEEEEENS_10bfloat16_tEfNS_4arch4Sm80ELb0ELb1ELb1ELb0ELb1ELb0ELb0ELb0ELi2ELi4ELi4ELi4ELb0EEENS1_21CollectiveEpilogueBwdISA_SB_SD_Li256ELb0ELb0ELi2EEENS1_19SingleTileSchedulerILb0ELb0ELb0ELi128EEEEEEEEEvNT_6ParamsE$_ZN4cute3eso3ESOILb0ELb0EJNS_5tupleIJNS_1CILi1EEENS3_ILi512EEEiEEENS3_ILi4096EEENS2_IJiiEEEEEC2ERKS6_RKS7_RKS8_) ;  /* 0xffff0a8000007944 */ /* 0x006fea0003c3ffff */
[----:B------:R2:W5:Y:S04]  /*15f50*/  LDL R5, [R1+0x760] ;  /* 0x0007600001057983 */ /* 0x0005680000100800 */
[----:B-1----:R2:W5:Y:S01]  /*15f60*/  LDL.64 R2, [R1+0x758] ;  /* 0x0007580001027983 */ /* 0x0025620000100a00 */
[----:B------:R-:W-:-:S03]  /*15f70*/  MOV R6, 0x15f90 ;  /* 0x00015f9000067802 */ /* 0x000fc60000000f00 */
[----:B--2--5:R-:W-:Y:S05]  /*15f80*/  CALL.REL.NOINC `($_ZN7cutlass13device_kernelIN5flash19enable_sm80_to_sm89INS1_16FlashAttnBwdSm80INS1_25CollectiveMainloopBwdSm80ILi2ELi2EN4cute5tupleIJNS5_1CILi128EEES8_NS7_ILi64EEEEEENS_10bfloat16_tEfNS_4arch4Sm80ELb0ELb1ELb1ELb0ELb1ELb0ELb0ELb0ELi2ELi4ELi4ELi4ELb0EEENS1_21CollectiveEpilogueBwdISA_SB_SD_Li256ELb0ELb0ELi2EEENS1_19SingleTileSchedulerILb0ELb0ELb0ELi128EEEEEEEEEvNT_6ParamsE$_ZN4cute5tupleIJNS0_IJNS0_IJNS_1CILi2EEES2_S2_EEES2_NS0_IJS2_S2_EEEEEENS0_IJNS0_IJNS1_ILi1EEENS1_ILi512EEEiEEENS1_ILi4096EEENS0_IJiiEEEEEEEEC2ERKS5_RKSB_) ;  /* 0xffff544000007944 */ /* 0x024fea0003c3ffff */
[----:B-1----:R1:W5:Y:S04]  /*15f90*/  LDL R4, [R1+0x760] ;  /* 0x0007600001047983 */ /* 0x0023680000100800 */
[----:B------:R1:W5:Y:S01]  /*15fa0*/  LDL.64 R2, [R1+0x758] ;  /* 0x0007580001027983 */ /* 0x0003620000100a00 */
[----:B------:R-:W-:Y:S01]  /*15fb0*/  LEA.HI R6, R11, R11, RZ, 0x1d ;  /* 0x0000000b0b067211 */ /* 0x000fe200078fe8ff */
[----:B------:R-:W-:-:S04]  /*15fc0*/  IMAD.MOV.U32 R5, RZ, RZ, R50 ;  /* 0x000000ffff057224 */ /* 0x000fc800078e0032 */
[----:B------:R-:W-:Y:S01]  /*15fd0*/  IMAD.U32 R8, R9, 0x2, R6 ;  /* 0x0000000209087824 */ /* 0x000fe200078e0006 */
[----:B------:R-:W-:-:S04]  /*15fe0*/  MOV R6, 0x16010 ;  /* 0x0001601000067802 */ /* 0x000fc80000000f00 */
[----:B------:R1:W-:Y:S03]  /*15ff0*/  STL [R1+0x11e4], R8 ;  /* 0x0011e40801007387 */ /* 0x0003e60000100800 */
[----:B-1---5:R-:W-:Y:S05]  /*16000*/  CALL.REL.NOINC `($_ZN7cutlass13device_kernelIN5flash19enable_sm80_to_sm89INS1_16FlashAttnBwdSm80INS1_25CollectiveMainloopBwdSm80ILi2ELi2EN4cute5tupleIJNS5_1CILi128EEES8_NS7_ILi64EEEEEENS_10bfloat16_tEfNS_4arch4Sm80ELb0ELb1ELb1ELb0ELb1ELb0ELb0ELb0ELi2ELi4ELi4ELi4ELb0EEENS1_21CollectiveEpilogueBwdISA_SB_SD_Li256ELb0ELb0ELi2EEENS1_19SingleTileSchedulerILb0ELb0ELb0ELi128EEEEEEEEEvNT_6ParamsE$_ZN4cute3eso3ESOILb0ELb0EJNS_6LayoutINS_5tupleIJNS3_IJNS_1CILi2EEES5_S5_EEES5_NS3_IJS5_S5_EEEEEENS3_IJNS3_IJNS4_ILi1EEENS4_ILi512EEEiEEENS4_ILi4096EEENS3_IJiiEEEEEEEEjEEC2ERKSF_RKj) ;  /* 0xffff10c000007944 */ /* 0x022fea0003c3ffff */
[----:B------:R-:W2:Y:S04]  /*16010*/  LDL.64 R60, [R1+0x760] ;  /* 0x00076000013c7983 */ /* 0x000ea80000100a00 */
[----:B-1----:R1:W5:Y:S01]  /*16020*/  LDL.64 R4, [R1+0x758] ;  /* 0x0007580001047983 */ /* 0x0023620000100a00 */
[----:B------:R-:W-:Y:S02]  /*16030*/  MOV R9, R27 ;  /* 0x0000001b00097202 */ /* 0x000fe40000000f00 */
[----:B------:R-:W-:Y:S01]  /*16040*/  MOV R8, 0x16070 ;  /* 0x0001607000087802 */ /* 0x000fe20000000f00 */
[----:B--2---:R-:W-:-:S04]  /*16050*/  IMAD.WIDE.U32 R2, R61, 0x2, R58 ;  /* 0x000000023d027825 */ /* 0x004fc800078e003a */
[----:B-1---5:R-:W-:Y:S05]  /*16060*/  CALL.REL.NOINC `($_ZN7cutlass13device_kernelIN5flash19enable_sm80_to_sm89INS1_16FlashAttnBwdSm80INS1_25CollectiveMainloopBwdSm80ILi2ELi2EN4cute5tupleIJNS5_1CILi128EEES8_NS7_ILi64EEEEEENS_10bfloat16_tEfNS_4arch4Sm80ELb0ELb1ELb1ELb0ELb1ELb0ELb0ELb0ELi2ELi4ELi4ELi4ELb0EEENS1_21CollectiveEpilogueBwdISA_SB_SD_Li256ELb0ELb0ELi2EEENS1_19SingleTileSchedulerILb0ELb0ELb0ELi128EEEEEEEEEvNT_6ParamsE$_ZN4cute8smem_ptrIPN7cutlass10bfloat16_tEECI1NS_12iter_adaptorIS3_S4_EEES3_) ;  /* 0xffff5b0000007944 */ /* 0x022fea0003c3ffff */
[----:B------:R-:W2:Y:S01]  /*16070*/  LDL.64 R8, [R1+0x758] ;  /* 0x0007580001087983 */ /* 0x000ea20000100a00 */
[----:B-1----:R-:W-:Y:S01]  /*16080*/  IMAD.MOV.U32 R2, RZ, RZ, R4 ;  /* 0x000000ffff027224 */ /* 0x002fe200078e0004 */
[----:B------:R-:W-:-:S02]  /*16090*/  MOV R3, R5 ;  /* 0x0000000500037202 */ /* 0x000fc40000000f00 */
[----:B------:R-:W-:Y:S01]  /*160a0*/  MOV R6, 0x160d0 ;  /* 0x000160d000067802 */ /* 0x000fe20000000f00 */
[----:B--2---:R1:W-:Y:S04]  /*160b0*/  STL.64 [R1+0x770], R8 ;  /* 0x0007700801007387 */ /* 0x0043e80000100a00 */
[----:B-1----:R-:W-:Y:S05]  /*160c0*/  CALL.REL.NOINC `($_ZN7cutlass13device_kernelIN5flash19enable_sm80_to_sm89INS1_16FlashAttnBwdSm80INS1_25CollectiveMainloopBwdSm80ILi2ELi2EN4cute5tupleIJNS5_1CILi128EEES8_NS7_ILi64EEEEEENS_10bfloat16_tEfNS_4arch4Sm80ELb0ELb1ELb1ELb0ELb1ELb0ELb0ELb0ELi2ELi4ELi4ELi4ELb0EEENS1_21CollectiveEpilogueBwdISA_SB_SD_Li256ELb0ELb0ELi2EEENS1_19SingleTileSchedulerILb0ELb0ELb0ELi128EEEEEEEEEvNT_6ParamsE$_ZN4cute3eso3ESOILb0ELb0EJNS_6LayoutINS_5tupleIJNS3_IJNS_1CILi2EEES5_S5_EEES5_NS3_IJS5_S5_EEEEEENS3_IJNS3_IJNS4_ILi1EEENS4_ILi512EEEiEEENS4_ILi4096EEENS3_IJiiEEEEEEEENS_10ViewEngineINS_8smem_ptrIPN7cutlass10bfloat16_tEEEEEEEC2ERKSF_RKSM_) ;  /* 0xffff0f8000007944 */ /* 0x002fea0003c3ffff */
[----:B-1----:R1:W5:Y:S04]  /*160d0*/  LDL R5, [R1+0x75c] ;  /* 0x00075c0001057983 */ /* 0x0023680000100800 */
[----:B------:R1:W5:Y:S01]  /*160e0*/  LDL R3, [R1+0x760] ;  /* 0x0007600001037983 */ /* 0x0003620000100800 */
[----:B------:R-:W-:-:S03]  /*160f0*/  MOV R4, 0x16110 ;  /* 0x0001611000047802 */ /* 0x000fc60000000f00 */
[----:B-1---5:R-:W-:Y:S05]  /*16100*/  CALL.REL.NOINC `($_ZN7cutlass13device_kernelIN5flash19enable_sm80_to_sm89INS1_16FlashAttnBwdSm80INS1_25CollectiveMainloopBwdSm80ILi2ELi2EN4cute5tupleIJNS5_1CILi128EEES8_NS7_ILi64EEEEEENS_10bfloat16_tEfNS_4arch4Sm80ELb0ELb1ELb1ELb0ELb1ELb0ELb0ELb0ELi2ELi4ELi4ELi4ELb0EEENS1_21CollectiveEpilogueBwdISA_SB_SD_Li256ELb0ELb0ELi2EEENS1_19SingleTileSchedulerILb0ELb0ELb0ELi128EEEEEEEEEvNT_6ParamsE$_ZZN4cute4takeILi1ELi3ENS_5tupleIJNS1_IJNS_1CILi1EEENS2_ILi512EEEiEEENS2_ILi4096EEENS1_IJiiEEEEEEEEDaRKT1_ENKUlDpRKT_E_clIJS6_S7_EEEDaSF_) ;  /* 0xffff71c000007944 */ /* 0x022fea0003c3ffff */
[----:B------:R-:W-:Y:S02]  /*16110*/  MOV R4, 0x16130 ;  /* 0x0001613000047802 */ /* 0x000fe40000000f00 */
[----:B-1---5:R-:W-:Y:S05]  /*16120*/  CALL.REL.NOINC `($_ZN7cutlass13device_kernelIN5flash19enable_sm80_to_sm89INS1_16FlashAttnBwdSm80INS1_25CollectiveMainloopBwdSm80ILi2ELi2EN4cute5tupleIJNS5_1CILi128EEES8_NS7_ILi64EEEEEENS_10bfloat16_tEfNS_4arch4Sm80ELb0ELb1ELb1ELb0ELb1ELb0ELb0ELb0ELi2ELi4ELi4ELi4ELb0EEENS1_21CollectiveEpilogueBwdISA_SB_SD_Li256ELb0ELb0ELi2EEENS1_19SingleTileSchedulerILb0ELb0ELb0ELi128EEEEEEEEEvNT_6ParamsE$_ZZN4cute16flatten_to_tupleINS_5tupleIJNS_1CILi4096EEENS1_IJiiEEEEEEEEDaRKT_ENKUlRKT_E_clIS4_EEDaSB_) ;  /* 0xffff6ef000007944 */ /* 0x022fea0003c3ffff */
[----:B------:R1:W-:Y:S01]  /*16130*/  STL.64 [R1+0x758], R2 ;  /* 0x0007580201007387 */ /* 0x0003e20000100a00 */
[----:B------:R-:W-:Y:S02]  /*16140*/  MOV R58, R27 ;  /* 0x0000001b003a7202 */ /* 0x000fe40000000f00 */
[----:B------:R-:W-:Y:S02]  /*16150*/  MOV R4, 0x16170 ;  /* 0x0001617000047802 */ /* 0x000fe40000000f00 */
[----:B-1----:R-:W-:Y:S05]  /*16160*/  CALL.REL.NOINC `($_ZN7cutlass13device_kernelIN5flash19enable_sm80_to_sm89INS1_16FlashAttnBwdSm80INS1_25CollectiveMainloopBwdSm80ILi2ELi2EN4cute5tupleIJNS5_1CILi128EEES8_NS7_ILi64EEEEEENS_10bfloat16_tEfNS_4arch4Sm80ELb0ELb1ELb1ELb0ELb1ELb0ELb0ELb0ELi2ELi4ELi4ELi4ELb0EEENS1_21CollectiveEpilogueBwdISA_SB_SD_Li256ELb0ELb0ELi2EEENS1_19SingleTileSchedulerILb0ELb0ELb0ELi128EEEEEEEEEvNT_6ParamsE$_ZZN4cute12filter_tupleINS_5tupleIJNS_1CILi4096EEENS1_IJiiEEEEEEZNS_16flatten_to_tupleIS5_EEDaRKT_EUlRKT_E_EEDaS9_OT0_ENKUlDpSC_E_clIJNS1_IJS3_EEES4_EEEDaSG_) ;  /* 0xffff65c000007944 */ /* 0x002fea0003c3ffff */
        /* <DEDUP_REMOVED lines=14> */
[----:B--2--5:R-:W-:Y:S05]  /*16250*/  CALL.REL.NOINC `($_ZN7cutlass13device_kernelIN5flash19enable_sm80_to_sm89INS1_16FlashAttnBwdSm80INS1_25CollectiveMainloopBwdSm80ILi2ELi2EN4cute5tupleIJNS5_1CILi128EEES8_NS7_ILi64EEEEEENS_10bfloat16_tEfNS_4arch4Sm80ELb0ELb1ELb1ELb0ELb1ELb0ELb0ELb0ELi2ELi4ELi4ELi4ELb0EEENS1_21CollectiveEpilogueBwdISA_SB_SD_Li256ELb0ELb0ELi2EEENS1_19SingleTileSchedulerILb0ELb0ELb0ELi128EEEEEEEEEvNT_6ParamsE$_ZN4cute3eso3ESOILb1ELb0EJNS_14ComposedLayoutINS_7SwizzleILi3ELi3ELi3EEENS_1CILi0EEENS_6LayoutINS_5tupleIJNS8_IJNS8_IJNS5_ILi4EEENS5_ILi8EEEEEENS8_IJNS5_ILi2EEENS5_ILi1EEEEEEEEENS8_IJNS8_IJSC_SC_EEENS8_IJSA_S9_EEEEEEEEENS8_IJNS8_IJNS8_IJSC_NS5_ILi64EEEEEENS8_IJNS5_ILi512EEES6_EEEEEENS8_IJNS8_IJSD_SA_EEENS8_IJNS5_ILi1024EEENS5_ILi16EEEEEEEEEEEEEEEENS_10ViewEngineINS_8smem_ptrIPN7cutlass10bfloat16_tEEEEEEEC2ERKSW_RKS13_) ;  /* 0xffff1f0000007944 */ /* 0x024fea0003c3ffff */
        /* <DEDUP_REMOVED lines=29> */
[----:B-12--5:R-:W-:Y:S05]  /*16430*/  CALL.REL.NOINC `($_ZN7cutlass13device_kernelIN5flash19enable_sm80_to_sm89INS1_16FlashAttnBwdSm80INS1_25CollectiveMainloopBwdSm80ILi2ELi2EN4cute5tupleIJNS5_1CILi128EEES8_NS7_ILi64EEEEEENS_10bfloat16_tEfNS_4arch4Sm80ELb0ELb1ELb1ELb0ELb1ELb0ELb0ELb0ELi2ELi4ELi4ELi4ELb0EEENS1_21CollectiveEpilogueBwdISA_SB_SD_Li256ELb0ELb0ELi2EEENS1_19SingleTileSchedulerILb0ELb0ELb0ELi128EEEEEEEEEvNT_6ParamsE$_ZZN4cute7idx2crdINS_5tupleIJiiNS_1CILi0EEEEEENS1_IJNS1_IJNS2_ILi4EEENS2_ILi8EEEEEENS2_ILi2EEENS2_ILi1EEEEEEEEDaRKT_RKT0_ENKUlRKT_RKT0_E_clIiS7_EEDaSJ_SM_) ;  /* 0xffff988000007944 */ /* 0x026fea0003c3ffff */
[----:B------:R-:W-:Y:S02]  /*16440*/  MOV R2, 0x16460 ;  /* 0x0001646000027802 */ /* 0x000fe40000000f00 */
[----:B-1----:R-:W-:Y:S05]  /*16450*/  CALL.REL.NOINC `($_ZN7cutlass13device_kernelIN5flash19enable_sm80_to_sm89INS1_16FlashAttnBwdSm80INS1_25CollectiveMainloopBwdSm80ILi2ELi2EN4cute5tupleIJNS5_1CILi128EEES8_NS7_ILi64EEEEEENS_10bfloat16_tEfNS_4arch4Sm80ELb0ELb1ELb1ELb0ELb1ELb0ELb0ELb0ELi2ELi4ELi4ELi4ELb0EEENS1_21CollectiveEpilogueBwdISA_SB_SD_Li256ELb0ELb0ELi2EEENS1_19SingleTileSchedulerILb0ELb0ELb0ELi128EEEEEEEEEvNT_6ParamsE$_ZZN4cute7idx2crdINS_5tupleIJiiNS_1CILi0EEEEEENS1_IJNS1_IJNS2_ILi4EEENS2_ILi8EEEEEENS2_ILi2EEENS2_ILi1EEEEEEEEDaRKT_RKT0_ENKUlRKT_RKT0_E_clIiS8_EEDaSJ_SM_) ;  /* 0xffff9c8000007944 */ /* 0x002fea0003c3ffff */
[----:B------:R1:W-:Y:S01]  /*16460*/  STL [R1+0x758], R6 ;  /* 0x0007580601007387 */ /* 0x0003e20000100800 */
[----:B------:R-:W-:-:S02]  /*16470*/  MOV R2, R27 ;  /* 0x0000001b00027202 */ /* 0x000fc40000000f00 */
[----:B------:R-:W-:Y:S02]  /*16480*/  MOV R72, 0x164a0 ;  /* 0x000164a000487802 */ /* 0x000fe40000000f00 */
[----:B-1----:R-:W-:Y:S05]  /*16490*/  CALL.REL.NOINC `($_ZN7cutlass13device_kernelIN5flash19enable_sm80_to_sm89INS1_16FlashAttnBwdSm80INS1_25CollectiveMainloopBwdSm80ILi2ELi2EN4cute5tupleIJNS5_1CILi128EEES8_NS7_ILi64EEEEEENS_10bfloat16_tEfNS_4arch4Sm80ELb0ELb1ELb1ELb0ELb1ELb0ELb0ELb0ELi2ELi4ELi4ELi4ELb0EEENS1_21CollectiveEpilogueBwdISA_SB_SD_Li256ELb0ELb0ELi2EEENS1_19SingleTileSchedulerILb0ELb0ELb0ELi128EEEEEEEEEvNT_6ParamsE$_ZZN4cute9transformINS_5tupleIJiiNS_1CILi0EEEEEENS1_IJNS1_IJNS2_ILi4EEENS2_ILi8EEEEEENS2_ILi2EEENS2_ILi1EEEEEEZNS_7idx2crdIS4_SA_EEDaRKT_RKT0_EUlRKT_RKT0_E_EEDaSE_SH_OT1_ENKUlDpSK_E_clIJNS1_IJiiEEEiS3_EEEDaSR_) ;  /* 0xffffa35000007944 */ /* 0x002fea0003c3ffff */
[----:B------:R-:W-:Y:S02]  /*164a0*/  MOV R6, 0x164c0 ;  /* 0x000164c000067802 */ /* 0x000fe40000000f00 */
[----:B--2--5:R-:W-:Y:S05]  /*164b0*/  CALL.REL.NOINC `($_ZN7cutlass13device_kernelIN5flash19enable_sm80_to_sm89INS1_16FlashAttnBwdSm80INS1_25CollectiveMainloopBwdSm80ILi2ELi2EN4cute5tupleIJNS5_1CILi128EEES8_NS7_ILi64EEEEEENS_10bfloat16_tEfNS_4arch4Sm80ELb0ELb1ELb1ELb0ELb1ELb0ELb0ELb0ELi2ELi4ELi4ELi4ELb0EEENS1_21CollectiveEpilogueBwdISA_SB_SD_Li256ELb0ELb0ELi2EEENS1_19SingleTileSchedulerILb0ELb0ELb0ELi128EEEEEEEEEvNT_6ParamsE$_ZZN4cute13to_mixed_bitsINS_5tupleIJNS1_IJNS_1CILi4EEENS2_ILi8EEEEEENS2_ILi2EEENS2_ILi1EEEEEENS1_IJNS1_IJNS2_ILi0EEENS2_ILi64EEEEEES9_S9_EEENS1_IJNS1_IJiiEEEiS9_EEEEEDaRKT_RKT0_RKT1_ENKUlRKT_RKT0_RKT1_E_clIS5_SB_SD_EEDaSQ_ST_SW_) ;  /* 0xffff644000007944 */ /* 0x024fea0003c3ffff */
[----:B------:R-:W-:Y:S02]  /*164c0*/  MOV R2, 0x164e0 ;  /* 0x000164e000027802 */ /* 0x000fe40000000f00 */
[----:B------:R-:W-:Y:S05]  /*164d0*/  CALL.REL.NOINC `($_ZN7cutlass13device_kernelIN5flash19enable_sm80_to_sm89INS1_16FlashAttnBwdSm80INS1_25CollectiveMainloopBwdSm80ILi2ELi2EN4cute5tupleIJNS5_1CILi128EEES8_NS7_ILi64EEEEEENS_10bfloat16_tEfNS_4arch4Sm80ELb0ELb1ELb1ELb0ELb1ELb0ELb0ELb0ELi2ELi4ELi4ELi4ELb0EEENS1_21CollectiveEpilogueBwdISA_SB_SD_Li256ELb0ELb0ELi2EEENS1_19SingleTileSchedulerILb0ELb0ELb0ELi128EEEEEEEEEvNT_6ParamsE$_ZZN4cute13to_mixed_bitsINS_5tupleIJNS1_IJNS_1CILi4EEENS2_ILi8EEEEEENS2_ILi2EEENS2_ILi1EEEEEENS1_IJNS1_IJNS2_ILi0EEENS2_ILi64EEEEEES9_S9_EEENS1_IJNS1_IJiiEEEiS9_EEEEEDaRKT_RKT0_RKT1_ENKUlDpRKT_E_clIJNS_9MixedBitsILj0ELj448EEENS2_ILj0EEESW_EEEDaSR_) ;  /* 0xffff63f000007944 */ /* 0x000fea0003c3ffff */
        /* <DEDUP_REMOVED lines=52> */
[----:B------:R-:W-:Y:S01]  /*16820*/  IMAD.MOV.U32 R8, RZ, RZ, R2 ;  /* 0x000000ffff087224 */ /* 0x000fe200078e0002 */
[----:B------:R-:W-:Y:S01]  /*16830*/  MOV R2, R26 ;  /* 0x0000001a00027202 */ /* 0x000fe20000000f00 */
[----:B------:R-:W-:Y:S01]  /*16840*/  IMAD.MOV.U32 R10, RZ, RZ, R52 ;  /* 0x000000ffff0a7224 */ /* 0x000fe200078e0034 */
[----:B------:R-:W-:-:S02]  /*16850*/  MOV R7, R45 ;  /* 0x0000002d00077202 */ /* 0x000fc40000000f00 */
[----:B------:R-:W-:Y:S01]  /*16860*/  MOV R6, 0x16890 ;  /* 0x0001689000067802 */ /* 0x000fe20000000f00 */
[----:B--2---:R1:W-:Y:S04]  /*16870*/  STL.64 [R1+0x788], R4 ;  /* 0x0007880401007387 */ /* 0x0043e80000100a00 */
[----:B-1----:R-:W-:Y:S05]  /*16880*/  CALL.REL.NOINC `($_ZN7cutlass13device_kernelIN5flash19enable_sm80_to_sm89INS1_16FlashAttnBwdSm80INS1_25CollectiveMainloopBwdSm80ILi2ELi2EN4cute5tupleIJNS5_1CILi128EEES8_NS7_ILi64EEEEEENS_10bfloat16_tEfNS_4arch4Sm80ELb0ELb1ELb1ELb0ELb1ELb0ELb0ELb0ELi2ELi4ELi4ELi4ELb0EEENS1_21CollectiveEpilogueBwdISA_SB_SD_Li256ELb0ELb0ELi2EEENS1_19SingleTileSchedulerILb0ELb0ELb0ELi128EEEEEEEEEvNT_6ParamsE$_ZN4cute3eso3ESOILb0ELb0EJiiiNS_1CILi72EEENS2_ILi512EEEEEC2ERKiS7_S7_RKS3_RKS4_) ;  /* 0xffff12d000007944 */ /* 0x002fea0003c3ffff */
        /* <DEDUP_REMOVED lines=16> */
[----:B------:R-:W-:-:S03]  /*16990*/  MOV R8, 0x169f0 ;  /* 0x000169f000087802 */ /* 0x000fc60000000f00 */
[----:B------:R1:W-:Y:S01]  /*169a0*/  STL.U8 [R1+0x11e0], RZ ;  /* 0x0011e0ff01007387 */ /* 0x0003e20000100000 */
[----:B--2---:R-:W-:-:S03]  /*169b0*/  MOV R2, R5 ;  /* 0x0000000500027202 */ /* 0x004fc60000000f00 */
[----:B------:R1:W-:Y:S04]  /*169c0*/  STL [R1+0x77c], R4 ;  /* 0x00077c0401007387 */ /* 0x0003e80000100800 */
[----:B---3--:R1:W-:Y:S02]  /*169d0*/  STL.64 [R1+0x780], R2 ;  /* 0x0007800201007387 */ /* 0x0083e40000100a00 */
[----:B-1----:R-:W-:Y:S05]  /*169e0*/  CALL.REL.NOINC `($_ZN7cutlass13device_kernelIN5flash19enable_sm80_to_sm89INS1_16FlashAttnBwdSm80INS1_25CollectiveMainloopBwdSm80ILi2ELi2EN4cute5tupleIJNS5_1CILi128EEES8_NS7_ILi64EEEEEENS_10bfloat16_tEfNS_4arch4Sm80ELb0ELb1ELb1ELb0ELb1ELb0ELb0ELb0ELi2ELi4ELi4ELi4ELb0EEENS1_21CollectiveEpilogueBwdISA_SB_SD_Li256ELb0ELb0ELi2EEENS1_19SingleTileSchedulerILb0ELb0ELb0ELi128EEEEEEEEEvNT_6ParamsE$_ZZN4cute6detail16composition_implINS_5tupleIJNS_1CILi8EEENS3_ILi2EEES5_S5_S4_S5_EEENS2_IJNS3_ILi1EEEiiiNS3_ILi72EEENS3_ILi512EEEEEENS2_IJNS2_IJS5_S5_EEES4_NS3_ILi4EEEEEENS2_IJNS2_IJS7_S4_EEENS3_ILi1024EEENS3_ILi16EEEEEEEEDaRKT_RKT0_RKT1_RKT2_ENKUlRKT_RKT0_E_clISB_SE_EEDaSW_SZ_) ;  /* 0xffff779000007944 */ /* 0x002fea0003c3ffff */
[----:B------:R-:W-:Y:S01]  /*169f0*/  MOV R3, R16 ;  /* 0x0000001000037202 */ /* 0x000fe20000000f00 */
[----:B------:R-:W-:Y:S01]  /*16a00*/  IMAD.MOV.U32 R2, RZ, RZ, R46 ;  /* 0x000000ffff027224 */ /* 0x000fe200078e002e */
[----:B------:R-:W-:Y:S02]  /*16a10*/  MOV R16, 0x16a30 ;  /* 0x00016a3000107802 */ /* 0x000fe40000000f00 */
[----:B--2--5:R-:W-:Y:S05]  /*16a20*/  CALL.REL.NOINC `($_ZN7cutlass13device_kernelIN5flash19enable_sm80_to_sm89INS1_16FlashAttnBwdSm80INS1_25CollectiveMainloopBwdSm80ILi2ELi2EN4cute5tupleIJNS5_1CILi128EEES8_NS7_ILi64EEEEEENS_10bfloat16_tEfNS_4arch4Sm80ELb0ELb1ELb1ELb0ELb1ELb0ELb0ELb0ELi2ELi4ELi4ELi4ELb0EEENS1_21CollectiveEpilogueBwdISA_SB_SD_Li256ELb0ELb0ELi2EEENS1_19SingleTileSchedulerILb0ELb0ELb0ELi128EEEEEEEEEvNT_6ParamsE$_ZZN4cute6detail16composition_implINS_5tupleIJNS_1CILi8EEENS3_ILi2EEES5_S5_S4_S5_EEENS2_IJNS3_ILi1EEEiiiNS3_ILi72EEENS3_ILi512EEEEEENS2_IJNS2_IJS5_S5_EEES4_NS3_ILi4EEEEEENS2_IJNS2_IJS7_S4_EEENS3_ILi1024EEENS3_ILi16EEEEEEEEDaRKT_RKT0_RKT1_RKT2_ENKUlRKT_RKT0_E_clISC_SG_EEDaSW_SZ_) ;  /* 0xffff783000007944 */ /* 0x024fea0003c3ffff */
[----:B-----5:R2:W-:Y:S01]  /*16a30*/  STL.64 [R1+0x770], R2 ;  /* 0x0007700201007387 */ /* 0x0205e20000100a00 */
[----:B------:R-:W-:-:S03]  /*16a40*/  MOV R4, 0x16a60 ;  /* 0x00016a6000047802 */ /* 0x000fc60000000f00 */
[----:B-12---:R-:W-:Y:S05]  /*16a50*/  CALL.REL.NOINC `($_ZN7cutlass13device_kernelIN5flash19enable_sm80_to_sm89INS1_16FlashAttnBwdSm80INS1_25CollectiveMainloopBwdSm80ILi2ELi2EN4cute5tupleIJNS5_1CILi128EEES8_NS7_ILi64EEEEEENS_10bfloat16_tEfNS_4arch4Sm80ELb0ELb1ELb1ELb0ELb1ELb0ELb0ELb0ELi2ELi4ELi4ELi4ELb0EEENS1_21CollectiveEpilogueBwdISA_SB_SD_Li256ELb0ELb0ELi2EEENS1_19SingleTileSchedulerILb0ELb0ELb0ELi128EEEEEEEEEvNT_6ParamsE$_ZN4cute3eso3ESOILb0ELb0EJNS_5tupleIJNS_1CILi1EEEiEEENS3_ILi1024EEENS2_IJiiEEEEEC2ERKS5_RKS6_RKS7_) ;  /* 0xffff000000007944 */ /* 0x006fea0003c3ffff */
[----:B------:R2:W5:Y:S04]  /*16a60*/  LDL R5, [R1+0x760] ;  /* 0x0007600001057983 */ /* 0x0005680000100800 */
[----:B-1----:R2:W5:Y:S01]  /*16a70*/  LDL.64 R2, [R1+0x758] ;  /* 0x0007580001027983 */ /* 0x0025620000100a00 */
[----:B------:R-:W-:-:S03]  /*16a80*/  MOV R6, 0x16aa0 ;  /* 0x00016aa000067802 */ /* 0x000fc60000000f00 */
[----:B--2--5:R-:W-:Y:S05]  /*16a90*/  CALL.REL.NOINC `($_ZN7cutlass13device_kernelIN5flash19enable_sm80_to_sm89INS1_16FlashAttnBwdSm80INS1_25CollectiveMainloopBwdSm80ILi2ELi2EN4cute5tupleIJNS5_1CILi128EEES8_NS7_ILi64EEEEEENS_10bfloat16_tEfNS_4arch4Sm80ELb0ELb1ELb1ELb0ELb1ELb0ELb0ELb0ELi2ELi4ELi4ELi4ELb0EEENS1_21CollectiveEpilogueBwdISA_SB_SD_Li256ELb0ELb0ELi2EEENS1_19SingleTileSchedulerILb0ELb0ELb0ELi128EEEEEEEEEvNT_6ParamsE$_ZN4cute5tupleIJNS0_IJNS0_IJNS_1CILi2EEES2_EEENS1_ILi8EEES3_EEENS0_IJNS0_IJNS1_ILi1EEEiEEENS1_ILi1024EEENS0_IJiiEEEEEEEEC2ERKS5_RKSA_) ;  /* 0xffff482000007944 */ /* 0x024fea0003c3ffff */
[----:B-1----:R1:W5:Y:S04]  /*16aa0*/  LDL R4, [R1+0x760] ;  /* 0x0007600001047983 */ /* 0x0023680000100800 */
[----:B------:R1:W5:Y:S01]  /*16ab0*/  LDL.64 R2, [R1+0x758] ;  /* 0x0007580001027983 */ /* 0x0003620000100a00 */
[----:B------:R-:W-:Y:S01]  /*16ac0*/  LEA.HI R6, R11, R11, RZ, 0x1d ;  /* 0x0000000b0b067211 */ /* 0x000fe200078fe8ff */
[----:B------:R-:W-:-:S04]  /*16ad0*/  IMAD.MOV.U32 R5, RZ, RZ, R50 ;  /* 0x000000ffff057224 */ /* 0x000fc800078e0032 */
[----:B------:R-:W-:Y:S01]  /*16ae0*/  IMAD.U32 R8, R9, 0x2, R6 ;  /* 0x0000000209087824 */ /* 0x000fe200078e0006 */
[----:B------:R-:W-:-:S04]  /*16af0*/  MOV R6, 0x16b20 ;  /* 0x00016b2000067802 */ /* 0x000fc80000000f00 */
[----:B------:R1:W-:Y:S03]  /*16b00*/  STL [R1+0x11e4], R8 ;  /* 0x0011e40801007387 */ /* 0x0003e60000100800 */
[----:B-1---5:R-:W-:Y:S05]  /*16b10*/  CALL.REL.NOINC `($_ZN7cutlass13device_kernelIN5flash19enable_sm80_to_sm89INS1_16FlashAttnBwdSm80INS1_25CollectiveMainloopBwdSm80ILi2ELi2EN4cute5tupleIJNS5_1CILi128EEES8_NS7_ILi64EEEEEENS_10bfloat16_tEfNS_4arch4Sm80ELb0ELb1ELb1ELb0ELb1ELb0ELb0ELb0ELi2ELi4ELi4ELi4ELb0EEENS1_21CollectiveEpilogueBwdISA_SB_SD_Li256ELb0ELb0ELi2EEENS1_19SingleTileSchedulerILb0ELb0ELb0ELi128EEEEEEEEEvNT_6ParamsE$_ZN4cute3eso3ESOILb0ELb0EJNS_6LayoutINS_5tupleIJNS3_IJNS_1CILi2EEES5_EEENS4_ILi8EEES6_EEENS3_IJNS3_IJNS4_ILi1EEEiEEENS4_ILi1024EEENS3_IJiiEEEEEEEEjEEC2ERKSE_RKj) ;  /* 0xffff025000007944 */ /* 0x022fea0003c3ffff */
[----:B------:R-:W2:Y:S04]  /*16b20*/  LDL.64 R16, [R1+0x760] ;  /* 0x0007600001107983 */ /* 0x000ea80000100a00 */
[----:B-1----:R1:W5:Y:S01]  /*16b30*/  LDL.64 R4, [R1+0x758] ;  /* 0x0007580001047983 */ /* 0x0023620000100a00 */
[----:B------:R-:W-:Y:S02]  /*16b40*/  MOV R9, R27 ;  /* 0x0000001b00097202 */ /* 0x000fe40000000f00 */
[----:B------:R-:W-:Y:S01]  /*16b50*/  MOV R8, 0x16b80 ;  /* 0x00016b8000087802 */ /* 0x000fe20000000f00 */
[----:B--2---:R-:W-:-:S04]  /*16b60*/  IMAD.WIDE.U32 R2, R17, 0x2, R58 ;  /* 0x0000000211027825 */ /* 0x004fc800078e003a */
[----:B-1---5:R-:W-:Y:S05]  /*16b70*/  CALL.REL.NOINC `($_ZN7cutlass13device_kernelIN5flash19enable_sm80_to_sm89INS1_16FlashAttnBwdSm80INS1_25CollectiveMainloopBwdSm80ILi2ELi2EN4cute5tupleIJNS5_1CILi128EEES8_NS7_ILi64EEEEEENS_10bfloat16_tEfNS_4arch4Sm80ELb0ELb1ELb1ELb0ELb1ELb0ELb0ELb0ELi2ELi4ELi4ELi4ELb0EEENS1_21CollectiveEpilogueBwdISA_SB_SD_Li256ELb0ELb0ELi2EEENS1_19SingleTileSchedulerILb0ELb0ELb0ELi128EEEEEEEEEvNT_6ParamsE$_ZN4cute8smem_ptrIPN7cutlass10bfloat16_tEECI1NS_12iter_adaptorIS3_S4_EEES3_) ;  /* 0xffff4ff000007944 */ /* 0x022fea0003c3ffff */
[----:B-1----:R-:W2:Y:S01]  /*16b80*/  LDL.64 R2, [R1+0x758] ;  /* 0x0007580001027983 */ /* 0x002ea20000100a00 */
[----:B------:R-:W-:-:S03]  /*16b90*/  MOV R6, 0x16bc0 ;  /* 0x00016bc000067802 */ /* 0x000fc60000000f00 */
[----:B--2---:R1:W-:Y:S04]  /*16ba0*/  STL.64 [R1+0x770], R2 ;  /* 0x0007700201007387 */ /* 0x0043e80000100a00 */
[----:B-1----:R-:W-:Y:S05]  /*16bb0*/  CALL.REL.NOINC `($_ZN7cutlass13device_kernelIN5flash19enable_sm80_to_sm89INS1_16FlashAttnBwdSm80INS1_25CollectiveMainloopBwdSm80ILi2ELi2EN4cute5tupleIJNS5_1CILi128EEES8_NS7_ILi64EEEEEENS_10bfloat16_tEfNS_4arch4Sm80ELb0ELb1ELb1ELb0ELb1ELb0ELb0ELb0ELi2ELi4ELi4ELi4ELb0EEENS1_21CollectiveEpilogueBwdISA_SB_SD_Li256ELb0ELb0ELi2EEENS1_19SingleTileSchedulerILb0ELb0ELb0ELi128EEEEEEEEEvNT_6ParamsE$_ZN4cute3eso3ESOILb0ELb0EJNS_6LayoutINS_5tupleIJNS3_IJNS_1CILi2EEES5_EEENS4_ILi8EEES6_EEENS3_IJNS3_IJNS4_ILi1EEEiEEENS4_ILi1024EEENS3_IJiiEEEEEEEENS_10ViewEngineINS_8smem_ptrIPN7cutlass10bfloat16_tEEEEEEEC2ERKSE_RKSL_) ;  /* 0xffff013000007944 */ /* 0x002fea0003c3ffff */
[----:B-1----:R1:W5:Y:S04]  /*16bc0*/  LDL R5, [R1+0x75c] ;  /* 0x00075c0001057983 */ /* 0x0023680000100800 */
[----:B------:R1:W5:Y:S01]  /*16bd0*/  LDL R3, [R1+0x760] ;  /* 0x0007600001037983 */ /* 0x0003620000100800 */
[----:B------:R-:W-:-:S03]  /*16be0*/  MOV R4, 0x16c00 ;  /* 0x00016c0000047802 */ /* 0x000fc60000000f00 */
[----:B-1---5:R-:W-:Y:S05]  /*16bf0*/  CALL.REL.NOINC `($_ZN7cutlass13device_kernelIN5flash19enable_sm80_to_sm89INS1_16FlashAttnBwdSm80INS1_25CollectiveMainloopBwdSm80ILi2ELi2EN4cute5tupleIJNS5_1CILi128EEES8_NS7_ILi64EEEEEENS_10bfloat16_tEfNS_4arch4Sm80ELb0ELb1ELb1ELb0ELb1ELb0ELb0ELb0ELi2ELi4ELi4ELi4ELb0EEENS1_21CollectiveEpilogueBwdISA_SB_SD_Li256ELb0ELb0ELi2EEENS1_19SingleTileSchedulerILb0ELb0ELb0ELi128EEEEEEEEEvNT_6ParamsE$_ZZN4cute4takeILi1ELi3ENS_5tupleIJNS1_IJNS_1CILi1EEEiEEENS2_ILi1024EEENS1_IJiiEEEEEEEEDaRKT1_ENKUlDpRKT_E_clIJS5_S6_EEEDaSE_) ;  /* 0xffff674000007944 */ /* 0x022fea0003c3ffff */
[----:B------:R-:W-:Y:S02]  /*16c00*/  MOV R4, 0x16c20 ;  /* 0x00016c2000047802 */ /* 0x000fe40000000f00 */
[----:B-1---5:R-:W-:Y:S05]  /*16c10*/  CALL.REL.NOINC `($_ZN7cutlass13device_kernelIN5flash19enable_sm80_to_sm89INS1_16FlashAttnBwdSm80INS1_25CollectiveMainloopBwdSm80ILi2ELi2EN4cute5tupleIJNS5_1CILi128EEES8_NS7_ILi64EEEEEENS_10bfloat16_tEfNS_4arch4Sm80ELb0ELb1ELb1ELb0ELb1ELb0ELb0ELb0ELi2ELi4ELi4ELi4ELb0EEENS1_21CollectiveEpilogueBwdISA_SB_SD_Li256ELb0ELb0ELi2EEENS1_19SingleTileSchedulerILb0ELb0ELb0ELi128EEEEEEEEEvNT_6ParamsE$_ZZN4cute16flatten_to_tupleINS_5tupleIJNS_1CILi1024EEENS1_IJiiEEEEEEEEDaRKT_ENKUlRKT_E_clIS4_EEDaSB_) ;  /* 0xffff632000007944 */ /* 0x022fea0003c3ffff */
[----:B------:R1:W-:Y:S01]  /*16c20*/  STL.64 [R1+0x758], R2 ;  /* 0x0007580201007387 */ /* 0x0003e20000100a00 */
[----:B------:R-:W-:Y:S02]  /*16c30*/  MOV R58, R27 ;  /* 0x0000001b003a7202 */ /* 0x000fe40000000f00 */
[----:B------:R-:W-:Y:S02]  /*16c40*/  MOV R4, 0x16c60 ;  /* 0x00016c6000047802 */ /* 0x000fe40000000f00 */
[----:B-1----:R-:W-:Y:S05]  /*16c50*/  CALL.REL.NOINC `($_ZN7cutlass13device_kernelIN5flash19enable_sm80_to_sm89INS1_16FlashAttnBwdSm80INS1_25CollectiveMainloopBwdSm80ILi2ELi2EN4cute5tupleIJNS5_1CILi128EEES8_NS7_ILi64EEEEEENS_10bfloat16_tEfNS_4arch4Sm80ELb0ELb1ELb1ELb0ELb1ELb0ELb0ELb0ELi2ELi4ELi4ELi4ELb0EEENS1_21CollectiveEpilogueBwdISA_SB_SD_Li256ELb0ELb0ELi2EEENS1_19SingleTileSchedulerILb0ELb0ELb0ELi128EEEEEEEEEvNT_6ParamsE$_ZZN4cute12filter_tupleINS_5tupleIJNS_1CILi1024EEENS1_IJiiEEEEEEZNS_16flatten_to_tupleIS5_EEDaRKT_EUlRKT_E_EEDaS9_OT0_ENKUlDpSC_E_clIJNS1_IJS3_EEES4_EEEDaSG_) ;  /* 0xffff582000007944 */ /* 0x002fea0003c3ffff */
        /* <DEDUP_REMOVED lines=22> */
[----:B--2--5:R-:W-:Y:S05]  /*16dc0*/  CALL.REL.NOINC `($_ZN7cutlass13device_kernelIN5flash19enable_sm80_to_sm89INS1_16FlashAttnBwdSm80INS1_25CollectiveMainloopBwdSm80ILi2ELi2EN4cute5tupleIJNS5_1CILi128EEES8_NS7_ILi64EEEEEENS_10bfloat16_tEfNS_4arch4Sm80ELb0ELb1ELb1ELb0ELb1ELb0ELb0ELb0ELi2ELi4ELi4ELi4ELb0EEENS1_21CollectiveEpilogueBwdISA_SB_SD_Li256ELb0ELb0ELi2EEENS1_19SingleTileSchedulerILb0ELb0ELb0ELi128EEEEEEEEEvNT_6ParamsE$_ZN4cute3eso3ESOILb1ELb0EJNS_10UnderscoreES2_S2_iEEC2ERKS2_S5_S5_RKi) ;  /* 0xffff126000007944 */ /* 0x024fea0003c3ffff */
[----:B------:R-:W-:Y:S01]  /*16dd0*/  ULDC.64 UR4, c[0x0][0x118] ;  /* 0x0000460000047ab9 */ /* 0x000fe20000000a00 */
[----:B------:R2:W5:Y:S04]  /*16de0*/  LDL R7, [R1+0x758] ;  /* 0x0007580001077983 */ /* 0x0005680000100800 */
[----:B------:R2:W5:Y:S04]  /*16df0*/  LD.E R5, [R10.64] ;  /* 0x000000040a057980 */ /* 0x000568000c101900 */
[----:B-1----:R2:W5:Y:S01]  /*16e00*/  LD.E R3, [R10.64+0x4] ;  /* 0x000004040a037980 */ /* 0x002562000c101900 */
[----:B------:R-:W-:-:S03]  /*16e10*/  MOV R4, 0x16e30 ;  /* 0x00016e3000047802 */ /* 0x000fc60000000f00 */
[----:B--2--5:R-:W-:Y:S05]  /*16e20*/  CALL.REL.NOINC `($_ZN7cutlass13device_kernelIN5flash19enable_sm80_to_sm89INS1_16FlashAttnBwdSm80INS1_25CollectiveMainloopBwdSm80ILi2ELi2EN4cute5tupleIJNS5_1CILi128EEES8_NS7_ILi64EEEEEENS_10bfloat16_tEfNS_4arch4Sm80ELb0ELb1ELb1ELb0ELb1ELb0ELb0ELb0ELi2ELi4ELi4ELi4ELb0EEENS1_21CollectiveEpilogueBwdISA_SB_SD_Li256ELb0ELb0ELi2EEENS1_19SingleTileSchedulerILb0ELb0ELb0ELi128EEEEEEEEEvNT_6ParamsE$_ZZN4cute5sliceINS_5tupleIJNS_10UnderscoreES2_S2_iEEENS1_IJNS1_IJNS_1CILi1EEENS4_ILi0EEEEEENS4_ILi4096EEENS1_IJiiEEENS1_IJS6_NS4_ILi8192EEEEEEEEEEEDaRKT_RKT0_ENKUlRKT_RKT0_E_clIS2_S9_EEDaSL_SO_) ;  /* 0xffff66e000007944 */ /* 0x024fea0003c3ffff */
[----:B-----5:R2:W-:Y:S01]  /*16e30*/  STL.64 [R1+0x758], R2 ;  /* 0x0007580201007387 */ /* 0x0205e20000100a00 */
[----:B------:R-:W-:-:S02]  /*16e40*/  MOV R58, R27 ;  /* 0x0000001b003a7202 */ /* 0x000fc40000000f00 */
[----:B------:R-:W-:Y:S02]  /*16e50*/  MOV R4, 0x16e70 ;  /* 0x00016e7000047802 */ /* 0x000fe40000000f00 */
[----:B-12---:R-:W-:Y:S05]  /*16e60*/  CALL.REL.NOINC `($_ZN7cutlass13device_kernelIN5flash19enable_sm80_to_sm89INS1_16FlashAttnBwdSm80INS1_25CollectiveMainloopBwdSm80ILi2ELi2EN4cute5tupleIJNS5_1CILi128EEES8_NS7_ILi64EEEEEENS_10bfloat16_tEfNS_4arch4Sm80ELb0ELb1ELb1ELb0ELb1ELb0ELb0ELb0ELi2ELi4ELi4ELi4ELb0EEENS1_21CollectiveEpilogueBwdISA_SB_SD_Li256ELb0ELb0ELi2EEENS1_19SingleTileSchedulerILb0ELb0ELb0ELi128EEEEEEEEEvNT_6ParamsE$_ZZN4cute12filter_tupleINS_5tupleIJNS_10UnderscoreES2_S2_iEEENS1_IJNS1_IJNS_1CILi1EEENS4_ILi0EEEEEENS4_ILi4096EEENS1_IJiiEEENS1_IJS6_NS4_ILi8192EEEEEEEEEZNS_5sliceIS3_SC_EEDaRKT_RKT0_EUlRKT_RKT0_E_EEDaSG_SJ_OT1_ENKUlDpSM_E_clIJNS1_IJS7_EEENS1_IJS8_EEENS1_IJS9_EEENS1_IJEEEEEEDaST_) ;  /* 0xffff532000007944 */ /* 0x006fea0003c3ffff */
[----:B-----5:R-:W-:Y:S02]  /*16e70*/  MOV R8, R3 ;  /* 0x0000000300087202 */ /* 0x020fe40000000f00 */
[----:B------:R-:W-:Y:S02]  /*16e80*/  MOV R4, 0x16ea0 ;  /* 0x00016ea000047802 */ /* 0x000fe40000000f00 */
[----:B-1----:R-:W-:Y:S05]  /*16e90*/  CALL.REL.NOINC `($_ZN7cutlass13device_kernelIN5flash19enable_sm80_to_sm89INS1_16FlashAttnBwdSm80INS1_25CollectiveMainloopBwdSm80ILi2ELi2EN4cute5tupleIJNS5_1CILi128EEES8_NS7_ILi64EEEEEENS_10bfloat16_tEfNS_4arch4Sm80ELb0ELb1ELb1ELb0ELb1ELb0ELb0ELb0ELi2ELi4ELi4ELi4ELb0EEENS1_21CollectiveEpilogueBwdISA_SB_SD_Li256ELb0ELb0ELi2EEENS1_19SingleTileSchedulerILb0ELb0ELb0ELi128EEEEEEEEEvNT_6ParamsE$_ZN4cute5tupleIJNS0_IJNS0_IJNS_1CILi8EEENS1_ILi1EEEEEENS1_ILi2EEENS0_IJS5_S5_EEEEEENS0_IJNS0_IJS3_NS1_ILi0EEEEEENS1_ILi4096EEENS0_IJiiEEEEEEEEC2ERKS7_RKSC_) ;  /* 0xffff45f000007944 */ /* 0x002fea0003c3ffff */
[----:B-1----:R1:W5:Y:S01]  /*16ea0*/  LDL.64 R2, [R1+0x758] ;  /* 0x0007580001027983 */ /* 0x0023620000100a00 */
[----:B------:R-:W-:Y:S02]  /*16eb0*/  SHF.L.U32 R4, R7, 0xd, RZ ;  /* 0x0000000d07047819 */ /* 0x000fe400000006ff */
[----:B------:R-:W-:-:S03]  /*16ec0*/  MOV R6, 0x16ef0 ;  /* 0x00016ef000067802 */ /* 0x000fc60000000f00 */
[----:B------:R1:W-:Y:S04]  /*16ed0*/  STL [R1+0x770], R4 ;  /* 0x0007700401007387 */ /* 0x0003e80000100800 */
[----:B-1---5:R-:W-:Y:S05]  /*16ee0*/  CALL.REL.NOINC `($_ZN7cutlass13device_kernelIN5flash19enable_sm80_to_sm89INS1_16FlashAttnBwdSm80INS1_25CollectiveMainloopBwdSm80ILi2ELi2EN4cute5tupleIJNS5_1CILi128EEES8_NS7_ILi64EEEEEENS_10bfloat16_tEfNS_4arch4Sm80ELb0ELb1ELb1ELb0ELb1ELb0ELb0ELb0ELi2ELi4ELi4ELi4ELb0EEENS1_21CollectiveEpilogueBwdISA_SB_SD_Li256ELb0ELb0ELi2EEENS1_19SingleTileSchedulerILb0ELb0ELb0ELi128EEEEEEEEEvNT_6ParamsE$_ZN4cute3eso3ESOILb0ELb0EJNS_6LayoutINS_5tupleIJNS3_IJNS_1CILi8EEENS4_ILi1EEEEEENS4_ILi2EEENS3_IJS8_S8_EEEEEENS3_IJNS3_IJS6_NS4_ILi0EEEEEENS4_ILi4096EEENS3_IJiiEEEEEEEEiEEC2ERKSG_RKi) ;  /* 0xffff044000007944 */ /* 0x022fea0003c3ffff */
[----:B------:R-:W-:Y:S01]  /*16ef0*/  ULDC.64 UR4, c[0x0][0x118] ;  /* 0x0000460000047ab9 */ /* 0x000fe20000000a00 */
[----:B-1----:R-:W2:Y:S04]  /*16f00*/  LDL R2, [R1+0x760] ;  /* 0x0007600001027983 */ /* 0x002ea80000100800 */
[----:B------:R-:W2:Y:S04]  /*16f10*/  LD.E.64 R10, [R10.64+0x8] ;  /* 0x000008040a0a7980 */ /* 0x000ea8000c101b00 */
[----:B------:R1:W5:Y:S01]  /*16f20*/  LDL.64 R4, [R1+0x758] ;  /* 0x0007580001047983 */ /* 0x0003620000100a00 */
[----:B------:R-:W-:-:S02]  /*16f30*/  MOV R9, R27 ;  /* 0x0000001b00097202 */ /* 0x000fc40000000f00 */
[----:B------:R-:W-:Y:S01]  /*16f40*/  MOV R8, 0x16f70 ;  /* 0x00016f7000087802 */ /* 0x000fe20000000f00 */
[----:B--2---:R-:W-:-:S04]  /*16f50*/  IMAD.WIDE R2, R2, 0x2, R10 ;  /* 0x0000000202027825 */ /* 0x004fc800078e020a */
[----:B-1---5:R-:W-:Y:S05]  /*16f60*/  CALL.REL.NOINC `($_ZN7cutlass13device_kernelIN5flash19enable_sm80_to_sm89INS1_16FlashAttnBwdSm80INS1_25CollectiveMainloopBwdSm80ILi2ELi2EN4cute5tupleIJNS5_1CILi128EEES8_NS7_ILi64EEEEEENS_10bfloat16_tEfNS_4arch4Sm80ELb0ELb1ELb1ELb0ELb1ELb0ELb0ELb0ELi2ELi4ELi4ELi4ELb0EEENS1_21CollectiveEpilogueBwdISA_SB_SD_Li256ELb0ELb0ELi2EEENS1_19SingleTileSchedulerILb0ELb0ELb0ELi128EEEEEEEEEvNT_6ParamsE$_ZN4cute8smem_ptrIPN7cutlass10bfloat16_tEECI1NS_12iter_adaptorIS3_S4_EEES3_) ;  /* 0xffff4c0000007944 */ /* 0x022fea0003c3ffff */
[----:B-1----:R-:W2:Y:S01]  /*16f70*/  LDL.64 R2, [R1+0x758] ;  /* 0x0007580001027983 */ /* 0x002ea20000100a00 */
[----:B------:R-:W-:-:S03]  /*16f80*/  MOV R6, 0x16fb0 ;  /* 0x00016fb000067802 */ /* 0x000fc60000000f00 */
[----:B--2---:R1:W-:Y:S04]  /*16f90*/  STL.64 [R1+0x770], R2 ;  /* 0x0007700201007387 */ /* 0x0043e80000100a00 */
[----:B-1----:R-:W-:Y:S05]  /*16fa0*/  CALL.REL.NOINC `($_ZN7cutlass13device_kernelIN5flash19enable_sm80_to_sm89INS1_16FlashAttnBwdSm80INS1_25CollectiveMainloopBwdSm80ILi2ELi2EN4cute5tupleIJNS5_1CILi128EEES8_NS7_ILi64EEEEEENS_10bfloat16_tEfNS_4arch4Sm80ELb0ELb1ELb1ELb0ELb1ELb0ELb0ELb0ELi2ELi4ELi4ELi4ELb0EEENS1_21CollectiveEpilogueBwdISA_SB_SD_Li256ELb0ELb0ELi2EEENS1_19SingleTileSchedulerILb0ELb0ELb0ELi128EEEEEEEEEvNT_6ParamsE$_ZN4cute3eso3ESOILb0ELb0EJNS_6LayoutINS_5tupleIJNS3_IJNS_1CILi8EEENS4_ILi1EEEEEENS4_ILi2EEENS3_IJS8_S8_EEEEEENS3_IJNS3_IJS6_NS4_ILi0EEEEEENS4_ILi4096EEENS3_IJiiEEEEEEEENS_10ViewEngineINS_8smem_ptrIPN7cutlass10bfloat16_tEEEEEEEC2ERKSG_RKSN_) ;  /* 0xffff031000007944 */ /* 0x002fea0003c3ffff */
[----:B------:R2:W5:Y:S04]  /*16fb0*/  LDL.64 R56, [R1+0x760] ;  /* 0x0007600001387983 */ /* 0x0005680000100a00 */
[----:B------:R2:W5:Y:S04]  /*16fc0*/  LDL.64 R54, [R28+0x30] ;  /* 0x000030001c367983 */ /* 0x0005680000100a00 */
[----:B------:R2:W5:Y:S01]  /*16fd0*/  LDL.64 R46, [R1+0x758] ;  /* 0x00075800012e7983 */ /* 0x0005620000100a00 */
[----:B------:R-:W-:Y:S01]  /*16fe0*/  IMAD.MOV.U32 R6, RZ, RZ, R14 ;  /* 0x000000ffff067224 */ /* 0x000fe200078e000e */
[----:B-1----:R-:W-:-:S02]  /*16ff0*/  MOV R3, R15 ;  /* 0x0000000f00037202 */ /* 0x002fc40000000f00 */
[----:B------:R-:W-:Y:S02]  /*17000*/  MOV R4, 0x17020 ;  /* 0x0001702000047802 */ /* 0x000fe40000000f00 */
[----:B--2--5:R-:W-:Y:S05]  /*17010*/  CALL.REL.NOINC `($_ZN7cutlass13device_kernelIN5flash19enable_sm80_to_sm89INS1_16FlashAttnBwdSm80INS1_25CollectiveMainloopBwdSm80ILi2ELi2EN4cute5tupleIJNS5_1CILi128EEES8_NS7_ILi64EEEEEENS_10bfloat16_tEfNS_4arch4Sm80ELb0ELb1ELb1ELb0ELb1ELb0ELb0ELb0ELi2ELi4ELi4ELi4ELb0EEENS1_21CollectiveEpilogueBwdISA_SB_SD_Li256ELb0ELb0ELi2EEENS1_19SingleTileSchedulerILb0ELb0ELb0ELi128EEEEEEEEEvNT_6ParamsE$_ZN4cute3eso3ESOILb1ELb0EJNS_6LayoutINS_5tupleIJNS3_IJNS_1CILi8EEENS4_ILi1EEEEEENS4_ILi2EEENS4_ILi4EEEEEENS3_IJNS3_IJS6_NS4_ILi0EEEEEES5_NS4_ILi16EEEEEEEENS_10ViewEngineIPN7cutlass10bfloat16_tEEEEEC2ERKSF_RKSK_) ;  /* 0xffff3df000007944 */ /* 0x024fea0003c3ffff */
[----:B------:R2:W5:Y:S01]  /*17020*/  LDL.64 R52, [R1+0x758] ;  /* 0x0007580001347983 */ /* 0x0005620000100a00 */
[----:B-1----:R-:W-:Y:S01]  /*17030*/  IMAD.MOV.U32 R6, RZ, RZ, R12 ;  /* 0x000000ffff067224 */ /* 0x002fe200078e000c */
[----:B------:R-:W-:Y:S02]  /*17040*/  MOV R3, R13 ;  /* 0x0000000d00037202 */ /* 0x000fe40000000f00 */
[----:B------:R-:W-:Y:S02]  /*17050*/  MOV R4, 0x17070 ;  /* 0x0001707000047802 */ /* 0x000fe40000000f00 */
[----:B--2--5:R-:W-:Y:S05]  /*17060*/  CALL.REL.NOINC `($_ZN7cutlass13device_kernelIN5flash19enable_sm80_to_sm89INS1_16FlashAttnBwdSm80INS1_25CollectiveMainloopBwdSm80ILi2ELi2EN4cute5tupleIJNS5_1CILi128EEES8_NS7_ILi64EEEEEENS_10bfloat16_tEfNS_4arch4Sm80ELb0ELb1ELb1ELb0ELb1ELb0ELb0ELb0ELi2ELi4ELi4ELi4ELb0EEENS1_21CollectiveEpilogueBwdISA_SB_SD_Li256ELb0ELb0ELi2EEENS1_19SingleTileSchedulerILb0ELb0ELb0ELi128EEEEEEEEEvNT_6ParamsE$_ZN4cute3eso3ESOILb1ELb0EJNS_6LayoutINS_5tupleIJNS3_IJNS_1CILi8EEENS4_ILi1EEEEEENS4_ILi4EEES8_EEENS3_IJNS3_IJS6_NS4_ILi0EEEEEES5_NS4_ILi32EEEEEEEENS_10ViewEngineIPN7cutlass10bfloat16_tEEEEEC2ERKSE_RKSJ_) ;  /* 0xffff3ff000007944 */ /* 0x024fea0003c3ffff */
[----:B------:R2:W5:Y:S01]  /*17070*/  LDL.64 R50, [R1+0x758] ;  /* 0x0007580001327983 */ /* 0x0005620000100a00 */
[----:B------:R-:W-:Y:S01]  /*17080*/  IMAD.MOV.U32 R9, RZ, RZ, R27 ;  /* 0x000000ffff097224 */ /* 0x000fe200078e001b */
[----:B-1----:R-:W-:Y:S01]  /*17090*/  MOV R2, R56 ;  /* 0x0000003800027202 */ /* 0x002fe20000000f00 */
[----:B------:R-:W-:Y:S01]  /*170a0*/  IMAD.MOV.U32 R3, RZ, RZ, R57 ;  /* 0x000000ffff037224 */ /* 0x000fe200078e0039 */
[----:B------:R-:W-:Y:S02]  /*170b0*/  MOV R8, 0x170d0 ;  /* 0x000170d000087802 */ /* 0x000fe40000000f00 */
[----:B--2--5:R-:W-:Y:S05]  /*170c0*/  CALL.REL.NOINC `($_ZN7cutlass13device_kernelIN5flash19enable_sm80_to_sm89INS1_16FlashAttnBwdSm80INS1_25CollectiveMainloopBwdSm80ILi2ELi2EN4cute5tupleIJNS5_1CILi128EEES8_NS7_ILi64EEEEEENS_10bfloat16_tEfNS_4arch4Sm80ELb0ELb1ELb1ELb0ELb1ELb0ELb0ELb0ELi2ELi4ELi4ELi4ELb0EEENS1_21CollectiveEpilogueBwdISA_SB_SD_Li256ELb0ELb0ELi2EEENS1_19SingleTileSchedulerILb0ELb0ELb0ELi128EEEEEEEEEvNT_6ParamsE$_ZN4cute8smem_ptrIPN7cutlass10bfloat16_tEECI1NS_12iter_adaptorIS3_S4_EEES3_) ;  /* 0xffff4aa000007944 */ /* 0x024fea0003c3ffff */
[----:B-1----:R1:W5:Y:S01]  /*170d0*/  LDL.64 R2, [R1+0x758] ;  /* 0x0007580001027983 */ /* 0x0023620000100a00 */
[----:B------:R-:W-:Y:S02]  /*170e0*/  MOV R69, R27 ;  /* 0x0000001b00457202 */ /* 0x000fe40000000f00 */
[----:B------:R-:W-:-:S02]  /*170f0*/  MOV R6, 0x17110 ;  /* 0x0001711000067802 */ /* 0x000fc40000000f00 */
[----:B-1---5:R-:W-:Y:S05]  /*17100*/  CALL.REL.NOINC `($_ZN7cutlass13device_kernelIN5flash19enable_sm80_to_sm89INS1_16FlashAttnBwdSm80INS1_25CollectiveMainloopBwdSm80ILi2ELi2EN4cute5tupleIJNS5_1CILi128EEES8_NS7_ILi64EEEEEENS_10bfloat16_tEfNS_4arch4Sm80ELb0ELb1ELb1ELb0ELb1ELb0ELb0ELb0ELi2ELi4ELi4ELi4ELb0EEENS1_21CollectiveEpilogueBwdISA_SB_SD_Li256ELb0ELb0ELi2EEENS1_19SingleTileSchedulerILb0ELb0ELb0ELi128EEEEEEEEEvNT_6ParamsE$_ZN4cute3eso3ESOILb1ELb0EJNS_6LayoutINS_5tupleIJNS3_IJNS_1CILi8EEENS4_ILi1EEEEEENS4_ILi2EEEEEENS3_IJNS3_IJS6_NS4_ILi0EEEEEENS4_ILi4096EEEEEEEENS_10ViewEngineINS_8smem_ptrIPN7cutlass10bfloat16_tEEEEEEEC2ERKSE_RKSL_) ;  /* 0xffff3a9000007944 */ /* 0x022fea0003c3ffff */
[----:B-1----:R1:W5:Y:S01]  /*17110*/  LDL.64 R4, [R1+0x758] ;  /* 0x0007580001047983 */ /* 0x0023620000100a00 */
[----:B------:R-:W-:Y:S01]  /*17120*/  IMAD.MOV.U32 R69, RZ, RZ, R27 ;  /* 0x000000ffff457224 */ /* 0x000fe200078e001b */
[----:B------:R-:W-:Y:S01]  /*17130*/  MOV R6, R52 ;  /* 0x0000003400067202 */ /* 0x000fe20000000f00 */
[----:B------:R-:W-:Y:S01]  /*17140*/  IMAD.MOV.U32 R9, RZ, RZ, R53 ;  /* 0x000000ffff097224 */ /* 0x000fe200078e0035 */
[----:B------:R-:W-:-:S02]  /*17150*/  MOV R8, 0x17170 ;  /* 0x0001717000087802 */ /* 0x000fc40000000f00 */
[----:B-1---5:R-:W-:Y:S05]  /*17160*/  CALL.REL.NOINC `($_ZN7cutlass13device_kernelIN5flash19enable_sm80_to_sm89INS1_16FlashAttnBwdSm80INS1_25CollectiveMainloopBwdSm80ILi2ELi2EN4cute5tupleIJNS5_1CILi128EEES8_NS7_ILi64EEEEEENS_10bfloat16_tEfNS_4arch4Sm80ELb0ELb1ELb1ELb0ELb1ELb0ELb0ELb0ELi2ELi4ELi4ELi4ELb0EEENS1_21CollectiveEpilogueBwdISA_SB_SD_Li256ELb0ELb0ELi2EEENS1_19SingleTileSchedulerILb0ELb0ELb0ELi128EEEEEEEEEvNT_6ParamsE$_ZN4cute3eso3ESOILb1ELb0EJNS_6LayoutINS_5tupleIJNS3_IJNS_1CILi8EEENS4_ILi1EEEEEENS4_ILi2EEEEEENS3_IJNS3_IJS6_NS4_ILi0EEEEEES5_EEEEENS_10ViewEngineIPN7cutlass10bfloat16_tEEEEEC2ERKSD_RKSI_) ;  /* 0xffff3bc000007944 */ /* 0x022fea0003c3ffff */
[----:B------:R2:W5:Y:S01]  /*17170*/  LDL.64 R2, [R1+0x758] ;  /* 0x0007580001027983 */ /* 0x0005620000100a00 */
[----:B-1----:R-:W-:Y:S01]  /*17180*/  IMAD.MOV.U32 R7, RZ, RZ, R5 ;  /* 0x000000ffff077224 */ /* 0x002fe200078e0005 */
[----:B------:R-:W-:-:S02]  /*17190*/  MOV R69, R27 ;  /* 0x0000001b00457202 */ /* 0x000fc40000000f00 */
[----:B------:R-:W-:Y:S02]  /*171a0*/  MOV R6, 0x171c0 ;  /* 0x000171c000067802 */ /* 0x000fe40000000f00 */
[----:B--2--5:R-:W-:Y:S05]  /*171b0*/  CALL.REL.NOINC `($_ZN7cutlass13device_kernelIN5flash19enable_sm80_to_sm89INS1_16FlashAttnBwdSm80INS1_25CollectiveMainloopBwdSm80ILi2ELi2EN4cute5tupleIJNS5_1CILi128EEES8_NS7_ILi64EEEEEENS_10bfloat16_tEfNS_4arch4Sm80ELb0ELb1ELb1ELb0ELb1ELb0ELb0ELb0ELi2ELi4ELi4ELi4ELb0EEENS1_21CollectiveEpilogueBwdISA_SB_SD_Li256ELb0ELb0ELi2EEENS1_19SingleTileSchedulerILb0ELb0ELb0ELi128EEEEEEEEEvNT_6ParamsE$_ZN4cute3eso3ESOILb1ELb0EJNS_6LayoutINS_5tupleIJNS3_IJNS_1CILi8EEENS4_ILi1EEEEEENS3_IJNS4_ILi2EEEEEEEEENS3_IJNS3_IJS6_NS4_ILi0EEEEEENS3_IJNS4_ILi4096EEEEEEEEEEENS_10ViewEngineINS_8smem_ptrIPN7cutlass10bfloat16_tEEEEEEEC2ERKSG_RKSN_) ;  /* 0xffff37b000007944 */ /* 0x024fea0003c3ffff */
[----:B------:R2:W5:Y:S01]  /*171c0*/  LDL.64 R6, [R1+0x758] ;  /* 0x0007580001067983 */ /* 0x0005620000100a00 */
[----:B-1----:R-:W-:Y:S01]  /*171d0*/  IMAD.MOV.U32 R9, RZ, RZ, R3 ;  /* 0x000000ffff097224 */ /* 0x002fe200078e0003 */
[----:B------:R-:W-:Y:S02]  /*171e0*/  MOV R69, R27 ;  /* 0x0000001b00457202 */ /* 0x000fe40000000f00 */
[----:B------:R-:W-:Y:S02]  /*171f0*/  MOV R8, 0x17210 ;  /* 0x0001721000087802 */ /* 0x000fe40000000f00 */
[----:B--2--5:R-:W-:Y:S05]  /*17200*/  CALL.REL.NOINC `($_ZN7cutlass13device_kernelIN5flash19enable_sm80_to_sm89INS1_16FlashAttnBwdSm80INS1_25CollectiveMainloopBwdSm80ILi2ELi2EN4cute5tupleIJNS5_1CILi128EEES8_NS7_ILi64EEEEEENS_10bfloat16_tEfNS_4arch4Sm80ELb0ELb1ELb1ELb0ELb1ELb0ELb0ELb0ELi2ELi4ELi4ELi4ELb0EEENS1_21CollectiveEpilogueBwdISA_SB_SD_Li256ELb0ELb0ELi2EEENS1_19SingleTileSchedulerILb0ELb0ELb0ELi128EEEEEEEEEvNT_6ParamsE$_ZN4cute3eso3ESOILb1ELb0EJNS_6LayoutINS_5tupleIJNS3_IJNS_1CILi8EEENS4_ILi1EEEEEENS3_IJNS4_ILi2EEEEEEEEENS3_IJNS3_IJS6_NS4_ILi0EEEEEENS3_IJS5_EEEEEEEENS_10ViewEngineIPN7cutlass10bfloat16_tEEEEEC2ERKSF_RKSK_) ;  /* 0xffff387000007944 */ /* 0x024fea0003c3ffff */
[----:B-1----:R1:W5:Y:S01]  /*17210*/  LDL.64 R2, [R1+0x758] ;  /* 0x0007580001027983 */ /* 0x0023620000100a00 */
[----:B------:R-:W-:Y:S02]  /*17220*/  MOV R69, R27 ;  /* 0x0000001b00457202 */ /* 0x000fe40000000f00 */
[----:B------:R-:W-:Y:S02]  /*17230*/  MOV R10, 0x17250 ;  /* 0x00017250000a7802 */ /* 0x000fe40000000f00 */
[----:B-1---5:R-:W-:Y:S05]  /*17240*/  CALL.REL.NOINC `($_ZN7cutlass13device_kernelIN5flash19enable_sm80_to_sm89INS1_16FlashAttnBwdSm80INS1_25CollectiveMainloopBwdSm80ILi2ELi2EN4cute5tupleIJNS5_1CILi128EEES8_NS7_ILi64EEEEEENS_10bfloat16_tEfNS_4arch4Sm80ELb0ELb1ELb1ELb0ELb1ELb0ELb0ELb0ELi2ELi4ELi4ELi4ELb0EEENS1_21CollectiveEpilogueBwdISA_SB_SD_Li256ELb0ELb0ELi2EEENS1_19SingleTileSchedulerILb0ELb0ELb0ELi128EEEEEEEEEvNT_6ParamsE$_ZN4cute3eso3ESOILb1ELb0EJNS_6LayoutINS_5tupleIJNS3_IJNS3_IJNS_1CILi8EEENS4_ILi1EEEEEES6_EEENS3_IJNS3_IJS6_S6_EEENS4_ILi2EEEEEEEEENS3_IJNS3_IJNS3_IJS6_NS4_ILi0EEEEEESD_EEENS3_IJNS3_IJSD_SD_EEES5_EEEEEEEENS_10ViewEngineIPN7cutlass10bfloat16_tEEEEEC2ERKSJ_RKSO_) ;  /* 0xffff29d000007944 */ /* 0x022fea0003c3ffff */
[----:B------:R2:W5:Y:S01]  /*17250*/  LDL.64 R4, [R1+0x758] ;  /* 0x0007580001047983 */ /* 0x0005620000100a00 */
[----:B------:R-:W-:Y:S01]  /*17260*/  IMAD.MOV.U32 R9, RZ, RZ, R7 ;  /* 0x000000ffff097224 */ /* 0x000fe200078e0007 */
[----:B------:R-:W-:Y:S02]  /*17270*/  MOV R69, R27 ;  /* 0x0000001b00457202 */ /* 0x000fe40000000f00 */
[----:B-1----:R-:W-:-:S02]  /*17280*/  MOV R8, 0x172a0 ;  /* 0x000172a000087802 */ /* 0x002fc40000000f00 */
[----:B--2--5:R-:W-:Y:S05]  /*17290*/  CALL.REL.NOINC `($_ZN7cutlass13device_kernelIN5flash19enable_sm80_to_sm89INS1_16FlashAttnBwdSm80INS1_25CollectiveMainloopBwdSm80ILi2ELi2EN4cute5tupleIJNS5_1CILi128EEES8_NS7_ILi64EEEEEENS_10bfloat16_tEfNS_4arch4Sm80ELb0ELb1ELb1ELb0ELb1ELb0ELb0ELb0ELi2ELi4ELi4ELi4ELb0EEENS1_21CollectiveEpilogueBwdISA_SB_SD_Li256ELb0ELb0ELi2EEENS1_19SingleTileSchedulerILb0ELb0ELb0ELi128EEEEEEEEEvNT_6ParamsE$_ZN4cute3eso3ESOILb1ELb0EJNS_6LayoutINS_5tupleIJNS3_IJNS3_IJNS_1CILi8EEENS4_ILi1EEEEEES6_EEENS3_IJNS3_IJS6_S6_EEENS4_ILi2EEEEEEEEENS3_IJNS3_IJNS3_IJS6_NS4_ILi0EEEEEESD_EEENS3_IJNS3_IJSD_SD_EEENS4_ILi4096EEEEEEEEEEENS_10ViewEngineINS_8smem_ptrIPN7cutlass10bfloat16_tEEEEEEEC2ERKSK_RKSR_) ;  /* 0xffff288000007944 */ /* 0x024fea0003c3ffff */
[----:B------:R2:W5:Y:S01]  /*172a0*/  LDL.64 R2, [R1+0x758] ;  /* 0x0007580001027983 */ /* 0x0005620000100a00 */
[----:B------:R-:W-:Y:S01]  /*172b0*/  IMAD.MOV.U32 R6, RZ, RZ, R4 ;  /* 0x000000ffff067224 */ /* 0x000fe200078e0004 */
[----:B------:R-:W-:Y:S01]  /*172c0*/  MOV R9, R5 ;  /* 0x0000000500097202 */ /* 0x000fe20000000f00 */
[----:B------:R-:W-:Y:S01]  /*172d0*/  IMAD.MOV.U32 R69, RZ, RZ, R27 ;  /* 0x000000ffff457224 */ /* 0x000fe200078e001b */
[----:B------:R-:W-:-:S02]  /*172e0*/  MOV R8, 0x17300 ;  /* 0x0001730000087802 */ /* 0x000fc40000000f00 */
[----:B-12--5:R-:W-:Y:S05]  /*172f0*/  CALL.REL.NOINC `($_ZN7cutlass13device_kernelIN5flash19enable_sm80_to_sm89INS1_16FlashAttnBwdSm80INS1_25CollectiveMainloopBwdSm80ILi2ELi2EN4cute5tupleIJNS5_1CILi128EEES8_NS7_ILi64EEEEEENS_10bfloat16_tEfNS_4arch4Sm80ELb0ELb1ELb1ELb0ELb1ELb0ELb0ELb0ELi2ELi4ELi4ELi4ELb0EEENS1_21CollectiveEpilogueBwdISA_SB_SD_Li256ELb0ELb0ELi2EEENS1_19SingleTileSchedulerILb0ELb0ELb0ELi128EEEEEEEEEvNT_6ParamsE$_ZN4cute3eso3ESOILb1ELb0EJNS_6LayoutINS_5tupleIJNS3_IJNS_1CILi8EEENS4_ILi1EEEEEENS4_ILi2EEEEEENS3_IJNS3_IJS6_NS4_ILi0EEEEEES5_EEEEENS_10ViewEngineIPN7cutlass10bfloat16_tEEEEEC2ERKSD_RKSI_) ;  /* 0xffff3a3000007944 */ /* 0x026fea0003c3ffff */
[----:B------:R2:W5:Y:S01]  /*17300*/  LDL.64 R16, [R1+0x758] ;  /* 0x0007580001107983 */ /* 0x0005620000100a00 */
[----:B------:R-:W-:-:S02]  /*17310*/  MOV R9, R27 ;  /* 0x0000001b00097202 */ /* 0x000fc40000000f00 */
[----:B------:R-:W-:Y:S02]  /*17320*/  MOV R8, 0x17340 ;  /* 0x0001734000087802 */ /* 0x000fe40000000f00 */
[----:B-12--5:R-:W-:Y:S05]  /*17330*/  CALL.REL.NOINC `($_ZN7cutlass13device_kernelIN5flash19enable_sm80_to_sm89INS1_16FlashAttnBwdSm80INS1_25CollectiveMainloopBwdSm80ILi2ELi2EN4cute5tupleIJNS5_1CILi128EEES8_NS7_ILi64EEEEEENS_10bfloat16_tEfNS_4arch4Sm80ELb0ELb1ELb1ELb0ELb1ELb0ELb0ELb0ELi2ELi4ELi4ELi4ELb0EEENS1_21CollectiveEpilogueBwdISA_SB_SD_Li256ELb0ELb0ELi2EEENS1_19SingleTileSchedulerILb0ELb0ELb0ELi128EEEEEEEEEvNT_6ParamsE$_ZN4cute8smem_ptrIPN7cutlass10bfloat16_tEECI1NS_12iter_adaptorIS3_S4_EEES3_) ;  /* 0xffff483000007944 */ /* 0x026fea0003c3ffff */
[----:B-1----:R1:W5:Y:S01]  /*17340*/  LDL.64 R2, [R1+0x758] ;  /* 0x0007580001027983 */ /* 0x0023620000100a00 */
[----:B------:R-:W-:Y:S02]  /*17350*/  MOV R69, R27 ;  /* 0x0000001b00457202 */ /* 0x000fe40000000f00 */
[----:B------:R-:W-:Y:S02]  /*17360*/  MOV R6, 0x17380 ;  /* 0x0001738000067802 */ /* 0x000fe40000000f00 */
[----:B-1---5:R-:W-:Y:S05]  /*17370*/  CALL.REL.NOINC `($_ZN7cutlass13device_kernelIN5flash19enable_sm80_to_sm89INS1_16FlashAttnBwdSm80INS1_25CollectiveMainloopBwdSm80ILi2ELi2EN4cute5tupleIJNS5_1CILi128EEES8_NS7_ILi64EEEEEENS_10bfloat16_tEfNS_4arch4Sm80ELb0ELb1ELb1ELb0ELb1ELb0ELb0ELb0ELi2ELi4ELi4ELi4ELb0EEENS1_21CollectiveEpilogueBwdISA_SB_SD_Li256ELb0ELb0ELi2EEENS1_19SingleTileSchedulerILb0ELb0ELb0ELi128EEEEEEEEEvNT_6ParamsE$_ZN4cute3eso3ESOILb1ELb0EJNS_6LayoutINS_5tupleIJNS3_IJNS_1CILi8EEENS4_ILi1EEEEEENS4_ILi2EEEEEENS3_IJNS3_IJS6_NS4_ILi0EEEEEENS4_ILi4096EEEEEEEENS_10ViewEngineINS_8smem_ptrIPN7cutlass10bfloat16_tEEEEEEEC2ERKSE_RKSL_) ;  /* 0xffff382000007944 */ /* 0x022fea0003c3ffff */
[----:B------:R2:W5:Y:S01]  /*17380*/  LDL.64 R58, [R1+0x758] ;  /* 0x00075800013a7983 */ /* 0x0005620000100a00 */
[----:B-1----:R-:W-:Y:S01]  /*17390*/  IMAD.MOV.U32 R2, RZ, RZ, R27 ;  /* 0x000000ffff027224 */ /* 0x002fe200078e001b */
[----:B------:R-:W-:Y:S02]  /*173a0*/  MOV R3, RZ ;  /* 0x000000ff00037202 */ /* 0x000fe40000000f00 */
[----:B------:R-:W-:Y:S02]  /*173b0*/  MOV R10, 0x173d0 ;  /* 0x000173d0000a7802 */ /* 0x000fe40000000f00 */
[----:B--2--5:R-:W-:Y:S05]  /*173c0*/  CALL.REL.NOINC `($_ZN7cutlass13device_kernelIN5flash19enable_sm80_to_sm89INS1_16FlashAttnBwdSm80INS1_25CollectiveMainloopBwdSm80ILi2ELi2EN4cute5tupleIJNS5_1CILi128EEES8_NS7_ILi64EEEEEENS_10bfloat16_tEfNS_4arch4Sm80ELb0ELb1ELb1ELb0ELb1ELb0ELb0ELb0ELi2ELi4ELi4ELi4ELb0EEENS1_21CollectiveEpilogueBwdISA_SB_SD_Li256ELb0ELb0ELi2EEENS1_19SingleTileSchedulerILb0ELb0ELb0ELi128EEEEEEEEEvNT_6ParamsE$_ZN4cute3eso3ESOILb1ELb0EJNS_10UnderscoreEiEEC2ERKS2_RKi) ;  /* 0xffff0ce000007944 */ /* 0x024fea0003c3ffff */
[----:B-1----:R-:W2:Y:S01]  /*173d0*/  LDL R3, [R1+0x758] ;  /* 0x0007580001037983 */ /* 0x002ea20000100800 */
[----:B------:R-:W-:Y:S01]  /*173e0*/  IMAD.MOV.U32 R2, RZ, RZ, R27 ;  /* 0x000000ffff027224 */ /* 0x000fe200078e001b */
[----:B------:R-:W-:Y:S02]  /*173f0*/  MOV R6, 0x17420 ;  /* 0x0001742000067802 */ /* 0x000fe40000000f00 */
[----:B--2---:R-:W-:-:S02]  /*17400*/  SHF.L.U32 R3, R3, 0xc, RZ ;  /* 0x0000000c03037819 */ /* 0x004fc400000006ff */
[----:B------:R-:W-:Y:S05]  /*17410*/  CALL.REL.NOINC `($_ZN7cutlass13device_kernelIN5flash19enable_sm80_to_sm89INS1_16FlashAttnBwdSm80INS1_25CollectiveMainloopBwdSm80ILi2ELi2EN4cute5tupleIJNS5_1CILi128EEES8_NS7_ILi64EEEEEENS_10bfloat16_tEfNS_4arch4Sm80ELb0ELb1ELb1ELb0ELb1ELb0ELb0ELb0ELi2ELi4ELi4ELi4ELb0EEENS1_21CollectiveEpilogueBwdISA_SB_SD_Li256ELb0ELb0ELi2EEENS1_19SingleTileSchedulerILb0ELb0ELb0ELi128EEEEEEEEEvNT_6ParamsE$_ZN4cute3eso3ESOILb1ELb0EJNS_6LayoutINS_5tupleIJNS3_IJNS_1CILi8EEENS4_ILi1EEEEEEEEENS3_IJNS3_IJS6_NS4_ILi0EEEEEEEEEEEiEEC2ERKSC_RKi) ;  /* 0xffff34a000007944 */ /* 0x000fea0003c3ffff */
[----:B-1----:R-:W2:Y:S01]  /*17420*/  LDL R3, [R1+0x758] ;  /* 0x0007580001037983 */ /* 0x002ea20000100800 */
[----:B------:R-:W-:-:S02]  /*17430*/  MOV R9, R27 ;  /* 0x0000001b00097202 */ /* 0x000fc40000000f00 */
[----:B------:R-:W-:Y:S01]  /*17440*/  MOV R8, 0x17470 ;  /* 0x0001747000087802 */ /* 0x000fe20000000f00 */
[----:B--2---:R-:W-:-:S04]  /*17450*/  IMAD.WIDE R2, R3, 0x2, R58 ;  /* 0x0000000203027825 */ /* 0x004fc800078e023a */
[----:B------:R-:W-:Y:S05]  /*17460*/  CALL.REL.NOINC `($_ZN7cutlass13device_kernelIN5flash19enable_sm80_to_sm89INS1_16FlashAttnBwdSm80INS1_25CollectiveMainloopBwdSm80ILi2ELi2EN4cute5tupleIJNS5_1CILi128EEES8_NS7_ILi64EEEEEENS_10bfloat16_tEfNS_4arch4Sm80ELb0ELb1ELb1ELb0ELb1ELb0ELb0ELb0ELi2ELi4ELi4ELi4ELb0EEENS1_21CollectiveEpilogueBwdISA_SB_SD_Li256ELb0ELb0ELi2EEENS1_19SingleTileSchedulerILb0ELb0ELb0ELi128EEEEEEEEEvNT_6ParamsE$_ZN4cute8smem_ptrIPN7cutlass10bfloat16_tEECI1NS_12iter_adaptorIS3_S4_EEES3_) ;  /* 0xffff470000007944 */ /* 0x000fea0003c3ffff */
[----:B-1----:R1:W5:Y:S01]  /*17470*/  LDL.64 R2, [R1+0x758] ;  /* 0x0007580001027983 */ /* 0x0023620000100a00 */
[----:B------:R-:W-:Y:S02]  /*17480*/  MOV R6, R27 ;  /* 0x0000001b00067202 */ /* 0x000fe40000000f00 */
[----:B------:R-:W-:Y:S02]  /*17490*/  MOV R8, 0x174b0 ;  /* 0x000174b000087802 */ /* 0x000fe40000000f00 */
[----:B-1---5:R-:W-:Y:S05]  /*174a0*/  CALL.REL.NOINC `($_ZN7cutlass13device_kernelIN5flash19enable_sm80_to_sm89INS1_16FlashAttnBwdSm80INS1_25CollectiveMainloopBwdSm80ILi2ELi2EN4cute5tupleIJNS5_1CILi128EEES8_NS7_ILi64EEEEEENS_10bfloat16_tEfNS_4arch4Sm80ELb0ELb1ELb1ELb0ELb1ELb0ELb0ELb0ELi2ELi4ELi4ELi4ELb0EEENS1_21CollectiveEpilogueBwdISA_SB_SD_Li256ELb0ELb0ELi2EEENS1_19SingleTileSchedulerILb0ELb0ELb0ELi128EEEEEEEEEvNT_6ParamsE$_ZN4cute3eso3ESOILb1ELb0EJNS_6LayoutINS_5tupleIJNS3_IJNS_1CILi8EEENS4_ILi1EEEEEEEEENS3_IJNS3_IJS6_NS4_ILi0EEEEEEEEEEENS_10ViewEngineINS_8smem_ptrIPN7cutlass10bfloat16_tEEEEEEEC2ERKSC_RKSJ_) ;  /* 0xffff338000007944 */ /* 0x022fea0003c3ffff */
[----:B------:R2:W5:Y:S01]  /*174b0*/  LDL.64 R8, [R1+0x758] ;  /* 0x0007580001087983 */ /* 0x0005620000100a00 */
[----:B-1----:R-:W-:Y:S01]  /*174c0*/  IMAD.MOV.U32 R2, RZ, RZ, R27 ;  /* 0x000000ffff027224 */ /* 0x002fe200078e001b */
[----:B------:R-:W-:Y:S02]  /*174d0*/  MOV R3, RZ ;  /* 0x000000ff00037202 */ /* 0x000fe40000000f00 */
[----:B------:R-:W-:Y:S02]  /*174e0*/  MOV R10, 0x17500 ;  /* 0x00017500000a7802 */ /* 0x000fe40000000f00 */
[----:B--2--5:R-:W-:Y:S05]  /*174f0*/  CALL.REL.NOINC `($_ZN7cutlass13device_kernelIN5flash19enable_sm80_to_sm89INS1_16FlashAttnBwdSm80INS1_25CollectiveMainloopBwdSm80ILi2ELi2EN4cute5tupleIJNS5_1CILi128EEES8_NS7_ILi64EEEEEENS_10bfloat16_tEfNS_4arch4Sm80ELb0ELb1ELb1ELb0ELb1ELb0ELb0ELb0ELi2ELi4ELi4ELi4ELb0EEENS1_21CollectiveEpilogueBwdISA_SB_SD_Li256ELb0ELb0ELi2EEENS1_19SingleTileSchedulerILb0ELb0ELb0ELi128EEEEEEEEEvNT_6ParamsE$_ZN4cute3eso3ESOILb1ELb0EJNS_10UnderscoreEiEEC2ERKS2_RKi) ;  /* 0xffff0bb000007944 */ /* 0x024fea0003c3ffff */
[----:B-1----:R-:W2:Y:S01]  /*17500*/  LDL R3, [R1+0x758] ;  /* 0x0007580001037983 */ /* 0x002ea20000100800 */
[----:B------:R-:W-:Y:S01]  /*17510*/  IMAD.MOV.U32 R2, RZ, RZ, R27 ;  /* 0x000000ffff027224 */ /* 0x000fe200078e001b */
[----:B------:R-:W-:-:S02]  /*17520*/  MOV R6, 0x17550 ;  /* 0x0001755000067802 */ /* 0x000fc40000000f00 */
[----:B--2---:R-:W-:Y:S02]  /*17530*/  SHF.L.U32 R3, R3, 0x3, RZ ;  /* 0x0000000303037819 */ /* 0x004fe400000006ff */
[----:B------:R-:W-:Y:S05]  /*17540*/  CALL.REL.NOINC `($_ZN7cutlass13device_kernelIN5flash19enable_sm80_to_sm89INS1_16FlashAttnBwdSm80INS1_25CollectiveMainloopBwdSm80ILi2ELi2EN4cute5tupleIJNS5_1CILi128EEES8_NS7_ILi64EEEEEENS_10bfloat16_tEfNS_4arch4Sm80ELb0ELb1ELb1ELb0ELb1ELb0ELb0ELb0ELi2ELi4ELi4ELi4ELb0EEENS1_21CollectiveEpilogueBwdISA_SB_SD_Li256ELb0ELb0ELi2EEENS1_19SingleTileSchedulerILb0ELb0ELb0ELi128EEEEEEEEEvNT_6ParamsE$_ZN4cute3eso3ESOILb1ELb0EJNS_6LayoutINS_5tupleIJNS3_IJNS_1CILi8EEENS4_ILi1EEEEEEEEENS3_IJNS3_IJS6_NS4_ILi0EEEEEEEEEEEiEEC2ERKSC_RKi) ;  /* 0xffff337000007944 */ /* 0x000fea0003c3ffff */
[----:B-1----:R-:W2:Y:S01]  /*17550*/  LDL R3, [R1+0x758] ;  /* 0x0007580001037983 */ /* 0x002ea20000100800 */
[----:B------:R-:W-:Y:S02]  /*17560*/  MOV R69, R27 ;  /* 0x0000001b00457202 */ /* 0x000fe40000000f00 */
[----:B------:R-:W-:Y:S01]  /*17570*/  MOV R4, 0x175b0 ;  /* 0x000175b000047802 */ /* 0x000fe20000000f00 */
[----:B--2---:R-:W-:-:S05]  /*17580*/  IMAD.WIDE R2, R3, 0x2, R16 ;  /* 0x0000000203027825 */ /* 0x004fca00078e0210 */
[----:B------:R-:W-:Y:S02]  /*17590*/  MOV R6, R2 ;  /* 0x0000000200067202 */ /* 0x000fe40000000f00 */
[----:B------:R-:W-:Y:S05]  /*175a0*/  CALL.REL.NOINC `($_ZN7cutlass13device_kernelIN5flash19enable_sm80_to_sm89INS1_16FlashAttnBwdSm80INS1_25CollectiveMainloopBwdSm80ILi2ELi2EN4cute5tupleIJNS5_1CILi128EEES8_NS7_ILi64EEEEEENS_10bfloat16_tEfNS_4arch4Sm80ELb0ELb1ELb1ELb0ELb1ELb0ELb0ELb0ELi2ELi4ELi4ELi4ELb0EEENS1_21CollectiveEpilogueBwdISA_SB_SD_Li256ELb0ELb0ELi2EEENS1_19SingleTileSchedulerILb0ELb0ELb0ELi128EEEEEEEEEvNT_6ParamsE$_ZN4cute3eso3ESOILb1ELb0EJNS_6LayoutINS_5tupleIJNS3_IJNS_1CILi8EEENS4_ILi1EEEEEEEEENS3_IJNS3_IJS6_NS4_ILi0EEEEEEEEEEENS_10ViewEngineIPN7cutlass10bfloat16_tEEEEEC2ERKSC_RKSH_) ;  /* 0xffff32c000007944 */ /* 0x000fea0003c3ffff */
[----:B------:R2:W5:Y:S01]  /*175b0*/  LDL.64 R4, [R1+0x758] ;  /* 0x0007580001047983 */ /* 0x0005620000100a00 */
[----:B-1----:R-:W-:Y:S01]  /*175c0*/  IMAD.MOV.U32 R2, RZ, RZ, R8 ;  /* 0x000000ffff027224 */ /* 0x002fe200078e0008 */
[----:B------:R-:W-:Y:S01]  /*175d0*/  MOV R3, R9 ;  /* 0x0000000900037202 */ /* 0x000fe20000000f00 */
[----:B------:R-:W-:Y:S01]  /*175e0*/  IMAD.MOV.U32 R9, RZ, RZ, R27 ;  /* 0x000000ffff097224 */ /* 0x000fe200078e001b */
[----:B------:R-:W-:Y:S02]  /*175f0*/  MOV R8, 0x17610 ;  /* 0x0001761000087802 */ /* 0x000fe40000000f00 */
[----:B--2--5:R-:W-:Y:S05]  /*17600*/  CALL.REL.NOINC `($_ZN7cutlass13device_kernelIN5flash19enable_sm80_to_sm89INS1_16FlashAttnBwdSm80INS1_25CollectiveMainloopBwdSm80ILi2ELi2EN4cute5tupleIJNS5_1CILi128EEES8_NS7_ILi64EEEEEENS_10bfloat16_tEfNS_4arch4Sm80ELb0ELb1ELb1ELb0ELb1ELb0ELb0ELb0ELi2ELi4ELi4ELi4ELb0EEENS1_21CollectiveEpilogueBwdISA_SB_SD_Li256ELb0ELb0ELi2EEENS1_19SingleTileSchedulerILb0ELb0ELb0ELi128EEEEEEEEEvNT_6ParamsE$_ZN4cute8smem_ptrIPN7cutlass10bfloat16_tEECI1NS_12iter_adaptorIS3_S4_EEES3_) ;  /* 0xffff456000007944 */ /* 0x024fea0003c3ffff */
[----:B-1----:R1:W5:Y:S01]  /*17610*/  LDL.64 R2, [R1+0x758] ;  /* 0x0007580001027983 */ /* 0x0023620000100a00 */
[----:B------:R-:W-:Y:S02]  /*17620*/  MOV R6, R27 ;  /* 0x0000001b00067202 */ /* 0x000fe40000000f00 */
[----:B------:R-:W-:Y:S02]  /*17630*/  MOV R8, 0x17650 ;  /* 0x0001765000087802 */ /* 0x000fe40000000f00 */
[----:B-1---5:R-:W-:Y:S05]  /*17640*/  CALL.REL.NOINC `($_ZN7cutlass13device_kernelIN5flash19enable_sm80_to_sm89INS1_16FlashAttnBwdSm80INS1_25CollectiveMainloopBwdSm80ILi2ELi2EN4cute5tupleIJNS5_1CILi128EEES8_NS7_ILi64EEEEEENS_10bfloat16_tEfNS_4arch4Sm80ELb0ELb1ELb1ELb0ELb1ELb0ELb0ELb0ELi2ELi4ELi4ELi4ELb0EEENS1_21CollectiveEpilogueBwdISA_SB_SD_Li256ELb0ELb0ELi2EEENS1_19SingleTileSchedulerILb0ELb0ELb0ELi128EEEEEEEEEvNT_6ParamsE$_ZN4cute8smem_ptrIPN7cutlass9uint128_tEECI1NS_12iter_adaptorIS3_S4_EEES3_) ;  /* 0xffff456000007944 */ /* 0x022fea0003c3ffff */
[----:B-1----:R1:W5:Y:S01]  /*17650*/  LDL.64 R2, [R1+0x758] ;  /* 0x0007580001027983 */ /* 0x0023620000100a00 */
[----:B------:R-:W-:Y:S02]  /*17660*/  MOV R6, R27 ;  /* 0x0000001b00067202 */ /* 0x000fe40000000f00 */
[----:B------:R-:W-:-:S02]  /*17670*/  MOV R8, 0x17690 ;  /* 0x0001769000087802 */ /* 0x000fc40000000f00 */
[----:B-1---5:R-:W-:Y:S05]  /*17680*/  CALL.REL.NOINC `($_ZN7cutlass13device_kernelIN5flash19enable_sm80_to_sm89INS1_16FlashAttnBwdSm80INS1_25CollectiveMainloopBwdSm80ILi2ELi2EN4cute5tupleIJNS5_1CILi128EEES8_NS7_ILi64EEEEEENS_10bfloat16_tEfNS_4arch4Sm80ELb0ELb1ELb1ELb0ELb1ELb0ELb0ELb0ELi2ELi4ELi4ELi4ELb0EEENS1_21CollectiveEpilogueBwdISA_SB_SD_Li256ELb0ELb0ELi2EEENS1_19SingleTileSchedulerILb0ELb0ELb0ELi128EEEEEEEEEvNT_6ParamsE$_ZN4cute3eso3ESOILb1ELb0EJNS_6LayoutINS_5tupleIJNS3_IJNS_1CILi1EEES5_EEEEEENS3_IJNS3_IJS5_NS4_ILi0EEEEEEEEEEENS_10ViewEngineINS_8smem_ptrIPN7cutlass9uint128_tEEEEEEEC2ERKSB_RKSI_) ;  /* 0xffff289000007944 */ /* 0x022fea0003c3ffff */
[----:B------:R2:W5:Y:S01]  /*17690*/  LDL R8, [R1+0x758] ;  /* 0x0007580001087983 */ /* 0x0005620000100800 */
[----:B------:R-:W-:-:S02]  /*176a0*/  MOV R69, R27 ;  /* 0x0000001b00457202 */ /* 0x000fc40000000f00 */
[----:B-1----:R-:W-:Y:S02]  /*176b0*/  MOV R6, 0x176d0 ;  /* 0x000176d000067802 */ /* 0x002fe40000000f00 */
[----:B--2--5:R-:W-:Y:S05]  /*176c0*/  CALL.REL.NOINC `($_ZN7cutlass13device_kernelIN5flash19enable_sm80_to_sm89INS1_16FlashAttnBwdSm80INS1_25CollectiveMainloopBwdSm80ILi2ELi2EN4cute5tupleIJNS5_1CILi128EEES8_NS7_ILi64EEEEEENS_10bfloat16_tEfNS_4arch4Sm80ELb0ELb1ELb1ELb0ELb1ELb0ELb0ELb0ELi2ELi4ELi4ELi4ELb0EEENS1_21CollectiveEpilogueBwdISA_SB_SD_Li256ELb0ELb0ELi2EEENS1_19SingleTileSchedulerILb0ELb0ELb0ELi128EEEEEEEEEvNT_6ParamsE$_ZN4cute3eso3ESOILb1ELb0EJNS_6LayoutINS_5tupleIJNS3_IJNS_1CILi4EEENS4_ILi1EEEEEEEEENS3_IJNS3_IJS6_NS4_ILi0EEEEEEEEEEENS_10ViewEngineIPjEEEEC2ERKSC_RKSF_) ;  /* 0xffff2ff000007944 */ /* 0x024fea0003c3ffff */
[----:B------:R2:W5:Y:S01]  /*176d0*/  LDL.64 R60, [R1+0x758] ;  /* 0x00075800013c7983 */ /* 0x0005620000100a00 */
[----:B-1----:R-:W-:Y:S02]  /*176e0*/  MOV R4, R8 ;  /* 0x0000000800047202 */ /* 0x002fe40000000f00 */
[----:B------:R-:W-:Y:S02]  /*176f0*/  MOV R2, 0x17710 ;  /* 0x0001771000027802 */ /* 0x000fe40000000f00 */
[----:B--2--5:R-:W-:Y:S05]  /*17700*/  CALL.REL.NOINC `($_ZN7cutlass13device_kernelIN5flash19enable_sm80_to_sm89INS1_16FlashAttnBwdSm80INS1_25CollectiveMainloopBwdSm80ILi2ELi2EN4cute5tupleIJNS5_1CILi128EEES8_NS7_ILi64EEEEEENS_10bfloat16_tEfNS_4arch4Sm80ELb0ELb1ELb1ELb0ELb1ELb0ELb0ELb0ELi2ELi4ELi4ELi4ELb0EEENS1_21CollectiveEpilogueBwdISA_SB_SD_Li256ELb0ELb0ELi2EEENS1_19SingleTileSchedulerILb0ELb0ELb0ELi128EEEEEEEEEvNT_6ParamsE$_ZN73_INTERNAL_24fd9406_37_flash_bwd_hdim64_bf16_softcap_sm80_cu_3fbc093a_291824__cvta_generic_to_sharedEPKv) ;  /* 0xffff45c000007944 */ /* 0x024fea0003c3ffff */
        /* <DEDUP_REMOVED lines=9> */
[----:B-1----:R-:W-:Y:S05]  /*177a0*/  CALL.REL.NOINC `($_ZN7cutlass13device_kernelIN5flash19enable_sm80_to_sm89INS1_16FlashAttnBwdSm80INS1_25CollectiveMainloopBwdSm80ILi2ELi2EN4cute5tupleIJNS5_1CILi128EEES8_NS7_ILi64EEEEEENS_10bfloat16_tEfNS_4arch4Sm80ELb0ELb1ELb1ELb0ELb1ELb0ELb0ELb0ELi2ELi4ELi4ELi4ELb0EEENS1_21CollectiveEpilogueBwdISA_SB_SD_Li256ELb0ELb0ELi2EEENS1_19SingleTileSchedulerILb0ELb0ELb0ELi128EEEEEEEEEvNT_6ParamsE$_ZN4cute3eso3ESOILb1ELb0EJNS_10UnderscoreEiEEC2ERKS2_RKi) ;  /* 0xffff090000007944 */ /* 0x002fea0003c3ffff */
        /* <DEDUP_REMOVED lines=16> */
[----:B------:R-:W-:Y:S02]  /*178b0*/  MOV R3, 0x1 ;  /* 0x0000000100037802 */ /* 0x000fe40000000f00 */
[----:B------:R-:W-:-:S02]  /*178c0*/  MOV R10, 0x178e0 ;  /* 0x000178e0000a7802 */ /* 0x000fc40000000f00 */
        /* <DEDUP_REMOVED lines=43> */
[----:B-1---5:R-:W-:Y:S05]  /*17b80*/  CALL.REL.NOINC `($_ZN7cutlass13device_kernelIN5flash19enable_sm80_to_sm89INS1_16FlashAttnBwdSm80INS1_25CollectiveMainloopBwdSm80ILi2ELi2EN4cute5tupleIJNS5_1CILi128EEES8_NS7_ILi64EEEEEENS_10bfloat16_tEfNS_4arch4Sm80ELb0ELb1ELb1ELb0ELb1ELb0ELb0ELb0ELi2ELi4ELi4ELi4ELb0EEENS1_21CollectiveEpilogueBwdISA_SB_SD_Li256ELb0ELb0ELi2EEENS1_19SingleTileSchedulerILb0ELb0ELb0ELi128EEEEEEEEEvNT_6ParamsE$_ZN4cute8smem_ptrIPN7cutlass10bfloat16_tEECI1NS_12iter_adaptorIS3_S4_EEES3_) ;  /* 0xffff3fe000007944 */ /* 0x022fea0003c3ffff */
[----:B-1----:R1:W5:Y:S01]  /*17b90*/  LDL.64 R2, [R1+0x758] ;  /* 0x0007580001027983 */ /* 0x0023620000100a00 */
[----:B------:R-:W-:-:S03]  /*17ba0*/  MOV R6, 0x17bc0 ;  /* 0x00017bc000067802 */ /* 0x000fc60000000f00 */
[----:B-1---5:R-:W-:Y:S05]  /*17bb0*/  CALL.REL.NOINC `($_ZN7cutlass13device_kernelIN5flash19enable_sm80_to_sm89INS1_16FlashAttnBwdSm80INS1_25CollectiveMainloopBwdSm80ILi2ELi2EN4cute5tupleIJNS5_1CILi128EEES8_NS7_ILi64EEEEEENS_10bfloat16_tEfNS_4arch4Sm80ELb0ELb1ELb1ELb0ELb1ELb0ELb0ELb0ELi2ELi4ELi4ELi4ELb0EEENS1_21CollectiveEpilogueBwdISA_SB_SD_Li256ELb0ELb0ELi2EEENS1_19SingleTileSchedulerILb0ELb0ELb0ELi128EEEEEEEEEvNT_6ParamsE$_ZN4cute3eso3ESOILb1ELb0EJNS_6LayoutINS_5tupleIJNS3_IJNS_1CILi8EEENS4_ILi1EEEEEENS4_ILi4EEEEEENS3_IJNS3_IJS6_NS4_ILi0EEEEEENS4_ILi2048EEEEEEEENS_10ViewEngineINS_8smem_ptrIPN7cutlass10bfloat16_tEEEEEEEC2ERKSE_RKSL_) ;  /* 0xffff32f000007944 */ /* 0x022fea0003c3ffff */
[----:B-1----:R1:W5:Y:S01]  /*17bc0*/  LDL.64 R4, [R1+0x758] ;  /* 0x0007580001047983 */ /* 0x0023620000100a00 */
[----:B------:R-:W-:Y:S01]  /*17bd0*/  IMAD.MOV.U32 R6, RZ, RZ, R50 ;  /* 0x000000ffff067224 */ /* 0x000fe200078e0032 */
[----:B------:R-:W-:Y:S02]  /*17be0*/  MOV R9, R51 ;  /* 0x0000003300097202 */ /* 0x000fe40000000f00 */
[----:B------:R-:W-:Y:S02]  /*17bf0*/  MOV R8, 0x17c10 ;  /* 0x00017c1000087802 */ /* 0x000fe40000000f00 */
[----:B-1---5:R-:W-:Y:S05]  /*17c00*/  CALL.REL.NOINC `($_ZN7cutlass13device_kernelIN5flash19enable_sm80_to_sm89INS1_16FlashAttnBwdSm80INS1_25CollectiveMainloopBwdSm80ILi2ELi2EN4cute5tupleIJNS5_1CILi128EEES8_NS7_ILi64EEEEEENS_10bfloat16_tEfNS_4arch4Sm80ELb0ELb1ELb1ELb0ELb1ELb0ELb0ELb0ELi2ELi4ELi4ELi4ELb0EEENS1_21CollectiveEpilogueBwdISA_SB_SD_Li256ELb0ELb0ELi2EEENS1_19SingleTileSchedulerILb0ELb0ELb0ELi128EEEEEEEEEvNT_6ParamsE$_ZN4cute3eso3ESOILb1ELb0EJNS_6LayoutINS_5tupleIJNS3_IJNS_1CILi8EEENS4_ILi1EEEEEENS4_ILi4EEEEEENS3_IJNS3_IJS6_NS4_ILi0EEEEEES5_EEEEENS_10ViewEngineIPN7cutlass10bfloat16_tEEEEEC2ERKSD_RKSI_) ;  /* 0xffff332000007944 */ /* 0x022fea0003c3ffff */
[----:B------:R2:W5:Y:S01]  /*17c10*/  LDL.64 R2, [R1+0x758] ;  /* 0x0007580001027983 */ /* 0x0005620000100a00 */
[----:B-1----:R-:W-:Y:S02]  /*17c20*/  MOV R7, R5 ;  /* 0x0000000500077202 */ /* 0x002fe40000000f00 */
[----:B------:R-:W-:Y:S02]  /*17c30*/  MOV R6, 0x17c50 ;  /* 0x00017c5000067802 */ /* 0x000fe40000000f00 */
[----:B--2--5:R-:W-:Y:S05]  /*17c40*/  CALL.REL.NOINC `($_ZN7cutlass13device_kernelIN5flash19enable_sm80_to_sm89INS1_16FlashAttnBwdSm80INS1_25CollectiveMainloopBwdSm80ILi2ELi2EN4cute5tupleIJNS5_1CILi128EEES8_NS7_ILi64EEEEEENS_10bfloat16_tEfNS_4arch4Sm80ELb0ELb1ELb1ELb0ELb1ELb0ELb0ELb0ELi2ELi4ELi4ELi4ELb0EEENS1_21CollectiveEpilogueBwdISA_SB_SD_Li256ELb0ELb0ELi2EEENS1_19SingleTileSchedulerILb0ELb0ELb0ELi128EEEEEEEEEvNT_6ParamsE$_ZN4cute3eso3ESOILb1ELb0EJNS_6LayoutINS_5tupleIJNS3_IJNS_1CILi8EEENS4_ILi1EEEEEENS3_IJNS4_ILi4EEEEEEEEENS3_IJNS3_IJS6_NS4_ILi0EEEEEENS3_IJNS4_ILi2048EEEEEEEEEEENS_10ViewEngineINS_8smem_ptrIPN7cutlass10bfloat16_tEEEEEEEC2ERKSG_RKSN_) ;  /* 0xffff2e9000007944 */ /* 0x024fea0003c3ffff */
[----:B------:R2:W5:Y:S01]  /*17c50*/  LDL.64 R6, [R1+0x758] ;  /* 0x0007580001067983 */ /* 0x0005620000100a00 */
[----:B-1----:R-:W-:Y:S02]  /*17c60*/  MOV R5, R3 ;  /* 0x0000000300057202 */ /* 0x002fe40000000f00 */
[----:B------:R-:W-:-:S02]  /*17c70*/  MOV R4, 0x17c90 ;  /* 0x00017c9000047802 */ /* 0x000fc40000000f00 */
[----:B--2--5:R-:W-:Y:S05]  /*17c80*/  CALL.REL.NOINC `($_ZN7cutlass13device_kernelIN5flash19enable_sm80_to_sm89INS1_16FlashAttnBwdSm80INS1_25CollectiveMainloopBwdSm80ILi2ELi2EN4cute5tupleIJNS5_1CILi128EEES8_NS7_ILi64EEEEEENS_10bfloat16_tEfNS_4arch4Sm80ELb0ELb1ELb1ELb0ELb1ELb0ELb0ELb0ELi2ELi4ELi4ELi4ELb0EEENS1_21CollectiveEpilogueBwdISA_SB_SD_Li256ELb0ELb0ELi2EEENS1_19SingleTileSchedulerILb0ELb0ELb0ELi128EEEEEEEEEvNT_6ParamsE$_ZN4cute3eso3ESOILb1ELb0EJNS_6LayoutINS_5tupleIJNS3_IJNS_1CILi8EEENS4_ILi1EEEEEENS3_IJNS4_ILi4EEEEEEEEENS3_IJNS3_IJS6_NS4_ILi0EEEEEENS3_IJS5_EEEEEEEENS_10ViewEngineIPN7cutlass10bfloat16_tEEEEEC2ERKSF_RKSK_) ;  /* 0xffff2eb000007944 */ /* 0x024fea0003c3ffff */
[----:B-1----:R1:W5:Y:S01]  /*17c90*/  LDL.64 R2, [R1+0x758] ;  /* 0x0007580001027983 */ /* 0x0023620000100a00 */
[----:B------:R-:W-:-:S03]  /*17ca0*/  MOV R8, 0x17cc0 ;  /* 0x00017cc000087802 */ /* 0x000fc60000000f00 */
[----:B-1---5:R-:W-:Y:S05]  /*17cb0*/  CALL.REL.NOINC `($_ZN7cutlass13device_kernelIN5flash19enable_sm80_to_sm89INS1_16FlashAttnBwdSm80INS1_25CollectiveMainloopBwdSm80ILi2ELi2EN4cute5tupleIJNS5_1CILi128EEES8_NS7_ILi64EEEEEENS_10bfloat16_tEfNS_4arch4Sm80ELb0ELb1ELb1ELb0ELb1ELb0ELb0ELb0ELi2ELi4ELi4ELi4ELb0EEENS1_21CollectiveEpilogueBwdISA_SB_SD_Li256ELb0ELb0ELi2EEENS1_19SingleTileSchedulerILb0ELb0ELb0ELi128EEEEEEEEEvNT_6ParamsE$_ZN4cute3eso3ESOILb1ELb0EJNS_6LayoutINS_5tupleIJNS3_IJNS3_IJNS_1CILi8EEENS4_ILi1EEEEEES6_EEENS3_IJNS3_IJS6_S6_EEENS4_ILi4EEEEEEEEENS3_IJNS3_IJNS3_IJS6_NS4_ILi0EEEEEESD_EEENS3_IJNS3_IJSD_SD_EEES5_EEEEEEEENS_10ViewEngineIPN7cutlass10bfloat16_tEEEEEC2ERKSJ_RKSO_) ;  /* 0xffff1fe000007944 */ /* 0x022fea0003c3ffff */
[----:B-1----:R1:W5:Y:S01]  /*17cc0*/  LDL.64 R4, [R1+0x758] ;  /* 0x0007580001047983 */ /* 0x0023620000100a00 */
[----:B------:R-:W-:-:S03]  /*17cd0*/  MOV R8, 0x17cf0 ;  /* 0x00017cf000087802 */ /* 0x000fc60000000f00 */
[----:B-1---5:R-:W-:Y:S05]  /*17ce0*/  CALL.REL.NOINC `($_ZN7cutlass13device_kernelIN5flash19enable_sm80_to_sm89INS1_16FlashAttnBwdSm80INS1_25CollectiveMainloopBwdSm80ILi2ELi2EN4cute5tupleIJNS5_1CILi128EEES8_NS7_ILi64EEEEEENS_10bfloat16_tEfNS_4arch4Sm80ELb0ELb1ELb1ELb0ELb1ELb0ELb0ELb0ELi2ELi4ELi4ELi4ELb0EEENS1_21CollectiveEpilogueBwdISA_SB_SD_Li256ELb0ELb0ELi2EEENS1_19SingleTileSchedulerILb0ELb0ELb0ELi128EEEEEEEEEvNT_6ParamsE$_ZN4cute3eso3ESOILb1ELb0EJNS_6LayoutINS_5tupleIJNS3_IJNS3_IJNS_1CILi8EEENS4_ILi1EEEEEES6_EEENS3_IJNS3_IJS6_S6_EEENS4_ILi4EEEEEEEEENS3_IJNS3_IJNS3_IJS6_NS4_ILi0EEEEEESD_EEENS3_IJNS3_IJSD_SD_EEENS4_ILi2048EEEEEEEEEEENS_10ViewEngineINS_8smem_ptrIPN7cutlass10bfloat16_tEEEEEEEC2ERKSK_RKSR_) ;  /* 0xffff1f7000007944 */ /* 0x022fea0003c3ffff */
[----:B-1----:R1:W5:Y:S01]  /*17cf0*/  LDL.64 R2, [R1+0x758] ;  /* 0x0007580001027983 */ /* 0x0023620000100a00 */
[----:B------:R-:W-:Y:S01]  /*17d00*/  IMAD.MOV.U32 R6, RZ, RZ, R4 ;  /* 0x000000ffff067224 */ /* 0x000fe200078e0004 */
[----:B------:R-:W-:-:S02]  /*17d10*/  MOV R9, R5 ;  /* 0x0000000500097202 */ /* 0x000fc40000000f00 */
[----:B------:R-:W-:Y:S02]  /*17d20*/  MOV R8, 0x17d40 ;  /* 0x00017d4000087802 */ /* 0x000fe40000000f00 */
[----:B-1---5:R-:W-:Y:S05]  /*17d30*/  CALL.REL.NOINC `($_ZN7cutlass13device_kernelIN5flash19enable_sm80_to_sm89INS1_16FlashAttnBwdSm80INS1_25CollectiveMainloopBwdSm80ILi2ELi2EN4cute5tupleIJNS5_1CILi128EEES8_NS7_ILi64EEEEEENS_10bfloat16_tEfNS_4arch4Sm80ELb0ELb1ELb1ELb0ELb1ELb0ELb0ELb0ELi2ELi4ELi4ELi4ELb0EEENS1_21CollectiveEpilogueBwdISA_SB_SD_Li256ELb0ELb0ELi2EEENS1_19SingleTileSchedulerILb0ELb0ELb0ELi128EEEEEEEEEvNT_6ParamsE$_ZN4cute3eso3ESOILb1ELb0EJNS_6LayoutINS_5tupleIJNS3_IJNS_1CILi8EEENS4_ILi1EEEEEENS4_ILi4EEEEEENS3_IJNS3_IJS6_NS4_ILi0EEEEEES5_EEEEENS_10ViewEngineIPN7cutlass10bfloat16_tEEEEEC2ERKSD_RKSI_) ;  /* 0xffff31f000007944 */ /* 0x022fea0003c3ffff */
[----:B------:R2:W5:Y:S01]  /*17d40*/  LDL.64 R16, [R1+0x758] ;  /* 0x0007580001107983 */ /* 0x0005620000100a00 */
[----:B------:R-:W-:Y:S02]  /*17d50*/  MOV R9, R27 ;  /* 0x0000001b00097202 */ /* 0x000fe40000000f00 */
[----:B------:R-:W-:Y:S02]  /*17d60*/  MOV R8, 0x17d80 ;  /* 0x00017d8000087802 */ /* 0x000fe40000000f00 */
[----:B-12--5:R-:W-:Y:S05]  /*17d70*/  CALL.REL.NOINC `($_ZN7cutlass13device_kernelIN5flash19enable_sm80_to_sm89INS1_16FlashAttnBwdSm80INS1_25CollectiveMainloopBwdSm80ILi2ELi2EN4cute5tupleIJNS5_1CILi128EEES8_NS7_ILi64EEEEEENS_10bfloat16_tEfNS_4arch4Sm80ELb0ELb1ELb1ELb0ELb1ELb0ELb0ELb0ELi2ELi4ELi4ELi4ELb0EEENS1_21CollectiveEpilogueBwdISA_SB_SD_Li256ELb0ELb0ELi2EEENS1_19SingleTileSchedulerILb0ELb0ELb0ELi128EEEEEEEEEvNT_6ParamsE$_ZN4cute8smem_ptrIPN7cutlass10bfloat16_tEECI1NS_12iter_adaptorIS3_S4_EEES3_) ;  /* 0xffff3df000007944 */ /* 0x026fea0003c3ffff */
[----:B-1----:R1:W5:Y:S01]  /*17d80*/  LDL.64 R2, [R1+0x758] ;  /* 0x0007580001027983 */ /* 0x0023620000100a00 */
[----:B------:R-:W-:-:S03]  /*17d90*/  MOV R6, 0x17db0 ;  /* 0x00017db000067802 */ /* 0x000fc60000000f00 */
[----:B-1---5:R-:W-:Y:S05]  /*17da0*/  CALL.REL.NOINC `($_ZN7cutlass13device_kernelIN5flash19enable_sm80_to_sm89INS1_16FlashAttnBwdSm80INS1_25CollectiveMainloopBwdSm80ILi2ELi2EN4cute5tupleIJNS5_1CILi128EEES8_NS7_ILi64EEEEEENS_10bfloat16_tEfNS_4arch4Sm80ELb0ELb1ELb1ELb0ELb1ELb0ELb0ELb0ELi2ELi4ELi4ELi4ELb0EEENS1_21CollectiveEpilogueBwdISA_SB_SD_Li256ELb0ELb0ELi2EEENS1_19SingleTileSchedulerILb0ELb0ELb0ELi128EEEEEEEEEvNT_6ParamsE$_ZN4cute3eso3ESOILb1ELb0EJNS_6LayoutINS_5tupleIJNS3_IJNS_1CILi8EEENS4_ILi1EEEEEENS4_ILi4EEEEEENS3_IJNS3_IJS6_NS4_ILi0EEEEEENS4_ILi2048EEEEEEEENS_10ViewEngineINS_8smem_ptrIPN7cutlass10bfloat16_tEEEEEEEC2ERKSE_RKSL_) ;  /* 0xffff310000007944 */ /* 0x022fea0003c3ffff */
        /* <DEDUP_REMOVED lines=252> */
[----:B-1----:R-:W-:Y:S05]  /*18d70*/  CALL.REL.NOINC `($_ZN7cutlass13device_kernelIN5flash19enable_sm80_to_sm89INS1_16FlashAttnBwdSm80INS1_25CollectiveMainloopBwdSm80ILi2ELi2EN4cute5tupleIJNS5_1CILi128EEES8_NS7_ILi64EEEEEENS_10bfloat16_tEfNS_4arch4Sm80ELb0ELb1ELb1ELb0ELb1ELb0ELb0ELb0ELi2ELi4ELi4ELi4ELb0EEENS1_21CollectiveEpilogueBwdISA_SB_SD_Li256ELb0ELb0ELi2EEENS1_19SingleTileSchedulerILb0ELb0ELb0ELi128EEEEEEEEEvNT_6ParamsE$_ZN4cute3eso3ESOILb1ELb0EJNS_10UnderscoreES2_iEEC2ERKS2_S5_RKi) ;  /* 0xfffef2f000007944 */ /* 0x002fea0003c3ffff */
        /* <DEDUP_REMOVED lines=9> */
[----:B------:R-:W-:Y:S05]  /*18e10*/  CALL.REL.NOINC `($_ZN7cutlass13device_kernelIN5flash19enable_sm80_to_sm89INS1_16FlashAttnBwdSm80INS1_25CollectiveMainloopBwdSm80ILi2ELi2EN4cute5tupleIJNS5_1CILi128EEES8_NS7_ILi64EEEEEENS_10bfloat16_tEfNS_4arch4Sm80ELb0ELb1ELb1ELb0ELb1ELb0ELb0ELb0ELi2ELi4ELi4ELi4ELb0EEENS1_21CollectiveEpilogueBwdISA_SB_SD_Li256ELb0ELb0ELi2EEENS1_19SingleTileSchedulerILb0ELb0ELb0ELi128EEEEEEEEEvNT_6ParamsE$_ZN4cute3eso3ESOILb1ELb0EJNS_6LayoutINS_5tupleIJNS3_IJNS_1CILi8EEENS4_ILi1EEEEEENS4_ILi2EEEEEENS3_IJNS3_IJS6_NS4_ILi0EEEEEENS4_ILi4096EEEEEEEEiEEC2ERKSE_RKi) ;  /* 0xffff1dc000007944 */ /* 0x000fea0003c3ffff */
        /* <DEDUP_REMOVED lines=8> */
[----:B-1---5:R-:W-:Y:S05]  /*18ea0*/  CALL.REL.NOINC `($_ZN7cutlass13device_kernelIN5flash19enable_sm80_to_sm89INS1_16FlashAttnBwdSm80INS1_25CollectiveMainloopBwdSm80ILi2ELi2EN4cute5tupleIJNS5_1CILi128EEES8_NS7_ILi64EEEEEENS_10bfloat16_tEfNS_4arch4Sm80ELb0ELb1ELb1ELb0ELb1ELb0ELb0ELb0ELi2ELi4ELi4ELi4ELb0EEENS1_21CollectiveEpilogueBwdISA_SB_SD_Li256ELb0ELb0ELi2EEENS1_19SingleTileSchedulerILb0ELb0ELb0ELi128EEEEEEEEEvNT_6ParamsE$_ZN4cute3eso3ESOILb1ELb0EJNS_6LayoutINS_5tupleIJNS3_IJNS_1CILi8EEENS4_ILi1EEEEEENS4_ILi2EEEEEENS3_IJNS3_IJS6_NS4_ILi0EEEEEENS4_ILi4096EEEEEEEENS_10ViewEngineINS_8smem_ptrIPN7cutlass10bfloat16_tEEEEEEEC2ERKSE_RKSL_) ;  /* 0xffff1cf000007944 */ /* 0x022fea0003c3ffff */
[----:B-1----:R1:W5:Y:S01]  /*18eb0*/  LDL.64 R4, [R1+0x758] ;  /* 0x0007580001047983 */ /* 0x0023620000100a00 */
[----:B------:R-:W-:Y:S01]  /*18ec0*/  IMAD.MOV.U32 R83, RZ, RZ, R27 ;  /* 0x000000ffff537224 */ /* 0x000fe200078e001b */
[----:B------:R-:W-:Y:S02]  /*18ed0*/  MOV R3, 0x1 ;  /* 0x0000000100037802 */ /* 0x000fe40000000f00 */
[----:B------:R-:W-:-:S02]  /*18ee0*/  MOV R8, 0x18f00 ;  /* 0x00018f0000087802 */ /* 0x000fc40000000f00 */
[----:B-1---5:R-:W-:Y:S05]  /*18ef0*/  CALL.REL.NOINC `($_ZN7cutlass13device_kernelIN5flash19enable_sm80_to_sm89INS1_16FlashAttnBwdSm80INS1_25CollectiveMainloopBwdSm80ILi2ELi2EN4cute5tupleIJNS5_1CILi128EEES8_NS7_ILi64EEEEEENS_10bfloat16_tEfNS_4arch4Sm80ELb0ELb1ELb1ELb0ELb1ELb0ELb0ELb0ELi2ELi4ELi4ELi4ELb0EEENS1_21CollectiveEpilogueBwdISA_SB_SD_Li256ELb0ELb0ELi2EEENS1_19SingleTileSchedulerILb0ELb0ELb0ELi128EEEEEEEEEvNT_6ParamsE$_ZN4cute3eso3ESOILb1ELb0EJNS_10UnderscoreES2_iEEC2ERKS2_S5_RKi) ;  /* 0xfffef17000007944 */ /* 0x022fea0003c3ffff */
[----:B-1----:R-:W2:Y:S01]  /*18f00*/  LDL R3, [R1+0x758] ;  /* 0x0007580001037983 */ /* 0x002ea20000100800 */
[----:B------:R-:W-:Y:S01]  /*18f10*/  IMAD.MOV.U32 R2, RZ, RZ, R27 ;  /* 0x000000ffff027224 */ /* 0x000fe200078e001b */
[----:B------:R-:W-:-:S02]  /*18f20*/  MOV R6, 0x18f50 ;  /* 0x00018f5000067802 */ /* 0x000fc40000000f00 */
[----:B--2---:R-:W-:Y:S02]  /*18f30*/  SHF.L.U32 R3, R3, 0x4, RZ ;  /* 0x0000000403037819 */ /* 0x004fe400000006ff */
[----:B------:R-:W-:Y:S05]  /*18f40*/  CALL.REL.NOINC `($_ZN7cutlass13device_kernelIN5flash19enable_sm80_to_sm89INS1_16FlashAttnBwdSm80INS1_25CollectiveMainloopBwdSm80ILi2ELi2EN4cute5tupleIJNS5_1CILi128EEES8_NS7_ILi64EEEEEENS_10bfloat16_tEfNS_4arch4Sm80ELb0ELb1ELb1ELb0ELb1ELb0ELb0ELb0ELi2ELi4ELi4ELi4ELb0EEENS1_21CollectiveEpilogueBwdISA_SB_SD_Li256ELb0ELb0ELi2EEENS1_19SingleTileSchedulerILb0ELb0ELb0ELi128EEEEEEEEEvNT_6ParamsE$_ZN4cute3eso3ESOILb1ELb0EJNS_6LayoutINS_5tupleIJNS3_IJNS_1CILi8EEENS4_ILi1EEEEEENS4_ILi2EEEEEENS3_IJNS3_IJS6_NS4_ILi0EEEEEES5_EEEEEiEEC2ERKSD_RKi) ;  /* 0xffff1e4000007944 */ /* 0x000fea0003c3ffff */
[----:B-1----:R-:W2:Y:S01]  /*18f50*/  LDL R3, [R1+0x758] ;  /* 0x0007580001037983 */ /* 0x002ea20000100800 */
[----:B------:R-:W-:Y:S02]  /*18f60*/  MOV R69, R27 ;  /* 0x0000001b00457202 */ /* 0x000fe40000000f00 */
[----:B------:R-:W-:Y:S01]  /*18f70*/  MOV R8, 0x18fb0 ;  /* 0x00018fb000087802 */ /* 0x000fe20000000f00 */
[----:B--2---:R-:W-:-:S05]  /*18f80*/  IMAD.WIDE R6, R3, 0x2, R52 ;  /* 0x0000000203067825 */ /* 0x004fca00078e0234 */
[----:B------:R-:W-:Y:S02]  /*18f90*/  MOV R9, R7 ;  /* 0x0000000700097202 */ /* 0x000fe40000000f00 */
[----:B------:R-:W-:Y:S05]  /*18fa0*/  CALL.REL.NOINC `($_ZN7cutlass13device_kernelIN5flash19enable_sm80_to_sm89INS1_16FlashAttnBwdSm80INS1_25CollectiveMainloopBwdSm80ILi2ELi2EN4cute5tupleIJNS5_1CILi128EEES8_NS7_ILi64EEEEEENS_10bfloat16_tEfNS_4arch4Sm80ELb0ELb1ELb1ELb0ELb1ELb0ELb0ELb0ELi2ELi4ELi4ELi4ELb0EEENS1_21CollectiveEpilogueBwdISA_SB_SD_Li256ELb0ELb0ELi2EEENS1_19SingleTileSchedulerILb0ELb0ELb0ELi128EEEEEEEEEvNT_6ParamsE$_ZN4cute3eso3ESOILb1ELb0EJNS_6LayoutINS_5tupleIJNS3_IJNS_1CILi8EEENS4_ILi1EEEEEENS4_ILi2EEEEEENS3_IJNS3_IJS6_NS4_ILi0EEEEEES5_EEEEENS_10ViewEngineIPN7cutlass10bfloat16_tEEEEEC2ERKSD_RKSI_) ;  /* 0xffff1d8000007944 */ /* 0x000fea0003c3ffff */
[----:B------:R2:W5:Y:S01]  /*18fb0*/  LDL.64 R2, [R1+0x758] ;  /* 0x0007580001027983 */ /* 0x0005620000100a00 */
[----:B-1----:R-:W-:Y:S01]  /*18fc0*/  IMAD.MOV.U32 R7, RZ, RZ, R5 ;  /* 0x000000ffff077224 */ /* 0x002fe200078e0005 */
[----:B------:R-:W-:Y:S02]  /*18fd0*/  MOV R69, R27 ;  /* 0x0000001b00457202 */ /* 0x000fe40000000f00 */
        /* <DEDUP_REMOVED lines=9> */
[----:B------:R-:W-:-:S02]  /*19070*/  MOV R10, 0x19090 ;  /* 0x00019090000a7802 */ /* 0x000fc40000000f00 */
[----:B-1---5:R-:W-:Y:S05]  /*19080*/  CALL.REL.NOINC `($_ZN7cutlass13device_kernelIN5flash19enable_sm80_to_sm89INS1_16FlashAttnBwdSm80INS1_25CollectiveMainloopBwdSm80ILi2ELi2EN4cute5tupleIJNS5_1CILi128EEES8_NS7_ILi64EEEEEENS_10bfloat16_tEfNS_4arch4Sm80ELb0ELb1ELb1ELb0ELb1ELb0ELb0ELb0ELi2ELi4ELi4ELi4ELb0EEENS1_21CollectiveEpilogueBwdISA_SB_SD_Li256ELb0ELb0ELi2EEENS1_19SingleTileSchedulerILb0ELb0ELb0ELi128EEEEEEEEEvNT_6ParamsE$_ZN4cute3eso3ESOILb1ELb0EJNS_6LayoutINS_5tupleIJNS3_IJNS3_IJNS_1CILi8EEENS4_ILi1EEEEEES6_EEENS3_IJNS3_IJS6_S6_EEENS4_ILi2EEEEEEEEENS3_IJNS3_IJNS3_IJS6_NS4_ILi0EEEEEESD_EEENS3_IJNS3_IJSD_SD_EEES5_EEEEEEEENS_10ViewEngineIPN7cutlass10bfloat16_tEEEEEC2ERKSJ_RKSO_) ;  /* 0xffff0b9000007944 */ /* 0x022fea0003c3ffff */
[----:B------:R2:W5:Y:S01]  /*19090*/  LDL.64 R4, [R1+0x758] ;  /* 0x0007580001047983 */ /* 0x0005620000100a00 */
[----:B------:R-:W-:Y:S01]  /*190a0*/  IMAD.MOV.U32 R9, RZ, RZ, R7 ;  /* 0x000000ffff097224 */ /* 0x000fe200078e0007 */
[----:B------:R-:W-:-:S02]  /*190b0*/  MOV R69, R27 ;  /* 0x0000001b00457202 */ /* 0x000fc40000000f00 */
[----:B-1----:R-:W-:Y:S02]  /*190c0*/  MOV R8, 0x190e0 ;  /* 0x000190e000087802 */ /* 0x002fe40000000f00 */
[----:B--2--5:R-:W-:Y:S05]  /*190d0*/  CALL.REL.NOINC `($_ZN7cutlass13device_kernelIN5flash19enable_sm80_to_sm89INS1_16FlashAttnBwdSm80INS1_25CollectiveMainloopBwdSm80ILi2ELi2EN4cute5tupleIJNS5_1CILi128EEES8_NS7_ILi64EEEEEENS_10bfloat16_tEfNS_4arch4Sm80ELb0ELb1ELb1ELb0ELb1ELb0ELb0ELb0ELi2ELi4ELi4ELi4ELb0EEENS1_21CollectiveEpilogueBwdISA_SB_SD_Li256ELb0ELb0ELi2EEENS1_19SingleTileSchedulerILb0ELb0ELb0ELi128EEEEEEEEEvNT_6ParamsE$_ZN4cute3eso3ESOILb1ELb0EJNS_6LayoutINS_5tupleIJNS3_IJNS3_IJNS_1CILi8EEENS4_ILi1EEEEEES6_EEENS3_IJNS3_IJS6_S6_EEENS4_ILi2EEEEEEEEENS3_IJNS3_IJNS3_IJS6_NS4_ILi0EEEEEESD_EEENS3_IJNS3_IJSD_SD_EEENS4_ILi4096EEEEEEEEEEENS_10ViewEngineINS_8smem_ptrIPN7cutlass10bfloat16_tEEEEEEEC2ERKSK_RKSR_) ;  /* 0xffff0a4000007944 */ /* 0x024fea0003c3ffff */
[----:B------:R2:W5:Y:S01]  /*190e0*/  LDL.64 R2, [R1+0x758] ;  /* 0x0007580001027983 */ /* 0x0005620000100a00 */
[----:B------:R-:W-:Y:S01]  /*190f0*/  IMAD.MOV.U32 R6, RZ, RZ, R4 ;  /* 0x000000ffff067224 */ /* 0x000fe200078e0004 */
[----:B------:R-:W-:Y:S01]  /*19100*/  MOV R9, R5 ;  /* 0x0000000500097202 */ /* 0x000fe20000000f00 */
[----:B------:R-:W-:Y:S01]  /*19110*/  IMAD.MOV.U32 R69, RZ, RZ, R27 ;  /* 0x000000ffff457224 */ /* 0x000fe200078e001b */
[----:B------:R-:W-:Y:S02]  /*19120*/  MOV R8, 0x19140 ;  /* 0x0001914000087802 */ /* 0x000fe40000000f00 */
[----:B-12--5:R-:W-:Y:S05]  /*19130*/  CALL.REL.NOINC `($_ZN7cutlass13device_kernelIN5flash19enable_sm80_to_sm89INS1_16FlashAttnBwdSm80INS1_25CollectiveMainloopBwdSm80ILi2ELi2EN4cute5tupleIJNS5_1CILi128EEES8_NS7_ILi64EEEEEENS_10bfloat16_tEfNS_4arch4Sm80ELb0ELb1ELb1ELb0ELb1ELb0ELb0ELb0ELi2ELi4ELi4ELi4ELb0EEENS1_21CollectiveEpilogueBwdISA_SB_SD_Li256ELb0ELb0ELi2EEENS1_19SingleTileSchedulerILb0ELb0ELb0ELi128EEEEEEEEEvNT_6ParamsE$_ZN4cute3eso3ESOILb1ELb0EJNS_6LayoutINS_5tupleIJNS3_IJNS_1CILi8EEENS4_ILi1EEEEEENS4_ILi2EEEEEENS3_IJNS3_IJS6_NS4_ILi0EEEEEES5_EEEEENS_10ViewEngineIPN7cutlass10bfloat16_tEEEEEC2ERKSD_RKSI_) ;  /* 0xffff1bf000007944 */ /* 0x026fea0003c3ffff */
[----:B------:R2:W5:Y:S01]  /*19140*/  LDL.64 R16, [R1+0x758] ;  /* 0x0007580001107983 */ /* 0x0005620000100a00 */
[----:B------:R-:W-:Y:S02]  /*19150*/  MOV R9, R27 ;  /* 0x0000001b00097202 */ /* 0x000fe40000000f00 */
[----:B------:R-:W-:Y:S02]  /*19160*/  MOV R8, 0x19180 ;  /* 0x0001918000087802 */ /* 0x000fe40000000f00 */
[----:B-12--5:R-:W-:Y:S05]  /*19170*/  CALL.REL.NOINC `($_ZN7cutlass13device_kernelIN5flash19enable_sm80_to_sm89INS1_16FlashAttnBwdSm80INS1_25CollectiveMainloopBwdSm80ILi2ELi2EN4cute5tupleIJNS5_1CILi128EEES8_NS7_ILi64EEEEEENS_10bfloat16_tEfNS_4arch4Sm80ELb0ELb1ELb1ELb0ELb1ELb0ELb0ELb0ELi2ELi4ELi4ELi4ELb0EEENS1_21CollectiveEpilogueBwdISA_SB_SD_Li256ELb0ELb0ELi2EEENS1_19SingleTileSchedulerILb0ELb0ELb0ELi128EEEEEEEEEvNT_6ParamsE$_ZN4cute8smem_ptrIPN7cutlass10bfloat16_tEECI1NS_12iter_adaptorIS3_S4_EEES3_) ;  /* 0xffff29f000007944 */ /* 0x026fea0003c3ffff */
[----:B-1----:R1:W5:Y:S01]  /*19180*/  LDL.64 R2, [R1+0x758] ;  /* 0x0007580001027983 */ /* 0x0023620000100a00 */
[----:B------:R-:W-:Y:S02]  /*19190*/  MOV R69, R27 ;  /* 0x0000001b00457202 */ /* 0x000fe40000000f00 */
[----:B------:R-:W-:-:S02]  /*191a0*/  MOV R6, 0x191c0 ;  /* 0x000191c000067802 */ /* 0x000fc40000000f00 */
[----:B-1---5:R-:W-:Y:S05]  /*191b0*/  CALL.REL.NOINC `($_ZN7cutlass13device_kernelIN5flash19enable_sm80_to_sm89INS1_16FlashAttnBwdSm80INS1_25CollectiveMainloopBwdSm80ILi2ELi2EN4cute5tupleIJNS5_1CILi128EEES8_NS7_ILi64EEEEEENS_10bfloat16_tEfNS_4arch4Sm80ELb0ELb1ELb1ELb0ELb1ELb0ELb0ELb0ELi2ELi4ELi4ELi4ELb0EEENS1_21CollectiveEpilogueBwdISA_SB_SD_Li256ELb0ELb0ELi2EEENS1_19SingleTileSchedulerILb0ELb0ELb0ELi128EEEEEEEEEvNT_6ParamsE$_ZN4cute3eso3ESOILb1ELb0EJNS_6LayoutINS_5tupleIJNS3_IJNS_1CILi8EEENS4_ILi1EEEEEENS4_ILi2EEEEEENS3_IJNS3_IJS6_NS4_ILi0EEEEEENS4_ILi4096EEEEEEEENS_10ViewEngineINS_8smem_ptrIPN7cutlass10bfloat16_tEEEEEEEC2ERKSE_RKSL_) ;  /* 0xffff19e000007944 */ /* 0x022fea0003c3ffff */
[----:B------:R2:W5:Y:S01]  /*191c0*/  LDL.64 R58, [R1+0x758] ;  /* 0x00075800013a7983 */ /* 0x0005620000100a00 */
[----:B-1----:R-:W-:Y:S01]  /*191d0*/  IMAD.MOV.U32 R2, RZ, RZ, R27 ;  /* 0x000000ffff027224 */ /* 0x002fe200078e001b */
[----:B------:R-:W-:-:S02]  /*191e0*/  MOV R3, RZ ;  /* 0x000000ff00037202 */ /* 0x000fc40000000f00 */
[----:B------:R-:W-:Y:S02]  /*191f0*/  MOV R10, 0x19210 ;  /* 0x00019210000a7802 */ /* 0x000fe40000000f00 */
[----:B--2--5:R-:W-:Y:S05]  /*19200*/  CALL.REL.NOINC `($_ZN7cutlass13device_kernelIN5flash19enable_sm80_to_sm89INS1_16FlashAttnBwdSm80INS1_25CollectiveMainloopBwdSm80ILi2ELi2EN4cute5tupleIJNS5_1CILi128EEES8_NS7_ILi64EEEEEENS_10bfloat16_tEfNS_4arch4Sm80ELb0ELb1ELb1ELb0ELb1ELb0ELb0ELb0ELi2ELi4ELi4ELi4ELb0EEENS1_21CollectiveEpilogueBwdISA_SB_SD_Li256ELb0ELb0ELi2EEENS1_19SingleTileSchedulerILb0ELb0ELb0ELi128EEEEEEEEEvNT_6ParamsE$_ZN4cute3eso3ESOILb1ELb0EJNS_10UnderscoreEiEEC2ERKS2_RKi) ;  /* 0xfffeeea000007944 */ /* 0x024fea0003c3ffff */
[----:B-1----:R-:W2:Y:S01]  /*19210*/  LDL R3, [R1+0x758] ;  /* 0x0007580001037983 */ /* 0x002ea20000100800 */
[----:B------:R-:W-:Y:S01]  /*19220*/  IMAD.MOV.U32 R2, RZ, RZ, R27 ;  /* 0x000000ffff027224 */ /* 0x000fe200078e001b */
[----:B------:R-:W-:Y:S02]  /*19230*/  MOV R6, 0x19260 ;  /* 0x0001926000067802 */ /* 0x000fe40000000f00 */
        /* <DEDUP_REMOVED lines=9> */
[----:B------:R-:W-:-:S02]  /*192d0*/  MOV R8, 0x192f0 ;  /* 0x000192f000087802 */ /* 0x000fc40000000f00 */
[----:B-1---5:R-:W-:Y:S05]  /*192e0*/  CALL.REL.NOINC `($_ZN7cutlass13device_kernelIN5flash19enable_sm80_to_sm89INS1_16FlashAttnBwdSm80INS1_25CollectiveMainloopBwdSm80ILi2ELi2EN4cute5tupleIJNS5_1CILi128EEES8_NS7_ILi64EEEEEENS_10bfloat16_tEfNS_4arch4Sm80ELb0ELb1ELb1ELb0ELb1ELb0ELb0ELb0ELi2ELi4ELi4ELi4ELb0EEENS1_21CollectiveEpilogueBwdISA_SB_SD_Li256ELb0ELb0ELi2EEENS1_19SingleTileSchedulerILb0ELb0ELb0ELi128EEEEEEEEEvNT_6ParamsE$_ZN4cute3eso3ESOILb1ELb0EJNS_6LayoutINS_5tupleIJNS3_IJNS_1CILi8EEENS4_ILi1EEEEEEEEENS3_IJNS3_IJS6_NS4_ILi0EEEEEEEEEEENS_10ViewEngineINS_8smem_ptrIPN7cutlass10bfloat16_tEEEEEEEC2ERKSC_RKSJ_) ;  /* 0xffff154000007944 */ /* 0x022fea0003c3ffff */
        /* <DEDUP_REMOVED lines=121> */
[----:B------:R-:W-:Y:S05]  /*19a80*/  CALL.REL.NOINC `($_ZN7cutlass13device_kernelIN5flash19enable_sm80_to_sm89INS1_16FlashAttnBwdSm80INS1_25CollectiveMainloopBwdSm80ILi2ELi2EN4cute5tupleIJNS5_1CILi128EEES8_NS7_ILi64EEEEEENS_10bfloat16_tEfNS_4arch4Sm80ELb0ELb1ELb1ELb0ELb1ELb0ELb0ELb0ELi2ELi4ELi4ELi4ELb0EEENS1_21CollectiveEpilogueBwdISA_SB_SD_Li256ELb0ELb0ELi2EEENS1_19SingleTileSchedulerILb0ELb0ELb0ELi128EEEEEEEEEvNT_6ParamsE$_ZN4cute3eso3ESOILb1ELb0EJNS_6LayoutINS_5tupleIJNS3_IJNS_1CILi8EEENS4_ILi1EEEEEENS4_ILi4EEEEEENS3_IJNS3_IJS6_NS4_ILi0EEEEEENS4_ILi2048EEEEEEEEiEEC2ERKSE_RKi) ;  /* 0xffff146000007944 */ /* 0x000fea0003c3ffff */
[----:B------:R-:W-:Y:S01]  /*19a90*/  ULDC.64 UR4, c[0x0][0x118] ;  /* 0x0000460000047ab9 */ /* 0x000fe20000000a00 */
[----:B-1----:R-:W2:Y:S04]  /*19aa0*/  LDL R2, [R1+0x758] ;  /* 0x0007580001027983 */ /* 0x002ea80000100800 */
[----:B------:R-:W2:Y:S01]  /*19ab0*/  LD.E.64 R4, [R54.64+0x8] ;  /* 0x0000080436047980 */ /* 0x000ea2000c101b00 */
[----:B------:R-:W-:Y:S02]  /*19ac0*/  MOV R9, R27 ;  /* 0x0000001b00097202 */ /* 0x000fe40000000f00 */
[----:B------:R-:W-:Y:S01]  /*19ad0*/  MOV R8, 0x19b00 ;  /* 0x00019b0000087802 */ /* 0x000fe20000000f00 */
[----:B--2---:R-:W-:-:S04]  /*19ae0*/  IMAD.WIDE R2, R2, 0x2, R4 ;  /* 0x0000000202027825 */ /* 0x004fc800078e0204 */
[----:B------:R-:W-:Y:S05]  /*19af0*/  CALL.REL.NOINC `($_ZN7cutlass13device_kernelIN5flash19enable_sm80_to_sm89INS1_16FlashAttnBwdSm80INS1_25CollectiveMainloopBwdSm80ILi2ELi2EN4cute5tupleIJNS5_1CILi128EEES8_NS7_ILi64EEEEEENS_10bfloat16_tEfNS_4arch4Sm80ELb0ELb1ELb1ELb0ELb1ELb0ELb0ELb0ELi2ELi4ELi4ELi4ELb0EEENS1_21CollectiveEpilogueBwdISA_SB_SD_Li256ELb0ELb0ELi2EEENS1_19SingleTileSchedulerILb0ELb0ELb0ELi128EEEEEEEEEvNT_6ParamsE$_ZN4cute8smem_ptrIPN7cutlass10bfloat16_tEECI1NS_12iter_adaptorIS3_S4_EEES3_) ;  /* 0xffff207000007944 */ /* 0x000fea0003c3ffff */
[----:B-1----:R1:W5:Y:S01]  /*19b00*/  LDL.64 R2, [R1+0x758] ;  /* 0x0007580001027983 */ /* 0x0023620000100a00 */
[----:B------:R-:W-:-:S03]  /*19b10*/  MOV R6, 0x19b30 ;  /* 0x00019b3000067802 */ /* 0x000fc60000000f00 */
[----:B-1---5:R-:W-:Y:S05]  /*19b20*/  CALL.REL.NOINC `($_ZN7cutlass13device_kernelIN5flash19enable_sm80_to_sm89INS1_16FlashAttnBwdSm80INS1_25CollectiveMainloopBwdSm80ILi2ELi2EN4cute5tupleIJNS5_1CILi128EEES8_NS7_ILi64EEEEEENS_10bfloat16_tEfNS_4arch4Sm80ELb0ELb1ELb1ELb0ELb1ELb0ELb0ELb0ELi2ELi4ELi4ELi4ELb0EEENS1_21CollectiveEpilogueBwdISA_SB_SD_Li256ELb0ELb0ELi2EEENS1_19SingleTileSchedulerILb0ELb0ELb0ELi128EEEEEEEEEvNT_6ParamsE$_ZN4cute3eso3ESOILb1ELb0EJNS_6LayoutINS_5tupleIJNS3_IJNS_1CILi8EEENS4_ILi1EEEEEENS4_ILi4EEEEEENS3_IJNS3_IJS6_NS4_ILi0EEEEEENS4_ILi2048EEEEEEEENS_10ViewEngineINS_8smem_ptrIPN7cutlass10bfloat16_tEEEEEEEC2ERKSE_RKSL_) ;  /* 0xffff138000007944 */ /* 0x022fea0003c3ffff */
[----:B-1----:R1:W5:Y:S01]  /*19b30*/  LDL.64 R4, [R1+0x758] ;  /* 0x0007580001047983 */ /* 0x0023620000100a00 */
[----:B------:R-:W-:Y:S01]  /*19b40*/  IMAD.MOV.U32 R83, RZ, RZ, R27 ;  /* 0x000000ffff537224 */ /* 0x000fe200078e001b */
[----:B------:R-:W-:-:S02]  /*19b50*/  MOV R3, 0x1 ;  /* 0x0000000100037802 */ /* 0x000fc40000000f00 */
[----:B------:R-:W-:Y:S02]  /*19b60*/  MOV R8, 0x19b80 ;  /* 0x00019b8000087802 */ /* 0x000fe40000000f00 */
[----:B-1---5:R-:W-:Y:S05]  /*19b70*/  CALL.REL.NOINC `($_ZN7cutlass13device_kernelIN5flash19enable_sm80_to_sm89INS1_16FlashAttnBwdSm80INS1_25CollectiveMainloopBwdSm80ILi2ELi2EN4cute5tupleIJNS5_1CILi128EEES8_NS7_ILi64EEEEEENS_10bfloat16_tEfNS_4arch4Sm80ELb0ELb1ELb1ELb0ELb1ELb0ELb0ELb0ELi2ELi4ELi4ELi4ELb0EEENS1_21CollectiveEpilogueBwdISA_SB_SD_Li256ELb0ELb0ELi2EEENS1_19SingleTileSchedulerILb0ELb0ELb0ELi128EEEEEEEEEvNT_6ParamsE$_ZN4cute3eso3ESOILb1ELb0EJNS_10UnderscoreES2_iEEC2ERKS2_S5_RKi) ;  /* 0xfffee4f000007944 */ /* 0x022fea0003c3ffff */
[----:B-1----:R-:W2:Y:S01]  /*19b80*/  LDL R3, [R1+0x758] ;  /* 0x0007580001037983 */ /* 0x002ea20000100800 */
[----:B------:R-:W-:Y:S02]  /*19b90*/  MOV R6, 0x19bc0 ;  /* 0x00019bc000067802 */ /* 0x000fe40000000f00 */
[----:B--2---:R-:W-:Y:S02]  /*19ba0*/  SHF.L.U32 R3, R3, 0x5, RZ ;  /* 0x0000000503037819 */ /* 0x004fe400000006ff */
[----:B------:R-:W-:Y:S05]  /*19bb0*/  CALL.REL.NOINC `($_ZN7cutlass13device_kernelIN5flash19enable_sm80_to_sm89INS1_16FlashAttnBwdSm80INS1_25CollectiveMainloopBwdSm80ILi2ELi2EN4cute5tupleIJNS5_1CILi128EEES8_NS7_ILi64EEEEEENS_10bfloat16_tEfNS_4arch4Sm80ELb0ELb1ELb1ELb0ELb1ELb0ELb0ELb0ELi2ELi4ELi4ELi4ELb0EEENS1_21CollectiveEpilogueBwdISA_SB_SD_Li256ELb0ELb0ELi2EEENS1_19SingleTileSchedulerILb0ELb0ELb0ELi128EEEEEEEEEvNT_6ParamsE$_ZN4cute3eso3ESOILb1ELb0EJNS_6LayoutINS_5tupleIJNS3_IJNS_1CILi8EEENS4_ILi1EEEEEENS4_ILi4EEEEEENS3_IJNS3_IJS6_NS4_ILi0EEEEEES5_EEEEEiEEC2ERKSD_RKi) ;  /* 0xffff13d000007944 */ /* 0x000fea0003c3ffff */
[----:B-1----:R-:W2:Y:S01]  /*19bc0*/  LDL R3, [R1+0x758] ;  /* 0x0007580001037983 */ /* 0x002ea20000100800 */
[----:B------:R-:W-:Y:S01]  /*19bd0*/  MOV R8, 0x19c10 ;  /* 0x00019c1000087802 */ /* 0x000fe20000000f00 */
[----:B--2---:R-:W-:-:S05]  /*19be0*/  IMAD.WIDE R6, R3, 0x2, R50 ;  /* 0x0000000203067825 */ /* 0x004fca00078e0232 */
[----:B------:R-:W-:Y:S02]  /*19bf0*/  MOV R9, R7 ;  /* 0x0000000700097202 */ /* 0x000fe40000000f00 */
[----:B------:R-:W-:Y:S05]  /*19c00*/  CALL.REL.NOINC `($_ZN7cutlass13device_kernelIN5flash19enable_sm80_to_sm89INS1_16FlashAttnBwdSm80INS1_25CollectiveMainloopBwdSm80ILi2ELi2EN4cute5tupleIJNS5_1CILi128EEES8_NS7_ILi64EEEEEENS_10bfloat16_tEfNS_4arch4Sm80ELb0ELb1ELb1ELb0ELb1ELb0ELb0ELb0ELi2ELi4ELi4ELi4ELb0EEENS1_21CollectiveEpilogueBwdISA_SB_SD_Li256ELb0ELb0ELi2EEENS1_19SingleTileSchedulerILb0ELb0ELb0ELi128EEEEEEEEEvNT_6ParamsE$_ZN4cute3eso3ESOILb1ELb0EJNS_6LayoutINS_5tupleIJNS3_IJNS_1CILi8EEENS4_ILi1EEEEEENS4_ILi4EEEEEENS3_IJNS3_IJS6_NS4_ILi0EEEEEES5_EEEEENS_10ViewEngineIPN7cutlass10bfloat16_tEEEEEC2ERKSD_RKSI_) ;  /* 0xffff132000007944 */ /* 0x000fea0003c3ffff */
[----:B------:R2:W5:Y:S01]  /*19c10*/  LDL.64 R2, [R1+0x758] ;  /* 0x0007580001027983 */ /* 0x0005620000100a00 */
[----:B-1----:R-:W-:Y:S02]  /*19c20*/  MOV R7, R5 ;  /* 0x0000000500077202 */ /* 0x002fe40000000f00 */
[----:B------:R-:W-:Y:S02]  /*19c30*/  MOV R6, 0x19c50 ;  /* 0x00019c5000067802 */ /* 0x000fe40000000f00 */
[----:B--2--5:R-:W-:Y:S05]  /*19c40*/  CALL.REL.NOINC `($_ZN7cutlass13device_kernelIN5flash19enable_sm80_to_sm89INS1_16FlashAttnBwdSm80INS1_25CollectiveMainloopBwdSm80ILi2ELi2EN4cute5tupleIJNS5_1CILi128EEES8_NS7_ILi64EEEEEENS_10bfloat16_tEfNS_4arch4Sm80ELb0ELb1ELb1ELb0ELb1ELb0ELb0ELb0ELi2ELi4ELi4ELi4ELb0EEENS1_21CollectiveEpilogueBwdISA_SB_SD_Li256ELb0ELb0ELi2EEENS1_19SingleTileSchedulerILb0ELb0ELb0ELi128EEEEEEEEEvNT_6ParamsE$_ZN4cute3eso3ESOILb1ELb0EJNS_6LayoutINS_5tupleIJNS3_IJNS_1CILi8EEENS4_ILi1EEEEEENS3_IJNS4_ILi4EEEEEEEEENS3_IJNS3_IJS6_NS4_ILi0EEEEEENS3_IJNS4_ILi2048EEEEEEEEEEENS_10ViewEngineINS_8smem_ptrIPN7cutlass10bfloat16_tEEEEEEEC2ERKSG_RKSN_) ;  /* 0xffff0e9000007944 */ /* 0x024fea0003c3ffff */
[----:B------:R2:W5:Y:S01]  /*19c50*/  LDL.64 R6, [R1+0x758] ;  /* 0x0007580001067983 */ /* 0x0005620000100a00 */
[----:B-1----:R-:W-:Y:S02]  /*19c60*/  MOV R5, R3 ;  /* 0x0000000300057202 */ /* 0x002fe40000000f00 */
[----:B------:R-:W-:Y:S02]  /*19c70*/  MOV R4, 0x19c90 ;  /* 0x00019c9000047802 */ /* 0x000fe40000000f00 */
        /* <DEDUP_REMOVED lines=271> */
[----:B-1----:R-:W-:Y:S05]  /*1ad70*/  CALL.REL.NOINC `($_ZN7cutlass13device_kernelIN5flash19enable_sm80_to_sm89INS1_16FlashAttnBwdSm80INS1_25CollectiveMainloopBwdSm80ILi2ELi2EN4cute5tupleIJNS5_1CILi128EEES8_NS7_ILi64EEEEEENS_10bfloat16_tEfNS_4arch4Sm80ELb0ELb1ELb1ELb0ELb1ELb0ELb0ELb0ELi2ELi4ELi4ELi4ELb0EEENS1_21CollectiveEpilogueBwdISA_SB_SD_Li256ELb0ELb0ELi2EEENS1_19SingleTileSchedulerILb0ELb0ELb0ELi128EEEEEEEEEvNT_6ParamsE$_ZN4cute3eso3ESOILb1ELb0EJNS_10UnderscoreES2_iEEC2ERKS2_S5_RKi) ;  /* 0xfffed2f000007944 */ /* 0x002fea0003c3ffff */
        /* <DEDUP_REMOVED lines=9> */
[----:B------:R-:W-:Y:S05]  /*1ae10*/  CALL.REL.NOINC `($_ZN7cutlass13device_kernelIN5flash19enable_sm80_to_sm89INS1_16FlashAttnBwdSm80INS1_25CollectiveMainloopBwdSm80ILi2ELi2EN4cute5tupleIJNS5_1CILi128EEES8_NS7_ILi64EEEEEENS_10bfloat16_tEfNS_4arch4Sm80ELb0ELb1ELb1ELb0ELb1ELb0ELb0ELb0ELi2ELi4ELi4ELi4ELb0EEENS1_21CollectiveEpilogueBwdISA_SB_SD_Li256ELb0ELb0ELi2EEENS1_19SingleTileSchedulerILb0ELb0ELb0ELi128EEEEEEEEEvNT_6ParamsE$_ZN4cute3eso3ESOILb1ELb0EJNS_6LayoutINS_5tupleIJNS3_IJNS_1CILi2EEES5_S5_EEES5_EEENS3_IJNS3_IJNS4_ILi1EEES5_NS4_ILi4EEEEEENS4_ILi8EEEEEEEEiEEC2ERKSD_RKi) ;  /* 0xfffef7d000007944 */ /* 0x000fea0003c3ffff */
[----:B-1----:R-:W2:Y:S01]  /*1ae20*/  LDL R3, [R1+0x758] ;  /* 0x0007580001037983 */ /* 0x002ea20000100800 */
[----:B------:R-:W-:Y:S02]  /*1ae30*/  MOV R69, R27 ;  /* 0x0000001b00457202 */ /* 0x000fe40000000f00 */
[----:B------:R-:W-:Y:S01]  /*1ae40*/  MOV R4, 0x1ae80 ;  /* 0x0001ae8000047802 */ /* 0x000fe20000000f00 */
[----:B--2---:R-:W-:-:S05]  /*1ae50*/  IMAD.WIDE R2, R3, 0x2, R14 ;  /* 0x0000000203027825 */ /* 0x004fca00078e020e */
[----:B------:R-:W-:Y:S02]  /*1ae60*/  MOV R6, R2 ;  /* 0x0000000200067202 */ /* 0x000fe40000000f00 */
[----:B------:R-:W-:Y:S05]  /*1ae70*/  CALL.REL.NOINC `($_ZN7cutlass13device_kernelIN5flash19enable_sm80_to_sm89INS1_16FlashAttnBwdSm80INS1_25CollectiveMainloopBwdSm80ILi2ELi2EN4cute5tupleIJNS5_1CILi128EEES8_NS7_ILi64EEEEEENS_10bfloat16_tEfNS_4arch4Sm80ELb0ELb1ELb1ELb0ELb1ELb0ELb0ELb0ELi2ELi4ELi4ELi4ELb0EEENS1_21CollectiveEpilogueBwdISA_SB_SD_Li256ELb0ELb0ELi2EEENS1_19SingleTileSchedulerILb0ELb0ELb0ELi128EEEEEEEEEvNT_6ParamsE$_ZN4cute3eso3ESOILb1ELb0EJNS_6LayoutINS_5tupleIJNS3_IJNS_1CILi2EEES5_S5_EEES5_EEENS3_IJNS3_IJNS4_ILi1EEES5_NS4_ILi4EEEEEENS4_ILi8EEEEEEEENS_10ViewEngineIPN7cutlass10bfloat16_tEEEEEC2ERKSD_RKSI_) ;  /* 0xfffef72000007944 */ /* 0x000fea0003c3ffff */
[----:B------:R2:W5:Y:S01]  /*1ae80*/  LDL.64 R58, [R1+0x758] ;  /* 0x00075800013a7983 */ /* 0x0005620000100a00 */
[----:B------:R-:W-:Y:S01]  /*1ae90*/  IMAD.MOV.U32 R83, RZ, RZ, R27 ;  /* 0x000000ffff537224 */ /* 0x000fe200078e001b */
[----:B------:R-:W-:Y:S02]  /*1aea0*/  MOV R3, RZ ;  /* 0x000000ff00037202 */ /* 0x000fe40000000f00 */
[----:B------:R-:W-:Y:S02]  /*1aeb0*/  MOV R8, 0x1aed0 ;  /* 0x0001aed000087802 */ /* 0x000fe40000000f00 */
[----:B-12--5:R-:W-:Y:S05]  /*1aec0*/  CALL.REL.NOINC `($_ZN7cutlass13device_kernelIN5flash19enable_sm80_to_sm89INS1_16FlashAttnBwdSm80INS1_25CollectiveMainloopBwdSm80ILi2ELi2EN4cute5tupleIJNS5_1CILi128EEES8_NS7_ILi64EEEEEENS_10bfloat16_tEfNS_4arch4Sm80ELb0ELb1ELb1ELb0ELb1ELb0ELb0ELb0ELi2ELi4ELi4ELi4ELb0EEENS1_21CollectiveEpilogueBwdISA_SB_SD_Li256ELb0ELb0ELi2EEENS1_19SingleTileSchedulerILb0ELb0ELb0ELi128EEEEEEEEEvNT_6ParamsE$_ZN4cute3eso3ESOILb1ELb0EJNS_10UnderscoreES2_iEEC2ERKS2_S5_RKi) ;  /* 0xfffed1a000007944 */ /* 0x026fea0003c3ffff */
        /* <DEDUP_REMOVED lines=8> */
[----:B------:R-:W-:Y:S05]  /*1af50*/  CALL.REL.NOINC `($_ZN7cutlass13device_kernelIN5flash19enable_sm80_to_sm89INS1_16FlashAttnBwdSm80INS1_25CollectiveMainloopBwdSm80ILi2ELi2EN4cute5tupleIJNS5_1CILi128EEES8_NS7_ILi64EEEEEENS_10bfloat16_tEfNS_4arch4Sm80ELb0ELb1ELb1ELb0ELb1ELb0ELb0ELb0ELi2ELi4ELi4ELi4ELb0EEENS1_21CollectiveEpilogueBwdISA_SB_SD_Li256ELb0ELb0ELi2EEENS1_19SingleTileSchedulerILb0ELb0ELb0ELi128EEEEEEEEEvNT_6ParamsE$_ZN4cute3eso3ESOILb1ELb0EJNS_6LayoutINS_5tupleIJNS3_IJNS_1CILi2EEES5_EEENS4_ILi8EEEEEENS3_IJNS3_IJNS4_ILi1EEES5_EEENS4_ILi4EEEEEEEEiEEC2ERKSD_RKi) ;  /* 0xfffef3b000007944 */ /* 0x000fea0003c3ffff */
[----:B-1----:R-:W2:Y:S01]  /*1af60*/  LDL R3, [R1+0x758] ;  /* 0x0007580001037983 */ /* 0x002ea20000100800 */
[----:B------:R-:W-:Y:S01]  /*1af70*/  MOV R4, 0x1afb0 ;  /* 0x0001afb000047802 */ /* 0x000fe20000000f00 */
[----:B--2---:R-:W-:-:S05]  /*1af80*/  IMAD.WIDE R2, R3, 0x2, R12 ;  /* 0x0000000203027825 */ /* 0x004fca00078e020c */
[----:B------:R-:W-:Y:S02]  /*1af90*/  MOV R6, R2 ;  /* 0x0000000200067202 */ /* 0x000fe40000000f00 */
[----:B------:R-:W-:Y:S05]  /*1afa0*/  CALL.REL.NOINC `($_ZN7cutlass13device_kernelIN5flash19enable_sm80_to_sm89INS1_16FlashAttnBwdSm80INS1_25CollectiveMainloopBwdSm80ILi2ELi2EN4cute5tupleIJNS5_1CILi128EEES8_NS7_ILi64EEEEEENS_10bfloat16_tEfNS_4arch4Sm80ELb0ELb1ELb1ELb0ELb1ELb0ELb0ELb0ELi2ELi4ELi4ELi4ELb0EEENS1_21CollectiveEpilogueBwdISA_SB_SD_Li256ELb0ELb0ELi2EEENS1_19SingleTileSchedulerILb0ELb0ELb0ELi128EEEEEEEEEvNT_6ParamsE$_ZN4cute3eso3ESOILb1ELb0EJNS_6LayoutINS_5tupleIJNS3_IJNS_1CILi2EEES5_EEENS4_ILi8EEEEEENS3_IJNS3_IJNS4_ILi1EEES5_EEENS4_ILi4EEEEEEEENS_10ViewEngineIPN7cutlass10bfloat16_tEEEEEC2ERKSD_RKSI_) ;  /* 0xfffef31000007944 */ /* 0x000fea0003c3ffff */
[----:B------:R2:W5:Y:S04]  /*1afb0*/  LDL.64 R60, [R1+0x758] ;  /* 0x00075800013c7983 */ /* 0x0005680000100a00 */
[----:B------:R2:W-:Y:S02]  /*1afc0*/  STL [R1+0x770], RZ ;  /* 0x000770ff01007387 */ /* 0x0005e40000100800 */
.L_x_1672:
[----:B------:R-:W-:Y:S01]  /*1afd0*/  IMAD.MOV.U32 R83, RZ, RZ, R27 ;  /* 0x000000ffff537224 */ /* 0x000fe200078e001b */
[----:B------:R-:W-:Y:S01]  /*1afe0*/  LOP3.LUT R82, R22, 0x1, RZ, 0xc0, !PT ;  /* 0x0000000116527812 */ /* 0x000fe200078ec0ff */
[----:B------:R-:W-:Y:S01]  /*1aff0*/  IMAD.MOV.U32 R81, RZ, RZ, R26 ;  /* 0x000000ffff517224 */ /* 0x000fe200078e001a */
[----:B-1----:R-:W-:Y:S02]  /*1b000*/  MOV R80, 0x1b020 ;  /* 0x0001b02000507802 */ /* 0x002fe40000000f00 */
[----:B-12--5:R-:W-:Y:S05]  /*1b010*/  CALL.REL.NOINC `($_ZN7cutlass13device_kernelIN5flash19enable_sm80_to_sm89INS1_16FlashAttnBwdSm80INS1_25CollectiveMainloopBwdSm80ILi2ELi2EN4cute5tupleIJNS5_1CILi128EEES8_NS7_ILi64EEEEEENS_10bfloat16_tEfNS_4arch4Sm80ELb0ELb1ELb1ELb0ELb1ELb0ELb0ELb0ELi2ELi4ELi4ELi4ELb0EEENS1_21CollectiveEpilogueBwdISA_SB_SD_Li256ELb0ELb0ELi2EEENS1_19SingleTileSchedulerILb0ELb0ELb0ELi128EEEEEEEEEvNT_6ParamsE$_ZN4cute3eso3ESOILb1ELb0EJNS_10UnderscoreEiiEEC2ERKS2_RKiS7_) ;  /* 0xfffed0d000007944 */ /* 0x026fea0003c3ffff */
[----:B------:R-:W-:Y:S01]  /*1b020*/  MOV R69, R27 ;  /* 0x0000001b00457202 */ /* 0x000fe20000000f00 */
[----:B-1----:R-:W2:Y:S01]  /*1b030*/  LDL.64 R2, [R1+0x758] ;  /* 0x0007580001027983 */ /* 0x002ea20000100a00 */
[----:B------:R-:W-:Y:S01]  /*1b040*/  MOV R4, 0x1b080 ;  /* 0x0001b08000047802 */ /* 0x000fe20000000f00 */
[----:B--2---:R-:W-:Y:S04]  /*1b050*/  IMAD R3, R3, 0x2, R2 ;  /* 0x0000000203037824 */ /* 0x004fe800078e0202 */
[----:B------:R-:W-:Y:S02]  /*1b060*/  IMAD.SHL.U32 R3, R3, 0x4, RZ ;  /* 0x0000000403037824 */ /* 0x000fe400078e00ff */
[----:B------:R-:W-:Y:S05]  /*1b070*/  CALL.REL.NOINC `($_ZN7cutlass13device_kernelIN5flash19enable_sm80_to_sm89INS1_16FlashAttnBwdSm80INS1_25CollectiveMainloopBwdSm80ILi2ELi2EN4cute5tupleIJNS5_1CILi128EEES8_NS7_ILi64EEEEEENS_10bfloat16_tEfNS_4arch4Sm80ELb0ELb1ELb1ELb0ELb1ELb0ELb0ELb0ELi2ELi4ELi4ELi4ELb0EEENS1_21CollectiveEpilogueBwdISA_SB_SD_Li256ELb0ELb0ELi2EEENS1_19SingleTileSchedulerILb0ELb0ELb0ELi128EEEEEEEEEvNT_6ParamsE$_ZN4cute3eso3ESOILb1ELb0EJNS_6LayoutINS_5tupleIJNS3_IJNS_1CILi2EEES5_EEEEEENS3_IJNS3_IJNS4_ILi1EEES5_EEEEEEEEiEEC2ERKSB_RKi) ;  /* 0xfffef05000007944 */ /* 0x000fea0003c3ffff */
[----:B------:R-:W-:Y:S01]  /*1b080*/  MOV R4, 0x1b0e0 ;  /* 0x0001b0e000047802 */ /* 0x000fe20000000f00 */
[----:B-1----:R-:W2:Y:S01]  /*1b090*/  LDL R3, [R1+0x758] ;  /* 0x0007580001037983 */ /* 0x002ea20000100800 */
[----:B------:R-:W-:Y:S01]  /*1b0a0*/  IMAD.MOV.U32 R2, RZ, RZ, R27 ;  /* 0x000000ffff027224 */ /* 0x000fe200078e001b */
[C---:B--2---:R-:W-:Y:S04]  /*1b0b0*/  LEA R8, P0, R3.reuse, R48, 0x2 ;  /* 0x0000003003087211 */ /* 0x044fe800078010ff */
[----:B------:R-:W-:Y:S04]  /*1b0c0*/  LEA.HI.X.SX32 R3, R3, R49, 0x2, P0 ;  /* 0x0000003103037211 */ /* 0x000fe800000f16ff */
[----:B------:R-:W-:Y:S05]  /*1b0d0*/  CALL.REL.NOINC `($_ZN7cutlass13device_kernelIN5flash19enable_sm80_to_sm89INS1_16FlashAttnBwdSm80INS1_25CollectiveMainloopBwdSm80ILi2ELi2EN4cute5tupleIJNS5_1CILi128EEES8_NS7_ILi64EEEEEENS_10bfloat16_tEfNS_4arch4Sm80ELb0ELb1ELb1ELb0ELb1ELb0ELb0ELb0ELi2ELi4ELi4ELi4ELb0EEENS1_21CollectiveEpilogueBwdISA_SB_SD_Li256ELb0ELb0ELi2EEENS1_19SingleTileSchedulerILb0ELb0ELb0ELi128EEEEEEEEEvNT_6ParamsE$_ZN4cute3eso3ESOILb1ELb0EJNS_6LayoutINS_5tupleIJNS3_IJNS_1CILi2EEES5_EEEEEENS3_IJNS3_IJNS4_ILi1EEES5_EEEEEEEENS_10ViewEngineIPfEEEEC2ERKSB_RKSE_) ;  /* 0xfffeefa000007944 */ /* 0x000fea0003c3ffff */
[----:B------:R-:W-:Y:S01]  /*1b0e0*/  MOV R3, R82 ;  /* 0x0000005200037202 */ /* 0x000fe20000000f00 */
[----:B-1----:R1:W5:Y:S01]  /*1b0f0*/  LDL.64 R8, [R1+0x758] ;  /* 0x0007580001087983 */ /* 0x0023620000100a00 */
[----:B------:R-:W-:Y:S01]  /*1b100*/  MOV R10, 0x1b130 ;  /* 0x0001b130000a7802 */ /* 0x000fe20000000f00 */
[----:B------:R-:W-:Y:S02]  /*1b110*/  IMAD.MOV.U32 R2, RZ, RZ, R27 ;  /* 0x000000ffff027224 */ /* 0x000fe400078e001b */
[----:B-1---5:R-:W-:Y:S05]  /*1b120*/  CALL.REL.NOINC `($_ZN7cutlass13device_kernelIN5flash19enable_sm80_to_sm89INS1_16FlashAttnBwdSm80INS1_25CollectiveMainloopBwdSm80ILi2ELi2EN4cute5tupleIJNS5_1CILi128EEES8_NS7_ILi64EEEEEENS_10bfloat16_tEfNS_4arch4Sm80ELb0ELb1ELb1ELb0ELb1ELb0ELb0ELb0ELi2ELi4ELi4ELi4ELb0EEENS1_21CollectiveEpilogueBwdISA_SB_SD_Li256ELb0ELb0ELi2EEENS1_19SingleTileSchedulerILb0ELb0ELb0ELi128EEEEEEEEEvNT_6ParamsE$_ZN4cute3eso3ESOILb1ELb0EJNS_10UnderscoreEiEEC2ERKS2_RKi) ;  /* 0xfffecf8000007944 */ /* 0x022fea0003c3ffff */
[----:B------:R-:W-:Y:S01]  /*1b130*/  MOV R4, 0x1b180 ;  /* 0x0001b18000047802 */ /* 0x000fe20000000f00 */
[----:B-1----:R-:W2:Y:S01]  /*1b140*/  LDL R3, [R1+0x758] ;  /* 0x0007580001037983 */ /* 0x002ea20000100800 */
[----:B------:R-:W-:Y:S01]  /*1b150*/  IMAD.MOV.U32 R69, RZ, RZ, R27 ;  /* 0x000000ffff457224 */ /* 0x000fe200078e001b */
[----:B--2---:R-:W-:Y:S02]  /*1b160*/  SHF.L.U32 R3, R3, 0x3, RZ ;  /* 0x0000000303037819 */ /* 0x004fe400000006ff */
[----:B------:R-:W-:Y:S05]  /*1b170*/  CALL.REL.NOINC `($_ZN7cutlass13device_kernelIN5flash19enable_sm80_to_sm89INS1_16FlashAttnBwdSm80INS1_25CollectiveMainloopBwdSm80ILi2ELi2EN4cute5tupleIJNS5_1CILi128EEES8_NS7_ILi64EEEEEENS_10bfloat16_tEfNS_4arch4Sm80ELb0ELb1ELb1ELb0ELb1ELb0ELb0ELb0ELi2ELi4ELi4ELi4ELb0EEENS1_21CollectiveEpilogueBwdISA_SB_SD_Li256ELb0ELb0ELi2EEENS1_19SingleTileSchedulerILb0ELb0ELb0ELi128EEEEEEEEEvNT_6ParamsE$_ZN4cute3eso3ESOILb1ELb0EJNS_6LayoutINS_5tupleIJNS3_IJNS_1CILi2EEES5_S5_EEEEEENS3_IJNS3_IJNS4_ILi1EEES5_NS4_ILi4EEEEEEEEEEEiEEC2ERKSC_RKi) ;  /* 0xfffef35000007944 */ /* 0x000fea0003c3ffff */
[----:B------:R-:W-:Y:S01]  /*1b180*/  MOV R4, 0x1b1e0 ;  /* 0x0001b1e000047802 */ /* 0x000fe20000000f00 */
[----:B-1----:R-:W2:Y:S01]  /*1b190*/  LDL R3, [R1+0x758] ;  /* 0x0007580001037983 */ /* 0x002ea20000100800 */
[----:B------:R-:W-:Y:S01]  /*1b1a0*/  IMAD.MOV.U32 R69, RZ, RZ, R27 ;  /* 0x000000ffff457224 */ /* 0x000fe200078e001b */
[C---:B--2---:R-:W-:Y:S04]  /*1b1b0*/  LEA R6, P0, R3.reuse, R58, 0x1 ;  /* 0x0000003a03067211 */ /* 0x044fe800078008ff */
[----:B------:R-:W-:Y:S04]  /*1b1c0*/  LEA.HI.X.SX32 R3, R3, R59, 0x1, P0 ;  /* 0x0000003b03037211 */ /* 0x000fe800000f0eff */
[----:B------:R-:W-:Y:S05]  /*1b1d0*/  CALL.REL.NOINC `($_ZN7cutlass13device_kernelIN5flash19enable_sm80_to_sm89INS1_16FlashAttnBwdSm80INS1_25CollectiveMainloopBwdSm80ILi2ELi2EN4cute5tupleIJNS5_1CILi128EEES8_NS7_ILi64EEEEEENS_10bfloat16_tEfNS_4arch4Sm80ELb0ELb1ELb1ELb0ELb1ELb0ELb0ELb0ELi2ELi4ELi4ELi4ELb0EEENS1_21CollectiveEpilogueBwdISA_SB_SD_Li256ELb0ELb0ELi2EEENS1_19SingleTileSchedulerILb0ELb0ELb0ELi128EEEEEEEEEvNT_6ParamsE$_ZN4cute3eso3ESOILb1ELb0EJNS_6LayoutINS_5tupleIJNS3_IJNS_1CILi2EEES5_S5_EEEEEENS3_IJNS3_IJNS4_ILi1EEES5_NS4_ILi4EEEEEEEEEEENS_10ViewEngineIPN7cutlass10bfloat16_tEEEEEC2ERKSC_RKSH_) ;  /* 0xfffef2a000007944 */ /* 0x000fea0003c3ffff */
[----:B------:R-:W-:Y:S01]  /*1b1e0*/  MOV R3, R22 ;  /* 0x0000001600037202 */ /* 0x000fe20000000f00 */
[----:B------:R2:W5:Y:S01]  /*1b1f0*/  LDL.64 R12, [R1+0x758] ;  /* 0x00075800010c7983 */ /* 0x0005620000100a00 */
[----:B------:R-:W-:Y:S01]  /*1b200*/  MOV R10, 0x1b230 ;  /* 0x0001b230000a7802 */ /* 0x000fe20000000f00 */
[----:B-1----:R-:W-:Y:S02]  /*1b210*/  IMAD.MOV.U32 R2, RZ, RZ, R27 ;  /* 0x000000ffff027224 */ /* 0x002fe400078e001b */
[----:B--2--5:R-:W-:Y:S05]  /*1b220*/  CALL.REL.NOINC `($_ZN7cutlass13device_kernelIN5flash19enable_sm80_to_sm89INS1_16FlashAttnBwdSm80INS1_25CollectiveMainloopBwdSm80ILi2ELi2EN4cute5tupleIJNS5_1CILi128EEES8_NS7_ILi64EEEEEENS_10bfloat16_tEfNS_4arch4Sm80ELb0ELb1ELb1ELb0ELb1ELb0ELb0ELb0ELi2ELi4ELi4ELi4ELb0EEENS1_21CollectiveEpilogueBwdISA_SB_SD_Li256ELb0ELb0ELi2EEENS1_19SingleTileSchedulerILb0ELb0ELb0ELi128EEEEEEEEEvNT_6ParamsE$_ZN4cute3eso3ESOILb1ELb0EJNS_10UnderscoreEiEEC2ERKS2_RKi) ;  /* 0xfffece8000007944 */ /* 0x024fea0003c3ffff */
[----:B------:R-:W-:Y:S01]  /*1b230*/  MOV R4, 0x1b280 ;  /* 0x0001b28000047802 */ /* 0x000fe20000000f00 */
[----:B-1----:R-:W2:Y:S01]  /*1b240*/  LDL R3, [R1+0x758] ;  /* 0x0007580001037983 */ /* 0x002ea20000100800 */
[----:B------:R-:W-:Y:S01]  /*1b250*/  IMAD.MOV.U32 R69, RZ, RZ, R27 ;  /* 0x000000ffff457224 */ /* 0x000fe200078e001b */
[----:B--2---:R-:W-:Y:S02]  /*1b260*/  SHF.L.U32 R3, R3, 0x2, RZ ;  /* 0x0000000203037819 */ /* 0x004fe400000006ff */
[----:B------:R-:W-:Y:S05]  /*1b270*/  CALL.REL.NOINC `($_ZN7cutlass13device_kernelIN5flash19enable_sm80_to_sm89INS1_16FlashAttnBwdSm80INS1_25CollectiveMainloopBwdSm80ILi2ELi2EN4cute5tupleIJNS5_1CILi128EEES8_NS7_ILi64EEEEEENS_10bfloat16_tEfNS_4arch4Sm80ELb0ELb1ELb1ELb0ELb1ELb0ELb0ELb0ELi2ELi4ELi4ELi4ELb0EEENS1_21CollectiveEpilogueBwdISA_SB_SD_Li256ELb0ELb0ELi2EEENS1_19SingleTileSchedulerILb0ELb0ELb0ELi128EEEEEEEEEvNT_6ParamsE$_ZN4cute3eso3ESOILb1ELb0EJNS_6LayoutINS_5tupleIJNS3_IJNS_1CILi2EEES5_EEEEEENS3_IJNS3_IJNS4_ILi1EEES5_EEEEEEEEiEEC2ERKSB_RKi) ;  /* 0xfffeee5000007944 */ /* 0x000fea0003c3ffff */
[----:B------:R-:W-:Y:S01]  /*1b280*/  MOV R4, 0x1b2e0 ;  /* 0x0001b2e000047802 */ /* 0x000fe20000000f00 */
[----:B-1----:R-:W2:Y:S01]  /*1b290*/  LDL R3, [R1+0x758] ;  /* 0x0007580001037983 */ /* 0x002ea20000100800 */
[----:B------:R-:W-:Y:S01]  /*1b2a0*/  IMAD.MOV.U32 R69, RZ, RZ, R27 ;  /* 0x000000ffff457224 */ /* 0x000fe200078e001b */
[C---:B--2---:R-:W-:Y:S04]  /*1b2b0*/  LEA R6, P0, R3.reuse, R60, 0x1 ;  /* 0x0000003c03067211 */ /* 0x044fe800078008ff */
[----:B------:R-:W-:Y:S04]  /*1b2c0*/  LEA.HI.X.SX32 R3, R3, R61, 0x1, P0 ;  /* 0x0000003d03037211 */ /* 0x000fe800000f0eff */
[----:B------:R-:W-:Y:S05]  /*1b2d0*/  CALL.REL.NOINC `($_ZN7cutlass13device_kernelIN5flash19enable_sm80_to_sm89INS1_16FlashAttnBwdSm80INS1_25CollectiveMainloopBwdSm80ILi2ELi2EN4cute5tupleIJNS5_1CILi128EEES8_NS7_ILi64EEEEEENS_10bfloat16_tEfNS_4arch4Sm80ELb0ELb1ELb1ELb0ELb1ELb0ELb0ELb0ELi2ELi4ELi4ELi4ELb0EEENS1_21CollectiveEpilogueBwdISA_SB_SD_Li256ELb0ELb0ELi2EEENS1_19SingleTileSchedulerILb0ELb0ELb0ELi128EEEEEEEEEvNT_6ParamsE$_ZN4cute3eso3ESOILb1ELb0EJNS_6LayoutINS_5tupleIJNS3_IJNS_1CILi2EEES5_EEEEEENS3_IJNS3_IJNS4_ILi1EEES5_EEEEEEEENS_10ViewEngineIPN7cutlass10bfloat16_tEEEEEC2ERKSB_RKSG_) ;  /* 0xfffeed5000007944 */ /* 0x000fea0003c3ffff */
[----:B------:R-:W-:Y:S01]  /*1b2e0*/  MOV R81, R26 ;  /* 0x0000001a00517202 */ /* 0x000fe20000000f00 */
[----:B------:R2:W5:Y:S01]  /*1b2f0*/  LDL.64 R10, [R1+0x758] ;  /* 0x00075800010a7983 */ /* 0x0005620000100a00 */
[----:B------:R-:W-:Y:S01]  /*1b300*/  MOV R80, 0x1b330 ;  /* 0x0001b33000507802 */ /* 0x000fe20000000f00 */
[----:B------:R-:W-:Y:S02]  /*1b310*/  IMAD.MOV.U32 R83, RZ, RZ, R27 ;  /* 0x000000ffff537224 */ /* 0x000fe400078e001b */
        /* <DEDUP_REMOVED lines=12> */
[----:B------:R-:W-:Y:S05]  /*1b3e0*/  CALL.REL.NOINC `($_ZN7cutlass13device_kernelIN5flash19enable_sm80_to_sm89INS1_16FlashAttnBwdSm80INS1_25CollectiveMainloopBwdSm80ILi2ELi2EN4cute5tupleIJNS5_1CILi128EEES8_NS7_ILi64EEEEEENS_10bfloat16_tEfNS_4arch4Sm80ELb0ELb1ELb1ELb0ELb1ELb0ELb0ELb0ELi2ELi4ELi4ELi4ELb0EEENS1_21CollectiveEpilogueBwdISA_SB_SD_Li256ELb0ELb0ELi2EEENS1_19SingleTileSchedulerILb0ELb0ELb0ELi128EEEEEEEEEvNT_6ParamsE$_ZN4cute3eso3ESOILb1ELb0EJNS_6LayoutINS_5tupleIJNS3_IJNS_1CILi2EEES5_EEEEEENS3_IJNS3_IJNS4_ILi1EEES5_EEEEEEEENS_10ViewEngineIPKfEEEEC2ERKSB_RKSF_) ;  /* 0xfffeebf000007944 */ /* 0x000fea0003c3ffff */
[----:B------:R-:W-:Y:S01]  /*1b3f0*/  MOV R69, R27 ;  /* 0x0000001b00457202 */ /* 0x000fe20000000f00 */
[----:B-1----:R1:W5:Y:S01]  /*1b400*/  LDL.64 R6, [R1+0x758] ;  /* 0x0007580001067983 */ /* 0x0023620000100a00 */
[----:B------:R-:W-:Y:S03]  /*1b410*/  MOV R4, 0x1b430 ;  /* 0x0001b43000047802 */ /* 0x000fe60000000f00 */
[----:B-1---5:R-:W-:Y:S05]  /*1b420*/  CALL.REL.NOINC `($_ZN7cutlass13device_kernelIN5flash19enable_sm80_to_sm89INS1_16FlashAttnBwdSm80INS1_25CollectiveMainloopBwdSm80ILi2ELi2EN4cute5tupleIJNS5_1CILi128EEES8_NS7_ILi64EEEEEENS_10bfloat16_tEfNS_4arch4Sm80ELb0ELb1ELb1ELb0ELb1ELb0ELb0ELb0ELi2ELi4ELi4ELi4ELb0EEENS1_21CollectiveEpilogueBwdISA_SB_SD_Li256ELb0ELb0ELi2EEENS1_19SingleTileSchedulerILb0ELb0ELb0ELi128EEEEEEEEEvNT_6ParamsE$_ZN4cute3eso3ESOILb1ELb0EJNS_6LayoutINS_5tupleIJNS3_IJNS_1CILi1EEENS4_ILi2EEES6_EEEEEENS3_IJNS3_IJS5_S5_S6_EEEEEEEENS_10ViewEngineIPjEEEEC2ERKSB_RKSE_) ;  /* 0xfffeea3000007944 */ /* 0x022fea0003c3ffff */
[----:B-1----:R-:W-:Y:S01]  /*1b430*/  MOV R2, R27 ;  /* 0x0000001b00027202 */ /* 0x002fe20000000f00 */
[----:B------:R1:W5:Y:S01]  /*1b440*/  LDL.64 R14, [R1+0x758] ;  /* 0x00075800010e7983 */ /* 0x0003620000100a00 */
[----:B------:R-:W-:Y:S01]  /*1b450*/  MOV R4, 0x1b480 ;  /* 0x0001b48000047802 */ /* 0x000fe20000000f00 */
[----:B------:R-:W-:Y:S02]  /*1b460*/  IMAD.MOV.U32 R3, RZ, RZ, R11 ;  /* 0x000000ffff037224 */ /* 0x000fe400078e000b */
[----:B-1---5:R-:W-:Y:S05]  /*1b470*/  CALL.REL.NOINC `($_ZN7cutlass13device_kernelIN5flash19enable_sm80_to_sm89INS1_16FlashAttnBwdSm80INS1_25CollectiveMainloopBwdSm80ILi2ELi2EN4cute5tupleIJNS5_1CILi128EEES8_NS7_ILi64EEEEEENS_10bfloat16_tEfNS_4arch4Sm80ELb0ELb1ELb1ELb0ELb1ELb0ELb0ELb0ELi2ELi4ELi4ELi4ELb0EEENS1_21CollectiveEpilogueBwdISA_SB_SD_Li256ELb0ELb0ELi2EEENS1_19SingleTileSchedulerILb0ELb0ELb0ELi128EEEEEEEEEvNT_6ParamsE$_ZN4cute3eso3ESOILb1ELb0EJNS_6LayoutINS_5tupleIJNS3_IJNS_1CILi1EEENS4_ILi2EEEEEEEEENS3_IJNS3_IJS5_S5_EEEEEEEENS_10ViewEngineIPjEEEEC2ERKSB_RKSE_) ;  /* 0xfffee8f000007944 */ /* 0x022fea0003c3ffff */
[----:B-1----:R-:W-:Y:S01]  /*1b480*/  MOV R2, R27 ;  /* 0x0000001b00027202 */ /* 0x002fe20000000f00 */
[----:B------:R1:W5:Y:S01]  /*1b490*/  LDL.64 R16, [R1+0x758] ;  /* 0x0007580001107983 */ /* 0x0003620000100a00 */
[----:B------:R-:W-:Y:S01]  /*1b4a0*/  MOV R4, 0x1b4d0 ;  /* 0x0001b4d000047802 */ /* 0x000fe20000000f00 */
[----:B------:R-:W-:Y:S02]  /*1b4b0*/  IMAD.MOV.U32 R3, RZ, RZ, R9 ;  /* 0x000000ffff037224 */ /* 0x000fe400078e0009 */
[----:B-1---5:R-:W-:Y:S05]  /*1b4c0*/  CALL.REL.NOINC `($_ZN7cutlass13device_kernelIN5flash19enable_sm80_to_sm89INS1_16FlashAttnBwdSm80INS1_25CollectiveMainloopBwdSm80ILi2ELi2EN4cute5tupleIJNS5_1CILi128EEES8_NS7_ILi64EEEEEENS_10bfloat16_tEfNS_4arch4Sm80ELb0ELb1ELb1ELb0ELb1ELb0ELb0ELb0ELi2ELi4ELi4ELi4ELb0EEENS1_21CollectiveEpilogueBwdISA_SB_SD_Li256ELb0ELb0ELi2EEENS1_19SingleTileSchedulerILb0ELb0ELb0ELi128EEEEEEEEEvNT_6ParamsE$_ZN4cute3eso3ESOILb1ELb0EJNS_6LayoutINS_5tupleIJNS3_IJNS_1CILi2EEES5_EEEEEENS3_IJNS3_IJNS4_ILi1EEES5_EEEEEEEENS_10ViewEngineIPfEEEEC2ERKSB_RKSE_) ;  /* 0xfffeebb000007944 */ /* 0x022fea0003c3ffff */
[----:B-1----:R-:W-:Y:S01]  /*1b4d0*/  MOV R2, R27 ;  /* 0x0000001b00027202 */ /* 0x002fe20000000f00 */
[----:B------:R1:W5:Y:S01]  /*1b4e0*/  LDL.64 R62, [R1+0x758] ;  /* 0x00075800013e7983 */ /* 0x0003620000100a00 */
[----:B------:R-:W-:Y:S01]  /*1b4f0*/  MOV R4, 0x1b520 ;  /* 0x0001b52000047802 */ /* 0x000fe20000000f00 */
[----:B------:R-:W-:Y:S02]  /*1b500*/  IMAD.MOV.U32 R3, RZ, RZ, R7 ;  /* 0x000000ffff037224 */ /* 0x000fe400078e0007 */
[----:B-1---5:R-:W-:Y:S05]  /*1b510*/  CALL.REL.NOINC `($_ZN7cutlass13device_kernelIN5flash19enable_sm80_to_sm89INS1_16FlashAttnBwdSm80INS1_25CollectiveMainloopBwdSm80ILi2ELi2EN4cute5tupleIJNS5_1CILi128EEES8_NS7_ILi64EEEEEENS_10bfloat16_tEfNS_4arch4Sm80ELb0ELb1ELb1ELb0ELb1ELb0ELb0ELb0ELi2ELi4ELi4ELi4ELb0EEENS1_21CollectiveEpilogueBwdISA_SB_SD_Li256ELb0ELb0ELi2EEENS1_19SingleTileSchedulerILb0ELb0ELb0ELi128EEEEEEEEEvNT_6ParamsE$_ZN4cute3eso3ESOILb1ELb0EJNS_6LayoutINS_5tupleIJNS3_IJNS_1CILi2EEES5_EEEEEENS3_IJNS3_IJNS4_ILi1EEES5_EEEEEEEENS_10ViewEngineIPKfEEEEC2ERKSB_RKSF_) ;  /* 0xfffeeac000007944 */ /* 0x022fea0003c3ffff */
        /* <DEDUP_REMOVED lines=24> */
[----:B-1----:R-:W-:Y:S05]  /*1b6a0*/  CALL.REL.NOINC `($_ZN7cutlass13device_kernelIN5flash19enable_sm80_to_sm89INS1_16FlashAttnBwdSm80INS1_25CollectiveMainloopBwdSm80ILi2ELi2EN4cute5tupleIJNS5_1CILi128EEES8_NS7_ILi64EEEEEENS_10bfloat16_tEfNS_4arch4Sm80ELb0ELb1ELb1ELb0ELb1ELb0ELb0ELb0ELi2ELi4ELi4ELi4ELb0EEENS1_21CollectiveEpilogueBwdISA_SB_SD_Li256ELb0ELb0ELi2EEENS1_19SingleTileSchedulerILb0ELb0ELb0ELi128EEEEEEEEEvNT_6ParamsE$_ZN4cute3eso3ESOILb1ELb0EJNS_10UnderscoreEiiEEC2ERKS2_RKiS7_) ;  /* 0xfffeca4000007944 */ /* 0x002fea0003c3ffff */
        /* <DEDUP_REMOVED lines=643> */
[----:B------:R-:W-:Y:S02]  /*1dee0*/  MOV R3, 0x1 ;  /* 0x0000000100037802 */ /* 0x000fe40000000f00 */
        /* <DEDUP_REMOVED lines=18> */
.L_x_1673:
        /* <DEDUP_REMOVED lines=772> */
.L_x_1674:
        /* <DEDUP_REMOVED lines=222> */
[----:B------:R-:W-:Y:S05]  /*21e30*/  CALL.REL.NOINC `($_ZN7cutlass13device_kernelIN5flash19enable_sm80_to_sm89INS1_16FlashAttnBwdSm80INS1_25CollectiveMainloopBwdSm80ILi2ELi2EN4cute5tupleIJNS5_1CILi128EEES8_NS7_ILi64EEEEEENS_10bfloat16_tEfNS_4arch4Sm80ELb0ELb1ELb1ELb0ELb1ELb0ELb0ELb0ELi2ELi4ELi4ELi4ELb0EEENS1_21CollectiveEpilogueBwdISA_SB_SD_Li256ELb0ELb0ELi2EEENS1_19SingleTileSchedulerILb0ELb0ELb0ELi128EEEEEEEEEvNT_6ParamsE$_ZN4cute3eso3ESOILb1ELb0EJNS_10UnderscoreES2_iEEC2ERKS2_S5_RKi) ;  /* 0xfffe623000007944 */ /* 0x000fea0003c3ffff */
        /* <DEDUP_REMOVED lines=37> */
.L_x_1675:
        /* <DEDUP_REMOVED lines=220> */
[----:B-----5:R-:W-:Y:S05]  /*22e50*/  CALL.REL.NOINC `($_ZN7cutlass13device_kernelIN5flash19enable_sm80_to_sm89INS1_16FlashAttnBwdSm80INS1_25CollectiveMainloopBwdSm80ILi2ELi2EN4cute5tupleIJNS5_1CILi128EEES8_NS7_ILi64EEEEEENS_10bfloat16_tEfNS_4arch4Sm80ELb0ELb1ELb1ELb0ELb1ELb0ELb0ELb0ELi2ELi4ELi4ELi4ELb0EEENS1_21CollectiveEpilogueBwdISA_SB_SD_Li256ELb0ELb0ELi2EEENS1_19SingleTileSchedulerILb0ELb0ELb0ELi128EEEEEEEEEvNT_6ParamsE$_ZN4cute8smem_ptrIPfECI1NS_12iter_adaptorIS1_S2_EEES1_) ;  /* 0xfffe8d9000007944 */ /* 0x020fea0003c3ffff */
[----:B-1----:R1:W5:Y:S01]  /*22e60*/  LDL.64 R2, [R1+0x758] ;  /* 0x0007580001027983 */ /* 0x0023620000100a00 */
[----:B------:R-:W-:-:S03]  /*22e70*/  MOV R8, 0x22e90 ;  /* 0x00022e9000087802 */ /* 0x000fc60000000f00 */
[----:B-1---5:R-:W-:Y:S05]  /*22e80*/  CALL.REL.NOINC `($_ZN7cutlass13device_kernelIN5flash19enable_sm80_to_sm89INS1_16FlashAttnBwdSm80INS1_25CollectiveMainloopBwdSm80ILi2ELi2EN4cute5tupleIJNS5_1CILi128EEES8_NS7_ILi64EEEEEENS_10bfloat16_tEfNS_4arch4Sm80ELb0ELb1ELb1ELb0ELb1ELb0ELb0ELb0ELi2ELi4ELi4ELi4ELb0EEENS1_21CollectiveEpilogueBwdISA_SB_SD_Li256ELb0ELb0ELi2EEENS1_19SingleTileSchedulerILb0ELb0ELb0ELi128EEEEEEEEEvNT_6ParamsE$_ZN4cute3eso3ESOILb1ELb0EJNS_6LayoutINS_5tupleIJNS3_IJNS_1CILi2EEES5_EEEEEENS3_IJNS3_IJNS4_ILi8EEENS4_ILi64EEEEEEEEEEENS_10ViewEngineINS_8smem_ptrIPfEEEEEEC2ERKSC_RKSH_) ;  /* 0xfffe728000007944 */ /* 0x022fea0003c3ffff */
        /* <DEDUP_REMOVED lines=9> */
[----:B--2--5:R-:W-:Y:S05]  /*22f20*/  CALL.REL.NOINC `($_ZN7cutlass13device_kernelIN5flash19enable_sm80_to_sm89INS1_16FlashAttnBwdSm80INS1_25CollectiveMainloopBwdSm80ILi2ELi2EN4cute5tupleIJNS5_1CILi128EEES8_NS7_ILi64EEEEEENS_10bfloat16_tEfNS_4arch4Sm80ELb0ELb1ELb1ELb0ELb1ELb0ELb0ELb0ELi2ELi4ELi4ELi4ELb0EEENS1_21CollectiveEpilogueBwdISA_SB_SD_Li256ELb0ELb0ELi2EEENS1_19SingleTileSchedulerILb0ELb0ELb0ELi128EEEEEEEEEvNT_6ParamsE$_ZN4cute3eso3ESOILb1ELb0EJNS_10UnderscoreEiEEC2ERKS2_RKi) ;  /* 0xfffe518000007944 */ /* 0x024fea0003c3ffff */
[----:B-1----:R-:W2:Y:S01]  /*22f30*/  LDL R3, [R1+0x758] ;  /* 0x0007580001037983 */ /* 0x002ea20000100800 */
[----:B------:R-:W-:Y:S02]  /*22f40*/  MOV R6, 0x22f70 ;  /* 0x00022f7000067802 */ /* 0x000fe40000000f00 */
[----:B--2---:R-:W-:Y:S02]  /*22f50*/  SHF.L.U32 R3, R3, 0x7, RZ ;  /* 0x0000000703037819 */ /* 0x004fe400000006ff */
[----:B------:R-:W-:Y:S05]  /*22f60*/  CALL.REL.NOINC `($_ZN7cutlass13device_kernelIN5flash19enable_sm80_to_sm89INS1_16FlashAttnBwdSm80INS1_25CollectiveMainloopBwdSm80ILi2ELi2EN4cute5tupleIJNS5_1CILi128EEES8_NS7_ILi64EEEEEENS_10bfloat16_tEfNS_4arch4Sm80ELb0ELb1ELb1ELb0ELb1ELb0ELb0ELb0ELi2ELi4ELi4ELi4ELb0EEENS1_21CollectiveEpilogueBwdISA_SB_SD_Li256ELb0ELb0ELi2EEENS1_19SingleTileSchedulerILb0ELb0ELb0ELi128EEEEEEEEEvNT_6ParamsE$_ZN4cute3eso3ESOILb1ELb0EJNS_6LayoutINS_5tupleIJNS3_IJNS_1CILi2EEES5_EEEEEENS3_IJNS3_IJNS4_ILi8EEENS4_ILi64EEEEEEEEEEEiEEC2ERKSC_RKi) ;  /* 0xfffe71e000007944 */ /* 0x000fea0003c3ffff */
[----:B------:R-:W-:Y:S01]  /*22f70*/  ULDC.64 UR4, c[0x0][0x118] ;  /* 0x0000460000047ab9 */ /* 0x000fe20000000a00 */
[----:B-1----:R-:W2:Y:S04]  /*22f80*/  LDL R2, [R1+0x758] ;  /* 0x0007580001027983 */ /* 0x002ea80000100800 */
[----:B------:R-:W2:Y:S01]  /*22f90*/  LD.E.64 R12, [R12.64] ;  /* 0x000000040c0c7980 */ /* 0x000ea2000c101b00 */
[----:B------:R-:W-:-:S02]  /*22fa0*/  MOV R6, R27 ;  /* 0x0000001b00067202 */ /* 0x000fc40000000f00 */
[----:B------:R-:W-:Y:S01]  /*22fb0*/  MOV R8, 0x22fe0 ;  /* 0x00022fe000087802 */ /* 0x000fe20000000f00 */
[----:B--2---:R-:W-:-:S04]  /*22fc0*/  IMAD.WIDE R2, R2, 0x4, R12 ;  /* 0x0000000402027825 */ /* 0x004fc800078e020c */
[----:B------:R-:W-:Y:S05]  /*22fd0*/  CALL.REL.NOINC `($_ZN7cutlass13device_kernelIN5flash19enable_sm80_to_sm89INS1_16FlashAttnBwdSm80INS1_25CollectiveMainloopBwdSm80ILi2ELi2EN4cute5tupleIJNS5_1CILi128EEES8_NS7_ILi64EEEEEENS_10bfloat16_tEfNS_4arch4Sm80ELb0ELb1ELb1ELb0ELb1ELb0ELb0ELb0ELi2ELi4ELi4ELi4ELb0EEENS1_21CollectiveEpilogueBwdISA_SB_SD_Li256ELb0ELb0ELi2EEENS1_19SingleTileSchedulerILb0ELb0ELb0ELi128EEEEEEEEEvNT_6ParamsE$_ZN4cute8smem_ptrIPfECI1NS_12iter_adaptorIS1_S2_EEES1_) ;  /* 0xfffe8c1000007944 */ /* 0x000fea0003c3ffff */
[----:B-1----:R1:W5:Y:S01]  /*22fe0*/  LDL.64 R2, [R1+0x758] ;  /* 0x0007580001027983 */ /* 0x0023620000100a00 */
[----:B------:R-:W-:-:S03]  /*22ff0*/  MOV R8, 0x23010 ;  /* 0x0002301000087802 */ /* 0x000fc60000000f00 */
[----:B-1---5:R-:W-:Y:S05]  /*23000*/  CALL.REL.NOINC `($_ZN7cutlass13device_kernelIN5flash19enable_sm80_to_sm89INS1_16FlashAttnBwdSm80INS1_25CollectiveMainloopBwdSm80ILi2ELi2EN4cute5tupleIJNS5_1CILi128EEES8_NS7_ILi64EEEEEENS_10bfloat16_tEfNS_4arch4Sm80ELb0ELb1ELb1ELb0ELb1ELb0ELb0ELb0ELi2ELi4ELi4ELi4ELb0EEENS1_21CollectiveEpilogueBwdISA_SB_SD_Li256ELb0ELb0ELi2EEENS1_19SingleTileSchedulerILb0ELb0ELb0ELi128EEEEEEEEEvNT_6ParamsE$_ZN4cute3eso3ESOILb1ELb0EJNS_6LayoutINS_5tupleIJNS3_IJNS_1CILi2EEES5_EEEEEENS3_IJNS3_IJNS4_ILi8EEENS4_ILi64EEEEEEEEEEENS_10ViewEngineINS_8smem_ptrIPfEEEEEEC2ERKSC_RKSH_) ;  /* 0xfffe710000007944 */ /* 0x022fea0003c3ffff */
[----:B-1----:R1:W5:Y:S01]  /*23010*/  LDL.64 R2, [R1+0x758] ;  /* 0x0007580001027983 */ /* 0x0023620000100a00 */
[----:B------:R-:W-:Y:S02]  /*23020*/  MOV R9, R5 ;  /* 0x0000000500097202 */ /* 0x000fe40000000f00 */
[----:B------:R-:W-:Y:S02]  /*23030*/  MOV R6, 0x23050 ;  /* 0x0002305000067802 */ /* 0x000fe40000000f00 */
[----:B-1---5:R-:W-:Y:S05]  /*23040*/  CALL.REL.NOINC `($_ZN7cutlass13device_kernelIN5flash19enable_sm80_to_sm89INS1_16FlashAttnBwdSm80INS1_25CollectiveMainloopBwdSm80ILi2ELi2EN4cute5tupleIJNS5_1CILi128EEES8_NS7_ILi64EEEEEENS_10bfloat16_tEfNS_4arch4Sm80ELb0ELb1ELb1ELb0ELb1ELb0ELb0ELb0ELi2ELi4ELi4ELi4ELb0EEENS1_21CollectiveEpilogueBwdISA_SB_SD_Li256ELb0ELb0ELi2EEENS1_19SingleTileSchedulerILb0ELb0ELb0ELi128EEEEEEEEEvNT_6ParamsE$_ZN4cute3eso3ESOILb1ELb0EJNS_6LayoutINS_5tupleIJNS_1CILi1EEENS4_ILi4EEEEEENS3_IJNS4_ILi0EEES5_EEEEENS_10ViewEngineIPfEEEEC2ERKSA_RKSD_) ;  /* 0xfffe80c000007944 */ /* 0x022fea0003c3ffff */
[----:B------:R2:W5:Y:S01]  /*23050*/  LDL.64 R12, [R1+0x758] ;  /* 0x00075800010c7983 */ /* 0x0005620000100a00 */
[----:B-1----:R-:W-:Y:S02]  /*23060*/  MOV R9, R3 ;  /* 0x0000000300097202 */ /* 0x002fe40000000f00 */
[----:B------:R-:W-:Y:S02]  /*23070*/  MOV R6, 0x23090 ;  /* 0x0002309000067802 */ /* 0x000fe40000000f00 */
[----:B--2--5:R-:W-:Y:S05]  /*23080*/  CALL.REL.NOINC `($_ZN7cutlass13device_kernelIN5flash19enable_sm80_to_sm89INS1_16FlashAttnBwdSm80INS1_25CollectiveMainloopBwdSm80ILi2ELi2EN4cute5tupleIJNS5_1CILi128EEES8_NS7_ILi64EEEEEENS_10bfloat16_tEfNS_4arch4Sm80ELb0ELb1ELb1ELb0ELb1ELb0ELb0ELb0ELi2ELi4ELi4ELi4ELb0EEENS1_21CollectiveEpilogueBwdISA_SB_SD_Li256ELb0ELb0ELi2EEENS1_19SingleTileSchedulerILb0ELb0ELb0ELi128EEEEEEEEEvNT_6ParamsE$_ZN4cute3eso3ESOILb1ELb0EJNS_6LayoutINS_5tupleIJNS_1CILi1EEENS3_IJNS4_ILi2EEES6_EEEEEENS3_IJNS4_ILi0EEENS3_IJNS4_ILi8EEENS4_ILi64EEEEEEEEEEENS_10ViewEngineINS_8smem_ptrIPfEEEEEEC2ERKSE_RKSJ_) ;  /* 0xfffe802000007944 */ /* 0x024fea0003c3ffff */
[----:B-1----:R1:W5:Y:S01]  /*23090*/  LDL.64 R2, [R1+0x758] ;  /* 0x0007580001027983 */ /* 0x0023620000100a00 */
[----:B------:R-:W-:Y:S02]  /*230a0*/  MOV R6, R27 ;  /* 0x0000001b00067202 */ /* 0x000fe40000000f00 */
[----:B------:R-:W-:-:S02]  /*230b0*/  MOV R8, 0x230d0 ;  /* 0x000230d000087802 */ /* 0x000fc40000000f00 */
[----:B-1---5:R-:W-:Y:S05]  /*230c0*/  CALL.REL.NOINC `($_ZN7cutlass13device_kernelIN5flash19enable_sm80_to_sm89INS1_16FlashAttnBwdSm80INS1_25CollectiveMainloopBwdSm80ILi2ELi2EN4cute5tupleIJNS5_1CILi128EEES8_NS7_ILi64EEEEEENS_10bfloat16_tEfNS_4arch4Sm80ELb0ELb1ELb1ELb0ELb1ELb0ELb0ELb0ELi2ELi4ELi4ELi4ELb0EEENS1_21CollectiveEpilogueBwdISA_SB_SD_Li256ELb0ELb0ELi2EEENS1_19SingleTileSchedulerILb0ELb0ELb0ELi128EEEEEEEEEvNT_6ParamsE$_ZN4cute8smem_ptrIPfECI1NS_12iter_adaptorIS1_S2_EEES1_) ;  /* 0xfffe8b2000007944 */ /* 0x022fea0003c3ffff */
[----:B-1----:R1:W5:Y:S01]  /*230d0*/  LDL.64 R2, [R1+0x758] ;  /* 0x0007580001027983 */ /* 0x0023620000100a00 */
[----:B------:R-:W-:-:S03]  /*230e0*/  MOV R8, 0x23100 ;  /* 0x0002310000087802 */ /* 0x000fc60000000f00 */
[----:B-1---5:R-:W-:Y:S05]  /*230f0*/  CALL.REL.NOINC `($_ZN7cutlass13device_kernelIN5flash19enable_sm80_to_sm89INS1_16FlashAttnBwdSm80INS1_25CollectiveMainloopBwdSm80ILi2ELi2EN4cute5tupleIJNS5_1CILi128EEES8_NS7_ILi64EEEEEENS_10bfloat16_tEfNS_4arch4Sm80ELb0ELb1ELb1ELb0ELb1ELb0ELb0ELb0ELi2ELi4ELi4ELi4ELb0EEENS1_21CollectiveEpilogueBwdISA_SB_SD_Li256ELb0ELb0ELi2EEENS1_19SingleTileSchedulerILb0ELb0ELb0ELi128EEEEEEEEEvNT_6ParamsE$_ZN4cute3eso3ESOILb1ELb0EJNS_6LayoutINS_5tupleIJNS3_IJNS_1CILi2EEES5_EEEEEENS3_IJNS3_IJNS4_ILi8EEENS4_ILi64EEEEEEEEEEENS_10ViewEngineINS_8smem_ptrIPfEEEEEEC2ERKSC_RKSH_) ;  /* 0xfffe701000007944 */ /* 0x022fea0003c3ffff */
[----:B------:R2:W5:Y:S01]  /*23100*/  LDL.64 R10, [R1+0x758] ;  /* 0x00075800010a7983 */ /* 0x0005620000100a00 */
[----:B-1----:R-:W-:-:S03]  /*23110*/  MOV R6, 0x23130 ;  /* 0x0002313000067802 */ /* 0x002fc60000000f00 */
[----:B--2--5:R-:W-:Y:S05]  /*23120*/  CALL.REL.NOINC `($_ZN7cutlass13device_kernelIN5flash19enable_sm80_to_sm89INS1_16FlashAttnBwdSm80INS1_25CollectiveMainloopBwdSm80ILi2ELi2EN4cute5tupleIJNS5_1CILi128EEES8_NS7_ILi64EEEEEENS_10bfloat16_tEfNS_4arch4Sm80ELb0ELb1ELb1ELb0ELb1ELb0ELb0ELb0ELi2ELi4ELi4ELi4ELb0EEENS1_21CollectiveEpilogueBwdISA_SB_SD_Li256ELb0ELb0ELi2EEENS1_19SingleTileSchedulerILb0ELb0ELb0ELi128EEEEEEEEEvNT_6ParamsE$_ZN4cute3eso3ESOILb1ELb0EJNS_6LayoutINS_5tupleIJNS_1CILi4EEEEEENS3_IJNS4_ILi1EEEEEEEENS_10ViewEngineIPfEEEEC2ERKS9_RKSC_) ;  /* 0xfffe804000007944 */ /* 0x024fea0003c3ffff */
        /* <DEDUP_REMOVED lines=272> */
[----:B------:R-:W-:Y:S05]  /*24230*/  CALL.REL.NOINC `($_ZN7cutlass13device_kernelIN5flash19enable_sm80_to_sm89INS1_16FlashAttnBwdSm80INS1_25CollectiveMainloopBwdSm80ILi2ELi2EN4cute5tupleIJNS5_1CILi128EEES8_NS7_ILi64EEEEEENS_10bfloat16_tEfNS_4arch4Sm80ELb0ELb1ELb1ELb0ELb1ELb0ELb0ELb0ELi2ELi4ELi4ELi4ELb0EEENS1_21CollectiveEpilogueBwdISA_SB_SD_Li256ELb0ELb0ELi2EEENS1_19SingleTileSchedulerILb0ELb0ELb0ELi128EEEEEEEEEvNT_6ParamsE$_ZN4cute3eso3ESOILb1ELb0EJNS_6LayoutINS_5tupleIJNS3_IJNS_1CILi2EEES5_EEENS3_IJS5_NS4_ILi8EEEEEEEEENS3_IJNS3_IJS5_NS4_ILi4EEEEEENS3_IJNS4_ILi1EEES7_EEEEEEEENS_10ViewEngineIPfEEEEC2ERKSF_RKSI_) ;  /* 0xfffe601000007944 */ /* 0x000fea0003c3ffff */
        /* <DEDUP_REMOVED lines=149> */
[----:B-1---5:R-:W-:Y:S05]  /*24b90*/  CALL.REL.NOINC `($_ZN7cutlass13device_kernelIN5flash19enable_sm80_to_sm89INS1_16FlashAttnBwdSm80INS1_25CollectiveMainloopBwdSm80ILi2ELi2EN4cute5tupleIJNS5_1CILi128EEES8_NS7_ILi64EEEEEENS_10bfloat16_tEfNS_4arch4Sm80ELb0ELb1ELb1ELb0ELb1ELb0ELb0ELb0ELi2ELi4ELi4ELi4ELb0EEENS1_21CollectiveEpilogueBwdISA_SB_SD_Li256ELb0ELb0ELi2EEENS1_19SingleTileSchedulerILb0ELb0ELb0ELi128EEEEEEEEEvNT_6ParamsE$_ZZN5flash25CollectiveMainloopBwdSm80ILi2ELi2EN4cute5tupleIJNS1_1CILi128EEES4_NS3_ILi64EEEEEEN7cutlass10bfloat16_tEfNS7_4arch4Sm80ELb0ELb1ELb1ELb0ELb1ELb0ELb0ELb0ELi2ELi4ELi4ELi4ELb0EE3mmaINS_16FlashAttnBwdSm80ISB_NS_21CollectiveEpilogueBwdIS6_S8_SA_Li256ELb0ELb0ELi2EEENS_19SingleTileSchedulerILb0ELb0ELb0ELi128EEEE13SharedStorageENS1_6TensorINS1_11ArrayEngineIfLm32EEENS1_6LayoutINS2_IJNS2_IJNS3_ILi2EEESO_EEESO_NS3_ILi4EEEEEENS2_IJNS2_IJNS3_ILi1EEESO_EEESQ_NS3_ILi8EEEEEEEEEEEEbRKNSB_6ParamsERT0_S12_iNS2_IJiiiEEERT_ENKUlRT_iE_clINSK_INSL_IfLm64EEENSN_INS2_IJSP_SO_SU_EEESV_EEEEEEDaS17_i) ;  /* 0xfffec3d000007944 */ /* 0x022fea0003c3ffff */
[----:B------:R-:W-:Y:S02]  /*24ba0*/  MOV R10, RZ ;  /* 0x000000ff000a7202 */ /* 0x000fe40000000f00 */
.L_x_1677:
[----:B-1----:R-:W-:-:S05]  /*24bb0*/  MOV R2, 0x24bd0 ;  /* 0x00024bd000027802 */ /* 0x002fca0000000f00 */
[----:B------:R-:W-:Y:S05]  /*24bc0*/  CALL.REL.NOINC `($_ZN7cutlass13device_kernelIN5flash19enable_sm80_to_sm89INS1_16FlashAttnBwdSm80INS1_25CollectiveMainloopBwdSm80ILi2ELi2EN4cute5tupleIJNS5_1CILi128EEES8_NS7_ILi64EEEEEENS_10bfloat16_tEfNS_4arch4Sm80ELb0ELb1ELb1ELb0ELb1ELb0ELb0ELb0ELi2ELi4ELi4ELi4ELb0EEENS1_21CollectiveEpilogueBwdISA_SB_SD_Li256ELb0ELb0ELi2EEENS1_19SingleTileSchedulerILb0ELb0ELb0ELi128EEEEEEEEEvNT_6ParamsE$_ZZZN5flash25CollectiveMainloopBwdSm80ILi2ELi2EN4cute5tupleIJNS1_1CILi128EEES4_NS3_ILi64EEEEEEN7cutlass10bfloat16_tEfNS7_4arch4Sm80ELb0ELb1ELb1ELb0ELb1ELb0ELb0ELb0ELi2ELi4ELi4ELi4ELb0EE3mmaINS_16FlashAttnBwdSm80ISB_NS_21CollectiveEpilogueBwdIS6_S8_SA_Li256ELb0ELb0ELi2EEENS_19SingleTileSchedulerILb0ELb0ELb0ELi128EEEE13SharedStorageENS1_6TensorINS1_11ArrayEngineIfLm32EEENS1_6LayoutINS2_IJNS2_IJNS3_ILi2EEESO_EEESO_NS3_ILi4EEEEEENS2_IJNS2_IJNS3_ILi1EEESO_EEESQ_NS3_ILi8EEEEEEEEEEEEbRKNSB_6ParamsERT0_S12_iNS2_IJiiiEEERT_ENKUliT_E_clIZSC_ISJ_SX_EbS10_S12_S12_iS13_S15_EUlRS16_iE_EEDaiS16_ENKUlvE0_clEv) ;  /* 0x0004454000007944 */ /* 0x000fea0003c00000 */
[----:B------:R1:W-:Y:S01]  /*24bd0*/  STL [R1+0x770], RZ ;  /* 0x000770ff01007387 */ /* 0x0003e20000100800 */
[----:B------:R-:W-:-:S03]  /*24be0*/  MOV R5, RZ ;  /* 0x000000ff00057202 */ /* 0x000fc60000000f00 */
.L_x_1676:
[----:B------:R-:W-:Y:S01]  /*24bf0*/  IMAD.MOV.U32 R3, RZ, RZ, R27 ;  /* 0x000000ffff037224 */ /* 0x000fe200078e001b */
[----:B-1----:R-:W-:-:S02]  /*24c00*/  MOV R2, R26 ;  /* 0x0000001a00027202 */ /* 0x002fc40000000f00 */
[----:B------:R-:W-:Y:S02]  /*24c10*/  MOV R8, 0x24c30 ;  /* 0x00024c3000087802 */ /* 0x000fe40000000f00 */
[----:B-1---5:R-:W-:Y:S05]  /*24c20*/  CALL.REL.NOINC `($_ZN7cutlass13device_kernelIN5flash19enable_sm80_to_sm89INS1_16FlashAttnBwdSm80INS1_25CollectiveMainloopBwdSm80ILi2ELi2EN4cute5tupleIJNS5_1CILi128EEES8_NS7_ILi64EEEEEENS_10bfloat16_tEfNS_4arch4Sm80ELb0ELb1ELb1ELb0ELb1ELb0ELb0ELb0ELi2ELi4ELi4ELi4ELb0EEENS1_21CollectiveEpilogueBwdISA_SB_SD_Li256ELb0ELb0ELi2EEENS1_19SingleTileSchedulerILb0ELb0ELb0ELi128EEEEEEEEEvNT_6ParamsE$_ZN4cute3eso3ESOILb0ELb0EJiiEEC2ERKiS4_) ;  /* 0xfffe2a9000007944 */ /* 0x022fea0003c3ffff */
        /* <DEDUP_REMOVED lines=20> */
[----:B------:R-:W-:Y:S05]  /*24d70*/  CALL.REL.NOINC `($_ZN7cutlass13device_kernelIN5flash19enable_sm80_to_sm89INS1_16FlashAttnBwdSm80INS1_25CollectiveMainloopBwdSm80ILi2ELi2EN4cute5tupleIJNS5_1CILi128EEES8_NS7_ILi64EEEEEENS_10bfloat16_tEfNS_4arch4Sm80ELb0ELb1ELb1ELb0ELb1ELb0ELb0ELb0ELi2ELi4ELi4ELi4ELb0EEENS1_21CollectiveEpilogueBwdISA_SB_SD_Li256ELb0ELb0ELi2EEENS1_19SingleTileSchedulerILb0ELb0ELb0ELi128EEEEEEEEEvNT_6ParamsE$exp2f) ;  /* 0x000445b000007944 */ /* 0x000fea0003c00000 */
[----:B------:R-:W-:Y:S01]  /*24d80*/  IMAD.MOV.U32 R3, RZ, RZ, R27 ;  /* 0x000000ffff037224 */ /* 0x000fe200078e001b */
[----:B------:R-:W-:Y:S02]  /*24d90*/  MOV R2, R26 ;  /* 0x0000001a00027202 */ /* 0x000fe40000000f00 */
[----:B------:R-:W-:Y:S02]  /*24da0*/  MOV R8, 0x24dc0 ;  /* 0x00024dc000087802 */ /* 0x000fe40000000f00 */
[----:B-1----:R-:W-:Y:S05]  /*24db0*/  CALL.REL.NOINC `($_ZN7cutlass13device_kernelIN5flash19enable_sm80_to_sm89INS1_16FlashAttnBwdSm80INS1_25CollectiveMainloopBwdSm80ILi2ELi2EN4cute5tupleIJNS5_1CILi128EEES8_NS7_ILi64EEEEEENS_10bfloat16_tEfNS_4arch4Sm80ELb0ELb1ELb1ELb0ELb1ELb0ELb0ELb0ELi2ELi4ELi4ELi4ELb0EEENS1_21CollectiveEpilogueBwdISA_SB_SD_Li256ELb0ELb0ELi2EEENS1_19SingleTileSchedulerILb0ELb0ELb0ELi128EEEEEEEEEvNT_6ParamsE$_ZN4cute3eso3ESOILb0ELb0EJiiEEC2ERKiS4_) ;  /* 0xfffe290000007944 */ /* 0x002fea0003c3ffff */
        /* <DEDUP_REMOVED lines=93> */
[----:B--2---:R1:W-:Y:S04]  /*25390*/  STL.64 [R1+0x750], R6 ;  /* 0x0007500601007387 */ /* 0x0043e80000100a00 */
[----:B-1----:R-:W-:Y:S05]  /*253a0*/  CALL.REL.NOINC `($_ZN7cutlass13device_kernelIN5flash19enable_sm80_to_sm89INS1_16FlashAttnBwdSm80INS1_25CollectiveMainloopBwdSm80ILi2ELi2EN4cute5tupleIJNS5_1CILi128EEES8_NS7_ILi64EEEEEENS_10bfloat16_tEfNS_4arch4Sm80ELb0ELb1ELb1ELb0ELb1ELb0ELb0ELb0ELi2ELi4ELi4ELi4ELb0EEENS1_21CollectiveEpilogueBwdISA_SB_SD_Li256ELb0ELb0ELi2EEENS1_19SingleTileSchedulerILb0ELb0ELb0ELi128EEEEEEEEEvNT_6ParamsE$_ZZN4cute4diceINS_5tupleIJNS1_IJiNS1_IJiNS_1CILi0EEEEEEEEENS1_IJNS_10UnderscoreENS1_IJS6_S6_EEEEEEEEES9_EEDaRKT_RKT0_ENKUlRKT_RKT0_E_clIS5_S5_EEDaSI_SL_) ;  /* 0xfffe7d5000007944 */ /* 0x002fea0003c3ffff */
[----:B------:R2:W-:Y:S01]  /*253b0*/  STL.64 [R1+0x7a0], R2 ;  /* 0x0007a00201007387 */ /* 0x0005e20000100a00 */
[----:B------:R-:W-:Y:S02]  /*253c0*/  IADD3 R58, P0, R43, 0x50, RZ ;  /* 0x000000502b3a7810 */ /* 0x000fe40007f1e0ff */
[----:B------:R-:W-:-:S03]  /*253d0*/  MOV R8, 0x25410 ;  /* 0x0002541000087802 */ /* 0x000fc60000000f00 */
[----:B------:R-:W-:Y:S02]  /*253e0*/  IMAD.X R48, RZ, RZ, R42, P0 ;  /* 0x000000ffff307224 */ /* 0x000fe400000e062a */
[----:B------:R-:W-:Y:S02]  /*253f0*/  IMAD.MOV.U32 R4, RZ, RZ, R58 ;  /* 0x000000ffff047224 */ /* 0x000fe400078e003a */
[----:B-12---:R-:W-:Y:S05]  /*25400*/  CALL.REL.NOINC `($_ZN7cutlass13device_kernelIN5flash19enable_sm80_to_sm89INS1_16FlashAttnBwdSm80INS1_25CollectiveMainloopBwdSm80ILi2ELi2EN4cute5tupleIJNS5_1CILi128EEES8_NS7_ILi64EEEEEENS_10bfloat16_tEfNS_4arch4Sm80ELb0ELb1ELb1ELb0ELb1ELb0ELb0ELb0ELi2ELi4ELi4ELi4ELb0EEENS1_21CollectiveEpilogueBwdISA_SB_SD_Li256ELb0ELb0ELi2EEENS1_19SingleTileSchedulerILb0ELb0ELb0ELi128EEEEEEEEEvNT_6ParamsE$_ZZN4cute12filter_tupleINS_5tupleIJNS1_IJiNS1_IJiNS_1CILi0EEEEEEEEENS1_IJNS_10UnderscoreENS1_IJS6_S6_EEEEEEEEES9_ZNS_4diceIS9_S9_EEDaRKT_RKT0_EUlRKT_RKT0_E_EEDaSD_SG_OT1_ENKUlDpSJ_E_clIJNS1_IJiiS3_EEENS1_IJEEEEEEDaSQ_) ;  /* 0xfffe6b4000007944 */ /* 0x006fea0003c3ffff */
[----:B------:R-:W-:Y:S02]  /*25410*/  MOV R72, 0x25430 ;  /* 0x0002543000487802 */ /* 0x000fe40000000f00 */
[----:B-12--5:R-:W-:Y:S05]  /*25420*/  CALL.REL.NOINC `($_ZN7cutlass13device_kernelIN5flash19enable_sm80_to_sm89INS1_16FlashAttnBwdSm80INS1_25CollectiveMainloopBwdSm80ILi2ELi2EN4cute5tupleIJNS5_1CILi128EEES8_NS7_ILi64EEEEEENS_10bfloat16_tEfNS_4arch4Sm80ELb0ELb1ELb1ELb0ELb1ELb0ELb0ELb0ELi2ELi4ELi4ELi4ELb0EEENS1_21CollectiveEpilogueBwdISA_SB_SD_Li256ELb0ELb0ELi2EEENS1_19SingleTileSchedulerILb0ELb0ELb0ELi128EEEEEEEEEvNT_6ParamsE$_ZZN4cute7idx2crdINS_5tupleIJiiNS_1CILi0EEEEEENS1_IJNS1_IJNS2_ILi4EEENS2_ILi8EEEEEES5_NS2_ILi1EEEEEEEEDaRKT_RKT0_ENKUlRKT_RKT0_E_clIiS7_EEDaSI_SL_) ;  /* 0xfffead1000007944 */ /* 0x026fea0003c3ffff */
[----:B------:R-:W-:Y:S02]  /*25430*/  MOV R2, 0x25450 ;  /* 0x0002545000027802 */ /* 0x000fe40000000f00 */
[----:B-1----:R-:W-:Y:S05]  /*25440*/  CALL.REL.NOINC `($_ZN7cutlass13device_kernelIN5flash19enable_sm80_to_sm89INS1_16FlashAttnBwdSm80INS1_25CollectiveMainloopBwdSm80ILi2ELi2EN4cute5tupleIJNS5_1CILi128EEES8_NS7_ILi64EEEEEENS_10bfloat16_tEfNS_4arch4Sm80ELb0ELb1ELb1ELb0ELb1ELb0ELb0ELb0ELi2ELi4ELi4ELi4ELb0EEENS1_21CollectiveEpilogueBwdISA_SB_SD_Li256ELb0ELb0ELi2EEENS1_19SingleTileSchedulerILb0ELb0ELb0ELi128EEEEEEEEEvNT_6ParamsE$_ZZN4cute7idx2crdINS_5tupleIJiiNS_1CILi0EEEEEENS1_IJNS1_IJNS2_ILi4EEENS2_ILi8EEEEEES5_NS2_ILi1EEEEEEEEDaRKT_RKT0_ENKUlRKT_RKT0_E_clIiS5_EEDaSI_SL_) ;  /* 0xfffeacc000007944 */ /* 0x002fea0003c3ffff */
[----:B------:R1:W-:Y:S01]  /*25450*/  STL [R1+0x7a0], R6 ;  /* 0x0007a00601007387 */ /* 0x0003e20000100800 */
[----:B------:R-:W-:Y:S02]  /*25460*/  MOV R2, R58 ;  /* 0x0000003a00027202 */ /* 0x000fe40000000f00 */
        /* <DEDUP_REMOVED lines=26> */
[----:B-1----:R-:W-:Y:S05]  /*25610*/  CALL.REL.NOINC `($_ZN7cutlass13device_kernelIN5flash19enable_sm80_to_sm89INS1_16FlashAttnBwdSm80INS1_25CollectiveMainloopBwdSm80ILi2ELi2EN4cute5tupleIJNS5_1CILi128EEES8_NS7_ILi64EEEEEENS_10bfloat16_tEfNS_4arch4Sm80ELb0ELb1ELb1ELb0ELb1ELb0ELb0ELb0ELi2ELi4ELi4ELi4ELb0EEENS1_21CollectiveEpilogueBwdISA_SB_SD_Li256ELb0ELb0ELi2EEENS1_19SingleTileSchedulerILb0ELb0ELb0ELi128EEEEEEEEEvNT_6ParamsE$_ZN4cute3eso3ESOILb0ELb0EJiiiEEC2ERKiS4_S4_) ;  /* 0xfffe236000007944 */ /* 0x002fea0003c3ffff */
[----:B------:R2:W5:Y:S04]  /*25620*/  LDL R5, [R1+0x760] ;  /* 0x0007600001057983 */ /* 0x0005680000100800 */
[----:B-1----:R2:W5:Y:S01]  /*25630*/  LDL.64 R2, [R1+0x758] ;  /* 0x0007580001027983 */ /* 0x0025620000100a00 */
[----:B------:R-:W-:-:S02]  /*25640*/  MOV R4, R27 ;  /* 0x0000001b00047202 */ /* 0x000fc40000000f00 */
[----:B------:R-:W-:Y:S02]  /*25650*/  MOV R6, 0x25670 ;  /* 0x0002567000067802 */ /* 0x000fe40000000f00 */
[----:B--2--5:R-:W-:Y:S05]  /*25660*/  CALL.REL.NOINC `($_ZN7cutlass13device_kernelIN5flash19enable_sm80_to_sm89INS1_16FlashAttnBwdSm80INS1_25CollectiveMainloopBwdSm80ILi2ELi2EN4cute5tupleIJNS5_1CILi128EEES8_NS7_ILi64EEEEEENS_10bfloat16_tEfNS_4arch4Sm80ELb0ELb1ELb1ELb0ELb1ELb0ELb0ELb0ELi2ELi4ELi4ELi4ELb0EEENS1_21CollectiveEpilogueBwdISA_SB_SD_Li256ELb0ELb0ELi2EEENS1_19SingleTileSchedulerILb0ELb0ELb0ELi128EEEEEEEEEvNT_6ParamsE$_ZN4cute3eso3ESOILb1ELb0EJNS_1CILi1EEENS_5tupleIJiiiEEENS2_ILi64EEENS4_IJNS2_ILi72EEENS2_ILi144EEENS2_ILi288EEEEEENS2_ILi512EEEEEC2ERKS3_RKS5_RKS6_RKSA_RKSB_) ;  /* 0xfffe30f000007944 */ /* 0x024fea0003c3ffff */
[----:B-1----:R1:W5:Y:S04]  /*25670*/  LDL R5, [R1+0x760] ;  /* 0x0007600001057983 */ /* 0x0023680000100800 */
[----:B------:R1:W5:Y:S01]  /*25680*/  LDL.64 R2, [R1+0x758] ;  /* 0x0007580001027983 */ /* 0x0003620000100a00 */
[----:B------:R-:W-:Y:S02]  /*25690*/  MOV R4, R27 ;  /* 0x0000001b00047202 */ /* 0x000fe40000000f00 */
[----:B------:R-:W-:Y:S02]  /*256a0*/  MOV R6, 0x256c0 ;  /* 0x000256c000067802 */ /* 0x000fe40000000f00 */
[----:B-1---5:R-:W-:Y:S05]  /*256b0*/  CALL.REL.NOINC `($_ZN7cutlass13device_kernelIN5flash19enable_sm80_to_sm89INS1_16FlashAttnBwdSm80INS1_25CollectiveMainloopBwdSm80ILi2ELi2EN4cute5tupleIJNS5_1CILi128EEES8_NS7_ILi64EEEEEENS_10bfloat16_tEfNS_4arch4Sm80ELb0ELb1ELb1ELb0ELb1ELb0ELb0ELb0ELi2ELi4ELi4ELi4ELb0EEENS1_21CollectiveEpilogueBwdISA_SB_SD_Li256ELb0ELb0ELi2EEENS1_19SingleTileSchedulerILb0ELb0ELb0ELi128EEEEEEEEEvNT_6ParamsE$_ZN4cute5tupleIJNS0_IJNS_1CILi8EEENS0_IJNS1_ILi2EEES3_S3_EEENS1_ILi1EEES4_S5_EEENS0_IJS5_NS0_IJiiiEEENS1_ILi64EEENS0_IJNS1_ILi72EEENS1_ILi144EEENS1_ILi288EEEEEENS1_ILi512EEEEEEEEC2ERKS6_RKSE_) ;  /* 0xfffe617000007944 */ /* 0x022fea0003c3ffff */
[----:B-1----:R1:W5:Y:S04]  /*256c0*/  LDL R5, [R1+0x760] ;  /* 0x0007600001057983 */ /* 0x0023680000100800 */
[----:B------:R1:W5:Y:S01]  /*256d0*/  LDL.64 R2, [R1+0x758] ;  /* 0x0007580001027983 */ /* 0x0003620000100a00 */
[----:B------:R-:W-:-:S03]  /*256e0*/  MOV R4, 0x25700 ;  /* 0x0002570000047802 */ /* 0x000fc60000000f00 */
[----:B-1---5:R-:W-:Y:S05]  /*256f0*/  CALL.REL.NOINC `($_ZN7cutlass13device_kernelIN5flash19enable_sm80_to_sm89INS1_16FlashAttnBwdSm80INS1_25CollectiveMainloopBwdSm80ILi2ELi2EN4cute5tupleIJNS5_1CILi128EEES8_NS7_ILi64EEEEEENS_10bfloat16_tEfNS_4arch4Sm80ELb0ELb1ELb1ELb0ELb1ELb0ELb0ELb0ELi2ELi4ELi4ELi4ELb0EEENS1_21CollectiveEpilogueBwdISA_SB_SD_Li256ELb0ELb0ELi2EEENS1_19SingleTileSchedulerILb0ELb0ELb0ELi128EEEEEEEEEvNT_6ParamsE$_ZZN4cute7flattenINS_5tupleIJNS_1CILi1EEENS1_IJiiiEEENS2_ILi64EEENS1_IJNS2_ILi72EEENS2_ILi144EEENS2_ILi288EEEEEENS2_ILi512EEEEEEEEDaRKT_ENKUlRKT_E_clIS4_EEDaSH_) ;  /* 0xfffea59000007944 */ /* 0x022fea0003c3ffff */
[----:B------:R1:W-:Y:S01]  /*25700*/  STL.64 [R1+0x7a0], R2 ;  /* 0x0007a00201007387 */ /* 0x0003e20000100a00 */
[----:B------:R-:W-:-:S02]  /*25710*/  MOV R6, R58 ;  /* 0x0000003a00067202 */ /* 0x000fc40000000f00 */
[----:B------:R-:W-:Y:S01]  /*25720*/  MOV R4, 0x25750 ;  /* 0x0002575000047802 */ /* 0x000fe20000000f00 */
[----:B------:R1:W-:Y:S04]  /*25730*/  STL [R1+0x7a8], R5 ;  /* 0x0007a80501007387 */ /* 0x0003e80000100800 */
[----:B-1----:R-:W-:Y:S05]  /*25740*/  CALL.REL.NOINC `($_ZN7cutlass13device_kernelIN5flash19enable_sm80_to_sm89INS1_16FlashAttnBwdSm80INS1_25CollectiveMainloopBwdSm80ILi2ELi2EN4cute5tupleIJNS5_1CILi128EEES8_NS7_ILi64EEEEEENS_10bfloat16_tEfNS_4arch4Sm80ELb0ELb1ELb1ELb0ELb1ELb0ELb0ELb0ELi2ELi4ELi4ELi4ELb0EEENS1_21CollectiveEpilogueBwdISA_SB_SD_Li256ELb0ELb0ELi2EEENS1_19SingleTileSchedulerILb0ELb0ELb0ELi128EEEEEEEEEvNT_6ParamsE$_ZZN4cute12filter_tupleINS_5tupleIJNS_1CILi1EEENS1_IJiiiEEENS2_ILi64EEENS1_IJNS2_ILi72EEENS2_ILi144EEENS2_ILi288EEEEEENS2_ILi512EEEEEEZNS_7flattenISB_EEDaRKT_EUlRKT_E_EEDaSF_OT0_ENKUlDpSI_E_clIJNS1_IJS3_EEES4_NS1_IJS5_EEES9_NS1_IJSA_EEEEEEDaSM_) ;  /* 0xfffe6e8000007944 */ /* 0x002fea0003c3ffff */
[----:B------:R-:W-:Y:S02]  /*25750*/  MOV R4, R27 ;  /* 0x0000001b00047202 */ /* 0x000fe40000000f00 */
[----:B------:R-:W-:Y:S02]  /*25760*/  MOV R6, 0x25780 ;  /* 0x0002578000067802 */ /* 0x000fe40000000f00 */
        /* <DEDUP_REMOVED lines=67> */
[----:B------:R-:W-:Y:S01]  /*25ba0*/  IMAD.MOV.U32 R60, RZ, RZ, R56 ;  /* 0x000000ffff3c7224 */ /* 0x000fe200078e0038 */
[----:B-1----:R-:W-:Y:S01]  /*25bb0*/  MOV R2, R4 ;  /* 0x0000000400027202 */ /* 0x002fe20000000f00 */
[----:B------:R-:W-:Y:S01]  /*25bc0*/  IMAD.MOV.U32 R3, RZ, RZ, R5 ;  /* 0x000000ffff037224 */ /* 0x000fe200078e0005 */
        /* <DEDUP_REMOVED lines=10> */
[----:B------:R-:W-:-:S03]  /*25c70*/  MOV R4, 0x25c90 ;  /* 0x00025c9000047802 */ /* 0x000fc60000000f00 */
        /* <DEDUP_REMOVED lines=17> */
[----:B--2--5:R-:W-:Y:S05]  /*25d90*/  CALL.REL.NOINC `($_ZN7cutlass13device_kernelIN5flash19enable_sm80_to_sm89INS1_16FlashAttnBwdSm80INS1_25CollectiveMainloopBwdSm80ILi2ELi2EN4cute5tupleIJNS5_1CILi128EEES8_NS7_ILi64EEEEEENS_10bfloat16_tEfNS_4arch4Sm80ELb0ELb1ELb1ELb0ELb1ELb0ELb0ELb0ELi2ELi4ELi4ELi4ELb0EEENS1_21CollectiveEpilogueBwdISA_SB_SD_Li256ELb0ELb0ELi2EEENS1_19SingleTileSchedulerILb0ELb0ELb0ELi128EEEEEEEEEvNT_6ParamsE$_ZN4cute3eso3ESOILb1ELb0EJNS_14ComposedLayoutINS_7SwizzleILi3ELi3ELi3EEENS_1CILi0EEENS_6LayoutINS_5tupleIJNS8_IJNS8_IJNS5_ILi4EEENS5_ILi8EEEEEENS8_IJNS5_ILi2EEENS5_ILi1EEEEEEEEENS8_IJNS8_IJSC_SC_EEENS8_IJSA_S9_EEEEEEEEENS8_IJNS8_IJNS8_IJSC_NS5_ILi64EEEEEENS8_IJNS5_ILi512EEES6_EEEEEENS8_IJNS8_IJSD_SA_EEENS8_IJNS5_ILi1024EEENS5_ILi16EEEEEEEEEEEEEEEENS_10ViewEngineINS_8smem_ptrIPN7cutlass10bfloat16_tEEEEEEEC2ERKSW_RKS13_) ;  /* 0xfffe23c000007944 */ /* 0x024fea0003c3ffff */
[----:B------:R-:W-:Y:S01]  /*25da0*/  ULDC.64 UR4, c[0x0][0x118] ;  /* 0x0000460000047ab9 */ /* 0x000fe20000000a00 */
[----:B------:R2:W5:Y:S04]  /*25db0*/  LDL.64 R56, [R1+0x758] ;  /* 0x0007580001387983 */ /* 0x0005680000100a00 */
[----:B-1----:R2:W5:Y:S01]  /*25dc0*/  LD.E R3, [R8.64+0xc] ;  /* 0x00000c0408037980 */ /* 0x002562000c101900 */
[----:B------:R-:W-:Y:S02]  /*25dd0*/  MOV R2, R27 ;  /* 0x0000001b00027202 */ /* 0x000fe40000000f00 */
[----:B------:R-:W-:-:S02]  /*25de0*/  MOV R6, 0x25e00 ;  /* 0x00025e0000067802 */ /* 0x000fc40000000f00 */
        /* <DEDUP_REMOVED lines=19> */
[----:B------:R-:W-:Y:S02]  /*25f20*/  MOV R4, R58 ;  /* 0x0000003a00047202 */ /* 0x000fe40000000f00 */
[----:B------:R-:W-:Y:S02]  /*25f30*/  MOV R8, 0x25f50 ;  /* 0x00025f5000087802 */ /* 0x000fe40000000f00 */
[----:B-12---:R-:W-:Y:S05]  /*25f40*/  CALL.REL.NOINC `($_ZN7cutlass13device_kernelIN5flash19enable_sm80_to_sm89INS1_16FlashAttnBwdSm80INS1_25CollectiveMainloopBwdSm80ILi2ELi2EN4cute5tupleIJNS5_1CILi128EEES8_NS7_ILi64EEEEEENS_10bfloat16_tEfNS_4arch4Sm80ELb0ELb1ELb1ELb0ELb1ELb0ELb0ELb0ELi2ELi4ELi4ELi4ELb0EEENS1_21CollectiveEpilogueBwdISA_SB_SD_Li256ELb0ELb0ELi2EEENS1_19SingleTileSchedulerILb0ELb0ELb0ELi128EEEEEEEEEvNT_6ParamsE$_ZZN4cute12filter_tupleINS_5tupleIJNS1_IJiNS1_IJiNS_1CILi0EEEEEEEEENS1_IJNS_10UnderscoreENS1_IJS6_S6_EEEEEEEEES9_ZNS_4diceIS9_S9_EEDaRKT_RKT0_EUlRKT_RKT0_E_EEDaSD_SG_OT1_ENKUlDpSJ_E_clIJNS1_IJiiS3_EEENS1_IJEEEEEEDaSQ_) ;  /* 0xfffe600000007944 */ /* 0x006fea0003c3ffff */
[----:B------:R-:W-:Y:S02]  /*25f50*/  MOV R72, 0x25f70 ;  /* 0x00025f7000487802 */ /* 0x000fe40000000f00 */
[----:B-12--5:R-:W-:Y:S05]  /*25f60*/  CALL.REL.NOINC `($_ZN7cutlass13device_kernelIN5flash19enable_sm80_to_sm89INS1_16FlashAttnBwdSm80INS1_25CollectiveMainloopBwdSm80ILi2ELi2EN4cute5tupleIJNS5_1CILi128EEES8_NS7_ILi64EEEEEENS_10bfloat16_tEfNS_4arch4Sm80ELb0ELb1ELb1ELb0ELb1ELb0ELb0ELb0ELi2ELi4ELi4ELi4ELb0EEENS1_21CollectiveEpilogueBwdISA_SB_SD_Li256ELb0ELb0ELi2EEENS1_19SingleTileSchedulerILb0ELb0ELb0ELi128EEEEEEEEEvNT_6ParamsE$_ZZN4cute7idx2crdINS_5tupleIJiiNS_1CILi0EEEEEENS1_IJNS1_IJNS2_ILi4EEENS2_ILi8EEEEEENS2_ILi2EEENS2_ILi1EEEEEEEEDaRKT_RKT0_ENKUlRKT_RKT0_E_clIiS7_EEDaSJ_SM_) ;  /* 0xfffe9d5000007944 */ /* 0x026fea0003c3ffff */
[----:B------:R-:W-:Y:S02]  /*25f70*/  MOV R2, 0x25f90 ;  /* 0x00025f9000027802 */ /* 0x000fe40000000f00 */
[----:B-1----:R-:W-:Y:S05]  /*25f80*/  CALL.REL.NOINC `($_ZN7cutlass13device_kernelIN5flash19enable_sm80_to_sm89INS1_16FlashAttnBwdSm80INS1_25CollectiveMainloopBwdSm80ILi2ELi2EN4cute5tupleIJNS5_1CILi128EEES8_NS7_ILi64EEEEEENS_10bfloat16_tEfNS_4arch4Sm80ELb0ELb1ELb1ELb0ELb1ELb0ELb0ELb0ELi2ELi4ELi4ELi4ELb0EEENS1_21CollectiveEpilogueBwdISA_SB_SD_Li256ELb0ELb0ELi2EEENS1_19SingleTileSchedulerILb0ELb0ELb0ELi128EEEEEEEEEvNT_6ParamsE$_ZZN4cute7idx2crdINS_5tupleIJiiNS_1CILi0EEEEEENS1_IJNS1_IJNS2_ILi4EEENS2_ILi8EEEEEENS2_ILi2EEENS2_ILi1EEEEEEEEDaRKT_RKT0_ENKUlRKT_RKT0_E_clIiS8_EEDaSJ_SM_) ;  /* 0xfffea15000007944 */ /* 0x002fea0003c3ffff */
[----:B------:R1:W-:Y:S01]  /*25f90*/  STL [R1+0x7a0], R6 ;  /* 0x0007a00601007387 */ /* 0x0003e20000100800 */
[----:B------:R-:W-:Y:S02]  /*25fa0*/  MOV R2, R58 ;  /* 0x0000003a00027202 */ /* 0x000fe40000000f00 */
[----:B------:R-:W-:-:S02]  /*25fb0*/  MOV R72, 0x25fd0 ;  /* 0x00025fd000487802 */ /* 0x000fc40000000f00 */
        /* <DEDUP_REMOVED lines=86> */
[----:B-1----:R-:W-:Y:S05]  /*26520*/  CALL.REL.NOINC `($_ZN7cutlass13device_kernelIN5flash19enable_sm80_to_sm89INS1_16FlashAttnBwdSm80INS1_25CollectiveMainloopBwdSm80ILi2ELi2EN4cute5tupleIJNS5_1CILi128EEES8_NS7_ILi64EEEEEENS_10bfloat16_tEfNS_4arch4Sm80ELb0ELb1ELb1ELb0ELb1ELb0ELb0ELb0ELi2ELi4ELi4ELi4ELb0EEENS1_21CollectiveEpilogueBwdISA_SB_SD_Li256ELb0ELb0ELi2EEENS1_19SingleTileSchedulerILb0ELb0ELb0ELi128EEEEEEEEEvNT_6ParamsE$_ZZN4cute6detail16composition_implINS_5tupleIJNS_1CILi8EEENS3_ILi2EEES5_S5_S4_S5_EEENS2_IJNS3_ILi1EEEiiiNS3_ILi72EEENS3_ILi512EEEEEENS2_IJNS2_IJS5_S5_EEES4_NS3_ILi4EEEEEENS2_IJNS2_IJS7_S4_EEENS3_ILi1024EEENS3_ILi16EEEEEEEEDaRKT_RKT0_RKT1_RKT2_ENKUlRKT_RKT0_E_clISB_SE_EEDaSW_SZ_) ;  /* 0xfffe7c5000007944 */ /* 0x002fea0003c3ffff */
[----:B------:R-:W-:Y:S01]  /*26530*/  IMAD.MOV.U32 R2, RZ, RZ, R46 ;  /* 0x000000ffff027224 */ /* 0x000fe200078e002e */
        /* <DEDUP_REMOVED lines=26> */
[----:B------:R-:W-:Y:S02]  /*266e0*/  MOV R16, R12 ;  /* 0x0000000c00107202 */ /* 0x000fe40000000f00 */
[----:B------:R-:W-:Y:S01]  /*266f0*/  MOV R6, 0x26720 ;  /* 0x0002672000067802 */ /* 0x000fe20000000f00 */
        /* <DEDUP_REMOVED lines=9> */
[----:B------:R-:W-:-:S03]  /*26790*/  MOV R4, 0x267b0 ;  /* 0x000267b000047802 */ /* 0x000fc60000000f00 */
        /* <DEDUP_REMOVED lines=31> */
[----:B------:R-:W-:-:S03]  /*26990*/  MOV R4, 0x269b0 ;  /* 0x000269b000047802 */ /* 0x000fc60000000f00 */
[----:B-12---:R-:W-:Y:S05]  /*269a0*/  CALL.REL.NOINC `($_ZN7cutlass13device_kernelIN5flash19enable_sm80_to_sm89INS1_16FlashAttnBwdSm80INS1_25CollectiveMainloopBwdSm80ILi2ELi2EN4cute5tupleIJNS5_1CILi128EEES8_NS7_ILi64EEEEEENS_10bfloat16_tEfNS_4arch4Sm80ELb0ELb1ELb1ELb0ELb1ELb0ELb0ELb0ELi2ELi4ELi4ELi4ELb0EEENS1_21CollectiveEpilogueBwdISA_SB_SD_Li256ELb0ELb0ELi2EEENS1_19SingleTileSchedulerILb0ELb0ELb0ELi128EEEEEEEEEvNT_6ParamsE$_ZZN4cute12filter_tupleINS_5tupleIJNS_10UnderscoreES2_S2_iEEENS1_IJNS1_IJNS_1CILi1EEENS4_ILi0EEEEEENS4_ILi4096EEENS1_IJiiEEENS1_IJS6_NS4_ILi8192EEEEEEEEEZNS_5sliceIS3_SC_EEDaRKT_RKT0_EUlRKT_RKT0_E_EEDaSG_SJ_OT1_ENKUlDpSM_E_clIJNS1_IJS7_EEENS1_IJS8_EEENS1_IJS9_EEENS1_IJEEEEEEDaST_) ;  /* 0xfffe57e000007944 */ /* 0x006fea0003c3ffff */
[----:B-----5:R-:W-:Y:S02]  /*269b0*/  MOV R8, R3 ;  /* 0x0000000300087202 */ /* 0x020fe40000000f00 */
[----:B------:R-:W-:-:S02]  /*269c0*/  MOV R4, 0x269e0 ;  /* 0x000269e000047802 */ /* 0x000fc40000000f00 */
[----:B-1----:R-:W-:Y:S05]  /*269d0*/  CALL.REL.NOINC `($_ZN7cutlass13device_kernelIN5flash19enable_sm80_to_sm89INS1_16FlashAttnBwdSm80INS1_25CollectiveMainloopBwdSm80ILi2ELi2EN4cute5tupleIJNS5_1CILi128EEES8_NS7_ILi64EEEEEENS_10bfloat16_tEfNS_4arch4Sm80ELb0ELb1ELb1ELb0ELb1ELb0ELb0ELb0ELi2ELi4ELi4ELi4ELb0EEENS1_21CollectiveEpilogueBwdISA_SB_SD_Li256ELb0ELb0ELi2EEENS1_19SingleTileSchedulerILb0ELb0ELb0ELi128EEEEEEEEEvNT_6ParamsE$_ZN4cute5tupleIJNS0_IJNS0_IJNS_1CILi8EEENS1_ILi1EEEEEENS1_ILi2EEENS0_IJS5_S5_EEEEEENS0_IJNS0_IJS3_NS1_ILi0EEEEEENS1_ILi4096EEENS0_IJiiEEEEEEEEC2ERKS7_RKSC_) ;  /* 0xfffe4ab000007944 */ /* 0x002fea0003c3ffff */
[----:B-1----:R1:W5:Y:S01]  /*269e0*/  LDL.64 R2, [R1+0x758] ;  /* 0x0007580001027983 */ /* 0x0023620000100a00 */
[----:B------:R-:W-:-:S02]  /*269f0*/  SHF.L.U32 R4, R7, 0xd, RZ ;  /* 0x0000000d07047819 */ /* 0x000fc400000006ff */
        /* <DEDUP_REMOVED lines=491> */
[----:B------:R1:W-:Y:S02]  /*288b0*/  ST.E [R10.64+0xc], R7 ;  /* 0x00000c070a007985 */ /* 0x0003e4000c101904 */
.L_x_1681:
[----:B------:R-:W-:-:S13]  /*288c0*/  ISETP.NE.AND P0, PT, R52, 0x3, PT ;  /* 0x000000033400780c */ /* 0x000fda0003f05270 */
[----:B-1----:R-:W-:Y:S05]  /*288d0*/  @!P0 BRA `(.L_x_1678) ;  /* 0x0000206000008947 */ /* 0x002fea0003800000 */
[----:B------:R-:W-:Y:S01]  /*288e0*/  IADD3 R12, R52, 0x1, RZ ;  /* 0x00000001340c7810 */ /* 0x000fe20007ffe0ff */
[----:B------:R-:W-:Y:S01]  /*288f0*/  IMAD.MOV.U32 R83, RZ, RZ, R27 ;  /* 0x000000ffff537224 */ /* 0x000fe200078e001b */
[----:B------:R-:W-:-:S03]  /*28900*/  MOV R8, 0x28930 ;  /* 0x0002893000087802 */ /* 0x000fc60000000f00 */
[----:B------:R-:W-:Y:S02]  /*28910*/  IMAD.MOV.U32 R3, RZ, RZ, R12 ;  /* 0x000000ffff037224 */ /* 0x000fe400078e000c */
        /* <DEDUP_REMOVED lines=22> */
[----:B------:R-:W-:Y:S02]  /*28a80*/  MOV R3, R12 ;  /* 0x0000000c00037202 */ /* 0x000fe40000000f00 */
        /* <DEDUP_REMOVED lines=18> */
[----:B-1----:R1:W5:Y:S01]  /*28bb0*/  LDL.64 R4, [R1+0x758] ;  /* 0x0007580001047983 */ /* 0x0023620000100a00 */
[----:B------:R-:W-:Y:S01]  /*28bc0*/  IMAD.MOV.U32 R9, RZ, RZ, R3 ;  /* 0x000000ffff097224 */ /* 0x000fe200078e0003 */
[----:B------:R-:W-:Y:S02]  /*28bd0*/  MOV R69, R27 ;  /* 0x0000001b00457202 */ /* 0x000fe40000000f00 */
[----:B------:R-:W-:Y:S02]  /*28be0*/  MOV R8, 0x28c00 ;  /* 0x00028c0000087802 */ /* 0x000fe40000000f00 */
[----:B-1---5:R-:W-:Y:S05]  /*28bf0*/  CALL.REL.NOINC `($_ZN7cutlass13device_kernelIN5flash19enable_sm80_to_sm89INS1_16FlashAttnBwdSm80INS1_25CollectiveMainloopBwdSm80ILi2ELi2EN4cute5tupleIJNS5_1CILi128EEES8_NS7_ILi64EEEEEENS_10bfloat16_tEfNS_4arch4Sm80ELb0ELb1ELb1ELb0ELb1ELb0ELb0ELb0ELi2ELi4ELi4ELi4ELb0EEENS1_21CollectiveEpilogueBwdISA_SB_SD_Li256ELb0ELb0ELi2EEENS1_19SingleTileSchedulerILb0ELb0ELb0ELi128EEEEEEEEEvNT_6ParamsE$_ZN4cute3eso3ESOILb1ELb0EJNS_6LayoutINS_5tupleIJNS3_IJNS_1CILi8EEENS4_ILi1EEEEEENS3_IJNS4_ILi2EEEEEEEEENS3_IJNS3_IJS6_NS4_ILi0EEEEEENS3_IJS5_EEEEEEEENS_10ViewEngineIPN7cutlass10bfloat16_tEEEEEC2ERKSF_RKSK_) ;  /* 0xfffe1e8000007944 */ /* 0x022fea0003c3ffff */
[----:B-1----:R1:W5:Y:S01]  /*28c00*/  LDL.64 R2, [R1+0x758] ;  /* 0x0007580001027983 */ /* 0x0023620000100a00 */
[----:B------:R-:W-:Y:S02]  /*28c10*/  MOV R69, R27 ;  /* 0x0000001b00457202 */ /* 0x000fe40000000f00 */
[----:B------:R-:W-:-:S02]  /*28c20*/  MOV R10, 0x28c40 ;  /* 0x00028c40000a7802 */ /* 0x000fc40000000f00 */
[----:B-1---5:R-:W-:Y:S05]  /*28c30*/  CALL.REL.NOINC `($_ZN7cutlass13device_kernelIN5flash19enable_sm80_to_sm89INS1_16FlashAttnBwdSm80INS1_25CollectiveMainloopBwdSm80ILi2ELi2EN4cute5tupleIJNS5_1CILi128EEES8_NS7_ILi64EEEEEENS_10bfloat16_tEfNS_4arch4Sm80ELb0ELb1ELb1ELb0ELb1ELb0ELb0ELb0ELi2ELi4ELi4ELi4ELb0EEENS1_21CollectiveEpilogueBwdISA_SB_SD_Li256ELb0ELb0ELi2EEENS1_19SingleTileSchedulerILb0ELb0ELb0ELi128EEEEEEEEEvNT_6ParamsE$_ZN4cute3eso3ESOILb1ELb0EJNS_6LayoutINS_5tupleIJNS3_IJNS3_IJNS_1CILi8EEENS4_ILi1EEEEEES6_EEENS3_IJNS3_IJS6_S6_EEENS4_ILi2EEEEEEEEENS3_IJNS3_IJNS3_IJS6_NS4_ILi0EEEEEESD_EEENS3_IJNS3_IJSD_SD_EEES5_EEEEEEEENS_10ViewEngineIPN7cutlass10bfloat16_tEEEEEC2ERKSJ_RKSO_) ;  /* 0xfffe0fe000007944 */ /* 0x022fea0003c3ffff */
[----:B------:R2:W5:Y:S01]  /*28c40*/  LDL.64 R10, [R1+0x758] ;  /* 0x00075800010a7983 */ /* 0x0005620000100a00 */
[----:B------:R-:W-:Y:S01]  /*28c50*/  IMAD.MOV.U32 R6, RZ, RZ, R4 ;  /* 0x000000ffff067224 */ /* 0x000fe200078e0004 */
[----:B------:R-:W-:Y:S01]  /*28c60*/  MOV R9, R5 ;  /* 0x0000000500097202 */ /* 0x000fe20000000f00 */
[----:B------:R-:W-:Y:S01]  /*28c70*/  IMAD.MOV.U32 R69, RZ, RZ, R27 ;  /* 0x000000ffff457224 */ /* 0x000fe200078e001b */
        /* <DEDUP_REMOVED lines=169> */
[----:B------:R-:W-:-:S02]  /*29710*/  MOV R83, R27 ;  /* 0x0000001b00537202 */ /* 0x000fc40000000f00 */
        /* <DEDUP_REMOVED lines=289> */
[----:B-1----:R-:W-:Y:S05]  /*2a930*/  CALL.REL.NOINC `($_ZN7cutlass13device_kernelIN5flash19enable_sm80_to_sm89INS1_16FlashAttnBwdSm80INS1_25CollectiveMainloopBwdSm80ILi2ELi2EN4cute5tupleIJNS5_1CILi128EEES8_NS7_ILi64EEEEEENS_10bfloat16_tEfNS_4arch4Sm80ELb0ELb1ELb1ELb0ELb1ELb0ELb0ELb0ELi2ELi4ELi4ELi4ELb0EEENS1_21CollectiveEpilogueBwdISA_SB_SD_Li256ELb0ELb0ELi2EEENS1_19SingleTileSchedulerILb0ELb0ELb0ELi128EEEEEEEEEvNT_6ParamsE$_ZZN5flash25CollectiveMainloopBwdSm80ILi2ELi2EN4cute5tupleIJNS1_1CILi128EEES4_NS3_ILi64EEEEEEN7cutlass10bfloat16_tEfNS7_4arch4Sm80ELb0ELb1ELb1ELb0ELb1ELb0ELb0ELb0ELi2ELi4ELi4ELi4ELb0EE3mmaINS_16FlashAttnBwdSm80ISB_NS_21CollectiveEpilogueBwdIS6_S8_SA_Li256ELb0ELb0ELi2EEENS_19SingleTileSchedulerILb0ELb0ELb0ELi128EEEE13SharedStorageENS1_6TensorINS1_11ArrayEngineIfLm32EEENS1_6LayoutINS2_IJNS2_IJNS3_ILi2EEESO_EEESO_NS3_ILi4EEEEEENS2_IJNS2_IJNS3_ILi1EEESO_EEESQ_NS3_ILi8EEEEEEEEEEEEbRKNSB_6ParamsERT0_S12_iNS2_IJiiiEEERT_ENKUlvE_clEv) ;  /* 0x00037e5000007944 */ /* 0x002fea0003c00000 */
.L_x_1678:
[----:B------:R-:W-:Y:S01]  /*2a940*/  IMAD.MOV.U32 R83, RZ, RZ, R27 ;  /* 0x000000ffff537224 */ /* 0x000fe200078e001b */
[----:B------:R-:W-:Y:S01]  /*2a950*/  MOV R3, R52 ;  /* 0x0000003400037202 */ /* 0x000fe20000000f00 */
[----:B------:R-:W-:Y:S01]  /*2a960*/  IMAD.MOV.U32 R22, RZ, RZ, RZ ;  /* 0x000000ffff167224 */ /* 0x000fe200078e00ff */
[----:B------:R-:W-:-:S02]  /*2a970*/  MOV R8, 0x2a990 ;  /* 0x0002a99000087802 */ /* 0x000fc40000000f00 */
        /* <DEDUP_REMOVED lines=19> */
[----:B------:R-:W-:Y:S02]  /*2aab0*/  MOV R3, R52 ;  /* 0x0000003400037202 */ /* 0x000fe40000000f00 */
        /* <DEDUP_REMOVED lines=18> */
.L_x_1679:
        /* <DEDUP_REMOVED lines=218> */
.L_x_1680:
[----:B------:R-:W2:Y:S01]  /*2b980*/  LDL.64 R2, [R28+0xa0] ;  /* 0x0000a0001c027983 */ /* 0x000ea20000100a00 */
[----:B------:R-:W-:Y:S01]  /*2b990*/  ULDC.64 UR4, c[0x0][0x118] ;  /* 0x0000460000047ab9 */ /* 0x000fe20000000a00 */
[----:B-1----:R-:W-:Y:S02]  /*2b9a0*/  MOV R6, R27 ;  /* 0x0000001b00067202 */ /* 0x002fe40000000f00 */
[----:B------:R-:W-:Y:S01]  /*2b9b0*/  MOV R8, 0x2b9e0 ;  /* 0x0002b9e000087802 */ /* 0x000fe20000000f00 */
[----:B--2---:R-:W5:Y:S04]  /*2b9c0*/  LD.E.64 R2, [R2.64] ;  /* 0x0000000402027980 */ /* 0x004f68000c101b00 */
[----:B-----5:R-:W-:Y:S05]  /*2b9d0*/  CALL.REL.NOINC `($_ZN7cutlass13device_kernelIN5flash19enable_sm80_to_sm89INS1_16FlashAttnBwdSm80INS1_25CollectiveMainloopBwdSm80ILi2ELi2EN4cute5tupleIJNS5_1CILi128EEES8_NS7_ILi64EEEEEENS_10bfloat16_tEfNS_4arch4Sm80ELb0ELb1ELb1ELb0ELb1ELb0ELb0ELb0ELi2ELi4ELi4ELi4ELb0EEENS1_21CollectiveEpilogueBwdISA_SB_SD_Li256ELb0ELb0ELi2EEENS1_19SingleTileSchedulerILb0ELb0ELb0ELi128EEEEEEEEEvNT_6ParamsE$_ZN4cute8smem_ptrIPfECI1NS_12iter_adaptorIS1_S2_EEES1_) ;  /* 0xfffe021000007944 */ /* 0x020fea0003c3ffff */
[----:B-1----:R1:W5:Y:S01]  /*2b9e0*/  LDL.64 R2, [R1+0x758] ;  /* 0x0007580001027983 */ /* 0x0023620000100a00 */
[----:B------:R-:W-:-:S03]  /*2b9f0*/  MOV R8, 0x2ba10 ;  /* 0x0002ba1000087802 */ /* 0x000fc60000000f00 */
[----:B-1---5:R-:W-:Y:S05]  /*2ba00*/  CALL.REL.NOINC `($_ZN7cutlass13device_kernelIN5flash19enable_sm80_to_sm89INS1_16FlashAttnBwdSm80INS1_25CollectiveMainloopBwdSm80ILi2ELi2EN4cute5tupleIJNS5_1CILi128EEES8_NS7_ILi64EEEEEENS_10bfloat16_tEfNS_4arch4Sm80ELb0ELb1ELb1ELb0ELb1ELb0ELb0ELb0ELi2ELi4ELi4ELi4ELb0EEENS1_21CollectiveEpilogueBwdISA_SB_SD_Li256ELb0ELb0ELi2EEENS1_19SingleTileSchedulerILb0ELb0ELb0ELi128EEEEEEEEEvNT_6ParamsE$_ZN4cute3eso3ESOILb1ELb0EJNS_6LayoutINS_5tupleIJNS3_IJNS_1CILi2EEES5_EEEEEENS3_IJNS3_IJNS4_ILi8EEENS4_ILi64EEEEEEEEEEENS_10ViewEngineINS_8smem_ptrIPfEEEEEEC2ERKSC_RKSH_) ;  /* 0xfffde70000007944 */ /* 0x022fea0003c3ffff */
[----:B------:R2:W-:Y:S04]  /*2ba10*/  STL.128 [R1+0xa50], RZ ;  /* 0x000a50ff01007387 */ /* 0x0005e80000100c00 */
[----:B------:R2:W5:Y:S01]  /*2ba20*/  LDL.64 R12, [R28+0xa0] ;  /* 0x0000a0001c0c7983 */ /* 0x0005620000100a00 */
[----:B------:R-:W-:Y:S01]  /*2ba30*/  IADD3 R7, P0, R43, 0x300, RZ ;  /* 0x000003002b077810 */ /* 0x000fe20007f1e0ff */
[----:B-1----:R-:W-:Y:S01]  /*2ba40*/  IMAD.MOV.U32 R2, RZ, RZ, R27 ;  /* 0x000000ffff027224 */ /* 0x002fe200078e001b */
[----:B------:R-:W-:-:S02]  /*2ba50*/  MOV R3, R49 ;  /* 0x0000003100037202 */ /* 0x000fc40000000f00 */
[----:B------:R-:W-:Y:S01]  /*2ba60*/  MOV R10, 0x2ba90 ;  /* 0x0002ba90000a7802 */ /* 0x000fe20000000f00 */
[----:B------:R-:W-:-:S03]  /*2ba70*/  IMAD.X R4, RZ, RZ, R42, P0 ;  /* 0x000000ffff047224 */ /* 0x000fc600000e062a */
        /* <DEDUP_REMOVED lines=16> */
[----:B------:R-:W-:Y:S01]  /*2bb80*/  IMAD.MOV.U32 R9, RZ, RZ, R4 ;  /* 0x000000ffff097224 */ /* 0x000fe200078e0004 */
[----:B------:R-:W-:Y:S02]  /*2bb90*/  MOV R16, R7 ;  /* 0x0000000700107202 */ /* 0x000fe40000000f00 */
[----:B------:R-:W-:Y:S02]  /*2bba0*/  MOV R6, 0x2bbc0 ;  /* 0x0002bbc000067802 */ /* 0x000fe40000000f00 */
[----:B-1---5:R-:W-:Y:S05]  /*2bbb0*/  CALL.REL.NOINC `($_ZN7cutlass13device_kernelIN5flash19enable_sm80_to_sm89INS1_16FlashAttnBwdSm80INS1_25CollectiveMainloopBwdSm80ILi2ELi2EN4cute5tupleIJNS5_1CILi128EEES8_NS7_ILi64EEEEEENS_10bfloat16_tEfNS_4arch4Sm80ELb0ELb1ELb1ELb0ELb1ELb0ELb0ELb0ELi2ELi4ELi4ELi4ELb0EEENS1_21CollectiveEpilogueBwdISA_SB_SD_Li256ELb0ELb0ELi2EEENS1_19SingleTileSchedulerILb0ELb0ELb0ELi128EEEEEEEEEvNT_6ParamsE$_ZN4cute3eso3ESOILb1ELb0EJNS_6LayoutINS_5tupleIJNS_1CILi1EEENS4_ILi4EEEEEENS3_IJNS4_ILi0EEES5_EEEEENS_10ViewEngineIPfEEEEC2ERKSA_RKSD_) ;  /* 0xfffdf55000007944 */ /* 0x022fea0003c3ffff */
[----:B-1----:R1:W5:Y:S01]  /*2bbc0*/  LDL.64 R4, [R1+0x758] ;  /* 0x0007580001047983 */ /* 0x0023620000100a00 */
[----:B------:R-:W-:Y:S02]  /*2bbd0*/  MOV R9, R3 ;  /* 0x0000000300097202 */ /* 0x000fe40000000f00 */
[----:B------:R-:W-:Y:S02]  /*2bbe0*/  MOV R6, 0x2bc00 ;  /* 0x0002bc0000067802 */ /* 0x000fe40000000f00 */
[----:B-1---5:R-:W-:Y:S05]  /*2bbf0*/  CALL.REL.NOINC `($_ZN7cutlass13device_kernelIN5flash19enable_sm80_to_sm89INS1_16FlashAttnBwdSm80INS1_25CollectiveMainloopBwdSm80ILi2ELi2EN4cute5tupleIJNS5_1CILi128EEES8_NS7_ILi64EEEEEENS_10bfloat16_tEfNS_4arch4Sm80ELb0ELb1ELb1ELb0ELb1ELb0ELb0ELb0ELi2ELi4ELi4ELi4ELb0EEENS1_21CollectiveEpilogueBwdISA_SB_SD_Li256ELb0ELb0ELi2EEENS1_19SingleTileSchedulerILb0ELb0ELb0ELi128EEEEEEEEEvNT_6ParamsE$_ZN4cute3eso3ESOILb1ELb0EJNS_6LayoutINS_5tupleIJNS_1CILi1EEENS3_IJNS4_ILi2EEES6_EEEEEENS3_IJNS4_ILi0EEENS3_IJNS4_ILi8EEENS4_ILi64EEEEEEEEEEENS_10ViewEngineINS_8smem_ptrIPfEEEEEEC2ERKSE_RKSJ_) ;  /* 0xfffdf4b000007944 */ /* 0x022fea0003c3ffff */
[----:B-1----:R1:W5:Y:S01]  /*2bc00*/  LDL.64 R2, [R1+0x758] ;  /* 0x0007580001027983 */ /* 0x0023620000100a00 */
[----:B------:R-:W-:-:S02]  /*2bc10*/  MOV R6, R27 ;  /* 0x0000001b00067202 */ /* 0x000fc40000000f00 */
[----:B------:R-:W-:Y:S02]  /*2bc20*/  MOV R8, 0x2bc40 ;  /* 0x0002bc4000087802 */ /* 0x000fe40000000f00 */
[----:B-1---5:R-:W-:Y:S05]  /*2bc30*/  CALL.REL.NOINC `($_ZN7cutlass13device_kernelIN5flash19enable_sm80_to_sm89INS1_16FlashAttnBwdSm80INS1_25CollectiveMainloopBwdSm80ILi2ELi2EN4cute5tupleIJNS5_1CILi128EEES8_NS7_ILi64EEEEEENS_10bfloat16_tEfNS_4arch4Sm80ELb0ELb1ELb1ELb0ELb1ELb0ELb0ELb0ELi2ELi4ELi4ELi4ELb0EEENS1_21CollectiveEpilogueBwdISA_SB_SD_Li256ELb0ELb0ELi2EEENS1_19SingleTileSchedulerILb0ELb0ELb0ELi128EEEEEEEEEvNT_6ParamsE$_ZN4cute8smem_ptrIPfECI1NS_12iter_adaptorIS1_S2_EEES1_) ;  /* 0xfffdffb000007944 */ /* 0x022fea0003c3ffff */
[----:B-1----:R1:W5:Y:S01]  /*2bc40*/  LDL.64 R2, [R1+0x758] ;  /* 0x0007580001027983 */ /* 0x0023620000100a00 */
[----:B------:R-:W-:-:S03]  /*2bc50*/  MOV R8, 0x2bc70 ;  /* 0x0002bc7000087802 */ /* 0x000fc60000000f00 */
[----:B-1---5:R-:W-:Y:S05]  /*2bc60*/  CALL.REL.NOINC `($_ZN7cutlass13device_kernelIN5flash19enable_sm80_to_sm89INS1_16FlashAttnBwdSm80INS1_25CollectiveMainloopBwdSm80ILi2ELi2EN4cute5tupleIJNS5_1CILi128EEES8_NS7_ILi64EEEEEENS_10bfloat16_tEfNS_4arch4Sm80ELb0ELb1ELb1ELb0ELb1ELb0ELb0ELb0ELi2ELi4ELi4ELi4ELb0EEENS1_21CollectiveEpilogueBwdISA_SB_SD_Li256ELb0ELb0ELi2EEENS1_19SingleTileSchedulerILb0ELb0ELb0ELi128EEEEEEEEEvNT_6ParamsE$_ZN4cute3eso3ESOILb1ELb0EJNS_6LayoutINS_5tupleIJNS3_IJNS_1CILi2EEES5_EEEEEENS3_IJNS3_IJNS4_ILi8EEENS4_ILi64EEEEEEEEEEENS_10ViewEngineINS_8smem_ptrIPfEEEEEEC2ERKSC_RKSH_) ;  /* 0xfffde4a000007944 */ /* 0x022fea0003c3ffff */
[----:B------:R2:W5:Y:S01]  /*2bc70*/  LDL.64 R10, [R1+0x758] ;  /* 0x00075800010a7983 */ /* 0x0005620000100a00 */
[----:B------:R-:W-:Y:S01]  /*2bc80*/  IMAD.MOV.U32 R12, RZ, RZ, R4 ;  /* 0x000000ffff0c7224 */ /* 0x000fe200078e0004 */
[----:B------:R-:W-:Y:S02]  /*2bc90*/  MOV R13, R5 ;  /* 0x00000005000d7202 */ /* 0x000fe40000000f00 */
[----:B-1----:R-:W-:Y:S02]  /*2bca0*/  MOV R6, 0x2bcc0 ;  /* 0x0002bcc000067802 */ /* 0x002fe40000000f00 */
[----:B--2--5:R-:W-:Y:S05]  /*2bcb0*/  CALL.REL.NOINC `($_ZN7cutlass13device_kernelIN5flash19enable_sm80_to_sm89INS1_16FlashAttnBwdSm80INS1_25CollectiveMainloopBwdSm80ILi2ELi2EN4cute5tupleIJNS5_1CILi128EEES8_NS7_ILi64EEEEEENS_10bfloat16_tEfNS_4arch4Sm80ELb0ELb1ELb1ELb0ELb1ELb0ELb0ELb0ELi2ELi4ELi4ELi4ELb0EEENS1_21CollectiveEpilogueBwdISA_SB_SD_Li256ELb0ELb0ELi2EEENS1_19SingleTileSchedulerILb0ELb0ELb0ELi128EEEEEEEEEvNT_6ParamsE$_ZN4cute3eso3ESOILb1ELb0EJNS_6LayoutINS_5tupleIJNS_1CILi4EEEEEENS3_IJNS4_ILi1EEEEEEEENS_10ViewEngineIPfEEEEC2ERKS9_RKSC_) ;  /* 0xfffdf4b000007944 */ /* 0x024fea0003c3ffff */
        /* <DEDUP_REMOVED lines=14> */
[----:B--2---:R-:W-:Y:S05]  /*2bda0*/  CALL.REL.NOINC `($_ZN7cutlass13device_kernelIN5flash19enable_sm80_to_sm89INS1_16FlashAttnBwdSm80INS1_25CollectiveMainloopBwdSm80ILi2ELi2EN4cute5tupleIJNS5_1CILi128EEES8_NS7_ILi64EEEEEENS_10bfloat16_tEfNS_4arch4Sm80ELb0ELb1ELb1ELb0ELb1ELb0ELb0ELb0ELi2ELi4ELi4ELi4ELb0EEENS1_21CollectiveEpilogueBwdISA_SB_SD_Li256ELb0ELb0ELi2EEENS1_19SingleTileSchedulerILb0ELb0ELb0ELi128EEEEEEEEEvNT_6ParamsE$_ZN4cute3eso3ESOILb1ELb0EJNS_6LayoutINS_5tupleIJNS3_IJNS_1CILi2EEES5_EEENS3_IJS5_NS4_ILi8EEEEEEEEENS3_IJNS3_IJS5_NS4_ILi4EEEEEENS3_IJNS4_ILi1EEES7_EEEEEEEENS_10ViewEngineIPfEEEEC2ERKSF_RKSI_) ;  /* 0xfffde4a000007944 */ /* 0x004fea0003c3ffff */
[----:B------:R2:W5:Y:S01]  /*2bdb0*/  LDL.64 R12, [R1+0x758] ;  /* 0x00075800010c7983 */ /* 0x0005620000100a00 */
[----:B------:R-:W-:-:S03]  /*2bdc0*/  MOV R10, RZ ;  /* 0x000000ff000a7202 */ /* 0x000fc60000000f00 */
.L_x_1683:
[----:B-1----:R-:W-:-:S04]  /*2bdd0*/  MOV R2, 0x2bdf0 ;  /* 0x0002bdf000027802 */ /* 0x002fc80000000f00 */
[----:B-12--5:R-:W-:Y:S05]  /*2bde0*/  CALL.REL.NOINC `($_ZN7cutlass13device_kernelIN5flash19enable_sm80_to_sm89INS1_16FlashAttnBwdSm80INS1_25CollectiveMainloopBwdSm80ILi2ELi2EN4cute5tupleIJNS5_1CILi128EEES8_NS7_ILi64EEEEEENS_10bfloat16_tEfNS_4arch4Sm80ELb0ELb1ELb1ELb0ELb1ELb0ELb0ELb0ELi2ELi4ELi4ELi4ELb0EEENS1_21CollectiveEpilogueBwdISA_SB_SD_Li256ELb0ELb0ELi2EEENS1_19SingleTileSchedulerILb0ELb0ELb0ELi128EEEEEEEEEvNT_6ParamsE$_ZZZN5flash25CollectiveMainloopBwdSm80ILi2ELi2EN4cute5tupleIJNS1_1CILi128EEES4_NS3_ILi64EEEEEEN7cutlass10bfloat16_tEfNS7_4arch4Sm80ELb0ELb1ELb1ELb0ELb1ELb0ELb0ELb0ELi2ELi4ELi4ELi4ELb0EE3mmaINS_16FlashAttnBwdSm80ISB_NS_21CollectiveEpilogueBwdIS6_S8_SA_Li256ELb0ELb0ELi2EEENS_19SingleTileSchedulerILb0ELb0ELb0ELi128EEEE13SharedStorageENS1_6TensorINS1_11ArrayEngineIfLm32EEENS1_6LayoutINS2_IJNS2_IJNS3_ILi2EEESO_EEESO_NS3_ILi4EEEEEENS2_IJNS2_IJNS3_ILi1EEESO_EEESQ_NS3_ILi8EEEEEEEEEEEEbRKNSB_6ParamsERT0_S12_iNS2_IJiiiEEERT_ENKUliT_E_clIZSC_ISJ_SX_EbS10_S12_S12_iS13_S15_EUlRS16_iE_EEDaiS16_ENKUlvE1_clEv) ;  /* 0x0003d37000007944 */ /* 0x026fea0003c00000 */
[----:B------:R1:W-:Y:S01]  /*2bdf0*/  STL [R1+0x770], RZ ;  /* 0x000770ff01007387 */ /* 0x0003e20000100800 */
[----:B------:R-:W-:-:S03]  /*2be00*/  MOV R5, RZ ;  /* 0x000000ff00057202 */ /* 0x000fc60000000f00 */
.L_x_1682:
[----:B------:R-:W-:Y:S01]  /*2be10*/  IMAD.MOV.U32 R3, RZ, RZ, R27 ;  /* 0x000000ffff037224 */ /* 0x000fe200078e001b */
[----:B-1----:R-:W-:-:S02]  /*2be20*/  MOV R2, R26 ;  /* 0x0000001a00027202 */ /* 0x002fc40000000f00 */
[----:B------:R-:W-:Y:S02]  /*2be30*/  MOV R8, 0x2be50 ;  /* 0x0002be5000087802 */ /* 0x000fe40000000f00 */
[----:B-1---5:R-:W-:Y:S05]  /*2be40*/  CALL.REL.NOINC `($_ZN7cutlass13device_kernelIN5flash19enable_sm80_to_sm89INS1_16FlashAttnBwdSm80INS1_25CollectiveMainloopBwdSm80ILi2ELi2EN4cute5tupleIJNS5_1CILi128EEES8_NS7_ILi64EEEEEENS_10bfloat16_tEfNS_4arch4Sm80ELb0ELb1ELb1ELb0ELb1ELb0ELb0ELb0ELi2ELi4ELi4ELi4ELb0EEENS1_21CollectiveEpilogueBwdISA_SB_SD_Li256ELb0ELb0ELi2EEENS1_19SingleTileSchedulerILb0ELb0ELb0ELi128EEEEEEEEEvNT_6ParamsE$_ZN4cute3eso3ESOILb0ELb0EJiiEEC2ERKiS4_) ;  /* 0xfffdb87000007944 */ /* 0x022fea0003c3ffff */
        /* <DEDUP_REMOVED lines=41> */
[----:B------:R-:W-:Y:S05]  /*2c0e0*/  CALL.REL.NOINC `($_ZN7cutlass13device_kernelIN5flash19enable_sm80_to_sm89INS1_16FlashAttnBwdSm80INS1_25CollectiveMainloopBwdSm80ILi2ELi2EN4cute5tupleIJNS5_1CILi128EEES8_NS7_ILi64EEEEEENS_10bfloat16_tEfNS_4arch4Sm80ELb0ELb1ELb1ELb0ELb1ELb0ELb0ELb0ELi2ELi4ELi4ELi4ELb0EEENS1_21CollectiveEpilogueBwdISA_SB_SD_Li256ELb0ELb0ELi2EEENS1_19SingleTileSchedulerILb0ELb0ELb0ELi128EEEEEEEEEvNT_6ParamsE$_ZN4cute3eso3ESOILb0ELb0EJiiEEC2ERKiS4_) ;  /* 0xfffdb5d000007944 */ /* 0x000fea0003c3ffff */
        /* <DEDUP_REMOVED lines=19> */
[----:B-1----:R-:W-:Y:S05]  /*2c220*/  CALL.REL.NOINC `($_ZN7cutlass13device_kernelIN5flash19enable_sm80_to_sm89INS1_16FlashAttnBwdSm80INS1_25CollectiveMainloopBwdSm80ILi2ELi2EN4cute5tupleIJNS5_1CILi128EEES8_NS7_ILi64EEEEEENS_10bfloat16_tEfNS_4arch4Sm80ELb0ELb1ELb1ELb0ELb1ELb0ELb0ELb0ELi2ELi4ELi4ELi4ELb0EEENS1_21CollectiveEpilogueBwdISA_SB_SD_Li256ELb0ELb0ELi2EEENS1_19SingleTileSchedulerILb0ELb0ELb0ELi128EEEEEEEEEvNT_6ParamsE$_ZN4cute3eso3ESOILb0ELb0EJiiEEC2ERKiS4_) ;  /* 0xfffdb49000007944 */ /* 0x002fea0003c3ffff */
        /* <DEDUP_REMOVED lines=13> */
[----:B-----5:R-:W-:Y:S05]  /*2c300*/  CALL.REL.NOINC `($_ZN7cutlass13device_kernelIN5flash19enable_sm80_to_sm89INS1_16FlashAttnBwdSm80INS1_25CollectiveMainloopBwdSm80ILi2ELi2EN4cute5tupleIJNS5_1CILi128EEES8_NS7_ILi64EEEEEENS_10bfloat16_tEfNS_4arch4Sm80ELb0ELb1ELb1ELb0ELb1ELb0ELb0ELb0ELi2ELi4ELi4ELi4ELb0EEENS1_21CollectiveEpilogueBwdISA_SB_SD_Li256ELb0ELb0ELi2EEENS1_19SingleTileSchedulerILb0ELb0ELb0ELi128EEEEEEEEEvNT_6ParamsE$_ZN4cute3eso3ESOILb0ELb0EJiiEEC2ERKiS4_) ;  /* 0xfffdb3b000007944 */ /* 0x020fea0003c3ffff */
        /* <DEDUP_REMOVED lines=50> */
[----:B--2---:R-:W-:Y:S05]  /*2c630*/  CALL.REL.NOINC `($_ZN7cutlass13device_kernelIN5flash19enable_sm80_to_sm89INS1_16FlashAttnBwdSm80INS1_25CollectiveMainloopBwdSm80ILi2ELi2EN4cute5tupleIJNS5_1CILi128EEES8_NS7_ILi64EEEEEENS_10bfloat16_tEfNS_4arch4Sm80ELb0ELb1ELb1ELb0ELb1ELb0ELb0ELb0ELi2ELi4ELi4ELi4ELb0EEENS1_21CollectiveEpilogueBwdISA_SB_SD_Li256ELb0ELb0ELi2EEENS1_19SingleTileSchedulerILb0ELb0ELb0ELi128EEEEEEEEEvNT_6ParamsE$_ZN4cute3eso3ESOILb1ELb0EJNS_6LayoutINS_5tupleIJNS3_IJNS_1CILi1EEENS4_ILi2EEEEEES6_NS4_ILi8EEEEEENS3_IJNS3_IJS5_S5_EEES6_NS4_ILi4EEEEEEEENS_10ViewEngineIPKN7cutlass5ArrayIfLi2ELb1EEEEEEEC2ERKSD_RKSK_) ;  /* 0xfffdd78000007944 */ /* 0x004fea0003c3ffff */
[----:B------:R2:W5:Y:S01]  /*2c640*/  LDL.64 R10, [R12] ;  /* 0x000000000c0a7983 */ /* 0x0005620000100a00 */
[----:B-1----:R-:W-:Y:S01]  /*2c650*/  IMAD.MOV.U32 R8, RZ, RZ, R4 ;  /* 0x000000ffff087224 */ /* 0x002fe200078e0004 */
[----:B------:R-:W-:-:S02]  /*2c660*/  MOV R5, R3 ;  /* 0x0000000300057202 */ /* 0x000fc40000000f00 */
[----:B------:R-:W-:Y:S02]  /*2c670*/  MOV R6, 0x2c690 ;  /* 0x0002c69000067802 */ /* 0x000fe40000000f00 */
[----:B--2--5:R-:W-:Y:S05]  /*2c680*/  CALL.REL.NOINC `($_ZN7cutlass13device_kernelIN5flash19enable_sm80_to_sm89INS1_16FlashAttnBwdSm80INS1_25CollectiveMainloopBwdSm80ILi2ELi2EN4cute5tupleIJNS5_1CILi128EEES8_NS7_ILi64EEEEEENS_10bfloat16_tEfNS_4arch4Sm80ELb0ELb1ELb1ELb0ELb1ELb0ELb0ELb0ELi2ELi4ELi4ELi4ELb0EEENS1_21CollectiveEpilogueBwdISA_SB_SD_Li256ELb0ELb0ELi2EEENS1_19SingleTileSchedulerILb0ELb0ELb0ELi128EEEEEEEEEvNT_6ParamsE$_ZN4cute3eso3ESOILb1ELb0EJNS_6LayoutINS_5tupleIJNS3_IJNS_1CILi1EEENS4_ILi2EEEEEES6_NS4_ILi8EEEEEENS3_IJNS3_IJS5_S5_EEES6_NS4_ILi4EEEEEEEENS_10ViewEngineIPN7cutlass5ArrayINSF_10bfloat16_tELi2ELb0EEEEEEEC2ERKSD_RKSK_) ;  /* 0xfffdd78000007944 */ /* 0x024fea0003c3ffff */
        /* <DEDUP_REMOVED lines=133> */
[----:B---3--:R-:W-:Y:S05]  /*2cee0*/  CALL.REL.NOINC `($_ZN7cutlass13device_kernelIN5flash19enable_sm80_to_sm89INS1_16FlashAttnBwdSm80INS1_25CollectiveMainloopBwdSm80ILi2ELi2EN4cute5tupleIJNS5_1CILi128EEES8_NS7_ILi64EEEEEENS_10bfloat16_tEfNS_4arch4Sm80ELb0ELb1ELb1ELb0ELb1ELb0ELb0ELb0ELi2ELi4ELi4ELi4ELb0EEENS1_21CollectiveEpilogueBwdISA_SB_SD_Li256ELb0ELb0ELi2EEENS1_19SingleTileSchedulerILb0ELb0ELb0ELi128EEEEEEEEEvNT_6ParamsE$_ZN4cute3eso3ESOILb1ELb0EJNS_6LayoutINS_5tupleIJNS3_IJNS_1CILi1EEENS3_IJNS4_ILi4EEENS4_ILi2EEEEEEEEES7_S6_EEENS3_IJNS3_IJNS4_ILi0EEENS3_IJS5_NS4_ILi8EEEEEEEEES6_NS4_ILi16EEEEEEEENS_10ViewEngineIPN7cutlass10bfloat16_tEEEEEC2ERKSH_RKSM_) ;  /* 0xfffdce3000007944 */ /* 0x008fea0003c3ffff */
[----:B------:R2:W5:Y:S04]  /*2cef0*/  LDL.64 R60, [R28+0xb8] ;  /* 0x0000b8001c3c7983 */ /* 0x0005680000100a00 */
[----:B-1----:R2:W5:Y:S01]  /*2cf00*/  LDL.64 R2, [R12] ;  /* 0x000000000c027983 */ /* 0x0025620000100a00 */
[----:B------:R-:W-:-:S03]  /*2cf10*/  MOV R6, 0x2cf30 ;  /* 0x0002cf3000067802 */ /* 0x000fc60000000f00 */
[----:B--2--5:R-:W-:Y:S05]  /*2cf20*/  CALL.REL.NOINC `($_ZN7cutlass13device_kernelIN5flash19enable_sm80_to_sm89INS1_16FlashAttnBwdSm80INS1_25CollectiveMainloopBwdSm80ILi2ELi2EN4cute5tupleIJNS5_1CILi128EEES8_NS7_ILi64EEEEEENS_10bfloat16_tEfNS_4arch4Sm80ELb0ELb1ELb1ELb0ELb1ELb0ELb0ELb0ELi2ELi4ELi4ELi4ELb0EEENS1_21CollectiveEpilogueBwdISA_SB_SD_Li256ELb0ELb0ELi2EEENS1_19SingleTileSchedulerILb0ELb0ELb0ELi128EEEEEEEEEvNT_6ParamsE$_ZN4cute3eso3ESOILb1ELb0EJNS_6LayoutINS_5tupleIJNS3_IJNS_1CILi1EEENS3_IJNS4_ILi2EEES6_EEEEEES6_NS4_ILi4EEEEEENS3_IJNS3_IJNS4_ILi0EEENS3_IJS5_S9_EEEEEES6_NS4_ILi8EEEEEEEENS_10ViewEngineIPjEEEEC2ERKSG_RKSJ_) ;  /* 0xfffdcdb000007944 */ /* 0x024fea0003c3ffff */
[----:B------:R-:W-:Y:S01]  /*2cf30*/  ULDC.64 UR4, c[0x0][0x118] ;  /* 0x0000460000047ab9 */ /* 0x000fe20000000a00 */
[----:B------:R2:W5:Y:S04]  /*2cf40*/  LDL.64 R50, [R12] ;  /* 0x000000000c327983 */ /* 0x0005680000100a00 */
[----:B-1----:R-:W3:Y:S04]  /*2cf50*/  LD.E R4, [R60.64] ;  /* 0x000000043c047980 */ /* 0x002ee8000c101900 */
[----:B------:R-:W4:Y:S01]  /*2cf60*/  LD.E R2, [R60.64+0x4] ;  /* 0x000004043c027980 */ /* 0x000f22000c101900 */
[----:B------:R-:W-:-:S03]  /*2cf70*/  MOV R8, 0x2cfb0 ;  /* 0x0002cfb000087802 */ /* 0x000fc60000000f00 */
[----:B---3--:R2:W-:Y:S04]  /*2cf80*/  STL [R1+0x794], R4 ;  /* 0x0007940401007387 */ /* 0x0085e80000100800 */
[----:B----4-:R2:W-:Y:S02]  /*2cf90*/  STL [R1+0x798], R2 ;  /* 0x0007980201007387 */ /* 0x0105e40000100800 */
[----:B--2--5:R-:W-:Y:S05]  /*2cfa0*/  CALL.REL.NOINC `($_ZN7cutlass13device_kernelIN5flash19enable_sm80_to_sm89INS1_16FlashAttnBwdSm80INS1_25CollectiveMainloopBwdSm80ILi2ELi2EN4cute5tupleIJNS5_1CILi128EEES8_NS7_ILi64EEEEEENS_10bfloat16_tEfNS_4arch4Sm80ELb0ELb1ELb1ELb0ELb1ELb0ELb0ELb0ELi2ELi4ELi4ELi4ELb0EEENS1_21CollectiveEpilogueBwdISA_SB_SD_Li256ELb0ELb0ELi2EEENS1_19SingleTileSchedulerILb0ELb0ELb0ELi128EEEEEEEEEvNT_6ParamsE$_ZZN4cute6upcastILi2ENS_5tupleIJNS1_IJNS_1CILi1EEENS1_IJNS2_ILi2EEES4_S4_EEEEEES4_NS1_IJS4_S4_EEEEEENS1_IJNS1_IJNS2_ILi0EEENS1_IJS3_NS2_ILi512EEEiEEEEEENS2_ILi4096EEENS1_IJiNS2_ILi8192EEEEEEEEEEEDaRKT0_RKT1_ENKUlRKT_RKT0_E_clIS6_SC_EEDaSP_SS_) ;  /* 0xfffe27a000007944 */ /* 0x024fea0003c3ffff */
[----:B-1----:R1:W5:Y:S01]  /*2cfb0*/  LDL R3, [R1+0x798] ;  /* 0x0007980001037983 */ /* 0x0023620000100800 */
[----:B------:R-:W-:-:S03]  /*2cfc0*/  MOV R10, 0x2cfe0 ;  /* 0x0002cfe0000a7802 */ /* 0x000fc60000000f00 */
[----:B-12--5:R-:W-:Y:S05]  /*2cfd0*/  CALL.REL.NOINC `($_ZN7cutlass13device_kernelIN5flash19enable_sm80_to_sm89INS1_16FlashAttnBwdSm80INS1_25CollectiveMainloopBwdSm80ILi2ELi2EN4cute5tupleIJNS5_1CILi128EEES8_NS7_ILi64EEEEEENS_10bfloat16_tEfNS_4arch4Sm80ELb0ELb1ELb1ELb0ELb1ELb0ELb0ELb0ELi2ELi4ELi4ELi4ELb0EEENS1_21CollectiveEpilogueBwdISA_SB_SD_Li256ELb0ELb0ELi2EEENS1_19SingleTileSchedulerILb0ELb0ELb0ELi128EEEEEEEEEvNT_6ParamsE$_ZZN4cute6upcastILi2ENS_5tupleIJNS1_IJNS_1CILi1EEENS1_IJNS2_ILi2EEES4_S4_EEEEEES4_NS1_IJS4_S4_EEEEEENS1_IJNS1_IJNS2_ILi0EEENS1_IJS3_NS2_ILi512EEEiEEEEEENS2_ILi4096EEENS1_IJiNS2_ILi8192EEEEEEEEEEEDaRKT0_RKT1_ENKUlRKT_RKT0_E_clIS7_SF_EEDaSP_SS_) ;  /* 0xfffe286000007944 */ /* 0x026fea0003c3ffff */
[----:B-----5:R2:W-:Y:S01]  /*2cfe0*/  STL [R1+0x750], R2 ;  /* 0x0007500201007387 */ /* 0x0205e20000100800 */
[----:B------:R-:W-:-:S03]  /*2cff0*/  MOV R4, 0x2d010 ;  /* 0x0002d01000047802 */ /* 0x000fc60000000f00 */
[----:B-12---:R-:W-:Y:S05]  /*2d000*/  CALL.REL.NOINC `($_ZN7cutlass13device_kernelIN5flash19enable_sm80_to_sm89INS1_16FlashAttnBwdSm80INS1_25CollectiveMainloopBwdSm80ILi2ELi2EN4cute5tupleIJNS5_1CILi128EEES8_NS7_ILi64EEEEEENS_10bfloat16_tEfNS_4arch4Sm80ELb0ELb1ELb1ELb0ELb1ELb0ELb0ELb0ELi2ELi4ELi4ELi4ELb0EEENS1_21CollectiveEpilogueBwdISA_SB_SD_Li256ELb0ELb0ELi2EEENS1_19SingleTileSchedulerILb0ELb0ELb0ELi128EEEEEEEEEvNT_6ParamsE$_ZN4cute3eso3ESOILb0ELb0EJNS_5tupleIJNS_1CILi0EEENS2_IJNS3_ILi1EEENS3_ILi256EEEiEEEEEENS3_ILi2048EEENS2_IJiNS3_ILi4096EEEEEEEEC2ERKS8_RKS9_RKSB_) ;  /* 0xfffd98b000007944 */ /* 0x006fea0003c3ffff */
[----:B------:R2:W5:Y:S04]  /*2d010*/  LDL R5, [R12] ;  /* 0x000000000c057983 */ /* 0x0005680000100800 */
[----:B-1----:R2:W5:Y:S01]  /*2d020*/  LDL R3, [R12+0x4] ;  /* 0x000004000c037983 */ /* 0x0025620000100800 */
[----:B------:R-:W-:-:S03]  /*2d030*/  MOV R4, 0x2d050 ;  /* 0x0002d05000047802 */ /* 0x000fc60000000f00 */
[----:B--2--5:R-:W-:Y:S05]  /*2d040*/  CALL.REL.NOINC `($_ZN7cutlass13device_kernelIN5flash19enable_sm80_to_sm89INS1_16FlashAttnBwdSm80INS1_25CollectiveMainloopBwdSm80ILi2ELi2EN4cute5tupleIJNS5_1CILi128EEES8_NS7_ILi64EEEEEENS_10bfloat16_tEfNS_4arch4Sm80ELb0ELb1ELb1ELb0ELb1ELb0ELb0ELb0ELi2ELi4ELi4ELi4ELb0EEENS1_21CollectiveEpilogueBwdISA_SB_SD_Li256ELb0ELb0ELi2EEENS1_19SingleTileSchedulerILb0ELb0ELb0ELi128EEEEEEEEEvNT_6ParamsE$_ZN4cute5tupleIJNS0_IJNS0_IJNS_1CILi1EEENS0_IJS2_NS1_ILi2EEES3_EEEEEES3_NS0_IJS3_S3_EEEEEENS0_IJNS0_IJNS1_ILi0EEENS0_IJS2_NS1_ILi256EEEiEEEEEENS1_ILi2048EEENS0_IJiNS1_ILi4096EEEEEEEEEEEC2ERKS7_RKSF_) ;  /* 0xfffde23000007944 */ /* 0x024fea0003c3ffff */
[----:B------:R1:W5:Y:S04]  /*2d050*/  LDL R5, [R12] ;  /* 0x000000000c057983 */ /* 0x0003680000100800 */
[----:B------:R1:W5:Y:S01]  /*2d060*/  LDL R4, [R12+0x4] ;  /* 0x000004000c047983 */ /* 0x0003620000100800 */
[----:B------:R-:W-:-:S03]  /*2d070*/  MOV R6, 0x2d090 ;  /* 0x0002d09000067802 */ /* 0x000fc60000000f00 */
[----:B-1---5:R-:W-:Y:S05]  /*2d080*/  CALL.REL.NOINC `($_ZN7cutlass13device_kernelIN5flash19enable_sm80_to_sm89INS1_16FlashAttnBwdSm80INS1_25CollectiveMainloopBwdSm80ILi2ELi2EN4cute5tupleIJNS5_1CILi128EEES8_NS7_ILi64EEEEEENS_10bfloat16_tEfNS_4arch4Sm80ELb0ELb1ELb1ELb0ELb1ELb0ELb0ELb0ELi2ELi4ELi4ELi4ELb0EEENS1_21CollectiveEpilogueBwdISA_SB_SD_Li256ELb0ELb0ELi2EEENS1_19SingleTileSchedulerILb0ELb0ELb0ELi128EEEEEEEEEvNT_6ParamsE$_ZZN4cute7flattenINS_5tupleIJNS1_IJNS_1CILi0EEENS1_IJNS2_ILi1EEENS2_ILi512EEEiEEEEEENS2_ILi4096EEENS1_IJiNS2_ILi8192EEEEEEEEEEEDaRKT_ENKUlRKT_E_clIS7_EEDaSH_) ;  /* 0xfffe2af000007944 */ /* 0x022fea0003c3ffff */
[----:B------:R2:W5:Y:S01]  /*2d090*/  LDL R3, [R1+0x798] ;  /* 0x0007980001037983 */ /* 0x0005620000100800 */
[----:B------:R-:W-:-:S03]  /*2d0a0*/  MOV R2, 0x2d0c0 ;  /* 0x0002d0c000027802 */ /* 0x000fc60000000f00 */
[----:B-12--5:R-:W-:Y:S05]  /*2d0b0*/  CALL.REL.NOINC `($_ZN7cutlass13device_kernelIN5flash19enable_sm80_to_sm89INS1_16FlashAttnBwdSm80INS1_25CollectiveMainloopBwdSm80ILi2ELi2EN4cute5tupleIJNS5_1CILi128EEES8_NS7_ILi64EEEEEENS_10bfloat16_tEfNS_4arch4Sm80ELb0ELb1ELb1ELb0ELb1ELb0ELb0ELb0ELi2ELi4ELi4ELi4ELb0EEENS1_21CollectiveEpilogueBwdISA_SB_SD_Li256ELb0ELb0ELi2EEENS1_19SingleTileSchedulerILb0ELb0ELb0ELi128EEEEEEEEEvNT_6ParamsE$_ZZN4cute7flattenINS_5tupleIJNS1_IJNS_1CILi0EEENS1_IJNS2_ILi1EEENS2_ILi512EEEiEEEEEENS2_ILi4096EEENS1_IJiNS2_ILi8192EEEEEEEEEEEDaRKT_ENKUlRKT_E_clISA_EEDaSH_) ;  /* 0xfffe2b5000007944 */ /* 0x026fea0003c3ffff */
[----:B------:R1:W-:Y:S01]  /*2d0c0*/  STL [R12], R3 ;  /* 0x000000030c007387 */ /* 0x0003e20000100800 */
[----:B------:R-:W-:-:S03]  /*2d0d0*/  MOV R6, 0x2d0f0 ;  /* 0x0002d0f000067802 */ /* 0x000fc60000000f00 */
[----:B-1----:R-:W-:Y:S05]  /*2d0e0*/  CALL.REL.NOINC `($_ZN7cutlass13device_kernelIN5flash19enable_sm80_to_sm89INS1_16FlashAttnBwdSm80INS1_25CollectiveMainloopBwdSm80ILi2ELi2EN4cute5tupleIJNS5_1CILi128EEES8_NS7_ILi64EEEEEENS_10bfloat16_tEfNS_4arch4Sm80ELb0ELb1ELb1ELb0ELb1ELb0ELb0ELb0ELi2ELi4ELi4ELi4ELb0EEENS1_21CollectiveEpilogueBwdISA_SB_SD_Li256ELb0ELb0ELi2EEENS1_19SingleTileSchedulerILb0ELb0ELb0ELi128EEEEEEEEEvNT_6ParamsE$_ZZN4cute12filter_tupleINS_5tupleIJNS1_IJNS_1CILi0EEENS1_IJNS2_ILi1EEENS2_ILi512EEEiEEEEEENS2_ILi4096EEENS1_IJiNS2_ILi8192EEEEEEEEEZNS_7flattenISB_EEDaRKT_EUlRKT_E_EEDaSF_OT0_ENKUlDpSI_E_clIJNS1_IJS3_S4_S5_iEEENS1_IJS8_EEESA_EEEDaSM_) ;  /* 0xfffdee0000007944 */ /* 0x002fea0003c3ffff */
[----:B------:R-:W-:Y:S02]  /*2d0f0*/  ULDC.64 UR4, c[0x0][0x118] ;  /* 0x0000460000047ab9 */ /* 0x000fe40000000a00 */
[----:B-1----:R1:W5:Y:S01]  /*2d100*/  LD.E.64 R2, [R60.64+0x8] ;  /* 0x000008043c027980 */ /* 0x002362000c101b00 */
[----:B------:R-:W-:-:S02]  /*2d110*/  MOV R9, R58 ;  /* 0x0000003a00097202 */ /* 0x000fc40000000f00 */
[----:B------:R-:W-:Y:S02]  /*2d120*/  MOV R8, 0x2d140 ;  /* 0x0002d14000087802 */ /* 0x000fe40000000f00 */
[----:B-1---5:R-:W-:Y:S05]  /*2d130*/  CALL.REL.NOINC `($_ZN7cutlass13device_kernelIN5flash19enable_sm80_to_sm89INS1_16FlashAttnBwdSm80INS1_25CollectiveMainloopBwdSm80ILi2ELi2EN4cute5tupleIJNS5_1CILi128EEES8_NS7_ILi64EEEEEENS_10bfloat16_tEfNS_4arch4Sm80ELb0ELb1ELb1ELb0ELb1ELb0ELb0ELb0ELi2ELi4ELi4ELi4ELb0EEENS1_21CollectiveEpilogueBwdISA_SB_SD_Li256ELb0ELb0ELi2EEENS1_19SingleTileSchedulerILb0ELb0ELb0ELi128EEEEEEEEEvNT_6ParamsE$_ZN4cute8smem_ptrIPN7cutlass10bfloat16_tEECI1NS_12iter_adaptorIS3_S4_EEES3_) ;  /* 0xfffdea3000007944 */ /* 0x022fea0003c3ffff */
[----:B-1----:R1:W5:Y:S01]  /*2d140*/  LDL.64 R2, [R12] ;  /* 0x000000000c027983 */ /* 0x0023620000100a00 */
[----:B------:R-:W-:-:S03]  /*2d150*/  MOV R8, 0x2d170 ;  /* 0x0002d17000087802 */ /* 0x000fc60000000f00 */
[----:B-1---5:R-:W-:Y:S05]  /*2d160*/  CALL.REL.NOINC `($_ZN7cutlass13device_kernelIN5flash19enable_sm80_to_sm89INS1_16FlashAttnBwdSm80INS1_25CollectiveMainloopBwdSm80ILi2ELi2EN4cute5tupleIJNS5_1CILi128EEES8_NS7_ILi64EEEEEENS_10bfloat16_tEfNS_4arch4Sm80ELb0ELb1ELb1ELb0ELb1ELb0ELb0ELb0ELi2ELi4ELi4ELi4ELb0EEENS1_21CollectiveEpilogueBwdISA_SB_SD_Li256ELb0ELb0ELi2EEENS1_19SingleTileSchedulerILb0ELb0ELb0ELi128EEEEEEEEEvNT_6ParamsE$_ZN4cute8smem_ptrIPjECI1NS_12iter_adaptorIS1_S2_EEES1_) ;  /* 0xfffdeac000007944 */ /* 0x022fea0003c3ffff */
[----:B-1----:R-:W2:Y:S01]  /*2d170*/  LDL.64 R6, [R12] ;  /* 0x000000000c067983 */ /* 0x002ea20000100a00 */
[----:B------:R-:W-:Y:S01]  /*2d180*/  MOV R3, R4 ;  /* 0x0000000400037202 */ /* 0x000fe20000000f00 */
[----:B------:R-:W-:Y:S01]  /*2d190*/  IMAD.MOV.U32 R2, RZ, RZ, R5 ;  /* 0x000000ffff027224 */ /* 0x000fe200078e0005 */
[----:B------:R-:W-:Y:S01]  /*2d1a0*/  MOV R4, 0x2d1d0 ;  /* 0x0002d1d000047802 */ /* 0x000fe20000000f00 */
[----:B--2---:R1:W-:Y:S04]  /*2d1b0*/  STL.64 [R1+0x750], R6 ;  /* 0x0007500601007387 */ /* 0x0043e80000100a00 */
[----:B-1----:R-:W-:Y:S05]  /*2d1c0*/  CALL.REL.NOINC `($_ZN7cutlass13device_kernelIN5flash19enable_sm80_to_sm89INS1_16FlashAttnBwdSm80INS1_25CollectiveMainloopBwdSm80ILi2ELi2EN4cute5tupleIJNS5_1CILi128EEES8_NS7_ILi64EEEEEENS_10bfloat16_tEfNS_4arch4Sm80ELb0ELb1ELb1ELb0ELb1ELb0ELb0ELb0ELi2ELi4ELi4ELi4ELb0EEENS1_21CollectiveEpilogueBwdISA_SB_SD_Li256ELb0ELb0ELi2EEENS1_19SingleTileSchedulerILb0ELb0ELb0ELi128EEEEEEEEEvNT_6ParamsE$_ZN4cute3eso3ESOILb0ELb0EJNS_6LayoutINS_5tupleIJNS3_IJNS_1CILi1EEENS3_IJS5_NS4_ILi2EEES6_EEEEEES6_NS3_IJS6_S6_EEEEEENS3_IJNS3_IJNS4_ILi0EEENS3_IJS5_NS4_ILi256EEEiEEEEEENS4_ILi2048EEENS3_IJiNS4_ILi4096EEEEEEEEEEENS_10ViewEngineINS_8smem_ptrIPjEEEEEEC2ERKSJ_RKSO_) ;  /* 0xfffd9aa000007944 */ /* 0x002fea0003c3ffff */
        /* <DEDUP_REMOVED lines=347> */
[----:B----45:R-:W-:Y:S05]  /*2e780*/  CALL.REL.NOINC `($_ZN7cutlass13device_kernelIN5flash19enable_sm80_to_sm89INS1_16FlashAttnBwdSm80INS1_25CollectiveMainloopBwdSm80ILi2ELi2EN4cute5tupleIJNS5_1CILi128EEES8_NS7_ILi64EEEEEENS_10bfloat16_tEfNS_4arch4Sm80ELb0ELb1ELb1ELb0ELb1ELb0ELb0ELb0ELi2ELi4ELi4ELi4ELb0EEENS1_21CollectiveEpilogueBwdISA_SB_SD_Li256ELb0ELb0ELi2EEENS1_19SingleTileSchedulerILb0ELb0ELb0ELi128EEEEEEEEEvNT_6ParamsE$_ZN4cute8smem_ptrIPN7cutlass10bfloat16_tEECI1NS_12iter_adaptorIS3_S4_EEES3_) ;  /* 0xfffdd3e000007944 */ /* 0x030fea0003c3ffff */
[----:B-1----:R1:W5:Y:S01]  /*2e790*/  LDL.64 R2, [R1+0x758] ;  /* 0x0007580001027983 */ /* 0x0023620000100a00 */
[----:B------:R-:W-:-:S03]  /*2e7a0*/  MOV R6, 0x2e7c0 ;  /* 0x0002e7c000067802 */ /* 0x000fc60000000f00 */
[----:B-1---5:R-:W-:Y:S05]  /*2e7b0*/  CALL.REL.NOINC `($_ZN7cutlass13device_kernelIN5flash19enable_sm80_to_sm89INS1_16FlashAttnBwdSm80INS1_25CollectiveMainloopBwdSm80ILi2ELi2EN4cute5tupleIJNS5_1CILi128EEES8_NS7_ILi64EEEEEENS_10bfloat16_tEfNS_4arch4Sm80ELb0ELb1ELb1ELb0ELb1ELb0ELb0ELb0ELi2ELi4ELi4ELi4ELb0EEENS1_21CollectiveEpilogueBwdISA_SB_SD_Li256ELb0ELb0ELi2EEENS1_19SingleTileSchedulerILb0ELb0ELb0ELi128EEEEEEEEEvNT_6ParamsE$_ZN4cute3eso3ESOILb1ELb0EJNS_14ComposedLayoutINS_7SwizzleILi3ELi3ELi3EEENS_1CILj0EEENS_6LayoutINS_5tupleIJNS5_ILi64EEENS5_ILi128EEEEEENS8_IJNS5_ILi1EEES9_EEEEEEENS_10ViewEngineINS_8smem_ptrIPN7cutlass10bfloat16_tEEEEEEEC2ERKSF_RKSM_) ;  /* 0xfffd9aa000007944 */ /* 0x022fea0003c3ffff */
[----:B-1----:R1:W5:Y:S01]  /*2e7c0*/  LDL.64 R2, [R1+0x758] ;  /* 0x0007580001027983 */ /* 0x0023620000100a00 */
[----:B------:R-:W-:-:S03]  /*2e7d0*/  MOV R6, 0x2e7f0 ;  /* 0x0002e7f000067802 */ /* 0x000fc60000000f00 */
[----:B-1---5:R-:W-:Y:S05]  /*2e7e0*/  CALL.REL.NOINC `($_ZN7cutlass13device_kernelIN5flash19enable_sm80_to_sm89INS1_16FlashAttnBwdSm80INS1_25CollectiveMainloopBwdSm80ILi2ELi2EN4cute5tupleIJNS5_1CILi128EEES8_NS7_ILi64EEEEEENS_10bfloat16_tEfNS_4arch4Sm80ELb0ELb1ELb1ELb0ELb1ELb0ELb0ELb0ELi2ELi4ELi4ELi4ELb0EEENS1_21CollectiveEpilogueBwdISA_SB_SD_Li256ELb0ELb0ELi2EEENS1_19SingleTileSchedulerILb0ELb0ELb0ELi128EEEEEEEEEvNT_6ParamsE$_ZN4cute3eso3ESOILb1ELb0EJNS_14ComposedLayoutINS_7SwizzleILi3ELi3ELi3EEENS_1CILj0EEENS_6LayoutINS_5tupleIJNS8_IJNS8_IJNS5_ILi4EEENS5_ILi8EEEEEENS8_IJNS5_ILi2EEENS5_ILi1EEEEEEEEENS8_IJNS8_IJSC_SC_EEESB_EEEEEENS8_IJNS8_IJNS8_IJNS5_ILi128EEESD_EEENS8_IJSA_NS5_ILi0EEEEEEEEENS8_IJNS8_IJNS5_ILi64EEENS5_ILi512EEEEEENS8_IJNS5_ILi16EEENS5_ILi1024EEEEEEEEEEEEEEEENS_10ViewEngineINS_8smem_ptrIPN7cutlass10bfloat16_tEEEEEEEC2ERKSX_RKS14_) ;  /* 0xfffd9af000007944 */ /* 0x022fea0003c3ffff */
        /* <DEDUP_REMOVED lines=23> */
[----:B------:R2:W-:Y:S01]  /*2e960*/  STL [R12], R2 ;  /* 0x000000020c007387 */ /* 0x0005e20000100800 */
[----:B------:R-:W-:Y:S02]  /*2e970*/  MOV R4, R58 ;  /* 0x0000003a00047202 */ /* 0x000fe40000000f00 */
[----:B------:R-:W-:Y:S01]  /*2e980*/  MOV R8, 0x2e9b0 ;  /* 0x0002e9b000087802 */ /* 0x000fe20000000f00 */
[----:B------:R2:W-:Y:S04]  /*2e990*/  STL [R12+0x4], R3 ;  /* 0x000004030c007387 */ /* 0x0005e80000100800 */
[----:B-12---:R-:W-:Y:S05]  /*2e9a0*/  CALL.REL.NOINC `($_ZN7cutlass13device_kernelIN5flash19enable_sm80_to_sm89INS1_16FlashAttnBwdSm80INS1_25CollectiveMainloopBwdSm80ILi2ELi2EN4cute5tupleIJNS5_1CILi128EEES8_NS7_ILi64EEEEEENS_10bfloat16_tEfNS_4arch4Sm80ELb0ELb1ELb1ELb0ELb1ELb0ELb0ELb0ELi2ELi4ELi4ELi4ELb0EEENS1_21CollectiveEpilogueBwdISA_SB_SD_Li256ELb0ELb0ELi2EEENS1_19SingleTileSchedulerILb0ELb0ELb0ELi128EEEEEEEEEvNT_6ParamsE$_ZZN4cute12filter_tupleINS_5tupleIJNS1_IJiNS1_IJiNS_1CILi0EEEEEEEEENS1_IJNS_10UnderscoreENS1_IJS6_S6_EEEEEEEEES9_ZNS_4diceIS9_S9_EEDaRKT_RKT0_EUlRKT_RKT0_E_EEDaSD_SG_OT1_ENKUlDpSJ_E_clIJNS1_IJiiS3_EEENS1_IJEEEEEEDaSQ_) ;  /* 0xfffdd5a000007944 */ /* 0x006fea0003c3ffff */
[----:B------:R-:W-:Y:S02]  /*2e9b0*/  MOV R72, 0x2e9d0 ;  /* 0x0002e9d000487802 */ /* 0x000fe40000000f00 */
[----:B-12--5:R-:W-:Y:S05]  /*2e9c0*/  CALL.REL.NOINC `($_ZN7cutlass13device_kernelIN5flash19enable_sm80_to_sm89INS1_16FlashAttnBwdSm80INS1_25CollectiveMainloopBwdSm80ILi2ELi2EN4cute5tupleIJNS5_1CILi128EEES8_NS7_ILi64EEEEEENS_10bfloat16_tEfNS_4arch4Sm80ELb0ELb1ELb1ELb0ELb1ELb0ELb0ELb0ELi2ELi4ELi4ELi4ELb0EEENS1_21CollectiveEpilogueBwdISA_SB_SD_Li256ELb0ELb0ELi2EEENS1_19SingleTileSchedulerILb0ELb0ELb0ELi128EEEEEEEEEvNT_6ParamsE$_ZZN4cute7idx2crdINS_5tupleIJiiNS_1CILi0EEEEEENS1_IJNS1_IJNS2_ILi4EEENS2_ILi8EEEEEENS2_ILi2EEENS2_ILi1EEEEEEEEDaRKT_RKT0_ENKUlRKT_RKT0_E_clIiS7_EEDaSJ_SM_) ;  /* 0xfffe12f000007944 */ /* 0x026fea0003c3ffff */
[----:B------:R-:W-:Y:S02]  /*2e9d0*/  MOV R2, 0x2e9f0 ;  /* 0x0002e9f000027802 */ /* 0x000fe40000000f00 */
[----:B-1----:R-:W-:Y:S05]  /*2e9e0*/  CALL.REL.NOINC `($_ZN7cutlass13device_kernelIN5flash19enable_sm80_to_sm89INS1_16FlashAttnBwdSm80INS1_25CollectiveMainloopBwdSm80ILi2ELi2EN4cute5tupleIJNS5_1CILi128EEES8_NS7_ILi64EEEEEENS_10bfloat16_tEfNS_4arch4Sm80ELb0ELb1ELb1ELb0ELb1ELb0ELb0ELb0ELi2ELi4ELi4ELi4ELb0EEENS1_21CollectiveEpilogueBwdISA_SB_SD_Li256ELb0ELb0ELi2EEENS1_19SingleTileSchedulerILb0ELb0ELb0ELi128EEEEEEEEEvNT_6ParamsE$_ZZN4cute7idx2crdINS_5tupleIJiiNS_1CILi0EEEEEENS1_IJNS1_IJNS2_ILi4EEENS2_ILi8EEEEEENS2_ILi2EEENS2_ILi1EEEEEEEEDaRKT_RKT0_ENKUlRKT_RKT0_E_clIiS8_EEDaSJ_SM_) ;  /* 0xfffe16f000007944 */ /* 0x002fea0003c3ffff */
[----:B------:R1:W-:Y:S01]  /*2e9f0*/  STL [R12], R6 ;  /* 0x000000060c007387 */ /* 0x0003e20000100800 */
[----:B------:R-:W-:Y:S02]  /*2ea00*/  MOV R2, R58 ;  /* 0x0000003a00027202 */ /* 0x000fe40000000f00 */
[----:B------:R-:W-:-:S02]  /*2ea10*/  MOV R72, 0x2ea30 ;  /* 0x0002ea3000487802 */ /* 0x000fc40000000f00 */
[----:B-1----:R-:W-:Y:S05]  /*2ea20*/  CALL.REL.NOINC `($_ZN7cutlass13device_kernelIN5flash19enable_sm80_to_sm89INS1_16FlashAttnBwdSm80INS1_25CollectiveMainloopBwdSm80ILi2ELi2EN4cute5tupleIJNS5_1CILi128EEES8_NS7_ILi64EEEEEENS_10bfloat16_tEfNS_4arch4Sm80ELb0ELb1ELb1ELb0ELb1ELb0ELb0ELb0ELi2ELi4ELi4ELi4ELb0EEENS1_21CollectiveEpilogueBwdISA_SB_SD_Li256ELb0ELb0ELi2EEENS1_19SingleTileSchedulerILb0ELb0ELb0ELi128EEEEEEEEEvNT_6ParamsE$_ZZN4cute9transformINS_5tupleIJiiNS_1CILi0EEEEEENS1_IJNS1_IJNS2_ILi4EEENS2_ILi8EEEEEENS2_ILi2EEENS2_ILi1EEEEEEZNS_7idx2crdIS4_SA_EEDaRKT_RKT0_EUlRKT_RKT0_E_EEDaSE_SH_OT1_ENKUlDpSK_E_clIJNS1_IJiiEEEiS3_EEEDaSR_) ;  /* 0xfffe1dc000007944 */ /* 0x002fea0003c3ffff */
[----:B------:R-:W-:Y:S02]  /*2ea30*/  MOV R6, 0x2ea50 ;  /* 0x0002ea5000067802 */ /* 0x000fe40000000f00 */
[----:B--2--5:R-:W-:Y:S05]  /*2ea40*/  CALL.REL.NOINC `($_ZN7cutlass13device_kernelIN5flash19enable_sm80_to_sm89INS1_16FlashAttnBwdSm80INS1_25CollectiveMainloopBwdSm80ILi2ELi2EN4cute5tupleIJNS5_1CILi128EEES8_NS7_ILi64EEEEEENS_10bfloat16_tEfNS_4arch4Sm80ELb0ELb1ELb1ELb0ELb1ELb0ELb0ELb0ELi2ELi4ELi4ELi4ELb0EEENS1_21CollectiveEpilogueBwdISA_SB_SD_Li256ELb0ELb0ELi2EEENS1_19SingleTileSchedulerILb0ELb0ELb0ELi128EEEEEEEEEvNT_6ParamsE$_ZZN4cute13to_mixed_bitsINS_5tupleIJNS1_IJNS_1CILi4EEENS2_ILi8EEEEEENS2_ILi2EEENS2_ILi1EEEEEENS1_IJNS1_IJNS2_ILi128EEENS2_ILi0EEEEEES4_SA_EEENS1_IJNS1_IJiiEEEiSA_EEEEEDaRKT_RKT0_RKT1_ENKUlRKT_RKT0_RKT1_E_clIS5_SB_SD_EEDaSQ_ST_SW_) ;  /* 0xfffddf6000007944 */ /* 0x024fea0003c3ffff */
[----:B------:R-:W-:Y:S02]  /*2ea50*/  MOV R6, 0x2ea70 ;  /* 0x0002ea7000067802 */ /* 0x000fe40000000f00 */
[----:B------:R-:W-:Y:S05]  /*2ea60*/  CALL.REL.NOINC `($_ZN7cutlass13device_kernelIN5flash19enable_sm80_to_sm89INS1_16FlashAttnBwdSm80INS1_25CollectiveMainloopBwdSm80ILi2ELi2EN4cute5tupleIJNS5_1CILi128EEES8_NS7_ILi64EEEEEENS_10bfloat16_tEfNS_4arch4Sm80ELb0ELb1ELb1ELb0ELb1ELb0ELb0ELb0ELi2ELi4ELi4ELi4ELb0EEENS1_21CollectiveEpilogueBwdISA_SB_SD_Li256ELb0ELb0ELi2EEENS1_19SingleTileSchedulerILb0ELb0ELb0ELi128EEEEEEEEEvNT_6ParamsE$_ZZN4cute13to_mixed_bitsINS_5tupleIJNS1_IJNS_1CILi4EEENS2_ILi8EEEEEENS2_ILi2EEENS2_ILi1EEEEEENS1_IJNS1_IJNS2_ILi128EEENS2_ILi0EEEEEES4_SA_EEENS1_IJNS1_IJiiEEEiSA_EEEEEDaRKT_RKT0_RKT1_ENKUlRKT_RKT0_RKT1_E_clIS6_S4_iEEDaSQ_ST_SW_) ;  /* 0xfffddfb000007944 */ /* 0x000fea0003c3ffff */
[----:B------:R-:W-:Y:S02]  /*2ea70*/  MOV R5, R2 ;  /* 0x0000000200057202 */ /* 0x000fe40000000f00 */
[----:B------:R-:W-:-:S02]  /*2ea80*/  MOV R2, 0x2eaa0 ;  /* 0x0002eaa000027802 */ /* 0x000fc40000000f00 */
[----:B------:R-:W-:Y:S05]  /*2ea90*/  CALL.REL.NOINC `($_ZN7cutlass13device_kernelIN5flash19enable_sm80_to_sm89INS1_16FlashAttnBwdSm80INS1_25CollectiveMainloopBwdSm80ILi2ELi2EN4cute5tupleIJNS5_1CILi128EEES8_NS7_ILi64EEEEEENS_10bfloat16_tEfNS_4arch4Sm80ELb0ELb1ELb1ELb0ELb1ELb0ELb0ELb0ELi2ELi4ELi4ELi4ELb0EEENS1_21CollectiveEpilogueBwdISA_SB_SD_Li256ELb0ELb0ELi2EEENS1_19SingleTileSchedulerILb0ELb0ELb0ELi128EEEEEEEEEvNT_6ParamsE$_ZZN4cute13to_mixed_bitsINS_5tupleIJNS1_IJNS_1CILi4EEENS2_ILi8EEEEEENS2_ILi2EEENS2_ILi1EEEEEENS1_IJNS1_IJNS2_ILi128EEENS2_ILi0EEEEEES4_SA_EEENS1_IJNS1_IJiiEEEiSA_EEEEEDaRKT_RKT0_RKT1_ENKUlDpRKT_E_clIJNS_9MixedBitsILj0ELj384EEENSU_ILj0ELj8EEENS2_ILj0EEEEEEDaSR_) ;  /* 0xfffdded000007944 */ /* 0x000fea0003c3ffff */
        /* <DEDUP_REMOVED lines=13> */
[----:B-1----:R-:W-:Y:S05]  /*2eb70*/  CALL.REL.NOINC `($_ZN7cutlass13device_kernelIN5flash19enable_sm80_to_sm89INS1_16FlashAttnBwdSm80INS1_25CollectiveMainloopBwdSm80ILi2ELi2EN4cute5tupleIJNS5_1CILi128EEES8_NS7_ILi64EEEEEENS_10bfloat16_tEfNS_4arch4Sm80ELb0ELb1ELb1ELb0ELb1ELb0ELb0ELb0ELi2ELi4ELi4ELi4ELb0EEENS1_21CollectiveEpilogueBwdISA_SB_SD_Li256ELb0ELb0ELi2EEENS1_19SingleTileSchedulerILb0ELb0ELb0ELi128EEEEEEEEEvNT_6ParamsE$_ZN4cute3eso3ESOILb1ELb0EJNS_1CILi8EEEiiEEC2ERKS3_RKiS8_) ;  /* 0xfffda04000007944 */ /* 0x002fea0003c3ffff */
[----:B-1----:R1:W5:Y:S01]  /*2eb80*/  LDL.64 R2, [R1+0x758] ;  /* 0x0007580001027983 */ /* 0x0023620000100a00 */
[----:B------:R-:W-:Y:S01]  /*2eb90*/  IMAD.MOV.U32 R5, RZ, RZ, 0x48 ;  /* 0x00000048ff057424 */ /* 0x000fe200078e00ff */
[----:B------:R-:W-:Y:S01]  /*2eba0*/  LOP3.LUT P0, RZ, R9, 0x8, RZ, 0xc0, !PT ;  /* 0x0000000809ff7812 */ /* 0x000fe2000780c0ff */
[----:B------:R-:W-:Y:S01]  /*2ebb0*/  IMAD.MOV.U32 R62, RZ, RZ, R27 ;  /* 0x000000ffff3e7224 */ /* 0x000fe200078e001b */
[----:B------:R-:W-:-:S02]  /*2ebc0*/  MOV R6, 0x2ebf0 ;  /* 0x0002ebf000067802 */ /* 0x000fc40000000f00 */
[----:B------:R-:W-:-:S04]  /*2ebd0*/  SEL R5, R5, 0x38, !P0 ;  /* 0x0000003805057807 */ /* 0x000fc80004000000 */
[----:B-1---5:R-:W-:Y:S05]  /*2ebe0*/  CALL.REL.NOINC `($_ZN7cutlass13device_kernelIN5flash19enable_sm80_to_sm89INS1_16FlashAttnBwdSm80INS1_25CollectiveMainloopBwdSm80ILi2ELi2EN4cute5tupleIJNS5_1CILi128EEES8_NS7_ILi64EEEEEENS_10bfloat16_tEfNS_4arch4Sm80ELb0ELb1ELb1ELb0ELb1ELb0ELb0ELb0ELi2ELi4ELi4ELi4ELb0EEENS1_21CollectiveEpilogueBwdISA_SB_SD_Li256ELb0ELb0ELi2EEENS1_19SingleTileSchedulerILb0ELb0ELb0ELi128EEEEEEEEEvNT_6ParamsE$_ZN4cute3eso3ESOILb0ELb1EJiNS_1CILi144EEENS2_ILi288EEEEEC2ERKiRKS3_RKS4_) ;  /* 0xfffd92b000007944 */ /* 0x022fea0003c3ffff */
[----:B------:R-:W2:Y:S01]  /*2ebf0*/  LDL R8, [R1+0x758] ;  /* 0x0007580001087983 */ /* 0x000ea20000100800 */
[----:B------:R-:W-:Y:S01]  /*2ec00*/  IMAD.MOV.U32 R62, RZ, RZ, R27 ;  /* 0x000000ffff3e7224 */ /* 0x000fe200078e001b */
[----:B-1----:R-:W-:Y:S02]  /*2ec10*/  MOV R4, R14 ;  /* 0x0000000e00047202 */ /* 0x002fe40000000f00 */
[----:B------:R-:W-:Y:S01]  /*2ec20*/  MOV R6, 0x2ec50 ;  /* 0x0002ec5000067802 */ /* 0x000fe20000000f00 */
[----:B--2---:R1:W-:Y:S04]  /*2ec30*/  STL [R1+0x790], R8 ;  /* 0x0007900801007387 */ /* 0x0043e80000100800 */
[----:B-1----:R-:W-:Y:S05]  /*2ec40*/  CALL.REL.NOINC `($_ZN7cutlass13device_kernelIN5flash19enable_sm80_to_sm89INS1_16FlashAttnBwdSm80INS1_25CollectiveMainloopBwdSm80ILi2ELi2EN4cute5tupleIJNS5_1CILi128EEES8_NS7_ILi64EEEEEENS_10bfloat16_tEfNS_4arch4Sm80ELb0ELb1ELb1ELb0ELb1ELb0ELb0ELb0ELi2ELi4ELi4ELi4ELb0EEENS1_21CollectiveEpilogueBwdISA_SB_SD_Li256ELb0ELb0ELi2EEENS1_19SingleTileSchedulerILb0ELb0ELb0ELi128EEEEEEEEEvNT_6ParamsE$_ZN4cute3eso3ESOILb1ELb0EJNS_1CILi1EEENS_5tupleIJNS2_ILi8EEEiiEEENS2_ILi64EEENS4_IJiNS2_ILi144EEENS2_ILi288EEEEEENS2_ILi512EEEEEC2ERKS3_RKS6_RKS7_RKSA_RKSB_) ;  /* 0xfffd9a9000007944 */ /* 0x002fea0003c3ffff */
[----:B-1----:R1:W5:Y:S04]  /*2ec50*/  LDL R5, [R1+0x760] ;  /* 0x0007600001057983 */ /* 0x0023680000100800 */
[----:B------:R1:W5:Y:S01]  /*2ec60*/  LDL.64 R2, [R1+0x758] ;  /* 0x0007580001027983 */ /* 0x0003620000100a00 */
[----:B------:R-:W-:-:S02]  /*2ec70*/  MOV R62, R27 ;  /* 0x0000001b003e7202 */ /* 0x000fc40000000f00 */
[----:B------:R-:W-:Y:S02]  /*2ec80*/  MOV R6, 0x2eca0 ;  /* 0x0002eca000067802 */ /* 0x000fe40000000f00 */
[----:B-1---5:R-:W-:Y:S05]  /*2ec90*/  CALL.REL.NOINC `($_ZN7cutlass13device_kernelIN5flash19enable_sm80_to_sm89INS1_16FlashAttnBwdSm80INS1_25CollectiveMainloopBwdSm80ILi2ELi2EN4cute5tupleIJNS5_1CILi128EEES8_NS7_ILi64EEEEEENS_10bfloat16_tEfNS_4arch4Sm80ELb0ELb1ELb1ELb0ELb1ELb0ELb0ELb0ELi2ELi4ELi4ELi4ELb0EEENS1_21CollectiveEpilogueBwdISA_SB_SD_Li256ELb0ELb0ELi2EEENS1_19SingleTileSchedulerILb0ELb0ELb0ELi128EEEEEEEEEvNT_6ParamsE$_ZN4cute5tupleIJNS0_IJNS_1CILi8EEENS0_IJNS1_ILi2EEES3_S3_EEENS1_ILi1EEES4_S5_EEENS0_IJS5_NS0_IJS2_iiEEENS1_ILi64EEENS0_IJiNS1_ILi144EEENS1_ILi288EEEEEENS1_ILi512EEEEEEEEC2ERKS6_RKSD_) ;  /* 0xfffdcb5000007944 */ /* 0x022fea0003c3ffff */
[----:B------:R2:W5:Y:S04]  /*2eca0*/  LDL R6, [R1+0x760] ;  /* 0x0007600001067983 */ /* 0x0005680000100800 */
[----:B-1----:R2:W5:Y:S01]  /*2ecb0*/  LDL.64 R2, [R1+0x758] ;  /* 0x0007580001027983 */ /* 0x0025620000100a00 */
[----:B------:R-:W-:-:S03]  /*2ecc0*/  MOV R4, 0x2ece0 ;  /* 0x0002ece000047802 */ /* 0x000fc60000000f00 */
[----:B--2--5:R-:W-:Y:S05]  /*2ecd0*/  CALL.REL.NOINC `($_ZN7cutlass13device_kernelIN5flash19enable_sm80_to_sm89INS1_16FlashAttnBwdSm80INS1_25CollectiveMainloopBwdSm80ILi2ELi2EN4cute5tupleIJNS5_1CILi128EEES8_NS7_ILi64EEEEEENS_10bfloat16_tEfNS_4arch4Sm80ELb0ELb1ELb1ELb0ELb1ELb0ELb0ELb0ELi2ELi4ELi4ELi4ELb0EEENS1_21CollectiveEpilogueBwdISA_SB_SD_Li256ELb0ELb0ELi2EEENS1_19SingleTileSchedulerILb0ELb0ELb0ELi128EEEEEEEEEvNT_6ParamsE$_ZZN4cute7flattenINS_5tupleIJNS_1CILi1EEENS1_IJNS2_ILi8EEEiiEEENS2_ILi64EEENS1_IJiNS2_ILi144EEENS2_ILi288EEEEEENS2_ILi512EEEEEEEEDaRKT_ENKUlRKT_E_clIS5_EEDaSH_) ;  /* 0xfffe0f6000007944 */ /* 0x024fea0003c3ffff */
[----:B------:R1:W-:Y:S01]  /*2ece0*/  STL [R12], R2 ;  /* 0x000000020c007387 */ /* 0x0003e20000100800 */
[----:B------:R-:W-:Y:S02]  /*2ecf0*/  MOV R5, R6 ;  /* 0x0000000600057202 */ /* 0x000fe40000000f00 */
[----:B------:R-:W-:Y:S01]  /*2ed00*/  MOV R4, 0x2ed30 ;  /* 0x0002ed3000047802 */ /* 0x000fe20000000f00 */
[----:B------:R1:W-:Y:S04]  /*2ed10*/  STL [R12+0x4], R3 ;  /* 0x000004030c007387 */ /* 0x0003e80000100800 */
[----:B-1----:R-:W-:Y:S05]  /*2ed20*/  CALL.REL.NOINC `($_ZN7cutlass13device_kernelIN5flash19enable_sm80_to_sm89INS1_16FlashAttnBwdSm80INS1_25CollectiveMainloopBwdSm80ILi2ELi2EN4cute5tupleIJNS5_1CILi128EEES8_NS7_ILi64EEEEEENS_10bfloat16_tEfNS_4arch4Sm80ELb0ELb1ELb1ELb0ELb1ELb0ELb0ELb0ELi2ELi4ELi4ELi4ELb0EEENS1_21CollectiveEpilogueBwdISA_SB_SD_Li256ELb0ELb0ELi2EEENS1_19SingleTileSchedulerILb0ELb0ELb0ELi128EEEEEEEEEvNT_6ParamsE$_ZZN4cute7flattenINS_5tupleIJNS_1CILi1EEENS1_IJNS2_ILi8EEEiiEEENS2_ILi64EEENS1_IJiNS2_ILi144EEENS2_ILi288EEEEEENS2_ILi512EEEEEEEEDaRKT_ENKUlRKT_E_clIS9_EEDaSH_) ;  /* 0xfffe0f3000007944 */ /* 0x002fea0003c3ffff */
[----:B------:R1:W-:Y:S01]  /*2ed30*/  STL [R1+0x794], R2 ;  /* 0x0007940201007387 */ /* 0x0003e20000100800 */
[----:B------:R-:W-:-:S02]  /*2ed40*/  MOV R62, R58 ;  /* 0x0000003a003e7202 */ /* 0x000fc40000000f00 */
[----:B------:R-:W-:Y:S02]  /*2ed50*/  MOV R4, 0x2ed70 ;  /* 0x0002ed7000047802 */ /* 0x000fe40000000f00 */
[----:B-1----:R-:W-:Y:S05]  /*2ed60*/  CALL.REL.NOINC `($_ZN7cutlass13device_kernelIN5flash19enable_sm80_to_sm89INS1_16FlashAttnBwdSm80INS1_25CollectiveMainloopBwdSm80ILi2ELi2EN4cute5tupleIJNS5_1CILi128EEES8_NS7_ILi64EEEEEENS_10bfloat16_tEfNS_4arch4Sm80ELb0ELb1ELb1ELb0ELb1ELb0ELb0ELb0ELi2ELi4ELi4ELi4ELb0EEENS1_21CollectiveEpilogueBwdISA_SB_SD_Li256ELb0ELb0ELi2EEENS1_19SingleTileSchedulerILb0ELb0ELb0ELi128EEEEEEEEEvNT_6ParamsE$_ZZN4cute12filter_tupleINS_5tupleIJNS_1CILi1EEENS1_IJNS2_ILi8EEEiiEEENS2_ILi64EEENS1_IJiNS2_ILi144EEENS2_ILi288EEEEEENS2_ILi512EEEEEEZNS_7flattenISB_EEDaRKT_EUlRKT_E_EEDaSF_OT0_ENKUlDpSI_E_clIJNS1_IJS3_EEES5_NS1_IJS6_EEES9_NS1_IJSA_EEEEEEDaSM_) ;  /* 0xfffdd7a000007944 */ /* 0x002fea0003c3ffff */
[----:B------:R-:W-:Y:S02]  /*2ed70*/  MOV R62, R27 ;  /* 0x0000001b003e7202 */ /* 0x000fe40000000f00 */
[----:B------:R-:W-:Y:S02]  /*2ed80*/  MOV R6, 0x2eda0 ;  /* 0x0002eda000067802 */ /* 0x000fe40000000f00 */
[----:B--2--5:R-:W-:Y:S05]  /*2ed90*/  CALL.REL.NOINC `($_ZN7cutlass13device_kernelIN5flash19enable_sm80_to_sm89INS1_16FlashAttnBwdSm80INS1_25CollectiveMainloopBwdSm80ILi2ELi2EN4cute5tupleIJNS5_1CILi128EEES8_NS7_ILi64EEEEEENS_10bfloat16_tEfNS_4arch4Sm80ELb0ELb1ELb1ELb0ELb1ELb0ELb0ELb0ELi2ELi4ELi4ELi4ELb0EEENS1_21CollectiveEpilogueBwdISA_SB_SD_Li256ELb0ELb0ELi2EEENS1_19SingleTileSchedulerILb0ELb0ELb0ELi128EEEEEEEEEvNT_6ParamsE$_ZN4cute3eso3ESOILb0ELb1EJiNS_1CILi144EEENS2_ILi512EEEEEC2ERKiRKS3_RKS4_) ;  /* 0xfffd914000007944 */ /* 0x024fea0003c3ffff */
[----:B------:R-:W2:Y:S01]  /*2eda0*/  LDL R6, [R1+0x758] ;  /* 0x0007580001067983 */ /* 0x000ea20000100800 */
[----:B-1----:R-:W-:Y:S01]  /*2edb0*/  IMAD.MOV.U32 R4, RZ, RZ, R44 ;  /* 0x000000ffff047224 */ /* 0x002fe200078e002c */
[----:B------:R-:W-:Y:S02]  /*2edc0*/  MOV R62, R27 ;  /* 0x0000001b003e7202 */ /* 0x000fe40000000f00 */
[----:B------:R-:W-:Y:S01]  /*2edd0*/  MOV R8, 0x2ee00 ;  /* 0x0002ee0000087802 */ /* 0x000fe20000000f00 */
[----:B--2---:R1:W-:Y:S04]  /*2ede0*/  STL [R1+0x11ec], R6 ;  /* 0x0011ec0601007387 */ /* 0x0043e80000100800 */
[----:B-1----:R-:W-:Y:S05]  /*2edf0*/  CALL.REL.NOINC `($_ZN7cutlass13device_kernelIN5flash19enable_sm80_to_sm89INS1_16FlashAttnBwdSm80INS1_25CollectiveMainloopBwdSm80ILi2ELi2EN4cute5tupleIJNS5_1CILi128EEES8_NS7_ILi64EEEEEENS_10bfloat16_tEfNS_4arch4Sm80ELb0ELb1ELb1ELb0ELb1ELb0ELb0ELb0ELi2ELi4ELi4ELi4ELb0EEENS1_21CollectiveEpilogueBwdISA_SB_SD_Li256ELb0ELb0ELi2EEENS1_19SingleTileSchedulerILb0ELb0ELb0ELi128EEEEEEEEEvNT_6ParamsE$_ZN4cute3eso3ESOILb0ELb0EJiiNS_1CILi144EEENS2_ILi512EEEEEC2ERKiS7_RKS3_RKS4_) ;  /* 0xfffd8a2000007944 */ /* 0x002fea0003c3ffff */
[----:B-1----:R-:W2:Y:S01]  /*2ee00*/  LDL.64 R4, [R1+0x758] ;  /* 0x0007580001047983 */ /* 0x002ea20000100a00 */
[----:B------:R-:W-:Y:S01]  /*2ee10*/  IMAD.MOV.U32 R3, RZ, RZ, R16 ;  /* 0x000000ffff037224 */ /* 0x000fe200078e0010 */
[----:B------:R-:W-:Y:S01]  /*2ee20*/  MOV R7, R45 ;  /* 0x0000002d00077202 */ /* 0x000fe20000000f00 */
[----:B------:R-:W-:Y:S01]  /*2ee30*/  IMAD.MOV.U32 R69, RZ, RZ, R27 ;  /* 0x000000ffff457224 */ /* 0x000fe200078e001b */
[----:B------:R-:W-:Y:S01]  /*2ee40*/  MOV R6, 0x2ee70 ;  /* 0x0002ee7000067802 */ /* 0x000fe20000000f00 */
[----:B--2---:R1:W-:Y:S04]  /*2ee50*/  STL.64 [R1+0x788], R4 ;  /* 0x0007880401007387 */ /* 0x0043e80000100a00 */
[----:B-1----:R-:W-:Y:S05]  /*2ee60*/  CALL.REL.NOINC `($_ZN7cutlass13device_kernelIN5flash19enable_sm80_to_sm89INS1_16FlashAttnBwdSm80INS1_25CollectiveMainloopBwdSm80ILi2ELi2EN4cute5tupleIJNS5_1CILi128EEES8_NS7_ILi64EEEEEENS_10bfloat16_tEfNS_4arch4Sm80ELb0ELb1ELb1ELb0ELb1ELb0ELb0ELb0ELi2ELi4ELi4ELi4ELb0EEENS1_21CollectiveEpilogueBwdISA_SB_SD_Li256ELb0ELb0ELi2EEENS1_19SingleTileSchedulerILb0ELb0ELb0ELi128EEEEEEEEEvNT_6ParamsE$_ZN4cute3eso3ESOILb0ELb0EJiiiNS_1CILi144EEENS2_ILi512EEEEEC2ERKiS7_S7_RKS3_RKS4_) ;  /* 0xfffd8c5000007944 */ /* 0x002fea0003c3ffff */
        /* <DEDUP_REMOVED lines=9> */
[----:B-1----:R-:W-:Y:S05]  /*2ef00*/  CALL.REL.NOINC `($_ZN7cutlass13device_kernelIN5flash19enable_sm80_to_sm89INS1_16FlashAttnBwdSm80INS1_25CollectiveMainloopBwdSm80ILi2ELi2EN4cute5tupleIJNS5_1CILi128EEES8_NS7_ILi64EEEEEENS_10bfloat16_tEfNS_4arch4Sm80ELb0ELb1ELb1ELb0ELb1ELb0ELb0ELb0ELi2ELi4ELi4ELi4ELb0EEENS1_21CollectiveEpilogueBwdISA_SB_SD_Li256ELb0ELb0ELi2EEENS1_19SingleTileSchedulerILb0ELb0ELb0ELi128EEEEEEEEEvNT_6ParamsE$_ZN4cute3eso3ESOILb1ELb0EJNS_1CILi8EEEiiiNS2_ILi144EEENS2_ILi512EEEEEC2ERKS3_RKiSA_SA_RKS4_RKS5_) ;  /* 0xfffd9d2000007944 */ /* 0x002fea0003c3ffff */
        /* <DEDUP_REMOVED lines=8> */
[----:B-1----:R-:W-:Y:S05]  /*2ef90*/  CALL.REL.NOINC `($_ZN7cutlass13device_kernelIN5flash19enable_sm80_to_sm89INS1_16FlashAttnBwdSm80INS1_25CollectiveMainloopBwdSm80ILi2ELi2EN4cute5tupleIJNS5_1CILi128EEES8_NS7_ILi64EEEEEENS_10bfloat16_tEfNS_4arch4Sm80ELb0ELb1ELb1ELb0ELb1ELb0ELb0ELb0ELi2ELi4ELi4ELi4ELb0EEENS1_21CollectiveEpilogueBwdISA_SB_SD_Li256ELb0ELb0ELi2EEENS1_19SingleTileSchedulerILb0ELb0ELb0ELi128EEEEEEEEEvNT_6ParamsE$_ZN4cute3eso3ESOILb1ELb0EJNS_1CILi1EEEiiiNS2_ILi144EEENS2_ILi512EEEEEC2ERKS3_RKiSA_SA_RKS4_RKS5_) ;  /* 0xfffd986000007944 */ /* 0x002fea0003c3ffff */
[----:B-1----:R1:W5:Y:S04]  /*2efa0*/  LDL R5, [R1+0x760] ;  /* 0x0007600001057983 */ /* 0x0023680000100800 */
[----:B------:R1:W5:Y:S01]  /*2efb0*/  LDL.64 R2, [R1+0x758] ;  /* 0x0007580001027983 */ /* 0x0003620000100a00 */
[----:B------:R-:W-:-:S02]  /*2efc0*/  MOV R61, R27 ;  /* 0x0000001b003d7202 */ /* 0x000fc40000000f00 */
[----:B------:R-:W-:Y:S02]  /*2efd0*/  MOV R6, 0x2eff0 ;  /* 0x0002eff000067802 */ /* 0x000fe40000000f00 */
[----:B-1---5:R-:W-:Y:S05]  /*2efe0*/  CALL.REL.NOINC `($_ZN7cutlass13device_kernelIN5flash19enable_sm80_to_sm89INS1_16FlashAttnBwdSm80INS1_25CollectiveMainloopBwdSm80ILi2ELi2EN4cute5tupleIJNS5_1CILi128EEES8_NS7_ILi64EEEEEENS_10bfloat16_tEfNS_4arch4Sm80ELb0ELb1ELb1ELb0ELb1ELb0ELb0ELb0ELi2ELi4ELi4ELi4ELb0EEENS1_21CollectiveEpilogueBwdISA_SB_SD_Li256ELb0ELb0ELi2EEENS1_19SingleTileSchedulerILb0ELb0ELb0ELi128EEEEEEEEEvNT_6ParamsE$_ZN4cute5tupleIJNS0_IJNS_1CILi16EEENS1_ILi2EEES3_S3_NS1_ILi4EEES3_EEENS0_IJNS1_ILi1EEEiiiNS1_ILi144EEENS1_ILi512EEEEEEEEC2ERKS5_RKS9_) ;  /* 0xfffdc57000007944 */ /* 0x022fea0003c3ffff */
        /* <DEDUP_REMOVED lines=10> */
[----:B-1----:R-:W-:Y:S05]  /*2f090*/  CALL.REL.NOINC `($_ZN7cutlass13device_kernelIN5flash19enable_sm80_to_sm89INS1_16FlashAttnBwdSm80INS1_25CollectiveMainloopBwdSm80ILi2ELi2EN4cute5tupleIJNS5_1CILi128EEES8_NS7_ILi64EEEEEENS_10bfloat16_tEfNS_4arch4Sm80ELb0ELb1ELb1ELb0ELb1ELb0ELb0ELb0ELi2ELi4ELi4ELi4ELb0EEENS1_21CollectiveEpilogueBwdISA_SB_SD_Li256ELb0ELb0ELi2EEENS1_19SingleTileSchedulerILb0ELb0ELb0ELi128EEEEEEEEEvNT_6ParamsE$_ZZN4cute6detail16composition_implINS_5tupleIJNS_1CILi16EEENS3_ILi2EEES5_S5_NS3_ILi4EEES5_EEENS2_IJNS3_ILi1EEEiiiNS3_ILi144EEENS3_ILi512EEEEEENS2_IJNS2_IJS5_S5_EEES6_NS3_ILi8EEEEEENS2_IJNS2_IJNS3_ILi64EEESA_EEES4_NS3_ILi1024EEEEEEEEDaRKT_RKT0_RKT1_RKT2_ENKUlRKT_RKT0_E_clISC_SG_EEDaSX_S10_) ;  /* 0xfffde9c000007944 */ /* 0x002fea0003c3ffff */
[----:B------:R-:W-:Y:S01]  /*2f0a0*/  IMAD.MOV.U32 R3, RZ, RZ, R17 ;  /* 0x000000ffff037224 */ /* 0x000fe200078e0011 */
[----:B------:R-:W-:Y:S01]  /*2f0b0*/  MOV R5, R48 ;  /* 0x0000003000057202 */ /* 0x000fe20000000f00 */
[----:B------:R-:W-:Y:S01]  /*2f0c0*/  IMAD.MOV.U32 R17, RZ, RZ, R58 ;  /* 0x000000ffff117224 */ /* 0x000fe200078e003a */
[----:B------:R-:W-:-:S02]  /*2f0d0*/  MOV R16, 0x2f0f0 ;  /* 0x0002f0f000107802 */ /* 0x000fc40000000f00 */
[----:B--2--5:R-:W-:Y:S05]  /*2f0e0*/  CALL.REL.NOINC `($_ZN7cutlass13device_kernelIN5flash19enable_sm80_to_sm89INS1_16FlashAttnBwdSm80INS1_25CollectiveMainloopBwdSm80ILi2ELi2EN4cute5tupleIJNS5_1CILi128EEES8_NS7_ILi64EEEEEENS_10bfloat16_tEfNS_4arch4Sm80ELb0ELb1ELb1ELb0ELb1ELb0ELb0ELb0ELi2ELi4ELi4ELi4ELb0EEENS1_21CollectiveEpilogueBwdISA_SB_SD_Li256ELb0ELb0ELi2EEENS1_19SingleTileSchedulerILb0ELb0ELb0ELi128EEEEEEEEEvNT_6ParamsE$_ZZN4cute6detail16composition_implINS_5tupleIJNS_1CILi16EEENS3_ILi2EEES5_S5_NS3_ILi4EEES5_EEENS2_IJNS3_ILi1EEEiiiNS3_ILi144EEENS3_ILi512EEEEEENS2_IJNS2_IJS5_S5_EEES6_NS3_ILi8EEEEEENS2_IJNS2_IJNS3_ILi64EEESA_EEES4_NS3_ILi1024EEEEEEEEDaRKT_RKT0_RKT1_RKT2_ENKUlRKT_RKT0_E_clIS6_S4_EEDaSX_S10_) ;  /* 0xfffde6f000007944 */ /* 0x024fea0003c3ffff */
[----:B-----5:R2:W-:Y:S01]  /*2f0f0*/  STL.64 [R1+0x770], R2 ;  /* 0x0007700201007387 */ /* 0x0205e20000100a00 */
[----:B------:R-:W-:Y:S01]  /*2f100*/  IMAD.MOV.U32 R62, RZ, RZ, R27 ;  /* 0x000000ffff3e7224 */ /* 0x000fe200078e001b */
[----:B------:R-:W-:-:S02]  /*2f110*/  MOV R69, R26 ;  /* 0x0000001a00457202 */ /* 0x000fc40000000f00 */
[----:B------:R-:W-:Y:S02]  /*2f120*/  MOV R4, 0x2f140 ;  /* 0x0002f14000047802 */ /* 0x000fe40000000f00 */
[----:B-12---:R-:W-:Y:S05]  /*2f130*/  CALL.REL.NOINC `($_ZN7cutlass13device_kernelIN5flash19enable_sm80_to_sm89INS1_16FlashAttnBwdSm80INS1_25CollectiveMainloopBwdSm80ILi2ELi2EN4cute5tupleIJNS5_1CILi128EEES8_NS7_ILi64EEEEEENS_10bfloat16_tEfNS_4arch4Sm80ELb0ELb1ELb1ELb0ELb1ELb0ELb0ELb0ELi2ELi4ELi4ELi4ELb0EEENS1_21CollectiveEpilogueBwdISA_SB_SD_Li256ELb0ELb0ELi2EEENS1_19SingleTileSchedulerILb0ELb0ELb0ELi128EEEEEEEEEvNT_6ParamsE$_ZN4cute3eso3ESOILb0ELb0EJNS_5tupleIJiNS_1CILi512EEEEEENS2_IJiiEEENS3_ILi1024EEEEEC2ERKS5_RKS6_RKS7_) ;  /* 0xfffd79b000007944 */ /* 0x006fea0003c3ffff */
[----:B------:R2:W5:Y:S04]  /*2f140*/  LDL R5, [R1+0x760] ;  /* 0x0007600001057983 */ /* 0x0005680000100800 */
[----:B-1----:R2:W5:Y:S01]  /*2f150*/  LDL.64 R2, [R1+0x758] ;  /* 0x0007580001027983 */ /* 0x0025620000100a00 */
[----:B------:R-:W-:Y:S02]  /*2f160*/  MOV R62, R27 ;  /* 0x0000001b003e7202 */ /* 0x000fe40000000f00 */
[----:B------:R-:W-:Y:S02]  /*2f170*/  MOV R6, 0x2f190 ;  /* 0x0002f19000067802 */ /* 0x000fe40000000f00 */
[----:B--2--5:R-:W-:Y:S05]  /*2f180*/  CALL.REL.NOINC `($_ZN7cutlass13device_kernelIN5flash19enable_sm80_to_sm89INS1_16FlashAttnBwdSm80INS1_25CollectiveMainloopBwdSm80ILi2ELi2EN4cute5tupleIJNS5_1CILi128EEES8_NS7_ILi64EEEEEENS_10bfloat16_tEfNS_4arch4Sm80ELb0ELb1ELb1ELb0ELb1ELb0ELb0ELb0ELi2ELi4ELi4ELi4ELb0EEENS1_21CollectiveEpilogueBwdISA_SB_SD_Li256ELb0ELb0ELi2EEENS1_19SingleTileSchedulerILb0ELb0ELb0ELi128EEEEEEEEEvNT_6ParamsE$_ZN4cute5tupleIJNS0_IJNS0_IJNS_1CILi2EEES2_EEES3_NS1_ILi8EEEEEENS0_IJNS0_IJiNS1_ILi512EEEEEENS0_IJiiEEENS1_ILi1024EEEEEEEEC2ERKS5_RKSA_) ;  /* 0xfffdc1c000007944 */ /* 0x024fea0003c3ffff */
        /* <DEDUP_REMOVED lines=8> */
[----:B-1---5:R-:W-:Y:S05]  /*2f210*/  CALL.REL.NOINC `($_ZN7cutlass13device_kernelIN5flash19enable_sm80_to_sm89INS1_16FlashAttnBwdSm80INS1_25CollectiveMainloopBwdSm80ILi2ELi2EN4cute5tupleIJNS5_1CILi128EEES8_NS7_ILi64EEEEEENS_10bfloat16_tEfNS_4arch4Sm80ELb0ELb1ELb1ELb0ELb1ELb0ELb0ELb0ELi2ELi4ELi4ELi4ELb0EEENS1_21CollectiveEpilogueBwdISA_SB_SD_Li256ELb0ELb0ELi2EEENS1_19SingleTileSchedulerILb0ELb0ELb0ELi128EEEEEEEEEvNT_6ParamsE$_ZN4cute3eso3ESOILb0ELb0EJNS_6LayoutINS_5tupleIJNS3_IJNS_1CILi2EEES5_EEES6_NS4_ILi8EEEEEENS3_IJNS3_IJiNS4_ILi512EEEEEENS3_IJiiEEENS4_ILi1024EEEEEEEEjEEC2ERKSE_RKj) ;  /* 0xfffd7c7000007944 */ /* 0x022fea0003c3ffff */
[----:B------:R-:W2:Y:S04]  /*2f220*/  LDL.64 R16, [R1+0x760] ;  /* 0x0007600001107983 */ /* 0x000ea80000100a00 */
[----:B-1----:R1:W5:Y:S01]  /*2f230*/  LDL.64 R4, [R1+0x758] ;  /* 0x0007580001047983 */ /* 0x0023620000100a00 */
[----:B------:R-:W-:Y:S02]  /*2f240*/  MOV R9, R27 ;  /* 0x0000001b00097202 */ /* 0x000fe40000000f00 */
[----:B------:R-:W-:Y:S01]  /*2f250*/  MOV R8, 0x2f280 ;  /* 0x0002f28000087802 */ /* 0x000fe20000000f00 */
[----:B--2---:R-:W-:-:S04]  /*2f260*/  IMAD.WIDE.U32 R2, R17, 0x2, R50 ;  /* 0x0000000211027825 */ /* 0x004fc800078e0032 */
[----:B-1---5:R-:W-:Y:S05]  /*2f270*/  CALL.REL.NOINC `($_ZN7cutlass13device_kernelIN5flash19enable_sm80_to_sm89INS1_16FlashAttnBwdSm80INS1_25CollectiveMainloopBwdSm80ILi2ELi2EN4cute5tupleIJNS5_1CILi128EEES8_NS7_ILi64EEEEEENS_10bfloat16_tEfNS_4arch4Sm80ELb0ELb1ELb1ELb0ELb1ELb0ELb0ELb0ELi2ELi4ELi4ELi4ELb0EEENS1_21CollectiveEpilogueBwdISA_SB_SD_Li256ELb0ELb0ELi2EEENS1_19SingleTileSchedulerILb0ELb0ELb0ELi128EEEEEEEEEvNT_6ParamsE$_ZN4cute8smem_ptrIPN7cutlass10bfloat16_tEECI1NS_12iter_adaptorIS3_S4_EEES3_) ;  /* 0xfffdc8f000007944 */ /* 0x022fea0003c3ffff */
[----:B-1----:R-:W2:Y:S01]  /*2f280*/  LDL.64 R2, [R1+0x758] ;  /* 0x0007580001027983 */ /* 0x002ea20000100a00 */
[----:B------:R-:W-:Y:S01]  /*2f290*/  IMAD.MOV.U32 R62, RZ, RZ, R27 ;  /* 0x000000ffff3e7224 */ /* 0x000fe200078e001b */
[----:B------:R-:W-:-:S02]  /*2f2a0*/  MOV R69, R26 ;  /* 0x0000001a00457202 */ /* 0x000fc40000000f00 */
[----:B------:R-:W-:Y:S01]  /*2f2b0*/  MOV R6, 0x2f2e0 ;  /* 0x0002f2e000067802 */ /* 0x000fe20000000f00 */
[----:B--2---:R1:W-:Y:S04]  /*2f2c0*/  STL.64 [R1+0x770], R2 ;  /* 0x0007700201007387 */ /* 0x0043e80000100a00 */
[----:B-1----:R-:W-:Y:S05]  /*2f2d0*/  CALL.REL.NOINC `($_ZN7cutlass13device_kernelIN5flash19enable_sm80_to_sm89INS1_16FlashAttnBwdSm80INS1_25CollectiveMainloopBwdSm80ILi2ELi2EN4cute5tupleIJNS5_1CILi128EEES8_NS7_ILi64EEEEEENS_10bfloat16_tEfNS_4arch4Sm80ELb0ELb1ELb1ELb0ELb1ELb0ELb0ELb0ELi2ELi4ELi4ELi4ELb0EEENS1_21CollectiveEpilogueBwdISA_SB_SD_Li256ELb0ELb0ELi2EEENS1_19SingleTileSchedulerILb0ELb0ELb0ELi128EEEEEEEEEvNT_6ParamsE$_ZN4cute3eso3ESOILb0ELb0EJNS_6LayoutINS_5tupleIJNS3_IJNS_1CILi2EEES5_EEES6_NS4_ILi8EEEEEENS3_IJNS3_IJiNS4_ILi512EEEEEENS3_IJiiEEENS4_ILi1024EEEEEEEENS_10ViewEngineINS_8smem_ptrIPN7cutlass10bfloat16_tEEEEEEEC2ERKSE_RKSL_) ;  /* 0xfffd7b3000007944 */ /* 0x002fea0003c3ffff */
[----:B-1----:R1:W5:Y:S04]  /*2f2e0*/  LDL R5, [R1+0x75c] ;  /* 0x00075c0001057983 */ /* 0x0023680000100800 */
[----:B------:R1:W5:Y:S01]  /*2f2f0*/  LDL R3, [R1+0x760] ;  /* 0x0007600001037983 */ /* 0x0003620000100800 */
[----:B------:R-:W-:-:S03]  /*2f300*/  MOV R4, 0x2f320 ;  /* 0x0002f32000047802 */ /* 0x000fc60000000f00 */
[----:B-1---5:R-:W-:Y:S05]  /*2f310*/  CALL.REL.NOINC `($_ZN7cutlass13device_kernelIN5flash19enable_sm80_to_sm89INS1_16FlashAttnBwdSm80INS1_25CollectiveMainloopBwdSm80ILi2ELi2EN4cute5tupleIJNS5_1CILi128EEES8_NS7_ILi64EEEEEENS_10bfloat16_tEfNS_4arch4Sm80ELb0ELb1ELb1ELb0ELb1ELb0ELb0ELb0ELi2ELi4ELi4ELi4ELb0EEENS1_21CollectiveEpilogueBwdISA_SB_SD_Li256ELb0ELb0ELi2EEENS1_19SingleTileSchedulerILb0ELb0ELb0ELi128EEEEEEEEEvNT_6ParamsE$_ZZN4cute4takeILi1ELi3ENS_5tupleIJNS1_IJiNS_1CILi512EEEEEENS1_IJiiEEENS2_ILi1024EEEEEEEEDaRKT1_ENKUlDpRKT_E_clIJS5_S6_EEEDaSE_) ;  /* 0xfffde09000007944 */ /* 0x022fea0003c3ffff */
[----:B------:R-:W-:Y:S02]  /*2f320*/  MOV R4, 0x2f340 ;  /* 0x0002f34000047802 */ /* 0x000fe40000000f00 */
[----:B-1---5:R-:W-:Y:S05]  /*2f330*/  CALL.REL.NOINC `($_ZN7cutlass13device_kernelIN5flash19enable_sm80_to_sm89INS1_16FlashAttnBwdSm80INS1_25CollectiveMainloopBwdSm80ILi2ELi2EN4cute5tupleIJNS5_1CILi128EEES8_NS7_ILi64EEEEEENS_10bfloat16_tEfNS_4arch4Sm80ELb0ELb1ELb1ELb0ELb1ELb0ELb0ELb0ELi2ELi4ELi4ELi4ELb0EEENS1_21CollectiveEpilogueBwdISA_SB_SD_Li256ELb0ELb0ELi2EEENS1_19SingleTileSchedulerILb0ELb0ELb0ELi128EEEEEEEEEvNT_6ParamsE$_ZZN4cute16flatten_to_tupleINS_5tupleIJNS1_IJiiEEENS_1CILi1024EEEEEEEEDaRKT_ENKUlRKT_E_clIS2_EEDaSB_) ;  /* 0xfffddb9000007944 */ /* 0x022fea0003c3ffff */
[----:B------:R1:W-:Y:S01]  /*2f340*/  STL [R12], R2 ;  /* 0x000000020c007387 */ /* 0x0003e20000100800 */
[----:B------:R-:W-:Y:S02]  /*2f350*/  MOV R62, R58 ;  /* 0x0000003a003e7202 */ /* 0x000fe40000000f00 */
[----:B------:R-:W-:Y:S01]  /*2f360*/  MOV R4, 0x2f390 ;  /* 0x0002f39000047802 */ /* 0x000fe20000000f00 */
[----:B------:R1:W-:Y:S04]  /*2f370*/  STL [R12+0x4], R3 ;  /* 0x000004030c007387 */ /* 0x0003e80000100800 */
[----:B-1----:R-:W-:Y:S05]  /*2f380*/  CALL.REL.NOINC `($_ZN7cutlass13device_kernelIN5flash19enable_sm80_to_sm89INS1_16FlashAttnBwdSm80INS1_25CollectiveMainloopBwdSm80ILi2ELi2EN4cute5tupleIJNS5_1CILi128EEES8_NS7_ILi64EEEEEENS_10bfloat16_tEfNS_4arch4Sm80ELb0ELb1ELb1ELb0ELb1ELb0ELb0ELb0ELi2ELi4ELi4ELi4ELb0EEENS1_21CollectiveEpilogueBwdISA_SB_SD_Li256ELb0ELb0ELi2EEENS1_19SingleTileSchedulerILb0ELb0ELb0ELi128EEEEEEEEEvNT_6ParamsE$_ZZN4cute12filter_tupleINS_5tupleIJNS1_IJiiEEENS_1CILi1024EEEEEEZNS_16flatten_to_tupleIS5_EEDaRKT_EUlRKT_E_EEDaS9_OT0_ENKUlDpSC_E_clIJS2_NS1_IJS4_EEEEEEDaSG_) ;  /* 0xfffdcc6000007944 */ /* 0x002fea0003c3ffff */
        /* <DEDUP_REMOVED lines=22> */
[----:B--2--5:R-:W-:Y:S05]  /*2f4f0*/  CALL.REL.NOINC `($_ZN7cutlass13device_kernelIN5flash19enable_sm80_to_sm89INS1_16FlashAttnBwdSm80INS1_25CollectiveMainloopBwdSm80ILi2ELi2EN4cute5tupleIJNS5_1CILi128EEES8_NS7_ILi64EEEEEENS_10bfloat16_tEfNS_4arch4Sm80ELb0ELb1ELb1ELb0ELb1ELb0ELb0ELb0ELi2ELi4ELi4ELi4ELb0EEENS1_21CollectiveEpilogueBwdISA_SB_SD_Li256ELb0ELb0ELi2EEENS1_19SingleTileSchedulerILb0ELb0ELb0ELi128EEEEEEEEEvNT_6ParamsE$_ZN4cute3eso3ESOILb1ELb0EJNS_10UnderscoreES2_S2_iEEC2ERKS2_S5_S5_RKi) ;  /* 0xfffd8b3000007944 */ /* 0x024fea0003c3ffff */
[----:B------:R-:W-:Y:S01]  /*2f500*/  ULDC.64 UR4, c[0x0][0x118] ;  /* 0x0000460000047ab9 */ /* 0x000fe20000000a00 */
[----:B------:R2:W5:Y:S04]  /*2f510*/  LDL R5, [R1+0x758] ;  /* 0x0007580001057983 */ /* 0x0005680000100800 */
[----:B-1----:R2:W5:Y:S01]  /*2f520*/  LD.E R3, [R10.64] ;  /* 0x000000040a037980 */ /* 0x002562000c101900 */
[----:B------:R-:W-:-:S03]  /*2f530*/  MOV R4, 0x2f550 ;  /* 0x0002f55000047802 */ /* 0x000fc60000000f00 */
[----:B--2--5:R-:W-:Y:S05]  /*2f540*/  CALL.REL.NOINC `($_ZN7cutlass13device_kernelIN5flash19enable_sm80_to_sm89INS1_16FlashAttnBwdSm80INS1_25CollectiveMainloopBwdSm80ILi2ELi2EN4cute5tupleIJNS5_1CILi128EEES8_NS7_ILi64EEEEEENS_10bfloat16_tEfNS_4arch4Sm80ELb0ELb1ELb1ELb0ELb1ELb0ELb0ELb0ELi2ELi4ELi4ELi4ELb0EEENS1_21CollectiveEpilogueBwdISA_SB_SD_Li256ELb0ELb0ELi2EEENS1_19SingleTileSchedulerILb0ELb0ELb0ELi128EEEEEEEEEvNT_6ParamsE$_ZZN4cute5sliceINS_5tupleIJNS_10UnderscoreES2_S2_iEEENS1_IJNS1_IJNS_1CILi1EEENS4_ILi0EEEEEEiNS4_ILi1024EEENS4_ILi8192EEEEEEEEDaRKT_RKT0_ENKUlRKT_RKT0_E_clIS2_iEEDaSJ_SM_) ;  /* 0xfffde03000007944 */ /* 0x024fea0003c3ffff */
[----:B------:R-:W-:Y:S02]  /*2f550*/  MOV R4, 0x2f570 ;  /* 0x0002f57000047802 */ /* 0x000fe40000000f00 */
[----:B-1---5:R-:W-:Y:S05]  /*2f560*/  CALL.REL.NOINC `($_ZN7cutlass13device_kernelIN5flash19enable_sm80_to_sm89INS1_16FlashAttnBwdSm80INS1_25CollectiveMainloopBwdSm80ILi2ELi2EN4cute5tupleIJNS5_1CILi128EEES8_NS7_ILi64EEEEEENS_10bfloat16_tEfNS_4arch4Sm80ELb0ELb1ELb1ELb0ELb1ELb0ELb0ELb0ELi2ELi4ELi4ELi4ELb0EEENS1_21CollectiveEpilogueBwdISA_SB_SD_Li256ELb0ELb0ELi2EEENS1_19SingleTileSchedulerILb0ELb0ELb0ELi128EEEEEEEEEvNT_6ParamsE$_ZZN4cute12filter_tupleINS_5tupleIJNS_10UnderscoreES2_S2_iEEENS1_IJNS1_IJNS_1CILi1EEENS4_ILi0EEEEEEiNS4_ILi1024EEENS4_ILi8192EEEEEEZNS_5sliceIS3_SA_EEDaRKT_RKT0_EUlRKT_RKT0_E_EEDaSE_SH_OT1_ENKUlDpSK_E_clIJNS1_IJS7_EEENS1_IJiEEENS1_IJS8_EEENS1_IJEEEEEEDaSR_) ;  /* 0xfffdccc000007944 */ /* 0x022fea0003c3ffff */
[----:B------:R-:W-:Y:S02]  /*2f570*/  MOV R4, 0x2f590 ;  /* 0x0002f59000047802 */ /* 0x000fe40000000f00 */
[----:B-1---5:R-:W-:Y:S05]  /*2f580*/  CALL.REL.NOINC `($_ZN7cutlass13device_kernelIN5flash19enable_sm80_to_sm89INS1_16FlashAttnBwdSm80INS1_25CollectiveMainloopBwdSm80ILi2ELi2EN4cute5tupleIJNS5_1CILi128EEES8_NS7_ILi64EEEEEENS_10bfloat16_tEfNS_4arch4Sm80ELb0ELb1ELb1ELb0ELb1ELb0ELb0ELb0ELi2ELi4ELi4ELi4ELb0EEENS1_21CollectiveEpilogueBwdISA_SB_SD_Li256ELb0ELb0ELi2EEENS1_19SingleTileSchedulerILb0ELb0ELb0ELi128EEEEEEEEEvNT_6ParamsE$_ZN4cute5tupleIJNS0_IJNS0_IJNS_1CILi8EEENS1_ILi1EEEEEENS1_ILi2EEES2_EEENS0_IJNS0_IJS3_NS1_ILi0EEEEEEiNS1_ILi1024EEEEEEEEC2ERKS6_RKSA_) ;  /* 0xfffdbf4000007944 */ /* 0x022fea0003c3ffff */
[----:B------:R1:W5:Y:S01]  /*2f590*/  LDL R2, [R1+0x758] ;  /* 0x0007580001027983 */ /* 0x0003620000100800 */
[----:B------:R-:W-:Y:S02]  /*2f5a0*/  SHF.L.U32 R6, R5, 0xd, RZ ;  /* 0x0000000d05067819 */ /* 0x000fe400000006ff */
[----:B------:R-:W-:-:S03]  /*2f5b0*/  MOV R4, 0x2f5e0 ;  /* 0x0002f5e000047802 */ /* 0x000fc60000000f00 */
[----:B------:R1:W-:Y:S04]  /*2f5c0*/  STL [R1+0x11e0], R6 ;  /* 0x0011e00601007387 */ /* 0x0003e80000100800 */
[----:B-1---5:R-:W-:Y:S05]  /*2f5d0*/  CALL.REL.NOINC `($_ZN7cutlass13device_kernelIN5flash19enable_sm80_to_sm89INS1_16FlashAttnBwdSm80INS1_25CollectiveMainloopBwdSm80ILi2ELi2EN4cute5tupleIJNS5_1CILi128EEES8_NS7_ILi64EEEEEENS_10bfloat16_tEfNS_4arch4Sm80ELb0ELb1ELb1ELb0ELb1ELb0ELb0ELb0ELi2ELi4ELi4ELi4ELb0EEENS1_21CollectiveEpilogueBwdISA_SB_SD_Li256ELb0ELb0ELi2EEENS1_19SingleTileSchedulerILb0ELb0ELb0ELi128EEEEEEEEEvNT_6ParamsE$_ZN4cute3eso3ESOILb0ELb0EJNS_6LayoutINS_5tupleIJNS3_IJNS_1CILi8EEENS4_ILi1EEEEEENS4_ILi2EEES5_EEENS3_IJNS3_IJS6_NS4_ILi0EEEEEEiNS4_ILi1024EEEEEEEEiEEC2ERKSE_RKi) ;  /* 0xfffd7e4000007944 */ /* 0x022fea0003c3ffff */
[----:B------:R-:W-:Y:S01]  /*2f5e0*/  ULDC.64 UR4, c[0x0][0x118] ;  /* 0x0000460000047ab9 */ /* 0x000fe20000000a00 */
[----:B-1----:R-:W2:Y:S04]  /*2f5f0*/  LDL.64 R4, [R1+0x758] ;  /* 0x0007580001047983 */ /* 0x002ea80000100a00 */
[----:B------:R-:W2:Y:S01]  /*2f600*/  LD.E.64 R2, [R10.64+0x8] ;  /* 0x000008040a027980 */ /* 0x000ea2000c101b00 */
[----:B------:R-:W-:Y:S02]  /*2f610*/  MOV R9, R27 ;  /* 0x0000001b00097202 */ /* 0x000fe40000000f00 */
[----:B------:R-:W-:Y:S01]  /*2f620*/  MOV R8, 0x2f650 ;  /* 0x0002f65000087802 */ /* 0x000fe20000000f00 */
[----:B--2---:R-:W-:-:S04]  /*2f630*/  IMAD.WIDE R2, R5, 0x2, R2 ;  /* 0x0000000205027825 */ /* 0x004fc800078e0202 */
[----:B------:R-:W-:Y:S05]  /*2f640*/  CALL.REL.NOINC `($_ZN7cutlass13device_kernelIN5flash19enable_sm80_to_sm89INS1_16FlashAttnBwdSm80INS1_25CollectiveMainloopBwdSm80ILi2ELi2EN4cute5tupleIJNS5_1CILi128EEES8_NS7_ILi64EEEEEENS_10bfloat16_tEfNS_4arch4Sm80ELb0ELb1ELb1ELb0ELb1ELb0ELb0ELb0ELi2ELi4ELi4ELi4ELb0EEENS1_21CollectiveEpilogueBwdISA_SB_SD_Li256ELb0ELb0ELi2EEENS1_19SingleTileSchedulerILb0ELb0ELb0ELi128EEEEEEEEEvNT_6ParamsE$_ZN4cute8smem_ptrIPN7cutlass10bfloat16_tEECI1NS_12iter_adaptorIS3_S4_EEES3_) ;  /* 0xfffdc52000007944 */ /* 0x000fea0003c3ffff */
[----:B-1----:R-:W2:Y:S01]  /*2f650*/  LDL.64 R2, [R1+0x758] ;  /* 0x0007580001027983 */ /* 0x002ea20000100a00 */
[----:B------:R-:W-:-:S02]  /*2f660*/  MOV R6, R4 ;  /* 0x0000000400067202 */ /* 0x000fc40000000f00 */
[----:B------:R-:W-:Y:S01]  /*2f670*/  MOV R4, 0x2f6a0 ;  /* 0x0002f6a000047802 */ /* 0x000fe20000000f00 */
[----:B--2---:R1:W-:Y:S04]  /*2f680*/  STL.64 [R1+0x770], R2 ;  /* 0x0007700201007387 */ /* 0x0043e80000100a00 */
[----:B-1----:R-:W-:Y:S05]  /*2f690*/  CALL.REL.NOINC `($_ZN7cutlass13device_kernelIN5flash19enable_sm80_to_sm89INS1_16FlashAttnBwdSm80INS1_25CollectiveMainloopBwdSm80ILi2ELi2EN4cute5tupleIJNS5_1CILi128EEES8_NS7_ILi64EEEEEENS_10bfloat16_tEfNS_4arch4Sm80ELb0ELb1ELb1ELb0ELb1ELb0ELb0ELb0ELi2ELi4ELi4ELi4ELb0EEENS1_21CollectiveEpilogueBwdISA_SB_SD_Li256ELb0ELb0ELi2EEENS1_19SingleTileSchedulerILb0ELb0ELb0ELi128EEEEEEEEEvNT_6ParamsE$_ZN4cute3eso3ESOILb0ELb0EJNS_6LayoutINS_5tupleIJNS3_IJNS_1CILi8EEENS4_ILi1EEEEEENS4_ILi2EEES5_EEENS3_IJNS3_IJS6_NS4_ILi0EEEEEEiNS4_ILi1024EEEEEEEENS_10ViewEngineINS_8smem_ptrIPN7cutlass10bfloat16_tEEEEEEEC2ERKSE_RKSL_) ;  /* 0xfffd7d1000007944 */ /* 0x002fea0003c3ffff */
[----:B-1----:R-:W2:Y:S01]  /*2f6a0*/  LDL.64 R2, [R28+0xe0] ;  /* 0x0000e0001c027983 */ /* 0x002ea20000100a00 */
[----:B------:R-:W-:-:S03]  /*2f6b0*/  ULDC.64 UR4, c[0x0][0x118] ;  /* 0x0000460000047ab9 */ /* 0x000fc60000000a00 */
[----:B------:R1:W5:Y:S04]  /*2f6c0*/  LDL R22, [R1+0x758] ;  /* 0x0007580001167983 */ /* 0x0003680000100800 */
[----:B------:R1:W5:Y:S04]  /*2f6d0*/  LDL.64 R56, [R1+0x760] ;  /* 0x0007600001387983 */ /* 0x0003680000100a00 */
[----:B------:R1:W5:Y:S04]  /*2f6e0*/  LDL.64 R8, [R28+0xc8] ;  /* 0x0000c8001c087983 */ /* 0x0003680000100a00 */
[----:B--2---:R-:W5:Y:S01]  /*2f6f0*/  LD.E.64 R2, [R2.64] ;  /* 0x0000000402027980 */ /* 0x004f62000c101b00 */
[----:B------:R-:W-:-:S03]  /*2f700*/  MOV R6, 0x2f720 ;  /* 0x0002f72000067802 */ /* 0x000fc60000000f00 */
[----:B-1---5:R-:W-:Y:S05]  /*2f710*/  CALL.REL.NOINC `($_ZN7cutlass13device_kernelIN5flash19enable_sm80_to_sm89INS1_16FlashAttnBwdSm80INS1_25CollectiveMainloopBwdSm80ILi2ELi2EN4cute5tupleIJNS5_1CILi128EEES8_NS7_ILi64EEEEEENS_10bfloat16_tEfNS_4arch4Sm80ELb0ELb1ELb1ELb0ELb1ELb0ELb0ELb0ELi2ELi4ELi4ELi4ELb0EEENS1_21CollectiveEpilogueBwdISA_SB_SD_Li256ELb0ELb0ELi2EEENS1_19SingleTileSchedulerILb0ELb0ELb0ELi128EEEEEEEEEvNT_6ParamsE$_ZN4cute3eso3ESOILb1ELb0EJNS_14ComposedLayoutINS_7SwizzleILi3ELi3ELi3EEENS_1CILi0EEENS_6LayoutINS_5tupleIJNS8_IJNS8_IJNS5_ILi4EEENS5_ILi8EEEEEENS8_IJS9_NS5_ILi1EEEEEEEEENS8_IJNS8_IJNS5_ILi2EEESF_SF_EEENS8_IJSF_SA_EEEEEEEEENS8_IJNS8_IJNS8_IJNS5_ILi128EEESC_EEENS8_IJNS5_ILi16EEES6_EEEEEENS8_IJNS8_IJNS5_ILi64EEESA_NS5_ILi512EEEEEENS8_IJNS5_ILi8192EEENS5_ILi1024EEEEEEEEEEEEEEEENS_10ViewEngineINS_8smem_ptrIPN7cutlass10bfloat16_tEEEEEEEC2ERKSY_RKS15_) ;  /* 0xfffd8b0000007944 */ /* 0x022fea0003c3ffff */
        /* <DEDUP_REMOVED lines=29> */
[----:B-12--5:R-:W-:Y:S05]  /*2f8f0*/  CALL.REL.NOINC `($_ZN7cutlass13device_kernelIN5flash19enable_sm80_to_sm89INS1_16FlashAttnBwdSm80INS1_25CollectiveMainloopBwdSm80ILi2ELi2EN4cute5tupleIJNS5_1CILi128EEES8_NS7_ILi64EEEEEENS_10bfloat16_tEfNS_4arch4Sm80ELb0ELb1ELb1ELb0ELb1ELb0ELb0ELb0ELi2ELi4ELi4ELi4ELb0EEENS1_21CollectiveEpilogueBwdISA_SB_SD_Li256ELb0ELb0ELi2EEENS1_19SingleTileSchedulerILb0ELb0ELb0ELi128EEEEEEEEEvNT_6ParamsE$_ZZN4cute7idx2crdINS_5tupleIJiiNS_1CILi0EEEEEENS1_IJNS1_IJNS2_ILi4EEENS2_ILi8EEEEEES5_NS2_ILi1EEEEEEEEDaRKT_RKT0_ENKUlRKT_RKT0_E_clIiS7_EEDaSI_SL_) ;  /* 0xfffe084000007944 */ /* 0x026fea0003c3ffff */
[----:B------:R-:W-:Y:S02]  /*2f900*/  MOV R2, 0x2f920 ;  /* 0x0002f92000027802 */ /* 0x000fe40000000f00 */
[----:B-1----:R-:W-:Y:S05]  /*2f910*/  CALL.REL.NOINC `($_ZN7cutlass13device_kernelIN5flash19enable_sm80_to_sm89INS1_16FlashAttnBwdSm80INS1_25CollectiveMainloopBwdSm80ILi2ELi2EN4cute5tupleIJNS5_1CILi128EEES8_NS7_ILi64EEEEEENS_10bfloat16_tEfNS_4arch4Sm80ELb0ELb1ELb1ELb0ELb1ELb0ELb0ELb0ELi2ELi4ELi4ELi4ELb0EEENS1_21CollectiveEpilogueBwdISA_SB_SD_Li256ELb0ELb0ELi2EEENS1_19SingleTileSchedulerILb0ELb0ELb0ELi128EEEEEEEEEvNT_6ParamsE$_ZZN4cute7idx2crdINS_5tupleIJiiNS_1CILi0EEEEEENS1_IJNS1_IJNS2_ILi4EEENS2_ILi8EEEEEES5_NS2_ILi1EEEEEEEEDaRKT_RKT0_ENKUlRKT_RKT0_E_clIiS5_EEDaSI_SL_) ;  /* 0xfffe07f000007944 */ /* 0x002fea0003c3ffff */
[----:B------:R1:W-:Y:S01]  /*2f920*/  STL [R12], R6 ;  /* 0x000000060c007387 */ /* 0x0003e20000100800 */
[----:B------:R-:W-:Y:S02]  /*2f930*/  MOV R2, R58 ;  /* 0x0000003a00027202 */ /* 0x000fe40000000f00 */
[----:B------:R-:W-:-:S02]  /*2f940*/  MOV R72, 0x2f960 ;  /* 0x0002f96000487802 */ /* 0x000fc40000000f00 */
[----:B-1----:R-:W-:Y:S05]  /*2f950*/  CALL.REL.NOINC `($_ZN7cutlass13device_kernelIN5flash19enable_sm80_to_sm89INS1_16FlashAttnBwdSm80INS1_25CollectiveMainloopBwdSm80ILi2ELi2EN4cute5tupleIJNS5_1CILi128EEES8_NS7_ILi64EEEEEENS_10bfloat16_tEfNS_4arch4Sm80ELb0ELb1ELb1ELb0ELb1ELb0ELb0ELb0ELi2ELi4ELi4ELi4ELb0EEENS1_21CollectiveEpilogueBwdISA_SB_SD_Li256ELb0ELb0ELi2EEENS1_19SingleTileSchedulerILb0ELb0ELb0ELi128EEEEEEEEEvNT_6ParamsE$_ZZN4cute9transformINS_5tupleIJiiNS_1CILi0EEEEEENS1_IJNS1_IJNS2_ILi4EEENS2_ILi8EEEEEES5_NS2_ILi1EEEEEEZNS_7idx2crdIS4_S9_EEDaRKT_RKT0_EUlRKT_RKT0_E_EEDaSD_SG_OT1_ENKUlDpSJ_E_clIJNS1_IJiiEEEiS3_EEEDaSQ_) ;  /* 0xfffe0f1000007944 */ /* 0x002fea0003c3ffff */
[----:B------:R-:W-:Y:S02]  /*2f960*/  MOV R6, 0x2f980 ;  /* 0x0002f98000067802 */ /* 0x000fe40000000f00 */
[----:B--2--5:R-:W-:Y:S05]  /*2f970*/  CALL.REL.NOINC `($_ZN7cutlass13device_kernelIN5flash19enable_sm80_to_sm89INS1_16FlashAttnBwdSm80INS1_25CollectiveMainloopBwdSm80ILi2ELi2EN4cute5tupleIJNS5_1CILi128EEES8_NS7_ILi64EEEEEENS_10bfloat16_tEfNS_4arch4Sm80ELb0ELb1ELb1ELb0ELb1ELb0ELb0ELb0ELi2ELi4ELi4ELi4ELb0EEENS1_21CollectiveEpilogueBwdISA_SB_SD_Li256ELb0ELb0ELi2EEENS1_19SingleTileSchedulerILb0ELb0ELb0ELi128EEEEEEEEEvNT_6ParamsE$_ZZN4cute13to_mixed_bitsINS_5tupleIJNS1_IJNS_1CILi4EEENS2_ILi8EEEEEES3_NS2_ILi1EEEEEENS1_IJNS1_IJNS2_ILi128EEENS2_ILi0EEEEEENS2_ILi16EEES9_EEENS1_IJNS1_IJiiEEEiS9_EEEEEDaRKT_RKT0_RKT1_ENKUlRKT_RKT0_RKT1_E_clIS5_SA_SD_EEDaSQ_ST_SW_) ;  /* 0xfffdd21000007944 */ /* 0x024fea0003c3ffff */
[----:B------:R-:W-:Y:S02]  /*2f980*/  MOV R6, 0x2f9a0 ;  /* 0x0002f9a000067802 */ /* 0x000fe40000000f00 */
[----:B------:R-:W-:Y:S05]  /*2f990*/  CALL.REL.NOINC `($_ZN7cutlass13device_kernelIN5flash19enable_sm80_to_sm89INS1_16FlashAttnBwdSm80INS1_25CollectiveMainloopBwdSm80ILi2ELi2EN4cute5tupleIJNS5_1CILi128EEES8_NS7_ILi64EEEEEENS_10bfloat16_tEfNS_4arch4Sm80ELb0ELb1ELb1ELb0ELb1ELb0ELb0ELb0ELi2ELi4ELi4ELi4ELb0EEENS1_21CollectiveEpilogueBwdISA_SB_SD_Li256ELb0ELb0ELi2EEENS1_19SingleTileSchedulerILb0ELb0ELb0ELi128EEEEEEEEEvNT_6ParamsE$_ZZN4cute13to_mixed_bitsINS_5tupleIJNS1_IJNS_1CILi4EEENS2_ILi8EEEEEES3_NS2_ILi1EEEEEENS1_IJNS1_IJNS2_ILi128EEENS2_ILi0EEEEEENS2_ILi16EEES9_EEENS1_IJNS1_IJiiEEEiS9_EEEEEDaRKT_RKT0_RKT1_ENKUlRKT_RKT0_RKT1_E_clIS3_SB_iEEDaSQ_ST_SW_) ;  /* 0xfffdd1b000007944 */ /* 0x000fea0003c3ffff */
[----:B------:R-:W-:Y:S02]  /*2f9a0*/  MOV R5, R2 ;  /* 0x0000000200057202 */ /* 0x000fe40000000f00 */
[----:B------:R-:W-:-:S02]  /*2f9b0*/  MOV R2, 0x2f9d0 ;  /* 0x0002f9d000027802 */ /* 0x000fc40000000f00 */
[----:B------:R-:W-:Y:S05]  /*2f9c0*/  CALL.REL.NOINC `($_ZN7cutlass13device_kernelIN5flash19enable_sm80_to_sm89INS1_16FlashAttnBwdSm80INS1_25CollectiveMainloopBwdSm80ILi2ELi2EN4cute5tupleIJNS5_1CILi128EEES8_NS7_ILi64EEEEEENS_10bfloat16_tEfNS_4arch4Sm80ELb0ELb1ELb1ELb0ELb1ELb0ELb0ELb0ELi2ELi4ELi4ELi4ELb0EEENS1_21CollectiveEpilogueBwdISA_SB_SD_Li256ELb0ELb0ELi2EEENS1_19SingleTileSchedulerILb0ELb0ELb0ELi128EEEEEEEEEvNT_6ParamsE$_ZZN4cute13to_mixed_bitsINS_5tupleIJNS1_IJNS_1CILi4EEENS2_ILi8EEEEEES3_NS2_ILi1EEEEEENS1_IJNS1_IJNS2_ILi128EEENS2_ILi0EEEEEENS2_ILi16EEES9_EEENS1_IJNS1_IJiiEEEiS9_EEEEEDaRKT_RKT0_RKT1_ENKUlDpRKT_E_clIJNS_9MixedBitsILj0ELj384EEENSU_ILj0ELj48EEENS2_ILj0EEEEEEDaSR_) ;  /* 0xfffdd13000007944 */ /* 0x000fea0003c3ffff */
[----:B------:R-:W-:Y:S02]  /*2f9d0*/  SHF.R.S32.HI R5, RZ, 0x1f, R4 ;  /* 0x0000001fff057819 */ /* 0x000fe40000011404 */
[----:B------:R-:W-:-:S02]  /*2f9e0*/  LOP3.LUT R3, R3, 0x1b0, RZ, 0xc0, !PT ;  /* 0x000001b003037812 */ /* 0x000fc400078ec0ff */
[----:B------:R-:W-:Y:S02]  /*2f9f0*/  LEA.HI R5, R5, R4, RZ, 0x2 ;  /* 0x0000000405057211 */ /* 0x000fe400078f10ff */
[----:B------:R-:W-:Y:S02]  /*2fa00*/  MOV R4, 0x2fa40 ;  /* 0x0002fa4000047802 */ /* 0x000fe40000000f00 */
[----:B------:R-:W-:-:S05]  /*2fa10*/  SHF.R.S32.HI R2, RZ, 0x2, R5 ;  /* 0x00000002ff027819 */ /* 0x000fca0000011405 */
[----:B------:R1:W-:Y:S02]  /*2fa20*/  STL [R1+0x77c], R2 ;  /* 0x00077c0201007387 */ /* 0x0003e40000100800 */
[----:B-1----:R-:W-:Y:S05]  /*2fa30*/  CALL.REL.NOINC `($_ZN7cutlass13device_kernelIN5flash19enable_sm80_to_sm89INS1_16FlashAttnBwdSm80INS1_25CollectiveMainloopBwdSm80ILi2ELi2EN4cute5tupleIJNS5_1CILi128EEES8_NS7_ILi64EEEEEENS_10bfloat16_tEfNS_4arch4Sm80ELb0ELb1ELb1ELb0ELb1ELb0ELb0ELb0ELi2ELi4ELi4ELi4ELb0EEENS1_21CollectiveEpilogueBwdISA_SB_SD_Li256ELb0ELb0ELi2EEENS1_19SingleTileSchedulerILb0ELb0ELb0ELi128EEEEEEEEEvNT_6ParamsE$_ZN4cute5tupleIJNS_7SwizzleILi3ELi3ELi3EEENS_9MixedBitsILj0ELj432EEENS_6LayoutINS0_IJNS0_IJNS_1CILi2EEES7_S7_EEES7_NS6_ILi8EEEEEENS0_IJNS0_IJNS6_ILi64EEES9_NS6_ILi512EEEEEENS6_ILi8192EEENS6_ILi1024EEEEEEEEEEC2ERKS2_RKS4_RKSH_) ;  /* 0xfffdbf1000007944 */ /* 0x002fea0003c3ffff */
[----:B-1----:R1:W5:Y:S01]  /*2fa40*/  LDL R2, [R1+0x758] ;  /* 0x0007580001027983 */ /* 0x0023620000100800 */
[----:B------:R-:W-:Y:S02]  /*2fa50*/  MOV R45, R13 ;  /* 0x0000000d002d7202 */ /* 0x000fe40000000f00 */
[----:B------:R-:W-:Y:S02]  /*2fa60*/  MOV R4, 0x2fa80 ;  /* 0x0002fa8000047802 */ /* 0x000fe40000000f00 */
[----:B-1---5:R-:W-:Y:S05]  /*2fa70*/  CALL.REL.NOINC `($_ZN7cutlass13device_kernelIN5flash19enable_sm80_to_sm89INS1_16FlashAttnBwdSm80INS1_25CollectiveMainloopBwdSm80ILi2ELi2EN4cute5tupleIJNS5_1CILi128EEES8_NS7_ILi64EEEEEENS_10bfloat16_tEfNS_4arch4Sm80ELb0ELb1ELb1ELb0ELb1ELb0ELb0ELb0ELi2ELi4ELi4ELi4ELb0EEENS1_21CollectiveEpilogueBwdISA_SB_SD_Li256ELb0ELb0ELi2EEENS1_19SingleTileSchedulerILb0ELb0ELb0ELi128EEEEEEEEEvNT_6ParamsE$_ZN4cute3eso3ESOILb0ELb0EJNS_14ComposedLayoutINS_7SwizzleILi3ELi3ELi3EEENS_9MixedBitsILj0ELj432EEENS_6LayoutINS_5tupleIJNS8_IJNS_1CILi2EEESA_SA_EEESA_NS9_ILi8EEEEEENS8_IJNS8_IJNS9_ILi64EEESC_NS9_ILi512EEEEEENS9_ILi8192EEENS9_ILi1024EEEEEEEEEEiEEC2ERKSL_RKi) ;  /* 0xfffd6dc000007944 */ /* 0x022fea0003c3ffff */
[----:B-1----:R-:W2:Y:S01]  /*2fa80*/  LDL.64 R4, [R1+0x758] ;  /* 0x0007580001047983 */ /* 0x002ea20000100a00 */
[----:B------:R-:W-:Y:S02]  /*2fa90*/  MOV R9, R27 ;  /* 0x0000001b00097202 */ /* 0x000fe40000000f00 */
[----:B------:R-:W-:Y:S01]  /*2faa0*/  MOV R8, 0x2fad0 ;  /* 0x0002fad000087802 */ /* 0x000fe20000000f00 */
[----:B--2---:R-:W-:-:S04]  /*2fab0*/  IMAD.WIDE R2, R5, 0x2, R16 ;  /* 0x0000000205027825 */ /* 0x004fc800078e0210 */
[----:B------:R-:W-:Y:S05]  /*2fac0*/  CALL.REL.NOINC `($_ZN7cutlass13device_kernelIN5flash19enable_sm80_to_sm89INS1_16FlashAttnBwdSm80INS1_25CollectiveMainloopBwdSm80ILi2ELi2EN4cute5tupleIJNS5_1CILi128EEES8_NS7_ILi64EEEEEENS_10bfloat16_tEfNS_4arch4Sm80ELb0ELb1ELb1ELb0ELb1ELb0ELb0ELb0ELi2ELi4ELi4ELi4ELb0EEENS1_21CollectiveEpilogueBwdISA_SB_SD_Li256ELb0ELb0ELi2EEENS1_19SingleTileSchedulerILb0ELb0ELb0ELi128EEEEEEEEEvNT_6ParamsE$_ZN4cute8smem_ptrIPN7cutlass10bfloat16_tEECI1NS_12iter_adaptorIS3_S4_EEES3_) ;  /* 0xfffdc0a000007944 */ /* 0x000fea0003c3ffff */
[----:B-1----:R-:W2:Y:S01]  /*2fad0*/  LDL.64 R2, [R1+0x758] ;  /* 0x0007580001027983 */ /* 0x002ea20000100a00 */
[----:B------:R-:W-:Y:S02]  /*2fae0*/  MOV R6, R4 ;  /* 0x0000000400067202 */ /* 0x000fe40000000f00 */
[----:B------:R-:W-:Y:S01]  /*2faf0*/  MOV R4, 0x2fb20 ;  /* 0x0002fb2000047802 */ /* 0x000fe20000000f00 */
[----:B--2---:R1:W-:Y:S04]  /*2fb00*/  STL.64 [R1+0x770], R2 ;  /* 0x0007700201007387 */ /* 0x0043e80000100a00 */
[----:B-1----:R-:W-:Y:S05]  /*2fb10*/  CALL.REL.NOINC `($_ZN7cutlass13device_kernelIN5flash19enable_sm80_to_sm89INS1_16FlashAttnBwdSm80INS1_25CollectiveMainloopBwdSm80ILi2ELi2EN4cute5tupleIJNS5_1CILi128EEES8_NS7_ILi64EEEEEENS_10bfloat16_tEfNS_4arch4Sm80ELb0ELb1ELb1ELb0ELb1ELb0ELb0ELb0ELi2ELi4ELi4ELi4ELb0EEENS1_21CollectiveEpilogueBwdISA_SB_SD_Li256ELb0ELb0ELi2EEENS1_19SingleTileSchedulerILb0ELb0ELb0ELi128EEEEEEEEEvNT_6ParamsE$_ZN4cute3eso3ESOILb0ELb0EJNS_14ComposedLayoutINS_7SwizzleILi3ELi3ELi3EEENS_9MixedBitsILj0ELj432EEENS_6LayoutINS_5tupleIJNS8_IJNS_1CILi2EEESA_SA_EEESA_NS9_ILi8EEEEEENS8_IJNS8_IJNS9_ILi64EEESC_NS9_ILi512EEEEEENS9_ILi8192EEENS9_ILi1024EEEEEEEEEENS_10ViewEngineINS_8smem_ptrIPN7cutlass10bfloat16_tEEEEEEEC2ERKSL_RKSS_) ;  /* 0xfffd6cb000007944 */ /* 0x002fea0003c3ffff */
        /* <DEDUP_REMOVED lines=23> */
[----:B--2--5:R-:W-:Y:S05]  /*2fc90*/  CALL.REL.NOINC `($_ZN7cutlass13device_kernelIN5flash19enable_sm80_to_sm89INS1_16FlashAttnBwdSm80INS1_25CollectiveMainloopBwdSm80ILi2ELi2EN4cute5tupleIJNS5_1CILi128EEES8_NS7_ILi64EEEEEENS_10bfloat16_tEfNS_4arch4Sm80ELb0ELb1ELb1ELb0ELb1ELb0ELb0ELb0ELi2ELi4ELi4ELi4ELb0EEENS1_21CollectiveEpilogueBwdISA_SB_SD_Li256ELb0ELb0ELi2EEENS1_19SingleTileSchedulerILb0ELb0ELb0ELi128EEEEEEEEEvNT_6ParamsE$_ZN4cute3eso3ESOILb1ELb0EJNS_6LayoutINS_5tupleIJNS3_IJNS_1CILi8EEENS4_ILi1EEEEEENS4_ILi2EEES5_EEENS3_IJNS3_IJS6_NS4_ILi0EEEEEENS4_ILi64EEES5_EEEEENS_10ViewEngineIPN7cutlass10bfloat16_tEEEEEC2ERKSE_RKSJ_) ;  /* 0xfffdb1c000007944 */ /* 0x024fea0003c3ffff */
[----:B------:R2:W5:Y:S01]  /*2fca0*/  LDL.64 R52, [R1+0x758] ;  /* 0x0007580001347983 */ /* 0x0005620000100a00 */
[----:B-1----:R-:W-:Y:S01]  /*2fcb0*/  IMAD.MOV.U32 R6, RZ, RZ, R48 ;  /* 0x000000ffff067224 */ /* 0x002fe200078e0030 */
[----:B------:R-:W-:Y:S01]  /*2fcc0*/  MOV R3, R49 ;  /* 0x0000003100037202 */ /* 0x000fe20000000f00 */
[----:B------:R-:W-:Y:S01]  /*2fcd0*/  IMAD.MOV.U32 R69, RZ, RZ, R27 ;  /* 0x000000ffff457224 */ /* 0x000fe200078e001b */
[----:B------:R-:W-:Y:S02]  /*2fce0*/  MOV R4, 0x2fd00 ;  /* 0x0002fd0000047802 */ /* 0x000fe40000000f00 */
[----:B--2--5:R-:W-:Y:S05]  /*2fcf0*/  CALL.REL.NOINC `($_ZN7cutlass13device_kernelIN5flash19enable_sm80_to_sm89INS1_16FlashAttnBwdSm80INS1_25CollectiveMainloopBwdSm80ILi2ELi2EN4cute5tupleIJNS5_1CILi128EEES8_NS7_ILi64EEEEEENS_10bfloat16_tEfNS_4arch4Sm80ELb0ELb1ELb1ELb0ELb1ELb0ELb0ELb0ELi2ELi4ELi4ELi4ELb0EEENS1_21CollectiveEpilogueBwdISA_SB_SD_Li256ELb0ELb0ELi2EEENS1_19SingleTileSchedulerILb0ELb0ELb0ELi128EEEEEEEEEvNT_6ParamsE$_ZN4cute3eso3ESOILb1ELb0EJNS_6LayoutINS_5tupleIJNS3_IJNS3_IJNS_1CILi4EEENS4_ILi2EEEEEENS4_ILi1EEEEEES6_NS4_ILi8EEEEEENS3_IJNS3_IJNS3_IJS8_NS4_ILi32EEEEEENS4_ILi0EEEEEENS4_ILi64EEES5_EEEEENS_10ViewEngineIPN7cutlass10bfloat16_tEEEEEC2ERKSI_RKSN_) ;  /* 0xfffd9d7000007944 */ /* 0x024fea0003c3ffff */
[----:B------:R-:W-:Y:S01]  /*2fd00*/  ULDC.64 UR4, c[0x0][0x118] ;  /* 0x0000460000047ab9 */ /* 0x000fe20000000a00 */
[----:B------:R2:W5:Y:S04]  /*2fd10*/  LDL.64 R50, [R1+0x758] ;  /* 0x0007580001327983 */ /* 0x0005680000100a00 */
[----:B-1----:R2:W5:Y:S01]  /*2fd20*/  LD.E.64 R2, [R54.64] ;  /* 0x0000000436027980 */ /* 0x002562000c101b00 */
[----:B------:R-:W-:-:S02]  /*2fd30*/  MOV R9, R27 ;  /* 0x0000001b00097202 */ /* 0x000fc40000000f00 */
[----:B------:R-:W-:Y:S02]  /*2fd40*/  MOV R8, 0x2fd60 ;  /* 0x0002fd6000087802 */ /* 0x000fe40000000f00 */
[----:B--2--5:R-:W-:Y:S05]  /*2fd50*/  CALL.REL.NOINC `($_ZN7cutlass13device_kernelIN5flash19enable_sm80_to_sm89INS1_16FlashAttnBwdSm80INS1_25CollectiveMainloopBwdSm80ILi2ELi2EN4cute5tupleIJNS5_1CILi128EEES8_NS7_ILi64EEEEEENS_10bfloat16_tEfNS_4arch4Sm80ELb0ELb1ELb1ELb0ELb1ELb0ELb0ELb0ELi2ELi4ELi4ELi4ELb0EEENS1_21CollectiveEpilogueBwdISA_SB_SD_Li256ELb0ELb0ELi2EEENS1_19SingleTileSchedulerILb0ELb0ELb0ELi128EEEEEEEEEvNT_6ParamsE$_ZN4cute8smem_ptrIPN7cutlass10bfloat16_tEECI1NS_12iter_adaptorIS3_S4_EEES3_) ;  /* 0xfffdbe1000007944 */ /* 0x024fea0003c3ffff */
[----:B-1----:R1:W5:Y:S01]  /*2fd60*/  LDL.64 R2, [R1+0x758] ;  /* 0x0007580001027983 */ /* 0x0023620000100a00 */
[----:B------:R-:W-:-:S03]  /*2fd70*/  MOV R6, 0x2fd90 ;  /* 0x0002fd9000067802 */ /* 0x000fc60000000f00 */
[----:B-1---5:R-:W-:Y:S05]  /*2fd80*/  CALL.REL.NOINC `($_ZN7cutlass13device_kernelIN5flash19enable_sm80_to_sm89INS1_16FlashAttnBwdSm80INS1_25CollectiveMainloopBwdSm80ILi2ELi2EN4cute5tupleIJNS5_1CILi128EEES8_NS7_ILi64EEEEEENS_10bfloat16_tEfNS_4arch4Sm80ELb0ELb1ELb1ELb0ELb1ELb0ELb0ELb0ELi2ELi4ELi4ELi4ELb0EEENS1_21CollectiveEpilogueBwdISA_SB_SD_Li256ELb0ELb0ELi2EEENS1_19SingleTileSchedulerILb0ELb0ELb0ELi128EEEEEEEEEvNT_6ParamsE$_ZN4cute3eso3ESOILb1ELb0EJNS_6LayoutINS_5tupleIJNS3_IJNS_1CILi8EEENS4_ILi1EEEEEENS4_ILi2EEEEEENS3_IJNS3_IJS6_NS4_ILi0EEEEEENS4_ILi8192EEEEEEEENS_10ViewEngineINS_8smem_ptrIPN7cutlass10bfloat16_tEEEEEEEC2ERKSE_RKSL_) ;  /* 0xfffdaf2000007944 */ /* 0x022fea0003c3ffff */
[----:B-1----:R1:W5:Y:S01]  /*2fd90*/  LDL.64 R4, [R1+0x758] ;  /* 0x0007580001047983 */ /* 0x0023620000100a00 */
[----:B------:R-:W-:Y:S01]  /*2fda0*/  IMAD.MOV.U32 R8, RZ, RZ, R52 ;  /* 0x000000ffff087224 */ /* 0x000fe200078e0034 */
[----:B------:R-:W-:Y:S02]  /*2fdb0*/  MOV R3, R53 ;  /* 0x0000003500037202 */ /* 0x000fe40000000f00 */
[----:B------:R-:W-:Y:S02]  /*2fdc0*/  MOV R6, 0x2fde0 ;  /* 0x0002fde000067802 */ /* 0x000fe40000000f00 */
[----:B-1---5:R-:W-:Y:S05]  /*2fdd0*/  CALL.REL.NOINC `($_ZN7cutlass13device_kernelIN5flash19enable_sm80_to_sm89INS1_16FlashAttnBwdSm80INS1_25CollectiveMainloopBwdSm80ILi2ELi2EN4cute5tupleIJNS5_1CILi128EEES8_NS7_ILi64EEEEEENS_10bfloat16_tEfNS_4arch4Sm80ELb0ELb1ELb1ELb0ELb1ELb0ELb0ELb0ELi2ELi4ELi4ELi4ELb0EEENS1_21CollectiveEpilogueBwdISA_SB_SD_Li256ELb0ELb0ELi2EEENS1_19SingleTileSchedulerILb0ELb0ELb0ELi128EEEEEEEEEvNT_6ParamsE$_ZN4cute3eso3ESOILb1ELb0EJNS_6LayoutINS_5tupleIJNS3_IJNS_1CILi8EEENS4_ILi1EEEEEENS4_ILi2EEEEEENS3_IJNS3_IJS6_NS4_ILi0EEEEEENS4_ILi64EEEEEEEENS_10ViewEngineIPN7cutlass10bfloat16_tEEEEEC2ERKSE_RKSJ_) ;  /* 0xfffdae4000007944 */ /* 0x022fea0003c3ffff */
[----:B-1----:R1:W5:Y:S01]  /*2fde0*/  LDL.64 R2, [R1+0x758] ;  /* 0x0007580001027983 */ /* 0x0023620000100a00 */
[----:B------:R-:W-:Y:S02]  /*2fdf0*/  MOV R7, R5 ;  /* 0x0000000500077202 */ /* 0x000fe40000000f00 */
[----:B------:R-:W-:Y:S02]  /*2fe00*/  MOV R6, 0x2fe20 ;  /* 0x0002fe2000067802 */ /* 0x000fe40000000f00 */
[----:B-1---5:R-:W-:Y:S05]  /*2fe10*/  CALL.REL.NOINC `($_ZN7cutlass13device_kernelIN5flash19enable_sm80_to_sm89INS1_16FlashAttnBwdSm80INS1_25CollectiveMainloopBwdSm80ILi2ELi2EN4cute5tupleIJNS5_1CILi128EEES8_NS7_ILi64EEEEEENS_10bfloat16_tEfNS_4arch4Sm80ELb0ELb1ELb1ELb0ELb1ELb0ELb0ELb0ELi2ELi4ELi4ELi4ELb0EEENS1_21CollectiveEpilogueBwdISA_SB_SD_Li256ELb0ELb0ELi2EEENS1_19SingleTileSchedulerILb0ELb0ELb0ELi128EEEEEEEEEvNT_6ParamsE$_ZN4cute3eso3ESOILb1ELb0EJNS_6LayoutINS_5tupleIJNS3_IJNS_1CILi8EEENS4_ILi1EEEEEENS3_IJNS4_ILi2EEEEEEEEENS3_IJNS3_IJS6_NS4_ILi0EEEEEENS3_IJNS4_ILi8192EEEEEEEEEEENS_10ViewEngineINS_8smem_ptrIPN7cutlass10bfloat16_tEEEEEEEC2ERKSG_RKSN_) ;  /* 0xfffdac0000007944 */ /* 0x022fea0003c3ffff */
[----:B-1----:R1:W5:Y:S01]  /*2fe20*/  LDL.64 R4, [R1+0x758] ;  /* 0x0007580001047983 */ /* 0x0023620000100a00 */
[----:B------:R-:W-:Y:S02]  /*2fe30*/  MOV R8, R2 ;  /* 0x0000000200087202 */ /* 0x000fe40000000f00 */
[----:B------:R-:W-:-:S02]  /*2fe40*/  MOV R6, 0x2fe60 ;  /* 0x0002fe6000067802 */ /* 0x000fc40000000f00 */
[----:B-1---5:R-:W-:Y:S05]  /*2fe50*/  CALL.REL.NOINC `($_ZN7cutlass13device_kernelIN5flash19enable_sm80_to_sm89INS1_16FlashAttnBwdSm80INS1_25CollectiveMainloopBwdSm80ILi2ELi2EN4cute5tupleIJNS5_1CILi128EEES8_NS7_ILi64EEEEEENS_10bfloat16_tEfNS_4arch4Sm80ELb0ELb1ELb1ELb0ELb1ELb0ELb0ELb0ELi2ELi4ELi4ELi4ELb0EEENS1_21CollectiveEpilogueBwdISA_SB_SD_Li256ELb0ELb0ELi2EEENS1_19SingleTileSchedulerILb0ELb0ELb0ELi128EEEEEEEEEvNT_6ParamsE$_ZN4cute3eso3ESOILb1ELb0EJNS_6LayoutINS_5tupleIJNS3_IJNS_1CILi8EEENS4_ILi1EEEEEENS3_IJNS4_ILi2EEEEEEEEENS3_IJNS3_IJS6_NS4_ILi0EEEEEENS3_IJNS4_ILi64EEEEEEEEEEENS_10ViewEngineIPN7cutlass10bfloat16_tEEEEEC2ERKSG_RKSL_) ;  /* 0xfffdab7000007944 */ /* 0x022fea0003c3ffff */
[----:B-1----:R1:W5:Y:S01]  /*2fe60*/  LDL.64 R2, [R1+0x758] ;  /* 0x0007580001027983 */ /* 0x0023620000100a00 */
[----:B------:R-:W-:-:S03]  /*2fe70*/  MOV R8, 0x2fe90 ;  /* 0x0002fe9000087802 */ /* 0x000fc60000000f00 */
[----:B-1---5:R-:W-:Y:S05]  /*2fe80*/  CALL.REL.NOINC `($_ZN7cutlass13device_kernelIN5flash19enable_sm80_to_sm89INS1_16FlashAttnBwdSm80INS1_25CollectiveMainloopBwdSm80ILi2ELi2EN4cute5tupleIJNS5_1CILi128EEES8_NS7_ILi64EEEEEENS_10bfloat16_tEfNS_4arch4Sm80ELb0ELb1ELb1ELb0ELb1ELb0ELb0ELb0ELi2ELi4ELi4ELi4ELb0EEENS1_21CollectiveEpilogueBwdISA_SB_SD_Li256ELb0ELb0ELi2EEENS1_19SingleTileSchedulerILb0ELb0ELb0ELi128EEEEEEEEEvNT_6ParamsE$_ZN4cute3eso3ESOILb1ELb0EJNS_6LayoutINS_5tupleIJNS3_IJNS3_IJNS_1CILi8EEENS4_ILi1EEEEEES6_EEENS3_IJNS3_IJS6_S6_EEENS4_ILi2EEEEEEEEENS3_IJNS3_IJNS3_IJS6_NS4_ILi0EEEEEESD_EEENS3_IJNS3_IJSD_SD_EEENS4_ILi64EEEEEEEEEEENS_10ViewEngineIPN7cutlass10bfloat16_tEEEEEC2ERKSK_RKSP_) ;  /* 0xfffd9cf000007944 */ /* 0x022fea0003c3ffff */
[----:B-1----:R1:W5:Y:S01]  /*2fe90*/  LDL.64 R2, [R1+0x758] ;  /* 0x0007580001027983 */ /* 0x0023620000100a00 */
[----:B------:R-:W-:-:S02]  /*2fea0*/  MOV R7, R5 ;  /* 0x0000000500077202 */ /* 0x000fc40000000f00 */
[----:B------:R-:W-:Y:S02]  /*2feb0*/  MOV R6, 0x2fed0 ;  /* 0x0002fed000067802 */ /* 0x000fe40000000f00 */
[----:B-1---5:R-:W-:Y:S05]  /*2fec0*/  CALL.REL.NOINC `($_ZN7cutlass13device_kernelIN5flash19enable_sm80_to_sm89INS1_16FlashAttnBwdSm80INS1_25CollectiveMainloopBwdSm80ILi2ELi2EN4cute5tupleIJNS5_1CILi128EEES8_NS7_ILi64EEEEEENS_10bfloat16_tEfNS_4arch4Sm80ELb0ELb1ELb1ELb0ELb1ELb0ELb0ELb0ELi2ELi4ELi4ELi4ELb0EEENS1_21CollectiveEpilogueBwdISA_SB_SD_Li256ELb0ELb0ELi2EEENS1_19SingleTileSchedulerILb0ELb0ELb0ELi128EEEEEEEEEvNT_6ParamsE$_ZN4cute3eso3ESOILb1ELb0EJNS_6LayoutINS_5tupleIJNS3_IJNS3_IJNS_1CILi8EEENS4_ILi1EEEEEES6_EEENS3_IJNS3_IJS6_S6_EEENS4_ILi2EEEEEEEEENS3_IJNS3_IJNS3_IJS6_NS4_ILi0EEEEEESD_EEENS3_IJNS3_IJSD_SD_EEENS4_ILi8192EEEEEEEEEEENS_10ViewEngineINS_8smem_ptrIPN7cutlass10bfloat16_tEEEEEEEC2ERKSK_RKSR_) ;  /* 0xfffd9cf000007944 */ /* 0x022fea0003c3ffff */
[----:B-1----:R1:W5:Y:S01]  /*2fed0*/  LDL.64 R4, [R1+0x758] ;  /* 0x0007580001047983 */ /* 0x0023620000100a00 */
[----:B------:R-:W-:Y:S02]  /*2fee0*/  MOV R8, R2 ;  /* 0x0000000200087202 */ /* 0x000fe40000000f00 */
[----:B------:R-:W-:Y:S02]  /*2fef0*/  MOV R6, 0x2ff10 ;  /* 0x0002ff1000067802 */ /* 0x000fe40000000f00 */
[----:B-1---5:R-:W-:Y:S05]  /*2ff00*/  CALL.REL.NOINC `($_ZN7cutlass13device_kernelIN5flash19enable_sm80_to_sm89INS1_16FlashAttnBwdSm80INS1_25CollectiveMainloopBwdSm80ILi2ELi2EN4cute5tupleIJNS5_1CILi128EEES8_NS7_ILi64EEEEEENS_10bfloat16_tEfNS_4arch4Sm80ELb0ELb1ELb1ELb0ELb1ELb0ELb0ELb0ELi2ELi4ELi4ELi4ELb0EEENS1_21CollectiveEpilogueBwdISA_SB_SD_Li256ELb0ELb0ELi2EEENS1_19SingleTileSchedulerILb0ELb0ELb0ELi128EEEEEEEEEvNT_6ParamsE$_ZN4cute3eso3ESOILb1ELb0EJNS_6LayoutINS_5tupleIJNS3_IJNS_1CILi8EEENS4_ILi1EEEEEENS4_ILi2EEEEEENS3_IJNS3_IJS6_NS4_ILi0EEEEEENS4_ILi64EEEEEEEENS_10ViewEngineIPN7cutlass10bfloat16_tEEEEEC2ERKSE_RKSJ_) ;  /* 0xfffdad1000007944 */ /* 0x022fea0003c3ffff */
[----:B------:R2:W5:Y:S01]  /*2ff10*/  LDL.64 R14, [R1+0x758] ;  /* 0x00075800010e7983 */ /* 0x0005620000100a00 */
[----:B-1----:R-:W-:Y:S01]  /*2ff20*/  IMAD.MOV.U32 R2, RZ, RZ, R4 ;  /* 0x000000ffff027224 */ /* 0x002fe200078e0004 */
[----:B------:R-:W-:Y:S01]  /*2ff30*/  MOV R3, R5 ;  /* 0x0000000500037202 */ /* 0x000fe20000000f00 */
[----:B------:R-:W-:Y:S01]  /*2ff40*/  IMAD.MOV.U32 R9, RZ, RZ, R27 ;  /* 0x000000ffff097224 */ /* 0x000fe200078e001b */
[----:B------:R-:W-:Y:S02]  /*2ff50*/  MOV R8, 0x2ff70 ;  /* 0x0002ff7000087802 */ /* 0x000fe40000000f00 */
[----:B--2--5:R-:W-:Y:S05]  /*2ff60*/  CALL.REL.NOINC `($_ZN7cutlass13device_kernelIN5flash19enable_sm80_to_sm89INS1_16FlashAttnBwdSm80INS1_25CollectiveMainloopBwdSm80ILi2ELi2EN4cute5tupleIJNS5_1CILi128EEES8_NS7_ILi64EEEEEENS_10bfloat16_tEfNS_4arch4Sm80ELb0ELb1ELb1ELb0ELb1ELb0ELb0ELb0ELi2ELi4ELi4ELi4ELb0EEENS1_21CollectiveEpilogueBwdISA_SB_SD_Li256ELb0ELb0ELi2EEENS1_19SingleTileSchedulerILb0ELb0ELb0ELi128EEEEEEEEEvNT_6ParamsE$_ZN4cute8smem_ptrIPN7cutlass10bfloat16_tEECI1NS_12iter_adaptorIS3_S4_EEES3_) ;  /* 0xfffdbc0000007944 */ /* 0x024fea0003c3ffff */
[----:B-1----:R1:W5:Y:S01]  /*2ff70*/  LDL.64 R2, [R1+0x758] ;  /* 0x0007580001027983 */ /* 0x0023620000100a00 */
[----:B------:R-:W-:-:S03]  /*2ff80*/  MOV R6, 0x2ffa0 ;  /* 0x0002ffa000067802 */ /* 0x000fc60000000f00 */
[----:B-1---5:R-:W-:Y:S05]  /*2ff90*/  CALL.REL.NOINC `($_ZN7cutlass13device_kernelIN5flash19enable_sm80_to_sm89INS1_16FlashAttnBwdSm80INS1_25CollectiveMainloopBwdSm80ILi2ELi2EN4cute5tupleIJNS5_1CILi128EEES8_NS7_ILi64EEEEEENS_10bfloat16_tEfNS_4arch4Sm80ELb0ELb1ELb1ELb0ELb1ELb0ELb0ELb0ELi2ELi4ELi4ELi4ELb0EEENS1_21CollectiveEpilogueBwdISA_SB_SD_Li256ELb0ELb0ELi2EEENS1_19SingleTileSchedulerILb0ELb0ELb0ELi128EEEEEEEEEvNT_6ParamsE$_ZN4cute3eso3ESOILb1ELb0EJNS_6LayoutINS_5tupleIJNS3_IJNS_1CILi8EEENS4_ILi1EEEEEENS4_ILi2EEEEEENS3_IJNS3_IJS6_NS4_ILi0EEEEEENS4_ILi8192EEEEEEEENS_10ViewEngineINS_8smem_ptrIPN7cutlass10bfloat16_tEEEEEEEC2ERKSE_RKSL_) ;  /* 0xfffdad1000007944 */ /* 0x022fea0003c3ffff */
        /* <DEDUP_REMOVED lines=121> */
[----:B------:R-:W-:Y:S02]  /*30730*/  MOV R8, 0x30790 ;  /* 0x0003079000087802 */ /* 0x000fe40000000f00 */
[----:B-1----:R1:W-:Y:S04]  /*30740*/  ST.E [R10.64], R4 ;  /* 0x000000040a007985 */ /* 0x0023e8000c101904 */
[----:B------:R1:W-:Y:S04]  /*30750*/  ST.E [R10.64+0x4], R5 ;  /* 0x000004050a007985 */ /* 0x0003e8000c101904 */
[----:B------:R1:W-:Y:S04]  /*30760*/  ST.E [R10.64+0x8], R6 ;  /* 0x000008060a007985 */ /* 0x0003e8000c101904 */
[----:B------:R1:W-:Y:S02]  /*30770*/  ST.E [R10.64+0xc], R7 ;  /* 0x00000c070a007985 */ /* 0x0003e4000c101904 */
[----:B-1----:R-:W-:Y:S05]  /*30780*/  CALL.REL.NOINC `($_ZN7cutlass13device_kernelIN5flash19enable_sm80_to_sm89INS1_16FlashAttnBwdSm80INS1_25CollectiveMainloopBwdSm80ILi2ELi2EN4cute5tupleIJNS5_1CILi128EEES8_NS7_ILi64EEEEEENS_10bfloat16_tEfNS_4arch4Sm80ELb0ELb1ELb1ELb0ELb1ELb0ELb0ELb0ELi2ELi4ELi4ELi4ELb0EEENS1_21CollectiveEpilogueBwdISA_SB_SD_Li256ELb0ELb0ELi2EEENS1_19SingleTileSchedulerILb0ELb0ELb0ELi128EEEEEEEEEvNT_6ParamsE$_ZZN4cute5sliceINS_5tupleIJNS_10UnderscoreES2_NS_1CILi0EEEEEENS1_IJNS1_IJNS3_ILi1EEES4_EEEiNS3_ILi1024EEEEEEEEDaRKT_RKT0_ENKUlRKT_RKT0_E_clIS2_iEEDaSI_SL_) ;  /* 0xfffdcd0000007944 */ /* 0x002fea0003c3ffff */
[----:B------:R-:W-:Y:S02]  /*30790*/  MOV R4, 0x307b0 ;  /* 0x000307b000047802 */ /* 0x000fe40000000f00 */
[----:B-1---5:R-:W-:Y:S05]  /*307a0*/  CALL.REL.NOINC `($_ZN7cutlass13device_kernelIN5flash19enable_sm80_to_sm89INS1_16FlashAttnBwdSm80INS1_25CollectiveMainloopBwdSm80ILi2ELi2EN4cute5tupleIJNS5_1CILi128EEES8_NS7_ILi64EEEEEENS_10bfloat16_tEfNS_4arch4Sm80ELb0ELb1ELb1ELb0ELb1ELb0ELb0ELb0ELi2ELi4ELi4ELi4ELb0EEENS1_21CollectiveEpilogueBwdISA_SB_SD_Li256ELb0ELb0ELi2EEENS1_19SingleTileSchedulerILb0ELb0ELb0ELi128EEEEEEEEEvNT_6ParamsE$_ZZN4cute12filter_tupleINS_5tupleIJNS_10UnderscoreES2_NS_1CILi0EEEEEENS1_IJNS1_IJNS3_ILi1EEES4_EEEiNS3_ILi1024EEEEEEZNS_5sliceIS5_S9_EEDaRKT_RKT0_EUlRKT_RKT0_E_EEDaSD_SG_OT1_ENKUlDpSJ_E_clIJNS1_IJS7_EEENS1_IJiEEENS1_IJEEEEEEDaSQ_) ;  /* 0xfffdb97000007944 */ /* 0x022fea0003c3ffff */
[----:B------:R-:W-:Y:S02]  /*307b0*/  MOV R69, R27 ;  /* 0x0000001b00457202 */ /* 0x000fe40000000f00 */
[----:B------:R-:W-:-:S02]  /*307c0*/  MOV R6, 0x307e0 ;  /* 0x000307e000067802 */ /* 0x000fc40000000f00 */
[----:B-1---5:R-:W-:Y:S05]  /*307d0*/  CALL.REL.NOINC `($_ZN7cutlass13device_kernelIN5flash19enable_sm80_to_sm89INS1_16FlashAttnBwdSm80INS1_25CollectiveMainloopBwdSm80ILi2ELi2EN4cute5tupleIJNS5_1CILi128EEES8_NS7_ILi64EEEEEENS_10bfloat16_tEfNS_4arch4Sm80ELb0ELb1ELb1ELb0ELb1ELb0ELb0ELb0ELi2ELi4ELi4ELi4ELb0EEENS1_21CollectiveEpilogueBwdISA_SB_SD_Li256ELb0ELb0ELi2EEENS1_19SingleTileSchedulerILb0ELb0ELb0ELi128EEEEEEEEEvNT_6ParamsE$_ZN4cute5tupleIJNS0_IJNS0_IJNS_1CILi8EEENS1_ILi1EEEEEENS1_ILi2EEEEEENS0_IJNS0_IJS3_NS1_ILi0EEEEEEiEEEEEC2ERKS6_RKS9_) ;  /* 0xfffdac7000007944 */ /* 0x022fea0003c3ffff */
[----:B-1----:R1:W5:Y:S01]  /*307e0*/  LDL R3, [R1+0x758] ;  /* 0x0007580001037983 */ /* 0x0023620000100800 */
[----:B------:R-:W-:-:S02]  /*307f0*/  MOV R69, R27 ;  /* 0x0000001b00457202 */ /* 0x000fc40000000f00 */
[----:B------:R-:W-:Y:S02]  /*30800*/  MOV R6, 0x30820 ;  /* 0x0003082000067802 */ /* 0x000fe40000000f00 */
[----:B-1---5:R-:W-:Y:S05]  /*30810*/  CALL.REL.NOINC `($_ZN7cutlass13device_kernelIN5flash19enable_sm80_to_sm89INS1_16FlashAttnBwdSm80INS1_25CollectiveMainloopBwdSm80ILi2ELi2EN4cute5tupleIJNS5_1CILi128EEES8_NS7_ILi64EEEEEENS_10bfloat16_tEfNS_4arch4Sm80ELb0ELb1ELb1ELb0ELb1ELb0ELb0ELb0ELi2ELi4ELi4ELi4ELb0EEENS1_21CollectiveEpilogueBwdISA_SB_SD_Li256ELb0ELb0ELi2EEENS1_19SingleTileSchedulerILb0ELb0ELb0ELi128EEEEEEEEEvNT_6ParamsE$_ZN4cute3eso3ESOILb0ELb1EJNS_6LayoutINS_5tupleIJNS3_IJNS_1CILi8EEENS4_ILi1EEEEEENS4_ILi2EEEEEENS3_IJNS3_IJS6_NS4_ILi0EEEEEEiEEEEESA_EEC2ERKSD_RKSA_) ;  /* 0xfffd75a000007944 */ /* 0x022fea0003c3ffff */
[----:B------:R2:W5:Y:S01]  /*30820*/  LDL R4, [R1+0x758] ;  /* 0x0007580001047983 */ /* 0x0005620000100800 */
[----:B------:R-:W-:Y:S01]  /*30830*/  IMAD.MOV.U32 R9, RZ, RZ, R27 ;  /* 0x000000ffff097224 */ /* 0x000fe200078e001b */
[----:B-1----:R-:W-:Y:S01]  /*30840*/  MOV R2, R56 ;  /* 0x0000003800027202 */ /* 0x002fe20000000f00 */
[----:B------:R-:W-:Y:S01]  /*30850*/  IMAD.MOV.U32 R3, RZ, RZ, R57 ;  /* 0x000000ffff037224 */ /* 0x000fe200078e0039 */
[----:B------:R-:W-:Y:S02]  /*30860*/  MOV R8, 0x30880 ;  /* 0x0003088000087802 */ /* 0x000fe40000000f00 */
[----:B--2--5:R-:W-:Y:S05]  /*30870*/  CALL.REL.NOINC `($_ZN7cutlass13device_kernelIN5flash19enable_sm80_to_sm89INS1_16FlashAttnBwdSm80INS1_25CollectiveMainloopBwdSm80ILi2ELi2EN4cute5tupleIJNS5_1CILi128EEES8_NS7_ILi64EEEEEENS_10bfloat16_tEfNS_4arch4Sm80ELb0ELb1ELb1ELb0ELb1ELb0ELb0ELb0ELi2ELi4ELi4ELi4ELb0EEENS1_21CollectiveEpilogueBwdISA_SB_SD_Li256ELb0ELb0ELi2EEENS1_19SingleTileSchedulerILb0ELb0ELb0ELi128EEEEEEEEEvNT_6ParamsE$_ZN4cute8smem_ptrIPN7cutlass10bfloat16_tEECI1NS_12iter_adaptorIS3_S4_EEES3_) ;  /* 0xfffdb2f000007944 */ /* 0x024fea0003c3ffff */
[----:B-1----:R-:W2:Y:S01]  /*30880*/  LDL.64 R2, [R1+0x758] ;  /* 0x0007580001027983 */ /* 0x002ea20000100a00 */
[----:B------:R-:W-:Y:S01]  /*30890*/  IMAD.MOV.U32 R6, RZ, RZ, R4 ;  /* 0x000000ffff067224 */ /* 0x000fe200078e0004 */
[----:B------:R-:W-:Y:S01]  /*308a0*/  MOV R69, R27 ;  /* 0x0000001b00457202 */ /* 0x000fe20000000f00 */
[----:B------:R-:W-:Y:S01]  /*308b0*/  IMAD.MOV.U32 R61, RZ, RZ, R26 ;  /* 0x000000ffff3d7224 */ /* 0x000fe200078e001a */
[----:B------:R-:W-:Y:S01]  /*308c0*/  MOV R4, 0x308f0 ;  /* 0x000308f000047802 */ /* 0x000fe20000000f00 */
[----:B--2---:R1:W-:Y:S04]  /*308d0*/  STL.64 [R1+0x770], R2 ;  /* 0x0007700201007387 */ /* 0x0043e80000100a00 */
[----:B-1----:R-:W-:Y:S05]  /*308e0*/  CALL.REL.NOINC `($_ZN7cutlass13device_kernelIN5flash19enable_sm80_to_sm89INS1_16FlashAttnBwdSm80INS1_25CollectiveMainloopBwdSm80ILi2ELi2EN4cute5tupleIJNS5_1CILi128EEES8_NS7_ILi64EEEEEENS_10bfloat16_tEfNS_4arch4Sm80ELb0ELb1ELb1ELb0ELb1ELb0ELb0ELb0ELi2ELi4ELi4ELi4ELb0EEENS1_21CollectiveEpilogueBwdISA_SB_SD_Li256ELb0ELb0ELi2EEENS1_19SingleTileSchedulerILb0ELb0ELb0ELi128EEEEEEEEEvNT_6ParamsE$_ZN4cute3eso3ESOILb0ELb0EJNS_6LayoutINS_5tupleIJNS3_IJNS_1CILi8EEENS4_ILi1EEEEEENS4_ILi2EEEEEENS3_IJNS3_IJS6_NS4_ILi0EEEEEEiEEEEENS_10ViewEngineINS_8smem_ptrIPN7cutlass10bfloat16_tEEEEEEEC2ERKSD_RKSK_) ;  /* 0xfffd68f000007944 */ /* 0x002fea0003c3ffff */
[----:B------:R2:W5:Y:S04]  /*308f0*/  LDL R13, [R1+0x758] ;  /* 0x00075800010d7983 */ /* 0x0005680000100800 */
[----:B------:R2:W5:Y:S01]  /*30900*/  LDL.64 R10, [R1+0x760] ;  /* 0x00076000010a7983 */ /* 0x0005620000100a00 */
[----:B------:R-:W-:Y:S01]  /*30910*/  IMAD.MOV.U32 R69, RZ, RZ, R27 ;  /* 0x000000ffff457224 */ /* 0x000fe200078e001b */
[----:B-1----:R-:W-:Y:S01]  /*30920*/  MOV R8, R50 ;  /* 0x0000003200087202 */ /* 0x002fe20000000f00 */
[----:B------:R-:W-:Y:S01]  /*30930*/  IMAD.MOV.U32 R9, RZ, RZ, R51 ;  /* 0x000000ffff097224 */ /* 0x000fe200078e0033 */
[----:B------:R-:W-:-:S02]  /*30940*/  MOV R6, 0x30960 ;  /* 0x0003096000067802 */ /* 0x000fc40000000f00 */
[----:B--2--5:R-:W-:Y:S05]  /*30950*/  CALL.REL.NOINC `($_ZN7cutlass13device_kernelIN5flash19enable_sm80_to_sm89INS1_16FlashAttnBwdSm80INS1_25CollectiveMainloopBwdSm80ILi2ELi2EN4cute5tupleIJNS5_1CILi128EEES8_NS7_ILi64EEEEEENS_10bfloat16_tEfNS_4arch4Sm80ELb0ELb1ELb1ELb0ELb1ELb0ELb0ELb0ELi2ELi4ELi4ELi4ELb0EEENS1_21CollectiveEpilogueBwdISA_SB_SD_Li256ELb0ELb0ELi2EEENS1_19SingleTileSchedulerILb0ELb0ELb0ELi128EEEEEEEEEvNT_6ParamsE$_ZN4cute3eso3ESOILb1ELb0EJNS_6LayoutINS_5tupleIJNS3_IJNS3_IJNS_1CILi4EEENS4_ILi2EEEEEENS4_ILi1EEEEEES6_EEENS3_IJNS3_IJNS3_IJS8_NS4_ILi32EEEEEENS4_ILi0EEEEEENS4_ILi64EEEEEEEENS_10ViewEngineIPN7cutlass10bfloat16_tEEEEEC2ERKSH_RKSM_) ;  /* 0xfffd909000007944 */ /* 0x024fea0003c3ffff */
[----:B------:R2:W5:Y:S01]  /*30960*/  LDL.64 R4, [R1+0x758] ;  /* 0x0007580001047983 */ /* 0x0005620000100a00 */
[----:B------:R-:W-:-:S02]  /*30970*/  MOV R3, R13 ;  /* 0x0000000d00037202 */ /* 0x000fc40000000f00 */
[----:B-1----:R-:W-:Y:S02]  /*30980*/  MOV R8, 0x309a0 ;  /* 0x000309a000087802 */ /* 0x002fe40000000f00 */
[----:B--2--5:R-:W-:Y:S05]  /*30990*/  CALL.REL.NOINC `($_ZN7cutlass13device_kernelIN5flash19enable_sm80_to_sm89INS1_16FlashAttnBwdSm80INS1_25CollectiveMainloopBwdSm80ILi2ELi2EN4cute5tupleIJNS5_1CILi128EEES8_NS7_ILi64EEEEEENS_10bfloat16_tEfNS_4arch4Sm80ELb0ELb1ELb1ELb0ELb1ELb0ELb0ELb0ELi2ELi4ELi4ELi4ELb0EEENS1_21CollectiveEpilogueBwdISA_SB_SD_Li256ELb0ELb0ELi2EEENS1_19SingleTileSchedulerILb0ELb0ELb0ELi128EEEEEEEEEvNT_6ParamsE$_ZZN4cute4takeILi1ELi2ENS_5tupleIJNS1_IJNS_1CILi1EEENS2_ILi0EEEEEEiEEEEEDaRKT1_ENKUlDpRKT_E_clIJiEEEDaSD_) ;  /* 0xfffdc85000007944 */ /* 0x024fea0003c3ffff */
[----:B------:R-:W-:Y:S02]  /*309a0*/  MOV R69, R27 ;  /* 0x0000001b00457202 */ /* 0x000fe40000000f00 */
[----:B------:R-:W-:Y:S02]  /*309b0*/  MOV R6, 0x309d0 ;  /* 0x000309d000067802 */ /* 0x000fe40000000f00 */
[----:B-1---5:R-:W-:Y:S05]  /*309c0*/  CALL.REL.NOINC `($_ZN7cutlass13device_kernelIN5flash19enable_sm80_to_sm89INS1_16FlashAttnBwdSm80INS1_25CollectiveMainloopBwdSm80ILi2ELi2EN4cute5tupleIJNS5_1CILi128EEES8_NS7_ILi64EEEEEENS_10bfloat16_tEfNS_4arch4Sm80ELb0ELb1ELb1ELb0ELb1ELb0ELb0ELb0ELi2ELi4ELi4ELi4ELb0EEENS1_21CollectiveEpilogueBwdISA_SB_SD_Li256ELb0ELb0ELi2EEENS1_19SingleTileSchedulerILb0ELb0ELb0ELi128EEEEEEEEEvNT_6ParamsE$_ZN4cute3eso3ESOILb1ELb0EJNS_5tupleIJNS_1CILi1EEENS3_ILi0EEEEEENS2_IJiEEEEEC2ERKS6_RKS7_) ;  /* 0xfffd88f000007944 */ /* 0x022fea0003c3ffff */
[----:B-1----:R1:W5:Y:S01]  /*309d0*/  LDL R3, [R1+0x758] ;  /* 0x0007580001037983 */ /* 0x0023620000100800 */
[----:B------:R-:W-:Y:S02]  /*309e0*/  MOV R69, R27 ;  /* 0x0000001b00457202 */ /* 0x000fe40000000f00 */
[----:B------:R-:W-:Y:S02]  /*309f0*/  MOV R6, 0x30a10 ;  /* 0x00030a1000067802 */ /* 0x000fe40000000f00 */
[----:B-1---5:R-:W-:Y:S05]  /*30a00*/  CALL.REL.NOINC `($_ZN7cutlass13device_kernelIN5flash19enable_sm80_to_sm89INS1_16FlashAttnBwdSm80INS1_25CollectiveMainloopBwdSm80ILi2ELi2EN4cute5tupleIJNS5_1CILi128EEES8_NS7_ILi64EEEEEENS_10bfloat16_tEfNS_4arch4Sm80ELb0ELb1ELb1ELb0ELb1ELb0ELb0ELb0ELi2ELi4ELi4ELi4ELb0EEENS1_21CollectiveEpilogueBwdISA_SB_SD_Li256ELb0ELb0ELi2EEENS1_19SingleTileSchedulerILb0ELb0ELb0ELi128EEEEEEEEEvNT_6ParamsE$_ZN4cute5tupleIJNS0_IJNS0_IJNS_1CILi8EEENS1_ILi1EEEEEENS0_IJNS1_ILi2EEEEEEEEENS0_IJNS0_IJS3_NS1_ILi0EEEEEENS0_IJiEEEEEEEEC2ERKS7_RKSB_) ;  /* 0xfffdaa0000007944 */ /* 0x022fea0003c3ffff */
[----:B------:R2:W5:Y:S01]  /*30a10*/  LDL R8, [R1+0x758] ;  /* 0x0007580001087983 */ /* 0x0005620000100800 */
[----:B------:R-:W-:Y:S01]  /*30a20*/  IMAD.MOV.U32 R69, RZ, RZ, R27 ;  /* 0x000000ffff457224 */ /* 0x000fe200078e001b */
[----:B------:R-:W-:Y:S02]  /*30a30*/  MOV R61, R26 ;  /* 0x0000001a003d7202 */ /* 0x000fe40000000f00 */
[----:B------:R2:W-:Y:S01]  /*30a40*/  STL.64 [R1+0x770], R10 ;  /* 0x0007700a01007387 */ /* 0x0005e20000100a00 */
[----:B------:R-:W-:-:S03]  /*30a50*/  MOV R6, 0x30a70 ;  /* 0x00030a7000067802 */ /* 0x000fc60000000f00 */
[----:B-12--5:R-:W-:Y:S05]  /*30a60*/  CALL.REL.NOINC `($_ZN7cutlass13device_kernelIN5flash19enable_sm80_to_sm89INS1_16FlashAttnBwdSm80INS1_25CollectiveMainloopBwdSm80ILi2ELi2EN4cute5tupleIJNS5_1CILi128EEES8_NS7_ILi64EEEEEENS_10bfloat16_tEfNS_4arch4Sm80ELb0ELb1ELb1ELb0ELb1ELb0ELb0ELb0ELi2ELi4ELi4ELi4ELb0EEENS1_21CollectiveEpilogueBwdISA_SB_SD_Li256ELb0ELb0ELi2EEENS1_19SingleTileSchedulerILb0ELb0ELb0ELi128EEEEEEEEEvNT_6ParamsE$_ZN4cute3eso3ESOILb0ELb0EJNS_6LayoutINS_5tupleIJNS3_IJNS_1CILi8EEENS4_ILi1EEEEEENS3_IJNS4_ILi2EEEEEEEEENS3_IJNS3_IJS6_NS4_ILi0EEEEEENS3_IJiEEEEEEEENS_10ViewEngineINS_8smem_ptrIPN7cutlass10bfloat16_tEEEEEEEC2ERKSF_RKSM_) ;  /* 0xfffd670000007944 */ /* 0x026fea0003c3ffff */
[----:B-1----:R1:W5:Y:S04]  /*30a70*/  LDL R10, [R1+0x758] ;  /* 0x00075800010a7983 */ /* 0x0023680000100800 */
[----:B------:R1:W5:Y:S01]  /*30a80*/  LDL.64 R16, [R1+0x760] ;  /* 0x0007600001107983 */ /* 0x0003620000100a00 */
[----:B------:R-:W-:-:S02]  /*30a90*/  MOV R69, R27 ;  /* 0x0000001b00457202 */ /* 0x000fc40000000f00 */
[----:B------:R-:W-:Y:S02]  /*30aa0*/  MOV R6, 0x30ac0 ;  /* 0x00030ac000067802 */ /* 0x000fe40000000f00 */
[----:B-1---5:R-:W-:Y:S05]  /*30ab0*/  CALL.REL.NOINC `($_ZN7cutlass13device_kernelIN5flash19enable_sm80_to_sm89INS1_16FlashAttnBwdSm80INS1_25CollectiveMainloopBwdSm80ILi2ELi2EN4cute5tupleIJNS5_1CILi128EEES8_NS7_ILi64EEEEEENS_10bfloat16_tEfNS_4arch4Sm80ELb0ELb1ELb1ELb0ELb1ELb0ELb0ELb0ELi2ELi4ELi4ELi4ELb0EEENS1_21CollectiveEpilogueBwdISA_SB_SD_Li256ELb0ELb0ELi2EEENS1_19SingleTileSchedulerILb0ELb0ELb0ELi128EEEEEEEEEvNT_6ParamsE$_ZN4cute3eso3ESOILb1ELb0EJNS_6LayoutINS_5tupleIJNS3_IJNS3_IJNS_1CILi4EEENS4_ILi2EEEEEENS4_ILi1EEEEEENS3_IJS6_EEEEEENS3_IJNS3_IJNS3_IJS8_NS4_ILi32EEEEEENS4_ILi0EEEEEENS3_IJNS4_ILi64EEEEEEEEEEENS_10ViewEngineIPN7cutlass10bfloat16_tEEEEEC2ERKSJ_RKSO_) ;  /* 0xfffd8ef000007944 */ /* 0x022fea0003c3ffff */
[----:B-1----:R1:W5:Y:S01]  /*30ac0*/  LDL.64 R2, [R1+0x758] ;  /* 0x0007580001027983 */ /* 0x0023620000100a00 */
[----:B------:R-:W-:Y:S02]  /*30ad0*/  MOV R69, R27 ;  /* 0x0000001b00457202 */ /* 0x000fe40000000f00 */
[----:B------:R-:W-:Y:S02]  /*30ae0*/  MOV R6, 0x30b00 ;  /* 0x00030b0000067802 */ /* 0x000fe40000000f00 */
[----:B-1---5:R-:W-:Y:S05]  /*30af0*/  CALL.REL.NOINC `($_ZN7cutlass13device_kernelIN5flash19enable_sm80_to_sm89INS1_16FlashAttnBwdSm80INS1_25CollectiveMainloopBwdSm80ILi2ELi2EN4cute5tupleIJNS5_1CILi128EEES8_NS7_ILi64EEEEEENS_10bfloat16_tEfNS_4arch4Sm80ELb0ELb1ELb1ELb0ELb1ELb0ELb0ELb0ELi2ELi4ELi4ELi4ELb0EEENS1_21CollectiveEpilogueBwdISA_SB_SD_Li256ELb0ELb0ELi2EEENS1_19SingleTileSchedulerILb0ELb0ELb0ELi128EEEEEEEEEvNT_6ParamsE$_ZN4cute3eso3ESOILb1ELb0EJNS_6LayoutINS_5tupleIJNS3_IJNS3_IJNS3_IJNS_1CILi4EEENS4_ILi2EEEEEENS4_ILi1EEEEEES8_EEENS3_IJNS3_IJNS3_IJS8_S8_EEES8_EEES6_EEEEEENS3_IJNS3_IJNS3_IJNS3_IJS8_NS4_ILi32EEEEEENS4_ILi0EEEEEESH_EEENS3_IJNS3_IJNS3_IJSH_SH_EEESH_EEENS4_ILi64EEEEEEEEEEENS_10ViewEngineIPN7cutlass10bfloat16_tEEEEEC2ERKSP_RKSU_) ;  /* 0xfffd8da000007944 */ /* 0x022fea0003c3ffff */
[----:B------:R2:W5:Y:S01]  /*30b00*/  LDL.64 R8, [R1+0x758] ;  /* 0x0007580001087983 */ /* 0x0005620000100a00 */
[----:B-1----:R-:W-:Y:S01]  /*30b10*/  IMAD.MOV.U32 R3, RZ, RZ, R10 ;  /* 0x000000ffff037224 */ /* 0x002fe200078e000a */
[----:B------:R-:W-:Y:S02]  /*30b20*/  MOV R69, R27 ;  /* 0x0000001b00457202 */ /* 0x000fe40000000f00 */
[----:B------:R-:W-:Y:S02]  /*30b30*/  MOV R4, 0x30b50 ;  /* 0x00030b5000047802 */ /* 0x000fe40000000f00 */
[----:B--2--5:R-:W-:Y:S05]  /*30b40*/  CALL.REL.NOINC `($_ZN7cutlass13device_kernelIN5flash19enable_sm80_to_sm89INS1_16FlashAttnBwdSm80INS1_25CollectiveMainloopBwdSm80ILi2ELi2EN4cute5tupleIJNS5_1CILi128EEES8_NS7_ILi64EEEEEENS_10bfloat16_tEfNS_4arch4Sm80ELb0ELb1ELb1ELb0ELb1ELb0ELb0ELb0ELi2ELi4ELi4ELi4ELb0EEENS1_21CollectiveEpilogueBwdISA_SB_SD_Li256ELb0ELb0ELi2EEENS1_19SingleTileSchedulerILb0ELb0ELb0ELi128EEEEEEEEEvNT_6ParamsE$_ZN4cute5tupleIJNS0_IJNS_1CILi2EEEEEENS0_IJiEEEEEC2ERKS3_RKS4_) ;  /* 0xfffdab1000007944 */ /* 0x024fea0003c3ffff */
[----:B-1----:R-:W2:Y:S01]  /*30b50*/  LDL R3, [R1+0x758] ;  /* 0x0007580001037983 */ /* 0x002ea20000100800 */
[----:B------:R-:W-:Y:S02]  /*30b60*/  MOV R2, R58 ;  /* 0x0000003a00027202 */ /* 0x000fe40000000f00 */
[----:B------:R-:W-:Y:S01]  /*30b70*/  MOV R14, 0x30ba0 ;  /* 0x00030ba0000e7802 */ /* 0x000fe20000000f00 */
[----:B--2---:R1:W-:Y:S04]  /*30b80*/  STL [R12], R3 ;  /* 0x000000030c007387 */ /* 0x0043e80000100800 */
[----:B-1----:R-:W-:Y:S05]  /*30b90*/  CALL.REL.NOINC `($_ZN7cutlass13device_kernelIN5flash19enable_sm80_to_sm89INS1_16FlashAttnBwdSm80INS1_25CollectiveMainloopBwdSm80ILi2ELi2EN4cute5tupleIJNS5_1CILi128EEES8_NS7_ILi64EEEEEENS_10bfloat16_tEfNS_4arch4Sm80ELb0ELb1ELb1ELb0ELb1ELb0ELb0ELb0ELi2ELi4ELi4ELi4ELb0EEENS1_21CollectiveEpilogueBwdISA_SB_SD_Li256ELb0ELb0ELi2EEENS1_19SingleTileSchedulerILb0ELb0ELb0ELi128EEEEEEEEEvNT_6ParamsE$_ZZN4cute14logical_divideINS_5tupleIJNS1_IJNS_1CILi8EEENS2_ILi1EEEEEENS1_IJNS2_ILi2EEEEEEEEENS1_IJNS1_IJS4_NS2_ILi0EEEEEENS1_IJiEEEEEENS1_IJS5_NS_6LayoutIS4_S9_EEEEEEEDaRKNSD_IT_T0_EERKT1_ENKUlRKT_RKT0_E_clINSD_IS7_SB_EESE_EEDaSQ_ST_) ;  /* 0xfffdc18000007944 */ /* 0x002fea0003c3ffff */
[----:B------:R-:W-:Y:S02]  /*30ba0*/  MOV R69, R27 ;  /* 0x0000001b00457202 */ /* 0x000fe40000000f00 */
[----:B------:R-:W-:-:S02]  /*30bb0*/  MOV R4, 0x30bd0 ;  /* 0x00030bd000047802 */ /* 0x000fc40000000f00 */
[----:B-1---5:R-:W-:Y:S05]  /*30bc0*/  CALL.REL.NOINC `($_ZN7cutlass13device_kernelIN5flash19enable_sm80_to_sm89INS1_16FlashAttnBwdSm80INS1_25CollectiveMainloopBwdSm80ILi2ELi2EN4cute5tupleIJNS5_1CILi128EEES8_NS7_ILi64EEEEEENS_10bfloat16_tEfNS_4arch4Sm80ELb0ELb1ELb1ELb0ELb1ELb0ELb0ELb0ELi2ELi4ELi4ELi4ELb0EEENS1_21CollectiveEpilogueBwdISA_SB_SD_Li256ELb0ELb0ELi2EEENS1_19SingleTileSchedulerILb0ELb0ELb0ELi128EEEEEEEEEvNT_6ParamsE$_ZN4cute3eso3ESOILb1ELb0EJNS_5tupleIJNS2_IJNS_1CILi1EEENS3_ILi0EEEEEENS2_IJS5_S5_EEEEEENS2_IJS5_iEEEEEC2ERKS8_RKS9_) ;  /* 0xfffd81d000007944 */ /* 0x022fea0003c3ffff */
[----:B-1----:R1:W5:Y:S01]  /*30bd0*/  LDL R3, [R1+0x758] ;  /* 0x0007580001037983 */ /* 0x0023620000100800 */
[----:B------:R-:W-:-:S02]  /*30be0*/  MOV R69, R27 ;  /* 0x0000001b00457202 */ /* 0x000fc40000000f00 */
[----:B------:R-:W-:Y:S02]  /*30bf0*/  MOV R4, 0x30c10 ;  /* 0x00030c1000047802 */ /* 0x000fe40000000f00 */
[----:B-1---5:R-:W-:Y:S05]  /*30c00*/  CALL.REL.NOINC `($_ZN7cutlass13device_kernelIN5flash19enable_sm80_to_sm89INS1_16FlashAttnBwdSm80INS1_25CollectiveMainloopBwdSm80ILi2ELi2EN4cute5tupleIJNS5_1CILi128EEES8_NS7_ILi64EEEEEENS_10bfloat16_tEfNS_4arch4Sm80ELb0ELb1ELb1ELb0ELb1ELb0ELb0ELb0ELi2ELi4ELi4ELi4ELb0EEENS1_21CollectiveEpilogueBwdISA_SB_SD_Li256ELb0ELb0ELi2EEENS1_19SingleTileSchedulerILb0ELb0ELb0ELi128EEEEEEEEEvNT_6ParamsE$_ZN4cute5tupleIJNS0_IJNS0_IJNS0_IJNS_1CILi8EEENS1_ILi1EEEEEENS0_IJS3_S3_EEEEEENS0_IJS3_NS1_ILi2EEEEEEEEENS0_IJNS0_IJNS0_IJS3_NS1_ILi0EEEEEENS0_IJSA_SA_EEEEEENS0_IJSA_iEEEEEEEEC2ERKS9_RKSF_) ;  /* 0xfffda5f000007944 */ /* 0x022fea0003c3ffff */
[----:B-1----:R1:W5:Y:S01]  /*30c10*/  LDL R3, [R1+0x758] ;  /* 0x0007580001037983 */ /* 0x0023620000100800 */
[----:B------:R-:W-:Y:S02]  /*30c20*/  MOV R69, R27 ;  /* 0x0000001b00457202 */ /* 0x000fe40000000f00 */
[----:B------:R-:W-:Y:S02]  /*30c30*/  MOV R4, 0x30c50 ;  /* 0x00030c5000047802 */ /* 0x000fe40000000f00 */
[----:B-1---5:R-:W-:Y:S05]  /*30c40*/  CALL.REL.NOINC `($_ZN7cutlass13device_kernelIN5flash19enable_sm80_to_sm89INS1_16FlashAttnBwdSm80INS1_25CollectiveMainloopBwdSm80ILi2ELi2EN4cute5tupleIJNS5_1CILi128EEES8_NS7_ILi64EEEEEENS_10bfloat16_tEfNS_4arch4Sm80ELb0ELb1ELb1ELb0ELb1ELb0ELb0ELb0ELi2ELi4ELi4ELi4ELb0EEENS1_21CollectiveEpilogueBwdISA_SB_SD_Li256ELb0ELb0ELi2EEENS1_19SingleTileSchedulerILb0ELb0ELb0ELi128EEEEEEEEEvNT_6ParamsE$_ZN4cute3eso3ESOILb1ELb0EJNS_5tupleIJNS2_IJNS_1CILi1EEENS3_ILi0EEEEEENS2_IJS5_S5_EEEEEENS2_IJS5_iEEEEEC2ERKS8_RKS9_) ;  /* 0xfffd815000007944 */ /* 0x022fea0003c3ffff */
[----:B-1----:R1:W5:Y:S01]  /*30c50*/  LDL R3, [R1+0x758] ;  /* 0x0007580001037983 */ /* 0x0023620000100800 */
[----:B------:R-:W-:Y:S02]  /*30c60*/  MOV R69, R27 ;  /* 0x0000001b00457202 */ /* 0x000fe40000000f00 */
[----:B------:R-:W-:Y:S02]  /*30c70*/  MOV R4, 0x30c90 ;  /* 0x00030c9000047802 */ /* 0x000fe40000000f00 */
[----:B-1---5:R-:W-:Y:S05]  /*30c80*/  CALL.REL.NOINC `($_ZN7cutlass13device_kernelIN5flash19enable_sm80_to_sm89INS1_16FlashAttnBwdSm80INS1_25CollectiveMainloopBwdSm80ILi2ELi2EN4cute5tupleIJNS5_1CILi128EEES8_NS7_ILi64EEEEEENS_10bfloat16_tEfNS_4arch4Sm80ELb0ELb1ELb1ELb0ELb1ELb0ELb0ELb0ELi2ELi4ELi4ELi4ELb0EEENS1_21CollectiveEpilogueBwdISA_SB_SD_Li256ELb0ELb0ELi2EEENS1_19SingleTileSchedulerILb0ELb0ELb0ELi128EEEEEEEEEvNT_6ParamsE$_ZN4cute3eso3ESOILb1ELb0EJNS_5tupleIJNS_1CILi0EEES4_EEEiEEC2ERKS5_RKi) ;  /* 0xfffd854000007944 */ /* 0x022fea0003c3ffff */
[----:B-1----:R1:W5:Y:S01]  /*30c90*/  LDL R3, [R1+0x758] ;  /* 0x0007580001037983 */ /* 0x0023620000100800 */
[----:B------:R-:W-:Y:S02]  /*30ca0*/  MOV R69, R27 ;  /* 0x0000001b00457202 */ /* 0x000fe40000000f00 */
[----:B------:R-:W-:Y:S02]  /*30cb0*/  MOV R4, 0x30cd0 ;  /* 0x00030cd000047802 */ /* 0x000fe40000000f00 */
[----:B-1---5:R-:W-:Y:S05]  /*30cc0*/  CALL.REL.NOINC `($_ZN7cutlass13device_kernelIN5flash19enable_sm80_to_sm89INS1_16FlashAttnBwdSm80INS1_25CollectiveMainloopBwdSm80ILi2ELi2EN4cute5tupleIJNS5_1CILi128EEES8_NS7_ILi64EEEEEENS_10bfloat16_tEfNS_4arch4Sm80ELb0ELb1ELb1ELb0ELb1ELb0ELb0ELb0ELi2ELi4ELi4ELi4ELb0EEENS1_21CollectiveEpilogueBwdISA_SB_SD_Li256ELb0ELb0ELi2EEENS1_19SingleTileSchedulerILb0ELb0ELb0ELi128EEEEEEEEEvNT_6ParamsE$_ZN4cute3eso3ESOILb1ELb0EJNS_5tupleIJNS2_IJNS_1CILi1EEENS3_ILi0EEEEEES5_EEENS2_IJNS2_IJS5_S5_EEEiEEEEEC2ERKS7_RKS9_) ;  /* 0xfffd811000007944 */ /* 0x022fea0003c3ffff */
[----:B-1----:R1:W5:Y:S01]  /*30cd0*/  LDL R3, [R1+0x758] ;  /* 0x0007580001037983 */ /* 0x0023620000100800 */
[----:B------:R-:W-:-:S02]  /*30ce0*/  MOV R69, R27 ;  /* 0x0000001b00457202 */ /* 0x000fc40000000f00 */
[----:B------:R-:W-:Y:S02]  /*30cf0*/  MOV R4, 0x30d10 ;  /* 0x00030d1000047802 */ /* 0x000fe40000000f00 */
[----:B-1---5:R-:W-:Y:S05]  /*30d00*/  CALL.REL.NOINC `($_ZN7cutlass13device_kernelIN5flash19enable_sm80_to_sm89INS1_16FlashAttnBwdSm80INS1_25CollectiveMainloopBwdSm80ILi2ELi2EN4cute5tupleIJNS5_1CILi128EEES8_NS7_ILi64EEEEEENS_10bfloat16_tEfNS_4arch4Sm80ELb0ELb1ELb1ELb0ELb1ELb0ELb0ELb0ELi2ELi4ELi4ELi4ELb0EEENS1_21CollectiveEpilogueBwdISA_SB_SD_Li256ELb0ELb0ELi2EEENS1_19SingleTileSchedulerILb0ELb0ELb0ELi128EEEEEEEEEvNT_6ParamsE$_ZN4cute5tupleIJNS0_IJNS0_IJNS0_IJNS_1CILi8EEENS1_ILi1EEEEEES3_EEENS0_IJNS0_IJS3_S3_EEENS1_ILi2EEEEEEEEENS0_IJNS0_IJNS0_IJS3_NS1_ILi0EEEEEESA_EEENS0_IJNS0_IJSA_SA_EEEiEEEEEEEEC2ERKS9_RKSF_) ;  /* 0xfffda53000007944 */ /* 0x022fea0003c3ffff */
[----:B------:R2:W5:Y:S01]  /*30d10*/  LDL R6, [R1+0x758] ;  /* 0x0007580001067983 */ /* 0x0005620000100800 */
[----:B------:R-:W-:Y:S01]  /*30d20*/  IMAD.MOV.U32 R69, RZ, RZ, R27 ;  /* 0x000000ffff457224 */ /* 0x000fe200078e001b */
[----:B------:R-:W-:Y:S02]  /*30d30*/  MOV R61, R26 ;  /* 0x0000001a003d7202 */ /* 0x000fe40000000f00 */
[----:B------:R2:W-:Y:S01]  /*30d40*/  STL.64 [R1+0x770], R16 ;  /* 0x0007701001007387 */ /* 0x0005e20000100a00 */
[----:B------:R-:W-:-:S03]  /*30d50*/  MOV R4, 0x30d70 ;  /* 0x00030d7000047802 */ /* 0x000fc60000000f00 */
[----:B-12--5:R-:W-:Y:S05]  /*30d60*/  CALL.REL.NOINC `($_ZN7cutlass13device_kernelIN5flash19enable_sm80_to_sm89INS1_16FlashAttnBwdSm80INS1_25CollectiveMainloopBwdSm80ILi2ELi2EN4cute5tupleIJNS5_1CILi128EEES8_NS7_ILi64EEEEEENS_10bfloat16_tEfNS_4arch4Sm80ELb0ELb1ELb1ELb0ELb1ELb0ELb0ELb0ELi2ELi4ELi4ELi4ELb0EEENS1_21CollectiveEpilogueBwdISA_SB_SD_Li256ELb0ELb0ELi2EEENS1_19SingleTileSchedulerILb0ELb0ELb0ELi128EEEEEEEEEvNT_6ParamsE$_ZN4cute3eso3ESOILb0ELb0EJNS_6LayoutINS_5tupleIJNS3_IJNS3_IJNS_1CILi8EEENS4_ILi1EEEEEES6_EEENS3_IJNS3_IJS6_S6_EEENS4_ILi2EEEEEEEEENS3_IJNS3_IJNS3_IJS6_NS4_ILi0EEEEEESD_EEENS3_IJNS3_IJSD_SD_EEEiEEEEEEEENS_10ViewEngineINS_8smem_ptrIPN7cutlass10bfloat16_tEEEEEEEC2ERKSJ_RKSQ_) ;  /* 0xfffd5e9000007944 */ /* 0x026fea0003c3ffff */
[----:B-1----:R1:W5:Y:S04]  /*30d70*/  LDL R10, [R1+0x758] ;  /* 0x00075800010a7983 */ /* 0x0023680000100800 */
[----:B------:R1:W5:Y:S01]  /*30d80*/  LDL.64 R4, [R1+0x760] ;  /* 0x0007600001047983 */ /* 0x0003620000100a00 */
[----:B------:R-:W-:-:S02]  /*30d90*/  MOV R69, R27 ;  /* 0x0000001b00457202 */ /* 0x000fc40000000f00 */
[----:B------:R-:W-:Y:S02]  /*30da0*/  MOV R6, 0x30dc0 ;  /* 0x00030dc000067802 */ /* 0x000fe40000000f00 */
[----:B-1---5:R-:W-:Y:S05]  /*30db0*/  CALL.REL.NOINC `($_ZN7cutlass13device_kernelIN5flash19enable_sm80_to_sm89INS1_16FlashAttnBwdSm80INS1_25CollectiveMainloopBwdSm80ILi2ELi2EN4cute5tupleIJNS5_1CILi128EEES8_NS7_ILi64EEEEEENS_10bfloat16_tEfNS_4arch4Sm80ELb0ELb1ELb1ELb0ELb1ELb0ELb0ELb0ELi2ELi4ELi4ELi4ELb0EEENS1_21CollectiveEpilogueBwdISA_SB_SD_Li256ELb0ELb0ELi2EEENS1_19SingleTileSchedulerILb0ELb0ELb0ELi128EEEEEEEEEvNT_6ParamsE$_ZN4cute3eso3ESOILb1ELb0EJNS_6LayoutINS_5tupleIJNS3_IJNS3_IJNS_1CILi4EEENS4_ILi2EEEEEENS4_ILi1EEEEEES6_EEENS3_IJNS3_IJNS3_IJS8_NS4_ILi32EEEEEENS4_ILi0EEEEEENS4_ILi64EEEEEEEENS_10ViewEngineIPN7cutlass10bfloat16_tEEEEEC2ERKSH_RKSM_) ;  /* 0xfffd8c3000007944 */ /* 0x022fea0003c3ffff */
[----:B------:R2:W5:Y:S01]  /*30dc0*/  LDL.64 R12, [R1+0x758] ;  /* 0x00075800010c7983 */ /* 0x0005620000100a00 */
[----:B------:R-:W-:Y:S02]  /*30dd0*/  MOV R3, R10 ;  /* 0x0000000a00037202 */ /* 0x000fe40000000f00 */
[----:B-1----:R-:W-:Y:S02]  /*30de0*/  MOV R8, 0x30e00 ;  /* 0x00030e0000087802 */ /* 0x002fe40000000f00 */
[----:B--2--5:R-:W-:Y:S05]  /*30df0*/  CALL.REL.NOINC `($_ZN7cutlass13device_kernelIN5flash19enable_sm80_to_sm89INS1_16FlashAttnBwdSm80INS1_25CollectiveMainloopBwdSm80ILi2ELi2EN4cute5tupleIJNS5_1CILi128EEES8_NS7_ILi64EEEEEENS_10bfloat16_tEfNS_4arch4Sm80ELb0ELb1ELb1ELb0ELb1ELb0ELb0ELb0ELi2ELi4ELi4ELi4ELb0EEENS1_21CollectiveEpilogueBwdISA_SB_SD_Li256ELb0ELb0ELi2EEENS1_19SingleTileSchedulerILb0ELb0ELb0ELi128EEEEEEEEEvNT_6ParamsE$_ZZN4cute5sliceINS_5tupleIJNS1_IJNS_10UnderscoreENS_1CILi0EEEEEENS1_IJS4_S2_EEEEEENS1_IJNS1_IJNS1_IJNS3_ILi1EEES4_EEES4_EEENS1_IJNS1_IJS4_S4_EEEiEEEEEEEEDaRKT_RKT0_ENKUlRKT_RKT0_E_clIS6_SC_EEDaSM_SP_) ;  /* 0xfffdc62000007944 */ /* 0x024fea0003c3ffff */
[----:B------:R-:W-:Y:S02]  /*30e00*/  MOV R8, 0x30e20 ;  /* 0x00030e2000087802 */ /* 0x000fe40000000f00 */
[----:B-1----:R-:W-:Y:S05]  /*30e10*/  CALL.REL.NOINC `($_ZN7cutlass13device_kernelIN5flash19enable_sm80_to_sm89INS1_16FlashAttnBwdSm80INS1_25CollectiveMainloopBwdSm80ILi2ELi2EN4cute5tupleIJNS5_1CILi128EEES8_NS7_ILi64EEEEEENS_10bfloat16_tEfNS_4arch4Sm80ELb0ELb1ELb1ELb0ELb1ELb0ELb0ELb0ELi2ELi4ELi4ELi4ELb0EEENS1_21CollectiveEpilogueBwdISA_SB_SD_Li256ELb0ELb0ELi2EEENS1_19SingleTileSchedulerILb0ELb0ELb0ELi128EEEEEEEEEvNT_6ParamsE$_ZZN4cute12filter_tupleINS_5tupleIJNS1_IJNS_10UnderscoreENS_1CILi0EEEEEENS1_IJS4_S2_EEEEEENS1_IJNS1_IJNS1_IJNS3_ILi1EEES4_EEES4_EEENS1_IJNS1_IJS4_S4_EEEiEEEEEEZNS_5sliceIS7_SD_EEDaRKT_RKT0_EUlRKT_RKT0_E_EEDaSH_SK_OT1_ENKUlDpSN_E_clIJNS1_IJS9_EEENS1_IJiEEEEEEDaSU_) ;  /* 0xfffdb06000007944 */ /* 0x002fea0003c3ffff */
[----:B------:R-:W-:Y:S02]  /*30e20*/  MOV R69, R27 ;  /* 0x0000001b00457202 */ /* 0x000fe40000000f00 */
[----:B------:R-:W-:Y:S02]  /*30e30*/  MOV R6, 0x30e50 ;  /* 0x00030e5000067802 */ /* 0x000fe40000000f00 */
[----:B-1---5:R-:W-:Y:S05]  /*30e40*/  CALL.REL.NOINC `($_ZN7cutlass13device_kernelIN5flash19enable_sm80_to_sm89INS1_16FlashAttnBwdSm80INS1_25CollectiveMainloopBwdSm80ILi2ELi2EN4cute5tupleIJNS5_1CILi128EEES8_NS7_ILi64EEEEEENS_10bfloat16_tEfNS_4arch4Sm80ELb0ELb1ELb1ELb0ELb1ELb0ELb0ELb0ELi2ELi4ELi4ELi4ELb0EEENS1_21CollectiveEpilogueBwdISA_SB_SD_Li256ELb0ELb0ELi2EEENS1_19SingleTileSchedulerILb0ELb0ELb0ELi128EEEEEEEEEvNT_6ParamsE$_ZN4cute5tupleIJNS0_IJNS0_IJNS_1CILi8EEENS1_ILi1EEEEEENS1_ILi2EEEEEENS0_IJNS0_IJS3_NS1_ILi0EEEEEEiEEEEEC2ERKS6_RKS9_) ;  /* 0xfffda60000007944 */ /* 0x022fea0003c3ffff */
[----:B-1----:R1:W5:Y:S01]  /*30e50*/  LDL R3, [R1+0x758] ;  /* 0x0007580001037983 */ /* 0x0023620000100800 */
[----:B------:R-:W-:Y:S02]  /*30e60*/  MOV R69, R27 ;  /* 0x0000001b00457202 */ /* 0x000fe40000000f00 */
[----:B------:R-:W-:Y:S02]  /*30e70*/  MOV R6, 0x30e90 ;  /* 0x00030e9000067802 */ /* 0x000fe40000000f00 */
[----:B-1---5:R-:W-:Y:S05]  /*30e80*/  CALL.REL.NOINC `($_ZN7cutlass13device_kernelIN5flash19enable_sm80_to_sm89INS1_16FlashAttnBwdSm80INS1_25CollectiveMainloopBwdSm80ILi2ELi2EN4cute5tupleIJNS5_1CILi128EEES8_NS7_ILi64EEEEEENS_10bfloat16_tEfNS_4arch4Sm80ELb0ELb1ELb1ELb0ELb1ELb0ELb0ELb0ELi2ELi4ELi4ELi4ELb0EEENS1_21CollectiveEpilogueBwdISA_SB_SD_Li256ELb0ELb0ELi2EEENS1_19SingleTileSchedulerILb0ELb0ELb0ELi128EEEEEEEEEvNT_6ParamsE$_ZN4cute3eso3ESOILb0ELb1EJNS_6LayoutINS_5tupleIJNS3_IJNS_1CILi8EEENS4_ILi1EEEEEENS4_ILi2EEEEEENS3_IJNS3_IJS6_NS4_ILi0EEEEEEiEEEEESA_EEC2ERKSD_RKSA_) ;  /* 0xfffd6f3000007944 */ /* 0x022fea0003c3ffff */
[----:B------:R2:W5:Y:S01]  /*30e90*/  LDL R7, [R1+0x758] ;  /* 0x0007580001077983 */ /* 0x0005620000100800 */
[----:B-1----:R-:W-:Y:S01]  /*30ea0*/  IMAD.MOV.U32 R2, RZ, RZ, R4 ;  /* 0x000000ffff027224 */ /* 0x002fe200078e0004 */
[----:B------:R-:W-:Y:S01]  /*30eb0*/  MOV R3, R5 ;  /* 0x0000000500037202 */ /* 0x000fe20000000f00 */
[----:B------:R-:W-:Y:S01]  /*30ec0*/  IMAD.MOV.U32 R9, RZ, RZ, R27 ;  /* 0x000000ffff097224 */ /* 0x000fe200078e001b */
[----:B------:R-:W-:-:S02]  /*30ed0*/  MOV R8, 0x30ef0 ;  /* 0x00030ef000087802 */ /* 0x000fc40000000f00 */
        /* <DEDUP_REMOVED lines=11> */
[----:B-1----:R-:W-:-:S02]  /*30f90*/  MOV R3, RZ ;  /* 0x000000ff00037202 */ /* 0x002fc40000000f00 */
[----:B------:R-:W-:Y:S02]  /*30fa0*/  MOV R10, 0x30fc0 ;  /* 0x00030fc0000a7802 */ /* 0x000fe40000000f00 */
[----:B--2--5:R-:W-:Y:S05]  /*30fb0*/  CALL.REL.NOINC `($_ZN7cutlass13device_kernelIN5flash19enable_sm80_to_sm89INS1_16FlashAttnBwdSm80INS1_25CollectiveMainloopBwdSm80ILi2ELi2EN4cute5tupleIJNS5_1CILi128EEES8_NS7_ILi64EEEEEENS_10bfloat16_tEfNS_4arch4Sm80ELb0ELb1ELb1ELb0ELb1ELb0ELb0ELb0ELi2ELi4ELi4ELi4ELb0EEENS1_21CollectiveEpilogueBwdISA_SB_SD_Li256ELb0ELb0ELi2EEENS1_19SingleTileSchedulerILb0ELb0ELb0ELi128EEEEEEEEEvNT_6ParamsE$_ZN4cute3eso3ESOILb1ELb0EJNS_10UnderscoreEiEEC2ERKS2_RKi) ;  /* 0xfffd70f000007944 */ /* 0x024fea0003c3ffff */
[----:B-1----:R-:W2:Y:S01]  /*30fc0*/  LDL R3, [R1+0x758] ;  /* 0x0007580001037983 */ /* 0x002ea20000100800 */
[----:B------:R-:W-:Y:S02]  /*30fd0*/  MOV R2, R27 ;  /* 0x0000001b00027202 */ /* 0x000fe40000000f00 */
[----:B------:R-:W-:Y:S01]  /*30fe0*/  MOV R6, 0x31010 ;  /* 0x0003101000067802 */ /* 0x000fe20000000f00 */
[----:B--2---:R-:W-:Y:S02]  /*30ff0*/  IMAD R3, R14, R3, RZ ;  /* 0x000000030e037224 */ /* 0x004fe400078e02ff */
        /* <DEDUP_REMOVED lines=10> */
[----:B-1----:R1:W5:Y:S01]  /*310a0*/  LDL.64 R6, [R1+0x758] ;  /* 0x0007580001067983 */ /* 0x0023620000100a00 */
[----:B------:R-:W-:Y:S01]  /*310b0*/  IMAD.MOV.U32 R2, RZ, RZ, R27 ;  /* 0x000000ffff027224 */ /* 0x000fe200078e001b */
[----:B------:R-:W-:-:S02]  /*310c0*/  MOV R3, RZ ;  /* 0x000000ff00037202 */ /* 0x000fc40000000f00 */
[----:B------:R-:W-:Y:S02]  /*310d0*/  MOV R10, 0x310f0 ;  /* 0x000310f0000a7802 */ /* 0x000fe40000000f00 */
[----:B-1---5:R-:W-:Y:S05]  /*310e0*/  CALL.REL.NOINC `($_ZN7cutlass13device_kernelIN5flash19enable_sm80_to_sm89INS1_16FlashAttnBwdSm80INS1_25CollectiveMainloopBwdSm80ILi2ELi2EN4cute5tupleIJNS5_1CILi128EEES8_NS7_ILi64EEEEEENS_10bfloat16_tEfNS_4arch4Sm80ELb0ELb1ELb1ELb0ELb1ELb0ELb0ELb0ELi2ELi4ELi4ELi4ELb0EEENS1_21CollectiveEpilogueBwdISA_SB_SD_Li256ELb0ELb0ELi2EEENS1_19SingleTileSchedulerILb0ELb0ELb0ELi128EEEEEEEEEvNT_6ParamsE$_ZN4cute3eso3ESOILb1ELb0EJNS_10UnderscoreEiEEC2ERKS2_RKi) ;  /* 0xfffd6fc000007944 */ /* 0x022fea0003c3ffff */
[----:B-1----:R-:W2:Y:S01]  /*310f0*/  LDL R3, [R1+0x758] ;  /* 0x0007580001037983 */ /* 0x002ea20000100800 */
[----:B------:R-:W-:Y:S01]  /*31100*/  IMAD.MOV.U32 R69, RZ, RZ, R27 ;  /* 0x000000ffff457224 */ /* 0x000fe200078e001b */
[----:B------:R-:W-:Y:S02]  /*31110*/  MOV R4, 0x31140 ;  /* 0x0003114000047802 */ /* 0x000fe40000000f00 */
[----:B--2---:R-:W-:Y:S02]  /*31120*/  SHF.L.U32 R3, R3, 0x6, RZ ;  /* 0x0000000603037819 */ /* 0x004fe400000006ff */
[----:B------:R-:W-:Y:S05]  /*31130*/  CALL.REL.NOINC `($_ZN7cutlass13device_kernelIN5flash19enable_sm80_to_sm89INS1_16FlashAttnBwdSm80INS1_25CollectiveMainloopBwdSm80ILi2ELi2EN4cute5tupleIJNS5_1CILi128EEES8_NS7_ILi64EEEEEENS_10bfloat16_tEfNS_4arch4Sm80ELb0ELb1ELb1ELb0ELb1ELb0ELb0ELb0ELi2ELi4ELi4ELi4ELb0EEENS1_21CollectiveEpilogueBwdISA_SB_SD_Li256ELb0ELb0ELi2EEENS1_19SingleTileSchedulerILb0ELb0ELb0ELi128EEEEEEEEEvNT_6ParamsE$_ZN4cute3eso3ESOILb1ELb0EJNS_6LayoutINS_5tupleIJNS3_IJNS3_IJNS_1CILi4EEENS4_ILi2EEEEEENS4_ILi1EEEEEEEEENS3_IJNS3_IJNS3_IJS8_NS4_ILi32EEEEEENS4_ILi0EEEEEEEEEEEiEEC2ERKSG_RKi) ;  /* 0xfffd883000007944 */ /* 0x000fea0003c3ffff */
[----:B-1----:R-:W2:Y:S01]  /*31140*/  LDL R3, [R1+0x758] ;  /* 0x0007580001037983 */ /* 0x002ea20000100800 */
[----:B------:R-:W-:Y:S02]  /*31150*/  MOV R69, R27 ;  /* 0x0000001b00457202 */ /* 0x000fe40000000f00 */
[----:B------:R-:W-:Y:S01]  /*31160*/  MOV R4, 0x311a0 ;  /* 0x000311a000047802 */ /* 0x000fe20000000f00 */
[----:B--2---:R-:W-:-:S05]  /*31170*/  IMAD.WIDE R2, R3, 0x2, R12 ;  /* 0x0000000203027825 */ /* 0x004fca00078e020c */
[----:B------:R-:W-:Y:S02]  /*31180*/  MOV R8, R2 ;  /* 0x0000000200087202 */ /* 0x000fe40000000f00 */
[----:B------:R-:W-:Y:S05]  /*31190*/  CALL.REL.NOINC `($_ZN7cutlass13device_kernelIN5flash19enable_sm80_to_sm89INS1_16FlashAttnBwdSm80INS1_25CollectiveMainloopBwdSm80ILi2ELi2EN4cute5tupleIJNS5_1CILi128EEES8_NS7_ILi64EEEEEENS_10bfloat16_tEfNS_4arch4Sm80ELb0ELb1ELb1ELb0ELb1ELb0ELb0ELb0ELi2ELi4ELi4ELi4ELb0EEENS1_21CollectiveEpilogueBwdISA_SB_SD_Li256ELb0ELb0ELi2EEENS1_19SingleTileSchedulerILb0ELb0ELb0ELi128EEEEEEEEEvNT_6ParamsE$_ZN4cute3eso3ESOILb1ELb0EJNS_6LayoutINS_5tupleIJNS3_IJNS3_IJNS_1CILi4EEENS4_ILi2EEEEEENS4_ILi1EEEEEEEEENS3_IJNS3_IJNS3_IJS8_NS4_ILi32EEEEEENS4_ILi0EEEEEEEEEEENS_10ViewEngineIPN7cutlass10bfloat16_tEEEEEC2ERKSG_RKSL_) ;  /* 0xfffd878000007944 */ /* 0x000fea0003c3ffff */
        /* <DEDUP_REMOVED lines=17> */
[----:B--2--5:R-:W-:Y:S05]  /*312b0*/  CALL.REL.NOINC `($_ZN7cutlass13device_kernelIN5flash19enable_sm80_to_sm89INS1_16FlashAttnBwdSm80INS1_25CollectiveMainloopBwdSm80ILi2ELi2EN4cute5tupleIJNS5_1CILi128EEES8_NS7_ILi64EEEEEENS_10bfloat16_tEfNS_4arch4Sm80ELb0ELb1ELb1ELb0ELb1ELb0ELb0ELb0ELi2ELi4ELi4ELi4ELb0EEENS1_21CollectiveEpilogueBwdISA_SB_SD_Li256ELb0ELb0ELi2EEENS1_19SingleTileSchedulerILb0ELb0ELb0ELi128EEEEEEEEEvNT_6ParamsE$_ZN4cute3eso3ESOILb1ELb0EJNS_6LayoutINS_5tupleIJNS3_IJNS3_IJNS_1CILi2EEES5_EEENS4_ILi1EEEEEEEEENS3_IJNS3_IJNS3_IJS7_NS4_ILi16EEEEEENS4_ILi0EEEEEEEEEEENS_10ViewEngineIPjEEEEC2ERKSF_RKSI_) ;  /* 0xfffd862000007944 */ /* 0x024fea0003c3ffff */
        /* <DEDUP_REMOVED lines=15> */
[----:B------:R-:W-:-:S02]  /*313b0*/  MOV R2, R27 ;  /* 0x0000001b00027202 */ /* 0x000fc40000000f00 */
        /* <DEDUP_REMOVED lines=12> */
[----:B-1----:R1:W5:Y:S01]  /*31480*/  LDL.64 R6, [R1+0x758] ;  /* 0x0007580001067983 */ /* 0x0023620000100a00 */
[----:B------:R-:W-:Y:S01]  /*31490*/  IMAD.MOV.U32 R2, RZ, RZ, R27 ;  /* 0x000000ffff027224 */ /* 0x000fe200078e001b */
[----:B------:R-:W-:-:S02]  /*314a0*/  MOV R3, 0x1 ;  /* 0x0000000100037802 */ /* 0x000fc40000000f00 */
        /* <DEDUP_REMOVED lines=46> */
[----:B------:R-:W-:-:S02]  /*31790*/  MOV R4, 0x317c0 ;  /* 0x000317c000047802 */ /* 0x000fc40000000f00 */
[----:B--2---:R-:W-:Y:S02]  /*317a0*/  SHF.L.U32 R3, R3, 0xa, RZ ;  /* 0x0000000a03037819 */ /* 0x004fe400000006ff */
[----:B------:R-:W-:Y:S05]  /*317b0*/  CALL.REL.NOINC `($_ZN7cutlass13device_kernelIN5flash19enable_sm80_to_sm89INS1_16FlashAttnBwdSm80INS1_25CollectiveMainloopBwdSm80ILi2ELi2EN4cute5tupleIJNS5_1CILi128EEES8_NS7_ILi64EEEEEENS_10bfloat16_tEfNS_4arch4Sm80ELb0ELb1ELb1ELb0ELb1ELb0ELb0ELb0ELi2ELi4ELi4ELi4ELb0EEENS1_21CollectiveEpilogueBwdISA_SB_SD_Li256ELb0ELb0ELi2EEENS1_19SingleTileSchedulerILb0ELb0ELb0ELi128EEEEEEEEEvNT_6ParamsE$_ZN4cute3eso3ESOILb1ELb0EJNS_6LayoutINS_5tupleIJNS3_IJNS_1CILi8EEENS4_ILi1EEEEEENS4_ILi2EEEEEENS3_IJNS3_IJS6_NS4_ILi0EEEEEENS4_ILi8192EEEEEEEEiEEC2ERKSE_RKi) ;  /* 0xfffd953000007944 */ /* 0x000fea0003c3ffff */
[----:B------:R-:W-:Y:S01]  /*317c0*/  ULDC.64 UR4, c[0x0][0x118] ;  /* 0x0000460000047ab9 */ /* 0x000fe20000000a00 */
[----:B-1----:R-:W2:Y:S04]  /*317d0*/  LDL R2, [R1+0x758] ;  /* 0x0007580001027983 */ /* 0x002ea80000100800 */
[----:B------:R-:W2:Y:S01]  /*317e0*/  LD.E.64 R4, [R54.64] ;  /* 0x0000000436047980 */ /* 0x000ea2000c101b00 */
[----:B------:R-:W-:Y:S02]  /*317f0*/  MOV R9, R27 ;  /* 0x0000001b00097202 */ /* 0x000fe40000000f00 */
[----:B------:R-:W-:Y:S01]  /*31800*/  MOV R8, 0x31830 ;  /* 0x0003183000087802 */ /* 0x000fe20000000f00 */
[----:B--2---:R-:W-:-:S04]  /*31810*/  IMAD.WIDE R2, R2, 0x2, R4 ;  /* 0x0000000202027825 */ /* 0x004fc800078e0204 */
[----:B------:R-:W-:Y:S05]  /*31820*/  CALL.REL.NOINC `($_ZN7cutlass13device_kernelIN5flash19enable_sm80_to_sm89INS1_16FlashAttnBwdSm80INS1_25CollectiveMainloopBwdSm80ILi2ELi2EN4cute5tupleIJNS5_1CILi128EEES8_NS7_ILi64EEEEEENS_10bfloat16_tEfNS_4arch4Sm80ELb0ELb1ELb1ELb0ELb1ELb0ELb0ELb0ELi2ELi4ELi4ELi4ELb0EEENS1_21CollectiveEpilogueBwdISA_SB_SD_Li256ELb0ELb0ELi2EEENS1_19SingleTileSchedulerILb0ELb0ELb0ELi128EEEEEEEEEvNT_6ParamsE$_ZN4cute8smem_ptrIPN7cutlass10bfloat16_tEECI1NS_12iter_adaptorIS3_S4_EEES3_) ;  /* 0xfffda34000007944 */ /* 0x000fea0003c3ffff */
[----:B-1----:R1:W5:Y:S01]  /*31830*/  LDL.64 R2, [R1+0x758] ;  /* 0x0007580001027983 */ /* 0x0023620000100a00 */
[----:B------:R-:W-:-:S03]  /*31840*/  MOV R6, 0x31860 ;  /* 0x0003186000067802 */ /* 0x000fc60000000f00 */
[----:B-1---5:R-:W-:Y:S05]  /*31850*/  CALL.REL.NOINC `($_ZN7cutlass13device_kernelIN5flash19enable_sm80_to_sm89INS1_16FlashAttnBwdSm80INS1_25CollectiveMainloopBwdSm80ILi2ELi2EN4cute5tupleIJNS5_1CILi128EEES8_NS7_ILi64EEEEEENS_10bfloat16_tEfNS_4arch4Sm80ELb0ELb1ELb1ELb0ELb1ELb0ELb0ELb0ELi2ELi4ELi4ELi4ELb0EEENS1_21CollectiveEpilogueBwdISA_SB_SD_Li256ELb0ELb0ELi2EEENS1_19SingleTileSchedulerILb0ELb0ELb0ELi128EEEEEEEEEvNT_6ParamsE$_ZN4cute3eso3ESOILb1ELb0EJNS_6LayoutINS_5tupleIJNS3_IJNS_1CILi8EEENS4_ILi1EEEEEENS4_ILi2EEEEEENS3_IJNS3_IJS6_NS4_ILi0EEEEEENS4_ILi8192EEEEEEEENS_10ViewEngineINS_8smem_ptrIPN7cutlass10bfloat16_tEEEEEEEC2ERKSE_RKSL_) ;  /* 0xfffd945000007944 */ /* 0x022fea0003c3ffff */
        /* <DEDUP_REMOVED lines=8> */
[----:B------:R-:W-:Y:S05]  /*318e0*/  CALL.REL.NOINC `($_ZN7cutlass13device_kernelIN5flash19enable_sm80_to_sm89INS1_16FlashAttnBwdSm80INS1_25CollectiveMainloopBwdSm80ILi2ELi2EN4cute5tupleIJNS5_1CILi128EEES8_NS7_ILi64EEEEEENS_10bfloat16_tEfNS_4arch4Sm80ELb0ELb1ELb1ELb0ELb1ELb0ELb0ELb0ELi2ELi4ELi4ELi4ELb0EEENS1_21CollectiveEpilogueBwdISA_SB_SD_Li256ELb0ELb0ELi2EEENS1_19SingleTileSchedulerILb0ELb0ELb0ELi128EEEEEEEEEvNT_6ParamsE$_ZN4cute3eso3ESOILb1ELb0EJNS_6LayoutINS_5tupleIJNS3_IJNS_1CILi8EEENS4_ILi1EEEEEENS4_ILi2EEEEEENS3_IJNS3_IJS6_NS4_ILi0EEEEEENS4_ILi64EEEEEEEEiEEC2ERKSE_RKi) ;  /* 0xfffd938000007944 */ /* 0x000fea0003c3ffff */
[----:B-1----:R-:W2:Y:S01]  /*318f0*/  LDL R3, [R1+0x758] ;  /* 0x0007580001037983 */ /* 0x002ea20000100800 */
[----:B------:R-:W-:Y:S01]  /*31900*/  MOV R6, 0x31940 ;  /* 0x0003194000067802 */ /* 0x000fe20000000f00 */
[----:B--2---:R-:W-:-:S05]  /*31910*/  IMAD.WIDE R2, R3, 0x2, R52 ;  /* 0x0000000203027825 */ /* 0x004fca00078e0234 */
[----:B------:R-:W-:Y:S02]  /*31920*/  MOV R8, R2 ;  /* 0x0000000200087202 */ /* 0x000fe40000000f00 */
[----:B------:R-:W-:Y:S05]  /*31930*/  CALL.REL.NOINC `($_ZN7cutlass13device_kernelIN5flash19enable_sm80_to_sm89INS1_16FlashAttnBwdSm80INS1_25CollectiveMainloopBwdSm80ILi2ELi2EN4cute5tupleIJNS5_1CILi128EEES8_NS7_ILi64EEEEEENS_10bfloat16_tEfNS_4arch4Sm80ELb0ELb1ELb1ELb0ELb1ELb0ELb0ELb0ELi2ELi4ELi4ELi4ELb0EEENS1_21CollectiveEpilogueBwdISA_SB_SD_Li256ELb0ELb0ELi2EEENS1_19SingleTileSchedulerILb0ELb0ELb0ELi128EEEEEEEEEvNT_6ParamsE$_ZN4cute3eso3ESOILb1ELb0EJNS_6LayoutINS_5tupleIJNS3_IJNS_1CILi8EEENS4_ILi1EEEEEENS4_ILi2EEEEEENS3_IJNS3_IJS6_NS4_ILi0EEEEEENS4_ILi64EEEEEEEENS_10ViewEngineIPN7cutlass10bfloat16_tEEEEEC2ERKSE_RKSJ_) ;  /* 0xfffd92e000007944 */ /* 0x000fea0003c3ffff */
[----:B-1----:R1:W5:Y:S01]  /*31940*/  LDL.64 R2, [R1+0x758] ;  /* 0x0007580001027983 */ /* 0x0023620000100a00 */
[----:B------:R-:W-:Y:S02]  /*31950*/  MOV R7, R5 ;  /* 0x0000000500077202 */ /* 0x000fe40000000f00 */
[----:B------:R-:W-:Y:S02]  /*31960*/  MOV R6, 0x31980 ;  /* 0x0003198000067802 */ /* 0x000fe40000000f00 */
[----:B-1---5:R-:W-:Y:S05]  /*31970*/  CALL.REL.NOINC `($_ZN7cutlass13device_kernelIN5flash19enable_sm80_to_sm89INS1_16FlashAttnBwdSm80INS1_25CollectiveMainloopBwdSm80ILi2ELi2EN4cute5tupleIJNS5_1CILi128EEES8_NS7_ILi64EEEEEENS_10bfloat16_tEfNS_4arch4Sm80ELb0ELb1ELb1ELb0ELb1ELb0ELb0ELb0ELi2ELi4ELi4ELi4ELb0EEENS1_21CollectiveEpilogueBwdISA_SB_SD_Li256ELb0ELb0ELi2EEENS1_19SingleTileSchedulerILb0ELb0ELb0ELi128EEEEEEEEEvNT_6ParamsE$_ZN4cute3eso3ESOILb1ELb0EJNS_6LayoutINS_5tupleIJNS3_IJNS_1CILi8EEENS4_ILi1EEEEEENS3_IJNS4_ILi2EEEEEEEEENS3_IJNS3_IJS6_NS4_ILi0EEEEEENS3_IJNS4_ILi8192EEEEEEEEEEENS_10ViewEngineINS_8smem_ptrIPN7cutlass10bfloat16_tEEEEEEEC2ERKSG_RKSN_) ;  /* 0xfffd90a000007944 */ /* 0x022fea0003c3ffff */
[----:B-1----:R1:W5:Y:S01]  /*31980*/  LDL.64 R4, [R1+0x758] ;  /* 0x0007580001047983 */ /* 0x0023620000100a00 */
[----:B------:R-:W-:Y:S02]  /*31990*/  MOV R8, R2 ;  /* 0x0000000200087202 */ /* 0x000fe40000000f00 */
[----:B------:R-:W-:Y:S02]  /*319a0*/  MOV R6, 0x319c0 ;  /* 0x000319c000067802 */ /* 0x000fe40000000f00 */
[----:B-1---5:R-:W-:Y:S05]  /*319b0*/  CALL.REL.NOINC `($_ZN7cutlass13device_kernelIN5flash19enable_sm80_to_sm89INS1_16FlashAttnBwdSm80INS1_25CollectiveMainloopBwdSm80ILi2ELi2EN4cute5tupleIJNS5_1CILi128EEES8_NS7_ILi64EEEEEENS_10bfloat16_tEfNS_4arch4Sm80ELb0ELb1ELb1ELb0ELb1ELb0ELb0ELb0ELi2ELi4ELi4ELi4ELb0EEENS1_21CollectiveEpilogueBwdISA_SB_SD_Li256ELb0ELb0ELi2EEENS1_19SingleTileSchedulerILb0ELb0ELb0ELi128EEEEEEEEEvNT_6ParamsE$_ZN4cute3eso3ESOILb1ELb0EJNS_6LayoutINS_5tupleIJNS3_IJNS_1CILi8EEENS4_ILi1EEEEEENS3_IJNS4_ILi2EEEEEEEEENS3_IJNS3_IJS6_NS4_ILi0EEEEEENS3_IJNS4_ILi64EEEEEEEEEEENS_10ViewEngineIPN7cutlass10bfloat16_tEEEEEC2ERKSG_RKSL_) ;  /* 0xfffd901000007944 */ /* 0x022fea0003c3ffff */
[----:B-1----:R1:W5:Y:S01]  /*319c0*/  LDL.64 R2, [R1+0x758] ;  /* 0x0007580001027983 */ /* 0x0023620000100a00 */
[----:B------:R-:W-:-:S03]  /*319d0*/  MOV R8, 0x319f0 ;  /* 0x000319f000087802 */ /* 0x000fc60000000f00 */
[----:B-1---5:R-:W-:Y:S05]  /*319e0*/  CALL.REL.NOINC `($_ZN7cutlass13device_kernelIN5flash19enable_sm80_to_sm89INS1_16FlashAttnBwdSm80INS1_25CollectiveMainloopBwdSm80ILi2ELi2EN4cute5tupleIJNS5_1CILi128EEES8_NS7_ILi64EEEEEENS_10bfloat16_tEfNS_4arch4Sm80ELb0ELb1ELb1ELb0ELb1ELb0ELb0ELb0ELi2ELi4ELi4ELi4ELb0EEENS1_21CollectiveEpilogueBwdISA_SB_SD_Li256ELb0ELb0ELi2EEENS1_19SingleTileSchedulerILb0ELb0ELb0ELi128EEEEEEEEEvNT_6ParamsE$_ZN4cute3eso3ESOILb1ELb0EJNS_6LayoutINS_5tupleIJNS3_IJNS3_IJNS_1CILi8EEENS4_ILi1EEEEEES6_EEENS3_IJNS3_IJS6_S6_EEENS4_ILi2EEEEEEEEENS3_IJNS3_IJNS3_IJS6_NS4_ILi0EEEEEESD_EEENS3_IJNS3_IJSD_SD_EEENS4_ILi64EEEEEEEEEEENS_10ViewEngineIPN7cutlass10bfloat16_tEEEEEC2ERKSK_RKSP_) ;  /* 0xfffd819000007944 */ /* 0x022fea0003c3ffff */
[----:B-1----:R1:W5:Y:S01]  /*319f0*/  LDL.64 R2, [R1+0x758] ;  /* 0x0007580001027983 */ /* 0x0023620000100a00 */
[----:B------:R-:W-:Y:S02]  /*31a00*/  MOV R7, R5 ;  /* 0x0000000500077202 */ /* 0x000fe40000000f00 */
[----:B------:R-:W-:-:S02]  /*31a10*/  MOV R6, 0x31a30 ;  /* 0x00031a3000067802 */ /* 0x000fc40000000f00 */
[----:B-1---5:R-:W-:Y:S05]  /*31a20*/  CALL.REL.NOINC `($_ZN7cutlass13device_kernelIN5flash19enable_sm80_to_sm89INS1_16FlashAttnBwdSm80INS1_25CollectiveMainloopBwdSm80ILi2ELi2EN4cute5tupleIJNS5_1CILi128EEES8_NS7_ILi64EEEEEENS_10bfloat16_tEfNS_4arch4Sm80ELb0ELb1ELb1ELb0ELb1ELb0ELb0ELb0ELi2ELi4ELi4ELi4ELb0EEENS1_21CollectiveEpilogueBwdISA_SB_SD_Li256ELb0ELb0ELi2EEENS1_19SingleTileSchedulerILb0ELb0ELb0ELi128EEEEEEEEEvNT_6ParamsE$_ZN4cute3eso3ESOILb1ELb0EJNS_6LayoutINS_5tupleIJNS3_IJNS3_IJNS_1CILi8EEENS4_ILi1EEEEEES6_EEENS3_IJNS3_IJS6_S6_EEENS4_ILi2EEEEEEEEENS3_IJNS3_IJNS3_IJS6_NS4_ILi0EEEEEESD_EEENS3_IJNS3_IJSD_SD_EEENS4_ILi8192EEEEEEEEEEENS_10ViewEngineINS_8smem_ptrIPN7cutlass10bfloat16_tEEEEEEEC2ERKSK_RKSR_) ;  /* 0xfffd819000007944 */ /* 0x022fea0003c3ffff */
[----:B-1----:R1:W5:Y:S01]  /*31a30*/  LDL.64 R4, [R1+0x758] ;  /* 0x0007580001047983 */ /* 0x0023620000100a00 */
[----:B------:R-:W-:-:S02]  /*31a40*/  MOV R8, R2 ;  /* 0x0000000200087202 */ /* 0x000fc40000000f00 */
        /* <DEDUP_REMOVED lines=140> */
[----:B------:R2:W5:Y:S01]  /*32310*/  LDL R5, [R1+0x758] ;  /* 0x0007580001057983 */ /* 0x0005620000100800 */
[----:B------:R-:W-:-:S03]  /*32320*/  MOV R4, 0x32340 ;  /* 0x0003234000047802 */ /* 0x000fc60000000f00 */
[----:B-12--5:R-:W-:Y:S05]  /*32330*/  CALL.REL.NOINC `($_ZN7cutlass13device_kernelIN5flash19enable_sm80_to_sm89INS1_16FlashAttnBwdSm80INS1_25CollectiveMainloopBwdSm80ILi2ELi2EN4cute5tupleIJNS5_1CILi128EEES8_NS7_ILi64EEEEEENS_10bfloat16_tEfNS_4arch4Sm80ELb0ELb1ELb1ELb0ELb1ELb0ELb0ELb0ELi2ELi4ELi4ELi4ELb0EEENS1_21CollectiveEpilogueBwdISA_SB_SD_Li256ELb0ELb0ELi2EEENS1_19SingleTileSchedulerILb0ELb0ELb0ELi128EEEEEEEEEvNT_6ParamsE$_ZZN4cute5sliceINS_5tupleIJNS_10UnderscoreES2_iEEENS1_IJNS1_IJNS_1CILi1EEENS4_ILi0EEEEEEiNS4_ILi1024EEEEEEEEDaRKT_RKT0_ENKUlRKT_RKT0_E_clIS2_iEEDaSI_SL_) ;  /* 0xfffdb33000007944 */ /* 0x026fea0003c3ffff */
[----:B------:R-:W-:Y:S02]  /*32340*/  MOV R4, 0x32360 ;  /* 0x0003236000047802 */ /* 0x000fe40000000f00 */
[----:B-1---5:R-:W-:Y:S05]  /*32350*/  CALL.REL.NOINC `($_ZN7cutlass13device_kernelIN5flash19enable_sm80_to_sm89INS1_16FlashAttnBwdSm80INS1_25CollectiveMainloopBwdSm80ILi2ELi2EN4cute5tupleIJNS5_1CILi128EEES8_NS7_ILi64EEEEEENS_10bfloat16_tEfNS_4arch4Sm80ELb0ELb1ELb1ELb0ELb1ELb0ELb0ELb0ELi2ELi4ELi4ELi4ELb0EEENS1_21CollectiveEpilogueBwdISA_SB_SD_Li256ELb0ELb0ELi2EEENS1_19SingleTileSchedulerILb0ELb0ELb0ELi128EEEEEEEEEvNT_6ParamsE$_ZZN4cute12filter_tupleINS_5tupleIJNS_10UnderscoreES2_iEEENS1_IJNS1_IJNS_1CILi1EEENS4_ILi0EEEEEEiNS4_ILi1024EEEEEEZNS_5sliceIS3_S9_EEDaRKT_RKT0_EUlRKT_RKT0_E_EEDaSD_SG_OT1_ENKUlDpSJ_E_clIJNS1_IJS7_EEENS1_IJiEEENS1_IJEEEEEEDaSQ_) ;  /* 0xfffd9fc000007944 */ /* 0x022fea0003c3ffff */
[----:B------:R-:W-:Y:S02]  /*32360*/  MOV R69, R27 ;  /* 0x0000001b00457202 */ /* 0x000fe40000000f00 */
[----:B------:R-:W-:-:S02]  /*32370*/  MOV R6, 0x32390 ;  /* 0x0003239000067802 */ /* 0x000fc40000000f00 */
[----:B-1---5:R-:W-:Y:S05]  /*32380*/  CALL.REL.NOINC `($_ZN7cutlass13device_kernelIN5flash19enable_sm80_to_sm89INS1_16FlashAttnBwdSm80INS1_25CollectiveMainloopBwdSm80ILi2ELi2EN4cute5tupleIJNS5_1CILi128EEES8_NS7_ILi64EEEEEENS_10bfloat16_tEfNS_4arch4Sm80ELb0ELb1ELb1ELb0ELb1ELb0ELb0ELb0ELi2ELi4ELi4ELi4ELb0EEENS1_21CollectiveEpilogueBwdISA_SB_SD_Li256ELb0ELb0ELi2EEENS1_19SingleTileSchedulerILb0ELb0ELb0ELi128EEEEEEEEEvNT_6ParamsE$_ZN4cute5tupleIJNS0_IJNS0_IJNS_1CILi8EEENS1_ILi1EEEEEENS1_ILi2EEEEEENS0_IJNS0_IJS3_NS1_ILi0EEEEEEiEEEEEC2ERKS6_RKS9_) ;  /* 0xfffd90c000007944 */ /* 0x022fea0003c3ffff */
[----:B------:R2:W5:Y:S01]  /*32390*/  LDL R6, [R1+0x758] ;  /* 0x0007580001067983 */ /* 0x0005620000100800 */
[----:B-1----:R-:W-:Y:S01]  /*323a0*/  IMAD.SHL.U32 R2, R5, 0x400, RZ ;  /* 0x0000040005027824 */ /* 0x002fe200078e00ff */
[----:B------:R-:W-:Y:S01]  /*323b0*/  MOV R60, R27 ;  /* 0x0000001b003c7202 */ /* 0x000fe20000000f00 */
[----:B------:R-:W-:Y:S01]  /*323c0*/  IMAD.MOV.U32 R63, RZ, RZ, R26 ;  /* 0x000000ffff3f7224 */ /* 0x000fe200078e001a */
[----:B------:R-:W-:-:S02]  /*323d0*/  MOV R4, 0x32400 ;  /* 0x0003240000047802 */ /* 0x000fc40000000f00 */
[----:B------:R2:W-:Y:S04]  /*323e0*/  STL [R1+0x770], R2 ;  /* 0x0007700201007387 */ /* 0x0005e80000100800 */
[----:B--2--5:R-:W-:Y:S05]  /*323f0*/  CALL.REL.NOINC `($_ZN7cutlass13device_kernelIN5flash19enable_sm80_to_sm89INS1_16FlashAttnBwdSm80INS1_25CollectiveMainloopBwdSm80ILi2ELi2EN4cute5tupleIJNS5_1CILi128EEES8_NS7_ILi64EEEEEENS_10bfloat16_tEfNS_4arch4Sm80ELb0ELb1ELb1ELb0ELb1ELb0ELb0ELb0ELi2ELi4ELi4ELi4ELb0EEENS1_21CollectiveEpilogueBwdISA_SB_SD_Li256ELb0ELb0ELi2EEENS1_19SingleTileSchedulerILb0ELb0ELb0ELi128EEEEEEEEEvNT_6ParamsE$_ZN4cute3eso3ESOILb0ELb0EJNS_6LayoutINS_5tupleIJNS3_IJNS_1CILi8EEENS4_ILi1EEEEEENS4_ILi2EEEEEENS3_IJNS3_IJS6_NS4_ILi0EEEEEEiEEEEEiEEC2ERKSD_RKi) ;  /* 0xfffd4e5000007944 */ /* 0x024fea0003c3ffff */
[----:B------:R-:W2:Y:S01]  /*32400*/  LDL.64 R4, [R1+0x758] ;  /* 0x0007580001047983 */ /* 0x000ea20000100a00 */
[----:B------:R-:W-:Y:S02]  /*32410*/  MOV R9, R27 ;  /* 0x0000001b00097202 */ /* 0x000fe40000000f00 */
[----:B------:R-:W-:Y:S01]  /*32420*/  MOV R8, 0x32450 ;  /* 0x0003245000087802 */ /* 0x000fe20000000f00 */
[----:B-12---:R-:W-:-:S04]  /*32430*/  IMAD.WIDE R2, R5, 0x2, R56 ;  /* 0x0000000205027825 */ /* 0x006fc800078e0238 */
[----:B------:R-:W-:Y:S05]  /*32440*/  CALL.REL.NOINC `($_ZN7cutlass13device_kernelIN5flash19enable_sm80_to_sm89INS1_16FlashAttnBwdSm80INS1_25CollectiveMainloopBwdSm80ILi2ELi2EN4cute5tupleIJNS5_1CILi128EEES8_NS7_ILi64EEEEEENS_10bfloat16_tEfNS_4arch4Sm80ELb0ELb1ELb1ELb0ELb1ELb0ELb0ELb0ELi2ELi4ELi4ELi4ELb0EEENS1_21CollectiveEpilogueBwdISA_SB_SD_Li256ELb0ELb0ELi2EEENS1_19SingleTileSchedulerILb0ELb0ELb0ELi128EEEEEEEEEvNT_6ParamsE$_ZN4cute8smem_ptrIPN7cutlass10bfloat16_tEECI1NS_12iter_adaptorIS3_S4_EEES3_) ;  /* 0xfffd972000007944 */ /* 0x000fea0003c3ffff */
        /* <DEDUP_REMOVED lines=10> */
[----:B-1----:R-:W-:-:S02]  /*324f0*/  MOV R3, 0x1 ;  /* 0x0000000100037802 */ /* 0x002fc40000000f00 */
[----:B------:R-:W-:Y:S02]  /*32500*/  MOV R8, 0x32520 ;  /* 0x0003252000087802 */ /* 0x000fe40000000f00 */
[----:B--2--5:R-:W-:Y:S05]  /*32510*/  CALL.REL.NOINC `($_ZN7cutlass13device_kernelIN5flash19enable_sm80_to_sm89INS1_16FlashAttnBwdSm80INS1_25CollectiveMainloopBwdSm80ILi2ELi2EN4cute5tupleIJNS5_1CILi128EEES8_NS7_ILi64EEEEEENS_10bfloat16_tEfNS_4arch4Sm80ELb0ELb1ELb1ELb0ELb1ELb0ELb0ELb0ELi2ELi4ELi4ELi4ELb0EEENS1_21CollectiveEpilogueBwdISA_SB_SD_Li256ELb0ELb0ELi2EEENS1_19SingleTileSchedulerILb0ELb0ELb0ELi128EEEEEEEEEvNT_6ParamsE$_ZN4cute3eso3ESOILb1ELb0EJNS_10UnderscoreES2_iEEC2ERKS2_S5_RKi) ;  /* 0xfffd5b5000007944 */ /* 0x024fea0003c3ffff */
[----:B-1----:R-:W2:Y:S01]  /*32520*/  LDL R3, [R1+0x758] ;  /* 0x0007580001037983 */ /* 0x002ea20000100800 */
[----:B------:R-:W-:Y:S01]  /*32530*/  IMAD.MOV.U32 R60, RZ, RZ, R27 ;  /* 0x000000ffff3c7224 */ /* 0x000fe200078e001b */
[----:B------:R-:W-:Y:S02]  /*32540*/  MOV R4, 0x32570 ;  /* 0x0003257000047802 */ /* 0x000fe40000000f00 */
[----:B--2---:R-:W-:Y:S02]  /*32550*/  SHF.L.U32 R3, R3, 0x2, RZ ;  /* 0x0000000203037819 */ /* 0x004fe400000006ff */
[----:B------:R-:W-:Y:S05]  /*32560*/  CALL.REL.NOINC `($_ZN7cutlass13device_kernelIN5flash19enable_sm80_to_sm89INS1_16FlashAttnBwdSm80INS1_25CollectiveMainloopBwdSm80ILi2ELi2EN4cute5tupleIJNS5_1CILi128EEES8_NS7_ILi64EEEEEENS_10bfloat16_tEfNS_4arch4Sm80ELb0ELb1ELb1ELb0ELb1ELb0ELb0ELb0ELi2ELi4ELi4ELi4ELb0EEENS1_21CollectiveEpilogueBwdISA_SB_SD_Li256ELb0ELb0ELi2EEENS1_19SingleTileSchedulerILb0ELb0ELb0ELi128EEEEEEEEEvNT_6ParamsE$_ZN4cute3eso3ESOILb1ELb0EJNS_6LayoutINS_5tupleIJNS3_IJNS3_IJNS_1CILi4EEENS4_ILi2EEEEEENS4_ILi1EEEEEES6_EEENS3_IJNS3_IJNS3_IJS8_NS4_ILi32EEEEEENS4_ILi0EEEEEENS4_ILi64EEEEEEEEiEEC2ERKSH_RKi) ;  /* 0xfffd74c000007944 */ /* 0x000fea0003c3ffff */
[----:B-1----:R-:W2:Y:S01]  /*32570*/  LDL R3, [R1+0x758] ;  /* 0x0007580001037983 */ /* 0x002ea20000100800 */
[----:B------:R-:W-:Y:S02]  /*32580*/  MOV R69, R27 ;  /* 0x0000001b00457202 */ /* 0x000fe40000000f00 */
[----:B------:R-:W-:Y:S01]  /*32590*/  MOV R6, 0x325c0 ;  /* 0x000325c000067802 */ /* 0x000fe20000000f00 */
[----:B--2---:R-:W-:-:S04]  /*325a0*/  IMAD.WIDE R8, R3, 0x2, R50 ;  /* 0x0000000203087825 */ /* 0x004fc800078e0232 */
[----:B------:R-:W-:Y:S05]  /*325b0*/  CALL.REL.NOINC `($_ZN7cutlass13device_kernelIN5flash19enable_sm80_to_sm89INS1_16FlashAttnBwdSm80INS1_25CollectiveMainloopBwdSm80ILi2ELi2EN4cute5tupleIJNS5_1CILi128EEES8_NS7_ILi64EEEEEENS_10bfloat16_tEfNS_4arch4Sm80ELb0ELb1ELb1ELb0ELb1ELb0ELb0ELb0ELi2ELi4ELi4ELi4ELb0EEENS1_21CollectiveEpilogueBwdISA_SB_SD_Li256ELb0ELb0ELi2EEENS1_19SingleTileSchedulerILb0ELb0ELb0ELi128EEEEEEEEEvNT_6ParamsE$_ZN4cute3eso3ESOILb1ELb0EJNS_6LayoutINS_5tupleIJNS3_IJNS3_IJNS_1CILi4EEENS4_ILi2EEEEEENS4_ILi1EEEEEES6_EEENS3_IJNS3_IJNS3_IJS8_NS4_ILi32EEEEEENS4_ILi0EEEEEENS4_ILi64EEEEEEEENS_10ViewEngineIPN7cutlass10bfloat16_tEEEEEC2ERKSH_RKSM_) ;  /* 0xfffd743000007944 */ /* 0x000fea0003c3ffff */
[----:B------:R2:W5:Y:S01]  /*325c0*/  LDL.64 R4, [R1+0x758] ;  /* 0x0007580001047983 */ /* 0x0005620000100a00 */
[----:B------:R-:W-:Y:S02]  /*325d0*/  MOV R3, R12 ;  /* 0x0000000c00037202 */ /* 0x000fe40000000f00 */
[----:B-1----:R-:W-:-:S02]  /*325e0*/  MOV R8, 0x32600 ;  /* 0x0003260000087802 */ /* 0x002fc40000000f00 */
[----:B--2--5:R-:W-:Y:S05]  /*325f0*/  CALL.REL.NOINC `($_ZN7cutlass13device_kernelIN5flash19enable_sm80_to_sm89INS1_16FlashAttnBwdSm80INS1_25CollectiveMainloopBwdSm80ILi2ELi2EN4cute5tupleIJNS5_1CILi128EEES8_NS7_ILi64EEEEEENS_10bfloat16_tEfNS_4arch4Sm80ELb0ELb1ELb1ELb0ELb1ELb0ELb0ELb0ELi2ELi4ELi4ELi4ELb0EEENS1_21CollectiveEpilogueBwdISA_SB_SD_Li256ELb0ELb0ELi2EEENS1_19SingleTileSchedulerILb0ELb0ELb0ELi128EEEEEEEEEvNT_6ParamsE$_ZZN4cute4takeILi1ELi2ENS_5tupleIJNS1_IJNS_1CILi1EEENS2_ILi0EEEEEEiEEEEEDaRKT1_ENKUlDpRKT_E_clIJiEEEDaSD_) ;  /* 0xfffdabf000007944 */ /* 0x024fea0003c3ffff */
[----:B------:R-:W-:Y:S02]  /*32600*/  MOV R69, R27 ;  /* 0x0000001b00457202 */ /* 0x000fe40000000f00 */
[----:B------:R-:W-:-:S02]  /*32610*/  MOV R6, 0x32630 ;  /* 0x0003263000067802 */ /* 0x000fc40000000f00 */
[----:B-1---5:R-:W-:Y:S05]  /*32620*/  CALL.REL.NOINC `($_ZN7cutlass13device_kernelIN5flash19enable_sm80_to_sm89INS1_16FlashAttnBwdSm80INS1_25CollectiveMainloopBwdSm80ILi2ELi2EN4cute5tupleIJNS5_1CILi128EEES8_NS7_ILi64EEEEEENS_10bfloat16_tEfNS_4arch4Sm80ELb0ELb1ELb1ELb0ELb1ELb0ELb0ELb0ELi2ELi4ELi4ELi4ELb0EEENS1_21CollectiveEpilogueBwdISA_SB_SD_Li256ELb0ELb0ELi2EEENS1_19SingleTileSchedulerILb0ELb0ELb0ELi128EEEEEEEEEvNT_6ParamsE$_ZN4cute3eso3ESOILb1ELb0EJNS_5tupleIJNS_1CILi1EEENS3_ILi0EEEEEENS2_IJiEEEEEC2ERKS6_RKS7_) ;  /* 0xfffd6c9000007944 */ /* 0x022fea0003c3ffff */
[----:B-1----:R1:W5:Y:S01]  /*32630*/  LDL R3, [R1+0x758] ;  /* 0x0007580001037983 */ /* 0x0023620000100800 */
[----:B------:R-:W-:-:S02]  /*32640*/  MOV R69, R27 ;  /* 0x0000001b00457202 */ /* 0x000fc40000000f00 */
        /* <DEDUP_REMOVED lines=22> */
[----:B------:R-:W2:Y:S01]  /*327b0*/  LDL R4, [R1+0x758] ;  /* 0x0007580001047983 */ /* 0x000ea20000100800 */
[----:B-1----:R-:W-:Y:S02]  /*327c0*/  MOV R2, R26 ;  /* 0x0000001a00027202 */ /* 0x002fe40000000f00 */
[----:B------:R-:W-:Y:S01]  /*327d0*/  MOV R14, 0x32800 ;  /* 0x00032800000e7802 */ /* 0x000fe20000000f00 */
[----:B--2---:R1:W-:Y:S04]  /*327e0*/  STL [R1+0x770], R4 ;  /* 0x0007700401007387 */ /* 0x0043e80000100800 */
        /* <DEDUP_REMOVED lines=194> */
[----:B------:R-:W-:Y:S05]  /*33410*/  CALL.REL.NOINC `($_ZN7cutlass13device_kernelIN5flash19enable_sm80_to_sm89INS1_16FlashAttnBwdSm80INS1_25CollectiveMainloopBwdSm80ILi2ELi2EN4cute5tupleIJNS5_1CILi128EEES8_NS7_ILi64EEEEEENS_10bfloat16_tEfNS_4arch4Sm80ELb0ELb1ELb1ELb0ELb1ELb0ELb0ELb0ELi2ELi4ELi4ELi4ELb0EEENS1_21CollectiveEpilogueBwdISA_SB_SD_Li256ELb0ELb0ELi2EEENS1_19SingleTileSchedulerILb0ELb0ELb0ELi128EEEEEEEEEvNT_6ParamsE$_ZN4cute3eso3ESOILb1ELb0EJNS_6LayoutINS_5tupleIJNS3_IJNS_1CILi2EEES5_S5_EEES5_EEENS3_IJNS3_IJNS4_ILi1EEES5_NS4_ILi4EEEEEENS4_ILi64EEEEEEEEiEEC2ERKSD_RKi) ;  /* 0xfffd714000007944 */ /* 0x000fea0003c3ffff */
[----:B-1----:R-:W2:Y:S01]  /*33420*/  LDL R3, [R1+0x758] ;  /* 0x0007580001037983 */ /* 0x002ea20000100800 */
[----:B------:R-:W-:Y:S01]  /*33430*/  MOV R4, 0x33470 ;  /* 0x0003347000047802 */ /* 0x000fe20000000f00 */
[----:B--2---:R-:W-:-:S05]  /*33440*/  IMAD.WIDE R2, R3, 0x2, R46 ;  /* 0x0000000203027825 */ /* 0x004fca00078e022e */
[----:B------:R-:W-:Y:S02]  /*33450*/  MOV R6, R2 ;  /* 0x0000000200067202 */ /* 0x000fe40000000f00 */
[----:B------:R-:W-:Y:S05]  /*33460*/  CALL.REL.NOINC `($_ZN7cutlass13device_kernelIN5flash19enable_sm80_to_sm89INS1_16FlashAttnBwdSm80INS1_25CollectiveMainloopBwdSm80ILi2ELi2EN4cute5tupleIJNS5_1CILi128EEES8_NS7_ILi64EEEEEENS_10bfloat16_tEfNS_4arch4Sm80ELb0ELb1ELb1ELb0ELb1ELb0ELb0ELb0ELi2ELi4ELi4ELi4ELb0EEENS1_21CollectiveEpilogueBwdISA_SB_SD_Li256ELb0ELb0ELi2EEENS1_19SingleTileSchedulerILb0ELb0ELb0ELi128EEEEEEEEEvNT_6ParamsE$_ZN4cute3eso3ESOILb1ELb0EJNS_6LayoutINS_5tupleIJNS3_IJNS_1CILi2EEES5_S5_EEES5_EEENS3_IJNS3_IJNS4_ILi1EEES5_NS4_ILi4EEEEEENS4_ILi64EEEEEEEENS_10ViewEngineIPN7cutlass10bfloat16_tEEEEEC2ERKSD_RKSI_) ;  /* 0xfffd70a000007944 */ /* 0x000fea0003c3ffff */
[----:B------:R2:W5:Y:S01]  /*33470*/  LDL.64 R60, [R1+0x758] ;  /* 0x00075800013c7983 */ /* 0x0005620000100a00 */
[----:B------:R-:W-:Y:S01]  /*33480*/  IMAD.MOV.U32 R83, RZ, RZ, R27 ;  /* 0x000000ffff537224 */ /* 0x000fe200078e001b */
[----:B------:R-:W-:Y:S02]  /*33490*/  MOV R3, RZ ;  /* 0x000000ff00037202 */ /* 0x000fe40000000f00 */
[----:B------:R-:W-:Y:S02]  /*334a0*/  MOV R8, 0x334c0 ;  /* 0x000334c000087802 */ /* 0x000fe40000000f00 */
[----:B-12--5:R-:W-:Y:S05]  /*334b0*/  CALL.REL.NOINC `($_ZN7cutlass13device_kernelIN5flash19enable_sm80_to_sm89INS1_16FlashAttnBwdSm80INS1_25CollectiveMainloopBwdSm80ILi2ELi2EN4cute5tupleIJNS5_1CILi128EEES8_NS7_ILi64EEEEEENS_10bfloat16_tEfNS_4arch4Sm80ELb0ELb1ELb1ELb0ELb1ELb0ELb0ELb0ELi2ELi4ELi4ELi4ELb0EEENS1_21CollectiveEpilogueBwdISA_SB_SD_Li256ELb0ELb0ELi2EEENS1_19SingleTileSchedulerILb0ELb0ELb0ELi128EEEEEEEEEvNT_6ParamsE$_ZN4cute3eso3ESOILb1ELb0EJNS_10UnderscoreES2_iEEC2ERKS2_S5_RKi) ;  /* 0xfffd4bb000007944 */ /* 0x026fea0003c3ffff */
[----:B-1----:R-:W2:Y:S01]  /*334c0*/  LDL R3, [R1+0x758] ;  /* 0x0007580001037983 */ /* 0x002ea20000100800 */
[----:B------:R-:W-:Y:S01]  /*334d0*/  IMAD.MOV.U32 R69, RZ, RZ, R27 ;  /* 0x000000ffff457224 */ /* 0x000fe200078e001b */
[----:B------:R-:W-:Y:S02]  /*334e0*/  MOV R4, 0x33510 ;  /* 0x0003351000047802 */ /* 0x000fe40000000f00 */
[----:B--2---:R-:W-:Y:S02]  /*334f0*/  SHF.L.U32 R3, R3, 0x2, RZ ;  /* 0x0000000203037819 */ /* 0x004fe400000006ff */
[----:B------:R-:W-:Y:S05]  /*33500*/  CALL.REL.NOINC `($_ZN7cutlass13device_kernelIN5flash19enable_sm80_to_sm89INS1_16FlashAttnBwdSm80INS1_25CollectiveMainloopBwdSm80ILi2ELi2EN4cute5tupleIJNS5_1CILi128EEES8_NS7_ILi64EEEEEENS_10bfloat16_tEfNS_4arch4Sm80ELb0ELb1ELb1ELb0ELb1ELb0ELb0ELb0ELi2ELi4ELi4ELi4ELb0EEENS1_21CollectiveEpilogueBwdISA_SB_SD_Li256ELb0ELb0ELi2EEENS1_19SingleTileSchedulerILb0ELb0ELb0ELi128EEEEEEEEEvNT_6ParamsE$_ZN4cute3eso3ESOILb1ELb0EJNS_6LayoutINS_5tupleIJNS3_IJNS_1CILi2EEES5_EEES6_EEENS3_IJNS3_IJNS4_ILi1EEES5_EEENS3_IJNS4_ILi32EEENS4_ILi64EEEEEEEEEEEiEEC2ERKSE_RKi) ;  /* 0xfffd6f3000007944 */ /* 0x000fea0003c3ffff */
[----:B-1----:R-:W2:Y:S01]  /*33510*/  LDL R3, [R1+0x758] ;  /* 0x0007580001037983 */ /* 0x002ea20000100800 */
[----:B------:R-:W-:Y:S02]  /*33520*/  MOV R69, R27 ;  /* 0x0000001b00457202 */ /* 0x000fe40000000f00 */
[----:B------:R-:W-:Y:S01]  /*33530*/  MOV R4, 0x33570 ;  /* 0x0003357000047802 */ /* 0x000fe20000000f00 */
[----:B--2---:R-:W-:-:S05]  /*33540*/  IMAD.WIDE R2, R3, 0x2, R48 ;  /* 0x0000000203027825 */ /* 0x004fca00078e0230 */
[----:B------:R-:W-:Y:S02]  /*33550*/  MOV R6, R2 ;  /* 0x0000000200067202 */ /* 0x000fe40000000f00 */
[----:B------:R-:W-:Y:S05]  /*33560*/  CALL.REL.NOINC `($_ZN7cutlass13device_kernelIN5flash19enable_sm80_to_sm89INS1_16FlashAttnBwdSm80INS1_25CollectiveMainloopBwdSm80ILi2ELi2EN4cute5tupleIJNS5_1CILi128EEES8_NS7_ILi64EEEEEENS_10bfloat16_tEfNS_4arch4Sm80ELb0ELb1ELb1ELb0ELb1ELb0ELb0ELb0ELi2ELi4ELi4ELi4ELb0EEENS1_21CollectiveEpilogueBwdISA_SB_SD_Li256ELb0ELb0ELi2EEENS1_19SingleTileSchedulerILb0ELb0ELb0ELi128EEEEEEEEEvNT_6ParamsE$_ZN4cute3eso3ESOILb1ELb0EJNS_6LayoutINS_5tupleIJNS3_IJNS_1CILi2EEES5_EEES6_EEENS3_IJNS3_IJNS4_ILi1EEES5_EEENS3_IJNS4_ILi32EEENS4_ILi64EEEEEEEEEEENS_10ViewEngineIPN7cutlass10bfloat16_tEEEEEC2ERKSE_RKSJ_) ;  /* 0xfffd6e8000007944 */ /* 0x000fea0003c3ffff */
[----:B------:R2:W5:Y:S04]  /*33570*/  LDL.64 R62, [R1+0x758] ;  /* 0x00075800013e7983 */ /* 0x0005680000100a00 */
[----:B------:R2:W-:Y:S02]  /*33580*/  STL [R1+0x770], RZ ;  /* 0x000770ff01007387 */ /* 0x0005e40000100800 */
.L_x_1684:
        /* <DEDUP_REMOVED lines=228> */
[----:B------:R-:W-:Y:S05]  /*343d0*/  CALL.REL.NOINC `($_ZN7cutlass13device_kernelIN5flash19enable_sm80_to_sm89INS1_16FlashAttnBwdSm80INS1_25CollectiveMainloopBwdSm80ILi2ELi2EN4cute5tupleIJNS5_1CILi128EEES8_NS7_ILi64EEEEEENS_10bfloat16_tEfNS_4arch4Sm80ELb0ELb1ELb1ELb0ELb1ELb0ELb0ELb0ELi2ELi4ELi4ELi4ELb0EEENS1_21CollectiveEpilogueBwdISA_SB_SD_Li256ELb0ELb0ELi2EEENS1_19SingleTileSchedulerILb0ELb0ELb0ELi128EEEEEEEEEvNT_6ParamsE$_ZN4cute3eso3ESOILb1ELb0EJNS_10UnderscoreES2_iEEC2ERKS2_S5_RKi) ;  /* 0xfffd3c9000007944 */ /* 0x000fea0003c3ffff */
        /* <DEDUP_REMOVED lines=465> */
[----:B------:R-:W-:Y:S02]  /*360f0*/  MOV R3, 0x1 ;  /* 0x0000000100037802 */ /* 0x000fe40000000f00 */
        /* <DEDUP_REMOVED lines=15> */
.L_x_1685:
        /* <DEDUP_REMOVED lines=710> */
.L_x_1686:
        /* <DEDUP_REMOVED lines=710> */
.L_x_1687:
        /* <DEDUP_REMOVED lines=710> */
.L_x_1688:
        /* <DEDUP_REMOVED lines=710> */
.L_x_1689:
        /* <DEDUP_REMOVED lines=710> */
.L_x_1690:
        /* <DEDUP_REMOVED lines=256> */
.L_x_1691:
        /* <DEDUP_REMOVED lines=274> */
[----:B--2--5:R-:W-:Y:S05]  /*460f0*/  CALL.REL.NOINC `($_ZN7cutlass13device_kernelIN5flash19enable_sm80_to_sm89INS1_16FlashAttnBwdSm80INS1_25CollectiveMainloopBwdSm80ILi2ELi2EN4cute5tupleIJNS5_1CILi128EEES8_NS7_ILi64EEEEEENS_10bfloat16_tEfNS_4arch4Sm80ELb0ELb1ELb1ELb0ELb1ELb0ELb0ELb0ELi2ELi4ELi4ELi4ELb0EEENS1_21CollectiveEpilogueBwdISA_SB_SD_Li256ELb0ELb0ELi2EEENS1_19SingleTileSchedulerILb0ELb0ELb0ELi128EEEEEEEEEvNT_6ParamsE$_ZZZN5flash25CollectiveMainloopBwdSm80ILi2ELi2EN4cute5tupleIJNS1_1CILi128EEES4_NS3_ILi64EEEEEEN7cutlass10bfloat16_tEfNS7_4arch4Sm80ELb0ELb1ELb1ELb0ELb1ELb0ELb0ELb0ELi2ELi4ELi4ELi4ELb0EE3mmaINS_16FlashAttnBwdSm80ISB_NS_21CollectiveEpilogueBwdIS6_S8_SA_Li256ELb0ELb0ELi2EEENS_19SingleTileSchedulerILb0ELb0ELb0ELi128EEEE13SharedStorageENS1_6TensorINS1_11ArrayEngineIfLm32EEENS1_6LayoutINS2_IJNS2_IJNS3_ILi2EEESO_EEESO_NS3_ILi4EEEEEENS2_IJNS2_IJNS3_ILi1EEESO_EEESQ_NS3_ILi8EEEEEEEEEEEEbRKNSB_6ParamsERT0_S12_iNS2_IJiiiEEERT_ENKUliT_E_clIZSC_ISJ_SX_EbS10_S12_S12_iS13_S15_EUlRS16_iE_EEDaiS16_ENKUlT_E_clIZSC_ISJ_SX_EbS10_S12_S12_iS13_S15_EUlvE0_EEDaS1B_) ;  /* 0x0001c7c000007944 */ /* 0x024fea0003c00000 */
[----:B------:R-:W2:Y:S01]  /*46100*/  LDL.64 R2, [R28+0x188] ;  /* 0x000188001c027983 */ /* 0x000ea20000100a00 */
[----:B------:R-:W-:-:S03]  /*46110*/  ULDC.64 UR4, c[0x0][0x118] ;  /* 0x0000460000047ab9 */ /* 0x000fc60000000a00 */
[----:B-1----:R1:W5:Y:S04]  /*46120*/  LDL.64 R14, [R28+0xc8] ;  /* 0x0000c8001c0e7983 */ /* 0x0023680000100a00 */
[----:B--2---:R-:W5:Y:S01]  /*46130*/  LD.E.64 R2, [R2.64] ;  /* 0x0000000402027980 */ /* 0x004f62000c101b00 */
[----:B------:R-:W-:Y:S02]  /*46140*/  MOV R9, R27 ;  /* 0x0000001b00097202 */ /* 0x000fe40000000f00 */
[----:B------:R-:W-:Y:S02]  /*46150*/  MOV R8, 0x46170 ;  /* 0x0004617000087802 */ /* 0x000fe40000000f00 */
[----:B-1---5:R-:W-:Y:S05]  /*46160*/  CALL.REL.NOINC `($_ZN7cutlass13device_kernelIN5flash19enable_sm80_to_sm89INS1_16FlashAttnBwdSm80INS1_25CollectiveMainloopBwdSm80ILi2ELi2EN4cute5tupleIJNS5_1CILi128EEES8_NS7_ILi64EEEEEENS_10bfloat16_tEfNS_4arch4Sm80ELb0ELb1ELb1ELb0ELb1ELb0ELb0ELb0ELi2ELi4ELi4ELi4ELb0EEENS1_21CollectiveEpilogueBwdISA_SB_SD_Li256ELb0ELb0ELi2EEENS1_19SingleTileSchedulerILb0ELb0ELb0ELi128EEEEEEEEEvNT_6ParamsE$_ZN4cute8smem_ptrIPN7cutlass10bfloat16_tEECI1NS_12iter_adaptorIS3_S4_EEES3_) ;  /* 0xfffc5a0000007944 */ /* 0x022fea0003c3ffff */
        /* <DEDUP_REMOVED lines=84> */
[----:B------:R1:W-:Y:S01]  /*466b0*/  STL.64 [R1+0x7a0], R2 ;  /* 0x0007a00201007387 */ /* 0x0003e20000100a00 */
[----:B------:R-:W-:Y:S02]  /*466c0*/  MOV R5, R6 ;  /* 0x0000000600057202 */ /* 0x000fe40000000f00 */
[----:B------:R-:W-:Y:S02]  /*466d0*/  MOV R4, 0x466f0 ;  /* 0x000466f000047802 */ /* 0x000fe40000000f00 */
[----:B-1----:R-:W-:Y:S05]  /*466e0*/  CALL.REL.NOINC `($_ZN7cutlass13device_kernelIN5flash19enable_sm80_to_sm89INS1_16FlashAttnBwdSm80INS1_25CollectiveMainloopBwdSm80ILi2ELi2EN4cute5tupleIJNS5_1CILi128EEES8_NS7_ILi64EEEEEENS_10bfloat16_tEfNS_4arch4Sm80ELb0ELb1ELb1ELb0ELb1ELb0ELb0ELb0ELi2ELi4ELi4ELi4ELb0EEENS1_21CollectiveEpilogueBwdISA_SB_SD_Li256ELb0ELb0ELi2EEENS1_19SingleTileSchedulerILb0ELb0ELb0ELi128EEEEEEEEEvNT_6ParamsE$_ZZN4cute7flattenINS_5tupleIJNS_1CILi1EEENS1_IJNS2_ILi8EEEiiEEENS2_ILi64EEENS1_IJiNS2_ILi144EEENS2_ILi288EEEEEENS2_ILi512EEEEEEEEDaRKT_ENKUlRKT_E_clIS9_EEDaSH_) ;  /* 0xfffc957000007944 */ /* 0x002fea0003c3ffff */
[----:B------:R1:W-:Y:S01]  /*466f0*/  STL [R1+0x794], R2 ;  /* 0x0007940201007387 */ /* 0x0003e20000100800 */
[----:B------:R-:W-:Y:S01]  /*46700*/  IMAD.MOV.U32 R62, RZ, RZ, R56 ;  /* 0x000000ffff3e7224 */ /* 0x000fe200078e0038 */
        /* <DEDUP_REMOVED lines=28> */
[----:B-1----:R-:W-:Y:S05]  /*468d0*/  CALL.REL.NOINC `($_ZN7cutlass13device_kernelIN5flash19enable_sm80_to_sm89INS1_16FlashAttnBwdSm80INS1_25CollectiveMainloopBwdSm80ILi2ELi2EN4cute5tupleIJNS5_1CILi128EEES8_NS7_ILi64EEEEEENS_10bfloat16_tEfNS_4arch4Sm80ELb0ELb1ELb1ELb0ELb1ELb0ELb0ELb0ELi2ELi4ELi4ELi4ELb0EEENS1_21CollectiveEpilogueBwdISA_SB_SD_Li256ELb0ELb0ELi2EEENS1_19SingleTileSchedulerILb0ELb0ELb0ELi128EEEEEEEEEvNT_6ParamsE$_ZN4cute3eso3ESOILb1ELb0EJNS_1CILi8EEEiiiNS2_ILi144EEENS2_ILi512EEEEEC2ERKS3_RKiSA_SA_RKS4_RKS5_) ;  /* 0xfffc235000007944 */ /* 0x002fea0003c3ffff */
        /* <DEDUP_REMOVED lines=24> */
[----:B-1----:R-:W-:Y:S05]  /*46a60*/  CALL.REL.NOINC `($_ZN7cutlass13device_kernelIN5flash19enable_sm80_to_sm89INS1_16FlashAttnBwdSm80INS1_25CollectiveMainloopBwdSm80ILi2ELi2EN4cute5tupleIJNS5_1CILi128EEES8_NS7_ILi64EEEEEENS_10bfloat16_tEfNS_4arch4Sm80ELb0ELb1ELb1ELb0ELb1ELb0ELb0ELb0ELi2ELi4ELi4ELi4ELb0EEENS1_21CollectiveEpilogueBwdISA_SB_SD_Li256ELb0ELb0ELi2EEENS1_19SingleTileSchedulerILb0ELb0ELb0ELi128EEEEEEEEEvNT_6ParamsE$_ZZN4cute6detail16composition_implINS_5tupleIJNS_1CILi16EEENS3_ILi2EEES5_S5_NS3_ILi4EEES5_EEENS2_IJNS3_ILi1EEEiiiNS3_ILi144EEENS3_ILi512EEEEEENS2_IJNS2_IJS5_S5_EEES6_NS3_ILi8EEEEEENS2_IJNS2_IJNS3_ILi64EEESA_EEES4_NS3_ILi1024EEEEEEEEDaRKT_RKT0_RKT1_RKT2_ENKUlRKT_RKT0_E_clISC_SG_EEDaSX_S10_) ;  /* 0xfffc6ff000007944 */ /* 0x002fea0003c3ffff */
[----:B------:R-:W-:Y:S01]  /*46a70*/  IMAD.MOV.U32 R22, RZ, RZ, R51 ;  /* 0x000000ffff167224 */ /* 0x000fe200078e0033 */
[----:B------:R-:W-:Y:S01]  /*46a80*/  MOV R5, R55 ;  /* 0x0000003700057202 */ /* 0x000fe20000000f00 */
[----:B------:R-:W-:Y:S01]  /*46a90*/  IMAD.MOV.U32 R3, RZ, RZ, R50 ;  /* 0x000000ffff037224 */ /* 0x000fe200078e0032 */
[----:B------:R-:W-:-:S02]  /*46aa0*/  MOV R17, R56 ;  /* 0x0000003800117202 */ /* 0x000fc40000000f00 */
[----:B------:R-:W-:Y:S02]  /*46ab0*/  MOV R16, 0x46ad0 ;  /* 0x00046ad000107802 */ /* 0x000fe40000000f00 */
[----:B--2--5:R-:W-:Y:S05]  /*46ac0*/  CALL.REL.NOINC `($_ZN7cutlass13device_kernelIN5flash19enable_sm80_to_sm89INS1_16FlashAttnBwdSm80INS1_25CollectiveMainloopBwdSm80ILi2ELi2EN4cute5tupleIJNS5_1CILi128EEES8_NS7_ILi64EEEEEENS_10bfloat16_tEfNS_4arch4Sm80ELb0ELb1ELb1ELb0ELb1ELb0ELb0ELb0ELi2ELi4ELi4ELi4ELb0EEENS1_21CollectiveEpilogueBwdISA_SB_SD_Li256ELb0ELb0ELi2EEENS1_19SingleTileSchedulerILb0ELb0ELb0ELi128EEEEEEEEEvNT_6ParamsE$_ZZN4cute6detail16composition_implINS_5tupleIJNS_1CILi16EEENS3_ILi2EEES5_S5_NS3_ILi4EEES5_EEENS2_IJNS3_ILi1EEEiiiNS3_ILi144EEENS3_ILi512EEEEEENS2_IJNS2_IJS5_S5_EEES6_NS3_ILi8EEEEEENS2_IJNS2_IJNS3_ILi64EEESA_EEES4_NS3_ILi1024EEEEEEEEDaRKT_RKT0_RKT1_RKT2_ENKUlRKT_RKT0_E_clIS6_S4_EEDaSX_S10_) ;  /* 0xfffc6d1000007944 */ /* 0x024fea0003c3ffff */
[----:B-----5:R2:W-:Y:S01]  /*46ad0*/  STL.64 [R1+0x770], R2 ;  /* 0x0007700201007387 */ /* 0x0205e20000100a00 */
[----:B------:R-:W-:Y:S01]  /*46ae0*/  IMAD.MOV.U32 R62, RZ, RZ, R27 ;  /* 0x000000ffff3e7224 */ /* 0x000fe200078e001b */
[----:B------:R-:W-:Y:S02]  /*46af0*/  MOV R69, R26 ;  /* 0x0000001a00457202 */ /* 0x000fe40000000f00 */
[----:B------:R-:W-:Y:S02]  /*46b00*/  MOV R4, 0x46b20 ;  /* 0x00046b2000047802 */ /* 0x000fe40000000f00 */
[----:B-12---:R-:W-:Y:S05]  /*46b10*/  CALL.REL.NOINC `($_ZN7cutlass13device_kernelIN5flash19enable_sm80_to_sm89INS1_16FlashAttnBwdSm80INS1_25CollectiveMainloopBwdSm80ILi2ELi2EN4cute5tupleIJNS5_1CILi128EEES8_NS7_ILi64EEEEEENS_10bfloat16_tEfNS_4arch4Sm80ELb0ELb1ELb1ELb0ELb1ELb0ELb0ELb0ELi2ELi4ELi4ELi4ELb0EEENS1_21CollectiveEpilogueBwdISA_SB_SD_Li256ELb0ELb0ELi2EEENS1_19SingleTileSchedulerILb0ELb0ELb0ELi128EEEEEEEEEvNT_6ParamsE$_ZN4cute3eso3ESOILb0ELb0EJNS_5tupleIJiNS_1CILi512EEEEEENS2_IJiiEEENS3_ILi1024EEEEEC2ERKS5_RKS6_RKS7_) ;  /* 0xfffbffd000007944 */ /* 0x006fea0003c3ffff */
[----:B------:R2:W5:Y:S04]  /*46b20*/  LDL R5, [R1+0x760] ;  /* 0x0007600001057983 */ /* 0x0005680000100800 */
[----:B-1----:R2:W5:Y:S01]  /*46b30*/  LDL.64 R2, [R1+0x758] ;  /* 0x0007580001027983 */ /* 0x0025620000100a00 */
[----:B------:R-:W-:Y:S02]  /*46b40*/  MOV R62, R27 ;  /* 0x0000001b003e7202 */ /* 0x000fe40000000f00 */
[----:B------:R-:W-:-:S02]  /*46b50*/  MOV R6, 0x46b70 ;  /* 0x00046b7000067802 */ /* 0x000fc40000000f00 */
[----:B--2--5:R-:W-:Y:S05]  /*46b60*/  CALL.REL.NOINC `($_ZN7cutlass13device_kernelIN5flash19enable_sm80_to_sm89INS1_16FlashAttnBwdSm80INS1_25CollectiveMainloopBwdSm80ILi2ELi2EN4cute5tupleIJNS5_1CILi128EEES8_NS7_ILi64EEEEEENS_10bfloat16_tEfNS_4arch4Sm80ELb0ELb1ELb1ELb0ELb1ELb0ELb0ELb0ELi2ELi4ELi4ELi4ELb0EEENS1_21CollectiveEpilogueBwdISA_SB_SD_Li256ELb0ELb0ELi2EEENS1_19SingleTileSchedulerILb0ELb0ELb0ELi128EEEEEEEEEvNT_6ParamsE$_ZN4cute5tupleIJNS0_IJNS0_IJNS_1CILi2EEES2_EEES3_NS1_ILi8EEEEEENS0_IJNS0_IJiNS1_ILi512EEEEEENS0_IJiiEEENS1_ILi1024EEEEEEEEC2ERKS5_RKSA_) ;  /* 0xfffc47e000007944 */ /* 0x024fea0003c3ffff */
        /* <DEDUP_REMOVED lines=18> */
[----:B------:R-:W-:Y:S01]  /*46c90*/  MOV R62, R27 ;  /* 0x0000001b003e7202 */ /* 0x000fe20000000f00 */
[----:B------:R-:W-:Y:S01]  /*46ca0*/  IMAD.MOV.U32 R69, RZ, RZ, R26 ;  /* 0x000000ffff457224 */ /* 0x000fe200078e001a */
        /* <DEDUP_REMOVED lines=9> */
[----:B------:R1:W-:Y:S01]  /*46d40*/  STL.64 [R1+0x7a0], R2 ;  /* 0x0007a00201007387 */ /* 0x0003e20000100a00 */
[----:B------:R-:W-:-:S02]  /*46d50*/  MOV R62, R56 ;  /* 0x00000038003e7202 */ /* 0x000fc40000000f00 */
[----:B------:R-:W-:Y:S02]  /*46d60*/  MOV R4, 0x46d80 ;  /* 0x00046d8000047802 */ /* 0x000fe40000000f00 */
        /* <DEDUP_REMOVED lines=37> */
[----:B------:R-:W-:Y:S01]  /*46fc0*/  IMAD.SHL.U32 R6, R5, 0x2000, RZ ;  /* 0x0000200005067824 */ /* 0x000fe200078e00ff */
[----:B------:R-:W-:-:S02]  /*46fd0*/  MOV R15, R48 ;  /* 0x00000030000f7202 */ /* 0x000fc40000000f00 */
[----:B------:R-:W-:Y:S02]  /*46fe0*/  MOV R4, 0x47010 ;  /* 0x0004701000047802 */ /* 0x000fe40000000f00 */
        /* <DEDUP_REMOVED lines=50> */
[----:B-12--5:R-:W-:Y:S05]  /*47310*/  CALL.REL.NOINC `($_ZN7cutlass13device_kernelIN5flash19enable_sm80_to_sm89INS1_16FlashAttnBwdSm80INS1_25CollectiveMainloopBwdSm80ILi2ELi2EN4cute5tupleIJNS5_1CILi128EEES8_NS7_ILi64EEEEEENS_10bfloat16_tEfNS_4arch4Sm80ELb0ELb1ELb1ELb0ELb1ELb0ELb0ELb0ELi2ELi4ELi4ELi4ELb0EEENS1_21CollectiveEpilogueBwdISA_SB_SD_Li256ELb0ELb0ELi2EEENS1_19SingleTileSchedulerILb0ELb0ELb0ELi128EEEEEEEEEvNT_6ParamsE$_ZZN4cute7idx2crdINS_5tupleIJiiNS_1CILi0EEEEEENS1_IJNS1_IJNS2_ILi4EEENS2_ILi8EEEEEES5_NS2_ILi1EEEEEEEEDaRKT_RKT0_ENKUlRKT_RKT0_E_clIiS7_EEDaSI_SL_) ;  /* 0xfffc8e2000007944 */ /* 0x026fea0003c3ffff */
[----:B------:R-:W-:Y:S02]  /*47320*/  MOV R2, 0x47340 ;  /* 0x0004734000027802 */ /* 0x000fe40000000f00 */
[----:B-1----:R-:W-:Y:S05]  /*47330*/  CALL.REL.NOINC `($_ZN7cutlass13device_kernelIN5flash19enable_sm80_to_sm89INS1_16FlashAttnBwdSm80INS1_25CollectiveMainloopBwdSm80ILi2ELi2EN4cute5tupleIJNS5_1CILi128EEES8_NS7_ILi64EEEEEENS_10bfloat16_tEfNS_4arch4Sm80ELb0ELb1ELb1ELb0ELb1ELb0ELb0ELb0ELi2ELi4ELi4ELi4ELb0EEENS1_21CollectiveEpilogueBwdISA_SB_SD_Li256ELb0ELb0ELi2EEENS1_19SingleTileSchedulerILb0ELb0ELb0ELi128EEEEEEEEEvNT_6ParamsE$_ZZN4cute7idx2crdINS_5tupleIJiiNS_1CILi0EEEEEENS1_IJNS1_IJNS2_ILi4EEENS2_ILi8EEEEEES5_NS2_ILi1EEEEEEEEDaRKT_RKT0_ENKUlRKT_RKT0_E_clIiS5_EEDaSI_SL_) ;  /* 0xfffc8dd000007944 */ /* 0x002fea0003c3ffff */
[----:B------:R1:W-:Y:S01]  /*47340*/  STL [R1+0x7a0], R6 ;  /* 0x0007a00601007387 */ /* 0x0003e20000100800 */
        /* <DEDUP_REMOVED lines=18> */
[----:B------:R-:W-:-:S03]  /*47470*/  MOV R4, 0x47490 ;  /* 0x0004749000047802 */ /* 0x000fc60000000f00 */
        /* <DEDUP_REMOVED lines=946> */
.L_x_1692:
        /* <DEDUP_REMOVED lines=710> */
.L_x_1693:
        /* <DEDUP_REMOVED lines=710> */
.L_x_1694:
        /* <DEDUP_REMOVED lines=710> */
.L_x_1695:
        /* <DEDUP_REMOVED lines=710> */
.L_x_1696:
        /* <DEDUP_REMOVED lines=710> */
.L_x_1697:
        /* <DEDUP_REMOVED lines=710> */
.L_x_1698:
        /* <DEDUP_REMOVED lines=256> */
.L_x_1699:
        /* <DEDUP_REMOVED lines=251> */
[----:B------:R-:W-:Y:S05]  /*5d990*/  RET.REL.NODEC R6 `(_ZN7cutlass13device_kernelIN5flash19enable_sm80_to_sm89INS1_16FlashAttnBwdSm80INS1_25CollectiveMainloopBwdSm80ILi2ELi2EN4cute5tupleIJNS5_1CILi128EEES8_NS7_ILi64EEEEEENS_10bfloat16_tEfNS_4arch4Sm80ELb0ELb1ELb1ELb0ELb1ELb0ELb0ELb0ELi2ELi4ELi4ELi4ELb0EEENS1_21CollectiveEpilogueBwdISA_SB_SD_Li256ELb0ELb0ELi2EEENS1_19SingleTileSchedulerILb0ELb0ELb0ELi128EEEEEEEEEvNT_6ParamsE) ;  /* 0xfffa266006007950 */ /* 0x000fea0003c3ffff */
        .type           $_ZN7cutlass13device_kernelIN5flash19enable_sm80_to_sm89INS1_16FlashAttnBwdSm80INS1_25CollectiveMainloopBwdSm80ILi2ELi2EN4cute5tupleIJNS5_1CILi128EEES8_NS7_ILi64EEEEEENS_10bfloat16_tEfNS_4arch4Sm80ELb0ELb1ELb1ELb0ELb1ELb0ELb0ELb0ELi2ELi4ELi4ELi4ELb0EEENS1_21CollectiveEpilogueBwdISA_SB_SD_Li256ELb0ELb0ELi2EEENS1_19SingleTileSchedulerILb0ELb0ELb0ELi128EEEEEEEEEvNT_6ParamsE$_ZZN5flash25CollectiveMainloopBwdSm80ILi2ELi2EN4cute5tupleIJNS1_1CILi128EEES4_NS3_ILi64EEEEEEN7cutlass10bfloat16_tEfNS7_4arch4Sm80ELb0ELb1ELb1ELb0ELb1ELb0ELb0ELb0ELi2ELi4ELi4ELi4ELb0EE3mmaINS_16FlashAttnBwdSm80ISB_NS_21CollectiveEpilogueBwdIS6_S8_SA_Li256ELb0ELb0ELi2EEENS_19SingleTileSchedulerILb0ELb0ELb0ELi128EEEE13SharedStorageENS1_6TensorINS1_11ArrayEngineIfLm32EEENS1_6LayoutINS2_IJNS2_IJNS3_ILi2EEESO_EEESO_NS3_ILi4EEEEEENS2_IJNS2_IJNS3_ILi1EEESO_EEESQ_NS3_ILi8EEEEEEEEEEEEbRKNSB_6ParamsERT0_S12_iNS2_IJiiiEEERT_ENKUliiE0_clEii,@function
        .size           $_ZN7cutlass13device_kernelIN5flash19enable_sm80_to_sm89INS1_16FlashAttnBwdSm80INS1_25CollectiveMainloopBwdSm80ILi2ELi2EN4cute5tupleIJNS5_1CILi128EEES8_NS7_ILi64EEEEEENS_10bfloat16_tEfNS_4arch4Sm80ELb0ELb1ELb1ELb0ELb1ELb0ELb0ELb0ELi2ELi4ELi4ELi4ELb0EEENS1_21CollectiveEpilogueBwdISA_SB_SD_Li256ELb0ELb0ELi2EEENS1_19SingleTileSchedulerILb0ELb0ELb0ELi128EEEEEEEEEvNT_6ParamsE$_ZZN5flash25CollectiveMainloopBwdSm80ILi2ELi2EN4cute5tupleIJNS1_1CILi128EEES4_NS3_ILi64EEEEEEN7cutlass10bfloat16_tEfNS7_4arch4Sm80ELb0ELb1ELb1ELb0ELb1ELb0ELb0ELb0ELi2ELi4ELi4ELi4ELb0EE3mmaINS_16FlashAttnBwdSm80ISB_NS_21CollectiveEpilogueBwdIS6_S8_SA_Li256ELb0ELb0ELi2EEENS_19SingleTileSchedulerILb0ELb0ELb0ELi128EEEE13SharedStorageENS1_6TensorINS1_11ArrayEngineIfLm32EEENS1_6LayoutINS2_IJNS2_IJNS3_ILi2EEESO_EEESO_NS3_ILi4EEEEEENS2_IJNS2_IJNS3_ILi1EEESO_EEESQ_NS3_ILi8EEEEEEEEEEEEbRKNSB_6ParamsERT0_S12_iNS2_IJiiiEEERT_ENKUliiE0_clEii,($_ZN7cutlass13device_kernelIN5flash19enable_sm80_to_sm89INS1_16FlashAttnBwdSm80INS1_25CollectiveMainloopBwdSm80ILi2ELi2EN4cute5tupleIJNS5_1CILi128EEES8_NS7_ILi64EEEEEENS_10bfloat16_tEfNS_4arch4Sm80ELb0ELb1ELb1ELb0ELb1ELb0ELb0ELb0ELi2ELi4ELi4ELi4ELb0EEENS1_21CollectiveEpilogueBwdISA_SB_SD_Li256ELb0ELb0ELi2EEENS1_19SingleTileSchedulerILb0ELb0ELb0ELi128EEEEEEEEEvNT_6ParamsE$_ZZN5flash25CollectiveMainloopBwdSm80ILi2ELi2EN4cute5tupleIJNS1_1CILi128EEES4_NS3_ILi64EEEEEEN7cutlass10bfloat16_tEfNS7_4arch4Sm80ELb0ELb1ELb1ELb0ELb1ELb0ELb0ELb0ELi2ELi4ELi4ELi4ELb0EE3mmaINS_16FlashAttnBwdSm80ISB_NS_21CollectiveEpilogueBwdIS6_S8_SA_Li256ELb0ELb0ELi2EEENS_19SingleTileSchedulerILb0ELb0ELb0ELi128EEEE13SharedStorageENS1_6TensorINS1_11ArrayEngineIfLm32EEENS1_6LayoutINS2_IJNS2_IJNS3_ILi2EEESO_EEESO_NS3_ILi4EEEEEENS2_IJNS2_IJNS3_ILi1EEESO_EEESQ_NS3_ILi8EEEEEEEEEEEEbRKNSB_6ParamsERT0_S12_iNS2_IJiiiEEERT_ENKUliiE_clEii - $_ZN7cutlass13device_kernelIN5flash19enable_sm80_to_sm89INS1_16FlashAttnBwdSm80INS1_25CollectiveMainloopBwdSm80ILi2ELi2EN4cute5tupleIJNS5_1CILi128EEES8_NS7_ILi64EEEEEENS_10bfloat16_tEfNS_4arch4Sm80ELb0ELb1ELb1ELb0ELb1ELb0ELb0ELb0ELi2ELi4ELi4ELi4ELb0EEENS1_21CollectiveEpilogueBwdISA_SB_SD_Li256ELb0ELb0ELi2EEENS1_19SingleTileSchedulerILb0ELb0ELb0ELi128EEEEEEEEEvNT_6ParamsE$_ZZN5flash25CollectiveMainloopBwdSm80ILi2ELi2EN4cute5tupleIJNS1_1CILi128EEES4_NS3_ILi64EEEEEEN7cutlass10bfloat16_tEfNS7_4arch4Sm80ELb0ELb1ELb1ELb0ELb1ELb0ELb0ELb0ELi2ELi4ELi4ELi4ELb0EE3mmaINS_16FlashAttnBwdSm80ISB_NS_21CollectiveEpilogueBwdIS6_S8_SA_Li256ELb0ELb0ELi2EEENS_19SingleTileSchedulerILb0ELb0ELb0ELi128EEEE13SharedStorageENS1_6TensorINS1_11ArrayEngineIfLm32EEENS1_6LayoutINS2_IJNS2_IJNS3_ILi2EEESO_EEESO_NS3_ILi4EEEEEENS2_IJNS2_IJNS3_ILi1EEESO_EEESQ_NS3_ILi8EEEEEEEEEEEEbRKNSB_6ParamsERT0_S12_iNS2_IJiiiEEERT_ENKUliiE0_clEii)
$_ZN7cutlass13device_kernelIN5flash19enable_sm80_to_sm89INS1_16FlashAttnBwdSm80INS1_25CollectiveMainloopBwdSm80ILi2ELi2EN4cute5tupleIJNS5_1CILi128EEES8_NS7_ILi64EEEEEENS_10bfloat16_tEfNS_4arch4Sm80ELb0ELb1ELb1ELb0ELb1ELb0ELb0ELb0ELi2ELi4ELi4ELi4ELb0EEENS1_21CollectiveEpilogueBwdISA_SB_SD_Li256ELb0ELb0ELi2EEENS1_19SingleTileSchedulerILb0ELb0ELb0ELi128EEEEEEEEEvNT_6ParamsE$_ZZN5flash25CollectiveMainloopBwdSm80ILi2ELi2EN4cute5tupleIJNS1_1CILi128EEES4_NS3_ILi64EEEEEEN7cutlass10bfloat16_tEfNS7_4arch4Sm80ELb0ELb1ELb1ELb0ELb1ELb0ELb0ELb0ELi2ELi4ELi4ELi4ELb0EE3mmaINS_16FlashAttnBwdSm80ISB_NS_21CollectiveEpilogueBwdIS6_S8_SA_Li256ELb0ELb0ELi2EEENS_19SingleTileSchedulerILb0ELb0ELb0ELi128EEEE13SharedStorageENS1_6TensorINS1_11ArrayEngineIfLm32EEENS1_6LayoutINS2_IJNS2_IJNS3_ILi2EEESO_EEESO_NS3_ILi4EEEEEENS2_IJNS2_IJNS3_ILi1EEESO_EEESQ_NS3_ILi8EEEEEEEEEEEEbRKNSB_6ParamsERT0_S12_iNS2_IJiiiEEERT_ENKUliiE0_clEii:
        /* <DEDUP_REMOVED lines=9> */
[----:B-1---5:R-:W-:Y:S05]  /*5da30*/  CALL.REL.NOINC `($_ZN7cutlass13device_kernelIN5flash19enable_sm80_to_sm89INS1_16FlashAttnBwdSm80INS1_25CollectiveMainloopBwdSm80ILi2ELi2EN4cute5tupleIJNS5_1CILi128EEES8_NS7_ILi64EEEEEENS_10bfloat16_tEfNS_4arch4Sm80ELb0ELb1ELb1ELb0ELb1ELb0ELb0ELb0ELi2ELi4ELi4ELi4ELb0EEENS1_21CollectiveEpilogueBwdISA_SB_SD_Li256ELb0ELb0ELi2EEENS1_19SingleTileSchedulerILb0ELb0ELb0ELi128EEEEEEEEEvNT_6ParamsE$_ZN4cute3eso3ESOILb1ELb0EJNS_10UnderscoreES2_S2_iEEC2ERKS2_S5_S5_RKi) ;  /* 0xfffaa5f000007944 */ /* 0x022fea0003c3ffff */
[----:B-1----:R-:W2:Y:S01]  /*5da40*/  LDL R3, [R1+0x1688] ;  /* 0x0016880001037983 */ /* 0x002ea20000100800 */
[----:B------:R-:W-:Y:S02]  /*5da50*/  MOV R4, 0x5da80 ;  /* 0x0005da8000047802 */ /* 0x000fe40000000f00 */
[----:B--2---:R-:W-:Y:S02]  /*5da60*/  SHF.L.U32 R3, R3, 0xd, RZ ;  /* 0x0000000d03037819 */ /* 0x004fe400000006ff */
[----:B------:R-:W-:Y:S05]  /*5da70*/  CALL.REL.NOINC `($_ZN7cutlass13device_kernelIN5flash19enable_sm80_to_sm89INS1_16FlashAttnBwdSm80INS1_25CollectiveMainloopBwdSm80ILi2ELi2EN4cute5tupleIJNS5_1CILi128EEES8_NS7_ILi64EEEEEENS_10bfloat16_tEfNS_4arch4Sm80ELb0ELb1ELb1ELb0ELb1ELb0ELb0ELb0ELi2ELi4ELi4ELi4ELb0EEENS1_21CollectiveEpilogueBwdISA_SB_SD_Li256ELb0ELb0ELi2EEENS1_19SingleTileSchedulerILb0ELb0ELb0ELi128EEEEEEEEEvNT_6ParamsE$_ZN4cute3eso3ESOILb1ELb0EJNS_6LayoutINS_5tupleIJNS3_IJNS_1CILi8EEENS4_ILi1EEEEEENS4_ILi4EEES6_EEENS3_IJNS3_IJS6_NS4_ILi0EEEEEENS4_ILi2048EEESA_EEEEEiEEC2ERKSE_RKi) ;  /* 0xfffad5a000007944 */ /* 0x000fea0003c3ffff */
[----:B------:R-:W-:Y:S01]  /*5da80*/  ULDC.64 UR8, c[0x0][0x118] ;  /* 0x0000460000087ab9 */ /* 0x000fe20000000a00 */
[----:B-1----:R-:W2:Y:S04]  /*5da90*/  LDL R2, [R1+0x1688] ;  /* 0x0016880001027983 */ /* 0x002ea80000100800 */
[----:B------:R-:W2:Y:S01]  /*5daa0*/  LD.E.64 R10, [R10.64] ;  /* 0x000000080a0a7980 */ /* 0x000ea2000c101b00 */
[----:B------:R-:W-:-:S02]  /*5dab0*/  MOV R9, R83 ;  /* 0x0000005300097202 */ /* 0x000fc40000000f00 */
[----:B------:R-:W-:Y:S01]  /*5dac0*/  MOV R8, 0x5daf0 ;  /* 0x0005daf000087802 */ /* 0x000fe20000000f00 */
[----:B--2---:R-:W-:-:S04]  /*5dad0*/  IMAD.WIDE R2, R2, 0x2, R10 ;  /* 0x0000000202027825 */ /* 0x004fc800078e020a */
[----:B------:R-:W-:Y:S05]  /*5dae0*/  CALL.REL.NOINC `($_ZN7cutlass13device_kernelIN5flash19enable_sm80_to_sm89INS1_16FlashAttnBwdSm80INS1_25CollectiveMainloopBwdSm80ILi2ELi2EN4cute5tupleIJNS5_1CILi128EEES8_NS7_ILi64EEEEEENS_10bfloat16_tEfNS_4arch4Sm80ELb0ELb1ELb1ELb0ELb1ELb0ELb0ELb0ELi2ELi4ELi4ELi4ELb0EEENS1_21CollectiveEpilogueBwdISA_SB_SD_Li256ELb0ELb0ELi2EEENS1_19SingleTileSchedulerILb0ELb0ELb0ELi128EEEEEEEEEvNT_6ParamsE$_ZN4cute8smem_ptrIPN7cutlass10bfloat16_tEECI1NS_12iter_adaptorIS3_S4_EEES3_) ;  /* 0xfffae08000007944 */ /* 0x000fea0003c3ffff */
[----:B-1----:R1:W5:Y:S01]  /*5daf0*/  LDL.64 R2, [R1+0x1688] ;  /* 0x0016880001027983 */ /* 0x0023620000100a00 */
[----:B------:R-:W-:-:S03]  /*5db00*/  MOV R6, 0x5db20 ;  /* 0x0005db2000067802 */ /* 0x000fc60000000f00 */
[----:B-1---5:R-:W-:Y:S05]  /*5db10*/  CALL.REL.NOINC `($_ZN7cutlass13device_kernelIN5flash19enable_sm80_to_sm89INS1_16FlashAttnBwdSm80INS1_25CollectiveMainloopBwdSm80ILi2ELi2EN4cute5tupleIJNS5_1CILi128EEES8_NS7_ILi64EEEEEENS_10bfloat16_tEfNS_4arch4Sm80ELb0ELb1ELb1ELb0ELb1ELb0ELb0ELb0ELi2ELi4ELi4ELi4ELb0EEENS1_21CollectiveEpilogueBwdISA_SB_SD_Li256ELb0ELb0ELi2EEENS1_19SingleTileSchedulerILb0ELb0ELb0ELi128EEEEEEEEEvNT_6ParamsE$_ZN4cute3eso3ESOILb1ELb0EJNS_6LayoutINS_5tupleIJNS3_IJNS_1CILi8EEENS4_ILi1EEEEEENS4_ILi4EEES6_EEENS3_IJNS3_IJS6_NS4_ILi0EEEEEENS4_ILi2048EEESA_EEEEENS_10ViewEngineINS_8smem_ptrIPN7cutlass10bfloat16_tEEEEEEEC2ERKSE_RKSL_) ;  /* 0xfffad4b000007944 */ /* 0x022fea0003c3ffff */
[----:B------:R-:W-:Y:S01]  /*5db20*/  ULDC.64 UR8, c[0x0][0x118] ;  /* 0x0000460000087ab9 */ /* 0x000fe20000000a00 */
[----:B------:R2:W5:Y:S04]  /*5db30*/  LDL.64 R86, [R1+0x1688] ;  /* 0x0016880001567983 */ /* 0x0005680000100a00 */
[----:B------:R2:W5:Y:S01]  /*5db40*/  LD.E.64 R8, [R84.64+0x8] ;  /* 0x0000080854087980 */ /* 0x000562000c101b00 */
[----:B-1----:R-:W-:Y:S02]  /*5db50*/  MOV R3, R15 ;  /* 0x0000000f00037202 */ /* 0x002fe40000000f00 */
[----:B------:R-:W-:-:S02]  /*5db60*/  MOV R4, 0x5db80 ;  /* 0x0005db8000047802 */ /* 0x000fc40000000f00 */
[----:B--2--5:R-:W-:Y:S05]  /*5db70*/  CALL.REL.NOINC `($_ZN7cutlass13device_kernelIN5flash19enable_sm80_to_sm89INS1_16FlashAttnBwdSm80INS1_25CollectiveMainloopBwdSm80ILi2ELi2EN4cute5tupleIJNS5_1CILi128EEES8_NS7_ILi64EEEEEENS_10bfloat16_tEfNS_4arch4Sm80ELb0ELb1ELb1ELb0ELb1ELb0ELb0ELb0ELi2ELi4ELi4ELi4ELb0EEENS1_21CollectiveEpilogueBwdISA_SB_SD_Li256ELb0ELb0ELi2EEENS1_19SingleTileSchedulerILb0ELb0ELb0ELi128EEEEEEEEEvNT_6ParamsE$_ZN4cute3eso3ESOILb1ELb0EJNS_10UnderscoreES2_S2_iEEC2ERKS2_S5_S5_RKi) ;  /* 0xfffaa4b000007944 */ /* 0x024fea0003c3ffff */
[----:B------:R-:W2:Y:S01]  /*5db80*/  LDL R11, [R1+0x1688] ;  /* 0x00168800010b7983 */ /* 0x000ea20000100800 */
[----:B------:R-:W-:-:S03]  /*5db90*/  ULDC.64 UR8, c[0x0][0x118] ;  /* 0x0000460000087ab9 */ /* 0x000fc60000000a00 */
[----:B-1----:R1:W5:Y:S01]  /*5dba0*/  LD.E.64 R2, [R8.64+0x8] ;  /* 0x0000080808027980 */ /* 0x002362000c101b00 */
[----:B------:R-:W-:Y:S02]  /*5dbb0*/  MOV R4, 0x5dbe0 ;  /* 0x0005dbe000047802 */ /* 0x000fe40000000f00 */
[----:B--2---:R-:W-:Y:S02]  /*5dbc0*/  SHF.R.S32.HI R10, RZ, 0x1f, R11 ;  /* 0x0000001fff0a7819 */ /* 0x004fe4000001140b */
[----:B-1---5:R-:W-:Y:S05]  /*5dbd0*/  CALL.REL.NOINC `($_ZN7cutlass13device_kernelIN5flash19enable_sm80_to_sm89INS1_16FlashAttnBwdSm80INS1_25CollectiveMainloopBwdSm80ILi2ELi2EN4cute5tupleIJNS5_1CILi128EEES8_NS7_ILi64EEEEEENS_10bfloat16_tEfNS_4arch4Sm80ELb0ELb1ELb1ELb0ELb1ELb0ELb0ELb0ELi2ELi4ELi4ELi4ELb0EEENS1_21CollectiveEpilogueBwdISA_SB_SD_Li256ELb0ELb0ELi2EEENS1_19SingleTileSchedulerILb0ELb0ELb0ELi128EEEEEEEEEvNT_6ParamsE$_ZZN4cute5sliceINS_5tupleIJNS_10UnderscoreES2_S2_iEEENS1_IJNS1_IJNS_1CILi1EEENS4_ILi0EEEEEElS6_lEEEEEDaRKT_RKT0_ENKUlRKT_RKT0_E_clIS2_lEEDaSH_SK_) ;  /* 0xfffafa2000007944 */ /* 0x022fea0003c3ffff */
[----:B-----5:R-:W-:Y:S02]  /*5dbe0*/  MOV R5, R3 ;  /* 0x0000000300057202 */ /* 0x020fe40000000f00 */
[----:B------:R-:W-:Y:S02]  /*5dbf0*/  MOV R4, 0x5dc10 ;  /* 0x0005dc1000047802 */ /* 0x000fe40000000f00 */
[----:B-1----:R-:W-:Y:S05]  /*5dc00*/  CALL.REL.NOINC `($_ZN7cutlass13device_kernelIN5flash19enable_sm80_to_sm89INS1_16FlashAttnBwdSm80INS1_25CollectiveMainloopBwdSm80ILi2ELi2EN4cute5tupleIJNS5_1CILi128EEES8_NS7_ILi64EEEEEENS_10bfloat16_tEfNS_4arch4Sm80ELb0ELb1ELb1ELb0ELb1ELb0ELb0ELb0ELi2ELi4ELi4ELi4ELb0EEENS1_21CollectiveEpilogueBwdISA_SB_SD_Li256ELb0ELb0ELi2EEENS1_19SingleTileSchedulerILb0ELb0ELb0ELi128EEEEEEEEEvNT_6ParamsE$_ZZN4cute12filter_tupleINS_5tupleIJNS_10UnderscoreES2_S2_iEEENS1_IJNS1_IJNS_1CILi1EEENS4_ILi0EEEEEElS6_lEEEZNS_5sliceIS3_S8_EEDaRKT_RKT0_EUlRKT_RKT0_E_EEDaSC_SF_OT1_ENKUlDpSI_E_clIJNS1_IJS7_EEENS1_IJlEEENS1_IJS6_EEENS1_IJEEEEEEDaSP_) ;  /* 0xfffae6a000007944 */ /* 0x002fea0003c3ffff */
[----:B-----5:R-:W-:Y:S02]  /*5dc10*/  MOV R5, R3 ;  /* 0x0000000300057202 */ /* 0x020fe40000000f00 */
[----:B------:R-:W-:Y:S02]  /*5dc20*/  MOV R4, 0x5dc40 ;  /* 0x0005dc4000047802 */ /* 0x000fe40000000f00 */
[----:B-1----:R-:W-:Y:S05]  /*5dc30*/  CALL.REL.NOINC `($_ZN7cutlass13device_kernelIN5flash19enable_sm80_to_sm89INS1_16FlashAttnBwdSm80INS1_25CollectiveMainloopBwdSm80ILi2ELi2EN4cute5tupleIJNS5_1CILi128EEES8_NS7_ILi64EEEEEENS_10bfloat16_tEfNS_4arch4Sm80ELb0ELb1ELb1ELb0ELb1ELb0ELb0ELb0ELi2ELi4ELi4ELi4ELb0EEENS1_21CollectiveEpilogueBwdISA_SB_SD_Li256ELb0ELb0ELi2EEENS1_19SingleTileSchedulerILb0ELb0ELb0ELi128EEEEEEEEEvNT_6ParamsE$_ZN4cute5tupleIJNS0_IJNS0_IJNS_1CILi8EEENS1_ILi1EEEEEENS1_ILi4EEES3_EEENS0_IJNS0_IJS3_NS1_ILi0EEEEEElS7_EEEEEC2ERKS6_RKS9_) ;  /* 0xfffad8e000007944 */ /* 0x002fea0003c3ffff */
        /* <DEDUP_REMOVED lines=9> */
[----:B-1---5:R-:W-:Y:S05]  /*5dcd0*/  CALL.REL.NOINC `($_ZN7cutlass13device_kernelIN5flash19enable_sm80_to_sm89INS1_16FlashAttnBwdSm80INS1_25CollectiveMainloopBwdSm80ILi2ELi2EN4cute5tupleIJNS5_1CILi128EEES8_NS7_ILi64EEEEEENS_10bfloat16_tEfNS_4arch4Sm80ELb0ELb1ELb1ELb0ELb1ELb0ELb0ELb0ELi2ELi4ELi4ELi4ELb0EEENS1_21CollectiveEpilogueBwdISA_SB_SD_Li256ELb0ELb0ELi2EEENS1_19SingleTileSchedulerILb0ELb0ELb0ELi128EEEEEEEEEvNT_6ParamsE$_ZN4cute3eso3ESOILb0ELb0EJNS_6LayoutINS_5tupleIJNS3_IJNS_1CILi8EEENS4_ILi1EEEEEENS4_ILi4EEES6_EEENS3_IJNS3_IJS6_NS4_ILi0EEEEEElSA_EEEEElEEC2ERKSD_RKl) ;  /* 0xfffa986000007944 */ /* 0x022fea0003c3ffff */
[----:B------:R-:W-:Y:S01]  /*5dce0*/  ULDC.64 UR8, c[0x0][0x118] ;  /* 0x0000460000087ab9 */ /* 0x000fe20000000a00 */
[----:B-1----:R-:W2:Y:S04]  /*5dcf0*/  LDL.64 R10, [R1+0x1690] ;  /* 0x00169000010a7983 */ /* 0x002ea80000100a00 */
[----:B------:R-:W2:Y:S04]  /*5dd00*/  LD.E.64 R8, [R8.64+0x18] ;  /* 0x0000180808087980 */ /* 0x000ea8000c101b00 */
[----:B------:R1:W5:Y:S01]  /*5dd10*/  LDL.64 R2, [R1+0x1688] ;  /* 0x0016880001027983 */ /* 0x0003620000100a00 */
[----:B------:R-:W-:-:S02]  /*5dd20*/  MOV R6, 0x5dd60 ;  /* 0x0005dd6000067802 */ /* 0x000fc40000000f00 */
[----:B--2---:R-:W-:-:S04]  /*5dd30*/  LEA R4, P0, R10, R8, 0x1 ;  /* 0x000000080a047211 */ /* 0x004fc800078008ff */
[----:B------:R-:W-:-:S04]  /*5dd40*/  LEA.HI.X R11, R10, R9, R11, 0x1, P0 ;  /* 0x000000090a0b7211 */ /* 0x000fc800000f0c0b */
[----:B-1---5:R-:W-:Y:S05]  /*5dd50*/  CALL.REL.NOINC `($_ZN7cutlass13device_kernelIN5flash19enable_sm80_to_sm89INS1_16FlashAttnBwdSm80INS1_25CollectiveMainloopBwdSm80ILi2ELi2EN4cute5tupleIJNS5_1CILi128EEES8_NS7_ILi64EEEEEENS_10bfloat16_tEfNS_4arch4Sm80ELb0ELb1ELb1ELb0ELb1ELb0ELb0ELb0ELi2ELi4ELi4ELi4ELb0EEENS1_21CollectiveEpilogueBwdISA_SB_SD_Li256ELb0ELb0ELi2EEENS1_19SingleTileSchedulerILb0ELb0ELb0ELi128EEEEEEEEEvNT_6ParamsE$_ZN4cute8gmem_ptrIPKN7cutlass10bfloat16_tEECI1NS_12iter_adaptorIS4_S5_EEES4_) ;  /* 0xfffadd0000007944 */ /* 0x022fea0003c3ffff */
[----:B------:R-:W2:Y:S01]  /*5dd60*/  LDL.64 R8, [R1+0x1688] ;  /* 0x0016880001087983 */ /* 0x000ea20000100a00 */
[----:B------:R-:W-:Y:S02]  /*5dd70*/  MOV R5, R3 ;  /* 0x0000000300057202 */ /* 0x000fe40000000f00 */
[----:B------:R-:W-:Y:S01]  /*5dd80*/  MOV R6, 0x5ddb0 ;  /* 0x0005ddb000067802 */ /* 0x000fe20000000f00 */
[----:B--2---:R1:W-:Y:S04]  /*5dd90*/  STL.64 [R1+0x1698], R8 ;  /* 0x0016980801007387 */ /* 0x0043e80000100a00 */
[----:B-1----:R-:W-:Y:S05]  /*5dda0*/  CALL.REL.NOINC `($_ZN7cutlass13device_kernelIN5flash19enable_sm80_to_sm89INS1_16FlashAttnBwdSm80INS1_25CollectiveMainloopBwdSm80ILi2ELi2EN4cute5tupleIJNS5_1CILi128EEES8_NS7_ILi64EEEEEENS_10bfloat16_tEfNS_4arch4Sm80ELb0ELb1ELb1ELb0ELb1ELb0ELb0ELb0ELi2ELi4ELi4ELi4ELb0EEENS1_21CollectiveEpilogueBwdISA_SB_SD_Li256ELb0ELb0ELi2EEENS1_19SingleTileSchedulerILb0ELb0ELb0ELi128EEEEEEEEEvNT_6ParamsE$_ZN4cute3eso3ESOILb0ELb0EJNS_6LayoutINS_5tupleIJNS3_IJNS_1CILi8EEENS4_ILi1EEEEEENS4_ILi4EEES6_EEENS3_IJNS3_IJS6_NS4_ILi0EEEEEElSA_EEEEENS_10ViewEngineINS_8gmem_ptrIPKN7cutlass10bfloat16_tEEEEEEEC2ERKSD_RKSL_) ;  /* 0xfffa96f000007944 */ /* 0x002fea0003c3ffff */
        /* <DEDUP_REMOVED lines=11> */
[----:B--2--5:R-:W-:Y:S05]  /*5de60*/  CALL.REL.NOINC `($_ZN7cutlass13device_kernelIN5flash19enable_sm80_to_sm89INS1_16FlashAttnBwdSm80INS1_25CollectiveMainloopBwdSm80ILi2ELi2EN4cute5tupleIJNS5_1CILi128EEES8_NS7_ILi64EEEEEENS_10bfloat16_tEfNS_4arch4Sm80ELb0ELb1ELb1ELb0ELb1ELb0ELb0ELb0ELi2ELi4ELi4ELi4ELb0EEENS1_21CollectiveEpilogueBwdISA_SB_SD_Li256ELb0ELb0ELi2EEENS1_19SingleTileSchedulerILb0ELb0ELb0ELi128EEEEEEEEEvNT_6ParamsE$_ZZN4cuteplIJiiEJNS_1CILi0EEES2_EEEDaRKNS_15ArithmeticTupleIJDpT_EEERKNS3_IJDpT0_EEEENKUlDpRKT_E_clIJiiEEEDaSH_) ;  /* 0xfffb2f5000007944 */ /* 0x024fea0003c3ffff */
[----:B-----5:R-:W-:Y:S01]  /*5de70*/  IMAD.IADD R22, R5, 0x1, -R22 ;  /* 0x0000000105167824 */ /* 0x020fe200078e0a16 */
[----:B------:R-:W-:Y:S02]  /*5de80*/  MOV R3, RZ ;  /* 0x000000ff00037202 */ /* 0x000fe40000000f00 */
[----:B------:R-:W-:Y:S02]  /*5de90*/  MOV R6, 0x5deb0 ;  /* 0x0005deb000067802 */ /* 0x000fe40000000f00 */
[----:B-1----:R-:W-:Y:S05]  /*5dea0*/  CALL.REL.NOINC `($_ZN7cutlass13device_kernelIN5flash19enable_sm80_to_sm89INS1_16FlashAttnBwdSm80INS1_25CollectiveMainloopBwdSm80ILi2ELi2EN4cute5tupleIJNS5_1CILi128EEES8_NS7_ILi64EEEEEENS_10bfloat16_tEfNS_4arch4Sm80ELb0ELb1ELb1ELb0ELb1ELb0ELb0ELb0ELi2ELi4ELi4ELi4ELb0EEENS1_21CollectiveEpilogueBwdISA_SB_SD_Li256ELb0ELb0ELi2EEENS1_19SingleTileSchedulerILb0ELb0ELb0ELi128EEEEEEEEEvNT_6ParamsE$_ZN4cute3eso3ESOILb1ELb0EJNS_1CILi0EEEiS3_EEC2ERKS3_RKiS6_) ;  /* 0xfffaa5f000007944 */ /* 0x002fea0003c3ffff */
[----:B-1----:R-:W2:Y:S01]  /*5deb0*/  LDL R3, [R1+0x1688] ;  /* 0x0016880001037983 */ /* 0x002ea20000100800 */
[----:B------:R-:W-:Y:S01]  /*5dec0*/  IMAD.MOV.U32 R2, RZ, RZ, R83 ;  /* 0x000000ffff027224 */ /* 0x000fe200078e0053 */
[----:B------:R-:W-:Y:S02]  /*5ded0*/  MOV R10, 0x5df00 ;  /* 0x0005df00000a7802 */ /* 0x000fe40000000f00 */
[----:B--2---:R-:W-:Y:S02]  /*5dee0*/  SHF.L.U32 R3, R3, 0x5, RZ ;  /* 0x0000000503037819 */ /* 0x004fe400000006ff */
[----:B------:R-:W-:Y:S05]  /*5def0*/  CALL.REL.NOINC `($_ZN7cutlass13device_kernelIN5flash19enable_sm80_to_sm89INS1_16FlashAttnBwdSm80INS1_25CollectiveMainloopBwdSm80ILi2ELi2EN4cute5tupleIJNS5_1CILi128EEES8_NS7_ILi64EEEEEENS_10bfloat16_tEfNS_4arch4Sm80ELb0ELb1ELb1ELb0ELb1ELb0ELb0ELb0ELi2ELi4ELi4ELi4ELb0EEENS1_21CollectiveEpilogueBwdISA_SB_SD_Li256ELb0ELb0ELi2EEENS1_19SingleTileSchedulerILb0ELb0ELb0ELi128EEEEEEEEEvNT_6ParamsE$_ZN4cute5tupleIJiEEC2ERKi) ;  /* 0xfffada9000007944 */ /* 0x000fea0003c3ffff */
[----:B-1----:R1:W5:Y:S01]  /*5df00*/  LDL R3, [R1+0x1688] ;  /* 0x0016880001037983 */ /* 0x0023620000100800 */
[----:B------:R-:W-:Y:S02]  /*5df10*/  MOV R2, R17 ;  /* 0x0000001100027202 */ /* 0x000fe40000000f00 */
[----:B------:R-:W-:-:S02]  /*5df20*/  MOV R10, 0x5df40 ;  /* 0x0005df40000a7802 */ /* 0x000fc40000000f00 */
[----:B-1---5:R-:W-:Y:S05]  /*5df30*/  CALL.REL.NOINC `($_ZN7cutlass13device_kernelIN5flash19enable_sm80_to_sm89INS1_16FlashAttnBwdSm80INS1_25CollectiveMainloopBwdSm80ILi2ELi2EN4cute5tupleIJNS5_1CILi128EEES8_NS7_ILi64EEEEEENS_10bfloat16_tEfNS_4arch4Sm80ELb0ELb1ELb1ELb0ELb1ELb0ELb0ELb0ELi2ELi4ELi4ELi4ELb0EEENS1_21CollectiveEpilogueBwdISA_SB_SD_Li256ELb0ELb0ELi2EEENS1_19SingleTileSchedulerILb0ELb0ELb0ELi128EEEEEEEEEvNT_6ParamsE$_ZN4cute5tupleIJiEEC2ERKi) ;  /* 0xfffada5000007944 */ /* 0x022fea0003c3ffff */
[----:B-1----:R1:W5:Y:S01]  /*5df40*/  LDL R3, [R1+0x1698] ;  /* 0x0016980001037983 */ /* 0x0023620000100800 */
[----:B------:R-:W-:-:S02]  /*5df50*/  MOV R2, R83 ;  /* 0x0000005300027202 */ /* 0x000fc40000000f00 */
[----:B------:R-:W-:Y:S02]  /*5df60*/  MOV R10, 0x5df80 ;  /* 0x0005df80000a7802 */ /* 0x000fe40000000f00 */
[----:B-1---5:R-:W-:Y:S05]  /*5df70*/  CALL.REL.NOINC `($_ZN7cutlass13device_kernelIN5flash19enable_sm80_to_sm89INS1_16FlashAttnBwdSm80INS1_25CollectiveMainloopBwdSm80ILi2ELi2EN4cute5tupleIJNS5_1CILi128EEES8_NS7_ILi64EEEEEENS_10bfloat16_tEfNS_4arch4Sm80ELb0ELb1ELb1ELb0ELb1ELb0ELb0ELb0ELi2ELi4ELi4ELi4ELb0EEENS1_21CollectiveEpilogueBwdISA_SB_SD_Li256ELb0ELb0ELi2EEENS1_19SingleTileSchedulerILb0ELb0ELb0ELi128EEEEEEEEEvNT_6ParamsE$_ZN4cute5tupleIJiEEC2ERKi) ;  /* 0xfffada1000007944 */ /* 0x022fea0003c3ffff */
[----:B-1----:R1:W5:Y:S01]  /*5df80*/  LDL R3, [R1+0x1688] ;  /* 0x0016880001037983 */ /* 0x0023620000100800 */
[----:B------:R-:W-:Y:S02]  /*5df90*/  MOV R2, R83 ;  /* 0x0000005300027202 */ /* 0x000fe40000000f00 */
[----:B------:R-:W-:Y:S02]  /*5dfa0*/  MOV R6, 0x5dfc0 ;  /* 0x0005dfc000067802 */ /* 0x000fe40000000f00 */
[----:B-1---5:R-:W-:Y:S05]  /*5dfb0*/  CALL.REL.NOINC `($_ZN7cutlass13device_kernelIN5flash19enable_sm80_to_sm89INS1_16FlashAttnBwdSm80INS1_25CollectiveMainloopBwdSm80ILi2ELi2EN4cute5tupleIJNS5_1CILi128EEES8_NS7_ILi64EEEEEENS_10bfloat16_tEfNS_4arch4Sm80ELb0ELb1ELb1ELb0ELb1ELb0ELb0ELb0ELi2ELi4ELi4ELi4ELb0EEENS1_21CollectiveEpilogueBwdISA_SB_SD_Li256ELb0ELb0ELi2EEENS1_19SingleTileSchedulerILb0ELb0ELb0ELi128EEEEEEEEEvNT_6ParamsE$_ZN4cute3eso3ESOILb0ELb1EJiNS_1CILi0EEEEEC2ERKiRKS3_) ;  /* 0xfffa9e9000007944 */ /* 0x022fea0003c3ffff */
[----:B-1----:R1:W5:Y:S01]  /*5dfc0*/  LDL R3, [R1+0x1688] ;  /* 0x0016880001037983 */ /* 0x0023620000100800 */
[----:B------:R-:W-:-:S03]  /*5dfd0*/  MOV R4, 0x5dff0 ;  /* 0x0005dff000047802 */ /* 0x000fc60000000f00 */
[----:B-1---5:R-:W-:Y:S05]  /*5dfe0*/  CALL.REL.NOINC `($_ZN7cutlass13device_kernelIN5flash19enable_sm80_to_sm89INS1_16FlashAttnBwdSm80INS1_25CollectiveMainloopBwdSm80ILi2ELi2EN4cute5tupleIJNS5_1CILi128EEES8_NS7_ILi64EEEEEENS_10bfloat16_tEfNS_4arch4Sm80ELb0ELb1ELb1ELb0ELb1ELb0ELb0ELb0ELi2ELi4ELi4ELi4ELb0EEENS1_21CollectiveEpilogueBwdISA_SB_SD_Li256ELb0ELb0ELi2EEENS1_19SingleTileSchedulerILb0ELb0ELb0ELi128EEEEEEEEEvNT_6ParamsE$_ZZN4cuteplIJNS_1CILi0EEES2_EJiEEEDaRKNS_15ArithmeticTupleIJDpT_EEERKNS3_IJDpT0_EEEENKUlDpRKT_E_clIJiS2_EEEDaSH_) ;  /* 0xfffb299000007944 */ /* 0x022fea0003c3ffff */
[----:B------:R-:W-:Y:S02]  /*5dff0*/  MOV R4, 0x5e010 ;  /* 0x0005e01000047802 */ /* 0x000fe40000000f00 */
[----:B-1---5:R-:W-:Y:S05]  /*5e000*/  CALL.REL.NOINC `($_ZN7cutlass13device_kernelIN5flash19enable_sm80_to_sm89INS1_16FlashAttnBwdSm80INS1_25CollectiveMainloopBwdSm80ILi2ELi2EN4cute5tupleIJNS5_1CILi128EEES8_NS7_ILi64EEEEEENS_10bfloat16_tEfNS_4arch4Sm80ELb0ELb1ELb1ELb0ELb1ELb0ELb0ELb0ELi2ELi4ELi4ELi4ELb0EEENS1_21CollectiveEpilogueBwdISA_SB_SD_Li256ELb0ELb0ELi2EEENS1_19SingleTileSchedulerILb0ELb0ELb0ELi128EEEEEEEEEvNT_6ParamsE$_ZZN4cuteplIJNS_1CILi0EEES2_EJiS2_EEEDaRKNS_15ArithmeticTupleIJDpT_EEERKNS3_IJDpT0_EEEENKUlDpRKT_E_clIJiS2_EEEDaSH_) ;  /* 0xfffb29e000007944 */ /* 0x022fea0003c3ffff */
        /* <DEDUP_REMOVED lines=9> */
[----:B--23-5:R-:W-:Y:S05]  /*5e0a0*/  CALL.REL.NOINC `($_ZN7cutlass13device_kernelIN5flash19enable_sm80_to_sm89INS1_16FlashAttnBwdSm80INS1_25CollectiveMainloopBwdSm80ILi2ELi2EN4cute5tupleIJNS5_1CILi128EEES8_NS7_ILi64EEEEEENS_10bfloat16_tEfNS_4arch4Sm80ELb0ELb1ELb1ELb0ELb1ELb0ELb0ELb0ELi2ELi4ELi4ELi4ELb0EEENS1_21CollectiveEpilogueBwdISA_SB_SD_Li256ELb0ELb0ELi2EEENS1_19SingleTileSchedulerILb0ELb0ELb0ELi128EEEEEEEEEvNT_6ParamsE$_ZN4cute3eso3ESOILb1ELb0EJNS_10UnderscoreEiiEEC2ERKS2_RKiS7_) ;  /* 0xfffaa04000007944 */ /* 0x02cfea0003c3ffff */
        /* <DEDUP_REMOVED lines=8> */
[----:B------:R-:W-:Y:S05]  /*5e130*/  CALL.REL.NOINC `($_ZN7cutlass13device_kernelIN5flash19enable_sm80_to_sm89INS1_16FlashAttnBwdSm80INS1_25CollectiveMainloopBwdSm80ILi2ELi2EN4cute5tupleIJNS5_1CILi128EEES8_NS7_ILi64EEEEEENS_10bfloat16_tEfNS_4arch4Sm80ELb0ELb1ELb1ELb0ELb1ELb0ELb0ELb0ELi2ELi4ELi4ELi4ELb0EEENS1_21CollectiveEpilogueBwdISA_SB_SD_Li256ELb0ELb0ELi2EEENS1_19SingleTileSchedulerILb0ELb0ELb0ELi128EEEEEEEEEvNT_6ParamsE$_ZN4cute3eso3ESOILb1ELb0EJNS_6LayoutINS_5tupleIJNS3_IJNS_1CILi8EEENS4_ILi1EEEEEEEEENS3_IJNS3_IJS6_NS4_ILi0EEEEEEEEEEElEEC2ERKSC_RKl) ;  /* 0xfffac7d000007944 */ /* 0x000fea0003c3ffff */
[----:B-1----:R-:W2:Y:S01]  /*5e140*/  LDL.64 R2, [R1+0x1688] ;  /* 0x0016880001027983 */ /* 0x002ea20000100a00 */
[----:B------:R-:W-:Y:S02]  /*5e150*/  MOV R6, 0x5e190 ;  /* 0x0005e19000067802 */ /* 0x000fe40000000f00 */
[----:B--2---:R-:W-:-:S04]  /*5e160*/  LEA R4, P1, R2, R88, 0x1 ;  /* 0x0000005802047211 */ /* 0x004fc800078208ff */
[----:B------:R-:W-:-:S04]  /*5e170*/  LEA.HI.X R11, R2, R89, R3, 0x1, P1 ;  /* 0x00000059020b7211 */ /* 0x000fc800008f0c03 */
[----:B------:R-:W-:Y:S05]  /*5e180*/  CALL.REL.NOINC `($_ZN7cutlass13device_kernelIN5flash19enable_sm80_to_sm89INS1_16FlashAttnBwdSm80INS1_25CollectiveMainloopBwdSm80ILi2ELi2EN4cute5tupleIJNS5_1CILi128EEES8_NS7_ILi64EEEEEENS_10bfloat16_tEfNS_4arch4Sm80ELb0ELb1ELb1ELb0ELb1ELb0ELb0ELb0ELi2ELi4ELi4ELi4ELb0EEENS1_21CollectiveEpilogueBwdISA_SB_SD_Li256ELb0ELb0ELi2EEENS1_19SingleTileSchedulerILb0ELb0ELb0ELi128EEEEEEEEEvNT_6ParamsE$_ZN4cute8gmem_ptrIPKN7cutlass10bfloat16_tEECI1NS_12iter_adaptorIS4_S5_EEES4_) ;  /* 0xfffad8d000007944 */ /* 0x000fea0003c3ffff */
[----:B------:R1:W5:Y:S01]  /*5e190*/  LDL.64 R2, [R1+0x1688] ;  /* 0x0016880001027983 */ /* 0x0003620000100a00 */
[----:B------:R-:W-:-:S03]  /*5e1a0*/  MOV R6, 0x5e1c0 ;  /* 0x0005e1c000067802 */ /* 0x000fc60000000f00 */
[----:B-1---5:R-:W-:Y:S05]  /*5e1b0*/  CALL.REL.NOINC `($_ZN7cutlass13device_kernelIN5flash19enable_sm80_to_sm89INS1_16FlashAttnBwdSm80INS1_25CollectiveMainloopBwdSm80ILi2ELi2EN4cute5tupleIJNS5_1CILi128EEES8_NS7_ILi64EEEEEENS_10bfloat16_tEfNS_4arch4Sm80ELb0ELb1ELb1ELb0ELb1ELb0ELb0ELb0ELi2ELi4ELi4ELi4ELb0EEENS1_21CollectiveEpilogueBwdISA_SB_SD_Li256ELb0ELb0ELi2EEENS1_19SingleTileSchedulerILb0ELb0ELb0ELi128EEEEEEEEEvNT_6ParamsE$_ZN4cute3eso3ESOILb1ELb0EJNS_6LayoutINS_5tupleIJNS3_IJNS_1CILi8EEENS4_ILi1EEEEEEEEENS3_IJNS3_IJS6_NS4_ILi0EEEEEEEEEEENS_10ViewEngineINS_8gmem_ptrIPKN7cutlass10bfloat16_tEEEEEEEC2ERKSC_RKSK_) ;  /* 0xfffac62000007944 */ /* 0x022fea0003c3ffff */
[----:B-1----:R1:W5:Y:S01]  /*5e1c0*/  LDL.64 R4, [R1+0x1688] ;  /* 0x0016880001047983 */ /* 0x0023620000100a00 */
[----:B------:R-:W-:Y:S01]  /*5e1d0*/  IMAD.MOV.U32 R82, RZ, RZ, RZ ;  /* 0x000000ffff527224 */ /* 0x000fe200078e00ff */
[----:B------:R-:W-:Y:S02]  /*5e1e0*/  MOV R81, R16 ;  /* 0x0000001000517202 */ /* 0x000fe40000000f00 */
[----:B------:R-:W-:Y:S02]  /*5e1f0*/  MOV R80, 0x5e210 ;  /* 0x0005e21000507802 */ /* 0x000fe40000000f00 */
[----:B-1---5:R-:W-:Y:S05]  /*5e200*/  CALL.REL.NOINC `($_ZN7cutlass13device_kernelIN5flash19enable_sm80_to_sm89INS1_16FlashAttnBwdSm80INS1_25CollectiveMainloopBwdSm80ILi2ELi2EN4cute5tupleIJNS5_1CILi128EEES8_NS7_ILi64EEEEEENS_10bfloat16_tEfNS_4arch4Sm80ELb0ELb1ELb1ELb0ELb1ELb0ELb0ELb0ELi2ELi4ELi4ELi4ELb0EEENS1_21CollectiveEpilogueBwdISA_SB_SD_Li256ELb0ELb0ELi2EEENS1_19SingleTileSchedulerILb0ELb0ELb0ELi128EEEEEEEEEvNT_6ParamsE$_ZN4cute3eso3ESOILb1ELb0EJNS_10UnderscoreEiiEEC2ERKS2_RKiS7_) ;  /* 0xfffa9ee000007944 */ /* 0x022fea0003c3ffff */
[----:B-1----:R-:W2:Y:S01]  /*5e210*/  LDL R3, [R1+0x1688] ;  /* 0x0016880001037983 */ /* 0x002ea20000100800 */
[----:B------:R-:W-:Y:S01]  /*5e220*/  IMAD.MOV.U32 R2, RZ, RZ, R83 ;  /* 0x000000ffff027224 */ /* 0x000fe200078e0053 */
[----:B------:R-:W-:Y:S02]  /*5e230*/  MOV R6, 0x5e260 ;  /* 0x0005e26000067802 */ /* 0x000fe40000000f00 */
[----:B--2---:R-:W-:Y:S02]  /*5e240*/  SHF.L.U32 R3, R3, 0xb, RZ ;  /* 0x0000000b03037819 */ /* 0x004fe400000006ff */
        /* <DEDUP_REMOVED lines=11> */
[----:B------:R-:W-:Y:S02]  /*5e300*/  MOV R11, R5 ;  /* 0x00000005000b7202 */ /* 0x000fe40000000f00 */
[----:B-1----:R-:W-:Y:S02]  /*5e310*/  MOV R6, 0x5e330 ;  /* 0x0005e33000067802 */ /* 0x002fe40000000f00 */
[----:B--2--5:R-:W-:Y:S05]  /*5e320*/  CALL.REL.NOINC `($_ZN7cutlass13device_kernelIN5flash19enable_sm80_to_sm89INS1_16FlashAttnBwdSm80INS1_25CollectiveMainloopBwdSm80ILi2ELi2EN4cute5tupleIJNS5_1CILi128EEES8_NS7_ILi64EEEEEENS_10bfloat16_tEfNS_4arch4Sm80ELb0ELb1ELb1ELb0ELb1ELb0ELb0ELb0ELi2ELi4ELi4ELi4ELb0EEENS1_21CollectiveEpilogueBwdISA_SB_SD_Li256ELb0ELb0ELi2EEENS1_19SingleTileSchedulerILb0ELb0ELb0ELi128EEEEEEEEEvNT_6ParamsE$_ZN4cute8gmem_ptrIPKN7cutlass10bfloat16_tEECI1NS_12iter_adaptorIS4_S5_EEES4_) ;  /* 0xfffad73000007944 */ /* 0x024fea0003c3ffff */
[----:B------:R1:W5:Y:S01]  /*5e330*/  LDL.64 R2, [R1+0x1688] ;  /* 0x0016880001027983 */ /* 0x0003620000100a00 */
[----:B------:R-:W-:-:S03]  /*5e340*/  MOV R10, 0x5e360 ;  /* 0x0005e360000a7802 */ /* 0x000fc60000000f00 */
[----:B-1---5:R-:W-:Y:S05]  /*5e350*/  CALL.REL.NOINC `($_ZN7cutlass13device_kernelIN5flash19enable_sm80_to_sm89INS1_16FlashAttnBwdSm80INS1_25CollectiveMainloopBwdSm80ILi2ELi2EN4cute5tupleIJNS5_1CILi128EEES8_NS7_ILi64EEEEEENS_10bfloat16_tEfNS_4arch4Sm80ELb0ELb1ELb1ELb0ELb1ELb0ELb0ELb0ELi2ELi4ELi4ELi4ELb0EEENS1_21CollectiveEpilogueBwdISA_SB_SD_Li256ELb0ELb0ELi2EEENS1_19SingleTileSchedulerILb0ELb0ELb0ELi128EEEEEEEEEvNT_6ParamsE$_ZN4cute8gmem_ptrIPKN7cutlass9uint128_tEECI1NS_12iter_adaptorIS4_S5_EEES4_) ;  /* 0xfffad75000007944 */ /* 0x022fea0003c3ffff */
[----:B-1----:R1:W5:Y:S01]  /*5e360*/  LDL.64 R2, [R1+0x1688] ;  /* 0x0016880001027983 */ /* 0x0023620000100a00 */
[----:B------:R-:W-:-:S03]  /*5e370*/  MOV R10, 0x5e390 ;  /* 0x0005e390000a7802 */ /* 0x000fc60000000f00 */
[----:B-1---5:R-:W-:Y:S05]  /*5e380*/  CALL.REL.NOINC `($_ZN7cutlass13device_kernelIN5flash19enable_sm80_to_sm89INS1_16FlashAttnBwdSm80INS1_25CollectiveMainloopBwdSm80ILi2ELi2EN4cute5tupleIJNS5_1CILi128EEES8_NS7_ILi64EEEEEENS_10bfloat16_tEfNS_4arch4Sm80ELb0ELb1ELb1ELb0ELb1ELb0ELb0ELb0ELi2ELi4ELi4ELi4ELb0EEENS1_21CollectiveEpilogueBwdISA_SB_SD_Li256ELb0ELb0ELi2EEENS1_19SingleTileSchedulerILb0ELb0ELb0ELi128EEEEEEEEEvNT_6ParamsE$_ZN4cute3eso3ESOILb1ELb0EJNS_6LayoutINS_5tupleIJNS3_IJNS_1CILi1EEES5_EEEEEENS3_IJNS3_IJS5_NS4_ILi0EEEEEEEEEEENS_10ViewEngineINS_8gmem_ptrIPKN7cutlass9uint128_tEEEEEEEC2ERKSB_RKSJ_) ;  /* 0xfffabb5000007944 */ /* 0x022fea0003c3ffff */
[----:B------:R2:W5:Y:S01]  /*5e390*/  LDL.64 R80, [R1+0x1688] ;  /* 0x0016880001507983 */ /* 0x0005620000100a00 */
[----:B-1----:R-:W-:Y:S01]  /*5e3a0*/  IMAD.MOV.U32 R2, RZ, RZ, R8 ;  /* 0x000000ffff027224 */ /* 0x002fe200078e0008 */
[----:B------:R-:W-:Y:S01]  /*5e3b0*/  MOV R3, R9 ;  /* 0x0000000900037202 */ /* 0x000fe20000000f00 */
[----:B------:R-:W-:Y:S01]  /*5e3c0*/  IMAD.MOV.U32 R9, RZ, RZ, R83 ;  /* 0x000000ffff097224 */ /* 0x000fe200078e0053 */
[----:B------:R-:W-:-:S02]  /*5e3d0*/  MOV R8, 0x5e3f0 ;  /* 0x0005e3f000087802 */ /* 0x000fc40000000f00 */
[----:B--2--5:R-:W-:Y:S05]  /*5e3e0*/  CALL.REL.NOINC `($_ZN7cutlass13device_kernelIN5flash19enable_sm80_to_sm89INS1_16FlashAttnBwdSm80INS1_25CollectiveMainloopBwdSm80ILi2ELi2EN4cute5tupleIJNS5_1CILi128EEES8_NS7_ILi64EEEEEENS_10bfloat16_tEfNS_4arch4Sm80ELb0ELb1ELb1ELb0ELb1ELb0ELb0ELb0ELi2ELi4ELi4ELi4ELb0EEENS1_21CollectiveEpilogueBwdISA_SB_SD_Li256ELb0ELb0ELi2EEENS1_19SingleTileSchedulerILb0ELb0ELb0ELi128EEEEEEEEEvNT_6ParamsE$_ZN4cute8smem_ptrIPN7cutlass10bfloat16_tEECI1NS_12iter_adaptorIS3_S4_EEES3_) ;  /* 0xfffad78000007944 */ /* 0x024fea0003c3ffff */
[----:B-1----:R1:W5:Y:S01]  /*5e3f0*/  LDL.64 R2, [R1+0x1688] ;  /* 0x0016880001027983 */ /* 0x0023620000100a00 */
[----:B------:R-:W-:-:S02]  /*5e400*/  MOV R6, R83 ;  /* 0x0000005300067202 */ /* 0x000fc40000000f00 */
[----:B------:R-:W-:Y:S02]  /*5e410*/  MOV R8, 0x5e430 ;  /* 0x0005e43000087802 */ /* 0x000fe40000000f00 */
[----:B-1---5:R-:W-:Y:S05]  /*5e420*/  CALL.REL.NOINC `($_ZN7cutlass13device_kernelIN5flash19enable_sm80_to_sm89INS1_16FlashAttnBwdSm80INS1_25CollectiveMainloopBwdSm80ILi2ELi2EN4cute5tupleIJNS5_1CILi128EEES8_NS7_ILi64EEEEEENS_10bfloat16_tEfNS_4arch4Sm80ELb0ELb1ELb1ELb0ELb1ELb0ELb0ELb0ELi2ELi4ELi4ELi4ELb0EEENS1_21CollectiveEpilogueBwdISA_SB_SD_Li256ELb0ELb0ELi2EEENS1_19SingleTileSchedulerILb0ELb0ELb0ELi128EEEEEEEEEvNT_6ParamsE$_ZN4cute8smem_ptrIPN7cutlass9uint128_tEECI1NS_12iter_adaptorIS3_S4_EEES3_) ;  /* 0xfffad78000007944 */ /* 0x022fea0003c3ffff */
[----:B-1----:R1:W5:Y:S01]  /*5e430*/  LDL.64 R2, [R1+0x1688] ;  /* 0x0016880001027983 */ /* 0x0023620000100a00 */
[----:B------:R-:W-:Y:S02]  /*5e440*/  MOV R6, R83 ;  /* 0x0000005300067202 */ /* 0x000fe40000000f00 */
[----:B------:R-:W-:Y:S02]  /*5e450*/  MOV R8, 0x5e470 ;  /* 0x0005e47000087802 */ /* 0x000fe40000000f00 */
[----:B-1---5:R-:W-:Y:S05]  /*5e460*/  CALL.REL.NOINC `($_ZN7cutlass13device_kernelIN5flash19enable_sm80_to_sm89INS1_16FlashAttnBwdSm80INS1_25CollectiveMainloopBwdSm80ILi2ELi2EN4cute5tupleIJNS5_1CILi128EEES8_NS7_ILi64EEEEEENS_10bfloat16_tEfNS_4arch4Sm80ELb0ELb1ELb1ELb0ELb1ELb0ELb0ELb0ELi2ELi4ELi4ELi4ELb0EEENS1_21CollectiveEpilogueBwdISA_SB_SD_Li256ELb0ELb0ELi2EEENS1_19SingleTileSchedulerILb0ELb0ELb0ELi128EEEEEEEEEvNT_6ParamsE$_ZN4cute3eso3ESOILb1ELb0EJNS_6LayoutINS_5tupleIJNS3_IJNS_1CILi1EEES5_EEEEEENS3_IJNS3_IJS5_NS4_ILi0EEEEEEEEEEENS_10ViewEngineINS_8smem_ptrIPN7cutlass9uint128_tEEEEEEEC2ERKSB_RKSI_) ;  /* 0xfffabab000007944 */ /* 0x022fea0003c3ffff */
[----:B------:R2:W5:Y:S01]  /*5e470*/  LDL R4, [R1+0x1688] ;  /* 0x0016880001047983 */ /* 0x0005620000100800 */
[----:B-1----:R-:W-:-:S03]  /*5e480*/  MOV R2, 0x5e4a0 ;  /* 0x0005e4a000027802 */ /* 0x002fc60000000f00 */
[----:B--2--5:R-:W-:Y:S05]  /*5e490*/  CALL.REL.NOINC `($_ZN7cutlass13device_kernelIN5flash19enable_sm80_to_sm89INS1_16FlashAttnBwdSm80INS1_25CollectiveMainloopBwdSm80ILi2ELi2EN4cute5tupleIJNS5_1CILi128EEES8_NS7_ILi64EEEEEENS_10bfloat16_tEfNS_4arch4Sm80ELb0ELb1ELb1ELb0ELb1ELb0ELb0ELb0ELi2ELi4ELi4ELi4ELb0EEENS1_21CollectiveEpilogueBwdISA_SB_SD_Li256ELb0ELb0ELi2EEENS1_19SingleTileSchedulerILb0ELb0ELb0ELi128EEEEEEEEEvNT_6ParamsE$_ZN73_INTERNAL_24fd9406_37_flash_bwd_hdim64_bf16_softcap_sm80_cu_3fbc093a_291824__cvta_generic_to_sharedEPKv) ;  /* 0xfffad83000007944 */ /* 0x024fea0003c3ffff */
        /* <DEDUP_REMOVED lines=10> */
[----:B-1----:R-:W-:Y:S05]  /*5e540*/  CALL.REL.NOINC `($_ZN7cutlass13device_kernelIN5flash19enable_sm80_to_sm89INS1_16FlashAttnBwdSm80INS1_25CollectiveMainloopBwdSm80ILi2ELi2EN4cute5tupleIJNS5_1CILi128EEES8_NS7_ILi64EEEEEENS_10bfloat16_tEfNS_4arch4Sm80ELb0ELb1ELb1ELb0ELb1ELb0ELb0ELb0ELi2ELi4ELi4ELi4ELb0EEENS1_21CollectiveEpilogueBwdISA_SB_SD_Li256ELb0ELb0ELi2EEENS1_19SingleTileSchedulerILb0ELb0ELb0ELi128EEEEEEEEEvNT_6ParamsE$_ZN4cute3eso3ESOILb1ELb0EJNS_1CILi0EEEiS3_EEC2ERKS3_RKiS6_) ;  /* 0xfffa9f5000007944 */ /* 0x002fea0003c3ffff */
[----:B-1----:R-:W2:Y:S01]  /*5e550*/  LDL R3, [R1+0x1688] ;  /* 0x0016880001037983 */ /* 0x002ea20000100800 */
[----:B------:R-:W-:Y:S01]  /*5e560*/  IMAD.MOV.U32 R2, RZ, RZ, R83 ;  /* 0x000000ffff027224 */ /* 0x000fe200078e0053 */
[----:B------:R-:W-:-:S02]  /*5e570*/  MOV R10, 0x5e5a0 ;  /* 0x0005e5a0000a7802 */ /* 0x000fc40000000f00 */
[----:B--2---:R-:W-:Y:S02]  /*5e580*/  SHF.L.U32 R3, R3, 0x5, RZ ;  /* 0x0000000503037819 */ /* 0x004fe400000006ff */
[----:B------:R-:W-:Y:S05]  /*5e590*/  CALL.REL.NOINC `($_ZN7cutlass13device_kernelIN5flash19enable_sm80_to_sm89INS1_16FlashAttnBwdSm80INS1_25CollectiveMainloopBwdSm80ILi2ELi2EN4cute5tupleIJNS5_1CILi128EEES8_NS7_ILi64EEEEEENS_10bfloat16_tEfNS_4arch4Sm80ELb0ELb1ELb1ELb0ELb1ELb0ELb0ELb0ELi2ELi4ELi4ELi4ELb0EEENS1_21CollectiveEpilogueBwdISA_SB_SD_Li256ELb0ELb0ELi2EEENS1_19SingleTileSchedulerILb0ELb0ELb0ELi128EEEEEEEEEvNT_6ParamsE$_ZN4cute5tupleIJiEEC2ERKi) ;  /* 0xfffad3f000007944 */ /* 0x000fea0003c3ffff */
[----:B-1----:R1:W5:Y:S01]  /*5e5a0*/  LDL R3, [R1+0x1688] ;  /* 0x0016880001037983 */ /* 0x0023620000100800 */
[----:B------:R-:W-:Y:S02]  /*5e5b0*/  MOV R2, R17 ;  /* 0x0000001100027202 */ /* 0x000fe40000000f00 */
        /* <DEDUP_REMOVED lines=43> */
[----:B------:R-:W-:Y:S01]  /*5e870*/  IMAD.MOV.U32 R82, RZ, RZ, 0x1 ;  /* 0x00000001ff527424 */ /* 0x000fe200078e00ff */
        /* <DEDUP_REMOVED lines=211> */
[----:B------:R-:W-:Y:S01]  /*5f5b0*/  IMAD.MOV.U32 R81, RZ, RZ, R16 ;  /* 0x000000ffff517224 */ /* 0x000fe200078e0010 */
[----:B------:R-:W-:Y:S02]  /*5f5c0*/  MOV R82, 0x3 ;  /* 0x0000000300527802 */ /* 0x000fe40000000f00 */
        /* <DEDUP_REMOVED lines=54> */
[----:B-1---5:R-:W-:Y:S05]  /*5f930*/  CALL.REL.NOINC `($_ZN7cutlass13device_kernelIN5flash19enable_sm80_to_sm89INS1_16FlashAttnBwdSm80INS1_25CollectiveMainloopBwdSm80ILi2ELi2EN4cute5tupleIJNS5_1CILi128EEES8_NS7_ILi64EEEEEENS_10bfloat16_tEfNS_4arch4Sm80ELb0ELb1ELb1ELb0ELb1ELb0ELb0ELb0ELi2ELi4ELi4ELi4ELb0EEENS1_21CollectiveEpilogueBwdISA_SB_SD_Li256ELb0ELb0ELi2EEENS1_19SingleTileSchedulerILb0ELb0ELb0ELi128EEEEEEEEEvNT_6ParamsE$_ZN4cute3eso3ESOILb1ELb0EJNS_10UnderscoreES2_iEEC2ERKS2_S5_RKi) ;  /* 0xfffa873000007944 */ /* 0x022fea0003c3ffff */
[----:B-1----:R-:W2:Y:S01]  /*5f940*/  LDL R3, [R1+0x1688] ;  /* 0x0016880001037983 */ /* 0x002ea20000100800 */
[----:B------:R-:W-:-:S02]  /*5f950*/  MOV R6, 0x5f980 ;  /* 0x0005f98000067802 */ /* 0x000fc40000000f00 */
[----:B--2---:R-:W-:Y:S02]  /*5f960*/  SHF.L.U32 R3, R3, 0x7, RZ ;  /* 0x0000000703037819 */ /* 0x004fe400000006ff */
[----:B------:R-:W-:Y:S05]  /*5f970*/  CALL.REL.NOINC `($_ZN7cutlass13device_kernelIN5flash19enable_sm80_to_sm89INS1_16FlashAttnBwdSm80INS1_25CollectiveMainloopBwdSm80ILi2ELi2EN4cute5tupleIJNS5_1CILi128EEES8_NS7_ILi64EEEEEENS_10bfloat16_tEfNS_4arch4Sm80ELb0ELb1ELb1ELb0ELb1ELb0ELb0ELb0ELi2ELi4ELi4ELi4ELb0EEENS1_21CollectiveEpilogueBwdISA_SB_SD_Li256ELb0ELb0ELi2EEENS1_19SingleTileSchedulerILb0ELb0ELb0ELi128EEEEEEEEEvNT_6ParamsE$_ZN4cute3eso3ESOILb1ELb0EJNS_6LayoutINS_5tupleIJNS3_IJNS_1CILi4EEENS4_ILi1EEEEEES6_EEENS3_IJNS3_IJS6_NS4_ILi0EEEEEES9_EEEEEiEEC2ERKSC_RKi) ;  /* 0xfffaae1000007944 */ /* 0x000fea0003c3ffff */
[----:B------:R-:W-:Y:S01]  /*5f980*/  ULDC.64 UR8, c[0x0][0x118] ;  /* 0x0000460000087ab9 */ /* 0x000fe20000000a00 */
[----:B-1----:R-:W2:Y:S04]  /*5f990*/  LDL R2, [R1+0x1688] ;  /* 0x0016880001027983 */ /* 0x002ea80000100800 */
[----:B------:R-:W2:Y:S01]  /*5f9a0*/  LD.E.64 R4, [R80.64+0x8] ;  /* 0x0000080850047980 */ /* 0x000ea2000c101b00 */
[----:B------:R-:W-:Y:S01]  /*5f9b0*/  MOV R10, 0x5f9f0 ;  /* 0x0005f9f0000a7802 */ /* 0x000fe20000000f00 */
[----:B--2---:R-:W-:Y:S01]  /*5f9c0*/  IMAD.WIDE R4, R2, 0x4, R4 ;  /* 0x0000000402047825 */ /* 0x004fe200078e0204 */
[----:B------:R-:W-:-:S03]  /*5f9d0*/  MOV R2, R83 ;  /* 0x0000005300027202 */ /* 0x000fc60000000f00 */
[----:B------:R-:W-:Y:S05]  /*5f9e0*/  CALL.REL.NOINC `($_ZN7cutlass13device_kernelIN5flash19enable_sm80_to_sm89INS1_16FlashAttnBwdSm80INS1_25CollectiveMainloopBwdSm80ILi2ELi2EN4cute5tupleIJNS5_1CILi128EEES8_NS7_ILi64EEEEEENS_10bfloat16_tEfNS_4arch4Sm80ELb0ELb1ELb1ELb0ELb1ELb0ELb0ELb0ELi2ELi4ELi4ELi4ELb0EEENS1_21CollectiveEpilogueBwdISA_SB_SD_Li256ELb0ELb0ELi2EEENS1_19SingleTileSchedulerILb0ELb0ELb0ELi128EEEEEEEEEvNT_6ParamsE$_ZN4cute8gmem_ptrIPKfECI1NS_12iter_adaptorIS2_S3_EEES2_) ;  /* 0xfffac10000007944 */ /* 0x000fea0003c3ffff */
[----:B-1----:R1:W5:Y:S01]  /*5f9f0*/  LDL.64 R2, [R1+0x1688] ;  /* 0x0016880001027983 */ /* 0x0023620000100a00 */
[----:B------:R-:W-:-:S03]  /*5fa00*/  MOV R6, 0x5fa20 ;  /* 0x0005fa2000067802 */ /* 0x000fc60000000f00 */
[----:B-1---5:R-:W-:Y:S05]  /*5fa10*/  CALL.REL.NOINC `($_ZN7cutlass13device_kernelIN5flash19enable_sm80_to_sm89INS1_16FlashAttnBwdSm80INS1_25CollectiveMainloopBwdSm80ILi2ELi2EN4cute5tupleIJNS5_1CILi128EEES8_NS7_ILi64EEEEEENS_10bfloat16_tEfNS_4arch4Sm80ELb0ELb1ELb1ELb0ELb1ELb0ELb0ELb0ELi2ELi4ELi4ELi4ELb0EEENS1_21CollectiveEpilogueBwdISA_SB_SD_Li256ELb0ELb0ELi2EEENS1_19SingleTileSchedulerILb0ELb0ELb0ELi128EEEEEEEEEvNT_6ParamsE$_ZN4cute3eso3ESOILb1ELb0EJNS_6LayoutINS_5tupleIJNS3_IJNS_1CILi4EEENS4_ILi1EEEEEES6_EEENS3_IJNS3_IJS6_NS4_ILi0EEEEEES9_EEEEENS_10ViewEngineINS_8gmem_ptrIPKfEEEEEEC2ERKSC_RKSI_) ;  /* 0xfffaace000007944 */ /* 0x022fea0003c3ffff */
[----:B------:R-:W-:Y:S01]  /*5fa20*/  ULDC.64 UR8, c[0x0][0x118] ;  /* 0x0000460000087ab9 */ /* 0x000fe20000000a00 */
[----:B-1----:R1:W5:Y:S04]  /*5fa30*/  LDL.64 R4, [R1+0x1688] ;  /* 0x0016880001047983 */ /* 0x0023680000100a00 */
[----:B------:R1:W5:Y:S01]  /*5fa40*/  LD.E.64 R10, [R84.64+0x40] ;  /* 0x00004008540a7980 */ /* 0x000362000c101b00 */
[----:B------:R-:W-:-:S02]  /*5fa50*/  MOV R3, R13 ;  /* 0x0000000d00037202 */ /* 0x000fc40000000f00 */
[----:B------:R-:W-:Y:S02]  /*5fa60*/  MOV R8, 0x5fa80 ;  /* 0x0005fa8000087802 */ /* 0x000fe40000000f00 */
[----:B-1---5:R-:W-:Y:S05]  /*5fa70*/  CALL.REL.NOINC `($_ZN7cutlass13device_kernelIN5flash19enable_sm80_to_sm89INS1_16FlashAttnBwdSm80INS1_25CollectiveMainloopBwdSm80ILi2ELi2EN4cute5tupleIJNS5_1CILi128EEES8_NS7_ILi64EEEEEENS_10bfloat16_tEfNS_4arch4Sm80ELb0ELb1ELb1ELb0ELb1ELb0ELb0ELb0ELi2ELi4ELi4ELi4ELb0EEENS1_21CollectiveEpilogueBwdISA_SB_SD_Li256ELb0ELb0ELi2EEENS1_19SingleTileSchedulerILb0ELb0ELb0ELi128EEEEEEEEEvNT_6ParamsE$_ZN4cute3eso3ESOILb1ELb0EJNS_10UnderscoreES2_iEEC2ERKS2_S5_RKi) ;  /* 0xfffa85f000007944 */ /* 0x022fea0003c3ffff */
[----:B-1----:R-:W2:Y:S01]  /*5fa80*/  LDL R3, [R1+0x1688] ;  /* 0x0016880001037983 */ /* 0x002ea20000100800 */
[----:B------:R-:W-:Y:S02]  /*5fa90*/  MOV R6, 0x5fac0 ;  /* 0x0005fac000067802 */ /* 0x000fe40000000f00 */
[----:B--2---:R-:W-:Y:S02]  /*5faa0*/  SHF.L.U32 R3, R3, 0x7, RZ ;  /* 0x0000000703037819 */ /* 0x004fe400000006ff */
[----:B------:R-:W-:Y:S05]  /*5fab0*/  CALL.REL.NOINC `($_ZN7cutlass13device_kernelIN5flash19enable_sm80_to_sm89INS1_16FlashAttnBwdSm80INS1_25CollectiveMainloopBwdSm80ILi2ELi2EN4cute5tupleIJNS5_1CILi128EEES8_NS7_ILi64EEEEEENS_10bfloat16_tEfNS_4arch4Sm80ELb0ELb1ELb1ELb0ELb1ELb0ELb0ELb0ELi2ELi4ELi4ELi4ELb0EEENS1_21CollectiveEpilogueBwdISA_SB_SD_Li256ELb0ELb0ELi2EEENS1_19SingleTileSchedulerILb0ELb0ELb0ELi128EEEEEEEEEvNT_6ParamsE$_ZN4cute3eso3ESOILb1ELb0EJNS_6LayoutINS_5tupleIJNS3_IJNS_1CILi4EEENS4_ILi1EEEEEES6_EEENS3_IJNS3_IJS6_NS4_ILi0EEEEEES9_EEEEEiEEC2ERKSC_RKi) ;  /* 0xfffaacd000007944 */ /* 0x000fea0003c3ffff */
[----:B------:R-:W-:Y:S01]  /*5fac0*/  ULDC.64 UR8, c[0x0][0x118] ;  /* 0x0000460000087ab9 */ /* 0x000fe20000000a00 */
[----:B-1----:R-:W2:Y:S04]  /*5fad0*/  LDL R2, [R1+0x1688] ;  /* 0x0016880001027983 */ /* 0x002ea80000100800 */
[----:B------:R-:W2:Y:S01]  /*5fae0*/  LD.E.64 R10, [R10.64] ;  /* 0x000000080a0a7980 */ /* 0x000ea2000c101b00 */
[----:B------:R-:W-:Y:S02]  /*5faf0*/  MOV R6, R83 ;  /* 0x0000005300067202 */ /* 0x000fe40000000f00 */
[----:B------:R-:W-:Y:S01]  /*5fb00*/  MOV R8, 0x5fb30 ;  /* 0x0005fb3000087802 */ /* 0x000fe20000000f00 */
[----:B--2---:R-:W-:-:S04]  /*5fb10*/  IMAD.WIDE R2, R2, 0x4, R10 ;  /* 0x0000000402027825 */ /* 0x004fc800078e020a */
[----:B------:R-:W-:Y:S05]  /*5fb20*/  CALL.REL.NOINC `($_ZN7cutlass13device_kernelIN5flash19enable_sm80_to_sm89INS1_16FlashAttnBwdSm80INS1_25CollectiveMainloopBwdSm80ILi2ELi2EN4cute5tupleIJNS5_1CILi128EEES8_NS7_ILi64EEEEEENS_10bfloat16_tEfNS_4arch4Sm80ELb0ELb1ELb1ELb0ELb1ELb0ELb0ELb0ELi2ELi4ELi4ELi4ELb0EEENS1_21CollectiveEpilogueBwdISA_SB_SD_Li256ELb0ELb0ELi2EEENS1_19SingleTileSchedulerILb0ELb0ELb0ELi128EEEEEEEEEvNT_6ParamsE$_ZN4cute8smem_ptrIPfECI1NS_12iter_adaptorIS1_S2_EEES1_) ;  /* 0xfffac0c000007944 */ /* 0x000fea0003c3ffff */
[----:B-1----:R1:W5:Y:S01]  /*5fb30*/  LDL.64 R2, [R1+0x1688] ;  /* 0x0016880001027983 */ /* 0x0023620000100a00 */
[----:B------:R-:W-:-:S03]  /*5fb40*/  MOV R8, 0x5fb60 ;  /* 0x0005fb6000087802 */ /* 0x000fc60000000f00 */
[----:B-1---5:R-:W-:Y:S05]  /*5fb50*/  CALL.REL.NOINC `($_ZN7cutlass13device_kernelIN5flash19enable_sm80_to_sm89INS1_16FlashAttnBwdSm80INS1_25CollectiveMainloopBwdSm80ILi2ELi2EN4cute5tupleIJNS5_1CILi128EEES8_NS7_ILi64EEEEEENS_10bfloat16_tEfNS_4arch4Sm80ELb0ELb1ELb1ELb0ELb1ELb0ELb0ELb0ELi2ELi4ELi4ELi4ELb0EEENS1_21CollectiveEpilogueBwdISA_SB_SD_Li256ELb0ELb0ELi2EEENS1_19SingleTileSchedulerILb0ELb0ELb0ELi128EEEEEEEEEvNT_6ParamsE$_ZN4cute3eso3ESOILb1ELb0EJNS_6LayoutINS_5tupleIJNS3_IJNS_1CILi4EEENS4_ILi1EEEEEES6_EEENS3_IJNS3_IJS6_NS4_ILi0EEEEEES9_EEEEENS_10ViewEngineINS_8smem_ptrIPfEEEEEEC2ERKSC_RKSH_) ;  /* 0xfffaabf000007944 */ /* 0x022fea0003c3ffff */
[----:B------:R-:W-:Y:S01]  /*5fb60*/  ULDC.64 UR8, c[0x0][0x118] ;  /* 0x0000460000087ab9 */ /* 0x000fe20000000a00 */
[----:B------:R2:W5:Y:S04]  /*5fb70*/  LDL.64 R8, [R1+0x1688] ;  /* 0x0016880001087983 */ /* 0x0005680000100a00 */
[----:B------:R2:W5:Y:S01]  /*5fb80*/  LD.E.64 R80, [R84.64+0x48] ;  /* 0x0000480854507980 */ /* 0x000562000c101b00 */
[----:B-1----:R-:W-:-:S02]  /*5fb90*/  MOV R3, RZ ;  /* 0x000000ff00037202 */ /* 0x002fc40000000f00 */
[----:B------:R-:W-:Y:S02]  /*5fba0*/  MOV R6, 0x5fbc0 ;  /* 0x0005fbc000067802 */ /* 0x000fe40000000f00 */
[----:B--2--5:R-:W-:Y:S05]  /*5fbb0*/  CALL.REL.NOINC `($_ZN7cutlass13device_kernelIN5flash19enable_sm80_to_sm89INS1_16FlashAttnBwdSm80INS1_25CollectiveMainloopBwdSm80ILi2ELi2EN4cute5tupleIJNS5_1CILi128EEES8_NS7_ILi64EEEEEENS_10bfloat16_tEfNS_4arch4Sm80ELb0ELb1ELb1ELb0ELb1ELb0ELb0ELb0ELi2ELi4ELi4ELi4ELb0EEENS1_21CollectiveEpilogueBwdISA_SB_SD_Li256ELb0ELb0ELi2EEENS1_19SingleTileSchedulerILb0ELb0ELb0ELi128EEEEEEEEEvNT_6ParamsE$_ZN4cute3eso3ESOILb1ELb0EJNS_1CILi0EEEiEEC2ERKS3_RKi) ;  /* 0xfffa889000007944 */ /* 0x024fea0003c3ffff */
[----:B------:R-:W-:Y:S02]  /*5fbc0*/  ULDC.64 UR8, c[0x0][0x118] ;  /* 0x0000460000087ab9 */ /* 0x000fe40000000a00 */
[----:B-1----:R1:W5:Y:S01]  /*5fbd0*/  LD.E R3, [R80.64] ;  /* 0x0000000850037980 */ /* 0x002362000c101900 */
[----:B------:R-:W-:-:S03]  /*5fbe0*/  MOV R16, 0x5fc00 ;  /* 0x0005fc0000107802 */ /* 0x000fc60000000f00 */
[----:B-1---5:R-:W-:Y:S05]  /*5fbf0*/  CALL.REL.NOINC `($_ZN7cutlass13device_kernelIN5flash19enable_sm80_to_sm89INS1_16FlashAttnBwdSm80INS1_25CollectiveMainloopBwdSm80ILi2ELi2EN4cute5tupleIJNS5_1CILi128EEES8_NS7_ILi64EEEEEENS_10bfloat16_tEfNS_4arch4Sm80ELb0ELb1ELb1ELb0ELb1ELb0ELb0ELb0ELi2ELi4ELi4ELi4ELb0EEENS1_21CollectiveEpilogueBwdISA_SB_SD_Li256ELb0ELb0ELi2EEENS1_19SingleTileSchedulerILb0ELb0ELb0ELi128EEEEEEEEEvNT_6ParamsE$_ZZN4cuteplIJiEJNS_1CILi0EEEEEEDaRKNS_15ArithmeticTupleIJDpT_EEERKNS3_IJDpT0_EEEENKUlDpRKT_E_clIJiEEEDaSH_) ;  /* 0xfffb0ff000007944 */ /* 0x022fea0003c3ffff */
[----:B-----5:R-:W-:Y:S02]  /*5fc00*/  ISETP.GT.AND P0, PT, R2, 0x7f, PT ;  /* 0x0000007f0200780c */ /* 0x020fe40003f04270 */
[----:B------:R-:W-:-:S11]  /*5fc10*/  MOV R15, 0x0 ;  /* 0x00000000000f7802 */ /* 0x000fd60000000f00 */
[----:B------:R-:W-:Y:S05]  /*5fc20*/  @P0 RET.REL.NODEC R14 `(_ZN7cutlass13device_kernelIN5flash19enable_sm80_to_sm89INS1_16FlashAttnBwdSm80INS1_25CollectiveMainloopBwdSm80ILi2ELi2EN4cute5tupleIJNS5_1CILi128EEES8_NS7_ILi64EEEEEENS_10bfloat16_tEfNS_4arch4Sm80ELb0ELb1ELb1ELb0ELb1ELb0ELb0ELb0ELi2ELi4ELi4ELi4ELb0EEENS1_21CollectiveEpilogueBwdISA_SB_SD_Li256ELb0ELb0ELi2EEENS1_19SingleTileSchedulerILb0ELb0ELb0ELi128EEEEEEEEEvNT_6ParamsE) ;  /* 0xfffa03d00e000950 */ /* 0x000fea0003c3ffff */
[----:B------:R-:W-:Y:S02]  /*5fc30*/  ULDC.64 UR8, c[0x0][0x118] ;  /* 0x0000460000087ab9 */ /* 0x000fe40000000a00 */
[----:B------:R-:W5:Y:S01]  /*5fc40*/  LD.E.64 R84, [R84.64+0x50] ;  /* 0x0000500854547980 */ /* 0x000f62000c101b00 */
[----:B------:R-:W-:Y:S01]  /*5fc50*/  IMAD.MOV.U32 R2, RZ, RZ, R7 ;  /* 0x000000ffff027224 */ /* 0x000fe200078e0007 */
[----:B------:R-:W-:Y:S02]  /*5fc60*/  MOV R3, RZ ;  /* 0x000000ff00037202 */ /* 0x000fe40000000f00 */
[----:B------:R-:W-:Y:S02]  /*5fc70*/  MOV R10, 0x5fc90 ;  /* 0x0005fc90000a7802 */ /* 0x000fe40000000f00 */
[----:B-1---5:R-:W-:Y:S05]  /*5fc80*/  CALL.REL.NOINC `($_ZN7cutlass13device_kernelIN5flash19enable_sm80_to_sm89INS1_16FlashAttnBwdSm80INS1_25CollectiveMainloopBwdSm80ILi2ELi2EN4cute5tupleIJNS5_1CILi128EEES8_NS7_ILi64EEEEEENS_10bfloat16_tEfNS_4arch4Sm80ELb0ELb1ELb1ELb0ELb1ELb0ELb0ELb0ELi2ELi4ELi4ELi4ELb0EEENS1_21CollectiveEpilogueBwdISA_SB_SD_Li256ELb0ELb0ELi2EEENS1_19SingleTileSchedulerILb0ELb0ELb0ELi128EEEEEEEEEvNT_6ParamsE$_ZN4cute3eso3ESOILb1ELb0EJNS_10UnderscoreEiEEC2ERKS2_RKi) ;  /* 0xfffa842000007944 */ /* 0x022fea0003c3ffff */
[----:B-1----:R-:W-:Y:S02]  /*5fc90*/  MOV R2, R7 ;  /* 0x0000000700027202 */ /* 0x002fe40000000f00 */
[----:B------:R-:W-:Y:S02]  /*5fca0*/  MOV R10, 0x5fcc0 ;  /* 0x0005fcc0000a7802 */ /* 0x000fe40000000f00 */
[----:B------:R-:W-:Y:S05]  /*5fcb0*/  CALL.REL.NOINC `($_ZN7cutlass13device_kernelIN5flash19enable_sm80_to_sm89INS1_16FlashAttnBwdSm80INS1_25CollectiveMainloopBwdSm80ILi2ELi2EN4cute5tupleIJNS5_1CILi128EEES8_NS7_ILi64EEEEEENS_10bfloat16_tEfNS_4arch4Sm80ELb0ELb1ELb1ELb0ELb1ELb0ELb0ELb0ELi2ELi4ELi4ELi4ELb0EEENS1_21CollectiveEpilogueBwdISA_SB_SD_Li256ELb0ELb0ELi2EEENS1_19SingleTileSchedulerILb0ELb0ELb0ELi128EEEEEEEEEvNT_6ParamsE$_ZN4cute8gmem_ptrIPKfECI1NS_12iter_adaptorIS2_S3_EEES2_) ;  /* 0xfffabe3000007944 */ /* 0x000fea0003c3ffff */
[----:B-1----:R1:W5:Y:S01]  /*5fcc0*/  LDL.64 R2, [R1+0x1680] ;  /* 0x0016800001027983 */ /* 0x0023620000100a00 */
[----:B------:R-:W-:-:S03]  /*5fcd0*/  MOV R6, 0x5fcf0 ;  /* 0x0005fcf000067802 */ /* 0x000fc60000000f00 */
[----:B-1---5:R-:W-:Y:S05]  /*5fce0*/  CALL.REL.NOINC `($_ZN7cutlass13device_kernelIN5flash19enable_sm80_to_sm89INS1_16FlashAttnBwdSm80INS1_25CollectiveMainloopBwdSm80ILi2ELi2EN4cute5tupleIJNS5_1CILi128EEES8_NS7_ILi64EEEEEENS_10bfloat16_tEfNS_4arch4Sm80ELb0ELb1ELb1ELb0ELb1ELb0ELb0ELb0ELi2ELi4ELi4ELi4ELb0EEENS1_21CollectiveEpilogueBwdISA_SB_SD_Li256ELb0ELb0ELi2EEENS1_19SingleTileSchedulerILb0ELb0ELb0ELi128EEEEEEEEEvNT_6ParamsE$_ZN4cute3eso3ESOILb1ELb0EJNS_6LayoutINS_5tupleIJNS3_IJNS_1CILi4EEENS4_ILi1EEEEEEEEENS3_IJNS3_IJS6_NS4_ILi0EEEEEEEEEEENS_10ViewEngineINS_8gmem_ptrIPKfEEEEEEC2ERKSC_RKSI_) ;  /* 0xfffaa94000007944 */ /* 0x022fea0003c3ffff */
[----:B-1----:R1:W5:Y:S01]  /*5fcf0*/  LDL.64 R4, [R1+0x1680] ;  /* 0x0016800001047983 */ /* 0x0023620000100a00 */
[----:B------:R-:W-:Y:S01]  /*5fd00*/  IMAD.MOV.U32 R2, RZ, RZ, R7 ;  /* 0x000000ffff027224 */ /* 0x000fe200078e0007 */
[----:B------:R-:W-:-:S02]  /*5fd10*/  MOV R3, RZ ;  /* 0x000000ff00037202 */ /* 0x000fc40000000f00 */
[----:B------:R-:W-:Y:S02]  /*5fd20*/  MOV R10, 0x5fd40 ;  /* 0x0005fd40000a7802 */ /* 0x000fe40000000f00 */
[----:B-1---5:R-:W-:Y:S05]  /*5fd30*/  CALL.REL.NOINC `($_ZN7cutlass13device_kernelIN5flash19enable_sm80_to_sm89INS1_16FlashAttnBwdSm80INS1_25CollectiveMainloopBwdSm80ILi2ELi2EN4cute5tupleIJNS5_1CILi128EEES8_NS7_ILi64EEEEEENS_10bfloat16_tEfNS_4arch4Sm80ELb0ELb1ELb1ELb0ELb1ELb0ELb0ELb0ELi2ELi4ELi4ELi4ELb0EEENS1_21CollectiveEpilogueBwdISA_SB_SD_Li256ELb0ELb0ELi2EEENS1_19SingleTileSchedulerILb0ELb0ELb0ELi128EEEEEEEEEvNT_6ParamsE$_ZN4cute3eso3ESOILb1ELb0EJNS_10UnderscoreEiEEC2ERKS2_RKi) ;  /* 0xfffa837000007944 */ /* 0x022fea0003c3ffff */
[----:B-1----:R-:W-:Y:S01]  /*5fd40*/  IMAD.MOV.U32 R2, RZ, RZ, R8 ;  /* 0x000000ffff027224 */ /* 0x002fe200078e0008 */
[----:B------:R-:W-:Y:S01]  /*5fd50*/  MOV R3, R9 ;  /* 0x0000000900037202 */ /* 0x000fe20000000f00 */
[----:B------:R-:W-:Y:S01]  /*5fd60*/  IMAD.MOV.U32 R6, RZ, RZ, R7 ;  /* 0x000000ffff067224 */ /* 0x000fe200078e0007 */
[----:B------:R-:W-:Y:S02]  /*5fd70*/  MOV R8, 0x5fd90 ;  /* 0x0005fd9000087802 */ /* 0x000fe40000000f00 */
[----:B------:R-:W-:Y:S05]  /*5fd80*/  CALL.REL.NOINC `($_ZN7cutlass13device_kernelIN5flash19enable_sm80_to_sm89INS1_16FlashAttnBwdSm80INS1_25CollectiveMainloopBwdSm80ILi2ELi2EN4cute5tupleIJNS5_1CILi128EEES8_NS7_ILi64EEEEEENS_10bfloat16_tEfNS_4arch4Sm80ELb0ELb1ELb1ELb0ELb1ELb0ELb0ELb0ELi2ELi4ELi4ELi4ELb0EEENS1_21CollectiveEpilogueBwdISA_SB_SD_Li256ELb0ELb0ELi2EEENS1_19SingleTileSchedulerILb0ELb0ELb0ELi128EEEEEEEEEvNT_6ParamsE$_ZN4cute8smem_ptrIPfECI1NS_12iter_adaptorIS1_S2_EEES1_) ;  /* 0xfffabe6000007944 */ /* 0x000fea0003c3ffff */
[----:B-1----:R1:W5:Y:S01]  /*5fd90*/  LDL.64 R2, [R1+0x1680] ;  /* 0x0016800001027983 */ /* 0x0023620000100a00 */
[----:B------:R-:W-:-:S03]  /*5fda0*/  MOV R8, 0x5fdc0 ;  /* 0x0005fdc000087802 */ /* 0x000fc60000000f00 */
[----:B-1---5:R-:W-:Y:S05]  /*5fdb0*/  CALL.REL.NOINC `($_ZN7cutlass13device_kernelIN5flash19enable_sm80_to_sm89INS1_16FlashAttnBwdSm80INS1_25CollectiveMainloopBwdSm80ILi2ELi2EN4cute5tupleIJNS5_1CILi128EEES8_NS7_ILi64EEEEEENS_10bfloat16_tEfNS_4arch4Sm80ELb0ELb1ELb1ELb0ELb1ELb0ELb0ELb0ELi2ELi4ELi4ELi4ELb0EEENS1_21CollectiveEpilogueBwdISA_SB_SD_Li256ELb0ELb0ELi2EEENS1_19SingleTileSchedulerILb0ELb0ELb0ELi128EEEEEEEEEvNT_6ParamsE$_ZN4cute3eso3ESOILb1ELb0EJNS_6LayoutINS_5tupleIJNS3_IJNS_1CILi4EEENS4_ILi1EEEEEEEEENS3_IJNS3_IJS6_NS4_ILi0EEEEEEEEEEENS_10ViewEngineINS_8smem_ptrIPfEEEEEEC2ERKSC_RKSH_) ;  /* 0xfffaa8c000007944 */ /* 0x022fea0003c3ffff */
[----:B-1----:R1:W5:Y:S01]  /*5fdc0*/  LDL.64 R6, [R1+0x1680] ;  /* 0x0016800001067983 */ /* 0x0023620000100a00 */
[----:B------:R-:W-:Y:S02]  /*5fdd0*/  MOV R2, R83 ;  /* 0x0000005300027202 */ /* 0x000fe40000000f00 */
[----:B------:R-:W-:Y:S02]  /*5fde0*/  MOV R10, 0x5fe00 ;  /* 0x0005fe00000a7802 */ /* 0x000fe40000000f00 */
[----:B-1---5:R-:W-:Y:S05]  /*5fdf0*/  CALL.REL.NOINC `($_ZN7cutlass13device_kernelIN5flash19enable_sm80_to_sm89INS1_16FlashAttnBwdSm80INS1_25CollectiveMainloopBwdSm80ILi2ELi2EN4cute5tupleIJNS5_1CILi128EEES8_NS7_ILi64EEEEEENS_10bfloat16_tEfNS_4arch4Sm80ELb0ELb1ELb1ELb0ELb1ELb0ELb0ELb0ELi2ELi4ELi4ELi4ELb0EEENS1_21CollectiveEpilogueBwdISA_SB_SD_Li256ELb0ELb0ELi2EEENS1_19SingleTileSchedulerILb0ELb0ELb0ELi128EEEEEEEEEvNT_6ParamsE$_ZN4cute8gmem_ptrIPKfECI1NS_12iter_adaptorIS2_S3_EEES2_) ;  /* 0xfffabcf000007944 */ /* 0x022fea0003c3ffff */
[----:B-1----:R1:W5:Y:S01]  /*5fe00*/  LDL.64 R2, [R1+0x1688] ;  /* 0x0016880001027983 */ /* 0x0023620000100a00 */
        /* <DEDUP_REMOVED lines=10> */
[----:B--2--5:R-:W-:Y:S05]  /*5feb0*/  CALL.REL.NOINC `($_ZN7cutlass13device_kernelIN5flash19enable_sm80_to_sm89INS1_16FlashAttnBwdSm80INS1_25CollectiveMainloopBwdSm80ILi2ELi2EN4cute5tupleIJNS5_1CILi128EEES8_NS7_ILi64EEEEEENS_10bfloat16_tEfNS_4arch4Sm80ELb0ELb1ELb1ELb0ELb1ELb0ELb0ELb0ELi2ELi4ELi4ELi4ELb0EEENS1_21CollectiveEpilogueBwdISA_SB_SD_Li256ELb0ELb0ELi2EEENS1_19SingleTileSchedulerILb0ELb0ELb0ELi128EEEEEEEEEvNT_6ParamsE$_ZN4cute8smem_ptrIPfECI1NS_12iter_adaptorIS1_S2_EEES1_) ;  /* 0xfffabd3000007944 */ /* 0x024fea0003c3ffff */
        /* <DEDUP_REMOVED lines=19> */
[----:B------:R-:W-:Y:S05]  /*5fff0*/  RET.REL.NODEC R14 `(_ZN7cutlass13device_kernelIN5flash19enable_sm80_to_sm89INS1_16FlashAttnBwdSm80INS1_25CollectiveMainloopBwdSm80ILi2ELi2EN4cute5tupleIJNS5_1CILi128EEES8_NS7_ILi64EEEEEENS_10bfloat16_tEfNS_4arch4Sm80ELb0ELb1ELb1ELb0ELb1ELb0ELb0ELb0ELi2ELi4ELi4ELi4ELb0EEENS1_21CollectiveEpilogueBwdISA_SB_SD_Li256ELb0ELb0ELi2EEENS1_19SingleTileSchedulerILb0ELb0ELb0ELi128EEEEEEEEEvNT_6ParamsE) ;  /* 0xfffa00000e007950 */ /* 0x000fea0003c3ffff */
        .type           $_ZN7cutlass13device_kernelIN5flash19enable_sm80_to_sm89INS1_16FlashAttnBwdSm80INS1_25CollectiveMainloopBwdSm80ILi2ELi2EN4cute5tupleIJNS5_1CILi128EEES8_NS7_ILi64EEEEEENS_10bfloat16_tEfNS_4arch4Sm80ELb0ELb1ELb1ELb0ELb1ELb0ELb0ELb0ELi2ELi4ELi4ELi4ELb0EEENS1_21CollectiveEpilogueBwdISA_SB_SD_Li256ELb0ELb0ELi2EEENS1_19SingleTileSchedulerILb0ELb0ELb0ELi128EEEEEEEEEvNT_6ParamsE$_ZZN5flash25CollectiveMainloopBwdSm80ILi2ELi2EN4cute5tupleIJNS1_1CILi128EEES4_NS3_ILi64EEEEEEN7cutlass10bfloat16_tEfNS7_4arch4Sm80ELb0ELb1ELb1ELb0ELb1ELb0ELb0ELb0ELi2ELi4ELi4ELi4ELb0EE3mmaINS_16FlashAttnBwdSm80ISB_NS_21CollectiveEpilogueBwdIS6_S8_SA_Li256ELb0ELb0ELi2EEENS_19SingleTileSchedulerILb0ELb0ELb0ELi128EEEE13SharedStorageENS1_6TensorINS1_11ArrayEngineIfLm32EEENS1_6LayoutINS2_IJNS2_IJNS3_ILi2EEESO_EEESO_NS3_ILi4EEEEEENS2_IJNS2_IJNS3_ILi1EEESO_EEESQ_NS3_ILi8EEEEEEEEEEEEbRKNSB_6ParamsERT0_S12_iNS2_IJiiiEEERT_ENKUliiE_clEii,@function
        .size           $_ZN7cutlass13device_kernelIN5flash19enable_sm80_to_sm89INS1_16FlashAttnBwdSm80INS1_25CollectiveMainloopBwdSm80ILi2ELi2EN4cute5tupleIJNS5_1CILi128EEES8_NS7_ILi64EEEEEENS_10bfloat16_tEfNS_4arch4Sm80ELb0ELb1ELb1ELb0ELb1ELb0ELb0ELb0ELi2ELi4ELi4ELi4ELb0EEENS1_21CollectiveEpilogueBwdISA_SB_SD_Li256ELb0ELb0ELi2EEENS1_19SingleTileSchedulerILb0ELb0ELb0ELi128EEEEEEEEEvNT_6ParamsE$_ZZN5flash25CollectiveMainloopBwdSm80ILi2ELi2EN4cute5tupleIJNS1_1CILi128EEES4_NS3_ILi64EEEEEEN7cutlass10bfloat16_tEfNS7_4arch4Sm80ELb0ELb1ELb1ELb0ELb1ELb0ELb0ELb0ELi2ELi4ELi4ELi4ELb0EE3mmaINS_16FlashAttnBwdSm80ISB_NS_21CollectiveEpilogueBwdIS6_S8_SA_Li256ELb0ELb0ELi2EEENS_19SingleTileSchedulerILb0ELb0ELb0ELi128EEEE13SharedStorageENS1_6TensorINS1_11ArrayEngineIfLm32EEENS1_6LayoutINS2_IJNS2_IJNS3_ILi2EEESO_EEESO_NS3_ILi4EEEEEENS2_IJNS2_IJNS3_ILi1EEESO_EEESQ_NS3_ILi8EEEEEEEEEEEEbRKNSB_6ParamsERT0_S12_iNS2_IJiiiEEERT_ENKUliiE_clEii,($_ZN7cutlass13device_kernelIN5flash19enable_sm80_to_sm89INS1_16FlashAttnBwdSm80INS1_25CollectiveMainloopBwdSm80ILi2ELi2EN4cute5tupleIJNS5_1CILi128EEES8_NS7_ILi64EEEEEENS_10bfloat16_tEfNS_4arch4Sm80ELb0ELb1ELb1ELb0ELb1ELb0ELb0ELb0ELi2ELi4ELi4ELi4ELb0EEENS1_21CollectiveEpilogueBwdISA_SB_SD_Li256ELb0ELb0ELi2EEENS1_19SingleTileSchedulerILb0ELb0ELb0ELi128EEEEEEEEEvNT_6ParamsE$_ZZN5flash25CollectiveMainloopBwdSm80ILi2ELi2EN4cute5tupleIJNS1_1CILi128EEES4_NS3_ILi64EEEEEEN7cutlass10bfloat16_tEfNS7_4arch4Sm80ELb0ELb1ELb1ELb0ELb1ELb0ELb0ELb0ELi2ELi4ELi4ELi4ELb0EE3mmaINS_16FlashAttnBwdSm80ISB_NS_21CollectiveEpilogueBwdIS6_S8_SA_Li256ELb0ELb0ELi2EEENS_19SingleTileSchedulerILb0ELb0ELb0ELi128EEEE13SharedStorageENS1_6TensorINS1_11ArrayEngineIfLm32EEENS1_6LayoutINS2_IJNS2_IJNS3_ILi2EEESO_EEESO_NS3_ILi4EEEEEENS2_IJNS2_IJNS3_ILi1EEESO_EEESQ_NS3_ILi8EEEEEEEEEEEEbRKNSB_6ParamsERT0_S12_iNS2_IJiiiEEERT_ENKUlvE0_clEv - $_ZN7cutlass13device_kernelIN5flash19enable_sm80_to_sm89INS1_16FlashAttnBwdSm80INS1_25CollectiveMainloopBwdSm80ILi2ELi2EN4cute5tupleIJNS5_1CILi128EEES8_NS7_ILi64EEEEEENS_10bfloat16_tEfNS_4arch4Sm80ELb0ELb1ELb1ELb0ELb1ELb0ELb0ELb0ELi2ELi4ELi4ELi4ELb0EEENS1_21CollectiveEpilogueBwdISA_SB_SD_Li256ELb0ELb0ELi2EEENS1_19SingleTileSchedulerILb0ELb0ELb0ELi128EEEEEEEEEvNT_6ParamsE$_ZZN5flash25CollectiveMainloopBwdSm80ILi2ELi2EN4cute5tupleIJNS1_1CILi128EEES4_NS3_ILi64EEEEEEN7cutlass10bfloat16_tEfNS7_4arch4Sm80ELb0ELb1ELb1ELb0ELb1ELb0ELb0ELb0ELi2ELi4ELi4ELi4ELb0EE3mmaINS_16FlashAttnBwdSm80ISB_NS_21CollectiveEpilogueBwdIS6_S8_SA_Li256ELb0ELb0ELi2EEENS_19SingleTileSchedulerILb0ELb0ELb0ELi128EEEE13SharedStorageENS1_6TensorINS1_11ArrayEngineIfLm32EEENS1_6LayoutINS2_IJNS2_IJNS3_ILi2EEESO_EEESO_NS3_ILi4EEEEEENS2_IJNS2_IJNS3_ILi1EEESO_EEESQ_NS3_ILi8EEEEEEEEEEEEbRKNSB_6ParamsERT0_S12_iNS2_IJiiiEEERT_ENKUliiE_clEii)
$_ZN7cutlass13device_kernelIN5flash19enable_sm80_to_sm89INS1_16FlashAttnBwdSm80INS1_25CollectiveMainloopBwdSm80ILi2ELi2EN4cute5tupleIJNS5_1CILi128EEES8_NS7_ILi64EEEEEENS_10bfloat16_tEfNS_4arch4Sm80ELb0ELb1ELb1ELb0ELb1ELb0ELb0ELb0ELi2ELi4ELi4ELi4ELb0EEENS1_21CollectiveEpilogueBwdISA_SB_SD_Li256ELb0ELb0ELi2EEENS1_19SingleTileSchedulerILb0ELb0ELb0ELi128EEEEEEEEEvNT_6ParamsE$_ZZN5flash25CollectiveMainloopBwdSm80ILi2ELi2EN4cute5tupleIJNS1_1CILi128EEES4_NS3_ILi64EEEEEEN7cutlass10bfloat16_tEfNS7_4arch4Sm80ELb0ELb1ELb1ELb0ELb1ELb0ELb0ELb0ELi2ELi4ELi4ELi4ELb0EE3mmaINS_16FlashAttnBwdSm80ISB_NS_21CollectiveEpilogueBwdIS6_S8_SA_Li256ELb0ELb0ELi2EEENS_19SingleTileSchedulerILb0ELb0ELb0ELi128EEEE13SharedStorageENS1_6TensorINS1_11ArrayEngineIfLm32EEENS1_6LayoutINS2_IJNS2_IJNS3_ILi2EEESO_EEESO_NS3_ILi4EEEEEENS2_IJNS2_IJNS3_ILi1EEESO_EEESQ_NS3_ILi8EEEEEEEEEEEEbRKNSB_6ParamsERT0_S12_iNS2_IJiiiEEERT_ENKUliiE_clEii:
        /* <DEDUP_REMOVED lines=53> */
[----:B------:R-:W2:Y:S04]  /*60350*/  LDL.64 R8, [R1+0x1390] ;  /* 0x0013900001087983 */ /* 0x000ea80000100a00 */
[----:B------:R-:W2:Y:S04]  /*60360*/  LD.E.64 R74, [R74.64+0x18] ;  /* 0x000018044a4a7980 */ /* 0x000ea8000c101b00 */
[----:B-1----:R1:W5:Y:S01]  /*60370*/  LDL.64 R2, [R1+0x1388] ;  /* 0x0013880001027983 */ /* 0x0023620000100a00 */
        /* <DEDUP_REMOVED lines=558> */
        .type           $_ZN7cutlass13device_kernelIN5flash19enable_sm80_to_sm89INS1_16FlashAttnBwdSm80INS1_25CollectiveMainloopBwdSm80ILi2ELi2EN4cute5tupleIJNS5_1CILi128EEES8_NS7_ILi64EEEEEENS_10bfloat16_tEfNS_4arch4Sm80ELb0ELb1ELb1ELb0ELb1ELb0ELb0ELb0ELi2ELi4ELi4ELi4ELb0EEENS1_21CollectiveEpilogueBwdISA_SB_SD_Li256ELb0ELb0ELi2EEENS1_19SingleTileSchedulerILb0ELb0ELb0ELi128EEEEEEEEEvNT_6ParamsE$_ZZN5flash25CollectiveMainloopBwdSm80ILi2ELi2EN4cute5tupleIJNS1_1CILi128EEES4_NS3_ILi64EEEEEEN7cutlass10bfloat16_tEfNS7_4arch4Sm80ELb0ELb1ELb1ELb0ELb1ELb0ELb0ELb0ELi2ELi4ELi4ELi4ELb0EE3mmaINS_16FlashAttnBwdSm80ISB_NS_21CollectiveEpilogueBwdIS6_S8_SA_Li256ELb0ELb0ELi2EEENS_19SingleTileSchedulerILb0ELb0ELb0ELi128EEEE13SharedStorageENS1_6TensorINS1_11ArrayEngineIfLm32EEENS1_6LayoutINS2_IJNS2_IJNS3_ILi2EEESO_EEESO_NS3_ILi4EEEEEENS2_IJNS2_IJNS3_ILi1EEESO_EEESQ_NS3_ILi8EEEEEEEEEEEEbRKNSB_6ParamsERT0_S12_iNS2_IJiiiEEERT_ENKUlvE0_clEv,@function
        .size           $_ZN7cutlass13device_kernelIN5flash19enable_sm80_to_sm89INS1_16FlashAttnBwdSm80INS1_25CollectiveMainloopBwdSm80ILi2ELi2EN4cute5tupleIJNS5_1CILi128EEES8_NS7_ILi64EEEEEENS_10bfloat16_tEfNS_4arch4Sm80ELb0ELb1ELb1ELb0ELb1ELb0ELb0ELb0ELi2ELi4ELi4ELi4ELb0EEENS1_21CollectiveEpilogueBwdISA_SB_SD_Li256ELb0ELb0ELi2EEENS1_19SingleTileSchedulerILb0ELb0ELb0ELi128EEEEEEEEEvNT_6ParamsE$_ZZN5flash25CollectiveMainloopBwdSm80ILi2ELi2EN4cute5tupleIJNS1_1CILi128EEES4_NS3_ILi64EEEEEEN7cutlass10bfloat16_tEfNS7_4arch4Sm80ELb0ELb1ELb1ELb0ELb1ELb0ELb0ELb0ELi2ELi4ELi4ELi4ELb0EE3mmaINS_16FlashAttnBwdSm80ISB_NS_21CollectiveEpilogueBwdIS6_S8_SA_Li256ELb0ELb0ELi2EEENS_19SingleTileSchedulerILb0ELb0ELb0ELi128EEEE13SharedStorageENS1_6TensorINS1_11ArrayEngineIfLm32EEENS1_6LayoutINS2_IJNS2_IJNS3_ILi2EEESO_EEESO_NS3_ILi4EEEEEENS2_IJNS2_IJNS3_ILi1EEESO_EEESQ_NS3_ILi8EEEEEEEEEEEEbRKNSB_6ParamsERT0_S12_iNS2_IJiiiEEERT_ENKUlvE0_clEv,($_ZN7cutlass13device_kernelIN5flash19enable_sm80_to_sm89INS1_16FlashAttnBwdSm80INS1_25CollectiveMainloopBwdSm80ILi2ELi2EN4cute5tupleIJNS5_1CILi128EEES8_NS7_ILi64EEEEEENS_10bfloat16_tEfNS_4arch4Sm80ELb0ELb1ELb1ELb0ELb1ELb0ELb0ELb0ELi2ELi4ELi4ELi4ELb0EEENS1_21CollectiveEpilogueBwdISA_SB_SD_Li256ELb0ELb0ELi2EEENS1_19SingleTileSchedulerILb0ELb0ELb0ELi128EEEEEEEEEvNT_6ParamsE$_ZZN5flash25CollectiveMainloopBwdSm80ILi2ELi2EN4cute5tupleIJNS1_1CILi128EEES4_NS3_ILi64EEEEEEN7cutlass10bfloat16_tEfNS7_4arch4Sm80ELb0ELb1ELb1ELb0ELb1ELb0ELb0ELb0ELi2ELi4ELi4ELi4ELb0EE3mmaINS_16FlashAttnBwdSm80ISB_NS_21CollectiveEpilogueBwdIS6_S8_SA_Li256ELb0ELb0ELi2EEENS_19SingleTileSchedulerILb0ELb0ELb0ELi128EEEE13SharedStorageENS1_6TensorINS1_11ArrayEngineIfLm32EEENS1_6LayoutINS2_IJNS2_IJNS3_ILi2EEESO_EEESO_NS3_ILi4EEEEEENS2_IJNS2_IJNS3_ILi1EEESO_EEESQ_NS3_ILi8EEEEEEEEEEEEbRKNSB_6ParamsERT0_S12_iNS2_IJiiiEEERT_ENKUlvE_clEv - $_ZN7cutlass13device_kernelIN5flash19enable_sm80_to_sm89INS1_16FlashAttnBwdSm80INS1_25CollectiveMainloopBwdSm80ILi2ELi2EN4cute5tupleIJNS5_1CILi128EEES8_NS7_ILi64EEEEEENS_10bfloat16_tEfNS_4arch4Sm80ELb0ELb1ELb1ELb0ELb1ELb0ELb0ELb0ELi2ELi4ELi4ELi4ELb0EEENS1_21CollectiveEpilogueBwdISA_SB_SD_Li256ELb0ELb0ELi2EEENS1_19SingleTileSchedulerILb0ELb0ELb0ELi128EEEEEEEEEvNT_6ParamsE$_ZZN5flash25CollectiveMainloopBwdSm80ILi2ELi2EN4cute5tupleIJNS1_1CILi128EEES4_NS3_ILi64EEEEEEN7cutlass10bfloat16_tEfNS7_4arch4Sm80ELb0ELb1ELb1ELb0ELb1ELb0ELb0ELb0ELi2ELi4ELi4ELi4ELb0EE3mmaINS_16FlashAttnBwdSm80ISB_NS_21CollectiveEpilogueBwdIS6_S8_SA_Li256ELb0ELb0ELi2EEENS_19SingleTileSchedulerILb0ELb0ELb0ELi128EEEE13SharedStorageENS1_6TensorINS1_11ArrayEngineIfLm32EEENS1_6LayoutINS2_IJNS2_IJNS3_ILi2EEESO_EEESO_NS3_ILi4EEEEEENS2_IJNS2_IJNS3_ILi1EEESO_EEESQ_NS3_ILi8EEEEEEEEEEEEbRKNSB_6ParamsERT0_S12_iNS2_IJiiiEEERT_ENKUlvE0_clEv)
$_ZN7cutlass13device_kernelIN5flash19enable_sm80_to_sm89INS1_16FlashAttnBwdSm80INS1_25CollectiveMainloopBwdSm80ILi2ELi2EN4cute5tupleIJNS5_1CILi128EEES8_NS7_ILi64EEEEEENS_10bfloat16_tEfNS_4arch4Sm80ELb0ELb1ELb1ELb0ELb1ELb0ELb0ELb0ELi2ELi4ELi4ELi4ELb0EEENS1_21CollectiveEpilogueBwdISA_SB_SD_Li256ELb0ELb0ELi2EEENS1_19SingleTileSchedulerILb0ELb0ELb0ELi128EEEEEEEEEvNT_6ParamsE$_ZZN5flash25CollectiveMainloopBwdSm80ILi2ELi2EN4cute5tupleIJNS1_1CILi128EEES4_NS3_ILi64EEEEEEN7cutlass10bfloat16_tEfNS7_4arch4Sm80ELb0ELb1ELb1ELb0ELb1ELb0ELb0ELb0ELi2ELi4ELi4ELi4ELb0EE3mmaINS_16FlashAttnBwdSm80ISB_NS_21CollectiveEpilogueBwdIS6_S8_SA_Li256ELb0ELb0ELi2EEENS_19SingleTileSchedulerILb0ELb0ELb0ELi128EEEE13SharedStorageENS1_6TensorINS1_11ArrayEngineIfLm32EEENS1_6LayoutINS2_IJNS2_IJNS3_ILi2EEESO_EEESO_NS3_ILi4EEEEEENS2_IJNS2_IJNS3_ILi1EEESO_EEESQ_NS3_ILi8EEEEEEEEEEEEbRKNSB_6ParamsERT0_S12_iNS2_IJiiiEEERT_ENKUlvE0_clEv:
        /* <DEDUP_REMOVED lines=14> */
[----:B-1---5:R-:W-:Y:S05]  /*62740*/  CALL.REL.NOINC `($_ZN7cutlass13device_kernelIN5flash19enable_sm80_to_sm89INS1_16FlashAttnBwdSm80INS1_25CollectiveMainloopBwdSm80ILi2ELi2EN4cute5tupleIJNS5_1CILi128EEES8_NS7_ILi64EEEEEENS_10bfloat16_tEfNS_4arch4Sm80ELb0ELb1ELb1ELb0ELb1ELb0ELb0ELb0ELi2ELi4ELi4ELi4ELb0EEENS1_21CollectiveEpilogueBwdISA_SB_SD_Li256ELb0ELb0ELi2EEENS1_19SingleTileSchedulerILb0ELb0ELb0ELi128EEEEEEEEEvNT_6ParamsE$_ZZN5flash25CollectiveMainloopBwdSm80ILi2ELi2EN4cute5tupleIJNS1_1CILi128EEES4_NS3_ILi64EEEEEEN7cutlass10bfloat16_tEfNS7_4arch4Sm80ELb0ELb1ELb1ELb0ELb1ELb0ELb0ELb0ELi2ELi4ELi4ELi4ELb0EE3mmaINS_16FlashAttnBwdSm80ISB_NS_21CollectiveEpilogueBwdIS6_S8_SA_Li256ELb0ELb0ELi2EEENS_19SingleTileSchedulerILb0ELb0ELb0ELi128EEEE13SharedStorageENS1_6TensorINS1_11ArrayEngineIfLm32EEENS1_6LayoutINS2_IJNS2_IJNS3_ILi2EEESO_EEESO_NS3_ILi4EEEEEENS2_IJNS2_IJNS3_ILi1EEESO_EEESQ_NS3_ILi8EEEEEEEEEEEEbRKNSB_6ParamsERT0_S12_iNS2_IJiiiEEERT_ENKUliiE0_clEii) ;  /* 0xffffb25000007944 */ /* 0x022fea0003c3ffff */
.L_x_1701:
[----:B------:R-:W-:Y:S05]  /*62750*/  BSYNC B0 ;  /* 0x0000000000007941 */ /* 0x000fea0003800000 */
.L_x_1700:
[----:B------:R-:W-:Y:S01]  /*62760*/  MOV R13, 0x0 ;  /* 0x00000000000d7802 */ /* 0x000fe20000000f00 */
[----:B------:R-:W0:Y:S03]  /*62770*/  LDGDEPBAR ;  /* 0x00000000000079af */ /* 0x000e260000000000 */
[----:B------:R-:W-:Y:S05]  /*62780*/  RET.REL.NODEC R12 `(_ZN7cutlass13device_kernelIN5flash19enable_sm80_to_sm89INS1_16FlashAttnBwdSm80INS1_25CollectiveMainloopBwdSm80ILi2ELi2EN4cute5tupleIJNS5_1CILi128EEES8_NS7_ILi64EEEEEENS_10bfloat16_tEfNS_4arch4Sm80ELb0ELb1ELb1ELb0ELb1ELb0ELb0ELb0ELi2ELi4ELi4ELi4ELb0EEENS1_21CollectiveEpilogueBwdISA_SB_SD_Li256ELb0ELb0ELi2EEENS1_19SingleTileSchedulerILb0ELb0ELb0ELi128EEEEEEEEEvNT_6ParamsE) ;  /* 0xfff9d8700c007950 */ /* 0x000fea0003c3ffff */
        .type           $_ZN7cutlass13device_kernelIN5flash19enable_sm80_to_sm89INS1_16FlashAttnBwdSm80INS1_25CollectiveMainloopBwdSm80ILi2ELi2EN4cute5tupleIJNS5_1CILi128EEES8_NS7_ILi64EEEEEENS_10bfloat16_tEfNS_4arch4Sm80ELb0ELb1ELb1ELb0ELb1ELb0ELb0ELb0ELi2ELi4ELi4ELi4ELb0EEENS1_21CollectiveEpilogueBwdISA_SB_SD_Li256ELb0ELb0ELi2EEENS1_19SingleTileSchedulerILb0ELb0ELb0ELi128EEEEEEEEEvNT_6ParamsE$_ZZN5flash25CollectiveMainloopBwdSm80ILi2ELi2EN4cute5tupleIJNS1_1CILi128EEES4_NS3_ILi64EEEEEEN7cutlass10bfloat16_tEfNS7_4arch4Sm80ELb0ELb1ELb1ELb0ELb1ELb0ELb0ELb0ELi2ELi4ELi4ELi4ELb0EE3mmaINS_16FlashAttnBwdSm80ISB_NS_21CollectiveEpilogueBwdIS6_S8_SA_Li256ELb0ELb0ELi2EEENS_19SingleTileSchedulerILb0ELb0ELb0ELi128EEEE13SharedStorageENS1_6TensorINS1_11ArrayEngineIfLm32EEENS1_6LayoutINS2_IJNS2_IJNS3_ILi2EEESO_EEESO_NS3_ILi4EEEEEENS2_IJNS2_IJNS3_ILi1EEESO_EEESQ_NS3_ILi8EEEEEEEEEEEEbRKNSB_6ParamsERT0_S12_iNS2_IJiiiEEERT_ENKUlvE_clEv,@function
        .size           $_ZN7cutlass13device_kernelIN5flash19enable_sm80_to_sm89INS1_16FlashAttnBwdSm80INS1_25CollectiveMainloopBwdSm80ILi2ELi2EN4cute5tupleIJNS5_1CILi128EEES8_NS7_ILi64EEEEEENS_10bfloat16_tEfNS_4arch4Sm80ELb0ELb1ELb1ELb0ELb1ELb0ELb0ELb0ELi2ELi4ELi4ELi4ELb0EEENS1_21CollectiveEpilogueBwdISA_SB_SD_Li256ELb0ELb0ELi2EEENS1_19SingleTileSchedulerILb0ELb0ELb0ELi128EEEEEEEEEvNT_6ParamsE$_ZZN5flash25CollectiveMainloopBwdSm80ILi2ELi2EN4cute5tupleIJNS1_1CILi128EEES4_NS3_ILi64EEEEEEN7cutlass10bfloat16_tEfNS7_4arch4Sm80ELb0ELb1ELb1ELb0ELb1ELb0ELb0ELb0ELi2ELi4ELi4ELi4ELb0EE3mmaINS_16FlashAttnBwdSm80ISB_NS_21CollectiveEpilogueBwdIS6_S8_SA_Li256ELb0ELb0ELi2EEENS_19SingleTileSchedulerILb0ELb0ELb0ELi128EEEE13SharedStorageENS1_6TensorINS1_11ArrayEngineIfLm32EEENS1_6LayoutINS2_IJNS2_IJNS3_ILi2EEESO_EEESO_NS3_ILi4EEEEEENS2_IJNS2_IJNS3_ILi1EEESO_EEESQ_NS3_ILi8EEEEEEEEEEEEbRKNSB_6ParamsERT0_S12_iNS2_IJiiiEEERT_ENKUlvE_clEv,($_ZN7cutlass13device_kernelIN5flash19enable_sm80_to_sm89INS1_16FlashAttnBwdSm80INS1_25CollectiveMainloopBwdSm80ILi2ELi2EN4cute5tupleIJNS5_1CILi128EEES8_NS7_ILi64EEEEEENS_10bfloat16_tEfNS_4arch4Sm80ELb0ELb1ELb1ELb0ELb1ELb0ELb0ELb0ELi2ELi4ELi4ELi4ELb0EEENS1_21CollectiveEpilogueBwdISA_SB_SD_Li256ELb0ELb0ELi2EEENS1_19SingleTileSchedulerILb0ELb0ELb0ELi128EEEEEEEEEvNT_6ParamsE$_ZZZN5flash25CollectiveMainloopBwdSm80ILi2ELi2EN4cute5tupleIJNS1_1CILi128EEES4_NS3_ILi64EEEEEEN7cutlass10bfloat16_tEfNS7_4arch4Sm80ELb0ELb1ELb1ELb0ELb1ELb0ELb0ELb0ELi2ELi4ELi4ELi4ELb0EE3mmaINS_16FlashAttnBwdSm80ISB_NS_21CollectiveEpilogueBwdIS6_S8_SA_Li256ELb0ELb0ELi2EEENS_19SingleTileSchedulerILb0ELb0ELb0ELi128EEEE13SharedStorageENS1_6TensorINS1_11ArrayEngineIfLm32EEENS1_6LayoutINS2_IJNS2_IJNS3_ILi2EEESO_EEESO_NS3_ILi4EEEEEENS2_IJNS2_IJNS3_ILi1EEESO_EEESQ_NS3_ILi8EEEEEEEEEEEEbRKNSB_6ParamsERT0_S12_iNS2_IJiiiEEERT_ENKUliT_E_clIZSC_ISJ_SX_EbS10_S12_S12_iS13_S15_EUlRS16_iE_EEDaiS16_ENKUlT_E_clIZSC_ISJ_SX_EbS10_S12_S12_iS13_S15_EUlvE0_EEDaS1B_ - $_ZN7cutlass13device_kernelIN5flash19enable_sm80_to_sm89INS1_16FlashAttnBwdSm80INS1_25CollectiveMainloopBwdSm80ILi2ELi2EN4cute5tupleIJNS5_1CILi128EEES8_NS7_ILi64EEEEEENS_10bfloat16_tEfNS_4arch4Sm80ELb0ELb1ELb1ELb0ELb1ELb0ELb0ELb0ELi2ELi4ELi4ELi4ELb0EEENS1_21CollectiveEpilogueBwdISA_SB_SD_Li256ELb0ELb0ELi2EEENS1_19SingleTileSchedulerILb0ELb0ELb0ELi128EEEEEEEEEvNT_6ParamsE$_ZZN5flash25CollectiveMainloopBwdSm80ILi2ELi2EN4cute5tupleIJNS1_1CILi128EEES4_NS3_ILi64EEEEEEN7cutlass10bfloat16_tEfNS7_4arch4Sm80ELb0ELb1ELb1ELb0ELb1ELb0ELb0ELb0ELi2ELi4ELi4ELi4ELb0EE3mmaINS_16FlashAttnBwdSm80ISB_NS_21CollectiveEpilogueBwdIS6_S8_SA_Li256ELb0ELb0ELi2EEENS_19SingleTileSchedulerILb0ELb0ELb0ELi128EEEE13SharedStorageENS1_6TensorINS1_11ArrayEngineIfLm32EEENS1_6LayoutINS2_IJNS2_IJNS3_ILi2EEESO_EEESO_NS3_ILi4EEEEEENS2_IJNS2_IJNS3_ILi1EEESO_EEESQ_NS3_ILi8EEEEEEEEEEEEbRKNSB_6ParamsERT0_S12_iNS2_IJiiiEEERT_ENKUlvE_clEv)
$_ZN7cutlass13device_kernelIN5flash19enable_sm80_to_sm89INS1_16FlashAttnBwdSm80INS1_25CollectiveMainloopBwdSm80ILi2ELi2EN4cute5tupleIJNS5_1CILi128EEES8_NS7_ILi64EEEEEENS_10bfloat16_tEfNS_4arch4Sm80ELb0ELb1ELb1ELb0ELb1ELb0ELb0ELb0ELi2ELi4ELi4ELi4ELb0EEENS1_21CollectiveEpilogueBwdISA_SB_SD_Li256ELb0ELb0ELi2EEENS1_19SingleTileSchedulerILb0ELb0ELb0ELi128EEEEEEEEEvNT_6ParamsE$_ZZN5flash25CollectiveMainloopBwdSm80ILi2ELi2EN4cute5tupleIJNS1_1CILi128EEES4_NS3_ILi64EEEEEEN7cutlass10bfloat16_tEfNS7_4arch4Sm80ELb0ELb1ELb1ELb0ELb1ELb0ELb0ELb0ELi2ELi4ELi4ELi4ELb0EE3mmaINS_16FlashAttnBwdSm80ISB_NS_21CollectiveEpilogueBwdIS6_S8_SA_Li256ELb0ELb0ELi2EEENS_19SingleTileSchedulerILb0ELb0ELb0ELi128EEEE13SharedStorageENS1_6TensorINS1_11ArrayEngineIfLm32EEENS1_6LayoutINS2_IJNS2_IJNS3_ILi2EEESO_EEESO_NS3_ILi4EEEEEENS2_IJNS2_IJNS3_ILi1EEESO_EEESQ_NS3_ILi8EEEEEEEEEEEEbRKNSB_6ParamsERT0_S12_iNS2_IJiiiEEERT_ENKUlvE_clEv:
        /* <DEDUP_REMOVED lines=14> */
[----:B-1---5:R-:W-:Y:S05]  /*62870*/  CALL.REL.NOINC `($_ZN7cutlass13device_kernelIN5flash19enable_sm80_to_sm89INS1_16FlashAttnBwdSm80INS1_25CollectiveMainloopBwdSm80ILi2ELi2EN4cute5tupleIJNS5_1CILi128EEES8_NS7_ILi64EEEEEENS_10bfloat16_tEfNS_4arch4Sm80ELb0ELb1ELb1ELb0ELb1ELb0ELb0ELb0ELi2ELi4ELi4ELi4ELb0EEENS1_21CollectiveEpilogueBwdISA_SB_SD_Li256ELb0ELb0ELi2EEENS1_19SingleTileSchedulerILb0ELb0ELb0ELi128EEEEEEEEEvNT_6ParamsE$_ZZN5flash25CollectiveMainloopBwdSm80ILi2ELi2EN4cute5tupleIJNS1_1CILi128EEES4_NS3_ILi64EEEEEEN7cutlass10bfloat16_tEfNS7_4arch4Sm80ELb0ELb1ELb1ELb0ELb1ELb0ELb0ELb0ELi2ELi4ELi4ELi4ELb0EE3mmaINS_16FlashAttnBwdSm80ISB_NS_21CollectiveEpilogueBwdIS6_S8_SA_Li256ELb0ELb0ELi2EEENS_19SingleTileSchedulerILb0ELb0ELb0ELi128EEEE13SharedStorageENS1_6TensorINS1_11ArrayEngineIfLm32EEENS1_6LayoutINS2_IJNS2_IJNS3_ILi2EEESO_EEESO_NS3_ILi4EEEEEENS2_IJNS2_IJNS3_ILi1EEESO_EEESQ_NS3_ILi8EEEEEEEEEEEEbRKNSB_6ParamsERT0_S12_iNS2_IJiiiEEERT_ENKUliiE_clEii) ;  /* 0xffffd78000007944 */ /* 0x022fea0003c3ffff */
.L_x_1703:
[----:B------:R-:W-:Y:S05]  /*62880*/  BSYNC B0 ;  /* 0x0000000000007941 */ /* 0x000fea0003800000 */
.L_x_1702:
[----:B------:R-:W-:Y:S01]  /*62890*/  MOV R15, 0x0 ;  /* 0x00000000000f7802 */ /* 0x000fe20000000f00 */
[----:B------:R-:W0:Y:S03]  /*628a0*/  LDGDEPBAR ;  /* 0x00000000000079af */ /* 0x000e260000000000 */
[----:B------:R-:W-:Y:S05]  /*628b0*/  RET.REL.NODEC R14 `(_ZN7cutlass13device_kernelIN5flash19enable_sm80_to_sm89INS1_16FlashAttnBwdSm80INS1_25CollectiveMainloopBwdSm80ILi2ELi2EN4cute5tupleIJNS5_1CILi128EEES8_NS7_ILi64EEEEEENS_10bfloat16_tEfNS_4arch4Sm80ELb0ELb1ELb1ELb0ELb1ELb0ELb0ELb0ELi2ELi4ELi4ELi4ELb0EEENS1_21CollectiveEpilogueBwdISA_SB_SD_Li256ELb0ELb0ELi2EEENS1_19SingleTileSchedulerILb0ELb0ELb0ELi128EEEEEEEEEvNT_6ParamsE) ;  /* 0xfff9d7400e007950 */ /* 0x000fea0003c3ffff */
        .type           $_ZN7cutlass13device_kernelIN5flash19enable_sm80_to_sm89INS1_16FlashAttnBwdSm80INS1_25CollectiveMainloopBwdSm80ILi2ELi2EN4cute5tupleIJNS5_1CILi128EEES8_NS7_ILi64EEEEEENS_10bfloat16_tEfNS_4arch4Sm80ELb0ELb1ELb1ELb0ELb1ELb0ELb0ELb0ELi2ELi4ELi4ELi4ELb0EEENS1_21CollectiveEpilogueBwdISA_SB_SD_Li256ELb0ELb0ELi2EEENS1_19SingleTileSchedulerILb0ELb0ELb0ELi128EEEEEEEEEvNT_6ParamsE$_ZZZN5flash25CollectiveMainloopBwdSm80ILi2ELi2EN4cute5tupleIJNS1_1CILi128EEES4_NS3_ILi64EEEEEEN7cutlass10bfloat16_tEfNS7_4arch4Sm80ELb0ELb1ELb1ELb0ELb1ELb0ELb0ELb0ELi2ELi4ELi4ELi4ELb0EE3mmaINS_16FlashAttnBwdSm80ISB_NS_21CollectiveEpilogueBwdIS6_S8_SA_Li256ELb0ELb0ELi2EEENS_19SingleTileSchedulerILb0ELb0ELb0ELi128EEEE13SharedStorageENS1_6TensorINS1_11ArrayEngineIfLm32EEENS1_6LayoutINS2_IJNS2_IJNS3_ILi2EEESO_EEESO_NS3_ILi4EEEEEENS2_IJNS2_IJNS3_ILi1EEESO_EEESQ_NS3_ILi8EEEEEEEEEEEEbRKNSB_6ParamsERT0_S12_iNS2_IJiiiEEERT_ENKUliT_E_clIZSC_ISJ_SX_EbS10_S12_S12_iS13_S15_EUlRS16_iE_EEDaiS16_ENKUlT_E_clIZSC_ISJ_SX_EbS10_S12_S12_iS13_S15_EUlvE0_EEDaS1B_,@function
        .size           $_ZN7cutlass13device_kernelIN5flash19enable_sm80_to_sm89INS1_16FlashAttnBwdSm80INS1_25CollectiveMainloopBwdSm80ILi2ELi2EN4cute5tupleIJNS5_1CILi128EEES8_NS7_ILi64EEEEEENS_10bfloat16_tEfNS_4arch4Sm80ELb0ELb1ELb1ELb0ELb1ELb0ELb0ELb0ELi2ELi4ELi4ELi4ELb0EEENS1_21CollectiveEpilogueBwdISA_SB_SD_Li256ELb0ELb0ELi2EEENS1_19SingleTileSchedulerILb0ELb0ELb0ELi128EEEEEEEEEvNT_6ParamsE$_ZZZN5flash25CollectiveMainloopBwdSm80ILi2ELi2EN4cute5tupleIJNS1_1CILi128EEES4_NS3_ILi64EEEEEEN7cutlass10bfloat16_tEfNS7_4arch4Sm80ELb0ELb1ELb1ELb0ELb1ELb0ELb0ELb0ELi2ELi4ELi4ELi4ELb0EE3mmaINS_16FlashAttnBwdSm80ISB_NS_21CollectiveEpilogueBwdIS6_S8_SA_Li256ELb0ELb0ELi2EEENS_19SingleTileSchedulerILb0ELb0ELb0ELi128EEEE13SharedStorageENS1_6TensorINS1_11ArrayEngineIfLm32EEENS1_6LayoutINS2_IJNS2_IJNS3_ILi2EEESO_EEESO_NS3_ILi4EEEEEENS2_IJNS2_IJNS3_ILi1EEESO_EEESQ_NS3_ILi8EEEEEEEEEEEEbRKNSB_6ParamsERT0_S12_iNS2_IJiiiEEERT_ENKUliT_E_clIZSC_ISJ_SX_EbS10_S12_S12_iS13_S15_EUlRS16_iE_EEDaiS16_ENKUlT_E_clIZSC_ISJ_SX_EbS10_S12_S12_iS13_S15_EUlvE0_EEDaS1B_,($_ZN7cutlass13device_kernelIN5flash19enable_sm80_to_sm89INS1_16FlashAttnBwdSm80INS1_25CollectiveMainloopBwdSm80ILi2ELi2EN4cute5tupleIJNS5_1CILi128EEES8_NS7_ILi64EEEEEENS_10bfloat16_tEfNS_4arch4Sm80ELb0ELb1ELb1ELb0ELb1ELb0ELb0ELb0ELi2ELi4ELi4ELi4ELb0EEENS1_21CollectiveEpilogueBwdISA_SB_SD_Li256ELb0ELb0ELi2EEENS1_19SingleTileSchedulerILb0ELb0ELb0ELi128EEEEEEEEEvNT_6ParamsE$_ZZZN5flash25CollectiveMainloopBwdSm80ILi2ELi2EN4cute5tupleIJNS1_1CILi128EEES4_NS3_ILi64EEEEEEN7cutlass10bfloat16_tEfNS7_4arch4Sm80ELb0ELb1ELb1ELb0ELb1ELb0ELb0ELb0ELi2ELi4ELi4ELi4ELb0EE3mmaINS_16FlashAttnBwdSm80ISB_NS_21CollectiveEpilogueBwdIS6_S8_SA_Li256ELb0ELb0ELi2EEENS_19SingleTileSchedulerILb0ELb0ELb0ELi128EEEE13SharedStorageENS1_6TensorINS1_11ArrayEngineIfLm32EEENS1_6LayoutINS2_IJNS2_IJNS3_ILi2EEESO_EEESO_NS3_ILi4EEEEEENS2_IJNS2_IJNS3_ILi1EEESO_EEESQ_NS3_ILi8EEEEEEEEEEEEbRKNSB_6ParamsERT0_S12_iNS2_IJiiiEEERT_ENKUliT_E_clIZSC_ISJ_SX_EbS10_S12_S12_iS13_S15_EUlRS16_iE_EEDaiS16_ENKUlvE0_clEv - $_ZN7cutlass13device_kernelIN5flash19enable_sm80_to_sm89INS1_16FlashAttnBwdSm80INS1_25CollectiveMainloopBwdSm80ILi2ELi2EN4cute5tupleIJNS5_1CILi128EEES8_NS7_ILi64EEEEEENS_10bfloat16_tEfNS_4arch4Sm80ELb0ELb1ELb1ELb0ELb1ELb0ELb0ELb0ELi2ELi4ELi4ELi4ELb0EEENS1_21CollectiveEpilogueBwdISA_SB_SD_Li256ELb0ELb0ELi2EEENS1_19SingleTileSchedulerILb0ELb0ELb0ELi128EEEEEEEEEvNT_6ParamsE$_ZZZN5flash25CollectiveMainloopBwdSm80ILi2ELi2EN4cute5tupleIJNS1_1CILi128EEES4_NS3_ILi64EEEEEEN7cutlass10bfloat16_tEfNS7_4arch4Sm80ELb0ELb1ELb1ELb0ELb1ELb0ELb0ELb0ELi2ELi4ELi4ELi4ELb0EE3mmaINS_16FlashAttnBwdSm80ISB_NS_21CollectiveEpilogueBwdIS6_S8_SA_Li256ELb0ELb0ELi2EEENS_19SingleTileSchedulerILb0ELb0ELb0ELi128EEEE13SharedStorageENS1_6TensorINS1_11ArrayEngineIfLm32EEENS1_6LayoutINS2_IJNS2_IJNS3_ILi2EEESO_EEESO_NS3_ILi4EEEEEENS2_IJNS2_IJNS3_ILi1EEESO_EEESQ_NS3_ILi8EEEEEEEEEEEEbRKNSB_6ParamsERT0_S12_iNS2_IJiiiEEERT_ENKUliT_E_clIZSC_ISJ_SX_EbS10_S12_S12_iS13_S15_EUlRS16_iE_EEDaiS16_ENKUlT_E_clIZSC_ISJ_SX_EbS10_S12_S12_iS13_S15_EUlvE0_EEDaS1B_)
$_ZN7cutlass13device_kernelIN5flash19enable_sm80_to_sm89INS1_16FlashAttnBwdSm80INS1_25CollectiveMainloopBwdSm80ILi2ELi2EN4cute5tupleIJNS5_1CILi128EEES8_NS7_ILi64EEEEEENS_10bfloat16_tEfNS_4arch4Sm80ELb0ELb1ELb1ELb0ELb1ELb0ELb0ELb0ELi2ELi4ELi4ELi4ELb0EEENS1_21CollectiveEpilogueBwdISA_SB_SD_Li256ELb0ELb0ELi2EEENS1_19SingleTileSchedulerILb0ELb0ELb0ELi128EEEEEEEEEvNT_6ParamsE$_ZZZN5flash25CollectiveMainloopBwdSm80ILi2ELi2EN4cute5tupleIJNS1_1CILi128EEES4_NS3_ILi64EEEEEEN7cutlass10bfloat16_tEfNS7_4arch4Sm80ELb0ELb1ELb1ELb0ELb1ELb0ELb0ELb0ELi2ELi4ELi4ELi4ELb0EE3mmaINS_16FlashAttnBwdSm80ISB_NS_21CollectiveEpilogueBwdIS6_S8_SA_Li256ELb0ELb0ELi2EEENS_19SingleTileSchedulerILb0ELb0ELb0ELi128EEEE13SharedStorageENS1_6TensorINS1_11ArrayEngineIfLm32EEENS1_6LayoutINS2_IJNS2_IJNS3_ILi2EEESO_EEESO_NS3_ILi4EEEEEENS2_IJNS2_IJNS3_ILi1EEESO_EEESQ_NS3_ILi8EEEEEEEEEEEEbRKNSB_6ParamsERT0_S12_iNS2_IJiiiEEERT_ENKUliT_E_clIZSC_ISJ_SX_EbS10_S12_S12_iS13_S15_EUlRS16_iE_EEDaiS16_ENKUlT_E_clIZSC_ISJ_SX_EbS10_S12_S12_iS13_S15_EUlvE0_EEDaS1B_:
        /* <DEDUP_REMOVED lines=38> */
[----:B-1---5:R-:W-:Y:S05]  /*62b20*/  CALL.REL.NOINC `($_ZN7cutlass13device_kernelIN5flash19enable_sm80_to_sm89INS1_16FlashAttnBwdSm80INS1_25CollectiveMainloopBwdSm80ILi2ELi2EN4cute5tupleIJNS5_1CILi128EEES8_NS7_ILi64EEEEEENS_10bfloat16_tEfNS_4arch4Sm80ELb0ELb1ELb1ELb0ELb1ELb0ELb0ELb0ELi2ELi4ELi4ELi4ELb0EEENS1_21CollectiveEpilogueBwdISA_SB_SD_Li256ELb0ELb0ELi2EEENS1_19SingleTileSchedulerILb0ELb0ELb0ELi128EEEEEEEEEvNT_6ParamsE$_ZN4cute3eso3ESOILb1ELb0EJNS_14ComposedLayoutINS_7SwizzleILi3ELi3ELi3EEENS_1CILi0EEENS_6LayoutINS_5tupleIJNS8_IJNS8_IJNS5_ILi4EEENS5_ILi8EEEEEENS8_IJS9_NS5_ILi1EEEEEEEEENS8_IJNS8_IJNS5_ILi2EEESF_SF_EEENS8_IJSF_NS8_IJS9_SF_EEEEEEEEEEEENS8_IJNS8_IJNS8_IJSF_NS5_ILi64EEEEEENS8_IJNS5_ILi1024EEES6_EEEEEENS8_IJNS8_IJSC_NS5_ILi512EEESA_EEENS8_IJNS5_ILi4096EEENS8_IJNS5_ILi16EEENS5_ILi8192EEEEEEEEEEEEEEEEEEENS_10ViewEngineINS_8smem_ptrIPN7cutlass10bfloat16_tEEEEEEEC2ERKS10_RKS17_) ;  /* 0xfffa56b000007944 */ /* 0x022fea0003c3ffff */
[----:B-1----:R1:W5:Y:S04]  /*62b30*/  LD.E R3, [R8.64+0x8] ;  /* 0x0000080408037980 */ /* 0x002368000c101900 */
[----:B------:R1:W5:Y:S01]  /*62b40*/  LDL.64 R90, [R1+0x1428] ;  /* 0x00142800015a7983 */ /* 0x0003620000100a00 */
[----:B------:R-:W-:-:S02]  /*62b50*/  MOV R2, R62 ;  /* 0x0000003e00027202 */ /* 0x000fc40000000f00 */
[----:B------:R-:W-:Y:S02]  /*62b60*/  MOV R6, 0x62b80 ;  /* 0x00062b8000067802 */ /* 0x000fe40000000f00 */
[----:B-1---5:R-:W-:Y:S05]  /*62b70*/  CALL.REL.NOINC `($_ZN7cutlass13device_kernelIN5flash19enable_sm80_to_sm89INS1_16FlashAttnBwdSm80INS1_25CollectiveMainloopBwdSm80ILi2ELi2EN4cute5tupleIJNS5_1CILi128EEES8_NS7_ILi64EEEEEENS_10bfloat16_tEfNS_4arch4Sm80ELb0ELb1ELb1ELb0ELb1ELb0ELb0ELb0ELi2ELi4ELi4ELi4ELb0EEENS1_21CollectiveEpilogueBwdISA_SB_SD_Li256ELb0ELb0ELi2EEENS1_19SingleTileSchedulerILb0ELb0ELb0ELi128EEEEEEEEEvNT_6ParamsE$_ZN4cute3eso3ESOILb0ELb1EJiNS_1CILi0EEEEEC2ERKiRKS3_) ;  /* 0xfffa52d000007944 */ /* 0x022fea0003c3ffff */
[----:B------:R-:W2:Y:S01]  /*62b80*/  LDL R10, [R1+0x1428] ;  /* 0x00142800010a7983 */ /* 0x000ea20000100800 */
[----:B-1----:R-:W-:Y:S01]  /*62b90*/  IMAD.MOV.U32 R3, RZ, RZ, R62 ;  /* 0x000000ffff037224 */ /* 0x002fe200078e003e */
[----:B------:R-:W-:Y:S02]  /*62ba0*/  MOV R2, R13 ;  /* 0x0000000d00027202 */ /* 0x000fe40000000f00 */
        /* <DEDUP_REMOVED lines=89> */
[----:B-1----:R-:W-:Y:S05]  /*63140*/  CALL.REL.NOINC `($_ZN7cutlass13device_kernelIN5flash19enable_sm80_to_sm89INS1_16FlashAttnBwdSm80INS1_25CollectiveMainloopBwdSm80ILi2ELi2EN4cute5tupleIJNS5_1CILi128EEES8_NS7_ILi64EEEEEENS_10bfloat16_tEfNS_4arch4Sm80ELb0ELb1ELb1ELb0ELb1ELb0ELb0ELb0ELi2ELi4ELi4ELi4ELb0EEENS1_21CollectiveEpilogueBwdISA_SB_SD_Li256ELb0ELb0ELi2EEENS1_19SingleTileSchedulerILb0ELb0ELb0ELi128EEEEEEEEEvNT_6ParamsE$_ZN4cute3eso3ESOILb0ELb0EJiiiNS_1CILi72EEENS2_ILi512EEEEEC2ERKiS7_S7_RKS3_RKS4_) ;  /* 0xfffa4a1000007944 */ /* 0x002fea0003c3ffff */
        /* <DEDUP_REMOVED lines=17> */
[----:B------:R1:W-:Y:S04]  /*63260*/  STL.U8 [R1+0x1470], RZ ;  /* 0x001470ff01007387 */ /* 0x0003e80000100000 */
[----:B--2---:R1:W-:Y:S04]  /*63270*/  STL.64 [R1+0x1448], R2 ;  /* 0x0014480201007387 */ /* 0x0043e80000100a00 */
[----:B---3--:R1:W-:Y:S02]  /*63280*/  STL [R1+0x1450], R4 ;  /* 0x0014500401007387 */ /* 0x0083e40000100800 */
[----:B-1----:R-:W-:Y:S05]  /*63290*/  CALL.REL.NOINC `($_ZN7cutlass13device_kernelIN5flash19enable_sm80_to_sm89INS1_16FlashAttnBwdSm80INS1_25CollectiveMainloopBwdSm80ILi2ELi2EN4cute5tupleIJNS5_1CILi128EEES8_NS7_ILi64EEEEEENS_10bfloat16_tEfNS_4arch4Sm80ELb0ELb1ELb1ELb0ELb1ELb0ELb0ELb0ELi2ELi4ELi4ELi4ELb0EEENS1_21CollectiveEpilogueBwdISA_SB_SD_Li256ELb0ELb0ELi2EEENS1_19SingleTileSchedulerILb0ELb0ELb0ELi128EEEEEEEEEvNT_6ParamsE$_ZZN4cute6detail16composition_implINS_5tupleIJNS_1CILi8EEENS3_ILi2EEES5_S5_S4_S5_EEENS2_IJNS3_ILi1EEEiiiNS3_ILi72EEENS3_ILi512EEEEEENS2_IJNS2_IJS5_S5_S5_EEES5_NS2_IJNS3_ILi4EEES5_EEEEEENS2_IJNS2_IJS7_S9_S4_EEENS3_ILi4096EEENS2_IJNS3_ILi16EEENS3_ILi8192EEEEEEEEEEEDaRKT_RKT0_RKT1_RKT2_ENKUlRKT_RKT0_E_clISB_SF_EEDaSZ_S12_) ;  /* 0xfffab1f000007944 */ /* 0x002fea0003c3ffff */
[----:B------:R-:W-:Y:S02]  /*632a0*/  MOV R78, 0x632c0 ;  /* 0x000632c0004e7802 */ /* 0x000fe40000000f00 */
[----:B-12--5:R-:W-:Y:S05]  /*632b0*/  CALL.REL.NOINC `($_ZN7cutlass13device_kernelIN5flash19enable_sm80_to_sm89INS1_16FlashAttnBwdSm80INS1_25CollectiveMainloopBwdSm80ILi2ELi2EN4cute5tupleIJNS5_1CILi128EEES8_NS7_ILi64EEEEEENS_10bfloat16_tEfNS_4arch4Sm80ELb0ELb1ELb1ELb0ELb1ELb0ELb0ELb0ELi2ELi4ELi4ELi4ELb0EEENS1_21CollectiveEpilogueBwdISA_SB_SD_Li256ELb0ELb0ELi2EEENS1_19SingleTileSchedulerILb0ELb0ELb0ELi128EEEEEEEEEvNT_6ParamsE$_ZZN4cute6detail16composition_implINS_5tupleIJNS_1CILi8EEENS3_ILi2EEES5_S5_S4_S5_EEENS2_IJNS3_ILi1EEEiiiNS3_ILi72EEENS3_ILi512EEEEEENS2_IJNS2_IJS5_S5_S5_EEES5_NS2_IJNS3_ILi4EEES5_EEEEEENS2_IJNS2_IJS7_S9_S4_EEENS3_ILi4096EEENS2_IJNS3_ILi16EEENS3_ILi8192EEEEEEEEEEEDaRKT_RKT0_RKT1_RKT2_ENKUlRKT_RKT0_E_clISD_SJ_EEDaSZ_S12_) ;  /* 0xfffab2c000007944 */ /* 0x026fea0003c3ffff */
[----:B-----5:R2:W-:Y:S01]  /*632c0*/  STL.64 [R1+0x1410], R2 ;  /* 0x0014100201007387 */ /* 0x0205e20000100a00 */
[----:B------:R-:W-:-:S03]  /*632d0*/  MOV R6, 0x632f0 ;  /* 0x000632f000067802 */ /* 0x000fc60000000f00 */
[----:B-12---:R-:W-:Y:S05]  /*632e0*/  CALL.REL.NOINC `($_ZN7cutlass13device_kernelIN5flash19enable_sm80_to_sm89INS1_16FlashAttnBwdSm80INS1_25CollectiveMainloopBwdSm80ILi2ELi2EN4cute5tupleIJNS5_1CILi128EEES8_NS7_ILi64EEEEEENS_10bfloat16_tEfNS_4arch4Sm80ELb0ELb1ELb1ELb0ELb1ELb0ELb0ELb0ELi2ELi4ELi4ELi4ELb0EEENS1_21CollectiveEpilogueBwdISA_SB_SD_Li256ELb0ELb0ELi2EEENS1_19SingleTileSchedulerILb0ELb0ELb0ELi128EEEEEEEEEvNT_6ParamsE$_ZN4cute3eso3ESOILb0ELb0EJNS_5tupleIJNS_1CILi1EEENS3_ILi512EEEiEEENS3_ILi4096EEENS2_IJNS2_IJiiEEENS3_ILi8192EEEEEEEEC2ERKS6_RKS7_RKSA_) ;  /* 0xfffa364000007944 */ /* 0x006fea0003c3ffff */
[----:B-1----:R1:W5:Y:S04]  /*632f0*/  LDL R5, [R1+0x1430] ;  /* 0x0014300001057983 */ /* 0x0023680000100800 */
[----:B------:R1:W5:Y:S01]  /*63300*/  LDL.64 R2, [R1+0x1428] ;  /* 0x0014280001027983 */ /* 0x0003620000100a00 */
[----:B------:R-:W-:-:S03]  /*63310*/  MOV R6, 0x63330 ;  /* 0x0006333000067802 */ /* 0x000fc60000000f00 */
[----:B-1---5:R-:W-:Y:S05]  /*63320*/  CALL.REL.NOINC `($_ZN7cutlass13device_kernelIN5flash19enable_sm80_to_sm89INS1_16FlashAttnBwdSm80INS1_25CollectiveMainloopBwdSm80ILi2ELi2EN4cute5tupleIJNS5_1CILi128EEES8_NS7_ILi64EEEEEENS_10bfloat16_tEfNS_4arch4Sm80ELb0ELb1ELb1ELb0ELb1ELb0ELb0ELb0ELi2ELi4ELi4ELi4ELb0EEENS1_21CollectiveEpilogueBwdISA_SB_SD_Li256ELb0ELb0ELi2EEENS1_19SingleTileSchedulerILb0ELb0ELb0ELi128EEEEEEEEEvNT_6ParamsE$_ZN4cute5tupleIJNS0_IJNS0_IJNS_1CILi2EEES2_S2_EEES2_NS0_IJNS0_IJS2_S2_EEES2_EEEEEENS0_IJNS0_IJNS1_ILi1EEENS1_ILi512EEEiEEENS1_ILi4096EEENS0_IJNS0_IJiiEEENS1_ILi8192EEEEEEEEEEEC2ERKS6_RKSE_) ;  /* 0xfffa806000007944 */ /* 0x022fea0003c3ffff */
[----:B-1----:R1:W5:Y:S04]  /*63330*/  LDL R4, [R1+0x1430] ;  /* 0x0014300001047983 */ /* 0x0023680000100800 */
[----:B------:R1:W5:Y:S01]  /*63340*/  LDL.64 R2, [R1+0x1428] ;  /* 0x0014280001027983 */ /* 0x0003620000100a00 */
[----:B------:R-:W-:-:S05]  /*63350*/  LEA.HI R6, R11, R11, RZ, 0x1d ;  /* 0x0000000b0b067211 */ /* 0x000fca00078fe8ff */
[----:B------:R-:W-:Y:S01]  /*63360*/  IMAD.U32 R8, R9, 0x2, R6 ;  /* 0x0000000209087824 */ /* 0x000fe200078e0006 */
[----:B------:R-:W-:-:S04]  /*63370*/  MOV R6, 0x633a0 ;  /* 0x000633a000067802 */ /* 0x000fc80000000f00 */
[----:B------:R1:W-:Y:S03]  /*63380*/  STL [R1+0x1420], R8 ;  /* 0x0014200801007387 */ /* 0x0003e60000100800 */
[----:B-1---5:R-:W-:Y:S05]  /*63390*/  CALL.REL.NOINC `($_ZN7cutlass13device_kernelIN5flash19enable_sm80_to_sm89INS1_16FlashAttnBwdSm80INS1_25CollectiveMainloopBwdSm80ILi2ELi2EN4cute5tupleIJNS5_1CILi128EEES8_NS7_ILi64EEEEEENS_10bfloat16_tEfNS_4arch4Sm80ELb0ELb1ELb1ELb0ELb1ELb0ELb0ELb0ELi2ELi4ELi4ELi4ELb0EEENS1_21CollectiveEpilogueBwdISA_SB_SD_Li256ELb0ELb0ELi2EEENS1_19SingleTileSchedulerILb0ELb0ELb0ELi128EEEEEEEEEvNT_6ParamsE$_ZN4cute3eso3ESOILb0ELb0EJNS_6LayoutINS_5tupleIJNS3_IJNS_1CILi2EEES5_S5_EEES5_NS3_IJNS3_IJS5_S5_EEES5_EEEEEENS3_IJNS3_IJNS4_ILi1EEENS4_ILi512EEEiEEENS4_ILi4096EEENS3_IJNS3_IJiiEEENS4_ILi8192EEEEEEEEEEEjEEC2ERKSI_RKj) ;  /* 0xfffa3c1000007944 */ /* 0x022fea0003c3ffff */
        /* <DEDUP_REMOVED lines=9> */
[----:B-1----:R-:W-:Y:S05]  /*63430*/  CALL.REL.NOINC `($_ZN7cutlass13device_kernelIN5flash19enable_sm80_to_sm89INS1_16FlashAttnBwdSm80INS1_25CollectiveMainloopBwdSm80ILi2ELi2EN4cute5tupleIJNS5_1CILi128EEES8_NS7_ILi64EEEEEENS_10bfloat16_tEfNS_4arch4Sm80ELb0ELb1ELb1ELb0ELb1ELb0ELb0ELb0ELi2ELi4ELi4ELi4ELb0EEENS1_21CollectiveEpilogueBwdISA_SB_SD_Li256ELb0ELb0ELi2EEENS1_19SingleTileSchedulerILb0ELb0ELb0ELi128EEEEEEEEEvNT_6ParamsE$_ZN4cute3eso3ESOILb0ELb0EJNS_6LayoutINS_5tupleIJNS3_IJNS_1CILi2EEES5_S5_EEES5_NS3_IJNS3_IJS5_S5_EEES5_EEEEEENS3_IJNS3_IJNS4_ILi1EEENS4_ILi512EEEiEEENS4_ILi4096EEENS3_IJNS3_IJiiEEENS4_ILi8192EEEEEEEEEEENS_10ViewEngineINS_8smem_ptrIPN7cutlass10bfloat16_tEEEEEEEC2ERKSI_RKSP_) ;  /* 0xfffa3af000007944 */ /* 0x002fea0003c3ffff */
[----:B-1----:R1:W5:Y:S04]  /*63440*/  LDL R5, [R1+0x142c] ;  /* 0x00142c0001057983 */ /* 0x0023680000100800 */
[----:B------:R1:W5:Y:S01]  /*63450*/  LDL R3, [R1+0x1430] ;  /* 0x0014300001037983 */ /* 0x0003620000100800 */
[----:B------:R-:W-:-:S03]  /*63460*/  MOV R4, 0x63480 ;  /* 0x0006348000047802 */ /* 0x000fc60000000f00 */
[----:B-1---5:R-:W-:Y:S05]  /*63470*/  CALL.REL.NOINC `($_ZN7cutlass13device_kernelIN5flash19enable_sm80_to_sm89INS1_16FlashAttnBwdSm80INS1_25CollectiveMainloopBwdSm80ILi2ELi2EN4cute5tupleIJNS5_1CILi128EEES8_NS7_ILi64EEEEEENS_10bfloat16_tEfNS_4arch4Sm80ELb0ELb1ELb1ELb0ELb1ELb0ELb0ELb0ELi2ELi4ELi4ELi4ELb0EEENS1_21CollectiveEpilogueBwdISA_SB_SD_Li256ELb0ELb0ELi2EEENS1_19SingleTileSchedulerILb0ELb0ELb0ELi128EEEEEEEEEvNT_6ParamsE$_ZZN4cute4takeILi1ELi3ENS_5tupleIJNS1_IJNS_1CILi1EEENS2_ILi512EEEiEEENS2_ILi4096EEENS1_IJNS1_IJiiEEENS2_ILi8192EEEEEEEEEEEDaRKT1_ENKUlDpRKT_E_clIJS6_S9_EEEDaSH_) ;  /* 0xfffa9de000007944 */ /* 0x022fea0003c3ffff */
[----:B-----5:R2:W-:Y:S01]  /*63480*/  STL.64 [R1+0x1410], R2 ;  /* 0x0014100201007387 */ /* 0x0205e20000100a00 */
[----:B------:R-:W-:-:S03]  /*63490*/  MOV R4, 0x634b0 ;  /* 0x000634b000047802 */ /* 0x000fc60000000f00 */
[----:B-12---:R-:W-:Y:S05]  /*634a0*/  CALL.REL.NOINC `($_ZN7cutlass13device_kernelIN5flash19enable_sm80_to_sm89INS1_16FlashAttnBwdSm80INS1_25CollectiveMainloopBwdSm80ILi2ELi2EN4cute5tupleIJNS5_1CILi128EEES8_NS7_ILi64EEEEEENS_10bfloat16_tEfNS_4arch4Sm80ELb0ELb1ELb1ELb0ELb1ELb0ELb0ELb0ELi2ELi4ELi4ELi4ELb0EEENS1_21CollectiveEpilogueBwdISA_SB_SD_Li256ELb0ELb0ELi2EEENS1_19SingleTileSchedulerILb0ELb0ELb0ELi128EEEEEEEEEvNT_6ParamsE$_ZZN4cute16flatten_to_tupleINS_5tupleIJNS_1CILi4096EEENS1_IJNS1_IJiiEEENS2_ILi8192EEEEEEEEEEEDaRKT_ENKUlRKT_E_clIS6_EEDaSD_) ;  /* 0xfffa9ab000007944 */ /* 0x006fea0003c3ffff */
[----:B-----5:R2:W-:Y:S01]  /*634b0*/  STL.64 [R1+0x1428], R2 ;  /* 0x0014280201007387 */ /* 0x0205e20000100a00 */
[----:B------:R-:W-:-:S03]  /*634c0*/  MOV R4, 0x634e0 ;  /* 0x000634e000047802 */ /* 0x000fc60000000f00 */
[----:B-12---:R-:W-:Y:S05]  /*634d0*/  CALL.REL.NOINC `($_ZN7cutlass13device_kernelIN5flash19enable_sm80_to_sm89INS1_16FlashAttnBwdSm80INS1_25CollectiveMainloopBwdSm80ILi2ELi2EN4cute5tupleIJNS5_1CILi128EEES8_NS7_ILi64EEEEEENS_10bfloat16_tEfNS_4arch4Sm80ELb0ELb1ELb1ELb0ELb1ELb0ELb0ELb0ELi2ELi4ELi4ELi4ELb0EEENS1_21CollectiveEpilogueBwdISA_SB_SD_Li256ELb0ELb0ELi2EEENS1_19SingleTileSchedulerILb0ELb0ELb0ELi128EEEEEEEEEvNT_6ParamsE$_ZZN4cute12filter_tupleINS_5tupleIJNS_1CILi4096EEENS1_IJNS1_IJiiEEENS2_ILi8192EEEEEEEEEZNS_16flatten_to_tupleIS7_EEDaRKT_EUlRKT_E_EEDaSB_OT0_ENKUlDpSE_E_clIJNS1_IJS3_EEENS1_IJiiS5_EEEEEEDaSI_) ;  /* 0xfffa91c000007944 */ /* 0x006fea0003c3ffff */
        /* <DEDUP_REMOVED lines=21> */
[----:B--2--5:R-:W-:Y:S05]  /*63630*/  CALL.REL.NOINC `($_ZN7cutlass13device_kernelIN5flash19enable_sm80_to_sm89INS1_16FlashAttnBwdSm80INS1_25CollectiveMainloopBwdSm80ILi2ELi2EN4cute5tupleIJNS5_1CILi128EEES8_NS7_ILi64EEEEEENS_10bfloat16_tEfNS_4arch4Sm80ELb0ELb1ELb1ELb0ELb1ELb0ELb0ELb0ELi2ELi4ELi4ELi4ELb0EEENS1_21CollectiveEpilogueBwdISA_SB_SD_Li256ELb0ELb0ELi2EEENS1_19SingleTileSchedulerILb0ELb0ELb0ELi128EEEEEEEEEvNT_6ParamsE$_ZN4cute3eso3ESOILb1ELb0EJNS_14ComposedLayoutINS_7SwizzleILi3ELi3ELi3EEENS_1CILi0EEENS_6LayoutINS_5tupleIJNS8_IJNS8_IJNS5_ILi4EEENS5_ILi8EEEEEENS8_IJNS5_ILi2EEENS5_ILi1EEEEEEEEENS8_IJNS8_IJSC_SC_EEESB_EEEEEENS8_IJNS8_IJNS8_IJNS5_ILi128EEESD_EEENS8_IJSA_S6_EEEEEENS8_IJNS8_IJNS5_ILi64EEENS5_ILi512EEEEEENS8_IJNS5_ILi16EEENS5_ILi1024EEEEEEEEEEEEEEEENS_10ViewEngineINS_8smem_ptrIPN7cutlass10bfloat16_tEEEEEEEC2ERKSW_RKS13_) ;  /* 0xfffa4b6000007944 */ /* 0x024fea0003c3ffff */
[----:B-1----:R1:W5:Y:S04]  /*63640*/  LD.E R3, [R8.64+0xc] ;  /* 0x00000c0408037980 */ /* 0x002368000c101900 */
[----:B------:R1:W5:Y:S01]  /*63650*/  LDL.64 R90, [R1+0x1428] ;  /* 0x00142800015a7983 */ /* 0x0003620000100a00 */
[----:B------:R-:W-:Y:S02]  /*63660*/  MOV R2, R62 ;  /* 0x0000003e00027202 */ /* 0x000fe40000000f00 */
        /* <DEDUP_REMOVED lines=32> */
[----:B--2--5:R-:W-:Y:S05]  /*63870*/  CALL.REL.NOINC `($_ZN7cutlass13device_kernelIN5flash19enable_sm80_to_sm89INS1_16FlashAttnBwdSm80INS1_25CollectiveMainloopBwdSm80ILi2ELi2EN4cute5tupleIJNS5_1CILi128EEES8_NS7_ILi64EEEEEENS_10bfloat16_tEfNS_4arch4Sm80ELb0ELb1ELb1ELb0ELb1ELb0ELb0ELb0ELi2ELi4ELi4ELi4ELb0EEENS1_21CollectiveEpilogueBwdISA_SB_SD_Li256ELb0ELb0ELi2EEENS1_19SingleTileSchedulerILb0ELb0ELb0ELi128EEEEEEEEEvNT_6ParamsE$_ZZN4cute13to_mixed_bitsINS_5tupleIJNS1_IJNS_1CILi4EEENS2_ILi8EEEEEENS2_ILi2EEENS2_ILi1EEEEEENS1_IJNS1_IJNS2_ILi128EEENS2_ILi0EEEEEES4_SA_EEENS1_IJNS1_IJiiEEEiSA_EEEEEDaRKT_RKT0_RKT1_ENKUlRKT_RKT0_RKT1_E_clIS5_SB_SD_EEDaSQ_ST_SW_) ;  /* 0xfffa913000007944 */ /* 0x024fea0003c3ffff */
[----:B------:R-:W-:Y:S02]  /*63880*/  MOV R6, 0x638a0 ;  /* 0x000638a000067802 */ /* 0x000fe40000000f00 */
[----:B------:R-:W-:Y:S05]  /*63890*/  CALL.REL.NOINC `($_ZN7cutlass13device_kernelIN5flash19enable_sm80_to_sm89INS1_16FlashAttnBwdSm80INS1_25CollectiveMainloopBwdSm80ILi2ELi2EN4cute5tupleIJNS5_1CILi128EEES8_NS7_ILi64EEEEEENS_10bfloat16_tEfNS_4arch4Sm80ELb0ELb1ELb1ELb0ELb1ELb0ELb0ELb0ELi2ELi4ELi4ELi4ELb0EEENS1_21CollectiveEpilogueBwdISA_SB_SD_Li256ELb0ELb0ELi2EEENS1_19SingleTileSchedulerILb0ELb0ELb0ELi128EEEEEEEEEvNT_6ParamsE$_ZZN4cute13to_mixed_bitsINS_5tupleIJNS1_IJNS_1CILi4EEENS2_ILi8EEEEEENS2_ILi2EEENS2_ILi1EEEEEENS1_IJNS1_IJNS2_ILi128EEENS2_ILi0EEEEEES4_SA_EEENS1_IJNS1_IJiiEEEiSA_EEEEEDaRKT_RKT0_RKT1_ENKUlRKT_RKT0_RKT1_E_clIS6_S4_iEEDaSQ_ST_SW_) ;  /* 0xfffa918000007944 */ /* 0x000fea0003c3ffff */
[----:B------:R-:W-:Y:S02]  /*638a0*/  MOV R5, R2 ;  /* 0x0000000200057202 */ /* 0x000fe40000000f00 */
[----:B------:R-:W-:Y:S02]  /*638b0*/  MOV R2, 0x638d0 ;  /* 0x000638d000027802 */ /* 0x000fe40000000f00 */
[----:B------:R-:W-:Y:S05]  /*638c0*/  CALL.REL.NOINC `($_ZN7cutlass13device_kernelIN5flash19enable_sm80_to_sm89INS1_16FlashAttnBwdSm80INS1_25CollectiveMainloopBwdSm80ILi2ELi2EN4cute5tupleIJNS5_1CILi128EEES8_NS7_ILi64EEEEEENS_10bfloat16_tEfNS_4arch4Sm80ELb0ELb1ELb1ELb0ELb1ELb0ELb0ELb0ELi2ELi4ELi4ELi4ELb0EEENS1_21CollectiveEpilogueBwdISA_SB_SD_Li256ELb0ELb0ELi2EEENS1_19SingleTileSchedulerILb0ELb0ELb0ELi128EEEEEEEEEvNT_6ParamsE$_ZZN4cute13to_mixed_bitsINS_5tupleIJNS1_IJNS_1CILi4EEENS2_ILi8EEEEEENS2_ILi2EEENS2_ILi1EEEEEENS1_IJNS1_IJNS2_ILi128EEENS2_ILi0EEEEEES4_SA_EEENS1_IJNS1_IJiiEEEiSA_EEEEEDaRKT_RKT0_RKT1_ENKUlDpRKT_E_clIJNS_9MixedBitsILj0ELj384EEENSU_ILj0ELj8EEENS2_ILj0EEEEEEDaSR_) ;  /* 0xfffa90a000007944 */ /* 0x000fea0003c3ffff */
        /* <DEDUP_REMOVED lines=11> */
[----:B-1----:R-:W-:Y:S05]  /*63980*/  CALL.REL.NOINC `($_ZN7cutlass13device_kernelIN5flash19enable_sm80_to_sm89INS1_16FlashAttnBwdSm80INS1_25CollectiveMainloopBwdSm80ILi2ELi2EN4cute5tupleIJNS5_1CILi128EEES8_NS7_ILi64EEEEEENS_10bfloat16_tEfNS_4arch4Sm80ELb0ELb1ELb1ELb0ELb1ELb0ELb0ELb0ELi2ELi4ELi4ELi4ELb0EEENS1_21CollectiveEpilogueBwdISA_SB_SD_Li256ELb0ELb0ELi2EEENS1_19SingleTileSchedulerILb0ELb0ELb0ELi128EEEEEEEEEvNT_6ParamsE$_ZN4cute3eso3ESOILb1ELb0EJNS_1CILi8EEEiiEEC2ERKS3_RKiS8_) ;  /* 0xfffa523000007944 */ /* 0x002fea0003c3ffff */
[----:B-1----:R1:W5:Y:S01]  /*63990*/  LDL.64 R2, [R1+0x1428] ;  /* 0x0014280001027983 */ /* 0x0023620000100a00 */
[----:B------:R-:W-:Y:S01]  /*639a0*/  IMAD.MOV.U32 R5, RZ, RZ, 0x48 ;  /* 0x00000048ff057424 */ /* 0x000fe200078e00ff */
[----:B------:R-:W-:Y:S02]  /*639b0*/  LOP3.LUT P0, RZ, R9, 0x8, RZ, 0xc0, !PT ;  /* 0x0000000809ff7812 */ /* 0x000fe4000780c0ff */
[----:B------:R-:W-:Y:S02]  /*639c0*/  MOV R6, 0x639f0 ;  /* 0x000639f000067802 */ /* 0x000fe40000000f00 */
[----:B------:R-:W-:-:S04]  /*639d0*/  SEL R5, R5, 0x38, !P0 ;  /* 0x0000003805057807 */ /* 0x000fc80004000000 */
[----:B-1---5:R-:W-:Y:S05]  /*639e0*/  CALL.REL.NOINC `($_ZN7cutlass13device_kernelIN5flash19enable_sm80_to_sm89INS1_16FlashAttnBwdSm80INS1_25CollectiveMainloopBwdSm80ILi2ELi2EN4cute5tupleIJNS5_1CILi128EEES8_NS7_ILi64EEEEEENS_10bfloat16_tEfNS_4arch4Sm80ELb0ELb1ELb1ELb0ELb1ELb0ELb0ELb0ELi2ELi4ELi4ELi4ELb0EEENS1_21CollectiveEpilogueBwdISA_SB_SD_Li256ELb0ELb0ELi2EEENS1_19SingleTileSchedulerILb0ELb0ELb0ELi128EEEEEEEEEvNT_6ParamsE$_ZN4cute3eso3ESOILb0ELb1EJiNS_1CILi144EEENS2_ILi288EEEEEC2ERKiRKS3_RKS4_) ;  /* 0xfffa44b000007944 */ /* 0x022fea0003c3ffff */
[----:B------:R-:W2:Y:S01]  /*639f0*/  LDL R8, [R1+0x1428] ;  /* 0x0014280001087983 */ /* 0x000ea20000100800 */
[----:B-1----:R-:W-:Y:S02]  /*63a00*/  MOV R4, R22 ;  /* 0x0000001600047202 */ /* 0x002fe40000000f00 */
[----:B------:R-:W-:Y:S01]  /*63a10*/  MOV R6, 0x63a40 ;  /* 0x00063a4000067802 */ /* 0x000fe20000000f00 */
[----:B--2---:R1:W-:Y:S04]  /*63a20*/  STL [R1+0x1470], R8 ;  /* 0x0014700801007387 */ /* 0x0043e80000100800 */
[----:B-1----:R-:W-:Y:S05]  /*63a30*/  CALL.REL.NOINC `($_ZN7cutlass13device_kernelIN5flash19enable_sm80_to_sm89INS1_16FlashAttnBwdSm80INS1_25CollectiveMainloopBwdSm80ILi2ELi2EN4cute5tupleIJNS5_1CILi128EEES8_NS7_ILi64EEEEEENS_10bfloat16_tEfNS_4arch4Sm80ELb0ELb1ELb1ELb0ELb1ELb0ELb0ELb0ELi2ELi4ELi4ELi4ELb0EEENS1_21CollectiveEpilogueBwdISA_SB_SD_Li256ELb0ELb0ELi2EEENS1_19SingleTileSchedulerILb0ELb0ELb0ELi128EEEEEEEEEvNT_6ParamsE$_ZN4cute3eso3ESOILb1ELb0EJNS_1CILi1EEENS_5tupleIJNS2_ILi8EEEiiEEENS2_ILi64EEENS4_IJiNS2_ILi144EEENS2_ILi288EEEEEENS2_ILi512EEEEEC2ERKS3_RKS6_RKS7_RKSA_RKSB_) ;  /* 0xfffa4ca000007944 */ /* 0x002fea0003c3ffff */
[----:B-1----:R1:W5:Y:S04]  /*63a40*/  LDL R5, [R1+0x1430] ;  /* 0x0014300001057983 */ /* 0x0023680000100800 */
[----:B------:R1:W5:Y:S01]  /*63a50*/  LDL.64 R2, [R1+0x1428] ;  /* 0x0014280001027983 */ /* 0x0003620000100a00 */
[----:B------:R-:W-:-:S03]  /*63a60*/  MOV R6, 0x63a80 ;  /* 0x00063a8000067802 */ /* 0x000fc60000000f00 */
[----:B-1---5:R-:W-:Y:S05]  /*63a70*/  CALL.REL.NOINC `($_ZN7cutlass13device_kernelIN5flash19enable_sm80_to_sm89INS1_16FlashAttnBwdSm80INS1_25CollectiveMainloopBwdSm80ILi2ELi2EN4cute5tupleIJNS5_1CILi128EEES8_NS7_ILi64EEEEEENS_10bfloat16_tEfNS_4arch4Sm80ELb0ELb1ELb1ELb0ELb1ELb0ELb0ELb0ELi2ELi4ELi4ELi4ELb0EEENS1_21CollectiveEpilogueBwdISA_SB_SD_Li256ELb0ELb0ELi2EEENS1_19SingleTileSchedulerILb0ELb0ELb0ELi128EEEEEEEEEvNT_6ParamsE$_ZN4cute5tupleIJNS0_IJNS_1CILi8EEENS0_IJNS1_ILi2EEES3_S3_EEENS1_ILi1EEES4_S5_EEENS0_IJS5_NS0_IJS2_iiEEENS1_ILi64EEENS0_IJiNS1_ILi144EEENS1_ILi288EEEEEENS1_ILi512EEEEEEEEC2ERKS6_RKSD_) ;  /* 0xfffa7d7000007944 */ /* 0x022fea0003c3ffff */
[----:B------:R2:W5:Y:S04]  /*63a80*/  LDL R6, [R1+0x1430] ;  /* 0x0014300001067983 */ /* 0x0005680000100800 */
[----:B-1----:R2:W5:Y:S01]  /*63a90*/  LDL.64 R2, [R1+0x1428] ;  /* 0x0014280001027983 */ /* 0x0025620000100a00 */
[----:B------:R-:W-:-:S03]  /*63aa0*/  MOV R4, 0x63ac0 ;  /* 0x00063ac000047802 */ /* 0x000fc60000000f00 */
[----:B--2--5:R-:W-:Y:S05]  /*63ab0*/  CALL.REL.NOINC `($_ZN7cutlass13device_kernelIN5flash19enable_sm80_to_sm89INS1_16FlashAttnBwdSm80INS1_25CollectiveMainloopBwdSm80ILi2ELi2EN4cute5tupleIJNS5_1CILi128EEES8_NS7_ILi64EEEEEENS_10bfloat16_tEfNS_4arch4Sm80ELb0ELb1ELb1ELb0ELb1ELb0ELb0ELb0ELi2ELi4ELi4ELi4ELb0EEENS1_21CollectiveEpilogueBwdISA_SB_SD_Li256ELb0ELb0ELi2EEENS1_19SingleTileSchedulerILb0ELb0ELb0ELi128EEEEEEEEEvNT_6ParamsE$_ZZN4cute7flattenINS_5tupleIJNS_1CILi1EEENS1_IJNS2_ILi8EEEiiEEENS2_ILi64EEENS1_IJiNS2_ILi144EEENS2_ILi288EEEEEENS2_ILi512EEEEEEEEDaRKT_ENKUlRKT_E_clIS5_EEDaSH_) ;  /* 0xfffac18000007944 */ /* 0x024fea0003c3ffff */
[----:B------:R1:W-:Y:S01]  /*63ac0*/  STL.64 [R1+0x1428], R2 ;  /* 0x0014280201007387 */ /* 0x0003e20000100a00 */
[----:B------:R-:W-:-:S02]  /*63ad0*/  MOV R5, R6 ;  /* 0x0000000600057202 */ /* 0x000fc40000000f00 */
[----:B------:R-:W-:Y:S02]  /*63ae0*/  MOV R4, 0x63b00 ;  /* 0x00063b0000047802 */ /* 0x000fe40000000f00 */
[----:B-1----:R-:W-:Y:S05]  /*63af0*/  CALL.REL.NOINC `($_ZN7cutlass13device_kernelIN5flash19enable_sm80_to_sm89INS1_16FlashAttnBwdSm80INS1_25CollectiveMainloopBwdSm80ILi2ELi2EN4cute5tupleIJNS5_1CILi128EEES8_NS7_ILi64EEEEEENS_10bfloat16_tEfNS_4arch4Sm80ELb0ELb1ELb1ELb0ELb1ELb0ELb0ELb0ELi2ELi4ELi4ELi4ELb0EEENS1_21CollectiveEpilogueBwdISA_SB_SD_Li256ELb0ELb0ELi2EEENS1_19SingleTileSchedulerILb0ELb0ELb0ELi128EEEEEEEEEvNT_6ParamsE$_ZZN4cute7flattenINS_5tupleIJNS_1CILi1EEENS1_IJNS2_ILi8EEEiiEEENS2_ILi64EEENS1_IJiNS2_ILi144EEENS2_ILi288EEEEEENS2_ILi512EEEEEEEEDaRKT_ENKUlRKT_E_clIS9_EEDaSH_) ;  /* 0xfffac16000007944 */ /* 0x002fea0003c3ffff */
[----:B------:R1:W-:Y:S01]  /*63b00*/  STL [R1+0x1410], R2 ;  /* 0x0014100201007387 */ /* 0x0003e20000100800 */
[----:B------:R-:W-:Y:S02]  /*63b10*/  MOV R22, R69 ;  /* 0x0000004500167202 */ /* 0x000fe40000000f00 */
[----:B------:R-:W-:Y:S02]  /*63b20*/  MOV R4, 0x63b40 ;  /* 0x00063b4000047802 */ /* 0x000fe40000000f00 */
[----:B-1----:R-:W-:Y:S05]  /*63b30*/  CALL.REL.NOINC `($_ZN7cutlass13device_kernelIN5flash19enable_sm80_to_sm89INS1_16FlashAttnBwdSm80INS1_25CollectiveMainloopBwdSm80ILi2ELi2EN4cute5tupleIJNS5_1CILi128EEES8_NS7_ILi64EEEEEENS_10bfloat16_tEfNS_4arch4Sm80ELb0ELb1ELb1ELb0ELb1ELb0ELb0ELb0ELi2ELi4ELi4ELi4ELb0EEENS1_21CollectiveEpilogueBwdISA_SB_SD_Li256ELb0ELb0ELi2EEENS1_19SingleTileSchedulerILb0ELb0ELb0ELi128EEEEEEEEEvNT_6ParamsE$_ZZN4cute12filter_tupleINS_5tupleIJNS_1CILi1EEENS1_IJNS2_ILi8EEEiiEEENS2_ILi64EEENS1_IJiNS2_ILi144EEENS2_ILi288EEEEEENS2_ILi512EEEEEEZNS_7flattenISB_EEDaRKT_EUlRKT_E_EEDaSF_OT0_ENKUlDpSI_E_clIJNS1_IJS3_EEES5_NS1_IJS6_EEES9_NS1_IJSA_EEEEEEDaSM_) ;  /* 0xfffa89d000007944 */ /* 0x002fea0003c3ffff */
[----:B------:R-:W-:Y:S02]  /*63b40*/  MOV R6, 0x63b60 ;  /* 0x00063b6000067802 */ /* 0x000fe40000000f00 */
[----:B--2--5:R-:W-:Y:S05]  /*63b50*/  CALL.REL.NOINC `($_ZN7cutlass13device_kernelIN5flash19enable_sm80_to_sm89INS1_16FlashAttnBwdSm80INS1_25CollectiveMainloopBwdSm80ILi2ELi2EN4cute5tupleIJNS5_1CILi128EEES8_NS7_ILi64EEEEEENS_10bfloat16_tEfNS_4arch4Sm80ELb0ELb1ELb1ELb0ELb1ELb0ELb0ELb0ELi2ELi4ELi4ELi4ELb0EEENS1_21CollectiveEpilogueBwdISA_SB_SD_Li256ELb0ELb0ELi2EEENS1_19SingleTileSchedulerILb0ELb0ELb0ELi128EEEEEEEEEvNT_6ParamsE$_ZN4cute3eso3ESOILb0ELb1EJiNS_1CILi144EEENS2_ILi512EEEEEC2ERKiRKS3_RKS4_) ;  /* 0xfffa438000007944 */ /* 0x024fea0003c3ffff */
[----:B------:R-:W2:Y:S01]  /*63b60*/  LDL R6, [R1+0x1428] ;  /* 0x0014280001067983 */ /* 0x000ea20000100800 */
[----:B-1----:R-:W-:Y:S02]  /*63b70*/  MOV R4, R13 ;  /* 0x0000000d00047202 */ /* 0x002fe40000000f00 */
[----:B------:R-:W-:Y:S01]  /*63b80*/  MOV R8, 0x63bb0 ;  /* 0x00063bb000087802 */ /* 0x000fe20000000f00 */
[----:B--2---:R1:W-:Y:S04]  /*63b90*/  STL [R1+0x145c], R6 ;  /* 0x00145c0601007387 */ /* 0x0043e80000100800 */
[----:B-1----:R-:W-:Y:S05]  /*63ba0*/  CALL.REL.NOINC `($_ZN7cutlass13device_kernelIN5flash19enable_sm80_to_sm89INS1_16FlashAttnBwdSm80INS1_25CollectiveMainloopBwdSm80ILi2ELi2EN4cute5tupleIJNS5_1CILi128EEES8_NS7_ILi64EEEEEENS_10bfloat16_tEfNS_4arch4Sm80ELb0ELb1ELb1ELb0ELb1ELb0ELb0ELb0ELi2ELi4ELi4ELi4ELb0EEENS1_21CollectiveEpilogueBwdISA_SB_SD_Li256ELb0ELb0ELi2EEENS1_19SingleTileSchedulerILb0ELb0ELb0ELi128EEEEEEEEEvNT_6ParamsE$_ZN4cute3eso3ESOILb0ELb0EJiiNS_1CILi144EEENS2_ILi512EEEEEC2ERKiS7_RKS3_RKS4_) ;  /* 0xfffa3c7000007944 */ /* 0x002fea0003c3ffff */
[----:B-1----:R-:W2:Y:S01]  /*63bb0*/  LDL.64 R4, [R1+0x1428] ;  /* 0x0014280001047983 */ /* 0x002ea20000100a00 */
[----:B------:R-:W-:Y:S01]  /*63bc0*/  IMAD.MOV.U32 R3, RZ, RZ, R12 ;  /* 0x000000ffff037224 */ /* 0x000fe200078e000c */
[----:B------:R-:W-:Y:S02]  /*63bd0*/  IADD3 R7, R60, 0xd8, RZ ;  /* 0x000000d83c077810 */ /* 0x000fe40007ffe0ff */
[----:B------:R-:W-:Y:S01]  /*63be0*/  MOV R6, 0x63c20 ;  /* 0x00063c2000067802 */ /* 0x000fe20000000f00 */
[----:B--2---:R1:W-:Y:S04]  /*63bf0*/  STL [R1+0x1454], R4 ;  /* 0x0014540401007387 */ /* 0x0043e80000100800 */
[----:B------:R1:W-:Y:S02]  /*63c00*/  STL [R1+0x1458], R5 ;  /* 0x0014580501007387 */ /* 0x0003e40000100800 */
[----:B-1----:R-:W-:Y:S05]  /*63c10*/  CALL.REL.NOINC `($_ZN7cutlass13device_kernelIN5flash19enable_sm80_to_sm89INS1_16FlashAttnBwdSm80INS1_25CollectiveMainloopBwdSm80ILi2ELi2EN4cute5tupleIJNS5_1CILi128EEES8_NS7_ILi64EEEEEENS_10bfloat16_tEfNS_4arch4Sm80ELb0ELb1ELb1ELb0ELb1ELb0ELb0ELb0ELi2ELi4ELi4ELi4ELb0EEENS1_21CollectiveEpilogueBwdISA_SB_SD_Li256ELb0ELb0ELi2EEENS1_19SingleTileSchedulerILb0ELb0ELb0ELi128EEEEEEEEEvNT_6ParamsE$_ZN4cute3eso3ESOILb0ELb0EJiiiNS_1CILi144EEENS2_ILi512EEEEEC2ERKiS7_S7_RKS3_RKS4_) ;  /* 0xfffa3ea000007944 */ /* 0x002fea0003c3ffff */
[----:B-1----:R-:W2:Y:S04]  /*63c20*/  LDL.64 R2, [R1+0x1410] ;  /* 0x0014100001027983 */ /* 0x002ea80000100a00 */
[----:B------:R-:W3:Y:S01]  /*63c30*/  LDL R6, [R1+0x1418] ;  /* 0x0014180001067983 */ /* 0x000ee20000100800 */
[----:B------:R-:W-:-:S03]  /*63c40*/  MOV R4, 0x63c80 ;  /* 0x00063c8000047802 */ /* 0x000fc60000000f00 */
[----:B--2---:R1:W-:Y:S04]  /*63c50*/  STL.64 [R1+0x1428], R2 ;  /* 0x0014280201007387 */ /* 0x0043e80000100a00 */
[----:B---3--:R1:W-:Y:S02]  /*63c60*/  STL [R1+0x1430], R6 ;  /* 0x0014300601007387 */ /* 0x0083e40000100800 */
[----:B-1----:R-:W-:Y:S05]  /*63c70*/  CALL.REL.NOINC `($_ZN7cutlass13device_kernelIN5flash19enable_sm80_to_sm89INS1_16FlashAttnBwdSm80INS1_25CollectiveMainloopBwdSm80ILi2ELi2EN4cute5tupleIJNS5_1CILi128EEES8_NS7_ILi64EEEEEENS_10bfloat16_tEfNS_4arch4Sm80ELb0ELb1ELb1ELb0ELb1ELb0ELb0ELb0ELi2ELi4ELi4ELi4ELb0EEENS1_21CollectiveEpilogueBwdISA_SB_SD_Li256ELb0ELb0ELi2EEENS1_19SingleTileSchedulerILb0ELb0ELb0ELi128EEEEEEEEEvNT_6ParamsE$_ZN4cute3eso3ESOILb1ELb0EJNS_1CILi8EEEiiiNS2_ILi144EEENS2_ILi512EEEEEC2ERKS3_RKiSA_SA_RKS4_RKS5_) ;  /* 0xfffa4fb000007944 */ /* 0x002fea0003c3ffff */
[----:B-1----:R-:W2:Y:S04]  /*63c80*/  LDL.64 R2, [R1+0x1448] ;  /* 0x0014480001027983 */ /* 0x002ea80000100a00 */
[----:B------:R-:W3:Y:S01]  /*63c90*/  LDL R8, [R1+0x1450] ;  /* 0x0014500001087983 */ /* 0x000ee20000100800 */
[C---:B------:R-:W-:Y:S02]  /*63ca0*/  IADD3 R7, R60.reuse, 0x94, RZ ;  /* 0x000000943c077810 */ /* 0x040fe40007ffe0ff */
[----:B------:R-:W-:-:S02]  /*63cb0*/  IADD3 R6, R60, 0x98, RZ ;  /* 0x000000983c067810 */ /* 0x000fc40007ffe0ff */
[----:B------:R-:W-:Y:S01]  /*63cc0*/  MOV R4, 0x63d00 ;  /* 0x00063d0000047802 */ /* 0x000fe20000000f00 */
[----:B--2---:R1:W-:Y:S04]  /*63cd0*/  STL.64 [R1+0x1410], R2 ;  /* 0x0014100201007387 */ /* 0x0043e80000100a00 */
[----:B---3--:R1:W-:Y:S02]  /*63ce0*/  STL [R1+0x1418], R8 ;  /* 0x0014180801007387 */ /* 0x0083e40000100800 */
[----:B-1----:R-:W-:Y:S05]  /*63cf0*/  CALL.REL.NOINC `($_ZN7cutlass13device_kernelIN5flash19enable_sm80_to_sm89INS1_16FlashAttnBwdSm80INS1_25CollectiveMainloopBwdSm80ILi2ELi2EN4cute5tupleIJNS5_1CILi128EEES8_NS7_ILi64EEEEEENS_10bfloat16_tEfNS_4arch4Sm80ELb0ELb1ELb1ELb0ELb1ELb0ELb0ELb0ELi2ELi4ELi4ELi4ELb0EEENS1_21CollectiveEpilogueBwdISA_SB_SD_Li256ELb0ELb0ELi2EEENS1_19SingleTileSchedulerILb0ELb0ELb0ELi128EEEEEEEEEvNT_6ParamsE$_ZN4cute3eso3ESOILb1ELb0EJNS_1CILi1EEEiiiNS2_ILi144EEENS2_ILi512EEEEEC2ERKS3_RKiSA_SA_RKS4_RKS5_) ;  /* 0xfffa4b0000007944 */ /* 0x002fea0003c3ffff */
[----:B-1----:R1:W5:Y:S04]  /*63d00*/  LDL R5, [R1+0x1450] ;  /* 0x0014500001057983 */ /* 0x0023680000100800 */
[----:B------:R1:W5:Y:S01]  /*63d10*/  LDL.64 R2, [R1+0x1448] ;  /* 0x0014480001027983 */ /* 0x0003620000100a00 */
[----:B------:R-:W-:-:S03]  /*63d20*/  MOV R6, 0x63d40 ;  /* 0x00063d4000067802 */ /* 0x000fc60000000f00 */
[----:B-1---5:R-:W-:Y:S05]  /*63d30*/  CALL.REL.NOINC `($_ZN7cutlass13device_kernelIN5flash19enable_sm80_to_sm89INS1_16FlashAttnBwdSm80INS1_25CollectiveMainloopBwdSm80ILi2ELi2EN4cute5tupleIJNS5_1CILi128EEES8_NS7_ILi64EEEEEENS_10bfloat16_tEfNS_4arch4Sm80ELb0ELb1ELb1ELb0ELb1ELb0ELb0ELb0ELi2ELi4ELi4ELi4ELb0EEENS1_21CollectiveEpilogueBwdISA_SB_SD_Li256ELb0ELb0ELi2EEENS1_19SingleTileSchedulerILb0ELb0ELb0ELi128EEEEEEEEEvNT_6ParamsE$_ZN4cute5tupleIJNS0_IJNS_1CILi16EEENS1_ILi2EEES3_S3_NS1_ILi4EEES3_EEENS0_IJNS1_ILi1EEEiiiNS1_ILi144EEENS1_ILi512EEEEEEEEC2ERKS5_RKS9_) ;  /* 0xfffa782000007944 */ /* 0x022fea0003c3ffff */
        /* <DEDUP_REMOVED lines=10> */
[----:B-1----:R-:W-:Y:S05]  /*63de0*/  CALL.REL.NOINC `($_ZN7cutlass13device_kernelIN5flash19enable_sm80_to_sm89INS1_16FlashAttnBwdSm80INS1_25CollectiveMainloopBwdSm80ILi2ELi2EN4cute5tupleIJNS5_1CILi128EEES8_NS7_ILi64EEEEEENS_10bfloat16_tEfNS_4arch4Sm80ELb0ELb1ELb1ELb0ELb1ELb0ELb0ELb0ELi2ELi4ELi4ELi4ELb0EEENS1_21CollectiveEpilogueBwdISA_SB_SD_Li256ELb0ELb0ELi2EEENS1_19SingleTileSchedulerILb0ELb0ELb0ELi128EEEEEEEEEvNT_6ParamsE$_ZZN4cute6detail16composition_implINS_5tupleIJNS_1CILi16EEENS3_ILi2EEES5_S5_NS3_ILi4EEES5_EEENS2_IJNS3_ILi1EEEiiiNS3_ILi144EEENS3_ILi512EEEEEENS2_IJNS2_IJS5_S5_EEES6_NS3_ILi8EEEEEENS2_IJNS2_IJNS3_ILi64EEESA_EEES4_NS3_ILi1024EEEEEEEEDaRKT_RKT0_RKT1_RKT2_ENKUlRKT_RKT0_E_clISC_SG_EEDaSX_S10_) ;  /* 0xfffa9c7000007944 */ /* 0x002fea0003c3ffff */
[----:B------:R-:W-:Y:S01]  /*63df0*/  IMAD.MOV.U32 R5, RZ, RZ, R16 ;  /* 0x000000ffff057224 */ /* 0x000fe200078e0010 */
[----:B------:R-:W-:Y:S01]  /*63e00*/  MOV R3, R14 ;  /* 0x0000000e00037202 */ /* 0x000fe20000000f00 */
[----:B------:R-:W-:Y:S01]  /*63e10*/  IMAD.MOV.U32 R22, RZ, RZ, R15 ;  /* 0x000000ffff167224 */ /* 0x000fe200078e000f */
[----:B------:R-:W-:Y:S02]  /*63e20*/  MOV R16, 0x63e40 ;  /* 0x00063e4000107802 */ /* 0x000fe40000000f00 */
[----:B--2--5:R-:W-:Y:S05]  /*63e30*/  CALL.REL.NOINC `($_ZN7cutlass13device_kernelIN5flash19enable_sm80_to_sm89INS1_16FlashAttnBwdSm80INS1_25CollectiveMainloopBwdSm80ILi2ELi2EN4cute5tupleIJNS5_1CILi128EEES8_NS7_ILi64EEEEEENS_10bfloat16_tEfNS_4arch4Sm80ELb0ELb1ELb1ELb0ELb1ELb0ELb0ELb0ELi2ELi4ELi4ELi4ELb0EEENS1_21CollectiveEpilogueBwdISA_SB_SD_Li256ELb0ELb0ELi2EEENS1_19SingleTileSchedulerILb0ELb0ELb0ELi128EEEEEEEEEvNT_6ParamsE$_ZZN4cute6detail16composition_implINS_5tupleIJNS_1CILi16EEENS3_ILi2EEES5_S5_NS3_ILi4EEES5_EEENS2_IJNS3_ILi1EEEiiiNS3_ILi144EEENS3_ILi512EEEEEENS2_IJNS2_IJS5_S5_EEES6_NS3_ILi8EEEEEENS2_IJNS2_IJNS3_ILi64EEESA_EEES4_NS3_ILi1024EEEEEEEEDaRKT_RKT0_RKT1_RKT2_ENKUlRKT_RKT0_E_clIS6_S4_EEDaSX_S10_) ;  /* 0xfffa99a000007944 */ /* 0x024fea0003c3ffff */
[----:B-----5:R2:W-:Y:S01]  /*63e40*/  STL.64 [R1+0x1410], R2 ;  /* 0x0014100201007387 */ /* 0x0205e20000100a00 */
[----:B------:R-:W-:-:S03]  /*63e50*/  MOV R4, 0x63e70 ;  /* 0x00063e7000047802 */ /* 0x000fc60000000f00 */
[----:B-12---:R-:W-:Y:S05]  /*63e60*/  CALL.REL.NOINC `($_ZN7cutlass13device_kernelIN5flash19enable_sm80_to_sm89INS1_16FlashAttnBwdSm80INS1_25CollectiveMainloopBwdSm80ILi2ELi2EN4cute5tupleIJNS5_1CILi128EEES8_NS7_ILi64EEEEEENS_10bfloat16_tEfNS_4arch4Sm80ELb0ELb1ELb1ELb0ELb1ELb0ELb0ELb0ELi2ELi4ELi4ELi4ELb0EEENS1_21CollectiveEpilogueBwdISA_SB_SD_Li256ELb0ELb0ELi2EEENS1_19SingleTileSchedulerILb0ELb0ELb0ELi128EEEEEEEEEvNT_6ParamsE$_ZN4cute3eso3ESOILb0ELb0EJNS_5tupleIJiNS_1CILi512EEEEEENS2_IJiiEEENS3_ILi1024EEEEEC2ERKS5_RKS6_RKS7_) ;  /* 0xfffa2c8000007944 */ /* 0x006fea0003c3ffff */
[----:B------:R2:W5:Y:S04]  /*63e70*/  LDL R5, [R1+0x1430] ;  /* 0x0014300001057983 */ /* 0x0005680000100800 */
[----:B-1----:R2:W5:Y:S01]  /*63e80*/  LDL.64 R2, [R1+0x1428] ;  /* 0x0014280001027983 */ /* 0x0025620000100a00 */
[----:B------:R-:W-:-:S03]  /*63e90*/  MOV R6, 0x63eb0 ;  /* 0x00063eb000067802 */ /* 0x000fc60000000f00 */
        /* <DEDUP_REMOVED lines=28> */
[----:B------:R-:W-:-:S03]  /*64060*/  MOV R4, 0x64080 ;  /* 0x0006408000047802 */ /* 0x000fc60000000f00 */
        /* <DEDUP_REMOVED lines=24> */
[----:B-12--5:R-:W-:Y:S05]  /*641f0*/  CALL.REL.NOINC `($_ZN7cutlass13device_kernelIN5flash19enable_sm80_to_sm89INS1_16FlashAttnBwdSm80INS1_25CollectiveMainloopBwdSm80ILi2ELi2EN4cute5tupleIJNS5_1CILi128EEES8_NS7_ILi64EEEEEENS_10bfloat16_tEfNS_4arch4Sm80ELb0ELb1ELb1ELb0ELb1ELb0ELb0ELb0ELi2ELi4ELi4ELi4ELb0EEENS1_21CollectiveEpilogueBwdISA_SB_SD_Li256ELb0ELb0ELi2EEENS1_19SingleTileSchedulerILb0ELb0ELb0ELi128EEEEEEEEEvNT_6ParamsE$_ZN4cute3eso3ESOILb1ELb0EJNS_6LayoutINS_5tupleIJNS3_IJNS_1CILi8EEENS4_ILi1EEEEEENS4_ILi2EEENS3_IJNS4_ILi4EEES8_EEEEEENS3_IJNS3_IJS6_NS4_ILi0EEEEEES5_NS3_IJNS4_ILi32EEENS4_ILi16EEEEEEEEEEENS_10ViewEngineIPN7cutlass10bfloat16_tEEEEEC2ERKSI_RKSN_) ;  /* 0xfffa6bd000007944 */ /* 0x026fea0003c3ffff */
[----:B------:R2:W5:Y:S01]  /*64200*/  LDL.64 R74, [R1+0x1410] ;  /* 0x00141000014a7983 */ /* 0x0005620000100a00 */
[----:B------:R-:W-:Y:S01]  /*64210*/  IMAD.MOV.U32 R6, RZ, RZ, R70 ;  /* 0x000000ffff067224 */ /* 0x000fe200078e0046 */
[----:B------:R-:W-:-:S02]  /*64220*/  MOV R3, R71 ;  /* 0x0000004700037202 */ /* 0x000fc40000000f00 */
[----:B------:R-:W-:Y:S02]  /*64230*/  MOV R4, 0x64250 ;  /* 0x0006425000047802 */ /* 0x000fe40000000f00 */
[----:B-12--5:R-:W-:Y:S05]  /*64240*/  CALL.REL.NOINC `($_ZN7cutlass13device_kernelIN5flash19enable_sm80_to_sm89INS1_16FlashAttnBwdSm80INS1_25CollectiveMainloopBwdSm80ILi2ELi2EN4cute5tupleIJNS5_1CILi128EEES8_NS7_ILi64EEEEEENS_10bfloat16_tEfNS_4arch4Sm80ELb0ELb1ELb1ELb0ELb1ELb0ELb0ELb0ELi2ELi4ELi4ELi4ELb0EEENS1_21CollectiveEpilogueBwdISA_SB_SD_Li256ELb0ELb0ELi2EEENS1_19SingleTileSchedulerILb0ELb0ELb0ELi128EEEEEEEEEvNT_6ParamsE$_ZN4cute3eso3ESOILb1ELb0EJNS_6LayoutINS_5tupleIJNS3_IJNS3_IJNS_1CILi4EEENS4_ILi2EEEEEENS4_ILi1EEEEEES6_NS4_ILi8EEEEEENS3_IJNS3_IJNS3_IJS8_NS4_ILi32EEEEEENS4_ILi0EEEEEENS4_ILi64EEES5_EEEEENS_10ViewEngineIPN7cutlass10bfloat16_tEEEEEC2ERKSI_RKSN_) ;  /* 0xfffa582000007944 */ /* 0x026fea0003c3ffff */
[----:B------:R2:W5:Y:S04]  /*64250*/  LDL.64 R72, [R1+0x1410] ;  /* 0x0014100001487983 */ /* 0x0005680000100a00 */
[----:B-1----:R2:W5:Y:S01]  /*64260*/  LD.E.64 R2, [R78.64+0x8] ;  /* 0x000008044e027980 */ /* 0x002562000c101b00 */
[----:B------:R-:W-:Y:S02]  /*64270*/  MOV R9, R69 ;  /* 0x0000004500097202 */ /* 0x000fe40000000f00 */
[----:B------:R-:W-:Y:S02]  /*64280*/  MOV R8, 0x642a0 ;  /* 0x000642a000087802 */ /* 0x000fe40000000f00 */
[----:B--2--5:R-:W-:Y:S05]  /*64290*/  CALL.REL.NOINC `($_ZN7cutlass13device_kernelIN5flash19enable_sm80_to_sm89INS1_16FlashAttnBwdSm80INS1_25CollectiveMainloopBwdSm80ILi2ELi2EN4cute5tupleIJNS5_1CILi128EEES8_NS7_ILi64EEEEEENS_10bfloat16_tEfNS_4arch4Sm80ELb0ELb1ELb1ELb0ELb1ELb0ELb0ELb0ELi2ELi4ELi4ELi4ELb0EEENS1_21CollectiveEpilogueBwdISA_SB_SD_Li256ELb0ELb0ELi2EEENS1_19SingleTileSchedulerILb0ELb0ELb0ELi128EEEEEEEEEvNT_6ParamsE$_ZN4cute8smem_ptrIPN7cutlass10bfloat16_tEECI1NS_12iter_adaptorIS3_S4_EEES3_) ;  /* 0xfffa78d000007944 */ /* 0x024fea0003c3ffff */
[----:B-1----:R1:W5:Y:S01]  /*642a0*/  LDL.64 R2, [R1+0x1410] ;  /* 0x0014100001027983 */ /* 0x0023620000100a00 */
[----:B------:R-:W-:-:S03]  /*642b0*/  MOV R6, 0x642d0 ;  /* 0x000642d000067802 */ /* 0x000fc60000000f00 */
[----:B-1---5:R-:W-:Y:S05]  /*642c0*/  CALL.REL.NOINC `($_ZN7cutlass13device_kernelIN5flash19enable_sm80_to_sm89INS1_16FlashAttnBwdSm80INS1_25CollectiveMainloopBwdSm80ILi2ELi2EN4cute5tupleIJNS5_1CILi128EEES8_NS7_ILi64EEEEEENS_10bfloat16_tEfNS_4arch4Sm80ELb0ELb1ELb1ELb0ELb1ELb0ELb0ELb0ELi2ELi4ELi4ELi4ELb0EEENS1_21CollectiveEpilogueBwdISA_SB_SD_Li256ELb0ELb0ELi2EEENS1_19SingleTileSchedulerILb0ELb0ELb0ELi128EEEEEEEEEvNT_6ParamsE$_ZN4cute3eso3ESOILb1ELb0EJNS_6LayoutINS_5tupleIJNS3_IJNS_1CILi8EEENS4_ILi1EEEEEENS4_ILi2EEEEEENS3_IJNS3_IJS6_NS4_ILi0EEEEEENS4_ILi4096EEEEEEEENS_10ViewEngineINS_8smem_ptrIPN7cutlass10bfloat16_tEEEEEEEC2ERKSE_RKSL_) ;  /* 0xfffa68d000007944 */ /* 0x022fea0003c3ffff */
[----:B-1----:R1:W5:Y:S01]  /*642d0*/  LDL.64 R4, [R1+0x1410] ;  /* 0x0014100001047983 */ /* 0x0023620000100a00 */
[----:B------:R-:W-:Y:S01]  /*642e0*/  IMAD.MOV.U32 R6, RZ, RZ, R74 ;  /* 0x000000ffff067224 */ /* 0x000fe200078e004a */
[----:B------:R-:W-:-:S02]  /*642f0*/  MOV R9, R75 ;  /* 0x0000004b00097202 */ /* 0x000fc40000000f00 */
[----:B------:R-:W-:Y:S02]  /*64300*/  MOV R8, 0x64320 ;  /* 0x0006432000087802 */ /* 0x000fe40000000f00 */
[----:B-1---5:R-:W-:Y:S05]  /*64310*/  CALL.REL.NOINC `($_ZN7cutlass13device_kernelIN5flash19enable_sm80_to_sm89INS1_16FlashAttnBwdSm80INS1_25CollectiveMainloopBwdSm80ILi2ELi2EN4cute5tupleIJNS5_1CILi128EEES8_NS7_ILi64EEEEEENS_10bfloat16_tEfNS_4arch4Sm80ELb0ELb1ELb1ELb0ELb1ELb0ELb0ELb0ELi2ELi4ELi4ELi4ELb0EEENS1_21CollectiveEpilogueBwdISA_SB_SD_Li256ELb0ELb0ELi2EEENS1_19SingleTileSchedulerILb0ELb0ELb0ELi128EEEEEEEEEvNT_6ParamsE$_ZN4cute3eso3ESOILb1ELb0EJNS_6LayoutINS_5tupleIJNS3_IJNS_1CILi8EEENS4_ILi1EEEEEENS4_ILi2EEEEEENS3_IJNS3_IJS6_NS4_ILi0EEEEEES5_EEEEENS_10ViewEngineIPN7cutlass10bfloat16_tEEEEEC2ERKSD_RKSI_) ;  /* 0xfffa6a1000007944 */ /* 0x022fea0003c3ffff */
[----:B------:R2:W5:Y:S01]  /*64320*/  LDL.64 R2, [R1+0x1410] ;  /* 0x0014100001027983 */ /* 0x0005620000100a00 */
[----:B-1----:R-:W-:Y:S02]  /*64330*/  MOV R7, R5 ;  /* 0x0000000500077202 */ /* 0x002fe40000000f00 */
[----:B------:R-:W-:Y:S02]  /*64340*/  MOV R6, 0x64360 ;  /* 0x0006436000067802 */ /* 0x000fe40000000f00 */
[----:B--2--5:R-:W-:Y:S05]  /*64350*/  CALL.REL.NOINC `($_ZN7cutlass13device_kernelIN5flash19enable_sm80_to_sm89INS1_16FlashAttnBwdSm80INS1_25CollectiveMainloopBwdSm80ILi2ELi2EN4cute5tupleIJNS5_1CILi128EEES8_NS7_ILi64EEEEEENS_10bfloat16_tEfNS_4arch4Sm80ELb0ELb1ELb1ELb0ELb1ELb0ELb0ELb0ELi2ELi4ELi4ELi4ELb0EEENS1_21CollectiveEpilogueBwdISA_SB_SD_Li256ELb0ELb0ELi2EEENS1_19SingleTileSchedulerILb0ELb0ELb0ELi128EEEEEEEEEvNT_6ParamsE$_ZN4cute3eso3ESOILb1ELb0EJNS_6LayoutINS_5tupleIJNS3_IJNS_1CILi8EEENS4_ILi1EEEEEENS3_IJNS4_ILi2EEEEEEEEENS3_IJNS3_IJS6_NS4_ILi0EEEEEENS3_IJNS4_ILi4096EEEEEEEEEEENS_10ViewEngineINS_8smem_ptrIPN7cutlass10bfloat16_tEEEEEEEC2ERKSG_RKSN_) ;  /* 0xfffa661000007944 */ /* 0x024fea0003c3ffff */
[----:B------:R2:W5:Y:S01]  /*64360*/  LDL.64 R6, [R1+0x1410] ;  /* 0x0014100001067983 */ /* 0x0005620000100a00 */
[----:B-1----:R-:W-:Y:S02]  /*64370*/  MOV R9, R3 ;  /* 0x0000000300097202 */ /* 0x002fe40000000f00 */
[----:B------:R-:W-:Y:S02]  /*64380*/  MOV R8, 0x643a0 ;  /* 0x000643a000087802 */ /* 0x000fe40000000f00 */
[----:B--2--5:R-:W-:Y:S05]  /*64390*/  CALL.REL.NOINC `($_ZN7cutlass13device_kernelIN5flash19enable_sm80_to_sm89INS1_16FlashAttnBwdSm80INS1_25CollectiveMainloopBwdSm80ILi2ELi2EN4cute5tupleIJNS5_1CILi128EEES8_NS7_ILi64EEEEEENS_10bfloat16_tEfNS_4arch4Sm80ELb0ELb1ELb1ELb0ELb1ELb0ELb0ELb0ELi2ELi4ELi4ELi4ELb0EEENS1_21CollectiveEpilogueBwdISA_SB_SD_Li256ELb0ELb0ELi2EEENS1_19SingleTileSchedulerILb0ELb0ELb0ELi128EEEEEEEEEvNT_6ParamsE$_ZN4cute3eso3ESOILb1ELb0EJNS_6LayoutINS_5tupleIJNS3_IJNS_1CILi8EEENS4_ILi1EEEEEENS3_IJNS4_ILi2EEEEEEEEENS3_IJNS3_IJS6_NS4_ILi0EEEEEENS3_IJS5_EEEEEEEENS_10ViewEngineIPN7cutlass10bfloat16_tEEEEEC2ERKSF_RKSK_) ;  /* 0xfffa66e000007944 */ /* 0x024fea0003c3ffff */
[----:B-1----:R1:W5:Y:S01]  /*643a0*/  LDL.64 R2, [R1+0x1410] ;  /* 0x0014100001027983 */ /* 0x0023620000100a00 */
[----:B------:R-:W-:-:S03]  /*643b0*/  MOV R10, 0x643d0 ;  /* 0x000643d0000a7802 */ /* 0x000fc60000000f00 */
[----:B-1---5:R-:W-:Y:S05]  /*643c0*/  CALL.REL.NOINC `($_ZN7cutlass13device_kernelIN5flash19enable_sm80_to_sm89INS1_16FlashAttnBwdSm80INS1_25CollectiveMainloopBwdSm80ILi2ELi2EN4cute5tupleIJNS5_1CILi128EEES8_NS7_ILi64EEEEEENS_10bfloat16_tEfNS_4arch4Sm80ELb0ELb1ELb1ELb0ELb1ELb0ELb0ELb0ELi2ELi4ELi4ELi4ELb0EEENS1_21CollectiveEpilogueBwdISA_SB_SD_Li256ELb0ELb0ELi2EEENS1_19SingleTileSchedulerILb0ELb0ELb0ELi128EEEEEEEEEvNT_6ParamsE$_ZN4cute3eso3ESOILb1ELb0EJNS_6LayoutINS_5tupleIJNS3_IJNS3_IJNS_1CILi8EEENS4_ILi1EEEEEES6_EEENS3_IJNS3_IJS6_S6_EEENS4_ILi2EEEEEEEEENS3_IJNS3_IJNS3_IJS6_NS4_ILi0EEEEEESD_EEENS3_IJNS3_IJSD_SD_EEES5_EEEEEEEENS_10ViewEngineIPN7cutlass10bfloat16_tEEEEEC2ERKSJ_RKSO_) ;  /* 0xfffa585000007944 */ /* 0x022fea0003c3ffff */
[----:B------:R2:W5:Y:S01]  /*643d0*/  LDL.64 R4, [R1+0x1410] ;  /* 0x0014100001047983 */ /* 0x0005620000100a00 */
[----:B------:R-:W-:Y:S02]  /*643e0*/  MOV R9, R7 ;  /* 0x0000000700097202 */ /* 0x000fe40000000f00 */
[----:B-1----:R-:W-:-:S02]  /*643f0*/  MOV R8, 0x64410 ;  /* 0x0006441000087802 */ /* 0x002fc40000000f00 */
[----:B--2--5:R-:W-:Y:S05]  /*64400*/  CALL.REL.NOINC `($_ZN7cutlass13device_kernelIN5flash19enable_sm80_to_sm89INS1_16FlashAttnBwdSm80INS1_25CollectiveMainloopBwdSm80ILi2ELi2EN4cute5tupleIJNS5_1CILi128EEES8_NS7_ILi64EEEEEENS_10bfloat16_tEfNS_4arch4Sm80ELb0ELb1ELb1ELb0ELb1ELb0ELb0ELb0ELi2ELi4ELi4ELi4ELb0EEENS1_21CollectiveEpilogueBwdISA_SB_SD_Li256ELb0ELb0ELi2EEENS1_19SingleTileSchedulerILb0ELb0ELb0ELi128EEEEEEEEEvNT_6ParamsE$_ZN4cute3eso3ESOILb1ELb0EJNS_6LayoutINS_5tupleIJNS3_IJNS3_IJNS_1CILi8EEENS4_ILi1EEEEEES6_EEENS3_IJNS3_IJS6_S6_EEENS4_ILi2EEEEEEEEENS3_IJNS3_IJNS3_IJS6_NS4_ILi0EEEEEESD_EEENS3_IJNS3_IJSD_SD_EEENS4_ILi4096EEEEEEEEEEENS_10ViewEngineINS_8smem_ptrIPN7cutlass10bfloat16_tEEEEEEEC2ERKSK_RKSR_) ;  /* 0xfffa571000007944 */ /* 0x024fea0003c3ffff */
[----:B------:R2:W5:Y:S01]  /*64410*/  LDL.64 R2, [R1+0x1410] ;  /* 0x0014100001027983 */ /* 0x0005620000100a00 */
[----:B------:R-:W-:Y:S01]  /*64420*/  IMAD.MOV.U32 R6, RZ, RZ, R4 ;  /* 0x000000ffff067224 */ /* 0x000fe200078e0004 */
[----:B------:R-:W-:-:S02]  /*64430*/  MOV R9, R5 ;  /* 0x0000000500097202 */ /* 0x000fc40000000f00 */
[----:B------:R-:W-:Y:S02]  /*64440*/  MOV R8, 0x64460 ;  /* 0x0006446000087802 */ /* 0x000fe40000000f00 */
[----:B-12--5:R-:W-:Y:S05]  /*64450*/  CALL.REL.NOINC `($_ZN7cutlass13device_kernelIN5flash19enable_sm80_to_sm89INS1_16FlashAttnBwdSm80INS1_25CollectiveMainloopBwdSm80ILi2ELi2EN4cute5tupleIJNS5_1CILi128EEES8_NS7_ILi64EEEEEENS_10bfloat16_tEfNS_4arch4Sm80ELb0ELb1ELb1ELb0ELb1ELb0ELb0ELb0ELi2ELi4ELi4ELi4ELb0EEENS1_21CollectiveEpilogueBwdISA_SB_SD_Li256ELb0ELb0ELi2EEENS1_19SingleTileSchedulerILb0ELb0ELb0ELi128EEEEEEEEEvNT_6ParamsE$_ZN4cute3eso3ESOILb1ELb0EJNS_6LayoutINS_5tupleIJNS3_IJNS_1CILi8EEENS4_ILi1EEEEEENS4_ILi2EEEEEENS3_IJNS3_IJS6_NS4_ILi0EEEEEES5_EEEEENS_10ViewEngineIPN7cutlass10bfloat16_tEEEEEC2ERKSD_RKSI_) ;  /* 0xfffa68d000007944 */ /* 0x026fea0003c3ffff */
[----:B------:R2:W5:Y:S01]  /*64460*/  LDL.64 R12, [R1+0x1410] ;  /* 0x00141000010c7983 */ /* 0x0005620000100a00 */
[----:B------:R-:W-:Y:S02]  /*64470*/  MOV R9, R69 ;  /* 0x0000004500097202 */ /* 0x000fe40000000f00 */
[----:B------:R-:W-:Y:S02]  /*64480*/  MOV R8, 0x644a0 ;  /* 0x000644a000087802 */ /* 0x000fe40000000f00 */
[----:B-12--5:R-:W-:Y:S05]  /*64490*/  CALL.REL.NOINC `($_ZN7cutlass13device_kernelIN5flash19enable_sm80_to_sm89INS1_16FlashAttnBwdSm80INS1_25CollectiveMainloopBwdSm80ILi2ELi2EN4cute5tupleIJNS5_1CILi128EEES8_NS7_ILi64EEEEEENS_10bfloat16_tEfNS_4arch4Sm80ELb0ELb1ELb1ELb0ELb1ELb0ELb0ELb0ELi2ELi4ELi4ELi4ELb0EEENS1_21CollectiveEpilogueBwdISA_SB_SD_Li256ELb0ELb0ELi2EEENS1_19SingleTileSchedulerILb0ELb0ELb0ELi128EEEEEEEEEvNT_6ParamsE$_ZN4cute8smem_ptrIPN7cutlass10bfloat16_tEECI1NS_12iter_adaptorIS3_S4_EEES3_) ;  /* 0xfffa76d000007944 */ /* 0x026fea0003c3ffff */
[----:B-1----:R1:W5:Y:S01]  /*644a0*/  LDL.64 R2, [R1+0x1410] ;  /* 0x0014100001027983 */ /* 0x0023620000100a00 */
[----:B------:R-:W-:-:S03]  /*644b0*/  MOV R6, 0x644d0 ;  /* 0x000644d000067802 */ /* 0x000fc60000000f00 */
        /* <DEDUP_REMOVED lines=50> */
[----:B-1----:R-:W-:-:S03]  /*647e0*/  MOV R6, 0x64800 ;  /* 0x0006480000067802 */ /* 0x002fc60000000f00 */
[----:B--2--5:R-:W-:Y:S05]  /*647f0*/  CALL.REL.NOINC `($_ZN7cutlass13device_kernelIN5flash19enable_sm80_to_sm89INS1_16FlashAttnBwdSm80INS1_25CollectiveMainloopBwdSm80ILi2ELi2EN4cute5tupleIJNS5_1CILi128EEES8_NS7_ILi64EEEEEENS_10bfloat16_tEfNS_4arch4Sm80ELb0ELb1ELb1ELb0ELb1ELb0ELb0ELb0ELi2ELi4ELi4ELi4ELb0EEENS1_21CollectiveEpilogueBwdISA_SB_SD_Li256ELb0ELb0ELi2EEENS1_19SingleTileSchedulerILb0ELb0ELb0ELi128EEEEEEEEEvNT_6ParamsE$_ZN4cute3eso3ESOILb1ELb0EJNS_6LayoutINS_5tupleIJNS3_IJNS_1CILi4EEENS4_ILi1EEEEEEEEENS3_IJNS3_IJS6_NS4_ILi0EEEEEEEEEEENS_10ViewEngineIPjEEEEC2ERKSC_RKSF_) ;  /* 0xfffa5ec000007944 */ /* 0x024fea0003c3ffff */
[----:B------:R2:W5:Y:S01]  /*64800*/  LDL.64 R16, [R1+0x1410] ;  /* 0x0014100001107983 */ /* 0x0005620000100a00 */
[----:B-1----:R-:W-:-:S02]  /*64810*/  MOV R4, R8 ;  /* 0x0000000800047202 */ /* 0x002fc40000000f00 */
[----:B------:R-:W-:Y:S02]  /*64820*/  MOV R2, 0x64840 ;  /* 0x0006484000027802 */ /* 0x000fe40000000f00 */
[----:B--2--5:R-:W-:Y:S05]  /*64830*/  CALL.REL.NOINC `($_ZN7cutlass13device_kernelIN5flash19enable_sm80_to_sm89INS1_16FlashAttnBwdSm80INS1_25CollectiveMainloopBwdSm80ILi2ELi2EN4cute5tupleIJNS5_1CILi128EEES8_NS7_ILi64EEEEEENS_10bfloat16_tEfNS_4arch4Sm80ELb0ELb1ELb1ELb0ELb1ELb0ELb0ELb0ELi2ELi4ELi4ELi4ELb0EEENS1_21CollectiveEpilogueBwdISA_SB_SD_Li256ELb0ELb0ELi2EEENS1_19SingleTileSchedulerILb0ELb0ELb0ELi128EEEEEEEEEvNT_6ParamsE$_ZN73_INTERNAL_24fd9406_37_flash_bwd_hdim64_bf16_softcap_sm80_cu_3fbc093a_291824__cvta_generic_to_sharedEPKv) ;  /* 0xfffa749000007944 */ /* 0x024fea0003c3ffff */
        /* <DEDUP_REMOVED lines=59> */
[----:B------:R-:W1:Y:S04]  /*64bf0*/  LDSM.16.M88.4 R4, [R4] ;  /* 0x000000000404783b */ /* 0x000e680000000200 */
[----:B-1----:R1:W-:Y:S04]  /*64c00*/  ST.E [R10.64], R4 ;  /* 0x000000040a007985 */ /* 0x0023e8000c101904 */
[----:B------:R1:W-:Y:S04]  /*64c10*/  ST.E [R10.64+0x4], R5 ;  /* 0x000004050a007985 */ /* 0x0003e8000c101904 */
[----:B------:R1:W-:Y:S04]  /*64c20*/  ST.E [R10.64+0x8], R6 ;  /* 0x000008060a007985 */ /* 0x0003e8000c101904 */
[----:B------:R1:W-:Y:S04]  /*64c30*/  ST.E [R10.64+0xc], R7 ;  /* 0x00000c070a007985 */ /* 0x0003e8000c101904 */
[----:B------:R1:W5:Y:S01]  /*64c40*/  LD.E R22, [R76.64] ;  /* 0x000000044c167980 */ /* 0x000362000c101900 */
[----:B------:R-:W-:-:S03]  /*64c50*/  MOV R8, 0x64c70 ;  /* 0x00064c7000087802 */ /* 0x000fc60000000f00 */
[----:B-1---5:R-:W-:Y:S05]  /*64c60*/  CALL.REL.NOINC `($_ZN7cutlass13device_kernelIN5flash19enable_sm80_to_sm89INS1_16FlashAttnBwdSm80INS1_25CollectiveMainloopBwdSm80ILi2ELi2EN4cute5tupleIJNS5_1CILi128EEES8_NS7_ILi64EEEEEENS_10bfloat16_tEfNS_4arch4Sm80ELb0ELb1ELb1ELb0ELb1ELb0ELb0ELb0ELi2ELi4ELi4ELi4ELb0EEENS1_21CollectiveEpilogueBwdISA_SB_SD_Li256ELb0ELb0ELi2EEENS1_19SingleTileSchedulerILb0ELb0ELb0ELi128EEEEEEEEEvNT_6ParamsE$_ZZN4cute5sliceINS_5tupleIJNS_10UnderscoreES2_NS_1CILi0EEEEEENS1_IJNS1_IJNS3_ILi1EEES4_EEEiNS3_ILi1024EEEEEEEEDaRKT_RKT0_ENKUlRKT_RKT0_E_clIS2_iEEDaSI_SL_) ;  /* 0xfffa882000007944 */ /* 0x022fea0003c3ffff */
[----:B------:R-:W-:Y:S02]  /*64c70*/  MOV R4, 0x64c90 ;  /* 0x00064c9000047802 */ /* 0x000fe40000000f00 */
[----:B-1---5:R-:W-:Y:S05]  /*64c80*/  CALL.REL.NOINC `($_ZN7cutlass13device_kernelIN5flash19enable_sm80_to_sm89INS1_16FlashAttnBwdSm80INS1_25CollectiveMainloopBwdSm80ILi2ELi2EN4cute5tupleIJNS5_1CILi128EEES8_NS7_ILi64EEEEEENS_10bfloat16_tEfNS_4arch4Sm80ELb0ELb1ELb1ELb0ELb1ELb0ELb0ELb0ELi2ELi4ELi4ELi4ELb0EEENS1_21CollectiveEpilogueBwdISA_SB_SD_Li256ELb0ELb0ELi2EEENS1_19SingleTileSchedulerILb0ELb0ELb0ELi128EEEEEEEEEvNT_6ParamsE$_ZZN4cute12filter_tupleINS_5tupleIJNS_10UnderscoreES2_NS_1CILi0EEEEEENS1_IJNS1_IJNS3_ILi1EEES4_EEEiNS3_ILi1024EEEEEEZNS_5sliceIS5_S9_EEDaRKT_RKT0_EUlRKT_RKT0_E_EEDaSD_SG_OT1_ENKUlDpSJ_E_clIJNS1_IJS7_EEENS1_IJiEEENS1_IJEEEEEEDaSQ_) ;  /* 0xfffa749000007944 */ /* 0x022fea0003c3ffff */
[----:B------:R-:W-:Y:S02]  /*64c90*/  MOV R6, 0x64cb0 ;  /* 0x00064cb000067802 */ /* 0x000fe40000000f00 */
[----:B-1---5:R-:W-:Y:S05]  /*64ca0*/  CALL.REL.NOINC `($_ZN7cutlass13device_kernelIN5flash19enable_sm80_to_sm89INS1_16FlashAttnBwdSm80INS1_25CollectiveMainloopBwdSm80ILi2ELi2EN4cute5tupleIJNS5_1CILi128EEES8_NS7_ILi64EEEEEENS_10bfloat16_tEfNS_4arch4Sm80ELb0ELb1ELb1ELb0ELb1ELb0ELb0ELb0ELi2ELi4ELi4ELi4ELb0EEENS1_21CollectiveEpilogueBwdISA_SB_SD_Li256ELb0ELb0ELi2EEENS1_19SingleTileSchedulerILb0ELb0ELb0ELi128EEEEEEEEEvNT_6ParamsE$_ZN4cute5tupleIJNS0_IJNS0_IJNS_1CILi8EEENS1_ILi1EEEEEENS1_ILi2EEEEEENS0_IJNS0_IJS3_NS1_ILi0EEEEEEiEEEEEC2ERKS6_RKS9_) ;  /* 0xfffa67a000007944 */ /* 0x022fea0003c3ffff */
[----:B-1----:R1:W5:Y:S01]  /*64cb0*/  LDL R3, [R1+0x1410] ;  /* 0x0014100001037983 */ /* 0x0023620000100800 */
[----:B------:R-:W-:-:S03]  /*64cc0*/  MOV R6, 0x64ce0 ;  /* 0x00064ce000067802 */ /* 0x000fc60000000f00 */
[----:B-1---5:R-:W-:Y:S05]  /*64cd0*/  CALL.REL.NOINC `($_ZN7cutlass13device_kernelIN5flash19enable_sm80_to_sm89INS1_16FlashAttnBwdSm80INS1_25CollectiveMainloopBwdSm80ILi2ELi2EN4cute5tupleIJNS5_1CILi128EEES8_NS7_ILi64EEEEEENS_10bfloat16_tEfNS_4arch4Sm80ELb0ELb1ELb1ELb0ELb1ELb0ELb0ELb0ELi2ELi4ELi4ELi4ELb0EEENS1_21CollectiveEpilogueBwdISA_SB_SD_Li256ELb0ELb0ELi2EEENS1_19SingleTileSchedulerILb0ELb0ELb0ELi128EEEEEEEEEvNT_6ParamsE$_ZN4cute3eso3ESOILb0ELb1EJNS_6LayoutINS_5tupleIJNS3_IJNS_1CILi8EEENS4_ILi1EEEEEENS4_ILi2EEEEEENS3_IJNS3_IJS6_NS4_ILi0EEEEEEiEEEEESA_EEC2ERKSD_RKSA_) ;  /* 0xfffa30e000007944 */ /* 0x022fea0003c3ffff */
[----:B------:R2:W5:Y:S04]  /*64ce0*/  LDL R4, [R1+0x1410] ;  /* 0x0014100001047983 */ /* 0x0005680000100800 */
[----:B-1----:R2:W5:Y:S01]  /*64cf0*/  LD.E.64 R2, [R76.64+0x8] ;  /* 0x000008044c027980 */ /* 0x002562000c101b00 */
[----:B------:R-:W-:-:S02]  /*64d00*/  MOV R9, R69 ;  /* 0x0000004500097202 */ /* 0x000fc40000000f00 */
[----:B------:R-:W-:Y:S02]  /*64d10*/  MOV R8, 0x64d30 ;  /* 0x00064d3000087802 */ /* 0x000fe40000000f00 */
[----:B--2--5:R-:W-:Y:S05]  /*64d20*/  CALL.REL.NOINC `($_ZN7cutlass13device_kernelIN5flash19enable_sm80_to_sm89INS1_16FlashAttnBwdSm80INS1_25CollectiveMainloopBwdSm80ILi2ELi2EN4cute5tupleIJNS5_1CILi128EEES8_NS7_ILi64EEEEEENS_10bfloat16_tEfNS_4arch4Sm80ELb0ELb1ELb1ELb0ELb1ELb0ELb0ELb0ELi2ELi4ELi4ELi4ELb0EEENS1_21CollectiveEpilogueBwdISA_SB_SD_Li256ELb0ELb0ELi2EEENS1_19SingleTileSchedulerILb0ELb0ELb0ELi128EEEEEEEEEvNT_6ParamsE$_ZN4cute8smem_ptrIPN7cutlass10bfloat16_tEECI1NS_12iter_adaptorIS3_S4_EEES3_) ;  /* 0xfffa6e4000007944 */ /* 0x024fea0003c3ffff */
[----:B-1----:R-:W2:Y:S01]  /*64d30*/  LDL.64 R2, [R1+0x1410] ;  /* 0x0014100001027983 */ /* 0x002ea20000100a00 */
[----:B------:R-:W-:Y:S02]  /*64d40*/  MOV R6, R4 ;  /* 0x0000000400067202 */ /* 0x000fe40000000f00 */
[----:B------:R-:W-:Y:S01]  /*64d50*/  MOV R4, 0x64d80 ;  /* 0x00064d8000047802 */ /* 0x000fe20000000f00 */
[----:B--2---:R1:W-:Y:S04]  /*64d60*/  STL.64 [R1+0x1448], R2 ;  /* 0x0014480201007387 */ /* 0x0043e80000100a00 */
[----:B-1----:R-:W-:Y:S05]  /*64d70*/  CALL.REL.NOINC `($_ZN7cutlass13device_kernelIN5flash19enable_sm80_to_sm89INS1_16FlashAttnBwdSm80INS1_25CollectiveMainloopBwdSm80ILi2ELi2EN4cute5tupleIJNS5_1CILi128EEES8_NS7_ILi64EEEEEENS_10bfloat16_tEfNS_4arch4Sm80ELb0ELb1ELb1ELb0ELb1ELb0ELb0ELb0ELi2ELi4ELi4ELi4ELb0EEENS1_21CollectiveEpilogueBwdISA_SB_SD_Li256ELb0ELb0ELi2EEENS1_19SingleTileSchedulerILb0ELb0ELb0ELi128EEEEEEEEEvNT_6ParamsE$_ZN4cute3eso3ESOILb0ELb0EJNS_6LayoutINS_5tupleIJNS3_IJNS_1CILi8EEENS4_ILi1EEEEEENS4_ILi2EEEEEENS3_IJNS3_IJS6_NS4_ILi0EEEEEEiEEEEENS_10ViewEngineINS_8smem_ptrIPN7cutlass10bfloat16_tEEEEEEEC2ERKSD_RKSK_) ;  /* 0xfffa246000007944 */ /* 0x002fea0003c3ffff */
[----:B------:R2:W5:Y:S04]  /*64d80*/  LDL R12, [R1+0x1410] ;  /* 0x00141000010c7983 */ /* 0x0005680000100800 */
[----:B------:R2:W5:Y:S01]  /*64d90*/  LDL.64 R10, [R1+0x1418] ;  /* 0x00141800010a7983 */ /* 0x0005620000100a00 */
[----:B-1----:R-:W-:Y:S01]  /*64da0*/  IMAD.MOV.U32 R8, RZ, RZ, R72 ;  /* 0x000000ffff087224 */ /* 0x002fe200078e0048 */
[----:B------:R-:W-:-:S02]  /*64db0*/  MOV R9, R73 ;  /* 0x0000004900097202 */ /* 0x000fc40000000f00 */
[----:B------:R-:W-:Y:S02]  /*64dc0*/  MOV R6, 0x64de0 ;  /* 0x00064de000067802 */ /* 0x000fe40000000f00 */
[----:B--2--5:R-:W-:Y:S05]  /*64dd0*/  CALL.REL.NOINC `($_ZN7cutlass13device_kernelIN5flash19enable_sm80_to_sm89INS1_16FlashAttnBwdSm80INS1_25CollectiveMainloopBwdSm80ILi2ELi2EN4cute5tupleIJNS5_1CILi128EEES8_NS7_ILi64EEEEEENS_10bfloat16_tEfNS_4arch4Sm80ELb0ELb1ELb1ELb0ELb1ELb0ELb0ELb0ELi2ELi4ELi4ELi4ELb0EEENS1_21CollectiveEpilogueBwdISA_SB_SD_Li256ELb0ELb0ELi2EEENS1_19SingleTileSchedulerILb0ELb0ELb0ELi128EEEEEEEEEvNT_6ParamsE$_ZN4cute3eso3ESOILb1ELb0EJNS_6LayoutINS_5tupleIJNS3_IJNS3_IJNS_1CILi4EEENS4_ILi2EEEEEENS4_ILi1EEEEEES6_EEENS3_IJNS3_IJNS3_IJS8_NS4_ILi32EEEEEENS4_ILi0EEEEEENS4_ILi64EEEEEEEENS_10ViewEngineIPN7cutlass10bfloat16_tEEEEEC2ERKSH_RKSM_) ;  /* 0xfffa4c1000007944 */ /* 0x024fea0003c3ffff */
[----:B------:R2:W5:Y:S01]  /*64de0*/  LDL.64 R4, [R1+0x1410] ;  /* 0x0014100001047983 */ /* 0x0005620000100a00 */
[----:B------:R-:W-:Y:S02]  /*64df0*/  MOV R3, R12 ;  /* 0x0000000c00037202 */ /* 0x000fe40000000f00 */
[----:B-1----:R-:W-:Y:S02]  /*64e00*/  MOV R8, 0x64e20 ;  /* 0x00064e2000087802 */ /* 0x002fe40000000f00 */
[----:B--2--5:R-:W-:Y:S05]  /*64e10*/  CALL.REL.NOINC `($_ZN7cutlass13device_kernelIN5flash19enable_sm80_to_sm89INS1_16FlashAttnBwdSm80INS1_25CollectiveMainloopBwdSm80ILi2ELi2EN4cute5tupleIJNS5_1CILi128EEES8_NS7_ILi64EEEEEENS_10bfloat16_tEfNS_4arch4Sm80ELb0ELb1ELb1ELb0ELb1ELb0ELb0ELb0ELi2ELi4ELi4ELi4ELb0EEENS1_21CollectiveEpilogueBwdISA_SB_SD_Li256ELb0ELb0ELi2EEENS1_19SingleTileSchedulerILb0ELb0ELb0ELi128EEEEEEEEEvNT_6ParamsE$_ZZN4cute4takeILi1ELi2ENS_5tupleIJNS1_IJNS_1CILi1EEENS2_ILi0EEEEEEiEEEEEDaRKT1_ENKUlDpRKT_E_clIJiEEEDaSD_) ;  /* 0xfffa83d000007944 */ /* 0x024fea0003c3ffff */
[----:B------:R-:W-:Y:S02]  /*64e20*/  MOV R6, 0x64e40 ;  /* 0x00064e4000067802 */ /* 0x000fe40000000f00 */
[----:B-1---5:R-:W-:Y:S05]  /*64e30*/  CALL.REL.NOINC `($_ZN7cutlass13device_kernelIN5flash19enable_sm80_to_sm89INS1_16FlashAttnBwdSm80INS1_25CollectiveMainloopBwdSm80ILi2ELi2EN4cute5tupleIJNS5_1CILi128EEES8_NS7_ILi64EEEEEENS_10bfloat16_tEfNS_4arch4Sm80ELb0ELb1ELb1ELb0ELb1ELb0ELb0ELb0ELi2ELi4ELi4ELi4ELb0EEENS1_21CollectiveEpilogueBwdISA_SB_SD_Li256ELb0ELb0ELi2EEENS1_19SingleTileSchedulerILb0ELb0ELb0ELi128EEEEEEEEEvNT_6ParamsE$_ZN4cute3eso3ESOILb1ELb0EJNS_5tupleIJNS_1CILi1EEENS3_ILi0EEEEEENS2_IJiEEEEEC2ERKS6_RKS7_) ;  /* 0xfffa448000007944 */ /* 0x022fea0003c3ffff */
[----:B-1----:R1:W5:Y:S01]  /*64e40*/  LDL R3, [R1+0x1410] ;  /* 0x0014100001037983 */ /* 0x0023620000100800 */
[----:B------:R-:W-:-:S03]  /*64e50*/  MOV R6, 0x64e70 ;  /* 0x00064e7000067802 */ /* 0x000fc60000000f00 */
[----:B-1---5:R-:W-:Y:S05]  /*64e60*/  CALL.REL.NOINC `($_ZN7cutlass13device_kernelIN5flash19enable_sm80_to_sm89INS1_16FlashAttnBwdSm80INS1_25CollectiveMainloopBwdSm80ILi2ELi2EN4cute5tupleIJNS5_1CILi128EEES8_NS7_ILi64EEEEEENS_10bfloat16_tEfNS_4arch4Sm80ELb0ELb1ELb1ELb0ELb1ELb0ELb0ELb0ELi2ELi4ELi4ELi4ELb0EEENS1_21CollectiveEpilogueBwdISA_SB_SD_Li256ELb0ELb0ELi2EEENS1_19SingleTileSchedulerILb0ELb0ELb0ELi128EEEEEEEEEvNT_6ParamsE$_ZN4cute5tupleIJNS0_IJNS0_IJNS_1CILi8EEENS1_ILi1EEEEEENS0_IJNS1_ILi2EEEEEEEEENS0_IJNS0_IJS3_NS1_ILi0EEEEEENS0_IJiEEEEEEEEC2ERKS7_RKSB_) ;  /* 0xfffa65a000007944 */ /* 0x022fea0003c3ffff */
[----:B------:R2:W5:Y:S01]  /*64e70*/  LDL R8, [R1+0x1410] ;  /* 0x0014100001087983 */ /* 0x0005620000100800 */
[----:B------:R-:W-:-:S03]  /*64e80*/  MOV R6, 0x64eb0 ;  /* 0x00064eb000067802 */ /* 0x000fc60000000f00 */
[----:B------:R2:W-:Y:S04]  /*64e90*/  STL.64 [R1+0x1448], R10 ;  /* 0x0014480a01007387 */ /* 0x0005e80000100a00 */
[----:B-12--5:R-:W-:Y:S05]  /*64ea0*/  CALL.REL.NOINC `($_ZN7cutlass13device_kernelIN5flash19enable_sm80_to_sm89INS1_16FlashAttnBwdSm80INS1_25CollectiveMainloopBwdSm80ILi2ELi2EN4cute5tupleIJNS5_1CILi128EEES8_NS7_ILi64EEEEEENS_10bfloat16_tEfNS_4arch4Sm80ELb0ELb1ELb1ELb0ELb1ELb0ELb0ELb0ELi2ELi4ELi4ELi4ELb0EEENS1_21CollectiveEpilogueBwdISA_SB_SD_Li256ELb0ELb0ELi2EEENS1_19SingleTileSchedulerILb0ELb0ELb0ELi128EEEEEEEEEvNT_6ParamsE$_ZN4cute3eso3ESOILb0ELb0EJNS_6LayoutINS_5tupleIJNS3_IJNS_1CILi8EEENS4_ILi1EEEEEENS3_IJNS4_ILi2EEEEEEEEENS3_IJNS3_IJS6_NS4_ILi0EEEEEENS3_IJiEEEEEEEENS_10ViewEngineINS_8smem_ptrIPN7cutlass10bfloat16_tEEEEEEEC2ERKSF_RKSM_) ;  /* 0xfffa22c000007944 */ /* 0x026fea0003c3ffff */
[----:B-1----:R1:W5:Y:S04]  /*64eb0*/  LDL R10, [R1+0x1410] ;  /* 0x00141000010a7983 */ /* 0x0023680000100800 */
[----:B------:R1:W5:Y:S01]  /*64ec0*/  LDL.64 R16, [R1+0x1418] ;  /* 0x0014180001107983 */ /* 0x0003620000100a00 */
[----:B------:R-:W-:-:S03]  /*64ed0*/  MOV R6, 0x64ef0 ;  /* 0x00064ef000067802 */ /* 0x000fc60000000f00 */
[----:B-1---5:R-:W-:Y:S05]  /*64ee0*/  CALL.REL.NOINC `($_ZN7cutlass13device_kernelIN5flash19enable_sm80_to_sm89INS1_16FlashAttnBwdSm80INS1_25CollectiveMainloopBwdSm80ILi2ELi2EN4cute5tupleIJNS5_1CILi128EEES8_NS7_ILi64EEEEEENS_10bfloat16_tEfNS_4arch4Sm80ELb0ELb1ELb1ELb0ELb1ELb0ELb0ELb0ELi2ELi4ELi4ELi4ELb0EEENS1_21CollectiveEpilogueBwdISA_SB_SD_Li256ELb0ELb0ELi2EEENS1_19SingleTileSchedulerILb0ELb0ELb0ELi128EEEEEEEEEvNT_6ParamsE$_ZN4cute3eso3ESOILb1ELb0EJNS_6LayoutINS_5tupleIJNS3_IJNS3_IJNS_1CILi4EEENS4_ILi2EEEEEENS4_ILi1EEEEEENS3_IJS6_EEEEEENS3_IJNS3_IJNS3_IJS8_NS4_ILi32EEEEEENS4_ILi0EEEEEENS3_IJNS4_ILi64EEEEEEEEEEENS_10ViewEngineIPN7cutlass10bfloat16_tEEEEEC2ERKSJ_RKSO_) ;  /* 0xfffa4ac000007944 */ /* 0x022fea0003c3ffff */
[----:B-1----:R1:W5:Y:S01]  /*64ef0*/  LDL.64 R2, [R1+0x1410] ;  /* 0x0014100001027983 */ /* 0x0023620000100a00 */
[----:B------:R-:W-:-:S03]  /*64f00*/  MOV R6, 0x64f20 ;  /* 0x00064f2000067802 */ /* 0x000fc60000000f00 */
[----:B-1---5:R-:W-:Y:S05]  /*64f10*/  CALL.REL.NOINC `($_ZN7cutlass13device_kernelIN5flash19enable_sm80_to_sm89INS1_16FlashAttnBwdSm80INS1_25CollectiveMainloopBwdSm80ILi2ELi2EN4cute5tupleIJNS5_1CILi128EEES8_NS7_ILi64EEEEEENS_10bfloat16_tEfNS_4arch4Sm80ELb0ELb1ELb1ELb0ELb1ELb0ELb0ELb0ELi2ELi4ELi4ELi4ELb0EEENS1_21CollectiveEpilogueBwdISA_SB_SD_Li256ELb0ELb0ELi2EEENS1_19SingleTileSchedulerILb0ELb0ELb0ELi128EEEEEEEEEvNT_6ParamsE$_ZN4cute3eso3ESOILb1ELb0EJNS_6LayoutINS_5tupleIJNS3_IJNS3_IJNS3_IJNS_1CILi4EEENS4_ILi2EEEEEENS4_ILi1EEEEEES8_EEENS3_IJNS3_IJNS3_IJS8_S8_EEES8_EEES6_EEEEEENS3_IJNS3_IJNS3_IJNS3_IJS8_NS4_ILi32EEEEEENS4_ILi0EEEEEESH_EEENS3_IJNS3_IJNS3_IJSH_SH_EEESH_EEENS4_ILi64EEEEEEEEEEENS_10ViewEngineIPN7cutlass10bfloat16_tEEEEEC2ERKSP_RKSU_) ;  /* 0xfffa498000007944 */ /* 0x022fea0003c3ffff */
[----:B------:R2:W5:Y:S01]  /*64f20*/  LDL.64 R8, [R1+0x1410] ;  /* 0x0014100001087983 */ /* 0x0005620000100a00 */
[----:B-1----:R-:W-:Y:S02]  /*64f30*/  MOV R3, R10 ;  /* 0x0000000a00037202 */ /* 0x002fe40000000f00 */
[----:B------:R-:W-:Y:S02]  /*64f40*/  MOV R4, 0x64f60 ;  /* 0x00064f6000047802 */ /* 0x000fe40000000f00 */
[----:B--2--5:R-:W-:Y:S05]  /*64f50*/  CALL.REL.NOINC `($_ZN7cutlass13device_kernelIN5flash19enable_sm80_to_sm89INS1_16FlashAttnBwdSm80INS1_25CollectiveMainloopBwdSm80ILi2ELi2EN4cute5tupleIJNS5_1CILi128EEES8_NS7_ILi64EEEEEENS_10bfloat16_tEfNS_4arch4Sm80ELb0ELb1ELb1ELb0ELb1ELb0ELb0ELb0ELi2ELi4ELi4ELi4ELb0EEENS1_21CollectiveEpilogueBwdISA_SB_SD_Li256ELb0ELb0ELi2EEENS1_19SingleTileSchedulerILb0ELb0ELb0ELi128EEEEEEEEEvNT_6ParamsE$_ZN4cute5tupleIJNS0_IJNS_1CILi2EEEEEENS0_IJiEEEEEC2ERKS3_RKS4_) ;  /* 0xfffa670000007944 */ /* 0x024fea0003c3ffff */
[----:B------:R-:W2:Y:S01]  /*64f60*/  LDL R4, [R1+0x1410] ;  /* 0x0014100001047983 */ /* 0x000ea20000100800 */
[----:B-1----:R-:W-:-:S02]  /*64f70*/  MOV R2, R61 ;  /* 0x0000003d00027202 */ /* 0x002fc40000000f00 */
[----:B------:R-:W-:Y:S01]  /*64f80*/  MOV R14, 0x64fb0 ;  /* 0x00064fb0000e7802 */ /* 0x000fe20000000f00 */
[----:B--2---:R1:W-:Y:S04]  /*64f90*/  STL [R1+0x1448], R4 ;  /* 0x0014480401007387 */ /* 0x0043e80000100800 */
[----:B-1----:R-:W-:Y:S05]  /*64fa0*/  CALL.REL.NOINC `($_ZN7cutlass13device_kernelIN5flash19enable_sm80_to_sm89INS1_16FlashAttnBwdSm80INS1_25CollectiveMainloopBwdSm80ILi2ELi2EN4cute5tupleIJNS5_1CILi128EEES8_NS7_ILi64EEEEEENS_10bfloat16_tEfNS_4arch4Sm80ELb0ELb1ELb1ELb0ELb1ELb0ELb0ELb0ELi2ELi4ELi4ELi4ELb0EEENS1_21CollectiveEpilogueBwdISA_SB_SD_Li256ELb0ELb0ELi2EEENS1_19SingleTileSchedulerILb0ELb0ELb0ELi128EEEEEEEEEvNT_6ParamsE$_ZZN4cute14logical_divideINS_5tupleIJNS1_IJNS_1CILi8EEENS2_ILi1EEEEEENS1_IJNS2_ILi2EEEEEEEEENS1_IJNS1_IJS4_NS2_ILi0EEEEEENS1_IJiEEEEEENS1_IJS5_NS_6LayoutIS4_S9_EEEEEEEDaRKNSD_IT_T0_EERKT1_ENKUlRKT_RKT0_E_clINSD_IS7_SB_EESE_EEDaSQ_ST_) ;  /* 0xfffa7d7000007944 */ /* 0x002fea0003c3ffff */
[----:B------:R-:W-:Y:S02]  /*64fb0*/  MOV R4, 0x64fd0 ;  /* 0x00064fd000047802 */ /* 0x000fe40000000f00 */
[----:B-1---5:R-:W-:Y:S05]  /*64fc0*/  CALL.REL.NOINC `($_ZN7cutlass13device_kernelIN5flash19enable_sm80_to_sm89INS1_16FlashAttnBwdSm80INS1_25CollectiveMainloopBwdSm80ILi2ELi2EN4cute5tupleIJNS5_1CILi128EEES8_NS7_ILi64EEEEEENS_10bfloat16_tEfNS_4arch4Sm80ELb0ELb1ELb1ELb0ELb1ELb0ELb0ELb0ELi2ELi4ELi4ELi4ELb0EEENS1_21CollectiveEpilogueBwdISA_SB_SD_Li256ELb0ELb0ELi2EEENS1_19SingleTileSchedulerILb0ELb0ELb0ELi128EEEEEEEEEvNT_6ParamsE$_ZN4cute3eso3ESOILb1ELb0EJNS_5tupleIJNS2_IJNS_1CILi1EEENS3_ILi0EEEEEENS2_IJS5_S5_EEEEEENS2_IJS5_iEEEEEC2ERKS8_RKS9_) ;  /* 0xfffa3dd000007944 */ /* 0x022fea0003c3ffff */
[----:B-1----:R1:W5:Y:S01]  /*64fd0*/  LDL R3, [R1+0x1410] ;  /* 0x0014100001037983 */ /* 0x0023620000100800 */
[----:B------:R-:W-:-:S03]  /*64fe0*/  MOV R4, 0x65000 ;  /* 0x0006500000047802 */ /* 0x000fc60000000f00 */
[----:B-1---5:R-:W-:Y:S05]  /*64ff0*/  CALL.REL.NOINC `($_ZN7cutlass13device_kernelIN5flash19enable_sm80_to_sm89INS1_16FlashAttnBwdSm80INS1_25CollectiveMainloopBwdSm80ILi2ELi2EN4cute5tupleIJNS5_1CILi128EEES8_NS7_ILi64EEEEEENS_10bfloat16_tEfNS_4arch4Sm80ELb0ELb1ELb1ELb0ELb1ELb0ELb0ELb0ELi2ELi4ELi4ELi4ELb0EEENS1_21CollectiveEpilogueBwdISA_SB_SD_Li256ELb0ELb0ELi2EEENS1_19SingleTileSchedulerILb0ELb0ELb0ELi128EEEEEEEEEvNT_6ParamsE$_ZN4cute5tupleIJNS0_IJNS0_IJNS0_IJNS_1CILi8EEENS1_ILi1EEEEEENS0_IJS3_S3_EEEEEENS0_IJS3_NS1_ILi2EEEEEEEEENS0_IJNS0_IJNS0_IJS3_NS1_ILi0EEEEEENS0_IJSA_SA_EEEEEENS0_IJSA_iEEEEEEEEC2ERKS9_RKSF_) ;  /* 0xfffa620000007944 */ /* 0x022fea0003c3ffff */
[----:B-1----:R1:W5:Y:S01]  /*65000*/  LDL R3, [R1+0x1410] ;  /* 0x0014100001037983 */ /* 0x0023620000100800 */
[----:B------:R-:W-:-:S03]  /*65010*/  MOV R4, 0x65030 ;  /* 0x0006503000047802 */ /* 0x000fc60000000f00 */
[----:B-1---5:R-:W-:Y:S05]  /*65020*/  CALL.REL.NOINC `($_ZN7cutlass13device_kernelIN5flash19enable_sm80_to_sm89INS1_16FlashAttnBwdSm80INS1_25CollectiveMainloopBwdSm80ILi2ELi2EN4cute5tupleIJNS5_1CILi128EEES8_NS7_ILi64EEEEEENS_10bfloat16_tEfNS_4arch4Sm80ELb0ELb1ELb1ELb0ELb1ELb0ELb0ELb0ELi2ELi4ELi4ELi4ELb0EEENS1_21CollectiveEpilogueBwdISA_SB_SD_Li256ELb0ELb0ELi2EEENS1_19SingleTileSchedulerILb0ELb0ELb0ELi128EEEEEEEEEvNT_6ParamsE$_ZN4cute3eso3ESOILb1ELb0EJNS_5tupleIJNS2_IJNS_1CILi1EEENS3_ILi0EEEEEENS2_IJS5_S5_EEEEEENS2_IJS5_iEEEEEC2ERKS8_RKS9_) ;  /* 0xfffa3d7000007944 */ /* 0x022fea0003c3ffff */
[----:B-1----:R1:W5:Y:S01]  /*65030*/  LDL R3, [R1+0x1410] ;  /* 0x0014100001037983 */ /* 0x0023620000100800 */
[----:B------:R-:W-:-:S03]  /*65040*/  MOV R4, 0x65060 ;  /* 0x0006506000047802 */ /* 0x000fc60000000f00 */
[----:B-1---5:R-:W-:Y:S05]  /*65050*/  CALL.REL.NOINC `($_ZN7cutlass13device_kernelIN5flash19enable_sm80_to_sm89INS1_16FlashAttnBwdSm80INS1_25CollectiveMainloopBwdSm80ILi2ELi2EN4cute5tupleIJNS5_1CILi128EEES8_NS7_ILi64EEEEEENS_10bfloat16_tEfNS_4arch4Sm80ELb0ELb1ELb1ELb0ELb1ELb0ELb0ELb0ELi2ELi4ELi4ELi4ELb0EEENS1_21CollectiveEpilogueBwdISA_SB_SD_Li256ELb0ELb0ELi2EEENS1_19SingleTileSchedulerILb0ELb0ELb0ELi128EEEEEEEEEvNT_6ParamsE$_ZN4cute3eso3ESOILb1ELb0EJNS_5tupleIJNS_1CILi0EEES4_EEEiEEC2ERKS5_RKi) ;  /* 0xfffa417000007944 */ /* 0x022fea0003c3ffff */
[----:B-1----:R1:W5:Y:S01]  /*65060*/  LDL R3, [R1+0x1410] ;  /* 0x0014100001037983 */ /* 0x0023620000100800 */
[----:B------:R-:W-:-:S03]  /*65070*/  MOV R4, 0x65090 ;  /* 0x0006509000047802 */ /* 0x000fc60000000f00 */
[----:B-1---5:R-:W-:Y:S05]  /*65080*/  CALL.REL.NOINC `($_ZN7cutlass13device_kernelIN5flash19enable_sm80_to_sm89INS1_16FlashAttnBwdSm80INS1_25CollectiveMainloopBwdSm80ILi2ELi2EN4cute5tupleIJNS5_1CILi128EEES8_NS7_ILi64EEEEEENS_10bfloat16_tEfNS_4arch4Sm80ELb0ELb1ELb1ELb0ELb1ELb0ELb0ELb0ELi2ELi4ELi4ELi4ELb0EEENS1_21CollectiveEpilogueBwdISA_SB_SD_Li256ELb0ELb0ELi2EEENS1_19SingleTileSchedulerILb0ELb0ELb0ELi128EEEEEEEEEvNT_6ParamsE$_ZN4cute3eso3ESOILb1ELb0EJNS_5tupleIJNS2_IJNS_1CILi1EEENS3_ILi0EEEEEES5_EEENS2_IJNS2_IJS5_S5_EEEiEEEEEC2ERKS7_RKS9_) ;  /* 0xfffa3d5000007944 */ /* 0x022fea0003c3ffff */
[----:B-1----:R1:W5:Y:S01]  /*65090*/  LDL R3, [R1+0x1410] ;  /* 0x0014100001037983 */ /* 0x0023620000100800 */
[----:B------:R-:W-:-:S03]  /*650a0*/  MOV R4, 0x650c0 ;  /* 0x000650c000047802 */ /* 0x000fc60000000f00 */
[----:B-1---5:R-:W-:Y:S05]  /*650b0*/  CALL.REL.NOINC `($_ZN7cutlass13device_kernelIN5flash19enable_sm80_to_sm89INS1_16FlashAttnBwdSm80INS1_25CollectiveMainloopBwdSm80ILi2ELi2EN4cute5tupleIJNS5_1CILi128EEES8_NS7_ILi64EEEEEENS_10bfloat16_tEfNS_4arch4Sm80ELb0ELb1ELb1ELb0ELb1ELb0ELb0ELb0ELi2ELi4ELi4ELi4ELb0EEENS1_21CollectiveEpilogueBwdISA_SB_SD_Li256ELb0ELb0ELi2EEENS1_19SingleTileSchedulerILb0ELb0ELb0ELi128EEEEEEEEEvNT_6ParamsE$_ZN4cute5tupleIJNS0_IJNS0_IJNS0_IJNS_1CILi8EEENS1_ILi1EEEEEES3_EEENS0_IJNS0_IJS3_S3_EEENS1_ILi2EEEEEEEEENS0_IJNS0_IJNS0_IJS3_NS1_ILi0EEEEEESA_EEENS0_IJNS0_IJSA_SA_EEEiEEEEEEEEC2ERKS9_RKSF_) ;  /* 0xfffa618000007944 */ /* 0x022fea0003c3ffff */
[----:B------:R2:W5:Y:S01]  /*650c0*/  LDL R6, [R1+0x1410] ;  /* 0x0014100001067983 */ /* 0x0005620000100800 */
[----:B------:R-:W-:-:S03]  /*650d0*/  MOV R4, 0x65100 ;  /* 0x0006510000047802 */ /* 0x000fc60000000f00 */
[----:B------:R2:W-:Y:S04]  /*650e0*/  STL.64 [R1+0x1448], R16 ;  /* 0x0014481001007387 */ /* 0x0005e80000100a00 */
[----:B-12--5:R-:W-:Y:S05]  /*650f0*/  CALL.REL.NOINC `($_ZN7cutlass13device_kernelIN5flash19enable_sm80_to_sm89INS1_16FlashAttnBwdSm80INS1_25CollectiveMainloopBwdSm80ILi2ELi2EN4cute5tupleIJNS5_1CILi128EEES8_NS7_ILi64EEEEEENS_10bfloat16_tEfNS_4arch4Sm80ELb0ELb1ELb1ELb0ELb1ELb0ELb0ELb0ELi2ELi4ELi4ELi4ELb0EEENS1_21CollectiveEpilogueBwdISA_SB_SD_Li256ELb0ELb0ELi2EEENS1_19SingleTileSchedulerILb0ELb0ELb0ELi128EEEEEEEEEvNT_6ParamsE$_ZN4cute3eso3ESOILb0ELb0EJNS_6LayoutINS_5tupleIJNS3_IJNS3_IJNS_1CILi8EEENS4_ILi1EEEEEES6_EEENS3_IJNS3_IJS6_S6_EEENS4_ILi2EEEEEEEEENS3_IJNS3_IJNS3_IJS6_NS4_ILi0EEEEEESD_EEENS3_IJNS3_IJSD_SD_EEEiEEEEEEEENS_10ViewEngineINS_8smem_ptrIPN7cutlass10bfloat16_tEEEEEEEC2ERKSJ_RKSQ_) ;  /* 0xfffa1b0000007944 */ /* 0x026fea0003c3ffff */
[----:B-1----:R1:W5:Y:S04]  /*65100*/  LDL R10, [R1+0x1410] ;  /* 0x00141000010a7983 */ /* 0x0023680000100800 */
[----:B------:R1:W5:Y:S01]  /*65110*/  LDL.64 R4, [R1+0x1418] ;  /* 0x0014180001047983 */ /* 0x0003620000100a00 */
[----:B------:R-:W-:-:S03]  /*65120*/  MOV R6, 0x65140 ;  /* 0x0006514000067802 */ /* 0x000fc60000000f00 */
[----:B-1---5:R-:W-:Y:S05]  /*65130*/  CALL.REL.NOINC `($_ZN7cutlass13device_kernelIN5flash19enable_sm80_to_sm89INS1_16FlashAttnBwdSm80INS1_25CollectiveMainloopBwdSm80ILi2ELi2EN4cute5tupleIJNS5_1CILi128EEES8_NS7_ILi64EEEEEENS_10bfloat16_tEfNS_4arch4Sm80ELb0ELb1ELb1ELb0ELb1ELb0ELb0ELb0ELi2ELi4ELi4ELi4ELb0EEENS1_21CollectiveEpilogueBwdISA_SB_SD_Li256ELb0ELb0ELi2EEENS1_19SingleTileSchedulerILb0ELb0ELb0ELi128EEEEEEEEEvNT_6ParamsE$_ZN4cute3eso3ESOILb1ELb0EJNS_6LayoutINS_5tupleIJNS3_IJNS3_IJNS_1CILi4EEENS4_ILi2EEEEEENS4_ILi1EEEEEES6_EEENS3_IJNS3_IJNS3_IJS8_NS4_ILi32EEEEEENS4_ILi0EEEEEENS4_ILi64EEEEEEEENS_10ViewEngineIPN7cutlass10bfloat16_tEEEEEC2ERKSH_RKSM_) ;  /* 0xfffa48b000007944 */ /* 0x022fea0003c3ffff */
[----:B------:R2:W5:Y:S01]  /*65140*/  LDL.64 R14, [R1+0x1410] ;  /* 0x00141000010e7983 */ /* 0x0005620000100a00 */
[----:B------:R-:W-:Y:S02]  /*65150*/  MOV R3, R10 ;  /* 0x0000000a00037202 */ /* 0x000fe40000000f00 */
[----:B-1----:R-:W-:Y:S02]  /*65160*/  MOV R8, 0x65180 ;  /* 0x0006518000087802 */ /* 0x002fe40000000f00 */
[----:B--2--5:R-:W-:Y:S05]  /*65170*/  CALL.REL.NOINC `($_ZN7cutlass13device_kernelIN5flash19enable_sm80_to_sm89INS1_16FlashAttnBwdSm80INS1_25CollectiveMainloopBwdSm80ILi2ELi2EN4cute5tupleIJNS5_1CILi128EEES8_NS7_ILi64EEEEEENS_10bfloat16_tEfNS_4arch4Sm80ELb0ELb1ELb1ELb0ELb1ELb0ELb0ELb0ELi2ELi4ELi4ELi4ELb0EEENS1_21CollectiveEpilogueBwdISA_SB_SD_Li256ELb0ELb0ELi2EEENS1_19SingleTileSchedulerILb0ELb0ELb0ELi128EEEEEEEEEvNT_6ParamsE$_ZZN4cute5sliceINS_5tupleIJNS1_IJNS_10UnderscoreENS_1CILi0EEEEEENS1_IJS4_S2_EEEEEENS1_IJNS1_IJNS1_IJNS3_ILi1EEES4_EEES4_EEENS1_IJNS1_IJS4_S4_EEEiEEEEEEEEDaRKT_RKT0_ENKUlRKT_RKT0_E_clIS6_SC_EEDaSM_SP_) ;  /* 0xfffa82a000007944 */ /* 0x024fea0003c3ffff */
[----:B------:R-:W-:Y:S02]  /*65180*/  MOV R8, 0x651a0 ;  /* 0x000651a000087802 */ /* 0x000fe40000000f00 */
[----:B-1----:R-:W-:Y:S05]  /*65190*/  CALL.REL.NOINC `($_ZN7cutlass13device_kernelIN5flash19enable_sm80_to_sm89INS1_16FlashAttnBwdSm80INS1_25CollectiveMainloopBwdSm80ILi2ELi2EN4cute5tupleIJNS5_1CILi128EEES8_NS7_ILi64EEEEEENS_10bfloat16_tEfNS_4arch4Sm80ELb0ELb1ELb1ELb0ELb1ELb0ELb0ELb0ELi2ELi4ELi4ELi4ELb0EEENS1_21CollectiveEpilogueBwdISA_SB_SD_Li256ELb0ELb0ELi2EEENS1_19SingleTileSchedulerILb0ELb0ELb0ELi128EEEEEEEEEvNT_6ParamsE$_ZZN4cute12filter_tupleINS_5tupleIJNS1_IJNS_10UnderscoreENS_1CILi0EEEEEENS1_IJS4_S2_EEEEEENS1_IJNS1_IJNS1_IJNS3_ILi1EEES4_EEES4_EEENS1_IJNS1_IJS4_S4_EEEiEEEEEEZNS_5sliceIS7_SD_EEDaRKT_RKT0_EUlRKT_RKT0_E_EEDaSH_SK_OT1_ENKUlDpSN_E_clIJNS1_IJS9_EEENS1_IJiEEEEEEDaSU_) ;  /* 0xfffa6ce000007944 */ /* 0x002fea0003c3ffff */
[----:B------:R-:W-:Y:S02]  /*651a0*/  MOV R6, 0x651c0 ;  /* 0x000651c000067802 */ /* 0x000fe40000000f00 */
[----:B-1---5:R-:W-:Y:S05]  /*651b0*/  CALL.REL.NOINC `($_ZN7cutlass13device_kernelIN5flash19enable_sm80_to_sm89INS1_16FlashAttnBwdSm80INS1_25CollectiveMainloopBwdSm80ILi2ELi2EN4cute5tupleIJNS5_1CILi128EEES8_NS7_ILi64EEEEEENS_10bfloat16_tEfNS_4arch4Sm80ELb0ELb1ELb1ELb0ELb1ELb0ELb0ELb0ELi2ELi4ELi4ELi4ELb0EEENS1_21CollectiveEpilogueBwdISA_SB_SD_Li256ELb0ELb0ELi2EEENS1_19SingleTileSchedulerILb0ELb0ELb0ELi128EEEEEEEEEvNT_6ParamsE$_ZN4cute5tupleIJNS0_IJNS0_IJNS_1CILi8EEENS1_ILi1EEEEEENS1_ILi2EEEEEENS0_IJNS0_IJS3_NS1_ILi0EEEEEEiEEEEEC2ERKS6_RKS9_) ;  /* 0xfffa629000007944 */ /* 0x022fea0003c3ffff */
[----:B-1----:R1:W5:Y:S01]  /*651c0*/  LDL R3, [R1+0x1410] ;  /* 0x0014100001037983 */ /* 0x0023620000100800 */
[----:B------:R-:W-:-:S03]  /*651d0*/  MOV R6, 0x651f0 ;  /* 0x000651f000067802 */ /* 0x000fc60000000f00 */
        /* <DEDUP_REMOVED lines=8> */
[----:B------:R-:W-:-:S02]  /*65260*/  MOV R6, R7 ;  /* 0x0000000700067202 */ /* 0x000fc40000000f00 */
[----:B------:R-:W-:Y:S01]  /*65270*/  MOV R4, 0x652a0 ;  /* 0x000652a000047802 */ /* 0x000fe20000000f00 */
[----:B--2---:R1:W-:Y:S04]  /*65280*/  STL.64 [R1+0x1448], R2 ;  /* 0x0014480201007387 */ /* 0x0043e80000100a00 */
[----:B-1----:R-:W-:Y:S05]  /*65290*/  CALL.REL.NOINC `($_ZN7cutlass13device_kernelIN5flash19enable_sm80_to_sm89INS1_16FlashAttnBwdSm80INS1_25CollectiveMainloopBwdSm80ILi2ELi2EN4cute5tupleIJNS5_1CILi128EEES8_NS7_ILi64EEEEEENS_10bfloat16_tEfNS_4arch4Sm80ELb0ELb1ELb1ELb0ELb1ELb0ELb0ELb0ELi2ELi4ELi4ELi4ELb0EEENS1_21CollectiveEpilogueBwdISA_SB_SD_Li256ELb0ELb0ELi2EEENS1_19SingleTileSchedulerILb0ELb0ELb0ELi128EEEEEEEEEvNT_6ParamsE$_ZN4cute3eso3ESOILb0ELb0EJNS_6LayoutINS_5tupleIJNS3_IJNS_1CILi8EEENS4_ILi1EEEEEENS4_ILi2EEEEEENS3_IJNS3_IJS6_NS4_ILi0EEEEEEiEEEEENS_10ViewEngineINS_8smem_ptrIPN7cutlass10bfloat16_tEEEEEEEC2ERKSD_RKSK_) ;  /* 0xfffa1f4000007944 */ /* 0x002fea0003c3ffff */
[----:B------:R2:W5:Y:S04]  /*652a0*/  LDL R12, [R1+0x1410] ;  /* 0x00141000010c7983 */ /* 0x0005680000100800 */
[----:B------:R2:W5:Y:S01]  /*652b0*/  LDL.64 R16, [R1+0x1418] ;  /* 0x0014180001107983 */ /* 0x0005620000100a00 */
[----:B------:R-:W-:Y:S01]  /*652c0*/  IMAD.MOV.U32 R2, RZ, RZ, R69 ;  /* 0x000000ffff027224 */ /* 0x000fe200078e0045 */
[----:B-1----:R-:W-:Y:S02]  /*652d0*/  MOV R3, RZ ;  /* 0x000000ff00037202 */ /* 0x002fe40000000f00 */
[----:B------:R-:W-:Y:S02]  /*652e0*/  MOV R10, 0x65300 ;  /* 0x00065300000a7802 */ /* 0x000fe40000000f00 */
[----:B--2--5:R-:W-:Y:S05]  /*652f0*/  CALL.REL.NOINC `($_ZN7cutlass13device_kernelIN5flash19enable_sm80_to_sm89INS1_16FlashAttnBwdSm80INS1_25CollectiveMainloopBwdSm80ILi2ELi2EN4cute5tupleIJNS5_1CILi128EEES8_NS7_ILi64EEEEEENS_10bfloat16_tEfNS_4arch4Sm80ELb0ELb1ELb1ELb0ELb1ELb0ELb0ELb0ELi2ELi4ELi4ELi4ELb0EEENS1_21CollectiveEpilogueBwdISA_SB_SD_Li256ELb0ELb0ELi2EEENS1_19SingleTileSchedulerILb0ELb0ELb0ELi128EEEEEEEEEvNT_6ParamsE$_ZN4cute3eso3ESOILb1ELb0EJNS_10UnderscoreEiEEC2ERKS2_RKi) ;  /* 0xfffa2db000007944 */ /* 0x024fea0003c3ffff */
        /* <DEDUP_REMOVED lines=16> */
[----:B------:R-:W-:-:S02]  /*65400*/  MOV R3, RZ ;  /* 0x000000ff00037202 */ /* 0x000fc40000000f00 */
[----:B------:R-:W-:Y:S02]  /*65410*/  MOV R10, 0x65430 ;  /* 0x00065430000a7802 */ /* 0x000fe40000000f00 */
[----:B-1---5:R-:W-:Y:S05]  /*65420*/  CALL.REL.NOINC `($_ZN7cutlass13device_kernelIN5flash19enable_sm80_to_sm89INS1_16FlashAttnBwdSm80INS1_25CollectiveMainloopBwdSm80ILi2ELi2EN4cute5tupleIJNS5_1CILi128EEES8_NS7_ILi64EEEEEENS_10bfloat16_tEfNS_4arch4Sm80ELb0ELb1ELb1ELb0ELb1ELb0ELb0ELb0ELi2ELi4ELi4ELi4ELb0EEENS1_21CollectiveEpilogueBwdISA_SB_SD_Li256ELb0ELb0ELi2EEENS1_19SingleTileSchedulerILb0ELb0ELb0ELi128EEEEEEEEEvNT_6ParamsE$_ZN4cute3eso3ESOILb1ELb0EJNS_10UnderscoreEiEEC2ERKS2_RKi) ;  /* 0xfffa2c8000007944 */ /* 0x022fea0003c3ffff */
[----:B-1----:R-:W2:Y:S01]  /*65430*/  LDL R3, [R1+0x1410] ;  /* 0x0014100001037983 */ /* 0x002ea20000100800 */
[----:B------:R-:W-:Y:S02]  /*65440*/  MOV R4, 0x65470 ;  /* 0x0006547000047802 */ /* 0x000fe40000000f00 */
[----:B--2---:R-:W-:Y:S02]  /*65450*/  SHF.L.U32 R3, R3, 0x6, RZ ;  /* 0x0000000603037819 */ /* 0x004fe400000006ff */
[----:B------:R-:W-:Y:S05]  /*65460*/  CALL.REL.NOINC `($_ZN7cutlass13device_kernelIN5flash19enable_sm80_to_sm89INS1_16FlashAttnBwdSm80INS1_25CollectiveMainloopBwdSm80ILi2ELi2EN4cute5tupleIJNS5_1CILi128EEES8_NS7_ILi64EEEEEENS_10bfloat16_tEfNS_4arch4Sm80ELb0ELb1ELb1ELb0ELb1ELb0ELb0ELb0ELi2ELi4ELi4ELi4ELb0EEENS1_21CollectiveEpilogueBwdISA_SB_SD_Li256ELb0ELb0ELi2EEENS1_19SingleTileSchedulerILb0ELb0ELb0ELi128EEEEEEEEEvNT_6ParamsE$_ZN4cute3eso3ESOILb1ELb0EJNS_6LayoutINS_5tupleIJNS3_IJNS3_IJNS_1CILi4EEENS4_ILi2EEEEEENS4_ILi1EEEEEEEEENS3_IJNS3_IJNS3_IJS8_NS4_ILi32EEEEEENS4_ILi0EEEEEEEEEEEiEEC2ERKSG_RKi) ;  /* 0xfffa450000007944 */ /* 0x000fea0003c3ffff */
[----:B-1----:R-:W2:Y:S01]  /*65470*/  LDL R3, [R1+0x1410] ;  /* 0x0014100001037983 */ /* 0x002ea20000100800 */
        /* <DEDUP_REMOVED lines=20> */
[----:B--2--5:R-:W-:Y:S05]  /*655c0*/  CALL.REL.NOINC `($_ZN7cutlass13device_kernelIN5flash19enable_sm80_to_sm89INS1_16FlashAttnBwdSm80INS1_25CollectiveMainloopBwdSm80ILi2ELi2EN4cute5tupleIJNS5_1CILi128EEES8_NS7_ILi64EEEEEENS_10bfloat16_tEfNS_4arch4Sm80ELb0ELb1ELb1ELb0ELb1ELb0ELb0ELb0ELi2ELi4ELi4ELi4ELb0EEENS1_21CollectiveEpilogueBwdISA_SB_SD_Li256ELb0ELb0ELi2EEENS1_19SingleTileSchedulerILb0ELb0ELb0ELi128EEEEEEEEEvNT_6ParamsE$_ZN4cute3eso3ESOILb1ELb0EJNS_6LayoutINS_5tupleIJNS3_IJNS3_IJNS_1CILi2EEES5_EEENS4_ILi1EEEEEEEEENS3_IJNS3_IJNS3_IJS7_NS4_ILi16EEEEEENS4_ILi0EEEEEEEEEEENS_10ViewEngineIPjEEEEC2ERKSF_RKSI_) ;  /* 0xfffa431000007944 */ /* 0x024fea0003c3ffff */
[----:B------:R2:W5:Y:S01]  /*655d0*/  LDL.64 R80, [R1+0x1410] ;  /* 0x0014100001507983 */ /* 0x0005620000100a00 */
[----:B-1----:R-:W-:-:S02]  /*655e0*/  MOV R4, R8 ;  /* 0x0000000800047202 */ /* 0x002fc40000000f00 */
[----:B------:R-:W-:Y:S02]  /*655f0*/  MOV R2, 0x65610 ;  /* 0x0006561000027802 */ /* 0x000fe40000000f00 */
[----:B--2--5:R-:W-:Y:S05]  /*65600*/  CALL.REL.NOINC `($_ZN7cutlass13device_kernelIN5flash19enable_sm80_to_sm89INS1_16FlashAttnBwdSm80INS1_25CollectiveMainloopBwdSm80ILi2ELi2EN4cute5tupleIJNS5_1CILi128EEES8_NS7_ILi64EEEEEENS_10bfloat16_tEfNS_4arch4Sm80ELb0ELb1ELb1ELb0ELb1ELb0ELb0ELb0ELi2ELi4ELi4ELi4ELb0EEENS1_21CollectiveEpilogueBwdISA_SB_SD_Li256ELb0ELb0ELi2EEENS1_19SingleTileSchedulerILb0ELb0ELb0ELi128EEEEEEEEEvNT_6ParamsE$_ZN73_INTERNAL_24fd9406_37_flash_bwd_hdim64_bf16_softcap_sm80_cu_3fbc093a_291824__cvta_generic_to_sharedEPKv) ;  /* 0xfffa66c000007944 */ /* 0x024fea0003c3ffff */
        /* <DEDUP_REMOVED lines=58> */
[----:B------:R-:W1:Y:S04]  /*659b0*/  LDSM.16.MT88.4 R4, [R4] ;  /* 0x000000000404783b */ /* 0x000e680000004200 */
[----:B-1----:R1:W-:Y:S04]  /*659c0*/  ST.E [R10.64], R4 ;  /* 0x000000040a007985 */ /* 0x0023e8000c101904 */
[----:B------:R1:W-:Y:S04]  /*659d0*/  ST.E [R10.64+0x4], R5 ;  /* 0x000004050a007985 */ /* 0x0003e8000c101904 */
[----:B------:R1:W-:Y:S04]  /*659e0*/  ST.E [R10.64+0x40], R6 ;  /* 0x000040060a007985 */ /* 0x0003e8000c101904 */
[----:B------:R1:W-:Y:S02]  /*659f0*/  ST.E [R10.64+0x44], R7 ;  /* 0x000044070a007985 */ /* 0x0003e4000c101904 */
.L_x_1707:
[----:B------:R-:W-:-:S13]  /*65a00*/  ISETP.NE.AND P0, PT, R67, 0x7, PT ;  /* 0x000000074300780c */ /* 0x000fda0003f05270 */
[----:B-1----:R-:W-:Y:S05]  /*65a10*/  @!P0 BRA `(.L_x_1704) ;  /* 0x00001b9000008947 */ /* 0x002fea0003800000 */
[----:B------:R-:W-:Y:S01]  /*65a20*/  IADD3 R12, R67, 0x1, RZ ;  /* 0x00000001430c7810 */ /* 0x000fe20007ffe0ff */
[----:B------:R-:W-:Y:S01]  /*65a30*/  IMAD.MOV.U32 R83, RZ, RZ, R69 ;  /* 0x000000ffff537224 */ /* 0x000fe200078e0045 */
[----:B------:R-:W-:-:S03]  /*65a40*/  MOV R8, 0x65a70 ;  /* 0x00065a7000087802 */ /* 0x000fc60000000f00 */
[----:B------:R-:W-:Y:S02]  /*65a50*/  IMAD.MOV.U32 R3, RZ, RZ, R12 ;  /* 0x000000ffff037224 */ /* 0x000fe400078e000c */
[----:B-1----:R-:W-:Y:S05]  /*65a60*/  CALL.REL.NOINC `($_ZN7cutlass13device_kernelIN5flash19enable_sm80_to_sm89INS1_16FlashAttnBwdSm80INS1_25CollectiveMainloopBwdSm80ILi2ELi2EN4cute5tupleIJNS5_1CILi128EEES8_NS7_ILi64EEEEEENS_10bfloat16_tEfNS_4arch4Sm80ELb0ELb1ELb1ELb0ELb1ELb0ELb0ELb0ELi2ELi4ELi4ELi4ELb0EEENS1_21CollectiveEpilogueBwdISA_SB_SD_Li256ELb0ELb0ELi2EEENS1_19SingleTileSchedulerILb0ELb0ELb0ELi128EEEEEEEEEvNT_6ParamsE$_ZN4cute3eso3ESOILb1ELb0EJNS_10UnderscoreES2_iEEC2ERKS2_S5_RKi) ;  /* 0xfffa260000007944 */ /* 0x002fea0003c3ffff */
        /* <DEDUP_REMOVED lines=16> */
[----:B------:R-:W-:Y:S05]  /*65b70*/  CALL.REL.NOINC `($_ZN7cutlass13device_kernelIN5flash19enable_sm80_to_sm89INS1_16FlashAttnBwdSm80INS1_25CollectiveMainloopBwdSm80ILi2ELi2EN4cute5tupleIJNS5_1CILi128EEES8_NS7_ILi64EEEEEENS_10bfloat16_tEfNS_4arch4Sm80ELb0ELb1ELb1ELb0ELb1ELb0ELb0ELb0ELi2ELi4ELi4ELi4ELb0EEENS1_21CollectiveEpilogueBwdISA_SB_SD_Li256ELb0ELb0ELi2EEENS1_19SingleTileSchedulerILb0ELb0ELb0ELi128EEEEEEEEEvNT_6ParamsE$_ZN4cute3eso3ESOILb1ELb0EJNS_6LayoutINS_5tupleIJNS3_IJNS_1CILi8EEENS4_ILi1EEEEEENS4_ILi2EEEEEENS3_IJNS3_IJS6_NS4_ILi0EEEEEENS4_ILi4096EEEEEEEEiEEC2ERKSE_RKi) ;  /* 0xfffa506000007944 */ /* 0x000fea0003c3ffff */
        /* <DEDUP_REMOVED lines=8> */
[----:B-1---5:R-:W-:Y:S05]  /*65c00*/  CALL.REL.NOINC `($_ZN7cutlass13device_kernelIN5flash19enable_sm80_to_sm89INS1_16FlashAttnBwdSm80INS1_25CollectiveMainloopBwdSm80ILi2ELi2EN4cute5tupleIJNS5_1CILi128EEES8_NS7_ILi64EEEEEENS_10bfloat16_tEfNS_4arch4Sm80ELb0ELb1ELb1ELb0ELb1ELb0ELb0ELb0ELi2ELi4ELi4ELi4ELb0EEENS1_21CollectiveEpilogueBwdISA_SB_SD_Li256ELb0ELb0ELi2EEENS1_19SingleTileSchedulerILb0ELb0ELb0ELi128EEEEEEEEEvNT_6ParamsE$_ZN4cute3eso3ESOILb1ELb0EJNS_6LayoutINS_5tupleIJNS3_IJNS_1CILi8EEENS4_ILi1EEEEEENS4_ILi2EEEEEENS3_IJNS3_IJS6_NS4_ILi0EEEEEENS4_ILi4096EEEEEEEENS_10ViewEngineINS_8smem_ptrIPN7cutlass10bfloat16_tEEEEEEEC2ERKSE_RKSL_) ;  /* 0xfffa4f9000007944 */ /* 0x022fea0003c3ffff */
[----:B-1----:R1:W5:Y:S01]  /*65c10*/  LDL.64 R4, [R1+0x1410] ;  /* 0x0014100001047983 */ /* 0x0023620000100a00 */
[----:B------:R-:W-:Y:S01]  /*65c20*/  IMAD.MOV.U32 R83, RZ, RZ, R60 ;  /* 0x000000ffff537224 */ /* 0x000fe200078e003c */
[----:B------:R-:W-:-:S02]  /*65c30*/  MOV R3, R12 ;  /* 0x0000000c00037202 */ /* 0x000fc40000000f00 */
[----:B------:R-:W-:Y:S02]  /*65c40*/  MOV R8, 0x65c60 ;  /* 0x00065c6000087802 */ /* 0x000fe40000000f00 */
[----:B-1---5:R-:W-:Y:S05]  /*65c50*/  CALL.REL.NOINC `($_ZN7cutlass13device_kernelIN5flash19enable_sm80_to_sm89INS1_16FlashAttnBwdSm80INS1_25CollectiveMainloopBwdSm80ILi2ELi2EN4cute5tupleIJNS5_1CILi128EEES8_NS7_ILi64EEEEEENS_10bfloat16_tEfNS_4arch4Sm80ELb0ELb1ELb1ELb0ELb1ELb0ELb0ELb0ELi2ELi4ELi4ELi4ELb0EEENS1_21CollectiveEpilogueBwdISA_SB_SD_Li256ELb0ELb0ELi2EEENS1_19SingleTileSchedulerILb0ELb0ELb0ELi128EEEEEEEEEvNT_6ParamsE$_ZN4cute3eso3ESOILb1ELb0EJNS_10UnderscoreES2_iEEC2ERKS2_S5_RKi) ;  /* 0xfffa241000007944 */ /* 0x022fea0003c3ffff */
        /* <DEDUP_REMOVED lines=10> */
[----:B------:R-:W-:Y:S05]  /*65d00*/  CALL.REL.NOINC `($_ZN7cutlass13device_kernelIN5flash19enable_sm80_to_sm89INS1_16FlashAttnBwdSm80INS1_25CollectiveMainloopBwdSm80ILi2ELi2EN4cute5tupleIJNS5_1CILi128EEES8_NS7_ILi64EEEEEENS_10bfloat16_tEfNS_4arch4Sm80ELb0ELb1ELb1ELb0ELb1ELb0ELb0ELb0ELi2ELi4ELi4ELi4ELb0EEENS1_21CollectiveEpilogueBwdISA_SB_SD_Li256ELb0ELb0ELi2EEENS1_19SingleTileSchedulerILb0ELb0ELb0ELi128EEEEEEEEEvNT_6ParamsE$_ZN4cute3eso3ESOILb1ELb0EJNS_6LayoutINS_5tupleIJNS3_IJNS_1CILi8EEENS4_ILi1EEEEEENS4_ILi2EEEEEENS3_IJNS3_IJS6_NS4_ILi0EEEEEES5_EEEEEiEEC2ERKSD_RKi) ;  /* 0xfffa508000007944 */ /* 0x000fea0003c3ffff */
[----:B-1----:R-:W2:Y:S01]  /*65d10*/  LDL R3, [R1+0x1380] ;  /* 0x0013800001037983 */ /* 0x002ea20000100800 */
[----:B------:R-:W-:Y:S01]  /*65d20*/  MOV R8, 0x65d60 ;  /* 0x00065d6000087802 */ /* 0x000fe20000000f00 */
[----:B--2---:R-:W-:-:S05]  /*65d30*/  IMAD.WIDE R6, R3, 0x2, R74 ;  /* 0x0000000203067825 */ /* 0x004fca00078e024a */
[----:B------:R-:W-:Y:S02]  /*65d40*/  MOV R9, R7 ;  /* 0x0000000700097202 */ /* 0x000fe40000000f00 */
[----:B------:R-:W-:Y:S05]  /*65d50*/  CALL.REL.NOINC `($_ZN7cutlass13device_kernelIN5flash19enable_sm80_to_sm89INS1_16FlashAttnBwdSm80INS1_25CollectiveMainloopBwdSm80ILi2ELi2EN4cute5tupleIJNS5_1CILi128EEES8_NS7_ILi64EEEEEENS_10bfloat16_tEfNS_4arch4Sm80ELb0ELb1ELb1ELb0ELb1ELb0ELb0ELb0ELi2ELi4ELi4ELi4ELb0EEENS1_21CollectiveEpilogueBwdISA_SB_SD_Li256ELb0ELb0ELi2EEENS1_19SingleTileSchedulerILb0ELb0ELb0ELi128EEEEEEEEEvNT_6ParamsE$_ZN4cute3eso3ESOILb1ELb0EJNS_6LayoutINS_5tupleIJNS3_IJNS_1CILi8EEENS4_ILi1EEEEEENS4_ILi2EEEEEENS3_IJNS3_IJS6_NS4_ILi0EEEEEES5_EEEEENS_10ViewEngineIPN7cutlass10bfloat16_tEEEEEC2ERKSD_RKSI_) ;  /* 0xfffa4fd000007944 */ /* 0x000fea0003c3ffff */
[----:B------:R2:W5:Y:S01]  /*65d60*/  LDL.64 R2, [R1+0x1410] ;  /* 0x0014100001027983 */ /* 0x0005620000100a00 */
[----:B-1----:R-:W-:Y:S02]  /*65d70*/  MOV R7, R5 ;  /* 0x0000000500077202 */ /* 0x002fe40000000f00 */
[----:B------:R-:W-:Y:S02]  /*65d80*/  MOV R6, 0x65da0 ;  /* 0x00065da000067802 */ /* 0x000fe40000000f00 */
[----:B--2--5:R-:W-:Y:S05]  /*65d90*/  CALL.REL.NOINC `($_ZN7cutlass13device_kernelIN5flash19enable_sm80_to_sm89INS1_16FlashAttnBwdSm80INS1_25CollectiveMainloopBwdSm80ILi2ELi2EN4cute5tupleIJNS5_1CILi128EEES8_NS7_ILi64EEEEEENS_10bfloat16_tEfNS_4arch4Sm80ELb0ELb1ELb1ELb0ELb1ELb0ELb0ELb0ELi2ELi4ELi4ELi4ELb0EEENS1_21CollectiveEpilogueBwdISA_SB_SD_Li256ELb0ELb0ELi2EEENS1_19SingleTileSchedulerILb0ELb0ELb0ELi128EEEEEEEEEvNT_6ParamsE$_ZN4cute3eso3ESOILb1ELb0EJNS_6LayoutINS_5tupleIJNS3_IJNS_1CILi8EEENS4_ILi1EEEEEENS3_IJNS4_ILi2EEEEEEEEENS3_IJNS3_IJS6_NS4_ILi0EEEEEENS3_IJNS4_ILi4096EEEEEEEEEEENS_10ViewEngineINS_8smem_ptrIPN7cutlass10bfloat16_tEEEEEEEC2ERKSG_RKSN_) ;  /* 0xfffa4bd000007944 */ /* 0x024fea0003c3ffff */
[----:B-1----:R1:W5:Y:S01]  /*65da0*/  LDL.64 R4, [R1+0x1410] ;  /* 0x0014100001047983 */ /* 0x0023620000100a00 */
[----:B------:R-:W-:Y:S02]  /*65db0*/  MOV R9, R3 ;  /* 0x0000000300097202 */ /* 0x000fe40000000f00 */
[----:B------:R-:W-:Y:S02]  /*65dc0*/  MOV R8, 0x65de0 ;  /* 0x00065de000087802 */ /* 0x000fe40000000f00 */
[----:B-1---5:R-:W-:Y:S05]  /*65dd0*/  CALL.REL.NOINC `($_ZN7cutlass13device_kernelIN5flash19enable_sm80_to_sm89INS1_16FlashAttnBwdSm80INS1_25CollectiveMainloopBwdSm80ILi2ELi2EN4cute5tupleIJNS5_1CILi128EEES8_NS7_ILi64EEEEEENS_10bfloat16_tEfNS_4arch4Sm80ELb0ELb1ELb1ELb0ELb1ELb0ELb0ELb0ELi2ELi4ELi4ELi4ELb0EEENS1_21CollectiveEpilogueBwdISA_SB_SD_Li256ELb0ELb0ELi2EEENS1_19SingleTileSchedulerILb0ELb0ELb0ELi128EEEEEEEEEvNT_6ParamsE$_ZN4cute3eso3ESOILb1ELb0EJNS_6LayoutINS_5tupleIJNS3_IJNS_1CILi8EEENS4_ILi1EEEEEENS3_IJNS4_ILi2EEEEEEEEENS3_IJNS3_IJS6_NS4_ILi0EEEEEENS3_IJS5_EEEEEEEENS_10ViewEngineIPN7cutlass10bfloat16_tEEEEEC2ERKSF_RKSK_) ;  /* 0xfffa4ca000007944 */ /* 0x022fea0003c3ffff */
[----:B-1----:R1:W5:Y:S01]  /*65de0*/  LDL.64 R2, [R1+0x1410] ;  /* 0x0014100001027983 */ /* 0x0023620000100a00 */
[----:B------:R-:W-:-:S03]  /*65df0*/  MOV R10, 0x65e10 ;  /* 0x00065e10000a7802 */ /* 0x000fc60000000f00 */
[----:B-1---5:R-:W-:Y:S05]  /*65e00*/  CALL.REL.NOINC `($_ZN7cutlass13device_kernelIN5flash19enable_sm80_to_sm89INS1_16FlashAttnBwdSm80INS1_25CollectiveMainloopBwdSm80ILi2ELi2EN4cute5tupleIJNS5_1CILi128EEES8_NS7_ILi64EEEEEENS_10bfloat16_tEfNS_4arch4Sm80ELb0ELb1ELb1ELb0ELb1ELb0ELb0ELb0ELi2ELi4ELi4ELi4ELb0EEENS1_21CollectiveEpilogueBwdISA_SB_SD_Li256ELb0ELb0ELi2EEENS1_19SingleTileSchedulerILb0ELb0ELb0ELi128EEEEEEEEEvNT_6ParamsE$_ZN4cute3eso3ESOILb1ELb0EJNS_6LayoutINS_5tupleIJNS3_IJNS3_IJNS_1CILi8EEENS4_ILi1EEEEEES6_EEENS3_IJNS3_IJS6_S6_EEENS4_ILi2EEEEEEEEENS3_IJNS3_IJNS3_IJS6_NS4_ILi0EEEEEESD_EEENS3_IJNS3_IJSD_SD_EEES5_EEEEEEEENS_10ViewEngineIPN7cutlass10bfloat16_tEEEEEC2ERKSJ_RKSO_) ;  /* 0xfffa3e1000007944 */ /* 0x022fea0003c3ffff */
[----:B-1----:R1:W5:Y:S01]  /*65e10*/  LDL.64 R2, [R1+0x1410] ;  /* 0x0014100001027983 */ /* 0x0023620000100a00 */
[----:B------:R-:W-:Y:S01]  /*65e20*/  IMAD.MOV.U32 R6, RZ, RZ, R4 ;  /* 0x000000ffff067224 */ /* 0x000fe200078e0004 */
[----:B------:R-:W-:Y:S02]  /*65e30*/  MOV R9, R5 ;  /* 0x0000000500097202 */ /* 0x000fe40000000f00 */
[----:B------:R-:W-:-:S02]  /*65e40*/  MOV R8, 0x65e60 ;  /* 0x00065e6000087802 */ /* 0x000fc40000000f00 */
[----:B-1---5:R-:W-:Y:S05]  /*65e50*/  CALL.REL.NOINC `($_ZN7cutlass13device_kernelIN5flash19enable_sm80_to_sm89INS1_16FlashAttnBwdSm80INS1_25CollectiveMainloopBwdSm80ILi2ELi2EN4cute5tupleIJNS5_1CILi128EEES8_NS7_ILi64EEEEEENS_10bfloat16_tEfNS_4arch4Sm80ELb0ELb1ELb1ELb0ELb1ELb0ELb0ELb0ELi2ELi4ELi4ELi4ELb0EEENS1_21CollectiveEpilogueBwdISA_SB_SD_Li256ELb0ELb0ELi2EEENS1_19SingleTileSchedulerILb0ELb0ELb0ELi128EEEEEEEEEvNT_6ParamsE$_ZN4cute3eso3ESOILb1ELb0EJNS_6LayoutINS_5tupleIJNS3_IJNS3_IJNS_1CILi8EEENS4_ILi1EEEEEES6_EEENS3_IJNS3_IJS6_S6_EEENS4_ILi2EEEEEEEEENS3_IJNS3_IJNS3_IJS6_NS4_ILi0EEEEEESD_EEENS3_IJNS3_IJSD_SD_EEENS4_ILi4096EEEEEEEEEEENS_10ViewEngineINS_8smem_ptrIPN7cutlass10bfloat16_tEEEEEEEC2ERKSK_RKSR_) ;  /* 0xfffa3cc000007944 */ /* 0x022fea0003c3ffff */
[----:B------:R2:W5:Y:S01]  /*65e60*/  LDL.64 R4, [R1+0x1410] ;  /* 0x0014100001047983 */ /* 0x0005620000100a00 */
[----:B------:R-:W-:Y:S01]  /*65e70*/  IMAD.MOV.U32 R6, RZ, RZ, R2 ;  /* 0x000000ffff067224 */ /* 0x000fe200078e0002 */
[----:B------:R-:W-:-:S02]  /*65e80*/  MOV R9, R3 ;  /* 0x0000000300097202 */ /* 0x000fc40000000f00 */
[----:B------:R-:W-:Y:S02]  /*65e90*/  MOV R8, 0x65eb0 ;  /* 0x00065eb000087802 */ /* 0x000fe40000000f00 */
[----:B-12--5:R-:W-:Y:S05]  /*65ea0*/  CALL.REL.NOINC `($_ZN7cutlass13device_kernelIN5flash19enable_sm80_to_sm89INS1_16FlashAttnBwdSm80INS1_25CollectiveMainloopBwdSm80ILi2ELi2EN4cute5tupleIJNS5_1CILi128EEES8_NS7_ILi64EEEEEENS_10bfloat16_tEfNS_4arch4Sm80ELb0ELb1ELb1ELb0ELb1ELb0ELb0ELb0ELi2ELi4ELi4ELi4ELb0EEENS1_21CollectiveEpilogueBwdISA_SB_SD_Li256ELb0ELb0ELi2EEENS1_19SingleTileSchedulerILb0ELb0ELb0ELi128EEEEEEEEEvNT_6ParamsE$_ZN4cute3eso3ESOILb1ELb0EJNS_6LayoutINS_5tupleIJNS3_IJNS_1CILi8EEENS4_ILi1EEEEEENS4_ILi2EEEEEENS3_IJNS3_IJS6_NS4_ILi0EEEEEES5_EEEEENS_10ViewEngineIPN7cutlass10bfloat16_tEEEEEC2ERKSD_RKSI_) ;  /* 0xfffa4e8000007944 */ /* 0x026fea0003c3ffff */
[----:B------:R2:W5:Y:S01]  /*65eb0*/  LDL.64 R14, [R1+0x1410] ;  /* 0x00141000010e7983 */ /* 0x0005620000100a00 */
[----:B------:R-:W-:Y:S01]  /*65ec0*/  IMAD.MOV.U32 R2, RZ, RZ, R4 ;  /* 0x000000ffff027224 */ /* 0x000fe200078e0004 */
[----:B------:R-:W-:Y:S01]  /*65ed0*/  MOV R3, R5 ;  /* 0x0000000500037202 */ /* 0x000fe20000000f00 */
[----:B------:R-:W-:Y:S01]  /*65ee0*/  IMAD.MOV.U32 R9, RZ, RZ, R69 ;  /* 0x000000ffff097224 */ /* 0x000fe200078e0045 */
        /* <DEDUP_REMOVED lines=128> */
[----:B------:R2:W5:Y:S04]  /*666f0*/  LDL R5, [R1+0x1380] ;  /* 0x0013800001057983 */ /* 0x0005680000100800 */
[----:B------:R2:W5:Y:S01]  /*66700*/  LD.E R22, [R76.64] ;  /* 0x000000044c167980 */ /* 0x000562000c101900 */
[----:B------:R-:W-:-:S03]  /*66710*/  MOV R4, 0x66730 ;  /* 0x0006673000047802 */ /* 0x000fc60000000f00 */
[----:B-12--5:R-:W-:Y:S05]  /*66720*/  CALL.REL.NOINC `($_ZN7cutlass13device_kernelIN5flash19enable_sm80_to_sm89INS1_16FlashAttnBwdSm80INS1_25CollectiveMainloopBwdSm80ILi2ELi2EN4cute5tupleIJNS5_1CILi128EEES8_NS7_ILi64EEEEEENS_10bfloat16_tEfNS_4arch4Sm80ELb0ELb1ELb1ELb0ELb1ELb0ELb0ELb0ELi2ELi4ELi4ELi4ELb0EEENS1_21CollectiveEpilogueBwdISA_SB_SD_Li256ELb0ELb0ELi2EEENS1_19SingleTileSchedulerILb0ELb0ELb0ELi128EEEEEEEEEvNT_6ParamsE$_ZZN4cute5sliceINS_5tupleIJNS_10UnderscoreES2_iEEENS1_IJNS1_IJNS_1CILi1EEENS4_ILi0EEEEEEiNS4_ILi1024EEEEEEEEDaRKT_RKT0_ENKUlRKT_RKT0_E_clIS2_iEEDaSI_SL_) ;  /* 0xfffa6f4000007944 */ /* 0x026fea0003c3ffff */
[----:B------:R-:W-:Y:S02]  /*66730*/  MOV R4, 0x66750 ;  /* 0x0006675000047802 */ /* 0x000fe40000000f00 */
[----:B-1---5:R-:W-:Y:S05]  /*66740*/  CALL.REL.NOINC `($_ZN7cutlass13device_kernelIN5flash19enable_sm80_to_sm89INS1_16FlashAttnBwdSm80INS1_25CollectiveMainloopBwdSm80ILi2ELi2EN4cute5tupleIJNS5_1CILi128EEES8_NS7_ILi64EEEEEENS_10bfloat16_tEfNS_4arch4Sm80ELb0ELb1ELb1ELb0ELb1ELb0ELb0ELb0ELi2ELi4ELi4ELi4ELb0EEENS1_21CollectiveEpilogueBwdISA_SB_SD_Li256ELb0ELb0ELi2EEENS1_19SingleTileSchedulerILb0ELb0ELb0ELi128EEEEEEEEEvNT_6ParamsE$_ZZN4cute12filter_tupleINS_5tupleIJNS_10UnderscoreES2_iEEENS1_IJNS1_IJNS_1CILi1EEENS4_ILi0EEEEEEiNS4_ILi1024EEEEEEZNS_5sliceIS3_S9_EEDaRKT_RKT0_EUlRKT_RKT0_E_EEDaSD_SG_OT1_ENKUlDpSJ_E_clIJNS1_IJS7_EEENS1_IJiEEENS1_IJEEEEEEDaSQ_) ;  /* 0xfffa5bd000007944 */ /* 0x022fea0003c3ffff */
[----:B------:R-:W-:Y:S02]  /*66750*/  MOV R6, 0x66770 ;  /* 0x0006677000067802 */ /* 0x000fe40000000f00 */
[----:B-1---5:R-:W-:Y:S05]  /*66760*/  CALL.REL.NOINC `($_ZN7cutlass13device_kernelIN5flash19enable_sm80_to_sm89INS1_16FlashAttnBwdSm80INS1_25CollectiveMainloopBwdSm80ILi2ELi2EN4cute5tupleIJNS5_1CILi128EEES8_NS7_ILi64EEEEEENS_10bfloat16_tEfNS_4arch4Sm80ELb0ELb1ELb1ELb0ELb1ELb0ELb0ELb0ELi2ELi4ELi4ELi4ELb0EEENS1_21CollectiveEpilogueBwdISA_SB_SD_Li256ELb0ELb0ELi2EEENS1_19SingleTileSchedulerILb0ELb0ELb0ELi128EEEEEEEEEvNT_6ParamsE$_ZN4cute5tupleIJNS0_IJNS0_IJNS_1CILi8EEENS1_ILi1EEEEEENS1_ILi2EEEEEENS0_IJNS0_IJS3_NS1_ILi0EEEEEEiEEEEEC2ERKS6_RKS9_) ;  /* 0xfffa4ce000007944 */ /* 0x022fea0003c3ffff */
[----:B------:R2:W5:Y:S01]  /*66770*/  LDL R6, [R1+0x1410] ;  /* 0x0014100001067983 */ /* 0x0005620000100800 */
[----:B-1----:R-:W-:-:S02]  /*66780*/  SHF.L.U32 R2, R5, 0xa, RZ ;  /* 0x0000000a05027819 */ /* 0x002fc400000006ff */
[----:B------:R-:W-:-:S03]  /*66790*/  MOV R4, 0x667c0 ;  /* 0x000667c000047802 */ /* 0x000fc60000000f00 */
[----:B------:R2:W-:Y:S04]  /*667a0*/  STL [R1+0x1420], R2 ;  /* 0x0014200201007387 */ /* 0x0005e80000100800 */
[----:B--2--5:R-:W-:Y:S05]  /*667b0*/  CALL.REL.NOINC `($_ZN7cutlass13device_kernelIN5flash19enable_sm80_to_sm89INS1_16FlashAttnBwdSm80INS1_25CollectiveMainloopBwdSm80ILi2ELi2EN4cute5tupleIJNS5_1CILi128EEES8_NS7_ILi64EEEEEENS_10bfloat16_tEfNS_4arch4Sm80ELb0ELb1ELb1ELb0ELb1ELb0ELb0ELb0ELi2ELi4ELi4ELi4ELb0EEENS1_21CollectiveEpilogueBwdISA_SB_SD_Li256ELb0ELb0ELi2EEENS1_19SingleTileSchedulerILb0ELb0ELb0ELi128EEEEEEEEEvNT_6ParamsE$_ZN4cute3eso3ESOILb0ELb0EJNS_6LayoutINS_5tupleIJNS3_IJNS_1CILi8EEENS4_ILi1EEEEEENS4_ILi2EEEEEENS3_IJNS3_IJS6_NS4_ILi0EEEEEEiEEEEEiEEC2ERKSD_RKi) ;  /* 0xfffa0a9000007944 */ /* 0x024fea0003c3ffff */
[----:B-1----:R-:W2:Y:S04]  /*667c0*/  LD.E.64 R2, [R76.64+0x8] ;  /* 0x000008044c027980 */ /* 0x002ea8000c101b00 */
[----:B------:R-:W2:Y:S01]  /*667d0*/  LDL.64 R4, [R1+0x1380] ;  /* 0x0013800001047983 */ /* 0x000ea20000100a00 */
        /* <DEDUP_REMOVED lines=14> */
[----:B--2--5:R-:W-:Y:S05]  /*668c0*/  CALL.REL.NOINC `($_ZN7cutlass13device_kernelIN5flash19enable_sm80_to_sm89INS1_16FlashAttnBwdSm80INS1_25CollectiveMainloopBwdSm80ILi2ELi2EN4cute5tupleIJNS5_1CILi128EEES8_NS7_ILi64EEEEEENS_10bfloat16_tEfNS_4arch4Sm80ELb0ELb1ELb1ELb0ELb1ELb0ELb0ELb0ELi2ELi4ELi4ELi4ELb0EEENS1_21CollectiveEpilogueBwdISA_SB_SD_Li256ELb0ELb0ELi2EEENS1_19SingleTileSchedulerILb0ELb0ELb0ELi128EEEEEEEEEvNT_6ParamsE$_ZN4cute3eso3ESOILb1ELb0EJNS_10UnderscoreES2_iEEC2ERKS2_S5_RKi) ;  /* 0xfffa17a000007944 */ /* 0x024fea0003c3ffff */
[----:B-1----:R-:W2:Y:S01]  /*668d0*/  LDL R3, [R1+0x1380] ;  /* 0x0013800001037983 */ /* 0x002ea20000100800 */
[----:B------:R-:W-:Y:S02]  /*668e0*/  MOV R4, 0x66910 ;  /* 0x0006691000047802 */ /* 0x000fe40000000f00 */
[----:B--2---:R-:W-:Y:S02]  /*668f0*/  SHF.L.U32 R3, R3, 0x2, RZ ;  /* 0x0000000203037819 */ /* 0x004fe400000006ff */
[----:B------:R-:W-:Y:S05]  /*66900*/  CALL.REL.NOINC `($_ZN7cutlass13device_kernelIN5flash19enable_sm80_to_sm89INS1_16FlashAttnBwdSm80INS1_25CollectiveMainloopBwdSm80ILi2ELi2EN4cute5tupleIJNS5_1CILi128EEES8_NS7_ILi64EEEEEENS_10bfloat16_tEfNS_4arch4Sm80ELb0ELb1ELb1ELb0ELb1ELb0ELb0ELb0ELi2ELi4ELi4ELi4ELb0EEENS1_21CollectiveEpilogueBwdISA_SB_SD_Li256ELb0ELb0ELi2EEENS1_19SingleTileSchedulerILb0ELb0ELb0ELi128EEEEEEEEEvNT_6ParamsE$_ZN4cute3eso3ESOILb1ELb0EJNS_6LayoutINS_5tupleIJNS3_IJNS3_IJNS_1CILi4EEENS4_ILi2EEEEEENS4_ILi1EEEEEES6_EEENS3_IJNS3_IJNS3_IJS8_NS4_ILi32EEEEEENS4_ILi0EEEEEENS4_ILi64EEEEEEEEiEEC2ERKSH_RKi) ;  /* 0xfffa312000007944 */ /* 0x000fea0003c3ffff */
[----:B-1----:R-:W2:Y:S01]  /*66910*/  LDL R3, [R1+0x1380] ;  /* 0x0013800001037983 */ /* 0x002ea20000100800 */
[----:B------:R-:W-:Y:S01]  /*66920*/  MOV R6, 0x66950 ;  /* 0x0006695000067802 */ /* 0x000fe20000000f00 */
[----:B--2---:R-:W-:-:S04]  /*66930*/  IMAD.WIDE R8, R3, 0x2, R72 ;  /* 0x0000000203087825 */ /* 0x004fc800078e0248 */
[----:B------:R-:W-:Y:S05]  /*66940*/  CALL.REL.NOINC `($_ZN7cutlass13device_kernelIN5flash19enable_sm80_to_sm89INS1_16FlashAttnBwdSm80INS1_25CollectiveMainloopBwdSm80ILi2ELi2EN4cute5tupleIJNS5_1CILi128EEES8_NS7_ILi64EEEEEENS_10bfloat16_tEfNS_4arch4Sm80ELb0ELb1ELb1ELb0ELb1ELb0ELb0ELb0ELi2ELi4ELi4ELi4ELb0EEENS1_21CollectiveEpilogueBwdISA_SB_SD_Li256ELb0ELb0ELi2EEENS1_19SingleTileSchedulerILb0ELb0ELb0ELi128EEEEEEEEEvNT_6ParamsE$_ZN4cute3eso3ESOILb1ELb0EJNS_6LayoutINS_5tupleIJNS3_IJNS3_IJNS_1CILi4EEENS4_ILi2EEEEEENS4_ILi1EEEEEES6_EEENS3_IJNS3_IJNS3_IJS8_NS4_ILi32EEEEEENS4_ILi0EEEEEENS4_ILi64EEEEEEEENS_10ViewEngineIPN7cutlass10bfloat16_tEEEEEC2ERKSH_RKSM_) ;  /* 0xfffa30a000007944 */ /* 0x000fea0003c3ffff */
        /* <DEDUP_REMOVED lines=197> */
[----:B-1----:R-:W-:Y:S05]  /*675a0*/  CALL.REL.NOINC `($_ZN7cutlass13device_kernelIN5flash19enable_sm80_to_sm89INS1_16FlashAttnBwdSm80INS1_25CollectiveMainloopBwdSm80ILi2ELi2EN4cute5tupleIJNS5_1CILi128EEES8_NS7_ILi64EEEEEENS_10bfloat16_tEfNS_4arch4Sm80ELb0ELb1ELb1ELb0ELb1ELb0ELb0ELb0ELi2ELi4ELi4ELi4ELb0EEENS1_21CollectiveEpilogueBwdISA_SB_SD_Li256ELb0ELb0ELi2EEENS1_19SingleTileSchedulerILb0ELb0ELb0ELi128EEEEEEEEEvNT_6ParamsE$_ZZN5flash25CollectiveMainloopBwdSm80ILi2ELi2EN4cute5tupleIJNS1_1CILi128EEES4_NS3_ILi64EEEEEEN7cutlass10bfloat16_tEfNS7_4arch4Sm80ELb0ELb1ELb1ELb0ELb1ELb0ELb0ELb0ELi2ELi4ELi4ELi4ELb0EE3mmaINS_16FlashAttnBwdSm80ISB_NS_21CollectiveEpilogueBwdIS6_S8_SA_Li256ELb0ELb0ELi2EEENS_19SingleTileSchedulerILb0ELb0ELb0ELi128EEEE13SharedStorageENS1_6TensorINS1_11ArrayEngineIfLm32EEENS1_6LayoutINS2_IJNS2_IJNS3_ILi2EEESO_EEESO_NS3_ILi4EEEEEENS2_IJNS2_IJNS3_ILi1EEESO_EEESQ_NS3_ILi8EEEEEEEEEEEEbRKNSB_6ParamsERT0_S12_iNS2_IJiiiEEERT_ENKUlvE0_clEv) ;  /* 0xffffb0b000007944 */ /* 0x002fea0003c3ffff */
.L_x_1704:
[----:B------:R-:W-:Y:S01]  /*675b0*/  IMAD.MOV.U32 R83, RZ, RZ, R69 ;  /* 0x000000ffff537224 */ /* 0x000fe200078e0045 */
[----:B------:R-:W-:Y:S01]  /*675c0*/  MOV R3, R67 ;  /* 0x0000004300037202 */ /* 0x000fe20000000f00 */
[----:B------:R-:W-:Y:S01]  /*675d0*/  IMAD.MOV.U32 R22, RZ, RZ, RZ ;  /* 0x000000ffff167224 */ /* 0x000fe200078e00ff */
[----:B------:R-:W-:-:S02]  /*675e0*/  MOV R8, 0x67600 ;  /* 0x0006760000087802 */ /* 0x000fc40000000f00 */
[----:B-1----:R-:W-:Y:S05]  /*675f0*/  CALL.REL.NOINC `($_ZN7cutlass13device_kernelIN5flash19enable_sm80_to_sm89INS1_16FlashAttnBwdSm80INS1_25CollectiveMainloopBwdSm80ILi2ELi2EN4cute5tupleIJNS5_1CILi128EEES8_NS7_ILi64EEEEEENS_10bfloat16_tEfNS_4arch4Sm80ELb0ELb1ELb1ELb0ELb1ELb0ELb0ELb0ELi2ELi4ELi4ELi4ELb0EEENS1_21CollectiveEpilogueBwdISA_SB_SD_Li256ELb0ELb0ELi2EEENS1_19SingleTileSchedulerILb0ELb0ELb0ELi128EEEEEEEEEvNT_6ParamsE$_ZN4cute3eso3ESOILb1ELb0EJNS_10UnderscoreES2_iEEC2ERKS2_S5_RKi) ;  /* 0xfffa0a7000007944 */ /* 0x002fea0003c3ffff */
        /* <DEDUP_REMOVED lines=15> */
[----:B------:R-:W-:Y:S05]  /*676f0*/  CALL.REL.NOINC `($_ZN7cutlass13device_kernelIN5flash19enable_sm80_to_sm89INS1_16FlashAttnBwdSm80INS1_25CollectiveMainloopBwdSm80ILi2ELi2EN4cute5tupleIJNS5_1CILi128EEES8_NS7_ILi64EEEEEENS_10bfloat16_tEfNS_4arch4Sm80ELb0ELb1ELb1ELb0ELb1ELb0ELb0ELb0ELi2ELi4ELi4ELi4ELb0EEENS1_21CollectiveEpilogueBwdISA_SB_SD_Li256ELb0ELb0ELi2EEENS1_19SingleTileSchedulerILb0ELb0ELb0ELi128EEEEEEEEEvNT_6ParamsE$_ZN4cute3eso3ESOILb1ELb0EJNS_6LayoutINS_5tupleIJNS3_IJNS_1CILi2EEES5_S5_EEES5_EEENS3_IJNS3_IJNS4_ILi1EEES5_NS4_ILi4EEEEEENS4_ILi8EEEEEEEEiEEC2ERKSD_RKi) ;  /* 0xfffa2ef000007944 */ /* 0x000fea0003c3ffff */
[----:B-1----:R-:W2:Y:S01]  /*67700*/  LDL R2, [R1+0x1410] ;  /* 0x0014100001027983 */ /* 0x002ea20000100800 */
        /* <DEDUP_REMOVED lines=9> */
[----:B-1----:R-:W2:Y:S01]  /*677a0*/  LDL R3, [R1+0x1410] ;  /* 0x0014100001037983 */ /* 0x002ea20000100800 */
[----:B------:R-:W-:Y:S02]  /*677b0*/  MOV R4, 0x677e0 ;  /* 0x000677e000047802 */ /* 0x000fe40000000f00 */
[----:B--2---:R-:W-:Y:S02]  /*677c0*/  SHF.L.U32 R3, R3, 0x2, RZ ;  /* 0x0000000203037819 */ /* 0x004fe400000006ff */
[----:B------:R-:W-:Y:S05]  /*677d0*/  CALL.REL.NOINC `($_ZN7cutlass13device_kernelIN5flash19enable_sm80_to_sm89INS1_16FlashAttnBwdSm80INS1_25CollectiveMainloopBwdSm80ILi2ELi2EN4cute5tupleIJNS5_1CILi128EEES8_NS7_ILi64EEEEEENS_10bfloat16_tEfNS_4arch4Sm80ELb0ELb1ELb1ELb0ELb1ELb0ELb0ELb0ELi2ELi4ELi4ELi4ELb0EEENS1_21CollectiveEpilogueBwdISA_SB_SD_Li256ELb0ELb0ELi2EEENS1_19SingleTileSchedulerILb0ELb0ELb0ELi128EEEEEEEEEvNT_6ParamsE$_ZN4cute3eso3ESOILb1ELb0EJNS_6LayoutINS_5tupleIJNS3_IJNS_1CILi2EEES5_EEES6_EEENS3_IJNS3_IJNS4_ILi1EEES5_EEENS3_IJNS4_ILi32EEENS4_ILi64EEEEEEEEEEEiEEC2ERKSE_RKi) ;  /* 0xfffa2c6000007944 */ /* 0x000fea0003c3ffff */
[----:B-1----:R-:W2:Y:S01]  /*677e0*/  LDL R3, [R1+0x1410] ;  /* 0x0014100001037983 */ /* 0x002ea20000100800 */
[----:B------:R-:W-:Y:S01]  /*677f0*/  MOV R4, 0x67830 ;  /* 0x0006783000047802 */ /* 0x000fe20000000f00 */
[----:B--2---:R-:W-:-:S05]  /*67800*/  IMAD.WIDE R2, R3, 0x2, R70 ;  /* 0x0000000203027825 */ /* 0x004fca00078e0246 */
[----:B------:R-:W-:Y:S02]  /*67810*/  MOV R6, R2 ;  /* 0x0000000200067202 */ /* 0x000fe40000000f00 */
[----:B------:R-:W-:Y:S05]  /*67820*/  CALL.REL.NOINC `($_ZN7cutlass13device_kernelIN5flash19enable_sm80_to_sm89INS1_16FlashAttnBwdSm80INS1_25CollectiveMainloopBwdSm80ILi2ELi2EN4cute5tupleIJNS5_1CILi128EEES8_NS7_ILi64EEEEEENS_10bfloat16_tEfNS_4arch4Sm80ELb0ELb1ELb1ELb0ELb1ELb0ELb0ELb0ELi2ELi4ELi4ELi4ELb0EEENS1_21CollectiveEpilogueBwdISA_SB_SD_Li256ELb0ELb0ELi2EEENS1_19SingleTileSchedulerILb0ELb0ELb0ELi128EEEEEEEEEvNT_6ParamsE$_ZN4cute3eso3ESOILb1ELb0EJNS_6LayoutINS_5tupleIJNS3_IJNS_1CILi2EEES5_EEES6_EEENS3_IJNS3_IJNS4_ILi1EEES5_EEENS3_IJNS4_ILi32EEENS4_ILi64EEEEEEEEEEENS_10ViewEngineIPN7cutlass10bfloat16_tEEEEEC2ERKSE_RKSJ_) ;  /* 0xfffa2bc000007944 */ /* 0x000fea0003c3ffff */
[----:B------:R2:W5:Y:S04]  /*67830*/  LDL.64 R84, [R1+0x1410] ;  /* 0x0014100001547983 */ /* 0x0005680000100a00 */
[----:B------:R2:W-:Y:S02]  /*67840*/  STL [R1+0x1448], RZ ;  /* 0x001448ff01007387 */ /* 0x0005e40000100800 */
.L_x_1705:
[----:B------:R-:W-:Y:S01]  /*67850*/  IMAD.MOV.U32 R83, RZ, RZ, R69 ;  /* 0x000000ffff537224 */ /* 0x000fe200078e0045 */
[----:B-1----:R-:W-:Y:S01]  /*67860*/  LOP3.LUT R82, R22, 0x1, RZ, 0xc0, !PT ;  /* 0x0000000116527812 */ /* 0x002fe200078ec0ff */
[----:B------:R-:W-:Y:S01]  /*67870*/  IMAD.MOV.U32 R81, RZ, RZ, R61 ;  /* 0x000000ffff517224 */ /* 0x000fe200078e003d */
[----:B------:R-:W-:Y:S02]  /*67880*/  MOV R80, 0x678a0 ;  /* 0x000678a000507802 */ /* 0x000fe40000000f00 */
[----:B-12--5:R-:W-:Y:S05]  /*67890*/  CALL.REL.NOINC `($_ZN7cutlass13device_kernelIN5flash19enable_sm80_to_sm89INS1_16FlashAttnBwdSm80INS1_25CollectiveMainloopBwdSm80ILi2ELi2EN4cute5tupleIJNS5_1CILi128EEES8_NS7_ILi64EEEEEENS_10bfloat16_tEfNS_4arch4Sm80ELb0ELb1ELb1ELb0ELb1ELb0ELb0ELb0ELi2ELi4ELi4ELi4ELb0EEENS1_21CollectiveEpilogueBwdISA_SB_SD_Li256ELb0ELb0ELi2EEENS1_19SingleTileSchedulerILb0ELb0ELb0ELi128EEEEEEEEEvNT_6ParamsE$_ZN4cute3eso3ESOILb1ELb0EJNS_10UnderscoreEiiEEC2ERKS2_RKiS7_) ;  /* 0xfffa085000007944 */ /* 0x026fea0003c3ffff */
[----:B------:R-:W-:Y:S01]  /*678a0*/  MOV R4, 0x678f0 ;  /* 0x000678f000047802 */ /* 0x000fe20000000f00 */
[----:B-1----:R-:W2:Y:S02]  /*678b0*/  LDL.64 R2, [R1+0x1410] ;  /* 0x0014100001027983 */ /* 0x002ea40000100a00 */
[----:B--2---:R-:W-:Y:S05]  /*678c0*/  IMAD R3, R3, 0x2, R2 ;  /* 0x0000000203037824 */ /* 0x004fea00078e0202 */
[----:B------:R-:W-:Y:S02]  /*678d0*/  SHF.L.U32 R3, R3, 0x2, RZ ;  /* 0x0000000203037819 */ /* 0x000fe400000006ff */
        /* <DEDUP_REMOVED lines=13> */
[----:B-1----:R-:W2:Y:S02]  /*679b0*/  LDL R3, [R1+0x1410] ;  /* 0x0014100001037983 */ /* 0x002ea40000100800 */
[----:B--2---:R-:W-:Y:S02]  /*679c0*/  SHF.L.U32 R3, R3, 0x3, RZ ;  /* 0x0000000303037819 */ /* 0x004fe400000006ff */
[----:B------:R-:W-:Y:S05]  /*679d0*/  CALL.REL.NOINC `($_ZN7cutlass13device_kernelIN5flash19enable_sm80_to_sm89INS1_16FlashAttnBwdSm80INS1_25CollectiveMainloopBwdSm80ILi2ELi2EN4cute5tupleIJNS5_1CILi128EEES8_NS7_ILi64EEEEEENS_10bfloat16_tEfNS_4arch4Sm80ELb0ELb1ELb1ELb0ELb1ELb0ELb0ELb0ELi2ELi4ELi4ELi4ELb0EEENS1_21CollectiveEpilogueBwdISA_SB_SD_Li256ELb0ELb0ELi2EEENS1_19SingleTileSchedulerILb0ELb0ELb0ELi128EEEEEEEEEvNT_6ParamsE$_ZN4cute3eso3ESOILb1ELb0EJNS_6LayoutINS_5tupleIJNS3_IJNS_1CILi2EEES5_S5_EEEEEENS3_IJNS3_IJNS4_ILi1EEES5_NS4_ILi4EEEEEEEEEEEiEEC2ERKSC_RKi) ;  /* 0xfffa2af000007944 */ /* 0x000fea0003c3ffff */
[----:B------:R-:W-:Y:S01]  /*679e0*/  MOV R4, 0x67a30 ;  /* 0x00067a3000047802 */ /* 0x000fe20000000f00 */
[----:B-1----:R-:W2:Y:S02]  /*679f0*/  LDL R3, [R1+0x1410] ;  /* 0x0014100001037983 */ /* 0x002ea40000100800 */
        /* <DEDUP_REMOVED lines=18> */
[----:B-1----:R-:W2:Y:S02]  /*67b20*/  LDL R3, [R1+0x1410] ;  /* 0x0014100001037983 */ /* 0x002ea40000100800 */
        /* <DEDUP_REMOVED lines=18> */
[----:B------:R-:W-:Y:S05]  /*67c50*/  CALL.REL.NOINC `($_ZN7cutlass13device_kernelIN5flash19enable_sm80_to_sm89INS1_16FlashAttnBwdSm80INS1_25CollectiveMainloopBwdSm80ILi2ELi2EN4cute5tupleIJNS5_1CILi128EEES8_NS7_ILi64EEEEEENS_10bfloat16_tEfNS_4arch4Sm80ELb0ELb1ELb1ELb0ELb1ELb0ELb0ELb0ELi2ELi4ELi4ELi4ELb0EEENS1_21CollectiveEpilogueBwdISA_SB_SD_Li256ELb0ELb0ELi2EEENS1_19SingleTileSchedulerILb0ELb0ELb0ELi128EEEEEEEEEvNT_6ParamsE$_ZN4cute3eso3ESOILb1ELb0EJNS_6LayoutINS_5tupleIJNS3_IJNS_1CILi2EEES5_EEEEEENS3_IJNS3_IJNS4_ILi1EEES5_EEEEEEEENS_10ViewEngineIPKfEEEEC2ERKSB_RKSF_) ;  /* 0xfffa238000007944 */ /* 0x000fea0003c3ffff */
        /* <DEDUP_REMOVED lines=147> */
.L_x_1706:
[----:B-1----:R-:W-:Y:S02]  /*68590*/  MOV R4, 0x685b0 ;  /* 0x000685b000047802 */ /* 0x002fe40000000f00 */
[----:B------:R-:W-:Y:S05]  /*685a0*/  CALL.REL.NOINC `($_ZN7cutlass13device_kernelIN5flash19enable_sm80_to_sm89INS1_16FlashAttnBwdSm80INS1_25CollectiveMainloopBwdSm80ILi2ELi2EN4cute5tupleIJNS5_1CILi128EEES8_NS7_ILi64EEEEEENS_10bfloat16_tEfNS_4arch4Sm80ELb0ELb1ELb1ELb0ELb1ELb0ELb0ELb0ELi2ELi4ELi4ELi4ELb0EEENS1_21CollectiveEpilogueBwdISA_SB_SD_Li256ELb0ELb0ELi2EEENS1_19SingleTileSchedulerILb0ELb0ELb0ELi128EEEEEEEEEvNT_6ParamsE$_ZN4cute3eso3ESOILb1ELb0EJNS_6LayoutINS_5tupleIJNS3_IJNS_1CILi1EEENS4_ILi4EEEEEENS4_ILi2EEES6_EEENS3_IJNS3_IJNS4_ILi0EEES5_EEES6_NS4_ILi8EEEEEEEENS_10ViewEngineIPfEEEEC2ERKSE_RKSH_) ;  /* 0xfffa18f000007944 */ /* 0x000fea0003c3ffff */
[----:B-1----:R-:W2:Y:S04]  /*685b0*/  LDL.64 R2, [R66+0x60] ;  /* 0x0000600042027983 */ /* 0x002ea80000100a00 */
[----:B------:R1:W5:Y:S04]  /*685c0*/  LDL.64 R4, [R66+0x58] ;  /* 0x0000580042047983 */ /* 0x0003680000100a00 */
[----:B------:R1:W5:Y:S04]  /*685d0*/  LDL.64 R6, [R1+0x1428] ;  /* 0x0014280001067983 */ /* 0x0003680000100a00 */
[----:B--2---:R1:W5:Y:S01]  /*685e0*/  LD.E R3, [R2.64] ;  /* 0x0000000402037980 */ /* 0x004362000c101900 */
[----:B------:R-:W-:-:S02]  /*685f0*/  MOV R83, R69 ;  /* 0x0000004500537202 */ /* 0x000fc40000000f00 */
[----:B------:R-:W-:Y:S02]  /*68600*/  MOV R8, 0x68620 ;  /* 0x0006862000087802 */ /* 0x000fe40000000f00 */
[----:B-1---5:R-:W-:Y:S05]  /*68610*/  CALL.REL.NOINC `($_ZN7cutlass13device_kernelIN5flash19enable_sm80_to_sm89INS1_16FlashAttnBwdSm80INS1_25CollectiveMainloopBwdSm80ILi2ELi2EN4cute5tupleIJNS5_1CILi128EEES8_NS7_ILi64EEEEEENS_10bfloat16_tEfNS_4arch4Sm80ELb0ELb1ELb1ELb0ELb1ELb0ELb0ELb0ELi2ELi4ELi4ELi4ELb0EEENS1_21CollectiveEpilogueBwdISA_SB_SD_Li256ELb0ELb0ELi2EEENS1_19SingleTileSchedulerILb0ELb0ELb0ELi128EEEEEEEEEvNT_6ParamsE$_ZN4cute3eso3ESOILb1ELb0EJNS_10UnderscoreES2_iEEC2ERKS2_S5_RKi) ;  /* 0xfff9fa5000007944 */ /* 0x022fea0003c3ffff */
[----:B-1----:R-:W2:Y:S01]  /*68620*/  LDL R3, [R1+0x1410] ;  /* 0x0014100001037983 */ /* 0x002ea20000100800 */
[----:B------:R-:W-:Y:S02]  /*68630*/  MOV R8, 0x68660 ;  /* 0x0006866000087802 */ /* 0x000fe40000000f00 */
[----:B--2---:R-:W-:Y:S02]  /*68640*/  SHF.L.U32 R3, R3, 0xd, RZ ;  /* 0x0000000d03037819 */ /* 0x004fe400000006ff */
[----:B------:R-:W-:Y:S05]  /*68650*/  CALL.REL.NOINC `($_ZN7cutlass13device_kernelIN5flash19enable_sm80_to_sm89INS1_16FlashAttnBwdSm80INS1_25CollectiveMainloopBwdSm80ILi2ELi2EN4cute5tupleIJNS5_1CILi128EEES8_NS7_ILi64EEEEEENS_10bfloat16_tEfNS_4arch4Sm80ELb0ELb1ELb1ELb0ELb1ELb0ELb0ELb0ELi2ELi4ELi4ELi4ELb0EEENS1_21CollectiveEpilogueBwdISA_SB_SD_Li256ELb0ELb0ELi2EEENS1_19SingleTileSchedulerILb0ELb0ELb0ELi128EEEEEEEEEvNT_6ParamsE$_ZN4cute3eso3ESOILb1ELb0EJNS_6LayoutINS_5tupleIJNS3_IJNS_1CILi1EEES5_EEENS4_ILi32EEEEEENS3_IJNS3_IJNS4_ILi0EEES9_EEENS4_ILi256EEEEEEEEiEEC2ERKSD_RKi) ;  /* 0xfffa194000007944 */ /* 0x000fea0003c3ffff */
[----:B------:R-:W2:Y:S04]  /*68660*/  LD.E.64 R4, [R4.64+0x8] ;  /* 0x0000080404047980 */ /* 0x000ea8000c101b00 */
[----:B------:R-:W2:Y:S01]  /*68670*/  LDL R10, [R1+0x1428] ;  /* 0x00142800010a7983 */ /* 0x000ea20000100800 */
[----:B------:R-:W-:Y:S01]  /*68680*/  MOV R8, 0x686b0 ;  /* 0x000686b000087802 */ /* 0x000fe20000000f00 */
[----:B--2---:R-:W-:-:S04]  /*68690*/  IMAD.WIDE R10, R10, 0x4, R4 ;  /* 0x000000040a0a7825 */ /* 0x004fc800078e0204 */
[----:B-1----:R-:W-:Y:S05]  /*686a0*/  CALL.REL.NOINC `($_ZN7cutlass13device_kernelIN5flash19enable_sm80_to_sm89INS1_16FlashAttnBwdSm80INS1_25CollectiveMainloopBwdSm80ILi2ELi2EN4cute5tupleIJNS5_1CILi128EEES8_NS7_ILi64EEEEEENS_10bfloat16_tEfNS_4arch4Sm80ELb0ELb1ELb1ELb0ELb1ELb0ELb0ELb0ELi2ELi4ELi4ELi4ELb0EEENS1_21CollectiveEpilogueBwdISA_SB_SD_Li256ELb0ELb0ELi2EEENS1_19SingleTileSchedulerILb0ELb0ELb0ELi128EEEEEEEEEvNT_6ParamsE$_ZN4cute8gmem_ptrIPfECI1NS_12iter_adaptorIS1_S2_EEES1_) ;  /* 0xfffa348000007944 */ /* 0x002fea0003c3ffff */
[----:B-1----:R1:W5:Y:S01]  /*686b0*/  LDL.64 R2, [R1+0x1428] ;  /* 0x0014280001027983 */ /* 0x0023620000100a00 */
[----:B------:R-:W-:-:S03]  /*686c0*/  MOV R4, 0x686e0 ;  /* 0x000686e000047802 */ /* 0x000fc60000000f00 */
[----:B-1---5:R-:W-:Y:S05]  /*686d0*/  CALL.REL.NOINC `($_ZN7cutlass13device_kernelIN5flash19enable_sm80_to_sm89INS1_16FlashAttnBwdSm80INS1_25CollectiveMainloopBwdSm80ILi2ELi2EN4cute5tupleIJNS5_1CILi128EEES8_NS7_ILi64EEEEEENS_10bfloat16_tEfNS_4arch4Sm80ELb0ELb1ELb1ELb0ELb1ELb0ELb0ELb0ELi2ELi4ELi4ELi4ELb0EEENS1_21CollectiveEpilogueBwdISA_SB_SD_Li256ELb0ELb0ELi2EEENS1_19SingleTileSchedulerILb0ELb0ELb0ELi128EEEEEEEEEvNT_6ParamsE$_ZN4cute3eso3ESOILb1ELb0EJNS_6LayoutINS_5tupleIJNS3_IJNS_1CILi1EEES5_EEENS4_ILi32EEEEEENS3_IJNS3_IJNS4_ILi0EEES9_EEENS4_ILi256EEEEEEEENS_10ViewEngineINS_8gmem_ptrIPfEEEEEEC2ERKSD_RKSI_) ;  /* 0xfffa188000007944 */ /* 0x022fea0003c3ffff */
[----:B-1----:R-:W2:Y:S04]  /*686e0*/  LDL.64 R2, [R1+0x1428] ;  /* 0x0014280001027983 */ /* 0x002ea80000100a00 */
[----:B------:R1:W5:Y:S01]  /*686f0*/  LD.E R5, [R6.64] ;  /* 0x0000000406057980 */ /* 0x000362000c101900 */
[----:B------:R-:W-:Y:S01]  /*68700*/  MOV R10, 0x68740 ;  /* 0x00068740000a7802 */ /* 0x000fe20000000f00 */
[----:B--2---:R-:W-:Y:S01]  /*68710*/  IMAD.MOV.U32 R14, RZ, RZ, R2 ;  /* 0x000000ffff0e7224 */ /* 0x004fe200078e0002 */
[----:B------:R-:W-:-:S02]  /*68720*/  MOV R15, R3 ;  /* 0x00000003000f7202 */ /* 0x000fc40000000f00 */
[----:B-1---5:R-:W-:Y:S05]  /*68730*/  CALL.REL.NOINC `($_ZN7cutlass13device_kernelIN5flash19enable_sm80_to_sm89INS1_16FlashAttnBwdSm80INS1_25CollectiveMainloopBwdSm80ILi2ELi2EN4cute5tupleIJNS5_1CILi128EEES8_NS7_ILi64EEEEEENS_10bfloat16_tEfNS_4arch4Sm80ELb0ELb1ELb1ELb0ELb1ELb0ELb0ELb0ELi2ELi4ELi4ELi4ELb0EEENS1_21CollectiveEpilogueBwdISA_SB_SD_Li256ELb0ELb0ELi2EEENS1_19SingleTileSchedulerILb0ELb0ELb0ELi128EEEEEEEEEvNT_6ParamsE$_ZN73_INTERNAL_24fd9406_37_flash_bwd_hdim64_bf16_softcap_sm80_cu_3fbc093a_29189atomicAddEPff) ;  /* 0xfffa35c000007944 */ /* 0x022fea0003c3ffff */
[----:B------:R2:W5:Y:S01]  /*68740*/  LD.E R5, [R6.64+0x4] ;  /* 0x0000040406057980 */ /* 0x000562000c101900 */
[----:B-1----:R-:W-:-:S02]  /*68750*/  IADD3 R14, P0, R2, 0x400, RZ ;  /* 0x00000400020e7810 */ /* 0x002fc40007f1e0ff */
[----:B------:R-:W-:-:S03]  /*68760*/  MOV R10, 0x68790 ;  /* 0x00068790000a7802 */ /* 0x000fc60000000f00 */
[----:B------:R-:W-:-:S03]  /*68770*/  IMAD.X R15, RZ, RZ, R3, P0 ;  /* 0x000000ffff0f7224 */ /* 0x000fc600000e0603 */
[----:B--2--5:R-:W-:Y:S05]  /*68780*/  CALL.REL.NOINC `($_ZN7cutlass13device_kernelIN5flash19enable_sm80_to_sm89INS1_16FlashAttnBwdSm80INS1_25CollectiveMainloopBwdSm80ILi2ELi2EN4cute5tupleIJNS5_1CILi128EEES8_NS7_ILi64EEEEEENS_10bfloat16_tEfNS_4arch4Sm80ELb0ELb1ELb1ELb0ELb1ELb0ELb0ELb0ELi2ELi4ELi4ELi4ELb0EEENS1_21CollectiveEpilogueBwdISA_SB_SD_Li256ELb0ELb0ELi2EEENS1_19SingleTileSchedulerILb0ELb0ELb0ELi128EEEEEEEEEvNT_6ParamsE$_ZN73_INTERNAL_24fd9406_37_flash_bwd_hdim64_bf16_softcap_sm80_cu_3fbc093a_29189atomicAddEPff) ;  /* 0xfffa357000007944 */ /* 0x024fea0003c3ffff */
[----:B------:R2:W5:Y:S01]  /*68790*/  LD.E R5, [R6.64+0x8] ;  /* 0x0000080406057980 */ /* 0x000562000c101900 */
[----:B-1----:R-:W-:Y:S02]  /*687a0*/  IADD3 R14, P0, R2, 0x800, RZ ;  /* 0x00000800020e7810 */ /* 0x002fe40007f1e0ff */
        /* <DEDUP_REMOVED lines=148> */
[----:B------:R-:W-:-:S04]  /*690f0*/  MOV R69, 0x0 ;  /* 0x0000000000457802 */ /* 0x000fc80000000f00 */
[----:B------:R-:W-:Y:S05]  /*69100*/  RET.REL.NODEC R68 `(_ZN7cutlass13device_kernelIN5flash19enable_sm80_to_sm89INS1_16FlashAttnBwdSm80INS1_25CollectiveMainloopBwdSm80ILi2ELi2EN4cute5tupleIJNS5_1CILi128EEES8_NS7_ILi64EEEEEENS_10bfloat16_tEfNS_4arch4Sm80ELb0ELb1ELb1ELb0ELb1ELb0ELb0ELb0ELi2ELi4ELi4ELi4ELb0EEENS1_21CollectiveEpilogueBwdISA_SB_SD_Li256ELb0ELb0ELi2EEENS1_19SingleTileSchedulerILb0ELb0ELb0ELi128EEEEEEEEEvNT_6ParamsE) ;  /* 0xfff96ef044007950 */ /* 0x000fea0003c3ffff */
        .type           $_ZN7cutlass13device_kernelIN5flash19enable_sm80_to_sm89INS1_16FlashAttnBwdSm80INS1_25CollectiveMainloopBwdSm80ILi2ELi2EN4cute5tupleIJNS5_1CILi128EEES8_NS7_ILi64EEEEEENS_10bfloat16_tEfNS_4arch4Sm80ELb0ELb1ELb1ELb0ELb1ELb0ELb0ELb0ELi2ELi4ELi4ELi4ELb0EEENS1_21CollectiveEpilogueBwdISA_SB_SD_Li256ELb0ELb0ELi2EEENS1_19SingleTileSchedulerILb0ELb0ELb0ELi128EEEEEEEEEvNT_6ParamsE$_ZZZN5flash25CollectiveMainloopBwdSm80ILi2ELi2EN4cute5tupleIJNS1_1CILi128EEES4_NS3_ILi64EEEEEEN7cutlass10bfloat16_tEfNS7_4arch4Sm80ELb0ELb1ELb1ELb0ELb1ELb0ELb0ELb0ELi2ELi4ELi4ELi4ELb0EE3mmaINS_16FlashAttnBwdSm80ISB_NS_21CollectiveEpilogueBwdIS6_S8_SA_Li256ELb0ELb0ELi2EEENS_19SingleTileSchedulerILb0ELb0ELb0ELi128EEEE13SharedStorageENS1_6TensorINS1_11ArrayEngineIfLm32EEENS1_6LayoutINS2_IJNS2_IJNS3_ILi2EEESO_EEESO_NS3_ILi4EEEEEENS2_IJNS2_IJNS3_ILi1EEESO_EEESQ_NS3_ILi8EEEEEEEEEEEEbRKNSB_6ParamsERT0_S12_iNS2_IJiiiEEERT_ENKUliT_E_clIZSC_ISJ_SX_EbS10_S12_S12_iS13_S15_EUlRS16_iE_EEDaiS16_ENKUlvE0_clEv,@function
        .size           $_ZN7cutlass13device_kernelIN5flash19enable_sm80_to_sm89INS1_16FlashAttnBwdSm80INS1_25CollectiveMainloopBwdSm80ILi2ELi2EN4cute5tupleIJNS5_1CILi128EEES8_NS7_ILi64EEEEEENS_10bfloat16_tEfNS_4arch4Sm80ELb0ELb1ELb1ELb0ELb1ELb0ELb0ELb0ELi2ELi4ELi4ELi4ELb0EEENS1_21CollectiveEpilogueBwdISA_SB_SD_Li256ELb0ELb0ELi2EEENS1_19SingleTileSchedulerILb0ELb0ELb0ELi128EEEEEEEEEvNT_6ParamsE$_ZZZN5flash25CollectiveMainloopBwdSm80ILi2ELi2EN4cute5tupleIJNS1_1CILi128EEES4_NS3_ILi64EEEEEEN7cutlass10bfloat16_tEfNS7_4arch4Sm80ELb0ELb1ELb1ELb0ELb1ELb0ELb0ELb0ELi2ELi4ELi4ELi4ELb0EE3mmaINS_16FlashAttnBwdSm80ISB_NS_21CollectiveEpilogueBwdIS6_S8_SA_Li256ELb0ELb0ELi2EEENS_19SingleTileSchedulerILb0ELb0ELb0ELi128EEEE13SharedStorageENS1_6TensorINS1_11ArrayEngineIfLm32EEENS1_6LayoutINS2_IJNS2_IJNS3_ILi2EEESO_EEESO_NS3_ILi4EEEEEENS2_IJNS2_IJNS3_ILi1EEESO_EEESQ_NS3_ILi8EEEEEEEEEEEEbRKNSB_6ParamsERT0_S12_iNS2_IJiiiEEERT_ENKUliT_E_clIZSC_ISJ_SX_EbS10_S12_S12_iS13_S15_EUlRS16_iE_EEDaiS16_ENKUlvE0_clEv,($_ZN7cutlass13device_kernelIN5flash19enable_sm80_to_sm89INS1_16FlashAttnBwdSm80INS1_25CollectiveMainloopBwdSm80ILi2ELi2EN4cute5tupleIJNS5_1CILi128EEES8_NS7_ILi64EEEEEENS_10bfloat16_tEfNS_4arch4Sm80ELb0ELb1ELb1ELb0ELb1ELb0ELb0ELb0ELi2ELi4ELi4ELi4ELb0EEENS1_21CollectiveEpilogueBwdISA_SB_SD_Li256ELb0ELb0ELi2EEENS1_19SingleTileSchedulerILb0ELb0ELb0ELi128EEEEEEEEEvNT_6ParamsE$_ZZZN5flash25CollectiveMainloopBwdSm80ILi2ELi2EN4cute5tupleIJNS1_1CILi128EEES4_NS3_ILi64EEEEEEN7cutlass10bfloat16_tEfNS7_4arch4Sm80ELb0ELb1ELb1ELb0ELb1ELb0ELb0ELb0ELi2ELi4ELi4ELi4ELb0EE3mmaINS_16FlashAttnBwdSm80ISB_NS_21CollectiveEpilogueBwdIS6_S8_SA_Li256ELb0ELb0ELi2EEENS_19SingleTileSchedulerILb0ELb0ELb0ELi128EEEE13SharedStorageENS1_6TensorINS1_11ArrayEngineIfLm32EEENS1_6LayoutINS2_IJNS2_IJNS3_ILi2EEESO_EEESO_NS3_ILi4EEEEEENS2_IJNS2_IJNS3_ILi1EEESO_EEESQ_NS3_ILi8EEEEEEEEEEEEbRKNSB_6ParamsERT0_S12_iNS2_IJiiiEEERT_ENKUliT_E_clIZSC_ISJ_SX_EbS10_S12_S12_iS13_S15_EUlRS16_iE_EEDaiS16_ENKUlvE1_clEv - $_ZN7cutlass13device_kernelIN5flash19enable_sm80_to_sm89INS1_16FlashAttnBwdSm80INS1_25CollectiveMainloopBwdSm80ILi2ELi2EN4cute5tupleIJNS5_1CILi128EEES8_NS7_ILi64EEEEEENS_10bfloat16_tEfNS_4arch4Sm80ELb0ELb1ELb1ELb0ELb1ELb0ELb0ELb0ELi2ELi4ELi4ELi4ELb0EEENS1_21CollectiveEpilogueBwdISA_SB_SD_Li256ELb0ELb0ELi2EEENS1_19SingleTileSchedulerILb0ELb0ELb0ELi128EEEEEEEEEvNT_6ParamsE$_ZZZN5flash25CollectiveMainloopBwdSm80ILi2ELi2EN4cute5tupleIJNS1_1CILi128EEES4_NS3_ILi64EEEEEEN7cutlass10bfloat16_tEfNS7_4arch4Sm80ELb0ELb1ELb1ELb0ELb1ELb0ELb0ELb0ELi2ELi4ELi4ELi4ELb0EE3mmaINS_16FlashAttnBwdSm80ISB_NS_21CollectiveEpilogueBwdIS6_S8_SA_Li256ELb0ELb0ELi2EEENS_19SingleTileSchedulerILb0ELb0ELb0ELi128EEEE13SharedStorageENS1_6TensorINS1_11ArrayEngineIfLm32EEENS1_6LayoutINS2_IJNS2_IJNS3_ILi2EEESO_EEESO_NS3_ILi4EEEEEENS2_IJNS2_IJNS3_ILi1EEESO_EEESQ_NS3_ILi8EEEEEEEEEEEEbRKNSB_6ParamsERT0_S12_iNS2_IJiiiEEERT_ENKUliT_E_clIZSC_ISJ_SX_EbS10_S12_S12_iS13_S15_EUlRS16_iE_EEDaiS16_ENKUlvE0_clEv)
$_ZN7cutlass13device_kernelIN5flash19enable_sm80_to_sm89INS1_16FlashAttnBwdSm80INS1_25CollectiveMainloopBwdSm80ILi2ELi2EN4cute5tupleIJNS5_1CILi128EEES8_NS7_ILi64EEEEEENS_10bfloat16_tEfNS_4arch4Sm80ELb0ELb1ELb1ELb0ELb1ELb0ELb0ELb0ELi2ELi4ELi4ELi4ELb0EEENS1_21CollectiveEpilogueBwdISA_SB_SD_Li256ELb0ELb0ELi2EEENS1_19SingleTileSchedulerILb0ELb0ELb0ELi128EEEEEEEEEvNT_6ParamsE$_ZZZN5flash25CollectiveMainloopBwdSm80ILi2ELi2EN4cute5tupleIJNS1_1CILi128EEES4_NS3_ILi64EEEEEEN7cutlass10bfloat16_tEfNS7_4arch4Sm80ELb0ELb1ELb1ELb0ELb1ELb0ELb0ELb0ELi2ELi4ELi4ELi4ELb0EE3mmaINS_16FlashAttnBwdSm80ISB_NS_21CollectiveEpilogueBwdIS6_S8_SA_Li256ELb0ELb0ELi2EEENS_19SingleTileSchedulerILb0ELb0ELb0ELi128EEEE13SharedStorageENS1_6TensorINS1_11ArrayEngineIfLm32EEENS1_6LayoutINS2_IJNS2_IJNS3_ILi2EEESO_EEESO_NS3_ILi4EEEEEENS2_IJNS2_IJNS3_ILi1EEESO_EEESQ_NS3_ILi8EEEEEEEEEEEEbRKNSB_6ParamsERT0_S12_iNS2_IJiiiEEERT_ENKUliT_E_clIZSC_ISJ_SX_EbS10_S12_S12_iS13_S15_EUlRS16_iE_EEDaiS16_ENKUlvE0_clEv:
[----:B------:R-:W-:-:S05]  /*69110*/  IADD3 R3, R16, -c[0x0][0x20], RZ ;  /* 0x8000080010037a10 */ /* 0x000fca0007ffe0ff */
[----:B------:R-:W-:-:S05]  /*69120*/  IMAD R3, R10, 0x4, R3 ;  /* 0x000000040a037824 */ /* 0x000fca00078e0203 */
[----:B------:R1:W5:Y:S02]  /*69130*/  LDL R4, [R3] ;  /* 0x0000000003047983 */ /* 0x0003640000100800 */
[----:B-1----:R-:W-:-:S04]  /*69140*/  MOV R3, 0x0 ;  /* 0x0000000000037802 */ /* 0x002fc80000000f00 */
[----:B------:R-:W-:Y:S05]  /*69150*/  RET.REL.NODEC R2 `(_ZN7cutlass13device_kernelIN5flash19enable_sm80_to_sm89INS1_16FlashAttnBwdSm80INS1_25CollectiveMainloopBwdSm80ILi2ELi2EN4cute5tupleIJNS5_1CILi128EEES8_NS7_ILi64EEEEEENS_10bfloat16_tEfNS_4arch4Sm80ELb0ELb1ELb1ELb0ELb1ELb0ELb0ELb0ELi2ELi4ELi4ELi4ELb0EEENS1_21CollectiveEpilogueBwdISA_SB_SD_Li256ELb0ELb0ELi2EEENS1_19SingleTileSchedulerILb0ELb0ELb0ELi128EEEEEEEEEvNT_6ParamsE) ;  /* 0xfff96ea002007950 */ /* 0x000fea0003c3ffff */
        .type           $_ZN7cutlass13device_kernelIN5flash19enable_sm80_to_sm89INS1_16FlashAttnBwdSm80INS1_25CollectiveMainloopBwdSm80ILi2ELi2EN4cute5tupleIJNS5_1CILi128EEES8_NS7_ILi64EEEEEENS_10bfloat16_tEfNS_4arch4Sm80ELb0ELb1ELb1ELb0ELb1ELb0ELb0ELb0ELi2ELi4ELi4ELi4ELb0EEENS1_21CollectiveEpilogueBwdISA_SB_SD_Li256ELb0ELb0ELi2EEENS1_19SingleTileSchedulerILb0ELb0ELb0ELi128EEEEEEEEEvNT_6ParamsE$_ZZZN5flash25CollectiveMainloopBwdSm80ILi2ELi2EN4cute5tupleIJNS1_1CILi128EEES4_NS3_ILi64EEEEEEN7cutlass10bfloat16_tEfNS7_4arch4Sm80ELb0ELb1ELb1ELb0ELb1ELb0ELb0ELb0ELi2ELi4ELi4ELi4ELb0EE3mmaINS_16FlashAttnBwdSm80ISB_NS_21CollectiveEpilogueBwdIS6_S8_SA_Li256ELb0ELb0ELi2EEENS_19SingleTileSchedulerILb0ELb0ELb0ELi128EEEE13SharedStorageENS1_6TensorINS1_11ArrayEngineIfLm32EEENS1_6LayoutINS2_IJNS2_IJNS3_ILi2EEESO_EEESO_NS3_ILi4EEEEEENS2_IJNS2_IJNS3_ILi1EEESO_EEESQ_NS3_ILi8EEEEEEEEEEEEbRKNSB_6ParamsERT0_S12_iNS2_IJiiiEEERT_ENKUliT_E_clIZSC_ISJ_SX_EbS10_S12_S12_iS13_S15_EUlRS16_iE_EEDaiS16_ENKUlvE1_clEv,@function
        .size           $_ZN7cutlass13device_kernelIN5flash19enable_sm80_to_sm89INS1_16FlashAttnBwdSm80INS1_25CollectiveMainloopBwdSm80ILi2ELi2EN4cute5tupleIJNS5_1CILi128EEES8_NS7_ILi64EEEEEENS_10bfloat16_tEfNS_4arch4Sm80ELb0ELb1ELb1ELb0ELb1ELb0ELb0ELb0ELi2ELi4ELi4ELi4ELb0EEENS1_21CollectiveEpilogueBwdISA_SB_SD_Li256ELb0ELb0ELi2EEENS1_19SingleTileSchedulerILb0ELb0ELb0ELi128EEEEEEEEEvNT_6ParamsE$_ZZZN5flash25CollectiveMainloopBwdSm80ILi2ELi2EN4cute5tupleIJNS1_1CILi128EEES4_NS3_ILi64EEEEEEN7cutlass10bfloat16_tEfNS7_4arch4Sm80ELb0ELb1ELb1ELb0ELb1ELb0ELb0ELb0ELi2ELi4ELi4ELi4ELb0EE3mmaINS_16FlashAttnBwdSm80ISB_NS_21CollectiveEpilogueBwdIS6_S8_SA_Li256ELb0ELb0ELi2EEENS_19SingleTileSchedulerILb0ELb0ELb0ELi128EEEE13SharedStorageENS1_6TensorINS1_11ArrayEngineIfLm32EEENS1_6LayoutINS2_IJNS2_IJNS3_ILi2EEESO_EEESO_NS3_ILi4EEEEEENS2_IJNS2_IJNS3_ILi1EEESO_EEESQ_NS3_ILi8EEEEEEEEEEEEbRKNSB_6ParamsERT0_S12_iNS2_IJiiiEEERT_ENKUliT_E_clIZSC_ISJ_SX_EbS10_S12_S12_iS13_S15_EUlRS16_iE_EEDaiS16_ENKUlvE1_clEv,($_ZN7cutlass13device_kernelIN5flash19enable_sm80_to_sm89INS1_16FlashAttnBwdSm80INS1_25CollectiveMainloopBwdSm80ILi2ELi2EN4cute5tupleIJNS5_1CILi128EEES8_NS7_ILi64EEEEEENS_10bfloat16_tEfNS_4arch4Sm80ELb0ELb1ELb1ELb0ELb1ELb0ELb0ELb0ELi2ELi4ELi4ELi4ELb0EEENS1_21CollectiveEpilogueBwdISA_SB_SD_Li256ELb0ELb0ELi2EEENS1_19SingleTileSchedulerILb0ELb0ELb0ELi128EEEEEEEEEvNT_6ParamsE$__fAtomicAdd - $_ZN7cutlass13device_kernelIN5flash19enable_sm80_to_sm89INS1_16FlashAttnBwdSm80INS1_25CollectiveMainloopBwdSm80ILi2ELi2EN4cute5tupleIJNS5_1CILi128EEES8_NS7_ILi64EEEEEENS_10bfloat16_tEfNS_4arch4Sm80ELb0ELb1ELb1ELb0ELb1ELb0ELb0ELb0ELi2ELi4ELi4ELi4ELb0EEENS1_21CollectiveEpilogueBwdISA_SB_SD_Li256ELb0ELb0ELi2EEENS1_19SingleTileSchedulerILb0ELb0ELb0ELi128EEEEEEEEEvNT_6ParamsE$_ZZZN5flash25CollectiveMainloopBwdSm80ILi2ELi2EN4cute5tupleIJNS1_1CILi128EEES4_NS3_ILi64EEEEEEN7cutlass10bfloat16_tEfNS7_4arch4Sm80ELb0ELb1ELb1ELb0ELb1ELb0ELb0ELb0ELi2ELi4ELi4ELi4ELb0EE3mmaINS_16FlashAttnBwdSm80ISB_NS_21CollectiveEpilogueBwdIS6_S8_SA_Li256ELb0ELb0ELi2EEENS_19SingleTileSchedulerILb0ELb0ELb0ELi128EEEE13SharedStorageENS1_6TensorINS1_11ArrayEngineIfLm32EEENS1_6LayoutINS2_IJNS2_IJNS3_ILi2EEESO_EEESO_NS3_ILi4EEEEEENS2_IJNS2_IJNS3_ILi1EEESO_EEESQ_NS3_ILi8EEEEEEEEEEEEbRKNSB_6ParamsERT0_S12_iNS2_IJiiiEEERT_ENKUliT_E_clIZSC_ISJ_SX_EbS10_S12_S12_iS13_S15_EUlRS16_iE_EEDaiS16_ENKUlvE1_clEv)
$_ZN7cutlass13device_kernelIN5flash19enable_sm80_to_sm89INS1_16FlashAttnBwdSm80INS1_25CollectiveMainloopBwdSm80ILi2ELi2EN4cute5tupleIJNS5_1CILi128EEES8_NS7_ILi64EEEEEENS_10bfloat16_tEfNS_4arch4Sm80ELb0ELb1ELb1ELb0ELb1ELb0ELb0ELb0ELi2ELi4ELi4ELi4ELb0EEENS1_21CollectiveEpilogueBwdISA_SB_SD_Li256ELb0ELb0ELi2EEENS1_19SingleTileSchedulerILb0ELb0ELb0ELi128EEEEEEEEEvNT_6ParamsE$_ZZZN5flash25CollectiveMainloopBwdSm80ILi2ELi2EN4cute5tupleIJNS1_1CILi128EEES4_NS3_ILi64EEEEEEN7cutlass10bfloat16_tEfNS7_4arch4Sm80ELb0ELb1ELb1ELb0ELb1ELb0ELb0ELb0ELi2ELi4ELi4ELi4ELb0EE3mmaINS_16FlashAttnBwdSm80ISB_NS_21CollectiveEpilogueBwdIS6_S8_SA_Li256ELb0ELb0ELi2EEENS_19SingleTileSchedulerILb0ELb0ELb0ELi128EEEE13SharedStorageENS1_6TensorINS1_11ArrayEngineIfLm32EEENS1_6LayoutINS2_IJNS2_IJNS3_ILi2EEESO_EEESO_NS3_ILi4EEEEEENS2_IJNS2_IJNS3_ILi1EEESO_EEESQ_NS3_ILi8EEEEEEEEEEEEbRKNSB_6ParamsERT0_S12_iNS2_IJiiiEEERT_ENKUliT_E_clIZSC_ISJ_SX_EbS10_S12_S12_iS13_S15_EUlRS16_iE_EEDaiS16_ENKUlvE1_clEv:
[----:B------:R-:W-:-:S05]  /*69160*/  IADD3 R3, R7, -c[0x0][0x20], RZ ;  /* 0x8000080007037a10 */ /* 0x000fca0007ffe0ff */
[----:B------:R-:W-:-:S05]  /*69170*/  IMAD R3, R10, 0x4, R3 ;  /* 0x000000040a037824 */ /* 0x000fca00078e0203 */
[----:B------:R1:W5:Y:S02]  /*69180*/  LDL R4, [R3] ;  /* 0x0000000003047983 */ /* 0x0003640000100800 */
[----:B-1----:R-:W-:-:S04]  /*69190*/  MOV R3, 0x0 ;  /* 0x0000000000037802 */ /* 0x002fc80000000f00 */
[----:B------:R-:W-:Y:S05]  /*691a0*/  RET.REL.NODEC R2 `(_ZN7cutlass13device_kernelIN5flash19enable_sm80_to_sm89INS1_16FlashAttnBwdSm80INS1_25CollectiveMainloopBwdSm80ILi2ELi2EN4cute5tupleIJNS5_1CILi128EEES8_NS7_ILi64EEEEEENS_10bfloat16_tEfNS_4arch4Sm80ELb0ELb1ELb1ELb0ELb1ELb0ELb0ELb0ELi2ELi4ELi4ELi4ELb0EEENS1_21CollectiveEpilogueBwdISA_SB_SD_Li256ELb0ELb0ELi2EEENS1_19SingleTileSchedulerILb0ELb0ELb0ELi128EEEEEEEEEvNT_6ParamsE) ;  /* 0xfff96e5002007950 */ /* 0x000fea0003c3ffff */
        .type           $_ZN7cutlass13device_kernelIN5flash19enable_sm80_to_sm89INS1_16FlashAttnBwdSm80INS1_25CollectiveMainloopBwdSm80ILi2ELi2EN4cute5tupleIJNS5_1CILi128EEES8_NS7_ILi64EEEEEENS_10bfloat16_tEfNS_4arch4Sm80ELb0ELb1ELb1ELb0ELb1ELb0ELb0ELb0ELi2ELi4ELi4ELi4ELb0EEENS1_21CollectiveEpilogueBwdISA_SB_SD_Li256ELb0ELb0ELi2EEENS1_19SingleTileSchedulerILb0ELb0ELb0ELi128EEEEEEEEEvNT_6ParamsE$__fAtomicAdd,@function
        .size           $_ZN7cutlass13device_kernelIN5flash19enable_sm80_to_sm89INS1_16FlashAttnBwdSm80INS1_25CollectiveMainloopBwdSm80ILi2ELi2EN4cute5tupleIJNS5_1CILi128EEES8_NS7_ILi64EEEEEENS_10bfloat16_tEfNS_4arch4Sm80ELb0ELb1ELb1ELb0ELb1ELb0ELb0ELb0ELi2ELi4ELi4ELi4ELb0EEENS1_21CollectiveEpilogueBwdISA_SB_SD_Li256ELb0ELb0ELi2EEENS1_19SingleTileSchedulerILb0ELb0ELb0ELi128EEEEEEEEEvNT_6ParamsE$__fAtomicAdd,($_ZN7cutlass13device_kernelIN5flash19enable_sm80_to_sm89INS1_16FlashAttnBwdSm80INS1_25CollectiveMainloopBwdSm80ILi2ELi2EN4cute5tupleIJNS5_1CILi128EEES8_NS7_ILi64EEEEEENS_10bfloat16_tEfNS_4arch4Sm80ELb0ELb1ELb1ELb0ELb1ELb0ELb0ELb0ELi2ELi4ELi4ELi4ELb0EEENS1_21CollectiveEpilogueBwdISA_SB_SD_Li256ELb0ELb0ELi2EEENS1_19SingleTileSchedulerILb0ELb0ELb0ELi128EEEEEEEEEvNT_6ParamsE$__umulhi - $_ZN7cutlass13device_kernelIN5flash19enable_sm80_to_sm89INS1_16FlashAttnBwdSm80INS1_25CollectiveMainloopBwdSm80ILi2ELi2EN4cute5tupleIJNS5_1CILi128EEES8_NS7_ILi64EEEEEENS_10bfloat16_tEfNS_4arch4Sm80ELb0ELb1ELb1ELb0ELb1ELb0ELb0ELb0ELi2ELi4ELi4ELi4ELb0EEENS1_21CollectiveEpilogueBwdISA_SB_SD_Li256ELb0ELb0ELi2EEENS1_19SingleTileSchedulerILb0ELb0ELb0ELi128EEEEEEEEEvNT_6ParamsE$__fAtomicAdd)
$_ZN7cutlass13device_kernelIN5flash19enable_sm80_to_sm89INS1_16FlashAttnBwdSm80INS1_25CollectiveMainloopBwdSm80ILi2ELi2EN4cute5tupleIJNS5_1CILi128EEES8_NS7_ILi64EEEEEENS_10bfloat16_tEfNS_4arch4Sm80ELb0ELb1ELb1ELb0ELb1ELb0ELb0ELb0ELi2ELi4ELi4ELi4ELb0EEENS1_21CollectiveEpilogueBwdISA_SB_SD_Li256ELb0ELb0ELi2EEENS1_19SingleTileSchedulerILb0ELb0ELb0ELi128EEEEEEEEEvNT_6ParamsE$__fAtomicAdd:
[----:B------:R-:W-:Y:S02]  /*691b0*/  ULDC.64 UR8, c[0x0][0x118] ;  /* 0x0000460000087ab9 */ /* 0x000fe40000000a00 */
[----:B------:R-:W2:Y:S01]  /*691c0*/  ATOM.E.ADD.F32.FTZ.RN.STRONG.GPU P0, RZ, [R14.64], R5 ;  /* 0x000000050eff798a */ /* 0x000ea2000810e7c8 */
[----:B------:R-:W-:Y:S02]  /*691d0*/  MOV R13, 0x0 ;  /* 0x00000000000d7802 */ /* 0x000fe40000000f00 */
[----:B------:R-:W-:Y:S02]  /*691e0*/  MOV R9, R5 ;  /* 0x0000000500097202 */ /* 0x000fe40000000f00 */
[----:B--2---:R-:W-:Y:S05]  /*691f0*/  @P0 RET.REL.NODEC R12 `(_ZN7cutlass13device_kernelIN5flash19enable_sm80_to_sm89INS1_16FlashAttnBwdSm80INS1_25CollectiveMainloopBwdSm80ILi2ELi2EN4cute5tupleIJNS5_1CILi128EEES8_NS7_ILi64EEEEEENS_10bfloat16_tEfNS_4arch4Sm80ELb0ELb1ELb1ELb0ELb1ELb0ELb0ELb0ELi2ELi4ELi4ELi4ELb0EEENS1_21CollectiveEpilogueBwdISA_SB_SD_Li256ELb0ELb0ELi2EEENS1_19SingleTileSchedulerILb0ELb0ELb0ELi128EEEEEEEEEvNT_6ParamsE) ;  /* 0xfff96e000c000950 */ /* 0x004fea0003c3ffff */
[----:B------:R-:W1:Y:S02]  /*69200*/  QSPC.E.S P0, RZ, [R14] ;  /* 0x000000000eff73aa */ /* 0x000e640000000500 */
[----:B-1----:R-:W-:Y:S05]  /*69210*/  @!P0 BRA `(.L_x_1708) ;  /* 0x0000008000008947 */ /* 0x002fea0003800000 */
[----:B------:R-:W-:-:S05]  /*69220*/  LOP3.LUT R8, R14, 0xffffff, RZ, 0xc0, !PT ;  /* 0x00ffffff0e087812 */ /* 0x000fca00078ec0ff */
.L_x_1709:
[----:B------:R-:W1:Y:S02]  /*69230*/  LDS R4, [R8] ;  /* 0x0000000008047984 */ /* 0x000e640000000800 */
[----:B-1----:R-:W-:-:S06]  /*69240*/  FADD R5, R9, R4 ;  /* 0x0000000409057221 */ /* 0x002fcc0000000000 */
[----:B------:R-:W1:Y:S02]  /*69250*/  ATOMS.CAST.SPIN R5, [R8], R4, R5 ;  /* 0x000000040805738d */ /* 0x000e640001800005 */
[----:B-1----:R-:W-:-:S13]  /*69260*/  ISETP.EQ.U32.AND P0, PT, R5, 0x1, PT ;  /* 0x000000010500780c */ /* 0x002fda0003f02070 */
[----:B------:R-:W-:Y:S05]  /*69270*/  @!P0 BRA `(.L_x_1709) ;  /* 0xffffffb000008947 */ /* 0x000fea000383ffff */
[----:B------:R-:W-:-:S04]  /*69280*/  MOV R13, 0x0 ;  /* 0x00000000000d7802 */ /* 0x000fc80000000f00 */
[----:B------:R-:W-:Y:S05]  /*69290*/  RET.REL.NODEC R12 `(_ZN7cutlass13device_kernelIN5flash19enable_sm80_to_sm89INS1_16FlashAttnBwdSm80INS1_25CollectiveMainloopBwdSm80ILi2ELi2EN4cute5tupleIJNS5_1CILi128EEES8_NS7_ILi64EEEEEENS_10bfloat16_tEfNS_4arch4Sm80ELb0ELb1ELb1ELb0ELb1ELb0ELb0ELb0ELi2ELi4ELi4ELi4ELb0EEENS1_21CollectiveEpilogueBwdISA_SB_SD_Li256ELb0ELb0ELi2EEENS1_19SingleTileSchedulerILb0ELb0ELb0ELi128EEEEEEEEEvNT_6ParamsE) ;  /* 0xfff96d600c007950 */ /* 0x000fea0003c3ffff */
.L_x_1708:
[----:B------:R-:W2:Y:S01]  /*692a0*/  LD.E R4, [R14.64] ;  /* 0x000000080e047980 */ /* 0x000ea2000c101900 */
[----:B------:R-:W-:Y:S01]  /*692b0*/  MOV R13, 0x0 ;  /* 0x00000000000d7802 */ /* 0x000fe20000000f00 */
[----:B--2---:R-:W-:-:S05]  /*692c0*/  FADD R9, R9, R4 ;  /* 0x0000000409097221 */ /* 0x004fca0000000000 */
[----:B------:R1:W-:Y:S01]  /*692d0*/  ST.E [R14.64], R9 ;  /* 0x000000090e007985 */ /* 0x0003e2000c101908 */
[----:B------:R-:W-:Y:S05]  /*692e0*/  RET.REL.NODEC R12 `(_ZN7cutlass13device_kernelIN5flash19enable_sm80_to_sm89INS1_16FlashAttnBwdSm80INS1_25CollectiveMainloopBwdSm80ILi2ELi2EN4cute5tupleIJNS5_1CILi128EEES8_NS7_ILi64EEEEEENS_10bfloat16_tEfNS_4arch4Sm80ELb0ELb1ELb1ELb0ELb1ELb0ELb0ELb0ELi2ELi4ELi4ELi4ELb0EEENS1_21CollectiveEpilogueBwdISA_SB_SD_Li256ELb0ELb0ELi2EEENS1_19SingleTileSchedulerILb0ELb0ELb0ELi128EEEEEEEEEvNT_6ParamsE) ;  /* 0xfff96d100c007950 */ /* 0x000fea0003c3ffff */
        .type           $_ZN7cutlass13device_kernelIN5flash19enable_sm80_to_sm89INS1_16FlashAttnBwdSm80INS1_25CollectiveMainloopBwdSm80ILi2ELi2EN4cute5tupleIJNS5_1CILi128EEES8_NS7_ILi64EEEEEENS_10bfloat16_tEfNS_4arch4Sm80ELb0ELb1ELb1ELb0ELb1ELb0ELb0ELb0ELi2ELi4ELi4ELi4ELb0EEENS1_21CollectiveEpilogueBwdISA_SB_SD_Li256ELb0ELb0ELi2EEENS1_19SingleTileSchedulerILb0ELb0ELb0ELi128EEEEEEEEEvNT_6ParamsE$__umulhi,@function
        .size           $_ZN7cutlass13device_kernelIN5flash19enable_sm80_to_sm89INS1_16FlashAttnBwdSm80INS1_25CollectiveMainloopBwdSm80ILi2ELi2EN4cute5tupleIJNS5_1CILi128EEES8_NS7_ILi64EEEEEENS_10bfloat16_tEfNS_4arch4Sm80ELb0ELb1ELb1ELb0ELb1ELb0ELb0ELb0ELi2ELi4ELi4ELi4ELb0EEENS1_21CollectiveEpilogueBwdISA_SB_SD_Li256ELb0ELb0ELi2EEENS1_19SingleTileSchedulerILb0ELb0ELb0ELi128EEEEEEEEEvNT_6ParamsE$__umulhi,($_ZN7cutlass13device_kernelIN5flash19enable_sm80_to_sm89INS1_16FlashAttnBwdSm80INS1_25CollectiveMainloopBwdSm80ILi2ELi2EN4cute5tupleIJNS5_1CILi128EEES8_NS7_ILi64EEEEEENS_10bfloat16_tEfNS_4arch4Sm80ELb0ELb1ELb1ELb0ELb1ELb0ELb0ELb0ELi2ELi4ELi4ELi4ELb0EEENS1_21CollectiveEpilogueBwdISA_SB_SD_Li256ELb0ELb0ELi2EEENS1_19SingleTileSchedulerILb0ELb0ELb0ELi128EEEEEEEEEvNT_6ParamsE$exp2f - $_ZN7cutlass13device_kernelIN5flash19enable_sm80_to_sm89INS1_16FlashAttnBwdSm80INS1_25CollectiveMainloopBwdSm80ILi2ELi2EN4cute5tupleIJNS5_1CILi128EEES8_NS7_ILi64EEEEEENS_10bfloat16_tEfNS_4arch4Sm80ELb0ELb1ELb1ELb0ELb1ELb0ELb0ELb0ELi2ELi4ELi4ELi4ELb0EEENS1_21CollectiveEpilogueBwdISA_SB_SD_Li256ELb0ELb0ELi2EEENS1_19SingleTileSchedulerILb0ELb0ELb0ELi128EEEEEEEEEvNT_6ParamsE$__umulhi)
$_ZN7cutlass13device_kernelIN5flash19enable_sm80_to_sm89INS1_16FlashAttnBwdSm80INS1_25CollectiveMainloopBwdSm80ILi2ELi2EN4cute5tupleIJNS5_1CILi128EEES8_NS7_ILi64EEEEEENS_10bfloat16_tEfNS_4arch4Sm80ELb0ELb1ELb1ELb0ELb1ELb0ELb0ELb0ELi2ELi4ELi4ELi4ELb0EEENS1_21CollectiveEpilogueBwdISA_SB_SD_Li256ELb0ELb0ELi2EEENS1_19SingleTileSchedulerILb0ELb0ELb0ELi128EEEEEEEEEvNT_6ParamsE$__umulhi:
[----:B------:R-:W-:Y:S01]  /*692f0*/  MOV R8, R2 ;  /* 0x0000000200087202 */ /* 0x000fe20000000f00 */
[----:B------:R-:W-:Y:S01]  /*69300*/  IMAD.HI.U32 R6, R7, R6, RZ ;  /* 0x0000000607067227 */ /* 0x000fe200078e00ff */
[----:B------:R-:W-:-:S04]  /*69310*/  MOV R9, 0x0 ;  /* 0x0000000000097802 */ /* 0x000fc80000000f00 */
[----:B------:R-:W-:Y:S05]  /*69320*/  RET.REL.NODEC R8 `(_ZN7cutlass13device_kernelIN5flash19enable_sm80_to_sm89INS1_16FlashAttnBwdSm80INS1_25CollectiveMainloopBwdSm80ILi2ELi2EN4cute5tupleIJNS5_1CILi128EEES8_NS7_ILi64EEEEEENS_10bfloat16_tEfNS_4arch4Sm80ELb0ELb1ELb1ELb0ELb1ELb0ELb0ELb0ELi2ELi4ELi4ELi4ELb0EEENS1_21CollectiveEpilogueBwdISA_SB_SD_Li256ELb0ELb0ELi2EEENS1_19SingleTileSchedulerILb0ELb0ELb0ELi128EEEEEEEEEvNT_6ParamsE) ;  /* 0xfff96cd008007950 */ /* 0x000fea0003c3ffff */
        .type           $_ZN7cutlass13device_kernelIN5flash19enable_sm80_to_sm89INS1_16FlashAttnBwdSm80INS1_25CollectiveMainloopBwdSm80ILi2ELi2EN4cute5tupleIJNS5_1CILi128EEES8_NS7_ILi64EEEEEENS_10bfloat16_tEfNS_4arch4Sm80ELb0ELb1ELb1ELb0ELb1ELb0ELb0ELb0ELi2ELi4ELi4ELi4ELb0EEENS1_21CollectiveEpilogueBwdISA_SB_SD_Li256ELb0ELb0ELi2EEENS1_19SingleTileSchedulerILb0ELb0ELb0ELi128EEEEEEEEEvNT_6ParamsE$exp2f,@function
        .size           $_ZN7cutlass13device_kernelIN5flash19enable_sm80_to_sm89INS1_16FlashAttnBwdSm80INS1_25CollectiveMainloopBwdSm80ILi2ELi2EN4cute5tupleIJNS5_1CILi128EEES8_NS7_ILi64EEEEEENS_10bfloat16_tEfNS_4arch4Sm80ELb0ELb1ELb1ELb0ELb1ELb0ELb0ELb0ELi2ELi4ELi4ELi4ELb0EEENS1_21CollectiveEpilogueBwdISA_SB_SD_Li256ELb0ELb0ELi2EEENS1_19SingleTileSchedulerILb0ELb0ELb0ELi128EEEEEEEEEvNT_6ParamsE$exp2f,($_ZN7cutlass13device_kernelIN5flash19enable_sm80_to_sm89INS1_16FlashAttnBwdSm80INS1_25CollectiveMainloopBwdSm80ILi2ELi2EN4cute5tupleIJNS5_1CILi128EEES8_NS7_ILi64EEEEEENS_10bfloat16_tEfNS_4arch4Sm80ELb0ELb1ELb1ELb0ELb1ELb0ELb0ELb0ELi2ELi4ELi4ELi4ELb0EEENS1_21CollectiveEpilogueBwdISA_SB_SD_Li256ELb0ELb0ELi2EEENS1_19SingleTileSchedulerILb0ELb0ELb0ELi128EEEEEEEEEvNT_6ParamsE$min - $_ZN7cutlass13device_kernelIN5flash19enable_sm80_to_sm89INS1_16FlashAttnBwdSm80INS1_25CollectiveMainloopBwdSm80ILi2ELi2EN4cute5tupleIJNS5_1CILi128EEES8_NS7_ILi64EEEEEENS_10bfloat16_tEfNS_4arch4Sm80ELb0ELb1ELb1ELb0ELb1ELb0ELb0ELb0ELi2ELi4ELi4ELi4ELb0EEENS1_21CollectiveEpilogueBwdISA_SB_SD_Li256ELb0ELb0ELi2EEENS1_19SingleTileSchedulerILb0ELb0ELb0ELi128EEEEEEEEEvNT_6ParamsE$exp2f)
$_ZN7cutlass13device_kernelIN5flash19enable_sm80_to_sm89INS1_16FlashAttnBwdSm80INS1_25CollectiveMainloopBwdSm80ILi2ELi2EN4cute5tupleIJNS5_1CILi128EEES8_NS7_ILi64EEEEEENS_10bfloat16_tEfNS_4arch4Sm80ELb0ELb1ELb1ELb0ELb1ELb0ELb0ELb0ELi2ELi4ELi4ELi4ELb0EEENS1_21CollectiveEpilogueBwdISA_SB_SD_Li256ELb0ELb0ELi2EEENS1_19SingleTileSchedulerILb0ELb0ELb0ELi128EEEEEEEEEvNT_6ParamsE$exp2f:
[----:B------:R-:W1:Y:S01]  /*69330*/  MUFU.EX2 R6, R6 ;  /* 0x0000000600067308 */ /* 0x000e620000000800 */
[----:B------:R-:W-:-:S04]  /*69340*/  MOV R3, 0x0 ;  /* 0x0000000000037802 */ /* 0x000fc80000000f00 */
[----:B------:R-:W-:Y:S05]  /*69350*/  RET.REL.NODEC R2 `(_ZN7cutlass13device_kernelIN5flash19enable_sm80_to_sm89INS1_16FlashAttnBwdSm80INS1_25CollectiveMainloopBwdSm80ILi2ELi2EN4cute5tupleIJNS5_1CILi128EEES8_NS7_ILi64EEEEEENS_10bfloat16_tEfNS_4arch4Sm80ELb0ELb1ELb1ELb0ELb1ELb0ELb0ELb0ELi2ELi4ELi4ELi4ELb0EEENS1_21CollectiveEpilogueBwdISA_SB_SD_Li256ELb0ELb0ELi2EEENS1_19SingleTileSchedulerILb0ELb0ELb0ELi128EEEEEEEEEvNT_6ParamsE) ;  /* 0xfff96ca002007950 */ /* 0x000fea0003c3ffff */
        .type           $_ZN7cutlass13device_kernelIN5flash19enable_sm80_to_sm89INS1_16FlashAttnBwdSm80INS1_25CollectiveMainloopBwdSm80ILi2ELi2EN4cute5tupleIJNS5_1CILi128EEES8_NS7_ILi64EEEEEENS_10bfloat16_tEfNS_4arch4Sm80ELb0ELb1ELb1ELb0ELb1ELb0ELb0ELb0ELi2ELi4ELi4ELi4ELb0EEENS1_21CollectiveEpilogueBwdISA_SB_SD_Li256ELb0ELb0ELi2EEENS1_19SingleTileSchedulerILb0ELb0ELb0ELi128EEEEEEEEEvNT_6ParamsE$min,@function
        .size           $_ZN7cutlass13device_kernelIN5flash19enable_sm80_to_sm89INS1_16FlashAttnBwdSm80INS1_25CollectiveMainloopBwdSm80ILi2ELi2EN4cute5tupleIJNS5_1CILi128EEES8_NS7_ILi64EEEEEENS_10bfloat16_tEfNS_4arch4Sm80ELb0ELb1ELb1ELb0ELb1ELb0ELb0ELb0ELi2ELi4ELi4ELi4ELb0EEENS1_21CollectiveEpilogueBwdISA_SB_SD_Li256ELb0ELb0ELi2EEENS1_19SingleTileSchedulerILb0ELb0ELb0ELi128EEEEEEEEEvNT_6ParamsE$min,(.L_x_8837 - $_ZN7cutlass13device_kernelIN5flash19enable_sm80_to_sm89INS1_16FlashAttnBwdSm80INS1_25CollectiveMainloopBwdSm80ILi2ELi2EN4cute5tupleIJNS5_1CILi128EEES8_NS7_ILi64EEEEEENS_10bfloat16_tEfNS_4arch4Sm80ELb0ELb1ELb1ELb0ELb1ELb0ELb0ELb0ELi2ELi4ELi4ELi4ELb0EEENS1_21CollectiveEpilogueBwdISA_SB_SD_Li256ELb0ELb0ELi2EEENS1_19SingleTileSchedulerILb0ELb0ELb0ELi128EEEEEEEEEvNT_6ParamsE$min)
$_ZN7cutlass13device_kernelIN5flash19enable_sm80_to_sm89INS1_16FlashAttnBwdSm80INS1_25CollectiveMainloopBwdSm80ILi2ELi2EN4cute5tupleIJNS5_1CILi128EEES8_NS7_ILi64EEEEEENS_10bfloat16_tEfNS_4arch4Sm80ELb0ELb1ELb1ELb0ELb1ELb0ELb0ELb0ELi2ELi4ELi4ELi4ELb0EEENS1_21CollectiveEpilogueBwdISA_SB_SD_Li256ELb0ELb0ELi2EEENS1_19SingleTileSchedulerILb0ELb0ELb0ELi128EEEEEEEEEvNT_6ParamsE$min:
[----:B------:R-:W-:Y:S02]  /*69360*/  MOV R9, 0x0 ;  /* 0x0000000000097802 */ /* 0x000fe40000000f00 */
[----:B------:R-:W-:Y:S02]  /*69370*/  IMNMX R2, R2, R55, PT ;  /* 0x0000003702027217 */ /* 0x000fe40003800200 */
[----:B------:R-:W-:Y:S05]  /*69380*/  RET.REL.NODEC R8 `(_ZN7cutlass13device_kernelIN5flash19enable_sm80_to_sm89INS1_16FlashAttnBwdSm80INS1_25CollectiveMainloopBwdSm80ILi2ELi2EN4cute5tupleIJNS5_1CILi128EEES8_NS7_ILi64EEEEEENS_10bfloat16_tEfNS_4arch4Sm80ELb0ELb1ELb1ELb0ELb1ELb0ELb0ELb0ELi2ELi4ELi4ELi4ELb0EEENS1_21CollectiveEpilogueBwdISA_SB_SD_Li256ELb0ELb0ELi2EEENS1_19SingleTileSchedulerILb0ELb0ELb0ELi128EEEEEEEEEvNT_6ParamsE) ;  /* 0xfff96c7008007950 */ /* 0x000fea0003c3ffff */
.L_x_1710:
        /* <DEDUP_REMOVED lines=15> */
.L_x_8837:


//--------------------- .text._ZN7cutlass13device_kernelIN5flash19enable_sm80_to_sm89INS1_16FlashAttnBwdSm80INS1_25CollectiveMainloopBwdSm80ILi2ELi2EN4cute5tupleIJNS5_1CILi128EEES8_NS7_ILi64EEEEEENS_10bfloat16_tEfNS_4arch4Sm80ELb0ELb1ELb1ELb0ELb0ELb0ELb0ELb0ELi2ELi4ELi4ELi4ELb0EEENS1_24CollectiveEpilogueBwdGQAISA_fSD_Li256ELb0ELb0EEENS1_19SingleTileSchedulerILb0ELb0ELb0ELi128EEEEEEEEEvNT_6ParamsE --------------------------
	.section	.text._ZN7cutlass13device_kernelIN5flash19enable_sm80_to_sm89INS1_16FlashAttnBwdSm80INS1_25CollectiveMainloopBwdSm80ILi2ELi2EN4cute5tupleIJNS5_1CILi128EEES8_NS7_ILi64EEEEEENS_10bfloat16_tEfNS_4arch4Sm80ELb0ELb1ELb1ELb0ELb0ELb0ELb0ELb0ELi2ELi4ELi4ELi4ELb0EEENS1_24CollectiveEpilogueBwdGQAISA_fSD_Li256ELb0ELb0EEENS1_19SingleTileSchedulerILb0ELb0ELb0ELi128EEEEEEEEEvNT_6ParamsE,"ax",@progbits
	.sectioninfo	@"SHI_REGISTERS=128"
	.align	128
.text._ZN7cutlass13device_kernelIN5flash19enable_sm80_to_sm89INS1_16FlashAttnBwdSm80INS1_25CollectiveMainloopBwdSm80ILi2ELi2EN4cute5tupleIJNS5_1CILi128EEES8_NS7_ILi64EEEEEENS_10bfloat16_tEfNS_4arch4Sm80ELb0ELb1ELb1ELb0ELb0ELb0ELb0ELb0ELi2ELi4ELi4ELi4ELb0EEENS1_24CollectiveEpilogueBwdGQAISA_fSD_Li256ELb0ELb0EEENS1_19SingleTileSchedulerILb0ELb0ELb0ELi128EEEEEEEEEvNT_6ParamsE:
        .type           _ZN7cutlass13device_kernelIN5flash19enable_sm80_to_sm89INS1_16FlashAttnBwdSm80INS1_25CollectiveMainloopBwdSm80ILi2ELi2EN4cute5tupleIJNS5_1CILi128EEES8_NS7_ILi64EEEEEENS_10bfloat16_tEfNS_4arch4Sm80ELb0ELb1ELb1ELb0ELb0ELb0ELb0ELb0ELi2ELi4ELi4ELi4ELb0EEENS1_24CollectiveEpilogueBwdGQAISA_fSD_Li256ELb0ELb0EEENS1_19SingleTileSchedulerILb0ELb0ELb0ELi128EEEEEEEEEvNT_6ParamsE,@function
        .size           _ZN7cutlass13device_kernelIN5flash19enable_sm80_to_sm89INS1_16FlashAttnBwdSm80INS1_25CollectiveMainloopBwdSm80ILi2ELi2EN4cute5tupleIJNS5_1CILi128EEES8_NS7_ILi64EEEEEENS_10bfloat16_tEfNS_4arch4Sm80ELb0ELb1ELb1ELb0ELb0ELb0ELb0ELb0ELi2ELi4ELi4ELi4ELb0EEENS1_24CollectiveEpilogueBwdGQAISA_fSD_Li256ELb0ELb0EEENS1_19SingleTileSchedulerILb0ELb0ELb0ELi128EEEEEEEEEvNT_6ParamsE,(.L_x_9237 - _ZN7cutlass13device_kernelIN5flash19enable_sm80_to_sm89INS1_16FlashAttnBwdSm80INS1_25CollectiveMainloopBwdSm80ILi2ELi2EN4cute5tupleIJNS5_1CILi128EEES8_NS7_ILi64EEEEEENS_10bfloat16_tEfNS_4arch4Sm80ELb0ELb1ELb1ELb0ELb0ELb0ELb0ELb0ELi2ELi4ELi4ELi4ELb0EEENS1_24CollectiveEpilogueBwdGQAISA_fSD_Li256ELb0ELb0EEENS1_19SingleTileSchedulerILb0ELb0ELb0ELi128EEEEEEEEEvNT_6ParamsE)
        .other          _ZN7cutlass13device_kernelIN5flash19enable_sm80_to_sm89INS1_16FlashAttnBwdSm80INS1_25CollectiveMainloopBwdSm80ILi2ELi2EN4cute5tupleIJNS5_1CILi128EEES8_NS7_ILi64EEEEEENS_10bfloat16_tEfNS_4arch4Sm80ELb0ELb1ELb1ELb0ELb0ELb0ELb0ELb0ELi2ELi4ELi4ELi4ELb0EEENS1_24CollectiveEpilogueBwdGQAISA_fSD_Li256ELb0ELb0EEENS1_19SingleTileSchedulerILb0ELb0ELb0ELi128EEEEEEEEEvNT_6ParamsE,@"STO_CUDA_ENTRY STV_DEFAULT"
_ZN7cutlass13device_kernelIN5flash19enable_sm80_to_sm89INS1_16FlashAttnBwdSm80INS1_25CollectiveMainloopBwdSm80ILi2ELi2EN4cute5tupleIJNS5_1CILi128EEES8_NS7_ILi64EEEEEENS_10bfloat16_tEfNS_4arch4Sm80ELb0ELb1ELb1ELb0ELb0ELb0ELb0ELb0ELi2ELi4ELi4ELi4ELb0EEENS1_24CollectiveEpilogueBwdGQAISA_fSD_Li256ELb0ELb0EEENS1_19SingleTileSchedulerILb0ELb0ELb0ELi128EEEEEEEEEvNT_6ParamsE:
        /* <DEDUP_REMOVED lines=9> */
[----:B------:R-:W-:Y:S02]  /*0090*/  IMAD.MOV.U32 R8, RZ, RZ, c[0x0][0x168] ;  /* 0x00005a00ff087624 */ /* 0x000fe400078e00ff */
[----:B------:R-:W-:Y:S01]  /*00a0*/  IMAD.MOV.U32 R9, RZ, RZ, c[0x0][0x198] ;  /* 0x00006600ff097624 */ /* 0x000fe200078e00ff */
[----:B------:R-:W-:Y:S01]  /*00b0*/  IADD3 R0, R32, -c[0x0][0x20], RZ ;  /* 0x8000080020007a10 */ /* 0x000fe20007ffe0ff */
[----:B------:R2:W-:Y:S01]  /*00c0*/  STL.128 [R1+0x650], RZ ;  /* 0x000650ff01007387 */ /* 0x0005e20000100c00 */
[----:B------:R-:W-:Y:S01]  /*00d0*/  IADD3 R3, R8, 0x7f, RZ ;  /* 0x0000007f08037810 */ /* 0x000fe20007ffe0ff */
[----:B------:R-:W-:Y:S02]  /*00e0*/  IMAD.X R33, RZ, RZ, R23, P0 ;  /* 0x000000ffff217224 */ /* 0x000fe400000e0617 */
[----:B------:R2:W-:Y:S01]  /*00f0*/  STL.128 [R1+0x660], RZ ;  /* 0x000660ff01007387 */ /* 0x0005e20000100c00 */
[----:B------:R-:W-:-:S03]  /*0100*/  SHF.R.S32.HI R4, RZ, 0x1f, R3 ;  /* 0x0000001fff047819 */ /* 0x000fc60000011403 */
[----:B------:R2:W-:Y:S01]  /*0110*/  STL.128 [R1+0x670], RZ ;  /* 0x000670ff01007387 */ /* 0x0005e20000100c00 */
[----:B------:R-:W-:-:S03]  /*0120*/  LEA.HI R4, R4, R3, RZ, 0x7 ;  /* 0x0000000304047211 */ /* 0x000fc600078f38ff */
[----:B------:R2:W-:Y:S01]  /*0130*/  STL.128 [R1+0x680], RZ ;  /* 0x000680ff01007387 */ /* 0x0005e20000100c00 */
[----:B------:R-:W-:-:S03]  /*0140*/  SHF.R.S32.HI R4, RZ, 0x7, R4 ;  /* 0x00000007ff047819 */ /* 0x000fc60000011404 */
[----:B------:R2:W-:Y:S01]  /*0150*/  STL.128 [R1+0x690], RZ ;  /* 0x000690ff01007387 */ /* 0x0005e20000100c00 */
[----:B-1----:R-:W-:-:S03]  /*0160*/  ISETP.GE.AND P1, PT, R36, RZ, PT ;  /* 0x000000ff2400720c */ /* 0x002fc60003f26270 */
        /* <DEDUP_REMOVED lines=12> */
[----:B------:R2:W-:Y:S04]  /*0230*/  STL [R0], RZ ;  /* 0x000000ff00007387 */ /* 0x0005e80000100800 */
[----:B------:R2:W-:Y:S04]  /*0240*/  STL [R0+0x4], RZ ;  /* 0x000004ff00007387 */ /* 0x0005e80000100800 */
[----:B------:R2:W-:Y:S04]  /*0250*/  STL [R0+0x8], RZ ;  /* 0x000008ff00007387 */ /* 0x0005e80000100800 */
[----:B------:R2:W-:Y:S04]  /*0260*/  STL [R0+0xc], R8 ;  /* 0x00000c0800007387 */ /* 0x0005e80000100800 */
[----:B------:R2:W-:Y:S04]  /*0270*/  STL [R0+0x10], R9 ;  /* 0x0000100900007387 */ /* 0x0005e80000100800 */
[----:B------:R-:W1:Y:S01]  /*0280*/  S2R R38, SR_TID.X ;  /* 0x0000000000267919 */ /* 0x000e620000002100 */
[----:B------:R-:W-:Y:S05]  /*0290*/  @!P1 BRA `(.L_x_1711) ;  /* 0x0000009000009947 */ /* 0x000fea0003800000 */
[----:B------:R-:W-:-:S04]  /*02a0*/  IADD3 R3, R8, 0xff, RZ ;  /* 0x000000ff08037810 */ /* 0x000fc80007ffe0ff */
[----:B------:R-:W-:-:S05]  /*02b0*/  IADD3 R3, R3, -c[0x0][0x198], RZ ;  /* 0x8000660003037a10 */ /* 0x000fca0007ffe0ff */
[----:B------:R-:W-:-:S05]  /*02c0*/  IMAD R3, R36, 0x80, R3 ;  /* 0x0000008024037824 */ /* 0x000fca00078e0203 */
[----:B------:R-:W-:-:S04]  /*02d0*/  IADD3 R3, R3, c[0x0][0x2a0], RZ ;  /* 0x0000a80003037a10 */ /* 0x000fc80007ffe0ff */
[----:B--2---:R-:W-:-:S04]  /*02e0*/  SHF.R.S32.HI R0, RZ, 0x1f, R3 ;  /* 0x0000001fff007819 */ /* 0x004fc80000011403 */
[----:B------:R-:W-:-:S04]  /*02f0*/  LEA.HI R3, R0, R3, RZ, 0x7 ;  /* 0x0000000300037211 */ /* 0x000fc800078f38ff */
[----:B------:R-:W-:-:S04]  /*0300*/  SHF.R.S32.HI R3, RZ, 0x7, R3 ;  /* 0x00000007ff037819 */ /* 0x000fc80000011403 */
[----:B------:R-:W-:Y:S01]  /*0310*/  IMNMX R0, R4, R3, PT ;  /* 0x0000000304007217 */ /* 0x000fe20003800200 */
[----:B------:R-:W-:Y:S05]  /*0320*/  BRA `(.L_x_1712) ;  /* 0x0000001000007947 */ /* 0x000fea0003800000 */
.L_x_1711:
[----:B--2---:R-:W-:-:S04]  /*0330*/  MOV R0, R4 ;  /* 0x0000000400007202 */ /* 0x004fc80000000f00 */
.L_x_1712:
[----:B------:R-:W-:Y:S01]  /*0340*/  IADD3 R3, R8, -c[0x0][0x198], RZ ;  /* 0x8000660008037a10 */ /* 0x000fe20007ffe0ff */
[----:B------:R2:W-:Y:S01]  /*0350*/  STL [R1+0x18], R0 ;  /* 0x0000180001007387 */ /* 0x0005e20000100800 */
[----:B------:R-:W-:Y:S01]  /*0360*/  ULDC.64 UR6, c[0x0][0x118] ;  /* 0x0000460000067ab9 */ /* 0x000fe20000000a00 */
[----:B------:R-:W-:Y:S02]  /*0370*/  PLOP3.LUT P1, PT, PT, PT, PT, 0x80, 0x0 ;  /* 0x000000000000781c */ /* 0x000fe40003f2f070 */
[----:B------:R-:W-:-:S05]  /*0380*/  IMAD R3, R36, 0x80, R3 ;  /* 0x0000008024037824 */ /* 0x000fca00078e0203 */
[----:B------:R-:W-:-:S04]  /*0390*/  IADD3 R3, R3, -c[0x0][0x2a4], RZ ;  /* 0x8000a90003037a10 */ /* 0x000fc80007ffe0ff */
[----:B------:R-:W-:-:S04]  /*03a0*/  SHF.R.S32.HI R2, RZ, 0x1f, R3 ;  /* 0x0000001fff027819 */ /* 0x000fc80000011403 */
[----:B------:R-:W-:-:S04]  /*03b0*/  LEA.HI R2, R2, R3, RZ, 0x7 ;  /* 0x0000000302027211 */ /* 0x000fc800078f38ff */
[----:B------:R-:W-:-:S04]  /*03c0*/  SHF.R.S32.HI R40, RZ, 0x7, R2 ;  /* 0x00000007ff287819 */ /* 0x000fc80000011402 */
[----:B------:R-:W-:-:S04]  /*03d0*/  IMNMX R40, RZ, R40, !PT ;  /* 0x00000028ff287217 */ /* 0x000fc80007800200 */
[----:B------:R-:W-:-:S13]  /*03e0*/  ISETP.GT.AND P0, PT, R0, R40, PT ;  /* 0x000000280000720c */ /* 0x000fda0003f04270 */
[----:B------:R-:W-:Y:S05]  /*03f0*/  @!P0 BRA `(.L_x_1713) ;  /* 0x000045c000008947 */ /* 0x000fea0003800000 */
[----:B--2---:R-:W-:Y:S01]  /*0400*/  IMAD.MOV.U32 R0, RZ, RZ, 0x1 ;  /* 0x00000001ff007424 */ /* 0x004fe200078e00ff */
[----:B------:R-:W-:Y:S01]  /*0410*/  UMOV UR13, 0x7 ;  /* 0x00000007000d7882 */ /* 0x000fe20000000000 */
[----:B------:R-:W-:Y:S01]  /*0420*/  IMAD.MOV.U32 R3, RZ, RZ, c[0x0][0x1f8] ;  /* 0x00007e00ff037624 */ /* 0x000fe200078e00ff */
[----:B------:R-:W-:Y:S01]  /*0430*/  ULDC.64 UR10, c[0x0][0x178] ;  /* 0x00005e00000a7ab9 */ /* 0x000fe20000000a00 */
[----:B------:R-:W-:Y:S01]  /*0440*/  IMAD.MOV.U32 R2, RZ, RZ, c[0x0][0x260] ;  /* 0x00009800ff027624 */ /* 0x000fe200078e00ff */
[----:B------:R-:W-:Y:S01]  /*0450*/  PRMT R5, R0, 0x7610, R5 ;  /* 0x0000761000057816 */ /* 0x000fe20000000005 */
[----:B------:R-:W-:Y:S01]  /*0460*/  IMAD.MOV.U32 R0, RZ, RZ, c[0x0][0x228] ;  /* 0x00008a00ff007624 */ /* 0x000fe200078e00ff */
[----:B------:R-:W-:Y:S01]  /*0470*/  UMOV UR12, 0x5 ;  /* 0x00000005000c7882 */ /* 0x000fe20000000000 */
[----:B------:R-:W-:Y:S01]  /*0480*/  IADD3 R3, R3, 0x7f, RZ ;  /* 0x0000007f03037810 */ /* 0x000fe20007ffe0ff */
[----:B------:R-:W-:Y:S01]  /*0490*/  USHF.L.U64.HI UR14, UR10, UR13, UR11 ;  /* 0x0000000d0a0e7299 */ /* 0x000fe2000801020b */
[----:B-1----:R-:W-:Y:S01]  /*04a0*/  SHF.R.S32.HI R7, RZ, 0x1f, R38 ;  /* 0x0000001fff077819 */ /* 0x002fe20000011426 */
[----:B------:R-:W-:Y:S01]  /*04b0*/  USHF.L.U64.HI UR11, UR10, UR12, UR11 ;  /* 0x0000000c0a0b7299 */ /* 0x000fe2000801020b */
[----:B------:R-:W-:Y:S01]  /*04c0*/  IADD3 R0, R0, 0x1fff, RZ ;  /* 0x00001fff00007810 */ /* 0x000fe20007ffe0ff */
[----:B------:R-:W-:Y:S01]  /*04d0*/  USHF.L.U32 UR4, UR10, 0x5, URZ ;  /* 0x000000050a047899 */ /* 0x000fe2000800063f */
[----:B------:R-:W-:Y:S01]  /*04e0*/  IADD3 R2, R2, 0x7f, RZ ;  /* 0x0000007f02027810 */ /* 0x000fe20007ffe0ff */
[----:B------:R-:W-:Y:S01]  /*04f0*/  ULDC.64 UR8, c[0x0][0x18] ;  /* 0x0000060000087ab9 */ /* 0x000fe20000000a00 */
[----:B------:R-:W-:Y:S01]  /*0500*/  SHF.R.S32.HI R35, RZ, 0x1f, R0 ;  /* 0x0000001fff237819 */ /* 0x000fe20000011400 */
[----:B------:R-:W-:Y:S01]  /*0510*/  UIADD3 UR16, UP2, UR8, 0x80, URZ ;  /* 0x0000008008107890 */ /* 0x000fe2000ff5e03f */
[----:B------:R-:W-:Y:S01]  /*0520*/  IMAD.U32 R17, RZ, RZ, UR11 ;  /* 0x0000000bff117e24 */ /* 0x000fe2000f8e00ff */
[----:B------:R-:W-:Y:S01]  /*0530*/  UIADD3 UR18, UP1, UR8, 0x4080, URZ ;  /* 0x0000408008127890 */ /* 0x000fe2000ff3e03f */
[----:B------:R-:W-:Y:S01]  /*0540*/  LEA.HI R35, R35, R0, RZ, 0xd ;  /* 0x0000000023237211 */ /* 0x000fe200078f68ff */
[----:B------:R-:W-:Y:S01]  /*0550*/  UIADD3 UR5, UP0, UR8, 0x18880, URZ ;  /* 0x0001888008057890 */ /* 0x000fe2000ff1e03f */
[----:B------:R-:W-:Y:S01]  /*0560*/  SHF.R.S32.HI R46, RZ, 0x1f, R3 ;  /* 0x0000001fff2e7819 */ /* 0x000fe20000011403 */
[----:B------:R-:W-:Y:S01]  /*0570*/  IMAD.U32 R16, RZ, RZ, UR4 ;  /* 0x00000004ff107e24 */ /* 0x000fe2000f8e00ff */
[----:B------:R-:W-:Y:S01]  /*0580*/  UIADD3.X UR11, URZ, UR9, URZ, UP2, !UPT ;  /* 0x000000093f0b7290 */ /* 0x000fe200097fe43f */
[CC--:B------:R-:W-:Y:S01]  /*0590*/  LEA.HI R0, R7.reuse, R38.reuse, RZ, 0x2 ;  /* 0x0000002607007211 */ /* 0x0c0fe200078f10ff */
[----:B------:R-:W-:Y:S01]  /*05a0*/  UIADD3.X UR17, URZ, UR9, URZ, UP1, !UPT ;  /* 0x000000093f117290 */ /* 0x000fe20008ffe43f */
[----:B------:R-:W-:Y:S01]  /*05b0*/  SHF.R.S32.HI R45, RZ, 0x1f, R2 ;  /* 0x0000001fff2d7819 */ /* 0x000fe20000011402 */
[----:B------:R-:W-:Y:S01]  /*05c0*/  USHF.L.U32 UR15, UR10, 0x7, URZ ;  /* 0x000000070a0f7899 */ /* 0x000fe2000800063f */
[----:B------:R1:W-:Y:S01]  /*05d0*/  STL [R1+0x78], R4 ;  /* 0x0000780401007387 */ /* 0x0003e20000100800 */
[----:B------:R-:W-:Y:S01]  /*05e0*/  UIADD3.X UR4, URZ, UR9, URZ, UP0, !UPT ;  /* 0x000000093f047290 */ /* 0x000fe200087fe43f */
[----:B------:R-:W-:Y:S01]  /*05f0*/  LEA.HI R46, R46, R3, RZ, 0x7 ;  /* 0x000000032e2e7211 */ /* 0x000fe200078f38ff */
[----:B------:R-:W-:Y:S01]  /*0600*/  IMAD.U32 R48, RZ, RZ, UR16 ;  /* 0x00000010ff307e24 */ /* 0x000fe2000f8e00ff */
[----:B------:R-:W-:Y:S01]  /*0610*/  SHF.R.S32.HI R15, RZ, 0x1f, R0 ;  /* 0x0000001fff0f7819 */ /* 0x000fe20000011400 */
[----:B------:R-:W-:Y:S01]  /*0620*/  IMAD.U32 R50, RZ, RZ, UR18 ;  /* 0x00000012ff327e24 */ /* 0x000fe2000f8e00ff */
[----:B------:R-:W-:Y:S01]  /*0630*/  LEA.HI R3, R7, R38, RZ, 0x4 ;  /* 0x0000002607037211 */ /* 0x000fe200078f20ff */
[----:B------:R-:W-:Y:S01]  /*0640*/  IMAD.U32 R49, RZ, RZ, UR11 ;  /* 0x0000000bff317e24 */ /* 0x000fe2000f8e00ff */
[----:B------:R-:W-:Y:S01]  /*0650*/  LEA.HI R45, R45, R2, RZ, 0x7 ;  /* 0x000000022d2d7211 */ /* 0x000fe200078f38ff */
[----:B------:R-:W-:Y:S01]  /*0660*/  IMAD.U32 R51, RZ, RZ, UR17 ;  /* 0x00000011ff337e24 */ /* 0x000fe2000f8e00ff */
[----:B------:R-:W-:Y:S01]  /*0670*/  STL.U8 [R1+0x70], R5 ;  /* 0x0000700501007387 */ /* 0x000fe20000100000 */
[----:B------:R-:W-:Y:S01]  /*0680*/  MOV R18, UR15 ;  /* 0x0000000f00127c02 */ /* 0x000fe20008000f00 */
[----:B------:R-:W-:Y:S01]  /*0690*/  IMAD.U32 R19, RZ, RZ, UR14 ;  /* 0x0000000eff137e24 */ /* 0x000fe2000f8e00ff */
[----:B------:R-:W-:Y:S01]  /*06a0*/  MOV R2, UR4 ;  /* 0x0000000400027c02 */ /* 0x000fe20008000f00 */
[----:B------:R2:W-:Y:S01]  /*06b0*/  STL.U8 [R1+0x71], R5 ;  /* 0x0000710501007387 */ /* 0x0005e20000100000 */
[----:B------:R-:W-:Y:S01]  /*06c0*/  SHF.R.S32.HI R6, RZ, 0x4, R3 ;  /* 0x00000004ff067819 */ /* 0x000fe20000011403 */
[----:B------:R-:W-:Y:S01]  /*06d0*/  IMAD.SHL.U32 R54, R38, 0x4, RZ ;  /* 0x0000000426367824 */ /* 0x000fe200078e00ff */
[CC--:B------:R-:W-:Y:S01]  /*06e0*/  LEA.HI R61, R7.reuse, R38.reuse, RZ, 0x3 ;  /* 0x00000026073d7211 */ /* 0x0c0fe200078f18ff */
[----:B------:R3:W-:Y:S01]  /*06f0*/  STL.128 [R1+0x30], R48 ;  /* 0x0000303001007387 */ /* 0x0007e20000100c00 */
[CC--:B------:R-:W-:Y:S01]  /*0700*/  LEA.HI R10, R7.reuse, R38.reuse, RZ, 0x5 ;  /* 0x00000026070a7211 */ /* 0x0c0fe200078f28ff */
[----:B------:R-:W-:Y:S01]  /*0710*/  IMAD.MOV.U32 R12, RZ, RZ, c[0x0][0x248] ;  /* 0x00009200ff0c7624 */ /* 0x000fe200078e00ff */
[----:B------:R-:W-:Y:S01]  /*0720*/  LEA.HI R34, R7, R38, RZ, 0x7 ;  /* 0x0000002607227211 */ /* 0x000fe200078f38ff */
[----:B------:R4:W-:Y:S01]  /*0730*/  STL.128 [R1+0x80], R16 ;  /* 0x0000801001007387 */ /* 0x0009e20000100c00 */
[----:B------:R-:W-:Y:S01]  /*0740*/  SHF.R.S32.HI R11, RZ, 0x5, R10 ;  /* 0x00000005ff0b7819 */ /* 0x000fe2000001140a */
[----:B------:R-:W-:Y:S01]  /*0750*/  IMAD.MOV.U32 R44, RZ, RZ, 0x20 ;  /* 0x00000020ff2c7424 */ /* 0x000fe200078e00ff */
[----:B-1----:R-:W-:Y:S01]  /*0760*/  SHF.R.S32.HI R4, RZ, 0x2, R0 ;  /* 0x00000002ff047819 */ /* 0x002fe20000011400 */
[----:B------:R-:W1:Y:S01]  /*0770*/  S2R R20, SR_CTAID.Y ;  /* 0x0000000000147919 */ /* 0x000e620000002600 */
[----:B------:R-:W-:-:S02]  /*0780*/  SHF.R.S32.HI R59, RZ, 0x7, R34 ;  /* 0x00000007ff3b7819 */ /* 0x000fc40000011422 */
[----:B------:R-:W-:Y:S01]  /*0790*/  LEA.HI R15, R15, R4, RZ, 0x3 ;  /* 0x000000040f0f7211 */ /* 0x000fe200078f18ff */
[----:B------:R-:W-:Y:S01]  /*07a0*/  STL [R1+0x74], R38 ;  /* 0x0000742601007387 */ /* 0x000fe20000100800 */
[----:B------:R-:W-:Y:S02]  /*07b0*/  LEA.HI R34, R34, R59, RZ, 0x1 ;  /* 0x0000003b22227211 */ /* 0x000fe400078f08ff */
[----:B------:R-:W-:Y:S02]  /*07c0*/  LOP3.LUT R15, R15, 0xfffffff8, RZ, 0xc0, !PT ;  /* 0xfffffff80f0f7812 */ /* 0x000fe400078ec0ff */
[----:B------:R-:W-:Y:S02]  /*07d0*/  LOP3.LUT R34, R34, 0xfffffffe, RZ, 0xc0, !PT ;  /* 0xfffffffe22227812 */ /* 0x000fe400078ec0ff */
[----:B------:R-:W-:Y:S01]  /*07e0*/  SHF.R.S32.HI R55, RZ, 0x1f, R54 ;  /* 0x0000001fff377819 */ /* 0x000fe20000011436 */
[----:B------:R-:W-:Y:S01]  /*07f0*/  IMAD.IADD R15, R4, 0x1, -R15 ;  /* 0x00000001040f7824 */ /* 0x000fe200078e0a0f */
[----:B------:R-:W-:Y:S01]  /*0800*/  ISETP.NE.AND P0, PT, R12, 0x1, PT ;  /* 0x000000010c00780c */ /* 0x000fe20003f05270 */
[----:B--2---:R-:W-:Y:S01]  /*0810*/  IMAD.U32 R5, RZ, RZ, UR5 ;  /* 0x00000005ff057e24 */ /* 0x004fe2000f8e00ff */
[----:B------:R-:W-:Y:S01]  /*0820*/  UIADD3 UR5, UP0, UR8, 0x20880, URZ ;  /* 0x0002088008057890 */ /* 0x000fe2000ff1e03f */
[----:B------:R-:W-:-:S03]  /*0830*/  IMAD.IADD R34, R59, 0x1, -R34 ;  /* 0x000000013b227824 */ /* 0x000fc600078e0a22 */
[----:B------:R-:W-:Y:S02]  /*0840*/  UIADD3.X UR4, URZ, UR9, URZ, UP0, !UPT ;  /* 0x000000093f047290 */ /* 0x000fe400087fe43f */
[----:B------:R-:W-:Y:S02]  /*0850*/  IMAD.U32 R28, RZ, RZ, UR5 ;  /* 0x00000005ff1c7e24 */ /* 0x000fe4000f8e00ff */
[----:B---3--:R-:W-:Y:S01]  /*0860*/  IMAD.MOV.U32 R50, RZ, RZ, R5 ;  /* 0x000000ffff327224 */ /* 0x008fe200078e0005 */
[----:B------:R-:W-:Y:S01]  /*0870*/  LOP3.LUT R5, R61, 0xfffffff8, RZ, 0xc0, !PT ;  /* 0xfffffff83d057812 */ /* 0x000fe200078ec0ff */
[----:B------:R-:W-:Y:S01]  /*0880*/  IMAD.MOV.U32 R51, RZ, RZ, R2 ;  /* 0x000000ffff337224 */ /* 0x000fe200078e0002 */
[----:B------:R-:W-:Y:S01]  /*0890*/  SHF.R.S32.HI R2, RZ, 0x3, R61 ;  /* 0x00000003ff027819 */ /* 0x000fe2000001143d */
[----:B------:R-:W-:Y:S01]  /*08a0*/  IMAD.U32 R29, RZ, RZ, UR4 ;  /* 0x00000004ff1d7e24 */ /* 0x000fe2000f8e00ff */
[C---:B----4-:R-:W-:Y:S01]  /*08b0*/  LEA.HI R16, R3.reuse, R6, RZ, 0x1 ;  /* 0x0000000603107211 */ /* 0x050fe200078f08ff */
[----:B------:R-:W-:Y:S01]  /*08c0*/  IMAD.MOV.U32 R30, RZ, RZ, R28 ;  /* 0x000000ffff1e7224 */ /* 0x000fe200078e001c */
[----:B------:R-:W-:Y:S01]  /*08d0*/  LOP3.LUT R3, R3, 0xfffffff0, RZ, 0xc0, !PT ;  /* 0xfffffff003037812 */ /* 0x000fe200078ec0ff */
[----:B------:R-:W-:Y:S01]  /*08e0*/  IMAD.SHL.U32 R4, R2, 0x40, RZ ;  /* 0x0000004002047824 */ /* 0x000fe200078e00ff */
[-C--:B------:R-:W-:Y:S01]  /*08f0*/  IADD3 R5, -R5, R38.reuse, RZ ;  /* 0x0000002605057210 */ /* 0x080fe20007ffe1ff */
[----:B------:R-:W-:Y:S01]  /*0900*/  IMAD.MOV.U32 R31, RZ, RZ, R29 ;  /* 0x000000ffff1f7224 */ /* 0x000fe200078e001d */
[----:B------:R-:W-:Y:S01]  /*0910*/  LOP3.LUT R16, R16, 0xfffffffe, RZ, 0xc0, !PT ;  /* 0xfffffffe10107812 */ /* 0x000fe200078ec0ff */
[----:B------:R-:W-:Y:S01]  /*0920*/  IMAD.IADD R14, R38, 0x1, -R3 ;  /* 0x00000001260e7824 */ /* 0x000fe200078e0a03 */
[----:B------:R-:W-:Y:S01]  /*0930*/  LOP3.LUT R4, R4, 0x1c0, RZ, 0xc0, !PT ;  /* 0x000001c004047812 */ /* 0x000fe200078ec0ff */
[----:B------:R-:W-:Y:S01]  /*0940*/  IMAD.SHL.U32 R3, R5, 0x8, RZ ;  /* 0x0000000805037824 */ /* 0x000fe200078e00ff */
[----:B------:R-:W-:Y:S01]  /*0950*/  LEA.HI R18, R7, R38, RZ, 0x6 ;  /* 0x0000002607127211 */ /* 0x000fe200078f30ff */
[----:B------:R-:W-:Y:S01]  /*0960*/  IMAD.IADD R16, R6, 0x1, -R16 ;  /* 0x0000000106107824 */ /* 0x000fe200078e0a10 */
[----:B------:R-:W-:Y:S01]  /*0970*/  SHF.R.S32.HI R13, RZ, 0x1f, R14 ;  /* 0x0000001fff0d7819 */ /* 0x000fe2000001140e */
[----:B------:R2:W-:Y:S01]  /*0980*/  STL.128 [R1+0x60], R28 ;  /* 0x0000601c01007387 */ /* 0x0005e20000100c00 */
[----:B------:R-:W-:Y:S01]  /*0990*/  SHF.R.S32.HI R6, RZ, 0x1f, R10 ;  /* 0x0000001fff067819 */ /* 0x000fe2000001140a */
[----:B------:R-:W-:Y:S01]  /*09a0*/  IMAD.SHL.U32 R18, R18, 0x8, RZ ;  /* 0x0000000812127824 */ /* 0x000fe200078e00ff */
[----:B------:R-:W-:Y:S01]  /*09b0*/  LOP3.LUT R24, R4, 0x38, R3, 0xf8, !PT ;  /* 0x0000003804187812 */ /* 0x000fe200078ef803 */
[C---:B-1----:R-:W-:Y:S01]  /*09c0*/  IMAD.WIDE.U32 R56, R20.reuse, c[0x0][0x270], R54 ;  /* 0x00009c0014387a25 */ /* 0x042fe200078e0036 */
[----:B------:R-:W-:Y:S01]  /*09d0*/  SHF.R.U32.HI R37, RZ, 0x3, R4 ;  /* 0x00000003ff257819 */ /* 0x000fe20000011604 */
[----:B------:R-:W-:Y:S01]  /*09e0*/  ULDC.64 UR4, c[0x0][0x208] ;  /* 0x0000820000047ab9 */ /* 0x000fe20000000a00 */
[----:B------:R-:W-:Y:S01]  /*09f0*/  LEA.HI R4, R13, R14, RZ, 0x3 ;  /* 0x0000000e0d047211 */ /* 0x000fe200078f18ff */
[----:B------:R-:W-:Y:S01]  /*0a00*/  IMAD.WIDE.U32 R42, R20, c[0x0][0x238], RZ ;  /* 0x00008e00142a7a25 */ /* 0x000fe200078e00ff */
[----:B------:R-:W-:Y:S01]  /*0a10*/  LOP3.LUT R13, R10, 0xffffffe0, RZ, 0xc0, !PT ;  /* 0xffffffe00a0d7812 */ /* 0x000fe200078ec0ff */
[----:B------:R-:W-:Y:S01]  /*0a20*/  USHF.L.U64.HI UR16, UR4, UR13, UR5 ;  /* 0x0000000d04107299 */ /* 0x000fe20008010205 */
[----:B------:R-:W-:Y:S01]  /*0a30*/  LEA.HI R6, R6, R11, RZ, 0x2 ;  /* 0x0000000b06067211 */ /* 0x000fe200078f10ff */
[----:B------:R-:W-:Y:S01]  /*0a40*/  IMAD.MOV.U32 R52, RZ, RZ, R3 ;  /* 0x000000ffff347224 */ /* 0x000fe200078e0003 */
[----:B------:R-:W-:Y:S01]  /*0a50*/  LOP3.LUT R37, R24, R37, RZ, 0x3c, !PT ;  /* 0x0000002518257212 */ /* 0x000fe200078e3cff */
[----:B------:R-:W-:Y:S01]  /*0a60*/  IMAD.IADD R10, R38, 0x1, -R13 ;  /* 0x00000001260a7824 */ /* 0x000fe200078e0a0d */
[----:B------:R-:W-:Y:S01]  /*0a70*/  LOP3.LUT R6, R6, 0xfffffffc, RZ, 0xc0, !PT ;  /* 0xfffffffc06067812 */ /* 0x000fe200078ec0ff */
[----:B------:R-:W-:Y:S01]  /*0a80*/  UIADD3 UR13, UP0, UR8, 0x8080, URZ ;  /* 0x00008080080d7890 */ /* 0x000fe2000ff1e03f */
[----:B------:R-:W-:Y:S01]  /*0a90*/  LOP3.LUT R19, R4, 0xfffffff8, RZ, 0xc0, !PT ;  /* 0xfffffff804137812 */ /* 0x000fe200078ec0ff */
[----:B------:R-:W-:Y:S01]  /*0aa0*/  USHF.L.U32 UR17, UR4, 0x7, URZ ;  /* 0x0000000704117899 */ /* 0x000fe2000800063f */
[----:B------:R-:W-:Y:S01]  /*0ab0*/  SHF.R.S32.HI R7, RZ, 0x1f, R10 ;  /* 0x0000001fff077819 */ /* 0x000fe2000001140a */
[----:B------:R-:W-:Y:S01]  /*0ac0*/  IMAD.IADD R11, R11, 0x1, -R6 ;  /* 0x000000010b0b7824 */ /* 0x000fe200078e0a06 */
[----:B------:R-:W-:Y:S01]  /*0ad0*/  LOP3.LUT R37, R37, 0xfffffe00, R18, 0xf8, !PT ;  /* 0xfffffe0025257812 */ /* 0x000fe200078ef812 */
[----:B------:R-:W-:Y:S01]  /*0ae0*/  IMAD.SHL.U32 R6, R5, 0x40, RZ ;  /* 0x0000004005067824 */ /* 0x000fe200078e00ff */
[----:B------:R-:W-:Y:S01]  /*0af0*/  LEA.HI R18, R7, R10, RZ, 0x2 ;  /* 0x0000000a07127211 */ /* 0x000fe200078f10ff */
[----:B------:R-:W-:Y:S01]  /*0b00*/  IMAD.SHL.U32 R25, R11, 0x10, RZ ;  /* 0x000000100b197824 */ /* 0x000fe200078e00ff */
[----:B------:R-:W-:Y:S01]  /*0b10*/  SHF.L.U32 R7, R15, 0x6, RZ ;  /* 0x000000060f077819 */ /* 0x000fe200000006ff */
[----:B------:R-:W-:Y:S01]  /*0b20*/  UIADD3.X UR11, URZ, UR9, URZ, UP0, !UPT ;  /* 0x000000093f0b7290 */ /* 0x000fe200087fe43f */
[----:B------:R-:W-:Y:S01]  /*0b30*/  IADD3 R19, R14, -R19, RZ ;  /* 0x800000130e137210 */ /* 0x000fe20007ffe0ff */
[----:B------:R-:W-:Y:S01]  /*0b40*/  IMAD.SHL.U32 R14, R59, 0x8, RZ ;  /* 0x000000083b0e7824 */ /* 0x000fe200078e00ff */
[----:B------:R-:W-:Y:S01]  /*0b50*/  LOP3.LUT R6, R6, 0x1c0, RZ, 0xc0, !PT ;  /* 0x000001c006067812 */ /* 0x000fe200078ec0ff */
[----:B------:R-:W-:Y:S01]  /*0b60*/  IMAD R59, R16, 0x2, R59 ;  /* 0x00000002103b7824 */ /* 0x000fe200078e023b */
[----:B------:R-:W-:Y:S01]  /*0b70*/  LOP3.LUT R7, R7, 0x1c0, RZ, 0xc0, !PT ;  /* 0x000001c007077812 */ /* 0x000fe200078ec0ff */
[----:B------:R-:W-:Y:S01]  /*0b80*/  USHF.L.U64.HI UR5, UR4, UR12, UR5 ;  /* 0x0000000c04057299 */ /* 0x000fe20008010205 */
[----:B------:R-:W-:Y:S01]  /*0b90*/  LEA.HI.SX32 R13, R18, R25, 0x1e ;  /* 0x00000019120d7211 */ /* 0x000fe200078ff2ff */
[----:B------:R-:W-:Y:S01]  /*0ba0*/  USHF.L.U32 UR4, UR4, 0x5, URZ ;  /* 0x0000000504047899 */ /* 0x000fe2000800063f */
[C---:B------:R-:W-:Y:S01]  /*0bb0*/  LOP3.LUT R17, R6.reuse, 0x8, R61, 0xf8, !PT ;  /* 0x0000000806117812 */ /* 0x040fe200078ef83d */
[----:B------:R-:W-:Y:S01]  /*0bc0*/  STL.128 [R1+0x50], R48 ;  /* 0x0000503001007387 */ /* 0x000fe20000100c00 */
[----:B------:R-:W-:Y:S01]  /*0bd0*/  LOP3.LUT R18, R6, 0x30, R25, 0xf8, !PT ;  /* 0x0000003006127812 */ /* 0x000fe200078ef819 */
[----:B------:R-:W-:Y:S01]  /*0be0*/  IMAD.U32 R79, RZ, RZ, UR5 ;  /* 0x00000005ff4f7e24 */ /* 0x000fe2000f8e00ff */
[----:B------:R-:W-:Y:S01]  /*0bf0*/  SHF.R.U32.HI R6, RZ, 0x3, R6 ;  /* 0x00000003ff067819 */ /* 0x000fe20000011606 */
[----:B------:R-:W-:Y:S01]  /*0c00*/  IMAD.U32 R76, RZ, RZ, UR17 ;  /* 0x00000011ff4c7e24 */ /* 0x000fe2000f8e00ff */
[----:B------:R-:W-:Y:S01]  /*0c10*/  LOP3.LUT R14, R14, 0x8, RZ, 0xc0, !PT ;  /* 0x000000080e0e7812 */ /* 0x000fe200078ec0ff */
[----:B------:R-:W-:Y:S01]  /*0c20*/  IMAD.U32 R77, RZ, RZ, UR16 ;  /* 0x00000010ff4d7e24 */ /* 0x000fe2000f8e00ff */
[----:B------:R-:W-:Y:S01]  /*0c30*/  SHF.R.U32.HI R63, RZ, 0x3, R7 ;  /* 0x00000003ff3f7819 */ /* 0x000fe20000011607 */
[----:B------:R-:W-:Y:S01]  /*0c40*/  @P0 IMAD.HI.U32 R39, R20, c[0x0][0x24c], RZ ;  /* 0x0000930014270a27 */ /* 0x000fe200078e00ff */
[----:B------:R-:W-:-:S02]  /*0c50*/  LOP3.LUT R24, R17, R6, RZ, 0x3c, !PT ;  /* 0x0000000611187212 */ /* 0x000fc400078e3cff */
[----:B------:R-:W-:Y:S01]  /*0c60*/  LOP3.LUT R63, R63, R7, R14, 0x1e, !PT ;  /* 0x000000073f3f7212 */ /* 0x000fe200078e1e0e */
[----:B------:R-:W-:Y:S01]  /*0c70*/  IMAD.SHL.U32 R17, R16, 0x10, RZ ;  /* 0x0000001010117824 */ /* 0x000fe200078e00ff */
[----:B------:R-:W-:Y:S01]  /*0c80*/  SHF.R.S32.HI R7, RZ, 0x1f, R20 ;  /* 0x0000001fff077819 */ /* 0x000fe20000011414 */
[----:B------:R-:W-:Y:S01]  /*0c90*/  IMAD.U32 R59, R59, 0x200, R24 ;  /* 0x000002003b3b7824 */ /* 0x000fe200078e0018 */
[----:B------:R-:W-:Y:S01]  /*0ca0*/  LOP3.LUT R61, R18, 0x8, R61, 0xf8, !PT ;  /* 0x00000008123d7812 */ /* 0x000fe200078ef83d */
[----:B------:R-:W-:Y:S01]  /*0cb0*/  IMAD.WIDE.U32 R24, R20, c[0x0][0x288], R54 ;  /* 0x0000a20014187a25 */ /* 0x000fe200078e0036 */
[----:B------:R-:W-:Y:S02]  /*0cc0*/  LOP3.LUT R18, R14, 0x10, R17, 0xf8, !PT ;  /* 0x000000100e127812 */ /* 0x000fe400078ef811 */
[----:B------:R-:W-:Y:S01]  /*0cd0*/  LOP3.LUT R61, R61, R6, RZ, 0x3c, !PT ;  /* 0x000000063d3d7212 */ /* 0x000fe200078e3cff */
[C---:B------:R-:W-:Y:S01]  /*0ce0*/  IMAD R41, R7.reuse, c[0x0][0x270], RZ ;  /* 0x00009c0007297a24 */ /* 0x040fe200078e02ff */
[----:B------:R-:W-:Y:S01]  /*0cf0*/  SHF.R.S32.HI R53, RZ, 0x1f, R3 ;  /* 0x0000001fff357819 */ /* 0x000fe20000011403 */
[----:B--2---:R-:W-:Y:S01]  /*0d00*/  IMAD R31, R7, c[0x0][0x238], RZ ;  /* 0x00008e00071f7a24 */ /* 0x004fe200078e02ff */
[----:B------:R-:W-:Y:S01]  /*0d10*/  R2P PR, R19, 0x6 ;  /* 0x0000000613007804 */ /* 0x000fe20000000000 */
[C---:B------:R-:W-:Y:S01]  /*0d20*/  IMAD R27, R7.reuse, c[0x0][0x180], RZ ;  /* 0x00006000071b7a24 */ /* 0x040fe200078e02ff */
[----:B------:R-:W-:Y:S01]  /*0d30*/  SHF.R.S32.HI R47, RZ, 0x1f, R2 ;  /* 0x0000001fff2f7819 */ /* 0x000fe20000011402 */
[C---:B------:R-:W-:Y:S01]  /*0d40*/  IMAD R17, R7.reuse, c[0x0][0x210], RZ ;  /* 0x0000840007117a24 */ /* 0x040fe200078e02ff */
[----:B------:R-:W-:Y:S01]  /*0d50*/  MOV R78, UR4 ;  /* 0x00000004004e7c02 */ /* 0x000fe20008000f00 */
[----:B------:R-:W-:Y:S01]  /*0d60*/  IMAD R7, R7, c[0x0][0x288], RZ ;  /* 0x0000a20007077a24 */ /* 0x000fe200078e02ff */
[----:B------:R-:W-:Y:S01]  /*0d70*/  ULDC UR4, c[0x0][0x1c] ;  /* 0x0000070000047ab9 */ /* 0x000fe20000000800 */
[----:B------:R-:W-:-:S02]  /*0d80*/  IMAD R26, R20, c[0x0][0x23c], R31 ;  /* 0x00008f00141a7a24 */ /* 0x000fc400078e021f */
[----:B------:R-:W-:Y:S01]  /*0d90*/  IMAD R70, R20, c[0x0][0x28c], R7 ;  /* 0x0000a30014467a24 */ /* 0x000fe200078e0207 */
[----:B------:R-:W-:Y:S01]  /*0da0*/  LOP3.LUT R7, R0, 0x7ffffffc, RZ, 0xc0, !PT ;  /* 0x7ffffffc00077812 */ /* 0x000fe200078ec0ff */
[----:B------:R-:W-:Y:S01]  /*0db0*/  IMAD R66, R20, c[0x0][0x214], R17 ;  /* 0x0000850014427a24 */ /* 0x000fe200078e0211 */
[----:B------:R-:W-:Y:S01]  /*0dc0*/  SHF.R.S32.HI R0, RZ, 0x1f, R21 ;  /* 0x0000001fff007819 */ /* 0x000fe20000011415 */
[----:B------:R-:W-:Y:S02]  /*0dd0*/  IMAD.SHL.U32 R17, R11, 0x400, RZ ;  /* 0x000004000b117824 */ /* 0x000fe400078e00ff */
[----:B------:R-:W-:Y:S01]  /*0de0*/  IMAD.IADD R14, R38, 0x1, -R7 ;  /* 0x00000001260e7824 */ /* 0x000fe200078e0a07 */
[----:B------:R-:W-:Y:S01]  /*0df0*/  SEL R7, R44, 0xffffffe0, !P2 ;  /* 0xffffffe02c077807 */ /* 0x000fe20005000000 */
[----:B------:R-:W-:Y:S02]  /*0e00*/  IMAD.SHL.U32 R55, R19, 0x40, RZ ;  /* 0x0000004013377824 */ /* 0x000fe400078e00ff */
[C---:B------:R-:W-:Y:S01]  /*0e10*/  IMAD R68, R20.reuse, c[0x0][0x184], R27 ;  /* 0x0000610014447a24 */ /* 0x040fe200078e021b */
[----:B------:R-:W-:Y:S01]  /*0e20*/  IADD3 R27, R43, R26, RZ ;  /* 0x0000001a2b1b7210 */ /* 0x000fe20007ffe0ff */
[----:B------:R-:W-:Y:S01]  /*0e30*/  IMAD R72, R20, c[0x0][0x274], R41 ;  /* 0x00009d0014487a24 */ /* 0x000fe200078e0229 */
[----:B------:R-:W-:Y:S01]  /*0e40*/  LOP3.LUT R55, R55, 0x1c0, RZ, 0xc0, !PT ;  /* 0x000001c037377812 */ /* 0x000fe200078ec0ff */
[----:B------:R-:W-:-:S02]  /*0e50*/  IMAD R14, R14, 0x2, R17 ;  /* 0x000000020e0e7824 */ /* 0x000fc400078e0211 */
[C---:B------:R-:W-:Y:S02]  /*0e60*/  IMAD R61, R16.reuse, 0x200, R61 ;  /* 0x00000200103d7824 */ /* 0x040fe400078e023d */
[----:B------:R-:W-:Y:S02]  /*0e70*/  IMAD.MOV.U32 R26, RZ, RZ, R42 ;  /* 0x000000ffff1a7224 */ /* 0x000fe400078e002a */
[----:B------:R-:W-:Y:S02]  /*0e80*/  IMAD.SHL.U32 R16, R16, 0x8, RZ ;  /* 0x0000000810107824 */ /* 0x000fe400078e00ff */
[----:B------:R-:W-:Y:S02]  /*0e90*/  IMAD.IADD R71, R25, 0x1, R70 ;  /* 0x0000000119477824 */ /* 0x000fe400078e0246 */
[----:B------:R-:W-:Y:S01]  /*0ea0*/  IMAD.MOV.U32 R70, RZ, RZ, R24 ;  /* 0x000000ffff467224 */ /* 0x000fe200078e0018 */
[----:B------:R-:W-:Y:S01]  /*0eb0*/  MOV R24, 0x2 ;  /* 0x0000000200187802 */ /* 0x000fe20000000f00 */
[----:B------:R-:W-:Y:S01]  /*0ec0*/  IMAD.MOV.U32 R43, RZ, RZ, 0x10 ;  /* 0x00000010ff2b7424 */ /* 0x000fe200078e00ff */
[----:B------:R-:W-:Y:S01]  /*0ed0*/  LOP3.LUT R16, R55, 0x8, R16, 0xf8, !PT ;  /* 0x0000000837107812 */ /* 0x000fe200078ef810 */
[----:B------:R-:W-:Y:S01]  /*0ee0*/  IMAD.IADD R73, R57, 0x1, R72 ;  /* 0x0000000139497824 */ /* 0x000fe200078e0248 */
[----:B------:R-:W-:Y:S01]  /*0ef0*/  SHF.R.U32.HI R57, RZ, 0x3, R55 ;  /* 0x00000003ff397819 */ /* 0x000fe20000011637 */
[----:B------:R-:W-:Y:S01]  /*0f00*/  IMAD.IADD R63, R14, 0x1, R63 ;  /* 0x000000010e3f7824 */ /* 0x000fe200078e023f */
[----:B------:R-:W-:Y:S01]  /*0f10*/  SEL R6, R43, 0xfffffff0, !P1 ;  /* 0xfffffff02b067807 */ /* 0x000fe20004800000 */
[----:B------:R-:W-:Y:S01]  /*0f20*/  IMAD R14, R0, c[0x0][0x240], RZ ;  /* 0x00009000000e7a24 */ /* 0x000fe200078e02ff */
[----:B------:R-:W-:Y:S01]  /*0f30*/  R2P PR, R5, 0x6 ;  /* 0x0000000605007804 */ /* 0x000fe20000000000 */
[----:B------:R-:W-:Y:S01]  /*0f40*/  IMAD.WIDE.U32 R26, R21, c[0x0][0x240], R26 ;  /* 0x00009000151a7a25 */ /* 0x000fe200078e001a */
[----:B------:R-:W-:-:S02]  /*0f50*/  LOP3.LUT R55, R57, R18, R55, 0x1e, !PT ;  /* 0x0000001239377212 */ /* 0x000fc400078e1e37 */
[----:B------:R-:W-:Y:S01]  /*0f60*/  SHF.R.S32.HI R5, RZ, 0x1f, R38 ;  /* 0x0000001fff057819 */ /* 0x000fe20000011426 */
[----:B------:R-:W-:Y:S01]  /*0f70*/  IMAD.WIDE.U32 R64, R20, c[0x0][0x180], R52 ;  /* 0x0000600014407a25 */ /* 0x000fe200078e0034 */
[----:B------:R-:W-:Y:S02]  /*0f80*/  IADD3 R19, P4, R38, R26, RZ ;  /* 0x0000001a26137210 */ /* 0x000fe40007f9e0ff */
[----:B------:R-:W-:Y:S01]  /*0f90*/  LOP3.LUT R57, R16, R57, RZ, 0x3c, !PT ;  /* 0x0000003910397212 */ /* 0x000fe200078e3cff */
[----:B------:R-:W-:-:S04]  /*0fa0*/  IMAD.WIDE.U32 R24, R59, R24, c[0x0][0x18] ;  /* 0x000006003b187625 */ /* 0x000fc800078e0018 */
[----:B------:R-:W-:Y:S02]  /*0fb0*/  IMAD R14, R21, c[0x0][0x244], R14 ;  /* 0x00009100150e7a24 */ /* 0x000fe400078e020e */
[----:B------:R-:W-:Y:S02]  /*0fc0*/  IMAD R16, R0, c[0x0][0x290], RZ ;  /* 0x0000a40000107a24 */ /* 0x000fe400078e02ff */
[----:B------:R-:W-:Y:S01]  /*0fd0*/  IMAD.IADD R69, R65, 0x1, R68 ;  /* 0x0000000141457824 */ /* 0x000fe200078e0244 */
[----:B------:R-:W-:Y:S01]  /*0fe0*/  IADD3.X R14, R5, R27, R14, P4, !PT ;  /* 0x0000001b050e7210 */ /* 0x000fe200027fe40e */
[----:B------:R-:W-:Y:S02]  /*0ff0*/  IMAD.MOV.U32 R72, RZ, RZ, R56 ;  /* 0x000000ffff487224 */ /* 0x000fe400078e0038 */
[----:B------:R-:W-:Y:S01]  /*1000*/  IMAD.MOV.U32 R68, RZ, RZ, R64 ;  /* 0x000000ffff447224 */ /* 0x000fe200078e0040 */
[----:B------:R-:W-:Y:S01]  /*1010*/  IADD3 R64, P3, R24, 0x4080, RZ ;  /* 0x0000408018407810 */ /* 0x000fe20007f7e0ff */
[----:B------:R-:W-:-:S04]  /*1020*/  IMAD.WIDE.U32 R30, R20, c[0x0][0x210], R52 ;  /* 0x00008400141e7a25 */ /* 0x000fc800078e0034 */
[C---:B------:R-:W-:Y:S02]  /*1030*/  IMAD R5, R21.reuse, c[0x0][0x294], R16 ;  /* 0x0000a50015057a24 */ /* 0x040fe400078e0210 */
[----:B------:R-:W-:-:S04]  /*1040*/  IMAD.WIDE.U32 R70, R21, c[0x0][0x290], R70 ;  /* 0x0000a40015467a25 */ /* 0x000fc800078e0046 */
[----:B------:R-:W-:Y:S01]  /*1050*/  IMAD.WIDE.U32 R72, R21, c[0x0][0x278], R72 ;  /* 0x00009e0015487a25 */ /* 0x000fe200078e0048 */
[----:B------:R-:W-:-:S03]  /*1060*/  IADD3 R5, R71, R5, RZ ;  /* 0x0000000547057210 */ /* 0x000fc60007ffe0ff */
[----:B------:R-:W-:Y:S02]  /*1070*/  IMAD R26, R0, c[0x0][0x188], RZ ;  /* 0x00006200001a7a24 */ /* 0x000fe400078e02ff */
[----:B------:R-:W-:Y:S01]  /*1080*/  IMAD.IADD R67, R31, 0x1, R66 ;  /* 0x000000011f437824 */ /* 0x000fe200078e0242 */
[----:B------:R-:W-:Y:S01]  /*1090*/  MOV R66, R30 ;  /* 0x0000001e00427202 */ /* 0x000fe20000000f00 */
[----:B------:R-:W-:Y:S01]  /*10a0*/  IMAD.X R65, RZ, RZ, R25, P3 ;  /* 0x000000ffff417224 */ /* 0x000fe200018e0619 */
[----:B------:R-:W-:Y:S01]  /*10b0*/  LEA R31, P4, R72, c[0x0][0x258], 0x2 ;  /* 0x00009600481f7a11 */ /* 0x000fe200078810ff */
[----:B------:R-:W-:Y:S01]  /*10c0*/  IMAD.WIDE.U32 R74, R21, c[0x0][0x188], R68 ;  /* 0x00006200154a7a25 */ /* 0x000fe200078e0044 */
[----:B------:R-:W-:-:S03]  /*10d0*/  LEA R68, P3, R70, c[0x0][0x280], 0x2 ;  /* 0x0000a00046447a11 */ /* 0x000fc600078610ff */
[----:B------:R-:W-:Y:S01]  /*10e0*/  IMAD R24, R0, c[0x0][0x218], RZ ;  /* 0x0000860000187a24 */ /* 0x000fe200078e02ff */
[----:B------:R-:W-:Y:S01]  /*10f0*/  LEA.HI.X R69, R70, c[0x0][0x284], R5, 0x2, P3 ;  /* 0x0000a10046457a11 */ /* 0x000fe200018f1405 */
[----:B------:R-:W-:Y:S01]  /*1100*/  IMAD R26, R21, c[0x0][0x18c], R26 ;  /* 0x00006300151a7a24 */ /* 0x000fe200078e021a */
[----:B------:R-:W-:Y:S01]  /*1110*/  SEL R5, R44, 0xffffffe0, !P2 ;  /* 0xffffffe02c057807 */ /* 0x000fe20005000000 */
[----:B------:R-:W-:Y:S01]  /*1120*/  IMAD.SHL.U32 R16, R4, 0x40, RZ ;  /* 0x0000004004107824 */ /* 0x000fe200078e00ff */
[----:B------:R-:W-:Y:S01]  /*1130*/  SEL R4, R43, 0xfffffff0, !P1 ;  /* 0xfffffff02b047807 */ /* 0x000fe20004800000 */
[----:B------:R-:W-:Y:S01]  /*1140*/  IMAD R24, R21, c[0x0][0x21c], R24 ;  /* 0x0000870015187a24 */ /* 0x000fe200078e0218 */
[----:B------:R-:W-:Y:S01]  /*1150*/  R2P PR, R15, 0x6 ;  /* 0x000000060f007804 */ /* 0x000fe20000000000 */
[----:B------:R-:W-:Y:S01]  /*1160*/  IMAD.WIDE.U32 R66, R21, c[0x0][0x218], R66 ;  /* 0x0000860015427a25 */ /* 0x000fe200078e0042 */
[----:B------:R-:W-:-:S03]  /*1170*/  LOP3.LUT R16, R16, 0xfffffe00, RZ, 0xc0, !PT ;  /* 0xfffffe0010107812 */ /* 0x000fc600078ec0ff */
[----:B------:R-:W-:Y:S01]  /*1180*/  IMAD.IADD R27, R75, 0x1, R26 ;  /* 0x000000014b1b7824 */ /* 0x000fe200078e021a */
[-C--:B------:R-:W-:Y:S01]  /*1190*/  IADD3 R57, R57, R16.reuse, R17 ;  /* 0x0000001039397210 */ /* 0x080fe20007ffe011 */
[----:B------:R-:W-:Y:S01]  /*11a0*/  IMAD R30, R0, c[0x0][0x278], RZ ;  /* 0x00009e00001e7a24 */ /* 0x000fe200078e02ff */
[----:B------:R-:W-:Y:S01]  /*11b0*/  LOP3.LUT R55, R55, R16, RZ, 0xfc, !PT ;  /* 0x0000001037377212 */ /* 0x000fe200078efcff */
[----:B------:R-:W-:Y:S01]  /*11c0*/  IMAD.MOV.U32 R26, RZ, RZ, R74 ;  /* 0x000000ffff1a7224 */ /* 0x000fe200078e004a */
[----:B------:R-:W-:Y:S01]  /*11d0*/  MOV R16, UR13 ;  /* 0x0000000d00107c02 */ /* 0x000fe20008000f00 */
[----:B------:R-:W-:Y:S02]  /*11e0*/  IMAD R15, R47, c[0x0][0x178], RZ ;  /* 0x00005e002f0f7a24 */ /* 0x000fe400078e02ff */
[----:B------:R-:W-:Y:S02]  /*11f0*/  IMAD.IADD R25, R67, 0x1, R24 ;  /* 0x0000000143197824 */ /* 0x000fe400078e0218 */
[----:B------:R-:W-:Y:S01]  /*1200*/  IMAD.MOV.U32 R24, RZ, RZ, R66 ;  /* 0x000000ffff187224 */ /* 0x000fe200078e0042 */
[----:B------:R-:W-:Y:S01]  /*1210*/  LEA R66, P3, R19, c[0x0][0x220], 0x2 ;  /* 0x0000880013427a11 */ /* 0x000fe200078610ff */
[----:B------:R-:W-:-:S02]  /*1220*/  IMAD R30, R21, c[0x0][0x27c], R30 ;  /* 0x00009f00151e7a24 */ /* 0x000fc400078e021e */
[C---:B------:R-:W-:Y:S01]  /*1230*/  IMAD R15, R2.reuse, c[0x0][0x17c], R15 ;  /* 0x00005f00020f7a24 */ /* 0x040fe200078e020f */
[----:B------:R-:W-:Y:S01]  /*1240*/  LEA.HI.X R67, R19, c[0x0][0x224], R14, 0x2, P3 ;  /* 0x0000890013437a11 */ /* 0x000fe200018f140e */
[----:B------:R-:W-:-:S04]  /*1250*/  IMAD.WIDE.U32 R26, R2, c[0x0][0x178], R26 ;  /* 0x00005e00021a7a25 */ /* 0x000fc800078e001a */
[----:B------:R-:W-:Y:S01]  /*1260*/  IMAD R17, R47, c[0x0][0x208], RZ ;  /* 0x000082002f117a24 */ /* 0x000fe200078e02ff */
[----:B------:R-:W-:Y:S01]  /*1270*/  LEA R14, P3, R26, c[0x0][0x160], 0x1 ;  /* 0x000058001a0e7a11 */ /* 0x000fe200078608ff */
[----:B------:R-:W-:Y:S02]  /*1280*/  IMAD.IADD R30, R73, 0x1, R30 ;  /* 0x00000001491e7824 */ /* 0x000fe400078e021e */
[----:B------:R-:W-:Y:S02]  /*1290*/  IMAD.IADD R15, R27, 0x1, R15 ;  /* 0x000000011b0f7824 */ /* 0x000fe400078e020f */
[----:B------:R-:W-:Y:S01]  /*12a0*/  IMAD R18, R2, c[0x0][0x20c], R17 ;  /* 0x0000830002127a24 */ /* 0x000fe200078e0211 */
[----:B------:R-:W-:Y:S01]  /*12b0*/  LEA.HI.X R30, R72, c[0x0][0x25c], R30, 0x2, P4 ;  /* 0x00009700481e7a11 */ /* 0x000fe200020f141e */
[----:B------:R-:W-:Y:S01]  /*12c0*/  IMAD.WIDE.U32 R24, R2, c[0x0][0x208], R24 ;  /* 0x0000820002187a25 */ /* 0x000fe200078e0018 */
[----:B------:R-:W-:-:S03]  /*12d0*/  LEA.HI.X R15, R26, c[0x0][0x164], R15, 0x1, P3 ;  /* 0x000059001a0f7a11 */ /* 0x000fc600018f0c0f */
[----:B------:R-:W-:Y:S01]  /*12e0*/  IMAD.U32 R17, RZ, RZ, UR11 ;  /* 0x0000000bff117e24 */ /* 0x000fe2000f8e00ff */
[----:B------:R-:W-:Y:S01]  /*12f0*/  UIADD3 UR11, UP0, UR8, 0x10080, URZ ;  /* 0x00010080080b7890 */ /* 0x000fe2000ff1e03f */
[----:B------:R-:W-:Y:S01]  /*1300*/  IMAD.IADD R18, R25, 0x1, R18 ;  /* 0x0000000119127824 */ /* 0x000fe200078e0212 */
[C---:B------:R-:W-:Y:S01]  /*1310*/  LEA R72, P3, R24.reuse, c[0x0][0x1f0], 0x1 ;  /* 0x00007c0018487a11 */ /* 0x040fe200078608ff */
[----:B------:R-:W-:Y:S01]  /*1320*/  IMAD.WIDE.U32 R26, R37, 0x2, R16 ;  /* 0x00000002251a7825 */ /* 0x000fe200078e0010 */
[----:B------:R-:W-:Y:S02]  /*1330*/  UIADD3.X UR9, URZ, UR9, URZ, UP0, !UPT ;  /* 0x000000093f097290 */ /* 0x000fe400087fe43f */
[----:B------:R-:W-:Y:S01]  /*1340*/  LEA.HI.X R73, R24, c[0x0][0x1f4], R18, 0x1, P3 ;  /* 0x00007d0018497a11 */ /* 0x000fe200018f0c12 */
[----:B------:R-:W-:Y:S01]  /*1350*/  IMAD.MOV.U32 R24, RZ, RZ, R14 ;  /* 0x000000ffff187224 */ /* 0x000fe200078e000e */
[----:B------:R-:W-:Y:S01]  /*1360*/  IADD3 R42, P3, R22, 0xa0, RZ ;  /* 0x000000a0162a7810 */ /* 0x000fe20007f7e0ff */
[----:B------:R-:W-:-:S02]  /*1370*/  IMAD.MOV.U32 R25, RZ, RZ, R15 ;  /* 0x000000ffff197224 */ /* 0x000fc400078e000f */
[----:B------:R-:W-:Y:S01]  /*1380*/  IMAD.U32 R18, RZ, RZ, UR11 ;  /* 0x0000000bff127e24 */ /* 0x000fe2000f8e00ff */
[----:B------:R-:W-:Y:S01]  /*1390*/  IADD3 R41, R42, -c[0x0][0x20], RZ ;  /* 0x800008002a297a10 */ /* 0x000fe20007ffe0ff */
[----:B------:R-:W-:Y:S01]  /*13a0*/  IMAD.U32 R19, RZ, RZ, UR9 ;  /* 0x00000009ff137e24 */ /* 0x000fe2000f8e00ff */
[----:B------:R-:W-:Y:S01]  /*13b0*/  UIADD3 UR9, UP0, UR8, 0x18080, URZ ;  /* 0x0001808008097890 */ /* 0x000fe2000ff1e03f */
[----:B------:R1:W-:Y:S01]  /*13c0*/  STL.128 [R1+0x90], R24 ;  /* 0x0000901801007387 */ /* 0x0003e20000100c00 */
[----:B------:R-:W-:Y:S02]  /*13d0*/  IMAD.WIDE.U32 R70, R63, 0x2, R50 ;  /* 0x000000023f467825 */ /* 0x000fe400078e0032 */
[----:B------:R-:W-:Y:S01]  /*13e0*/  UIADD3.X UR5, URZ, UR4, URZ, UP0, !UPT ;  /* 0x000000043f057290 */ /* 0x000fe200087fe43f */
[----:B------:R-:W-:Y:S01]  /*13f0*/  STL.128 [R1+0x20], R16 ;  /* 0x0000201001007387 */ /* 0x000fe20000100c00 */
[----:B------:R-:W-:Y:S01]  /*1400*/  IMAD.U32 R74, RZ, RZ, UR9 ;  /* 0x00000009ff4a7e24 */ /* 0x000fe2000f8e00ff */
[----:B------:R-:W-:-:S02]  /*1410*/  UIADD3 UR8, UP0, UR8, 0x18480, URZ ;  /* 0x0001848008087890 */ /* 0x000fc4000ff1e03f */
[----:B------:R-:W-:Y:S01]  /*1420*/  STL.128 [R1+0x40], R16 ;  /* 0x0000401001007387 */ /* 0x000fe20000100c00 */
[----:B------:R-:W-:Y:S01]  /*1430*/  IMAD.U32 R75, RZ, RZ, UR5 ;  /* 0x00000005ff4b7e24 */ /* 0x000fe2000f8e00ff */
[----:B------:R-:W-:Y:S02]  /*1440*/  UIADD3.X UR4, URZ, UR4, URZ, UP0, !UPT ;  /* 0x000000043f047290 */ /* 0x000fe400087fe43f */
[----:B------:R2:W-:Y:S04]  /*1450*/  STL.64 [R41+0x18], R72 ;  /* 0x0000184829007387 */ /* 0x0005e80000100a00 */
[----:B------:R3:W-:Y:S04]  /*1460*/  STL.64 [R41+0x8], R78 ;  /* 0x0000084e29007387 */ /* 0x0007e80000100a00 */
[----:B------:R-:W-:Y:S01]  /*1470*/  STL.64 [R41+0x10], R76 ;  /* 0x0000104c29007387 */ /* 0x000fe20000100a00 */
[----:B-1----:R-:W-:-:S04]  /*1480*/  IMAD.WIDE.U32 R24, R61, 0x2, R50 ;  /* 0x000000023d187825 */ /* 0x002fc800078e0032 */
[----:B------:R-:W-:-:S04]  /*1490*/  IMAD.WIDE.U32 R50, R63, 0x2, R28 ;  /* 0x000000023f327825 */ /* 0x000fc800078e001c */
[----:B--2---:R-:W-:-:S04]  /*14a0*/  IMAD.WIDE.U32 R72, R59, 0x2, R48 ;  /* 0x000000023b487825 */ /* 0x004fc800078e0030 */
[----:B------:R-:W-:-:S04]  /*14b0*/  IMAD.WIDE.U32 R58, R57, 0x2, R16 ;  /* 0x00000002393a7825 */ /* 0x000fc800078e0010 */
[----:B------:R-:W-:Y:S01]  /*14c0*/  IMAD.WIDE.U32 R62, R55, 0x2, R16 ;  /* 0x00000002373e7825 */ /* 0x000fe200078e0010 */
[----:B------:R-:W-:Y:S02]  /*14d0*/  SHF.R.S32.HI R16, RZ, 0x7, R46 ;  /* 0x00000007ff107819 */ /* 0x000fe4000001142e */
[----:B------:R-:W-:Y:S01]  /*14e0*/  MOV R17, R30 ;  /* 0x0000001e00117202 */ /* 0x000fe20000000f00 */
[----:B------:R-:W-:Y:S01]  /*14f0*/  IMAD.WIDE.U32 R26, R61, 0x2, R28 ;  /* 0x000000023d1a7825 */ /* 0x000fe200078e001c */
[----:B------:R-:W-:Y:S01]  /*1500*/  SHF.R.S32.HI R46, RZ, 0x7, R45 ;  /* 0x00000007ff2e7819 */ /* 0x000fe2000001142d */
[----:B------:R1:W-:Y:S02]  /*1510*/  STL [R41], R16 ;  /* 0x0000001029007387 */ /* 0x0003e40000100800 */
[----:B------:R-:W-:-:S04]  /*1520*/  IMAD.WIDE.U32 R60, R57, 0x2, R28 ;  /* 0x00000002393c7825 */ /* 0x000fc800078e001c */
[----:B------:R-:W-:-:S04]  /*1530*/  IMAD.WIDE.U32 R28, R55, 0x2, R48 ;  /* 0x00000002371c7825 */ /* 0x000fc800078e0030 */
[----:B------:R-:W-:-:S04]  /*1540*/  IMAD.WIDE.U32 R48, R57, 0x2, R18 ;  /* 0x0000000239307825 */ /* 0x000fc800078e0012 */
[----:B------:R-:W-:-:S04]  /*1550*/  IMAD.WIDE.U32 R56, R55, 0x2, R18 ;  /* 0x0000000237387825 */ /* 0x000fc800078e0012 */
[----:B---3--:R-:W-:-:S04]  /*1560*/  IMAD.WIDE.U32 R78, R37, 0x2, R18 ;  /* 0x00000002254e7825 */ /* 0x008fc800078e0012 */
[----:B------:R-:W-:Y:S01]  /*1570*/  IMAD.WIDE R18, R54, 0x4, R74 ;  /* 0x0000000436127825 */ /* 0x000fe200078e024a */
[----:B------:R-:W-:Y:S03]  /*1580*/  STL.64 [R41+0x20], R78 ;  /* 0x0000204e29007387 */ /* 0x000fe60000100a00 */
[----:B-1----:R-:W-:Y:S01]  /*1590*/  IMAD.MOV.U32 R16, RZ, RZ, R31 ;  /* 0x000000ffff107224 */ /* 0x002fe200078e001f */
[----:B------:R-:W-:Y:S01]  /*15a0*/  STL [R1+0xc8], R46 ;  /* 0x0000c82e01007387 */ /* 0x000fe20000100800 */
[----:B------:R-:W-:-:S03]  /*15b0*/  IMAD.WIDE R30, R13, 0x4, R74 ;  /* 0x000000040d1e7825 */ /* 0x000fc600078e024a */
[----:B------:R1:W-:Y:S04]  /*15c0*/  STL.128 [R1+0xd0], R16 ;  /* 0x0000d01001007387 */ /* 0x0003e80000100c00 */
[----:B------:R-:W-:Y:S04]  /*15d0*/  STL.64 [R41+0x48], R68 ;  /* 0x0000484429007387 */ /* 0x000fe80000100a00 */
[----:B------:R2:W-:Y:S04]  /*15e0*/  STL [R41+0x40], R46 ;  /* 0x0000402e29007387 */ /* 0x0005e80000100800 */
[----:B------:R-:W-:Y:S04]  /*15f0*/  STL.64 [R1+0x110], R10 ;  /* 0x0001100a01007387 */ /* 0x000fe80000100a00 */
[----:B------:R-:W-:Y:S04]  /*1600*/  STL.64 [R1+0x120], R10 ;  /* 0x0001200a01007387 */ /* 0x000fe80000100a00 */
[----:B------:R3:W-:Y:S04]  /*1610*/  STL.64 [R1+0x130], R10 ;  /* 0x0001300a01007387 */ /* 0x0007e80000100a00 */
[----:B------:R-:W-:Y:S04]  /*1620*/  STL.64 [R1+0x270], R4 ;  /* 0x0002700401007387 */ /* 0x000fe80000100a00 */
[----:B------:R4:W-:Y:S01]  /*1630*/  STL.64 [R1+0x280], R4 ;  /* 0x0002800401007387 */ /* 0x0009e20000100a00 */
[----:B-1----:R-:W-:Y:S01]  /*1640*/  IMAD.U32 R18, RZ, RZ, UR8 ;  /* 0x00000008ff127e24 */ /* 0x002fe2000f8e00ff */
[----:B------:R-:W-:Y:S01]  /*1650*/  SEL R17, R44, 0xffffffe0, !P2 ;  /* 0xffffffe02c117807 */ /* 0x000fe20005000000 */
[----:B------:R-:W-:Y:S01]  /*1660*/  IMAD.U32 R19, RZ, RZ, UR4 ;  /* 0x00000004ff137e24 */ /* 0x000fe2000f8e00ff */
[----:B------:R-:W-:Y:S01]  /*1670*/  SEL R16, R43, 0xfffffff0, !P1 ;  /* 0xfffffff02b107807 */ /* 0x000fe20004800000 */
[----:B------:R1:W-:Y:S01]  /*1680*/  STL.128 [R1+0x2c0], R24 ;  /* 0x0002c01801007387 */ /* 0x0003e20000100c00 */
[C---:B------:R-:W-:Y:S01]  /*1690*/  ISETP.GE.AND P2, PT, R3.reuse, c[0x0][0x16c], PT ;  /* 0x00005b0003007a0c */ /* 0x040fe20003f46270 */
[----:B------:R-:W-:Y:S01]  /*16a0*/  IMAD.X R43, RZ, RZ, R23, P3 ;  /* 0x000000ffff2b7224 */ /* 0x000fe200018e0617 */
[----:B------:R-:W-:Y:S01]  /*16b0*/  ISETP.GE.AND P1, PT, R3, c[0x0][0x1fc], PT ;  /* 0x00007f0003007a0c */ /* 0x000fe20003f26270 */
[----:B------:R-:W-:Y:S01]  /*16c0*/  STL.64 [R1+0x298], R16 ;  /* 0x0002981001007387 */ /* 0x000fe20000100a00 */
[----:B------:R-:W-:Y:S01]  /*16d0*/  @P0 SHF.R.U32.HI R39, RZ, c[0x0][0x250], R39 ;  /* 0x00009400ff270a19 */ /* 0x000fe20000011627 */
[----:B--2---:R-:W-:Y:S01]  /*16e0*/  IMAD.MOV.U32 R46, RZ, RZ, R2 ;  /* 0x000000ffff2e7224 */ /* 0x004fe200078e0002 */
[----:B------:R-:W-:Y:S01]  /*16f0*/  ULDC.64 UR4, c[0x0][0x1d8] ;  /* 0x0000760000047ab9 */ /* 0x000fe20000000a00 */
[----:B------:R2:W-:Y:S01]  /*1700*/  STL.64 [R1+0x2a8], R16 ;  /* 0x0002a81001007387 */ /* 0x0005e20000100a00 */
[----:B---3--:R-:W-:-:S03]  /*1710*/  IMAD.WIDE R10, R13, 0x4, R18 ;  /* 0x000000040d0a7825 */ /* 0x008fc600078e0212 */
[----:B------:R-:W-:Y:S01]  /*1720*/  STL.128 [R1+0x320], R28 ;  /* 0x0003201c01007387 */ /* 0x000fe20000100c00 */
[----:B------:R-:W-:-:S03]  /*1730*/  IMAD.WIDE R18, R54, 0x4, R18 ;  /* 0x0000000436127825 */ /* 0x000fc600078e0212 */
[----:B------:R-:W-:Y:S01]  /*1740*/  STL.64 [R1+0x100], R66 ;  /* 0x0001004201007387 */ /* 0x000fe20000100a00 */
[----:B----4-:R-:W-:-:S03]  /*1750*/  SHF.R.S32.HI R4, RZ, 0xd, R35 ;  /* 0x0000000dff047819 */ /* 0x010fc60000011423 */
[----:B------:R3:W-:Y:S01]  /*1760*/  STL.64 [R1+0xf0], R18 ;  /* 0x0000f01201007387 */ /* 0x0007e20000100a00 */
[----:B------:R-:W-:-:S03]  /*1770*/  IMAD.MOV.U32 R5, RZ, RZ, c[0x0][0x2a8] ;  /* 0x0000aa00ff057624 */ /* 0x000fc600078e00ff */
[----:B------:R-:W-:Y:S04]  /*1780*/  STL.64 [R1+0x278], R72 ;  /* 0x0002784801007387 */ /* 0x000fe80000100a00 */
[----:B------:R-:W-:Y:S01]  /*1790*/  STL.64 [R1+0x288], R64 ;  /* 0x0002884001007387 */ /* 0x000fe20000100a00 */
[----:B-1----:R-:W-:-:S03]  /*17a0*/  SEL R24, RZ, 0x1, P1 ;  /* 0x00000001ff187807 */ /* 0x002fc60000800000 */
[----:B------:R-:W-:Y:S01]  /*17b0*/  STL.64 [R1+0x2a0], R70 ;  /* 0x0002a04601007387 */ /* 0x000fe20000100a00 */
[C---:B------:R-:W-:Y:S02]  /*17c0*/  IADD3 R13, P1, R22.reuse, 0xc8, RZ ;  /* 0x000000c8160d7810 */ /* 0x040fe40007f3e0ff */
[----:B--2---:R-:W-:Y:S01]  /*17d0*/  SEL R16, RZ, 0x1, P2 ;  /* 0x00000001ff107807 */ /* 0x004fe20001000000 */
[----:B------:R-:W-:Y:S01]  /*17e0*/  STL.64 [R1+0x2b0], R50 ;  /* 0x0002b03201007387 */ /* 0x000fe20000100a00 */
[----:B------:R-:W-:-:S03]  /*17f0*/  IADD3 R17, P2, R22, 0x98, RZ ;  /* 0x0000009816117810 */ /* 0x000fc60007f5e0ff */
[----:B------:R-:W-:Y:S04]  /*1800*/  STL.64 [R1+0x260], R48 ;  /* 0x0002603001007387 */ /* 0x000fe80000100a00 */
[----:B------:R-:W-:Y:S01]  /*1810*/  STL.64 [R1+0x2e0], R56 ;  /* 0x0002e03801007387 */ /* 0x000fe20000100a00 */
[----:B---3--:R-:W-:-:S03]  /*1820*/  IADD3 R18, P4, R22, 0x78, RZ ;  /* 0x0000007816127810 */ /* 0x008fc60007f9e0ff */
[----:B------:R-:W-:Y:S04]  /*1830*/  STL.64 [R1+0x250], R58 ;  /* 0x0002503a01007387 */ /* 0x000fe80000100a00 */
[----:B------:R-:W-:Y:S01]  /*1840*/  STL.64 [R1+0x2f0], R62 ;  /* 0x0002f03e01007387 */ /* 0x000fe20000100a00 */
[----:B------:R-:W-:-:S03]  /*1850*/  IMAD.X R25, RZ, RZ, R23, P4 ;  /* 0x000000ffff197224 */ /* 0x000fc600020e0617 */
[----:B------:R1:W-:Y:S04]  /*1860*/  STL.64 [R1+0x330], R10 ;  /* 0x0003300a01007387 */ /* 0x0003e80000100a00 */
[----:B------:R-:W-:Y:S04]  /*1870*/  STL.64 [R1+0x308], R60 ;  /* 0x0003083c01007387 */ /* 0x000fe80000100a00 */
[----:B------:R-:W-:Y:S04]  /*1880*/  STL [R1+0x118], R34 ;  /* 0x0001182201007387 */ /* 0x000fe80000100800 */
[----:B------:R-:W-:Y:S04]  /*1890*/  STL [R1+0x128], R34 ;  /* 0x0001282201007387 */ /* 0x000fe80000100800 */
[----:B------:R2:W-:Y:S04]  /*18a0*/  STL [R1+0x138], R34 ;  /* 0x0001382201007387 */ /* 0x0005e80000100800 */
[----:B------:R-:W-:Y:S04]  /*18b0*/  STL.64 [R1+0x248], R6 ;  /* 0x0002480601007387 */ /* 0x000fe80000100a00 */
[----:B------:R-:W-:Y:S01]  /*18c0*/  STL.64 [R1+0x258], R6 ;  /* 0x0002580601007387 */ /* 0x000fe20000100a00 */
[----:B-1----:R-:W-:-:S03]  /*18d0*/  IMAD.MOV.U32 R10, RZ, RZ, c[0x0][0x2a0] ;  /* 0x0000a800ff0a7624 */ /* 0x002fc600078e00ff */
[----:B------:R1:W-:Y:S01]  /*18e0*/  STL.64 [R1+0x300], R6 ;  /* 0x0003000601007387 */ /* 0x0003e20000100a00 */
[----:B------:R-:W-:-:S03]  /*18f0*/  IMAD.MOV.U32 R11, RZ, RZ, c[0x0][0x2a4] ;  /* 0x0000a900ff0b7624 */ /* 0x000fc600078e00ff */
[----:B------:R-:W-:Y:S04]  /*1900*/  STL [R1+0x2d8], R7 ;  /* 0x0002d80701007387 */ /* 0x000fe80000100800 */
[----:B------:R-:W-:Y:S04]  /*1910*/  STL [R1+0x2e8], R7 ;  /* 0x0002e80701007387 */ /* 0x000fe80000100800 */
[----:B------:R3:W-:Y:S01]  /*1920*/  STL [R1+0x318], R7 ;  /* 0x0003180701007387 */ /* 0x0007e20000100800 */
[----:B--2---:R-:W-:-:S03]  /*1930*/  IADD3 R34, P3, R22, 0x338, RZ ;  /* 0x0000033816227810 */ /* 0x004fc60007f7e0ff */
[----:B------:R2:W-:Y:S02]  /*1940*/  STL [R1+0xf8], R4 ;  /* 0x0000f80401007387 */ /* 0x0005e40000100800 */
[----:B------:R-:W-:Y:S01]  /*1950*/  IMAD.X R35, RZ, RZ, R23, P3 ;  /* 0x000000ffff237224 */ /* 0x000fe200018e0617 */
[----:B------:R-:W-:Y:S01]  /*1960*/  IADD3 R44, P3, R22, 0xd8, RZ ;  /* 0x000000d8162c7810 */ /* 0x000fe20007f7e0ff */
[----:B------:R-:W-:Y:S04]  /*1970*/  STL.U8 [R1+0x108], RZ ;  /* 0x000108ff01007387 */ /* 0x000fe80000100000 */
[----:B------:R-:W-:Y:S01]  /*1980*/  STL.U8 [R1+0x109], RZ ;  /* 0x000109ff01007387 */ /* 0x000fe20000100000 */
[----:B-1----:R-:W-:-:S03]  /*1990*/  IMAD.MOV.U32 R6, RZ, RZ, c[0x0][0x2ac] ;  /* 0x0000ab00ff067624 */ /* 0x002fc600078e00ff */
[----:B------:R-:W-:Y:S04]  /*19a0*/  STL.U8 [R1+0x10a], RZ ;  /* 0x00010aff01007387 */ /* 0x000fe80000100000 */
[----:B------:R-:W-:Y:S04]  /*19b0*/  STL.U8 [R1+0x10c], RZ ;  /* 0x00010cff01007387 */ /* 0x000fe80000100000 */
[----:B------:R-:W-:Y:S01]  /*19c0*/  STL.U8 [R1+0x11c], RZ ;  /* 0x00011cff01007387 */ /* 0x000fe20000100000 */
[----:B---3--:R-:W-:-:S03]  /*19d0*/  MOV R7, c[0x0][0x2b0] ;  /* 0x0000ac0000077a02 */ /* 0x008fc60000000f00 */
[----:B------:R-:W-:Y:S01]  /*19e0*/  STL.U8 [R1+0x12c], RZ ;  /* 0x00012cff01007387 */ /* 0x000fe20000100000 */
[----:B--2---:R-:W-:-:S03]  /*19f0*/  IMAD.MOV.U32 R4, RZ, RZ, RZ ;  /* 0x000000ffff047224 */ /* 0x004fc600078e00ff */
        /* <DEDUP_REMOVED lines=31> */
[----:B------:R2:W-:Y:S04]  /*1bf0*/  STL.U8 [R41+0x2a8], R24 ;  /* 0x0002a81829007387 */ /* 0x0005e80000100000 */
[----:B------:R-:W-:Y:S04]  /*1c00*/  STL [R41+0x2a4], R54 ;  /* 0x0002a43629007387 */ /* 0x000fe80000100800 */
[----:B------:R3:W-:Y:S04]  /*1c10*/  STL.128 [R1+0x350], R8 ;  /* 0x0003500801007387 */ /* 0x0007e80000100c00 */
[----:B------:R4:W-:Y:S04]  /*1c20*/  STL.128 [R1+0x360], R4 ;  /* 0x0003600401007387 */ /* 0x0009e80000100c00 */
[----:B------:R-:W-:Y:S04]  /*1c30*/  STL [R1+0x34c], R38 ;  /* 0x00034c2601007387 */ /* 0x000fe80000100800 */
[----:B------:R-:W-:Y:S01]  /*1c40*/  STL [R1+0x430], R40 ;  /* 0x0004302801007387 */ /* 0x000fe20000100800 */
[----:B-1----:R-:W-:-:S03]  /*1c50*/  IADD3 R16, P5, R22, 0x341, RZ ;  /* 0x0000034116107810 */ /* 0x002fc60007fbe0ff */
[----:B------:R-:W-:Y:S01]  /*1c60*/  STL.128 [R1+0x390], R32 ;  /* 0x0003902001007387 */ /* 0x000fe20000100c00 */
[--C-:B--2---:R-:W-:Y:S02]  /*1c70*/  IMAD.X R24, RZ, RZ, R23.reuse, P2 ;  /* 0x000000ffff187224 */ /* 0x104fe400010e0617 */
[--C-:B------:R-:W-:Y:S01]  /*1c80*/  IMAD.X R19, RZ, RZ, R23.reuse, P5 ;  /* 0x000000ffff137224 */ /* 0x100fe200028e0617 */
[----:B------:R-:W2:Y:S01]  /*1c90*/  LDL.128 R48, [R1+0xd0] ;  /* 0x0000d00001307983 */ /* 0x000ea20000100c00 */
[----:B---3--:R-:W-:Y:S01]  /*1ca0*/  IMAD.X R8, RZ, RZ, R23, P1 ;  /* 0x000000ffff087224 */ /* 0x008fe200008e0617 */
[C---:B------:R-:W-:Y:S01]  /*1cb0*/  IADD3 R28, P1, R22.reuse, 0x340, RZ ;  /* 0x00000340161c7810 */ /* 0x040fe20007f3e0ff */
[----:B------:R-:W-:Y:S02]  /*1cc0*/  IMAD.MOV.U32 R10, RZ, RZ, R32 ;  /* 0x000000ffff0a7224 */ /* 0x000fe400078e0020 */
[----:B----4-:R-:W-:Y:S01]  /*1cd0*/  IMAD.MOV.U32 R6, RZ, RZ, R18 ;  /* 0x000000ffff067224 */ /* 0x010fe200078e0012 */
[----:B------:R-:W-:Y:S01]  /*1ce0*/  MOV R7, R25 ;  /* 0x0000001900077202 */ /* 0x000fe20000000f00 */
[----:B------:R-:W-:Y:S01]  /*1cf0*/  IMAD.MOV.U32 R4, RZ, RZ, R17 ;  /* 0x000000ffff047224 */ /* 0x000fe200078e0011 */
[C---:B------:R-:W-:Y:S01]  /*1d00*/  IADD3 R18, P2, R22.reuse, 0x344, RZ ;  /* 0x0000034416127810 */ /* 0x040fe20007f5e0ff */
[----:B------:R-:W-:Y:S01]  /*1d10*/  IMAD.MOV.U32 R5, RZ, RZ, R24 ;  /* 0x000000ffff057224 */ /* 0x000fe200078e0018 */
[C---:B------:R-:W-:Y:S01]  /*1d20*/  IADD3 R24, P4, R22.reuse, 0x71, RZ ;  /* 0x0000007116187810 */ /* 0x040fe20007f9e0ff */
[----:B------:R-:W-:Y:S01]  /*1d30*/  IMAD.X R29, RZ, RZ, R23, P1 ;  /* 0x000000ffff1d7224 */ /* 0x000fe200008e0617 */
[----:B------:R-:W-:Y:S01]  /*1d40*/  IADD3 R26, P1, R22, 0xc0, RZ ;  /* 0x000000c0161a7810 */ /* 0x000fe20007f3e0ff */
[----:B------:R-:W-:Y:S01]  /*1d50*/  IMAD.MOV.U32 R11, RZ, RZ, R33 ;  /* 0x000000ffff0b7224 */ /* 0x000fe200078e0021 */
[----:B------:R1:W-:Y:S01]  /*1d60*/  STL.128 [R1+0x380], R4 ;  /* 0x0003800401007387 */ /* 0x0003e20000100c00 */
[----:B------:R-:W-:Y:S01]  /*1d70*/  IADD3.X R25, RZ, R23, RZ, P4, !PT ;  /* 0x00000017ff197210 */ /* 0x000fe200027fe4ff */
[----:B------:R-:W-:-:S02]  /*1d80*/  IMAD.MOV.U32 R9, RZ, RZ, R43 ;  /* 0x000000ffff097224 */ /* 0x000fc400078e002b */
[--C-:B------:R-:W-:Y:S02]  /*1d90*/  IMAD.X R27, RZ, RZ, R23.reuse, P1 ;  /* 0x000000ffff1b7224 */ /* 0x100fe400008e0617 */
[----:B------:R-:W-:-:S03]  /*1da0*/  IMAD.X R17, RZ, RZ, R23, P3 ;  /* 0x000000ffff117224 */ /* 0x000fc600018e0617 */
[----:B------:R-:W-:Y:S01]  /*1db0*/  STL.128 [R1+0x3d0], R24 ;  /* 0x0003d01801007387 */ /* 0x000fe20000100c00 */
[----:B-1----:R-:W-:Y:S01]  /*1dc0*/  IMAD.MOV.U32 R4, RZ, RZ, R16 ;  /* 0x000000ffff047224 */ /* 0x002fe200078e0010 */
[----:B------:R-:W-:Y:S01]  /*1dd0*/  MOV R5, R19 ;  /* 0x0000001300057202 */ /* 0x000fe20000000f00 */
[----:B------:R-:W-:Y:S01]  /*1de0*/  IMAD.MOV.U32 R6, RZ, RZ, R13 ;  /* 0x000000ffff067224 */ /* 0x000fe200078e000d */
[C---:B------:R-:W-:Y:S01]  /*1df0*/  IADD3 R16, P1, R22.reuse, 0x348, RZ ;  /* 0x0000034816107810 */ /* 0x040fe20007f3e0ff */
[----:B------:R-:W-:Y:S02]  /*1e00*/  IMAD.MOV.U32 R7, RZ, RZ, R8 ;  /* 0x000000ffff077224 */ /* 0x000fe400078e0008 */
[--C-:B------:R-:W-:Y:S01]  /*1e10*/  IMAD.X R19, RZ, RZ, R23.reuse, P2 ;  /* 0x000000ffff137224 */ /* 0x100fe200010e0617 */
[----:B------:R-:W-:Y:S01]  /*1e20*/  IADD3 R30, P2, R22, 0x70, RZ ;  /* 0x00000070161e7810 */ /* 0x000fe20007f5e0ff */
[----:B------:R-:W-:Y:S01]  /*1e30*/  IMAD.MOV.U32 R8, RZ, RZ, R42 ;  /* 0x000000ffff087224 */ /* 0x000fe200078e002a */
[----:B------:R1:W-:Y:S01]  /*1e40*/  STL.128 [R1+0x3b0], R4 ;  /* 0x0003b00401007387 */ /* 0x0003e20000100c00 */
[----:B------:R-:W-:-:S02]  /*1e50*/  IMAD.X R45, RZ, RZ, R23, P1 ;  /* 0x000000ffff2d7224 */ /* 0x000fc400008e0617 */
[----:B------:R-:W-:Y:S01]  /*1e60*/  IMAD.X R31, RZ, RZ, R23, P2 ;  /* 0x000000ffff1f7224 */ /* 0x000fe200010e0617 */
[----:B------:R3:W-:Y:S01]  /*1e70*/  STL.128 [R1+0x3e0], R8 ;  /* 0x0003e00801007387 */ /* 0x0007e20000100c00 */
[----:B------:R-:W-:-:S03]  /*1e80*/  IMAD.MOV.U32 R13, RZ, RZ, c[0x0][0x24c] ;  /* 0x00009300ff0d7624 */ /* 0x000fc600078e00ff */
[----:B------:R-:W-:Y:S04]  /*1e90*/  STL.128 [R1+0x3a0], R28 ;  /* 0x0003a01c01007387 */ /* 0x000fe80000100c00 */
[----:B------:R4:W-:Y:S01]  /*1ea0*/  STL.64 [R1+0x370], R12 ;  /* 0x0003700c01007387 */ /* 0x0009e20000100a00 */
[----:B-1----:R-:W-:Y:S01]  /*1eb0*/  IMAD.MOV.U32 R6, RZ, RZ, R24 ;  /* 0x000000ffff067224 */ /* 0x002fe200078e0018 */
[----:B------:R-:W-:Y:S01]  /*1ec0*/  MOV R7, R25 ;  /* 0x0000001900077202 */ /* 0x000fe20000000f00 */
[----:B------:R-:W-:Y:S02]  /*1ed0*/  IMAD.MOV.U32 R4, RZ, RZ, R18 ;  /* 0x000000ffff047224 */ /* 0x000fe400078e0012 */
[----:B------:R-:W-:Y:S02]  /*1ee0*/  IMAD.MOV.U32 R5, RZ, RZ, R19 ;  /* 0x000000ffff057224 */ /* 0x000fe400078e0013 */
[----:B---3--:R-:W-:-:S02]  /*1ef0*/  IMAD.MOV.U32 R10, RZ, RZ, R28 ;  /* 0x000000ffff0a7224 */ /* 0x008fc400078e001c */
[----:B------:R-:W-:Y:S01]  /*1f00*/  IMAD.MOV.U32 R11, RZ, RZ, R29 ;  /* 0x000000ffff0b7224 */ /* 0x000fe200078e001d */
[----:B------:R1:W-:Y:S01]  /*1f10*/  STL.128 [R1+0x420], R4 ;  /* 0x0004200401007387 */ /* 0x0003e20000100c00 */
[----:B------:R-:W-:Y:S02]  /*1f20*/  IMAD.MOV.U32 R8, RZ, RZ, R34 ;  /* 0x000000ffff087224 */ /* 0x000fe400078e0022 */
[----:B------:R-:W-:Y:S01]  /*1f30*/  IMAD.MOV.U32 R9, RZ, RZ, R35 ;  /* 0x000000ffff097224 */ /* 0x000fe200078e0023 */
[----:B----4-:R-:W3:Y:S01]  /*1f40*/  LDL.U8 R13, [R1+0x341] ;  /* 0x00034100010d7983 */ /* 0x010ee20000100000 */
[----:B------:R-:W-:-:S03]  /*1f50*/  IMAD.MOV.U32 R24, RZ, RZ, c[0x0][0x250] ;  /* 0x00009400ff187624 */ /* 0x000fc600078e00ff */
[----:B------:R4:W-:Y:S04]  /*1f60*/  STL.128 [R1+0x3f0], R8 ;  /* 0x0003f00801007387 */ /* 0x0009e80000100c00 */
[----:B------:R-:W-:Y:S04]  /*1f70*/  STL [R1+0x378], R24 ;  /* 0x0003781801007387 */ /* 0x000fe80000100800 */
[----:B------:R-:W5:Y:S01]  /*1f80*/  LDL.U8 R12, [R1+0x341] ;  /* 0x00034100010c7983 */ /* 0x000f620000100000 */
[C---:B-1----:R-:W-:Y:S02]  /*1f90*/  IADD3 R4, P2, R22.reuse, 0xe0, RZ ;  /* 0x000000e016047810 */ /* 0x042fe40007f5e0ff */
[----:B------:R-:W-:-:S03]  /*1fa0*/  IADD3 R6, P1, R22, 0xf0, RZ ;  /* 0x000000f016067810 */ /* 0x000fc60007f3e0ff */
[--C-:B------:R-:W-:Y:S02]  /*1fb0*/  IMAD.X R5, RZ, RZ, R23.reuse, P2 ;  /* 0x000000ffff057224 */ /* 0x100fe400010e0617 */
[----:B------:R-:W-:Y:S01]  /*1fc0*/  IMAD.X R7, RZ, RZ, R23, P1 ;  /* 0x000000ffff077224 */ /* 0x000fe200008e0617 */
[----:B----4-:R-:W-:Y:S01]  /*1fd0*/  MOV R8, R30 ;  /* 0x0000001e00087202 */ /* 0x010fe20000000f00 */
[----:B------:R-:W-:Y:S01]  /*1fe0*/  IMAD.MOV.U32 R10, RZ, RZ, R16 ;  /* 0x000000ffff0a7224 */ /* 0x000fe200078e0010 */
[----:B------:R-:W-:Y:S01]  /*1ff0*/  MOV R16, R44 ;  /* 0x0000002c00107202 */ /* 0x000fe20000000f00 */
[----:B------:R-:W-:Y:S01]  /*2000*/  IMAD.MOV.U32 R9, RZ, RZ, R31 ;  /* 0x000000ffff097224 */ /* 0x000fe200078e001f */
[----:B------:R-:W-:Y:S01]  /*2010*/  STL.128 [R1+0x410], R4 ;  /* 0x0004100401007387 */ /* 0x000fe20000100c00 */
[----:B------:R-:W-:-:S03]  /*2020*/  IMAD.MOV.U32 R11, RZ, RZ, R45 ;  /* 0x000000ffff0b7224 */ /* 0x000fc600078e002d */
[----:B------:R-:W-:Y:S04]  /*2030*/  STL.128 [R1+0x3c0], R16 ;  /* 0x0003c01001007387 */ /* 0x000fe80000100c00 */
[----:B------:R1:W-:Y:S04]  /*2040*/  STL.128 [R1+0x400], R8 ;  /* 0x0004000801007387 */ /* 0x0003e80000100c00 */
[----:B------:R-:W4:Y:S04]  /*2050*/  LDL R41, [R41+0x2a4] ;  /* 0x0002a40029297983 */ /* 0x000f280000100800 */
[----:B-1----:R-:W2:Y:S01]  /*2060*/  LDL.U8 R9, [R1+0x341] ;  /* 0x0003410001097983 */ /* 0x002ea20000100000 */
[----:B------:R-:W-:-:S05]  /*2070*/  @!P0 IMAD.MOV.U32 R39, RZ, RZ, R20 ;  /* 0x000000ffff278224 */ /* 0x000fca00078e0014 */
[----:B------:R-:W-:Y:S01]  /*2080*/  SHF.R.S32.HI R16, RZ, 0x1f, R39 ;  /* 0x0000001fff107819 */ /* 0x000fe20000011427 */
[----:B------:R-:W-:-:S04]  /*2090*/  IMAD.WIDE.U32 R44, R39, c[0x0][0x1e0], R52 ;  /* 0x00007800272c7a25 */ /* 0x000fc800078e0034 */
[----:B------:R-:W-:-:S04]  /*20a0*/  IMAD R6, R16, c[0x0][0x1e0], RZ ;  /* 0x0000780010067a24 */ /* 0x000fc800078e02ff */
[----:B------:R-:W-:Y:S02]  /*20b0*/  IMAD R6, R39, c[0x0][0x1e4], R6 ;  /* 0x0000790027067a24 */ /* 0x000fe400078e0206 */
[----:B------:R-:W-:Y:S02]  /*20c0*/  IMAD.MOV.U32 R7, RZ, RZ, -0x80 ;  /* 0xffffff80ff077424 */ /* 0x000fe400078e00ff */
[----:B------:R-:W-:Y:S02]  /*20d0*/  IMAD.IADD R45, R45, 0x1, R6 ;  /* 0x000000012d2d7824 */ /* 0x000fe400078e0206 */
[----:B------:R-:W-:Y:S02]  /*20e0*/  IMAD R6, R0, c[0x0][0x1e8], RZ ;  /* 0x00007a0000067a24 */ /* 0x000fe400078e02ff */
[----:B------:R-:W-:-:S04]  /*20f0*/  IMAD.WIDE.U32 R44, R21, c[0x0][0x1e8], R44 ;  /* 0x00007a00152c7a25 */ /* 0x000fc800078e002c */
[----:B------:R-:W-:Y:S02]  /*2100*/  IMAD R6, R21, c[0x0][0x1ec], R6 ;  /* 0x00007b0015067a24 */ /* 0x000fe400078e0206 */
[C---:B------:R-:W-:Y:S02]  /*2110*/  IMAD R7, R36.reuse, R7, c[0x0][0x198] ;  /* 0x0000660024077624 */ /* 0x040fe400078e0207 */
[----:B------:R-:W-:-:S04]  /*2120*/  IMAD.WIDE R24, R36, 0x80, R46 ;  /* 0x0000008024187825 */ /* 0x000fc800078e022e */
[----:B------:R-:W-:Y:S01]  /*2130*/  IMAD.IADD R45, R45, 0x1, R6 ;  /* 0x000000012d2d7824 */ /* 0x000fe200078e0206 */
[----:B----4-:R-:W-:-:S13]  /*2140*/  ISETP.GT.AND P1, PT, R41, 0x7f, PT ;  /* 0x0000007f2900780c */ /* 0x010fda0003f24270 */
[----:B------:R-:W4:Y:S04]  /*2150*/  @!P1 LDL.U8 R8, [R1+0x71] ;  /* 0x0000710001089983 */ /* 0x000f280000100000 */
[----:B------:R-:W4:Y:S04]  /*2160*/  @!P1 LDL.128 R28, [R1+0x3e0] ;  /* 0x0003e000011c9983 */ /* 0x000f280000100c00 */
[----:B------:R-:W4:Y:S04]  /*2170*/  @!P1 LDL.64 R10, [R1+0x408] ;  /* 0x00040800010a9983 */ /* 0x000f280000100a00 */
[----:B------:R-:W4:Y:S04]  /*2180*/  @!P1 LDL.64 R34, [R1+0x3f0] ;  /* 0x0003f00001229983 */ /* 0x000f280000100a00 */
[----:B------:R-:W4:Y:S01]  /*2190*/  @!P1 LDL.64 R26, [R1+0x3d8] ;  /* 0x0003d800011a9983 */ /* 0x000f220000100a00 */
[----:B------:R-:W-:Y:S01]  /*21a0*/  IMAD R6, R25, c[0x0][0x1d8], RZ ;  /* 0x0000760019067a24 */ /* 0x000fe200078e02ff */
[----:B------:R-:W-:Y:S01]  /*21b0*/  IADD3 R7, -R2, R7, RZ ;  /* 0x0000000702077210 */ /* 0x000fe20007ffe1ff */
[----:B------:R-:W-:Y:S01]  /*21c0*/  IMAD.WIDE.U32 R44, R24, c[0x0][0x1d8], R44 ;  /* 0x00007600182c7a25 */ /* 0x000fe200078e002c */
[----:B------:R-:W-:-:S03]  /*21d0*/  USHF.L.U32 UR9, UR4, 0x6, URZ ;  /* 0x0000000604097899 */ /* 0x000fc6000800063f */
[----:B------:R-:W-:Y:S01]  /*21e0*/  IMAD R16, R16, c[0x0][0x1b0], RZ ;  /* 0x00006c0010107a24 */ /* 0x000fe200078e02ff */
[----:B------:R-:W-:Y:S01]  /*21f0*/  ISETP.GE.AND P5, PT, R7, 0x1, PT ;  /* 0x000000010700780c */ /* 0x000fe20003fa6270 */
[----:B------:R-:W-:Y:S01]  /*2200*/  IMAD R6, R24, c[0x0][0x1dc], R6 ;  /* 0x0000770018067a24 */ /* 0x000fe200078e0206 */
[C---:B------:R-:W-:Y:S01]  /*2210*/  LEA R38, P0, R44.reuse, c[0x0][0x1c0], 0x1 ;  /* 0x000070002c267a11 */ /* 0x040fe200078008ff */
[----:B------:R-:W-:Y:S01]  /*2220*/  UMOV UR8, 0x6 ;  /* 0x0000000600087882 */ /* 0x000fe20000000000 */
[----:B------:R-:W-:Y:S01]  /*2230*/  ISETP.GE.OR P2, PT, R3, c[0x0][0x1cc], !P5 ;  /* 0x0000730003007a0c */ /* 0x000fe20006f46670 */
[----:B------:R-:W-:Y:S01]  /*2240*/  IMAD.IADD R6, R45, 0x1, R6 ;  /* 0x000000012d067824 */ /* 0x000fe200078e0206 */
[----:B------:R-:W-:Y:S01]  /*2250*/  USHF.L.U64.HI UR5, UR4, UR8, UR5 ;  /* 0x0000000804057299 */ /* 0x000fe20008010205 */
[----:B------:R-:W-:Y:S01]  /*2260*/  IMAD.WIDE.U32 R46, R39, c[0x0][0x1b0], R52 ;  /* 0x00006c00272e7a25 */ /* 0x000fe200078e0034 */
[----:B------:R-:W-:Y:S01]  /*2270*/  ISETP.GE.AND P4, PT, R7, 0x21, PT ;  /* 0x000000210700780c */ /* 0x000fe20003f86270 */
[----:B------:R-:W4:Y:S02]  /*2280*/  @!P1 LDL.64 R18, [R1+0x420] ;  /* 0x0004200001129983 */ /* 0x000f240000100a00 */
[----:B------:R-:W-:Y:S01]  /*2290*/  IMAD R16, R39, c[0x0][0x1b4], R16 ;  /* 0x00006d0027107a24 */ /* 0x000fe200078e0210 */
[----:B------:R-:W-:Y:S01]  /*22a0*/  LEA.HI.X R39, R44, c[0x0][0x1c4], R6, 0x1, P0 ;  /* 0x000071002c277a11 */ /* 0x000fe200000f0c06 */
[----:B------:R-:W-:Y:S01]  /*22b0*/  IMAD.SHL.U32 R37, R37, 0x2, RZ ;  /* 0x0000000225257824 */ /* 0x000fe200078e00ff */
[----:B------:R-:W-:Y:S01]  /*22c0*/  IADD3 R44, P0, R38, UR9, RZ ;  /* 0x00000009262c7c10 */ /* 0x000fe2000ff1e0ff */
[----:B------:R-:W-:Y:S01]  /*22d0*/  IMAD R0, R0, c[0x0][0x1b8], RZ ;  /* 0x00006e0000007a24 */ /* 0x000fe200078e02ff */
[----:B------:R-:W-:Y:S01]  /*22e0*/  ISETP.GE.AND P3, PT, R7, 0x41, PT ;  /* 0x000000410700780c */ /* 0x000fe20003f66270 */
[----:B------:R-:W-:Y:S01]  /*22f0*/  IMAD R17, R25, c[0x0][0x1a8], RZ ;  /* 0x00006a0019117a24 */ /* 0x000fe200078e02ff */
[----:B------:R-:W-:Y:S01]  /*2300*/  ISETP.GE.OR P6, PT, R3, c[0x0][0x1cc], !P4 ;  /* 0x0000730003007a0c */ /* 0x000fe200067c6670 */
[----:B------:R-:W-:Y:S01]  /*2310*/  IMAD.IADD R47, R47, 0x1, R16 ;  /* 0x000000012f2f7824 */ /* 0x000fe200078e0210 */
[----:B------:R-:W-:Y:S01]  /*2320*/  IADD3.X R45, R39, UR5, RZ, P0, !PT ;  /* 0x00000005272d7c10 */ /* 0x000fe200087fe4ff */
[----:B------:R-:W-:Y:S01]  /*2330*/  @!PT LDS RZ, [RZ] ;  /* 0x00000000fffff984 */ /* 0x000fe20000000800 */
[----:B------:R-:W-:Y:S01]  /*2340*/  @!PT LDS RZ, [RZ] ;  /* 0x00000000fffff984 */ /* 0x000fe20000000800 */
[----:B------:R-:W-:Y:S01]  /*2350*/  @!PT LDS RZ, [RZ] ;  /* 0x00000000fffff984 */ /* 0x000fe20000000800 */
[----:B------:R1:W-:Y:S01]  /*2360*/  LDGSTS.E.BYPASS.LTC128B.128 [R37+0x4080], [R38.64], !P2 ;  /* 0x0408000026257fae */ /* 0x0003e2000d101d46 */
[----:B------:R-:W-:-:S02]  /*2370*/  ISETP.GE.OR P0, PT, R3, c[0x0][0x1cc], !P3 ;  /* 0x0000730003007a0c */ /* 0x000fc40005f06670 */
[----:B------:R-:W-:Y:S01]  /*2380*/  IADD3 R20, P2, R44, UR9, RZ ;  /* 0x000000092c147c10 */ /* 0x000fe2000ff5e0ff */
[C---:B------:R-:W-:Y:S01]  /*2390*/  IMAD R0, R21.reuse, c[0x0][0x1bc], R0 ;  /* 0x00006f0015007a24 */ /* 0x040fe200078e0200 */
[----:B------:R-:W-:Y:S01]  /*23a0*/  SHF.R.S32.HI R41, RZ, 0x1f, R40 ;  /* 0x0000001fff297819 */ /* 0x000fe20000011428 */
[----:B------:R-:W-:Y:S01]  /*23b0*/  IMAD.WIDE.U32 R46, R21, c[0x0][0x1b8], R46 ;  /* 0x00006e00152e7a25 */ /* 0x000fe200078e002e */
[----:B------:R-:W-:Y:S01]  /*23c0*/  IADD3.X R21, R45, UR5, RZ, P2, !PT ;  /* 0x000000052d157c10 */ /* 0x000fe200097fe4ff */
[----:B------:R-:W4:Y:S02]  /*23d0*/  @!P1 LDL.64 R4, [R1+0x410] ;  /* 0x0004100001049983 */ /* 0x000f240000100a00 */
[----:B------:R-:W-:Y:S02]  /*23e0*/  IMAD.IADD R47, R47, 0x1, R0 ;  /* 0x000000012f2f7824 */ /* 0x000fe400078e0200 */
[----:B------:R2:W-:Y:S04]  /*23f0*/  LDGSTS.E.BYPASS.LTC128B.128 [R37+0x5080], [R44.64], !P6 ;  /* 0x050800002c257fae */ /* 0x0005e8000f101d46 */
[----:B------:R2:W-:Y:S01]  /*2400*/  LDGSTS.E.BYPASS.LTC128B.128 [R37+0x6080], [R20.64], !P0 ;  /* 0x0608000014257fae */ /* 0x0005e2000c101d46 */
[C---:B------:R-:W-:Y:S01]  /*2410*/  IMAD R17, R24.reuse, c[0x0][0x1ac], R17 ;  /* 0x00006b0018117a24 */ /* 0x040fe200078e0211 */
[----:B------:R-:W-:Y:S01]  /*2420*/  ISETP.GE.AND P2, PT, R7, 0x61, PT ;  /* 0x000000610700780c */ /* 0x000fe20003f46270 */
[----:B------:R-:W-:Y:S01]  /*2430*/  IMAD.WIDE.U32 R46, R24, c[0x0][0x1a8], R46 ;  /* 0x00006a00182e7a25 */ /* 0x000fe200078e002e */
[----:B-1----:R-:W-:-:S03]  /*2440*/  IADD3 R38, P0, R20, UR9, RZ ;  /* 0x0000000914267c10 */ /* 0x002fc6000ff1e0ff */
[----:B------:R-:W-:Y:S01]  /*2450*/  IMAD.IADD R17, R47, 0x1, R17 ;  /* 0x000000012f117824 */ /* 0x000fe200078e0211 */
[----:B------:R-:W-:Y:S01]  /*2460*/  IADD3.X R39, R21, UR5, RZ, P0, !PT ;  /* 0x0000000515277c10 */ /* 0x000fe200087fe4ff */
[----:B------:R-:W-:Y:S01]  /*2470*/  ULDC.64 UR4, c[0x0][0x1a8] ;  /* 0x00006a0000047ab9 */ /* 0x000fe20000000a00 */
[C---:B------:R-:W-:Y:S01]  /*2480*/  ISETP.GE.OR P6, PT, R3.reuse, c[0x0][0x1cc], !P2 ;  /* 0x0000730003007a0c */ /* 0x040fe200057c6670 */
[----:B------:R-:W-:Y:S01]  /*2490*/  USHF.L.U32 UR9, UR4, 0x6, URZ ;  /* 0x0000000604097899 */ /* 0x000fe2000800063f */
[C---:B------:R-:W-:Y:S02]  /*24a0*/  LEA R24, P0, R46.reuse, c[0x0][0x190], 0x1 ;  /* 0x000064002e187a11 */ /* 0x040fe400078008ff */
[----:B------:R-:W-:Y:S01]  /*24b0*/  ISETP.GE.OR P5, PT, R3, c[0x0][0x19c], !P5 ;  /* 0x0000670003007a0c */ /* 0x000fe20006fa6670 */
[----:B------:R-:W-:Y:S01]  /*24c0*/  USHF.L.U64.HI UR5, UR4, UR8, UR5 ;  /* 0x0000000804057299 */ /* 0x000fe20008010205 */
[----:B------:R-:W-:Y:S02]  /*24d0*/  LEA.HI.X R25, R46, c[0x0][0x194], R17, 0x1, P0 ;  /* 0x000065002e197a11 */ /* 0x000fe400000f0c11 */
[----:B------:R-:W-:Y:S01]  /*24e0*/  IADD3 R16, P0, R24, UR9, RZ ;  /* 0x0000000918107c10 */ /* 0x000fe2000ff1e0ff */
[----:B------:R-:W-:-:S03]  /*24f0*/  IMAD R0, R40, UR14, RZ ;  /* 0x0000000e28007c24 */ /* 0x000fc6000f8e02ff */
[----:B------:R-:W-:Y:S01]  /*2500*/  IADD3.X R17, R25, UR5, RZ, P0, !PT ;  /* 0x0000000519117c10 */ /* 0x000fe200087fe4ff */
[----:B------:R1:W-:Y:S01]  /*2510*/  LDGSTS.E.BYPASS.LTC128B.128 [R37+0x7080], [R38.64], !P6 ;  /* 0x0708000026257fae */ /* 0x0003e2000f101d46 */
[----:B--2---:R-:W-:Y:S02]  /*2520*/  IADD3 R20, P0, R16, UR9, RZ ;  /* 0x0000000910147c10 */ /* 0x004fe4000ff1e0ff */
[C---:B------:R-:W-:Y:S01]  /*2530*/  ISETP.GE.OR P4, PT, R3.reuse, c[0x0][0x19c], !P4 ;  /* 0x0000670003007a0c */ /* 0x040fe20006786670 */
[----:B------:R2:W-:Y:S01]  /*2540*/  LDGSTS.E.BYPASS.LTC128B.128 [R37+0x80], [R24.64], !P5 ;  /* 0x0008000018257fae */ /* 0x0005e2000e901d46 */
[----:B------:R-:W-:Y:S02]  /*2550*/  ISETP.GE.OR P3, PT, R3, c[0x0][0x19c], !P3 ;  /* 0x0000670003007a0c */ /* 0x000fe40005f66670 */
[----:B------:R-:W-:Y:S01]  /*2560*/  IADD3.X R21, R17, UR5, RZ, P0, !PT ;  /* 0x0000000511157c10 */ /* 0x000fe200087fe4ff */
[----:B------:R-:W-:Y:S01]  /*2570*/  IMAD.WIDE.U32 R6, R40, UR15, RZ ;  /* 0x0000000f28067c25 */ /* 0x000fe2000f8e00ff */
[----:B------:R-:W-:-:S03]  /*2580*/  ISETP.GE.OR P5, PT, R3, c[0x0][0x19c], !P2 ;  /* 0x0000670003007a0c */ /* 0x000fc600057a6670 */
[----:B------:R-:W-:Y:S01]  /*2590*/  IMAD R0, R41, UR15, R0 ;  /* 0x0000000f29007c24 */ /* 0x000fe2000f8e0200 */
[----:B------:R-:W-:Y:S01]  /*25a0*/  ISETP.GE.AND P6, PT, R3, c[0x0][0x16c], PT ;  /* 0x00005b0003007a0c */ /* 0x000fe20003fc6270 */
[----:B------:R-:W-:Y:S01]  /*25b0*/  ULDC UR4, c[0x0][0x17c] ;  /* 0x00005f0000047ab9 */ /* 0x000fe20000000800 */
[----:B------:R-:W-:Y:S01]  /*25c0*/  LEA R14, P2, R6, R14, 0x1 ;  /* 0x0000000e060e7211 */ /* 0x000fe200078408ff */
[----:B------:R-:W-:Y:S01]  /*25d0*/  IMAD.IADD R0, R7, 0x1, R0 ;  /* 0x0000000107007824 */ /* 0x000fe200078e0200 */
[----:B------:R-:W-:Y:S02]  /*25e0*/  SHF.L.U32 R3, R40, 0x7, RZ ;  /* 0x0000000728037819 */ /* 0x000fe400000006ff */
[----:B---3--:R-:W-:Y:S01]  /*25f0*/  LOP3.LUT R13, R13, 0x1, RZ, 0xc0, !PT ;  /* 0x000000010d0d7812 */ /* 0x008fe200078ec0ff */
[----:B------:R-:W-:Y:S01]  /*2600*/  USHF.L.U64.HI UR4, UR10, UR8, UR4 ;  /* 0x000000080a047299 */ /* 0x000fe20008010204 */
[----:B-----5:R-:W-:Y:S01]  /*2610*/  LOP3.LUT R12, R12, 0x1, RZ, 0xc0, !PT ;  /* 0x000000010c0c7812 */ /* 0x020fe200078ec0ff */
[----:B------:R3:W-:Y:S01]  /*2620*/  LDGSTS.E.BYPASS.LTC128B.128 [R37+0x1080], [R16.64], !P4 ;  /* 0x0108000010257fae */ /* 0x0007e2000e101d46 */
[----:B--2---:R-:W-:-:S03]  /*2630*/  IADD3 R24, P0, R20, UR9, RZ ;  /* 0x0000000914187c10 */ /* 0x004fc6000ff1e0ff */
[----:B------:R1:W-:Y:S01]  /*2640*/  LDGSTS.E.BYPASS.LTC128B.128 [R37+0x2080], [R20.64], !P3 ;  /* 0x0208000014257fae */ /* 0x0003e2000d901d46 */
[----:B------:R-:W-:Y:S01]  /*2650*/  IADD3.X R25, R21, UR5, RZ, P0, !PT ;  /* 0x0000000515197c10 */ /* 0x000fe200087fe4ff */
[----:B------:R-:W-:Y:S01]  /*2660*/  USHF.L.U32 UR5, UR10, 0x6, URZ ;  /* 0x000000060a057899 */ /* 0x000fe2000800063f */
[----:B------:R-:W-:Y:S02]  /*2670*/  LOP3.LUT R9, R9, 0x1, RZ, 0xc0, !PT ;  /* 0x0000000109097812 */ /* 0x000fe400078ec0ff */
[----:B------:R-:W-:Y:S01]  /*2680*/  LEA.HI.X R15, R6, R15, R0, 0x1, P2 ;  /* 0x0000000f060f7211 */ /* 0x000fe200010f0c00 */
[----:B------:R1:W-:Y:S01]  /*2690*/  LDGSTS.E.BYPASS.LTC128B.128 [R37+0x3080], [R24.64], !P5 ;  /* 0x0308000018257fae */ /* 0x0003e2000e901d46 */
[----:B------:R-:W-:Y:S02]  /*26a0*/  IADD3 R2, -R2, c[0x0][0x168], -R3 ;  /* 0x00005a0002027a10 */ /* 0x000fe40007ffe903 */
[----:B------:R-:W-:Y:S01]  /*26b0*/  ISETP.NE.U32.AND P2, PT, R13, 0x1, PT ;  /* 0x000000010d00780c */ /* 0x000fe20003f45070 */
[----:B------:R-:W0:Y:S01]  /*26c0*/  LDGDEPBAR ;  /* 0x00000000000079af */ /* 0x000e220000000000 */
[----:B------:R-:W-:-:S02]  /*26d0*/  IADD3 R6, P0, R14, UR5, RZ ;  /* 0x000000050e067c10 */ /* 0x000fc4000ff1e0ff */
[----:B------:R-:W-:Y:S02]  /*26e0*/  ISETP.NE.U32.AND P4, PT, R12, 0x1, PT ;  /* 0x000000010c00780c */ /* 0x000fe40003f85070 */
[----:B------:R-:W-:Y:S02]  /*26f0*/  ISETP.NE.U32.AND P3, PT, R9, 0x1, PT ;  /* 0x000000010900780c */ /* 0x000fe40003f65070 */
[C---:B------:R-:W-:Y:S02]  /*2700*/  ISETP.LT.OR P6, PT, R2.reuse, 0x1, P6 ;  /* 0x000000010200780c */ /* 0x040fe400037c1670 */
[----:B------:R-:W-:Y:S02]  /*2710*/  IADD3.X R7, R15, UR4, RZ, P0, !PT ;  /* 0x000000040f077c10 */ /* 0x000fe400087fe4ff */
[----:B------:R-:W-:Y:S02]  /*2720*/  ISETP.LT.OR P2, PT, R2, 0x21, P2 ;  /* 0x000000210200780c */ /* 0x000fe40001741670 */
[----:B------:R-:W-:-:S02]  /*2730*/  IADD3 R12, P0, R6, UR5, RZ ;  /* 0x00000005060c7c10 */ /* 0x000fc4000ff1e0ff */
[C---:B------:R-:W-:Y:S02]  /*2740*/  ISETP.LT.OR P4, PT, R2.reuse, 0x41, P4 ;  /* 0x000000410200780c */ /* 0x040fe40002781670 */
[----:B------:R-:W-:Y:S02]  /*2750*/  ISETP.LT.OR P3, PT, R2, 0x61, P3 ;  /* 0x000000610200780c */ /* 0x000fe40001f61670 */
[----:B------:R-:W-:Y:S01]  /*2760*/  IADD3.X R13, R7, UR4, RZ, P0, !PT ;  /* 0x00000004070d7c10 */ /* 0x000fe200087fe4ff */
[----:B------:R-:W-:Y:S01]  /*2770*/  IMAD.WIDE R48, R3, 0x4, R48 ;  /* 0x0000000403307825 */ /* 0x000fe200078e0230 */
[----:B---3--:R-:W-:Y:S01]  /*2780*/  IADD3 R16, P0, R12, UR5, RZ ;  /* 0x000000050c107c10 */ /* 0x008fe2000ff1e0ff */
[----:B------:R2:W-:Y:S01]  /*2790*/  LDGSTS.E.BYPASS.LTC128B.128 [R37+0x8080], [R14.64], !P6 ;  /* 0x080800000e257fae */ /* 0x0005e2000f101d46 */
[----:B------:R-:W-:Y:S02]  /*27a0*/  @!P1 IADD3 R50, R50, -c[0x0][0x18], RZ ;  /* 0x8000060032329a10 */ /* 0x000fe40007ffe0ff */
[----:B------:R-:W-:Y:S01]  /*27b0*/  IADD3.X R17, R13, UR4, RZ, P0, !PT ;  /* 0x000000040d117c10 */ /* 0x000fe200087fe4ff */
[----:B------:R3:W-:Y:S04]  /*27c0*/  LDGSTS.E.BYPASS.LTC128B.128 [R37+0x9080], [R6.64], !P2 ;  /* 0x0908000006257fae */ /* 0x0007e8000d101d46 */
[----:B------:R5:W-:Y:S04]  /*27d0*/  LDGSTS.E.BYPASS.LTC128B.128 [R37+0xa080], [R12.64], !P4 ;  /* 0x0a0800000c257fae */ /* 0x000be8000e101d46 */
[----:B------:R1:W-:Y:S01]  /*27e0*/  LDGSTS.E.BYPASS.LTC128B.128 [R37+0xb080], [R16.64], !P3 ;  /* 0x0b08000010257fae */ /* 0x0003e2000d901d46 */
[----:B---3--:R-:W-:-:S03]  /*27f0*/  IMAD.MOV.U32 R6, RZ, RZ, R40 ;  /* 0x000000ffff067224 */ /* 0x008fc600078e0028 */
[----:B------:R-:W3:Y:S01]  /*2800*/  @!P1 LDL R40, [R1+0x430] ;  /* 0x0004300001289983 */ /* 0x000ee20000100800 */
[----:B----4-:R-:W-:Y:S01]  /*2810*/  @!P1 ISETP.NE.AND P5, PT, R8, RZ, PT ;  /* 0x000000ff0800920c */ /* 0x010fe20003fa5270 */
[----:B------:R-:W-:Y:S02]  /*2820*/  @!P1 IMAD.MOV.U32 R42, RZ, RZ, R28 ;  /* 0x000000ffff2a9224 */ /* 0x000fe400078e001c */
[----:B------:R-:W-:Y:S02]  /*2830*/  @!P1 IMAD.MOV.U32 R43, RZ, RZ, R29 ;  /* 0x000000ffff2b9224 */ /* 0x000fe400078e001d */
[----:B------:R-:W-:Y:S02]  /*2840*/  @!P1 IMAD.MOV.U32 R32, RZ, RZ, R30 ;  /* 0x000000ffff209224 */ /* 0x000fe400078e001e */
[----:B------:R-:W-:-:S06]  /*2850*/  @!P1 IMAD.MOV.U32 R33, RZ, RZ, R31 ;  /* 0x000000ffff219224 */ /* 0x000fcc00078e001f */
[----:B------:R4:W-:Y:S04]  /*2860*/  @!P1 LDGSTS.E.BYPASS.LTC128B.128 [R50], [R48.64], P5 ;  /* 0x0000000030329fae */ /* 0x0009e8000a901d46 */
[----:B------:R-:W4:Y:S04]  /*2870*/  LD.E.U8 R0, [R10.64] ;  /* 0x000000060a007980 */ /* 0x000f28000c101100 */
[----:B------:R1:W4:Y:S04]  /*2880*/  LD.E.64 R8, [R42.64+0x10] ;  /* 0x000010062a087980 */ /* 0x000328000c101b00 */
[----:B------:R-:W4:Y:S04]  /*2890*/  LD.E R34, [R34.64] ;  /* 0x0000000622227980 */ /* 0x000f28000c101900 */
[----:B------:R-:W4:Y:S04]  /*28a0*/  LD.E R32, [R32.64+0xc] ;  /* 0x00000c0620207980 */ /* 0x000f28000c101900 */
[----:B-----5:R1:W5:Y:S04]  /*28b0*/  LD.E.64 R12, [R42.64+0x18] ;  /* 0x000018062a0c7980 */ /* 0x020368000c101b00 */
[----:B------:R-:W5:Y:S01]  /*28c0*/  LD.E R26, [R26.64] ;  /* 0x000000061a1a7980 */ /* 0x000f62000c101900 */
[----:B--2---:R-:W-:-:S02]  /*28d0*/  SHF.R.S32.HI R15, RZ, 0x1f, R3 ;  /* 0x0000001fff0f7819 */ /* 0x004fc40000011403 */
[----:B------:R-:W-:Y:S01]  /*28e0*/  MOV R14, R3 ;  /* 0x00000003000e7202 */ /* 0x000fe20000000f00 */
[----:B------:R-:W-:Y:S01]  /*28f0*/  IMAD.MOV.U32 R7, RZ, RZ, R41 ;  /* 0x000000ffff077224 */ /* 0x000fe200078e0029 */
[----:B------:R-:W0:Y:S04]  /*2900*/  LDGDEPBAR ;  /* 0x00000000000079af */ /* 0x000e280000000000 */
[----:B-1----:R-:W2:Y:S01]  /*2910*/  LD.E.64 R42, [R42.64+0x8] ;  /* 0x000008062a2a7980 */ /* 0x002ea2000c101b00 */
[----:B---3--:R-:W-:Y:S02]  /*2920*/  @!P1 IMAD.SHL.U32 R3, R40, 0x80, RZ ;  /* 0x0000008028039824 */ /* 0x008fe400078e00ff */
[--C-:B------:R-:W-:Y:S01]  /*2930*/  @!P1 IMAD.MOV.U32 R6, RZ, RZ, R40.reuse ;  /* 0x000000ffff069224 */ /* 0x100fe200078e0028 */
[----:B------:R-:W-:-:S02]  /*2940*/  @!P1 SHF.R.S32.HI R7, RZ, 0x1f, R40 ;  /* 0x0000001fff079819 */ /* 0x000fc40000011428 */
[----:B----4-:R-:W-:Y:S01]  /*2950*/  LOP3.LUT R0, R0, 0x1, RZ, 0xc0, !PT ;  /* 0x0000000100007812 */ /* 0x010fe200078ec0ff */
[----:B------:R-:W-:-:S03]  /*2960*/  IMAD R9, R9, R6, RZ ;  /* 0x0000000609097224 */ /* 0x000fc600078e02ff */
[----:B------:R-:W-:Y:S01]  /*2970*/  ISETP.NE.U32.AND P2, PT, R0, 0x1, PT ;  /* 0x000000010000780c */ /* 0x000fe20003f45070 */
[----:B------:R-:W-:Y:S01]  /*2980*/  IMAD.WIDE.U32 R16, R8, R6, RZ ;  /* 0x0000000608107225 */ /* 0x000fe200078e00ff */
[----:B------:R-:W-:-:S03]  /*2990*/  IADD3 R34, -R34, R32, -R3 ;  /* 0x0000002022227210 */ /* 0x000fc60007ffe903 */
[----:B------:R-:W-:Y:S01]  /*29a0*/  IMAD R9, R8, R7, R9 ;  /* 0x0000000708097224 */ /* 0x000fe200078e0209 */
[----:B------:R-:W-:-:S03]  /*29b0*/  ISETP.LT.OR P2, PT, R34, 0x1, P2 ;  /* 0x000000012200780c */ /* 0x000fc60001741670 */
[----:B------:R-:W-:Y:S01]  /*29c0*/  IMAD.IADD R9, R17, 0x1, R9 ;  /* 0x0000000111097824 */ /* 0x000fe200078e0209 */
[----:B-----5:R-:W-:Y:S02]  /*29d0*/  LEA R6, P0, R16, R12, 0x1 ;  /* 0x0000000c10067211 */ /* 0x020fe400078008ff */
[----:B------:R-:W-:Y:S02]  /*29e0*/  IADD3 R26, R26, -c[0x0][0x18], RZ ;  /* 0x800006001a1a7a10 */ /* 0x000fe40007ffe0ff */
[----:B------:R-:W-:-:S05]  /*29f0*/  LEA.HI.X R7, R16, R13, R9, 0x1, P0 ;  /* 0x0000000d10077211 */ /* 0x000fca00000f0c09 */
[----:B------:R-:W-:Y:S01]  /*2a00*/  @!PT LDS RZ, [RZ] ;  /* 0x00000000fffff984 */ /* 0x000fe20000000800 */
[----:B------:R-:W-:Y:S01]  /*2a10*/  @!PT LDS RZ, [RZ] ;  /* 0x00000000fffff984 */ /* 0x000fe20000000800 */
[----:B------:R-:W-:Y:S01]  /*2a20*/  @!PT LDS RZ, [RZ] ;  /* 0x00000000fffff984 */ /* 0x000fe20000000800 */
[----:B------:R1:W-:Y:S04]  /*2a30*/  LDGSTS.E.BYPASS.LTC128B.128 [R26], [R6.64], !P2 ;  /* 0x00000000061a7fae */ /* 0x0003e8000d101d46 */
[----:B------:R-:W3:Y:S01]  /*2a40*/  LD.E.U8 R0, [R10.64] ;  /* 0x000000060a007980 */ /* 0x000ee2000c101100 */
[C---:B--2---:R-:W-:Y:S01]  /*2a50*/  IMAD.SHL.U32 R13, R42.reuse, 0x2, RZ ;  /* 0x000000022a0d7824 */ /* 0x044fe200078e00ff */
[----:B------:R-:W-:-:S04]  /*2a60*/  SHF.L.U64.HI R9, R42, 0x1, R43 ;  /* 0x000000012a097819 */ /* 0x000fc8000001022b */
        /* <DEDUP_REMOVED lines=10> */
[----:B-1----:R-:W-:-:S04]  /*2b10*/  IADD3 R6, P0, R16, R13, RZ ;  /* 0x0000000d10067210 */ /* 0x002fc80007f1e0ff */
[----:B------:R-:W-:Y:S02]  /*2b20*/  IADD3.X R7, R17, R9, RZ, P0, !PT ;  /* 0x0000000911077210 */ /* 0x000fe400007fe4ff */
        /* <DEDUP_REMOVED lines=8> */
[----:B------:R-:W-:-:S05]  /*2bb0*/  IADD3 R8, P0, R6, R13, RZ ;  /* 0x0000000d06087210 */ /* 0x000fca0007f1e0ff */
[----:B------:R-:W-:Y:S02]  /*2bc0*/  IMAD.X R9, R7, 0x1, R9, P0 ;  /* 0x0000000107097824 */ /* 0x000fe400000e0609 */
[----:B-1----:R-:W4:Y:S01]  /*2bd0*/  LDL R7, [R1+0x18] ;  /* 0x0000180001077983 */ /* 0x002f220000100800 */
[----:B---3--:R-:W-:-:S04]  /*2be0*/  LOP3.LUT R0, R0, 0x1, RZ, 0xc0, !PT ;  /* 0x0000000100007812 */ /* 0x008fc800078ec0ff */
[----:B------:R-:W-:-:S04]  /*2bf0*/  ISETP.NE.U32.AND P2, PT, R0, 0x1, PT ;  /* 0x000000010000780c */ /* 0x000fc80003f45070 */
[----:B------:R-:W-:-:S13]  /*2c00*/  ISETP.LT.OR P2, PT, R34, 0x61, P2 ;  /* 0x000000612200780c */ /* 0x000fda0001741670 */
[----:B------:R-:W-:Y:S01]  /*2c10*/  @!PT LDS RZ, [RZ] ;  /* 0x00000000fffff984 */ /* 0x000fe20000000800 */
[----:B------:R-:W-:Y:S01]  /*2c20*/  @!PT LDS RZ, [RZ] ;  /* 0x00000000fffff984 */ /* 0x000fe20000000800 */
[----:B------:R-:W-:Y:S01]  /*2c30*/  @!PT LDS RZ, [RZ] ;  /* 0x00000000fffff984 */ /* 0x000fe20000000800 */
[----:B------:R1:W-:Y:S04]  /*2c40*/  LDGSTS.E.BYPASS.LTC128B.128 [R26+0x3000], [R8.64], !P2 ;  /* 0x03000000081a7fae */ /* 0x0003e8000d101d46 */
[----:B------:R-:W3:Y:S04]  /*2c50*/  LD.E R18, [R18.64] ;  /* 0x0000000612127980 */ /* 0x000ee8000c101900 */
[----:B------:R-:W2:Y:S01]  /*2c60*/  LD.E.64 R4, [R4.64+0x8] ;  /* 0x0000080604047980 */ /* 0x000ea2000c101b00 */
[----:B---3--:R-:W-:-:S13]  /*2c70*/  ISETP.GT.AND P2, PT, R18, 0x7f, PT ;  /* 0x0000007f1200780c */ /* 0x008fda0003f44270 */
[----:B------:R-:W3:Y:S04]  /*2c80*/  @!P2 LDL.64 R12, [R1+0x428] ;  /* 0x00042800010ca983 */ /* 0x000ee80000100a00 */
[----:B------:R-:W5:Y:S04]  /*2c90*/  @!P2 LDL.64 R10, [R1+0x418] ;  /* 0x00041800010aa983 */ /* 0x000f680000100a00 */
[----:B------:R-:W2:Y:S04]  /*2ca0*/  @!P2 LDL R40, [R1+0x430] ;  /* 0x000430000128a983 */ /* 0x000ea80000100800 */
[----:B---3--:R-:W3:Y:S04]  /*2cb0*/  @!P2 LD.E.U8 R0, [R12.64] ;  /* 0x000000060c00a980 */ /* 0x008ee8000c101100 */
[----:B-----5:R-:W5:Y:S01]  /*2cc0*/  @!P2 LD.E R2, [R10.64] ;  /* 0x000000060a02a980 */ /* 0x020f62000c101900 */
[--C-:B------:R-:W-:Y:S01]  /*2cd0*/  @!P1 IMAD.MOV.U32 R14, RZ, RZ, R3.reuse ;  /* 0x000000ffff0e9224 */ /* 0x100fe200078e0003 */
[----:B------:R-:W-:-:S02]  /*2ce0*/  @!P1 SHF.R.S32.HI R15, RZ, 0x1f, R3 ;  /* 0x0000001fff0f9819 */ /* 0x000fc40000011403 */
[----:B--2---:R-:W-:Y:S02]  /*2cf0*/  IADD3 R40, R40, 0x1, RZ ;  /* 0x0000000128287810 */ /* 0x004fe40007ffe0ff */
[----:B------:R-:W-:-:S04]  /*2d00*/  LEA R16, P1, R14, R4, 0x2 ;  /* 0x000000040e107211 */ /* 0x000fc800078210ff */
[----:B------:R-:W-:Y:S02]  /*2d10*/  LEA.HI.X R17, R14, R5, R15, 0x2, P1 ;  /* 0x000000050e117211 */ /* 0x000fe400008f140f */
[----:B----4-:R-:W-:Y:S01]  /*2d20*/  ISETP.GE.AND P1, PT, R40, R7, PT ;  /* 0x000000072800720c */ /* 0x010fe20003f26270 */
[----:B------:R-:W-:Y:S01]  /*2d30*/  BSSY B0, `(.L_x_1714) ;  /* 0x000005a000007945 */ /* 0x000fe20003800000 */
[----:B------:R-:W-:Y:S01]  /*2d40*/  IMAD.MOV.U32 R5, RZ, RZ, 0x1 ;  /* 0x00000001ff057424 */ /* 0x000fe200078e00ff */
[----:B---3--:R-:W-:Y:S02]  /*2d50*/  @!P2 ISETP.NE.AND P0, PT, R0, RZ, PT ;  /* 0x000000ff0000a20c */ /* 0x008fe40003f05270 */
[----:B-----5:R-:W-:-:S11]  /*2d60*/  @!P2 IADD3 R3, R2, -c[0x0][0x18], RZ ;  /* 0x800006000203aa10 */ /* 0x020fd60007ffe0ff */
[----:B------:R-:W-:Y:S01]  /*2d70*/  @!PT LDS RZ, [RZ] ;  /* 0x00000000fffff984 */ /* 0x000fe20000000800 */
[----:B------:R-:W-:Y:S01]  /*2d80*/  @!PT LDS RZ, [RZ] ;  /* 0x00000000fffff984 */ /* 0x000fe20000000800 */
[----:B------:R-:W-:Y:S01]  /*2d90*/  @!PT LDS RZ, [RZ] ;  /* 0x00000000fffff984 */ /* 0x000fe20000000800 */
[----:B------:R2:W-:Y:S01]  /*2da0*/  @!P2 LDGSTS.E.BYPASS.LTC128B.128 [R3], [R16.64], P0 ;  /* 0x000000001003afae */ /* 0x0005e20008101d46 */
[----:B-1----:R-:W-:-:S03]  /*2db0*/  IADD3 R8, P0, R22, 0x2c8, RZ ;  /* 0x000002c816087810 */ /* 0x002fc60007f1e0ff */
[----:B------:R-:W0:Y:S04]  /*2dc0*/  LDGDEPBAR ;  /* 0x00000000000079af */ /* 0x000e280000000000 */
[----:B------:R-:W0:Y:S01]  /*2dd0*/  LDGDEPBAR ;  /* 0x00000000000079af */ /* 0x000e220000000000 */
[----:B------:R-:W-:Y:S01]  /*2de0*/  IMAD.X R9, RZ, RZ, R23, P0 ;  /* 0x000000ffff097224 */ /* 0x000fe200000e0617 */
[----:B------:R-:W-:Y:S05]  /*2df0*/  @P1 BRA `(.L_x_1715) ;  /* 0x000004d000001947 */ /* 0x000fea0003800000 */
[----:B------:R-:W3:Y:S04]  /*2e00*/  LDL.64 R26, [R1+0x408] ;  /* 0x00040800011a7983 */ /* 0x000ee80000100a00 */
[----:B------:R-:W4:Y:S04]  /*2e10*/  LDL.128 R12, [R1+0x3e0] ;  /* 0x0003e000010c7983 */ /* 0x000f280000100c00 */
[----:B------:R-:W5:Y:S04]  /*2e20*/  LDL.64 R24, [R1+0x3f0] ;  /* 0x0003f00001187983 */ /* 0x000f680000100a00 */
[----:B--2---:R-:W2:Y:S04]  /*2e30*/  LDL.64 R20, [R1+0x3d8] ;  /* 0x0003d80001147983 */ /* 0x004ea80000100a00 */
[----:B------:R-:W2:Y:S04]  /*2e40*/  LDL.64 R10, [R1+0x408] ;  /* 0x00040800010a7983 */ /* 0x000ea80000100a00 */
[----:B---3--:R-:W3:Y:S04]  /*2e50*/  LD.E.U8 R2, [R26.64] ;  /* 0x000000061a027980 */ /* 0x008ee8000c101100 */
[----:B----4-:R1:W4:Y:S04]  /*2e60*/  LD.E.64 R18, [R12.64+0x10] ;  /* 0x000010060c127980 */ /* 0x010328000c101b00 */
[----:B------:R-:W4:Y:S04]  /*2e70*/  LD.E R15, [R14.64+0xc] ;  /* 0x00000c060e0f7980 */ /* 0x000f28000c101900 */
[----:B-----5:R5:W4:Y:S04]  /*2e80*/  LD.E R6, [R24.64] ;  /* 0x0000000618067980 */ /* 0x020b28000c101900 */
[----:B------:R1:W4:Y:S04]  /*2e90*/  LD.E.64 R16, [R12.64+0x18] ;  /* 0x000018060c107980 */ /* 0x000328000c101b00 */
[----:B--2---:R-:W2:Y:S01]  /*2ea0*/  LD.E R4, [R20.64] ;  /* 0x0000000614047980 */ /* 0x004ea2000c101900 */
[----:B------:R-:W-:Y:S01]  /*2eb0*/  IMAD.SHL.U32 R7, R40, 0x80, RZ ;  /* 0x0000008028077824 */ /* 0x000fe200078e00ff */
[----:B------:R-:W-:-:S02]  /*2ec0*/  SHF.R.S32.HI R3, RZ, 0x1f, R40 ;  /* 0x0000001fff037819 */ /* 0x000fc40000011428 */
[----:B-----5:R-:W5:Y:S04]  /*2ed0*/  LDL.64 R24, [R1+0x408] ;  /* 0x0004080001187983 */ /* 0x020f680000100a00 */
[----:B-1----:R-:W5:Y:S01]  /*2ee0*/  LD.E.64 R12, [R12.64+0x8] ;  /* 0x000008060c0c7980 */ /* 0x002f62000c101b00 */
[----:B---3--:R-:W-:Y:S01]  /*2ef0*/  LOP3.LUT R2, R2, 0x1, RZ, 0xc0, !PT ;  /* 0x0000000102027812 */ /* 0x008fe200078ec0ff */
[----:B----4-:R-:W-:-:S03]  /*2f00*/  IMAD R0, R19, R40, RZ ;  /* 0x0000002813007224 */ /* 0x010fc600078e02ff */
[----:B------:R-:W-:Y:S01]  /*2f10*/  ISETP.NE.U32.AND P1, PT, R2, 0x1, PT ;  /* 0x000000010200780c */ /* 0x000fe20003f25070 */
[----:B------:R-:W-:Y:S01]  /*2f20*/  IMAD.WIDE.U32 R40, R18, R40, RZ ;  /* 0x0000002812287225 */ /* 0x000fe200078e00ff */
[----:B------:R-:W-:-:S03]  /*2f30*/  IADD3 R6, -R6, R15, -R7 ;  /* 0x0000000f06067210 */ /* 0x000fc60007ffe907 */
[----:B------:R-:W-:Y:S01]  /*2f40*/  IMAD R0, R18, R3, R0 ;  /* 0x0000000312007224 */ /* 0x000fe200078e0200 */
[----:B------:R-:W-:-:S03]  /*2f50*/  ISETP.LT.OR P1, PT, R6, 0x1, P1 ;  /* 0x000000010600780c */ /* 0x000fc60000f21670 */
[----:B------:R-:W-:Y:S01]  /*2f60*/  IMAD.IADD R3, R41, 0x1, R0 ;  /* 0x0000000129037824 */ /* 0x000fe200078e0200 */
[----:B------:R-:W-:Y:S02]  /*2f70*/  LEA R2, P0, R40, R16, 0x1 ;  /* 0x0000001028027211 */ /* 0x000fe400078008ff */
[----:B--2---:R-:W-:Y:S02]  /*2f80*/  IADD3 R4, R4, -c[0x0][0x18], RZ ;  /* 0x8000060004047a10 */ /* 0x004fe40007ffe0ff */
[----:B------:R-:W-:-:S05]  /*2f90*/  LEA.HI.X R3, R40, R17, R3, 0x1, P0 ;  /* 0x0000001128037211 */ /* 0x000fca00000f0c03 */
[----:B------:R-:W-:Y:S01]  /*2fa0*/  @!PT LDS RZ, [RZ] ;  /* 0x00000000fffff984 */ /* 0x000fe20000000800 */
[----:B------:R-:W-:Y:S01]  /*2fb0*/  @!PT LDS RZ, [RZ] ;  /* 0x00000000fffff984 */ /* 0x000fe20000000800 */
[----:B------:R-:W-:Y:S01]  /*2fc0*/  @!PT LDS RZ, [RZ] ;  /* 0x00000000fffff984 */ /* 0x000fe20000000800 */
[----:B------:R1:W-:Y:S04]  /*2fd0*/  LDGSTS.E.BYPASS.LTC128B.128 [R4+0x4000], [R2.64], !P1 ;  /* 0x0400000002047fae */ /* 0x0003e8000c901d46 */
[----:B------:R2:W3:Y:S01]  /*2fe0*/  LD.E.U8 R0, [R10.64] ;  /* 0x000000060a007980 */ /* 0x0004e2000c101100 */
[C---:B-----5:R-:W-:Y:S01]  /*2ff0*/  IMAD.SHL.U32 R19, R12.reuse, 0x2, RZ ;  /* 0x000000020c137824 */ /* 0x060fe200078e00ff */
[----:B------:R-:W-:Y:S02]  /*3000*/  SHF.L.U64.HI R17, R12, 0x1, R13 ;  /* 0x000000010c117819 */ /* 0x000fe4000001020d */
[----:B------:R-:W4:Y:S02]  /*3010*/  LDL.128 R12, [R1+0x420] ;  /* 0x00042000010c7983 */ /* 0x000f240000100c00 */
[----:B------:R-:W-:-:S05]  /*3020*/  IADD3 R20, P0, R19, R2, RZ ;  /* 0x0000000213147210 */ /* 0x000fca0007f1e0ff */
[----:B------:R-:W-:Y:S01]  /*3030*/  IMAD.X R21, R17, 0x1, R3, P0 ;  /* 0x0000000111157824 */ /* 0x000fe200000e0603 */
[----:B--2---:R-:W2:Y:S01]  /*3040*/  LDL.64 R10, [R1+0x408] ;  /* 0x00040800010a7983 */ /* 0x004ea20000100a00 */
        /* <DEDUP_REMOVED lines=20> */
[----:B------:R-:W3:Y:S01]  /*3190*/  LDL.128 R16, [R1+0x410] ;  /* 0x0004100001107983 */ /* 0x000ee20000100c00 */
[----:B--2---:R-:W-:-:S04]  /*31a0*/  LOP3.LUT R0, R0, 0x1, RZ, 0xc0, !PT ;  /* 0x0000000100007812 */ /* 0x004fc800078ec0ff */
[----:B------:R-:W-:-:S04]  /*31b0*/  ISETP.NE.U32.AND P1, PT, R0, 0x1, PT ;  /* 0x000000010000780c */ /* 0x000fc80003f25070 */
[----:B------:R-:W-:-:S13]  /*31c0*/  ISETP.LT.OR P1, PT, R6, 0x61, P1 ;  /* 0x000000610600780c */ /* 0x000fda0000f21670 */
[----:B------:R-:W-:Y:S01]  /*31d0*/  @!PT LDS RZ, [RZ] ;  /* 0x00000000fffff984 */ /* 0x000fe20000000800 */
[----:B------:R-:W-:Y:S01]  /*31e0*/  @!PT LDS RZ, [RZ] ;  /* 0x00000000fffff984 */ /* 0x000fe20000000800 */
[----:B------:R-:W-:Y:S01]  /*31f0*/  @!PT LDS RZ, [RZ] ;  /* 0x00000000fffff984 */ /* 0x000fe20000000800 */
[----:B------:R2:W-:Y:S04]  /*3200*/  LDGSTS.E.BYPASS.LTC128B.128 [R4+0x7000], [R20.64], !P1 ;  /* 0x0700000014047fae */ /* 0x0005e8000c901d46 */
[----:B----4-:R-:W4:Y:S04]  /*3210*/  LD.E R12, [R12.64] ;  /* 0x000000060c0c7980 */ /* 0x010f28000c101900 */
[----:B---3--:R-:W1:Y:S01]  /*3220*/  LD.E.64 R16, [R16.64+0x8] ;  /* 0x0000080610107980 */ /* 0x008e62000c101b00 */
[----:B----4-:R-:W-:-:S13]  /*3230*/  ISETP.GT.AND P1, PT, R12, 0x7f, PT ;  /* 0x0000007f0c00780c */ /* 0x010fda0003f24270 */
        /* <DEDUP_REMOVED lines=9> */
.L_x_1715:
[----:B------:R-:W-:Y:S05]  /*32d0*/  BSYNC B0 ;  /* 0x0000000000007941 */ /* 0x000fea0003800000 */
.L_x_1714:
[----:B--2---:R-:W2:Y:S04]  /*32e0*/  LDL R2, [R1+0x430] ;  /* 0x0004300001027983 */ /* 0x004ea80000100800 */
        /* <DEDUP_REMOVED lines=253> */
[----:B------:R-:W-:-:S04]  /*42c0*/  IADD3 R14, P1, R22, 0x430, RZ ;  /* 0x00000430160e7810 */ /* 0x000fc80007f3e0ff */
[----:B------:R1:W-:Y:S01]  /*42d0*/  STL.128 [R1+0x610], R4 ;  /* 0x0006100401007387 */ /* 0x0003e20000100c00 */
[----:B------:R-:W-:-:S05]  /*42e0*/  IMAD.X R15, RZ, RZ, R23, P1 ;  /* 0x000000ffff0f7224 */ /* 0x000fca00008e0617 */
[----:B------:R-:W-:Y:S01]  /*42f0*/  STL.64 [R1+0x448], R14 ;  /* 0x0004480e01007387 */ /* 0x000fe20000100a00 */
[----:B-1----:R-:W-:Y:S01]  /*4300*/  IMAD.MOV.U32 R6, RZ, RZ, R3 ;  /* 0x000000ffff067224 */ /* 0x002fe200078e0003 */
[C---:B------:R-:W-:Y:S01]  /*4310*/  IADD3 R3, P2, R22.reuse, 0x18, RZ ;  /* 0x0000001816037810 */ /* 0x040fe20007f5e0ff */
[----:B------:R-:W-:Y:S01]  /*4320*/  IMAD.MOV.U32 R7, RZ, RZ, R12 ;  /* 0x000000ffff077224 */ /* 0x000fe200078e000c */
[----:B------:R-:W-:Y:S01]  /*4330*/  MOV R4, R0 ;  /* 0x0000000000047202 */ /* 0x000fe20000000f00 */
[----:B------:R-:W-:Y:S01]  /*4340*/  IMAD.MOV.U32 R5, RZ, RZ, R11 ;  /* 0x000000ffff057224 */ /* 0x000fe200078e000b */
[----:B------:R-:W-:Y:S01]  /*4350*/  IADD3.X R0, RZ, R23, RZ, P2, !PT ;  /* 0x00000017ff007210 */ /* 0x000fe200017fe4ff */
[----:B------:R-:W-:Y:S01]  /*4360*/  IMAD.X R11, RZ, RZ, R23, P3 ;  /* 0x000000ffff0b7224 */ /* 0x000fe200018e0617 */
[C---:B------:R-:W-:Y:S02]  /*4370*/  IADD3 R12, P0, R22.reuse, 0x43c, RZ ;  /* 0x0000043c160c7810 */ /* 0x040fe40007f1e0ff */
[----:B------:R1:W-:Y:S01]  /*4380*/  STL.128 [R1+0x620], R4 ;  /* 0x0006200401007387 */ /* 0x0003e20000100c00 */
[----:B------:R-:W-:-:S02]  /*4390*/  IADD3 R10, P2, R22, 0x108, RZ ;  /* 0x00000108160a7810 */ /* 0x000fc40007f5e0ff */
[----:B------:R-:W-:-:S05]  /*43a0*/  IMAD.X R13, RZ, RZ, R23, P0 ;  /* 0x000000ffff0d7224 */ /* 0x000fca00000e0617 */
[----:B------:R3:W-:Y:S01]  /*43b0*/  STL.128 [R1+0x460], R12 ;  /* 0x0004600c01007387 */ /* 0x0007e20000100c00 */
[----:B-1----:R-:W-:Y:S01]  /*43c0*/  MOV R5, R0 ;  /* 0x0000000000057202 */ /* 0x002fe20000000f00 */
[----:B------:R-:W-:Y:S01]  /*43d0*/  IMAD.MOV.U32 R4, RZ, RZ, R3 ;  /* 0x000000ffff047224 */ /* 0x000fe200078e0003 */
[C---:B------:R-:W-:Y:S01]  /*43e0*/  IADD3 R0, P1, R22.reuse, 0x328, RZ ;  /* 0x0000032816007810 */ /* 0x040fe20007f3e0ff */
[----:B------:R-:W-:Y:S01]  /*43f0*/  IMAD.MOV.U32 R7, RZ, RZ, R11 ;  /* 0x000000ffff077224 */ /* 0x000fe200078e000b */
[----:B------:R-:W-:Y:S01]  /*4400*/  MOV R6, R16 ;  /* 0x0000001000067202 */ /* 0x000fe20000000f00 */
[--C-:B------:R-:W-:Y:S01]  /*4410*/  IMAD.X R11, RZ, RZ, R23.reuse, P2 ;  /* 0x000000ffff0b7224 */ /* 0x100fe200010e0617 */
[----:B------:R-:W-:Y:S01]  /*4420*/  IADD3 R16, P0, R22, 0x440, RZ ;  /* 0x0000044016107810 */ /* 0x000fe20007f1e0ff */
[----:B------:R-:W-:Y:S01]  /*4430*/  IMAD.X R3, RZ, RZ, R23, P1 ;  /* 0x000000ffff037224 */ /* 0x000fe200008e0617 */
[----:B--2---:R-:W-:Y:S01]  /*4440*/  ISETP.GE.AND P1, PT, R2, R39, PT ;  /* 0x000000270200720c */ /* 0x004fe20003f26270 */
[----:B------:R1:W-:Y:S01]  /*4450*/  STL.128 [R1+0x450], R4 ;  /* 0x0004500401007387 */ /* 0x0003e20000100c00 */
[----:B---3--:R-:W-:-:S02]  /*4460*/  IMAD.U32 R14, RZ, RZ, UR4 ;  /* 0x00000004ff0e7e24 */ /* 0x008fc4000f8e00ff */
[----:B------:R-:W-:Y:S01]  /*4470*/  IMAD.X R17, RZ, RZ, R23, P0 ;  /* 0x000000ffff117224 */ /* 0x000fe200000e0617 */
[----:B------:R2:W-:Y:S01]  /*4480*/  STL.64 [R1+0x488], R10 ;  /* 0x0004880a01007387 */ /* 0x0005e20000100a00 */
[----:B------:R-:W-:-:S03]  /*4490*/  IMAD.U32 R15, RZ, RZ, UR5 ;  /* 0x00000005ff0f7e24 */ /* 0x000fc6000f8e00ff */
[----:B------:R-:W-:Y:S04]  /*44a0*/  STL.64 [R1+0x480], R16 ;  /* 0x0004801001007387 */ /* 0x000fe80000100a00 */
[----:B------:R3:W-:Y:S01]  /*44b0*/  STL.64 [R1+0x640], R16 ;  /* 0x0006401001007387 */ /* 0x0007e20000100a00 */
[C---:B-1----:R-:W-:Y:S01]  /*44c0*/  IADD3 R6, P0, R22.reuse, 0x3d8, RZ ;  /* 0x000003d816067810 */ /* 0x042fe20007f1e0ff */
[----:B--2---:R-:W-:Y:S01]  /*44d0*/  IMAD.MOV.U32 R11, RZ, RZ, R13 ;  /* 0x000000ffff0b7224 */ /* 0x004fe200078e000d */
[----:B------:R-:W-:Y:S01]  /*44e0*/  MOV R10, R12 ;  /* 0x0000000c000a7202 */ /* 0x000fe20000000f00 */
[----:B------:R-:W-:Y:S01]  /*44f0*/  IMAD.MOV.U32 R13, RZ, RZ, R3 ;  /* 0x000000ffff0d7224 */ /* 0x000fe200078e0003 */
[----:B------:R-:W-:Y:S02]  /*4500*/  IADD3.X R7, RZ, R23, RZ, P0, !PT ;  /* 0x00000017ff077210 */ /* 0x000fe400007fe4ff */
[----:B------:R-:W-:Y:S01]  /*4510*/  MOV R12, R0 ;  /* 0x00000000000c7202 */ /* 0x000fe20000000f00 */
[----:B------:R1:W-:Y:S01]  /*4520*/  STL.128 [R1+0x630], R8 ;  /* 0x0006300801007387 */ /* 0x0003e20000100c00 */
[C---:B------:R-:W-:Y:S01]  /*4530*/  IADD3 R28, P0, R22.reuse, 0x34c, RZ ;  /* 0x0000034c161c7810 */ /* 0x040fe20007f1e0ff */
[----:B---3--:R-:W-:Y:S01]  /*4540*/  CS2R R16, SRZ ;  /* 0x0000000000107805 */ /* 0x008fe2000001ff00 */
[----:B------:R-:W-:Y:S01]  /*4550*/  IADD3 R0, R22, 0x488, RZ ;  /* 0x0000048816007810 */ /* 0x000fe20007ffe0ff */
[----:B------:R2:W-:Y:S02]  /*4560*/  STL.128 [R1+0x470], R4 ;  /* 0x0004700401007387 */ /* 0x0005e40000100c00 */
[----:B------:R-:W-:-:S02]  /*4570*/  IMAD.X R27, RZ, RZ, R23, P0 ;  /* 0x000000ffff1b7224 */ /* 0x000fc400000e0617 */
[----:B------:R3:W-:Y:S01]  /*4580*/  STL.128 [R1+0x4e0], R12 ;  /* 0x0004e00c01007387 */ /* 0x0007e20000100c00 */
[----:B-1----:R-:W-:Y:S01]  /*4590*/  CS2R R10, SRZ ;  /* 0x00000000000a7805 */ /* 0x002fe2000001ff00 */
[----:B------:R-:W-:Y:S01]  /*45a0*/  CS2R R8, SRZ ;  /* 0x0000000000087805 */ /* 0x000fe2000001ff00 */
[----:B--2---:R-:W-:Y:S01]  /*45b0*/  CS2R R6, SRZ ;  /* 0x0000000000067805 */ /* 0x004fe2000001ff00 */
[----:B------:R-:W-:Y:S01]  /*45c0*/  IMAD.MOV.U32 R5, RZ, RZ, RZ ;  /* 0x000000ffff057224 */ /* 0x000fe200078e00ff */
[----:B------:R-:W-:Y:S01]  /*45d0*/  MOV R4, RZ ;  /* 0x000000ff00047202 */ /* 0x000fe20000000f00 */
[----:B---3--:R-:W-:Y:S01]  /*45e0*/  CS2R R14, SRZ ;  /* 0x00000000000e7805 */ /* 0x008fe2000001ff00 */
[----:B------:R-:W-:Y:S01]  /*45f0*/  CS2R R12, SRZ ;  /* 0x00000000000c7805 */ /* 0x000fe2000001ff00 */
[----:B------:R-:W-:Y:S05]  /*4600*/  @P1 BRA `(.L_x_1717) ;  /* 0x0000011000001947 */ /* 0x000fea0003800000 */
[----:B------:R-:W-:Y:S02]  /*4610*/  BSSY B3, `(.L_x_1718) ;  /* 0x0000008000037945 */ /* 0x000fe40003800000 */
.L_x_1719:
[----:B-1----:R-:W-:Y:S02]  /*4620*/  MOV R30, 0x4640 ;  /* 0x00004640001e7802 */ /* 0x002fe40000000f00 */
[----:B------:R-:W-:Y:S05]  /*4630*/  CALL.REL.NOINC `($_ZN7cutlass13device_kernelIN5flash19enable_sm80_to_sm89INS1_16FlashAttnBwdSm80INS1_25CollectiveMainloopBwdSm80ILi2ELi2EN4cute5tupleIJNS5_1CILi128EEES8_NS7_ILi64EEEEEENS_10bfloat16_tEfNS_4arch4Sm80ELb0ELb1ELb1ELb0ELb0ELb0ELb0ELb0ELi2ELi4ELi4ELi4ELb0EEENS1_24CollectiveEpilogueBwdGQAISA_fSD_Li256ELb0ELb0EEENS1_19SingleTileSchedulerILb0ELb0ELb0ELi128EEEEEEEEEvNT_6ParamsE$_ZZN5flash25CollectiveMainloopBwdSm80ILi2ELi2EN4cute5tupleIJNS1_1CILi128EEES4_NS3_ILi64EEEEEEN7cutlass10bfloat16_tEfNS7_4arch4Sm80ELb0ELb1ELb1ELb0ELb0ELb0ELb0ELb0ELi2ELi4ELi4ELi4ELb0EE3mmaINS_16FlashAttnBwdSm80ISB_NS_24CollectiveEpilogueBwdGQAIS6_fSA_Li256ELb0ELb0EEENS_19SingleTileSchedulerILb0ELb0ELb0ELi128EEEE13SharedStorageENS1_6TensorINS1_11ArrayEngineIfLm32EEENS1_6LayoutINS2_IJNS2_IJNS3_ILi2EEESO_EEESO_NS3_ILi4EEEEEENS2_IJNS2_IJNS3_ILi1EEESO_EEESQ_NS3_ILi8EEEEEEEEEEEEbRKNSB_6ParamsERT0_S12_iNS2_IJiiiEEERT_ENKUliT_E_clIZSC_ISJ_SX_EbS10_S12_S12_iS13_S15_EUlRS16_iE_EEDaiS16_) ;  /* 0x0000fb0000007944 */ /* 0x000fea0003c00000 */
[----:B---3--:R-:W2:Y:S02]  /*4640*/  LDL R2, [R1+0x430] ;  /* 0x0004300001027983 */ /* 0x008ea40000100800 */
[----:B--2---:R-:W-:-:S04]  /*4650*/  IADD3 R2, R2, 0x1, RZ ;  /* 0x0000000102027810 */ /* 0x004fc80007ffe0ff */
[----:B------:R-:W-:Y:S01]  /*4660*/  ISETP.GE.AND P0, PT, R2, R39, PT ;  /* 0x000000270200720c */ /* 0x000fe20003f06270 */
[----:B------:R1:W-:-:S12]  /*4670*/  STL [R1+0x430], R2 ;  /* 0x0004300201007387 */ /* 0x0003d80000100800 */
[----:B------:R-:W-:Y:S05]  /*4680*/  @!P0 BRA `(.L_x_1719) ;  /* 0xffffff9000008947 */ /* 0x000fea000383ffff */
[----:B------:R-:W-:Y:S05]  /*4690*/  BSYNC B3 ;  /* 0x0000000000037941 */ /* 0x000fea0003800000 */
.L_x_1718:
        /* <DEDUP_REMOVED lines=8> */
.L_x_1717:
[----:B------:R-:W-:Y:S05]  /*4720*/  BSYNC B4 ;  /* 0x0000000000047941 */ /* 0x000fea0003800000 */
.L_x_1716:
        /* <DEDUP_REMOVED lines=41> */
.L_x_1713:
[----:B--2---:R-:W-:Y:S05]  /*49c0*/  @P1 EXIT ;  /* 0x000000000000194d */ /* 0x004fea0003800000 */
[----:B------:R-:W2:Y:S04]  /*49d0*/  LDL.128 R64, [R1+0x6d0] ;  /* 0x0006d00001407983 */ /* 0x000ea80000100c00 */
[----:B------:R-:W4:Y:S04]  /*49e0*/  LDL.128 R60, [R1+0x6e0] ;  /* 0x0006e000013c7983 */ /* 0x000f280000100c00 */
[----:B------:R-:W5:Y:S04]  /*49f0*/  LDL.128 R56, [R1+0x6f0] ;  /* 0x0006f00001387983 */ /* 0x000f680000100c00 */
[----:B---3--:R-:W3:Y:S04]  /*4a00*/  LDL.128 R52, [R1+0x700] ;  /* 0x0007000001347983 */ /* 0x008ee80000100c00 */
[----:B------:R-:W3:Y:S04]  /*4a10*/  LDL.128 R48, [R1+0x710] ;  /* 0x0007100001307983 */ /* 0x000ee80000100c00 */
[----:B------:R-:W3:Y:S04]  /*4a20*/  LDL.128 R44, [R1+0x720] ;  /* 0x00072000012c7983 */ /* 0x000ee80000100c00 */
[----:B------:R-:W3:Y:S04]  /*4a30*/  LDL.128 R40, [R1+0x730] ;  /* 0x0007300001287983 */ /* 0x000ee80000100c00 */
[----:B-1----:R-:W3:Y:S04]  /*4a40*/  LDL.128 R36, [R1+0x740] ;  /* 0x0007400001247983 */ /* 0x002ee80000100c00 */
[----:B------:R-:W3:Y:S04]  /*4a50*/  LDL.128 R32, [R1+0x650] ;  /* 0x0006500001207983 */ /* 0x000ee80000100c00 */
[----:B------:R-:W3:Y:S04]  /*4a60*/  LDL.128 R28, [R1+0x660] ;  /* 0x00066000011c7983 */ /* 0x000ee80000100c00 */
[----:B------:R-:W3:Y:S04]  /*4a70*/  LDL.128 R24, [R1+0x670] ;  /* 0x0006700001187983 */ /* 0x000ee80000100c00 */
[----:B------:R-:W3:Y:S04]  /*4a80*/  LDL.128 R20, [R1+0x680] ;  /* 0x0006800001147983 */ /* 0x000ee80000100c00 */
[----:B------:R-:W3:Y:S04]  /*4a90*/  LDL.128 R16, [R1+0x690] ;  /* 0x0006900001107983 */ /* 0x000ee80000100c00 */
[----:B------:R-:W3:Y:S04]  /*4aa0*/  LDL.128 R12, [R1+0x6a0] ;  /* 0x0006a000010c7983 */ /* 0x000ee80000100c00 */
[----:B------:R-:W3:Y:S04]  /*4ab0*/  LDL.128 R8, [R1+0x6b0] ;  /* 0x0006b00001087983 */ /* 0x000ee80000100c00 */
[----:B------:R-:W3:Y:S01]  /*4ac0*/  LDL.128 R4, [R1+0x6c0] ;  /* 0x0006c00001047983 */ /* 0x000ee20000100c00 */
[----:B------:R-:W-:Y:S01]  /*4ad0*/  MOV R2, 0x1 ;  /* 0x0000000100027802 */ /* 0x000fe20000000f00 */
[----:B------:R-:W-:Y:S02]  /*4ae0*/  WARPSYNC 0xffffffff ;  /* 0xffffffff00007948 */ /* 0x000fe40003800000 */
[----:B------:R-:W1:Y:S04]  /*4af0*/  S2R R0, SR_CTAID.Y ;  /* 0x0000000000007919 */ /* 0x000e680000002600 */
[----:B------:R-:W-:Y:S01]  /*4b00*/  BAR.SYNC.DEFER_BLOCKING 0x1, 0x100 ;  /* 0x0044000000007b1d */ /* 0x000fe20000010000 */
[----:B------:R-:W-:-:S05]  /*4b10*/  ISETP.NE.AND P0, PT, R2, c[0x0][0x338], PT ;  /* 0x0000ce0002007a0c */ /* 0x000fca0003f05270 */
[----:B------:R-:W1:Y:S04]  /*4b20*/  S2R R71, SR_CTAID.X ;  /* 0x0000000000477919 */ /* 0x000e680000002500 */
[----:B------:R-:W1:Y:S04]  /*4b30*/  S2R R68, SR_TID.X ;  /* 0x0000000000447919 */ /* 0x000e680000002100 */
[----:B------:R-:W1:Y:S02]  /*4b40*/  S2R R2, SR_CTAID.Z ;  /* 0x0000000000027919 */ /* 0x000e640000002700 */
[----:B-1----:R-:W-:-:S05]  /*4b50*/  @P0 IMAD.HI.U32 R3, R0, c[0x0][0x33c], RZ ;  /* 0x0000cf0000030a27 */ /* 0x002fca00078e00ff */
[----:B------:R-:W-:-:S04]  /*4b60*/  @P0 SHF.R.U32.HI R0, RZ, c[0x0][0x340], R3 ;  /* 0x0000d000ff000a19 */ /* 0x000fc80000011603 */
[----:B------:R-:W-:Y:S02]  /*4b70*/  SHF.R.S32.HI R3, RZ, 0x1f, R0 ;  /* 0x0000001fff037819 */ /* 0x000fe40000011400 */
[----:B------:R-:W-:-:S04]  /*4b80*/  SHF.L.U32 R71, R71, 0xd, RZ ;  /* 0x0000000d47477819 */ /* 0x000fc800000006ff */
[----:B------:R-:W-:Y:S02]  /*4b90*/  SHF.R.S32.HI R69, RZ, 0x1f, R71 ;  /* 0x0000001fff457819 */ /* 0x000fe40000011447 */
[----:B------:R-:W-:-:S04]  /*4ba0*/  IADD3 R70, P0, R71, R68, RZ ;  /* 0x0000004447467210 */ /* 0x000fc80007f1e0ff */
[----:B------:R-:W-:Y:S01]  /*4bb0*/  LEA.HI.X.SX32 R71, R68, R69, 0x1, P0 ;  /* 0x0000004544477211 */ /* 0x000fe200000f0eff */
[C---:B------:R-:W-:Y:S02]  /*4bc0*/  IMAD R69, R3.reuse, c[0x0][0x328], RZ ;  /* 0x0000ca0003457a24 */ /* 0x040fe400078e02ff */
[----:B------:R-:W-:Y:S02]  /*4bd0*/  IMAD R3, R3, c[0x0][0x300], RZ ;  /* 0x0000c00003037a24 */ /* 0x000fe400078e02ff */
[----:B------:R-:W-:-:S04]  /*4be0*/  IMAD.WIDE.U32 R72, R0, c[0x0][0x328], R70 ;  /* 0x0000ca0000487a25 */ /* 0x000fc800078e0046 */
[C---:B------:R-:W-:Y:S02]  /*4bf0*/  IMAD R68, R0.reuse, c[0x0][0x32c], R69 ;  /* 0x0000cb0000447a24 */ /* 0x040fe400078e0245 */
[----:B------:R-:W-:-:S03]  /*4c00*/  IMAD.WIDE.U32 R70, R0, c[0x0][0x300], R70 ;  /* 0x0000c00000467a25 */ /* 0x000fc600078e0046 */
[----:B------:R-:W-:Y:S01]  /*4c10*/  IADD3 R73, R73, R68, RZ ;  /* 0x0000004449497210 */ /* 0x000fe20007ffe0ff */
[----:B------:R-:W-:Y:S01]  /*4c20*/  IMAD R3, R0, c[0x0][0x304], R3 ;  /* 0x0000c10000037a24 */ /* 0x000fe200078e0203 */
[----:B------:R-:W-:-:S03]  /*4c30*/  SHF.R.S32.HI R0, RZ, 0x1f, R2 ;  /* 0x0000001fff007819 */ /* 0x000fc60000011402 */
[----:B------:R-:W-:Y:S02]  /*4c40*/  IMAD.IADD R71, R71, 0x1, R3 ;  /* 0x0000000147477824 */ /* 0x000fe400078e0203 */
[C---:B------:R-:W-:Y:S02]  /*4c50*/  IMAD R3, R0.reuse, c[0x0][0x330], RZ ;  /* 0x0000cc0000037a24 */ /* 0x040fe400078e02ff */
        /* <DEDUP_REMOVED lines=9> */
[----:B------:R-:W-:-:S04]  /*4cf0*/  LEA R68, P0, R70, c[0x0][0x2e8], 0x2 ;  /* 0x0000ba0046447a11 */ /* 0x000fc800078010ff */
[----:B------:R-:W-:Y:S01]  /*4d00*/  LEA.HI.X R69, R70, c[0x0][0x2ec], R69, 0x2, P0 ;  /* 0x0000bb0046457a11 */ /* 0x000fe200000f1445 */
[----:B--2---:R-:W-:Y:S04]  /*4d10*/  RED.E.ADD.F32.FTZ.RN.STRONG.GPU [R2.64], R64 ;  /* 0x000000400200798e */ /* 0x004fe8000c10e786 */
[----:B------:R-:W-:Y:S04]  /*4d20*/  RED.E.ADD.F32.FTZ.RN.STRONG.GPU [R2.64+0x400], R65 ;  /* 0x000400410200798e */ /* 0x000fe8000c10e786 */
[----:B------:R-:W-:Y:S04]  /*4d30*/  RED.E.ADD.F32.FTZ.RN.STRONG.GPU [R2.64+0x800], R66 ;  /* 0x000800420200798e */ /* 0x000fe8000c10e786 */
[----:B------:R-:W-:Y:S04]  /*4d40*/  RED.E.ADD.F32.FTZ.RN.STRONG.GPU [R2.64+0xc00], R67 ;  /* 0x000c00430200798e */ /* 0x000fe8000c10e786 */
[----:B----4-:R-:W-:Y:S04]  /*4d50*/  RED.E.ADD.F32.FTZ.RN.STRONG.GPU [R2.64+0x1000], R60 ;  /* 0x0010003c0200798e */ /* 0x010fe8000c10e786 */
[----:B------:R-:W-:Y:S04]  /*4d60*/  RED.E.ADD.F32.FTZ.RN.STRONG.GPU [R2.64+0x1400], R61 ;  /* 0x0014003d0200798e */ /* 0x000fe8000c10e786 */
[----:B------:R-:W-:Y:S04]  /*4d70*/  RED.E.ADD.F32.FTZ.RN.STRONG.GPU [R2.64+0x1800], R62 ;  /* 0x0018003e0200798e */ /* 0x000fe8000c10e786 */
[----:B------:R-:W-:Y:S04]  /*4d80*/  RED.E.ADD.F32.FTZ.RN.STRONG.GPU [R2.64+0x1c00], R63 ;  /* 0x001c003f0200798e */ /* 0x000fe8000c10e786 */
[----:B-----5:R-:W-:Y:S04]  /*4d90*/  RED.E.ADD.F32.FTZ.RN.STRONG.GPU [R2.64+0x2000], R56 ;  /* 0x002000380200798e */ /* 0x020fe8000c10e786 */
[----:B------:R-:W-:Y:S04]  /*4da0*/  RED.E.ADD.F32.FTZ.RN.STRONG.GPU [R2.64+0x2400], R57 ;  /* 0x002400390200798e */ /* 0x000fe8000c10e786 */
[----:B------:R-:W-:Y:S04]  /*4db0*/  RED.E.ADD.F32.FTZ.RN.STRONG.GPU [R2.64+0x2800], R58 ;  /* 0x0028003a0200798e */ /* 0x000fe8000c10e786 */
[----:B------:R-:W-:Y:S04]  /*4dc0*/  RED.E.ADD.F32.FTZ.RN.STRONG.GPU [R2.64+0x2c00], R59 ;  /* 0x002c003b0200798e */ /* 0x000fe8000c10e786 */
[----:B---3--:R-:W-:Y:S04]  /*4dd0*/  RED.E.ADD.F32.FTZ.RN.STRONG.GPU [R2.64+0x3000], R52 ;  /* 0x003000340200798e */ /* 0x008fe8000c10e786 */
        /* <DEDUP_REMOVED lines=52> */
        .type           $_ZN7cutlass13device_kernelIN5flash19enable_sm80_to_sm89INS1_16FlashAttnBwdSm80INS1_25CollectiveMainloopBwdSm80ILi2ELi2EN4cute5tupleIJNS5_1CILi128EEES8_NS7_ILi64EEEEEENS_10bfloat16_tEfNS_4arch4Sm80ELb0ELb1ELb1ELb0ELb0ELb0ELb0ELb0ELi2ELi4ELi4ELi4ELb0EEENS1_24CollectiveEpilogueBwdGQAISA_fSD_Li256ELb0ELb0EEENS1_19SingleTileSchedulerILb0ELb0ELb0ELi128EEEEEEEEEvNT_6ParamsE$_ZN4cute12iter_adaptorIPKN7cutlass10bfloat16_tENS_8gmem_ptrIS4_EEEC2ES4_,@function
        .size           $_ZN7cutlass13device_kernelIN5flash19enable_sm80_to_sm89INS1_16FlashAttnBwdSm80INS1_25CollectiveMainloopBwdSm80ILi2ELi2EN4cute5tupleIJNS5_1CILi128EEES8_NS7_ILi64EEEEEENS_10bfloat16_tEfNS_4arch4Sm80ELb0ELb1ELb1ELb0ELb0ELb0ELb0ELb0ELi2ELi4ELi4ELi4ELb0EEENS1_24CollectiveEpilogueBwdGQAISA_fSD_Li256ELb0ELb0EEENS1_19SingleTileSchedulerILb0ELb0ELb0ELi128EEEEEEEEEvNT_6ParamsE$_ZN4cute12iter_adaptorIPKN7cutlass10bfloat16_tENS_8gmem_ptrIS4_EEEC2ES4_,($_ZN7cutlass13device_kernelIN5flash19enable_sm80_to_sm89INS1_16FlashAttnBwdSm80INS1_25CollectiveMainloopBwdSm80ILi2ELi2EN4cute5tupleIJNS5_1CILi128EEES8_NS7_ILi64EEEEEENS_10bfloat16_tEfNS_4arch4Sm80ELb0ELb1ELb1ELb0ELb0ELb0ELb0ELb0ELi2ELi4ELi4ELi4ELb0EEENS1_24CollectiveEpilogueBwdGQAISA_fSD_Li256ELb0ELb0EEENS1_19SingleTileSchedulerILb0ELb0ELb0ELi128EEEEEEEEEvNT_6ParamsE$_ZN4cute12iter_adaptorIPKN7cutlass9uint128_tENS_8gmem_ptrIS4_EEEC2ES4_ - $_ZN7cutlass13device_kernelIN5flash19enable_sm80_to_sm89INS1_16FlashAttnBwdSm80INS1_25CollectiveMainloopBwdSm80ILi2ELi2EN4cute5tupleIJNS5_1CILi128EEES8_NS7_ILi64EEEEEENS_10bfloat16_tEfNS_4arch4Sm80ELb0ELb1ELb1ELb0ELb0ELb0ELb0ELb0ELi2ELi4ELi4ELi4ELb0EEENS1_24CollectiveEpilogueBwdGQAISA_fSD_Li256ELb0ELb0EEENS1_19SingleTileSchedulerILb0ELb0ELb0ELi128EEEEEEEEEvNT_6ParamsE$_ZN4cute12iter_adaptorIPKN7cutlass10bfloat16_tENS_8gmem_ptrIS4_EEEC2ES4_)
$_ZN7cutlass13device_kernelIN5flash19enable_sm80_to_sm89INS1_16FlashAttnBwdSm80INS1_25CollectiveMainloopBwdSm80ILi2ELi2EN4cute5tupleIJNS5_1CILi128EEES8_NS7_ILi64EEEEEENS_10bfloat16_tEfNS_4arch4Sm80ELb0ELb1ELb1ELb0ELb0ELb0ELb0ELb0ELi2ELi4ELi4ELi4ELb0EEENS1_24CollectiveEpilogueBwdGQAISA_fSD_Li256ELb0ELb0EEENS1_19SingleTileSchedulerILb0ELb0ELb0ELi128EEEEEEEEEvNT_6ParamsE$_ZN4cute12iter_adaptorIPKN7cutlass10bfloat16_tENS_8gmem_ptrIS4_EEEC2ES4_:
[----:B------:R-:W-:Y:S01]  /*5120*/  IADD3 R5, R81, -c[0x0][0x20], RZ ;  /* 0x8000080051057a10 */ /* 0x000fe20007ffe0ff */
[----:B------:R-:W-:Y:S01]  /*5130*/  IMAD.MOV.U32 R78, RZ, RZ, R4 ;  /* 0x000000ffff4e7224 */ /* 0x000fe200078e0004 */
[----:B------:R-:W-:Y:S01]  /*5140*/  MOV R79, R9 ;  /* 0x00000009004f7202 */ /* 0x000fe20000000f00 */
[----:B------:R-:W-:-:S04]  /*5150*/  IMAD.MOV.U32 R11, RZ, RZ, 0x0 ;  /* 0x00000000ff0b7424 */ /* 0x000fc800078e00ff */
[----:B------:R1:W-:Y:S01]  /*5160*/  STL.64 [R5], R78 ;  /* 0x0000004e05007387 */ /* 0x0003e20000100a00 */
[----:B------:R-:W-:Y:S05]  /*5170*/  RET.REL.NODEC R10 `(_ZN7cutlass13device_kernelIN5flash19enable_sm80_to_sm89INS1_16FlashAttnBwdSm80INS1_25CollectiveMainloopBwdSm80ILi2ELi2EN4cute5tupleIJNS5_1CILi128EEES8_NS7_ILi64EEEEEENS_10bfloat16_tEfNS_4arch4Sm80ELb0ELb1ELb1ELb0ELb0ELb0ELb0ELb0ELi2ELi4ELi4ELi4ELb0EEENS1_24CollectiveEpilogueBwdGQAISA_fSD_Li256ELb0ELb0EEENS1_19SingleTileSchedulerILb0ELb0ELb0ELi128EEEEEEEEEvNT_6ParamsE) ;  /* 0xffffae800a007950 */ /* 0x000fea0003c3ffff */
        .type           $_ZN7cutlass13device_kernelIN5flash19enable_sm80_to_sm89INS1_16FlashAttnBwdSm80INS1_25CollectiveMainloopBwdSm80ILi2ELi2EN4cute5tupleIJNS5_1CILi128EEES8_NS7_ILi64EEEEEENS_10bfloat16_tEfNS_4arch4Sm80ELb0ELb1ELb1ELb0ELb0ELb0ELb0ELb0ELi2ELi4ELi4ELi4ELb0EEENS1_24CollectiveEpilogueBwdGQAISA_fSD_Li256ELb0ELb0EEENS1_19SingleTileSchedulerILb0ELb0ELb0ELi128EEEEEEEEEvNT_6ParamsE$_ZN4cute12iter_adaptorIPKN7cutlass9uint128_tENS_8gmem_ptrIS4_EEEC2ES4_,@function
        .size           $_ZN7cutlass13device_kernelIN5flash19enable_sm80_to_sm89INS1_16FlashAttnBwdSm80INS1_25CollectiveMainloopBwdSm80ILi2ELi2EN4cute5tupleIJNS5_1CILi128EEES8_NS7_ILi64EEEEEENS_10bfloat16_tEfNS_4arch4Sm80ELb0ELb1ELb1ELb0ELb0ELb0ELb0ELb0ELi2ELi4ELi4ELi4ELb0EEENS1_24CollectiveEpilogueBwdGQAISA_fSD_Li256ELb0ELb0EEENS1_19SingleTileSchedulerILb0ELb0ELb0ELi128EEEEEEEEEvNT_6ParamsE$_ZN4cute12iter_adaptorIPKN7cutlass9uint128_tENS_8gmem_ptrIS4_EEEC2ES4_,($_ZN7cutlass13device_kernelIN5flash19enable_sm80_to_sm89INS1_16FlashAttnBwdSm80INS1_25CollectiveMainloopBwdSm80ILi2ELi2EN4cute5tupleIJNS5_1CILi128EEES8_NS7_ILi64EEEEEENS_10bfloat16_tEfNS_4arch4Sm80ELb0ELb1ELb1ELb0ELb0ELb0ELb0ELb0ELi2ELi4ELi4ELi4ELb0EEENS1_24CollectiveEpilogueBwdGQAISA_fSD_Li256ELb0ELb0EEENS1_19SingleTileSchedulerILb0ELb0ELb0ELi128EEEEEEEEEvNT_6ParamsE$_ZN4cute12iter_adaptorIPKfNS_8gmem_ptrIS2_EEEC2ES2_ - $_ZN7cutlass13device_kernelIN5flash19enable_sm80_to_sm89INS1_16FlashAttnBwdSm80INS1_25CollectiveMainloopBwdSm80ILi2ELi2EN4cute5tupleIJNS5_1CILi128EEES8_NS7_ILi64EEEEEENS_10bfloat16_tEfNS_4arch4Sm80ELb0ELb1ELb1ELb0ELb0ELb0ELb0ELb0ELi2ELi4ELi4ELi4ELb0EEENS1_24CollectiveEpilogueBwdGQAISA_fSD_Li256ELb0ELb0EEENS1_19SingleTileSchedulerILb0ELb0ELb0ELi128EEEEEEEEEvNT_6ParamsE$_ZN4cute12iter_adaptorIPKN7cutlass9uint128_tENS_8gmem_ptrIS4_EEEC2ES4_)
$_ZN7cutlass13device_kernelIN5flash19enable_sm80_to_sm89INS1_16FlashAttnBwdSm80INS1_25CollectiveMainloopBwdSm80ILi2ELi2EN4cute5tupleIJNS5_1CILi128EEES8_NS7_ILi64EEEEEENS_10bfloat16_tEfNS_4arch4Sm80ELb0ELb1ELb1ELb0ELb0ELb0ELb0ELb0ELi2ELi4ELi4ELi4ELb0EEENS1_24CollectiveEpilogueBwdGQAISA_fSD_Li256ELb0ELb0EEENS1_19SingleTileSchedulerILb0ELb0ELb0ELi128EEEEEEEEEvNT_6ParamsE$_ZN4cute12iter_adaptorIPKN7cutlass9uint128_tENS_8gmem_ptrIS4_EEEC2ES4_:
[----:B------:R-:W-:Y:S02]  /*5180*/  IADD3 R4, R81, -c[0x0][0x20], RZ ;  /* 0x8000080051047a10 */ /* 0x000fe40007ffe0ff */
[----:B------:R-:W-:-:S03]  /*5190*/  MOV R11, 0x0 ;  /* 0x00000000000b7802 */ /* 0x000fc60000000f00 */
[----:B------:R1:W-:Y:S01]  /*51a0*/  STL.64 [R4], R2 ;  /* 0x0000000204007387 */ /* 0x0003e20000100a00 */
[----:B------:R-:W-:Y:S05]  /*51b0*/  RET.REL.NODEC R10 `(_ZN7cutlass13device_kernelIN5flash19enable_sm80_to_sm89INS1_16FlashAttnBwdSm80INS1_25CollectiveMainloopBwdSm80ILi2ELi2EN4cute5tupleIJNS5_1CILi128EEES8_NS7_ILi64EEEEEENS_10bfloat16_tEfNS_4arch4Sm80ELb0ELb1ELb1ELb0ELb0ELb0ELb0ELb0ELi2ELi4ELi4ELi4ELb0EEENS1_24CollectiveEpilogueBwdGQAISA_fSD_Li256ELb0ELb0EEENS1_19SingleTileSchedulerILb0ELb0ELb0ELi128EEEEEEEEEvNT_6ParamsE) ;  /* 0xffffae400a007950 */ /* 0x000fea0003c3ffff */
        .type           $_ZN7cutlass13device_kernelIN5flash19enable_sm80_to_sm89INS1_16FlashAttnBwdSm80INS1_25CollectiveMainloopBwdSm80ILi2ELi2EN4cute5tupleIJNS5_1CILi128EEES8_NS7_ILi64EEEEEENS_10bfloat16_tEfNS_4arch4Sm80ELb0ELb1ELb1ELb0ELb0ELb0ELb0ELb0ELi2ELi4ELi4ELi4ELb0EEENS1_24CollectiveEpilogueBwdGQAISA_fSD_Li256ELb0ELb0EEENS1_19SingleTileSchedulerILb0ELb0ELb0ELi128EEEEEEEEEvNT_6ParamsE$_ZN4cute12iter_adaptorIPKfNS_8gmem_ptrIS2_EEEC2ES2_,@function
        .size           $_ZN7cutlass13device_kernelIN5flash19enable_sm80_to_sm89INS1_16FlashAttnBwdSm80INS1_25CollectiveMainloopBwdSm80ILi2ELi2EN4cute5tupleIJNS5_1CILi128EEES8_NS7_ILi64EEEEEENS_10bfloat16_tEfNS_4arch4Sm80ELb0ELb1ELb1ELb0ELb0ELb0ELb0ELb0ELi2ELi4ELi4ELi4ELb0EEENS1_24CollectiveEpilogueBwdGQAISA_fSD_Li256ELb0ELb0EEENS1_19SingleTileSchedulerILb0ELb0ELb0ELi128EEEEEEEEEvNT_6ParamsE$_ZN4cute12iter_adaptorIPKfNS_8gmem_ptrIS2_EEEC2ES2_,($_ZN7cutlass13device_kernelIN5flash19enable_sm80_to_sm89INS1_16FlashAttnBwdSm80INS1_25CollectiveMainloopBwdSm80ILi2ELi2EN4cute5tupleIJNS5_1CILi128EEES8_NS7_ILi64EEEEEENS_10bfloat16_tEfNS_4arch4Sm80ELb0ELb1ELb1ELb0ELb0ELb0ELb0ELb0ELi2ELi4ELi4ELi4ELb0EEENS1_24CollectiveEpilogueBwdGQAISA_fSD_Li256ELb0ELb0EEENS1_19SingleTileSchedulerILb0ELb0ELb0ELi128EEEEEEEEEvNT_6ParamsE$_ZN4cute12iter_adaptorIPN7cutlass10bfloat16_tENS_8smem_ptrIS3_EEEC2ES3_ - $_ZN7cutlass13device_kernelIN5flash19enable_sm80_to_sm89INS1_16FlashAttnBwdSm80INS1_25CollectiveMainloopBwdSm80ILi2ELi2EN4cute5tupleIJNS5_1CILi128EEES8_NS7_ILi64EEEEEENS_10bfloat16_tEfNS_4arch4Sm80ELb0ELb1ELb1ELb0ELb0ELb0ELb0ELb0ELi2ELi4ELi4ELi4ELb0EEENS1_24CollectiveEpilogueBwdGQAISA_fSD_Li256ELb0ELb0EEENS1_19SingleTileSchedulerILb0ELb0ELb0ELi128EEEEEEEEEvNT_6ParamsE$_ZN4cute12iter_adaptorIPKfNS_8gmem_ptrIS2_EEEC2ES2_)
$_ZN7cutlass13device_kernelIN5flash19enable_sm80_to_sm89INS1_16FlashAttnBwdSm80INS1_25CollectiveMainloopBwdSm80ILi2ELi2EN4cute5tupleIJNS5_1CILi128EEES8_NS7_ILi64EEEEEENS_10bfloat16_tEfNS_4arch4Sm80ELb0ELb1ELb1ELb0ELb0ELb0ELb0ELb0ELi2ELi4ELi4ELi4ELb0EEENS1_24CollectiveEpilogueBwdGQAISA_fSD_Li256ELb0ELb0EEENS1_19SingleTileSchedulerILb0ELb0ELb0ELi128EEEEEEEEEvNT_6ParamsE$_ZN4cute12iter_adaptorIPKfNS_8gmem_ptrIS2_EEEC2ES2_:
[----:B------:R-:W-:Y:S02]  /*51c0*/  IADD3 R2, R2, -c[0x0][0x20], RZ ;  /* 0x8000080002027a10 */ /* 0x000fe40007ffe0ff */
[----:B------:R-:W-:-:S03]  /*51d0*/  MOV R11, 0x0 ;  /* 0x00000000000b7802 */ /* 0x000fc60000000f00 */
[----:B------:R1:W-:Y:S01]  /*51e0*/  STL.64 [R2], R4 ;  /* 0x0000000402007387 */ /* 0x0003e20000100a00 */
[----:B------:R-:W-:Y:S05]  /*51f0*/  RET.REL.NODEC R10 `(_ZN7cutlass13device_kernelIN5flash19enable_sm80_to_sm89INS1_16FlashAttnBwdSm80INS1_25CollectiveMainloopBwdSm80ILi2ELi2EN4cute5tupleIJNS5_1CILi128EEES8_NS7_ILi64EEEEEENS_10bfloat16_tEfNS_4arch4Sm80ELb0ELb1ELb1ELb0ELb0ELb0ELb0ELb0ELi2ELi4ELi4ELi4ELb0EEENS1_24CollectiveEpilogueBwdGQAISA_fSD_Li256ELb0ELb0EEENS1_19SingleTileSchedulerILb0ELb0ELb0ELi128EEEEEEEEEvNT_6ParamsE) ;  /* 0xffffae000a007950 */ /* 0x000fea0003c3ffff */
        .type           $_ZN7cutlass13device_kernelIN5flash19enable_sm80_to_sm89INS1_16FlashAttnBwdSm80INS1_25CollectiveMainloopBwdSm80ILi2ELi2EN4cute5tupleIJNS5_1CILi128EEES8_NS7_ILi64EEEEEENS_10bfloat16_tEfNS_4arch4Sm80ELb0ELb1ELb1ELb0ELb0ELb0ELb0ELb0ELi2ELi4ELi4ELi4ELb0EEENS1_24CollectiveEpilogueBwdGQAISA_fSD_Li256ELb0ELb0EEENS1_19SingleTileSchedulerILb0ELb0ELb0ELi128EEEEEEEEEvNT_6ParamsE$_ZN4cute12iter_adaptorIPN7cutlass10bfloat16_tENS_8smem_ptrIS3_EEEC2ES3_,@function
        .size           $_ZN7cutlass13device_kernelIN5flash19enable_sm80_to_sm89INS1_16FlashAttnBwdSm80INS1_25CollectiveMainloopBwdSm80ILi2ELi2EN4cute5tupleIJNS5_1CILi128EEES8_NS7_ILi64EEEEEENS_10bfloat16_tEfNS_4arch4Sm80ELb0ELb1ELb1ELb0ELb0ELb0ELb0ELb0ELi2ELi4ELi4ELi4ELb0EEENS1_24CollectiveEpilogueBwdGQAISA_fSD_Li256ELb0ELb0EEENS1_19SingleTileSchedulerILb0ELb0ELb0ELi128EEEEEEEEEvNT_6ParamsE$_ZN4cute12iter_adaptorIPN7cutlass10bfloat16_tENS_8smem_ptrIS3_EEEC2ES3_,($_ZN7cutlass13device_kernelIN5flash19enable_sm80_to_sm89INS1_16FlashAttnBwdSm80INS1_25CollectiveMainloopBwdSm80ILi2ELi2EN4cute5tupleIJNS5_1CILi128EEES8_NS7_ILi64EEEEEENS_10bfloat16_tEfNS_4arch4Sm80ELb0ELb1ELb1ELb0ELb0ELb0ELb0ELb0ELi2ELi4ELi4ELi4ELb0EEENS1_24CollectiveEpilogueBwdGQAISA_fSD_Li256ELb0ELb0EEENS1_19SingleTileSchedulerILb0ELb0ELb0ELi128EEEEEEEEEvNT_6ParamsE$_ZN4cute12iter_adaptorIPN7cutlass9uint128_tENS_8smem_ptrIS3_EEEC2ES3_ - $_ZN7cutlass13device_kernelIN5flash19enable_sm80_to_sm89INS1_16FlashAttnBwdSm80INS1_25CollectiveMainloopBwdSm80ILi2ELi2EN4cute5tupleIJNS5_1CILi128EEES8_NS7_ILi64EEEEEENS_10bfloat16_tEfNS_4arch4Sm80ELb0ELb1ELb1ELb0ELb0ELb0ELb0ELb0ELi2ELi4ELi4ELi4ELb0EEENS1_24CollectiveEpilogueBwdGQAISA_fSD_Li256ELb0ELb0EEENS1_19SingleTileSchedulerILb0ELb0ELb0ELi128EEEEEEEEEvNT_6ParamsE$_ZN4cute12iter_adaptorIPN7cutlass10bfloat16_tENS_8smem_ptrIS3_EEEC2ES3_)
$_ZN7cutlass13device_kernelIN5flash19enable_sm80_to_sm89INS1_16FlashAttnBwdSm80INS1_25CollectiveMainloopBwdSm80ILi2ELi2EN4cute5tupleIJNS5_1CILi128EEES8_NS7_ILi64EEEEEENS_10bfloat16_tEfNS_4arch4Sm80ELb0ELb1ELb1ELb0ELb0ELb0ELb0ELb0ELi2ELi4ELi4ELi4ELb0EEENS1_24CollectiveEpilogueBwdGQAISA_fSD_Li256ELb0ELb0EEENS1_19SingleTileSchedulerILb0ELb0ELb0ELi128EEEEEEEEEvNT_6ParamsE$_ZN4cute12iter_adaptorIPN7cutlass10bfloat16_tENS_8smem_ptrIS3_EEEC2ES3_:
[----:B------:R-:W-:Y:S02]  /*5200*/  IADD3 R6, R9, -c[0x0][0x20], RZ ;  /* 0x8000080009067a10 */ /* 0x000fe40007ffe0ff */
[----:B------:R-:W-:-:S03]  /*5210*/  MOV R11, 0x0 ;  /* 0x00000000000b7802 */ /* 0x000fc60000000f00 */
[----:B------:R1:W-:Y:S01]  /*5220*/  STL.64 [R6], R2 ;  /* 0x0000000206007387 */ /* 0x0003e20000100a00 */
[----:B------:R-:W-:Y:S05]  /*5230*/  RET.REL.NODEC R10 `(_ZN7cutlass13device_kernelIN5flash19enable_sm80_to_sm89INS1_16FlashAttnBwdSm80INS1_25CollectiveMainloopBwdSm80ILi2ELi2EN4cute5tupleIJNS5_1CILi128EEES8_NS7_ILi64EEEEEENS_10bfloat16_tEfNS_4arch4Sm80ELb0ELb1ELb1ELb0ELb0ELb0ELb0ELb0ELi2ELi4ELi4ELi4ELb0EEENS1_24CollectiveEpilogueBwdGQAISA_fSD_Li256ELb0ELb0EEENS1_19SingleTileSchedulerILb0ELb0ELb0ELi128EEEEEEEEEvNT_6ParamsE) ;  /* 0xffffadc00a007950 */ /* 0x000fea0003c3ffff */
        .type           $_ZN7cutlass13device_kernelIN5flash19enable_sm80_to_sm89INS1_16FlashAttnBwdSm80INS1_25CollectiveMainloopBwdSm80ILi2ELi2EN4cute5tupleIJNS5_1CILi128EEES8_NS7_ILi64EEEEEENS_10bfloat16_tEfNS_4arch4Sm80ELb0ELb1ELb1ELb0ELb0ELb0ELb0ELb0ELi2ELi4ELi4ELi4ELb0EEENS1_24CollectiveEpilogueBwdGQAISA_fSD_Li256ELb0ELb0EEENS1_19SingleTileSchedulerILb0ELb0ELb0ELi128EEEEEEEEEvNT_6ParamsE$_ZN4cute12iter_adaptorIPN7cutlass9uint128_tENS_8smem_ptrIS3_EEEC2ES3_,@function
        .size           $_ZN7cutlass13device_kernelIN5flash19enable_sm80_to_sm89INS1_16FlashAttnBwdSm80INS1_25CollectiveMainloopBwdSm80ILi2ELi2EN4cute5tupleIJNS5_1CILi128EEES8_NS7_ILi64EEEEEENS_10bfloat16_tEfNS_4arch4Sm80ELb0ELb1ELb1ELb0ELb0ELb0ELb0ELb0ELi2ELi4ELi4ELi4ELb0EEENS1_24CollectiveEpilogueBwdGQAISA_fSD_Li256ELb0ELb0EEENS1_19SingleTileSchedulerILb0ELb0ELb0ELi128EEEEEEEEEvNT_6ParamsE$_ZN4cute12iter_adaptorIPN7cutlass9uint128_tENS_8smem_ptrIS3_EEEC2ES3_,($_ZN7cutlass13device_kernelIN5flash19enable_sm80_to_sm89INS1_16FlashAttnBwdSm80INS1_25CollectiveMainloopBwdSm80ILi2ELi2EN4cute5tupleIJNS5_1CILi128EEES8_NS7_ILi64EEEEEENS_10bfloat16_tEfNS_4arch4Sm80ELb0ELb1ELb1ELb0ELb0ELb0ELb0ELb0ELi2ELi4ELi4ELi4ELb0EEENS1_24CollectiveEpilogueBwdGQAISA_fSD_Li256ELb0ELb0EEENS1_19SingleTileSchedulerILb0ELb0ELb0ELi128EEEEEEEEEvNT_6ParamsE$_ZN4cute12iter_adaptorIPfNS_8gmem_ptrIS1_EEEC2ES1_ - $_ZN7cutlass13device_kernelIN5flash19enable_sm80_to_sm89INS1_16FlashAttnBwdSm80INS1_25CollectiveMainloopBwdSm80ILi2ELi2EN4cute5tupleIJNS5_1CILi128EEES8_NS7_ILi64EEEEEENS_10bfloat16_tEfNS_4arch4Sm80ELb0ELb1ELb1ELb0ELb0ELb0ELb0ELb0ELi2ELi4ELi4ELi4ELb0EEENS1_24CollectiveEpilogueBwdGQAISA_fSD_Li256ELb0ELb0EEENS1_19SingleTileSchedulerILb0ELb0ELb0ELi128EEEEEEEEEvNT_6ParamsE$_ZN4cute12iter_adaptorIPN7cutlass9uint128_tENS_8smem_ptrIS3_EEEC2ES3_)
$_ZN7cutlass13device_kernelIN5flash19enable_sm80_to_sm89INS1_16FlashAttnBwdSm80INS1_25CollectiveMainloopBwdSm80ILi2ELi2EN4cute5tupleIJNS5_1CILi128EEES8_NS7_ILi64EEEEEENS_10bfloat16_tEfNS_4arch4Sm80ELb0ELb1ELb1ELb0ELb0ELb0ELb0ELb0ELi2ELi4ELi4ELi4ELb0EEENS1_24CollectiveEpilogueBwdGQAISA_fSD_Li256ELb0ELb0EEENS1_19SingleTileSchedulerILb0ELb0ELb0ELi128EEEEEEEEEvNT_6ParamsE$_ZN4cute12iter_adaptorIPN7cutlass9uint128_tENS_8smem_ptrIS3_EEEC2ES3_:
[----:B------:R-:W-:Y:S02]  /*5240*/  IADD3 R4, R4, -c[0x0][0x20], RZ ;  /* 0x8000080004047a10 */ /* 0x000fe40007ffe0ff */
[----:B------:R-:W-:-:S03]  /*5250*/  MOV R9, 0x0 ;  /* 0x0000000000097802 */ /* 0x000fc60000000f00 */
[----:B------:R1:W-:Y:S01]  /*5260*/  STL.64 [R4], R2 ;  /* 0x0000000204007387 */ /* 0x0003e20000100a00 */
[----:B------:R-:W-:Y:S05]  /*5270*/  RET.REL.NODEC R8 `(_ZN7cutlass13device_kernelIN5flash19enable_sm80_to_sm89INS1_16FlashAttnBwdSm80INS1_25CollectiveMainloopBwdSm80ILi2ELi2EN4cute5tupleIJNS5_1CILi128EEES8_NS7_ILi64EEEEEENS_10bfloat16_tEfNS_4arch4Sm80ELb0ELb1ELb1ELb0ELb0ELb0ELb0ELb0ELi2ELi4ELi4ELi4ELb0EEENS1_24CollectiveEpilogueBwdGQAISA_fSD_Li256ELb0ELb0EEENS1_19SingleTileSchedulerILb0ELb0ELb0ELi128EEEEEEEEEvNT_6ParamsE) ;  /* 0xffffad8008007950 */ /* 0x000fea0003c3ffff */
        .type           $_ZN7cutlass13device_kernelIN5flash19enable_sm80_to_sm89INS1_16FlashAttnBwdSm80INS1_25CollectiveMainloopBwdSm80ILi2ELi2EN4cute5tupleIJNS5_1CILi128EEES8_NS7_ILi64EEEEEENS_10bfloat16_tEfNS_4arch4Sm80ELb0ELb1ELb1ELb0ELb0ELb0ELb0ELb0ELi2ELi4ELi4ELi4ELb0EEENS1_24CollectiveEpilogueBwdGQAISA_fSD_Li256ELb0ELb0EEENS1_19SingleTileSchedulerILb0ELb0ELb0ELi128EEEEEEEEEvNT_6ParamsE$_ZN4cute12iter_adaptorIPfNS_8gmem_ptrIS1_EEEC2ES1_,@function
        .size           $_ZN7cutlass13device_kernelIN5flash19enable_sm80_to_sm89INS1_16FlashAttnBwdSm80INS1_25CollectiveMainloopBwdSm80ILi2ELi2EN4cute5tupleIJNS5_1CILi128EEES8_NS7_ILi64EEEEEENS_10bfloat16_tEfNS_4arch4Sm80ELb0ELb1ELb1ELb0ELb0ELb0ELb0ELb0ELi2ELi4ELi4ELi4ELb0EEENS1_24CollectiveEpilogueBwdGQAISA_fSD_Li256ELb0ELb0EEENS1_19SingleTileSchedulerILb0ELb0ELb0ELi128EEEEEEEEEvNT_6ParamsE$_ZN4cute12iter_adaptorIPfNS_8gmem_ptrIS1_EEEC2ES1_,($_ZN7cutlass13device_kernelIN5flash19enable_sm80_to_sm89INS1_16FlashAttnBwdSm80INS1_25CollectiveMainloopBwdSm80ILi2ELi2EN4cute5tupleIJNS5_1CILi128EEES8_NS7_ILi64EEEEEENS_10bfloat16_tEfNS_4arch4Sm80ELb0ELb1ELb1ELb0ELb0ELb0ELb0ELb0ELi2ELi4ELi4ELi4ELb0EEENS1_24CollectiveEpilogueBwdGQAISA_fSD_Li256ELb0ELb0EEENS1_19SingleTileSchedulerILb0ELb0ELb0ELi128EEEEEEEEEvNT_6ParamsE$_ZN4cute12iter_adaptorIPfNS_8smem_ptrIS1_EEEC2ES1_ - $_ZN7cutlass13device_kernelIN5flash19enable_sm80_to_sm89INS1_16FlashAttnBwdSm80INS1_25CollectiveMainloopBwdSm80ILi2ELi2EN4cute5tupleIJNS5_1CILi128EEES8_NS7_ILi64EEEEEENS_10bfloat16_tEfNS_4arch4Sm80ELb0ELb1ELb1ELb0ELb0ELb0ELb0ELb0ELi2ELi4ELi4ELi4ELb0EEENS1_24CollectiveEpilogueBwdGQAISA_fSD_Li256ELb0ELb0EEENS1_19SingleTileSchedulerILb0ELb0ELb0ELi128EEEEEEEEEvNT_6ParamsE$_ZN4cute12iter_adaptorIPfNS_8gmem_ptrIS1_EEEC2ES1_)
$_ZN7cutlass13device_kernelIN5flash19enable_sm80_to_sm89INS1_16FlashAttnBwdSm80INS1_25CollectiveMainloopBwdSm80ILi2ELi2EN4cute5tupleIJNS5_1CILi128EEES8_NS7_ILi64EEEEEENS_10bfloat16_tEfNS_4arch4Sm80ELb0ELb1ELb1ELb0ELb0ELb0ELb0ELb0ELi2ELi4ELi4ELi4ELb0EEENS1_24CollectiveEpilogueBwdGQAISA_fSD_Li256ELb0ELb0EEENS1_19SingleTileSchedulerILb0ELb0ELb0ELi128EEEEEEEEEvNT_6ParamsE$_ZN4cute12iter_adaptorIPfNS_8gmem_ptrIS1_EEEC2ES1_:
[----:B------:R-:W-:Y:S02]  /*5280*/  IADD3 R2, R60, -c[0x0][0x20], RZ ;  /* 0x800008003c027a10 */ /* 0x000fe40007ffe0ff */
[----:B------:R-:W-:-:S03]  /*5290*/  MOV R5, 0x0 ;  /* 0x0000000000057802 */ /* 0x000fc60000000f00 */
[----:B------:R1:W-:Y:S01]  /*52a0*/  STL.64 [R2], R10 ;  /* 0x0000000a02007387 */ /* 0x0003e20000100a00 */
[----:B------:R-:W-:Y:S05]  /*52b0*/  RET.REL.NODEC R4 `(_ZN7cutlass13device_kernelIN5flash19enable_sm80_to_sm89INS1_16FlashAttnBwdSm80INS1_25CollectiveMainloopBwdSm80ILi2ELi2EN4cute5tupleIJNS5_1CILi128EEES8_NS7_ILi64EEEEEENS_10bfloat16_tEfNS_4arch4Sm80ELb0ELb1ELb1ELb0ELb0ELb0ELb0ELb0ELi2ELi4ELi4ELi4ELb0EEENS1_24CollectiveEpilogueBwdGQAISA_fSD_Li256ELb0ELb0EEENS1_19SingleTileSchedulerILb0ELb0ELb0ELi128EEEEEEEEEvNT_6ParamsE) ;  /* 0xffffad4004007950 */ /* 0x000fea0003c3ffff */
        .type           $_ZN7cutlass13device_kernelIN5flash19enable_sm80_to_sm89INS1_16FlashAttnBwdSm80INS1_25CollectiveMainloopBwdSm80ILi2ELi2EN4cute5tupleIJNS5_1CILi128EEES8_NS7_ILi64EEEEEENS_10bfloat16_tEfNS_4arch4Sm80ELb0ELb1ELb1ELb0ELb0ELb0ELb0ELb0ELi2ELi4ELi4ELi4ELb0EEENS1_24CollectiveEpilogueBwdGQAISA_fSD_Li256ELb0ELb0EEENS1_19SingleTileSchedulerILb0ELb0ELb0ELi128EEEEEEEEEvNT_6ParamsE$_ZN4cute12iter_adaptorIPfNS_8smem_ptrIS1_EEEC2ES1_,@function
        .size           $_ZN7cutlass13device_kernelIN5flash19enable_sm80_to_sm89INS1_16FlashAttnBwdSm80INS1_25CollectiveMainloopBwdSm80ILi2ELi2EN4cute5tupleIJNS5_1CILi128EEES8_NS7_ILi64EEEEEENS_10bfloat16_tEfNS_4arch4Sm80ELb0ELb1ELb1ELb0ELb0ELb0ELb0ELb0ELi2ELi4ELi4ELi4ELb0EEENS1_24CollectiveEpilogueBwdGQAISA_fSD_Li256ELb0ELb0EEENS1_19SingleTileSchedulerILb0ELb0ELb0ELi128EEEEEEEEEvNT_6ParamsE$_ZN4cute12iter_adaptorIPfNS_8smem_ptrIS1_EEEC2ES1_,($_ZN7cutlass13device_kernelIN5flash19enable_sm80_to_sm89INS1_16FlashAttnBwdSm80INS1_25CollectiveMainloopBwdSm80ILi2ELi2EN4cute5tupleIJNS5_1CILi128EEES8_NS7_ILi64EEEEEENS_10bfloat16_tEfNS_4arch4Sm80ELb0ELb1ELb1ELb0ELb0ELb0ELb0ELb0ELi2ELi4ELi4ELi4ELb0EEENS1_24CollectiveEpilogueBwdGQAISA_fSD_Li256ELb0ELb0EEENS1_19SingleTileSchedulerILb0ELb0ELb0ELi128EEEEEEEEEvNT_6ParamsE$_ZN4cute12iter_adaptorIPjNS_8smem_ptrIS1_EEEC2ES1_ - $_ZN7cutlass13device_kernelIN5flash19enable_sm80_to_sm89INS1_16FlashAttnBwdSm80INS1_25CollectiveMainloopBwdSm80ILi2ELi2EN4cute5tupleIJNS5_1CILi128EEES8_NS7_ILi64EEEEEENS_10bfloat16_tEfNS_4arch4Sm80ELb0ELb1ELb1ELb0ELb0ELb0ELb0ELb0ELi2ELi4ELi4ELi4ELb0EEENS1_24CollectiveEpilogueBwdGQAISA_fSD_Li256ELb0ELb0EEENS1_19SingleTileSchedulerILb0ELb0ELb0ELi128EEEEEEEEEvNT_6ParamsE$_ZN4cute12iter_adaptorIPfNS_8smem_ptrIS1_EEEC2ES1_)
$_ZN7cutlass13device_kernelIN5flash19enable_sm80_to_sm89INS1_16FlashAttnBwdSm80INS1_25CollectiveMainloopBwdSm80ILi2ELi2EN4cute5tupleIJNS5_1CILi128EEES8_NS7_ILi64EEEEEENS_10bfloat16_tEfNS_4arch4Sm80ELb0ELb1ELb1ELb0ELb0ELb0ELb0ELb0ELi2ELi4ELi4ELi4ELb0EEENS1_24CollectiveEpilogueBwdGQAISA_fSD_Li256ELb0ELb0EEENS1_19SingleTileSchedulerILb0ELb0ELb0ELi128EEEEEEEEEvNT_6ParamsE$_ZN4cute12iter_adaptorIPfNS_8smem_ptrIS1_EEEC2ES1_:
[----:B------:R-:W-:Y:S02]  /*52c0*/  IADD3 R6, R6, -c[0x0][0x20], RZ ;  /* 0x8000080006067a10 */ /* 0x000fe40007ffe0ff */
[----:B------:R-:W-:-:S03]  /*52d0*/  MOV R11, 0x0 ;  /* 0x00000000000b7802 */ /* 0x000fc60000000f00 */
[----:B------:R1:W-:Y:S01]  /*52e0*/  STL.64 [R6], R2 ;  /* 0x0000000206007387 */ /* 0x0003e20000100a00 */
[----:B------:R-:W-:Y:S05]  /*52f0*/  RET.REL.NODEC R10 `(_ZN7cutlass13device_kernelIN5flash19enable_sm80_to_sm89INS1_16FlashAttnBwdSm80INS1_25CollectiveMainloopBwdSm80ILi2ELi2EN4cute5tupleIJNS5_1CILi128EEES8_NS7_ILi64EEEEEENS_10bfloat16_tEfNS_4arch4Sm80ELb0ELb1ELb1ELb0ELb0ELb0ELb0ELb0ELi2ELi4ELi4ELi4ELb0EEENS1_24CollectiveEpilogueBwdGQAISA_fSD_Li256ELb0ELb0EEENS1_19SingleTileSchedulerILb0ELb0ELb0ELi128EEEEEEEEEvNT_6ParamsE) ;  /* 0xffffad000a007950 */ /* 0x000fea0003c3ffff */
        .type           $_ZN7cutlass13device_kernelIN5flash19enable_sm80_to_sm89INS1_16FlashAttnBwdSm80INS1_25CollectiveMainloopBwdSm80ILi2ELi2EN4cute5tupleIJNS5_1CILi128EEES8_NS7_ILi64EEEEEENS_10bfloat16_tEfNS_4arch4Sm80ELb0ELb1ELb1ELb0ELb0ELb0ELb0ELb0ELi2ELi4ELi4ELi4ELb0EEENS1_24CollectiveEpilogueBwdGQAISA_fSD_Li256ELb0ELb0EEENS1_19SingleTileSchedulerILb0ELb0ELb0ELi128EEEEEEEEEvNT_6ParamsE$_ZN4cute12iter_adaptorIPjNS_8smem_ptrIS1_EEEC2ES1_,@function
        .size           $_ZN7cutlass13device_kernelIN5flash19enable_sm80_to_sm89INS1_16FlashAttnBwdSm80INS1_25CollectiveMainloopBwdSm80ILi2ELi2EN4cute5tupleIJNS5_1CILi128EEES8_NS7_ILi64EEEEEENS_10bfloat16_tEfNS_4arch4Sm80ELb0ELb1ELb1ELb0ELb0ELb0ELb0ELb0ELi2ELi4ELi4ELi4ELb0EEENS1_24CollectiveEpilogueBwdGQAISA_fSD_Li256ELb0ELb0EEENS1_19SingleTileSchedulerILb0ELb0ELb0ELi128EEEEEEEEEvNT_6ParamsE$_ZN4cute12iter_adaptorIPjNS_8smem_ptrIS1_EEEC2ES1_,($_ZN7cutlass13device_kernelIN5flash19enable_sm80_to_sm89INS1_16FlashAttnBwdSm80INS1_25CollectiveMainloopBwdSm80ILi2ELi2EN4cute5tupleIJNS5_1CILi128EEES8_NS7_ILi64EEEEEENS_10bfloat16_tEfNS_4arch4Sm80ELb0ELb1ELb1ELb0ELb0ELb0ELb0ELb0ELi2ELi4ELi4ELi4ELb0EEENS1_24CollectiveEpilogueBwdGQAISA_fSD_Li256ELb0ELb0EEENS1_19SingleTileSchedulerILb0ELb0ELb0ELi128EEEEEEEEEvNT_6ParamsE$_ZN4cute3eso3ESOILb0ELb0EJNS_14ComposedLayoutINS_7SwizzleILi3ELi3ELi3EEENS_9MixedBitsILj0ELj432EEENS_6LayoutINS_5tupleIJNS8_IJNS_1CILi2EEESA_SA_EEESA_NS9_ILi8EEEEEENS8_IJNS8_IJNS9_ILi64EEESC_NS9_ILi512EEEEEENS9_ILi8192EEENS9_ILi1024EEEEEEEEEENS_10ViewEngineINS_8smem_ptrIPN7cutlass10bfloat16_tEEEEEEEC2ERKSL_RKSS_ - $_ZN7cutlass13device_kernelIN5flash19enable_sm80_to_sm89INS1_16FlashAttnBwdSm80INS1_25CollectiveMainloopBwdSm80ILi2ELi2EN4cute5tupleIJNS5_1CILi128EEES8_NS7_ILi64EEEEEENS_10bfloat16_tEfNS_4arch4Sm80ELb0ELb1ELb1ELb0ELb0ELb0ELb0ELb0ELi2ELi4ELi4ELi4ELb0EEENS1_24CollectiveEpilogueBwdGQAISA_fSD_Li256ELb0ELb0EEENS1_19SingleTileSchedulerILb0ELb0ELb0ELi128EEEEEEEEEvNT_6ParamsE$_ZN4cute12iter_adaptorIPjNS_8smem_ptrIS1_EEEC2ES1_)
$_ZN7cutlass13device_kernelIN5flash19enable_sm80_to_sm89INS1_16FlashAttnBwdSm80INS1_25CollectiveMainloopBwdSm80ILi2ELi2EN4cute5tupleIJNS5_1CILi128EEES8_NS7_ILi64EEEEEENS_10bfloat16_tEfNS_4arch4Sm80ELb0ELb1ELb1ELb0ELb0ELb0ELb0ELb0ELi2ELi4ELi4ELi4ELb0EEENS1_24CollectiveEpilogueBwdGQAISA_fSD_Li256ELb0ELb0EEENS1_19SingleTileSchedulerILb0ELb0ELb0ELi128EEEEEEEEEvNT_6ParamsE$_ZN4cute12iter_adaptorIPjNS_8smem_ptrIS1_EEEC2ES1_:
[----:B------:R-:W-:Y:S02]  /*5300*/  IADD3 R6, R56, -c[0x0][0x20], RZ ;  /* 0x8000080038067a10 */ /* 0x000fe40007ffe0ff */
[----:B------:R-:W-:-:S03]  /*5310*/  MOV R11, 0x0 ;  /* 0x00000000000b7802 */ /* 0x000fc60000000f00 */
[----:B------:R1:W-:Y:S01]  /*5320*/  STL.64 [R6], R2 ;  /* 0x0000000206007387 */ /* 0x0003e20000100a00 */
[----:B------:R-:W-:Y:S05]  /*5330*/  RET.REL.NODEC R10 `(_ZN7cutlass13device_kernelIN5flash19enable_sm80_to_sm89INS1_16FlashAttnBwdSm80INS1_25CollectiveMainloopBwdSm80ILi2ELi2EN4cute5tupleIJNS5_1CILi128EEES8_NS7_ILi64EEEEEENS_10bfloat16_tEfNS_4arch4Sm80ELb0ELb1ELb1ELb0ELb0ELb0ELb0ELb0ELi2ELi4ELi4ELi4ELb0EEENS1_24CollectiveEpilogueBwdGQAISA_fSD_Li256ELb0ELb0EEENS1_19SingleTileSchedulerILb0ELb0ELb0ELi128EEEEEEEEEvNT_6ParamsE) ;  /* 0xffffacc00a007950 */ /* 0x000fea0003c3ffff */
        .type           $_ZN7cutlass13device_kernelIN5flash19enable_sm80_to_sm89INS1_16FlashAttnBwdSm80INS1_25CollectiveMainloopBwdSm80ILi2ELi2EN4cute5tupleIJNS5_1CILi128EEES8_NS7_ILi64EEEEEENS_10bfloat16_tEfNS_4arch4Sm80ELb0ELb1ELb1ELb0ELb0ELb0ELb0ELb0ELi2ELi4ELi4ELi4ELb0EEENS1_24CollectiveEpilogueBwdGQAISA_fSD_Li256ELb0ELb0EEENS1_19SingleTileSchedulerILb0ELb0ELb0ELi128EEEEEEEEEvNT_6ParamsE$_ZN4cute3eso3ESOILb0ELb0EJNS_14ComposedLayoutINS_7SwizzleILi3ELi3ELi3EEENS_9MixedBitsILj0ELj432EEENS_6LayoutINS_5tupleIJNS8_IJNS_1CILi2EEESA_SA_EEESA_NS9_ILi8EEEEEENS8_IJNS8_IJNS9_ILi64EEESC_NS9_ILi512EEEEEENS9_ILi8192EEENS9_ILi1024EEEEEEEEEENS_10ViewEngineINS_8smem_ptrIPN7cutlass10bfloat16_tEEEEEEEC2ERKSL_RKSS_,@function
        .size           $_ZN7cutlass13device_kernelIN5flash19enable_sm80_to_sm89INS1_16FlashAttnBwdSm80INS1_25CollectiveMainloopBwdSm80ILi2ELi2EN4cute5tupleIJNS5_1CILi128EEES8_NS7_ILi64EEEEEENS_10bfloat16_tEfNS_4arch4Sm80ELb0ELb1ELb1ELb0ELb0ELb0ELb0ELb0ELi2ELi4ELi4ELi4ELb0EEENS1_24CollectiveEpilogueBwdGQAISA_fSD_Li256ELb0ELb0EEENS1_19SingleTileSchedulerILb0ELb0ELb0ELi128EEEEEEEEEvNT_6ParamsE$_ZN4cute3eso3ESOILb0ELb0EJNS_14ComposedLayoutINS_7SwizzleILi3ELi3ELi3EEENS_9MixedBitsILj0ELj432EEENS_6LayoutINS_5tupleIJNS8_IJNS_1CILi2EEESA_SA_EEESA_NS9_ILi8EEEEEENS8_IJNS8_IJNS9_ILi64EEESC_NS9_ILi512EEEEEENS9_ILi8192EEENS9_ILi1024EEEEEEEEEENS_10ViewEngineINS_8smem_ptrIPN7cutlass10bfloat16_tEEEEEEEC2ERKSL_RKSS_,($_ZN7cutlass13device_kernelIN5flash19enable_sm80_to_sm89INS1_16FlashAttnBwdSm80INS1_25CollectiveMainloopBwdSm80ILi2ELi2EN4cute5tupleIJNS5_1CILi128EEES8_NS7_ILi64EEEEEENS_10bfloat16_tEfNS_4arch4Sm80ELb0ELb1ELb1ELb0ELb0ELb0ELb0ELb0ELi2ELi4ELi4ELi4ELb0EEENS1_24CollectiveEpilogueBwdGQAISA_fSD_Li256ELb0ELb0EEENS1_19SingleTileSchedulerILb0ELb0ELb0ELi128EEEEEEEEEvNT_6ParamsE$_ZN4cute3eso3ESOILb0ELb0EJNS_14ComposedLayoutINS_7SwizzleILi3ELi3ELi3EEENS_9MixedBitsILj0ELj432EEENS_6LayoutINS_5tupleIJNS8_IJNS_1CILi2EEESA_SA_EEESA_NS9_ILi8EEEEEENS8_IJNS8_IJNS9_ILi64EEESC_NS9_ILi512EEEEEENS9_ILi8192EEENS9_ILi1024EEEEEEEEEEiEEC2ERKSL_RKi - $_ZN7cutlass13device_kernelIN5flash19enable_sm80_to_sm89INS1_16FlashAttnBwdSm80INS1_25CollectiveMainloopBwdSm80ILi2ELi2EN4cute5tupleIJNS5_1CILi128EEES8_NS7_ILi64EEEEEENS_10bfloat16_tEfNS_4arch4Sm80ELb0ELb1ELb1ELb0ELb0ELb0ELb0ELb0ELi2ELi4ELi4ELi4ELb0EEENS1_24CollectiveEpilogueBwdGQAISA_fSD_Li256ELb0ELb0EEENS1_19SingleTileSchedulerILb0ELb0ELb0ELi128EEEEEEEEEvNT_6ParamsE$_ZN4cute3eso3ESOILb0ELb0EJNS_14ComposedLayoutINS_7SwizzleILi3ELi3ELi3EEENS_9MixedBitsILj0ELj432EEENS_6LayoutINS_5tupleIJNS8_IJNS_1CILi2EEESA_SA_EEESA_NS9_ILi8EEEEEENS8_IJNS8_IJNS9_ILi64EEESC_NS9_ILi512EEEEEENS9_ILi8192EEENS9_ILi1024EEEEEEEEEENS_10ViewEngineINS_8smem_ptrIPN7cutlass10bfloat16_tEEEEEEEC2ERKSL_RKSS_)
$_ZN7cutlass13device_kernelIN5flash19enable_sm80_to_sm89INS1_16FlashAttnBwdSm80INS1_25CollectiveMainloopBwdSm80ILi2ELi2EN4cute5tupleIJNS5_1CILi128EEES8_NS7_ILi64EEEEEENS_10bfloat16_tEfNS_4arch4Sm80ELb0ELb1ELb1ELb0ELb0ELb0ELb0ELb0ELi2ELi4ELi4ELi4ELb0EEENS1_24CollectiveEpilogueBwdGQAISA_fSD_Li256ELb0ELb0EEENS1_19SingleTileSchedulerILb0ELb0ELb0ELi128EEEEEEEEEvNT_6ParamsE$_ZN4cute3eso3ESOILb0ELb0EJNS_14ComposedLayoutINS_7SwizzleILi3ELi3ELi3EEENS_9MixedBitsILj0ELj432EEENS_6LayoutINS_5tupleIJNS8_IJNS_1CILi2EEESA_SA_EEESA_NS9_ILi8EEEEEENS8_IJNS8_IJNS9_ILi64EEESC_NS9_ILi512EEEEEENS9_ILi8192EEENS9_ILi1024EEEEEEEEEENS_10ViewEngineINS_8smem_ptrIPN7cutlass10bfloat16_tEEEEEEEC2ERKSL_RKSS_:
[----:B------:R-:W-:Y:S02]  /*5340*/  IADD3 R3, R25, -c[0x0][0x20], RZ ;  /* 0x8000080019037a10 */ /* 0x000fe40007ffe0ff */
[----:B------:R-:W-:-:S03]  /*5350*/  IADD3 R2, R24, -c[0x0][0x20], RZ ;  /* 0x8000080018027a10 */ /* 0x000fc60007ffe0ff */
[----:B------:R1:W-:Y:S04]  /*5360*/  STL [R3], R6 ;  /* 0x0000000603007387 */ /* 0x0003e80000100800 */
[----:B------:R-:W2:Y:S01]  /*5370*/  LDL.64 R8, [R2] ;  /* 0x0000000002087983 */ /* 0x000ea20000100a00 */
[----:B------:R-:W-:-:S03]  /*5380*/  IMAD.MOV.U32 R5, RZ, RZ, 0x0 ;  /* 0x00000000ff057424 */ /* 0x000fc600078e00ff */
[----:B--2---:R1:W-:Y:S01]  /*5390*/  STL.64 [R3+0x8], R8 ;  /* 0x0000080803007387 */ /* 0x0043e20000100a00 */
[----:B------:R-:W-:Y:S05]  /*53a0*/  RET.REL.NODEC R4 `(_ZN7cutlass13device_kernelIN5flash19enable_sm80_to_sm89INS1_16FlashAttnBwdSm80INS1_25CollectiveMainloopBwdSm80ILi2ELi2EN4cute5tupleIJNS5_1CILi128EEES8_NS7_ILi64EEEEEENS_10bfloat16_tEfNS_4arch4Sm80ELb0ELb1ELb1ELb0ELb0ELb0ELb0ELb0ELi2ELi4ELi4ELi4ELb0EEENS1_24CollectiveEpilogueBwdGQAISA_fSD_Li256ELb0ELb0EEENS1_19SingleTileSchedulerILb0ELb0ELb0ELi128EEEEEEEEEvNT_6ParamsE) ;  /* 0xffffac5004007950 */ /* 0x000fea0003c3ffff */
        .type           $_ZN7cutlass13device_kernelIN5flash19enable_sm80_to_sm89INS1_16FlashAttnBwdSm80INS1_25CollectiveMainloopBwdSm80ILi2ELi2EN4cute5tupleIJNS5_1CILi128EEES8_NS7_ILi64EEEEEENS_10bfloat16_tEfNS_4arch4Sm80ELb0ELb1ELb1ELb0ELb0ELb0ELb0ELb0ELi2ELi4ELi4ELi4ELb0EEENS1_24CollectiveEpilogueBwdGQAISA_fSD_Li256ELb0ELb0EEENS1_19SingleTileSchedulerILb0ELb0ELb0ELi128EEEEEEEEEvNT_6ParamsE$_ZN4cute3eso3ESOILb0ELb0EJNS_14ComposedLayoutINS_7SwizzleILi3ELi3ELi3EEENS_9MixedBitsILj0ELj432EEENS_6LayoutINS_5tupleIJNS8_IJNS_1CILi2EEESA_SA_EEESA_NS9_ILi8EEEEEENS8_IJNS8_IJNS9_ILi64EEESC_NS9_ILi512EEEEEENS9_ILi8192EEENS9_ILi1024EEEEEEEEEEiEEC2ERKSL_RKi,@function
        .size           $_ZN7cutlass13device_kernelIN5flash19enable_sm80_to_sm89INS1_16FlashAttnBwdSm80INS1_25CollectiveMainloopBwdSm80ILi2ELi2EN4cute5tupleIJNS5_1CILi128EEES8_NS7_ILi64EEEEEENS_10bfloat16_tEfNS_4arch4Sm80ELb0ELb1ELb1ELb0ELb0ELb0ELb0ELb0ELi2ELi4ELi4ELi4ELb0EEENS1_24CollectiveEpilogueBwdGQAISA_fSD_Li256ELb0ELb0EEENS1_19SingleTileSchedulerILb0ELb0ELb0ELi128EEEEEEEEEvNT_6ParamsE$_ZN4cute3eso3ESOILb0ELb0EJNS_14ComposedLayoutINS_7SwizzleILi3ELi3ELi3EEENS_9MixedBitsILj0ELj432EEENS_6LayoutINS_5tupleIJNS8_IJNS_1CILi2EEESA_SA_EEESA_NS9_ILi8EEEEEENS8_IJNS8_IJNS9_ILi64EEESC_NS9_ILi512EEEEEENS9_ILi8192EEENS9_ILi1024EEEEEEEEEEiEEC2ERKSL_RKi,($_ZN7cutlass13device_kernelIN5flash19enable_sm80_to_sm89INS1_16FlashAttnBwdSm80INS1_25CollectiveMainloopBwdSm80ILi2ELi2EN4cute5tupleIJNS5_1CILi128EEES8_NS7_ILi64EEEEEENS_10bfloat16_tEfNS_4arch4Sm80ELb0ELb1ELb1ELb0ELb0ELb0ELb0ELb0ELi2ELi4ELi4ELi4ELb0EEENS1_24CollectiveEpilogueBwdGQAISA_fSD_Li256ELb0ELb0EEENS1_19SingleTileSchedulerILb0ELb0ELb0ELi128EEEEEEEEEvNT_6ParamsE$_ZN4cute3eso3ESOILb0ELb0EJNS_5tupleIJNS_1CILi0EEENS2_IJNS3_ILi1EEENS3_ILi256EEEiEEEEEENS3_ILi2048EEENS2_IJiNS3_ILi4096EEEEEEEEC2ERKS8_RKS9_RKSB_ - $_ZN7cutlass13device_kernelIN5flash19enable_sm80_to_sm89INS1_16FlashAttnBwdSm80INS1_25CollectiveMainloopBwdSm80ILi2ELi2EN4cute5tupleIJNS5_1CILi128EEES8_NS7_ILi64EEEEEENS_10bfloat16_tEfNS_4arch4Sm80ELb0ELb1ELb1ELb0ELb0ELb0ELb0ELb0ELi2ELi4ELi4ELi4ELb0EEENS1_24CollectiveEpilogueBwdGQAISA_fSD_Li256ELb0ELb0EEENS1_19SingleTileSchedulerILb0ELb0ELb0ELi128EEEEEEEEEvNT_6ParamsE$_ZN4cute3eso3ESOILb0ELb0EJNS_14ComposedLayoutINS_7SwizzleILi3ELi3ELi3EEENS_9MixedBitsILj0ELj432EEENS_6LayoutINS_5tupleIJNS8_IJNS_1CILi2EEESA_SA_EEESA_NS9_ILi8EEEEEENS8_IJNS8_IJNS9_ILi64EEESC_NS9_ILi512EEEEEENS9_ILi8192EEENS9_ILi1024EEEEEEEEEEiEEC2ERKSL_RKi)
$_ZN7cutlass13device_kernelIN5flash19enable_sm80_to_sm89INS1_16FlashAttnBwdSm80INS1_25CollectiveMainloopBwdSm80ILi2ELi2EN4cute5tupleIJNS5_1CILi128EEES8_NS7_ILi64EEEEEENS_10bfloat16_tEfNS_4arch4Sm80ELb0ELb1ELb1ELb0ELb0ELb0ELb0ELb0ELi2ELi4ELi4ELi4ELb0EEENS1_24CollectiveEpilogueBwdGQAISA_fSD_Li256ELb0ELb0EEENS1_19SingleTileSchedulerILb0ELb0ELb0ELi128EEEEEEEEEvNT_6ParamsE$_ZN4cute3eso3ESOILb0ELb0EJNS_14ComposedLayoutINS_7SwizzleILi3ELi3ELi3EEENS_9MixedBitsILj0ELj432EEENS_6LayoutINS_5tupleIJNS8_IJNS_1CILi2EEESA_SA_EEESA_NS9_ILi8EEEEEENS8_IJNS8_IJNS9_ILi64EEESC_NS9_ILi512EEEEEENS9_ILi8192EEENS9_ILi1024EEEEEEEEEEiEEC2ERKSL_RKi:
[----:B------:R-:W-:Y:S02]  /*53b0*/  IADD3 R5, R25, -c[0x0][0x20], RZ ;  /* 0x8000080019057a10 */ /* 0x000fe40007ffe0ff */
[----:B------:R-:W-:-:S03]  /*53c0*/  IADD3 R3, R7, -c[0x0][0x20], RZ ;  /* 0x8000080007037a10 */ /* 0x000fc60007ffe0ff */
[----:B------:R1:W-:Y:S04]  /*53d0*/  STL [R5], R2 ;  /* 0x0000000205007387 */ /* 0x0003e80000100800 */
[----:B------:R-:W2:Y:S01]  /*53e0*/  LDL R6, [R3] ;  /* 0x0000000003067983 */ /* 0x000ea20000100800 */
[----:B------:R-:W-:Y:S02]  /*53f0*/  IMAD.MOV.U32 R8, RZ, RZ, R4 ;  /* 0x000000ffff087224 */ /* 0x000fe400078e0004 */
[----:B------:R-:W-:Y:S01]  /*5400*/  IMAD.MOV.U32 R9, RZ, RZ, 0x0 ;  /* 0x00000000ff097424 */ /* 0x000fe200078e00ff */
[----:B--2---:R1:W-:Y:S03]  /*5410*/  STL [R5+0x4], R6 ;  /* 0x0000040605007387 */ /* 0x0043e60000100800 */
[----:B------:R-:W-:Y:S05]  /*5420*/  RET.REL.NODEC R8 `(_ZN7cutlass13device_kernelIN5flash19enable_sm80_to_sm89INS1_16FlashAttnBwdSm80INS1_25CollectiveMainloopBwdSm80ILi2ELi2EN4cute5tupleIJNS5_1CILi128EEES8_NS7_ILi64EEEEEENS_10bfloat16_tEfNS_4arch4Sm80ELb0ELb1ELb1ELb0ELb0ELb0ELb0ELb0ELi2ELi4ELi4ELi4ELb0EEENS1_24CollectiveEpilogueBwdGQAISA_fSD_Li256ELb0ELb0EEENS1_19SingleTileSchedulerILb0ELb0ELb0ELi128EEEEEEEEEvNT_6ParamsE) ;  /* 0xffffabd008007950 */ /* 0x000fea0003c3ffff */
        .type           $_ZN7cutlass13device_kernelIN5flash19enable_sm80_to_sm89INS1_16FlashAttnBwdSm80INS1_25CollectiveMainloopBwdSm80ILi2ELi2EN4cute5tupleIJNS5_1CILi128EEES8_NS7_ILi64EEEEEENS_10bfloat16_tEfNS_4arch4Sm80ELb0ELb1ELb1ELb0ELb0ELb0ELb0ELb0ELi2ELi4ELi4ELi4ELb0EEENS1_24CollectiveEpilogueBwdGQAISA_fSD_Li256ELb0ELb0EEENS1_19SingleTileSchedulerILb0ELb0ELb0ELi128EEEEEEEEEvNT_6ParamsE$_ZN4cute3eso3ESOILb0ELb0EJNS_5tupleIJNS_1CILi0EEENS2_IJNS3_ILi1EEENS3_ILi256EEEiEEEEEENS3_ILi2048EEENS2_IJiNS3_ILi4096EEEEEEEEC2ERKS8_RKS9_RKSB_,@function
        .size           $_ZN7cutlass13device_kernelIN5flash19enable_sm80_to_sm89INS1_16FlashAttnBwdSm80INS1_25CollectiveMainloopBwdSm80ILi2ELi2EN4cute5tupleIJNS5_1CILi128EEES8_NS7_ILi64EEEEEENS_10bfloat16_tEfNS_4arch4Sm80ELb0ELb1ELb1ELb0ELb0ELb0ELb0ELb0ELi2ELi4ELi4ELi4ELb0EEENS1_24CollectiveEpilogueBwdGQAISA_fSD_Li256ELb0ELb0EEENS1_19SingleTileSchedulerILb0ELb0ELb0ELi128EEEEEEEEEvNT_6ParamsE$_ZN4cute3eso3ESOILb0ELb0EJNS_5tupleIJNS_1CILi0EEENS2_IJNS3_ILi1EEENS3_ILi256EEEiEEEEEENS3_ILi2048EEENS2_IJiNS3_ILi4096EEEEEEEEC2ERKS8_RKS9_RKSB_,($_ZN7cutlass13device_kernelIN5flash19enable_sm80_to_sm89INS1_16FlashAttnBwdSm80INS1_25CollectiveMainloopBwdSm80ILi2ELi2EN4cute5tupleIJNS5_1CILi128EEES8_NS7_ILi64EEEEEENS_10bfloat16_tEfNS_4arch4Sm80ELb0ELb1ELb1ELb0ELb0ELb0ELb0ELb0ELi2ELi4ELi4ELi4ELb0EEENS1_24CollectiveEpilogueBwdGQAISA_fSD_Li256ELb0ELb0EEENS1_19SingleTileSchedulerILb0ELb0ELb0ELi128EEEEEEEEEvNT_6ParamsE$_ZN4cute3eso3ESOILb0ELb0EJNS_5tupleIJNS_1CILi1EEENS3_ILi512EEEiEEENS3_ILi4096EEENS2_IJNS2_IJiiEEENS3_ILi8192EEEEEEEEC2ERKS6_RKS7_RKSA_ - $_ZN7cutlass13device_kernelIN5flash19enable_sm80_to_sm89INS1_16FlashAttnBwdSm80INS1_25CollectiveMainloopBwdSm80ILi2ELi2EN4cute5tupleIJNS5_1CILi128EEES8_NS7_ILi64EEEEEENS_10bfloat16_tEfNS_4arch4Sm80ELb0ELb1ELb1ELb0ELb0ELb0ELb0ELb0ELi2ELi4ELi4ELi4ELb0EEENS1_24CollectiveEpilogueBwdGQAISA_fSD_Li256ELb0ELb0EEENS1_19SingleTileSchedulerILb0ELb0ELb0ELi128EEEEEEEEEvNT_6ParamsE$_ZN4cute3eso3ESOILb0ELb0EJNS_5tupleIJNS_1CILi0EEENS2_IJNS3_ILi1EEENS3_ILi256EEEiEEEEEENS3_ILi2048EEENS2_IJiNS3_ILi4096EEEEEEEEC2ERKS8_RKS9_RKSB_)
$_ZN7cutlass13device_kernelIN5flash19enable_sm80_to_sm89INS1_16FlashAttnBwdSm80INS1_25CollectiveMainloopBwdSm80ILi2ELi2EN4cute5tupleIJNS5_1CILi128EEES8_NS7_ILi64EEEEEENS_10bfloat16_tEfNS_4arch4Sm80ELb0ELb1ELb1ELb0ELb0ELb0ELb0ELb0ELi2ELi4ELi4ELi4ELb0EEENS1_24CollectiveEpilogueBwdGQAISA_fSD_Li256ELb0ELb0EEENS1_19SingleTileSchedulerILb0ELb0ELb0ELi128EEEEEEEEEvNT_6ParamsE$_ZN4cute3eso3ESOILb0ELb0EJNS_5tupleIJNS_1CILi0EEENS2_IJNS3_ILi1EEENS3_ILi256EEEiEEEEEENS3_ILi2048EEENS2_IJiNS3_ILi4096EEEEEEEEC2ERKS8_RKS9_RKSB_:
[----:B------:R-:W-:Y:S02]  /*5430*/  IADD3 R3, R56, -c[0x0][0x20], RZ ;  /* 0x8000080038037a10 */ /* 0x000fe40007ffe0ff */
[----:B------:R-:W-:-:S03]  /*5440*/  IADD3 R2, R41, -c[0x0][0x20], RZ ;  /* 0x8000080029027a10 */ /* 0x000fc60007ffe0ff */
[----:B------:R1:W-:Y:S04]  /*5450*/  STL [R3], R35 ;  /* 0x0000002303007387 */ /* 0x0003e80000100800 */
[----:B------:R-:W2:Y:S01]  /*5460*/  LDL R2, [R2] ;  /* 0x0000000002027983 */ /* 0x000ea20000100800 */
[----:B------:R-:W-:-:S03]  /*5470*/  IMAD.MOV.U32 R5, RZ, RZ, 0x0 ;  /* 0x00000000ff057424 */ /* 0x000fc600078e00ff */
[----:B--2---:R1:W-:Y:S01]  /*5480*/  STL [R3+0x4], R2 ;  /* 0x0000040203007387 */ /* 0x0043e20000100800 */
[----:B------:R-:W-:Y:S05]  /*5490*/  RET.REL.NODEC R4 `(_ZN7cutlass13device_kernelIN5flash19enable_sm80_to_sm89INS1_16FlashAttnBwdSm80INS1_25CollectiveMainloopBwdSm80ILi2ELi2EN4cute5tupleIJNS5_1CILi128EEES8_NS7_ILi64EEEEEENS_10bfloat16_tEfNS_4arch4Sm80ELb0ELb1ELb1ELb0ELb0ELb0ELb0ELb0ELi2ELi4ELi4ELi4ELb0EEENS1_24CollectiveEpilogueBwdGQAISA_fSD_Li256ELb0ELb0EEENS1_19SingleTileSchedulerILb0ELb0ELb0ELi128EEEEEEEEEvNT_6ParamsE) ;  /* 0xffffab6004007950 */ /* 0x000fea0003c3ffff */
        .type           $_ZN7cutlass13device_kernelIN5flash19enable_sm80_to_sm89INS1_16FlashAttnBwdSm80INS1_25CollectiveMainloopBwdSm80ILi2ELi2EN4cute5tupleIJNS5_1CILi128EEES8_NS7_ILi64EEEEEENS_10bfloat16_tEfNS_4arch4Sm80ELb0ELb1ELb1ELb0ELb0ELb0ELb0ELb0ELi2ELi4ELi4ELi4ELb0EEENS1_24CollectiveEpilogueBwdGQAISA_fSD_Li256ELb0ELb0EEENS1_19SingleTileSchedulerILb0ELb0ELb0ELi128EEEEEEEEEvNT_6ParamsE$_ZN4cute3eso3ESOILb0ELb0EJNS_5tupleIJNS_1CILi1EEENS3_ILi512EEEiEEENS3_ILi4096EEENS2_IJNS2_IJiiEEENS3_ILi8192EEEEEEEEC2ERKS6_RKS7_RKSA_,@function
        .size           $_ZN7cutlass13device_kernelIN5flash19enable_sm80_to_sm89INS1_16FlashAttnBwdSm80INS1_25CollectiveMainloopBwdSm80ILi2ELi2EN4cute5tupleIJNS5_1CILi128EEES8_NS7_ILi64EEEEEENS_10bfloat16_tEfNS_4arch4Sm80ELb0ELb1ELb1ELb0ELb0ELb0ELb0ELb0ELi2ELi4ELi4ELi4ELb0EEENS1_24CollectiveEpilogueBwdGQAISA_fSD_Li256ELb0ELb0EEENS1_19SingleTileSchedulerILb0ELb0ELb0ELi128EEEEEEEEEvNT_6ParamsE$_ZN4cute3eso3ESOILb0ELb0EJNS_5tupleIJNS_1CILi1EEENS3_ILi512EEEiEEENS3_ILi4096EEENS2_IJNS2_IJiiEEENS3_ILi8192EEEEEEEEC2ERKS6_RKS7_RKSA_,($_ZN7cutlass13device_kernelIN5flash19enable_sm80_to_sm89INS1_16FlashAttnBwdSm80INS1_25CollectiveMainloopBwdSm80ILi2ELi2EN4cute5tupleIJNS5_1CILi128EEES8_NS7_ILi64EEEEEENS_10bfloat16_tEfNS_4arch4Sm80ELb0ELb1ELb1ELb0ELb0ELb0ELb0ELb0ELi2ELi4ELi4ELi4ELb0EEENS1_24CollectiveEpilogueBwdGQAISA_fSD_Li256ELb0ELb0EEENS1_19SingleTileSchedulerILb0ELb0ELb0ELi128EEEEEEEEEvNT_6ParamsE$_ZN4cute3eso3ESOILb0ELb0EJNS_5tupleIJNS_1CILi1EEENS3_ILi512EEEiEEENS3_ILi4096EEENS2_IJiiEEEEEC2ERKS6_RKS7_RKS8_ - $_ZN7cutlass13device_kernelIN5flash19enable_sm80_to_sm89INS1_16FlashAttnBwdSm80INS1_25CollectiveMainloopBwdSm80ILi2ELi2EN4cute5tupleIJNS5_1CILi128EEES8_NS7_ILi64EEEEEENS_10bfloat16_tEfNS_4arch4Sm80ELb0ELb1ELb1ELb0ELb0ELb0ELb0ELb0ELi2ELi4ELi4ELi4ELb0EEENS1_24CollectiveEpilogueBwdGQAISA_fSD_Li256ELb0ELb0EEENS1_19SingleTileSchedulerILb0ELb0ELb0ELi128EEEEEEEEEvNT_6ParamsE$_ZN4cute3eso3ESOILb0ELb0EJNS_5tupleIJNS_1CILi1EEENS3_ILi512EEEiEEENS3_ILi4096EEENS2_IJNS2_IJiiEEENS3_ILi8192EEEEEEEEC2ERKS6_RKS7_RKSA_)
$_ZN7cutlass13device_kernelIN5flash19enable_sm80_to_sm89INS1_16FlashAttnBwdSm80INS1_25CollectiveMainloopBwdSm80ILi2ELi2EN4cute5tupleIJNS5_1CILi128EEES8_NS7_ILi64EEEEEENS_10bfloat16_tEfNS_4arch4Sm80ELb0ELb1ELb1ELb0ELb0ELb0ELb0ELb0ELi2ELi4ELi4ELi4ELb0EEENS1_24CollectiveEpilogueBwdGQAISA_fSD_Li256ELb0ELb0EEENS1_19SingleTileSchedulerILb0ELb0ELb0ELi128EEEEEEEEEvNT_6ParamsE$_ZN4cute3eso3ESOILb0ELb0EJNS_5tupleIJNS_1CILi1EEENS3_ILi512EEEiEEENS3_ILi4096EEENS2_IJNS2_IJiiEEENS3_ILi8192EEEEEEEEC2ERKS6_RKS7_RKSA_:
        /* <DEDUP_REMOVED lines=9> */
[----:B------:R-:W-:Y:S05]  /*5530*/  RET.REL.NODEC R8 `(_ZN7cutlass13device_kernelIN5flash19enable_sm80_to_sm89INS1_16FlashAttnBwdSm80INS1_25CollectiveMainloopBwdSm80ILi2ELi2EN4cute5tupleIJNS5_1CILi128EEES8_NS7_ILi64EEEEEENS_10bfloat16_tEfNS_4arch4Sm80ELb0ELb1ELb1ELb0ELb0ELb0ELb0ELb0ELi2ELi4ELi4ELi4ELb0EEENS1_24CollectiveEpilogueBwdGQAISA_fSD_Li256ELb0ELb0EEENS1_19SingleTileSchedulerILb0ELb0ELb0ELi128EEEEEEEEEvNT_6ParamsE) ;  /* 0xffffaac008007950 */ /* 0x000fea0003c3ffff */
        .type           $_ZN7cutlass13device_kernelIN5flash19enable_sm80_to_sm89INS1_16FlashAttnBwdSm80INS1_25CollectiveMainloopBwdSm80ILi2ELi2EN4cute5tupleIJNS5_1CILi128EEES8_NS7_ILi64EEEEEENS_10bfloat16_tEfNS_4arch4Sm80ELb0ELb1ELb1ELb0ELb0ELb0ELb0ELb0ELi2ELi4ELi4ELi4ELb0EEENS1_24CollectiveEpilogueBwdGQAISA_fSD_Li256ELb0ELb0EEENS1_19SingleTileSchedulerILb0ELb0ELb0ELi128EEEEEEEEEvNT_6ParamsE$_ZN4cute3eso3ESOILb0ELb0EJNS_5tupleIJNS_1CILi1EEENS3_ILi512EEEiEEENS3_ILi4096EEENS2_IJiiEEEEEC2ERKS6_RKS7_RKS8_,@function
        .size           $_ZN7cutlass13device_kernelIN5flash19enable_sm80_to_sm89INS1_16FlashAttnBwdSm80INS1_25CollectiveMainloopBwdSm80ILi2ELi2EN4cute5tupleIJNS5_1CILi128EEES8_NS7_ILi64EEEEEENS_10bfloat16_tEfNS_4arch4Sm80ELb0ELb1ELb1ELb0ELb0ELb0ELb0ELb0ELi2ELi4ELi4ELi4ELb0EEENS1_24CollectiveEpilogueBwdGQAISA_fSD_Li256ELb0ELb0EEENS1_19SingleTileSchedulerILb0ELb0ELb0ELi128EEEEEEEEEvNT_6ParamsE$_ZN4cute3eso3ESOILb0ELb0EJNS_5tupleIJNS_1CILi1EEENS3_ILi512EEEiEEENS3_ILi4096EEENS2_IJiiEEEEEC2ERKS6_RKS7_RKS8_,($_ZN7cutlass13device_kernelIN5flash19enable_sm80_to_sm89INS1_16FlashAttnBwdSm80INS1_25CollectiveMainloopBwdSm80ILi2ELi2EN4cute5tupleIJNS5_1CILi128EEES8_NS7_ILi64EEEEEENS_10bfloat16_tEfNS_4arch4Sm80ELb0ELb1ELb1ELb0ELb0ELb0ELb0ELb0ELi2ELi4ELi4ELi4ELb0EEENS1_24CollectiveEpilogueBwdGQAISA_fSD_Li256ELb0ELb0EEENS1_19SingleTileSchedulerILb0ELb0ELb0ELi128EEEEEEEEEvNT_6ParamsE$_ZN4cute3eso3ESOILb0ELb0EJNS_5tupleIJNS_1CILi1EEEiEEENS3_ILi1024EEENS2_IJiiEEEEEC2ERKS5_RKS6_RKS7_ - $_ZN7cutlass13device_kernelIN5flash19enable_sm80_to_sm89INS1_16FlashAttnBwdSm80INS1_25CollectiveMainloopBwdSm80ILi2ELi2EN4cute5tupleIJNS5_1CILi128EEES8_NS7_ILi64EEEEEENS_10bfloat16_tEfNS_4arch4Sm80ELb0ELb1ELb1ELb0ELb0ELb0ELb0ELb0ELi2ELi4ELi4ELi4ELb0EEENS1_24CollectiveEpilogueBwdGQAISA_fSD_Li256ELb0ELb0EEENS1_19SingleTileSchedulerILb0ELb0ELb0ELi128EEEEEEEEEvNT_6ParamsE$_ZN4cute3eso3ESOILb0ELb0EJNS_5tupleIJNS_1CILi1EEENS3_ILi512EEEiEEENS3_ILi4096EEENS2_IJiiEEEEEC2ERKS6_RKS7_RKS8_)
$_ZN7cutlass13device_kernelIN5flash19enable_sm80_to_sm89INS1_16FlashAttnBwdSm80INS1_25CollectiveMainloopBwdSm80ILi2ELi2EN4cute5tupleIJNS5_1CILi128EEES8_NS7_ILi64EEEEEENS_10bfloat16_tEfNS_4arch4Sm80ELb0ELb1ELb1ELb0ELb0ELb0ELb0ELb0ELi2ELi4ELi4ELi4ELb0EEENS1_24CollectiveEpilogueBwdGQAISA_fSD_Li256ELb0ELb0EEENS1_19SingleTileSchedulerILb0ELb0ELb0ELi128EEEEEEEEEvNT_6ParamsE$_ZN4cute3eso3ESOILb0ELb0EJNS_5tupleIJNS_1CILi1EEENS3_ILi512EEEiEEENS3_ILi4096EEENS2_IJiiEEEEEC2ERKS6_RKS7_RKS8_:
        /* <DEDUP_REMOVED lines=8> */
[----:B------:R-:W-:Y:S05]  /*55c0*/  RET.REL.NODEC R4 `(_ZN7cutlass13device_kernelIN5flash19enable_sm80_to_sm89INS1_16FlashAttnBwdSm80INS1_25CollectiveMainloopBwdSm80ILi2ELi2EN4cute5tupleIJNS5_1CILi128EEES8_NS7_ILi64EEEEEENS_10bfloat16_tEfNS_4arch4Sm80ELb0ELb1ELb1ELb0ELb0ELb0ELb0ELb0ELi2ELi4ELi4ELi4ELb0EEENS1_24CollectiveEpilogueBwdGQAISA_fSD_Li256ELb0ELb0EEENS1_19SingleTileSchedulerILb0ELb0ELb0ELi128EEEEEEEEEvNT_6ParamsE) ;  /* 0xffffaa3004007950 */ /* 0x000fea0003c3ffff */
        .type           $_ZN7cutlass13device_kernelIN5flash19enable_sm80_to_sm89INS1_16FlashAttnBwdSm80INS1_25CollectiveMainloopBwdSm80ILi2ELi2EN4cute5tupleIJNS5_1CILi128EEES8_NS7_ILi64EEEEEENS_10bfloat16_tEfNS_4arch4Sm80ELb0ELb1ELb1ELb0ELb0ELb0ELb0ELb0ELi2ELi4ELi4ELi4ELb0EEENS1_24CollectiveEpilogueBwdGQAISA_fSD_Li256ELb0ELb0EEENS1_19SingleTileSchedulerILb0ELb0ELb0ELi128EEEEEEEEEvNT_6ParamsE$_ZN4cute3eso3ESOILb0ELb0EJNS_5tupleIJNS_1CILi1EEEiEEENS3_ILi1024EEENS2_IJiiEEEEEC2ERKS5_RKS6_RKS7_,@function
        .size           $_ZN7cutlass13device_kernelIN5flash19enable_sm80_to_sm89INS1_16FlashAttnBwdSm80INS1_25CollectiveMainloopBwdSm80ILi2ELi2EN4cute5tupleIJNS5_1CILi128EEES8_NS7_ILi64EEEEEENS_10bfloat16_tEfNS_4arch4Sm80ELb0ELb1ELb1ELb0ELb0ELb0ELb0ELb0ELi2ELi4ELi4ELi4ELb0EEENS1_24CollectiveEpilogueBwdGQAISA_fSD_Li256ELb0ELb0EEENS1_19SingleTileSchedulerILb0ELb0ELb0ELi128EEEEEEEEEvNT_6ParamsE$_ZN4cute3eso3ESOILb0ELb0EJNS_5tupleIJNS_1CILi1EEEiEEENS3_ILi1024EEENS2_IJiiEEEEEC2ERKS5_RKS6_RKS7_,($_ZN7cutlass13device_kernelIN5flash19enable_sm80_to_sm89INS1_16FlashAttnBwdSm80INS1_25CollectiveMainloopBwdSm80ILi2ELi2EN4cute5tupleIJNS5_1CILi128EEES8_NS7_ILi64EEEEEENS_10bfloat16_tEfNS_4arch4Sm80ELb0ELb1ELb1ELb0ELb0ELb0ELb0ELb0ELi2ELi4ELi4ELi4ELb0EEENS1_24CollectiveEpilogueBwdGQAISA_fSD_Li256ELb0ELb0EEENS1_19SingleTileSchedulerILb0ELb0ELb0ELi128EEEEEEEEEvNT_6ParamsE$_ZN4cute3eso3ESOILb0ELb0EJNS_5tupleIJiNS_1CILi512EEEEEENS2_IJiiEEENS3_ILi1024EEEEEC2ERKS5_RKS6_RKS7_ - $_ZN7cutlass13device_kernelIN5flash19enable_sm80_to_sm89INS1_16FlashAttnBwdSm80INS1_25CollectiveMainloopBwdSm80ILi2ELi2EN4cute5tupleIJNS5_1CILi128EEES8_NS7_ILi64EEEEEENS_10bfloat16_tEfNS_4arch4Sm80ELb0ELb1ELb1ELb0ELb0ELb0ELb0ELb0ELi2ELi4ELi4ELi4ELb0EEENS1_24CollectiveEpilogueBwdGQAISA_fSD_Li256ELb0ELb0EEENS1_19SingleTileSchedulerILb0ELb0ELb0ELi128EEEEEEEEEvNT_6ParamsE$_ZN4cute3eso3ESOILb0ELb0EJNS_5tupleIJNS_1CILi1EEEiEEENS3_ILi1024EEENS2_IJiiEEEEEC2ERKS5_RKS6_RKS7_)
$_ZN7cutlass13device_kernelIN5flash19enable_sm80_to_sm89INS1_16FlashAttnBwdSm80INS1_25CollectiveMainloopBwdSm80ILi2ELi2EN4cute5tupleIJNS5_1CILi128EEES8_NS7_ILi64EEEEEENS_10bfloat16_tEfNS_4arch4Sm80ELb0ELb1ELb1ELb0ELb0ELb0ELb0ELb0ELi2ELi4ELi4ELi4ELb0EEENS1_24CollectiveEpilogueBwdGQAISA_fSD_Li256ELb0ELb0EEENS1_19SingleTileSchedulerILb0ELb0ELb0ELi128EEEEEEEEEvNT_6ParamsE$_ZN4cute3eso3ESOILb0ELb0EJNS_5tupleIJNS_1CILi1EEEiEEENS3_ILi1024EEENS2_IJiiEEEEEC2ERKS5_RKS6_RKS7_:
        /* <DEDUP_REMOVED lines=9> */
        .type           $_ZN7cutlass13device_kernelIN5flash19enable_sm80_to_sm89INS1_16FlashAttnBwdSm80INS1_25CollectiveMainloopBwdSm80ILi2ELi2EN4cute5tupleIJNS5_1CILi128EEES8_NS7_ILi64EEEEEENS_10bfloat16_tEfNS_4arch4Sm80ELb0ELb1ELb1ELb0ELb0ELb0ELb0ELb0ELi2ELi4ELi4ELi4ELb0EEENS1_24CollectiveEpilogueBwdGQAISA_fSD_Li256ELb0ELb0EEENS1_19SingleTileSchedulerILb0ELb0ELb0ELi128EEEEEEEEEvNT_6ParamsE$_ZN4cute3eso3ESOILb0ELb0EJNS_5tupleIJiNS_1CILi512EEEEEENS2_IJiiEEENS3_ILi1024EEEEEC2ERKS5_RKS6_RKS7_,@function
        .size           $_ZN7cutlass13device_kernelIN5flash19enable_sm80_to_sm89INS1_16FlashAttnBwdSm80INS1_25CollectiveMainloopBwdSm80ILi2ELi2EN4cute5tupleIJNS5_1CILi128EEES8_NS7_ILi64EEEEEENS_10bfloat16_tEfNS_4arch4Sm80ELb0ELb1ELb1ELb0ELb0ELb0ELb0ELb0ELi2ELi4ELi4ELi4ELb0EEENS1_24CollectiveEpilogueBwdGQAISA_fSD_Li256ELb0ELb0EEENS1_19SingleTileSchedulerILb0ELb0ELb0ELi128EEEEEEEEEvNT_6ParamsE$_ZN4cute3eso3ESOILb0ELb0EJNS_5tupleIJiNS_1CILi512EEEEEENS2_IJiiEEENS3_ILi1024EEEEEC2ERKS5_RKS6_RKS7_,($_ZN7cutlass13device_kernelIN5flash19enable_sm80_to_sm89INS1_16FlashAttnBwdSm80INS1_25CollectiveMainloopBwdSm80ILi2ELi2EN4cute5tupleIJNS5_1CILi128EEES8_NS7_ILi64EEEEEENS_10bfloat16_tEfNS_4arch4Sm80ELb0ELb1ELb1ELb0ELb0ELb0ELb0ELb0ELi2ELi4ELi4ELi4ELb0EEENS1_24CollectiveEpilogueBwdGQAISA_fSD_Li256ELb0ELb0EEENS1_19SingleTileSchedulerILb0ELb0ELb0ELi128EEEEEEEEEvNT_6ParamsE$_ZN4cute3eso3ESOILb0ELb0EJNS_5tupleIJiiEEEiNS_1CILi0EEEEEC2ERKS3_RKiRKS5_ - $_ZN7cutlass13device_kernelIN5flash19enable_sm80_to_sm89INS1_16FlashAttnBwdSm80INS1_25CollectiveMainloopBwdSm80ILi2ELi2EN4cute5tupleIJNS5_1CILi128EEES8_NS7_ILi64EEEEEENS_10bfloat16_tEfNS_4arch4Sm80ELb0ELb1ELb1ELb0ELb0ELb0ELb0ELb0ELi2ELi4ELi4ELi4ELb0EEENS1_24CollectiveEpilogueBwdGQAISA_fSD_Li256ELb0ELb0EEENS1_19SingleTileSchedulerILb0ELb0ELb0ELi128EEEEEEEEEvNT_6ParamsE$_ZN4cute3eso3ESOILb0ELb0EJNS_5tupleIJiNS_1CILi512EEEEEENS2_IJiiEEENS3_ILi1024EEEEEC2ERKS5_RKS6_RKS7_)
$_ZN7cutlass13device_kernelIN5flash19enable_sm80_to_sm89INS1_16FlashAttnBwdSm80INS1_25CollectiveMainloopBwdSm80ILi2ELi2EN4cute5tupleIJNS5_1CILi128EEES8_NS7_ILi64EEEEEENS_10bfloat16_tEfNS_4arch4Sm80ELb0ELb1ELb1ELb0ELb0ELb0ELb0ELb0ELi2ELi4ELi4ELi4ELb0EEENS1_24CollectiveEpilogueBwdGQAISA_fSD_Li256ELb0ELb0EEENS1_19SingleTileSchedulerILb0ELb0ELb0ELi128EEEEEEEEEvNT_6ParamsE$_ZN4cute3eso3ESOILb0ELb0EJNS_5tupleIJiNS_1CILi512EEEEEENS2_IJiiEEENS3_ILi1024EEEEEC2ERKS5_RKS6_RKS7_:
        /* <DEDUP_REMOVED lines=9> */
        .type           $_ZN7cutlass13device_kernelIN5flash19enable_sm80_to_sm89INS1_16FlashAttnBwdSm80INS1_25CollectiveMainloopBwdSm80ILi2ELi2EN4cute5tupleIJNS5_1CILi128EEES8_NS7_ILi64EEEEEENS_10bfloat16_tEfNS_4arch4Sm80ELb0ELb1ELb1ELb0ELb0ELb0ELb0ELb0ELi2ELi4ELi4ELi4ELb0EEENS1_24CollectiveEpilogueBwdGQAISA_fSD_Li256ELb0ELb0EEENS1_19SingleTileSchedulerILb0ELb0ELb0ELi128EEEEEEEEEvNT_6ParamsE$_ZN4cute3eso3ESOILb0ELb0EJNS_5tupleIJiiEEEiNS_1CILi0EEEEEC2ERKS3_RKiRKS5_,@function
        .size           $_ZN7cutlass13device_kernelIN5flash19enable_sm80_to_sm89INS1_16FlashAttnBwdSm80INS1_25CollectiveMainloopBwdSm80ILi2ELi2EN4cute5tupleIJNS5_1CILi128EEES8_NS7_ILi64EEEEEENS_10bfloat16_tEfNS_4arch4Sm80ELb0ELb1ELb1ELb0ELb0ELb0ELb0ELb0ELi2ELi4ELi4ELi4ELb0EEENS1_24CollectiveEpilogueBwdGQAISA_fSD_Li256ELb0ELb0EEENS1_19SingleTileSchedulerILb0ELb0ELb0ELi128EEEEEEEEEvNT_6ParamsE$_ZN4cute3eso3ESOILb0ELb0EJNS_5tupleIJiiEEEiNS_1CILi0EEEEEC2ERKS3_RKiRKS5_,($_ZN7cutlass13device_kernelIN5flash19enable_sm80_to_sm89INS1_16FlashAttnBwdSm80INS1_25CollectiveMainloopBwdSm80ILi2ELi2EN4cute5tupleIJNS5_1CILi128EEES8_NS7_ILi64EEEEEENS_10bfloat16_tEfNS_4arch4Sm80ELb0ELb1ELb1ELb0ELb0ELb0ELb0ELb0ELi2ELi4ELi4ELi4ELb0EEENS1_24CollectiveEpilogueBwdGQAISA_fSD_Li256ELb0ELb0EEENS1_19SingleTileSchedulerILb0ELb0ELb0ELi128EEEEEEEEEvNT_6ParamsE$_ZN4cute3eso3ESOILb0ELb0EJNS_6LayoutINS_5tupleIJNS3_IJNS3_IJNS_1CILi8EEENS4_ILi1EEEEEES6_EEENS3_IJNS3_IJS6_S6_EEENS4_ILi2EEEEEEEEENS3_IJNS3_IJNS3_IJS6_NS4_ILi0EEEEEESD_EEENS3_IJNS3_IJSD_SD_EEEiEEEEEEEENS_10ViewEngineINS_8smem_ptrIPN7cutlass10bfloat16_tEEEEEEEC2ERKSJ_RKSQ_ - $_ZN7cutlass13device_kernelIN5flash19enable_sm80_to_sm89INS1_16FlashAttnBwdSm80INS1_25CollectiveMainloopBwdSm80ILi2ELi2EN4cute5tupleIJNS5_1CILi128EEES8_NS7_ILi64EEEEEENS_10bfloat16_tEfNS_4arch4Sm80ELb0ELb1ELb1ELb0ELb0ELb0ELb0ELb0ELi2ELi4ELi4ELi4ELb0EEENS1_24CollectiveEpilogueBwdGQAISA_fSD_Li256ELb0ELb0EEENS1_19SingleTileSchedulerILb0ELb0ELb0ELi128EEEEEEEEEvNT_6ParamsE$_ZN4cute3eso3ESOILb0ELb0EJNS_5tupleIJiiEEEiNS_1CILi0EEEEEC2ERKS3_RKiRKS5_)
$_ZN7cutlass13device_kernelIN5flash19enable_sm80_to_sm89INS1_16FlashAttnBwdSm80INS1_25CollectiveMainloopBwdSm80ILi2ELi2EN4cute5tupleIJNS5_1CILi128EEES8_NS7_ILi64EEEEEENS_10bfloat16_tEfNS_4arch4Sm80ELb0ELb1ELb1ELb0ELb0ELb0ELb0ELb0ELi2ELi4ELi4ELi4ELb0EEENS1_24CollectiveEpilogueBwdGQAISA_fSD_Li256ELb0ELb0EEENS1_19SingleTileSchedulerILb0ELb0ELb0ELi128EEEEEEEEEvNT_6ParamsE$_ZN4cute3eso3ESOILb0ELb0EJNS_5tupleIJiiEEEiNS_1CILi0EEEEEC2ERKS3_RKiRKS5_:
        /* <DEDUP_REMOVED lines=8> */
[----:B------:R-:W-:Y:S05]  /*5770*/  RET.REL.NODEC R76 `(_ZN7cutlass13device_kernelIN5flash19enable_sm80_to_sm89INS1_16FlashAttnBwdSm80INS1_25CollectiveMainloopBwdSm80ILi2ELi2EN4cute5tupleIJNS5_1CILi128EEES8_NS7_ILi64EEEEEENS_10bfloat16_tEfNS_4arch4Sm80ELb0ELb1ELb1ELb0ELb0ELb0ELb0ELb0ELi2ELi4ELi4ELi4ELb0EEENS1_24CollectiveEpilogueBwdGQAISA_fSD_Li256ELb0ELb0EEENS1_19SingleTileSchedulerILb0ELb0ELb0ELi128EEEEEEEEEvNT_6ParamsE) ;  /* 0xffffa8804c007950 */ /* 0x000fea0003c3ffff */
        .type           $_ZN7cutlass13device_kernelIN5flash19enable_sm80_to_sm89INS1_16FlashAttnBwdSm80INS1_25CollectiveMainloopBwdSm80ILi2ELi2EN4cute5tupleIJNS5_1CILi128EEES8_NS7_ILi64EEEEEENS_10bfloat16_tEfNS_4arch4Sm80ELb0ELb1ELb1ELb0ELb0ELb0ELb0ELb0ELi2ELi4ELi4ELi4ELb0EEENS1_24CollectiveEpilogueBwdGQAISA_fSD_Li256ELb0ELb0EEENS1_19SingleTileSchedulerILb0ELb0ELb0ELi128EEEEEEEEEvNT_6ParamsE$_ZN4cute3eso3ESOILb0ELb0EJNS_6LayoutINS_5tupleIJNS3_IJNS3_IJNS_1CILi8EEENS4_ILi1EEEEEES6_EEENS3_IJNS3_IJS6_S6_EEENS4_ILi2EEEEEEEEENS3_IJNS3_IJNS3_IJS6_NS4_ILi0EEEEEESD_EEENS3_IJNS3_IJSD_SD_EEEiEEEEEEEENS_10ViewEngineINS_8smem_ptrIPN7cutlass10bfloat16_tEEEEEEEC2ERKSJ_RKSQ_,@function
        .size           $_ZN7cutlass13device_kernelIN5flash19enable_sm80_to_sm89INS1_16FlashAttnBwdSm80INS1_25CollectiveMainloopBwdSm80ILi2ELi2EN4cute5tupleIJNS5_1CILi128EEES8_NS7_ILi64EEEEEENS_10bfloat16_tEfNS_4arch4Sm80ELb0ELb1ELb1ELb0ELb0ELb0ELb0ELb0ELi2ELi4ELi4ELi4ELb0EEENS1_24CollectiveEpilogueBwdGQAISA_fSD_Li256ELb0ELb0EEENS1_19SingleTileSchedulerILb0ELb0ELb0ELi128EEEEEEEEEvNT_6ParamsE$_ZN4cute3eso3ESOILb0ELb0EJNS_6LayoutINS_5tupleIJNS3_IJNS3_IJNS_1CILi8EEENS4_ILi1EEEEEES6_EEENS3_IJNS3_IJS6_S6_EEENS4_ILi2EEEEEEEEENS3_IJNS3_IJNS3_IJS6_NS4_ILi0EEEEEESD_EEENS3_IJNS3_IJSD_SD_EEEiEEEEEEEENS_10ViewEngineINS_8smem_ptrIPN7cutlass10bfloat16_tEEEEEEEC2ERKSJ_RKSQ_,($_ZN7cutlass13device_kernelIN5flash19enable_sm80_to_sm89INS1_16FlashAttnBwdSm80INS1_25CollectiveMainloopBwdSm80ILi2ELi2EN4cute5tupleIJNS5_1CILi128EEES8_NS7_ILi64EEEEEENS_10bfloat16_tEfNS_4arch4Sm80ELb0ELb1ELb1ELb0ELb0ELb0ELb0ELb0ELi2ELi4ELi4ELi4ELb0EEENS1_24CollectiveEpilogueBwdGQAISA_fSD_Li256ELb0ELb0EEENS1_19SingleTileSchedulerILb0ELb0ELb0ELi128EEEEEEEEEvNT_6ParamsE$_ZN4cute3eso3ESOILb0ELb0EJNS_6LayoutINS_5tupleIJNS3_IJNS_1CILi1EEENS3_IJS5_NS4_ILi2EEES6_EEEEEES6_NS3_IJS6_S6_EEEEEENS3_IJNS3_IJNS4_ILi0EEENS3_IJS5_NS4_ILi256EEEiEEEEEENS4_ILi2048EEENS3_IJiNS4_ILi4096EEEEEEEEEEENS_10ViewEngineINS_8smem_ptrIPjEEEEEEC2ERKSJ_RKSO_ - $_ZN7cutlass13device_kernelIN5flash19enable_sm80_to_sm89INS1_16FlashAttnBwdSm80INS1_25CollectiveMainloopBwdSm80ILi2ELi2EN4cute5tupleIJNS5_1CILi128EEES8_NS7_ILi64EEEEEENS_10bfloat16_tEfNS_4arch4Sm80ELb0ELb1ELb1ELb0ELb0ELb0ELb0ELb0ELi2ELi4ELi4ELi4ELb0EEENS1_24CollectiveEpilogueBwdGQAISA_fSD_Li256ELb0ELb0EEENS1_19SingleTileSchedulerILb0ELb0ELb0ELi128EEEEEEEEEvNT_6ParamsE$_ZN4cute3eso3ESOILb0ELb0EJNS_6LayoutINS_5tupleIJNS3_IJNS3_IJNS_1CILi8EEENS4_ILi1EEEEEES6_EEENS3_IJNS3_IJS6_S6_EEENS4_ILi2EEEEEEEEENS3_IJNS3_IJNS3_IJS6_NS4_ILi0EEEEEESD_EEENS3_IJNS3_IJSD_SD_EEEiEEEEEEEENS_10ViewEngineINS_8smem_ptrIPN7cutlass10bfloat16_tEEEEEEEC2ERKSJ_RKSQ_)
$_ZN7cutlass13device_kernelIN5flash19enable_sm80_to_sm89INS1_16FlashAttnBwdSm80INS1_25CollectiveMainloopBwdSm80ILi2ELi2EN4cute5tupleIJNS5_1CILi128EEES8_NS7_ILi64EEEEEENS_10bfloat16_tEfNS_4arch4Sm80ELb0ELb1ELb1ELb0ELb0ELb0ELb0ELb0ELi2ELi4ELi4ELi4ELb0EEENS1_24CollectiveEpilogueBwdGQAISA_fSD_Li256ELb0ELb0EEENS1_19SingleTileSchedulerILb0ELb0ELb0ELi128EEEEEEEEEvNT_6ParamsE$_ZN4cute3eso3ESOILb0ELb0EJNS_6LayoutINS_5tupleIJNS3_IJNS3_IJNS_1CILi8EEENS4_ILi1EEEEEES6_EEENS3_IJNS3_IJS6_S6_EEENS4_ILi2EEEEEEEEENS3_IJNS3_IJNS3_IJS6_NS4_ILi0EEEEEESD_EEENS3_IJNS3_IJSD_SD_EEEiEEEEEEEENS_10ViewEngineINS_8smem_ptrIPN7cutlass10bfloat16_tEEEEEEEC2ERKSJ_RKSQ_:
[----:B------:R-:W-:Y:S02]  /*5780*/  IADD3 R3, R67, -c[0x0][0x20], RZ ;  /* 0x8000080043037a10 */ /* 0x000fe40007ffe0ff */
[----:B------:R-:W-:-:S03]  /*5790*/  IADD3 R2, R59, -c[0x0][0x20], RZ ;  /* 0x800008003b027a10 */ /* 0x000fc60007ffe0ff */
[----:B------:R1:W-:Y:S04]  /*57a0*/  STL [R3], R6 ;  /* 0x0000000603007387 */ /* 0x0003e80000100800 */
[----:B------:R-:W2:Y:S01]  /*57b0*/  LDL.64 R8, [R2] ;  /* 0x0000000002087983 */ /* 0x000ea20000100a00 */
[----:B------:R-:W-:-:S03]  /*57c0*/  IMAD.MOV.U32 R5, RZ, RZ, 0x0 ;  /* 0x00000000ff057424 */ /* 0x000fc600078e00ff */
[----:B--2---:R1:W-:Y:S01]  /*57d0*/  STL.64 [R3+0x8], R8 ;  /* 0x0000080803007387 */ /* 0x0043e20000100a00 */
[----:B------:R-:W-:Y:S05]  /*57e0*/  RET.REL.NODEC R4 `(_ZN7cutlass13device_kernelIN5flash19enable_sm80_to_sm89INS1_16FlashAttnBwdSm80INS1_25CollectiveMainloopBwdSm80ILi2ELi2EN4cute5tupleIJNS5_1CILi128EEES8_NS7_ILi64EEEEEENS_10bfloat16_tEfNS_4arch4Sm80ELb0ELb1ELb1ELb0ELb0ELb0ELb0ELb0ELi2ELi4ELi4ELi4ELb0EEENS1_24CollectiveEpilogueBwdGQAISA_fSD_Li256ELb0ELb0EEENS1_19SingleTileSchedulerILb0ELb0ELb0ELi128EEEEEEEEEvNT_6ParamsE) ;  /* 0xffffa81004007950 */ /* 0x000fea0003c3ffff */
        .type           $_ZN7cutlass13device_kernelIN5flash19enable_sm80_to_sm89INS1_16FlashAttnBwdSm80INS1_25CollectiveMainloopBwdSm80ILi2ELi2EN4cute5tupleIJNS5_1CILi128EEES8_NS7_ILi64EEEEEENS_10bfloat16_tEfNS_4arch4Sm80ELb0ELb1ELb1ELb0ELb0ELb0ELb0ELb0ELi2ELi4ELi4ELi4ELb0EEENS1_24CollectiveEpilogueBwdGQAISA_fSD_Li256ELb0ELb0EEENS1_19SingleTileSchedulerILb0ELb0ELb0ELi128EEEEEEEEEvNT_6ParamsE$_ZN4cute3eso3ESOILb0ELb0EJNS_6LayoutINS_5tupleIJNS3_IJNS_1CILi1EEENS3_IJS5_NS4_ILi2EEES6_EEEEEES6_NS3_IJS6_S6_EEEEEENS3_IJNS3_IJNS4_ILi0EEENS3_IJS5_NS4_ILi256EEEiEEEEEENS4_ILi2048EEENS3_IJiNS4_ILi4096EEEEEEEEEEENS_10ViewEngineINS_8smem_ptrIPjEEEEEEC2ERKSJ_RKSO_,@function
        .size           $_ZN7cutlass13device_kernelIN5flash19enable_sm80_to_sm89INS1_16FlashAttnBwdSm80INS1_25CollectiveMainloopBwdSm80ILi2ELi2EN4cute5tupleIJNS5_1CILi128EEES8_NS7_ILi64EEEEEENS_10bfloat16_tEfNS_4arch4Sm80ELb0ELb1ELb1ELb0ELb0ELb0ELb0ELb0ELi2ELi4ELi4ELi4ELb0EEENS1_24CollectiveEpilogueBwdGQAISA_fSD_Li256ELb0ELb0EEENS1_19SingleTileSchedulerILb0ELb0ELb0ELi128EEEEEEEEEvNT_6ParamsE$_ZN4cute3eso3ESOILb0ELb0EJNS_6LayoutINS_5tupleIJNS3_IJNS_1CILi1EEENS3_IJS5_NS4_ILi2EEES6_EEEEEES6_NS3_IJS6_S6_EEEEEENS3_IJNS3_IJNS4_ILi0EEENS3_IJS5_NS4_ILi256EEEiEEEEEENS4_ILi2048EEENS3_IJiNS4_ILi4096EEEEEEEEEEENS_10ViewEngineINS_8smem_ptrIPjEEEEEEC2ERKSJ_RKSO_,($_ZN7cutlass13device_kernelIN5flash19enable_sm80_to_sm89INS1_16FlashAttnBwdSm80INS1_25CollectiveMainloopBwdSm80ILi2ELi2EN4cute5tupleIJNS5_1CILi128EEES8_NS7_ILi64EEEEEENS_10bfloat16_tEfNS_4arch4Sm80ELb0ELb1ELb1ELb0ELb0ELb0ELb0ELb0ELi2ELi4ELi4ELi4ELb0EEENS1_24CollectiveEpilogueBwdGQAISA_fSD_Li256ELb0ELb0EEENS1_19SingleTileSchedulerILb0ELb0ELb0ELi128EEEEEEEEEvNT_6ParamsE$_ZN4cute3eso3ESOILb0ELb0EJNS_6LayoutINS_5tupleIJNS3_IJNS_1CILi2EEES5_EEENS4_ILi8EEES6_EEENS3_IJNS3_IJNS4_ILi1EEEiEEENS4_ILi1024EEENS3_IJiiEEEEEEEENS_10ViewEngineINS_8smem_ptrIPN7cutlass10bfloat16_tEEEEEEEC2ERKSE_RKSL_ - $_ZN7cutlass13device_kernelIN5flash19enable_sm80_to_sm89INS1_16FlashAttnBwdSm80INS1_25CollectiveMainloopBwdSm80ILi2ELi2EN4cute5tupleIJNS5_1CILi128EEES8_NS7_ILi64EEEEEENS_10bfloat16_tEfNS_4arch4Sm80ELb0ELb1ELb1ELb0ELb0ELb0ELb0ELb0ELi2ELi4ELi4ELi4ELb0EEENS1_24CollectiveEpilogueBwdGQAISA_fSD_Li256ELb0ELb0EEENS1_19SingleTileSchedulerILb0ELb0ELb0ELi128EEEEEEEEEvNT_6ParamsE$_ZN4cute3eso3ESOILb0ELb0EJNS_6LayoutINS_5tupleIJNS3_IJNS_1CILi1EEENS3_IJS5_NS4_ILi2EEES6_EEEEEES6_NS3_IJS6_S6_EEEEEENS3_IJNS3_IJNS4_ILi0EEENS3_IJS5_NS4_ILi256EEEiEEEEEENS4_ILi2048EEENS3_IJiNS4_ILi4096EEEEEEEEEEENS_10ViewEngineINS_8smem_ptrIPjEEEEEEC2ERKSJ_RKSO_)
$_ZN7cutlass13device_kernelIN5flash19enable_sm80_to_sm89INS1_16FlashAttnBwdSm80INS1_25CollectiveMainloopBwdSm80ILi2ELi2EN4cute5tupleIJNS5_1CILi128EEES8_NS7_ILi64EEEEEENS_10bfloat16_tEfNS_4arch4Sm80ELb0ELb1ELb1ELb0ELb0ELb0ELb0ELb0ELi2ELi4ELi4ELi4ELb0EEENS1_24CollectiveEpilogueBwdGQAISA_fSD_Li256ELb0ELb0EEENS1_19SingleTileSchedulerILb0ELb0ELb0ELi128EEEEEEEEEvNT_6ParamsE$_ZN4cute3eso3ESOILb0ELb0EJNS_6LayoutINS_5tupleIJNS3_IJNS_1CILi1EEENS3_IJS5_NS4_ILi2EEES6_EEEEEES6_NS3_IJS6_S6_EEEEEENS3_IJNS3_IJNS4_ILi0EEENS3_IJS5_NS4_ILi256EEEiEEEEEENS4_ILi2048EEENS3_IJiNS4_ILi4096EEEEEEEEEEENS_10ViewEngineINS_8smem_ptrIPjEEEEEEC2ERKSJ_RKSO_:
[----:B------:R-:W-:Y:S02]  /*57f0*/  IADD3 R5, R56, -c[0x0][0x20], RZ ;  /* 0x8000080038057a10 */ /* 0x000fe40007ffe0ff */
[----:B------:R-:W-:-:S03]  /*5800*/  IADD3 R6, R41, -c[0x0][0x20], RZ ;  /* 0x8000080029067a10 */ /* 0x000fc60007ffe0ff */
[----:B------:R1:W-:Y:S04]  /*5810*/  STL.64 [R5], R2 ;  /* 0x0000000205007387 */ /* 0x0003e80000100a00 */
[----:B------:R-:W2:Y:S01]  /*5820*/  LDL.64 R8, [R6] ;  /* 0x0000000006087983 */ /* 0x000ea20000100a00 */
[----:B------:R-:W-:Y:S02]  /*5830*/  IMAD.MOV.U32 R10, RZ, RZ, R4 ;  /* 0x000000ffff0a7224 */ /* 0x000fe400078e0004 */
[----:B------:R-:W-:Y:S01]  /*5840*/  IMAD.MOV.U32 R11, RZ, RZ, 0x0 ;  /* 0x00000000ff0b7424 */ /* 0x000fe200078e00ff */
[----:B--2---:R1:W-:Y:S03]  /*5850*/  STL.64 [R5+0x8], R8 ;  /* 0x0000080805007387 */ /* 0x0043e60000100a00 */
[----:B------:R-:W-:Y:S05]  /*5860*/  RET.REL.NODEC R10 `(_ZN7cutlass13device_kernelIN5flash19enable_sm80_to_sm89INS1_16FlashAttnBwdSm80INS1_25CollectiveMainloopBwdSm80ILi2ELi2EN4cute5tupleIJNS5_1CILi128EEES8_NS7_ILi64EEEEEENS_10bfloat16_tEfNS_4arch4Sm80ELb0ELb1ELb1ELb0ELb0ELb0ELb0ELb0ELi2ELi4ELi4ELi4ELb0EEENS1_24CollectiveEpilogueBwdGQAISA_fSD_Li256ELb0ELb0EEENS1_19SingleTileSchedulerILb0ELb0ELb0ELi128EEEEEEEEEvNT_6ParamsE) ;  /* 0xffffa7900a007950 */ /* 0x000fea0003c3ffff */
        .type           $_ZN7cutlass13device_kernelIN5flash19enable_sm80_to_sm89INS1_16FlashAttnBwdSm80INS1_25CollectiveMainloopBwdSm80ILi2ELi2EN4cute5tupleIJNS5_1CILi128EEES8_NS7_ILi64EEEEEENS_10bfloat16_tEfNS_4arch4Sm80ELb0ELb1ELb1ELb0ELb0ELb0ELb0ELb0ELi2ELi4ELi4ELi4ELb0EEENS1_24CollectiveEpilogueBwdGQAISA_fSD_Li256ELb0ELb0EEENS1_19SingleTileSchedulerILb0ELb0ELb0ELi128EEEEEEEEEvNT_6ParamsE$_ZN4cute3eso3ESOILb0ELb0EJNS_6LayoutINS_5tupleIJNS3_IJNS_1CILi2EEES5_EEENS4_ILi8EEES6_EEENS3_IJNS3_IJNS4_ILi1EEEiEEENS4_ILi1024EEENS3_IJiiEEEEEEEENS_10ViewEngineINS_8smem_ptrIPN7cutlass10bfloat16_tEEEEEEEC2ERKSE_RKSL_,@function
        .size           $_ZN7cutlass13device_kernelIN5flash19enable_sm80_to_sm89INS1_16FlashAttnBwdSm80INS1_25CollectiveMainloopBwdSm80ILi2ELi2EN4cute5tupleIJNS5_1CILi128EEES8_NS7_ILi64EEEEEENS_10bfloat16_tEfNS_4arch4Sm80ELb0ELb1ELb1ELb0ELb0ELb0ELb0ELb0ELi2ELi4ELi4ELi4ELb0EEENS1_24CollectiveEpilogueBwdGQAISA_fSD_Li256ELb0ELb0EEENS1_19SingleTileSchedulerILb0ELb0ELb0ELi128EEEEEEEEEvNT_6ParamsE$_ZN4cute3eso3ESOILb0ELb0EJNS_6LayoutINS_5tupleIJNS3_IJNS_1CILi2EEES5_EEENS4_ILi8EEES6_EEENS3_IJNS3_IJNS4_ILi1EEEiEEENS4_ILi1024EEENS3_IJiiEEEEEEEENS_10ViewEngineINS_8smem_ptrIPN7cutlass10bfloat16_tEEEEEEEC2ERKSE_RKSL_,($_ZN7cutlass13device_kernelIN5flash19enable_sm80_to_sm89INS1_16FlashAttnBwdSm80INS1_25CollectiveMainloopBwdSm80ILi2ELi2EN4cute5tupleIJNS5_1CILi128EEES8_NS7_ILi64EEEEEENS_10bfloat16_tEfNS_4arch4Sm80ELb0ELb1ELb1ELb0ELb0ELb0ELb0ELb0ELi2ELi4ELi4ELi4ELb0EEENS1_24CollectiveEpilogueBwdGQAISA_fSD_Li256ELb0ELb0EEENS1_19SingleTileSchedulerILb0ELb0ELb0ELi128EEEEEEEEEvNT_6ParamsE$_ZN4cute3eso3ESOILb0ELb0EJNS_6LayoutINS_5tupleIJNS3_IJNS_1CILi2EEES5_EEENS4_ILi8EEES6_EEENS3_IJNS3_IJNS4_ILi1EEEiEEENS4_ILi1024EEENS3_IJiiEEEEEEEEjEEC2ERKSE_RKj - $_ZN7cutlass13device_kernelIN5flash19enable_sm80_to_sm89INS1_16FlashAttnBwdSm80INS1_25CollectiveMainloopBwdSm80ILi2ELi2EN4cute5tupleIJNS5_1CILi128EEES8_NS7_ILi64EEEEEENS_10bfloat16_tEfNS_4arch4Sm80ELb0ELb1ELb1ELb0ELb0ELb0ELb0ELb0ELi2ELi4ELi4ELi4ELb0EEENS1_24CollectiveEpilogueBwdGQAISA_fSD_Li256ELb0ELb0EEENS1_19SingleTileSchedulerILb0ELb0ELb0ELi128EEEEEEEEEvNT_6ParamsE$_ZN4cute3eso3ESOILb0ELb0EJNS_6LayoutINS_5tupleIJNS3_IJNS_1CILi2EEES5_EEENS4_ILi8EEES6_EEENS3_IJNS3_IJNS4_ILi1EEEiEEENS4_ILi1024EEENS3_IJiiEEEEEEEENS_10ViewEngineINS_8smem_ptrIPN7cutlass10bfloat16_tEEEEEEEC2ERKSE_RKSL_)
$_ZN7cutlass13device_kernelIN5flash19enable_sm80_to_sm89INS1_16FlashAttnBwdSm80INS1_25CollectiveMainloopBwdSm80ILi2ELi2EN4cute5tupleIJNS5_1CILi128EEES8_NS7_ILi64EEEEEENS_10bfloat16_tEfNS_4arch4Sm80ELb0ELb1ELb1ELb0ELb0ELb0ELb0ELb0ELi2ELi4ELi4ELi4ELb0EEENS1_24CollectiveEpilogueBwdGQAISA_fSD_Li256ELb0ELb0EEENS1_19SingleTileSchedulerILb0ELb0ELb0ELi128EEEEEEEEEvNT_6ParamsE$_ZN4cute3eso3ESOILb0ELb0EJNS_6LayoutINS_5tupleIJNS3_IJNS_1CILi2EEES5_EEENS4_ILi8EEES6_EEENS3_IJNS3_IJNS4_ILi1EEEiEEENS4_ILi1024EEENS3_IJiiEEEEEEEENS_10ViewEngineINS_8smem_ptrIPN7cutlass10bfloat16_tEEEEEEEC2ERKSE_RKSL_:
[----:B------:R-:W-:Y:S02]  /*5870*/  IADD3 R3, R25, -c[0x0][0x20], RZ ;  /* 0x8000080019037a10 */ /* 0x000fe40007ffe0ff */
[----:B------:R-:W-:-:S03]  /*5880*/  IADD3 R2, R24, -c[0x0][0x20], RZ ;  /* 0x8000080018027a10 */ /* 0x000fc60007ffe0ff */
[----:B------:R1:W-:Y:S04]  /*5890*/  STL.64 [R3], R4 ;  /* 0x0000000403007387 */ /* 0x0003e80000100a00 */
[----:B------:R1:W-:Y:S04]  /*58a0*/  STL [R3+0x8], R12 ;  /* 0x0000080c03007387 */ /* 0x0003e80000100800 */
[----:B------:R-:W2:Y:S01]  /*58b0*/  LDL.64 R8, [R2] ;  /* 0x0000000002087983 */ /* 0x000ea20000100a00 */
[----:B------:R-:W-:-:S03]  /*58c0*/  IMAD.MOV.U32 R7, RZ, RZ, 0x0 ;  /* 0x00000000ff077424 */ /* 0x000fc600078e00ff */
[----:B--2---:R1:W-:Y:S01]  /*58d0*/  STL.64 [R3+0x10], R8 ;  /* 0x0000100803007387 */ /* 0x0043e20000100a00 */
[----:B------:R-:W-:Y:S05]  /*58e0*/  RET.REL.NODEC R6 `(_ZN7cutlass13device_kernelIN5flash19enable_sm80_to_sm89INS1_16FlashAttnBwdSm80INS1_25CollectiveMainloopBwdSm80ILi2ELi2EN4cute5tupleIJNS5_1CILi128EEES8_NS7_ILi64EEEEEENS_10bfloat16_tEfNS_4arch4Sm80ELb0ELb1ELb1ELb0ELb0ELb0ELb0ELb0ELi2ELi4ELi4ELi4ELb0EEENS1_24CollectiveEpilogueBwdGQAISA_fSD_Li256ELb0ELb0EEENS1_19SingleTileSchedulerILb0ELb0ELb0ELi128EEEEEEEEEvNT_6ParamsE) ;  /* 0xffffa71006007950 */ /* 0x000fea0003c3ffff */
        .type           $_ZN7cutlass13device_kernelIN5flash19enable_sm80_to_sm89INS1_16FlashAttnBwdSm80INS1_25CollectiveMainloopBwdSm80ILi2ELi2EN4cute5tupleIJNS5_1CILi128EEES8_NS7_ILi64EEEEEENS_10bfloat16_tEfNS_4arch4Sm80ELb0ELb1ELb1ELb0ELb0ELb0ELb0ELb0ELi2ELi4ELi4ELi4ELb0EEENS1_24CollectiveEpilogueBwdGQAISA_fSD_Li256ELb0ELb0EEENS1_19SingleTileSchedulerILb0ELb0ELb0ELi128EEEEEEEEEvNT_6ParamsE$_ZN4cute3eso3ESOILb0ELb0EJNS_6LayoutINS_5tupleIJNS3_IJNS_1CILi2EEES5_EEENS4_ILi8EEES6_EEENS3_IJNS3_IJNS4_ILi1EEEiEEENS4_ILi1024EEENS3_IJiiEEEEEEEEjEEC2ERKSE_RKj,@function
        .size           $_ZN7cutlass13device_kernelIN5flash19enable_sm80_to_sm89INS1_16FlashAttnBwdSm80INS1_25CollectiveMainloopBwdSm80ILi2ELi2EN4cute5tupleIJNS5_1CILi128EEES8_NS7_ILi64EEEEEENS_10bfloat16_tEfNS_4arch4Sm80ELb0ELb1ELb1ELb0ELb0ELb0ELb0ELb0ELi2ELi4ELi4ELi4ELb0EEENS1_24CollectiveEpilogueBwdGQAISA_fSD_Li256ELb0ELb0EEENS1_19SingleTileSchedulerILb0ELb0ELb0ELi128EEEEEEEEEvNT_6ParamsE$_ZN4cute3eso3ESOILb0ELb0EJNS_6LayoutINS_5tupleIJNS3_IJNS_1CILi2EEES5_EEENS4_ILi8EEES6_EEENS3_IJNS3_IJNS4_ILi1EEEiEEENS4_ILi1024EEENS3_IJiiEEEEEEEEjEEC2ERKSE_RKj,($_ZN7cutlass13device_kernelIN5flash19enable_sm80_to_sm89INS1_16FlashAttnBwdSm80INS1_25CollectiveMainloopBwdSm80ILi2ELi2EN4cute5tupleIJNS5_1CILi128EEES8_NS7_ILi64EEEEEENS_10bfloat16_tEfNS_4arch4Sm80ELb0ELb1ELb1ELb0ELb0ELb0ELb0ELb0ELi2ELi4ELi4ELi4ELb0EEENS1_24CollectiveEpilogueBwdGQAISA_fSD_Li256ELb0ELb0EEENS1_19SingleTileSchedulerILb0ELb0ELb0ELi128EEEEEEEEEvNT_6ParamsE$_ZN4cute3eso3ESOILb0ELb0EJNS_6LayoutINS_5tupleIJNS3_IJNS_1CILi2EEES5_EEES6_NS4_ILi8EEEEEENS3_IJNS3_IJiNS4_ILi512EEEEEENS3_IJiiEEENS4_ILi1024EEEEEEEENS_10ViewEngineINS_8smem_ptrIPN7cutlass10bfloat16_tEEEEEEEC2ERKSE_RKSL_ - $_ZN7cutlass13device_kernelIN5flash19enable_sm80_to_sm89INS1_16FlashAttnBwdSm80INS1_25CollectiveMainloopBwdSm80ILi2ELi2EN4cute5tupleIJNS5_1CILi128EEES8_NS7_ILi64EEEEEENS_10bfloat16_tEfNS_4arch4Sm80ELb0ELb1ELb1ELb0ELb0ELb0ELb0ELb0ELi2ELi4ELi4ELi4ELb0EEENS1_24CollectiveEpilogueBwdGQAISA_fSD_Li256ELb0ELb0EEENS1_19SingleTileSchedulerILb0ELb0ELb0ELi128EEEEEEEEEvNT_6ParamsE$_ZN4cute3eso3ESOILb0ELb0EJNS_6LayoutINS_5tupleIJNS3_IJNS_1CILi2EEES5_EEENS4_ILi8EEES6_EEENS3_IJNS3_IJNS4_ILi1EEEiEEENS4_ILi1024EEENS3_IJiiEEEEEEEEjEEC2ERKSE_RKj)
$_ZN7cutlass13device_kernelIN5flash19enable_sm80_to_sm89INS1_16FlashAttnBwdSm80INS1_25CollectiveMainloopBwdSm80ILi2ELi2EN4cute5tupleIJNS5_1CILi128EEES8_NS7_ILi64EEEEEENS_10bfloat16_tEfNS_4arch4Sm80ELb0ELb1ELb1ELb0ELb0ELb0ELb0ELb0ELi2ELi4ELi4ELi4ELb0EEENS1_24CollectiveEpilogueBwdGQAISA_fSD_Li256ELb0ELb0EEENS1_19SingleTileSchedulerILb0ELb0ELb0ELi128EEEEEEEEEvNT_6ParamsE$_ZN4cute3eso3ESOILb0ELb0EJNS_6LayoutINS_5tupleIJNS3_IJNS_1CILi2EEES5_EEENS4_ILi8EEES6_EEENS3_IJNS3_IJNS4_ILi1EEEiEEENS4_ILi1024EEENS3_IJiiEEEEEEEEjEEC2ERKSE_RKj:
        /* <DEDUP_REMOVED lines=9> */
[----:B------:R-:W-:Y:S05]  /*5980*/  RET.REL.NODEC R10 `(_ZN7cutlass13device_kernelIN5flash19enable_sm80_to_sm89INS1_16FlashAttnBwdSm80INS1_25CollectiveMainloopBwdSm80ILi2ELi2EN4cute5tupleIJNS5_1CILi128EEES8_NS7_ILi64EEEEEENS_10bfloat16_tEfNS_4arch4Sm80ELb0ELb1ELb1ELb0ELb0ELb0ELb0ELb0ELi2ELi4ELi4ELi4ELb0EEENS1_24CollectiveEpilogueBwdGQAISA_fSD_Li256ELb0ELb0EEENS1_19SingleTileSchedulerILb0ELb0ELb0ELi128EEEEEEEEEvNT_6ParamsE) ;  /* 0xffffa6700a007950 */ /* 0x000fea0003c3ffff */
        .type           $_ZN7cutlass13device_kernelIN5flash19enable_sm80_to_sm89INS1_16FlashAttnBwdSm80INS1_25CollectiveMainloopBwdSm80ILi2ELi2EN4cute5tupleIJNS5_1CILi128EEES8_NS7_ILi64EEEEEENS_10bfloat16_tEfNS_4arch4Sm80ELb0ELb1ELb1ELb0ELb0ELb0ELb0ELb0ELi2ELi4ELi4ELi4ELb0EEENS1_24CollectiveEpilogueBwdGQAISA_fSD_Li256ELb0ELb0EEENS1_19SingleTileSchedulerILb0ELb0ELb0ELi128EEEEEEEEEvNT_6ParamsE$_ZN4cute3eso3ESOILb0ELb0EJNS_6LayoutINS_5tupleIJNS3_IJNS_1CILi2EEES5_EEES6_NS4_ILi8EEEEEENS3_IJNS3_IJiNS4_ILi512EEEEEENS3_IJiiEEENS4_ILi1024EEEEEEEENS_10ViewEngineINS_8smem_ptrIPN7cutlass10bfloat16_tEEEEEEEC2ERKSE_RKSL_,@function
        .size           $_ZN7cutlass13device_kernelIN5flash19enable_sm80_to_sm89INS1_16FlashAttnBwdSm80INS1_25CollectiveMainloopBwdSm80ILi2ELi2EN4cute5tupleIJNS5_1CILi128EEES8_NS7_ILi64EEEEEENS_10bfloat16_tEfNS_4arch4Sm80ELb0ELb1ELb1ELb0ELb0ELb0ELb0ELb0ELi2ELi4ELi4ELi4ELb0EEENS1_24CollectiveEpilogueBwdGQAISA_fSD_Li256ELb0ELb0EEENS1_19SingleTileSchedulerILb0ELb0ELb0ELi128EEEEEEEEEvNT_6ParamsE$_ZN4cute3eso3ESOILb0ELb0EJNS_6LayoutINS_5tupleIJNS3_IJNS_1CILi2EEES5_EEES6_NS4_ILi8EEEEEENS3_IJNS3_IJiNS4_ILi512EEEEEENS3_IJiiEEENS4_ILi1024EEEEEEEENS_10ViewEngineINS_8smem_ptrIPN7cutlass10bfloat16_tEEEEEEEC2ERKSE_RKSL_,($_ZN7cutlass13device_kernelIN5flash19enable_sm80_to_sm89INS1_16FlashAttnBwdSm80INS1_25CollectiveMainloopBwdSm80ILi2ELi2EN4cute5tupleIJNS5_1CILi128EEES8_NS7_ILi64EEEEEENS_10bfloat16_tEfNS_4arch4Sm80ELb0ELb1ELb1ELb0ELb0ELb0ELb0ELb0ELi2ELi4ELi4ELi4ELb0EEENS1_24CollectiveEpilogueBwdGQAISA_fSD_Li256ELb0ELb0EEENS1_19SingleTileSchedulerILb0ELb0ELb0ELi128EEEEEEEEEvNT_6ParamsE$_ZN4cute3eso3ESOILb0ELb0EJNS_6LayoutINS_5tupleIJNS3_IJNS_1CILi2EEES5_EEES6_NS4_ILi8EEEEEENS3_IJNS3_IJiNS4_ILi512EEEEEENS3_IJiiEEENS4_ILi1024EEEEEEEEjEEC2ERKSE_RKj - $_ZN7cutlass13device_kernelIN5flash19enable_sm80_to_sm89INS1_16FlashAttnBwdSm80INS1_25CollectiveMainloopBwdSm80ILi2ELi2EN4cute5tupleIJNS5_1CILi128EEES8_NS7_ILi64EEEEEENS_10bfloat16_tEfNS_4arch4Sm80ELb0ELb1ELb1ELb0ELb0ELb0ELb0ELb0ELi2ELi4ELi4ELi4ELb0EEENS1_24CollectiveEpilogueBwdGQAISA_fSD_Li256ELb0ELb0EEENS1_19SingleTileSchedulerILb0ELb0ELb0ELi128EEEEEEEEEvNT_6ParamsE$_ZN4cute3eso3ESOILb0ELb0EJNS_6LayoutINS_5tupleIJNS3_IJNS_1CILi2EEES5_EEES6_NS4_ILi8EEEEEENS3_IJNS3_IJiNS4_ILi512EEEEEENS3_IJiiEEENS4_ILi1024EEEEEEEENS_10ViewEngineINS_8smem_ptrIPN7cutlass10bfloat16_tEEEEEEEC2ERKSE_RKSL_)
$_ZN7cutlass13device_kernelIN5flash19enable_sm80_to_sm89INS1_16FlashAttnBwdSm80INS1_25CollectiveMainloopBwdSm80ILi2ELi2EN4cute5tupleIJNS5_1CILi128EEES8_NS7_ILi64EEEEEENS_10bfloat16_tEfNS_4arch4Sm80ELb0ELb1ELb1ELb0ELb0ELb0ELb0ELb0ELi2ELi4ELi4ELi4ELb0EEENS1_24CollectiveEpilogueBwdGQAISA_fSD_Li256ELb0ELb0EEENS1_19SingleTileSchedulerILb0ELb0ELb0ELi128EEEEEEEEEvNT_6ParamsE$_ZN4cute3eso3ESOILb0ELb0EJNS_6LayoutINS_5tupleIJNS3_IJNS_1CILi2EEES5_EEES6_NS4_ILi8EEEEEENS3_IJNS3_IJiNS4_ILi512EEEEEENS3_IJiiEEENS4_ILi1024EEEEEEEENS_10ViewEngineINS_8smem_ptrIPN7cutlass10bfloat16_tEEEEEEEC2ERKSE_RKSL_:
        /* <DEDUP_REMOVED lines=8> */
[----:B------:R-:W-:Y:S05]  /*5a10*/  RET.REL.NODEC R10 `(_ZN7cutlass13device_kernelIN5flash19enable_sm80_to_sm89INS1_16FlashAttnBwdSm80INS1_25CollectiveMainloopBwdSm80ILi2ELi2EN4cute5tupleIJNS5_1CILi128EEES8_NS7_ILi64EEEEEENS_10bfloat16_tEfNS_4arch4Sm80ELb0ELb1ELb1ELb0ELb0ELb0ELb0ELb0ELi2ELi4ELi4ELi4ELb0EEENS1_24CollectiveEpilogueBwdGQAISA_fSD_Li256ELb0ELb0EEENS1_19SingleTileSchedulerILb0ELb0ELb0ELi128EEEEEEEEEvNT_6ParamsE) ;  /* 0xffffa5e00a007950 */ /* 0x000fea0003c3ffff */
        .type           $_ZN7cutlass13device_kernelIN5flash19enable_sm80_to_sm89INS1_16FlashAttnBwdSm80INS1_25CollectiveMainloopBwdSm80ILi2ELi2EN4cute5tupleIJNS5_1CILi128EEES8_NS7_ILi64EEEEEENS_10bfloat16_tEfNS_4arch4Sm80ELb0ELb1ELb1ELb0ELb0ELb0ELb0ELb0ELi2ELi4ELi4ELi4ELb0EEENS1_24CollectiveEpilogueBwdGQAISA_fSD_Li256ELb0ELb0EEENS1_19SingleTileSchedulerILb0ELb0ELb0ELi128EEEEEEEEEvNT_6ParamsE$_ZN4cute3eso3ESOILb0ELb0EJNS_6LayoutINS_5tupleIJNS3_IJNS_1CILi2EEES5_EEES6_NS4_ILi8EEEEEENS3_IJNS3_IJiNS4_ILi512EEEEEENS3_IJiiEEENS4_ILi1024EEEEEEEEjEEC2ERKSE_RKj,@function
        .size           $_ZN7cutlass13device_kernelIN5flash19enable_sm80_to_sm89INS1_16FlashAttnBwdSm80INS1_25CollectiveMainloopBwdSm80ILi2ELi2EN4cute5tupleIJNS5_1CILi128EEES8_NS7_ILi64EEEEEENS_10bfloat16_tEfNS_4arch4Sm80ELb0ELb1ELb1ELb0ELb0ELb0ELb0ELb0ELi2ELi4ELi4ELi4ELb0EEENS1_24CollectiveEpilogueBwdGQAISA_fSD_Li256ELb0ELb0EEENS1_19SingleTileSchedulerILb0ELb0ELb0ELi128EEEEEEEEEvNT_6ParamsE$_ZN4cute3eso3ESOILb0ELb0EJNS_6LayoutINS_5tupleIJNS3_IJNS_1CILi2EEES5_EEES6_NS4_ILi8EEEEEENS3_IJNS3_IJiNS4_ILi512EEEEEENS3_IJiiEEENS4_ILi1024EEEEEEEEjEEC2ERKSE_RKj,($_ZN7cutlass13device_kernelIN5flash19enable_sm80_to_sm89INS1_16FlashAttnBwdSm80INS1_25CollectiveMainloopBwdSm80ILi2ELi2EN4cute5tupleIJNS5_1CILi128EEES8_NS7_ILi64EEEEEENS_10bfloat16_tEfNS_4arch4Sm80ELb0ELb1ELb1ELb0ELb0ELb0ELb0ELb0ELi2ELi4ELi4ELi4ELb0EEENS1_24CollectiveEpilogueBwdGQAISA_fSD_Li256ELb0ELb0EEENS1_19SingleTileSchedulerILb0ELb0ELb0ELi128EEEEEEEEEvNT_6ParamsE$_ZN4cute3eso3ESOILb0ELb0EJNS_6LayoutINS_5tupleIJNS3_IJNS_1CILi2EEES5_S5_EEES5_NS3_IJNS3_IJS5_S5_EEES5_EEEEEENS3_IJNS3_IJNS4_ILi1EEENS4_ILi512EEEiEEENS4_ILi4096EEENS3_IJNS3_IJiiEEENS4_ILi8192EEEEEEEEEEENS_10ViewEngineINS_8smem_ptrIPN7cutlass10bfloat16_tEEEEEEEC2ERKSI_RKSP_ - $_ZN7cutlass13device_kernelIN5flash19enable_sm80_to_sm89INS1_16FlashAttnBwdSm80INS1_25CollectiveMainloopBwdSm80ILi2ELi2EN4cute5tupleIJNS5_1CILi128EEES8_NS7_ILi64EEEEEENS_10bfloat16_tEfNS_4arch4Sm80ELb0ELb1ELb1ELb0ELb0ELb0ELb0ELb0ELi2ELi4ELi4ELi4ELb0EEENS1_24CollectiveEpilogueBwdGQAISA_fSD_Li256ELb0ELb0EEENS1_19SingleTileSchedulerILb0ELb0ELb0ELi128EEEEEEEEEvNT_6ParamsE$_ZN4cute3eso3ESOILb0ELb0EJNS_6LayoutINS_5tupleIJNS3_IJNS_1CILi2EEES5_EEES6_NS4_ILi8EEEEEENS3_IJNS3_IJiNS4_ILi512EEEEEENS3_IJiiEEENS4_ILi1024EEEEEEEEjEEC2ERKSE_RKj)
$_ZN7cutlass13device_kernelIN5flash19enable_sm80_to_sm89INS1_16FlashAttnBwdSm80INS1_25CollectiveMainloopBwdSm80ILi2ELi2EN4cute5tupleIJNS5_1CILi128EEES8_NS7_ILi64EEEEEENS_10bfloat16_tEfNS_4arch4Sm80ELb0ELb1ELb1ELb0ELb0ELb0ELb0ELb0ELi2ELi4ELi4ELi4ELb0EEENS1_24CollectiveEpilogueBwdGQAISA_fSD_Li256ELb0ELb0EEENS1_19SingleTileSchedulerILb0ELb0ELb0ELi128EEEEEEEEEvNT_6ParamsE$_ZN4cute3eso3ESOILb0ELb0EJNS_6LayoutINS_5tupleIJNS3_IJNS_1CILi2EEES5_EEES6_NS4_ILi8EEEEEENS3_IJNS3_IJiNS4_ILi512EEEEEENS3_IJiiEEENS4_ILi1024EEEEEEEEjEEC2ERKSE_RKj:
        /* <DEDUP_REMOVED lines=10> */
        .type           $_ZN7cutlass13device_kernelIN5flash19enable_sm80_to_sm89INS1_16FlashAttnBwdSm80INS1_25CollectiveMainloopBwdSm80ILi2ELi2EN4cute5tupleIJNS5_1CILi128EEES8_NS7_ILi64EEEEEENS_10bfloat16_tEfNS_4arch4Sm80ELb0ELb1ELb1ELb0ELb0ELb0ELb0ELb0ELi2ELi4ELi4ELi4ELb0EEENS1_24CollectiveEpilogueBwdGQAISA_fSD_Li256ELb0ELb0EEENS1_19SingleTileSchedulerILb0ELb0ELb0ELi128EEEEEEEEEvNT_6ParamsE$_ZN4cute3eso3ESOILb0ELb0EJNS_6LayoutINS_5tupleIJNS3_IJNS_1CILi2EEES5_S5_EEES5_NS3_IJNS3_IJS5_S5_EEES5_EEEEEENS3_IJNS3_IJNS4_ILi1EEENS4_ILi512EEEiEEENS4_ILi4096EEENS3_IJNS3_IJiiEEENS4_ILi8192EEEEEEEEEEENS_10ViewEngineINS_8smem_ptrIPN7cutlass10bfloat16_tEEEEEEEC2ERKSI_RKSP_,@function
        .size           $_ZN7cutlass13device_kernelIN5flash19enable_sm80_to_sm89INS1_16FlashAttnBwdSm80INS1_25CollectiveMainloopBwdSm80ILi2ELi2EN4cute5tupleIJNS5_1CILi128EEES8_NS7_ILi64EEEEEENS_10bfloat16_tEfNS_4arch4Sm80ELb0ELb1ELb1ELb0ELb0ELb0ELb0ELb0ELi2ELi4ELi4ELi4ELb0EEENS1_24CollectiveEpilogueBwdGQAISA_fSD_Li256ELb0ELb0EEENS1_19SingleTileSchedulerILb0ELb0ELb0ELi128EEEEEEEEEvNT_6ParamsE$_ZN4cute3eso3ESOILb0ELb0EJNS_6LayoutINS_5tupleIJNS3_IJNS_1CILi2EEES5_S5_EEES5_NS3_IJNS3_IJS5_S5_EEES5_EEEEEENS3_IJNS3_IJNS4_ILi1EEENS4_ILi512EEEiEEENS4_ILi4096EEENS3_IJNS3_IJiiEEENS4_ILi8192EEEEEEEEEEENS_10ViewEngineINS_8smem_ptrIPN7cutlass10bfloat16_tEEEEEEEC2ERKSI_RKSP_,($_ZN7cutlass13device_kernelIN5flash19enable_sm80_to_sm89INS1_16FlashAttnBwdSm80INS1_25CollectiveMainloopBwdSm80ILi2ELi2EN4cute5tupleIJNS5_1CILi128EEES8_NS7_ILi64EEEEEENS_10bfloat16_tEfNS_4arch4Sm80ELb0ELb1ELb1ELb0ELb0ELb0ELb0ELb0ELi2ELi4ELi4ELi4ELb0EEENS1_24CollectiveEpilogueBwdGQAISA_fSD_Li256ELb0ELb0EEENS1_19SingleTileSchedulerILb0ELb0ELb0ELi128EEEEEEEEEvNT_6ParamsE$_ZN4cute3eso3ESOILb0ELb0EJNS_6LayoutINS_5tupleIJNS3_IJNS_1CILi2EEES5_S5_EEES5_NS3_IJNS3_IJS5_S5_EEES5_EEEEEENS3_IJNS3_IJNS4_ILi1EEENS4_ILi512EEEiEEENS4_ILi4096EEENS3_IJNS3_IJiiEEENS4_ILi8192EEEEEEEEEEEjEEC2ERKSI_RKj - $_ZN7cutlass13device_kernelIN5flash19enable_sm80_to_sm89INS1_16FlashAttnBwdSm80INS1_25CollectiveMainloopBwdSm80ILi2ELi2EN4cute5tupleIJNS5_1CILi128EEES8_NS7_ILi64EEEEEENS_10bfloat16_tEfNS_4arch4Sm80ELb0ELb1ELb1ELb0ELb0ELb0ELb0ELb0ELi2ELi4ELi4ELi4ELb0EEENS1_24CollectiveEpilogueBwdGQAISA_fSD_Li256ELb0ELb0EEENS1_19SingleTileSchedulerILb0ELb0ELb0ELi128EEEEEEEEEvNT_6ParamsE$_ZN4cute3eso3ESOILb0ELb0EJNS_6LayoutINS_5tupleIJNS3_IJNS_1CILi2EEES5_S5_EEES5_NS3_IJNS3_IJS5_S5_EEES5_EEEEEENS3_IJNS3_IJNS4_ILi1EEENS4_ILi512EEEiEEENS4_ILi4096EEENS3_IJNS3_IJiiEEENS4_ILi8192EEEEEEEEEEENS_10ViewEngineINS_8smem_ptrIPN7cutlass10bfloat16_tEEEEEEEC2ERKSI_RKSP_)
$_ZN7cutlass13device_kernelIN5flash19enable_sm80_to_sm89INS1_16FlashAttnBwdSm80INS1_25CollectiveMainloopBwdSm80ILi2ELi2EN4cute5tupleIJNS5_1CILi128EEES8_NS7_ILi64EEEEEENS_10bfloat16_tEfNS_4arch4Sm80ELb0ELb1ELb1ELb0ELb0ELb0ELb0ELb0ELi2ELi4ELi4ELi4ELb0EEENS1_24CollectiveEpilogueBwdGQAISA_fSD_Li256ELb0ELb0EEENS1_19SingleTileSchedulerILb0ELb0ELb0ELi128EEEEEEEEEvNT_6ParamsE$_ZN4cute3eso3ESOILb0ELb0EJNS_6LayoutINS_5tupleIJNS3_IJNS_1CILi2EEES5_S5_EEES5_NS3_IJNS3_IJS5_S5_EEES5_EEEEEENS3_IJNS3_IJNS4_ILi1EEENS4_ILi512EEEiEEENS4_ILi4096EEENS3_IJNS3_IJiiEEENS4_ILi8192EEEEEEEEEEENS_10ViewEngineINS_8smem_ptrIPN7cutlass10bfloat16_tEEEEEEEC2ERKSI_RKSP_:
        /* <DEDUP_REMOVED lines=9> */
        .type           $_ZN7cutlass13device_kernelIN5flash19enable_sm80_to_sm89INS1_16FlashAttnBwdSm80INS1_25CollectiveMainloopBwdSm80ILi2ELi2EN4cute5tupleIJNS5_1CILi128EEES8_NS7_ILi64EEEEEENS_10bfloat16_tEfNS_4arch4Sm80ELb0ELb1ELb1ELb0ELb0ELb0ELb0ELb0ELi2ELi4ELi4ELi4ELb0EEENS1_24CollectiveEpilogueBwdGQAISA_fSD_Li256ELb0ELb0EEENS1_19SingleTileSchedulerILb0ELb0ELb0ELi128EEEEEEEEEvNT_6ParamsE$_ZN4cute3eso3ESOILb0ELb0EJNS_6LayoutINS_5tupleIJNS3_IJNS_1CILi2EEES5_S5_EEES5_NS3_IJNS3_IJS5_S5_EEES5_EEEEEENS3_IJNS3_IJNS4_ILi1EEENS4_ILi512EEEiEEENS4_ILi4096EEENS3_IJNS3_IJiiEEENS4_ILi8192EEEEEEEEEEEjEEC2ERKSI_RKj,@function
        .size           $_ZN7cutlass13device_kernelIN5flash19enable_sm80_to_sm89INS1_16FlashAttnBwdSm80INS1_25CollectiveMainloopBwdSm80ILi2ELi2EN4cute5tupleIJNS5_1CILi128EEES8_NS7_ILi64EEEEEENS_10bfloat16_tEfNS_4arch4Sm80ELb0ELb1ELb1ELb0ELb0ELb0ELb0ELb0ELi2ELi4ELi4ELi4ELb0EEENS1_24CollectiveEpilogueBwdGQAISA_fSD_Li256ELb0ELb0EEENS1_19SingleTileSchedulerILb0ELb0ELb0ELi128EEEEEEEEEvNT_6ParamsE$_ZN4cute3eso3ESOILb0ELb0EJNS_6LayoutINS_5tupleIJNS3_IJNS_1CILi2EEES5_S5_EEES5_NS3_IJNS3_IJS5_S5_EEES5_EEEEEENS3_IJNS3_IJNS4_ILi1EEENS4_ILi512EEEiEEENS4_ILi4096EEENS3_IJNS3_IJiiEEENS4_ILi8192EEEEEEEEEEEjEEC2ERKSI_RKj,($_ZN7cutlass13device_kernelIN5flash19enable_sm80_to_sm89INS1_16FlashAttnBwdSm80INS1_25CollectiveMainloopBwdSm80ILi2ELi2EN4cute5tupleIJNS5_1CILi128EEES8_NS7_ILi64EEEEEENS_10bfloat16_tEfNS_4arch4Sm80ELb0ELb1ELb1ELb0ELb0ELb0ELb0ELb0ELi2ELi4ELi4ELi4ELb0EEENS1_24CollectiveEpilogueBwdGQAISA_fSD_Li256ELb0ELb0EEENS1_19SingleTileSchedulerILb0ELb0ELb0ELi128EEEEEEEEEvNT_6ParamsE$_ZN4cute3eso3ESOILb0ELb0EJNS_6LayoutINS_5tupleIJNS3_IJNS_1CILi2EEES5_S5_EEES5_NS3_IJS5_S5_EEEEEENS3_IJNS3_IJNS4_ILi1EEENS4_ILi512EEEiEEENS4_ILi4096EEENS3_IJiiEEEEEEEENS_10ViewEngineINS_8smem_ptrIPN7cutlass10bfloat16_tEEEEEEEC2ERKSF_RKSM_ - $_ZN7cutlass13device_kernelIN5flash19enable_sm80_to_sm89INS1_16FlashAttnBwdSm80INS1_25CollectiveMainloopBwdSm80ILi2ELi2EN4cute5tupleIJNS5_1CILi128EEES8_NS7_ILi64EEEEEENS_10bfloat16_tEfNS_4arch4Sm80ELb0ELb1ELb1ELb0ELb0ELb0ELb0ELb0ELi2ELi4ELi4ELi4ELb0EEENS1_24CollectiveEpilogueBwdGQAISA_fSD_Li256ELb0ELb0EEENS1_19SingleTileSchedulerILb0ELb0ELb0ELi128EEEEEEEEEvNT_6ParamsE$_ZN4cute3eso3ESOILb0ELb0EJNS_6LayoutINS_5tupleIJNS3_IJNS_1CILi2EEES5_S5_EEES5_NS3_IJNS3_IJS5_S5_EEES5_EEEEEENS3_IJNS3_IJNS4_ILi1EEENS4_ILi512EEEiEEENS4_ILi4096EEENS3_IJNS3_IJiiEEENS4_ILi8192EEEEEEEEEEEjEEC2ERKSI_RKj)
$_ZN7cutlass13device_kernelIN5flash19enable_sm80_to_sm89INS1_16FlashAttnBwdSm80INS1_25CollectiveMainloopBwdSm80ILi2ELi2EN4cute5tupleIJNS5_1CILi128EEES8_NS7_ILi64EEEEEENS_10bfloat16_tEfNS_4arch4Sm80ELb0ELb1ELb1ELb0ELb0ELb0ELb0ELb0ELi2ELi4ELi4ELi4ELb0EEENS1_24CollectiveEpilogueBwdGQAISA_fSD_Li256ELb0ELb0EEENS1_19SingleTileSchedulerILb0ELb0ELb0ELi128EEEEEEEEEvNT_6ParamsE$_ZN4cute3eso3ESOILb0ELb0EJNS_6LayoutINS_5tupleIJNS3_IJNS_1CILi2EEES5_S5_EEES5_NS3_IJNS3_IJS5_S5_EEES5_EEEEEENS3_IJNS3_IJNS4_ILi1EEENS4_ILi512EEEiEEENS4_ILi4096EEENS3_IJNS3_IJiiEEENS4_ILi8192EEEEEEEEEEEjEEC2ERKSI_RKj:
        /* <DEDUP_REMOVED lines=10> */
        .type           $_ZN7cutlass13device_kernelIN5flash19enable_sm80_to_sm89INS1_16FlashAttnBwdSm80INS1_25CollectiveMainloopBwdSm80ILi2ELi2EN4cute5tupleIJNS5_1CILi128EEES8_NS7_ILi64EEEEEENS_10bfloat16_tEfNS_4arch4Sm80ELb0ELb1ELb1ELb0ELb0ELb0ELb0ELb0ELi2ELi4ELi4ELi4ELb0EEENS1_24CollectiveEpilogueBwdGQAISA_fSD_Li256ELb0ELb0EEENS1_19SingleTileSchedulerILb0ELb0ELb0ELi128EEEEEEEEEvNT_6ParamsE$_ZN4cute3eso3ESOILb0ELb0EJNS_6LayoutINS_5tupleIJNS3_IJNS_1CILi2EEES5_S5_EEES5_NS3_IJS5_S5_EEEEEENS3_IJNS3_IJNS4_ILi1EEENS4_ILi512EEEiEEENS4_ILi4096EEENS3_IJiiEEEEEEEENS_10ViewEngineINS_8smem_ptrIPN7cutlass10bfloat16_tEEEEEEEC2ERKSF_RKSM_,@function
        .size           $_ZN7cutlass13device_kernelIN5flash19enable_sm80_to_sm89INS1_16FlashAttnBwdSm80INS1_25CollectiveMainloopBwdSm80ILi2ELi2EN4cute5tupleIJNS5_1CILi128EEES8_NS7_ILi64EEEEEENS_10bfloat16_tEfNS_4arch4Sm80ELb0ELb1ELb1ELb0ELb0ELb0ELb0ELb0ELi2ELi4ELi4ELi4ELb0EEENS1_24CollectiveEpilogueBwdGQAISA_fSD_Li256ELb0ELb0EEENS1_19SingleTileSchedulerILb0ELb0ELb0ELi128EEEEEEEEEvNT_6ParamsE$_ZN4cute3eso3ESOILb0ELb0EJNS_6LayoutINS_5tupleIJNS3_IJNS_1CILi2EEES5_S5_EEES5_NS3_IJS5_S5_EEEEEENS3_IJNS3_IJNS4_ILi1EEENS4_ILi512EEEiEEENS4_ILi4096EEENS3_IJiiEEEEEEEENS_10ViewEngineINS_8smem_ptrIPN7cutlass10bfloat16_tEEEEEEEC2ERKSF_RKSM_,($_ZN7cutlass13device_kernelIN5flash19enable_sm80_to_sm89INS1_16FlashAttnBwdSm80INS1_25CollectiveMainloopBwdSm80ILi2ELi2EN4cute5tupleIJNS5_1CILi128EEES8_NS7_ILi64EEEEEENS_10bfloat16_tEfNS_4arch4Sm80ELb0ELb1ELb1ELb0ELb0ELb0ELb0ELb0ELi2ELi4ELi4ELi4ELb0EEENS1_24CollectiveEpilogueBwdGQAISA_fSD_Li256ELb0ELb0EEENS1_19SingleTileSchedulerILb0ELb0ELb0ELi128EEEEEEEEEvNT_6ParamsE$_ZN4cute3eso3ESOILb0ELb0EJNS_6LayoutINS_5tupleIJNS3_IJNS_1CILi2EEES5_S5_EEES5_NS3_IJS5_S5_EEEEEENS3_IJNS3_IJNS4_ILi1EEENS4_ILi512EEEiEEENS4_ILi4096EEENS3_IJiiEEEEEEEEjEEC2ERKSF_RKj - $_ZN7cutlass13device_kernelIN5flash19enable_sm80_to_sm89INS1_16FlashAttnBwdSm80INS1_25CollectiveMainloopBwdSm80ILi2ELi2EN4cute5tupleIJNS5_1CILi128EEES8_NS7_ILi64EEEEEENS_10bfloat16_tEfNS_4arch4Sm80ELb0ELb1ELb1ELb0ELb0ELb0ELb0ELb0ELi2ELi4ELi4ELi4ELb0EEENS1_24CollectiveEpilogueBwdGQAISA_fSD_Li256ELb0ELb0EEENS1_19SingleTileSchedulerILb0ELb0ELb0ELi128EEEEEEEEEvNT_6ParamsE$_ZN4cute3eso3ESOILb0ELb0EJNS_6LayoutINS_5tupleIJNS3_IJNS_1CILi2EEES5_S5_EEES5_NS3_IJS5_S5_EEEEEENS3_IJNS3_IJNS4_ILi1EEENS4_ILi512EEEiEEENS4_ILi4096EEENS3_IJiiEEEEEEEENS_10ViewEngineINS_8smem_ptrIPN7cutlass10bfloat16_tEEEEEEEC2ERKSF_RKSM_)
$_ZN7cutlass13device_kernelIN5flash19enable_sm80_to_sm89INS1_16FlashAttnBwdSm80INS1_25CollectiveMainloopBwdSm80ILi2ELi2EN4cute5tupleIJNS5_1CILi128EEES8_NS7_ILi64EEEEEENS_10bfloat16_tEfNS_4arch4Sm80ELb0ELb1ELb1ELb0ELb0ELb0ELb0ELb0ELi2ELi4ELi4ELi4ELb0EEENS1_24CollectiveEpilogueBwdGQAISA_fSD_Li256ELb0ELb0EEENS1_19SingleTileSchedulerILb0ELb0ELb0ELi128EEEEEEEEEvNT_6ParamsE$_ZN4cute3eso3ESOILb0ELb0EJNS_6LayoutINS_5tupleIJNS3_IJNS_1CILi2EEES5_S5_EEES5_NS3_IJS5_S5_EEEEEENS3_IJNS3_IJNS4_ILi1EEENS4_ILi512EEEiEEENS4_ILi4096EEENS3_IJiiEEEEEEEENS_10ViewEngineINS_8smem_ptrIPN7cutlass10bfloat16_tEEEEEEEC2ERKSF_RKSM_:
        /* <DEDUP_REMOVED lines=8> */
        .type           $_ZN7cutlass13device_kernelIN5flash19enable_sm80_to_sm89INS1_16FlashAttnBwdSm80INS1_25CollectiveMainloopBwdSm80ILi2ELi2EN4cute5tupleIJNS5_1CILi128EEES8_NS7_ILi64EEEEEENS_10bfloat16_tEfNS_4arch4Sm80ELb0ELb1ELb1ELb0ELb0ELb0ELb0ELb0ELi2ELi4ELi4ELi4ELb0EEENS1_24CollectiveEpilogueBwdGQAISA_fSD_Li256ELb0ELb0EEENS1_19SingleTileSchedulerILb0ELb0ELb0ELi128EEEEEEEEEvNT_6ParamsE$_ZN4cute3eso3ESOILb0ELb0EJNS_6LayoutINS_5tupleIJNS3_IJNS_1CILi2EEES5_S5_EEES5_NS3_IJS5_S5_EEEEEENS3_IJNS3_IJNS4_ILi1EEENS4_ILi512EEEiEEENS4_ILi4096EEENS3_IJiiEEEEEEEEjEEC2ERKSF_RKj,@function
        .size           $_ZN7cutlass13device_kernelIN5flash19enable_sm80_to_sm89INS1_16FlashAttnBwdSm80INS1_25CollectiveMainloopBwdSm80ILi2ELi2EN4cute5tupleIJNS5_1CILi128EEES8_NS7_ILi64EEEEEENS_10bfloat16_tEfNS_4arch4Sm80ELb0ELb1ELb1ELb0ELb0ELb0ELb0ELb0ELi2ELi4ELi4ELi4ELb0EEENS1_24CollectiveEpilogueBwdGQAISA_fSD_Li256ELb0ELb0EEENS1_19SingleTileSchedulerILb0ELb0ELb0ELi128EEEEEEEEEvNT_6ParamsE$_ZN4cute3eso3ESOILb0ELb0EJNS_6LayoutINS_5tupleIJNS3_IJNS_1CILi2EEES5_S5_EEES5_NS3_IJS5_S5_EEEEEENS3_IJNS3_IJNS4_ILi1EEENS4_ILi512EEEiEEENS4_ILi4096EEENS3_IJiiEEEEEEEEjEEC2ERKSF_RKj,($_ZN7cutlass13device_kernelIN5flash19enable_sm80_to_sm89INS1_16FlashAttnBwdSm80INS1_25CollectiveMainloopBwdSm80ILi2ELi2EN4cute5tupleIJNS5_1CILi128EEES8_NS7_ILi64EEEEEENS_10bfloat16_tEfNS_4arch4Sm80ELb0ELb1ELb1ELb0ELb0ELb0ELb0ELb0ELi2ELi4ELi4ELi4ELb0EEENS1_24CollectiveEpilogueBwdGQAISA_fSD_Li256ELb0ELb0EEENS1_19SingleTileSchedulerILb0ELb0ELb0ELi128EEEEEEEEEvNT_6ParamsE$_ZN4cute3eso3ESOILb0ELb0EJNS_6LayoutINS_5tupleIJNS3_IJNS_1CILi8EEENS4_ILi1EEEEEENS3_IJNS4_ILi2EEEEEEEEENS3_IJNS3_IJS6_NS4_ILi0EEEEEENS3_IJiEEEEEEEENS_10ViewEngineINS_8smem_ptrIPN7cutlass10bfloat16_tEEEEEEEC2ERKSF_RKSM_ - $_ZN7cutlass13device_kernelIN5flash19enable_sm80_to_sm89INS1_16FlashAttnBwdSm80INS1_25CollectiveMainloopBwdSm80ILi2ELi2EN4cute5tupleIJNS5_1CILi128EEES8_NS7_ILi64EEEEEENS_10bfloat16_tEfNS_4arch4Sm80ELb0ELb1ELb1ELb0ELb0ELb0ELb0ELb0ELi2ELi4ELi4ELi4ELb0EEENS1_24CollectiveEpilogueBwdGQAISA_fSD_Li256ELb0ELb0EEENS1_19SingleTileSchedulerILb0ELb0ELb0ELi128EEEEEEEEEvNT_6ParamsE$_ZN4cute3eso3ESOILb0ELb0EJNS_6LayoutINS_5tupleIJNS3_IJNS_1CILi2EEES5_S5_EEES5_NS3_IJS5_S5_EEEEEENS3_IJNS3_IJNS4_ILi1EEENS4_ILi512EEEiEEENS4_ILi4096EEENS3_IJiiEEEEEEEEjEEC2ERKSF_RKj)
$_ZN7cutlass13device_kernelIN5flash19enable_sm80_to_sm89INS1_16FlashAttnBwdSm80INS1_25CollectiveMainloopBwdSm80ILi2ELi2EN4cute5tupleIJNS5_1CILi128EEES8_NS7_ILi64EEEEEENS_10bfloat16_tEfNS_4arch4Sm80ELb0ELb1ELb1ELb0ELb0ELb0ELb0ELb0ELi2ELi4ELi4ELi4ELb0EEENS1_24CollectiveEpilogueBwdGQAISA_fSD_Li256ELb0ELb0EEENS1_19SingleTileSchedulerILb0ELb0ELb0ELi128EEEEEEEEEvNT_6ParamsE$_ZN4cute3eso3ESOILb0ELb0EJNS_6LayoutINS_5tupleIJNS3_IJNS_1CILi2EEES5_S5_EEES5_NS3_IJS5_S5_EEEEEENS3_IJNS3_IJNS4_ILi1EEENS4_ILi512EEEiEEENS4_ILi4096EEENS3_IJiiEEEEEEEEjEEC2ERKSF_RKj:
        /* <DEDUP_REMOVED lines=10> */
        .type           $_ZN7cutlass13device_kernelIN5flash19enable_sm80_to_sm89INS1_16FlashAttnBwdSm80INS1_25CollectiveMainloopBwdSm80ILi2ELi2EN4cute5tupleIJNS5_1CILi128EEES8_NS7_ILi64EEEEEENS_10bfloat16_tEfNS_4arch4Sm80ELb0ELb1ELb1ELb0ELb0ELb0ELb0ELb0ELi2ELi4ELi4ELi4ELb0EEENS1_24CollectiveEpilogueBwdGQAISA_fSD_Li256ELb0ELb0EEENS1_19SingleTileSchedulerILb0ELb0ELb0ELi128EEEEEEEEEvNT_6ParamsE$_ZN4cute3eso3ESOILb0ELb0EJNS_6LayoutINS_5tupleIJNS3_IJNS_1CILi8EEENS4_ILi1EEEEEENS3_IJNS4_ILi2EEEEEEEEENS3_IJNS3_IJS6_NS4_ILi0EEEEEENS3_IJiEEEEEEEENS_10ViewEngineINS_8smem_ptrIPN7cutlass10bfloat16_tEEEEEEEC2ERKSF_RKSM_,@function
        .size           $_ZN7cutlass13device_kernelIN5flash19enable_sm80_to_sm89INS1_16FlashAttnBwdSm80INS1_25CollectiveMainloopBwdSm80ILi2ELi2EN4cute5tupleIJNS5_1CILi128EEES8_NS7_ILi64EEEEEENS_10bfloat16_tEfNS_4arch4Sm80ELb0ELb1ELb1ELb0ELb0ELb0ELb0ELb0ELi2ELi4ELi4ELi4ELb0EEENS1_24CollectiveEpilogueBwdGQAISA_fSD_Li256ELb0ELb0EEENS1_19SingleTileSchedulerILb0ELb0ELb0ELi128EEEEEEEEEvNT_6ParamsE$_ZN4cute3eso3ESOILb0ELb0EJNS_6LayoutINS_5tupleIJNS3_IJNS_1CILi8EEENS4_ILi1EEEEEENS3_IJNS4_ILi2EEEEEEEEENS3_IJNS3_IJS6_NS4_ILi0EEEEEENS3_IJiEEEEEEEENS_10ViewEngineINS_8smem_ptrIPN7cutlass10bfloat16_tEEEEEEEC2ERKSF_RKSM_,($_ZN7cutlass13device_kernelIN5flash19enable_sm80_to_sm89INS1_16FlashAttnBwdSm80INS1_25CollectiveMainloopBwdSm80ILi2ELi2EN4cute5tupleIJNS5_1CILi128EEES8_NS7_ILi64EEEEEENS_10bfloat16_tEfNS_4arch4Sm80ELb0ELb1ELb1ELb0ELb0ELb0ELb0ELb0ELi2ELi4ELi4ELi4ELb0EEENS1_24CollectiveEpilogueBwdGQAISA_fSD_Li256ELb0ELb0EEENS1_19SingleTileSchedulerILb0ELb0ELb0ELi128EEEEEEEEEvNT_6ParamsE$_ZN4cute3eso3ESOILb0ELb0EJNS_6LayoutINS_5tupleIJNS3_IJNS_1CILi8EEENS4_ILi1EEEEEENS4_ILi2EEEEEENS3_IJNS3_IJS6_NS4_ILi0EEEEEEiEEEEENS_10ViewEngineINS_8smem_ptrIPN7cutlass10bfloat16_tEEEEEEEC2ERKSD_RKSK_ - $_ZN7cutlass13device_kernelIN5flash19enable_sm80_to_sm89INS1_16FlashAttnBwdSm80INS1_25CollectiveMainloopBwdSm80ILi2ELi2EN4cute5tupleIJNS5_1CILi128EEES8_NS7_ILi64EEEEEENS_10bfloat16_tEfNS_4arch4Sm80ELb0ELb1ELb1ELb0ELb0ELb0ELb0ELb0ELi2ELi4ELi4ELi4ELb0EEENS1_24CollectiveEpilogueBwdGQAISA_fSD_Li256ELb0ELb0EEENS1_19SingleTileSchedulerILb0ELb0ELb0ELi128EEEEEEEEEvNT_6ParamsE$_ZN4cute3eso3ESOILb0ELb0EJNS_6LayoutINS_5tupleIJNS3_IJNS_1CILi8EEENS4_ILi1EEEEEENS3_IJNS4_ILi2EEEEEEEEENS3_IJNS3_IJS6_NS4_ILi0EEEEEENS3_IJiEEEEEEEENS_10ViewEngineINS_8smem_ptrIPN7cutlass10bfloat16_tEEEEEEEC2ERKSF_RKSM_)
$_ZN7cutlass13device_kernelIN5flash19enable_sm80_to_sm89INS1_16FlashAttnBwdSm80INS1_25CollectiveMainloopBwdSm80ILi2ELi2EN4cute5tupleIJNS5_1CILi128EEES8_NS7_ILi64EEEEEENS_10bfloat16_tEfNS_4arch4Sm80ELb0ELb1ELb1ELb0ELb0ELb0ELb0ELb0ELi2ELi4ELi4ELi4ELb0EEENS1_24CollectiveEpilogueBwdGQAISA_fSD_Li256ELb0ELb0EEENS1_19SingleTileSchedulerILb0ELb0ELb0ELi128EEEEEEEEEvNT_6ParamsE$_ZN4cute3eso3ESOILb0ELb0EJNS_6LayoutINS_5tupleIJNS3_IJNS_1CILi8EEENS4_ILi1EEEEEENS3_IJNS4_ILi2EEEEEEEEENS3_IJNS3_IJS6_NS4_ILi0EEEEEENS3_IJiEEEEEEEENS_10ViewEngineINS_8smem_ptrIPN7cutlass10bfloat16_tEEEEEEEC2ERKSF_RKSM_:
[----:B------:R-:W-:Y:S02]  /*5d10*/  IADD3 R3, R67, -c[0x0][0x20], RZ ;  /* 0x8000080043037a10 */ /* 0x000fe40007ffe0ff */
[----:B------:R-:W-:-:S03]  /*5d20*/  IADD3 R2, R59, -c[0x0][0x20], RZ ;  /* 0x800008003b027a10 */ /* 0x000fc60007ffe0ff */
[----:B------:R1:W-:Y:S04]  /*5d30*/  STL [R3], R8 ;  /* 0x0000000803007387 */ /* 0x0003e80000100800 */
[----:B------:R-:W2:Y:S01]  /*5d40*/  LDL.64 R10, [R2] ;  /* 0x00000000020a7983 */ /* 0x000ea20000100a00 */
[----:B------:R-:W-:-:S03]  /*5d50*/  IMAD.MOV.U32 R7, RZ, RZ, 0x0 ;  /* 0x00000000ff077424 */ /* 0x000fc600078e00ff */
[----:B--2---:R1:W-:Y:S01]  /*5d60*/  STL.64 [R3+0x8], R10 ;  /* 0x0000080a03007387 */ /* 0x0043e20000100a00 */
[----:B------:R-:W-:Y:S05]  /*5d70*/  RET.REL.NODEC R6 `(_ZN7cutlass13device_kernelIN5flash19enable_sm80_to_sm89INS1_16FlashAttnBwdSm80INS1_25CollectiveMainloopBwdSm80ILi2ELi2EN4cute5tupleIJNS5_1CILi128EEES8_NS7_ILi64EEEEEENS_10bfloat16_tEfNS_4arch4Sm80ELb0ELb1ELb1ELb0ELb0ELb0ELb0ELb0ELi2ELi4ELi4ELi4ELb0EEENS1_24CollectiveEpilogueBwdGQAISA_fSD_Li256ELb0ELb0EEENS1_19SingleTileSchedulerILb0ELb0ELb0ELi128EEEEEEEEEvNT_6ParamsE) ;  /* 0xffffa28006007950 */ /* 0x000fea0003c3ffff */
        .type           $_ZN7cutlass13device_kernelIN5flash19enable_sm80_to_sm89INS1_16FlashAttnBwdSm80INS1_25CollectiveMainloopBwdSm80ILi2ELi2EN4cute5tupleIJNS5_1CILi128EEES8_NS7_ILi64EEEEEENS_10bfloat16_tEfNS_4arch4Sm80ELb0ELb1ELb1ELb0ELb0ELb0ELb0ELb0ELi2ELi4ELi4ELi4ELb0EEENS1_24CollectiveEpilogueBwdGQAISA_fSD_Li256ELb0ELb0EEENS1_19SingleTileSchedulerILb0ELb0ELb0ELi128EEEEEEEEEvNT_6ParamsE$_ZN4cute3eso3ESOILb0ELb0EJNS_6LayoutINS_5tupleIJNS3_IJNS_1CILi8EEENS4_ILi1EEEEEENS4_ILi2EEEEEENS3_IJNS3_IJS6_NS4_ILi0EEEEEEiEEEEENS_10ViewEngineINS_8smem_ptrIPN7cutlass10bfloat16_tEEEEEEEC2ERKSD_RKSK_,@function
        .size           $_ZN7cutlass13device_kernelIN5flash19enable_sm80_to_sm89INS1_16FlashAttnBwdSm80INS1_25CollectiveMainloopBwdSm80ILi2ELi2EN4cute5tupleIJNS5_1CILi128EEES8_NS7_ILi64EEEEEENS_10bfloat16_tEfNS_4arch4Sm80ELb0ELb1ELb1ELb0ELb0ELb0ELb0ELb0ELi2ELi4ELi4ELi4ELb0EEENS1_24CollectiveEpilogueBwdGQAISA_fSD_Li256ELb0ELb0EEENS1_19SingleTileSchedulerILb0ELb0ELb0ELi128EEEEEEEEEvNT_6ParamsE$_ZN4cute3eso3ESOILb0ELb0EJNS_6LayoutINS_5tupleIJNS3_IJNS_1CILi8EEENS4_ILi1EEEEEENS4_ILi2EEEEEENS3_IJNS3_IJS6_NS4_ILi0EEEEEEiEEEEENS_10ViewEngineINS_8smem_ptrIPN7cutlass10bfloat16_tEEEEEEEC2ERKSD_RKSK_,($_ZN7cutlass13device_kernelIN5flash19enable_sm80_to_sm89INS1_16FlashAttnBwdSm80INS1_25CollectiveMainloopBwdSm80ILi2ELi2EN4cute5tupleIJNS5_1CILi128EEES8_NS7_ILi64EEEEEENS_10bfloat16_tEfNS_4arch4Sm80ELb0ELb1ELb1ELb0ELb0ELb0ELb0ELb0ELi2ELi4ELi4ELi4ELb0EEENS1_24CollectiveEpilogueBwdGQAISA_fSD_Li256ELb0ELb0EEENS1_19SingleTileSchedulerILb0ELb0ELb0ELi128EEEEEEEEEvNT_6ParamsE$_ZN4cute3eso3ESOILb0ELb0EJNS_6LayoutINS_5tupleIJNS3_IJNS_1CILi8EEENS4_ILi1EEEEEENS4_ILi2EEEEEENS3_IJNS3_IJS6_NS4_ILi0EEEEEEiEEEEEiEEC2ERKSD_RKi - $_ZN7cutlass13device_kernelIN5flash19enable_sm80_to_sm89INS1_16FlashAttnBwdSm80INS1_25CollectiveMainloopBwdSm80ILi2ELi2EN4cute5tupleIJNS5_1CILi128EEES8_NS7_ILi64EEEEEENS_10bfloat16_tEfNS_4arch4Sm80ELb0ELb1ELb1ELb0ELb0ELb0ELb0ELb0ELi2ELi4ELi4ELi4ELb0EEENS1_24CollectiveEpilogueBwdGQAISA_fSD_Li256ELb0ELb0EEENS1_19SingleTileSchedulerILb0ELb0ELb0ELi128EEEEEEEEEvNT_6ParamsE$_ZN4cute3eso3ESOILb0ELb0EJNS_6LayoutINS_5tupleIJNS3_IJNS_1CILi8EEENS4_ILi1EEEEEENS4_ILi2EEEEEENS3_IJNS3_IJS6_NS4_ILi0EEEEEEiEEEEENS_10ViewEngineINS_8smem_ptrIPN7cutlass10bfloat16_tEEEEEEEC2ERKSD_RKSK_)
$_ZN7cutlass13device_kernelIN5flash19enable_sm80_to_sm89INS1_16FlashAttnBwdSm80INS1_25CollectiveMainloopBwdSm80ILi2ELi2EN4cute5tupleIJNS5_1CILi128EEES8_NS7_ILi64EEEEEENS_10bfloat16_tEfNS_4arch4Sm80ELb0ELb1ELb1ELb0ELb0ELb0ELb0ELb0ELi2ELi4ELi4ELi4ELb0EEENS1_24CollectiveEpilogueBwdGQAISA_fSD_Li256ELb0ELb0EEENS1_19SingleTileSchedulerILb0ELb0ELb0ELi128EEEEEEEEEvNT_6ParamsE$_ZN4cute3eso3ESOILb0ELb0EJNS_6LayoutINS_5tupleIJNS3_IJNS_1CILi8EEENS4_ILi1EEEEEENS4_ILi2EEEEEENS3_IJNS3_IJS6_NS4_ILi0EEEEEEiEEEEENS_10ViewEngineINS_8smem_ptrIPN7cutlass10bfloat16_tEEEEEEEC2ERKSD_RKSK_:
[----:B------:R-:W-:Y:S02]  /*5d80*/  IADD3 R3, R67, -c[0x0][0x20], RZ ;  /* 0x8000080043037a10 */ /* 0x000fe40007ffe0ff */
[----:B------:R-:W-:-:S03]  /*5d90*/  IADD3 R2, R59, -c[0x0][0x20], RZ ;  /* 0x800008003b027a10 */ /* 0x000fc60007ffe0ff */
[----:B------:R1:W-:Y:S04]  /*5da0*/  STL [R3], R6 ;  /* 0x0000000603007387 */ /* 0x0003e80000100800 */
[----:B------:R-:W2:Y:S01]  /*5db0*/  LDL.64 R8, [R2] ;  /* 0x0000000002087983 */ /* 0x000ea20000100a00 */
[----:B------:R-:W-:-:S03]  /*5dc0*/  IMAD.MOV.U32 R5, RZ, RZ, 0x0 ;  /* 0x00000000ff057424 */ /* 0x000fc600078e00ff */
[----:B--2---:R1:W-:Y:S01]  /*5dd0*/  STL.64 [R3+0x8], R8 ;  /* 0x0000080803007387 */ /* 0x0043e20000100a00 */
[----:B------:R-:W-:Y:S05]  /*5de0*/  RET.REL.NODEC R4 `(_ZN7cutlass13device_kernelIN5flash19enable_sm80_to_sm89INS1_16FlashAttnBwdSm80INS1_25CollectiveMainloopBwdSm80ILi2ELi2EN4cute5tupleIJNS5_1CILi128EEES8_NS7_ILi64EEEEEENS_10bfloat16_tEfNS_4arch4Sm80ELb0ELb1ELb1ELb0ELb0ELb0ELb0ELb0ELi2ELi4ELi4ELi4ELb0EEENS1_24CollectiveEpilogueBwdGQAISA_fSD_Li256ELb0ELb0EEENS1_19SingleTileSchedulerILb0ELb0ELb0ELi128EEEEEEEEEvNT_6ParamsE) ;  /* 0xffffa21004007950 */ /* 0x000fea0003c3ffff */
        .type           $_ZN7cutlass13device_kernelIN5flash19enable_sm80_to_sm89INS1_16FlashAttnBwdSm80INS1_25CollectiveMainloopBwdSm80ILi2ELi2EN4cute5tupleIJNS5_1CILi128EEES8_NS7_ILi64EEEEEENS_10bfloat16_tEfNS_4arch4Sm80ELb0ELb1ELb1ELb0ELb0ELb0ELb0ELb0ELi2ELi4ELi4ELi4ELb0EEENS1_24CollectiveEpilogueBwdGQAISA_fSD_Li256ELb0ELb0EEENS1_19SingleTileSchedulerILb0ELb0ELb0ELi128EEEEEEEEEvNT_6ParamsE$_ZN4cute3eso3ESOILb0ELb0EJNS_6LayoutINS_5tupleIJNS3_IJNS_1CILi8EEENS4_ILi1EEEEEENS4_ILi2EEEEEENS3_IJNS3_IJS6_NS4_ILi0EEEEEEiEEEEEiEEC2ERKSD_RKi,@function
        .size           $_ZN7cutlass13device_kernelIN5flash19enable_sm80_to_sm89INS1_16FlashAttnBwdSm80INS1_25CollectiveMainloopBwdSm80ILi2ELi2EN4cute5tupleIJNS5_1CILi128EEES8_NS7_ILi64EEEEEENS_10bfloat16_tEfNS_4arch4Sm80ELb0ELb1ELb1ELb0ELb0ELb0ELb0ELb0ELi2ELi4ELi4ELi4ELb0EEENS1_24CollectiveEpilogueBwdGQAISA_fSD_Li256ELb0ELb0EEENS1_19SingleTileSchedulerILb0ELb0ELb0ELi128EEEEEEEEEvNT_6ParamsE$_ZN4cute3eso3ESOILb0ELb0EJNS_6LayoutINS_5tupleIJNS3_IJNS_1CILi8EEENS4_ILi1EEEEEENS4_ILi2EEEEEENS3_IJNS3_IJS6_NS4_ILi0EEEEEEiEEEEEiEEC2ERKSD_RKi,($_ZN7cutlass13device_kernelIN5flash19enable_sm80_to_sm89INS1_16FlashAttnBwdSm80INS1_25CollectiveMainloopBwdSm80ILi2ELi2EN4cute5tupleIJNS5_1CILi128EEES8_NS7_ILi64EEEEEENS_10bfloat16_tEfNS_4arch4Sm80ELb0ELb1ELb1ELb0ELb0ELb0ELb0ELb0ELi2ELi4ELi4ELi4ELb0EEENS1_24CollectiveEpilogueBwdGQAISA_fSD_Li256ELb0ELb0EEENS1_19SingleTileSchedulerILb0ELb0ELb0ELi128EEEEEEEEEvNT_6ParamsE$_ZN4cute3eso3ESOILb0ELb0EJNS_6LayoutINS_5tupleIJNS3_IJNS_1CILi8EEENS4_ILi1EEEEEENS4_ILi2EEENS3_IJS8_S8_EEEEEENS3_IJNS3_IJS6_NS4_ILi0EEEEEENS4_ILi4096EEENS3_IJiiEEEEEEEENS_10ViewEngineINS_8smem_ptrIPN7cutlass10bfloat16_tEEEEEEEC2ERKSG_RKSN_ - $_ZN7cutlass13device_kernelIN5flash19enable_sm80_to_sm89INS1_16FlashAttnBwdSm80INS1_25CollectiveMainloopBwdSm80ILi2ELi2EN4cute5tupleIJNS5_1CILi128EEES8_NS7_ILi64EEEEEENS_10bfloat16_tEfNS_4arch4Sm80ELb0ELb1ELb1ELb0ELb0ELb0ELb0ELb0ELi2ELi4ELi4ELi4ELb0EEENS1_24CollectiveEpilogueBwdGQAISA_fSD_Li256ELb0ELb0EEENS1_19SingleTileSchedulerILb0ELb0ELb0ELi128EEEEEEEEEvNT_6ParamsE$_ZN4cute3eso3ESOILb0ELb0EJNS_6LayoutINS_5tupleIJNS3_IJNS_1CILi8EEENS4_ILi1EEEEEENS4_ILi2EEEEEENS3_IJNS3_IJS6_NS4_ILi0EEEEEEiEEEEEiEEC2ERKSD_RKi)
$_ZN7cutlass13device_kernelIN5flash19enable_sm80_to_sm89INS1_16FlashAttnBwdSm80INS1_25CollectiveMainloopBwdSm80ILi2ELi2EN4cute5tupleIJNS5_1CILi128EEES8_NS7_ILi64EEEEEENS_10bfloat16_tEfNS_4arch4Sm80ELb0ELb1ELb1ELb0ELb0ELb0ELb0ELb0ELi2ELi4ELi4ELi4ELb0EEENS1_24CollectiveEpilogueBwdGQAISA_fSD_Li256ELb0ELb0EEENS1_19SingleTileSchedulerILb0ELb0ELb0ELi128EEEEEEEEEvNT_6ParamsE$_ZN4cute3eso3ESOILb0ELb0EJNS_6LayoutINS_5tupleIJNS3_IJNS_1CILi8EEENS4_ILi1EEEEEENS4_ILi2EEEEEENS3_IJNS3_IJS6_NS4_ILi0EEEEEEiEEEEEiEEC2ERKSD_RKi:
[----:B------:R-:W-:Y:S02]  /*5df0*/  IADD3 R3, R58, -c[0x0][0x20], RZ ;  /* 0x800008003a037a10 */ /* 0x000fe40007ffe0ff */
[----:B------:R-:W-:-:S03]  /*5e00*/  IADD3 R2, R61, -c[0x0][0x20], RZ ;  /* 0x800008003d027a10 */ /* 0x000fc60007ffe0ff */
[----:B------:R1:W-:Y:S04]  /*5e10*/  STL [R3], R6 ;  /* 0x0000000603007387 */ /* 0x0003e80000100800 */
[----:B------:R-:W2:Y:S01]  /*5e20*/  LDL R2, [R2] ;  /* 0x0000000002027983 */ /* 0x000ea20000100800 */
[----:B------:R-:W-:-:S03]  /*5e30*/  IMAD.MOV.U32 R5, RZ, RZ, 0x0 ;  /* 0x00000000ff057424 */ /* 0x000fc600078e00ff */
[----:B--2---:R1:W-:Y:S01]  /*5e40*/  STL [R3+0x4], R2 ;  /* 0x0000040203007387 */ /* 0x0043e20000100800 */
[----:B------:R-:W-:Y:S05]  /*5e50*/  RET.REL.NODEC R4 `(_ZN7cutlass13device_kernelIN5flash19enable_sm80_to_sm89INS1_16FlashAttnBwdSm80INS1_25CollectiveMainloopBwdSm80ILi2ELi2EN4cute5tupleIJNS5_1CILi128EEES8_NS7_ILi64EEEEEENS_10bfloat16_tEfNS_4arch4Sm80ELb0ELb1ELb1ELb0ELb0ELb0ELb0ELb0ELi2ELi4ELi4ELi4ELb0EEENS1_24CollectiveEpilogueBwdGQAISA_fSD_Li256ELb0ELb0EEENS1_19SingleTileSchedulerILb0ELb0ELb0ELi128EEEEEEEEEvNT_6ParamsE) ;  /* 0xffffa1a004007950 */ /* 0x000fea0003c3ffff */
        .type           $_ZN7cutlass13device_kernelIN5flash19enable_sm80_to_sm89INS1_16FlashAttnBwdSm80INS1_25CollectiveMainloopBwdSm80ILi2ELi2EN4cute5tupleIJNS5_1CILi128EEES8_NS7_ILi64EEEEEENS_10bfloat16_tEfNS_4arch4Sm80ELb0ELb1ELb1ELb0ELb0ELb0ELb0ELb0ELi2ELi4ELi4ELi4ELb0EEENS1_24CollectiveEpilogueBwdGQAISA_fSD_Li256ELb0ELb0EEENS1_19SingleTileSchedulerILb0ELb0ELb0ELi128EEEEEEEEEvNT_6ParamsE$_ZN4cute3eso3ESOILb0ELb0EJNS_6LayoutINS_5tupleIJNS3_IJNS_1CILi8EEENS4_ILi1EEEEEENS4_ILi2EEENS3_IJS8_S8_EEEEEENS3_IJNS3_IJS6_NS4_ILi0EEEEEENS4_ILi4096EEENS3_IJiiEEEEEEEENS_10ViewEngineINS_8smem_ptrIPN7cutlass10bfloat16_tEEEEEEEC2ERKSG_RKSN_,@function
        .size           $_ZN7cutlass13device_kernelIN5flash19enable_sm80_to_sm89INS1_16FlashAttnBwdSm80INS1_25CollectiveMainloopBwdSm80ILi2ELi2EN4cute5tupleIJNS5_1CILi128EEES8_NS7_ILi64EEEEEENS_10bfloat16_tEfNS_4arch4Sm80ELb0ELb1ELb1ELb0ELb0ELb0ELb0ELb0ELi2ELi4ELi4ELi4ELb0EEENS1_24CollectiveEpilogueBwdGQAISA_fSD_Li256ELb0ELb0EEENS1_19SingleTileSchedulerILb0ELb0ELb0ELi128EEEEEEEEEvNT_6ParamsE$_ZN4cute3eso3ESOILb0ELb0EJNS_6LayoutINS_5tupleIJNS3_IJNS_1CILi8EEENS4_ILi1EEEEEENS4_ILi2EEENS3_IJS8_S8_EEEEEENS3_IJNS3_IJS6_NS4_ILi0EEEEEENS4_ILi4096EEENS3_IJiiEEEEEEEENS_10ViewEngineINS_8smem_ptrIPN7cutlass10bfloat16_tEEEEEEEC2ERKSG_RKSN_,($_ZN7cutlass13device_kernelIN5flash19enable_sm80_to_sm89INS1_16FlashAttnBwdSm80INS1_25CollectiveMainloopBwdSm80ILi2ELi2EN4cute5tupleIJNS5_1CILi128EEES8_NS7_ILi64EEEEEENS_10bfloat16_tEfNS_4arch4Sm80ELb0ELb1ELb1ELb0ELb0ELb0ELb0ELb0ELi2ELi4ELi4ELi4ELb0EEENS1_24CollectiveEpilogueBwdGQAISA_fSD_Li256ELb0ELb0EEENS1_19SingleTileSchedulerILb0ELb0ELb0ELi128EEEEEEEEEvNT_6ParamsE$_ZN4cute3eso3ESOILb0ELb0EJNS_6LayoutINS_5tupleIJNS3_IJNS_1CILi8EEENS4_ILi1EEEEEENS4_ILi2EEENS3_IJS8_S8_EEEEEENS3_IJNS3_IJS6_NS4_ILi0EEEEEENS4_ILi4096EEENS3_IJiiEEEEEEEEiEEC2ERKSG_RKi - $_ZN7cutlass13device_kernelIN5flash19enable_sm80_to_sm89INS1_16FlashAttnBwdSm80INS1_25CollectiveMainloopBwdSm80ILi2ELi2EN4cute5tupleIJNS5_1CILi128EEES8_NS7_ILi64EEEEEENS_10bfloat16_tEfNS_4arch4Sm80ELb0ELb1ELb1ELb0ELb0ELb0ELb0ELb0ELi2ELi4ELi4ELi4ELb0EEENS1_24CollectiveEpilogueBwdGQAISA_fSD_Li256ELb0ELb0EEENS1_19SingleTileSchedulerILb0ELb0ELb0ELi128EEEEEEEEEvNT_6ParamsE$_ZN4cute3eso3ESOILb0ELb0EJNS_6LayoutINS_5tupleIJNS3_IJNS_1CILi8EEENS4_ILi1EEEEEENS4_ILi2EEENS3_IJS8_S8_EEEEEENS3_IJNS3_IJS6_NS4_ILi0EEEEEENS4_ILi4096EEENS3_IJiiEEEEEEEENS_10ViewEngineINS_8smem_ptrIPN7cutlass10bfloat16_tEEEEEEEC2ERKSG_RKSN_)
$_ZN7cutlass13device_kernelIN5flash19enable_sm80_to_sm89INS1_16FlashAttnBwdSm80INS1_25CollectiveMainloopBwdSm80ILi2ELi2EN4cute5tupleIJNS5_1CILi128EEES8_NS7_ILi64EEEEEENS_10bfloat16_tEfNS_4arch4Sm80ELb0ELb1ELb1ELb0ELb0ELb0ELb0ELb0ELi2ELi4ELi4ELi4ELb0EEENS1_24CollectiveEpilogueBwdGQAISA_fSD_Li256ELb0ELb0EEENS1_19SingleTileSchedulerILb0ELb0ELb0ELi128EEEEEEEEEvNT_6ParamsE$_ZN4cute3eso3ESOILb0ELb0EJNS_6LayoutINS_5tupleIJNS3_IJNS_1CILi8EEENS4_ILi1EEEEEENS4_ILi2EEENS3_IJS8_S8_EEEEEENS3_IJNS3_IJS6_NS4_ILi0EEEEEENS4_ILi4096EEENS3_IJiiEEEEEEEENS_10ViewEngineINS_8smem_ptrIPN7cutlass10bfloat16_tEEEEEEEC2ERKSG_RKSN_:
[----:B------:R-:W-:Y:S02]  /*5e60*/  IADD3 R3, R25, -c[0x0][0x20], RZ ;  /* 0x8000080019037a10 */ /* 0x000fe40007ffe0ff */
[----:B------:R-:W-:-:S03]  /*5e70*/  IADD3 R2, R24, -c[0x0][0x20], RZ ;  /* 0x8000080018027a10 */ /* 0x000fc60007ffe0ff */
[----:B------:R1:W-:Y:S04]  /*5e80*/  STL.64 [R3], R4 ;  /* 0x0000000403007387 */ /* 0x0003e80000100a00 */
[----:B------:R-:W2:Y:S01]  /*5e90*/  LDL.64 R8, [R2] ;  /* 0x0000000002087983 */ /* 0x000ea20000100a00 */
[----:B------:R-:W-:-:S03]  /*5ea0*/  IMAD.MOV.U32 R7, RZ, RZ, 0x0 ;  /* 0x00000000ff077424 */ /* 0x000fc600078e00ff */
[----:B--2---:R1:W-:Y:S01]  /*5eb0*/  STL.64 [R3+0x8], R8 ;  /* 0x0000080803007387 */ /* 0x0043e20000100a00 */
[----:B------:R-:W-:Y:S05]  /*5ec0*/  RET.REL.NODEC R6 `(_ZN7cutlass13device_kernelIN5flash19enable_sm80_to_sm89INS1_16FlashAttnBwdSm80INS1_25CollectiveMainloopBwdSm80ILi2ELi2EN4cute5tupleIJNS5_1CILi128EEES8_NS7_ILi64EEEEEENS_10bfloat16_tEfNS_4arch4Sm80ELb0ELb1ELb1ELb0ELb0ELb0ELb0ELb0ELi2ELi4ELi4ELi4ELb0EEENS1_24CollectiveEpilogueBwdGQAISA_fSD_Li256ELb0ELb0EEENS1_19SingleTileSchedulerILb0ELb0ELb0ELi128EEEEEEEEEvNT_6ParamsE) ;  /* 0xffffa13006007950 */ /* 0x000fea0003c3ffff */
        .type           $_ZN7cutlass13device_kernelIN5flash19enable_sm80_to_sm89INS1_16FlashAttnBwdSm80INS1_25CollectiveMainloopBwdSm80ILi2ELi2EN4cute5tupleIJNS5_1CILi128EEES8_NS7_ILi64EEEEEENS_10bfloat16_tEfNS_4arch4Sm80ELb0ELb1ELb1ELb0ELb0ELb0ELb0ELb0ELi2ELi4ELi4ELi4ELb0EEENS1_24CollectiveEpilogueBwdGQAISA_fSD_Li256ELb0ELb0EEENS1_19SingleTileSchedulerILb0ELb0ELb0ELi128EEEEEEEEEvNT_6ParamsE$_ZN4cute3eso3ESOILb0ELb0EJNS_6LayoutINS_5tupleIJNS3_IJNS_1CILi8EEENS4_ILi1EEEEEENS4_ILi2EEENS3_IJS8_S8_EEEEEENS3_IJNS3_IJS6_NS4_ILi0EEEEEENS4_ILi4096EEENS3_IJiiEEEEEEEEiEEC2ERKSG_RKi,@function
        .size           $_ZN7cutlass13device_kernelIN5flash19enable_sm80_to_sm89INS1_16FlashAttnBwdSm80INS1_25CollectiveMainloopBwdSm80ILi2ELi2EN4cute5tupleIJNS5_1CILi128EEES8_NS7_ILi64EEEEEENS_10bfloat16_tEfNS_4arch4Sm80ELb0ELb1ELb1ELb0ELb0ELb0ELb0ELb0ELi2ELi4ELi4ELi4ELb0EEENS1_24CollectiveEpilogueBwdGQAISA_fSD_Li256ELb0ELb0EEENS1_19SingleTileSchedulerILb0ELb0ELb0ELi128EEEEEEEEEvNT_6ParamsE$_ZN4cute3eso3ESOILb0ELb0EJNS_6LayoutINS_5tupleIJNS3_IJNS_1CILi8EEENS4_ILi1EEEEEENS4_ILi2EEENS3_IJS8_S8_EEEEEENS3_IJNS3_IJS6_NS4_ILi0EEEEEENS4_ILi4096EEENS3_IJiiEEEEEEEEiEEC2ERKSG_RKi,($_ZN7cutlass13device_kernelIN5flash19enable_sm80_to_sm89INS1_16FlashAttnBwdSm80INS1_25CollectiveMainloopBwdSm80ILi2ELi2EN4cute5tupleIJNS5_1CILi128EEES8_NS7_ILi64EEEEEENS_10bfloat16_tEfNS_4arch4Sm80ELb0ELb1ELb1ELb0ELb0ELb0ELb0ELb0ELi2ELi4ELi4ELi4ELb0EEENS1_24CollectiveEpilogueBwdGQAISA_fSD_Li256ELb0ELb0EEENS1_19SingleTileSchedulerILb0ELb0ELb0ELi128EEEEEEEEEvNT_6ParamsE$_ZN4cute3eso3ESOILb0ELb0EJNS_6LayoutINS_5tupleIJNS3_IJNS_1CILi8EEENS4_ILi1EEEEEENS4_ILi2EEES5_EEENS3_IJNS3_IJS6_NS4_ILi0EEEEEEiNS4_ILi1024EEEEEEEENS_10ViewEngineINS_8smem_ptrIPN7cutlass10bfloat16_tEEEEEEEC2ERKSE_RKSL_ - $_ZN7cutlass13device_kernelIN5flash19enable_sm80_to_sm89INS1_16FlashAttnBwdSm80INS1_25CollectiveMainloopBwdSm80ILi2ELi2EN4cute5tupleIJNS5_1CILi128EEES8_NS7_ILi64EEEEEENS_10bfloat16_tEfNS_4arch4Sm80ELb0ELb1ELb1ELb0ELb0ELb0ELb0ELb0ELi2ELi4ELi4ELi4ELb0EEENS1_24CollectiveEpilogueBwdGQAISA_fSD_Li256ELb0ELb0EEENS1_19SingleTileSchedulerILb0ELb0ELb0ELi128EEEEEEEEEvNT_6ParamsE$_ZN4cute3eso3ESOILb0ELb0EJNS_6LayoutINS_5tupleIJNS3_IJNS_1CILi8EEENS4_ILi1EEEEEENS4_ILi2EEENS3_IJS8_S8_EEEEEENS3_IJNS3_IJS6_NS4_ILi0EEEEEENS4_ILi4096EEENS3_IJiiEEEEEEEEiEEC2ERKSG_RKi)
$_ZN7cutlass13device_kernelIN5flash19enable_sm80_to_sm89INS1_16FlashAttnBwdSm80INS1_25CollectiveMainloopBwdSm80ILi2ELi2EN4cute5tupleIJNS5_1CILi128EEES8_NS7_ILi64EEEEEENS_10bfloat16_tEfNS_4arch4Sm80ELb0ELb1ELb1ELb0ELb0ELb0ELb0ELb0ELi2ELi4ELi4ELi4ELb0EEENS1_24CollectiveEpilogueBwdGQAISA_fSD_Li256ELb0ELb0EEENS1_19SingleTileSchedulerILb0ELb0ELb0ELi128EEEEEEEEEvNT_6ParamsE$_ZN4cute3eso3ESOILb0ELb0EJNS_6LayoutINS_5tupleIJNS3_IJNS_1CILi8EEENS4_ILi1EEEEEENS4_ILi2EEENS3_IJS8_S8_EEEEEENS3_IJNS3_IJS6_NS4_ILi0EEEEEENS4_ILi4096EEENS3_IJiiEEEEEEEEiEEC2ERKSG_RKi:
[----:B------:R-:W-:Y:S02]  /*5ed0*/  IADD3 R5, R25, -c[0x0][0x20], RZ ;  /* 0x8000080019057a10 */ /* 0x000fe40007ffe0ff */
[----:B------:R-:W-:-:S03]  /*5ee0*/  IADD3 R4, R24, -c[0x0][0x20], RZ ;  /* 0x8000080018047a10 */ /* 0x000fc60007ffe0ff */
[----:B------:R1:W-:Y:S04]  /*5ef0*/  STL [R5], R2 ;  /* 0x0000000205007387 */ /* 0x0003e80000100800 */
[----:B------:R1:W-:Y:S04]  /*5f00*/  STL [R5+0x4], R3 ;  /* 0x0000040305007387 */ /* 0x0003e80000100800 */
[----:B------:R-:W2:Y:S01]  /*5f10*/  LDL R4, [R4] ;  /* 0x0000000004047983 */ /* 0x000ea20000100800 */
[----:B------:R-:W-:-:S03]  /*5f20*/  IMAD.MOV.U32 R7, RZ, RZ, 0x0 ;  /* 0x00000000ff077424 */ /* 0x000fc600078e00ff */
[----:B--2---:R1:W-:Y:S01]  /*5f30*/  STL [R5+0x8], R4 ;  /* 0x0000080405007387 */ /* 0x0043e20000100800 */
[----:B------:R-:W-:Y:S05]  /*5f40*/  RET.REL.NODEC R6 `(_ZN7cutlass13device_kernelIN5flash19enable_sm80_to_sm89INS1_16FlashAttnBwdSm80INS1_25CollectiveMainloopBwdSm80ILi2ELi2EN4cute5tupleIJNS5_1CILi128EEES8_NS7_ILi64EEEEEENS_10bfloat16_tEfNS_4arch4Sm80ELb0ELb1ELb1ELb0ELb0ELb0ELb0ELb0ELi2ELi4ELi4ELi4ELb0EEENS1_24CollectiveEpilogueBwdGQAISA_fSD_Li256ELb0ELb0EEENS1_19SingleTileSchedulerILb0ELb0ELb0ELi128EEEEEEEEEvNT_6ParamsE) ;  /* 0xffffa0b006007950 */ /* 0x000fea0003c3ffff */
        .type           $_ZN7cutlass13device_kernelIN5flash19enable_sm80_to_sm89INS1_16FlashAttnBwdSm80INS1_25CollectiveMainloopBwdSm80ILi2ELi2EN4cute5tupleIJNS5_1CILi128EEES8_NS7_ILi64EEEEEENS_10bfloat16_tEfNS_4arch4Sm80ELb0ELb1ELb1ELb0ELb0ELb0ELb0ELb0ELi2ELi4ELi4ELi4ELb0EEENS1_24CollectiveEpilogueBwdGQAISA_fSD_Li256ELb0ELb0EEENS1_19SingleTileSchedulerILb0ELb0ELb0ELi128EEEEEEEEEvNT_6ParamsE$_ZN4cute3eso3ESOILb0ELb0EJNS_6LayoutINS_5tupleIJNS3_IJNS_1CILi8EEENS4_ILi1EEEEEENS4_ILi2EEES5_EEENS3_IJNS3_IJS6_NS4_ILi0EEEEEEiNS4_ILi1024EEEEEEEENS_10ViewEngineINS_8smem_ptrIPN7cutlass10bfloat16_tEEEEEEEC2ERKSE_RKSL_,@function
        .size           $_ZN7cutlass13device_kernelIN5flash19enable_sm80_to_sm89INS1_16FlashAttnBwdSm80INS1_25CollectiveMainloopBwdSm80ILi2ELi2EN4cute5tupleIJNS5_1CILi128EEES8_NS7_ILi64EEEEEENS_10bfloat16_tEfNS_4arch4Sm80ELb0ELb1ELb1ELb0ELb0ELb0ELb0ELb0ELi2ELi4ELi4ELi4ELb0EEENS1_24CollectiveEpilogueBwdGQAISA_fSD_Li256ELb0ELb0EEENS1_19SingleTileSchedulerILb0ELb0ELb0ELi128EEEEEEEEEvNT_6ParamsE$_ZN4cute3eso3ESOILb0ELb0EJNS_6LayoutINS_5tupleIJNS3_IJNS_1CILi8EEENS4_ILi1EEEEEENS4_ILi2EEES5_EEENS3_IJNS3_IJS6_NS4_ILi0EEEEEEiNS4_ILi1024EEEEEEEENS_10ViewEngineINS_8smem_ptrIPN7cutlass10bfloat16_tEEEEEEEC2ERKSE_RKSL_,($_ZN7cutlass13device_kernelIN5flash19enable_sm80_to_sm89INS1_16FlashAttnBwdSm80INS1_25CollectiveMainloopBwdSm80ILi2ELi2EN4cute5tupleIJNS5_1CILi128EEES8_NS7_ILi64EEEEEENS_10bfloat16_tEfNS_4arch4Sm80ELb0ELb1ELb1ELb0ELb0ELb0ELb0ELb0ELi2ELi4ELi4ELi4ELb0EEENS1_24CollectiveEpilogueBwdGQAISA_fSD_Li256ELb0ELb0EEENS1_19SingleTileSchedulerILb0ELb0ELb0ELi128EEEEEEEEEvNT_6ParamsE$_ZN4cute3eso3ESOILb0ELb0EJNS_6LayoutINS_5tupleIJNS3_IJNS_1CILi8EEENS4_ILi1EEEEEENS4_ILi2EEES5_EEENS3_IJNS3_IJS6_NS4_ILi0EEEEEEiNS4_ILi1024EEEEEEEEiEEC2ERKSE_RKi - $_ZN7cutlass13device_kernelIN5flash19enable_sm80_to_sm89INS1_16FlashAttnBwdSm80INS1_25CollectiveMainloopBwdSm80ILi2ELi2EN4cute5tupleIJNS5_1CILi128EEES8_NS7_ILi64EEEEEENS_10bfloat16_tEfNS_4arch4Sm80ELb0ELb1ELb1ELb0ELb0ELb0ELb0ELb0ELi2ELi4ELi4ELi4ELb0EEENS1_24CollectiveEpilogueBwdGQAISA_fSD_Li256ELb0ELb0EEENS1_19SingleTileSchedulerILb0ELb0ELb0ELi128EEEEEEEEEvNT_6ParamsE$_ZN4cute3eso3ESOILb0ELb0EJNS_6LayoutINS_5tupleIJNS3_IJNS_1CILi8EEENS4_ILi1EEEEEENS4_ILi2EEES5_EEENS3_IJNS3_IJS6_NS4_ILi0EEEEEEiNS4_ILi1024EEEEEEEENS_10ViewEngineINS_8smem_ptrIPN7cutlass10bfloat16_tEEEEEEEC2ERKSE_RKSL_)
$_ZN7cutlass13device_kernelIN5flash19enable_sm80_to_sm89INS1_16FlashAttnBwdSm80INS1_25CollectiveMainloopBwdSm80ILi2ELi2EN4cute5tupleIJNS5_1CILi128EEES8_NS7_ILi64EEEEEENS_10bfloat16_tEfNS_4arch4Sm80ELb0ELb1ELb1ELb0ELb0ELb0ELb0ELb0ELi2ELi4ELi4ELi4ELb0EEENS1_24CollectiveEpilogueBwdGQAISA_fSD_Li256ELb0ELb0EEENS1_19SingleTileSchedulerILb0ELb0ELb0ELi128EEEEEEEEEvNT_6ParamsE$_ZN4cute3eso3ESOILb0ELb0EJNS_6LayoutINS_5tupleIJNS3_IJNS_1CILi8EEENS4_ILi1EEEEEENS4_ILi2EEES5_EEENS3_IJNS3_IJS6_NS4_ILi0EEEEEEiNS4_ILi1024EEEEEEEENS_10ViewEngineINS_8smem_ptrIPN7cutlass10bfloat16_tEEEEEEEC2ERKSE_RKSL_:
[----:B------:R-:W-:Y:S02]  /*5f50*/  IADD3 R3, R25, -c[0x0][0x20], RZ ;  /* 0x8000080019037a10 */ /* 0x000fe40007ffe0ff */
[----:B------:R-:W-:-:S03]  /*5f60*/  IADD3 R2, R24, -c[0x0][0x20], RZ ;  /* 0x8000080018027a10 */ /* 0x000fc60007ffe0ff */
[----:B------:R1:W-:Y:S04]  /*5f70*/  STL [R3], R6 ;  /* 0x0000000603007387 */ /* 0x0003e80000100800 */
[----:B------:R-:W2:Y:S01]  /*5f80*/  LDL.64 R8, [R2] ;  /* 0x0000000002087983 */ /* 0x000ea20000100a00 */
[----:B------:R-:W-:-:S03]  /*5f90*/  IMAD.MOV.U32 R5, RZ, RZ, 0x0 ;  /* 0x00000000ff057424 */ /* 0x000fc600078e00ff */
[----:B--2---:R1:W-:Y:S01]  /*5fa0*/  STL.64 [R3+0x8], R8 ;  /* 0x0000080803007387 */ /* 0x0043e20000100a00 */
[----:B------:R-:W-:Y:S05]  /*5fb0*/  RET.REL.NODEC R4 `(_ZN7cutlass13device_kernelIN5flash19enable_sm80_to_sm89INS1_16FlashAttnBwdSm80INS1_25CollectiveMainloopBwdSm80ILi2ELi2EN4cute5tupleIJNS5_1CILi128EEES8_NS7_ILi64EEEEEENS_10bfloat16_tEfNS_4arch4Sm80ELb0ELb1ELb1ELb0ELb0ELb0ELb0ELb0ELi2ELi4ELi4ELi4ELb0EEENS1_24CollectiveEpilogueBwdGQAISA_fSD_Li256ELb0ELb0EEENS1_19SingleTileSchedulerILb0ELb0ELb0ELi128EEEEEEEEEvNT_6ParamsE) ;  /* 0xffffa04004007950 */ /* 0x000fea0003c3ffff */
        .type           $_ZN7cutlass13device_kernelIN5flash19enable_sm80_to_sm89INS1_16FlashAttnBwdSm80INS1_25CollectiveMainloopBwdSm80ILi2ELi2EN4cute5tupleIJNS5_1CILi128EEES8_NS7_ILi64EEEEEENS_10bfloat16_tEfNS_4arch4Sm80ELb0ELb1ELb1ELb0ELb0ELb0ELb0ELb0ELi2ELi4ELi4ELi4ELb0EEENS1_24CollectiveEpilogueBwdGQAISA_fSD_Li256ELb0ELb0EEENS1_19SingleTileSchedulerILb0ELb0ELb0ELi128EEEEEEEEEvNT_6ParamsE$_ZN4cute3eso3ESOILb0ELb0EJNS_6LayoutINS_5tupleIJNS3_IJNS_1CILi8EEENS4_ILi1EEEEEENS4_ILi2EEES5_EEENS3_IJNS3_IJS6_NS4_ILi0EEEEEEiNS4_ILi1024EEEEEEEEiEEC2ERKSE_RKi,@function
        .size           $_ZN7cutlass13device_kernelIN5flash19enable_sm80_to_sm89INS1_16FlashAttnBwdSm80INS1_25CollectiveMainloopBwdSm80ILi2ELi2EN4cute5tupleIJNS5_1CILi128EEES8_NS7_ILi64EEEEEENS_10bfloat16_tEfNS_4arch4Sm80ELb0ELb1ELb1ELb0ELb0ELb0ELb0ELb0ELi2ELi4ELi4ELi4ELb0EEENS1_24CollectiveEpilogueBwdGQAISA_fSD_Li256ELb0ELb0EEENS1_19SingleTileSchedulerILb0ELb0ELb0ELi128EEEEEEEEEvNT_6ParamsE$_ZN4cute3eso3ESOILb0ELb0EJNS_6LayoutINS_5tupleIJNS3_IJNS_1CILi8EEENS4_ILi1EEEEEENS4_ILi2EEES5_EEENS3_IJNS3_IJS6_NS4_ILi0EEEEEEiNS4_ILi1024EEEEEEEEiEEC2ERKSE_RKi,($_ZN7cutlass13device_kernelIN5flash19enable_sm80_to_sm89INS1_16FlashAttnBwdSm80INS1_25CollectiveMainloopBwdSm80ILi2ELi2EN4cute5tupleIJNS5_1CILi128EEES8_NS7_ILi64EEEEEENS_10bfloat16_tEfNS_4arch4Sm80ELb0ELb1ELb1ELb0ELb0ELb0ELb0ELb0ELi2ELi4ELi4ELi4ELb0EEENS1_24CollectiveEpilogueBwdGQAISA_fSD_Li256ELb0ELb0EEENS1_19SingleTileSchedulerILb0ELb0ELb0ELi128EEEEEEEEEvNT_6ParamsE$_ZN4cute3eso3ESOILb0ELb0EJNS_6LayoutINS_5tupleIJNS3_IJNS_1CILi8EEENS4_ILi1EEEEEENS4_ILi4EEES6_EEENS3_IJNS3_IJS6_NS4_ILi0EEEEEElSA_EEEEENS_10ViewEngineINS_8gmem_ptrIPKN7cutlass10bfloat16_tEEEEEEEC2ERKSD_RKSL_ - $_ZN7cutlass13device_kernelIN5flash19enable_sm80_to_sm89INS1_16FlashAttnBwdSm80INS1_25CollectiveMainloopBwdSm80ILi2ELi2EN4cute5tupleIJNS5_1CILi128EEES8_NS7_ILi64EEEEEENS_10bfloat16_tEfNS_4arch4Sm80ELb0ELb1ELb1ELb0ELb0ELb0ELb0ELb0ELi2ELi4ELi4ELi4ELb0EEENS1_24CollectiveEpilogueBwdGQAISA_fSD_Li256ELb0ELb0EEENS1_19SingleTileSchedulerILb0ELb0ELb0ELi128EEEEEEEEEvNT_6ParamsE$_ZN4cute3eso3ESOILb0ELb0EJNS_6LayoutINS_5tupleIJNS3_IJNS_1CILi8EEENS4_ILi1EEEEEENS4_ILi2EEES5_EEENS3_IJNS3_IJS6_NS4_ILi0EEEEEEiNS4_ILi1024EEEEEEEEiEEC2ERKSE_RKi)
$_ZN7cutlass13device_kernelIN5flash19enable_sm80_to_sm89INS1_16FlashAttnBwdSm80INS1_25CollectiveMainloopBwdSm80ILi2ELi2EN4cute5tupleIJNS5_1CILi128EEES8_NS7_ILi64EEEEEENS_10bfloat16_tEfNS_4arch4Sm80ELb0ELb1ELb1ELb0ELb0ELb0ELb0ELb0ELi2ELi4ELi4ELi4ELb0EEENS1_24CollectiveEpilogueBwdGQAISA_fSD_Li256ELb0ELb0EEENS1_19SingleTileSchedulerILb0ELb0ELb0ELi128EEEEEEEEEvNT_6ParamsE$_ZN4cute3eso3ESOILb0ELb0EJNS_6LayoutINS_5tupleIJNS3_IJNS_1CILi8EEENS4_ILi1EEEEEENS4_ILi2EEES5_EEENS3_IJNS3_IJS6_NS4_ILi0EEEEEEiNS4_ILi1024EEEEEEEEiEEC2ERKSE_RKi:
        /* <DEDUP_REMOVED lines=8> */
        .type           $_ZN7cutlass13device_kernelIN5flash19enable_sm80_to_sm89INS1_16FlashAttnBwdSm80INS1_25CollectiveMainloopBwdSm80ILi2ELi2EN4cute5tupleIJNS5_1CILi128EEES8_NS7_ILi64EEEEEENS_10bfloat16_tEfNS_4arch4Sm80ELb0ELb1ELb1ELb0ELb0ELb0ELb0ELb0ELi2ELi4ELi4ELi4ELb0EEENS1_24CollectiveEpilogueBwdGQAISA_fSD_Li256ELb0ELb0EEENS1_19SingleTileSchedulerILb0ELb0ELb0ELi128EEEEEEEEEvNT_6ParamsE$_ZN4cute3eso3ESOILb0ELb0EJNS_6LayoutINS_5tupleIJNS3_IJNS_1CILi8EEENS4_ILi1EEEEEENS4_ILi4EEES6_EEENS3_IJNS3_IJS6_NS4_ILi0EEEEEElSA_EEEEENS_10ViewEngineINS_8gmem_ptrIPKN7cutlass10bfloat16_tEEEEEEEC2ERKSD_RKSL_,@function
        .size           $_ZN7cutlass13device_kernelIN5flash19enable_sm80_to_sm89INS1_16FlashAttnBwdSm80INS1_25CollectiveMainloopBwdSm80ILi2ELi2EN4cute5tupleIJNS5_1CILi128EEES8_NS7_ILi64EEEEEENS_10bfloat16_tEfNS_4arch4Sm80ELb0ELb1ELb1ELb0ELb0ELb0ELb0ELb0ELi2ELi4ELi4ELi4ELb0EEENS1_24CollectiveEpilogueBwdGQAISA_fSD_Li256ELb0ELb0EEENS1_19SingleTileSchedulerILb0ELb0ELb0ELi128EEEEEEEEEvNT_6ParamsE$_ZN4cute3eso3ESOILb0ELb0EJNS_6LayoutINS_5tupleIJNS3_IJNS_1CILi8EEENS4_ILi1EEEEEENS4_ILi4EEES6_EEENS3_IJNS3_IJS6_NS4_ILi0EEEEEElSA_EEEEENS_10ViewEngineINS_8gmem_ptrIPKN7cutlass10bfloat16_tEEEEEEEC2ERKSD_RKSL_,($_ZN7cutlass13device_kernelIN5flash19enable_sm80_to_sm89INS1_16FlashAttnBwdSm80INS1_25CollectiveMainloopBwdSm80ILi2ELi2EN4cute5tupleIJNS5_1CILi128EEES8_NS7_ILi64EEEEEENS_10bfloat16_tEfNS_4arch4Sm80ELb0ELb1ELb1ELb0ELb0ELb0ELb0ELb0ELi2ELi4ELi4ELi4ELb0EEENS1_24CollectiveEpilogueBwdGQAISA_fSD_Li256ELb0ELb0EEENS1_19SingleTileSchedulerILb0ELb0ELb0ELi128EEEEEEEEEvNT_6ParamsE$_ZN4cute3eso3ESOILb0ELb0EJNS_6LayoutINS_5tupleIJNS3_IJNS_1CILi8EEENS4_ILi1EEEEEENS4_ILi4EEES6_EEENS3_IJNS3_IJS6_NS4_ILi0EEEEEElSA_EEEEElEEC2ERKSD_RKl - $_ZN7cutlass13device_kernelIN5flash19enable_sm80_to_sm89INS1_16FlashAttnBwdSm80INS1_25CollectiveMainloopBwdSm80ILi2ELi2EN4cute5tupleIJNS5_1CILi128EEES8_NS7_ILi64EEEEEENS_10bfloat16_tEfNS_4arch4Sm80ELb0ELb1ELb1ELb0ELb0ELb0ELb0ELb0ELi2ELi4ELi4ELi4ELb0EEENS1_24CollectiveEpilogueBwdGQAISA_fSD_Li256ELb0ELb0EEENS1_19SingleTileSchedulerILb0ELb0ELb0ELi128EEEEEEEEEvNT_6ParamsE$_ZN4cute3eso3ESOILb0ELb0EJNS_6LayoutINS_5tupleIJNS3_IJNS_1CILi8EEENS4_ILi1EEEEEENS4_ILi4EEES6_EEENS3_IJNS3_IJS6_NS4_ILi0EEEEEElSA_EEEEENS_10ViewEngineINS_8gmem_ptrIPKN7cutlass10bfloat16_tEEEEEEEC2ERKSD_RKSL_)
$_ZN7cutlass13device_kernelIN5flash19enable_sm80_to_sm89INS1_16FlashAttnBwdSm80INS1_25CollectiveMainloopBwdSm80ILi2ELi2EN4cute5tupleIJNS5_1CILi128EEES8_NS7_ILi64EEEEEENS_10bfloat16_tEfNS_4arch4Sm80ELb0ELb1ELb1ELb0ELb0ELb0ELb0ELb0ELi2ELi4ELi4ELi4ELb0EEENS1_24CollectiveEpilogueBwdGQAISA_fSD_Li256ELb0ELb0EEENS1_19SingleTileSchedulerILb0ELb0ELb0ELi128EEEEEEEEEvNT_6ParamsE$_ZN4cute3eso3ESOILb0ELb0EJNS_6LayoutINS_5tupleIJNS3_IJNS_1CILi8EEENS4_ILi1EEEEEENS4_ILi4EEES6_EEENS3_IJNS3_IJS6_NS4_ILi0EEEEEElSA_EEEEENS_10ViewEngineINS_8gmem_ptrIPKN7cutlass10bfloat16_tEEEEEEEC2ERKSD_RKSL_:
        /* <DEDUP_REMOVED lines=8> */
[----:B------:R-:W-:Y:S05]  /*60c0*/  RET.REL.NODEC R6 `(_ZN7cutlass13device_kernelIN5flash19enable_sm80_to_sm89INS1_16FlashAttnBwdSm80INS1_25CollectiveMainloopBwdSm80ILi2ELi2EN4cute5tupleIJNS5_1CILi128EEES8_NS7_ILi64EEEEEENS_10bfloat16_tEfNS_4arch4Sm80ELb0ELb1ELb1ELb0ELb0ELb0ELb0ELb0ELi2ELi4ELi4ELi4ELb0EEENS1_24CollectiveEpilogueBwdGQAISA_fSD_Li256ELb0ELb0EEENS1_19SingleTileSchedulerILb0ELb0ELb0ELi128EEEEEEEEEvNT_6ParamsE) ;  /* 0xffff9f3006007950 */ /* 0x000fea0003c3ffff */
        .type           $_ZN7cutlass13device_kernelIN5flash19enable_sm80_to_sm89INS1_16FlashAttnBwdSm80INS1_25CollectiveMainloopBwdSm80ILi2ELi2EN4cute5tupleIJNS5_1CILi128EEES8_NS7_ILi64EEEEEENS_10bfloat16_tEfNS_4arch4Sm80ELb0ELb1ELb1ELb0ELb0ELb0ELb0ELb0ELi2ELi4ELi4ELi4ELb0EEENS1_24CollectiveEpilogueBwdGQAISA_fSD_Li256ELb0ELb0EEENS1_19SingleTileSchedulerILb0ELb0ELb0ELi128EEEEEEEEEvNT_6ParamsE$_ZN4cute3eso3ESOILb0ELb0EJNS_6LayoutINS_5tupleIJNS3_IJNS_1CILi8EEENS4_ILi1EEEEEENS4_ILi4EEES6_EEENS3_IJNS3_IJS6_NS4_ILi0EEEEEElSA_EEEEElEEC2ERKSD_RKl,@function
        .size           $_ZN7cutlass13device_kernelIN5flash19enable_sm80_to_sm89INS1_16FlashAttnBwdSm80INS1_25CollectiveMainloopBwdSm80ILi2ELi2EN4cute5tupleIJNS5_1CILi128EEES8_NS7_ILi64EEEEEENS_10bfloat16_tEfNS_4arch4Sm80ELb0ELb1ELb1ELb0ELb0ELb0ELb0ELb0ELi2ELi4ELi4ELi4ELb0EEENS1_24CollectiveEpilogueBwdGQAISA_fSD_Li256ELb0ELb0EEENS1_19SingleTileSchedulerILb0ELb0ELb0ELi128EEEEEEEEEvNT_6ParamsE$_ZN4cute3eso3ESOILb0ELb0EJNS_6LayoutINS_5tupleIJNS3_IJNS_1CILi8EEENS4_ILi1EEEEEENS4_ILi4EEES6_EEENS3_IJNS3_IJS6_NS4_ILi0EEEEEElSA_EEEEElEEC2ERKSD_RKl,($_ZN7cutlass13device_kernelIN5flash19enable_sm80_to_sm89INS1_16FlashAttnBwdSm80INS1_25CollectiveMainloopBwdSm80ILi2ELi2EN4cute5tupleIJNS5_1CILi128EEES8_NS7_ILi64EEEEEENS_10bfloat16_tEfNS_4arch4Sm80ELb0ELb1ELb1ELb0ELb0ELb0ELb0ELb0ELi2ELi4ELi4ELi4ELb0EEENS1_24CollectiveEpilogueBwdGQAISA_fSD_Li256ELb0ELb0EEENS1_19SingleTileSchedulerILb0ELb0ELb0ELi128EEEEEEEEEvNT_6ParamsE$_ZN4cute3eso3ESOILb0ELb0EJiNS_5tupleIJiNS_1CILi0EEEEEEEEC2ERKiRKS5_ - $_ZN7cutlass13device_kernelIN5flash19enable_sm80_to_sm89INS1_16FlashAttnBwdSm80INS1_25CollectiveMainloopBwdSm80ILi2ELi2EN4cute5tupleIJNS5_1CILi128EEES8_NS7_ILi64EEEEEENS_10bfloat16_tEfNS_4arch4Sm80ELb0ELb1ELb1ELb0ELb0ELb0ELb0ELb0ELi2ELi4ELi4ELi4ELb0EEENS1_24CollectiveEpilogueBwdGQAISA_fSD_Li256ELb0ELb0EEENS1_19SingleTileSchedulerILb0ELb0ELb0ELi128EEEEEEEEEvNT_6ParamsE$_ZN4cute3eso3ESOILb0ELb0EJNS_6LayoutINS_5tupleIJNS3_IJNS_1CILi8EEENS4_ILi1EEEEEENS4_ILi4EEES6_EEENS3_IJNS3_IJS6_NS4_ILi0EEEEEElSA_EEEEElEEC2ERKSD_RKl)
$_ZN7cutlass13device_kernelIN5flash19enable_sm80_to_sm89INS1_16FlashAttnBwdSm80INS1_25CollectiveMainloopBwdSm80ILi2ELi2EN4cute5tupleIJNS5_1CILi128EEES8_NS7_ILi64EEEEEENS_10bfloat16_tEfNS_4arch4Sm80ELb0ELb1ELb1ELb0ELb0ELb0ELb0ELb0ELi2ELi4ELi4ELi4ELb0EEENS1_24CollectiveEpilogueBwdGQAISA_fSD_Li256ELb0ELb0EEENS1_19SingleTileSchedulerILb0ELb0ELb0ELi128EEEEEEEEEvNT_6ParamsE$_ZN4cute3eso3ESOILb0ELb0EJNS_6LayoutINS_5tupleIJNS3_IJNS_1CILi8EEENS4_ILi1EEEEEENS4_ILi4EEES6_EEENS3_IJNS3_IJS6_NS4_ILi0EEEEEElSA_EEEEElEEC2ERKSD_RKl:
[----:B------:R-:W-:Y:S02]  /*60d0*/  IADD3 R5, R81, -c[0x0][0x20], RZ ;  /* 0x8000080051057a10 */ /* 0x000fe40007ffe0ff */
[----:B------:R-:W-:-:S03]  /*60e0*/  IADD3 R4, R82, -c[0x0][0x20], RZ ;  /* 0x8000080052047a10 */ /* 0x000fc60007ffe0ff */
[----:B------:R1:W-:Y:S04]  /*60f0*/  STL.64 [R5], R2 ;  /* 0x0000000205007387 */ /* 0x0003e80000100a00 */
[----:B------:R-:W2:Y:S01]  /*6100*/  LDL.64 R8, [R4] ;  /* 0x0000000004087983 */ /* 0x000ea20000100a00 */
[----:B------:R-:W-:-:S03]  /*6110*/  IMAD.MOV.U32 R7, RZ, RZ, 0x0 ;  /* 0x00000000ff077424 */ /* 0x000fc600078e00ff */
[----:B--2---:R1:W-:Y:S01]  /*6120*/  STL.64 [R5+0x8], R8 ;  /* 0x0000080805007387 */ /* 0x0043e20000100a00 */
[----:B------:R-:W-:Y:S05]  /*6130*/  RET.REL.NODEC R6 `(_ZN7cutlass13device_kernelIN5flash19enable_sm80_to_sm89INS1_16FlashAttnBwdSm80INS1_25CollectiveMainloopBwdSm80ILi2ELi2EN4cute5tupleIJNS5_1CILi128EEES8_NS7_ILi64EEEEEENS_10bfloat16_tEfNS_4arch4Sm80ELb0ELb1ELb1ELb0ELb0ELb0ELb0ELb0ELi2ELi4ELi4ELi4ELb0EEENS1_24CollectiveEpilogueBwdGQAISA_fSD_Li256ELb0ELb0EEENS1_19SingleTileSchedulerILb0ELb0ELb0ELi128EEEEEEEEEvNT_6ParamsE) ;  /* 0xffff9ec006007950 */ /* 0x000fea0003c3ffff */
        .type           $_ZN7cutlass13device_kernelIN5flash19enable_sm80_to_sm89INS1_16FlashAttnBwdSm80INS1_25CollectiveMainloopBwdSm80ILi2ELi2EN4cute5tupleIJNS5_1CILi128EEES8_NS7_ILi64EEEEEENS_10bfloat16_tEfNS_4arch4Sm80ELb0ELb1ELb1ELb0ELb0ELb0ELb0ELb0ELi2ELi4ELi4ELi4ELb0EEENS1_24CollectiveEpilogueBwdGQAISA_fSD_Li256ELb0ELb0EEENS1_19SingleTileSchedulerILb0ELb0ELb0ELi128EEEEEEEEEvNT_6ParamsE$_ZN4cute3eso3ESOILb0ELb0EJiNS_5tupleIJiNS_1CILi0EEEEEEEEC2ERKiRKS5_,@function
        .size           $_ZN7cutlass13device_kernelIN5flash19enable_sm80_to_sm89INS1_16FlashAttnBwdSm80INS1_25CollectiveMainloopBwdSm80ILi2ELi2EN4cute5tupleIJNS5_1CILi128EEES8_NS7_ILi64EEEEEENS_10bfloat16_tEfNS_4arch4Sm80ELb0ELb1ELb1ELb0ELb0ELb0ELb0ELb0ELi2ELi4ELi4ELi4ELb0EEENS1_24CollectiveEpilogueBwdGQAISA_fSD_Li256ELb0ELb0EEENS1_19SingleTileSchedulerILb0ELb0ELb0ELi128EEEEEEEEEvNT_6ParamsE$_ZN4cute3eso3ESOILb0ELb0EJiNS_5tupleIJiNS_1CILi0EEEEEEEEC2ERKiRKS5_,($_ZN7cutlass13device_kernelIN5flash19enable_sm80_to_sm89INS1_16FlashAttnBwdSm80INS1_25CollectiveMainloopBwdSm80ILi2ELi2EN4cute5tupleIJNS5_1CILi128EEES8_NS7_ILi64EEEEEENS_10bfloat16_tEfNS_4arch4Sm80ELb0ELb1ELb1ELb0ELb0ELb0ELb0ELb0ELi2ELi4ELi4ELi4ELb0EEENS1_24CollectiveEpilogueBwdGQAISA_fSD_Li256ELb0ELb0EEENS1_19SingleTileSchedulerILb0ELb0ELb0ELi128EEEEEEEEEvNT_6ParamsE$_ZN4cute3eso3ESOILb0ELb0EJiNS_5tupleIJiiEEEEEC2ERKiRKS3_ - $_ZN7cutlass13device_kernelIN5flash19enable_sm80_to_sm89INS1_16FlashAttnBwdSm80INS1_25CollectiveMainloopBwdSm80ILi2ELi2EN4cute5tupleIJNS5_1CILi128EEES8_NS7_ILi64EEEEEENS_10bfloat16_tEfNS_4arch4Sm80ELb0ELb1ELb1ELb0ELb0ELb0ELb0ELb0ELi2ELi4ELi4ELi4ELb0EEENS1_24CollectiveEpilogueBwdGQAISA_fSD_Li256ELb0ELb0EEENS1_19SingleTileSchedulerILb0ELb0ELb0ELi128EEEEEEEEEvNT_6ParamsE$_ZN4cute3eso3ESOILb0ELb0EJiNS_5tupleIJiNS_1CILi0EEEEEEEEC2ERKiRKS5_)
$_ZN7cutlass13device_kernelIN5flash19enable_sm80_to_sm89INS1_16FlashAttnBwdSm80INS1_25CollectiveMainloopBwdSm80ILi2ELi2EN4cute5tupleIJNS5_1CILi128EEES8_NS7_ILi64EEEEEENS_10bfloat16_tEfNS_4arch4Sm80ELb0ELb1ELb1ELb0ELb0ELb0ELb0ELb0ELi2ELi4ELi4ELi4ELb0EEENS1_24CollectiveEpilogueBwdGQAISA_fSD_Li256ELb0ELb0EEENS1_19SingleTileSchedulerILb0ELb0ELb0ELi128EEEEEEEEEvNT_6ParamsE$_ZN4cute3eso3ESOILb0ELb0EJiNS_5tupleIJiNS_1CILi0EEEEEEEEC2ERKiRKS5_:
[----:B------:R-:W-:Y:S02]  /*6140*/  IADD3 R3, R3, -c[0x0][0x20], RZ ;  /* 0x8000080003037a10 */ /* 0x000fe40007ffe0ff */
[----:B------:R-:W-:-:S03]  /*6150*/  IADD3 R2, R2, -c[0x0][0x20], RZ ;  /* 0x8000080002027a10 */ /* 0x000fc60007ffe0ff */
[----:B------:R1:W-:Y:S04]  /*6160*/  STL [R3], R6 ;  /* 0x0000000603007387 */ /* 0x0003e80000100800 */
[----:B------:R-:W2:Y:S01]  /*6170*/  LDL R2, [R2] ;  /* 0x0000000002027983 */ /* 0x000ea20000100800 */
[----:B------:R-:W-:-:S03]  /*6180*/  IMAD.MOV.U32 R5, RZ, RZ, 0x0 ;  /* 0x00000000ff057424 */ /* 0x000fc600078e00ff */
[----:B--2---:R1:W-:Y:S01]  /*6190*/  STL [R3+0x4], R2 ;  /* 0x0000040203007387 */ /* 0x0043e20000100800 */
[----:B------:R-:W-:Y:S05]  /*61a0*/  RET.REL.NODEC R4 `(_ZN7cutlass13device_kernelIN5flash19enable_sm80_to_sm89INS1_16FlashAttnBwdSm80INS1_25CollectiveMainloopBwdSm80ILi2ELi2EN4cute5tupleIJNS5_1CILi128EEES8_NS7_ILi64EEEEEENS_10bfloat16_tEfNS_4arch4Sm80ELb0ELb1ELb1ELb0ELb0ELb0ELb0ELb0ELi2ELi4ELi4ELi4ELb0EEENS1_24CollectiveEpilogueBwdGQAISA_fSD_Li256ELb0ELb0EEENS1_19SingleTileSchedulerILb0ELb0ELb0ELi128EEEEEEEEEvNT_6ParamsE) ;  /* 0xffff9e5004007950 */ /* 0x000fea0003c3ffff */
        .type           $_ZN7cutlass13device_kernelIN5flash19enable_sm80_to_sm89INS1_16FlashAttnBwdSm80INS1_25CollectiveMainloopBwdSm80ILi2ELi2EN4cute5tupleIJNS5_1CILi128EEES8_NS7_ILi64EEEEEENS_10bfloat16_tEfNS_4arch4Sm80ELb0ELb1ELb1ELb0ELb0ELb0ELb0ELb0ELi2ELi4ELi4ELi4ELb0EEENS1_24CollectiveEpilogueBwdGQAISA_fSD_Li256ELb0ELb0EEENS1_19SingleTileSchedulerILb0ELb0ELb0ELi128EEEEEEEEEvNT_6ParamsE$_ZN4cute3eso3ESOILb0ELb0EJiNS_5tupleIJiiEEEEEC2ERKiRKS3_,@function
        .size           $_ZN7cutlass13device_kernelIN5flash19enable_sm80_to_sm89INS1_16FlashAttnBwdSm80INS1_25CollectiveMainloopBwdSm80ILi2ELi2EN4cute5tupleIJNS5_1CILi128EEES8_NS7_ILi64EEEEEENS_10bfloat16_tEfNS_4arch4Sm80ELb0ELb1ELb1ELb0ELb0ELb0ELb0ELb0ELi2ELi4ELi4ELi4ELb0EEENS1_24CollectiveEpilogueBwdGQAISA_fSD_Li256ELb0ELb0EEENS1_19SingleTileSchedulerILb0ELb0ELb0ELi128EEEEEEEEEvNT_6ParamsE$_ZN4cute3eso3ESOILb0ELb0EJiNS_5tupleIJiiEEEEEC2ERKiRKS3_,($_ZN7cutlass13device_kernelIN5flash19enable_sm80_to_sm89INS1_16FlashAttnBwdSm80INS1_25CollectiveMainloopBwdSm80ILi2ELi2EN4cute5tupleIJNS5_1CILi128EEES8_NS7_ILi64EEEEEENS_10bfloat16_tEfNS_4arch4Sm80ELb0ELb1ELb1ELb0ELb0ELb0ELb0ELb0ELi2ELi4ELi4ELi4ELb0EEENS1_24CollectiveEpilogueBwdGQAISA_fSD_Li256ELb0ELb0EEENS1_19SingleTileSchedulerILb0ELb0ELb0ELi128EEEEEEEEEvNT_6ParamsE$_ZN4cute3eso3ESOILb0ELb0EJiiEEC2ERKiS4_ - $_ZN7cutlass13device_kernelIN5flash19enable_sm80_to_sm89INS1_16FlashAttnBwdSm80INS1_25CollectiveMainloopBwdSm80ILi2ELi2EN4cute5tupleIJNS5_1CILi128EEES8_NS7_ILi64EEEEEENS_10bfloat16_tEfNS_4arch4Sm80ELb0ELb1ELb1ELb0ELb0ELb0ELb0ELb0ELi2ELi4ELi4ELi4ELb0EEENS1_24CollectiveEpilogueBwdGQAISA_fSD_Li256ELb0ELb0EEENS1_19SingleTileSchedulerILb0ELb0ELb0ELi128EEEEEEEEEvNT_6ParamsE$_ZN4cute3eso3ESOILb0ELb0EJiNS_5tupleIJiiEEEEEC2ERKiRKS3_)
$_ZN7cutlass13device_kernelIN5flash19enable_sm80_to_sm89INS1_16FlashAttnBwdSm80INS1_25CollectiveMainloopBwdSm80ILi2ELi2EN4cute5tupleIJNS5_1CILi128EEES8_NS7_ILi64EEEEEENS_10bfloat16_tEfNS_4arch4Sm80ELb0ELb1ELb1ELb0ELb0ELb0ELb0ELb0ELi2ELi4ELi4ELi4ELb0EEENS1_24CollectiveEpilogueBwdGQAISA_fSD_Li256ELb0ELb0EEENS1_19SingleTileSchedulerILb0ELb0ELb0ELi128EEEEEEEEEvNT_6ParamsE$_ZN4cute3eso3ESOILb0ELb0EJiNS_5tupleIJiiEEEEEC2ERKiRKS3_:
        /* <DEDUP_REMOVED lines=10> */
        .type           $_ZN7cutlass13device_kernelIN5flash19enable_sm80_to_sm89INS1_16FlashAttnBwdSm80INS1_25CollectiveMainloopBwdSm80ILi2ELi2EN4cute5tupleIJNS5_1CILi128EEES8_NS7_ILi64EEEEEENS_10bfloat16_tEfNS_4arch4Sm80ELb0ELb1ELb1ELb0ELb0ELb0ELb0ELb0ELi2ELi4ELi4ELi4ELb0EEENS1_24CollectiveEpilogueBwdGQAISA_fSD_Li256ELb0ELb0EEENS1_19SingleTileSchedulerILb0ELb0ELb0ELi128EEEEEEEEEvNT_6ParamsE$_ZN4cute3eso3ESOILb0ELb0EJiiEEC2ERKiS4_,@function
        .size           $_ZN7cutlass13device_kernelIN5flash19enable_sm80_to_sm89INS1_16FlashAttnBwdSm80INS1_25CollectiveMainloopBwdSm80ILi2ELi2EN4cute5tupleIJNS5_1CILi128EEES8_NS7_ILi64EEEEEENS_10bfloat16_tEfNS_4arch4Sm80ELb0ELb1ELb1ELb0ELb0ELb0ELb0ELb0ELi2ELi4ELi4ELi4ELb0EEENS1_24CollectiveEpilogueBwdGQAISA_fSD_Li256ELb0ELb0EEENS1_19SingleTileSchedulerILb0ELb0ELb0ELi128EEEEEEEEEvNT_6ParamsE$_ZN4cute3eso3ESOILb0ELb0EJiiEEC2ERKiS4_,($_ZN7cutlass13device_kernelIN5flash19enable_sm80_to_sm89INS1_16FlashAttnBwdSm80INS1_25CollectiveMainloopBwdSm80ILi2ELi2EN4cute5tupleIJNS5_1CILi128EEES8_NS7_ILi64EEEEEENS_10bfloat16_tEfNS_4arch4Sm80ELb0ELb1ELb1ELb0ELb0ELb0ELb0ELb0ELi2ELi4ELi4ELi4ELb0EEENS1_24CollectiveEpilogueBwdGQAISA_fSD_Li256ELb0ELb0EEENS1_19SingleTileSchedulerILb0ELb0ELb0ELi128EEEEEEEEEvNT_6ParamsE$_ZN4cute3eso3ESOILb0ELb0EJiiNS_1CILi0EEEEEC2ERKiS6_RKS3_ - $_ZN7cutlass13device_kernelIN5flash19enable_sm80_to_sm89INS1_16FlashAttnBwdSm80INS1_25CollectiveMainloopBwdSm80ILi2ELi2EN4cute5tupleIJNS5_1CILi128EEES8_NS7_ILi64EEEEEENS_10bfloat16_tEfNS_4arch4Sm80ELb0ELb1ELb1ELb0ELb0ELb0ELb0ELb0ELi2ELi4ELi4ELi4ELb0EEENS1_24CollectiveEpilogueBwdGQAISA_fSD_Li256ELb0ELb0EEENS1_19SingleTileSchedulerILb0ELb0ELb0ELi128EEEEEEEEEvNT_6ParamsE$_ZN4cute3eso3ESOILb0ELb0EJiiEEC2ERKiS4_)
$_ZN7cutlass13device_kernelIN5flash19enable_sm80_to_sm89INS1_16FlashAttnBwdSm80INS1_25CollectiveMainloopBwdSm80ILi2ELi2EN4cute5tupleIJNS5_1CILi128EEES8_NS7_ILi64EEEEEENS_10bfloat16_tEfNS_4arch4Sm80ELb0ELb1ELb1ELb0ELb0ELb0ELb0ELb0ELi2ELi4ELi4ELi4ELb0EEENS1_24CollectiveEpilogueBwdGQAISA_fSD_Li256ELb0ELb0EEENS1_19SingleTileSchedulerILb0ELb0ELb0ELi128EEEEEEEEEvNT_6ParamsE$_ZN4cute3eso3ESOILb0ELb0EJiiEEC2ERKiS4_:
[----:B------:R-:W-:Y:S02]  /*6250*/  IADD3 R3, R3, -c[0x0][0x20], RZ ;  /* 0x8000080003037a10 */ /* 0x000fe40007ffe0ff */
[----:B------:R-:W-:-:S03]  /*6260*/  IADD3 R2, R2, -c[0x0][0x20], RZ ;  /* 0x8000080002027a10 */ /* 0x000fc60007ffe0ff */
[----:B------:R1:W-:Y:S04]  /*6270*/  STL [R3], R10 ;  /* 0x0000000a03007387 */ /* 0x0003e80000100800 */
[----:B------:R-:W2:Y:S01]  /*6280*/  LDL R2, [R2] ;  /* 0x0000000002027983 */ /* 0x000ea20000100800 */
[----:B------:R-:W-:-:S03]  /*6290*/  IMAD.MOV.U32 R9, RZ, RZ, 0x0 ;  /* 0x00000000ff097424 */ /* 0x000fc600078e00ff */
[----:B--2---:R1:W-:Y:S01]  /*62a0*/  STL [R3+0x4], R2 ;  /* 0x0000040203007387 */ /* 0x0043e20000100800 */
[----:B------:R-:W-:Y:S05]  /*62b0*/  RET.REL.NODEC R8 `(_ZN7cutlass13device_kernelIN5flash19enable_sm80_to_sm89INS1_16FlashAttnBwdSm80INS1_25CollectiveMainloopBwdSm80ILi2ELi2EN4cute5tupleIJNS5_1CILi128EEES8_NS7_ILi64EEEEEENS_10bfloat16_tEfNS_4arch4Sm80ELb0ELb1ELb1ELb0ELb0ELb0ELb0ELb0ELi2ELi4ELi4ELi4ELb0EEENS1_24CollectiveEpilogueBwdGQAISA_fSD_Li256ELb0ELb0EEENS1_19SingleTileSchedulerILb0ELb0ELb0ELi128EEEEEEEEEvNT_6ParamsE) ;  /* 0xffff9d4008007950 */ /* 0x000fea0003c3ffff */
        .type           $_ZN7cutlass13device_kernelIN5flash19enable_sm80_to_sm89INS1_16FlashAttnBwdSm80INS1_25CollectiveMainloopBwdSm80ILi2ELi2EN4cute5tupleIJNS5_1CILi128EEES8_NS7_ILi64EEEEEENS_10bfloat16_tEfNS_4arch4Sm80ELb0ELb1ELb1ELb0ELb0ELb0ELb0ELb0ELi2ELi4ELi4ELi4ELb0EEENS1_24CollectiveEpilogueBwdGQAISA_fSD_Li256ELb0ELb0EEENS1_19SingleTileSchedulerILb0ELb0ELb0ELi128EEEEEEEEEvNT_6ParamsE$_ZN4cute3eso3ESOILb0ELb0EJiiNS_1CILi0EEEEEC2ERKiS6_RKS3_,@function
        .size           $_ZN7cutlass13device_kernelIN5flash19enable_sm80_to_sm89INS1_16FlashAttnBwdSm80INS1_25CollectiveMainloopBwdSm80ILi2ELi2EN4cute5tupleIJNS5_1CILi128EEES8_NS7_ILi64EEEEEENS_10bfloat16_tEfNS_4arch4Sm80ELb0ELb1ELb1ELb0ELb0ELb0ELb0ELb0ELi2ELi4ELi4ELi4ELb0EEENS1_24CollectiveEpilogueBwdGQAISA_fSD_Li256ELb0ELb0EEENS1_19SingleTileSchedulerILb0ELb0ELb0ELi128EEEEEEEEEvNT_6ParamsE$_ZN4cute3eso3ESOILb0ELb0EJiiNS_1CILi0EEEEEC2ERKiS6_RKS3_,($_ZN7cutlass13device_kernelIN5flash19enable_sm80_to_sm89INS1_16FlashAttnBwdSm80INS1_25CollectiveMainloopBwdSm80ILi2ELi2EN4cute5tupleIJNS5_1CILi128EEES8_NS7_ILi64EEEEEENS_10bfloat16_tEfNS_4arch4Sm80ELb0ELb1ELb1ELb0ELb0ELb0ELb0ELb0ELi2ELi4ELi4ELi4ELb0EEENS1_24CollectiveEpilogueBwdGQAISA_fSD_Li256ELb0ELb0EEENS1_19SingleTileSchedulerILb0ELb0ELb0ELi128EEEEEEEEEvNT_6ParamsE$_ZN4cute3eso3ESOILb0ELb0EJiiNS_1CILi1024EEEEEC2ERKiS6_RKS3_ - $_ZN7cutlass13device_kernelIN5flash19enable_sm80_to_sm89INS1_16FlashAttnBwdSm80INS1_25CollectiveMainloopBwdSm80ILi2ELi2EN4cute5tupleIJNS5_1CILi128EEES8_NS7_ILi64EEEEEENS_10bfloat16_tEfNS_4arch4Sm80ELb0ELb1ELb1ELb0ELb0ELb0ELb0ELb0ELi2ELi4ELi4ELi4ELb0EEENS1_24CollectiveEpilogueBwdGQAISA_fSD_Li256ELb0ELb0EEENS1_19SingleTileSchedulerILb0ELb0ELb0ELi128EEEEEEEEEvNT_6ParamsE$_ZN4cute3eso3ESOILb0ELb0EJiiNS_1CILi0EEEEEC2ERKiS6_RKS3_)
$_ZN7cutlass13device_kernelIN5flash19enable_sm80_to_sm89INS1_16FlashAttnBwdSm80INS1_25CollectiveMainloopBwdSm80ILi2ELi2EN4cute5tupleIJNS5_1CILi128EEES8_NS7_ILi64EEEEEENS_10bfloat16_tEfNS_4arch4Sm80ELb0ELb1ELb1ELb0ELb0ELb0ELb0ELb0ELi2ELi4ELi4ELi4ELb0EEENS1_24CollectiveEpilogueBwdGQAISA_fSD_Li256ELb0ELb0EEENS1_19SingleTileSchedulerILb0ELb0ELb0ELi128EEEEEEEEEvNT_6ParamsE$_ZN4cute3eso3ESOILb0ELb0EJiiNS_1CILi0EEEEEC2ERKiS6_RKS3_:
        /* <DEDUP_REMOVED lines=8> */
        .type           $_ZN7cutlass13device_kernelIN5flash19enable_sm80_to_sm89INS1_16FlashAttnBwdSm80INS1_25CollectiveMainloopBwdSm80ILi2ELi2EN4cute5tupleIJNS5_1CILi128EEES8_NS7_ILi64EEEEEENS_10bfloat16_tEfNS_4arch4Sm80ELb0ELb1ELb1ELb0ELb0ELb0ELb0ELb0ELi2ELi4ELi4ELi4ELb0EEENS1_24CollectiveEpilogueBwdGQAISA_fSD_Li256ELb0ELb0EEENS1_19SingleTileSchedulerILb0ELb0ELb0ELi128EEEEEEEEEvNT_6ParamsE$_ZN4cute3eso3ESOILb0ELb0EJiiNS_1CILi1024EEEEEC2ERKiS6_RKS3_,@function
        .size           $_ZN7cutlass13device_kernelIN5flash19enable_sm80_to_sm89INS1_16FlashAttnBwdSm80INS1_25CollectiveMainloopBwdSm80ILi2ELi2EN4cute5tupleIJNS5_1CILi128EEES8_NS7_ILi64EEEEEENS_10bfloat16_tEfNS_4arch4Sm80ELb0ELb1ELb1ELb0ELb0ELb0ELb0ELb0ELi2ELi4ELi4ELi4ELb0EEENS1_24CollectiveEpilogueBwdGQAISA_fSD_Li256ELb0ELb0EEENS1_19SingleTileSchedulerILb0ELb0ELb0ELi128EEEEEEEEEvNT_6ParamsE$_ZN4cute3eso3ESOILb0ELb0EJiiNS_1CILi1024EEEEEC2ERKiS6_RKS3_,($_ZN7cutlass13device_kernelIN5flash19enable_sm80_to_sm89INS1_16FlashAttnBwdSm80INS1_25CollectiveMainloopBwdSm80ILi2ELi2EN4cute5tupleIJNS5_1CILi128EEES8_NS7_ILi64EEEEEENS_10bfloat16_tEfNS_4arch4Sm80ELb0ELb1ELb1ELb0ELb0ELb0ELb0ELb0ELi2ELi4ELi4ELi4ELb0EEENS1_24CollectiveEpilogueBwdGQAISA_fSD_Li256ELb0ELb0EEENS1_19SingleTileSchedulerILb0ELb0ELb0ELi128EEEEEEEEEvNT_6ParamsE$_ZN4cute3eso3ESOILb0ELb0EJiiNS_1CILi144EEENS2_ILi512EEEEEC2ERKiS7_RKS3_RKS4_ - $_ZN7cutlass13device_kernelIN5flash19enable_sm80_to_sm89INS1_16FlashAttnBwdSm80INS1_25CollectiveMainloopBwdSm80ILi2ELi2EN4cute5tupleIJNS5_1CILi128EEES8_NS7_ILi64EEEEEENS_10bfloat16_tEfNS_4arch4Sm80ELb0ELb1ELb1ELb0ELb0ELb0ELb0ELb0ELi2ELi4ELi4ELi4ELb0EEENS1_24CollectiveEpilogueBwdGQAISA_fSD_Li256ELb0ELb0EEENS1_19SingleTileSchedulerILb0ELb0ELb0ELi128EEEEEEEEEvNT_6ParamsE$_ZN4cute3eso3ESOILb0ELb0EJiiNS_1CILi1024EEEEEC2ERKiS6_RKS3_)
$_ZN7cutlass13device_kernelIN5flash19enable_sm80_to_sm89INS1_16FlashAttnBwdSm80INS1_25CollectiveMainloopBwdSm80ILi2ELi2EN4cute5tupleIJNS5_1CILi128EEES8_NS7_ILi64EEEEEENS_10bfloat16_tEfNS_4arch4Sm80ELb0ELb1ELb1ELb0ELb0ELb0ELb0ELb0ELi2ELi4ELi4ELi4ELb0EEENS1_24CollectiveEpilogueBwdGQAISA_fSD_Li256ELb0ELb0EEENS1_19SingleTileSchedulerILb0ELb0ELb0ELi128EEEEEEEEEvNT_6ParamsE$_ZN4cute3eso3ESOILb0ELb0EJiiNS_1CILi1024EEEEEC2ERKiS6_RKS3_:
        /* <DEDUP_REMOVED lines=8> */
        .type           $_ZN7cutlass13device_kernelIN5flash19enable_sm80_to_sm89INS1_16FlashAttnBwdSm80INS1_25CollectiveMainloopBwdSm80ILi2ELi2EN4cute5tupleIJNS5_1CILi128EEES8_NS7_ILi64EEEEEENS_10bfloat16_tEfNS_4arch4Sm80ELb0ELb1ELb1ELb0ELb0ELb0ELb0ELb0ELi2ELi4ELi4ELi4ELb0EEENS1_24CollectiveEpilogueBwdGQAISA_fSD_Li256ELb0ELb0EEENS1_19SingleTileSchedulerILb0ELb0ELb0ELi128EEEEEEEEEvNT_6ParamsE$_ZN4cute3eso3ESOILb0ELb0EJiiNS_1CILi144EEENS2_ILi512EEEEEC2ERKiS7_RKS3_RKS4_,@function
        .size           $_ZN7cutlass13device_kernelIN5flash19enable_sm80_to_sm89INS1_16FlashAttnBwdSm80INS1_25CollectiveMainloopBwdSm80ILi2ELi2EN4cute5tupleIJNS5_1CILi128EEES8_NS7_ILi64EEEEEENS_10bfloat16_tEfNS_4arch4Sm80ELb0ELb1ELb1ELb0ELb0ELb0ELb0ELb0ELi2ELi4ELi4ELi4ELb0EEENS1_24CollectiveEpilogueBwdGQAISA_fSD_Li256ELb0ELb0EEENS1_19SingleTileSchedulerILb0ELb0ELb0ELi128EEEEEEEEEvNT_6ParamsE$_ZN4cute3eso3ESOILb0ELb0EJiiNS_1CILi144EEENS2_ILi512EEEEEC2ERKiS7_RKS3_RKS4_,($_ZN7cutlass13device_kernelIN5flash19enable_sm80_to_sm89INS1_16FlashAttnBwdSm80INS1_25CollectiveMainloopBwdSm80ILi2ELi2EN4cute5tupleIJNS5_1CILi128EEES8_NS7_ILi64EEEEEENS_10bfloat16_tEfNS_4arch4Sm80ELb0ELb1ELb1ELb0ELb0ELb0ELb0ELb0ELi2ELi4ELi4ELi4ELb0EEENS1_24CollectiveEpilogueBwdGQAISA_fSD_Li256ELb0ELb0EEENS1_19SingleTileSchedulerILb0ELb0ELb0ELi128EEEEEEEEEvNT_6ParamsE$_ZN4cute3eso3ESOILb0ELb0EJiiNS_1CILi72EEENS2_ILi512EEEEEC2ERKiS7_RKS3_RKS4_ - $_ZN7cutlass13device_kernelIN5flash19enable_sm80_to_sm89INS1_16FlashAttnBwdSm80INS1_25CollectiveMainloopBwdSm80ILi2ELi2EN4cute5tupleIJNS5_1CILi128EEES8_NS7_ILi64EEEEEENS_10bfloat16_tEfNS_4arch4Sm80ELb0ELb1ELb1ELb0ELb0ELb0ELb0ELb0ELi2ELi4ELi4ELi4ELb0EEENS1_24CollectiveEpilogueBwdGQAISA_fSD_Li256ELb0ELb0EEENS1_19SingleTileSchedulerILb0ELb0ELb0ELi128EEEEEEEEEvNT_6ParamsE$_ZN4cute3eso3ESOILb0ELb0EJiiNS_1CILi144EEENS2_ILi512EEEEEC2ERKiS7_RKS3_RKS4_)
$_ZN7cutlass13device_kernelIN5flash19enable_sm80_to_sm89INS1_16FlashAttnBwdSm80INS1_25CollectiveMainloopBwdSm80ILi2ELi2EN4cute5tupleIJNS5_1CILi128EEES8_NS7_ILi64EEEEEENS_10bfloat16_tEfNS_4arch4Sm80ELb0ELb1ELb1ELb0ELb0ELb0ELb0ELb0ELi2ELi4ELi4ELi4ELb0EEENS1_24CollectiveEpilogueBwdGQAISA_fSD_Li256ELb0ELb0EEENS1_19SingleTileSchedulerILb0ELb0ELb0ELi128EEEEEEEEEvNT_6ParamsE$_ZN4cute3eso3ESOILb0ELb0EJiiNS_1CILi144EEENS2_ILi512EEEEEC2ERKiS7_RKS3_RKS4_:
[----:B------:R-:W-:Y:S02]  /*63c0*/  IADD3 R6, R60, -c[0x0][0x20], RZ ;  /* 0x800008003c067a10 */ /* 0x000fe40007ffe0ff */
[----:B------:R-:W-:-:S03]  /*63d0*/  IADD3 R4, R4, -c[0x0][0x20], RZ ;  /* 0x8000080004047a10 */ /* 0x000fc60007ffe0ff */
[----:B------:R1:W-:Y:S04]  /*63e0*/  STL [R6], R3 ;  /* 0x0000000306007387 */ /* 0x0003e80000100800 */
[----:B------:R-:W2:Y:S01]  /*63f0*/  LDL R5, [R4] ;  /* 0x0000000004057983 */ /* 0x000ea20000100800 */
[----:B------:R-:W-:-:S03]  /*6400*/  IMAD.MOV.U32 R9, RZ, RZ, 0x0 ;  /* 0x00000000ff097424 */ /* 0x000fc600078e00ff */
[----:B--2---:R1:W-:Y:S01]  /*6410*/  STL [R6+0x4], R5 ;  /* 0x0000040506007387 */ /* 0x0043e20000100800 */
[----:B------:R-:W-:Y:S05]  /*6420*/  RET.REL.NODEC R8 `(_ZN7cutlass13device_kernelIN5flash19enable_sm80_to_sm89INS1_16FlashAttnBwdSm80INS1_25CollectiveMainloopBwdSm80ILi2ELi2EN4cute5tupleIJNS5_1CILi128EEES8_NS7_ILi64EEEEEENS_10bfloat16_tEfNS_4arch4Sm80ELb0ELb1ELb1ELb0ELb0ELb0ELb0ELb0ELi2ELi4ELi4ELi4ELb0EEENS1_24CollectiveEpilogueBwdGQAISA_fSD_Li256ELb0ELb0EEENS1_19SingleTileSchedulerILb0ELb0ELb0ELi128EEEEEEEEEvNT_6ParamsE) ;  /* 0xffff9bd008007950 */ /* 0x000fea0003c3ffff */
        .type           $_ZN7cutlass13device_kernelIN5flash19enable_sm80_to_sm89INS1_16FlashAttnBwdSm80INS1_25CollectiveMainloopBwdSm80ILi2ELi2EN4cute5tupleIJNS5_1CILi128EEES8_NS7_ILi64EEEEEENS_10bfloat16_tEfNS_4arch4Sm80ELb0ELb1ELb1ELb0ELb0ELb0ELb0ELb0ELi2ELi4ELi4ELi4ELb0EEENS1_24CollectiveEpilogueBwdGQAISA_fSD_Li256ELb0ELb0EEENS1_19SingleTileSchedulerILb0ELb0ELb0ELi128EEEEEEEEEvNT_6ParamsE$_ZN4cute3eso3ESOILb0ELb0EJiiNS_1CILi72EEENS2_ILi512EEEEEC2ERKiS7_RKS3_RKS4_,@function
        .size           $_ZN7cutlass13device_kernelIN5flash19enable_sm80_to_sm89INS1_16FlashAttnBwdSm80INS1_25CollectiveMainloopBwdSm80ILi2ELi2EN4cute5tupleIJNS5_1CILi128EEES8_NS7_ILi64EEEEEENS_10bfloat16_tEfNS_4arch4Sm80ELb0ELb1ELb1ELb0ELb0ELb0ELb0ELb0ELi2ELi4ELi4ELi4ELb0EEENS1_24CollectiveEpilogueBwdGQAISA_fSD_Li256ELb0ELb0EEENS1_19SingleTileSchedulerILb0ELb0ELb0ELi128EEEEEEEEEvNT_6ParamsE$_ZN4cute3eso3ESOILb0ELb0EJiiNS_1CILi72EEENS2_ILi512EEEEEC2ERKiS7_RKS3_RKS4_,($_ZN7cutlass13device_kernelIN5flash19enable_sm80_to_sm89INS1_16FlashAttnBwdSm80INS1_25CollectiveMainloopBwdSm80ILi2ELi2EN4cute5tupleIJNS5_1CILi128EEES8_NS7_ILi64EEEEEENS_10bfloat16_tEfNS_4arch4Sm80ELb0ELb1ELb1ELb0ELb0ELb0ELb0ELb0ELi2ELi4ELi4ELi4ELb0EEENS1_24CollectiveEpilogueBwdGQAISA_fSD_Li256ELb0ELb0EEENS1_19SingleTileSchedulerILb0ELb0ELb0ELi128EEEEEEEEEvNT_6ParamsE$_ZN4cute3eso3ESOILb0ELb0EJiiNS_1CILi8192EEEEEC2ERKiS6_RKS3_ - $_ZN7cutlass13device_kernelIN5flash19enable_sm80_to_sm89INS1_16FlashAttnBwdSm80INS1_25CollectiveMainloopBwdSm80ILi2ELi2EN4cute5tupleIJNS5_1CILi128EEES8_NS7_ILi64EEEEEENS_10bfloat16_tEfNS_4arch4Sm80ELb0ELb1ELb1ELb0ELb0ELb0ELb0ELb0ELi2ELi4ELi4ELi4ELb0EEENS1_24CollectiveEpilogueBwdGQAISA_fSD_Li256ELb0ELb0EEENS1_19SingleTileSchedulerILb0ELb0ELb0ELi128EEEEEEEEEvNT_6ParamsE$_ZN4cute3eso3ESOILb0ELb0EJiiNS_1CILi72EEENS2_ILi512EEEEEC2ERKiS7_RKS3_RKS4_)
$_ZN7cutlass13device_kernelIN5flash19enable_sm80_to_sm89INS1_16FlashAttnBwdSm80INS1_25CollectiveMainloopBwdSm80ILi2ELi2EN4cute5tupleIJNS5_1CILi128EEES8_NS7_ILi64EEEEEENS_10bfloat16_tEfNS_4arch4Sm80ELb0ELb1ELb1ELb0ELb0ELb0ELb0ELb0ELi2ELi4ELi4ELi4ELb0EEENS1_24CollectiveEpilogueBwdGQAISA_fSD_Li256ELb0ELb0EEENS1_19SingleTileSchedulerILb0ELb0ELb0ELi128EEEEEEEEEvNT_6ParamsE$_ZN4cute3eso3ESOILb0ELb0EJiiNS_1CILi72EEENS2_ILi512EEEEEC2ERKiS7_RKS3_RKS4_:
        /* <DEDUP_REMOVED lines=8> */
        .type           $_ZN7cutlass13device_kernelIN5flash19enable_sm80_to_sm89INS1_16FlashAttnBwdSm80INS1_25CollectiveMainloopBwdSm80ILi2ELi2EN4cute5tupleIJNS5_1CILi128EEES8_NS7_ILi64EEEEEENS_10bfloat16_tEfNS_4arch4Sm80ELb0ELb1ELb1ELb0ELb0ELb0ELb0ELb0ELi2ELi4ELi4ELi4ELb0EEENS1_24CollectiveEpilogueBwdGQAISA_fSD_Li256ELb0ELb0EEENS1_19SingleTileSchedulerILb0ELb0ELb0ELi128EEEEEEEEEvNT_6ParamsE$_ZN4cute3eso3ESOILb0ELb0EJiiNS_1CILi8192EEEEEC2ERKiS6_RKS3_,@function
        .size           $_ZN7cutlass13device_kernelIN5flash19enable_sm80_to_sm89INS1_16FlashAttnBwdSm80INS1_25CollectiveMainloopBwdSm80ILi2ELi2EN4cute5tupleIJNS5_1CILi128EEES8_NS7_ILi64EEEEEENS_10bfloat16_tEfNS_4arch4Sm80ELb0ELb1ELb1ELb0ELb0ELb0ELb0ELb0ELi2ELi4ELi4ELi4ELb0EEENS1_24CollectiveEpilogueBwdGQAISA_fSD_Li256ELb0ELb0EEENS1_19SingleTileSchedulerILb0ELb0ELb0ELi128EEEEEEEEEvNT_6ParamsE$_ZN4cute3eso3ESOILb0ELb0EJiiNS_1CILi8192EEEEEC2ERKiS6_RKS3_,($_ZN7cutlass13device_kernelIN5flash19enable_sm80_to_sm89INS1_16FlashAttnBwdSm80INS1_25CollectiveMainloopBwdSm80ILi2ELi2EN4cute5tupleIJNS5_1CILi128EEES8_NS7_ILi64EEEEEENS_10bfloat16_tEfNS_4arch4Sm80ELb0ELb1ELb1ELb0ELb0ELb0ELb0ELb0ELi2ELi4ELi4ELi4ELb0EEENS1_24CollectiveEpilogueBwdGQAISA_fSD_Li256ELb0ELb0EEENS1_19SingleTileSchedulerILb0ELb0ELb0ELi128EEEEEEEEEvNT_6ParamsE$_ZN4cute3eso3ESOILb0ELb0EJiiiEEC2ERKiS4_S4_ - $_ZN7cutlass13device_kernelIN5flash19enable_sm80_to_sm89INS1_16FlashAttnBwdSm80INS1_25CollectiveMainloopBwdSm80ILi2ELi2EN4cute5tupleIJNS5_1CILi128EEES8_NS7_ILi64EEEEEENS_10bfloat16_tEfNS_4arch4Sm80ELb0ELb1ELb1ELb0ELb0ELb0ELb0ELb0ELi2ELi4ELi4ELi4ELb0EEENS1_24CollectiveEpilogueBwdGQAISA_fSD_Li256ELb0ELb0EEENS1_19SingleTileSchedulerILb0ELb0ELb0ELi128EEEEEEEEEvNT_6ParamsE$_ZN4cute3eso3ESOILb0ELb0EJiiNS_1CILi8192EEEEEC2ERKiS6_RKS3_)
$_ZN7cutlass13device_kernelIN5flash19enable_sm80_to_sm89INS1_16FlashAttnBwdSm80INS1_25CollectiveMainloopBwdSm80ILi2ELi2EN4cute5tupleIJNS5_1CILi128EEES8_NS7_ILi64EEEEEENS_10bfloat16_tEfNS_4arch4Sm80ELb0ELb1ELb1ELb0ELb0ELb0ELb0ELb0ELi2ELi4ELi4ELi4ELb0EEENS1_24CollectiveEpilogueBwdGQAISA_fSD_Li256ELb0ELb0EEENS1_19SingleTileSchedulerILb0ELb0ELb0ELi128EEEEEEEEEvNT_6ParamsE$_ZN4cute3eso3ESOILb0ELb0EJiiNS_1CILi8192EEEEEC2ERKiS6_RKS3_:
[----:B------:R-:W-:Y:S02]  /*64b0*/  IADD3 R3, R3, -c[0x0][0x20], RZ ;  /* 0x8000080003037a10 */ /* 0x000fe40007ffe0ff */
[----:B------:R-:W-:-:S03]  /*64c0*/  IADD3 R2, R2, -c[0x0][0x20], RZ ;  /* 0x8000080002027a10 */ /* 0x000fc60007ffe0ff */
[----:B------:R1:W-:Y:S04]  /*64d0*/  STL [R3], R10 ;  /* 0x0000000a03007387 */ /* 0x0003e80000100800 */
[----:B------:R-:W2:Y:S01]  /*64e0*/  LDL R2, [R2] ;  /* 0x0000000002027983 */ /* 0x000ea20000100800 */
[----:B------:R-:W-:-:S03]  /*64f0*/  IMAD.MOV.U32 R9, RZ, RZ, 0x0 ;  /* 0x00000000ff097424 */ /* 0x000fc600078e00ff */
[----:B--2---:R1:W-:Y:S01]  /*6500*/  STL [R3+0x4], R2 ;  /* 0x0000040203007387 */ /* 0x0043e20000100800 */
[----:B------:R-:W-:Y:S05]  /*6510*/  RET.REL.NODEC R8 `(_ZN7cutlass13device_kernelIN5flash19enable_sm80_to_sm89INS1_16FlashAttnBwdSm80INS1_25CollectiveMainloopBwdSm80ILi2ELi2EN4cute5tupleIJNS5_1CILi128EEES8_NS7_ILi64EEEEEENS_10bfloat16_tEfNS_4arch4Sm80ELb0ELb1ELb1ELb0ELb0ELb0ELb0ELb0ELi2ELi4ELi4ELi4ELb0EEENS1_24CollectiveEpilogueBwdGQAISA_fSD_Li256ELb0ELb0EEENS1_19SingleTileSchedulerILb0ELb0ELb0ELi128EEEEEEEEEvNT_6ParamsE) ;  /* 0xffff9ae008007950 */ /* 0x000fea0003c3ffff */
        .type           $_ZN7cutlass13device_kernelIN5flash19enable_sm80_to_sm89INS1_16FlashAttnBwdSm80INS1_25CollectiveMainloopBwdSm80ILi2ELi2EN4cute5tupleIJNS5_1CILi128EEES8_NS7_ILi64EEEEEENS_10bfloat16_tEfNS_4arch4Sm80ELb0ELb1ELb1ELb0ELb0ELb0ELb0ELb0ELi2ELi4ELi4ELi4ELb0EEENS1_24CollectiveEpilogueBwdGQAISA_fSD_Li256ELb0ELb0EEENS1_19SingleTileSchedulerILb0ELb0ELb0ELi128EEEEEEEEEvNT_6ParamsE$_ZN4cute3eso3ESOILb0ELb0EJiiiEEC2ERKiS4_S4_,@function
        .size           $_ZN7cutlass13device_kernelIN5flash19enable_sm80_to_sm89INS1_16FlashAttnBwdSm80INS1_25CollectiveMainloopBwdSm80ILi2ELi2EN4cute5tupleIJNS5_1CILi128EEES8_NS7_ILi64EEEEEENS_10bfloat16_tEfNS_4arch4Sm80ELb0ELb1ELb1ELb0ELb0ELb0ELb0ELb0ELi2ELi4ELi4ELi4ELb0EEENS1_24CollectiveEpilogueBwdGQAISA_fSD_Li256ELb0ELb0EEENS1_19SingleTileSchedulerILb0ELb0ELb0ELi128EEEEEEEEEvNT_6ParamsE$_ZN4cute3eso3ESOILb0ELb0EJiiiEEC2ERKiS4_S4_,($_ZN7cutlass13device_kernelIN5flash19enable_sm80_to_sm89INS1_16FlashAttnBwdSm80INS1_25CollectiveMainloopBwdSm80ILi2ELi2EN4cute5tupleIJNS5_1CILi128EEES8_NS7_ILi64EEEEEENS_10bfloat16_tEfNS_4arch4Sm80ELb0ELb1ELb1ELb0ELb0ELb0ELb0ELb0ELi2ELi4ELi4ELi4ELb0EEENS1_24CollectiveEpilogueBwdGQAISA_fSD_Li256ELb0ELb0EEENS1_19SingleTileSchedulerILb0ELb0ELb0ELi128EEEEEEEEEvNT_6ParamsE$_ZN4cute3eso3ESOILb0ELb0EJiiiNS_1CILi0EEEEEC2ERKiS6_S6_RKS3_ - $_ZN7cutlass13device_kernelIN5flash19enable_sm80_to_sm89INS1_16FlashAttnBwdSm80INS1_25CollectiveMainloopBwdSm80ILi2ELi2EN4cute5tupleIJNS5_1CILi128EEES8_NS7_ILi64EEEEEENS_10bfloat16_tEfNS_4arch4Sm80ELb0ELb1ELb1ELb0ELb0ELb0ELb0ELb0ELi2ELi4ELi4ELi4ELb0EEENS1_24CollectiveEpilogueBwdGQAISA_fSD_Li256ELb0ELb0EEENS1_19SingleTileSchedulerILb0ELb0ELb0ELi128EEEEEEEEEvNT_6ParamsE$_ZN4cute3eso3ESOILb0ELb0EJiiiEEC2ERKiS4_S4_)
$_ZN7cutlass13device_kernelIN5flash19enable_sm80_to_sm89INS1_16FlashAttnBwdSm80INS1_25CollectiveMainloopBwdSm80ILi2ELi2EN4cute5tupleIJNS5_1CILi128EEES8_NS7_ILi64EEEEEENS_10bfloat16_tEfNS_4arch4Sm80ELb0ELb1ELb1ELb0ELb0ELb0ELb0ELb0ELi2ELi4ELi4ELi4ELb0EEENS1_24CollectiveEpilogueBwdGQAISA_fSD_Li256ELb0ELb0EEENS1_19SingleTileSchedulerILb0ELb0ELb0ELi128EEEEEEEEEvNT_6ParamsE$_ZN4cute3eso3ESOILb0ELb0EJiiiEEC2ERKiS4_S4_:
        /* <DEDUP_REMOVED lines=9> */
[----:B------:R-:W-:Y:S05]  /*65b0*/  RET.REL.NODEC R4 `(_ZN7cutlass13device_kernelIN5flash19enable_sm80_to_sm89INS1_16FlashAttnBwdSm80INS1_25CollectiveMainloopBwdSm80ILi2ELi2EN4cute5tupleIJNS5_1CILi128EEES8_NS7_ILi64EEEEEENS_10bfloat16_tEfNS_4arch4Sm80ELb0ELb1ELb1ELb0ELb0ELb0ELb0ELb0ELi2ELi4ELi4ELi4ELb0EEENS1_24CollectiveEpilogueBwdGQAISA_fSD_Li256ELb0ELb0EEENS1_19SingleTileSchedulerILb0ELb0ELb0ELi128EEEEEEEEEvNT_6ParamsE) ;  /* 0xffff9a4004007950 */ /* 0x000fea0003c3ffff */
        .type           $_ZN7cutlass13device_kernelIN5flash19enable_sm80_to_sm89INS1_16FlashAttnBwdSm80INS1_25CollectiveMainloopBwdSm80ILi2ELi2EN4cute5tupleIJNS5_1CILi128EEES8_NS7_ILi64EEEEEENS_10bfloat16_tEfNS_4arch4Sm80ELb0ELb1ELb1ELb0ELb0ELb0ELb0ELb0ELi2ELi4ELi4ELi4ELb0EEENS1_24CollectiveEpilogueBwdGQAISA_fSD_Li256ELb0ELb0EEENS1_19SingleTileSchedulerILb0ELb0ELb0ELi128EEEEEEEEEvNT_6ParamsE$_ZN4cute3eso3ESOILb0ELb0EJiiiNS_1CILi0EEEEEC2ERKiS6_S6_RKS3_,@function
        .size           $_ZN7cutlass13device_kernelIN5flash19enable_sm80_to_sm89INS1_16FlashAttnBwdSm80INS1_25CollectiveMainloopBwdSm80ILi2ELi2EN4cute5tupleIJNS5_1CILi128EEES8_NS7_ILi64EEEEEENS_10bfloat16_tEfNS_4arch4Sm80ELb0ELb1ELb1ELb0ELb0ELb0ELb0ELb0ELi2ELi4ELi4ELi4ELb0EEENS1_24CollectiveEpilogueBwdGQAISA_fSD_Li256ELb0ELb0EEENS1_19SingleTileSchedulerILb0ELb0ELb0ELi128EEEEEEEEEvNT_6ParamsE$_ZN4cute3eso3ESOILb0ELb0EJiiiNS_1CILi0EEEEEC2ERKiS6_S6_RKS3_,($_ZN7cutlass13device_kernelIN5flash19enable_sm80_to_sm89INS1_16FlashAttnBwdSm80INS1_25CollectiveMainloopBwdSm80ILi2ELi2EN4cute5tupleIJNS5_1CILi128EEES8_NS7_ILi64EEEEEENS_10bfloat16_tEfNS_4arch4Sm80ELb0ELb1ELb1ELb0ELb0ELb0ELb0ELb0ELi2ELi4ELi4ELi4ELb0EEENS1_24CollectiveEpilogueBwdGQAISA_fSD_Li256ELb0ELb0EEENS1_19SingleTileSchedulerILb0ELb0ELb0ELi128EEEEEEEEEvNT_6ParamsE$_ZN4cute3eso3ESOILb0ELb0EJiiiNS_1CILi144EEENS2_ILi512EEEEEC2ERKiS7_S7_RKS3_RKS4_ - $_ZN7cutlass13device_kernelIN5flash19enable_sm80_to_sm89INS1_16FlashAttnBwdSm80INS1_25CollectiveMainloopBwdSm80ILi2ELi2EN4cute5tupleIJNS5_1CILi128EEES8_NS7_ILi64EEEEEENS_10bfloat16_tEfNS_4arch4Sm80ELb0ELb1ELb1ELb0ELb0ELb0ELb0ELb0ELi2ELi4ELi4ELi4ELb0EEENS1_24CollectiveEpilogueBwdGQAISA_fSD_Li256ELb0ELb0EEENS1_19SingleTileSchedulerILb0ELb0ELb0ELi128EEEEEEEEEvNT_6ParamsE$_ZN4cute3eso3ESOILb0ELb0EJiiiNS_1CILi0EEEEEC2ERKiS6_S6_RKS3_)
$_ZN7cutlass13device_kernelIN5flash19enable_sm80_to_sm89INS1_16FlashAttnBwdSm80INS1_25CollectiveMainloopBwdSm80ILi2ELi2EN4cute5tupleIJNS5_1CILi128EEES8_NS7_ILi64EEEEEENS_10bfloat16_tEfNS_4arch4Sm80ELb0ELb1ELb1ELb0ELb0ELb0ELb0ELb0ELi2ELi4ELi4ELi4ELb0EEENS1_24CollectiveEpilogueBwdGQAISA_fSD_Li256ELb0ELb0EEENS1_19SingleTileSchedulerILb0ELb0ELb0ELi128EEEEEEEEEvNT_6ParamsE$_ZN4cute3eso3ESOILb0ELb0EJiiiNS_1CILi0EEEEEC2ERKiS6_S6_RKS3_:
        /* <DEDUP_REMOVED lines=10> */
[----:B------:R-:W-:Y:S05]  /*6660*/  RET.REL.NODEC R56 `(_ZN7cutlass13device_kernelIN5flash19enable_sm80_to_sm89INS1_16FlashAttnBwdSm80INS1_25CollectiveMainloopBwdSm80ILi2ELi2EN4cute5tupleIJNS5_1CILi128EEES8_NS7_ILi64EEEEEENS_10bfloat16_tEfNS_4arch4Sm80ELb0ELb1ELb1ELb0ELb0ELb0ELb0ELb0ELi2ELi4ELi4ELi4ELb0EEENS1_24CollectiveEpilogueBwdGQAISA_fSD_Li256ELb0ELb0EEENS1_19SingleTileSchedulerILb0ELb0ELb0ELi128EEEEEEEEEvNT_6ParamsE) ;  /* 0xffff999038007950 */ /* 0x000fea0003c3ffff */
        .type           $_ZN7cutlass13device_kernelIN5flash19enable_sm80_to_sm89INS1_16FlashAttnBwdSm80INS1_25CollectiveMainloopBwdSm80ILi2ELi2EN4cute5tupleIJNS5_1CILi128EEES8_NS7_ILi64EEEEEENS_10bfloat16_tEfNS_4arch4Sm80ELb0ELb1ELb1ELb0ELb0ELb0ELb0ELb0ELi2ELi4ELi4ELi4ELb0EEENS1_24CollectiveEpilogueBwdGQAISA_fSD_Li256ELb0ELb0EEENS1_19SingleTileSchedulerILb0ELb0ELb0ELi128EEEEEEEEEvNT_6ParamsE$_ZN4cute3eso3ESOILb0ELb0EJiiiNS_1CILi144EEENS2_ILi512EEEEEC2ERKiS7_S7_RKS3_RKS4_,@function
        .size           $_ZN7cutlass13device_kernelIN5flash19enable_sm80_to_sm89INS1_16FlashAttnBwdSm80INS1_25CollectiveMainloopBwdSm80ILi2ELi2EN4cute5tupleIJNS5_1CILi128EEES8_NS7_ILi64EEEEEENS_10bfloat16_tEfNS_4arch4Sm80ELb0ELb1ELb1ELb0ELb0ELb0ELb0ELb0ELi2ELi4ELi4ELi4ELb0EEENS1_24CollectiveEpilogueBwdGQAISA_fSD_Li256ELb0ELb0EEENS1_19SingleTileSchedulerILb0ELb0ELb0ELi128EEEEEEEEEvNT_6ParamsE$_ZN4cute3eso3ESOILb0ELb0EJiiiNS_1CILi144EEENS2_ILi512EEEEEC2ERKiS7_S7_RKS3_RKS4_,($_ZN7cutlass13device_kernelIN5flash19enable_sm80_to_sm89INS1_16FlashAttnBwdSm80INS1_25CollectiveMainloopBwdSm80ILi2ELi2EN4cute5tupleIJNS5_1CILi128EEES8_NS7_ILi64EEEEEENS_10bfloat16_tEfNS_4arch4Sm80ELb0ELb1ELb1ELb0ELb0ELb0ELb0ELb0ELi2ELi4ELi4ELi4ELb0EEENS1_24CollectiveEpilogueBwdGQAISA_fSD_Li256ELb0ELb0EEENS1_19SingleTileSchedulerILb0ELb0ELb0ELi128EEEEEEEEEvNT_6ParamsE$_ZN4cute3eso3ESOILb0ELb0EJiiiNS_1CILi72EEENS2_ILi512EEEEEC2ERKiS7_S7_RKS3_RKS4_ - $_ZN7cutlass13device_kernelIN5flash19enable_sm80_to_sm89INS1_16FlashAttnBwdSm80INS1_25CollectiveMainloopBwdSm80ILi2ELi2EN4cute5tupleIJNS5_1CILi128EEES8_NS7_ILi64EEEEEENS_10bfloat16_tEfNS_4arch4Sm80ELb0ELb1ELb1ELb0ELb0ELb0ELb0ELb0ELi2ELi4ELi4ELi4ELb0EEENS1_24CollectiveEpilogueBwdGQAISA_fSD_Li256ELb0ELb0EEENS1_19SingleTileSchedulerILb0ELb0ELb0ELi128EEEEEEEEEvNT_6ParamsE$_ZN4cute3eso3ESOILb0ELb0EJiiiNS_1CILi144EEENS2_ILi512EEEEEC2ERKiS7_S7_RKS3_RKS4_)
$_ZN7cutlass13device_kernelIN5flash19enable_sm80_to_sm89INS1_16FlashAttnBwdSm80INS1_25CollectiveMainloopBwdSm80ILi2ELi2EN4cute5tupleIJNS5_1CILi128EEES8_NS7_ILi64EEEEEENS_10bfloat16_tEfNS_4arch4Sm80ELb0ELb1ELb1ELb0ELb0ELb0ELb0ELb0ELi2ELi4ELi4ELi4ELb0EEENS1_24CollectiveEpilogueBwdGQAISA_fSD_Li256ELb0ELb0EEENS1_19SingleTileSchedulerILb0ELb0ELb0ELi128EEEEEEEEEvNT_6ParamsE$_ZN4cute3eso3ESOILb0ELb0EJiiiNS_1CILi144EEENS2_ILi512EEEEEC2ERKiS7_S7_RKS3_RKS4_:
        /* <DEDUP_REMOVED lines=11> */
        .type           $_ZN7cutlass13device_kernelIN5flash19enable_sm80_to_sm89INS1_16FlashAttnBwdSm80INS1_25CollectiveMainloopBwdSm80ILi2ELi2EN4cute5tupleIJNS5_1CILi128EEES8_NS7_ILi64EEEEEENS_10bfloat16_tEfNS_4arch4Sm80ELb0ELb1ELb1ELb0ELb0ELb0ELb0ELb0ELi2ELi4ELi4ELi4ELb0EEENS1_24CollectiveEpilogueBwdGQAISA_fSD_Li256ELb0ELb0EEENS1_19SingleTileSchedulerILb0ELb0ELb0ELi128EEEEEEEEEvNT_6ParamsE$_ZN4cute3eso3ESOILb0ELb0EJiiiNS_1CILi72EEENS2_ILi512EEEEEC2ERKiS7_S7_RKS3_RKS4_,@function
        .size           $_ZN7cutlass13device_kernelIN5flash19enable_sm80_to_sm89INS1_16FlashAttnBwdSm80INS1_25CollectiveMainloopBwdSm80ILi2ELi2EN4cute5tupleIJNS5_1CILi128EEES8_NS7_ILi64EEEEEENS_10bfloat16_tEfNS_4arch4Sm80ELb0ELb1ELb1ELb0ELb0ELb0ELb0ELb0ELi2ELi4ELi4ELi4ELb0EEENS1_24CollectiveEpilogueBwdGQAISA_fSD_Li256ELb0ELb0EEENS1_19SingleTileSchedulerILb0ELb0ELb0ELi128EEEEEEEEEvNT_6ParamsE$_ZN4cute3eso3ESOILb0ELb0EJiiiNS_1CILi72EEENS2_ILi512EEEEEC2ERKiS7_S7_RKS3_RKS4_,($_ZN7cutlass13device_kernelIN5flash19enable_sm80_to_sm89INS1_16FlashAttnBwdSm80INS1_25CollectiveMainloopBwdSm80ILi2ELi2EN4cute5tupleIJNS5_1CILi128EEES8_NS7_ILi64EEEEEENS_10bfloat16_tEfNS_4arch4Sm80ELb0ELb1ELb1ELb0ELb0ELb0ELb0ELb0ELi2ELi4ELi4ELi4ELb0EEENS1_24CollectiveEpilogueBwdGQAISA_fSD_Li256ELb0ELb0EEENS1_19SingleTileSchedulerILb0ELb0ELb0ELi128EEEEEEEEEvNT_6ParamsE$_ZN4cute3eso3ESOILb0ELb1EJNS_5tupleIJiNS2_IJiNS_1CILi0EEEEEEEEENS2_IJNS_10UnderscoreENS2_IJS7_S7_EEEEEEEEC2ERKS6_RKS9_ - $_ZN7cutlass13device_kernelIN5flash19enable_sm80_to_sm89INS1_16FlashAttnBwdSm80INS1_25CollectiveMainloopBwdSm80ILi2ELi2EN4cute5tupleIJNS5_1CILi128EEES8_NS7_ILi64EEEEEENS_10bfloat16_tEfNS_4arch4Sm80ELb0ELb1ELb1ELb0ELb0ELb0ELb0ELb0ELi2ELi4ELi4ELi4ELb0EEENS1_24CollectiveEpilogueBwdGQAISA_fSD_Li256ELb0ELb0EEENS1_19SingleTileSchedulerILb0ELb0ELb0ELi128EEEEEEEEEvNT_6ParamsE$_ZN4cute3eso3ESOILb0ELb0EJiiiNS_1CILi72EEENS2_ILi512EEEEEC2ERKiS7_S7_RKS3_RKS4_)
$_ZN7cutlass13device_kernelIN5flash19enable_sm80_to_sm89INS1_16FlashAttnBwdSm80INS1_25CollectiveMainloopBwdSm80ILi2ELi2EN4cute5tupleIJNS5_1CILi128EEES8_NS7_ILi64EEEEEENS_10bfloat16_tEfNS_4arch4Sm80ELb0ELb1ELb1ELb0ELb0ELb0ELb0ELb0ELi2ELi4ELi4ELi4ELb0EEENS1_24CollectiveEpilogueBwdGQAISA_fSD_Li256ELb0ELb0EEENS1_19SingleTileSchedulerILb0ELb0ELb0ELi128EEEEEEEEEvNT_6ParamsE$_ZN4cute3eso3ESOILb0ELb0EJiiiNS_1CILi72EEENS2_ILi512EEEEEC2ERKiS7_S7_RKS3_RKS4_:
        /* <DEDUP_REMOVED lines=11> */
        .type           $_ZN7cutlass13device_kernelIN5flash19enable_sm80_to_sm89INS1_16FlashAttnBwdSm80INS1_25CollectiveMainloopBwdSm80ILi2ELi2EN4cute5tupleIJNS5_1CILi128EEES8_NS7_ILi64EEEEEENS_10bfloat16_tEfNS_4arch4Sm80ELb0ELb1ELb1ELb0ELb0ELb0ELb0ELb0ELi2ELi4ELi4ELi4ELb0EEENS1_24CollectiveEpilogueBwdGQAISA_fSD_Li256ELb0ELb0EEENS1_19SingleTileSchedulerILb0ELb0ELb0ELi128EEEEEEEEEvNT_6ParamsE$_ZN4cute3eso3ESOILb0ELb1EJNS_5tupleIJiNS2_IJiNS_1CILi0EEEEEEEEENS2_IJNS_10UnderscoreENS2_IJS7_S7_EEEEEEEEC2ERKS6_RKS9_,@function
        .size           $_ZN7cutlass13device_kernelIN5flash19enable_sm80_to_sm89INS1_16FlashAttnBwdSm80INS1_25CollectiveMainloopBwdSm80ILi2ELi2EN4cute5tupleIJNS5_1CILi128EEES8_NS7_ILi64EEEEEENS_10bfloat16_tEfNS_4arch4Sm80ELb0ELb1ELb1ELb0ELb0ELb0ELb0ELb0ELi2ELi4ELi4ELi4ELb0EEENS1_24CollectiveEpilogueBwdGQAISA_fSD_Li256ELb0ELb0EEENS1_19SingleTileSchedulerILb0ELb0ELb0ELi128EEEEEEEEEvNT_6ParamsE$_ZN4cute3eso3ESOILb0ELb1EJNS_5tupleIJiNS2_IJiNS_1CILi0EEEEEEEEENS2_IJNS_10UnderscoreENS2_IJS7_S7_EEEEEEEEC2ERKS6_RKS9_,($_ZN7cutlass13device_kernelIN5flash19enable_sm80_to_sm89INS1_16FlashAttnBwdSm80INS1_25CollectiveMainloopBwdSm80ILi2ELi2EN4cute5tupleIJNS5_1CILi128EEES8_NS7_ILi64EEEEEENS_10bfloat16_tEfNS_4arch4Sm80ELb0ELb1ELb1ELb0ELb0ELb0ELb0ELb0ELi2ELi4ELi4ELi4ELb0EEENS1_24CollectiveEpilogueBwdGQAISA_fSD_Li256ELb0ELb0EEENS1_19SingleTileSchedulerILb0ELb0ELb0ELi128EEEEEEEEEvNT_6ParamsE$_ZN4cute3eso3ESOILb0ELb1EJNS_5tupleIJiNS2_IJiiEEEEEENS2_IJNS_10UnderscoreENS2_IJS5_S5_EEEEEEEEC2ERKS4_RKS7_ - $_ZN7cutlass13device_kernelIN5flash19enable_sm80_to_sm89INS1_16FlashAttnBwdSm80INS1_25CollectiveMainloopBwdSm80ILi2ELi2EN4cute5tupleIJNS5_1CILi128EEES8_NS7_ILi64EEEEEENS_10bfloat16_tEfNS_4arch4Sm80ELb0ELb1ELb1ELb0ELb0ELb0ELb0ELb0ELi2ELi4ELi4ELi4ELb0EEENS1_24CollectiveEpilogueBwdGQAISA_fSD_Li256ELb0ELb0EEENS1_19SingleTileSchedulerILb0ELb0ELb0ELi128EEEEEEEEEvNT_6ParamsE$_ZN4cute3eso3ESOILb0ELb1EJNS_5tupleIJiNS2_IJiNS_1CILi0EEEEEEEEENS2_IJNS_10UnderscoreENS2_IJS7_S7_EEEEEEEEC2ERKS6_RKS9_)
$_ZN7cutlass13device_kernelIN5flash19enable_sm80_to_sm89INS1_16FlashAttnBwdSm80INS1_25CollectiveMainloopBwdSm80ILi2ELi2EN4cute5tupleIJNS5_1CILi128EEES8_NS7_ILi64EEEEEENS_10bfloat16_tEfNS_4arch4Sm80ELb0ELb1ELb1ELb0ELb0ELb0ELb0ELb0ELi2ELi4ELi4ELi4ELb0EEENS1_24CollectiveEpilogueBwdGQAISA_fSD_Li256ELb0ELb0EEENS1_19SingleTileSchedulerILb0ELb0ELb0ELi128EEEEEEEEEvNT_6ParamsE$_ZN4cute3eso3ESOILb0ELb1EJNS_5tupleIJiNS2_IJiNS_1CILi0EEEEEEEEENS2_IJNS_10UnderscoreENS2_IJS7_S7_EEEEEEEEC2ERKS6_RKS9_:
[----:B------:R-:W-:Y:S01]  /*67d0*/  IADD3 R4, R4, -c[0x0][0x20], RZ ;  /* 0x8000080004047a10 */ /* 0x000fe20007ffe0ff */
[----:B------:R-:W-:Y:S01]  /*67e0*/  IMAD.MOV.U32 R8, RZ, RZ, R6 ;  /* 0x000000ffff087224 */ /* 0x000fe200078e0006 */
[----:B------:R-:W-:-:S03]  /*67f0*/  MOV R9, 0x0 ;  /* 0x0000000000097802 */ /* 0x000fc60000000f00 */
[----:B------:R1:W-:Y:S04]  /*6800*/  STL [R4], R2 ;  /* 0x0000000204007387 */ /* 0x0003e80000100800 */
[----:B------:R1:W-:Y:S01]  /*6810*/  STL [R4+0x4], R3 ;  /* 0x0000040304007387 */ /* 0x0003e20000100800 */
[----:B------:R-:W-:Y:S05]  /*6820*/  RET.REL.NODEC R8 `(_ZN7cutlass13device_kernelIN5flash19enable_sm80_to_sm89INS1_16FlashAttnBwdSm80INS1_25CollectiveMainloopBwdSm80ILi2ELi2EN4cute5tupleIJNS5_1CILi128EEES8_NS7_ILi64EEEEEENS_10bfloat16_tEfNS_4arch4Sm80ELb0ELb1ELb1ELb0ELb0ELb0ELb0ELb0ELi2ELi4ELi4ELi4ELb0EEENS1_24CollectiveEpilogueBwdGQAISA_fSD_Li256ELb0ELb0EEENS1_19SingleTileSchedulerILb0ELb0ELb0ELi128EEEEEEEEEvNT_6ParamsE) ;  /* 0xffff97d008007950 */ /* 0x000fea0003c3ffff */
        .type           $_ZN7cutlass13device_kernelIN5flash19enable_sm80_to_sm89INS1_16FlashAttnBwdSm80INS1_25CollectiveMainloopBwdSm80ILi2ELi2EN4cute5tupleIJNS5_1CILi128EEES8_NS7_ILi64EEEEEENS_10bfloat16_tEfNS_4arch4Sm80ELb0ELb1ELb1ELb0ELb0ELb0ELb0ELb0ELi2ELi4ELi4ELi4ELb0EEENS1_24CollectiveEpilogueBwdGQAISA_fSD_Li256ELb0ELb0EEENS1_19SingleTileSchedulerILb0ELb0ELb0ELi128EEEEEEEEEvNT_6ParamsE$_ZN4cute3eso3ESOILb0ELb1EJNS_5tupleIJiNS2_IJiiEEEEEENS2_IJNS_10UnderscoreENS2_IJS5_S5_EEEEEEEEC2ERKS4_RKS7_,@function
        .size           $_ZN7cutlass13device_kernelIN5flash19enable_sm80_to_sm89INS1_16FlashAttnBwdSm80INS1_25CollectiveMainloopBwdSm80ILi2ELi2EN4cute5tupleIJNS5_1CILi128EEES8_NS7_ILi64EEEEEENS_10bfloat16_tEfNS_4arch4Sm80ELb0ELb1ELb1ELb0ELb0ELb0ELb0ELb0ELi2ELi4ELi4ELi4ELb0EEENS1_24CollectiveEpilogueBwdGQAISA_fSD_Li256ELb0ELb0EEENS1_19SingleTileSchedulerILb0ELb0ELb0ELi128EEEEEEEEEvNT_6ParamsE$_ZN4cute3eso3ESOILb0ELb1EJNS_5tupleIJiNS2_IJiiEEEEEENS2_IJNS_10UnderscoreENS2_IJS5_S5_EEEEEEEEC2ERKS4_RKS7_,($_ZN7cutlass13device_kernelIN5flash19enable_sm80_to_sm89INS1_16FlashAttnBwdSm80INS1_25CollectiveMainloopBwdSm80ILi2ELi2EN4cute5tupleIJNS5_1CILi128EEES8_NS7_ILi64EEEEEENS_10bfloat16_tEfNS_4arch4Sm80ELb0ELb1ELb1ELb0ELb0ELb0ELb0ELb0ELi2ELi4ELi4ELi4ELb0EEENS1_24CollectiveEpilogueBwdGQAISA_fSD_Li256ELb0ELb0EEENS1_19SingleTileSchedulerILb0ELb0ELb0ELi128EEEEEEEEEvNT_6ParamsE$_ZN4cute3eso3ESOILb0ELb1EJNS_5tupleIJiiEEEEEC2ERKS3_ - $_ZN7cutlass13device_kernelIN5flash19enable_sm80_to_sm89INS1_16FlashAttnBwdSm80INS1_25CollectiveMainloopBwdSm80ILi2ELi2EN4cute5tupleIJNS5_1CILi128EEES8_NS7_ILi64EEEEEENS_10bfloat16_tEfNS_4arch4Sm80ELb0ELb1ELb1ELb0ELb0ELb0ELb0ELb0ELi2ELi4ELi4ELi4ELb0EEENS1_24CollectiveEpilogueBwdGQAISA_fSD_Li256ELb0ELb0EEENS1_19SingleTileSchedulerILb0ELb0ELb0ELi128EEEEEEEEEvNT_6ParamsE$_ZN4cute3eso3ESOILb0ELb1EJNS_5tupleIJiNS2_IJiiEEEEEENS2_IJNS_10UnderscoreENS2_IJS5_S5_EEEEEEEEC2ERKS4_RKS7_)
$_ZN7cutlass13device_kernelIN5flash19enable_sm80_to_sm89INS1_16FlashAttnBwdSm80INS1_25CollectiveMainloopBwdSm80ILi2ELi2EN4cute5tupleIJNS5_1CILi128EEES8_NS7_ILi64EEEEEENS_10bfloat16_tEfNS_4arch4Sm80ELb0ELb1ELb1ELb0ELb0ELb0ELb0ELb0ELi2ELi4ELi4ELi4ELb0EEENS1_24CollectiveEpilogueBwdGQAISA_fSD_Li256ELb0ELb0EEENS1_19SingleTileSchedulerILb0ELb0ELb0ELi128EEEEEEEEEvNT_6ParamsE$_ZN4cute3eso3ESOILb0ELb1EJNS_5tupleIJiNS2_IJiiEEEEEENS2_IJNS_10UnderscoreENS2_IJS5_S5_EEEEEEEEC2ERKS4_RKS7_:
[----:B------:R-:W-:Y:S01]  /*6830*/  IADD3 R4, R81, -c[0x0][0x20], RZ ;  /* 0x8000080051047a10 */ /* 0x000fe20007ffe0ff */
[----:B------:R-:W-:Y:S01]  /*6840*/  IMAD.MOV.U32 R8, RZ, RZ, R6 ;  /* 0x000000ffff087224 */ /* 0x000fe200078e0006 */
[----:B------:R-:W-:-:S03]  /*6850*/  MOV R9, 0x0 ;  /* 0x0000000000097802 */ /* 0x000fc60000000f00 */
[----:B------:R1:W-:Y:S04]  /*6860*/  STL [R4], R2 ;  /* 0x0000000204007387 */ /* 0x0003e80000100800 */
[----:B------:R1:W-:Y:S04]  /*6870*/  STL [R4+0x4], R3 ;  /* 0x0000040304007387 */ /* 0x0003e80000100800 */
[----:B------:R1:W-:Y:S01]  /*6880*/  STL [R4+0x8], R5 ;  /* 0x0000080504007387 */ /* 0x0003e20000100800 */
[----:B------:R-:W-:Y:S05]  /*6890*/  RET.REL.NODEC R8 `(_ZN7cutlass13device_kernelIN5flash19enable_sm80_to_sm89INS1_16FlashAttnBwdSm80INS1_25CollectiveMainloopBwdSm80ILi2ELi2EN4cute5tupleIJNS5_1CILi128EEES8_NS7_ILi64EEEEEENS_10bfloat16_tEfNS_4arch4Sm80ELb0ELb1ELb1ELb0ELb0ELb0ELb0ELb0ELi2ELi4ELi4ELi4ELb0EEENS1_24CollectiveEpilogueBwdGQAISA_fSD_Li256ELb0ELb0EEENS1_19SingleTileSchedulerILb0ELb0ELb0ELi128EEEEEEEEEvNT_6ParamsE) ;  /* 0xffff976008007950 */ /* 0x000fea0003c3ffff */
        .type           $_ZN7cutlass13device_kernelIN5flash19enable_sm80_to_sm89INS1_16FlashAttnBwdSm80INS1_25CollectiveMainloopBwdSm80ILi2ELi2EN4cute5tupleIJNS5_1CILi128EEES8_NS7_ILi64EEEEEENS_10bfloat16_tEfNS_4arch4Sm80ELb0ELb1ELb1ELb0ELb0ELb0ELb0ELb0ELi2ELi4ELi4ELi4ELb0EEENS1_24CollectiveEpilogueBwdGQAISA_fSD_Li256ELb0ELb0EEENS1_19SingleTileSchedulerILb0ELb0ELb0ELi128EEEEEEEEEvNT_6ParamsE$_ZN4cute3eso3ESOILb0ELb1EJNS_5tupleIJiiEEEEEC2ERKS3_,@function
        .size           $_ZN7cutlass13device_kernelIN5flash19enable_sm80_to_sm89INS1_16FlashAttnBwdSm80INS1_25CollectiveMainloopBwdSm80ILi2ELi2EN4cute5tupleIJNS5_1CILi128EEES8_NS7_ILi64EEEEEENS_10bfloat16_tEfNS_4arch4Sm80ELb0ELb1ELb1ELb0ELb0ELb0ELb0ELb0ELi2ELi4ELi4ELi4ELb0EEENS1_24CollectiveEpilogueBwdGQAISA_fSD_Li256ELb0ELb0EEENS1_19SingleTileSchedulerILb0ELb0ELb0ELi128EEEEEEEEEvNT_6ParamsE$_ZN4cute3eso3ESOILb0ELb1EJNS_5tupleIJiiEEEEEC2ERKS3_,($_ZN7cutlass13device_kernelIN5flash19enable_sm80_to_sm89INS1_16FlashAttnBwdSm80INS1_25CollectiveMainloopBwdSm80ILi2ELi2EN4cute5tupleIJNS5_1CILi128EEES8_NS7_ILi64EEEEEENS_10bfloat16_tEfNS_4arch4Sm80ELb0ELb1ELb1ELb0ELb0ELb0ELb0ELb0ELi2ELi4ELi4ELi4ELb0EEENS1_24CollectiveEpilogueBwdGQAISA_fSD_Li256ELb0ELb0EEENS1_19SingleTileSchedulerILb0ELb0ELb0ELi128EEEEEEEEEvNT_6ParamsE$_ZN4cute3eso3ESOILb0ELb1EJNS_5tupleIJiiEEENS_1CILi1024EEEEEC2ERKS3_RKS5_ - $_ZN7cutlass13device_kernelIN5flash19enable_sm80_to_sm89INS1_16FlashAttnBwdSm80INS1_25CollectiveMainloopBwdSm80ILi2ELi2EN4cute5tupleIJNS5_1CILi128EEES8_NS7_ILi64EEEEEENS_10bfloat16_tEfNS_4arch4Sm80ELb0ELb1ELb1ELb0ELb0ELb0ELb0ELb0ELi2ELi4ELi4ELi4ELb0EEENS1_24CollectiveEpilogueBwdGQAISA_fSD_Li256ELb0ELb0EEENS1_19SingleTileSchedulerILb0ELb0ELb0ELi128EEEEEEEEEvNT_6ParamsE$_ZN4cute3eso3ESOILb0ELb1EJNS_5tupleIJiiEEEEEC2ERKS3_)
$_ZN7cutlass13device_kernelIN5flash19enable_sm80_to_sm89INS1_16FlashAttnBwdSm80INS1_25CollectiveMainloopBwdSm80ILi2ELi2EN4cute5tupleIJNS5_1CILi128EEES8_NS7_ILi64EEEEEENS_10bfloat16_tEfNS_4arch4Sm80ELb0ELb1ELb1ELb0ELb0ELb0ELb0ELb0ELi2ELi4ELi4ELi4ELb0EEENS1_24CollectiveEpilogueBwdGQAISA_fSD_Li256ELb0ELb0EEENS1_19SingleTileSchedulerILb0ELb0ELb0ELi128EEEEEEEEEvNT_6ParamsE$_ZN4cute3eso3ESOILb0ELb1EJNS_5tupleIJiiEEEEEC2ERKS3_:
[----:B------:R-:W-:Y:S01]  /*68a0*/  IADD3 R2, R2, -c[0x0][0x20], RZ ;  /* 0x8000080002027a10 */ /* 0x000fe20007ffe0ff */
[----:B------:R-:W-:Y:S01]  /*68b0*/  IMAD.MOV.U32 R8, RZ, RZ, R6 ;  /* 0x000000ffff087224 */ /* 0x000fe200078e0006 */
[----:B------:R-:W-:-:S03]  /*68c0*/  MOV R9, 0x0 ;  /* 0x0000000000097802 */ /* 0x000fc60000000f00 */
[----:B------:R1:W-:Y:S04]  /*68d0*/  STL [R2], R5 ;  /* 0x0000000502007387 */ /* 0x0003e80000100800 */
[----:B------:R1:W-:Y:S01]  /*68e0*/  STL [R2+0x4], R3 ;  /* 0x0000040302007387 */ /* 0x0003e20000100800 */
[----:B------:R-:W-:Y:S05]  /*68f0*/  RET.REL.NODEC R8 `(_ZN7cutlass13device_kernelIN5flash19enable_sm80_to_sm89INS1_16FlashAttnBwdSm80INS1_25CollectiveMainloopBwdSm80ILi2ELi2EN4cute5tupleIJNS5_1CILi128EEES8_NS7_ILi64EEEEEENS_10bfloat16_tEfNS_4arch4Sm80ELb0ELb1ELb1ELb0ELb0ELb0ELb0ELb0ELi2ELi4ELi4ELi4ELb0EEENS1_24CollectiveEpilogueBwdGQAISA_fSD_Li256ELb0ELb0EEENS1_19SingleTileSchedulerILb0ELb0ELb0ELi128EEEEEEEEEvNT_6ParamsE) ;  /* 0xffff970008007950 */ /* 0x000fea0003c3ffff */
        .type           $_ZN7cutlass13device_kernelIN5flash19enable_sm80_to_sm89INS1_16FlashAttnBwdSm80INS1_25CollectiveMainloopBwdSm80ILi2ELi2EN4cute5tupleIJNS5_1CILi128EEES8_NS7_ILi64EEEEEENS_10bfloat16_tEfNS_4arch4Sm80ELb0ELb1ELb1ELb0ELb0ELb0ELb0ELb0ELi2ELi4ELi4ELi4ELb0EEENS1_24CollectiveEpilogueBwdGQAISA_fSD_Li256ELb0ELb0EEENS1_19SingleTileSchedulerILb0ELb0ELb0ELi128EEEEEEEEEvNT_6ParamsE$_ZN4cute3eso3ESOILb0ELb1EJNS_5tupleIJiiEEENS_1CILi1024EEEEEC2ERKS3_RKS5_,@function
        .size           $_ZN7cutlass13device_kernelIN5flash19enable_sm80_to_sm89INS1_16FlashAttnBwdSm80INS1_25CollectiveMainloopBwdSm80ILi2ELi2EN4cute5tupleIJNS5_1CILi128EEES8_NS7_ILi64EEEEEENS_10bfloat16_tEfNS_4arch4Sm80ELb0ELb1ELb1ELb0ELb0ELb0ELb0ELb0ELi2ELi4ELi4ELi4ELb0EEENS1_24CollectiveEpilogueBwdGQAISA_fSD_Li256ELb0ELb0EEENS1_19SingleTileSchedulerILb0ELb0ELb0ELi128EEEEEEEEEvNT_6ParamsE$_ZN4cute3eso3ESOILb0ELb1EJNS_5tupleIJiiEEENS_1CILi1024EEEEEC2ERKS3_RKS5_,($_ZN7cutlass13device_kernelIN5flash19enable_sm80_to_sm89INS1_16FlashAttnBwdSm80INS1_25CollectiveMainloopBwdSm80ILi2ELi2EN4cute5tupleIJNS5_1CILi128EEES8_NS7_ILi64EEEEEENS_10bfloat16_tEfNS_4arch4Sm80ELb0ELb1ELb1ELb0ELb0ELb0ELb0ELb0ELi2ELi4ELi4ELi4ELb0EEENS1_24CollectiveEpilogueBwdGQAISA_fSD_Li256ELb0ELb0EEENS1_19SingleTileSchedulerILb0ELb0ELb0ELi128EEEEEEEEEvNT_6ParamsE$_ZN4cute3eso3ESOILb0ELb1EJNS_5tupleIJiiEEENS_1CILi8192EEEEEC2ERKS3_RKS5_ - $_ZN7cutlass13device_kernelIN5flash19enable_sm80_to_sm89INS1_16FlashAttnBwdSm80INS1_25CollectiveMainloopBwdSm80ILi2ELi2EN4cute5tupleIJNS5_1CILi128EEES8_NS7_ILi64EEEEEENS_10bfloat16_tEfNS_4arch4Sm80ELb0ELb1ELb1ELb0ELb0ELb0ELb0ELb0ELi2ELi4ELi4ELi4ELb0EEENS1_24CollectiveEpilogueBwdGQAISA_fSD_Li256ELb0ELb0EEENS1_19SingleTileSchedulerILb0ELb0ELb0ELi128EEEEEEEEEvNT_6ParamsE$_ZN4cute3eso3ESOILb0ELb1EJNS_5tupleIJiiEEENS_1CILi1024EEEEEC2ERKS3_RKS5_)
$_ZN7cutlass13device_kernelIN5flash19enable_sm80_to_sm89INS1_16FlashAttnBwdSm80INS1_25CollectiveMainloopBwdSm80ILi2ELi2EN4cute5tupleIJNS5_1CILi128EEES8_NS7_ILi64EEEEEENS_10bfloat16_tEfNS_4arch4Sm80ELb0ELb1ELb1ELb0ELb0ELb0ELb0ELb0ELi2ELi4ELi4ELi4ELb0EEENS1_24CollectiveEpilogueBwdGQAISA_fSD_Li256ELb0ELb0EEENS1_19SingleTileSchedulerILb0ELb0ELb0ELi128EEEEEEEEEvNT_6ParamsE$_ZN4cute3eso3ESOILb0ELb1EJNS_5tupleIJiiEEENS_1CILi1024EEEEEC2ERKS3_RKS5_:
[----:B------:R-:W-:Y:S01]  /*6900*/  IADD3 R2, R2, -c[0x0][0x20], RZ ;  /* 0x8000080002027a10 */ /* 0x000fe20007ffe0ff */
[----:B------:R-:W-:Y:S01]  /*6910*/  IMAD.MOV.U32 R8, RZ, RZ, R6 ;  /* 0x000000ffff087224 */ /* 0x000fe200078e0006 */
[----:B------:R-:W-:-:S03]  /*6920*/  MOV R9, 0x0 ;  /* 0x0000000000097802 */ /* 0x000fc60000000f00 */
[----:B------:R1:W-:Y:S04]  /*6930*/  STL [R2], R5 ;  /* 0x0000000502007387 */ /* 0x0003e80000100800 */
[----:B------:R1:W-:Y:S01]  /*6940*/  STL [R2+0x4], R3 ;  /* 0x0000040302007387 */ /* 0x0003e20000100800 */
[----:B------:R-:W-:Y:S05]  /*6950*/  RET.REL.NODEC R8 `(_ZN7cutlass13device_kernelIN5flash19enable_sm80_to_sm89INS1_16FlashAttnBwdSm80INS1_25CollectiveMainloopBwdSm80ILi2ELi2EN4cute5tupleIJNS5_1CILi128EEES8_NS7_ILi64EEEEEENS_10bfloat16_tEfNS_4arch4Sm80ELb0ELb1ELb1ELb0ELb0ELb0ELb0ELb0ELi2ELi4ELi4ELi4ELb0EEENS1_24CollectiveEpilogueBwdGQAISA_fSD_Li256ELb0ELb0EEENS1_19SingleTileSchedulerILb0ELb0ELb0ELi128EEEEEEEEEvNT_6ParamsE) ;  /* 0xffff96a008007950 */ /* 0x000fea0003c3ffff */
        .type           $_ZN7cutlass13device_kernelIN5flash19enable_sm80_to_sm89INS1_16FlashAttnBwdSm80INS1_25CollectiveMainloopBwdSm80ILi2ELi2EN4cute5tupleIJNS5_1CILi128EEES8_NS7_ILi64EEEEEENS_10bfloat16_tEfNS_4arch4Sm80ELb0ELb1ELb1ELb0ELb0ELb0ELb0ELb0ELi2ELi4ELi4ELi4ELb0EEENS1_24CollectiveEpilogueBwdGQAISA_fSD_Li256ELb0ELb0EEENS1_19SingleTileSchedulerILb0ELb0ELb0ELi128EEEEEEEEEvNT_6ParamsE$_ZN4cute3eso3ESOILb0ELb1EJNS_5tupleIJiiEEENS_1CILi8192EEEEEC2ERKS3_RKS5_,@function
        .size           $_ZN7cutlass13device_kernelIN5flash19enable_sm80_to_sm89INS1_16FlashAttnBwdSm80INS1_25CollectiveMainloopBwdSm80ILi2ELi2EN4cute5tupleIJNS5_1CILi128EEES8_NS7_ILi64EEEEEENS_10bfloat16_tEfNS_4arch4Sm80ELb0ELb1ELb1ELb0ELb0ELb0ELb0ELb0ELi2ELi4ELi4ELi4ELb0EEENS1_24CollectiveEpilogueBwdGQAISA_fSD_Li256ELb0ELb0EEENS1_19SingleTileSchedulerILb0ELb0ELb0ELi128EEEEEEEEEvNT_6ParamsE$_ZN4cute3eso3ESOILb0ELb1EJNS_5tupleIJiiEEENS_1CILi8192EEEEEC2ERKS3_RKS5_,($_ZN7cutlass13device_kernelIN5flash19enable_sm80_to_sm89INS1_16FlashAttnBwdSm80INS1_25CollectiveMainloopBwdSm80ILi2ELi2EN4cute5tupleIJNS5_1CILi128EEES8_NS7_ILi64EEEEEENS_10bfloat16_tEfNS_4arch4Sm80ELb0ELb1ELb1ELb0ELb0ELb0ELb0ELb0ELi2ELi4ELi4ELi4ELb0EEENS1_24CollectiveEpilogueBwdGQAISA_fSD_Li256ELb0ELb0EEENS1_19SingleTileSchedulerILb0ELb0ELb0ELi128EEEEEEEEEvNT_6ParamsE$_ZN4cute3eso3ESOILb0ELb1EJNS_6LayoutINS_5tupleIJNS3_IJNS_1CILi8EEENS4_ILi1EEEEEENS4_ILi2EEEEEENS3_IJNS3_IJS6_NS4_ILi0EEEEEEiEEEEESA_EEC2ERKSD_RKSA_ - $_ZN7cutlass13device_kernelIN5flash19enable_sm80_to_sm89INS1_16FlashAttnBwdSm80INS1_25CollectiveMainloopBwdSm80ILi2ELi2EN4cute5tupleIJNS5_1CILi128EEES8_NS7_ILi64EEEEEENS_10bfloat16_tEfNS_4arch4Sm80ELb0ELb1ELb1ELb0ELb0ELb0ELb0ELb0ELi2ELi4ELi4ELi4ELb0EEENS1_24CollectiveEpilogueBwdGQAISA_fSD_Li256ELb0ELb0EEENS1_19SingleTileSchedulerILb0ELb0ELb0ELi128EEEEEEEEEvNT_6ParamsE$_ZN4cute3eso3ESOILb0ELb1EJNS_5tupleIJiiEEENS_1CILi8192EEEEEC2ERKS3_RKS5_)
$_ZN7cutlass13device_kernelIN5flash19enable_sm80_to_sm89INS1_16FlashAttnBwdSm80INS1_25CollectiveMainloopBwdSm80ILi2ELi2EN4cute5tupleIJNS5_1CILi128EEES8_NS7_ILi64EEEEEENS_10bfloat16_tEfNS_4arch4Sm80ELb0ELb1ELb1ELb0ELb0ELb0ELb0ELb0ELi2ELi4ELi4ELi4ELb0EEENS1_24CollectiveEpilogueBwdGQAISA_fSD_Li256ELb0ELb0EEENS1_19SingleTileSchedulerILb0ELb0ELb0ELi128EEEEEEEEEvNT_6ParamsE$_ZN4cute3eso3ESOILb0ELb1EJNS_5tupleIJiiEEENS_1CILi8192EEEEEC2ERKS3_RKS5_:
[----:B------:R-:W-:Y:S01]  /*6960*/  IADD3 R4, R65, -c[0x0][0x20], RZ ;  /* 0x8000080041047a10 */ /* 0x000fe20007ffe0ff */
[----:B------:R-:W-:Y:S01]  /*6970*/  IMAD.MOV.U32 R8, RZ, RZ, R6 ;  /* 0x000000ffff087224 */ /* 0x000fe200078e0006 */
[----:B------:R-:W-:-:S03]  /*6980*/  MOV R9, 0x0 ;  /* 0x0000000000097802 */ /* 0x000fc60000000f00 */
[----:B------:R1:W-:Y:S04]  /*6990*/  STL [R4], R2 ;  /* 0x0000000204007387 */ /* 0x0003e80000100800 */
[----:B------:R1:W-:Y:S01]  /*69a0*/  STL [R4+0x4], R3 ;  /* 0x0000040304007387 */ /* 0x0003e20000100800 */
[----:B------:R-:W-:Y:S05]  /*69b0*/  RET.REL.NODEC R8 `(_ZN7cutlass13device_kernelIN5flash19enable_sm80_to_sm89INS1_16FlashAttnBwdSm80INS1_25CollectiveMainloopBwdSm80ILi2ELi2EN4cute5tupleIJNS5_1CILi128EEES8_NS7_ILi64EEEEEENS_10bfloat16_tEfNS_4arch4Sm80ELb0ELb1ELb1ELb0ELb0ELb0ELb0ELb0ELi2ELi4ELi4ELi4ELb0EEENS1_24CollectiveEpilogueBwdGQAISA_fSD_Li256ELb0ELb0EEENS1_19SingleTileSchedulerILb0ELb0ELb0ELi128EEEEEEEEEvNT_6ParamsE) ;  /* 0xffff964008007950 */ /* 0x000fea0003c3ffff */
        .type           $_ZN7cutlass13device_kernelIN5flash19enable_sm80_to_sm89INS1_16FlashAttnBwdSm80INS1_25CollectiveMainloopBwdSm80ILi2ELi2EN4cute5tupleIJNS5_1CILi128EEES8_NS7_ILi64EEEEEENS_10bfloat16_tEfNS_4arch4Sm80ELb0ELb1ELb1ELb0ELb0ELb0ELb0ELb0ELi2ELi4ELi4ELi4ELb0EEENS1_24CollectiveEpilogueBwdGQAISA_fSD_Li256ELb0ELb0EEENS1_19SingleTileSchedulerILb0ELb0ELb0ELi128EEEEEEEEEvNT_6ParamsE$_ZN4cute3eso3ESOILb0ELb1EJNS_6LayoutINS_5tupleIJNS3_IJNS_1CILi8EEENS4_ILi1EEEEEENS4_ILi2EEEEEENS3_IJNS3_IJS6_NS4_ILi0EEEEEEiEEEEESA_EEC2ERKSD_RKSA_,@function
        .size           $_ZN7cutlass13device_kernelIN5flash19enable_sm80_to_sm89INS1_16FlashAttnBwdSm80INS1_25CollectiveMainloopBwdSm80ILi2ELi2EN4cute5tupleIJNS5_1CILi128EEES8_NS7_ILi64EEEEEENS_10bfloat16_tEfNS_4arch4Sm80ELb0ELb1ELb1ELb0ELb0ELb0ELb0ELb0ELi2ELi4ELi4ELi4ELb0EEENS1_24CollectiveEpilogueBwdGQAISA_fSD_Li256ELb0ELb0EEENS1_19SingleTileSchedulerILb0ELb0ELb0ELi128EEEEEEEEEvNT_6ParamsE$_ZN4cute3eso3ESOILb0ELb1EJNS_6LayoutINS_5tupleIJNS3_IJNS_1CILi8EEENS4_ILi1EEEEEENS4_ILi2EEEEEENS3_IJNS3_IJS6_NS4_ILi0EEEEEEiEEEEESA_EEC2ERKSD_RKSA_,($_ZN7cutlass13device_kernelIN5flash19enable_sm80_to_sm89INS1_16FlashAttnBwdSm80INS1_25CollectiveMainloopBwdSm80ILi2ELi2EN4cute5tupleIJNS5_1CILi128EEES8_NS7_ILi64EEEEEENS_10bfloat16_tEfNS_4arch4Sm80ELb0ELb1ELb1ELb0ELb0ELb0ELb0ELb0ELi2ELi4ELi4ELi4ELb0EEENS1_24CollectiveEpilogueBwdGQAISA_fSD_Li256ELb0ELb0EEENS1_19SingleTileSchedulerILb0ELb0ELb0ELi128EEEEEEEEEvNT_6ParamsE$_ZN4cute3eso3ESOILb0ELb1EJiEEC2ERKi - $_ZN7cutlass13device_kernelIN5flash19enable_sm80_to_sm89INS1_16FlashAttnBwdSm80INS1_25CollectiveMainloopBwdSm80ILi2ELi2EN4cute5tupleIJNS5_1CILi128EEES8_NS7_ILi64EEEEEENS_10bfloat16_tEfNS_4arch4Sm80ELb0ELb1ELb1ELb0ELb0ELb0ELb0ELb0ELi2ELi4ELi4ELi4ELb0EEENS1_24CollectiveEpilogueBwdGQAISA_fSD_Li256ELb0ELb0EEENS1_19SingleTileSchedulerILb0ELb0ELb0ELi128EEEEEEEEEvNT_6ParamsE$_ZN4cute3eso3ESOILb0ELb1EJNS_6LayoutINS_5tupleIJNS3_IJNS_1CILi8EEENS4_ILi1EEEEEENS4_ILi2EEEEEENS3_IJNS3_IJS6_NS4_ILi0EEEEEEiEEEEESA_EEC2ERKSD_RKSA_)
$_ZN7cutlass13device_kernelIN5flash19enable_sm80_to_sm89INS1_16FlashAttnBwdSm80INS1_25CollectiveMainloopBwdSm80ILi2ELi2EN4cute5tupleIJNS5_1CILi128EEES8_NS7_ILi64EEEEEENS_10bfloat16_tEfNS_4arch4Sm80ELb0ELb1ELb1ELb0ELb0ELb0ELb0ELb0ELi2ELi4ELi4ELi4ELb0EEENS1_24CollectiveEpilogueBwdGQAISA_fSD_Li256ELb0ELb0EEENS1_19SingleTileSchedulerILb0ELb0ELb0ELi128EEEEEEEEEvNT_6ParamsE$_ZN4cute3eso3ESOILb0ELb1EJNS_6LayoutINS_5tupleIJNS3_IJNS_1CILi8EEENS4_ILi1EEEEEENS4_ILi2EEEEEENS3_IJNS3_IJS6_NS4_ILi0EEEEEEiEEEEESA_EEC2ERKSD_RKSA_:
[----:B------:R-:W-:Y:S02]  /*69c0*/  IADD3 R2, R67, -c[0x0][0x20], RZ ;  /* 0x8000080043027a10 */ /* 0x000fe40007ffe0ff */
[----:B------:R-:W-:-:S03]  /*69d0*/  MOV R7, 0x0 ;  /* 0x0000000000077802 */ /* 0x000fc60000000f00 */
[----:B------:R1:W-:Y:S01]  /*69e0*/  STL [R2], R3 ;  /* 0x0000000302007387 */ /* 0x0003e20000100800 */
[----:B------:R-:W-:Y:S05]  /*69f0*/  RET.REL.NODEC R6 `(_ZN7cutlass13device_kernelIN5flash19enable_sm80_to_sm89INS1_16FlashAttnBwdSm80INS1_25CollectiveMainloopBwdSm80ILi2ELi2EN4cute5tupleIJNS5_1CILi128EEES8_NS7_ILi64EEEEEENS_10bfloat16_tEfNS_4arch4Sm80ELb0ELb1ELb1ELb0ELb0ELb0ELb0ELb0ELi2ELi4ELi4ELi4ELb0EEENS1_24CollectiveEpilogueBwdGQAISA_fSD_Li256ELb0ELb0EEENS1_19SingleTileSchedulerILb0ELb0ELb0ELi128EEEEEEEEEvNT_6ParamsE) ;  /* 0xffff960006007950 */ /* 0x000fea0003c3ffff */
        .type           $_ZN7cutlass13device_kernelIN5flash19enable_sm80_to_sm89INS1_16FlashAttnBwdSm80INS1_25CollectiveMainloopBwdSm80ILi2ELi2EN4cute5tupleIJNS5_1CILi128EEES8_NS7_ILi64EEEEEENS_10bfloat16_tEfNS_4arch4Sm80ELb0ELb1ELb1ELb0ELb0ELb0ELb0ELb0ELi2ELi4ELi4ELi4ELb0EEENS1_24CollectiveEpilogueBwdGQAISA_fSD_Li256ELb0ELb0EEENS1_19SingleTileSchedulerILb0ELb0ELb0ELi128EEEEEEEEEvNT_6ParamsE$_ZN4cute3eso3ESOILb0ELb1EJiEEC2ERKi,@function
        .size           $_ZN7cutlass13device_kernelIN5flash19enable_sm80_to_sm89INS1_16FlashAttnBwdSm80INS1_25CollectiveMainloopBwdSm80ILi2ELi2EN4cute5tupleIJNS5_1CILi128EEES8_NS7_ILi64EEEEEENS_10bfloat16_tEfNS_4arch4Sm80ELb0ELb1ELb1ELb0ELb0ELb0ELb0ELb0ELi2ELi4ELi4ELi4ELb0EEENS1_24CollectiveEpilogueBwdGQAISA_fSD_Li256ELb0ELb0EEENS1_19SingleTileSchedulerILb0ELb0ELb0ELi128EEEEEEEEEvNT_6ParamsE$_ZN4cute3eso3ESOILb0ELb1EJiEEC2ERKi,($_ZN7cutlass13device_kernelIN5flash19enable_sm80_to_sm89INS1_16FlashAttnBwdSm80INS1_25CollectiveMainloopBwdSm80ILi2ELi2EN4cute5tupleIJNS5_1CILi128EEES8_NS7_ILi64EEEEEENS_10bfloat16_tEfNS_4arch4Sm80ELb0ELb1ELb1ELb0ELb0ELb0ELb0ELb0ELi2ELi4ELi4ELi4ELb0EEENS1_24CollectiveEpilogueBwdGQAISA_fSD_Li256ELb0ELb0EEENS1_19SingleTileSchedulerILb0ELb0ELb0ELi128EEEEEEEEEvNT_6ParamsE$_ZN4cute3eso3ESOILb0ELb1EJiNS_1CILi0EEEEEC2ERKiRKS3_ - $_ZN7cutlass13device_kernelIN5flash19enable_sm80_to_sm89INS1_16FlashAttnBwdSm80INS1_25CollectiveMainloopBwdSm80ILi2ELi2EN4cute5tupleIJNS5_1CILi128EEES8_NS7_ILi64EEEEEENS_10bfloat16_tEfNS_4arch4Sm80ELb0ELb1ELb1ELb0ELb0ELb0ELb0ELb0ELi2ELi4ELi4ELi4ELb0EEENS1_24CollectiveEpilogueBwdGQAISA_fSD_Li256ELb0ELb0EEENS1_19SingleTileSchedulerILb0ELb0ELb0ELi128EEEEEEEEEvNT_6ParamsE$_ZN4cute3eso3ESOILb0ELb1EJiEEC2ERKi)
$_ZN7cutlass13device_kernelIN5flash19enable_sm80_to_sm89INS1_16FlashAttnBwdSm80INS1_25CollectiveMainloopBwdSm80ILi2ELi2EN4cute5tupleIJNS5_1CILi128EEES8_NS7_ILi64EEEEEENS_10bfloat16_tEfNS_4arch4Sm80ELb0ELb1ELb1ELb0ELb0ELb0ELb0ELb0ELi2ELi4ELi4ELi4ELb0EEENS1_24CollectiveEpilogueBwdGQAISA_fSD_Li256ELb0ELb0EEENS1_19SingleTileSchedulerILb0ELb0ELb0ELi128EEEEEEEEEvNT_6ParamsE$_ZN4cute3eso3ESOILb0ELb1EJiEEC2ERKi:
[----:B------:R-:W-:Y:S02]  /*6a00*/  IADD3 R2, R2, -c[0x0][0x20], RZ ;  /* 0x8000080002027a10 */ /* 0x000fe40007ffe0ff */
[----:B------:R-:W-:-:S03]  /*6a10*/  MOV R9, 0x0 ;  /* 0x0000000000097802 */ /* 0x000fc60000000f00 */
[----:B------:R1:W-:Y:S01]  /*6a20*/  STL [R2], R3 ;  /* 0x0000000302007387 */ /* 0x0003e20000100800 */
[----:B------:R-:W-:Y:S05]  /*6a30*/  RET.REL.NODEC R8 `(_ZN7cutlass13device_kernelIN5flash19enable_sm80_to_sm89INS1_16FlashAttnBwdSm80INS1_25CollectiveMainloopBwdSm80ILi2ELi2EN4cute5tupleIJNS5_1CILi128EEES8_NS7_ILi64EEEEEENS_10bfloat16_tEfNS_4arch4Sm80ELb0ELb1ELb1ELb0ELb0ELb0ELb0ELb0ELi2ELi4ELi4ELi4ELb0EEENS1_24CollectiveEpilogueBwdGQAISA_fSD_Li256ELb0ELb0EEENS1_19SingleTileSchedulerILb0ELb0ELb0ELi128EEEEEEEEEvNT_6ParamsE) ;  /* 0xffff95c008007950 */ /* 0x000fea0003c3ffff */
        .type           $_ZN7cutlass13device_kernelIN5flash19enable_sm80_to_sm89INS1_16FlashAttnBwdSm80INS1_25CollectiveMainloopBwdSm80ILi2ELi2EN4cute5tupleIJNS5_1CILi128EEES8_NS7_ILi64EEEEEENS_10bfloat16_tEfNS_4arch4Sm80ELb0ELb1ELb1ELb0ELb0ELb0ELb0ELb0ELi2ELi4ELi4ELi4ELb0EEENS1_24CollectiveEpilogueBwdGQAISA_fSD_Li256ELb0ELb0EEENS1_19SingleTileSchedulerILb0ELb0ELb0ELi128EEEEEEEEEvNT_6ParamsE$_ZN4cute3eso3ESOILb0ELb1EJiNS_1CILi0EEEEEC2ERKiRKS3_,@function
        .size           $_ZN7cutlass13device_kernelIN5flash19enable_sm80_to_sm89INS1_16FlashAttnBwdSm80INS1_25CollectiveMainloopBwdSm80ILi2ELi2EN4cute5tupleIJNS5_1CILi128EEES8_NS7_ILi64EEEEEENS_10bfloat16_tEfNS_4arch4Sm80ELb0ELb1ELb1ELb0ELb0ELb0ELb0ELb0ELi2ELi4ELi4ELi4ELb0EEENS1_24CollectiveEpilogueBwdGQAISA_fSD_Li256ELb0ELb0EEENS1_19SingleTileSchedulerILb0ELb0ELb0ELi128EEEEEEEEEvNT_6ParamsE$_ZN4cute3eso3ESOILb0ELb1EJiNS_1CILi0EEEEEC2ERKiRKS3_,($_ZN7cutlass13device_kernelIN5flash19enable_sm80_to_sm89INS1_16FlashAttnBwdSm80INS1_25CollectiveMainloopBwdSm80ILi2ELi2EN4cute5tupleIJNS5_1CILi128EEES8_NS7_ILi64EEEEEENS_10bfloat16_tEfNS_4arch4Sm80ELb0ELb1ELb1ELb0ELb0ELb0ELb0ELb0ELi2ELi4ELi4ELi4ELb0EEENS1_24CollectiveEpilogueBwdGQAISA_fSD_Li256ELb0ELb0EEENS1_19SingleTileSchedulerILb0ELb0ELb0ELi128EEEEEEEEEvNT_6ParamsE$_ZN4cute3eso3ESOILb0ELb1EJiNS_1CILi144EEENS2_ILi288EEEEEC2ERKiRKS3_RKS4_ - $_ZN7cutlass13device_kernelIN5flash19enable_sm80_to_sm89INS1_16FlashAttnBwdSm80INS1_25CollectiveMainloopBwdSm80ILi2ELi2EN4cute5tupleIJNS5_1CILi128EEES8_NS7_ILi64EEEEEENS_10bfloat16_tEfNS_4arch4Sm80ELb0ELb1ELb1ELb0ELb0ELb0ELb0ELb0ELi2ELi4ELi4ELi4ELb0EEENS1_24CollectiveEpilogueBwdGQAISA_fSD_Li256ELb0ELb0EEENS1_19SingleTileSchedulerILb0ELb0ELb0ELi128EEEEEEEEEvNT_6ParamsE$_ZN4cute3eso3ESOILb0ELb1EJiNS_1CILi0EEEEEC2ERKiRKS3_)
$_ZN7cutlass13device_kernelIN5flash19enable_sm80_to_sm89INS1_16FlashAttnBwdSm80INS1_25CollectiveMainloopBwdSm80ILi2ELi2EN4cute5tupleIJNS5_1CILi128EEES8_NS7_ILi64EEEEEENS_10bfloat16_tEfNS_4arch4Sm80ELb0ELb1ELb1ELb0ELb0ELb0ELb0ELb0ELi2ELi4ELi4ELi4ELb0EEENS1_24CollectiveEpilogueBwdGQAISA_fSD_Li256ELb0ELb0EEENS1_19SingleTileSchedulerILb0ELb0ELb0ELi128EEEEEEEEEvNT_6ParamsE$_ZN4cute3eso3ESOILb0ELb1EJiNS_1CILi0EEEEEC2ERKiRKS3_:
[----:B------:R-:W-:Y:S01]  /*6a40*/  IADD3 R2, R2, -c[0x0][0x20], RZ ;  /* 0x8000080002027a10 */ /* 0x000fe20007ffe0ff */
[----:B------:R-:W-:Y:S01]  /*6a50*/  IMAD.MOV.U32 R8, RZ, RZ, R6 ;  /* 0x000000ffff087224 */ /* 0x000fe200078e0006 */
[----:B------:R-:W-:-:S03]  /*6a60*/  MOV R9, 0x0 ;  /* 0x0000000000097802 */ /* 0x000fc60000000f00 */
[----:B------:R1:W-:Y:S01]  /*6a70*/  STL [R2], R3 ;  /* 0x0000000302007387 */ /* 0x0003e20000100800 */
[----:B------:R-:W-:Y:S05]  /*6a80*/  RET.REL.NODEC R8 `(_ZN7cutlass13device_kernelIN5flash19enable_sm80_to_sm89INS1_16FlashAttnBwdSm80INS1_25CollectiveMainloopBwdSm80ILi2ELi2EN4cute5tupleIJNS5_1CILi128EEES8_NS7_ILi64EEEEEENS_10bfloat16_tEfNS_4arch4Sm80ELb0ELb1ELb1ELb0ELb0ELb0ELb0ELb0ELi2ELi4ELi4ELi4ELb0EEENS1_24CollectiveEpilogueBwdGQAISA_fSD_Li256ELb0ELb0EEENS1_19SingleTileSchedulerILb0ELb0ELb0ELi128EEEEEEEEEvNT_6ParamsE) ;  /* 0xffff957008007950 */ /* 0x000fea0003c3ffff */
        .type           $_ZN7cutlass13device_kernelIN5flash19enable_sm80_to_sm89INS1_16FlashAttnBwdSm80INS1_25CollectiveMainloopBwdSm80ILi2ELi2EN4cute5tupleIJNS5_1CILi128EEES8_NS7_ILi64EEEEEENS_10bfloat16_tEfNS_4arch4Sm80ELb0ELb1ELb1ELb0ELb0ELb0ELb0ELb0ELi2ELi4ELi4ELi4ELb0EEENS1_24CollectiveEpilogueBwdGQAISA_fSD_Li256ELb0ELb0EEENS1_19SingleTileSchedulerILb0ELb0ELb0ELi128EEEEEEEEEvNT_6ParamsE$_ZN4cute3eso3ESOILb0ELb1EJiNS_1CILi144EEENS2_ILi288EEEEEC2ERKiRKS3_RKS4_,@function
        .size           $_ZN7cutlass13device_kernelIN5flash19enable_sm80_to_sm89INS1_16FlashAttnBwdSm80INS1_25CollectiveMainloopBwdSm80ILi2ELi2EN4cute5tupleIJNS5_1CILi128EEES8_NS7_ILi64EEEEEENS_10bfloat16_tEfNS_4arch4Sm80ELb0ELb1ELb1ELb0ELb0ELb0ELb0ELb0ELi2ELi4ELi4ELi4ELb0EEENS1_24CollectiveEpilogueBwdGQAISA_fSD_Li256ELb0ELb0EEENS1_19SingleTileSchedulerILb0ELb0ELb0ELi128EEEEEEEEEvNT_6ParamsE$_ZN4cute3eso3ESOILb0ELb1EJiNS_1CILi144EEENS2_ILi288EEEEEC2ERKiRKS3_RKS4_,($_ZN7cutlass13device_kernelIN5flash19enable_sm80_to_sm89INS1_16FlashAttnBwdSm80INS1_25CollectiveMainloopBwdSm80ILi2ELi2EN4cute5tupleIJNS5_1CILi128EEES8_NS7_ILi64EEEEEENS_10bfloat16_tEfNS_4arch4Sm80ELb0ELb1ELb1ELb0ELb0ELb0ELb0ELb0ELi2ELi4ELi4ELi4ELb0EEENS1_24CollectiveEpilogueBwdGQAISA_fSD_Li256ELb0ELb0EEENS1_19SingleTileSchedulerILb0ELb0ELb0ELi128EEEEEEEEEvNT_6ParamsE$_ZN4cute3eso3ESOILb0ELb1EJiNS_1CILi144EEENS2_ILi512EEEEEC2ERKiRKS3_RKS4_ - $_ZN7cutlass13device_kernelIN5flash19enable_sm80_to_sm89INS1_16FlashAttnBwdSm80INS1_25CollectiveMainloopBwdSm80ILi2ELi2EN4cute5tupleIJNS5_1CILi128EEES8_NS7_ILi64EEEEEENS_10bfloat16_tEfNS_4arch4Sm80ELb0ELb1ELb1ELb0ELb0ELb0ELb0ELb0ELi2ELi4ELi4ELi4ELb0EEENS1_24CollectiveEpilogueBwdGQAISA_fSD_Li256ELb0ELb0EEENS1_19SingleTileSchedulerILb0ELb0ELb0ELi128EEEEEEEEEvNT_6ParamsE$_ZN4cute3eso3ESOILb0ELb1EJiNS_1CILi144EEENS2_ILi288EEEEEC2ERKiRKS3_RKS4_)
$_ZN7cutlass13device_kernelIN5flash19enable_sm80_to_sm89INS1_16FlashAttnBwdSm80INS1_25CollectiveMainloopBwdSm80ILi2ELi2EN4cute5tupleIJNS5_1CILi128EEES8_NS7_ILi64EEEEEENS_10bfloat16_tEfNS_4arch4Sm80ELb0ELb1ELb1ELb0ELb0ELb0ELb0ELb0ELi2ELi4ELi4ELi4ELb0EEENS1_24CollectiveEpilogueBwdGQAISA_fSD_Li256ELb0ELb0EEENS1_19SingleTileSchedulerILb0ELb0ELb0ELi128EEEEEEEEEvNT_6ParamsE$_ZN4cute3eso3ESOILb0ELb1EJiNS_1CILi144EEENS2_ILi288EEEEEC2ERKiRKS3_RKS4_:
[----:B------:R-:W-:Y:S01]  /*6a90*/  IADD3 R4, R60, -c[0x0][0x20], RZ ;  /* 0x800008003c047a10 */ /* 0x000fe20007ffe0ff */
[----:B------:R-:W-:Y:S01]  /*6aa0*/  IMAD.MOV.U32 R8, RZ, RZ, R6 ;  /* 0x000000ffff087224 */ /* 0x000fe200078e0006 */
[----:B------:R-:W-:-:S03]  /*6ab0*/  MOV R9, 0x0 ;  /* 0x0000000000097802 */ /* 0x000fc60000000f00 */
[----:B------:R1:W-:Y:S01]  /*6ac0*/  STL [R4], R5 ;  /* 0x0000000504007387 */ /* 0x0003e20000100800 */
[----:B------:R-:W-:Y:S05]  /*6ad0*/  RET.REL.NODEC R8 `(_ZN7cutlass13device_kernelIN5flash19enable_sm80_to_sm89INS1_16FlashAttnBwdSm80INS1_25CollectiveMainloopBwdSm80ILi2ELi2EN4cute5tupleIJNS5_1CILi128EEES8_NS7_ILi64EEEEEENS_10bfloat16_tEfNS_4arch4Sm80ELb0ELb1ELb1ELb0ELb0ELb0ELb0ELb0ELi2ELi4ELi4ELi4ELb0EEENS1_24CollectiveEpilogueBwdGQAISA_fSD_Li256ELb0ELb0EEENS1_19SingleTileSchedulerILb0ELb0ELb0ELi128EEEEEEEEEvNT_6ParamsE) ;  /* 0xffff952008007950 */ /* 0x000fea0003c3ffff */
        .type           $_ZN7cutlass13device_kernelIN5flash19enable_sm80_to_sm89INS1_16FlashAttnBwdSm80INS1_25CollectiveMainloopBwdSm80ILi2ELi2EN4cute5tupleIJNS5_1CILi128EEES8_NS7_ILi64EEEEEENS_10bfloat16_tEfNS_4arch4Sm80ELb0ELb1ELb1ELb0ELb0ELb0ELb0ELb0ELi2ELi4ELi4ELi4ELb0EEENS1_24CollectiveEpilogueBwdGQAISA_fSD_Li256ELb0ELb0EEENS1_19SingleTileSchedulerILb0ELb0ELb0ELi128EEEEEEEEEvNT_6ParamsE$_ZN4cute3eso3ESOILb0ELb1EJiNS_1CILi144EEENS2_ILi512EEEEEC2ERKiRKS3_RKS4_,@function
        .size           $_ZN7cutlass13device_kernelIN5flash19enable_sm80_to_sm89INS1_16FlashAttnBwdSm80INS1_25CollectiveMainloopBwdSm80ILi2ELi2EN4cute5tupleIJNS5_1CILi128EEES8_NS7_ILi64EEEEEENS_10bfloat16_tEfNS_4arch4Sm80ELb0ELb1ELb1ELb0ELb0ELb0ELb0ELb0ELi2ELi4ELi4ELi4ELb0EEENS1_24CollectiveEpilogueBwdGQAISA_fSD_Li256ELb0ELb0EEENS1_19SingleTileSchedulerILb0ELb0ELb0ELi128EEEEEEEEEvNT_6ParamsE$_ZN4cute3eso3ESOILb0ELb1EJiNS_1CILi144EEENS2_ILi512EEEEEC2ERKiRKS3_RKS4_,($_ZN7cutlass13device_kernelIN5flash19enable_sm80_to_sm89INS1_16FlashAttnBwdSm80INS1_25CollectiveMainloopBwdSm80ILi2ELi2EN4cute5tupleIJNS5_1CILi128EEES8_NS7_ILi64EEEEEENS_10bfloat16_tEfNS_4arch4Sm80ELb0ELb1ELb1ELb0ELb0ELb0ELb0ELb0ELi2ELi4ELi4ELi4ELb0EEENS1_24CollectiveEpilogueBwdGQAISA_fSD_Li256ELb0ELb0EEENS1_19SingleTileSchedulerILb0ELb0ELb0ELi128EEEEEEEEEvNT_6ParamsE$_ZN4cute3eso3ESOILb0ELb1EJiNS_1CILi4096EEEEEC2ERKiRKS3_ - $_ZN7cutlass13device_kernelIN5flash19enable_sm80_to_sm89INS1_16FlashAttnBwdSm80INS1_25CollectiveMainloopBwdSm80ILi2ELi2EN4cute5tupleIJNS5_1CILi128EEES8_NS7_ILi64EEEEEENS_10bfloat16_tEfNS_4arch4Sm80ELb0ELb1ELb1ELb0ELb0ELb0ELb0ELb0ELi2ELi4ELi4ELi4ELb0EEENS1_24CollectiveEpilogueBwdGQAISA_fSD_Li256ELb0ELb0EEENS1_19SingleTileSchedulerILb0ELb0ELb0ELi128EEEEEEEEEvNT_6ParamsE$_ZN4cute3eso3ESOILb0ELb1EJiNS_1CILi144EEENS2_ILi512EEEEEC2ERKiRKS3_RKS4_)
$_ZN7cutlass13device_kernelIN5flash19enable_sm80_to_sm89INS1_16FlashAttnBwdSm80INS1_25CollectiveMainloopBwdSm80ILi2ELi2EN4cute5tupleIJNS5_1CILi128EEES8_NS7_ILi64EEEEEENS_10bfloat16_tEfNS_4arch4Sm80ELb0ELb1ELb1ELb0ELb0ELb0ELb0ELb0ELi2ELi4ELi4ELi4ELb0EEENS1_24CollectiveEpilogueBwdGQAISA_fSD_Li256ELb0ELb0EEENS1_19SingleTileSchedulerILb0ELb0ELb0ELi128EEEEEEEEEvNT_6ParamsE$_ZN4cute3eso3ESOILb0ELb1EJiNS_1CILi144EEENS2_ILi512EEEEEC2ERKiRKS3_RKS4_:
[----:B------:R-:W-:Y:S01]  /*6ae0*/  IADD3 R4, R60, -c[0x0][0x20], RZ ;  /* 0x800008003c047a10 */ /* 0x000fe20007ffe0ff */
[----:B------:R-:W-:Y:S01]  /*6af0*/  IMAD.MOV.U32 R8, RZ, RZ, R6 ;  /* 0x000000ffff087224 */ /* 0x000fe200078e0006 */
[----:B------:R-:W-:-:S03]  /*6b00*/  MOV R9, 0x0 ;  /* 0x0000000000097802 */ /* 0x000fc60000000f00 */
[----:B------:R1:W-:Y:S01]  /*6b10*/  STL [R4], R5 ;  /* 0x0000000504007387 */ /* 0x0003e20000100800 */
[----:B------:R-:W-:Y:S05]  /*6b20*/  RET.REL.NODEC R8 `(_ZN7cutlass13device_kernelIN5flash19enable_sm80_to_sm89INS1_16FlashAttnBwdSm80INS1_25CollectiveMainloopBwdSm80ILi2ELi2EN4cute5tupleIJNS5_1CILi128EEES8_NS7_ILi64EEEEEENS_10bfloat16_tEfNS_4arch4Sm80ELb0ELb1ELb1ELb0ELb0ELb0ELb0ELb0ELi2ELi4ELi4ELi4ELb0EEENS1_24CollectiveEpilogueBwdGQAISA_fSD_Li256ELb0ELb0EEENS1_19SingleTileSchedulerILb0ELb0ELb0ELi128EEEEEEEEEvNT_6ParamsE) ;  /* 0xffff94d008007950 */ /* 0x000fea0003c3ffff */
        .type           $_ZN7cutlass13device_kernelIN5flash19enable_sm80_to_sm89INS1_16FlashAttnBwdSm80INS1_25CollectiveMainloopBwdSm80ILi2ELi2EN4cute5tupleIJNS5_1CILi128EEES8_NS7_ILi64EEEEEENS_10bfloat16_tEfNS_4arch4Sm80ELb0ELb1ELb1ELb0ELb0ELb0ELb0ELb0ELi2ELi4ELi4ELi4ELb0EEENS1_24CollectiveEpilogueBwdGQAISA_fSD_Li256ELb0ELb0EEENS1_19SingleTileSchedulerILb0ELb0ELb0ELi128EEEEEEEEEvNT_6ParamsE$_ZN4cute3eso3ESOILb0ELb1EJiNS_1CILi4096EEEEEC2ERKiRKS3_,@function
        .size           $_ZN7cutlass13device_kernelIN5flash19enable_sm80_to_sm89INS1_16FlashAttnBwdSm80INS1_25CollectiveMainloopBwdSm80ILi2ELi2EN4cute5tupleIJNS5_1CILi128EEES8_NS7_ILi64EEEEEENS_10bfloat16_tEfNS_4arch4Sm80ELb0ELb1ELb1ELb0ELb0ELb0ELb0ELb0ELi2ELi4ELi4ELi4ELb0EEENS1_24CollectiveEpilogueBwdGQAISA_fSD_Li256ELb0ELb0EEENS1_19SingleTileSchedulerILb0ELb0ELb0ELi128EEEEEEEEEvNT_6ParamsE$_ZN4cute3eso3ESOILb0ELb1EJiNS_1CILi4096EEEEEC2ERKiRKS3_,($_ZN7cutlass13device_kernelIN5flash19enable_sm80_to_sm89INS1_16FlashAttnBwdSm80INS1_25CollectiveMainloopBwdSm80ILi2ELi2EN4cute5tupleIJNS5_1CILi128EEES8_NS7_ILi64EEEEEENS_10bfloat16_tEfNS_4arch4Sm80ELb0ELb1ELb1ELb0ELb0ELb0ELb0ELb0ELi2ELi4ELi4ELi4ELb0EEENS1_24CollectiveEpilogueBwdGQAISA_fSD_Li256ELb0ELb0EEENS1_19SingleTileSchedulerILb0ELb0ELb0ELi128EEEEEEEEEvNT_6ParamsE$_ZN4cute3eso3ESOILb0ELb1EJiNS_1CILi512EEEEEC2ERKiRKS3_ - $_ZN7cutlass13device_kernelIN5flash19enable_sm80_to_sm89INS1_16FlashAttnBwdSm80INS1_25CollectiveMainloopBwdSm80ILi2ELi2EN4cute5tupleIJNS5_1CILi128EEES8_NS7_ILi64EEEEEENS_10bfloat16_tEfNS_4arch4Sm80ELb0ELb1ELb1ELb0ELb0ELb0ELb0ELb0ELi2ELi4ELi4ELi4ELb0EEENS1_24CollectiveEpilogueBwdGQAISA_fSD_Li256ELb0ELb0EEENS1_19SingleTileSchedulerILb0ELb0ELb0ELi128EEEEEEEEEvNT_6ParamsE$_ZN4cute3eso3ESOILb0ELb1EJiNS_1CILi4096EEEEEC2ERKiRKS3_)
$_ZN7cutlass13device_kernelIN5flash19enable_sm80_to_sm89INS1_16FlashAttnBwdSm80INS1_25CollectiveMainloopBwdSm80ILi2ELi2EN4cute5tupleIJNS5_1CILi128EEES8_NS7_ILi64EEEEEENS_10bfloat16_tEfNS_4arch4Sm80ELb0ELb1ELb1ELb0ELb0ELb0ELb0ELb0ELi2ELi4ELi4ELi4ELb0EEENS1_24CollectiveEpilogueBwdGQAISA_fSD_Li256ELb0ELb0EEENS1_19SingleTileSchedulerILb0ELb0ELb0ELi128EEEEEEEEEvNT_6ParamsE$_ZN4cute3eso3ESOILb0ELb1EJiNS_1CILi4096EEEEEC2ERKiRKS3_:
[----:B------:R-:W-:Y:S02]  /*6b30*/  IADD3 R9, R9, -c[0x0][0x20], RZ ;  /* 0x8000080009097a10 */ /* 0x000fe40007ffe0ff */
[----:B------:R-:W-:-:S03]  /*6b40*/  MOV R5, 0x0 ;  /* 0x0000000000057802 */ /* 0x000fc60000000f00 */
[----:B------:R1:W-:Y:S01]  /*6b50*/  STL [R9], R2 ;  /* 0x0000000209007387 */ /* 0x0003e20000100800 */
[----:B------:R-:W-:Y:S05]  /*6b60*/  RET.REL.NODEC R4 `(_ZN7cutlass13device_kernelIN5flash19enable_sm80_to_sm89INS1_16FlashAttnBwdSm80INS1_25CollectiveMainloopBwdSm80ILi2ELi2EN4cute5tupleIJNS5_1CILi128EEES8_NS7_ILi64EEEEEENS_10bfloat16_tEfNS_4arch4Sm80ELb0ELb1ELb1ELb0ELb0ELb0ELb0ELb0ELi2ELi4ELi4ELi4ELb0EEENS1_24CollectiveEpilogueBwdGQAISA_fSD_Li256ELb0ELb0EEENS1_19SingleTileSchedulerILb0ELb0ELb0ELi128EEEEEEEEEvNT_6ParamsE) ;  /* 0xffff949004007950 */ /* 0x000fea0003c3ffff */
        .type           $_ZN7cutlass13device_kernelIN5flash19enable_sm80_to_sm89INS1_16FlashAttnBwdSm80INS1_25CollectiveMainloopBwdSm80ILi2ELi2EN4cute5tupleIJNS5_1CILi128EEES8_NS7_ILi64EEEEEENS_10bfloat16_tEfNS_4arch4Sm80ELb0ELb1ELb1ELb0ELb0ELb0ELb0ELb0ELi2ELi4ELi4ELi4ELb0EEENS1_24CollectiveEpilogueBwdGQAISA_fSD_Li256ELb0ELb0EEENS1_19SingleTileSchedulerILb0ELb0ELb0ELi128EEEEEEEEEvNT_6ParamsE$_ZN4cute3eso3ESOILb0ELb1EJiNS_1CILi512EEEEEC2ERKiRKS3_,@function
        .size           $_ZN7cutlass13device_kernelIN5flash19enable_sm80_to_sm89INS1_16FlashAttnBwdSm80INS1_25CollectiveMainloopBwdSm80ILi2ELi2EN4cute5tupleIJNS5_1CILi128EEES8_NS7_ILi64EEEEEENS_10bfloat16_tEfNS_4arch4Sm80ELb0ELb1ELb1ELb0ELb0ELb0ELb0ELb0ELi2ELi4ELi4ELi4ELb0EEENS1_24CollectiveEpilogueBwdGQAISA_fSD_Li256ELb0ELb0EEENS1_19SingleTileSchedulerILb0ELb0ELb0ELi128EEEEEEEEEvNT_6ParamsE$_ZN4cute3eso3ESOILb0ELb1EJiNS_1CILi512EEEEEC2ERKiRKS3_,($_ZN7cutlass13device_kernelIN5flash19enable_sm80_to_sm89INS1_16FlashAttnBwdSm80INS1_25CollectiveMainloopBwdSm80ILi2ELi2EN4cute5tupleIJNS5_1CILi128EEES8_NS7_ILi64EEEEEENS_10bfloat16_tEfNS_4arch4Sm80ELb0ELb1ELb1ELb0ELb0ELb0ELb0ELb0ELi2ELi4ELi4ELi4ELb0EEENS1_24CollectiveEpilogueBwdGQAISA_fSD_Li256ELb0ELb0EEENS1_19SingleTileSchedulerILb0ELb0ELb0ELi128EEEEEEEEEvNT_6ParamsE$_ZN4cute3eso3ESOILb0ELb1EJiNS_1CILi72EEENS2_ILi512EEEEEC2ERKiRKS3_RKS4_ - $_ZN7cutlass13device_kernelIN5flash19enable_sm80_to_sm89INS1_16FlashAttnBwdSm80INS1_25CollectiveMainloopBwdSm80ILi2ELi2EN4cute5tupleIJNS5_1CILi128EEES8_NS7_ILi64EEEEEENS_10bfloat16_tEfNS_4arch4Sm80ELb0ELb1ELb1ELb0ELb0ELb0ELb0ELb0ELi2ELi4ELi4ELi4ELb0EEENS1_24CollectiveEpilogueBwdGQAISA_fSD_Li256ELb0ELb0EEENS1_19SingleTileSchedulerILb0ELb0ELb0ELi128EEEEEEEEEvNT_6ParamsE$_ZN4cute3eso3ESOILb0ELb1EJiNS_1CILi512EEEEEC2ERKiRKS3_)
$_ZN7cutlass13device_kernelIN5flash19enable_sm80_to_sm89INS1_16FlashAttnBwdSm80INS1_25CollectiveMainloopBwdSm80ILi2ELi2EN4cute5tupleIJNS5_1CILi128EEES8_NS7_ILi64EEEEEENS_10bfloat16_tEfNS_4arch4Sm80ELb0ELb1ELb1ELb0ELb0ELb0ELb0ELb0ELi2ELi4ELi4ELi4ELb0EEENS1_24CollectiveEpilogueBwdGQAISA_fSD_Li256ELb0ELb0EEENS1_19SingleTileSchedulerILb0ELb0ELb0ELi128EEEEEEEEEvNT_6ParamsE$_ZN4cute3eso3ESOILb0ELb1EJiNS_1CILi512EEEEEC2ERKiRKS3_:
[----:B------:R-:W-:Y:S02]  /*6b70*/  IADD3 R71, R71, -c[0x0][0x20], RZ ;  /* 0x8000080047477a10 */ /* 0x000fe40007ffe0ff */
[----:B------:R-:W-:-:S03]  /*6b80*/  MOV R5, 0x0 ;  /* 0x0000000000057802 */ /* 0x000fc60000000f00 */
[----:B------:R1:W-:Y:S01]  /*6b90*/  STL [R71], R2 ;  /* 0x0000000247007387 */ /* 0x0003e20000100800 */
[----:B------:R-:W-:Y:S05]  /*6ba0*/  RET.REL.NODEC R4 `(_ZN7cutlass13device_kernelIN5flash19enable_sm80_to_sm89INS1_16FlashAttnBwdSm80INS1_25CollectiveMainloopBwdSm80ILi2ELi2EN4cute5tupleIJNS5_1CILi128EEES8_NS7_ILi64EEEEEENS_10bfloat16_tEfNS_4arch4Sm80ELb0ELb1ELb1ELb0ELb0ELb0ELb0ELb0ELi2ELi4ELi4ELi4ELb0EEENS1_24CollectiveEpilogueBwdGQAISA_fSD_Li256ELb0ELb0EEENS1_19SingleTileSchedulerILb0ELb0ELb0ELi128EEEEEEEEEvNT_6ParamsE) ;  /* 0xffff945004007950 */ /* 0x000fea0003c3ffff */
        .type           $_ZN7cutlass13device_kernelIN5flash19enable_sm80_to_sm89INS1_16FlashAttnBwdSm80INS1_25CollectiveMainloopBwdSm80ILi2ELi2EN4cute5tupleIJNS5_1CILi128EEES8_NS7_ILi64EEEEEENS_10bfloat16_tEfNS_4arch4Sm80ELb0ELb1ELb1ELb0ELb0ELb0ELb0ELb0ELi2ELi4ELi4ELi4ELb0EEENS1_24CollectiveEpilogueBwdGQAISA_fSD_Li256ELb0ELb0EEENS1_19SingleTileSchedulerILb0ELb0ELb0ELi128EEEEEEEEEvNT_6ParamsE$_ZN4cute3eso3ESOILb0ELb1EJiNS_1CILi72EEENS2_ILi512EEEEEC2ERKiRKS3_RKS4_,@function
        .size           $_ZN7cutlass13device_kernelIN5flash19enable_sm80_to_sm89INS1_16FlashAttnBwdSm80INS1_25CollectiveMainloopBwdSm80ILi2ELi2EN4cute5tupleIJNS5_1CILi128EEES8_NS7_ILi64EEEEEENS_10bfloat16_tEfNS_4arch4Sm80ELb0ELb1ELb1ELb0ELb0ELb0ELb0ELb0ELi2ELi4ELi4ELi4ELb0EEENS1_24CollectiveEpilogueBwdGQAISA_fSD_Li256ELb0ELb0EEENS1_19SingleTileSchedulerILb0ELb0ELb0ELi128EEEEEEEEEvNT_6ParamsE$_ZN4cute3eso3ESOILb0ELb1EJiNS_1CILi72EEENS2_ILi512EEEEEC2ERKiRKS3_RKS4_,($_ZN7cutlass13device_kernelIN5flash19enable_sm80_to_sm89INS1_16FlashAttnBwdSm80INS1_25CollectiveMainloopBwdSm80ILi2ELi2EN4cute5tupleIJNS5_1CILi128EEES8_NS7_ILi64EEEEEENS_10bfloat16_tEfNS_4arch4Sm80ELb0ELb1ELb1ELb0ELb0ELb0ELb0ELb0ELi2ELi4ELi4ELi4ELb0EEENS1_24CollectiveEpilogueBwdGQAISA_fSD_Li256ELb0ELb0EEENS1_19SingleTileSchedulerILb0ELb0ELb0ELi128EEEEEEEEEvNT_6ParamsE$_ZN4cute3eso3ESOILb0ELb1EJlEEC2ERKl - $_ZN7cutlass13device_kernelIN5flash19enable_sm80_to_sm89INS1_16FlashAttnBwdSm80INS1_25CollectiveMainloopBwdSm80ILi2ELi2EN4cute5tupleIJNS5_1CILi128EEES8_NS7_ILi64EEEEEENS_10bfloat16_tEfNS_4arch4Sm80ELb0ELb1ELb1ELb0ELb0ELb0ELb0ELb0ELi2ELi4ELi4ELi4ELb0EEENS1_24CollectiveEpilogueBwdGQAISA_fSD_Li256ELb0ELb0EEENS1_19SingleTileSchedulerILb0ELb0ELb0ELi128EEEEEEEEEvNT_6ParamsE$_ZN4cute3eso3ESOILb0ELb1EJiNS_1CILi72EEENS2_ILi512EEEEEC2ERKiRKS3_RKS4_)
$_ZN7cutlass13device_kernelIN5flash19enable_sm80_to_sm89INS1_16FlashAttnBwdSm80INS1_25CollectiveMainloopBwdSm80ILi2ELi2EN4cute5tupleIJNS5_1CILi128EEES8_NS7_ILi64EEEEEENS_10bfloat16_tEfNS_4arch4Sm80ELb0ELb1ELb1ELb0ELb0ELb0ELb0ELb0ELi2ELi4ELi4ELi4ELb0EEENS1_24CollectiveEpilogueBwdGQAISA_fSD_Li256ELb0ELb0EEENS1_19SingleTileSchedulerILb0ELb0ELb0ELi128EEEEEEEEEvNT_6ParamsE$_ZN4cute3eso3ESOILb0ELb1EJiNS_1CILi72EEENS2_ILi512EEEEEC2ERKiRKS3_RKS4_:
[----:B------:R-:W-:Y:S01]  /*6bb0*/  IADD3 R4, R4, -c[0x0][0x20], RZ ;  /* 0x8000080004047a10 */ /* 0x000fe20007ffe0ff */
[----:B------:R-:W-:Y:S01]  /*6bc0*/  IMAD.MOV.U32 R8, RZ, RZ, R6 ;  /* 0x000000ffff087224 */ /* 0x000fe200078e0006 */
[----:B------:R-:W-:-:S03]  /*6bd0*/  MOV R9, 0x0 ;  /* 0x0000000000097802 */ /* 0x000fc60000000f00 */
[----:B------:R1:W-:Y:S01]  /*6be0*/  STL [R4], R5 ;  /* 0x0000000504007387 */ /* 0x0003e20000100800 */
[----:B------:R-:W-:Y:S05]  /*6bf0*/  RET.REL.NODEC R8 `(_ZN7cutlass13device_kernelIN5flash19enable_sm80_to_sm89INS1_16FlashAttnBwdSm80INS1_25CollectiveMainloopBwdSm80ILi2ELi2EN4cute5tupleIJNS5_1CILi128EEES8_NS7_ILi64EEEEEENS_10bfloat16_tEfNS_4arch4Sm80ELb0ELb1ELb1ELb0ELb0ELb0ELb0ELb0ELi2ELi4ELi4ELi4ELb0EEENS1_24CollectiveEpilogueBwdGQAISA_fSD_Li256ELb0ELb0EEENS1_19SingleTileSchedulerILb0ELb0ELb0ELi128EEEEEEEEEvNT_6ParamsE) ;  /* 0xffff940008007950 */ /* 0x000fea0003c3ffff */
        .type           $_ZN7cutlass13device_kernelIN5flash19enable_sm80_to_sm89INS1_16FlashAttnBwdSm80INS1_25CollectiveMainloopBwdSm80ILi2ELi2EN4cute5tupleIJNS5_1CILi128EEES8_NS7_ILi64EEEEEENS_10bfloat16_tEfNS_4arch4Sm80ELb0ELb1ELb1ELb0ELb0ELb0ELb0ELb0ELi2ELi4ELi4ELi4ELb0EEENS1_24CollectiveEpilogueBwdGQAISA_fSD_Li256ELb0ELb0EEENS1_19SingleTileSchedulerILb0ELb0ELb0ELi128EEEEEEEEEvNT_6ParamsE$_ZN4cute3eso3ESOILb0ELb1EJlEEC2ERKl,@function
        .size           $_ZN7cutlass13device_kernelIN5flash19enable_sm80_to_sm89INS1_16FlashAttnBwdSm80INS1_25CollectiveMainloopBwdSm80ILi2ELi2EN4cute5tupleIJNS5_1CILi128EEES8_NS7_ILi64EEEEEENS_10bfloat16_tEfNS_4arch4Sm80ELb0ELb1ELb1ELb0ELb0ELb0ELb0ELb0ELi2ELi4ELi4ELi4ELb0EEENS1_24CollectiveEpilogueBwdGQAISA_fSD_Li256ELb0ELb0EEENS1_19SingleTileSchedulerILb0ELb0ELb0ELi128EEEEEEEEEvNT_6ParamsE$_ZN4cute3eso3ESOILb0ELb1EJlEEC2ERKl,($_ZN7cutlass13device_kernelIN5flash19enable_sm80_to_sm89INS1_16FlashAttnBwdSm80INS1_25CollectiveMainloopBwdSm80ILi2ELi2EN4cute5tupleIJNS5_1CILi128EEES8_NS7_ILi64EEEEEENS_10bfloat16_tEfNS_4arch4Sm80ELb0ELb1ELb1ELb0ELb0ELb0ELb0ELb0ELi2ELi4ELi4ELi4ELb0EEENS1_24CollectiveEpilogueBwdGQAISA_fSD_Li256ELb0ELb0EEENS1_19SingleTileSchedulerILb0ELb0ELb0ELi128EEEEEEEEEvNT_6ParamsE$_ZN4cute3eso3ESOILb1ELb0EJNS_10UnderscoreES2_S2_iEEC2ERKS2_S5_S5_RKi - $_ZN7cutlass13device_kernelIN5flash19enable_sm80_to_sm89INS1_16FlashAttnBwdSm80INS1_25CollectiveMainloopBwdSm80ILi2ELi2EN4cute5tupleIJNS5_1CILi128EEES8_NS7_ILi64EEEEEENS_10bfloat16_tEfNS_4arch4Sm80ELb0ELb1ELb1ELb0ELb0ELb0ELb0ELb0ELi2ELi4ELi4ELi4ELb0EEENS1_24CollectiveEpilogueBwdGQAISA_fSD_Li256ELb0ELb0EEENS1_19SingleTileSchedulerILb0ELb0ELb0ELi128EEEEEEEEEvNT_6ParamsE$_ZN4cute3eso3ESOILb0ELb1EJlEEC2ERKl)
$_ZN7cutlass13device_kernelIN5flash19enable_sm80_to_sm89INS1_16FlashAttnBwdSm80INS1_25CollectiveMainloopBwdSm80ILi2ELi2EN4cute5tupleIJNS5_1CILi128EEES8_NS7_ILi64EEEEEENS_10bfloat16_tEfNS_4arch4Sm80ELb0ELb1ELb1ELb0ELb0ELb0ELb0ELb0ELi2ELi4ELi4ELi4ELb0EEENS1_24CollectiveEpilogueBwdGQAISA_fSD_Li256ELb0ELb0EEENS1_19SingleTileSchedulerILb0ELb0ELb0ELi128EEEEEEEEEvNT_6ParamsE$_ZN4cute3eso3ESOILb0ELb1EJlEEC2ERKl:
[----:B------:R-:W-:Y:S01]  /*6c00*/  IADD3 R5, R5, -c[0x0][0x20], RZ ;  /* 0x8000080005057a10 */ /* 0x000fe20007ffe0ff */
[----:B------:R-:W-:Y:S01]  /*6c10*/  IMAD.MOV.U32 R78, RZ, RZ, R6 ;  /* 0x000000ffff4e7224 */ /* 0x000fe200078e0006 */
[----:B------:R-:W-:-:S03]  /*6c20*/  MOV R79, 0x0 ;  /* 0x00000000004f7802 */ /* 0x000fc60000000f00 */
[----:B------:R1:W-:Y:S01]  /*6c30*/  STL.64 [R5], R2 ;  /* 0x0000000205007387 */ /* 0x0003e20000100a00 */
[----:B------:R-:W-:Y:S05]  /*6c40*/  RET.REL.NODEC R78 `(_ZN7cutlass13device_kernelIN5flash19enable_sm80_to_sm89INS1_16FlashAttnBwdSm80INS1_25CollectiveMainloopBwdSm80ILi2ELi2EN4cute5tupleIJNS5_1CILi128EEES8_NS7_ILi64EEEEEENS_10bfloat16_tEfNS_4arch4Sm80ELb0ELb1ELb1ELb0ELb0ELb0ELb0ELb0ELi2ELi4ELi4ELi4ELb0EEENS1_24CollectiveEpilogueBwdGQAISA_fSD_Li256ELb0ELb0EEENS1_19SingleTileSchedulerILb0ELb0ELb0ELi128EEEEEEEEEvNT_6ParamsE) ;  /* 0xffff93b04e007950 */ /* 0x000fea0003c3ffff */
        .type           $_ZN7cutlass13device_kernelIN5flash19enable_sm80_to_sm89INS1_16FlashAttnBwdSm80INS1_25CollectiveMainloopBwdSm80ILi2ELi2EN4cute5tupleIJNS5_1CILi128EEES8_NS7_ILi64EEEEEENS_10bfloat16_tEfNS_4arch4Sm80ELb0ELb1ELb1ELb0ELb0ELb0ELb0ELb0ELi2ELi4ELi4ELi4ELb0EEENS1_24CollectiveEpilogueBwdGQAISA_fSD_Li256ELb0ELb0EEENS1_19SingleTileSchedulerILb0ELb0ELb0ELi128EEEEEEEEEvNT_6ParamsE$_ZN4cute3eso3ESOILb1ELb0EJNS_10UnderscoreES2_S2_iEEC2ERKS2_S5_S5_RKi,@function
        .size           $_ZN7cutlass13device_kernelIN5flash19enable_sm80_to_sm89INS1_16FlashAttnBwdSm80INS1_25CollectiveMainloopBwdSm80ILi2ELi2EN4cute5tupleIJNS5_1CILi128EEES8_NS7_ILi64EEEEEENS_10bfloat16_tEfNS_4arch4Sm80ELb0ELb1ELb1ELb0ELb0ELb0ELb0ELb0ELi2ELi4ELi4ELi4ELb0EEENS1_24CollectiveEpilogueBwdGQAISA_fSD_Li256ELb0ELb0EEENS1_19SingleTileSchedulerILb0ELb0ELb0ELi128EEEEEEEEEvNT_6ParamsE$_ZN4cute3eso3ESOILb1ELb0EJNS_10UnderscoreES2_S2_iEEC2ERKS2_S5_S5_RKi,($_ZN7cutlass13device_kernelIN5flash19enable_sm80_to_sm89INS1_16FlashAttnBwdSm80INS1_25CollectiveMainloopBwdSm80ILi2ELi2EN4cute5tupleIJNS5_1CILi128EEES8_NS7_ILi64EEEEEENS_10bfloat16_tEfNS_4arch4Sm80ELb0ELb1ELb1ELb0ELb0ELb0ELb0ELb0ELi2ELi4ELi4ELi4ELb0EEENS1_24CollectiveEpilogueBwdGQAISA_fSD_Li256ELb0ELb0EEENS1_19SingleTileSchedulerILb0ELb0ELb0ELi128EEEEEEEEEvNT_6ParamsE$_ZN4cute3eso3ESOILb1ELb0EJNS_10UnderscoreES2_iEEC2ERKS2_S5_RKi - $_ZN7cutlass13device_kernelIN5flash19enable_sm80_to_sm89INS1_16FlashAttnBwdSm80INS1_25CollectiveMainloopBwdSm80ILi2ELi2EN4cute5tupleIJNS5_1CILi128EEES8_NS7_ILi64EEEEEENS_10bfloat16_tEfNS_4arch4Sm80ELb0ELb1ELb1ELb0ELb0ELb0ELb0ELb0ELi2ELi4ELi4ELi4ELb0EEENS1_24CollectiveEpilogueBwdGQAISA_fSD_Li256ELb0ELb0EEENS1_19SingleTileSchedulerILb0ELb0ELb0ELi128EEEEEEEEEvNT_6ParamsE$_ZN4cute3eso3ESOILb1ELb0EJNS_10UnderscoreES2_S2_iEEC2ERKS2_S5_S5_RKi)
$_ZN7cutlass13device_kernelIN5flash19enable_sm80_to_sm89INS1_16FlashAttnBwdSm80INS1_25CollectiveMainloopBwdSm80ILi2ELi2EN4cute5tupleIJNS5_1CILi128EEES8_NS7_ILi64EEEEEENS_10bfloat16_tEfNS_4arch4Sm80ELb0ELb1ELb1ELb0ELb0ELb0ELb0ELb0ELi2ELi4ELi4ELi4ELb0EEENS1_24CollectiveEpilogueBwdGQAISA_fSD_Li256ELb0ELb0EEENS1_19SingleTileSchedulerILb0ELb0ELb0ELi128EEEEEEEEEvNT_6ParamsE$_ZN4cute3eso3ESOILb1ELb0EJNS_10UnderscoreES2_S2_iEEC2ERKS2_S5_S5_RKi:
[----:B------:R-:W-:Y:S02]  /*6c50*/  IADD3 R2, R81, -c[0x0][0x20], RZ ;  /* 0x8000080051027a10 */ /* 0x000fe40007ffe0ff */
[----:B------:R-:W-:-:S03]  /*6c60*/  MOV R5, 0x0 ;  /* 0x0000000000057802 */ /* 0x000fc60000000f00 */
[----:B------:R1:W-:Y:S01]  /*6c70*/  STL [R2], R3 ;  /* 0x0000000302007387 */ /* 0x0003e20000100800 */
[----:B------:R-:W-:Y:S05]  /*6c80*/  RET.REL.NODEC R4 `(_ZN7cutlass13device_kernelIN5flash19enable_sm80_to_sm89INS1_16FlashAttnBwdSm80INS1_25CollectiveMainloopBwdSm80ILi2ELi2EN4cute5tupleIJNS5_1CILi128EEES8_NS7_ILi64EEEEEENS_10bfloat16_tEfNS_4arch4Sm80ELb0ELb1ELb1ELb0ELb0ELb0ELb0ELb0ELi2ELi4ELi4ELi4ELb0EEENS1_24CollectiveEpilogueBwdGQAISA_fSD_Li256ELb0ELb0EEENS1_19SingleTileSchedulerILb0ELb0ELb0ELi128EEEEEEEEEvNT_6ParamsE) ;  /* 0xffff937004007950 */ /* 0x000fea0003c3ffff */
        .type           $_ZN7cutlass13device_kernelIN5flash19enable_sm80_to_sm89INS1_16FlashAttnBwdSm80INS1_25CollectiveMainloopBwdSm80ILi2ELi2EN4cute5tupleIJNS5_1CILi128EEES8_NS7_ILi64EEEEEENS_10bfloat16_tEfNS_4arch4Sm80ELb0ELb1ELb1ELb0ELb0ELb0ELb0ELb0ELi2ELi4ELi4ELi4ELb0EEENS1_24CollectiveEpilogueBwdGQAISA_fSD_Li256ELb0ELb0EEENS1_19SingleTileSchedulerILb0ELb0ELb0ELi128EEEEEEEEEvNT_6ParamsE$_ZN4cute3eso3ESOILb1ELb0EJNS_10UnderscoreES2_iEEC2ERKS2_S5_RKi,@function
        .size           $_ZN7cutlass13device_kernelIN5flash19enable_sm80_to_sm89INS1_16FlashAttnBwdSm80INS1_25CollectiveMainloopBwdSm80ILi2ELi2EN4cute5tupleIJNS5_1CILi128EEES8_NS7_ILi64EEEEEENS_10bfloat16_tEfNS_4arch4Sm80ELb0ELb1ELb1ELb0ELb0ELb0ELb0ELb0ELi2ELi4ELi4ELi4ELb0EEENS1_24CollectiveEpilogueBwdGQAISA_fSD_Li256ELb0ELb0EEENS1_19SingleTileSchedulerILb0ELb0ELb0ELi128EEEEEEEEEvNT_6ParamsE$_ZN4cute3eso3ESOILb1ELb0EJNS_10UnderscoreES2_iEEC2ERKS2_S5_RKi,($_ZN7cutlass13device_kernelIN5flash19enable_sm80_to_sm89INS1_16FlashAttnBwdSm80INS1_25CollectiveMainloopBwdSm80ILi2ELi2EN4cute5tupleIJNS5_1CILi128EEES8_NS7_ILi64EEEEEENS_10bfloat16_tEfNS_4arch4Sm80ELb0ELb1ELb1ELb0ELb0ELb0ELb0ELb0ELi2ELi4ELi4ELi4ELb0EEENS1_24CollectiveEpilogueBwdGQAISA_fSD_Li256ELb0ELb0EEENS1_19SingleTileSchedulerILb0ELb0ELb0ELi128EEEEEEEEEvNT_6ParamsE$_ZN4cute3eso3ESOILb1ELb0EJNS_10UnderscoreEiEEC2ERKS2_RKi - $_ZN7cutlass13device_kernelIN5flash19enable_sm80_to_sm89INS1_16FlashAttnBwdSm80INS1_25CollectiveMainloopBwdSm80ILi2ELi2EN4cute5tupleIJNS5_1CILi128EEES8_NS7_ILi64EEEEEENS_10bfloat16_tEfNS_4arch4Sm80ELb0ELb1ELb1ELb0ELb0ELb0ELb0ELb0ELi2ELi4ELi4ELi4ELb0EEENS1_24CollectiveEpilogueBwdGQAISA_fSD_Li256ELb0ELb0EEENS1_19SingleTileSchedulerILb0ELb0ELb0ELi128EEEEEEEEEvNT_6ParamsE$_ZN4cute3eso3ESOILb1ELb0EJNS_10UnderscoreES2_iEEC2ERKS2_S5_RKi)
$_ZN7cutlass13device_kernelIN5flash19enable_sm80_to_sm89INS1_16FlashAttnBwdSm80INS1_25CollectiveMainloopBwdSm80ILi2ELi2EN4cute5tupleIJNS5_1CILi128EEES8_NS7_ILi64EEEEEENS_10bfloat16_tEfNS_4arch4Sm80ELb0ELb1ELb1ELb0ELb0ELb0ELb0ELb0ELi2ELi4ELi4ELi4ELb0EEENS1_24CollectiveEpilogueBwdGQAISA_fSD_Li256ELb0ELb0EEENS1_19SingleTileSchedulerILb0ELb0ELb0ELi128EEEEEEEEEvNT_6ParamsE$_ZN4cute3eso3ESOILb1ELb0EJNS_10UnderscoreES2_iEEC2ERKS2_S5_RKi:
[----:B------:R-:W-:Y:S02]  /*6c90*/  IADD3 R2, R81, -c[0x0][0x20], RZ ;  /* 0x8000080051027a10 */ /* 0x000fe40007ffe0ff */
[----:B------:R-:W-:-:S03]  /*6ca0*/  MOV R9, 0x0 ;  /* 0x0000000000097802 */ /* 0x000fc60000000f00 */
[----:B------:R1:W-:Y:S01]  /*6cb0*/  STL [R2], R3 ;  /* 0x0000000302007387 */ /* 0x0003e20000100800 */
[----:B------:R-:W-:Y:S05]  /*6cc0*/  RET.REL.NODEC R8 `(_ZN7cutlass13device_kernelIN5flash19enable_sm80_to_sm89INS1_16FlashAttnBwdSm80INS1_25CollectiveMainloopBwdSm80ILi2ELi2EN4cute5tupleIJNS5_1CILi128EEES8_NS7_ILi64EEEEEENS_10bfloat16_tEfNS_4arch4Sm80ELb0ELb1ELb1ELb0ELb0ELb0ELb0ELb0ELi2ELi4ELi4ELi4ELb0EEENS1_24CollectiveEpilogueBwdGQAISA_fSD_Li256ELb0ELb0EEENS1_19SingleTileSchedulerILb0ELb0ELb0ELi128EEEEEEEEEvNT_6ParamsE) ;  /* 0xffff933008007950 */ /* 0x000fea0003c3ffff */
        .type           $_ZN7cutlass13device_kernelIN5flash19enable_sm80_to_sm89INS1_16FlashAttnBwdSm80INS1_25CollectiveMainloopBwdSm80ILi2ELi2EN4cute5tupleIJNS5_1CILi128EEES8_NS7_ILi64EEEEEENS_10bfloat16_tEfNS_4arch4Sm80ELb0ELb1ELb1ELb0ELb0ELb0ELb0ELb0ELi2ELi4ELi4ELi4ELb0EEENS1_24CollectiveEpilogueBwdGQAISA_fSD_Li256ELb0ELb0EEENS1_19SingleTileSchedulerILb0ELb0ELb0ELi128EEEEEEEEEvNT_6ParamsE$_ZN4cute3eso3ESOILb1ELb0EJNS_10UnderscoreEiEEC2ERKS2_RKi,@function
        .size           $_ZN7cutlass13device_kernelIN5flash19enable_sm80_to_sm89INS1_16FlashAttnBwdSm80INS1_25CollectiveMainloopBwdSm80ILi2ELi2EN4cute5tupleIJNS5_1CILi128EEES8_NS7_ILi64EEEEEENS_10bfloat16_tEfNS_4arch4Sm80ELb0ELb1ELb1ELb0ELb0ELb0ELb0ELb0ELi2ELi4ELi4ELi4ELb0EEENS1_24CollectiveEpilogueBwdGQAISA_fSD_Li256ELb0ELb0EEENS1_19SingleTileSchedulerILb0ELb0ELb0ELi128EEEEEEEEEvNT_6ParamsE$_ZN4cute3eso3ESOILb1ELb0EJNS_10UnderscoreEiEEC2ERKS2_RKi,($_ZN7cutlass13device_kernelIN5flash19enable_sm80_to_sm89INS1_16FlashAttnBwdSm80INS1_25CollectiveMainloopBwdSm80ILi2ELi2EN4cute5tupleIJNS5_1CILi128EEES8_NS7_ILi64EEEEEENS_10bfloat16_tEfNS_4arch4Sm80ELb0ELb1ELb1ELb0ELb0ELb0ELb0ELb0ELi2ELi4ELi4ELi4ELb0EEENS1_24CollectiveEpilogueBwdGQAISA_fSD_Li256ELb0ELb0EEENS1_19SingleTileSchedulerILb0ELb0ELb0ELi128EEEEEEEEEvNT_6ParamsE$_ZN4cute3eso3ESOILb1ELb0EJNS_10UnderscoreEiiEEC2ERKS2_RKiS7_ - $_ZN7cutlass13device_kernelIN5flash19enable_sm80_to_sm89INS1_16FlashAttnBwdSm80INS1_25CollectiveMainloopBwdSm80ILi2ELi2EN4cute5tupleIJNS5_1CILi128EEES8_NS7_ILi64EEEEEENS_10bfloat16_tEfNS_4arch4Sm80ELb0ELb1ELb1ELb0ELb0ELb0ELb0ELb0ELi2ELi4ELi4ELi4ELb0EEENS1_24CollectiveEpilogueBwdGQAISA_fSD_Li256ELb0ELb0EEENS1_19SingleTileSchedulerILb0ELb0ELb0ELi128EEEEEEEEEvNT_6ParamsE$_ZN4cute3eso3ESOILb1ELb0EJNS_10UnderscoreEiEEC2ERKS2_RKi)
$_ZN7cutlass13device_kernelIN5flash19enable_sm80_to_sm89INS1_16FlashAttnBwdSm80INS1_25CollectiveMainloopBwdSm80ILi2ELi2EN4cute5tupleIJNS5_1CILi128EEES8_NS7_ILi64EEEEEENS_10bfloat16_tEfNS_4arch4Sm80ELb0ELb1ELb1ELb0ELb0ELb0ELb0ELb0ELi2ELi4ELi4ELi4ELb0EEENS1_24CollectiveEpilogueBwdGQAISA_fSD_Li256ELb0ELb0EEENS1_19SingleTileSchedulerILb0ELb0ELb0ELi128EEEEEEEEEvNT_6ParamsE$_ZN4cute3eso3ESOILb1ELb0EJNS_10UnderscoreEiEEC2ERKS2_RKi:
[----:B------:R-:W-:Y:S02]  /*6cd0*/  IADD3 R2, R2, -c[0x0][0x20], RZ ;  /* 0x8000080002027a10 */ /* 0x000fe40007ffe0ff */
[----:B------:R-:W-:-:S03]  /*6ce0*/  MOV R11, 0x0 ;  /* 0x00000000000b7802 */ /* 0x000fc60000000f00 */
[----:B------:R1:W-:Y:S01]  /*6cf0*/  STL [R2], R3 ;  /* 0x0000000302007387 */ /* 0x0003e20000100800 */
[----:B------:R-:W-:Y:S05]  /*6d00*/  RET.REL.NODEC R10 `(_ZN7cutlass13device_kernelIN5flash19enable_sm80_to_sm89INS1_16FlashAttnBwdSm80INS1_25CollectiveMainloopBwdSm80ILi2ELi2EN4cute5tupleIJNS5_1CILi128EEES8_NS7_ILi64EEEEEENS_10bfloat16_tEfNS_4arch4Sm80ELb0ELb1ELb1ELb0ELb0ELb0ELb0ELb0ELi2ELi4ELi4ELi4ELb0EEENS1_24CollectiveEpilogueBwdGQAISA_fSD_Li256ELb0ELb0EEENS1_19SingleTileSchedulerILb0ELb0ELb0ELi128EEEEEEEEEvNT_6ParamsE) ;  /* 0xffff92f00a007950 */ /* 0x000fea0003c3ffff */
        .type           $_ZN7cutlass13device_kernelIN5flash19enable_sm80_to_sm89INS1_16FlashAttnBwdSm80INS1_25CollectiveMainloopBwdSm80ILi2ELi2EN4cute5tupleIJNS5_1CILi128EEES8_NS7_ILi64EEEEEENS_10bfloat16_tEfNS_4arch4Sm80ELb0ELb1ELb1ELb0ELb0ELb0ELb0ELb0ELi2ELi4ELi4ELi4ELb0EEENS1_24CollectiveEpilogueBwdGQAISA_fSD_Li256ELb0ELb0EEENS1_19SingleTileSchedulerILb0ELb0ELb0ELi128EEEEEEEEEvNT_6ParamsE$_ZN4cute3eso3ESOILb1ELb0EJNS_10UnderscoreEiiEEC2ERKS2_RKiS7_,@function
        .size           $_ZN7cutlass13device_kernelIN5flash19enable_sm80_to_sm89INS1_16FlashAttnBwdSm80INS1_25CollectiveMainloopBwdSm80ILi2ELi2EN4cute5tupleIJNS5_1CILi128EEES8_NS7_ILi64EEEEEENS_10bfloat16_tEfNS_4arch4Sm80ELb0ELb1ELb1ELb0ELb0ELb0ELb0ELb0ELi2ELi4ELi4ELi4ELb0EEENS1_24CollectiveEpilogueBwdGQAISA_fSD_Li256ELb0ELb0EEENS1_19SingleTileSchedulerILb0ELb0ELb0ELi128EEEEEEEEEvNT_6ParamsE$_ZN4cute3eso3ESOILb1ELb0EJNS_10UnderscoreEiiEEC2ERKS2_RKiS7_,($_ZN7cutlass13device_kernelIN5flash19enable_sm80_to_sm89INS1_16FlashAttnBwdSm80INS1_25CollectiveMainloopBwdSm80ILi2ELi2EN4cute5tupleIJNS5_1CILi128EEES8_NS7_ILi64EEEEEENS_10bfloat16_tEfNS_4arch4Sm80ELb0ELb1ELb1ELb0ELb0ELb0ELb0ELb0ELi2ELi4ELi4ELi4ELb0EEENS1_24CollectiveEpilogueBwdGQAISA_fSD_Li256ELb0ELb0EEENS1_19SingleTileSchedulerILb0ELb0ELb0ELi128EEEEEEEEEvNT_6ParamsE$_ZN4cute3eso3ESOILb1ELb0EJNS_14ComposedLayoutINS_7SwizzleILi3ELi3ELi3EEENS_1CILi0EEENS_6LayoutINS_5tupleIJNS8_IJNS8_IJNS5_ILi4EEENS5_ILi8EEEEEENS8_IJNS5_ILi2EEENS5_ILi1EEEEEEEEENS8_IJNS8_IJSC_SC_EEENS8_IJSA_S9_EEEEEEEEENS8_IJNS8_IJNS8_IJSC_NS5_ILi64EEEEEENS8_IJNS5_ILi512EEES6_EEEEEENS8_IJNS8_IJSD_SA_EEENS8_IJNS5_ILi1024EEENS5_ILi16EEEEEEEEEEEEEEEENS_10ViewEngineINS_8smem_ptrIPN7cutlass10bfloat16_tEEEEEEEC2ERKSW_RKS13_ - $_ZN7cutlass13device_kernelIN5flash19enable_sm80_to_sm89INS1_16FlashAttnBwdSm80INS1_25CollectiveMainloopBwdSm80ILi2ELi2EN4cute5tupleIJNS5_1CILi128EEES8_NS7_ILi64EEEEEENS_10bfloat16_tEfNS_4arch4Sm80ELb0ELb1ELb1ELb0ELb0ELb0ELb0ELb0ELi2ELi4ELi4ELi4ELb0EEENS1_24CollectiveEpilogueBwdGQAISA_fSD_Li256ELb0ELb0EEENS1_19SingleTileSchedulerILb0ELb0ELb0ELi128EEEEEEEEEvNT_6ParamsE$_ZN4cute3eso3ESOILb1ELb0EJNS_10UnderscoreEiiEEC2ERKS2_RKiS7_)
$_ZN7cutlass13device_kernelIN5flash19enable_sm80_to_sm89INS1_16FlashAttnBwdSm80INS1_25CollectiveMainloopBwdSm80ILi2ELi2EN4cute5tupleIJNS5_1CILi128EEES8_NS7_ILi64EEEEEENS_10bfloat16_tEfNS_4arch4Sm80ELb0ELb1ELb1ELb0ELb0ELb0ELb0ELb0ELi2ELi4ELi4ELi4ELb0EEENS1_24CollectiveEpilogueBwdGQAISA_fSD_Li256ELb0ELb0EEENS1_19SingleTileSchedulerILb0ELb0ELb0ELi128EEEEEEEEEvNT_6ParamsE$_ZN4cute3eso3ESOILb1ELb0EJNS_10UnderscoreEiiEEC2ERKS2_RKiS7_:
[----:B------:R-:W-:Y:S02]  /*6d10*/  IADD3 R3, R81, -c[0x0][0x20], RZ ;  /* 0x8000080051037a10 */ /* 0x000fe40007ffe0ff */
[----:B------:R-:W-:-:S03]  /*6d20*/  IADD3 R2, R79, -c[0x0][0x20], RZ ;  /* 0x800008004f027a10 */ /* 0x000fc60007ffe0ff */
[----:B------:R1:W-:Y:S04]  /*6d30*/  STL [R3], R80 ;  /* 0x0000005003007387 */ /* 0x0003e80000100800 */
[----:B------:R-:W2:Y:S01]  /*6d40*/  LDL R2, [R2] ;  /* 0x0000000002027983 */ /* 0x000ea20000100800 */
[----:B------:R-:W-:-:S03]  /*6d50*/  IMAD.MOV.U32 R79, RZ, RZ, 0x0 ;  /* 0x00000000ff4f7424 */ /* 0x000fc600078e00ff */
[----:B--2---:R1:W-:Y:S01]  /*6d60*/  STL [R3+0x4], R2 ;  /* 0x0000040203007387 */ /* 0x0043e20000100800 */
[----:B------:R-:W-:Y:S05]  /*6d70*/  RET.REL.NODEC R78 `(_ZN7cutlass13device_kernelIN5flash19enable_sm80_to_sm89INS1_16FlashAttnBwdSm80INS1_25CollectiveMainloopBwdSm80ILi2ELi2EN4cute5tupleIJNS5_1CILi128EEES8_NS7_ILi64EEEEEENS_10bfloat16_tEfNS_4arch4Sm80ELb0ELb1ELb1ELb0ELb0ELb0ELb0ELb0ELi2ELi4ELi4ELi4ELb0EEENS1_24CollectiveEpilogueBwdGQAISA_fSD_Li256ELb0ELb0EEENS1_19SingleTileSchedulerILb0ELb0ELb0ELi128EEEEEEEEEvNT_6ParamsE) ;  /* 0xffff92804e007950 */ /* 0x000fea0003c3ffff */
        .type           $_ZN7cutlass13device_kernelIN5flash19enable_sm80_to_sm89INS1_16FlashAttnBwdSm80INS1_25CollectiveMainloopBwdSm80ILi2ELi2EN4cute5tupleIJNS5_1CILi128EEES8_NS7_ILi64EEEEEENS_10bfloat16_tEfNS_4arch4Sm80ELb0ELb1ELb1ELb0ELb0ELb0ELb0ELb0ELi2ELi4ELi4ELi4ELb0EEENS1_24CollectiveEpilogueBwdGQAISA_fSD_Li256ELb0ELb0EEENS1_19SingleTileSchedulerILb0ELb0ELb0ELi128EEEEEEEEEvNT_6ParamsE$_ZN4cute3eso3ESOILb1ELb0EJNS_14ComposedLayoutINS_7SwizzleILi3ELi3ELi3EEENS_1CILi0EEENS_6LayoutINS_5tupleIJNS8_IJNS8_IJNS5_ILi4EEENS5_ILi8EEEEEENS8_IJNS5_ILi2EEENS5_ILi1EEEEEEEEENS8_IJNS8_IJSC_SC_EEENS8_IJSA_S9_EEEEEEEEENS8_IJNS8_IJNS8_IJSC_NS5_ILi64EEEEEENS8_IJNS5_ILi512EEES6_EEEEEENS8_IJNS8_IJSD_SA_EEENS8_IJNS5_ILi1024EEENS5_ILi16EEEEEEEEEEEEEEEENS_10ViewEngineINS_8smem_ptrIPN7cutlass10bfloat16_tEEEEEEEC2ERKSW_RKS13_,@function
        .size           $_ZN7cutlass13device_kernelIN5flash19enable_sm80_to_sm89INS1_16FlashAttnBwdSm80INS1_25CollectiveMainloopBwdSm80ILi2ELi2EN4cute5tupleIJNS5_1CILi128EEES8_NS7_ILi64EEEEEENS_10bfloat16_tEfNS_4arch4Sm80ELb0ELb1ELb1ELb0ELb0ELb0ELb0ELb0ELi2ELi4ELi4ELi4ELb0EEENS1_24CollectiveEpilogueBwdGQAISA_fSD_Li256ELb0ELb0EEENS1_19SingleTileSchedulerILb0ELb0ELb0ELi128EEEEEEEEEvNT_6ParamsE$_ZN4cute3eso3ESOILb1ELb0EJNS_14ComposedLayoutINS_7SwizzleILi3ELi3ELi3EEENS_1CILi0EEENS_6LayoutINS_5tupleIJNS8_IJNS8_IJNS5_ILi4EEENS5_ILi8EEEEEENS8_IJNS5_ILi2EEENS5_ILi1EEEEEEEEENS8_IJNS8_IJSC_SC_EEENS8_IJSA_S9_EEEEEEEEENS8_IJNS8_IJNS8_IJSC_NS5_ILi64EEEEEENS8_IJNS5_ILi512EEES6_EEEEEENS8_IJNS8_IJSD_SA_EEENS8_IJNS5_ILi1024EEENS5_ILi16EEEEEEEEEEEEEEEENS_10ViewEngineINS_8smem_ptrIPN7cutlass10bfloat16_tEEEEEEEC2ERKSW_RKS13_,($_ZN7cutlass13device_kernelIN5flash19enable_sm80_to_sm89INS1_16FlashAttnBwdSm80INS1_25CollectiveMainloopBwdSm80ILi2ELi2EN4cute5tupleIJNS5_1CILi128EEES8_NS7_ILi64EEEEEENS_10bfloat16_tEfNS_4arch4Sm80ELb0ELb1ELb1ELb0ELb0ELb0ELb0ELb0ELi2ELi4ELi4ELi4ELb0EEENS1_24CollectiveEpilogueBwdGQAISA_fSD_Li256ELb0ELb0EEENS1_19SingleTileSchedulerILb0ELb0ELb0ELi128EEEEEEEEEvNT_6ParamsE$_ZN4cute3eso3ESOILb1ELb0EJNS_14ComposedLayoutINS_7SwizzleILi3ELi3ELi3EEENS_1CILi0EEENS_6LayoutINS_5tupleIJNS8_IJNS8_IJNS5_ILi4EEENS5_ILi8EEEEEENS8_IJNS5_ILi2EEENS5_ILi1EEEEEEEEENS8_IJNS8_IJSC_SC_EEESB_EEEEEENS8_IJNS8_IJNS8_IJNS5_ILi128EEESD_EEENS8_IJSA_S6_EEEEEENS8_IJNS8_IJNS5_ILi64EEENS5_ILi512EEEEEENS8_IJNS5_ILi16EEENS5_ILi1024EEEEEEEEEEEEEEEENS_10ViewEngineINS_8smem_ptrIPN7cutlass10bfloat16_tEEEEEEEC2ERKSW_RKS13_ - $_ZN7cutlass13device_kernelIN5flash19enable_sm80_to_sm89INS1_16FlashAttnBwdSm80INS1_25CollectiveMainloopBwdSm80ILi2ELi2EN4cute5tupleIJNS5_1CILi128EEES8_NS7_ILi64EEEEEENS_10bfloat16_tEfNS_4arch4Sm80ELb0ELb1ELb1ELb0ELb0ELb0ELb0ELb0ELi2ELi4ELi4ELi4ELb0EEENS1_24CollectiveEpilogueBwdGQAISA_fSD_Li256ELb0ELb0EEENS1_19SingleTileSchedulerILb0ELb0ELb0ELi128EEEEEEEEEvNT_6ParamsE$_ZN4cute3eso3ESOILb1ELb0EJNS_14ComposedLayoutINS_7SwizzleILi3ELi3ELi3EEENS_1CILi0EEENS_6LayoutINS_5tupleIJNS8_IJNS8_IJNS5_ILi4EEENS5_ILi8EEEEEENS8_IJNS5_ILi2EEENS5_ILi1EEEEEEEEENS8_IJNS8_IJSC_SC_EEENS8_IJSA_S9_EEEEEEEEENS8_IJNS8_IJNS8_IJSC_NS5_ILi64EEEEEENS8_IJNS5_ILi512EEES6_EEEEEENS8_IJNS8_IJSD_SA_EEENS8_IJNS5_ILi1024EEENS5_ILi16EEEEEEEEEEEEEEEENS_10ViewEngineINS_8smem_ptrIPN7cutlass10bfloat16_tEEEEEEEC2ERKSW_RKS13_)
$_ZN7cutlass13device_kernelIN5flash19enable_sm80_to_sm89INS1_16FlashAttnBwdSm80INS1_25CollectiveMainloopBwdSm80ILi2ELi2EN4cute5tupleIJNS5_1CILi128EEES8_NS7_ILi64EEEEEENS_10bfloat16_tEfNS_4arch4Sm80ELb0ELb1ELb1ELb0ELb0ELb0ELb0ELb0ELi2ELi4ELi4ELi4ELb0EEENS1_24CollectiveEpilogueBwdGQAISA_fSD_Li256ELb0ELb0EEENS1_19SingleTileSchedulerILb0ELb0ELb0ELi128EEEEEEEEEvNT_6ParamsE$_ZN4cute3eso3ESOILb1ELb0EJNS_14ComposedLayoutINS_7SwizzleILi3ELi3ELi3EEENS_1CILi0EEENS_6LayoutINS_5tupleIJNS8_IJNS8_IJNS5_ILi4EEENS5_ILi8EEEEEENS8_IJNS5_ILi2EEENS5_ILi1EEEEEEEEENS8_IJNS8_IJSC_SC_EEENS8_IJSA_S9_EEEEEEEEENS8_IJNS8_IJNS8_IJSC_NS5_ILi64EEEEEENS8_IJNS5_ILi512EEES6_EEEEEENS8_IJNS8_IJSD_SA_EEENS8_IJNS5_ILi1024EEENS5_ILi16EEEEEEEEEEEEEEEENS_10ViewEngineINS_8smem_ptrIPN7cutlass10bfloat16_tEEEEEEEC2ERKSW_RKS13_:
[----:B------:R-:W-:Y:S01]  /*6d80*/  IADD3 R4, R25, -c[0x0][0x20], RZ ;  /* 0x8000080019047a10 */ /* 0x000fe20007ffe0ff */
[----:B------:R-:W-:Y:S01]  /*6d90*/  IMAD.MOV.U32 R8, RZ, RZ, R6 ;  /* 0x000000ffff087224 */ /* 0x000fe200078e0006 */
[----:B------:R-:W-:-:S03]  /*6da0*/  MOV R9, 0x0 ;  /* 0x0000000000097802 */ /* 0x000fc60000000f00 */
[----:B------:R1:W-:Y:S01]  /*6db0*/  STL.64 [R4], R2 ;  /* 0x0000000204007387 */ /* 0x0003e20000100a00 */
[----:B------:R-:W-:Y:S05]  /*6dc0*/  RET.REL.NODEC R8 `(_ZN7cutlass13device_kernelIN5flash19enable_sm80_to_sm89INS1_16FlashAttnBwdSm80INS1_25CollectiveMainloopBwdSm80ILi2ELi2EN4cute5tupleIJNS5_1CILi128EEES8_NS7_ILi64EEEEEENS_10bfloat16_tEfNS_4arch4Sm80ELb0ELb1ELb1ELb0ELb0ELb0ELb0ELb0ELi2ELi4ELi4ELi4ELb0EEENS1_24CollectiveEpilogueBwdGQAISA_fSD_Li256ELb0ELb0EEENS1_19SingleTileSchedulerILb0ELb0ELb0ELi128EEEEEEEEEvNT_6ParamsE) ;  /* 0xffff923008007950 */ /* 0x000fea0003c3ffff */
        .type           $_ZN7cutlass13device_kernelIN5flash19enable_sm80_to_sm89INS1_16FlashAttnBwdSm80INS1_25CollectiveMainloopBwdSm80ILi2ELi2EN4cute5tupleIJNS5_1CILi128EEES8_NS7_ILi64EEEEEENS_10bfloat16_tEfNS_4arch4Sm80ELb0ELb1ELb1ELb0ELb0ELb0ELb0ELb0ELi2ELi4ELi4ELi4ELb0EEENS1_24CollectiveEpilogueBwdGQAISA_fSD_Li256ELb0ELb0EEENS1_19SingleTileSchedulerILb0ELb0ELb0ELi128EEEEEEEEEvNT_6ParamsE$_ZN4cute3eso3ESOILb1ELb0EJNS_14ComposedLayoutINS_7SwizzleILi3ELi3ELi3EEENS_1CILi0EEENS_6LayoutINS_5tupleIJNS8_IJNS8_IJNS5_ILi4EEENS5_ILi8EEEEEENS8_IJNS5_ILi2EEENS5_ILi1EEEEEEEEENS8_IJNS8_IJSC_SC_EEESB_EEEEEENS8_IJNS8_IJNS8_IJNS5_ILi128EEESD_EEENS8_IJSA_S6_EEEEEENS8_IJNS8_IJNS5_ILi64EEENS5_ILi512EEEEEENS8_IJNS5_ILi16EEENS5_ILi1024EEEEEEEEEEEEEEEENS_10ViewEngineINS_8smem_ptrIPN7cutlass10bfloat16_tEEEEEEEC2ERKSW_RKS13_,@function
        .size           $_ZN7cutlass13device_kernelIN5flash19enable_sm80_to_sm89INS1_16FlashAttnBwdSm80INS1_25CollectiveMainloopBwdSm80ILi2ELi2EN4cute5tupleIJNS5_1CILi128EEES8_NS7_ILi64EEEEEENS_10bfloat16_tEfNS_4arch4Sm80ELb0ELb1ELb1ELb0ELb0ELb0ELb0ELb0ELi2ELi4ELi4ELi4ELb0EEENS1_24CollectiveEpilogueBwdGQAISA_fSD_Li256ELb0ELb0EEENS1_19SingleTileSchedulerILb0ELb0ELb0ELi128EEEEEEEEEvNT_6ParamsE$_ZN4cute3eso3ESOILb1ELb0EJNS_14ComposedLayoutINS_7SwizzleILi3ELi3ELi3EEENS_1CILi0EEENS_6LayoutINS_5tupleIJNS8_IJNS8_IJNS5_ILi4EEENS5_ILi8EEEEEENS8_IJNS5_ILi2EEENS5_ILi1EEEEEEEEENS8_IJNS8_IJSC_SC_EEESB_EEEEEENS8_IJNS8_IJNS8_IJNS5_ILi128EEESD_EEENS8_IJSA_S6_EEEEEENS8_IJNS8_IJNS5_ILi64EEENS5_ILi512EEEEEENS8_IJNS5_ILi16EEENS5_ILi1024EEEEEEEEEEEEEEEENS_10ViewEngineINS_8smem_ptrIPN7cutlass10bfloat16_tEEEEEEEC2ERKSW_RKS13_,($_ZN7cutlass13device_kernelIN5flash19enable_sm80_to_sm89INS1_16FlashAttnBwdSm80INS1_25CollectiveMainloopBwdSm80ILi2ELi2EN4cute5tupleIJNS5_1CILi128EEES8_NS7_ILi64EEEEEENS_10bfloat16_tEfNS_4arch4Sm80ELb0ELb1ELb1ELb0ELb0ELb0ELb0ELb0ELi2ELi4ELi4ELi4ELb0EEENS1_24CollectiveEpilogueBwdGQAISA_fSD_Li256ELb0ELb0EEENS1_19SingleTileSchedulerILb0ELb0ELb0ELi128EEEEEEEEEvNT_6ParamsE$_ZN4cute3eso3ESOILb1ELb0EJNS_14ComposedLayoutINS_7SwizzleILi3ELi3ELi3EEENS_1CILi0EEENS_6LayoutINS_5tupleIJNS8_IJNS8_IJNS5_ILi4EEENS5_ILi8EEEEEENS8_IJS9_NS5_ILi1EEEEEEEEENS8_IJNS8_IJNS5_ILi2EEESF_SF_EEENS8_IJSF_NS8_IJS9_SF_EEEEEEEEEEEENS8_IJNS8_IJNS8_IJSF_NS5_ILi64EEEEEENS8_IJNS5_ILi1024EEES6_EEEEEENS8_IJNS8_IJSC_NS5_ILi512EEESA_EEENS8_IJNS5_ILi4096EEENS8_IJNS5_ILi16EEENS5_ILi8192EEEEEEEEEEEEEEEEEEENS_10ViewEngineINS_8smem_ptrIPN7cutlass10bfloat16_tEEEEEEEC2ERKS10_RKS17_ - $_ZN7cutlass13device_kernelIN5flash19enable_sm80_to_sm89INS1_16FlashAttnBwdSm80INS1_25CollectiveMainloopBwdSm80ILi2ELi2EN4cute5tupleIJNS5_1CILi128EEES8_NS7_ILi64EEEEEENS_10bfloat16_tEfNS_4arch4Sm80ELb0ELb1ELb1ELb0ELb0ELb0ELb0ELb0ELi2ELi4ELi4ELi4ELb0EEENS1_24CollectiveEpilogueBwdGQAISA_fSD_Li256ELb0ELb0EEENS1_19SingleTileSchedulerILb0ELb0ELb0ELi128EEEEEEEEEvNT_6ParamsE$_ZN4cute3eso3ESOILb1ELb0EJNS_14ComposedLayoutINS_7SwizzleILi3ELi3ELi3EEENS_1CILi0EEENS_6LayoutINS_5tupleIJNS8_IJNS8_IJNS5_ILi4EEENS5_ILi8EEEEEENS8_IJNS5_ILi2EEENS5_ILi1EEEEEEEEENS8_IJNS8_IJSC_SC_EEESB_EEEEEENS8_IJNS8_IJNS8_IJNS5_ILi128EEESD_EEENS8_IJSA_S6_EEEEEENS8_IJNS8_IJNS5_ILi64EEENS5_ILi512EEEEEENS8_IJNS5_ILi16EEENS5_ILi1024EEEEEEEEEEEEEEEENS_10ViewEngineINS_8smem_ptrIPN7cutlass10bfloat16_tEEEEEEEC2ERKSW_RKS13_)
$_ZN7cutlass13device_kernelIN5flash19enable_sm80_to_sm89INS1_16FlashAttnBwdSm80INS1_25CollectiveMainloopBwdSm80ILi2ELi2EN4cute5tupleIJNS5_1CILi128EEES8_NS7_ILi64EEEEEENS_10bfloat16_tEfNS_4arch4Sm80ELb0ELb1ELb1ELb0ELb0ELb0ELb0ELb0ELi2ELi4ELi4ELi4ELb0EEENS1_24CollectiveEpilogueBwdGQAISA_fSD_Li256ELb0ELb0EEENS1_19SingleTileSchedulerILb0ELb0ELb0ELi128EEEEEEEEEvNT_6ParamsE$_ZN4cute3eso3ESOILb1ELb0EJNS_14ComposedLayoutINS_7SwizzleILi3ELi3ELi3EEENS_1CILi0EEENS_6LayoutINS_5tupleIJNS8_IJNS8_IJNS5_ILi4EEENS5_ILi8EEEEEENS8_IJNS5_ILi2EEENS5_ILi1EEEEEEEEENS8_IJNS8_IJSC_SC_EEESB_EEEEEENS8_IJNS8_IJNS8_IJNS5_ILi128EEESD_EEENS8_IJSA_S6_EEEEEENS8_IJNS8_IJNS5_ILi64EEENS5_ILi512EEEEEENS8_IJNS5_ILi16EEENS5_ILi1024EEEEEEEEEEEEEEEENS_10ViewEngineINS_8smem_ptrIPN7cutlass10bfloat16_tEEEEEEEC2ERKSW_RKS13_:
[----:B------:R-:W-:Y:S01]  /*6dd0*/  IADD3 R4, R60, -c[0x0][0x20], RZ ;  /* 0x800008003c047a10 */ /* 0x000fe20007ffe0ff */
[----:B------:R-:W-:Y:S01]  /*6de0*/  IMAD.MOV.U32 R8, RZ, RZ, R6 ;  /* 0x000000ffff087224 */ /* 0x000fe200078e0006 */
[----:B------:R-:W-:-:S03]  /*6df0*/  MOV R9, 0x0 ;  /* 0x0000000000097802 */ /* 0x000fc60000000f00 */
[----:B------:R1:W-:Y:S01]  /*6e00*/  STL.64 [R4], R2 ;  /* 0x0000000204007387 */ /* 0x0003e20000100a00 */
[----:B------:R-:W-:Y:S05]  /*6e10*/  RET.REL.NODEC R8 `(_ZN7cutlass13device_kernelIN5flash19enable_sm80_to_sm89INS1_16FlashAttnBwdSm80INS1_25CollectiveMainloopBwdSm80ILi2ELi2EN4cute5tupleIJNS5_1CILi128EEES8_NS7_ILi64EEEEEENS_10bfloat16_tEfNS_4arch4Sm80ELb0ELb1ELb1ELb0ELb0ELb0ELb0ELb0ELi2ELi4ELi4ELi4ELb0EEENS1_24CollectiveEpilogueBwdGQAISA_fSD_Li256ELb0ELb0EEENS1_19SingleTileSchedulerILb0ELb0ELb0ELi128EEEEEEEEEvNT_6ParamsE) ;  /* 0xffff91e008007950 */ /* 0x000fea0003c3ffff */
        .type           $_ZN7cutlass13device_kernelIN5flash19enable_sm80_to_sm89INS1_16FlashAttnBwdSm80INS1_25CollectiveMainloopBwdSm80ILi2ELi2EN4cute5tupleIJNS5_1CILi128EEES8_NS7_ILi64EEEEEENS_10bfloat16_tEfNS_4arch4Sm80ELb0ELb1ELb1ELb0ELb0ELb0ELb0ELb0ELi2ELi4ELi4ELi4ELb0EEENS1_24CollectiveEpilogueBwdGQAISA_fSD_Li256ELb0ELb0EEENS1_19SingleTileSchedulerILb0ELb0ELb0ELi128EEEEEEEEEvNT_6ParamsE$_ZN4cute3eso3ESOILb1ELb0EJNS_14ComposedLayoutINS_7SwizzleILi3ELi3ELi3EEENS_1CILi0EEENS_6LayoutINS_5tupleIJNS8_IJNS8_IJNS5_ILi4EEENS5_ILi8EEEEEENS8_IJS9_NS5_ILi1EEEEEEEEENS8_IJNS8_IJNS5_ILi2EEESF_SF_EEENS8_IJSF_NS8_IJS9_SF_EEEEEEEEEEEENS8_IJNS8_IJNS8_IJSF_NS5_ILi64EEEEEENS8_IJNS5_ILi1024EEES6_EEEEEENS8_IJNS8_IJSC_NS5_ILi512EEESA_EEENS8_IJNS5_ILi4096EEENS8_IJNS5_ILi16EEENS5_ILi8192EEEEEEEEEEEEEEEEEEENS_10ViewEngineINS_8smem_ptrIPN7cutlass10bfloat16_tEEEEEEEC2ERKS10_RKS17_,@function
        .size           $_ZN7cutlass13device_kernelIN5flash19enable_sm80_to_sm89INS1_16FlashAttnBwdSm80INS1_25CollectiveMainloopBwdSm80ILi2ELi2EN4cute5tupleIJNS5_1CILi128EEES8_NS7_ILi64EEEEEENS_10bfloat16_tEfNS_4arch4Sm80ELb0ELb1ELb1ELb0ELb0ELb0ELb0ELb0ELi2ELi4ELi4ELi4ELb0EEENS1_24CollectiveEpilogueBwdGQAISA_fSD_Li256ELb0ELb0EEENS1_19SingleTileSchedulerILb0ELb0ELb0ELi128EEEEEEEEEvNT_6ParamsE$_ZN4cute3eso3ESOILb1ELb0EJNS_14ComposedLayoutINS_7SwizzleILi3ELi3ELi3EEENS_1CILi0EEENS_6LayoutINS_5tupleIJNS8_IJNS8_IJNS5_ILi4EEENS5_ILi8EEEEEENS8_IJS9_NS5_ILi1EEEEEEEEENS8_IJNS8_IJNS5_ILi2EEESF_SF_EEENS8_IJSF_NS8_IJS9_SF_EEEEEEEEEEEENS8_IJNS8_IJNS8_IJSF_NS5_ILi64EEEEEENS8_IJNS5_ILi1024EEES6_EEEEEENS8_IJNS8_IJSC_NS5_ILi512EEESA_EEENS8_IJNS5_ILi4096EEENS8_IJNS5_ILi16EEENS5_ILi8192EEEEEEEEEEEEEEEEEEENS_10ViewEngineINS_8smem_ptrIPN7cutlass10bfloat16_tEEEEEEEC2ERKS10_RKS17_,($_ZN7cutlass13device_kernelIN5flash19enable_sm80_to_sm89INS1_16FlashAttnBwdSm80INS1_25CollectiveMainloopBwdSm80ILi2ELi2EN4cute5tupleIJNS5_1CILi128EEES8_NS7_ILi64EEEEEENS_10bfloat16_tEfNS_4arch4Sm80ELb0ELb1ELb1ELb0ELb0ELb0ELb0ELb0ELi2ELi4ELi4ELi4ELb0EEENS1_24CollectiveEpilogueBwdGQAISA_fSD_Li256ELb0ELb0EEENS1_19SingleTileSchedulerILb0ELb0ELb0ELi128EEEEEEEEEvNT_6ParamsE$_ZN4cute3eso3ESOILb1ELb0EJNS_14ComposedLayoutINS_7SwizzleILi3ELi3ELi3EEENS_1CILi0EEENS_6LayoutINS_5tupleIJNS8_IJNS8_IJNS5_ILi4EEENS5_ILi8EEEEEENS8_IJS9_NS5_ILi1EEEEEEEEENS8_IJNS8_IJNS5_ILi2EEESF_SF_EEENS8_IJSF_SA_EEEEEEEEENS8_IJNS8_IJNS8_IJNS5_ILi128EEESC_EEENS8_IJNS5_ILi16EEES6_EEEEEENS8_IJNS8_IJNS5_ILi64EEESA_NS5_ILi512EEEEEENS8_IJNS5_ILi8192EEENS5_ILi1024EEEEEEEEEEEEEEEENS_10ViewEngineINS_8smem_ptrIPN7cutlass10bfloat16_tEEEEEEEC2ERKSY_RKS15_ - $_ZN7cutlass13device_kernelIN5flash19enable_sm80_to_sm89INS1_16FlashAttnBwdSm80INS1_25CollectiveMainloopBwdSm80ILi2ELi2EN4cute5tupleIJNS5_1CILi128EEES8_NS7_ILi64EEEEEENS_10bfloat16_tEfNS_4arch4Sm80ELb0ELb1ELb1ELb0ELb0ELb0ELb0ELb0ELi2ELi4ELi4ELi4ELb0EEENS1_24CollectiveEpilogueBwdGQAISA_fSD_Li256ELb0ELb0EEENS1_19SingleTileSchedulerILb0ELb0ELb0ELi128EEEEEEEEEvNT_6ParamsE$_ZN4cute3eso3ESOILb1ELb0EJNS_14ComposedLayoutINS_7SwizzleILi3ELi3ELi3EEENS_1CILi0EEENS_6LayoutINS_5tupleIJNS8_IJNS8_IJNS5_ILi4EEENS5_ILi8EEEEEENS8_IJS9_NS5_ILi1EEEEEEEEENS8_IJNS8_IJNS5_ILi2EEESF_SF_EEENS8_IJSF_NS8_IJS9_SF_EEEEEEEEEEEENS8_IJNS8_IJNS8_IJSF_NS5_ILi64EEEEEENS8_IJNS5_ILi1024EEES6_EEEEEENS8_IJNS8_IJSC_NS5_ILi512EEESA_EEENS8_IJNS5_ILi4096EEENS8_IJNS5_ILi16EEENS5_ILi8192EEEEEEEEEEEEEEEEEEENS_10ViewEngineINS_8smem_ptrIPN7cutlass10bfloat16_tEEEEEEEC2ERKS10_RKS17_)
$_ZN7cutlass13device_kernelIN5flash19enable_sm80_to_sm89INS1_16FlashAttnBwdSm80INS1_25CollectiveMainloopBwdSm80ILi2ELi2EN4cute5tupleIJNS5_1CILi128EEES8_NS7_ILi64EEEEEENS_10bfloat16_tEfNS_4arch4Sm80ELb0ELb1ELb1ELb0ELb0ELb0ELb0ELb0ELi2ELi4ELi4ELi4ELb0EEENS1_24CollectiveEpilogueBwdGQAISA_fSD_Li256ELb0ELb0EEENS1_19SingleTileSchedulerILb0ELb0ELb0ELi128EEEEEEEEEvNT_6ParamsE$_ZN4cute3eso3ESOILb1ELb0EJNS_14ComposedLayoutINS_7SwizzleILi3ELi3ELi3EEENS_1CILi0EEENS_6LayoutINS_5tupleIJNS8_IJNS8_IJNS5_ILi4EEENS5_ILi8EEEEEENS8_IJS9_NS5_ILi1EEEEEEEEENS8_IJNS8_IJNS5_ILi2EEESF_SF_EEENS8_IJSF_NS8_IJS9_SF_EEEEEEEEEEEENS8_IJNS8_IJNS8_IJSF_NS5_ILi64EEEEEENS8_IJNS5_ILi1024EEES6_EEEEEENS8_IJNS8_IJSC_NS5_ILi512EEESA_EEENS8_IJNS5_ILi4096EEENS8_IJNS5_ILi16EEENS5_ILi8192EEEEEEEEEEEEEEEEEEENS_10ViewEngineINS_8smem_ptrIPN7cutlass10bfloat16_tEEEEEEEC2ERKS10_RKS17_:
[----:B------:R-:W-:Y:S01]  /*6e20*/  IADD3 R4, R60, -c[0x0][0x20], RZ ;  /* 0x800008003c047a10 */ /* 0x000fe20007ffe0ff */
[----:B------:R-:W-:Y:S01]  /*6e30*/  IMAD.MOV.U32 R8, RZ, RZ, R6 ;  /* 0x000000ffff087224 */ /* 0x000fe200078e0006 */
[----:B------:R-:W-:-:S03]  /*6e40*/  MOV R9, 0x0 ;  /* 0x0000000000097802 */ /* 0x000fc60000000f00 */
[----:B------:R1:W-:Y:S01]  /*6e50*/  STL.64 [R4], R2 ;  /* 0x0000000204007387 */ /* 0x0003e20000100a00 */
[----:B------:R-:W-:Y:S05]  /*6e60*/  RET.REL.NODEC R8 `(_ZN7cutlass13device_kernelIN5flash19enable_sm80_to_sm89INS1_16FlashAttnBwdSm80INS1_25CollectiveMainloopBwdSm80ILi2ELi2EN4cute5tupleIJNS5_1CILi128EEES8_NS7_ILi64EEEEEENS_10bfloat16_tEfNS_4arch4Sm80ELb0ELb1ELb1ELb0ELb0ELb0ELb0ELb0ELi2ELi4ELi4ELi4ELb0EEENS1_24CollectiveEpilogueBwdGQAISA_fSD_Li256ELb0ELb0EEENS1_19SingleTileSchedulerILb0ELb0ELb0ELi128EEEEEEEEEvNT_6ParamsE) ;  /* 0xffff919008007950 */ /* 0x000fea0003c3ffff */
        .type           $_ZN7cutlass13device_kernelIN5flash19enable_sm80_to_sm89INS1_16FlashAttnBwdSm80INS1_25CollectiveMainloopBwdSm80ILi2ELi2EN4cute5tupleIJNS5_1CILi128EEES8_NS7_ILi64EEEEEENS_10bfloat16_tEfNS_4arch4Sm80ELb0ELb1ELb1ELb0ELb0ELb0ELb0ELb0ELi2ELi4ELi4ELi4ELb0EEENS1_24CollectiveEpilogueBwdGQAISA_fSD_Li256ELb0ELb0EEENS1_19SingleTileSchedulerILb0ELb0ELb0ELi128EEEEEEEEEvNT_6ParamsE$_ZN4cute3eso3ESOILb1ELb0EJNS_14ComposedLayoutINS_7SwizzleILi3ELi3ELi3EEENS_1CILi0EEENS_6LayoutINS_5tupleIJNS8_IJNS8_IJNS5_ILi4EEENS5_ILi8EEEEEENS8_IJS9_NS5_ILi1EEEEEEEEENS8_IJNS8_IJNS5_ILi2EEESF_SF_EEENS8_IJSF_SA_EEEEEEEEENS8_IJNS8_IJNS8_IJNS5_ILi128EEESC_EEENS8_IJNS5_ILi16EEES6_EEEEEENS8_IJNS8_IJNS5_ILi64EEESA_NS5_ILi512EEEEEENS8_IJNS5_ILi8192EEENS5_ILi1024EEEEEEEEEEEEEEEENS_10ViewEngineINS_8smem_ptrIPN7cutlass10bfloat16_tEEEEEEEC2ERKSY_RKS15_,@function
        .size           $_ZN7cutlass13device_kernelIN5flash19enable_sm80_to_sm89INS1_16FlashAttnBwdSm80INS1_25CollectiveMainloopBwdSm80ILi2ELi2EN4cute5tupleIJNS5_1CILi128EEES8_NS7_ILi64EEEEEENS_10bfloat16_tEfNS_4arch4Sm80ELb0ELb1ELb1ELb0ELb0ELb0ELb0ELb0ELi2ELi4ELi4ELi4ELb0EEENS1_24CollectiveEpilogueBwdGQAISA_fSD_Li256ELb0ELb0EEENS1_19SingleTileSchedulerILb0ELb0ELb0ELi128EEEEEEEEEvNT_6ParamsE$_ZN4cute3eso3ESOILb1ELb0EJNS_14ComposedLayoutINS_7SwizzleILi3ELi3ELi3EEENS_1CILi0EEENS_6LayoutINS_5tupleIJNS8_IJNS8_IJNS5_ILi4EEENS5_ILi8EEEEEENS8_IJS9_NS5_ILi1EEEEEEEEENS8_IJNS8_IJNS5_ILi2EEESF_SF_EEENS8_IJSF_SA_EEEEEEEEENS8_IJNS8_IJNS8_IJNS5_ILi128EEESC_EEENS8_IJNS5_ILi16EEES6_EEEEEENS8_IJNS8_IJNS5_ILi64EEESA_NS5_ILi512EEEEEENS8_IJNS5_ILi8192EEENS5_ILi1024EEEEEEEEEEEEEEEENS_10ViewEngineINS_8smem_ptrIPN7cutlass10bfloat16_tEEEEEEEC2ERKSY_RKS15_,($_ZN7cutlass13device_kernelIN5flash19enable_sm80_to_sm89INS1_16FlashAttnBwdSm80INS1_25CollectiveMainloopBwdSm80ILi2ELi2EN4cute5tupleIJNS5_1CILi128EEES8_NS7_ILi64EEEEEENS_10bfloat16_tEfNS_4arch4Sm80ELb0ELb1ELb1ELb0ELb0ELb0ELb0ELb0ELi2ELi4ELi4ELi4ELb0EEENS1_24CollectiveEpilogueBwdGQAISA_fSD_Li256ELb0ELb0EEENS1_19SingleTileSchedulerILb0ELb0ELb0ELi128EEEEEEEEEvNT_6ParamsE$_ZN4cute3eso3ESOILb1ELb0EJNS_14ComposedLayoutINS_7SwizzleILi3ELi3ELi3EEENS_1CILj0EEENS_6LayoutINS_5tupleIJNS5_ILi64EEENS5_ILi128EEEEEENS8_IJNS5_ILi1EEES9_EEEEEEENS_10ViewEngineINS_8smem_ptrIPN7cutlass10bfloat16_tEEEEEEEC2ERKSF_RKSM_ - $_ZN7cutlass13device_kernelIN5flash19enable_sm80_to_sm89INS1_16FlashAttnBwdSm80INS1_25CollectiveMainloopBwdSm80ILi2ELi2EN4cute5tupleIJNS5_1CILi128EEES8_NS7_ILi64EEEEEENS_10bfloat16_tEfNS_4arch4Sm80ELb0ELb1ELb1ELb0ELb0ELb0ELb0ELb0ELi2ELi4ELi4ELi4ELb0EEENS1_24CollectiveEpilogueBwdGQAISA_fSD_Li256ELb0ELb0EEENS1_19SingleTileSchedulerILb0ELb0ELb0ELi128EEEEEEEEEvNT_6ParamsE$_ZN4cute3eso3ESOILb1ELb0EJNS_14ComposedLayoutINS_7SwizzleILi3ELi3ELi3EEENS_1CILi0EEENS_6LayoutINS_5tupleIJNS8_IJNS8_IJNS5_ILi4EEENS5_ILi8EEEEEENS8_IJS9_NS5_ILi1EEEEEEEEENS8_IJNS8_IJNS5_ILi2EEESF_SF_EEENS8_IJSF_SA_EEEEEEEEENS8_IJNS8_IJNS8_IJNS5_ILi128EEESC_EEENS8_IJNS5_ILi16EEES6_EEEEEENS8_IJNS8_IJNS5_ILi64EEESA_NS5_ILi512EEEEEENS8_IJNS5_ILi8192EEENS5_ILi1024EEEEEEEEEEEEEEEENS_10ViewEngineINS_8smem_ptrIPN7cutlass10bfloat16_tEEEEEEEC2ERKSY_RKS15_)
$_ZN7cutlass13device_kernelIN5flash19enable_sm80_to_sm89INS1_16FlashAttnBwdSm80INS1_25CollectiveMainloopBwdSm80ILi2ELi2EN4cute5tupleIJNS5_1CILi128EEES8_NS7_ILi64EEEEEENS_10bfloat16_tEfNS_4arch4Sm80ELb0ELb1ELb1ELb0ELb0ELb0ELb0ELb0ELi2ELi4ELi4ELi4ELb0EEENS1_24CollectiveEpilogueBwdGQAISA_fSD_Li256ELb0ELb0EEENS1_19SingleTileSchedulerILb0ELb0ELb0ELi128EEEEEEEEEvNT_6ParamsE$_ZN4cute3eso3ESOILb1ELb0EJNS_14ComposedLayoutINS_7SwizzleILi3ELi3ELi3EEENS_1CILi0EEENS_6LayoutINS_5tupleIJNS8_IJNS8_IJNS5_ILi4EEENS5_ILi8EEEEEENS8_IJS9_NS5_ILi1EEEEEEEEENS8_IJNS8_IJNS5_ILi2EEESF_SF_EEENS8_IJSF_SA_EEEEEEEEENS8_IJNS8_IJNS8_IJNS5_ILi128EEESC_EEENS8_IJNS5_ILi16EEES6_EEEEEENS8_IJNS8_IJNS5_ILi64EEESA_NS5_ILi512EEEEEENS8_IJNS5_ILi8192EEENS5_ILi1024EEEEEEEEEEEEEEEENS_10ViewEngineINS_8smem_ptrIPN7cutlass10bfloat16_tEEEEEEEC2ERKSY_RKS15_:
[----:B------:R-:W-:Y:S01]  /*6e70*/  IADD3 R4, R25, -c[0x0][0x20], RZ ;  /* 0x8000080019047a10 */ /* 0x000fe20007ffe0ff */
[----:B------:R-:W-:Y:S01]  /*6e80*/  IMAD.MOV.U32 R8, RZ, RZ, R6 ;  /* 0x000000ffff087224 */ /* 0x000fe200078e0006 */
[----:B------:R-:W-:-:S03]  /*6e90*/  MOV R9, 0x0 ;  /* 0x0000000000097802 */ /* 0x000fc60000000f00 */
[----:B------:R1:W-:Y:S01]  /*6ea0*/  STL.64 [R4], R2 ;  /* 0x0000000204007387 */ /* 0x0003e20000100a00 */
[----:B------:R-:W-:Y:S05]  /*6eb0*/  RET.REL.NODEC R8 `(_ZN7cutlass13device_kernelIN5flash19enable_sm80_to_sm89INS1_16FlashAttnBwdSm80INS1_25CollectiveMainloopBwdSm80ILi2ELi2EN4cute5tupleIJNS5_1CILi128EEES8_NS7_ILi64EEEEEENS_10bfloat16_tEfNS_4arch4Sm80ELb0ELb1ELb1ELb0ELb0ELb0ELb0ELb0ELi2ELi4ELi4ELi4ELb0EEENS1_24CollectiveEpilogueBwdGQAISA_fSD_Li256ELb0ELb0EEENS1_19SingleTileSchedulerILb0ELb0ELb0ELi128EEEEEEEEEvNT_6ParamsE) ;  /* 0xffff914008007950 */ /* 0x000fea0003c3ffff */
        .type           $_ZN7cutlass13device_kernelIN5flash19enable_sm80_to_sm89INS1_16FlashAttnBwdSm80INS1_25CollectiveMainloopBwdSm80ILi2ELi2EN4cute5tupleIJNS5_1CILi128EEES8_NS7_ILi64EEEEEENS_10bfloat16_tEfNS_4arch4Sm80ELb0ELb1ELb1ELb0ELb0ELb0ELb0ELb0ELi2ELi4ELi4ELi4ELb0EEENS1_24CollectiveEpilogueBwdGQAISA_fSD_Li256ELb0ELb0EEENS1_19SingleTileSchedulerILb0ELb0ELb0ELi128EEEEEEEEEvNT_6ParamsE$_ZN4cute3eso3ESOILb1ELb0EJNS_14ComposedLayoutINS_7SwizzleILi3ELi3ELi3EEENS_1CILj0EEENS_6LayoutINS_5tupleIJNS5_ILi64EEENS5_ILi128EEEEEENS8_IJNS5_ILi1EEES9_EEEEEEENS_10ViewEngineINS_8smem_ptrIPN7cutlass10bfloat16_tEEEEEEEC2ERKSF_RKSM_,@function
        .size           $_ZN7cutlass13device_kernelIN5flash19enable_sm80_to_sm89INS1_16FlashAttnBwdSm80INS1_25CollectiveMainloopBwdSm80ILi2ELi2EN4cute5tupleIJNS5_1CILi128EEES8_NS7_ILi64EEEEEENS_10bfloat16_tEfNS_4arch4Sm80ELb0ELb1ELb1ELb0ELb0ELb0ELb0ELb0ELi2ELi4ELi4ELi4ELb0EEENS1_24CollectiveEpilogueBwdGQAISA_fSD_Li256ELb0ELb0EEENS1_19SingleTileSchedulerILb0ELb0ELb0ELi128EEEEEEEEEvNT_6ParamsE$_ZN4cute3eso3ESOILb1ELb0EJNS_14ComposedLayoutINS_7SwizzleILi3ELi3ELi3EEENS_1CILj0EEENS_6LayoutINS_5tupleIJNS5_ILi64EEENS5_ILi128EEEEEENS8_IJNS5_ILi1EEES9_EEEEEEENS_10ViewEngineINS_8smem_ptrIPN7cutlass10bfloat16_tEEEEEEEC2ERKSF_RKSM_,($_ZN7cutlass13device_kernelIN5flash19enable_sm80_to_sm89INS1_16FlashAttnBwdSm80INS1_25CollectiveMainloopBwdSm80ILi2ELi2EN4cute5tupleIJNS5_1CILi128EEES8_NS7_ILi64EEEEEENS_10bfloat16_tEfNS_4arch4Sm80ELb0ELb1ELb1ELb0ELb0ELb0ELb0ELb0ELi2ELi4ELi4ELi4ELb0EEENS1_24CollectiveEpilogueBwdGQAISA_fSD_Li256ELb0ELb0EEENS1_19SingleTileSchedulerILb0ELb0ELb0ELi128EEEEEEEEEvNT_6ParamsE$_ZN4cute3eso3ESOILb1ELb0EJNS_14ComposedLayoutINS_7SwizzleILi3ELi3ELi3EEENS_1CILj0EEENS_6LayoutINS_5tupleIJNS8_IJNS5_ILi8EEENS5_ILi16EEEEEENS8_IJNS5_ILi64EEENS5_ILi1EEEEEEEEENS8_IJNS8_IJSC_NS5_ILi512EEEEEENS8_IJSD_NS5_ILi0EEEEEEEEEEEEENS_10ViewEngineINS_8smem_ptrIPN7cutlass10bfloat16_tEEEEEEEC2ERKSM_RKST_ - $_ZN7cutlass13device_kernelIN5flash19enable_sm80_to_sm89INS1_16FlashAttnBwdSm80INS1_25CollectiveMainloopBwdSm80ILi2ELi2EN4cute5tupleIJNS5_1CILi128EEES8_NS7_ILi64EEEEEENS_10bfloat16_tEfNS_4arch4Sm80ELb0ELb1ELb1ELb0ELb0ELb0ELb0ELb0ELi2ELi4ELi4ELi4ELb0EEENS1_24CollectiveEpilogueBwdGQAISA_fSD_Li256ELb0ELb0EEENS1_19SingleTileSchedulerILb0ELb0ELb0ELi128EEEEEEEEEvNT_6ParamsE$_ZN4cute3eso3ESOILb1ELb0EJNS_14ComposedLayoutINS_7SwizzleILi3ELi3ELi3EEENS_1CILj0EEENS_6LayoutINS_5tupleIJNS5_ILi64EEENS5_ILi128EEEEEENS8_IJNS5_ILi1EEES9_EEEEEEENS_10ViewEngineINS_8smem_ptrIPN7cutlass10bfloat16_tEEEEEEEC2ERKSF_RKSM_)
$_ZN7cutlass13device_kernelIN5flash19enable_sm80_to_sm89INS1_16FlashAttnBwdSm80INS1_25CollectiveMainloopBwdSm80ILi2ELi2EN4cute5tupleIJNS5_1CILi128EEES8_NS7_ILi64EEEEEENS_10bfloat16_tEfNS_4arch4Sm80ELb0ELb1ELb1ELb0ELb0ELb0ELb0ELb0ELi2ELi4ELi4ELi4ELb0EEENS1_24CollectiveEpilogueBwdGQAISA_fSD_Li256ELb0ELb0EEENS1_19SingleTileSchedulerILb0ELb0ELb0ELi128EEEEEEEEEvNT_6ParamsE$_ZN4cute3eso3ESOILb1ELb0EJNS_14ComposedLayoutINS_7SwizzleILi3ELi3ELi3EEENS_1CILj0EEENS_6LayoutINS_5tupleIJNS5_ILi64EEENS5_ILi128EEEEEENS8_IJNS5_ILi1EEES9_EEEEEEENS_10ViewEngineINS_8smem_ptrIPN7cutlass10bfloat16_tEEEEEEEC2ERKSF_RKSM_:
[----:B------:R-:W-:Y:S01]  /*6ec0*/  IADD3 R4, R25, -c[0x0][0x20], RZ ;  /* 0x8000080019047a10 */ /* 0x000fe20007ffe0ff */
[----:B------:R-:W-:Y:S01]  /*6ed0*/  IMAD.MOV.U32 R8, RZ, RZ, R6 ;  /* 0x000000ffff087224 */ /* 0x000fe200078e0006 */
[----:B------:R-:W-:-:S03]  /*6ee0*/  MOV R9, 0x0 ;  /* 0x0000000000097802 */ /* 0x000fc60000000f00 */
[----:B------:R1:W-:Y:S01]  /*6ef0*/  STL.64 [R4], R2 ;  /* 0x0000000204007387 */ /* 0x0003e20000100a00 */
[----:B------:R-:W-:Y:S05]  /*6f00*/  RET.REL.NODEC R8 `(_ZN7cutlass13device_kernelIN5flash19enable_sm80_to_sm89INS1_16FlashAttnBwdSm80INS1_25CollectiveMainloopBwdSm80ILi2ELi2EN4cute5tupleIJNS5_1CILi128EEES8_NS7_ILi64EEEEEENS_10bfloat16_tEfNS_4arch4Sm80ELb0ELb1ELb1ELb0ELb0ELb0ELb0ELb0ELi2ELi4ELi4ELi4ELb0EEENS1_24CollectiveEpilogueBwdGQAISA_fSD_Li256ELb0ELb0EEENS1_19SingleTileSchedulerILb0ELb0ELb0ELi128EEEEEEEEEvNT_6ParamsE) ;  /* 0xffff90f008007950 */ /* 0x000fea0003c3ffff */
        .type           $_ZN7cutlass13device_kernelIN5flash19enable_sm80_to_sm89INS1_16FlashAttnBwdSm80INS1_25CollectiveMainloopBwdSm80ILi2ELi2EN4cute5tupleIJNS5_1CILi128EEES8_NS7_ILi64EEEEEENS_10bfloat16_tEfNS_4arch4Sm80ELb0ELb1ELb1ELb0ELb0ELb0ELb0ELb0ELi2ELi4ELi4ELi4ELb0EEENS1_24CollectiveEpilogueBwdGQAISA_fSD_Li256ELb0ELb0EEENS1_19SingleTileSchedulerILb0ELb0ELb0ELi128EEEEEEEEEvNT_6ParamsE$_ZN4cute3eso3ESOILb1ELb0EJNS_14ComposedLayoutINS_7SwizzleILi3ELi3ELi3EEENS_1CILj0EEENS_6LayoutINS_5tupleIJNS8_IJNS5_ILi8EEENS5_ILi16EEEEEENS8_IJNS5_ILi64EEENS5_ILi1EEEEEEEEENS8_IJNS8_IJSC_NS5_ILi512EEEEEENS8_IJSD_NS5_ILi0EEEEEEEEEEEEENS_10ViewEngineINS_8smem_ptrIPN7cutlass10bfloat16_tEEEEEEEC2ERKSM_RKST_,@function
        .size           $_ZN7cutlass13device_kernelIN5flash19enable_sm80_to_sm89INS1_16FlashAttnBwdSm80INS1_25CollectiveMainloopBwdSm80ILi2ELi2EN4cute5tupleIJNS5_1CILi128EEES8_NS7_ILi64EEEEEENS_10bfloat16_tEfNS_4arch4Sm80ELb0ELb1ELb1ELb0ELb0ELb0ELb0ELb0ELi2ELi4ELi4ELi4ELb0EEENS1_24CollectiveEpilogueBwdGQAISA_fSD_Li256ELb0ELb0EEENS1_19SingleTileSchedulerILb0ELb0ELb0ELi128EEEEEEEEEvNT_6ParamsE$_ZN4cute3eso3ESOILb1ELb0EJNS_14ComposedLayoutINS_7SwizzleILi3ELi3ELi3EEENS_1CILj0EEENS_6LayoutINS_5tupleIJNS8_IJNS5_ILi8EEENS5_ILi16EEEEEENS8_IJNS5_ILi64EEENS5_ILi1EEEEEEEEENS8_IJNS8_IJSC_NS5_ILi512EEEEEENS8_IJSD_NS5_ILi0EEEEEEEEEEEEENS_10ViewEngineINS_8smem_ptrIPN7cutlass10bfloat16_tEEEEEEEC2ERKSM_RKST_,($_ZN7cutlass13device_kernelIN5flash19enable_sm80_to_sm89INS1_16FlashAttnBwdSm80INS1_25CollectiveMainloopBwdSm80ILi2ELi2EN4cute5tupleIJNS5_1CILi128EEES8_NS7_ILi64EEEEEENS_10bfloat16_tEfNS_4arch4Sm80ELb0ELb1ELb1ELb0ELb0ELb0ELb0ELb0ELi2ELi4ELi4ELi4ELb0EEENS1_24CollectiveEpilogueBwdGQAISA_fSD_Li256ELb0ELb0EEENS1_19SingleTileSchedulerILb0ELb0ELb0ELi128EEEEEEEEEvNT_6ParamsE$_ZN4cute3eso3ESOILb1ELb0EJNS_14ComposedLayoutINS_7SwizzleILi3ELi3ELi3EEENS_1CILj0EEENS_6LayoutINS_5tupleIJNS8_IJNS8_IJNS5_ILi4EEENS5_ILi8EEEEEENS8_IJNS5_ILi2EEENS5_ILi1EEEEEEEEENS8_IJNS8_IJSC_SC_EEESB_EEEEEENS8_IJNS8_IJNS8_IJNS5_ILi128EEESD_EEENS8_IJSA_NS5_ILi0EEEEEEEEENS8_IJNS8_IJNS5_ILi64EEENS5_ILi512EEEEEENS8_IJNS5_ILi16EEENS5_ILi1024EEEEEEEEEEEEEEEENS_10ViewEngineINS_8smem_ptrIPN7cutlass10bfloat16_tEEEEEEEC2ERKSX_RKS14_ - $_ZN7cutlass13device_kernelIN5flash19enable_sm80_to_sm89INS1_16FlashAttnBwdSm80INS1_25CollectiveMainloopBwdSm80ILi2ELi2EN4cute5tupleIJNS5_1CILi128EEES8_NS7_ILi64EEEEEENS_10bfloat16_tEfNS_4arch4Sm80ELb0ELb1ELb1ELb0ELb0ELb0ELb0ELb0ELi2ELi4ELi4ELi4ELb0EEENS1_24CollectiveEpilogueBwdGQAISA_fSD_Li256ELb0ELb0EEENS1_19SingleTileSchedulerILb0ELb0ELb0ELi128EEEEEEEEEvNT_6ParamsE$_ZN4cute3eso3ESOILb1ELb0EJNS_14ComposedLayoutINS_7SwizzleILi3ELi3ELi3EEENS_1CILj0EEENS_6LayoutINS_5tupleIJNS8_IJNS5_ILi8EEENS5_ILi16EEEEEENS8_IJNS5_ILi64EEENS5_ILi1EEEEEEEEENS8_IJNS8_IJSC_NS5_ILi512EEEEEENS8_IJSD_NS5_ILi0EEEEEEEEEEEEENS_10ViewEngineINS_8smem_ptrIPN7cutlass10bfloat16_tEEEEEEEC2ERKSM_RKST_)
$_ZN7cutlass13device_kernelIN5flash19enable_sm80_to_sm89INS1_16FlashAttnBwdSm80INS1_25CollectiveMainloopBwdSm80ILi2ELi2EN4cute5tupleIJNS5_1CILi128EEES8_NS7_ILi64EEEEEENS_10bfloat16_tEfNS_4arch4Sm80ELb0ELb1ELb1ELb0ELb0ELb0ELb0ELb0ELi2ELi4ELi4ELi4ELb0EEENS1_24CollectiveEpilogueBwdGQAISA_fSD_Li256ELb0ELb0EEENS1_19SingleTileSchedulerILb0ELb0ELb0ELi128EEEEEEEEEvNT_6ParamsE$_ZN4cute3eso3ESOILb1ELb0EJNS_14ComposedLayoutINS_7SwizzleILi3ELi3ELi3EEENS_1CILj0EEENS_6LayoutINS_5tupleIJNS8_IJNS5_ILi8EEENS5_ILi16EEEEEENS8_IJNS5_ILi64EEENS5_ILi1EEEEEEEEENS8_IJNS8_IJSC_NS5_ILi512EEEEEENS8_IJSD_NS5_ILi0EEEEEEEEEEEEENS_10ViewEngineINS_8smem_ptrIPN7cutlass10bfloat16_tEEEEEEEC2ERKSM_RKST_:
[----:B------:R-:W-:Y:S01]  /*6f10*/  IADD3 R4, R25, -c[0x0][0x20], RZ ;  /* 0x8000080019047a10 */ /* 0x000fe20007ffe0ff */
[----:B------:R-:W-:Y:S01]  /*6f20*/  IMAD.MOV.U32 R8, RZ, RZ, R6 ;  /* 0x000000ffff087224 */ /* 0x000fe200078e0006 */
[----:B------:R-:W-:-:S03]  /*6f30*/  MOV R9, 0x0 ;  /* 0x0000000000097802 */ /* 0x000fc60000000f00 */
[----:B------:R1:W-:Y:S01]  /*6f40*/  STL.64 [R4], R2 ;  /* 0x0000000204007387 */ /* 0x0003e20000100a00 */
[----:B------:R-:W-:Y:S05]  /*6f50*/  RET.REL.NODEC R8 `(_ZN7cutlass13device_kernelIN5flash19enable_sm80_to_sm89INS1_16FlashAttnBwdSm80INS1_25CollectiveMainloopBwdSm80ILi2ELi2EN4cute5tupleIJNS5_1CILi128EEES8_NS7_ILi64EEEEEENS_10bfloat16_tEfNS_4arch4Sm80ELb0ELb1ELb1ELb0ELb0ELb0ELb0ELb0ELi2ELi4ELi4ELi4ELb0EEENS1_24CollectiveEpilogueBwdGQAISA_fSD_Li256ELb0ELb0EEENS1_19SingleTileSchedulerILb0ELb0ELb0ELi128EEEEEEEEEvNT_6ParamsE) ;  /* 0xffff90a008007950 */ /* 0x000fea0003c3ffff */
        .type           $_ZN7cutlass13device_kernelIN5flash19enable_sm80_to_sm89INS1_16FlashAttnBwdSm80INS1_25CollectiveMainloopBwdSm80ILi2ELi2EN4cute5tupleIJNS5_1CILi128EEES8_NS7_ILi64EEEEEENS_10bfloat16_tEfNS_4arch4Sm80ELb0ELb1ELb1ELb0ELb0ELb0ELb0ELb0ELi2ELi4ELi4ELi4ELb0EEENS1_24CollectiveEpilogueBwdGQAISA_fSD_Li256ELb0ELb0EEENS1_19SingleTileSchedulerILb0ELb0ELb0ELi128EEEEEEEEEvNT_6ParamsE$_ZN4cute3eso3ESOILb1ELb0EJNS_14ComposedLayoutINS_7SwizzleILi3ELi3ELi3EEENS_1CILj0EEENS_6LayoutINS_5tupleIJNS8_IJNS8_IJNS5_ILi4EEENS5_ILi8EEEEEENS8_IJNS5_ILi2EEENS5_ILi1EEEEEEEEENS8_IJNS8_IJSC_SC_EEESB_EEEEEENS8_IJNS8_IJNS8_IJNS5_ILi128EEESD_EEENS8_IJSA_NS5_ILi0EEEEEEEEENS8_IJNS8_IJNS5_ILi64EEENS5_ILi512EEEEEENS8_IJNS5_ILi16EEENS5_ILi1024EEEEEEEEEEEEEEEENS_10ViewEngineINS_8smem_ptrIPN7cutlass10bfloat16_tEEEEEEEC2ERKSX_RKS14_,@function
        .size           $_ZN7cutlass13device_kernelIN5flash19enable_sm80_to_sm89INS1_16FlashAttnBwdSm80INS1_25CollectiveMainloopBwdSm80ILi2ELi2EN4cute5tupleIJNS5_1CILi128EEES8_NS7_ILi64EEEEEENS_10bfloat16_tEfNS_4arch4Sm80ELb0ELb1ELb1ELb0ELb0ELb0ELb0ELb0ELi2ELi4ELi4ELi4ELb0EEENS1_24CollectiveEpilogueBwdGQAISA_fSD_Li256ELb0ELb0EEENS1_19SingleTileSchedulerILb0ELb0ELb0ELi128EEEEEEEEEvNT_6ParamsE$_ZN4cute3eso3ESOILb1ELb0EJNS_14ComposedLayoutINS_7SwizzleILi3ELi3ELi3EEENS_1CILj0EEENS_6LayoutINS_5tupleIJNS8_IJNS8_IJNS5_ILi4EEENS5_ILi8EEEEEENS8_IJNS5_ILi2EEENS5_ILi1EEEEEEEEENS8_IJNS8_IJSC_SC_EEESB_EEEEEENS8_IJNS8_IJNS8_IJNS5_ILi128EEESD_EEENS8_IJSA_NS5_ILi0EEEEEEEEENS8_IJNS8_IJNS5_ILi64EEENS5_ILi512EEEEEENS8_IJNS5_ILi16EEENS5_ILi1024EEEEEEEEEEEEEEEENS_10ViewEngineINS_8smem_ptrIPN7cutlass10bfloat16_tEEEEEEEC2ERKSX_RKS14_,($_ZN7cutlass13device_kernelIN5flash19enable_sm80_to_sm89INS1_16FlashAttnBwdSm80INS1_25CollectiveMainloopBwdSm80ILi2ELi2EN4cute5tupleIJNS5_1CILi128EEES8_NS7_ILi64EEEEEENS_10bfloat16_tEfNS_4arch4Sm80ELb0ELb1ELb1ELb0ELb0ELb0ELb0ELb0ELi2ELi4ELi4ELi4ELb0EEENS1_24CollectiveEpilogueBwdGQAISA_fSD_Li256ELb0ELb0EEENS1_19SingleTileSchedulerILb0ELb0ELb0ELi128EEEEEEEEEvNT_6ParamsE$_ZN4cute3eso3ESOILb1ELb0EJNS_14ComposedLayoutINS_7SwizzleILi3ELi3ELi3EEENS_1CILj0EEENS_6LayoutINS_5tupleIJNS8_IJNS8_IJNS5_ILi4EEENS5_ILi8EEEEEENS8_IJS9_NS5_ILi1EEEEEEEEENS8_IJNS8_IJNS5_ILi2EEESF_SF_EEENS8_IJSF_S9_EEEEEEEEENS8_IJNS8_IJNS8_IJSF_NS5_ILi64EEEEEENS8_IJNS5_ILi1024EEENS5_ILi0EEEEEEEEENS8_IJNS8_IJSC_NS5_ILi512EEESA_EEENS8_IJNS5_ILi4096EEENS5_ILi16EEEEEEEEEEEEEEEENS_10ViewEngineINS_8smem_ptrIPN7cutlass10bfloat16_tEEEEEEEC2ERKSY_RKS15_ - $_ZN7cutlass13device_kernelIN5flash19enable_sm80_to_sm89INS1_16FlashAttnBwdSm80INS1_25CollectiveMainloopBwdSm80ILi2ELi2EN4cute5tupleIJNS5_1CILi128EEES8_NS7_ILi64EEEEEENS_10bfloat16_tEfNS_4arch4Sm80ELb0ELb1ELb1ELb0ELb0ELb0ELb0ELb0ELi2ELi4ELi4ELi4ELb0EEENS1_24CollectiveEpilogueBwdGQAISA_fSD_Li256ELb0ELb0EEENS1_19SingleTileSchedulerILb0ELb0ELb0ELi128EEEEEEEEEvNT_6ParamsE$_ZN4cute3eso3ESOILb1ELb0EJNS_14ComposedLayoutINS_7SwizzleILi3ELi3ELi3EEENS_1CILj0EEENS_6LayoutINS_5tupleIJNS8_IJNS8_IJNS5_ILi4EEENS5_ILi8EEEEEENS8_IJNS5_ILi2EEENS5_ILi1EEEEEEEEENS8_IJNS8_IJSC_SC_EEESB_EEEEEENS8_IJNS8_IJNS8_IJNS5_ILi128EEESD_EEENS8_IJSA_NS5_ILi0EEEEEEEEENS8_IJNS8_IJNS5_ILi64EEENS5_ILi512EEEEEENS8_IJNS5_ILi16EEENS5_ILi1024EEEEEEEEEEEEEEEENS_10ViewEngineINS_8smem_ptrIPN7cutlass10bfloat16_tEEEEEEEC2ERKSX_RKS14_)
$_ZN7cutlass13device_kernelIN5flash19enable_sm80_to_sm89INS1_16FlashAttnBwdSm80INS1_25CollectiveMainloopBwdSm80ILi2ELi2EN4cute5tupleIJNS5_1CILi128EEES8_NS7_ILi64EEEEEENS_10bfloat16_tEfNS_4arch4Sm80ELb0ELb1ELb1ELb0ELb0ELb0ELb0ELb0ELi2ELi4ELi4ELi4ELb0EEENS1_24CollectiveEpilogueBwdGQAISA_fSD_Li256ELb0ELb0EEENS1_19SingleTileSchedulerILb0ELb0ELb0ELi128EEEEEEEEEvNT_6ParamsE$_ZN4cute3eso3ESOILb1ELb0EJNS_14ComposedLayoutINS_7SwizzleILi3ELi3ELi3EEENS_1CILj0EEENS_6LayoutINS_5tupleIJNS8_IJNS8_IJNS5_ILi4EEENS5_ILi8EEEEEENS8_IJNS5_ILi2EEENS5_ILi1EEEEEEEEENS8_IJNS8_IJSC_SC_EEESB_EEEEEENS8_IJNS8_IJNS8_IJNS5_ILi128EEESD_EEENS8_IJSA_NS5_ILi0EEEEEEEEENS8_IJNS8_IJNS5_ILi64EEENS5_ILi512EEEEEENS8_IJNS5_ILi16EEENS5_ILi1024EEEEEEEEEEEEEEEENS_10ViewEngineINS_8smem_ptrIPN7cutlass10bfloat16_tEEEEEEEC2ERKSX_RKS14_:
[----:B------:R-:W-:Y:S01]  /*6f60*/  IADD3 R4, R25, -c[0x0][0x20], RZ ;  /* 0x8000080019047a10 */ /* 0x000fe20007ffe0ff */
[----:B------:R-:W-:Y:S01]  /*6f70*/  IMAD.MOV.U32 R8, RZ, RZ, R6 ;  /* 0x000000ffff087224 */ /* 0x000fe200078e0006 */
[----:B------:R-:W-:-:S03]  /*6f80*/  MOV R9, 0x0 ;  /* 0x0000000000097802 */ /* 0x000fc60000000f00 */
[----:B------:R1:W-:Y:S01]  /*6f90*/  STL.64 [R4], R2 ;  /* 0x0000000204007387 */ /* 0x0003e20000100a00 */
[----:B------:R-:W-:Y:S05]  /*6fa0*/  RET.REL.NODEC R8 `(_ZN7cutlass13device_kernelIN5flash19enable_sm80_to_sm89INS1_16FlashAttnBwdSm80INS1_25CollectiveMainloopBwdSm80ILi2ELi2EN4cute5tupleIJNS5_1CILi128EEES8_NS7_ILi64EEEEEENS_10bfloat16_tEfNS_4arch4Sm80ELb0ELb1ELb1ELb0ELb0ELb0ELb0ELb0ELi2ELi4ELi4ELi4ELb0EEENS1_24CollectiveEpilogueBwdGQAISA_fSD_Li256ELb0ELb0EEENS1_19SingleTileSchedulerILb0ELb0ELb0ELi128EEEEEEEEEvNT_6ParamsE) ;  /* 0xffff905008007950 */ /* 0x000fea0003c3ffff */
        .type           $_ZN7cutlass13device_kernelIN5flash19enable_sm80_to_sm89INS1_16FlashAttnBwdSm80INS1_25CollectiveMainloopBwdSm80ILi2ELi2EN4cute5tupleIJNS5_1CILi128EEES8_NS7_ILi64EEEEEENS_10bfloat16_tEfNS_4arch4Sm80ELb0ELb1ELb1ELb0ELb0ELb0ELb0ELb0ELi2ELi4ELi4ELi4ELb0EEENS1_24CollectiveEpilogueBwdGQAISA_fSD_Li256ELb0ELb0EEENS1_19SingleTileSchedulerILb0ELb0ELb0ELi128EEEEEEEEEvNT_6ParamsE$_ZN4cute3eso3ESOILb1ELb0EJNS_14ComposedLayoutINS_7SwizzleILi3ELi3ELi3EEENS_1CILj0EEENS_6LayoutINS_5tupleIJNS8_IJNS8_IJNS5_ILi4EEENS5_ILi8EEEEEENS8_IJS9_NS5_ILi1EEEEEEEEENS8_IJNS8_IJNS5_ILi2EEESF_SF_EEENS8_IJSF_S9_EEEEEEEEENS8_IJNS8_IJNS8_IJSF_NS5_ILi64EEEEEENS8_IJNS5_ILi1024EEENS5_ILi0EEEEEEEEENS8_IJNS8_IJSC_NS5_ILi512EEESA_EEENS8_IJNS5_ILi4096EEENS5_ILi16EEEEEEEEEEEEEEEENS_10ViewEngineINS_8smem_ptrIPN7cutlass10bfloat16_tEEEEEEEC2ERKSY_RKS15_,@function
        .size           $_ZN7cutlass13device_kernelIN5flash19enable_sm80_to_sm89INS1_16FlashAttnBwdSm80INS1_25CollectiveMainloopBwdSm80ILi2ELi2EN4cute5tupleIJNS5_1CILi128EEES8_NS7_ILi64EEEEEENS_10bfloat16_tEfNS_4arch4Sm80ELb0ELb1ELb1ELb0ELb0ELb0ELb0ELb0ELi2ELi4ELi4ELi4ELb0EEENS1_24CollectiveEpilogueBwdGQAISA_fSD_Li256ELb0ELb0EEENS1_19SingleTileSchedulerILb0ELb0ELb0ELi128EEEEEEEEEvNT_6ParamsE$_ZN4cute3eso3ESOILb1ELb0EJNS_14ComposedLayoutINS_7SwizzleILi3ELi3ELi3EEENS_1CILj0EEENS_6LayoutINS_5tupleIJNS8_IJNS8_IJNS5_ILi4EEENS5_ILi8EEEEEENS8_IJS9_NS5_ILi1EEEEEEEEENS8_IJNS8_IJNS5_ILi2EEESF_SF_EEENS8_IJSF_S9_EEEEEEEEENS8_IJNS8_IJNS8_IJSF_NS5_ILi64EEEEEENS8_IJNS5_ILi1024EEENS5_ILi0EEEEEEEEENS8_IJNS8_IJSC_NS5_ILi512EEESA_EEENS8_IJNS5_ILi4096EEENS5_ILi16EEEEEEEEEEEEEEEENS_10ViewEngineINS_8smem_ptrIPN7cutlass10bfloat16_tEEEEEEEC2ERKSY_RKS15_,($_ZN7cutlass13device_kernelIN5flash19enable_sm80_to_sm89INS1_16FlashAttnBwdSm80INS1_25CollectiveMainloopBwdSm80ILi2ELi2EN4cute5tupleIJNS5_1CILi128EEES8_NS7_ILi64EEEEEENS_10bfloat16_tEfNS_4arch4Sm80ELb0ELb1ELb1ELb0ELb0ELb0ELb0ELb0ELi2ELi4ELi4ELi4ELb0EEENS1_24CollectiveEpilogueBwdGQAISA_fSD_Li256ELb0ELb0EEENS1_19SingleTileSchedulerILb0ELb0ELb0ELi128EEEEEEEEEvNT_6ParamsE$_ZN4cute3eso3ESOILb1ELb0EJNS_1CILi0EEENS2_ILi1EEENS2_ILi512EEEiEEC2ERKS3_RKS4_RKS5_RKi - $_ZN7cutlass13device_kernelIN5flash19enable_sm80_to_sm89INS1_16FlashAttnBwdSm80INS1_25CollectiveMainloopBwdSm80ILi2ELi2EN4cute5tupleIJNS5_1CILi128EEES8_NS7_ILi64EEEEEENS_10bfloat16_tEfNS_4arch4Sm80ELb0ELb1ELb1ELb0ELb0ELb0ELb0ELb0ELi2ELi4ELi4ELi4ELb0EEENS1_24CollectiveEpilogueBwdGQAISA_fSD_Li256ELb0ELb0EEENS1_19SingleTileSchedulerILb0ELb0ELb0ELi128EEEEEEEEEvNT_6ParamsE$_ZN4cute3eso3ESOILb1ELb0EJNS_14ComposedLayoutINS_7SwizzleILi3ELi3ELi3EEENS_1CILj0EEENS_6LayoutINS_5tupleIJNS8_IJNS8_IJNS5_ILi4EEENS5_ILi8EEEEEENS8_IJS9_NS5_ILi1EEEEEEEEENS8_IJNS8_IJNS5_ILi2EEESF_SF_EEENS8_IJSF_S9_EEEEEEEEENS8_IJNS8_IJNS8_IJSF_NS5_ILi64EEEEEENS8_IJNS5_ILi1024EEENS5_ILi0EEEEEEEEENS8_IJNS8_IJSC_NS5_ILi512EEESA_EEENS8_IJNS5_ILi4096EEENS5_ILi16EEEEEEEEEEEEEEEENS_10ViewEngineINS_8smem_ptrIPN7cutlass10bfloat16_tEEEEEEEC2ERKSY_RKS15_)
$_ZN7cutlass13device_kernelIN5flash19enable_sm80_to_sm89INS1_16FlashAttnBwdSm80INS1_25CollectiveMainloopBwdSm80ILi2ELi2EN4cute5tupleIJNS5_1CILi128EEES8_NS7_ILi64EEEEEENS_10bfloat16_tEfNS_4arch4Sm80ELb0ELb1ELb1ELb0ELb0ELb0ELb0ELb0ELi2ELi4ELi4ELi4ELb0EEENS1_24CollectiveEpilogueBwdGQAISA_fSD_Li256ELb0ELb0EEENS1_19SingleTileSchedulerILb0ELb0ELb0ELi128EEEEEEEEEvNT_6ParamsE$_ZN4cute3eso3ESOILb1ELb0EJNS_14ComposedLayoutINS_7SwizzleILi3ELi3ELi3EEENS_1CILj0EEENS_6LayoutINS_5tupleIJNS8_IJNS8_IJNS5_ILi4EEENS5_ILi8EEEEEENS8_IJS9_NS5_ILi1EEEEEEEEENS8_IJNS8_IJNS5_ILi2EEESF_SF_EEENS8_IJSF_S9_EEEEEEEEENS8_IJNS8_IJNS8_IJSF_NS5_ILi64EEEEEENS8_IJNS5_ILi1024EEENS5_ILi0EEEEEEEEENS8_IJNS8_IJSC_NS5_ILi512EEESA_EEENS8_IJNS5_ILi4096EEENS5_ILi16EEEEEEEEEEEEEEEENS_10ViewEngineINS_8smem_ptrIPN7cutlass10bfloat16_tEEEEEEEC2ERKSY_RKS15_:
[----:B------:R-:W-:Y:S01]  /*6fb0*/  IADD3 R4, R25, -c[0x0][0x20], RZ ;  /* 0x8000080019047a10 */ /* 0x000fe20007ffe0ff */
[----:B------:R-:W-:Y:S01]  /*6fc0*/  IMAD.MOV.U32 R8, RZ, RZ, R6 ;  /* 0x000000ffff087224 */ /* 0x000fe200078e0006 */
[----:B------:R-:W-:-:S03]  /*6fd0*/  MOV R9, 0x0 ;  /* 0x0000000000097802 */ /* 0x000fc60000000f00 */
[----:B------:R1:W-:Y:S01]  /*6fe0*/  STL.64 [R4], R2 ;  /* 0x0000000204007387 */ /* 0x0003e20000100a00 */
[----:B------:R-:W-:Y:S05]  /*6ff0*/  RET.REL.NODEC R8 `(_ZN7cutlass13device_kernelIN5flash19enable_sm80_to_sm89INS1_16FlashAttnBwdSm80INS1_25CollectiveMainloopBwdSm80ILi2ELi2EN4cute5tupleIJNS5_1CILi128EEES8_NS7_ILi64EEEEEENS_10bfloat16_tEfNS_4arch4Sm80ELb0ELb1ELb1ELb0ELb0ELb0ELb0ELb0ELi2ELi4ELi4ELi4ELb0EEENS1_24CollectiveEpilogueBwdGQAISA_fSD_Li256ELb0ELb0EEENS1_19SingleTileSchedulerILb0ELb0ELb0ELi128EEEEEEEEEvNT_6ParamsE) ;  /* 0xffff900008007950 */ /* 0x000fea0003c3ffff */
        .type           $_ZN7cutlass13device_kernelIN5flash19enable_sm80_to_sm89INS1_16FlashAttnBwdSm80INS1_25CollectiveMainloopBwdSm80ILi2ELi2EN4cute5tupleIJNS5_1CILi128EEES8_NS7_ILi64EEEEEENS_10bfloat16_tEfNS_4arch4Sm80ELb0ELb1ELb1ELb0ELb0ELb0ELb0ELb0ELi2ELi4ELi4ELi4ELb0EEENS1_24CollectiveEpilogueBwdGQAISA_fSD_Li256ELb0ELb0EEENS1_19SingleTileSchedulerILb0ELb0ELb0ELi128EEEEEEEEEvNT_6ParamsE$_ZN4cute3eso3ESOILb1ELb0EJNS_1CILi0EEENS2_ILi1EEENS2_ILi512EEEiEEC2ERKS3_RKS4_RKS5_RKi,@function
        .size           $_ZN7cutlass13device_kernelIN5flash19enable_sm80_to_sm89INS1_16FlashAttnBwdSm80INS1_25CollectiveMainloopBwdSm80ILi2ELi2EN4cute5tupleIJNS5_1CILi128EEES8_NS7_ILi64EEEEEENS_10bfloat16_tEfNS_4arch4Sm80ELb0ELb1ELb1ELb0ELb0ELb0ELb0ELb0ELi2ELi4ELi4ELi4ELb0EEENS1_24CollectiveEpilogueBwdGQAISA_fSD_Li256ELb0ELb0EEENS1_19SingleTileSchedulerILb0ELb0ELb0ELi128EEEEEEEEEvNT_6ParamsE$_ZN4cute3eso3ESOILb1ELb0EJNS_1CILi0EEENS2_ILi1EEENS2_ILi512EEEiEEC2ERKS3_RKS4_RKS5_RKi,($_ZN7cutlass13device_kernelIN5flash19enable_sm80_to_sm89INS1_16FlashAttnBwdSm80INS1_25CollectiveMainloopBwdSm80ILi2ELi2EN4cute5tupleIJNS5_1CILi128EEES8_NS7_ILi64EEEEEENS_10bfloat16_tEfNS_4arch4Sm80ELb0ELb1ELb1ELb0ELb0ELb0ELb0ELb0ELi2ELi4ELi4ELi4ELb0EEENS1_24CollectiveEpilogueBwdGQAISA_fSD_Li256ELb0ELb0EEENS1_19SingleTileSchedulerILb0ELb0ELb0ELi128EEEEEEEEEvNT_6ParamsE$_ZN4cute3eso3ESOILb1ELb0EJNS_1CILi0EEENS2_ILi1EEENS2_ILi512EEEiNS2_ILi4096EEEiNS2_ILi8192EEEEEC2ERKS3_RKS4_RKS5_RKiRKS6_SG_RKS7_ - $_ZN7cutlass13device_kernelIN5flash19enable_sm80_to_sm89INS1_16FlashAttnBwdSm80INS1_25CollectiveMainloopBwdSm80ILi2ELi2EN4cute5tupleIJNS5_1CILi128EEES8_NS7_ILi64EEEEEENS_10bfloat16_tEfNS_4arch4Sm80ELb0ELb1ELb1ELb0ELb0ELb0ELb0ELb0ELi2ELi4ELi4ELi4ELb0EEENS1_24CollectiveEpilogueBwdGQAISA_fSD_Li256ELb0ELb0EEENS1_19SingleTileSchedulerILb0ELb0ELb0ELi128EEEEEEEEEvNT_6ParamsE$_ZN4cute3eso3ESOILb1ELb0EJNS_1CILi0EEENS2_ILi1EEENS2_ILi512EEEiEEC2ERKS3_RKS4_RKS5_RKi)
$_ZN7cutlass13device_kernelIN5flash19enable_sm80_to_sm89INS1_16FlashAttnBwdSm80INS1_25CollectiveMainloopBwdSm80ILi2ELi2EN4cute5tupleIJNS5_1CILi128EEES8_NS7_ILi64EEEEEENS_10bfloat16_tEfNS_4arch4Sm80ELb0ELb1ELb1ELb0ELb0ELb0ELb0ELb0ELi2ELi4ELi4ELi4ELb0EEENS1_24CollectiveEpilogueBwdGQAISA_fSD_Li256ELb0ELb0EEENS1_19SingleTileSchedulerILb0ELb0ELb0ELi128EEEEEEEEEvNT_6ParamsE$_ZN4cute3eso3ESOILb1ELb0EJNS_1CILi0EEENS2_ILi1EEENS2_ILi512EEEiEEC2ERKS3_RKS4_RKS5_RKi:
[----:B------:R-:W-:Y:S02]  /*7000*/  IADD3 R2, R2, -c[0x0][0x20], RZ ;  /* 0x8000080002027a10 */ /* 0x000fe40007ffe0ff */
[----:B------:R-:W-:-:S03]  /*7010*/  MOV R9, 0x0 ;  /* 0x0000000000097802 */ /* 0x000fc60000000f00 */
[----:B------:R1:W-:Y:S01]  /*7020*/  STL [R2], R3 ;  /* 0x0000000302007387 */ /* 0x0003e20000100800 */
[----:B------:R-:W-:Y:S05]  /*7030*/  RET.REL.NODEC R8 `(_ZN7cutlass13device_kernelIN5flash19enable_sm80_to_sm89INS1_16FlashAttnBwdSm80INS1_25CollectiveMainloopBwdSm80ILi2ELi2EN4cute5tupleIJNS5_1CILi128EEES8_NS7_ILi64EEEEEENS_10bfloat16_tEfNS_4arch4Sm80ELb0ELb1ELb1ELb0ELb0ELb0ELb0ELb0ELi2ELi4ELi4ELi4ELb0EEENS1_24CollectiveEpilogueBwdGQAISA_fSD_Li256ELb0ELb0EEENS1_19SingleTileSchedulerILb0ELb0ELb0ELi128EEEEEEEEEvNT_6ParamsE) ;  /* 0xffff8fc008007950 */ /* 0x000fea0003c3ffff */
        .type           $_ZN7cutlass13device_kernelIN5flash19enable_sm80_to_sm89INS1_16FlashAttnBwdSm80INS1_25CollectiveMainloopBwdSm80ILi2ELi2EN4cute5tupleIJNS5_1CILi128EEES8_NS7_ILi64EEEEEENS_10bfloat16_tEfNS_4arch4Sm80ELb0ELb1ELb1ELb0ELb0ELb0ELb0ELb0ELi2ELi4ELi4ELi4ELb0EEENS1_24CollectiveEpilogueBwdGQAISA_fSD_Li256ELb0ELb0EEENS1_19SingleTileSchedulerILb0ELb0ELb0ELi128EEEEEEEEEvNT_6ParamsE$_ZN4cute3eso3ESOILb1ELb0EJNS_1CILi0EEENS2_ILi1EEENS2_ILi512EEEiNS2_ILi4096EEEiNS2_ILi8192EEEEEC2ERKS3_RKS4_RKS5_RKiRKS6_SG_RKS7_,@function
        .size           $_ZN7cutlass13device_kernelIN5flash19enable_sm80_to_sm89INS1_16FlashAttnBwdSm80INS1_25CollectiveMainloopBwdSm80ILi2ELi2EN4cute5tupleIJNS5_1CILi128EEES8_NS7_ILi64EEEEEENS_10bfloat16_tEfNS_4arch4Sm80ELb0ELb1ELb1ELb0ELb0ELb0ELb0ELb0ELi2ELi4ELi4ELi4ELb0EEENS1_24CollectiveEpilogueBwdGQAISA_fSD_Li256ELb0ELb0EEENS1_19SingleTileSchedulerILb0ELb0ELb0ELi128EEEEEEEEEvNT_6ParamsE$_ZN4cute3eso3ESOILb1ELb0EJNS_1CILi0EEENS2_ILi1EEENS2_ILi512EEEiNS2_ILi4096EEEiNS2_ILi8192EEEEEC2ERKS3_RKS4_RKS5_RKiRKS6_SG_RKS7_,($_ZN7cutlass13device_kernelIN5flash19enable_sm80_to_sm89INS1_16FlashAttnBwdSm80INS1_25CollectiveMainloopBwdSm80ILi2ELi2EN4cute5tupleIJNS5_1CILi128EEES8_NS7_ILi64EEEEEENS_10bfloat16_tEfNS_4arch4Sm80ELb0ELb1ELb1ELb0ELb0ELb0ELb0ELb0ELi2ELi4ELi4ELi4ELb0EEENS1_24CollectiveEpilogueBwdGQAISA_fSD_Li256ELb0ELb0EEENS1_19SingleTileSchedulerILb0ELb0ELb0ELi128EEEEEEEEEvNT_6ParamsE$_ZN4cute3eso3ESOILb1ELb0EJNS_1CILi0EEENS_5tupleIJNS2_ILi1EEENS2_ILi256EEEiEEEEEC2ERKS3_RKS7_ - $_ZN7cutlass13device_kernelIN5flash19enable_sm80_to_sm89INS1_16FlashAttnBwdSm80INS1_25CollectiveMainloopBwdSm80ILi2ELi2EN4cute5tupleIJNS5_1CILi128EEES8_NS7_ILi64EEEEEENS_10bfloat16_tEfNS_4arch4Sm80ELb0ELb1ELb1ELb0ELb0ELb0ELb0ELb0ELi2ELi4ELi4ELi4ELb0EEENS1_24CollectiveEpilogueBwdGQAISA_fSD_Li256ELb0ELb0EEENS1_19SingleTileSchedulerILb0ELb0ELb0ELi128EEEEEEEEEvNT_6ParamsE$_ZN4cute3eso3ESOILb1ELb0EJNS_1CILi0EEENS2_ILi1EEENS2_ILi512EEEiNS2_ILi4096EEEiNS2_ILi8192EEEEEC2ERKS3_RKS4_RKS5_RKiRKS6_SG_RKS7_)
$_ZN7cutlass13device_kernelIN5flash19enable_sm80_to_sm89INS1_16FlashAttnBwdSm80INS1_25CollectiveMainloopBwdSm80ILi2ELi2EN4cute5tupleIJNS5_1CILi128EEES8_NS7_ILi64EEEEEENS_10bfloat16_tEfNS_4arch4Sm80ELb0ELb1ELb1ELb0ELb0ELb0ELb0ELb0ELi2ELi4ELi4ELi4ELb0EEENS1_24CollectiveEpilogueBwdGQAISA_fSD_Li256ELb0ELb0EEENS1_19SingleTileSchedulerILb0ELb0ELb0ELi128EEEEEEEEEvNT_6ParamsE$_ZN4cute3eso3ESOILb1ELb0EJNS_1CILi0EEENS2_ILi1EEENS2_ILi512EEEiNS2_ILi4096EEEiNS2_ILi8192EEEEEC2ERKS3_RKS4_RKS5_RKiRKS6_SG_RKS7_:
[----:B------:R-:W-:Y:S02]  /*7040*/  IADD3 R3, R3, -c[0x0][0x20], RZ ;  /* 0x8000080003037a10 */ /* 0x000fe40007ffe0ff */
[----:B------:R-:W-:-:S03]  /*7050*/  IADD3 R2, R56, -c[0x0][0x20], RZ ;  /* 0x8000080038027a10 */ /* 0x000fc60007ffe0ff */
[----:B------:R1:W-:Y:S04]  /*7060*/  STL [R3], R10 ;  /* 0x0000000a03007387 */ /* 0x0003e80000100800 */
[----:B------:R-:W2:Y:S01]  /*7070*/  LDL R2, [R2] ;  /* 0x0000000002027983 */ /* 0x000ea20000100800 */
[----:B------:R-:W-:-:S03]  /*7080*/  IMAD.MOV.U32 R9, RZ, RZ, 0x0 ;  /* 0x00000000ff097424 */ /* 0x000fc600078e00ff */
[----:B--2---:R1:W-:Y:S01]  /*7090*/  STL [R3+0x4], R2 ;  /* 0x0000040203007387 */ /* 0x0043e20000100800 */
[----:B------:R-:W-:Y:S05]  /*70a0*/  RET.REL.NODEC R8 `(_ZN7cutlass13device_kernelIN5flash19enable_sm80_to_sm89INS1_16FlashAttnBwdSm80INS1_25CollectiveMainloopBwdSm80ILi2ELi2EN4cute5tupleIJNS5_1CILi128EEES8_NS7_ILi64EEEEEENS_10bfloat16_tEfNS_4arch4Sm80ELb0ELb1ELb1ELb0ELb0ELb0ELb0ELb0ELi2ELi4ELi4ELi4ELb0EEENS1_24CollectiveEpilogueBwdGQAISA_fSD_Li256ELb0ELb0EEENS1_19SingleTileSchedulerILb0ELb0ELb0ELi128EEEEEEEEEvNT_6ParamsE) ;  /* 0xffff8f5008007950 */ /* 0x000fea0003c3ffff */
        .type           $_ZN7cutlass13device_kernelIN5flash19enable_sm80_to_sm89INS1_16FlashAttnBwdSm80INS1_25CollectiveMainloopBwdSm80ILi2ELi2EN4cute5tupleIJNS5_1CILi128EEES8_NS7_ILi64EEEEEENS_10bfloat16_tEfNS_4arch4Sm80ELb0ELb1ELb1ELb0ELb0ELb0ELb0ELb0ELi2ELi4ELi4ELi4ELb0EEENS1_24CollectiveEpilogueBwdGQAISA_fSD_Li256ELb0ELb0EEENS1_19SingleTileSchedulerILb0ELb0ELb0ELi128EEEEEEEEEvNT_6ParamsE$_ZN4cute3eso3ESOILb1ELb0EJNS_1CILi0EEENS_5tupleIJNS2_ILi1EEENS2_ILi256EEEiEEEEEC2ERKS3_RKS7_,@function
        .size           $_ZN7cutlass13device_kernelIN5flash19enable_sm80_to_sm89INS1_16FlashAttnBwdSm80INS1_25CollectiveMainloopBwdSm80ILi2ELi2EN4cute5tupleIJNS5_1CILi128EEES8_NS7_ILi64EEEEEENS_10bfloat16_tEfNS_4arch4Sm80ELb0ELb1ELb1ELb0ELb0ELb0ELb0ELb0ELi2ELi4ELi4ELi4ELb0EEENS1_24CollectiveEpilogueBwdGQAISA_fSD_Li256ELb0ELb0EEENS1_19SingleTileSchedulerILb0ELb0ELb0ELi128EEEEEEEEEvNT_6ParamsE$_ZN4cute3eso3ESOILb1ELb0EJNS_1CILi0EEENS_5tupleIJNS2_ILi1EEENS2_ILi256EEEiEEEEEC2ERKS3_RKS7_,($_ZN7cutlass13device_kernelIN5flash19enable_sm80_to_sm89INS1_16FlashAttnBwdSm80INS1_25CollectiveMainloopBwdSm80ILi2ELi2EN4cute5tupleIJNS5_1CILi128EEES8_NS7_ILi64EEEEEENS_10bfloat16_tEfNS_4arch4Sm80ELb0ELb1ELb1ELb0ELb0ELb0ELb0ELb0ELi2ELi4ELi4ELi4ELb0EEENS1_24CollectiveEpilogueBwdGQAISA_fSD_Li256ELb0ELb0EEENS1_19SingleTileSchedulerILb0ELb0ELb0ELi128EEEEEEEEEvNT_6ParamsE$_ZN4cute3eso3ESOILb1ELb0EJNS_1CILi0EEEiEEC2ERKS3_RKi - $_ZN7cutlass13device_kernelIN5flash19enable_sm80_to_sm89INS1_16FlashAttnBwdSm80INS1_25CollectiveMainloopBwdSm80ILi2ELi2EN4cute5tupleIJNS5_1CILi128EEES8_NS7_ILi64EEEEEENS_10bfloat16_tEfNS_4arch4Sm80ELb0ELb1ELb1ELb0ELb0ELb0ELb0ELb0ELi2ELi4ELi4ELi4ELb0EEENS1_24CollectiveEpilogueBwdGQAISA_fSD_Li256ELb0ELb0EEENS1_19SingleTileSchedulerILb0ELb0ELb0ELi128EEEEEEEEEvNT_6ParamsE$_ZN4cute3eso3ESOILb1ELb0EJNS_1CILi0EEENS_5tupleIJNS2_ILi1EEENS2_ILi256EEEiEEEEEC2ERKS3_RKS7_)
$_ZN7cutlass13device_kernelIN5flash19enable_sm80_to_sm89INS1_16FlashAttnBwdSm80INS1_25CollectiveMainloopBwdSm80ILi2ELi2EN4cute5tupleIJNS5_1CILi128EEES8_NS7_ILi64EEEEEENS_10bfloat16_tEfNS_4arch4Sm80ELb0ELb1ELb1ELb0ELb0ELb0ELb0ELb0ELi2ELi4ELi4ELi4ELb0EEENS1_24CollectiveEpilogueBwdGQAISA_fSD_Li256ELb0ELb0EEENS1_19SingleTileSchedulerILb0ELb0ELb0ELi128EEEEEEEEEvNT_6ParamsE$_ZN4cute3eso3ESOILb1ELb0EJNS_1CILi0EEENS_5tupleIJNS2_ILi1EEENS2_ILi256EEEiEEEEEC2ERKS3_RKS7_:
[----:B------:R-:W-:Y:S02]  /*70b0*/  IADD3 R3, R10, -c[0x0][0x20], RZ ;  /* 0x800008000a037a10 */ /* 0x000fe40007ffe0ff */
[----:B------:R-:W-:-:S03]  /*70c0*/  MOV R5, 0x0 ;  /* 0x0000000000057802 */ /* 0x000fc60000000f00 */
[----:B------:R1:W-:Y:S01]  /*70d0*/  STL [R3], R2 ;  /* 0x0000000203007387 */ /* 0x0003e20000100800 */
[----:B------:R-:W-:Y:S05]  /*70e0*/  RET.REL.NODEC R4 `(_ZN7cutlass13device_kernelIN5flash19enable_sm80_to_sm89INS1_16FlashAttnBwdSm80INS1_25CollectiveMainloopBwdSm80ILi2ELi2EN4cute5tupleIJNS5_1CILi128EEES8_NS7_ILi64EEEEEENS_10bfloat16_tEfNS_4arch4Sm80ELb0ELb1ELb1ELb0ELb0ELb0ELb0ELb0ELi2ELi4ELi4ELi4ELb0EEENS1_24CollectiveEpilogueBwdGQAISA_fSD_Li256ELb0ELb0EEENS1_19SingleTileSchedulerILb0ELb0ELb0ELi128EEEEEEEEEvNT_6ParamsE) ;  /* 0xffff8f1004007950 */ /* 0x000fea0003c3ffff */
        .type           $_ZN7cutlass13device_kernelIN5flash19enable_sm80_to_sm89INS1_16FlashAttnBwdSm80INS1_25CollectiveMainloopBwdSm80ILi2ELi2EN4cute5tupleIJNS5_1CILi128EEES8_NS7_ILi64EEEEEENS_10bfloat16_tEfNS_4arch4Sm80ELb0ELb1ELb1ELb0ELb0ELb0ELb0ELb0ELi2ELi4ELi4ELi4ELb0EEENS1_24CollectiveEpilogueBwdGQAISA_fSD_Li256ELb0ELb0EEENS1_19SingleTileSchedulerILb0ELb0ELb0ELi128EEEEEEEEEvNT_6ParamsE$_ZN4cute3eso3ESOILb1ELb0EJNS_1CILi0EEEiEEC2ERKS3_RKi,@function
        .size           $_ZN7cutlass13device_kernelIN5flash19enable_sm80_to_sm89INS1_16FlashAttnBwdSm80INS1_25CollectiveMainloopBwdSm80ILi2ELi2EN4cute5tupleIJNS5_1CILi128EEES8_NS7_ILi64EEEEEENS_10bfloat16_tEfNS_4arch4Sm80ELb0ELb1ELb1ELb0ELb0ELb0ELb0ELb0ELi2ELi4ELi4ELi4ELb0EEENS1_24CollectiveEpilogueBwdGQAISA_fSD_Li256ELb0ELb0EEENS1_19SingleTileSchedulerILb0ELb0ELb0ELi128EEEEEEEEEvNT_6ParamsE$_ZN4cute3eso3ESOILb1ELb0EJNS_1CILi0EEEiEEC2ERKS3_RKi,($_ZN7cutlass13device_kernelIN5flash19enable_sm80_to_sm89INS1_16FlashAttnBwdSm80INS1_25CollectiveMainloopBwdSm80ILi2ELi2EN4cute5tupleIJNS5_1CILi128EEES8_NS7_ILi64EEEEEENS_10bfloat16_tEfNS_4arch4Sm80ELb0ELb1ELb1ELb0ELb0ELb0ELb0ELb0ELi2ELi4ELi4ELi4ELb0EEENS1_24CollectiveEpilogueBwdGQAISA_fSD_Li256ELb0ELb0EEENS1_19SingleTileSchedulerILb0ELb0ELb0ELi128EEEEEEEEEvNT_6ParamsE$_ZN4cute3eso3ESOILb1ELb0EJNS_1CILi0EEEiS3_EEC2ERKS3_RKiS6_ - $_ZN7cutlass13device_kernelIN5flash19enable_sm80_to_sm89INS1_16FlashAttnBwdSm80INS1_25CollectiveMainloopBwdSm80ILi2ELi2EN4cute5tupleIJNS5_1CILi128EEES8_NS7_ILi64EEEEEENS_10bfloat16_tEfNS_4arch4Sm80ELb0ELb1ELb1ELb0ELb0ELb0ELb0ELb0ELi2ELi4ELi4ELi4ELb0EEENS1_24CollectiveEpilogueBwdGQAISA_fSD_Li256ELb0ELb0EEENS1_19SingleTileSchedulerILb0ELb0ELb0ELi128EEEEEEEEEvNT_6ParamsE$_ZN4cute3eso3ESOILb1ELb0EJNS_1CILi0EEEiEEC2ERKS3_RKi)
$_ZN7cutlass13device_kernelIN5flash19enable_sm80_to_sm89INS1_16FlashAttnBwdSm80INS1_25CollectiveMainloopBwdSm80ILi2ELi2EN4cute5tupleIJNS5_1CILi128EEES8_NS7_ILi64EEEEEENS_10bfloat16_tEfNS_4arch4Sm80ELb0ELb1ELb1ELb0ELb0ELb0ELb0ELb0ELi2ELi4ELi4ELi4ELb0EEENS1_24CollectiveEpilogueBwdGQAISA_fSD_Li256ELb0ELb0EEENS1_19SingleTileSchedulerILb0ELb0ELb0ELi128EEEEEEEEEvNT_6ParamsE$_ZN4cute3eso3ESOILb1ELb0EJNS_1CILi0EEEiEEC2ERKS3_RKi:
[----:B------:R-:W-:Y:S02]  /*70f0*/  IADD3 R2, R13, -c[0x0][0x20], RZ ;  /* 0x800008000d027a10 */ /* 0x000fe40007ffe0ff */
[----:B------:R-:W-:-:S03]  /*7100*/  MOV R9, 0x0 ;  /* 0x0000000000097802 */ /* 0x000fc60000000f00 */
[----:B------:R1:W-:Y:S01]  /*7110*/  STL [R2], R3 ;  /* 0x0000000302007387 */ /* 0x0003e20000100800 */
[----:B------:R-:W-:Y:S05]  /*7120*/  RET.REL.NODEC R8 `(_ZN7cutlass13device_kernelIN5flash19enable_sm80_to_sm89INS1_16FlashAttnBwdSm80INS1_25CollectiveMainloopBwdSm80ILi2ELi2EN4cute5tupleIJNS5_1CILi128EEES8_NS7_ILi64EEEEEENS_10bfloat16_tEfNS_4arch4Sm80ELb0ELb1ELb1ELb0ELb0ELb0ELb0ELb0ELi2ELi4ELi4ELi4ELb0EEENS1_24CollectiveEpilogueBwdGQAISA_fSD_Li256ELb0ELb0EEENS1_19SingleTileSchedulerILb0ELb0ELb0ELi128EEEEEEEEEvNT_6ParamsE) ;  /* 0xffff8ed008007950 */ /* 0x000fea0003c3ffff */
        .type           $_ZN7cutlass13device_kernelIN5flash19enable_sm80_to_sm89INS1_16FlashAttnBwdSm80INS1_25CollectiveMainloopBwdSm80ILi2ELi2EN4cute5tupleIJNS5_1CILi128EEES8_NS7_ILi64EEEEEENS_10bfloat16_tEfNS_4arch4Sm80ELb0ELb1ELb1ELb0ELb0ELb0ELb0ELb0ELi2ELi4ELi4ELi4ELb0EEENS1_24CollectiveEpilogueBwdGQAISA_fSD_Li256ELb0ELb0EEENS1_19SingleTileSchedulerILb0ELb0ELb0ELi128EEEEEEEEEvNT_6ParamsE$_ZN4cute3eso3ESOILb1ELb0EJNS_1CILi0EEEiS3_EEC2ERKS3_RKiS6_,@function
        .size           $_ZN7cutlass13device_kernelIN5flash19enable_sm80_to_sm89INS1_16FlashAttnBwdSm80INS1_25CollectiveMainloopBwdSm80ILi2ELi2EN4cute5tupleIJNS5_1CILi128EEES8_NS7_ILi64EEEEEENS_10bfloat16_tEfNS_4arch4Sm80ELb0ELb1ELb1ELb0ELb0ELb0ELb0ELb0ELi2ELi4ELi4ELi4ELb0EEENS1_24CollectiveEpilogueBwdGQAISA_fSD_Li256ELb0ELb0EEENS1_19SingleTileSchedulerILb0ELb0ELb0ELi128EEEEEEEEEvNT_6ParamsE$_ZN4cute3eso3ESOILb1ELb0EJNS_1CILi0EEEiS3_EEC2ERKS3_RKiS6_,($_ZN7cutlass13device_kernelIN5flash19enable_sm80_to_sm89INS1_16FlashAttnBwdSm80INS1_25CollectiveMainloopBwdSm80ILi2ELi2EN4cute5tupleIJNS5_1CILi128EEES8_NS7_ILi64EEEEEENS_10bfloat16_tEfNS_4arch4Sm80ELb0ELb1ELb1ELb0ELb0ELb0ELb0ELb0ELi2ELi4ELi4ELi4ELb0EEENS1_24CollectiveEpilogueBwdGQAISA_fSD_Li256ELb0ELb0EEENS1_19SingleTileSchedulerILb0ELb0ELb0ELi128EEEEEEEEEvNT_6ParamsE$_ZN4cute3eso3ESOILb1ELb0EJNS_1CILi1024EEENS_5tupleIJiiEEEEEC2ERKS3_RKS5_ - $_ZN7cutlass13device_kernelIN5flash19enable_sm80_to_sm89INS1_16FlashAttnBwdSm80INS1_25CollectiveMainloopBwdSm80ILi2ELi2EN4cute5tupleIJNS5_1CILi128EEES8_NS7_ILi64EEEEEENS_10bfloat16_tEfNS_4arch4Sm80ELb0ELb1ELb1ELb0ELb0ELb0ELb0ELb0ELi2ELi4ELi4ELi4ELb0EEENS1_24CollectiveEpilogueBwdGQAISA_fSD_Li256ELb0ELb0EEENS1_19SingleTileSchedulerILb0ELb0ELb0ELi128EEEEEEEEEvNT_6ParamsE$_ZN4cute3eso3ESOILb1ELb0EJNS_1CILi0EEEiS3_EEC2ERKS3_RKiS6_)
$_ZN7cutlass13device_kernelIN5flash19enable_sm80_to_sm89INS1_16FlashAttnBwdSm80INS1_25CollectiveMainloopBwdSm80ILi2ELi2EN4cute5tupleIJNS5_1CILi128EEES8_NS7_ILi64EEEEEENS_10bfloat16_tEfNS_4arch4Sm80ELb0ELb1ELb1ELb0ELb0ELb0ELb0ELb0ELi2ELi4ELi4ELi4ELb0EEENS1_24CollectiveEpilogueBwdGQAISA_fSD_Li256ELb0ELb0EEENS1_19SingleTileSchedulerILb0ELb0ELb0ELi128EEEEEEEEEvNT_6ParamsE$_ZN4cute3eso3ESOILb1ELb0EJNS_1CILi0EEEiS3_EEC2ERKS3_RKiS6_:
[----:B------:R-:W-:Y:S02]  /*7130*/  IADD3 R2, R81, -c[0x0][0x20], RZ ;  /* 0x8000080051027a10 */ /* 0x000fe40007ffe0ff */
[----:B------:R-:W-:-:S03]  /*7140*/  MOV R7, 0x0 ;  /* 0x0000000000077802 */ /* 0x000fc60000000f00 */
[----:B------:R1:W-:Y:S01]  /*7150*/  STL [R2], R3 ;  /* 0x0000000302007387 */ /* 0x0003e20000100800 */
[----:B------:R-:W-:Y:S05]  /*7160*/  RET.REL.NODEC R6 `(_ZN7cutlass13device_kernelIN5flash19enable_sm80_to_sm89INS1_16FlashAttnBwdSm80INS1_25CollectiveMainloopBwdSm80ILi2ELi2EN4cute5tupleIJNS5_1CILi128EEES8_NS7_ILi64EEEEEENS_10bfloat16_tEfNS_4arch4Sm80ELb0ELb1ELb1ELb0ELb0ELb0ELb0ELb0ELi2ELi4ELi4ELi4ELb0EEENS1_24CollectiveEpilogueBwdGQAISA_fSD_Li256ELb0ELb0EEENS1_19SingleTileSchedulerILb0ELb0ELb0ELi128EEEEEEEEEvNT_6ParamsE) ;  /* 0xffff8e9006007950 */ /* 0x000fea0003c3ffff */
        .type           $_ZN7cutlass13device_kernelIN5flash19enable_sm80_to_sm89INS1_16FlashAttnBwdSm80INS1_25CollectiveMainloopBwdSm80ILi2ELi2EN4cute5tupleIJNS5_1CILi128EEES8_NS7_ILi64EEEEEENS_10bfloat16_tEfNS_4arch4Sm80ELb0ELb1ELb1ELb0ELb0ELb0ELb0ELb0ELi2ELi4ELi4ELi4ELb0EEENS1_24CollectiveEpilogueBwdGQAISA_fSD_Li256ELb0ELb0EEENS1_19SingleTileSchedulerILb0ELb0ELb0ELi128EEEEEEEEEvNT_6ParamsE$_ZN4cute3eso3ESOILb1ELb0EJNS_1CILi1024EEENS_5tupleIJiiEEEEEC2ERKS3_RKS5_,@function
        .size           $_ZN7cutlass13device_kernelIN5flash19enable_sm80_to_sm89INS1_16FlashAttnBwdSm80INS1_25CollectiveMainloopBwdSm80ILi2ELi2EN4cute5tupleIJNS5_1CILi128EEES8_NS7_ILi64EEEEEENS_10bfloat16_tEfNS_4arch4Sm80ELb0ELb1ELb1ELb0ELb0ELb0ELb0ELb0ELi2ELi4ELi4ELi4ELb0EEENS1_24CollectiveEpilogueBwdGQAISA_fSD_Li256ELb0ELb0EEENS1_19SingleTileSchedulerILb0ELb0ELb0ELi128EEEEEEEEEvNT_6ParamsE$_ZN4cute3eso3ESOILb1ELb0EJNS_1CILi1024EEENS_5tupleIJiiEEEEEC2ERKS3_RKS5_,($_ZN7cutlass13device_kernelIN5flash19enable_sm80_to_sm89INS1_16FlashAttnBwdSm80INS1_25CollectiveMainloopBwdSm80ILi2ELi2EN4cute5tupleIJNS5_1CILi128EEES8_NS7_ILi64EEEEEENS_10bfloat16_tEfNS_4arch4Sm80ELb0ELb1ELb1ELb0ELb0ELb0ELb0ELb0ELi2ELi4ELi4ELi4ELb0EEENS1_24CollectiveEpilogueBwdGQAISA_fSD_Li256ELb0ELb0EEENS1_19SingleTileSchedulerILb0ELb0ELb0ELi128EEEEEEEEEvNT_6ParamsE$_ZN4cute3eso3ESOILb1ELb0EJNS_1CILi1024EEEiiEEC2ERKS3_RKiS8_ - $_ZN7cutlass13device_kernelIN5flash19enable_sm80_to_sm89INS1_16FlashAttnBwdSm80INS1_25CollectiveMainloopBwdSm80ILi2ELi2EN4cute5tupleIJNS5_1CILi128EEES8_NS7_ILi64EEEEEENS_10bfloat16_tEfNS_4arch4Sm80ELb0ELb1ELb1ELb0ELb0ELb0ELb0ELb0ELi2ELi4ELi4ELi4ELb0EEENS1_24CollectiveEpilogueBwdGQAISA_fSD_Li256ELb0ELb0EEENS1_19SingleTileSchedulerILb0ELb0ELb0ELi128EEEEEEEEEvNT_6ParamsE$_ZN4cute3eso3ESOILb1ELb0EJNS_1CILi1024EEENS_5tupleIJiiEEEEEC2ERKS3_RKS5_)
$_ZN7cutlass13device_kernelIN5flash19enable_sm80_to_sm89INS1_16FlashAttnBwdSm80INS1_25CollectiveMainloopBwdSm80ILi2ELi2EN4cute5tupleIJNS5_1CILi128EEES8_NS7_ILi64EEEEEENS_10bfloat16_tEfNS_4arch4Sm80ELb0ELb1ELb1ELb0ELb0ELb0ELb0ELb0ELi2ELi4ELi4ELi4ELb0EEENS1_24CollectiveEpilogueBwdGQAISA_fSD_Li256ELb0ELb0EEENS1_19SingleTileSchedulerILb0ELb0ELb0ELi128EEEEEEEEEvNT_6ParamsE$_ZN4cute3eso3ESOILb1ELb0EJNS_1CILi1024EEENS_5tupleIJiiEEEEEC2ERKS3_RKS5_:
[----:B------:R-:W-:Y:S02]  /*7170*/  IADD3 R2, R2, -c[0x0][0x20], RZ ;  /* 0x8000080002027a10 */ /* 0x000fe40007ffe0ff */
[----:B------:R-:W-:-:S03]  /*7180*/  MOV R7, 0x0 ;  /* 0x0000000000077802 */ /* 0x000fc60000000f00 */
[----:B------:R1:W-:Y:S04]  /*7190*/  STL [R2], R5 ;  /* 0x0000000502007387 */ /* 0x0003e80000100800 */
[----:B------:R1:W-:Y:S01]  /*71a0*/  STL [R2+0x4], R3 ;  /* 0x0000040302007387 */ /* 0x0003e20000100800 */
[----:B------:R-:W-:Y:S05]  /*71b0*/  RET.REL.NODEC R6 `(_ZN7cutlass13device_kernelIN5flash19enable_sm80_to_sm89INS1_16FlashAttnBwdSm80INS1_25CollectiveMainloopBwdSm80ILi2ELi2EN4cute5tupleIJNS5_1CILi128EEES8_NS7_ILi64EEEEEENS_10bfloat16_tEfNS_4arch4Sm80ELb0ELb1ELb1ELb0ELb0ELb0ELb0ELb0ELi2ELi4ELi4ELi4ELb0EEENS1_24CollectiveEpilogueBwdGQAISA_fSD_Li256ELb0ELb0EEENS1_19SingleTileSchedulerILb0ELb0ELb0ELi128EEEEEEEEEvNT_6ParamsE) ;  /* 0xffff8e4006007950 */ /* 0x000fea0003c3ffff */
        .type           $_ZN7cutlass13device_kernelIN5flash19enable_sm80_to_sm89INS1_16FlashAttnBwdSm80INS1_25CollectiveMainloopBwdSm80ILi2ELi2EN4cute5tupleIJNS5_1CILi128EEES8_NS7_ILi64EEEEEENS_10bfloat16_tEfNS_4arch4Sm80ELb0ELb1ELb1ELb0ELb0ELb0ELb0ELb0ELi2ELi4ELi4ELi4ELb0EEENS1_24CollectiveEpilogueBwdGQAISA_fSD_Li256ELb0ELb0EEENS1_19SingleTileSchedulerILb0ELb0ELb0ELi128EEEEEEEEEvNT_6ParamsE$_ZN4cute3eso3ESOILb1ELb0EJNS_1CILi1024EEEiiEEC2ERKS3_RKiS8_,@function
        .size           $_ZN7cutlass13device_kernelIN5flash19enable_sm80_to_sm89INS1_16FlashAttnBwdSm80INS1_25CollectiveMainloopBwdSm80ILi2ELi2EN4cute5tupleIJNS5_1CILi128EEES8_NS7_ILi64EEEEEENS_10bfloat16_tEfNS_4arch4Sm80ELb0ELb1ELb1ELb0ELb0ELb0ELb0ELb0ELi2ELi4ELi4ELi4ELb0EEENS1_24CollectiveEpilogueBwdGQAISA_fSD_Li256ELb0ELb0EEENS1_19SingleTileSchedulerILb0ELb0ELb0ELi128EEEEEEEEEvNT_6ParamsE$_ZN4cute3eso3ESOILb1ELb0EJNS_1CILi1024EEEiiEEC2ERKS3_RKiS8_,($_ZN7cutlass13device_kernelIN5flash19enable_sm80_to_sm89INS1_16FlashAttnBwdSm80INS1_25CollectiveMainloopBwdSm80ILi2ELi2EN4cute5tupleIJNS5_1CILi128EEES8_NS7_ILi64EEEEEENS_10bfloat16_tEfNS_4arch4Sm80ELb0ELb1ELb1ELb0ELb0ELb0ELb0ELb0ELi2ELi4ELi4ELi4ELb0EEENS1_24CollectiveEpilogueBwdGQAISA_fSD_Li256ELb0ELb0EEENS1_19SingleTileSchedulerILb0ELb0ELb0ELi128EEEEEEEEEvNT_6ParamsE$_ZN4cute3eso3ESOILb1ELb0EJNS_1CILi1EEENS2_ILi256EEEiEEC2ERKS3_RKS4_RKi - $_ZN7cutlass13device_kernelIN5flash19enable_sm80_to_sm89INS1_16FlashAttnBwdSm80INS1_25CollectiveMainloopBwdSm80ILi2ELi2EN4cute5tupleIJNS5_1CILi128EEES8_NS7_ILi64EEEEEENS_10bfloat16_tEfNS_4arch4Sm80ELb0ELb1ELb1ELb0ELb0ELb0ELb0ELb0ELi2ELi4ELi4ELi4ELb0EEENS1_24CollectiveEpilogueBwdGQAISA_fSD_Li256ELb0ELb0EEENS1_19SingleTileSchedulerILb0ELb0ELb0ELi128EEEEEEEEEvNT_6ParamsE$_ZN4cute3eso3ESOILb1ELb0EJNS_1CILi1024EEEiiEEC2ERKS3_RKiS8_)
$_ZN7cutlass13device_kernelIN5flash19enable_sm80_to_sm89INS1_16FlashAttnBwdSm80INS1_25CollectiveMainloopBwdSm80ILi2ELi2EN4cute5tupleIJNS5_1CILi128EEES8_NS7_ILi64EEEEEENS_10bfloat16_tEfNS_4arch4Sm80ELb0ELb1ELb1ELb0ELb0ELb0ELb0ELb0ELi2ELi4ELi4ELi4ELb0EEENS1_24CollectiveEpilogueBwdGQAISA_fSD_Li256ELb0ELb0EEENS1_19SingleTileSchedulerILb0ELb0ELb0ELi128EEEEEEEEEvNT_6ParamsE$_ZN4cute3eso3ESOILb1ELb0EJNS_1CILi1024EEEiiEEC2ERKS3_RKiS8_:
[----:B------:R-:W-:Y:S02]  /*71c0*/  IADD3 R3, R3, -c[0x0][0x20], RZ ;  /* 0x8000080003037a10 */ /* 0x000fe40007ffe0ff */
[----:B------:R-:W-:-:S03]  /*71d0*/  IADD3 R2, R2, -c[0x0][0x20], RZ ;  /* 0x8000080002027a10 */ /* 0x000fc60007ffe0ff */
[----:B------:R1:W-:Y:S04]  /*71e0*/  STL [R3], R8 ;  /* 0x0000000803007387 */ /* 0x0003e80000100800 */
[----:B------:R-:W2:Y:S01]  /*71f0*/  LDL R2, [R2] ;  /* 0x0000000002027983 */ /* 0x000ea20000100800 */
[----:B------:R-:W-:-:S03]  /*7200*/  IMAD.MOV.U32 R7, RZ, RZ, 0x0 ;  /* 0x00000000ff077424 */ /* 0x000fc600078e00ff */
[----:B--2---:R1:W-:Y:S01]  /*7210*/  STL [R3+0x4], R2 ;  /* 0x0000040203007387 */ /* 0x0043e20000100800 */
[----:B------:R-:W-:Y:S05]  /*7220*/  RET.REL.NODEC R6 `(_ZN7cutlass13device_kernelIN5flash19enable_sm80_to_sm89INS1_16FlashAttnBwdSm80INS1_25CollectiveMainloopBwdSm80ILi2ELi2EN4cute5tupleIJNS5_1CILi128EEES8_NS7_ILi64EEEEEENS_10bfloat16_tEfNS_4arch4Sm80ELb0ELb1ELb1ELb0ELb0ELb0ELb0ELb0ELi2ELi4ELi4ELi4ELb0EEENS1_24CollectiveEpilogueBwdGQAISA_fSD_Li256ELb0ELb0EEENS1_19SingleTileSchedulerILb0ELb0ELb0ELi128EEEEEEEEEvNT_6ParamsE) ;  /* 0xffff8dd006007950 */ /* 0x000fea0003c3ffff */
        .type           $_ZN7cutlass13device_kernelIN5flash19enable_sm80_to_sm89INS1_16FlashAttnBwdSm80INS1_25CollectiveMainloopBwdSm80ILi2ELi2EN4cute5tupleIJNS5_1CILi128EEES8_NS7_ILi64EEEEEENS_10bfloat16_tEfNS_4arch4Sm80ELb0ELb1ELb1ELb0ELb0ELb0ELb0ELb0ELi2ELi4ELi4ELi4ELb0EEENS1_24CollectiveEpilogueBwdGQAISA_fSD_Li256ELb0ELb0EEENS1_19SingleTileSchedulerILb0ELb0ELb0ELi128EEEEEEEEEvNT_6ParamsE$_ZN4cute3eso3ESOILb1ELb0EJNS_1CILi1EEENS2_ILi256EEEiEEC2ERKS3_RKS4_RKi,@function
        .size           $_ZN7cutlass13device_kernelIN5flash19enable_sm80_to_sm89INS1_16FlashAttnBwdSm80INS1_25CollectiveMainloopBwdSm80ILi2ELi2EN4cute5tupleIJNS5_1CILi128EEES8_NS7_ILi64EEEEEENS_10bfloat16_tEfNS_4arch4Sm80ELb0ELb1ELb1ELb0ELb0ELb0ELb0ELb0ELi2ELi4ELi4ELi4ELb0EEENS1_24CollectiveEpilogueBwdGQAISA_fSD_Li256ELb0ELb0EEENS1_19SingleTileSchedulerILb0ELb0ELb0ELi128EEEEEEEEEvNT_6ParamsE$_ZN4cute3eso3ESOILb1ELb0EJNS_1CILi1EEENS2_ILi256EEEiEEC2ERKS3_RKS4_RKi,($_ZN7cutlass13device_kernelIN5flash19enable_sm80_to_sm89INS1_16FlashAttnBwdSm80INS1_25CollectiveMainloopBwdSm80ILi2ELi2EN4cute5tupleIJNS5_1CILi128EEES8_NS7_ILi64EEEEEENS_10bfloat16_tEfNS_4arch4Sm80ELb0ELb1ELb1ELb0ELb0ELb0ELb0ELb0ELi2ELi4ELi4ELi4ELb0EEENS1_24CollectiveEpilogueBwdGQAISA_fSD_Li256ELb0ELb0EEENS1_19SingleTileSchedulerILb0ELb0ELb0ELi128EEEEEEEEEvNT_6ParamsE$_ZN4cute3eso3ESOILb1ELb0EJNS_1CILi1EEENS2_ILi512EEEiEEC2ERKS3_RKS4_RKi - $_ZN7cutlass13device_kernelIN5flash19enable_sm80_to_sm89INS1_16FlashAttnBwdSm80INS1_25CollectiveMainloopBwdSm80ILi2ELi2EN4cute5tupleIJNS5_1CILi128EEES8_NS7_ILi64EEEEEENS_10bfloat16_tEfNS_4arch4Sm80ELb0ELb1ELb1ELb0ELb0ELb0ELb0ELb0ELi2ELi4ELi4ELi4ELb0EEENS1_24CollectiveEpilogueBwdGQAISA_fSD_Li256ELb0ELb0EEENS1_19SingleTileSchedulerILb0ELb0ELb0ELi128EEEEEEEEEvNT_6ParamsE$_ZN4cute3eso3ESOILb1ELb0EJNS_1CILi1EEENS2_ILi256EEEiEEC2ERKS3_RKS4_RKi)
$_ZN7cutlass13device_kernelIN5flash19enable_sm80_to_sm89INS1_16FlashAttnBwdSm80INS1_25CollectiveMainloopBwdSm80ILi2ELi2EN4cute5tupleIJNS5_1CILi128EEES8_NS7_ILi64EEEEEENS_10bfloat16_tEfNS_4arch4Sm80ELb0ELb1ELb1ELb0ELb0ELb0ELb0ELb0ELi2ELi4ELi4ELi4ELb0EEENS1_24CollectiveEpilogueBwdGQAISA_fSD_Li256ELb0ELb0EEENS1_19SingleTileSchedulerILb0ELb0ELb0ELi128EEEEEEEEEvNT_6ParamsE$_ZN4cute3eso3ESOILb1ELb0EJNS_1CILi1EEENS2_ILi256EEEiEEC2ERKS3_RKS4_RKi:
[----:B------:R-:W-:Y:S02]  /*7230*/  IADD3 R35, R35, -c[0x0][0x20], RZ ;  /* 0x8000080023237a10 */ /* 0x000fe40007ffe0ff */
[----:B------:R-:W-:-:S03]  /*7240*/  MOV R5, 0x0 ;  /* 0x0000000000057802 */ /* 0x000fc60000000f00 */
[----:B------:R1:W-:Y:S01]  /*7250*/  STL [R35], R2 ;  /* 0x0000000223007387 */ /* 0x0003e20000100800 */
[----:B------:R-:W-:Y:S05]  /*7260*/  RET.REL.NODEC R4 `(_ZN7cutlass13device_kernelIN5flash19enable_sm80_to_sm89INS1_16FlashAttnBwdSm80INS1_25CollectiveMainloopBwdSm80ILi2ELi2EN4cute5tupleIJNS5_1CILi128EEES8_NS7_ILi64EEEEEENS_10bfloat16_tEfNS_4arch4Sm80ELb0ELb1ELb1ELb0ELb0ELb0ELb0ELb0ELi2ELi4ELi4ELi4ELb0EEENS1_24CollectiveEpilogueBwdGQAISA_fSD_Li256ELb0ELb0EEENS1_19SingleTileSchedulerILb0ELb0ELb0ELi128EEEEEEEEEvNT_6ParamsE) ;  /* 0xffff8d9004007950 */ /* 0x000fea0003c3ffff */
        .type           $_ZN7cutlass13device_kernelIN5flash19enable_sm80_to_sm89INS1_16FlashAttnBwdSm80INS1_25CollectiveMainloopBwdSm80ILi2ELi2EN4cute5tupleIJNS5_1CILi128EEES8_NS7_ILi64EEEEEENS_10bfloat16_tEfNS_4arch4Sm80ELb0ELb1ELb1ELb0ELb0ELb0ELb0ELb0ELi2ELi4ELi4ELi4ELb0EEENS1_24CollectiveEpilogueBwdGQAISA_fSD_Li256ELb0ELb0EEENS1_19SingleTileSchedulerILb0ELb0ELb0ELi128EEEEEEEEEvNT_6ParamsE$_ZN4cute3eso3ESOILb1ELb0EJNS_1CILi1EEENS2_ILi512EEEiEEC2ERKS3_RKS4_RKi,@function
        .size           $_ZN7cutlass13device_kernelIN5flash19enable_sm80_to_sm89INS1_16FlashAttnBwdSm80INS1_25CollectiveMainloopBwdSm80ILi2ELi2EN4cute5tupleIJNS5_1CILi128EEES8_NS7_ILi64EEEEEENS_10bfloat16_tEfNS_4arch4Sm80ELb0ELb1ELb1ELb0ELb0ELb0ELb0ELb0ELi2ELi4ELi4ELi4ELb0EEENS1_24CollectiveEpilogueBwdGQAISA_fSD_Li256ELb0ELb0EEENS1_19SingleTileSchedulerILb0ELb0ELb0ELi128EEEEEEEEEvNT_6ParamsE$_ZN4cute3eso3ESOILb1ELb0EJNS_1CILi1EEENS2_ILi512EEEiEEC2ERKS3_RKS4_RKi,($_ZN7cutlass13device_kernelIN5flash19enable_sm80_to_sm89INS1_16FlashAttnBwdSm80INS1_25CollectiveMainloopBwdSm80ILi2ELi2EN4cute5tupleIJNS5_1CILi128EEES8_NS7_ILi64EEEEEENS_10bfloat16_tEfNS_4arch4Sm80ELb0ELb1ELb1ELb0ELb0ELb0ELb0ELb0ELi2ELi4ELi4ELi4ELb0EEENS1_24CollectiveEpilogueBwdGQAISA_fSD_Li256ELb0ELb0EEENS1_19SingleTileSchedulerILb0ELb0ELb0ELi128EEEEEEEEEvNT_6ParamsE$_ZN4cute3eso3ESOILb1ELb0EJNS_1CILi1EEENS2_ILi8EEEiiNS2_ILi64EEEiNS2_ILi144EEENS2_ILi288EEENS2_ILi512EEEEEC2ERKS3_RKS4_RKiSF_RKS5_SF_RKS6_RKS7_RKS8_ - $_ZN7cutlass13device_kernelIN5flash19enable_sm80_to_sm89INS1_16FlashAttnBwdSm80INS1_25CollectiveMainloopBwdSm80ILi2ELi2EN4cute5tupleIJNS5_1CILi128EEES8_NS7_ILi64EEEEEENS_10bfloat16_tEfNS_4arch4Sm80ELb0ELb1ELb1ELb0ELb0ELb0ELb0ELb0ELi2ELi4ELi4ELi4ELb0EEENS1_24CollectiveEpilogueBwdGQAISA_fSD_Li256ELb0ELb0EEENS1_19SingleTileSchedulerILb0ELb0ELb0ELi128EEEEEEEEEvNT_6ParamsE$_ZN4cute3eso3ESOILb1ELb0EJNS_1CILi1EEENS2_ILi512EEEiEEC2ERKS3_RKS4_RKi)
$_ZN7cutlass13device_kernelIN5flash19enable_sm80_to_sm89INS1_16FlashAttnBwdSm80INS1_25CollectiveMainloopBwdSm80ILi2ELi2EN4cute5tupleIJNS5_1CILi128EEES8_NS7_ILi64EEEEEENS_10bfloat16_tEfNS_4arch4Sm80ELb0ELb1ELb1ELb0ELb0ELb0ELb0ELb0ELi2ELi4ELi4ELi4ELb0EEENS1_24CollectiveEpilogueBwdGQAISA_fSD_Li256ELb0ELb0EEENS1_19SingleTileSchedulerILb0ELb0ELb0ELi128EEEEEEEEEvNT_6ParamsE$_ZN4cute3eso3ESOILb1ELb0EJNS_1CILi1EEENS2_ILi512EEEiEEC2ERKS3_RKS4_RKi:
[----:B------:R-:W-:Y:S01]  /*7270*/  IADD3 R4, R77, -c[0x0][0x20], RZ ;  /* 0x800008004d047a10 */ /* 0x000fe20007ffe0ff */
[----:B------:R-:W-:Y:S01]  /*7280*/  IMAD.MOV.U32 R8, RZ, RZ, R2 ;  /* 0x000000ffff087224 */ /* 0x000fe200078e0002 */
[----:B------:R-:W-:-:S03]  /*7290*/  MOV R9, 0x0 ;  /* 0x0000000000097802 */ /* 0x000fc60000000f00 */
[----:B------:R1:W-:Y:S01]  /*72a0*/  STL [R4], R3 ;  /* 0x0000000304007387 */ /* 0x0003e20000100800 */
[----:B------:R-:W-:Y:S05]  /*72b0*/  RET.REL.NODEC R8 `(_ZN7cutlass13device_kernelIN5flash19enable_sm80_to_sm89INS1_16FlashAttnBwdSm80INS1_25CollectiveMainloopBwdSm80ILi2ELi2EN4cute5tupleIJNS5_1CILi128EEES8_NS7_ILi64EEEEEENS_10bfloat16_tEfNS_4arch4Sm80ELb0ELb1ELb1ELb0ELb0ELb0ELb0ELb0ELi2ELi4ELi4ELi4ELb0EEENS1_24CollectiveEpilogueBwdGQAISA_fSD_Li256ELb0ELb0EEENS1_19SingleTileSchedulerILb0ELb0ELb0ELi128EEEEEEEEEvNT_6ParamsE) ;  /* 0xffff8d4008007950 */ /* 0x000fea0003c3ffff */
        .type           $_ZN7cutlass13device_kernelIN5flash19enable_sm80_to_sm89INS1_16FlashAttnBwdSm80INS1_25CollectiveMainloopBwdSm80ILi2ELi2EN4cute5tupleIJNS5_1CILi128EEES8_NS7_ILi64EEEEEENS_10bfloat16_tEfNS_4arch4Sm80ELb0ELb1ELb1ELb0ELb0ELb0ELb0ELb0ELi2ELi4ELi4ELi4ELb0EEENS1_24CollectiveEpilogueBwdGQAISA_fSD_Li256ELb0ELb0EEENS1_19SingleTileSchedulerILb0ELb0ELb0ELi128EEEEEEEEEvNT_6ParamsE$_ZN4cute3eso3ESOILb1ELb0EJNS_1CILi1EEENS2_ILi8EEEiiNS2_ILi64EEEiNS2_ILi144EEENS2_ILi288EEENS2_ILi512EEEEEC2ERKS3_RKS4_RKiSF_RKS5_SF_RKS6_RKS7_RKS8_,@function
        .size           $_ZN7cutlass13device_kernelIN5flash19enable_sm80_to_sm89INS1_16FlashAttnBwdSm80INS1_25CollectiveMainloopBwdSm80ILi2ELi2EN4cute5tupleIJNS5_1CILi128EEES8_NS7_ILi64EEEEEENS_10bfloat16_tEfNS_4arch4Sm80ELb0ELb1ELb1ELb0ELb0ELb0ELb0ELb0ELi2ELi4ELi4ELi4ELb0EEENS1_24CollectiveEpilogueBwdGQAISA_fSD_Li256ELb0ELb0EEENS1_19SingleTileSchedulerILb0ELb0ELb0ELi128EEEEEEEEEvNT_6ParamsE$_ZN4cute3eso3ESOILb1ELb0EJNS_1CILi1EEENS2_ILi8EEEiiNS2_ILi64EEEiNS2_ILi144EEENS2_ILi288EEENS2_ILi512EEEEEC2ERKS3_RKS4_RKiSF_RKS5_SF_RKS6_RKS7_RKS8_,($_ZN7cutlass13device_kernelIN5flash19enable_sm80_to_sm89INS1_16FlashAttnBwdSm80INS1_25CollectiveMainloopBwdSm80ILi2ELi2EN4cute5tupleIJNS5_1CILi128EEES8_NS7_ILi64EEEEEENS_10bfloat16_tEfNS_4arch4Sm80ELb0ELb1ELb1ELb0ELb0ELb0ELb0ELb0ELi2ELi4ELi4ELi4ELb0EEENS1_24CollectiveEpilogueBwdGQAISA_fSD_Li256ELb0ELb0EEENS1_19SingleTileSchedulerILb0ELb0ELb0ELi128EEEEEEEEEvNT_6ParamsE$_ZN4cute3eso3ESOILb1ELb0EJNS_1CILi1EEENS_5tupleIJNS2_ILi8EEEiiEEENS2_ILi64EEENS4_IJiNS2_ILi144EEENS2_ILi288EEEEEENS2_ILi512EEEEEC2ERKS3_RKS6_RKS7_RKSA_RKSB_ - $_ZN7cutlass13device_kernelIN5flash19enable_sm80_to_sm89INS1_16FlashAttnBwdSm80INS1_25CollectiveMainloopBwdSm80ILi2ELi2EN4cute5tupleIJNS5_1CILi128EEES8_NS7_ILi64EEEEEENS_10bfloat16_tEfNS_4arch4Sm80ELb0ELb1ELb1ELb0ELb0ELb0ELb0ELb0ELi2ELi4ELi4ELi4ELb0EEENS1_24CollectiveEpilogueBwdGQAISA_fSD_Li256ELb0ELb0EEENS1_19SingleTileSchedulerILb0ELb0ELb0ELi128EEEEEEEEEvNT_6ParamsE$_ZN4cute3eso3ESOILb1ELb0EJNS_1CILi1EEENS2_ILi8EEEiiNS2_ILi64EEEiNS2_ILi144EEENS2_ILi288EEENS2_ILi512EEEEEC2ERKS3_RKS4_RKiSF_RKS5_SF_RKS6_RKS7_RKS8_)
$_ZN7cutlass13device_kernelIN5flash19enable_sm80_to_sm89INS1_16FlashAttnBwdSm80INS1_25CollectiveMainloopBwdSm80ILi2ELi2EN4cute5tupleIJNS5_1CILi128EEES8_NS7_ILi64EEEEEENS_10bfloat16_tEfNS_4arch4Sm80ELb0ELb1ELb1ELb0ELb0ELb0ELb0ELb0ELi2ELi4ELi4ELi4ELb0EEENS1_24CollectiveEpilogueBwdGQAISA_fSD_Li256ELb0ELb0EEENS1_19SingleTileSchedulerILb0ELb0ELb0ELi128EEEEEEEEEvNT_6ParamsE$_ZN4cute3eso3ESOILb1ELb0EJNS_1CILi1EEENS2_ILi8EEEiiNS2_ILi64EEEiNS2_ILi144EEENS2_ILi288EEENS2_ILi512EEEEEC2ERKS3_RKS4_RKiSF_RKS5_SF_RKS6_RKS7_RKS8_:
        /* <DEDUP_REMOVED lines=11> */
        .type           $_ZN7cutlass13device_kernelIN5flash19enable_sm80_to_sm89INS1_16FlashAttnBwdSm80INS1_25CollectiveMainloopBwdSm80ILi2ELi2EN4cute5tupleIJNS5_1CILi128EEES8_NS7_ILi64EEEEEENS_10bfloat16_tEfNS_4arch4Sm80ELb0ELb1ELb1ELb0ELb0ELb0ELb0ELb0ELi2ELi4ELi4ELi4ELb0EEENS1_24CollectiveEpilogueBwdGQAISA_fSD_Li256ELb0ELb0EEENS1_19SingleTileSchedulerILb0ELb0ELb0ELi128EEEEEEEEEvNT_6ParamsE$_ZN4cute3eso3ESOILb1ELb0EJNS_1CILi1EEENS_5tupleIJNS2_ILi8EEEiiEEENS2_ILi64EEENS4_IJiNS2_ILi144EEENS2_ILi288EEEEEENS2_ILi512EEEEEC2ERKS3_RKS6_RKS7_RKSA_RKSB_,@function
        .size           $_ZN7cutlass13device_kernelIN5flash19enable_sm80_to_sm89INS1_16FlashAttnBwdSm80INS1_25CollectiveMainloopBwdSm80ILi2ELi2EN4cute5tupleIJNS5_1CILi128EEES8_NS7_ILi64EEEEEENS_10bfloat16_tEfNS_4arch4Sm80ELb0ELb1ELb1ELb0ELb0ELb0ELb0ELb0ELi2ELi4ELi4ELi4ELb0EEENS1_24CollectiveEpilogueBwdGQAISA_fSD_Li256ELb0ELb0EEENS1_19SingleTileSchedulerILb0ELb0ELb0ELi128EEEEEEEEEvNT_6ParamsE$_ZN4cute3eso3ESOILb1ELb0EJNS_1CILi1EEENS_5tupleIJNS2_ILi8EEEiiEEENS2_ILi64EEENS4_IJiNS2_ILi144EEENS2_ILi288EEEEEENS2_ILi512EEEEEC2ERKS3_RKS6_RKS7_RKSA_RKSB_,($_ZN7cutlass13device_kernelIN5flash19enable_sm80_to_sm89INS1_16FlashAttnBwdSm80INS1_25CollectiveMainloopBwdSm80ILi2ELi2EN4cute5tupleIJNS5_1CILi128EEES8_NS7_ILi64EEEEEENS_10bfloat16_tEfNS_4arch4Sm80ELb0ELb1ELb1ELb0ELb0ELb0ELb0ELb0ELi2ELi4ELi4ELi4ELb0EEENS1_24CollectiveEpilogueBwdGQAISA_fSD_Li256ELb0ELb0EEENS1_19SingleTileSchedulerILb0ELb0ELb0ELi128EEEEEEEEEvNT_6ParamsE$_ZN4cute3eso3ESOILb1ELb0EJNS_1CILi1EEENS_5tupleIJiiiEEENS2_ILi64EEENS4_IJNS2_ILi72EEENS2_ILi144EEENS2_ILi288EEEEEENS2_ILi512EEEEEC2ERKS3_RKS5_RKS6_RKSA_RKSB_ - $_ZN7cutlass13device_kernelIN5flash19enable_sm80_to_sm89INS1_16FlashAttnBwdSm80INS1_25CollectiveMainloopBwdSm80ILi2ELi2EN4cute5tupleIJNS5_1CILi128EEES8_NS7_ILi64EEEEEENS_10bfloat16_tEfNS_4arch4Sm80ELb0ELb1ELb1ELb0ELb0ELb0ELb0ELb0ELi2ELi4ELi4ELi4ELb0EEENS1_24CollectiveEpilogueBwdGQAISA_fSD_Li256ELb0ELb0EEENS1_19SingleTileSchedulerILb0ELb0ELb0ELi128EEEEEEEEEvNT_6ParamsE$_ZN4cute3eso3ESOILb1ELb0EJNS_1CILi1EEENS_5tupleIJNS2_ILi8EEEiiEEENS2_ILi64EEENS4_IJiNS2_ILi144EEENS2_ILi288EEEEEENS2_ILi512EEEEEC2ERKS3_RKS6_RKS7_RKSA_RKSB_)
$_ZN7cutlass13device_kernelIN5flash19enable_sm80_to_sm89INS1_16FlashAttnBwdSm80INS1_25CollectiveMainloopBwdSm80ILi2ELi2EN4cute5tupleIJNS5_1CILi128EEES8_NS7_ILi64EEEEEENS_10bfloat16_tEfNS_4arch4Sm80ELb0ELb1ELb1ELb0ELb0ELb0ELb0ELb0ELi2ELi4ELi4ELi4ELb0EEENS1_24CollectiveEpilogueBwdGQAISA_fSD_Li256ELb0ELb0EEENS1_19SingleTileSchedulerILb0ELb0ELb0ELi128EEEEEEEEEvNT_6ParamsE$_ZN4cute3eso3ESOILb1ELb0EJNS_1CILi1EEENS_5tupleIJNS2_ILi8EEEiiEEENS2_ILi64EEENS4_IJiNS2_ILi144EEENS2_ILi288EEEEEENS2_ILi512EEEEEC2ERKS3_RKS6_RKS7_RKSA_RKSB_:
        /* <DEDUP_REMOVED lines=9> */
        .type           $_ZN7cutlass13device_kernelIN5flash19enable_sm80_to_sm89INS1_16FlashAttnBwdSm80INS1_25CollectiveMainloopBwdSm80ILi2ELi2EN4cute5tupleIJNS5_1CILi128EEES8_NS7_ILi64EEEEEENS_10bfloat16_tEfNS_4arch4Sm80ELb0ELb1ELb1ELb0ELb0ELb0ELb0ELb0ELi2ELi4ELi4ELi4ELb0EEENS1_24CollectiveEpilogueBwdGQAISA_fSD_Li256ELb0ELb0EEENS1_19SingleTileSchedulerILb0ELb0ELb0ELi128EEEEEEEEEvNT_6ParamsE$_ZN4cute3eso3ESOILb1ELb0EJNS_1CILi1EEENS_5tupleIJiiiEEENS2_ILi64EEENS4_IJNS2_ILi72EEENS2_ILi144EEENS2_ILi288EEEEEENS2_ILi512EEEEEC2ERKS3_RKS5_RKS6_RKSA_RKSB_,@function
        .size           $_ZN7cutlass13device_kernelIN5flash19enable_sm80_to_sm89INS1_16FlashAttnBwdSm80INS1_25CollectiveMainloopBwdSm80ILi2ELi2EN4cute5tupleIJNS5_1CILi128EEES8_NS7_ILi64EEEEEENS_10bfloat16_tEfNS_4arch4Sm80ELb0ELb1ELb1ELb0ELb0ELb0ELb0ELb0ELi2ELi4ELi4ELi4ELb0EEENS1_24CollectiveEpilogueBwdGQAISA_fSD_Li256ELb0ELb0EEENS1_19SingleTileSchedulerILb0ELb0ELb0ELi128EEEEEEEEEvNT_6ParamsE$_ZN4cute3eso3ESOILb1ELb0EJNS_1CILi1EEENS_5tupleIJiiiEEENS2_ILi64EEENS4_IJNS2_ILi72EEENS2_ILi144EEENS2_ILi288EEEEEENS2_ILi512EEEEEC2ERKS3_RKS5_RKS6_RKSA_RKSB_,($_ZN7cutlass13device_kernelIN5flash19enable_sm80_to_sm89INS1_16FlashAttnBwdSm80INS1_25CollectiveMainloopBwdSm80ILi2ELi2EN4cute5tupleIJNS5_1CILi128EEES8_NS7_ILi64EEEEEENS_10bfloat16_tEfNS_4arch4Sm80ELb0ELb1ELb1ELb0ELb0ELb0ELb0ELb0ELi2ELi4ELi4ELi4ELb0EEENS1_24CollectiveEpilogueBwdGQAISA_fSD_Li256ELb0ELb0EEENS1_19SingleTileSchedulerILb0ELb0ELb0ELi128EEEEEEEEEvNT_6ParamsE$_ZN4cute3eso3ESOILb1ELb0EJNS_1CILi1EEEiEEC2ERKS3_RKi - $_ZN7cutlass13device_kernelIN5flash19enable_sm80_to_sm89INS1_16FlashAttnBwdSm80INS1_25CollectiveMainloopBwdSm80ILi2ELi2EN4cute5tupleIJNS5_1CILi128EEES8_NS7_ILi64EEEEEENS_10bfloat16_tEfNS_4arch4Sm80ELb0ELb1ELb1ELb0ELb0ELb0ELb0ELb0ELi2ELi4ELi4ELi4ELb0EEENS1_24CollectiveEpilogueBwdGQAISA_fSD_Li256ELb0ELb0EEENS1_19SingleTileSchedulerILb0ELb0ELb0ELi128EEEEEEEEEvNT_6ParamsE$_ZN4cute3eso3ESOILb1ELb0EJNS_1CILi1EEENS_5tupleIJiiiEEENS2_ILi64EEENS4_IJNS2_ILi72EEENS2_ILi144EEENS2_ILi288EEEEEENS2_ILi512EEEEEC2ERKS3_RKS5_RKS6_RKSA_RKSB_)
$_ZN7cutlass13device_kernelIN5flash19enable_sm80_to_sm89INS1_16FlashAttnBwdSm80INS1_25CollectiveMainloopBwdSm80ILi2ELi2EN4cute5tupleIJNS5_1CILi128EEES8_NS7_ILi64EEEEEENS_10bfloat16_tEfNS_4arch4Sm80ELb0ELb1ELb1ELb0ELb0ELb0ELb0ELb0ELi2ELi4ELi4ELi4ELb0EEENS1_24CollectiveEpilogueBwdGQAISA_fSD_Li256ELb0ELb0EEENS1_19SingleTileSchedulerILb0ELb0ELb0ELi128EEEEEEEEEvNT_6ParamsE$_ZN4cute3eso3ESOILb1ELb0EJNS_1CILi1EEENS_5tupleIJiiiEEENS2_ILi64EEENS4_IJNS2_ILi72EEENS2_ILi144EEENS2_ILi288EEEEEENS2_ILi512EEEEEC2ERKS3_RKS5_RKS6_RKSA_RKSB_:
[----:B------:R-:W-:Y:S01]  /*7400*/  IADD3 R4, R4, -c[0x0][0x20], RZ ;  /* 0x8000080004047a10 */ /* 0x000fe20007ffe0ff */
[----:B------:R-:W-:Y:S01]  /*7410*/  IMAD.MOV.U32 R8, RZ, RZ, R6 ;  /* 0x000000ffff087224 */ /* 0x000fe200078e0006 */
[----:B------:R-:W-:-:S03]  /*7420*/  MOV R9, 0x0 ;  /* 0x0000000000097802 */ /* 0x000fc60000000f00 */
[----:B------:R1:W-:Y:S04]  /*7430*/  STL [R4], R2 ;  /* 0x0000000204007387 */ /* 0x0003e80000100800 */
[----:B------:R1:W-:Y:S04]  /*7440*/  STL [R4+0x4], R3 ;  /* 0x0000040304007387 */ /* 0x0003e80000100800 */
[----:B------:R1:W-:Y:S01]  /*7450*/  STL [R4+0x8], R5 ;  /* 0x0000080504007387 */ /* 0x0003e20000100800 */
[----:B------:R-:W-:Y:S05]  /*7460*/  RET.REL.NODEC R8 `(_ZN7cutlass13device_kernelIN5flash19enable_sm80_to_sm89INS1_16FlashAttnBwdSm80INS1_25CollectiveMainloopBwdSm80ILi2ELi2EN4cute5tupleIJNS5_1CILi128EEES8_NS7_ILi64EEEEEENS_10bfloat16_tEfNS_4arch4Sm80ELb0ELb1ELb1ELb0ELb0ELb0ELb0ELb0ELi2ELi4ELi4ELi4ELb0EEENS1_24CollectiveEpilogueBwdGQAISA_fSD_Li256ELb0ELb0EEENS1_19SingleTileSchedulerILb0ELb0ELb0ELi128EEEEEEEEEvNT_6ParamsE) ;  /* 0xffff8b9008007950 */ /* 0x000fea0003c3ffff */
        .type           $_ZN7cutlass13device_kernelIN5flash19enable_sm80_to_sm89INS1_16FlashAttnBwdSm80INS1_25CollectiveMainloopBwdSm80ILi2ELi2EN4cute5tupleIJNS5_1CILi128EEES8_NS7_ILi64EEEEEENS_10bfloat16_tEfNS_4arch4Sm80ELb0ELb1ELb1ELb0ELb0ELb0ELb0ELb0ELi2ELi4ELi4ELi4ELb0EEENS1_24CollectiveEpilogueBwdGQAISA_fSD_Li256ELb0ELb0EEENS1_19SingleTileSchedulerILb0ELb0ELb0ELi128EEEEEEEEEvNT_6ParamsE$_ZN4cute3eso3ESOILb1ELb0EJNS_1CILi1EEEiEEC2ERKS3_RKi,@function
        .size           $_ZN7cutlass13device_kernelIN5flash19enable_sm80_to_sm89INS1_16FlashAttnBwdSm80INS1_25CollectiveMainloopBwdSm80ILi2ELi2EN4cute5tupleIJNS5_1CILi128EEES8_NS7_ILi64EEEEEENS_10bfloat16_tEfNS_4arch4Sm80ELb0ELb1ELb1ELb0ELb0ELb0ELb0ELb0ELi2ELi4ELi4ELi4ELb0EEENS1_24CollectiveEpilogueBwdGQAISA_fSD_Li256ELb0ELb0EEENS1_19SingleTileSchedulerILb0ELb0ELb0ELi128EEEEEEEEEvNT_6ParamsE$_ZN4cute3eso3ESOILb1ELb0EJNS_1CILi1EEEiEEC2ERKS3_RKi,($_ZN7cutlass13device_kernelIN5flash19enable_sm80_to_sm89INS1_16FlashAttnBwdSm80INS1_25CollectiveMainloopBwdSm80ILi2ELi2EN4cute5tupleIJNS5_1CILi128EEES8_NS7_ILi64EEEEEENS_10bfloat16_tEfNS_4arch4Sm80ELb0ELb1ELb1ELb0ELb0ELb0ELb0ELb0ELi2ELi4ELi4ELi4ELb0EEENS1_24CollectiveEpilogueBwdGQAISA_fSD_Li256ELb0ELb0EEENS1_19SingleTileSchedulerILb0ELb0ELb0ELi128EEEEEEEEEvNT_6ParamsE$_ZN4cute3eso3ESOILb1ELb0EJNS_1CILi1EEEiiiNS2_ILi144EEENS2_ILi512EEEEEC2ERKS3_RKiSA_SA_RKS4_RKS5_ - $_ZN7cutlass13device_kernelIN5flash19enable_sm80_to_sm89INS1_16FlashAttnBwdSm80INS1_25CollectiveMainloopBwdSm80ILi2ELi2EN4cute5tupleIJNS5_1CILi128EEES8_NS7_ILi64EEEEEENS_10bfloat16_tEfNS_4arch4Sm80ELb0ELb1ELb1ELb0ELb0ELb0ELb0ELb0ELi2ELi4ELi4ELi4ELb0EEENS1_24CollectiveEpilogueBwdGQAISA_fSD_Li256ELb0ELb0EEENS1_19SingleTileSchedulerILb0ELb0ELb0ELi128EEEEEEEEEvNT_6ParamsE$_ZN4cute3eso3ESOILb1ELb0EJNS_1CILi1EEEiEEC2ERKS3_RKi)
$_ZN7cutlass13device_kernelIN5flash19enable_sm80_to_sm89INS1_16FlashAttnBwdSm80INS1_25CollectiveMainloopBwdSm80ILi2ELi2EN4cute5tupleIJNS5_1CILi128EEES8_NS7_ILi64EEEEEENS_10bfloat16_tEfNS_4arch4Sm80ELb0ELb1ELb1ELb0ELb0ELb0ELb0ELb0ELi2ELi4ELi4ELi4ELb0EEENS1_24CollectiveEpilogueBwdGQAISA_fSD_Li256ELb0ELb0EEENS1_19SingleTileSchedulerILb0ELb0ELb0ELi128EEEEEEEEEvNT_6ParamsE$_ZN4cute3eso3ESOILb1ELb0EJNS_1CILi1EEEiEEC2ERKS3_RKi:
[----:B------:R-:W-:Y:S02]  /*7470*/  IADD3 R49, R49, -c[0x0][0x20], RZ ;  /* 0x8000080031317a10 */ /* 0x000fe40007ffe0ff */
[----:B------:R-:W-:-:S03]  /*7480*/  MOV R5, 0x0 ;  /* 0x0000000000057802 */ /* 0x000fc60000000f00 */
[----:B------:R1:W-:Y:S01]  /*7490*/  STL [R49], R2 ;  /* 0x0000000231007387 */ /* 0x0003e20000100800 */
[----:B------:R-:W-:Y:S05]  /*74a0*/  RET.REL.NODEC R4 `(_ZN7cutlass13device_kernelIN5flash19enable_sm80_to_sm89INS1_16FlashAttnBwdSm80INS1_25CollectiveMainloopBwdSm80ILi2ELi2EN4cute5tupleIJNS5_1CILi128EEES8_NS7_ILi64EEEEEENS_10bfloat16_tEfNS_4arch4Sm80ELb0ELb1ELb1ELb0ELb0ELb0ELb0ELb0ELi2ELi4ELi4ELi4ELb0EEENS1_24CollectiveEpilogueBwdGQAISA_fSD_Li256ELb0ELb0EEENS1_19SingleTileSchedulerILb0ELb0ELb0ELi128EEEEEEEEEvNT_6ParamsE) ;  /* 0xffff8b5004007950 */ /* 0x000fea0003c3ffff */
        .type           $_ZN7cutlass13device_kernelIN5flash19enable_sm80_to_sm89INS1_16FlashAttnBwdSm80INS1_25CollectiveMainloopBwdSm80ILi2ELi2EN4cute5tupleIJNS5_1CILi128EEES8_NS7_ILi64EEEEEENS_10bfloat16_tEfNS_4arch4Sm80ELb0ELb1ELb1ELb0ELb0ELb0ELb0ELb0ELi2ELi4ELi4ELi4ELb0EEENS1_24CollectiveEpilogueBwdGQAISA_fSD_Li256ELb0ELb0EEENS1_19SingleTileSchedulerILb0ELb0ELb0ELi128EEEEEEEEEvNT_6ParamsE$_ZN4cute3eso3ESOILb1ELb0EJNS_1CILi1EEEiiiNS2_ILi144EEENS2_ILi512EEEEEC2ERKS3_RKiSA_SA_RKS4_RKS5_,@function
        .size           $_ZN7cutlass13device_kernelIN5flash19enable_sm80_to_sm89INS1_16FlashAttnBwdSm80INS1_25CollectiveMainloopBwdSm80ILi2ELi2EN4cute5tupleIJNS5_1CILi128EEES8_NS7_ILi64EEEEEENS_10bfloat16_tEfNS_4arch4Sm80ELb0ELb1ELb1ELb0ELb0ELb0ELb0ELb0ELi2ELi4ELi4ELi4ELb0EEENS1_24CollectiveEpilogueBwdGQAISA_fSD_Li256ELb0ELb0EEENS1_19SingleTileSchedulerILb0ELb0ELb0ELi128EEEEEEEEEvNT_6ParamsE$_ZN4cute3eso3ESOILb1ELb0EJNS_1CILi1EEEiiiNS2_ILi144EEENS2_ILi512EEEEEC2ERKS3_RKiSA_SA_RKS4_RKS5_,($_ZN7cutlass13device_kernelIN5flash19enable_sm80_to_sm89INS1_16FlashAttnBwdSm80INS1_25CollectiveMainloopBwdSm80ILi2ELi2EN4cute5tupleIJNS5_1CILi128EEES8_NS7_ILi64EEEEEENS_10bfloat16_tEfNS_4arch4Sm80ELb0ELb1ELb1ELb0ELb0ELb0ELb0ELb0ELi2ELi4ELi4ELi4ELb0EEENS1_24CollectiveEpilogueBwdGQAISA_fSD_Li256ELb0ELb0EEENS1_19SingleTileSchedulerILb0ELb0ELb0ELi128EEEEEEEEEvNT_6ParamsE$_ZN4cute3eso3ESOILb1ELb0EJNS_1CILi1EEEiiiNS2_ILi64EEENS2_ILi72EEENS2_ILi144EEENS2_ILi288EEENS2_ILi512EEEEEC2ERKS3_RKiSD_SD_RKS4_RKS5_RKS6_RKS7_RKS8_ - $_ZN7cutlass13device_kernelIN5flash19enable_sm80_to_sm89INS1_16FlashAttnBwdSm80INS1_25CollectiveMainloopBwdSm80ILi2ELi2EN4cute5tupleIJNS5_1CILi128EEES8_NS7_ILi64EEEEEENS_10bfloat16_tEfNS_4arch4Sm80ELb0ELb1ELb1ELb0ELb0ELb0ELb0ELb0ELi2ELi4ELi4ELi4ELb0EEENS1_24CollectiveEpilogueBwdGQAISA_fSD_Li256ELb0ELb0EEENS1_19SingleTileSchedulerILb0ELb0ELb0ELi128EEEEEEEEEvNT_6ParamsE$_ZN4cute3eso3ESOILb1ELb0EJNS_1CILi1EEEiiiNS2_ILi144EEENS2_ILi512EEEEEC2ERKS3_RKiSA_SA_RKS4_RKS5_)
$_ZN7cutlass13device_kernelIN5flash19enable_sm80_to_sm89INS1_16FlashAttnBwdSm80INS1_25CollectiveMainloopBwdSm80ILi2ELi2EN4cute5tupleIJNS5_1CILi128EEES8_NS7_ILi64EEEEEENS_10bfloat16_tEfNS_4arch4Sm80ELb0ELb1ELb1ELb0ELb0ELb0ELb0ELb0ELi2ELi4ELi4ELi4ELb0EEENS1_24CollectiveEpilogueBwdGQAISA_fSD_Li256ELb0ELb0EEENS1_19SingleTileSchedulerILb0ELb0ELb0ELi128EEEEEEEEEvNT_6ParamsE$_ZN4cute3eso3ESOILb1ELb0EJNS_1CILi1EEEiiiNS2_ILi144EEENS2_ILi512EEEEEC2ERKS3_RKiSA_SA_RKS4_RKS5_:
        /* <DEDUP_REMOVED lines=11> */
        .type           $_ZN7cutlass13device_kernelIN5flash19enable_sm80_to_sm89INS1_16FlashAttnBwdSm80INS1_25CollectiveMainloopBwdSm80ILi2ELi2EN4cute5tupleIJNS5_1CILi128EEES8_NS7_ILi64EEEEEENS_10bfloat16_tEfNS_4arch4Sm80ELb0ELb1ELb1ELb0ELb0ELb0ELb0ELb0ELi2ELi4ELi4ELi4ELb0EEENS1_24CollectiveEpilogueBwdGQAISA_fSD_Li256ELb0ELb0EEENS1_19SingleTileSchedulerILb0ELb0ELb0ELi128EEEEEEEEEvNT_6ParamsE$_ZN4cute3eso3ESOILb1ELb0EJNS_1CILi1EEEiiiNS2_ILi64EEENS2_ILi72EEENS2_ILi144EEENS2_ILi288EEENS2_ILi512EEEEEC2ERKS3_RKiSD_SD_RKS4_RKS5_RKS6_RKS7_RKS8_,@function
        .size           $_ZN7cutlass13device_kernelIN5flash19enable_sm80_to_sm89INS1_16FlashAttnBwdSm80INS1_25CollectiveMainloopBwdSm80ILi2ELi2EN4cute5tupleIJNS5_1CILi128EEES8_NS7_ILi64EEEEEENS_10bfloat16_tEfNS_4arch4Sm80ELb0ELb1ELb1ELb0ELb0ELb0ELb0ELb0ELi2ELi4ELi4ELi4ELb0EEENS1_24CollectiveEpilogueBwdGQAISA_fSD_Li256ELb0ELb0EEENS1_19SingleTileSchedulerILb0ELb0ELb0ELi128EEEEEEEEEvNT_6ParamsE$_ZN4cute3eso3ESOILb1ELb0EJNS_1CILi1EEEiiiNS2_ILi64EEENS2_ILi72EEENS2_ILi144EEENS2_ILi288EEENS2_ILi512EEEEEC2ERKS3_RKiSD_SD_RKS4_RKS5_RKS6_RKS7_RKS8_,($_ZN7cutlass13device_kernelIN5flash19enable_sm80_to_sm89INS1_16FlashAttnBwdSm80INS1_25CollectiveMainloopBwdSm80ILi2ELi2EN4cute5tupleIJNS5_1CILi128EEES8_NS7_ILi64EEEEEENS_10bfloat16_tEfNS_4arch4Sm80ELb0ELb1ELb1ELb0ELb0ELb0ELb0ELb0ELi2ELi4ELi4ELi4ELb0EEENS1_24CollectiveEpilogueBwdGQAISA_fSD_Li256ELb0ELb0EEENS1_19SingleTileSchedulerILb0ELb0ELb0ELi128EEEEEEEEEvNT_6ParamsE$_ZN4cute3eso3ESOILb1ELb0EJNS_1CILi1EEEiiiNS2_ILi72EEENS2_ILi512EEEEEC2ERKS3_RKiSA_SA_RKS4_RKS5_ - $_ZN7cutlass13device_kernelIN5flash19enable_sm80_to_sm89INS1_16FlashAttnBwdSm80INS1_25CollectiveMainloopBwdSm80ILi2ELi2EN4cute5tupleIJNS5_1CILi128EEES8_NS7_ILi64EEEEEENS_10bfloat16_tEfNS_4arch4Sm80ELb0ELb1ELb1ELb0ELb0ELb0ELb0ELb0ELi2ELi4ELi4ELi4ELb0EEENS1_24CollectiveEpilogueBwdGQAISA_fSD_Li256ELb0ELb0EEENS1_19SingleTileSchedulerILb0ELb0ELb0ELi128EEEEEEEEEvNT_6ParamsE$_ZN4cute3eso3ESOILb1ELb0EJNS_1CILi1EEEiiiNS2_ILi64EEENS2_ILi72EEENS2_ILi144EEENS2_ILi288EEENS2_ILi512EEEEEC2ERKS3_RKiSD_SD_RKS4_RKS5_RKS6_RKS7_RKS8_)
$_ZN7cutlass13device_kernelIN5flash19enable_sm80_to_sm89INS1_16FlashAttnBwdSm80INS1_25CollectiveMainloopBwdSm80ILi2ELi2EN4cute5tupleIJNS5_1CILi128EEES8_NS7_ILi64EEEEEENS_10bfloat16_tEfNS_4arch4Sm80ELb0ELb1ELb1ELb0ELb0ELb0ELb0ELb0ELi2ELi4ELi4ELi4ELb0EEENS1_24CollectiveEpilogueBwdGQAISA_fSD_Li256ELb0ELb0EEENS1_19SingleTileSchedulerILb0ELb0ELb0ELi128EEEEEEEEEvNT_6ParamsE$_ZN4cute3eso3ESOILb1ELb0EJNS_1CILi1EEEiiiNS2_ILi64EEENS2_ILi72EEENS2_ILi144EEENS2_ILi288EEENS2_ILi512EEEEEC2ERKS3_RKiSD_SD_RKS4_RKS5_RKS6_RKS7_RKS8_:
        /* <DEDUP_REMOVED lines=11> */
        .type           $_ZN7cutlass13device_kernelIN5flash19enable_sm80_to_sm89INS1_16FlashAttnBwdSm80INS1_25CollectiveMainloopBwdSm80ILi2ELi2EN4cute5tupleIJNS5_1CILi128EEES8_NS7_ILi64EEEEEENS_10bfloat16_tEfNS_4arch4Sm80ELb0ELb1ELb1ELb0ELb0ELb0ELb0ELb0ELi2ELi4ELi4ELi4ELb0EEENS1_24CollectiveEpilogueBwdGQAISA_fSD_Li256ELb0ELb0EEENS1_19SingleTileSchedulerILb0ELb0ELb0ELi128EEEEEEEEEvNT_6ParamsE$_ZN4cute3eso3ESOILb1ELb0EJNS_1CILi1EEEiiiNS2_ILi72EEENS2_ILi512EEEEEC2ERKS3_RKiSA_SA_RKS4_RKS5_,@function
        .size           $_ZN7cutlass13device_kernelIN5flash19enable_sm80_to_sm89INS1_16FlashAttnBwdSm80INS1_25CollectiveMainloopBwdSm80ILi2ELi2EN4cute5tupleIJNS5_1CILi128EEES8_NS7_ILi64EEEEEENS_10bfloat16_tEfNS_4arch4Sm80ELb0ELb1ELb1ELb0ELb0ELb0ELb0ELb0ELi2ELi4ELi4ELi4ELb0EEENS1_24CollectiveEpilogueBwdGQAISA_fSD_Li256ELb0ELb0EEENS1_19SingleTileSchedulerILb0ELb0ELb0ELi128EEEEEEEEEvNT_6ParamsE$_ZN4cute3eso3ESOILb1ELb0EJNS_1CILi1EEEiiiNS2_ILi72EEENS2_ILi512EEEEEC2ERKS3_RKiSA_SA_RKS4_RKS5_,($_ZN7cutlass13device_kernelIN5flash19enable_sm80_to_sm89INS1_16FlashAttnBwdSm80INS1_25CollectiveMainloopBwdSm80ILi2ELi2EN4cute5tupleIJNS5_1CILi128EEES8_NS7_ILi64EEEEEENS_10bfloat16_tEfNS_4arch4Sm80ELb0ELb1ELb1ELb0ELb0ELb0ELb0ELb0ELi2ELi4ELi4ELi4ELb0EEENS1_24CollectiveEpilogueBwdGQAISA_fSD_Li256ELb0ELb0EEENS1_19SingleTileSchedulerILb0ELb0ELb0ELi128EEEEEEEEEvNT_6ParamsE$_ZN4cute3eso3ESOILb1ELb0EJNS_1CILi2EEEiEEC2ERKS3_RKi - $_ZN7cutlass13device_kernelIN5flash19enable_sm80_to_sm89INS1_16FlashAttnBwdSm80INS1_25CollectiveMainloopBwdSm80ILi2ELi2EN4cute5tupleIJNS5_1CILi128EEES8_NS7_ILi64EEEEEENS_10bfloat16_tEfNS_4arch4Sm80ELb0ELb1ELb1ELb0ELb0ELb0ELb0ELb0ELi2ELi4ELi4ELi4ELb0EEENS1_24CollectiveEpilogueBwdGQAISA_fSD_Li256ELb0ELb0EEENS1_19SingleTileSchedulerILb0ELb0ELb0ELi128EEEEEEEEEvNT_6ParamsE$_ZN4cute3eso3ESOILb1ELb0EJNS_1CILi1EEEiiiNS2_ILi72EEENS2_ILi512EEEEEC2ERKS3_RKiSA_SA_RKS4_RKS5_)
$_ZN7cutlass13device_kernelIN5flash19enable_sm80_to_sm89INS1_16FlashAttnBwdSm80INS1_25CollectiveMainloopBwdSm80ILi2ELi2EN4cute5tupleIJNS5_1CILi128EEES8_NS7_ILi64EEEEEENS_10bfloat16_tEfNS_4arch4Sm80ELb0ELb1ELb1ELb0ELb0ELb0ELb0ELb0ELi2ELi4ELi4ELi4ELb0EEENS1_24CollectiveEpilogueBwdGQAISA_fSD_Li256ELb0ELb0EEENS1_19SingleTileSchedulerILb0ELb0ELb0ELi128EEEEEEEEEvNT_6ParamsE$_ZN4cute3eso3ESOILb1ELb0EJNS_1CILi1EEEiiiNS2_ILi72EEENS2_ILi512EEEEEC2ERKS3_RKiSA_SA_RKS4_RKS5_:
        /* <DEDUP_REMOVED lines=11> */
        .type           $_ZN7cutlass13device_kernelIN5flash19enable_sm80_to_sm89INS1_16FlashAttnBwdSm80INS1_25CollectiveMainloopBwdSm80ILi2ELi2EN4cute5tupleIJNS5_1CILi128EEES8_NS7_ILi64EEEEEENS_10bfloat16_tEfNS_4arch4Sm80ELb0ELb1ELb1ELb0ELb0ELb0ELb0ELb0ELi2ELi4ELi4ELi4ELb0EEENS1_24CollectiveEpilogueBwdGQAISA_fSD_Li256ELb0ELb0EEENS1_19SingleTileSchedulerILb0ELb0ELb0ELi128EEEEEEEEEvNT_6ParamsE$_ZN4cute3eso3ESOILb1ELb0EJNS_1CILi2EEEiEEC2ERKS3_RKi,@function
        .size           $_ZN7cutlass13device_kernelIN5flash19enable_sm80_to_sm89INS1_16FlashAttnBwdSm80INS1_25CollectiveMainloopBwdSm80ILi2ELi2EN4cute5tupleIJNS5_1CILi128EEES8_NS7_ILi64EEEEEENS_10bfloat16_tEfNS_4arch4Sm80ELb0ELb1ELb1ELb0ELb0ELb0ELb0ELb0ELi2ELi4ELi4ELi4ELb0EEENS1_24CollectiveEpilogueBwdGQAISA_fSD_Li256ELb0ELb0EEENS1_19SingleTileSchedulerILb0ELb0ELb0ELi128EEEEEEEEEvNT_6ParamsE$_ZN4cute3eso3ESOILb1ELb0EJNS_1CILi2EEEiEEC2ERKS3_RKi,($_ZN7cutlass13device_kernelIN5flash19enable_sm80_to_sm89INS1_16FlashAttnBwdSm80INS1_25CollectiveMainloopBwdSm80ILi2ELi2EN4cute5tupleIJNS5_1CILi128EEES8_NS7_ILi64EEEEEENS_10bfloat16_tEfNS_4arch4Sm80ELb0ELb1ELb1ELb0ELb0ELb0ELb0ELb0ELi2ELi4ELi4ELi4ELb0EEENS1_24CollectiveEpilogueBwdGQAISA_fSD_Li256ELb0ELb0EEENS1_19SingleTileSchedulerILb0ELb0ELb0ELi128EEEEEEEEEvNT_6ParamsE$_ZN4cute3eso3ESOILb1ELb0EJNS_1CILi4096EEENS_5tupleIJNS4_IJiiEEENS2_ILi8192EEEEEEEEC2ERKS3_RKS7_ - $_ZN7cutlass13device_kernelIN5flash19enable_sm80_to_sm89INS1_16FlashAttnBwdSm80INS1_25CollectiveMainloopBwdSm80ILi2ELi2EN4cute5tupleIJNS5_1CILi128EEES8_NS7_ILi64EEEEEENS_10bfloat16_tEfNS_4arch4Sm80ELb0ELb1ELb1ELb0ELb0ELb0ELb0ELb0ELi2ELi4ELi4ELi4ELb0EEENS1_24CollectiveEpilogueBwdGQAISA_fSD_Li256ELb0ELb0EEENS1_19SingleTileSchedulerILb0ELb0ELb0ELi128EEEEEEEEEvNT_6ParamsE$_ZN4cute3eso3ESOILb1ELb0EJNS_1CILi2EEEiEEC2ERKS3_RKi)
$_ZN7cutlass13device_kernelIN5flash19enable_sm80_to_sm89INS1_16FlashAttnBwdSm80INS1_25CollectiveMainloopBwdSm80ILi2ELi2EN4cute5tupleIJNS5_1CILi128EEES8_NS7_ILi64EEEEEENS_10bfloat16_tEfNS_4arch4Sm80ELb0ELb1ELb1ELb0ELb0ELb0ELb0ELb0ELi2ELi4ELi4ELi4ELb0EEENS1_24CollectiveEpilogueBwdGQAISA_fSD_Li256ELb0ELb0EEENS1_19SingleTileSchedulerILb0ELb0ELb0ELi128EEEEEEEEEvNT_6ParamsE$_ZN4cute3eso3ESOILb1ELb0EJNS_1CILi2EEEiEEC2ERKS3_RKi:
[----:B------:R-:W-:Y:S02]  /*76c0*/  IADD3 R2, R2, -c[0x0][0x20], RZ ;  /* 0x8000080002027a10 */ /* 0x000fe40007ffe0ff */
[----:B------:R-:W-:-:S03]  /*76d0*/  MOV R5, 0x0 ;  /* 0x0000000000057802 */ /* 0x000fc60000000f00 */
[----:B------:R1:W-:Y:S01]  /*76e0*/  STL [R2], R3 ;  /* 0x0000000302007387 */ /* 0x0003e20000100800 */
[----:B------:R-:W-:Y:S05]  /*76f0*/  RET.REL.NODEC R4 `(_ZN7cutlass13device_kernelIN5flash19enable_sm80_to_sm89INS1_16FlashAttnBwdSm80INS1_25CollectiveMainloopBwdSm80ILi2ELi2EN4cute5tupleIJNS5_1CILi128EEES8_NS7_ILi64EEEEEENS_10bfloat16_tEfNS_4arch4Sm80ELb0ELb1ELb1ELb0ELb0ELb0ELb0ELb0ELi2ELi4ELi4ELi4ELb0EEENS1_24CollectiveEpilogueBwdGQAISA_fSD_Li256ELb0ELb0EEENS1_19SingleTileSchedulerILb0ELb0ELb0ELi128EEEEEEEEEvNT_6ParamsE) ;  /* 0xffff890004007950 */ /* 0x000fea0003c3ffff */
        .type           $_ZN7cutlass13device_kernelIN5flash19enable_sm80_to_sm89INS1_16FlashAttnBwdSm80INS1_25CollectiveMainloopBwdSm80ILi2ELi2EN4cute5tupleIJNS5_1CILi128EEES8_NS7_ILi64EEEEEENS_10bfloat16_tEfNS_4arch4Sm80ELb0ELb1ELb1ELb0ELb0ELb0ELb0ELb0ELi2ELi4ELi4ELi4ELb0EEENS1_24CollectiveEpilogueBwdGQAISA_fSD_Li256ELb0ELb0EEENS1_19SingleTileSchedulerILb0ELb0ELb0ELi128EEEEEEEEEvNT_6ParamsE$_ZN4cute3eso3ESOILb1ELb0EJNS_1CILi4096EEENS_5tupleIJNS4_IJiiEEENS2_ILi8192EEEEEEEEC2ERKS3_RKS7_,@function
        .size           $_ZN7cutlass13device_kernelIN5flash19enable_sm80_to_sm89INS1_16FlashAttnBwdSm80INS1_25CollectiveMainloopBwdSm80ILi2ELi2EN4cute5tupleIJNS5_1CILi128EEES8_NS7_ILi64EEEEEENS_10bfloat16_tEfNS_4arch4Sm80ELb0ELb1ELb1ELb0ELb0ELb0ELb0ELb0ELi2ELi4ELi4ELi4ELb0EEENS1_24CollectiveEpilogueBwdGQAISA_fSD_Li256ELb0ELb0EEENS1_19SingleTileSchedulerILb0ELb0ELb0ELi128EEEEEEEEEvNT_6ParamsE$_ZN4cute3eso3ESOILb1ELb0EJNS_1CILi4096EEENS_5tupleIJNS4_IJiiEEENS2_ILi8192EEEEEEEEC2ERKS3_RKS7_,($_ZN7cutlass13device_kernelIN5flash19enable_sm80_to_sm89INS1_16FlashAttnBwdSm80INS1_25CollectiveMainloopBwdSm80ILi2ELi2EN4cute5tupleIJNS5_1CILi128EEES8_NS7_ILi64EEEEEENS_10bfloat16_tEfNS_4arch4Sm80ELb0ELb1ELb1ELb0ELb0ELb0ELb0ELb0ELi2ELi4ELi4ELi4ELb0EEENS1_24CollectiveEpilogueBwdGQAISA_fSD_Li256ELb0ELb0EEENS1_19SingleTileSchedulerILb0ELb0ELb0ELi128EEEEEEEEEvNT_6ParamsE$_ZN4cute3eso3ESOILb1ELb0EJNS_1CILi4096EEENS_5tupleIJiiEEEEEC2ERKS3_RKS5_ - $_ZN7cutlass13device_kernelIN5flash19enable_sm80_to_sm89INS1_16FlashAttnBwdSm80INS1_25CollectiveMainloopBwdSm80ILi2ELi2EN4cute5tupleIJNS5_1CILi128EEES8_NS7_ILi64EEEEEENS_10bfloat16_tEfNS_4arch4Sm80ELb0ELb1ELb1ELb0ELb0ELb0ELb0ELb0ELi2ELi4ELi4ELi4ELb0EEENS1_24CollectiveEpilogueBwdGQAISA_fSD_Li256ELb0ELb0EEENS1_19SingleTileSchedulerILb0ELb0ELb0ELi128EEEEEEEEEvNT_6ParamsE$_ZN4cute3eso3ESOILb1ELb0EJNS_1CILi4096EEENS_5tupleIJNS4_IJiiEEENS2_ILi8192EEEEEEEEC2ERKS3_RKS7_)
$_ZN7cutlass13device_kernelIN5flash19enable_sm80_to_sm89INS1_16FlashAttnBwdSm80INS1_25CollectiveMainloopBwdSm80ILi2ELi2EN4cute5tupleIJNS5_1CILi128EEES8_NS7_ILi64EEEEEENS_10bfloat16_tEfNS_4arch4Sm80ELb0ELb1ELb1ELb0ELb0ELb0ELb0ELb0ELi2ELi4ELi4ELi4ELb0EEENS1_24CollectiveEpilogueBwdGQAISA_fSD_Li256ELb0ELb0EEENS1_19SingleTileSchedulerILb0ELb0ELb0ELi128EEEEEEEEEvNT_6ParamsE$_ZN4cute3eso3ESOILb1ELb0EJNS_1CILi4096EEENS_5tupleIJNS4_IJiiEEENS2_ILi8192EEEEEEEEC2ERKS3_RKS7_:
[----:B------:R-:W-:Y:S01]  /*7700*/  IADD3 R2, R2, -c[0x0][0x20], RZ ;  /* 0x8000080002027a10 */ /* 0x000fe20007ffe0ff */
[----:B------:R-:W-:Y:S01]  /*7710*/  IMAD.MOV.U32 R8, RZ, RZ, R6 ;  /* 0x000000ffff087224 */ /* 0x000fe200078e0006 */
[----:B------:R-:W-:-:S03]  /*7720*/  MOV R9, 0x0 ;  /* 0x0000000000097802 */ /* 0x000fc60000000f00 */
[----:B------:R1:W-:Y:S04]  /*7730*/  STL [R2], R5 ;  /* 0x0000000502007387 */ /* 0x0003e80000100800 */
[----:B------:R1:W-:Y:S01]  /*7740*/  STL [R2+0x4], R3 ;  /* 0x0000040302007387 */ /* 0x0003e20000100800 */
[----:B------:R-:W-:Y:S05]  /*7750*/  RET.REL.NODEC R8 `(_ZN7cutlass13device_kernelIN5flash19enable_sm80_to_sm89INS1_16FlashAttnBwdSm80INS1_25CollectiveMainloopBwdSm80ILi2ELi2EN4cute5tupleIJNS5_1CILi128EEES8_NS7_ILi64EEEEEENS_10bfloat16_tEfNS_4arch4Sm80ELb0ELb1ELb1ELb0ELb0ELb0ELb0ELb0ELi2ELi4ELi4ELi4ELb0EEENS1_24CollectiveEpilogueBwdGQAISA_fSD_Li256ELb0ELb0EEENS1_19SingleTileSchedulerILb0ELb0ELb0ELi128EEEEEEEEEvNT_6ParamsE) ;  /* 0xffff88a008007950 */ /* 0x000fea0003c3ffff */
        .type           $_ZN7cutlass13device_kernelIN5flash19enable_sm80_to_sm89INS1_16FlashAttnBwdSm80INS1_25CollectiveMainloopBwdSm80ILi2ELi2EN4cute5tupleIJNS5_1CILi128EEES8_NS7_ILi64EEEEEENS_10bfloat16_tEfNS_4arch4Sm80ELb0ELb1ELb1ELb0ELb0ELb0ELb0ELb0ELi2ELi4ELi4ELi4ELb0EEENS1_24CollectiveEpilogueBwdGQAISA_fSD_Li256ELb0ELb0EEENS1_19SingleTileSchedulerILb0ELb0ELb0ELi128EEEEEEEEEvNT_6ParamsE$_ZN4cute3eso3ESOILb1ELb0EJNS_1CILi4096EEENS_5tupleIJiiEEEEEC2ERKS3_RKS5_,@function
        .size           $_ZN7cutlass13device_kernelIN5flash19enable_sm80_to_sm89INS1_16FlashAttnBwdSm80INS1_25CollectiveMainloopBwdSm80ILi2ELi2EN4cute5tupleIJNS5_1CILi128EEES8_NS7_ILi64EEEEEENS_10bfloat16_tEfNS_4arch4Sm80ELb0ELb1ELb1ELb0ELb0ELb0ELb0ELb0ELi2ELi4ELi4ELi4ELb0EEENS1_24CollectiveEpilogueBwdGQAISA_fSD_Li256ELb0ELb0EEENS1_19SingleTileSchedulerILb0ELb0ELb0ELi128EEEEEEEEEvNT_6ParamsE$_ZN4cute3eso3ESOILb1ELb0EJNS_1CILi4096EEENS_5tupleIJiiEEEEEC2ERKS3_RKS5_,($_ZN7cutlass13device_kernelIN5flash19enable_sm80_to_sm89INS1_16FlashAttnBwdSm80INS1_25CollectiveMainloopBwdSm80ILi2ELi2EN4cute5tupleIJNS5_1CILi128EEES8_NS7_ILi64EEEEEENS_10bfloat16_tEfNS_4arch4Sm80ELb0ELb1ELb1ELb0ELb0ELb0ELb0ELb0ELi2ELi4ELi4ELi4ELb0EEENS1_24CollectiveEpilogueBwdGQAISA_fSD_Li256ELb0ELb0EEENS1_19SingleTileSchedulerILb0ELb0ELb0ELi128EEEEEEEEEvNT_6ParamsE$_ZN4cute3eso3ESOILb1ELb0EJNS_1CILi4096EEEiiEEC2ERKS3_RKiS8_ - $_ZN7cutlass13device_kernelIN5flash19enable_sm80_to_sm89INS1_16FlashAttnBwdSm80INS1_25CollectiveMainloopBwdSm80ILi2ELi2EN4cute5tupleIJNS5_1CILi128EEES8_NS7_ILi64EEEEEENS_10bfloat16_tEfNS_4arch4Sm80ELb0ELb1ELb1ELb0ELb0ELb0ELb0ELb0ELi2ELi4ELi4ELi4ELb0EEENS1_24CollectiveEpilogueBwdGQAISA_fSD_Li256ELb0ELb0EEENS1_19SingleTileSchedulerILb0ELb0ELb0ELi128EEEEEEEEEvNT_6ParamsE$_ZN4cute3eso3ESOILb1ELb0EJNS_1CILi4096EEENS_5tupleIJiiEEEEEC2ERKS3_RKS5_)
$_ZN7cutlass13device_kernelIN5flash19enable_sm80_to_sm89INS1_16FlashAttnBwdSm80INS1_25CollectiveMainloopBwdSm80ILi2ELi2EN4cute5tupleIJNS5_1CILi128EEES8_NS7_ILi64EEEEEENS_10bfloat16_tEfNS_4arch4Sm80ELb0ELb1ELb1ELb0ELb0ELb0ELb0ELb0ELi2ELi4ELi4ELi4ELb0EEENS1_24CollectiveEpilogueBwdGQAISA_fSD_Li256ELb0ELb0EEENS1_19SingleTileSchedulerILb0ELb0ELb0ELi128EEEEEEEEEvNT_6ParamsE$_ZN4cute3eso3ESOILb1ELb0EJNS_1CILi4096EEENS_5tupleIJiiEEEEEC2ERKS3_RKS5_:
[----:B------:R-:W-:Y:S01]  /*7760*/  IADD3 R2, R2, -c[0x0][0x20], RZ ;  /* 0x8000080002027a10 */ /* 0x000fe20007ffe0ff */
[----:B------:R-:W-:Y:S01]  /*7770*/  IMAD.MOV.U32 R8, RZ, RZ, R6 ;  /* 0x000000ffff087224 */ /* 0x000fe200078e0006 */
[----:B------:R-:W-:-:S03]  /*7780*/  MOV R9, 0x0 ;  /* 0x0000000000097802 */ /* 0x000fc60000000f00 */
[----:B------:R1:W-:Y:S04]  /*7790*/  STL [R2], R5 ;  /* 0x0000000502007387 */ /* 0x0003e80000100800 */
[----:B------:R1:W-:Y:S01]  /*77a0*/  STL [R2+0x4], R3 ;  /* 0x0000040302007387 */ /* 0x0003e20000100800 */
[----:B------:R-:W-:Y:S05]  /*77b0*/  RET.REL.NODEC R8 `(_ZN7cutlass13device_kernelIN5flash19enable_sm80_to_sm89INS1_16FlashAttnBwdSm80INS1_25CollectiveMainloopBwdSm80ILi2ELi2EN4cute5tupleIJNS5_1CILi128EEES8_NS7_ILi64EEEEEENS_10bfloat16_tEfNS_4arch4Sm80ELb0ELb1ELb1ELb0ELb0ELb0ELb0ELb0ELi2ELi4ELi4ELi4ELb0EEENS1_24CollectiveEpilogueBwdGQAISA_fSD_Li256ELb0ELb0EEENS1_19SingleTileSchedulerILb0ELb0ELb0ELi128EEEEEEEEEvNT_6ParamsE) ;  /* 0xffff884008007950 */ /* 0x000fea0003c3ffff */
        .type           $_ZN7cutlass13device_kernelIN5flash19enable_sm80_to_sm89INS1_16FlashAttnBwdSm80INS1_25CollectiveMainloopBwdSm80ILi2ELi2EN4cute5tupleIJNS5_1CILi128EEES8_NS7_ILi64EEEEEENS_10bfloat16_tEfNS_4arch4Sm80ELb0ELb1ELb1ELb0ELb0ELb0ELb0ELb0ELi2ELi4ELi4ELi4ELb0EEENS1_24CollectiveEpilogueBwdGQAISA_fSD_Li256ELb0ELb0EEENS1_19SingleTileSchedulerILb0ELb0ELb0ELi128EEEEEEEEEvNT_6ParamsE$_ZN4cute3eso3ESOILb1ELb0EJNS_1CILi4096EEEiiEEC2ERKS3_RKiS8_,@function
        .size           $_ZN7cutlass13device_kernelIN5flash19enable_sm80_to_sm89INS1_16FlashAttnBwdSm80INS1_25CollectiveMainloopBwdSm80ILi2ELi2EN4cute5tupleIJNS5_1CILi128EEES8_NS7_ILi64EEEEEENS_10bfloat16_tEfNS_4arch4Sm80ELb0ELb1ELb1ELb0ELb0ELb0ELb0ELb0ELi2ELi4ELi4ELi4ELb0EEENS1_24CollectiveEpilogueBwdGQAISA_fSD_Li256ELb0ELb0EEENS1_19SingleTileSchedulerILb0ELb0ELb0ELi128EEEEEEEEEvNT_6ParamsE$_ZN4cute3eso3ESOILb1ELb0EJNS_1CILi4096EEEiiEEC2ERKS3_RKiS8_,($_ZN7cutlass13device_kernelIN5flash19enable_sm80_to_sm89INS1_16FlashAttnBwdSm80INS1_25CollectiveMainloopBwdSm80ILi2ELi2EN4cute5tupleIJNS5_1CILi128EEES8_NS7_ILi64EEEEEENS_10bfloat16_tEfNS_4arch4Sm80ELb0ELb1ELb1ELb0ELb0ELb0ELb0ELb0ELi2ELi4ELi4ELi4ELb0EEENS1_24CollectiveEpilogueBwdGQAISA_fSD_Li256ELb0ELb0EEENS1_19SingleTileSchedulerILb0ELb0ELb0ELi128EEEEEEEEEvNT_6ParamsE$_ZN4cute3eso3ESOILb1ELb0EJNS_1CILi4096EEEiiNS2_ILi8192EEEEEC2ERKS3_RKiS9_RKS4_ - $_ZN7cutlass13device_kernelIN5flash19enable_sm80_to_sm89INS1_16FlashAttnBwdSm80INS1_25CollectiveMainloopBwdSm80ILi2ELi2EN4cute5tupleIJNS5_1CILi128EEES8_NS7_ILi64EEEEEENS_10bfloat16_tEfNS_4arch4Sm80ELb0ELb1ELb1ELb0ELb0ELb0ELb0ELb0ELi2ELi4ELi4ELi4ELb0EEENS1_24CollectiveEpilogueBwdGQAISA_fSD_Li256ELb0ELb0EEENS1_19SingleTileSchedulerILb0ELb0ELb0ELi128EEEEEEEEEvNT_6ParamsE$_ZN4cute3eso3ESOILb1ELb0EJNS_1CILi4096EEEiiEEC2ERKS3_RKiS8_)
$_ZN7cutlass13device_kernelIN5flash19enable_sm80_to_sm89INS1_16FlashAttnBwdSm80INS1_25CollectiveMainloopBwdSm80ILi2ELi2EN4cute5tupleIJNS5_1CILi128EEES8_NS7_ILi64EEEEEENS_10bfloat16_tEfNS_4arch4Sm80ELb0ELb1ELb1ELb0ELb0ELb0ELb0ELb0ELi2ELi4ELi4ELi4ELb0EEENS1_24CollectiveEpilogueBwdGQAISA_fSD_Li256ELb0ELb0EEENS1_19SingleTileSchedulerILb0ELb0ELb0ELi128EEEEEEEEEvNT_6ParamsE$_ZN4cute3eso3ESOILb1ELb0EJNS_1CILi4096EEEiiEEC2ERKS3_RKiS8_:
        /* <DEDUP_REMOVED lines=8> */
        .type           $_ZN7cutlass13device_kernelIN5flash19enable_sm80_to_sm89INS1_16FlashAttnBwdSm80INS1_25CollectiveMainloopBwdSm80ILi2ELi2EN4cute5tupleIJNS5_1CILi128EEES8_NS7_ILi64EEEEEENS_10bfloat16_tEfNS_4arch4Sm80ELb0ELb1ELb1ELb0ELb0ELb0ELb0ELb0ELi2ELi4ELi4ELi4ELb0EEENS1_24CollectiveEpilogueBwdGQAISA_fSD_Li256ELb0ELb0EEENS1_19SingleTileSchedulerILb0ELb0ELb0ELi128EEEEEEEEEvNT_6ParamsE$_ZN4cute3eso3ESOILb1ELb0EJNS_1CILi4096EEEiiNS2_ILi8192EEEEEC2ERKS3_RKiS9_RKS4_,@function
        .size           $_ZN7cutlass13device_kernelIN5flash19enable_sm80_to_sm89INS1_16FlashAttnBwdSm80INS1_25CollectiveMainloopBwdSm80ILi2ELi2EN4cute5tupleIJNS5_1CILi128EEES8_NS7_ILi64EEEEEENS_10bfloat16_tEfNS_4arch4Sm80ELb0ELb1ELb1ELb0ELb0ELb0ELb0ELb0ELi2ELi4ELi4ELi4ELb0EEENS1_24CollectiveEpilogueBwdGQAISA_fSD_Li256ELb0ELb0EEENS1_19SingleTileSchedulerILb0ELb0ELb0ELi128EEEEEEEEEvNT_6ParamsE$_ZN4cute3eso3ESOILb1ELb0EJNS_1CILi4096EEEiiNS2_ILi8192EEEEEC2ERKS3_RKiS9_RKS4_,($_ZN7cutlass13device_kernelIN5flash19enable_sm80_to_sm89INS1_16FlashAttnBwdSm80INS1_25CollectiveMainloopBwdSm80ILi2ELi2EN4cute5tupleIJNS5_1CILi128EEES8_NS7_ILi64EEEEEENS_10bfloat16_tEfNS_4arch4Sm80ELb0ELb1ELb1ELb0ELb0ELb0ELb0ELb0ELi2ELi4ELi4ELi4ELb0EEENS1_24CollectiveEpilogueBwdGQAISA_fSD_Li256ELb0ELb0EEENS1_19SingleTileSchedulerILb0ELb0ELb0ELi128EEEEEEEEEvNT_6ParamsE$_ZN4cute3eso3ESOILb1ELb0EJNS_1CILi8EEEiiEEC2ERKS3_RKiS8_ - $_ZN7cutlass13device_kernelIN5flash19enable_sm80_to_sm89INS1_16FlashAttnBwdSm80INS1_25CollectiveMainloopBwdSm80ILi2ELi2EN4cute5tupleIJNS5_1CILi128EEES8_NS7_ILi64EEEEEENS_10bfloat16_tEfNS_4arch4Sm80ELb0ELb1ELb1ELb0ELb0ELb0ELb0ELb0ELi2ELi4ELi4ELi4ELb0EEENS1_24CollectiveEpilogueBwdGQAISA_fSD_Li256ELb0ELb0EEENS1_19SingleTileSchedulerILb0ELb0ELb0ELi128EEEEEEEEEvNT_6ParamsE$_ZN4cute3eso3ESOILb1ELb0EJNS_1CILi4096EEEiiNS2_ILi8192EEEEEC2ERKS3_RKiS9_RKS4_)
$_ZN7cutlass13device_kernelIN5flash19enable_sm80_to_sm89INS1_16FlashAttnBwdSm80INS1_25CollectiveMainloopBwdSm80ILi2ELi2EN4cute5tupleIJNS5_1CILi128EEES8_NS7_ILi64EEEEEENS_10bfloat16_tEfNS_4arch4Sm80ELb0ELb1ELb1ELb0ELb0ELb0ELb0ELb0ELi2ELi4ELi4ELi4ELb0EEENS1_24CollectiveEpilogueBwdGQAISA_fSD_Li256ELb0ELb0EEENS1_19SingleTileSchedulerILb0ELb0ELb0ELi128EEEEEEEEEvNT_6ParamsE$_ZN4cute3eso3ESOILb1ELb0EJNS_1CILi4096EEEiiNS2_ILi8192EEEEEC2ERKS3_RKiS9_RKS4_:
        /* <DEDUP_REMOVED lines=8> */
        .type           $_ZN7cutlass13device_kernelIN5flash19enable_sm80_to_sm89INS1_16FlashAttnBwdSm80INS1_25CollectiveMainloopBwdSm80ILi2ELi2EN4cute5tupleIJNS5_1CILi128EEES8_NS7_ILi64EEEEEENS_10bfloat16_tEfNS_4arch4Sm80ELb0ELb1ELb1ELb0ELb0ELb0ELb0ELb0ELi2ELi4ELi4ELi4ELb0EEENS1_24CollectiveEpilogueBwdGQAISA_fSD_Li256ELb0ELb0EEENS1_19SingleTileSchedulerILb0ELb0ELb0ELi128EEEEEEEEEvNT_6ParamsE$_ZN4cute3eso3ESOILb1ELb0EJNS_1CILi8EEEiiEEC2ERKS3_RKiS8_,@function
        .size           $_ZN7cutlass13device_kernelIN5flash19enable_sm80_to_sm89INS1_16FlashAttnBwdSm80INS1_25CollectiveMainloopBwdSm80ILi2ELi2EN4cute5tupleIJNS5_1CILi128EEES8_NS7_ILi64EEEEEENS_10bfloat16_tEfNS_4arch4Sm80ELb0ELb1ELb1ELb0ELb0ELb0ELb0ELb0ELi2ELi4ELi4ELi4ELb0EEENS1_24CollectiveEpilogueBwdGQAISA_fSD_Li256ELb0ELb0EEENS1_19SingleTileSchedulerILb0ELb0ELb0ELi128EEEEEEEEEvNT_6ParamsE$_ZN4cute3eso3ESOILb1ELb0EJNS_1CILi8EEEiiEEC2ERKS3_RKiS8_,($_ZN7cutlass13device_kernelIN5flash19enable_sm80_to_sm89INS1_16FlashAttnBwdSm80INS1_25CollectiveMainloopBwdSm80ILi2ELi2EN4cute5tupleIJNS5_1CILi128EEES8_NS7_ILi64EEEEEENS_10bfloat16_tEfNS_4arch4Sm80ELb0ELb1ELb1ELb0ELb0ELb0ELb0ELb0ELi2ELi4ELi4ELi4ELb0EEENS1_24CollectiveEpilogueBwdGQAISA_fSD_Li256ELb0ELb0EEENS1_19SingleTileSchedulerILb0ELb0ELb0ELi128EEEEEEEEEvNT_6ParamsE$_ZN4cute3eso3ESOILb1ELb0EJNS_1CILi8EEEiiiNS2_ILi144EEENS2_ILi512EEEEEC2ERKS3_RKiSA_SA_RKS4_RKS5_ - $_ZN7cutlass13device_kernelIN5flash19enable_sm80_to_sm89INS1_16FlashAttnBwdSm80INS1_25CollectiveMainloopBwdSm80ILi2ELi2EN4cute5tupleIJNS5_1CILi128EEES8_NS7_ILi64EEEEEENS_10bfloat16_tEfNS_4arch4Sm80ELb0ELb1ELb1ELb0ELb0ELb0ELb0ELb0ELi2ELi4ELi4ELi4ELb0EEENS1_24CollectiveEpilogueBwdGQAISA_fSD_Li256ELb0ELb0EEENS1_19SingleTileSchedulerILb0ELb0ELb0ELi128EEEEEEEEEvNT_6ParamsE$_ZN4cute3eso3ESOILb1ELb0EJNS_1CILi8EEEiiEEC2ERKS3_RKiS8_)
$_ZN7cutlass13device_kernelIN5flash19enable_sm80_to_sm89INS1_16FlashAttnBwdSm80INS1_25CollectiveMainloopBwdSm80ILi2ELi2EN4cute5tupleIJNS5_1CILi128EEES8_NS7_ILi64EEEEEENS_10bfloat16_tEfNS_4arch4Sm80ELb0ELb1ELb1ELb0ELb0ELb0ELb0ELb0ELi2ELi4ELi4ELi4ELb0EEENS1_24CollectiveEpilogueBwdGQAISA_fSD_Li256ELb0ELb0EEENS1_19SingleTileSchedulerILb0ELb0ELb0ELi128EEEEEEEEEvNT_6ParamsE$_ZN4cute3eso3ESOILb1ELb0EJNS_1CILi8EEEiiEEC2ERKS3_RKiS8_:
[----:B------:R-:W-:Y:S02]  /*78c0*/  IADD3 R3, R60, -c[0x0][0x20], RZ ;  /* 0x800008003c037a10 */ /* 0x000fe40007ffe0ff */
[----:B------:R-:W-:-:S03]  /*78d0*/  IADD3 R2, R59, -c[0x0][0x20], RZ ;  /* 0x800008003b027a10 */ /* 0x000fc60007ffe0ff */
[----:B------:R1:W-:Y:S04]  /*78e0*/  STL [R3], R6 ;  /* 0x0000000603007387 */ /* 0x0003e80000100800 */
[----:B------:R-:W2:Y:S01]  /*78f0*/  LDL R2, [R2] ;  /* 0x0000000002027983 */ /* 0x000ea20000100800 */
[----:B------:R-:W-:-:S03]  /*7900*/  IMAD.MOV.U32 R5, RZ, RZ, 0x0 ;  /* 0x00000000ff057424 */ /* 0x000fc600078e00ff */
[----:B--2---:R1:W-:Y:S01]  /*7910*/  STL [R3+0x4], R2 ;  /* 0x0000040203007387 */ /* 0x0043e20000100800 */
[----:B------:R-:W-:Y:S05]  /*7920*/  RET.REL.NODEC R4 `(_ZN7cutlass13device_kernelIN5flash19enable_sm80_to_sm89INS1_16FlashAttnBwdSm80INS1_25CollectiveMainloopBwdSm80ILi2ELi2EN4cute5tupleIJNS5_1CILi128EEES8_NS7_ILi64EEEEEENS_10bfloat16_tEfNS_4arch4Sm80ELb0ELb1ELb1ELb0ELb0ELb0ELb0ELb0ELi2ELi4ELi4ELi4ELb0EEENS1_24CollectiveEpilogueBwdGQAISA_fSD_Li256ELb0ELb0EEENS1_19SingleTileSchedulerILb0ELb0ELb0ELi128EEEEEEEEEvNT_6ParamsE) ;  /* 0xffff86d004007950 */ /* 0x000fea0003c3ffff */
        .type           $_ZN7cutlass13device_kernelIN5flash19enable_sm80_to_sm89INS1_16FlashAttnBwdSm80INS1_25CollectiveMainloopBwdSm80ILi2ELi2EN4cute5tupleIJNS5_1CILi128EEES8_NS7_ILi64EEEEEENS_10bfloat16_tEfNS_4arch4Sm80ELb0ELb1ELb1ELb0ELb0ELb0ELb0ELb0ELi2ELi4ELi4ELi4ELb0EEENS1_24CollectiveEpilogueBwdGQAISA_fSD_Li256ELb0ELb0EEENS1_19SingleTileSchedulerILb0ELb0ELb0ELi128EEEEEEEEEvNT_6ParamsE$_ZN4cute3eso3ESOILb1ELb0EJNS_1CILi8EEEiiiNS2_ILi144EEENS2_ILi512EEEEEC2ERKS3_RKiSA_SA_RKS4_RKS5_,@function
        .size           $_ZN7cutlass13device_kernelIN5flash19enable_sm80_to_sm89INS1_16FlashAttnBwdSm80INS1_25CollectiveMainloopBwdSm80ILi2ELi2EN4cute5tupleIJNS5_1CILi128EEES8_NS7_ILi64EEEEEENS_10bfloat16_tEfNS_4arch4Sm80ELb0ELb1ELb1ELb0ELb0ELb0ELb0ELb0ELi2ELi4ELi4ELi4ELb0EEENS1_24CollectiveEpilogueBwdGQAISA_fSD_Li256ELb0ELb0EEENS1_19SingleTileSchedulerILb0ELb0ELb0ELi128EEEEEEEEEvNT_6ParamsE$_ZN4cute3eso3ESOILb1ELb0EJNS_1CILi8EEEiiiNS2_ILi144EEENS2_ILi512EEEEEC2ERKS3_RKiSA_SA_RKS4_RKS5_,($_ZN7cutlass13device_kernelIN5flash19enable_sm80_to_sm89INS1_16FlashAttnBwdSm80INS1_25CollectiveMainloopBwdSm80ILi2ELi2EN4cute5tupleIJNS5_1CILi128EEES8_NS7_ILi64EEEEEENS_10bfloat16_tEfNS_4arch4Sm80ELb0ELb1ELb1ELb0ELb0ELb0ELb0ELb0ELi2ELi4ELi4ELi4ELb0EEENS1_24CollectiveEpilogueBwdGQAISA_fSD_Li256ELb0ELb0EEENS1_19SingleTileSchedulerILb0ELb0ELb0ELi128EEEEEEEEEvNT_6ParamsE$_ZN4cute3eso3ESOILb1ELb0EJNS_5tupleIJNS2_IJNS2_IJNS_1CILi8EEENS3_ILi1EEEEEENS2_IJS5_S5_EEEEEENS2_IJS5_NS3_ILi2EEEEEEEEENS2_IJNS2_IJNS2_IJS5_NS3_ILi0EEEEEENS2_IJSC_SC_EEEEEENS2_IJSC_iEEEEEEEEC2ERKSB_RKSH_ - $_ZN7cutlass13device_kernelIN5flash19enable_sm80_to_sm89INS1_16FlashAttnBwdSm80INS1_25CollectiveMainloopBwdSm80ILi2ELi2EN4cute5tupleIJNS5_1CILi128EEES8_NS7_ILi64EEEEEENS_10bfloat16_tEfNS_4arch4Sm80ELb0ELb1ELb1ELb0ELb0ELb0ELb0ELb0ELi2ELi4ELi4ELi4ELb0EEENS1_24CollectiveEpilogueBwdGQAISA_fSD_Li256ELb0ELb0EEENS1_19SingleTileSchedulerILb0ELb0ELb0ELi128EEEEEEEEEvNT_6ParamsE$_ZN4cute3eso3ESOILb1ELb0EJNS_1CILi8EEEiiiNS2_ILi144EEENS2_ILi512EEEEEC2ERKS3_RKiSA_SA_RKS4_RKS5_)
$_ZN7cutlass13device_kernelIN5flash19enable_sm80_to_sm89INS1_16FlashAttnBwdSm80INS1_25CollectiveMainloopBwdSm80ILi2ELi2EN4cute5tupleIJNS5_1CILi128EEES8_NS7_ILi64EEEEEENS_10bfloat16_tEfNS_4arch4Sm80ELb0ELb1ELb1ELb0ELb0ELb0ELb0ELb0ELi2ELi4ELi4ELi4ELb0EEENS1_24CollectiveEpilogueBwdGQAISA_fSD_Li256ELb0ELb0EEENS1_19SingleTileSchedulerILb0ELb0ELb0ELi128EEEEEEEEEvNT_6ParamsE$_ZN4cute3eso3ESOILb1ELb0EJNS_1CILi8EEEiiiNS2_ILi144EEENS2_ILi512EEEEEC2ERKS3_RKiSA_SA_RKS4_RKS5_:
        /* <DEDUP_REMOVED lines=9> */
[----:B------:R-:W-:Y:S05]  /*79c0*/  RET.REL.NODEC R4 `(_ZN7cutlass13device_kernelIN5flash19enable_sm80_to_sm89INS1_16FlashAttnBwdSm80INS1_25CollectiveMainloopBwdSm80ILi2ELi2EN4cute5tupleIJNS5_1CILi128EEES8_NS7_ILi64EEEEEENS_10bfloat16_tEfNS_4arch4Sm80ELb0ELb1ELb1ELb0ELb0ELb0ELb0ELb0ELi2ELi4ELi4ELi4ELb0EEENS1_24CollectiveEpilogueBwdGQAISA_fSD_Li256ELb0ELb0EEENS1_19SingleTileSchedulerILb0ELb0ELb0ELi128EEEEEEEEEvNT_6ParamsE) ;  /* 0xffff863004007950 */ /* 0x000fea0003c3ffff */
        .type           $_ZN7cutlass13device_kernelIN5flash19enable_sm80_to_sm89INS1_16FlashAttnBwdSm80INS1_25CollectiveMainloopBwdSm80ILi2ELi2EN4cute5tupleIJNS5_1CILi128EEES8_NS7_ILi64EEEEEENS_10bfloat16_tEfNS_4arch4Sm80ELb0ELb1ELb1ELb0ELb0ELb0ELb0ELb0ELi2ELi4ELi4ELi4ELb0EEENS1_24CollectiveEpilogueBwdGQAISA_fSD_Li256ELb0ELb0EEENS1_19SingleTileSchedulerILb0ELb0ELb0ELi128EEEEEEEEEvNT_6ParamsE$_ZN4cute3eso3ESOILb1ELb0EJNS_5tupleIJNS2_IJNS2_IJNS_1CILi8EEENS3_ILi1EEEEEENS2_IJS5_S5_EEEEEENS2_IJS5_NS3_ILi2EEEEEEEEENS2_IJNS2_IJNS2_IJS5_NS3_ILi0EEEEEENS2_IJSC_SC_EEEEEENS2_IJSC_iEEEEEEEEC2ERKSB_RKSH_,@function
        .size           $_ZN7cutlass13device_kernelIN5flash19enable_sm80_to_sm89INS1_16FlashAttnBwdSm80INS1_25CollectiveMainloopBwdSm80ILi2ELi2EN4cute5tupleIJNS5_1CILi128EEES8_NS7_ILi64EEEEEENS_10bfloat16_tEfNS_4arch4Sm80ELb0ELb1ELb1ELb0ELb0ELb0ELb0ELb0ELi2ELi4ELi4ELi4ELb0EEENS1_24CollectiveEpilogueBwdGQAISA_fSD_Li256ELb0ELb0EEENS1_19SingleTileSchedulerILb0ELb0ELb0ELi128EEEEEEEEEvNT_6ParamsE$_ZN4cute3eso3ESOILb1ELb0EJNS_5tupleIJNS2_IJNS2_IJNS_1CILi8EEENS3_ILi1EEEEEENS2_IJS5_S5_EEEEEENS2_IJS5_NS3_ILi2EEEEEEEEENS2_IJNS2_IJNS2_IJS5_NS3_ILi0EEEEEENS2_IJSC_SC_EEEEEENS2_IJSC_iEEEEEEEEC2ERKSB_RKSH_,($_ZN7cutlass13device_kernelIN5flash19enable_sm80_to_sm89INS1_16FlashAttnBwdSm80INS1_25CollectiveMainloopBwdSm80ILi2ELi2EN4cute5tupleIJNS5_1CILi128EEES8_NS7_ILi64EEEEEENS_10bfloat16_tEfNS_4arch4Sm80ELb0ELb1ELb1ELb0ELb0ELb0ELb0ELb0ELi2ELi4ELi4ELi4ELb0EEENS1_24CollectiveEpilogueBwdGQAISA_fSD_Li256ELb0ELb0EEENS1_19SingleTileSchedulerILb0ELb0ELb0ELi128EEEEEEEEEvNT_6ParamsE$_ZN4cute3eso3ESOILb1ELb0EJNS_5tupleIJNS2_IJNS2_IJNS_1CILi8EEENS3_ILi1EEEEEES5_EEENS2_IJNS2_IJS5_S5_EEENS3_ILi2EEEEEEEEENS2_IJNS2_IJNS2_IJS5_NS3_ILi0EEEEEESC_EEENS2_IJNS2_IJSC_SC_EEEiEEEEEEEEC2ERKSB_RKSH_ - $_ZN7cutlass13device_kernelIN5flash19enable_sm80_to_sm89INS1_16FlashAttnBwdSm80INS1_25CollectiveMainloopBwdSm80ILi2ELi2EN4cute5tupleIJNS5_1CILi128EEES8_NS7_ILi64EEEEEENS_10bfloat16_tEfNS_4arch4Sm80ELb0ELb1ELb1ELb0ELb0ELb0ELb0ELb0ELi2ELi4ELi4ELi4ELb0EEENS1_24CollectiveEpilogueBwdGQAISA_fSD_Li256ELb0ELb0EEENS1_19SingleTileSchedulerILb0ELb0ELb0ELi128EEEEEEEEEvNT_6ParamsE$_ZN4cute3eso3ESOILb1ELb0EJNS_5tupleIJNS2_IJNS2_IJNS_1CILi8EEENS3_ILi1EEEEEENS2_IJS5_S5_EEEEEENS2_IJS5_NS3_ILi2EEEEEEEEENS2_IJNS2_IJNS2_IJS5_NS3_ILi0EEEEEENS2_IJSC_SC_EEEEEENS2_IJSC_iEEEEEEEEC2ERKSB_RKSH_)
$_ZN7cutlass13device_kernelIN5flash19enable_sm80_to_sm89INS1_16FlashAttnBwdSm80INS1_25CollectiveMainloopBwdSm80ILi2ELi2EN4cute5tupleIJNS5_1CILi128EEES8_NS7_ILi64EEEEEENS_10bfloat16_tEfNS_4arch4Sm80ELb0ELb1ELb1ELb0ELb0ELb0ELb0ELb0ELi2ELi4ELi4ELi4ELb0EEENS1_24CollectiveEpilogueBwdGQAISA_fSD_Li256ELb0ELb0EEENS1_19SingleTileSchedulerILb0ELb0ELb0ELi128EEEEEEEEEvNT_6ParamsE$_ZN4cute3eso3ESOILb1ELb0EJNS_5tupleIJNS2_IJNS2_IJNS_1CILi8EEENS3_ILi1EEEEEENS2_IJS5_S5_EEEEEENS2_IJS5_NS3_ILi2EEEEEEEEENS2_IJNS2_IJNS2_IJS5_NS3_ILi0EEEEEENS2_IJSC_SC_EEEEEENS2_IJSC_iEEEEEEEEC2ERKSB_RKSH_:
[----:B------:R-:W-:Y:S02]  /*79d0*/  IADD3 R2, R67, -c[0x0][0x20], RZ ;  /* 0x8000080043027a10 */ /* 0x000fe40007ffe0ff */
[----:B------:R-:W-:-:S03]  /*79e0*/  MOV R7, 0x0 ;  /* 0x0000000000077802 */ /* 0x000fc60000000f00 */
[----:B------:R1:W-:Y:S01]  /*79f0*/  STL [R2], R3 ;  /* 0x0000000302007387 */ /* 0x0003e20000100800 */
[----:B------:R-:W-:Y:S05]  /*7a00*/  RET.REL.NODEC R6 `(_ZN7cutlass13device_kernelIN5flash19enable_sm80_to_sm89INS1_16FlashAttnBwdSm80INS1_25CollectiveMainloopBwdSm80ILi2ELi2EN4cute5tupleIJNS5_1CILi128EEES8_NS7_ILi64EEEEEENS_10bfloat16_tEfNS_4arch4Sm80ELb0ELb1ELb1ELb0ELb0ELb0ELb0ELb0ELi2ELi4ELi4ELi4ELb0EEENS1_24CollectiveEpilogueBwdGQAISA_fSD_Li256ELb0ELb0EEENS1_19SingleTileSchedulerILb0ELb0ELb0ELi128EEEEEEEEEvNT_6ParamsE) ;  /* 0xffff85f006007950 */ /* 0x000fea0003c3ffff */
        .type           $_ZN7cutlass13device_kernelIN5flash19enable_sm80_to_sm89INS1_16FlashAttnBwdSm80INS1_25CollectiveMainloopBwdSm80ILi2ELi2EN4cute5tupleIJNS5_1CILi128EEES8_NS7_ILi64EEEEEENS_10bfloat16_tEfNS_4arch4Sm80ELb0ELb1ELb1ELb0ELb0ELb0ELb0ELb0ELi2ELi4ELi4ELi4ELb0EEENS1_24CollectiveEpilogueBwdGQAISA_fSD_Li256ELb0ELb0EEENS1_19SingleTileSchedulerILb0ELb0ELb0ELi128EEEEEEEEEvNT_6ParamsE$_ZN4cute3eso3ESOILb1ELb0EJNS_5tupleIJNS2_IJNS2_IJNS_1CILi8EEENS3_ILi1EEEEEES5_EEENS2_IJNS2_IJS5_S5_EEENS3_ILi2EEEEEEEEENS2_IJNS2_IJNS2_IJS5_NS3_ILi0EEEEEESC_EEENS2_IJNS2_IJSC_SC_EEEiEEEEEEEEC2ERKSB_RKSH_,@function
        .size           $_ZN7cutlass13device_kernelIN5flash19enable_sm80_to_sm89INS1_16FlashAttnBwdSm80INS1_25CollectiveMainloopBwdSm80ILi2ELi2EN4cute5tupleIJNS5_1CILi128EEES8_NS7_ILi64EEEEEENS_10bfloat16_tEfNS_4arch4Sm80ELb0ELb1ELb1ELb0ELb0ELb0ELb0ELb0ELi2ELi4ELi4ELi4ELb0EEENS1_24CollectiveEpilogueBwdGQAISA_fSD_Li256ELb0ELb0EEENS1_19SingleTileSchedulerILb0ELb0ELb0ELi128EEEEEEEEEvNT_6ParamsE$_ZN4cute3eso3ESOILb1ELb0EJNS_5tupleIJNS2_IJNS2_IJNS_1CILi8EEENS3_ILi1EEEEEES5_EEENS2_IJNS2_IJS5_S5_EEENS3_ILi2EEEEEEEEENS2_IJNS2_IJNS2_IJS5_NS3_ILi0EEEEEESC_EEENS2_IJNS2_IJSC_SC_EEEiEEEEEEEEC2ERKSB_RKSH_,($_ZN7cutlass13device_kernelIN5flash19enable_sm80_to_sm89INS1_16FlashAttnBwdSm80INS1_25CollectiveMainloopBwdSm80ILi2ELi2EN4cute5tupleIJNS5_1CILi128EEES8_NS7_ILi64EEEEEENS_10bfloat16_tEfNS_4arch4Sm80ELb0ELb1ELb1ELb0ELb0ELb0ELb0ELb0ELi2ELi4ELi4ELi4ELb0EEENS1_24CollectiveEpilogueBwdGQAISA_fSD_Li256ELb0ELb0EEENS1_19SingleTileSchedulerILb0ELb0ELb0ELi128EEEEEEEEEvNT_6ParamsE$_ZN4cute3eso3ESOILb1ELb0EJNS_5tupleIJNS2_IJNS_1CILi1EEENS2_IJS4_NS3_ILi2EEES5_EEEEEES5_NS2_IJS5_S5_EEEEEENS2_IJNS2_IJNS3_ILi0EEENS2_IJS4_NS3_ILi256EEEiEEEEEENS3_ILi2048EEENS2_IJiNS3_ILi4096EEEEEEEEEEEC2ERKS9_RKSH_ - $_ZN7cutlass13device_kernelIN5flash19enable_sm80_to_sm89INS1_16FlashAttnBwdSm80INS1_25CollectiveMainloopBwdSm80ILi2ELi2EN4cute5tupleIJNS5_1CILi128EEES8_NS7_ILi64EEEEEENS_10bfloat16_tEfNS_4arch4Sm80ELb0ELb1ELb1ELb0ELb0ELb0ELb0ELb0ELi2ELi4ELi4ELi4ELb0EEENS1_24CollectiveEpilogueBwdGQAISA_fSD_Li256ELb0ELb0EEENS1_19SingleTileSchedulerILb0ELb0ELb0ELi128EEEEEEEEEvNT_6ParamsE$_ZN4cute3eso3ESOILb1ELb0EJNS_5tupleIJNS2_IJNS2_IJNS_1CILi8EEENS3_ILi1EEEEEES5_EEENS2_IJNS2_IJS5_S5_EEENS3_ILi2EEEEEEEEENS2_IJNS2_IJNS2_IJS5_NS3_ILi0EEEEEESC_EEENS2_IJNS2_IJSC_SC_EEEiEEEEEEEEC2ERKSB_RKSH_)
$_ZN7cutlass13device_kernelIN5flash19enable_sm80_to_sm89INS1_16FlashAttnBwdSm80INS1_25CollectiveMainloopBwdSm80ILi2ELi2EN4cute5tupleIJNS5_1CILi128EEES8_NS7_ILi64EEEEEENS_10bfloat16_tEfNS_4arch4Sm80ELb0ELb1ELb1ELb0ELb0ELb0ELb0ELb0ELi2ELi4ELi4ELi4ELb0EEENS1_24CollectiveEpilogueBwdGQAISA_fSD_Li256ELb0ELb0EEENS1_19SingleTileSchedulerILb0ELb0ELb0ELi128EEEEEEEEEvNT_6ParamsE$_ZN4cute3eso3ESOILb1ELb0EJNS_5tupleIJNS2_IJNS2_IJNS_1CILi8EEENS3_ILi1EEEEEES5_EEENS2_IJNS2_IJS5_S5_EEENS3_ILi2EEEEEEEEENS2_IJNS2_IJNS2_IJS5_NS3_ILi0EEEEEESC_EEENS2_IJNS2_IJSC_SC_EEEiEEEEEEEEC2ERKSB_RKSH_:
[----:B------:R-:W-:Y:S02]  /*7a10*/  IADD3 R2, R67, -c[0x0][0x20], RZ ;  /* 0x8000080043027a10 */ /* 0x000fe40007ffe0ff */
[----:B------:R-:W-:-:S03]  /*7a20*/  MOV R7, 0x0 ;  /* 0x0000000000077802 */ /* 0x000fc60000000f00 */
[----:B------:R1:W-:Y:S01]  /*7a30*/  STL [R2], R3 ;  /* 0x0000000302007387 */ /* 0x0003e20000100800 */
[----:B------:R-:W-:Y:S05]  /*7a40*/  RET.REL.NODEC R6 `(_ZN7cutlass13device_kernelIN5flash19enable_sm80_to_sm89INS1_16FlashAttnBwdSm80INS1_25CollectiveMainloopBwdSm80ILi2ELi2EN4cute5tupleIJNS5_1CILi128EEES8_NS7_ILi64EEEEEENS_10bfloat16_tEfNS_4arch4Sm80ELb0ELb1ELb1ELb0ELb0ELb0ELb0ELb0ELi2ELi4ELi4ELi4ELb0EEENS1_24CollectiveEpilogueBwdGQAISA_fSD_Li256ELb0ELb0EEENS1_19SingleTileSchedulerILb0ELb0ELb0ELi128EEEEEEEEEvNT_6ParamsE) ;  /* 0xffff85b006007950 */ /* 0x000fea0003c3ffff */
        .type           $_ZN7cutlass13device_kernelIN5flash19enable_sm80_to_sm89INS1_16FlashAttnBwdSm80INS1_25CollectiveMainloopBwdSm80ILi2ELi2EN4cute5tupleIJNS5_1CILi128EEES8_NS7_ILi64EEEEEENS_10bfloat16_tEfNS_4arch4Sm80ELb0ELb1ELb1ELb0ELb0ELb0ELb0ELb0ELi2ELi4ELi4ELi4ELb0EEENS1_24CollectiveEpilogueBwdGQAISA_fSD_Li256ELb0ELb0EEENS1_19SingleTileSchedulerILb0ELb0ELb0ELi128EEEEEEEEEvNT_6ParamsE$_ZN4cute3eso3ESOILb1ELb0EJNS_5tupleIJNS2_IJNS_1CILi1EEENS2_IJS4_NS3_ILi2EEES5_EEEEEES5_NS2_IJS5_S5_EEEEEENS2_IJNS2_IJNS3_ILi0EEENS2_IJS4_NS3_ILi256EEEiEEEEEENS3_ILi2048EEENS2_IJiNS3_ILi4096EEEEEEEEEEEC2ERKS9_RKSH_,@function
        .size           $_ZN7cutlass13device_kernelIN5flash19enable_sm80_to_sm89INS1_16FlashAttnBwdSm80INS1_25CollectiveMainloopBwdSm80ILi2ELi2EN4cute5tupleIJNS5_1CILi128EEES8_NS7_ILi64EEEEEENS_10bfloat16_tEfNS_4arch4Sm80ELb0ELb1ELb1ELb0ELb0ELb0ELb0ELb0ELi2ELi4ELi4ELi4ELb0EEENS1_24CollectiveEpilogueBwdGQAISA_fSD_Li256ELb0ELb0EEENS1_19SingleTileSchedulerILb0ELb0ELb0ELi128EEEEEEEEEvNT_6ParamsE$_ZN4cute3eso3ESOILb1ELb0EJNS_5tupleIJNS2_IJNS_1CILi1EEENS2_IJS4_NS3_ILi2EEES5_EEEEEES5_NS2_IJS5_S5_EEEEEENS2_IJNS2_IJNS3_ILi0EEENS2_IJS4_NS3_ILi256EEEiEEEEEENS3_ILi2048EEENS2_IJiNS3_ILi4096EEEEEEEEEEEC2ERKS9_RKSH_,($_ZN7cutlass13device_kernelIN5flash19enable_sm80_to_sm89INS1_16FlashAttnBwdSm80INS1_25CollectiveMainloopBwdSm80ILi2ELi2EN4cute5tupleIJNS5_1CILi128EEES8_NS7_ILi64EEEEEENS_10bfloat16_tEfNS_4arch4Sm80ELb0ELb1ELb1ELb0ELb0ELb0ELb0ELb0ELi2ELi4ELi4ELi4ELb0EEENS1_24CollectiveEpilogueBwdGQAISA_fSD_Li256ELb0ELb0EEENS1_19SingleTileSchedulerILb0ELb0ELb0ELi128EEEEEEEEEvNT_6ParamsE$_ZN4cute3eso3ESOILb1ELb0EJNS_5tupleIJNS2_IJNS_1CILi1EEENS3_ILi0EEEEEENS2_IJS5_S5_EEEEEENS2_IJS5_iEEEEEC2ERKS8_RKS9_ - $_ZN7cutlass13device_kernelIN5flash19enable_sm80_to_sm89INS1_16FlashAttnBwdSm80INS1_25CollectiveMainloopBwdSm80ILi2ELi2EN4cute5tupleIJNS5_1CILi128EEES8_NS7_ILi64EEEEEENS_10bfloat16_tEfNS_4arch4Sm80ELb0ELb1ELb1ELb0ELb0ELb0ELb0ELb0ELi2ELi4ELi4ELi4ELb0EEENS1_24CollectiveEpilogueBwdGQAISA_fSD_Li256ELb0ELb0EEENS1_19SingleTileSchedulerILb0ELb0ELb0ELi128EEEEEEEEEvNT_6ParamsE$_ZN4cute3eso3ESOILb1ELb0EJNS_5tupleIJNS2_IJNS_1CILi1EEENS2_IJS4_NS3_ILi2EEES5_EEEEEES5_NS2_IJS5_S5_EEEEEENS2_IJNS2_IJNS3_ILi0EEENS2_IJS4_NS3_ILi256EEEiEEEEEENS3_ILi2048EEENS2_IJiNS3_ILi4096EEEEEEEEEEEC2ERKS9_RKSH_)
$_ZN7cutlass13device_kernelIN5flash19enable_sm80_to_sm89INS1_16FlashAttnBwdSm80INS1_25CollectiveMainloopBwdSm80ILi2ELi2EN4cute5tupleIJNS5_1CILi128EEES8_NS7_ILi64EEEEEENS_10bfloat16_tEfNS_4arch4Sm80ELb0ELb1ELb1ELb0ELb0ELb0ELb0ELb0ELi2ELi4ELi4ELi4ELb0EEENS1_24CollectiveEpilogueBwdGQAISA_fSD_Li256ELb0ELb0EEENS1_19SingleTileSchedulerILb0ELb0ELb0ELi128EEEEEEEEEvNT_6ParamsE$_ZN4cute3eso3ESOILb1ELb0EJNS_5tupleIJNS2_IJNS_1CILi1EEENS2_IJS4_NS3_ILi2EEES5_EEEEEES5_NS2_IJS5_S5_EEEEEENS2_IJNS2_IJNS3_ILi0EEENS2_IJS4_NS3_ILi256EEEiEEEEEENS3_ILi2048EEENS2_IJiNS3_ILi4096EEEEEEEEEEEC2ERKS9_RKSH_:
[----:B------:R-:W-:Y:S01]  /*7a50*/  IADD3 R2, R56, -c[0x0][0x20], RZ ;  /* 0x8000080038027a10 */ /* 0x000fe20007ffe0ff */
[----:B------:R-:W-:Y:S01]  /*7a60*/  IMAD.MOV.U32 R8, RZ, RZ, R6 ;  /* 0x000000ffff087224 */ /* 0x000fe200078e0006 */
[----:B------:R-:W-:-:S03]  /*7a70*/  MOV R9, 0x0 ;  /* 0x0000000000097802 */ /* 0x000fc60000000f00 */
[----:B------:R1:W-:Y:S04]  /*7a80*/  STL [R2], R5 ;  /* 0x0000000502007387 */ /* 0x0003e80000100800 */
[----:B------:R1:W-:Y:S01]  /*7a90*/  STL [R2+0x4], R3 ;  /* 0x0000040302007387 */ /* 0x0003e20000100800 */
[----:B------:R-:W-:Y:S05]  /*7aa0*/  RET.REL.NODEC R8 `(_ZN7cutlass13device_kernelIN5flash19enable_sm80_to_sm89INS1_16FlashAttnBwdSm80INS1_25CollectiveMainloopBwdSm80ILi2ELi2EN4cute5tupleIJNS5_1CILi128EEES8_NS7_ILi64EEEEEENS_10bfloat16_tEfNS_4arch4Sm80ELb0ELb1ELb1ELb0ELb0ELb0ELb0ELb0ELi2ELi4ELi4ELi4ELb0EEENS1_24CollectiveEpilogueBwdGQAISA_fSD_Li256ELb0ELb0EEENS1_19SingleTileSchedulerILb0ELb0ELb0ELi128EEEEEEEEEvNT_6ParamsE) ;  /* 0xffff855008007950 */ /* 0x000fea0003c3ffff */
        .type           $_ZN7cutlass13device_kernelIN5flash19enable_sm80_to_sm89INS1_16FlashAttnBwdSm80INS1_25CollectiveMainloopBwdSm80ILi2ELi2EN4cute5tupleIJNS5_1CILi128EEES8_NS7_ILi64EEEEEENS_10bfloat16_tEfNS_4arch4Sm80ELb0ELb1ELb1ELb0ELb0ELb0ELb0ELb0ELi2ELi4ELi4ELi4ELb0EEENS1_24CollectiveEpilogueBwdGQAISA_fSD_Li256ELb0ELb0EEENS1_19SingleTileSchedulerILb0ELb0ELb0ELi128EEEEEEEEEvNT_6ParamsE$_ZN4cute3eso3ESOILb1ELb0EJNS_5tupleIJNS2_IJNS_1CILi1EEENS3_ILi0EEEEEENS2_IJS5_S5_EEEEEENS2_IJS5_iEEEEEC2ERKS8_RKS9_,@function
        .size           $_ZN7cutlass13device_kernelIN5flash19enable_sm80_to_sm89INS1_16FlashAttnBwdSm80INS1_25CollectiveMainloopBwdSm80ILi2ELi2EN4cute5tupleIJNS5_1CILi128EEES8_NS7_ILi64EEEEEENS_10bfloat16_tEfNS_4arch4Sm80ELb0ELb1ELb1ELb0ELb0ELb0ELb0ELb0ELi2ELi4ELi4ELi4ELb0EEENS1_24CollectiveEpilogueBwdGQAISA_fSD_Li256ELb0ELb0EEENS1_19SingleTileSchedulerILb0ELb0ELb0ELi128EEEEEEEEEvNT_6ParamsE$_ZN4cute3eso3ESOILb1ELb0EJNS_5tupleIJNS2_IJNS_1CILi1EEENS3_ILi0EEEEEENS2_IJS5_S5_EEEEEENS2_IJS5_iEEEEEC2ERKS8_RKS9_,($_ZN7cutlass13device_kernelIN5flash19enable_sm80_to_sm89INS1_16FlashAttnBwdSm80INS1_25CollectiveMainloopBwdSm80ILi2ELi2EN4cute5tupleIJNS5_1CILi128EEES8_NS7_ILi64EEEEEENS_10bfloat16_tEfNS_4arch4Sm80ELb0ELb1ELb1ELb0ELb0ELb0ELb0ELb0ELi2ELi4ELi4ELi4ELb0EEENS1_24CollectiveEpilogueBwdGQAISA_fSD_Li256ELb0ELb0EEENS1_19SingleTileSchedulerILb0ELb0ELb0ELi128EEEEEEEEEvNT_6ParamsE$_ZN4cute3eso3ESOILb1ELb0EJNS_5tupleIJNS2_IJNS_1CILi1EEENS3_ILi0EEEEEES5_EEENS2_IJNS2_IJS5_S5_EEEiEEEEEC2ERKS7_RKS9_ - $_ZN7cutlass13device_kernelIN5flash19enable_sm80_to_sm89INS1_16FlashAttnBwdSm80INS1_25CollectiveMainloopBwdSm80ILi2ELi2EN4cute5tupleIJNS5_1CILi128EEES8_NS7_ILi64EEEEEENS_10bfloat16_tEfNS_4arch4Sm80ELb0ELb1ELb1ELb0ELb0ELb0ELb0ELb0ELi2ELi4ELi4ELi4ELb0EEENS1_24CollectiveEpilogueBwdGQAISA_fSD_Li256ELb0ELb0EEENS1_19SingleTileSchedulerILb0ELb0ELb0ELi128EEEEEEEEEvNT_6ParamsE$_ZN4cute3eso3ESOILb1ELb0EJNS_5tupleIJNS2_IJNS_1CILi1EEENS3_ILi0EEEEEENS2_IJS5_S5_EEEEEENS2_IJS5_iEEEEEC2ERKS8_RKS9_)
$_ZN7cutlass13device_kernelIN5flash19enable_sm80_to_sm89INS1_16FlashAttnBwdSm80INS1_25CollectiveMainloopBwdSm80ILi2ELi2EN4cute5tupleIJNS5_1CILi128EEES8_NS7_ILi64EEEEEENS_10bfloat16_tEfNS_4arch4Sm80ELb0ELb1ELb1ELb0ELb0ELb0ELb0ELb0ELi2ELi4ELi4ELi4ELb0EEENS1_24CollectiveEpilogueBwdGQAISA_fSD_Li256ELb0ELb0EEENS1_19SingleTileSchedulerILb0ELb0ELb0ELi128EEEEEEEEEvNT_6ParamsE$_ZN4cute3eso3ESOILb1ELb0EJNS_5tupleIJNS2_IJNS_1CILi1EEENS3_ILi0EEEEEENS2_IJS5_S5_EEEEEENS2_IJS5_iEEEEEC2ERKS8_RKS9_:
[----:B------:R-:W-:Y:S02]  /*7ab0*/  IADD3 R2, R67, -c[0x0][0x20], RZ ;  /* 0x8000080043027a10 */ /* 0x000fe40007ffe0ff */
[----:B------:R-:W-:-:S03]  /*7ac0*/  MOV R5, 0x0 ;  /* 0x0000000000057802 */ /* 0x000fc60000000f00 */
[----:B------:R1:W-:Y:S01]  /*7ad0*/  STL [R2], R3 ;  /* 0x0000000302007387 */ /* 0x0003e20000100800 */
[----:B------:R-:W-:Y:S05]  /*7ae0*/  RET.REL.NODEC R4 `(_ZN7cutlass13device_kernelIN5flash19enable_sm80_to_sm89INS1_16FlashAttnBwdSm80INS1_25CollectiveMainloopBwdSm80ILi2ELi2EN4cute5tupleIJNS5_1CILi128EEES8_NS7_ILi64EEEEEENS_10bfloat16_tEfNS_4arch4Sm80ELb0ELb1ELb1ELb0ELb0ELb0ELb0ELb0ELi2ELi4ELi4ELi4ELb0EEENS1_24CollectiveEpilogueBwdGQAISA_fSD_Li256ELb0ELb0EEENS1_19SingleTileSchedulerILb0ELb0ELb0ELi128EEEEEEEEEvNT_6ParamsE) ;  /* 0xffff851004007950 */ /* 0x000fea0003c3ffff */
        .type           $_ZN7cutlass13device_kernelIN5flash19enable_sm80_to_sm89INS1_16FlashAttnBwdSm80INS1_25CollectiveMainloopBwdSm80ILi2ELi2EN4cute5tupleIJNS5_1CILi128EEES8_NS7_ILi64EEEEEENS_10bfloat16_tEfNS_4arch4Sm80ELb0ELb1ELb1ELb0ELb0ELb0ELb0ELb0ELi2ELi4ELi4ELi4ELb0EEENS1_24CollectiveEpilogueBwdGQAISA_fSD_Li256ELb0ELb0EEENS1_19SingleTileSchedulerILb0ELb0ELb0ELi128EEEEEEEEEvNT_6ParamsE$_ZN4cute3eso3ESOILb1ELb0EJNS_5tupleIJNS2_IJNS_1CILi1EEENS3_ILi0EEEEEES5_EEENS2_IJNS2_IJS5_S5_EEEiEEEEEC2ERKS7_RKS9_,@function
        .size           $_ZN7cutlass13device_kernelIN5flash19enable_sm80_to_sm89INS1_16FlashAttnBwdSm80INS1_25CollectiveMainloopBwdSm80ILi2ELi2EN4cute5tupleIJNS5_1CILi128EEES8_NS7_ILi64EEEEEENS_10bfloat16_tEfNS_4arch4Sm80ELb0ELb1ELb1ELb0ELb0ELb0ELb0ELb0ELi2ELi4ELi4ELi4ELb0EEENS1_24CollectiveEpilogueBwdGQAISA_fSD_Li256ELb0ELb0EEENS1_19SingleTileSchedulerILb0ELb0ELb0ELi128EEEEEEEEEvNT_6ParamsE$_ZN4cute3eso3ESOILb1ELb0EJNS_5tupleIJNS2_IJNS_1CILi1EEENS3_ILi0EEEEEES5_EEENS2_IJNS2_IJS5_S5_EEEiEEEEEC2ERKS7_RKS9_,($_ZN7cutlass13device_kernelIN5flash19enable_sm80_to_sm89INS1_16FlashAttnBwdSm80INS1_25CollectiveMainloopBwdSm80ILi2ELi2EN4cute5tupleIJNS5_1CILi128EEES8_NS7_ILi64EEEEEENS_10bfloat16_tEfNS_4arch4Sm80ELb0ELb1ELb1ELb0ELb0ELb0ELb0ELb0ELi2ELi4ELi4ELi4ELb0EEENS1_24CollectiveEpilogueBwdGQAISA_fSD_Li256ELb0ELb0EEENS1_19SingleTileSchedulerILb0ELb0ELb0ELi128EEEEEEEEEvNT_6ParamsE$_ZN4cute3eso3ESOILb1ELb0EJNS_5tupleIJNS2_IJNS_1CILi2EEES4_EEENS3_ILi8EEES5_EEENS2_IJNS2_IJNS3_ILi1EEEiEEENS3_ILi1024EEENS2_IJiiEEEEEEEEC2ERKS7_RKSC_ - $_ZN7cutlass13device_kernelIN5flash19enable_sm80_to_sm89INS1_16FlashAttnBwdSm80INS1_25CollectiveMainloopBwdSm80ILi2ELi2EN4cute5tupleIJNS5_1CILi128EEES8_NS7_ILi64EEEEEENS_10bfloat16_tEfNS_4arch4Sm80ELb0ELb1ELb1ELb0ELb0ELb0ELb0ELb0ELi2ELi4ELi4ELi4ELb0EEENS1_24CollectiveEpilogueBwdGQAISA_fSD_Li256ELb0ELb0EEENS1_19SingleTileSchedulerILb0ELb0ELb0ELi128EEEEEEEEEvNT_6ParamsE$_ZN4cute3eso3ESOILb1ELb0EJNS_5tupleIJNS2_IJNS_1CILi1EEENS3_ILi0EEEEEES5_EEENS2_IJNS2_IJS5_S5_EEEiEEEEEC2ERKS7_RKS9_)
$_ZN7cutlass13device_kernelIN5flash19enable_sm80_to_sm89INS1_16FlashAttnBwdSm80INS1_25CollectiveMainloopBwdSm80ILi2ELi2EN4cute5tupleIJNS5_1CILi128EEES8_NS7_ILi64EEEEEENS_10bfloat16_tEfNS_4arch4Sm80ELb0ELb1ELb1ELb0ELb0ELb0ELb0ELb0ELi2ELi4ELi4ELi4ELb0EEENS1_24CollectiveEpilogueBwdGQAISA_fSD_Li256ELb0ELb0EEENS1_19SingleTileSchedulerILb0ELb0ELb0ELi128EEEEEEEEEvNT_6ParamsE$_ZN4cute3eso3ESOILb1ELb0EJNS_5tupleIJNS2_IJNS_1CILi1EEENS3_ILi0EEEEEES5_EEENS2_IJNS2_IJS5_S5_EEEiEEEEEC2ERKS7_RKS9_:
[----:B------:R-:W-:Y:S02]  /*7af0*/  IADD3 R2, R67, -c[0x0][0x20], RZ ;  /* 0x8000080043027a10 */ /* 0x000fe40007ffe0ff */
[----:B------:R-:W-:-:S03]  /*7b00*/  MOV R5, 0x0 ;  /* 0x0000000000057802 */ /* 0x000fc60000000f00 */
[----:B------:R1:W-:Y:S01]  /*7b10*/  STL [R2], R3 ;  /* 0x0000000302007387 */ /* 0x0003e20000100800 */
[----:B------:R-:W-:Y:S05]  /*7b20*/  RET.REL.NODEC R4 `(_ZN7cutlass13device_kernelIN5flash19enable_sm80_to_sm89INS1_16FlashAttnBwdSm80INS1_25CollectiveMainloopBwdSm80ILi2ELi2EN4cute5tupleIJNS5_1CILi128EEES8_NS7_ILi64EEEEEENS_10bfloat16_tEfNS_4arch4Sm80ELb0ELb1ELb1ELb0ELb0ELb0ELb0ELb0ELi2ELi4ELi4ELi4ELb0EEENS1_24CollectiveEpilogueBwdGQAISA_fSD_Li256ELb0ELb0EEENS1_19SingleTileSchedulerILb0ELb0ELb0ELi128EEEEEEEEEvNT_6ParamsE) ;  /* 0xffff84d004007950 */ /* 0x000fea0003c3ffff */
        .type           $_ZN7cutlass13device_kernelIN5flash19enable_sm80_to_sm89INS1_16FlashAttnBwdSm80INS1_25CollectiveMainloopBwdSm80ILi2ELi2EN4cute5tupleIJNS5_1CILi128EEES8_NS7_ILi64EEEEEENS_10bfloat16_tEfNS_4arch4Sm80ELb0ELb1ELb1ELb0ELb0ELb0ELb0ELb0ELi2ELi4ELi4ELi4ELb0EEENS1_24CollectiveEpilogueBwdGQAISA_fSD_Li256ELb0ELb0EEENS1_19SingleTileSchedulerILb0ELb0ELb0ELi128EEEEEEEEEvNT_6ParamsE$_ZN4cute3eso3ESOILb1ELb0EJNS_5tupleIJNS2_IJNS_1CILi2EEES4_EEENS3_ILi8EEES5_EEENS2_IJNS2_IJNS3_ILi1EEEiEEENS3_ILi1024EEENS2_IJiiEEEEEEEEC2ERKS7_RKSC_,@function
        .size           $_ZN7cutlass13device_kernelIN5flash19enable_sm80_to_sm89INS1_16FlashAttnBwdSm80INS1_25CollectiveMainloopBwdSm80ILi2ELi2EN4cute5tupleIJNS5_1CILi128EEES8_NS7_ILi64EEEEEENS_10bfloat16_tEfNS_4arch4Sm80ELb0ELb1ELb1ELb0ELb0ELb0ELb0ELb0ELi2ELi4ELi4ELi4ELb0EEENS1_24CollectiveEpilogueBwdGQAISA_fSD_Li256ELb0ELb0EEENS1_19SingleTileSchedulerILb0ELb0ELb0ELi128EEEEEEEEEvNT_6ParamsE$_ZN4cute3eso3ESOILb1ELb0EJNS_5tupleIJNS2_IJNS_1CILi2EEES4_EEENS3_ILi8EEES5_EEENS2_IJNS2_IJNS3_ILi1EEEiEEENS3_ILi1024EEENS2_IJiiEEEEEEEEC2ERKS7_RKSC_,($_ZN7cutlass13device_kernelIN5flash19enable_sm80_to_sm89INS1_16FlashAttnBwdSm80INS1_25CollectiveMainloopBwdSm80ILi2ELi2EN4cute5tupleIJNS5_1CILi128EEES8_NS7_ILi64EEEEEENS_10bfloat16_tEfNS_4arch4Sm80ELb0ELb1ELb1ELb0ELb0ELb0ELb0ELb0ELi2ELi4ELi4ELi4ELb0EEENS1_24CollectiveEpilogueBwdGQAISA_fSD_Li256ELb0ELb0EEENS1_19SingleTileSchedulerILb0ELb0ELb0ELi128EEEEEEEEEvNT_6ParamsE$_ZN4cute3eso3ESOILb1ELb0EJNS_5tupleIJNS2_IJNS_1CILi2EEES4_EEES4_EEENS2_IJNS2_IJiiEEENS3_ILi8192EEEEEEEEC2ERKS6_RKS9_ - $_ZN7cutlass13device_kernelIN5flash19enable_sm80_to_sm89INS1_16FlashAttnBwdSm80INS1_25CollectiveMainloopBwdSm80ILi2ELi2EN4cute5tupleIJNS5_1CILi128EEES8_NS7_ILi64EEEEEENS_10bfloat16_tEfNS_4arch4Sm80ELb0ELb1ELb1ELb0ELb0ELb0ELb0ELb0ELi2ELi4ELi4ELi4ELb0EEENS1_24CollectiveEpilogueBwdGQAISA_fSD_Li256ELb0ELb0EEENS1_19SingleTileSchedulerILb0ELb0ELb0ELi128EEEEEEEEEvNT_6ParamsE$_ZN4cute3eso3ESOILb1ELb0EJNS_5tupleIJNS2_IJNS_1CILi2EEES4_EEENS3_ILi8EEES5_EEENS2_IJNS2_IJNS3_ILi1EEEiEEENS3_ILi1024EEENS2_IJiiEEEEEEEEC2ERKS7_RKSC_)
$_ZN7cutlass13device_kernelIN5flash19enable_sm80_to_sm89INS1_16FlashAttnBwdSm80INS1_25CollectiveMainloopBwdSm80ILi2ELi2EN4cute5tupleIJNS5_1CILi128EEES8_NS7_ILi64EEEEEENS_10bfloat16_tEfNS_4arch4Sm80ELb0ELb1ELb1ELb0ELb0ELb0ELb0ELb0ELi2ELi4ELi4ELi4ELb0EEENS1_24CollectiveEpilogueBwdGQAISA_fSD_Li256ELb0ELb0EEENS1_19SingleTileSchedulerILb0ELb0ELb0ELi128EEEEEEEEEvNT_6ParamsE$_ZN4cute3eso3ESOILb1ELb0EJNS_5tupleIJNS2_IJNS_1CILi2EEES4_EEENS3_ILi8EEES5_EEENS2_IJNS2_IJNS3_ILi1EEEiEEENS3_ILi1024EEENS2_IJiiEEEEEEEEC2ERKS7_RKSC_:
[----:B------:R-:W-:Y:S02]  /*7b30*/  IADD3 R4, R25, -c[0x0][0x20], RZ ;  /* 0x8000080019047a10 */ /* 0x000fe40007ffe0ff */
[----:B------:R-:W-:-:S03]  /*7b40*/  MOV R9, 0x0 ;  /* 0x0000000000097802 */ /* 0x000fc60000000f00 */
[----:B------:R1:W-:Y:S04]  /*7b50*/  STL [R4], R2 ;  /* 0x0000000204007387 */ /* 0x0003e80000100800 */
[----:B------:R1:W-:Y:S04]  /*7b60*/  STL [R4+0x4], R3 ;  /* 0x0000040304007387 */ /* 0x0003e80000100800 */
[----:B------:R1:W-:Y:S01]  /*7b70*/  STL [R4+0x8], R5 ;  /* 0x0000080504007387 */ /* 0x0003e20000100800 */
[----:B------:R-:W-:Y:S05]  /*7b80*/  RET.REL.NODEC R8 `(_ZN7cutlass13device_kernelIN5flash19enable_sm80_to_sm89INS1_16FlashAttnBwdSm80INS1_25CollectiveMainloopBwdSm80ILi2ELi2EN4cute5tupleIJNS5_1CILi128EEES8_NS7_ILi64EEEEEENS_10bfloat16_tEfNS_4arch4Sm80ELb0ELb1ELb1ELb0ELb0ELb0ELb0ELb0ELi2ELi4ELi4ELi4ELb0EEENS1_24CollectiveEpilogueBwdGQAISA_fSD_Li256ELb0ELb0EEENS1_19SingleTileSchedulerILb0ELb0ELb0ELi128EEEEEEEEEvNT_6ParamsE) ;  /* 0xffff847008007950 */ /* 0x000fea0003c3ffff */
        .type           $_ZN7cutlass13device_kernelIN5flash19enable_sm80_to_sm89INS1_16FlashAttnBwdSm80INS1_25CollectiveMainloopBwdSm80ILi2ELi2EN4cute5tupleIJNS5_1CILi128EEES8_NS7_ILi64EEEEEENS_10bfloat16_tEfNS_4arch4Sm80ELb0ELb1ELb1ELb0ELb0ELb0ELb0ELb0ELi2ELi4ELi4ELi4ELb0EEENS1_24CollectiveEpilogueBwdGQAISA_fSD_Li256ELb0ELb0EEENS1_19SingleTileSchedulerILb0ELb0ELb0ELi128EEEEEEEEEvNT_6ParamsE$_ZN4cute3eso3ESOILb1ELb0EJNS_5tupleIJNS2_IJNS_1CILi2EEES4_EEES4_EEENS2_IJNS2_IJiiEEENS3_ILi8192EEEEEEEEC2ERKS6_RKS9_,@function
        .size           $_ZN7cutlass13device_kernelIN5flash19enable_sm80_to_sm89INS1_16FlashAttnBwdSm80INS1_25CollectiveMainloopBwdSm80ILi2ELi2EN4cute5tupleIJNS5_1CILi128EEES8_NS7_ILi64EEEEEENS_10bfloat16_tEfNS_4arch4Sm80ELb0ELb1ELb1ELb0ELb0ELb0ELb0ELb0ELi2ELi4ELi4ELi4ELb0EEENS1_24CollectiveEpilogueBwdGQAISA_fSD_Li256ELb0ELb0EEENS1_19SingleTileSchedulerILb0ELb0ELb0ELi128EEEEEEEEEvNT_6ParamsE$_ZN4cute3eso3ESOILb1ELb0EJNS_5tupleIJNS2_IJNS_1CILi2EEES4_EEES4_EEENS2_IJNS2_IJiiEEENS3_ILi8192EEEEEEEEC2ERKS6_RKS9_,($_ZN7cutlass13device_kernelIN5flash19enable_sm80_to_sm89INS1_16FlashAttnBwdSm80INS1_25CollectiveMainloopBwdSm80ILi2ELi2EN4cute5tupleIJNS5_1CILi128EEES8_NS7_ILi64EEEEEENS_10bfloat16_tEfNS_4arch4Sm80ELb0ELb1ELb1ELb0ELb0ELb0ELb0ELb0ELi2ELi4ELi4ELi4ELb0EEENS1_24CollectiveEpilogueBwdGQAISA_fSD_Li256ELb0ELb0EEENS1_19SingleTileSchedulerILb0ELb0ELb0ELi128EEEEEEEEEvNT_6ParamsE$_ZN4cute3eso3ESOILb1ELb0EJNS_5tupleIJNS2_IJNS_1CILi2EEES4_EEES5_NS3_ILi8EEEEEENS2_IJNS2_IJiNS3_ILi512EEEEEENS2_IJiiEEENS3_ILi1024EEEEEEEEC2ERKS7_RKSC_ - $_ZN7cutlass13device_kernelIN5flash19enable_sm80_to_sm89INS1_16FlashAttnBwdSm80INS1_25CollectiveMainloopBwdSm80ILi2ELi2EN4cute5tupleIJNS5_1CILi128EEES8_NS7_ILi64EEEEEENS_10bfloat16_tEfNS_4arch4Sm80ELb0ELb1ELb1ELb0ELb0ELb0ELb0ELb0ELi2ELi4ELi4ELi4ELb0EEENS1_24CollectiveEpilogueBwdGQAISA_fSD_Li256ELb0ELb0EEENS1_19SingleTileSchedulerILb0ELb0ELb0ELi128EEEEEEEEEvNT_6ParamsE$_ZN4cute3eso3ESOILb1ELb0EJNS_5tupleIJNS2_IJNS_1CILi2EEES4_EEES4_EEENS2_IJNS2_IJiiEEENS3_ILi8192EEEEEEEEC2ERKS6_RKS9_)
$_ZN7cutlass13device_kernelIN5flash19enable_sm80_to_sm89INS1_16FlashAttnBwdSm80INS1_25CollectiveMainloopBwdSm80ILi2ELi2EN4cute5tupleIJNS5_1CILi128EEES8_NS7_ILi64EEEEEENS_10bfloat16_tEfNS_4arch4Sm80ELb0ELb1ELb1ELb0ELb0ELb0ELb0ELb0ELi2ELi4ELi4ELi4ELb0EEENS1_24CollectiveEpilogueBwdGQAISA_fSD_Li256ELb0ELb0EEENS1_19SingleTileSchedulerILb0ELb0ELb0ELi128EEEEEEEEEvNT_6ParamsE$_ZN4cute3eso3ESOILb1ELb0EJNS_5tupleIJNS2_IJNS_1CILi2EEES4_EEES4_EEENS2_IJNS2_IJiiEEENS3_ILi8192EEEEEEEEC2ERKS6_RKS9_:
[----:B------:R-:W-:Y:S01]  /*7b90*/  IADD3 R4, R65, -c[0x0][0x20], RZ ;  /* 0x8000080041047a10 */ /* 0x000fe20007ffe0ff */
[----:B------:R-:W-:Y:S01]  /*7ba0*/  IMAD.MOV.U32 R70, RZ, RZ, R6 ;  /* 0x000000ffff467224 */ /* 0x000fe200078e0006 */
[----:B------:R-:W-:-:S03]  /*7bb0*/  MOV R71, 0x0 ;  /* 0x0000000000477802 */ /* 0x000fc60000000f00 */
[----:B------:R1:W-:Y:S04]  /*7bc0*/  STL [R4], R2 ;  /* 0x0000000204007387 */ /* 0x0003e80000100800 */
[----:B------:R1:W-:Y:S01]  /*7bd0*/  STL [R4+0x4], R3 ;  /* 0x0000040304007387 */ /* 0x0003e20000100800 */
[----:B------:R-:W-:Y:S05]  /*7be0*/  RET.REL.NODEC R70 `(_ZN7cutlass13device_kernelIN5flash19enable_sm80_to_sm89INS1_16FlashAttnBwdSm80INS1_25CollectiveMainloopBwdSm80ILi2ELi2EN4cute5tupleIJNS5_1CILi128EEES8_NS7_ILi64EEEEEENS_10bfloat16_tEfNS_4arch4Sm80ELb0ELb1ELb1ELb0ELb0ELb0ELb0ELb0ELi2ELi4ELi4ELi4ELb0EEENS1_24CollectiveEpilogueBwdGQAISA_fSD_Li256ELb0ELb0EEENS1_19SingleTileSchedulerILb0ELb0ELb0ELi128EEEEEEEEEvNT_6ParamsE) ;  /* 0xffff841046007950 */ /* 0x000fea0003c3ffff */
        .type           $_ZN7cutlass13device_kernelIN5flash19enable_sm80_to_sm89INS1_16FlashAttnBwdSm80INS1_25CollectiveMainloopBwdSm80ILi2ELi2EN4cute5tupleIJNS5_1CILi128EEES8_NS7_ILi64EEEEEENS_10bfloat16_tEfNS_4arch4Sm80ELb0ELb1ELb1ELb0ELb0ELb0ELb0ELb0ELi2ELi4ELi4ELi4ELb0EEENS1_24CollectiveEpilogueBwdGQAISA_fSD_Li256ELb0ELb0EEENS1_19SingleTileSchedulerILb0ELb0ELb0ELi128EEEEEEEEEvNT_6ParamsE$_ZN4cute3eso3ESOILb1ELb0EJNS_5tupleIJNS2_IJNS_1CILi2EEES4_EEES5_NS3_ILi8EEEEEENS2_IJNS2_IJiNS3_ILi512EEEEEENS2_IJiiEEENS3_ILi1024EEEEEEEEC2ERKS7_RKSC_,@function
        .size           $_ZN7cutlass13device_kernelIN5flash19enable_sm80_to_sm89INS1_16FlashAttnBwdSm80INS1_25CollectiveMainloopBwdSm80ILi2ELi2EN4cute5tupleIJNS5_1CILi128EEES8_NS7_ILi64EEEEEENS_10bfloat16_tEfNS_4arch4Sm80ELb0ELb1ELb1ELb0ELb0ELb0ELb0ELb0ELi2ELi4ELi4ELi4ELb0EEENS1_24CollectiveEpilogueBwdGQAISA_fSD_Li256ELb0ELb0EEENS1_19SingleTileSchedulerILb0ELb0ELb0ELi128EEEEEEEEEvNT_6ParamsE$_ZN4cute3eso3ESOILb1ELb0EJNS_5tupleIJNS2_IJNS_1CILi2EEES4_EEES5_NS3_ILi8EEEEEENS2_IJNS2_IJiNS3_ILi512EEEEEENS2_IJiiEEENS3_ILi1024EEEEEEEEC2ERKS7_RKSC_,($_ZN7cutlass13device_kernelIN5flash19enable_sm80_to_sm89INS1_16FlashAttnBwdSm80INS1_25CollectiveMainloopBwdSm80ILi2ELi2EN4cute5tupleIJNS5_1CILi128EEES8_NS7_ILi64EEEEEENS_10bfloat16_tEfNS_4arch4Sm80ELb0ELb1ELb1ELb0ELb0ELb0ELb0ELb0ELi2ELi4ELi4ELi4ELb0EEENS1_24CollectiveEpilogueBwdGQAISA_fSD_Li256ELb0ELb0EEENS1_19SingleTileSchedulerILb0ELb0ELb0ELi128EEEEEEEEEvNT_6ParamsE$_ZN4cute3eso3ESOILb1ELb0EJNS_5tupleIJNS2_IJNS_1CILi2EEES4_S4_EEES4_NS2_IJNS2_IJS4_S4_EEES4_EEEEEENS2_IJNS2_IJNS3_ILi1EEENS3_ILi512EEEiEEENS3_ILi4096EEENS2_IJNS2_IJiiEEENS3_ILi8192EEEEEEEEEEEC2ERKS8_RKSG_ - $_ZN7cutlass13device_kernelIN5flash19enable_sm80_to_sm89INS1_16FlashAttnBwdSm80INS1_25CollectiveMainloopBwdSm80ILi2ELi2EN4cute5tupleIJNS5_1CILi128EEES8_NS7_ILi64EEEEEENS_10bfloat16_tEfNS_4arch4Sm80ELb0ELb1ELb1ELb0ELb0ELb0ELb0ELb0ELi2ELi4ELi4ELi4ELb0EEENS1_24CollectiveEpilogueBwdGQAISA_fSD_Li256ELb0ELb0EEENS1_19SingleTileSchedulerILb0ELb0ELb0ELi128EEEEEEEEEvNT_6ParamsE$_ZN4cute3eso3ESOILb1ELb0EJNS_5tupleIJNS2_IJNS_1CILi2EEES4_EEES5_NS3_ILi8EEEEEENS2_IJNS2_IJiNS3_ILi512EEEEEENS2_IJiiEEENS3_ILi1024EEEEEEEEC2ERKS7_RKSC_)
$_ZN7cutlass13device_kernelIN5flash19enable_sm80_to_sm89INS1_16FlashAttnBwdSm80INS1_25CollectiveMainloopBwdSm80ILi2ELi2EN4cute5tupleIJNS5_1CILi128EEES8_NS7_ILi64EEEEEENS_10bfloat16_tEfNS_4arch4Sm80ELb0ELb1ELb1ELb0ELb0ELb0ELb0ELb0ELi2ELi4ELi4ELi4ELb0EEENS1_24CollectiveEpilogueBwdGQAISA_fSD_Li256ELb0ELb0EEENS1_19SingleTileSchedulerILb0ELb0ELb0ELi128EEEEEEEEEvNT_6ParamsE$_ZN4cute3eso3ESOILb1ELb0EJNS_5tupleIJNS2_IJNS_1CILi2EEES4_EEES5_NS3_ILi8EEEEEENS2_IJNS2_IJiNS3_ILi512EEEEEENS2_IJiiEEENS3_ILi1024EEEEEEEEC2ERKS7_RKSC_:
[----:B------:R-:W-:Y:S02]  /*7bf0*/  IADD3 R4, R60, -c[0x0][0x20], RZ ;  /* 0x800008003c047a10 */ /* 0x000fe40007ffe0ff */
[----:B------:R-:W-:-:S03]  /*7c00*/  MOV R9, 0x0 ;  /* 0x0000000000097802 */ /* 0x000fc60000000f00 */
[----:B------:R1:W-:Y:S04]  /*7c10*/  STL [R4], R2 ;  /* 0x0000000204007387 */ /* 0x0003e80000100800 */
[----:B------:R1:W-:Y:S04]  /*7c20*/  STL [R4+0x4], R3 ;  /* 0x0000040304007387 */ /* 0x0003e80000100800 */
[----:B------:R1:W-:Y:S01]  /*7c30*/  STL [R4+0x8], R5 ;  /* 0x0000080504007387 */ /* 0x0003e20000100800 */
[----:B------:R-:W-:Y:S05]  /*7c40*/  RET.REL.NODEC R8 `(_ZN7cutlass13device_kernelIN5flash19enable_sm80_to_sm89INS1_16FlashAttnBwdSm80INS1_25CollectiveMainloopBwdSm80ILi2ELi2EN4cute5tupleIJNS5_1CILi128EEES8_NS7_ILi64EEEEEENS_10bfloat16_tEfNS_4arch4Sm80ELb0ELb1ELb1ELb0ELb0ELb0ELb0ELb0ELi2ELi4ELi4ELi4ELb0EEENS1_24CollectiveEpilogueBwdGQAISA_fSD_Li256ELb0ELb0EEENS1_19SingleTileSchedulerILb0ELb0ELb0ELi128EEEEEEEEEvNT_6ParamsE) ;  /* 0xffff83b008007950 */ /* 0x000fea0003c3ffff */
        .type           $_ZN7cutlass13device_kernelIN5flash19enable_sm80_to_sm89INS1_16FlashAttnBwdSm80INS1_25CollectiveMainloopBwdSm80ILi2ELi2EN4cute5tupleIJNS5_1CILi128EEES8_NS7_ILi64EEEEEENS_10bfloat16_tEfNS_4arch4Sm80ELb0ELb1ELb1ELb0ELb0ELb0ELb0ELb0ELi2ELi4ELi4ELi4ELb0EEENS1_24CollectiveEpilogueBwdGQAISA_fSD_Li256ELb0ELb0EEENS1_19SingleTileSchedulerILb0ELb0ELb0ELi128EEEEEEEEEvNT_6ParamsE$_ZN4cute3eso3ESOILb1ELb0EJNS_5tupleIJNS2_IJNS_1CILi2EEES4_S4_EEES4_NS2_IJNS2_IJS4_S4_EEES4_EEEEEENS2_IJNS2_IJNS3_ILi1EEENS3_ILi512EEEiEEENS3_ILi4096EEENS2_IJNS2_IJiiEEENS3_ILi8192EEEEEEEEEEEC2ERKS8_RKSG_,@function
        .size           $_ZN7cutlass13device_kernelIN5flash19enable_sm80_to_sm89INS1_16FlashAttnBwdSm80INS1_25CollectiveMainloopBwdSm80ILi2ELi2EN4cute5tupleIJNS5_1CILi128EEES8_NS7_ILi64EEEEEENS_10bfloat16_tEfNS_4arch4Sm80ELb0ELb1ELb1ELb0ELb0ELb0ELb0ELb0ELi2ELi4ELi4ELi4ELb0EEENS1_24CollectiveEpilogueBwdGQAISA_fSD_Li256ELb0ELb0EEENS1_19SingleTileSchedulerILb0ELb0ELb0ELi128EEEEEEEEEvNT_6ParamsE$_ZN4cute3eso3ESOILb1ELb0EJNS_5tupleIJNS2_IJNS_1CILi2EEES4_S4_EEES4_NS2_IJNS2_IJS4_S4_EEES4_EEEEEENS2_IJNS2_IJNS3_ILi1EEENS3_ILi512EEEiEEENS3_ILi4096EEENS2_IJNS2_IJiiEEENS3_ILi8192EEEEEEEEEEEC2ERKS8_RKSG_,($_ZN7cutlass13device_kernelIN5flash19enable_sm80_to_sm89INS1_16FlashAttnBwdSm80INS1_25CollectiveMainloopBwdSm80ILi2ELi2EN4cute5tupleIJNS5_1CILi128EEES8_NS7_ILi64EEEEEENS_10bfloat16_tEfNS_4arch4Sm80ELb0ELb1ELb1ELb0ELb0ELb0ELb0ELb0ELi2ELi4ELi4ELi4ELb0EEENS1_24CollectiveEpilogueBwdGQAISA_fSD_Li256ELb0ELb0EEENS1_19SingleTileSchedulerILb0ELb0ELb0ELi128EEEEEEEEEvNT_6ParamsE$_ZN4cute3eso3ESOILb1ELb0EJNS_5tupleIJNS2_IJNS_1CILi2EEES4_S4_EEES4_NS2_IJS4_S4_EEEEEENS2_IJNS2_IJNS3_ILi1EEENS3_ILi512EEEiEEENS3_ILi4096EEENS2_IJiiEEEEEEEEC2ERKS7_RKSD_ - $_ZN7cutlass13device_kernelIN5flash19enable_sm80_to_sm89INS1_16FlashAttnBwdSm80INS1_25CollectiveMainloopBwdSm80ILi2ELi2EN4cute5tupleIJNS5_1CILi128EEES8_NS7_ILi64EEEEEENS_10bfloat16_tEfNS_4arch4Sm80ELb0ELb1ELb1ELb0ELb0ELb0ELb0ELb0ELi2ELi4ELi4ELi4ELb0EEENS1_24CollectiveEpilogueBwdGQAISA_fSD_Li256ELb0ELb0EEENS1_19SingleTileSchedulerILb0ELb0ELb0ELi128EEEEEEEEEvNT_6ParamsE$_ZN4cute3eso3ESOILb1ELb0EJNS_5tupleIJNS2_IJNS_1CILi2EEES4_S4_EEES4_NS2_IJNS2_IJS4_S4_EEES4_EEEEEENS2_IJNS2_IJNS3_ILi1EEENS3_ILi512EEEiEEENS3_ILi4096EEENS2_IJNS2_IJiiEEENS3_ILi8192EEEEEEEEEEEC2ERKS8_RKSG_)
$_ZN7cutlass13device_kernelIN5flash19enable_sm80_to_sm89INS1_16FlashAttnBwdSm80INS1_25CollectiveMainloopBwdSm80ILi2ELi2EN4cute5tupleIJNS5_1CILi128EEES8_NS7_ILi64EEEEEENS_10bfloat16_tEfNS_4arch4Sm80ELb0ELb1ELb1ELb0ELb0ELb0ELb0ELb0ELi2ELi4ELi4ELi4ELb0EEENS1_24CollectiveEpilogueBwdGQAISA_fSD_Li256ELb0ELb0EEENS1_19SingleTileSchedulerILb0ELb0ELb0ELi128EEEEEEEEEvNT_6ParamsE$_ZN4cute3eso3ESOILb1ELb0EJNS_5tupleIJNS2_IJNS_1CILi2EEES4_S4_EEES4_NS2_IJNS2_IJS4_S4_EEES4_EEEEEENS2_IJNS2_IJNS3_ILi1EEENS3_ILi512EEEiEEENS3_ILi4096EEENS2_IJNS2_IJiiEEENS3_ILi8192EEEEEEEEEEEC2ERKS8_RKSG_:
[----:B------:R-:W-:Y:S02]  /*7c50*/  IADD3 R4, R60, -c[0x0][0x20], RZ ;  /* 0x800008003c047a10 */ /* 0x000fe40007ffe0ff */
[----:B------:R-:W-:-:S03]  /*7c60*/  MOV R9, 0x0 ;  /* 0x0000000000097802 */ /* 0x000fc60000000f00 */
[----:B------:R1:W-:Y:S04]  /*7c70*/  STL [R4], R2 ;  /* 0x0000000204007387 */ /* 0x0003e80000100800 */
[----:B------:R1:W-:Y:S04]  /*7c80*/  STL [R4+0x4], R3 ;  /* 0x0000040304007387 */ /* 0x0003e80000100800 */
[----:B------:R1:W-:Y:S01]  /*7c90*/  STL [R4+0x8], R5 ;  /* 0x0000080504007387 */ /* 0x0003e20000100800 */
[----:B------:R-:W-:Y:S05]  /*7ca0*/  RET.REL.NODEC R8 `(_ZN7cutlass13device_kernelIN5flash19enable_sm80_to_sm89INS1_16FlashAttnBwdSm80INS1_25CollectiveMainloopBwdSm80ILi2ELi2EN4cute5tupleIJNS5_1CILi128EEES8_NS7_ILi64EEEEEENS_10bfloat16_tEfNS_4arch4Sm80ELb0ELb1ELb1ELb0ELb0ELb0ELb0ELb0ELi2ELi4ELi4ELi4ELb0EEENS1_24CollectiveEpilogueBwdGQAISA_fSD_Li256ELb0ELb0EEENS1_19SingleTileSchedulerILb0ELb0ELb0ELi128EEEEEEEEEvNT_6ParamsE) ;  /* 0xffff835008007950 */ /* 0x000fea0003c3ffff */
        .type           $_ZN7cutlass13device_kernelIN5flash19enable_sm80_to_sm89INS1_16FlashAttnBwdSm80INS1_25CollectiveMainloopBwdSm80ILi2ELi2EN4cute5tupleIJNS5_1CILi128EEES8_NS7_ILi64EEEEEENS_10bfloat16_tEfNS_4arch4Sm80ELb0ELb1ELb1ELb0ELb0ELb0ELb0ELb0ELi2ELi4ELi4ELi4ELb0EEENS1_24CollectiveEpilogueBwdGQAISA_fSD_Li256ELb0ELb0EEENS1_19SingleTileSchedulerILb0ELb0ELb0ELi128EEEEEEEEEvNT_6ParamsE$_ZN4cute3eso3ESOILb1ELb0EJNS_5tupleIJNS2_IJNS_1CILi2EEES4_S4_EEES4_NS2_IJS4_S4_EEEEEENS2_IJNS2_IJNS3_ILi1EEENS3_ILi512EEEiEEENS3_ILi4096EEENS2_IJiiEEEEEEEEC2ERKS7_RKSD_,@function
        .size           $_ZN7cutlass13device_kernelIN5flash19enable_sm80_to_sm89INS1_16FlashAttnBwdSm80INS1_25CollectiveMainloopBwdSm80ILi2ELi2EN4cute5tupleIJNS5_1CILi128EEES8_NS7_ILi64EEEEEENS_10bfloat16_tEfNS_4arch4Sm80ELb0ELb1ELb1ELb0ELb0ELb0ELb0ELb0ELi2ELi4ELi4ELi4ELb0EEENS1_24CollectiveEpilogueBwdGQAISA_fSD_Li256ELb0ELb0EEENS1_19SingleTileSchedulerILb0ELb0ELb0ELi128EEEEEEEEEvNT_6ParamsE$_ZN4cute3eso3ESOILb1ELb0EJNS_5tupleIJNS2_IJNS_1CILi2EEES4_S4_EEES4_NS2_IJS4_S4_EEEEEENS2_IJNS2_IJNS3_ILi1EEENS3_ILi512EEEiEEENS3_ILi4096EEENS2_IJiiEEEEEEEEC2ERKS7_RKSD_,($_ZN7cutlass13device_kernelIN5flash19enable_sm80_to_sm89INS1_16FlashAttnBwdSm80INS1_25CollectiveMainloopBwdSm80ILi2ELi2EN4cute5tupleIJNS5_1CILi128EEES8_NS7_ILi64EEEEEENS_10bfloat16_tEfNS_4arch4Sm80ELb0ELb1ELb1ELb0ELb0ELb0ELb0ELb0ELi2ELi4ELi4ELi4ELb0EEENS1_24CollectiveEpilogueBwdGQAISA_fSD_Li256ELb0ELb0EEENS1_19SingleTileSchedulerILb0ELb0ELb0ELi128EEEEEEEEEvNT_6ParamsE$_ZN4cute3eso3ESOILb1ELb0EJNS_5tupleIJNS2_IJNS_1CILi8EEENS3_ILi1EEEEEENS2_IJNS3_ILi2EEEEEEEEENS2_IJNS2_IJS5_NS3_ILi0EEEEEENS2_IJiEEEEEEEEC2ERKS9_RKSD_ - $_ZN7cutlass13device_kernelIN5flash19enable_sm80_to_sm89INS1_16FlashAttnBwdSm80INS1_25CollectiveMainloopBwdSm80ILi2ELi2EN4cute5tupleIJNS5_1CILi128EEES8_NS7_ILi64EEEEEENS_10bfloat16_tEfNS_4arch4Sm80ELb0ELb1ELb1ELb0ELb0ELb0ELb0ELb0ELi2ELi4ELi4ELi4ELb0EEENS1_24CollectiveEpilogueBwdGQAISA_fSD_Li256ELb0ELb0EEENS1_19SingleTileSchedulerILb0ELb0ELb0ELi128EEEEEEEEEvNT_6ParamsE$_ZN4cute3eso3ESOILb1ELb0EJNS_5tupleIJNS2_IJNS_1CILi2EEES4_S4_EEES4_NS2_IJS4_S4_EEEEEENS2_IJNS2_IJNS3_ILi1EEENS3_ILi512EEEiEEENS3_ILi4096EEENS2_IJiiEEEEEEEEC2ERKS7_RKSD_)
$_ZN7cutlass13device_kernelIN5flash19enable_sm80_to_sm89INS1_16FlashAttnBwdSm80INS1_25CollectiveMainloopBwdSm80ILi2ELi2EN4cute5tupleIJNS5_1CILi128EEES8_NS7_ILi64EEEEEENS_10bfloat16_tEfNS_4arch4Sm80ELb0ELb1ELb1ELb0ELb0ELb0ELb0ELb0ELi2ELi4ELi4ELi4ELb0EEENS1_24CollectiveEpilogueBwdGQAISA_fSD_Li256ELb0ELb0EEENS1_19SingleTileSchedulerILb0ELb0ELb0ELi128EEEEEEEEEvNT_6ParamsE$_ZN4cute3eso3ESOILb1ELb0EJNS_5tupleIJNS2_IJNS_1CILi2EEES4_S4_EEES4_NS2_IJS4_S4_EEEEEENS2_IJNS2_IJNS3_ILi1EEENS3_ILi512EEEiEEENS3_ILi4096EEENS2_IJiiEEEEEEEEC2ERKS7_RKSD_:
[----:B------:R-:W-:Y:S02]  /*7cb0*/  IADD3 R4, R25, -c[0x0][0x20], RZ ;  /* 0x8000080019047a10 */ /* 0x000fe40007ffe0ff */
[----:B------:R-:W-:-:S03]  /*7cc0*/  MOV R9, 0x0 ;  /* 0x0000000000097802 */ /* 0x000fc60000000f00 */
[----:B------:R1:W-:Y:S04]  /*7cd0*/  STL [R4], R2 ;  /* 0x0000000204007387 */ /* 0x0003e80000100800 */
[----:B------:R1:W-:Y:S04]  /*7ce0*/  STL [R4+0x4], R3 ;  /* 0x0000040304007387 */ /* 0x0003e80000100800 */
[----:B------:R1:W-:Y:S01]  /*7cf0*/  STL [R4+0x8], R5 ;  /* 0x0000080504007387 */ /* 0x0003e20000100800 */
[----:B------:R-:W-:Y:S05]  /*7d00*/  RET.REL.NODEC R8 `(_ZN7cutlass13device_kernelIN5flash19enable_sm80_to_sm89INS1_16FlashAttnBwdSm80INS1_25CollectiveMainloopBwdSm80ILi2ELi2EN4cute5tupleIJNS5_1CILi128EEES8_NS7_ILi64EEEEEENS_10bfloat16_tEfNS_4arch4Sm80ELb0ELb1ELb1ELb0ELb0ELb0ELb0ELb0ELi2ELi4ELi4ELi4ELb0EEENS1_24CollectiveEpilogueBwdGQAISA_fSD_Li256ELb0ELb0EEENS1_19SingleTileSchedulerILb0ELb0ELb0ELi128EEEEEEEEEvNT_6ParamsE) ;  /* 0xffff82f008007950 */ /* 0x000fea0003c3ffff */
        .type           $_ZN7cutlass13device_kernelIN5flash19enable_sm80_to_sm89INS1_16FlashAttnBwdSm80INS1_25CollectiveMainloopBwdSm80ILi2ELi2EN4cute5tupleIJNS5_1CILi128EEES8_NS7_ILi64EEEEEENS_10bfloat16_tEfNS_4arch4Sm80ELb0ELb1ELb1ELb0ELb0ELb0ELb0ELb0ELi2ELi4ELi4ELi4ELb0EEENS1_24CollectiveEpilogueBwdGQAISA_fSD_Li256ELb0ELb0EEENS1_19SingleTileSchedulerILb0ELb0ELb0ELi128EEEEEEEEEvNT_6ParamsE$_ZN4cute3eso3ESOILb1ELb0EJNS_5tupleIJNS2_IJNS_1CILi8EEENS3_ILi1EEEEEENS2_IJNS3_ILi2EEEEEEEEENS2_IJNS2_IJS5_NS3_ILi0EEEEEENS2_IJiEEEEEEEEC2ERKS9_RKSD_,@function
        .size           $_ZN7cutlass13device_kernelIN5flash19enable_sm80_to_sm89INS1_16FlashAttnBwdSm80INS1_25CollectiveMainloopBwdSm80ILi2ELi2EN4cute5tupleIJNS5_1CILi128EEES8_NS7_ILi64EEEEEENS_10bfloat16_tEfNS_4arch4Sm80ELb0ELb1ELb1ELb0ELb0ELb0ELb0ELb0ELi2ELi4ELi4ELi4ELb0EEENS1_24CollectiveEpilogueBwdGQAISA_fSD_Li256ELb0ELb0EEENS1_19SingleTileSchedulerILb0ELb0ELb0ELi128EEEEEEEEEvNT_6ParamsE$_ZN4cute3eso3ESOILb1ELb0EJNS_5tupleIJNS2_IJNS_1CILi8EEENS3_ILi1EEEEEENS2_IJNS3_ILi2EEEEEEEEENS2_IJNS2_IJS5_NS3_ILi0EEEEEENS2_IJiEEEEEEEEC2ERKS9_RKSD_,($_ZN7cutlass13device_kernelIN5flash19enable_sm80_to_sm89INS1_16FlashAttnBwdSm80INS1_25CollectiveMainloopBwdSm80ILi2ELi2EN4cute5tupleIJNS5_1CILi128EEES8_NS7_ILi64EEEEEENS_10bfloat16_tEfNS_4arch4Sm80ELb0ELb1ELb1ELb0ELb0ELb0ELb0ELb0ELi2ELi4ELi4ELi4ELb0EEENS1_24CollectiveEpilogueBwdGQAISA_fSD_Li256ELb0ELb0EEENS1_19SingleTileSchedulerILb0ELb0ELb0ELi128EEEEEEEEEvNT_6ParamsE$_ZN4cute3eso3ESOILb1ELb0EJNS_5tupleIJNS2_IJNS_1CILi8EEENS3_ILi1EEEEEENS3_ILi2EEEEEENS2_IJNS2_IJS5_NS3_ILi0EEEEEEiEEEEEC2ERKS8_RKSB_ - $_ZN7cutlass13device_kernelIN5flash19enable_sm80_to_sm89INS1_16FlashAttnBwdSm80INS1_25CollectiveMainloopBwdSm80ILi2ELi2EN4cute5tupleIJNS5_1CILi128EEES8_NS7_ILi64EEEEEENS_10bfloat16_tEfNS_4arch4Sm80ELb0ELb1ELb1ELb0ELb0ELb0ELb0ELb0ELi2ELi4ELi4ELi4ELb0EEENS1_24CollectiveEpilogueBwdGQAISA_fSD_Li256ELb0ELb0EEENS1_19SingleTileSchedulerILb0ELb0ELb0ELi128EEEEEEEEEvNT_6ParamsE$_ZN4cute3eso3ESOILb1ELb0EJNS_5tupleIJNS2_IJNS_1CILi8EEENS3_ILi1EEEEEENS2_IJNS3_ILi2EEEEEEEEENS2_IJNS2_IJS5_NS3_ILi0EEEEEENS2_IJiEEEEEEEEC2ERKS9_RKSD_)
$_ZN7cutlass13device_kernelIN5flash19enable_sm80_to_sm89INS1_16FlashAttnBwdSm80INS1_25CollectiveMainloopBwdSm80ILi2ELi2EN4cute5tupleIJNS5_1CILi128EEES8_NS7_ILi64EEEEEENS_10bfloat16_tEfNS_4arch4Sm80ELb0ELb1ELb1ELb0ELb0ELb0ELb0ELb0ELi2ELi4ELi4ELi4ELb0EEENS1_24CollectiveEpilogueBwdGQAISA_fSD_Li256ELb0ELb0EEENS1_19SingleTileSchedulerILb0ELb0ELb0ELi128EEEEEEEEEvNT_6ParamsE$_ZN4cute3eso3ESOILb1ELb0EJNS_5tupleIJNS2_IJNS_1CILi8EEENS3_ILi1EEEEEENS2_IJNS3_ILi2EEEEEEEEENS2_IJNS2_IJS5_NS3_ILi0EEEEEENS2_IJiEEEEEEEEC2ERKS9_RKSD_:
[----:B------:R-:W-:Y:S02]  /*7d10*/  IADD3 R2, R67, -c[0x0][0x20], RZ ;  /* 0x8000080043027a10 */ /* 0x000fe40007ffe0ff */
[----:B------:R-:W-:-:S03]  /*7d20*/  MOV R9, 0x0 ;  /* 0x0000000000097802 */ /* 0x000fc60000000f00 */
[----:B------:R1:W-:Y:S01]  /*7d30*/  STL [R2], R3 ;  /* 0x0000000302007387 */ /* 0x0003e20000100800 */
[----:B------:R-:W-:Y:S05]  /*7d40*/  RET.REL.NODEC R8 `(_ZN7cutlass13device_kernelIN5flash19enable_sm80_to_sm89INS1_16FlashAttnBwdSm80INS1_25CollectiveMainloopBwdSm80ILi2ELi2EN4cute5tupleIJNS5_1CILi128EEES8_NS7_ILi64EEEEEENS_10bfloat16_tEfNS_4arch4Sm80ELb0ELb1ELb1ELb0ELb0ELb0ELb0ELb0ELi2ELi4ELi4ELi4ELb0EEENS1_24CollectiveEpilogueBwdGQAISA_fSD_Li256ELb0ELb0EEENS1_19SingleTileSchedulerILb0ELb0ELb0ELi128EEEEEEEEEvNT_6ParamsE) ;  /* 0xffff82b008007950 */ /* 0x000fea0003c3ffff */
        .type           $_ZN7cutlass13device_kernelIN5flash19enable_sm80_to_sm89INS1_16FlashAttnBwdSm80INS1_25CollectiveMainloopBwdSm80ILi2ELi2EN4cute5tupleIJNS5_1CILi128EEES8_NS7_ILi64EEEEEENS_10bfloat16_tEfNS_4arch4Sm80ELb0ELb1ELb1ELb0ELb0ELb0ELb0ELb0ELi2ELi4ELi4ELi4ELb0EEENS1_24CollectiveEpilogueBwdGQAISA_fSD_Li256ELb0ELb0EEENS1_19SingleTileSchedulerILb0ELb0ELb0ELi128EEEEEEEEEvNT_6ParamsE$_ZN4cute3eso3ESOILb1ELb0EJNS_5tupleIJNS2_IJNS_1CILi8EEENS3_ILi1EEEEEENS3_ILi2EEEEEENS2_IJNS2_IJS5_NS3_ILi0EEEEEEiEEEEEC2ERKS8_RKSB_,@function
        .size           $_ZN7cutlass13device_kernelIN5flash19enable_sm80_to_sm89INS1_16FlashAttnBwdSm80INS1_25CollectiveMainloopBwdSm80ILi2ELi2EN4cute5tupleIJNS5_1CILi128EEES8_NS7_ILi64EEEEEENS_10bfloat16_tEfNS_4arch4Sm80ELb0ELb1ELb1ELb0ELb0ELb0ELb0ELb0ELi2ELi4ELi4ELi4ELb0EEENS1_24CollectiveEpilogueBwdGQAISA_fSD_Li256ELb0ELb0EEENS1_19SingleTileSchedulerILb0ELb0ELb0ELi128EEEEEEEEEvNT_6ParamsE$_ZN4cute3eso3ESOILb1ELb0EJNS_5tupleIJNS2_IJNS_1CILi8EEENS3_ILi1EEEEEENS3_ILi2EEEEEENS2_IJNS2_IJS5_NS3_ILi0EEEEEEiEEEEEC2ERKS8_RKSB_,($_ZN7cutlass13device_kernelIN5flash19enable_sm80_to_sm89INS1_16FlashAttnBwdSm80INS1_25CollectiveMainloopBwdSm80ILi2ELi2EN4cute5tupleIJNS5_1CILi128EEES8_NS7_ILi64EEEEEENS_10bfloat16_tEfNS_4arch4Sm80ELb0ELb1ELb1ELb0ELb0ELb0ELb0ELb0ELi2ELi4ELi4ELi4ELb0EEENS1_24CollectiveEpilogueBwdGQAISA_fSD_Li256ELb0ELb0EEENS1_19SingleTileSchedulerILb0ELb0ELb0ELi128EEEEEEEEEvNT_6ParamsE$_ZN4cute3eso3ESOILb1ELb0EJNS_5tupleIJNS2_IJNS_1CILi8EEENS3_ILi1EEEEEENS3_ILi2EEENS2_IJS7_S7_EEEEEENS2_IJNS2_IJS5_NS3_ILi0EEEEEENS3_ILi4096EEENS2_IJiiEEEEEEEEC2ERKS9_RKSE_ - $_ZN7cutlass13device_kernelIN5flash19enable_sm80_to_sm89INS1_16FlashAttnBwdSm80INS1_25CollectiveMainloopBwdSm80ILi2ELi2EN4cute5tupleIJNS5_1CILi128EEES8_NS7_ILi64EEEEEENS_10bfloat16_tEfNS_4arch4Sm80ELb0ELb1ELb1ELb0ELb0ELb0ELb0ELb0ELi2ELi4ELi4ELi4ELb0EEENS1_24CollectiveEpilogueBwdGQAISA_fSD_Li256ELb0ELb0EEENS1_19SingleTileSchedulerILb0ELb0ELb0ELi128EEEEEEEEEvNT_6ParamsE$_ZN4cute3eso3ESOILb1ELb0EJNS_5tupleIJNS2_IJNS_1CILi8EEENS3_ILi1EEEEEENS3_ILi2EEEEEENS2_IJNS2_IJS5_NS3_ILi0EEEEEEiEEEEEC2ERKS8_RKSB_)
$_ZN7cutlass13device_kernelIN5flash19enable_sm80_to_sm89INS1_16FlashAttnBwdSm80INS1_25CollectiveMainloopBwdSm80ILi2ELi2EN4cute5tupleIJNS5_1CILi128EEES8_NS7_ILi64EEEEEENS_10bfloat16_tEfNS_4arch4Sm80ELb0ELb1ELb1ELb0ELb0ELb0ELb0ELb0ELi2ELi4ELi4ELi4ELb0EEENS1_24CollectiveEpilogueBwdGQAISA_fSD_Li256ELb0ELb0EEENS1_19SingleTileSchedulerILb0ELb0ELb0ELi128EEEEEEEEEvNT_6ParamsE$_ZN4cute3eso3ESOILb1ELb0EJNS_5tupleIJNS2_IJNS_1CILi8EEENS3_ILi1EEEEEENS3_ILi2EEEEEENS2_IJNS2_IJS5_NS3_ILi0EEEEEEiEEEEEC2ERKS8_RKSB_:
[----:B------:R-:W-:Y:S02]  /*7d50*/  IADD3 R2, R67, -c[0x0][0x20], RZ ;  /* 0x8000080043027a10 */ /* 0x000fe40007ffe0ff */
[----:B------:R-:W-:-:S03]  /*7d60*/  MOV R9, 0x0 ;  /* 0x0000000000097802 */ /* 0x000fc60000000f00 */
[----:B------:R1:W-:Y:S01]  /*7d70*/  STL [R2], R3 ;  /* 0x0000000302007387 */ /* 0x0003e20000100800 */
[----:B------:R-:W-:Y:S05]  /*7d80*/  RET.REL.NODEC R8 `(_ZN7cutlass13device_kernelIN5flash19enable_sm80_to_sm89INS1_16FlashAttnBwdSm80INS1_25CollectiveMainloopBwdSm80ILi2ELi2EN4cute5tupleIJNS5_1CILi128EEES8_NS7_ILi64EEEEEENS_10bfloat16_tEfNS_4arch4Sm80ELb0ELb1ELb1ELb0ELb0ELb0ELb0ELb0ELi2ELi4ELi4ELi4ELb0EEENS1_24CollectiveEpilogueBwdGQAISA_fSD_Li256ELb0ELb0EEENS1_19SingleTileSchedulerILb0ELb0ELb0ELi128EEEEEEEEEvNT_6ParamsE) ;  /* 0xffff827008007950 */ /* 0x000fea0003c3ffff */
        .type           $_ZN7cutlass13device_kernelIN5flash19enable_sm80_to_sm89INS1_16FlashAttnBwdSm80INS1_25CollectiveMainloopBwdSm80ILi2ELi2EN4cute5tupleIJNS5_1CILi128EEES8_NS7_ILi64EEEEEENS_10bfloat16_tEfNS_4arch4Sm80ELb0ELb1ELb1ELb0ELb0ELb0ELb0ELb0ELi2ELi4ELi4ELi4ELb0EEENS1_24CollectiveEpilogueBwdGQAISA_fSD_Li256ELb0ELb0EEENS1_19SingleTileSchedulerILb0ELb0ELb0ELi128EEEEEEEEEvNT_6ParamsE$_ZN4cute3eso3ESOILb1ELb0EJNS_5tupleIJNS2_IJNS_1CILi8EEENS3_ILi1EEEEEENS3_ILi2EEENS2_IJS7_S7_EEEEEENS2_IJNS2_IJS5_NS3_ILi0EEEEEENS3_ILi4096EEENS2_IJiiEEEEEEEEC2ERKS9_RKSE_,@function
        .size           $_ZN7cutlass13device_kernelIN5flash19enable_sm80_to_sm89INS1_16FlashAttnBwdSm80INS1_25CollectiveMainloopBwdSm80ILi2ELi2EN4cute5tupleIJNS5_1CILi128EEES8_NS7_ILi64EEEEEENS_10bfloat16_tEfNS_4arch4Sm80ELb0ELb1ELb1ELb0ELb0ELb0ELb0ELb0ELi2ELi4ELi4ELi4ELb0EEENS1_24CollectiveEpilogueBwdGQAISA_fSD_Li256ELb0ELb0EEENS1_19SingleTileSchedulerILb0ELb0ELb0ELi128EEEEEEEEEvNT_6ParamsE$_ZN4cute3eso3ESOILb1ELb0EJNS_5tupleIJNS2_IJNS_1CILi8EEENS3_ILi1EEEEEENS3_ILi2EEENS2_IJS7_S7_EEEEEENS2_IJNS2_IJS5_NS3_ILi0EEEEEENS3_ILi4096EEENS2_IJiiEEEEEEEEC2ERKS9_RKSE_,($_ZN7cutlass13device_kernelIN5flash19enable_sm80_to_sm89INS1_16FlashAttnBwdSm80INS1_25CollectiveMainloopBwdSm80ILi2ELi2EN4cute5tupleIJNS5_1CILi128EEES8_NS7_ILi64EEEEEENS_10bfloat16_tEfNS_4arch4Sm80ELb0ELb1ELb1ELb0ELb0ELb0ELb0ELb0ELi2ELi4ELi4ELi4ELb0EEENS1_24CollectiveEpilogueBwdGQAISA_fSD_Li256ELb0ELb0EEENS1_19SingleTileSchedulerILb0ELb0ELb0ELi128EEEEEEEEEvNT_6ParamsE$_ZN4cute3eso3ESOILb1ELb0EJNS_5tupleIJNS2_IJNS_1CILi8EEENS3_ILi1EEEEEENS3_ILi2EEES4_EEENS2_IJNS2_IJS5_NS3_ILi0EEEEEEiNS3_ILi1024EEEEEEEEC2ERKS8_RKSC_ - $_ZN7cutlass13device_kernelIN5flash19enable_sm80_to_sm89INS1_16FlashAttnBwdSm80INS1_25CollectiveMainloopBwdSm80ILi2ELi2EN4cute5tupleIJNS5_1CILi128EEES8_NS7_ILi64EEEEEENS_10bfloat16_tEfNS_4arch4Sm80ELb0ELb1ELb1ELb0ELb0ELb0ELb0ELb0ELi2ELi4ELi4ELi4ELb0EEENS1_24CollectiveEpilogueBwdGQAISA_fSD_Li256ELb0ELb0EEENS1_19SingleTileSchedulerILb0ELb0ELb0ELi128EEEEEEEEEvNT_6ParamsE$_ZN4cute3eso3ESOILb1ELb0EJNS_5tupleIJNS2_IJNS_1CILi8EEENS3_ILi1EEEEEENS3_ILi2EEENS2_IJS7_S7_EEEEEENS2_IJNS2_IJS5_NS3_ILi0EEEEEENS3_ILi4096EEENS2_IJiiEEEEEEEEC2ERKS9_RKSE_)
$_ZN7cutlass13device_kernelIN5flash19enable_sm80_to_sm89INS1_16FlashAttnBwdSm80INS1_25CollectiveMainloopBwdSm80ILi2ELi2EN4cute5tupleIJNS5_1CILi128EEES8_NS7_ILi64EEEEEENS_10bfloat16_tEfNS_4arch4Sm80ELb0ELb1ELb1ELb0ELb0ELb0ELb0ELb0ELi2ELi4ELi4ELi4ELb0EEENS1_24CollectiveEpilogueBwdGQAISA_fSD_Li256ELb0ELb0EEENS1_19SingleTileSchedulerILb0ELb0ELb0ELi128EEEEEEEEEvNT_6ParamsE$_ZN4cute3eso3ESOILb1ELb0EJNS_5tupleIJNS2_IJNS_1CILi8EEENS3_ILi1EEEEEENS3_ILi2EEENS2_IJS7_S7_EEEEEENS2_IJNS2_IJS5_NS3_ILi0EEEEEENS3_ILi4096EEENS2_IJiiEEEEEEEEC2ERKS9_RKSE_:
[----:B------:R-:W-:Y:S01]  /*7d90*/  IADD3 R3, R25, -c[0x0][0x20], RZ ;  /* 0x8000080019037a10 */ /* 0x000fe20007ffe0ff */
[----:B------:R-:W-:Y:S01]  /*7da0*/  IMAD.MOV.U32 R12, RZ, RZ, R6 ;  /* 0x000000ffff0c7224 */ /* 0x000fe200078e0006 */
[----:B------:R-:W-:-:S03]  /*7db0*/  MOV R13, 0x0 ;  /* 0x00000000000d7802 */ /* 0x000fc60000000f00 */
[----:B------:R1:W-:Y:S04]  /*7dc0*/  STL [R3], R2 ;  /* 0x0000000203007387 */ /* 0x0003e80000100800 */
[----:B------:R1:W-:Y:S01]  /*7dd0*/  STL [R3+0x4], R8 ;  /* 0x0000040803007387 */ /* 0x0003e20000100800 */
[----:B------:R-:W-:Y:S05]  /*7de0*/  RET.REL.NODEC R12 `(_ZN7cutlass13device_kernelIN5flash19enable_sm80_to_sm89INS1_16FlashAttnBwdSm80INS1_25CollectiveMainloopBwdSm80ILi2ELi2EN4cute5tupleIJNS5_1CILi128EEES8_NS7_ILi64EEEEEENS_10bfloat16_tEfNS_4arch4Sm80ELb0ELb1ELb1ELb0ELb0ELb0ELb0ELb0ELi2ELi4ELi4ELi4ELb0EEENS1_24CollectiveEpilogueBwdGQAISA_fSD_Li256ELb0ELb0EEENS1_19SingleTileSchedulerILb0ELb0ELb0ELi128EEEEEEEEEvNT_6ParamsE) ;  /* 0xffff82100c007950 */ /* 0x000fea0003c3ffff */
        .type           $_ZN7cutlass13device_kernelIN5flash19enable_sm80_to_sm89INS1_16FlashAttnBwdSm80INS1_25CollectiveMainloopBwdSm80ILi2ELi2EN4cute5tupleIJNS5_1CILi128EEES8_NS7_ILi64EEEEEENS_10bfloat16_tEfNS_4arch4Sm80ELb0ELb1ELb1ELb0ELb0ELb0ELb0ELb0ELi2ELi4ELi4ELi4ELb0EEENS1_24CollectiveEpilogueBwdGQAISA_fSD_Li256ELb0ELb0EEENS1_19SingleTileSchedulerILb0ELb0ELb0ELi128EEEEEEEEEvNT_6ParamsE$_ZN4cute3eso3ESOILb1ELb0EJNS_5tupleIJNS2_IJNS_1CILi8EEENS3_ILi1EEEEEENS3_ILi2EEES4_EEENS2_IJNS2_IJS5_NS3_ILi0EEEEEEiNS3_ILi1024EEEEEEEEC2ERKS8_RKSC_,@function
        .size           $_ZN7cutlass13device_kernelIN5flash19enable_sm80_to_sm89INS1_16FlashAttnBwdSm80INS1_25CollectiveMainloopBwdSm80ILi2ELi2EN4cute5tupleIJNS5_1CILi128EEES8_NS7_ILi64EEEEEENS_10bfloat16_tEfNS_4arch4Sm80ELb0ELb1ELb1ELb0ELb0ELb0ELb0ELb0ELi2ELi4ELi4ELi4ELb0EEENS1_24CollectiveEpilogueBwdGQAISA_fSD_Li256ELb0ELb0EEENS1_19SingleTileSchedulerILb0ELb0ELb0ELi128EEEEEEEEEvNT_6ParamsE$_ZN4cute3eso3ESOILb1ELb0EJNS_5tupleIJNS2_IJNS_1CILi8EEENS3_ILi1EEEEEENS3_ILi2EEES4_EEENS2_IJNS2_IJS5_NS3_ILi0EEEEEEiNS3_ILi1024EEEEEEEEC2ERKS8_RKSC_,($_ZN7cutlass13device_kernelIN5flash19enable_sm80_to_sm89INS1_16FlashAttnBwdSm80INS1_25CollectiveMainloopBwdSm80ILi2ELi2EN4cute5tupleIJNS5_1CILi128EEES8_NS7_ILi64EEEEEENS_10bfloat16_tEfNS_4arch4Sm80ELb0ELb1ELb1ELb0ELb0ELb0ELb0ELb0ELi2ELi4ELi4ELi4ELb0EEENS1_24CollectiveEpilogueBwdGQAISA_fSD_Li256ELb0ELb0EEENS1_19SingleTileSchedulerILb0ELb0ELb0ELi128EEEEEEEEEvNT_6ParamsE$_ZN4cute3eso3ESOILb1ELb0EJNS_5tupleIJNS2_IJNS_1CILi8EEENS3_ILi1EEEEEENS3_ILi4EEES5_EEENS2_IJNS2_IJS5_NS3_ILi0EEEEEElS9_EEEEEC2ERKS8_RKSB_ - $_ZN7cutlass13device_kernelIN5flash19enable_sm80_to_sm89INS1_16FlashAttnBwdSm80INS1_25CollectiveMainloopBwdSm80ILi2ELi2EN4cute5tupleIJNS5_1CILi128EEES8_NS7_ILi64EEEEEENS_10bfloat16_tEfNS_4arch4Sm80ELb0ELb1ELb1ELb0ELb0ELb0ELb0ELb0ELi2ELi4ELi4ELi4ELb0EEENS1_24CollectiveEpilogueBwdGQAISA_fSD_Li256ELb0ELb0EEENS1_19SingleTileSchedulerILb0ELb0ELb0ELi128EEEEEEEEEvNT_6ParamsE$_ZN4cute3eso3ESOILb1ELb0EJNS_5tupleIJNS2_IJNS_1CILi8EEENS3_ILi1EEEEEENS3_ILi2EEES4_EEENS2_IJNS2_IJS5_NS3_ILi0EEEEEEiNS3_ILi1024EEEEEEEEC2ERKS8_RKSC_)
$_ZN7cutlass13device_kernelIN5flash19enable_sm80_to_sm89INS1_16FlashAttnBwdSm80INS1_25CollectiveMainloopBwdSm80ILi2ELi2EN4cute5tupleIJNS5_1CILi128EEES8_NS7_ILi64EEEEEENS_10bfloat16_tEfNS_4arch4Sm80ELb0ELb1ELb1ELb0ELb0ELb0ELb0ELb0ELi2ELi4ELi4ELi4ELb0EEENS1_24CollectiveEpilogueBwdGQAISA_fSD_Li256ELb0ELb0EEENS1_19SingleTileSchedulerILb0ELb0ELb0ELi128EEEEEEEEEvNT_6ParamsE$_ZN4cute3eso3ESOILb1ELb0EJNS_5tupleIJNS2_IJNS_1CILi8EEENS3_ILi1EEEEEENS3_ILi2EEES4_EEENS2_IJNS2_IJS5_NS3_ILi0EEEEEEiNS3_ILi1024EEEEEEEEC2ERKS8_RKSC_:
[----:B------:R-:W-:Y:S02]  /*7df0*/  IADD3 R2, R25, -c[0x0][0x20], RZ ;  /* 0x8000080019027a10 */ /* 0x000fe40007ffe0ff */
[----:B------:R-:W-:-:S03]  /*7e00*/  MOV R9, 0x0 ;  /* 0x0000000000097802 */ /* 0x000fc60000000f00 */
[----:B------:R1:W-:Y:S01]  /*7e10*/  STL [R2], R3 ;  /* 0x0000000302007387 */ /* 0x0003e20000100800 */
[----:B------:R-:W-:Y:S05]  /*7e20*/  RET.REL.NODEC R8 `(_ZN7cutlass13device_kernelIN5flash19enable_sm80_to_sm89INS1_16FlashAttnBwdSm80INS1_25CollectiveMainloopBwdSm80ILi2ELi2EN4cute5tupleIJNS5_1CILi128EEES8_NS7_ILi64EEEEEENS_10bfloat16_tEfNS_4arch4Sm80ELb0ELb1ELb1ELb0ELb0ELb0ELb0ELb0ELi2ELi4ELi4ELi4ELb0EEENS1_24CollectiveEpilogueBwdGQAISA_fSD_Li256ELb0ELb0EEENS1_19SingleTileSchedulerILb0ELb0ELb0ELi128EEEEEEEEEvNT_6ParamsE) ;  /* 0xffff81d008007950 */ /* 0x000fea0003c3ffff */
        .type           $_ZN7cutlass13device_kernelIN5flash19enable_sm80_to_sm89INS1_16FlashAttnBwdSm80INS1_25CollectiveMainloopBwdSm80ILi2ELi2EN4cute5tupleIJNS5_1CILi128EEES8_NS7_ILi64EEEEEENS_10bfloat16_tEfNS_4arch4Sm80ELb0ELb1ELb1ELb0ELb0ELb0ELb0ELb0ELi2ELi4ELi4ELi4ELb0EEENS1_24CollectiveEpilogueBwdGQAISA_fSD_Li256ELb0ELb0EEENS1_19SingleTileSchedulerILb0ELb0ELb0ELi128EEEEEEEEEvNT_6ParamsE$_ZN4cute3eso3ESOILb1ELb0EJNS_5tupleIJNS2_IJNS_1CILi8EEENS3_ILi1EEEEEENS3_ILi4EEES5_EEENS2_IJNS2_IJS5_NS3_ILi0EEEEEElS9_EEEEEC2ERKS8_RKSB_,@function
        .size           $_ZN7cutlass13device_kernelIN5flash19enable_sm80_to_sm89INS1_16FlashAttnBwdSm80INS1_25CollectiveMainloopBwdSm80ILi2ELi2EN4cute5tupleIJNS5_1CILi128EEES8_NS7_ILi64EEEEEENS_10bfloat16_tEfNS_4arch4Sm80ELb0ELb1ELb1ELb0ELb0ELb0ELb0ELb0ELi2ELi4ELi4ELi4ELb0EEENS1_24CollectiveEpilogueBwdGQAISA_fSD_Li256ELb0ELb0EEENS1_19SingleTileSchedulerILb0ELb0ELb0ELi128EEEEEEEEEvNT_6ParamsE$_ZN4cute3eso3ESOILb1ELb0EJNS_5tupleIJNS2_IJNS_1CILi8EEENS3_ILi1EEEEEENS3_ILi4EEES5_EEENS2_IJNS2_IJS5_NS3_ILi0EEEEEElS9_EEEEEC2ERKS8_RKSB_,($_ZN7cutlass13device_kernelIN5flash19enable_sm80_to_sm89INS1_16FlashAttnBwdSm80INS1_25CollectiveMainloopBwdSm80ILi2ELi2EN4cute5tupleIJNS5_1CILi128EEES8_NS7_ILi64EEEEEENS_10bfloat16_tEfNS_4arch4Sm80ELb0ELb1ELb1ELb0ELb0ELb0ELb0ELb0ELi2ELi4ELi4ELi4ELb0EEENS1_24CollectiveEpilogueBwdGQAISA_fSD_Li256ELb0ELb0EEENS1_19SingleTileSchedulerILb0ELb0ELb0ELi128EEEEEEEEEvNT_6ParamsE$_ZN4cute3eso3ESOILb1ELb0EJNS_5tupleIJNS_1CILi0EEES4_EEEiEEC2ERKS5_RKi - $_ZN7cutlass13device_kernelIN5flash19enable_sm80_to_sm89INS1_16FlashAttnBwdSm80INS1_25CollectiveMainloopBwdSm80ILi2ELi2EN4cute5tupleIJNS5_1CILi128EEES8_NS7_ILi64EEEEEENS_10bfloat16_tEfNS_4arch4Sm80ELb0ELb1ELb1ELb0ELb0ELb0ELb0ELb0ELi2ELi4ELi4ELi4ELb0EEENS1_24CollectiveEpilogueBwdGQAISA_fSD_Li256ELb0ELb0EEENS1_19SingleTileSchedulerILb0ELb0ELb0ELi128EEEEEEEEEvNT_6ParamsE$_ZN4cute3eso3ESOILb1ELb0EJNS_5tupleIJNS2_IJNS_1CILi8EEENS3_ILi1EEEEEENS3_ILi4EEES5_EEENS2_IJNS2_IJS5_NS3_ILi0EEEEEElS9_EEEEEC2ERKS8_RKSB_)
$_ZN7cutlass13device_kernelIN5flash19enable_sm80_to_sm89INS1_16FlashAttnBwdSm80INS1_25CollectiveMainloopBwdSm80ILi2ELi2EN4cute5tupleIJNS5_1CILi128EEES8_NS7_ILi64EEEEEENS_10bfloat16_tEfNS_4arch4Sm80ELb0ELb1ELb1ELb0ELb0ELb0ELb0ELb0ELi2ELi4ELi4ELi4ELb0EEENS1_24CollectiveEpilogueBwdGQAISA_fSD_Li256ELb0ELb0EEENS1_19SingleTileSchedulerILb0ELb0ELb0ELi128EEEEEEEEEvNT_6ParamsE$_ZN4cute3eso3ESOILb1ELb0EJNS_5tupleIJNS2_IJNS_1CILi8EEENS3_ILi1EEEEEENS3_ILi4EEES5_EEENS2_IJNS2_IJS5_NS3_ILi0EEEEEElS9_EEEEEC2ERKS8_RKSB_:
[----:B------:R-:W-:Y:S01]  /*7e30*/  IADD3 R3, R81, -c[0x0][0x20], RZ ;  /* 0x8000080051037a10 */ /* 0x000fe20007ffe0ff */
[----:B------:R-:W-:Y:S01]  /*7e40*/  IMAD.MOV.U32 R78, RZ, RZ, R2 ;  /* 0x000000ffff4e7224 */ /* 0x000fe200078e0002 */
[----:B------:R-:W-:Y:S01]  /*7e50*/  MOV R88, R6 ;  /* 0x0000000600587202 */ /* 0x000fe20000000f00 */
[----:B------:R-:W-:Y:S01]  /*7e60*/  IMAD.MOV.U32 R79, RZ, RZ, R5 ;  /* 0x000000ffff4f7224 */ /* 0x000fe200078e0005 */
[----:B------:R-:W-:-:S04]  /*7e70*/  MOV R89, 0x0 ;  /* 0x0000000000597802 */ /* 0x000fc80000000f00 */
[----:B------:R1:W-:Y:S01]  /*7e80*/  STL.64 [R3], R78 ;  /* 0x0000004e03007387 */ /* 0x0003e20000100a00 */
[----:B------:R-:W-:Y:S05]  /*7e90*/  RET.REL.NODEC R88 `(_ZN7cutlass13device_kernelIN5flash19enable_sm80_to_sm89INS1_16FlashAttnBwdSm80INS1_25CollectiveMainloopBwdSm80ILi2ELi2EN4cute5tupleIJNS5_1CILi128EEES8_NS7_ILi64EEEEEENS_10bfloat16_tEfNS_4arch4Sm80ELb0ELb1ELb1ELb0ELb0ELb0ELb0ELb0ELi2ELi4ELi4ELi4ELb0EEENS1_24CollectiveEpilogueBwdGQAISA_fSD_Li256ELb0ELb0EEENS1_19SingleTileSchedulerILb0ELb0ELb0ELi128EEEEEEEEEvNT_6ParamsE) ;  /* 0xffff816058007950 */ /* 0x000fea0003c3ffff */
        .type           $_ZN7cutlass13device_kernelIN5flash19enable_sm80_to_sm89INS1_16FlashAttnBwdSm80INS1_25CollectiveMainloopBwdSm80ILi2ELi2EN4cute5tupleIJNS5_1CILi128EEES8_NS7_ILi64EEEEEENS_10bfloat16_tEfNS_4arch4Sm80ELb0ELb1ELb1ELb0ELb0ELb0ELb0ELb0ELi2ELi4ELi4ELi4ELb0EEENS1_24CollectiveEpilogueBwdGQAISA_fSD_Li256ELb0ELb0EEENS1_19SingleTileSchedulerILb0ELb0ELb0ELi128EEEEEEEEEvNT_6ParamsE$_ZN4cute3eso3ESOILb1ELb0EJNS_5tupleIJNS_1CILi0EEES4_EEEiEEC2ERKS5_RKi,@function
        .size           $_ZN7cutlass13device_kernelIN5flash19enable_sm80_to_sm89INS1_16FlashAttnBwdSm80INS1_25CollectiveMainloopBwdSm80ILi2ELi2EN4cute5tupleIJNS5_1CILi128EEES8_NS7_ILi64EEEEEENS_10bfloat16_tEfNS_4arch4Sm80ELb0ELb1ELb1ELb0ELb0ELb0ELb0ELb0ELi2ELi4ELi4ELi4ELb0EEENS1_24CollectiveEpilogueBwdGQAISA_fSD_Li256ELb0ELb0EEENS1_19SingleTileSchedulerILb0ELb0ELb0ELi128EEEEEEEEEvNT_6ParamsE$_ZN4cute3eso3ESOILb1ELb0EJNS_5tupleIJNS_1CILi0EEES4_EEEiEEC2ERKS5_RKi,($_ZN7cutlass13device_kernelIN5flash19enable_sm80_to_sm89INS1_16FlashAttnBwdSm80INS1_25CollectiveMainloopBwdSm80ILi2ELi2EN4cute5tupleIJNS5_1CILi128EEES8_NS7_ILi64EEEEEENS_10bfloat16_tEfNS_4arch4Sm80ELb0ELb1ELb1ELb0ELb0ELb0ELb0ELb0ELi2ELi4ELi4ELi4ELb0EEENS1_24CollectiveEpilogueBwdGQAISA_fSD_Li256ELb0ELb0EEENS1_19SingleTileSchedulerILb0ELb0ELb0ELi128EEEEEEEEEvNT_6ParamsE$_ZN4cute3eso3ESOILb1ELb0EJNS_5tupleIJNS_1CILi16EEENS3_ILi2EEES5_S5_NS3_ILi4EEES5_EEENS2_IJNS3_ILi1EEEiiiNS3_ILi144EEENS3_ILi512EEEEEEEEC2ERKS7_RKSB_ - $_ZN7cutlass13device_kernelIN5flash19enable_sm80_to_sm89INS1_16FlashAttnBwdSm80INS1_25CollectiveMainloopBwdSm80ILi2ELi2EN4cute5tupleIJNS5_1CILi128EEES8_NS7_ILi64EEEEEENS_10bfloat16_tEfNS_4arch4Sm80ELb0ELb1ELb1ELb0ELb0ELb0ELb0ELb0ELi2ELi4ELi4ELi4ELb0EEENS1_24CollectiveEpilogueBwdGQAISA_fSD_Li256ELb0ELb0EEENS1_19SingleTileSchedulerILb0ELb0ELb0ELi128EEEEEEEEEvNT_6ParamsE$_ZN4cute3eso3ESOILb1ELb0EJNS_5tupleIJNS_1CILi0EEES4_EEEiEEC2ERKS5_RKi)
$_ZN7cutlass13device_kernelIN5flash19enable_sm80_to_sm89INS1_16FlashAttnBwdSm80INS1_25CollectiveMainloopBwdSm80ILi2ELi2EN4cute5tupleIJNS5_1CILi128EEES8_NS7_ILi64EEEEEENS_10bfloat16_tEfNS_4arch4Sm80ELb0ELb1ELb1ELb0ELb0ELb0ELb0ELb0ELi2ELi4ELi4ELi4ELb0EEENS1_24CollectiveEpilogueBwdGQAISA_fSD_Li256ELb0ELb0EEENS1_19SingleTileSchedulerILb0ELb0ELb0ELi128EEEEEEEEEvNT_6ParamsE$_ZN4cute3eso3ESOILb1ELb0EJNS_5tupleIJNS_1CILi0EEES4_EEEiEEC2ERKS5_RKi:
[----:B------:R-:W-:Y:S02]  /*7ea0*/  IADD3 R2, R67, -c[0x0][0x20], RZ ;  /* 0x8000080043027a10 */ /* 0x000fe40007ffe0ff */
[----:B------:R-:W-:-:S03]  /*7eb0*/  MOV R5, 0x0 ;  /* 0x0000000000057802 */ /* 0x000fc60000000f00 */
[----:B------:R1:W-:Y:S01]  /*7ec0*/  STL [R2], R3 ;  /* 0x0000000302007387 */ /* 0x0003e20000100800 */
[----:B------:R-:W-:Y:S05]  /*7ed0*/  RET.REL.NODEC R4 `(_ZN7cutlass13device_kernelIN5flash19enable_sm80_to_sm89INS1_16FlashAttnBwdSm80INS1_25CollectiveMainloopBwdSm80ILi2ELi2EN4cute5tupleIJNS5_1CILi128EEES8_NS7_ILi64EEEEEENS_10bfloat16_tEfNS_4arch4Sm80ELb0ELb1ELb1ELb0ELb0ELb0ELb0ELb0ELi2ELi4ELi4ELi4ELb0EEENS1_24CollectiveEpilogueBwdGQAISA_fSD_Li256ELb0ELb0EEENS1_19SingleTileSchedulerILb0ELb0ELb0ELi128EEEEEEEEEvNT_6ParamsE) ;  /* 0xffff812004007950 */ /* 0x000fea0003c3ffff */
        .type           $_ZN7cutlass13device_kernelIN5flash19enable_sm80_to_sm89INS1_16FlashAttnBwdSm80INS1_25CollectiveMainloopBwdSm80ILi2ELi2EN4cute5tupleIJNS5_1CILi128EEES8_NS7_ILi64EEEEEENS_10bfloat16_tEfNS_4arch4Sm80ELb0ELb1ELb1ELb0ELb0ELb0ELb0ELb0ELi2ELi4ELi4ELi4ELb0EEENS1_24CollectiveEpilogueBwdGQAISA_fSD_Li256ELb0ELb0EEENS1_19SingleTileSchedulerILb0ELb0ELb0ELi128EEEEEEEEEvNT_6ParamsE$_ZN4cute3eso3ESOILb1ELb0EJNS_5tupleIJNS_1CILi16EEENS3_ILi2EEES5_S5_NS3_ILi4EEES5_EEENS2_IJNS3_ILi1EEEiiiNS3_ILi144EEENS3_ILi512EEEEEEEEC2ERKS7_RKSB_,@function
        .size           $_ZN7cutlass13device_kernelIN5flash19enable_sm80_to_sm89INS1_16FlashAttnBwdSm80INS1_25CollectiveMainloopBwdSm80ILi2ELi2EN4cute5tupleIJNS5_1CILi128EEES8_NS7_ILi64EEEEEENS_10bfloat16_tEfNS_4arch4Sm80ELb0ELb1ELb1ELb0ELb0ELb0ELb0ELb0ELi2ELi4ELi4ELi4ELb0EEENS1_24CollectiveEpilogueBwdGQAISA_fSD_Li256ELb0ELb0EEENS1_19SingleTileSchedulerILb0ELb0ELb0ELi128EEEEEEEEEvNT_6ParamsE$_ZN4cute3eso3ESOILb1ELb0EJNS_5tupleIJNS_1CILi16EEENS3_ILi2EEES5_S5_NS3_ILi4EEES5_EEENS2_IJNS3_ILi1EEEiiiNS3_ILi144EEENS3_ILi512EEEEEEEEC2ERKS7_RKSB_,($_ZN7cutlass13device_kernelIN5flash19enable_sm80_to_sm89INS1_16FlashAttnBwdSm80INS1_25CollectiveMainloopBwdSm80ILi2ELi2EN4cute5tupleIJNS5_1CILi128EEES8_NS7_ILi64EEEEEENS_10bfloat16_tEfNS_4arch4Sm80ELb0ELb1ELb1ELb0ELb0ELb0ELb0ELb0ELi2ELi4ELi4ELi4ELb0EEENS1_24CollectiveEpilogueBwdGQAISA_fSD_Li256ELb0ELb0EEENS1_19SingleTileSchedulerILb0ELb0ELb0ELi128EEEEEEEEEvNT_6ParamsE$_ZN4cute3eso3ESOILb1ELb0EJNS_5tupleIJNS_1CILi1EEENS2_IJS4_NS3_ILi2EEES5_EEEEEENS2_IJNS3_ILi0EEENS2_IJS4_NS3_ILi256EEEiEEEEEEEEC2ERKS7_RKSB_ - $_ZN7cutlass13device_kernelIN5flash19enable_sm80_to_sm89INS1_16FlashAttnBwdSm80INS1_25CollectiveMainloopBwdSm80ILi2ELi2EN4cute5tupleIJNS5_1CILi128EEES8_NS7_ILi64EEEEEENS_10bfloat16_tEfNS_4arch4Sm80ELb0ELb1ELb1ELb0ELb0ELb0ELb0ELb0ELi2ELi4ELi4ELi4ELb0EEENS1_24CollectiveEpilogueBwdGQAISA_fSD_Li256ELb0ELb0EEENS1_19SingleTileSchedulerILb0ELb0ELb0ELi128EEEEEEEEEvNT_6ParamsE$_ZN4cute3eso3ESOILb1ELb0EJNS_5tupleIJNS_1CILi16EEENS3_ILi2EEES5_S5_NS3_ILi4EEES5_EEENS2_IJNS3_ILi1EEEiiiNS3_ILi144EEENS3_ILi512EEEEEEEEC2ERKS7_RKSB_)
$_ZN7cutlass13device_kernelIN5flash19enable_sm80_to_sm89INS1_16FlashAttnBwdSm80INS1_25CollectiveMainloopBwdSm80ILi2ELi2EN4cute5tupleIJNS5_1CILi128EEES8_NS7_ILi64EEEEEENS_10bfloat16_tEfNS_4arch4Sm80ELb0ELb1ELb1ELb0ELb0ELb0ELb0ELb0ELi2ELi4ELi4ELi4ELb0EEENS1_24CollectiveEpilogueBwdGQAISA_fSD_Li256ELb0ELb0EEENS1_19SingleTileSchedulerILb0ELb0ELb0ELi128EEEEEEEEEvNT_6ParamsE$_ZN4cute3eso3ESOILb1ELb0EJNS_5tupleIJNS_1CILi16EEENS3_ILi2EEES5_S5_NS3_ILi4EEES5_EEENS2_IJNS3_ILi1EEEiiiNS3_ILi144EEENS3_ILi512EEEEEEEEC2ERKS7_RKSB_:
[----:B------:R-:W-:Y:S02]  /*7ee0*/  IADD3 R4, R59, -c[0x0][0x20], RZ ;  /* 0x800008003b047a10 */ /* 0x000fe40007ffe0ff */
[----:B------:R-:W-:-:S03]  /*7ef0*/  MOV R9, 0x0 ;  /* 0x0000000000097802 */ /* 0x000fc60000000f00 */
[----:B------:R1:W-:Y:S04]  /*7f00*/  STL [R4], R2 ;  /* 0x0000000204007387 */ /* 0x0003e80000100800 */
[----:B------:R1:W-:Y:S04]  /*7f10*/  STL [R4+0x4], R3 ;  /* 0x0000040304007387 */ /* 0x0003e80000100800 */
[----:B------:R1:W-:Y:S01]  /*7f20*/  STL [R4+0x8], R5 ;  /* 0x0000080504007387 */ /* 0x0003e20000100800 */
[----:B------:R-:W-:Y:S05]  /*7f30*/  RET.REL.NODEC R8 `(_ZN7cutlass13device_kernelIN5flash19enable_sm80_to_sm89INS1_16FlashAttnBwdSm80INS1_25CollectiveMainloopBwdSm80ILi2ELi2EN4cute5tupleIJNS5_1CILi128EEES8_NS7_ILi64EEEEEENS_10bfloat16_tEfNS_4arch4Sm80ELb0ELb1ELb1ELb0ELb0ELb0ELb0ELb0ELi2ELi4ELi4ELi4ELb0EEENS1_24CollectiveEpilogueBwdGQAISA_fSD_Li256ELb0ELb0EEENS1_19SingleTileSchedulerILb0ELb0ELb0ELi128EEEEEEEEEvNT_6ParamsE) ;  /* 0xffff80c008007950 */ /* 0x000fea0003c3ffff */
        .type           $_ZN7cutlass13device_kernelIN5flash19enable_sm80_to_sm89INS1_16FlashAttnBwdSm80INS1_25CollectiveMainloopBwdSm80ILi2ELi2EN4cute5tupleIJNS5_1CILi128EEES8_NS7_ILi64EEEEEENS_10bfloat16_tEfNS_4arch4Sm80ELb0ELb1ELb1ELb0ELb0ELb0ELb0ELb0ELi2ELi4ELi4ELi4ELb0EEENS1_24CollectiveEpilogueBwdGQAISA_fSD_Li256ELb0ELb0EEENS1_19SingleTileSchedulerILb0ELb0ELb0ELi128EEEEEEEEEvNT_6ParamsE$_ZN4cute3eso3ESOILb1ELb0EJNS_5tupleIJNS_1CILi1EEENS2_IJS4_NS3_ILi2EEES5_EEEEEENS2_IJNS3_ILi0EEENS2_IJS4_NS3_ILi256EEEiEEEEEEEEC2ERKS7_RKSB_,@function
        .size           $_ZN7cutlass13device_kernelIN5flash19enable_sm80_to_sm89INS1_16FlashAttnBwdSm80INS1_25CollectiveMainloopBwdSm80ILi2ELi2EN4cute5tupleIJNS5_1CILi128EEES8_NS7_ILi64EEEEEENS_10bfloat16_tEfNS_4arch4Sm80ELb0ELb1ELb1ELb0ELb0ELb0ELb0ELb0ELi2ELi4ELi4ELi4ELb0EEENS1_24CollectiveEpilogueBwdGQAISA_fSD_Li256ELb0ELb0EEENS1_19SingleTileSchedulerILb0ELb0ELb0ELi128EEEEEEEEEvNT_6ParamsE$_ZN4cute3eso3ESOILb1ELb0EJNS_5tupleIJNS_1CILi1EEENS2_IJS4_NS3_ILi2EEES5_EEEEEENS2_IJNS3_ILi0EEENS2_IJS4_NS3_ILi256EEEiEEEEEEEEC2ERKS7_RKSB_,($_ZN7cutlass13device_kernelIN5flash19enable_sm80_to_sm89INS1_16FlashAttnBwdSm80INS1_25CollectiveMainloopBwdSm80ILi2ELi2EN4cute5tupleIJNS5_1CILi128EEES8_NS7_ILi64EEEEEENS_10bfloat16_tEfNS_4arch4Sm80ELb0ELb1ELb1ELb0ELb0ELb0ELb0ELb0ELi2ELi4ELi4ELi4ELb0EEENS1_24CollectiveEpilogueBwdGQAISA_fSD_Li256ELb0ELb0EEENS1_19SingleTileSchedulerILb0ELb0ELb0ELi128EEEEEEEEEvNT_6ParamsE$_ZN4cute3eso3ESOILb1ELb0EJNS_5tupleIJNS_1CILi1EEENS3_ILi0EEEEEENS2_IJiEEEEEC2ERKS6_RKS7_ - $_ZN7cutlass13device_kernelIN5flash19enable_sm80_to_sm89INS1_16FlashAttnBwdSm80INS1_25CollectiveMainloopBwdSm80ILi2ELi2EN4cute5tupleIJNS5_1CILi128EEES8_NS7_ILi64EEEEEENS_10bfloat16_tEfNS_4arch4Sm80ELb0ELb1ELb1ELb0ELb0ELb0ELb0ELb0ELi2ELi4ELi4ELi4ELb0EEENS1_24CollectiveEpilogueBwdGQAISA_fSD_Li256ELb0ELb0EEENS1_19SingleTileSchedulerILb0ELb0ELb0ELi128EEEEEEEEEvNT_6ParamsE$_ZN4cute3eso3ESOILb1ELb0EJNS_5tupleIJNS_1CILi1EEENS2_IJS4_NS3_ILi2EEES5_EEEEEENS2_IJNS3_ILi0EEENS2_IJS4_NS3_ILi256EEEiEEEEEEEEC2ERKS7_RKSB_)
$_ZN7cutlass13device_kernelIN5flash19enable_sm80_to_sm89INS1_16FlashAttnBwdSm80INS1_25CollectiveMainloopBwdSm80ILi2ELi2EN4cute5tupleIJNS5_1CILi128EEES8_NS7_ILi64EEEEEENS_10bfloat16_tEfNS_4arch4Sm80ELb0ELb1ELb1ELb0ELb0ELb0ELb0ELb0ELi2ELi4ELi4ELi4ELb0EEENS1_24CollectiveEpilogueBwdGQAISA_fSD_Li256ELb0ELb0EEENS1_19SingleTileSchedulerILb0ELb0ELb0ELi128EEEEEEEEEvNT_6ParamsE$_ZN4cute3eso3ESOILb1ELb0EJNS_5tupleIJNS_1CILi1EEENS2_IJS4_NS3_ILi2EEES5_EEEEEENS2_IJNS3_ILi0EEENS2_IJS4_NS3_ILi256EEEiEEEEEEEEC2ERKS7_RKSB_:
[----:B------:R-:W-:Y:S02]  /*7f40*/  IADD3 R3, R9, -c[0x0][0x20], RZ ;  /* 0x8000080009037a10 */ /* 0x000fe40007ffe0ff */
[----:B------:R-:W-:-:S03]  /*7f50*/  MOV R5, 0x0 ;  /* 0x0000000000057802 */ /* 0x000fc60000000f00 */
[----:B------:R1:W-:Y:S01]  /*7f60*/  STL [R3], R2 ;  /* 0x0000000203007387 */ /* 0x0003e20000100800 */
[----:B------:R-:W-:Y:S05]  /*7f70*/  RET.REL.NODEC R4 `(_ZN7cutlass13device_kernelIN5flash19enable_sm80_to_sm89INS1_16FlashAttnBwdSm80INS1_25CollectiveMainloopBwdSm80ILi2ELi2EN4cute5tupleIJNS5_1CILi128EEES8_NS7_ILi64EEEEEENS_10bfloat16_tEfNS_4arch4Sm80ELb0ELb1ELb1ELb0ELb0ELb0ELb0ELb0ELi2ELi4ELi4ELi4ELb0EEENS1_24CollectiveEpilogueBwdGQAISA_fSD_Li256ELb0ELb0EEENS1_19SingleTileSchedulerILb0ELb0ELb0ELi128EEEEEEEEEvNT_6ParamsE) ;  /* 0xffff808004007950 */ /* 0x000fea0003c3ffff */
        .type           $_ZN7cutlass13device_kernelIN5flash19enable_sm80_to_sm89INS1_16FlashAttnBwdSm80INS1_25CollectiveMainloopBwdSm80ILi2ELi2EN4cute5tupleIJNS5_1CILi128EEES8_NS7_ILi64EEEEEENS_10bfloat16_tEfNS_4arch4Sm80ELb0ELb1ELb1ELb0ELb0ELb0ELb0ELb0ELi2ELi4ELi4ELi4ELb0EEENS1_24CollectiveEpilogueBwdGQAISA_fSD_Li256ELb0ELb0EEENS1_19SingleTileSchedulerILb0ELb0ELb0ELi128EEEEEEEEEvNT_6ParamsE$_ZN4cute3eso3ESOILb1ELb0EJNS_5tupleIJNS_1CILi1EEENS3_ILi0EEEEEENS2_IJiEEEEEC2ERKS6_RKS7_,@function
        .size           $_ZN7cutlass13device_kernelIN5flash19enable_sm80_to_sm89INS1_16FlashAttnBwdSm80INS1_25CollectiveMainloopBwdSm80ILi2ELi2EN4cute5tupleIJNS5_1CILi128EEES8_NS7_ILi64EEEEEENS_10bfloat16_tEfNS_4arch4Sm80ELb0ELb1ELb1ELb0ELb0ELb0ELb0ELb0ELi2ELi4ELi4ELi4ELb0EEENS1_24CollectiveEpilogueBwdGQAISA_fSD_Li256ELb0ELb0EEENS1_19SingleTileSchedulerILb0ELb0ELb0ELi128EEEEEEEEEvNT_6ParamsE$_ZN4cute3eso3ESOILb1ELb0EJNS_5tupleIJNS_1CILi1EEENS3_ILi0EEEEEENS2_IJiEEEEEC2ERKS6_RKS7_,($_ZN7cutlass13device_kernelIN5flash19enable_sm80_to_sm89INS1_16FlashAttnBwdSm80INS1_25CollectiveMainloopBwdSm80ILi2ELi2EN4cute5tupleIJNS5_1CILi128EEES8_NS7_ILi64EEEEEENS_10bfloat16_tEfNS_4arch4Sm80ELb0ELb1ELb1ELb0ELb0ELb0ELb0ELb0ELi2ELi4ELi4ELi4ELb0EEENS1_24CollectiveEpilogueBwdGQAISA_fSD_Li256ELb0ELb0EEENS1_19SingleTileSchedulerILb0ELb0ELb0ELi128EEEEEEEEEvNT_6ParamsE$_ZN4cute3eso3ESOILb1ELb0EJNS_5tupleIJNS_1CILi1EEENS3_ILi0EEEEEENS3_ILi4096EEENS2_IJiiEEEEEC2ERKS6_RKS7_RKS8_ - $_ZN7cutlass13device_kernelIN5flash19enable_sm80_to_sm89INS1_16FlashAttnBwdSm80INS1_25CollectiveMainloopBwdSm80ILi2ELi2EN4cute5tupleIJNS5_1CILi128EEES8_NS7_ILi64EEEEEENS_10bfloat16_tEfNS_4arch4Sm80ELb0ELb1ELb1ELb0ELb0ELb0ELb0ELb0ELi2ELi4ELi4ELi4ELb0EEENS1_24CollectiveEpilogueBwdGQAISA_fSD_Li256ELb0ELb0EEENS1_19SingleTileSchedulerILb0ELb0ELb0ELi128EEEEEEEEEvNT_6ParamsE$_ZN4cute3eso3ESOILb1ELb0EJNS_5tupleIJNS_1CILi1EEENS3_ILi0EEEEEENS2_IJiEEEEEC2ERKS6_RKS7_)
$_ZN7cutlass13device_kernelIN5flash19enable_sm80_to_sm89INS1_16FlashAttnBwdSm80INS1_25CollectiveMainloopBwdSm80ILi2ELi2EN4cute5tupleIJNS5_1CILi128EEES8_NS7_ILi64EEEEEENS_10bfloat16_tEfNS_4arch4Sm80ELb0ELb1ELb1ELb0ELb0ELb0ELb0ELb0ELi2ELi4ELi4ELi4ELb0EEENS1_24CollectiveEpilogueBwdGQAISA_fSD_Li256ELb0ELb0EEENS1_19SingleTileSchedulerILb0ELb0ELb0ELi128EEEEEEEEEvNT_6ParamsE$_ZN4cute3eso3ESOILb1ELb0EJNS_5tupleIJNS_1CILi1EEENS3_ILi0EEEEEENS2_IJiEEEEEC2ERKS6_RKS7_:
[----:B------:R-:W-:Y:S02]  /*7f80*/  IADD3 R2, R67, -c[0x0][0x20], RZ ;  /* 0x8000080043027a10 */ /* 0x000fe40007ffe0ff */
[----:B------:R-:W-:-:S03]  /*7f90*/  MOV R7, 0x0 ;  /* 0x0000000000077802 */ /* 0x000fc60000000f00 */
[----:B------:R1:W-:Y:S01]  /*7fa0*/  STL [R2], R3 ;  /* 0x0000000302007387 */ /* 0x0003e20000100800 */
[----:B------:R-:W-:Y:S05]  /*7fb0*/  RET.REL.NODEC R6 `(_ZN7cutlass13device_kernelIN5flash19enable_sm80_to_sm89INS1_16FlashAttnBwdSm80INS1_25CollectiveMainloopBwdSm80ILi2ELi2EN4cute5tupleIJNS5_1CILi128EEES8_NS7_ILi64EEEEEENS_10bfloat16_tEfNS_4arch4Sm80ELb0ELb1ELb1ELb0ELb0ELb0ELb0ELb0ELi2ELi4ELi4ELi4ELb0EEENS1_24CollectiveEpilogueBwdGQAISA_fSD_Li256ELb0ELb0EEENS1_19SingleTileSchedulerILb0ELb0ELb0ELi128EEEEEEEEEvNT_6ParamsE) ;  /* 0xffff804006007950 */ /* 0x000fea0003c3ffff */
        .type           $_ZN7cutlass13device_kernelIN5flash19enable_sm80_to_sm89INS1_16FlashAttnBwdSm80INS1_25CollectiveMainloopBwdSm80ILi2ELi2EN4cute5tupleIJNS5_1CILi128EEES8_NS7_ILi64EEEEEENS_10bfloat16_tEfNS_4arch4Sm80ELb0ELb1ELb1ELb0ELb0ELb0ELb0ELb0ELi2ELi4ELi4ELi4ELb0EEENS1_24CollectiveEpilogueBwdGQAISA_fSD_Li256ELb0ELb0EEENS1_19SingleTileSchedulerILb0ELb0ELb0ELi128EEEEEEEEEvNT_6ParamsE$_ZN4cute3eso3ESOILb1ELb0EJNS_5tupleIJNS_1CILi1EEENS3_ILi0EEEEEENS3_ILi4096EEENS2_IJiiEEEEEC2ERKS6_RKS7_RKS8_,@function
        .size           $_ZN7cutlass13device_kernelIN5flash19enable_sm80_to_sm89INS1_16FlashAttnBwdSm80INS1_25CollectiveMainloopBwdSm80ILi2ELi2EN4cute5tupleIJNS5_1CILi128EEES8_NS7_ILi64EEEEEENS_10bfloat16_tEfNS_4arch4Sm80ELb0ELb1ELb1ELb0ELb0ELb0ELb0ELb0ELi2ELi4ELi4ELi4ELb0EEENS1_24CollectiveEpilogueBwdGQAISA_fSD_Li256ELb0ELb0EEENS1_19SingleTileSchedulerILb0ELb0ELb0ELi128EEEEEEEEEvNT_6ParamsE$_ZN4cute3eso3ESOILb1ELb0EJNS_5tupleIJNS_1CILi1EEENS3_ILi0EEEEEENS3_ILi4096EEENS2_IJiiEEEEEC2ERKS6_RKS7_RKS8_,($_ZN7cutlass13device_kernelIN5flash19enable_sm80_to_sm89INS1_16FlashAttnBwdSm80INS1_25CollectiveMainloopBwdSm80ILi2ELi2EN4cute5tupleIJNS5_1CILi128EEES8_NS7_ILi64EEEEEENS_10bfloat16_tEfNS_4arch4Sm80ELb0ELb1ELb1ELb0ELb0ELb0ELb0ELb0ELi2ELi4ELi4ELi4ELb0EEENS1_24CollectiveEpilogueBwdGQAISA_fSD_Li256ELb0ELb0EEENS1_19SingleTileSchedulerILb0ELb0ELb0ELi128EEEEEEEEEvNT_6ParamsE$_ZN4cute3eso3ESOILb1ELb0EJNS_5tupleIJNS_1CILi1EEENS3_ILi0EEEEEEiEEC2ERKS6_RKi - $_ZN7cutlass13device_kernelIN5flash19enable_sm80_to_sm89INS1_16FlashAttnBwdSm80INS1_25CollectiveMainloopBwdSm80ILi2ELi2EN4cute5tupleIJNS5_1CILi128EEES8_NS7_ILi64EEEEEENS_10bfloat16_tEfNS_4arch4Sm80ELb0ELb1ELb1ELb0ELb0ELb0ELb0ELb0ELi2ELi4ELi4ELi4ELb0EEENS1_24CollectiveEpilogueBwdGQAISA_fSD_Li256ELb0ELb0EEENS1_19SingleTileSchedulerILb0ELb0ELb0ELi128EEEEEEEEEvNT_6ParamsE$_ZN4cute3eso3ESOILb1ELb0EJNS_5tupleIJNS_1CILi1EEENS3_ILi0EEEEEENS3_ILi4096EEENS2_IJiiEEEEEC2ERKS6_RKS7_RKS8_)
$_ZN7cutlass13device_kernelIN5flash19enable_sm80_to_sm89INS1_16FlashAttnBwdSm80INS1_25CollectiveMainloopBwdSm80ILi2ELi2EN4cute5tupleIJNS5_1CILi128EEES8_NS7_ILi64EEEEEENS_10bfloat16_tEfNS_4arch4Sm80ELb0ELb1ELb1ELb0ELb0ELb0ELb0ELb0ELi2ELi4ELi4ELi4ELb0EEENS1_24CollectiveEpilogueBwdGQAISA_fSD_Li256ELb0ELb0EEENS1_19SingleTileSchedulerILb0ELb0ELb0ELi128EEEEEEEEEvNT_6ParamsE$_ZN4cute3eso3ESOILb1ELb0EJNS_5tupleIJNS_1CILi1EEENS3_ILi0EEEEEENS3_ILi4096EEENS2_IJiiEEEEEC2ERKS6_RKS7_RKS8_:
[----:B------:R-:W-:Y:S01]  /*7fc0*/  IADD3 R2, R2, -c[0x0][0x20], RZ ;  /* 0x8000080002027a10 */ /* 0x000fe20007ffe0ff */
[----:B------:R-:W-:Y:S01]  /*7fd0*/  IMAD.MOV.U32 R8, RZ, RZ, R6 ;  /* 0x000000ffff087224 */ /* 0x000fe200078e0006 */
[----:B------:R-:W-:-:S03]  /*7fe0*/  MOV R9, 0x0 ;  /* 0x0000000000097802 */ /* 0x000fc60000000f00 */
[----:B------:R1:W-:Y:S04]  /*7ff0*/  STL [R2], R5 ;  /* 0x0000000502007387 */ /* 0x0003e80000100800 */
[----:B------:R1:W-:Y:S01]  /*8000*/  STL [R2+0x4], R3 ;  /* 0x0000040302007387 */ /* 0x0003e20000100800 */
[----:B------:R-:W-:Y:S05]  /*8010*/  RET.REL.NODEC R8 `(_ZN7cutlass13device_kernelIN5flash19enable_sm80_to_sm89INS1_16FlashAttnBwdSm80INS1_25CollectiveMainloopBwdSm80ILi2ELi2EN4cute5tupleIJNS5_1CILi128EEES8_NS7_ILi64EEEEEENS_10bfloat16_tEfNS_4arch4Sm80ELb0ELb1ELb1ELb0ELb0ELb0ELb0ELb0ELi2ELi4ELi4ELi4ELb0EEENS1_24CollectiveEpilogueBwdGQAISA_fSD_Li256ELb0ELb0EEENS1_19SingleTileSchedulerILb0ELb0ELb0ELi128EEEEEEEEEvNT_6ParamsE) ;  /* 0xffff7fe008007950 */ /* 0x000fea0003c3ffff */
        .type           $_ZN7cutlass13device_kernelIN5flash19enable_sm80_to_sm89INS1_16FlashAttnBwdSm80INS1_25CollectiveMainloopBwdSm80ILi2ELi2EN4cute5tupleIJNS5_1CILi128EEES8_NS7_ILi64EEEEEENS_10bfloat16_tEfNS_4arch4Sm80ELb0ELb1ELb1ELb0ELb0ELb0ELb0ELb0ELi2ELi4ELi4ELi4ELb0EEENS1_24CollectiveEpilogueBwdGQAISA_fSD_Li256ELb0ELb0EEENS1_19SingleTileSchedulerILb0ELb0ELb0ELi128EEEEEEEEEvNT_6ParamsE$_ZN4cute3eso3ESOILb1ELb0EJNS_5tupleIJNS_1CILi1EEENS3_ILi0EEEEEEiEEC2ERKS6_RKi,@function
        .size           $_ZN7cutlass13device_kernelIN5flash19enable_sm80_to_sm89INS1_16FlashAttnBwdSm80INS1_25CollectiveMainloopBwdSm80ILi2ELi2EN4cute5tupleIJNS5_1CILi128EEES8_NS7_ILi64EEEEEENS_10bfloat16_tEfNS_4arch4Sm80ELb0ELb1ELb1ELb0ELb0ELb0ELb0ELb0ELi2ELi4ELi4ELi4ELb0EEENS1_24CollectiveEpilogueBwdGQAISA_fSD_Li256ELb0ELb0EEENS1_19SingleTileSchedulerILb0ELb0ELb0ELi128EEEEEEEEEvNT_6ParamsE$_ZN4cute3eso3ESOILb1ELb0EJNS_5tupleIJNS_1CILi1EEENS3_ILi0EEEEEEiEEC2ERKS6_RKi,($_ZN7cutlass13device_kernelIN5flash19enable_sm80_to_sm89INS1_16FlashAttnBwdSm80INS1_25CollectiveMainloopBwdSm80ILi2ELi2EN4cute5tupleIJNS5_1CILi128EEES8_NS7_ILi64EEEEEENS_10bfloat16_tEfNS_4arch4Sm80ELb0ELb1ELb1ELb0ELb0ELb0ELb0ELb0ELi2ELi4ELi4ELi4ELb0EEENS1_24CollectiveEpilogueBwdGQAISA_fSD_Li256ELb0ELb0EEENS1_19SingleTileSchedulerILb0ELb0ELb0ELi128EEEEEEEEEvNT_6ParamsE$_ZN4cute3eso3ESOILb1ELb0EJNS_5tupleIJNS_1CILi1EEENS3_ILi0EEEEEEiNS3_ILi1024EEEEEC2ERKS6_RKiRKS7_ - $_ZN7cutlass13device_kernelIN5flash19enable_sm80_to_sm89INS1_16FlashAttnBwdSm80INS1_25CollectiveMainloopBwdSm80ILi2ELi2EN4cute5tupleIJNS5_1CILi128EEES8_NS7_ILi64EEEEEENS_10bfloat16_tEfNS_4arch4Sm80ELb0ELb1ELb1ELb0ELb0ELb0ELb0ELb0ELi2ELi4ELi4ELi4ELb0EEENS1_24CollectiveEpilogueBwdGQAISA_fSD_Li256ELb0ELb0EEENS1_19SingleTileSchedulerILb0ELb0ELb0ELi128EEEEEEEEEvNT_6ParamsE$_ZN4cute3eso3ESOILb1ELb0EJNS_5tupleIJNS_1CILi1EEENS3_ILi0EEEEEEiEEC2ERKS6_RKi)
$_ZN7cutlass13device_kernelIN5flash19enable_sm80_to_sm89INS1_16FlashAttnBwdSm80INS1_25CollectiveMainloopBwdSm80ILi2ELi2EN4cute5tupleIJNS5_1CILi128EEES8_NS7_ILi64EEEEEENS_10bfloat16_tEfNS_4arch4Sm80ELb0ELb1ELb1ELb0ELb0ELb0ELb0ELb0ELi2ELi4ELi4ELi4ELb0EEENS1_24CollectiveEpilogueBwdGQAISA_fSD_Li256ELb0ELb0EEENS1_19SingleTileSchedulerILb0ELb0ELb0ELi128EEEEEEEEEvNT_6ParamsE$_ZN4cute3eso3ESOILb1ELb0EJNS_5tupleIJNS_1CILi1EEENS3_ILi0EEEEEEiEEC2ERKS6_RKi:
[----:B------:R-:W-:Y:S02]  /*8020*/  IADD3 R2, R2, -c[0x0][0x20], RZ ;  /* 0x8000080002027a10 */ /* 0x000fe40007ffe0ff */
[----:B------:R-:W-:-:S03]  /*8030*/  MOV R7, 0x0 ;  /* 0x0000000000077802 */ /* 0x000fc60000000f00 */
[----:B------:R1:W-:Y:S01]  /*8040*/  STL [R2], R3 ;  /* 0x0000000302007387 */ /* 0x0003e20000100800 */
[----:B------:R-:W-:Y:S05]  /*8050*/  RET.REL.NODEC R6 `(_ZN7cutlass13device_kernelIN5flash19enable_sm80_to_sm89INS1_16FlashAttnBwdSm80INS1_25CollectiveMainloopBwdSm80ILi2ELi2EN4cute5tupleIJNS5_1CILi128EEES8_NS7_ILi64EEEEEENS_10bfloat16_tEfNS_4arch4Sm80ELb0ELb1ELb1ELb0ELb0ELb0ELb0ELb0ELi2ELi4ELi4ELi4ELb0EEENS1_24CollectiveEpilogueBwdGQAISA_fSD_Li256ELb0ELb0EEENS1_19SingleTileSchedulerILb0ELb0ELb0ELi128EEEEEEEEEvNT_6ParamsE) ;  /* 0xffff7fa006007950 */ /* 0x000fea0003c3ffff */
        .type           $_ZN7cutlass13device_kernelIN5flash19enable_sm80_to_sm89INS1_16FlashAttnBwdSm80INS1_25CollectiveMainloopBwdSm80ILi2ELi2EN4cute5tupleIJNS5_1CILi128EEES8_NS7_ILi64EEEEEENS_10bfloat16_tEfNS_4arch4Sm80ELb0ELb1ELb1ELb0ELb0ELb0ELb0ELb0ELi2ELi4ELi4ELi4ELb0EEENS1_24CollectiveEpilogueBwdGQAISA_fSD_Li256ELb0ELb0EEENS1_19SingleTileSchedulerILb0ELb0ELb0ELi128EEEEEEEEEvNT_6ParamsE$_ZN4cute3eso3ESOILb1ELb0EJNS_5tupleIJNS_1CILi1EEENS3_ILi0EEEEEEiNS3_ILi1024EEEEEC2ERKS6_RKiRKS7_,@function
        .size           $_ZN7cutlass13device_kernelIN5flash19enable_sm80_to_sm89INS1_16FlashAttnBwdSm80INS1_25CollectiveMainloopBwdSm80ILi2ELi2EN4cute5tupleIJNS5_1CILi128EEES8_NS7_ILi64EEEEEENS_10bfloat16_tEfNS_4arch4Sm80ELb0ELb1ELb1ELb0ELb0ELb0ELb0ELb0ELi2ELi4ELi4ELi4ELb0EEENS1_24CollectiveEpilogueBwdGQAISA_fSD_Li256ELb0ELb0EEENS1_19SingleTileSchedulerILb0ELb0ELb0ELi128EEEEEEEEEvNT_6ParamsE$_ZN4cute3eso3ESOILb1ELb0EJNS_5tupleIJNS_1CILi1EEENS3_ILi0EEEEEEiNS3_ILi1024EEEEEC2ERKS6_RKiRKS7_,($_ZN7cutlass13device_kernelIN5flash19enable_sm80_to_sm89INS1_16FlashAttnBwdSm80INS1_25CollectiveMainloopBwdSm80ILi2ELi2EN4cute5tupleIJNS5_1CILi128EEES8_NS7_ILi64EEEEEENS_10bfloat16_tEfNS_4arch4Sm80ELb0ELb1ELb1ELb0ELb0ELb0ELb0ELb0ELi2ELi4ELi4ELi4ELb0EEENS1_24CollectiveEpilogueBwdGQAISA_fSD_Li256ELb0ELb0EEENS1_19SingleTileSchedulerILb0ELb0ELb0ELi128EEEEEEEEEvNT_6ParamsE$_ZN4cute3eso3ESOILb1ELb0EJNS_5tupleIJNS_1CILi1EEENS3_ILi0EEEEEElS5_EEC2ERKS6_RKlRKS5_ - $_ZN7cutlass13device_kernelIN5flash19enable_sm80_to_sm89INS1_16FlashAttnBwdSm80INS1_25CollectiveMainloopBwdSm80ILi2ELi2EN4cute5tupleIJNS5_1CILi128EEES8_NS7_ILi64EEEEEENS_10bfloat16_tEfNS_4arch4Sm80ELb0ELb1ELb1ELb0ELb0ELb0ELb0ELb0ELi2ELi4ELi4ELi4ELb0EEENS1_24CollectiveEpilogueBwdGQAISA_fSD_Li256ELb0ELb0EEENS1_19SingleTileSchedulerILb0ELb0ELb0ELi128EEEEEEEEEvNT_6ParamsE$_ZN4cute3eso3ESOILb1ELb0EJNS_5tupleIJNS_1CILi1EEENS3_ILi0EEEEEEiNS3_ILi1024EEEEEC2ERKS6_RKiRKS7_)
$_ZN7cutlass13device_kernelIN5flash19enable_sm80_to_sm89INS1_16FlashAttnBwdSm80INS1_25CollectiveMainloopBwdSm80ILi2ELi2EN4cute5tupleIJNS5_1CILi128EEES8_NS7_ILi64EEEEEENS_10bfloat16_tEfNS_4arch4Sm80ELb0ELb1ELb1ELb0ELb0ELb0ELb0ELb0ELi2ELi4ELi4ELi4ELb0EEENS1_24CollectiveEpilogueBwdGQAISA_fSD_Li256ELb0ELb0EEENS1_19SingleTileSchedulerILb0ELb0ELb0ELi128EEEEEEEEEvNT_6ParamsE$_ZN4cute3eso3ESOILb1ELb0EJNS_5tupleIJNS_1CILi1EEENS3_ILi0EEEEEEiNS3_ILi1024EEEEEC2ERKS6_RKiRKS7_:
[----:B------:R-:W-:Y:S02]  /*8060*/  IADD3 R2, R2, -c[0x0][0x20], RZ ;  /* 0x8000080002027a10 */ /* 0x000fe40007ffe0ff */
[----:B------:R-:W-:-:S03]  /*8070*/  MOV R9, 0x0 ;  /* 0x0000000000097802 */ /* 0x000fc60000000f00 */
[----:B------:R1:W-:Y:S01]  /*8080*/  STL [R2], R3 ;  /* 0x0000000302007387 */ /* 0x0003e20000100800 */
[----:B------:R-:W-:Y:S05]  /*8090*/  RET.REL.NODEC R8 `(_ZN7cutlass13device_kernelIN5flash19enable_sm80_to_sm89INS1_16FlashAttnBwdSm80INS1_25CollectiveMainloopBwdSm80ILi2ELi2EN4cute5tupleIJNS5_1CILi128EEES8_NS7_ILi64EEEEEENS_10bfloat16_tEfNS_4arch4Sm80ELb0ELb1ELb1ELb0ELb0ELb0ELb0ELb0ELi2ELi4ELi4ELi4ELb0EEENS1_24CollectiveEpilogueBwdGQAISA_fSD_Li256ELb0ELb0EEENS1_19SingleTileSchedulerILb0ELb0ELb0ELi128EEEEEEEEEvNT_6ParamsE) ;  /* 0xffff7f6008007950 */ /* 0x000fea0003c3ffff */
        .type           $_ZN7cutlass13device_kernelIN5flash19enable_sm80_to_sm89INS1_16FlashAttnBwdSm80INS1_25CollectiveMainloopBwdSm80ILi2ELi2EN4cute5tupleIJNS5_1CILi128EEES8_NS7_ILi64EEEEEENS_10bfloat16_tEfNS_4arch4Sm80ELb0ELb1ELb1ELb0ELb0ELb0ELb0ELb0ELi2ELi4ELi4ELi4ELb0EEENS1_24CollectiveEpilogueBwdGQAISA_fSD_Li256ELb0ELb0EEENS1_19SingleTileSchedulerILb0ELb0ELb0ELi128EEEEEEEEEvNT_6ParamsE$_ZN4cute3eso3ESOILb1ELb0EJNS_5tupleIJNS_1CILi1EEENS3_ILi0EEEEEElS5_EEC2ERKS6_RKlRKS5_,@function
        .size           $_ZN7cutlass13device_kernelIN5flash19enable_sm80_to_sm89INS1_16FlashAttnBwdSm80INS1_25CollectiveMainloopBwdSm80ILi2ELi2EN4cute5tupleIJNS5_1CILi128EEES8_NS7_ILi64EEEEEENS_10bfloat16_tEfNS_4arch4Sm80ELb0ELb1ELb1ELb0ELb0ELb0ELb0ELb0ELi2ELi4ELi4ELi4ELb0EEENS1_24CollectiveEpilogueBwdGQAISA_fSD_Li256ELb0ELb0EEENS1_19SingleTileSchedulerILb0ELb0ELb0ELi128EEEEEEEEEvNT_6ParamsE$_ZN4cute3eso3ESOILb1ELb0EJNS_5tupleIJNS_1CILi1EEENS3_ILi0EEEEEElS5_EEC2ERKS6_RKlRKS5_,($_ZN7cutlass13device_kernelIN5flash19enable_sm80_to_sm89INS1_16FlashAttnBwdSm80INS1_25CollectiveMainloopBwdSm80ILi2ELi2EN4cute5tupleIJNS5_1CILi128EEES8_NS7_ILi64EEEEEENS_10bfloat16_tEfNS_4arch4Sm80ELb0ELb1ELb1ELb0ELb0ELb0ELb0ELb0ELi2ELi4ELi4ELi4ELb0EEENS1_24CollectiveEpilogueBwdGQAISA_fSD_Li256ELb0ELb0EEENS1_19SingleTileSchedulerILb0ELb0ELb0ELi128EEEEEEEEEvNT_6ParamsE$_ZN4cute3eso3ESOILb1ELb0EJNS_5tupleIJNS_1CILi1EEENS3_ILi2EEEEEENS2_IJNS3_ILi0EEEiEEEEEC2ERKS6_RKS8_ - $_ZN7cutlass13device_kernelIN5flash19enable_sm80_to_sm89INS1_16FlashAttnBwdSm80INS1_25CollectiveMainloopBwdSm80ILi2ELi2EN4cute5tupleIJNS5_1CILi128EEES8_NS7_ILi64EEEEEENS_10bfloat16_tEfNS_4arch4Sm80ELb0ELb1ELb1ELb0ELb0ELb0ELb0ELb0ELi2ELi4ELi4ELi4ELb0EEENS1_24CollectiveEpilogueBwdGQAISA_fSD_Li256ELb0ELb0EEENS1_19SingleTileSchedulerILb0ELb0ELb0ELi128EEEEEEEEEvNT_6ParamsE$_ZN4cute3eso3ESOILb1ELb0EJNS_5tupleIJNS_1CILi1EEENS3_ILi0EEEEEElS5_EEC2ERKS6_RKlRKS5_)
$_ZN7cutlass13device_kernelIN5flash19enable_sm80_to_sm89INS1_16FlashAttnBwdSm80INS1_25CollectiveMainloopBwdSm80ILi2ELi2EN4cute5tupleIJNS5_1CILi128EEES8_NS7_ILi64EEEEEENS_10bfloat16_tEfNS_4arch4Sm80ELb0ELb1ELb1ELb0ELb0ELb0ELb0ELb0ELi2ELi4ELi4ELi4ELb0EEENS1_24CollectiveEpilogueBwdGQAISA_fSD_Li256ELb0ELb0EEENS1_19SingleTileSchedulerILb0ELb0ELb0ELi128EEEEEEEEEvNT_6ParamsE$_ZN4cute3eso3ESOILb1ELb0EJNS_5tupleIJNS_1CILi1EEENS3_ILi0EEEEEElS5_EEC2ERKS6_RKlRKS5_:
[----:B------:R-:W-:Y:S01]  /*80a0*/  IADD3 R3, R3, -c[0x0][0x20], RZ ;  /* 0x8000080003037a10 */ /* 0x000fe20007ffe0ff */
[----:B------:R-:W-:Y:S01]  /*80b0*/  IMAD.MOV.U32 R78, RZ, RZ, R2 ;  /* 0x000000ffff4e7224 */ /* 0x000fe200078e0002 */
[----:B------:R-:W-:Y:S01]  /*80c0*/  MOV R88, R6 ;  /* 0x0000000600587202 */ /* 0x000fe20000000f00 */
[----:B------:R-:W-:Y:S01]  /*80d0*/  IMAD.MOV.U32 R79, RZ, RZ, R5 ;  /* 0x000000ffff4f7224 */ /* 0x000fe200078e0005 */
[----:B------:R-:W-:-:S04]  /*80e0*/  MOV R89, 0x0 ;  /* 0x0000000000597802 */ /* 0x000fc80000000f00 */
[----:B------:R1:W-:Y:S01]  /*80f0*/  STL.64 [R3], R78 ;  /* 0x0000004e03007387 */ /* 0x0003e20000100a00 */
[----:B------:R-:W-:Y:S05]  /*8100*/  RET.REL.NODEC R88 `(_ZN7cutlass13device_kernelIN5flash19enable_sm80_to_sm89INS1_16FlashAttnBwdSm80INS1_25CollectiveMainloopBwdSm80ILi2ELi2EN4cute5tupleIJNS5_1CILi128EEES8_NS7_ILi64EEEEEENS_10bfloat16_tEfNS_4arch4Sm80ELb0ELb1ELb1ELb0ELb0ELb0ELb0ELb0ELi2ELi4ELi4ELi4ELb0EEENS1_24CollectiveEpilogueBwdGQAISA_fSD_Li256ELb0ELb0EEENS1_19SingleTileSchedulerILb0ELb0ELb0ELi128EEEEEEEEEvNT_6ParamsE) ;  /* 0xffff7ef058007950 */ /* 0x000fea0003c3ffff */
        .type           $_ZN7cutlass13device_kernelIN5flash19enable_sm80_to_sm89INS1_16FlashAttnBwdSm80INS1_25CollectiveMainloopBwdSm80ILi2ELi2EN4cute5tupleIJNS5_1CILi128EEES8_NS7_ILi64EEEEEENS_10bfloat16_tEfNS_4arch4Sm80ELb0ELb1ELb1ELb0ELb0ELb0ELb0ELb0ELi2ELi4ELi4ELi4ELb0EEENS1_24CollectiveEpilogueBwdGQAISA_fSD_Li256ELb0ELb0EEENS1_19SingleTileSchedulerILb0ELb0ELb0ELi128EEEEEEEEEvNT_6ParamsE$_ZN4cute3eso3ESOILb1ELb0EJNS_5tupleIJNS_1CILi1EEENS3_ILi2EEEEEENS2_IJNS3_ILi0EEEiEEEEEC2ERKS6_RKS8_,@function
        .size           $_ZN7cutlass13device_kernelIN5flash19enable_sm80_to_sm89INS1_16FlashAttnBwdSm80INS1_25CollectiveMainloopBwdSm80ILi2ELi2EN4cute5tupleIJNS5_1CILi128EEES8_NS7_ILi64EEEEEENS_10bfloat16_tEfNS_4arch4Sm80ELb0ELb1ELb1ELb0ELb0ELb0ELb0ELb0ELi2ELi4ELi4ELi4ELb0EEENS1_24CollectiveEpilogueBwdGQAISA_fSD_Li256ELb0ELb0EEENS1_19SingleTileSchedulerILb0ELb0ELb0ELi128EEEEEEEEEvNT_6ParamsE$_ZN4cute3eso3ESOILb1ELb0EJNS_5tupleIJNS_1CILi1EEENS3_ILi2EEEEEENS2_IJNS3_ILi0EEEiEEEEEC2ERKS6_RKS8_,($_ZN7cutlass13device_kernelIN5flash19enable_sm80_to_sm89INS1_16FlashAttnBwdSm80INS1_25CollectiveMainloopBwdSm80ILi2ELi2EN4cute5tupleIJNS5_1CILi128EEES8_NS7_ILi64EEEEEENS_10bfloat16_tEfNS_4arch4Sm80ELb0ELb1ELb1ELb0ELb0ELb0ELb0ELb0ELi2ELi4ELi4ELi4ELb0EEENS1_24CollectiveEpilogueBwdGQAISA_fSD_Li256ELb0ELb0EEENS1_19SingleTileSchedulerILb0ELb0ELb0ELi128EEEEEEEEEvNT_6ParamsE$_ZN4cute3eso3ESOILb1ELb0EJNS_5tupleIJNS_1CILi1EEENS3_ILi2EEES5_EEENS2_IJS4_NS3_ILi256EEEiEEEEEC2ERKS6_RKS8_ - $_ZN7cutlass13device_kernelIN5flash19enable_sm80_to_sm89INS1_16FlashAttnBwdSm80INS1_25CollectiveMainloopBwdSm80ILi2ELi2EN4cute5tupleIJNS5_1CILi128EEES8_NS7_ILi64EEEEEENS_10bfloat16_tEfNS_4arch4Sm80ELb0ELb1ELb1ELb0ELb0ELb0ELb0ELb0ELi2ELi4ELi4ELi4ELb0EEENS1_24CollectiveEpilogueBwdGQAISA_fSD_Li256ELb0ELb0EEENS1_19SingleTileSchedulerILb0ELb0ELb0ELi128EEEEEEEEEvNT_6ParamsE$_ZN4cute3eso3ESOILb1ELb0EJNS_5tupleIJNS_1CILi1EEENS3_ILi2EEEEEENS2_IJNS3_ILi0EEEiEEEEEC2ERKS6_RKS8_)
$_ZN7cutlass13device_kernelIN5flash19enable_sm80_to_sm89INS1_16FlashAttnBwdSm80INS1_25CollectiveMainloopBwdSm80ILi2ELi2EN4cute5tupleIJNS5_1CILi128EEES8_NS7_ILi64EEEEEENS_10bfloat16_tEfNS_4arch4Sm80ELb0ELb1ELb1ELb0ELb0ELb0ELb0ELb0ELi2ELi4ELi4ELi4ELb0EEENS1_24CollectiveEpilogueBwdGQAISA_fSD_Li256ELb0ELb0EEENS1_19SingleTileSchedulerILb0ELb0ELb0ELi128EEEEEEEEEvNT_6ParamsE$_ZN4cute3eso3ESOILb1ELb0EJNS_5tupleIJNS_1CILi1EEENS3_ILi2EEEEEENS2_IJNS3_ILi0EEEiEEEEEC2ERKS6_RKS8_:
[----:B------:R-:W-:Y:S02]  /*8110*/  IADD3 R3, R13, -c[0x0][0x20], RZ ;  /* 0x800008000d037a10 */ /* 0x000fe40007ffe0ff */
[----:B------:R-:W-:-:S03]  /*8120*/  MOV R5, 0x0 ;  /* 0x0000000000057802 */ /* 0x000fc60000000f00 */
[----:B------:R1:W-:Y:S01]  /*8130*/  STL [R3], R2 ;  /* 0x0000000203007387 */ /* 0x0003e20000100800 */
[----:B------:R-:W-:Y:S05]  /*8140*/  RET.REL.NODEC R4 `(_ZN7cutlass13device_kernelIN5flash19enable_sm80_to_sm89INS1_16FlashAttnBwdSm80INS1_25CollectiveMainloopBwdSm80ILi2ELi2EN4cute5tupleIJNS5_1CILi128EEES8_NS7_ILi64EEEEEENS_10bfloat16_tEfNS_4arch4Sm80ELb0ELb1ELb1ELb0ELb0ELb0ELb0ELb0ELi2ELi4ELi4ELi4ELb0EEENS1_24CollectiveEpilogueBwdGQAISA_fSD_Li256ELb0ELb0EEENS1_19SingleTileSchedulerILb0ELb0ELb0ELi128EEEEEEEEEvNT_6ParamsE) ;  /* 0xffff7eb004007950 */ /* 0x000fea0003c3ffff */
        .type           $_ZN7cutlass13device_kernelIN5flash19enable_sm80_to_sm89INS1_16FlashAttnBwdSm80INS1_25CollectiveMainloopBwdSm80ILi2ELi2EN4cute5tupleIJNS5_1CILi128EEES8_NS7_ILi64EEEEEENS_10bfloat16_tEfNS_4arch4Sm80ELb0ELb1ELb1ELb0ELb0ELb0ELb0ELb0ELi2ELi4ELi4ELi4ELb0EEENS1_24CollectiveEpilogueBwdGQAISA_fSD_Li256ELb0ELb0EEENS1_19SingleTileSchedulerILb0ELb0ELb0ELi128EEEEEEEEEvNT_6ParamsE$_ZN4cute3eso3ESOILb1ELb0EJNS_5tupleIJNS_1CILi1EEENS3_ILi2EEES5_EEENS2_IJS4_NS3_ILi256EEEiEEEEEC2ERKS6_RKS8_,@function
        .size           $_ZN7cutlass13device_kernelIN5flash19enable_sm80_to_sm89INS1_16FlashAttnBwdSm80INS1_25CollectiveMainloopBwdSm80ILi2ELi2EN4cute5tupleIJNS5_1CILi128EEES8_NS7_ILi64EEEEEENS_10bfloat16_tEfNS_4arch4Sm80ELb0ELb1ELb1ELb0ELb0ELb0ELb0ELb0ELi2ELi4ELi4ELi4ELb0EEENS1_24CollectiveEpilogueBwdGQAISA_fSD_Li256ELb0ELb0EEENS1_19SingleTileSchedulerILb0ELb0ELb0ELi128EEEEEEEEEvNT_6ParamsE$_ZN4cute3eso3ESOILb1ELb0EJNS_5tupleIJNS_1CILi1EEENS3_ILi2EEES5_EEENS2_IJS4_NS3_ILi256EEEiEEEEEC2ERKS6_RKS8_,($_ZN7cutlass13device_kernelIN5flash19enable_sm80_to_sm89INS1_16FlashAttnBwdSm80INS1_25CollectiveMainloopBwdSm80ILi2ELi2EN4cute5tupleIJNS5_1CILi128EEES8_NS7_ILi64EEEEEENS_10bfloat16_tEfNS_4arch4Sm80ELb0ELb1ELb1ELb0ELb0ELb0ELb0ELb0ELi2ELi4ELi4ELi4ELb0EEENS1_24CollectiveEpilogueBwdGQAISA_fSD_Li256ELb0ELb0EEENS1_19SingleTileSchedulerILb0ELb0ELb0ELi128EEEEEEEEEvNT_6ParamsE$_ZN4cute3eso3ESOILb1ELb0EJNS_5tupleIJNS_1CILi2EEEEEENS2_IJiEEEEEC2ERKS5_RKS6_ - $_ZN7cutlass13device_kernelIN5flash19enable_sm80_to_sm89INS1_16FlashAttnBwdSm80INS1_25CollectiveMainloopBwdSm80ILi2ELi2EN4cute5tupleIJNS5_1CILi128EEES8_NS7_ILi64EEEEEENS_10bfloat16_tEfNS_4arch4Sm80ELb0ELb1ELb1ELb0ELb0ELb0ELb0ELb0ELi2ELi4ELi4ELi4ELb0EEENS1_24CollectiveEpilogueBwdGQAISA_fSD_Li256ELb0ELb0EEENS1_19SingleTileSchedulerILb0ELb0ELb0ELi128EEEEEEEEEvNT_6ParamsE$_ZN4cute3eso3ESOILb1ELb0EJNS_5tupleIJNS_1CILi1EEENS3_ILi2EEES5_EEENS2_IJS4_NS3_ILi256EEEiEEEEEC2ERKS6_RKS8_)
$_ZN7cutlass13device_kernelIN5flash19enable_sm80_to_sm89INS1_16FlashAttnBwdSm80INS1_25CollectiveMainloopBwdSm80ILi2ELi2EN4cute5tupleIJNS5_1CILi128EEES8_NS7_ILi64EEEEEENS_10bfloat16_tEfNS_4arch4Sm80ELb0ELb1ELb1ELb0ELb0ELb0ELb0ELb0ELi2ELi4ELi4ELi4ELb0EEENS1_24CollectiveEpilogueBwdGQAISA_fSD_Li256ELb0ELb0EEENS1_19SingleTileSchedulerILb0ELb0ELb0ELi128EEEEEEEEEvNT_6ParamsE$_ZN4cute3eso3ESOILb1ELb0EJNS_5tupleIJNS_1CILi1EEENS3_ILi2EEES5_EEENS2_IJS4_NS3_ILi256EEEiEEEEEC2ERKS6_RKS8_:
[----:B------:R-:W-:Y:S02]  /*8150*/  IADD3 R3, R11, -c[0x0][0x20], RZ ;  /* 0x800008000b037a10 */ /* 0x000fe40007ffe0ff */
[----:B------:R-:W-:-:S03]  /*8160*/  MOV R5, 0x0 ;  /* 0x0000000000057802 */ /* 0x000fc60000000f00 */
[----:B------:R1:W-:Y:S01]  /*8170*/  STL [R3], R2 ;  /* 0x0000000203007387 */ /* 0x0003e20000100800 */
[----:B------:R-:W-:Y:S05]  /*8180*/  RET.REL.NODEC R4 `(_ZN7cutlass13device_kernelIN5flash19enable_sm80_to_sm89INS1_16FlashAttnBwdSm80INS1_25CollectiveMainloopBwdSm80ILi2ELi2EN4cute5tupleIJNS5_1CILi128EEES8_NS7_ILi64EEEEEENS_10bfloat16_tEfNS_4arch4Sm80ELb0ELb1ELb1ELb0ELb0ELb0ELb0ELb0ELi2ELi4ELi4ELi4ELb0EEENS1_24CollectiveEpilogueBwdGQAISA_fSD_Li256ELb0ELb0EEENS1_19SingleTileSchedulerILb0ELb0ELb0ELi128EEEEEEEEEvNT_6ParamsE) ;  /* 0xffff7e7004007950 */ /* 0x000fea0003c3ffff */
        .type           $_ZN7cutlass13device_kernelIN5flash19enable_sm80_to_sm89INS1_16FlashAttnBwdSm80INS1_25CollectiveMainloopBwdSm80ILi2ELi2EN4cute5tupleIJNS5_1CILi128EEES8_NS7_ILi64EEEEEENS_10bfloat16_tEfNS_4arch4Sm80ELb0ELb1ELb1ELb0ELb0ELb0ELb0ELb0ELi2ELi4ELi4ELi4ELb0EEENS1_24CollectiveEpilogueBwdGQAISA_fSD_Li256ELb0ELb0EEENS1_19SingleTileSchedulerILb0ELb0ELb0ELi128EEEEEEEEEvNT_6ParamsE$_ZN4cute3eso3ESOILb1ELb0EJNS_5tupleIJNS_1CILi2EEEEEENS2_IJiEEEEEC2ERKS5_RKS6_,@function
        .size           $_ZN7cutlass13device_kernelIN5flash19enable_sm80_to_sm89INS1_16FlashAttnBwdSm80INS1_25CollectiveMainloopBwdSm80ILi2ELi2EN4cute5tupleIJNS5_1CILi128EEES8_NS7_ILi64EEEEEENS_10bfloat16_tEfNS_4arch4Sm80ELb0ELb1ELb1ELb0ELb0ELb0ELb0ELb0ELi2ELi4ELi4ELi4ELb0EEENS1_24CollectiveEpilogueBwdGQAISA_fSD_Li256ELb0ELb0EEENS1_19SingleTileSchedulerILb0ELb0ELb0ELi128EEEEEEEEEvNT_6ParamsE$_ZN4cute3eso3ESOILb1ELb0EJNS_5tupleIJNS_1CILi2EEEEEENS2_IJiEEEEEC2ERKS5_RKS6_,($_ZN7cutlass13device_kernelIN5flash19enable_sm80_to_sm89INS1_16FlashAttnBwdSm80INS1_25CollectiveMainloopBwdSm80ILi2ELi2EN4cute5tupleIJNS5_1CILi128EEES8_NS7_ILi64EEEEEENS_10bfloat16_tEfNS_4arch4Sm80ELb0ELb1ELb1ELb0ELb0ELb0ELb0ELb0ELi2ELi4ELi4ELi4ELb0EEENS1_24CollectiveEpilogueBwdGQAISA_fSD_Li256ELb0ELb0EEENS1_19SingleTileSchedulerILb0ELb0ELb0ELi128EEEEEEEEEvNT_6ParamsE$_ZN4cute3eso3ESOILb1ELb0EJNS_5tupleIJNS_1CILi2EEEEEENS2_IJiEEENS3_ILi1EEES7_EEC2ERKS5_RKS6_RKS7_SE_ - $_ZN7cutlass13device_kernelIN5flash19enable_sm80_to_sm89INS1_16FlashAttnBwdSm80INS1_25CollectiveMainloopBwdSm80ILi2ELi2EN4cute5tupleIJNS5_1CILi128EEES8_NS7_ILi64EEEEEENS_10bfloat16_tEfNS_4arch4Sm80ELb0ELb1ELb1ELb0ELb0ELb0ELb0ELb0ELi2ELi4ELi4ELi4ELb0EEENS1_24CollectiveEpilogueBwdGQAISA_fSD_Li256ELb0ELb0EEENS1_19SingleTileSchedulerILb0ELb0ELb0ELi128EEEEEEEEEvNT_6ParamsE$_ZN4cute3eso3ESOILb1ELb0EJNS_5tupleIJNS_1CILi2EEEEEENS2_IJiEEEEEC2ERKS5_RKS6_)
$_ZN7cutlass13device_kernelIN5flash19enable_sm80_to_sm89INS1_16FlashAttnBwdSm80INS1_25CollectiveMainloopBwdSm80ILi2ELi2EN4cute5tupleIJNS5_1CILi128EEES8_NS7_ILi64EEEEEENS_10bfloat16_tEfNS_4arch4Sm80ELb0ELb1ELb1ELb0ELb0ELb0ELb0ELb0ELi2ELi4ELi4ELi4ELb0EEENS1_24CollectiveEpilogueBwdGQAISA_fSD_Li256ELb0ELb0EEENS1_19SingleTileSchedulerILb0ELb0ELb0ELi128EEEEEEEEEvNT_6ParamsE$_ZN4cute3eso3ESOILb1ELb0EJNS_5tupleIJNS_1CILi2EEEEEENS2_IJiEEEEEC2ERKS5_RKS6_:
[----:B------:R-:W-:Y:S02]  /*8190*/  IADD3 R2, R67, -c[0x0][0x20], RZ ;  /* 0x8000080043027a10 */ /* 0x000fe40007ffe0ff */
[----:B------:R-:W-:-:S03]  /*81a0*/  MOV R7, 0x0 ;  /* 0x0000000000077802 */ /* 0x000fc60000000f00 */
[----:B------:R1:W-:Y:S01]  /*81b0*/  STL [R2], R3 ;  /* 0x0000000302007387 */ /* 0x0003e20000100800 */
[----:B------:R-:W-:Y:S05]  /*81c0*/  RET.REL.NODEC R6 `(_ZN7cutlass13device_kernelIN5flash19enable_sm80_to_sm89INS1_16FlashAttnBwdSm80INS1_25CollectiveMainloopBwdSm80ILi2ELi2EN4cute5tupleIJNS5_1CILi128EEES8_NS7_ILi64EEEEEENS_10bfloat16_tEfNS_4arch4Sm80ELb0ELb1ELb1ELb0ELb0ELb0ELb0ELb0ELi2ELi4ELi4ELi4ELb0EEENS1_24CollectiveEpilogueBwdGQAISA_fSD_Li256ELb0ELb0EEENS1_19SingleTileSchedulerILb0ELb0ELb0ELi128EEEEEEEEEvNT_6ParamsE) ;  /* 0xffff7e3006007950 */ /* 0x000fea0003c3ffff */
        .type           $_ZN7cutlass13device_kernelIN5flash19enable_sm80_to_sm89INS1_16FlashAttnBwdSm80INS1_25CollectiveMainloopBwdSm80ILi2ELi2EN4cute5tupleIJNS5_1CILi128EEES8_NS7_ILi64EEEEEENS_10bfloat16_tEfNS_4arch4Sm80ELb0ELb1ELb1ELb0ELb0ELb0ELb0ELb0ELi2ELi4ELi4ELi4ELb0EEENS1_24CollectiveEpilogueBwdGQAISA_fSD_Li256ELb0ELb0EEENS1_19SingleTileSchedulerILb0ELb0ELb0ELi128EEEEEEEEEvNT_6ParamsE$_ZN4cute3eso3ESOILb1ELb0EJNS_5tupleIJNS_1CILi2EEEEEENS2_IJiEEENS3_ILi1EEES7_EEC2ERKS5_RKS6_RKS7_SE_,@function
        .size           $_ZN7cutlass13device_kernelIN5flash19enable_sm80_to_sm89INS1_16FlashAttnBwdSm80INS1_25CollectiveMainloopBwdSm80ILi2ELi2EN4cute5tupleIJNS5_1CILi128EEES8_NS7_ILi64EEEEEENS_10bfloat16_tEfNS_4arch4Sm80ELb0ELb1ELb1ELb0ELb0ELb0ELb0ELb0ELi2ELi4ELi4ELi4ELb0EEENS1_24CollectiveEpilogueBwdGQAISA_fSD_Li256ELb0ELb0EEENS1_19SingleTileSchedulerILb0ELb0ELb0ELi128EEEEEEEEEvNT_6ParamsE$_ZN4cute3eso3ESOILb1ELb0EJNS_5tupleIJNS_1CILi2EEEEEENS2_IJiEEENS3_ILi1EEES7_EEC2ERKS5_RKS6_RKS7_SE_,($_ZN7cutlass13device_kernelIN5flash19enable_sm80_to_sm89INS1_16FlashAttnBwdSm80INS1_25CollectiveMainloopBwdSm80ILi2ELi2EN4cute5tupleIJNS5_1CILi128EEES8_NS7_ILi64EEEEEENS_10bfloat16_tEfNS_4arch4Sm80ELb0ELb1ELb1ELb0ELb0ELb0ELb0ELb0ELi2ELi4ELi4ELi4ELb0EEENS1_24CollectiveEpilogueBwdGQAISA_fSD_Li256ELb0ELb0EEENS1_19SingleTileSchedulerILb0ELb0ELb0ELi128EEEEEEEEEvNT_6ParamsE$_ZN4cute3eso3ESOILb1ELb0EJNS_5tupleIJNS_1CILi2EEEEEENS2_IJiEEES4_NS3_ILi1EEEEEC2ERKS5_RKS6_RKS4_RKS7_ - $_ZN7cutlass13device_kernelIN5flash19enable_sm80_to_sm89INS1_16FlashAttnBwdSm80INS1_25CollectiveMainloopBwdSm80ILi2ELi2EN4cute5tupleIJNS5_1CILi128EEES8_NS7_ILi64EEEEEENS_10bfloat16_tEfNS_4arch4Sm80ELb0ELb1ELb1ELb0ELb0ELb0ELb0ELb0ELi2ELi4ELi4ELi4ELb0EEENS1_24CollectiveEpilogueBwdGQAISA_fSD_Li256ELb0ELb0EEENS1_19SingleTileSchedulerILb0ELb0ELb0ELi128EEEEEEEEEvNT_6ParamsE$_ZN4cute3eso3ESOILb1ELb0EJNS_5tupleIJNS_1CILi2EEEEEENS2_IJiEEENS3_ILi1EEES7_EEC2ERKS5_RKS6_RKS7_SE_)
$_ZN7cutlass13device_kernelIN5flash19enable_sm80_to_sm89INS1_16FlashAttnBwdSm80INS1_25CollectiveMainloopBwdSm80ILi2ELi2EN4cute5tupleIJNS5_1CILi128EEES8_NS7_ILi64EEEEEENS_10bfloat16_tEfNS_4arch4Sm80ELb0ELb1ELb1ELb0ELb0ELb0ELb0ELb0ELi2ELi4ELi4ELi4ELb0EEENS1_24CollectiveEpilogueBwdGQAISA_fSD_Li256ELb0ELb0EEENS1_19SingleTileSchedulerILb0ELb0ELb0ELi128EEEEEEEEEvNT_6ParamsE$_ZN4cute3eso3ESOILb1ELb0EJNS_5tupleIJNS_1CILi2EEEEEENS2_IJiEEENS3_ILi1EEES7_EEC2ERKS5_RKS6_RKS7_SE_:
[----:B------:R-:W-:Y:S01]  /*81d0*/  IADD3 R2, R2, -c[0x0][0x20], RZ ;  /* 0x8000080002027a10 */ /* 0x000fe20007ffe0ff */
[----:B------:R-:W-:Y:S01]  /*81e0*/  IMAD.MOV.U32 R8, RZ, RZ, R4 ;  /* 0x000000ffff087224 */ /* 0x000fe200078e0004 */
[----:B------:R-:W-:-:S03]  /*81f0*/  MOV R9, 0x0 ;  /* 0x0000000000097802 */ /* 0x000fc60000000f00 */
[----:B------:R1:W-:Y:S01]  /*8200*/  STL [R2], R3 ;  /* 0x0000000302007387 */ /* 0x0003e20000100800 */
[----:B------:R-:W-:Y:S05]  /*8210*/  RET.REL.NODEC R8 `(_ZN7cutlass13device_kernelIN5flash19enable_sm80_to_sm89INS1_16FlashAttnBwdSm80INS1_25CollectiveMainloopBwdSm80ILi2ELi2EN4cute5tupleIJNS5_1CILi128EEES8_NS7_ILi64EEEEEENS_10bfloat16_tEfNS_4arch4Sm80ELb0ELb1ELb1ELb0ELb0ELb0ELb0ELb0ELi2ELi4ELi4ELi4ELb0EEENS1_24CollectiveEpilogueBwdGQAISA_fSD_Li256ELb0ELb0EEENS1_19SingleTileSchedulerILb0ELb0ELb0ELi128EEEEEEEEEvNT_6ParamsE) ;  /* 0xffff7de008007950 */ /* 0x000fea0003c3ffff */
        .type           $_ZN7cutlass13device_kernelIN5flash19enable_sm80_to_sm89INS1_16FlashAttnBwdSm80INS1_25CollectiveMainloopBwdSm80ILi2ELi2EN4cute5tupleIJNS5_1CILi128EEES8_NS7_ILi64EEEEEENS_10bfloat16_tEfNS_4arch4Sm80ELb0ELb1ELb1ELb0ELb0ELb0ELb0ELb0ELi2ELi4ELi4ELi4ELb0EEENS1_24CollectiveEpilogueBwdGQAISA_fSD_Li256ELb0ELb0EEENS1_19SingleTileSchedulerILb0ELb0ELb0ELi128EEEEEEEEEvNT_6ParamsE$_ZN4cute3eso3ESOILb1ELb0EJNS_5tupleIJNS_1CILi2EEEEEENS2_IJiEEES4_NS3_ILi1EEEEEC2ERKS5_RKS6_RKS4_RKS7_,@function
        .size           $_ZN7cutlass13device_kernelIN5flash19enable_sm80_to_sm89INS1_16FlashAttnBwdSm80INS1_25CollectiveMainloopBwdSm80ILi2ELi2EN4cute5tupleIJNS5_1CILi128EEES8_NS7_ILi64EEEEEENS_10bfloat16_tEfNS_4arch4Sm80ELb0ELb1ELb1ELb0ELb0ELb0ELb0ELb0ELi2ELi4ELi4ELi4ELb0EEENS1_24CollectiveEpilogueBwdGQAISA_fSD_Li256ELb0ELb0EEENS1_19SingleTileSchedulerILb0ELb0ELb0ELi128EEEEEEEEEvNT_6ParamsE$_ZN4cute3eso3ESOILb1ELb0EJNS_5tupleIJNS_1CILi2EEEEEENS2_IJiEEES4_NS3_ILi1EEEEEC2ERKS5_RKS6_RKS4_RKS7_,($_ZN7cutlass13device_kernelIN5flash19enable_sm80_to_sm89INS1_16FlashAttnBwdSm80INS1_25CollectiveMainloopBwdSm80ILi2ELi2EN4cute5tupleIJNS5_1CILi128EEES8_NS7_ILi64EEEEEENS_10bfloat16_tEfNS_4arch4Sm80ELb0ELb1ELb1ELb0ELb0ELb0ELb0ELb0ELi2ELi4ELi4ELi4ELb0EEENS1_24CollectiveEpilogueBwdGQAISA_fSD_Li256ELb0ELb0EEENS1_19SingleTileSchedulerILb0ELb0ELb0ELi128EEEEEEEEEvNT_6ParamsE$_ZN4cute3eso3ESOILb1ELb0EJNS_5tupleIJNS_1CILi2EEES4_EEENS2_IJNS3_ILi1EEEiEEEEEC2ERKS5_RKS7_ - $_ZN7cutlass13device_kernelIN5flash19enable_sm80_to_sm89INS1_16FlashAttnBwdSm80INS1_25CollectiveMainloopBwdSm80ILi2ELi2EN4cute5tupleIJNS5_1CILi128EEES8_NS7_ILi64EEEEEENS_10bfloat16_tEfNS_4arch4Sm80ELb0ELb1ELb1ELb0ELb0ELb0ELb0ELb0ELi2ELi4ELi4ELi4ELb0EEENS1_24CollectiveEpilogueBwdGQAISA_fSD_Li256ELb0ELb0EEENS1_19SingleTileSchedulerILb0ELb0ELb0ELi128EEEEEEEEEvNT_6ParamsE$_ZN4cute3eso3ESOILb1ELb0EJNS_5tupleIJNS_1CILi2EEEEEENS2_IJiEEES4_NS3_ILi1EEEEEC2ERKS5_RKS6_RKS4_RKS7_)
$_ZN7cutlass13device_kernelIN5flash19enable_sm80_to_sm89INS1_16FlashAttnBwdSm80INS1_25CollectiveMainloopBwdSm80ILi2ELi2EN4cute5tupleIJNS5_1CILi128EEES8_NS7_ILi64EEEEEENS_10bfloat16_tEfNS_4arch4Sm80ELb0ELb1ELb1ELb0ELb0ELb0ELb0ELb0ELi2ELi4ELi4ELi4ELb0EEENS1_24CollectiveEpilogueBwdGQAISA_fSD_Li256ELb0ELb0EEENS1_19SingleTileSchedulerILb0ELb0ELb0ELi128EEEEEEEEEvNT_6ParamsE$_ZN4cute3eso3ESOILb1ELb0EJNS_5tupleIJNS_1CILi2EEEEEENS2_IJiEEES4_NS3_ILi1EEEEEC2ERKS5_RKS6_RKS4_RKS7_:
[----:B------:R-:W-:Y:S02]  /*8220*/  IADD3 R2, R2, -c[0x0][0x20], RZ ;  /* 0x8000080002027a10 */ /* 0x000fe40007ffe0ff */
[----:B------:R-:W-:-:S03]  /*8230*/  MOV R5, 0x0 ;  /* 0x0000000000057802 */ /* 0x000fc60000000f00 */
[----:B------:R1:W-:Y:S01]  /*8240*/  STL [R2], R3 ;  /* 0x0000000302007387 */ /* 0x0003e20000100800 */
[----:B------:R-:W-:Y:S05]  /*8250*/  RET.REL.NODEC R4 `(_ZN7cutlass13device_kernelIN5flash19enable_sm80_to_sm89INS1_16FlashAttnBwdSm80INS1_25CollectiveMainloopBwdSm80ILi2ELi2EN4cute5tupleIJNS5_1CILi128EEES8_NS7_ILi64EEEEEENS_10bfloat16_tEfNS_4arch4Sm80ELb0ELb1ELb1ELb0ELb0ELb0ELb0ELb0ELi2ELi4ELi4ELi4ELb0EEENS1_24CollectiveEpilogueBwdGQAISA_fSD_Li256ELb0ELb0EEENS1_19SingleTileSchedulerILb0ELb0ELb0ELi128EEEEEEEEEvNT_6ParamsE) ;  /* 0xffff7da004007950 */ /* 0x000fea0003c3ffff */
        .type           $_ZN7cutlass13device_kernelIN5flash19enable_sm80_to_sm89INS1_16FlashAttnBwdSm80INS1_25CollectiveMainloopBwdSm80ILi2ELi2EN4cute5tupleIJNS5_1CILi128EEES8_NS7_ILi64EEEEEENS_10bfloat16_tEfNS_4arch4Sm80ELb0ELb1ELb1ELb0ELb0ELb0ELb0ELb0ELi2ELi4ELi4ELi4ELb0EEENS1_24CollectiveEpilogueBwdGQAISA_fSD_Li256ELb0ELb0EEENS1_19SingleTileSchedulerILb0ELb0ELb0ELi128EEEEEEEEEvNT_6ParamsE$_ZN4cute3eso3ESOILb1ELb0EJNS_5tupleIJNS_1CILi2EEES4_EEENS2_IJNS3_ILi1EEEiEEEEEC2ERKS5_RKS7_,@function
        .size           $_ZN7cutlass13device_kernelIN5flash19enable_sm80_to_sm89INS1_16FlashAttnBwdSm80INS1_25CollectiveMainloopBwdSm80ILi2ELi2EN4cute5tupleIJNS5_1CILi128EEES8_NS7_ILi64EEEEEENS_10bfloat16_tEfNS_4arch4Sm80ELb0ELb1ELb1ELb0ELb0ELb0ELb0ELb0ELi2ELi4ELi4ELi4ELb0EEENS1_24CollectiveEpilogueBwdGQAISA_fSD_Li256ELb0ELb0EEENS1_19SingleTileSchedulerILb0ELb0ELb0ELi128EEEEEEEEEvNT_6ParamsE$_ZN4cute3eso3ESOILb1ELb0EJNS_5tupleIJNS_1CILi2EEES4_EEENS2_IJNS3_ILi1EEEiEEEEEC2ERKS5_RKS7_,($_ZN7cutlass13device_kernelIN5flash19enable_sm80_to_sm89INS1_16FlashAttnBwdSm80INS1_25CollectiveMainloopBwdSm80ILi2ELi2EN4cute5tupleIJNS5_1CILi128EEES8_NS7_ILi64EEEEEENS_10bfloat16_tEfNS_4arch4Sm80ELb0ELb1ELb1ELb0ELb0ELb0ELb0ELb0ELi2ELi4ELi4ELi4ELb0EEENS1_24CollectiveEpilogueBwdGQAISA_fSD_Li256ELb0ELb0EEENS1_19SingleTileSchedulerILb0ELb0ELb0ELi128EEEEEEEEEvNT_6ParamsE$_ZN4cute3eso3ESOILb1ELb0EJNS_5tupleIJNS_1CILi2EEES4_EEENS2_IJiNS3_ILi4096EEEEEEEEC2ERKS5_RKS7_ - $_ZN7cutlass13device_kernelIN5flash19enable_sm80_to_sm89INS1_16FlashAttnBwdSm80INS1_25CollectiveMainloopBwdSm80ILi2ELi2EN4cute5tupleIJNS5_1CILi128EEES8_NS7_ILi64EEEEEENS_10bfloat16_tEfNS_4arch4Sm80ELb0ELb1ELb1ELb0ELb0ELb0ELb0ELb0ELi2ELi4ELi4ELi4ELb0EEENS1_24CollectiveEpilogueBwdGQAISA_fSD_Li256ELb0ELb0EEENS1_19SingleTileSchedulerILb0ELb0ELb0ELi128EEEEEEEEEvNT_6ParamsE$_ZN4cute3eso3ESOILb1ELb0EJNS_5tupleIJNS_1CILi2EEES4_EEENS2_IJNS3_ILi1EEEiEEEEEC2ERKS5_RKS7_)
$_ZN7cutlass13device_kernelIN5flash19enable_sm80_to_sm89INS1_16FlashAttnBwdSm80INS1_25CollectiveMainloopBwdSm80ILi2ELi2EN4cute5tupleIJNS5_1CILi128EEES8_NS7_ILi64EEEEEENS_10bfloat16_tEfNS_4arch4Sm80ELb0ELb1ELb1ELb0ELb0ELb0ELb0ELb0ELi2ELi4ELi4ELi4ELb0EEENS1_24CollectiveEpilogueBwdGQAISA_fSD_Li256ELb0ELb0EEENS1_19SingleTileSchedulerILb0ELb0ELb0ELi128EEEEEEEEEvNT_6ParamsE$_ZN4cute3eso3ESOILb1ELb0EJNS_5tupleIJNS_1CILi2EEES4_EEENS2_IJNS3_ILi1EEEiEEEEEC2ERKS5_RKS7_:
[----:B------:R-:W-:Y:S02]  /*8260*/  IADD3 R3, R37, -c[0x0][0x20], RZ ;  /* 0x8000080025037a10 */ /* 0x000fe40007ffe0ff */
[----:B------:R-:W-:-:S03]  /*8270*/  MOV R5, 0x0 ;  /* 0x0000000000057802 */ /* 0x000fc60000000f00 */
[----:B------:R1:W-:Y:S01]  /*8280*/  STL [R3], R2 ;  /* 0x0000000203007387 */ /* 0x0003e20000100800 */
[----:B------:R-:W-:Y:S05]  /*8290*/  RET.REL.NODEC R4 `(_ZN7cutlass13device_kernelIN5flash19enable_sm80_to_sm89INS1_16FlashAttnBwdSm80INS1_25CollectiveMainloopBwdSm80ILi2ELi2EN4cute5tupleIJNS5_1CILi128EEES8_NS7_ILi64EEEEEENS_10bfloat16_tEfNS_4arch4Sm80ELb0ELb1ELb1ELb0ELb0ELb0ELb0ELb0ELi2ELi4ELi4ELi4ELb0EEENS1_24CollectiveEpilogueBwdGQAISA_fSD_Li256ELb0ELb0EEENS1_19SingleTileSchedulerILb0ELb0ELb0ELi128EEEEEEEEEvNT_6ParamsE) ;  /* 0xffff7d6004007950 */ /* 0x000fea0003c3ffff */
        .type           $_ZN7cutlass13device_kernelIN5flash19enable_sm80_to_sm89INS1_16FlashAttnBwdSm80INS1_25CollectiveMainloopBwdSm80ILi2ELi2EN4cute5tupleIJNS5_1CILi128EEES8_NS7_ILi64EEEEEENS_10bfloat16_tEfNS_4arch4Sm80ELb0ELb1ELb1ELb0ELb0ELb0ELb0ELb0ELi2ELi4ELi4ELi4ELb0EEENS1_24CollectiveEpilogueBwdGQAISA_fSD_Li256ELb0ELb0EEENS1_19SingleTileSchedulerILb0ELb0ELb0ELi128EEEEEEEEEvNT_6ParamsE$_ZN4cute3eso3ESOILb1ELb0EJNS_5tupleIJNS_1CILi2EEES4_EEENS2_IJiNS3_ILi4096EEEEEEEEC2ERKS5_RKS7_,@function
        .size           $_ZN7cutlass13device_kernelIN5flash19enable_sm80_to_sm89INS1_16FlashAttnBwdSm80INS1_25CollectiveMainloopBwdSm80ILi2ELi2EN4cute5tupleIJNS5_1CILi128EEES8_NS7_ILi64EEEEEENS_10bfloat16_tEfNS_4arch4Sm80ELb0ELb1ELb1ELb0ELb0ELb0ELb0ELb0ELi2ELi4ELi4ELi4ELb0EEENS1_24CollectiveEpilogueBwdGQAISA_fSD_Li256ELb0ELb0EEENS1_19SingleTileSchedulerILb0ELb0ELb0ELi128EEEEEEEEEvNT_6ParamsE$_ZN4cute3eso3ESOILb1ELb0EJNS_5tupleIJNS_1CILi2EEES4_EEENS2_IJiNS3_ILi4096EEEEEEEEC2ERKS5_RKS7_,($_ZN7cutlass13device_kernelIN5flash19enable_sm80_to_sm89INS1_16FlashAttnBwdSm80INS1_25CollectiveMainloopBwdSm80ILi2ELi2EN4cute5tupleIJNS5_1CILi128EEES8_NS7_ILi64EEEEEENS_10bfloat16_tEfNS_4arch4Sm80ELb0ELb1ELb1ELb0ELb0ELb0ELb0ELb0ELi2ELi4ELi4ELi4ELb0EEENS1_24CollectiveEpilogueBwdGQAISA_fSD_Li256ELb0ELb0EEENS1_19SingleTileSchedulerILb0ELb0ELb0ELi128EEEEEEEEEvNT_6ParamsE$_ZN4cute3eso3ESOILb1ELb0EJNS_5tupleIJNS_1CILi2EEES4_EEENS2_IJiNS3_ILi512EEEEEEEEC2ERKS5_RKS7_ - $_ZN7cutlass13device_kernelIN5flash19enable_sm80_to_sm89INS1_16FlashAttnBwdSm80INS1_25CollectiveMainloopBwdSm80ILi2ELi2EN4cute5tupleIJNS5_1CILi128EEES8_NS7_ILi64EEEEEENS_10bfloat16_tEfNS_4arch4Sm80ELb0ELb1ELb1ELb0ELb0ELb0ELb0ELb0ELi2ELi4ELi4ELi4ELb0EEENS1_24CollectiveEpilogueBwdGQAISA_fSD_Li256ELb0ELb0EEENS1_19SingleTileSchedulerILb0ELb0ELb0ELi128EEEEEEEEEvNT_6ParamsE$_ZN4cute3eso3ESOILb1ELb0EJNS_5tupleIJNS_1CILi2EEES4_EEENS2_IJiNS3_ILi4096EEEEEEEEC2ERKS5_RKS7_)
$_ZN7cutlass13device_kernelIN5flash19enable_sm80_to_sm89INS1_16FlashAttnBwdSm80INS1_25CollectiveMainloopBwdSm80ILi2ELi2EN4cute5tupleIJNS5_1CILi128EEES8_NS7_ILi64EEEEEENS_10bfloat16_tEfNS_4arch4Sm80ELb0ELb1ELb1ELb0ELb0ELb0ELb0ELb0ELi2ELi4ELi4ELi4ELb0EEENS1_24CollectiveEpilogueBwdGQAISA_fSD_Li256ELb0ELb0EEENS1_19SingleTileSchedulerILb0ELb0ELb0ELi128EEEEEEEEEvNT_6ParamsE$_ZN4cute3eso3ESOILb1ELb0EJNS_5tupleIJNS_1CILi2EEES4_EEENS2_IJiNS3_ILi4096EEEEEEEEC2ERKS5_RKS7_:
[----:B------:R-:W-:Y:S02]  /*82a0*/  IADD3 R3, R8, -c[0x0][0x20], RZ ;  /* 0x8000080008037a10 */ /* 0x000fe40007ffe0ff */
[----:B------:R-:W-:-:S03]  /*82b0*/  MOV R5, 0x0 ;  /* 0x0000000000057802 */ /* 0x000fc60000000f00 */
[----:B------:R1:W-:Y:S01]  /*82c0*/  STL [R3], R2 ;  /* 0x0000000203007387 */ /* 0x0003e20000100800 */
[----:B------:R-:W-:Y:S05]  /*82d0*/  RET.REL.NODEC R4 `(_ZN7cutlass13device_kernelIN5flash19enable_sm80_to_sm89INS1_16FlashAttnBwdSm80INS1_25CollectiveMainloopBwdSm80ILi2ELi2EN4cute5tupleIJNS5_1CILi128EEES8_NS7_ILi64EEEEEENS_10bfloat16_tEfNS_4arch4Sm80ELb0ELb1ELb1ELb0ELb0ELb0ELb0ELb0ELi2ELi4ELi4ELi4ELb0EEENS1_24CollectiveEpilogueBwdGQAISA_fSD_Li256ELb0ELb0EEENS1_19SingleTileSchedulerILb0ELb0ELb0ELi128EEEEEEEEEvNT_6ParamsE) ;  /* 0xffff7d2004007950 */ /* 0x000fea0003c3ffff */
        .type           $_ZN7cutlass13device_kernelIN5flash19enable_sm80_to_sm89INS1_16FlashAttnBwdSm80INS1_25CollectiveMainloopBwdSm80ILi2ELi2EN4cute5tupleIJNS5_1CILi128EEES8_NS7_ILi64EEEEEENS_10bfloat16_tEfNS_4arch4Sm80ELb0ELb1ELb1ELb0ELb0ELb0ELb0ELb0ELi2ELi4ELi4ELi4ELb0EEENS1_24CollectiveEpilogueBwdGQAISA_fSD_Li256ELb0ELb0EEENS1_19SingleTileSchedulerILb0ELb0ELb0ELi128EEEEEEEEEvNT_6ParamsE$_ZN4cute3eso3ESOILb1ELb0EJNS_5tupleIJNS_1CILi2EEES4_EEENS2_IJiNS3_ILi512EEEEEEEEC2ERKS5_RKS7_,@function
        .size           $_ZN7cutlass13device_kernelIN5flash19enable_sm80_to_sm89INS1_16FlashAttnBwdSm80INS1_25CollectiveMainloopBwdSm80ILi2ELi2EN4cute5tupleIJNS5_1CILi128EEES8_NS7_ILi64EEEEEENS_10bfloat16_tEfNS_4arch4Sm80ELb0ELb1ELb1ELb0ELb0ELb0ELb0ELb0ELi2ELi4ELi4ELi4ELb0EEENS1_24CollectiveEpilogueBwdGQAISA_fSD_Li256ELb0ELb0EEENS1_19SingleTileSchedulerILb0ELb0ELb0ELi128EEEEEEEEEvNT_6ParamsE$_ZN4cute3eso3ESOILb1ELb0EJNS_5tupleIJNS_1CILi2EEES4_EEENS2_IJiNS3_ILi512EEEEEEEEC2ERKS5_RKS7_,($_ZN7cutlass13device_kernelIN5flash19enable_sm80_to_sm89INS1_16FlashAttnBwdSm80INS1_25CollectiveMainloopBwdSm80ILi2ELi2EN4cute5tupleIJNS5_1CILi128EEES8_NS7_ILi64EEEEEENS_10bfloat16_tEfNS_4arch4Sm80ELb0ELb1ELb1ELb0ELb0ELb0ELb0ELb0ELi2ELi4ELi4ELi4ELb0EEENS1_24CollectiveEpilogueBwdGQAISA_fSD_Li256ELb0ELb0EEENS1_19SingleTileSchedulerILb0ELb0ELb0ELi128EEEEEEEEEvNT_6ParamsE$_ZN4cute3eso3ESOILb1ELb0EJNS_5tupleIJNS_1CILi2EEES4_EEENS2_IJiiEEEEEC2ERKS5_RKS6_ - $_ZN7cutlass13device_kernelIN5flash19enable_sm80_to_sm89INS1_16FlashAttnBwdSm80INS1_25CollectiveMainloopBwdSm80ILi2ELi2EN4cute5tupleIJNS5_1CILi128EEES8_NS7_ILi64EEEEEENS_10bfloat16_tEfNS_4arch4Sm80ELb0ELb1ELb1ELb0ELb0ELb0ELb0ELb0ELi2ELi4ELi4ELi4ELb0EEENS1_24CollectiveEpilogueBwdGQAISA_fSD_Li256ELb0ELb0EEENS1_19SingleTileSchedulerILb0ELb0ELb0ELi128EEEEEEEEEvNT_6ParamsE$_ZN4cute3eso3ESOILb1ELb0EJNS_5tupleIJNS_1CILi2EEES4_EEENS2_IJiNS3_ILi512EEEEEEEEC2ERKS5_RKS7_)
$_ZN7cutlass13device_kernelIN5flash19enable_sm80_to_sm89INS1_16FlashAttnBwdSm80INS1_25CollectiveMainloopBwdSm80ILi2ELi2EN4cute5tupleIJNS5_1CILi128EEES8_NS7_ILi64EEEEEENS_10bfloat16_tEfNS_4arch4Sm80ELb0ELb1ELb1ELb0ELb0ELb0ELb0ELb0ELi2ELi4ELi4ELi4ELb0EEENS1_24CollectiveEpilogueBwdGQAISA_fSD_Li256ELb0ELb0EEENS1_19SingleTileSchedulerILb0ELb0ELb0ELi128EEEEEEEEEvNT_6ParamsE$_ZN4cute3eso3ESOILb1ELb0EJNS_5tupleIJNS_1CILi2EEES4_EEENS2_IJiNS3_ILi512EEEEEEEEC2ERKS5_RKS7_:
[----:B------:R-:W-:Y:S02]  /*82e0*/  IADD3 R3, R38, -c[0x0][0x20], RZ ;  /* 0x8000080026037a10 */ /* 0x000fe40007ffe0ff */
[----:B------:R-:W-:-:S03]  /*82f0*/  MOV R5, 0x0 ;  /* 0x0000000000057802 */ /* 0x000fc60000000f00 */
[----:B------:R1:W-:Y:S01]  /*8300*/  STL [R3], R2 ;  /* 0x0000000203007387 */ /* 0x0003e20000100800 */
[----:B------:R-:W-:Y:S05]  /*8310*/  RET.REL.NODEC R4 `(_ZN7cutlass13device_kernelIN5flash19enable_sm80_to_sm89INS1_16FlashAttnBwdSm80INS1_25CollectiveMainloopBwdSm80ILi2ELi2EN4cute5tupleIJNS5_1CILi128EEES8_NS7_ILi64EEEEEENS_10bfloat16_tEfNS_4arch4Sm80ELb0ELb1ELb1ELb0ELb0ELb0ELb0ELb0ELi2ELi4ELi4ELi4ELb0EEENS1_24CollectiveEpilogueBwdGQAISA_fSD_Li256ELb0ELb0EEENS1_19SingleTileSchedulerILb0ELb0ELb0ELi128EEEEEEEEEvNT_6ParamsE) ;  /* 0xffff7ce004007950 */ /* 0x000fea0003c3ffff */
        .type           $_ZN7cutlass13device_kernelIN5flash19enable_sm80_to_sm89INS1_16FlashAttnBwdSm80INS1_25CollectiveMainloopBwdSm80ILi2ELi2EN4cute5tupleIJNS5_1CILi128EEES8_NS7_ILi64EEEEEENS_10bfloat16_tEfNS_4arch4Sm80ELb0ELb1ELb1ELb0ELb0ELb0ELb0ELb0ELi2ELi4ELi4ELi4ELb0EEENS1_24CollectiveEpilogueBwdGQAISA_fSD_Li256ELb0ELb0EEENS1_19SingleTileSchedulerILb0ELb0ELb0ELi128EEEEEEEEEvNT_6ParamsE$_ZN4cute3eso3ESOILb1ELb0EJNS_5tupleIJNS_1CILi2EEES4_EEENS2_IJiiEEEEEC2ERKS5_RKS6_,@function
        .size           $_ZN7cutlass13device_kernelIN5flash19enable_sm80_to_sm89INS1_16FlashAttnBwdSm80INS1_25CollectiveMainloopBwdSm80ILi2ELi2EN4cute5tupleIJNS5_1CILi128EEES8_NS7_ILi64EEEEEENS_10bfloat16_tEfNS_4arch4Sm80ELb0ELb1ELb1ELb0ELb0ELb0ELb0ELb0ELi2ELi4ELi4ELi4ELb0EEENS1_24CollectiveEpilogueBwdGQAISA_fSD_Li256ELb0ELb0EEENS1_19SingleTileSchedulerILb0ELb0ELb0ELi128EEEEEEEEEvNT_6ParamsE$_ZN4cute3eso3ESOILb1ELb0EJNS_5tupleIJNS_1CILi2EEES4_EEENS2_IJiiEEEEEC2ERKS5_RKS6_,($_ZN7cutlass13device_kernelIN5flash19enable_sm80_to_sm89INS1_16FlashAttnBwdSm80INS1_25CollectiveMainloopBwdSm80ILi2ELi2EN4cute5tupleIJNS5_1CILi128EEES8_NS7_ILi64EEEEEENS_10bfloat16_tEfNS_4arch4Sm80ELb0ELb1ELb1ELb0ELb0ELb0ELb0ELb0ELi2ELi4ELi4ELi4ELb0EEENS1_24CollectiveEpilogueBwdGQAISA_fSD_Li256ELb0ELb0EEENS1_19SingleTileSchedulerILb0ELb0ELb0ELi128EEEEEEEEEvNT_6ParamsE$_ZN4cute3eso3ESOILb1ELb0EJNS_5tupleIJNS_1CILi2EEES4_EEENS2_IJiiEEENS3_ILi1EEES7_EEC2ERKS5_RKS6_RKS7_SE_ - $_ZN7cutlass13device_kernelIN5flash19enable_sm80_to_sm89INS1_16FlashAttnBwdSm80INS1_25CollectiveMainloopBwdSm80ILi2ELi2EN4cute5tupleIJNS5_1CILi128EEES8_NS7_ILi64EEEEEENS_10bfloat16_tEfNS_4arch4Sm80ELb0ELb1ELb1ELb0ELb0ELb0ELb0ELb0ELi2ELi4ELi4ELi4ELb0EEENS1_24CollectiveEpilogueBwdGQAISA_fSD_Li256ELb0ELb0EEENS1_19SingleTileSchedulerILb0ELb0ELb0ELi128EEEEEEEEEvNT_6ParamsE$_ZN4cute3eso3ESOILb1ELb0EJNS_5tupleIJNS_1CILi2EEES4_EEENS2_IJiiEEEEEC2ERKS5_RKS6_)
$_ZN7cutlass13device_kernelIN5flash19enable_sm80_to_sm89INS1_16FlashAttnBwdSm80INS1_25CollectiveMainloopBwdSm80ILi2ELi2EN4cute5tupleIJNS5_1CILi128EEES8_NS7_ILi64EEEEEENS_10bfloat16_tEfNS_4arch4Sm80ELb0ELb1ELb1ELb0ELb0ELb0ELb0ELb0ELi2ELi4ELi4ELi4ELb0EEENS1_24CollectiveEpilogueBwdGQAISA_fSD_Li256ELb0ELb0EEENS1_19SingleTileSchedulerILb0ELb0ELb0ELi128EEEEEEEEEvNT_6ParamsE$_ZN4cute3eso3ESOILb1ELb0EJNS_5tupleIJNS_1CILi2EEES4_EEENS2_IJiiEEEEEC2ERKS5_RKS6_:
[----:B------:R-:W-:Y:S02]  /*8320*/  IADD3 R3, R3, -c[0x0][0x20], RZ ;  /* 0x8000080003037a10 */ /* 0x000fe40007ffe0ff */
[----:B------:R-:W-:-:S03]  /*8330*/  MOV R5, 0x0 ;  /* 0x0000000000057802 */ /* 0x000fc60000000f00 */
[----:B------:R1:W-:Y:S04]  /*8340*/  STL [R3], R2 ;  /* 0x0000000203007387 */ /* 0x0003e80000100800 */
[----:B------:R1:W-:Y:S01]  /*8350*/  STL [R3+0x4], R8 ;  /* 0x0000040803007387 */ /* 0x0003e20000100800 */
[----:B------:R-:W-:Y:S05]  /*8360*/  RET.REL.NODEC R4 `(_ZN7cutlass13device_kernelIN5flash19enable_sm80_to_sm89INS1_16FlashAttnBwdSm80INS1_25CollectiveMainloopBwdSm80ILi2ELi2EN4cute5tupleIJNS5_1CILi128EEES8_NS7_ILi64EEEEEENS_10bfloat16_tEfNS_4arch4Sm80ELb0ELb1ELb1ELb0ELb0ELb0ELb0ELb0ELi2ELi4ELi4ELi4ELb0EEENS1_24CollectiveEpilogueBwdGQAISA_fSD_Li256ELb0ELb0EEENS1_19SingleTileSchedulerILb0ELb0ELb0ELi128EEEEEEEEEvNT_6ParamsE) ;  /* 0xffff7c9004007950 */ /* 0x000fea0003c3ffff */
        .type           $_ZN7cutlass13device_kernelIN5flash19enable_sm80_to_sm89INS1_16FlashAttnBwdSm80INS1_25CollectiveMainloopBwdSm80ILi2ELi2EN4cute5tupleIJNS5_1CILi128EEES8_NS7_ILi64EEEEEENS_10bfloat16_tEfNS_4arch4Sm80ELb0ELb1ELb1ELb0ELb0ELb0ELb0ELb0ELi2ELi4ELi4ELi4ELb0EEENS1_24CollectiveEpilogueBwdGQAISA_fSD_Li256ELb0ELb0EEENS1_19SingleTileSchedulerILb0ELb0ELb0ELi128EEEEEEEEEvNT_6ParamsE$_ZN4cute3eso3ESOILb1ELb0EJNS_5tupleIJNS_1CILi2EEES4_EEENS2_IJiiEEENS3_ILi1EEES7_EEC2ERKS5_RKS6_RKS7_SE_,@function
        .size           $_ZN7cutlass13device_kernelIN5flash19enable_sm80_to_sm89INS1_16FlashAttnBwdSm80INS1_25CollectiveMainloopBwdSm80ILi2ELi2EN4cute5tupleIJNS5_1CILi128EEES8_NS7_ILi64EEEEEENS_10bfloat16_tEfNS_4arch4Sm80ELb0ELb1ELb1ELb0ELb0ELb0ELb0ELb0ELi2ELi4ELi4ELi4ELb0EEENS1_24CollectiveEpilogueBwdGQAISA_fSD_Li256ELb0ELb0EEENS1_19SingleTileSchedulerILb0ELb0ELb0ELi128EEEEEEEEEvNT_6ParamsE$_ZN4cute3eso3ESOILb1ELb0EJNS_5tupleIJNS_1CILi2EEES4_EEENS2_IJiiEEENS3_ILi1EEES7_EEC2ERKS5_RKS6_RKS7_SE_,($_ZN7cutlass13device_kernelIN5flash19enable_sm80_to_sm89INS1_16FlashAttnBwdSm80INS1_25CollectiveMainloopBwdSm80ILi2ELi2EN4cute5tupleIJNS5_1CILi128EEES8_NS7_ILi64EEEEEENS_10bfloat16_tEfNS_4arch4Sm80ELb0ELb1ELb1ELb0ELb0ELb0ELb0ELb0ELi2ELi4ELi4ELi4ELb0EEENS1_24CollectiveEpilogueBwdGQAISA_fSD_Li256ELb0ELb0EEENS1_19SingleTileSchedulerILb0ELb0ELb0ELi128EEEEEEEEEvNT_6ParamsE$_ZN4cute3eso3ESOILb1ELb0EJNS_5tupleIJNS_1CILi2EEES4_S4_EEENS2_IJNS3_ILi1EEENS3_ILi512EEEiEEEEEC2ERKS5_RKS8_ - $_ZN7cutlass13device_kernelIN5flash19enable_sm80_to_sm89INS1_16FlashAttnBwdSm80INS1_25CollectiveMainloopBwdSm80ILi2ELi2EN4cute5tupleIJNS5_1CILi128EEES8_NS7_ILi64EEEEEENS_10bfloat16_tEfNS_4arch4Sm80ELb0ELb1ELb1ELb0ELb0ELb0ELb0ELb0ELi2ELi4ELi4ELi4ELb0EEENS1_24CollectiveEpilogueBwdGQAISA_fSD_Li256ELb0ELb0EEENS1_19SingleTileSchedulerILb0ELb0ELb0ELi128EEEEEEEEEvNT_6ParamsE$_ZN4cute3eso3ESOILb1ELb0EJNS_5tupleIJNS_1CILi2EEES4_EEENS2_IJiiEEENS3_ILi1EEES7_EEC2ERKS5_RKS6_RKS7_SE_)
$_ZN7cutlass13device_kernelIN5flash19enable_sm80_to_sm89INS1_16FlashAttnBwdSm80INS1_25CollectiveMainloopBwdSm80ILi2ELi2EN4cute5tupleIJNS5_1CILi128EEES8_NS7_ILi64EEEEEENS_10bfloat16_tEfNS_4arch4Sm80ELb0ELb1ELb1ELb0ELb0ELb0ELb0ELb0ELi2ELi4ELi4ELi4ELb0EEENS1_24CollectiveEpilogueBwdGQAISA_fSD_Li256ELb0ELb0EEENS1_19SingleTileSchedulerILb0ELb0ELb0ELi128EEEEEEEEEvNT_6ParamsE$_ZN4cute3eso3ESOILb1ELb0EJNS_5tupleIJNS_1CILi2EEES4_EEENS2_IJiiEEENS3_ILi1EEES7_EEC2ERKS5_RKS6_RKS7_SE_:
[----:B------:R-:W-:Y:S01]  /*8370*/  IADD3 R4, R4, -c[0x0][0x20], RZ ;  /* 0x8000080004047a10 */ /* 0x000fe20007ffe0ff */
[----:B------:R-:W-:Y:S01]  /*8380*/  IMAD.MOV.U32 R88, RZ, RZ, R6 ;  /* 0x000000ffff587224 */ /* 0x000fe200078e0006 */
[----:B------:R-:W-:-:S03]  /*8390*/  MOV R89, 0x0 ;  /* 0x0000000000597802 */ /* 0x000fc60000000f00 */
[----:B------:R1:W-:Y:S04]  /*83a0*/  STL [R4], R2 ;  /* 0x0000000204007387 */ /* 0x0003e80000100800 */
[----:B------:R1:W-:Y:S01]  /*83b0*/  STL [R4+0x4], R3 ;  /* 0x0000040304007387 */ /* 0x0003e20000100800 */
[----:B------:R-:W-:Y:S05]  /*83c0*/  RET.REL.NODEC R88 `(_ZN7cutlass13device_kernelIN5flash19enable_sm80_to_sm89INS1_16FlashAttnBwdSm80INS1_25CollectiveMainloopBwdSm80ILi2ELi2EN4cute5tupleIJNS5_1CILi128EEES8_NS7_ILi64EEEEEENS_10bfloat16_tEfNS_4arch4Sm80ELb0ELb1ELb1ELb0ELb0ELb0ELb0ELb0ELi2ELi4ELi4ELi4ELb0EEENS1_24CollectiveEpilogueBwdGQAISA_fSD_Li256ELb0ELb0EEENS1_19SingleTileSchedulerILb0ELb0ELb0ELi128EEEEEEEEEvNT_6ParamsE) ;  /* 0xffff7c3058007950 */ /* 0x000fea0003c3ffff */
        .type           $_ZN7cutlass13device_kernelIN5flash19enable_sm80_to_sm89INS1_16FlashAttnBwdSm80INS1_25CollectiveMainloopBwdSm80ILi2ELi2EN4cute5tupleIJNS5_1CILi128EEES8_NS7_ILi64EEEEEENS_10bfloat16_tEfNS_4arch4Sm80ELb0ELb1ELb1ELb0ELb0ELb0ELb0ELb0ELi2ELi4ELi4ELi4ELb0EEENS1_24CollectiveEpilogueBwdGQAISA_fSD_Li256ELb0ELb0EEENS1_19SingleTileSchedulerILb0ELb0ELb0ELi128EEEEEEEEEvNT_6ParamsE$_ZN4cute3eso3ESOILb1ELb0EJNS_5tupleIJNS_1CILi2EEES4_S4_EEENS2_IJNS3_ILi1EEENS3_ILi512EEEiEEEEEC2ERKS5_RKS8_,@function
        .size           $_ZN7cutlass13device_kernelIN5flash19enable_sm80_to_sm89INS1_16FlashAttnBwdSm80INS1_25CollectiveMainloopBwdSm80ILi2ELi2EN4cute5tupleIJNS5_1CILi128EEES8_NS7_ILi64EEEEEENS_10bfloat16_tEfNS_4arch4Sm80ELb0ELb1ELb1ELb0ELb0ELb0ELb0ELb0ELi2ELi4ELi4ELi4ELb0EEENS1_24CollectiveEpilogueBwdGQAISA_fSD_Li256ELb0ELb0EEENS1_19SingleTileSchedulerILb0ELb0ELb0ELi128EEEEEEEEEvNT_6ParamsE$_ZN4cute3eso3ESOILb1ELb0EJNS_5tupleIJNS_1CILi2EEES4_S4_EEENS2_IJNS3_ILi1EEENS3_ILi512EEEiEEEEEC2ERKS5_RKS8_,($_ZN7cutlass13device_kernelIN5flash19enable_sm80_to_sm89INS1_16FlashAttnBwdSm80INS1_25CollectiveMainloopBwdSm80ILi2ELi2EN4cute5tupleIJNS5_1CILi128EEES8_NS7_ILi64EEEEEENS_10bfloat16_tEfNS_4arch4Sm80ELb0ELb1ELb1ELb0ELb0ELb0ELb0ELb0ELi2ELi4ELi4ELi4ELb0EEENS1_24CollectiveEpilogueBwdGQAISA_fSD_Li256ELb0ELb0EEENS1_19SingleTileSchedulerILb0ELb0ELb0ELi128EEEEEEEEEvNT_6ParamsE$_ZN4cute3eso3ESOILb1ELb0EJNS_5tupleIJNS_1CILi8EEENS2_IJNS3_ILi2EEES5_S5_EEENS3_ILi1EEES6_S7_EEENS2_IJS7_NS2_IJS4_iiEEENS3_ILi64EEENS2_IJiNS3_ILi144EEENS3_ILi288EEEEEENS3_ILi512EEEEEEEEC2ERKS8_RKSF_ - $_ZN7cutlass13device_kernelIN5flash19enable_sm80_to_sm89INS1_16FlashAttnBwdSm80INS1_25CollectiveMainloopBwdSm80ILi2ELi2EN4cute5tupleIJNS5_1CILi128EEES8_NS7_ILi64EEEEEENS_10bfloat16_tEfNS_4arch4Sm80ELb0ELb1ELb1ELb0ELb0ELb0ELb0ELb0ELi2ELi4ELi4ELi4ELb0EEENS1_24CollectiveEpilogueBwdGQAISA_fSD_Li256ELb0ELb0EEENS1_19SingleTileSchedulerILb0ELb0ELb0ELi128EEEEEEEEEvNT_6ParamsE$_ZN4cute3eso3ESOILb1ELb0EJNS_5tupleIJNS_1CILi2EEES4_S4_EEENS2_IJNS3_ILi1EEENS3_ILi512EEEiEEEEEC2ERKS5_RKS8_)
$_ZN7cutlass13device_kernelIN5flash19enable_sm80_to_sm89INS1_16FlashAttnBwdSm80INS1_25CollectiveMainloopBwdSm80ILi2ELi2EN4cute5tupleIJNS5_1CILi128EEES8_NS7_ILi64EEEEEENS_10bfloat16_tEfNS_4arch4Sm80ELb0ELb1ELb1ELb0ELb0ELb0ELb0ELb0ELi2ELi4ELi4ELi4ELb0EEENS1_24CollectiveEpilogueBwdGQAISA_fSD_Li256ELb0ELb0EEENS1_19SingleTileSchedulerILb0ELb0ELb0ELi128EEEEEEEEEvNT_6ParamsE$_ZN4cute3eso3ESOILb1ELb0EJNS_5tupleIJNS_1CILi2EEES4_S4_EEENS2_IJNS3_ILi1EEENS3_ILi512EEEiEEEEEC2ERKS5_RKS8_:
[----:B------:R-:W-:Y:S02]  /*83d0*/  IADD3 R3, R76, -c[0x0][0x20], RZ ;  /* 0x800008004c037a10 */ /* 0x000fe40007ffe0ff */
[----:B------:R-:W-:-:S03]  /*83e0*/  MOV R5, 0x0 ;  /* 0x0000000000057802 */ /* 0x000fc60000000f00 */
[----:B------:R1:W-:Y:S01]  /*83f0*/  STL [R3], R2 ;  /* 0x0000000203007387 */ /* 0x0003e20000100800 */
[----:B------:R-:W-:Y:S05]  /*8400*/  RET.REL.NODEC R4 `(_ZN7cutlass13device_kernelIN5flash19enable_sm80_to_sm89INS1_16FlashAttnBwdSm80INS1_25CollectiveMainloopBwdSm80ILi2ELi2EN4cute5tupleIJNS5_1CILi128EEES8_NS7_ILi64EEEEEENS_10bfloat16_tEfNS_4arch4Sm80ELb0ELb1ELb1ELb0ELb0ELb0ELb0ELb0ELi2ELi4ELi4ELi4ELb0EEENS1_24CollectiveEpilogueBwdGQAISA_fSD_Li256ELb0ELb0EEENS1_19SingleTileSchedulerILb0ELb0ELb0ELi128EEEEEEEEEvNT_6ParamsE) ;  /* 0xffff7bf004007950 */ /* 0x000fea0003c3ffff */
        .type           $_ZN7cutlass13device_kernelIN5flash19enable_sm80_to_sm89INS1_16FlashAttnBwdSm80INS1_25CollectiveMainloopBwdSm80ILi2ELi2EN4cute5tupleIJNS5_1CILi128EEES8_NS7_ILi64EEEEEENS_10bfloat16_tEfNS_4arch4Sm80ELb0ELb1ELb1ELb0ELb0ELb0ELb0ELb0ELi2ELi4ELi4ELi4ELb0EEENS1_24CollectiveEpilogueBwdGQAISA_fSD_Li256ELb0ELb0EEENS1_19SingleTileSchedulerILb0ELb0ELb0ELi128EEEEEEEEEvNT_6ParamsE$_ZN4cute3eso3ESOILb1ELb0EJNS_5tupleIJNS_1CILi8EEENS2_IJNS3_ILi2EEES5_S5_EEENS3_ILi1EEES6_S7_EEENS2_IJS7_NS2_IJS4_iiEEENS3_ILi64EEENS2_IJiNS3_ILi144EEENS3_ILi288EEEEEENS3_ILi512EEEEEEEEC2ERKS8_RKSF_,@function
        .size           $_ZN7cutlass13device_kernelIN5flash19enable_sm80_to_sm89INS1_16FlashAttnBwdSm80INS1_25CollectiveMainloopBwdSm80ILi2ELi2EN4cute5tupleIJNS5_1CILi128EEES8_NS7_ILi64EEEEEENS_10bfloat16_tEfNS_4arch4Sm80ELb0ELb1ELb1ELb0ELb0ELb0ELb0ELb0ELi2ELi4ELi4ELi4ELb0EEENS1_24CollectiveEpilogueBwdGQAISA_fSD_Li256ELb0ELb0EEENS1_19SingleTileSchedulerILb0ELb0ELb0ELi128EEEEEEEEEvNT_6ParamsE$_ZN4cute3eso3ESOILb1ELb0EJNS_5tupleIJNS_1CILi8EEENS2_IJNS3_ILi2EEES5_S5_EEENS3_ILi1EEES6_S7_EEENS2_IJS7_NS2_IJS4_iiEEENS3_ILi64EEENS2_IJiNS3_ILi144EEENS3_ILi288EEEEEENS3_ILi512EEEEEEEEC2ERKS8_RKSF_,($_ZN7cutlass13device_kernelIN5flash19enable_sm80_to_sm89INS1_16FlashAttnBwdSm80INS1_25CollectiveMainloopBwdSm80ILi2ELi2EN4cute5tupleIJNS5_1CILi128EEES8_NS7_ILi64EEEEEENS_10bfloat16_tEfNS_4arch4Sm80ELb0ELb1ELb1ELb0ELb0ELb0ELb0ELb0ELi2ELi4ELi4ELi4ELb0EEENS1_24CollectiveEpilogueBwdGQAISA_fSD_Li256ELb0ELb0EEENS1_19SingleTileSchedulerILb0ELb0ELb0ELi128EEEEEEEEEvNT_6ParamsE$_ZN4cute3eso3ESOILb1ELb0EJNS_5tupleIJNS_1CILi8EEENS2_IJNS3_ILi2EEES5_S5_EEENS3_ILi1EEES6_S7_EEENS2_IJS7_NS2_IJiiiEEENS3_ILi64EEENS2_IJNS3_ILi72EEENS3_ILi144EEENS3_ILi288EEEEEENS3_ILi512EEEEEEEEC2ERKS8_RKSG_ - $_ZN7cutlass13device_kernelIN5flash19enable_sm80_to_sm89INS1_16FlashAttnBwdSm80INS1_25CollectiveMainloopBwdSm80ILi2ELi2EN4cute5tupleIJNS5_1CILi128EEES8_NS7_ILi64EEEEEENS_10bfloat16_tEfNS_4arch4Sm80ELb0ELb1ELb1ELb0ELb0ELb0ELb0ELb0ELi2ELi4ELi4ELi4ELb0EEENS1_24CollectiveEpilogueBwdGQAISA_fSD_Li256ELb0ELb0EEENS1_19SingleTileSchedulerILb0ELb0ELb0ELi128EEEEEEEEEvNT_6ParamsE$_ZN4cute3eso3ESOILb1ELb0EJNS_5tupleIJNS_1CILi8EEENS2_IJNS3_ILi2EEES5_S5_EEENS3_ILi1EEES6_S7_EEENS2_IJS7_NS2_IJS4_iiEEENS3_ILi64EEENS2_IJiNS3_ILi144EEENS3_ILi288EEEEEENS3_ILi512EEEEEEEEC2ERKS8_RKSF_)
$_ZN7cutlass13device_kernelIN5flash19enable_sm80_to_sm89INS1_16FlashAttnBwdSm80INS1_25CollectiveMainloopBwdSm80ILi2ELi2EN4cute5tupleIJNS5_1CILi128EEES8_NS7_ILi64EEEEEENS_10bfloat16_tEfNS_4arch4Sm80ELb0ELb1ELb1ELb0ELb0ELb0ELb0ELb0ELi2ELi4ELi4ELi4ELb0EEENS1_24CollectiveEpilogueBwdGQAISA_fSD_Li256ELb0ELb0EEENS1_19SingleTileSchedulerILb0ELb0ELb0ELi128EEEEEEEEEvNT_6ParamsE$_ZN4cute3eso3ESOILb1ELb0EJNS_5tupleIJNS_1CILi8EEENS2_IJNS3_ILi2EEES5_S5_EEENS3_ILi1EEES6_S7_EEENS2_IJS7_NS2_IJS4_iiEEENS3_ILi64EEENS2_IJiNS3_ILi144EEENS3_ILi288EEEEEENS3_ILi512EEEEEEEEC2ERKS8_RKSF_:
[----:B------:R-:W-:Y:S02]  /*8410*/  IADD3 R4, R60, -c[0x0][0x20], RZ ;  /* 0x800008003c047a10 */ /* 0x000fe40007ffe0ff */
[----:B------:R-:W-:-:S03]  /*8420*/  MOV R9, 0x0 ;  /* 0x0000000000097802 */ /* 0x000fc60000000f00 */
[----:B------:R1:W-:Y:S04]  /*8430*/  STL [R4], R2 ;  /* 0x0000000204007387 */ /* 0x0003e80000100800 */
[----:B------:R1:W-:Y:S04]  /*8440*/  STL [R4+0x4], R3 ;  /* 0x0000040304007387 */ /* 0x0003e80000100800 */
[----:B------:R1:W-:Y:S01]  /*8450*/  STL [R4+0x8], R5 ;  /* 0x0000080504007387 */ /* 0x0003e20000100800 */
[----:B------:R-:W-:Y:S05]  /*8460*/  RET.REL.NODEC R8 `(_ZN7cutlass13device_kernelIN5flash19enable_sm80_to_sm89INS1_16FlashAttnBwdSm80INS1_25CollectiveMainloopBwdSm80ILi2ELi2EN4cute5tupleIJNS5_1CILi128EEES8_NS7_ILi64EEEEEENS_10bfloat16_tEfNS_4arch4Sm80ELb0ELb1ELb1ELb0ELb0ELb0ELb0ELb0ELi2ELi4ELi4ELi4ELb0EEENS1_24CollectiveEpilogueBwdGQAISA_fSD_Li256ELb0ELb0EEENS1_19SingleTileSchedulerILb0ELb0ELb0ELi128EEEEEEEEEvNT_6ParamsE) ;  /* 0xffff7b9008007950 */ /* 0x000fea0003c3ffff */
        .type           $_ZN7cutlass13device_kernelIN5flash19enable_sm80_to_sm89INS1_16FlashAttnBwdSm80INS1_25CollectiveMainloopBwdSm80ILi2ELi2EN4cute5tupleIJNS5_1CILi128EEES8_NS7_ILi64EEEEEENS_10bfloat16_tEfNS_4arch4Sm80ELb0ELb1ELb1ELb0ELb0ELb0ELb0ELb0ELi2ELi4ELi4ELi4ELb0EEENS1_24CollectiveEpilogueBwdGQAISA_fSD_Li256ELb0ELb0EEENS1_19SingleTileSchedulerILb0ELb0ELb0ELi128EEEEEEEEEvNT_6ParamsE$_ZN4cute3eso3ESOILb1ELb0EJNS_5tupleIJNS_1CILi8EEENS2_IJNS3_ILi2EEES5_S5_EEENS3_ILi1EEES6_S7_EEENS2_IJS7_NS2_IJiiiEEENS3_ILi64EEENS2_IJNS3_ILi72EEENS3_ILi144EEENS3_ILi288EEEEEENS3_ILi512EEEEEEEEC2ERKS8_RKSG_,@function
        .size           $_ZN7cutlass13device_kernelIN5flash19enable_sm80_to_sm89INS1_16FlashAttnBwdSm80INS1_25CollectiveMainloopBwdSm80ILi2ELi2EN4cute5tupleIJNS5_1CILi128EEES8_NS7_ILi64EEEEEENS_10bfloat16_tEfNS_4arch4Sm80ELb0ELb1ELb1ELb0ELb0ELb0ELb0ELb0ELi2ELi4ELi4ELi4ELb0EEENS1_24CollectiveEpilogueBwdGQAISA_fSD_Li256ELb0ELb0EEENS1_19SingleTileSchedulerILb0ELb0ELb0ELi128EEEEEEEEEvNT_6ParamsE$_ZN4cute3eso3ESOILb1ELb0EJNS_5tupleIJNS_1CILi8EEENS2_IJNS3_ILi2EEES5_S5_EEENS3_ILi1EEES6_S7_EEENS2_IJS7_NS2_IJiiiEEENS3_ILi64EEENS2_IJNS3_ILi72EEENS3_ILi144EEENS3_ILi288EEEEEENS3_ILi512EEEEEEEEC2ERKS8_RKSG_,($_ZN7cutlass13device_kernelIN5flash19enable_sm80_to_sm89INS1_16FlashAttnBwdSm80INS1_25CollectiveMainloopBwdSm80ILi2ELi2EN4cute5tupleIJNS5_1CILi128EEES8_NS7_ILi64EEEEEENS_10bfloat16_tEfNS_4arch4Sm80ELb0ELb1ELb1ELb0ELb0ELb0ELb0ELb0ELi2ELi4ELi4ELi4ELb0EEENS1_24CollectiveEpilogueBwdGQAISA_fSD_Li256ELb0ELb0EEENS1_19SingleTileSchedulerILb0ELb0ELb0ELi128EEEEEEEEEvNT_6ParamsE$_ZN4cute3eso3ESOILb1ELb0EJNS_5tupleIJNS_1CILi8EEENS3_ILi2EEES5_S5_S4_S5_EEENS2_IJNS3_ILi1EEEiiiNS3_ILi72EEENS3_ILi512EEEEEEEEC2ERKS6_RKSA_ - $_ZN7cutlass13device_kernelIN5flash19enable_sm80_to_sm89INS1_16FlashAttnBwdSm80INS1_25CollectiveMainloopBwdSm80ILi2ELi2EN4cute5tupleIJNS5_1CILi128EEES8_NS7_ILi64EEEEEENS_10bfloat16_tEfNS_4arch4Sm80ELb0ELb1ELb1ELb0ELb0ELb0ELb0ELb0ELi2ELi4ELi4ELi4ELb0EEENS1_24CollectiveEpilogueBwdGQAISA_fSD_Li256ELb0ELb0EEENS1_19SingleTileSchedulerILb0ELb0ELb0ELi128EEEEEEEEEvNT_6ParamsE$_ZN4cute3eso3ESOILb1ELb0EJNS_5tupleIJNS_1CILi8EEENS2_IJNS3_ILi2EEES5_S5_EEENS3_ILi1EEES6_S7_EEENS2_IJS7_NS2_IJiiiEEENS3_ILi64EEENS2_IJNS3_ILi72EEENS3_ILi144EEENS3_ILi288EEEEEENS3_ILi512EEEEEEEEC2ERKS8_RKSG_)
$_ZN7cutlass13device_kernelIN5flash19enable_sm80_to_sm89INS1_16FlashAttnBwdSm80INS1_25CollectiveMainloopBwdSm80ILi2ELi2EN4cute5tupleIJNS5_1CILi128EEES8_NS7_ILi64EEEEEENS_10bfloat16_tEfNS_4arch4Sm80ELb0ELb1ELb1ELb0ELb0ELb0ELb0ELb0ELi2ELi4ELi4ELi4ELb0EEENS1_24CollectiveEpilogueBwdGQAISA_fSD_Li256ELb0ELb0EEENS1_19SingleTileSchedulerILb0ELb0ELb0ELi128EEEEEEEEEvNT_6ParamsE$_ZN4cute3eso3ESOILb1ELb0EJNS_5tupleIJNS_1CILi8EEENS2_IJNS3_ILi2EEES5_S5_EEENS3_ILi1EEES6_S7_EEENS2_IJS7_NS2_IJiiiEEENS3_ILi64EEENS2_IJNS3_ILi72EEENS3_ILi144EEENS3_ILi288EEEEEENS3_ILi512EEEEEEEEC2ERKS8_RKSG_:
[----:B------:R-:W-:Y:S02]  /*8470*/  IADD3 R4, R4, -c[0x0][0x20], RZ ;  /* 0x8000080004047a10 */ /* 0x000fe40007ffe0ff */
[----:B------:R-:W-:-:S03]  /*8480*/  MOV R9, 0x0 ;  /* 0x0000000000097802 */ /* 0x000fc60000000f00 */
[----:B------:R1:W-:Y:S04]  /*8490*/  STL [R4], R2 ;  /* 0x0000000204007387 */ /* 0x0003e80000100800 */
[----:B------:R1:W-:Y:S04]  /*84a0*/  STL [R4+0x4], R3 ;  /* 0x0000040304007387 */ /* 0x0003e80000100800 */
[----:B------:R1:W-:Y:S01]  /*84b0*/  STL [R4+0x8], R5 ;  /* 0x0000080504007387 */ /* 0x0003e20000100800 */
[----:B------:R-:W-:Y:S05]  /*84c0*/  RET.REL.NODEC R8 `(_ZN7cutlass13device_kernelIN5flash19enable_sm80_to_sm89INS1_16FlashAttnBwdSm80INS1_25CollectiveMainloopBwdSm80ILi2ELi2EN4cute5tupleIJNS5_1CILi128EEES8_NS7_ILi64EEEEEENS_10bfloat16_tEfNS_4arch4Sm80ELb0ELb1ELb1ELb0ELb0ELb0ELb0ELb0ELi2ELi4ELi4ELi4ELb0EEENS1_24CollectiveEpilogueBwdGQAISA_fSD_Li256ELb0ELb0EEENS1_19SingleTileSchedulerILb0ELb0ELb0ELi128EEEEEEEEEvNT_6ParamsE) ;  /* 0xffff7b3008007950 */ /* 0x000fea0003c3ffff */
        .type           $_ZN7cutlass13device_kernelIN5flash19enable_sm80_to_sm89INS1_16FlashAttnBwdSm80INS1_25CollectiveMainloopBwdSm80ILi2ELi2EN4cute5tupleIJNS5_1CILi128EEES8_NS7_ILi64EEEEEENS_10bfloat16_tEfNS_4arch4Sm80ELb0ELb1ELb1ELb0ELb0ELb0ELb0ELb0ELi2ELi4ELi4ELi4ELb0EEENS1_24CollectiveEpilogueBwdGQAISA_fSD_Li256ELb0ELb0EEENS1_19SingleTileSchedulerILb0ELb0ELb0ELi128EEEEEEEEEvNT_6ParamsE$_ZN4cute3eso3ESOILb1ELb0EJNS_5tupleIJNS_1CILi8EEENS3_ILi2EEES5_S5_S4_S5_EEENS2_IJNS3_ILi1EEEiiiNS3_ILi72EEENS3_ILi512EEEEEEEEC2ERKS6_RKSA_,@function
        .size           $_ZN7cutlass13device_kernelIN5flash19enable_sm80_to_sm89INS1_16FlashAttnBwdSm80INS1_25CollectiveMainloopBwdSm80ILi2ELi2EN4cute5tupleIJNS5_1CILi128EEES8_NS7_ILi64EEEEEENS_10bfloat16_tEfNS_4arch4Sm80ELb0ELb1ELb1ELb0ELb0ELb0ELb0ELb0ELi2ELi4ELi4ELi4ELb0EEENS1_24CollectiveEpilogueBwdGQAISA_fSD_Li256ELb0ELb0EEENS1_19SingleTileSchedulerILb0ELb0ELb0ELi128EEEEEEEEEvNT_6ParamsE$_ZN4cute3eso3ESOILb1ELb0EJNS_5tupleIJNS_1CILi8EEENS3_ILi2EEES5_S5_S4_S5_EEENS2_IJNS3_ILi1EEEiiiNS3_ILi72EEENS3_ILi512EEEEEEEEC2ERKS6_RKSA_,($_ZN7cutlass13device_kernelIN5flash19enable_sm80_to_sm89INS1_16FlashAttnBwdSm80INS1_25CollectiveMainloopBwdSm80ILi2ELi2EN4cute5tupleIJNS5_1CILi128EEES8_NS7_ILi64EEEEEENS_10bfloat16_tEfNS_4arch4Sm80ELb0ELb1ELb1ELb0ELb0ELb0ELb0ELb0ELi2ELi4ELi4ELi4ELb0EEENS1_24CollectiveEpilogueBwdGQAISA_fSD_Li256ELb0ELb0EEENS1_19SingleTileSchedulerILb0ELb0ELb0ELi128EEEEEEEEEvNT_6ParamsE$_ZN4cute3eso3ESOILb1ELb0EJNS_6LayoutINS_5tupleIJNS3_IJNS3_IJNS3_IJNS_1CILi4EEENS4_ILi2EEEEEENS4_ILi1EEEEEES8_EEENS3_IJNS3_IJNS3_IJS8_S8_EEES8_EEES6_EEEEEENS3_IJNS3_IJNS3_IJNS3_IJS8_NS4_ILi32EEEEEENS4_ILi0EEEEEESH_EEENS3_IJNS3_IJNS3_IJSH_SH_EEESH_EEENS4_ILi64EEEEEEEEEEENS_10ViewEngineIPN7cutlass10bfloat16_tEEEEEC2ERKSP_RKSU_ - $_ZN7cutlass13device_kernelIN5flash19enable_sm80_to_sm89INS1_16FlashAttnBwdSm80INS1_25CollectiveMainloopBwdSm80ILi2ELi2EN4cute5tupleIJNS5_1CILi128EEES8_NS7_ILi64EEEEEENS_10bfloat16_tEfNS_4arch4Sm80ELb0ELb1ELb1ELb0ELb0ELb0ELb0ELb0ELi2ELi4ELi4ELi4ELb0EEENS1_24CollectiveEpilogueBwdGQAISA_fSD_Li256ELb0ELb0EEENS1_19SingleTileSchedulerILb0ELb0ELb0ELi128EEEEEEEEEvNT_6ParamsE$_ZN4cute3eso3ESOILb1ELb0EJNS_5tupleIJNS_1CILi8EEENS3_ILi2EEES5_S5_S4_S5_EEENS2_IJNS3_ILi1EEEiiiNS3_ILi72EEENS3_ILi512EEEEEEEEC2ERKS6_RKSA_)
$_ZN7cutlass13device_kernelIN5flash19enable_sm80_to_sm89INS1_16FlashAttnBwdSm80INS1_25CollectiveMainloopBwdSm80ILi2ELi2EN4cute5tupleIJNS5_1CILi128EEES8_NS7_ILi64EEEEEENS_10bfloat16_tEfNS_4arch4Sm80ELb0ELb1ELb1ELb0ELb0ELb0ELb0ELb0ELi2ELi4ELi4ELi4ELb0EEENS1_24CollectiveEpilogueBwdGQAISA_fSD_Li256ELb0ELb0EEENS1_19SingleTileSchedulerILb0ELb0ELb0ELi128EEEEEEEEEvNT_6ParamsE$_ZN4cute3eso3ESOILb1ELb0EJNS_5tupleIJNS_1CILi8EEENS3_ILi2EEES5_S5_S4_S5_EEENS2_IJNS3_ILi1EEEiiiNS3_ILi72EEENS3_ILi512EEEEEEEEC2ERKS6_RKSA_:
[----:B------:R-:W-:Y:S02]  /*84d0*/  IADD3 R4, R4, -c[0x0][0x20], RZ ;  /* 0x8000080004047a10 */ /* 0x000fe40007ffe0ff */
[----:B------:R-:W-:-:S03]  /*84e0*/  MOV R9, 0x0 ;  /* 0x0000000000097802 */ /* 0x000fc60000000f00 */
[----:B------:R1:W-:Y:S04]  /*84f0*/  STL [R4], R2 ;  /* 0x0000000204007387 */ /* 0x0003e80000100800 */
[----:B------:R1:W-:Y:S04]  /*8500*/  STL [R4+0x4], R3 ;  /* 0x0000040304007387 */ /* 0x0003e80000100800 */
[----:B------:R1:W-:Y:S01]  /*8510*/  STL [R4+0x8], R5 ;  /* 0x0000080504007387 */ /* 0x0003e20000100800 */
[----:B------:R-:W-:Y:S05]  /*8520*/  RET.REL.NODEC R8 `(_ZN7cutlass13device_kernelIN5flash19enable_sm80_to_sm89INS1_16FlashAttnBwdSm80INS1_25CollectiveMainloopBwdSm80ILi2ELi2EN4cute5tupleIJNS5_1CILi128EEES8_NS7_ILi64EEEEEENS_10bfloat16_tEfNS_4arch4Sm80ELb0ELb1ELb1ELb0ELb0ELb0ELb0ELb0ELi2ELi4ELi4ELi4ELb0EEENS1_24CollectiveEpilogueBwdGQAISA_fSD_Li256ELb0ELb0EEENS1_19SingleTileSchedulerILb0ELb0ELb0ELi128EEEEEEEEEvNT_6ParamsE) ;  /* 0xffff7ad008007950 */ /* 0x000fea0003c3ffff */
        .type           $_ZN7cutlass13device_kernelIN5flash19enable_sm80_to_sm89INS1_16FlashAttnBwdSm80INS1_25CollectiveMainloopBwdSm80ILi2ELi2EN4cute5tupleIJNS5_1CILi128EEES8_NS7_ILi64EEEEEENS_10bfloat16_tEfNS_4arch4Sm80ELb0ELb1ELb1ELb0ELb0ELb0ELb0ELb0ELi2ELi4ELi4ELi4ELb0EEENS1_24CollectiveEpilogueBwdGQAISA_fSD_Li256ELb0ELb0EEENS1_19SingleTileSchedulerILb0ELb0ELb0ELi128EEEEEEEEEvNT_6ParamsE$_ZN4cute3eso3ESOILb1ELb0EJNS_6LayoutINS_5tupleIJNS3_IJNS3_IJNS3_IJNS_1CILi4EEENS4_ILi2EEEEEENS4_ILi1EEEEEES8_EEENS3_IJNS3_IJNS3_IJS8_S8_EEES8_EEES6_EEEEEENS3_IJNS3_IJNS3_IJNS3_IJS8_NS4_ILi32EEEEEENS4_ILi0EEEEEESH_EEENS3_IJNS3_IJNS3_IJSH_SH_EEESH_EEENS4_ILi64EEEEEEEEEEENS_10ViewEngineIPN7cutlass10bfloat16_tEEEEEC2ERKSP_RKSU_,@function
        .size           $_ZN7cutlass13device_kernelIN5flash19enable_sm80_to_sm89INS1_16FlashAttnBwdSm80INS1_25CollectiveMainloopBwdSm80ILi2ELi2EN4cute5tupleIJNS5_1CILi128EEES8_NS7_ILi64EEEEEENS_10bfloat16_tEfNS_4arch4Sm80ELb0ELb1ELb1ELb0ELb0ELb0ELb0ELb0ELi2ELi4ELi4ELi4ELb0EEENS1_24CollectiveEpilogueBwdGQAISA_fSD_Li256ELb0ELb0EEENS1_19SingleTileSchedulerILb0ELb0ELb0ELi128EEEEEEEEEvNT_6ParamsE$_ZN4cute3eso3ESOILb1ELb0EJNS_6LayoutINS_5tupleIJNS3_IJNS3_IJNS3_IJNS_1CILi4EEENS4_ILi2EEEEEENS4_ILi1EEEEEES8_EEENS3_IJNS3_IJNS3_IJS8_S8_EEES8_EEES6_EEEEEENS3_IJNS3_IJNS3_IJNS3_IJS8_NS4_ILi32EEEEEENS4_ILi0EEEEEESH_EEENS3_IJNS3_IJNS3_IJSH_SH_EEESH_EEENS4_ILi64EEEEEEEEEEENS_10ViewEngineIPN7cutlass10bfloat16_tEEEEEC2ERKSP_RKSU_,($_ZN7cutlass13device_kernelIN5flash19enable_sm80_to_sm89INS1_16FlashAttnBwdSm80INS1_25CollectiveMainloopBwdSm80ILi2ELi2EN4cute5tupleIJNS5_1CILi128EEES8_NS7_ILi64EEEEEENS_10bfloat16_tEfNS_4arch4Sm80ELb0ELb1ELb1ELb0ELb0ELb0ELb0ELb0ELi2ELi4ELi4ELi4ELb0EEENS1_24CollectiveEpilogueBwdGQAISA_fSD_Li256ELb0ELb0EEENS1_19SingleTileSchedulerILb0ELb0ELb0ELi128EEEEEEEEEvNT_6ParamsE$_ZN4cute3eso3ESOILb1ELb0EJNS_6LayoutINS_5tupleIJNS3_IJNS3_IJNS_1CILi2EEES5_EEENS4_ILi1EEEEEEEEENS3_IJNS3_IJNS3_IJS7_NS4_ILi16EEEEEENS4_ILi0EEEEEEEEEEENS_10ViewEngineIPjEEEEC2ERKSF_RKSI_ - $_ZN7cutlass13device_kernelIN5flash19enable_sm80_to_sm89INS1_16FlashAttnBwdSm80INS1_25CollectiveMainloopBwdSm80ILi2ELi2EN4cute5tupleIJNS5_1CILi128EEES8_NS7_ILi64EEEEEENS_10bfloat16_tEfNS_4arch4Sm80ELb0ELb1ELb1ELb0ELb0ELb0ELb0ELb0ELi2ELi4ELi4ELi4ELb0EEENS1_24CollectiveEpilogueBwdGQAISA_fSD_Li256ELb0ELb0EEENS1_19SingleTileSchedulerILb0ELb0ELb0ELi128EEEEEEEEEvNT_6ParamsE$_ZN4cute3eso3ESOILb1ELb0EJNS_6LayoutINS_5tupleIJNS3_IJNS3_IJNS3_IJNS_1CILi4EEENS4_ILi2EEEEEENS4_ILi1EEEEEES8_EEENS3_IJNS3_IJNS3_IJS8_S8_EEES8_EEES6_EEEEEENS3_IJNS3_IJNS3_IJNS3_IJS8_NS4_ILi32EEEEEENS4_ILi0EEEEEESH_EEENS3_IJNS3_IJNS3_IJSH_SH_EEESH_EEENS4_ILi64EEEEEEEEEEENS_10ViewEngineIPN7cutlass10bfloat16_tEEEEEC2ERKSP_RKSU_)
$_ZN7cutlass13device_kernelIN5flash19enable_sm80_to_sm89INS1_16FlashAttnBwdSm80INS1_25CollectiveMainloopBwdSm80ILi2ELi2EN4cute5tupleIJNS5_1CILi128EEES8_NS7_ILi64EEEEEENS_10bfloat16_tEfNS_4arch4Sm80ELb0ELb1ELb1ELb0ELb0ELb0ELb0ELb0ELi2ELi4ELi4ELi4ELb0EEENS1_24CollectiveEpilogueBwdGQAISA_fSD_Li256ELb0ELb0EEENS1_19SingleTileSchedulerILb0ELb0ELb0ELi128EEEEEEEEEvNT_6ParamsE$_ZN4cute3eso3ESOILb1ELb0EJNS_6LayoutINS_5tupleIJNS3_IJNS3_IJNS3_IJNS_1CILi4EEENS4_ILi2EEEEEENS4_ILi1EEEEEES8_EEENS3_IJNS3_IJNS3_IJS8_S8_EEES8_EEES6_EEEEEENS3_IJNS3_IJNS3_IJNS3_IJS8_NS4_ILi32EEEEEENS4_ILi0EEEEEESH_EEENS3_IJNS3_IJNS3_IJSH_SH_EEESH_EEENS4_ILi64EEEEEEEEEEENS_10ViewEngineIPN7cutlass10bfloat16_tEEEEEC2ERKSP_RKSU_:
[----:B------:R-:W-:Y:S02]  /*8530*/  IADD3 R4, R67, -c[0x0][0x20], RZ ;  /* 0x8000080043047a10 */ /* 0x000fe40007ffe0ff */
[----:B------:R-:W-:-:S03]  /*8540*/  MOV R7, 0x0 ;  /* 0x0000000000077802 */ /* 0x000fc60000000f00 */
[----:B------:R1:W-:Y:S01]  /*8550*/  STL.64 [R4], R2 ;  /* 0x0000000204007387 */ /* 0x0003e20000100a00 */
[----:B------:R-:W-:Y:S05]  /*8560*/  RET.REL.NODEC R6 `(_ZN7cutlass13device_kernelIN5flash19enable_sm80_to_sm89INS1_16FlashAttnBwdSm80INS1_25CollectiveMainloopBwdSm80ILi2ELi2EN4cute5tupleIJNS5_1CILi128EEES8_NS7_ILi64EEEEEENS_10bfloat16_tEfNS_4arch4Sm80ELb0ELb1ELb1ELb0ELb0ELb0ELb0ELb0ELi2ELi4ELi4ELi4ELb0EEENS1_24CollectiveEpilogueBwdGQAISA_fSD_Li256ELb0ELb0EEENS1_19SingleTileSchedulerILb0ELb0ELb0ELi128EEEEEEEEEvNT_6ParamsE) ;  /* 0xffff7a9006007950 */ /* 0x000fea0003c3ffff */
        .type           $_ZN7cutlass13device_kernelIN5flash19enable_sm80_to_sm89INS1_16FlashAttnBwdSm80INS1_25CollectiveMainloopBwdSm80ILi2ELi2EN4cute5tupleIJNS5_1CILi128EEES8_NS7_ILi64EEEEEENS_10bfloat16_tEfNS_4arch4Sm80ELb0ELb1ELb1ELb0ELb0ELb0ELb0ELb0ELi2ELi4ELi4ELi4ELb0EEENS1_24CollectiveEpilogueBwdGQAISA_fSD_Li256ELb0ELb0EEENS1_19SingleTileSchedulerILb0ELb0ELb0ELi128EEEEEEEEEvNT_6ParamsE$_ZN4cute3eso3ESOILb1ELb0EJNS_6LayoutINS_5tupleIJNS3_IJNS3_IJNS_1CILi2EEES5_EEENS4_ILi1EEEEEEEEENS3_IJNS3_IJNS3_IJS7_NS4_ILi16EEEEEENS4_ILi0EEEEEEEEEEENS_10ViewEngineIPjEEEEC2ERKSF_RKSI_,@function
        .size           $_ZN7cutlass13device_kernelIN5flash19enable_sm80_to_sm89INS1_16FlashAttnBwdSm80INS1_25CollectiveMainloopBwdSm80ILi2ELi2EN4cute5tupleIJNS5_1CILi128EEES8_NS7_ILi64EEEEEENS_10bfloat16_tEfNS_4arch4Sm80ELb0ELb1ELb1ELb0ELb0ELb0ELb0ELb0ELi2ELi4ELi4ELi4ELb0EEENS1_24CollectiveEpilogueBwdGQAISA_fSD_Li256ELb0ELb0EEENS1_19SingleTileSchedulerILb0ELb0ELb0ELi128EEEEEEEEEvNT_6ParamsE$_ZN4cute3eso3ESOILb1ELb0EJNS_6LayoutINS_5tupleIJNS3_IJNS3_IJNS_1CILi2EEES5_EEENS4_ILi1EEEEEEEEENS3_IJNS3_IJNS3_IJS7_NS4_ILi16EEEEEENS4_ILi0EEEEEEEEEEENS_10ViewEngineIPjEEEEC2ERKSF_RKSI_,($_ZN7cutlass13device_kernelIN5flash19enable_sm80_to_sm89INS1_16FlashAttnBwdSm80INS1_25CollectiveMainloopBwdSm80ILi2ELi2EN4cute5tupleIJNS5_1CILi128EEES8_NS7_ILi64EEEEEENS_10bfloat16_tEfNS_4arch4Sm80ELb0ELb1ELb1ELb0ELb0ELb0ELb0ELb0ELi2ELi4ELi4ELi4ELb0EEENS1_24CollectiveEpilogueBwdGQAISA_fSD_Li256ELb0ELb0EEENS1_19SingleTileSchedulerILb0ELb0ELb0ELi128EEEEEEEEEvNT_6ParamsE$_ZN4cute3eso3ESOILb1ELb0EJNS_6LayoutINS_5tupleIJNS3_IJNS3_IJNS_1CILi4EEENS4_ILi2EEEEEENS4_ILi1EEEEEEEEENS3_IJNS3_IJNS3_IJS8_NS4_ILi32EEEEEENS4_ILi0EEEEEEEEEEENS_10ViewEngineIPN7cutlass10bfloat16_tEEEEEC2ERKSG_RKSL_ - $_ZN7cutlass13device_kernelIN5flash19enable_sm80_to_sm89INS1_16FlashAttnBwdSm80INS1_25CollectiveMainloopBwdSm80ILi2ELi2EN4cute5tupleIJNS5_1CILi128EEES8_NS7_ILi64EEEEEENS_10bfloat16_tEfNS_4arch4Sm80ELb0ELb1ELb1ELb0ELb0ELb0ELb0ELb0ELi2ELi4ELi4ELi4ELb0EEENS1_24CollectiveEpilogueBwdGQAISA_fSD_Li256ELb0ELb0EEENS1_19SingleTileSchedulerILb0ELb0ELb0ELi128EEEEEEEEEvNT_6ParamsE$_ZN4cute3eso3ESOILb1ELb0EJNS_6LayoutINS_5tupleIJNS3_IJNS3_IJNS_1CILi2EEES5_EEENS4_ILi1EEEEEEEEENS3_IJNS3_IJNS3_IJS7_NS4_ILi16EEEEEENS4_ILi0EEEEEEEEEEENS_10ViewEngineIPjEEEEC2ERKSF_RKSI_)
$_ZN7cutlass13device_kernelIN5flash19enable_sm80_to_sm89INS1_16FlashAttnBwdSm80INS1_25CollectiveMainloopBwdSm80ILi2ELi2EN4cute5tupleIJNS5_1CILi128EEES8_NS7_ILi64EEEEEENS_10bfloat16_tEfNS_4arch4Sm80ELb0ELb1ELb1ELb0ELb0ELb0ELb0ELb0ELi2ELi4ELi4ELi4ELb0EEENS1_24CollectiveEpilogueBwdGQAISA_fSD_Li256ELb0ELb0EEENS1_19SingleTileSchedulerILb0ELb0ELb0ELi128EEEEEEEEEvNT_6ParamsE$_ZN4cute3eso3ESOILb1ELb0EJNS_6LayoutINS_5tupleIJNS3_IJNS3_IJNS_1CILi2EEES5_EEENS4_ILi1EEEEEEEEENS3_IJNS3_IJNS3_IJS7_NS4_ILi16EEEEEENS4_ILi0EEEEEEEEEEENS_10ViewEngineIPjEEEEC2ERKSF_RKSI_:
[----:B------:R-:W-:Y:S02]  /*8570*/  IADD3 R2, R67, -c[0x0][0x20], RZ ;  /* 0x8000080043027a10 */ /* 0x000fe40007ffe0ff */
[----:B------:R-:W-:-:S03]  /*8580*/  MOV R5, 0x0 ;  /* 0x0000000000057802 */ /* 0x000fc60000000f00 */
[----:B------:R1:W-:Y:S01]  /*8590*/  STL.64 [R2], R12 ;  /* 0x0000000c02007387 */ /* 0x0003e20000100a00 */
[----:B------:R-:W-:Y:S05]  /*85a0*/  RET.REL.NODEC R4 `(_ZN7cutlass13device_kernelIN5flash19enable_sm80_to_sm89INS1_16FlashAttnBwdSm80INS1_25CollectiveMainloopBwdSm80ILi2ELi2EN4cute5tupleIJNS5_1CILi128EEES8_NS7_ILi64EEEEEENS_10bfloat16_tEfNS_4arch4Sm80ELb0ELb1ELb1ELb0ELb0ELb0ELb0ELb0ELi2ELi4ELi4ELi4ELb0EEENS1_24CollectiveEpilogueBwdGQAISA_fSD_Li256ELb0ELb0EEENS1_19SingleTileSchedulerILb0ELb0ELb0ELi128EEEEEEEEEvNT_6ParamsE) ;  /* 0xffff7a5004007950 */ /* 0x000fea0003c3ffff */
        .type           $_ZN7cutlass13device_kernelIN5flash19enable_sm80_to_sm89INS1_16FlashAttnBwdSm80INS1_25CollectiveMainloopBwdSm80ILi2ELi2EN4cute5tupleIJNS5_1CILi128EEES8_NS7_ILi64EEEEEENS_10bfloat16_tEfNS_4arch4Sm80ELb0ELb1ELb1ELb0ELb0ELb0ELb0ELb0ELi2ELi4ELi4ELi4ELb0EEENS1_24CollectiveEpilogueBwdGQAISA_fSD_Li256ELb0ELb0EEENS1_19SingleTileSchedulerILb0ELb0ELb0ELi128EEEEEEEEEvNT_6ParamsE$_ZN4cute3eso3ESOILb1ELb0EJNS_6LayoutINS_5tupleIJNS3_IJNS3_IJNS_1CILi4EEENS4_ILi2EEEEEENS4_ILi1EEEEEEEEENS3_IJNS3_IJNS3_IJS8_NS4_ILi32EEEEEENS4_ILi0EEEEEEEEEEENS_10ViewEngineIPN7cutlass10bfloat16_tEEEEEC2ERKSG_RKSL_,@function
        .size           $_ZN7cutlass13device_kernelIN5flash19enable_sm80_to_sm89INS1_16FlashAttnBwdSm80INS1_25CollectiveMainloopBwdSm80ILi2ELi2EN4cute5tupleIJNS5_1CILi128EEES8_NS7_ILi64EEEEEENS_10bfloat16_tEfNS_4arch4Sm80ELb0ELb1ELb1ELb0ELb0ELb0ELb0ELb0ELi2ELi4ELi4ELi4ELb0EEENS1_24CollectiveEpilogueBwdGQAISA_fSD_Li256ELb0ELb0EEENS1_19SingleTileSchedulerILb0ELb0ELb0ELi128EEEEEEEEEvNT_6ParamsE$_ZN4cute3eso3ESOILb1ELb0EJNS_6LayoutINS_5tupleIJNS3_IJNS3_IJNS_1CILi4EEENS4_ILi2EEEEEENS4_ILi1EEEEEEEEENS3_IJNS3_IJNS3_IJS8_NS4_ILi32EEEEEENS4_ILi0EEEEEEEEEEENS_10ViewEngineIPN7cutlass10bfloat16_tEEEEEC2ERKSG_RKSL_,($_ZN7cutlass13device_kernelIN5flash19enable_sm80_to_sm89INS1_16FlashAttnBwdSm80INS1_25CollectiveMainloopBwdSm80ILi2ELi2EN4cute5tupleIJNS5_1CILi128EEES8_NS7_ILi64EEEEEENS_10bfloat16_tEfNS_4arch4Sm80ELb0ELb1ELb1ELb0ELb0ELb0ELb0ELb0ELi2ELi4ELi4ELi4ELb0EEENS1_24CollectiveEpilogueBwdGQAISA_fSD_Li256ELb0ELb0EEENS1_19SingleTileSchedulerILb0ELb0ELb0ELi128EEEEEEEEEvNT_6ParamsE$_ZN4cute3eso3ESOILb1ELb0EJNS_6LayoutINS_5tupleIJNS3_IJNS3_IJNS_1CILi4EEENS4_ILi2EEEEEENS4_ILi1EEEEEEEEENS3_IJNS3_IJNS3_IJS8_NS4_ILi32EEEEEENS4_ILi0EEEEEEEEEEEiEEC2ERKSG_RKi - $_ZN7cutlass13device_kernelIN5flash19enable_sm80_to_sm89INS1_16FlashAttnBwdSm80INS1_25CollectiveMainloopBwdSm80ILi2ELi2EN4cute5tupleIJNS5_1CILi128EEES8_NS7_ILi64EEEEEENS_10bfloat16_tEfNS_4arch4Sm80ELb0ELb1ELb1ELb0ELb0ELb0ELb0ELb0ELi2ELi4ELi4ELi4ELb0EEENS1_24CollectiveEpilogueBwdGQAISA_fSD_Li256ELb0ELb0EEENS1_19SingleTileSchedulerILb0ELb0ELb0ELi128EEEEEEEEEvNT_6ParamsE$_ZN4cute3eso3ESOILb1ELb0EJNS_6LayoutINS_5tupleIJNS3_IJNS3_IJNS_1CILi4EEENS4_ILi2EEEEEENS4_ILi1EEEEEEEEENS3_IJNS3_IJNS3_IJS8_NS4_ILi32EEEEEENS4_ILi0EEEEEEEEEEENS_10ViewEngineIPN7cutlass10bfloat16_tEEEEEC2ERKSG_RKSL_)
$_ZN7cutlass13device_kernelIN5flash19enable_sm80_to_sm89INS1_16FlashAttnBwdSm80INS1_25CollectiveMainloopBwdSm80ILi2ELi2EN4cute5tupleIJNS5_1CILi128EEES8_NS7_ILi64EEEEEENS_10bfloat16_tEfNS_4arch4Sm80ELb0ELb1ELb1ELb0ELb0ELb0ELb0ELb0ELi2ELi4ELi4ELi4ELb0EEENS1_24CollectiveEpilogueBwdGQAISA_fSD_Li256ELb0ELb0EEENS1_19SingleTileSchedulerILb0ELb0ELb0ELi128EEEEEEEEEvNT_6ParamsE$_ZN4cute3eso3ESOILb1ELb0EJNS_6LayoutINS_5tupleIJNS3_IJNS3_IJNS_1CILi4EEENS4_ILi2EEEEEENS4_ILi1EEEEEEEEENS3_IJNS3_IJNS3_IJS8_NS4_ILi32EEEEEENS4_ILi0EEEEEEEEEEENS_10ViewEngineIPN7cutlass10bfloat16_tEEEEEC2ERKSG_RKSL_:
[----:B------:R-:W-:Y:S01]  /*85b0*/  IADD3 R2, R67, -c[0x0][0x20], RZ ;  /* 0x8000080043027a10 */ /* 0x000fe20007ffe0ff */
[----:B------:R-:W-:Y:S01]  /*85c0*/  IMAD.MOV.U32 R9, RZ, RZ, R3 ;  /* 0x000000ffff097224 */ /* 0x000fe200078e0003 */
[----:B------:R-:W-:-:S04]  /*85d0*/  MOV R7, 0x0 ;  /* 0x0000000000077802 */ /* 0x000fc80000000f00 */
[----:B------:R1:W-:Y:S01]  /*85e0*/  STL.64 [R2], R8 ;  /* 0x0000000802007387 */ /* 0x0003e20000100a00 */
[----:B------:R-:W-:Y:S05]  /*85f0*/  RET.REL.NODEC R6 `(_ZN7cutlass13device_kernelIN5flash19enable_sm80_to_sm89INS1_16FlashAttnBwdSm80INS1_25CollectiveMainloopBwdSm80ILi2ELi2EN4cute5tupleIJNS5_1CILi128EEES8_NS7_ILi64EEEEEENS_10bfloat16_tEfNS_4arch4Sm80ELb0ELb1ELb1ELb0ELb0ELb0ELb0ELb0ELi2ELi4ELi4ELi4ELb0EEENS1_24CollectiveEpilogueBwdGQAISA_fSD_Li256ELb0ELb0EEENS1_19SingleTileSchedulerILb0ELb0ELb0ELi128EEEEEEEEEvNT_6ParamsE) ;  /* 0xffff7a0006007950 */ /* 0x000fea0003c3ffff */
        .type           $_ZN7cutlass13device_kernelIN5flash19enable_sm80_to_sm89INS1_16FlashAttnBwdSm80INS1_25CollectiveMainloopBwdSm80ILi2ELi2EN4cute5tupleIJNS5_1CILi128EEES8_NS7_ILi64EEEEEENS_10bfloat16_tEfNS_4arch4Sm80ELb0ELb1ELb1ELb0ELb0ELb0ELb0ELb0ELi2ELi4ELi4ELi4ELb0EEENS1_24CollectiveEpilogueBwdGQAISA_fSD_Li256ELb0ELb0EEENS1_19SingleTileSchedulerILb0ELb0ELb0ELi128EEEEEEEEEvNT_6ParamsE$_ZN4cute3eso3ESOILb1ELb0EJNS_6LayoutINS_5tupleIJNS3_IJNS3_IJNS_1CILi4EEENS4_ILi2EEEEEENS4_ILi1EEEEEEEEENS3_IJNS3_IJNS3_IJS8_NS4_ILi32EEEEEENS4_ILi0EEEEEEEEEEEiEEC2ERKSG_RKi,@function
        .size           $_ZN7cutlass13device_kernelIN5flash19enable_sm80_to_sm89INS1_16FlashAttnBwdSm80INS1_25CollectiveMainloopBwdSm80ILi2ELi2EN4cute5tupleIJNS5_1CILi128EEES8_NS7_ILi64EEEEEENS_10bfloat16_tEfNS_4arch4Sm80ELb0ELb1ELb1ELb0ELb0ELb0ELb0ELb0ELi2ELi4ELi4ELi4ELb0EEENS1_24CollectiveEpilogueBwdGQAISA_fSD_Li256ELb0ELb0EEENS1_19SingleTileSchedulerILb0ELb0ELb0ELi128EEEEEEEEEvNT_6ParamsE$_ZN4cute3eso3ESOILb1ELb0EJNS_6LayoutINS_5tupleIJNS3_IJNS3_IJNS_1CILi4EEENS4_ILi2EEEEEENS4_ILi1EEEEEEEEENS3_IJNS3_IJNS3_IJS8_NS4_ILi32EEEEEENS4_ILi0EEEEEEEEEEEiEEC2ERKSG_RKi,($_ZN7cutlass13device_kernelIN5flash19enable_sm80_to_sm89INS1_16FlashAttnBwdSm80INS1_25CollectiveMainloopBwdSm80ILi2ELi2EN4cute5tupleIJNS5_1CILi128EEES8_NS7_ILi64EEEEEENS_10bfloat16_tEfNS_4arch4Sm80ELb0ELb1ELb1ELb0ELb0ELb0ELb0ELb0ELi2ELi4ELi4ELi4ELb0EEENS1_24CollectiveEpilogueBwdGQAISA_fSD_Li256ELb0ELb0EEENS1_19SingleTileSchedulerILb0ELb0ELb0ELi128EEEEEEEEEvNT_6ParamsE$_ZN4cute3eso3ESOILb1ELb0EJNS_6LayoutINS_5tupleIJNS3_IJNS3_IJNS_1CILi4EEENS4_ILi2EEEEEENS4_ILi1EEEEEENS3_IJS6_EEEEEENS3_IJNS3_IJNS3_IJS8_NS4_ILi32EEEEEENS4_ILi0EEEEEENS3_IJNS4_ILi64EEEEEEEEEEENS_10ViewEngineIPN7cutlass10bfloat16_tEEEEEC2ERKSJ_RKSO_ - $_ZN7cutlass13device_kernelIN5flash19enable_sm80_to_sm89INS1_16FlashAttnBwdSm80INS1_25CollectiveMainloopBwdSm80ILi2ELi2EN4cute5tupleIJNS5_1CILi128EEES8_NS7_ILi64EEEEEENS_10bfloat16_tEfNS_4arch4Sm80ELb0ELb1ELb1ELb0ELb0ELb0ELb0ELb0ELi2ELi4ELi4ELi4ELb0EEENS1_24CollectiveEpilogueBwdGQAISA_fSD_Li256ELb0ELb0EEENS1_19SingleTileSchedulerILb0ELb0ELb0ELi128EEEEEEEEEvNT_6ParamsE$_ZN4cute3eso3ESOILb1ELb0EJNS_6LayoutINS_5tupleIJNS3_IJNS3_IJNS_1CILi4EEENS4_ILi2EEEEEENS4_ILi1EEEEEEEEENS3_IJNS3_IJNS3_IJS8_NS4_ILi32EEEEEENS4_ILi0EEEEEEEEEEEiEEC2ERKSG_RKi)
$_ZN7cutlass13device_kernelIN5flash19enable_sm80_to_sm89INS1_16FlashAttnBwdSm80INS1_25CollectiveMainloopBwdSm80ILi2ELi2EN4cute5tupleIJNS5_1CILi128EEES8_NS7_ILi64EEEEEENS_10bfloat16_tEfNS_4arch4Sm80ELb0ELb1ELb1ELb0ELb0ELb0ELb0ELb0ELi2ELi4ELi4ELi4ELb0EEENS1_24CollectiveEpilogueBwdGQAISA_fSD_Li256ELb0ELb0EEENS1_19SingleTileSchedulerILb0ELb0ELb0ELi128EEEEEEEEEvNT_6ParamsE$_ZN4cute3eso3ESOILb1ELb0EJNS_6LayoutINS_5tupleIJNS3_IJNS3_IJNS_1CILi4EEENS4_ILi2EEEEEENS4_ILi1EEEEEEEEENS3_IJNS3_IJNS3_IJS8_NS4_ILi32EEEEEENS4_ILi0EEEEEEEEEEEiEEC2ERKSG_RKi:
[----:B------:R-:W-:Y:S02]  /*8600*/  IADD3 R2, R67, -c[0x0][0x20], RZ ;  /* 0x8000080043027a10 */ /* 0x000fe40007ffe0ff */
[----:B------:R-:W-:-:S03]  /*8610*/  MOV R7, 0x0 ;  /* 0x0000000000077802 */ /* 0x000fc60000000f00 */
[----:B------:R1:W-:Y:S01]  /*8620*/  STL [R2], R3 ;  /* 0x0000000302007387 */ /* 0x0003e20000100800 */
[----:B------:R-:W-:Y:S05]  /*8630*/  RET.REL.NODEC R6 `(_ZN7cutlass13device_kernelIN5flash19enable_sm80_to_sm89INS1_16FlashAttnBwdSm80INS1_25CollectiveMainloopBwdSm80ILi2ELi2EN4cute5tupleIJNS5_1CILi128EEES8_NS7_ILi64EEEEEENS_10bfloat16_tEfNS_4arch4Sm80ELb0ELb1ELb1ELb0ELb0ELb0ELb0ELb0ELi2ELi4ELi4ELi4ELb0EEENS1_24CollectiveEpilogueBwdGQAISA_fSD_Li256ELb0ELb0EEENS1_19SingleTileSchedulerILb0ELb0ELb0ELi128EEEEEEEEEvNT_6ParamsE) ;  /* 0xffff79c006007950 */ /* 0x000fea0003c3ffff */
        .type           $_ZN7cutlass13device_kernelIN5flash19enable_sm80_to_sm89INS1_16FlashAttnBwdSm80INS1_25CollectiveMainloopBwdSm80ILi2ELi2EN4cute5tupleIJNS5_1CILi128EEES8_NS7_ILi64EEEEEENS_10bfloat16_tEfNS_4arch4Sm80ELb0ELb1ELb1ELb0ELb0ELb0ELb0ELb0ELi2ELi4ELi4ELi4ELb0EEENS1_24CollectiveEpilogueBwdGQAISA_fSD_Li256ELb0ELb0EEENS1_19SingleTileSchedulerILb0ELb0ELb0ELi128EEEEEEEEEvNT_6ParamsE$_ZN4cute3eso3ESOILb1ELb0EJNS_6LayoutINS_5tupleIJNS3_IJNS3_IJNS_1CILi4EEENS4_ILi2EEEEEENS4_ILi1EEEEEENS3_IJS6_EEEEEENS3_IJNS3_IJNS3_IJS8_NS4_ILi32EEEEEENS4_ILi0EEEEEENS3_IJNS4_ILi64EEEEEEEEEEENS_10ViewEngineIPN7cutlass10bfloat16_tEEEEEC2ERKSJ_RKSO_,@function
        .size           $_ZN7cutlass13device_kernelIN5flash19enable_sm80_to_sm89INS1_16FlashAttnBwdSm80INS1_25CollectiveMainloopBwdSm80ILi2ELi2EN4cute5tupleIJNS5_1CILi128EEES8_NS7_ILi64EEEEEENS_10bfloat16_tEfNS_4arch4Sm80ELb0ELb1ELb1ELb0ELb0ELb0ELb0ELb0ELi2ELi4ELi4ELi4ELb0EEENS1_24CollectiveEpilogueBwdGQAISA_fSD_Li256ELb0ELb0EEENS1_19SingleTileSchedulerILb0ELb0ELb0ELi128EEEEEEEEEvNT_6ParamsE$_ZN4cute3eso3ESOILb1ELb0EJNS_6LayoutINS_5tupleIJNS3_IJNS3_IJNS_1CILi4EEENS4_ILi2EEEEEENS4_ILi1EEEEEENS3_IJS6_EEEEEENS3_IJNS3_IJNS3_IJS8_NS4_ILi32EEEEEENS4_ILi0EEEEEENS3_IJNS4_ILi64EEEEEEEEEEENS_10ViewEngineIPN7cutlass10bfloat16_tEEEEEC2ERKSJ_RKSO_,($_ZN7cutlass13device_kernelIN5flash19enable_sm80_to_sm89INS1_16FlashAttnBwdSm80INS1_25CollectiveMainloopBwdSm80ILi2ELi2EN4cute5tupleIJNS5_1CILi128EEES8_NS7_ILi64EEEEEENS_10bfloat16_tEfNS_4arch4Sm80ELb0ELb1ELb1ELb0ELb0ELb0ELb0ELb0ELi2ELi4ELi4ELi4ELb0EEENS1_24CollectiveEpilogueBwdGQAISA_fSD_Li256ELb0ELb0EEENS1_19SingleTileSchedulerILb0ELb0ELb0ELi128EEEEEEEEEvNT_6ParamsE$_ZN4cute3eso3ESOILb1ELb0EJNS_6LayoutINS_5tupleIJNS3_IJNS3_IJNS_1CILi4EEENS4_ILi2EEEEEENS4_ILi1EEEEEES6_EEENS3_IJNS3_IJNS3_IJS8_NS4_ILi32EEEEEENS4_ILi0EEEEEENS4_ILi64EEEEEEEENS_10ViewEngineIPN7cutlass10bfloat16_tEEEEEC2ERKSH_RKSM_ - $_ZN7cutlass13device_kernelIN5flash19enable_sm80_to_sm89INS1_16FlashAttnBwdSm80INS1_25CollectiveMainloopBwdSm80ILi2ELi2EN4cute5tupleIJNS5_1CILi128EEES8_NS7_ILi64EEEEEENS_10bfloat16_tEfNS_4arch4Sm80ELb0ELb1ELb1ELb0ELb0ELb0ELb0ELb0ELi2ELi4ELi4ELi4ELb0EEENS1_24CollectiveEpilogueBwdGQAISA_fSD_Li256ELb0ELb0EEENS1_19SingleTileSchedulerILb0ELb0ELb0ELi128EEEEEEEEEvNT_6ParamsE$_ZN4cute3eso3ESOILb1ELb0EJNS_6LayoutINS_5tupleIJNS3_IJNS3_IJNS_1CILi4EEENS4_ILi2EEEEEENS4_ILi1EEEEEENS3_IJS6_EEEEEENS3_IJNS3_IJNS3_IJS8_NS4_ILi32EEEEEENS4_ILi0EEEEEENS3_IJNS4_ILi64EEEEEEEEEEENS_10ViewEngineIPN7cutlass10bfloat16_tEEEEEC2ERKSJ_RKSO_)
$_ZN7cutlass13device_kernelIN5flash19enable_sm80_to_sm89INS1_16FlashAttnBwdSm80INS1_25CollectiveMainloopBwdSm80ILi2ELi2EN4cute5tupleIJNS5_1CILi128EEES8_NS7_ILi64EEEEEENS_10bfloat16_tEfNS_4arch4Sm80ELb0ELb1ELb1ELb0ELb0ELb0ELb0ELb0ELi2ELi4ELi4ELi4ELb0EEENS1_24CollectiveEpilogueBwdGQAISA_fSD_Li256ELb0ELb0EEENS1_19SingleTileSchedulerILb0ELb0ELb0ELi128EEEEEEEEEvNT_6ParamsE$_ZN4cute3eso3ESOILb1ELb0EJNS_6LayoutINS_5tupleIJNS3_IJNS3_IJNS_1CILi4EEENS4_ILi2EEEEEENS4_ILi1EEEEEENS3_IJS6_EEEEEENS3_IJNS3_IJNS3_IJS8_NS4_ILi32EEEEEENS4_ILi0EEEEEENS3_IJNS4_ILi64EEEEEEEEEEENS_10ViewEngineIPN7cutlass10bfloat16_tEEEEEC2ERKSJ_RKSO_:
[----:B------:R-:W-:Y:S02]  /*8640*/  IADD3 R2, R67, -c[0x0][0x20], RZ ;  /* 0x8000080043027a10 */ /* 0x000fe40007ffe0ff */
[----:B------:R-:W-:-:S03]  /*8650*/  MOV R7, 0x0 ;  /* 0x0000000000077802 */ /* 0x000fc60000000f00 */
[----:B------:R1:W-:Y:S01]  /*8660*/  STL.64 [R2], R4 ;  /* 0x0000000402007387 */ /* 0x0003e20000100a00 */
[----:B------:R-:W-:Y:S05]  /*8670*/  RET.REL.NODEC R6 `(_ZN7cutlass13device_kernelIN5flash19enable_sm80_to_sm89INS1_16FlashAttnBwdSm80INS1_25CollectiveMainloopBwdSm80ILi2ELi2EN4cute5tupleIJNS5_1CILi128EEES8_NS7_ILi64EEEEEENS_10bfloat16_tEfNS_4arch4Sm80ELb0ELb1ELb1ELb0ELb0ELb0ELb0ELb0ELi2ELi4ELi4ELi4ELb0EEENS1_24CollectiveEpilogueBwdGQAISA_fSD_Li256ELb0ELb0EEENS1_19SingleTileSchedulerILb0ELb0ELb0ELi128EEEEEEEEEvNT_6ParamsE) ;  /* 0xffff798006007950 */ /* 0x000fea0003c3ffff */
        .type           $_ZN7cutlass13device_kernelIN5flash19enable_sm80_to_sm89INS1_16FlashAttnBwdSm80INS1_25CollectiveMainloopBwdSm80ILi2ELi2EN4cute5tupleIJNS5_1CILi128EEES8_NS7_ILi64EEEEEENS_10bfloat16_tEfNS_4arch4Sm80ELb0ELb1ELb1ELb0ELb0ELb0ELb0ELb0ELi2ELi4ELi4ELi4ELb0EEENS1_24CollectiveEpilogueBwdGQAISA_fSD_Li256ELb0ELb0EEENS1_19SingleTileSchedulerILb0ELb0ELb0ELi128EEEEEEEEEvNT_6ParamsE$_ZN4cute3eso3ESOILb1ELb0EJNS_6LayoutINS_5tupleIJNS3_IJNS3_IJNS_1CILi4EEENS4_ILi2EEEEEENS4_ILi1EEEEEES6_EEENS3_IJNS3_IJNS3_IJS8_NS4_ILi32EEEEEENS4_ILi0EEEEEENS4_ILi64EEEEEEEENS_10ViewEngineIPN7cutlass10bfloat16_tEEEEEC2ERKSH_RKSM_,@function
        .size           $_ZN7cutlass13device_kernelIN5flash19enable_sm80_to_sm89INS1_16FlashAttnBwdSm80INS1_25CollectiveMainloopBwdSm80ILi2ELi2EN4cute5tupleIJNS5_1CILi128EEES8_NS7_ILi64EEEEEENS_10bfloat16_tEfNS_4arch4Sm80ELb0ELb1ELb1ELb0ELb0ELb0ELb0ELb0ELi2ELi4ELi4ELi4ELb0EEENS1_24CollectiveEpilogueBwdGQAISA_fSD_Li256ELb0ELb0EEENS1_19SingleTileSchedulerILb0ELb0ELb0ELi128EEEEEEEEEvNT_6ParamsE$_ZN4cute3eso3ESOILb1ELb0EJNS_6LayoutINS_5tupleIJNS3_IJNS3_IJNS_1CILi4EEENS4_ILi2EEEEEENS4_ILi1EEEEEES6_EEENS3_IJNS3_IJNS3_IJS8_NS4_ILi32EEEEEENS4_ILi0EEEEEENS4_ILi64EEEEEEEENS_10ViewEngineIPN7cutlass10bfloat16_tEEEEEC2ERKSH_RKSM_,($_ZN7cutlass13device_kernelIN5flash19enable_sm80_to_sm89INS1_16FlashAttnBwdSm80INS1_25CollectiveMainloopBwdSm80ILi2ELi2EN4cute5tupleIJNS5_1CILi128EEES8_NS7_ILi64EEEEEENS_10bfloat16_tEfNS_4arch4Sm80ELb0ELb1ELb1ELb0ELb0ELb0ELb0ELb0ELi2ELi4ELi4ELi4ELb0EEENS1_24CollectiveEpilogueBwdGQAISA_fSD_Li256ELb0ELb0EEENS1_19SingleTileSchedulerILb0ELb0ELb0ELi128EEEEEEEEEvNT_6ParamsE$_ZN4cute3eso3ESOILb1ELb0EJNS_6LayoutINS_5tupleIJNS3_IJNS3_IJNS_1CILi4EEENS4_ILi2EEEEEENS4_ILi1EEEEEES6_EEENS3_IJNS3_IJNS3_IJS8_NS4_ILi32EEEEEENS4_ILi0EEEEEENS4_ILi64EEEEEEEEiEEC2ERKSH_RKi - $_ZN7cutlass13device_kernelIN5flash19enable_sm80_to_sm89INS1_16FlashAttnBwdSm80INS1_25CollectiveMainloopBwdSm80ILi2ELi2EN4cute5tupleIJNS5_1CILi128EEES8_NS7_ILi64EEEEEENS_10bfloat16_tEfNS_4arch4Sm80ELb0ELb1ELb1ELb0ELb0ELb0ELb0ELb0ELi2ELi4ELi4ELi4ELb0EEENS1_24CollectiveEpilogueBwdGQAISA_fSD_Li256ELb0ELb0EEENS1_19SingleTileSchedulerILb0ELb0ELb0ELi128EEEEEEEEEvNT_6ParamsE$_ZN4cute3eso3ESOILb1ELb0EJNS_6LayoutINS_5tupleIJNS3_IJNS3_IJNS_1CILi4EEENS4_ILi2EEEEEENS4_ILi1EEEEEES6_EEENS3_IJNS3_IJNS3_IJS8_NS4_ILi32EEEEEENS4_ILi0EEEEEENS4_ILi64EEEEEEEENS_10ViewEngineIPN7cutlass10bfloat16_tEEEEEC2ERKSH_RKSM_)
$_ZN7cutlass13device_kernelIN5flash19enable_sm80_to_sm89INS1_16FlashAttnBwdSm80INS1_25CollectiveMainloopBwdSm80ILi2ELi2EN4cute5tupleIJNS5_1CILi128EEES8_NS7_ILi64EEEEEENS_10bfloat16_tEfNS_4arch4Sm80ELb0ELb1ELb1ELb0ELb0ELb0ELb0ELb0ELi2ELi4ELi4ELi4ELb0EEENS1_24CollectiveEpilogueBwdGQAISA_fSD_Li256ELb0ELb0EEENS1_19SingleTileSchedulerILb0ELb0ELb0ELi128EEEEEEEEEvNT_6ParamsE$_ZN4cute3eso3ESOILb1ELb0EJNS_6LayoutINS_5tupleIJNS3_IJNS3_IJNS_1CILi4EEENS4_ILi2EEEEEENS4_ILi1EEEEEES6_EEENS3_IJNS3_IJNS3_IJS8_NS4_ILi32EEEEEENS4_ILi0EEEEEENS4_ILi64EEEEEEEENS_10ViewEngineIPN7cutlass10bfloat16_tEEEEEC2ERKSH_RKSM_:
[----:B------:R-:W-:Y:S02]  /*8680*/  IADD3 R2, R67, -c[0x0][0x20], RZ ;  /* 0x8000080043027a10 */ /* 0x000fe40007ffe0ff */
[----:B------:R-:W-:-:S03]  /*8690*/  MOV R7, 0x0 ;  /* 0x0000000000077802 */ /* 0x000fc60000000f00 */
[----:B------:R1:W-:Y:S01]  /*86a0*/  STL.64 [R2], R10 ;  /* 0x0000000a02007387 */ /* 0x0003e20000100a00 */
[----:B------:R-:W-:Y:S05]  /*86b0*/  RET.REL.NODEC R6 `(_ZN7cutlass13device_kernelIN5flash19enable_sm80_to_sm89INS1_16FlashAttnBwdSm80INS1_25CollectiveMainloopBwdSm80ILi2ELi2EN4cute5tupleIJNS5_1CILi128EEES8_NS7_ILi64EEEEEENS_10bfloat16_tEfNS_4arch4Sm80ELb0ELb1ELb1ELb0ELb0ELb0ELb0ELb0ELi2ELi4ELi4ELi4ELb0EEENS1_24CollectiveEpilogueBwdGQAISA_fSD_Li256ELb0ELb0EEENS1_19SingleTileSchedulerILb0ELb0ELb0ELi128EEEEEEEEEvNT_6ParamsE) ;  /* 0xffff794006007950 */ /* 0x000fea0003c3ffff */
        .type           $_ZN7cutlass13device_kernelIN5flash19enable_sm80_to_sm89INS1_16FlashAttnBwdSm80INS1_25CollectiveMainloopBwdSm80ILi2ELi2EN4cute5tupleIJNS5_1CILi128EEES8_NS7_ILi64EEEEEENS_10bfloat16_tEfNS_4arch4Sm80ELb0ELb1ELb1ELb0ELb0ELb0ELb0ELb0ELi2ELi4ELi4ELi4ELb0EEENS1_24CollectiveEpilogueBwdGQAISA_fSD_Li256ELb0ELb0EEENS1_19SingleTileSchedulerILb0ELb0ELb0ELi128EEEEEEEEEvNT_6ParamsE$_ZN4cute3eso3ESOILb1ELb0EJNS_6LayoutINS_5tupleIJNS3_IJNS3_IJNS_1CILi4EEENS4_ILi2EEEEEENS4_ILi1EEEEEES6_EEENS3_IJNS3_IJNS3_IJS8_NS4_ILi32EEEEEENS4_ILi0EEEEEENS4_ILi64EEEEEEEEiEEC2ERKSH_RKi,@function
        .size           $_ZN7cutlass13device_kernelIN5flash19enable_sm80_to_sm89INS1_16FlashAttnBwdSm80INS1_25CollectiveMainloopBwdSm80ILi2ELi2EN4cute5tupleIJNS5_1CILi128EEES8_NS7_ILi64EEEEEENS_10bfloat16_tEfNS_4arch4Sm80ELb0ELb1ELb1ELb0ELb0ELb0ELb0ELb0ELi2ELi4ELi4ELi4ELb0EEENS1_24CollectiveEpilogueBwdGQAISA_fSD_Li256ELb0ELb0EEENS1_19SingleTileSchedulerILb0ELb0ELb0ELi128EEEEEEEEEvNT_6ParamsE$_ZN4cute3eso3ESOILb1ELb0EJNS_6LayoutINS_5tupleIJNS3_IJNS3_IJNS_1CILi4EEENS4_ILi2EEEEEENS4_ILi1EEEEEES6_EEENS3_IJNS3_IJNS3_IJS8_NS4_ILi32EEEEEENS4_ILi0EEEEEENS4_ILi64EEEEEEEEiEEC2ERKSH_RKi,($_ZN7cutlass13device_kernelIN5flash19enable_sm80_to_sm89INS1_16FlashAttnBwdSm80INS1_25CollectiveMainloopBwdSm80ILi2ELi2EN4cute5tupleIJNS5_1CILi128EEES8_NS7_ILi64EEEEEENS_10bfloat16_tEfNS_4arch4Sm80ELb0ELb1ELb1ELb0ELb0ELb0ELb0ELb0ELi2ELi4ELi4ELi4ELb0EEENS1_24CollectiveEpilogueBwdGQAISA_fSD_Li256ELb0ELb0EEENS1_19SingleTileSchedulerILb0ELb0ELb0ELi128EEEEEEEEEvNT_6ParamsE$_ZN4cute3eso3ESOILb1ELb0EJNS_6LayoutINS_5tupleIJNS3_IJNS3_IJNS_1CILi4EEENS4_ILi2EEEEEENS4_ILi1EEEEEES6_NS4_ILi8EEEEEENS3_IJNS3_IJNS3_IJS8_NS4_ILi32EEEEEENS4_ILi0EEEEEENS4_ILi64EEES5_EEEEENS_10ViewEngineIPN7cutlass10bfloat16_tEEEEEC2ERKSI_RKSN_ - $_ZN7cutlass13device_kernelIN5flash19enable_sm80_to_sm89INS1_16FlashAttnBwdSm80INS1_25CollectiveMainloopBwdSm80ILi2ELi2EN4cute5tupleIJNS5_1CILi128EEES8_NS7_ILi64EEEEEENS_10bfloat16_tEfNS_4arch4Sm80ELb0ELb1ELb1ELb0ELb0ELb0ELb0ELb0ELi2ELi4ELi4ELi4ELb0EEENS1_24CollectiveEpilogueBwdGQAISA_fSD_Li256ELb0ELb0EEENS1_19SingleTileSchedulerILb0ELb0ELb0ELi128EEEEEEEEEvNT_6ParamsE$_ZN4cute3eso3ESOILb1ELb0EJNS_6LayoutINS_5tupleIJNS3_IJNS3_IJNS_1CILi4EEENS4_ILi2EEEEEENS4_ILi1EEEEEES6_EEENS3_IJNS3_IJNS3_IJS8_NS4_ILi32EEEEEENS4_ILi0EEEEEENS4_ILi64EEEEEEEEiEEC2ERKSH_RKi)
$_ZN7cutlass13device_kernelIN5flash19enable_sm80_to_sm89INS1_16FlashAttnBwdSm80INS1_25CollectiveMainloopBwdSm80ILi2ELi2EN4cute5tupleIJNS5_1CILi128EEES8_NS7_ILi64EEEEEENS_10bfloat16_tEfNS_4arch4Sm80ELb0ELb1ELb1ELb0ELb0ELb0ELb0ELb0ELi2ELi4ELi4ELi4ELb0EEENS1_24CollectiveEpilogueBwdGQAISA_fSD_Li256ELb0ELb0EEENS1_19SingleTileSchedulerILb0ELb0ELb0ELi128EEEEEEEEEvNT_6ParamsE$_ZN4cute3eso3ESOILb1ELb0EJNS_6LayoutINS_5tupleIJNS3_IJNS3_IJNS_1CILi4EEENS4_ILi2EEEEEENS4_ILi1EEEEEES6_EEENS3_IJNS3_IJNS3_IJS8_NS4_ILi32EEEEEENS4_ILi0EEEEEENS4_ILi64EEEEEEEEiEEC2ERKSH_RKi:
[----:B------:R-:W-:Y:S02]  /*86c0*/  IADD3 R2, R58, -c[0x0][0x20], RZ ;  /* 0x800008003a027a10 */ /* 0x000fe40007ffe0ff */
[----:B------:R-:W-:-:S03]  /*86d0*/  MOV R5, 0x0 ;  /* 0x0000000000057802 */ /* 0x000fc60000000f00 */
[----:B------:R1:W-:Y:S01]  /*86e0*/  STL [R2], R3 ;  /* 0x0000000302007387 */ /* 0x0003e20000100800 */
[----:B------:R-:W-:Y:S05]  /*86f0*/  RET.REL.NODEC R4 `(_ZN7cutlass13device_kernelIN5flash19enable_sm80_to_sm89INS1_16FlashAttnBwdSm80INS1_25CollectiveMainloopBwdSm80ILi2ELi2EN4cute5tupleIJNS5_1CILi128EEES8_NS7_ILi64EEEEEENS_10bfloat16_tEfNS_4arch4Sm80ELb0ELb1ELb1ELb0ELb0ELb0ELb0ELb0ELi2ELi4ELi4ELi4ELb0EEENS1_24CollectiveEpilogueBwdGQAISA_fSD_Li256ELb0ELb0EEENS1_19SingleTileSchedulerILb0ELb0ELb0ELi128EEEEEEEEEvNT_6ParamsE) ;  /* 0xffff790004007950 */ /* 0x000fea0003c3ffff */
        .type           $_ZN7cutlass13device_kernelIN5flash19enable_sm80_to_sm89INS1_16FlashAttnBwdSm80INS1_25CollectiveMainloopBwdSm80ILi2ELi2EN4cute5tupleIJNS5_1CILi128EEES8_NS7_ILi64EEEEEENS_10bfloat16_tEfNS_4arch4Sm80ELb0ELb1ELb1ELb0ELb0ELb0ELb0ELb0ELi2ELi4ELi4ELi4ELb0EEENS1_24CollectiveEpilogueBwdGQAISA_fSD_Li256ELb0ELb0EEENS1_19SingleTileSchedulerILb0ELb0ELb0ELi128EEEEEEEEEvNT_6ParamsE$_ZN4cute3eso3ESOILb1ELb0EJNS_6LayoutINS_5tupleIJNS3_IJNS3_IJNS_1CILi4EEENS4_ILi2EEEEEENS4_ILi1EEEEEES6_NS4_ILi8EEEEEENS3_IJNS3_IJNS3_IJS8_NS4_ILi32EEEEEENS4_ILi0EEEEEENS4_ILi64EEES5_EEEEENS_10ViewEngineIPN7cutlass10bfloat16_tEEEEEC2ERKSI_RKSN_,@function
        .size           $_ZN7cutlass13device_kernelIN5flash19enable_sm80_to_sm89INS1_16FlashAttnBwdSm80INS1_25CollectiveMainloopBwdSm80ILi2ELi2EN4cute5tupleIJNS5_1CILi128EEES8_NS7_ILi64EEEEEENS_10bfloat16_tEfNS_4arch4Sm80ELb0ELb1ELb1ELb0ELb0ELb0ELb0ELb0ELi2ELi4ELi4ELi4ELb0EEENS1_24CollectiveEpilogueBwdGQAISA_fSD_Li256ELb0ELb0EEENS1_19SingleTileSchedulerILb0ELb0ELb0ELi128EEEEEEEEEvNT_6ParamsE$_ZN4cute3eso3ESOILb1ELb0EJNS_6LayoutINS_5tupleIJNS3_IJNS3_IJNS_1CILi4EEENS4_ILi2EEEEEENS4_ILi1EEEEEES6_NS4_ILi8EEEEEENS3_IJNS3_IJNS3_IJS8_NS4_ILi32EEEEEENS4_ILi0EEEEEENS4_ILi64EEES5_EEEEENS_10ViewEngineIPN7cutlass10bfloat16_tEEEEEC2ERKSI_RKSN_,($_ZN7cutlass13device_kernelIN5flash19enable_sm80_to_sm89INS1_16FlashAttnBwdSm80INS1_25CollectiveMainloopBwdSm80ILi2ELi2EN4cute5tupleIJNS5_1CILi128EEES8_NS7_ILi64EEEEEENS_10bfloat16_tEfNS_4arch4Sm80ELb0ELb1ELb1ELb0ELb0ELb0ELb0ELb0ELi2ELi4ELi4ELi4ELb0EEENS1_24CollectiveEpilogueBwdGQAISA_fSD_Li256ELb0ELb0EEENS1_19SingleTileSchedulerILb0ELb0ELb0ELi128EEEEEEEEEvNT_6ParamsE$_ZN4cute3eso3ESOILb1ELb0EJNS_6LayoutINS_5tupleIJNS3_IJNS3_IJNS_1CILi4EEENS4_ILi8EEEEEENS3_IJS5_NS4_ILi2EEEEEEEEENS3_IJNS3_IJS8_S8_EEENS3_IJS8_S6_EEEEEEEEENS3_IJNS3_IJNS3_IJNS_11ScaledBasisIS8_JLi1EEEENSF_INS4_ILi1EEEJLi0EEEEEEENS3_IJNSF_INS4_ILi16EEEJLi0EEEENSF_IS6_JLi1EEEEEEEEEENS3_IJNS3_IJNSF_ISH_JLi1EEEENSF_IS6_JLi0EEEEEEENS3_IJNSF_INS4_ILi64EEEJLi0EEEENSF_ISK_JLi1EEEEEEEEEEEEEEENS_10ViewEngineINS_23ArithmeticTupleIteratorINS_15ArithmeticTupleIJNS4_ILi0EEES12_EEEEEEEEEC2ERKSY_RKS15_ - $_ZN7cutlass13device_kernelIN5flash19enable_sm80_to_sm89INS1_16FlashAttnBwdSm80INS1_25CollectiveMainloopBwdSm80ILi2ELi2EN4cute5tupleIJNS5_1CILi128EEES8_NS7_ILi64EEEEEENS_10bfloat16_tEfNS_4arch4Sm80ELb0ELb1ELb1ELb0ELb0ELb0ELb0ELb0ELi2ELi4ELi4ELi4ELb0EEENS1_24CollectiveEpilogueBwdGQAISA_fSD_Li256ELb0ELb0EEENS1_19SingleTileSchedulerILb0ELb0ELb0ELi128EEEEEEEEEvNT_6ParamsE$_ZN4cute3eso3ESOILb1ELb0EJNS_6LayoutINS_5tupleIJNS3_IJNS3_IJNS_1CILi4EEENS4_ILi2EEEEEENS4_ILi1EEEEEES6_NS4_ILi8EEEEEENS3_IJNS3_IJNS3_IJS8_NS4_ILi32EEEEEENS4_ILi0EEEEEENS4_ILi64EEES5_EEEEENS_10ViewEngineIPN7cutlass10bfloat16_tEEEEEC2ERKSI_RKSN_)
$_ZN7cutlass13device_kernelIN5flash19enable_sm80_to_sm89INS1_16FlashAttnBwdSm80INS1_25CollectiveMainloopBwdSm80ILi2ELi2EN4cute5tupleIJNS5_1CILi128EEES8_NS7_ILi64EEEEEENS_10bfloat16_tEfNS_4arch4Sm80ELb0ELb1ELb1ELb0ELb0ELb0ELb0ELb0ELi2ELi4ELi4ELi4ELb0EEENS1_24CollectiveEpilogueBwdGQAISA_fSD_Li256ELb0ELb0EEENS1_19SingleTileSchedulerILb0ELb0ELb0ELi128EEEEEEEEEvNT_6ParamsE$_ZN4cute3eso3ESOILb1ELb0EJNS_6LayoutINS_5tupleIJNS3_IJNS3_IJNS_1CILi4EEENS4_ILi2EEEEEENS4_ILi1EEEEEES6_NS4_ILi8EEEEEENS3_IJNS3_IJNS3_IJS8_NS4_ILi32EEEEEENS4_ILi0EEEEEENS4_ILi64EEES5_EEEEENS_10ViewEngineIPN7cutlass10bfloat16_tEEEEEC2ERKSI_RKSN_:
[----:B------:R-:W-:Y:S01]  /*8700*/  IADD3 R2, R67, -c[0x0][0x20], RZ ;  /* 0x8000080043027a10 */ /* 0x000fe20007ffe0ff */
[----:B------:R-:W-:Y:S01]  /*8710*/  IMAD.MOV.U32 R7, RZ, RZ, R3 ;  /* 0x000000ffff077224 */ /* 0x000fe200078e0003 */
[----:B------:R-:W-:-:S04]  /*8720*/  MOV R5, 0x0 ;  /* 0x0000000000057802 */ /* 0x000fc80000000f00 */
[----:B------:R1:W-:Y:S01]  /*8730*/  STL.64 [R2], R6 ;  /* 0x0000000602007387 */ /* 0x0003e20000100a00 */
[----:B------:R-:W-:Y:S05]  /*8740*/  RET.REL.NODEC R4 `(_ZN7cutlass13device_kernelIN5flash19enable_sm80_to_sm89INS1_16FlashAttnBwdSm80INS1_25CollectiveMainloopBwdSm80ILi2ELi2EN4cute5tupleIJNS5_1CILi128EEES8_NS7_ILi64EEEEEENS_10bfloat16_tEfNS_4arch4Sm80ELb0ELb1ELb1ELb0ELb0ELb0ELb0ELb0ELi2ELi4ELi4ELi4ELb0EEENS1_24CollectiveEpilogueBwdGQAISA_fSD_Li256ELb0ELb0EEENS1_19SingleTileSchedulerILb0ELb0ELb0ELi128EEEEEEEEEvNT_6ParamsE) ;  /* 0xffff78b004007950 */ /* 0x000fea0003c3ffff */
        .type           $_ZN7cutlass13device_kernelIN5flash19enable_sm80_to_sm89INS1_16FlashAttnBwdSm80INS1_25CollectiveMainloopBwdSm80ILi2ELi2EN4cute5tupleIJNS5_1CILi128EEES8_NS7_ILi64EEEEEENS_10bfloat16_tEfNS_4arch4Sm80ELb0ELb1ELb1ELb0ELb0ELb0ELb0ELb0ELi2ELi4ELi4ELi4ELb0EEENS1_24CollectiveEpilogueBwdGQAISA_fSD_Li256ELb0ELb0EEENS1_19SingleTileSchedulerILb0ELb0ELb0ELi128EEEEEEEEEvNT_6ParamsE$_ZN4cute3eso3ESOILb1ELb0EJNS_6LayoutINS_5tupleIJNS3_IJNS3_IJNS_1CILi4EEENS4_ILi8EEEEEENS3_IJS5_NS4_ILi2EEEEEEEEENS3_IJNS3_IJS8_S8_EEENS3_IJS8_S6_EEEEEEEEENS3_IJNS3_IJNS3_IJNS_11ScaledBasisIS8_JLi1EEEENSF_INS4_ILi1EEEJLi0EEEEEEENS3_IJNSF_INS4_ILi16EEEJLi0EEEENSF_IS6_JLi1EEEEEEEEEENS3_IJNS3_IJNSF_ISH_JLi1EEEENSF_IS6_JLi0EEEEEEENS3_IJNSF_INS4_ILi64EEEJLi0EEEENSF_ISK_JLi1EEEEEEEEEEEEEEENS_10ViewEngineINS_23ArithmeticTupleIteratorINS_15ArithmeticTupleIJNS4_ILi0EEES12_EEEEEEEEEC2ERKSY_RKS15_,@function
        .size           $_ZN7cutlass13device_kernelIN5flash19enable_sm80_to_sm89INS1_16FlashAttnBwdSm80INS1_25CollectiveMainloopBwdSm80ILi2ELi2EN4cute5tupleIJNS5_1CILi128EEES8_NS7_ILi64EEEEEENS_10bfloat16_tEfNS_4arch4Sm80ELb0ELb1ELb1ELb0ELb0ELb0ELb0ELb0ELi2ELi4ELi4ELi4ELb0EEENS1_24CollectiveEpilogueBwdGQAISA_fSD_Li256ELb0ELb0EEENS1_19SingleTileSchedulerILb0ELb0ELb0ELi128EEEEEEEEEvNT_6ParamsE$_ZN4cute3eso3ESOILb1ELb0EJNS_6LayoutINS_5tupleIJNS3_IJNS3_IJNS_1CILi4EEENS4_ILi8EEEEEENS3_IJS5_NS4_ILi2EEEEEEEEENS3_IJNS3_IJS8_S8_EEENS3_IJS8_S6_EEEEEEEEENS3_IJNS3_IJNS3_IJNS_11ScaledBasisIS8_JLi1EEEENSF_INS4_ILi1EEEJLi0EEEEEEENS3_IJNSF_INS4_ILi16EEEJLi0EEEENSF_IS6_JLi1EEEEEEEEEENS3_IJNS3_IJNSF_ISH_JLi1EEEENSF_IS6_JLi0EEEEEEENS3_IJNSF_INS4_ILi64EEEJLi0EEEENSF_ISK_JLi1EEEEEEEEEEEEEEENS_10ViewEngineINS_23ArithmeticTupleIteratorINS_15ArithmeticTupleIJNS4_ILi0EEES12_EEEEEEEEEC2ERKSY_RKS15_,($_ZN7cutlass13device_kernelIN5flash19enable_sm80_to_sm89INS1_16FlashAttnBwdSm80INS1_25CollectiveMainloopBwdSm80ILi2ELi2EN4cute5tupleIJNS5_1CILi128EEES8_NS7_ILi64EEEEEENS_10bfloat16_tEfNS_4arch4Sm80ELb0ELb1ELb1ELb0ELb0ELb0ELb0ELb0ELi2ELi4ELi4ELi4ELb0EEENS1_24CollectiveEpilogueBwdGQAISA_fSD_Li256ELb0ELb0EEENS1_19SingleTileSchedulerILb0ELb0ELb0ELi128EEEEEEEEEvNT_6ParamsE$_ZN4cute3eso3ESOILb1ELb0EJNS_6LayoutINS_5tupleIJNS3_IJNS3_IJNS_1CILi8EEENS4_ILi1EEEEEES6_EEENS3_IJNS3_IJS6_S6_EEENS4_ILi2EEEEEEEEENS3_IJNS3_IJNS3_IJS6_NS4_ILi0EEEEEESD_EEENS3_IJNS3_IJSD_SD_EEENS4_ILi4096EEEEEEEEEEENS_10ViewEngineINS_8smem_ptrIPN7cutlass10bfloat16_tEEEEEEEC2ERKSK_RKSR_ - $_ZN7cutlass13device_kernelIN5flash19enable_sm80_to_sm89INS1_16FlashAttnBwdSm80INS1_25CollectiveMainloopBwdSm80ILi2ELi2EN4cute5tupleIJNS5_1CILi128EEES8_NS7_ILi64EEEEEENS_10bfloat16_tEfNS_4arch4Sm80ELb0ELb1ELb1ELb0ELb0ELb0ELb0ELb0ELi2ELi4ELi4ELi4ELb0EEENS1_24CollectiveEpilogueBwdGQAISA_fSD_Li256ELb0ELb0EEENS1_19SingleTileSchedulerILb0ELb0ELb0ELi128EEEEEEEEEvNT_6ParamsE$_ZN4cute3eso3ESOILb1ELb0EJNS_6LayoutINS_5tupleIJNS3_IJNS3_IJNS_1CILi4EEENS4_ILi8EEEEEENS3_IJS5_NS4_ILi2EEEEEEEEENS3_IJNS3_IJS8_S8_EEENS3_IJS8_S6_EEEEEEEEENS3_IJNS3_IJNS3_IJNS_11ScaledBasisIS8_JLi1EEEENSF_INS4_ILi1EEEJLi0EEEEEEENS3_IJNSF_INS4_ILi16EEEJLi0EEEENSF_IS6_JLi1EEEEEEEEEENS3_IJNS3_IJNSF_ISH_JLi1EEEENSF_IS6_JLi0EEEEEEENS3_IJNSF_INS4_ILi64EEEJLi0EEEENSF_ISK_JLi1EEEEEEEEEEEEEEENS_10ViewEngineINS_23ArithmeticTupleIteratorINS_15ArithmeticTupleIJNS4_ILi0EEES12_EEEEEEEEEC2ERKSY_RKS15_)
$_ZN7cutlass13device_kernelIN5flash19enable_sm80_to_sm89INS1_16FlashAttnBwdSm80INS1_25CollectiveMainloopBwdSm80ILi2ELi2EN4cute5tupleIJNS5_1CILi128EEES8_NS7_ILi64EEEEEENS_10bfloat16_tEfNS_4arch4Sm80ELb0ELb1ELb1ELb0ELb0ELb0ELb0ELb0ELi2ELi4ELi4ELi4ELb0EEENS1_24CollectiveEpilogueBwdGQAISA_fSD_Li256ELb0ELb0EEENS1_19SingleTileSchedulerILb0ELb0ELb0ELi128EEEEEEEEEvNT_6ParamsE$_ZN4cute3eso3ESOILb1ELb0EJNS_6LayoutINS_5tupleIJNS3_IJNS3_IJNS_1CILi4EEENS4_ILi8EEEEEENS3_IJS5_NS4_ILi2EEEEEEEEENS3_IJNS3_IJS8_S8_EEENS3_IJS8_S6_EEEEEEEEENS3_IJNS3_IJNS3_IJNS_11ScaledBasisIS8_JLi1EEEENSF_INS4_ILi1EEEJLi0EEEEEEENS3_IJNSF_INS4_ILi16EEEJLi0EEEENSF_IS6_JLi1EEEEEEEEEENS3_IJNS3_IJNSF_ISH_JLi1EEEENSF_IS6_JLi0EEEEEEENS3_IJNSF_INS4_ILi64EEEJLi0EEEENSF_ISK_JLi1EEEEEEEEEEEEEEENS_10ViewEngineINS_23ArithmeticTupleIteratorINS_15ArithmeticTupleIJNS4_ILi0EEES12_EEEEEEEEEC2ERKSY_RKS15_:
[----:B------:R-:W-:Y:S01]  /*8750*/  IADD3 R2, R49, -c[0x0][0x20], RZ ;  /* 0x8000080031027a10 */ /* 0x000fe20007ffe0ff */
[----:B------:R-:W-:Y:S01]  /*8760*/  IMAD.MOV.U32 R10, RZ, RZ, R6 ;  /* 0x000000ffff0a7224 */ /* 0x000fe200078e0006 */
[----:B------:R-:W-:Y:S01]  /*8770*/  PRMT R9, R50, 0x7770, RZ ;  /* 0x0000777032097816 */ /* 0x000fe200000000ff */
[----:B------:R-:W-:-:S04]  /*8780*/  IMAD.MOV.U32 R11, RZ, RZ, 0x0 ;  /* 0x00000000ff0b7424 */ /* 0x000fc800078e00ff */
[----:B------:R1:W-:Y:S01]  /*8790*/  STL.U8 [R2], R9 ;  /* 0x0000000902007387 */ /* 0x0003e20000100000 */
[----:B------:R-:W-:Y:S05]  /*87a0*/  RET.REL.NODEC R10 `(_ZN7cutlass13device_kernelIN5flash19enable_sm80_to_sm89INS1_16FlashAttnBwdSm80INS1_25CollectiveMainloopBwdSm80ILi2ELi2EN4cute5tupleIJNS5_1CILi128EEES8_NS7_ILi64EEEEEENS_10bfloat16_tEfNS_4arch4Sm80ELb0ELb1ELb1ELb0ELb0ELb0ELb0ELb0ELi2ELi4ELi4ELi4ELb0EEENS1_24CollectiveEpilogueBwdGQAISA_fSD_Li256ELb0ELb0EEENS1_19SingleTileSchedulerILb0ELb0ELb0ELi128EEEEEEEEEvNT_6ParamsE) ;  /* 0xffff78500a007950 */ /* 0x000fea0003c3ffff */
        .type           $_ZN7cutlass13device_kernelIN5flash19enable_sm80_to_sm89INS1_16FlashAttnBwdSm80INS1_25CollectiveMainloopBwdSm80ILi2ELi2EN4cute5tupleIJNS5_1CILi128EEES8_NS7_ILi64EEEEEENS_10bfloat16_tEfNS_4arch4Sm80ELb0ELb1ELb1ELb0ELb0ELb0ELb0ELb0ELi2ELi4ELi4ELi4ELb0EEENS1_24CollectiveEpilogueBwdGQAISA_fSD_Li256ELb0ELb0EEENS1_19SingleTileSchedulerILb0ELb0ELb0ELi128EEEEEEEEEvNT_6ParamsE$_ZN4cute3eso3ESOILb1ELb0EJNS_6LayoutINS_5tupleIJNS3_IJNS3_IJNS_1CILi8EEENS4_ILi1EEEEEES6_EEENS3_IJNS3_IJS6_S6_EEENS4_ILi2EEEEEEEEENS3_IJNS3_IJNS3_IJS6_NS4_ILi0EEEEEESD_EEENS3_IJNS3_IJSD_SD_EEENS4_ILi4096EEEEEEEEEEENS_10ViewEngineINS_8smem_ptrIPN7cutlass10bfloat16_tEEEEEEEC2ERKSK_RKSR_,@function
        .size           $_ZN7cutlass13device_kernelIN5flash19enable_sm80_to_sm89INS1_16FlashAttnBwdSm80INS1_25CollectiveMainloopBwdSm80ILi2ELi2EN4cute5tupleIJNS5_1CILi128EEES8_NS7_ILi64EEEEEENS_10bfloat16_tEfNS_4arch4Sm80ELb0ELb1ELb1ELb0ELb0ELb0ELb0ELb0ELi2ELi4ELi4ELi4ELb0EEENS1_24CollectiveEpilogueBwdGQAISA_fSD_Li256ELb0ELb0EEENS1_19SingleTileSchedulerILb0ELb0ELb0ELi128EEEEEEEEEvNT_6ParamsE$_ZN4cute3eso3ESOILb1ELb0EJNS_6LayoutINS_5tupleIJNS3_IJNS3_IJNS_1CILi8EEENS4_ILi1EEEEEES6_EEENS3_IJNS3_IJS6_S6_EEENS4_ILi2EEEEEEEEENS3_IJNS3_IJNS3_IJS6_NS4_ILi0EEEEEESD_EEENS3_IJNS3_IJSD_SD_EEENS4_ILi4096EEEEEEEEEEENS_10ViewEngineINS_8smem_ptrIPN7cutlass10bfloat16_tEEEEEEEC2ERKSK_RKSR_,($_ZN7cutlass13device_kernelIN5flash19enable_sm80_to_sm89INS1_16FlashAttnBwdSm80INS1_25CollectiveMainloopBwdSm80ILi2ELi2EN4cute5tupleIJNS5_1CILi128EEES8_NS7_ILi64EEEEEENS_10bfloat16_tEfNS_4arch4Sm80ELb0ELb1ELb1ELb0ELb0ELb0ELb0ELb0ELi2ELi4ELi4ELi4ELb0EEENS1_24CollectiveEpilogueBwdGQAISA_fSD_Li256ELb0ELb0EEENS1_19SingleTileSchedulerILb0ELb0ELb0ELi128EEEEEEEEEvNT_6ParamsE$_ZN4cute3eso3ESOILb1ELb0EJNS_6LayoutINS_5tupleIJNS3_IJNS3_IJNS_1CILi8EEENS4_ILi1EEEEEES6_EEENS3_IJNS3_IJS6_S6_EEENS4_ILi2EEEEEEEEENS3_IJNS3_IJNS3_IJS6_NS4_ILi0EEEEEESD_EEENS3_IJNS3_IJSD_SD_EEENS4_ILi64EEEEEEEEEEENS_10ViewEngineIPN7cutlass10bfloat16_tEEEEEC2ERKSK_RKSP_ - $_ZN7cutlass13device_kernelIN5flash19enable_sm80_to_sm89INS1_16FlashAttnBwdSm80INS1_25CollectiveMainloopBwdSm80ILi2ELi2EN4cute5tupleIJNS5_1CILi128EEES8_NS7_ILi64EEEEEENS_10bfloat16_tEfNS_4arch4Sm80ELb0ELb1ELb1ELb0ELb0ELb0ELb0ELb0ELi2ELi4ELi4ELi4ELb0EEENS1_24CollectiveEpilogueBwdGQAISA_fSD_Li256ELb0ELb0EEENS1_19SingleTileSchedulerILb0ELb0ELb0ELi128EEEEEEEEEvNT_6ParamsE$_ZN4cute3eso3ESOILb1ELb0EJNS_6LayoutINS_5tupleIJNS3_IJNS3_IJNS_1CILi8EEENS4_ILi1EEEEEES6_EEENS3_IJNS3_IJS6_S6_EEENS4_ILi2EEEEEEEEENS3_IJNS3_IJNS3_IJS6_NS4_ILi0EEEEEESD_EEENS3_IJNS3_IJSD_SD_EEENS4_ILi4096EEEEEEEEEEENS_10ViewEngineINS_8smem_ptrIPN7cutlass10bfloat16_tEEEEEEEC2ERKSK_RKSR_)
$_ZN7cutlass13device_kernelIN5flash19enable_sm80_to_sm89INS1_16FlashAttnBwdSm80INS1_25CollectiveMainloopBwdSm80ILi2ELi2EN4cute5tupleIJNS5_1CILi128EEES8_NS7_ILi64EEEEEENS_10bfloat16_tEfNS_4arch4Sm80ELb0ELb1ELb1ELb0ELb0ELb0ELb0ELb0ELi2ELi4ELi4ELi4ELb0EEENS1_24CollectiveEpilogueBwdGQAISA_fSD_Li256ELb0ELb0EEENS1_19SingleTileSchedulerILb0ELb0ELb0ELi128EEEEEEEEEvNT_6ParamsE$_ZN4cute3eso3ESOILb1ELb0EJNS_6LayoutINS_5tupleIJNS3_IJNS3_IJNS_1CILi8EEENS4_ILi1EEEEEES6_EEENS3_IJNS3_IJS6_S6_EEENS4_ILi2EEEEEEEEENS3_IJNS3_IJNS3_IJS6_NS4_ILi0EEEEEESD_EEENS3_IJNS3_IJSD_SD_EEENS4_ILi4096EEEEEEEEEEENS_10ViewEngineINS_8smem_ptrIPN7cutlass10bfloat16_tEEEEEEEC2ERKSK_RKSR_:
[----:B------:R-:W-:Y:S02]  /*87b0*/  IADD3 R2, R67, -c[0x0][0x20], RZ ;  /* 0x8000080043027a10 */ /* 0x000fe40007ffe0ff */
[----:B------:R-:W-:-:S03]  /*87c0*/  MOV R9, 0x0 ;  /* 0x0000000000097802 */ /* 0x000fc60000000f00 */
[----:B------:R1:W-:Y:S01]  /*87d0*/  STL.64 [R2], R6 ;  /* 0x0000000602007387 */ /* 0x0003e20000100a00 */
[----:B------:R-:W-:Y:S05]  /*87e0*/  RET.REL.NODEC R8 `(_ZN7cutlass13device_kernelIN5flash19enable_sm80_to_sm89INS1_16FlashAttnBwdSm80INS1_25CollectiveMainloopBwdSm80ILi2ELi2EN4cute5tupleIJNS5_1CILi128EEES8_NS7_ILi64EEEEEENS_10bfloat16_tEfNS_4arch4Sm80ELb0ELb1ELb1ELb0ELb0ELb0ELb0ELb0ELi2ELi4ELi4ELi4ELb0EEENS1_24CollectiveEpilogueBwdGQAISA_fSD_Li256ELb0ELb0EEENS1_19SingleTileSchedulerILb0ELb0ELb0ELi128EEEEEEEEEvNT_6ParamsE) ;  /* 0xffff781008007950 */ /* 0x000fea0003c3ffff */
        .type           $_ZN7cutlass13device_kernelIN5flash19enable_sm80_to_sm89INS1_16FlashAttnBwdSm80INS1_25CollectiveMainloopBwdSm80ILi2ELi2EN4cute5tupleIJNS5_1CILi128EEES8_NS7_ILi64EEEEEENS_10bfloat16_tEfNS_4arch4Sm80ELb0ELb1ELb1ELb0ELb0ELb0ELb0ELb0ELi2ELi4ELi4ELi4ELb0EEENS1_24CollectiveEpilogueBwdGQAISA_fSD_Li256ELb0ELb0EEENS1_19SingleTileSchedulerILb0ELb0ELb0ELi128EEEEEEEEEvNT_6ParamsE$_ZN4cute3eso3ESOILb1ELb0EJNS_6LayoutINS_5tupleIJNS3_IJNS3_IJNS_1CILi8EEENS4_ILi1EEEEEES6_EEENS3_IJNS3_IJS6_S6_EEENS4_ILi2EEEEEEEEENS3_IJNS3_IJNS3_IJS6_NS4_ILi0EEEEEESD_EEENS3_IJNS3_IJSD_SD_EEENS4_ILi64EEEEEEEEEEENS_10ViewEngineIPN7cutlass10bfloat16_tEEEEEC2ERKSK_RKSP_,@function
        .size           $_ZN7cutlass13device_kernelIN5flash19enable_sm80_to_sm89INS1_16FlashAttnBwdSm80INS1_25CollectiveMainloopBwdSm80ILi2ELi2EN4cute5tupleIJNS5_1CILi128EEES8_NS7_ILi64EEEEEENS_10bfloat16_tEfNS_4arch4Sm80ELb0ELb1ELb1ELb0ELb0ELb0ELb0ELb0ELi2ELi4ELi4ELi4ELb0EEENS1_24CollectiveEpilogueBwdGQAISA_fSD_Li256ELb0ELb0EEENS1_19SingleTileSchedulerILb0ELb0ELb0ELi128EEEEEEEEEvNT_6ParamsE$_ZN4cute3eso3ESOILb1ELb0EJNS_6LayoutINS_5tupleIJNS3_IJNS3_IJNS_1CILi8EEENS4_ILi1EEEEEES6_EEENS3_IJNS3_IJS6_S6_EEENS4_ILi2EEEEEEEEENS3_IJNS3_IJNS3_IJS6_NS4_ILi0EEEEEESD_EEENS3_IJNS3_IJSD_SD_EEENS4_ILi64EEEEEEEEEEENS_10ViewEngineIPN7cutlass10bfloat16_tEEEEEC2ERKSK_RKSP_,($_ZN7cutlass13device_kernelIN5flash19enable_sm80_to_sm89INS1_16FlashAttnBwdSm80INS1_25CollectiveMainloopBwdSm80ILi2ELi2EN4cute5tupleIJNS5_1CILi128EEES8_NS7_ILi64EEEEEENS_10bfloat16_tEfNS_4arch4Sm80ELb0ELb1ELb1ELb0ELb0ELb0ELb0ELb0ELi2ELi4ELi4ELi4ELb0EEENS1_24CollectiveEpilogueBwdGQAISA_fSD_Li256ELb0ELb0EEENS1_19SingleTileSchedulerILb0ELb0ELb0ELi128EEEEEEEEEvNT_6ParamsE$_ZN4cute3eso3ESOILb1ELb0EJNS_6LayoutINS_5tupleIJNS3_IJNS3_IJNS_1CILi8EEENS4_ILi1EEEEEES6_EEENS3_IJNS3_IJS6_S6_EEENS4_ILi2EEEEEEEEENS3_IJNS3_IJNS3_IJS6_NS4_ILi0EEEEEESD_EEENS3_IJNS3_IJSD_SD_EEENS4_ILi8192EEEEEEEEEEENS_10ViewEngineINS_8smem_ptrIPN7cutlass10bfloat16_tEEEEEEEC2ERKSK_RKSR_ - $_ZN7cutlass13device_kernelIN5flash19enable_sm80_to_sm89INS1_16FlashAttnBwdSm80INS1_25CollectiveMainloopBwdSm80ILi2ELi2EN4cute5tupleIJNS5_1CILi128EEES8_NS7_ILi64EEEEEENS_10bfloat16_tEfNS_4arch4Sm80ELb0ELb1ELb1ELb0ELb0ELb0ELb0ELb0ELi2ELi4ELi4ELi4ELb0EEENS1_24CollectiveEpilogueBwdGQAISA_fSD_Li256ELb0ELb0EEENS1_19SingleTileSchedulerILb0ELb0ELb0ELi128EEEEEEEEEvNT_6ParamsE$_ZN4cute3eso3ESOILb1ELb0EJNS_6LayoutINS_5tupleIJNS3_IJNS3_IJNS_1CILi8EEENS4_ILi1EEEEEES6_EEENS3_IJNS3_IJS6_S6_EEENS4_ILi2EEEEEEEEENS3_IJNS3_IJNS3_IJS6_NS4_ILi0EEEEEESD_EEENS3_IJNS3_IJSD_SD_EEENS4_ILi64EEEEEEEEEEENS_10ViewEngineIPN7cutlass10bfloat16_tEEEEEC2ERKSK_RKSP_)
$_ZN7cutlass13device_kernelIN5flash19enable_sm80_to_sm89INS1_16FlashAttnBwdSm80INS1_25CollectiveMainloopBwdSm80ILi2ELi2EN4cute5tupleIJNS5_1CILi128EEES8_NS7_ILi64EEEEEENS_10bfloat16_tEfNS_4arch4Sm80ELb0ELb1ELb1ELb0ELb0ELb0ELb0ELb0ELi2ELi4ELi4ELi4ELb0EEENS1_24CollectiveEpilogueBwdGQAISA_fSD_Li256ELb0ELb0EEENS1_19SingleTileSchedulerILb0ELb0ELb0ELi128EEEEEEEEEvNT_6ParamsE$_ZN4cute3eso3ESOILb1ELb0EJNS_6LayoutINS_5tupleIJNS3_IJNS3_IJNS_1CILi8EEENS4_ILi1EEEEEES6_EEENS3_IJNS3_IJS6_S6_EEENS4_ILi2EEEEEEEEENS3_IJNS3_IJNS3_IJS6_NS4_ILi0EEEEEESD_EEENS3_IJNS3_IJSD_SD_EEENS4_ILi64EEEEEEEEEEENS_10ViewEngineIPN7cutlass10bfloat16_tEEEEEC2ERKSK_RKSP_:
[----:B------:R-:W-:Y:S02]  /*87f0*/  IADD3 R6, R25, -c[0x0][0x20], RZ ;  /* 0x8000080019067a10 */ /* 0x000fe40007ffe0ff */
[----:B------:R-:W-:-:S03]  /*8800*/  MOV R9, 0x0 ;  /* 0x0000000000097802 */ /* 0x000fc60000000f00 */
[----:B------:R1:W-:Y:S01]  /*8810*/  STL.64 [R6], R2 ;  /* 0x0000000206007387 */ /* 0x0003e20000100a00 */
[----:B------:R-:W-:Y:S05]  /*8820*/  RET.REL.NODEC R8 `(_ZN7cutlass13device_kernelIN5flash19enable_sm80_to_sm89INS1_16FlashAttnBwdSm80INS1_25CollectiveMainloopBwdSm80ILi2ELi2EN4cute5tupleIJNS5_1CILi128EEES8_NS7_ILi64EEEEEENS_10bfloat16_tEfNS_4arch4Sm80ELb0ELb1ELb1ELb0ELb0ELb0ELb0ELb0ELi2ELi4ELi4ELi4ELb0EEENS1_24CollectiveEpilogueBwdGQAISA_fSD_Li256ELb0ELb0EEENS1_19SingleTileSchedulerILb0ELb0ELb0ELi128EEEEEEEEEvNT_6ParamsE) ;  /* 0xffff77d008007950 */ /* 0x000fea0003c3ffff */
        .type           $_ZN7cutlass13device_kernelIN5flash19enable_sm80_to_sm89INS1_16FlashAttnBwdSm80INS1_25CollectiveMainloopBwdSm80ILi2ELi2EN4cute5tupleIJNS5_1CILi128EEES8_NS7_ILi64EEEEEENS_10bfloat16_tEfNS_4arch4Sm80ELb0ELb1ELb1ELb0ELb0ELb0ELb0ELb0ELi2ELi4ELi4ELi4ELb0EEENS1_24CollectiveEpilogueBwdGQAISA_fSD_Li256ELb0ELb0EEENS1_19SingleTileSchedulerILb0ELb0ELb0ELi128EEEEEEEEEvNT_6ParamsE$_ZN4cute3eso3ESOILb1ELb0EJNS_6LayoutINS_5tupleIJNS3_IJNS3_IJNS_1CILi8EEENS4_ILi1EEEEEES6_EEENS3_IJNS3_IJS6_S6_EEENS4_ILi2EEEEEEEEENS3_IJNS3_IJNS3_IJS6_NS4_ILi0EEEEEESD_EEENS3_IJNS3_IJSD_SD_EEENS4_ILi8192EEEEEEEEEEENS_10ViewEngineINS_8smem_ptrIPN7cutlass10bfloat16_tEEEEEEEC2ERKSK_RKSR_,@function
        .size           $_ZN7cutlass13device_kernelIN5flash19enable_sm80_to_sm89INS1_16FlashAttnBwdSm80INS1_25CollectiveMainloopBwdSm80ILi2ELi2EN4cute5tupleIJNS5_1CILi128EEES8_NS7_ILi64EEEEEENS_10bfloat16_tEfNS_4arch4Sm80ELb0ELb1ELb1ELb0ELb0ELb0ELb0ELb0ELi2ELi4ELi4ELi4ELb0EEENS1_24CollectiveEpilogueBwdGQAISA_fSD_Li256ELb0ELb0EEENS1_19SingleTileSchedulerILb0ELb0ELb0ELi128EEEEEEEEEvNT_6ParamsE$_ZN4cute3eso3ESOILb1ELb0EJNS_6LayoutINS_5tupleIJNS3_IJNS3_IJNS_1CILi8EEENS4_ILi1EEEEEES6_EEENS3_IJNS3_IJS6_S6_EEENS4_ILi2EEEEEEEEENS3_IJNS3_IJNS3_IJS6_NS4_ILi0EEEEEESD_EEENS3_IJNS3_IJSD_SD_EEENS4_ILi8192EEEEEEEEEEENS_10ViewEngineINS_8smem_ptrIPN7cutlass10bfloat16_tEEEEEEEC2ERKSK_RKSR_,($_ZN7cutlass13device_kernelIN5flash19enable_sm80_to_sm89INS1_16FlashAttnBwdSm80INS1_25CollectiveMainloopBwdSm80ILi2ELi2EN4cute5tupleIJNS5_1CILi128EEES8_NS7_ILi64EEEEEENS_10bfloat16_tEfNS_4arch4Sm80ELb0ELb1ELb1ELb0ELb0ELb0ELb0ELb0ELi2ELi4ELi4ELi4ELb0EEENS1_24CollectiveEpilogueBwdGQAISA_fSD_Li256ELb0ELb0EEENS1_19SingleTileSchedulerILb0ELb0ELb0ELi128EEEEEEEEEvNT_6ParamsE$_ZN4cute3eso3ESOILb1ELb0EJNS_6LayoutINS_5tupleIJNS3_IJNS3_IJNS_1CILi8EEENS4_ILi1EEEEEES6_EEENS3_IJNS3_IJS6_S6_EEENS4_ILi2EEEEEEEEENS3_IJNS3_IJNS3_IJS6_NS4_ILi0EEEEEESD_EEENS3_IJNS3_IJSD_SD_EEES5_EEEEEEEENS_10ViewEngineIPN7cutlass10bfloat16_tEEEEEC2ERKSJ_RKSO_ - $_ZN7cutlass13device_kernelIN5flash19enable_sm80_to_sm89INS1_16FlashAttnBwdSm80INS1_25CollectiveMainloopBwdSm80ILi2ELi2EN4cute5tupleIJNS5_1CILi128EEES8_NS7_ILi64EEEEEENS_10bfloat16_tEfNS_4arch4Sm80ELb0ELb1ELb1ELb0ELb0ELb0ELb0ELb0ELi2ELi4ELi4ELi4ELb0EEENS1_24CollectiveEpilogueBwdGQAISA_fSD_Li256ELb0ELb0EEENS1_19SingleTileSchedulerILb0ELb0ELb0ELi128EEEEEEEEEvNT_6ParamsE$_ZN4cute3eso3ESOILb1ELb0EJNS_6LayoutINS_5tupleIJNS3_IJNS3_IJNS_1CILi8EEENS4_ILi1EEEEEES6_EEENS3_IJNS3_IJS6_S6_EEENS4_ILi2EEEEEEEEENS3_IJNS3_IJNS3_IJS6_NS4_ILi0EEEEEESD_EEENS3_IJNS3_IJSD_SD_EEENS4_ILi8192EEEEEEEEEEENS_10ViewEngineINS_8smem_ptrIPN7cutlass10bfloat16_tEEEEEEEC2ERKSK_RKSR_)
$_ZN7cutlass13device_kernelIN5flash19enable_sm80_to_sm89INS1_16FlashAttnBwdSm80INS1_25CollectiveMainloopBwdSm80ILi2ELi2EN4cute5tupleIJNS5_1CILi128EEES8_NS7_ILi64EEEEEENS_10bfloat16_tEfNS_4arch4Sm80ELb0ELb1ELb1ELb0ELb0ELb0ELb0ELb0ELi2ELi4ELi4ELi4ELb0EEENS1_24CollectiveEpilogueBwdGQAISA_fSD_Li256ELb0ELb0EEENS1_19SingleTileSchedulerILb0ELb0ELb0ELi128EEEEEEEEEvNT_6ParamsE$_ZN4cute3eso3ESOILb1ELb0EJNS_6LayoutINS_5tupleIJNS3_IJNS3_IJNS_1CILi8EEENS4_ILi1EEEEEES6_EEENS3_IJNS3_IJS6_S6_EEENS4_ILi2EEEEEEEEENS3_IJNS3_IJNS3_IJS6_NS4_ILi0EEEEEESD_EEENS3_IJNS3_IJSD_SD_EEENS4_ILi8192EEEEEEEEEEENS_10ViewEngineINS_8smem_ptrIPN7cutlass10bfloat16_tEEEEEEEC2ERKSK_RKSR_:
[----:B------:R-:W-:Y:S01]  /*8830*/  IADD3 R5, R25, -c[0x0][0x20], RZ ;  /* 0x8000080019057a10 */ /* 0x000fe20007ffe0ff */
[----:B------:R-:W-:Y:S01]  /*8840*/  IMAD.MOV.U32 R8, RZ, RZ, R4 ;  /* 0x000000ffff087224 */ /* 0x000fe200078e0004 */
[----:B------:R-:W-:Y:S01]  /*8850*/  MOV R9, R7 ;  /* 0x0000000700097202 */ /* 0x000fe20000000f00 */
[----:B------:R-:W-:-:S04]  /*8860*/  IMAD.MOV.U32 R7, RZ, RZ, 0x0 ;  /* 0x00000000ff077424 */ /* 0x000fc800078e00ff */
[----:B------:R1:W-:Y:S01]  /*8870*/  STL.64 [R5], R8 ;  /* 0x0000000805007387 */ /* 0x0003e20000100a00 */
[----:B------:R-:W-:Y:S05]  /*8880*/  RET.REL.NODEC R6 `(_ZN7cutlass13device_kernelIN5flash19enable_sm80_to_sm89INS1_16FlashAttnBwdSm80INS1_25CollectiveMainloopBwdSm80ILi2ELi2EN4cute5tupleIJNS5_1CILi128EEES8_NS7_ILi64EEEEEENS_10bfloat16_tEfNS_4arch4Sm80ELb0ELb1ELb1ELb0ELb0ELb0ELb0ELb0ELi2ELi4ELi4ELi4ELb0EEENS1_24CollectiveEpilogueBwdGQAISA_fSD_Li256ELb0ELb0EEENS1_19SingleTileSchedulerILb0ELb0ELb0ELi128EEEEEEEEEvNT_6ParamsE) ;  /* 0xffff777006007950 */ /* 0x000fea0003c3ffff */
        .type           $_ZN7cutlass13device_kernelIN5flash19enable_sm80_to_sm89INS1_16FlashAttnBwdSm80INS1_25CollectiveMainloopBwdSm80ILi2ELi2EN4cute5tupleIJNS5_1CILi128EEES8_NS7_ILi64EEEEEENS_10bfloat16_tEfNS_4arch4Sm80ELb0ELb1ELb1ELb0ELb0ELb0ELb0ELb0ELi2ELi4ELi4ELi4ELb0EEENS1_24CollectiveEpilogueBwdGQAISA_fSD_Li256ELb0ELb0EEENS1_19SingleTileSchedulerILb0ELb0ELb0ELi128EEEEEEEEEvNT_6ParamsE$_ZN4cute3eso3ESOILb1ELb0EJNS_6LayoutINS_5tupleIJNS3_IJNS3_IJNS_1CILi8EEENS4_ILi1EEEEEES6_EEENS3_IJNS3_IJS6_S6_EEENS4_ILi2EEEEEEEEENS3_IJNS3_IJNS3_IJS6_NS4_ILi0EEEEEESD_EEENS3_IJNS3_IJSD_SD_EEES5_EEEEEEEENS_10ViewEngineIPN7cutlass10bfloat16_tEEEEEC2ERKSJ_RKSO_,@function
        .size           $_ZN7cutlass13device_kernelIN5flash19enable_sm80_to_sm89INS1_16FlashAttnBwdSm80INS1_25CollectiveMainloopBwdSm80ILi2ELi2EN4cute5tupleIJNS5_1CILi128EEES8_NS7_ILi64EEEEEENS_10bfloat16_tEfNS_4arch4Sm80ELb0ELb1ELb1ELb0ELb0ELb0ELb0ELb0ELi2ELi4ELi4ELi4ELb0EEENS1_24CollectiveEpilogueBwdGQAISA_fSD_Li256ELb0ELb0EEENS1_19SingleTileSchedulerILb0ELb0ELb0ELi128EEEEEEEEEvNT_6ParamsE$_ZN4cute3eso3ESOILb1ELb0EJNS_6LayoutINS_5tupleIJNS3_IJNS3_IJNS_1CILi8EEENS4_ILi1EEEEEES6_EEENS3_IJNS3_IJS6_S6_EEENS4_ILi2EEEEEEEEENS3_IJNS3_IJNS3_IJS6_NS4_ILi0EEEEEESD_EEENS3_IJNS3_IJSD_SD_EEES5_EEEEEEEENS_10ViewEngineIPN7cutlass10bfloat16_tEEEEEC2ERKSJ_RKSO_,($_ZN7cutlass13device_kernelIN5flash19enable_sm80_to_sm89INS1_16FlashAttnBwdSm80INS1_25CollectiveMainloopBwdSm80ILi2ELi2EN4cute5tupleIJNS5_1CILi128EEES8_NS7_ILi64EEEEEENS_10bfloat16_tEfNS_4arch4Sm80ELb0ELb1ELb1ELb0ELb0ELb0ELb0ELb0ELi2ELi4ELi4ELi4ELb0EEENS1_24CollectiveEpilogueBwdGQAISA_fSD_Li256ELb0ELb0EEENS1_19SingleTileSchedulerILb0ELb0ELb0ELi128EEEEEEEEEvNT_6ParamsE$_ZN4cute3eso3ESOILb1ELb0EJNS_6LayoutINS_5tupleIJNS3_IJNS3_IJNS_1CILi8EEENS4_ILi1EEEEEES6_EEENS3_IJNS3_IJS6_S6_EEENS4_ILi4EEEEEEEEENS3_IJNS3_IJNS3_IJS6_NS4_ILi0EEEEEESD_EEENS3_IJNS3_IJSD_SD_EEENS4_ILi2048EEEEEEEEEEENS_10ViewEngineINS_8smem_ptrIPN7cutlass10bfloat16_tEEEEEEEC2ERKSK_RKSR_ - $_ZN7cutlass13device_kernelIN5flash19enable_sm80_to_sm89INS1_16FlashAttnBwdSm80INS1_25CollectiveMainloopBwdSm80ILi2ELi2EN4cute5tupleIJNS5_1CILi128EEES8_NS7_ILi64EEEEEENS_10bfloat16_tEfNS_4arch4Sm80ELb0ELb1ELb1ELb0ELb0ELb0ELb0ELb0ELi2ELi4ELi4ELi4ELb0EEENS1_24CollectiveEpilogueBwdGQAISA_fSD_Li256ELb0ELb0EEENS1_19SingleTileSchedulerILb0ELb0ELb0ELi128EEEEEEEEEvNT_6ParamsE$_ZN4cute3eso3ESOILb1ELb0EJNS_6LayoutINS_5tupleIJNS3_IJNS3_IJNS_1CILi8EEENS4_ILi1EEEEEES6_EEENS3_IJNS3_IJS6_S6_EEENS4_ILi2EEEEEEEEENS3_IJNS3_IJNS3_IJS6_NS4_ILi0EEEEEESD_EEENS3_IJNS3_IJSD_SD_EEES5_EEEEEEEENS_10ViewEngineIPN7cutlass10bfloat16_tEEEEEC2ERKSJ_RKSO_)
$_ZN7cutlass13device_kernelIN5flash19enable_sm80_to_sm89INS1_16FlashAttnBwdSm80INS1_25CollectiveMainloopBwdSm80ILi2ELi2EN4cute5tupleIJNS5_1CILi128EEES8_NS7_ILi64EEEEEENS_10bfloat16_tEfNS_4arch4Sm80ELb0ELb1ELb1ELb0ELb0ELb0ELb0ELb0ELi2ELi4ELi4ELi4ELb0EEENS1_24CollectiveEpilogueBwdGQAISA_fSD_Li256ELb0ELb0EEENS1_19SingleTileSchedulerILb0ELb0ELb0ELi128EEEEEEEEEvNT_6ParamsE$_ZN4cute3eso3ESOILb1ELb0EJNS_6LayoutINS_5tupleIJNS3_IJNS3_IJNS_1CILi8EEENS4_ILi1EEEEEES6_EEENS3_IJNS3_IJS6_S6_EEENS4_ILi2EEEEEEEEENS3_IJNS3_IJNS3_IJS6_NS4_ILi0EEEEEESD_EEENS3_IJNS3_IJSD_SD_EEES5_EEEEEEEENS_10ViewEngineIPN7cutlass10bfloat16_tEEEEEC2ERKSJ_RKSO_:
[----:B------:R-:W-:Y:S02]  /*8890*/  IADD3 R4, R67, -c[0x0][0x20], RZ ;  /* 0x8000080043047a10 */ /* 0x000fe40007ffe0ff */
[----:B------:R-:W-:-:S03]  /*88a0*/  MOV R9, 0x0 ;  /* 0x0000000000097802 */ /* 0x000fc60000000f00 */
[----:B------:R1:W-:Y:S01]  /*88b0*/  STL.64 [R4], R2 ;  /* 0x0000000204007387 */ /* 0x0003e20000100a00 */
[----:B------:R-:W-:Y:S05]  /*88c0*/  RET.REL.NODEC R8 `(_ZN7cutlass13device_kernelIN5flash19enable_sm80_to_sm89INS1_16FlashAttnBwdSm80INS1_25CollectiveMainloopBwdSm80ILi2ELi2EN4cute5tupleIJNS5_1CILi128EEES8_NS7_ILi64EEEEEENS_10bfloat16_tEfNS_4arch4Sm80ELb0ELb1ELb1ELb0ELb0ELb0ELb0ELb0ELi2ELi4ELi4ELi4ELb0EEENS1_24CollectiveEpilogueBwdGQAISA_fSD_Li256ELb0ELb0EEENS1_19SingleTileSchedulerILb0ELb0ELb0ELi128EEEEEEEEEvNT_6ParamsE) ;  /* 0xffff773008007950 */ /* 0x000fea0003c3ffff */
        .type           $_ZN7cutlass13device_kernelIN5flash19enable_sm80_to_sm89INS1_16FlashAttnBwdSm80INS1_25CollectiveMainloopBwdSm80ILi2ELi2EN4cute5tupleIJNS5_1CILi128EEES8_NS7_ILi64EEEEEENS_10bfloat16_tEfNS_4arch4Sm80ELb0ELb1ELb1ELb0ELb0ELb0ELb0ELb0ELi2ELi4ELi4ELi4ELb0EEENS1_24CollectiveEpilogueBwdGQAISA_fSD_Li256ELb0ELb0EEENS1_19SingleTileSchedulerILb0ELb0ELb0ELi128EEEEEEEEEvNT_6ParamsE$_ZN4cute3eso3ESOILb1ELb0EJNS_6LayoutINS_5tupleIJNS3_IJNS3_IJNS_1CILi8EEENS4_ILi1EEEEEES6_EEENS3_IJNS3_IJS6_S6_EEENS4_ILi4EEEEEEEEENS3_IJNS3_IJNS3_IJS6_NS4_ILi0EEEEEESD_EEENS3_IJNS3_IJSD_SD_EEENS4_ILi2048EEEEEEEEEEENS_10ViewEngineINS_8smem_ptrIPN7cutlass10bfloat16_tEEEEEEEC2ERKSK_RKSR_,@function
        .size           $_ZN7cutlass13device_kernelIN5flash19enable_sm80_to_sm89INS1_16FlashAttnBwdSm80INS1_25CollectiveMainloopBwdSm80ILi2ELi2EN4cute5tupleIJNS5_1CILi128EEES8_NS7_ILi64EEEEEENS_10bfloat16_tEfNS_4arch4Sm80ELb0ELb1ELb1ELb0ELb0ELb0ELb0ELb0ELi2ELi4ELi4ELi4ELb0EEENS1_24CollectiveEpilogueBwdGQAISA_fSD_Li256ELb0ELb0EEENS1_19SingleTileSchedulerILb0ELb0ELb0ELi128EEEEEEEEEvNT_6ParamsE$_ZN4cute3eso3ESOILb1ELb0EJNS_6LayoutINS_5tupleIJNS3_IJNS3_IJNS_1CILi8EEENS4_ILi1EEEEEES6_EEENS3_IJNS3_IJS6_S6_EEENS4_ILi4EEEEEEEEENS3_IJNS3_IJNS3_IJS6_NS4_ILi0EEEEEESD_EEENS3_IJNS3_IJSD_SD_EEENS4_ILi2048EEEEEEEEEEENS_10ViewEngineINS_8smem_ptrIPN7cutlass10bfloat16_tEEEEEEEC2ERKSK_RKSR_,($_ZN7cutlass13device_kernelIN5flash19enable_sm80_to_sm89INS1_16FlashAttnBwdSm80INS1_25CollectiveMainloopBwdSm80ILi2ELi2EN4cute5tupleIJNS5_1CILi128EEES8_NS7_ILi64EEEEEENS_10bfloat16_tEfNS_4arch4Sm80ELb0ELb1ELb1ELb0ELb0ELb0ELb0ELb0ELi2ELi4ELi4ELi4ELb0EEENS1_24CollectiveEpilogueBwdGQAISA_fSD_Li256ELb0ELb0EEENS1_19SingleTileSchedulerILb0ELb0ELb0ELi128EEEEEEEEEvNT_6ParamsE$_ZN4cute3eso3ESOILb1ELb0EJNS_6LayoutINS_5tupleIJNS3_IJNS3_IJNS_1CILi8EEENS4_ILi1EEEEEES6_EEENS3_IJNS3_IJS6_S6_EEENS4_ILi4EEEEEEEEENS3_IJNS3_IJNS3_IJS6_NS4_ILi0EEEEEESD_EEENS3_IJNS3_IJSD_SD_EEES5_EEEEEEEENS_10ViewEngineIPN7cutlass10bfloat16_tEEEEEC2ERKSJ_RKSO_ - $_ZN7cutlass13device_kernelIN5flash19enable_sm80_to_sm89INS1_16FlashAttnBwdSm80INS1_25CollectiveMainloopBwdSm80ILi2ELi2EN4cute5tupleIJNS5_1CILi128EEES8_NS7_ILi64EEEEEENS_10bfloat16_tEfNS_4arch4Sm80ELb0ELb1ELb1ELb0ELb0ELb0ELb0ELb0ELi2ELi4ELi4ELi4ELb0EEENS1_24CollectiveEpilogueBwdGQAISA_fSD_Li256ELb0ELb0EEENS1_19SingleTileSchedulerILb0ELb0ELb0ELi128EEEEEEEEEvNT_6ParamsE$_ZN4cute3eso3ESOILb1ELb0EJNS_6LayoutINS_5tupleIJNS3_IJNS3_IJNS_1CILi8EEENS4_ILi1EEEEEES6_EEENS3_IJNS3_IJS6_S6_EEENS4_ILi4EEEEEEEEENS3_IJNS3_IJNS3_IJS6_NS4_ILi0EEEEEESD_EEENS3_IJNS3_IJSD_SD_EEENS4_ILi2048EEEEEEEEEEENS_10ViewEngineINS_8smem_ptrIPN7cutlass10bfloat16_tEEEEEEEC2ERKSK_RKSR_)
$_ZN7cutlass13device_kernelIN5flash19enable_sm80_to_sm89INS1_16FlashAttnBwdSm80INS1_25CollectiveMainloopBwdSm80ILi2ELi2EN4cute5tupleIJNS5_1CILi128EEES8_NS7_ILi64EEEEEENS_10bfloat16_tEfNS_4arch4Sm80ELb0ELb1ELb1ELb0ELb0ELb0ELb0ELb0ELi2ELi4ELi4ELi4ELb0EEENS1_24CollectiveEpilogueBwdGQAISA_fSD_Li256ELb0ELb0EEENS1_19SingleTileSchedulerILb0ELb0ELb0ELi128EEEEEEEEEvNT_6ParamsE$_ZN4cute3eso3ESOILb1ELb0EJNS_6LayoutINS_5tupleIJNS3_IJNS3_IJNS_1CILi8EEENS4_ILi1EEEEEES6_EEENS3_IJNS3_IJS6_S6_EEENS4_ILi4EEEEEEEEENS3_IJNS3_IJNS3_IJS6_NS4_ILi0EEEEEESD_EEENS3_IJNS3_IJSD_SD_EEENS4_ILi2048EEEEEEEEEEENS_10ViewEngineINS_8smem_ptrIPN7cutlass10bfloat16_tEEEEEEEC2ERKSK_RKSR_:
[----:B------:R-:W-:Y:S02]  /*88d0*/  IADD3 R2, R25, -c[0x0][0x20], RZ ;  /* 0x8000080019027a10 */ /* 0x000fe40007ffe0ff */
[----:B------:R-:W-:-:S03]  /*88e0*/  MOV R9, 0x0 ;  /* 0x0000000000097802 */ /* 0x000fc60000000f00 */
[----:B------:R1:W-:Y:S01]  /*88f0*/  STL.64 [R2], R6 ;  /* 0x0000000602007387 */ /* 0x0003e20000100a00 */
[----:B------:R-:W-:Y:S05]  /*8900*/  RET.REL.NODEC R8 `(_ZN7cutlass13device_kernelIN5flash19enable_sm80_to_sm89INS1_16FlashAttnBwdSm80INS1_25CollectiveMainloopBwdSm80ILi2ELi2EN4cute5tupleIJNS5_1CILi128EEES8_NS7_ILi64EEEEEENS_10bfloat16_tEfNS_4arch4Sm80ELb0ELb1ELb1ELb0ELb0ELb0ELb0ELb0ELi2ELi4ELi4ELi4ELb0EEENS1_24CollectiveEpilogueBwdGQAISA_fSD_Li256ELb0ELb0EEENS1_19SingleTileSchedulerILb0ELb0ELb0ELi128EEEEEEEEEvNT_6ParamsE) ;  /* 0xffff76f008007950 */ /* 0x000fea0003c3ffff */
        .type           $_ZN7cutlass13device_kernelIN5flash19enable_sm80_to_sm89INS1_16FlashAttnBwdSm80INS1_25CollectiveMainloopBwdSm80ILi2ELi2EN4cute5tupleIJNS5_1CILi128EEES8_NS7_ILi64EEEEEENS_10bfloat16_tEfNS_4arch4Sm80ELb0ELb1ELb1ELb0ELb0ELb0ELb0ELb0ELi2ELi4ELi4ELi4ELb0EEENS1_24CollectiveEpilogueBwdGQAISA_fSD_Li256ELb0ELb0EEENS1_19SingleTileSchedulerILb0ELb0ELb0ELi128EEEEEEEEEvNT_6ParamsE$_ZN4cute3eso3ESOILb1ELb0EJNS_6LayoutINS_5tupleIJNS3_IJNS3_IJNS_1CILi8EEENS4_ILi1EEEEEES6_EEENS3_IJNS3_IJS6_S6_EEENS4_ILi4EEEEEEEEENS3_IJNS3_IJNS3_IJS6_NS4_ILi0EEEEEESD_EEENS3_IJNS3_IJSD_SD_EEES5_EEEEEEEENS_10ViewEngineIPN7cutlass10bfloat16_tEEEEEC2ERKSJ_RKSO_,@function
        .size           $_ZN7cutlass13device_kernelIN5flash19enable_sm80_to_sm89INS1_16FlashAttnBwdSm80INS1_25CollectiveMainloopBwdSm80ILi2ELi2EN4cute5tupleIJNS5_1CILi128EEES8_NS7_ILi64EEEEEENS_10bfloat16_tEfNS_4arch4Sm80ELb0ELb1ELb1ELb0ELb0ELb0ELb0ELb0ELi2ELi4ELi4ELi4ELb0EEENS1_24CollectiveEpilogueBwdGQAISA_fSD_Li256ELb0ELb0EEENS1_19SingleTileSchedulerILb0ELb0ELb0ELi128EEEEEEEEEvNT_6ParamsE$_ZN4cute3eso3ESOILb1ELb0EJNS_6LayoutINS_5tupleIJNS3_IJNS3_IJNS_1CILi8EEENS4_ILi1EEEEEES6_EEENS3_IJNS3_IJS6_S6_EEENS4_ILi4EEEEEEEEENS3_IJNS3_IJNS3_IJS6_NS4_ILi0EEEEEESD_EEENS3_IJNS3_IJSD_SD_EEES5_EEEEEEEENS_10ViewEngineIPN7cutlass10bfloat16_tEEEEEC2ERKSJ_RKSO_,($_ZN7cutlass13device_kernelIN5flash19enable_sm80_to_sm89INS1_16FlashAttnBwdSm80INS1_25CollectiveMainloopBwdSm80ILi2ELi2EN4cute5tupleIJNS5_1CILi128EEES8_NS7_ILi64EEEEEENS_10bfloat16_tEfNS_4arch4Sm80ELb0ELb1ELb1ELb0ELb0ELb0ELb0ELb0ELi2ELi4ELi4ELi4ELb0EEENS1_24CollectiveEpilogueBwdGQAISA_fSD_Li256ELb0ELb0EEENS1_19SingleTileSchedulerILb0ELb0ELb0ELi128EEEEEEEEEvNT_6ParamsE$_ZN4cute3eso3ESOILb1ELb0EJNS_6LayoutINS_5tupleIJNS3_IJNS_1CILi1EEENS3_IJNS4_ILi2EEES6_EEEEEES6_NS4_ILi4EEEEEENS3_IJNS3_IJNS4_ILi0EEENS3_IJS5_S9_EEEEEES6_NS4_ILi8EEEEEEEENS_10ViewEngineIPjEEEEC2ERKSG_RKSJ_ - $_ZN7cutlass13device_kernelIN5flash19enable_sm80_to_sm89INS1_16FlashAttnBwdSm80INS1_25CollectiveMainloopBwdSm80ILi2ELi2EN4cute5tupleIJNS5_1CILi128EEES8_NS7_ILi64EEEEEENS_10bfloat16_tEfNS_4arch4Sm80ELb0ELb1ELb1ELb0ELb0ELb0ELb0ELb0ELi2ELi4ELi4ELi4ELb0EEENS1_24CollectiveEpilogueBwdGQAISA_fSD_Li256ELb0ELb0EEENS1_19SingleTileSchedulerILb0ELb0ELb0ELi128EEEEEEEEEvNT_6ParamsE$_ZN4cute3eso3ESOILb1ELb0EJNS_6LayoutINS_5tupleIJNS3_IJNS3_IJNS_1CILi8EEENS4_ILi1EEEEEES6_EEENS3_IJNS3_IJS6_S6_EEENS4_ILi4EEEEEEEEENS3_IJNS3_IJNS3_IJS6_NS4_ILi0EEEEEESD_EEENS3_IJNS3_IJSD_SD_EEES5_EEEEEEEENS_10ViewEngineIPN7cutlass10bfloat16_tEEEEEC2ERKSJ_RKSO_)
$_ZN7cutlass13device_kernelIN5flash19enable_sm80_to_sm89INS1_16FlashAttnBwdSm80INS1_25CollectiveMainloopBwdSm80ILi2ELi2EN4cute5tupleIJNS5_1CILi128EEES8_NS7_ILi64EEEEEENS_10bfloat16_tEfNS_4arch4Sm80ELb0ELb1ELb1ELb0ELb0ELb0ELb0ELb0ELi2ELi4ELi4ELi4ELb0EEENS1_24CollectiveEpilogueBwdGQAISA_fSD_Li256ELb0ELb0EEENS1_19SingleTileSchedulerILb0ELb0ELb0ELi128EEEEEEEEEvNT_6ParamsE$_ZN4cute3eso3ESOILb1ELb0EJNS_6LayoutINS_5tupleIJNS3_IJNS3_IJNS_1CILi8EEENS4_ILi1EEEEEES6_EEENS3_IJNS3_IJS6_S6_EEENS4_ILi4EEEEEEEEENS3_IJNS3_IJNS3_IJS6_NS4_ILi0EEEEEESD_EEENS3_IJNS3_IJSD_SD_EEES5_EEEEEEEENS_10ViewEngineIPN7cutlass10bfloat16_tEEEEEC2ERKSJ_RKSO_:
[----:B------:R-:W-:Y:S02]  /*8910*/  IADD3 R4, R25, -c[0x0][0x20], RZ ;  /* 0x8000080019047a10 */ /* 0x000fe40007ffe0ff */
[----:B------:R-:W-:-:S03]  /*8920*/  MOV R9, 0x0 ;  /* 0x0000000000097802 */ /* 0x000fc60000000f00 */
[----:B------:R1:W-:Y:S01]  /*8930*/  STL.64 [R4], R2 ;  /* 0x0000000204007387 */ /* 0x0003e20000100a00 */
[----:B------:R-:W-:Y:S05]  /*8940*/  RET.REL.NODEC R8 `(_ZN7cutlass13device_kernelIN5flash19enable_sm80_to_sm89INS1_16FlashAttnBwdSm80INS1_25CollectiveMainloopBwdSm80ILi2ELi2EN4cute5tupleIJNS5_1CILi128EEES8_NS7_ILi64EEEEEENS_10bfloat16_tEfNS_4arch4Sm80ELb0ELb1ELb1ELb0ELb0ELb0ELb0ELb0ELi2ELi4ELi4ELi4ELb0EEENS1_24CollectiveEpilogueBwdGQAISA_fSD_Li256ELb0ELb0EEENS1_19SingleTileSchedulerILb0ELb0ELb0ELi128EEEEEEEEEvNT_6ParamsE) ;  /* 0xffff76b008007950 */ /* 0x000fea0003c3ffff */
        .type           $_ZN7cutlass13device_kernelIN5flash19enable_sm80_to_sm89INS1_16FlashAttnBwdSm80INS1_25CollectiveMainloopBwdSm80ILi2ELi2EN4cute5tupleIJNS5_1CILi128EEES8_NS7_ILi64EEEEEENS_10bfloat16_tEfNS_4arch4Sm80ELb0ELb1ELb1ELb0ELb0ELb0ELb0ELb0ELi2ELi4ELi4ELi4ELb0EEENS1_24CollectiveEpilogueBwdGQAISA_fSD_Li256ELb0ELb0EEENS1_19SingleTileSchedulerILb0ELb0ELb0ELi128EEEEEEEEEvNT_6ParamsE$_ZN4cute3eso3ESOILb1ELb0EJNS_6LayoutINS_5tupleIJNS3_IJNS_1CILi1EEENS3_IJNS4_ILi2EEES6_EEEEEES6_NS4_ILi4EEEEEENS3_IJNS3_IJNS4_ILi0EEENS3_IJS5_S9_EEEEEES6_NS4_ILi8EEEEEEEENS_10ViewEngineIPjEEEEC2ERKSG_RKSJ_,@function
        .size           $_ZN7cutlass13device_kernelIN5flash19enable_sm80_to_sm89INS1_16FlashAttnBwdSm80INS1_25CollectiveMainloopBwdSm80ILi2ELi2EN4cute5tupleIJNS5_1CILi128EEES8_NS7_ILi64EEEEEENS_10bfloat16_tEfNS_4arch4Sm80ELb0ELb1ELb1ELb0ELb0ELb0ELb0ELb0ELi2ELi4ELi4ELi4ELb0EEENS1_24CollectiveEpilogueBwdGQAISA_fSD_Li256ELb0ELb0EEENS1_19SingleTileSchedulerILb0ELb0ELb0ELi128EEEEEEEEEvNT_6ParamsE$_ZN4cute3eso3ESOILb1ELb0EJNS_6LayoutINS_5tupleIJNS3_IJNS_1CILi1EEENS3_IJNS4_ILi2EEES6_EEEEEES6_NS4_ILi4EEEEEENS3_IJNS3_IJNS4_ILi0EEENS3_IJS5_S9_EEEEEES6_NS4_ILi8EEEEEEEENS_10ViewEngineIPjEEEEC2ERKSG_RKSJ_,($_ZN7cutlass13device_kernelIN5flash19enable_sm80_to_sm89INS1_16FlashAttnBwdSm80INS1_25CollectiveMainloopBwdSm80ILi2ELi2EN4cute5tupleIJNS5_1CILi128EEES8_NS7_ILi64EEEEEENS_10bfloat16_tEfNS_4arch4Sm80ELb0ELb1ELb1ELb0ELb0ELb0ELb0ELb0ELi2ELi4ELi4ELi4ELb0EEENS1_24CollectiveEpilogueBwdGQAISA_fSD_Li256ELb0ELb0EEENS1_19SingleTileSchedulerILb0ELb0ELb0ELi128EEEEEEEEEvNT_6ParamsE$_ZN4cute3eso3ESOILb1ELb0EJNS_6LayoutINS_5tupleIJNS3_IJNS_1CILi1EEENS3_IJNS4_ILi4EEENS4_ILi2EEEEEEEEES7_S6_EEENS3_IJNS3_IJNS4_ILi0EEENS3_IJS5_NS4_ILi8EEEEEEEEES6_NS4_ILi16EEEEEEEENS_10ViewEngineIPN7cutlass10bfloat16_tEEEEEC2ERKSH_RKSM_ - $_ZN7cutlass13device_kernelIN5flash19enable_sm80_to_sm89INS1_16FlashAttnBwdSm80INS1_25CollectiveMainloopBwdSm80ILi2ELi2EN4cute5tupleIJNS5_1CILi128EEES8_NS7_ILi64EEEEEENS_10bfloat16_tEfNS_4arch4Sm80ELb0ELb1ELb1ELb0ELb0ELb0ELb0ELb0ELi2ELi4ELi4ELi4ELb0EEENS1_24CollectiveEpilogueBwdGQAISA_fSD_Li256ELb0ELb0EEENS1_19SingleTileSchedulerILb0ELb0ELb0ELi128EEEEEEEEEvNT_6ParamsE$_ZN4cute3eso3ESOILb1ELb0EJNS_6LayoutINS_5tupleIJNS3_IJNS_1CILi1EEENS3_IJNS4_ILi2EEES6_EEEEEES6_NS4_ILi4EEEEEENS3_IJNS3_IJNS4_ILi0EEENS3_IJS5_S9_EEEEEES6_NS4_ILi8EEEEEEEENS_10ViewEngineIPjEEEEC2ERKSG_RKSJ_)
$_ZN7cutlass13device_kernelIN5flash19enable_sm80_to_sm89INS1_16FlashAttnBwdSm80INS1_25CollectiveMainloopBwdSm80ILi2ELi2EN4cute5tupleIJNS5_1CILi128EEES8_NS7_ILi64EEEEEENS_10bfloat16_tEfNS_4arch4Sm80ELb0ELb1ELb1ELb0ELb0ELb0ELb0ELb0ELi2ELi4ELi4ELi4ELb0EEENS1_24CollectiveEpilogueBwdGQAISA_fSD_Li256ELb0ELb0EEENS1_19SingleTileSchedulerILb0ELb0ELb0ELi128EEEEEEEEEvNT_6ParamsE$_ZN4cute3eso3ESOILb1ELb0EJNS_6LayoutINS_5tupleIJNS3_IJNS_1CILi1EEENS3_IJNS4_ILi2EEES6_EEEEEES6_NS4_ILi4EEEEEENS3_IJNS3_IJNS4_ILi0EEENS3_IJS5_S9_EEEEEES6_NS4_ILi8EEEEEEEENS_10ViewEngineIPjEEEEC2ERKSG_RKSJ_:
[----:B------:R-:W-:Y:S01]  /*8950*/  IADD3 R4, R56, -c[0x0][0x20], RZ ;  /* 0x8000080038047a10 */ /* 0x000fe20007ffe0ff */
[----:B------:R-:W-:Y:S01]  /*8960*/  IMAD.MOV.U32 R8, RZ, RZ, R6 ;  /* 0x000000ffff087224 */ /* 0x000fe200078e0006 */
[----:B------:R-:W-:-:S03]  /*8970*/  MOV R9, 0x0 ;  /* 0x0000000000097802 */ /* 0x000fc60000000f00 */
[----:B------:R1:W-:Y:S01]  /*8980*/  STL.64 [R4], R2 ;  /* 0x0000000204007387 */ /* 0x0003e20000100a00 */
[----:B------:R-:W-:Y:S05]  /*8990*/  RET.REL.NODEC R8 `(_ZN7cutlass13device_kernelIN5flash19enable_sm80_to_sm89INS1_16FlashAttnBwdSm80INS1_25CollectiveMainloopBwdSm80ILi2ELi2EN4cute5tupleIJNS5_1CILi128EEES8_NS7_ILi64EEEEEENS_10bfloat16_tEfNS_4arch4Sm80ELb0ELb1ELb1ELb0ELb0ELb0ELb0ELb0ELi2ELi4ELi4ELi4ELb0EEENS1_24CollectiveEpilogueBwdGQAISA_fSD_Li256ELb0ELb0EEENS1_19SingleTileSchedulerILb0ELb0ELb0ELi128EEEEEEEEEvNT_6ParamsE) ;  /* 0xffff766008007950 */ /* 0x000fea0003c3ffff */
        .type           $_ZN7cutlass13device_kernelIN5flash19enable_sm80_to_sm89INS1_16FlashAttnBwdSm80INS1_25CollectiveMainloopBwdSm80ILi2ELi2EN4cute5tupleIJNS5_1CILi128EEES8_NS7_ILi64EEEEEENS_10bfloat16_tEfNS_4arch4Sm80ELb0ELb1ELb1ELb0ELb0ELb0ELb0ELb0ELi2ELi4ELi4ELi4ELb0EEENS1_24CollectiveEpilogueBwdGQAISA_fSD_Li256ELb0ELb0EEENS1_19SingleTileSchedulerILb0ELb0ELb0ELi128EEEEEEEEEvNT_6ParamsE$_ZN4cute3eso3ESOILb1ELb0EJNS_6LayoutINS_5tupleIJNS3_IJNS_1CILi1EEENS3_IJNS4_ILi4EEENS4_ILi2EEEEEEEEES7_S6_EEENS3_IJNS3_IJNS4_ILi0EEENS3_IJS5_NS4_ILi8EEEEEEEEES6_NS4_ILi16EEEEEEEENS_10ViewEngineIPN7cutlass10bfloat16_tEEEEEC2ERKSH_RKSM_,@function
        .size           $_ZN7cutlass13device_kernelIN5flash19enable_sm80_to_sm89INS1_16FlashAttnBwdSm80INS1_25CollectiveMainloopBwdSm80ILi2ELi2EN4cute5tupleIJNS5_1CILi128EEES8_NS7_ILi64EEEEEENS_10bfloat16_tEfNS_4arch4Sm80ELb0ELb1ELb1ELb0ELb0ELb0ELb0ELb0ELi2ELi4ELi4ELi4ELb0EEENS1_24CollectiveEpilogueBwdGQAISA_fSD_Li256ELb0ELb0EEENS1_19SingleTileSchedulerILb0ELb0ELb0ELi128EEEEEEEEEvNT_6ParamsE$_ZN4cute3eso3ESOILb1ELb0EJNS_6LayoutINS_5tupleIJNS3_IJNS_1CILi1EEENS3_IJNS4_ILi4EEENS4_ILi2EEEEEEEEES7_S6_EEENS3_IJNS3_IJNS4_ILi0EEENS3_IJS5_NS4_ILi8EEEEEEEEES6_NS4_ILi16EEEEEEEENS_10ViewEngineIPN7cutlass10bfloat16_tEEEEEC2ERKSH_RKSM_,($_ZN7cutlass13device_kernelIN5flash19enable_sm80_to_sm89INS1_16FlashAttnBwdSm80INS1_25CollectiveMainloopBwdSm80ILi2ELi2EN4cute5tupleIJNS5_1CILi128EEES8_NS7_ILi64EEEEEENS_10bfloat16_tEfNS_4arch4Sm80ELb0ELb1ELb1ELb0ELb0ELb0ELb0ELb0ELi2ELi4ELi4ELi4ELb0EEENS1_24CollectiveEpilogueBwdGQAISA_fSD_Li256ELb0ELb0EEENS1_19SingleTileSchedulerILb0ELb0ELb0ELi128EEEEEEEEEvNT_6ParamsE$_ZN4cute3eso3ESOILb1ELb0EJNS_6LayoutINS_5tupleIJNS3_IJNS_1CILi1EEENS4_ILi2EEEEEEEEENS3_IJNS3_IJS5_S5_EEEEEEEENS_10ViewEngineIPjEEEEC2ERKSB_RKSE_ - $_ZN7cutlass13device_kernelIN5flash19enable_sm80_to_sm89INS1_16FlashAttnBwdSm80INS1_25CollectiveMainloopBwdSm80ILi2ELi2EN4cute5tupleIJNS5_1CILi128EEES8_NS7_ILi64EEEEEENS_10bfloat16_tEfNS_4arch4Sm80ELb0ELb1ELb1ELb0ELb0ELb0ELb0ELb0ELi2ELi4ELi4ELi4ELb0EEENS1_24CollectiveEpilogueBwdGQAISA_fSD_Li256ELb0ELb0EEENS1_19SingleTileSchedulerILb0ELb0ELb0ELi128EEEEEEEEEvNT_6ParamsE$_ZN4cute3eso3ESOILb1ELb0EJNS_6LayoutINS_5tupleIJNS3_IJNS_1CILi1EEENS3_IJNS4_ILi4EEENS4_ILi2EEEEEEEEES7_S6_EEENS3_IJNS3_IJNS4_ILi0EEENS3_IJS5_NS4_ILi8EEEEEEEEES6_NS4_ILi16EEEEEEEENS_10ViewEngineIPN7cutlass10bfloat16_tEEEEEC2ERKSH_RKSM_)
$_ZN7cutlass13device_kernelIN5flash19enable_sm80_to_sm89INS1_16FlashAttnBwdSm80INS1_25CollectiveMainloopBwdSm80ILi2ELi2EN4cute5tupleIJNS5_1CILi128EEES8_NS7_ILi64EEEEEENS_10bfloat16_tEfNS_4arch4Sm80ELb0ELb1ELb1ELb0ELb0ELb0ELb0ELb0ELi2ELi4ELi4ELi4ELb0EEENS1_24CollectiveEpilogueBwdGQAISA_fSD_Li256ELb0ELb0EEENS1_19SingleTileSchedulerILb0ELb0ELb0ELi128EEEEEEEEEvNT_6ParamsE$_ZN4cute3eso3ESOILb1ELb0EJNS_6LayoutINS_5tupleIJNS3_IJNS_1CILi1EEENS3_IJNS4_ILi4EEENS4_ILi2EEEEEEEEES7_S6_EEENS3_IJNS3_IJNS4_ILi0EEENS3_IJS5_NS4_ILi8EEEEEEEEES6_NS4_ILi16EEEEEEEENS_10ViewEngineIPN7cutlass10bfloat16_tEEEEEC2ERKSH_RKSM_:
[----:B------:R-:W-:Y:S01]  /*89a0*/  IADD3 R3, R56, -c[0x0][0x20], RZ ;  /* 0x8000080038037a10 */ /* 0x000fe20007ffe0ff */
[----:B------:R-:W-:Y:S01]  /*89b0*/  IMAD.MOV.U32 R48, RZ, RZ, R2 ;  /* 0x000000ffff307224 */ /* 0x000fe200078e0002 */
[----:B------:R-:W-:-:S04]  /*89c0*/  MOV R5, 0x0 ;  /* 0x0000000000057802 */ /* 0x000fc80000000f00 */
[----:B------:R1:W-:Y:S01]  /*89d0*/  STL.64 [R3], R48 ;  /* 0x0000003003007387 */ /* 0x0003e20000100a00 */
[----:B------:R-:W-:Y:S05]  /*89e0*/  RET.REL.NODEC R4 `(_ZN7cutlass13device_kernelIN5flash19enable_sm80_to_sm89INS1_16FlashAttnBwdSm80INS1_25CollectiveMainloopBwdSm80ILi2ELi2EN4cute5tupleIJNS5_1CILi128EEES8_NS7_ILi64EEEEEENS_10bfloat16_tEfNS_4arch4Sm80ELb0ELb1ELb1ELb0ELb0ELb0ELb0ELb0ELi2ELi4ELi4ELi4ELb0EEENS1_24CollectiveEpilogueBwdGQAISA_fSD_Li256ELb0ELb0EEENS1_19SingleTileSchedulerILb0ELb0ELb0ELi128EEEEEEEEEvNT_6ParamsE) ;  /* 0xffff761004007950 */ /* 0x000fea0003c3ffff */
        .type           $_ZN7cutlass13device_kernelIN5flash19enable_sm80_to_sm89INS1_16FlashAttnBwdSm80INS1_25CollectiveMainloopBwdSm80ILi2ELi2EN4cute5tupleIJNS5_1CILi128EEES8_NS7_ILi64EEEEEENS_10bfloat16_tEfNS_4arch4Sm80ELb0ELb1ELb1ELb0ELb0ELb0ELb0ELb0ELi2ELi4ELi4ELi4ELb0EEENS1_24CollectiveEpilogueBwdGQAISA_fSD_Li256ELb0ELb0EEENS1_19SingleTileSchedulerILb0ELb0ELb0ELi128EEEEEEEEEvNT_6ParamsE$_ZN4cute3eso3ESOILb1ELb0EJNS_6LayoutINS_5tupleIJNS3_IJNS_1CILi1EEENS4_ILi2EEEEEEEEENS3_IJNS3_IJS5_S5_EEEEEEEENS_10ViewEngineIPjEEEEC2ERKSB_RKSE_,@function
        .size           $_ZN7cutlass13device_kernelIN5flash19enable_sm80_to_sm89INS1_16FlashAttnBwdSm80INS1_25CollectiveMainloopBwdSm80ILi2ELi2EN4cute5tupleIJNS5_1CILi128EEES8_NS7_ILi64EEEEEENS_10bfloat16_tEfNS_4arch4Sm80ELb0ELb1ELb1ELb0ELb0ELb0ELb0ELb0ELi2ELi4ELi4ELi4ELb0EEENS1_24CollectiveEpilogueBwdGQAISA_fSD_Li256ELb0ELb0EEENS1_19SingleTileSchedulerILb0ELb0ELb0ELi128EEEEEEEEEvNT_6ParamsE$_ZN4cute3eso3ESOILb1ELb0EJNS_6LayoutINS_5tupleIJNS3_IJNS_1CILi1EEENS4_ILi2EEEEEEEEENS3_IJNS3_IJS5_S5_EEEEEEEENS_10ViewEngineIPjEEEEC2ERKSB_RKSE_,($_ZN7cutlass13device_kernelIN5flash19enable_sm80_to_sm89INS1_16FlashAttnBwdSm80INS1_25CollectiveMainloopBwdSm80ILi2ELi2EN4cute5tupleIJNS5_1CILi128EEES8_NS7_ILi64EEEEEENS_10bfloat16_tEfNS_4arch4Sm80ELb0ELb1ELb1ELb0ELb0ELb0ELb0ELb0ELi2ELi4ELi4ELi4ELb0EEENS1_24CollectiveEpilogueBwdGQAISA_fSD_Li256ELb0ELb0EEENS1_19SingleTileSchedulerILb0ELb0ELb0ELi128EEEEEEEEEvNT_6ParamsE$_ZN4cute3eso3ESOILb1ELb0EJNS_6LayoutINS_5tupleIJNS3_IJNS_1CILi1EEENS4_ILi2EEEEEES6_NS4_ILi8EEEEEENS3_IJNS3_IJS5_S5_EEES6_NS4_ILi4EEEEEEEENS_10ViewEngineIPKN7cutlass5ArrayIfLi2ELb1EEEEEEEC2ERKSD_RKSK_ - $_ZN7cutlass13device_kernelIN5flash19enable_sm80_to_sm89INS1_16FlashAttnBwdSm80INS1_25CollectiveMainloopBwdSm80ILi2ELi2EN4cute5tupleIJNS5_1CILi128EEES8_NS7_ILi64EEEEEENS_10bfloat16_tEfNS_4arch4Sm80ELb0ELb1ELb1ELb0ELb0ELb0ELb0ELb0ELi2ELi4ELi4ELi4ELb0EEENS1_24CollectiveEpilogueBwdGQAISA_fSD_Li256ELb0ELb0EEENS1_19SingleTileSchedulerILb0ELb0ELb0ELi128EEEEEEEEEvNT_6ParamsE$_ZN4cute3eso3ESOILb1ELb0EJNS_6LayoutINS_5tupleIJNS3_IJNS_1CILi1EEENS4_ILi2EEEEEEEEENS3_IJNS3_IJS5_S5_EEEEEEEENS_10ViewEngineIPjEEEEC2ERKSB_RKSE_)
$_ZN7cutlass13device_kernelIN5flash19enable_sm80_to_sm89INS1_16FlashAttnBwdSm80INS1_25CollectiveMainloopBwdSm80ILi2ELi2EN4cute5tupleIJNS5_1CILi128EEES8_NS7_ILi64EEEEEENS_10bfloat16_tEfNS_4arch4Sm80ELb0ELb1ELb1ELb0ELb0ELb0ELb0ELb0ELi2ELi4ELi4ELi4ELb0EEENS1_24CollectiveEpilogueBwdGQAISA_fSD_Li256ELb0ELb0EEENS1_19SingleTileSchedulerILb0ELb0ELb0ELi128EEEEEEEEEvNT_6ParamsE$_ZN4cute3eso3ESOILb1ELb0EJNS_6LayoutINS_5tupleIJNS3_IJNS_1CILi1EEENS4_ILi2EEEEEEEEENS3_IJNS3_IJS5_S5_EEEEEEEENS_10ViewEngineIPjEEEEC2ERKSB_RKSE_:
[----:B------:R-:W-:Y:S01]  /*89f0*/  IADD3 R2, R2, -c[0x0][0x20], RZ ;  /* 0x8000080002027a10 */ /* 0x000fe20007ffe0ff */
[----:B------:R-:W-:Y:S01]  /*8a00*/  IMAD.MOV.U32 R11, RZ, RZ, R3 ;  /* 0x000000ffff0b7224 */ /* 0x000fe200078e0003 */
[----:B------:R-:W-:-:S04]  /*8a10*/  MOV R5, 0x0 ;  /* 0x0000000000057802 */ /* 0x000fc80000000f00 */
[----:B------:R1:W-:Y:S01]  /*8a20*/  STL.64 [R2], R10 ;  /* 0x0000000a02007387 */ /* 0x0003e20000100a00 */
[----:B------:R-:W-:Y:S05]  /*8a30*/  RET.REL.NODEC R4 `(_ZN7cutlass13device_kernelIN5flash19enable_sm80_to_sm89INS1_16FlashAttnBwdSm80INS1_25CollectiveMainloopBwdSm80ILi2ELi2EN4cute5tupleIJNS5_1CILi128EEES8_NS7_ILi64EEEEEENS_10bfloat16_tEfNS_4arch4Sm80ELb0ELb1ELb1ELb0ELb0ELb0ELb0ELb0ELi2ELi4ELi4ELi4ELb0EEENS1_24CollectiveEpilogueBwdGQAISA_fSD_Li256ELb0ELb0EEENS1_19SingleTileSchedulerILb0ELb0ELb0ELi128EEEEEEEEEvNT_6ParamsE) ;  /* 0xffff75c004007950 */ /* 0x000fea0003c3ffff */
        .type           $_ZN7cutlass13device_kernelIN5flash19enable_sm80_to_sm89INS1_16FlashAttnBwdSm80INS1_25CollectiveMainloopBwdSm80ILi2ELi2EN4cute5tupleIJNS5_1CILi128EEES8_NS7_ILi64EEEEEENS_10bfloat16_tEfNS_4arch4Sm80ELb0ELb1ELb1ELb0ELb0ELb0ELb0ELb0ELi2ELi4ELi4ELi4ELb0EEENS1_24CollectiveEpilogueBwdGQAISA_fSD_Li256ELb0ELb0EEENS1_19SingleTileSchedulerILb0ELb0ELb0ELi128EEEEEEEEEvNT_6ParamsE$_ZN4cute3eso3ESOILb1ELb0EJNS_6LayoutINS_5tupleIJNS3_IJNS_1CILi1EEENS4_ILi2EEEEEES6_NS4_ILi8EEEEEENS3_IJNS3_IJS5_S5_EEES6_NS4_ILi4EEEEEEEENS_10ViewEngineIPKN7cutlass5ArrayIfLi2ELb1EEEEEEEC2ERKSD_RKSK_,@function
        .size           $_ZN7cutlass13device_kernelIN5flash19enable_sm80_to_sm89INS1_16FlashAttnBwdSm80INS1_25CollectiveMainloopBwdSm80ILi2ELi2EN4cute5tupleIJNS5_1CILi128EEES8_NS7_ILi64EEEEEENS_10bfloat16_tEfNS_4arch4Sm80ELb0ELb1ELb1ELb0ELb0ELb0ELb0ELb0ELi2ELi4ELi4ELi4ELb0EEENS1_24CollectiveEpilogueBwdGQAISA_fSD_Li256ELb0ELb0EEENS1_19SingleTileSchedulerILb0ELb0ELb0ELi128EEEEEEEEEvNT_6ParamsE$_ZN4cute3eso3ESOILb1ELb0EJNS_6LayoutINS_5tupleIJNS3_IJNS_1CILi1EEENS4_ILi2EEEEEES6_NS4_ILi8EEEEEENS3_IJNS3_IJS5_S5_EEES6_NS4_ILi4EEEEEEEENS_10ViewEngineIPKN7cutlass5ArrayIfLi2ELb1EEEEEEEC2ERKSD_RKSK_,($_ZN7cutlass13device_kernelIN5flash19enable_sm80_to_sm89INS1_16FlashAttnBwdSm80INS1_25CollectiveMainloopBwdSm80ILi2ELi2EN4cute5tupleIJNS5_1CILi128EEES8_NS7_ILi64EEEEEENS_10bfloat16_tEfNS_4arch4Sm80ELb0ELb1ELb1ELb0ELb0ELb0ELb0ELb0ELi2ELi4ELi4ELi4ELb0EEENS1_24CollectiveEpilogueBwdGQAISA_fSD_Li256ELb0ELb0EEENS1_19SingleTileSchedulerILb0ELb0ELb0ELi128EEEEEEEEEvNT_6ParamsE$_ZN4cute3eso3ESOILb1ELb0EJNS_6LayoutINS_5tupleIJNS3_IJNS_1CILi1EEENS4_ILi2EEEEEES6_NS4_ILi8EEEEEENS3_IJNS3_IJS5_S5_EEES6_NS4_ILi4EEEEEEEENS_10ViewEngineIPN7cutlass5ArrayINSF_10bfloat16_tELi2ELb0EEEEEEEC2ERKSD_RKSK_ - $_ZN7cutlass13device_kernelIN5flash19enable_sm80_to_sm89INS1_16FlashAttnBwdSm80INS1_25CollectiveMainloopBwdSm80ILi2ELi2EN4cute5tupleIJNS5_1CILi128EEES8_NS7_ILi64EEEEEENS_10bfloat16_tEfNS_4arch4Sm80ELb0ELb1ELb1ELb0ELb0ELb0ELb0ELb0ELi2ELi4ELi4ELi4ELb0EEENS1_24CollectiveEpilogueBwdGQAISA_fSD_Li256ELb0ELb0EEENS1_19SingleTileSchedulerILb0ELb0ELb0ELi128EEEEEEEEEvNT_6ParamsE$_ZN4cute3eso3ESOILb1ELb0EJNS_6LayoutINS_5tupleIJNS3_IJNS_1CILi1EEENS4_ILi2EEEEEES6_NS4_ILi8EEEEEENS3_IJNS3_IJS5_S5_EEES6_NS4_ILi4EEEEEEEENS_10ViewEngineIPKN7cutlass5ArrayIfLi2ELb1EEEEEEEC2ERKSD_RKSK_)
$_ZN7cutlass13device_kernelIN5flash19enable_sm80_to_sm89INS1_16FlashAttnBwdSm80INS1_25CollectiveMainloopBwdSm80ILi2ELi2EN4cute5tupleIJNS5_1CILi128EEES8_NS7_ILi64EEEEEENS_10bfloat16_tEfNS_4arch4Sm80ELb0ELb1ELb1ELb0ELb0ELb0ELb0ELb0ELi2ELi4ELi4ELi4ELb0EEENS1_24CollectiveEpilogueBwdGQAISA_fSD_Li256ELb0ELb0EEENS1_19SingleTileSchedulerILb0ELb0ELb0ELi128EEEEEEEEEvNT_6ParamsE$_ZN4cute3eso3ESOILb1ELb0EJNS_6LayoutINS_5tupleIJNS3_IJNS_1CILi1EEENS4_ILi2EEEEEES6_NS4_ILi8EEEEEENS3_IJNS3_IJS5_S5_EEES6_NS4_ILi4EEEEEEEENS_10ViewEngineIPKN7cutlass5ArrayIfLi2ELb1EEEEEEEC2ERKSD_RKSK_:
[----:B------:R-:W-:Y:S01]  /*8a40*/  IADD3 R2, R56, -c[0x0][0x20], RZ ;  /* 0x8000080038027a10 */ /* 0x000fe20007ffe0ff */
[----:B------:R-:W-:Y:S01]  /*8a50*/  IMAD.MOV.U32 R9, RZ, RZ, R5 ;  /* 0x000000ffff097224 */ /* 0x000fe200078e0005 */
[----:B------:R-:W-:Y:S01]  /*8a60*/  MOV R10, R6 ;  /* 0x00000006000a7202 */ /* 0x000fe20000000f00 */
[----:B------:R-:W-:-:S03]  /*8a70*/  IMAD.MOV.U32 R11, RZ, RZ, 0x0 ;  /* 0x00000000ff0b7424 */ /* 0x000fc600078e00ff */
[----:B------:R1:W-:Y:S01]  /*8a80*/  STL.64 [R2], R8 ;  /* 0x0000000802007387 */ /* 0x0003e20000100a00 */
[----:B------:R-:W-:Y:S05]  /*8a90*/  RET.REL.NODEC R10 `(_ZN7cutlass13device_kernelIN5flash19enable_sm80_to_sm89INS1_16FlashAttnBwdSm80INS1_25CollectiveMainloopBwdSm80ILi2ELi2EN4cute5tupleIJNS5_1CILi128EEES8_NS7_ILi64EEEEEENS_10bfloat16_tEfNS_4arch4Sm80ELb0ELb1ELb1ELb0ELb0ELb0ELb0ELb0ELi2ELi4ELi4ELi4ELb0EEENS1_24CollectiveEpilogueBwdGQAISA_fSD_Li256ELb0ELb0EEENS1_19SingleTileSchedulerILb0ELb0ELb0ELi128EEEEEEEEEvNT_6ParamsE) ;  /* 0xffff75600a007950 */ /* 0x000fea0003c3ffff */
        .type           $_ZN7cutlass13device_kernelIN5flash19enable_sm80_to_sm89INS1_16FlashAttnBwdSm80INS1_25CollectiveMainloopBwdSm80ILi2ELi2EN4cute5tupleIJNS5_1CILi128EEES8_NS7_ILi64EEEEEENS_10bfloat16_tEfNS_4arch4Sm80ELb0ELb1ELb1ELb0ELb0ELb0ELb0ELb0ELi2ELi4ELi4ELi4ELb0EEENS1_24CollectiveEpilogueBwdGQAISA_fSD_Li256ELb0ELb0EEENS1_19SingleTileSchedulerILb0ELb0ELb0ELi128EEEEEEEEEvNT_6ParamsE$_ZN4cute3eso3ESOILb1ELb0EJNS_6LayoutINS_5tupleIJNS3_IJNS_1CILi1EEENS4_ILi2EEEEEES6_NS4_ILi8EEEEEENS3_IJNS3_IJS5_S5_EEES6_NS4_ILi4EEEEEEEENS_10ViewEngineIPN7cutlass5ArrayINSF_10bfloat16_tELi2ELb0EEEEEEEC2ERKSD_RKSK_,@function
        .size           $_ZN7cutlass13device_kernelIN5flash19enable_sm80_to_sm89INS1_16FlashAttnBwdSm80INS1_25CollectiveMainloopBwdSm80ILi2ELi2EN4cute5tupleIJNS5_1CILi128EEES8_NS7_ILi64EEEEEENS_10bfloat16_tEfNS_4arch4Sm80ELb0ELb1ELb1ELb0ELb0ELb0ELb0ELb0ELi2ELi4ELi4ELi4ELb0EEENS1_24CollectiveEpilogueBwdGQAISA_fSD_Li256ELb0ELb0EEENS1_19SingleTileSchedulerILb0ELb0ELb0ELi128EEEEEEEEEvNT_6ParamsE$_ZN4cute3eso3ESOILb1ELb0EJNS_6LayoutINS_5tupleIJNS3_IJNS_1CILi1EEENS4_ILi2EEEEEES6_NS4_ILi8EEEEEENS3_IJNS3_IJS5_S5_EEES6_NS4_ILi4EEEEEEEENS_10ViewEngineIPN7cutlass5ArrayINSF_10bfloat16_tELi2ELb0EEEEEEEC2ERKSD_RKSK_,($_ZN7cutlass13device_kernelIN5flash19enable_sm80_to_sm89INS1_16FlashAttnBwdSm80INS1_25CollectiveMainloopBwdSm80ILi2ELi2EN4cute5tupleIJNS5_1CILi128EEES8_NS7_ILi64EEEEEENS_10bfloat16_tEfNS_4arch4Sm80ELb0ELb1ELb1ELb0ELb0ELb0ELb0ELb0ELi2ELi4ELi4ELi4ELb0EEENS1_24CollectiveEpilogueBwdGQAISA_fSD_Li256ELb0ELb0EEENS1_19SingleTileSchedulerILb0ELb0ELb0ELi128EEEEEEEEEvNT_6ParamsE$_ZN4cute3eso3ESOILb1ELb0EJNS_6LayoutINS_5tupleIJNS3_IJNS_1CILi1EEENS4_ILi2EEES6_EEEEEENS3_IJNS3_IJS5_S5_S6_EEEEEEEENS_10ViewEngineIPjEEEEC2ERKSB_RKSE_ - $_ZN7cutlass13device_kernelIN5flash19enable_sm80_to_sm89INS1_16FlashAttnBwdSm80INS1_25CollectiveMainloopBwdSm80ILi2ELi2EN4cute5tupleIJNS5_1CILi128EEES8_NS7_ILi64EEEEEENS_10bfloat16_tEfNS_4arch4Sm80ELb0ELb1ELb1ELb0ELb0ELb0ELb0ELb0ELi2ELi4ELi4ELi4ELb0EEENS1_24CollectiveEpilogueBwdGQAISA_fSD_Li256ELb0ELb0EEENS1_19SingleTileSchedulerILb0ELb0ELb0ELi128EEEEEEEEEvNT_6ParamsE$_ZN4cute3eso3ESOILb1ELb0EJNS_6LayoutINS_5tupleIJNS3_IJNS_1CILi1EEENS4_ILi2EEEEEES6_NS4_ILi8EEEEEENS3_IJNS3_IJS5_S5_EEES6_NS4_ILi4EEEEEEEENS_10ViewEngineIPN7cutlass5ArrayINSF_10bfloat16_tELi2ELb0EEEEEEEC2ERKSD_RKSK_)
$_ZN7cutlass13device_kernelIN5flash19enable_sm80_to_sm89INS1_16FlashAttnBwdSm80INS1_25CollectiveMainloopBwdSm80ILi2ELi2EN4cute5tupleIJNS5_1CILi128EEES8_NS7_ILi64EEEEEENS_10bfloat16_tEfNS_4arch4Sm80ELb0ELb1ELb1ELb0ELb0ELb0ELb0ELb0ELi2ELi4ELi4ELi4ELb0EEENS1_24CollectiveEpilogueBwdGQAISA_fSD_Li256ELb0ELb0EEENS1_19SingleTileSchedulerILb0ELb0ELb0ELi128EEEEEEEEEvNT_6ParamsE$_ZN4cute3eso3ESOILb1ELb0EJNS_6LayoutINS_5tupleIJNS3_IJNS_1CILi1EEENS4_ILi2EEEEEES6_NS4_ILi8EEEEEENS3_IJNS3_IJS5_S5_EEES6_NS4_ILi4EEEEEEEENS_10ViewEngineIPN7cutlass5ArrayINSF_10bfloat16_tELi2ELb0EEEEEEEC2ERKSD_RKSK_:
[----:B------:R-:W-:Y:S01]  /*8aa0*/  IADD3 R2, R56, -c[0x0][0x20], RZ ;  /* 0x8000080038027a10 */ /* 0x000fe20007ffe0ff */
[----:B------:R-:W-:Y:S01]  /*8ab0*/  IMAD.MOV.U32 R9, RZ, RZ, R5 ;  /* 0x000000ffff097224 */ /* 0x000fe200078e0005 */
[----:B------:R-:W-:Y:S01]  /*8ac0*/  MOV R48, R6 ;  /* 0x0000000600307202 */ /* 0x000fe20000000f00 */
[----:B------:R-:W-:-:S03]  /*8ad0*/  IMAD.MOV.U32 R49, RZ, RZ, 0x0 ;  /* 0x00000000ff317424 */ /* 0x000fc600078e00ff */
[----:B------:R1:W-:Y:S01]  /*8ae0*/  STL.64 [R2], R8 ;  /* 0x0000000802007387 */ /* 0x0003e20000100a00 */
[----:B------:R-:W-:Y:S05]  /*8af0*/  RET.REL.NODEC R48 `(_ZN7cutlass13device_kernelIN5flash19enable_sm80_to_sm89INS1_16FlashAttnBwdSm80INS1_25CollectiveMainloopBwdSm80ILi2ELi2EN4cute5tupleIJNS5_1CILi128EEES8_NS7_ILi64EEEEEENS_10bfloat16_tEfNS_4arch4Sm80ELb0ELb1ELb1ELb0ELb0ELb0ELb0ELb0ELi2ELi4ELi4ELi4ELb0EEENS1_24CollectiveEpilogueBwdGQAISA_fSD_Li256ELb0ELb0EEENS1_19SingleTileSchedulerILb0ELb0ELb0ELi128EEEEEEEEEvNT_6ParamsE) ;  /* 0xffff750030007950 */ /* 0x000fea0003c3ffff */
        .type           $_ZN7cutlass13device_kernelIN5flash19enable_sm80_to_sm89INS1_16FlashAttnBwdSm80INS1_25CollectiveMainloopBwdSm80ILi2ELi2EN4cute5tupleIJNS5_1CILi128EEES8_NS7_ILi64EEEEEENS_10bfloat16_tEfNS_4arch4Sm80ELb0ELb1ELb1ELb0ELb0ELb0ELb0ELb0ELi2ELi4ELi4ELi4ELb0EEENS1_24CollectiveEpilogueBwdGQAISA_fSD_Li256ELb0ELb0EEENS1_19SingleTileSchedulerILb0ELb0ELb0ELi128EEEEEEEEEvNT_6ParamsE$_ZN4cute3eso3ESOILb1ELb0EJNS_6LayoutINS_5tupleIJNS3_IJNS_1CILi1EEENS4_ILi2EEES6_EEEEEENS3_IJNS3_IJS5_S5_S6_EEEEEEEENS_10ViewEngineIPjEEEEC2ERKSB_RKSE_,@function
        .size           $_ZN7cutlass13device_kernelIN5flash19enable_sm80_to_sm89INS1_16FlashAttnBwdSm80INS1_25CollectiveMainloopBwdSm80ILi2ELi2EN4cute5tupleIJNS5_1CILi128EEES8_NS7_ILi64EEEEEENS_10bfloat16_tEfNS_4arch4Sm80ELb0ELb1ELb1ELb0ELb0ELb0ELb0ELb0ELi2ELi4ELi4ELi4ELb0EEENS1_24CollectiveEpilogueBwdGQAISA_fSD_Li256ELb0ELb0EEENS1_19SingleTileSchedulerILb0ELb0ELb0ELi128EEEEEEEEEvNT_6ParamsE$_ZN4cute3eso3ESOILb1ELb0EJNS_6LayoutINS_5tupleIJNS3_IJNS_1CILi1EEENS4_ILi2EEES6_EEEEEENS3_IJNS3_IJS5_S5_S6_EEEEEEEENS_10ViewEngineIPjEEEEC2ERKSB_RKSE_,($_ZN7cutlass13device_kernelIN5flash19enable_sm80_to_sm89INS1_16FlashAttnBwdSm80INS1_25CollectiveMainloopBwdSm80ILi2ELi2EN4cute5tupleIJNS5_1CILi128EEES8_NS7_ILi64EEEEEENS_10bfloat16_tEfNS_4arch4Sm80ELb0ELb1ELb1ELb0ELb0ELb0ELb0ELb0ELi2ELi4ELi4ELi4ELb0EEENS1_24CollectiveEpilogueBwdGQAISA_fSD_Li256ELb0ELb0EEENS1_19SingleTileSchedulerILb0ELb0ELb0ELi128EEEEEEEEEvNT_6ParamsE$_ZN4cute3eso3ESOILb1ELb0EJNS_6LayoutINS_5tupleIJNS3_IJNS_1CILi1EEENS4_ILi4EEEEEENS4_ILi2EEES6_EEENS3_IJNS3_IJNS4_ILi0EEES5_EEES6_NS4_ILi8EEEEEEEENS_10ViewEngineIPfEEEEC2ERKSE_RKSH_ - $_ZN7cutlass13device_kernelIN5flash19enable_sm80_to_sm89INS1_16FlashAttnBwdSm80INS1_25CollectiveMainloopBwdSm80ILi2ELi2EN4cute5tupleIJNS5_1CILi128EEES8_NS7_ILi64EEEEEENS_10bfloat16_tEfNS_4arch4Sm80ELb0ELb1ELb1ELb0ELb0ELb0ELb0ELb0ELi2ELi4ELi4ELi4ELb0EEENS1_24CollectiveEpilogueBwdGQAISA_fSD_Li256ELb0ELb0EEENS1_19SingleTileSchedulerILb0ELb0ELb0ELi128EEEEEEEEEvNT_6ParamsE$_ZN4cute3eso3ESOILb1ELb0EJNS_6LayoutINS_5tupleIJNS3_IJNS_1CILi1EEENS4_ILi2EEES6_EEEEEENS3_IJNS3_IJS5_S5_S6_EEEEEEEENS_10ViewEngineIPjEEEEC2ERKSB_RKSE_)
$_ZN7cutlass13device_kernelIN5flash19enable_sm80_to_sm89INS1_16FlashAttnBwdSm80INS1_25CollectiveMainloopBwdSm80ILi2ELi2EN4cute5tupleIJNS5_1CILi128EEES8_NS7_ILi64EEEEEENS_10bfloat16_tEfNS_4arch4Sm80ELb0ELb1ELb1ELb0ELb0ELb0ELb0ELb0ELi2ELi4ELi4ELi4ELb0EEENS1_24CollectiveEpilogueBwdGQAISA_fSD_Li256ELb0ELb0EEENS1_19SingleTileSchedulerILb0ELb0ELb0ELi128EEEEEEEEEvNT_6ParamsE$_ZN4cute3eso3ESOILb1ELb0EJNS_6LayoutINS_5tupleIJNS3_IJNS_1CILi1EEENS4_ILi2EEES6_EEEEEENS3_IJNS3_IJS5_S5_S6_EEEEEEEENS_10ViewEngineIPjEEEEC2ERKSB_RKSE_:
[----:B------:R-:W-:Y:S02]  /*8b00*/  IADD3 R2, R67, -c[0x0][0x20], RZ ;  /* 0x8000080043027a10 */ /* 0x000fe40007ffe0ff */
[----:B------:R-:W-:-:S03]  /*8b10*/  MOV R5, 0x0 ;  /* 0x0000000000057802 */ /* 0x000fc60000000f00 */
[----:B------:R1:W-:Y:S01]  /*8b20*/  STL.64 [R2], R12 ;  /* 0x0000000c02007387 */ /* 0x0003e20000100a00 */
[----:B------:R-:W-:Y:S05]  /*8b30*/  RET.REL.NODEC R4 `(_ZN7cutlass13device_kernelIN5flash19enable_sm80_to_sm89INS1_16FlashAttnBwdSm80INS1_25CollectiveMainloopBwdSm80ILi2ELi2EN4cute5tupleIJNS5_1CILi128EEES8_NS7_ILi64EEEEEENS_10bfloat16_tEfNS_4arch4Sm80ELb0ELb1ELb1ELb0ELb0ELb0ELb0ELb0ELi2ELi4ELi4ELi4ELb0EEENS1_24CollectiveEpilogueBwdGQAISA_fSD_Li256ELb0ELb0EEENS1_19SingleTileSchedulerILb0ELb0ELb0ELi128EEEEEEEEEvNT_6ParamsE) ;  /* 0xffff74c004007950 */ /* 0x000fea0003c3ffff */
        .type           $_ZN7cutlass13device_kernelIN5flash19enable_sm80_to_sm89INS1_16FlashAttnBwdSm80INS1_25CollectiveMainloopBwdSm80ILi2ELi2EN4cute5tupleIJNS5_1CILi128EEES8_NS7_ILi64EEEEEENS_10bfloat16_tEfNS_4arch4Sm80ELb0ELb1ELb1ELb0ELb0ELb0ELb0ELb0ELi2ELi4ELi4ELi4ELb0EEENS1_24CollectiveEpilogueBwdGQAISA_fSD_Li256ELb0ELb0EEENS1_19SingleTileSchedulerILb0ELb0ELb0ELi128EEEEEEEEEvNT_6ParamsE$_ZN4cute3eso3ESOILb1ELb0EJNS_6LayoutINS_5tupleIJNS3_IJNS_1CILi1EEENS4_ILi4EEEEEENS4_ILi2EEES6_EEENS3_IJNS3_IJNS4_ILi0EEES5_EEES6_NS4_ILi8EEEEEEEENS_10ViewEngineIPfEEEEC2ERKSE_RKSH_,@function
        .size           $_ZN7cutlass13device_kernelIN5flash19enable_sm80_to_sm89INS1_16FlashAttnBwdSm80INS1_25CollectiveMainloopBwdSm80ILi2ELi2EN4cute5tupleIJNS5_1CILi128EEES8_NS7_ILi64EEEEEENS_10bfloat16_tEfNS_4arch4Sm80ELb0ELb1ELb1ELb0ELb0ELb0ELb0ELb0ELi2ELi4ELi4ELi4ELb0EEENS1_24CollectiveEpilogueBwdGQAISA_fSD_Li256ELb0ELb0EEENS1_19SingleTileSchedulerILb0ELb0ELb0ELi128EEEEEEEEEvNT_6ParamsE$_ZN4cute3eso3ESOILb1ELb0EJNS_6LayoutINS_5tupleIJNS3_IJNS_1CILi1EEENS4_ILi4EEEEEENS4_ILi2EEES6_EEENS3_IJNS3_IJNS4_ILi0EEES5_EEES6_NS4_ILi8EEEEEEEENS_10ViewEngineIPfEEEEC2ERKSE_RKSH_,($_ZN7cutlass13device_kernelIN5flash19enable_sm80_to_sm89INS1_16FlashAttnBwdSm80INS1_25CollectiveMainloopBwdSm80ILi2ELi2EN4cute5tupleIJNS5_1CILi128EEES8_NS7_ILi64EEEEEENS_10bfloat16_tEfNS_4arch4Sm80ELb0ELb1ELb1ELb0ELb0ELb0ELb0ELb0ELi2ELi4ELi4ELi4ELb0EEENS1_24CollectiveEpilogueBwdGQAISA_fSD_Li256ELb0ELb0EEENS1_19SingleTileSchedulerILb0ELb0ELb0ELi128EEEEEEEEEvNT_6ParamsE$_ZN4cute3eso3ESOILb1ELb0EJNS_6LayoutINS_5tupleIJNS3_IJNS_1CILi1EEES5_EEEEEENS3_IJNS3_IJS5_NS4_ILi0EEEEEEEEEEENS_10ViewEngineINS_8gmem_ptrIPKN7cutlass9uint128_tEEEEEEEC2ERKSB_RKSJ_ - $_ZN7cutlass13device_kernelIN5flash19enable_sm80_to_sm89INS1_16FlashAttnBwdSm80INS1_25CollectiveMainloopBwdSm80ILi2ELi2EN4cute5tupleIJNS5_1CILi128EEES8_NS7_ILi64EEEEEENS_10bfloat16_tEfNS_4arch4Sm80ELb0ELb1ELb1ELb0ELb0ELb0ELb0ELb0ELi2ELi4ELi4ELi4ELb0EEENS1_24CollectiveEpilogueBwdGQAISA_fSD_Li256ELb0ELb0EEENS1_19SingleTileSchedulerILb0ELb0ELb0ELi128EEEEEEEEEvNT_6ParamsE$_ZN4cute3eso3ESOILb1ELb0EJNS_6LayoutINS_5tupleIJNS3_IJNS_1CILi1EEENS4_ILi4EEEEEENS4_ILi2EEES6_EEENS3_IJNS3_IJNS4_ILi0EEES5_EEES6_NS4_ILi8EEEEEEEENS_10ViewEngineIPfEEEEC2ERKSE_RKSH_)
$_ZN7cutlass13device_kernelIN5flash19enable_sm80_to_sm89INS1_16FlashAttnBwdSm80INS1_25CollectiveMainloopBwdSm80ILi2ELi2EN4cute5tupleIJNS5_1CILi128EEES8_NS7_ILi64EEEEEENS_10bfloat16_tEfNS_4arch4Sm80ELb0ELb1ELb1ELb0ELb0ELb0ELb0ELb0ELi2ELi4ELi4ELi4ELb0EEENS1_24CollectiveEpilogueBwdGQAISA_fSD_Li256ELb0ELb0EEENS1_19SingleTileSchedulerILb0ELb0ELb0ELi128EEEEEEEEEvNT_6ParamsE$_ZN4cute3eso3ESOILb1ELb0EJNS_6LayoutINS_5tupleIJNS3_IJNS_1CILi1EEENS4_ILi4EEEEEENS4_ILi2EEES6_EEENS3_IJNS3_IJNS4_ILi0EEES5_EEES6_NS4_ILi8EEEEEEEENS_10ViewEngineIPfEEEEC2ERKSE_RKSH_:
[----:B------:R-:W-:Y:S02]  /*8b40*/  IADD3 R2, R60, -c[0x0][0x20], RZ ;  /* 0x800008003c027a10 */ /* 0x000fe40007ffe0ff */
[----:B------:R-:W-:-:S03]  /*8b50*/  MOV R5, 0x0 ;  /* 0x0000000000057802 */ /* 0x000fc60000000f00 */
[----:B------:R1:W-:Y:S01]  /*8b60*/  STL.64 [R2], R56 ;  /* 0x0000003802007387 */ /* 0x0003e20000100a00 */
[----:B------:R-:W-:Y:S05]  /*8b70*/  RET.REL.NODEC R4 `(_ZN7cutlass13device_kernelIN5flash19enable_sm80_to_sm89INS1_16FlashAttnBwdSm80INS1_25CollectiveMainloopBwdSm80ILi2ELi2EN4cute5tupleIJNS5_1CILi128EEES8_NS7_ILi64EEEEEENS_10bfloat16_tEfNS_4arch4Sm80ELb0ELb1ELb1ELb0ELb0ELb0ELb0ELb0ELi2ELi4ELi4ELi4ELb0EEENS1_24CollectiveEpilogueBwdGQAISA_fSD_Li256ELb0ELb0EEENS1_19SingleTileSchedulerILb0ELb0ELb0ELi128EEEEEEEEEvNT_6ParamsE) ;  /* 0xffff748004007950 */ /* 0x000fea0003c3ffff */
        .type           $_ZN7cutlass13device_kernelIN5flash19enable_sm80_to_sm89INS1_16FlashAttnBwdSm80INS1_25CollectiveMainloopBwdSm80ILi2ELi2EN4cute5tupleIJNS5_1CILi128EEES8_NS7_ILi64EEEEEENS_10bfloat16_tEfNS_4arch4Sm80ELb0ELb1ELb1ELb0ELb0ELb0ELb0ELb0ELi2ELi4ELi4ELi4ELb0EEENS1_24CollectiveEpilogueBwdGQAISA_fSD_Li256ELb0ELb0EEENS1_19SingleTileSchedulerILb0ELb0ELb0ELi128EEEEEEEEEvNT_6ParamsE$_ZN4cute3eso3ESOILb1ELb0EJNS_6LayoutINS_5tupleIJNS3_IJNS_1CILi1EEES5_EEEEEENS3_IJNS3_IJS5_NS4_ILi0EEEEEEEEEEENS_10ViewEngineINS_8gmem_ptrIPKN7cutlass9uint128_tEEEEEEEC2ERKSB_RKSJ_,@function
        .size           $_ZN7cutlass13device_kernelIN5flash19enable_sm80_to_sm89INS1_16FlashAttnBwdSm80INS1_25CollectiveMainloopBwdSm80ILi2ELi2EN4cute5tupleIJNS5_1CILi128EEES8_NS7_ILi64EEEEEENS_10bfloat16_tEfNS_4arch4Sm80ELb0ELb1ELb1ELb0ELb0ELb0ELb0ELb0ELi2ELi4ELi4ELi4ELb0EEENS1_24CollectiveEpilogueBwdGQAISA_fSD_Li256ELb0ELb0EEENS1_19SingleTileSchedulerILb0ELb0ELb0ELi128EEEEEEEEEvNT_6ParamsE$_ZN4cute3eso3ESOILb1ELb0EJNS_6LayoutINS_5tupleIJNS3_IJNS_1CILi1EEES5_EEEEEENS3_IJNS3_IJS5_NS4_ILi0EEEEEEEEEEENS_10ViewEngineINS_8gmem_ptrIPKN7cutlass9uint128_tEEEEEEEC2ERKSB_RKSJ_,($_ZN7cutlass13device_kernelIN5flash19enable_sm80_to_sm89INS1_16FlashAttnBwdSm80INS1_25CollectiveMainloopBwdSm80ILi2ELi2EN4cute5tupleIJNS5_1CILi128EEES8_NS7_ILi64EEEEEENS_10bfloat16_tEfNS_4arch4Sm80ELb0ELb1ELb1ELb0ELb0ELb0ELb0ELb0ELi2ELi4ELi4ELi4ELb0EEENS1_24CollectiveEpilogueBwdGQAISA_fSD_Li256ELb0ELb0EEENS1_19SingleTileSchedulerILb0ELb0ELb0ELi128EEEEEEEEEvNT_6ParamsE$_ZN4cute3eso3ESOILb1ELb0EJNS_6LayoutINS_5tupleIJNS3_IJNS_1CILi1EEES5_EEEEEENS3_IJNS3_IJS5_NS4_ILi0EEEEEEEEEEENS_10ViewEngineINS_8smem_ptrIPN7cutlass9uint128_tEEEEEEEC2ERKSB_RKSI_ - $_ZN7cutlass13device_kernelIN5flash19enable_sm80_to_sm89INS1_16FlashAttnBwdSm80INS1_25CollectiveMainloopBwdSm80ILi2ELi2EN4cute5tupleIJNS5_1CILi128EEES8_NS7_ILi64EEEEEENS_10bfloat16_tEfNS_4arch4Sm80ELb0ELb1ELb1ELb0ELb0ELb0ELb0ELb0ELi2ELi4ELi4ELi4ELb0EEENS1_24CollectiveEpilogueBwdGQAISA_fSD_Li256ELb0ELb0EEENS1_19SingleTileSchedulerILb0ELb0ELb0ELi128EEEEEEEEEvNT_6ParamsE$_ZN4cute3eso3ESOILb1ELb0EJNS_6LayoutINS_5tupleIJNS3_IJNS_1CILi1EEES5_EEEEEENS3_IJNS3_IJS5_NS4_ILi0EEEEEEEEEEENS_10ViewEngineINS_8gmem_ptrIPKN7cutlass9uint128_tEEEEEEEC2ERKSB_RKSJ_)
$_ZN7cutlass13device_kernelIN5flash19enable_sm80_to_sm89INS1_16FlashAttnBwdSm80INS1_25CollectiveMainloopBwdSm80ILi2ELi2EN4cute5tupleIJNS5_1CILi128EEES8_NS7_ILi64EEEEEENS_10bfloat16_tEfNS_4arch4Sm80ELb0ELb1ELb1ELb0ELb0ELb0ELb0ELb0ELi2ELi4ELi4ELi4ELb0EEENS1_24CollectiveEpilogueBwdGQAISA_fSD_Li256ELb0ELb0EEENS1_19SingleTileSchedulerILb0ELb0ELb0ELi128EEEEEEEEEvNT_6ParamsE$_ZN4cute3eso3ESOILb1ELb0EJNS_6LayoutINS_5tupleIJNS3_IJNS_1CILi1EEES5_EEEEEENS3_IJNS3_IJS5_NS4_ILi0EEEEEEEEEEENS_10ViewEngineINS_8gmem_ptrIPKN7cutlass9uint128_tEEEEEEEC2ERKSB_RKSJ_:
[----:B------:R-:W-:Y:S02]  /*8b80*/  IADD3 R4, R81, -c[0x0][0x20], RZ ;  /* 0x8000080051047a10 */ /* 0x000fe40007ffe0ff */
[----:B------:R-:W-:-:S03]  /*8b90*/  MOV R9, 0x0 ;  /* 0x0000000000097802 */ /* 0x000fc60000000f00 */
[----:B------:R1:W-:Y:S01]  /*8ba0*/  STL.64 [R4], R2 ;  /* 0x0000000204007387 */ /* 0x0003e20000100a00 */
[----:B------:R-:W-:Y:S05]  /*8bb0*/  RET.REL.NODEC R8 `(_ZN7cutlass13device_kernelIN5flash19enable_sm80_to_sm89INS1_16FlashAttnBwdSm80INS1_25CollectiveMainloopBwdSm80ILi2ELi2EN4cute5tupleIJNS5_1CILi128EEES8_NS7_ILi64EEEEEENS_10bfloat16_tEfNS_4arch4Sm80ELb0ELb1ELb1ELb0ELb0ELb0ELb0ELb0ELi2ELi4ELi4ELi4ELb0EEENS1_24CollectiveEpilogueBwdGQAISA_fSD_Li256ELb0ELb0EEENS1_19SingleTileSchedulerILb0ELb0ELb0ELi128EEEEEEEEEvNT_6ParamsE) ;  /* 0xffff744008007950 */ /* 0x000fea0003c3ffff */
        .type           $_ZN7cutlass13device_kernelIN5flash19enable_sm80_to_sm89INS1_16FlashAttnBwdSm80INS1_25CollectiveMainloopBwdSm80ILi2ELi2EN4cute5tupleIJNS5_1CILi128EEES8_NS7_ILi64EEEEEENS_10bfloat16_tEfNS_4arch4Sm80ELb0ELb1ELb1ELb0ELb0ELb0ELb0ELb0ELi2ELi4ELi4ELi4ELb0EEENS1_24CollectiveEpilogueBwdGQAISA_fSD_Li256ELb0ELb0EEENS1_19SingleTileSchedulerILb0ELb0ELb0ELi128EEEEEEEEEvNT_6ParamsE$_ZN4cute3eso3ESOILb1ELb0EJNS_6LayoutINS_5tupleIJNS3_IJNS_1CILi1EEES5_EEEEEENS3_IJNS3_IJS5_NS4_ILi0EEEEEEEEEEENS_10ViewEngineINS_8smem_ptrIPN7cutlass9uint128_tEEEEEEEC2ERKSB_RKSI_,@function
        .size           $_ZN7cutlass13device_kernelIN5flash19enable_sm80_to_sm89INS1_16FlashAttnBwdSm80INS1_25CollectiveMainloopBwdSm80ILi2ELi2EN4cute5tupleIJNS5_1CILi128EEES8_NS7_ILi64EEEEEENS_10bfloat16_tEfNS_4arch4Sm80ELb0ELb1ELb1ELb0ELb0ELb0ELb0ELb0ELi2ELi4ELi4ELi4ELb0EEENS1_24CollectiveEpilogueBwdGQAISA_fSD_Li256ELb0ELb0EEENS1_19SingleTileSchedulerILb0ELb0ELb0ELi128EEEEEEEEEvNT_6ParamsE$_ZN4cute3eso3ESOILb1ELb0EJNS_6LayoutINS_5tupleIJNS3_IJNS_1CILi1EEES5_EEEEEENS3_IJNS3_IJS5_NS4_ILi0EEEEEEEEEEENS_10ViewEngineINS_8smem_ptrIPN7cutlass9uint128_tEEEEEEEC2ERKSB_RKSI_,($_ZN7cutlass13device_kernelIN5flash19enable_sm80_to_sm89INS1_16FlashAttnBwdSm80INS1_25CollectiveMainloopBwdSm80ILi2ELi2EN4cute5tupleIJNS5_1CILi128EEES8_NS7_ILi64EEEEEENS_10bfloat16_tEfNS_4arch4Sm80ELb0ELb1ELb1ELb0ELb0ELb0ELb0ELb0ELi2ELi4ELi4ELi4ELb0EEENS1_24CollectiveEpilogueBwdGQAISA_fSD_Li256ELb0ELb0EEENS1_19SingleTileSchedulerILb0ELb0ELb0ELi128EEEEEEEEEvNT_6ParamsE$_ZN4cute3eso3ESOILb1ELb0EJNS_6LayoutINS_5tupleIJNS3_IJNS_1CILi1EEES5_EEENS4_ILi32EEEEEENS3_IJNS3_IJNS4_ILi0EEES9_EEENS4_ILi256EEEEEEEENS_10ViewEngineINS_8gmem_ptrIPfEEEEEEC2ERKSD_RKSI_ - $_ZN7cutlass13device_kernelIN5flash19enable_sm80_to_sm89INS1_16FlashAttnBwdSm80INS1_25CollectiveMainloopBwdSm80ILi2ELi2EN4cute5tupleIJNS5_1CILi128EEES8_NS7_ILi64EEEEEENS_10bfloat16_tEfNS_4arch4Sm80ELb0ELb1ELb1ELb0ELb0ELb0ELb0ELb0ELi2ELi4ELi4ELi4ELb0EEENS1_24CollectiveEpilogueBwdGQAISA_fSD_Li256ELb0ELb0EEENS1_19SingleTileSchedulerILb0ELb0ELb0ELi128EEEEEEEEEvNT_6ParamsE$_ZN4cute3eso3ESOILb1ELb0EJNS_6LayoutINS_5tupleIJNS3_IJNS_1CILi1EEES5_EEEEEENS3_IJNS3_IJS5_NS4_ILi0EEEEEEEEEEENS_10ViewEngineINS_8smem_ptrIPN7cutlass9uint128_tEEEEEEEC2ERKSB_RKSI_)
$_ZN7cutlass13device_kernelIN5flash19enable_sm80_to_sm89INS1_16FlashAttnBwdSm80INS1_25CollectiveMainloopBwdSm80ILi2ELi2EN4cute5tupleIJNS5_1CILi128EEES8_NS7_ILi64EEEEEENS_10bfloat16_tEfNS_4arch4Sm80ELb0ELb1ELb1ELb0ELb0ELb0ELb0ELb0ELi2ELi4ELi4ELi4ELb0EEENS1_24CollectiveEpilogueBwdGQAISA_fSD_Li256ELb0ELb0EEENS1_19SingleTileSchedulerILb0ELb0ELb0ELi128EEEEEEEEEvNT_6ParamsE$_ZN4cute3eso3ESOILb1ELb0EJNS_6LayoutINS_5tupleIJNS3_IJNS_1CILi1EEES5_EEEEEENS3_IJNS3_IJS5_NS4_ILi0EEEEEEEEEEENS_10ViewEngineINS_8smem_ptrIPN7cutlass9uint128_tEEEEEEEC2ERKSB_RKSI_:
[----:B------:R-:W-:Y:S02]  /*8bc0*/  IADD3 R4, R4, -c[0x0][0x20], RZ ;  /* 0x8000080004047a10 */ /* 0x000fe40007ffe0ff */
[----:B------:R-:W-:-:S03]  /*8bd0*/  MOV R7, 0x0 ;  /* 0x0000000000077802 */ /* 0x000fc60000000f00 */
[----:B------:R1:W-:Y:S01]  /*8be0*/  STL.64 [R4], R2 ;  /* 0x0000000204007387 */ /* 0x0003e20000100a00 */
[----:B------:R-:W-:Y:S05]  /*8bf0*/  RET.REL.NODEC R6 `(_ZN7cutlass13device_kernelIN5flash19enable_sm80_to_sm89INS1_16FlashAttnBwdSm80INS1_25CollectiveMainloopBwdSm80ILi2ELi2EN4cute5tupleIJNS5_1CILi128EEES8_NS7_ILi64EEEEEENS_10bfloat16_tEfNS_4arch4Sm80ELb0ELb1ELb1ELb0ELb0ELb0ELb0ELb0ELi2ELi4ELi4ELi4ELb0EEENS1_24CollectiveEpilogueBwdGQAISA_fSD_Li256ELb0ELb0EEENS1_19SingleTileSchedulerILb0ELb0ELb0ELi128EEEEEEEEEvNT_6ParamsE) ;  /* 0xffff740006007950 */ /* 0x000fea0003c3ffff */
        .type           $_ZN7cutlass13device_kernelIN5flash19enable_sm80_to_sm89INS1_16FlashAttnBwdSm80INS1_25CollectiveMainloopBwdSm80ILi2ELi2EN4cute5tupleIJNS5_1CILi128EEES8_NS7_ILi64EEEEEENS_10bfloat16_tEfNS_4arch4Sm80ELb0ELb1ELb1ELb0ELb0ELb0ELb0ELb0ELi2ELi4ELi4ELi4ELb0EEENS1_24CollectiveEpilogueBwdGQAISA_fSD_Li256ELb0ELb0EEENS1_19SingleTileSchedulerILb0ELb0ELb0ELi128EEEEEEEEEvNT_6ParamsE$_ZN4cute3eso3ESOILb1ELb0EJNS_6LayoutINS_5tupleIJNS3_IJNS_1CILi1EEES5_EEENS4_ILi32EEEEEENS3_IJNS3_IJNS4_ILi0EEES9_EEENS4_ILi256EEEEEEEENS_10ViewEngineINS_8gmem_ptrIPfEEEEEEC2ERKSD_RKSI_,@function
        .size           $_ZN7cutlass13device_kernelIN5flash19enable_sm80_to_sm89INS1_16FlashAttnBwdSm80INS1_25CollectiveMainloopBwdSm80ILi2ELi2EN4cute5tupleIJNS5_1CILi128EEES8_NS7_ILi64EEEEEENS_10bfloat16_tEfNS_4arch4Sm80ELb0ELb1ELb1ELb0ELb0ELb0ELb0ELb0ELi2ELi4ELi4ELi4ELb0EEENS1_24CollectiveEpilogueBwdGQAISA_fSD_Li256ELb0ELb0EEENS1_19SingleTileSchedulerILb0ELb0ELb0ELi128EEEEEEEEEvNT_6ParamsE$_ZN4cute3eso3ESOILb1ELb0EJNS_6LayoutINS_5tupleIJNS3_IJNS_1CILi1EEES5_EEENS4_ILi32EEEEEENS3_IJNS3_IJNS4_ILi0EEES9_EEENS4_ILi256EEEEEEEENS_10ViewEngineINS_8gmem_ptrIPfEEEEEEC2ERKSD_RKSI_,($_ZN7cutlass13device_kernelIN5flash19enable_sm80_to_sm89INS1_16FlashAttnBwdSm80INS1_25CollectiveMainloopBwdSm80ILi2ELi2EN4cute5tupleIJNS5_1CILi128EEES8_NS7_ILi64EEEEEENS_10bfloat16_tEfNS_4arch4Sm80ELb0ELb1ELb1ELb0ELb0ELb0ELb0ELb0ELi2ELi4ELi4ELi4ELb0EEENS1_24CollectiveEpilogueBwdGQAISA_fSD_Li256ELb0ELb0EEENS1_19SingleTileSchedulerILb0ELb0ELb0ELi128EEEEEEEEEvNT_6ParamsE$_ZN4cute3eso3ESOILb1ELb0EJNS_6LayoutINS_5tupleIJNS3_IJNS_1CILi1EEES5_EEENS4_ILi32EEEEEENS3_IJNS3_IJNS4_ILi0EEES9_EEENS4_ILi256EEEEEEEEiEEC2ERKSD_RKi - $_ZN7cutlass13device_kernelIN5flash19enable_sm80_to_sm89INS1_16FlashAttnBwdSm80INS1_25CollectiveMainloopBwdSm80ILi2ELi2EN4cute5tupleIJNS5_1CILi128EEES8_NS7_ILi64EEEEEENS_10bfloat16_tEfNS_4arch4Sm80ELb0ELb1ELb1ELb0ELb0ELb0ELb0ELb0ELi2ELi4ELi4ELi4ELb0EEENS1_24CollectiveEpilogueBwdGQAISA_fSD_Li256ELb0ELb0EEENS1_19SingleTileSchedulerILb0ELb0ELb0ELi128EEEEEEEEEvNT_6ParamsE$_ZN4cute3eso3ESOILb1ELb0EJNS_6LayoutINS_5tupleIJNS3_IJNS_1CILi1EEES5_EEENS4_ILi32EEEEEENS3_IJNS3_IJNS4_ILi0EEES9_EEENS4_ILi256EEEEEEEENS_10ViewEngineINS_8gmem_ptrIPfEEEEEEC2ERKSD_RKSI_)
$_ZN7cutlass13device_kernelIN5flash19enable_sm80_to_sm89INS1_16FlashAttnBwdSm80INS1_25CollectiveMainloopBwdSm80ILi2ELi2EN4cute5tupleIJNS5_1CILi128EEES8_NS7_ILi64EEEEEENS_10bfloat16_tEfNS_4arch4Sm80ELb0ELb1ELb1ELb0ELb0ELb0ELb0ELb0ELi2ELi4ELi4ELi4ELb0EEENS1_24CollectiveEpilogueBwdGQAISA_fSD_Li256ELb0ELb0EEENS1_19SingleTileSchedulerILb0ELb0ELb0ELi128EEEEEEEEEvNT_6ParamsE$_ZN4cute3eso3ESOILb1ELb0EJNS_6LayoutINS_5tupleIJNS3_IJNS_1CILi1EEES5_EEENS4_ILi32EEEEEENS3_IJNS3_IJNS4_ILi0EEES9_EEENS4_ILi256EEEEEEEENS_10ViewEngineINS_8gmem_ptrIPfEEEEEEC2ERKSD_RKSI_:
[----:B------:R-:W-:Y:S02]  /*8c00*/  IADD3 R60, R60, -c[0x0][0x20], RZ ;  /* 0x800008003c3c7a10 */ /* 0x000fe40007ffe0ff */
[----:B------:R-:W-:-:S03]  /*8c10*/  MOV R5, 0x0 ;  /* 0x0000000000057802 */ /* 0x000fc60000000f00 */
[----:B------:R1:W-:Y:S01]  /*8c20*/  STL.64 [R60], R2 ;  /* 0x000000023c007387 */ /* 0x0003e20000100a00 */
[----:B------:R-:W-:Y:S05]  /*8c30*/  RET.REL.NODEC R4 `(_ZN7cutlass13device_kernelIN5flash19enable_sm80_to_sm89INS1_16FlashAttnBwdSm80INS1_25CollectiveMainloopBwdSm80ILi2ELi2EN4cute5tupleIJNS5_1CILi128EEES8_NS7_ILi64EEEEEENS_10bfloat16_tEfNS_4arch4Sm80ELb0ELb1ELb1ELb0ELb0ELb0ELb0ELb0ELi2ELi4ELi4ELi4ELb0EEENS1_24CollectiveEpilogueBwdGQAISA_fSD_Li256ELb0ELb0EEENS1_19SingleTileSchedulerILb0ELb0ELb0ELi128EEEEEEEEEvNT_6ParamsE) ;  /* 0xffff73c004007950 */ /* 0x000fea0003c3ffff */
        .type           $_ZN7cutlass13device_kernelIN5flash19enable_sm80_to_sm89INS1_16FlashAttnBwdSm80INS1_25CollectiveMainloopBwdSm80ILi2ELi2EN4cute5tupleIJNS5_1CILi128EEES8_NS7_ILi64EEEEEENS_10bfloat16_tEfNS_4arch4Sm80ELb0ELb1ELb1ELb0ELb0ELb0ELb0ELb0ELi2ELi4ELi4ELi4ELb0EEENS1_24CollectiveEpilogueBwdGQAISA_fSD_Li256ELb0ELb0EEENS1_19SingleTileSchedulerILb0ELb0ELb0ELi128EEEEEEEEEvNT_6ParamsE$_ZN4cute3eso3ESOILb1ELb0EJNS_6LayoutINS_5tupleIJNS3_IJNS_1CILi1EEES5_EEENS4_ILi32EEEEEENS3_IJNS3_IJNS4_ILi0EEES9_EEENS4_ILi256EEEEEEEEiEEC2ERKSD_RKi,@function
        .size           $_ZN7cutlass13device_kernelIN5flash19enable_sm80_to_sm89INS1_16FlashAttnBwdSm80INS1_25CollectiveMainloopBwdSm80ILi2ELi2EN4cute5tupleIJNS5_1CILi128EEES8_NS7_ILi64EEEEEENS_10bfloat16_tEfNS_4arch4Sm80ELb0ELb1ELb1ELb0ELb0ELb0ELb0ELb0ELi2ELi4ELi4ELi4ELb0EEENS1_24CollectiveEpilogueBwdGQAISA_fSD_Li256ELb0ELb0EEENS1_19SingleTileSchedulerILb0ELb0ELb0ELi128EEEEEEEEEvNT_6ParamsE$_ZN4cute3eso3ESOILb1ELb0EJNS_6LayoutINS_5tupleIJNS3_IJNS_1CILi1EEES5_EEENS4_ILi32EEEEEENS3_IJNS3_IJNS4_ILi0EEES9_EEENS4_ILi256EEEEEEEEiEEC2ERKSD_RKi,($_ZN7cutlass13device_kernelIN5flash19enable_sm80_to_sm89INS1_16FlashAttnBwdSm80INS1_25CollectiveMainloopBwdSm80ILi2ELi2EN4cute5tupleIJNS5_1CILi128EEES8_NS7_ILi64EEEEEENS_10bfloat16_tEfNS_4arch4Sm80ELb0ELb1ELb1ELb0ELb0ELb0ELb0ELb0ELi2ELi4ELi4ELi4ELb0EEENS1_24CollectiveEpilogueBwdGQAISA_fSD_Li256ELb0ELb0EEENS1_19SingleTileSchedulerILb0ELb0ELb0ELi128EEEEEEEEEvNT_6ParamsE$_ZN4cute3eso3ESOILb1ELb0EJNS_6LayoutINS_5tupleIJNS3_IJNS_1CILi2EEES5_EEEEEENS3_IJNS3_IJNS4_ILi1EEES5_EEEEEEEENS_10ViewEngineIPKfEEEEC2ERKSB_RKSF_ - $_ZN7cutlass13device_kernelIN5flash19enable_sm80_to_sm89INS1_16FlashAttnBwdSm80INS1_25CollectiveMainloopBwdSm80ILi2ELi2EN4cute5tupleIJNS5_1CILi128EEES8_NS7_ILi64EEEEEENS_10bfloat16_tEfNS_4arch4Sm80ELb0ELb1ELb1ELb0ELb0ELb0ELb0ELb0ELi2ELi4ELi4ELi4ELb0EEENS1_24CollectiveEpilogueBwdGQAISA_fSD_Li256ELb0ELb0EEENS1_19SingleTileSchedulerILb0ELb0ELb0ELi128EEEEEEEEEvNT_6ParamsE$_ZN4cute3eso3ESOILb1ELb0EJNS_6LayoutINS_5tupleIJNS3_IJNS_1CILi1EEES5_EEENS4_ILi32EEEEEENS3_IJNS3_IJNS4_ILi0EEES9_EEENS4_ILi256EEEEEEEEiEEC2ERKSD_RKi)
$_ZN7cutlass13device_kernelIN5flash19enable_sm80_to_sm89INS1_16FlashAttnBwdSm80INS1_25CollectiveMainloopBwdSm80ILi2ELi2EN4cute5tupleIJNS5_1CILi128EEES8_NS7_ILi64EEEEEENS_10bfloat16_tEfNS_4arch4Sm80ELb0ELb1ELb1ELb0ELb0ELb0ELb0ELb0ELi2ELi4ELi4ELi4ELb0EEENS1_24CollectiveEpilogueBwdGQAISA_fSD_Li256ELb0ELb0EEENS1_19SingleTileSchedulerILb0ELb0ELb0ELi128EEEEEEEEEvNT_6ParamsE$_ZN4cute3eso3ESOILb1ELb0EJNS_6LayoutINS_5tupleIJNS3_IJNS_1CILi1EEES5_EEENS4_ILi32EEEEEENS3_IJNS3_IJNS4_ILi0EEES9_EEENS4_ILi256EEEEEEEEiEEC2ERKSD_RKi:
[----:B------:R-:W-:Y:S02]  /*8c40*/  IADD3 R2, R60, -c[0x0][0x20], RZ ;  /* 0x800008003c027a10 */ /* 0x000fe40007ffe0ff */
[----:B------:R-:W-:-:S03]  /*8c50*/  MOV R9, 0x0 ;  /* 0x0000000000097802 */ /* 0x000fc60000000f00 */
[----:B------:R1:W-:Y:S01]  /*8c60*/  STL [R2], R3 ;  /* 0x0000000302007387 */ /* 0x0003e20000100800 */
[----:B------:R-:W-:Y:S05]  /*8c70*/  RET.REL.NODEC R8 `(_ZN7cutlass13device_kernelIN5flash19enable_sm80_to_sm89INS1_16FlashAttnBwdSm80INS1_25CollectiveMainloopBwdSm80ILi2ELi2EN4cute5tupleIJNS5_1CILi128EEES8_NS7_ILi64EEEEEENS_10bfloat16_tEfNS_4arch4Sm80ELb0ELb1ELb1ELb0ELb0ELb0ELb0ELb0ELi2ELi4ELi4ELi4ELb0EEENS1_24CollectiveEpilogueBwdGQAISA_fSD_Li256ELb0ELb0EEENS1_19SingleTileSchedulerILb0ELb0ELb0ELi128EEEEEEEEEvNT_6ParamsE) ;  /* 0xffff738008007950 */ /* 0x000fea0003c3ffff */
        .type           $_ZN7cutlass13device_kernelIN5flash19enable_sm80_to_sm89INS1_16FlashAttnBwdSm80INS1_25CollectiveMainloopBwdSm80ILi2ELi2EN4cute5tupleIJNS5_1CILi128EEES8_NS7_ILi64EEEEEENS_10bfloat16_tEfNS_4arch4Sm80ELb0ELb1ELb1ELb0ELb0ELb0ELb0ELb0ELi2ELi4ELi4ELi4ELb0EEENS1_24CollectiveEpilogueBwdGQAISA_fSD_Li256ELb0ELb0EEENS1_19SingleTileSchedulerILb0ELb0ELb0ELi128EEEEEEEEEvNT_6ParamsE$_ZN4cute3eso3ESOILb1ELb0EJNS_6LayoutINS_5tupleIJNS3_IJNS_1CILi2EEES5_EEEEEENS3_IJNS3_IJNS4_ILi1EEES5_EEEEEEEENS_10ViewEngineIPKfEEEEC2ERKSB_RKSF_,@function
        .size           $_ZN7cutlass13device_kernelIN5flash19enable_sm80_to_sm89INS1_16FlashAttnBwdSm80INS1_25CollectiveMainloopBwdSm80ILi2ELi2EN4cute5tupleIJNS5_1CILi128EEES8_NS7_ILi64EEEEEENS_10bfloat16_tEfNS_4arch4Sm80ELb0ELb1ELb1ELb0ELb0ELb0ELb0ELb0ELi2ELi4ELi4ELi4ELb0EEENS1_24CollectiveEpilogueBwdGQAISA_fSD_Li256ELb0ELb0EEENS1_19SingleTileSchedulerILb0ELb0ELb0ELi128EEEEEEEEEvNT_6ParamsE$_ZN4cute3eso3ESOILb1ELb0EJNS_6LayoutINS_5tupleIJNS3_IJNS_1CILi2EEES5_EEEEEENS3_IJNS3_IJNS4_ILi1EEES5_EEEEEEEENS_10ViewEngineIPKfEEEEC2ERKSB_RKSF_,($_ZN7cutlass13device_kernelIN5flash19enable_sm80_to_sm89INS1_16FlashAttnBwdSm80INS1_25CollectiveMainloopBwdSm80ILi2ELi2EN4cute5tupleIJNS5_1CILi128EEES8_NS7_ILi64EEEEEENS_10bfloat16_tEfNS_4arch4Sm80ELb0ELb1ELb1ELb0ELb0ELb0ELb0ELb0ELi2ELi4ELi4ELi4ELb0EEENS1_24CollectiveEpilogueBwdGQAISA_fSD_Li256ELb0ELb0EEENS1_19SingleTileSchedulerILb0ELb0ELb0ELi128EEEEEEEEEvNT_6ParamsE$_ZN4cute3eso3ESOILb1ELb0EJNS_6LayoutINS_5tupleIJNS3_IJNS_1CILi2EEES5_EEEEEENS3_IJNS3_IJNS4_ILi1EEES5_EEEEEEEENS_10ViewEngineIPN7cutlass10bfloat16_tEEEEEC2ERKSB_RKSG_ - $_ZN7cutlass13device_kernelIN5flash19enable_sm80_to_sm89INS1_16FlashAttnBwdSm80INS1_25CollectiveMainloopBwdSm80ILi2ELi2EN4cute5tupleIJNS5_1CILi128EEES8_NS7_ILi64EEEEEENS_10bfloat16_tEfNS_4arch4Sm80ELb0ELb1ELb1ELb0ELb0ELb0ELb0ELb0ELi2ELi4ELi4ELi4ELb0EEENS1_24CollectiveEpilogueBwdGQAISA_fSD_Li256ELb0ELb0EEENS1_19SingleTileSchedulerILb0ELb0ELb0ELi128EEEEEEEEEvNT_6ParamsE$_ZN4cute3eso3ESOILb1ELb0EJNS_6LayoutINS_5tupleIJNS3_IJNS_1CILi2EEES5_EEEEEENS3_IJNS3_IJNS4_ILi1EEES5_EEEEEEEENS_10ViewEngineIPKfEEEEC2ERKSB_RKSF_)
$_ZN7cutlass13device_kernelIN5flash19enable_sm80_to_sm89INS1_16FlashAttnBwdSm80INS1_25CollectiveMainloopBwdSm80ILi2ELi2EN4cute5tupleIJNS5_1CILi128EEES8_NS7_ILi64EEEEEENS_10bfloat16_tEfNS_4arch4Sm80ELb0ELb1ELb1ELb0ELb0ELb0ELb0ELb0ELi2ELi4ELi4ELi4ELb0EEENS1_24CollectiveEpilogueBwdGQAISA_fSD_Li256ELb0ELb0EEENS1_19SingleTileSchedulerILb0ELb0ELb0ELi128EEEEEEEEEvNT_6ParamsE$_ZN4cute3eso3ESOILb1ELb0EJNS_6LayoutINS_5tupleIJNS3_IJNS_1CILi2EEES5_EEEEEENS3_IJNS3_IJNS4_ILi1EEES5_EEEEEEEENS_10ViewEngineIPKfEEEEC2ERKSB_RKSF_:
[----:B------:R-:W-:Y:S01]  /*8c80*/  IADD3 R2, R2, -c[0x0][0x20], RZ ;  /* 0x8000080002027a10 */ /* 0x000fe20007ffe0ff */
[----:B------:R-:W-:Y:S01]  /*8c90*/  IMAD.MOV.U32 R7, RZ, RZ, R3 ;  /* 0x000000ffff077224 */ /* 0x000fe200078e0003 */
[----:B------:R-:W-:-:S04]  /*8ca0*/  MOV R5, 0x0 ;  /* 0x0000000000057802 */ /* 0x000fc80000000f00 */
[----:B------:R1:W-:Y:S01]  /*8cb0*/  STL.64 [R2], R6 ;  /* 0x0000000602007387 */ /* 0x0003e20000100a00 */
[----:B------:R-:W-:Y:S05]  /*8cc0*/  RET.REL.NODEC R4 `(_ZN7cutlass13device_kernelIN5flash19enable_sm80_to_sm89INS1_16FlashAttnBwdSm80INS1_25CollectiveMainloopBwdSm80ILi2ELi2EN4cute5tupleIJNS5_1CILi128EEES8_NS7_ILi64EEEEEENS_10bfloat16_tEfNS_4arch4Sm80ELb0ELb1ELb1ELb0ELb0ELb0ELb0ELb0ELi2ELi4ELi4ELi4ELb0EEENS1_24CollectiveEpilogueBwdGQAISA_fSD_Li256ELb0ELb0EEENS1_19SingleTileSchedulerILb0ELb0ELb0ELi128EEEEEEEEEvNT_6ParamsE) ;  /* 0xffff733004007950 */ /* 0x000fea0003c3ffff */
        .type           $_ZN7cutlass13device_kernelIN5flash19enable_sm80_to_sm89INS1_16FlashAttnBwdSm80INS1_25CollectiveMainloopBwdSm80ILi2ELi2EN4cute5tupleIJNS5_1CILi128EEES8_NS7_ILi64EEEEEENS_10bfloat16_tEfNS_4arch4Sm80ELb0ELb1ELb1ELb0ELb0ELb0ELb0ELb0ELi2ELi4ELi4ELi4ELb0EEENS1_24CollectiveEpilogueBwdGQAISA_fSD_Li256ELb0ELb0EEENS1_19SingleTileSchedulerILb0ELb0ELb0ELi128EEEEEEEEEvNT_6ParamsE$_ZN4cute3eso3ESOILb1ELb0EJNS_6LayoutINS_5tupleIJNS3_IJNS_1CILi2EEES5_EEEEEENS3_IJNS3_IJNS4_ILi1EEES5_EEEEEEEENS_10ViewEngineIPN7cutlass10bfloat16_tEEEEEC2ERKSB_RKSG_,@function
        .size           $_ZN7cutlass13device_kernelIN5flash19enable_sm80_to_sm89INS1_16FlashAttnBwdSm80INS1_25CollectiveMainloopBwdSm80ILi2ELi2EN4cute5tupleIJNS5_1CILi128EEES8_NS7_ILi64EEEEEENS_10bfloat16_tEfNS_4arch4Sm80ELb0ELb1ELb1ELb0ELb0ELb0ELb0ELb0ELi2ELi4ELi4ELi4ELb0EEENS1_24CollectiveEpilogueBwdGQAISA_fSD_Li256ELb0ELb0EEENS1_19SingleTileSchedulerILb0ELb0ELb0ELi128EEEEEEEEEvNT_6ParamsE$_ZN4cute3eso3ESOILb1ELb0EJNS_6LayoutINS_5tupleIJNS3_IJNS_1CILi2EEES5_EEEEEENS3_IJNS3_IJNS4_ILi1EEES5_EEEEEEEENS_10ViewEngineIPN7cutlass10bfloat16_tEEEEEC2ERKSB_RKSG_,($_ZN7cutlass13device_kernelIN5flash19enable_sm80_to_sm89INS1_16FlashAttnBwdSm80INS1_25CollectiveMainloopBwdSm80ILi2ELi2EN4cute5tupleIJNS5_1CILi128EEES8_NS7_ILi64EEEEEENS_10bfloat16_tEfNS_4arch4Sm80ELb0ELb1ELb1ELb0ELb0ELb0ELb0ELb0ELi2ELi4ELi4ELi4ELb0EEENS1_24CollectiveEpilogueBwdGQAISA_fSD_Li256ELb0ELb0EEENS1_19SingleTileSchedulerILb0ELb0ELb0ELi128EEEEEEEEEvNT_6ParamsE$_ZN4cute3eso3ESOILb1ELb0EJNS_6LayoutINS_5tupleIJNS3_IJNS_1CILi2EEES5_EEEEEENS3_IJNS3_IJNS4_ILi1EEES5_EEEEEEEENS_10ViewEngineIPfEEEEC2ERKSB_RKSE_ - $_ZN7cutlass13device_kernelIN5flash19enable_sm80_to_sm89INS1_16FlashAttnBwdSm80INS1_25CollectiveMainloopBwdSm80ILi2ELi2EN4cute5tupleIJNS5_1CILi128EEES8_NS7_ILi64EEEEEENS_10bfloat16_tEfNS_4arch4Sm80ELb0ELb1ELb1ELb0ELb0ELb0ELb0ELb0ELi2ELi4ELi4ELi4ELb0EEENS1_24CollectiveEpilogueBwdGQAISA_fSD_Li256ELb0ELb0EEENS1_19SingleTileSchedulerILb0ELb0ELb0ELi128EEEEEEEEEvNT_6ParamsE$_ZN4cute3eso3ESOILb1ELb0EJNS_6LayoutINS_5tupleIJNS3_IJNS_1CILi2EEES5_EEEEEENS3_IJNS3_IJNS4_ILi1EEES5_EEEEEEEENS_10ViewEngineIPN7cutlass10bfloat16_tEEEEEC2ERKSB_RKSG_)
$_ZN7cutlass13device_kernelIN5flash19enable_sm80_to_sm89INS1_16FlashAttnBwdSm80INS1_25CollectiveMainloopBwdSm80ILi2ELi2EN4cute5tupleIJNS5_1CILi128EEES8_NS7_ILi64EEEEEENS_10bfloat16_tEfNS_4arch4Sm80ELb0ELb1ELb1ELb0ELb0ELb0ELb0ELb0ELi2ELi4ELi4ELi4ELb0EEENS1_24CollectiveEpilogueBwdGQAISA_fSD_Li256ELb0ELb0EEENS1_19SingleTileSchedulerILb0ELb0ELb0ELi128EEEEEEEEEvNT_6ParamsE$_ZN4cute3eso3ESOILb1ELb0EJNS_6LayoutINS_5tupleIJNS3_IJNS_1CILi2EEES5_EEEEEENS3_IJNS3_IJNS4_ILi1EEES5_EEEEEEEENS_10ViewEngineIPN7cutlass10bfloat16_tEEEEEC2ERKSB_RKSG_:
[----:B------:R-:W-:Y:S01]  /*8cd0*/  IADD3 R2, R67, -c[0x0][0x20], RZ ;  /* 0x8000080043027a10 */ /* 0x000fe20007ffe0ff */
[----:B------:R-:W-:Y:S01]  /*8ce0*/  IMAD.MOV.U32 R7, RZ, RZ, R3 ;  /* 0x000000ffff077224 */ /* 0x000fe200078e0003 */
[----:B------:R-:W-:-:S04]  /*8cf0*/  MOV R5, 0x0 ;  /* 0x0000000000057802 */ /* 0x000fc80000000f00 */
[----:B------:R1:W-:Y:S01]  /*8d00*/  STL.64 [R2], R6 ;  /* 0x0000000602007387 */ /* 0x0003e20000100a00 */
[----:B------:R-:W-:Y:S05]  /*8d10*/  RET.REL.NODEC R4 `(_ZN7cutlass13device_kernelIN5flash19enable_sm80_to_sm89INS1_16FlashAttnBwdSm80INS1_25CollectiveMainloopBwdSm80ILi2ELi2EN4cute5tupleIJNS5_1CILi128EEES8_NS7_ILi64EEEEEENS_10bfloat16_tEfNS_4arch4Sm80ELb0ELb1ELb1ELb0ELb0ELb0ELb0ELb0ELi2ELi4ELi4ELi4ELb0EEENS1_24CollectiveEpilogueBwdGQAISA_fSD_Li256ELb0ELb0EEENS1_19SingleTileSchedulerILb0ELb0ELb0ELi128EEEEEEEEEvNT_6ParamsE) ;  /* 0xffff72e004007950 */ /* 0x000fea0003c3ffff */
        .type           $_ZN7cutlass13device_kernelIN5flash19enable_sm80_to_sm89INS1_16FlashAttnBwdSm80INS1_25CollectiveMainloopBwdSm80ILi2ELi2EN4cute5tupleIJNS5_1CILi128EEES8_NS7_ILi64EEEEEENS_10bfloat16_tEfNS_4arch4Sm80ELb0ELb1ELb1ELb0ELb0ELb0ELb0ELb0ELi2ELi4ELi4ELi4ELb0EEENS1_24CollectiveEpilogueBwdGQAISA_fSD_Li256ELb0ELb0EEENS1_19SingleTileSchedulerILb0ELb0ELb0ELi128EEEEEEEEEvNT_6ParamsE$_ZN4cute3eso3ESOILb1ELb0EJNS_6LayoutINS_5tupleIJNS3_IJNS_1CILi2EEES5_EEEEEENS3_IJNS3_IJNS4_ILi1EEES5_EEEEEEEENS_10ViewEngineIPfEEEEC2ERKSB_RKSE_,@function
        .size           $_ZN7cutlass13device_kernelIN5flash19enable_sm80_to_sm89INS1_16FlashAttnBwdSm80INS1_25CollectiveMainloopBwdSm80ILi2ELi2EN4cute5tupleIJNS5_1CILi128EEES8_NS7_ILi64EEEEEENS_10bfloat16_tEfNS_4arch4Sm80ELb0ELb1ELb1ELb0ELb0ELb0ELb0ELb0ELi2ELi4ELi4ELi4ELb0EEENS1_24CollectiveEpilogueBwdGQAISA_fSD_Li256ELb0ELb0EEENS1_19SingleTileSchedulerILb0ELb0ELb0ELi128EEEEEEEEEvNT_6ParamsE$_ZN4cute3eso3ESOILb1ELb0EJNS_6LayoutINS_5tupleIJNS3_IJNS_1CILi2EEES5_EEEEEENS3_IJNS3_IJNS4_ILi1EEES5_EEEEEEEENS_10ViewEngineIPfEEEEC2ERKSB_RKSE_,($_ZN7cutlass13device_kernelIN5flash19enable_sm80_to_sm89INS1_16FlashAttnBwdSm80INS1_25CollectiveMainloopBwdSm80ILi2ELi2EN4cute5tupleIJNS5_1CILi128EEES8_NS7_ILi64EEEEEENS_10bfloat16_tEfNS_4arch4Sm80ELb0ELb1ELb1ELb0ELb0ELb0ELb0ELb0ELi2ELi4ELi4ELi4ELb0EEENS1_24CollectiveEpilogueBwdGQAISA_fSD_Li256ELb0ELb0EEENS1_19SingleTileSchedulerILb0ELb0ELb0ELi128EEEEEEEEEvNT_6ParamsE$_ZN4cute3eso3ESOILb1ELb0EJNS_6LayoutINS_5tupleIJNS3_IJNS_1CILi2EEES5_EEEEEENS3_IJNS3_IJNS4_ILi1EEES5_EEEEEEEEiEEC2ERKSB_RKi - $_ZN7cutlass13device_kernelIN5flash19enable_sm80_to_sm89INS1_16FlashAttnBwdSm80INS1_25CollectiveMainloopBwdSm80ILi2ELi2EN4cute5tupleIJNS5_1CILi128EEES8_NS7_ILi64EEEEEENS_10bfloat16_tEfNS_4arch4Sm80ELb0ELb1ELb1ELb0ELb0ELb0ELb0ELb0ELi2ELi4ELi4ELi4ELb0EEENS1_24CollectiveEpilogueBwdGQAISA_fSD_Li256ELb0ELb0EEENS1_19SingleTileSchedulerILb0ELb0ELb0ELi128EEEEEEEEEvNT_6ParamsE$_ZN4cute3eso3ESOILb1ELb0EJNS_6LayoutINS_5tupleIJNS3_IJNS_1CILi2EEES5_EEEEEENS3_IJNS3_IJNS4_ILi1EEES5_EEEEEEEENS_10ViewEngineIPfEEEEC2ERKSB_RKSE_)
$_ZN7cutlass13device_kernelIN5flash19enable_sm80_to_sm89INS1_16FlashAttnBwdSm80INS1_25CollectiveMainloopBwdSm80ILi2ELi2EN4cute5tupleIJNS5_1CILi128EEES8_NS7_ILi64EEEEEENS_10bfloat16_tEfNS_4arch4Sm80ELb0ELb1ELb1ELb0ELb0ELb0ELb0ELb0ELi2ELi4ELi4ELi4ELb0EEENS1_24CollectiveEpilogueBwdGQAISA_fSD_Li256ELb0ELb0EEENS1_19SingleTileSchedulerILb0ELb0ELb0ELi128EEEEEEEEEvNT_6ParamsE$_ZN4cute3eso3ESOILb1ELb0EJNS_6LayoutINS_5tupleIJNS3_IJNS_1CILi2EEES5_EEEEEENS3_IJNS3_IJNS4_ILi1EEES5_EEEEEEEENS_10ViewEngineIPfEEEEC2ERKSB_RKSE_:
[----:B------:R-:W-:Y:S01]  /*8d20*/  IADD3 R2, R2, -c[0x0][0x20], RZ ;  /* 0x8000080002027a10 */ /* 0x000fe20007ffe0ff */
[----:B------:R-:W-:Y:S01]  /*8d30*/  IMAD.MOV.U32 R9, RZ, RZ, R3 ;  /* 0x000000ffff097224 */ /* 0x000fe200078e0003 */
[----:B------:R-:W-:-:S04]  /*8d40*/  MOV R5, 0x0 ;  /* 0x0000000000057802 */ /* 0x000fc80000000f00 */
[----:B------:R1:W-:Y:S01]  /*8d50*/  STL.64 [R2], R8 ;  /* 0x0000000802007387 */ /* 0x0003e20000100a00 */
[----:B------:R-:W-:Y:S05]  /*8d60*/  RET.REL.NODEC R4 `(_ZN7cutlass13device_kernelIN5flash19enable_sm80_to_sm89INS1_16FlashAttnBwdSm80INS1_25CollectiveMainloopBwdSm80ILi2ELi2EN4cute5tupleIJNS5_1CILi128EEES8_NS7_ILi64EEEEEENS_10bfloat16_tEfNS_4arch4Sm80ELb0ELb1ELb1ELb0ELb0ELb0ELb0ELb0ELi2ELi4ELi4ELi4ELb0EEENS1_24CollectiveEpilogueBwdGQAISA_fSD_Li256ELb0ELb0EEENS1_19SingleTileSchedulerILb0ELb0ELb0ELi128EEEEEEEEEvNT_6ParamsE) ;  /* 0xffff729004007950 */ /* 0x000fea0003c3ffff */
        .type           $_ZN7cutlass13device_kernelIN5flash19enable_sm80_to_sm89INS1_16FlashAttnBwdSm80INS1_25CollectiveMainloopBwdSm80ILi2ELi2EN4cute5tupleIJNS5_1CILi128EEES8_NS7_ILi64EEEEEENS_10bfloat16_tEfNS_4arch4Sm80ELb0ELb1ELb1ELb0ELb0ELb0ELb0ELb0ELi2ELi4ELi4ELi4ELb0EEENS1_24CollectiveEpilogueBwdGQAISA_fSD_Li256ELb0ELb0EEENS1_19SingleTileSchedulerILb0ELb0ELb0ELi128EEEEEEEEEvNT_6ParamsE$_ZN4cute3eso3ESOILb1ELb0EJNS_6LayoutINS_5tupleIJNS3_IJNS_1CILi2EEES5_EEEEEENS3_IJNS3_IJNS4_ILi1EEES5_EEEEEEEEiEEC2ERKSB_RKi,@function
        .size           $_ZN7cutlass13device_kernelIN5flash19enable_sm80_to_sm89INS1_16FlashAttnBwdSm80INS1_25CollectiveMainloopBwdSm80ILi2ELi2EN4cute5tupleIJNS5_1CILi128EEES8_NS7_ILi64EEEEEENS_10bfloat16_tEfNS_4arch4Sm80ELb0ELb1ELb1ELb0ELb0ELb0ELb0ELb0ELi2ELi4ELi4ELi4ELb0EEENS1_24CollectiveEpilogueBwdGQAISA_fSD_Li256ELb0ELb0EEENS1_19SingleTileSchedulerILb0ELb0ELb0ELi128EEEEEEEEEvNT_6ParamsE$_ZN4cute3eso3ESOILb1ELb0EJNS_6LayoutINS_5tupleIJNS3_IJNS_1CILi2EEES5_EEEEEENS3_IJNS3_IJNS4_ILi1EEES5_EEEEEEEEiEEC2ERKSB_RKi,($_ZN7cutlass13device_kernelIN5flash19enable_sm80_to_sm89INS1_16FlashAttnBwdSm80INS1_25CollectiveMainloopBwdSm80ILi2ELi2EN4cute5tupleIJNS5_1CILi128EEES8_NS7_ILi64EEEEEENS_10bfloat16_tEfNS_4arch4Sm80ELb0ELb1ELb1ELb0ELb0ELb0ELb0ELb0ELi2ELi4ELi4ELi4ELb0EEENS1_24CollectiveEpilogueBwdGQAISA_fSD_Li256ELb0ELb0EEENS1_19SingleTileSchedulerILb0ELb0ELb0ELi128EEEEEEEEEvNT_6ParamsE$_ZN4cute3eso3ESOILb1ELb0EJNS_6LayoutINS_5tupleIJNS3_IJNS_1CILi2EEES5_EEEEEENS3_IJNS3_IJNS4_ILi8EEENS4_ILi64EEEEEEEEEEENS_10ViewEngineINS_8smem_ptrIPfEEEEEEC2ERKSC_RKSH_ - $_ZN7cutlass13device_kernelIN5flash19enable_sm80_to_sm89INS1_16FlashAttnBwdSm80INS1_25CollectiveMainloopBwdSm80ILi2ELi2EN4cute5tupleIJNS5_1CILi128EEES8_NS7_ILi64EEEEEENS_10bfloat16_tEfNS_4arch4Sm80ELb0ELb1ELb1ELb0ELb0ELb0ELb0ELb0ELi2ELi4ELi4ELi4ELb0EEENS1_24CollectiveEpilogueBwdGQAISA_fSD_Li256ELb0ELb0EEENS1_19SingleTileSchedulerILb0ELb0ELb0ELi128EEEEEEEEEvNT_6ParamsE$_ZN4cute3eso3ESOILb1ELb0EJNS_6LayoutINS_5tupleIJNS3_IJNS_1CILi2EEES5_EEEEEENS3_IJNS3_IJNS4_ILi1EEES5_EEEEEEEEiEEC2ERKSB_RKi)
$_ZN7cutlass13device_kernelIN5flash19enable_sm80_to_sm89INS1_16FlashAttnBwdSm80INS1_25CollectiveMainloopBwdSm80ILi2ELi2EN4cute5tupleIJNS5_1CILi128EEES8_NS7_ILi64EEEEEENS_10bfloat16_tEfNS_4arch4Sm80ELb0ELb1ELb1ELb0ELb0ELb0ELb0ELb0ELi2ELi4ELi4ELi4ELb0EEENS1_24CollectiveEpilogueBwdGQAISA_fSD_Li256ELb0ELb0EEENS1_19SingleTileSchedulerILb0ELb0ELb0ELi128EEEEEEEEEvNT_6ParamsE$_ZN4cute3eso3ESOILb1ELb0EJNS_6LayoutINS_5tupleIJNS3_IJNS_1CILi2EEES5_EEEEEENS3_IJNS3_IJNS4_ILi1EEES5_EEEEEEEEiEEC2ERKSB_RKi:
[----:B------:R-:W-:Y:S02]  /*8d70*/  IADD3 R2, R67, -c[0x0][0x20], RZ ;  /* 0x8000080043027a10 */ /* 0x000fe40007ffe0ff */
[----:B------:R-:W-:-:S03]  /*8d80*/  MOV R5, 0x0 ;  /* 0x0000000000057802 */ /* 0x000fc60000000f00 */
[----:B------:R1:W-:Y:S01]  /*8d90*/  STL [R2], R3 ;  /* 0x0000000302007387 */ /* 0x0003e20000100800 */
[----:B------:R-:W-:Y:S05]  /*8da0*/  RET.REL.NODEC R4 `(_ZN7cutlass13device_kernelIN5flash19enable_sm80_to_sm89INS1_16FlashAttnBwdSm80INS1_25CollectiveMainloopBwdSm80ILi2ELi2EN4cute5tupleIJNS5_1CILi128EEES8_NS7_ILi64EEEEEENS_10bfloat16_tEfNS_4arch4Sm80ELb0ELb1ELb1ELb0ELb0ELb0ELb0ELb0ELi2ELi4ELi4ELi4ELb0EEENS1_24CollectiveEpilogueBwdGQAISA_fSD_Li256ELb0ELb0EEENS1_19SingleTileSchedulerILb0ELb0ELb0ELi128EEEEEEEEEvNT_6ParamsE) ;  /* 0xffff725004007950 */ /* 0x000fea0003c3ffff */
        .type           $_ZN7cutlass13device_kernelIN5flash19enable_sm80_to_sm89INS1_16FlashAttnBwdSm80INS1_25CollectiveMainloopBwdSm80ILi2ELi2EN4cute5tupleIJNS5_1CILi128EEES8_NS7_ILi64EEEEEENS_10bfloat16_tEfNS_4arch4Sm80ELb0ELb1ELb1ELb0ELb0ELb0ELb0ELb0ELi2ELi4ELi4ELi4ELb0EEENS1_24CollectiveEpilogueBwdGQAISA_fSD_Li256ELb0ELb0EEENS1_19SingleTileSchedulerILb0ELb0ELb0ELi128EEEEEEEEEvNT_6ParamsE$_ZN4cute3eso3ESOILb1ELb0EJNS_6LayoutINS_5tupleIJNS3_IJNS_1CILi2EEES5_EEEEEENS3_IJNS3_IJNS4_ILi8EEENS4_ILi64EEEEEEEEEEENS_10ViewEngineINS_8smem_ptrIPfEEEEEEC2ERKSC_RKSH_,@function
        .size           $_ZN7cutlass13device_kernelIN5flash19enable_sm80_to_sm89INS1_16FlashAttnBwdSm80INS1_25CollectiveMainloopBwdSm80ILi2ELi2EN4cute5tupleIJNS5_1CILi128EEES8_NS7_ILi64EEEEEENS_10bfloat16_tEfNS_4arch4Sm80ELb0ELb1ELb1ELb0ELb0ELb0ELb0ELb0ELi2ELi4ELi4ELi4ELb0EEENS1_24CollectiveEpilogueBwdGQAISA_fSD_Li256ELb0ELb0EEENS1_19SingleTileSchedulerILb0ELb0ELb0ELi128EEEEEEEEEvNT_6ParamsE$_ZN4cute3eso3ESOILb1ELb0EJNS_6LayoutINS_5tupleIJNS3_IJNS_1CILi2EEES5_EEEEEENS3_IJNS3_IJNS4_ILi8EEENS4_ILi64EEEEEEEEEEENS_10ViewEngineINS_8smem_ptrIPfEEEEEEC2ERKSC_RKSH_,($_ZN7cutlass13device_kernelIN5flash19enable_sm80_to_sm89INS1_16FlashAttnBwdSm80INS1_25CollectiveMainloopBwdSm80ILi2ELi2EN4cute5tupleIJNS5_1CILi128EEES8_NS7_ILi64EEEEEENS_10bfloat16_tEfNS_4arch4Sm80ELb0ELb1ELb1ELb0ELb0ELb0ELb0ELb0ELi2ELi4ELi4ELi4ELb0EEENS1_24CollectiveEpilogueBwdGQAISA_fSD_Li256ELb0ELb0EEENS1_19SingleTileSchedulerILb0ELb0ELb0ELi128EEEEEEEEEvNT_6ParamsE$_ZN4cute3eso3ESOILb1ELb0EJNS_6LayoutINS_5tupleIJNS3_IJNS_1CILi2EEES5_EEEEEENS3_IJNS3_IJNS4_ILi8EEENS4_ILi64EEEEEEEEEEEiEEC2ERKSC_RKi - $_ZN7cutlass13device_kernelIN5flash19enable_sm80_to_sm89INS1_16FlashAttnBwdSm80INS1_25CollectiveMainloopBwdSm80ILi2ELi2EN4cute5tupleIJNS5_1CILi128EEES8_NS7_ILi64EEEEEENS_10bfloat16_tEfNS_4arch4Sm80ELb0ELb1ELb1ELb0ELb0ELb0ELb0ELb0ELi2ELi4ELi4ELi4ELb0EEENS1_24CollectiveEpilogueBwdGQAISA_fSD_Li256ELb0ELb0EEENS1_19SingleTileSchedulerILb0ELb0ELb0ELi128EEEEEEEEEvNT_6ParamsE$_ZN4cute3eso3ESOILb1ELb0EJNS_6LayoutINS_5tupleIJNS3_IJNS_1CILi2EEES5_EEEEEENS3_IJNS3_IJNS4_ILi8EEENS4_ILi64EEEEEEEEEEENS_10ViewEngineINS_8smem_ptrIPfEEEEEEC2ERKSC_RKSH_)
$_ZN7cutlass13device_kernelIN5flash19enable_sm80_to_sm89INS1_16FlashAttnBwdSm80INS1_25CollectiveMainloopBwdSm80ILi2ELi2EN4cute5tupleIJNS5_1CILi128EEES8_NS7_ILi64EEEEEENS_10bfloat16_tEfNS_4arch4Sm80ELb0ELb1ELb1ELb0ELb0ELb0ELb0ELb0ELi2ELi4ELi4ELi4ELb0EEENS1_24CollectiveEpilogueBwdGQAISA_fSD_Li256ELb0ELb0EEENS1_19SingleTileSchedulerILb0ELb0ELb0ELi128EEEEEEEEEvNT_6ParamsE$_ZN4cute3eso3ESOILb1ELb0EJNS_6LayoutINS_5tupleIJNS3_IJNS_1CILi2EEES5_EEEEEENS3_IJNS3_IJNS4_ILi8EEENS4_ILi64EEEEEEEEEEENS_10ViewEngineINS_8smem_ptrIPfEEEEEEC2ERKSC_RKSH_:
[----:B------:R-:W-:Y:S02]  /*8db0*/  IADD3 R6, R25, -c[0x0][0x20], RZ ;  /* 0x8000080019067a10 */ /* 0x000fe40007ffe0ff */
[----:B------:R-:W-:-:S03]  /*8dc0*/  MOV R9, 0x0 ;  /* 0x0000000000097802 */ /* 0x000fc60000000f00 */
[----:B------:R1:W-:Y:S01]  /*8dd0*/  STL.64 [R6], R2 ;  /* 0x0000000206007387 */ /* 0x0003e20000100a00 */
[----:B------:R-:W-:Y:S05]  /*8de0*/  RET.REL.NODEC R8 `(_ZN7cutlass13device_kernelIN5flash19enable_sm80_to_sm89INS1_16FlashAttnBwdSm80INS1_25CollectiveMainloopBwdSm80ILi2ELi2EN4cute5tupleIJNS5_1CILi128EEES8_NS7_ILi64EEEEEENS_10bfloat16_tEfNS_4arch4Sm80ELb0ELb1ELb1ELb0ELb0ELb0ELb0ELb0ELi2ELi4ELi4ELi4ELb0EEENS1_24CollectiveEpilogueBwdGQAISA_fSD_Li256ELb0ELb0EEENS1_19SingleTileSchedulerILb0ELb0ELb0ELi128EEEEEEEEEvNT_6ParamsE) ;  /* 0xffff721008007950 */ /* 0x000fea0003c3ffff */
        .type           $_ZN7cutlass13device_kernelIN5flash19enable_sm80_to_sm89INS1_16FlashAttnBwdSm80INS1_25CollectiveMainloopBwdSm80ILi2ELi2EN4cute5tupleIJNS5_1CILi128EEES8_NS7_ILi64EEEEEENS_10bfloat16_tEfNS_4arch4Sm80ELb0ELb1ELb1ELb0ELb0ELb0ELb0ELb0ELi2ELi4ELi4ELi4ELb0EEENS1_24CollectiveEpilogueBwdGQAISA_fSD_Li256ELb0ELb0EEENS1_19SingleTileSchedulerILb0ELb0ELb0ELi128EEEEEEEEEvNT_6ParamsE$_ZN4cute3eso3ESOILb1ELb0EJNS_6LayoutINS_5tupleIJNS3_IJNS_1CILi2EEES5_EEEEEENS3_IJNS3_IJNS4_ILi8EEENS4_ILi64EEEEEEEEEEEiEEC2ERKSC_RKi,@function
        .size           $_ZN7cutlass13device_kernelIN5flash19enable_sm80_to_sm89INS1_16FlashAttnBwdSm80INS1_25CollectiveMainloopBwdSm80ILi2ELi2EN4cute5tupleIJNS5_1CILi128EEES8_NS7_ILi64EEEEEENS_10bfloat16_tEfNS_4arch4Sm80ELb0ELb1ELb1ELb0ELb0ELb0ELb0ELb0ELi2ELi4ELi4ELi4ELb0EEENS1_24CollectiveEpilogueBwdGQAISA_fSD_Li256ELb0ELb0EEENS1_19SingleTileSchedulerILb0ELb0ELb0ELi128EEEEEEEEEvNT_6ParamsE$_ZN4cute3eso3ESOILb1ELb0EJNS_6LayoutINS_5tupleIJNS3_IJNS_1CILi2EEES5_EEEEEENS3_IJNS3_IJNS4_ILi8EEENS4_ILi64EEEEEEEEEEEiEEC2ERKSC_RKi,($_ZN7cutlass13device_kernelIN5flash19enable_sm80_to_sm89INS1_16FlashAttnBwdSm80INS1_25CollectiveMainloopBwdSm80ILi2ELi2EN4cute5tupleIJNS5_1CILi128EEES8_NS7_ILi64EEEEEENS_10bfloat16_tEfNS_4arch4Sm80ELb0ELb1ELb1ELb0ELb0ELb0ELb0ELb0ELi2ELi4ELi4ELi4ELb0EEENS1_24CollectiveEpilogueBwdGQAISA_fSD_Li256ELb0ELb0EEENS1_19SingleTileSchedulerILb0ELb0ELb0ELi128EEEEEEEEEvNT_6ParamsE$_ZN4cute3eso3ESOILb1ELb0EJNS_6LayoutINS_5tupleIJNS3_IJNS_1CILi2EEES5_EEENS3_IJS5_NS4_ILi8EEEEEEEEENS3_IJNS3_IJNS_11ScaledBasisIS7_JLi0EEEENSA_INS4_ILi64EEEJLi0EEEEEEENS3_IJNSA_INS4_ILi1EEEJLi1EEEENSA_INS4_ILi16EEEJLi1EEEEEEEEEEEENS_10ViewEngineINS_23ArithmeticTupleIteratorINS_15ArithmeticTupleIJNS4_ILi0EEESP_EEEEEEEEEC2ERKSL_RKSS_ - $_ZN7cutlass13device_kernelIN5flash19enable_sm80_to_sm89INS1_16FlashAttnBwdSm80INS1_25CollectiveMainloopBwdSm80ILi2ELi2EN4cute5tupleIJNS5_1CILi128EEES8_NS7_ILi64EEEEEENS_10bfloat16_tEfNS_4arch4Sm80ELb0ELb1ELb1ELb0ELb0ELb0ELb0ELb0ELi2ELi4ELi4ELi4ELb0EEENS1_24CollectiveEpilogueBwdGQAISA_fSD_Li256ELb0ELb0EEENS1_19SingleTileSchedulerILb0ELb0ELb0ELi128EEEEEEEEEvNT_6ParamsE$_ZN4cute3eso3ESOILb1ELb0EJNS_6LayoutINS_5tupleIJNS3_IJNS_1CILi2EEES5_EEEEEENS3_IJNS3_IJNS4_ILi8EEENS4_ILi64EEEEEEEEEEEiEEC2ERKSC_RKi)
$_ZN7cutlass13device_kernelIN5flash19enable_sm80_to_sm89INS1_16FlashAttnBwdSm80INS1_25CollectiveMainloopBwdSm80ILi2ELi2EN4cute5tupleIJNS5_1CILi128EEES8_NS7_ILi64EEEEEENS_10bfloat16_tEfNS_4arch4Sm80ELb0ELb1ELb1ELb0ELb0ELb0ELb0ELb0ELi2ELi4ELi4ELi4ELb0EEENS1_24CollectiveEpilogueBwdGQAISA_fSD_Li256ELb0ELb0EEENS1_19SingleTileSchedulerILb0ELb0ELb0ELi128EEEEEEEEEvNT_6ParamsE$_ZN4cute3eso3ESOILb1ELb0EJNS_6LayoutINS_5tupleIJNS3_IJNS_1CILi2EEES5_EEEEEENS3_IJNS3_IJNS4_ILi8EEENS4_ILi64EEEEEEEEEEEiEEC2ERKSC_RKi:
[----:B------:R-:W-:Y:S01]  /*8df0*/  IADD3 R2, R25, -c[0x0][0x20], RZ ;  /* 0x8000080019027a10 */ /* 0x000fe20007ffe0ff */
[----:B------:R-:W-:Y:S01]  /*8e00*/  IMAD.MOV.U32 R8, RZ, RZ, R6 ;  /* 0x000000ffff087224 */ /* 0x000fe200078e0006 */
[----:B------:R-:W-:-:S03]  /*8e10*/  MOV R9, 0x0 ;  /* 0x0000000000097802 */ /* 0x000fc60000000f00 */
[----:B------:R1:W-:Y:S01]  /*8e20*/  STL [R2], R3 ;  /* 0x0000000302007387 */ /* 0x0003e20000100800 */
[----:B------:R-:W-:Y:S05]  /*8e30*/  RET.REL.NODEC R8 `(_ZN7cutlass13device_kernelIN5flash19enable_sm80_to_sm89INS1_16FlashAttnBwdSm80INS1_25CollectiveMainloopBwdSm80ILi2ELi2EN4cute5tupleIJNS5_1CILi128EEES8_NS7_ILi64EEEEEENS_10bfloat16_tEfNS_4arch4Sm80ELb0ELb1ELb1ELb0ELb0ELb0ELb0ELb0ELi2ELi4ELi4ELi4ELb0EEENS1_24CollectiveEpilogueBwdGQAISA_fSD_Li256ELb0ELb0EEENS1_19SingleTileSchedulerILb0ELb0ELb0ELi128EEEEEEEEEvNT_6ParamsE) ;  /* 0xffff71c008007950 */ /* 0x000fea0003c3ffff */
        .type           $_ZN7cutlass13device_kernelIN5flash19enable_sm80_to_sm89INS1_16FlashAttnBwdSm80INS1_25CollectiveMainloopBwdSm80ILi2ELi2EN4cute5tupleIJNS5_1CILi128EEES8_NS7_ILi64EEEEEENS_10bfloat16_tEfNS_4arch4Sm80ELb0ELb1ELb1ELb0ELb0ELb0ELb0ELb0ELi2ELi4ELi4ELi4ELb0EEENS1_24CollectiveEpilogueBwdGQAISA_fSD_Li256ELb0ELb0EEENS1_19SingleTileSchedulerILb0ELb0ELb0ELi128EEEEEEEEEvNT_6ParamsE$_ZN4cute3eso3ESOILb1ELb0EJNS_6LayoutINS_5tupleIJNS3_IJNS_1CILi2EEES5_EEENS3_IJS5_NS4_ILi8EEEEEEEEENS3_IJNS3_IJNS_11ScaledBasisIS7_JLi0EEEENSA_INS4_ILi64EEEJLi0EEEEEEENS3_IJNSA_INS4_ILi1EEEJLi1EEEENSA_INS4_ILi16EEEJLi1EEEEEEEEEEEENS_10ViewEngineINS_23ArithmeticTupleIteratorINS_15ArithmeticTupleIJNS4_ILi0EEESP_EEEEEEEEEC2ERKSL_RKSS_,@function
        .size           $_ZN7cutlass13device_kernelIN5flash19enable_sm80_to_sm89INS1_16FlashAttnBwdSm80INS1_25CollectiveMainloopBwdSm80ILi2ELi2EN4cute5tupleIJNS5_1CILi128EEES8_NS7_ILi64EEEEEENS_10bfloat16_tEfNS_4arch4Sm80ELb0ELb1ELb1ELb0ELb0ELb0ELb0ELb0ELi2ELi4ELi4ELi4ELb0EEENS1_24CollectiveEpilogueBwdGQAISA_fSD_Li256ELb0ELb0EEENS1_19SingleTileSchedulerILb0ELb0ELb0ELi128EEEEEEEEEvNT_6ParamsE$_ZN4cute3eso3ESOILb1ELb0EJNS_6LayoutINS_5tupleIJNS3_IJNS_1CILi2EEES5_EEENS3_IJS5_NS4_ILi8EEEEEEEEENS3_IJNS3_IJNS_11ScaledBasisIS7_JLi0EEEENSA_INS4_ILi64EEEJLi0EEEEEEENS3_IJNSA_INS4_ILi1EEEJLi1EEEENSA_INS4_ILi16EEEJLi1EEEEEEEEEEEENS_10ViewEngineINS_23ArithmeticTupleIteratorINS_15ArithmeticTupleIJNS4_ILi0EEESP_EEEEEEEEEC2ERKSL_RKSS_,($_ZN7cutlass13device_kernelIN5flash19enable_sm80_to_sm89INS1_16FlashAttnBwdSm80INS1_25CollectiveMainloopBwdSm80ILi2ELi2EN4cute5tupleIJNS5_1CILi128EEES8_NS7_ILi64EEEEEENS_10bfloat16_tEfNS_4arch4Sm80ELb0ELb1ELb1ELb0ELb0ELb0ELb0ELb0ELi2ELi4ELi4ELi4ELb0EEENS1_24CollectiveEpilogueBwdGQAISA_fSD_Li256ELb0ELb0EEENS1_19SingleTileSchedulerILb0ELb0ELb0ELi128EEEEEEEEEvNT_6ParamsE$_ZN4cute3eso3ESOILb1ELb0EJNS_6LayoutINS_5tupleIJNS3_IJNS_1CILi2EEES5_EEENS3_IJS5_NS4_ILi8EEEEEEEEENS3_IJNS3_IJNS_11ScaledBasisIS7_JLi0EEEENSA_INS4_ILi64EEEJLi0EEEEEEENS3_IJNSA_INS4_ILi1EEEJLi1EEEENSA_INS4_ILi16EEEJLi1EEEEEEEEEEEENS_10ViewEngineINS_23ArithmeticTupleIteratorINS_15ArithmeticTupleIJiiEEEEEEEEEC2ERKSL_RKSR_ - $_ZN7cutlass13device_kernelIN5flash19enable_sm80_to_sm89INS1_16FlashAttnBwdSm80INS1_25CollectiveMainloopBwdSm80ILi2ELi2EN4cute5tupleIJNS5_1CILi128EEES8_NS7_ILi64EEEEEENS_10bfloat16_tEfNS_4arch4Sm80ELb0ELb1ELb1ELb0ELb0ELb0ELb0ELb0ELi2ELi4ELi4ELi4ELb0EEENS1_24CollectiveEpilogueBwdGQAISA_fSD_Li256ELb0ELb0EEENS1_19SingleTileSchedulerILb0ELb0ELb0ELi128EEEEEEEEEvNT_6ParamsE$_ZN4cute3eso3ESOILb1ELb0EJNS_6LayoutINS_5tupleIJNS3_IJNS_1CILi2EEES5_EEENS3_IJS5_NS4_ILi8EEEEEEEEENS3_IJNS3_IJNS_11ScaledBasisIS7_JLi0EEEENSA_INS4_ILi64EEEJLi0EEEEEEENS3_IJNSA_INS4_ILi1EEEJLi1EEEENSA_INS4_ILi16EEEJLi1EEEEEEEEEEEENS_10ViewEngineINS_23ArithmeticTupleIteratorINS_15ArithmeticTupleIJNS4_ILi0EEESP_EEEEEEEEEC2ERKSL_RKSS_)
$_ZN7cutlass13device_kernelIN5flash19enable_sm80_to_sm89INS1_16FlashAttnBwdSm80INS1_25CollectiveMainloopBwdSm80ILi2ELi2EN4cute5tupleIJNS5_1CILi128EEES8_NS7_ILi64EEEEEENS_10bfloat16_tEfNS_4arch4Sm80ELb0ELb1ELb1ELb0ELb0ELb0ELb0ELb0ELi2ELi4ELi4ELi4ELb0EEENS1_24CollectiveEpilogueBwdGQAISA_fSD_Li256ELb0ELb0EEENS1_19SingleTileSchedulerILb0ELb0ELb0ELi128EEEEEEEEEvNT_6ParamsE$_ZN4cute3eso3ESOILb1ELb0EJNS_6LayoutINS_5tupleIJNS3_IJNS_1CILi2EEES5_EEENS3_IJS5_NS4_ILi8EEEEEEEEENS3_IJNS3_IJNS_11ScaledBasisIS7_JLi0EEEENSA_INS4_ILi64EEEJLi0EEEEEEENS3_IJNSA_INS4_ILi1EEEJLi1EEEENSA_INS4_ILi16EEEJLi1EEEEEEEEEEEENS_10ViewEngineINS_23ArithmeticTupleIteratorINS_15ArithmeticTupleIJNS4_ILi0EEESP_EEEEEEEEEC2ERKSL_RKSS_:
[----:B------:R-:W-:Y:S01]  /*8e40*/  IADD3 R49, R49, -c[0x0][0x20], RZ ;  /* 0x8000080031317a10 */ /* 0x000fe20007ffe0ff */
[----:B------:R-:W-:Y:S01]  /*8e50*/  IMAD.MOV.U32 R8, RZ, RZ, R2 ;  /* 0x000000ffff087224 */ /* 0x000fe200078e0002 */
[----:B------:R-:W-:Y:S01]  /*8e60*/  PRMT R3, RZ, 0x7610, R3 ;  /* 0x00007610ff037816 */ /* 0x000fe20000000003 */
[----:B------:R-:W-:-:S04]  /*8e70*/  IMAD.MOV.U32 R9, RZ, RZ, 0x0 ;  /* 0x00000000ff097424 */ /* 0x000fc800078e00ff */
[----:B------:R1:W-:Y:S01]  /*8e80*/  STL.U8 [R49], R3 ;  /* 0x0000000331007387 */ /* 0x0003e20000100000 */
[----:B------:R-:W-:Y:S05]  /*8e90*/  RET.REL.NODEC R8 `(_ZN7cutlass13device_kernelIN5flash19enable_sm80_to_sm89INS1_16FlashAttnBwdSm80INS1_25CollectiveMainloopBwdSm80ILi2ELi2EN4cute5tupleIJNS5_1CILi128EEES8_NS7_ILi64EEEEEENS_10bfloat16_tEfNS_4arch4Sm80ELb0ELb1ELb1ELb0ELb0ELb0ELb0ELb0ELi2ELi4ELi4ELi4ELb0EEENS1_24CollectiveEpilogueBwdGQAISA_fSD_Li256ELb0ELb0EEENS1_19SingleTileSchedulerILb0ELb0ELb0ELi128EEEEEEEEEvNT_6ParamsE) ;  /* 0xffff716008007950 */ /* 0x000fea0003c3ffff */
        .type           $_ZN7cutlass13device_kernelIN5flash19enable_sm80_to_sm89INS1_16FlashAttnBwdSm80INS1_25CollectiveMainloopBwdSm80ILi2ELi2EN4cute5tupleIJNS5_1CILi128EEES8_NS7_ILi64EEEEEENS_10bfloat16_tEfNS_4arch4Sm80ELb0ELb1ELb1ELb0ELb0ELb0ELb0ELb0ELi2ELi4ELi4ELi4ELb0EEENS1_24CollectiveEpilogueBwdGQAISA_fSD_Li256ELb0ELb0EEENS1_19SingleTileSchedulerILb0ELb0ELb0ELi128EEEEEEEEEvNT_6ParamsE$_ZN4cute3eso3ESOILb1ELb0EJNS_6LayoutINS_5tupleIJNS3_IJNS_1CILi2EEES5_EEENS3_IJS5_NS4_ILi8EEEEEEEEENS3_IJNS3_IJNS_11ScaledBasisIS7_JLi0EEEENSA_INS4_ILi64EEEJLi0EEEEEEENS3_IJNSA_INS4_ILi1EEEJLi1EEEENSA_INS4_ILi16EEEJLi1EEEEEEEEEEEENS_10ViewEngineINS_23ArithmeticTupleIteratorINS_15ArithmeticTupleIJiiEEEEEEEEEC2ERKSL_RKSR_,@function
        .size           $_ZN7cutlass13device_kernelIN5flash19enable_sm80_to_sm89INS1_16FlashAttnBwdSm80INS1_25CollectiveMainloopBwdSm80ILi2ELi2EN4cute5tupleIJNS5_1CILi128EEES8_NS7_ILi64EEEEEENS_10bfloat16_tEfNS_4arch4Sm80ELb0ELb1ELb1ELb0ELb0ELb0ELb0ELb0ELi2ELi4ELi4ELi4ELb0EEENS1_24CollectiveEpilogueBwdGQAISA_fSD_Li256ELb0ELb0EEENS1_19SingleTileSchedulerILb0ELb0ELb0ELi128EEEEEEEEEvNT_6ParamsE$_ZN4cute3eso3ESOILb1ELb0EJNS_6LayoutINS_5tupleIJNS3_IJNS_1CILi2EEES5_EEENS3_IJS5_NS4_ILi8EEEEEEEEENS3_IJNS3_IJNS_11ScaledBasisIS7_JLi0EEEENSA_INS4_ILi64EEEJLi0EEEEEEENS3_IJNSA_INS4_ILi1EEEJLi1EEEENSA_INS4_ILi16EEEJLi1EEEEEEEEEEEENS_10ViewEngineINS_23ArithmeticTupleIteratorINS_15ArithmeticTupleIJiiEEEEEEEEEC2ERKSL_RKSR_,($_ZN7cutlass13device_kernelIN5flash19enable_sm80_to_sm89INS1_16FlashAttnBwdSm80INS1_25CollectiveMainloopBwdSm80ILi2ELi2EN4cute5tupleIJNS5_1CILi128EEES8_NS7_ILi64EEEEEENS_10bfloat16_tEfNS_4arch4Sm80ELb0ELb1ELb1ELb0ELb0ELb0ELb0ELb0ELi2ELi4ELi4ELi4ELb0EEENS1_24CollectiveEpilogueBwdGQAISA_fSD_Li256ELb0ELb0EEENS1_19SingleTileSchedulerILb0ELb0ELb0ELi128EEEEEEEEEvNT_6ParamsE$_ZN4cute3eso3ESOILb1ELb0EJNS_6LayoutINS_5tupleIJNS3_IJNS_1CILi2EEES5_EEENS3_IJS5_NS4_ILi8EEEEEEEEENS3_IJNS3_IJS5_NS4_ILi4EEEEEENS3_IJNS4_ILi1EEES7_EEEEEEEENS_10ViewEngineIPfEEEEC2ERKSF_RKSI_ - $_ZN7cutlass13device_kernelIN5flash19enable_sm80_to_sm89INS1_16FlashAttnBwdSm80INS1_25CollectiveMainloopBwdSm80ILi2ELi2EN4cute5tupleIJNS5_1CILi128EEES8_NS7_ILi64EEEEEENS_10bfloat16_tEfNS_4arch4Sm80ELb0ELb1ELb1ELb0ELb0ELb0ELb0ELb0ELi2ELi4ELi4ELi4ELb0EEENS1_24CollectiveEpilogueBwdGQAISA_fSD_Li256ELb0ELb0EEENS1_19SingleTileSchedulerILb0ELb0ELb0ELi128EEEEEEEEEvNT_6ParamsE$_ZN4cute3eso3ESOILb1ELb0EJNS_6LayoutINS_5tupleIJNS3_IJNS_1CILi2EEES5_EEENS3_IJS5_NS4_ILi8EEEEEEEEENS3_IJNS3_IJNS_11ScaledBasisIS7_JLi0EEEENSA_INS4_ILi64EEEJLi0EEEEEEENS3_IJNSA_INS4_ILi1EEEJLi1EEEENSA_INS4_ILi16EEEJLi1EEEEEEEEEEEENS_10ViewEngineINS_23ArithmeticTupleIteratorINS_15ArithmeticTupleIJiiEEEEEEEEEC2ERKSL_RKSR_)
$_ZN7cutlass13device_kernelIN5flash19enable_sm80_to_sm89INS1_16FlashAttnBwdSm80INS1_25CollectiveMainloopBwdSm80ILi2ELi2EN4cute5tupleIJNS5_1CILi128EEES8_NS7_ILi64EEEEEENS_10bfloat16_tEfNS_4arch4Sm80ELb0ELb1ELb1ELb0ELb0ELb0ELb0ELb0ELi2ELi4ELi4ELi4ELb0EEENS1_24CollectiveEpilogueBwdGQAISA_fSD_Li256ELb0ELb0EEENS1_19SingleTileSchedulerILb0ELb0ELb0ELi128EEEEEEEEEvNT_6ParamsE$_ZN4cute3eso3ESOILb1ELb0EJNS_6LayoutINS_5tupleIJNS3_IJNS_1CILi2EEES5_EEENS3_IJS5_NS4_ILi8EEEEEEEEENS3_IJNS3_IJNS_11ScaledBasisIS7_JLi0EEEENSA_INS4_ILi64EEEJLi0EEEEEEENS3_IJNSA_INS4_ILi1EEEJLi1EEEENSA_INS4_ILi16EEEJLi1EEEEEEEEEEEENS_10ViewEngineINS_23ArithmeticTupleIteratorINS_15ArithmeticTupleIJiiEEEEEEEEEC2ERKSL_RKSR_:
[----:B------:R-:W-:Y:S01]  /*8ea0*/  IADD3 R4, R81, -c[0x0][0x20], RZ ;  /* 0x8000080051047a10 */ /* 0x000fe20007ffe0ff */
[----:B------:R-:W-:Y:S01]  /*8eb0*/  IMAD.MOV.U32 R8, RZ, RZ, R6 ;  /* 0x000000ffff087224 */ /* 0x000fe200078e0006 */
[----:B------:R-:W-:-:S03]  /*8ec0*/  MOV R9, 0x0 ;  /* 0x0000000000097802 */ /* 0x000fc60000000f00 */
[----:B------:R1:W-:Y:S04]  /*8ed0*/  STL [R4], R2 ;  /* 0x0000000204007387 */ /* 0x0003e80000100800 */
[----:B------:R1:W-:Y:S01]  /*8ee0*/  STL [R4+0x4], R3 ;  /* 0x0000040304007387 */ /* 0x0003e20000100800 */
[----:B------:R-:W-:Y:S05]  /*8ef0*/  RET.REL.NODEC R8 `(_ZN7cutlass13device_kernelIN5flash19enable_sm80_to_sm89INS1_16FlashAttnBwdSm80INS1_25CollectiveMainloopBwdSm80ILi2ELi2EN4cute5tupleIJNS5_1CILi128EEES8_NS7_ILi64EEEEEENS_10bfloat16_tEfNS_4arch4Sm80ELb0ELb1ELb1ELb0ELb0ELb0ELb0ELb0ELi2ELi4ELi4ELi4ELb0EEENS1_24CollectiveEpilogueBwdGQAISA_fSD_Li256ELb0ELb0EEENS1_19SingleTileSchedulerILb0ELb0ELb0ELi128EEEEEEEEEvNT_6ParamsE) ;  /* 0xffff710008007950 */ /* 0x000fea0003c3ffff */
        .type           $_ZN7cutlass13device_kernelIN5flash19enable_sm80_to_sm89INS1_16FlashAttnBwdSm80INS1_25CollectiveMainloopBwdSm80ILi2ELi2EN4cute5tupleIJNS5_1CILi128EEES8_NS7_ILi64EEEEEENS_10bfloat16_tEfNS_4arch4Sm80ELb0ELb1ELb1ELb0ELb0ELb0ELb0ELb0ELi2ELi4ELi4ELi4ELb0EEENS1_24CollectiveEpilogueBwdGQAISA_fSD_Li256ELb0ELb0EEENS1_19SingleTileSchedulerILb0ELb0ELb0ELi128EEEEEEEEEvNT_6ParamsE$_ZN4cute3eso3ESOILb1ELb0EJNS_6LayoutINS_5tupleIJNS3_IJNS_1CILi2EEES5_EEENS3_IJS5_NS4_ILi8EEEEEEEEENS3_IJNS3_IJS5_NS4_ILi4EEEEEENS3_IJNS4_ILi1EEES7_EEEEEEEENS_10ViewEngineIPfEEEEC2ERKSF_RKSI_,@function
        .size           $_ZN7cutlass13device_kernelIN5flash19enable_sm80_to_sm89INS1_16FlashAttnBwdSm80INS1_25CollectiveMainloopBwdSm80ILi2ELi2EN4cute5tupleIJNS5_1CILi128EEES8_NS7_ILi64EEEEEENS_10bfloat16_tEfNS_4arch4Sm80ELb0ELb1ELb1ELb0ELb0ELb0ELb0ELb0ELi2ELi4ELi4ELi4ELb0EEENS1_24CollectiveEpilogueBwdGQAISA_fSD_Li256ELb0ELb0EEENS1_19SingleTileSchedulerILb0ELb0ELb0ELi128EEEEEEEEEvNT_6ParamsE$_ZN4cute3eso3ESOILb1ELb0EJNS_6LayoutINS_5tupleIJNS3_IJNS_1CILi2EEES5_EEENS3_IJS5_NS4_ILi8EEEEEEEEENS3_IJNS3_IJS5_NS4_ILi4EEEEEENS3_IJNS4_ILi1EEES7_EEEEEEEENS_10ViewEngineIPfEEEEC2ERKSF_RKSI_,($_ZN7cutlass13device_kernelIN5flash19enable_sm80_to_sm89INS1_16FlashAttnBwdSm80INS1_25CollectiveMainloopBwdSm80ILi2ELi2EN4cute5tupleIJNS5_1CILi128EEES8_NS7_ILi64EEEEEENS_10bfloat16_tEfNS_4arch4Sm80ELb0ELb1ELb1ELb0ELb0ELb0ELb0ELb0ELi2ELi4ELi4ELi4ELb0EEENS1_24CollectiveEpilogueBwdGQAISA_fSD_Li256ELb0ELb0EEENS1_19SingleTileSchedulerILb0ELb0ELb0ELi128EEEEEEEEEvNT_6ParamsE$_ZN4cute3eso3ESOILb1ELb0EJNS_6LayoutINS_5tupleIJNS3_IJNS_1CILi2EEES5_EEENS4_ILi8EEEEEENS3_IJNS3_IJNS4_ILi1EEES5_EEENS4_ILi4EEEEEEEENS_10ViewEngineIPN7cutlass10bfloat16_tEEEEEC2ERKSD_RKSI_ - $_ZN7cutlass13device_kernelIN5flash19enable_sm80_to_sm89INS1_16FlashAttnBwdSm80INS1_25CollectiveMainloopBwdSm80ILi2ELi2EN4cute5tupleIJNS5_1CILi128EEES8_NS7_ILi64EEEEEENS_10bfloat16_tEfNS_4arch4Sm80ELb0ELb1ELb1ELb0ELb0ELb0ELb0ELb0ELi2ELi4ELi4ELi4ELb0EEENS1_24CollectiveEpilogueBwdGQAISA_fSD_Li256ELb0ELb0EEENS1_19SingleTileSchedulerILb0ELb0ELb0ELi128EEEEEEEEEvNT_6ParamsE$_ZN4cute3eso3ESOILb1ELb0EJNS_6LayoutINS_5tupleIJNS3_IJNS_1CILi2EEES5_EEENS3_IJS5_NS4_ILi8EEEEEEEEENS3_IJNS3_IJS5_NS4_ILi4EEEEEENS3_IJNS4_ILi1EEES7_EEEEEEEENS_10ViewEngineIPfEEEEC2ERKSF_RKSI_)
$_ZN7cutlass13device_kernelIN5flash19enable_sm80_to_sm89INS1_16FlashAttnBwdSm80INS1_25CollectiveMainloopBwdSm80ILi2ELi2EN4cute5tupleIJNS5_1CILi128EEES8_NS7_ILi64EEEEEENS_10bfloat16_tEfNS_4arch4Sm80ELb0ELb1ELb1ELb0ELb0ELb0ELb0ELb0ELi2ELi4ELi4ELi4ELb0EEENS1_24CollectiveEpilogueBwdGQAISA_fSD_Li256ELb0ELb0EEENS1_19SingleTileSchedulerILb0ELb0ELb0ELi128EEEEEEEEEvNT_6ParamsE$_ZN4cute3eso3ESOILb1ELb0EJNS_6LayoutINS_5tupleIJNS3_IJNS_1CILi2EEES5_EEENS3_IJS5_NS4_ILi8EEEEEEEEENS3_IJNS3_IJS5_NS4_ILi4EEEEEENS3_IJNS4_ILi1EEES7_EEEEEEEENS_10ViewEngineIPfEEEEC2ERKSF_RKSI_:
[----:B------:R-:W-:Y:S01]  /*8f00*/  IADD3 R4, R81, -c[0x0][0x20], RZ ;  /* 0x8000080051047a10 */ /* 0x000fe20007ffe0ff */
[----:B------:R-:W-:Y:S01]  /*8f10*/  IMAD.MOV.U32 R8, RZ, RZ, R20 ;  /* 0x000000ffff087224 */ /* 0x000fe200078e0014 */
[----:B------:R-:W-:Y:S01]  /*8f20*/  MOV R10, R6 ;  /* 0x00000006000a7202 */ /* 0x000fe20000000f00 */
[----:B------:R-:W-:Y:S01]  /*8f30*/  IMAD.MOV.U32 R9, RZ, RZ, R52 ;  /* 0x000000ffff097224 */ /* 0x000fe200078e0034 */
[----:B------:R-:W-:-:S04]  /*8f40*/  MOV R11, 0x0 ;  /* 0x00000000000b7802 */ /* 0x000fc80000000f00 */
[----:B------:R1:W-:Y:S01]  /*8f50*/  STL.64 [R4], R8 ;  /* 0x0000000804007387 */ /* 0x0003e20000100a00 */
[----:B------:R-:W-:Y:S05]  /*8f60*/  RET.REL.NODEC R10 `(_ZN7cutlass13device_kernelIN5flash19enable_sm80_to_sm89INS1_16FlashAttnBwdSm80INS1_25CollectiveMainloopBwdSm80ILi2ELi2EN4cute5tupleIJNS5_1CILi128EEES8_NS7_ILi64EEEEEENS_10bfloat16_tEfNS_4arch4Sm80ELb0ELb1ELb1ELb0ELb0ELb0ELb0ELb0ELi2ELi4ELi4ELi4ELb0EEENS1_24CollectiveEpilogueBwdGQAISA_fSD_Li256ELb0ELb0EEENS1_19SingleTileSchedulerILb0ELb0ELb0ELi128EEEEEEEEEvNT_6ParamsE) ;  /* 0xffff70900a007950 */ /* 0x000fea0003c3ffff */
        .type           $_ZN7cutlass13device_kernelIN5flash19enable_sm80_to_sm89INS1_16FlashAttnBwdSm80INS1_25CollectiveMainloopBwdSm80ILi2ELi2EN4cute5tupleIJNS5_1CILi128EEES8_NS7_ILi64EEEEEENS_10bfloat16_tEfNS_4arch4Sm80ELb0ELb1ELb1ELb0ELb0ELb0ELb0ELb0ELi2ELi4ELi4ELi4ELb0EEENS1_24CollectiveEpilogueBwdGQAISA_fSD_Li256ELb0ELb0EEENS1_19SingleTileSchedulerILb0ELb0ELb0ELi128EEEEEEEEEvNT_6ParamsE$_ZN4cute3eso3ESOILb1ELb0EJNS_6LayoutINS_5tupleIJNS3_IJNS_1CILi2EEES5_EEENS4_ILi8EEEEEENS3_IJNS3_IJNS4_ILi1EEES5_EEENS4_ILi4EEEEEEEENS_10ViewEngineIPN7cutlass10bfloat16_tEEEEEC2ERKSD_RKSI_,@function
        .size           $_ZN7cutlass13device_kernelIN5flash19enable_sm80_to_sm89INS1_16FlashAttnBwdSm80INS1_25CollectiveMainloopBwdSm80ILi2ELi2EN4cute5tupleIJNS5_1CILi128EEES8_NS7_ILi64EEEEEENS_10bfloat16_tEfNS_4arch4Sm80ELb0ELb1ELb1ELb0ELb0ELb0ELb0ELb0ELi2ELi4ELi4ELi4ELb0EEENS1_24CollectiveEpilogueBwdGQAISA_fSD_Li256ELb0ELb0EEENS1_19SingleTileSchedulerILb0ELb0ELb0ELi128EEEEEEEEEvNT_6ParamsE$_ZN4cute3eso3ESOILb1ELb0EJNS_6LayoutINS_5tupleIJNS3_IJNS_1CILi2EEES5_EEENS4_ILi8EEEEEENS3_IJNS3_IJNS4_ILi1EEES5_EEENS4_ILi4EEEEEEEENS_10ViewEngineIPN7cutlass10bfloat16_tEEEEEC2ERKSD_RKSI_,($_ZN7cutlass13device_kernelIN5flash19enable_sm80_to_sm89INS1_16FlashAttnBwdSm80INS1_25CollectiveMainloopBwdSm80ILi2ELi2EN4cute5tupleIJNS5_1CILi128EEES8_NS7_ILi64EEEEEENS_10bfloat16_tEfNS_4arch4Sm80ELb0ELb1ELb1ELb0ELb0ELb0ELb0ELb0ELi2ELi4ELi4ELi4ELb0EEENS1_24CollectiveEpilogueBwdGQAISA_fSD_Li256ELb0ELb0EEENS1_19SingleTileSchedulerILb0ELb0ELb0ELi128EEEEEEEEEvNT_6ParamsE$_ZN4cute3eso3ESOILb1ELb0EJNS_6LayoutINS_5tupleIJNS3_IJNS_1CILi2EEES5_EEENS4_ILi8EEEEEENS3_IJNS3_IJNS4_ILi1EEES5_EEENS4_ILi4EEEEEEEEiEEC2ERKSD_RKi - $_ZN7cutlass13device_kernelIN5flash19enable_sm80_to_sm89INS1_16FlashAttnBwdSm80INS1_25CollectiveMainloopBwdSm80ILi2ELi2EN4cute5tupleIJNS5_1CILi128EEES8_NS7_ILi64EEEEEENS_10bfloat16_tEfNS_4arch4Sm80ELb0ELb1ELb1ELb0ELb0ELb0ELb0ELb0ELi2ELi4ELi4ELi4ELb0EEENS1_24CollectiveEpilogueBwdGQAISA_fSD_Li256ELb0ELb0EEENS1_19SingleTileSchedulerILb0ELb0ELb0ELi128EEEEEEEEEvNT_6ParamsE$_ZN4cute3eso3ESOILb1ELb0EJNS_6LayoutINS_5tupleIJNS3_IJNS_1CILi2EEES5_EEENS4_ILi8EEEEEENS3_IJNS3_IJNS4_ILi1EEES5_EEENS4_ILi4EEEEEEEENS_10ViewEngineIPN7cutlass10bfloat16_tEEEEEC2ERKSD_RKSI_)
$_ZN7cutlass13device_kernelIN5flash19enable_sm80_to_sm89INS1_16FlashAttnBwdSm80INS1_25CollectiveMainloopBwdSm80ILi2ELi2EN4cute5tupleIJNS5_1CILi128EEES8_NS7_ILi64EEEEEENS_10bfloat16_tEfNS_4arch4Sm80ELb0ELb1ELb1ELb0ELb0ELb0ELb0ELb0ELi2ELi4ELi4ELi4ELb0EEENS1_24CollectiveEpilogueBwdGQAISA_fSD_Li256ELb0ELb0EEENS1_19SingleTileSchedulerILb0ELb0ELb0ELi128EEEEEEEEEvNT_6ParamsE$_ZN4cute3eso3ESOILb1ELb0EJNS_6LayoutINS_5tupleIJNS3_IJNS_1CILi2EEES5_EEENS4_ILi8EEEEEENS3_IJNS3_IJNS4_ILi1EEES5_EEENS4_ILi4EEEEEEEENS_10ViewEngineIPN7cutlass10bfloat16_tEEEEEC2ERKSD_RKSI_:
[----:B------:R-:W-:Y:S01]  /*8f70*/  IADD3 R2, R25, -c[0x0][0x20], RZ ;  /* 0x8000080019027a10 */ /* 0x000fe20007ffe0ff */
[----:B------:R-:W-:Y:S01]  /*8f80*/  IMAD.MOV.U32 R7, RZ, RZ, R3 ;  /* 0x000000ffff077224 */ /* 0x000fe200078e0003 */
[----:B------:R-:W-:-:S04]  /*8f90*/  MOV R5, 0x0 ;  /* 0x0000000000057802 */ /* 0x000fc80000000f00 */
[----:B------:R1:W-:Y:S01]  /*8fa0*/  STL.64 [R2], R6 ;  /* 0x0000000602007387 */ /* 0x0003e20000100a00 */
[----:B------:R-:W-:Y:S05]  /*8fb0*/  RET.REL.NODEC R4 `(_ZN7cutlass13device_kernelIN5flash19enable_sm80_to_sm89INS1_16FlashAttnBwdSm80INS1_25CollectiveMainloopBwdSm80ILi2ELi2EN4cute5tupleIJNS5_1CILi128EEES8_NS7_ILi64EEEEEENS_10bfloat16_tEfNS_4arch4Sm80ELb0ELb1ELb1ELb0ELb0ELb0ELb0ELb0ELi2ELi4ELi4ELi4ELb0EEENS1_24CollectiveEpilogueBwdGQAISA_fSD_Li256ELb0ELb0EEENS1_19SingleTileSchedulerILb0ELb0ELb0ELi128EEEEEEEEEvNT_6ParamsE) ;  /* 0xffff704004007950 */ /* 0x000fea0003c3ffff */
        .type           $_ZN7cutlass13device_kernelIN5flash19enable_sm80_to_sm89INS1_16FlashAttnBwdSm80INS1_25CollectiveMainloopBwdSm80ILi2ELi2EN4cute5tupleIJNS5_1CILi128EEES8_NS7_ILi64EEEEEENS_10bfloat16_tEfNS_4arch4Sm80ELb0ELb1ELb1ELb0ELb0ELb0ELb0ELb0ELi2ELi4ELi4ELi4ELb0EEENS1_24CollectiveEpilogueBwdGQAISA_fSD_Li256ELb0ELb0EEENS1_19SingleTileSchedulerILb0ELb0ELb0ELi128EEEEEEEEEvNT_6ParamsE$_ZN4cute3eso3ESOILb1ELb0EJNS_6LayoutINS_5tupleIJNS3_IJNS_1CILi2EEES5_EEENS4_ILi8EEEEEENS3_IJNS3_IJNS4_ILi1EEES5_EEENS4_ILi4EEEEEEEEiEEC2ERKSD_RKi,@function
        .size           $_ZN7cutlass13device_kernelIN5flash19enable_sm80_to_sm89INS1_16FlashAttnBwdSm80INS1_25CollectiveMainloopBwdSm80ILi2ELi2EN4cute5tupleIJNS5_1CILi128EEES8_NS7_ILi64EEEEEENS_10bfloat16_tEfNS_4arch4Sm80ELb0ELb1ELb1ELb0ELb0ELb0ELb0ELb0ELi2ELi4ELi4ELi4ELb0EEENS1_24CollectiveEpilogueBwdGQAISA_fSD_Li256ELb0ELb0EEENS1_19SingleTileSchedulerILb0ELb0ELb0ELi128EEEEEEEEEvNT_6ParamsE$_ZN4cute3eso3ESOILb1ELb0EJNS_6LayoutINS_5tupleIJNS3_IJNS_1CILi2EEES5_EEENS4_ILi8EEEEEENS3_IJNS3_IJNS4_ILi1EEES5_EEENS4_ILi4EEEEEEEEiEEC2ERKSD_RKi,($_ZN7cutlass13device_kernelIN5flash19enable_sm80_to_sm89INS1_16FlashAttnBwdSm80INS1_25CollectiveMainloopBwdSm80ILi2ELi2EN4cute5tupleIJNS5_1CILi128EEES8_NS7_ILi64EEEEEENS_10bfloat16_tEfNS_4arch4Sm80ELb0ELb1ELb1ELb0ELb0ELb0ELb0ELb0ELi2ELi4ELi4ELi4ELb0EEENS1_24CollectiveEpilogueBwdGQAISA_fSD_Li256ELb0ELb0EEENS1_19SingleTileSchedulerILb0ELb0ELb0ELi128EEEEEEEEEvNT_6ParamsE$_ZN4cute3eso3ESOILb1ELb0EJNS_6LayoutINS_5tupleIJNS3_IJNS_1CILi2EEES5_EEES5_NS4_ILi8EEEEEENS3_IJNS3_IJNS_11ScaledBasisINS4_ILi1EEEJLi1EEEENS9_IS7_JLi0EEEEEEENS9_INS4_ILi64EEEJLi0EEEENS9_INS4_ILi16EEEJLi1EEEEEEEEENS_10ViewEngineINS_23ArithmeticTupleIteratorINS_15ArithmeticTupleIJiiEEEEEEEEEC2ERKSJ_RKSP_ - $_ZN7cutlass13device_kernelIN5flash19enable_sm80_to_sm89INS1_16FlashAttnBwdSm80INS1_25CollectiveMainloopBwdSm80ILi2ELi2EN4cute5tupleIJNS5_1CILi128EEES8_NS7_ILi64EEEEEENS_10bfloat16_tEfNS_4arch4Sm80ELb0ELb1ELb1ELb0ELb0ELb0ELb0ELb0ELi2ELi4ELi4ELi4ELb0EEENS1_24CollectiveEpilogueBwdGQAISA_fSD_Li256ELb0ELb0EEENS1_19SingleTileSchedulerILb0ELb0ELb0ELi128EEEEEEEEEvNT_6ParamsE$_ZN4cute3eso3ESOILb1ELb0EJNS_6LayoutINS_5tupleIJNS3_IJNS_1CILi2EEES5_EEENS4_ILi8EEEEEENS3_IJNS3_IJNS4_ILi1EEES5_EEENS4_ILi4EEEEEEEEiEEC2ERKSD_RKi)
$_ZN7cutlass13device_kernelIN5flash19enable_sm80_to_sm89INS1_16FlashAttnBwdSm80INS1_25CollectiveMainloopBwdSm80ILi2ELi2EN4cute5tupleIJNS5_1CILi128EEES8_NS7_ILi64EEEEEENS_10bfloat16_tEfNS_4arch4Sm80ELb0ELb1ELb1ELb0ELb0ELb0ELb0ELb0ELi2ELi4ELi4ELi4ELb0EEENS1_24CollectiveEpilogueBwdGQAISA_fSD_Li256ELb0ELb0EEENS1_19SingleTileSchedulerILb0ELb0ELb0ELi128EEEEEEEEEvNT_6ParamsE$_ZN4cute3eso3ESOILb1ELb0EJNS_6LayoutINS_5tupleIJNS3_IJNS_1CILi2EEES5_EEENS4_ILi8EEEEEENS3_IJNS3_IJNS4_ILi1EEES5_EEENS4_ILi4EEEEEEEEiEEC2ERKSD_RKi:
[----:B------:R-:W-:Y:S02]  /*8fc0*/  IADD3 R2, R25, -c[0x0][0x20], RZ ;  /* 0x8000080019027a10 */ /* 0x000fe40007ffe0ff */
[----:B------:R-:W-:-:S03]  /*8fd0*/  MOV R5, 0x0 ;  /* 0x0000000000057802 */ /* 0x000fc60000000f00 */
[----:B------:R1:W-:Y:S01]  /*8fe0*/  STL [R2], R3 ;  /* 0x0000000302007387 */ /* 0x0003e20000100800 */
[----:B------:R-:W-:Y:S05]  /*8ff0*/  RET.REL.NODEC R4 `(_ZN7cutlass13device_kernelIN5flash19enable_sm80_to_sm89INS1_16FlashAttnBwdSm80INS1_25CollectiveMainloopBwdSm80ILi2ELi2EN4cute5tupleIJNS5_1CILi128EEES8_NS7_ILi64EEEEEENS_10bfloat16_tEfNS_4arch4Sm80ELb0ELb1ELb1ELb0ELb0ELb0ELb0ELb0ELi2ELi4ELi4ELi4ELb0EEENS1_24CollectiveEpilogueBwdGQAISA_fSD_Li256ELb0ELb0EEENS1_19SingleTileSchedulerILb0ELb0ELb0ELi128EEEEEEEEEvNT_6ParamsE) ;  /* 0xffff700004007950 */ /* 0x000fea0003c3ffff */
        .type           $_ZN7cutlass13device_kernelIN5flash19enable_sm80_to_sm89INS1_16FlashAttnBwdSm80INS1_25CollectiveMainloopBwdSm80ILi2ELi2EN4cute5tupleIJNS5_1CILi128EEES8_NS7_ILi64EEEEEENS_10bfloat16_tEfNS_4arch4Sm80ELb0ELb1ELb1ELb0ELb0ELb0ELb0ELb0ELi2ELi4ELi4ELi4ELb0EEENS1_24CollectiveEpilogueBwdGQAISA_fSD_Li256ELb0ELb0EEENS1_19SingleTileSchedulerILb0ELb0ELb0ELi128EEEEEEEEEvNT_6ParamsE$_ZN4cute3eso3ESOILb1ELb0EJNS_6LayoutINS_5tupleIJNS3_IJNS_1CILi2EEES5_EEES5_NS4_ILi8EEEEEENS3_IJNS3_IJNS_11ScaledBasisINS4_ILi1EEEJLi1EEEENS9_IS7_JLi0EEEEEEENS9_INS4_ILi64EEEJLi0EEEENS9_INS4_ILi16EEEJLi1EEEEEEEEENS_10ViewEngineINS_23ArithmeticTupleIteratorINS_15ArithmeticTupleIJiiEEEEEEEEEC2ERKSJ_RKSP_,@function
        .size           $_ZN7cutlass13device_kernelIN5flash19enable_sm80_to_sm89INS1_16FlashAttnBwdSm80INS1_25CollectiveMainloopBwdSm80ILi2ELi2EN4cute5tupleIJNS5_1CILi128EEES8_NS7_ILi64EEEEEENS_10bfloat16_tEfNS_4arch4Sm80ELb0ELb1ELb1ELb0ELb0ELb0ELb0ELb0ELi2ELi4ELi4ELi4ELb0EEENS1_24CollectiveEpilogueBwdGQAISA_fSD_Li256ELb0ELb0EEENS1_19SingleTileSchedulerILb0ELb0ELb0ELi128EEEEEEEEEvNT_6ParamsE$_ZN4cute3eso3ESOILb1ELb0EJNS_6LayoutINS_5tupleIJNS3_IJNS_1CILi2EEES5_EEES5_NS4_ILi8EEEEEENS3_IJNS3_IJNS_11ScaledBasisINS4_ILi1EEEJLi1EEEENS9_IS7_JLi0EEEEEEENS9_INS4_ILi64EEEJLi0EEEENS9_INS4_ILi16EEEJLi1EEEEEEEEENS_10ViewEngineINS_23ArithmeticTupleIteratorINS_15ArithmeticTupleIJiiEEEEEEEEEC2ERKSJ_RKSP_,($_ZN7cutlass13device_kernelIN5flash19enable_sm80_to_sm89INS1_16FlashAttnBwdSm80INS1_25CollectiveMainloopBwdSm80ILi2ELi2EN4cute5tupleIJNS5_1CILi128EEES8_NS7_ILi64EEEEEENS_10bfloat16_tEfNS_4arch4Sm80ELb0ELb1ELb1ELb0ELb0ELb0ELb0ELb0ELi2ELi4ELi4ELi4ELb0EEENS1_24CollectiveEpilogueBwdGQAISA_fSD_Li256ELb0ELb0EEENS1_19SingleTileSchedulerILb0ELb0ELb0ELi128EEEEEEEEEvNT_6ParamsE$_ZN4cute3eso3ESOILb1ELb0EJNS_6LayoutINS_5tupleIJNS3_IJNS_1CILi2EEES5_EEES5_NS4_ILi8EEEEEENS3_IJNS3_IJNS_11ScaledBasisINS4_ILi1EEEJLi1EEEENS9_IS7_JLi0EEEEEEENS9_INS4_ILi64EEEJLi0EEEENS9_INS4_ILi16EEEJLi1EEEEEEEEENS_15ArithmeticTupleIJiiEEEEEC2ERKSJ_RKSL_ - $_ZN7cutlass13device_kernelIN5flash19enable_sm80_to_sm89INS1_16FlashAttnBwdSm80INS1_25CollectiveMainloopBwdSm80ILi2ELi2EN4cute5tupleIJNS5_1CILi128EEES8_NS7_ILi64EEEEEENS_10bfloat16_tEfNS_4arch4Sm80ELb0ELb1ELb1ELb0ELb0ELb0ELb0ELb0ELi2ELi4ELi4ELi4ELb0EEENS1_24CollectiveEpilogueBwdGQAISA_fSD_Li256ELb0ELb0EEENS1_19SingleTileSchedulerILb0ELb0ELb0ELi128EEEEEEEEEvNT_6ParamsE$_ZN4cute3eso3ESOILb1ELb0EJNS_6LayoutINS_5tupleIJNS3_IJNS_1CILi2EEES5_EEES5_NS4_ILi8EEEEEENS3_IJNS3_IJNS_11ScaledBasisINS4_ILi1EEEJLi1EEEENS9_IS7_JLi0EEEEEEENS9_INS4_ILi64EEEJLi0EEEENS9_INS4_ILi16EEEJLi1EEEEEEEEENS_10ViewEngineINS_23ArithmeticTupleIteratorINS_15ArithmeticTupleIJiiEEEEEEEEEC2ERKSJ_RKSP_)
$_ZN7cutlass13device_kernelIN5flash19enable_sm80_to_sm89INS1_16FlashAttnBwdSm80INS1_25CollectiveMainloopBwdSm80ILi2ELi2EN4cute5tupleIJNS5_1CILi128EEES8_NS7_ILi64EEEEEENS_10bfloat16_tEfNS_4arch4Sm80ELb0ELb1ELb1ELb0ELb0ELb0ELb0ELb0ELi2ELi4ELi4ELi4ELb0EEENS1_24CollectiveEpilogueBwdGQAISA_fSD_Li256ELb0ELb0EEENS1_19SingleTileSchedulerILb0ELb0ELb0ELi128EEEEEEEEEvNT_6ParamsE$_ZN4cute3eso3ESOILb1ELb0EJNS_6LayoutINS_5tupleIJNS3_IJNS_1CILi2EEES5_EEES5_NS4_ILi8EEEEEENS3_IJNS3_IJNS_11ScaledBasisINS4_ILi1EEEJLi1EEEENS9_IS7_JLi0EEEEEEENS9_INS4_ILi64EEEJLi0EEEENS9_INS4_ILi16EEEJLi1EEEEEEEEENS_10ViewEngineINS_23ArithmeticTupleIteratorINS_15ArithmeticTupleIJiiEEEEEEEEEC2ERKSJ_RKSP_:
[----:B------:R-:W-:Y:S01]  /*9000*/  IADD3 R4, R81, -c[0x0][0x20], RZ ;  /* 0x8000080051047a10 */ /* 0x000fe20007ffe0ff */
[----:B------:R-:W-:Y:S01]  /*9010*/  IMAD.MOV.U32 R8, RZ, RZ, R6 ;  /* 0x000000ffff087224 */ /* 0x000fe200078e0006 */
[----:B------:R-:W-:-:S03]  /*9020*/  MOV R9, 0x0 ;  /* 0x0000000000097802 */ /* 0x000fc60000000f00 */
[----:B------:R1:W-:Y:S04]  /*9030*/  STL [R4], R2 ;  /* 0x0000000204007387 */ /* 0x0003e80000100800 */
[----:B------:R1:W-:Y:S01]  /*9040*/  STL [R4+0x4], R3 ;  /* 0x0000040304007387 */ /* 0x0003e20000100800 */
[----:B------:R-:W-:Y:S05]  /*9050*/  RET.REL.NODEC R8 `(_ZN7cutlass13device_kernelIN5flash19enable_sm80_to_sm89INS1_16FlashAttnBwdSm80INS1_25CollectiveMainloopBwdSm80ILi2ELi2EN4cute5tupleIJNS5_1CILi128EEES8_NS7_ILi64EEEEEENS_10bfloat16_tEfNS_4arch4Sm80ELb0ELb1ELb1ELb0ELb0ELb0ELb0ELb0ELi2ELi4ELi4ELi4ELb0EEENS1_24CollectiveEpilogueBwdGQAISA_fSD_Li256ELb0ELb0EEENS1_19SingleTileSchedulerILb0ELb0ELb0ELi128EEEEEEEEEvNT_6ParamsE) ;  /* 0xffff6fa008007950 */ /* 0x000fea0003c3ffff */
        .type           $_ZN7cutlass13device_kernelIN5flash19enable_sm80_to_sm89INS1_16FlashAttnBwdSm80INS1_25CollectiveMainloopBwdSm80ILi2ELi2EN4cute5tupleIJNS5_1CILi128EEES8_NS7_ILi64EEEEEENS_10bfloat16_tEfNS_4arch4Sm80ELb0ELb1ELb1ELb0ELb0ELb0ELb0ELb0ELi2ELi4ELi4ELi4ELb0EEENS1_24CollectiveEpilogueBwdGQAISA_fSD_Li256ELb0ELb0EEENS1_19SingleTileSchedulerILb0ELb0ELb0ELi128EEEEEEEEEvNT_6ParamsE$_ZN4cute3eso3ESOILb1ELb0EJNS_6LayoutINS_5tupleIJNS3_IJNS_1CILi2EEES5_EEES5_NS4_ILi8EEEEEENS3_IJNS3_IJNS_11ScaledBasisINS4_ILi1EEEJLi1EEEENS9_IS7_JLi0EEEEEEENS9_INS4_ILi64EEEJLi0EEEENS9_INS4_ILi16EEEJLi1EEEEEEEEENS_15ArithmeticTupleIJiiEEEEEC2ERKSJ_RKSL_,@function
        .size           $_ZN7cutlass13device_kernelIN5flash19enable_sm80_to_sm89INS1_16FlashAttnBwdSm80INS1_25CollectiveMainloopBwdSm80ILi2ELi2EN4cute5tupleIJNS5_1CILi128EEES8_NS7_ILi64EEEEEENS_10bfloat16_tEfNS_4arch4Sm80ELb0ELb1ELb1ELb0ELb0ELb0ELb0ELb0ELi2ELi4ELi4ELi4ELb0EEENS1_24CollectiveEpilogueBwdGQAISA_fSD_Li256ELb0ELb0EEENS1_19SingleTileSchedulerILb0ELb0ELb0ELi128EEEEEEEEEvNT_6ParamsE$_ZN4cute3eso3ESOILb1ELb0EJNS_6LayoutINS_5tupleIJNS3_IJNS_1CILi2EEES5_EEES5_NS4_ILi8EEEEEENS3_IJNS3_IJNS_11ScaledBasisINS4_ILi1EEEJLi1EEEENS9_IS7_JLi0EEEEEEENS9_INS4_ILi64EEEJLi0EEEENS9_INS4_ILi16EEEJLi1EEEEEEEEENS_15ArithmeticTupleIJiiEEEEEC2ERKSJ_RKSL_,($_ZN7cutlass13device_kernelIN5flash19enable_sm80_to_sm89INS1_16FlashAttnBwdSm80INS1_25CollectiveMainloopBwdSm80ILi2ELi2EN4cute5tupleIJNS5_1CILi128EEES8_NS7_ILi64EEEEEENS_10bfloat16_tEfNS_4arch4Sm80ELb0ELb1ELb1ELb0ELb0ELb0ELb0ELb0ELi2ELi4ELi4ELi4ELb0EEENS1_24CollectiveEpilogueBwdGQAISA_fSD_Li256ELb0ELb0EEENS1_19SingleTileSchedulerILb0ELb0ELb0ELi128EEEEEEEEEvNT_6ParamsE$_ZN4cute3eso3ESOILb1ELb0EJNS_6LayoutINS_5tupleIJNS3_IJNS_1CILi2EEES5_EEES6_EEENS3_IJNS3_IJNS4_ILi1EEES5_EEENS3_IJNS4_ILi32EEENS4_ILi64EEEEEEEEEEENS_10ViewEngineIPN7cutlass10bfloat16_tEEEEEC2ERKSE_RKSJ_ - $_ZN7cutlass13device_kernelIN5flash19enable_sm80_to_sm89INS1_16FlashAttnBwdSm80INS1_25CollectiveMainloopBwdSm80ILi2ELi2EN4cute5tupleIJNS5_1CILi128EEES8_NS7_ILi64EEEEEENS_10bfloat16_tEfNS_4arch4Sm80ELb0ELb1ELb1ELb0ELb0ELb0ELb0ELb0ELi2ELi4ELi4ELi4ELb0EEENS1_24CollectiveEpilogueBwdGQAISA_fSD_Li256ELb0ELb0EEENS1_19SingleTileSchedulerILb0ELb0ELb0ELi128EEEEEEEEEvNT_6ParamsE$_ZN4cute3eso3ESOILb1ELb0EJNS_6LayoutINS_5tupleIJNS3_IJNS_1CILi2EEES5_EEES5_NS4_ILi8EEEEEENS3_IJNS3_IJNS_11ScaledBasisINS4_ILi1EEEJLi1EEEENS9_IS7_JLi0EEEEEEENS9_INS4_ILi64EEEJLi0EEEENS9_INS4_ILi16EEEJLi1EEEEEEEEENS_15ArithmeticTupleIJiiEEEEEC2ERKSJ_RKSL_)
$_ZN7cutlass13device_kernelIN5flash19enable_sm80_to_sm89INS1_16FlashAttnBwdSm80INS1_25CollectiveMainloopBwdSm80ILi2ELi2EN4cute5tupleIJNS5_1CILi128EEES8_NS7_ILi64EEEEEENS_10bfloat16_tEfNS_4arch4Sm80ELb0ELb1ELb1ELb0ELb0ELb0ELb0ELb0ELi2ELi4ELi4ELi4ELb0EEENS1_24CollectiveEpilogueBwdGQAISA_fSD_Li256ELb0ELb0EEENS1_19SingleTileSchedulerILb0ELb0ELb0ELi128EEEEEEEEEvNT_6ParamsE$_ZN4cute3eso3ESOILb1ELb0EJNS_6LayoutINS_5tupleIJNS3_IJNS_1CILi2EEES5_EEES5_NS4_ILi8EEEEEENS3_IJNS3_IJNS_11ScaledBasisINS4_ILi1EEEJLi1EEEENS9_IS7_JLi0EEEEEEENS9_INS4_ILi64EEEJLi0EEEENS9_INS4_ILi16EEEJLi1EEEEEEEEENS_15ArithmeticTupleIJiiEEEEEC2ERKSJ_RKSL_:
[----:B------:R-:W-:Y:S02]  /*9060*/  IADD3 R2, R81, -c[0x0][0x20], RZ ;  /* 0x8000080051027a10 */ /* 0x000fe40007ffe0ff */
[----:B------:R-:W-:-:S03]  /*9070*/  MOV R5, 0x0 ;  /* 0x0000000000057802 */ /* 0x000fc60000000f00 */
[----:B------:R1:W-:Y:S04]  /*9080*/  STL [R2], R20 ;  /* 0x0000001402007387 */ /* 0x0003e80000100800 */
[----:B------:R1:W-:Y:S01]  /*9090*/  STL [R2+0x4], R21 ;  /* 0x0000041502007387 */ /* 0x0003e20000100800 */
[----:B------:R-:W-:Y:S05]  /*90a0*/  RET.REL.NODEC R4 `(_ZN7cutlass13device_kernelIN5flash19enable_sm80_to_sm89INS1_16FlashAttnBwdSm80INS1_25CollectiveMainloopBwdSm80ILi2ELi2EN4cute5tupleIJNS5_1CILi128EEES8_NS7_ILi64EEEEEENS_10bfloat16_tEfNS_4arch4Sm80ELb0ELb1ELb1ELb0ELb0ELb0ELb0ELb0ELi2ELi4ELi4ELi4ELb0EEENS1_24CollectiveEpilogueBwdGQAISA_fSD_Li256ELb0ELb0EEENS1_19SingleTileSchedulerILb0ELb0ELb0ELi128EEEEEEEEEvNT_6ParamsE) ;  /* 0xffff6f5004007950 */ /* 0x000fea0003c3ffff */
        .type           $_ZN7cutlass13device_kernelIN5flash19enable_sm80_to_sm89INS1_16FlashAttnBwdSm80INS1_25CollectiveMainloopBwdSm80ILi2ELi2EN4cute5tupleIJNS5_1CILi128EEES8_NS7_ILi64EEEEEENS_10bfloat16_tEfNS_4arch4Sm80ELb0ELb1ELb1ELb0ELb0ELb0ELb0ELb0ELi2ELi4ELi4ELi4ELb0EEENS1_24CollectiveEpilogueBwdGQAISA_fSD_Li256ELb0ELb0EEENS1_19SingleTileSchedulerILb0ELb0ELb0ELi128EEEEEEEEEvNT_6ParamsE$_ZN4cute3eso3ESOILb1ELb0EJNS_6LayoutINS_5tupleIJNS3_IJNS_1CILi2EEES5_EEES6_EEENS3_IJNS3_IJNS4_ILi1EEES5_EEENS3_IJNS4_ILi32EEENS4_ILi64EEEEEEEEEEENS_10ViewEngineIPN7cutlass10bfloat16_tEEEEEC2ERKSE_RKSJ_,@function
        .size           $_ZN7cutlass13device_kernelIN5flash19enable_sm80_to_sm89INS1_16FlashAttnBwdSm80INS1_25CollectiveMainloopBwdSm80ILi2ELi2EN4cute5tupleIJNS5_1CILi128EEES8_NS7_ILi64EEEEEENS_10bfloat16_tEfNS_4arch4Sm80ELb0ELb1ELb1ELb0ELb0ELb0ELb0ELb0ELi2ELi4ELi4ELi4ELb0EEENS1_24CollectiveEpilogueBwdGQAISA_fSD_Li256ELb0ELb0EEENS1_19SingleTileSchedulerILb0ELb0ELb0ELi128EEEEEEEEEvNT_6ParamsE$_ZN4cute3eso3ESOILb1ELb0EJNS_6LayoutINS_5tupleIJNS3_IJNS_1CILi2EEES5_EEES6_EEENS3_IJNS3_IJNS4_ILi1EEES5_EEENS3_IJNS4_ILi32EEENS4_ILi64EEEEEEEEEEENS_10ViewEngineIPN7cutlass10bfloat16_tEEEEEC2ERKSE_RKSJ_,($_ZN7cutlass13device_kernelIN5flash19enable_sm80_to_sm89INS1_16FlashAttnBwdSm80INS1_25CollectiveMainloopBwdSm80ILi2ELi2EN4cute5tupleIJNS5_1CILi128EEES8_NS7_ILi64EEEEEENS_10bfloat16_tEfNS_4arch4Sm80ELb0ELb1ELb1ELb0ELb0ELb0ELb0ELb0ELi2ELi4ELi4ELi4ELb0EEENS1_24CollectiveEpilogueBwdGQAISA_fSD_Li256ELb0ELb0EEENS1_19SingleTileSchedulerILb0ELb0ELb0ELi128EEEEEEEEEvNT_6ParamsE$_ZN4cute3eso3ESOILb1ELb0EJNS_6LayoutINS_5tupleIJNS3_IJNS_1CILi2EEES5_EEES6_EEENS3_IJNS3_IJNS4_ILi1EEES5_EEENS3_IJNS4_ILi32EEENS4_ILi64EEEEEEEEEEEiEEC2ERKSE_RKi - $_ZN7cutlass13device_kernelIN5flash19enable_sm80_to_sm89INS1_16FlashAttnBwdSm80INS1_25CollectiveMainloopBwdSm80ILi2ELi2EN4cute5tupleIJNS5_1CILi128EEES8_NS7_ILi64EEEEEENS_10bfloat16_tEfNS_4arch4Sm80ELb0ELb1ELb1ELb0ELb0ELb0ELb0ELb0ELi2ELi4ELi4ELi4ELb0EEENS1_24CollectiveEpilogueBwdGQAISA_fSD_Li256ELb0ELb0EEENS1_19SingleTileSchedulerILb0ELb0ELb0ELi128EEEEEEEEEvNT_6ParamsE$_ZN4cute3eso3ESOILb1ELb0EJNS_6LayoutINS_5tupleIJNS3_IJNS_1CILi2EEES5_EEES6_EEENS3_IJNS3_IJNS4_ILi1EEES5_EEENS3_IJNS4_ILi32EEENS4_ILi64EEEEEEEEEEENS_10ViewEngineIPN7cutlass10bfloat16_tEEEEEC2ERKSE_RKSJ_)
$_ZN7cutlass13device_kernelIN5flash19enable_sm80_to_sm89INS1_16FlashAttnBwdSm80INS1_25CollectiveMainloopBwdSm80ILi2ELi2EN4cute5tupleIJNS5_1CILi128EEES8_NS7_ILi64EEEEEENS_10bfloat16_tEfNS_4arch4Sm80ELb0ELb1ELb1ELb0ELb0ELb0ELb0ELb0ELi2ELi4ELi4ELi4ELb0EEENS1_24CollectiveEpilogueBwdGQAISA_fSD_Li256ELb0ELb0EEENS1_19SingleTileSchedulerILb0ELb0ELb0ELi128EEEEEEEEEvNT_6ParamsE$_ZN4cute3eso3ESOILb1ELb0EJNS_6LayoutINS_5tupleIJNS3_IJNS_1CILi2EEES5_EEES6_EEENS3_IJNS3_IJNS4_ILi1EEES5_EEENS3_IJNS4_ILi32EEENS4_ILi64EEEEEEEEEEENS_10ViewEngineIPN7cutlass10bfloat16_tEEEEEC2ERKSE_RKSJ_:
[----:B------:R-:W-:Y:S01]  /*90b0*/  IADD3 R2, R67, -c[0x0][0x20], RZ ;  /* 0x8000080043027a10 */ /* 0x000fe20007ffe0ff */
[----:B------:R-:W-:Y:S01]  /*90c0*/  IMAD.MOV.U32 R7, RZ, RZ, R3 ;  /* 0x000000ffff077224 */ /* 0x000fe200078e0003 */
[----:B------:R-:W-:-:S04]  /*90d0*/  MOV R5, 0x0 ;  /* 0x0000000000057802 */ /* 0x000fc80000000f00 */
[----:B------:R1:W-:Y:S01]  /*90e0*/  STL.64 [R2], R6 ;  /* 0x0000000602007387 */ /* 0x0003e20000100a00 */
[----:B------:R-:W-:Y:S05]  /*90f0*/  RET.REL.NODEC R4 `(_ZN7cutlass13device_kernelIN5flash19enable_sm80_to_sm89INS1_16FlashAttnBwdSm80INS1_25CollectiveMainloopBwdSm80ILi2ELi2EN4cute5tupleIJNS5_1CILi128EEES8_NS7_ILi64EEEEEENS_10bfloat16_tEfNS_4arch4Sm80ELb0ELb1ELb1ELb0ELb0ELb0ELb0ELb0ELi2ELi4ELi4ELi4ELb0EEENS1_24CollectiveEpilogueBwdGQAISA_fSD_Li256ELb0ELb0EEENS1_19SingleTileSchedulerILb0ELb0ELb0ELi128EEEEEEEEEvNT_6ParamsE) ;  /* 0xffff6f0004007950 */ /* 0x000fea0003c3ffff */
        .type           $_ZN7cutlass13device_kernelIN5flash19enable_sm80_to_sm89INS1_16FlashAttnBwdSm80INS1_25CollectiveMainloopBwdSm80ILi2ELi2EN4cute5tupleIJNS5_1CILi128EEES8_NS7_ILi64EEEEEENS_10bfloat16_tEfNS_4arch4Sm80ELb0ELb1ELb1ELb0ELb0ELb0ELb0ELb0ELi2ELi4ELi4ELi4ELb0EEENS1_24CollectiveEpilogueBwdGQAISA_fSD_Li256ELb0ELb0EEENS1_19SingleTileSchedulerILb0ELb0ELb0ELi128EEEEEEEEEvNT_6ParamsE$_ZN4cute3eso3ESOILb1ELb0EJNS_6LayoutINS_5tupleIJNS3_IJNS_1CILi2EEES5_EEES6_EEENS3_IJNS3_IJNS4_ILi1EEES5_EEENS3_IJNS4_ILi32EEENS4_ILi64EEEEEEEEEEEiEEC2ERKSE_RKi,@function
        .size           $_ZN7cutlass13device_kernelIN5flash19enable_sm80_to_sm89INS1_16FlashAttnBwdSm80INS1_25CollectiveMainloopBwdSm80ILi2ELi2EN4cute5tupleIJNS5_1CILi128EEES8_NS7_ILi64EEEEEENS_10bfloat16_tEfNS_4arch4Sm80ELb0ELb1ELb1ELb0ELb0ELb0ELb0ELb0ELi2ELi4ELi4ELi4ELb0EEENS1_24CollectiveEpilogueBwdGQAISA_fSD_Li256ELb0ELb0EEENS1_19SingleTileSchedulerILb0ELb0ELb0ELi128EEEEEEEEEvNT_6ParamsE$_ZN4cute3eso3ESOILb1ELb0EJNS_6LayoutINS_5tupleIJNS3_IJNS_1CILi2EEES5_EEES6_EEENS3_IJNS3_IJNS4_ILi1EEES5_EEENS3_IJNS4_ILi32EEENS4_ILi64EEEEEEEEEEEiEEC2ERKSE_RKi,($_ZN7cutlass13device_kernelIN5flash19enable_sm80_to_sm89INS1_16FlashAttnBwdSm80INS1_25CollectiveMainloopBwdSm80ILi2ELi2EN4cute5tupleIJNS5_1CILi128EEES8_NS7_ILi64EEEEEENS_10bfloat16_tEfNS_4arch4Sm80ELb0ELb1ELb1ELb0ELb0ELb0ELb0ELb0ELi2ELi4ELi4ELi4ELb0EEENS1_24CollectiveEpilogueBwdGQAISA_fSD_Li256ELb0ELb0EEENS1_19SingleTileSchedulerILb0ELb0ELb0ELi128EEEEEEEEEvNT_6ParamsE$_ZN4cute3eso3ESOILb1ELb0EJNS_6LayoutINS_5tupleIJNS3_IJNS_1CILi2EEES5_S5_EEEEEENS3_IJNS3_IJNS4_ILi1EEES5_NS4_ILi4EEEEEEEEEEENS_10ViewEngineIPN7cutlass10bfloat16_tEEEEEC2ERKSC_RKSH_ - $_ZN7cutlass13device_kernelIN5flash19enable_sm80_to_sm89INS1_16FlashAttnBwdSm80INS1_25CollectiveMainloopBwdSm80ILi2ELi2EN4cute5tupleIJNS5_1CILi128EEES8_NS7_ILi64EEEEEENS_10bfloat16_tEfNS_4arch4Sm80ELb0ELb1ELb1ELb0ELb0ELb0ELb0ELb0ELi2ELi4ELi4ELi4ELb0EEENS1_24CollectiveEpilogueBwdGQAISA_fSD_Li256ELb0ELb0EEENS1_19SingleTileSchedulerILb0ELb0ELb0ELi128EEEEEEEEEvNT_6ParamsE$_ZN4cute3eso3ESOILb1ELb0EJNS_6LayoutINS_5tupleIJNS3_IJNS_1CILi2EEES5_EEES6_EEENS3_IJNS3_IJNS4_ILi1EEES5_EEENS3_IJNS4_ILi32EEENS4_ILi64EEEEEEEEEEEiEEC2ERKSE_RKi)
$_ZN7cutlass13device_kernelIN5flash19enable_sm80_to_sm89INS1_16FlashAttnBwdSm80INS1_25CollectiveMainloopBwdSm80ILi2ELi2EN4cute5tupleIJNS5_1CILi128EEES8_NS7_ILi64EEEEEENS_10bfloat16_tEfNS_4arch4Sm80ELb0ELb1ELb1ELb0ELb0ELb0ELb0ELb0ELi2ELi4ELi4ELi4ELb0EEENS1_24CollectiveEpilogueBwdGQAISA_fSD_Li256ELb0ELb0EEENS1_19SingleTileSchedulerILb0ELb0ELb0ELi128EEEEEEEEEvNT_6ParamsE$_ZN4cute3eso3ESOILb1ELb0EJNS_6LayoutINS_5tupleIJNS3_IJNS_1CILi2EEES5_EEES6_EEENS3_IJNS3_IJNS4_ILi1EEES5_EEENS3_IJNS4_ILi32EEENS4_ILi64EEEEEEEEEEEiEEC2ERKSE_RKi:
[----:B------:R-:W-:Y:S02]  /*9100*/  IADD3 R2, R67, -c[0x0][0x20], RZ ;  /* 0x8000080043027a10 */ /* 0x000fe40007ffe0ff */
[----:B------:R-:W-:-:S03]  /*9110*/  MOV R5, 0x0 ;  /* 0x0000000000057802 */ /* 0x000fc60000000f00 */
[----:B------:R1:W-:Y:S01]  /*9120*/  STL [R2], R3 ;  /* 0x0000000302007387 */ /* 0x0003e20000100800 */
[----:B------:R-:W-:Y:S05]  /*9130*/  RET.REL.NODEC R4 `(_ZN7cutlass13device_kernelIN5flash19enable_sm80_to_sm89INS1_16FlashAttnBwdSm80INS1_25CollectiveMainloopBwdSm80ILi2ELi2EN4cute5tupleIJNS5_1CILi128EEES8_NS7_ILi64EEEEEENS_10bfloat16_tEfNS_4arch4Sm80ELb0ELb1ELb1ELb0ELb0ELb0ELb0ELb0ELi2ELi4ELi4ELi4ELb0EEENS1_24CollectiveEpilogueBwdGQAISA_fSD_Li256ELb0ELb0EEENS1_19SingleTileSchedulerILb0ELb0ELb0ELi128EEEEEEEEEvNT_6ParamsE) ;  /* 0xffff6ec004007950 */ /* 0x000fea0003c3ffff */
        .type           $_ZN7cutlass13device_kernelIN5flash19enable_sm80_to_sm89INS1_16FlashAttnBwdSm80INS1_25CollectiveMainloopBwdSm80ILi2ELi2EN4cute5tupleIJNS5_1CILi128EEES8_NS7_ILi64EEEEEENS_10bfloat16_tEfNS_4arch4Sm80ELb0ELb1ELb1ELb0ELb0ELb0ELb0ELb0ELi2ELi4ELi4ELi4ELb0EEENS1_24CollectiveEpilogueBwdGQAISA_fSD_Li256ELb0ELb0EEENS1_19SingleTileSchedulerILb0ELb0ELb0ELi128EEEEEEEEEvNT_6ParamsE$_ZN4cute3eso3ESOILb1ELb0EJNS_6LayoutINS_5tupleIJNS3_IJNS_1CILi2EEES5_S5_EEEEEENS3_IJNS3_IJNS4_ILi1EEES5_NS4_ILi4EEEEEEEEEEENS_10ViewEngineIPN7cutlass10bfloat16_tEEEEEC2ERKSC_RKSH_,@function
        .size           $_ZN7cutlass13device_kernelIN5flash19enable_sm80_to_sm89INS1_16FlashAttnBwdSm80INS1_25CollectiveMainloopBwdSm80ILi2ELi2EN4cute5tupleIJNS5_1CILi128EEES8_NS7_ILi64EEEEEENS_10bfloat16_tEfNS_4arch4Sm80ELb0ELb1ELb1ELb0ELb0ELb0ELb0ELb0ELi2ELi4ELi4ELi4ELb0EEENS1_24CollectiveEpilogueBwdGQAISA_fSD_Li256ELb0ELb0EEENS1_19SingleTileSchedulerILb0ELb0ELb0ELi128EEEEEEEEEvNT_6ParamsE$_ZN4cute3eso3ESOILb1ELb0EJNS_6LayoutINS_5tupleIJNS3_IJNS_1CILi2EEES5_S5_EEEEEENS3_IJNS3_IJNS4_ILi1EEES5_NS4_ILi4EEEEEEEEEEENS_10ViewEngineIPN7cutlass10bfloat16_tEEEEEC2ERKSC_RKSH_,($_ZN7cutlass13device_kernelIN5flash19enable_sm80_to_sm89INS1_16FlashAttnBwdSm80INS1_25CollectiveMainloopBwdSm80ILi2ELi2EN4cute5tupleIJNS5_1CILi128EEES8_NS7_ILi64EEEEEENS_10bfloat16_tEfNS_4arch4Sm80ELb0ELb1ELb1ELb0ELb0ELb0ELb0ELb0ELi2ELi4ELi4ELi4ELb0EEENS1_24CollectiveEpilogueBwdGQAISA_fSD_Li256ELb0ELb0EEENS1_19SingleTileSchedulerILb0ELb0ELb0ELi128EEEEEEEEEvNT_6ParamsE$_ZN4cute3eso3ESOILb1ELb0EJNS_6LayoutINS_5tupleIJNS3_IJNS_1CILi2EEES5_S5_EEEEEENS3_IJNS3_IJNS4_ILi1EEES5_NS4_ILi4EEEEEEEEEEEiEEC2ERKSC_RKi - $_ZN7cutlass13device_kernelIN5flash19enable_sm80_to_sm89INS1_16FlashAttnBwdSm80INS1_25CollectiveMainloopBwdSm80ILi2ELi2EN4cute5tupleIJNS5_1CILi128EEES8_NS7_ILi64EEEEEENS_10bfloat16_tEfNS_4arch4Sm80ELb0ELb1ELb1ELb0ELb0ELb0ELb0ELb0ELi2ELi4ELi4ELi4ELb0EEENS1_24CollectiveEpilogueBwdGQAISA_fSD_Li256ELb0ELb0EEENS1_19SingleTileSchedulerILb0ELb0ELb0ELi128EEEEEEEEEvNT_6ParamsE$_ZN4cute3eso3ESOILb1ELb0EJNS_6LayoutINS_5tupleIJNS3_IJNS_1CILi2EEES5_S5_EEEEEENS3_IJNS3_IJNS4_ILi1EEES5_NS4_ILi4EEEEEEEEEEENS_10ViewEngineIPN7cutlass10bfloat16_tEEEEEC2ERKSC_RKSH_)
$_ZN7cutlass13device_kernelIN5flash19enable_sm80_to_sm89INS1_16FlashAttnBwdSm80INS1_25CollectiveMainloopBwdSm80ILi2ELi2EN4cute5tupleIJNS5_1CILi128EEES8_NS7_ILi64EEEEEENS_10bfloat16_tEfNS_4arch4Sm80ELb0ELb1ELb1ELb0ELb0ELb0ELb0ELb0ELi2ELi4ELi4ELi4ELb0EEENS1_24CollectiveEpilogueBwdGQAISA_fSD_Li256ELb0ELb0EEENS1_19SingleTileSchedulerILb0ELb0ELb0ELi128EEEEEEEEEvNT_6ParamsE$_ZN4cute3eso3ESOILb1ELb0EJNS_6LayoutINS_5tupleIJNS3_IJNS_1CILi2EEES5_S5_EEEEEENS3_IJNS3_IJNS4_ILi1EEES5_NS4_ILi4EEEEEEEEEEENS_10ViewEngineIPN7cutlass10bfloat16_tEEEEEC2ERKSC_RKSH_:
[----:B------:R-:W-:Y:S01]  /*9140*/  IADD3 R2, R67, -c[0x0][0x20], RZ ;  /* 0x8000080043027a10 */ /* 0x000fe20007ffe0ff */
[----:B------:R-:W-:Y:S01]  /*9150*/  IMAD.MOV.U32 R7, RZ, RZ, R3 ;  /* 0x000000ffff077224 */ /* 0x000fe200078e0003 */
[----:B------:R-:W-:-:S04]  /*9160*/  MOV R5, 0x0 ;  /* 0x0000000000057802 */ /* 0x000fc80000000f00 */
[----:B------:R1:W-:Y:S01]  /*9170*/  STL.64 [R2], R6 ;  /* 0x0000000602007387 */ /* 0x0003e20000100a00 */
[----:B------:R-:W-:Y:S05]  /*9180*/  RET.REL.NODEC R4 `(_ZN7cutlass13device_kernelIN5flash19enable_sm80_to_sm89INS1_16FlashAttnBwdSm80INS1_25CollectiveMainloopBwdSm80ILi2ELi2EN4cute5tupleIJNS5_1CILi128EEES8_NS7_ILi64EEEEEENS_10bfloat16_tEfNS_4arch4Sm80ELb0ELb1ELb1ELb0ELb0ELb0ELb0ELb0ELi2ELi4ELi4ELi4ELb0EEENS1_24CollectiveEpilogueBwdGQAISA_fSD_Li256ELb0ELb0EEENS1_19SingleTileSchedulerILb0ELb0ELb0ELi128EEEEEEEEEvNT_6ParamsE) ;  /* 0xffff6e7004007950 */ /* 0x000fea0003c3ffff */
        .type           $_ZN7cutlass13device_kernelIN5flash19enable_sm80_to_sm89INS1_16FlashAttnBwdSm80INS1_25CollectiveMainloopBwdSm80ILi2ELi2EN4cute5tupleIJNS5_1CILi128EEES8_NS7_ILi64EEEEEENS_10bfloat16_tEfNS_4arch4Sm80ELb0ELb1ELb1ELb0ELb0ELb0ELb0ELb0ELi2ELi4ELi4ELi4ELb0EEENS1_24CollectiveEpilogueBwdGQAISA_fSD_Li256ELb0ELb0EEENS1_19SingleTileSchedulerILb0ELb0ELb0ELi128EEEEEEEEEvNT_6ParamsE$_ZN4cute3eso3ESOILb1ELb0EJNS_6LayoutINS_5tupleIJNS3_IJNS_1CILi2EEES5_S5_EEEEEENS3_IJNS3_IJNS4_ILi1EEES5_NS4_ILi4EEEEEEEEEEEiEEC2ERKSC_RKi,@function
        .size           $_ZN7cutlass13device_kernelIN5flash19enable_sm80_to_sm89INS1_16FlashAttnBwdSm80INS1_25CollectiveMainloopBwdSm80ILi2ELi2EN4cute5tupleIJNS5_1CILi128EEES8_NS7_ILi64EEEEEENS_10bfloat16_tEfNS_4arch4Sm80ELb0ELb1ELb1ELb0ELb0ELb0ELb0ELb0ELi2ELi4ELi4ELi4ELb0EEENS1_24CollectiveEpilogueBwdGQAISA_fSD_Li256ELb0ELb0EEENS1_19SingleTileSchedulerILb0ELb0ELb0ELi128EEEEEEEEEvNT_6ParamsE$_ZN4cute3eso3ESOILb1ELb0EJNS_6LayoutINS_5tupleIJNS3_IJNS_1CILi2EEES5_S5_EEEEEENS3_IJNS3_IJNS4_ILi1EEES5_NS4_ILi4EEEEEEEEEEEiEEC2ERKSC_RKi,($_ZN7cutlass13device_kernelIN5flash19enable_sm80_to_sm89INS1_16FlashAttnBwdSm80INS1_25CollectiveMainloopBwdSm80ILi2ELi2EN4cute5tupleIJNS5_1CILi128EEES8_NS7_ILi64EEEEEENS_10bfloat16_tEfNS_4arch4Sm80ELb0ELb1ELb1ELb0ELb0ELb0ELb0ELb0ELi2ELi4ELi4ELi4ELb0EEENS1_24CollectiveEpilogueBwdGQAISA_fSD_Li256ELb0ELb0EEENS1_19SingleTileSchedulerILb0ELb0ELb0ELi128EEEEEEEEEvNT_6ParamsE$_ZN4cute3eso3ESOILb1ELb0EJNS_6LayoutINS_5tupleIJNS3_IJNS_1CILi2EEES5_S5_EEES5_EEENS3_IJNS3_IJNS4_ILi1EEES5_NS4_ILi4EEEEEENS4_ILi64EEEEEEEENS_10ViewEngineIPN7cutlass10bfloat16_tEEEEEC2ERKSD_RKSI_ - $_ZN7cutlass13device_kernelIN5flash19enable_sm80_to_sm89INS1_16FlashAttnBwdSm80INS1_25CollectiveMainloopBwdSm80ILi2ELi2EN4cute5tupleIJNS5_1CILi128EEES8_NS7_ILi64EEEEEENS_10bfloat16_tEfNS_4arch4Sm80ELb0ELb1ELb1ELb0ELb0ELb0ELb0ELb0ELi2ELi4ELi4ELi4ELb0EEENS1_24CollectiveEpilogueBwdGQAISA_fSD_Li256ELb0ELb0EEENS1_19SingleTileSchedulerILb0ELb0ELb0ELi128EEEEEEEEEvNT_6ParamsE$_ZN4cute3eso3ESOILb1ELb0EJNS_6LayoutINS_5tupleIJNS3_IJNS_1CILi2EEES5_S5_EEEEEENS3_IJNS3_IJNS4_ILi1EEES5_NS4_ILi4EEEEEEEEEEEiEEC2ERKSC_RKi)
$_ZN7cutlass13device_kernelIN5flash19enable_sm80_to_sm89INS1_16FlashAttnBwdSm80INS1_25CollectiveMainloopBwdSm80ILi2ELi2EN4cute5tupleIJNS5_1CILi128EEES8_NS7_ILi64EEEEEENS_10bfloat16_tEfNS_4arch4Sm80ELb0ELb1ELb1ELb0ELb0ELb0ELb0ELb0ELi2ELi4ELi4ELi4ELb0EEENS1_24CollectiveEpilogueBwdGQAISA_fSD_Li256ELb0ELb0EEENS1_19SingleTileSchedulerILb0ELb0ELb0ELi128EEEEEEEEEvNT_6ParamsE$_ZN4cute3eso3ESOILb1ELb0EJNS_6LayoutINS_5tupleIJNS3_IJNS_1CILi2EEES5_S5_EEEEEENS3_IJNS3_IJNS4_ILi1EEES5_NS4_ILi4EEEEEEEEEEEiEEC2ERKSC_RKi:
[----:B------:R-:W-:Y:S02]  /*9190*/  IADD3 R2, R67, -c[0x0][0x20], RZ ;  /* 0x8000080043027a10 */ /* 0x000fe40007ffe0ff */
[----:B------:R-:W-:-:S03]  /*91a0*/  MOV R5, 0x0 ;  /* 0x0000000000057802 */ /* 0x000fc60000000f00 */
[----:B------:R1:W-:Y:S01]  /*91b0*/  STL [R2], R3 ;  /* 0x0000000302007387 */ /* 0x0003e20000100800 */
[----:B------:R-:W-:Y:S05]  /*91c0*/  RET.REL.NODEC R4 `(_ZN7cutlass13device_kernelIN5flash19enable_sm80_to_sm89INS1_16FlashAttnBwdSm80INS1_25CollectiveMainloopBwdSm80ILi2ELi2EN4cute5tupleIJNS5_1CILi128EEES8_NS7_ILi64EEEEEENS_10bfloat16_tEfNS_4arch4Sm80ELb0ELb1ELb1ELb0ELb0ELb0ELb0ELb0ELi2ELi4ELi4ELi4ELb0EEENS1_24CollectiveEpilogueBwdGQAISA_fSD_Li256ELb0ELb0EEENS1_19SingleTileSchedulerILb0ELb0ELb0ELi128EEEEEEEEEvNT_6ParamsE) ;  /* 0xffff6e3004007950 */ /* 0x000fea0003c3ffff */
        .type           $_ZN7cutlass13device_kernelIN5flash19enable_sm80_to_sm89INS1_16FlashAttnBwdSm80INS1_25CollectiveMainloopBwdSm80ILi2ELi2EN4cute5tupleIJNS5_1CILi128EEES8_NS7_ILi64EEEEEENS_10bfloat16_tEfNS_4arch4Sm80ELb0ELb1ELb1ELb0ELb0ELb0ELb0ELb0ELi2ELi4ELi4ELi4ELb0EEENS1_24CollectiveEpilogueBwdGQAISA_fSD_Li256ELb0ELb0EEENS1_19SingleTileSchedulerILb0ELb0ELb0ELi128EEEEEEEEEvNT_6ParamsE$_ZN4cute3eso3ESOILb1ELb0EJNS_6LayoutINS_5tupleIJNS3_IJNS_1CILi2EEES5_S5_EEES5_EEENS3_IJNS3_IJNS4_ILi1EEES5_NS4_ILi4EEEEEENS4_ILi64EEEEEEEENS_10ViewEngineIPN7cutlass10bfloat16_tEEEEEC2ERKSD_RKSI_,@function
        .size           $_ZN7cutlass13device_kernelIN5flash19enable_sm80_to_sm89INS1_16FlashAttnBwdSm80INS1_25CollectiveMainloopBwdSm80ILi2ELi2EN4cute5tupleIJNS5_1CILi128EEES8_NS7_ILi64EEEEEENS_10bfloat16_tEfNS_4arch4Sm80ELb0ELb1ELb1ELb0ELb0ELb0ELb0ELb0ELi2ELi4ELi4ELi4ELb0EEENS1_24CollectiveEpilogueBwdGQAISA_fSD_Li256ELb0ELb0EEENS1_19SingleTileSchedulerILb0ELb0ELb0ELi128EEEEEEEEEvNT_6ParamsE$_ZN4cute3eso3ESOILb1ELb0EJNS_6LayoutINS_5tupleIJNS3_IJNS_1CILi2EEES5_S5_EEES5_EEENS3_IJNS3_IJNS4_ILi1EEES5_NS4_ILi4EEEEEENS4_ILi64EEEEEEEENS_10ViewEngineIPN7cutlass10bfloat16_tEEEEEC2ERKSD_RKSI_,($_ZN7cutlass13device_kernelIN5flash19enable_sm80_to_sm89INS1_16FlashAttnBwdSm80INS1_25CollectiveMainloopBwdSm80ILi2ELi2EN4cute5tupleIJNS5_1CILi128EEES8_NS7_ILi64EEEEEENS_10bfloat16_tEfNS_4arch4Sm80ELb0ELb1ELb1ELb0ELb0ELb0ELb0ELb0ELi2ELi4ELi4ELi4ELb0EEENS1_24CollectiveEpilogueBwdGQAISA_fSD_Li256ELb0ELb0EEENS1_19SingleTileSchedulerILb0ELb0ELb0ELi128EEEEEEEEEvNT_6ParamsE$_ZN4cute3eso3ESOILb1ELb0EJNS_6LayoutINS_5tupleIJNS3_IJNS_1CILi2EEES5_S5_EEES5_EEENS3_IJNS3_IJNS4_ILi1EEES5_NS4_ILi4EEEEEENS4_ILi64EEEEEEEEiEEC2ERKSD_RKi - $_ZN7cutlass13device_kernelIN5flash19enable_sm80_to_sm89INS1_16FlashAttnBwdSm80INS1_25CollectiveMainloopBwdSm80ILi2ELi2EN4cute5tupleIJNS5_1CILi128EEES8_NS7_ILi64EEEEEENS_10bfloat16_tEfNS_4arch4Sm80ELb0ELb1ELb1ELb0ELb0ELb0ELb0ELb0ELi2ELi4ELi4ELi4ELb0EEENS1_24CollectiveEpilogueBwdGQAISA_fSD_Li256ELb0ELb0EEENS1_19SingleTileSchedulerILb0ELb0ELb0ELi128EEEEEEEEEvNT_6ParamsE$_ZN4cute3eso3ESOILb1ELb0EJNS_6LayoutINS_5tupleIJNS3_IJNS_1CILi2EEES5_S5_EEES5_EEENS3_IJNS3_IJNS4_ILi1EEES5_NS4_ILi4EEEEEENS4_ILi64EEEEEEEENS_10ViewEngineIPN7cutlass10bfloat16_tEEEEEC2ERKSD_RKSI_)
$_ZN7cutlass13device_kernelIN5flash19enable_sm80_to_sm89INS1_16FlashAttnBwdSm80INS1_25CollectiveMainloopBwdSm80ILi2ELi2EN4cute5tupleIJNS5_1CILi128EEES8_NS7_ILi64EEEEEENS_10bfloat16_tEfNS_4arch4Sm80ELb0ELb1ELb1ELb0ELb0ELb0ELb0ELb0ELi2ELi4ELi4ELi4ELb0EEENS1_24CollectiveEpilogueBwdGQAISA_fSD_Li256ELb0ELb0EEENS1_19SingleTileSchedulerILb0ELb0ELb0ELi128EEEEEEEEEvNT_6ParamsE$_ZN4cute3eso3ESOILb1ELb0EJNS_6LayoutINS_5tupleIJNS3_IJNS_1CILi2EEES5_S5_EEES5_EEENS3_IJNS3_IJNS4_ILi1EEES5_NS4_ILi4EEEEEENS4_ILi64EEEEEEEENS_10ViewEngineIPN7cutlass10bfloat16_tEEEEEC2ERKSD_RKSI_:
[----:B------:R-:W-:Y:S01]  /*91d0*/  IADD3 R2, R25, -c[0x0][0x20], RZ ;  /* 0x8000080019027a10 */ /* 0x000fe20007ffe0ff */
[----:B------:R-:W-:Y:S01]  /*91e0*/  IMAD.MOV.U32 R7, RZ, RZ, R3 ;  /* 0x000000ffff077224 */ /* 0x000fe200078e0003 */
[----:B------:R-:W-:-:S04]  /*91f0*/  MOV R5, 0x0 ;  /* 0x0000000000057802 */ /* 0x000fc80000000f00 */
[----:B------:R1:W-:Y:S01]  /*9200*/  STL.64 [R2], R6 ;  /* 0x0000000602007387 */ /* 0x0003e20000100a00 */
[----:B------:R-:W-:Y:S05]  /*9210*/  RET.REL.NODEC R4 `(_ZN7cutlass13device_kernelIN5flash19enable_sm80_to_sm89INS1_16FlashAttnBwdSm80INS1_25CollectiveMainloopBwdSm80ILi2ELi2EN4cute5tupleIJNS5_1CILi128EEES8_NS7_ILi64EEEEEENS_10bfloat16_tEfNS_4arch4Sm80ELb0ELb1ELb1ELb0ELb0ELb0ELb0ELb0ELi2ELi4ELi4ELi4ELb0EEENS1_24CollectiveEpilogueBwdGQAISA_fSD_Li256ELb0ELb0EEENS1_19SingleTileSchedulerILb0ELb0ELb0ELi128EEEEEEEEEvNT_6ParamsE) ;  /* 0xffff6de004007950 */ /* 0x000fea0003c3ffff */
        .type           $_ZN7cutlass13device_kernelIN5flash19enable_sm80_to_sm89INS1_16FlashAttnBwdSm80INS1_25CollectiveMainloopBwdSm80ILi2ELi2EN4cute5tupleIJNS5_1CILi128EEES8_NS7_ILi64EEEEEENS_10bfloat16_tEfNS_4arch4Sm80ELb0ELb1ELb1ELb0ELb0ELb0ELb0ELb0ELi2ELi4ELi4ELi4ELb0EEENS1_24CollectiveEpilogueBwdGQAISA_fSD_Li256ELb0ELb0EEENS1_19SingleTileSchedulerILb0ELb0ELb0ELi128EEEEEEEEEvNT_6ParamsE$_ZN4cute3eso3ESOILb1ELb0EJNS_6LayoutINS_5tupleIJNS3_IJNS_1CILi2EEES5_S5_EEES5_EEENS3_IJNS3_IJNS4_ILi1EEES5_NS4_ILi4EEEEEENS4_ILi64EEEEEEEEiEEC2ERKSD_RKi,@function
        .size           $_ZN7cutlass13device_kernelIN5flash19enable_sm80_to_sm89INS1_16FlashAttnBwdSm80INS1_25CollectiveMainloopBwdSm80ILi2ELi2EN4cute5tupleIJNS5_1CILi128EEES8_NS7_ILi64EEEEEENS_10bfloat16_tEfNS_4arch4Sm80ELb0ELb1ELb1ELb0ELb0ELb0ELb0ELb0ELi2ELi4ELi4ELi4ELb0EEENS1_24CollectiveEpilogueBwdGQAISA_fSD_Li256ELb0ELb0EEENS1_19SingleTileSchedulerILb0ELb0ELb0ELi128EEEEEEEEEvNT_6ParamsE$_ZN4cute3eso3ESOILb1ELb0EJNS_6LayoutINS_5tupleIJNS3_IJNS_1CILi2EEES5_S5_EEES5_EEENS3_IJNS3_IJNS4_ILi1EEES5_NS4_ILi4EEEEEENS4_ILi64EEEEEEEEiEEC2ERKSD_RKi,($_ZN7cutlass13device_kernelIN5flash19enable_sm80_to_sm89INS1_16FlashAttnBwdSm80INS1_25CollectiveMainloopBwdSm80ILi2ELi2EN4cute5tupleIJNS5_1CILi128EEES8_NS7_ILi64EEEEEENS_10bfloat16_tEfNS_4arch4Sm80ELb0ELb1ELb1ELb0ELb0ELb0ELb0ELb0ELi2ELi4ELi4ELi4ELb0EEENS1_24CollectiveEpilogueBwdGQAISA_fSD_Li256ELb0ELb0EEENS1_19SingleTileSchedulerILb0ELb0ELb0ELi128EEEEEEEEEvNT_6ParamsE$_ZN4cute3eso3ESOILb1ELb0EJNS_6LayoutINS_5tupleIJNS3_IJNS_1CILi2EEES5_S5_EEES5_EEENS3_IJNS3_IJNS4_ILi1EEES5_NS4_ILi4EEEEEENS4_ILi8EEEEEEEENS_10ViewEngineIPN7cutlass10bfloat16_tEEEEEC2ERKSD_RKSI_ - $_ZN7cutlass13device_kernelIN5flash19enable_sm80_to_sm89INS1_16FlashAttnBwdSm80INS1_25CollectiveMainloopBwdSm80ILi2ELi2EN4cute5tupleIJNS5_1CILi128EEES8_NS7_ILi64EEEEEENS_10bfloat16_tEfNS_4arch4Sm80ELb0ELb1ELb1ELb0ELb0ELb0ELb0ELb0ELi2ELi4ELi4ELi4ELb0EEENS1_24CollectiveEpilogueBwdGQAISA_fSD_Li256ELb0ELb0EEENS1_19SingleTileSchedulerILb0ELb0ELb0ELi128EEEEEEEEEvNT_6ParamsE$_ZN4cute3eso3ESOILb1ELb0EJNS_6LayoutINS_5tupleIJNS3_IJNS_1CILi2EEES5_S5_EEES5_EEENS3_IJNS3_IJNS4_ILi1EEES5_NS4_ILi4EEEEEENS4_ILi64EEEEEEEEiEEC2ERKSD_RKi)
$_ZN7cutlass13device_kernelIN5flash19enable_sm80_to_sm89INS1_16FlashAttnBwdSm80INS1_25CollectiveMainloopBwdSm80ILi2ELi2EN4cute5tupleIJNS5_1CILi128EEES8_NS7_ILi64EEEEEENS_10bfloat16_tEfNS_4arch4Sm80ELb0ELb1ELb1ELb0ELb0ELb0ELb0ELb0ELi2ELi4ELi4ELi4ELb0EEENS1_24CollectiveEpilogueBwdGQAISA_fSD_Li256ELb0ELb0EEENS1_19SingleTileSchedulerILb0ELb0ELb0ELi128EEEEEEEEEvNT_6ParamsE$_ZN4cute3eso3ESOILb1ELb0EJNS_6LayoutINS_5tupleIJNS3_IJNS_1CILi2EEES5_S5_EEES5_EEENS3_IJNS3_IJNS4_ILi1EEES5_NS4_ILi4EEEEEENS4_ILi64EEEEEEEEiEEC2ERKSD_RKi:
[----:B------:R-:W-:Y:S02]  /*9220*/  IADD3 R2, R25, -c[0x0][0x20], RZ ;  /* 0x8000080019027a10 */ /* 0x000fe40007ffe0ff */
[----:B------:R-:W-:-:S03]  /*9230*/  MOV R5, 0x0 ;  /* 0x0000000000057802 */ /* 0x000fc60000000f00 */
[----:B------:R1:W-:Y:S01]  /*9240*/  STL [R2], R3 ;  /* 0x0000000302007387 */ /* 0x0003e20000100800 */
[----:B------:R-:W-:Y:S05]  /*9250*/  RET.REL.NODEC R4 `(_ZN7cutlass13device_kernelIN5flash19enable_sm80_to_sm89INS1_16FlashAttnBwdSm80INS1_25CollectiveMainloopBwdSm80ILi2ELi2EN4cute5tupleIJNS5_1CILi128EEES8_NS7_ILi64EEEEEENS_10bfloat16_tEfNS_4arch4Sm80ELb0ELb1ELb1ELb0ELb0ELb0ELb0ELb0ELi2ELi4ELi4ELi4ELb0EEENS1_24CollectiveEpilogueBwdGQAISA_fSD_Li256ELb0ELb0EEENS1_19SingleTileSchedulerILb0ELb0ELb0ELi128EEEEEEEEEvNT_6ParamsE) ;  /* 0xffff6da004007950 */ /* 0x000fea0003c3ffff */
        .type           $_ZN7cutlass13device_kernelIN5flash19enable_sm80_to_sm89INS1_16FlashAttnBwdSm80INS1_25CollectiveMainloopBwdSm80ILi2ELi2EN4cute5tupleIJNS5_1CILi128EEES8_NS7_ILi64EEEEEENS_10bfloat16_tEfNS_4arch4Sm80ELb0ELb1ELb1ELb0ELb0ELb0ELb0ELb0ELi2ELi4ELi4ELi4ELb0EEENS1_24CollectiveEpilogueBwdGQAISA_fSD_Li256ELb0ELb0EEENS1_19SingleTileSchedulerILb0ELb0ELb0ELi128EEEEEEEEEvNT_6ParamsE$_ZN4cute3eso3ESOILb1ELb0EJNS_6LayoutINS_5tupleIJNS3_IJNS_1CILi2EEES5_S5_EEES5_EEENS3_IJNS3_IJNS4_ILi1EEES5_NS4_ILi4EEEEEENS4_ILi8EEEEEEEENS_10ViewEngineIPN7cutlass10bfloat16_tEEEEEC2ERKSD_RKSI_,@function
        .size           $_ZN7cutlass13device_kernelIN5flash19enable_sm80_to_sm89INS1_16FlashAttnBwdSm80INS1_25CollectiveMainloopBwdSm80ILi2ELi2EN4cute5tupleIJNS5_1CILi128EEES8_NS7_ILi64EEEEEENS_10bfloat16_tEfNS_4arch4Sm80ELb0ELb1ELb1ELb0ELb0ELb0ELb0ELb0ELi2ELi4ELi4ELi4ELb0EEENS1_24CollectiveEpilogueBwdGQAISA_fSD_Li256ELb0ELb0EEENS1_19SingleTileSchedulerILb0ELb0ELb0ELi128EEEEEEEEEvNT_6ParamsE$_ZN4cute3eso3ESOILb1ELb0EJNS_6LayoutINS_5tupleIJNS3_IJNS_1CILi2EEES5_S5_EEES5_EEENS3_IJNS3_IJNS4_ILi1EEES5_NS4_ILi4EEEEEENS4_ILi8EEEEEEEENS_10ViewEngineIPN7cutlass10bfloat16_tEEEEEC2ERKSD_RKSI_,($_ZN7cutlass13device_kernelIN5flash19enable_sm80_to_sm89INS1_16FlashAttnBwdSm80INS1_25CollectiveMainloopBwdSm80ILi2ELi2EN4cute5tupleIJNS5_1CILi128EEES8_NS7_ILi64EEEEEENS_10bfloat16_tEfNS_4arch4Sm80ELb0ELb1ELb1ELb0ELb0ELb0ELb0ELb0ELi2ELi4ELi4ELi4ELb0EEENS1_24CollectiveEpilogueBwdGQAISA_fSD_Li256ELb0ELb0EEENS1_19SingleTileSchedulerILb0ELb0ELb0ELi128EEEEEEEEEvNT_6ParamsE$_ZN4cute3eso3ESOILb1ELb0EJNS_6LayoutINS_5tupleIJNS3_IJNS_1CILi2EEES5_S5_EEES5_EEENS3_IJNS3_IJNS4_ILi1EEES5_NS4_ILi4EEEEEENS4_ILi8EEEEEEEEiEEC2ERKSD_RKi - $_ZN7cutlass13device_kernelIN5flash19enable_sm80_to_sm89INS1_16FlashAttnBwdSm80INS1_25CollectiveMainloopBwdSm80ILi2ELi2EN4cute5tupleIJNS5_1CILi128EEES8_NS7_ILi64EEEEEENS_10bfloat16_tEfNS_4arch4Sm80ELb0ELb1ELb1ELb0ELb0ELb0ELb0ELb0ELi2ELi4ELi4ELi4ELb0EEENS1_24CollectiveEpilogueBwdGQAISA_fSD_Li256ELb0ELb0EEENS1_19SingleTileSchedulerILb0ELb0ELb0ELi128EEEEEEEEEvNT_6ParamsE$_ZN4cute3eso3ESOILb1ELb0EJNS_6LayoutINS_5tupleIJNS3_IJNS_1CILi2EEES5_S5_EEES5_EEENS3_IJNS3_IJNS4_ILi1EEES5_NS4_ILi4EEEEEENS4_ILi8EEEEEEEENS_10ViewEngineIPN7cutlass10bfloat16_tEEEEEC2ERKSD_RKSI_)
$_ZN7cutlass13device_kernelIN5flash19enable_sm80_to_sm89INS1_16FlashAttnBwdSm80INS1_25CollectiveMainloopBwdSm80ILi2ELi2EN4cute5tupleIJNS5_1CILi128EEES8_NS7_ILi64EEEEEENS_10bfloat16_tEfNS_4arch4Sm80ELb0ELb1ELb1ELb0ELb0ELb0ELb0ELb0ELi2ELi4ELi4ELi4ELb0EEENS1_24CollectiveEpilogueBwdGQAISA_fSD_Li256ELb0ELb0EEENS1_19SingleTileSchedulerILb0ELb0ELb0ELi128EEEEEEEEEvNT_6ParamsE$_ZN4cute3eso3ESOILb1ELb0EJNS_6LayoutINS_5tupleIJNS3_IJNS_1CILi2EEES5_S5_EEES5_EEENS3_IJNS3_IJNS4_ILi1EEES5_NS4_ILi4EEEEEENS4_ILi8EEEEEEEENS_10ViewEngineIPN7cutlass10bfloat16_tEEEEEC2ERKSD_RKSI_:
[----:B------:R-:W-:Y:S01]  /*9260*/  IADD3 R2, R67, -c[0x0][0x20], RZ ;  /* 0x8000080043027a10 */ /* 0x000fe20007ffe0ff */
[----:B------:R-:W-:Y:S01]  /*9270*/  IMAD.MOV.U32 R7, RZ, RZ, R3 ;  /* 0x000000ffff077224 */ /* 0x000fe200078e0003 */
[----:B------:R-:W-:-:S04]  /*9280*/  MOV R5, 0x0 ;  /* 0x0000000000057802 */ /* 0x000fc80000000f00 */
[----:B------:R1:W-:Y:S01]  /*9290*/  STL.64 [R2], R6 ;  /* 0x0000000602007387 */ /* 0x0003e20000100a00 */
[----:B------:R-:W-:Y:S05]  /*92a0*/  RET.REL.NODEC R4 `(_ZN7cutlass13device_kernelIN5flash19enable_sm80_to_sm89INS1_16FlashAttnBwdSm80INS1_25CollectiveMainloopBwdSm80ILi2ELi2EN4cute5tupleIJNS5_1CILi128EEES8_NS7_ILi64EEEEEENS_10bfloat16_tEfNS_4arch4Sm80ELb0ELb1ELb1ELb0ELb0ELb0ELb0ELb0ELi2ELi4ELi4ELi4ELb0EEENS1_24CollectiveEpilogueBwdGQAISA_fSD_Li256ELb0ELb0EEENS1_19SingleTileSchedulerILb0ELb0ELb0ELi128EEEEEEEEEvNT_6ParamsE) ;  /* 0xffff6d5004007950 */ /* 0x000fea0003c3ffff */
        .type           $_ZN7cutlass13device_kernelIN5flash19enable_sm80_to_sm89INS1_16FlashAttnBwdSm80INS1_25CollectiveMainloopBwdSm80ILi2ELi2EN4cute5tupleIJNS5_1CILi128EEES8_NS7_ILi64EEEEEENS_10bfloat16_tEfNS_4arch4Sm80ELb0ELb1ELb1ELb0ELb0ELb0ELb0ELb0ELi2ELi4ELi4ELi4ELb0EEENS1_24CollectiveEpilogueBwdGQAISA_fSD_Li256ELb0ELb0EEENS1_19SingleTileSchedulerILb0ELb0ELb0ELi128EEEEEEEEEvNT_6ParamsE$_ZN4cute3eso3ESOILb1ELb0EJNS_6LayoutINS_5tupleIJNS3_IJNS_1CILi2EEES5_S5_EEES5_EEENS3_IJNS3_IJNS4_ILi1EEES5_NS4_ILi4EEEEEENS4_ILi8EEEEEEEEiEEC2ERKSD_RKi,@function
        .size           $_ZN7cutlass13device_kernelIN5flash19enable_sm80_to_sm89INS1_16FlashAttnBwdSm80INS1_25CollectiveMainloopBwdSm80ILi2ELi2EN4cute5tupleIJNS5_1CILi128EEES8_NS7_ILi64EEEEEENS_10bfloat16_tEfNS_4arch4Sm80ELb0ELb1ELb1ELb0ELb0ELb0ELb0ELb0ELi2ELi4ELi4ELi4ELb0EEENS1_24CollectiveEpilogueBwdGQAISA_fSD_Li256ELb0ELb0EEENS1_19SingleTileSchedulerILb0ELb0ELb0ELi128EEEEEEEEEvNT_6ParamsE$_ZN4cute3eso3ESOILb1ELb0EJNS_6LayoutINS_5tupleIJNS3_IJNS_1CILi2EEES5_S5_EEES5_EEENS3_IJNS3_IJNS4_ILi1EEES5_NS4_ILi4EEEEEENS4_ILi8EEEEEEEEiEEC2ERKSD_RKi,($_ZN7cutlass13device_kernelIN5flash19enable_sm80_to_sm89INS1_16FlashAttnBwdSm80INS1_25CollectiveMainloopBwdSm80ILi2ELi2EN4cute5tupleIJNS5_1CILi128EEES8_NS7_ILi64EEEEEENS_10bfloat16_tEfNS_4arch4Sm80ELb0ELb1ELb1ELb0ELb0ELb0ELb0ELb0ELi2ELi4ELi4ELi4ELb0EEENS1_24CollectiveEpilogueBwdGQAISA_fSD_Li256ELb0ELb0EEENS1_19SingleTileSchedulerILb0ELb0ELb0ELi128EEEEEEEEEvNT_6ParamsE$_ZN4cute3eso3ESOILb1ELb0EJNS_6LayoutINS_5tupleIJNS3_IJNS_1CILi4EEENS4_ILi1EEEEEEEEENS3_IJNS3_IJS6_NS4_ILi0EEEEEEEEEEENS_10ViewEngineINS_8gmem_ptrIPKfEEEEEEC2ERKSC_RKSI_ - $_ZN7cutlass13device_kernelIN5flash19enable_sm80_to_sm89INS1_16FlashAttnBwdSm80INS1_25CollectiveMainloopBwdSm80ILi2ELi2EN4cute5tupleIJNS5_1CILi128EEES8_NS7_ILi64EEEEEENS_10bfloat16_tEfNS_4arch4Sm80ELb0ELb1ELb1ELb0ELb0ELb0ELb0ELb0ELi2ELi4ELi4ELi4ELb0EEENS1_24CollectiveEpilogueBwdGQAISA_fSD_Li256ELb0ELb0EEENS1_19SingleTileSchedulerILb0ELb0ELb0ELi128EEEEEEEEEvNT_6ParamsE$_ZN4cute3eso3ESOILb1ELb0EJNS_6LayoutINS_5tupleIJNS3_IJNS_1CILi2EEES5_S5_EEES5_EEENS3_IJNS3_IJNS4_ILi1EEES5_NS4_ILi4EEEEEENS4_ILi8EEEEEEEEiEEC2ERKSD_RKi)
$_ZN7cutlass13device_kernelIN5flash19enable_sm80_to_sm89INS1_16FlashAttnBwdSm80INS1_25CollectiveMainloopBwdSm80ILi2ELi2EN4cute5tupleIJNS5_1CILi128EEES8_NS7_ILi64EEEEEENS_10bfloat16_tEfNS_4arch4Sm80ELb0ELb1ELb1ELb0ELb0ELb0ELb0ELb0ELi2ELi4ELi4ELi4ELb0EEENS1_24CollectiveEpilogueBwdGQAISA_fSD_Li256ELb0ELb0EEENS1_19SingleTileSchedulerILb0ELb0ELb0ELi128EEEEEEEEEvNT_6ParamsE$_ZN4cute3eso3ESOILb1ELb0EJNS_6LayoutINS_5tupleIJNS3_IJNS_1CILi2EEES5_S5_EEES5_EEENS3_IJNS3_IJNS4_ILi1EEES5_NS4_ILi4EEEEEENS4_ILi8EEEEEEEEiEEC2ERKSD_RKi:
[----:B------:R-:W-:Y:S02]  /*92b0*/  IADD3 R2, R67, -c[0x0][0x20], RZ ;  /* 0x8000080043027a10 */ /* 0x000fe40007ffe0ff */
[----:B------:R-:W-:-:S03]  /*92c0*/  MOV R5, 0x0 ;  /* 0x0000000000057802 */ /* 0x000fc60000000f00 */
[----:B------:R1:W-:Y:S01]  /*92d0*/  STL [R2], R3 ;  /* 0x0000000302007387 */ /* 0x0003e20000100800 */
[----:B------:R-:W-:Y:S05]  /*92e0*/  RET.REL.NODEC R4 `(_ZN7cutlass13device_kernelIN5flash19enable_sm80_to_sm89INS1_16FlashAttnBwdSm80INS1_25CollectiveMainloopBwdSm80ILi2ELi2EN4cute5tupleIJNS5_1CILi128EEES8_NS7_ILi64EEEEEENS_10bfloat16_tEfNS_4arch4Sm80ELb0ELb1ELb1ELb0ELb0ELb0ELb0ELb0ELi2ELi4ELi4ELi4ELb0EEENS1_24CollectiveEpilogueBwdGQAISA_fSD_Li256ELb0ELb0EEENS1_19SingleTileSchedulerILb0ELb0ELb0ELi128EEEEEEEEEvNT_6ParamsE) ;  /* 0xffff6d1004007950 */ /* 0x000fea0003c3ffff */
        .type           $_ZN7cutlass13device_kernelIN5flash19enable_sm80_to_sm89INS1_16FlashAttnBwdSm80INS1_25CollectiveMainloopBwdSm80ILi2ELi2EN4cute5tupleIJNS5_1CILi128EEES8_NS7_ILi64EEEEEENS_10bfloat16_tEfNS_4arch4Sm80ELb0ELb1ELb1ELb0ELb0ELb0ELb0ELb0ELi2ELi4ELi4ELi4ELb0EEENS1_24CollectiveEpilogueBwdGQAISA_fSD_Li256ELb0ELb0EEENS1_19SingleTileSchedulerILb0ELb0ELb0ELi128EEEEEEEEEvNT_6ParamsE$_ZN4cute3eso3ESOILb1ELb0EJNS_6LayoutINS_5tupleIJNS3_IJNS_1CILi4EEENS4_ILi1EEEEEEEEENS3_IJNS3_IJS6_NS4_ILi0EEEEEEEEEEENS_10ViewEngineINS_8gmem_ptrIPKfEEEEEEC2ERKSC_RKSI_,@function
        .size           $_ZN7cutlass13device_kernelIN5flash19enable_sm80_to_sm89INS1_16FlashAttnBwdSm80INS1_25CollectiveMainloopBwdSm80ILi2ELi2EN4cute5tupleIJNS5_1CILi128EEES8_NS7_ILi64EEEEEENS_10bfloat16_tEfNS_4arch4Sm80ELb0ELb1ELb1ELb0ELb0ELb0ELb0ELb0ELi2ELi4ELi4ELi4ELb0EEENS1_24CollectiveEpilogueBwdGQAISA_fSD_Li256ELb0ELb0EEENS1_19SingleTileSchedulerILb0ELb0ELb0ELi128EEEEEEEEEvNT_6ParamsE$_ZN4cute3eso3ESOILb1ELb0EJNS_6LayoutINS_5tupleIJNS3_IJNS_1CILi4EEENS4_ILi1EEEEEEEEENS3_IJNS3_IJS6_NS4_ILi0EEEEEEEEEEENS_10ViewEngineINS_8gmem_ptrIPKfEEEEEEC2ERKSC_RKSI_,($_ZN7cutlass13device_kernelIN5flash19enable_sm80_to_sm89INS1_16FlashAttnBwdSm80INS1_25CollectiveMainloopBwdSm80ILi2ELi2EN4cute5tupleIJNS5_1CILi128EEES8_NS7_ILi64EEEEEENS_10bfloat16_tEfNS_4arch4Sm80ELb0ELb1ELb1ELb0ELb0ELb0ELb0ELb0ELi2ELi4ELi4ELi4ELb0EEENS1_24CollectiveEpilogueBwdGQAISA_fSD_Li256ELb0ELb0EEENS1_19SingleTileSchedulerILb0ELb0ELb0ELi128EEEEEEEEEvNT_6ParamsE$_ZN4cute3eso3ESOILb1ELb0EJNS_6LayoutINS_5tupleIJNS3_IJNS_1CILi4EEENS4_ILi1EEEEEEEEENS3_IJNS3_IJS6_NS4_ILi0EEEEEEEEEEENS_10ViewEngineINS_8smem_ptrIPfEEEEEEC2ERKSC_RKSH_ - $_ZN7cutlass13device_kernelIN5flash19enable_sm80_to_sm89INS1_16FlashAttnBwdSm80INS1_25CollectiveMainloopBwdSm80ILi2ELi2EN4cute5tupleIJNS5_1CILi128EEES8_NS7_ILi64EEEEEENS_10bfloat16_tEfNS_4arch4Sm80ELb0ELb1ELb1ELb0ELb0ELb0ELb0ELb0ELi2ELi4ELi4ELi4ELb0EEENS1_24CollectiveEpilogueBwdGQAISA_fSD_Li256ELb0ELb0EEENS1_19SingleTileSchedulerILb0ELb0ELb0ELi128EEEEEEEEEvNT_6ParamsE$_ZN4cute3eso3ESOILb1ELb0EJNS_6LayoutINS_5tupleIJNS3_IJNS_1CILi4EEENS4_ILi1EEEEEEEEENS3_IJNS3_IJS6_NS4_ILi0EEEEEEEEEEENS_10ViewEngineINS_8gmem_ptrIPKfEEEEEEC2ERKSC_RKSI_)
$_ZN7cutlass13device_kernelIN5flash19enable_sm80_to_sm89INS1_16FlashAttnBwdSm80INS1_25CollectiveMainloopBwdSm80ILi2ELi2EN4cute5tupleIJNS5_1CILi128EEES8_NS7_ILi64EEEEEENS_10bfloat16_tEfNS_4arch4Sm80ELb0ELb1ELb1ELb0ELb0ELb0ELb0ELb0ELi2ELi4ELi4ELi4ELb0EEENS1_24CollectiveEpilogueBwdGQAISA_fSD_Li256ELb0ELb0EEENS1_19SingleTileSchedulerILb0ELb0ELb0ELi128EEEEEEEEEvNT_6ParamsE$_ZN4cute3eso3ESOILb1ELb0EJNS_6LayoutINS_5tupleIJNS3_IJNS_1CILi4EEENS4_ILi1EEEEEEEEENS3_IJNS3_IJS6_NS4_ILi0EEEEEEEEEEENS_10ViewEngineINS_8gmem_ptrIPKfEEEEEEC2ERKSC_RKSI_:
[----:B------:R-:W-:Y:S02]  /*92f0*/  IADD3 R4, R13, -c[0x0][0x20], RZ ;  /* 0x800008000d047a10 */ /* 0x000fe40007ffe0ff */
[----:B------:R-:W-:-:S03]  /*9300*/  MOV R9, 0x0 ;  /* 0x0000000000097802 */ /* 0x000fc60000000f00 */
[----:B------:R1:W-:Y:S01]  /*9310*/  STL.64 [R4], R2 ;  /* 0x0000000204007387 */ /* 0x0003e20000100a00 */
[----:B------:R-:W-:Y:S05]  /*9320*/  RET.REL.NODEC R8 `(_ZN7cutlass13device_kernelIN5flash19enable_sm80_to_sm89INS1_16FlashAttnBwdSm80INS1_25CollectiveMainloopBwdSm80ILi2ELi2EN4cute5tupleIJNS5_1CILi128EEES8_NS7_ILi64EEEEEENS_10bfloat16_tEfNS_4arch4Sm80ELb0ELb1ELb1ELb0ELb0ELb0ELb0ELb0ELi2ELi4ELi4ELi4ELb0EEENS1_24CollectiveEpilogueBwdGQAISA_fSD_Li256ELb0ELb0EEENS1_19SingleTileSchedulerILb0ELb0ELb0ELi128EEEEEEEEEvNT_6ParamsE) ;  /* 0xffff6cd008007950 */ /* 0x000fea0003c3ffff */
        .type           $_ZN7cutlass13device_kernelIN5flash19enable_sm80_to_sm89INS1_16FlashAttnBwdSm80INS1_25CollectiveMainloopBwdSm80ILi2ELi2EN4cute5tupleIJNS5_1CILi128EEES8_NS7_ILi64EEEEEENS_10bfloat16_tEfNS_4arch4Sm80ELb0ELb1ELb1ELb0ELb0ELb0ELb0ELb0ELi2ELi4ELi4ELi4ELb0EEENS1_24CollectiveEpilogueBwdGQAISA_fSD_Li256ELb0ELb0EEENS1_19SingleTileSchedulerILb0ELb0ELb0ELi128EEEEEEEEEvNT_6ParamsE$_ZN4cute3eso3ESOILb1ELb0EJNS_6LayoutINS_5tupleIJNS3_IJNS_1CILi4EEENS4_ILi1EEEEEEEEENS3_IJNS3_IJS6_NS4_ILi0EEEEEEEEEEENS_10ViewEngineINS_8smem_ptrIPfEEEEEEC2ERKSC_RKSH_,@function
        .size           $_ZN7cutlass13device_kernelIN5flash19enable_sm80_to_sm89INS1_16FlashAttnBwdSm80INS1_25CollectiveMainloopBwdSm80ILi2ELi2EN4cute5tupleIJNS5_1CILi128EEES8_NS7_ILi64EEEEEENS_10bfloat16_tEfNS_4arch4Sm80ELb0ELb1ELb1ELb0ELb0ELb0ELb0ELb0ELi2ELi4ELi4ELi4ELb0EEENS1_24CollectiveEpilogueBwdGQAISA_fSD_Li256ELb0ELb0EEENS1_19SingleTileSchedulerILb0ELb0ELb0ELi128EEEEEEEEEvNT_6ParamsE$_ZN4cute3eso3ESOILb1ELb0EJNS_6LayoutINS_5tupleIJNS3_IJNS_1CILi4EEENS4_ILi1EEEEEEEEENS3_IJNS3_IJS6_NS4_ILi0EEEEEEEEEEENS_10ViewEngineINS_8smem_ptrIPfEEEEEEC2ERKSC_RKSH_,($_ZN7cutlass13device_kernelIN5flash19enable_sm80_to_sm89INS1_16FlashAttnBwdSm80INS1_25CollectiveMainloopBwdSm80ILi2ELi2EN4cute5tupleIJNS5_1CILi128EEES8_NS7_ILi64EEEEEENS_10bfloat16_tEfNS_4arch4Sm80ELb0ELb1ELb1ELb0ELb0ELb0ELb0ELb0ELi2ELi4ELi4ELi4ELb0EEENS1_24CollectiveEpilogueBwdGQAISA_fSD_Li256ELb0ELb0EEENS1_19SingleTileSchedulerILb0ELb0ELb0ELi128EEEEEEEEEvNT_6ParamsE$_ZN4cute3eso3ESOILb1ELb0EJNS_6LayoutINS_5tupleIJNS3_IJNS_1CILi4EEENS4_ILi1EEEEEEEEENS3_IJNS3_IJS6_NS4_ILi0EEEEEEEEEEENS_10ViewEngineIPjEEEEC2ERKSC_RKSF_ - $_ZN7cutlass13device_kernelIN5flash19enable_sm80_to_sm89INS1_16FlashAttnBwdSm80INS1_25CollectiveMainloopBwdSm80ILi2ELi2EN4cute5tupleIJNS5_1CILi128EEES8_NS7_ILi64EEEEEENS_10bfloat16_tEfNS_4arch4Sm80ELb0ELb1ELb1ELb0ELb0ELb0ELb0ELb0ELi2ELi4ELi4ELi4ELb0EEENS1_24CollectiveEpilogueBwdGQAISA_fSD_Li256ELb0ELb0EEENS1_19SingleTileSchedulerILb0ELb0ELb0ELi128EEEEEEEEEvNT_6ParamsE$_ZN4cute3eso3ESOILb1ELb0EJNS_6LayoutINS_5tupleIJNS3_IJNS_1CILi4EEENS4_ILi1EEEEEEEEENS3_IJNS3_IJS6_NS4_ILi0EEEEEEEEEEENS_10ViewEngineINS_8smem_ptrIPfEEEEEEC2ERKSC_RKSH_)
$_ZN7cutlass13device_kernelIN5flash19enable_sm80_to_sm89INS1_16FlashAttnBwdSm80INS1_25CollectiveMainloopBwdSm80ILi2ELi2EN4cute5tupleIJNS5_1CILi128EEES8_NS7_ILi64EEEEEENS_10bfloat16_tEfNS_4arch4Sm80ELb0ELb1ELb1ELb0ELb0ELb0ELb0ELb0ELi2ELi4ELi4ELi4ELb0EEENS1_24CollectiveEpilogueBwdGQAISA_fSD_Li256ELb0ELb0EEENS1_19SingleTileSchedulerILb0ELb0ELb0ELi128EEEEEEEEEvNT_6ParamsE$_ZN4cute3eso3ESOILb1ELb0EJNS_6LayoutINS_5tupleIJNS3_IJNS_1CILi4EEENS4_ILi1EEEEEEEEENS3_IJNS3_IJS6_NS4_ILi0EEEEEEEEEEENS_10ViewEngineINS_8smem_ptrIPfEEEEEEC2ERKSC_RKSH_:
[----:B------:R-:W-:Y:S02]  /*9330*/  IADD3 R6, R13, -c[0x0][0x20], RZ ;  /* 0x800008000d067a10 */ /* 0x000fe40007ffe0ff */
[----:B------:R-:W-:-:S03]  /*9340*/  MOV R9, 0x0 ;  /* 0x0000000000097802 */ /* 0x000fc60000000f00 */
[----:B------:R1:W-:Y:S01]  /*9350*/  STL.64 [R6], R2 ;  /* 0x0000000206007387 */ /* 0x0003e20000100a00 */
[----:B------:R-:W-:Y:S05]  /*9360*/  RET.REL.NODEC R8 `(_ZN7cutlass13device_kernelIN5flash19enable_sm80_to_sm89INS1_16FlashAttnBwdSm80INS1_25CollectiveMainloopBwdSm80ILi2ELi2EN4cute5tupleIJNS5_1CILi128EEES8_NS7_ILi64EEEEEENS_10bfloat16_tEfNS_4arch4Sm80ELb0ELb1ELb1ELb0ELb0ELb0ELb0ELb0ELi2ELi4ELi4ELi4ELb0EEENS1_24CollectiveEpilogueBwdGQAISA_fSD_Li256ELb0ELb0EEENS1_19SingleTileSchedulerILb0ELb0ELb0ELi128EEEEEEEEEvNT_6ParamsE) ;  /* 0xffff6c9008007950 */ /* 0x000fea0003c3ffff */
        .type           $_ZN7cutlass13device_kernelIN5flash19enable_sm80_to_sm89INS1_16FlashAttnBwdSm80INS1_25CollectiveMainloopBwdSm80ILi2ELi2EN4cute5tupleIJNS5_1CILi128EEES8_NS7_ILi64EEEEEENS_10bfloat16_tEfNS_4arch4Sm80ELb0ELb1ELb1ELb0ELb0ELb0ELb0ELb0ELi2ELi4ELi4ELi4ELb0EEENS1_24CollectiveEpilogueBwdGQAISA_fSD_Li256ELb0ELb0EEENS1_19SingleTileSchedulerILb0ELb0ELb0ELi128EEEEEEEEEvNT_6ParamsE$_ZN4cute3eso3ESOILb1ELb0EJNS_6LayoutINS_5tupleIJNS3_IJNS_1CILi4EEENS4_ILi1EEEEEEEEENS3_IJNS3_IJS6_NS4_ILi0EEEEEEEEEEENS_10ViewEngineIPjEEEEC2ERKSC_RKSF_,@function
        .size           $_ZN7cutlass13device_kernelIN5flash19enable_sm80_to_sm89INS1_16FlashAttnBwdSm80INS1_25CollectiveMainloopBwdSm80ILi2ELi2EN4cute5tupleIJNS5_1CILi128EEES8_NS7_ILi64EEEEEENS_10bfloat16_tEfNS_4arch4Sm80ELb0ELb1ELb1ELb0ELb0ELb0ELb0ELb0ELi2ELi4ELi4ELi4ELb0EEENS1_24CollectiveEpilogueBwdGQAISA_fSD_Li256ELb0ELb0EEENS1_19SingleTileSchedulerILb0ELb0ELb0ELi128EEEEEEEEEvNT_6ParamsE$_ZN4cute3eso3ESOILb1ELb0EJNS_6LayoutINS_5tupleIJNS3_IJNS_1CILi4EEENS4_ILi1EEEEEEEEENS3_IJNS3_IJS6_NS4_ILi0EEEEEEEEEEENS_10ViewEngineIPjEEEEC2ERKSC_RKSF_,($_ZN7cutlass13device_kernelIN5flash19enable_sm80_to_sm89INS1_16FlashAttnBwdSm80INS1_25CollectiveMainloopBwdSm80ILi2ELi2EN4cute5tupleIJNS5_1CILi128EEES8_NS7_ILi64EEEEEENS_10bfloat16_tEfNS_4arch4Sm80ELb0ELb1ELb1ELb0ELb0ELb0ELb0ELb0ELi2ELi4ELi4ELi4ELb0EEENS1_24CollectiveEpilogueBwdGQAISA_fSD_Li256ELb0ELb0EEENS1_19SingleTileSchedulerILb0ELb0ELb0ELi128EEEEEEEEEvNT_6ParamsE$_ZN4cute3eso3ESOILb1ELb0EJNS_6LayoutINS_5tupleIJNS3_IJNS_1CILi4EEENS4_ILi1EEEEEES6_EEENS3_IJNS3_IJS6_NS4_ILi0EEEEEES9_EEEEENS_10ViewEngineINS_8gmem_ptrIPKfEEEEEEC2ERKSC_RKSI_ - $_ZN7cutlass13device_kernelIN5flash19enable_sm80_to_sm89INS1_16FlashAttnBwdSm80INS1_25CollectiveMainloopBwdSm80ILi2ELi2EN4cute5tupleIJNS5_1CILi128EEES8_NS7_ILi64EEEEEENS_10bfloat16_tEfNS_4arch4Sm80ELb0ELb1ELb1ELb0ELb0ELb0ELb0ELb0ELi2ELi4ELi4ELi4ELb0EEENS1_24CollectiveEpilogueBwdGQAISA_fSD_Li256ELb0ELb0EEENS1_19SingleTileSchedulerILb0ELb0ELb0ELi128EEEEEEEEEvNT_6ParamsE$_ZN4cute3eso3ESOILb1ELb0EJNS_6LayoutINS_5tupleIJNS3_IJNS_1CILi4EEENS4_ILi1EEEEEEEEENS3_IJNS3_IJS6_NS4_ILi0EEEEEEEEEEENS_10ViewEngineIPjEEEEC2ERKSC_RKSF_)
$_ZN7cutlass13device_kernelIN5flash19enable_sm80_to_sm89INS1_16FlashAttnBwdSm80INS1_25CollectiveMainloopBwdSm80ILi2ELi2EN4cute5tupleIJNS5_1CILi128EEES8_NS7_ILi64EEEEEENS_10bfloat16_tEfNS_4arch4Sm80ELb0ELb1ELb1ELb0ELb0ELb0ELb0ELb0ELi2ELi4ELi4ELi4ELb0EEENS1_24CollectiveEpilogueBwdGQAISA_fSD_Li256ELb0ELb0EEENS1_19SingleTileSchedulerILb0ELb0ELb0ELi128EEEEEEEEEvNT_6ParamsE$_ZN4cute3eso3ESOILb1ELb0EJNS_6LayoutINS_5tupleIJNS3_IJNS_1CILi4EEENS4_ILi1EEEEEEEEENS3_IJNS3_IJS6_NS4_ILi0EEEEEEEEEEENS_10ViewEngineIPjEEEEC2ERKSC_RKSF_:
[----:B------:R-:W-:Y:S02]  /*9370*/  IADD3 R2, R67, -c[0x0][0x20], RZ ;  /* 0x8000080043027a10 */ /* 0x000fe40007ffe0ff */
[----:B------:R-:W-:-:S03]  /*9380*/  MOV R5, 0x0 ;  /* 0x0000000000057802 */ /* 0x000fc60000000f00 */
[----:B------:R1:W-:Y:S01]  /*9390*/  STL.64 [R2], R12 ;  /* 0x0000000c02007387 */ /* 0x0003e20000100a00 */
[----:B------:R-:W-:Y:S05]  /*93a0*/  RET.REL.NODEC R4 `(_ZN7cutlass13device_kernelIN5flash19enable_sm80_to_sm89INS1_16FlashAttnBwdSm80INS1_25CollectiveMainloopBwdSm80ILi2ELi2EN4cute5tupleIJNS5_1CILi128EEES8_NS7_ILi64EEEEEENS_10bfloat16_tEfNS_4arch4Sm80ELb0ELb1ELb1ELb0ELb0ELb0ELb0ELb0ELi2ELi4ELi4ELi4ELb0EEENS1_24CollectiveEpilogueBwdGQAISA_fSD_Li256ELb0ELb0EEENS1_19SingleTileSchedulerILb0ELb0ELb0ELi128EEEEEEEEEvNT_6ParamsE) ;  /* 0xffff6c5004007950 */ /* 0x000fea0003c3ffff */
        .type           $_ZN7cutlass13device_kernelIN5flash19enable_sm80_to_sm89INS1_16FlashAttnBwdSm80INS1_25CollectiveMainloopBwdSm80ILi2ELi2EN4cute5tupleIJNS5_1CILi128EEES8_NS7_ILi64EEEEEENS_10bfloat16_tEfNS_4arch4Sm80ELb0ELb1ELb1ELb0ELb0ELb0ELb0ELb0ELi2ELi4ELi4ELi4ELb0EEENS1_24CollectiveEpilogueBwdGQAISA_fSD_Li256ELb0ELb0EEENS1_19SingleTileSchedulerILb0ELb0ELb0ELi128EEEEEEEEEvNT_6ParamsE$_ZN4cute3eso3ESOILb1ELb0EJNS_6LayoutINS_5tupleIJNS3_IJNS_1CILi4EEENS4_ILi1EEEEEES6_EEENS3_IJNS3_IJS6_NS4_ILi0EEEEEES9_EEEEENS_10ViewEngineINS_8gmem_ptrIPKfEEEEEEC2ERKSC_RKSI_,@function
        .size           $_ZN7cutlass13device_kernelIN5flash19enable_sm80_to_sm89INS1_16FlashAttnBwdSm80INS1_25CollectiveMainloopBwdSm80ILi2ELi2EN4cute5tupleIJNS5_1CILi128EEES8_NS7_ILi64EEEEEENS_10bfloat16_tEfNS_4arch4Sm80ELb0ELb1ELb1ELb0ELb0ELb0ELb0ELb0ELi2ELi4ELi4ELi4ELb0EEENS1_24CollectiveEpilogueBwdGQAISA_fSD_Li256ELb0ELb0EEENS1_19SingleTileSchedulerILb0ELb0ELb0ELi128EEEEEEEEEvNT_6ParamsE$_ZN4cute3eso3ESOILb1ELb0EJNS_6LayoutINS_5tupleIJNS3_IJNS_1CILi4EEENS4_ILi1EEEEEES6_EEENS3_IJNS3_IJS6_NS4_ILi0EEEEEES9_EEEEENS_10ViewEngineINS_8gmem_ptrIPKfEEEEEEC2ERKSC_RKSI_,($_ZN7cutlass13device_kernelIN5flash19enable_sm80_to_sm89INS1_16FlashAttnBwdSm80INS1_25CollectiveMainloopBwdSm80ILi2ELi2EN4cute5tupleIJNS5_1CILi128EEES8_NS7_ILi64EEEEEENS_10bfloat16_tEfNS_4arch4Sm80ELb0ELb1ELb1ELb0ELb0ELb0ELb0ELb0ELi2ELi4ELi4ELi4ELb0EEENS1_24CollectiveEpilogueBwdGQAISA_fSD_Li256ELb0ELb0EEENS1_19SingleTileSchedulerILb0ELb0ELb0ELi128EEEEEEEEEvNT_6ParamsE$_ZN4cute3eso3ESOILb1ELb0EJNS_6LayoutINS_5tupleIJNS3_IJNS_1CILi4EEENS4_ILi1EEEEEES6_EEENS3_IJNS3_IJS6_NS4_ILi0EEEEEES9_EEEEENS_10ViewEngineINS_8smem_ptrIPfEEEEEEC2ERKSC_RKSH_ - $_ZN7cutlass13device_kernelIN5flash19enable_sm80_to_sm89INS1_16FlashAttnBwdSm80INS1_25CollectiveMainloopBwdSm80ILi2ELi2EN4cute5tupleIJNS5_1CILi128EEES8_NS7_ILi64EEEEEENS_10bfloat16_tEfNS_4arch4Sm80ELb0ELb1ELb1ELb0ELb0ELb0ELb0ELb0ELi2ELi4ELi4ELi4ELb0EEENS1_24CollectiveEpilogueBwdGQAISA_fSD_Li256ELb0ELb0EEENS1_19SingleTileSchedulerILb0ELb0ELb0ELi128EEEEEEEEEvNT_6ParamsE$_ZN4cute3eso3ESOILb1ELb0EJNS_6LayoutINS_5tupleIJNS3_IJNS_1CILi4EEENS4_ILi1EEEEEES6_EEENS3_IJNS3_IJS6_NS4_ILi0EEEEEES9_EEEEENS_10ViewEngineINS_8gmem_ptrIPKfEEEEEEC2ERKSC_RKSI_)
$_ZN7cutlass13device_kernelIN5flash19enable_sm80_to_sm89INS1_16FlashAttnBwdSm80INS1_25CollectiveMainloopBwdSm80ILi2ELi2EN4cute5tupleIJNS5_1CILi128EEES8_NS7_ILi64EEEEEENS_10bfloat16_tEfNS_4arch4Sm80ELb0ELb1ELb1ELb0ELb0ELb0ELb0ELb0ELi2ELi4ELi4ELi4ELb0EEENS1_24CollectiveEpilogueBwdGQAISA_fSD_Li256ELb0ELb0EEENS1_19SingleTileSchedulerILb0ELb0ELb0ELi128EEEEEEEEEvNT_6ParamsE$_ZN4cute3eso3ESOILb1ELb0EJNS_6LayoutINS_5tupleIJNS3_IJNS_1CILi4EEENS4_ILi1EEEEEES6_EEENS3_IJNS3_IJS6_NS4_ILi0EEEEEES9_EEEEENS_10ViewEngineINS_8gmem_ptrIPKfEEEEEEC2ERKSC_RKSI_:
[----:B------:R-:W-:Y:S02]  /*93b0*/  IADD3 R4, R81, -c[0x0][0x20], RZ ;  /* 0x8000080051047a10 */ /* 0x000fe40007ffe0ff */
[----:B------:R-:W-:-:S03]  /*93c0*/  MOV R7, 0x0 ;  /* 0x0000000000077802 */ /* 0x000fc60000000f00 */
[----:B------:R1:W-:Y:S01]  /*93d0*/  STL.64 [R4], R2 ;  /* 0x0000000204007387 */ /* 0x0003e20000100a00 */
[----:B------:R-:W-:Y:S05]  /*93e0*/  RET.REL.NODEC R6 `(_ZN7cutlass13device_kernelIN5flash19enable_sm80_to_sm89INS1_16FlashAttnBwdSm80INS1_25CollectiveMainloopBwdSm80ILi2ELi2EN4cute5tupleIJNS5_1CILi128EEES8_NS7_ILi64EEEEEENS_10bfloat16_tEfNS_4arch4Sm80ELb0ELb1ELb1ELb0ELb0ELb0ELb0ELb0ELi2ELi4ELi4ELi4ELb0EEENS1_24CollectiveEpilogueBwdGQAISA_fSD_Li256ELb0ELb0EEENS1_19SingleTileSchedulerILb0ELb0ELb0ELi128EEEEEEEEEvNT_6ParamsE) ;  /* 0xffff6c1006007950 */ /* 0x000fea0003c3ffff */
        .type           $_ZN7cutlass13device_kernelIN5flash19enable_sm80_to_sm89INS1_16FlashAttnBwdSm80INS1_25CollectiveMainloopBwdSm80ILi2ELi2EN4cute5tupleIJNS5_1CILi128EEES8_NS7_ILi64EEEEEENS_10bfloat16_tEfNS_4arch4Sm80ELb0ELb1ELb1ELb0ELb0ELb0ELb0ELb0ELi2ELi4ELi4ELi4ELb0EEENS1_24CollectiveEpilogueBwdGQAISA_fSD_Li256ELb0ELb0EEENS1_19SingleTileSchedulerILb0ELb0ELb0ELi128EEEEEEEEEvNT_6ParamsE$_ZN4cute3eso3ESOILb1ELb0EJNS_6LayoutINS_5tupleIJNS3_IJNS_1CILi4EEENS4_ILi1EEEEEES6_EEENS3_IJNS3_IJS6_NS4_ILi0EEEEEES9_EEEEENS_10ViewEngineINS_8smem_ptrIPfEEEEEEC2ERKSC_RKSH_,@function
        .size           $_ZN7cutlass13device_kernelIN5flash19enable_sm80_to_sm89INS1_16FlashAttnBwdSm80INS1_25CollectiveMainloopBwdSm80ILi2ELi2EN4cute5tupleIJNS5_1CILi128EEES8_NS7_ILi64EEEEEENS_10bfloat16_tEfNS_4arch4Sm80ELb0ELb1ELb1ELb0ELb0ELb0ELb0ELb0ELi2ELi4ELi4ELi4ELb0EEENS1_24CollectiveEpilogueBwdGQAISA_fSD_Li256ELb0ELb0EEENS1_19SingleTileSchedulerILb0ELb0ELb0ELi128EEEEEEEEEvNT_6ParamsE$_ZN4cute3eso3ESOILb1ELb0EJNS_6LayoutINS_5tupleIJNS3_IJNS_1CILi4EEENS4_ILi1EEEEEES6_EEENS3_IJNS3_IJS6_NS4_ILi0EEEEEES9_EEEEENS_10ViewEngineINS_8smem_ptrIPfEEEEEEC2ERKSC_RKSH_,($_ZN7cutlass13device_kernelIN5flash19enable_sm80_to_sm89INS1_16FlashAttnBwdSm80INS1_25CollectiveMainloopBwdSm80ILi2ELi2EN4cute5tupleIJNS5_1CILi128EEES8_NS7_ILi64EEEEEENS_10bfloat16_tEfNS_4arch4Sm80ELb0ELb1ELb1ELb0ELb0ELb0ELb0ELb0ELi2ELi4ELi4ELi4ELb0EEENS1_24CollectiveEpilogueBwdGQAISA_fSD_Li256ELb0ELb0EEENS1_19SingleTileSchedulerILb0ELb0ELb0ELi128EEEEEEEEEvNT_6ParamsE$_ZN4cute3eso3ESOILb1ELb0EJNS_6LayoutINS_5tupleIJNS3_IJNS_1CILi4EEENS4_ILi1EEEEEES6_EEENS3_IJNS3_IJS6_NS4_ILi0EEEEEES9_EEEEEiEEC2ERKSC_RKi - $_ZN7cutlass13device_kernelIN5flash19enable_sm80_to_sm89INS1_16FlashAttnBwdSm80INS1_25CollectiveMainloopBwdSm80ILi2ELi2EN4cute5tupleIJNS5_1CILi128EEES8_NS7_ILi64EEEEEENS_10bfloat16_tEfNS_4arch4Sm80ELb0ELb1ELb1ELb0ELb0ELb0ELb0ELb0ELi2ELi4ELi4ELi4ELb0EEENS1_24CollectiveEpilogueBwdGQAISA_fSD_Li256ELb0ELb0EEENS1_19SingleTileSchedulerILb0ELb0ELb0ELi128EEEEEEEEEvNT_6ParamsE$_ZN4cute3eso3ESOILb1ELb0EJNS_6LayoutINS_5tupleIJNS3_IJNS_1CILi4EEENS4_ILi1EEEEEES6_EEENS3_IJNS3_IJS6_NS4_ILi0EEEEEES9_EEEEENS_10ViewEngineINS_8smem_ptrIPfEEEEEEC2ERKSC_RKSH_)
$_ZN7cutlass13device_kernelIN5flash19enable_sm80_to_sm89INS1_16FlashAttnBwdSm80INS1_25CollectiveMainloopBwdSm80ILi2ELi2EN4cute5tupleIJNS5_1CILi128EEES8_NS7_ILi64EEEEEENS_10bfloat16_tEfNS_4arch4Sm80ELb0ELb1ELb1ELb0ELb0ELb0ELb0ELb0ELi2ELi4ELi4ELi4ELb0EEENS1_24CollectiveEpilogueBwdGQAISA_fSD_Li256ELb0ELb0EEENS1_19SingleTileSchedulerILb0ELb0ELb0ELi128EEEEEEEEEvNT_6ParamsE$_ZN4cute3eso3ESOILb1ELb0EJNS_6LayoutINS_5tupleIJNS3_IJNS_1CILi4EEENS4_ILi1EEEEEES6_EEENS3_IJNS3_IJS6_NS4_ILi0EEEEEES9_EEEEENS_10ViewEngineINS_8smem_ptrIPfEEEEEEC2ERKSC_RKSH_:
[----:B------:R-:W-:Y:S02]  /*93f0*/  IADD3 R6, R81, -c[0x0][0x20], RZ ;  /* 0x8000080051067a10 */ /* 0x000fe40007ffe0ff */
[----:B------:R-:W-:-:S03]  /*9400*/  MOV R9, 0x0 ;  /* 0x0000000000097802 */ /* 0x000fc60000000f00 */
[----:B------:R1:W-:Y:S01]  /*9410*/  STL.64 [R6], R2 ;  /* 0x0000000206007387 */ /* 0x0003e20000100a00 */
[----:B------:R-:W-:Y:S05]  /*9420*/  RET.REL.NODEC R8 `(_ZN7cutlass13device_kernelIN5flash19enable_sm80_to_sm89INS1_16FlashAttnBwdSm80INS1_25CollectiveMainloopBwdSm80ILi2ELi2EN4cute5tupleIJNS5_1CILi128EEES8_NS7_ILi64EEEEEENS_10bfloat16_tEfNS_4arch4Sm80ELb0ELb1ELb1ELb0ELb0ELb0ELb0ELb0ELi2ELi4ELi4ELi4ELb0EEENS1_24CollectiveEpilogueBwdGQAISA_fSD_Li256ELb0ELb0EEENS1_19SingleTileSchedulerILb0ELb0ELb0ELi128EEEEEEEEEvNT_6ParamsE) ;  /* 0xffff6bd008007950 */ /* 0x000fea0003c3ffff */
        .type           $_ZN7cutlass13device_kernelIN5flash19enable_sm80_to_sm89INS1_16FlashAttnBwdSm80INS1_25CollectiveMainloopBwdSm80ILi2ELi2EN4cute5tupleIJNS5_1CILi128EEES8_NS7_ILi64EEEEEENS_10bfloat16_tEfNS_4arch4Sm80ELb0ELb1ELb1ELb0ELb0ELb0ELb0ELb0ELi2ELi4ELi4ELi4ELb0EEENS1_24CollectiveEpilogueBwdGQAISA_fSD_Li256ELb0ELb0EEENS1_19SingleTileSchedulerILb0ELb0ELb0ELi128EEEEEEEEEvNT_6ParamsE$_ZN4cute3eso3ESOILb1ELb0EJNS_6LayoutINS_5tupleIJNS3_IJNS_1CILi4EEENS4_ILi1EEEEEES6_EEENS3_IJNS3_IJS6_NS4_ILi0EEEEEES9_EEEEEiEEC2ERKSC_RKi,@function
        .size           $_ZN7cutlass13device_kernelIN5flash19enable_sm80_to_sm89INS1_16FlashAttnBwdSm80INS1_25CollectiveMainloopBwdSm80ILi2ELi2EN4cute5tupleIJNS5_1CILi128EEES8_NS7_ILi64EEEEEENS_10bfloat16_tEfNS_4arch4Sm80ELb0ELb1ELb1ELb0ELb0ELb0ELb0ELb0ELi2ELi4ELi4ELi4ELb0EEENS1_24CollectiveEpilogueBwdGQAISA_fSD_Li256ELb0ELb0EEENS1_19SingleTileSchedulerILb0ELb0ELb0ELi128EEEEEEEEEvNT_6ParamsE$_ZN4cute3eso3ESOILb1ELb0EJNS_6LayoutINS_5tupleIJNS3_IJNS_1CILi4EEENS4_ILi1EEEEEES6_EEENS3_IJNS3_IJS6_NS4_ILi0EEEEEES9_EEEEEiEEC2ERKSC_RKi,($_ZN7cutlass13device_kernelIN5flash19enable_sm80_to_sm89INS1_16FlashAttnBwdSm80INS1_25CollectiveMainloopBwdSm80ILi2ELi2EN4cute5tupleIJNS5_1CILi128EEES8_NS7_ILi64EEEEEENS_10bfloat16_tEfNS_4arch4Sm80ELb0ELb1ELb1ELb0ELb0ELb0ELb0ELb0ELi2ELi4ELi4ELi4ELb0EEENS1_24CollectiveEpilogueBwdGQAISA_fSD_Li256ELb0ELb0EEENS1_19SingleTileSchedulerILb0ELb0ELb0ELi128EEEEEEEEEvNT_6ParamsE$_ZN4cute3eso3ESOILb1ELb0EJNS_6LayoutINS_5tupleIJNS3_IJNS_1CILi8EEENS4_ILi1EEEEEEEEENS3_IJNS3_IJS6_NS4_ILi0EEEEEEEEEEENS_10ViewEngineINS_8gmem_ptrIPKN7cutlass10bfloat16_tEEEEEEEC2ERKSC_RKSK_ - $_ZN7cutlass13device_kernelIN5flash19enable_sm80_to_sm89INS1_16FlashAttnBwdSm80INS1_25CollectiveMainloopBwdSm80ILi2ELi2EN4cute5tupleIJNS5_1CILi128EEES8_NS7_ILi64EEEEEENS_10bfloat16_tEfNS_4arch4Sm80ELb0ELb1ELb1ELb0ELb0ELb0ELb0ELb0ELi2ELi4ELi4ELi4ELb0EEENS1_24CollectiveEpilogueBwdGQAISA_fSD_Li256ELb0ELb0EEENS1_19SingleTileSchedulerILb0ELb0ELb0ELi128EEEEEEEEEvNT_6ParamsE$_ZN4cute3eso3ESOILb1ELb0EJNS_6LayoutINS_5tupleIJNS3_IJNS_1CILi4EEENS4_ILi1EEEEEES6_EEENS3_IJNS3_IJS6_NS4_ILi0EEEEEES9_EEEEEiEEC2ERKSC_RKi)
$_ZN7cutlass13device_kernelIN5flash19enable_sm80_to_sm89INS1_16FlashAttnBwdSm80INS1_25CollectiveMainloopBwdSm80ILi2ELi2EN4cute5tupleIJNS5_1CILi128EEES8_NS7_ILi64EEEEEENS_10bfloat16_tEfNS_4arch4Sm80ELb0ELb1ELb1ELb0ELb0ELb0ELb0ELb0ELi2ELi4ELi4ELi4ELb0EEENS1_24CollectiveEpilogueBwdGQAISA_fSD_Li256ELb0ELb0EEENS1_19SingleTileSchedulerILb0ELb0ELb0ELi128EEEEEEEEEvNT_6ParamsE$_ZN4cute3eso3ESOILb1ELb0EJNS_6LayoutINS_5tupleIJNS3_IJNS_1CILi4EEENS4_ILi1EEEEEES6_EEENS3_IJNS3_IJS6_NS4_ILi0EEEEEES9_EEEEEiEEC2ERKSC_RKi:
[----:B------:R-:W-:Y:S02]  /*9430*/  IADD3 R2, R81, -c[0x0][0x20], RZ ;  /* 0x8000080051027a10 */ /* 0x000fe40007ffe0ff */
[----:B------:R-:W-:-:S03]  /*9440*/  MOV R7, 0x0 ;  /* 0x0000000000077802 */ /* 0x000fc60000000f00 */
[----:B------:R1:W-:Y:S01]  /*9450*/  STL [R2], R3 ;  /* 0x0000000302007387 */ /* 0x0003e20000100800 */
[----:B------:R-:W-:Y:S05]  /*9460*/  RET.REL.NODEC R6 `(_ZN7cutlass13device_kernelIN5flash19enable_sm80_to_sm89INS1_16FlashAttnBwdSm80INS1_25CollectiveMainloopBwdSm80ILi2ELi2EN4cute5tupleIJNS5_1CILi128EEES8_NS7_ILi64EEEEEENS_10bfloat16_tEfNS_4arch4Sm80ELb0ELb1ELb1ELb0ELb0ELb0ELb0ELb0ELi2ELi4ELi4ELi4ELb0EEENS1_24CollectiveEpilogueBwdGQAISA_fSD_Li256ELb0ELb0EEENS1_19SingleTileSchedulerILb0ELb0ELb0ELi128EEEEEEEEEvNT_6ParamsE) ;  /* 0xffff6b9006007950 */ /* 0x000fea0003c3ffff */
        .type           $_ZN7cutlass13device_kernelIN5flash19enable_sm80_to_sm89INS1_16FlashAttnBwdSm80INS1_25CollectiveMainloopBwdSm80ILi2ELi2EN4cute5tupleIJNS5_1CILi128EEES8_NS7_ILi64EEEEEENS_10bfloat16_tEfNS_4arch4Sm80ELb0ELb1ELb1ELb0ELb0ELb0ELb0ELb0ELi2ELi4ELi4ELi4ELb0EEENS1_24CollectiveEpilogueBwdGQAISA_fSD_Li256ELb0ELb0EEENS1_19SingleTileSchedulerILb0ELb0ELb0ELi128EEEEEEEEEvNT_6ParamsE$_ZN4cute3eso3ESOILb1ELb0EJNS_6LayoutINS_5tupleIJNS3_IJNS_1CILi8EEENS4_ILi1EEEEEEEEENS3_IJNS3_IJS6_NS4_ILi0EEEEEEEEEEENS_10ViewEngineINS_8gmem_ptrIPKN7cutlass10bfloat16_tEEEEEEEC2ERKSC_RKSK_,@function
        .size           $_ZN7cutlass13device_kernelIN5flash19enable_sm80_to_sm89INS1_16FlashAttnBwdSm80INS1_25CollectiveMainloopBwdSm80ILi2ELi2EN4cute5tupleIJNS5_1CILi128EEES8_NS7_ILi64EEEEEENS_10bfloat16_tEfNS_4arch4Sm80ELb0ELb1ELb1ELb0ELb0ELb0ELb0ELb0ELi2ELi4ELi4ELi4ELb0EEENS1_24CollectiveEpilogueBwdGQAISA_fSD_Li256ELb0ELb0EEENS1_19SingleTileSchedulerILb0ELb0ELb0ELi128EEEEEEEEEvNT_6ParamsE$_ZN4cute3eso3ESOILb1ELb0EJNS_6LayoutINS_5tupleIJNS3_IJNS_1CILi8EEENS4_ILi1EEEEEEEEENS3_IJNS3_IJS6_NS4_ILi0EEEEEEEEEEENS_10ViewEngineINS_8gmem_ptrIPKN7cutlass10bfloat16_tEEEEEEEC2ERKSC_RKSK_,($_ZN7cutlass13device_kernelIN5flash19enable_sm80_to_sm89INS1_16FlashAttnBwdSm80INS1_25CollectiveMainloopBwdSm80ILi2ELi2EN4cute5tupleIJNS5_1CILi128EEES8_NS7_ILi64EEEEEENS_10bfloat16_tEfNS_4arch4Sm80ELb0ELb1ELb1ELb0ELb0ELb0ELb0ELb0ELi2ELi4ELi4ELi4ELb0EEENS1_24CollectiveEpilogueBwdGQAISA_fSD_Li256ELb0ELb0EEENS1_19SingleTileSchedulerILb0ELb0ELb0ELi128EEEEEEEEEvNT_6ParamsE$_ZN4cute3eso3ESOILb1ELb0EJNS_6LayoutINS_5tupleIJNS3_IJNS_1CILi8EEENS4_ILi1EEEEEEEEENS3_IJNS3_IJS6_NS4_ILi0EEEEEEEEEEENS_10ViewEngineINS_8smem_ptrIPN7cutlass10bfloat16_tEEEEEEEC2ERKSC_RKSJ_ - $_ZN7cutlass13device_kernelIN5flash19enable_sm80_to_sm89INS1_16FlashAttnBwdSm80INS1_25CollectiveMainloopBwdSm80ILi2ELi2EN4cute5tupleIJNS5_1CILi128EEES8_NS7_ILi64EEEEEENS_10bfloat16_tEfNS_4arch4Sm80ELb0ELb1ELb1ELb0ELb0ELb0ELb0ELb0ELi2ELi4ELi4ELi4ELb0EEENS1_24CollectiveEpilogueBwdGQAISA_fSD_Li256ELb0ELb0EEENS1_19SingleTileSchedulerILb0ELb0ELb0ELi128EEEEEEEEEvNT_6ParamsE$_ZN4cute3eso3ESOILb1ELb0EJNS_6LayoutINS_5tupleIJNS3_IJNS_1CILi8EEENS4_ILi1EEEEEEEEENS3_IJNS3_IJS6_NS4_ILi0EEEEEEEEEEENS_10ViewEngineINS_8gmem_ptrIPKN7cutlass10bfloat16_tEEEEEEEC2ERKSC_RKSK_)
$_ZN7cutlass13device_kernelIN5flash19enable_sm80_to_sm89INS1_16FlashAttnBwdSm80INS1_25CollectiveMainloopBwdSm80ILi2ELi2EN4cute5tupleIJNS5_1CILi128EEES8_NS7_ILi64EEEEEENS_10bfloat16_tEfNS_4arch4Sm80ELb0ELb1ELb1ELb0ELb0ELb0ELb0ELb0ELi2ELi4ELi4ELi4ELb0EEENS1_24CollectiveEpilogueBwdGQAISA_fSD_Li256ELb0ELb0EEENS1_19SingleTileSchedulerILb0ELb0ELb0ELi128EEEEEEEEEvNT_6ParamsE$_ZN4cute3eso3ESOILb1ELb0EJNS_6LayoutINS_5tupleIJNS3_IJNS_1CILi8EEENS4_ILi1EEEEEEEEENS3_IJNS3_IJS6_NS4_ILi0EEEEEEEEEEENS_10ViewEngineINS_8gmem_ptrIPKN7cutlass10bfloat16_tEEEEEEEC2ERKSC_RKSK_:
[----:B------:R-:W-:Y:S02]  /*9470*/  IADD3 R4, R81, -c[0x0][0x20], RZ ;  /* 0x8000080051047a10 */ /* 0x000fe40007ffe0ff */
[----:B------:R-:W-:-:S03]  /*9480*/  MOV R7, 0x0 ;  /* 0x0000000000077802 */ /* 0x000fc60000000f00 */
[----:B------:R1:W-:Y:S01]  /*9490*/  STL.64 [R4], R2 ;  /* 0x0000000204007387 */ /* 0x0003e20000100a00 */
[----:B------:R-:W-:Y:S05]  /*94a0*/  RET.REL.NODEC R6 `(_ZN7cutlass13device_kernelIN5flash19enable_sm80_to_sm89INS1_16FlashAttnBwdSm80INS1_25CollectiveMainloopBwdSm80ILi2ELi2EN4cute5tupleIJNS5_1CILi128EEES8_NS7_ILi64EEEEEENS_10bfloat16_tEfNS_4arch4Sm80ELb0ELb1ELb1ELb0ELb0ELb0ELb0ELb0ELi2ELi4ELi4ELi4ELb0EEENS1_24CollectiveEpilogueBwdGQAISA_fSD_Li256ELb0ELb0EEENS1_19SingleTileSchedulerILb0ELb0ELb0ELi128EEEEEEEEEvNT_6ParamsE) ;  /* 0xffff6b5006007950 */ /* 0x000fea0003c3ffff */
        .type           $_ZN7cutlass13device_kernelIN5flash19enable_sm80_to_sm89INS1_16FlashAttnBwdSm80INS1_25CollectiveMainloopBwdSm80ILi2ELi2EN4cute5tupleIJNS5_1CILi128EEES8_NS7_ILi64EEEEEENS_10bfloat16_tEfNS_4arch4Sm80ELb0ELb1ELb1ELb0ELb0ELb0ELb0ELb0ELi2ELi4ELi4ELi4ELb0EEENS1_24CollectiveEpilogueBwdGQAISA_fSD_Li256ELb0ELb0EEENS1_19SingleTileSchedulerILb0ELb0ELb0ELi128EEEEEEEEEvNT_6ParamsE$_ZN4cute3eso3ESOILb1ELb0EJNS_6LayoutINS_5tupleIJNS3_IJNS_1CILi8EEENS4_ILi1EEEEEEEEENS3_IJNS3_IJS6_NS4_ILi0EEEEEEEEEEENS_10ViewEngineINS_8smem_ptrIPN7cutlass10bfloat16_tEEEEEEEC2ERKSC_RKSJ_,@function
        .size           $_ZN7cutlass13device_kernelIN5flash19enable_sm80_to_sm89INS1_16FlashAttnBwdSm80INS1_25CollectiveMainloopBwdSm80ILi2ELi2EN4cute5tupleIJNS5_1CILi128EEES8_NS7_ILi64EEEEEENS_10bfloat16_tEfNS_4arch4Sm80ELb0ELb1ELb1ELb0ELb0ELb0ELb0ELb0ELi2ELi4ELi4ELi4ELb0EEENS1_24CollectiveEpilogueBwdGQAISA_fSD_Li256ELb0ELb0EEENS1_19SingleTileSchedulerILb0ELb0ELb0ELi128EEEEEEEEEvNT_6ParamsE$_ZN4cute3eso3ESOILb1ELb0EJNS_6LayoutINS_5tupleIJNS3_IJNS_1CILi8EEENS4_ILi1EEEEEEEEENS3_IJNS3_IJS6_NS4_ILi0EEEEEEEEEEENS_10ViewEngineINS_8smem_ptrIPN7cutlass10bfloat16_tEEEEEEEC2ERKSC_RKSJ_,($_ZN7cutlass13device_kernelIN5flash19enable_sm80_to_sm89INS1_16FlashAttnBwdSm80INS1_25CollectiveMainloopBwdSm80ILi2ELi2EN4cute5tupleIJNS5_1CILi128EEES8_NS7_ILi64EEEEEENS_10bfloat16_tEfNS_4arch4Sm80ELb0ELb1ELb1ELb0ELb0ELb0ELb0ELb0ELi2ELi4ELi4ELi4ELb0EEENS1_24CollectiveEpilogueBwdGQAISA_fSD_Li256ELb0ELb0EEENS1_19SingleTileSchedulerILb0ELb0ELb0ELi128EEEEEEEEEvNT_6ParamsE$_ZN4cute3eso3ESOILb1ELb0EJNS_6LayoutINS_5tupleIJNS3_IJNS_1CILi8EEENS4_ILi1EEEEEEEEENS3_IJNS3_IJS6_NS4_ILi0EEEEEEEEEEENS_10ViewEngineIPN7cutlass10bfloat16_tEEEEEC2ERKSC_RKSH_ - $_ZN7cutlass13device_kernelIN5flash19enable_sm80_to_sm89INS1_16FlashAttnBwdSm80INS1_25CollectiveMainloopBwdSm80ILi2ELi2EN4cute5tupleIJNS5_1CILi128EEES8_NS7_ILi64EEEEEENS_10bfloat16_tEfNS_4arch4Sm80ELb0ELb1ELb1ELb0ELb0ELb0ELb0ELb0ELi2ELi4ELi4ELi4ELb0EEENS1_24CollectiveEpilogueBwdGQAISA_fSD_Li256ELb0ELb0EEENS1_19SingleTileSchedulerILb0ELb0ELb0ELi128EEEEEEEEEvNT_6ParamsE$_ZN4cute3eso3ESOILb1ELb0EJNS_6LayoutINS_5tupleIJNS3_IJNS_1CILi8EEENS4_ILi1EEEEEEEEENS3_IJNS3_IJS6_NS4_ILi0EEEEEEEEEEENS_10ViewEngineINS_8smem_ptrIPN7cutlass10bfloat16_tEEEEEEEC2ERKSC_RKSJ_)
$_ZN7cutlass13device_kernelIN5flash19enable_sm80_to_sm89INS1_16FlashAttnBwdSm80INS1_25CollectiveMainloopBwdSm80ILi2ELi2EN4cute5tupleIJNS5_1CILi128EEES8_NS7_ILi64EEEEEENS_10bfloat16_tEfNS_4arch4Sm80ELb0ELb1ELb1ELb0ELb0ELb0ELb0ELb0ELi2ELi4ELi4ELi4ELb0EEENS1_24CollectiveEpilogueBwdGQAISA_fSD_Li256ELb0ELb0EEENS1_19SingleTileSchedulerILb0ELb0ELb0ELi128EEEEEEEEEvNT_6ParamsE$_ZN4cute3eso3ESOILb1ELb0EJNS_6LayoutINS_5tupleIJNS3_IJNS_1CILi8EEENS4_ILi1EEEEEEEEENS3_IJNS3_IJS6_NS4_ILi0EEEEEEEEEEENS_10ViewEngineINS_8smem_ptrIPN7cutlass10bfloat16_tEEEEEEEC2ERKSC_RKSJ_:
[----:B------:R-:W-:Y:S02]  /*94b0*/  IADD3 R6, R6, -c[0x0][0x20], RZ ;  /* 0x8000080006067a10 */ /* 0x000fe40007ffe0ff */
[----:B------:R-:W-:-:S03]  /*94c0*/  MOV R9, 0x0 ;  /* 0x0000000000097802 */ /* 0x000fc60000000f00 */
[----:B------:R1:W-:Y:S01]  /*94d0*/  STL.64 [R6], R2 ;  /* 0x0000000206007387 */ /* 0x0003e20000100a00 */
[----:B------:R-:W-:Y:S05]  /*94e0*/  RET.REL.NODEC R8 `(_ZN7cutlass13device_kernelIN5flash19enable_sm80_to_sm89INS1_16FlashAttnBwdSm80INS1_25CollectiveMainloopBwdSm80ILi2ELi2EN4cute5tupleIJNS5_1CILi128EEES8_NS7_ILi64EEEEEENS_10bfloat16_tEfNS_4arch4Sm80ELb0ELb1ELb1ELb0ELb0ELb0ELb0ELb0ELi2ELi4ELi4ELi4ELb0EEENS1_24CollectiveEpilogueBwdGQAISA_fSD_Li256ELb0ELb0EEENS1_19SingleTileSchedulerILb0ELb0ELb0ELi128EEEEEEEEEvNT_6ParamsE) ;  /* 0xffff6b1008007950 */ /* 0x000fea0003c3ffff */
        .type           $_ZN7cutlass13device_kernelIN5flash19enable_sm80_to_sm89INS1_16FlashAttnBwdSm80INS1_25CollectiveMainloopBwdSm80ILi2ELi2EN4cute5tupleIJNS5_1CILi128EEES8_NS7_ILi64EEEEEENS_10bfloat16_tEfNS_4arch4Sm80ELb0ELb1ELb1ELb0ELb0ELb0ELb0ELb0ELi2ELi4ELi4ELi4ELb0EEENS1_24CollectiveEpilogueBwdGQAISA_fSD_Li256ELb0ELb0EEENS1_19SingleTileSchedulerILb0ELb0ELb0ELi128EEEEEEEEEvNT_6ParamsE$_ZN4cute3eso3ESOILb1ELb0EJNS_6LayoutINS_5tupleIJNS3_IJNS_1CILi8EEENS4_ILi1EEEEEEEEENS3_IJNS3_IJS6_NS4_ILi0EEEEEEEEEEENS_10ViewEngineIPN7cutlass10bfloat16_tEEEEEC2ERKSC_RKSH_,@function
        .size           $_ZN7cutlass13device_kernelIN5flash19enable_sm80_to_sm89INS1_16FlashAttnBwdSm80INS1_25CollectiveMainloopBwdSm80ILi2ELi2EN4cute5tupleIJNS5_1CILi128EEES8_NS7_ILi64EEEEEENS_10bfloat16_tEfNS_4arch4Sm80ELb0ELb1ELb1ELb0ELb0ELb0ELb0ELb0ELi2ELi4ELi4ELi4ELb0EEENS1_24CollectiveEpilogueBwdGQAISA_fSD_Li256ELb0ELb0EEENS1_19SingleTileSchedulerILb0ELb0ELb0ELi128EEEEEEEEEvNT_6ParamsE$_ZN4cute3eso3ESOILb1ELb0EJNS_6LayoutINS_5tupleIJNS3_IJNS_1CILi8EEENS4_ILi1EEEEEEEEENS3_IJNS3_IJS6_NS4_ILi0EEEEEEEEEEENS_10ViewEngineIPN7cutlass10bfloat16_tEEEEEC2ERKSC_RKSH_,($_ZN7cutlass13device_kernelIN5flash19enable_sm80_to_sm89INS1_16FlashAttnBwdSm80INS1_25CollectiveMainloopBwdSm80ILi2ELi2EN4cute5tupleIJNS5_1CILi128EEES8_NS7_ILi64EEEEEENS_10bfloat16_tEfNS_4arch4Sm80ELb0ELb1ELb1ELb0ELb0ELb0ELb0ELb0ELi2ELi4ELi4ELi4ELb0EEENS1_24CollectiveEpilogueBwdGQAISA_fSD_Li256ELb0ELb0EEENS1_19SingleTileSchedulerILb0ELb0ELb0ELi128EEEEEEEEEvNT_6ParamsE$_ZN4cute3eso3ESOILb1ELb0EJNS_6LayoutINS_5tupleIJNS3_IJNS_1CILi8EEENS4_ILi1EEEEEEEEENS3_IJNS3_IJS6_NS4_ILi0EEEEEEEEEEEiEEC2ERKSC_RKi - $_ZN7cutlass13device_kernelIN5flash19enable_sm80_to_sm89INS1_16FlashAttnBwdSm80INS1_25CollectiveMainloopBwdSm80ILi2ELi2EN4cute5tupleIJNS5_1CILi128EEES8_NS7_ILi64EEEEEENS_10bfloat16_tEfNS_4arch4Sm80ELb0ELb1ELb1ELb0ELb0ELb0ELb0ELb0ELi2ELi4ELi4ELi4ELb0EEENS1_24CollectiveEpilogueBwdGQAISA_fSD_Li256ELb0ELb0EEENS1_19SingleTileSchedulerILb0ELb0ELb0ELi128EEEEEEEEEvNT_6ParamsE$_ZN4cute3eso3ESOILb1ELb0EJNS_6LayoutINS_5tupleIJNS3_IJNS_1CILi8EEENS4_ILi1EEEEEEEEENS3_IJNS3_IJS6_NS4_ILi0EEEEEEEEEEENS_10ViewEngineIPN7cutlass10bfloat16_tEEEEEC2ERKSC_RKSH_)
$_ZN7cutlass13device_kernelIN5flash19enable_sm80_to_sm89INS1_16FlashAttnBwdSm80INS1_25CollectiveMainloopBwdSm80ILi2ELi2EN4cute5tupleIJNS5_1CILi128EEES8_NS7_ILi64EEEEEENS_10bfloat16_tEfNS_4arch4Sm80ELb0ELb1ELb1ELb0ELb0ELb0ELb0ELb0ELi2ELi4ELi4ELi4ELb0EEENS1_24CollectiveEpilogueBwdGQAISA_fSD_Li256ELb0ELb0EEENS1_19SingleTileSchedulerILb0ELb0ELb0ELi128EEEEEEEEEvNT_6ParamsE$_ZN4cute3eso3ESOILb1ELb0EJNS_6LayoutINS_5tupleIJNS3_IJNS_1CILi8EEENS4_ILi1EEEEEEEEENS3_IJNS3_IJS6_NS4_ILi0EEEEEEEEEEENS_10ViewEngineIPN7cutlass10bfloat16_tEEEEEC2ERKSC_RKSH_:
[----:B------:R-:W-:Y:S01]  /*94f0*/  IADD3 R2, R67, -c[0x0][0x20], RZ ;  /* 0x8000080043027a10 */ /* 0x000fe20007ffe0ff */
[----:B------:R-:W-:Y:S01]  /*9500*/  IMAD.MOV.U32 R9, RZ, RZ, R3 ;  /* 0x000000ffff097224 */ /* 0x000fe200078e0003 */
[----:B------:R-:W-:-:S04]  /*9510*/  MOV R7, 0x0 ;  /* 0x0000000000077802 */ /* 0x000fc80000000f00 */
[----:B------:R1:W-:Y:S01]  /*9520*/  STL.64 [R2], R8 ;  /* 0x0000000802007387 */ /* 0x0003e20000100a00 */
[----:B------:R-:W-:Y:S05]  /*9530*/  RET.REL.NODEC R6 `(_ZN7cutlass13device_kernelIN5flash19enable_sm80_to_sm89INS1_16FlashAttnBwdSm80INS1_25CollectiveMainloopBwdSm80ILi2ELi2EN4cute5tupleIJNS5_1CILi128EEES8_NS7_ILi64EEEEEENS_10bfloat16_tEfNS_4arch4Sm80ELb0ELb1ELb1ELb0ELb0ELb0ELb0ELb0ELi2ELi4ELi4ELi4ELb0EEENS1_24CollectiveEpilogueBwdGQAISA_fSD_Li256ELb0ELb0EEENS1_19SingleTileSchedulerILb0ELb0ELb0ELi128EEEEEEEEEvNT_6ParamsE) ;  /* 0xffff6ac006007950 */ /* 0x000fea0003c3ffff */
        .type           $_ZN7cutlass13device_kernelIN5flash19enable_sm80_to_sm89INS1_16FlashAttnBwdSm80INS1_25CollectiveMainloopBwdSm80ILi2ELi2EN4cute5tupleIJNS5_1CILi128EEES8_NS7_ILi64EEEEEENS_10bfloat16_tEfNS_4arch4Sm80ELb0ELb1ELb1ELb0ELb0ELb0ELb0ELb0ELi2ELi4ELi4ELi4ELb0EEENS1_24CollectiveEpilogueBwdGQAISA_fSD_Li256ELb0ELb0EEENS1_19SingleTileSchedulerILb0ELb0ELb0ELi128EEEEEEEEEvNT_6ParamsE$_ZN4cute3eso3ESOILb1ELb0EJNS_6LayoutINS_5tupleIJNS3_IJNS_1CILi8EEENS4_ILi1EEEEEEEEENS3_IJNS3_IJS6_NS4_ILi0EEEEEEEEEEEiEEC2ERKSC_RKi,@function
        .size           $_ZN7cutlass13device_kernelIN5flash19enable_sm80_to_sm89INS1_16FlashAttnBwdSm80INS1_25CollectiveMainloopBwdSm80ILi2ELi2EN4cute5tupleIJNS5_1CILi128EEES8_NS7_ILi64EEEEEENS_10bfloat16_tEfNS_4arch4Sm80ELb0ELb1ELb1ELb0ELb0ELb0ELb0ELb0ELi2ELi4ELi4ELi4ELb0EEENS1_24CollectiveEpilogueBwdGQAISA_fSD_Li256ELb0ELb0EEENS1_19SingleTileSchedulerILb0ELb0ELb0ELi128EEEEEEEEEvNT_6ParamsE$_ZN4cute3eso3ESOILb1ELb0EJNS_6LayoutINS_5tupleIJNS3_IJNS_1CILi8EEENS4_ILi1EEEEEEEEENS3_IJNS3_IJS6_NS4_ILi0EEEEEEEEEEEiEEC2ERKSC_RKi,($_ZN7cutlass13device_kernelIN5flash19enable_sm80_to_sm89INS1_16FlashAttnBwdSm80INS1_25CollectiveMainloopBwdSm80ILi2ELi2EN4cute5tupleIJNS5_1CILi128EEES8_NS7_ILi64EEEEEENS_10bfloat16_tEfNS_4arch4Sm80ELb0ELb1ELb1ELb0ELb0ELb0ELb0ELb0ELi2ELi4ELi4ELi4ELb0EEENS1_24CollectiveEpilogueBwdGQAISA_fSD_Li256ELb0ELb0EEENS1_19SingleTileSchedulerILb0ELb0ELb0ELi128EEEEEEEEEvNT_6ParamsE$_ZN4cute3eso3ESOILb1ELb0EJNS_6LayoutINS_5tupleIJNS3_IJNS_1CILi8EEENS4_ILi1EEEEEEEEENS3_IJNS3_IJS6_NS4_ILi0EEEEEEEEEEElEEC2ERKSC_RKl - $_ZN7cutlass13device_kernelIN5flash19enable_sm80_to_sm89INS1_16FlashAttnBwdSm80INS1_25CollectiveMainloopBwdSm80ILi2ELi2EN4cute5tupleIJNS5_1CILi128EEES8_NS7_ILi64EEEEEENS_10bfloat16_tEfNS_4arch4Sm80ELb0ELb1ELb1ELb0ELb0ELb0ELb0ELb0ELi2ELi4ELi4ELi4ELb0EEENS1_24CollectiveEpilogueBwdGQAISA_fSD_Li256ELb0ELb0EEENS1_19SingleTileSchedulerILb0ELb0ELb0ELi128EEEEEEEEEvNT_6ParamsE$_ZN4cute3eso3ESOILb1ELb0EJNS_6LayoutINS_5tupleIJNS3_IJNS_1CILi8EEENS4_ILi1EEEEEEEEENS3_IJNS3_IJS6_NS4_ILi0EEEEEEEEEEEiEEC2ERKSC_RKi)
$_ZN7cutlass13device_kernelIN5flash19enable_sm80_to_sm89INS1_16FlashAttnBwdSm80INS1_25CollectiveMainloopBwdSm80ILi2ELi2EN4cute5tupleIJNS5_1CILi128EEES8_NS7_ILi64EEEEEENS_10bfloat16_tEfNS_4arch4Sm80ELb0ELb1ELb1ELb0ELb0ELb0ELb0ELb0ELi2ELi4ELi4ELi4ELb0EEENS1_24CollectiveEpilogueBwdGQAISA_fSD_Li256ELb0ELb0EEENS1_19SingleTileSchedulerILb0ELb0ELb0ELi128EEEEEEEEEvNT_6ParamsE$_ZN4cute3eso3ESOILb1ELb0EJNS_6LayoutINS_5tupleIJNS3_IJNS_1CILi8EEENS4_ILi1EEEEEEEEENS3_IJNS3_IJS6_NS4_ILi0EEEEEEEEEEEiEEC2ERKSC_RKi:
[----:B------:R-:W-:Y:S02]  /*9540*/  IADD3 R2, R2, -c[0x0][0x20], RZ ;  /* 0x8000080002027a10 */ /* 0x000fe40007ffe0ff */
[----:B------:R-:W-:-:S03]  /*9550*/  MOV R7, 0x0 ;  /* 0x0000000000077802 */ /* 0x000fc60000000f00 */
[----:B------:R1:W-:Y:S01]  /*9560*/  STL [R2], R3 ;  /* 0x0000000302007387 */ /* 0x0003e20000100800 */
[----:B------:R-:W-:Y:S05]  /*9570*/  RET.REL.NODEC R6 `(_ZN7cutlass13device_kernelIN5flash19enable_sm80_to_sm89INS1_16FlashAttnBwdSm80INS1_25CollectiveMainloopBwdSm80ILi2ELi2EN4cute5tupleIJNS5_1CILi128EEES8_NS7_ILi64EEEEEENS_10bfloat16_tEfNS_4arch4Sm80ELb0ELb1ELb1ELb0ELb0ELb0ELb0ELb0ELi2ELi4ELi4ELi4ELb0EEENS1_24CollectiveEpilogueBwdGQAISA_fSD_Li256ELb0ELb0EEENS1_19SingleTileSchedulerILb0ELb0ELb0ELi128EEEEEEEEEvNT_6ParamsE) ;  /* 0xffff6a8006007950 */ /* 0x000fea0003c3ffff */
        .type           $_ZN7cutlass13device_kernelIN5flash19enable_sm80_to_sm89INS1_16FlashAttnBwdSm80INS1_25CollectiveMainloopBwdSm80ILi2ELi2EN4cute5tupleIJNS5_1CILi128EEES8_NS7_ILi64EEEEEENS_10bfloat16_tEfNS_4arch4Sm80ELb0ELb1ELb1ELb0ELb0ELb0ELb0ELb0ELi2ELi4ELi4ELi4ELb0EEENS1_24CollectiveEpilogueBwdGQAISA_fSD_Li256ELb0ELb0EEENS1_19SingleTileSchedulerILb0ELb0ELb0ELi128EEEEEEEEEvNT_6ParamsE$_ZN4cute3eso3ESOILb1ELb0EJNS_6LayoutINS_5tupleIJNS3_IJNS_1CILi8EEENS4_ILi1EEEEEEEEENS3_IJNS3_IJS6_NS4_ILi0EEEEEEEEEEElEEC2ERKSC_RKl,@function
        .size           $_ZN7cutlass13device_kernelIN5flash19enable_sm80_to_sm89INS1_16FlashAttnBwdSm80INS1_25CollectiveMainloopBwdSm80ILi2ELi2EN4cute5tupleIJNS5_1CILi128EEES8_NS7_ILi64EEEEEENS_10bfloat16_tEfNS_4arch4Sm80ELb0ELb1ELb1ELb0ELb0ELb0ELb0ELb0ELi2ELi4ELi4ELi4ELb0EEENS1_24CollectiveEpilogueBwdGQAISA_fSD_Li256ELb0ELb0EEENS1_19SingleTileSchedulerILb0ELb0ELb0ELi128EEEEEEEEEvNT_6ParamsE$_ZN4cute3eso3ESOILb1ELb0EJNS_6LayoutINS_5tupleIJNS3_IJNS_1CILi8EEENS4_ILi1EEEEEEEEENS3_IJNS3_IJS6_NS4_ILi0EEEEEEEEEEElEEC2ERKSC_RKl,($_ZN7cutlass13device_kernelIN5flash19enable_sm80_to_sm89INS1_16FlashAttnBwdSm80INS1_25CollectiveMainloopBwdSm80ILi2ELi2EN4cute5tupleIJNS5_1CILi128EEES8_NS7_ILi64EEEEEENS_10bfloat16_tEfNS_4arch4Sm80ELb0ELb1ELb1ELb0ELb0ELb0ELb0ELb0ELi2ELi4ELi4ELi4ELb0EEENS1_24CollectiveEpilogueBwdGQAISA_fSD_Li256ELb0ELb0EEENS1_19SingleTileSchedulerILb0ELb0ELb0ELi128EEEEEEEEEvNT_6ParamsE$_ZN4cute3eso3ESOILb1ELb0EJNS_6LayoutINS_5tupleIJNS3_IJNS_1CILi8EEENS4_ILi1EEEEEENS3_IJNS4_ILi2EEEEEEEEENS3_IJNS3_IJS6_NS4_ILi0EEEEEENS3_IJNS4_ILi4096EEEEEEEEEEENS_10ViewEngineINS_8smem_ptrIPN7cutlass10bfloat16_tEEEEEEEC2ERKSG_RKSN_ - $_ZN7cutlass13device_kernelIN5flash19enable_sm80_to_sm89INS1_16FlashAttnBwdSm80INS1_25CollectiveMainloopBwdSm80ILi2ELi2EN4cute5tupleIJNS5_1CILi128EEES8_NS7_ILi64EEEEEENS_10bfloat16_tEfNS_4arch4Sm80ELb0ELb1ELb1ELb0ELb0ELb0ELb0ELb0ELi2ELi4ELi4ELi4ELb0EEENS1_24CollectiveEpilogueBwdGQAISA_fSD_Li256ELb0ELb0EEENS1_19SingleTileSchedulerILb0ELb0ELb0ELi128EEEEEEEEEvNT_6ParamsE$_ZN4cute3eso3ESOILb1ELb0EJNS_6LayoutINS_5tupleIJNS3_IJNS_1CILi8EEENS4_ILi1EEEEEEEEENS3_IJNS3_IJS6_NS4_ILi0EEEEEEEEEEElEEC2ERKSC_RKl)
$_ZN7cutlass13device_kernelIN5flash19enable_sm80_to_sm89INS1_16FlashAttnBwdSm80INS1_25CollectiveMainloopBwdSm80ILi2ELi2EN4cute5tupleIJNS5_1CILi128EEES8_NS7_ILi64EEEEEENS_10bfloat16_tEfNS_4arch4Sm80ELb0ELb1ELb1ELb0ELb0ELb0ELb0ELb0ELi2ELi4ELi4ELi4ELb0EEENS1_24CollectiveEpilogueBwdGQAISA_fSD_Li256ELb0ELb0EEENS1_19SingleTileSchedulerILb0ELb0ELb0ELi128EEEEEEEEEvNT_6ParamsE$_ZN4cute3eso3ESOILb1ELb0EJNS_6LayoutINS_5tupleIJNS3_IJNS_1CILi8EEENS4_ILi1EEEEEEEEENS3_IJNS3_IJS6_NS4_ILi0EEEEEEEEEEElEEC2ERKSC_RKl:
[----:B------:R-:W-:Y:S01]  /*9580*/  IADD3 R2, R81, -c[0x0][0x20], RZ ;  /* 0x8000080051027a10 */ /* 0x000fe20007ffe0ff */
[----:B------:R-:W-:Y:S01]  /*9590*/  IMAD.MOV.U32 R7, RZ, RZ, R3 ;  /* 0x000000ffff077224 */ /* 0x000fe200078e0003 */
[----:B------:R-:W-:-:S04]  /*95a0*/  MOV R5, 0x0 ;  /* 0x0000000000057802 */ /* 0x000fc80000000f00 */
[----:B------:R1:W-:Y:S01]  /*95b0*/  STL.64 [R2], R6 ;  /* 0x0000000602007387 */ /* 0x0003e20000100a00 */
[----:B------:R-:W-:Y:S05]  /*95c0*/  RET.REL.NODEC R4 `(_ZN7cutlass13device_kernelIN5flash19enable_sm80_to_sm89INS1_16FlashAttnBwdSm80INS1_25CollectiveMainloopBwdSm80ILi2ELi2EN4cute5tupleIJNS5_1CILi128EEES8_NS7_ILi64EEEEEENS_10bfloat16_tEfNS_4arch4Sm80ELb0ELb1ELb1ELb0ELb0ELb0ELb0ELb0ELi2ELi4ELi4ELi4ELb0EEENS1_24CollectiveEpilogueBwdGQAISA_fSD_Li256ELb0ELb0EEENS1_19SingleTileSchedulerILb0ELb0ELb0ELi128EEEEEEEEEvNT_6ParamsE) ;  /* 0xffff6a3004007950 */ /* 0x000fea0003c3ffff */
        .type           $_ZN7cutlass13device_kernelIN5flash19enable_sm80_to_sm89INS1_16FlashAttnBwdSm80INS1_25CollectiveMainloopBwdSm80ILi2ELi2EN4cute5tupleIJNS5_1CILi128EEES8_NS7_ILi64EEEEEENS_10bfloat16_tEfNS_4arch4Sm80ELb0ELb1ELb1ELb0ELb0ELb0ELb0ELb0ELi2ELi4ELi4ELi4ELb0EEENS1_24CollectiveEpilogueBwdGQAISA_fSD_Li256ELb0ELb0EEENS1_19SingleTileSchedulerILb0ELb0ELb0ELi128EEEEEEEEEvNT_6ParamsE$_ZN4cute3eso3ESOILb1ELb0EJNS_6LayoutINS_5tupleIJNS3_IJNS_1CILi8EEENS4_ILi1EEEEEENS3_IJNS4_ILi2EEEEEEEEENS3_IJNS3_IJS6_NS4_ILi0EEEEEENS3_IJNS4_ILi4096EEEEEEEEEEENS_10ViewEngineINS_8smem_ptrIPN7cutlass10bfloat16_tEEEEEEEC2ERKSG_RKSN_,@function
        .size           $_ZN7cutlass13device_kernelIN5flash19enable_sm80_to_sm89INS1_16FlashAttnBwdSm80INS1_25CollectiveMainloopBwdSm80ILi2ELi2EN4cute5tupleIJNS5_1CILi128EEES8_NS7_ILi64EEEEEENS_10bfloat16_tEfNS_4arch4Sm80ELb0ELb1ELb1ELb0ELb0ELb0ELb0ELb0ELi2ELi4ELi4ELi4ELb0EEENS1_24CollectiveEpilogueBwdGQAISA_fSD_Li256ELb0ELb0EEENS1_19SingleTileSchedulerILb0ELb0ELb0ELi128EEEEEEEEEvNT_6ParamsE$_ZN4cute3eso3ESOILb1ELb0EJNS_6LayoutINS_5tupleIJNS3_IJNS_1CILi8EEENS4_ILi1EEEEEENS3_IJNS4_ILi2EEEEEEEEENS3_IJNS3_IJS6_NS4_ILi0EEEEEENS3_IJNS4_ILi4096EEEEEEEEEEENS_10ViewEngineINS_8smem_ptrIPN7cutlass10bfloat16_tEEEEEEEC2ERKSG_RKSN_,($_ZN7cutlass13device_kernelIN5flash19enable_sm80_to_sm89INS1_16FlashAttnBwdSm80INS1_25CollectiveMainloopBwdSm80ILi2ELi2EN4cute5tupleIJNS5_1CILi128EEES8_NS7_ILi64EEEEEENS_10bfloat16_tEfNS_4arch4Sm80ELb0ELb1ELb1ELb0ELb0ELb0ELb0ELb0ELi2ELi4ELi4ELi4ELb0EEENS1_24CollectiveEpilogueBwdGQAISA_fSD_Li256ELb0ELb0EEENS1_19SingleTileSchedulerILb0ELb0ELb0ELi128EEEEEEEEEvNT_6ParamsE$_ZN4cute3eso3ESOILb1ELb0EJNS_6LayoutINS_5tupleIJNS3_IJNS_1CILi8EEENS4_ILi1EEEEEENS3_IJNS4_ILi2EEEEEEEEENS3_IJNS3_IJS6_NS4_ILi0EEEEEENS3_IJNS4_ILi64EEEEEEEEEEENS_10ViewEngineIPN7cutlass10bfloat16_tEEEEEC2ERKSG_RKSL_ - $_ZN7cutlass13device_kernelIN5flash19enable_sm80_to_sm89INS1_16FlashAttnBwdSm80INS1_25CollectiveMainloopBwdSm80ILi2ELi2EN4cute5tupleIJNS5_1CILi128EEES8_NS7_ILi64EEEEEENS_10bfloat16_tEfNS_4arch4Sm80ELb0ELb1ELb1ELb0ELb0ELb0ELb0ELb0ELi2ELi4ELi4ELi4ELb0EEENS1_24CollectiveEpilogueBwdGQAISA_fSD_Li256ELb0ELb0EEENS1_19SingleTileSchedulerILb0ELb0ELb0ELi128EEEEEEEEEvNT_6ParamsE$_ZN4cute3eso3ESOILb1ELb0EJNS_6LayoutINS_5tupleIJNS3_IJNS_1CILi8EEENS4_ILi1EEEEEENS3_IJNS4_ILi2EEEEEEEEENS3_IJNS3_IJS6_NS4_ILi0EEEEEENS3_IJNS4_ILi4096EEEEEEEEEEENS_10ViewEngineINS_8smem_ptrIPN7cutlass10bfloat16_tEEEEEEEC2ERKSG_RKSN_)
$_ZN7cutlass13device_kernelIN5flash19enable_sm80_to_sm89INS1_16FlashAttnBwdSm80INS1_25CollectiveMainloopBwdSm80ILi2ELi2EN4cute5tupleIJNS5_1CILi128EEES8_NS7_ILi64EEEEEENS_10bfloat16_tEfNS_4arch4Sm80ELb0ELb1ELb1ELb0ELb0ELb0ELb0ELb0ELi2ELi4ELi4ELi4ELb0EEENS1_24CollectiveEpilogueBwdGQAISA_fSD_Li256ELb0ELb0EEENS1_19SingleTileSchedulerILb0ELb0ELb0ELi128EEEEEEEEEvNT_6ParamsE$_ZN4cute3eso3ESOILb1ELb0EJNS_6LayoutINS_5tupleIJNS3_IJNS_1CILi8EEENS4_ILi1EEEEEENS3_IJNS4_ILi2EEEEEEEEENS3_IJNS3_IJS6_NS4_ILi0EEEEEENS3_IJNS4_ILi4096EEEEEEEEEEENS_10ViewEngineINS_8smem_ptrIPN7cutlass10bfloat16_tEEEEEEEC2ERKSG_RKSN_:
[----:B------:R-:W-:Y:S01]  /*95d0*/  IADD3 R5, R67, -c[0x0][0x20], RZ ;  /* 0x8000080043057a10 */ /* 0x000fe20007ffe0ff */
[----:B------:R-:W-:Y:S01]  /*95e0*/  IMAD.MOV.U32 R8, RZ, RZ, R4 ;  /* 0x000000ffff087224 */ /* 0x000fe200078e0004 */
[----:B------:R-:W-:Y:S01]  /*95f0*/  MOV R9, R7 ;  /* 0x0000000700097202 */ /* 0x000fe20000000f00 */
[----:B------:R-:W-:-:S04]  /*9600*/  IMAD.MOV.U32 R7, RZ, RZ, 0x0 ;  /* 0x00000000ff077424 */ /* 0x000fc800078e00ff */
[----:B------:R1:W-:Y:S01]  /*9610*/  STL.64 [R5], R8 ;  /* 0x0000000805007387 */ /* 0x0003e20000100a00 */
[----:B------:R-:W-:Y:S05]  /*9620*/  RET.REL.NODEC R6 `(_ZN7cutlass13device_kernelIN5flash19enable_sm80_to_sm89INS1_16FlashAttnBwdSm80INS1_25CollectiveMainloopBwdSm80ILi2ELi2EN4cute5tupleIJNS5_1CILi128EEES8_NS7_ILi64EEEEEENS_10bfloat16_tEfNS_4arch4Sm80ELb0ELb1ELb1ELb0ELb0ELb0ELb0ELb0ELi2ELi4ELi4ELi4ELb0EEENS1_24CollectiveEpilogueBwdGQAISA_fSD_Li256ELb0ELb0EEENS1_19SingleTileSchedulerILb0ELb0ELb0ELi128EEEEEEEEEvNT_6ParamsE) ;  /* 0xffff69d006007950 */ /* 0x000fea0003c3ffff */
        .type           $_ZN7cutlass13device_kernelIN5flash19enable_sm80_to_sm89INS1_16FlashAttnBwdSm80INS1_25CollectiveMainloopBwdSm80ILi2ELi2EN4cute5tupleIJNS5_1CILi128EEES8_NS7_ILi64EEEEEENS_10bfloat16_tEfNS_4arch4Sm80ELb0ELb1ELb1ELb0ELb0ELb0ELb0ELb0ELi2ELi4ELi4ELi4ELb0EEENS1_24CollectiveEpilogueBwdGQAISA_fSD_Li256ELb0ELb0EEENS1_19SingleTileSchedulerILb0ELb0ELb0ELi128EEEEEEEEEvNT_6ParamsE$_ZN4cute3eso3ESOILb1ELb0EJNS_6LayoutINS_5tupleIJNS3_IJNS_1CILi8EEENS4_ILi1EEEEEENS3_IJNS4_ILi2EEEEEEEEENS3_IJNS3_IJS6_NS4_ILi0EEEEEENS3_IJNS4_ILi64EEEEEEEEEEENS_10ViewEngineIPN7cutlass10bfloat16_tEEEEEC2ERKSG_RKSL_,@function
        .size           $_ZN7cutlass13device_kernelIN5flash19enable_sm80_to_sm89INS1_16FlashAttnBwdSm80INS1_25CollectiveMainloopBwdSm80ILi2ELi2EN4cute5tupleIJNS5_1CILi128EEES8_NS7_ILi64EEEEEENS_10bfloat16_tEfNS_4arch4Sm80ELb0ELb1ELb1ELb0ELb0ELb0ELb0ELb0ELi2ELi4ELi4ELi4ELb0EEENS1_24CollectiveEpilogueBwdGQAISA_fSD_Li256ELb0ELb0EEENS1_19SingleTileSchedulerILb0ELb0ELb0ELi128EEEEEEEEEvNT_6ParamsE$_ZN4cute3eso3ESOILb1ELb0EJNS_6LayoutINS_5tupleIJNS3_IJNS_1CILi8EEENS4_ILi1EEEEEENS3_IJNS4_ILi2EEEEEEEEENS3_IJNS3_IJS6_NS4_ILi0EEEEEENS3_IJNS4_ILi64EEEEEEEEEEENS_10ViewEngineIPN7cutlass10bfloat16_tEEEEEC2ERKSG_RKSL_,($_ZN7cutlass13device_kernelIN5flash19enable_sm80_to_sm89INS1_16FlashAttnBwdSm80INS1_25CollectiveMainloopBwdSm80ILi2ELi2EN4cute5tupleIJNS5_1CILi128EEES8_NS7_ILi64EEEEEENS_10bfloat16_tEfNS_4arch4Sm80ELb0ELb1ELb1ELb0ELb0ELb0ELb0ELb0ELi2ELi4ELi4ELi4ELb0EEENS1_24CollectiveEpilogueBwdGQAISA_fSD_Li256ELb0ELb0EEENS1_19SingleTileSchedulerILb0ELb0ELb0ELi128EEEEEEEEEvNT_6ParamsE$_ZN4cute3eso3ESOILb1ELb0EJNS_6LayoutINS_5tupleIJNS3_IJNS_1CILi8EEENS4_ILi1EEEEEENS3_IJNS4_ILi2EEEEEEEEENS3_IJNS3_IJS6_NS4_ILi0EEEEEENS3_IJNS4_ILi8192EEEEEEEEEEENS_10ViewEngineINS_8smem_ptrIPN7cutlass10bfloat16_tEEEEEEEC2ERKSG_RKSN_ - $_ZN7cutlass13device_kernelIN5flash19enable_sm80_to_sm89INS1_16FlashAttnBwdSm80INS1_25CollectiveMainloopBwdSm80ILi2ELi2EN4cute5tupleIJNS5_1CILi128EEES8_NS7_ILi64EEEEEENS_10bfloat16_tEfNS_4arch4Sm80ELb0ELb1ELb1ELb0ELb0ELb0ELb0ELb0ELi2ELi4ELi4ELi4ELb0EEENS1_24CollectiveEpilogueBwdGQAISA_fSD_Li256ELb0ELb0EEENS1_19SingleTileSchedulerILb0ELb0ELb0ELi128EEEEEEEEEvNT_6ParamsE$_ZN4cute3eso3ESOILb1ELb0EJNS_6LayoutINS_5tupleIJNS3_IJNS_1CILi8EEENS4_ILi1EEEEEENS3_IJNS4_ILi2EEEEEEEEENS3_IJNS3_IJS6_NS4_ILi0EEEEEENS3_IJNS4_ILi64EEEEEEEEEEENS_10ViewEngineIPN7cutlass10bfloat16_tEEEEEC2ERKSG_RKSL_)
$_ZN7cutlass13device_kernelIN5flash19enable_sm80_to_sm89INS1_16FlashAttnBwdSm80INS1_25CollectiveMainloopBwdSm80ILi2ELi2EN4cute5tupleIJNS5_1CILi128EEES8_NS7_ILi64EEEEEENS_10bfloat16_tEfNS_4arch4Sm80ELb0ELb1ELb1ELb0ELb0ELb0ELb0ELb0ELi2ELi4ELi4ELi4ELb0EEENS1_24CollectiveEpilogueBwdGQAISA_fSD_Li256ELb0ELb0EEENS1_19SingleTileSchedulerILb0ELb0ELb0ELi128EEEEEEEEEvNT_6ParamsE$_ZN4cute3eso3ESOILb1ELb0EJNS_6LayoutINS_5tupleIJNS3_IJNS_1CILi8EEENS4_ILi1EEEEEENS3_IJNS4_ILi2EEEEEEEEENS3_IJNS3_IJS6_NS4_ILi0EEEEEENS3_IJNS4_ILi64EEEEEEEEEEENS_10ViewEngineIPN7cutlass10bfloat16_tEEEEEC2ERKSG_RKSL_:
[----:B------:R-:W-:Y:S01]  /*9630*/  IADD3 R2, R25, -c[0x0][0x20], RZ ;  /* 0x8000080019027a10 */ /* 0x000fe20007ffe0ff */
[----:B------:R-:W-:Y:S01]  /*9640*/  IMAD.MOV.U32 R9, RZ, RZ, R3 ;  /* 0x000000ffff097224 */ /* 0x000fe200078e0003 */
[----:B------:R-:W-:-:S04]  /*9650*/  MOV R7, 0x0 ;  /* 0x0000000000077802 */ /* 0x000fc80000000f00 */
[----:B------:R1:W-:Y:S01]  /*9660*/  STL.64 [R2], R8 ;  /* 0x0000000802007387 */ /* 0x0003e20000100a00 */
[----:B------:R-:W-:Y:S05]  /*9670*/  RET.REL.NODEC R6 `(_ZN7cutlass13device_kernelIN5flash19enable_sm80_to_sm89INS1_16FlashAttnBwdSm80INS1_25CollectiveMainloopBwdSm80ILi2ELi2EN4cute5tupleIJNS5_1CILi128EEES8_NS7_ILi64EEEEEENS_10bfloat16_tEfNS_4arch4Sm80ELb0ELb1ELb1ELb0ELb0ELb0ELb0ELb0ELi2ELi4ELi4ELi4ELb0EEENS1_24CollectiveEpilogueBwdGQAISA_fSD_Li256ELb0ELb0EEENS1_19SingleTileSchedulerILb0ELb0ELb0ELi128EEEEEEEEEvNT_6ParamsE) ;  /* 0xffff698006007950 */ /* 0x000fea0003c3ffff */
        .type           $_ZN7cutlass13device_kernelIN5flash19enable_sm80_to_sm89INS1_16FlashAttnBwdSm80INS1_25CollectiveMainloopBwdSm80ILi2ELi2EN4cute5tupleIJNS5_1CILi128EEES8_NS7_ILi64EEEEEENS_10bfloat16_tEfNS_4arch4Sm80ELb0ELb1ELb1ELb0ELb0ELb0ELb0ELb0ELi2ELi4ELi4ELi4ELb0EEENS1_24CollectiveEpilogueBwdGQAISA_fSD_Li256ELb0ELb0EEENS1_19SingleTileSchedulerILb0ELb0ELb0ELi128EEEEEEEEEvNT_6ParamsE$_ZN4cute3eso3ESOILb1ELb0EJNS_6LayoutINS_5tupleIJNS3_IJNS_1CILi8EEENS4_ILi1EEEEEENS3_IJNS4_ILi2EEEEEEEEENS3_IJNS3_IJS6_NS4_ILi0EEEEEENS3_IJNS4_ILi8192EEEEEEEEEEENS_10ViewEngineINS_8smem_ptrIPN7cutlass10bfloat16_tEEEEEEEC2ERKSG_RKSN_,@function
        .size           $_ZN7cutlass13device_kernelIN5flash19enable_sm80_to_sm89INS1_16FlashAttnBwdSm80INS1_25CollectiveMainloopBwdSm80ILi2ELi2EN4cute5tupleIJNS5_1CILi128EEES8_NS7_ILi64EEEEEENS_10bfloat16_tEfNS_4arch4Sm80ELb0ELb1ELb1ELb0ELb0ELb0ELb0ELb0ELi2ELi4ELi4ELi4ELb0EEENS1_24CollectiveEpilogueBwdGQAISA_fSD_Li256ELb0ELb0EEENS1_19SingleTileSchedulerILb0ELb0ELb0ELi128EEEEEEEEEvNT_6ParamsE$_ZN4cute3eso3ESOILb1ELb0EJNS_6LayoutINS_5tupleIJNS3_IJNS_1CILi8EEENS4_ILi1EEEEEENS3_IJNS4_ILi2EEEEEEEEENS3_IJNS3_IJS6_NS4_ILi0EEEEEENS3_IJNS4_ILi8192EEEEEEEEEEENS_10ViewEngineINS_8smem_ptrIPN7cutlass10bfloat16_tEEEEEEEC2ERKSG_RKSN_,($_ZN7cutlass13device_kernelIN5flash19enable_sm80_to_sm89INS1_16FlashAttnBwdSm80INS1_25CollectiveMainloopBwdSm80ILi2ELi2EN4cute5tupleIJNS5_1CILi128EEES8_NS7_ILi64EEEEEENS_10bfloat16_tEfNS_4arch4Sm80ELb0ELb1ELb1ELb0ELb0ELb0ELb0ELb0ELi2ELi4ELi4ELi4ELb0EEENS1_24CollectiveEpilogueBwdGQAISA_fSD_Li256ELb0ELb0EEENS1_19SingleTileSchedulerILb0ELb0ELb0ELi128EEEEEEEEEvNT_6ParamsE$_ZN4cute3eso3ESOILb1ELb0EJNS_6LayoutINS_5tupleIJNS3_IJNS_1CILi8EEENS4_ILi1EEEEEENS3_IJNS4_ILi2EEEEEEEEENS3_IJNS3_IJS6_NS4_ILi0EEEEEENS3_IJS5_EEEEEEEENS_10ViewEngineIPN7cutlass10bfloat16_tEEEEEC2ERKSF_RKSK_ - $_ZN7cutlass13device_kernelIN5flash19enable_sm80_to_sm89INS1_16FlashAttnBwdSm80INS1_25CollectiveMainloopBwdSm80ILi2ELi2EN4cute5tupleIJNS5_1CILi128EEES8_NS7_ILi64EEEEEENS_10bfloat16_tEfNS_4arch4Sm80ELb0ELb1ELb1ELb0ELb0ELb0ELb0ELb0ELi2ELi4ELi4ELi4ELb0EEENS1_24CollectiveEpilogueBwdGQAISA_fSD_Li256ELb0ELb0EEENS1_19SingleTileSchedulerILb0ELb0ELb0ELi128EEEEEEEEEvNT_6ParamsE$_ZN4cute3eso3ESOILb1ELb0EJNS_6LayoutINS_5tupleIJNS3_IJNS_1CILi8EEENS4_ILi1EEEEEENS3_IJNS4_ILi2EEEEEEEEENS3_IJNS3_IJS6_NS4_ILi0EEEEEENS3_IJNS4_ILi8192EEEEEEEEEEENS_10ViewEngineINS_8smem_ptrIPN7cutlass10bfloat16_tEEEEEEEC2ERKSG_RKSN_)
$_ZN7cutlass13device_kernelIN5flash19enable_sm80_to_sm89INS1_16FlashAttnBwdSm80INS1_25CollectiveMainloopBwdSm80ILi2ELi2EN4cute5tupleIJNS5_1CILi128EEES8_NS7_ILi64EEEEEENS_10bfloat16_tEfNS_4arch4Sm80ELb0ELb1ELb1ELb0ELb0ELb0ELb0ELb0ELi2ELi4ELi4ELi4ELb0EEENS1_24CollectiveEpilogueBwdGQAISA_fSD_Li256ELb0ELb0EEENS1_19SingleTileSchedulerILb0ELb0ELb0ELi128EEEEEEEEEvNT_6ParamsE$_ZN4cute3eso3ESOILb1ELb0EJNS_6LayoutINS_5tupleIJNS3_IJNS_1CILi8EEENS4_ILi1EEEEEENS3_IJNS4_ILi2EEEEEEEEENS3_IJNS3_IJS6_NS4_ILi0EEEEEENS3_IJNS4_ILi8192EEEEEEEEEEENS_10ViewEngineINS_8smem_ptrIPN7cutlass10bfloat16_tEEEEEEEC2ERKSG_RKSN_:
[----:B------:R-:W-:Y:S01]  /*9680*/  IADD3 R5, R25, -c[0x0][0x20], RZ ;  /* 0x8000080019057a10 */ /* 0x000fe20007ffe0ff */
[----:B------:R-:W-:Y:S01]  /*9690*/  IMAD.MOV.U32 R8, RZ, RZ, R4 ;  /* 0x000000ffff087224 */ /* 0x000fe200078e0004 */
[----:B------:R-:W-:Y:S01]  /*96a0*/  MOV R9, R7 ;  /* 0x0000000700097202 */ /* 0x000fe20000000f00 */
[----:B------:R-:W-:-:S04]  /*96b0*/  IMAD.MOV.U32 R7, RZ, RZ, 0x0 ;  /* 0x00000000ff077424 */ /* 0x000fc800078e00ff */
[----:B------:R1:W-:Y:S01]  /*96c0*/  STL.64 [R5], R8 ;  /* 0x0000000805007387 */ /* 0x0003e20000100a00 */
[----:B------:R-:W-:Y:S05]  /*96d0*/  RET.REL.NODEC R6 `(_ZN7cutlass13device_kernelIN5flash19enable_sm80_to_sm89INS1_16FlashAttnBwdSm80INS1_25CollectiveMainloopBwdSm80ILi2ELi2EN4cute5tupleIJNS5_1CILi128EEES8_NS7_ILi64EEEEEENS_10bfloat16_tEfNS_4arch4Sm80ELb0ELb1ELb1ELb0ELb0ELb0ELb0ELb0ELi2ELi4ELi4ELi4ELb0EEENS1_24CollectiveEpilogueBwdGQAISA_fSD_Li256ELb0ELb0EEENS1_19SingleTileSchedulerILb0ELb0ELb0ELi128EEEEEEEEEvNT_6ParamsE) ;  /* 0xffff692006007950 */ /* 0x000fea0003c3ffff */
        .type           $_ZN7cutlass13device_kernelIN5flash19enable_sm80_to_sm89INS1_16FlashAttnBwdSm80INS1_25CollectiveMainloopBwdSm80ILi2ELi2EN4cute5tupleIJNS5_1CILi128EEES8_NS7_ILi64EEEEEENS_10bfloat16_tEfNS_4arch4Sm80ELb0ELb1ELb1ELb0ELb0ELb0ELb0ELb0ELi2ELi4ELi4ELi4ELb0EEENS1_24CollectiveEpilogueBwdGQAISA_fSD_Li256ELb0ELb0EEENS1_19SingleTileSchedulerILb0ELb0ELb0ELi128EEEEEEEEEvNT_6ParamsE$_ZN4cute3eso3ESOILb1ELb0EJNS_6LayoutINS_5tupleIJNS3_IJNS_1CILi8EEENS4_ILi1EEEEEENS3_IJNS4_ILi2EEEEEEEEENS3_IJNS3_IJS6_NS4_ILi0EEEEEENS3_IJS5_EEEEEEEENS_10ViewEngineIPN7cutlass10bfloat16_tEEEEEC2ERKSF_RKSK_,@function
        .size           $_ZN7cutlass13device_kernelIN5flash19enable_sm80_to_sm89INS1_16FlashAttnBwdSm80INS1_25CollectiveMainloopBwdSm80ILi2ELi2EN4cute5tupleIJNS5_1CILi128EEES8_NS7_ILi64EEEEEENS_10bfloat16_tEfNS_4arch4Sm80ELb0ELb1ELb1ELb0ELb0ELb0ELb0ELb0ELi2ELi4ELi4ELi4ELb0EEENS1_24CollectiveEpilogueBwdGQAISA_fSD_Li256ELb0ELb0EEENS1_19SingleTileSchedulerILb0ELb0ELb0ELi128EEEEEEEEEvNT_6ParamsE$_ZN4cute3eso3ESOILb1ELb0EJNS_6LayoutINS_5tupleIJNS3_IJNS_1CILi8EEENS4_ILi1EEEEEENS3_IJNS4_ILi2EEEEEEEEENS3_IJNS3_IJS6_NS4_ILi0EEEEEENS3_IJS5_EEEEEEEENS_10ViewEngineIPN7cutlass10bfloat16_tEEEEEC2ERKSF_RKSK_,($_ZN7cutlass13device_kernelIN5flash19enable_sm80_to_sm89INS1_16FlashAttnBwdSm80INS1_25CollectiveMainloopBwdSm80ILi2ELi2EN4cute5tupleIJNS5_1CILi128EEES8_NS7_ILi64EEEEEENS_10bfloat16_tEfNS_4arch4Sm80ELb0ELb1ELb1ELb0ELb0ELb0ELb0ELb0ELi2ELi4ELi4ELi4ELb0EEENS1_24CollectiveEpilogueBwdGQAISA_fSD_Li256ELb0ELb0EEENS1_19SingleTileSchedulerILb0ELb0ELb0ELi128EEEEEEEEEvNT_6ParamsE$_ZN4cute3eso3ESOILb1ELb0EJNS_6LayoutINS_5tupleIJNS3_IJNS_1CILi8EEENS4_ILi1EEEEEENS3_IJNS4_ILi4EEEEEEEEENS3_IJNS3_IJS6_NS4_ILi0EEEEEENS3_IJNS4_ILi2048EEEEEEEEEEENS_10ViewEngineINS_8smem_ptrIPN7cutlass10bfloat16_tEEEEEEEC2ERKSG_RKSN_ - $_ZN7cutlass13device_kernelIN5flash19enable_sm80_to_sm89INS1_16FlashAttnBwdSm80INS1_25CollectiveMainloopBwdSm80ILi2ELi2EN4cute5tupleIJNS5_1CILi128EEES8_NS7_ILi64EEEEEENS_10bfloat16_tEfNS_4arch4Sm80ELb0ELb1ELb1ELb0ELb0ELb0ELb0ELb0ELi2ELi4ELi4ELi4ELb0EEENS1_24CollectiveEpilogueBwdGQAISA_fSD_Li256ELb0ELb0EEENS1_19SingleTileSchedulerILb0ELb0ELb0ELi128EEEEEEEEEvNT_6ParamsE$_ZN4cute3eso3ESOILb1ELb0EJNS_6LayoutINS_5tupleIJNS3_IJNS_1CILi8EEENS4_ILi1EEEEEENS3_IJNS4_ILi2EEEEEEEEENS3_IJNS3_IJS6_NS4_ILi0EEEEEENS3_IJS5_EEEEEEEENS_10ViewEngineIPN7cutlass10bfloat16_tEEEEEC2ERKSF_RKSK_)
$_ZN7cutlass13device_kernelIN5flash19enable_sm80_to_sm89INS1_16FlashAttnBwdSm80INS1_25CollectiveMainloopBwdSm80ILi2ELi2EN4cute5tupleIJNS5_1CILi128EEES8_NS7_ILi64EEEEEENS_10bfloat16_tEfNS_4arch4Sm80ELb0ELb1ELb1ELb0ELb0ELb0ELb0ELb0ELi2ELi4ELi4ELi4ELb0EEENS1_24CollectiveEpilogueBwdGQAISA_fSD_Li256ELb0ELb0EEENS1_19SingleTileSchedulerILb0ELb0ELb0ELi128EEEEEEEEEvNT_6ParamsE$_ZN4cute3eso3ESOILb1ELb0EJNS_6LayoutINS_5tupleIJNS3_IJNS_1CILi8EEENS4_ILi1EEEEEENS3_IJNS4_ILi2EEEEEEEEENS3_IJNS3_IJS6_NS4_ILi0EEEEEENS3_IJS5_EEEEEEEENS_10ViewEngineIPN7cutlass10bfloat16_tEEEEEC2ERKSF_RKSK_:
[----:B------:R-:W-:Y:S01]  /*96e0*/  IADD3 R3, R67, -c[0x0][0x20], RZ ;  /* 0x8000080043037a10 */ /* 0x000fe20007ffe0ff */
[----:B------:R-:W-:Y:S01]  /*96f0*/  IMAD.MOV.U32 R8, RZ, RZ, R2 ;  /* 0x000000ffff087224 */ /* 0x000fe200078e0002 */
[----:B------:R-:W-:Y:S01]  /*9700*/  MOV R9, R5 ;  /* 0x0000000500097202 */ /* 0x000fe20000000f00 */
[----:B------:R-:W-:-:S04]  /*9710*/  IMAD.MOV.U32 R5, RZ, RZ, 0x0 ;  /* 0x00000000ff057424 */ /* 0x000fc800078e00ff */
[----:B------:R1:W-:Y:S01]  /*9720*/  STL.64 [R3], R8 ;  /* 0x0000000803007387 */ /* 0x0003e20000100a00 */
[----:B------:R-:W-:Y:S05]  /*9730*/  RET.REL.NODEC R4 `(_ZN7cutlass13device_kernelIN5flash19enable_sm80_to_sm89INS1_16FlashAttnBwdSm80INS1_25CollectiveMainloopBwdSm80ILi2ELi2EN4cute5tupleIJNS5_1CILi128EEES8_NS7_ILi64EEEEEENS_10bfloat16_tEfNS_4arch4Sm80ELb0ELb1ELb1ELb0ELb0ELb0ELb0ELb0ELi2ELi4ELi4ELi4ELb0EEENS1_24CollectiveEpilogueBwdGQAISA_fSD_Li256ELb0ELb0EEENS1_19SingleTileSchedulerILb0ELb0ELb0ELi128EEEEEEEEEvNT_6ParamsE) ;  /* 0xffff68c004007950 */ /* 0x000fea0003c3ffff */
        .type           $_ZN7cutlass13device_kernelIN5flash19enable_sm80_to_sm89INS1_16FlashAttnBwdSm80INS1_25CollectiveMainloopBwdSm80ILi2ELi2EN4cute5tupleIJNS5_1CILi128EEES8_NS7_ILi64EEEEEENS_10bfloat16_tEfNS_4arch4Sm80ELb0ELb1ELb1ELb0ELb0ELb0ELb0ELb0ELi2ELi4ELi4ELi4ELb0EEENS1_24CollectiveEpilogueBwdGQAISA_fSD_Li256ELb0ELb0EEENS1_19SingleTileSchedulerILb0ELb0ELb0ELi128EEEEEEEEEvNT_6ParamsE$_ZN4cute3eso3ESOILb1ELb0EJNS_6LayoutINS_5tupleIJNS3_IJNS_1CILi8EEENS4_ILi1EEEEEENS3_IJNS4_ILi4EEEEEEEEENS3_IJNS3_IJS6_NS4_ILi0EEEEEENS3_IJNS4_ILi2048EEEEEEEEEEENS_10ViewEngineINS_8smem_ptrIPN7cutlass10bfloat16_tEEEEEEEC2ERKSG_RKSN_,@function
        .size           $_ZN7cutlass13device_kernelIN5flash19enable_sm80_to_sm89INS1_16FlashAttnBwdSm80INS1_25CollectiveMainloopBwdSm80ILi2ELi2EN4cute5tupleIJNS5_1CILi128EEES8_NS7_ILi64EEEEEENS_10bfloat16_tEfNS_4arch4Sm80ELb0ELb1ELb1ELb0ELb0ELb0ELb0ELb0ELi2ELi4ELi4ELi4ELb0EEENS1_24CollectiveEpilogueBwdGQAISA_fSD_Li256ELb0ELb0EEENS1_19SingleTileSchedulerILb0ELb0ELb0ELi128EEEEEEEEEvNT_6ParamsE$_ZN4cute3eso3ESOILb1ELb0EJNS_6LayoutINS_5tupleIJNS3_IJNS_1CILi8EEENS4_ILi1EEEEEENS3_IJNS4_ILi4EEEEEEEEENS3_IJNS3_IJS6_NS4_ILi0EEEEEENS3_IJNS4_ILi2048EEEEEEEEEEENS_10ViewEngineINS_8smem_ptrIPN7cutlass10bfloat16_tEEEEEEEC2ERKSG_RKSN_,($_ZN7cutlass13device_kernelIN5flash19enable_sm80_to_sm89INS1_16FlashAttnBwdSm80INS1_25CollectiveMainloopBwdSm80ILi2ELi2EN4cute5tupleIJNS5_1CILi128EEES8_NS7_ILi64EEEEEENS_10bfloat16_tEfNS_4arch4Sm80ELb0ELb1ELb1ELb0ELb0ELb0ELb0ELb0ELi2ELi4ELi4ELi4ELb0EEENS1_24CollectiveEpilogueBwdGQAISA_fSD_Li256ELb0ELb0EEENS1_19SingleTileSchedulerILb0ELb0ELb0ELi128EEEEEEEEEvNT_6ParamsE$_ZN4cute3eso3ESOILb1ELb0EJNS_6LayoutINS_5tupleIJNS3_IJNS_1CILi8EEENS4_ILi1EEEEEENS3_IJNS4_ILi4EEEEEEEEENS3_IJNS3_IJS6_NS4_ILi0EEEEEENS3_IJS5_EEEEEEEENS_10ViewEngineIPN7cutlass10bfloat16_tEEEEEC2ERKSF_RKSK_ - $_ZN7cutlass13device_kernelIN5flash19enable_sm80_to_sm89INS1_16FlashAttnBwdSm80INS1_25CollectiveMainloopBwdSm80ILi2ELi2EN4cute5tupleIJNS5_1CILi128EEES8_NS7_ILi64EEEEEENS_10bfloat16_tEfNS_4arch4Sm80ELb0ELb1ELb1ELb0ELb0ELb0ELb0ELb0ELi2ELi4ELi4ELi4ELb0EEENS1_24CollectiveEpilogueBwdGQAISA_fSD_Li256ELb0ELb0EEENS1_19SingleTileSchedulerILb0ELb0ELb0ELi128EEEEEEEEEvNT_6ParamsE$_ZN4cute3eso3ESOILb1ELb0EJNS_6LayoutINS_5tupleIJNS3_IJNS_1CILi8EEENS4_ILi1EEEEEENS3_IJNS4_ILi4EEEEEEEEENS3_IJNS3_IJS6_NS4_ILi0EEEEEENS3_IJNS4_ILi2048EEEEEEEEEEENS_10ViewEngineINS_8smem_ptrIPN7cutlass10bfloat16_tEEEEEEEC2ERKSG_RKSN_)
$_ZN7cutlass13device_kernelIN5flash19enable_sm80_to_sm89INS1_16FlashAttnBwdSm80INS1_25CollectiveMainloopBwdSm80ILi2ELi2EN4cute5tupleIJNS5_1CILi128EEES8_NS7_ILi64EEEEEENS_10bfloat16_tEfNS_4arch4Sm80ELb0ELb1ELb1ELb0ELb0ELb0ELb0ELb0ELi2ELi4ELi4ELi4ELb0EEENS1_24CollectiveEpilogueBwdGQAISA_fSD_Li256ELb0ELb0EEENS1_19SingleTileSchedulerILb0ELb0ELb0ELi128EEEEEEEEEvNT_6ParamsE$_ZN4cute3eso3ESOILb1ELb0EJNS_6LayoutINS_5tupleIJNS3_IJNS_1CILi8EEENS4_ILi1EEEEEENS3_IJNS4_ILi4EEEEEEEEENS3_IJNS3_IJS6_NS4_ILi0EEEEEENS3_IJNS4_ILi2048EEEEEEEEEEENS_10ViewEngineINS_8smem_ptrIPN7cutlass10bfloat16_tEEEEEEEC2ERKSG_RKSN_:
[----:B------:R-:W-:Y:S01]  /*9740*/  IADD3 R7, R25, -c[0x0][0x20], RZ ;  /* 0x8000080019077a10 */ /* 0x000fe20007ffe0ff */
[----:B------:R-:W-:Y:S01]  /*9750*/  IMAD.MOV.U32 R10, RZ, RZ, R6 ;  /* 0x000000ffff0a7224 */ /* 0x000fe200078e0006 */
[----:B------:R-:W-:Y:S01]  /*9760*/  MOV R11, R9 ;  /* 0x00000009000b7202 */ /* 0x000fe20000000f00 */
[----:B------:R-:W-:-:S04]  /*9770*/  IMAD.MOV.U32 R9, RZ, RZ, 0x0 ;  /* 0x00000000ff097424 */ /* 0x000fc800078e00ff */
[----:B------:R1:W-:Y:S01]  /*9780*/  STL.64 [R7], R10 ;  /* 0x0000000a07007387 */ /* 0x0003e20000100a00 */
[----:B------:R-:W-:Y:S05]  /*9790*/  RET.REL.NODEC R8 `(_ZN7cutlass13device_kernelIN5flash19enable_sm80_to_sm89INS1_16FlashAttnBwdSm80INS1_25CollectiveMainloopBwdSm80ILi2ELi2EN4cute5tupleIJNS5_1CILi128EEES8_NS7_ILi64EEEEEENS_10bfloat16_tEfNS_4arch4Sm80ELb0ELb1ELb1ELb0ELb0ELb0ELb0ELb0ELi2ELi4ELi4ELi4ELb0EEENS1_24CollectiveEpilogueBwdGQAISA_fSD_Li256ELb0ELb0EEENS1_19SingleTileSchedulerILb0ELb0ELb0ELi128EEEEEEEEEvNT_6ParamsE) ;  /* 0xffff686008007950 */ /* 0x000fea0003c3ffff */
        .type           $_ZN7cutlass13device_kernelIN5flash19enable_sm80_to_sm89INS1_16FlashAttnBwdSm80INS1_25CollectiveMainloopBwdSm80ILi2ELi2EN4cute5tupleIJNS5_1CILi128EEES8_NS7_ILi64EEEEEENS_10bfloat16_tEfNS_4arch4Sm80ELb0ELb1ELb1ELb0ELb0ELb0ELb0ELb0ELi2ELi4ELi4ELi4ELb0EEENS1_24CollectiveEpilogueBwdGQAISA_fSD_Li256ELb0ELb0EEENS1_19SingleTileSchedulerILb0ELb0ELb0ELi128EEEEEEEEEvNT_6ParamsE$_ZN4cute3eso3ESOILb1ELb0EJNS_6LayoutINS_5tupleIJNS3_IJNS_1CILi8EEENS4_ILi1EEEEEENS3_IJNS4_ILi4EEEEEEEEENS3_IJNS3_IJS6_NS4_ILi0EEEEEENS3_IJS5_EEEEEEEENS_10ViewEngineIPN7cutlass10bfloat16_tEEEEEC2ERKSF_RKSK_,@function
        .size           $_ZN7cutlass13device_kernelIN5flash19enable_sm80_to_sm89INS1_16FlashAttnBwdSm80INS1_25CollectiveMainloopBwdSm80ILi2ELi2EN4cute5tupleIJNS5_1CILi128EEES8_NS7_ILi64EEEEEENS_10bfloat16_tEfNS_4arch4Sm80ELb0ELb1ELb1ELb0ELb0ELb0ELb0ELb0ELi2ELi4ELi4ELi4ELb0EEENS1_24CollectiveEpilogueBwdGQAISA_fSD_Li256ELb0ELb0EEENS1_19SingleTileSchedulerILb0ELb0ELb0ELi128EEEEEEEEEvNT_6ParamsE$_ZN4cute3eso3ESOILb1ELb0EJNS_6LayoutINS_5tupleIJNS3_IJNS_1CILi8EEENS4_ILi1EEEEEENS3_IJNS4_ILi4EEEEEEEEENS3_IJNS3_IJS6_NS4_ILi0EEEEEENS3_IJS5_EEEEEEEENS_10ViewEngineIPN7cutlass10bfloat16_tEEEEEC2ERKSF_RKSK_,($_ZN7cutlass13device_kernelIN5flash19enable_sm80_to_sm89INS1_16FlashAttnBwdSm80INS1_25CollectiveMainloopBwdSm80ILi2ELi2EN4cute5tupleIJNS5_1CILi128EEES8_NS7_ILi64EEEEEENS_10bfloat16_tEfNS_4arch4Sm80ELb0ELb1ELb1ELb0ELb0ELb0ELb0ELb0ELi2ELi4ELi4ELi4ELb0EEENS1_24CollectiveEpilogueBwdGQAISA_fSD_Li256ELb0ELb0EEENS1_19SingleTileSchedulerILb0ELb0ELb0ELi128EEEEEEEEEvNT_6ParamsE$_ZN4cute3eso3ESOILb1ELb0EJNS_6LayoutINS_5tupleIJNS3_IJNS_1CILi8EEENS4_ILi1EEEEEENS4_ILi2EEEEEENS3_IJNS3_IJS6_NS4_ILi0EEEEEENS4_ILi4096EEEEEEEENS_10ViewEngineINS_8smem_ptrIPN7cutlass10bfloat16_tEEEEEEEC2ERKSE_RKSL_ - $_ZN7cutlass13device_kernelIN5flash19enable_sm80_to_sm89INS1_16FlashAttnBwdSm80INS1_25CollectiveMainloopBwdSm80ILi2ELi2EN4cute5tupleIJNS5_1CILi128EEES8_NS7_ILi64EEEEEENS_10bfloat16_tEfNS_4arch4Sm80ELb0ELb1ELb1ELb0ELb0ELb0ELb0ELb0ELi2ELi4ELi4ELi4ELb0EEENS1_24CollectiveEpilogueBwdGQAISA_fSD_Li256ELb0ELb0EEENS1_19SingleTileSchedulerILb0ELb0ELb0ELi128EEEEEEEEEvNT_6ParamsE$_ZN4cute3eso3ESOILb1ELb0EJNS_6LayoutINS_5tupleIJNS3_IJNS_1CILi8EEENS4_ILi1EEEEEENS3_IJNS4_ILi4EEEEEEEEENS3_IJNS3_IJS6_NS4_ILi0EEEEEENS3_IJS5_EEEEEEEENS_10ViewEngineIPN7cutlass10bfloat16_tEEEEEC2ERKSF_RKSK_)
$_ZN7cutlass13device_kernelIN5flash19enable_sm80_to_sm89INS1_16FlashAttnBwdSm80INS1_25CollectiveMainloopBwdSm80ILi2ELi2EN4cute5tupleIJNS5_1CILi128EEES8_NS7_ILi64EEEEEENS_10bfloat16_tEfNS_4arch4Sm80ELb0ELb1ELb1ELb0ELb0ELb0ELb0ELb0ELi2ELi4ELi4ELi4ELb0EEENS1_24CollectiveEpilogueBwdGQAISA_fSD_Li256ELb0ELb0EEENS1_19SingleTileSchedulerILb0ELb0ELb0ELi128EEEEEEEEEvNT_6ParamsE$_ZN4cute3eso3ESOILb1ELb0EJNS_6LayoutINS_5tupleIJNS3_IJNS_1CILi8EEENS4_ILi1EEEEEENS3_IJNS4_ILi4EEEEEEEEENS3_IJNS3_IJS6_NS4_ILi0EEEEEENS3_IJS5_EEEEEEEENS_10ViewEngineIPN7cutlass10bfloat16_tEEEEEC2ERKSF_RKSK_:
[----:B------:R-:W-:Y:S01]  /*97a0*/  IADD3 R3, R25, -c[0x0][0x20], RZ ;  /* 0x8000080019037a10 */ /* 0x000fe20007ffe0ff */
[----:B------:R-:W-:Y:S01]  /*97b0*/  IMAD.MOV.U32 R8, RZ, RZ, R2 ;  /* 0x000000ffff087224 */ /* 0x000fe200078e0002 */
[----:B------:R-:W-:Y:S01]  /*97c0*/  MOV R9, R5 ;  /* 0x0000000500097202 */ /* 0x000fe20000000f00 */
[----:B------:R-:W-:-:S04]  /*97d0*/  IMAD.MOV.U32 R5, RZ, RZ, 0x0 ;  /* 0x00000000ff057424 */ /* 0x000fc800078e00ff */
[----:B------:R1:W-:Y:S01]  /*97e0*/  STL.64 [R3], R8 ;  /* 0x0000000803007387 */ /* 0x0003e20000100a00 */
[----:B------:R-:W-:Y:S05]  /*97f0*/  RET.REL.NODEC R4 `(_ZN7cutlass13device_kernelIN5flash19enable_sm80_to_sm89INS1_16FlashAttnBwdSm80INS1_25CollectiveMainloopBwdSm80ILi2ELi2EN4cute5tupleIJNS5_1CILi128EEES8_NS7_ILi64EEEEEENS_10bfloat16_tEfNS_4arch4Sm80ELb0ELb1ELb1ELb0ELb0ELb0ELb0ELb0ELi2ELi4ELi4ELi4ELb0EEENS1_24CollectiveEpilogueBwdGQAISA_fSD_Li256ELb0ELb0EEENS1_19SingleTileSchedulerILb0ELb0ELb0ELi128EEEEEEEEEvNT_6ParamsE) ;  /* 0xffff680004007950 */ /* 0x000fea0003c3ffff */
        .type           $_ZN7cutlass13device_kernelIN5flash19enable_sm80_to_sm89INS1_16FlashAttnBwdSm80INS1_25CollectiveMainloopBwdSm80ILi2ELi2EN4cute5tupleIJNS5_1CILi128EEES8_NS7_ILi64EEEEEENS_10bfloat16_tEfNS_4arch4Sm80ELb0ELb1ELb1ELb0ELb0ELb0ELb0ELb0ELi2ELi4ELi4ELi4ELb0EEENS1_24CollectiveEpilogueBwdGQAISA_fSD_Li256ELb0ELb0EEENS1_19SingleTileSchedulerILb0ELb0ELb0ELi128EEEEEEEEEvNT_6ParamsE$_ZN4cute3eso3ESOILb1ELb0EJNS_6LayoutINS_5tupleIJNS3_IJNS_1CILi8EEENS4_ILi1EEEEEENS4_ILi2EEEEEENS3_IJNS3_IJS6_NS4_ILi0EEEEEENS4_ILi4096EEEEEEEENS_10ViewEngineINS_8smem_ptrIPN7cutlass10bfloat16_tEEEEEEEC2ERKSE_RKSL_,@function
        .size           $_ZN7cutlass13device_kernelIN5flash19enable_sm80_to_sm89INS1_16FlashAttnBwdSm80INS1_25CollectiveMainloopBwdSm80ILi2ELi2EN4cute5tupleIJNS5_1CILi128EEES8_NS7_ILi64EEEEEENS_10bfloat16_tEfNS_4arch4Sm80ELb0ELb1ELb1ELb0ELb0ELb0ELb0ELb0ELi2ELi4ELi4ELi4ELb0EEENS1_24CollectiveEpilogueBwdGQAISA_fSD_Li256ELb0ELb0EEENS1_19SingleTileSchedulerILb0ELb0ELb0ELi128EEEEEEEEEvNT_6ParamsE$_ZN4cute3eso3ESOILb1ELb0EJNS_6LayoutINS_5tupleIJNS3_IJNS_1CILi8EEENS4_ILi1EEEEEENS4_ILi2EEEEEENS3_IJNS3_IJS6_NS4_ILi0EEEEEENS4_ILi4096EEEEEEEENS_10ViewEngineINS_8smem_ptrIPN7cutlass10bfloat16_tEEEEEEEC2ERKSE_RKSL_,($_ZN7cutlass13device_kernelIN5flash19enable_sm80_to_sm89INS1_16FlashAttnBwdSm80INS1_25CollectiveMainloopBwdSm80ILi2ELi2EN4cute5tupleIJNS5_1CILi128EEES8_NS7_ILi64EEEEEENS_10bfloat16_tEfNS_4arch4Sm80ELb0ELb1ELb1ELb0ELb0ELb0ELb0ELb0ELi2ELi4ELi4ELi4ELb0EEENS1_24CollectiveEpilogueBwdGQAISA_fSD_Li256ELb0ELb0EEENS1_19SingleTileSchedulerILb0ELb0ELb0ELi128EEEEEEEEEvNT_6ParamsE$_ZN4cute3eso3ESOILb1ELb0EJNS_6LayoutINS_5tupleIJNS3_IJNS_1CILi8EEENS4_ILi1EEEEEENS4_ILi2EEEEEENS3_IJNS3_IJS6_NS4_ILi0EEEEEENS4_ILi4096EEEEEEEEiEEC2ERKSE_RKi - $_ZN7cutlass13device_kernelIN5flash19enable_sm80_to_sm89INS1_16FlashAttnBwdSm80INS1_25CollectiveMainloopBwdSm80ILi2ELi2EN4cute5tupleIJNS5_1CILi128EEES8_NS7_ILi64EEEEEENS_10bfloat16_tEfNS_4arch4Sm80ELb0ELb1ELb1ELb0ELb0ELb0ELb0ELb0ELi2ELi4ELi4ELi4ELb0EEENS1_24CollectiveEpilogueBwdGQAISA_fSD_Li256ELb0ELb0EEENS1_19SingleTileSchedulerILb0ELb0ELb0ELi128EEEEEEEEEvNT_6ParamsE$_ZN4cute3eso3ESOILb1ELb0EJNS_6LayoutINS_5tupleIJNS3_IJNS_1CILi8EEENS4_ILi1EEEEEENS4_ILi2EEEEEENS3_IJNS3_IJS6_NS4_ILi0EEEEEENS4_ILi4096EEEEEEEENS_10ViewEngineINS_8smem_ptrIPN7cutlass10bfloat16_tEEEEEEEC2ERKSE_RKSL_)
$_ZN7cutlass13device_kernelIN5flash19enable_sm80_to_sm89INS1_16FlashAttnBwdSm80INS1_25CollectiveMainloopBwdSm80ILi2ELi2EN4cute5tupleIJNS5_1CILi128EEES8_NS7_ILi64EEEEEENS_10bfloat16_tEfNS_4arch4Sm80ELb0ELb1ELb1ELb0ELb0ELb0ELb0ELb0ELi2ELi4ELi4ELi4ELb0EEENS1_24CollectiveEpilogueBwdGQAISA_fSD_Li256ELb0ELb0EEENS1_19SingleTileSchedulerILb0ELb0ELb0ELi128EEEEEEEEEvNT_6ParamsE$_ZN4cute3eso3ESOILb1ELb0EJNS_6LayoutINS_5tupleIJNS3_IJNS_1CILi8EEENS4_ILi1EEEEEENS4_ILi2EEEEEENS3_IJNS3_IJS6_NS4_ILi0EEEEEENS4_ILi4096EEEEEEEENS_10ViewEngineINS_8smem_ptrIPN7cutlass10bfloat16_tEEEEEEEC2ERKSE_RKSL_:
[----:B------:R-:W-:Y:S02]  /*9800*/  IADD3 R4, R67, -c[0x0][0x20], RZ ;  /* 0x8000080043047a10 */ /* 0x000fe40007ffe0ff */
[----:B------:R-:W-:-:S03]  /*9810*/  MOV R7, 0x0 ;  /* 0x0000000000077802 */ /* 0x000fc60000000f00 */
[----:B------:R1:W-:Y:S01]  /*9820*/  STL.64 [R4], R2 ;  /* 0x0000000204007387 */ /* 0x0003e20000100a00 */
[----:B------:R-:W-:Y:S05]  /*9830*/  RET.REL.NODEC R6 `(_ZN7cutlass13device_kernelIN5flash19enable_sm80_to_sm89INS1_16FlashAttnBwdSm80INS1_25CollectiveMainloopBwdSm80ILi2ELi2EN4cute5tupleIJNS5_1CILi128EEES8_NS7_ILi64EEEEEENS_10bfloat16_tEfNS_4arch4Sm80ELb0ELb1ELb1ELb0ELb0ELb0ELb0ELb0ELi2ELi4ELi4ELi4ELb0EEENS1_24CollectiveEpilogueBwdGQAISA_fSD_Li256ELb0ELb0EEENS1_19SingleTileSchedulerILb0ELb0ELb0ELi128EEEEEEEEEvNT_6ParamsE) ;  /* 0xffff67c006007950 */ /* 0x000fea0003c3ffff */
        .type           $_ZN7cutlass13device_kernelIN5flash19enable_sm80_to_sm89INS1_16FlashAttnBwdSm80INS1_25CollectiveMainloopBwdSm80ILi2ELi2EN4cute5tupleIJNS5_1CILi128EEES8_NS7_ILi64EEEEEENS_10bfloat16_tEfNS_4arch4Sm80ELb0ELb1ELb1ELb0ELb0ELb0ELb0ELb0ELi2ELi4ELi4ELi4ELb0EEENS1_24CollectiveEpilogueBwdGQAISA_fSD_Li256ELb0ELb0EEENS1_19SingleTileSchedulerILb0ELb0ELb0ELi128EEEEEEEEEvNT_6ParamsE$_ZN4cute3eso3ESOILb1ELb0EJNS_6LayoutINS_5tupleIJNS3_IJNS_1CILi8EEENS4_ILi1EEEEEENS4_ILi2EEEEEENS3_IJNS3_IJS6_NS4_ILi0EEEEEENS4_ILi4096EEEEEEEEiEEC2ERKSE_RKi,@function
        .size           $_ZN7cutlass13device_kernelIN5flash19enable_sm80_to_sm89INS1_16FlashAttnBwdSm80INS1_25CollectiveMainloopBwdSm80ILi2ELi2EN4cute5tupleIJNS5_1CILi128EEES8_NS7_ILi64EEEEEENS_10bfloat16_tEfNS_4arch4Sm80ELb0ELb1ELb1ELb0ELb0ELb0ELb0ELb0ELi2ELi4ELi4ELi4ELb0EEENS1_24CollectiveEpilogueBwdGQAISA_fSD_Li256ELb0ELb0EEENS1_19SingleTileSchedulerILb0ELb0ELb0ELi128EEEEEEEEEvNT_6ParamsE$_ZN4cute3eso3ESOILb1ELb0EJNS_6LayoutINS_5tupleIJNS3_IJNS_1CILi8EEENS4_ILi1EEEEEENS4_ILi2EEEEEENS3_IJNS3_IJS6_NS4_ILi0EEEEEENS4_ILi4096EEEEEEEEiEEC2ERKSE_RKi,($_ZN7cutlass13device_kernelIN5flash19enable_sm80_to_sm89INS1_16FlashAttnBwdSm80INS1_25CollectiveMainloopBwdSm80ILi2ELi2EN4cute5tupleIJNS5_1CILi128EEES8_NS7_ILi64EEEEEENS_10bfloat16_tEfNS_4arch4Sm80ELb0ELb1ELb1ELb0ELb0ELb0ELb0ELb0ELi2ELi4ELi4ELi4ELb0EEENS1_24CollectiveEpilogueBwdGQAISA_fSD_Li256ELb0ELb0EEENS1_19SingleTileSchedulerILb0ELb0ELb0ELi128EEEEEEEEEvNT_6ParamsE$_ZN4cute3eso3ESOILb1ELb0EJNS_6LayoutINS_5tupleIJNS3_IJNS_1CILi8EEENS4_ILi1EEEEEENS4_ILi2EEEEEENS3_IJNS3_IJS6_NS4_ILi0EEEEEENS4_ILi64EEEEEEEENS_10ViewEngineIPN7cutlass10bfloat16_tEEEEEC2ERKSE_RKSJ_ - $_ZN7cutlass13device_kernelIN5flash19enable_sm80_to_sm89INS1_16FlashAttnBwdSm80INS1_25CollectiveMainloopBwdSm80ILi2ELi2EN4cute5tupleIJNS5_1CILi128EEES8_NS7_ILi64EEEEEENS_10bfloat16_tEfNS_4arch4Sm80ELb0ELb1ELb1ELb0ELb0ELb0ELb0ELb0ELi2ELi4ELi4ELi4ELb0EEENS1_24CollectiveEpilogueBwdGQAISA_fSD_Li256ELb0ELb0EEENS1_19SingleTileSchedulerILb0ELb0ELb0ELi128EEEEEEEEEvNT_6ParamsE$_ZN4cute3eso3ESOILb1ELb0EJNS_6LayoutINS_5tupleIJNS3_IJNS_1CILi8EEENS4_ILi1EEEEEENS4_ILi2EEEEEENS3_IJNS3_IJS6_NS4_ILi0EEEEEENS4_ILi4096EEEEEEEEiEEC2ERKSE_RKi)
$_ZN7cutlass13device_kernelIN5flash19enable_sm80_to_sm89INS1_16FlashAttnBwdSm80INS1_25CollectiveMainloopBwdSm80ILi2ELi2EN4cute5tupleIJNS5_1CILi128EEES8_NS7_ILi64EEEEEENS_10bfloat16_tEfNS_4arch4Sm80ELb0ELb1ELb1ELb0ELb0ELb0ELb0ELb0ELi2ELi4ELi4ELi4ELb0EEENS1_24CollectiveEpilogueBwdGQAISA_fSD_Li256ELb0ELb0EEENS1_19SingleTileSchedulerILb0ELb0ELb0ELi128EEEEEEEEEvNT_6ParamsE$_ZN4cute3eso3ESOILb1ELb0EJNS_6LayoutINS_5tupleIJNS3_IJNS_1CILi8EEENS4_ILi1EEEEEENS4_ILi2EEEEEENS3_IJNS3_IJS6_NS4_ILi0EEEEEENS4_ILi4096EEEEEEEEiEEC2ERKSE_RKi:
[----:B------:R-:W-:Y:S02]  /*9840*/  IADD3 R2, R67, -c[0x0][0x20], RZ ;  /* 0x8000080043027a10 */ /* 0x000fe40007ffe0ff */
[----:B------:R-:W-:-:S03]  /*9850*/  MOV R5, 0x0 ;  /* 0x0000000000057802 */ /* 0x000fc60000000f00 */
[----:B------:R1:W-:Y:S01]  /*9860*/  STL [R2], R3 ;  /* 0x0000000302007387 */ /* 0x0003e20000100800 */
[----:B------:R-:W-:Y:S05]  /*9870*/  RET.REL.NODEC R4 `(_ZN7cutlass13device_kernelIN5flash19enable_sm80_to_sm89INS1_16FlashAttnBwdSm80INS1_25CollectiveMainloopBwdSm80ILi2ELi2EN4cute5tupleIJNS5_1CILi128EEES8_NS7_ILi64EEEEEENS_10bfloat16_tEfNS_4arch4Sm80ELb0ELb1ELb1ELb0ELb0ELb0ELb0ELb0ELi2ELi4ELi4ELi4ELb0EEENS1_24CollectiveEpilogueBwdGQAISA_fSD_Li256ELb0ELb0EEENS1_19SingleTileSchedulerILb0ELb0ELb0ELi128EEEEEEEEEvNT_6ParamsE) ;  /* 0xffff678004007950 */ /* 0x000fea0003c3ffff */
        .type           $_ZN7cutlass13device_kernelIN5flash19enable_sm80_to_sm89INS1_16FlashAttnBwdSm80INS1_25CollectiveMainloopBwdSm80ILi2ELi2EN4cute5tupleIJNS5_1CILi128EEES8_NS7_ILi64EEEEEENS_10bfloat16_tEfNS_4arch4Sm80ELb0ELb1ELb1ELb0ELb0ELb0ELb0ELb0ELi2ELi4ELi4ELi4ELb0EEENS1_24CollectiveEpilogueBwdGQAISA_fSD_Li256ELb0ELb0EEENS1_19SingleTileSchedulerILb0ELb0ELb0ELi128EEEEEEEEEvNT_6ParamsE$_ZN4cute3eso3ESOILb1ELb0EJNS_6LayoutINS_5tupleIJNS3_IJNS_1CILi8EEENS4_ILi1EEEEEENS4_ILi2EEEEEENS3_IJNS3_IJS6_NS4_ILi0EEEEEENS4_ILi64EEEEEEEENS_10ViewEngineIPN7cutlass10bfloat16_tEEEEEC2ERKSE_RKSJ_,@function
        .size           $_ZN7cutlass13device_kernelIN5flash19enable_sm80_to_sm89INS1_16FlashAttnBwdSm80INS1_25CollectiveMainloopBwdSm80ILi2ELi2EN4cute5tupleIJNS5_1CILi128EEES8_NS7_ILi64EEEEEENS_10bfloat16_tEfNS_4arch4Sm80ELb0ELb1ELb1ELb0ELb0ELb0ELb0ELb0ELi2ELi4ELi4ELi4ELb0EEENS1_24CollectiveEpilogueBwdGQAISA_fSD_Li256ELb0ELb0EEENS1_19SingleTileSchedulerILb0ELb0ELb0ELi128EEEEEEEEEvNT_6ParamsE$_ZN4cute3eso3ESOILb1ELb0EJNS_6LayoutINS_5tupleIJNS3_IJNS_1CILi8EEENS4_ILi1EEEEEENS4_ILi2EEEEEENS3_IJNS3_IJS6_NS4_ILi0EEEEEENS4_ILi64EEEEEEEENS_10ViewEngineIPN7cutlass10bfloat16_tEEEEEC2ERKSE_RKSJ_,($_ZN7cutlass13device_kernelIN5flash19enable_sm80_to_sm89INS1_16FlashAttnBwdSm80INS1_25CollectiveMainloopBwdSm80ILi2ELi2EN4cute5tupleIJNS5_1CILi128EEES8_NS7_ILi64EEEEEENS_10bfloat16_tEfNS_4arch4Sm80ELb0ELb1ELb1ELb0ELb0ELb0ELb0ELb0ELi2ELi4ELi4ELi4ELb0EEENS1_24CollectiveEpilogueBwdGQAISA_fSD_Li256ELb0ELb0EEENS1_19SingleTileSchedulerILb0ELb0ELb0ELi128EEEEEEEEEvNT_6ParamsE$_ZN4cute3eso3ESOILb1ELb0EJNS_6LayoutINS_5tupleIJNS3_IJNS_1CILi8EEENS4_ILi1EEEEEENS4_ILi2EEEEEENS3_IJNS3_IJS6_NS4_ILi0EEEEEENS4_ILi64EEEEEEEEiEEC2ERKSE_RKi - $_ZN7cutlass13device_kernelIN5flash19enable_sm80_to_sm89INS1_16FlashAttnBwdSm80INS1_25CollectiveMainloopBwdSm80ILi2ELi2EN4cute5tupleIJNS5_1CILi128EEES8_NS7_ILi64EEEEEENS_10bfloat16_tEfNS_4arch4Sm80ELb0ELb1ELb1ELb0ELb0ELb0ELb0ELb0ELi2ELi4ELi4ELi4ELb0EEENS1_24CollectiveEpilogueBwdGQAISA_fSD_Li256ELb0ELb0EEENS1_19SingleTileSchedulerILb0ELb0ELb0ELi128EEEEEEEEEvNT_6ParamsE$_ZN4cute3eso3ESOILb1ELb0EJNS_6LayoutINS_5tupleIJNS3_IJNS_1CILi8EEENS4_ILi1EEEEEENS4_ILi2EEEEEENS3_IJNS3_IJS6_NS4_ILi0EEEEEENS4_ILi64EEEEEEEENS_10ViewEngineIPN7cutlass10bfloat16_tEEEEEC2ERKSE_RKSJ_)
$_ZN7cutlass13device_kernelIN5flash19enable_sm80_to_sm89INS1_16FlashAttnBwdSm80INS1_25CollectiveMainloopBwdSm80ILi2ELi2EN4cute5tupleIJNS5_1CILi128EEES8_NS7_ILi64EEEEEENS_10bfloat16_tEfNS_4arch4Sm80ELb0ELb1ELb1ELb0ELb0ELb0ELb0ELb0ELi2ELi4ELi4ELi4ELb0EEENS1_24CollectiveEpilogueBwdGQAISA_fSD_Li256ELb0ELb0EEENS1_19SingleTileSchedulerILb0ELb0ELb0ELi128EEEEEEEEEvNT_6ParamsE$_ZN4cute3eso3ESOILb1ELb0EJNS_6LayoutINS_5tupleIJNS3_IJNS_1CILi8EEENS4_ILi1EEEEEENS4_ILi2EEEEEENS3_IJNS3_IJS6_NS4_ILi0EEEEEENS4_ILi64EEEEEEEENS_10ViewEngineIPN7cutlass10bfloat16_tEEEEEC2ERKSE_RKSJ_:
[----:B------:R-:W-:Y:S01]  /*9880*/  IADD3 R2, R25, -c[0x0][0x20], RZ ;  /* 0x8000080019027a10 */ /* 0x000fe20007ffe0ff */
[----:B------:R-:W-:Y:S01]  /*9890*/  IMAD.MOV.U32 R9, RZ, RZ, R3 ;  /* 0x000000ffff097224 */ /* 0x000fe200078e0003 */
[----:B------:R-:W-:-:S04]  /*98a0*/  MOV R7, 0x0 ;  /* 0x0000000000077802 */ /* 0x000fc80000000f00 */
[----:B------:R1:W-:Y:S01]  /*98b0*/  STL.64 [R2], R8 ;  /* 0x0000000802007387 */ /* 0x0003e20000100a00 */
[----:B------:R-:W-:Y:S05]  /*98c0*/  RET.REL.NODEC R6 `(_ZN7cutlass13device_kernelIN5flash19enable_sm80_to_sm89INS1_16FlashAttnBwdSm80INS1_25CollectiveMainloopBwdSm80ILi2ELi2EN4cute5tupleIJNS5_1CILi128EEES8_NS7_ILi64EEEEEENS_10bfloat16_tEfNS_4arch4Sm80ELb0ELb1ELb1ELb0ELb0ELb0ELb0ELb0ELi2ELi4ELi4ELi4ELb0EEENS1_24CollectiveEpilogueBwdGQAISA_fSD_Li256ELb0ELb0EEENS1_19SingleTileSchedulerILb0ELb0ELb0ELi128EEEEEEEEEvNT_6ParamsE) ;  /* 0xffff673006007950 */ /* 0x000fea0003c3ffff */
        .type           $_ZN7cutlass13device_kernelIN5flash19enable_sm80_to_sm89INS1_16FlashAttnBwdSm80INS1_25CollectiveMainloopBwdSm80ILi2ELi2EN4cute5tupleIJNS5_1CILi128EEES8_NS7_ILi64EEEEEENS_10bfloat16_tEfNS_4arch4Sm80ELb0ELb1ELb1ELb0ELb0ELb0ELb0ELb0ELi2ELi4ELi4ELi4ELb0EEENS1_24CollectiveEpilogueBwdGQAISA_fSD_Li256ELb0ELb0EEENS1_19SingleTileSchedulerILb0ELb0ELb0ELi128EEEEEEEEEvNT_6ParamsE$_ZN4cute3eso3ESOILb1ELb0EJNS_6LayoutINS_5tupleIJNS3_IJNS_1CILi8EEENS4_ILi1EEEEEENS4_ILi2EEEEEENS3_IJNS3_IJS6_NS4_ILi0EEEEEENS4_ILi64EEEEEEEEiEEC2ERKSE_RKi,@function
        .size           $_ZN7cutlass13device_kernelIN5flash19enable_sm80_to_sm89INS1_16FlashAttnBwdSm80INS1_25CollectiveMainloopBwdSm80ILi2ELi2EN4cute5tupleIJNS5_1CILi128EEES8_NS7_ILi64EEEEEENS_10bfloat16_tEfNS_4arch4Sm80ELb0ELb1ELb1ELb0ELb0ELb0ELb0ELb0ELi2ELi4ELi4ELi4ELb0EEENS1_24CollectiveEpilogueBwdGQAISA_fSD_Li256ELb0ELb0EEENS1_19SingleTileSchedulerILb0ELb0ELb0ELi128EEEEEEEEEvNT_6ParamsE$_ZN4cute3eso3ESOILb1ELb0EJNS_6LayoutINS_5tupleIJNS3_IJNS_1CILi8EEENS4_ILi1EEEEEENS4_ILi2EEEEEENS3_IJNS3_IJS6_NS4_ILi0EEEEEENS4_ILi64EEEEEEEEiEEC2ERKSE_RKi,($_ZN7cutlass13device_kernelIN5flash19enable_sm80_to_sm89INS1_16FlashAttnBwdSm80INS1_25CollectiveMainloopBwdSm80ILi2ELi2EN4cute5tupleIJNS5_1CILi128EEES8_NS7_ILi64EEEEEENS_10bfloat16_tEfNS_4arch4Sm80ELb0ELb1ELb1ELb0ELb0ELb0ELb0ELb0ELi2ELi4ELi4ELi4ELb0EEENS1_24CollectiveEpilogueBwdGQAISA_fSD_Li256ELb0ELb0EEENS1_19SingleTileSchedulerILb0ELb0ELb0ELi128EEEEEEEEEvNT_6ParamsE$_ZN4cute3eso3ESOILb1ELb0EJNS_6LayoutINS_5tupleIJNS3_IJNS_1CILi8EEENS4_ILi1EEEEEENS4_ILi2EEEEEENS3_IJNS3_IJS6_NS4_ILi0EEEEEENS4_ILi8192EEEEEEEENS_10ViewEngineINS_8smem_ptrIPN7cutlass10bfloat16_tEEEEEEEC2ERKSE_RKSL_ - $_ZN7cutlass13device_kernelIN5flash19enable_sm80_to_sm89INS1_16FlashAttnBwdSm80INS1_25CollectiveMainloopBwdSm80ILi2ELi2EN4cute5tupleIJNS5_1CILi128EEES8_NS7_ILi64EEEEEENS_10bfloat16_tEfNS_4arch4Sm80ELb0ELb1ELb1ELb0ELb0ELb0ELb0ELb0ELi2ELi4ELi4ELi4ELb0EEENS1_24CollectiveEpilogueBwdGQAISA_fSD_Li256ELb0ELb0EEENS1_19SingleTileSchedulerILb0ELb0ELb0ELi128EEEEEEEEEvNT_6ParamsE$_ZN4cute3eso3ESOILb1ELb0EJNS_6LayoutINS_5tupleIJNS3_IJNS_1CILi8EEENS4_ILi1EEEEEENS4_ILi2EEEEEENS3_IJNS3_IJS6_NS4_ILi0EEEEEENS4_ILi64EEEEEEEEiEEC2ERKSE_RKi)
$_ZN7cutlass13device_kernelIN5flash19enable_sm80_to_sm89INS1_16FlashAttnBwdSm80INS1_25CollectiveMainloopBwdSm80ILi2ELi2EN4cute5tupleIJNS5_1CILi128EEES8_NS7_ILi64EEEEEENS_10bfloat16_tEfNS_4arch4Sm80ELb0ELb1ELb1ELb0ELb0ELb0ELb0ELb0ELi2ELi4ELi4ELi4ELb0EEENS1_24CollectiveEpilogueBwdGQAISA_fSD_Li256ELb0ELb0EEENS1_19SingleTileSchedulerILb0ELb0ELb0ELi128EEEEEEEEEvNT_6ParamsE$_ZN4cute3eso3ESOILb1ELb0EJNS_6LayoutINS_5tupleIJNS3_IJNS_1CILi8EEENS4_ILi1EEEEEENS4_ILi2EEEEEENS3_IJNS3_IJS6_NS4_ILi0EEEEEENS4_ILi64EEEEEEEEiEEC2ERKSE_RKi:
[----:B------:R-:W-:Y:S02]  /*98d0*/  IADD3 R2, R25, -c[0x0][0x20], RZ ;  /* 0x8000080019027a10 */ /* 0x000fe40007ffe0ff */
[----:B------:R-:W-:-:S03]  /*98e0*/  MOV R7, 0x0 ;  /* 0x0000000000077802 */ /* 0x000fc60000000f00 */
[----:B------:R1:W-:Y:S01]  /*98f0*/  STL [R2], R3 ;  /* 0x0000000302007387 */ /* 0x0003e20000100800 */
[----:B------:R-:W-:Y:S05]  /*9900*/  RET.REL.NODEC R6 `(_ZN7cutlass13device_kernelIN5flash19enable_sm80_to_sm89INS1_16FlashAttnBwdSm80INS1_25CollectiveMainloopBwdSm80ILi2ELi2EN4cute5tupleIJNS5_1CILi128EEES8_NS7_ILi64EEEEEENS_10bfloat16_tEfNS_4arch4Sm80ELb0ELb1ELb1ELb0ELb0ELb0ELb0ELb0ELi2ELi4ELi4ELi4ELb0EEENS1_24CollectiveEpilogueBwdGQAISA_fSD_Li256ELb0ELb0EEENS1_19SingleTileSchedulerILb0ELb0ELb0ELi128EEEEEEEEEvNT_6ParamsE) ;  /* 0xffff66f006007950 */ /* 0x000fea0003c3ffff */
        .type           $_ZN7cutlass13device_kernelIN5flash19enable_sm80_to_sm89INS1_16FlashAttnBwdSm80INS1_25CollectiveMainloopBwdSm80ILi2ELi2EN4cute5tupleIJNS5_1CILi128EEES8_NS7_ILi64EEEEEENS_10bfloat16_tEfNS_4arch4Sm80ELb0ELb1ELb1ELb0ELb0ELb0ELb0ELb0ELi2ELi4ELi4ELi4ELb0EEENS1_24CollectiveEpilogueBwdGQAISA_fSD_Li256ELb0ELb0EEENS1_19SingleTileSchedulerILb0ELb0ELb0ELi128EEEEEEEEEvNT_6ParamsE$_ZN4cute3eso3ESOILb1ELb0EJNS_6LayoutINS_5tupleIJNS3_IJNS_1CILi8EEENS4_ILi1EEEEEENS4_ILi2EEEEEENS3_IJNS3_IJS6_NS4_ILi0EEEEEENS4_ILi8192EEEEEEEENS_10ViewEngineINS_8smem_ptrIPN7cutlass10bfloat16_tEEEEEEEC2ERKSE_RKSL_,@function
        .size           $_ZN7cutlass13device_kernelIN5flash19enable_sm80_to_sm89INS1_16FlashAttnBwdSm80INS1_25CollectiveMainloopBwdSm80ILi2ELi2EN4cute5tupleIJNS5_1CILi128EEES8_NS7_ILi64EEEEEENS_10bfloat16_tEfNS_4arch4Sm80ELb0ELb1ELb1ELb0ELb0ELb0ELb0ELb0ELi2ELi4ELi4ELi4ELb0EEENS1_24CollectiveEpilogueBwdGQAISA_fSD_Li256ELb0ELb0EEENS1_19SingleTileSchedulerILb0ELb0ELb0ELi128EEEEEEEEEvNT_6ParamsE$_ZN4cute3eso3ESOILb1ELb0EJNS_6LayoutINS_5tupleIJNS3_IJNS_1CILi8EEENS4_ILi1EEEEEENS4_ILi2EEEEEENS3_IJNS3_IJS6_NS4_ILi0EEEEEENS4_ILi8192EEEEEEEENS_10ViewEngineINS_8smem_ptrIPN7cutlass10bfloat16_tEEEEEEEC2ERKSE_RKSL_,($_ZN7cutlass13device_kernelIN5flash19enable_sm80_to_sm89INS1_16FlashAttnBwdSm80INS1_25CollectiveMainloopBwdSm80ILi2ELi2EN4cute5tupleIJNS5_1CILi128EEES8_NS7_ILi64EEEEEENS_10bfloat16_tEfNS_4arch4Sm80ELb0ELb1ELb1ELb0ELb0ELb0ELb0ELb0ELi2ELi4ELi4ELi4ELb0EEENS1_24CollectiveEpilogueBwdGQAISA_fSD_Li256ELb0ELb0EEENS1_19SingleTileSchedulerILb0ELb0ELb0ELi128EEEEEEEEEvNT_6ParamsE$_ZN4cute3eso3ESOILb1ELb0EJNS_6LayoutINS_5tupleIJNS3_IJNS_1CILi8EEENS4_ILi1EEEEEENS4_ILi2EEEEEENS3_IJNS3_IJS6_NS4_ILi0EEEEEENS4_ILi8192EEEEEEEEiEEC2ERKSE_RKi - $_ZN7cutlass13device_kernelIN5flash19enable_sm80_to_sm89INS1_16FlashAttnBwdSm80INS1_25CollectiveMainloopBwdSm80ILi2ELi2EN4cute5tupleIJNS5_1CILi128EEES8_NS7_ILi64EEEEEENS_10bfloat16_tEfNS_4arch4Sm80ELb0ELb1ELb1ELb0ELb0ELb0ELb0ELb0ELi2ELi4ELi4ELi4ELb0EEENS1_24CollectiveEpilogueBwdGQAISA_fSD_Li256ELb0ELb0EEENS1_19SingleTileSchedulerILb0ELb0ELb0ELi128EEEEEEEEEvNT_6ParamsE$_ZN4cute3eso3ESOILb1ELb0EJNS_6LayoutINS_5tupleIJNS3_IJNS_1CILi8EEENS4_ILi1EEEEEENS4_ILi2EEEEEENS3_IJNS3_IJS6_NS4_ILi0EEEEEENS4_ILi8192EEEEEEEENS_10ViewEngineINS_8smem_ptrIPN7cutlass10bfloat16_tEEEEEEEC2ERKSE_RKSL_)
$_ZN7cutlass13device_kernelIN5flash19enable_sm80_to_sm89INS1_16FlashAttnBwdSm80INS1_25CollectiveMainloopBwdSm80ILi2ELi2EN4cute5tupleIJNS5_1CILi128EEES8_NS7_ILi64EEEEEENS_10bfloat16_tEfNS_4arch4Sm80ELb0ELb1ELb1ELb0ELb0ELb0ELb0ELb0ELi2ELi4ELi4ELi4ELb0EEENS1_24CollectiveEpilogueBwdGQAISA_fSD_Li256ELb0ELb0EEENS1_19SingleTileSchedulerILb0ELb0ELb0ELi128EEEEEEEEEvNT_6ParamsE$_ZN4cute3eso3ESOILb1ELb0EJNS_6LayoutINS_5tupleIJNS3_IJNS_1CILi8EEENS4_ILi1EEEEEENS4_ILi2EEEEEENS3_IJNS3_IJS6_NS4_ILi0EEEEEENS4_ILi8192EEEEEEEENS_10ViewEngineINS_8smem_ptrIPN7cutlass10bfloat16_tEEEEEEEC2ERKSE_RKSL_:
[----:B------:R-:W-:Y:S02]  /*9910*/  IADD3 R4, R25, -c[0x0][0x20], RZ ;  /* 0x8000080019047a10 */ /* 0x000fe40007ffe0ff */
[----:B------:R-:W-:-:S03]  /*9920*/  MOV R7, 0x0 ;  /* 0x0000000000077802 */ /* 0x000fc60000000f00 */
[----:B------:R1:W-:Y:S01]  /*9930*/  STL.64 [R4], R2 ;  /* 0x0000000204007387 */ /* 0x0003e20000100a00 */
[----:B------:R-:W-:Y:S05]  /*9940*/  RET.REL.NODEC R6 `(_ZN7cutlass13device_kernelIN5flash19enable_sm80_to_sm89INS1_16FlashAttnBwdSm80INS1_25CollectiveMainloopBwdSm80ILi2ELi2EN4cute5tupleIJNS5_1CILi128EEES8_NS7_ILi64EEEEEENS_10bfloat16_tEfNS_4arch4Sm80ELb0ELb1ELb1ELb0ELb0ELb0ELb0ELb0ELi2ELi4ELi4ELi4ELb0EEENS1_24CollectiveEpilogueBwdGQAISA_fSD_Li256ELb0ELb0EEENS1_19SingleTileSchedulerILb0ELb0ELb0ELi128EEEEEEEEEvNT_6ParamsE) ;  /* 0xffff66b006007950 */ /* 0x000fea0003c3ffff */
        .type           $_ZN7cutlass13device_kernelIN5flash19enable_sm80_to_sm89INS1_16FlashAttnBwdSm80INS1_25CollectiveMainloopBwdSm80ILi2ELi2EN4cute5tupleIJNS5_1CILi128EEES8_NS7_ILi64EEEEEENS_10bfloat16_tEfNS_4arch4Sm80ELb0ELb1ELb1ELb0ELb0ELb0ELb0ELb0ELi2ELi4ELi4ELi4ELb0EEENS1_24CollectiveEpilogueBwdGQAISA_fSD_Li256ELb0ELb0EEENS1_19SingleTileSchedulerILb0ELb0ELb0ELi128EEEEEEEEEvNT_6ParamsE$_ZN4cute3eso3ESOILb1ELb0EJNS_6LayoutINS_5tupleIJNS3_IJNS_1CILi8EEENS4_ILi1EEEEEENS4_ILi2EEEEEENS3_IJNS3_IJS6_NS4_ILi0EEEEEENS4_ILi8192EEEEEEEEiEEC2ERKSE_RKi,@function
        .size           $_ZN7cutlass13device_kernelIN5flash19enable_sm80_to_sm89INS1_16FlashAttnBwdSm80INS1_25CollectiveMainloopBwdSm80ILi2ELi2EN4cute5tupleIJNS5_1CILi128EEES8_NS7_ILi64EEEEEENS_10bfloat16_tEfNS_4arch4Sm80ELb0ELb1ELb1ELb0ELb0ELb0ELb0ELb0ELi2ELi4ELi4ELi4ELb0EEENS1_24CollectiveEpilogueBwdGQAISA_fSD_Li256ELb0ELb0EEENS1_19SingleTileSchedulerILb0ELb0ELb0ELi128EEEEEEEEEvNT_6ParamsE$_ZN4cute3eso3ESOILb1ELb0EJNS_6LayoutINS_5tupleIJNS3_IJNS_1CILi8EEENS4_ILi1EEEEEENS4_ILi2EEEEEENS3_IJNS3_IJS6_NS4_ILi0EEEEEENS4_ILi8192EEEEEEEEiEEC2ERKSE_RKi,($_ZN7cutlass13device_kernelIN5flash19enable_sm80_to_sm89INS1_16FlashAttnBwdSm80INS1_25CollectiveMainloopBwdSm80ILi2ELi2EN4cute5tupleIJNS5_1CILi128EEES8_NS7_ILi64EEEEEENS_10bfloat16_tEfNS_4arch4Sm80ELb0ELb1ELb1ELb0ELb0ELb0ELb0ELb0ELi2ELi4ELi4ELi4ELb0EEENS1_24CollectiveEpilogueBwdGQAISA_fSD_Li256ELb0ELb0EEENS1_19SingleTileSchedulerILb0ELb0ELb0ELi128EEEEEEEEEvNT_6ParamsE$_ZN4cute3eso3ESOILb1ELb0EJNS_6LayoutINS_5tupleIJNS3_IJNS_1CILi8EEENS4_ILi1EEEEEENS4_ILi2EEEEEENS3_IJNS3_IJS6_NS4_ILi0EEEEEES5_EEEEENS_10ViewEngineIPN7cutlass10bfloat16_tEEEEEC2ERKSD_RKSI_ - $_ZN7cutlass13device_kernelIN5flash19enable_sm80_to_sm89INS1_16FlashAttnBwdSm80INS1_25CollectiveMainloopBwdSm80ILi2ELi2EN4cute5tupleIJNS5_1CILi128EEES8_NS7_ILi64EEEEEENS_10bfloat16_tEfNS_4arch4Sm80ELb0ELb1ELb1ELb0ELb0ELb0ELb0ELb0ELi2ELi4ELi4ELi4ELb0EEENS1_24CollectiveEpilogueBwdGQAISA_fSD_Li256ELb0ELb0EEENS1_19SingleTileSchedulerILb0ELb0ELb0ELi128EEEEEEEEEvNT_6ParamsE$_ZN4cute3eso3ESOILb1ELb0EJNS_6LayoutINS_5tupleIJNS3_IJNS_1CILi8EEENS4_ILi1EEEEEENS4_ILi2EEEEEENS3_IJNS3_IJS6_NS4_ILi0EEEEEENS4_ILi8192EEEEEEEEiEEC2ERKSE_RKi)
$_ZN7cutlass13device_kernelIN5flash19enable_sm80_to_sm89INS1_16FlashAttnBwdSm80INS1_25CollectiveMainloopBwdSm80ILi2ELi2EN4cute5tupleIJNS5_1CILi128EEES8_NS7_ILi64EEEEEENS_10bfloat16_tEfNS_4arch4Sm80ELb0ELb1ELb1ELb0ELb0ELb0ELb0ELb0ELi2ELi4ELi4ELi4ELb0EEENS1_24CollectiveEpilogueBwdGQAISA_fSD_Li256ELb0ELb0EEENS1_19SingleTileSchedulerILb0ELb0ELb0ELi128EEEEEEEEEvNT_6ParamsE$_ZN4cute3eso3ESOILb1ELb0EJNS_6LayoutINS_5tupleIJNS3_IJNS_1CILi8EEENS4_ILi1EEEEEENS4_ILi2EEEEEENS3_IJNS3_IJS6_NS4_ILi0EEEEEENS4_ILi8192EEEEEEEEiEEC2ERKSE_RKi:
[----:B------:R-:W-:Y:S02]  /*9950*/  IADD3 R2, R25, -c[0x0][0x20], RZ ;  /* 0x8000080019027a10 */ /* 0x000fe40007ffe0ff */
[----:B------:R-:W-:-:S03]  /*9960*/  MOV R5, 0x0 ;  /* 0x0000000000057802 */ /* 0x000fc60000000f00 */
[----:B------:R1:W-:Y:S01]  /*9970*/  STL [R2], R3 ;  /* 0x0000000302007387 */ /* 0x0003e20000100800 */
[----:B------:R-:W-:Y:S05]  /*9980*/  RET.REL.NODEC R4 `(_ZN7cutlass13device_kernelIN5flash19enable_sm80_to_sm89INS1_16FlashAttnBwdSm80INS1_25CollectiveMainloopBwdSm80ILi2ELi2EN4cute5tupleIJNS5_1CILi128EEES8_NS7_ILi64EEEEEENS_10bfloat16_tEfNS_4arch4Sm80ELb0ELb1ELb1ELb0ELb0ELb0ELb0ELb0ELi2ELi4ELi4ELi4ELb0EEENS1_24CollectiveEpilogueBwdGQAISA_fSD_Li256ELb0ELb0EEENS1_19SingleTileSchedulerILb0ELb0ELb0ELi128EEEEEEEEEvNT_6ParamsE) ;  /* 0xffff667004007950 */ /* 0x000fea0003c3ffff */
        .type           $_ZN7cutlass13device_kernelIN5flash19enable_sm80_to_sm89INS1_16FlashAttnBwdSm80INS1_25CollectiveMainloopBwdSm80ILi2ELi2EN4cute5tupleIJNS5_1CILi128EEES8_NS7_ILi64EEEEEENS_10bfloat16_tEfNS_4arch4Sm80ELb0ELb1ELb1ELb0ELb0ELb0ELb0ELb0ELi2ELi4ELi4ELi4ELb0EEENS1_24CollectiveEpilogueBwdGQAISA_fSD_Li256ELb0ELb0EEENS1_19SingleTileSchedulerILb0ELb0ELb0ELi128EEEEEEEEEvNT_6ParamsE$_ZN4cute3eso3ESOILb1ELb0EJNS_6LayoutINS_5tupleIJNS3_IJNS_1CILi8EEENS4_ILi1EEEEEENS4_ILi2EEEEEENS3_IJNS3_IJS6_NS4_ILi0EEEEEES5_EEEEENS_10ViewEngineIPN7cutlass10bfloat16_tEEEEEC2ERKSD_RKSI_,@function
        .size           $_ZN7cutlass13device_kernelIN5flash19enable_sm80_to_sm89INS1_16FlashAttnBwdSm80INS1_25CollectiveMainloopBwdSm80ILi2ELi2EN4cute5tupleIJNS5_1CILi128EEES8_NS7_ILi64EEEEEENS_10bfloat16_tEfNS_4arch4Sm80ELb0ELb1ELb1ELb0ELb0ELb0ELb0ELb0ELi2ELi4ELi4ELi4ELb0EEENS1_24CollectiveEpilogueBwdGQAISA_fSD_Li256ELb0ELb0EEENS1_19SingleTileSchedulerILb0ELb0ELb0ELi128EEEEEEEEEvNT_6ParamsE$_ZN4cute3eso3ESOILb1ELb0EJNS_6LayoutINS_5tupleIJNS3_IJNS_1CILi8EEENS4_ILi1EEEEEENS4_ILi2EEEEEENS3_IJNS3_IJS6_NS4_ILi0EEEEEES5_EEEEENS_10ViewEngineIPN7cutlass10bfloat16_tEEEEEC2ERKSD_RKSI_,($_ZN7cutlass13device_kernelIN5flash19enable_sm80_to_sm89INS1_16FlashAttnBwdSm80INS1_25CollectiveMainloopBwdSm80ILi2ELi2EN4cute5tupleIJNS5_1CILi128EEES8_NS7_ILi64EEEEEENS_10bfloat16_tEfNS_4arch4Sm80ELb0ELb1ELb1ELb0ELb0ELb0ELb0ELb0ELi2ELi4ELi4ELi4ELb0EEENS1_24CollectiveEpilogueBwdGQAISA_fSD_Li256ELb0ELb0EEENS1_19SingleTileSchedulerILb0ELb0ELb0ELi128EEEEEEEEEvNT_6ParamsE$_ZN4cute3eso3ESOILb1ELb0EJNS_6LayoutINS_5tupleIJNS3_IJNS_1CILi8EEENS4_ILi1EEEEEENS4_ILi2EEEEEENS3_IJNS3_IJS6_NS4_ILi0EEEEEES5_EEEEEiEEC2ERKSD_RKi - $_ZN7cutlass13device_kernelIN5flash19enable_sm80_to_sm89INS1_16FlashAttnBwdSm80INS1_25CollectiveMainloopBwdSm80ILi2ELi2EN4cute5tupleIJNS5_1CILi128EEES8_NS7_ILi64EEEEEENS_10bfloat16_tEfNS_4arch4Sm80ELb0ELb1ELb1ELb0ELb0ELb0ELb0ELb0ELi2ELi4ELi4ELi4ELb0EEENS1_24CollectiveEpilogueBwdGQAISA_fSD_Li256ELb0ELb0EEENS1_19SingleTileSchedulerILb0ELb0ELb0ELi128EEEEEEEEEvNT_6ParamsE$_ZN4cute3eso3ESOILb1ELb0EJNS_6LayoutINS_5tupleIJNS3_IJNS_1CILi8EEENS4_ILi1EEEEEENS4_ILi2EEEEEENS3_IJNS3_IJS6_NS4_ILi0EEEEEES5_EEEEENS_10ViewEngineIPN7cutlass10bfloat16_tEEEEEC2ERKSD_RKSI_)
$_ZN7cutlass13device_kernelIN5flash19enable_sm80_to_sm89INS1_16FlashAttnBwdSm80INS1_25CollectiveMainloopBwdSm80ILi2ELi2EN4cute5tupleIJNS5_1CILi128EEES8_NS7_ILi64EEEEEENS_10bfloat16_tEfNS_4arch4Sm80ELb0ELb1ELb1ELb0ELb0ELb0ELb0ELb0ELi2ELi4ELi4ELi4ELb0EEENS1_24CollectiveEpilogueBwdGQAISA_fSD_Li256ELb0ELb0EEENS1_19SingleTileSchedulerILb0ELb0ELb0ELi128EEEEEEEEEvNT_6ParamsE$_ZN4cute3eso3ESOILb1ELb0EJNS_6LayoutINS_5tupleIJNS3_IJNS_1CILi8EEENS4_ILi1EEEEEENS4_ILi2EEEEEENS3_IJNS3_IJS6_NS4_ILi0EEEEEES5_EEEEENS_10ViewEngineIPN7cutlass10bfloat16_tEEEEEC2ERKSD_RKSI_:
[----:B------:R-:W-:Y:S01]  /*9990*/  IADD3 R7, R67, -c[0x0][0x20], RZ ;  /* 0x8000080043077a10 */ /* 0x000fe20007ffe0ff */
[----:B------:R-:W-:Y:S01]  /*99a0*/  IMAD.MOV.U32 R10, RZ, RZ, R6 ;  /* 0x000000ffff0a7224 */ /* 0x000fe200078e0006 */
[----:B------:R-:W-:Y:S01]  /*99b0*/  MOV R11, R9 ;  /* 0x00000009000b7202 */ /* 0x000fe20000000f00 */
[----:B------:R-:W-:-:S04]  /*99c0*/  IMAD.MOV.U32 R9, RZ, RZ, 0x0 ;  /* 0x00000000ff097424 */ /* 0x000fc800078e00ff */
[----:B------:R1:W-:Y:S01]  /*99d0*/  STL.64 [R7], R10 ;  /* 0x0000000a07007387 */ /* 0x0003e20000100a00 */
[----:B------:R-:W-:Y:S05]  /*99e0*/  RET.REL.NODEC R8 `(_ZN7cutlass13device_kernelIN5flash19enable_sm80_to_sm89INS1_16FlashAttnBwdSm80INS1_25CollectiveMainloopBwdSm80ILi2ELi2EN4cute5tupleIJNS5_1CILi128EEES8_NS7_ILi64EEEEEENS_10bfloat16_tEfNS_4arch4Sm80ELb0ELb1ELb1ELb0ELb0ELb0ELb0ELb0ELi2ELi4ELi4ELi4ELb0EEENS1_24CollectiveEpilogueBwdGQAISA_fSD_Li256ELb0ELb0EEENS1_19SingleTileSchedulerILb0ELb0ELb0ELi128EEEEEEEEEvNT_6ParamsE) ;  /* 0xffff661008007950 */ /* 0x000fea0003c3ffff */
        .type           $_ZN7cutlass13device_kernelIN5flash19enable_sm80_to_sm89INS1_16FlashAttnBwdSm80INS1_25CollectiveMainloopBwdSm80ILi2ELi2EN4cute5tupleIJNS5_1CILi128EEES8_NS7_ILi64EEEEEENS_10bfloat16_tEfNS_4arch4Sm80ELb0ELb1ELb1ELb0ELb0ELb0ELb0ELb0ELi2ELi4ELi4ELi4ELb0EEENS1_24CollectiveEpilogueBwdGQAISA_fSD_Li256ELb0ELb0EEENS1_19SingleTileSchedulerILb0ELb0ELb0ELi128EEEEEEEEEvNT_6ParamsE$_ZN4cute3eso3ESOILb1ELb0EJNS_6LayoutINS_5tupleIJNS3_IJNS_1CILi8EEENS4_ILi1EEEEEENS4_ILi2EEEEEENS3_IJNS3_IJS6_NS4_ILi0EEEEEES5_EEEEEiEEC2ERKSD_RKi,@function
        .size           $_ZN7cutlass13device_kernelIN5flash19enable_sm80_to_sm89INS1_16FlashAttnBwdSm80INS1_25CollectiveMainloopBwdSm80ILi2ELi2EN4cute5tupleIJNS5_1CILi128EEES8_NS7_ILi64EEEEEENS_10bfloat16_tEfNS_4arch4Sm80ELb0ELb1ELb1ELb0ELb0ELb0ELb0ELb0ELi2ELi4ELi4ELi4ELb0EEENS1_24CollectiveEpilogueBwdGQAISA_fSD_Li256ELb0ELb0EEENS1_19SingleTileSchedulerILb0ELb0ELb0ELi128EEEEEEEEEvNT_6ParamsE$_ZN4cute3eso3ESOILb1ELb0EJNS_6LayoutINS_5tupleIJNS3_IJNS_1CILi8EEENS4_ILi1EEEEEENS4_ILi2EEEEEENS3_IJNS3_IJS6_NS4_ILi0EEEEEES5_EEEEEiEEC2ERKSD_RKi,($_ZN7cutlass13device_kernelIN5flash19enable_sm80_to_sm89INS1_16FlashAttnBwdSm80INS1_25CollectiveMainloopBwdSm80ILi2ELi2EN4cute5tupleIJNS5_1CILi128EEES8_NS7_ILi64EEEEEENS_10bfloat16_tEfNS_4arch4Sm80ELb0ELb1ELb1ELb0ELb0ELb0ELb0ELb0ELi2ELi4ELi4ELi4ELb0EEENS1_24CollectiveEpilogueBwdGQAISA_fSD_Li256ELb0ELb0EEENS1_19SingleTileSchedulerILb0ELb0ELb0ELi128EEEEEEEEEvNT_6ParamsE$_ZN4cute3eso3ESOILb1ELb0EJNS_6LayoutINS_5tupleIJNS3_IJNS_1CILi8EEENS4_ILi1EEEEEENS4_ILi2EEENS3_IJNS4_ILi4EEES8_EEEEEENS3_IJNS3_IJS6_NS4_ILi0EEEEEES5_NS3_IJNS4_ILi32EEENS4_ILi16EEEEEEEEEEENS_10ViewEngineIPN7cutlass10bfloat16_tEEEEEC2ERKSI_RKSN_ - $_ZN7cutlass13device_kernelIN5flash19enable_sm80_to_sm89INS1_16FlashAttnBwdSm80INS1_25CollectiveMainloopBwdSm80ILi2ELi2EN4cute5tupleIJNS5_1CILi128EEES8_NS7_ILi64EEEEEENS_10bfloat16_tEfNS_4arch4Sm80ELb0ELb1ELb1ELb0ELb0ELb0ELb0ELb0ELi2ELi4ELi4ELi4ELb0EEENS1_24CollectiveEpilogueBwdGQAISA_fSD_Li256ELb0ELb0EEENS1_19SingleTileSchedulerILb0ELb0ELb0ELi128EEEEEEEEEvNT_6ParamsE$_ZN4cute3eso3ESOILb1ELb0EJNS_6LayoutINS_5tupleIJNS3_IJNS_1CILi8EEENS4_ILi1EEEEEENS4_ILi2EEEEEENS3_IJNS3_IJS6_NS4_ILi0EEEEEES5_EEEEEiEEC2ERKSD_RKi)
$_ZN7cutlass13device_kernelIN5flash19enable_sm80_to_sm89INS1_16FlashAttnBwdSm80INS1_25CollectiveMainloopBwdSm80ILi2ELi2EN4cute5tupleIJNS5_1CILi128EEES8_NS7_ILi64EEEEEENS_10bfloat16_tEfNS_4arch4Sm80ELb0ELb1ELb1ELb0ELb0ELb0ELb0ELb0ELi2ELi4ELi4ELi4ELb0EEENS1_24CollectiveEpilogueBwdGQAISA_fSD_Li256ELb0ELb0EEENS1_19SingleTileSchedulerILb0ELb0ELb0ELi128EEEEEEEEEvNT_6ParamsE$_ZN4cute3eso3ESOILb1ELb0EJNS_6LayoutINS_5tupleIJNS3_IJNS_1CILi8EEENS4_ILi1EEEEEENS4_ILi2EEEEEENS3_IJNS3_IJS6_NS4_ILi0EEEEEES5_EEEEEiEEC2ERKSD_RKi:
[----:B------:R-:W-:Y:S02]  /*99f0*/  IADD3 R2, R2, -c[0x0][0x20], RZ ;  /* 0x8000080002027a10 */ /* 0x000fe40007ffe0ff */
[----:B------:R-:W-:-:S03]  /*9a00*/  MOV R7, 0x0 ;  /* 0x0000000000077802 */ /* 0x000fc60000000f00 */
[----:B------:R1:W-:Y:S01]  /*9a10*/  STL [R2], R3 ;  /* 0x0000000302007387 */ /* 0x0003e20000100800 */
[----:B------:R-:W-:Y:S05]  /*9a20*/  RET.REL.NODEC R6 `(_ZN7cutlass13device_kernelIN5flash19enable_sm80_to_sm89INS1_16FlashAttnBwdSm80INS1_25CollectiveMainloopBwdSm80ILi2ELi2EN4cute5tupleIJNS5_1CILi128EEES8_NS7_ILi64EEEEEENS_10bfloat16_tEfNS_4arch4Sm80ELb0ELb1ELb1ELb0ELb0ELb0ELb0ELb0ELi2ELi4ELi4ELi4ELb0EEENS1_24CollectiveEpilogueBwdGQAISA_fSD_Li256ELb0ELb0EEENS1_19SingleTileSchedulerILb0ELb0ELb0ELi128EEEEEEEEEvNT_6ParamsE) ;  /* 0xffff65d006007950 */ /* 0x000fea0003c3ffff */
        .type           $_ZN7cutlass13device_kernelIN5flash19enable_sm80_to_sm89INS1_16FlashAttnBwdSm80INS1_25CollectiveMainloopBwdSm80ILi2ELi2EN4cute5tupleIJNS5_1CILi128EEES8_NS7_ILi64EEEEEENS_10bfloat16_tEfNS_4arch4Sm80ELb0ELb1ELb1ELb0ELb0ELb0ELb0ELb0ELi2ELi4ELi4ELi4ELb0EEENS1_24CollectiveEpilogueBwdGQAISA_fSD_Li256ELb0ELb0EEENS1_19SingleTileSchedulerILb0ELb0ELb0ELi128EEEEEEEEEvNT_6ParamsE$_ZN4cute3eso3ESOILb1ELb0EJNS_6LayoutINS_5tupleIJNS3_IJNS_1CILi8EEENS4_ILi1EEEEEENS4_ILi2EEENS3_IJNS4_ILi4EEES8_EEEEEENS3_IJNS3_IJS6_NS4_ILi0EEEEEES5_NS3_IJNS4_ILi32EEENS4_ILi16EEEEEEEEEEENS_10ViewEngineIPN7cutlass10bfloat16_tEEEEEC2ERKSI_RKSN_,@function
        .size           $_ZN7cutlass13device_kernelIN5flash19enable_sm80_to_sm89INS1_16FlashAttnBwdSm80INS1_25CollectiveMainloopBwdSm80ILi2ELi2EN4cute5tupleIJNS5_1CILi128EEES8_NS7_ILi64EEEEEENS_10bfloat16_tEfNS_4arch4Sm80ELb0ELb1ELb1ELb0ELb0ELb0ELb0ELb0ELi2ELi4ELi4ELi4ELb0EEENS1_24CollectiveEpilogueBwdGQAISA_fSD_Li256ELb0ELb0EEENS1_19SingleTileSchedulerILb0ELb0ELb0ELi128EEEEEEEEEvNT_6ParamsE$_ZN4cute3eso3ESOILb1ELb0EJNS_6LayoutINS_5tupleIJNS3_IJNS_1CILi8EEENS4_ILi1EEEEEENS4_ILi2EEENS3_IJNS4_ILi4EEES8_EEEEEENS3_IJNS3_IJS6_NS4_ILi0EEEEEES5_NS3_IJNS4_ILi32EEENS4_ILi16EEEEEEEEEEENS_10ViewEngineIPN7cutlass10bfloat16_tEEEEEC2ERKSI_RKSN_,($_ZN7cutlass13device_kernelIN5flash19enable_sm80_to_sm89INS1_16FlashAttnBwdSm80INS1_25CollectiveMainloopBwdSm80ILi2ELi2EN4cute5tupleIJNS5_1CILi128EEES8_NS7_ILi64EEEEEENS_10bfloat16_tEfNS_4arch4Sm80ELb0ELb1ELb1ELb0ELb0ELb0ELb0ELb0ELi2ELi4ELi4ELi4ELb0EEENS1_24CollectiveEpilogueBwdGQAISA_fSD_Li256ELb0ELb0EEENS1_19SingleTileSchedulerILb0ELb0ELb0ELi128EEEEEEEEEvNT_6ParamsE$_ZN4cute3eso3ESOILb1ELb0EJNS_6LayoutINS_5tupleIJNS3_IJNS_1CILi8EEENS4_ILi1EEEEEENS4_ILi2EEENS4_ILi4EEEEEENS3_IJNS3_IJS6_NS4_ILi0EEEEEES5_NS4_ILi16EEEEEEEENS_10ViewEngineIPN7cutlass10bfloat16_tEEEEEC2ERKSF_RKSK_ - $_ZN7cutlass13device_kernelIN5flash19enable_sm80_to_sm89INS1_16FlashAttnBwdSm80INS1_25CollectiveMainloopBwdSm80ILi2ELi2EN4cute5tupleIJNS5_1CILi128EEES8_NS7_ILi64EEEEEENS_10bfloat16_tEfNS_4arch4Sm80ELb0ELb1ELb1ELb0ELb0ELb0ELb0ELb0ELi2ELi4ELi4ELi4ELb0EEENS1_24CollectiveEpilogueBwdGQAISA_fSD_Li256ELb0ELb0EEENS1_19SingleTileSchedulerILb0ELb0ELb0ELi128EEEEEEEEEvNT_6ParamsE$_ZN4cute3eso3ESOILb1ELb0EJNS_6LayoutINS_5tupleIJNS3_IJNS_1CILi8EEENS4_ILi1EEEEEENS4_ILi2EEENS3_IJNS4_ILi4EEES8_EEEEEENS3_IJNS3_IJS6_NS4_ILi0EEEEEES5_NS3_IJNS4_ILi32EEENS4_ILi16EEEEEEEEEEENS_10ViewEngineIPN7cutlass10bfloat16_tEEEEEC2ERKSI_RKSN_)
$_ZN7cutlass13device_kernelIN5flash19enable_sm80_to_sm89INS1_16FlashAttnBwdSm80INS1_25CollectiveMainloopBwdSm80ILi2ELi2EN4cute5tupleIJNS5_1CILi128EEES8_NS7_ILi64EEEEEENS_10bfloat16_tEfNS_4arch4Sm80ELb0ELb1ELb1ELb0ELb0ELb0ELb0ELb0ELi2ELi4ELi4ELi4ELb0EEENS1_24CollectiveEpilogueBwdGQAISA_fSD_Li256ELb0ELb0EEENS1_19SingleTileSchedulerILb0ELb0ELb0ELi128EEEEEEEEEvNT_6ParamsE$_ZN4cute3eso3ESOILb1ELb0EJNS_6LayoutINS_5tupleIJNS3_IJNS_1CILi8EEENS4_ILi1EEEEEENS4_ILi2EEENS3_IJNS4_ILi4EEES8_EEEEEENS3_IJNS3_IJS6_NS4_ILi0EEEEEES5_NS3_IJNS4_ILi32EEENS4_ILi16EEEEEEEEEEENS_10ViewEngineIPN7cutlass10bfloat16_tEEEEEC2ERKSI_RKSN_:
[----:B------:R-:W-:Y:S02]  /*9a30*/  IADD3 R2, R67, -c[0x0][0x20], RZ ;  /* 0x8000080043027a10 */ /* 0x000fe40007ffe0ff */
[----:B------:R-:W-:-:S03]  /*9a40*/  MOV R5, 0x0 ;  /* 0x0000000000057802 */ /* 0x000fc60000000f00 */
[----:B------:R1:W-:Y:S01]  /*9a50*/  STL.64 [R2], R62 ;  /* 0x0000003e02007387 */ /* 0x0003e20000100a00 */
[----:B------:R-:W-:Y:S05]  /*9a60*/  RET.REL.NODEC R4 `(_ZN7cutlass13device_kernelIN5flash19enable_sm80_to_sm89INS1_16FlashAttnBwdSm80INS1_25CollectiveMainloopBwdSm80ILi2ELi2EN4cute5tupleIJNS5_1CILi128EEES8_NS7_ILi64EEEEEENS_10bfloat16_tEfNS_4arch4Sm80ELb0ELb1ELb1ELb0ELb0ELb0ELb0ELb0ELi2ELi4ELi4ELi4ELb0EEENS1_24CollectiveEpilogueBwdGQAISA_fSD_Li256ELb0ELb0EEENS1_19SingleTileSchedulerILb0ELb0ELb0ELi128EEEEEEEEEvNT_6ParamsE) ;  /* 0xffff659004007950 */ /* 0x000fea0003c3ffff */
        .type           $_ZN7cutlass13device_kernelIN5flash19enable_sm80_to_sm89INS1_16FlashAttnBwdSm80INS1_25CollectiveMainloopBwdSm80ILi2ELi2EN4cute5tupleIJNS5_1CILi128EEES8_NS7_ILi64EEEEEENS_10bfloat16_tEfNS_4arch4Sm80ELb0ELb1ELb1ELb0ELb0ELb0ELb0ELb0ELi2ELi4ELi4ELi4ELb0EEENS1_24CollectiveEpilogueBwdGQAISA_fSD_Li256ELb0ELb0EEENS1_19SingleTileSchedulerILb0ELb0ELb0ELi128EEEEEEEEEvNT_6ParamsE$_ZN4cute3eso3ESOILb1ELb0EJNS_6LayoutINS_5tupleIJNS3_IJNS_1CILi8EEENS4_ILi1EEEEEENS4_ILi2EEENS4_ILi4EEEEEENS3_IJNS3_IJS6_NS4_ILi0EEEEEES5_NS4_ILi16EEEEEEEENS_10ViewEngineIPN7cutlass10bfloat16_tEEEEEC2ERKSF_RKSK_,@function
        .size           $_ZN7cutlass13device_kernelIN5flash19enable_sm80_to_sm89INS1_16FlashAttnBwdSm80INS1_25CollectiveMainloopBwdSm80ILi2ELi2EN4cute5tupleIJNS5_1CILi128EEES8_NS7_ILi64EEEEEENS_10bfloat16_tEfNS_4arch4Sm80ELb0ELb1ELb1ELb0ELb0ELb0ELb0ELb0ELi2ELi4ELi4ELi4ELb0EEENS1_24CollectiveEpilogueBwdGQAISA_fSD_Li256ELb0ELb0EEENS1_19SingleTileSchedulerILb0ELb0ELb0ELi128EEEEEEEEEvNT_6ParamsE$_ZN4cute3eso3ESOILb1ELb0EJNS_6LayoutINS_5tupleIJNS3_IJNS_1CILi8EEENS4_ILi1EEEEEENS4_ILi2EEENS4_ILi4EEEEEENS3_IJNS3_IJS6_NS4_ILi0EEEEEES5_NS4_ILi16EEEEEEEENS_10ViewEngineIPN7cutlass10bfloat16_tEEEEEC2ERKSF_RKSK_,($_ZN7cutlass13device_kernelIN5flash19enable_sm80_to_sm89INS1_16FlashAttnBwdSm80INS1_25CollectiveMainloopBwdSm80ILi2ELi2EN4cute5tupleIJNS5_1CILi128EEES8_NS7_ILi64EEEEEENS_10bfloat16_tEfNS_4arch4Sm80ELb0ELb1ELb1ELb0ELb0ELb0ELb0ELb0ELi2ELi4ELi4ELi4ELb0EEENS1_24CollectiveEpilogueBwdGQAISA_fSD_Li256ELb0ELb0EEENS1_19SingleTileSchedulerILb0ELb0ELb0ELi128EEEEEEEEEvNT_6ParamsE$_ZN4cute3eso3ESOILb1ELb0EJNS_6LayoutINS_5tupleIJNS3_IJNS_1CILi8EEENS4_ILi1EEEEEENS4_ILi2EEES5_EEENS3_IJNS3_IJS6_NS4_ILi0EEEEEENS4_ILi64EEES5_EEEEENS_10ViewEngineIPN7cutlass10bfloat16_tEEEEEC2ERKSE_RKSJ_ - $_ZN7cutlass13device_kernelIN5flash19enable_sm80_to_sm89INS1_16FlashAttnBwdSm80INS1_25CollectiveMainloopBwdSm80ILi2ELi2EN4cute5tupleIJNS5_1CILi128EEES8_NS7_ILi64EEEEEENS_10bfloat16_tEfNS_4arch4Sm80ELb0ELb1ELb1ELb0ELb0ELb0ELb0ELb0ELi2ELi4ELi4ELi4ELb0EEENS1_24CollectiveEpilogueBwdGQAISA_fSD_Li256ELb0ELb0EEENS1_19SingleTileSchedulerILb0ELb0ELb0ELi128EEEEEEEEEvNT_6ParamsE$_ZN4cute3eso3ESOILb1ELb0EJNS_6LayoutINS_5tupleIJNS3_IJNS_1CILi8EEENS4_ILi1EEEEEENS4_ILi2EEENS4_ILi4EEEEEENS3_IJNS3_IJS6_NS4_ILi0EEEEEES5_NS4_ILi16EEEEEEEENS_10ViewEngineIPN7cutlass10bfloat16_tEEEEEC2ERKSF_RKSK_)
$_ZN7cutlass13device_kernelIN5flash19enable_sm80_to_sm89INS1_16FlashAttnBwdSm80INS1_25CollectiveMainloopBwdSm80ILi2ELi2EN4cute5tupleIJNS5_1CILi128EEES8_NS7_ILi64EEEEEENS_10bfloat16_tEfNS_4arch4Sm80ELb0ELb1ELb1ELb0ELb0ELb0ELb0ELb0ELi2ELi4ELi4ELi4ELb0EEENS1_24CollectiveEpilogueBwdGQAISA_fSD_Li256ELb0ELb0EEENS1_19SingleTileSchedulerILb0ELb0ELb0ELi128EEEEEEEEEvNT_6ParamsE$_ZN4cute3eso3ESOILb1ELb0EJNS_6LayoutINS_5tupleIJNS3_IJNS_1CILi8EEENS4_ILi1EEEEEENS4_ILi2EEENS4_ILi4EEEEEENS3_IJNS3_IJS6_NS4_ILi0EEEEEES5_NS4_ILi16EEEEEEEENS_10ViewEngineIPN7cutlass10bfloat16_tEEEEEC2ERKSF_RKSK_:
[----:B------:R-:W-:Y:S01]  /*9a70*/  IADD3 R2, R25, -c[0x0][0x20], RZ ;  /* 0x8000080019027a10 */ /* 0x000fe20007ffe0ff */
[----:B------:R-:W-:Y:S01]  /*9a80*/  IMAD.MOV.U32 R7, RZ, RZ, R3 ;  /* 0x000000ffff077224 */ /* 0x000fe200078e0003 */
[----:B------:R-:W-:-:S04]  /*9a90*/  MOV R5, 0x0 ;  /* 0x0000000000057802 */ /* 0x000fc80000000f00 */
[----:B------:R1:W-:Y:S01]  /*9aa0*/  STL.64 [R2], R6 ;  /* 0x0000000602007387 */ /* 0x0003e20000100a00 */
[----:B------:R-:W-:Y:S05]  /*9ab0*/  RET.REL.NODEC R4 `(_ZN7cutlass13device_kernelIN5flash19enable_sm80_to_sm89INS1_16FlashAttnBwdSm80INS1_25CollectiveMainloopBwdSm80ILi2ELi2EN4cute5tupleIJNS5_1CILi128EEES8_NS7_ILi64EEEEEENS_10bfloat16_tEfNS_4arch4Sm80ELb0ELb1ELb1ELb0ELb0ELb0ELb0ELb0ELi2ELi4ELi4ELi4ELb0EEENS1_24CollectiveEpilogueBwdGQAISA_fSD_Li256ELb0ELb0EEENS1_19SingleTileSchedulerILb0ELb0ELb0ELi128EEEEEEEEEvNT_6ParamsE) ;  /* 0xffff654004007950 */ /* 0x000fea0003c3ffff */
        .type           $_ZN7cutlass13device_kernelIN5flash19enable_sm80_to_sm89INS1_16FlashAttnBwdSm80INS1_25CollectiveMainloopBwdSm80ILi2ELi2EN4cute5tupleIJNS5_1CILi128EEES8_NS7_ILi64EEEEEENS_10bfloat16_tEfNS_4arch4Sm80ELb0ELb1ELb1ELb0ELb0ELb0ELb0ELb0ELi2ELi4ELi4ELi4ELb0EEENS1_24CollectiveEpilogueBwdGQAISA_fSD_Li256ELb0ELb0EEENS1_19SingleTileSchedulerILb0ELb0ELb0ELi128EEEEEEEEEvNT_6ParamsE$_ZN4cute3eso3ESOILb1ELb0EJNS_6LayoutINS_5tupleIJNS3_IJNS_1CILi8EEENS4_ILi1EEEEEENS4_ILi2EEES5_EEENS3_IJNS3_IJS6_NS4_ILi0EEEEEENS4_ILi64EEES5_EEEEENS_10ViewEngineIPN7cutlass10bfloat16_tEEEEEC2ERKSE_RKSJ_,@function
        .size           $_ZN7cutlass13device_kernelIN5flash19enable_sm80_to_sm89INS1_16FlashAttnBwdSm80INS1_25CollectiveMainloopBwdSm80ILi2ELi2EN4cute5tupleIJNS5_1CILi128EEES8_NS7_ILi64EEEEEENS_10bfloat16_tEfNS_4arch4Sm80ELb0ELb1ELb1ELb0ELb0ELb0ELb0ELb0ELi2ELi4ELi4ELi4ELb0EEENS1_24CollectiveEpilogueBwdGQAISA_fSD_Li256ELb0ELb0EEENS1_19SingleTileSchedulerILb0ELb0ELb0ELi128EEEEEEEEEvNT_6ParamsE$_ZN4cute3eso3ESOILb1ELb0EJNS_6LayoutINS_5tupleIJNS3_IJNS_1CILi8EEENS4_ILi1EEEEEENS4_ILi2EEES5_EEENS3_IJNS3_IJS6_NS4_ILi0EEEEEENS4_ILi64EEES5_EEEEENS_10ViewEngineIPN7cutlass10bfloat16_tEEEEEC2ERKSE_RKSJ_,($_ZN7cutlass13device_kernelIN5flash19enable_sm80_to_sm89INS1_16FlashAttnBwdSm80INS1_25CollectiveMainloopBwdSm80ILi2ELi2EN4cute5tupleIJNS5_1CILi128EEES8_NS7_ILi64EEEEEENS_10bfloat16_tEfNS_4arch4Sm80ELb0ELb1ELb1ELb0ELb0ELb0ELb0ELb0ELi2ELi4ELi4ELi4ELb0EEENS1_24CollectiveEpilogueBwdGQAISA_fSD_Li256ELb0ELb0EEENS1_19SingleTileSchedulerILb0ELb0ELb0ELi128EEEEEEEEEvNT_6ParamsE$_ZN4cute3eso3ESOILb1ELb0EJNS_6LayoutINS_5tupleIJNS3_IJNS_1CILi8EEENS4_ILi1EEEEEENS4_ILi4EEEEEENS3_IJNS3_IJS6_NS4_ILi0EEEEEENS4_ILi2048EEEEEEEENS_10ViewEngineINS_8smem_ptrIPN7cutlass10bfloat16_tEEEEEEEC2ERKSE_RKSL_ - $_ZN7cutlass13device_kernelIN5flash19enable_sm80_to_sm89INS1_16FlashAttnBwdSm80INS1_25CollectiveMainloopBwdSm80ILi2ELi2EN4cute5tupleIJNS5_1CILi128EEES8_NS7_ILi64EEEEEENS_10bfloat16_tEfNS_4arch4Sm80ELb0ELb1ELb1ELb0ELb0ELb0ELb0ELb0ELi2ELi4ELi4ELi4ELb0EEENS1_24CollectiveEpilogueBwdGQAISA_fSD_Li256ELb0ELb0EEENS1_19SingleTileSchedulerILb0ELb0ELb0ELi128EEEEEEEEEvNT_6ParamsE$_ZN4cute3eso3ESOILb1ELb0EJNS_6LayoutINS_5tupleIJNS3_IJNS_1CILi8EEENS4_ILi1EEEEEENS4_ILi2EEES5_EEENS3_IJNS3_IJS6_NS4_ILi0EEEEEENS4_ILi64EEES5_EEEEENS_10ViewEngineIPN7cutlass10bfloat16_tEEEEEC2ERKSE_RKSJ_)
$_ZN7cutlass13device_kernelIN5flash19enable_sm80_to_sm89INS1_16FlashAttnBwdSm80INS1_25CollectiveMainloopBwdSm80ILi2ELi2EN4cute5tupleIJNS5_1CILi128EEES8_NS7_ILi64EEEEEENS_10bfloat16_tEfNS_4arch4Sm80ELb0ELb1ELb1ELb0ELb0ELb0ELb0ELb0ELi2ELi4ELi4ELi4ELb0EEENS1_24CollectiveEpilogueBwdGQAISA_fSD_Li256ELb0ELb0EEENS1_19SingleTileSchedulerILb0ELb0ELb0ELi128EEEEEEEEEvNT_6ParamsE$_ZN4cute3eso3ESOILb1ELb0EJNS_6LayoutINS_5tupleIJNS3_IJNS_1CILi8EEENS4_ILi1EEEEEENS4_ILi2EEES5_EEENS3_IJNS3_IJS6_NS4_ILi0EEEEEENS4_ILi64EEES5_EEEEENS_10ViewEngineIPN7cutlass10bfloat16_tEEEEEC2ERKSE_RKSJ_:
[----:B------:R-:W-:Y:S01]  /*9ac0*/  IADD3 R2, R25, -c[0x0][0x20], RZ ;  /* 0x8000080019027a10 */ /* 0x000fe20007ffe0ff */
[----:B------:R-:W-:Y:S01]  /*9ad0*/  IMAD.MOV.U32 R7, RZ, RZ, R3 ;  /* 0x000000ffff077224 */ /* 0x000fe200078e0003 */
[----:B------:R-:W-:-:S04]  /*9ae0*/  MOV R5, 0x0 ;  /* 0x0000000000057802 */ /* 0x000fc80000000f00 */
[----:B------:R1:W-:Y:S01]  /*9af0*/  STL.64 [R2], R6 ;  /* 0x0000000602007387 */ /* 0x0003e20000100a00 */
[----:B------:R-:W-:Y:S05]  /*9b00*/  RET.REL.NODEC R4 `(_ZN7cutlass13device_kernelIN5flash19enable_sm80_to_sm89INS1_16FlashAttnBwdSm80INS1_25CollectiveMainloopBwdSm80ILi2ELi2EN4cute5tupleIJNS5_1CILi128EEES8_NS7_ILi64EEEEEENS_10bfloat16_tEfNS_4arch4Sm80ELb0ELb1ELb1ELb0ELb0ELb0ELb0ELb0ELi2ELi4ELi4ELi4ELb0EEENS1_24CollectiveEpilogueBwdGQAISA_fSD_Li256ELb0ELb0EEENS1_19SingleTileSchedulerILb0ELb0ELb0ELi128EEEEEEEEEvNT_6ParamsE) ;  /* 0xffff64f004007950 */ /* 0x000fea0003c3ffff */
        .type           $_ZN7cutlass13device_kernelIN5flash19enable_sm80_to_sm89INS1_16FlashAttnBwdSm80INS1_25CollectiveMainloopBwdSm80ILi2ELi2EN4cute5tupleIJNS5_1CILi128EEES8_NS7_ILi64EEEEEENS_10bfloat16_tEfNS_4arch4Sm80ELb0ELb1ELb1ELb0ELb0ELb0ELb0ELb0ELi2ELi4ELi4ELi4ELb0EEENS1_24CollectiveEpilogueBwdGQAISA_fSD_Li256ELb0ELb0EEENS1_19SingleTileSchedulerILb0ELb0ELb0ELi128EEEEEEEEEvNT_6ParamsE$_ZN4cute3eso3ESOILb1ELb0EJNS_6LayoutINS_5tupleIJNS3_IJNS_1CILi8EEENS4_ILi1EEEEEENS4_ILi4EEEEEENS3_IJNS3_IJS6_NS4_ILi0EEEEEENS4_ILi2048EEEEEEEENS_10ViewEngineINS_8smem_ptrIPN7cutlass10bfloat16_tEEEEEEEC2ERKSE_RKSL_,@function
        .size           $_ZN7cutlass13device_kernelIN5flash19enable_sm80_to_sm89INS1_16FlashAttnBwdSm80INS1_25CollectiveMainloopBwdSm80ILi2ELi2EN4cute5tupleIJNS5_1CILi128EEES8_NS7_ILi64EEEEEENS_10bfloat16_tEfNS_4arch4Sm80ELb0ELb1ELb1ELb0ELb0ELb0ELb0ELb0ELi2ELi4ELi4ELi4ELb0EEENS1_24CollectiveEpilogueBwdGQAISA_fSD_Li256ELb0ELb0EEENS1_19SingleTileSchedulerILb0ELb0ELb0ELi128EEEEEEEEEvNT_6ParamsE$_ZN4cute3eso3ESOILb1ELb0EJNS_6LayoutINS_5tupleIJNS3_IJNS_1CILi8EEENS4_ILi1EEEEEENS4_ILi4EEEEEENS3_IJNS3_IJS6_NS4_ILi0EEEEEENS4_ILi2048EEEEEEEENS_10ViewEngineINS_8smem_ptrIPN7cutlass10bfloat16_tEEEEEEEC2ERKSE_RKSL_,($_ZN7cutlass13device_kernelIN5flash19enable_sm80_to_sm89INS1_16FlashAttnBwdSm80INS1_25CollectiveMainloopBwdSm80ILi2ELi2EN4cute5tupleIJNS5_1CILi128EEES8_NS7_ILi64EEEEEENS_10bfloat16_tEfNS_4arch4Sm80ELb0ELb1ELb1ELb0ELb0ELb0ELb0ELb0ELi2ELi4ELi4ELi4ELb0EEENS1_24CollectiveEpilogueBwdGQAISA_fSD_Li256ELb0ELb0EEENS1_19SingleTileSchedulerILb0ELb0ELb0ELi128EEEEEEEEEvNT_6ParamsE$_ZN4cute3eso3ESOILb1ELb0EJNS_6LayoutINS_5tupleIJNS3_IJNS_1CILi8EEENS4_ILi1EEEEEENS4_ILi4EEEEEENS3_IJNS3_IJS6_NS4_ILi0EEEEEENS4_ILi2048EEEEEEEEiEEC2ERKSE_RKi - $_ZN7cutlass13device_kernelIN5flash19enable_sm80_to_sm89INS1_16FlashAttnBwdSm80INS1_25CollectiveMainloopBwdSm80ILi2ELi2EN4cute5tupleIJNS5_1CILi128EEES8_NS7_ILi64EEEEEENS_10bfloat16_tEfNS_4arch4Sm80ELb0ELb1ELb1ELb0ELb0ELb0ELb0ELb0ELi2ELi4ELi4ELi4ELb0EEENS1_24CollectiveEpilogueBwdGQAISA_fSD_Li256ELb0ELb0EEENS1_19SingleTileSchedulerILb0ELb0ELb0ELi128EEEEEEEEEvNT_6ParamsE$_ZN4cute3eso3ESOILb1ELb0EJNS_6LayoutINS_5tupleIJNS3_IJNS_1CILi8EEENS4_ILi1EEEEEENS4_ILi4EEEEEENS3_IJNS3_IJS6_NS4_ILi0EEEEEENS4_ILi2048EEEEEEEENS_10ViewEngineINS_8smem_ptrIPN7cutlass10bfloat16_tEEEEEEEC2ERKSE_RKSL_)
$_ZN7cutlass13device_kernelIN5flash19enable_sm80_to_sm89INS1_16FlashAttnBwdSm80INS1_25CollectiveMainloopBwdSm80ILi2ELi2EN4cute5tupleIJNS5_1CILi128EEES8_NS7_ILi64EEEEEENS_10bfloat16_tEfNS_4arch4Sm80ELb0ELb1ELb1ELb0ELb0ELb0ELb0ELb0ELi2ELi4ELi4ELi4ELb0EEENS1_24CollectiveEpilogueBwdGQAISA_fSD_Li256ELb0ELb0EEENS1_19SingleTileSchedulerILb0ELb0ELb0ELi128EEEEEEEEEvNT_6ParamsE$_ZN4cute3eso3ESOILb1ELb0EJNS_6LayoutINS_5tupleIJNS3_IJNS_1CILi8EEENS4_ILi1EEEEEENS4_ILi4EEEEEENS3_IJNS3_IJS6_NS4_ILi0EEEEEENS4_ILi2048EEEEEEEENS_10ViewEngineINS_8smem_ptrIPN7cutlass10bfloat16_tEEEEEEEC2ERKSE_RKSL_:
[----:B------:R-:W-:Y:S02]  /*9b10*/  IADD3 R4, R25, -c[0x0][0x20], RZ ;  /* 0x8000080019047a10 */ /* 0x000fe40007ffe0ff */
[----:B------:R-:W-:-:S03]  /*9b20*/  MOV R7, 0x0 ;  /* 0x0000000000077802 */ /* 0x000fc60000000f00 */
[----:B------:R1:W-:Y:S01]  /*9b30*/  STL.64 [R4], R2 ;  /* 0x0000000204007387 */ /* 0x0003e20000100a00 */
[----:B------:R-:W-:Y:S05]  /*9b40*/  RET.REL.NODEC R6 `(_ZN7cutlass13device_kernelIN5flash19enable_sm80_to_sm89INS1_16FlashAttnBwdSm80INS1_25CollectiveMainloopBwdSm80ILi2ELi2EN4cute5tupleIJNS5_1CILi128EEES8_NS7_ILi64EEEEEENS_10bfloat16_tEfNS_4arch4Sm80ELb0ELb1ELb1ELb0ELb0ELb0ELb0ELb0ELi2ELi4ELi4ELi4ELb0EEENS1_24CollectiveEpilogueBwdGQAISA_fSD_Li256ELb0ELb0EEENS1_19SingleTileSchedulerILb0ELb0ELb0ELi128EEEEEEEEEvNT_6ParamsE) ;  /* 0xffff64b006007950 */ /* 0x000fea0003c3ffff */
        .type           $_ZN7cutlass13device_kernelIN5flash19enable_sm80_to_sm89INS1_16FlashAttnBwdSm80INS1_25CollectiveMainloopBwdSm80ILi2ELi2EN4cute5tupleIJNS5_1CILi128EEES8_NS7_ILi64EEEEEENS_10bfloat16_tEfNS_4arch4Sm80ELb0ELb1ELb1ELb0ELb0ELb0ELb0ELb0ELi2ELi4ELi4ELi4ELb0EEENS1_24CollectiveEpilogueBwdGQAISA_fSD_Li256ELb0ELb0EEENS1_19SingleTileSchedulerILb0ELb0ELb0ELi128EEEEEEEEEvNT_6ParamsE$_ZN4cute3eso3ESOILb1ELb0EJNS_6LayoutINS_5tupleIJNS3_IJNS_1CILi8EEENS4_ILi1EEEEEENS4_ILi4EEEEEENS3_IJNS3_IJS6_NS4_ILi0EEEEEENS4_ILi2048EEEEEEEEiEEC2ERKSE_RKi,@function
        .size           $_ZN7cutlass13device_kernelIN5flash19enable_sm80_to_sm89INS1_16FlashAttnBwdSm80INS1_25CollectiveMainloopBwdSm80ILi2ELi2EN4cute5tupleIJNS5_1CILi128EEES8_NS7_ILi64EEEEEENS_10bfloat16_tEfNS_4arch4Sm80ELb0ELb1ELb1ELb0ELb0ELb0ELb0ELb0ELi2ELi4ELi4ELi4ELb0EEENS1_24CollectiveEpilogueBwdGQAISA_fSD_Li256ELb0ELb0EEENS1_19SingleTileSchedulerILb0ELb0ELb0ELi128EEEEEEEEEvNT_6ParamsE$_ZN4cute3eso3ESOILb1ELb0EJNS_6LayoutINS_5tupleIJNS3_IJNS_1CILi8EEENS4_ILi1EEEEEENS4_ILi4EEEEEENS3_IJNS3_IJS6_NS4_ILi0EEEEEENS4_ILi2048EEEEEEEEiEEC2ERKSE_RKi,($_ZN7cutlass13device_kernelIN5flash19enable_sm80_to_sm89INS1_16FlashAttnBwdSm80INS1_25CollectiveMainloopBwdSm80ILi2ELi2EN4cute5tupleIJNS5_1CILi128EEES8_NS7_ILi64EEEEEENS_10bfloat16_tEfNS_4arch4Sm80ELb0ELb1ELb1ELb0ELb0ELb0ELb0ELb0ELi2ELi4ELi4ELi4ELb0EEENS1_24CollectiveEpilogueBwdGQAISA_fSD_Li256ELb0ELb0EEENS1_19SingleTileSchedulerILb0ELb0ELb0ELi128EEEEEEEEEvNT_6ParamsE$_ZN4cute3eso3ESOILb1ELb0EJNS_6LayoutINS_5tupleIJNS3_IJNS_1CILi8EEENS4_ILi1EEEEEENS4_ILi4EEEEEENS3_IJNS3_IJS6_NS4_ILi0EEEEEES5_EEEEENS_10ViewEngineIPN7cutlass10bfloat16_tEEEEEC2ERKSD_RKSI_ - $_ZN7cutlass13device_kernelIN5flash19enable_sm80_to_sm89INS1_16FlashAttnBwdSm80INS1_25CollectiveMainloopBwdSm80ILi2ELi2EN4cute5tupleIJNS5_1CILi128EEES8_NS7_ILi64EEEEEENS_10bfloat16_tEfNS_4arch4Sm80ELb0ELb1ELb1ELb0ELb0ELb0ELb0ELb0ELi2ELi4ELi4ELi4ELb0EEENS1_24CollectiveEpilogueBwdGQAISA_fSD_Li256ELb0ELb0EEENS1_19SingleTileSchedulerILb0ELb0ELb0ELi128EEEEEEEEEvNT_6ParamsE$_ZN4cute3eso3ESOILb1ELb0EJNS_6LayoutINS_5tupleIJNS3_IJNS_1CILi8EEENS4_ILi1EEEEEENS4_ILi4EEEEEENS3_IJNS3_IJS6_NS4_ILi0EEEEEENS4_ILi2048EEEEEEEEiEEC2ERKSE_RKi)
$_ZN7cutlass13device_kernelIN5flash19enable_sm80_to_sm89INS1_16FlashAttnBwdSm80INS1_25CollectiveMainloopBwdSm80ILi2ELi2EN4cute5tupleIJNS5_1CILi128EEES8_NS7_ILi64EEEEEENS_10bfloat16_tEfNS_4arch4Sm80ELb0ELb1ELb1ELb0ELb0ELb0ELb0ELb0ELi2ELi4ELi4ELi4ELb0EEENS1_24CollectiveEpilogueBwdGQAISA_fSD_Li256ELb0ELb0EEENS1_19SingleTileSchedulerILb0ELb0ELb0ELi128EEEEEEEEEvNT_6ParamsE$_ZN4cute3eso3ESOILb1ELb0EJNS_6LayoutINS_5tupleIJNS3_IJNS_1CILi8EEENS4_ILi1EEEEEENS4_ILi4EEEEEENS3_IJNS3_IJS6_NS4_ILi0EEEEEENS4_ILi2048EEEEEEEEiEEC2ERKSE_RKi:
[----:B------:R-:W-:Y:S02]  /*9b50*/  IADD3 R2, R25, -c[0x0][0x20], RZ ;  /* 0x8000080019027a10 */ /* 0x000fe40007ffe0ff */
[----:B------:R-:W-:-:S03]  /*9b60*/  MOV R5, 0x0 ;  /* 0x0000000000057802 */ /* 0x000fc60000000f00 */
[----:B------:R1:W-:Y:S01]  /*9b70*/  STL [R2], R3 ;  /* 0x0000000302007387 */ /* 0x0003e20000100800 */
[----:B------:R-:W-:Y:S05]  /*9b80*/  RET.REL.NODEC R4 `(_ZN7cutlass13device_kernelIN5flash19enable_sm80_to_sm89INS1_16FlashAttnBwdSm80INS1_25CollectiveMainloopBwdSm80ILi2ELi2EN4cute5tupleIJNS5_1CILi128EEES8_NS7_ILi64EEEEEENS_10bfloat16_tEfNS_4arch4Sm80ELb0ELb1ELb1ELb0ELb0ELb0ELb0ELb0ELi2ELi4ELi4ELi4ELb0EEENS1_24CollectiveEpilogueBwdGQAISA_fSD_Li256ELb0ELb0EEENS1_19SingleTileSchedulerILb0ELb0ELb0ELi128EEEEEEEEEvNT_6ParamsE) ;  /* 0xffff647004007950 */ /* 0x000fea0003c3ffff */
        .type           $_ZN7cutlass13device_kernelIN5flash19enable_sm80_to_sm89INS1_16FlashAttnBwdSm80INS1_25CollectiveMainloopBwdSm80ILi2ELi2EN4cute5tupleIJNS5_1CILi128EEES8_NS7_ILi64EEEEEENS_10bfloat16_tEfNS_4arch4Sm80ELb0ELb1ELb1ELb0ELb0ELb0ELb0ELb0ELi2ELi4ELi4ELi4ELb0EEENS1_24CollectiveEpilogueBwdGQAISA_fSD_Li256ELb0ELb0EEENS1_19SingleTileSchedulerILb0ELb0ELb0ELi128EEEEEEEEEvNT_6ParamsE$_ZN4cute3eso3ESOILb1ELb0EJNS_6LayoutINS_5tupleIJNS3_IJNS_1CILi8EEENS4_ILi1EEEEEENS4_ILi4EEEEEENS3_IJNS3_IJS6_NS4_ILi0EEEEEES5_EEEEENS_10ViewEngineIPN7cutlass10bfloat16_tEEEEEC2ERKSD_RKSI_,@function
        .size           $_ZN7cutlass13device_kernelIN5flash19enable_sm80_to_sm89INS1_16FlashAttnBwdSm80INS1_25CollectiveMainloopBwdSm80ILi2ELi2EN4cute5tupleIJNS5_1CILi128EEES8_NS7_ILi64EEEEEENS_10bfloat16_tEfNS_4arch4Sm80ELb0ELb1ELb1ELb0ELb0ELb0ELb0ELb0ELi2ELi4ELi4ELi4ELb0EEENS1_24CollectiveEpilogueBwdGQAISA_fSD_Li256ELb0ELb0EEENS1_19SingleTileSchedulerILb0ELb0ELb0ELi128EEEEEEEEEvNT_6ParamsE$_ZN4cute3eso3ESOILb1ELb0EJNS_6LayoutINS_5tupleIJNS3_IJNS_1CILi8EEENS4_ILi1EEEEEENS4_ILi4EEEEEENS3_IJNS3_IJS6_NS4_ILi0EEEEEES5_EEEEENS_10ViewEngineIPN7cutlass10bfloat16_tEEEEEC2ERKSD_RKSI_,($_ZN7cutlass13device_kernelIN5flash19enable_sm80_to_sm89INS1_16FlashAttnBwdSm80INS1_25CollectiveMainloopBwdSm80ILi2ELi2EN4cute5tupleIJNS5_1CILi128EEES8_NS7_ILi64EEEEEENS_10bfloat16_tEfNS_4arch4Sm80ELb0ELb1ELb1ELb0ELb0ELb0ELb0ELb0ELi2ELi4ELi4ELi4ELb0EEENS1_24CollectiveEpilogueBwdGQAISA_fSD_Li256ELb0ELb0EEENS1_19SingleTileSchedulerILb0ELb0ELb0ELi128EEEEEEEEEvNT_6ParamsE$_ZN4cute3eso3ESOILb1ELb0EJNS_6LayoutINS_5tupleIJNS3_IJNS_1CILi8EEENS4_ILi1EEEEEENS4_ILi4EEEEEENS3_IJNS3_IJS6_NS4_ILi0EEEEEES5_EEEEEiEEC2ERKSD_RKi - $_ZN7cutlass13device_kernelIN5flash19enable_sm80_to_sm89INS1_16FlashAttnBwdSm80INS1_25CollectiveMainloopBwdSm80ILi2ELi2EN4cute5tupleIJNS5_1CILi128EEES8_NS7_ILi64EEEEEENS_10bfloat16_tEfNS_4arch4Sm80ELb0ELb1ELb1ELb0ELb0ELb0ELb0ELb0ELi2ELi4ELi4ELi4ELb0EEENS1_24CollectiveEpilogueBwdGQAISA_fSD_Li256ELb0ELb0EEENS1_19SingleTileSchedulerILb0ELb0ELb0ELi128EEEEEEEEEvNT_6ParamsE$_ZN4cute3eso3ESOILb1ELb0EJNS_6LayoutINS_5tupleIJNS3_IJNS_1CILi8EEENS4_ILi1EEEEEENS4_ILi4EEEEEENS3_IJNS3_IJS6_NS4_ILi0EEEEEES5_EEEEENS_10ViewEngineIPN7cutlass10bfloat16_tEEEEEC2ERKSD_RKSI_)
$_ZN7cutlass13device_kernelIN5flash19enable_sm80_to_sm89INS1_16FlashAttnBwdSm80INS1_25CollectiveMainloopBwdSm80ILi2ELi2EN4cute5tupleIJNS5_1CILi128EEES8_NS7_ILi64EEEEEENS_10bfloat16_tEfNS_4arch4Sm80ELb0ELb1ELb1ELb0ELb0ELb0ELb0ELb0ELi2ELi4ELi4ELi4ELb0EEENS1_24CollectiveEpilogueBwdGQAISA_fSD_Li256ELb0ELb0EEENS1_19SingleTileSchedulerILb0ELb0ELb0ELi128EEEEEEEEEvNT_6ParamsE$_ZN4cute3eso3ESOILb1ELb0EJNS_6LayoutINS_5tupleIJNS3_IJNS_1CILi8EEENS4_ILi1EEEEEENS4_ILi4EEEEEENS3_IJNS3_IJS6_NS4_ILi0EEEEEES5_EEEEENS_10ViewEngineIPN7cutlass10bfloat16_tEEEEEC2ERKSD_RKSI_:
[----:B------:R-:W-:Y:S01]  /*9b90*/  IADD3 R7, R25, -c[0x0][0x20], RZ ;  /* 0x8000080019077a10 */ /* 0x000fe20007ffe0ff */
[----:B------:R-:W-:Y:S01]  /*9ba0*/  IMAD.MOV.U32 R10, RZ, RZ, R6 ;  /* 0x000000ffff0a7224 */ /* 0x000fe200078e0006 */
[----:B------:R-:W-:Y:S01]  /*9bb0*/  MOV R11, R9 ;  /* 0x00000009000b7202 */ /* 0x000fe20000000f00 */
[----:B------:R-:W-:-:S04]  /*9bc0*/  IMAD.MOV.U32 R9, RZ, RZ, 0x0 ;  /* 0x00000000ff097424 */ /* 0x000fc800078e00ff */
[----:B------:R1:W-:Y:S01]  /*9bd0*/  STL.64 [R7], R10 ;  /* 0x0000000a07007387 */ /* 0x0003e20000100a00 */
[----:B------:R-:W-:Y:S05]  /*9be0*/  RET.REL.NODEC R8 `(_ZN7cutlass13device_kernelIN5flash19enable_sm80_to_sm89INS1_16FlashAttnBwdSm80INS1_25CollectiveMainloopBwdSm80ILi2ELi2EN4cute5tupleIJNS5_1CILi128EEES8_NS7_ILi64EEEEEENS_10bfloat16_tEfNS_4arch4Sm80ELb0ELb1ELb1ELb0ELb0ELb0ELb0ELb0ELi2ELi4ELi4ELi4ELb0EEENS1_24CollectiveEpilogueBwdGQAISA_fSD_Li256ELb0ELb0EEENS1_19SingleTileSchedulerILb0ELb0ELb0ELi128EEEEEEEEEvNT_6ParamsE) ;  /* 0xffff641008007950 */ /* 0x000fea0003c3ffff */
        .type           $_ZN7cutlass13device_kernelIN5flash19enable_sm80_to_sm89INS1_16FlashAttnBwdSm80INS1_25CollectiveMainloopBwdSm80ILi2ELi2EN4cute5tupleIJNS5_1CILi128EEES8_NS7_ILi64EEEEEENS_10bfloat16_tEfNS_4arch4Sm80ELb0ELb1ELb1ELb0ELb0ELb0ELb0ELb0ELi2ELi4ELi4ELi4ELb0EEENS1_24CollectiveEpilogueBwdGQAISA_fSD_Li256ELb0ELb0EEENS1_19SingleTileSchedulerILb0ELb0ELb0ELi128EEEEEEEEEvNT_6ParamsE$_ZN4cute3eso3ESOILb1ELb0EJNS_6LayoutINS_5tupleIJNS3_IJNS_1CILi8EEENS4_ILi1EEEEEENS4_ILi4EEEEEENS3_IJNS3_IJS6_NS4_ILi0EEEEEES5_EEEEEiEEC2ERKSD_RKi,@function
        .size           $_ZN7cutlass13device_kernelIN5flash19enable_sm80_to_sm89INS1_16FlashAttnBwdSm80INS1_25CollectiveMainloopBwdSm80ILi2ELi2EN4cute5tupleIJNS5_1CILi128EEES8_NS7_ILi64EEEEEENS_10bfloat16_tEfNS_4arch4Sm80ELb0ELb1ELb1ELb0ELb0ELb0ELb0ELb0ELi2ELi4ELi4ELi4ELb0EEENS1_24CollectiveEpilogueBwdGQAISA_fSD_Li256ELb0ELb0EEENS1_19SingleTileSchedulerILb0ELb0ELb0ELi128EEEEEEEEEvNT_6ParamsE$_ZN4cute3eso3ESOILb1ELb0EJNS_6LayoutINS_5tupleIJNS3_IJNS_1CILi8EEENS4_ILi1EEEEEENS4_ILi4EEEEEENS3_IJNS3_IJS6_NS4_ILi0EEEEEES5_EEEEEiEEC2ERKSD_RKi,($_ZN7cutlass13device_kernelIN5flash19enable_sm80_to_sm89INS1_16FlashAttnBwdSm80INS1_25CollectiveMainloopBwdSm80ILi2ELi2EN4cute5tupleIJNS5_1CILi128EEES8_NS7_ILi64EEEEEENS_10bfloat16_tEfNS_4arch4Sm80ELb0ELb1ELb1ELb0ELb0ELb0ELb0ELb0ELi2ELi4ELi4ELi4ELb0EEENS1_24CollectiveEpilogueBwdGQAISA_fSD_Li256ELb0ELb0EEENS1_19SingleTileSchedulerILb0ELb0ELb0ELi128EEEEEEEEEvNT_6ParamsE$_ZN4cute3eso3ESOILb1ELb0EJNS_6LayoutINS_5tupleIJNS3_IJNS_1CILi8EEENS4_ILi1EEEEEENS4_ILi4EEES6_EEENS3_IJNS3_IJS6_NS4_ILi0EEEEEENS4_ILi2048EEESA_EEEEENS_10ViewEngineINS_8smem_ptrIPN7cutlass10bfloat16_tEEEEEEEC2ERKSE_RKSL_ - $_ZN7cutlass13device_kernelIN5flash19enable_sm80_to_sm89INS1_16FlashAttnBwdSm80INS1_25CollectiveMainloopBwdSm80ILi2ELi2EN4cute5tupleIJNS5_1CILi128EEES8_NS7_ILi64EEEEEENS_10bfloat16_tEfNS_4arch4Sm80ELb0ELb1ELb1ELb0ELb0ELb0ELb0ELb0ELi2ELi4ELi4ELi4ELb0EEENS1_24CollectiveEpilogueBwdGQAISA_fSD_Li256ELb0ELb0EEENS1_19SingleTileSchedulerILb0ELb0ELb0ELi128EEEEEEEEEvNT_6ParamsE$_ZN4cute3eso3ESOILb1ELb0EJNS_6LayoutINS_5tupleIJNS3_IJNS_1CILi8EEENS4_ILi1EEEEEENS4_ILi4EEEEEENS3_IJNS3_IJS6_NS4_ILi0EEEEEES5_EEEEEiEEC2ERKSD_RKi)
$_ZN7cutlass13device_kernelIN5flash19enable_sm80_to_sm89INS1_16FlashAttnBwdSm80INS1_25CollectiveMainloopBwdSm80ILi2ELi2EN4cute5tupleIJNS5_1CILi128EEES8_NS7_ILi64EEEEEENS_10bfloat16_tEfNS_4arch4Sm80ELb0ELb1ELb1ELb0ELb0ELb0ELb0ELb0ELi2ELi4ELi4ELi4ELb0EEENS1_24CollectiveEpilogueBwdGQAISA_fSD_Li256ELb0ELb0EEENS1_19SingleTileSchedulerILb0ELb0ELb0ELi128EEEEEEEEEvNT_6ParamsE$_ZN4cute3eso3ESOILb1ELb0EJNS_6LayoutINS_5tupleIJNS3_IJNS_1CILi8EEENS4_ILi1EEEEEENS4_ILi4EEEEEENS3_IJNS3_IJS6_NS4_ILi0EEEEEES5_EEEEEiEEC2ERKSD_RKi:
[----:B------:R-:W-:Y:S02]  /*9bf0*/  IADD3 R2, R25, -c[0x0][0x20], RZ ;  /* 0x8000080019027a10 */ /* 0x000fe40007ffe0ff */
[----:B------:R-:W-:-:S03]  /*9c00*/  MOV R7, 0x0 ;  /* 0x0000000000077802 */ /* 0x000fc60000000f00 */
[----:B------:R1:W-:Y:S01]  /*9c10*/  STL [R2], R3 ;  /* 0x0000000302007387 */ /* 0x0003e20000100800 */
[----:B------:R-:W-:Y:S05]  /*9c20*/  RET.REL.NODEC R6 `(_ZN7cutlass13device_kernelIN5flash19enable_sm80_to_sm89INS1_16FlashAttnBwdSm80INS1_25CollectiveMainloopBwdSm80ILi2ELi2EN4cute5tupleIJNS5_1CILi128EEES8_NS7_ILi64EEEEEENS_10bfloat16_tEfNS_4arch4Sm80ELb0ELb1ELb1ELb0ELb0ELb0ELb0ELb0ELi2ELi4ELi4ELi4ELb0EEENS1_24CollectiveEpilogueBwdGQAISA_fSD_Li256ELb0ELb0EEENS1_19SingleTileSchedulerILb0ELb0ELb0ELi128EEEEEEEEEvNT_6ParamsE) ;  /* 0xffff63d006007950 */ /* 0x000fea0003c3ffff */
        .type           $_ZN7cutlass13device_kernelIN5flash19enable_sm80_to_sm89INS1_16FlashAttnBwdSm80INS1_25CollectiveMainloopBwdSm80ILi2ELi2EN4cute5tupleIJNS5_1CILi128EEES8_NS7_ILi64EEEEEENS_10bfloat16_tEfNS_4arch4Sm80ELb0ELb1ELb1ELb0ELb0ELb0ELb0ELb0ELi2ELi4ELi4ELi4ELb0EEENS1_24CollectiveEpilogueBwdGQAISA_fSD_Li256ELb0ELb0EEENS1_19SingleTileSchedulerILb0ELb0ELb0ELi128EEEEEEEEEvNT_6ParamsE$_ZN4cute3eso3ESOILb1ELb0EJNS_6LayoutINS_5tupleIJNS3_IJNS_1CILi8EEENS4_ILi1EEEEEENS4_ILi4EEES6_EEENS3_IJNS3_IJS6_NS4_ILi0EEEEEENS4_ILi2048EEESA_EEEEENS_10ViewEngineINS_8smem_ptrIPN7cutlass10bfloat16_tEEEEEEEC2ERKSE_RKSL_,@function
        .size           $_ZN7cutlass13device_kernelIN5flash19enable_sm80_to_sm89INS1_16FlashAttnBwdSm80INS1_25CollectiveMainloopBwdSm80ILi2ELi2EN4cute5tupleIJNS5_1CILi128EEES8_NS7_ILi64EEEEEENS_10bfloat16_tEfNS_4arch4Sm80ELb0ELb1ELb1ELb0ELb0ELb0ELb0ELb0ELi2ELi4ELi4ELi4ELb0EEENS1_24CollectiveEpilogueBwdGQAISA_fSD_Li256ELb0ELb0EEENS1_19SingleTileSchedulerILb0ELb0ELb0ELi128EEEEEEEEEvNT_6ParamsE$_ZN4cute3eso3ESOILb1ELb0EJNS_6LayoutINS_5tupleIJNS3_IJNS_1CILi8EEENS4_ILi1EEEEEENS4_ILi4EEES6_EEENS3_IJNS3_IJS6_NS4_ILi0EEEEEENS4_ILi2048EEESA_EEEEENS_10ViewEngineINS_8smem_ptrIPN7cutlass10bfloat16_tEEEEEEEC2ERKSE_RKSL_,($_ZN7cutlass13device_kernelIN5flash19enable_sm80_to_sm89INS1_16FlashAttnBwdSm80INS1_25CollectiveMainloopBwdSm80ILi2ELi2EN4cute5tupleIJNS5_1CILi128EEES8_NS7_ILi64EEEEEENS_10bfloat16_tEfNS_4arch4Sm80ELb0ELb1ELb1ELb0ELb0ELb0ELb0ELb0ELi2ELi4ELi4ELi4ELb0EEENS1_24CollectiveEpilogueBwdGQAISA_fSD_Li256ELb0ELb0EEENS1_19SingleTileSchedulerILb0ELb0ELb0ELi128EEEEEEEEEvNT_6ParamsE$_ZN4cute3eso3ESOILb1ELb0EJNS_6LayoutINS_5tupleIJNS3_IJNS_1CILi8EEENS4_ILi1EEEEEENS4_ILi4EEES6_EEENS3_IJNS3_IJS6_NS4_ILi0EEEEEENS4_ILi2048EEESA_EEEEEiEEC2ERKSE_RKi - $_ZN7cutlass13device_kernelIN5flash19enable_sm80_to_sm89INS1_16FlashAttnBwdSm80INS1_25CollectiveMainloopBwdSm80ILi2ELi2EN4cute5tupleIJNS5_1CILi128EEES8_NS7_ILi64EEEEEENS_10bfloat16_tEfNS_4arch4Sm80ELb0ELb1ELb1ELb0ELb0ELb0ELb0ELb0ELi2ELi4ELi4ELi4ELb0EEENS1_24CollectiveEpilogueBwdGQAISA_fSD_Li256ELb0ELb0EEENS1_19SingleTileSchedulerILb0ELb0ELb0ELi128EEEEEEEEEvNT_6ParamsE$_ZN4cute3eso3ESOILb1ELb0EJNS_6LayoutINS_5tupleIJNS3_IJNS_1CILi8EEENS4_ILi1EEEEEENS4_ILi4EEES6_EEENS3_IJNS3_IJS6_NS4_ILi0EEEEEENS4_ILi2048EEESA_EEEEENS_10ViewEngineINS_8smem_ptrIPN7cutlass10bfloat16_tEEEEEEEC2ERKSE_RKSL_)
$_ZN7cutlass13device_kernelIN5flash19enable_sm80_to_sm89INS1_16FlashAttnBwdSm80INS1_25CollectiveMainloopBwdSm80ILi2ELi2EN4cute5tupleIJNS5_1CILi128EEES8_NS7_ILi64EEEEEENS_10bfloat16_tEfNS_4arch4Sm80ELb0ELb1ELb1ELb0ELb0ELb0ELb0ELb0ELi2ELi4ELi4ELi4ELb0EEENS1_24CollectiveEpilogueBwdGQAISA_fSD_Li256ELb0ELb0EEENS1_19SingleTileSchedulerILb0ELb0ELb0ELi128EEEEEEEEEvNT_6ParamsE$_ZN4cute3eso3ESOILb1ELb0EJNS_6LayoutINS_5tupleIJNS3_IJNS_1CILi8EEENS4_ILi1EEEEEENS4_ILi4EEES6_EEENS3_IJNS3_IJS6_NS4_ILi0EEEEEENS4_ILi2048EEESA_EEEEENS_10ViewEngineINS_8smem_ptrIPN7cutlass10bfloat16_tEEEEEEEC2ERKSE_RKSL_:
[----:B------:R-:W-:Y:S02]  /*9c30*/  IADD3 R4, R81, -c[0x0][0x20], RZ ;  /* 0x8000080051047a10 */ /* 0x000fe40007ffe0ff */
[----:B------:R-:W-:-:S03]  /*9c40*/  MOV R7, 0x0 ;  /* 0x0000000000077802 */ /* 0x000fc60000000f00 */
[----:B------:R1:W-:Y:S01]  /*9c50*/  STL.64 [R4], R2 ;  /* 0x0000000204007387 */ /* 0x0003e20000100a00 */
[----:B------:R-:W-:Y:S05]  /*9c60*/  RET.REL.NODEC R6 `(_ZN7cutlass13device_kernelIN5flash19enable_sm80_to_sm89INS1_16FlashAttnBwdSm80INS1_25CollectiveMainloopBwdSm80ILi2ELi2EN4cute5tupleIJNS5_1CILi128EEES8_NS7_ILi64EEEEEENS_10bfloat16_tEfNS_4arch4Sm80ELb0ELb1ELb1ELb0ELb0ELb0ELb0ELb0ELi2ELi4ELi4ELi4ELb0EEENS1_24CollectiveEpilogueBwdGQAISA_fSD_Li256ELb0ELb0EEENS1_19SingleTileSchedulerILb0ELb0ELb0ELi128EEEEEEEEEvNT_6ParamsE) ;  /* 0xffff639006007950 */ /* 0x000fea0003c3ffff */
        .type           $_ZN7cutlass13device_kernelIN5flash19enable_sm80_to_sm89INS1_16FlashAttnBwdSm80INS1_25CollectiveMainloopBwdSm80ILi2ELi2EN4cute5tupleIJNS5_1CILi128EEES8_NS7_ILi64EEEEEENS_10bfloat16_tEfNS_4arch4Sm80ELb0ELb1ELb1ELb0ELb0ELb0ELb0ELb0ELi2ELi4ELi4ELi4ELb0EEENS1_24CollectiveEpilogueBwdGQAISA_fSD_Li256ELb0ELb0EEENS1_19SingleTileSchedulerILb0ELb0ELb0ELi128EEEEEEEEEvNT_6ParamsE$_ZN4cute3eso3ESOILb1ELb0EJNS_6LayoutINS_5tupleIJNS3_IJNS_1CILi8EEENS4_ILi1EEEEEENS4_ILi4EEES6_EEENS3_IJNS3_IJS6_NS4_ILi0EEEEEENS4_ILi2048EEESA_EEEEEiEEC2ERKSE_RKi,@function
        .size           $_ZN7cutlass13device_kernelIN5flash19enable_sm80_to_sm89INS1_16FlashAttnBwdSm80INS1_25CollectiveMainloopBwdSm80ILi2ELi2EN4cute5tupleIJNS5_1CILi128EEES8_NS7_ILi64EEEEEENS_10bfloat16_tEfNS_4arch4Sm80ELb0ELb1ELb1ELb0ELb0ELb0ELb0ELb0ELi2ELi4ELi4ELi4ELb0EEENS1_24CollectiveEpilogueBwdGQAISA_fSD_Li256ELb0ELb0EEENS1_19SingleTileSchedulerILb0ELb0ELb0ELi128EEEEEEEEEvNT_6ParamsE$_ZN4cute3eso3ESOILb1ELb0EJNS_6LayoutINS_5tupleIJNS3_IJNS_1CILi8EEENS4_ILi1EEEEEENS4_ILi4EEES6_EEENS3_IJNS3_IJS6_NS4_ILi0EEEEEENS4_ILi2048EEESA_EEEEEiEEC2ERKSE_RKi,($_ZN7cutlass13device_kernelIN5flash19enable_sm80_to_sm89INS1_16FlashAttnBwdSm80INS1_25CollectiveMainloopBwdSm80ILi2ELi2EN4cute5tupleIJNS5_1CILi128EEES8_NS7_ILi64EEEEEENS_10bfloat16_tEfNS_4arch4Sm80ELb0ELb1ELb1ELb0ELb0ELb0ELb0ELb0ELi2ELi4ELi4ELi4ELb0EEENS1_24CollectiveEpilogueBwdGQAISA_fSD_Li256ELb0ELb0EEENS1_19SingleTileSchedulerILb0ELb0ELb0ELi128EEEEEEEEEvNT_6ParamsE$_ZN4cute3eso3ESOILb1ELb0EJNS_6LayoutINS_5tupleIJNS3_IJNS_1CILi8EEENS4_ILi1EEEEEENS4_ILi4EEES8_EEENS3_IJNS3_IJS6_NS4_ILi0EEEEEES5_NS4_ILi32EEEEEEEENS_10ViewEngineIPN7cutlass10bfloat16_tEEEEEC2ERKSE_RKSJ_ - $_ZN7cutlass13device_kernelIN5flash19enable_sm80_to_sm89INS1_16FlashAttnBwdSm80INS1_25CollectiveMainloopBwdSm80ILi2ELi2EN4cute5tupleIJNS5_1CILi128EEES8_NS7_ILi64EEEEEENS_10bfloat16_tEfNS_4arch4Sm80ELb0ELb1ELb1ELb0ELb0ELb0ELb0ELb0ELi2ELi4ELi4ELi4ELb0EEENS1_24CollectiveEpilogueBwdGQAISA_fSD_Li256ELb0ELb0EEENS1_19SingleTileSchedulerILb0ELb0ELb0ELi128EEEEEEEEEvNT_6ParamsE$_ZN4cute3eso3ESOILb1ELb0EJNS_6LayoutINS_5tupleIJNS3_IJNS_1CILi8EEENS4_ILi1EEEEEENS4_ILi4EEES6_EEENS3_IJNS3_IJS6_NS4_ILi0EEEEEENS4_ILi2048EEESA_EEEEEiEEC2ERKSE_RKi)
$_ZN7cutlass13device_kernelIN5flash19enable_sm80_to_sm89INS1_16FlashAttnBwdSm80INS1_25CollectiveMainloopBwdSm80ILi2ELi2EN4cute5tupleIJNS5_1CILi128EEES8_NS7_ILi64EEEEEENS_10bfloat16_tEfNS_4arch4Sm80ELb0ELb1ELb1ELb0ELb0ELb0ELb0ELb0ELi2ELi4ELi4ELi4ELb0EEENS1_24CollectiveEpilogueBwdGQAISA_fSD_Li256ELb0ELb0EEENS1_19SingleTileSchedulerILb0ELb0ELb0ELi128EEEEEEEEEvNT_6ParamsE$_ZN4cute3eso3ESOILb1ELb0EJNS_6LayoutINS_5tupleIJNS3_IJNS_1CILi8EEENS4_ILi1EEEEEENS4_ILi4EEES6_EEENS3_IJNS3_IJS6_NS4_ILi0EEEEEENS4_ILi2048EEESA_EEEEEiEEC2ERKSE_RKi:
[----:B------:R-:W-:Y:S02]  /*9c70*/  IADD3 R2, R81, -c[0x0][0x20], RZ ;  /* 0x8000080051027a10 */ /* 0x000fe40007ffe0ff */
[----:B------:R-:W-:-:S03]  /*9c80*/  MOV R5, 0x0 ;  /* 0x0000000000057802 */ /* 0x000fc60000000f00 */
[----:B------:R1:W-:Y:S01]  /*9c90*/  STL [R2], R3 ;  /* 0x0000000302007387 */ /* 0x0003e20000100800 */
[----:B------:R-:W-:Y:S05]  /*9ca0*/  RET.REL.NODEC R4 `(_ZN7cutlass13device_kernelIN5flash19enable_sm80_to_sm89INS1_16FlashAttnBwdSm80INS1_25CollectiveMainloopBwdSm80ILi2ELi2EN4cute5tupleIJNS5_1CILi128EEES8_NS7_ILi64EEEEEENS_10bfloat16_tEfNS_4arch4Sm80ELb0ELb1ELb1ELb0ELb0ELb0ELb0ELb0ELi2ELi4ELi4ELi4ELb0EEENS1_24CollectiveEpilogueBwdGQAISA_fSD_Li256ELb0ELb0EEENS1_19SingleTileSchedulerILb0ELb0ELb0ELi128EEEEEEEEEvNT_6ParamsE) ;  /* 0xffff635004007950 */ /* 0x000fea0003c3ffff */
        .type           $_ZN7cutlass13device_kernelIN5flash19enable_sm80_to_sm89INS1_16FlashAttnBwdSm80INS1_25CollectiveMainloopBwdSm80ILi2ELi2EN4cute5tupleIJNS5_1CILi128EEES8_NS7_ILi64EEEEEENS_10bfloat16_tEfNS_4arch4Sm80ELb0ELb1ELb1ELb0ELb0ELb0ELb0ELb0ELi2ELi4ELi4ELi4ELb0EEENS1_24CollectiveEpilogueBwdGQAISA_fSD_Li256ELb0ELb0EEENS1_19SingleTileSchedulerILb0ELb0ELb0ELi128EEEEEEEEEvNT_6ParamsE$_ZN4cute3eso3ESOILb1ELb0EJNS_6LayoutINS_5tupleIJNS3_IJNS_1CILi8EEENS4_ILi1EEEEEENS4_ILi4EEES8_EEENS3_IJNS3_IJS6_NS4_ILi0EEEEEES5_NS4_ILi32EEEEEEEENS_10ViewEngineIPN7cutlass10bfloat16_tEEEEEC2ERKSE_RKSJ_,@function
        .size           $_ZN7cutlass13device_kernelIN5flash19enable_sm80_to_sm89INS1_16FlashAttnBwdSm80INS1_25CollectiveMainloopBwdSm80ILi2ELi2EN4cute5tupleIJNS5_1CILi128EEES8_NS7_ILi64EEEEEENS_10bfloat16_tEfNS_4arch4Sm80ELb0ELb1ELb1ELb0ELb0ELb0ELb0ELb0ELi2ELi4ELi4ELi4ELb0EEENS1_24CollectiveEpilogueBwdGQAISA_fSD_Li256ELb0ELb0EEENS1_19SingleTileSchedulerILb0ELb0ELb0ELi128EEEEEEEEEvNT_6ParamsE$_ZN4cute3eso3ESOILb1ELb0EJNS_6LayoutINS_5tupleIJNS3_IJNS_1CILi8EEENS4_ILi1EEEEEENS4_ILi4EEES8_EEENS3_IJNS3_IJS6_NS4_ILi0EEEEEES5_NS4_ILi32EEEEEEEENS_10ViewEngineIPN7cutlass10bfloat16_tEEEEEC2ERKSE_RKSJ_,($_ZN7cutlass13device_kernelIN5flash19enable_sm80_to_sm89INS1_16FlashAttnBwdSm80INS1_25CollectiveMainloopBwdSm80ILi2ELi2EN4cute5tupleIJNS5_1CILi128EEES8_NS7_ILi64EEEEEENS_10bfloat16_tEfNS_4arch4Sm80ELb0ELb1ELb1ELb0ELb0ELb0ELb0ELb0ELi2ELi4ELi4ELi4ELb0EEENS1_24CollectiveEpilogueBwdGQAISA_fSD_Li256ELb0ELb0EEENS1_19SingleTileSchedulerILb0ELb0ELb0ELi128EEEEEEEEEvNT_6ParamsE$_ZN4cute3eso3ESOILb1ELb0EJNS_6LayoutINS_5tupleIJNS_1CILi1EEENS3_IJNS4_ILi2EEES6_EEEEEENS3_IJNS4_ILi0EEENS3_IJNS4_ILi8EEENS4_ILi64EEEEEEEEEEENS_10ViewEngineINS_8smem_ptrIPfEEEEEEC2ERKSE_RKSJ_ - $_ZN7cutlass13device_kernelIN5flash19enable_sm80_to_sm89INS1_16FlashAttnBwdSm80INS1_25CollectiveMainloopBwdSm80ILi2ELi2EN4cute5tupleIJNS5_1CILi128EEES8_NS7_ILi64EEEEEENS_10bfloat16_tEfNS_4arch4Sm80ELb0ELb1ELb1ELb0ELb0ELb0ELb0ELb0ELi2ELi4ELi4ELi4ELb0EEENS1_24CollectiveEpilogueBwdGQAISA_fSD_Li256ELb0ELb0EEENS1_19SingleTileSchedulerILb0ELb0ELb0ELi128EEEEEEEEEvNT_6ParamsE$_ZN4cute3eso3ESOILb1ELb0EJNS_6LayoutINS_5tupleIJNS3_IJNS_1CILi8EEENS4_ILi1EEEEEENS4_ILi4EEES8_EEENS3_IJNS3_IJS6_NS4_ILi0EEEEEES5_NS4_ILi32EEEEEEEENS_10ViewEngineIPN7cutlass10bfloat16_tEEEEEC2ERKSE_RKSJ_)
$_ZN7cutlass13device_kernelIN5flash19enable_sm80_to_sm89INS1_16FlashAttnBwdSm80INS1_25CollectiveMainloopBwdSm80ILi2ELi2EN4cute5tupleIJNS5_1CILi128EEES8_NS7_ILi64EEEEEENS_10bfloat16_tEfNS_4arch4Sm80ELb0ELb1ELb1ELb0ELb0ELb0ELb0ELb0ELi2ELi4ELi4ELi4ELb0EEENS1_24CollectiveEpilogueBwdGQAISA_fSD_Li256ELb0ELb0EEENS1_19SingleTileSchedulerILb0ELb0ELb0ELi128EEEEEEEEEvNT_6ParamsE$_ZN4cute3eso3ESOILb1ELb0EJNS_6LayoutINS_5tupleIJNS3_IJNS_1CILi8EEENS4_ILi1EEEEEENS4_ILi4EEES8_EEENS3_IJNS3_IJS6_NS4_ILi0EEEEEES5_NS4_ILi32EEEEEEEENS_10ViewEngineIPN7cutlass10bfloat16_tEEEEEC2ERKSE_RKSJ_:
[----:B------:R-:W-:Y:S01]  /*9cb0*/  IADD3 R2, R25, -c[0x0][0x20], RZ ;  /* 0x8000080019027a10 */ /* 0x000fe20007ffe0ff */
[----:B------:R-:W-:Y:S01]  /*9cc0*/  IMAD.MOV.U32 R7, RZ, RZ, R3 ;  /* 0x000000ffff077224 */ /* 0x000fe200078e0003 */
[----:B------:R-:W-:-:S04]  /*9cd0*/  MOV R5, 0x0 ;  /* 0x0000000000057802 */ /* 0x000fc80000000f00 */
[----:B------:R1:W-:Y:S01]  /*9ce0*/  STL.64 [R2], R6 ;  /* 0x0000000602007387 */ /* 0x0003e20000100a00 */
[----:B------:R-:W-:Y:S05]  /*9cf0*/  RET.REL.NODEC R4 `(_ZN7cutlass13device_kernelIN5flash19enable_sm80_to_sm89INS1_16FlashAttnBwdSm80INS1_25CollectiveMainloopBwdSm80ILi2ELi2EN4cute5tupleIJNS5_1CILi128EEES8_NS7_ILi64EEEEEENS_10bfloat16_tEfNS_4arch4Sm80ELb0ELb1ELb1ELb0ELb0ELb0ELb0ELb0ELi2ELi4ELi4ELi4ELb0EEENS1_24CollectiveEpilogueBwdGQAISA_fSD_Li256ELb0ELb0EEENS1_19SingleTileSchedulerILb0ELb0ELb0ELi128EEEEEEEEEvNT_6ParamsE) ;  /* 0xffff630004007950 */ /* 0x000fea0003c3ffff */
        .type           $_ZN7cutlass13device_kernelIN5flash19enable_sm80_to_sm89INS1_16FlashAttnBwdSm80INS1_25CollectiveMainloopBwdSm80ILi2ELi2EN4cute5tupleIJNS5_1CILi128EEES8_NS7_ILi64EEEEEENS_10bfloat16_tEfNS_4arch4Sm80ELb0ELb1ELb1ELb0ELb0ELb0ELb0ELb0ELi2ELi4ELi4ELi4ELb0EEENS1_24CollectiveEpilogueBwdGQAISA_fSD_Li256ELb0ELb0EEENS1_19SingleTileSchedulerILb0ELb0ELb0ELi128EEEEEEEEEvNT_6ParamsE$_ZN4cute3eso3ESOILb1ELb0EJNS_6LayoutINS_5tupleIJNS_1CILi1EEENS3_IJNS4_ILi2EEES6_EEEEEENS3_IJNS4_ILi0EEENS3_IJNS4_ILi8EEENS4_ILi64EEEEEEEEEEENS_10ViewEngineINS_8smem_ptrIPfEEEEEEC2ERKSE_RKSJ_,@function
        .size           $_ZN7cutlass13device_kernelIN5flash19enable_sm80_to_sm89INS1_16FlashAttnBwdSm80INS1_25CollectiveMainloopBwdSm80ILi2ELi2EN4cute5tupleIJNS5_1CILi128EEES8_NS7_ILi64EEEEEENS_10bfloat16_tEfNS_4arch4Sm80ELb0ELb1ELb1ELb0ELb0ELb0ELb0ELb0ELi2ELi4ELi4ELi4ELb0EEENS1_24CollectiveEpilogueBwdGQAISA_fSD_Li256ELb0ELb0EEENS1_19SingleTileSchedulerILb0ELb0ELb0ELi128EEEEEEEEEvNT_6ParamsE$_ZN4cute3eso3ESOILb1ELb0EJNS_6LayoutINS_5tupleIJNS_1CILi1EEENS3_IJNS4_ILi2EEES6_EEEEEENS3_IJNS4_ILi0EEENS3_IJNS4_ILi8EEENS4_ILi64EEEEEEEEEEENS_10ViewEngineINS_8smem_ptrIPfEEEEEEC2ERKSE_RKSJ_,($_ZN7cutlass13device_kernelIN5flash19enable_sm80_to_sm89INS1_16FlashAttnBwdSm80INS1_25CollectiveMainloopBwdSm80ILi2ELi2EN4cute5tupleIJNS5_1CILi128EEES8_NS7_ILi64EEEEEENS_10bfloat16_tEfNS_4arch4Sm80ELb0ELb1ELb1ELb0ELb0ELb0ELb0ELb0ELi2ELi4ELi4ELi4ELb0EEENS1_24CollectiveEpilogueBwdGQAISA_fSD_Li256ELb0ELb0EEENS1_19SingleTileSchedulerILb0ELb0ELb0ELi128EEEEEEEEEvNT_6ParamsE$_ZN4cute3eso3ESOILb1ELb0EJNS_6LayoutINS_5tupleIJNS_1CILi1EEENS4_ILi4EEEEEENS3_IJNS4_ILi0EEES5_EEEEENS_10ViewEngineIPfEEEEC2ERKSA_RKSD_ - $_ZN7cutlass13device_kernelIN5flash19enable_sm80_to_sm89INS1_16FlashAttnBwdSm80INS1_25CollectiveMainloopBwdSm80ILi2ELi2EN4cute5tupleIJNS5_1CILi128EEES8_NS7_ILi64EEEEEENS_10bfloat16_tEfNS_4arch4Sm80ELb0ELb1ELb1ELb0ELb0ELb0ELb0ELb0ELi2ELi4ELi4ELi4ELb0EEENS1_24CollectiveEpilogueBwdGQAISA_fSD_Li256ELb0ELb0EEENS1_19SingleTileSchedulerILb0ELb0ELb0ELi128EEEEEEEEEvNT_6ParamsE$_ZN4cute3eso3ESOILb1ELb0EJNS_6LayoutINS_5tupleIJNS_1CILi1EEENS3_IJNS4_ILi2EEES6_EEEEEENS3_IJNS4_ILi0EEENS3_IJNS4_ILi8EEENS4_ILi64EEEEEEEEEEENS_10ViewEngineINS_8smem_ptrIPfEEEEEEC2ERKSE_RKSJ_)
$_ZN7cutlass13device_kernelIN5flash19enable_sm80_to_sm89INS1_16FlashAttnBwdSm80INS1_25CollectiveMainloopBwdSm80ILi2ELi2EN4cute5tupleIJNS5_1CILi128EEES8_NS7_ILi64EEEEEENS_10bfloat16_tEfNS_4arch4Sm80ELb0ELb1ELb1ELb0ELb0ELb0ELb0ELb0ELi2ELi4ELi4ELi4ELb0EEENS1_24CollectiveEpilogueBwdGQAISA_fSD_Li256ELb0ELb0EEENS1_19SingleTileSchedulerILb0ELb0ELb0ELi128EEEEEEEEEvNT_6ParamsE$_ZN4cute3eso3ESOILb1ELb0EJNS_6LayoutINS_5tupleIJNS_1CILi1EEENS3_IJNS4_ILi2EEES6_EEEEEENS3_IJNS4_ILi0EEENS3_IJNS4_ILi8EEENS4_ILi64EEEEEEEEEEENS_10ViewEngineINS_8smem_ptrIPfEEEEEEC2ERKSE_RKSJ_:
[----:B------:R-:W-:Y:S01]  /*9d00*/  IADD3 R3, R25, -c[0x0][0x20], RZ ;  /* 0x8000080019037a10 */ /* 0x000fe20007ffe0ff */
[----:B------:R-:W-:Y:S01]  /*9d10*/  IMAD.MOV.U32 R8, RZ, RZ, R2 ;  /* 0x000000ffff087224 */ /* 0x000fe200078e0002 */
[----:B------:R-:W-:Y:S01]  /*9d20*/  MOV R10, R6 ;  /* 0x00000006000a7202 */ /* 0x000fe20000000f00 */
[----:B------:R-:W-:-:S03]  /*9d30*/  IMAD.MOV.U32 R11, RZ, RZ, 0x0 ;  /* 0x00000000ff0b7424 */ /* 0x000fc600078e00ff */
[----:B------:R1:W-:Y:S01]  /*9d40*/  STL.64 [R3], R8 ;  /* 0x0000000803007387 */ /* 0x0003e20000100a00 */
[----:B------:R-:W-:Y:S05]  /*9d50*/  RET.REL.NODEC R10 `(_ZN7cutlass13device_kernelIN5flash19enable_sm80_to_sm89INS1_16FlashAttnBwdSm80INS1_25CollectiveMainloopBwdSm80ILi2ELi2EN4cute5tupleIJNS5_1CILi128EEES8_NS7_ILi64EEEEEENS_10bfloat16_tEfNS_4arch4Sm80ELb0ELb1ELb1ELb0ELb0ELb0ELb0ELb0ELi2ELi4ELi4ELi4ELb0EEENS1_24CollectiveEpilogueBwdGQAISA_fSD_Li256ELb0ELb0EEENS1_19SingleTileSchedulerILb0ELb0ELb0ELi128EEEEEEEEEvNT_6ParamsE) ;  /* 0xffff62a00a007950 */ /* 0x000fea0003c3ffff */
        .type           $_ZN7cutlass13device_kernelIN5flash19enable_sm80_to_sm89INS1_16FlashAttnBwdSm80INS1_25CollectiveMainloopBwdSm80ILi2ELi2EN4cute5tupleIJNS5_1CILi128EEES8_NS7_ILi64EEEEEENS_10bfloat16_tEfNS_4arch4Sm80ELb0ELb1ELb1ELb0ELb0ELb0ELb0ELb0ELi2ELi4ELi4ELi4ELb0EEENS1_24CollectiveEpilogueBwdGQAISA_fSD_Li256ELb0ELb0EEENS1_19SingleTileSchedulerILb0ELb0ELb0ELi128EEEEEEEEEvNT_6ParamsE$_ZN4cute3eso3ESOILb1ELb0EJNS_6LayoutINS_5tupleIJNS_1CILi1EEENS4_ILi4EEEEEENS3_IJNS4_ILi0EEES5_EEEEENS_10ViewEngineIPfEEEEC2ERKSA_RKSD_,@function
        .size           $_ZN7cutlass13device_kernelIN5flash19enable_sm80_to_sm89INS1_16FlashAttnBwdSm80INS1_25CollectiveMainloopBwdSm80ILi2ELi2EN4cute5tupleIJNS5_1CILi128EEES8_NS7_ILi64EEEEEENS_10bfloat16_tEfNS_4arch4Sm80ELb0ELb1ELb1ELb0ELb0ELb0ELb0ELb0ELi2ELi4ELi4ELi4ELb0EEENS1_24CollectiveEpilogueBwdGQAISA_fSD_Li256ELb0ELb0EEENS1_19SingleTileSchedulerILb0ELb0ELb0ELi128EEEEEEEEEvNT_6ParamsE$_ZN4cute3eso3ESOILb1ELb0EJNS_6LayoutINS_5tupleIJNS_1CILi1EEENS4_ILi4EEEEEENS3_IJNS4_ILi0EEES5_EEEEENS_10ViewEngineIPfEEEEC2ERKSA_RKSD_,($_ZN7cutlass13device_kernelIN5flash19enable_sm80_to_sm89INS1_16FlashAttnBwdSm80INS1_25CollectiveMainloopBwdSm80ILi2ELi2EN4cute5tupleIJNS5_1CILi128EEES8_NS7_ILi64EEEEEENS_10bfloat16_tEfNS_4arch4Sm80ELb0ELb1ELb1ELb0ELb0ELb0ELb0ELb0ELi2ELi4ELi4ELi4ELb0EEENS1_24CollectiveEpilogueBwdGQAISA_fSD_Li256ELb0ELb0EEENS1_19SingleTileSchedulerILb0ELb0ELb0ELi128EEEEEEEEEvNT_6ParamsE$_ZN4cute3eso3ESOILb1ELb0EJNS_6LayoutINS_5tupleIJNS_1CILi4EEEEEENS3_IJNS4_ILi1EEEEEEEENS_10ViewEngineIPfEEEEC2ERKS9_RKSC_ - $_ZN7cutlass13device_kernelIN5flash19enable_sm80_to_sm89INS1_16FlashAttnBwdSm80INS1_25CollectiveMainloopBwdSm80ILi2ELi2EN4cute5tupleIJNS5_1CILi128EEES8_NS7_ILi64EEEEEENS_10bfloat16_tEfNS_4arch4Sm80ELb0ELb1ELb1ELb0ELb0ELb0ELb0ELb0ELi2ELi4ELi4ELi4ELb0EEENS1_24CollectiveEpilogueBwdGQAISA_fSD_Li256ELb0ELb0EEENS1_19SingleTileSchedulerILb0ELb0ELb0ELi128EEEEEEEEEvNT_6ParamsE$_ZN4cute3eso3ESOILb1ELb0EJNS_6LayoutINS_5tupleIJNS_1CILi1EEENS4_ILi4EEEEEENS3_IJNS4_ILi0EEES5_EEEEENS_10ViewEngineIPfEEEEC2ERKSA_RKSD_)
$_ZN7cutlass13device_kernelIN5flash19enable_sm80_to_sm89INS1_16FlashAttnBwdSm80INS1_25CollectiveMainloopBwdSm80ILi2ELi2EN4cute5tupleIJNS5_1CILi128EEES8_NS7_ILi64EEEEEENS_10bfloat16_tEfNS_4arch4Sm80ELb0ELb1ELb1ELb0ELb0ELb0ELb0ELb0ELi2ELi4ELi4ELi4ELb0EEENS1_24CollectiveEpilogueBwdGQAISA_fSD_Li256ELb0ELb0EEENS1_19SingleTileSchedulerILb0ELb0ELb0ELi128EEEEEEEEEvNT_6ParamsE$_ZN4cute3eso3ESOILb1ELb0EJNS_6LayoutINS_5tupleIJNS_1CILi1EEENS4_ILi4EEEEEENS3_IJNS4_ILi0EEES5_EEEEENS_10ViewEngineIPfEEEEC2ERKSA_RKSD_:
[----:B------:R-:W-:Y:S01]  /*9d60*/  IADD3 R5, R25, -c[0x0][0x20], RZ ;  /* 0x8000080019057a10 */ /* 0x000fe20007ffe0ff */
[----:B------:R-:W-:Y:S01]  /*9d70*/  IMAD.MOV.U32 R8, RZ, RZ, R16 ;  /* 0x000000ffff087224 */ /* 0x000fe200078e0010 */
[----:B------:R-:W-:Y:S01]  /*9d80*/  MOV R10, R6 ;  /* 0x00000006000a7202 */ /* 0x000fe20000000f00 */
[----:B------:R-:W-:-:S03]  /*9d90*/  IMAD.MOV.U32 R11, RZ, RZ, 0x0 ;  /* 0x00000000ff0b7424 */ /* 0x000fc600078e00ff */
[----:B------:R1:W-:Y:S01]  /*9da0*/  STL.64 [R5], R8 ;  /* 0x0000000805007387 */ /* 0x0003e20000100a00 */
[----:B------:R-:W-:Y:S05]  /*9db0*/  RET.REL.NODEC R10 `(_ZN7cutlass13device_kernelIN5flash19enable_sm80_to_sm89INS1_16FlashAttnBwdSm80INS1_25CollectiveMainloopBwdSm80ILi2ELi2EN4cute5tupleIJNS5_1CILi128EEES8_NS7_ILi64EEEEEENS_10bfloat16_tEfNS_4arch4Sm80ELb0ELb1ELb1ELb0ELb0ELb0ELb0ELb0ELi2ELi4ELi4ELi4ELb0EEENS1_24CollectiveEpilogueBwdGQAISA_fSD_Li256ELb0ELb0EEENS1_19SingleTileSchedulerILb0ELb0ELb0ELi128EEEEEEEEEvNT_6ParamsE) ;  /* 0xffff62400a007950 */ /* 0x000fea0003c3ffff */
        .type           $_ZN7cutlass13device_kernelIN5flash19enable_sm80_to_sm89INS1_16FlashAttnBwdSm80INS1_25CollectiveMainloopBwdSm80ILi2ELi2EN4cute5tupleIJNS5_1CILi128EEES8_NS7_ILi64EEEEEENS_10bfloat16_tEfNS_4arch4Sm80ELb0ELb1ELb1ELb0ELb0ELb0ELb0ELb0ELi2ELi4ELi4ELi4ELb0EEENS1_24CollectiveEpilogueBwdGQAISA_fSD_Li256ELb0ELb0EEENS1_19SingleTileSchedulerILb0ELb0ELb0ELi128EEEEEEEEEvNT_6ParamsE$_ZN4cute3eso3ESOILb1ELb0EJNS_6LayoutINS_5tupleIJNS_1CILi4EEEEEENS3_IJNS4_ILi1EEEEEEEENS_10ViewEngineIPfEEEEC2ERKS9_RKSC_,@function
        .size           $_ZN7cutlass13device_kernelIN5flash19enable_sm80_to_sm89INS1_16FlashAttnBwdSm80INS1_25CollectiveMainloopBwdSm80ILi2ELi2EN4cute5tupleIJNS5_1CILi128EEES8_NS7_ILi64EEEEEENS_10bfloat16_tEfNS_4arch4Sm80ELb0ELb1ELb1ELb0ELb0ELb0ELb0ELb0ELi2ELi4ELi4ELi4ELb0EEENS1_24CollectiveEpilogueBwdGQAISA_fSD_Li256ELb0ELb0EEENS1_19SingleTileSchedulerILb0ELb0ELb0ELi128EEEEEEEEEvNT_6ParamsE$_ZN4cute3eso3ESOILb1ELb0EJNS_6LayoutINS_5tupleIJNS_1CILi4EEEEEENS3_IJNS4_ILi1EEEEEEEENS_10ViewEngineIPfEEEEC2ERKS9_RKSC_,($_ZN7cutlass13device_kernelIN5flash19enable_sm80_to_sm89INS1_16FlashAttnBwdSm80INS1_25CollectiveMainloopBwdSm80ILi2ELi2EN4cute5tupleIJNS5_1CILi128EEES8_NS7_ILi64EEEEEENS_10bfloat16_tEfNS_4arch4Sm80ELb0ELb1ELb1ELb0ELb0ELb0ELb0ELb0ELi2ELi4ELi4ELi4ELb0EEENS1_24CollectiveEpilogueBwdGQAISA_fSD_Li256ELb0ELb0EEENS1_19SingleTileSchedulerILb0ELb0ELb0ELi128EEEEEEEEEvNT_6ParamsE$_ZN4cute3eso3ESOILb1ELb0EJNS_7SwizzleILi3ELi3ELi3EEENS_9MixedBitsILj0ELj432EEENS_6LayoutINS_5tupleIJNS7_IJNS_1CILi2EEES9_S9_EEES9_NS8_ILi8EEEEEENS7_IJNS7_IJNS8_ILi64EEESB_NS8_ILi512EEEEEENS8_ILi8192EEENS8_ILi1024EEEEEEEEEEC2ERKS3_RKS5_RKSJ_ - $_ZN7cutlass13device_kernelIN5flash19enable_sm80_to_sm89INS1_16FlashAttnBwdSm80INS1_25CollectiveMainloopBwdSm80ILi2ELi2EN4cute5tupleIJNS5_1CILi128EEES8_NS7_ILi64EEEEEENS_10bfloat16_tEfNS_4arch4Sm80ELb0ELb1ELb1ELb0ELb0ELb0ELb0ELb0ELi2ELi4ELi4ELi4ELb0EEENS1_24CollectiveEpilogueBwdGQAISA_fSD_Li256ELb0ELb0EEENS1_19SingleTileSchedulerILb0ELb0ELb0ELi128EEEEEEEEEvNT_6ParamsE$_ZN4cute3eso3ESOILb1ELb0EJNS_6LayoutINS_5tupleIJNS_1CILi4EEEEEENS3_IJNS4_ILi1EEEEEEEENS_10ViewEngineIPfEEEEC2ERKS9_RKSC_)
$_ZN7cutlass13device_kernelIN5flash19enable_sm80_to_sm89INS1_16FlashAttnBwdSm80INS1_25CollectiveMainloopBwdSm80ILi2ELi2EN4cute5tupleIJNS5_1CILi128EEES8_NS7_ILi64EEEEEENS_10bfloat16_tEfNS_4arch4Sm80ELb0ELb1ELb1ELb0ELb0ELb0ELb0ELb0ELi2ELi4ELi4ELi4ELb0EEENS1_24CollectiveEpilogueBwdGQAISA_fSD_Li256ELb0ELb0EEENS1_19SingleTileSchedulerILb0ELb0ELb0ELi128EEEEEEEEEvNT_6ParamsE$_ZN4cute3eso3ESOILb1ELb0EJNS_6LayoutINS_5tupleIJNS_1CILi4EEEEEENS3_IJNS4_ILi1EEEEEEEENS_10ViewEngineIPfEEEEC2ERKS9_RKSC_:
[----:B------:R-:W-:Y:S01]  /*9dc0*/  IADD3 R2, R25, -c[0x0][0x20], RZ ;  /* 0x8000080019027a10 */ /* 0x000fe20007ffe0ff */
[----:B------:R-:W-:Y:S01]  /*9dd0*/  IMAD.MOV.U32 R8, RZ, RZ, R6 ;  /* 0x000000ffff087224 */ /* 0x000fe200078e0006 */
[----:B------:R-:W-:-:S03]  /*9de0*/  MOV R9, 0x0 ;  /* 0x0000000000097802 */ /* 0x000fc60000000f00 */
[----:B------:R1:W-:Y:S01]  /*9df0*/  STL.64 [R2], R12 ;  /* 0x0000000c02007387 */ /* 0x0003e20000100a00 */
[----:B------:R-:W-:Y:S05]  /*9e00*/  RET.REL.NODEC R8 `(_ZN7cutlass13device_kernelIN5flash19enable_sm80_to_sm89INS1_16FlashAttnBwdSm80INS1_25CollectiveMainloopBwdSm80ILi2ELi2EN4cute5tupleIJNS5_1CILi128EEES8_NS7_ILi64EEEEEENS_10bfloat16_tEfNS_4arch4Sm80ELb0ELb1ELb1ELb0ELb0ELb0ELb0ELb0ELi2ELi4ELi4ELi4ELb0EEENS1_24CollectiveEpilogueBwdGQAISA_fSD_Li256ELb0ELb0EEENS1_19SingleTileSchedulerILb0ELb0ELb0ELi128EEEEEEEEEvNT_6ParamsE) ;  /* 0xffff61f008007950 */ /* 0x000fea0003c3ffff */
        .type           $_ZN7cutlass13device_kernelIN5flash19enable_sm80_to_sm89INS1_16FlashAttnBwdSm80INS1_25CollectiveMainloopBwdSm80ILi2ELi2EN4cute5tupleIJNS5_1CILi128EEES8_NS7_ILi64EEEEEENS_10bfloat16_tEfNS_4arch4Sm80ELb0ELb1ELb1ELb0ELb0ELb0ELb0ELb0ELi2ELi4ELi4ELi4ELb0EEENS1_24CollectiveEpilogueBwdGQAISA_fSD_Li256ELb0ELb0EEENS1_19SingleTileSchedulerILb0ELb0ELb0ELi128EEEEEEEEEvNT_6ParamsE$_ZN4cute3eso3ESOILb1ELb0EJNS_7SwizzleILi3ELi3ELi3EEENS_9MixedBitsILj0ELj432EEENS_6LayoutINS_5tupleIJNS7_IJNS_1CILi2EEES9_S9_EEES9_NS8_ILi8EEEEEENS7_IJNS7_IJNS8_ILi64EEESB_NS8_ILi512EEEEEENS8_ILi8192EEENS8_ILi1024EEEEEEEEEEC2ERKS3_RKS5_RKSJ_,@function
        .size           $_ZN7cutlass13device_kernelIN5flash19enable_sm80_to_sm89INS1_16FlashAttnBwdSm80INS1_25CollectiveMainloopBwdSm80ILi2ELi2EN4cute5tupleIJNS5_1CILi128EEES8_NS7_ILi64EEEEEENS_10bfloat16_tEfNS_4arch4Sm80ELb0ELb1ELb1ELb0ELb0ELb0ELb0ELb0ELi2ELi4ELi4ELi4ELb0EEENS1_24CollectiveEpilogueBwdGQAISA_fSD_Li256ELb0ELb0EEENS1_19SingleTileSchedulerILb0ELb0ELb0ELi128EEEEEEEEEvNT_6ParamsE$_ZN4cute3eso3ESOILb1ELb0EJNS_7SwizzleILi3ELi3ELi3EEENS_9MixedBitsILj0ELj432EEENS_6LayoutINS_5tupleIJNS7_IJNS_1CILi2EEES9_S9_EEES9_NS8_ILi8EEEEEENS7_IJNS7_IJNS8_ILi64EEESB_NS8_ILi512EEEEEENS8_ILi8192EEENS8_ILi1024EEEEEEEEEEC2ERKS3_RKS5_RKSJ_,($_ZN7cutlass13device_kernelIN5flash19enable_sm80_to_sm89INS1_16FlashAttnBwdSm80INS1_25CollectiveMainloopBwdSm80ILi2ELi2EN4cute5tupleIJNS5_1CILi128EEES8_NS7_ILi64EEEEEENS_10bfloat16_tEfNS_4arch4Sm80ELb0ELb1ELb1ELb0ELb0ELb0ELb0ELb0ELi2ELi4ELi4ELi4ELb0EEENS1_24CollectiveEpilogueBwdGQAISA_fSD_Li256ELb0ELb0EEENS1_19SingleTileSchedulerILb0ELb0ELb0ELi128EEEEEEEEEvNT_6ParamsE$_ZN4cute5tupleIJNS0_IJNS0_IJNS0_IJNS_1CILi8EEENS1_ILi1EEEEEENS0_IJS3_S3_EEEEEENS0_IJS3_NS1_ILi2EEEEEEEEENS0_IJNS0_IJNS0_IJS3_NS1_ILi0EEEEEENS0_IJSA_SA_EEEEEENS0_IJSA_iEEEEEEEEC2ERKS9_RKSF_ - $_ZN7cutlass13device_kernelIN5flash19enable_sm80_to_sm89INS1_16FlashAttnBwdSm80INS1_25CollectiveMainloopBwdSm80ILi2ELi2EN4cute5tupleIJNS5_1CILi128EEES8_NS7_ILi64EEEEEENS_10bfloat16_tEfNS_4arch4Sm80ELb0ELb1ELb1ELb0ELb0ELb0ELb0ELb0ELi2ELi4ELi4ELi4ELb0EEENS1_24CollectiveEpilogueBwdGQAISA_fSD_Li256ELb0ELb0EEENS1_19SingleTileSchedulerILb0ELb0ELb0ELi128EEEEEEEEEvNT_6ParamsE$_ZN4cute3eso3ESOILb1ELb0EJNS_7SwizzleILi3ELi3ELi3EEENS_9MixedBitsILj0ELj432EEENS_6LayoutINS_5tupleIJNS7_IJNS_1CILi2EEES9_S9_EEES9_NS8_ILi8EEEEEENS7_IJNS7_IJNS8_ILi64EEESB_NS8_ILi512EEEEEENS8_ILi8192EEENS8_ILi1024EEEEEEEEEEC2ERKS3_RKS5_RKSJ_)
$_ZN7cutlass13device_kernelIN5flash19enable_sm80_to_sm89INS1_16FlashAttnBwdSm80INS1_25CollectiveMainloopBwdSm80ILi2ELi2EN4cute5tupleIJNS5_1CILi128EEES8_NS7_ILi64EEEEEENS_10bfloat16_tEfNS_4arch4Sm80ELb0ELb1ELb1ELb0ELb0ELb0ELb0ELb0ELi2ELi4ELi4ELi4ELb0EEENS1_24CollectiveEpilogueBwdGQAISA_fSD_Li256ELb0ELb0EEENS1_19SingleTileSchedulerILb0ELb0ELb0ELi128EEEEEEEEEvNT_6ParamsE$_ZN4cute3eso3ESOILb1ELb0EJNS_7SwizzleILi3ELi3ELi3EEENS_9MixedBitsILj0ELj432EEENS_6LayoutINS_5tupleIJNS7_IJNS_1CILi2EEES9_S9_EEES9_NS8_ILi8EEEEEENS7_IJNS7_IJNS8_ILi64EEESB_NS8_ILi512EEEEEENS8_ILi8192EEENS8_ILi1024EEEEEEEEEEC2ERKS3_RKS5_RKSJ_:
[----:B------:R-:W-:Y:S01]  /*9e10*/  IADD3 R2, R25, -c[0x0][0x20], RZ ;  /* 0x8000080019027a10 */ /* 0x000fe20007ffe0ff */
[----:B------:R-:W-:Y:S01]  /*9e20*/  IMAD.MOV.U32 R8, RZ, RZ, R6 ;  /* 0x000000ffff087224 */ /* 0x000fe200078e0006 */
[----:B------:R-:W-:-:S03]  /*9e30*/  MOV R9, 0x0 ;  /* 0x0000000000097802 */ /* 0x000fc60000000f00 */
[----:B------:R1:W-:Y:S01]  /*9e40*/  STL [R2], R3 ;  /* 0x0000000302007387 */ /* 0x0003e20000100800 */
[----:B------:R-:W-:Y:S05]  /*9e50*/  RET.REL.NODEC R8 `(_ZN7cutlass13device_kernelIN5flash19enable_sm80_to_sm89INS1_16FlashAttnBwdSm80INS1_25CollectiveMainloopBwdSm80ILi2ELi2EN4cute5tupleIJNS5_1CILi128EEES8_NS7_ILi64EEEEEENS_10bfloat16_tEfNS_4arch4Sm80ELb0ELb1ELb1ELb0ELb0ELb0ELb0ELb0ELi2ELi4ELi4ELi4ELb0EEENS1_24CollectiveEpilogueBwdGQAISA_fSD_Li256ELb0ELb0EEENS1_19SingleTileSchedulerILb0ELb0ELb0ELi128EEEEEEEEEvNT_6ParamsE) ;  /* 0xffff61a008007950 */ /* 0x000fea0003c3ffff */
        .type           $_ZN7cutlass13device_kernelIN5flash19enable_sm80_to_sm89INS1_16FlashAttnBwdSm80INS1_25CollectiveMainloopBwdSm80ILi2ELi2EN4cute5tupleIJNS5_1CILi128EEES8_NS7_ILi64EEEEEENS_10bfloat16_tEfNS_4arch4Sm80ELb0ELb1ELb1ELb0ELb0ELb0ELb0ELb0ELi2ELi4ELi4ELi4ELb0EEENS1_24CollectiveEpilogueBwdGQAISA_fSD_Li256ELb0ELb0EEENS1_19SingleTileSchedulerILb0ELb0ELb0ELi128EEEEEEEEEvNT_6ParamsE$_ZN4cute5tupleIJNS0_IJNS0_IJNS0_IJNS_1CILi8EEENS1_ILi1EEEEEENS0_IJS3_S3_EEEEEENS0_IJS3_NS1_ILi2EEEEEEEEENS0_IJNS0_IJNS0_IJS3_NS1_ILi0EEEEEENS0_IJSA_SA_EEEEEENS0_IJSA_iEEEEEEEEC2ERKS9_RKSF_,@function
        .size           $_ZN7cutlass13device_kernelIN5flash19enable_sm80_to_sm89INS1_16FlashAttnBwdSm80INS1_25CollectiveMainloopBwdSm80ILi2ELi2EN4cute5tupleIJNS5_1CILi128EEES8_NS7_ILi64EEEEEENS_10bfloat16_tEfNS_4arch4Sm80ELb0ELb1ELb1ELb0ELb0ELb0ELb0ELb0ELi2ELi4ELi4ELi4ELb0EEENS1_24CollectiveEpilogueBwdGQAISA_fSD_Li256ELb0ELb0EEENS1_19SingleTileSchedulerILb0ELb0ELb0ELi128EEEEEEEEEvNT_6ParamsE$_ZN4cute5tupleIJNS0_IJNS0_IJNS0_IJNS_1CILi8EEENS1_ILi1EEEEEENS0_IJS3_S3_EEEEEENS0_IJS3_NS1_ILi2EEEEEEEEENS0_IJNS0_IJNS0_IJS3_NS1_ILi0EEEEEENS0_IJSA_SA_EEEEEENS0_IJSA_iEEEEEEEEC2ERKS9_RKSF_,($_ZN7cutlass13device_kernelIN5flash19enable_sm80_to_sm89INS1_16FlashAttnBwdSm80INS1_25CollectiveMainloopBwdSm80ILi2ELi2EN4cute5tupleIJNS5_1CILi128EEES8_NS7_ILi64EEEEEENS_10bfloat16_tEfNS_4arch4Sm80ELb0ELb1ELb1ELb0ELb0ELb0ELb0ELb0ELi2ELi4ELi4ELi4ELb0EEENS1_24CollectiveEpilogueBwdGQAISA_fSD_Li256ELb0ELb0EEENS1_19SingleTileSchedulerILb0ELb0ELb0ELi128EEEEEEEEEvNT_6ParamsE$_ZN4cute5tupleIJNS0_IJNS0_IJNS0_IJNS_1CILi8EEENS1_ILi1EEEEEES3_EEENS0_IJNS0_IJS3_S3_EEENS1_ILi2EEEEEEEEENS0_IJNS0_IJNS0_IJS3_NS1_ILi0EEEEEESA_EEENS0_IJNS0_IJSA_SA_EEEiEEEEEEEEC2ERKS9_RKSF_ - $_ZN7cutlass13device_kernelIN5flash19enable_sm80_to_sm89INS1_16FlashAttnBwdSm80INS1_25CollectiveMainloopBwdSm80ILi2ELi2EN4cute5tupleIJNS5_1CILi128EEES8_NS7_ILi64EEEEEENS_10bfloat16_tEfNS_4arch4Sm80ELb0ELb1ELb1ELb0ELb0ELb0ELb0ELb0ELi2ELi4ELi4ELi4ELb0EEENS1_24CollectiveEpilogueBwdGQAISA_fSD_Li256ELb0ELb0EEENS1_19SingleTileSchedulerILb0ELb0ELb0ELi128EEEEEEEEEvNT_6ParamsE$_ZN4cute5tupleIJNS0_IJNS0_IJNS0_IJNS_1CILi8EEENS1_ILi1EEEEEENS0_IJS3_S3_EEEEEENS0_IJS3_NS1_ILi2EEEEEEEEENS0_IJNS0_IJNS0_IJS3_NS1_ILi0EEEEEENS0_IJSA_SA_EEEEEENS0_IJSA_iEEEEEEEEC2ERKS9_RKSF_)
$_ZN7cutlass13device_kernelIN5flash19enable_sm80_to_sm89INS1_16FlashAttnBwdSm80INS1_25CollectiveMainloopBwdSm80ILi2ELi2EN4cute5tupleIJNS5_1CILi128EEES8_NS7_ILi64EEEEEENS_10bfloat16_tEfNS_4arch4Sm80ELb0ELb1ELb1ELb0ELb0ELb0ELb0ELb0ELi2ELi4ELi4ELi4ELb0EEENS1_24CollectiveEpilogueBwdGQAISA_fSD_Li256ELb0ELb0EEENS1_19SingleTileSchedulerILb0ELb0ELb0ELi128EEEEEEEEEvNT_6ParamsE$_ZN4cute5tupleIJNS0_IJNS0_IJNS0_IJNS_1CILi8EEENS1_ILi1EEEEEENS0_IJS3_S3_EEEEEENS0_IJS3_NS1_ILi2EEEEEEEEENS0_IJNS0_IJNS0_IJS3_NS1_ILi0EEEEEENS0_IJSA_SA_EEEEEENS0_IJSA_iEEEEEEEEC2ERKS9_RKSF_:
[----:B------:R-:W-:Y:S02]  /*9e60*/  MOV R6, 0x9e80 ;  /* 0x00009e8000067802 */ /* 0x000fe40000000f00 */
[----:B------:R-:W-:Y:S05]  /*9e70*/  CALL.REL.NOINC `($_ZN7cutlass13device_kernelIN5flash19enable_sm80_to_sm89INS1_16FlashAttnBwdSm80INS1_25CollectiveMainloopBwdSm80ILi2ELi2EN4cute5tupleIJNS5_1CILi128EEES8_NS7_ILi64EEEEEENS_10bfloat16_tEfNS_4arch4Sm80ELb0ELb1ELb1ELb0ELb0ELb0ELb0ELb0ELi2ELi4ELi4ELi4ELb0EEENS1_24CollectiveEpilogueBwdGQAISA_fSD_Li256ELb0ELb0EEENS1_19SingleTileSchedulerILb0ELb0ELb0ELi128EEEEEEEEEvNT_6ParamsE$_ZN4cute3eso3ESOILb1ELb0EJNS_5tupleIJNS2_IJNS2_IJNS_1CILi8EEENS3_ILi1EEEEEENS2_IJS5_S5_EEEEEENS2_IJS5_NS3_ILi2EEEEEEEEENS2_IJNS2_IJNS2_IJS5_NS3_ILi0EEEEEENS2_IJSC_SC_EEEEEENS2_IJSC_iEEEEEEEEC2ERKSB_RKSH_) ;  /* 0xffffdb5000007944 */ /* 0x000fea0003c3ffff */
[----:B------:R-:W-:-:S04]  /*9e80*/  MOV R5, 0x0 ;  /* 0x0000000000057802 */ /* 0x000fc80000000f00 */
[----:B------:R-:W-:Y:S05]  /*9e90*/  RET.REL.NODEC R4 `(_ZN7cutlass13device_kernelIN5flash19enable_sm80_to_sm89INS1_16FlashAttnBwdSm80INS1_25CollectiveMainloopBwdSm80ILi2ELi2EN4cute5tupleIJNS5_1CILi128EEES8_NS7_ILi64EEEEEENS_10bfloat16_tEfNS_4arch4Sm80ELb0ELb1ELb1ELb0ELb0ELb0ELb0ELb0ELi2ELi4ELi4ELi4ELb0EEENS1_24CollectiveEpilogueBwdGQAISA_fSD_Li256ELb0ELb0EEENS1_19SingleTileSchedulerILb0ELb0ELb0ELi128EEEEEEEEEvNT_6ParamsE) ;  /* 0xffff616004007950 */ /* 0x000fea0003c3ffff */
        .type           $_ZN7cutlass13device_kernelIN5flash19enable_sm80_to_sm89INS1_16FlashAttnBwdSm80INS1_25CollectiveMainloopBwdSm80ILi2ELi2EN4cute5tupleIJNS5_1CILi128EEES8_NS7_ILi64EEEEEENS_10bfloat16_tEfNS_4arch4Sm80ELb0ELb1ELb1ELb0ELb0ELb0ELb0ELb0ELi2ELi4ELi4ELi4ELb0EEENS1_24CollectiveEpilogueBwdGQAISA_fSD_Li256ELb0ELb0EEENS1_19SingleTileSchedulerILb0ELb0ELb0ELi128EEEEEEEEEvNT_6ParamsE$_ZN4cute5tupleIJNS0_IJNS0_IJNS0_IJNS_1CILi8EEENS1_ILi1EEEEEES3_EEENS0_IJNS0_IJS3_S3_EEENS1_ILi2EEEEEEEEENS0_IJNS0_IJNS0_IJS3_NS1_ILi0EEEEEESA_EEENS0_IJNS0_IJSA_SA_EEEiEEEEEEEEC2ERKS9_RKSF_,@function
        .size           $_ZN7cutlass13device_kernelIN5flash19enable_sm80_to_sm89INS1_16FlashAttnBwdSm80INS1_25CollectiveMainloopBwdSm80ILi2ELi2EN4cute5tupleIJNS5_1CILi128EEES8_NS7_ILi64EEEEEENS_10bfloat16_tEfNS_4arch4Sm80ELb0ELb1ELb1ELb0ELb0ELb0ELb0ELb0ELi2ELi4ELi4ELi4ELb0EEENS1_24CollectiveEpilogueBwdGQAISA_fSD_Li256ELb0ELb0EEENS1_19SingleTileSchedulerILb0ELb0ELb0ELi128EEEEEEEEEvNT_6ParamsE$_ZN4cute5tupleIJNS0_IJNS0_IJNS0_IJNS_1CILi8EEENS1_ILi1EEEEEES3_EEENS0_IJNS0_IJS3_S3_EEENS1_ILi2EEEEEEEEENS0_IJNS0_IJNS0_IJS3_NS1_ILi0EEEEEESA_EEENS0_IJNS0_IJSA_SA_EEEiEEEEEEEEC2ERKS9_RKSF_,($_ZN7cutlass13device_kernelIN5flash19enable_sm80_to_sm89INS1_16FlashAttnBwdSm80INS1_25CollectiveMainloopBwdSm80ILi2ELi2EN4cute5tupleIJNS5_1CILi128EEES8_NS7_ILi64EEEEEENS_10bfloat16_tEfNS_4arch4Sm80ELb0ELb1ELb1ELb0ELb0ELb0ELb0ELb0ELi2ELi4ELi4ELi4ELb0EEENS1_24CollectiveEpilogueBwdGQAISA_fSD_Li256ELb0ELb0EEENS1_19SingleTileSchedulerILb0ELb0ELb0ELi128EEEEEEEEEvNT_6ParamsE$_ZN4cute5tupleIJNS0_IJNS0_IJNS_1CILi1EEENS0_IJS2_NS1_ILi2EEES3_EEEEEES3_NS0_IJS3_S3_EEEEEENS0_IJNS0_IJNS1_ILi0EEENS0_IJS2_NS1_ILi256EEEiEEEEEENS1_ILi2048EEENS0_IJiNS1_ILi4096EEEEEEEEEEEC2ERKS7_RKSF_ - $_ZN7cutlass13device_kernelIN5flash19enable_sm80_to_sm89INS1_16FlashAttnBwdSm80INS1_25CollectiveMainloopBwdSm80ILi2ELi2EN4cute5tupleIJNS5_1CILi128EEES8_NS7_ILi64EEEEEENS_10bfloat16_tEfNS_4arch4Sm80ELb0ELb1ELb1ELb0ELb0ELb0ELb0ELb0ELi2ELi4ELi4ELi4ELb0EEENS1_24CollectiveEpilogueBwdGQAISA_fSD_Li256ELb0ELb0EEENS1_19SingleTileSchedulerILb0ELb0ELb0ELi128EEEEEEEEEvNT_6ParamsE$_ZN4cute5tupleIJNS0_IJNS0_IJNS0_IJNS_1CILi8EEENS1_ILi1EEEEEES3_EEENS0_IJNS0_IJS3_S3_EEENS1_ILi2EEEEEEEEENS0_IJNS0_IJNS0_IJS3_NS1_ILi0EEEEEESA_EEENS0_IJNS0_IJSA_SA_EEEiEEEEEEEEC2ERKS9_RKSF_)
$_ZN7cutlass13device_kernelIN5flash19enable_sm80_to_sm89INS1_16FlashAttnBwdSm80INS1_25CollectiveMainloopBwdSm80ILi2ELi2EN4cute5tupleIJNS5_1CILi128EEES8_NS7_ILi64EEEEEENS_10bfloat16_tEfNS_4arch4Sm80ELb0ELb1ELb1ELb0ELb0ELb0ELb0ELb0ELi2ELi4ELi4ELi4ELb0EEENS1_24CollectiveEpilogueBwdGQAISA_fSD_Li256ELb0ELb0EEENS1_19SingleTileSchedulerILb0ELb0ELb0ELi128EEEEEEEEEvNT_6ParamsE$_ZN4cute5tupleIJNS0_IJNS0_IJNS0_IJNS_1CILi8EEENS1_ILi1EEEEEES3_EEENS0_IJNS0_IJS3_S3_EEENS1_ILi2EEEEEEEEENS0_IJNS0_IJNS0_IJS3_NS1_ILi0EEEEEESA_EEENS0_IJNS0_IJSA_SA_EEEiEEEEEEEEC2ERKS9_RKSF_:
[----:B------:R-:W-:Y:S02]  /*9ea0*/  MOV R6, 0x9ec0 ;  /* 0x00009ec000067802 */ /* 0x000fe40000000f00 */
[----:B------:R-:W-:Y:S05]  /*9eb0*/  CALL.REL.NOINC `($_ZN7cutlass13device_kernelIN5flash19enable_sm80_to_sm89INS1_16FlashAttnBwdSm80INS1_25CollectiveMainloopBwdSm80ILi2ELi2EN4cute5tupleIJNS5_1CILi128EEES8_NS7_ILi64EEEEEENS_10bfloat16_tEfNS_4arch4Sm80ELb0ELb1ELb1ELb0ELb0ELb0ELb0ELb0ELi2ELi4ELi4ELi4ELb0EEENS1_24CollectiveEpilogueBwdGQAISA_fSD_Li256ELb0ELb0EEENS1_19SingleTileSchedulerILb0ELb0ELb0ELi128EEEEEEEEEvNT_6ParamsE$_ZN4cute3eso3ESOILb1ELb0EJNS_5tupleIJNS2_IJNS2_IJNS_1CILi8EEENS3_ILi1EEEEEES5_EEENS2_IJNS2_IJS5_S5_EEENS3_ILi2EEEEEEEEENS2_IJNS2_IJNS2_IJS5_NS3_ILi0EEEEEESC_EEENS2_IJNS2_IJSC_SC_EEEiEEEEEEEEC2ERKSB_RKSH_) ;  /* 0xffffdb5000007944 */ /* 0x000fea0003c3ffff */
[----:B------:R-:W-:-:S04]  /*9ec0*/  MOV R5, 0x0 ;  /* 0x0000000000057802 */ /* 0x000fc80000000f00 */
[----:B------:R-:W-:Y:S05]  /*9ed0*/  RET.REL.NODEC R4 `(_ZN7cutlass13device_kernelIN5flash19enable_sm80_to_sm89INS1_16FlashAttnBwdSm80INS1_25CollectiveMainloopBwdSm80ILi2ELi2EN4cute5tupleIJNS5_1CILi128EEES8_NS7_ILi64EEEEEENS_10bfloat16_tEfNS_4arch4Sm80ELb0ELb1ELb1ELb0ELb0ELb0ELb0ELb0ELi2ELi4ELi4ELi4ELb0EEENS1_24CollectiveEpilogueBwdGQAISA_fSD_Li256ELb0ELb0EEENS1_19SingleTileSchedulerILb0ELb0ELb0ELi128EEEEEEEEEvNT_6ParamsE) ;  /* 0xffff612004007950 */ /* 0x000fea0003c3ffff */
        .type           $_ZN7cutlass13device_kernelIN5flash19enable_sm80_to_sm89INS1_16FlashAttnBwdSm80INS1_25CollectiveMainloopBwdSm80ILi2ELi2EN4cute5tupleIJNS5_1CILi128EEES8_NS7_ILi64EEEEEENS_10bfloat16_tEfNS_4arch4Sm80ELb0ELb1ELb1ELb0ELb0ELb0ELb0ELb0ELi2ELi4ELi4ELi4ELb0EEENS1_24CollectiveEpilogueBwdGQAISA_fSD_Li256ELb0ELb0EEENS1_19SingleTileSchedulerILb0ELb0ELb0ELi128EEEEEEEEEvNT_6ParamsE$_ZN4cute5tupleIJNS0_IJNS0_IJNS_1CILi1EEENS0_IJS2_NS1_ILi2EEES3_EEEEEES3_NS0_IJS3_S3_EEEEEENS0_IJNS0_IJNS1_ILi0EEENS0_IJS2_NS1_ILi256EEEiEEEEEENS1_ILi2048EEENS0_IJiNS1_ILi4096EEEEEEEEEEEC2ERKS7_RKSF_,@function
        .size           $_ZN7cutlass13device_kernelIN5flash19enable_sm80_to_sm89INS1_16FlashAttnBwdSm80INS1_25CollectiveMainloopBwdSm80ILi2ELi2EN4cute5tupleIJNS5_1CILi128EEES8_NS7_ILi64EEEEEENS_10bfloat16_tEfNS_4arch4Sm80ELb0ELb1ELb1ELb0ELb0ELb0ELb0ELb0ELi2ELi4ELi4ELi4ELb0EEENS1_24CollectiveEpilogueBwdGQAISA_fSD_Li256ELb0ELb0EEENS1_19SingleTileSchedulerILb0ELb0ELb0ELi128EEEEEEEEEvNT_6ParamsE$_ZN4cute5tupleIJNS0_IJNS0_IJNS_1CILi1EEENS0_IJS2_NS1_ILi2EEES3_EEEEEES3_NS0_IJS3_S3_EEEEEENS0_IJNS0_IJNS1_ILi0EEENS0_IJS2_NS1_ILi256EEEiEEEEEENS1_ILi2048EEENS0_IJiNS1_ILi4096EEEEEEEEEEEC2ERKS7_RKSF_,($_ZN7cutlass13device_kernelIN5flash19enable_sm80_to_sm89INS1_16FlashAttnBwdSm80INS1_25CollectiveMainloopBwdSm80ILi2ELi2EN4cute5tupleIJNS5_1CILi128EEES8_NS7_ILi64EEEEEENS_10bfloat16_tEfNS_4arch4Sm80ELb0ELb1ELb1ELb0ELb0ELb0ELb0ELb0ELi2ELi4ELi4ELi4ELb0EEENS1_24CollectiveEpilogueBwdGQAISA_fSD_Li256ELb0ELb0EEENS1_19SingleTileSchedulerILb0ELb0ELb0ELi128EEEEEEEEEvNT_6ParamsE$_ZN4cute5tupleIJNS0_IJNS0_IJNS_1CILi2EEES2_EEENS1_ILi8EEES3_EEENS0_IJNS0_IJNS1_ILi1EEEiEEENS1_ILi1024EEENS0_IJiiEEEEEEEEC2ERKS5_RKSA_ - $_ZN7cutlass13device_kernelIN5flash19enable_sm80_to_sm89INS1_16FlashAttnBwdSm80INS1_25CollectiveMainloopBwdSm80ILi2ELi2EN4cute5tupleIJNS5_1CILi128EEES8_NS7_ILi64EEEEEENS_10bfloat16_tEfNS_4arch4Sm80ELb0ELb1ELb1ELb0ELb0ELb0ELb0ELb0ELi2ELi4ELi4ELi4ELb0EEENS1_24CollectiveEpilogueBwdGQAISA_fSD_Li256ELb0ELb0EEENS1_19SingleTileSchedulerILb0ELb0ELb0ELi128EEEEEEEEEvNT_6ParamsE$_ZN4cute5tupleIJNS0_IJNS0_IJNS_1CILi1EEENS0_IJS2_NS1_ILi2EEES3_EEEEEES3_NS0_IJS3_S3_EEEEEENS0_IJNS0_IJNS1_ILi0EEENS0_IJS2_NS1_ILi256EEEiEEEEEENS1_ILi2048EEENS0_IJiNS1_ILi4096EEEEEEEEEEEC2ERKS7_RKSF_)
$_ZN7cutlass13device_kernelIN5flash19enable_sm80_to_sm89INS1_16FlashAttnBwdSm80INS1_25CollectiveMainloopBwdSm80ILi2ELi2EN4cute5tupleIJNS5_1CILi128EEES8_NS7_ILi64EEEEEENS_10bfloat16_tEfNS_4arch4Sm80ELb0ELb1ELb1ELb0ELb0ELb0ELb0ELb0ELi2ELi4ELi4ELi4ELb0EEENS1_24CollectiveEpilogueBwdGQAISA_fSD_Li256ELb0ELb0EEENS1_19SingleTileSchedulerILb0ELb0ELb0ELi128EEEEEEEEEvNT_6ParamsE$_ZN4cute5tupleIJNS0_IJNS0_IJNS_1CILi1EEENS0_IJS2_NS1_ILi2EEES3_EEEEEES3_NS0_IJS3_S3_EEEEEENS0_IJNS0_IJNS1_ILi0EEENS0_IJS2_NS1_ILi256EEEiEEEEEENS1_ILi2048EEENS0_IJiNS1_ILi4096EEEEEEEEEEEC2ERKS7_RKSF_:
[----:B------:R-:W-:Y:S02]  /*9ee0*/  MOV R6, 0x9f00 ;  /* 0x00009f0000067802 */ /* 0x000fe40000000f00 */
[----:B------:R-:W-:Y:S05]  /*9ef0*/  CALL.REL.NOINC `($_ZN7cutlass13device_kernelIN5flash19enable_sm80_to_sm89INS1_16FlashAttnBwdSm80INS1_25CollectiveMainloopBwdSm80ILi2ELi2EN4cute5tupleIJNS5_1CILi128EEES8_NS7_ILi64EEEEEENS_10bfloat16_tEfNS_4arch4Sm80ELb0ELb1ELb1ELb0ELb0ELb0ELb0ELb0ELi2ELi4ELi4ELi4ELb0EEENS1_24CollectiveEpilogueBwdGQAISA_fSD_Li256ELb0ELb0EEENS1_19SingleTileSchedulerILb0ELb0ELb0ELi128EEEEEEEEEvNT_6ParamsE$_ZN4cute3eso3ESOILb1ELb0EJNS_5tupleIJNS2_IJNS_1CILi1EEENS2_IJS4_NS3_ILi2EEES5_EEEEEES5_NS2_IJS5_S5_EEEEEENS2_IJNS2_IJNS3_ILi0EEENS2_IJS4_NS3_ILi256EEEiEEEEEENS3_ILi2048EEENS2_IJiNS3_ILi4096EEEEEEEEEEEC2ERKS9_RKSH_) ;  /* 0xffffdb5000007944 */ /* 0x000fea0003c3ffff */
[----:B-1----:R-:W-:-:S04]  /*9f00*/  MOV R5, 0x0 ;  /* 0x0000000000057802 */ /* 0x002fc80000000f00 */
[----:B------:R-:W-:Y:S05]  /*9f10*/  RET.REL.NODEC R4 `(_ZN7cutlass13device_kernelIN5flash19enable_sm80_to_sm89INS1_16FlashAttnBwdSm80INS1_25CollectiveMainloopBwdSm80ILi2ELi2EN4cute5tupleIJNS5_1CILi128EEES8_NS7_ILi64EEEEEENS_10bfloat16_tEfNS_4arch4Sm80ELb0ELb1ELb1ELb0ELb0ELb0ELb0ELb0ELi2ELi4ELi4ELi4ELb0EEENS1_24CollectiveEpilogueBwdGQAISA_fSD_Li256ELb0ELb0EEENS1_19SingleTileSchedulerILb0ELb0ELb0ELi128EEEEEEEEEvNT_6ParamsE) ;  /* 0xffff60e004007950 */ /* 0x000fea0003c3ffff */
        .type           $_ZN7cutlass13device_kernelIN5flash19enable_sm80_to_sm89INS1_16FlashAttnBwdSm80INS1_25CollectiveMainloopBwdSm80ILi2ELi2EN4cute5tupleIJNS5_1CILi128EEES8_NS7_ILi64EEEEEENS_10bfloat16_tEfNS_4arch4Sm80ELb0ELb1ELb1ELb0ELb0ELb0ELb0ELb0ELi2ELi4ELi4ELi4ELb0EEENS1_24CollectiveEpilogueBwdGQAISA_fSD_Li256ELb0ELb0EEENS1_19SingleTileSchedulerILb0ELb0ELb0ELi128EEEEEEEEEvNT_6ParamsE$_ZN4cute5tupleIJNS0_IJNS0_IJNS_1CILi2EEES2_EEENS1_ILi8EEES3_EEENS0_IJNS0_IJNS1_ILi1EEEiEEENS1_ILi1024EEENS0_IJiiEEEEEEEEC2ERKS5_RKSA_,@function
        .size           $_ZN7cutlass13device_kernelIN5flash19enable_sm80_to_sm89INS1_16FlashAttnBwdSm80INS1_25CollectiveMainloopBwdSm80ILi2ELi2EN4cute5tupleIJNS5_1CILi128EEES8_NS7_ILi64EEEEEENS_10bfloat16_tEfNS_4arch4Sm80ELb0ELb1ELb1ELb0ELb0ELb0ELb0ELb0ELi2ELi4ELi4ELi4ELb0EEENS1_24CollectiveEpilogueBwdGQAISA_fSD_Li256ELb0ELb0EEENS1_19SingleTileSchedulerILb0ELb0ELb0ELi128EEEEEEEEEvNT_6ParamsE$_ZN4cute5tupleIJNS0_IJNS0_IJNS_1CILi2EEES2_EEENS1_ILi8EEES3_EEENS0_IJNS0_IJNS1_ILi1EEEiEEENS1_ILi1024EEENS0_IJiiEEEEEEEEC2ERKS5_RKSA_,($_ZN7cutlass13device_kernelIN5flash19enable_sm80_to_sm89INS1_16FlashAttnBwdSm80INS1_25CollectiveMainloopBwdSm80ILi2ELi2EN4cute5tupleIJNS5_1CILi128EEES8_NS7_ILi64EEEEEENS_10bfloat16_tEfNS_4arch4Sm80ELb0ELb1ELb1ELb0ELb0ELb0ELb0ELb0ELi2ELi4ELi4ELi4ELb0EEENS1_24CollectiveEpilogueBwdGQAISA_fSD_Li256ELb0ELb0EEENS1_19SingleTileSchedulerILb0ELb0ELb0ELi128EEEEEEEEEvNT_6ParamsE$_ZN4cute5tupleIJNS0_IJNS0_IJNS_1CILi2EEES2_EEES2_EEENS0_IJNS0_IJiiEEENS1_ILi8192EEEEEEEEC2ERKS4_RKS7_ - $_ZN7cutlass13device_kernelIN5flash19enable_sm80_to_sm89INS1_16FlashAttnBwdSm80INS1_25CollectiveMainloopBwdSm80ILi2ELi2EN4cute5tupleIJNS5_1CILi128EEES8_NS7_ILi64EEEEEENS_10bfloat16_tEfNS_4arch4Sm80ELb0ELb1ELb1ELb0ELb0ELb0ELb0ELb0ELi2ELi4ELi4ELi4ELb0EEENS1_24CollectiveEpilogueBwdGQAISA_fSD_Li256ELb0ELb0EEENS1_19SingleTileSchedulerILb0ELb0ELb0ELi128EEEEEEEEEvNT_6ParamsE$_ZN4cute5tupleIJNS0_IJNS0_IJNS_1CILi2EEES2_EEENS1_ILi8EEES3_EEENS0_IJNS0_IJNS1_ILi1EEEiEEENS1_ILi1024EEENS0_IJiiEEEEEEEEC2ERKS5_RKSA_)
$_ZN7cutlass13device_kernelIN5flash19enable_sm80_to_sm89INS1_16FlashAttnBwdSm80INS1_25CollectiveMainloopBwdSm80ILi2ELi2EN4cute5tupleIJNS5_1CILi128EEES8_NS7_ILi64EEEEEENS_10bfloat16_tEfNS_4arch4Sm80ELb0ELb1ELb1ELb0ELb0ELb0ELb0ELb0ELi2ELi4ELi4ELi4ELb0EEENS1_24CollectiveEpilogueBwdGQAISA_fSD_Li256ELb0ELb0EEENS1_19SingleTileSchedulerILb0ELb0ELb0ELi128EEEEEEEEEvNT_6ParamsE$_ZN4cute5tupleIJNS0_IJNS0_IJNS_1CILi2EEES2_EEENS1_ILi8EEES3_EEENS0_IJNS0_IJNS1_ILi1EEEiEEENS1_ILi1024EEENS0_IJiiEEEEEEEEC2ERKS5_RKSA_:
[----:B------:R-:W-:Y:S02]  /*9f20*/  MOV R8, 0x9f40 ;  /* 0x00009f4000087802 */ /* 0x000fe40000000f00 */
[----:B------:R-:W-:Y:S05]  /*9f30*/  CALL.REL.NOINC `($_ZN7cutlass13device_kernelIN5flash19enable_sm80_to_sm89INS1_16FlashAttnBwdSm80INS1_25CollectiveMainloopBwdSm80ILi2ELi2EN4cute5tupleIJNS5_1CILi128EEES8_NS7_ILi64EEEEEENS_10bfloat16_tEfNS_4arch4Sm80ELb0ELb1ELb1ELb0ELb0ELb0ELb0ELb0ELi2ELi4ELi4ELi4ELb0EEENS1_24CollectiveEpilogueBwdGQAISA_fSD_Li256ELb0ELb0EEENS1_19SingleTileSchedulerILb0ELb0ELb0ELi128EEEEEEEEEvNT_6ParamsE$_ZN4cute3eso3ESOILb1ELb0EJNS_5tupleIJNS2_IJNS_1CILi2EEES4_EEENS3_ILi8EEES5_EEENS2_IJNS2_IJNS3_ILi1EEEiEEENS3_ILi1024EEENS2_IJiiEEEEEEEEC2ERKS7_RKSC_) ;  /* 0xffffdbf000007944 */ /* 0x000fea0003c3ffff */
[----:B------:R-:W-:-:S04]  /*9f40*/  MOV R7, 0x0 ;  /* 0x0000000000077802 */ /* 0x000fc80000000f00 */
[----:B------:R-:W-:Y:S05]  /*9f50*/  RET.REL.NODEC R6 `(_ZN7cutlass13device_kernelIN5flash19enable_sm80_to_sm89INS1_16FlashAttnBwdSm80INS1_25CollectiveMainloopBwdSm80ILi2ELi2EN4cute5tupleIJNS5_1CILi128EEES8_NS7_ILi64EEEEEENS_10bfloat16_tEfNS_4arch4Sm80ELb0ELb1ELb1ELb0ELb0ELb0ELb0ELb0ELi2ELi4ELi4ELi4ELb0EEENS1_24CollectiveEpilogueBwdGQAISA_fSD_Li256ELb0ELb0EEENS1_19SingleTileSchedulerILb0ELb0ELb0ELi128EEEEEEEEEvNT_6ParamsE) ;  /* 0xffff60a006007950 */ /* 0x000fea0003c3ffff */
        .type           $_ZN7cutlass13device_kernelIN5flash19enable_sm80_to_sm89INS1_16FlashAttnBwdSm80INS1_25CollectiveMainloopBwdSm80ILi2ELi2EN4cute5tupleIJNS5_1CILi128EEES8_NS7_ILi64EEEEEENS_10bfloat16_tEfNS_4arch4Sm80ELb0ELb1ELb1ELb0ELb0ELb0ELb0ELb0ELi2ELi4ELi4ELi4ELb0EEENS1_24CollectiveEpilogueBwdGQAISA_fSD_Li256ELb0ELb0EEENS1_19SingleTileSchedulerILb0ELb0ELb0ELi128EEEEEEEEEvNT_6ParamsE$_ZN4cute5tupleIJNS0_IJNS0_IJNS_1CILi2EEES2_EEES2_EEENS0_IJNS0_IJiiEEENS1_ILi8192EEEEEEEEC2ERKS4_RKS7_,@function
        .size           $_ZN7cutlass13device_kernelIN5flash19enable_sm80_to_sm89INS1_16FlashAttnBwdSm80INS1_25CollectiveMainloopBwdSm80ILi2ELi2EN4cute5tupleIJNS5_1CILi128EEES8_NS7_ILi64EEEEEENS_10bfloat16_tEfNS_4arch4Sm80ELb0ELb1ELb1ELb0ELb0ELb0ELb0ELb0ELi2ELi4ELi4ELi4ELb0EEENS1_24CollectiveEpilogueBwdGQAISA_fSD_Li256ELb0ELb0EEENS1_19SingleTileSchedulerILb0ELb0ELb0ELi128EEEEEEEEEvNT_6ParamsE$_ZN4cute5tupleIJNS0_IJNS0_IJNS_1CILi2EEES2_EEES2_EEENS0_IJNS0_IJiiEEENS1_ILi8192EEEEEEEEC2ERKS4_RKS7_,($_ZN7cutlass13device_kernelIN5flash19enable_sm80_to_sm89INS1_16FlashAttnBwdSm80INS1_25CollectiveMainloopBwdSm80ILi2ELi2EN4cute5tupleIJNS5_1CILi128EEES8_NS7_ILi64EEEEEENS_10bfloat16_tEfNS_4arch4Sm80ELb0ELb1ELb1ELb0ELb0ELb0ELb0ELb0ELi2ELi4ELi4ELi4ELb0EEENS1_24CollectiveEpilogueBwdGQAISA_fSD_Li256ELb0ELb0EEENS1_19SingleTileSchedulerILb0ELb0ELb0ELi128EEEEEEEEEvNT_6ParamsE$_ZN4cute5tupleIJNS0_IJNS0_IJNS_1CILi2EEES2_EEES3_NS1_ILi8EEEEEENS0_IJNS0_IJiNS1_ILi512EEEEEENS0_IJiiEEENS1_ILi1024EEEEEEEEC2ERKS5_RKSA_ - $_ZN7cutlass13device_kernelIN5flash19enable_sm80_to_sm89INS1_16FlashAttnBwdSm80INS1_25CollectiveMainloopBwdSm80ILi2ELi2EN4cute5tupleIJNS5_1CILi128EEES8_NS7_ILi64EEEEEENS_10bfloat16_tEfNS_4arch4Sm80ELb0ELb1ELb1ELb0ELb0ELb0ELb0ELb0ELi2ELi4ELi4ELi4ELb0EEENS1_24CollectiveEpilogueBwdGQAISA_fSD_Li256ELb0ELb0EEENS1_19SingleTileSchedulerILb0ELb0ELb0ELi128EEEEEEEEEvNT_6ParamsE$_ZN4cute5tupleIJNS0_IJNS0_IJNS_1CILi2EEES2_EEES2_EEENS0_IJNS0_IJiiEEENS1_ILi8192EEEEEEEEC2ERKS4_RKS7_)
$_ZN7cutlass13device_kernelIN5flash19enable_sm80_to_sm89INS1_16FlashAttnBwdSm80INS1_25CollectiveMainloopBwdSm80ILi2ELi2EN4cute5tupleIJNS5_1CILi128EEES8_NS7_ILi64EEEEEENS_10bfloat16_tEfNS_4arch4Sm80ELb0ELb1ELb1ELb0ELb0ELb0ELb0ELb0ELi2ELi4ELi4ELi4ELb0EEENS1_24CollectiveEpilogueBwdGQAISA_fSD_Li256ELb0ELb0EEENS1_19SingleTileSchedulerILb0ELb0ELb0ELi128EEEEEEEEEvNT_6ParamsE$_ZN4cute5tupleIJNS0_IJNS0_IJNS_1CILi2EEES2_EEES2_EEENS0_IJNS0_IJiiEEENS1_ILi8192EEEEEEEEC2ERKS4_RKS7_:
[----:B------:R-:W-:Y:S02]  /*9f60*/  MOV R6, 0x9f80 ;  /* 0x00009f8000067802 */ /* 0x000fe40000000f00 */
[----:B------:R-:W-:Y:S05]  /*9f70*/  CALL.REL.NOINC `($_ZN7cutlass13device_kernelIN5flash19enable_sm80_to_sm89INS1_16FlashAttnBwdSm80INS1_25CollectiveMainloopBwdSm80ILi2ELi2EN4cute5tupleIJNS5_1CILi128EEES8_NS7_ILi64EEEEEENS_10bfloat16_tEfNS_4arch4Sm80ELb0ELb1ELb1ELb0ELb0ELb0ELb0ELb0ELi2ELi4ELi4ELi4ELb0EEENS1_24CollectiveEpilogueBwdGQAISA_fSD_Li256ELb0ELb0EEENS1_19SingleTileSchedulerILb0ELb0ELb0ELi128EEEEEEEEEvNT_6ParamsE$_ZN4cute3eso3ESOILb1ELb0EJNS_5tupleIJNS2_IJNS_1CILi2EEES4_EEES4_EEENS2_IJNS2_IJiiEEENS3_ILi8192EEEEEEEEC2ERKS6_RKS9_) ;  /* 0xffffdc1000007944 */ /* 0x000fea0003c3ffff */
[----:B------:R-:W-:-:S04]  /*9f80*/  MOV R9, 0x0 ;  /* 0x0000000000097802 */ /* 0x000fc80000000f00 */
[----:B------:R-:W-:Y:S05]  /*9f90*/  RET.REL.NODEC R8 `(_ZN7cutlass13device_kernelIN5flash19enable_sm80_to_sm89INS1_16FlashAttnBwdSm80INS1_25CollectiveMainloopBwdSm80ILi2ELi2EN4cute5tupleIJNS5_1CILi128EEES8_NS7_ILi64EEEEEENS_10bfloat16_tEfNS_4arch4Sm80ELb0ELb1ELb1ELb0ELb0ELb0ELb0ELb0ELi2ELi4ELi4ELi4ELb0EEENS1_24CollectiveEpilogueBwdGQAISA_fSD_Li256ELb0ELb0EEENS1_19SingleTileSchedulerILb0ELb0ELb0ELi128EEEEEEEEEvNT_6ParamsE) ;  /* 0xffff606008007950 */ /* 0x000fea0003c3ffff */
        .type           $_ZN7cutlass13device_kernelIN5flash19enable_sm80_to_sm89INS1_16FlashAttnBwdSm80INS1_25CollectiveMainloopBwdSm80ILi2ELi2EN4cute5tupleIJNS5_1CILi128EEES8_NS7_ILi64EEEEEENS_10bfloat16_tEfNS_4arch4Sm80ELb0ELb1ELb1ELb0ELb0ELb0ELb0ELb0ELi2ELi4ELi4ELi4ELb0EEENS1_24CollectiveEpilogueBwdGQAISA_fSD_Li256ELb0ELb0EEENS1_19SingleTileSchedulerILb0ELb0ELb0ELi128EEEEEEEEEvNT_6ParamsE$_ZN4cute5tupleIJNS0_IJNS0_IJNS_1CILi2EEES2_EEES3_NS1_ILi8EEEEEENS0_IJNS0_IJiNS1_ILi512EEEEEENS0_IJiiEEENS1_ILi1024EEEEEEEEC2ERKS5_RKSA_,@function
        .size           $_ZN7cutlass13device_kernelIN5flash19enable_sm80_to_sm89INS1_16FlashAttnBwdSm80INS1_25CollectiveMainloopBwdSm80ILi2ELi2EN4cute5tupleIJNS5_1CILi128EEES8_NS7_ILi64EEEEEENS_10bfloat16_tEfNS_4arch4Sm80ELb0ELb1ELb1ELb0ELb0ELb0ELb0ELb0ELi2ELi4ELi4ELi4ELb0EEENS1_24CollectiveEpilogueBwdGQAISA_fSD_Li256ELb0ELb0EEENS1_19SingleTileSchedulerILb0ELb0ELb0ELi128EEEEEEEEEvNT_6ParamsE$_ZN4cute5tupleIJNS0_IJNS0_IJNS_1CILi2EEES2_EEES3_NS1_ILi8EEEEEENS0_IJNS0_IJiNS1_ILi512EEEEEENS0_IJiiEEENS1_ILi1024EEEEEEEEC2ERKS5_RKSA_,($_ZN7cutlass13device_kernelIN5flash19enable_sm80_to_sm89INS1_16FlashAttnBwdSm80INS1_25CollectiveMainloopBwdSm80ILi2ELi2EN4cute5tupleIJNS5_1CILi128EEES8_NS7_ILi64EEEEEENS_10bfloat16_tEfNS_4arch4Sm80ELb0ELb1ELb1ELb0ELb0ELb0ELb0ELb0ELi2ELi4ELi4ELi4ELb0EEENS1_24CollectiveEpilogueBwdGQAISA_fSD_Li256ELb0ELb0EEENS1_19SingleTileSchedulerILb0ELb0ELb0ELi128EEEEEEEEEvNT_6ParamsE$_ZN4cute5tupleIJNS0_IJNS0_IJNS_1CILi2EEES2_S2_EEES2_NS0_IJNS0_IJS2_S2_EEES2_EEEEEENS0_IJNS0_IJNS1_ILi1EEENS1_ILi512EEEiEEENS1_ILi4096EEENS0_IJNS0_IJiiEEENS1_ILi8192EEEEEEEEEEEC2ERKS6_RKSE_ - $_ZN7cutlass13device_kernelIN5flash19enable_sm80_to_sm89INS1_16FlashAttnBwdSm80INS1_25CollectiveMainloopBwdSm80ILi2ELi2EN4cute5tupleIJNS5_1CILi128EEES8_NS7_ILi64EEEEEENS_10bfloat16_tEfNS_4arch4Sm80ELb0ELb1ELb1ELb0ELb0ELb0ELb0ELb0ELi2ELi4ELi4ELi4ELb0EEENS1_24CollectiveEpilogueBwdGQAISA_fSD_Li256ELb0ELb0EEENS1_19SingleTileSchedulerILb0ELb0ELb0ELi128EEEEEEEEEvNT_6ParamsE$_ZN4cute5tupleIJNS0_IJNS0_IJNS_1CILi2EEES2_EEES3_NS1_ILi8EEEEEENS0_IJNS0_IJiNS1_ILi512EEEEEENS0_IJiiEEENS1_ILi1024EEEEEEEEC2ERKS5_RKSA_)
$_ZN7cutlass13device_kernelIN5flash19enable_sm80_to_sm89INS1_16FlashAttnBwdSm80INS1_25CollectiveMainloopBwdSm80ILi2ELi2EN4cute5tupleIJNS5_1CILi128EEES8_NS7_ILi64EEEEEENS_10bfloat16_tEfNS_4arch4Sm80ELb0ELb1ELb1ELb0ELb0ELb0ELb0ELb0ELi2ELi4ELi4ELi4ELb0EEENS1_24CollectiveEpilogueBwdGQAISA_fSD_Li256ELb0ELb0EEENS1_19SingleTileSchedulerILb0ELb0ELb0ELi128EEEEEEEEEvNT_6ParamsE$_ZN4cute5tupleIJNS0_IJNS0_IJNS_1CILi2EEES2_EEES3_NS1_ILi8EEEEEENS0_IJNS0_IJiNS1_ILi512EEEEEENS0_IJiiEEENS1_ILi1024EEEEEEEEC2ERKS5_RKSA_:
[----:B------:R-:W-:Y:S02]  /*9fa0*/  MOV R8, 0x9fc0 ;  /* 0x00009fc000087802 */ /* 0x000fe40000000f00 */
[----:B------:R-:W-:Y:S05]  /*9fb0*/  CALL.REL.NOINC `($_ZN7cutlass13device_kernelIN5flash19enable_sm80_to_sm89INS1_16FlashAttnBwdSm80INS1_25CollectiveMainloopBwdSm80ILi2ELi2EN4cute5tupleIJNS5_1CILi128EEES8_NS7_ILi64EEEEEENS_10bfloat16_tEfNS_4arch4Sm80ELb0ELb1ELb1ELb0ELb0ELb0ELb0ELb0ELi2ELi4ELi4ELi4ELb0EEENS1_24CollectiveEpilogueBwdGQAISA_fSD_Li256ELb0ELb0EEENS1_19SingleTileSchedulerILb0ELb0ELb0ELi128EEEEEEEEEvNT_6ParamsE$_ZN4cute3eso3ESOILb1ELb0EJNS_5tupleIJNS2_IJNS_1CILi2EEES4_EEES5_NS3_ILi8EEEEEENS2_IJNS2_IJiNS3_ILi512EEEEEENS2_IJiiEEENS3_ILi1024EEEEEEEEC2ERKS7_RKSC_) ;  /* 0xffffdc3000007944 */ /* 0x000fea0003c3ffff */
[----:B-1----:R-:W-:Y:S02]  /*9fc0*/  MOV R2, R6 ;  /* 0x0000000600027202 */ /* 0x002fe40000000f00 */
[----:B------:R-:W-:-:S04]  /*9fd0*/  MOV R3, 0x0 ;  /* 0x0000000000037802 */ /* 0x000fc80000000f00 */
[----:B------:R-:W-:Y:S05]  /*9fe0*/  RET.REL.NODEC R2 `(_ZN7cutlass13device_kernelIN5flash19enable_sm80_to_sm89INS1_16FlashAttnBwdSm80INS1_25CollectiveMainloopBwdSm80ILi2ELi2EN4cute5tupleIJNS5_1CILi128EEES8_NS7_ILi64EEEEEENS_10bfloat16_tEfNS_4arch4Sm80ELb0ELb1ELb1ELb0ELb0ELb0ELb0ELb0ELi2ELi4ELi4ELi4ELb0EEENS1_24CollectiveEpilogueBwdGQAISA_fSD_Li256ELb0ELb0EEENS1_19SingleTileSchedulerILb0ELb0ELb0ELi128EEEEEEEEEvNT_6ParamsE) ;  /* 0xffff601002007950 */ /* 0x000fea0003c3ffff */
        .type           $_ZN7cutlass13device_kernelIN5flash19enable_sm80_to_sm89INS1_16FlashAttnBwdSm80INS1_25CollectiveMainloopBwdSm80ILi2ELi2EN4cute5tupleIJNS5_1CILi128EEES8_NS7_ILi64EEEEEENS_10bfloat16_tEfNS_4arch4Sm80ELb0ELb1ELb1ELb0ELb0ELb0ELb0ELb0ELi2ELi4ELi4ELi4ELb0EEENS1_24CollectiveEpilogueBwdGQAISA_fSD_Li256ELb0ELb0EEENS1_19SingleTileSchedulerILb0ELb0ELb0ELi128EEEEEEEEEvNT_6ParamsE$_ZN4cute5tupleIJNS0_IJNS0_IJNS_1CILi2EEES2_S2_EEES2_NS0_IJNS0_IJS2_S2_EEES2_EEEEEENS0_IJNS0_IJNS1_ILi1EEENS1_ILi512EEEiEEENS1_ILi4096EEENS0_IJNS0_IJiiEEENS1_ILi8192EEEEEEEEEEEC2ERKS6_RKSE_,@function
        .size           $_ZN7cutlass13device_kernelIN5flash19enable_sm80_to_sm89INS1_16FlashAttnBwdSm80INS1_25CollectiveMainloopBwdSm80ILi2ELi2EN4cute5tupleIJNS5_1CILi128EEES8_NS7_ILi64EEEEEENS_10bfloat16_tEfNS_4arch4Sm80ELb0ELb1ELb1ELb0ELb0ELb0ELb0ELb0ELi2ELi4ELi4ELi4ELb0EEENS1_24CollectiveEpilogueBwdGQAISA_fSD_Li256ELb0ELb0EEENS1_19SingleTileSchedulerILb0ELb0ELb0ELi128EEEEEEEEEvNT_6ParamsE$_ZN4cute5tupleIJNS0_IJNS0_IJNS_1CILi2EEES2_S2_EEES2_NS0_IJNS0_IJS2_S2_EEES2_EEEEEENS0_IJNS0_IJNS1_ILi1EEENS1_ILi512EEEiEEENS1_ILi4096EEENS0_IJNS0_IJiiEEENS1_ILi8192EEEEEEEEEEEC2ERKS6_RKSE_,($_ZN7cutlass13device_kernelIN5flash19enable_sm80_to_sm89INS1_16FlashAttnBwdSm80INS1_25CollectiveMainloopBwdSm80ILi2ELi2EN4cute5tupleIJNS5_1CILi128EEES8_NS7_ILi64EEEEEENS_10bfloat16_tEfNS_4arch4Sm80ELb0ELb1ELb1ELb0ELb0ELb0ELb0ELb0ELi2ELi4ELi4ELi4ELb0EEENS1_24CollectiveEpilogueBwdGQAISA_fSD_Li256ELb0ELb0EEENS1_19SingleTileSchedulerILb0ELb0ELb0ELi128EEEEEEEEEvNT_6ParamsE$_ZN4cute5tupleIJNS0_IJNS0_IJNS_1CILi2EEES2_S2_EEES2_NS0_IJS2_S2_EEEEEENS0_IJNS0_IJNS1_ILi1EEENS1_ILi512EEEiEEENS1_ILi4096EEENS0_IJiiEEEEEEEEC2ERKS5_RKSB_ - $_ZN7cutlass13device_kernelIN5flash19enable_sm80_to_sm89INS1_16FlashAttnBwdSm80INS1_25CollectiveMainloopBwdSm80ILi2ELi2EN4cute5tupleIJNS5_1CILi128EEES8_NS7_ILi64EEEEEENS_10bfloat16_tEfNS_4arch4Sm80ELb0ELb1ELb1ELb0ELb0ELb0ELb0ELb0ELi2ELi4ELi4ELi4ELb0EEENS1_24CollectiveEpilogueBwdGQAISA_fSD_Li256ELb0ELb0EEENS1_19SingleTileSchedulerILb0ELb0ELb0ELi128EEEEEEEEEvNT_6ParamsE$_ZN4cute5tupleIJNS0_IJNS0_IJNS_1CILi2EEES2_S2_EEES2_NS0_IJNS0_IJS2_S2_EEES2_EEEEEENS0_IJNS0_IJNS1_ILi1EEENS1_ILi512EEEiEEENS1_ILi4096EEENS0_IJNS0_IJiiEEENS1_ILi8192EEEEEEEEEEEC2ERKS6_RKSE_)
$_ZN7cutlass13device_kernelIN5flash19enable_sm80_to_sm89INS1_16FlashAttnBwdSm80INS1_25CollectiveMainloopBwdSm80ILi2ELi2EN4cute5tupleIJNS5_1CILi128EEES8_NS7_ILi64EEEEEENS_10bfloat16_tEfNS_4arch4Sm80ELb0ELb1ELb1ELb0ELb0ELb0ELb0ELb0ELi2ELi4ELi4ELi4ELb0EEENS1_24CollectiveEpilogueBwdGQAISA_fSD_Li256ELb0ELb0EEENS1_19SingleTileSchedulerILb0ELb0ELb0ELi128EEEEEEEEEvNT_6ParamsE$_ZN4cute5tupleIJNS0_IJNS0_IJNS_1CILi2EEES2_S2_EEES2_NS0_IJNS0_IJS2_S2_EEES2_EEEEEENS0_IJNS0_IJNS1_ILi1EEENS1_ILi512EEEiEEENS1_ILi4096EEENS0_IJNS0_IJiiEEENS1_ILi8192EEEEEEEEEEEC2ERKS6_RKSE_:
[----:B------:R-:W-:Y:S02]  /*9ff0*/  MOV R8, 0xa010 ;  /* 0x0000a01000087802 */ /* 0x000fe40000000f00 */
[----:B------:R-:W-:Y:S05]  /*a000*/  CALL.REL.NOINC `($_ZN7cutlass13device_kernelIN5flash19enable_sm80_to_sm89INS1_16FlashAttnBwdSm80INS1_25CollectiveMainloopBwdSm80ILi2ELi2EN4cute5tupleIJNS5_1CILi128EEES8_NS7_ILi64EEEEEENS_10bfloat16_tEfNS_4arch4Sm80ELb0ELb1ELb1ELb0ELb0ELb0ELb0ELb0ELi2ELi4ELi4ELi4ELb0EEENS1_24CollectiveEpilogueBwdGQAISA_fSD_Li256ELb0ELb0EEENS1_19SingleTileSchedulerILb0ELb0ELb0ELi128EEEEEEEEEvNT_6ParamsE$_ZN4cute3eso3ESOILb1ELb0EJNS_5tupleIJNS2_IJNS_1CILi2EEES4_S4_EEES4_NS2_IJNS2_IJS4_S4_EEES4_EEEEEENS2_IJNS2_IJNS3_ILi1EEENS3_ILi512EEEiEEENS3_ILi4096EEENS2_IJNS2_IJiiEEENS3_ILi8192EEEEEEEEEEEC2ERKS8_RKSG_) ;  /* 0xffffdc4000007944 */ /* 0x000fea0003c3ffff */
[----:B-1----:R-:W-:Y:S02]  /*a010*/  MOV R2, R6 ;  /* 0x0000000600027202 */ /* 0x002fe40000000f00 */
[----:B------:R-:W-:-:S04]  /*a020*/  MOV R3, 0x0 ;  /* 0x0000000000037802 */ /* 0x000fc80000000f00 */
[----:B------:R-:W-:Y:S05]  /*a030*/  RET.REL.NODEC R2 `(_ZN7cutlass13device_kernelIN5flash19enable_sm80_to_sm89INS1_16FlashAttnBwdSm80INS1_25CollectiveMainloopBwdSm80ILi2ELi2EN4cute5tupleIJNS5_1CILi128EEES8_NS7_ILi64EEEEEENS_10bfloat16_tEfNS_4arch4Sm80ELb0ELb1ELb1ELb0ELb0ELb0ELb0ELb0ELi2ELi4ELi4ELi4ELb0EEENS1_24CollectiveEpilogueBwdGQAISA_fSD_Li256ELb0ELb0EEENS1_19SingleTileSchedulerILb0ELb0ELb0ELi128EEEEEEEEEvNT_6ParamsE) ;  /* 0xffff5fc002007950 */ /* 0x000fea0003c3ffff */
        .type           $_ZN7cutlass13device_kernelIN5flash19enable_sm80_to_sm89INS1_16FlashAttnBwdSm80INS1_25CollectiveMainloopBwdSm80ILi2ELi2EN4cute5tupleIJNS5_1CILi128EEES8_NS7_ILi64EEEEEENS_10bfloat16_tEfNS_4arch4Sm80ELb0ELb1ELb1ELb0ELb0ELb0ELb0ELb0ELi2ELi4ELi4ELi4ELb0EEENS1_24CollectiveEpilogueBwdGQAISA_fSD_Li256ELb0ELb0EEENS1_19SingleTileSchedulerILb0ELb0ELb0ELi128EEEEEEEEEvNT_6ParamsE$_ZN4cute5tupleIJNS0_IJNS0_IJNS_1CILi2EEES2_S2_EEES2_NS0_IJS2_S2_EEEEEENS0_IJNS0_IJNS1_ILi1EEENS1_ILi512EEEiEEENS1_ILi4096EEENS0_IJiiEEEEEEEEC2ERKS5_RKSB_,@function
        .size           $_ZN7cutlass13device_kernelIN5flash19enable_sm80_to_sm89INS1_16FlashAttnBwdSm80INS1_25CollectiveMainloopBwdSm80ILi2ELi2EN4cute5tupleIJNS5_1CILi128EEES8_NS7_ILi64EEEEEENS_10bfloat16_tEfNS_4arch4Sm80ELb0ELb1ELb1ELb0ELb0ELb0ELb0ELb0ELi2ELi4ELi4ELi4ELb0EEENS1_24CollectiveEpilogueBwdGQAISA_fSD_Li256ELb0ELb0EEENS1_19SingleTileSchedulerILb0ELb0ELb0ELi128EEEEEEEEEvNT_6ParamsE$_ZN4cute5tupleIJNS0_IJNS0_IJNS_1CILi2EEES2_S2_EEES2_NS0_IJS2_S2_EEEEEENS0_IJNS0_IJNS1_ILi1EEENS1_ILi512EEEiEEENS1_ILi4096EEENS0_IJiiEEEEEEEEC2ERKS5_RKSB_,($_ZN7cutlass13device_kernelIN5flash19enable_sm80_to_sm89INS1_16FlashAttnBwdSm80INS1_25CollectiveMainloopBwdSm80ILi2ELi2EN4cute5tupleIJNS5_1CILi128EEES8_NS7_ILi64EEEEEENS_10bfloat16_tEfNS_4arch4Sm80ELb0ELb1ELb1ELb0ELb0ELb0ELb0ELb0ELi2ELi4ELi4ELi4ELb0EEENS1_24CollectiveEpilogueBwdGQAISA_fSD_Li256ELb0ELb0EEENS1_19SingleTileSchedulerILb0ELb0ELb0ELi128EEEEEEEEEvNT_6ParamsE$_ZN4cute5tupleIJNS0_IJNS0_IJNS_1CILi8EEENS1_ILi1EEEEEENS0_IJNS1_ILi2EEEEEEEEENS0_IJNS0_IJS3_NS1_ILi0EEEEEENS0_IJiEEEEEEEEC2ERKS7_RKSB_ - $_ZN7cutlass13device_kernelIN5flash19enable_sm80_to_sm89INS1_16FlashAttnBwdSm80INS1_25CollectiveMainloopBwdSm80ILi2ELi2EN4cute5tupleIJNS5_1CILi128EEES8_NS7_ILi64EEEEEENS_10bfloat16_tEfNS_4arch4Sm80ELb0ELb1ELb1ELb0ELb0ELb0ELb0ELb0ELi2ELi4ELi4ELi4ELb0EEENS1_24CollectiveEpilogueBwdGQAISA_fSD_Li256ELb0ELb0EEENS1_19SingleTileSchedulerILb0ELb0ELb0ELi128EEEEEEEEEvNT_6ParamsE$_ZN4cute5tupleIJNS0_IJNS0_IJNS_1CILi2EEES2_S2_EEES2_NS0_IJS2_S2_EEEEEENS0_IJNS0_IJNS1_ILi1EEENS1_ILi512EEEiEEENS1_ILi4096EEENS0_IJiiEEEEEEEEC2ERKS5_RKSB_)
$_ZN7cutlass13device_kernelIN5flash19enable_sm80_to_sm89INS1_16FlashAttnBwdSm80INS1_25CollectiveMainloopBwdSm80ILi2ELi2EN4cute5tupleIJNS5_1CILi128EEES8_NS7_ILi64EEEEEENS_10bfloat16_tEfNS_4arch4Sm80ELb0ELb1ELb1ELb0ELb0ELb0ELb0ELb0ELi2ELi4ELi4ELi4ELb0EEENS1_24CollectiveEpilogueBwdGQAISA_fSD_Li256ELb0ELb0EEENS1_19SingleTileSchedulerILb0ELb0ELb0ELi128EEEEEEEEEvNT_6ParamsE$_ZN4cute5tupleIJNS0_IJNS0_IJNS_1CILi2EEES2_S2_EEES2_NS0_IJS2_S2_EEEEEENS0_IJNS0_IJNS1_ILi1EEENS1_ILi512EEEiEEENS1_ILi4096EEENS0_IJiiEEEEEEEEC2ERKS5_RKSB_:
[----:B------:R-:W-:Y:S02]  /*a040*/  MOV R8, 0xa060 ;  /* 0x0000a06000087802 */ /* 0x000fe40000000f00 */
[----:B------:R-:W-:Y:S05]  /*a050*/  CALL.REL.NOINC `($_ZN7cutlass13device_kernelIN5flash19enable_sm80_to_sm89INS1_16FlashAttnBwdSm80INS1_25CollectiveMainloopBwdSm80ILi2ELi2EN4cute5tupleIJNS5_1CILi128EEES8_NS7_ILi64EEEEEENS_10bfloat16_tEfNS_4arch4Sm80ELb0ELb1ELb1ELb0ELb0ELb0ELb0ELb0ELi2ELi4ELi4ELi4ELb0EEENS1_24CollectiveEpilogueBwdGQAISA_fSD_Li256ELb0ELb0EEENS1_19SingleTileSchedulerILb0ELb0ELb0ELi128EEEEEEEEEvNT_6ParamsE$_ZN4cute3eso3ESOILb1ELb0EJNS_5tupleIJNS2_IJNS_1CILi2EEES4_S4_EEES4_NS2_IJS4_S4_EEEEEENS2_IJNS2_IJNS3_ILi1EEENS3_ILi512EEEiEEENS3_ILi4096EEENS2_IJiiEEEEEEEEC2ERKS7_RKSD_) ;  /* 0xffffdc5000007944 */ /* 0x000fea0003c3ffff */
[----:B-1----:R-:W-:Y:S02]  /*a060*/  MOV R2, R6 ;  /* 0x0000000600027202 */ /* 0x002fe40000000f00 */
[----:B------:R-:W-:-:S04]  /*a070*/  MOV R3, 0x0 ;  /* 0x0000000000037802 */ /* 0x000fc80000000f00 */
[----:B------:R-:W-:Y:S05]  /*a080*/  RET.REL.NODEC R2 `(_ZN7cutlass13device_kernelIN5flash19enable_sm80_to_sm89INS1_16FlashAttnBwdSm80INS1_25CollectiveMainloopBwdSm80ILi2ELi2EN4cute5tupleIJNS5_1CILi128EEES8_NS7_ILi64EEEEEENS_10bfloat16_tEfNS_4arch4Sm80ELb0ELb1ELb1ELb0ELb0ELb0ELb0ELb0ELi2ELi4ELi4ELi4ELb0EEENS1_24CollectiveEpilogueBwdGQAISA_fSD_Li256ELb0ELb0EEENS1_19SingleTileSchedulerILb0ELb0ELb0ELi128EEEEEEEEEvNT_6ParamsE) ;  /* 0xffff5f7002007950 */ /* 0x000fea0003c3ffff */
        .type           $_ZN7cutlass13device_kernelIN5flash19enable_sm80_to_sm89INS1_16FlashAttnBwdSm80INS1_25CollectiveMainloopBwdSm80ILi2ELi2EN4cute5tupleIJNS5_1CILi128EEES8_NS7_ILi64EEEEEENS_10bfloat16_tEfNS_4arch4Sm80ELb0ELb1ELb1ELb0ELb0ELb0ELb0ELb0ELi2ELi4ELi4ELi4ELb0EEENS1_24CollectiveEpilogueBwdGQAISA_fSD_Li256ELb0ELb0EEENS1_19SingleTileSchedulerILb0ELb0ELb0ELi128EEEEEEEEEvNT_6ParamsE$_ZN4cute5tupleIJNS0_IJNS0_IJNS_1CILi8EEENS1_ILi1EEEEEENS0_IJNS1_ILi2EEEEEEEEENS0_IJNS0_IJS3_NS1_ILi0EEEEEENS0_IJiEEEEEEEEC2ERKS7_RKSB_,@function
        .size           $_ZN7cutlass13device_kernelIN5flash19enable_sm80_to_sm89INS1_16FlashAttnBwdSm80INS1_25CollectiveMainloopBwdSm80ILi2ELi2EN4cute5tupleIJNS5_1CILi128EEES8_NS7_ILi64EEEEEENS_10bfloat16_tEfNS_4arch4Sm80ELb0ELb1ELb1ELb0ELb0ELb0ELb0ELb0ELi2ELi4ELi4ELi4ELb0EEENS1_24CollectiveEpilogueBwdGQAISA_fSD_Li256ELb0ELb0EEENS1_19SingleTileSchedulerILb0ELb0ELb0ELi128EEEEEEEEEvNT_6ParamsE$_ZN4cute5tupleIJNS0_IJNS0_IJNS_1CILi8EEENS1_ILi1EEEEEENS0_IJNS1_ILi2EEEEEEEEENS0_IJNS0_IJS3_NS1_ILi0EEEEEENS0_IJiEEEEEEEEC2ERKS7_RKSB_,($_ZN7cutlass13device_kernelIN5flash19enable_sm80_to_sm89INS1_16FlashAttnBwdSm80INS1_25CollectiveMainloopBwdSm80ILi2ELi2EN4cute5tupleIJNS5_1CILi128EEES8_NS7_ILi64EEEEEENS_10bfloat16_tEfNS_4arch4Sm80ELb0ELb1ELb1ELb0ELb0ELb0ELb0ELb0ELi2ELi4ELi4ELi4ELb0EEENS1_24CollectiveEpilogueBwdGQAISA_fSD_Li256ELb0ELb0EEENS1_19SingleTileSchedulerILb0ELb0ELb0ELi128EEEEEEEEEvNT_6ParamsE$_ZN4cute5tupleIJNS0_IJNS0_IJNS_1CILi8EEENS1_ILi1EEEEEENS1_ILi2EEEEEENS0_IJNS0_IJS3_NS1_ILi0EEEEEEiEEEEEC2ERKS6_RKS9_ - $_ZN7cutlass13device_kernelIN5flash19enable_sm80_to_sm89INS1_16FlashAttnBwdSm80INS1_25CollectiveMainloopBwdSm80ILi2ELi2EN4cute5tupleIJNS5_1CILi128EEES8_NS7_ILi64EEEEEENS_10bfloat16_tEfNS_4arch4Sm80ELb0ELb1ELb1ELb0ELb0ELb0ELb0ELb0ELi2ELi4ELi4ELi4ELb0EEENS1_24CollectiveEpilogueBwdGQAISA_fSD_Li256ELb0ELb0EEENS1_19SingleTileSchedulerILb0ELb0ELb0ELi128EEEEEEEEEvNT_6ParamsE$_ZN4cute5tupleIJNS0_IJNS0_IJNS_1CILi8EEENS1_ILi1EEEEEENS0_IJNS1_ILi2EEEEEEEEENS0_IJNS0_IJS3_NS1_ILi0EEEEEENS0_IJiEEEEEEEEC2ERKS7_RKSB_)
$_ZN7cutlass13device_kernelIN5flash19enable_sm80_to_sm89INS1_16FlashAttnBwdSm80INS1_25CollectiveMainloopBwdSm80ILi2ELi2EN4cute5tupleIJNS5_1CILi128EEES8_NS7_ILi64EEEEEENS_10bfloat16_tEfNS_4arch4Sm80ELb0ELb1ELb1ELb0ELb0ELb0ELb0ELb0ELi2ELi4ELi4ELi4ELb0EEENS1_24CollectiveEpilogueBwdGQAISA_fSD_Li256ELb0ELb0EEENS1_19SingleTileSchedulerILb0ELb0ELb0ELi128EEEEEEEEEvNT_6ParamsE$_ZN4cute5tupleIJNS0_IJNS0_IJNS_1CILi8EEENS1_ILi1EEEEEENS0_IJNS1_ILi2EEEEEEEEENS0_IJNS0_IJS3_NS1_ILi0EEEEEENS0_IJiEEEEEEEEC2ERKS7_RKSB_:
[----:B------:R-:W-:Y:S02]  /*a090*/  MOV R8, 0xa0b0 ;  /* 0x0000a0b000087802 */ /* 0x000fe40000000f00 */
[----:B------:R-:W-:Y:S05]  /*a0a0*/  CALL.REL.NOINC `($_ZN7cutlass13device_kernelIN5flash19enable_sm80_to_sm89INS1_16FlashAttnBwdSm80INS1_25CollectiveMainloopBwdSm80ILi2ELi2EN4cute5tupleIJNS5_1CILi128EEES8_NS7_ILi64EEEEEENS_10bfloat16_tEfNS_4arch4Sm80ELb0ELb1ELb1ELb0ELb0ELb0ELb0ELb0ELi2ELi4ELi4ELi4ELb0EEENS1_24CollectiveEpilogueBwdGQAISA_fSD_Li256ELb0ELb0EEENS1_19SingleTileSchedulerILb0ELb0ELb0ELi128EEEEEEEEEvNT_6ParamsE$_ZN4cute3eso3ESOILb1ELb0EJNS_5tupleIJNS2_IJNS_1CILi8EEENS3_ILi1EEEEEENS2_IJNS3_ILi2EEEEEEEEENS2_IJNS2_IJS5_NS3_ILi0EEEEEENS2_IJiEEEEEEEEC2ERKS9_RKSD_) ;  /* 0xffffdc6000007944 */ /* 0x000fea0003c3ffff */
[----:B------:R-:W-:-:S04]  /*a0b0*/  MOV R7, 0x0 ;  /* 0x0000000000077802 */ /* 0x000fc80000000f00 */
[----:B------:R-:W-:Y:S05]  /*a0c0*/  RET.REL.NODEC R6 `(_ZN7cutlass13device_kernelIN5flash19enable_sm80_to_sm89INS1_16FlashAttnBwdSm80INS1_25CollectiveMainloopBwdSm80ILi2ELi2EN4cute5tupleIJNS5_1CILi128EEES8_NS7_ILi64EEEEEENS_10bfloat16_tEfNS_4arch4Sm80ELb0ELb1ELb1ELb0ELb0ELb0ELb0ELb0ELi2ELi4ELi4ELi4ELb0EEENS1_24CollectiveEpilogueBwdGQAISA_fSD_Li256ELb0ELb0EEENS1_19SingleTileSchedulerILb0ELb0ELb0ELi128EEEEEEEEEvNT_6ParamsE) ;  /* 0xffff5f3006007950 */ /* 0x000fea0003c3ffff */
        .type           $_ZN7cutlass13device_kernelIN5flash19enable_sm80_to_sm89INS1_16FlashAttnBwdSm80INS1_25CollectiveMainloopBwdSm80ILi2ELi2EN4cute5tupleIJNS5_1CILi128EEES8_NS7_ILi64EEEEEENS_10bfloat16_tEfNS_4arch4Sm80ELb0ELb1ELb1ELb0ELb0ELb0ELb0ELb0ELi2ELi4ELi4ELi4ELb0EEENS1_24CollectiveEpilogueBwdGQAISA_fSD_Li256ELb0ELb0EEENS1_19SingleTileSchedulerILb0ELb0ELb0ELi128EEEEEEEEEvNT_6ParamsE$_ZN4cute5tupleIJNS0_IJNS0_IJNS_1CILi8EEENS1_ILi1EEEEEENS1_ILi2EEEEEENS0_IJNS0_IJS3_NS1_ILi0EEEEEEiEEEEEC2ERKS6_RKS9_,@function
        .size           $_ZN7cutlass13device_kernelIN5flash19enable_sm80_to_sm89INS1_16FlashAttnBwdSm80INS1_25CollectiveMainloopBwdSm80ILi2ELi2EN4cute5tupleIJNS5_1CILi128EEES8_NS7_ILi64EEEEEENS_10bfloat16_tEfNS_4arch4Sm80ELb0ELb1ELb1ELb0ELb0ELb0ELb0ELb0ELi2ELi4ELi4ELi4ELb0EEENS1_24CollectiveEpilogueBwdGQAISA_fSD_Li256ELb0ELb0EEENS1_19SingleTileSchedulerILb0ELb0ELb0ELi128EEEEEEEEEvNT_6ParamsE$_ZN4cute5tupleIJNS0_IJNS0_IJNS_1CILi8EEENS1_ILi1EEEEEENS1_ILi2EEEEEENS0_IJNS0_IJS3_NS1_ILi0EEEEEEiEEEEEC2ERKS6_RKS9_,($_ZN7cutlass13device_kernelIN5flash19enable_sm80_to_sm89INS1_16FlashAttnBwdSm80INS1_25CollectiveMainloopBwdSm80ILi2ELi2EN4cute5tupleIJNS5_1CILi128EEES8_NS7_ILi64EEEEEENS_10bfloat16_tEfNS_4arch4Sm80ELb0ELb1ELb1ELb0ELb0ELb0ELb0ELb0ELi2ELi4ELi4ELi4ELb0EEENS1_24CollectiveEpilogueBwdGQAISA_fSD_Li256ELb0ELb0EEENS1_19SingleTileSchedulerILb0ELb0ELb0ELi128EEEEEEEEEvNT_6ParamsE$_ZN4cute5tupleIJNS0_IJNS0_IJNS_1CILi8EEENS1_ILi1EEEEEENS1_ILi2EEENS0_IJS5_S5_EEEEEENS0_IJNS0_IJS3_NS1_ILi0EEEEEENS1_ILi4096EEENS0_IJiiEEEEEEEEC2ERKS7_RKSC_ - $_ZN7cutlass13device_kernelIN5flash19enable_sm80_to_sm89INS1_16FlashAttnBwdSm80INS1_25CollectiveMainloopBwdSm80ILi2ELi2EN4cute5tupleIJNS5_1CILi128EEES8_NS7_ILi64EEEEEENS_10bfloat16_tEfNS_4arch4Sm80ELb0ELb1ELb1ELb0ELb0ELb0ELb0ELb0ELi2ELi4ELi4ELi4ELb0EEENS1_24CollectiveEpilogueBwdGQAISA_fSD_Li256ELb0ELb0EEENS1_19SingleTileSchedulerILb0ELb0ELb0ELi128EEEEEEEEEvNT_6ParamsE$_ZN4cute5tupleIJNS0_IJNS0_IJNS_1CILi8EEENS1_ILi1EEEEEENS1_ILi2EEEEEENS0_IJNS0_IJS3_NS1_ILi0EEEEEEiEEEEEC2ERKS6_RKS9_)
$_ZN7cutlass13device_kernelIN5flash19enable_sm80_to_sm89INS1_16FlashAttnBwdSm80INS1_25CollectiveMainloopBwdSm80ILi2ELi2EN4cute5tupleIJNS5_1CILi128EEES8_NS7_ILi64EEEEEENS_10bfloat16_tEfNS_4arch4Sm80ELb0ELb1ELb1ELb0ELb0ELb0ELb0ELb0ELi2ELi4ELi4ELi4ELb0EEENS1_24CollectiveEpilogueBwdGQAISA_fSD_Li256ELb0ELb0EEENS1_19SingleTileSchedulerILb0ELb0ELb0ELi128EEEEEEEEEvNT_6ParamsE$_ZN4cute5tupleIJNS0_IJNS0_IJNS_1CILi8EEENS1_ILi1EEEEEENS1_ILi2EEEEEENS0_IJNS0_IJS3_NS1_ILi0EEEEEEiEEEEEC2ERKS6_RKS9_:
[----:B------:R-:W-:Y:S02]  /*a0d0*/  MOV R8, 0xa0f0 ;  /* 0x0000a0f000087802 */ /* 0x000fe40000000f00 */
[----:B------:R-:W-:Y:S05]  /*a0e0*/  CALL.REL.NOINC `($_ZN7cutlass13device_kernelIN5flash19enable_sm80_to_sm89INS1_16FlashAttnBwdSm80INS1_25CollectiveMainloopBwdSm80ILi2ELi2EN4cute5tupleIJNS5_1CILi128EEES8_NS7_ILi64EEEEEENS_10bfloat16_tEfNS_4arch4Sm80ELb0ELb1ELb1ELb0ELb0ELb0ELb0ELb0ELi2ELi4ELi4ELi4ELb0EEENS1_24CollectiveEpilogueBwdGQAISA_fSD_Li256ELb0ELb0EEENS1_19SingleTileSchedulerILb0ELb0ELb0ELi128EEEEEEEEEvNT_6ParamsE$_ZN4cute3eso3ESOILb1ELb0EJNS_5tupleIJNS2_IJNS_1CILi8EEENS3_ILi1EEEEEENS3_ILi2EEEEEENS2_IJNS2_IJS5_NS3_ILi0EEEEEEiEEEEEC2ERKS8_RKSB_) ;  /* 0xffffdc6000007944 */ /* 0x000fea0003c3ffff */
[----:B------:R-:W-:-:S04]  /*a0f0*/  MOV R7, 0x0 ;  /* 0x0000000000077802 */ /* 0x000fc80000000f00 */
[----:B------:R-:W-:Y:S05]  /*a100*/  RET.REL.NODEC R6 `(_ZN7cutlass13device_kernelIN5flash19enable_sm80_to_sm89INS1_16FlashAttnBwdSm80INS1_25CollectiveMainloopBwdSm80ILi2ELi2EN4cute5tupleIJNS5_1CILi128EEES8_NS7_ILi64EEEEEENS_10bfloat16_tEfNS_4arch4Sm80ELb0ELb1ELb1ELb0ELb0ELb0ELb0ELb0ELi2ELi4ELi4ELi4ELb0EEENS1_24CollectiveEpilogueBwdGQAISA_fSD_Li256ELb0ELb0EEENS1_19SingleTileSchedulerILb0ELb0ELb0ELi128EEEEEEEEEvNT_6ParamsE) ;  /* 0xffff5ef006007950 */ /* 0x000fea0003c3ffff */
        .type           $_ZN7cutlass13device_kernelIN5flash19enable_sm80_to_sm89INS1_16FlashAttnBwdSm80INS1_25CollectiveMainloopBwdSm80ILi2ELi2EN4cute5tupleIJNS5_1CILi128EEES8_NS7_ILi64EEEEEENS_10bfloat16_tEfNS_4arch4Sm80ELb0ELb1ELb1ELb0ELb0ELb0ELb0ELb0ELi2ELi4ELi4ELi4ELb0EEENS1_24CollectiveEpilogueBwdGQAISA_fSD_Li256ELb0ELb0EEENS1_19SingleTileSchedulerILb0ELb0ELb0ELi128EEEEEEEEEvNT_6ParamsE$_ZN4cute5tupleIJNS0_IJNS0_IJNS_1CILi8EEENS1_ILi1EEEEEENS1_ILi2EEENS0_IJS5_S5_EEEEEENS0_IJNS0_IJS3_NS1_ILi0EEEEEENS1_ILi4096EEENS0_IJiiEEEEEEEEC2ERKS7_RKSC_,@function
        .size           $_ZN7cutlass13device_kernelIN5flash19enable_sm80_to_sm89INS1_16FlashAttnBwdSm80INS1_25CollectiveMainloopBwdSm80ILi2ELi2EN4cute5tupleIJNS5_1CILi128EEES8_NS7_ILi64EEEEEENS_10bfloat16_tEfNS_4arch4Sm80ELb0ELb1ELb1ELb0ELb0ELb0ELb0ELb0ELi2ELi4ELi4ELi4ELb0EEENS1_24CollectiveEpilogueBwdGQAISA_fSD_Li256ELb0ELb0EEENS1_19SingleTileSchedulerILb0ELb0ELb0ELi128EEEEEEEEEvNT_6ParamsE$_ZN4cute5tupleIJNS0_IJNS0_IJNS_1CILi8EEENS1_ILi1EEEEEENS1_ILi2EEENS0_IJS5_S5_EEEEEENS0_IJNS0_IJS3_NS1_ILi0EEEEEENS1_ILi4096EEENS0_IJiiEEEEEEEEC2ERKS7_RKSC_,($_ZN7cutlass13device_kernelIN5flash19enable_sm80_to_sm89INS1_16FlashAttnBwdSm80INS1_25CollectiveMainloopBwdSm80ILi2ELi2EN4cute5tupleIJNS5_1CILi128EEES8_NS7_ILi64EEEEEENS_10bfloat16_tEfNS_4arch4Sm80ELb0ELb1ELb1ELb0ELb0ELb0ELb0ELb0ELi2ELi4ELi4ELi4ELb0EEENS1_24CollectiveEpilogueBwdGQAISA_fSD_Li256ELb0ELb0EEENS1_19SingleTileSchedulerILb0ELb0ELb0ELi128EEEEEEEEEvNT_6ParamsE$_ZN4cute5tupleIJNS0_IJNS0_IJNS_1CILi8EEENS1_ILi1EEEEEENS1_ILi2EEES2_EEENS0_IJNS0_IJS3_NS1_ILi0EEEEEEiNS1_ILi1024EEEEEEEEC2ERKS6_RKSA_ - $_ZN7cutlass13device_kernelIN5flash19enable_sm80_to_sm89INS1_16FlashAttnBwdSm80INS1_25CollectiveMainloopBwdSm80ILi2ELi2EN4cute5tupleIJNS5_1CILi128EEES8_NS7_ILi64EEEEEENS_10bfloat16_tEfNS_4arch4Sm80ELb0ELb1ELb1ELb0ELb0ELb0ELb0ELb0ELi2ELi4ELi4ELi4ELb0EEENS1_24CollectiveEpilogueBwdGQAISA_fSD_Li256ELb0ELb0EEENS1_19SingleTileSchedulerILb0ELb0ELb0ELi128EEEEEEEEEvNT_6ParamsE$_ZN4cute5tupleIJNS0_IJNS0_IJNS_1CILi8EEENS1_ILi1EEEEEENS1_ILi2EEENS0_IJS5_S5_EEEEEENS0_IJNS0_IJS3_NS1_ILi0EEEEEENS1_ILi4096EEENS0_IJiiEEEEEEEEC2ERKS7_RKSC_)
$_ZN7cutlass13device_kernelIN5flash19enable_sm80_to_sm89INS1_16FlashAttnBwdSm80INS1_25CollectiveMainloopBwdSm80ILi2ELi2EN4cute5tupleIJNS5_1CILi128EEES8_NS7_ILi64EEEEEENS_10bfloat16_tEfNS_4arch4Sm80ELb0ELb1ELb1ELb0ELb0ELb0ELb0ELb0ELi2ELi4ELi4ELi4ELb0EEENS1_24CollectiveEpilogueBwdGQAISA_fSD_Li256ELb0ELb0EEENS1_19SingleTileSchedulerILb0ELb0ELb0ELi128EEEEEEEEEvNT_6ParamsE$_ZN4cute5tupleIJNS0_IJNS0_IJNS_1CILi8EEENS1_ILi1EEEEEENS1_ILi2EEENS0_IJS5_S5_EEEEEENS0_IJNS0_IJS3_NS1_ILi0EEEEEENS1_ILi4096EEENS0_IJiiEEEEEEEEC2ERKS7_RKSC_:
[----:B------:R-:W-:Y:S02]  /*a110*/  MOV R6, 0xa130 ;  /* 0x0000a13000067802 */ /* 0x000fe40000000f00 */
[----:B------:R-:W-:Y:S05]  /*a120*/  CALL.REL.NOINC `($_ZN7cutlass13device_kernelIN5flash19enable_sm80_to_sm89INS1_16FlashAttnBwdSm80INS1_25CollectiveMainloopBwdSm80ILi2ELi2EN4cute5tupleIJNS5_1CILi128EEES8_NS7_ILi64EEEEEENS_10bfloat16_tEfNS_4arch4Sm80ELb0ELb1ELb1ELb0ELb0ELb0ELb0ELb0ELi2ELi4ELi4ELi4ELb0EEENS1_24CollectiveEpilogueBwdGQAISA_fSD_Li256ELb0ELb0EEENS1_19SingleTileSchedulerILb0ELb0ELb0ELi128EEEEEEEEEvNT_6ParamsE$_ZN4cute3eso3ESOILb1ELb0EJNS_5tupleIJNS2_IJNS_1CILi8EEENS3_ILi1EEEEEENS3_ILi2EEENS2_IJS7_S7_EEEEEENS2_IJNS2_IJS5_NS3_ILi0EEEEEENS3_ILi4096EEENS2_IJiiEEEEEEEEC2ERKS9_RKSE_) ;  /* 0xffffdc6000007944 */ /* 0x000fea0003c3ffff */
[----:B------:R-:W-:-:S04]  /*a130*/  MOV R5, 0x0 ;  /* 0x0000000000057802 */ /* 0x000fc80000000f00 */
[----:B------:R-:W-:Y:S05]  /*a140*/  RET.REL.NODEC R4 `(_ZN7cutlass13device_kernelIN5flash19enable_sm80_to_sm89INS1_16FlashAttnBwdSm80INS1_25CollectiveMainloopBwdSm80ILi2ELi2EN4cute5tupleIJNS5_1CILi128EEES8_NS7_ILi64EEEEEENS_10bfloat16_tEfNS_4arch4Sm80ELb0ELb1ELb1ELb0ELb0ELb0ELb0ELb0ELi2ELi4ELi4ELi4ELb0EEENS1_24CollectiveEpilogueBwdGQAISA_fSD_Li256ELb0ELb0EEENS1_19SingleTileSchedulerILb0ELb0ELb0ELi128EEEEEEEEEvNT_6ParamsE) ;  /* 0xffff5eb004007950 */ /* 0x000fea0003c3ffff */
        .type           $_ZN7cutlass13device_kernelIN5flash19enable_sm80_to_sm89INS1_16FlashAttnBwdSm80INS1_25CollectiveMainloopBwdSm80ILi2ELi2EN4cute5tupleIJNS5_1CILi128EEES8_NS7_ILi64EEEEEENS_10bfloat16_tEfNS_4arch4Sm80ELb0ELb1ELb1ELb0ELb0ELb0ELb0ELb0ELi2ELi4ELi4ELi4ELb0EEENS1_24CollectiveEpilogueBwdGQAISA_fSD_Li256ELb0ELb0EEENS1_19SingleTileSchedulerILb0ELb0ELb0ELi128EEEEEEEEEvNT_6ParamsE$_ZN4cute5tupleIJNS0_IJNS0_IJNS_1CILi8EEENS1_ILi1EEEEEENS1_ILi2EEES2_EEENS0_IJNS0_IJS3_NS1_ILi0EEEEEEiNS1_ILi1024EEEEEEEEC2ERKS6_RKSA_,@function
        .size           $_ZN7cutlass13device_kernelIN5flash19enable_sm80_to_sm89INS1_16FlashAttnBwdSm80INS1_25CollectiveMainloopBwdSm80ILi2ELi2EN4cute5tupleIJNS5_1CILi128EEES8_NS7_ILi64EEEEEENS_10bfloat16_tEfNS_4arch4Sm80ELb0ELb1ELb1ELb0ELb0ELb0ELb0ELb0ELi2ELi4ELi4ELi4ELb0EEENS1_24CollectiveEpilogueBwdGQAISA_fSD_Li256ELb0ELb0EEENS1_19SingleTileSchedulerILb0ELb0ELb0ELi128EEEEEEEEEvNT_6ParamsE$_ZN4cute5tupleIJNS0_IJNS0_IJNS_1CILi8EEENS1_ILi1EEEEEENS1_ILi2EEES2_EEENS0_IJNS0_IJS3_NS1_ILi0EEEEEEiNS1_ILi1024EEEEEEEEC2ERKS6_RKSA_,($_ZN7cutlass13device_kernelIN5flash19enable_sm80_to_sm89INS1_16FlashAttnBwdSm80INS1_25CollectiveMainloopBwdSm80ILi2ELi2EN4cute5tupleIJNS5_1CILi128EEES8_NS7_ILi64EEEEEENS_10bfloat16_tEfNS_4arch4Sm80ELb0ELb1ELb1ELb0ELb0ELb0ELb0ELb0ELi2ELi4ELi4ELi4ELb0EEENS1_24CollectiveEpilogueBwdGQAISA_fSD_Li256ELb0ELb0EEENS1_19SingleTileSchedulerILb0ELb0ELb0ELi128EEEEEEEEEvNT_6ParamsE$_ZN4cute5tupleIJNS0_IJNS0_IJNS_1CILi8EEENS1_ILi1EEEEEENS1_ILi4EEES3_EEENS0_IJNS0_IJS3_NS1_ILi0EEEEEElS7_EEEEEC2ERKS6_RKS9_ - $_ZN7cutlass13device_kernelIN5flash19enable_sm80_to_sm89INS1_16FlashAttnBwdSm80INS1_25CollectiveMainloopBwdSm80ILi2ELi2EN4cute5tupleIJNS5_1CILi128EEES8_NS7_ILi64EEEEEENS_10bfloat16_tEfNS_4arch4Sm80ELb0ELb1ELb1ELb0ELb0ELb0ELb0ELb0ELi2ELi4ELi4ELi4ELb0EEENS1_24CollectiveEpilogueBwdGQAISA_fSD_Li256ELb0ELb0EEENS1_19SingleTileSchedulerILb0ELb0ELb0ELi128EEEEEEEEEvNT_6ParamsE$_ZN4cute5tupleIJNS0_IJNS0_IJNS_1CILi8EEENS1_ILi1EEEEEENS1_ILi2EEES2_EEENS0_IJNS0_IJS3_NS1_ILi0EEEEEEiNS1_ILi1024EEEEEEEEC2ERKS6_RKSA_)
$_ZN7cutlass13device_kernelIN5flash19enable_sm80_to_sm89INS1_16FlashAttnBwdSm80INS1_25CollectiveMainloopBwdSm80ILi2ELi2EN4cute5tupleIJNS5_1CILi128EEES8_NS7_ILi64EEEEEENS_10bfloat16_tEfNS_4arch4Sm80ELb0ELb1ELb1ELb0ELb0ELb0ELb0ELb0ELi2ELi4ELi4ELi4ELb0EEENS1_24CollectiveEpilogueBwdGQAISA_fSD_Li256ELb0ELb0EEENS1_19SingleTileSchedulerILb0ELb0ELb0ELi128EEEEEEEEEvNT_6ParamsE$_ZN4cute5tupleIJNS0_IJNS0_IJNS_1CILi8EEENS1_ILi1EEEEEENS1_ILi2EEES2_EEENS0_IJNS0_IJS3_NS1_ILi0EEEEEEiNS1_ILi1024EEEEEEEEC2ERKS6_RKSA_:
[----:B------:R-:W-:Y:S02]  /*a150*/  MOV R8, 0xa170 ;  /* 0x0000a17000087802 */ /* 0x000fe40000000f00 */
[----:B------:R-:W-:Y:S05]  /*a160*/  CALL.REL.NOINC `($_ZN7cutlass13device_kernelIN5flash19enable_sm80_to_sm89INS1_16FlashAttnBwdSm80INS1_25CollectiveMainloopBwdSm80ILi2ELi2EN4cute5tupleIJNS5_1CILi128EEES8_NS7_ILi64EEEEEENS_10bfloat16_tEfNS_4arch4Sm80ELb0ELb1ELb1ELb0ELb0ELb0ELb0ELb0ELi2ELi4ELi4ELi4ELb0EEENS1_24CollectiveEpilogueBwdGQAISA_fSD_Li256ELb0ELb0EEENS1_19SingleTileSchedulerILb0ELb0ELb0ELi128EEEEEEEEEvNT_6ParamsE$_ZN4cute3eso3ESOILb1ELb0EJNS_5tupleIJNS2_IJNS_1CILi8EEENS3_ILi1EEEEEENS3_ILi2EEES4_EEENS2_IJNS2_IJS5_NS3_ILi0EEEEEEiNS3_ILi1024EEEEEEEEC2ERKS8_RKSC_) ;  /* 0xffffdc8000007944 */ /* 0x000fea0003c3ffff */
[----:B-1----:R-:W-:Y:S02]  /*a170*/  MOV R2, R4 ;  /* 0x0000000400027202 */ /* 0x002fe40000000f00 */
[----:B------:R-:W-:-:S04]  /*a180*/  MOV R3, 0x0 ;  /* 0x0000000000037802 */ /* 0x000fc80000000f00 */
[----:B------:R-:W-:Y:S05]  /*a190*/  RET.REL.NODEC R2 `(_ZN7cutlass13device_kernelIN5flash19enable_sm80_to_sm89INS1_16FlashAttnBwdSm80INS1_25CollectiveMainloopBwdSm80ILi2ELi2EN4cute5tupleIJNS5_1CILi128EEES8_NS7_ILi64EEEEEENS_10bfloat16_tEfNS_4arch4Sm80ELb0ELb1ELb1ELb0ELb0ELb0ELb0ELb0ELi2ELi4ELi4ELi4ELb0EEENS1_24CollectiveEpilogueBwdGQAISA_fSD_Li256ELb0ELb0EEENS1_19SingleTileSchedulerILb0ELb0ELb0ELi128EEEEEEEEEvNT_6ParamsE) ;  /* 0xffff5e6002007950 */ /* 0x000fea0003c3ffff */
        .type           $_ZN7cutlass13device_kernelIN5flash19enable_sm80_to_sm89INS1_16FlashAttnBwdSm80INS1_25CollectiveMainloopBwdSm80ILi2ELi2EN4cute5tupleIJNS5_1CILi128EEES8_NS7_ILi64EEEEEENS_10bfloat16_tEfNS_4arch4Sm80ELb0ELb1ELb1ELb0ELb0ELb0ELb0ELb0ELi2ELi4ELi4ELi4ELb0EEENS1_24CollectiveEpilogueBwdGQAISA_fSD_Li256ELb0ELb0EEENS1_19SingleTileSchedulerILb0ELb0ELb0ELi128EEEEEEEEEvNT_6ParamsE$_ZN4cute5tupleIJNS0_IJNS0_IJNS_1CILi8EEENS1_ILi1EEEEEENS1_ILi4EEES3_EEENS0_IJNS0_IJS3_NS1_ILi0EEEEEElS7_EEEEEC2ERKS6_RKS9_,@function
        .size           $_ZN7cutlass13device_kernelIN5flash19enable_sm80_to_sm89INS1_16FlashAttnBwdSm80INS1_25CollectiveMainloopBwdSm80ILi2ELi2EN4cute5tupleIJNS5_1CILi128EEES8_NS7_ILi64EEEEEENS_10bfloat16_tEfNS_4arch4Sm80ELb0ELb1ELb1ELb0ELb0ELb0ELb0ELb0ELi2ELi4ELi4ELi4ELb0EEENS1_24CollectiveEpilogueBwdGQAISA_fSD_Li256ELb0ELb0EEENS1_19SingleTileSchedulerILb0ELb0ELb0ELi128EEEEEEEEEvNT_6ParamsE$_ZN4cute5tupleIJNS0_IJNS0_IJNS_1CILi8EEENS1_ILi1EEEEEENS1_ILi4EEES3_EEENS0_IJNS0_IJS3_NS1_ILi0EEEEEElS7_EEEEEC2ERKS6_RKS9_,($_ZN7cutlass13device_kernelIN5flash19enable_sm80_to_sm89INS1_16FlashAttnBwdSm80INS1_25CollectiveMainloopBwdSm80ILi2ELi2EN4cute5tupleIJNS5_1CILi128EEES8_NS7_ILi64EEEEEENS_10bfloat16_tEfNS_4arch4Sm80ELb0ELb1ELb1ELb0ELb0ELb0ELb0ELb0ELi2ELi4ELi4ELi4ELb0EEENS1_24CollectiveEpilogueBwdGQAISA_fSD_Li256ELb0ELb0EEENS1_19SingleTileSchedulerILb0ELb0ELb0ELi128EEEEEEEEEvNT_6ParamsE$_ZN4cute5tupleIJNS0_IJNS_1CILi16EEENS1_ILi2EEES3_S3_NS1_ILi4EEES3_EEENS0_IJNS1_ILi1EEEiiiNS1_ILi144EEENS1_ILi512EEEEEEEEC2ERKS5_RKS9_ - $_ZN7cutlass13device_kernelIN5flash19enable_sm80_to_sm89INS1_16FlashAttnBwdSm80INS1_25CollectiveMainloopBwdSm80ILi2ELi2EN4cute5tupleIJNS5_1CILi128EEES8_NS7_ILi64EEEEEENS_10bfloat16_tEfNS_4arch4Sm80ELb0ELb1ELb1ELb0ELb0ELb0ELb0ELb0ELi2ELi4ELi4ELi4ELb0EEENS1_24CollectiveEpilogueBwdGQAISA_fSD_Li256ELb0ELb0EEENS1_19SingleTileSchedulerILb0ELb0ELb0ELi128EEEEEEEEEvNT_6ParamsE$_ZN4cute5tupleIJNS0_IJNS0_IJNS_1CILi8EEENS1_ILi1EEEEEENS1_ILi4EEES3_EEENS0_IJNS0_IJS3_NS1_ILi0EEEEEElS7_EEEEEC2ERKS6_RKS9_)
$_ZN7cutlass13device_kernelIN5flash19enable_sm80_to_sm89INS1_16FlashAttnBwdSm80INS1_25CollectiveMainloopBwdSm80ILi2ELi2EN4cute5tupleIJNS5_1CILi128EEES8_NS7_ILi64EEEEEENS_10bfloat16_tEfNS_4arch4Sm80ELb0ELb1ELb1ELb0ELb0ELb0ELb0ELb0ELi2ELi4ELi4ELi4ELb0EEENS1_24CollectiveEpilogueBwdGQAISA_fSD_Li256ELb0ELb0EEENS1_19SingleTileSchedulerILb0ELb0ELb0ELi128EEEEEEEEEvNT_6ParamsE$_ZN4cute5tupleIJNS0_IJNS0_IJNS_1CILi8EEENS1_ILi1EEEEEENS1_ILi4EEES3_EEENS0_IJNS0_IJS3_NS1_ILi0EEEEEElS7_EEEEEC2ERKS6_RKS9_:
[----:B------:R-:W-:Y:S02]  /*a1a0*/  MOV R6, 0xa1c0 ;  /* 0x0000a1c000067802 */ /* 0x000fe40000000f00 */
[----:B------:R-:W-:Y:S05]  /*a1b0*/  CALL.REL.NOINC `($_ZN7cutlass13device_kernelIN5flash19enable_sm80_to_sm89INS1_16FlashAttnBwdSm80INS1_25CollectiveMainloopBwdSm80ILi2ELi2EN4cute5tupleIJNS5_1CILi128EEES8_NS7_ILi64EEEEEENS_10bfloat16_tEfNS_4arch4Sm80ELb0ELb1ELb1ELb0ELb0ELb0ELb0ELb0ELi2ELi4ELi4ELi4ELb0EEENS1_24CollectiveEpilogueBwdGQAISA_fSD_Li256ELb0ELb0EEENS1_19SingleTileSchedulerILb0ELb0ELb0ELi128EEEEEEEEEvNT_6ParamsE$_ZN4cute3eso3ESOILb1ELb0EJNS_5tupleIJNS2_IJNS_1CILi8EEENS3_ILi1EEEEEENS3_ILi4EEES5_EEENS2_IJNS2_IJS5_NS3_ILi0EEEEEElS9_EEEEEC2ERKS8_RKSB_) ;  /* 0xffffdc7000007944 */ /* 0x000fea0003c3ffff */
[----:B------:R-:W-:-:S04]  /*a1c0*/  MOV R5, 0x0 ;  /* 0x0000000000057802 */ /* 0x000fc80000000f00 */
[----:B------:R-:W-:Y:S05]  /*a1d0*/  RET.REL.NODEC R4 `(_ZN7cutlass13device_kernelIN5flash19enable_sm80_to_sm89INS1_16FlashAttnBwdSm80INS1_25CollectiveMainloopBwdSm80ILi2ELi2EN4cute5tupleIJNS5_1CILi128EEES8_NS7_ILi64EEEEEENS_10bfloat16_tEfNS_4arch4Sm80ELb0ELb1ELb1ELb0ELb0ELb0ELb0ELb0ELi2ELi4ELi4ELi4ELb0EEENS1_24CollectiveEpilogueBwdGQAISA_fSD_Li256ELb0ELb0EEENS1_19SingleTileSchedulerILb0ELb0ELb0ELi128EEEEEEEEEvNT_6ParamsE) ;  /* 0xffff5e2004007950 */ /* 0x000fea0003c3ffff */
        .type           $_ZN7cutlass13device_kernelIN5flash19enable_sm80_to_sm89INS1_16FlashAttnBwdSm80INS1_25CollectiveMainloopBwdSm80ILi2ELi2EN4cute5tupleIJNS5_1CILi128EEES8_NS7_ILi64EEEEEENS_10bfloat16_tEfNS_4arch4Sm80ELb0ELb1ELb1ELb0ELb0ELb0ELb0ELb0ELi2ELi4ELi4ELi4ELb0EEENS1_24CollectiveEpilogueBwdGQAISA_fSD_Li256ELb0ELb0EEENS1_19SingleTileSchedulerILb0ELb0ELb0ELi128EEEEEEEEEvNT_6ParamsE$_ZN4cute5tupleIJNS0_IJNS_1CILi16EEENS1_ILi2EEES3_S3_NS1_ILi4EEES3_EEENS0_IJNS1_ILi1EEEiiiNS1_ILi144EEENS1_ILi512EEEEEEEEC2ERKS5_RKS9_,@function
        .size           $_ZN7cutlass13device_kernelIN5flash19enable_sm80_to_sm89INS1_16FlashAttnBwdSm80INS1_25CollectiveMainloopBwdSm80ILi2ELi2EN4cute5tupleIJNS5_1CILi128EEES8_NS7_ILi64EEEEEENS_10bfloat16_tEfNS_4arch4Sm80ELb0ELb1ELb1ELb0ELb0ELb0ELb0ELb0ELi2ELi4ELi4ELi4ELb0EEENS1_24CollectiveEpilogueBwdGQAISA_fSD_Li256ELb0ELb0EEENS1_19SingleTileSchedulerILb0ELb0ELb0ELi128EEEEEEEEEvNT_6ParamsE$_ZN4cute5tupleIJNS0_IJNS_1CILi16EEENS1_ILi2EEES3_S3_NS1_ILi4EEES3_EEENS0_IJNS1_ILi1EEEiiiNS1_ILi144EEENS1_ILi512EEEEEEEEC2ERKS5_RKS9_,($_ZN7cutlass13device_kernelIN5flash19enable_sm80_to_sm89INS1_16FlashAttnBwdSm80INS1_25CollectiveMainloopBwdSm80ILi2ELi2EN4cute5tupleIJNS5_1CILi128EEES8_NS7_ILi64EEEEEENS_10bfloat16_tEfNS_4arch4Sm80ELb0ELb1ELb1ELb0ELb0ELb0ELb0ELb0ELi2ELi4ELi4ELi4ELb0EEENS1_24CollectiveEpilogueBwdGQAISA_fSD_Li256ELb0ELb0EEENS1_19SingleTileSchedulerILb0ELb0ELb0ELi128EEEEEEEEEvNT_6ParamsE$_ZN4cute5tupleIJNS0_IJNS_1CILi1EEENS0_IJS2_NS1_ILi2EEES3_EEEEEENS0_IJNS1_ILi0EEENS0_IJS2_NS1_ILi256EEEiEEEEEEEEC2ERKS5_RKS9_ - $_ZN7cutlass13device_kernelIN5flash19enable_sm80_to_sm89INS1_16FlashAttnBwdSm80INS1_25CollectiveMainloopBwdSm80ILi2ELi2EN4cute5tupleIJNS5_1CILi128EEES8_NS7_ILi64EEEEEENS_10bfloat16_tEfNS_4arch4Sm80ELb0ELb1ELb1ELb0ELb0ELb0ELb0ELb0ELi2ELi4ELi4ELi4ELb0EEENS1_24CollectiveEpilogueBwdGQAISA_fSD_Li256ELb0ELb0EEENS1_19SingleTileSchedulerILb0ELb0ELb0ELi128EEEEEEEEEvNT_6ParamsE$_ZN4cute5tupleIJNS0_IJNS_1CILi16EEENS1_ILi2EEES3_S3_NS1_ILi4EEES3_EEENS0_IJNS1_ILi1EEEiiiNS1_ILi144EEENS1_ILi512EEEEEEEEC2ERKS5_RKS9_)
$_ZN7cutlass13device_kernelIN5flash19enable_sm80_to_sm89INS1_16FlashAttnBwdSm80INS1_25CollectiveMainloopBwdSm80ILi2ELi2EN4cute5tupleIJNS5_1CILi128EEES8_NS7_ILi64EEEEEENS_10bfloat16_tEfNS_4arch4Sm80ELb0ELb1ELb1ELb0ELb0ELb0ELb0ELb0ELi2ELi4ELi4ELi4ELb0EEENS1_24CollectiveEpilogueBwdGQAISA_fSD_Li256ELb0ELb0EEENS1_19SingleTileSchedulerILb0ELb0ELb0ELi128EEEEEEEEEvNT_6ParamsE$_ZN4cute5tupleIJNS0_IJNS_1CILi16EEENS1_ILi2EEES3_S3_NS1_ILi4EEES3_EEENS0_IJNS1_ILi1EEEiiiNS1_ILi144EEENS1_ILi512EEEEEEEEC2ERKS5_RKS9_:
[----:B------:R-:W-:Y:S02]  /*a1e0*/  MOV R8, 0xa200 ;  /* 0x0000a20000087802 */ /* 0x000fe40000000f00 */
[----:B------:R-:W-:Y:S05]  /*a1f0*/  CALL.REL.NOINC `($_ZN7cutlass13device_kernelIN5flash19enable_sm80_to_sm89INS1_16FlashAttnBwdSm80INS1_25CollectiveMainloopBwdSm80ILi2ELi2EN4cute5tupleIJNS5_1CILi128EEES8_NS7_ILi64EEEEEENS_10bfloat16_tEfNS_4arch4Sm80ELb0ELb1ELb1ELb0ELb0ELb0ELb0ELb0ELi2ELi4ELi4ELi4ELb0EEENS1_24CollectiveEpilogueBwdGQAISA_fSD_Li256ELb0ELb0EEENS1_19SingleTileSchedulerILb0ELb0ELb0ELi128EEEEEEEEEvNT_6ParamsE$_ZN4cute3eso3ESOILb1ELb0EJNS_5tupleIJNS_1CILi16EEENS3_ILi2EEES5_S5_NS3_ILi4EEES5_EEENS2_IJNS3_ILi1EEEiiiNS3_ILi144EEENS3_ILi512EEEEEEEEC2ERKS7_RKSB_) ;  /* 0xffffdce000007944 */ /* 0x000fea0003c3ffff */
[----:B-1----:R-:W-:Y:S02]  /*a200*/  MOV R2, R6 ;  /* 0x0000000600027202 */ /* 0x002fe40000000f00 */
[----:B------:R-:W-:-:S04]  /*a210*/  MOV R3, 0x0 ;  /* 0x0000000000037802 */ /* 0x000fc80000000f00 */
[----:B------:R-:W-:Y:S05]  /*a220*/  RET.REL.NODEC R2 `(_ZN7cutlass13device_kernelIN5flash19enable_sm80_to_sm89INS1_16FlashAttnBwdSm80INS1_25CollectiveMainloopBwdSm80ILi2ELi2EN4cute5tupleIJNS5_1CILi128EEES8_NS7_ILi64EEEEEENS_10bfloat16_tEfNS_4arch4Sm80ELb0ELb1ELb1ELb0ELb0ELb0ELb0ELb0ELi2ELi4ELi4ELi4ELb0EEENS1_24CollectiveEpilogueBwdGQAISA_fSD_Li256ELb0ELb0EEENS1_19SingleTileSchedulerILb0ELb0ELb0ELi128EEEEEEEEEvNT_6ParamsE) ;  /* 0xffff5dd002007950 */ /* 0x000fea0003c3ffff */
        .type           $_ZN7cutlass13device_kernelIN5flash19enable_sm80_to_sm89INS1_16FlashAttnBwdSm80INS1_25CollectiveMainloopBwdSm80ILi2ELi2EN4cute5tupleIJNS5_1CILi128EEES8_NS7_ILi64EEEEEENS_10bfloat16_tEfNS_4arch4Sm80ELb0ELb1ELb1ELb0ELb0ELb0ELb0ELb0ELi2ELi4ELi4ELi4ELb0EEENS1_24CollectiveEpilogueBwdGQAISA_fSD_Li256ELb0ELb0EEENS1_19SingleTileSchedulerILb0ELb0ELb0ELi128EEEEEEEEEvNT_6ParamsE$_ZN4cute5tupleIJNS0_IJNS_1CILi1EEENS0_IJS2_NS1_ILi2EEES3_EEEEEENS0_IJNS1_ILi0EEENS0_IJS2_NS1_ILi256EEEiEEEEEEEEC2ERKS5_RKS9_,@function
        .size           $_ZN7cutlass13device_kernelIN5flash19enable_sm80_to_sm89INS1_16FlashAttnBwdSm80INS1_25CollectiveMainloopBwdSm80ILi2ELi2EN4cute5tupleIJNS5_1CILi128EEES8_NS7_ILi64EEEEEENS_10bfloat16_tEfNS_4arch4Sm80ELb0ELb1ELb1ELb0ELb0ELb0ELb0ELb0ELi2ELi4ELi4ELi4ELb0EEENS1_24CollectiveEpilogueBwdGQAISA_fSD_Li256ELb0ELb0EEENS1_19SingleTileSchedulerILb0ELb0ELb0ELi128EEEEEEEEEvNT_6ParamsE$_ZN4cute5tupleIJNS0_IJNS_1CILi1EEENS0_IJS2_NS1_ILi2EEES3_EEEEEENS0_IJNS1_ILi0EEENS0_IJS2_NS1_ILi256EEEiEEEEEEEEC2ERKS5_RKS9_,($_ZN7cutlass13device_kernelIN5flash19enable_sm80_to_sm89INS1_16FlashAttnBwdSm80INS1_25CollectiveMainloopBwdSm80ILi2ELi2EN4cute5tupleIJNS5_1CILi128EEES8_NS7_ILi64EEEEEENS_10bfloat16_tEfNS_4arch4Sm80ELb0ELb1ELb1ELb0ELb0ELb0ELb0ELb0ELi2ELi4ELi4ELi4ELb0EEENS1_24CollectiveEpilogueBwdGQAISA_fSD_Li256ELb0ELb0EEENS1_19SingleTileSchedulerILb0ELb0ELb0ELi128EEEEEEEEEvNT_6ParamsE$_ZN4cute5tupleIJNS0_IJNS_1CILi1EEENS1_ILi2EEEEEENS0_IJNS1_ILi0EEEiEEEEEC2ERKS4_RKS6_ - $_ZN7cutlass13device_kernelIN5flash19enable_sm80_to_sm89INS1_16FlashAttnBwdSm80INS1_25CollectiveMainloopBwdSm80ILi2ELi2EN4cute5tupleIJNS5_1CILi128EEES8_NS7_ILi64EEEEEENS_10bfloat16_tEfNS_4arch4Sm80ELb0ELb1ELb1ELb0ELb0ELb0ELb0ELb0ELi2ELi4ELi4ELi4ELb0EEENS1_24CollectiveEpilogueBwdGQAISA_fSD_Li256ELb0ELb0EEENS1_19SingleTileSchedulerILb0ELb0ELb0ELi128EEEEEEEEEvNT_6ParamsE$_ZN4cute5tupleIJNS0_IJNS_1CILi1EEENS0_IJS2_NS1_ILi2EEES3_EEEEEENS0_IJNS1_ILi0EEENS0_IJS2_NS1_ILi256EEEiEEEEEEEEC2ERKS5_RKS9_)
$_ZN7cutlass13device_kernelIN5flash19enable_sm80_to_sm89INS1_16FlashAttnBwdSm80INS1_25CollectiveMainloopBwdSm80ILi2ELi2EN4cute5tupleIJNS5_1CILi128EEES8_NS7_ILi64EEEEEENS_10bfloat16_tEfNS_4arch4Sm80ELb0ELb1ELb1ELb0ELb0ELb0ELb0ELb0ELi2ELi4ELi4ELi4ELb0EEENS1_24CollectiveEpilogueBwdGQAISA_fSD_Li256ELb0ELb0EEENS1_19SingleTileSchedulerILb0ELb0ELb0ELi128EEEEEEEEEvNT_6ParamsE$_ZN4cute5tupleIJNS0_IJNS_1CILi1EEENS0_IJS2_NS1_ILi2EEES3_EEEEEENS0_IJNS1_ILi0EEENS0_IJS2_NS1_ILi256EEEiEEEEEEEEC2ERKS5_RKS9_:
[----:B------:R-:W-:Y:S02]  /*a230*/  MOV R4, 0xa250 ;  /* 0x0000a25000047802 */ /* 0x000fe40000000f00 */
[----:B------:R-:W-:Y:S05]  /*a240*/  CALL.REL.NOINC `($_ZN7cutlass13device_kernelIN5flash19enable_sm80_to_sm89INS1_16FlashAttnBwdSm80INS1_25CollectiveMainloopBwdSm80ILi2ELi2EN4cute5tupleIJNS5_1CILi128EEES8_NS7_ILi64EEEEEENS_10bfloat16_tEfNS_4arch4Sm80ELb0ELb1ELb1ELb0ELb0ELb0ELb0ELb0ELi2ELi4ELi4ELi4ELb0EEENS1_24CollectiveEpilogueBwdGQAISA_fSD_Li256ELb0ELb0EEENS1_19SingleTileSchedulerILb0ELb0ELb0ELi128EEEEEEEEEvNT_6ParamsE$_ZN4cute3eso3ESOILb1ELb0EJNS_5tupleIJNS_1CILi1EEENS2_IJS4_NS3_ILi2EEES5_EEEEEENS2_IJNS3_ILi0EEENS2_IJS4_NS3_ILi256EEEiEEEEEEEEC2ERKS7_RKSB_) ;  /* 0xffffdcf000007944 */ /* 0x000fea0003c3ffff */
[----:B-1----:R-:W-:Y:S02]  /*a250*/  MOV R2, R6 ;  /* 0x0000000600027202 */ /* 0x002fe40000000f00 */
[----:B------:R-:W-:-:S04]  /*a260*/  MOV R3, 0x0 ;  /* 0x0000000000037802 */ /* 0x000fc80000000f00 */
[----:B------:R-:W-:Y:S05]  /*a270*/  RET.REL.NODEC R2 `(_ZN7cutlass13device_kernelIN5flash19enable_sm80_to_sm89INS1_16FlashAttnBwdSm80INS1_25CollectiveMainloopBwdSm80ILi2ELi2EN4cute5tupleIJNS5_1CILi128EEES8_NS7_ILi64EEEEEENS_10bfloat16_tEfNS_4arch4Sm80ELb0ELb1ELb1ELb0ELb0ELb0ELb0ELb0ELi2ELi4ELi4ELi4ELb0EEENS1_24CollectiveEpilogueBwdGQAISA_fSD_Li256ELb0ELb0EEENS1_19SingleTileSchedulerILb0ELb0ELb0ELi128EEEEEEEEEvNT_6ParamsE) ;  /* 0xffff5d8002007950 */ /* 0x000fea0003c3ffff */
        .type           $_ZN7cutlass13device_kernelIN5flash19enable_sm80_to_sm89INS1_16FlashAttnBwdSm80INS1_25CollectiveMainloopBwdSm80ILi2ELi2EN4cute5tupleIJNS5_1CILi128EEES8_NS7_ILi64EEEEEENS_10bfloat16_tEfNS_4arch4Sm80ELb0ELb1ELb1ELb0ELb0ELb0ELb0ELb0ELi2ELi4ELi4ELi4ELb0EEENS1_24CollectiveEpilogueBwdGQAISA_fSD_Li256ELb0ELb0EEENS1_19SingleTileSchedulerILb0ELb0ELb0ELi128EEEEEEEEEvNT_6ParamsE$_ZN4cute5tupleIJNS0_IJNS_1CILi1EEENS1_ILi2EEEEEENS0_IJNS1_ILi0EEEiEEEEEC2ERKS4_RKS6_,@function
        .size           $_ZN7cutlass13device_kernelIN5flash19enable_sm80_to_sm89INS1_16FlashAttnBwdSm80INS1_25CollectiveMainloopBwdSm80ILi2ELi2EN4cute5tupleIJNS5_1CILi128EEES8_NS7_ILi64EEEEEENS_10bfloat16_tEfNS_4arch4Sm80ELb0ELb1ELb1ELb0ELb0ELb0ELb0ELb0ELi2ELi4ELi4ELi4ELb0EEENS1_24CollectiveEpilogueBwdGQAISA_fSD_Li256ELb0ELb0EEENS1_19SingleTileSchedulerILb0ELb0ELb0ELi128EEEEEEEEEvNT_6ParamsE$_ZN4cute5tupleIJNS0_IJNS_1CILi1EEENS1_ILi2EEEEEENS0_IJNS1_ILi0EEEiEEEEEC2ERKS4_RKS6_,($_ZN7cutlass13device_kernelIN5flash19enable_sm80_to_sm89INS1_16FlashAttnBwdSm80INS1_25CollectiveMainloopBwdSm80ILi2ELi2EN4cute5tupleIJNS5_1CILi128EEES8_NS7_ILi64EEEEEENS_10bfloat16_tEfNS_4arch4Sm80ELb0ELb1ELb1ELb0ELb0ELb0ELb0ELb0ELi2ELi4ELi4ELi4ELb0EEENS1_24CollectiveEpilogueBwdGQAISA_fSD_Li256ELb0ELb0EEENS1_19SingleTileSchedulerILb0ELb0ELb0ELi128EEEEEEEEEvNT_6ParamsE$_ZN4cute5tupleIJNS0_IJNS_1CILi1EEENS1_ILi2EEES3_EEENS0_IJS2_NS1_ILi256EEEiEEEEEC2ERKS4_RKS6_ - $_ZN7cutlass13device_kernelIN5flash19enable_sm80_to_sm89INS1_16FlashAttnBwdSm80INS1_25CollectiveMainloopBwdSm80ILi2ELi2EN4cute5tupleIJNS5_1CILi128EEES8_NS7_ILi64EEEEEENS_10bfloat16_tEfNS_4arch4Sm80ELb0ELb1ELb1ELb0ELb0ELb0ELb0ELb0ELi2ELi4ELi4ELi4ELb0EEENS1_24CollectiveEpilogueBwdGQAISA_fSD_Li256ELb0ELb0EEENS1_19SingleTileSchedulerILb0ELb0ELb0ELi128EEEEEEEEEvNT_6ParamsE$_ZN4cute5tupleIJNS0_IJNS_1CILi1EEENS1_ILi2EEEEEENS0_IJNS1_ILi0EEEiEEEEEC2ERKS4_RKS6_)
$_ZN7cutlass13device_kernelIN5flash19enable_sm80_to_sm89INS1_16FlashAttnBwdSm80INS1_25CollectiveMainloopBwdSm80ILi2ELi2EN4cute5tupleIJNS5_1CILi128EEES8_NS7_ILi64EEEEEENS_10bfloat16_tEfNS_4arch4Sm80ELb0ELb1ELb1ELb0ELb0ELb0ELb0ELb0ELi2ELi4ELi4ELi4ELb0EEENS1_24CollectiveEpilogueBwdGQAISA_fSD_Li256ELb0ELb0EEENS1_19SingleTileSchedulerILb0ELb0ELb0ELi128EEEEEEEEEvNT_6ParamsE$_ZN4cute5tupleIJNS0_IJNS_1CILi1EEENS1_ILi2EEEEEENS0_IJNS1_ILi0EEEiEEEEEC2ERKS4_RKS6_:
[----:B------:R-:W-:Y:S02]  /*a280*/  MOV R4, 0xa2a0 ;  /* 0x0000a2a000047802 */ /* 0x000fe40000000f00 */
[----:B------:R-:W-:Y:S05]  /*a290*/  CALL.REL.NOINC `($_ZN7cutlass13device_kernelIN5flash19enable_sm80_to_sm89INS1_16FlashAttnBwdSm80INS1_25CollectiveMainloopBwdSm80ILi2ELi2EN4cute5tupleIJNS5_1CILi128EEES8_NS7_ILi64EEEEEENS_10bfloat16_tEfNS_4arch4Sm80ELb0ELb1ELb1ELb0ELb0ELb0ELb0ELb0ELi2ELi4ELi4ELi4ELb0EEENS1_24CollectiveEpilogueBwdGQAISA_fSD_Li256ELb0ELb0EEENS1_19SingleTileSchedulerILb0ELb0ELb0ELi128EEEEEEEEEvNT_6ParamsE$_ZN4cute3eso3ESOILb1ELb0EJNS_5tupleIJNS_1CILi1EEENS3_ILi2EEEEEENS2_IJNS3_ILi0EEEiEEEEEC2ERKS6_RKS8_) ;  /* 0xffffde7000007944 */ /* 0x000fea0003c3ffff */
[----:B------:R-:W-:-:S04]  /*a2a0*/  MOV R7, 0x0 ;  /* 0x0000000000077802 */ /* 0x000fc80000000f00 */
[----:B------:R-:W-:Y:S05]  /*a2b0*/  RET.REL.NODEC R6 `(_ZN7cutlass13device_kernelIN5flash19enable_sm80_to_sm89INS1_16FlashAttnBwdSm80INS1_25CollectiveMainloopBwdSm80ILi2ELi2EN4cute5tupleIJNS5_1CILi128EEES8_NS7_ILi64EEEEEENS_10bfloat16_tEfNS_4arch4Sm80ELb0ELb1ELb1ELb0ELb0ELb0ELb0ELb0ELi2ELi4ELi4ELi4ELb0EEENS1_24CollectiveEpilogueBwdGQAISA_fSD_Li256ELb0ELb0EEENS1_19SingleTileSchedulerILb0ELb0ELb0ELi128EEEEEEEEEvNT_6ParamsE) ;  /* 0xffff5d4006007950 */ /* 0x000fea0003c3ffff */
        .type           $_ZN7cutlass13device_kernelIN5flash19enable_sm80_to_sm89INS1_16FlashAttnBwdSm80INS1_25CollectiveMainloopBwdSm80ILi2ELi2EN4cute5tupleIJNS5_1CILi128EEES8_NS7_ILi64EEEEEENS_10bfloat16_tEfNS_4arch4Sm80ELb0ELb1ELb1ELb0ELb0ELb0ELb0ELb0ELi2ELi4ELi4ELi4ELb0EEENS1_24CollectiveEpilogueBwdGQAISA_fSD_Li256ELb0ELb0EEENS1_19SingleTileSchedulerILb0ELb0ELb0ELi128EEEEEEEEEvNT_6ParamsE$_ZN4cute5tupleIJNS0_IJNS_1CILi1EEENS1_ILi2EEES3_EEENS0_IJS2_NS1_ILi256EEEiEEEEEC2ERKS4_RKS6_,@function
        .size           $_ZN7cutlass13device_kernelIN5flash19enable_sm80_to_sm89INS1_16FlashAttnBwdSm80INS1_25CollectiveMainloopBwdSm80ILi2ELi2EN4cute5tupleIJNS5_1CILi128EEES8_NS7_ILi64EEEEEENS_10bfloat16_tEfNS_4arch4Sm80ELb0ELb1ELb1ELb0ELb0ELb0ELb0ELb0ELi2ELi4ELi4ELi4ELb0EEENS1_24CollectiveEpilogueBwdGQAISA_fSD_Li256ELb0ELb0EEENS1_19SingleTileSchedulerILb0ELb0ELb0ELi128EEEEEEEEEvNT_6ParamsE$_ZN4cute5tupleIJNS0_IJNS_1CILi1EEENS1_ILi2EEES3_EEENS0_IJS2_NS1_ILi256EEEiEEEEEC2ERKS4_RKS6_,($_ZN7cutlass13device_kernelIN5flash19enable_sm80_to_sm89INS1_16FlashAttnBwdSm80INS1_25CollectiveMainloopBwdSm80ILi2ELi2EN4cute5tupleIJNS5_1CILi128EEES8_NS7_ILi64EEEEEENS_10bfloat16_tEfNS_4arch4Sm80ELb0ELb1ELb1ELb0ELb0ELb0ELb0ELb0ELi2ELi4ELi4ELi4ELb0EEENS1_24CollectiveEpilogueBwdGQAISA_fSD_Li256ELb0ELb0EEENS1_19SingleTileSchedulerILb0ELb0ELb0ELi128EEEEEEEEEvNT_6ParamsE$_ZN4cute5tupleIJNS0_IJNS_1CILi2EEEEEENS0_IJiEEEEEC2ERKS3_RKS4_ - $_ZN7cutlass13device_kernelIN5flash19enable_sm80_to_sm89INS1_16FlashAttnBwdSm80INS1_25CollectiveMainloopBwdSm80ILi2ELi2EN4cute5tupleIJNS5_1CILi128EEES8_NS7_ILi64EEEEEENS_10bfloat16_tEfNS_4arch4Sm80ELb0ELb1ELb1ELb0ELb0ELb0ELb0ELb0ELi2ELi4ELi4ELi4ELb0EEENS1_24CollectiveEpilogueBwdGQAISA_fSD_Li256ELb0ELb0EEENS1_19SingleTileSchedulerILb0ELb0ELb0ELi128EEEEEEEEEvNT_6ParamsE$_ZN4cute5tupleIJNS0_IJNS_1CILi1EEENS1_ILi2EEES3_EEENS0_IJS2_NS1_ILi256EEEiEEEEEC2ERKS4_RKS6_)
$_ZN7cutlass13device_kernelIN5flash19enable_sm80_to_sm89INS1_16FlashAttnBwdSm80INS1_25CollectiveMainloopBwdSm80ILi2ELi2EN4cute5tupleIJNS5_1CILi128EEES8_NS7_ILi64EEEEEENS_10bfloat16_tEfNS_4arch4Sm80ELb0ELb1ELb1ELb0ELb0ELb0ELb0ELb0ELi2ELi4ELi4ELi4ELb0EEENS1_24CollectiveEpilogueBwdGQAISA_fSD_Li256ELb0ELb0EEENS1_19SingleTileSchedulerILb0ELb0ELb0ELi128EEEEEEEEEvNT_6ParamsE$_ZN4cute5tupleIJNS0_IJNS_1CILi1EEENS1_ILi2EEES3_EEENS0_IJS2_NS1_ILi256EEEiEEEEEC2ERKS4_RKS6_:
[----:B------:R-:W-:Y:S02]  /*a2c0*/  MOV R4, 0xa2e0 ;  /* 0x0000a2e000047802 */ /* 0x000fe40000000f00 */
[----:B------:R-:W-:Y:S05]  /*a2d0*/  CALL.REL.NOINC `($_ZN7cutlass13device_kernelIN5flash19enable_sm80_to_sm89INS1_16FlashAttnBwdSm80INS1_25CollectiveMainloopBwdSm80ILi2ELi2EN4cute5tupleIJNS5_1CILi128EEES8_NS7_ILi64EEEEEENS_10bfloat16_tEfNS_4arch4Sm80ELb0ELb1ELb1ELb0ELb0ELb0ELb0ELb0ELi2ELi4ELi4ELi4ELb0EEENS1_24CollectiveEpilogueBwdGQAISA_fSD_Li256ELb0ELb0EEENS1_19SingleTileSchedulerILb0ELb0ELb0ELi128EEEEEEEEEvNT_6ParamsE$_ZN4cute3eso3ESOILb1ELb0EJNS_5tupleIJNS_1CILi1EEENS3_ILi2EEES5_EEENS2_IJS4_NS3_ILi256EEEiEEEEEC2ERKS6_RKS8_) ;  /* 0xffffde7000007944 */ /* 0x000fea0003c3ffff */
[----:B-1----:R-:W-:Y:S02]  /*a2e0*/  MOV R2, R6 ;  /* 0x0000000600027202 */ /* 0x002fe40000000f00 */
[----:B------:R-:W-:-:S04]  /*a2f0*/  MOV R3, 0x0 ;  /* 0x0000000000037802 */ /* 0x000fc80000000f00 */
[----:B------:R-:W-:Y:S05]  /*a300*/  RET.REL.NODEC R2 `(_ZN7cutlass13device_kernelIN5flash19enable_sm80_to_sm89INS1_16FlashAttnBwdSm80INS1_25CollectiveMainloopBwdSm80ILi2ELi2EN4cute5tupleIJNS5_1CILi128EEES8_NS7_ILi64EEEEEENS_10bfloat16_tEfNS_4arch4Sm80ELb0ELb1ELb1ELb0ELb0ELb0ELb0ELb0ELi2ELi4ELi4ELi4ELb0EEENS1_24CollectiveEpilogueBwdGQAISA_fSD_Li256ELb0ELb0EEENS1_19SingleTileSchedulerILb0ELb0ELb0ELi128EEEEEEEEEvNT_6ParamsE) ;  /* 0xffff5cf002007950 */ /* 0x000fea0003c3ffff */
        .type           $_ZN7cutlass13device_kernelIN5flash19enable_sm80_to_sm89INS1_16FlashAttnBwdSm80INS1_25CollectiveMainloopBwdSm80ILi2ELi2EN4cute5tupleIJNS5_1CILi128EEES8_NS7_ILi64EEEEEENS_10bfloat16_tEfNS_4arch4Sm80ELb0ELb1ELb1ELb0ELb0ELb0ELb0ELb0ELi2ELi4ELi4ELi4ELb0EEENS1_24CollectiveEpilogueBwdGQAISA_fSD_Li256ELb0ELb0EEENS1_19SingleTileSchedulerILb0ELb0ELb0ELi128EEEEEEEEEvNT_6ParamsE$_ZN4cute5tupleIJNS0_IJNS_1CILi2EEEEEENS0_IJiEEEEEC2ERKS3_RKS4_,@function
        .size           $_ZN7cutlass13device_kernelIN5flash19enable_sm80_to_sm89INS1_16FlashAttnBwdSm80INS1_25CollectiveMainloopBwdSm80ILi2ELi2EN4cute5tupleIJNS5_1CILi128EEES8_NS7_ILi64EEEEEENS_10bfloat16_tEfNS_4arch4Sm80ELb0ELb1ELb1ELb0ELb0ELb0ELb0ELb0ELi2ELi4ELi4ELi4ELb0EEENS1_24CollectiveEpilogueBwdGQAISA_fSD_Li256ELb0ELb0EEENS1_19SingleTileSchedulerILb0ELb0ELb0ELi128EEEEEEEEEvNT_6ParamsE$_ZN4cute5tupleIJNS0_IJNS_1CILi2EEEEEENS0_IJiEEEEEC2ERKS3_RKS4_,($_ZN7cutlass13device_kernelIN5flash19enable_sm80_to_sm89INS1_16FlashAttnBwdSm80INS1_25CollectiveMainloopBwdSm80ILi2ELi2EN4cute5tupleIJNS5_1CILi128EEES8_NS7_ILi64EEEEEENS_10bfloat16_tEfNS_4arch4Sm80ELb0ELb1ELb1ELb0ELb0ELb0ELb0ELb0ELi2ELi4ELi4ELi4ELb0EEENS1_24CollectiveEpilogueBwdGQAISA_fSD_Li256ELb0ELb0EEENS1_19SingleTileSchedulerILb0ELb0ELb0ELi128EEEEEEEEEvNT_6ParamsE$_ZN4cute5tupleIJNS0_IJNS_1CILi2EEES2_EEENS0_IJNS1_ILi1EEEiEEEEEC2ERKS3_RKS5_ - $_ZN7cutlass13device_kernelIN5flash19enable_sm80_to_sm89INS1_16FlashAttnBwdSm80INS1_25CollectiveMainloopBwdSm80ILi2ELi2EN4cute5tupleIJNS5_1CILi128EEES8_NS7_ILi64EEEEEENS_10bfloat16_tEfNS_4arch4Sm80ELb0ELb1ELb1ELb0ELb0ELb0ELb0ELb0ELi2ELi4ELi4ELi4ELb0EEENS1_24CollectiveEpilogueBwdGQAISA_fSD_Li256ELb0ELb0EEENS1_19SingleTileSchedulerILb0ELb0ELb0ELi128EEEEEEEEEvNT_6ParamsE$_ZN4cute5tupleIJNS0_IJNS_1CILi2EEEEEENS0_IJiEEEEEC2ERKS3_RKS4_)
$_ZN7cutlass13device_kernelIN5flash19enable_sm80_to_sm89INS1_16FlashAttnBwdSm80INS1_25CollectiveMainloopBwdSm80ILi2ELi2EN4cute5tupleIJNS5_1CILi128EEES8_NS7_ILi64EEEEEENS_10bfloat16_tEfNS_4arch4Sm80ELb0ELb1ELb1ELb0ELb0ELb0ELb0ELb0ELi2ELi4ELi4ELi4ELb0EEENS1_24CollectiveEpilogueBwdGQAISA_fSD_Li256ELb0ELb0EEENS1_19SingleTileSchedulerILb0ELb0ELb0ELi128EEEEEEEEEvNT_6ParamsE$_ZN4cute5tupleIJNS0_IJNS_1CILi2EEEEEENS0_IJiEEEEEC2ERKS3_RKS4_:
[----:B------:R-:W-:Y:S02]  /*a310*/  MOV R6, 0xa330 ;  /* 0x0000a33000067802 */ /* 0x000fe40000000f00 */
[----:B------:R-:W-:Y:S05]  /*a320*/  CALL.REL.NOINC `($_ZN7cutlass13device_kernelIN5flash19enable_sm80_to_sm89INS1_16FlashAttnBwdSm80INS1_25CollectiveMainloopBwdSm80ILi2ELi2EN4cute5tupleIJNS5_1CILi128EEES8_NS7_ILi64EEEEEENS_10bfloat16_tEfNS_4arch4Sm80ELb0ELb1ELb1ELb0ELb0ELb0ELb0ELb0ELi2ELi4ELi4ELi4ELb0EEENS1_24CollectiveEpilogueBwdGQAISA_fSD_Li256ELb0ELb0EEENS1_19SingleTileSchedulerILb0ELb0ELb0ELi128EEEEEEEEEvNT_6ParamsE$_ZN4cute3eso3ESOILb1ELb0EJNS_5tupleIJNS_1CILi2EEEEEENS2_IJiEEEEEC2ERKS5_RKS6_) ;  /* 0xffffde6000007944 */ /* 0x000fea0003c3ffff */
[----:B------:R-:W-:-:S04]  /*a330*/  MOV R5, 0x0 ;  /* 0x0000000000057802 */ /* 0x000fc80000000f00 */
[----:B------:R-:W-:Y:S05]  /*a340*/  RET.REL.NODEC R4 `(_ZN7cutlass13device_kernelIN5flash19enable_sm80_to_sm89INS1_16FlashAttnBwdSm80INS1_25CollectiveMainloopBwdSm80ILi2ELi2EN4cute5tupleIJNS5_1CILi128EEES8_NS7_ILi64EEEEEENS_10bfloat16_tEfNS_4arch4Sm80ELb0ELb1ELb1ELb0ELb0ELb0ELb0ELb0ELi2ELi4ELi4ELi4ELb0EEENS1_24CollectiveEpilogueBwdGQAISA_fSD_Li256ELb0ELb0EEENS1_19SingleTileSchedulerILb0ELb0ELb0ELi128EEEEEEEEEvNT_6ParamsE) ;  /* 0xffff5cb004007950 */ /* 0x000fea0003c3ffff */
        .type           $_ZN7cutlass13device_kernelIN5flash19enable_sm80_to_sm89INS1_16FlashAttnBwdSm80INS1_25CollectiveMainloopBwdSm80ILi2ELi2EN4cute5tupleIJNS5_1CILi128EEES8_NS7_ILi64EEEEEENS_10bfloat16_tEfNS_4arch4Sm80ELb0ELb1ELb1ELb0ELb0ELb0ELb0ELb0ELi2ELi4ELi4ELi4ELb0EEENS1_24CollectiveEpilogueBwdGQAISA_fSD_Li256ELb0ELb0EEENS1_19SingleTileSchedulerILb0ELb0ELb0ELi128EEEEEEEEEvNT_6ParamsE$_ZN4cute5tupleIJNS0_IJNS_1CILi2EEES2_EEENS0_IJNS1_ILi1EEEiEEEEEC2ERKS3_RKS5_,@function
        .size           $_ZN7cutlass13device_kernelIN5flash19enable_sm80_to_sm89INS1_16FlashAttnBwdSm80INS1_25CollectiveMainloopBwdSm80ILi2ELi2EN4cute5tupleIJNS5_1CILi128EEES8_NS7_ILi64EEEEEENS_10bfloat16_tEfNS_4arch4Sm80ELb0ELb1ELb1ELb0ELb0ELb0ELb0ELb0ELi2ELi4ELi4ELi4ELb0EEENS1_24CollectiveEpilogueBwdGQAISA_fSD_Li256ELb0ELb0EEENS1_19SingleTileSchedulerILb0ELb0ELb0ELi128EEEEEEEEEvNT_6ParamsE$_ZN4cute5tupleIJNS0_IJNS_1CILi2EEES2_EEENS0_IJNS1_ILi1EEEiEEEEEC2ERKS3_RKS5_,($_ZN7cutlass13device_kernelIN5flash19enable_sm80_to_sm89INS1_16FlashAttnBwdSm80INS1_25CollectiveMainloopBwdSm80ILi2ELi2EN4cute5tupleIJNS5_1CILi128EEES8_NS7_ILi64EEEEEENS_10bfloat16_tEfNS_4arch4Sm80ELb0ELb1ELb1ELb0ELb0ELb0ELb0ELb0ELi2ELi4ELi4ELi4ELb0EEENS1_24CollectiveEpilogueBwdGQAISA_fSD_Li256ELb0ELb0EEENS1_19SingleTileSchedulerILb0ELb0ELb0ELi128EEEEEEEEEvNT_6ParamsE$_ZN4cute5tupleIJNS0_IJNS_1CILi2EEES2_EEENS0_IJiNS1_ILi4096EEEEEEEEC2ERKS3_RKS5_ - $_ZN7cutlass13device_kernelIN5flash19enable_sm80_to_sm89INS1_16FlashAttnBwdSm80INS1_25CollectiveMainloopBwdSm80ILi2ELi2EN4cute5tupleIJNS5_1CILi128EEES8_NS7_ILi64EEEEEENS_10bfloat16_tEfNS_4arch4Sm80ELb0ELb1ELb1ELb0ELb0ELb0ELb0ELb0ELi2ELi4ELi4ELi4ELb0EEENS1_24CollectiveEpilogueBwdGQAISA_fSD_Li256ELb0ELb0EEENS1_19SingleTileSchedulerILb0ELb0ELb0ELi128EEEEEEEEEvNT_6ParamsE$_ZN4cute5tupleIJNS0_IJNS_1CILi2EEES2_EEENS0_IJNS1_ILi1EEEiEEEEEC2ERKS3_RKS5_)
$_ZN7cutlass13device_kernelIN5flash19enable_sm80_to_sm89INS1_16FlashAttnBwdSm80INS1_25CollectiveMainloopBwdSm80ILi2ELi2EN4cute5tupleIJNS5_1CILi128EEES8_NS7_ILi64EEEEEENS_10bfloat16_tEfNS_4arch4Sm80ELb0ELb1ELb1ELb0ELb0ELb0ELb0ELb0ELi2ELi4ELi4ELi4ELb0EEENS1_24CollectiveEpilogueBwdGQAISA_fSD_Li256ELb0ELb0EEENS1_19SingleTileSchedulerILb0ELb0ELb0ELi128EEEEEEEEEvNT_6ParamsE$_ZN4cute5tupleIJNS0_IJNS_1CILi2EEES2_EEENS0_IJNS1_ILi1EEEiEEEEEC2ERKS3_RKS5_:
[----:B------:R-:W-:Y:S02]  /*a350*/  MOV R4, 0xa370 ;  /* 0x0000a37000047802 */ /* 0x000fe40000000f00 */
[----:B------:R-:W-:Y:S05]  /*a360*/  CALL.REL.NOINC `($_ZN7cutlass13device_kernelIN5flash19enable_sm80_to_sm89INS1_16FlashAttnBwdSm80INS1_25CollectiveMainloopBwdSm80ILi2ELi2EN4cute5tupleIJNS5_1CILi128EEES8_NS7_ILi64EEEEEENS_10bfloat16_tEfNS_4arch4Sm80ELb0ELb1ELb1ELb0ELb0ELb0ELb0ELb0ELi2ELi4ELi4ELi4ELb0EEENS1_24CollectiveEpilogueBwdGQAISA_fSD_Li256ELb0ELb0EEENS1_19SingleTileSchedulerILb0ELb0ELb0ELi128EEEEEEEEEvNT_6ParamsE$_ZN4cute3eso3ESOILb1ELb0EJNS_5tupleIJNS_1CILi2EEES4_EEENS2_IJNS3_ILi1EEEiEEEEEC2ERKS5_RKS7_) ;  /* 0xffffdef000007944 */ /* 0x000fea0003c3ffff */
[----:B-1----:R-:W-:Y:S02]  /*a370*/  MOV R2, R6 ;  /* 0x0000000600027202 */ /* 0x002fe40000000f00 */
[----:B------:R-:W-:-:S04]  /*a380*/  MOV R3, 0x0 ;  /* 0x0000000000037802 */ /* 0x000fc80000000f00 */
[----:B------:R-:W-:Y:S05]  /*a390*/  RET.REL.NODEC R2 `(_ZN7cutlass13device_kernelIN5flash19enable_sm80_to_sm89INS1_16FlashAttnBwdSm80INS1_25CollectiveMainloopBwdSm80ILi2ELi2EN4cute5tupleIJNS5_1CILi128EEES8_NS7_ILi64EEEEEENS_10bfloat16_tEfNS_4arch4Sm80ELb0ELb1ELb1ELb0ELb0ELb0ELb0ELb0ELi2ELi4ELi4ELi4ELb0EEENS1_24CollectiveEpilogueBwdGQAISA_fSD_Li256ELb0ELb0EEENS1_19SingleTileSchedulerILb0ELb0ELb0ELi128EEEEEEEEEvNT_6ParamsE) ;  /* 0xffff5c6002007950 */ /* 0x000fea0003c3ffff */
        .type           $_ZN7cutlass13device_kernelIN5flash19enable_sm80_to_sm89INS1_16FlashAttnBwdSm80INS1_25CollectiveMainloopBwdSm80ILi2ELi2EN4cute5tupleIJNS5_1CILi128EEES8_NS7_ILi64EEEEEENS_10bfloat16_tEfNS_4arch4Sm80ELb0ELb1ELb1ELb0ELb0ELb0ELb0ELb0ELi2ELi4ELi4ELi4ELb0EEENS1_24CollectiveEpilogueBwdGQAISA_fSD_Li256ELb0ELb0EEENS1_19SingleTileSchedulerILb0ELb0ELb0ELi128EEEEEEEEEvNT_6ParamsE$_ZN4cute5tupleIJNS0_IJNS_1CILi2EEES2_EEENS0_IJiNS1_ILi4096EEEEEEEEC2ERKS3_RKS5_,@function
        .size           $_ZN7cutlass13device_kernelIN5flash19enable_sm80_to_sm89INS1_16FlashAttnBwdSm80INS1_25CollectiveMainloopBwdSm80ILi2ELi2EN4cute5tupleIJNS5_1CILi128EEES8_NS7_ILi64EEEEEENS_10bfloat16_tEfNS_4arch4Sm80ELb0ELb1ELb1ELb0ELb0ELb0ELb0ELb0ELi2ELi4ELi4ELi4ELb0EEENS1_24CollectiveEpilogueBwdGQAISA_fSD_Li256ELb0ELb0EEENS1_19SingleTileSchedulerILb0ELb0ELb0ELi128EEEEEEEEEvNT_6ParamsE$_ZN4cute5tupleIJNS0_IJNS_1CILi2EEES2_EEENS0_IJiNS1_ILi4096EEEEEEEEC2ERKS3_RKS5_,($_ZN7cutlass13device_kernelIN5flash19enable_sm80_to_sm89INS1_16FlashAttnBwdSm80INS1_25CollectiveMainloopBwdSm80ILi2ELi2EN4cute5tupleIJNS5_1CILi128EEES8_NS7_ILi64EEEEEENS_10bfloat16_tEfNS_4arch4Sm80ELb0ELb1ELb1ELb0ELb0ELb0ELb0ELb0ELi2ELi4ELi4ELi4ELb0EEENS1_24CollectiveEpilogueBwdGQAISA_fSD_Li256ELb0ELb0EEENS1_19SingleTileSchedulerILb0ELb0ELb0ELi128EEEEEEEEEvNT_6ParamsE$_ZN4cute5tupleIJNS0_IJNS_1CILi2EEES2_EEENS0_IJiNS1_ILi512EEEEEEEEC2ERKS3_RKS5_ - $_ZN7cutlass13device_kernelIN5flash19enable_sm80_to_sm89INS1_16FlashAttnBwdSm80INS1_25CollectiveMainloopBwdSm80ILi2ELi2EN4cute5tupleIJNS5_1CILi128EEES8_NS7_ILi64EEEEEENS_10bfloat16_tEfNS_4arch4Sm80ELb0ELb1ELb1ELb0ELb0ELb0ELb0ELb0ELi2ELi4ELi4ELi4ELb0EEENS1_24CollectiveEpilogueBwdGQAISA_fSD_Li256ELb0ELb0EEENS1_19SingleTileSchedulerILb0ELb0ELb0ELi128EEEEEEEEEvNT_6ParamsE$_ZN4cute5tupleIJNS0_IJNS_1CILi2EEES2_EEENS0_IJiNS1_ILi4096EEEEEEEEC2ERKS3_RKS5_)
$_ZN7cutlass13device_kernelIN5flash19enable_sm80_to_sm89INS1_16FlashAttnBwdSm80INS1_25CollectiveMainloopBwdSm80ILi2ELi2EN4cute5tupleIJNS5_1CILi128EEES8_NS7_ILi64EEEEEENS_10bfloat16_tEfNS_4arch4Sm80ELb0ELb1ELb1ELb0ELb0ELb0ELb0ELb0ELi2ELi4ELi4ELi4ELb0EEENS1_24CollectiveEpilogueBwdGQAISA_fSD_Li256ELb0ELb0EEENS1_19SingleTileSchedulerILb0ELb0ELb0ELi128EEEEEEEEEvNT_6ParamsE$_ZN4cute5tupleIJNS0_IJNS_1CILi2EEES2_EEENS0_IJiNS1_ILi4096EEEEEEEEC2ERKS3_RKS5_:
[----:B------:R-:W-:Y:S02]  /*a3a0*/  MOV R4, 0xa3c0 ;  /* 0x0000a3c000047802 */ /* 0x000fe40000000f00 */
[----:B------:R-:W-:Y:S05]  /*a3b0*/  CALL.REL.NOINC `($_ZN7cutlass13device_kernelIN5flash19enable_sm80_to_sm89INS1_16FlashAttnBwdSm80INS1_25CollectiveMainloopBwdSm80ILi2ELi2EN4cute5tupleIJNS5_1CILi128EEES8_NS7_ILi64EEEEEENS_10bfloat16_tEfNS_4arch4Sm80ELb0ELb1ELb1ELb0ELb0ELb0ELb0ELb0ELi2ELi4ELi4ELi4ELb0EEENS1_24CollectiveEpilogueBwdGQAISA_fSD_Li256ELb0ELb0EEENS1_19SingleTileSchedulerILb0ELb0ELb0ELi128EEEEEEEEEvNT_6ParamsE$_ZN4cute3eso3ESOILb1ELb0EJNS_5tupleIJNS_1CILi2EEES4_EEENS2_IJiNS3_ILi4096EEEEEEEEC2ERKS5_RKS7_) ;  /* 0xffffdee000007944 */ /* 0x000fea0003c3ffff */
[----:B-1----:R-:W-:Y:S02]  /*a3c0*/  MOV R2, R6 ;  /* 0x0000000600027202 */ /* 0x002fe40000000f00 */
[----:B------:R-:W-:-:S04]  /*a3d0*/  MOV R3, 0x0 ;  /* 0x0000000000037802 */ /* 0x000fc80000000f00 */
[----:B------:R-:W-:Y:S05]  /*a3e0*/  RET.REL.NODEC R2 `(_ZN7cutlass13device_kernelIN5flash19enable_sm80_to_sm89INS1_16FlashAttnBwdSm80INS1_25CollectiveMainloopBwdSm80ILi2ELi2EN4cute5tupleIJNS5_1CILi128EEES8_NS7_ILi64EEEEEENS_10bfloat16_tEfNS_4arch4Sm80ELb0ELb1ELb1ELb0ELb0ELb0ELb0ELb0ELi2ELi4ELi4ELi4ELb0EEENS1_24CollectiveEpilogueBwdGQAISA_fSD_Li256ELb0ELb0EEENS1_19SingleTileSchedulerILb0ELb0ELb0ELi128EEEEEEEEEvNT_6ParamsE) ;  /* 0xffff5c1002007950 */ /* 0x000fea0003c3ffff */
        .type           $_ZN7cutlass13device_kernelIN5flash19enable_sm80_to_sm89INS1_16FlashAttnBwdSm80INS1_25CollectiveMainloopBwdSm80ILi2ELi2EN4cute5tupleIJNS5_1CILi128EEES8_NS7_ILi64EEEEEENS_10bfloat16_tEfNS_4arch4Sm80ELb0ELb1ELb1ELb0ELb0ELb0ELb0ELb0ELi2ELi4ELi4ELi4ELb0EEENS1_24CollectiveEpilogueBwdGQAISA_fSD_Li256ELb0ELb0EEENS1_19SingleTileSchedulerILb0ELb0ELb0ELi128EEEEEEEEEvNT_6ParamsE$_ZN4cute5tupleIJNS0_IJNS_1CILi2EEES2_EEENS0_IJiNS1_ILi512EEEEEEEEC2ERKS3_RKS5_,@function
        .size           $_ZN7cutlass13device_kernelIN5flash19enable_sm80_to_sm89INS1_16FlashAttnBwdSm80INS1_25CollectiveMainloopBwdSm80ILi2ELi2EN4cute5tupleIJNS5_1CILi128EEES8_NS7_ILi64EEEEEENS_10bfloat16_tEfNS_4arch4Sm80ELb0ELb1ELb1ELb0ELb0ELb0ELb0ELb0ELi2ELi4ELi4ELi4ELb0EEENS1_24CollectiveEpilogueBwdGQAISA_fSD_Li256ELb0ELb0EEENS1_19SingleTileSchedulerILb0ELb0ELb0ELi128EEEEEEEEEvNT_6ParamsE$_ZN4cute5tupleIJNS0_IJNS_1CILi2EEES2_EEENS0_IJiNS1_ILi512EEEEEEEEC2ERKS3_RKS5_,($_ZN7cutlass13device_kernelIN5flash19enable_sm80_to_sm89INS1_16FlashAttnBwdSm80INS1_25CollectiveMainloopBwdSm80ILi2ELi2EN4cute5tupleIJNS5_1CILi128EEES8_NS7_ILi64EEEEEENS_10bfloat16_tEfNS_4arch4Sm80ELb0ELb1ELb1ELb0ELb0ELb0ELb0ELb0ELi2ELi4ELi4ELi4ELb0EEENS1_24CollectiveEpilogueBwdGQAISA_fSD_Li256ELb0ELb0EEENS1_19SingleTileSchedulerILb0ELb0ELb0ELi128EEEEEEEEEvNT_6ParamsE$_ZN4cute5tupleIJNS0_IJNS_1CILi2EEES2_EEENS0_IJiiEEEEEC2ERKS3_RKS4_ - $_ZN7cutlass13device_kernelIN5flash19enable_sm80_to_sm89INS1_16FlashAttnBwdSm80INS1_25CollectiveMainloopBwdSm80ILi2ELi2EN4cute5tupleIJNS5_1CILi128EEES8_NS7_ILi64EEEEEENS_10bfloat16_tEfNS_4arch4Sm80ELb0ELb1ELb1ELb0ELb0ELb0ELb0ELb0ELi2ELi4ELi4ELi4ELb0EEENS1_24CollectiveEpilogueBwdGQAISA_fSD_Li256ELb0ELb0EEENS1_19SingleTileSchedulerILb0ELb0ELb0ELi128EEEEEEEEEvNT_6ParamsE$_ZN4cute5tupleIJNS0_IJNS_1CILi2EEES2_EEENS0_IJiNS1_ILi512EEEEEEEEC2ERKS3_RKS5_)
$_ZN7cutlass13device_kernelIN5flash19enable_sm80_to_sm89INS1_16FlashAttnBwdSm80INS1_25CollectiveMainloopBwdSm80ILi2ELi2EN4cute5tupleIJNS5_1CILi128EEES8_NS7_ILi64EEEEEENS_10bfloat16_tEfNS_4arch4Sm80ELb0ELb1ELb1ELb0ELb0ELb0ELb0ELb0ELi2ELi4ELi4ELi4ELb0EEENS1_24CollectiveEpilogueBwdGQAISA_fSD_Li256ELb0ELb0EEENS1_19SingleTileSchedulerILb0ELb0ELb0ELi128EEEEEEEEEvNT_6ParamsE$_ZN4cute5tupleIJNS0_IJNS_1CILi2EEES2_EEENS0_IJiNS1_ILi512EEEEEEEEC2ERKS3_RKS5_:
[----:B------:R-:W-:Y:S02]  /*a3f0*/  MOV R4, 0xa410 ;  /* 0x0000a41000047802 */ /* 0x000fe40000000f00 */
[----:B------:R-:W-:Y:S05]  /*a400*/  CALL.REL.NOINC `($_ZN7cutlass13device_kernelIN5flash19enable_sm80_to_sm89INS1_16FlashAttnBwdSm80INS1_25CollectiveMainloopBwdSm80ILi2ELi2EN4cute5tupleIJNS5_1CILi128EEES8_NS7_ILi64EEEEEENS_10bfloat16_tEfNS_4arch4Sm80ELb0ELb1ELb1ELb0ELb0ELb0ELb0ELb0ELi2ELi4ELi4ELi4ELb0EEENS1_24CollectiveEpilogueBwdGQAISA_fSD_Li256ELb0ELb0EEENS1_19SingleTileSchedulerILb0ELb0ELb0ELi128EEEEEEEEEvNT_6ParamsE$_ZN4cute3eso3ESOILb1ELb0EJNS_5tupleIJNS_1CILi2EEES4_EEENS2_IJiNS3_ILi512EEEEEEEEC2ERKS5_RKS7_) ;  /* 0xffffded000007944 */ /* 0x000fea0003c3ffff */
[----:B-1----:R-:W-:Y:S02]  /*a410*/  MOV R2, R6 ;  /* 0x0000000600027202 */ /* 0x002fe40000000f00 */
[----:B------:R-:W-:-:S04]  /*a420*/  MOV R3, 0x0 ;  /* 0x0000000000037802 */ /* 0x000fc80000000f00 */
[----:B------:R-:W-:Y:S05]  /*a430*/  RET.REL.NODEC R2 `(_ZN7cutlass13device_kernelIN5flash19enable_sm80_to_sm89INS1_16FlashAttnBwdSm80INS1_25CollectiveMainloopBwdSm80ILi2ELi2EN4cute5tupleIJNS5_1CILi128EEES8_NS7_ILi64EEEEEENS_10bfloat16_tEfNS_4arch4Sm80ELb0ELb1ELb1ELb0ELb0ELb0ELb0ELb0ELi2ELi4ELi4ELi4ELb0EEENS1_24CollectiveEpilogueBwdGQAISA_fSD_Li256ELb0ELb0EEENS1_19SingleTileSchedulerILb0ELb0ELb0ELi128EEEEEEEEEvNT_6ParamsE) ;  /* 0xffff5bc002007950 */ /* 0x000fea0003c3ffff */
        .type           $_ZN7cutlass13device_kernelIN5flash19enable_sm80_to_sm89INS1_16FlashAttnBwdSm80INS1_25CollectiveMainloopBwdSm80ILi2ELi2EN4cute5tupleIJNS5_1CILi128EEES8_NS7_ILi64EEEEEENS_10bfloat16_tEfNS_4arch4Sm80ELb0ELb1ELb1ELb0ELb0ELb0ELb0ELb0ELi2ELi4ELi4ELi4ELb0EEENS1_24CollectiveEpilogueBwdGQAISA_fSD_Li256ELb0ELb0EEENS1_19SingleTileSchedulerILb0ELb0ELb0ELi128EEEEEEEEEvNT_6ParamsE$_ZN4cute5tupleIJNS0_IJNS_1CILi2EEES2_EEENS0_IJiiEEEEEC2ERKS3_RKS4_,@function
        .size           $_ZN7cutlass13device_kernelIN5flash19enable_sm80_to_sm89INS1_16FlashAttnBwdSm80INS1_25CollectiveMainloopBwdSm80ILi2ELi2EN4cute5tupleIJNS5_1CILi128EEES8_NS7_ILi64EEEEEENS_10bfloat16_tEfNS_4arch4Sm80ELb0ELb1ELb1ELb0ELb0ELb0ELb0ELb0ELi2ELi4ELi4ELi4ELb0EEENS1_24CollectiveEpilogueBwdGQAISA_fSD_Li256ELb0ELb0EEENS1_19SingleTileSchedulerILb0ELb0ELb0ELi128EEEEEEEEEvNT_6ParamsE$_ZN4cute5tupleIJNS0_IJNS_1CILi2EEES2_EEENS0_IJiiEEEEEC2ERKS3_RKS4_,($_ZN7cutlass13device_kernelIN5flash19enable_sm80_to_sm89INS1_16FlashAttnBwdSm80INS1_25CollectiveMainloopBwdSm80ILi2ELi2EN4cute5tupleIJNS5_1CILi128EEES8_NS7_ILi64EEEEEENS_10bfloat16_tEfNS_4arch4Sm80ELb0ELb1ELb1ELb0ELb0ELb0ELb0ELb0ELi2ELi4ELi4ELi4ELb0EEENS1_24CollectiveEpilogueBwdGQAISA_fSD_Li256ELb0ELb0EEENS1_19SingleTileSchedulerILb0ELb0ELb0ELi128EEEEEEEEEvNT_6ParamsE$_ZN4cute5tupleIJNS0_IJNS_1CILi2EEES2_S2_EEENS0_IJNS1_ILi1EEENS1_ILi512EEEiEEEEEC2ERKS3_RKS6_ - $_ZN7cutlass13device_kernelIN5flash19enable_sm80_to_sm89INS1_16FlashAttnBwdSm80INS1_25CollectiveMainloopBwdSm80ILi2ELi2EN4cute5tupleIJNS5_1CILi128EEES8_NS7_ILi64EEEEEENS_10bfloat16_tEfNS_4arch4Sm80ELb0ELb1ELb1ELb0ELb0ELb0ELb0ELb0ELi2ELi4ELi4ELi4ELb0EEENS1_24CollectiveEpilogueBwdGQAISA_fSD_Li256ELb0ELb0EEENS1_19SingleTileSchedulerILb0ELb0ELb0ELi128EEEEEEEEEvNT_6ParamsE$_ZN4cute5tupleIJNS0_IJNS_1CILi2EEES2_EEENS0_IJiiEEEEEC2ERKS3_RKS4_)
$_ZN7cutlass13device_kernelIN5flash19enable_sm80_to_sm89INS1_16FlashAttnBwdSm80INS1_25CollectiveMainloopBwdSm80ILi2ELi2EN4cute5tupleIJNS5_1CILi128EEES8_NS7_ILi64EEEEEENS_10bfloat16_tEfNS_4arch4Sm80ELb0ELb1ELb1ELb0ELb0ELb0ELb0ELb0ELi2ELi4ELi4ELi4ELb0EEENS1_24CollectiveEpilogueBwdGQAISA_fSD_Li256ELb0ELb0EEENS1_19SingleTileSchedulerILb0ELb0ELb0ELi128EEEEEEEEEvNT_6ParamsE$_ZN4cute5tupleIJNS0_IJNS_1CILi2EEES2_EEENS0_IJiiEEEEEC2ERKS3_RKS4_:
[----:B------:R-:W-:Y:S02]  /*a440*/  MOV R4, 0xa460 ;  /* 0x0000a46000047802 */ /* 0x000fe40000000f00 */
[----:B------:R-:W-:Y:S05]  /*a450*/  CALL.REL.NOINC `($_ZN7cutlass13device_kernelIN5flash19enable_sm80_to_sm89INS1_16FlashAttnBwdSm80INS1_25CollectiveMainloopBwdSm80ILi2ELi2EN4cute5tupleIJNS5_1CILi128EEES8_NS7_ILi64EEEEEENS_10bfloat16_tEfNS_4arch4Sm80ELb0ELb1ELb1ELb0ELb0ELb0ELb0ELb0ELi2ELi4ELi4ELi4ELb0EEENS1_24CollectiveEpilogueBwdGQAISA_fSD_Li256ELb0ELb0EEENS1_19SingleTileSchedulerILb0ELb0ELb0ELi128EEEEEEEEEvNT_6ParamsE$_ZN4cute3eso3ESOILb1ELb0EJNS_5tupleIJNS_1CILi2EEES4_EEENS2_IJiiEEEEEC2ERKS5_RKS6_) ;  /* 0xffffdec000007944 */ /* 0x000fea0003c3ffff */
[----:B-1----:R-:W-:Y:S02]  /*a460*/  MOV R2, R6 ;  /* 0x0000000600027202 */ /* 0x002fe40000000f00 */
[----:B------:R-:W-:-:S04]  /*a470*/  MOV R3, 0x0 ;  /* 0x0000000000037802 */ /* 0x000fc80000000f00 */
[----:B------:R-:W-:Y:S05]  /*a480*/  RET.REL.NODEC R2 `(_ZN7cutlass13device_kernelIN5flash19enable_sm80_to_sm89INS1_16FlashAttnBwdSm80INS1_25CollectiveMainloopBwdSm80ILi2ELi2EN4cute5tupleIJNS5_1CILi128EEES8_NS7_ILi64EEEEEENS_10bfloat16_tEfNS_4arch4Sm80ELb0ELb1ELb1ELb0ELb0ELb0ELb0ELb0ELi2ELi4ELi4ELi4ELb0EEENS1_24CollectiveEpilogueBwdGQAISA_fSD_Li256ELb0ELb0EEENS1_19SingleTileSchedulerILb0ELb0ELb0ELi128EEEEEEEEEvNT_6ParamsE) ;  /* 0xffff5b7002007950 */ /* 0x000fea0003c3ffff */
        .type           $_ZN7cutlass13device_kernelIN5flash19enable_sm80_to_sm89INS1_16FlashAttnBwdSm80INS1_25CollectiveMainloopBwdSm80ILi2ELi2EN4cute5tupleIJNS5_1CILi128EEES8_NS7_ILi64EEEEEENS_10bfloat16_tEfNS_4arch4Sm80ELb0ELb1ELb1ELb0ELb0ELb0ELb0ELb0ELi2ELi4ELi4ELi4ELb0EEENS1_24CollectiveEpilogueBwdGQAISA_fSD_Li256ELb0ELb0EEENS1_19SingleTileSchedulerILb0ELb0ELb0ELi128EEEEEEEEEvNT_6ParamsE$_ZN4cute5tupleIJNS0_IJNS_1CILi2EEES2_S2_EEENS0_IJNS1_ILi1EEENS1_ILi512EEEiEEEEEC2ERKS3_RKS6_,@function
        .size           $_ZN7cutlass13device_kernelIN5flash19enable_sm80_to_sm89INS1_16FlashAttnBwdSm80INS1_25CollectiveMainloopBwdSm80ILi2ELi2EN4cute5tupleIJNS5_1CILi128EEES8_NS7_ILi64EEEEEENS_10bfloat16_tEfNS_4arch4Sm80ELb0ELb1ELb1ELb0ELb0ELb0ELb0ELb0ELi2ELi4ELi4ELi4ELb0EEENS1_24CollectiveEpilogueBwdGQAISA_fSD_Li256ELb0ELb0EEENS1_19SingleTileSchedulerILb0ELb0ELb0ELi128EEEEEEEEEvNT_6ParamsE$_ZN4cute5tupleIJNS0_IJNS_1CILi2EEES2_S2_EEENS0_IJNS1_ILi1EEENS1_ILi512EEEiEEEEEC2ERKS3_RKS6_,($_ZN7cutlass13device_kernelIN5flash19enable_sm80_to_sm89INS1_16FlashAttnBwdSm80INS1_25CollectiveMainloopBwdSm80ILi2ELi2EN4cute5tupleIJNS5_1CILi128EEES8_NS7_ILi64EEEEEENS_10bfloat16_tEfNS_4arch4Sm80ELb0ELb1ELb1ELb0ELb0ELb0ELb0ELb0ELi2ELi4ELi4ELi4ELb0EEENS1_24CollectiveEpilogueBwdGQAISA_fSD_Li256ELb0ELb0EEENS1_19SingleTileSchedulerILb0ELb0ELb0ELi128EEEEEEEEEvNT_6ParamsE$_ZN4cute5tupleIJNS0_IJNS_1CILi8EEENS0_IJNS1_ILi2EEES3_S3_EEENS1_ILi1EEES4_S5_EEENS0_IJS5_NS0_IJS2_iiEEENS1_ILi64EEENS0_IJiNS1_ILi144EEENS1_ILi288EEEEEENS1_ILi512EEEEEEEEC2ERKS6_RKSD_ - $_ZN7cutlass13device_kernelIN5flash19enable_sm80_to_sm89INS1_16FlashAttnBwdSm80INS1_25CollectiveMainloopBwdSm80ILi2ELi2EN4cute5tupleIJNS5_1CILi128EEES8_NS7_ILi64EEEEEENS_10bfloat16_tEfNS_4arch4Sm80ELb0ELb1ELb1ELb0ELb0ELb0ELb0ELb0ELi2ELi4ELi4ELi4ELb0EEENS1_24CollectiveEpilogueBwdGQAISA_fSD_Li256ELb0ELb0EEENS1_19SingleTileSchedulerILb0ELb0ELb0ELi128EEEEEEEEEvNT_6ParamsE$_ZN4cute5tupleIJNS0_IJNS_1CILi2EEES2_S2_EEENS0_IJNS1_ILi1EEENS1_ILi512EEEiEEEEEC2ERKS3_RKS6_)
$_ZN7cutlass13device_kernelIN5flash19enable_sm80_to_sm89INS1_16FlashAttnBwdSm80INS1_25CollectiveMainloopBwdSm80ILi2ELi2EN4cute5tupleIJNS5_1CILi128EEES8_NS7_ILi64EEEEEENS_10bfloat16_tEfNS_4arch4Sm80ELb0ELb1ELb1ELb0ELb0ELb0ELb0ELb0ELi2ELi4ELi4ELi4ELb0EEENS1_24CollectiveEpilogueBwdGQAISA_fSD_Li256ELb0ELb0EEENS1_19SingleTileSchedulerILb0ELb0ELb0ELi128EEEEEEEEEvNT_6ParamsE$_ZN4cute5tupleIJNS0_IJNS_1CILi2EEES2_S2_EEENS0_IJNS1_ILi1EEENS1_ILi512EEEiEEEEEC2ERKS3_RKS6_:
[----:B------:R-:W-:Y:S02]  /*a490*/  MOV R4, 0xa4b0 ;  /* 0x0000a4b000047802 */ /* 0x000fe40000000f00 */
[----:B------:R-:W-:Y:S05]  /*a4a0*/  CALL.REL.NOINC `($_ZN7cutlass13device_kernelIN5flash19enable_sm80_to_sm89INS1_16FlashAttnBwdSm80INS1_25CollectiveMainloopBwdSm80ILi2ELi2EN4cute5tupleIJNS5_1CILi128EEES8_NS7_ILi64EEEEEENS_10bfloat16_tEfNS_4arch4Sm80ELb0ELb1ELb1ELb0ELb0ELb0ELb0ELb0ELi2ELi4ELi4ELi4ELb0EEENS1_24CollectiveEpilogueBwdGQAISA_fSD_Li256ELb0ELb0EEENS1_19SingleTileSchedulerILb0ELb0ELb0ELi128EEEEEEEEEvNT_6ParamsE$_ZN4cute3eso3ESOILb1ELb0EJNS_5tupleIJNS_1CILi2EEES4_S4_EEENS2_IJNS3_ILi1EEENS3_ILi512EEEiEEEEEC2ERKS5_RKS8_) ;  /* 0xffffdf2000007944 */ /* 0x000fea0003c3ffff */
[----:B-1----:R-:W-:Y:S02]  /*a4b0*/  MOV R2, R6 ;  /* 0x0000000600027202 */ /* 0x002fe40000000f00 */
[----:B------:R-:W-:-:S04]  /*a4c0*/  MOV R3, 0x0 ;  /* 0x0000000000037802 */ /* 0x000fc80000000f00 */
[----:B------:R-:W-:Y:S05]  /*a4d0*/  RET.REL.NODEC R2 `(_ZN7cutlass13device_kernelIN5flash19enable_sm80_to_sm89INS1_16FlashAttnBwdSm80INS1_25CollectiveMainloopBwdSm80ILi2ELi2EN4cute5tupleIJNS5_1CILi128EEES8_NS7_ILi64EEEEEENS_10bfloat16_tEfNS_4arch4Sm80ELb0ELb1ELb1ELb0ELb0ELb0ELb0ELb0ELi2ELi4ELi4ELi4ELb0EEENS1_24CollectiveEpilogueBwdGQAISA_fSD_Li256ELb0ELb0EEENS1_19SingleTileSchedulerILb0ELb0ELb0ELi128EEEEEEEEEvNT_6ParamsE) ;  /* 0xffff5b2002007950 */ /* 0x000fea0003c3ffff */
        .type           $_ZN7cutlass13device_kernelIN5flash19enable_sm80_to_sm89INS1_16FlashAttnBwdSm80INS1_25CollectiveMainloopBwdSm80ILi2ELi2EN4cute5tupleIJNS5_1CILi128EEES8_NS7_ILi64EEEEEENS_10bfloat16_tEfNS_4arch4Sm80ELb0ELb1ELb1ELb0ELb0ELb0ELb0ELb0ELi2ELi4ELi4ELi4ELb0EEENS1_24CollectiveEpilogueBwdGQAISA_fSD_Li256ELb0ELb0EEENS1_19SingleTileSchedulerILb0ELb0ELb0ELi128EEEEEEEEEvNT_6ParamsE$_ZN4cute5tupleIJNS0_IJNS_1CILi8EEENS0_IJNS1_ILi2EEES3_S3_EEENS1_ILi1EEES4_S5_EEENS0_IJS5_NS0_IJS2_iiEEENS1_ILi64EEENS0_IJiNS1_ILi144EEENS1_ILi288EEEEEENS1_ILi512EEEEEEEEC2ERKS6_RKSD_,@function
        .size           $_ZN7cutlass13device_kernelIN5flash19enable_sm80_to_sm89INS1_16FlashAttnBwdSm80INS1_25CollectiveMainloopBwdSm80ILi2ELi2EN4cute5tupleIJNS5_1CILi128EEES8_NS7_ILi64EEEEEENS_10bfloat16_tEfNS_4arch4Sm80ELb0ELb1ELb1ELb0ELb0ELb0ELb0ELb0ELi2ELi4ELi4ELi4ELb0EEENS1_24CollectiveEpilogueBwdGQAISA_fSD_Li256ELb0ELb0EEENS1_19SingleTileSchedulerILb0ELb0ELb0ELi128EEEEEEEEEvNT_6ParamsE$_ZN4cute5tupleIJNS0_IJNS_1CILi8EEENS0_IJNS1_ILi2EEES3_S3_EEENS1_ILi1EEES4_S5_EEENS0_IJS5_NS0_IJS2_iiEEENS1_ILi64EEENS0_IJiNS1_ILi144EEENS1_ILi288EEEEEENS1_ILi512EEEEEEEEC2ERKS6_RKSD_,($_ZN7cutlass13device_kernelIN5flash19enable_sm80_to_sm89INS1_16FlashAttnBwdSm80INS1_25CollectiveMainloopBwdSm80ILi2ELi2EN4cute5tupleIJNS5_1CILi128EEES8_NS7_ILi64EEEEEENS_10bfloat16_tEfNS_4arch4Sm80ELb0ELb1ELb1ELb0ELb0ELb0ELb0ELb0ELi2ELi4ELi4ELi4ELb0EEENS1_24CollectiveEpilogueBwdGQAISA_fSD_Li256ELb0ELb0EEENS1_19SingleTileSchedulerILb0ELb0ELb0ELi128EEEEEEEEEvNT_6ParamsE$_ZN4cute5tupleIJNS0_IJNS_1CILi8EEENS0_IJNS1_ILi2EEES3_S3_EEENS1_ILi1EEES4_S5_EEENS0_IJS5_NS0_IJiiiEEENS1_ILi64EEENS0_IJNS1_ILi72EEENS1_ILi144EEENS1_ILi288EEEEEENS1_ILi512EEEEEEEEC2ERKS6_RKSE_ - $_ZN7cutlass13device_kernelIN5flash19enable_sm80_to_sm89INS1_16FlashAttnBwdSm80INS1_25CollectiveMainloopBwdSm80ILi2ELi2EN4cute5tupleIJNS5_1CILi128EEES8_NS7_ILi64EEEEEENS_10bfloat16_tEfNS_4arch4Sm80ELb0ELb1ELb1ELb0ELb0ELb0ELb0ELb0ELi2ELi4ELi4ELi4ELb0EEENS1_24CollectiveEpilogueBwdGQAISA_fSD_Li256ELb0ELb0EEENS1_19SingleTileSchedulerILb0ELb0ELb0ELi128EEEEEEEEEvNT_6ParamsE$_ZN4cute5tupleIJNS0_IJNS_1CILi8EEENS0_IJNS1_ILi2EEES3_S3_EEENS1_ILi1EEES4_S5_EEENS0_IJS5_NS0_IJS2_iiEEENS1_ILi64EEENS0_IJiNS1_ILi144EEENS1_ILi288EEEEEENS1_ILi512EEEEEEEEC2ERKS6_RKSD_)
$_ZN7cutlass13device_kernelIN5flash19enable_sm80_to_sm89INS1_16FlashAttnBwdSm80INS1_25CollectiveMainloopBwdSm80ILi2ELi2EN4cute5tupleIJNS5_1CILi128EEES8_NS7_ILi64EEEEEENS_10bfloat16_tEfNS_4arch4Sm80ELb0ELb1ELb1ELb0ELb0ELb0ELb0ELb0ELi2ELi4ELi4ELi4ELb0EEENS1_24CollectiveEpilogueBwdGQAISA_fSD_Li256ELb0ELb0EEENS1_19SingleTileSchedulerILb0ELb0ELb0ELi128EEEEEEEEEvNT_6ParamsE$_ZN4cute5tupleIJNS0_IJNS_1CILi8EEENS0_IJNS1_ILi2EEES3_S3_EEENS1_ILi1EEES4_S5_EEENS0_IJS5_NS0_IJS2_iiEEENS1_ILi64EEENS0_IJiNS1_ILi144EEENS1_ILi288EEEEEENS1_ILi512EEEEEEEEC2ERKS6_RKSD_:
[----:B------:R-:W-:Y:S02]  /*a4e0*/  MOV R8, 0xa500 ;  /* 0x0000a50000087802 */ /* 0x000fe40000000f00 */
[----:B------:R-:W-:Y:S05]  /*a4f0*/  CALL.REL.NOINC `($_ZN7cutlass13device_kernelIN5flash19enable_sm80_to_sm89INS1_16FlashAttnBwdSm80INS1_25CollectiveMainloopBwdSm80ILi2ELi2EN4cute5tupleIJNS5_1CILi128EEES8_NS7_ILi64EEEEEENS_10bfloat16_tEfNS_4arch4Sm80ELb0ELb1ELb1ELb0ELb0ELb0ELb0ELb0ELi2ELi4ELi4ELi4ELb0EEENS1_24CollectiveEpilogueBwdGQAISA_fSD_Li256ELb0ELb0EEENS1_19SingleTileSchedulerILb0ELb0ELb0ELi128EEEEEEEEEvNT_6ParamsE$_ZN4cute3eso3ESOILb1ELb0EJNS_5tupleIJNS_1CILi8EEENS2_IJNS3_ILi2EEES5_S5_EEENS3_ILi1EEES6_S7_EEENS2_IJS7_NS2_IJS4_iiEEENS3_ILi64EEENS2_IJiNS3_ILi144EEENS3_ILi288EEEEEENS3_ILi512EEEEEEEEC2ERKS8_RKSF_) ;  /* 0xffffdf1000007944 */ /* 0x000fea0003c3ffff */
[----:B-1----:R-:W-:Y:S02]  /*a500*/  MOV R2, R6 ;  /* 0x0000000600027202 */ /* 0x002fe40000000f00 */
[----:B------:R-:W-:-:S04]  /*a510*/  MOV R3, 0x0 ;  /* 0x0000000000037802 */ /* 0x000fc80000000f00 */
[----:B------:R-:W-:Y:S05]  /*a520*/  RET.REL.NODEC R2 `(_ZN7cutlass13device_kernelIN5flash19enable_sm80_to_sm89INS1_16FlashAttnBwdSm80INS1_25CollectiveMainloopBwdSm80ILi2ELi2EN4cute5tupleIJNS5_1CILi128EEES8_NS7_ILi64EEEEEENS_10bfloat16_tEfNS_4arch4Sm80ELb0ELb1ELb1ELb0ELb0ELb0ELb0ELb0ELi2ELi4ELi4ELi4ELb0EEENS1_24CollectiveEpilogueBwdGQAISA_fSD_Li256ELb0ELb0EEENS1_19SingleTileSchedulerILb0ELb0ELb0ELi128EEEEEEEEEvNT_6ParamsE) ;  /* 0xffff5ad002007950 */ /* 0x000fea0003c3ffff */
        .type           $_ZN7cutlass13device_kernelIN5flash19enable_sm80_to_sm89INS1_16FlashAttnBwdSm80INS1_25CollectiveMainloopBwdSm80ILi2ELi2EN4cute5tupleIJNS5_1CILi128EEES8_NS7_ILi64EEEEEENS_10bfloat16_tEfNS_4arch4Sm80ELb0ELb1ELb1ELb0ELb0ELb0ELb0ELb0ELi2ELi4ELi4ELi4ELb0EEENS1_24CollectiveEpilogueBwdGQAISA_fSD_Li256ELb0ELb0EEENS1_19SingleTileSchedulerILb0ELb0ELb0ELi128EEEEEEEEEvNT_6ParamsE$_ZN4cute5tupleIJNS0_IJNS_1CILi8EEENS0_IJNS1_ILi2EEES3_S3_EEENS1_ILi1EEES4_S5_EEENS0_IJS5_NS0_IJiiiEEENS1_ILi64EEENS0_IJNS1_ILi72EEENS1_ILi144EEENS1_ILi288EEEEEENS1_ILi512EEEEEEEEC2ERKS6_RKSE_,@function
        .size           $_ZN7cutlass13device_kernelIN5flash19enable_sm80_to_sm89INS1_16FlashAttnBwdSm80INS1_25CollectiveMainloopBwdSm80ILi2ELi2EN4cute5tupleIJNS5_1CILi128EEES8_NS7_ILi64EEEEEENS_10bfloat16_tEfNS_4arch4Sm80ELb0ELb1ELb1ELb0ELb0ELb0ELb0ELb0ELi2ELi4ELi4ELi4ELb0EEENS1_24CollectiveEpilogueBwdGQAISA_fSD_Li256ELb0ELb0EEENS1_19SingleTileSchedulerILb0ELb0ELb0ELi128EEEEEEEEEvNT_6ParamsE$_ZN4cute5tupleIJNS0_IJNS_1CILi8EEENS0_IJNS1_ILi2EEES3_S3_EEENS1_ILi1EEES4_S5_EEENS0_IJS5_NS0_IJiiiEEENS1_ILi64EEENS0_IJNS1_ILi72EEENS1_ILi144EEENS1_ILi288EEEEEENS1_ILi512EEEEEEEEC2ERKS6_RKSE_,($_ZN7cutlass13device_kernelIN5flash19enable_sm80_to_sm89INS1_16FlashAttnBwdSm80INS1_25CollectiveMainloopBwdSm80ILi2ELi2EN4cute5tupleIJNS5_1CILi128EEES8_NS7_ILi64EEEEEENS_10bfloat16_tEfNS_4arch4Sm80ELb0ELb1ELb1ELb0ELb0ELb0ELb0ELb0ELi2ELi4ELi4ELi4ELb0EEENS1_24CollectiveEpilogueBwdGQAISA_fSD_Li256ELb0ELb0EEENS1_19SingleTileSchedulerILb0ELb0ELb0ELi128EEEEEEEEEvNT_6ParamsE$_ZN4cute5tupleIJNS0_IJNS_1CILi8EEENS1_ILi2EEES3_S3_S2_S3_EEENS0_IJNS1_ILi1EEEiiiNS1_ILi72EEENS1_ILi512EEEEEEEEC2ERKS4_RKS8_ - $_ZN7cutlass13device_kernelIN5flash19enable_sm80_to_sm89INS1_16FlashAttnBwdSm80INS1_25CollectiveMainloopBwdSm80ILi2ELi2EN4cute5tupleIJNS5_1CILi128EEES8_NS7_ILi64EEEEEENS_10bfloat16_tEfNS_4arch4Sm80ELb0ELb1ELb1ELb0ELb0ELb0ELb0ELb0ELi2ELi4ELi4ELi4ELb0EEENS1_24CollectiveEpilogueBwdGQAISA_fSD_Li256ELb0ELb0EEENS1_19SingleTileSchedulerILb0ELb0ELb0ELi128EEEEEEEEEvNT_6ParamsE$_ZN4cute5tupleIJNS0_IJNS_1CILi8EEENS0_IJNS1_ILi2EEES3_S3_EEENS1_ILi1EEES4_S5_EEENS0_IJS5_NS0_IJiiiEEENS1_ILi64EEENS0_IJNS1_ILi72EEENS1_ILi144EEENS1_ILi288EEEEEENS1_ILi512EEEEEEEEC2ERKS6_RKSE_)
$_ZN7cutlass13device_kernelIN5flash19enable_sm80_to_sm89INS1_16FlashAttnBwdSm80INS1_25CollectiveMainloopBwdSm80ILi2ELi2EN4cute5tupleIJNS5_1CILi128EEES8_NS7_ILi64EEEEEENS_10bfloat16_tEfNS_4arch4Sm80ELb0ELb1ELb1ELb0ELb0ELb0ELb0ELb0ELi2ELi4ELi4ELi4ELb0EEENS1_24CollectiveEpilogueBwdGQAISA_fSD_Li256ELb0ELb0EEENS1_19SingleTileSchedulerILb0ELb0ELb0ELi128EEEEEEEEEvNT_6ParamsE$_ZN4cute5tupleIJNS0_IJNS_1CILi8EEENS0_IJNS1_ILi2EEES3_S3_EEENS1_ILi1EEES4_S5_EEENS0_IJS5_NS0_IJiiiEEENS1_ILi64EEENS0_IJNS1_ILi72EEENS1_ILi144EEENS1_ILi288EEEEEENS1_ILi512EEEEEEEEC2ERKS6_RKSE_:
[----:B------:R-:W-:Y:S02]  /*a530*/  MOV R8, 0xa550 ;  /* 0x0000a55000087802 */ /* 0x000fe40000000f00 */
[----:B------:R-:W-:Y:S05]  /*a540*/  CALL.REL.NOINC `($_ZN7cutlass13device_kernelIN5flash19enable_sm80_to_sm89INS1_16FlashAttnBwdSm80INS1_25CollectiveMainloopBwdSm80ILi2ELi2EN4cute5tupleIJNS5_1CILi128EEES8_NS7_ILi64EEEEEENS_10bfloat16_tEfNS_4arch4Sm80ELb0ELb1ELb1ELb0ELb0ELb0ELb0ELb0ELi2ELi4ELi4ELi4ELb0EEENS1_24CollectiveEpilogueBwdGQAISA_fSD_Li256ELb0ELb0EEENS1_19SingleTileSchedulerILb0ELb0ELb0ELi128EEEEEEEEEvNT_6ParamsE$_ZN4cute3eso3ESOILb1ELb0EJNS_5tupleIJNS_1CILi8EEENS2_IJNS3_ILi2EEES5_S5_EEENS3_ILi1EEES6_S7_EEENS2_IJS7_NS2_IJiiiEEENS3_ILi64EEENS2_IJNS3_ILi72EEENS3_ILi144EEENS3_ILi288EEEEEENS3_ILi512EEEEEEEEC2ERKS8_RKSG_) ;  /* 0xffffdf2000007944 */ /* 0x000fea0003c3ffff */
[----:B-1----:R-:W-:Y:S02]  /*a550*/  MOV R2, R6 ;  /* 0x0000000600027202 */ /* 0x002fe40000000f00 */
[----:B------:R-:W-:-:S04]  /*a560*/  MOV R3, 0x0 ;  /* 0x0000000000037802 */ /* 0x000fc80000000f00 */
[----:B------:R-:W-:Y:S05]  /*a570*/  RET.REL.NODEC R2 `(_ZN7cutlass13device_kernelIN5flash19enable_sm80_to_sm89INS1_16FlashAttnBwdSm80INS1_25CollectiveMainloopBwdSm80ILi2ELi2EN4cute5tupleIJNS5_1CILi128EEES8_NS7_ILi64EEEEEENS_10bfloat16_tEfNS_4arch4Sm80ELb0ELb1ELb1ELb0ELb0ELb0ELb0ELb0ELi2ELi4ELi4ELi4ELb0EEENS1_24CollectiveEpilogueBwdGQAISA_fSD_Li256ELb0ELb0EEENS1_19SingleTileSchedulerILb0ELb0ELb0ELi128EEEEEEEEEvNT_6ParamsE) ;  /* 0xffff5a8002007950 */ /* 0x000fea0003c3ffff */
        .type           $_ZN7cutlass13device_kernelIN5flash19enable_sm80_to_sm89INS1_16FlashAttnBwdSm80INS1_25CollectiveMainloopBwdSm80ILi2ELi2EN4cute5tupleIJNS5_1CILi128EEES8_NS7_ILi64EEEEEENS_10bfloat16_tEfNS_4arch4Sm80ELb0ELb1ELb1ELb0ELb0ELb0ELb0ELb0ELi2ELi4ELi4ELi4ELb0EEENS1_24CollectiveEpilogueBwdGQAISA_fSD_Li256ELb0ELb0EEENS1_19SingleTileSchedulerILb0ELb0ELb0ELi128EEEEEEEEEvNT_6ParamsE$_ZN4cute5tupleIJNS0_IJNS_1CILi8EEENS1_ILi2EEES3_S3_S2_S3_EEENS0_IJNS1_ILi1EEEiiiNS1_ILi72EEENS1_ILi512EEEEEEEEC2ERKS4_RKS8_,@function
        .size           $_ZN7cutlass13device_kernelIN5flash19enable_sm80_to_sm89INS1_16FlashAttnBwdSm80INS1_25CollectiveMainloopBwdSm80ILi2ELi2EN4cute5tupleIJNS5_1CILi128EEES8_NS7_ILi64EEEEEENS_10bfloat16_tEfNS_4arch4Sm80ELb0ELb1ELb1ELb0ELb0ELb0ELb0ELb0ELi2ELi4ELi4ELi4ELb0EEENS1_24CollectiveEpilogueBwdGQAISA_fSD_Li256ELb0ELb0EEENS1_19SingleTileSchedulerILb0ELb0ELb0ELi128EEEEEEEEEvNT_6ParamsE$_ZN4cute5tupleIJNS0_IJNS_1CILi8EEENS1_ILi2EEES3_S3_S2_S3_EEENS0_IJNS1_ILi1EEEiiiNS1_ILi72EEENS1_ILi512EEEEEEEEC2ERKS4_RKS8_,($_ZN7cutlass13device_kernelIN5flash19enable_sm80_to_sm89INS1_16FlashAttnBwdSm80INS1_25CollectiveMainloopBwdSm80ILi2ELi2EN4cute5tupleIJNS5_1CILi128EEES8_NS7_ILi64EEEEEENS_10bfloat16_tEfNS_4arch4Sm80ELb0ELb1ELb1ELb0ELb0ELb0ELb0ELb0ELi2ELi4ELi4ELi4ELb0EEENS1_24CollectiveEpilogueBwdGQAISA_fSD_Li256ELb0ELb0EEENS1_19SingleTileSchedulerILb0ELb0ELb0ELi128EEEEEEEEEvNT_6ParamsE$_ZN4cute5tupleIJNS_1CILi0EEEiEEC2ERKS2_RKi - $_ZN7cutlass13device_kernelIN5flash19enable_sm80_to_sm89INS1_16FlashAttnBwdSm80INS1_25CollectiveMainloopBwdSm80ILi2ELi2EN4cute5tupleIJNS5_1CILi128EEES8_NS7_ILi64EEEEEENS_10bfloat16_tEfNS_4arch4Sm80ELb0ELb1ELb1ELb0ELb0ELb0ELb0ELb0ELi2ELi4ELi4ELi4ELb0EEENS1_24CollectiveEpilogueBwdGQAISA_fSD_Li256ELb0ELb0EEENS1_19SingleTileSchedulerILb0ELb0ELb0ELi128EEEEEEEEEvNT_6ParamsE$_ZN4cute5tupleIJNS0_IJNS_1CILi8EEENS1_ILi2EEES3_S3_S2_S3_EEENS0_IJNS1_ILi1EEEiiiNS1_ILi72EEENS1_ILi512EEEEEEEEC2ERKS4_RKS8_)
$_ZN7cutlass13device_kernelIN5flash19enable_sm80_to_sm89INS1_16FlashAttnBwdSm80INS1_25CollectiveMainloopBwdSm80ILi2ELi2EN4cute5tupleIJNS5_1CILi128EEES8_NS7_ILi64EEEEEENS_10bfloat16_tEfNS_4arch4Sm80ELb0ELb1ELb1ELb0ELb0ELb0ELb0ELb0ELi2ELi4ELi4ELi4ELb0EEENS1_24CollectiveEpilogueBwdGQAISA_fSD_Li256ELb0ELb0EEENS1_19SingleTileSchedulerILb0ELb0ELb0ELi128EEEEEEEEEvNT_6ParamsE$_ZN4cute5tupleIJNS0_IJNS_1CILi8EEENS1_ILi2EEES3_S3_S2_S3_EEENS0_IJNS1_ILi1EEEiiiNS1_ILi72EEENS1_ILi512EEEEEEEEC2ERKS4_RKS8_:
[----:B------:R-:W-:Y:S02]  /*a580*/  MOV R8, 0xa5a0 ;  /* 0x0000a5a000087802 */ /* 0x000fe40000000f00 */
[----:B------:R-:W-:Y:S05]  /*a590*/  CALL.REL.NOINC `($_ZN7cutlass13device_kernelIN5flash19enable_sm80_to_sm89INS1_16FlashAttnBwdSm80INS1_25CollectiveMainloopBwdSm80ILi2ELi2EN4cute5tupleIJNS5_1CILi128EEES8_NS7_ILi64EEEEEENS_10bfloat16_tEfNS_4arch4Sm80ELb0ELb1ELb1ELb0ELb0ELb0ELb0ELb0ELi2ELi4ELi4ELi4ELb0EEENS1_24CollectiveEpilogueBwdGQAISA_fSD_Li256ELb0ELb0EEENS1_19SingleTileSchedulerILb0ELb0ELb0ELi128EEEEEEEEEvNT_6ParamsE$_ZN4cute3eso3ESOILb1ELb0EJNS_5tupleIJNS_1CILi8EEENS3_ILi2EEES5_S5_S4_S5_EEENS2_IJNS3_ILi1EEEiiiNS3_ILi72EEENS3_ILi512EEEEEEEEC2ERKS6_RKSA_) ;  /* 0xffffdf3000007944 */ /* 0x000fea0003c3ffff */
[----:B-1----:R-:W-:Y:S02]  /*a5a0*/  MOV R2, R6 ;  /* 0x0000000600027202 */ /* 0x002fe40000000f00 */
[----:B------:R-:W-:-:S04]  /*a5b0*/  MOV R3, 0x0 ;  /* 0x0000000000037802 */ /* 0x000fc80000000f00 */
[----:B------:R-:W-:Y:S05]  /*a5c0*/  RET.REL.NODEC R2 `(_ZN7cutlass13device_kernelIN5flash19enable_sm80_to_sm89INS1_16FlashAttnBwdSm80INS1_25CollectiveMainloopBwdSm80ILi2ELi2EN4cute5tupleIJNS5_1CILi128EEES8_NS7_ILi64EEEEEENS_10bfloat16_tEfNS_4arch4Sm80ELb0ELb1ELb1ELb0ELb0ELb0ELb0ELb0ELi2ELi4ELi4ELi4ELb0EEENS1_24CollectiveEpilogueBwdGQAISA_fSD_Li256ELb0ELb0EEENS1_19SingleTileSchedulerILb0ELb0ELb0ELi128EEEEEEEEEvNT_6ParamsE) ;  /* 0xffff5a3002007950 */ /* 0x000fea0003c3ffff */
        .type           $_ZN7cutlass13device_kernelIN5flash19enable_sm80_to_sm89INS1_16FlashAttnBwdSm80INS1_25CollectiveMainloopBwdSm80ILi2ELi2EN4cute5tupleIJNS5_1CILi128EEES8_NS7_ILi64EEEEEENS_10bfloat16_tEfNS_4arch4Sm80ELb0ELb1ELb1ELb0ELb0ELb0ELb0ELb0ELi2ELi4ELi4ELi4ELb0EEENS1_24CollectiveEpilogueBwdGQAISA_fSD_Li256ELb0ELb0EEENS1_19SingleTileSchedulerILb0ELb0ELb0ELi128EEEEEEEEEvNT_6ParamsE$_ZN4cute5tupleIJNS_1CILi0EEEiEEC2ERKS2_RKi,@function
        .size           $_ZN7cutlass13device_kernelIN5flash19enable_sm80_to_sm89INS1_16FlashAttnBwdSm80INS1_25CollectiveMainloopBwdSm80ILi2ELi2EN4cute5tupleIJNS5_1CILi128EEES8_NS7_ILi64EEEEEENS_10bfloat16_tEfNS_4arch4Sm80ELb0ELb1ELb1ELb0ELb0ELb0ELb0ELb0ELi2ELi4ELi4ELi4ELb0EEENS1_24CollectiveEpilogueBwdGQAISA_fSD_Li256ELb0ELb0EEENS1_19SingleTileSchedulerILb0ELb0ELb0ELi128EEEEEEEEEvNT_6ParamsE$_ZN4cute5tupleIJNS_1CILi0EEEiEEC2ERKS2_RKi,($_ZN7cutlass13device_kernelIN5flash19enable_sm80_to_sm89INS1_16FlashAttnBwdSm80INS1_25CollectiveMainloopBwdSm80ILi2ELi2EN4cute5tupleIJNS5_1CILi128EEES8_NS7_ILi64EEEEEENS_10bfloat16_tEfNS_4arch4Sm80ELb0ELb1ELb1ELb0ELb0ELb0ELb0ELb0ELi2ELi4ELi4ELi4ELb0EEENS1_24CollectiveEpilogueBwdGQAISA_fSD_Li256ELb0ELb0EEENS1_19SingleTileSchedulerILb0ELb0ELb0ELi128EEEEEEEEEvNT_6ParamsE$_ZN4cute5tupleIJNS_1CILi2EEEiEEC2ERKS2_RKi - $_ZN7cutlass13device_kernelIN5flash19enable_sm80_to_sm89INS1_16FlashAttnBwdSm80INS1_25CollectiveMainloopBwdSm80ILi2ELi2EN4cute5tupleIJNS5_1CILi128EEES8_NS7_ILi64EEEEEENS_10bfloat16_tEfNS_4arch4Sm80ELb0ELb1ELb1ELb0ELb0ELb0ELb0ELb0ELi2ELi4ELi4ELi4ELb0EEENS1_24CollectiveEpilogueBwdGQAISA_fSD_Li256ELb0ELb0EEENS1_19SingleTileSchedulerILb0ELb0ELb0ELi128EEEEEEEEEvNT_6ParamsE$_ZN4cute5tupleIJNS_1CILi0EEEiEEC2ERKS2_RKi)
$_ZN7cutlass13device_kernelIN5flash19enable_sm80_to_sm89INS1_16FlashAttnBwdSm80INS1_25CollectiveMainloopBwdSm80ILi2ELi2EN4cute5tupleIJNS5_1CILi128EEES8_NS7_ILi64EEEEEENS_10bfloat16_tEfNS_4arch4Sm80ELb0ELb1ELb1ELb0ELb0ELb0ELb0ELb0ELi2ELi4ELi4ELi4ELb0EEENS1_24CollectiveEpilogueBwdGQAISA_fSD_Li256ELb0ELb0EEENS1_19SingleTileSchedulerILb0ELb0ELb0ELi128EEEEEEEEEvNT_6ParamsE$_ZN4cute5tupleIJNS_1CILi0EEEiEEC2ERKS2_RKi:
[----:B------:R-:W-:Y:S02]  /*a5d0*/  MOV R13, R11 ;  /* 0x0000000b000d7202 */ /* 0x000fe40000000f00 */
[----:B------:R-:W-:Y:S02]  /*a5e0*/  MOV R8, 0xa600 ;  /* 0x0000a60000087802 */ /* 0x000fe40000000f00 */
[----:B------:R-:W-:Y:S05]  /*a5f0*/  CALL.REL.NOINC `($_ZN7cutlass13device_kernelIN5flash19enable_sm80_to_sm89INS1_16FlashAttnBwdSm80INS1_25CollectiveMainloopBwdSm80ILi2ELi2EN4cute5tupleIJNS5_1CILi128EEES8_NS7_ILi64EEEEEENS_10bfloat16_tEfNS_4arch4Sm80ELb0ELb1ELb1ELb0ELb0ELb0ELb0ELb0ELi2ELi4ELi4ELi4ELb0EEENS1_24CollectiveEpilogueBwdGQAISA_fSD_Li256ELb0ELb0EEENS1_19SingleTileSchedulerILb0ELb0ELb0ELi128EEEEEEEEEvNT_6ParamsE$_ZN4cute3eso3ESOILb1ELb0EJNS_1CILi0EEEiEEC2ERKS3_RKi) ;  /* 0xffffcaf000007944 */ /* 0x000fea0003c3ffff */
[----:B-1----:R-:W-:Y:S02]  /*a600*/  MOV R2, R6 ;  /* 0x0000000600027202 */ /* 0x002fe40000000f00 */
[----:B------:R-:W-:-:S04]  /*a610*/  MOV R3, 0x0 ;  /* 0x0000000000037802 */ /* 0x000fc80000000f00 */
[----:B------:R-:W-:Y:S05]  /*a620*/  RET.REL.NODEC R2 `(_ZN7cutlass13device_kernelIN5flash19enable_sm80_to_sm89INS1_16FlashAttnBwdSm80INS1_25CollectiveMainloopBwdSm80ILi2ELi2EN4cute5tupleIJNS5_1CILi128EEES8_NS7_ILi64EEEEEENS_10bfloat16_tEfNS_4arch4Sm80ELb0ELb1ELb1ELb0ELb0ELb0ELb0ELb0ELi2ELi4ELi4ELi4ELb0EEENS1_24CollectiveEpilogueBwdGQAISA_fSD_Li256ELb0ELb0EEENS1_19SingleTileSchedulerILb0ELb0ELb0ELi128EEEEEEEEEvNT_6ParamsE) ;  /* 0xffff59d002007950 */ /* 0x000fea0003c3ffff */
        .type           $_ZN7cutlass13device_kernelIN5flash19enable_sm80_to_sm89INS1_16FlashAttnBwdSm80INS1_25CollectiveMainloopBwdSm80ILi2ELi2EN4cute5tupleIJNS5_1CILi128EEES8_NS7_ILi64EEEEEENS_10bfloat16_tEfNS_4arch4Sm80ELb0ELb1ELb1ELb0ELb0ELb0ELb0ELb0ELi2ELi4ELi4ELi4ELb0EEENS1_24CollectiveEpilogueBwdGQAISA_fSD_Li256ELb0ELb0EEENS1_19SingleTileSchedulerILb0ELb0ELb0ELi128EEEEEEEEEvNT_6ParamsE$_ZN4cute5tupleIJNS_1CILi2EEEiEEC2ERKS2_RKi,@function
        .size           $_ZN7cutlass13device_kernelIN5flash19enable_sm80_to_sm89INS1_16FlashAttnBwdSm80INS1_25CollectiveMainloopBwdSm80ILi2ELi2EN4cute5tupleIJNS5_1CILi128EEES8_NS7_ILi64EEEEEENS_10bfloat16_tEfNS_4arch4Sm80ELb0ELb1ELb1ELb0ELb0ELb0ELb0ELb0ELi2ELi4ELi4ELi4ELb0EEENS1_24CollectiveEpilogueBwdGQAISA_fSD_Li256ELb0ELb0EEENS1_19SingleTileSchedulerILb0ELb0ELb0ELi128EEEEEEEEEvNT_6ParamsE$_ZN4cute5tupleIJNS_1CILi2EEEiEEC2ERKS2_RKi,($_ZN7cutlass13device_kernelIN5flash19enable_sm80_to_sm89INS1_16FlashAttnBwdSm80INS1_25CollectiveMainloopBwdSm80ILi2ELi2EN4cute5tupleIJNS5_1CILi128EEES8_NS7_ILi64EEEEEENS_10bfloat16_tEfNS_4arch4Sm80ELb0ELb1ELb1ELb0ELb0ELb0ELb0ELb0ELi2ELi4ELi4ELi4ELb0EEENS1_24CollectiveEpilogueBwdGQAISA_fSD_Li256ELb0ELb0EEENS1_19SingleTileSchedulerILb0ELb0ELb0ELi128EEEEEEEEEvNT_6ParamsE$_ZN4cute5tupleIJNS_7SwizzleILi3ELi3ELi3EEENS_9MixedBitsILj0ELj432EEENS_6LayoutINS0_IJNS0_IJNS_1CILi2EEES7_S7_EEES7_NS6_ILi8EEEEEENS0_IJNS0_IJNS6_ILi64EEES9_NS6_ILi512EEEEEENS6_ILi8192EEENS6_ILi1024EEEEEEEEEEC2ERKS2_RKS4_RKSH_ - $_ZN7cutlass13device_kernelIN5flash19enable_sm80_to_sm89INS1_16FlashAttnBwdSm80INS1_25CollectiveMainloopBwdSm80ILi2ELi2EN4cute5tupleIJNS5_1CILi128EEES8_NS7_ILi64EEEEEENS_10bfloat16_tEfNS_4arch4Sm80ELb0ELb1ELb1ELb0ELb0ELb0ELb0ELb0ELi2ELi4ELi4ELi4ELb0EEENS1_24CollectiveEpilogueBwdGQAISA_fSD_Li256ELb0ELb0EEENS1_19SingleTileSchedulerILb0ELb0ELb0ELi128EEEEEEEEEvNT_6ParamsE$_ZN4cute5tupleIJNS_1CILi2EEEiEEC2ERKS2_RKi)
$_ZN7cutlass13device_kernelIN5flash19enable_sm80_to_sm89INS1_16FlashAttnBwdSm80INS1_25CollectiveMainloopBwdSm80ILi2ELi2EN4cute5tupleIJNS5_1CILi128EEES8_NS7_ILi64EEEEEENS_10bfloat16_tEfNS_4arch4Sm80ELb0ELb1ELb1ELb0ELb0ELb0ELb0ELb0ELi2ELi4ELi4ELi4ELb0EEENS1_24CollectiveEpilogueBwdGQAISA_fSD_Li256ELb0ELb0EEENS1_19SingleTileSchedulerILb0ELb0ELb0ELi128EEEEEEEEEvNT_6ParamsE$_ZN4cute5tupleIJNS_1CILi2EEEiEEC2ERKS2_RKi:
[----:B------:R-:W-:Y:S02]  /*a630*/  MOV R4, 0xa650 ;  /* 0x0000a65000047802 */ /* 0x000fe40000000f00 */
[----:B------:R-:W-:Y:S05]  /*a640*/  CALL.REL.NOINC `($_ZN7cutlass13device_kernelIN5flash19enable_sm80_to_sm89INS1_16FlashAttnBwdSm80INS1_25CollectiveMainloopBwdSm80ILi2ELi2EN4cute5tupleIJNS5_1CILi128EEES8_NS7_ILi64EEEEEENS_10bfloat16_tEfNS_4arch4Sm80ELb0ELb1ELb1ELb0ELb0ELb0ELb0ELb0ELi2ELi4ELi4ELi4ELb0EEENS1_24CollectiveEpilogueBwdGQAISA_fSD_Li256ELb0ELb0EEENS1_19SingleTileSchedulerILb0ELb0ELb0ELi128EEEEEEEEEvNT_6ParamsE$_ZN4cute3eso3ESOILb1ELb0EJNS_1CILi2EEEiEEC2ERKS3_RKi) ;  /* 0xffffd07000007944 */ /* 0x000fea0003c3ffff */
[----:B-1----:R-:W-:Y:S02]  /*a650*/  MOV R2, R6 ;  /* 0x0000000600027202 */ /* 0x002fe40000000f00 */
[----:B------:R-:W-:-:S04]  /*a660*/  MOV R3, 0x0 ;  /* 0x0000000000037802 */ /* 0x000fc80000000f00 */
[----:B------:R-:W-:Y:S05]  /*a670*/  RET.REL.NODEC R2 `(_ZN7cutlass13device_kernelIN5flash19enable_sm80_to_sm89INS1_16FlashAttnBwdSm80INS1_25CollectiveMainloopBwdSm80ILi2ELi2EN4cute5tupleIJNS5_1CILi128EEES8_NS7_ILi64EEEEEENS_10bfloat16_tEfNS_4arch4Sm80ELb0ELb1ELb1ELb0ELb0ELb0ELb0ELb0ELi2ELi4ELi4ELi4ELb0EEENS1_24CollectiveEpilogueBwdGQAISA_fSD_Li256ELb0ELb0EEENS1_19SingleTileSchedulerILb0ELb0ELb0ELi128EEEEEEEEEvNT_6ParamsE) ;  /* 0xffff598002007950 */ /* 0x000fea0003c3ffff */
        .type           $_ZN7cutlass13device_kernelIN5flash19enable_sm80_to_sm89INS1_16FlashAttnBwdSm80INS1_25CollectiveMainloopBwdSm80ILi2ELi2EN4cute5tupleIJNS5_1CILi128EEES8_NS7_ILi64EEEEEENS_10bfloat16_tEfNS_4arch4Sm80ELb0ELb1ELb1ELb0ELb0ELb0ELb0ELb0ELi2ELi4ELi4ELi4ELb0EEENS1_24CollectiveEpilogueBwdGQAISA_fSD_Li256ELb0ELb0EEENS1_19SingleTileSchedulerILb0ELb0ELb0ELi128EEEEEEEEEvNT_6ParamsE$_ZN4cute5tupleIJNS_7SwizzleILi3ELi3ELi3EEENS_9MixedBitsILj0ELj432EEENS_6LayoutINS0_IJNS0_IJNS_1CILi2EEES7_S7_EEES7_NS6_ILi8EEEEEENS0_IJNS0_IJNS6_ILi64EEES9_NS6_ILi512EEEEEENS6_ILi8192EEENS6_ILi1024EEEEEEEEEEC2ERKS2_RKS4_RKSH_,@function
        .size           $_ZN7cutlass13device_kernelIN5flash19enable_sm80_to_sm89INS1_16FlashAttnBwdSm80INS1_25CollectiveMainloopBwdSm80ILi2ELi2EN4cute5tupleIJNS5_1CILi128EEES8_NS7_ILi64EEEEEENS_10bfloat16_tEfNS_4arch4Sm80ELb0ELb1ELb1ELb0ELb0ELb0ELb0ELb0ELi2ELi4ELi4ELi4ELb0EEENS1_24CollectiveEpilogueBwdGQAISA_fSD_Li256ELb0ELb0EEENS1_19SingleTileSchedulerILb0ELb0ELb0ELi128EEEEEEEEEvNT_6ParamsE$_ZN4cute5tupleIJNS_7SwizzleILi3ELi3ELi3EEENS_9MixedBitsILj0ELj432EEENS_6LayoutINS0_IJNS0_IJNS_1CILi2EEES7_S7_EEES7_NS6_ILi8EEEEEENS0_IJNS0_IJNS6_ILi64EEES9_NS6_ILi512EEEEEENS6_ILi8192EEENS6_ILi1024EEEEEEEEEEC2ERKS2_RKS4_RKSH_,($_ZN7cutlass13device_kernelIN5flash19enable_sm80_to_sm89INS1_16FlashAttnBwdSm80INS1_25CollectiveMainloopBwdSm80ILi2ELi2EN4cute5tupleIJNS5_1CILi128EEES8_NS7_ILi64EEEEEENS_10bfloat16_tEfNS_4arch4Sm80ELb0ELb1ELb1ELb0ELb0ELb0ELb0ELb0ELi2ELi4ELi4ELi4ELb0EEENS1_24CollectiveEpilogueBwdGQAISA_fSD_Li256ELb0ELb0EEENS1_19SingleTileSchedulerILb0ELb0ELb0ELi128EEEEEEEEEvNT_6ParamsE$_ZN4cute5tupleIJiEEC2ERKi - $_ZN7cutlass13device_kernelIN5flash19enable_sm80_to_sm89INS1_16FlashAttnBwdSm80INS1_25CollectiveMainloopBwdSm80ILi2ELi2EN4cute5tupleIJNS5_1CILi128EEES8_NS7_ILi64EEEEEENS_10bfloat16_tEfNS_4arch4Sm80ELb0ELb1ELb1ELb0ELb0ELb0ELb0ELb0ELi2ELi4ELi4ELi4ELb0EEENS1_24CollectiveEpilogueBwdGQAISA_fSD_Li256ELb0ELb0EEENS1_19SingleTileSchedulerILb0ELb0ELb0ELi128EEEEEEEEEvNT_6ParamsE$_ZN4cute5tupleIJNS_7SwizzleILi3ELi3ELi3EEENS_9MixedBitsILj0ELj432EEENS_6LayoutINS0_IJNS0_IJNS_1CILi2EEES7_S7_EEES7_NS6_ILi8EEEEEENS0_IJNS0_IJNS6_ILi64EEES9_NS6_ILi512EEEEEENS6_ILi8192EEENS6_ILi1024EEEEEEEEEEC2ERKS2_RKS4_RKSH_)
$_ZN7cutlass13device_kernelIN5flash19enable_sm80_to_sm89INS1_16FlashAttnBwdSm80INS1_25CollectiveMainloopBwdSm80ILi2ELi2EN4cute5tupleIJNS5_1CILi128EEES8_NS7_ILi64EEEEEENS_10bfloat16_tEfNS_4arch4Sm80ELb0ELb1ELb1ELb0ELb0ELb0ELb0ELb0ELi2ELi4ELi4ELi4ELb0EEENS1_24CollectiveEpilogueBwdGQAISA_fSD_Li256ELb0ELb0EEENS1_19SingleTileSchedulerILb0ELb0ELb0ELi128EEEEEEEEEvNT_6ParamsE$_ZN4cute5tupleIJNS_7SwizzleILi3ELi3ELi3EEENS_9MixedBitsILj0ELj432EEENS_6LayoutINS0_IJNS0_IJNS_1CILi2EEES7_S7_EEES7_NS6_ILi8EEEEEENS0_IJNS0_IJNS6_ILi64EEES9_NS6_ILi512EEEEEENS6_ILi8192EEENS6_ILi1024EEEEEEEEEEC2ERKS2_RKS4_RKSH_:
[----:B------:R-:W-:Y:S02]  /*a680*/  MOV R6, 0xa6a0 ;  /* 0x0000a6a000067802 */ /* 0x000fe40000000f00 */
[----:B------:R-:W-:Y:S05]  /*a690*/  CALL.REL.NOINC `($_ZN7cutlass13device_kernelIN5flash19enable_sm80_to_sm89INS1_16FlashAttnBwdSm80INS1_25CollectiveMainloopBwdSm80ILi2ELi2EN4cute5tupleIJNS5_1CILi128EEES8_NS7_ILi64EEEEEENS_10bfloat16_tEfNS_4arch4Sm80ELb0ELb1ELb1ELb0ELb0ELb0ELb0ELb0ELi2ELi4ELi4ELi4ELb0EEENS1_24CollectiveEpilogueBwdGQAISA_fSD_Li256ELb0ELb0EEENS1_19SingleTileSchedulerILb0ELb0ELb0ELi128EEEEEEEEEvNT_6ParamsE$_ZN4cute3eso3ESOILb1ELb0EJNS_7SwizzleILi3ELi3ELi3EEENS_9MixedBitsILj0ELj432EEENS_6LayoutINS_5tupleIJNS7_IJNS_1CILi2EEES9_S9_EEES9_NS8_ILi8EEEEEENS7_IJNS7_IJNS8_ILi64EEESB_NS8_ILi512EEEEEENS8_ILi8192EEENS8_ILi1024EEEEEEEEEEC2ERKS3_RKS5_RKSJ_) ;  /* 0xfffff77000007944 */ /* 0x000fea0003c3ffff */
[----:B------:R-:W-:-:S04]  /*a6a0*/  MOV R5, 0x0 ;  /* 0x0000000000057802 */ /* 0x000fc80000000f00 */
[----:B------:R-:W-:Y:S05]  /*a6b0*/  RET.REL.NODEC R4 `(_ZN7cutlass13device_kernelIN5flash19enable_sm80_to_sm89INS1_16FlashAttnBwdSm80INS1_25CollectiveMainloopBwdSm80ILi2ELi2EN4cute5tupleIJNS5_1CILi128EEES8_NS7_ILi64EEEEEENS_10bfloat16_tEfNS_4arch4Sm80ELb0ELb1ELb1ELb0ELb0ELb0ELb0ELb0ELi2ELi4ELi4ELi4ELb0EEENS1_24CollectiveEpilogueBwdGQAISA_fSD_Li256ELb0ELb0EEENS1_19SingleTileSchedulerILb0ELb0ELb0ELi128EEEEEEEEEvNT_6ParamsE) ;  /* 0xffff594004007950 */ /* 0x000fea0003c3ffff */
        .type           $_ZN7cutlass13device_kernelIN5flash19enable_sm80_to_sm89INS1_16FlashAttnBwdSm80INS1_25CollectiveMainloopBwdSm80ILi2ELi2EN4cute5tupleIJNS5_1CILi128EEES8_NS7_ILi64EEEEEENS_10bfloat16_tEfNS_4arch4Sm80ELb0ELb1ELb1ELb0ELb0ELb0ELb0ELb0ELi2ELi4ELi4ELi4ELb0EEENS1_24CollectiveEpilogueBwdGQAISA_fSD_Li256ELb0ELb0EEENS1_19SingleTileSchedulerILb0ELb0ELb0ELi128EEEEEEEEEvNT_6ParamsE$_ZN4cute5tupleIJiEEC2ERKi,@function
        .size           $_ZN7cutlass13device_kernelIN5flash19enable_sm80_to_sm89INS1_16FlashAttnBwdSm80INS1_25CollectiveMainloopBwdSm80ILi2ELi2EN4cute5tupleIJNS5_1CILi128EEES8_NS7_ILi64EEEEEENS_10bfloat16_tEfNS_4arch4Sm80ELb0ELb1ELb1ELb0ELb0ELb0ELb0ELb0ELi2ELi4ELi4ELi4ELb0EEENS1_24CollectiveEpilogueBwdGQAISA_fSD_Li256ELb0ELb0EEENS1_19SingleTileSchedulerILb0ELb0ELb0ELi128EEEEEEEEEvNT_6ParamsE$_ZN4cute5tupleIJiEEC2ERKi,($_ZN7cutlass13device_kernelIN5flash19enable_sm80_to_sm89INS1_16FlashAttnBwdSm80INS1_25CollectiveMainloopBwdSm80ILi2ELi2EN4cute5tupleIJNS5_1CILi128EEES8_NS7_ILi64EEEEEENS_10bfloat16_tEfNS_4arch4Sm80ELb0ELb1ELb1ELb0ELb0ELb0ELb0ELb0ELi2ELi4ELi4ELi4ELb0EEENS1_24CollectiveEpilogueBwdGQAISA_fSD_Li256ELb0ELb0EEENS1_19SingleTileSchedulerILb0ELb0ELb0ELi128EEEEEEEEEvNT_6ParamsE$_ZN4cute5tupleIJiNS_1CILi0EEEEEC2ERKiRKS2_ - $_ZN7cutlass13device_kernelIN5flash19enable_sm80_to_sm89INS1_16FlashAttnBwdSm80INS1_25CollectiveMainloopBwdSm80ILi2ELi2EN4cute5tupleIJNS5_1CILi128EEES8_NS7_ILi64EEEEEENS_10bfloat16_tEfNS_4arch4Sm80ELb0ELb1ELb1ELb0ELb0ELb0ELb0ELb0ELi2ELi4ELi4ELi4ELb0EEENS1_24CollectiveEpilogueBwdGQAISA_fSD_Li256ELb0ELb0EEENS1_19SingleTileSchedulerILb0ELb0ELb0ELi128EEEEEEEEEvNT_6ParamsE$_ZN4cute5tupleIJiEEC2ERKi)
$_ZN7cutlass13device_kernelIN5flash19enable_sm80_to_sm89INS1_16FlashAttnBwdSm80INS1_25CollectiveMainloopBwdSm80ILi2ELi2EN4cute5tupleIJNS5_1CILi128EEES8_NS7_ILi64EEEEEENS_10bfloat16_tEfNS_4arch4Sm80ELb0ELb1ELb1ELb0ELb0ELb0ELb0ELb0ELi2ELi4ELi4ELi4ELb0EEENS1_24CollectiveEpilogueBwdGQAISA_fSD_Li256ELb0ELb0EEENS1_19SingleTileSchedulerILb0ELb0ELb0ELi128EEEEEEEEEvNT_6ParamsE$_ZN4cute5tupleIJiEEC2ERKi:
[----:B------:R-:W-:Y:S02]  /*a6c0*/  MOV R8, 0xa6e0 ;  /* 0x0000a6e000087802 */ /* 0x000fe40000000f00 */
[----:B------:R-:W-:Y:S05]  /*a6d0*/  CALL.REL.NOINC `($_ZN7cutlass13device_kernelIN5flash19enable_sm80_to_sm89INS1_16FlashAttnBwdSm80INS1_25CollectiveMainloopBwdSm80ILi2ELi2EN4cute5tupleIJNS5_1CILi128EEES8_NS7_ILi64EEEEEENS_10bfloat16_tEfNS_4arch4Sm80ELb0ELb1ELb1ELb0ELb0ELb0ELb0ELb0ELi2ELi4ELi4ELi4ELb0EEENS1_24CollectiveEpilogueBwdGQAISA_fSD_Li256ELb0ELb0EEENS1_19SingleTileSchedulerILb0ELb0ELb0ELi128EEEEEEEEEvNT_6ParamsE$_ZN4cute3eso3ESOILb0ELb1EJiEEC2ERKi) ;  /* 0xffffc32000007944 */ /* 0x000fea0003c3ffff */
[----:B-1----:R-:W-:Y:S02]  /*a6e0*/  MOV R2, R10 ;  /* 0x0000000a00027202 */ /* 0x002fe40000000f00 */
[----:B------:R-:W-:-:S04]  /*a6f0*/  MOV R3, 0x0 ;  /* 0x0000000000037802 */ /* 0x000fc80000000f00 */
[----:B------:R-:W-:Y:S05]  /*a700*/  RET.REL.NODEC R2 `(_ZN7cutlass13device_kernelIN5flash19enable_sm80_to_sm89INS1_16FlashAttnBwdSm80INS1_25CollectiveMainloopBwdSm80ILi2ELi2EN4cute5tupleIJNS5_1CILi128EEES8_NS7_ILi64EEEEEENS_10bfloat16_tEfNS_4arch4Sm80ELb0ELb1ELb1ELb0ELb0ELb0ELb0ELb0ELi2ELi4ELi4ELi4ELb0EEENS1_24CollectiveEpilogueBwdGQAISA_fSD_Li256ELb0ELb0EEENS1_19SingleTileSchedulerILb0ELb0ELb0ELi128EEEEEEEEEvNT_6ParamsE) ;  /* 0xffff58f002007950 */ /* 0x000fea0003c3ffff */
        .type           $_ZN7cutlass13device_kernelIN5flash19enable_sm80_to_sm89INS1_16FlashAttnBwdSm80INS1_25CollectiveMainloopBwdSm80ILi2ELi2EN4cute5tupleIJNS5_1CILi128EEES8_NS7_ILi64EEEEEENS_10bfloat16_tEfNS_4arch4Sm80ELb0ELb1ELb1ELb0ELb0ELb0ELb0ELb0ELi2ELi4ELi4ELi4ELb0EEENS1_24CollectiveEpilogueBwdGQAISA_fSD_Li256ELb0ELb0EEENS1_19SingleTileSchedulerILb0ELb0ELb0ELi128EEEEEEEEEvNT_6ParamsE$_ZN4cute5tupleIJiNS_1CILi0EEEEEC2ERKiRKS2_,@function
        .size           $_ZN7cutlass13device_kernelIN5flash19enable_sm80_to_sm89INS1_16FlashAttnBwdSm80INS1_25CollectiveMainloopBwdSm80ILi2ELi2EN4cute5tupleIJNS5_1CILi128EEES8_NS7_ILi64EEEEEENS_10bfloat16_tEfNS_4arch4Sm80ELb0ELb1ELb1ELb0ELb0ELb0ELb0ELb0ELi2ELi4ELi4ELi4ELb0EEENS1_24CollectiveEpilogueBwdGQAISA_fSD_Li256ELb0ELb0EEENS1_19SingleTileSchedulerILb0ELb0ELb0ELi128EEEEEEEEEvNT_6ParamsE$_ZN4cute5tupleIJiNS_1CILi0EEEEEC2ERKiRKS2_,($_ZN7cutlass13device_kernelIN5flash19enable_sm80_to_sm89INS1_16FlashAttnBwdSm80INS1_25CollectiveMainloopBwdSm80ILi2ELi2EN4cute5tupleIJNS5_1CILi128EEES8_NS7_ILi64EEEEEENS_10bfloat16_tEfNS_4arch4Sm80ELb0ELb1ELb1ELb0ELb0ELb0ELb0ELb0ELi2ELi4ELi4ELi4ELb0EEENS1_24CollectiveEpilogueBwdGQAISA_fSD_Li256ELb0ELb0EEENS1_19SingleTileSchedulerILb0ELb0ELb0ELi128EEEEEEEEEvNT_6ParamsE$_ZN4cute5tupleIJiiEEC2ERKiS3_ - $_ZN7cutlass13device_kernelIN5flash19enable_sm80_to_sm89INS1_16FlashAttnBwdSm80INS1_25CollectiveMainloopBwdSm80ILi2ELi2EN4cute5tupleIJNS5_1CILi128EEES8_NS7_ILi64EEEEEENS_10bfloat16_tEfNS_4arch4Sm80ELb0ELb1ELb1ELb0ELb0ELb0ELb0ELb0ELi2ELi4ELi4ELi4ELb0EEENS1_24CollectiveEpilogueBwdGQAISA_fSD_Li256ELb0ELb0EEENS1_19SingleTileSchedulerILb0ELb0ELb0ELi128EEEEEEEEEvNT_6ParamsE$_ZN4cute5tupleIJiNS_1CILi0EEEEEC2ERKiRKS2_)
$_ZN7cutlass13device_kernelIN5flash19enable_sm80_to_sm89INS1_16FlashAttnBwdSm80INS1_25CollectiveMainloopBwdSm80ILi2ELi2EN4cute5tupleIJNS5_1CILi128EEES8_NS7_ILi64EEEEEENS_10bfloat16_tEfNS_4arch4Sm80ELb0ELb1ELb1ELb0ELb0ELb0ELb0ELb0ELi2ELi4ELi4ELi4ELb0EEENS1_24CollectiveEpilogueBwdGQAISA_fSD_Li256ELb0ELb0EEENS1_19SingleTileSchedulerILb0ELb0ELb0ELi128EEEEEEEEEvNT_6ParamsE$_ZN4cute5tupleIJiNS_1CILi0EEEEEC2ERKiRKS2_:
[----:B------:R-:W-:Y:S02]  /*a710*/  MOV R6, 0xa730 ;  /* 0x0000a73000067802 */ /* 0x000fe40000000f00 */
[----:B------:R-:W-:Y:S05]  /*a720*/  CALL.REL.NOINC `($_ZN7cutlass13device_kernelIN5flash19enable_sm80_to_sm89INS1_16FlashAttnBwdSm80INS1_25CollectiveMainloopBwdSm80ILi2ELi2EN4cute5tupleIJNS5_1CILi128EEES8_NS7_ILi64EEEEEENS_10bfloat16_tEfNS_4arch4Sm80ELb0ELb1ELb1ELb0ELb0ELb0ELb0ELb0ELi2ELi4ELi4ELi4ELb0EEENS1_24CollectiveEpilogueBwdGQAISA_fSD_Li256ELb0ELb0EEENS1_19SingleTileSchedulerILb0ELb0ELb0ELi128EEEEEEEEEvNT_6ParamsE$_ZN4cute3eso3ESOILb0ELb1EJiNS_1CILi0EEEEEC2ERKiRKS3_) ;  /* 0xffffc31000007944 */ /* 0x000fea0003c3ffff */
[----:B------:R-:W-:-:S04]  /*a730*/  MOV R11, 0x0 ;  /* 0x00000000000b7802 */ /* 0x000fc80000000f00 */
[----:B------:R-:W-:Y:S05]  /*a740*/  RET.REL.NODEC R10 `(_ZN7cutlass13device_kernelIN5flash19enable_sm80_to_sm89INS1_16FlashAttnBwdSm80INS1_25CollectiveMainloopBwdSm80ILi2ELi2EN4cute5tupleIJNS5_1CILi128EEES8_NS7_ILi64EEEEEENS_10bfloat16_tEfNS_4arch4Sm80ELb0ELb1ELb1ELb0ELb0ELb0ELb0ELb0ELi2ELi4ELi4ELi4ELb0EEENS1_24CollectiveEpilogueBwdGQAISA_fSD_Li256ELb0ELb0EEENS1_19SingleTileSchedulerILb0ELb0ELb0ELi128EEEEEEEEEvNT_6ParamsE) ;  /* 0xffff58b00a007950 */ /* 0x000fea0003c3ffff */
        .type           $_ZN7cutlass13device_kernelIN5flash19enable_sm80_to_sm89INS1_16FlashAttnBwdSm80INS1_25CollectiveMainloopBwdSm80ILi2ELi2EN4cute5tupleIJNS5_1CILi128EEES8_NS7_ILi64EEEEEENS_10bfloat16_tEfNS_4arch4Sm80ELb0ELb1ELb1ELb0ELb0ELb0ELb0ELb0ELi2ELi4ELi4ELi4ELb0EEENS1_24CollectiveEpilogueBwdGQAISA_fSD_Li256ELb0ELb0EEENS1_19SingleTileSchedulerILb0ELb0ELb0ELi128EEEEEEEEEvNT_6ParamsE$_ZN4cute5tupleIJiiEEC2ERKiS3_,@function
        .size           $_ZN7cutlass13device_kernelIN5flash19enable_sm80_to_sm89INS1_16FlashAttnBwdSm80INS1_25CollectiveMainloopBwdSm80ILi2ELi2EN4cute5tupleIJNS5_1CILi128EEES8_NS7_ILi64EEEEEENS_10bfloat16_tEfNS_4arch4Sm80ELb0ELb1ELb1ELb0ELb0ELb0ELb0ELb0ELi2ELi4ELi4ELi4ELb0EEENS1_24CollectiveEpilogueBwdGQAISA_fSD_Li256ELb0ELb0EEENS1_19SingleTileSchedulerILb0ELb0ELb0ELi128EEEEEEEEEvNT_6ParamsE$_ZN4cute5tupleIJiiEEC2ERKiS3_,($_ZN7cutlass13device_kernelIN5flash19enable_sm80_to_sm89INS1_16FlashAttnBwdSm80INS1_25CollectiveMainloopBwdSm80ILi2ELi2EN4cute5tupleIJNS5_1CILi128EEES8_NS7_ILi64EEEEEENS_10bfloat16_tEfNS_4arch4Sm80ELb0ELb1ELb1ELb0ELb0ELb0ELb0ELb0ELi2ELi4ELi4ELi4ELb0EEENS1_24CollectiveEpilogueBwdGQAISA_fSD_Li256ELb0ELb0EEENS1_19SingleTileSchedulerILb0ELb0ELb0ELi128EEEEEEEEEvNT_6ParamsE$_ZN4cute8gmem_ptrIPKN7cutlass10bfloat16_tEECI1NS_12iter_adaptorIS4_S5_EEES4_ - $_ZN7cutlass13device_kernelIN5flash19enable_sm80_to_sm89INS1_16FlashAttnBwdSm80INS1_25CollectiveMainloopBwdSm80ILi2ELi2EN4cute5tupleIJNS5_1CILi128EEES8_NS7_ILi64EEEEEENS_10bfloat16_tEfNS_4arch4Sm80ELb0ELb1ELb1ELb0ELb0ELb0ELb0ELb0ELi2ELi4ELi4ELi4ELb0EEENS1_24CollectiveEpilogueBwdGQAISA_fSD_Li256ELb0ELb0EEENS1_19SingleTileSchedulerILb0ELb0ELb0ELi128EEEEEEEEEvNT_6ParamsE$_ZN4cute5tupleIJiiEEC2ERKiS3_)
$_ZN7cutlass13device_kernelIN5flash19enable_sm80_to_sm89INS1_16FlashAttnBwdSm80INS1_25CollectiveMainloopBwdSm80ILi2ELi2EN4cute5tupleIJNS5_1CILi128EEES8_NS7_ILi64EEEEEENS_10bfloat16_tEfNS_4arch4Sm80ELb0ELb1ELb1ELb0ELb0ELb0ELb0ELb0ELi2ELi4ELi4ELi4ELb0EEENS1_24CollectiveEpilogueBwdGQAISA_fSD_Li256ELb0ELb0EEENS1_19SingleTileSchedulerILb0ELb0ELb0ELi128EEEEEEEEEvNT_6ParamsE$_ZN4cute5tupleIJiiEEC2ERKiS3_:
[----:B------:R-:W-:Y:S02]  /*a750*/  MOV R8, 0xa770 ;  /* 0x0000a77000087802 */ /* 0x000fe40000000f00 */
[----:B------:R-:W-:Y:S05]  /*a760*/  CALL.REL.NOINC `($_ZN7cutlass13device_kernelIN5flash19enable_sm80_to_sm89INS1_16FlashAttnBwdSm80INS1_25CollectiveMainloopBwdSm80ILi2ELi2EN4cute5tupleIJNS5_1CILi128EEES8_NS7_ILi64EEEEEENS_10bfloat16_tEfNS_4arch4Sm80ELb0ELb1ELb1ELb0ELb0ELb0ELb0ELb0ELi2ELi4ELi4ELi4ELb0EEENS1_24CollectiveEpilogueBwdGQAISA_fSD_Li256ELb0ELb0EEENS1_19SingleTileSchedulerILb0ELb0ELb0ELi128EEEEEEEEEvNT_6ParamsE$_ZN4cute3eso3ESOILb0ELb0EJiiEEC2ERKiS4_) ;  /* 0xffffbae000007944 */ /* 0x000fea0003c3ffff */
[----:B-1----:R-:W-:Y:S02]  /*a770*/  MOV R2, R6 ;  /* 0x0000000600027202 */ /* 0x002fe40000000f00 */
[----:B------:R-:W-:-:S04]  /*a780*/  MOV R3, 0x0 ;  /* 0x0000000000037802 */ /* 0x000fc80000000f00 */
[----:B------:R-:W-:Y:S05]  /*a790*/  RET.REL.NODEC R2 `(_ZN7cutlass13device_kernelIN5flash19enable_sm80_to_sm89INS1_16FlashAttnBwdSm80INS1_25CollectiveMainloopBwdSm80ILi2ELi2EN4cute5tupleIJNS5_1CILi128EEES8_NS7_ILi64EEEEEENS_10bfloat16_tEfNS_4arch4Sm80ELb0ELb1ELb1ELb0ELb0ELb0ELb0ELb0ELi2ELi4ELi4ELi4ELb0EEENS1_24CollectiveEpilogueBwdGQAISA_fSD_Li256ELb0ELb0EEENS1_19SingleTileSchedulerILb0ELb0ELb0ELi128EEEEEEEEEvNT_6ParamsE) ;  /* 0xffff586002007950 */ /* 0x000fea0003c3ffff */
        .type           $_ZN7cutlass13device_kernelIN5flash19enable_sm80_to_sm89INS1_16FlashAttnBwdSm80INS1_25CollectiveMainloopBwdSm80ILi2ELi2EN4cute5tupleIJNS5_1CILi128EEES8_NS7_ILi64EEEEEENS_10bfloat16_tEfNS_4arch4Sm80ELb0ELb1ELb1ELb0ELb0ELb0ELb0ELb0ELi2ELi4ELi4ELi4ELb0EEENS1_24CollectiveEpilogueBwdGQAISA_fSD_Li256ELb0ELb0EEENS1_19SingleTileSchedulerILb0ELb0ELb0ELi128EEEEEEEEEvNT_6ParamsE$_ZN4cute8gmem_ptrIPKN7cutlass10bfloat16_tEECI1NS_12iter_adaptorIS4_S5_EEES4_,@function
        .size           $_ZN7cutlass13device_kernelIN5flash19enable_sm80_to_sm89INS1_16FlashAttnBwdSm80INS1_25CollectiveMainloopBwdSm80ILi2ELi2EN4cute5tupleIJNS5_1CILi128EEES8_NS7_ILi64EEEEEENS_10bfloat16_tEfNS_4arch4Sm80ELb0ELb1ELb1ELb0ELb0ELb0ELb0ELb0ELi2ELi4ELi4ELi4ELb0EEENS1_24CollectiveEpilogueBwdGQAISA_fSD_Li256ELb0ELb0EEENS1_19SingleTileSchedulerILb0ELb0ELb0ELi128EEEEEEEEEvNT_6ParamsE$_ZN4cute8gmem_ptrIPKN7cutlass10bfloat16_tEECI1NS_12iter_adaptorIS4_S5_EEES4_,($_ZN7cutlass13device_kernelIN5flash19enable_sm80_to_sm89INS1_16FlashAttnBwdSm80INS1_25CollectiveMainloopBwdSm80ILi2ELi2EN4cute5tupleIJNS5_1CILi128EEES8_NS7_ILi64EEEEEENS_10bfloat16_tEfNS_4arch4Sm80ELb0ELb1ELb1ELb0ELb0ELb0ELb0ELb0ELi2ELi4ELi4ELi4ELb0EEENS1_24CollectiveEpilogueBwdGQAISA_fSD_Li256ELb0ELb0EEENS1_19SingleTileSchedulerILb0ELb0ELb0ELi128EEEEEEEEEvNT_6ParamsE$_ZN4cute8gmem_ptrIPKN7cutlass9uint128_tEECI1NS_12iter_adaptorIS4_S5_EEES4_ - $_ZN7cutlass13device_kernelIN5flash19enable_sm80_to_sm89INS1_16FlashAttnBwdSm80INS1_25CollectiveMainloopBwdSm80ILi2ELi2EN4cute5tupleIJNS5_1CILi128EEES8_NS7_ILi64EEEEEENS_10bfloat16_tEfNS_4arch4Sm80ELb0ELb1ELb1ELb0ELb0ELb0ELb0ELb0ELi2ELi4ELi4ELi4ELb0EEENS1_24CollectiveEpilogueBwdGQAISA_fSD_Li256ELb0ELb0EEENS1_19SingleTileSchedulerILb0ELb0ELb0ELi128EEEEEEEEEvNT_6ParamsE$_ZN4cute8gmem_ptrIPKN7cutlass10bfloat16_tEECI1NS_12iter_adaptorIS4_S5_EEES4_)
$_ZN7cutlass13device_kernelIN5flash19enable_sm80_to_sm89INS1_16FlashAttnBwdSm80INS1_25CollectiveMainloopBwdSm80ILi2ELi2EN4cute5tupleIJNS5_1CILi128EEES8_NS7_ILi64EEEEEENS_10bfloat16_tEfNS_4arch4Sm80ELb0ELb1ELb1ELb0ELb0ELb0ELb0ELb0ELi2ELi4ELi4ELi4ELb0EEENS1_24CollectiveEpilogueBwdGQAISA_fSD_Li256ELb0ELb0EEENS1_19SingleTileSchedulerILb0ELb0ELb0ELi128EEEEEEEEEvNT_6ParamsE$_ZN4cute8gmem_ptrIPKN7cutlass10bfloat16_tEECI1NS_12iter_adaptorIS4_S5_EEES4_:
[----:B------:R-:W-:Y:S02]  /*a7a0*/  MOV R10, 0xa7c0 ;  /* 0x0000a7c0000a7802 */ /* 0x000fe40000000f00 */
[----:B------:R-:W-:Y:S05]  /*a7b0*/  CALL.REL.NOINC `($_ZN7cutlass13device_kernelIN5flash19enable_sm80_to_sm89INS1_16FlashAttnBwdSm80INS1_25CollectiveMainloopBwdSm80ILi2ELi2EN4cute5tupleIJNS5_1CILi128EEES8_NS7_ILi64EEEEEENS_10bfloat16_tEfNS_4arch4Sm80ELb0ELb1ELb1ELb0ELb0ELb0ELb0ELb0ELi2ELi4ELi4ELi4ELb0EEENS1_24CollectiveEpilogueBwdGQAISA_fSD_Li256ELb0ELb0EEENS1_19SingleTileSchedulerILb0ELb0ELb0ELi128EEEEEEEEEvNT_6ParamsE$_ZN4cute12iter_adaptorIPKN7cutlass10bfloat16_tENS_8gmem_ptrIS4_EEEC2ES4_) ;  /* 0xffffa96000007944 */ /* 0x000fea0003c3ffff */
[----:B------:R-:W-:-:S04]  /*a7c0*/  MOV R9, 0x0 ;  /* 0x0000000000097802 */ /* 0x000fc80000000f00 */
[----:B------:R-:W-:Y:S05]  /*a7d0*/  RET.REL.NODEC R8 `(_ZN7cutlass13device_kernelIN5flash19enable_sm80_to_sm89INS1_16FlashAttnBwdSm80INS1_25CollectiveMainloopBwdSm80ILi2ELi2EN4cute5tupleIJNS5_1CILi128EEES8_NS7_ILi64EEEEEENS_10bfloat16_tEfNS_4arch4Sm80ELb0ELb1ELb1ELb0ELb0ELb0ELb0ELb0ELi2ELi4ELi4ELi4ELb0EEENS1_24CollectiveEpilogueBwdGQAISA_fSD_Li256ELb0ELb0EEENS1_19SingleTileSchedulerILb0ELb0ELb0ELi128EEEEEEEEEvNT_6ParamsE) ;  /* 0xffff582008007950 */ /* 0x000fea0003c3ffff */
        .type           $_ZN7cutlass13device_kernelIN5flash19enable_sm80_to_sm89INS1_16FlashAttnBwdSm80INS1_25CollectiveMainloopBwdSm80ILi2ELi2EN4cute5tupleIJNS5_1CILi128EEES8_NS7_ILi64EEEEEENS_10bfloat16_tEfNS_4arch4Sm80ELb0ELb1ELb1ELb0ELb0ELb0ELb0ELb0ELi2ELi4ELi4ELi4ELb0EEENS1_24CollectiveEpilogueBwdGQAISA_fSD_Li256ELb0ELb0EEENS1_19SingleTileSchedulerILb0ELb0ELb0ELi128EEEEEEEEEvNT_6ParamsE$_ZN4cute8gmem_ptrIPKN7cutlass9uint128_tEECI1NS_12iter_adaptorIS4_S5_EEES4_,@function
        .size           $_ZN7cutlass13device_kernelIN5flash19enable_sm80_to_sm89INS1_16FlashAttnBwdSm80INS1_25CollectiveMainloopBwdSm80ILi2ELi2EN4cute5tupleIJNS5_1CILi128EEES8_NS7_ILi64EEEEEENS_10bfloat16_tEfNS_4arch4Sm80ELb0ELb1ELb1ELb0ELb0ELb0ELb0ELb0ELi2ELi4ELi4ELi4ELb0EEENS1_24CollectiveEpilogueBwdGQAISA_fSD_Li256ELb0ELb0EEENS1_19SingleTileSchedulerILb0ELb0ELb0ELi128EEEEEEEEEvNT_6ParamsE$_ZN4cute8gmem_ptrIPKN7cutlass9uint128_tEECI1NS_12iter_adaptorIS4_S5_EEES4_,($_ZN7cutlass13device_kernelIN5flash19enable_sm80_to_sm89INS1_16FlashAttnBwdSm80INS1_25CollectiveMainloopBwdSm80ILi2ELi2EN4cute5tupleIJNS5_1CILi128EEES8_NS7_ILi64EEEEEENS_10bfloat16_tEfNS_4arch4Sm80ELb0ELb1ELb1ELb0ELb0ELb0ELb0ELb0ELi2ELi4ELi4ELi4ELb0EEENS1_24CollectiveEpilogueBwdGQAISA_fSD_Li256ELb0ELb0EEENS1_19SingleTileSchedulerILb0ELb0ELb0ELi128EEEEEEEEEvNT_6ParamsE$_ZN4cute8gmem_ptrIPKfECI1NS_12iter_adaptorIS2_S3_EEES2_ - $_ZN7cutlass13device_kernelIN5flash19enable_sm80_to_sm89INS1_16FlashAttnBwdSm80INS1_25CollectiveMainloopBwdSm80ILi2ELi2EN4cute5tupleIJNS5_1CILi128EEES8_NS7_ILi64EEEEEENS_10bfloat16_tEfNS_4arch4Sm80ELb0ELb1ELb1ELb0ELb0ELb0ELb0ELb0ELi2ELi4ELi4ELi4ELb0EEENS1_24CollectiveEpilogueBwdGQAISA_fSD_Li256ELb0ELb0EEENS1_19SingleTileSchedulerILb0ELb0ELb0ELi128EEEEEEEEEvNT_6ParamsE$_ZN4cute8gmem_ptrIPKN7cutlass9uint128_tEECI1NS_12iter_adaptorIS4_S5_EEES4_)
$_ZN7cutlass13device_kernelIN5flash19enable_sm80_to_sm89INS1_16FlashAttnBwdSm80INS1_25CollectiveMainloopBwdSm80ILi2ELi2EN4cute5tupleIJNS5_1CILi128EEES8_NS7_ILi64EEEEEENS_10bfloat16_tEfNS_4arch4Sm80ELb0ELb1ELb1ELb0ELb0ELb0ELb0ELb0ELi2ELi4ELi4ELi4ELb0EEENS1_24CollectiveEpilogueBwdGQAISA_fSD_Li256ELb0ELb0EEENS1_19SingleTileSchedulerILb0ELb0ELb0ELi128EEEEEEEEEvNT_6ParamsE$_ZN4cute8gmem_ptrIPKN7cutlass9uint128_tEECI1NS_12iter_adaptorIS4_S5_EEES4_:
[----:B------:R-:W-:Y:S02]  /*a7e0*/  MOV R10, 0xa800 ;  /* 0x0000a800000a7802 */ /* 0x000fe40000000f00 */
[----:B------:R-:W-:Y:S05]  /*a7f0*/  CALL.REL.NOINC `($_ZN7cutlass13device_kernelIN5flash19enable_sm80_to_sm89INS1_16FlashAttnBwdSm80INS1_25CollectiveMainloopBwdSm80ILi2ELi2EN4cute5tupleIJNS5_1CILi128EEES8_NS7_ILi64EEEEEENS_10bfloat16_tEfNS_4arch4Sm80ELb0ELb1ELb1ELb0ELb0ELb0ELb0ELb0ELi2ELi4ELi4ELi4ELb0EEENS1_24CollectiveEpilogueBwdGQAISA_fSD_Li256ELb0ELb0EEENS1_19SingleTileSchedulerILb0ELb0ELb0ELi128EEEEEEEEEvNT_6ParamsE$_ZN4cute12iter_adaptorIPKN7cutlass9uint128_tENS_8gmem_ptrIS4_EEEC2ES4_) ;  /* 0xffffa98000007944 */ /* 0x000fea0003c3ffff */
[----:B------:R-:W-:-:S04]  /*a800*/  MOV R9, 0x0 ;  /* 0x0000000000097802 */ /* 0x000fc80000000f00 */
[----:B------:R-:W-:Y:S05]  /*a810*/  RET.REL.NODEC R8 `(_ZN7cutlass13device_kernelIN5flash19enable_sm80_to_sm89INS1_16FlashAttnBwdSm80INS1_25CollectiveMainloopBwdSm80ILi2ELi2EN4cute5tupleIJNS5_1CILi128EEES8_NS7_ILi64EEEEEENS_10bfloat16_tEfNS_4arch4Sm80ELb0ELb1ELb1ELb0ELb0ELb0ELb0ELb0ELi2ELi4ELi4ELi4ELb0EEENS1_24CollectiveEpilogueBwdGQAISA_fSD_Li256ELb0ELb0EEENS1_19SingleTileSchedulerILb0ELb0ELb0ELi128EEEEEEEEEvNT_6ParamsE) ;  /* 0xffff57e008007950 */ /* 0x000fea0003c3ffff */
        .type           $_ZN7cutlass13device_kernelIN5flash19enable_sm80_to_sm89INS1_16FlashAttnBwdSm80INS1_25CollectiveMainloopBwdSm80ILi2ELi2EN4cute5tupleIJNS5_1CILi128EEES8_NS7_ILi64EEEEEENS_10bfloat16_tEfNS_4arch4Sm80ELb0ELb1ELb1ELb0ELb0ELb0ELb0ELb0ELi2ELi4ELi4ELi4ELb0EEENS1_24CollectiveEpilogueBwdGQAISA_fSD_Li256ELb0ELb0EEENS1_19SingleTileSchedulerILb0ELb0ELb0ELi128EEEEEEEEEvNT_6ParamsE$_ZN4cute8gmem_ptrIPKfECI1NS_12iter_adaptorIS2_S3_EEES2_,@function
        .size           $_ZN7cutlass13device_kernelIN5flash19enable_sm80_to_sm89INS1_16FlashAttnBwdSm80INS1_25CollectiveMainloopBwdSm80ILi2ELi2EN4cute5tupleIJNS5_1CILi128EEES8_NS7_ILi64EEEEEENS_10bfloat16_tEfNS_4arch4Sm80ELb0ELb1ELb1ELb0ELb0ELb0ELb0ELb0ELi2ELi4ELi4ELi4ELb0EEENS1_24CollectiveEpilogueBwdGQAISA_fSD_Li256ELb0ELb0EEENS1_19SingleTileSchedulerILb0ELb0ELb0ELi128EEEEEEEEEvNT_6ParamsE$_ZN4cute8gmem_ptrIPKfECI1NS_12iter_adaptorIS2_S3_EEES2_,($_ZN7cutlass13device_kernelIN5flash19enable_sm80_to_sm89INS1_16FlashAttnBwdSm80INS1_25CollectiveMainloopBwdSm80ILi2ELi2EN4cute5tupleIJNS5_1CILi128EEES8_NS7_ILi64EEEEEENS_10bfloat16_tEfNS_4arch4Sm80ELb0ELb1ELb1ELb0ELb0ELb0ELb0ELb0ELi2ELi4ELi4ELi4ELb0EEENS1_24CollectiveEpilogueBwdGQAISA_fSD_Li256ELb0ELb0EEENS1_19SingleTileSchedulerILb0ELb0ELb0ELi128EEEEEEEEEvNT_6ParamsE$_ZN4cute8gmem_ptrIPfECI1NS_12iter_adaptorIS1_S2_EEES1_ - $_ZN7cutlass13device_kernelIN5flash19enable_sm80_to_sm89INS1_16FlashAttnBwdSm80INS1_25CollectiveMainloopBwdSm80ILi2ELi2EN4cute5tupleIJNS5_1CILi128EEES8_NS7_ILi64EEEEEENS_10bfloat16_tEfNS_4arch4Sm80ELb0ELb1ELb1ELb0ELb0ELb0ELb0ELb0ELi2ELi4ELi4ELi4ELb0EEENS1_24CollectiveEpilogueBwdGQAISA_fSD_Li256ELb0ELb0EEENS1_19SingleTileSchedulerILb0ELb0ELb0ELi128EEEEEEEEEvNT_6ParamsE$_ZN4cute8gmem_ptrIPKfECI1NS_12iter_adaptorIS2_S3_EEES2_)
$_ZN7cutlass13device_kernelIN5flash19enable_sm80_to_sm89INS1_16FlashAttnBwdSm80INS1_25CollectiveMainloopBwdSm80ILi2ELi2EN4cute5tupleIJNS5_1CILi128EEES8_NS7_ILi64EEEEEENS_10bfloat16_tEfNS_4arch4Sm80ELb0ELb1ELb1ELb0ELb0ELb0ELb0ELb0ELi2ELi4ELi4ELi4ELb0EEENS1_24CollectiveEpilogueBwdGQAISA_fSD_Li256ELb0ELb0EEENS1_19SingleTileSchedulerILb0ELb0ELb0ELi128EEEEEEEEEvNT_6ParamsE$_ZN4cute8gmem_ptrIPKfECI1NS_12iter_adaptorIS2_S3_EEES2_:
[----:B------:R-:W-:Y:S02]  /*a820*/  MOV R10, 0xa840 ;  /* 0x0000a840000a7802 */ /* 0x000fe40000000f00 */
[----:B------:R-:W-:Y:S05]  /*a830*/  CALL.REL.NOINC `($_ZN7cutlass13device_kernelIN5flash19enable_sm80_to_sm89INS1_16FlashAttnBwdSm80INS1_25CollectiveMainloopBwdSm80ILi2ELi2EN4cute5tupleIJNS5_1CILi128EEES8_NS7_ILi64EEEEEENS_10bfloat16_tEfNS_4arch4Sm80ELb0ELb1ELb1ELb0ELb0ELb0ELb0ELb0ELi2ELi4ELi4ELi4ELb0EEENS1_24CollectiveEpilogueBwdGQAISA_fSD_Li256ELb0ELb0EEENS1_19SingleTileSchedulerILb0ELb0ELb0ELi128EEEEEEEEEvNT_6ParamsE$_ZN4cute12iter_adaptorIPKfNS_8gmem_ptrIS2_EEEC2ES2_) ;  /* 0xffffa98000007944 */ /* 0x000fea0003c3ffff */
[----:B------:R-:W-:-:S04]  /*a840*/  MOV R9, 0x0 ;  /* 0x0000000000097802 */ /* 0x000fc80000000f00 */
[----:B------:R-:W-:Y:S05]  /*a850*/  RET.REL.NODEC R8 `(_ZN7cutlass13device_kernelIN5flash19enable_sm80_to_sm89INS1_16FlashAttnBwdSm80INS1_25CollectiveMainloopBwdSm80ILi2ELi2EN4cute5tupleIJNS5_1CILi128EEES8_NS7_ILi64EEEEEENS_10bfloat16_tEfNS_4arch4Sm80ELb0ELb1ELb1ELb0ELb0ELb0ELb0ELb0ELi2ELi4ELi4ELi4ELb0EEENS1_24CollectiveEpilogueBwdGQAISA_fSD_Li256ELb0ELb0EEENS1_19SingleTileSchedulerILb0ELb0ELb0ELi128EEEEEEEEEvNT_6ParamsE) ;  /* 0xffff57a008007950 */ /* 0x000fea0003c3ffff */
        .type           $_ZN7cutlass13device_kernelIN5flash19enable_sm80_to_sm89INS1_16FlashAttnBwdSm80INS1_25CollectiveMainloopBwdSm80ILi2ELi2EN4cute5tupleIJNS5_1CILi128EEES8_NS7_ILi64EEEEEENS_10bfloat16_tEfNS_4arch4Sm80ELb0ELb1ELb1ELb0ELb0ELb0ELb0ELb0ELi2ELi4ELi4ELi4ELb0EEENS1_24CollectiveEpilogueBwdGQAISA_fSD_Li256ELb0ELb0EEENS1_19SingleTileSchedulerILb0ELb0ELb0ELi128EEEEEEEEEvNT_6ParamsE$_ZN4cute8gmem_ptrIPfECI1NS_12iter_adaptorIS1_S2_EEES1_,@function
        .size           $_ZN7cutlass13device_kernelIN5flash19enable_sm80_to_sm89INS1_16FlashAttnBwdSm80INS1_25CollectiveMainloopBwdSm80ILi2ELi2EN4cute5tupleIJNS5_1CILi128EEES8_NS7_ILi64EEEEEENS_10bfloat16_tEfNS_4arch4Sm80ELb0ELb1ELb1ELb0ELb0ELb0ELb0ELb0ELi2ELi4ELi4ELi4ELb0EEENS1_24CollectiveEpilogueBwdGQAISA_fSD_Li256ELb0ELb0EEENS1_19SingleTileSchedulerILb0ELb0ELb0ELi128EEEEEEEEEvNT_6ParamsE$_ZN4cute8gmem_ptrIPfECI1NS_12iter_adaptorIS1_S2_EEES1_,($_ZN7cutlass13device_kernelIN5flash19enable_sm80_to_sm89INS1_16FlashAttnBwdSm80INS1_25CollectiveMainloopBwdSm80ILi2ELi2EN4cute5tupleIJNS5_1CILi128EEES8_NS7_ILi64EEEEEENS_10bfloat16_tEfNS_4arch4Sm80ELb0ELb1ELb1ELb0ELb0ELb0ELb0ELb0ELi2ELi4ELi4ELi4ELb0EEENS1_24CollectiveEpilogueBwdGQAISA_fSD_Li256ELb0ELb0EEENS1_19SingleTileSchedulerILb0ELb0ELb0ELi128EEEEEEEEEvNT_6ParamsE$_ZN4cute8smem_ptrIPN7cutlass10bfloat16_tEECI1NS_12iter_adaptorIS3_S4_EEES3_ - $_ZN7cutlass13device_kernelIN5flash19enable_sm80_to_sm89INS1_16FlashAttnBwdSm80INS1_25CollectiveMainloopBwdSm80ILi2ELi2EN4cute5tupleIJNS5_1CILi128EEES8_NS7_ILi64EEEEEENS_10bfloat16_tEfNS_4arch4Sm80ELb0ELb1ELb1ELb0ELb0ELb0ELb0ELb0ELi2ELi4ELi4ELi4ELb0EEENS1_24CollectiveEpilogueBwdGQAISA_fSD_Li256ELb0ELb0EEENS1_19SingleTileSchedulerILb0ELb0ELb0ELi128EEEEEEEEEvNT_6ParamsE$_ZN4cute8gmem_ptrIPfECI1NS_12iter_adaptorIS1_S2_EEES1_)
$_ZN7cutlass13device_kernelIN5flash19enable_sm80_to_sm89INS1_16FlashAttnBwdSm80INS1_25CollectiveMainloopBwdSm80ILi2ELi2EN4cute5tupleIJNS5_1CILi128EEES8_NS7_ILi64EEEEEENS_10bfloat16_tEfNS_4arch4Sm80ELb0ELb1ELb1ELb0ELb0ELb0ELb0ELb0ELi2ELi4ELi4ELi4ELb0EEENS1_24CollectiveEpilogueBwdGQAISA_fSD_Li256ELb0ELb0EEENS1_19SingleTileSchedulerILb0ELb0ELb0ELi128EEEEEEEEEvNT_6ParamsE$_ZN4cute8gmem_ptrIPfECI1NS_12iter_adaptorIS1_S2_EEES1_:
[----:B------:R-:W-:Y:S02]  /*a860*/  MOV R4, 0xa880 ;  /* 0x0000a88000047802 */ /* 0x000fe40000000f00 */
[----:B------:R-:W-:Y:S05]  /*a870*/  CALL.REL.NOINC `($_ZN7cutlass13device_kernelIN5flash19enable_sm80_to_sm89INS1_16FlashAttnBwdSm80INS1_25CollectiveMainloopBwdSm80ILi2ELi2EN4cute5tupleIJNS5_1CILi128EEES8_NS7_ILi64EEEEEENS_10bfloat16_tEfNS_4arch4Sm80ELb0ELb1ELb1ELb0ELb0ELb0ELb0ELb0ELi2ELi4ELi4ELi4ELb0EEENS1_24CollectiveEpilogueBwdGQAISA_fSD_Li256ELb0ELb0EEENS1_19SingleTileSchedulerILb0ELb0ELb0ELi128EEEEEEEEEvNT_6ParamsE$_ZN4cute12iter_adaptorIPfNS_8gmem_ptrIS1_EEEC2ES1_) ;  /* 0xffffaa0000007944 */ /* 0x000fea0003c3ffff */
[----:B------:R-:W-:-:S04]  /*a880*/  MOV R9, 0x0 ;  /* 0x0000000000097802 */ /* 0x000fc80000000f00 */
[----:B------:R-:W-:Y:S05]  /*a890*/  RET.REL.NODEC R8 `(_ZN7cutlass13device_kernelIN5flash19enable_sm80_to_sm89INS1_16FlashAttnBwdSm80INS1_25CollectiveMainloopBwdSm80ILi2ELi2EN4cute5tupleIJNS5_1CILi128EEES8_NS7_ILi64EEEEEENS_10bfloat16_tEfNS_4arch4Sm80ELb0ELb1ELb1ELb0ELb0ELb0ELb0ELb0ELi2ELi4ELi4ELi4ELb0EEENS1_24CollectiveEpilogueBwdGQAISA_fSD_Li256ELb0ELb0EEENS1_19SingleTileSchedulerILb0ELb0ELb0ELi128EEEEEEEEEvNT_6ParamsE) ;  /* 0xffff576008007950 */ /* 0x000fea0003c3ffff */
        .type           $_ZN7cutlass13device_kernelIN5flash19enable_sm80_to_sm89INS1_16FlashAttnBwdSm80INS1_25CollectiveMainloopBwdSm80ILi2ELi2EN4cute5tupleIJNS5_1CILi128EEES8_NS7_ILi64EEEEEENS_10bfloat16_tEfNS_4arch4Sm80ELb0ELb1ELb1ELb0ELb0ELb0ELb0ELb0ELi2ELi4ELi4ELi4ELb0EEENS1_24CollectiveEpilogueBwdGQAISA_fSD_Li256ELb0ELb0EEENS1_19SingleTileSchedulerILb0ELb0ELb0ELi128EEEEEEEEEvNT_6ParamsE$_ZN4cute8smem_ptrIPN7cutlass10bfloat16_tEECI1NS_12iter_adaptorIS3_S4_EEES3_,@function
        .size           $_ZN7cutlass13device_kernelIN5flash19enable_sm80_to_sm89INS1_16FlashAttnBwdSm80INS1_25CollectiveMainloopBwdSm80ILi2ELi2EN4cute5tupleIJNS5_1CILi128EEES8_NS7_ILi64EEEEEENS_10bfloat16_tEfNS_4arch4Sm80ELb0ELb1ELb1ELb0ELb0ELb0ELb0ELb0ELi2ELi4ELi4ELi4ELb0EEENS1_24CollectiveEpilogueBwdGQAISA_fSD_Li256ELb0ELb0EEENS1_19SingleTileSchedulerILb0ELb0ELb0ELi128EEEEEEEEEvNT_6ParamsE$_ZN4cute8smem_ptrIPN7cutlass10bfloat16_tEECI1NS_12iter_adaptorIS3_S4_EEES3_,($_ZN7cutlass13device_kernelIN5flash19enable_sm80_to_sm89INS1_16FlashAttnBwdSm80INS1_25CollectiveMainloopBwdSm80ILi2ELi2EN4cute5tupleIJNS5_1CILi128EEES8_NS7_ILi64EEEEEENS_10bfloat16_tEfNS_4arch4Sm80ELb0ELb1ELb1ELb0ELb0ELb0ELb0ELb0ELi2ELi4ELi4ELi4ELb0EEENS1_24CollectiveEpilogueBwdGQAISA_fSD_Li256ELb0ELb0EEENS1_19SingleTileSchedulerILb0ELb0ELb0ELi128EEEEEEEEEvNT_6ParamsE$_ZN4cute8smem_ptrIPN7cutlass9uint128_tEECI1NS_12iter_adaptorIS3_S4_EEES3_ - $_ZN7cutlass13device_kernelIN5flash19enable_sm80_to_sm89INS1_16FlashAttnBwdSm80INS1_25CollectiveMainloopBwdSm80ILi2ELi2EN4cute5tupleIJNS5_1CILi128EEES8_NS7_ILi64EEEEEENS_10bfloat16_tEfNS_4arch4Sm80ELb0ELb1ELb1ELb0ELb0ELb0ELb0ELb0ELi2ELi4ELi4ELi4ELb0EEENS1_24CollectiveEpilogueBwdGQAISA_fSD_Li256ELb0ELb0EEENS1_19SingleTileSchedulerILb0ELb0ELb0ELi128EEEEEEEEEvNT_6ParamsE$_ZN4cute8smem_ptrIPN7cutlass10bfloat16_tEECI1NS_12iter_adaptorIS3_S4_EEES3_)
$_ZN7cutlass13device_kernelIN5flash19enable_sm80_to_sm89INS1_16FlashAttnBwdSm80INS1_25CollectiveMainloopBwdSm80ILi2ELi2EN4cute5tupleIJNS5_1CILi128EEES8_NS7_ILi64EEEEEENS_10bfloat16_tEfNS_4arch4Sm80ELb0ELb1ELb1ELb0ELb0ELb0ELb0ELb0ELi2ELi4ELi4ELi4ELb0EEENS1_24CollectiveEpilogueBwdGQAISA_fSD_Li256ELb0ELb0EEENS1_19SingleTileSchedulerILb0ELb0ELb0ELi128EEEEEEEEEvNT_6ParamsE$_ZN4cute8smem_ptrIPN7cutlass10bfloat16_tEECI1NS_12iter_adaptorIS3_S4_EEES3_:
[----:B------:R-:W-:Y:S02]  /*a8a0*/  MOV R10, 0xa8c0 ;  /* 0x0000a8c0000a7802 */ /* 0x000fe40000000f00 */
[----:B------:R-:W-:Y:S05]  /*a8b0*/  CALL.REL.NOINC `($_ZN7cutlass13device_kernelIN5flash19enable_sm80_to_sm89INS1_16FlashAttnBwdSm80INS1_25CollectiveMainloopBwdSm80ILi2ELi2EN4cute5tupleIJNS5_1CILi128EEES8_NS7_ILi64EEEEEENS_10bfloat16_tEfNS_4arch4Sm80ELb0ELb1ELb1ELb0ELb0ELb0ELb0ELb0ELi2ELi4ELi4ELi4ELb0EEENS1_24CollectiveEpilogueBwdGQAISA_fSD_Li256ELb0ELb0EEENS1_19SingleTileSchedulerILb0ELb0ELb0ELi128EEEEEEEEEvNT_6ParamsE$_ZN4cute12iter_adaptorIPN7cutlass10bfloat16_tENS_8smem_ptrIS3_EEEC2ES3_) ;  /* 0xffffa94000007944 */ /* 0x000fea0003c3ffff */
[----:B------:R-:W-:-:S04]  /*a8c0*/  MOV R9, 0x0 ;  /* 0x0000000000097802 */ /* 0x000fc80000000f00 */
[----:B------:R-:W-:Y:S05]  /*a8d0*/  RET.REL.NODEC R8 `(_ZN7cutlass13device_kernelIN5flash19enable_sm80_to_sm89INS1_16FlashAttnBwdSm80INS1_25CollectiveMainloopBwdSm80ILi2ELi2EN4cute5tupleIJNS5_1CILi128EEES8_NS7_ILi64EEEEEENS_10bfloat16_tEfNS_4arch4Sm80ELb0ELb1ELb1ELb0ELb0ELb0ELb0ELb0ELi2ELi4ELi4ELi4ELb0EEENS1_24CollectiveEpilogueBwdGQAISA_fSD_Li256ELb0ELb0EEENS1_19SingleTileSchedulerILb0ELb0ELb0ELi128EEEEEEEEEvNT_6ParamsE) ;  /* 0xffff572008007950 */ /* 0x000fea0003c3ffff */
        .type           $_ZN7cutlass13device_kernelIN5flash19enable_sm80_to_sm89INS1_16FlashAttnBwdSm80INS1_25CollectiveMainloopBwdSm80ILi2ELi2EN4cute5tupleIJNS5_1CILi128EEES8_NS7_ILi64EEEEEENS_10bfloat16_tEfNS_4arch4Sm80ELb0ELb1ELb1ELb0ELb0ELb0ELb0ELb0ELi2ELi4ELi4ELi4ELb0EEENS1_24CollectiveEpilogueBwdGQAISA_fSD_Li256ELb0ELb0EEENS1_19SingleTileSchedulerILb0ELb0ELb0ELi128EEEEEEEEEvNT_6ParamsE$_ZN4cute8smem_ptrIPN7cutlass9uint128_tEECI1NS_12iter_adaptorIS3_S4_EEES3_,@function
        .size           $_ZN7cutlass13device_kernelIN5flash19enable_sm80_to_sm89INS1_16FlashAttnBwdSm80INS1_25CollectiveMainloopBwdSm80ILi2ELi2EN4cute5tupleIJNS5_1CILi128EEES8_NS7_ILi64EEEEEENS_10bfloat16_tEfNS_4arch4Sm80ELb0ELb1ELb1ELb0ELb0ELb0ELb0ELb0ELi2ELi4ELi4ELi4ELb0EEENS1_24CollectiveEpilogueBwdGQAISA_fSD_Li256ELb0ELb0EEENS1_19SingleTileSchedulerILb0ELb0ELb0ELi128EEEEEEEEEvNT_6ParamsE$_ZN4cute8smem_ptrIPN7cutlass9uint128_tEECI1NS_12iter_adaptorIS3_S4_EEES3_,($_ZN7cutlass13device_kernelIN5flash19enable_sm80_to_sm89INS1_16FlashAttnBwdSm80INS1_25CollectiveMainloopBwdSm80ILi2ELi2EN4cute5tupleIJNS5_1CILi128EEES8_NS7_ILi64EEEEEENS_10bfloat16_tEfNS_4arch4Sm80ELb0ELb1ELb1ELb0ELb0ELb0ELb0ELb0ELi2ELi4ELi4ELi4ELb0EEENS1_24CollectiveEpilogueBwdGQAISA_fSD_Li256ELb0ELb0EEENS1_19SingleTileSchedulerILb0ELb0ELb0ELi128EEEEEEEEEvNT_6ParamsE$_ZN4cute8smem_ptrIPfECI1NS_12iter_adaptorIS1_S2_EEES1_ - $_ZN7cutlass13device_kernelIN5flash19enable_sm80_to_sm89INS1_16FlashAttnBwdSm80INS1_25CollectiveMainloopBwdSm80ILi2ELi2EN4cute5tupleIJNS5_1CILi128EEES8_NS7_ILi64EEEEEENS_10bfloat16_tEfNS_4arch4Sm80ELb0ELb1ELb1ELb0ELb0ELb0ELb0ELb0ELi2ELi4ELi4ELi4ELb0EEENS1_24CollectiveEpilogueBwdGQAISA_fSD_Li256ELb0ELb0EEENS1_19SingleTileSchedulerILb0ELb0ELb0ELi128EEEEEEEEEvNT_6ParamsE$_ZN4cute8smem_ptrIPN7cutlass9uint128_tEECI1NS_12iter_adaptorIS3_S4_EEES3_)
$_ZN7cutlass13device_kernelIN5flash19enable_sm80_to_sm89INS1_16FlashAttnBwdSm80INS1_25CollectiveMainloopBwdSm80ILi2ELi2EN4cute5tupleIJNS5_1CILi128EEES8_NS7_ILi64EEEEEENS_10bfloat16_tEfNS_4arch4Sm80ELb0ELb1ELb1ELb0ELb0ELb0ELb0ELb0ELi2ELi4ELi4ELi4ELb0EEENS1_24CollectiveEpilogueBwdGQAISA_fSD_Li256ELb0ELb0EEENS1_19SingleTileSchedulerILb0ELb0ELb0ELi128EEEEEEEEEvNT_6ParamsE$_ZN4cute8smem_ptrIPN7cutlass9uint128_tEECI1NS_12iter_adaptorIS3_S4_EEES3_:
[----:B------:R-:W-:Y:S02]  /*a8e0*/  MOV R8, 0xa900 ;  /* 0x0000a90000087802 */ /* 0x000fe40000000f00 */
[----:B------:R-:W-:Y:S05]  /*a8f0*/  CALL.REL.NOINC `($_ZN7cutlass13device_kernelIN5flash19enable_sm80_to_sm89INS1_16FlashAttnBwdSm80INS1_25CollectiveMainloopBwdSm80ILi2ELi2EN4cute5tupleIJNS5_1CILi128EEES8_NS7_ILi64EEEEEENS_10bfloat16_tEfNS_4arch4Sm80ELb0ELb1ELb1ELb0ELb0ELb0ELb0ELb0ELi2ELi4ELi4ELi4ELb0EEENS1_24CollectiveEpilogueBwdGQAISA_fSD_Li256ELb0ELb0EEENS1_19SingleTileSchedulerILb0ELb0ELb0ELi128EEEEEEEEEvNT_6ParamsE$_ZN4cute12iter_adaptorIPN7cutlass9uint128_tENS_8smem_ptrIS3_EEEC2ES3_) ;  /* 0xffffa94000007944 */ /* 0x000fea0003c3ffff */
[----:B------:R-:W-:-:S04]  /*a900*/  MOV R7, 0x0 ;  /* 0x0000000000077802 */ /* 0x000fc80000000f00 */
[----:B------:R-:W-:Y:S05]  /*a910*/  RET.REL.NODEC R6 `(_ZN7cutlass13device_kernelIN5flash19enable_sm80_to_sm89INS1_16FlashAttnBwdSm80INS1_25CollectiveMainloopBwdSm80ILi2ELi2EN4cute5tupleIJNS5_1CILi128EEES8_NS7_ILi64EEEEEENS_10bfloat16_tEfNS_4arch4Sm80ELb0ELb1ELb1ELb0ELb0ELb0ELb0ELb0ELi2ELi4ELi4ELi4ELb0EEENS1_24CollectiveEpilogueBwdGQAISA_fSD_Li256ELb0ELb0EEENS1_19SingleTileSchedulerILb0ELb0ELb0ELi128EEEEEEEEEvNT_6ParamsE) ;  /* 0xffff56e006007950 */ /* 0x000fea0003c3ffff */
        .type           $_ZN7cutlass13device_kernelIN5flash19enable_sm80_to_sm89INS1_16FlashAttnBwdSm80INS1_25CollectiveMainloopBwdSm80ILi2ELi2EN4cute5tupleIJNS5_1CILi128EEES8_NS7_ILi64EEEEEENS_10bfloat16_tEfNS_4arch4Sm80ELb0ELb1ELb1ELb0ELb0ELb0ELb0ELb0ELi2ELi4ELi4ELi4ELb0EEENS1_24CollectiveEpilogueBwdGQAISA_fSD_Li256ELb0ELb0EEENS1_19SingleTileSchedulerILb0ELb0ELb0ELi128EEEEEEEEEvNT_6ParamsE$_ZN4cute8smem_ptrIPfECI1NS_12iter_adaptorIS1_S2_EEES1_,@function
        .size           $_ZN7cutlass13device_kernelIN5flash19enable_sm80_to_sm89INS1_16FlashAttnBwdSm80INS1_25CollectiveMainloopBwdSm80ILi2ELi2EN4cute5tupleIJNS5_1CILi128EEES8_NS7_ILi64EEEEEENS_10bfloat16_tEfNS_4arch4Sm80ELb0ELb1ELb1ELb0ELb0ELb0ELb0ELb0ELi2ELi4ELi4ELi4ELb0EEENS1_24CollectiveEpilogueBwdGQAISA_fSD_Li256ELb0ELb0EEENS1_19SingleTileSchedulerILb0ELb0ELb0ELi128EEEEEEEEEvNT_6ParamsE$_ZN4cute8smem_ptrIPfECI1NS_12iter_adaptorIS1_S2_EEES1_,($_ZN7cutlass13device_kernelIN5flash19enable_sm80_to_sm89INS1_16FlashAttnBwdSm80INS1_25CollectiveMainloopBwdSm80ILi2ELi2EN4cute5tupleIJNS5_1CILi128EEES8_NS7_ILi64EEEEEENS_10bfloat16_tEfNS_4arch4Sm80ELb0ELb1ELb1ELb0ELb0ELb0ELb0ELb0ELi2ELi4ELi4ELi4ELb0EEENS1_24CollectiveEpilogueBwdGQAISA_fSD_Li256ELb0ELb0EEENS1_19SingleTileSchedulerILb0ELb0ELb0ELi128EEEEEEEEEvNT_6ParamsE$_ZN4cute8smem_ptrIPjECI1NS_12iter_adaptorIS1_S2_EEES1_ - $_ZN7cutlass13device_kernelIN5flash19enable_sm80_to_sm89INS1_16FlashAttnBwdSm80INS1_25CollectiveMainloopBwdSm80ILi2ELi2EN4cute5tupleIJNS5_1CILi128EEES8_NS7_ILi64EEEEEENS_10bfloat16_tEfNS_4arch4Sm80ELb0ELb1ELb1ELb0ELb0ELb0ELb0ELb0ELi2ELi4ELi4ELi4ELb0EEENS1_24CollectiveEpilogueBwdGQAISA_fSD_Li256ELb0ELb0EEENS1_19SingleTileSchedulerILb0ELb0ELb0ELi128EEEEEEEEEvNT_6ParamsE$_ZN4cute8smem_ptrIPfECI1NS_12iter_adaptorIS1_S2_EEES1_)
$_ZN7cutlass13device_kernelIN5flash19enable_sm80_to_sm89INS1_16FlashAttnBwdSm80INS1_25CollectiveMainloopBwdSm80ILi2ELi2EN4cute5tupleIJNS5_1CILi128EEES8_NS7_ILi64EEEEEENS_10bfloat16_tEfNS_4arch4Sm80ELb0ELb1ELb1ELb0ELb0ELb0ELb0ELb0ELi2ELi4ELi4ELi4ELb0EEENS1_24CollectiveEpilogueBwdGQAISA_fSD_Li256ELb0ELb0EEENS1_19SingleTileSchedulerILb0ELb0ELb0ELi128EEEEEEEEEvNT_6ParamsE$_ZN4cute8smem_ptrIPfECI1NS_12iter_adaptorIS1_S2_EEES1_:
[----:B------:R-:W-:Y:S02]  /*a920*/  MOV R10, 0xa940 ;  /* 0x0000a940000a7802 */ /* 0x000fe40000000f00 */
[----:B------:R-:W-:Y:S05]  /*a930*/  CALL.REL.NOINC `($_ZN7cutlass13device_kernelIN5flash19enable_sm80_to_sm89INS1_16FlashAttnBwdSm80INS1_25CollectiveMainloopBwdSm80ILi2ELi2EN4cute5tupleIJNS5_1CILi128EEES8_NS7_ILi64EEEEEENS_10bfloat16_tEfNS_4arch4Sm80ELb0ELb1ELb1ELb0ELb0ELb0ELb0ELb0ELi2ELi4ELi4ELi4ELb0EEENS1_24CollectiveEpilogueBwdGQAISA_fSD_Li256ELb0ELb0EEENS1_19SingleTileSchedulerILb0ELb0ELb0ELi128EEEEEEEEEvNT_6ParamsE$_ZN4cute12iter_adaptorIPfNS_8smem_ptrIS1_EEEC2ES1_) ;  /* 0xffffa98000007944 */ /* 0x000fea0003c3ffff */
[----:B------:R-:W-:-:S04]  /*a940*/  MOV R9, 0x0 ;  /* 0x0000000000097802 */ /* 0x000fc80000000f00 */
[----:B------:R-:W-:Y:S05]  /*a950*/  RET.REL.NODEC R8 `(_ZN7cutlass13device_kernelIN5flash19enable_sm80_to_sm89INS1_16FlashAttnBwdSm80INS1_25CollectiveMainloopBwdSm80ILi2ELi2EN4cute5tupleIJNS5_1CILi128EEES8_NS7_ILi64EEEEEENS_10bfloat16_tEfNS_4arch4Sm80ELb0ELb1ELb1ELb0ELb0ELb0ELb0ELb0ELi2ELi4ELi4ELi4ELb0EEENS1_24CollectiveEpilogueBwdGQAISA_fSD_Li256ELb0ELb0EEENS1_19SingleTileSchedulerILb0ELb0ELb0ELi128EEEEEEEEEvNT_6ParamsE) ;  /* 0xffff56a008007950 */ /* 0x000fea0003c3ffff */
        .type           $_ZN7cutlass13device_kernelIN5flash19enable_sm80_to_sm89INS1_16FlashAttnBwdSm80INS1_25CollectiveMainloopBwdSm80ILi2ELi2EN4cute5tupleIJNS5_1CILi128EEES8_NS7_ILi64EEEEEENS_10bfloat16_tEfNS_4arch4Sm80ELb0ELb1ELb1ELb0ELb0ELb0ELb0ELb0ELi2ELi4ELi4ELi4ELb0EEENS1_24CollectiveEpilogueBwdGQAISA_fSD_Li256ELb0ELb0EEENS1_19SingleTileSchedulerILb0ELb0ELb0ELi128EEEEEEEEEvNT_6ParamsE$_ZN4cute8smem_ptrIPjECI1NS_12iter_adaptorIS1_S2_EEES1_,@function
        .size           $_ZN7cutlass13device_kernelIN5flash19enable_sm80_to_sm89INS1_16FlashAttnBwdSm80INS1_25CollectiveMainloopBwdSm80ILi2ELi2EN4cute5tupleIJNS5_1CILi128EEES8_NS7_ILi64EEEEEENS_10bfloat16_tEfNS_4arch4Sm80ELb0ELb1ELb1ELb0ELb0ELb0ELb0ELb0ELi2ELi4ELi4ELi4ELb0EEENS1_24CollectiveEpilogueBwdGQAISA_fSD_Li256ELb0ELb0EEENS1_19SingleTileSchedulerILb0ELb0ELb0ELi128EEEEEEEEEvNT_6ParamsE$_ZN4cute8smem_ptrIPjECI1NS_12iter_adaptorIS1_S2_EEES1_,($_ZN7cutlass13device_kernelIN5flash19enable_sm80_to_sm89INS1_16FlashAttnBwdSm80INS1_25CollectiveMainloopBwdSm80ILi2ELi2EN4cute5tupleIJNS5_1CILi128EEES8_NS7_ILi64EEEEEENS_10bfloat16_tEfNS_4arch4Sm80ELb0ELb1ELb1ELb0ELb0ELb0ELb0ELb0ELi2ELi4ELi4ELi4ELb0EEENS1_24CollectiveEpilogueBwdGQAISA_fSD_Li256ELb0ELb0EEENS1_19SingleTileSchedulerILb0ELb0ELb0ELi128EEEEEEEEEvNT_6ParamsE$_ZN73_INTERNAL_24fd9406_37_flash_bwd_hdim64_bf16_softcap_sm80_cu_3fbc093a_291814__viaddmin_s32Eiii - $_ZN7cutlass13device_kernelIN5flash19enable_sm80_to_sm89INS1_16FlashAttnBwdSm80INS1_25CollectiveMainloopBwdSm80ILi2ELi2EN4cute5tupleIJNS5_1CILi128EEES8_NS7_ILi64EEEEEENS_10bfloat16_tEfNS_4arch4Sm80ELb0ELb1ELb1ELb0ELb0ELb0ELb0ELb0ELi2ELi4ELi4ELi4ELb0EEENS1_24CollectiveEpilogueBwdGQAISA_fSD_Li256ELb0ELb0EEENS1_19SingleTileSchedulerILb0ELb0ELb0ELi128EEEEEEEEEvNT_6ParamsE$_ZN4cute8smem_ptrIPjECI1NS_12iter_adaptorIS1_S2_EEES1_)
$_ZN7cutlass13device_kernelIN5flash19enable_sm80_to_sm89INS1_16FlashAttnBwdSm80INS1_25CollectiveMainloopBwdSm80ILi2ELi2EN4cute5tupleIJNS5_1CILi128EEES8_NS7_ILi64EEEEEENS_10bfloat16_tEfNS_4arch4Sm80ELb0ELb1ELb1ELb0ELb0ELb0ELb0ELb0ELi2ELi4ELi4ELi4ELb0EEENS1_24CollectiveEpilogueBwdGQAISA_fSD_Li256ELb0ELb0EEENS1_19SingleTileSchedulerILb0ELb0ELb0ELi128EEEEEEEEEvNT_6ParamsE$_ZN4cute8smem_ptrIPjECI1NS_12iter_adaptorIS1_S2_EEES1_:
[----:B------:R-:W-:Y:S02]  /*a960*/  MOV R10, 0xa980 ;  /* 0x0000a980000a7802 */ /* 0x000fe40000000f00 */
[----:B------:R-:W-:Y:S05]  /*a970*/  CALL.REL.NOINC `($_ZN7cutlass13device_kernelIN5flash19enable_sm80_to_sm89INS1_16FlashAttnBwdSm80INS1_25CollectiveMainloopBwdSm80ILi2ELi2EN4cute5tupleIJNS5_1CILi128EEES8_NS7_ILi64EEEEEENS_10bfloat16_tEfNS_4arch4Sm80ELb0ELb1ELb1ELb0ELb0ELb0ELb0ELb0ELi2ELi4ELi4ELi4ELb0EEENS1_24CollectiveEpilogueBwdGQAISA_fSD_Li256ELb0ELb0EEENS1_19SingleTileSchedulerILb0ELb0ELb0ELi128EEEEEEEEEvNT_6ParamsE$_ZN4cute12iter_adaptorIPjNS_8smem_ptrIS1_EEEC2ES1_) ;  /* 0xffffa98000007944 */ /* 0x000fea0003c3ffff */
[----:B------:R-:W-:-:S04]  /*a980*/  MOV R9, 0x0 ;  /* 0x0000000000097802 */ /* 0x000fc80000000f00 */
[----:B------:R-:W-:Y:S05]  /*a990*/  RET.REL.NODEC R8 `(_ZN7cutlass13device_kernelIN5flash19enable_sm80_to_sm89INS1_16FlashAttnBwdSm80INS1_25CollectiveMainloopBwdSm80ILi2ELi2EN4cute5tupleIJNS5_1CILi128EEES8_NS7_ILi64EEEEEENS_10bfloat16_tEfNS_4arch4Sm80ELb0ELb1ELb1ELb0ELb0ELb0ELb0ELb0ELi2ELi4ELi4ELi4ELb0EEENS1_24CollectiveEpilogueBwdGQAISA_fSD_Li256ELb0ELb0EEENS1_19SingleTileSchedulerILb0ELb0ELb0ELi128EEEEEEEEEvNT_6ParamsE) ;  /* 0xffff566008007950 */ /* 0x000fea0003c3ffff */
        .type           $_ZN7cutlass13device_kernelIN5flash19enable_sm80_to_sm89INS1_16FlashAttnBwdSm80INS1_25CollectiveMainloopBwdSm80ILi2ELi2EN4cute5tupleIJNS5_1CILi128EEES8_NS7_ILi64EEEEEENS_10bfloat16_tEfNS_4arch4Sm80ELb0ELb1ELb1ELb0ELb0ELb0ELb0ELb0ELi2ELi4ELi4ELi4ELb0EEENS1_24CollectiveEpilogueBwdGQAISA_fSD_Li256ELb0ELb0EEENS1_19SingleTileSchedulerILb0ELb0ELb0ELi128EEEEEEEEEvNT_6ParamsE$_ZN73_INTERNAL_24fd9406_37_flash_bwd_hdim64_bf16_softcap_sm80_cu_3fbc093a_291814__viaddmin_s32Eiii,@function
        .size           $_ZN7cutlass13device_kernelIN5flash19enable_sm80_to_sm89INS1_16FlashAttnBwdSm80INS1_25CollectiveMainloopBwdSm80ILi2ELi2EN4cute5tupleIJNS5_1CILi128EEES8_NS7_ILi64EEEEEENS_10bfloat16_tEfNS_4arch4Sm80ELb0ELb1ELb1ELb0ELb0ELb0ELb0ELb0ELi2ELi4ELi4ELi4ELb0EEENS1_24CollectiveEpilogueBwdGQAISA_fSD_Li256ELb0ELb0EEENS1_19SingleTileSchedulerILb0ELb0ELb0ELi128EEEEEEEEEvNT_6ParamsE$_ZN73_INTERNAL_24fd9406_37_flash_bwd_hdim64_bf16_softcap_sm80_cu_3fbc093a_291814__viaddmin_s32Eiii,($_ZN7cutlass13device_kernelIN5flash19enable_sm80_to_sm89INS1_16FlashAttnBwdSm80INS1_25CollectiveMainloopBwdSm80ILi2ELi2EN4cute5tupleIJNS5_1CILi128EEES8_NS7_ILi64EEEEEENS_10bfloat16_tEfNS_4arch4Sm80ELb0ELb1ELb1ELb0ELb0ELb0ELb0ELb0ELi2ELi4ELi4ELi4ELb0EEENS1_24CollectiveEpilogueBwdGQAISA_fSD_Li256ELb0ELb0EEENS1_19SingleTileSchedulerILb0ELb0ELb0ELi128EEEEEEEEEvNT_6ParamsE$_ZN73_INTERNAL_24fd9406_37_flash_bwd_hdim64_bf16_softcap_sm80_cu_3fbc093a_291824__cvta_generic_to_sharedEPKv - $_ZN7cutlass13device_kernelIN5flash19enable_sm80_to_sm89INS1_16FlashAttnBwdSm80INS1_25CollectiveMainloopBwdSm80ILi2ELi2EN4cute5tupleIJNS5_1CILi128EEES8_NS7_ILi64EEEEEENS_10bfloat16_tEfNS_4arch4Sm80ELb0ELb1ELb1ELb0ELb0ELb0ELb0ELb0ELi2ELi4ELi4ELi4ELb0EEENS1_24CollectiveEpilogueBwdGQAISA_fSD_Li256ELb0ELb0EEENS1_19SingleTileSchedulerILb0ELb0ELb0ELi128EEEEEEEEEvNT_6ParamsE$_ZN73_INTERNAL_24fd9406_37_flash_bwd_hdim64_bf16_softcap_sm80_cu_3fbc093a_291814__viaddmin_s32Eiii)
$_ZN7cutlass13device_kernelIN5flash19enable_sm80_to_sm89INS1_16FlashAttnBwdSm80INS1_25CollectiveMainloopBwdSm80ILi2ELi2EN4cute5tupleIJNS5_1CILi128EEES8_NS7_ILi64EEEEEENS_10bfloat16_tEfNS_4arch4Sm80ELb0ELb1ELb1ELb0ELb0ELb0ELb0ELb0ELi2ELi4ELi4ELi4ELb0EEENS1_24CollectiveEpilogueBwdGQAISA_fSD_Li256ELb0ELb0EEENS1_19SingleTileSchedulerILb0ELb0ELb0ELi128EEEEEEEEEvNT_6ParamsE$_ZN73_INTERNAL_24fd9406_37_flash_bwd_hdim64_bf16_softcap_sm80_cu_3fbc093a_291814__viaddmin_s32Eiii:
[----:B------:R-:W-:Y:S02]  /*a9a0*/  IADD3 R2, R9, R49, RZ ;  /* 0x0000003109027210 */ /* 0x000fe40007ffe0ff */
[----:B------:R-:W-:Y:S02]  /*a9b0*/  MOV R8, 0xa9d0 ;  /* 0x0000a9d000087802 */ /* 0x000fe40000000f00 */
[----:B------:R-:W-:Y:S05]  /*a9c0*/  CALL.REL.NOINC `($_ZN7cutlass13device_kernelIN5flash19enable_sm80_to_sm89INS1_16FlashAttnBwdSm80INS1_25CollectiveMainloopBwdSm80ILi2ELi2EN4cute5tupleIJNS5_1CILi128EEES8_NS7_ILi64EEEEEENS_10bfloat16_tEfNS_4arch4Sm80ELb0ELb1ELb1ELb0ELb0ELb0ELb0ELb0ELi2ELi4ELi4ELi4ELb0EEENS1_24CollectiveEpilogueBwdGQAISA_fSD_Li256ELb0ELb0EEENS1_19SingleTileSchedulerILb0ELb0ELb0ELi128EEEEEEEEEvNT_6ParamsE$min) ;  /* 0x0005d69000007944 */ /* 0x000fea0003c00000 */
[----:B------:R-:W-:Y:S02]  /*a9d0*/  MOV R10, R6 ;  /* 0x00000006000a7202 */ /* 0x000fe40000000f00 */
[----:B------:R-:W-:-:S04]  /*a9e0*/  MOV R11, 0x0 ;  /* 0x00000000000b7802 */ /* 0x000fc80000000f00 */
[----:B------:R-:W-:Y:S05]  /*a9f0*/  RET.REL.NODEC R10 `(_ZN7cutlass13device_kernelIN5flash19enable_sm80_to_sm89INS1_16FlashAttnBwdSm80INS1_25CollectiveMainloopBwdSm80ILi2ELi2EN4cute5tupleIJNS5_1CILi128EEES8_NS7_ILi64EEEEEENS_10bfloat16_tEfNS_4arch4Sm80ELb0ELb1ELb1ELb0ELb0ELb0ELb0ELb0ELi2ELi4ELi4ELi4ELb0EEENS1_24CollectiveEpilogueBwdGQAISA_fSD_Li256ELb0ELb0EEENS1_19SingleTileSchedulerILb0ELb0ELb0ELi128EEEEEEEEEvNT_6ParamsE) ;  /* 0xffff56000a007950 */ /* 0x000fea0003c3ffff */
        .type           $_ZN7cutlass13device_kernelIN5flash19enable_sm80_to_sm89INS1_16FlashAttnBwdSm80INS1_25CollectiveMainloopBwdSm80ILi2ELi2EN4cute5tupleIJNS5_1CILi128EEES8_NS7_ILi64EEEEEENS_10bfloat16_tEfNS_4arch4Sm80ELb0ELb1ELb1ELb0ELb0ELb0ELb0ELb0ELi2ELi4ELi4ELi4ELb0EEENS1_24CollectiveEpilogueBwdGQAISA_fSD_Li256ELb0ELb0EEENS1_19SingleTileSchedulerILb0ELb0ELb0ELi128EEEEEEEEEvNT_6ParamsE$_ZN73_INTERNAL_24fd9406_37_flash_bwd_hdim64_bf16_softcap_sm80_cu_3fbc093a_291824__cvta_generic_to_sharedEPKv,@function
        .size           $_ZN7cutlass13device_kernelIN5flash19enable_sm80_to_sm89INS1_16FlashAttnBwdSm80INS1_25CollectiveMainloopBwdSm80ILi2ELi2EN4cute5tupleIJNS5_1CILi128EEES8_NS7_ILi64EEEEEENS_10bfloat16_tEfNS_4arch4Sm80ELb0ELb1ELb1ELb0ELb0ELb0ELb0ELb0ELi2ELi4ELi4ELi4ELb0EEENS1_24CollectiveEpilogueBwdGQAISA_fSD_Li256ELb0ELb0EEENS1_19SingleTileSchedulerILb0ELb0ELb0ELi128EEEEEEEEEvNT_6ParamsE$_ZN73_INTERNAL_24fd9406_37_flash_bwd_hdim64_bf16_softcap_sm80_cu_3fbc093a_291824__cvta_generic_to_sharedEPKv,($_ZN7cutlass13device_kernelIN5flash19enable_sm80_to_sm89INS1_16FlashAttnBwdSm80INS1_25CollectiveMainloopBwdSm80ILi2ELi2EN4cute5tupleIJNS5_1CILi128EEES8_NS7_ILi64EEEEEENS_10bfloat16_tEfNS_4arch4Sm80ELb0ELb1ELb1ELb0ELb0ELb0ELb0ELb0ELi2ELi4ELi4ELi4ELb0EEENS1_24CollectiveEpilogueBwdGQAISA_fSD_Li256ELb0ELb0EEENS1_19SingleTileSchedulerILb0ELb0ELb0ELi128EEEEEEEEEvNT_6ParamsE$_ZN73_INTERNAL_24fd9406_37_flash_bwd_hdim64_bf16_softcap_sm80_cu_3fbc093a_29189atomicAddEPff - $_ZN7cutlass13device_kernelIN5flash19enable_sm80_to_sm89INS1_16FlashAttnBwdSm80INS1_25CollectiveMainloopBwdSm80ILi2ELi2EN4cute5tupleIJNS5_1CILi128EEES8_NS7_ILi64EEEEEENS_10bfloat16_tEfNS_4arch4Sm80ELb0ELb1ELb1ELb0ELb0ELb0ELb0ELb0ELi2ELi4ELi4ELi4ELb0EEENS1_24CollectiveEpilogueBwdGQAISA_fSD_Li256ELb0ELb0EEENS1_19SingleTileSchedulerILb0ELb0ELb0ELi128EEEEEEEEEvNT_6ParamsE$_ZN73_INTERNAL_24fd9406_37_flash_bwd_hdim64_bf16_softcap_sm80_cu_3fbc093a_291824__cvta_generic_to_sharedEPKv)
$_ZN7cutlass13device_kernelIN5flash19enable_sm80_to_sm89INS1_16FlashAttnBwdSm80INS1_25CollectiveMainloopBwdSm80ILi2ELi2EN4cute5tupleIJNS5_1CILi128EEES8_NS7_ILi64EEEEEENS_10bfloat16_tEfNS_4arch4Sm80ELb0ELb1ELb1ELb0ELb0ELb0ELb0ELb0ELi2ELi4ELi4ELi4ELb0EEENS1_24CollectiveEpilogueBwdGQAISA_fSD_Li256ELb0ELb0EEENS1_19SingleTileSchedulerILb0ELb0ELb0ELi128EEEEEEEEEvNT_6ParamsE$_ZN73_INTERNAL_24fd9406_37_flash_bwd_hdim64_bf16_softcap_sm80_cu_3fbc093a_291824__cvta_generic_to_sharedEPKv:
[----:B------:R-:W-:Y:S02]  /*aa00*/  MOV R3, 0x0 ;  /* 0x0000000000037802 */ /* 0x000fe40000000f00 */
[----:B------:R-:W-:Y:S02]  /*aa10*/  IADD3 R4, R4, -c[0x0][0x18], RZ ;  /* 0x8000060004047a10 */ /* 0x000fe40007ffe0ff */
[----:B------:R-:W-:Y:S05]  /*aa20*/  RET.REL.NODEC R2 `(_ZN7cutlass13device_kernelIN5flash19enable_sm80_to_sm89INS1_16FlashAttnBwdSm80INS1_25CollectiveMainloopBwdSm80ILi2ELi2EN4cute5tupleIJNS5_1CILi128EEES8_NS7_ILi64EEEEEENS_10bfloat16_tEfNS_4arch4Sm80ELb0ELb1ELb1ELb0ELb0ELb0ELb0ELb0ELi2ELi4ELi4ELi4ELb0EEENS1_24CollectiveEpilogueBwdGQAISA_fSD_Li256ELb0ELb0EEENS1_19SingleTileSchedulerILb0ELb0ELb0ELi128EEEEEEEEEvNT_6ParamsE) ;  /* 0xffff55d002007950 */ /* 0x000fea0003c3ffff */
        .type           $_ZN7cutlass13device_kernelIN5flash19enable_sm80_to_sm89INS1_16FlashAttnBwdSm80INS1_25CollectiveMainloopBwdSm80ILi2ELi2EN4cute5tupleIJNS5_1CILi128EEES8_NS7_ILi64EEEEEENS_10bfloat16_tEfNS_4arch4Sm80ELb0ELb1ELb1ELb0ELb0ELb0ELb0ELb0ELi2ELi4ELi4ELi4ELb0EEENS1_24CollectiveEpilogueBwdGQAISA_fSD_Li256ELb0ELb0EEENS1_19SingleTileSchedulerILb0ELb0ELb0ELi128EEEEEEEEEvNT_6ParamsE$_ZN73_INTERNAL_24fd9406_37_flash_bwd_hdim64_bf16_softcap_sm80_cu_3fbc093a_29189atomicAddEPff,@function
        .size           $_ZN7cutlass13device_kernelIN5flash19enable_sm80_to_sm89INS1_16FlashAttnBwdSm80INS1_25CollectiveMainloopBwdSm80ILi2ELi2EN4cute5tupleIJNS5_1CILi128EEES8_NS7_ILi64EEEEEENS_10bfloat16_tEfNS_4arch4Sm80ELb0ELb1ELb1ELb0ELb0ELb0ELb0ELb0ELi2ELi4ELi4ELi4ELb0EEENS1_24CollectiveEpilogueBwdGQAISA_fSD_Li256ELb0ELb0EEENS1_19SingleTileSchedulerILb0ELb0ELb0ELi128EEEEEEEEEvNT_6ParamsE$_ZN73_INTERNAL_24fd9406_37_flash_bwd_hdim64_bf16_softcap_sm80_cu_3fbc093a_29189atomicAddEPff,($_ZN7cutlass13device_kernelIN5flash19enable_sm80_to_sm89INS1_16FlashAttnBwdSm80INS1_25CollectiveMainloopBwdSm80ILi2ELi2EN4cute5tupleIJNS5_1CILi128EEES8_NS7_ILi64EEEEEENS_10bfloat16_tEfNS_4arch4Sm80ELb0ELb1ELb1ELb0ELb0ELb0ELb0ELb0ELi2ELi4ELi4ELi4ELb0EEENS1_24CollectiveEpilogueBwdGQAISA_fSD_Li256ELb0ELb0EEENS1_19SingleTileSchedulerILb0ELb0ELb0ELi128EEEEEEEEEvNT_6ParamsE$_ZSt3maxIiERKT_S2_S2_ - $_ZN7cutlass13device_kernelIN5flash19enable_sm80_to_sm89INS1_16FlashAttnBwdSm80INS1_25CollectiveMainloopBwdSm80ILi2ELi2EN4cute5tupleIJNS5_1CILi128EEES8_NS7_ILi64EEEEEENS_10bfloat16_tEfNS_4arch4Sm80ELb0ELb1ELb1ELb0ELb0ELb0ELb0ELb0ELi2ELi4ELi4ELi4ELb0EEENS1_24CollectiveEpilogueBwdGQAISA_fSD_Li256ELb0ELb0EEENS1_19SingleTileSchedulerILb0ELb0ELb0ELi128EEEEEEEEEvNT_6ParamsE$_ZN73_INTERNAL_24fd9406_37_flash_bwd_hdim64_bf16_softcap_sm80_cu_3fbc093a_29189atomicAddEPff)
$_ZN7cutlass13device_kernelIN5flash19enable_sm80_to_sm89INS1_16FlashAttnBwdSm80INS1_25CollectiveMainloopBwdSm80ILi2ELi2EN4cute5tupleIJNS5_1CILi128EEES8_NS7_ILi64EEEEEENS_10bfloat16_tEfNS_4arch4Sm80ELb0ELb1ELb1ELb0ELb0ELb0ELb0ELb0ELi2ELi4ELi4ELi4ELb0EEENS1_24CollectiveEpilogueBwdGQAISA_fSD_Li256ELb0ELb0EEENS1_19SingleTileSchedulerILb0ELb0ELb0ELi128EEEEEEEEEvNT_6ParamsE$_ZN73_INTERNAL_24fd9406_37_flash_bwd_hdim64_bf16_softcap_sm80_cu_3fbc093a_29189atomicAddEPff:
[----:B------:R-:W-:Y:S01]  /*aa30*/  BSSY B0, `(.L_x_1720) ;  /* 0x0000003000007945 */ /* 0x000fe20003800000 */
[----:B------:R-:W-:Y:S02]  /*aa40*/  MOV R12, 0xaa60 ;  /* 0x0000aa60000c7802 */ /* 0x000fe40000000f00 */
[----:B------:R-:W-:Y:S05]  /*aa50*/  CALL.REL.NOINC `($_ZN7cutlass13device_kernelIN5flash19enable_sm80_to_sm89INS1_16FlashAttnBwdSm80INS1_25CollectiveMainloopBwdSm80ILi2ELi2EN4cute5tupleIJNS5_1CILi128EEES8_NS7_ILi64EEEEEENS_10bfloat16_tEfNS_4arch4Sm80ELb0ELb1ELb1ELb0ELb0ELb0ELb0ELb0ELi2ELi4ELi4ELi4ELb0EEENS1_24CollectiveEpilogueBwdGQAISA_fSD_Li256ELb0ELb0EEENS1_19SingleTileSchedulerILb0ELb0ELb0ELi128EEEEEEEEEvNT_6ParamsE$__fAtomicAdd) ;  /* 0x0005d45000007944 */ /* 0x000fea0003c00000 */
[----:B------:R-:W-:Y:S05]  /*aa60*/  BSYNC B0 ;  /* 0x0000000000007941 */ /* 0x000fea0003800000 */
.L_x_1720:
[----:B------:R-:W-:-:S04]  /*aa70*/  MOV R11, 0x0 ;  /* 0x00000000000b7802 */ /* 0x000fc80000000f00 */
[----:B------:R-:W-:Y:S05]  /*aa80*/  RET.REL.NODEC R10 `(_ZN7cutlass13device_kernelIN5flash19enable_sm80_to_sm89INS1_16FlashAttnBwdSm80INS1_25CollectiveMainloopBwdSm80ILi2ELi2EN4cute5tupleIJNS5_1CILi128EEES8_NS7_ILi64EEEEEENS_10bfloat16_tEfNS_4arch4Sm80ELb0ELb1ELb1ELb0ELb0ELb0ELb0ELb0ELi2ELi4ELi4ELi4ELb0EEENS1_24CollectiveEpilogueBwdGQAISA_fSD_Li256ELb0ELb0EEENS1_19SingleTileSchedulerILb0ELb0ELb0ELi128EEEEEEEEEvNT_6ParamsE) ;  /* 0xffff55700a007950 */ /* 0x000fea0003c3ffff */
        .type           $_ZN7cutlass13device_kernelIN5flash19enable_sm80_to_sm89INS1_16FlashAttnBwdSm80INS1_25CollectiveMainloopBwdSm80ILi2ELi2EN4cute5tupleIJNS5_1CILi128EEES8_NS7_ILi64EEEEEENS_10bfloat16_tEfNS_4arch4Sm80ELb0ELb1ELb1ELb0ELb0ELb0ELb0ELb0ELi2ELi4ELi4ELi4ELb0EEENS1_24CollectiveEpilogueBwdGQAISA_fSD_Li256ELb0ELb0EEENS1_19SingleTileSchedulerILb0ELb0ELb0ELi128EEEEEEEEEvNT_6ParamsE$_ZSt3maxIiERKT_S2_S2_,@function
        .size           $_ZN7cutlass13device_kernelIN5flash19enable_sm80_to_sm89INS1_16FlashAttnBwdSm80INS1_25CollectiveMainloopBwdSm80ILi2ELi2EN4cute5tupleIJNS5_1CILi128EEES8_NS7_ILi64EEEEEENS_10bfloat16_tEfNS_4arch4Sm80ELb0ELb1ELb1ELb0ELb0ELb0ELb0ELb0ELi2ELi4ELi4ELi4ELb0EEENS1_24CollectiveEpilogueBwdGQAISA_fSD_Li256ELb0ELb0EEENS1_19SingleTileSchedulerILb0ELb0ELb0ELi128EEEEEEEEEvNT_6ParamsE$_ZSt3maxIiERKT_S2_S2_,($_ZN7cutlass13device_kernelIN5flash19enable_sm80_to_sm89INS1_16FlashAttnBwdSm80INS1_25CollectiveMainloopBwdSm80ILi2ELi2EN4cute5tupleIJNS5_1CILi128EEES8_NS7_ILi64EEEEEENS_10bfloat16_tEfNS_4arch4Sm80ELb0ELb1ELb1ELb0ELb0ELb0ELb0ELb0ELi2ELi4ELi4ELi4ELb0EEENS1_24CollectiveEpilogueBwdGQAISA_fSD_Li256ELb0ELb0EEENS1_19SingleTileSchedulerILb0ELb0ELb0ELi128EEEEEEEEEvNT_6ParamsE$_ZSt3minIiERKT_S2_S2_ - $_ZN7cutlass13device_kernelIN5flash19enable_sm80_to_sm89INS1_16FlashAttnBwdSm80INS1_25CollectiveMainloopBwdSm80ILi2ELi2EN4cute5tupleIJNS5_1CILi128EEES8_NS7_ILi64EEEEEENS_10bfloat16_tEfNS_4arch4Sm80ELb0ELb1ELb1ELb0ELb0ELb0ELb0ELb0ELi2ELi4ELi4ELi4ELb0EEENS1_24CollectiveEpilogueBwdGQAISA_fSD_Li256ELb0ELb0EEENS1_19SingleTileSchedulerILb0ELb0ELb0ELi128EEEEEEEEEvNT_6ParamsE$_ZSt3maxIiERKT_S2_S2_)
$_ZN7cutlass13device_kernelIN5flash19enable_sm80_to_sm89INS1_16FlashAttnBwdSm80INS1_25CollectiveMainloopBwdSm80ILi2ELi2EN4cute5tupleIJNS5_1CILi128EEES8_NS7_ILi64EEEEEENS_10bfloat16_tEfNS_4arch4Sm80ELb0ELb1ELb1ELb0ELb0ELb0ELb0ELb0ELi2ELi4ELi4ELi4ELb0EEENS1_24CollectiveEpilogueBwdGQAISA_fSD_Li256ELb0ELb0EEENS1_19SingleTileSchedulerILb0ELb0ELb0ELi128EEEEEEEEEvNT_6ParamsE$_ZSt3maxIiERKT_S2_S2_:
[----:B------:R-:W-:Y:S02]  /*aa90*/  IADD3 R8, R15, -c[0x0][0x20], RZ ;  /* 0x800008000f087a10 */ /* 0x000fe40007ffe0ff */
[----:B------:R-:W-:-:S04]  /*aaa0*/  IADD3 R2, R45, -c[0x0][0x20], RZ ;  /* 0x800008002d027a10 */ /* 0x000fc80007ffe0ff */
[----:B------:R-:W2:Y:S04]  /*aab0*/  LDL R8, [R8] ;  /* 0x0000000008087983 */ /* 0x000ea80000100800 */
[----:B------:R-:W2:Y:S01]  /*aac0*/  LDL R9, [R2] ;  /* 0x0000000002097983 */ /* 0x000ea20000100800 */
[----:B------:R-:W-:Y:S01]  /*aad0*/  IMAD.MOV.U32 R11, RZ, RZ, 0x0 ;  /* 0x00000000ff0b7424 */ /* 0x000fe200078e00ff */
[----:B--2---:R-:W-:-:S04]  /*aae0*/  ISETP.GE.AND P0, PT, R8, R9, PT ;  /* 0x000000090800720c */ /* 0x004fc80003f06270 */
[----:B------:R-:W-:Y:S01]  /*aaf0*/  SEL R9, R45, R15, !P0 ;  /* 0x0000000f2d097207 */ /* 0x000fe20004000000 */
[----:B------:R-:W-:Y:S08]  /*ab00*/  RET.REL.NODEC R10 `(_ZN7cutlass13device_kernelIN5flash19enable_sm80_to_sm89INS1_16FlashAttnBwdSm80INS1_25CollectiveMainloopBwdSm80ILi2ELi2EN4cute5tupleIJNS5_1CILi128EEES8_NS7_ILi64EEEEEENS_10bfloat16_tEfNS_4arch4Sm80ELb0ELb1ELb1ELb0ELb0ELb0ELb0ELb0ELi2ELi4ELi4ELi4ELb0EEENS1_24CollectiveEpilogueBwdGQAISA_fSD_Li256ELb0ELb0EEENS1_19SingleTileSchedulerILb0ELb0ELb0ELi128EEEEEEEEEvNT_6ParamsE) ;  /* 0xffff54f00a007950 */ /* 0x000ff00003c3ffff */
        .type           $_ZN7cutlass13device_kernelIN5flash19enable_sm80_to_sm89INS1_16FlashAttnBwdSm80INS1_25CollectiveMainloopBwdSm80ILi2ELi2EN4cute5tupleIJNS5_1CILi128EEES8_NS7_ILi64EEEEEENS_10bfloat16_tEfNS_4arch4Sm80ELb0ELb1ELb1ELb0ELb0ELb0ELb0ELb0ELi2ELi4ELi4ELi4ELb0EEENS1_24CollectiveEpilogueBwdGQAISA_fSD_Li256ELb0ELb0EEENS1_19SingleTileSchedulerILb0ELb0ELb0ELi128EEEEEEEEEvNT_6ParamsE$_ZSt3minIiERKT_S2_S2_,@function
        .size           $_ZN7cutlass13device_kernelIN5flash19enable_sm80_to_sm89INS1_16FlashAttnBwdSm80INS1_25CollectiveMainloopBwdSm80ILi2ELi2EN4cute5tupleIJNS5_1CILi128EEES8_NS7_ILi64EEEEEENS_10bfloat16_tEfNS_4arch4Sm80ELb0ELb1ELb1ELb0ELb0ELb0ELb0ELb0ELi2ELi4ELi4ELi4ELb0EEENS1_24CollectiveEpilogueBwdGQAISA_fSD_Li256ELb0ELb0EEENS1_19SingleTileSchedulerILb0ELb0ELb0ELi128EEEEEEEEEvNT_6ParamsE$_ZSt3minIiERKT_S2_S2_,($_ZN7cutlass13device_kernelIN5flash19enable_sm80_to_sm89INS1_16FlashAttnBwdSm80INS1_25CollectiveMainloopBwdSm80ILi2ELi2EN4cute5tupleIJNS5_1CILi128EEES8_NS7_ILi64EEEEEENS_10bfloat16_tEfNS_4arch4Sm80ELb0ELb1ELb1ELb0ELb0ELb0ELb0ELb0ELi2ELi4ELi4ELi4ELb0EEENS1_24CollectiveEpilogueBwdGQAISA_fSD_Li256ELb0ELb0EEENS1_19SingleTileSchedulerILb0ELb0ELb0ELi128EEEEEEEEEvNT_6ParamsE$_ZZN4cute12filter_tupleINS_5tupleIJNS1_IJNS_10UnderscoreENS_1CILi0EEEEEENS1_IJS4_S2_EEEEEENS1_IJNS1_IJNS1_IJNS3_ILi1EEES4_EEES4_EEENS1_IJNS1_IJS4_S4_EEEiEEEEEEZNS_5sliceIS7_SD_EEDaRKT_RKT0_EUlRKT_RKT0_E_EEDaSH_SK_OT1_ENKUlDpSN_E_clIJNS1_IJS9_EEENS1_IJiEEEEEEDaSU_ - $_ZN7cutlass13device_kernelIN5flash19enable_sm80_to_sm89INS1_16FlashAttnBwdSm80INS1_25CollectiveMainloopBwdSm80ILi2ELi2EN4cute5tupleIJNS5_1CILi128EEES8_NS7_ILi64EEEEEENS_10bfloat16_tEfNS_4arch4Sm80ELb0ELb1ELb1ELb0ELb0ELb0ELb0ELb0ELi2ELi4ELi4ELi4ELb0EEENS1_24CollectiveEpilogueBwdGQAISA_fSD_Li256ELb0ELb0EEENS1_19SingleTileSchedulerILb0ELb0ELb0ELi128EEEEEEEEEvNT_6ParamsE$_ZSt3minIiERKT_S2_S2_)
$_ZN7cutlass13device_kernelIN5flash19enable_sm80_to_sm89INS1_16FlashAttnBwdSm80INS1_25CollectiveMainloopBwdSm80ILi2ELi2EN4cute5tupleIJNS5_1CILi128EEES8_NS7_ILi64EEEEEENS_10bfloat16_tEfNS_4arch4Sm80ELb0ELb1ELb1ELb0ELb0ELb0ELb0ELb0ELi2ELi4ELi4ELi4ELb0EEENS1_24CollectiveEpilogueBwdGQAISA_fSD_Li256ELb0ELb0EEENS1_19SingleTileSchedulerILb0ELb0ELb0ELi128EEEEEEEEEvNT_6ParamsE$_ZSt3minIiERKT_S2_S2_:
        /* <DEDUP_REMOVED lines=8> */
[----:B------:R-:W-:Y:S08]  /*ab90*/  RET.REL.NODEC R10 `(_ZN7cutlass13device_kernelIN5flash19enable_sm80_to_sm89INS1_16FlashAttnBwdSm80INS1_25CollectiveMainloopBwdSm80ILi2ELi2EN4cute5tupleIJNS5_1CILi128EEES8_NS7_ILi64EEEEEENS_10bfloat16_tEfNS_4arch4Sm80ELb0ELb1ELb1ELb0ELb0ELb0ELb0ELb0ELi2ELi4ELi4ELi4ELb0EEENS1_24CollectiveEpilogueBwdGQAISA_fSD_Li256ELb0ELb0EEENS1_19SingleTileSchedulerILb0ELb0ELb0ELi128EEEEEEEEEvNT_6ParamsE) ;  /* 0xffff54600a007950 */ /* 0x000ff00003c3ffff */
        .type           $_ZN7cutlass13device_kernelIN5flash19enable_sm80_to_sm89INS1_16FlashAttnBwdSm80INS1_25CollectiveMainloopBwdSm80ILi2ELi2EN4cute5tupleIJNS5_1CILi128EEES8_NS7_ILi64EEEEEENS_10bfloat16_tEfNS_4arch4Sm80ELb0ELb1ELb1ELb0ELb0ELb0ELb0ELb0ELi2ELi4ELi4ELi4ELb0EEENS1_24CollectiveEpilogueBwdGQAISA_fSD_Li256ELb0ELb0EEENS1_19SingleTileSchedulerILb0ELb0ELb0ELi128EEEEEEEEEvNT_6ParamsE$_ZZN4cute12filter_tupleINS_5tupleIJNS1_IJNS_10UnderscoreENS_1CILi0EEEEEENS1_IJS4_S2_EEEEEENS1_IJNS1_IJNS1_IJNS3_ILi1EEES4_EEES4_EEENS1_IJNS1_IJS4_S4_EEEiEEEEEEZNS_5sliceIS7_SD_EEDaRKT_RKT0_EUlRKT_RKT0_E_EEDaSH_SK_OT1_ENKUlDpSN_E_clIJNS1_IJS9_EEENS1_IJiEEEEEEDaSU_,@function
        .size           $_ZN7cutlass13device_kernelIN5flash19enable_sm80_to_sm89INS1_16FlashAttnBwdSm80INS1_25CollectiveMainloopBwdSm80ILi2ELi2EN4cute5tupleIJNS5_1CILi128EEES8_NS7_ILi64EEEEEENS_10bfloat16_tEfNS_4arch4Sm80ELb0ELb1ELb1ELb0ELb0ELb0ELb0ELb0ELi2ELi4ELi4ELi4ELb0EEENS1_24CollectiveEpilogueBwdGQAISA_fSD_Li256ELb0ELb0EEENS1_19SingleTileSchedulerILb0ELb0ELb0ELi128EEEEEEEEEvNT_6ParamsE$_ZZN4cute12filter_tupleINS_5tupleIJNS1_IJNS_10UnderscoreENS_1CILi0EEEEEENS1_IJS4_S2_EEEEEENS1_IJNS1_IJNS1_IJNS3_ILi1EEES4_EEES4_EEENS1_IJNS1_IJS4_S4_EEEiEEEEEEZNS_5sliceIS7_SD_EEDaRKT_RKT0_EUlRKT_RKT0_E_EEDaSH_SK_OT1_ENKUlDpSN_E_clIJNS1_IJS9_EEENS1_IJiEEEEEEDaSU_,($_ZN7cutlass13device_kernelIN5flash19enable_sm80_to_sm89INS1_16FlashAttnBwdSm80INS1_25CollectiveMainloopBwdSm80ILi2ELi2EN4cute5tupleIJNS5_1CILi128EEES8_NS7_ILi64EEEEEENS_10bfloat16_tEfNS_4arch4Sm80ELb0ELb1ELb1ELb0ELb0ELb0ELb0ELb0ELi2ELi4ELi4ELi4ELb0EEENS1_24CollectiveEpilogueBwdGQAISA_fSD_Li256ELb0ELb0EEENS1_19SingleTileSchedulerILb0ELb0ELb0ELi128EEEEEEEEEvNT_6ParamsE$_ZZN4cute12filter_tupleINS_5tupleIJNS1_IJNS_1CILi0EEENS1_IJNS2_ILi1EEENS2_ILi512EEEiEEEEEENS2_ILi4096EEENS1_IJiNS2_ILi8192EEEEEEEEEZNS_7flattenISB_EEDaRKT_EUlRKT_E_EEDaSF_OT0_ENKUlDpSI_E_clIJNS1_IJS3_S4_S5_iEEENS1_IJS8_EEESA_EEEDaSM_ - $_ZN7cutlass13device_kernelIN5flash19enable_sm80_to_sm89INS1_16FlashAttnBwdSm80INS1_25CollectiveMainloopBwdSm80ILi2ELi2EN4cute5tupleIJNS5_1CILi128EEES8_NS7_ILi64EEEEEENS_10bfloat16_tEfNS_4arch4Sm80ELb0ELb1ELb1ELb0ELb0ELb0ELb0ELb0ELi2ELi4ELi4ELi4ELb0EEENS1_24CollectiveEpilogueBwdGQAISA_fSD_Li256ELb0ELb0EEENS1_19SingleTileSchedulerILb0ELb0ELb0ELi128EEEEEEEEEvNT_6ParamsE$_ZZN4cute12filter_tupleINS_5tupleIJNS1_IJNS_10UnderscoreENS_1CILi0EEEEEENS1_IJS4_S2_EEEEEENS1_IJNS1_IJNS1_IJNS3_ILi1EEES4_EEES4_EEENS1_IJNS1_IJS4_S4_EEEiEEEEEEZNS_5sliceIS7_SD_EEDaRKT_RKT0_EUlRKT_RKT0_E_EEDaSH_SK_OT1_ENKUlDpSN_E_clIJNS1_IJS9_EEENS1_IJiEEEEEEDaSU_)
$_ZN7cutlass13device_kernelIN5flash19enable_sm80_to_sm89INS1_16FlashAttnBwdSm80INS1_25CollectiveMainloopBwdSm80ILi2ELi2EN4cute5tupleIJNS5_1CILi128EEES8_NS7_ILi64EEEEEENS_10bfloat16_tEfNS_4arch4Sm80ELb0ELb1ELb1ELb0ELb0ELb0ELb0ELb0ELi2ELi4ELi4ELi4ELb0EEENS1_24CollectiveEpilogueBwdGQAISA_fSD_Li256ELb0ELb0EEENS1_19SingleTileSchedulerILb0ELb0ELb0ELi128EEEEEEEEEvNT_6ParamsE$_ZZN4cute12filter_tupleINS_5tupleIJNS1_IJNS_10UnderscoreENS_1CILi0EEEEEENS1_IJS4_S2_EEEEEENS1_IJNS1_IJNS1_IJNS3_ILi1EEES4_EEES4_EEENS1_IJNS1_IJS4_S4_EEEiEEEEEEZNS_5sliceIS7_SD_EEDaRKT_RKT0_EUlRKT_RKT0_E_EEDaSH_SK_OT1_ENKUlDpSN_E_clIJNS1_IJS9_EEENS1_IJiEEEEEEDaSU_:
[----:B------:R-:W-:Y:S02]  /*aba0*/  IADD3 R2, R1, 0x1680, RZ ;  /* 0x0000168001027810 */ /* 0x000fe40007ffe0ff */
[----:B------:R-:W-:Y:S02]  /*abb0*/  MOV R6, 0xabe0 ;  /* 0x0000abe000067802 */ /* 0x000fe40000000f00 */
[----:B------:R-:W-:Y:S02]  /*abc0*/  IADD3 R2, R2, c[0x0][0x20], RZ ;  /* 0x0000080002027a10 */ /* 0x000fe40007ffe0ff */
[----:B------:R-:W-:Y:S05]  /*abd0*/  CALL.REL.NOINC `($_ZN7cutlass13device_kernelIN5flash19enable_sm80_to_sm89INS1_16FlashAttnBwdSm80INS1_25CollectiveMainloopBwdSm80ILi2ELi2EN4cute5tupleIJNS5_1CILi128EEES8_NS7_ILi64EEEEEENS_10bfloat16_tEfNS_4arch4Sm80ELb0ELb1ELb1ELb0ELb0ELb0ELb0ELb0ELi2ELi4ELi4ELi4ELb0EEENS1_24CollectiveEpilogueBwdGQAISA_fSD_Li256ELb0ELb0EEENS1_19SingleTileSchedulerILb0ELb0ELb0ELi128EEEEEEEEEvNT_6ParamsE$_ZN4cute3eso3ESOILb1ELb0EJNS_5tupleIJNS_1CILi1EEENS3_ILi0EEEEEEiEEC2ERKS6_RKi) ;  /* 0xffffd44000007944 */ /* 0x000fea0003c3ffff */
[----:B-1----:R1:W5:Y:S01]  /*abe0*/  LDL R3, [R1+0x1680] ;  /* 0x0016800001037983 */ /* 0x0023620000100800 */
[----:B------:R-:W-:-:S04]  /*abf0*/  MOV R9, 0x0 ;  /* 0x0000000000097802 */ /* 0x000fc80000000f00 */
[----:B------:R-:W-:Y:S05]  /*ac00*/  RET.REL.NODEC R8 `(_ZN7cutlass13device_kernelIN5flash19enable_sm80_to_sm89INS1_16FlashAttnBwdSm80INS1_25CollectiveMainloopBwdSm80ILi2ELi2EN4cute5tupleIJNS5_1CILi128EEES8_NS7_ILi64EEEEEENS_10bfloat16_tEfNS_4arch4Sm80ELb0ELb1ELb1ELb0ELb0ELb0ELb0ELb0ELi2ELi4ELi4ELi4ELb0EEENS1_24CollectiveEpilogueBwdGQAISA_fSD_Li256ELb0ELb0EEENS1_19SingleTileSchedulerILb0ELb0ELb0ELi128EEEEEEEEEvNT_6ParamsE) ;  /* 0xffff53f008007950 */ /* 0x000fea0003c3ffff */
        .type           $_ZN7cutlass13device_kernelIN5flash19enable_sm80_to_sm89INS1_16FlashAttnBwdSm80INS1_25CollectiveMainloopBwdSm80ILi2ELi2EN4cute5tupleIJNS5_1CILi128EEES8_NS7_ILi64EEEEEENS_10bfloat16_tEfNS_4arch4Sm80ELb0ELb1ELb1ELb0ELb0ELb0ELb0ELb0ELi2ELi4ELi4ELi4ELb0EEENS1_24CollectiveEpilogueBwdGQAISA_fSD_Li256ELb0ELb0EEENS1_19SingleTileSchedulerILb0ELb0ELb0ELi128EEEEEEEEEvNT_6ParamsE$_ZZN4cute12filter_tupleINS_5tupleIJNS1_IJNS_1CILi0EEENS1_IJNS2_ILi1EEENS2_ILi512EEEiEEEEEENS2_ILi4096EEENS1_IJiNS2_ILi8192EEEEEEEEEZNS_7flattenISB_EEDaRKT_EUlRKT_E_EEDaSF_OT0_ENKUlDpSI_E_clIJNS1_IJS3_S4_S5_iEEENS1_IJS8_EEESA_EEEDaSM_,@function
        .size           $_ZN7cutlass13device_kernelIN5flash19enable_sm80_to_sm89INS1_16FlashAttnBwdSm80INS1_25CollectiveMainloopBwdSm80ILi2ELi2EN4cute5tupleIJNS5_1CILi128EEES8_NS7_ILi64EEEEEENS_10bfloat16_tEfNS_4arch4Sm80ELb0ELb1ELb1ELb0ELb0ELb0ELb0ELb0ELi2ELi4ELi4ELi4ELb0EEENS1_24CollectiveEpilogueBwdGQAISA_fSD_Li256ELb0ELb0EEENS1_19SingleTileSchedulerILb0ELb0ELb0ELi128EEEEEEEEEvNT_6ParamsE$_ZZN4cute12filter_tupleINS_5tupleIJNS1_IJNS_1CILi0EEENS1_IJNS2_ILi1EEENS2_ILi512EEEiEEEEEENS2_ILi4096EEENS1_IJiNS2_ILi8192EEEEEEEEEZNS_7flattenISB_EEDaRKT_EUlRKT_E_EEDaSF_OT0_ENKUlDpSI_E_clIJNS1_IJS3_S4_S5_iEEENS1_IJS8_EEESA_EEEDaSM_,($_ZN7cutlass13device_kernelIN5flash19enable_sm80_to_sm89INS1_16FlashAttnBwdSm80INS1_25CollectiveMainloopBwdSm80ILi2ELi2EN4cute5tupleIJNS5_1CILi128EEES8_NS7_ILi64EEEEEENS_10bfloat16_tEfNS_4arch4Sm80ELb0ELb1ELb1ELb0ELb0ELb0ELb0ELb0ELi2ELi4ELi4ELi4ELb0EEENS1_24CollectiveEpilogueBwdGQAISA_fSD_Li256ELb0ELb0EEENS1_19SingleTileSchedulerILb0ELb0ELb0ELi128EEEEEEEEEvNT_6ParamsE$_ZZN4cute12filter_tupleINS_5tupleIJNS1_IJiNS1_IJiNS_1CILi0EEEEEEEEENS1_IJNS_10UnderscoreENS1_IJS6_S6_EEEEEEEEES9_ZNS_4diceIS9_S9_EEDaRKT_RKT0_EUlRKT_RKT0_E_EEDaSD_SG_OT1_ENKUlDpSJ_E_clIJNS1_IJiiS3_EEENS1_IJEEEEEEDaSQ_ - $_ZN7cutlass13device_kernelIN5flash19enable_sm80_to_sm89INS1_16FlashAttnBwdSm80INS1_25CollectiveMainloopBwdSm80ILi2ELi2EN4cute5tupleIJNS5_1CILi128EEES8_NS7_ILi64EEEEEENS_10bfloat16_tEfNS_4arch4Sm80ELb0ELb1ELb1ELb0ELb0ELb0ELb0ELb0ELi2ELi4ELi4ELi4ELb0EEENS1_24CollectiveEpilogueBwdGQAISA_fSD_Li256ELb0ELb0EEENS1_19SingleTileSchedulerILb0ELb0ELb0ELi128EEEEEEEEEvNT_6ParamsE$_ZZN4cute12filter_tupleINS_5tupleIJNS1_IJNS_1CILi0EEENS1_IJNS2_ILi1EEENS2_ILi512EEEiEEEEEENS2_ILi4096EEENS1_IJiNS2_ILi8192EEEEEEEEEZNS_7flattenISB_EEDaRKT_EUlRKT_E_EEDaSF_OT0_ENKUlDpSI_E_clIJNS1_IJS3_S4_S5_iEEENS1_IJS8_EEESA_EEEDaSM_)
$_ZN7cutlass13device_kernelIN5flash19enable_sm80_to_sm89INS1_16FlashAttnBwdSm80INS1_25CollectiveMainloopBwdSm80ILi2ELi2EN4cute5tupleIJNS5_1CILi128EEES8_NS7_ILi64EEEEEENS_10bfloat16_tEfNS_4arch4Sm80ELb0ELb1ELb1ELb0ELb0ELb0ELb0ELb0ELi2ELi4ELi4ELi4ELb0EEENS1_24CollectiveEpilogueBwdGQAISA_fSD_Li256ELb0ELb0EEENS1_19SingleTileSchedulerILb0ELb0ELb0ELi128EEEEEEEEEvNT_6ParamsE$_ZZN4cute12filter_tupleINS_5tupleIJNS1_IJNS_1CILi0EEENS1_IJNS2_ILi1EEENS2_ILi512EEEiEEEEEENS2_ILi4096EEENS1_IJiNS2_ILi8192EEEEEEEEEZNS_7flattenISB_EEDaRKT_EUlRKT_E_EEDaSF_OT0_ENKUlDpSI_E_clIJNS1_IJS3_S4_S5_iEEENS1_IJS8_EEESA_EEEDaSM_:
[----:B------:R-:W-:Y:S02]  /*ac10*/  IADD3 R3, R1, 0x1380, RZ ;  /* 0x0000138001037810 */ /* 0x000fe40007ffe0ff */
[----:B------:R-:W-:Y:S02]  /*ac20*/  MOV R8, 0xac50 ;  /* 0x0000ac5000087802 */ /* 0x000fe40000000f00 */
[----:B------:R-:W-:Y:S02]  /*ac30*/  IADD3 R3, R3, c[0x0][0x20], RZ ;  /* 0x0000080003037a10 */ /* 0x000fe40007ffe0ff */
[----:B------:R-:W-:Y:S05]  /*ac40*/  CALL.REL.NOINC `($_ZN7cutlass13device_kernelIN5flash19enable_sm80_to_sm89INS1_16FlashAttnBwdSm80INS1_25CollectiveMainloopBwdSm80ILi2ELi2EN4cute5tupleIJNS5_1CILi128EEES8_NS7_ILi64EEEEEENS_10bfloat16_tEfNS_4arch4Sm80ELb0ELb1ELb1ELb0ELb0ELb0ELb0ELb0ELi2ELi4ELi4ELi4ELb0EEENS1_24CollectiveEpilogueBwdGQAISA_fSD_Li256ELb0ELb0EEENS1_19SingleTileSchedulerILb0ELb0ELb0ELi128EEEEEEEEEvNT_6ParamsE$_ZN4cute3eso3ESOILb1ELb0EJNS_1CILi0EEENS2_ILi1EEENS2_ILi512EEEiNS2_ILi4096EEEiNS2_ILi8192EEEEEC2ERKS3_RKS4_RKS5_RKiRKS6_SG_RKS7_) ;  /* 0xffffc3f000007944 */ /* 0x000fea0003c3ffff */
[----:B-1----:R-:W-:Y:S02]  /*ac50*/  MOV R2, R6 ;  /* 0x0000000600027202 */ /* 0x002fe40000000f00 */
[----:B------:R-:W-:-:S04]  /*ac60*/  MOV R3, 0x0 ;  /* 0x0000000000037802 */ /* 0x000fc80000000f00 */
[----:B------:R-:W-:Y:S05]  /*ac70*/  RET.REL.NODEC R2 `(_ZN7cutlass13device_kernelIN5flash19enable_sm80_to_sm89INS1_16FlashAttnBwdSm80INS1_25CollectiveMainloopBwdSm80ILi2ELi2EN4cute5tupleIJNS5_1CILi128EEES8_NS7_ILi64EEEEEENS_10bfloat16_tEfNS_4arch4Sm80ELb0ELb1ELb1ELb0ELb0ELb0ELb0ELb0ELi2ELi4ELi4ELi4ELb0EEENS1_24CollectiveEpilogueBwdGQAISA_fSD_Li256ELb0ELb0EEENS1_19SingleTileSchedulerILb0ELb0ELb0ELi128EEEEEEEEEvNT_6ParamsE) ;  /* 0xffff538002007950 */ /* 0x000fea0003c3ffff */
        .type           $_ZN7cutlass13device_kernelIN5flash19enable_sm80_to_sm89INS1_16FlashAttnBwdSm80INS1_25CollectiveMainloopBwdSm80ILi2ELi2EN4cute5tupleIJNS5_1CILi128EEES8_NS7_ILi64EEEEEENS_10bfloat16_tEfNS_4arch4Sm80ELb0ELb1ELb1ELb0ELb0ELb0ELb0ELb0ELi2ELi4ELi4ELi4ELb0EEENS1_24CollectiveEpilogueBwdGQAISA_fSD_Li256ELb0ELb0EEENS1_19SingleTileSchedulerILb0ELb0ELb0ELi128EEEEEEEEEvNT_6ParamsE$_ZZN4cute12filter_tupleINS_5tupleIJNS1_IJiNS1_IJiNS_1CILi0EEEEEEEEENS1_IJNS_10UnderscoreENS1_IJS6_S6_EEEEEEEEES9_ZNS_4diceIS9_S9_EEDaRKT_RKT0_EUlRKT_RKT0_E_EEDaSD_SG_OT1_ENKUlDpSJ_E_clIJNS1_IJiiS3_EEENS1_IJEEEEEEDaSQ_,@function
        .size           $_ZN7cutlass13device_kernelIN5flash19enable_sm80_to_sm89INS1_16FlashAttnBwdSm80INS1_25CollectiveMainloopBwdSm80ILi2ELi2EN4cute5tupleIJNS5_1CILi128EEES8_NS7_ILi64EEEEEENS_10bfloat16_tEfNS_4arch4Sm80ELb0ELb1ELb1ELb0ELb0ELb0ELb0ELb0ELi2ELi4ELi4ELi4ELb0EEENS1_24CollectiveEpilogueBwdGQAISA_fSD_Li256ELb0ELb0EEENS1_19SingleTileSchedulerILb0ELb0ELb0ELi128EEEEEEEEEvNT_6ParamsE$_ZZN4cute12filter_tupleINS_5tupleIJNS1_IJiNS1_IJiNS_1CILi0EEEEEEEEENS1_IJNS_10UnderscoreENS1_IJS6_S6_EEEEEEEEES9_ZNS_4diceIS9_S9_EEDaRKT_RKT0_EUlRKT_RKT0_E_EEDaSD_SG_OT1_ENKUlDpSJ_E_clIJNS1_IJiiS3_EEENS1_IJEEEEEEDaSQ_,($_ZN7cutlass13device_kernelIN5flash19enable_sm80_to_sm89INS1_16FlashAttnBwdSm80INS1_25CollectiveMainloopBwdSm80ILi2ELi2EN4cute5tupleIJNS5_1CILi128EEES8_NS7_ILi64EEEEEENS_10bfloat16_tEfNS_4arch4Sm80ELb0ELb1ELb1ELb0ELb0ELb0ELb0ELb0ELi2ELi4ELi4ELi4ELb0EEENS1_24CollectiveEpilogueBwdGQAISA_fSD_Li256ELb0ELb0EEENS1_19SingleTileSchedulerILb0ELb0ELb0ELi128EEEEEEEEEvNT_6ParamsE$_ZZN4cute12filter_tupleINS_5tupleIJNS1_IJiiEEENS_1CILi1024EEEEEEZNS_16flatten_to_tupleIS5_EEDaRKT_EUlRKT_E_EEDaS9_OT0_ENKUlDpSC_E_clIJS2_NS1_IJS4_EEEEEEDaSG_ - $_ZN7cutlass13device_kernelIN5flash19enable_sm80_to_sm89INS1_16FlashAttnBwdSm80INS1_25CollectiveMainloopBwdSm80ILi2ELi2EN4cute5tupleIJNS5_1CILi128EEES8_NS7_ILi64EEEEEENS_10bfloat16_tEfNS_4arch4Sm80ELb0ELb1ELb1ELb0ELb0ELb0ELb0ELb0ELi2ELi4ELi4ELi4ELb0EEENS1_24CollectiveEpilogueBwdGQAISA_fSD_Li256ELb0ELb0EEENS1_19SingleTileSchedulerILb0ELb0ELb0ELi128EEEEEEEEEvNT_6ParamsE$_ZZN4cute12filter_tupleINS_5tupleIJNS1_IJiNS1_IJiNS_1CILi0EEEEEEEEENS1_IJNS_10UnderscoreENS1_IJS6_S6_EEEEEEEEES9_ZNS_4diceIS9_S9_EEDaRKT_RKT0_EUlRKT_RKT0_E_EEDaSD_SG_OT1_ENKUlDpSJ_E_clIJNS1_IJiiS3_EEENS1_IJEEEEEEDaSQ_)
$_ZN7cutlass13device_kernelIN5flash19enable_sm80_to_sm89INS1_16FlashAttnBwdSm80INS1_25CollectiveMainloopBwdSm80ILi2ELi2EN4cute5tupleIJNS5_1CILi128EEES8_NS7_ILi64EEEEEENS_10bfloat16_tEfNS_4arch4Sm80ELb0ELb1ELb1ELb0ELb0ELb0ELb0ELb0ELi2ELi4ELi4ELi4ELb0EEENS1_24CollectiveEpilogueBwdGQAISA_fSD_Li256ELb0ELb0EEENS1_19SingleTileSchedulerILb0ELb0ELb0ELi128EEEEEEEEEvNT_6ParamsE$_ZZN4cute12filter_tupleINS_5tupleIJNS1_IJiNS1_IJiNS_1CILi0EEEEEEEEENS1_IJNS_10UnderscoreENS1_IJS6_S6_EEEEEEEEES9_ZNS_4diceIS9_S9_EEDaRKT_RKT0_EUlRKT_RKT0_E_EEDaSD_SG_OT1_ENKUlDpSJ_E_clIJNS1_IJiiS3_EEENS1_IJEEEEEEDaSQ_:
[----:B------:R-:W-:-:S06]  /*ac80*/  IADD3 R11, R4, -c[0x0][0x20], RZ ;  /* 0x80000800040b7a10 */ /* 0x000fcc0007ffe0ff */
[----:B------:R-:W5:Y:S01]  /*ac90*/  LDL R11, [R11] ;  /* 0x000000000b0b7983 */ /* 0x000f620000100800 */
[----:B------:R-:W-:Y:S02]  /*aca0*/  IADD3 R6, R1, 0x1680, RZ ;  /* 0x0000168001067810 */ /* 0x000fe40007ffe0ff */
[----:B------:R-:W-:Y:S02]  /*acb0*/  IADD3 R5, R4, 0x4, RZ ;  /* 0x0000000404057810 */ /* 0x000fe40007ffe0ff */
[----:B------:R-:W-:Y:S02]  /*acc0*/  IADD3 R6, R6, c[0x0][0x20], RZ ;  /* 0x0000080006067a10 */ /* 0x000fe40007ffe0ff */
[----:B------:R-:W-:Y:S02]  /*acd0*/  MOV R10, 0xacf0 ;  /* 0x0000acf0000a7802 */ /* 0x000fe40000000f00 */
[----:B-----5:R-:W-:Y:S05]  /*ace0*/  CALL.REL.NOINC `($_ZN7cutlass13device_kernelIN5flash19enable_sm80_to_sm89INS1_16FlashAttnBwdSm80INS1_25CollectiveMainloopBwdSm80ILi2ELi2EN4cute5tupleIJNS5_1CILi128EEES8_NS7_ILi64EEEEEENS_10bfloat16_tEfNS_4arch4Sm80ELb0ELb1ELb1ELb0ELb0ELb0ELb0ELb0ELi2ELi4ELi4ELi4ELb0EEENS1_24CollectiveEpilogueBwdGQAISA_fSD_Li256ELb0ELb0EEENS1_19SingleTileSchedulerILb0ELb0ELb0ELi128EEEEEEEEEvNT_6ParamsE$_ZN4cute3eso3ESOILb0ELb0EJiiNS_1CILi0EEEEEC2ERKiS6_RKS3_) ;  /* 0xffffb5d000007944 */ /* 0x020fea0003c3ffff */
[----:B------:R2:W5:Y:S01]  /*acf0*/  LDL.64 R4, [R1+0x1680] ;  /* 0x0016800001047983 */ /* 0x0005620000100a00 */
[----:B------:R-:W-:-:S04]  /*ad00*/  MOV R9, 0x0 ;  /* 0x0000000000097802 */ /* 0x000fc80000000f00 */
[----:B------:R-:W-:Y:S05]  /*ad10*/  RET.REL.NODEC R8 `(_ZN7cutlass13device_kernelIN5flash19enable_sm80_to_sm89INS1_16FlashAttnBwdSm80INS1_25CollectiveMainloopBwdSm80ILi2ELi2EN4cute5tupleIJNS5_1CILi128EEES8_NS7_ILi64EEEEEENS_10bfloat16_tEfNS_4arch4Sm80ELb0ELb1ELb1ELb0ELb0ELb0ELb0ELb0ELi2ELi4ELi4ELi4ELb0EEENS1_24CollectiveEpilogueBwdGQAISA_fSD_Li256ELb0ELb0EEENS1_19SingleTileSchedulerILb0ELb0ELb0ELi128EEEEEEEEEvNT_6ParamsE) ;  /* 0xffff52e008007950 */ /* 0x000fea0003c3ffff */
        .type           $_ZN7cutlass13device_kernelIN5flash19enable_sm80_to_sm89INS1_16FlashAttnBwdSm80INS1_25CollectiveMainloopBwdSm80ILi2ELi2EN4cute5tupleIJNS5_1CILi128EEES8_NS7_ILi64EEEEEENS_10bfloat16_tEfNS_4arch4Sm80ELb0ELb1ELb1ELb0ELb0ELb0ELb0ELb0ELi2ELi4ELi4ELi4ELb0EEENS1_24CollectiveEpilogueBwdGQAISA_fSD_Li256ELb0ELb0EEENS1_19SingleTileSchedulerILb0ELb0ELb0ELi128EEEEEEEEEvNT_6ParamsE$_ZZN4cute12filter_tupleINS_5tupleIJNS1_IJiiEEENS_1CILi1024EEEEEEZNS_16flatten_to_tupleIS5_EEDaRKT_EUlRKT_E_EEDaS9_OT0_ENKUlDpSC_E_clIJS2_NS1_IJS4_EEEEEEDaSG_,@function
        .size           $_ZN7cutlass13device_kernelIN5flash19enable_sm80_to_sm89INS1_16FlashAttnBwdSm80INS1_25CollectiveMainloopBwdSm80ILi2ELi2EN4cute5tupleIJNS5_1CILi128EEES8_NS7_ILi64EEEEEENS_10bfloat16_tEfNS_4arch4Sm80ELb0ELb1ELb1ELb0ELb0ELb0ELb0ELb0ELi2ELi4ELi4ELi4ELb0EEENS1_24CollectiveEpilogueBwdGQAISA_fSD_Li256ELb0ELb0EEENS1_19SingleTileSchedulerILb0ELb0ELb0ELi128EEEEEEEEEvNT_6ParamsE$_ZZN4cute12filter_tupleINS_5tupleIJNS1_IJiiEEENS_1CILi1024EEEEEEZNS_16flatten_to_tupleIS5_EEDaRKT_EUlRKT_E_EEDaS9_OT0_ENKUlDpSC_E_clIJS2_NS1_IJS4_EEEEEEDaSG_,($_ZN7cutlass13device_kernelIN5flash19enable_sm80_to_sm89INS1_16FlashAttnBwdSm80INS1_25CollectiveMainloopBwdSm80ILi2ELi2EN4cute5tupleIJNS5_1CILi128EEES8_NS7_ILi64EEEEEENS_10bfloat16_tEfNS_4arch4Sm80ELb0ELb1ELb1ELb0ELb0ELb0ELb0ELb0ELi2ELi4ELi4ELi4ELb0EEENS1_24CollectiveEpilogueBwdGQAISA_fSD_Li256ELb0ELb0EEENS1_19SingleTileSchedulerILb0ELb0ELb0ELi128EEEEEEEEEvNT_6ParamsE$_ZZN4cute12filter_tupleINS_5tupleIJNS1_IJiiEEENS_1CILi8192EEEEEEZNS_16flatten_to_tupleIS5_EEDaRKT_EUlRKT_E_EEDaS9_OT0_ENKUlDpSC_E_clIJS2_NS1_IJS4_EEEEEEDaSG_ - $_ZN7cutlass13device_kernelIN5flash19enable_sm80_to_sm89INS1_16FlashAttnBwdSm80INS1_25CollectiveMainloopBwdSm80ILi2ELi2EN4cute5tupleIJNS5_1CILi128EEES8_NS7_ILi64EEEEEENS_10bfloat16_tEfNS_4arch4Sm80ELb0ELb1ELb1ELb0ELb0ELb0ELb0ELb0ELi2ELi4ELi4ELi4ELb0EEENS1_24CollectiveEpilogueBwdGQAISA_fSD_Li256ELb0ELb0EEENS1_19SingleTileSchedulerILb0ELb0ELb0ELi128EEEEEEEEEvNT_6ParamsE$_ZZN4cute12filter_tupleINS_5tupleIJNS1_IJiiEEENS_1CILi1024EEEEEEZNS_16flatten_to_tupleIS5_EEDaRKT_EUlRKT_E_EEDaS9_OT0_ENKUlDpSC_E_clIJS2_NS1_IJS4_EEEEEEDaSG_)
$_ZN7cutlass13device_kernelIN5flash19enable_sm80_to_sm89INS1_16FlashAttnBwdSm80INS1_25CollectiveMainloopBwdSm80ILi2ELi2EN4cute5tupleIJNS5_1CILi128EEES8_NS7_ILi64EEEEEENS_10bfloat16_tEfNS_4arch4Sm80ELb0ELb1ELb1ELb0ELb0ELb0ELb0ELb0ELi2ELi4ELi4ELi4ELb0EEENS1_24CollectiveEpilogueBwdGQAISA_fSD_Li256ELb0ELb0EEENS1_19SingleTileSchedulerILb0ELb0ELb0ELi128EEEEEEEEEvNT_6ParamsE$_ZZN4cute12filter_tupleINS_5tupleIJNS1_IJiiEEENS_1CILi1024EEEEEEZNS_16flatten_to_tupleIS5_EEDaRKT_EUlRKT_E_EEDaS9_OT0_ENKUlDpSC_E_clIJS2_NS1_IJS4_EEEEEEDaSG_:
[----:B------:R-:W-:-:S06]  /*ad20*/  IADD3 R8, R60, -c[0x0][0x20], RZ ;  /* 0x800008003c087a10 */ /* 0x000fcc0007ffe0ff */
[----:B------:R-:W5:Y:S01]  /*ad30*/  LDL R8, [R8] ;  /* 0x0000000008087983 */ /* 0x000f620000100800 */
[----:B------:R-:W-:Y:S02]  /*ad40*/  IADD3 R3, R1, 0x1680, RZ ;  /* 0x0000168001037810 */ /* 0x000fe40007ffe0ff */
[----:B------:R-:W-:Y:S02]  /*ad50*/  IADD3 R2, R60, 0x4, RZ ;  /* 0x000000043c027810 */ /* 0x000fe40007ffe0ff */
[----:B------:R-:W-:Y:S02]  /*ad60*/  IADD3 R3, R3, c[0x0][0x20], RZ ;  /* 0x0000080003037a10 */ /* 0x000fe40007ffe0ff */
[----:B------:R-:W-:Y:S02]  /*ad70*/  MOV R6, 0xad90 ;  /* 0x0000ad9000067802 */ /* 0x000fe40000000f00 */
[----:B-----5:R-:W-:Y:S05]  /*ad80*/  CALL.REL.NOINC `($_ZN7cutlass13device_kernelIN5flash19enable_sm80_to_sm89INS1_16FlashAttnBwdSm80INS1_25CollectiveMainloopBwdSm80ILi2ELi2EN4cute5tupleIJNS5_1CILi128EEES8_NS7_ILi64EEEEEENS_10bfloat16_tEfNS_4arch4Sm80ELb0ELb1ELb1ELb0ELb0ELb0ELb0ELb0ELi2ELi4ELi4ELi4ELb0EEENS1_24CollectiveEpilogueBwdGQAISA_fSD_Li256ELb0ELb0EEENS1_19SingleTileSchedulerILb0ELb0ELb0ELi128EEEEEEEEEvNT_6ParamsE$_ZN4cute3eso3ESOILb0ELb0EJiiNS_1CILi1024EEEEEC2ERKiS6_RKS3_) ;  /* 0xffffb5b000007944 */ /* 0x020fea0003c3ffff */
[----:B------:R-:W-:-:S04]  /*ad90*/  MOV R5, 0x0 ;  /* 0x0000000000057802 */ /* 0x000fc80000000f00 */
[----:B------:R-:W-:Y:S05]  /*ada0*/  RET.REL.NODEC R4 `(_ZN7cutlass13device_kernelIN5flash19enable_sm80_to_sm89INS1_16FlashAttnBwdSm80INS1_25CollectiveMainloopBwdSm80ILi2ELi2EN4cute5tupleIJNS5_1CILi128EEES8_NS7_ILi64EEEEEENS_10bfloat16_tEfNS_4arch4Sm80ELb0ELb1ELb1ELb0ELb0ELb0ELb0ELb0ELi2ELi4ELi4ELi4ELb0EEENS1_24CollectiveEpilogueBwdGQAISA_fSD_Li256ELb0ELb0EEENS1_19SingleTileSchedulerILb0ELb0ELb0ELi128EEEEEEEEEvNT_6ParamsE) ;  /* 0xffff525004007950 */ /* 0x000fea0003c3ffff */
        .type           $_ZN7cutlass13device_kernelIN5flash19enable_sm80_to_sm89INS1_16FlashAttnBwdSm80INS1_25CollectiveMainloopBwdSm80ILi2ELi2EN4cute5tupleIJNS5_1CILi128EEES8_NS7_ILi64EEEEEENS_10bfloat16_tEfNS_4arch4Sm80ELb0ELb1ELb1ELb0ELb0ELb0ELb0ELb0ELi2ELi4ELi4ELi4ELb0EEENS1_24CollectiveEpilogueBwdGQAISA_fSD_Li256ELb0ELb0EEENS1_19SingleTileSchedulerILb0ELb0ELb0ELi128EEEEEEEEEvNT_6ParamsE$_ZZN4cute12filter_tupleINS_5tupleIJNS1_IJiiEEENS_1CILi8192EEEEEEZNS_16flatten_to_tupleIS5_EEDaRKT_EUlRKT_E_EEDaS9_OT0_ENKUlDpSC_E_clIJS2_NS1_IJS4_EEEEEEDaSG_,@function
        .size           $_ZN7cutlass13device_kernelIN5flash19enable_sm80_to_sm89INS1_16FlashAttnBwdSm80INS1_25CollectiveMainloopBwdSm80ILi2ELi2EN4cute5tupleIJNS5_1CILi128EEES8_NS7_ILi64EEEEEENS_10bfloat16_tEfNS_4arch4Sm80ELb0ELb1ELb1ELb0ELb0ELb0ELb0ELb0ELi2ELi4ELi4ELi4ELb0EEENS1_24CollectiveEpilogueBwdGQAISA_fSD_Li256ELb0ELb0EEENS1_19SingleTileSchedulerILb0ELb0ELb0ELi128EEEEEEEEEvNT_6ParamsE$_ZZN4cute12filter_tupleINS_5tupleIJNS1_IJiiEEENS_1CILi8192EEEEEEZNS_16flatten_to_tupleIS5_EEDaRKT_EUlRKT_E_EEDaS9_OT0_ENKUlDpSC_E_clIJS2_NS1_IJS4_EEEEEEDaSG_,($_ZN7cutlass13device_kernelIN5flash19enable_sm80_to_sm89INS1_16FlashAttnBwdSm80INS1_25CollectiveMainloopBwdSm80ILi2ELi2EN4cute5tupleIJNS5_1CILi128EEES8_NS7_ILi64EEEEEENS_10bfloat16_tEfNS_4arch4Sm80ELb0ELb1ELb1ELb0ELb0ELb0ELb0ELb0ELi2ELi4ELi4ELi4ELb0EEENS1_24CollectiveEpilogueBwdGQAISA_fSD_Li256ELb0ELb0EEENS1_19SingleTileSchedulerILb0ELb0ELb0ELi128EEEEEEEEEvNT_6ParamsE$_ZZN4cute12filter_tupleINS_5tupleIJNS_10UnderscoreES2_NS_1CILi0EEEEEENS1_IJNS1_IJNS3_ILi1EEES4_EEEiNS3_ILi1024EEEEEEZNS_5sliceIS5_S9_EEDaRKT_RKT0_EUlRKT_RKT0_E_EEDaSD_SG_OT1_ENKUlDpSJ_E_clIJNS1_IJS7_EEENS1_IJiEEENS1_IJEEEEEEDaSQ_ - $_ZN7cutlass13device_kernelIN5flash19enable_sm80_to_sm89INS1_16FlashAttnBwdSm80INS1_25CollectiveMainloopBwdSm80ILi2ELi2EN4cute5tupleIJNS5_1CILi128EEES8_NS7_ILi64EEEEEENS_10bfloat16_tEfNS_4arch4Sm80ELb0ELb1ELb1ELb0ELb0ELb0ELb0ELb0ELi2ELi4ELi4ELi4ELb0EEENS1_24CollectiveEpilogueBwdGQAISA_fSD_Li256ELb0ELb0EEENS1_19SingleTileSchedulerILb0ELb0ELb0ELi128EEEEEEEEEvNT_6ParamsE$_ZZN4cute12filter_tupleINS_5tupleIJNS1_IJiiEEENS_1CILi8192EEEEEEZNS_16flatten_to_tupleIS5_EEDaRKT_EUlRKT_E_EEDaS9_OT0_ENKUlDpSC_E_clIJS2_NS1_IJS4_EEEEEEDaSG_)
$_ZN7cutlass13device_kernelIN5flash19enable_sm80_to_sm89INS1_16FlashAttnBwdSm80INS1_25CollectiveMainloopBwdSm80ILi2ELi2EN4cute5tupleIJNS5_1CILi128EEES8_NS7_ILi64EEEEEENS_10bfloat16_tEfNS_4arch4Sm80ELb0ELb1ELb1ELb0ELb0ELb0ELb0ELb0ELi2ELi4ELi4ELi4ELb0EEENS1_24CollectiveEpilogueBwdGQAISA_fSD_Li256ELb0ELb0EEENS1_19SingleTileSchedulerILb0ELb0ELb0ELi128EEEEEEEEEvNT_6ParamsE$_ZZN4cute12filter_tupleINS_5tupleIJNS1_IJiiEEENS_1CILi8192EEEEEEZNS_16flatten_to_tupleIS5_EEDaRKT_EUlRKT_E_EEDaS9_OT0_ENKUlDpSC_E_clIJS2_NS1_IJS4_EEEEEEDaSG_:
[----:B------:R-:W-:-:S06]  /*adb0*/  IADD3 R10, R5, -c[0x0][0x20], RZ ;  /* 0x80000800050a7a10 */ /* 0x000fcc0007ffe0ff */
[----:B------:R-:W5:Y:S01]  /*adc0*/  LDL R10, [R10] ;  /* 0x000000000a0a7983 */ /* 0x000f620000100800 */
[----:B------:R-:W-:Y:S02]  /*add0*/  IADD3 R3, R1, 0x1688, RZ ;  /* 0x0000168801037810 */ /* 0x000fe40007ffe0ff */
[----:B------:R-:W-:Y:S02]  /*ade0*/  IADD3 R2, R5, 0x4, RZ ;  /* 0x0000000405027810 */ /* 0x000fe40007ffe0ff */
[----:B------:R-:W-:Y:S02]  /*adf0*/  IADD3 R3, R3, c[0x0][0x20], RZ ;  /* 0x0000080003037a10 */ /* 0x000fe40007ffe0ff */
[----:B------:R-:W-:Y:S02]  /*ae00*/  MOV R8, 0xae20 ;  /* 0x0000ae2000087802 */ /* 0x000fe40000000f00 */
[----:B-----5:R-:W-:Y:S05]  /*ae10*/  CALL.REL.NOINC `($_ZN7cutlass13device_kernelIN5flash19enable_sm80_to_sm89INS1_16FlashAttnBwdSm80INS1_25CollectiveMainloopBwdSm80ILi2ELi2EN4cute5tupleIJNS5_1CILi128EEES8_NS7_ILi64EEEEEENS_10bfloat16_tEfNS_4arch4Sm80ELb0ELb1ELb1ELb0ELb0ELb0ELb0ELb0ELi2ELi4ELi4ELi4ELb0EEENS1_24CollectiveEpilogueBwdGQAISA_fSD_Li256ELb0ELb0EEENS1_19SingleTileSchedulerILb0ELb0ELb0ELi128EEEEEEEEEvNT_6ParamsE$_ZN4cute3eso3ESOILb0ELb0EJiiNS_1CILi8192EEEEEC2ERKiS6_RKS3_) ;  /* 0xffffb69000007944 */ /* 0x020fea0003c3ffff */
[----:B-1----:R1:W5:Y:S01]  /*ae20*/  LDL.64 R2, [R1+0x1688] ;  /* 0x0016880001027983 */ /* 0x0023620000100a00 */
[----:B------:R-:W-:Y:S02]  /*ae30*/  MOV R8, R6 ;  /* 0x0000000600087202 */ /* 0x000fe40000000f00 */
[----:B------:R-:W-:-:S04]  /*ae40*/  MOV R9, 0x0 ;  /* 0x0000000000097802 */ /* 0x000fc80000000f00 */
[----:B------:R-:W-:Y:S05]  /*ae50*/  RET.REL.NODEC R8 `(_ZN7cutlass13device_kernelIN5flash19enable_sm80_to_sm89INS1_16FlashAttnBwdSm80INS1_25CollectiveMainloopBwdSm80ILi2ELi2EN4cute5tupleIJNS5_1CILi128EEES8_NS7_ILi64EEEEEENS_10bfloat16_tEfNS_4arch4Sm80ELb0ELb1ELb1ELb0ELb0ELb0ELb0ELb0ELi2ELi4ELi4ELi4ELb0EEENS1_24CollectiveEpilogueBwdGQAISA_fSD_Li256ELb0ELb0EEENS1_19SingleTileSchedulerILb0ELb0ELb0ELi128EEEEEEEEEvNT_6ParamsE) ;  /* 0xffff51a008007950 */ /* 0x000fea0003c3ffff */
        .type           $_ZN7cutlass13device_kernelIN5flash19enable_sm80_to_sm89INS1_16FlashAttnBwdSm80INS1_25CollectiveMainloopBwdSm80ILi2ELi2EN4cute5tupleIJNS5_1CILi128EEES8_NS7_ILi64EEEEEENS_10bfloat16_tEfNS_4arch4Sm80ELb0ELb1ELb1ELb0ELb0ELb0ELb0ELb0ELi2ELi4ELi4ELi4ELb0EEENS1_24CollectiveEpilogueBwdGQAISA_fSD_Li256ELb0ELb0EEENS1_19SingleTileSchedulerILb0ELb0ELb0ELi128EEEEEEEEEvNT_6ParamsE$_ZZN4cute12filter_tupleINS_5tupleIJNS_10UnderscoreES2_NS_1CILi0EEEEEENS1_IJNS1_IJNS3_ILi1EEES4_EEEiNS3_ILi1024EEEEEEZNS_5sliceIS5_S9_EEDaRKT_RKT0_EUlRKT_RKT0_E_EEDaSD_SG_OT1_ENKUlDpSJ_E_clIJNS1_IJS7_EEENS1_IJiEEENS1_IJEEEEEEDaSQ_,@function
        .size           $_ZN7cutlass13device_kernelIN5flash19enable_sm80_to_sm89INS1_16FlashAttnBwdSm80INS1_25CollectiveMainloopBwdSm80ILi2ELi2EN4cute5tupleIJNS5_1CILi128EEES8_NS7_ILi64EEEEEENS_10bfloat16_tEfNS_4arch4Sm80ELb0ELb1ELb1ELb0ELb0ELb0ELb0ELb0ELi2ELi4ELi4ELi4ELb0EEENS1_24CollectiveEpilogueBwdGQAISA_fSD_Li256ELb0ELb0EEENS1_19SingleTileSchedulerILb0ELb0ELb0ELi128EEEEEEEEEvNT_6ParamsE$_ZZN4cute12filter_tupleINS_5tupleIJNS_10UnderscoreES2_NS_1CILi0EEEEEENS1_IJNS1_IJNS3_ILi1EEES4_EEEiNS3_ILi1024EEEEEEZNS_5sliceIS5_S9_EEDaRKT_RKT0_EUlRKT_RKT0_E_EEDaSD_SG_OT1_ENKUlDpSJ_E_clIJNS1_IJS7_EEENS1_IJiEEENS1_IJEEEEEEDaSQ_,($_ZN7cutlass13device_kernelIN5flash19enable_sm80_to_sm89INS1_16FlashAttnBwdSm80INS1_25CollectiveMainloopBwdSm80ILi2ELi2EN4cute5tupleIJNS5_1CILi128EEES8_NS7_ILi64EEEEEENS_10bfloat16_tEfNS_4arch4Sm80ELb0ELb1ELb1ELb0ELb0ELb0ELb0ELb0ELi2ELi4ELi4ELi4ELb0EEENS1_24CollectiveEpilogueBwdGQAISA_fSD_Li256ELb0ELb0EEENS1_19SingleTileSchedulerILb0ELb0ELb0ELi128EEEEEEEEEvNT_6ParamsE$_ZZN4cute12filter_tupleINS_5tupleIJNS_10UnderscoreES2_S2_iEEENS1_IJNS1_IJNS_1CILi1EEENS4_ILi0EEEEEENS4_ILi4096EEENS1_IJiiEEENS1_IJS6_NS4_ILi8192EEEEEEEEEZNS_5sliceIS3_SC_EEDaRKT_RKT0_EUlRKT_RKT0_E_EEDaSG_SJ_OT1_ENKUlDpSM_E_clIJNS1_IJS7_EEENS1_IJS8_EEENS1_IJS9_EEENS1_IJEEEEEEDaST_ - $_ZN7cutlass13device_kernelIN5flash19enable_sm80_to_sm89INS1_16FlashAttnBwdSm80INS1_25CollectiveMainloopBwdSm80ILi2ELi2EN4cute5tupleIJNS5_1CILi128EEES8_NS7_ILi64EEEEEENS_10bfloat16_tEfNS_4arch4Sm80ELb0ELb1ELb1ELb0ELb0ELb0ELb0ELb0ELi2ELi4ELi4ELi4ELb0EEENS1_24CollectiveEpilogueBwdGQAISA_fSD_Li256ELb0ELb0EEENS1_19SingleTileSchedulerILb0ELb0ELb0ELi128EEEEEEEEEvNT_6ParamsE$_ZZN4cute12filter_tupleINS_5tupleIJNS_10UnderscoreES2_NS_1CILi0EEEEEENS1_IJNS1_IJNS3_ILi1EEES4_EEEiNS3_ILi1024EEEEEEZNS_5sliceIS5_S9_EEDaRKT_RKT0_EUlRKT_RKT0_E_EEDaSD_SG_OT1_ENKUlDpSJ_E_clIJNS1_IJS7_EEENS1_IJiEEENS1_IJEEEEEEDaSQ_)
$_ZN7cutlass13device_kernelIN5flash19enable_sm80_to_sm89INS1_16FlashAttnBwdSm80INS1_25CollectiveMainloopBwdSm80ILi2ELi2EN4cute5tupleIJNS5_1CILi128EEES8_NS7_ILi64EEEEEENS_10bfloat16_tEfNS_4arch4Sm80ELb0ELb1ELb1ELb0ELb0ELb0ELb0ELb0ELi2ELi4ELi4ELi4ELb0EEENS1_24CollectiveEpilogueBwdGQAISA_fSD_Li256ELb0ELb0EEENS1_19SingleTileSchedulerILb0ELb0ELb0ELi128EEEEEEEEEvNT_6ParamsE$_ZZN4cute12filter_tupleINS_5tupleIJNS_10UnderscoreES2_NS_1CILi0EEEEEENS1_IJNS1_IJNS3_ILi1EEES4_EEEiNS3_ILi1024EEEEEEZNS_5sliceIS5_S9_EEDaRKT_RKT0_EUlRKT_RKT0_E_EEDaSD_SG_OT1_ENKUlDpSJ_E_clIJNS1_IJS7_EEENS1_IJiEEENS1_IJEEEEEEDaSQ_:
[----:B------:R-:W-:Y:S02]  /*ae60*/  IADD3 R2, R1, 0x1680, RZ ;  /* 0x0000168001027810 */ /* 0x000fe40007ffe0ff */
[----:B------:R-:W-:Y:S02]  /*ae70*/  MOV R6, 0xaea0 ;  /* 0x0000aea000067802 */ /* 0x000fe40000000f00 */
[----:B------:R-:W-:Y:S02]  /*ae80*/  IADD3 R2, R2, c[0x0][0x20], RZ ;  /* 0x0000080002027a10 */ /* 0x000fe40007ffe0ff */
[----:B------:R-:W-:Y:S05]  /*ae90*/  CALL.REL.NOINC `($_ZN7cutlass13device_kernelIN5flash19enable_sm80_to_sm89INS1_16FlashAttnBwdSm80INS1_25CollectiveMainloopBwdSm80ILi2ELi2EN4cute5tupleIJNS5_1CILi128EEES8_NS7_ILi64EEEEEENS_10bfloat16_tEfNS_4arch4Sm80ELb0ELb1ELb1ELb0ELb0ELb0ELb0ELb0ELi2ELi4ELi4ELi4ELb0EEENS1_24CollectiveEpilogueBwdGQAISA_fSD_Li256ELb0ELb0EEENS1_19SingleTileSchedulerILb0ELb0ELb0ELi128EEEEEEEEEvNT_6ParamsE$_ZN4cute3eso3ESOILb1ELb0EJNS_5tupleIJNS_1CILi1EEENS3_ILi0EEEEEEiEEC2ERKS6_RKi) ;  /* 0xffffd18000007944 */ /* 0x000fea0003c3ffff */
[----:B-1----:R1:W5:Y:S01]  /*aea0*/  LDL R3, [R1+0x1680] ;  /* 0x0016800001037983 */ /* 0x0023620000100800 */
[----:B------:R-:W-:-:S04]  /*aeb0*/  MOV R5, 0x0 ;  /* 0x0000000000057802 */ /* 0x000fc80000000f00 */
[----:B------:R-:W-:Y:S05]  /*aec0*/  RET.REL.NODEC R4 `(_ZN7cutlass13device_kernelIN5flash19enable_sm80_to_sm89INS1_16FlashAttnBwdSm80INS1_25CollectiveMainloopBwdSm80ILi2ELi2EN4cute5tupleIJNS5_1CILi128EEES8_NS7_ILi64EEEEEENS_10bfloat16_tEfNS_4arch4Sm80ELb0ELb1ELb1ELb0ELb0ELb0ELb0ELb0ELi2ELi4ELi4ELi4ELb0EEENS1_24CollectiveEpilogueBwdGQAISA_fSD_Li256ELb0ELb0EEENS1_19SingleTileSchedulerILb0ELb0ELb0ELi128EEEEEEEEEvNT_6ParamsE) ;  /* 0xffff513004007950 */ /* 0x000fea0003c3ffff */
        .type           $_ZN7cutlass13device_kernelIN5flash19enable_sm80_to_sm89INS1_16FlashAttnBwdSm80INS1_25CollectiveMainloopBwdSm80ILi2ELi2EN4cute5tupleIJNS5_1CILi128EEES8_NS7_ILi64EEEEEENS_10bfloat16_tEfNS_4arch4Sm80ELb0ELb1ELb1ELb0ELb0ELb0ELb0ELb0ELi2ELi4ELi4ELi4ELb0EEENS1_24CollectiveEpilogueBwdGQAISA_fSD_Li256ELb0ELb0EEENS1_19SingleTileSchedulerILb0ELb0ELb0ELi128EEEEEEEEEvNT_6ParamsE$_ZZN4cute12filter_tupleINS_5tupleIJNS_10UnderscoreES2_S2_iEEENS1_IJNS1_IJNS_1CILi1EEENS4_ILi0EEEEEENS4_ILi4096EEENS1_IJiiEEENS1_IJS6_NS4_ILi8192EEEEEEEEEZNS_5sliceIS3_SC_EEDaRKT_RKT0_EUlRKT_RKT0_E_EEDaSG_SJ_OT1_ENKUlDpSM_E_clIJNS1_IJS7_EEENS1_IJS8_EEENS1_IJS9_EEENS1_IJEEEEEEDaST_,@function
        .size           $_ZN7cutlass13device_kernelIN5flash19enable_sm80_to_sm89INS1_16FlashAttnBwdSm80INS1_25CollectiveMainloopBwdSm80ILi2ELi2EN4cute5tupleIJNS5_1CILi128EEES8_NS7_ILi64EEEEEENS_10bfloat16_tEfNS_4arch4Sm80ELb0ELb1ELb1ELb0ELb0ELb0ELb0ELb0ELi2ELi4ELi4ELi4ELb0EEENS1_24CollectiveEpilogueBwdGQAISA_fSD_Li256ELb0ELb0EEENS1_19SingleTileSchedulerILb0ELb0ELb0ELi128EEEEEEEEEvNT_6ParamsE$_ZZN4cute12filter_tupleINS_5tupleIJNS_10UnderscoreES2_S2_iEEENS1_IJNS1_IJNS_1CILi1EEENS4_ILi0EEEEEENS4_ILi4096EEENS1_IJiiEEENS1_IJS6_NS4_ILi8192EEEEEEEEEZNS_5sliceIS3_SC_EEDaRKT_RKT0_EUlRKT_RKT0_E_EEDaSG_SJ_OT1_ENKUlDpSM_E_clIJNS1_IJS7_EEENS1_IJS8_EEENS1_IJS9_EEENS1_IJEEEEEEDaST_,($_ZN7cutlass13device_kernelIN5flash19enable_sm80_to_sm89INS1_16FlashAttnBwdSm80INS1_25CollectiveMainloopBwdSm80ILi2ELi2EN4cute5tupleIJNS5_1CILi128EEES8_NS7_ILi64EEEEEENS_10bfloat16_tEfNS_4arch4Sm80ELb0ELb1ELb1ELb0ELb0ELb0ELb0ELb0ELi2ELi4ELi4ELi4ELb0EEENS1_24CollectiveEpilogueBwdGQAISA_fSD_Li256ELb0ELb0EEENS1_19SingleTileSchedulerILb0ELb0ELb0ELi128EEEEEEEEEvNT_6ParamsE$_ZZN4cute12filter_tupleINS_5tupleIJNS_10UnderscoreES2_S2_iEEENS1_IJNS1_IJNS_1CILi1EEENS4_ILi0EEEEEEiNS4_ILi1024EEENS4_ILi8192EEEEEEZNS_5sliceIS3_SA_EEDaRKT_RKT0_EUlRKT_RKT0_E_EEDaSE_SH_OT1_ENKUlDpSK_E_clIJNS1_IJS7_EEENS1_IJiEEENS1_IJS8_EEENS1_IJEEEEEEDaSR_ - $_ZN7cutlass13device_kernelIN5flash19enable_sm80_to_sm89INS1_16FlashAttnBwdSm80INS1_25CollectiveMainloopBwdSm80ILi2ELi2EN4cute5tupleIJNS5_1CILi128EEES8_NS7_ILi64EEEEEENS_10bfloat16_tEfNS_4arch4Sm80ELb0ELb1ELb1ELb0ELb0ELb0ELb0ELb0ELi2ELi4ELi4ELi4ELb0EEENS1_24CollectiveEpilogueBwdGQAISA_fSD_Li256ELb0ELb0EEENS1_19SingleTileSchedulerILb0ELb0ELb0ELi128EEEEEEEEEvNT_6ParamsE$_ZZN4cute12filter_tupleINS_5tupleIJNS_10UnderscoreES2_S2_iEEENS1_IJNS1_IJNS_1CILi1EEENS4_ILi0EEEEEENS4_ILi4096EEENS1_IJiiEEENS1_IJS6_NS4_ILi8192EEEEEEEEEZNS_5sliceIS3_SC_EEDaRKT_RKT0_EUlRKT_RKT0_E_EEDaSG_SJ_OT1_ENKUlDpSM_E_clIJNS1_IJS7_EEENS1_IJS8_EEENS1_IJS9_EEENS1_IJEEEEEEDaST_)
$_ZN7cutlass13device_kernelIN5flash19enable_sm80_to_sm89INS1_16FlashAttnBwdSm80INS1_25CollectiveMainloopBwdSm80ILi2ELi2EN4cute5tupleIJNS5_1CILi128EEES8_NS7_ILi64EEEEEENS_10bfloat16_tEfNS_4arch4Sm80ELb0ELb1ELb1ELb0ELb0ELb0ELb0ELb0ELi2ELi4ELi4ELi4ELb0EEENS1_24CollectiveEpilogueBwdGQAISA_fSD_Li256ELb0ELb0EEENS1_19SingleTileSchedulerILb0ELb0ELb0ELi128EEEEEEEEEvNT_6ParamsE$_ZZN4cute12filter_tupleINS_5tupleIJNS_10UnderscoreES2_S2_iEEENS1_IJNS1_IJNS_1CILi1EEENS4_ILi0EEEEEENS4_ILi4096EEENS1_IJiiEEENS1_IJS6_NS4_ILi8192EEEEEEEEEZNS_5sliceIS3_SC_EEDaRKT_RKT0_EUlRKT_RKT0_E_EEDaSG_SJ_OT1_ENKUlDpSM_E_clIJNS1_IJS7_EEENS1_IJS8_EEENS1_IJS9_EEENS1_IJEEEEEEDaST_:
[----:B------:R-:W-:-:S05]  /*aed0*/  IADD3 R8, R56, -c[0x0][0x20], RZ ;  /* 0x8000080038087a10 */ /* 0x000fca0007ffe0ff */
[----:B------:R1:W5:Y:S04]  /*aee0*/  LDL R5, [R8] ;  /* 0x0000000008057983 */ /* 0x0003680000100800 */
[----:B------:R1:W5:Y:S01]  /*aef0*/  LDL R3, [R8+0x4] ;  /* 0x0000040008037983 */ /* 0x0003620000100800 */
[----:B------:R-:W-:Y:S02]  /*af00*/  IADD3 R2, R1, 0x1380, RZ ;  /* 0x0000138001027810 */ /* 0x000fe40007ffe0ff */
[----:B------:R-:W-:Y:S02]  /*af10*/  MOV R6, 0xaf40 ;  /* 0x0000af4000067802 */ /* 0x000fe40000000f00 */
[----:B------:R-:W-:Y:S02]  /*af20*/  IADD3 R2, R2, c[0x0][0x20], RZ ;  /* 0x0000080002027a10 */ /* 0x000fe40007ffe0ff */
[----:B-1---5:R-:W-:Y:S05]  /*af30*/  CALL.REL.NOINC `($_ZN7cutlass13device_kernelIN5flash19enable_sm80_to_sm89INS1_16FlashAttnBwdSm80INS1_25CollectiveMainloopBwdSm80ILi2ELi2EN4cute5tupleIJNS5_1CILi128EEES8_NS7_ILi64EEEEEENS_10bfloat16_tEfNS_4arch4Sm80ELb0ELb1ELb1ELb0ELb0ELb0ELb0ELb0ELi2ELi4ELi4ELi4ELb0EEENS1_24CollectiveEpilogueBwdGQAISA_fSD_Li256ELb0ELb0EEENS1_19SingleTileSchedulerILb0ELb0ELb0ELi128EEEEEEEEEvNT_6ParamsE$_ZN4cute3eso3ESOILb1ELb0EJNS_5tupleIJNS_1CILi1EEENS3_ILi0EEEEEENS3_ILi4096EEENS2_IJiiEEEEEC2ERKS6_RKS7_RKS8_) ;  /* 0xffffd08000007944 */ /* 0x022fea0003c3ffff */
[----:B-1----:R1:W5:Y:S01]  /*af40*/  LDL.64 R2, [R1+0x1380] ;  /* 0x0013800001027983 */ /* 0x0023620000100a00 */
[----:B------:R-:W-:-:S04]  /*af50*/  MOV R5, 0x0 ;  /* 0x0000000000057802 */ /* 0x000fc80000000f00 */
[----:B------:R-:W-:Y:S05]  /*af60*/  RET.REL.NODEC R4 `(_ZN7cutlass13device_kernelIN5flash19enable_sm80_to_sm89INS1_16FlashAttnBwdSm80INS1_25CollectiveMainloopBwdSm80ILi2ELi2EN4cute5tupleIJNS5_1CILi128EEES8_NS7_ILi64EEEEEENS_10bfloat16_tEfNS_4arch4Sm80ELb0ELb1ELb1ELb0ELb0ELb0ELb0ELb0ELi2ELi4ELi4ELi4ELb0EEENS1_24CollectiveEpilogueBwdGQAISA_fSD_Li256ELb0ELb0EEENS1_19SingleTileSchedulerILb0ELb0ELb0ELi128EEEEEEEEEvNT_6ParamsE) ;  /* 0xffff509004007950 */ /* 0x000fea0003c3ffff */
        .type           $_ZN7cutlass13device_kernelIN5flash19enable_sm80_to_sm89INS1_16FlashAttnBwdSm80INS1_25CollectiveMainloopBwdSm80ILi2ELi2EN4cute5tupleIJNS5_1CILi128EEES8_NS7_ILi64EEEEEENS_10bfloat16_tEfNS_4arch4Sm80ELb0ELb1ELb1ELb0ELb0ELb0ELb0ELb0ELi2ELi4ELi4ELi4ELb0EEENS1_24CollectiveEpilogueBwdGQAISA_fSD_Li256ELb0ELb0EEENS1_19SingleTileSchedulerILb0ELb0ELb0ELi128EEEEEEEEEvNT_6ParamsE$_ZZN4cute12filter_tupleINS_5tupleIJNS_10UnderscoreES2_S2_iEEENS1_IJNS1_IJNS_1CILi1EEENS4_ILi0EEEEEEiNS4_ILi1024EEENS4_ILi8192EEEEEEZNS_5sliceIS3_SA_EEDaRKT_RKT0_EUlRKT_RKT0_E_EEDaSE_SH_OT1_ENKUlDpSK_E_clIJNS1_IJS7_EEENS1_IJiEEENS1_IJS8_EEENS1_IJEEEEEEDaSR_,@function
        .size           $_ZN7cutlass13device_kernelIN5flash19enable_sm80_to_sm89INS1_16FlashAttnBwdSm80INS1_25CollectiveMainloopBwdSm80ILi2ELi2EN4cute5tupleIJNS5_1CILi128EEES8_NS7_ILi64EEEEEENS_10bfloat16_tEfNS_4arch4Sm80ELb0ELb1ELb1ELb0ELb0ELb0ELb0ELb0ELi2ELi4ELi4ELi4ELb0EEENS1_24CollectiveEpilogueBwdGQAISA_fSD_Li256ELb0ELb0EEENS1_19SingleTileSchedulerILb0ELb0ELb0ELi128EEEEEEEEEvNT_6ParamsE$_ZZN4cute12filter_tupleINS_5tupleIJNS_10UnderscoreES2_S2_iEEENS1_IJNS1_IJNS_1CILi1EEENS4_ILi0EEEEEEiNS4_ILi1024EEENS4_ILi8192EEEEEEZNS_5sliceIS3_SA_EEDaRKT_RKT0_EUlRKT_RKT0_E_EEDaSE_SH_OT1_ENKUlDpSK_E_clIJNS1_IJS7_EEENS1_IJiEEENS1_IJS8_EEENS1_IJEEEEEEDaSR_,($_ZN7cutlass13device_kernelIN5flash19enable_sm80_to_sm89INS1_16FlashAttnBwdSm80INS1_25CollectiveMainloopBwdSm80ILi2ELi2EN4cute5tupleIJNS5_1CILi128EEES8_NS7_ILi64EEEEEENS_10bfloat16_tEfNS_4arch4Sm80ELb0ELb1ELb1ELb0ELb0ELb0ELb0ELb0ELi2ELi4ELi4ELi4ELb0EEENS1_24CollectiveEpilogueBwdGQAISA_fSD_Li256ELb0ELb0EEENS1_19SingleTileSchedulerILb0ELb0ELb0ELi128EEEEEEEEEvNT_6ParamsE$_ZZN4cute12filter_tupleINS_5tupleIJNS_10UnderscoreES2_S2_iEEENS1_IJNS1_IJNS_1CILi1EEENS4_ILi0EEEEEElS6_lEEEZNS_5sliceIS3_S8_EEDaRKT_RKT0_EUlRKT_RKT0_E_EEDaSC_SF_OT1_ENKUlDpSI_E_clIJNS1_IJS7_EEENS1_IJlEEENS1_IJS6_EEENS1_IJEEEEEEDaSP_ - $_ZN7cutlass13device_kernelIN5flash19enable_sm80_to_sm89INS1_16FlashAttnBwdSm80INS1_25CollectiveMainloopBwdSm80ILi2ELi2EN4cute5tupleIJNS5_1CILi128EEES8_NS7_ILi64EEEEEENS_10bfloat16_tEfNS_4arch4Sm80ELb0ELb1ELb1ELb0ELb0ELb0ELb0ELb0ELi2ELi4ELi4ELi4ELb0EEENS1_24CollectiveEpilogueBwdGQAISA_fSD_Li256ELb0ELb0EEENS1_19SingleTileSchedulerILb0ELb0ELb0ELi128EEEEEEEEEvNT_6ParamsE$_ZZN4cute12filter_tupleINS_5tupleIJNS_10UnderscoreES2_S2_iEEENS1_IJNS1_IJNS_1CILi1EEENS4_ILi0EEEEEEiNS4_ILi1024EEENS4_ILi8192EEEEEEZNS_5sliceIS3_SA_EEDaRKT_RKT0_EUlRKT_RKT0_E_EEDaSE_SH_OT1_ENKUlDpSK_E_clIJNS1_IJS7_EEENS1_IJiEEENS1_IJS8_EEENS1_IJEEEEEEDaSR_)
$_ZN7cutlass13device_kernelIN5flash19enable_sm80_to_sm89INS1_16FlashAttnBwdSm80INS1_25CollectiveMainloopBwdSm80ILi2ELi2EN4cute5tupleIJNS5_1CILi128EEES8_NS7_ILi64EEEEEENS_10bfloat16_tEfNS_4arch4Sm80ELb0ELb1ELb1ELb0ELb0ELb0ELb0ELb0ELi2ELi4ELi4ELi4ELb0EEENS1_24CollectiveEpilogueBwdGQAISA_fSD_Li256ELb0ELb0EEENS1_19SingleTileSchedulerILb0ELb0ELb0ELi128EEEEEEEEEvNT_6ParamsE$_ZZN4cute12filter_tupleINS_5tupleIJNS_10UnderscoreES2_S2_iEEENS1_IJNS1_IJNS_1CILi1EEENS4_ILi0EEEEEEiNS4_ILi1024EEENS4_ILi8192EEEEEEZNS_5sliceIS3_SA_EEDaRKT_RKT0_EUlRKT_RKT0_E_EEDaSE_SH_OT1_ENKUlDpSK_E_clIJNS1_IJS7_EEENS1_IJiEEENS1_IJS8_EEENS1_IJEEEEEEDaSR_:
[----:B------:R-:W-:Y:S02]  /*af70*/  IADD3 R2, R1, 0x1380, RZ ;  /* 0x0000138001027810 */ /* 0x000fe40007ffe0ff */
[----:B------:R-:W-:Y:S02]  /*af80*/  MOV R8, 0xafb0 ;  /* 0x0000afb000087802 */ /* 0x000fe40000000f00 */
[----:B------:R-:W-:Y:S02]  /*af90*/  IADD3 R2, R2, c[0x0][0x20], RZ ;  /* 0x0000080002027a10 */ /* 0x000fe40007ffe0ff */
[----:B------:R-:W-:Y:S05]  /*afa0*/  CALL.REL.NOINC `($_ZN7cutlass13device_kernelIN5flash19enable_sm80_to_sm89INS1_16FlashAttnBwdSm80INS1_25CollectiveMainloopBwdSm80ILi2ELi2EN4cute5tupleIJNS5_1CILi128EEES8_NS7_ILi64EEEEEENS_10bfloat16_tEfNS_4arch4Sm80ELb0ELb1ELb1ELb0ELb0ELb0ELb0ELb0ELi2ELi4ELi4ELi4ELb0EEENS1_24CollectiveEpilogueBwdGQAISA_fSD_Li256ELb0ELb0EEENS1_19SingleTileSchedulerILb0ELb0ELb0ELi128EEEEEEEEEvNT_6ParamsE$_ZN4cute3eso3ESOILb1ELb0EJNS_5tupleIJNS_1CILi1EEENS3_ILi0EEEEEEiNS3_ILi1024EEEEEC2ERKS6_RKiRKS7_) ;  /* 0xffffd0b000007944 */ /* 0x000fea0003c3ffff */
[----:B-1----:R1:W5:Y:S01]  /*afb0*/  LDL R3, [R1+0x1380] ;  /* 0x0013800001037983 */ /* 0x0023620000100800 */
[----:B------:R-:W-:Y:S02]  /*afc0*/  MOV R8, R4 ;  /* 0x0000000400087202 */ /* 0x000fe40000000f00 */
[----:B------:R-:W-:-:S04]  /*afd0*/  MOV R9, 0x0 ;  /* 0x0000000000097802 */ /* 0x000fc80000000f00 */
[----:B------:R-:W-:Y:S05]  /*afe0*/  RET.REL.NODEC R8 `(_ZN7cutlass13device_kernelIN5flash19enable_sm80_to_sm89INS1_16FlashAttnBwdSm80INS1_25CollectiveMainloopBwdSm80ILi2ELi2EN4cute5tupleIJNS5_1CILi128EEES8_NS7_ILi64EEEEEENS_10bfloat16_tEfNS_4arch4Sm80ELb0ELb1ELb1ELb0ELb0ELb0ELb0ELb0ELi2ELi4ELi4ELi4ELb0EEENS1_24CollectiveEpilogueBwdGQAISA_fSD_Li256ELb0ELb0EEENS1_19SingleTileSchedulerILb0ELb0ELb0ELi128EEEEEEEEEvNT_6ParamsE) ;  /* 0xffff501008007950 */ /* 0x000fea0003c3ffff */
        .type           $_ZN7cutlass13device_kernelIN5flash19enable_sm80_to_sm89INS1_16FlashAttnBwdSm80INS1_25CollectiveMainloopBwdSm80ILi2ELi2EN4cute5tupleIJNS5_1CILi128EEES8_NS7_ILi64EEEEEENS_10bfloat16_tEfNS_4arch4Sm80ELb0ELb1ELb1ELb0ELb0ELb0ELb0ELb0ELi2ELi4ELi4ELi4ELb0EEENS1_24CollectiveEpilogueBwdGQAISA_fSD_Li256ELb0ELb0EEENS1_19SingleTileSchedulerILb0ELb0ELb0ELi128EEEEEEEEEvNT_6ParamsE$_ZZN4cute12filter_tupleINS_5tupleIJNS_10UnderscoreES2_S2_iEEENS1_IJNS1_IJNS_1CILi1EEENS4_ILi0EEEEEElS6_lEEEZNS_5sliceIS3_S8_EEDaRKT_RKT0_EUlRKT_RKT0_E_EEDaSC_SF_OT1_ENKUlDpSI_E_clIJNS1_IJS7_EEENS1_IJlEEENS1_IJS6_EEENS1_IJEEEEEEDaSP_,@function
        .size           $_ZN7cutlass13device_kernelIN5flash19enable_sm80_to_sm89INS1_16FlashAttnBwdSm80INS1_25CollectiveMainloopBwdSm80ILi2ELi2EN4cute5tupleIJNS5_1CILi128EEES8_NS7_ILi64EEEEEENS_10bfloat16_tEfNS_4arch4Sm80ELb0ELb1ELb1ELb0ELb0ELb0ELb0ELb0ELi2ELi4ELi4ELi4ELb0EEENS1_24CollectiveEpilogueBwdGQAISA_fSD_Li256ELb0ELb0EEENS1_19SingleTileSchedulerILb0ELb0ELb0ELi128EEEEEEEEEvNT_6ParamsE$_ZZN4cute12filter_tupleINS_5tupleIJNS_10UnderscoreES2_S2_iEEENS1_IJNS1_IJNS_1CILi1EEENS4_ILi0EEEEEElS6_lEEEZNS_5sliceIS3_S8_EEDaRKT_RKT0_EUlRKT_RKT0_E_EEDaSC_SF_OT1_ENKUlDpSI_E_clIJNS1_IJS7_EEENS1_IJlEEENS1_IJS6_EEENS1_IJEEEEEEDaSP_,($_ZN7cutlass13device_kernelIN5flash19enable_sm80_to_sm89INS1_16FlashAttnBwdSm80INS1_25CollectiveMainloopBwdSm80ILi2ELi2EN4cute5tupleIJNS5_1CILi128EEES8_NS7_ILi64EEEEEENS_10bfloat16_tEfNS_4arch4Sm80ELb0ELb1ELb1ELb0ELb0ELb0ELb0ELb0ELi2ELi4ELi4ELi4ELb0EEENS1_24CollectiveEpilogueBwdGQAISA_fSD_Li256ELb0ELb0EEENS1_19SingleTileSchedulerILb0ELb0ELb0ELi128EEEEEEEEEvNT_6ParamsE$_ZZN4cute12filter_tupleINS_5tupleIJNS_10UnderscoreES2_iEEENS1_IJNS1_IJNS_1CILi1EEENS4_ILi0EEEEEEiNS4_ILi1024EEEEEEZNS_5sliceIS3_S9_EEDaRKT_RKT0_EUlRKT_RKT0_E_EEDaSD_SG_OT1_ENKUlDpSJ_E_clIJNS1_IJS7_EEENS1_IJiEEENS1_IJEEEEEEDaSQ_ - $_ZN7cutlass13device_kernelIN5flash19enable_sm80_to_sm89INS1_16FlashAttnBwdSm80INS1_25CollectiveMainloopBwdSm80ILi2ELi2EN4cute5tupleIJNS5_1CILi128EEES8_NS7_ILi64EEEEEENS_10bfloat16_tEfNS_4arch4Sm80ELb0ELb1ELb1ELb0ELb0ELb0ELb0ELb0ELi2ELi4ELi4ELi4ELb0EEENS1_24CollectiveEpilogueBwdGQAISA_fSD_Li256ELb0ELb0EEENS1_19SingleTileSchedulerILb0ELb0ELb0ELi128EEEEEEEEEvNT_6ParamsE$_ZZN4cute12filter_tupleINS_5tupleIJNS_10UnderscoreES2_S2_iEEENS1_IJNS1_IJNS_1CILi1EEENS4_ILi0EEEEEElS6_lEEEZNS_5sliceIS3_S8_EEDaRKT_RKT0_EUlRKT_RKT0_E_EEDaSC_SF_OT1_ENKUlDpSI_E_clIJNS1_IJS7_EEENS1_IJlEEENS1_IJS6_EEENS1_IJEEEEEEDaSP_)
$_ZN7cutlass13device_kernelIN5flash19enable_sm80_to_sm89INS1_16FlashAttnBwdSm80INS1_25CollectiveMainloopBwdSm80ILi2ELi2EN4cute5tupleIJNS5_1CILi128EEES8_NS7_ILi64EEEEEENS_10bfloat16_tEfNS_4arch4Sm80ELb0ELb1ELb1ELb0ELb0ELb0ELb0ELb0ELi2ELi4ELi4ELi4ELb0EEENS1_24CollectiveEpilogueBwdGQAISA_fSD_Li256ELb0ELb0EEENS1_19SingleTileSchedulerILb0ELb0ELb0ELi128EEEEEEEEEvNT_6ParamsE$_ZZN4cute12filter_tupleINS_5tupleIJNS_10UnderscoreES2_S2_iEEENS1_IJNS1_IJNS_1CILi1EEENS4_ILi0EEEEEElS6_lEEEZNS_5sliceIS3_S8_EEDaRKT_RKT0_EUlRKT_RKT0_E_EEDaSC_SF_OT1_ENKUlDpSI_E_clIJNS1_IJS7_EEENS1_IJlEEENS1_IJS6_EEENS1_IJEEEEEEDaSP_:
[----:B------:R-:W-:Y:S02]  /*aff0*/  IADD3 R3, R1, 0x16a8, RZ ;  /* 0x000016a801037810 */ /* 0x000fe40007ffe0ff */
[----:B------:R-:W-:Y:S02]  /*b000*/  MOV R6, 0xb030 ;  /* 0x0000b03000067802 */ /* 0x000fe40000000f00 */
[----:B------:R-:W-:Y:S02]  /*b010*/  IADD3 R3, R3, c[0x0][0x20], RZ ;  /* 0x0000080003037a10 */ /* 0x000fe40007ffe0ff */
[----:B------:R-:W-:Y:S05]  /*b020*/  CALL.REL.NOINC `($_ZN7cutlass13device_kernelIN5flash19enable_sm80_to_sm89INS1_16FlashAttnBwdSm80INS1_25CollectiveMainloopBwdSm80ILi2ELi2EN4cute5tupleIJNS5_1CILi128EEES8_NS7_ILi64EEEEEENS_10bfloat16_tEfNS_4arch4Sm80ELb0ELb1ELb1ELb0ELb0ELb0ELb0ELb0ELi2ELi4ELi4ELi4ELb0EEENS1_24CollectiveEpilogueBwdGQAISA_fSD_Li256ELb0ELb0EEENS1_19SingleTileSchedulerILb0ELb0ELb0ELi128EEEEEEEEEvNT_6ParamsE$_ZN4cute3eso3ESOILb1ELb0EJNS_5tupleIJNS_1CILi1EEENS3_ILi0EEEEEElS5_EEC2ERKS6_RKlRKS5_) ;  /* 0xffffd07000007944 */ /* 0x000fea0003c3ffff */
[----:B-1----:R1:W5:Y:S01]  /*b030*/  LDL.64 R2, [R1+0x16a8] ;  /* 0x0016a80001027983 */ /* 0x0023620000100a00 */
[----:B------:R-:W-:-:S04]  /*b040*/  MOV R5, 0x0 ;  /* 0x0000000000057802 */ /* 0x000fc80000000f00 */
[----:B------:R-:W-:Y:S05]  /*b050*/  RET.REL.NODEC R4 `(_ZN7cutlass13device_kernelIN5flash19enable_sm80_to_sm89INS1_16FlashAttnBwdSm80INS1_25CollectiveMainloopBwdSm80ILi2ELi2EN4cute5tupleIJNS5_1CILi128EEES8_NS7_ILi64EEEEEENS_10bfloat16_tEfNS_4arch4Sm80ELb0ELb1ELb1ELb0ELb0ELb0ELb0ELb0ELi2ELi4ELi4ELi4ELb0EEENS1_24CollectiveEpilogueBwdGQAISA_fSD_Li256ELb0ELb0EEENS1_19SingleTileSchedulerILb0ELb0ELb0ELi128EEEEEEEEEvNT_6ParamsE) ;  /* 0xffff4fa004007950 */ /* 0x000fea0003c3ffff */
        .type           $_ZN7cutlass13device_kernelIN5flash19enable_sm80_to_sm89INS1_16FlashAttnBwdSm80INS1_25CollectiveMainloopBwdSm80ILi2ELi2EN4cute5tupleIJNS5_1CILi128EEES8_NS7_ILi64EEEEEENS_10bfloat16_tEfNS_4arch4Sm80ELb0ELb1ELb1ELb0ELb0ELb0ELb0ELb0ELi2ELi4ELi4ELi4ELb0EEENS1_24CollectiveEpilogueBwdGQAISA_fSD_Li256ELb0ELb0EEENS1_19SingleTileSchedulerILb0ELb0ELb0ELi128EEEEEEEEEvNT_6ParamsE$_ZZN4cute12filter_tupleINS_5tupleIJNS_10UnderscoreES2_iEEENS1_IJNS1_IJNS_1CILi1EEENS4_ILi0EEEEEEiNS4_ILi1024EEEEEEZNS_5sliceIS3_S9_EEDaRKT_RKT0_EUlRKT_RKT0_E_EEDaSD_SG_OT1_ENKUlDpSJ_E_clIJNS1_IJS7_EEENS1_IJiEEENS1_IJEEEEEEDaSQ_,@function
        .size           $_ZN7cutlass13device_kernelIN5flash19enable_sm80_to_sm89INS1_16FlashAttnBwdSm80INS1_25CollectiveMainloopBwdSm80ILi2ELi2EN4cute5tupleIJNS5_1CILi128EEES8_NS7_ILi64EEEEEENS_10bfloat16_tEfNS_4arch4Sm80ELb0ELb1ELb1ELb0ELb0ELb0ELb0ELb0ELi2ELi4ELi4ELi4ELb0EEENS1_24CollectiveEpilogueBwdGQAISA_fSD_Li256ELb0ELb0EEENS1_19SingleTileSchedulerILb0ELb0ELb0ELi128EEEEEEEEEvNT_6ParamsE$_ZZN4cute12filter_tupleINS_5tupleIJNS_10UnderscoreES2_iEEENS1_IJNS1_IJNS_1CILi1EEENS4_ILi0EEEEEEiNS4_ILi1024EEEEEEZNS_5sliceIS3_S9_EEDaRKT_RKT0_EUlRKT_RKT0_E_EEDaSD_SG_OT1_ENKUlDpSJ_E_clIJNS1_IJS7_EEENS1_IJiEEENS1_IJEEEEEEDaSQ_,($_ZN7cutlass13device_kernelIN5flash19enable_sm80_to_sm89INS1_16FlashAttnBwdSm80INS1_25CollectiveMainloopBwdSm80ILi2ELi2EN4cute5tupleIJNS5_1CILi128EEES8_NS7_ILi64EEEEEENS_10bfloat16_tEfNS_4arch4Sm80ELb0ELb1ELb1ELb0ELb0ELb0ELb0ELb0ELi2ELi4ELi4ELi4ELb0EEENS1_24CollectiveEpilogueBwdGQAISA_fSD_Li256ELb0ELb0EEENS1_19SingleTileSchedulerILb0ELb0ELb0ELi128EEEEEEEEEvNT_6ParamsE$_ZZN4cute12filter_tupleINS_5tupleIJNS_1CILi0EEENS1_IJNS2_ILi1EEENS2_ILi512EEEiEEEEEEZNS_16flatten_to_tupleIS7_EEDaRKT_EUlRKT_E_EEDaSB_OT0_ENKUlDpSE_E_clIJNS1_IJS3_EEES6_EEEDaSI_ - $_ZN7cutlass13device_kernelIN5flash19enable_sm80_to_sm89INS1_16FlashAttnBwdSm80INS1_25CollectiveMainloopBwdSm80ILi2ELi2EN4cute5tupleIJNS5_1CILi128EEES8_NS7_ILi64EEEEEENS_10bfloat16_tEfNS_4arch4Sm80ELb0ELb1ELb1ELb0ELb0ELb0ELb0ELb0ELi2ELi4ELi4ELi4ELb0EEENS1_24CollectiveEpilogueBwdGQAISA_fSD_Li256ELb0ELb0EEENS1_19SingleTileSchedulerILb0ELb0ELb0ELi128EEEEEEEEEvNT_6ParamsE$_ZZN4cute12filter_tupleINS_5tupleIJNS_10UnderscoreES2_iEEENS1_IJNS1_IJNS_1CILi1EEENS4_ILi0EEEEEEiNS4_ILi1024EEEEEEZNS_5sliceIS3_S9_EEDaRKT_RKT0_EUlRKT_RKT0_E_EEDaSD_SG_OT1_ENKUlDpSJ_E_clIJNS1_IJS7_EEENS1_IJiEEENS1_IJEEEEEEDaSQ_)
$_ZN7cutlass13device_kernelIN5flash19enable_sm80_to_sm89INS1_16FlashAttnBwdSm80INS1_25CollectiveMainloopBwdSm80ILi2ELi2EN4cute5tupleIJNS5_1CILi128EEES8_NS7_ILi64EEEEEENS_10bfloat16_tEfNS_4arch4Sm80ELb0ELb1ELb1ELb0ELb0ELb0ELb0ELb0ELi2ELi4ELi4ELi4ELb0EEENS1_24CollectiveEpilogueBwdGQAISA_fSD_Li256ELb0ELb0EEENS1_19SingleTileSchedulerILb0ELb0ELb0ELi128EEEEEEEEEvNT_6ParamsE$_ZZN4cute12filter_tupleINS_5tupleIJNS_10UnderscoreES2_iEEENS1_IJNS1_IJNS_1CILi1EEENS4_ILi0EEEEEEiNS4_ILi1024EEEEEEZNS_5sliceIS3_S9_EEDaRKT_RKT0_EUlRKT_RKT0_E_EEDaSD_SG_OT1_ENKUlDpSJ_E_clIJNS1_IJS7_EEENS1_IJiEEENS1_IJEEEEEEDaSQ_:
[----:B------:R-:W-:Y:S02]  /*b060*/  IADD3 R2, R1, 0x1680, RZ ;  /* 0x0000168001027810 */ /* 0x000fe40007ffe0ff */
[----:B------:R-:W-:Y:S02]  /*b070*/  MOV R6, 0xb0a0 ;  /* 0x0000b0a000067802 */ /* 0x000fe40000000f00 */
[----:B------:R-:W-:Y:S02]  /*b080*/  IADD3 R2, R2, c[0x0][0x20], RZ ;  /* 0x0000080002027a10 */ /* 0x000fe40007ffe0ff */
[----:B------:R-:W-:Y:S05]  /*b090*/  CALL.REL.NOINC `($_ZN7cutlass13device_kernelIN5flash19enable_sm80_to_sm89INS1_16FlashAttnBwdSm80INS1_25CollectiveMainloopBwdSm80ILi2ELi2EN4cute5tupleIJNS5_1CILi128EEES8_NS7_ILi64EEEEEENS_10bfloat16_tEfNS_4arch4Sm80ELb0ELb1ELb1ELb0ELb0ELb0ELb0ELb0ELi2ELi4ELi4ELi4ELb0EEENS1_24CollectiveEpilogueBwdGQAISA_fSD_Li256ELb0ELb0EEENS1_19SingleTileSchedulerILb0ELb0ELb0ELi128EEEEEEEEEvNT_6ParamsE$_ZN4cute3eso3ESOILb1ELb0EJNS_5tupleIJNS_1CILi1EEENS3_ILi0EEEEEEiEEC2ERKS6_RKi) ;  /* 0xffffcf8000007944 */ /* 0x000fea0003c3ffff */
[----:B-1----:R1:W5:Y:S01]  /*b0a0*/  LDL R3, [R1+0x1680] ;  /* 0x0016800001037983 */ /* 0x0023620000100800 */
[----:B------:R-:W-:Y:S02]  /*b0b0*/  MOV R6, R4 ;  /* 0x0000000400067202 */ /* 0x000fe40000000f00 */
[----:B------:R-:W-:-:S04]  /*b0c0*/  MOV R7, 0x0 ;  /* 0x0000000000077802 */ /* 0x000fc80000000f00 */
[----:B------:R-:W-:Y:S05]  /*b0d0*/  RET.REL.NODEC R6 `(_ZN7cutlass13device_kernelIN5flash19enable_sm80_to_sm89INS1_16FlashAttnBwdSm80INS1_25CollectiveMainloopBwdSm80ILi2ELi2EN4cute5tupleIJNS5_1CILi128EEES8_NS7_ILi64EEEEEENS_10bfloat16_tEfNS_4arch4Sm80ELb0ELb1ELb1ELb0ELb0ELb0ELb0ELb0ELi2ELi4ELi4ELi4ELb0EEENS1_24CollectiveEpilogueBwdGQAISA_fSD_Li256ELb0ELb0EEENS1_19SingleTileSchedulerILb0ELb0ELb0ELi128EEEEEEEEEvNT_6ParamsE) ;  /* 0xffff4f2006007950 */ /* 0x000fea0003c3ffff */
        .type           $_ZN7cutlass13device_kernelIN5flash19enable_sm80_to_sm89INS1_16FlashAttnBwdSm80INS1_25CollectiveMainloopBwdSm80ILi2ELi2EN4cute5tupleIJNS5_1CILi128EEES8_NS7_ILi64EEEEEENS_10bfloat16_tEfNS_4arch4Sm80ELb0ELb1ELb1ELb0ELb0ELb0ELb0ELb0ELi2ELi4ELi4ELi4ELb0EEENS1_24CollectiveEpilogueBwdGQAISA_fSD_Li256ELb0ELb0EEENS1_19SingleTileSchedulerILb0ELb0ELb0ELi128EEEEEEEEEvNT_6ParamsE$_ZZN4cute12filter_tupleINS_5tupleIJNS_1CILi0EEENS1_IJNS2_ILi1EEENS2_ILi512EEEiEEEEEEZNS_16flatten_to_tupleIS7_EEDaRKT_EUlRKT_E_EEDaSB_OT0_ENKUlDpSE_E_clIJNS1_IJS3_EEES6_EEEDaSI_,@function
        .size           $_ZN7cutlass13device_kernelIN5flash19enable_sm80_to_sm89INS1_16FlashAttnBwdSm80INS1_25CollectiveMainloopBwdSm80ILi2ELi2EN4cute5tupleIJNS5_1CILi128EEES8_NS7_ILi64EEEEEENS_10bfloat16_tEfNS_4arch4Sm80ELb0ELb1ELb1ELb0ELb0ELb0ELb0ELb0ELi2ELi4ELi4ELi4ELb0EEENS1_24CollectiveEpilogueBwdGQAISA_fSD_Li256ELb0ELb0EEENS1_19SingleTileSchedulerILb0ELb0ELb0ELi128EEEEEEEEEvNT_6ParamsE$_ZZN4cute12filter_tupleINS_5tupleIJNS_1CILi0EEENS1_IJNS2_ILi1EEENS2_ILi512EEEiEEEEEEZNS_16flatten_to_tupleIS7_EEDaRKT_EUlRKT_E_EEDaSB_OT0_ENKUlDpSE_E_clIJNS1_IJS3_EEES6_EEEDaSI_,($_ZN7cutlass13device_kernelIN5flash19enable_sm80_to_sm89INS1_16FlashAttnBwdSm80INS1_25CollectiveMainloopBwdSm80ILi2ELi2EN4cute5tupleIJNS5_1CILi128EEES8_NS7_ILi64EEEEEENS_10bfloat16_tEfNS_4arch4Sm80ELb0ELb1ELb1ELb0ELb0ELb0ELb0ELb0ELi2ELi4ELi4ELi4ELb0EEENS1_24CollectiveEpilogueBwdGQAISA_fSD_Li256ELb0ELb0EEENS1_19SingleTileSchedulerILb0ELb0ELb0ELi128EEEEEEEEEvNT_6ParamsE$_ZZN4cute12filter_tupleINS_5tupleIJNS_1CILi0EEENS_10UnderscoreEEEENS1_IJNS1_IJS3_S3_EEEiEEEZNS_6detail10lift_sliceIS5_S7_EEDaRKT_RKT0_EUlRKT_RKT0_E_EEDaSC_SF_OT1_ENKUlDpSI_E_clIJNS1_IJEEENS1_IJiEEEEEEDaSP_ - $_ZN7cutlass13device_kernelIN5flash19enable_sm80_to_sm89INS1_16FlashAttnBwdSm80INS1_25CollectiveMainloopBwdSm80ILi2ELi2EN4cute5tupleIJNS5_1CILi128EEES8_NS7_ILi64EEEEEENS_10bfloat16_tEfNS_4arch4Sm80ELb0ELb1ELb1ELb0ELb0ELb0ELb0ELb0ELi2ELi4ELi4ELi4ELb0EEENS1_24CollectiveEpilogueBwdGQAISA_fSD_Li256ELb0ELb0EEENS1_19SingleTileSchedulerILb0ELb0ELb0ELi128EEEEEEEEEvNT_6ParamsE$_ZZN4cute12filter_tupleINS_5tupleIJNS_1CILi0EEENS1_IJNS2_ILi1EEENS2_ILi512EEEiEEEEEEZNS_16flatten_to_tupleIS7_EEDaRKT_EUlRKT_E_EEDaSB_OT0_ENKUlDpSE_E_clIJNS1_IJS3_EEES6_EEEDaSI_)
$_ZN7cutlass13device_kernelIN5flash19enable_sm80_to_sm89INS1_16FlashAttnBwdSm80INS1_25CollectiveMainloopBwdSm80ILi2ELi2EN4cute5tupleIJNS5_1CILi128EEES8_NS7_ILi64EEEEEENS_10bfloat16_tEfNS_4arch4Sm80ELb0ELb1ELb1ELb0ELb0ELb0ELb0ELb0ELi2ELi4ELi4ELi4ELb0EEENS1_24CollectiveEpilogueBwdGQAISA_fSD_Li256ELb0ELb0EEENS1_19SingleTileSchedulerILb0ELb0ELb0ELi128EEEEEEEEEvNT_6ParamsE$_ZZN4cute12filter_tupleINS_5tupleIJNS_1CILi0EEENS1_IJNS2_ILi1EEENS2_ILi512EEEiEEEEEEZNS_16flatten_to_tupleIS7_EEDaRKT_EUlRKT_E_EEDaSB_OT0_ENKUlDpSE_E_clIJNS1_IJS3_EEES6_EEEDaSI_:
[----:B------:R-:W-:Y:S02]  /*b0e0*/  IADD3 R2, R1, 0x1380, RZ ;  /* 0x0000138001027810 */ /* 0x000fe40007ffe0ff */
[----:B------:R-:W-:Y:S02]  /*b0f0*/  MOV R8, 0xb120 ;  /* 0x0000b12000087802 */ /* 0x000fe40000000f00 */
[----:B------:R-:W-:Y:S02]  /*b100*/  IADD3 R2, R2, c[0x0][0x20], RZ ;  /* 0x0000080002027a10 */ /* 0x000fe40007ffe0ff */
[----:B------:R-:W-:Y:S05]  /*b110*/  CALL.REL.NOINC `($_ZN7cutlass13device_kernelIN5flash19enable_sm80_to_sm89INS1_16FlashAttnBwdSm80INS1_25CollectiveMainloopBwdSm80ILi2ELi2EN4cute5tupleIJNS5_1CILi128EEES8_NS7_ILi64EEEEEENS_10bfloat16_tEfNS_4arch4Sm80ELb0ELb1ELb1ELb0ELb0ELb0ELb0ELb0ELi2ELi4ELi4ELi4ELb0EEENS1_24CollectiveEpilogueBwdGQAISA_fSD_Li256ELb0ELb0EEENS1_19SingleTileSchedulerILb0ELb0ELb0ELi128EEEEEEEEEvNT_6ParamsE$_ZN4cute3eso3ESOILb1ELb0EJNS_1CILi0EEENS2_ILi1EEENS2_ILi512EEEiEEC2ERKS3_RKS4_RKS5_RKi) ;  /* 0xffffbee000007944 */ /* 0x000fea0003c3ffff */
[----:B-1----:R1:W5:Y:S01]  /*b120*/  LDL R2, [R1+0x1380] ;  /* 0x0013800001027983 */ /* 0x0023620000100800 */
[----:B------:R-:W-:-:S04]  /*b130*/  MOV R11, 0x0 ;  /* 0x00000000000b7802 */ /* 0x000fc80000000f00 */
[----:B------:R-:W-:Y:S05]  /*b140*/  RET.REL.NODEC R10 `(_ZN7cutlass13device_kernelIN5flash19enable_sm80_to_sm89INS1_16FlashAttnBwdSm80INS1_25CollectiveMainloopBwdSm80ILi2ELi2EN4cute5tupleIJNS5_1CILi128EEES8_NS7_ILi64EEEEEENS_10bfloat16_tEfNS_4arch4Sm80ELb0ELb1ELb1ELb0ELb0ELb0ELb0ELb0ELi2ELi4ELi4ELi4ELb0EEENS1_24CollectiveEpilogueBwdGQAISA_fSD_Li256ELb0ELb0EEENS1_19SingleTileSchedulerILb0ELb0ELb0ELi128EEEEEEEEEvNT_6ParamsE) ;  /* 0xffff4eb00a007950 */ /* 0x000fea0003c3ffff */
        .type           $_ZN7cutlass13device_kernelIN5flash19enable_sm80_to_sm89INS1_16FlashAttnBwdSm80INS1_25CollectiveMainloopBwdSm80ILi2ELi2EN4cute5tupleIJNS5_1CILi128EEES8_NS7_ILi64EEEEEENS_10bfloat16_tEfNS_4arch4Sm80ELb0ELb1ELb1ELb0ELb0ELb0ELb0ELb0ELi2ELi4ELi4ELi4ELb0EEENS1_24CollectiveEpilogueBwdGQAISA_fSD_Li256ELb0ELb0EEENS1_19SingleTileSchedulerILb0ELb0ELb0ELi128EEEEEEEEEvNT_6ParamsE$_ZZN4cute12filter_tupleINS_5tupleIJNS_1CILi0EEENS_10UnderscoreEEEENS1_IJNS1_IJS3_S3_EEEiEEEZNS_6detail10lift_sliceIS5_S7_EEDaRKT_RKT0_EUlRKT_RKT0_E_EEDaSC_SF_OT1_ENKUlDpSI_E_clIJNS1_IJEEENS1_IJiEEEEEEDaSP_,@function
        .size           $_ZN7cutlass13device_kernelIN5flash19enable_sm80_to_sm89INS1_16FlashAttnBwdSm80INS1_25CollectiveMainloopBwdSm80ILi2ELi2EN4cute5tupleIJNS5_1CILi128EEES8_NS7_ILi64EEEEEENS_10bfloat16_tEfNS_4arch4Sm80ELb0ELb1ELb1ELb0ELb0ELb0ELb0ELb0ELi2ELi4ELi4ELi4ELb0EEENS1_24CollectiveEpilogueBwdGQAISA_fSD_Li256ELb0ELb0EEENS1_19SingleTileSchedulerILb0ELb0ELb0ELi128EEEEEEEEEvNT_6ParamsE$_ZZN4cute12filter_tupleINS_5tupleIJNS_1CILi0EEENS_10UnderscoreEEEENS1_IJNS1_IJS3_S3_EEEiEEEZNS_6detail10lift_sliceIS5_S7_EEDaRKT_RKT0_EUlRKT_RKT0_E_EEDaSC_SF_OT1_ENKUlDpSI_E_clIJNS1_IJEEENS1_IJiEEEEEEDaSP_,($_ZN7cutlass13device_kernelIN5flash19enable_sm80_to_sm89INS1_16FlashAttnBwdSm80INS1_25CollectiveMainloopBwdSm80ILi2ELi2EN4cute5tupleIJNS5_1CILi128EEES8_NS7_ILi64EEEEEENS_10bfloat16_tEfNS_4arch4Sm80ELb0ELb1ELb1ELb0ELb0ELb0ELb0ELb0ELi2ELi4ELi4ELi4ELb0EEENS1_24CollectiveEpilogueBwdGQAISA_fSD_Li256ELb0ELb0EEENS1_19SingleTileSchedulerILb0ELb0ELb0ELi128EEEEEEEEEvNT_6ParamsE$_ZZN4cute12filter_tupleINS_5tupleIJNS_1CILi1024EEENS1_IJiiEEEEEEZNS_16flatten_to_tupleIS5_EEDaRKT_EUlRKT_E_EEDaS9_OT0_ENKUlDpSC_E_clIJNS1_IJS3_EEES4_EEEDaSG_ - $_ZN7cutlass13device_kernelIN5flash19enable_sm80_to_sm89INS1_16FlashAttnBwdSm80INS1_25CollectiveMainloopBwdSm80ILi2ELi2EN4cute5tupleIJNS5_1CILi128EEES8_NS7_ILi64EEEEEENS_10bfloat16_tEfNS_4arch4Sm80ELb0ELb1ELb1ELb0ELb0ELb0ELb0ELb0ELi2ELi4ELi4ELi4ELb0EEENS1_24CollectiveEpilogueBwdGQAISA_fSD_Li256ELb0ELb0EEENS1_19SingleTileSchedulerILb0ELb0ELb0ELi128EEEEEEEEEvNT_6ParamsE$_ZZN4cute12filter_tupleINS_5tupleIJNS_1CILi0EEENS_10UnderscoreEEEENS1_IJNS1_IJS3_S3_EEEiEEEZNS_6detail10lift_sliceIS5_S7_EEDaRKT_RKT0_EUlRKT_RKT0_E_EEDaSC_SF_OT1_ENKUlDpSI_E_clIJNS1_IJEEENS1_IJiEEEEEEDaSP_)
$_ZN7cutlass13device_kernelIN5flash19enable_sm80_to_sm89INS1_16FlashAttnBwdSm80INS1_25CollectiveMainloopBwdSm80ILi2ELi2EN4cute5tupleIJNS5_1CILi128EEES8_NS7_ILi64EEEEEENS_10bfloat16_tEfNS_4arch4Sm80ELb0ELb1ELb1ELb0ELb0ELb0ELb0ELb0ELi2ELi4ELi4ELi4ELb0EEENS1_24CollectiveEpilogueBwdGQAISA_fSD_Li256ELb0ELb0EEENS1_19SingleTileSchedulerILb0ELb0ELb0ELi128EEEEEEEEEvNT_6ParamsE$_ZZN4cute12filter_tupleINS_5tupleIJNS_1CILi0EEENS_10UnderscoreEEEENS1_IJNS1_IJS3_S3_EEEiEEEZNS_6detail10lift_sliceIS5_S7_EEDaRKT_RKT0_EUlRKT_RKT0_E_EEDaSC_SF_OT1_ENKUlDpSI_E_clIJNS1_IJEEENS1_IJiEEEEEEDaSP_:
[----:B------:R-:W-:Y:S02]  /*b150*/  IADD3 R2, R1, 0x1680, RZ ;  /* 0x0000168001027810 */ /* 0x000fe40007ffe0ff */
[----:B------:R-:W-:Y:S02]  /*b160*/  MOV R8, 0xb190 ;  /* 0x0000b19000087802 */ /* 0x000fe40000000f00 */
[----:B------:R-:W-:Y:S02]  /*b170*/  IADD3 R2, R2, c[0x0][0x20], RZ ;  /* 0x0000080002027a10 */ /* 0x000fe40007ffe0ff */
[----:B------:R-:W-:Y:S05]  /*b180*/  CALL.REL.NOINC `($_ZN7cutlass13device_kernelIN5flash19enable_sm80_to_sm89INS1_16FlashAttnBwdSm80INS1_25CollectiveMainloopBwdSm80ILi2ELi2EN4cute5tupleIJNS5_1CILi128EEES8_NS7_ILi64EEEEEENS_10bfloat16_tEfNS_4arch4Sm80ELb0ELb1ELb1ELb0ELb0ELb0ELb0ELb0ELi2ELi4ELi4ELi4ELb0EEENS1_24CollectiveEpilogueBwdGQAISA_fSD_Li256ELb0ELb0EEENS1_19SingleTileSchedulerILb0ELb0ELb0ELi128EEEEEEEEEvNT_6ParamsE$_ZN4cute3eso3ESOILb0ELb1EJiEEC2ERKi) ;  /* 0xffffb87000007944 */ /* 0x000fea0003c3ffff */
[----:B-1----:R1:W5:Y:S01]  /*b190*/  LDL R2, [R1+0x1680] ;  /* 0x0016800001027983 */ /* 0x0023620000100800 */
[----:B------:R-:W-:-:S04]  /*b1a0*/  MOV R11, 0x0 ;  /* 0x00000000000b7802 */ /* 0x000fc80000000f00 */
[----:B------:R-:W-:Y:S05]  /*b1b0*/  RET.REL.NODEC R10 `(_ZN7cutlass13device_kernelIN5flash19enable_sm80_to_sm89INS1_16FlashAttnBwdSm80INS1_25CollectiveMainloopBwdSm80ILi2ELi2EN4cute5tupleIJNS5_1CILi128EEES8_NS7_ILi64EEEEEENS_10bfloat16_tEfNS_4arch4Sm80ELb0ELb1ELb1ELb0ELb0ELb0ELb0ELb0ELi2ELi4ELi4ELi4ELb0EEENS1_24CollectiveEpilogueBwdGQAISA_fSD_Li256ELb0ELb0EEENS1_19SingleTileSchedulerILb0ELb0ELb0ELi128EEEEEEEEEvNT_6ParamsE) ;  /* 0xffff4e400a007950 */ /* 0x000fea0003c3ffff */
        .type           $_ZN7cutlass13device_kernelIN5flash19enable_sm80_to_sm89INS1_16FlashAttnBwdSm80INS1_25CollectiveMainloopBwdSm80ILi2ELi2EN4cute5tupleIJNS5_1CILi128EEES8_NS7_ILi64EEEEEENS_10bfloat16_tEfNS_4arch4Sm80ELb0ELb1ELb1ELb0ELb0ELb0ELb0ELb0ELi2ELi4ELi4ELi4ELb0EEENS1_24CollectiveEpilogueBwdGQAISA_fSD_Li256ELb0ELb0EEENS1_19SingleTileSchedulerILb0ELb0ELb0ELi128EEEEEEEEEvNT_6ParamsE$_ZZN4cute12filter_tupleINS_5tupleIJNS_1CILi1024EEENS1_IJiiEEEEEEZNS_16flatten_to_tupleIS5_EEDaRKT_EUlRKT_E_EEDaS9_OT0_ENKUlDpSC_E_clIJNS1_IJS3_EEES4_EEEDaSG_,@function
        .size           $_ZN7cutlass13device_kernelIN5flash19enable_sm80_to_sm89INS1_16FlashAttnBwdSm80INS1_25CollectiveMainloopBwdSm80ILi2ELi2EN4cute5tupleIJNS5_1CILi128EEES8_NS7_ILi64EEEEEENS_10bfloat16_tEfNS_4arch4Sm80ELb0ELb1ELb1ELb0ELb0ELb0ELb0ELb0ELi2ELi4ELi4ELi4ELb0EEENS1_24CollectiveEpilogueBwdGQAISA_fSD_Li256ELb0ELb0EEENS1_19SingleTileSchedulerILb0ELb0ELb0ELi128EEEEEEEEEvNT_6ParamsE$_ZZN4cute12filter_tupleINS_5tupleIJNS_1CILi1024EEENS1_IJiiEEEEEEZNS_16flatten_to_tupleIS5_EEDaRKT_EUlRKT_E_EEDaS9_OT0_ENKUlDpSC_E_clIJNS1_IJS3_EEES4_EEEDaSG_,($_ZN7cutlass13device_kernelIN5flash19enable_sm80_to_sm89INS1_16FlashAttnBwdSm80INS1_25CollectiveMainloopBwdSm80ILi2ELi2EN4cute5tupleIJNS5_1CILi128EEES8_NS7_ILi64EEEEEENS_10bfloat16_tEfNS_4arch4Sm80ELb0ELb1ELb1ELb0ELb0ELb0ELb0ELb0ELi2ELi4ELi4ELi4ELb0EEENS1_24CollectiveEpilogueBwdGQAISA_fSD_Li256ELb0ELb0EEENS1_19SingleTileSchedulerILb0ELb0ELb0ELi128EEEEEEEEEvNT_6ParamsE$_ZZN4cute12filter_tupleINS_5tupleIJNS_1CILi1EEENS1_IJNS2_ILi8EEEiiEEENS2_ILi64EEENS1_IJiNS2_ILi144EEENS2_ILi288EEEEEENS2_ILi512EEEEEEZNS_7flattenISB_EEDaRKT_EUlRKT_E_EEDaSF_OT0_ENKUlDpSI_E_clIJNS1_IJS3_EEES5_NS1_IJS6_EEES9_NS1_IJSA_EEEEEEDaSM_ - $_ZN7cutlass13device_kernelIN5flash19enable_sm80_to_sm89INS1_16FlashAttnBwdSm80INS1_25CollectiveMainloopBwdSm80ILi2ELi2EN4cute5tupleIJNS5_1CILi128EEES8_NS7_ILi64EEEEEENS_10bfloat16_tEfNS_4arch4Sm80ELb0ELb1ELb1ELb0ELb0ELb0ELb0ELb0ELi2ELi4ELi4ELi4ELb0EEENS1_24CollectiveEpilogueBwdGQAISA_fSD_Li256ELb0ELb0EEENS1_19SingleTileSchedulerILb0ELb0ELb0ELi128EEEEEEEEEvNT_6ParamsE$_ZZN4cute12filter_tupleINS_5tupleIJNS_1CILi1024EEENS1_IJiiEEEEEEZNS_16flatten_to_tupleIS5_EEDaRKT_EUlRKT_E_EEDaS9_OT0_ENKUlDpSC_E_clIJNS1_IJS3_EEES4_EEEDaSG_)
$_ZN7cutlass13device_kernelIN5flash19enable_sm80_to_sm89INS1_16FlashAttnBwdSm80INS1_25CollectiveMainloopBwdSm80ILi2ELi2EN4cute5tupleIJNS5_1CILi128EEES8_NS7_ILi64EEEEEENS_10bfloat16_tEfNS_4arch4Sm80ELb0ELb1ELb1ELb0ELb0ELb0ELb0ELb0ELi2ELi4ELi4ELi4ELb0EEENS1_24CollectiveEpilogueBwdGQAISA_fSD_Li256ELb0ELb0EEENS1_19SingleTileSchedulerILb0ELb0ELb0ELi128EEEEEEEEEvNT_6ParamsE$_ZZN4cute12filter_tupleINS_5tupleIJNS_1CILi1024EEENS1_IJiiEEEEEEZNS_16flatten_to_tupleIS5_EEDaRKT_EUlRKT_E_EEDaS9_OT0_ENKUlDpSC_E_clIJNS1_IJS3_EEES4_EEEDaSG_:
[----:B------:R-:W-:-:S06]  /*b1c0*/  IADD3 R8, R56, -c[0x0][0x20], RZ ;  /* 0x8000080038087a10 */ /* 0x000fcc0007ffe0ff */
[----:B------:R-:W5:Y:S01]  /*b1d0*/  LDL R8, [R8] ;  /* 0x0000000008087983 */ /* 0x000f620000100800 */
[----:B------:R-:W-:Y:S02]  /*b1e0*/  IADD3 R3, R1, 0x1380, RZ ;  /* 0x0000138001037810 */ /* 0x000fe40007ffe0ff */
[----:B------:R-:W-:Y:S02]  /*b1f0*/  IADD3 R2, R56, 0x4, RZ ;  /* 0x0000000438027810 */ /* 0x000fe40007ffe0ff */
[----:B------:R-:W-:Y:S02]  /*b200*/  IADD3 R3, R3, c[0x0][0x20], RZ ;  /* 0x0000080003037a10 */ /* 0x000fe40007ffe0ff */
[----:B------:R-:W-:Y:S02]  /*b210*/  MOV R6, 0xb230 ;  /* 0x0000b23000067802 */ /* 0x000fe40000000f00 */
[----:B-----5:R-:W-:Y:S05]  /*b220*/  CALL.REL.NOINC `($_ZN7cutlass13device_kernelIN5flash19enable_sm80_to_sm89INS1_16FlashAttnBwdSm80INS1_25CollectiveMainloopBwdSm80ILi2ELi2EN4cute5tupleIJNS5_1CILi128EEES8_NS7_ILi64EEEEEENS_10bfloat16_tEfNS_4arch4Sm80ELb0ELb1ELb1ELb0ELb0ELb0ELb0ELb0ELi2ELi4ELi4ELi4ELb0EEENS1_24CollectiveEpilogueBwdGQAISA_fSD_Li256ELb0ELb0EEENS1_19SingleTileSchedulerILb0ELb0ELb0ELi128EEEEEEEEEvNT_6ParamsE$_ZN4cute3eso3ESOILb1ELb0EJNS_1CILi1024EEEiiEEC2ERKS3_RKiS8_) ;  /* 0xffffbf9000007944 */ /* 0x020fea0003c3ffff */
[----:B------:R-:W-:-:S04]  /*b230*/  MOV R5, 0x0 ;  /* 0x0000000000057802 */ /* 0x000fc80000000f00 */
[----:B------:R-:W-:Y:S05]  /*b240*/  RET.REL.NODEC R4 `(_ZN7cutlass13device_kernelIN5flash19enable_sm80_to_sm89INS1_16FlashAttnBwdSm80INS1_25CollectiveMainloopBwdSm80ILi2ELi2EN4cute5tupleIJNS5_1CILi128EEES8_NS7_ILi64EEEEEENS_10bfloat16_tEfNS_4arch4Sm80ELb0ELb1ELb1ELb0ELb0ELb0ELb0ELb0ELi2ELi4ELi4ELi4ELb0EEENS1_24CollectiveEpilogueBwdGQAISA_fSD_Li256ELb0ELb0EEENS1_19SingleTileSchedulerILb0ELb0ELb0ELi128EEEEEEEEEvNT_6ParamsE) ;  /* 0xffff4db004007950 */ /* 0x000fea0003c3ffff */
        .type           $_ZN7cutlass13device_kernelIN5flash19enable_sm80_to_sm89INS1_16FlashAttnBwdSm80INS1_25CollectiveMainloopBwdSm80ILi2ELi2EN4cute5tupleIJNS5_1CILi128EEES8_NS7_ILi64EEEEEENS_10bfloat16_tEfNS_4arch4Sm80ELb0ELb1ELb1ELb0ELb0ELb0ELb0ELb0ELi2ELi4ELi4ELi4ELb0EEENS1_24CollectiveEpilogueBwdGQAISA_fSD_Li256ELb0ELb0EEENS1_19SingleTileSchedulerILb0ELb0ELb0ELi128EEEEEEEEEvNT_6ParamsE$_ZZN4cute12filter_tupleINS_5tupleIJNS_1CILi1EEENS1_IJNS2_ILi8EEEiiEEENS2_ILi64EEENS1_IJiNS2_ILi144EEENS2_ILi288EEEEEENS2_ILi512EEEEEEZNS_7flattenISB_EEDaRKT_EUlRKT_E_EEDaSF_OT0_ENKUlDpSI_E_clIJNS1_IJS3_EEES5_NS1_IJS6_EEES9_NS1_IJSA_EEEEEEDaSM_,@function
        .size           $_ZN7cutlass13device_kernelIN5flash19enable_sm80_to_sm89INS1_16FlashAttnBwdSm80INS1_25CollectiveMainloopBwdSm80ILi2ELi2EN4cute5tupleIJNS5_1CILi128EEES8_NS7_ILi64EEEEEENS_10bfloat16_tEfNS_4arch4Sm80ELb0ELb1ELb1ELb0ELb0ELb0ELb0ELb0ELi2ELi4ELi4ELi4ELb0EEENS1_24CollectiveEpilogueBwdGQAISA_fSD_Li256ELb0ELb0EEENS1_19SingleTileSchedulerILb0ELb0ELb0ELi128EEEEEEEEEvNT_6ParamsE$_ZZN4cute12filter_tupleINS_5tupleIJNS_1CILi1EEENS1_IJNS2_ILi8EEEiiEEENS2_ILi64EEENS1_IJiNS2_ILi144EEENS2_ILi288EEEEEENS2_ILi512EEEEEEZNS_7flattenISB_EEDaRKT_EUlRKT_E_EEDaSF_OT0_ENKUlDpSI_E_clIJNS1_IJS3_EEES5_NS1_IJS6_EEES9_NS1_IJSA_EEEEEEDaSM_,($_ZN7cutlass13device_kernelIN5flash19enable_sm80_to_sm89INS1_16FlashAttnBwdSm80INS1_25CollectiveMainloopBwdSm80ILi2ELi2EN4cute5tupleIJNS5_1CILi128EEES8_NS7_ILi64EEEEEENS_10bfloat16_tEfNS_4arch4Sm80ELb0ELb1ELb1ELb0ELb0ELb0ELb0ELb0ELi2ELi4ELi4ELi4ELb0EEENS1_24CollectiveEpilogueBwdGQAISA_fSD_Li256ELb0ELb0EEENS1_19SingleTileSchedulerILb0ELb0ELb0ELi128EEEEEEEEEvNT_6ParamsE$_ZZN4cute12filter_tupleINS_5tupleIJNS_1CILi1EEENS1_IJiiiEEENS2_ILi64EEENS1_IJNS2_ILi72EEENS2_ILi144EEENS2_ILi288EEEEEENS2_ILi512EEEEEEZNS_7flattenISB_EEDaRKT_EUlRKT_E_EEDaSF_OT0_ENKUlDpSI_E_clIJNS1_IJS3_EEES4_NS1_IJS5_EEES9_NS1_IJSA_EEEEEEDaSM_ - $_ZN7cutlass13device_kernelIN5flash19enable_sm80_to_sm89INS1_16FlashAttnBwdSm80INS1_25CollectiveMainloopBwdSm80ILi2ELi2EN4cute5tupleIJNS5_1CILi128EEES8_NS7_ILi64EEEEEENS_10bfloat16_tEfNS_4arch4Sm80ELb0ELb1ELb1ELb0ELb0ELb0ELb0ELb0ELi2ELi4ELi4ELi4ELb0EEENS1_24CollectiveEpilogueBwdGQAISA_fSD_Li256ELb0ELb0EEENS1_19SingleTileSchedulerILb0ELb0ELb0ELi128EEEEEEEEEvNT_6ParamsE$_ZZN4cute12filter_tupleINS_5tupleIJNS_1CILi1EEENS1_IJNS2_ILi8EEEiiEEENS2_ILi64EEENS1_IJiNS2_ILi144EEENS2_ILi288EEEEEENS2_ILi512EEEEEEZNS_7flattenISB_EEDaRKT_EUlRKT_E_EEDaSF_OT0_ENKUlDpSI_E_clIJNS1_IJS3_EEES5_NS1_IJS6_EEES9_NS1_IJSA_EEEEEEDaSM_)
$_ZN7cutlass13device_kernelIN5flash19enable_sm80_to_sm89INS1_16FlashAttnBwdSm80INS1_25CollectiveMainloopBwdSm80ILi2ELi2EN4cute5tupleIJNS5_1CILi128EEES8_NS7_ILi64EEEEEENS_10bfloat16_tEfNS_4arch4Sm80ELb0ELb1ELb1ELb0ELb0ELb0ELb0ELb0ELi2ELi4ELi4ELi4ELb0EEENS1_24CollectiveEpilogueBwdGQAISA_fSD_Li256ELb0ELb0EEENS1_19SingleTileSchedulerILb0ELb0ELb0ELi128EEEEEEEEEvNT_6ParamsE$_ZZN4cute12filter_tupleINS_5tupleIJNS_1CILi1EEENS1_IJNS2_ILi8EEEiiEEENS2_ILi64EEENS1_IJiNS2_ILi144EEENS2_ILi288EEEEEENS2_ILi512EEEEEEZNS_7flattenISB_EEDaRKT_EUlRKT_E_EEDaSF_OT0_ENKUlDpSI_E_clIJNS1_IJS3_EEES5_NS1_IJS6_EEES9_NS1_IJSA_EEEEEEDaSM_:
[----:B------:R-:W-:-:S06]  /*b250*/  IADD3 R8, R60, -c[0x0][0x20], RZ ;  /* 0x800008003c087a10 */ /* 0x000fcc0007ffe0ff */
[----:B------:R-:W5:Y:S01]  /*b260*/  LDL R8, [R8] ;  /* 0x0000000008087983 */ /* 0x000f620000100800 */
[----:B------:R-:W-:Y:S02]  /*b270*/  IADD3 R3, R1, 0x1680, RZ ;  /* 0x0000168001037810 */ /* 0x000fe40007ffe0ff */
[----:B------:R-:W-:Y:S02]  /*b280*/  IADD3 R2, R60, 0x4, RZ ;  /* 0x000000043c027810 */ /* 0x000fe40007ffe0ff */
[----:B------:R-:W-:Y:S02]  /*b290*/  IADD3 R3, R3, c[0x0][0x20], RZ ;  /* 0x0000080003037a10 */ /* 0x000fe40007ffe0ff */
[----:B------:R-:W-:Y:S02]  /*b2a0*/  MOV R6, 0xb2c0 ;  /* 0x0000b2c000067802 */ /* 0x000fe40000000f00 */
[----:B-----5:R-:W-:Y:S05]  /*b2b0*/  CALL.REL.NOINC `($_ZN7cutlass13device_kernelIN5flash19enable_sm80_to_sm89INS1_16FlashAttnBwdSm80INS1_25CollectiveMainloopBwdSm80ILi2ELi2EN4cute5tupleIJNS5_1CILi128EEES8_NS7_ILi64EEEEEENS_10bfloat16_tEfNS_4arch4Sm80ELb0ELb1ELb1ELb0ELb0ELb0ELb0ELb0ELi2ELi4ELi4ELi4ELb0EEENS1_24CollectiveEpilogueBwdGQAISA_fSD_Li256ELb0ELb0EEENS1_19SingleTileSchedulerILb0ELb0ELb0ELi128EEEEEEEEEvNT_6ParamsE$_ZN4cute3eso3ESOILb1ELb0EJNS_1CILi1EEENS2_ILi8EEEiiNS2_ILi64EEEiNS2_ILi144EEENS2_ILi288EEENS2_ILi512EEEEEC2ERKS3_RKS4_RKiSF_RKS5_SF_RKS6_RKS7_RKS8_) ;  /* 0xffffc00000007944 */ /* 0x020fea0003c3ffff */
[----:B------:R2:W5:Y:S04]  /*b2c0*/  LDL R5, [R1+0x1688] ;  /* 0x0016880001057983 */ /* 0x0005680000100800 */
[----:B-1----:R2:W5:Y:S01]  /*b2d0*/  LDL.64 R2, [R1+0x1680] ;  /* 0x0016800001027983 */ /* 0x0025620000100a00 */
[----:B------:R-:W-:-:S02]  /*b2e0*/  MOV R8, R4 ;  /* 0x0000000400087202 */ /* 0x000fc40000000f00 */
[----:B------:R-:W-:-:S04]  /*b2f0*/  MOV R9, 0x0 ;  /* 0x0000000000097802 */ /* 0x000fc80000000f00 */
[----:B------:R-:W-:Y:S05]  /*b300*/  RET.REL.NODEC R8 `(_ZN7cutlass13device_kernelIN5flash19enable_sm80_to_sm89INS1_16FlashAttnBwdSm80INS1_25CollectiveMainloopBwdSm80ILi2ELi2EN4cute5tupleIJNS5_1CILi128EEES8_NS7_ILi64EEEEEENS_10bfloat16_tEfNS_4arch4Sm80ELb0ELb1ELb1ELb0ELb0ELb0ELb0ELb0ELi2ELi4ELi4ELi4ELb0EEENS1_24CollectiveEpilogueBwdGQAISA_fSD_Li256ELb0ELb0EEENS1_19SingleTileSchedulerILb0ELb0ELb0ELi128EEEEEEEEEvNT_6ParamsE) ;  /* 0xffff4cf008007950 */ /* 0x000fea0003c3ffff */
        .type           $_ZN7cutlass13device_kernelIN5flash19enable_sm80_to_sm89INS1_16FlashAttnBwdSm80INS1_25CollectiveMainloopBwdSm80ILi2ELi2EN4cute5tupleIJNS5_1CILi128EEES8_NS7_ILi64EEEEEENS_10bfloat16_tEfNS_4arch4Sm80ELb0ELb1ELb1ELb0ELb0ELb0ELb0ELb0ELi2ELi4ELi4ELi4ELb0EEENS1_24CollectiveEpilogueBwdGQAISA_fSD_Li256ELb0ELb0EEENS1_19SingleTileSchedulerILb0ELb0ELb0ELi128EEEEEEEEEvNT_6ParamsE$_ZZN4cute12filter_tupleINS_5tupleIJNS_1CILi1EEENS1_IJiiiEEENS2_ILi64EEENS1_IJNS2_ILi72EEENS2_ILi144EEENS2_ILi288EEEEEENS2_ILi512EEEEEEZNS_7flattenISB_EEDaRKT_EUlRKT_E_EEDaSF_OT0_ENKUlDpSI_E_clIJNS1_IJS3_EEES4_NS1_IJS5_EEES9_NS1_IJSA_EEEEEEDaSM_,@function
        .size           $_ZN7cutlass13device_kernelIN5flash19enable_sm80_to_sm89INS1_16FlashAttnBwdSm80INS1_25CollectiveMainloopBwdSm80ILi2ELi2EN4cute5tupleIJNS5_1CILi128EEES8_NS7_ILi64EEEEEENS_10bfloat16_tEfNS_4arch4Sm80ELb0ELb1ELb1ELb0ELb0ELb0ELb0ELb0ELi2ELi4ELi4ELi4ELb0EEENS1_24CollectiveEpilogueBwdGQAISA_fSD_Li256ELb0ELb0EEENS1_19SingleTileSchedulerILb0ELb0ELb0ELi128EEEEEEEEEvNT_6ParamsE$_ZZN4cute12filter_tupleINS_5tupleIJNS_1CILi1EEENS1_IJiiiEEENS2_ILi64EEENS1_IJNS2_ILi72EEENS2_ILi144EEENS2_ILi288EEEEEENS2_ILi512EEEEEEZNS_7flattenISB_EEDaRKT_EUlRKT_E_EEDaSF_OT0_ENKUlDpSI_E_clIJNS1_IJS3_EEES4_NS1_IJS5_EEES9_NS1_IJSA_EEEEEEDaSM_,($_ZN7cutlass13device_kernelIN5flash19enable_sm80_to_sm89INS1_16FlashAttnBwdSm80INS1_25CollectiveMainloopBwdSm80ILi2ELi2EN4cute5tupleIJNS5_1CILi128EEES8_NS7_ILi64EEEEEENS_10bfloat16_tEfNS_4arch4Sm80ELb0ELb1ELb1ELb0ELb0ELb0ELb0ELb0ELi2ELi4ELi4ELi4ELb0EEENS1_24CollectiveEpilogueBwdGQAISA_fSD_Li256ELb0ELb0EEENS1_19SingleTileSchedulerILb0ELb0ELb0ELi128EEEEEEEEEvNT_6ParamsE$_ZZN4cute12filter_tupleINS_5tupleIJNS_1CILi4096EEENS1_IJNS1_IJiiEEENS2_ILi8192EEEEEEEEEZNS_16flatten_to_tupleIS7_EEDaRKT_EUlRKT_E_EEDaSB_OT0_ENKUlDpSE_E_clIJNS1_IJS3_EEENS1_IJiiS5_EEEEEEDaSI_ - $_ZN7cutlass13device_kernelIN5flash19enable_sm80_to_sm89INS1_16FlashAttnBwdSm80INS1_25CollectiveMainloopBwdSm80ILi2ELi2EN4cute5tupleIJNS5_1CILi128EEES8_NS7_ILi64EEEEEENS_10bfloat16_tEfNS_4arch4Sm80ELb0ELb1ELb1ELb0ELb0ELb0ELb0ELb0ELi2ELi4ELi4ELi4ELb0EEENS1_24CollectiveEpilogueBwdGQAISA_fSD_Li256ELb0ELb0EEENS1_19SingleTileSchedulerILb0ELb0ELb0ELi128EEEEEEEEEvNT_6ParamsE$_ZZN4cute12filter_tupleINS_5tupleIJNS_1CILi1EEENS1_IJiiiEEENS2_ILi64EEENS1_IJNS2_ILi72EEENS2_ILi144EEENS2_ILi288EEEEEENS2_ILi512EEEEEEZNS_7flattenISB_EEDaRKT_EUlRKT_E_EEDaSF_OT0_ENKUlDpSI_E_clIJNS1_IJS3_EEES4_NS1_IJS5_EEES9_NS1_IJSA_EEEEEEDaSM_)
$_ZN7cutlass13device_kernelIN5flash19enable_sm80_to_sm89INS1_16FlashAttnBwdSm80INS1_25CollectiveMainloopBwdSm80ILi2ELi2EN4cute5tupleIJNS5_1CILi128EEES8_NS7_ILi64EEEEEENS_10bfloat16_tEfNS_4arch4Sm80ELb0ELb1ELb1ELb0ELb0ELb0ELb0ELb0ELi2ELi4ELi4ELi4ELb0EEENS1_24CollectiveEpilogueBwdGQAISA_fSD_Li256ELb0ELb0EEENS1_19SingleTileSchedulerILb0ELb0ELb0ELi128EEEEEEEEEvNT_6ParamsE$_ZZN4cute12filter_tupleINS_5tupleIJNS_1CILi1EEENS1_IJiiiEEENS2_ILi64EEENS1_IJNS2_ILi72EEENS2_ILi144EEENS2_ILi288EEEEEENS2_ILi512EEEEEEZNS_7flattenISB_EEDaRKT_EUlRKT_E_EEDaSF_OT0_ENKUlDpSI_E_clIJNS1_IJS3_EEES4_NS1_IJS5_EEES9_NS1_IJSA_EEEEEEDaSM_:
[----:B------:R-:W-:-:S06]  /*b310*/  IADD3 R8, R6, -c[0x0][0x20], RZ ;  /* 0x8000080006087a10 */ /* 0x000fcc0007ffe0ff */
[----:B------:R-:W5:Y:S01]  /*b320*/  LDL R8, [R8] ;  /* 0x0000000008087983 */ /* 0x000f620000100800 */
[----:B------:R-:W-:Y:S02]  /*b330*/  IADD3 R3, R1, 0x1680, RZ ;  /* 0x0000168001037810 */ /* 0x000fe40007ffe0ff */
[C---:B------:R-:W-:Y:S02]  /*b340*/  IADD3 R2, R6.reuse, 0x4, RZ ;  /* 0x0000000406027810 */ /* 0x040fe40007ffe0ff */
[----:B------:R-:W-:Y:S02]  /*b350*/  IADD3 R5, R6, 0x8, RZ ;  /* 0x0000000806057810 */ /* 0x000fe40007ffe0ff */
[----:B------:R-:W-:Y:S02]  /*b360*/  IADD3 R3, R3, c[0x0][0x20], RZ ;  /* 0x0000080003037a10 */ /* 0x000fe40007ffe0ff */
[----:B------:R-:W-:Y:S02]  /*b370*/  MOV R6, 0xb390 ;  /* 0x0000b39000067802 */ /* 0x000fe40000000f00 */
[----:B-----5:R-:W-:Y:S05]  /*b380*/  CALL.REL.NOINC `($_ZN7cutlass13device_kernelIN5flash19enable_sm80_to_sm89INS1_16FlashAttnBwdSm80INS1_25CollectiveMainloopBwdSm80ILi2ELi2EN4cute5tupleIJNS5_1CILi128EEES8_NS7_ILi64EEEEEENS_10bfloat16_tEfNS_4arch4Sm80ELb0ELb1ELb1ELb0ELb0ELb0ELb0ELb0ELi2ELi4ELi4ELi4ELb0EEENS1_24CollectiveEpilogueBwdGQAISA_fSD_Li256ELb0ELb0EEENS1_19SingleTileSchedulerILb0ELb0ELb0ELi128EEEEEEEEEvNT_6ParamsE$_ZN4cute3eso3ESOILb1ELb0EJNS_1CILi1EEEiiiNS2_ILi64EEENS2_ILi72EEENS2_ILi144EEENS2_ILi288EEENS2_ILi512EEEEEC2ERKS3_RKiSD_SD_RKS4_RKS5_RKS6_RKS7_RKS8_) ;  /* 0xffffc1d000007944 */ /* 0x020fea0003c3ffff */
[----:B------:R2:W5:Y:S04]  /*b390*/  LDL R5, [R1+0x1688] ;  /* 0x0016880001057983 */ /* 0x0005680000100800 */
[----:B-1----:R2:W5:Y:S01]  /*b3a0*/  LDL.64 R2, [R1+0x1680] ;  /* 0x0016800001027983 */ /* 0x0025620000100a00 */
[----:B------:R-:W-:-:S02]  /*b3b0*/  MOV R8, R4 ;  /* 0x0000000400087202 */ /* 0x000fc40000000f00 */
[----:B------:R-:W-:-:S04]  /*b3c0*/  MOV R9, 0x0 ;  /* 0x0000000000097802 */ /* 0x000fc80000000f00 */
[----:B------:R-:W-:Y:S05]  /*b3d0*/  RET.REL.NODEC R8 `(_ZN7cutlass13device_kernelIN5flash19enable_sm80_to_sm89INS1_16FlashAttnBwdSm80INS1_25CollectiveMainloopBwdSm80ILi2ELi2EN4cute5tupleIJNS5_1CILi128EEES8_NS7_ILi64EEEEEENS_10bfloat16_tEfNS_4arch4Sm80ELb0ELb1ELb1ELb0ELb0ELb0ELb0ELb0ELi2ELi4ELi4ELi4ELb0EEENS1_24CollectiveEpilogueBwdGQAISA_fSD_Li256ELb0ELb0EEENS1_19SingleTileSchedulerILb0ELb0ELb0ELi128EEEEEEEEEvNT_6ParamsE) ;  /* 0xffff4c2008007950 */ /* 0x000fea0003c3ffff */
        .type           $_ZN7cutlass13device_kernelIN5flash19enable_sm80_to_sm89INS1_16FlashAttnBwdSm80INS1_25CollectiveMainloopBwdSm80ILi2ELi2EN4cute5tupleIJNS5_1CILi128EEES8_NS7_ILi64EEEEEENS_10bfloat16_tEfNS_4arch4Sm80ELb0ELb1ELb1ELb0ELb0ELb0ELb0ELb0ELi2ELi4ELi4ELi4ELb0EEENS1_24CollectiveEpilogueBwdGQAISA_fSD_Li256ELb0ELb0EEENS1_19SingleTileSchedulerILb0ELb0ELb0ELi128EEEEEEEEEvNT_6ParamsE$_ZZN4cute12filter_tupleINS_5tupleIJNS_1CILi4096EEENS1_IJNS1_IJiiEEENS2_ILi8192EEEEEEEEEZNS_16flatten_to_tupleIS7_EEDaRKT_EUlRKT_E_EEDaSB_OT0_ENKUlDpSE_E_clIJNS1_IJS3_EEENS1_IJiiS5_EEEEEEDaSI_,@function
        .size           $_ZN7cutlass13device_kernelIN5flash19enable_sm80_to_sm89INS1_16FlashAttnBwdSm80INS1_25CollectiveMainloopBwdSm80ILi2ELi2EN4cute5tupleIJNS5_1CILi128EEES8_NS7_ILi64EEEEEENS_10bfloat16_tEfNS_4arch4Sm80ELb0ELb1ELb1ELb0ELb0ELb0ELb0ELb0ELi2ELi4ELi4ELi4ELb0EEENS1_24CollectiveEpilogueBwdGQAISA_fSD_Li256ELb0ELb0EEENS1_19SingleTileSchedulerILb0ELb0ELb0ELi128EEEEEEEEEvNT_6ParamsE$_ZZN4cute12filter_tupleINS_5tupleIJNS_1CILi4096EEENS1_IJNS1_IJiiEEENS2_ILi8192EEEEEEEEEZNS_16flatten_to_tupleIS7_EEDaRKT_EUlRKT_E_EEDaSB_OT0_ENKUlDpSE_E_clIJNS1_IJS3_EEENS1_IJiiS5_EEEEEEDaSI_,($_ZN7cutlass13device_kernelIN5flash19enable_sm80_to_sm89INS1_16FlashAttnBwdSm80INS1_25CollectiveMainloopBwdSm80ILi2ELi2EN4cute5tupleIJNS5_1CILi128EEES8_NS7_ILi64EEEEEENS_10bfloat16_tEfNS_4arch4Sm80ELb0ELb1ELb1ELb0ELb0ELb0ELb0ELb0ELi2ELi4ELi4ELi4ELb0EEENS1_24CollectiveEpilogueBwdGQAISA_fSD_Li256ELb0ELb0EEENS1_19SingleTileSchedulerILb0ELb0ELb0ELi128EEEEEEEEEvNT_6ParamsE$_ZZN4cute12filter_tupleINS_5tupleIJNS_1CILi4096EEENS1_IJiiEEEEEEZNS_16flatten_to_tupleIS5_EEDaRKT_EUlRKT_E_EEDaS9_OT0_ENKUlDpSC_E_clIJNS1_IJS3_EEES4_EEEDaSG_ - $_ZN7cutlass13device_kernelIN5flash19enable_sm80_to_sm89INS1_16FlashAttnBwdSm80INS1_25CollectiveMainloopBwdSm80ILi2ELi2EN4cute5tupleIJNS5_1CILi128EEES8_NS7_ILi64EEEEEENS_10bfloat16_tEfNS_4arch4Sm80ELb0ELb1ELb1ELb0ELb0ELb0ELb0ELb0ELi2ELi4ELi4ELi4ELb0EEENS1_24CollectiveEpilogueBwdGQAISA_fSD_Li256ELb0ELb0EEENS1_19SingleTileSchedulerILb0ELb0ELb0ELi128EEEEEEEEEvNT_6ParamsE$_ZZN4cute12filter_tupleINS_5tupleIJNS_1CILi4096EEENS1_IJNS1_IJiiEEENS2_ILi8192EEEEEEEEEZNS_16flatten_to_tupleIS7_EEDaRKT_EUlRKT_E_EEDaSB_OT0_ENKUlDpSE_E_clIJNS1_IJS3_EEENS1_IJiiS5_EEEEEEDaSI_)
$_ZN7cutlass13device_kernelIN5flash19enable_sm80_to_sm89INS1_16FlashAttnBwdSm80INS1_25CollectiveMainloopBwdSm80ILi2ELi2EN4cute5tupleIJNS5_1CILi128EEES8_NS7_ILi64EEEEEENS_10bfloat16_tEfNS_4arch4Sm80ELb0ELb1ELb1ELb0ELb0ELb0ELb0ELb0ELi2ELi4ELi4ELi4ELb0EEENS1_24CollectiveEpilogueBwdGQAISA_fSD_Li256ELb0ELb0EEENS1_19SingleTileSchedulerILb0ELb0ELb0ELi128EEEEEEEEEvNT_6ParamsE$_ZZN4cute12filter_tupleINS_5tupleIJNS_1CILi4096EEENS1_IJNS1_IJiiEEENS2_ILi8192EEEEEEEEEZNS_16flatten_to_tupleIS7_EEDaRKT_EUlRKT_E_EEDaSB_OT0_ENKUlDpSE_E_clIJNS1_IJS3_EEENS1_IJiiS5_EEEEEEDaSI_:
[----:B------:R-:W-:-:S06]  /*b3e0*/  IADD3 R8, R60, -c[0x0][0x20], RZ ;  /* 0x800008003c087a10 */ /* 0x000fcc0007ffe0ff */
[----:B------:R-:W5:Y:S01]  /*b3f0*/  LDL R8, [R8] ;  /* 0x0000000008087983 */ /* 0x000f620000100800 */
[----:B------:R-:W-:Y:S02]  /*b400*/  IADD3 R3, R1, 0x1680, RZ ;  /* 0x0000168001037810 */ /* 0x000fe40007ffe0ff */
[----:B------:R-:W-:Y:S02]  /*b410*/  IADD3 R2, R60, 0x4, RZ ;  /* 0x000000043c027810 */ /* 0x000fe40007ffe0ff */
[----:B------:R-:W-:Y:S02]  /*b420*/  IADD3 R3, R3, c[0x0][0x20], RZ ;  /* 0x0000080003037a10 */ /* 0x000fe40007ffe0ff */
[----:B------:R-:W-:Y:S02]  /*b430*/  MOV R6, 0xb450 ;  /* 0x0000b45000067802 */ /* 0x000fe40000000f00 */
[----:B-----5:R-:W-:Y:S05]  /*b440*/  CALL.REL.NOINC `($_ZN7cutlass13device_kernelIN5flash19enable_sm80_to_sm89INS1_16FlashAttnBwdSm80INS1_25CollectiveMainloopBwdSm80ILi2ELi2EN4cute5tupleIJNS5_1CILi128EEES8_NS7_ILi64EEEEEENS_10bfloat16_tEfNS_4arch4Sm80ELb0ELb1ELb1ELb0ELb0ELb0ELb0ELb0ELi2ELi4ELi4ELi4ELb0EEENS1_24CollectiveEpilogueBwdGQAISA_fSD_Li256ELb0ELb0EEENS1_19SingleTileSchedulerILb0ELb0ELb0ELi128EEEEEEEEEvNT_6ParamsE$_ZN4cute3eso3ESOILb1ELb0EJNS_1CILi4096EEEiiNS2_ILi8192EEEEEC2ERKS3_RKiS9_RKS4_) ;  /* 0xffffc3f000007944 */ /* 0x020fea0003c3ffff */
[----:B------:R-:W-:-:S04]  /*b450*/  MOV R5, 0x0 ;  /* 0x0000000000057802 */ /* 0x000fc80000000f00 */
[----:B------:R-:W-:Y:S05]  /*b460*/  RET.REL.NODEC R4 `(_ZN7cutlass13device_kernelIN5flash19enable_sm80_to_sm89INS1_16FlashAttnBwdSm80INS1_25CollectiveMainloopBwdSm80ILi2ELi2EN4cute5tupleIJNS5_1CILi128EEES8_NS7_ILi64EEEEEENS_10bfloat16_tEfNS_4arch4Sm80ELb0ELb1ELb1ELb0ELb0ELb0ELb0ELb0ELi2ELi4ELi4ELi4ELb0EEENS1_24CollectiveEpilogueBwdGQAISA_fSD_Li256ELb0ELb0EEENS1_19SingleTileSchedulerILb0ELb0ELb0ELi128EEEEEEEEEvNT_6ParamsE) ;  /* 0xffff4b9004007950 */ /* 0x000fea0003c3ffff */
        .type           $_ZN7cutlass13device_kernelIN5flash19enable_sm80_to_sm89INS1_16FlashAttnBwdSm80INS1_25CollectiveMainloopBwdSm80ILi2ELi2EN4cute5tupleIJNS5_1CILi128EEES8_NS7_ILi64EEEEEENS_10bfloat16_tEfNS_4arch4Sm80ELb0ELb1ELb1ELb0ELb0ELb0ELb0ELb0ELi2ELi4ELi4ELi4ELb0EEENS1_24CollectiveEpilogueBwdGQAISA_fSD_Li256ELb0ELb0EEENS1_19SingleTileSchedulerILb0ELb0ELb0ELi128EEEEEEEEEvNT_6ParamsE$_ZZN4cute12filter_tupleINS_5tupleIJNS_1CILi4096EEENS1_IJiiEEEEEEZNS_16flatten_to_tupleIS5_EEDaRKT_EUlRKT_E_EEDaS9_OT0_ENKUlDpSC_E_clIJNS1_IJS3_EEES4_EEEDaSG_,@function
        .size           $_ZN7cutlass13device_kernelIN5flash19enable_sm80_to_sm89INS1_16FlashAttnBwdSm80INS1_25CollectiveMainloopBwdSm80ILi2ELi2EN4cute5tupleIJNS5_1CILi128EEES8_NS7_ILi64EEEEEENS_10bfloat16_tEfNS_4arch4Sm80ELb0ELb1ELb1ELb0ELb0ELb0ELb0ELb0ELi2ELi4ELi4ELi4ELb0EEENS1_24CollectiveEpilogueBwdGQAISA_fSD_Li256ELb0ELb0EEENS1_19SingleTileSchedulerILb0ELb0ELb0ELi128EEEEEEEEEvNT_6ParamsE$_ZZN4cute12filter_tupleINS_5tupleIJNS_1CILi4096EEENS1_IJiiEEEEEEZNS_16flatten_to_tupleIS5_EEDaRKT_EUlRKT_E_EEDaS9_OT0_ENKUlDpSC_E_clIJNS1_IJS3_EEES4_EEEDaSG_,($_ZN7cutlass13device_kernelIN5flash19enable_sm80_to_sm89INS1_16FlashAttnBwdSm80INS1_25CollectiveMainloopBwdSm80ILi2ELi2EN4cute5tupleIJNS5_1CILi128EEES8_NS7_ILi64EEEEEENS_10bfloat16_tEfNS_4arch4Sm80ELb0ELb1ELb1ELb0ELb0ELb0ELb0ELb0ELi2ELi4ELi4ELi4ELb0EEENS1_24CollectiveEpilogueBwdGQAISA_fSD_Li256ELb0ELb0EEENS1_19SingleTileSchedulerILb0ELb0ELb0ELi128EEEEEEEEEvNT_6ParamsE$_ZZN4cute12filter_tupleINS_5tupleIJiNS1_IJiNS_1CILi0EEEEEEEEES5_ZNS_6detail9lift_diceIS5_S5_EEDaRKT_RKT0_EUlRKT_RKT0_E_EEDaSA_SD_OT1_ENKUlDpSG_E_clIJNS1_IJiEEES4_EEEDaSN_ - $_ZN7cutlass13device_kernelIN5flash19enable_sm80_to_sm89INS1_16FlashAttnBwdSm80INS1_25CollectiveMainloopBwdSm80ILi2ELi2EN4cute5tupleIJNS5_1CILi128EEES8_NS7_ILi64EEEEEENS_10bfloat16_tEfNS_4arch4Sm80ELb0ELb1ELb1ELb0ELb0ELb0ELb0ELb0ELi2ELi4ELi4ELi4ELb0EEENS1_24CollectiveEpilogueBwdGQAISA_fSD_Li256ELb0ELb0EEENS1_19SingleTileSchedulerILb0ELb0ELb0ELi128EEEEEEEEEvNT_6ParamsE$_ZZN4cute12filter_tupleINS_5tupleIJNS_1CILi4096EEENS1_IJiiEEEEEEZNS_16flatten_to_tupleIS5_EEDaRKT_EUlRKT_E_EEDaS9_OT0_ENKUlDpSC_E_clIJNS1_IJS3_EEES4_EEEDaSG_)
$_ZN7cutlass13device_kernelIN5flash19enable_sm80_to_sm89INS1_16FlashAttnBwdSm80INS1_25CollectiveMainloopBwdSm80ILi2ELi2EN4cute5tupleIJNS5_1CILi128EEES8_NS7_ILi64EEEEEENS_10bfloat16_tEfNS_4arch4Sm80ELb0ELb1ELb1ELb0ELb0ELb0ELb0ELb0ELi2ELi4ELi4ELi4ELb0EEENS1_24CollectiveEpilogueBwdGQAISA_fSD_Li256ELb0ELb0EEENS1_19SingleTileSchedulerILb0ELb0ELb0ELi128EEEEEEEEEvNT_6ParamsE$_ZZN4cute12filter_tupleINS_5tupleIJNS_1CILi4096EEENS1_IJiiEEEEEEZNS_16flatten_to_tupleIS5_EEDaRKT_EUlRKT_E_EEDaS9_OT0_ENKUlDpSC_E_clIJNS1_IJS3_EEES4_EEEDaSG_:
[----:B------:R-:W-:-:S06]  /*b470*/  IADD3 R8, R56, -c[0x0][0x20], RZ ;  /* 0x8000080038087a10 */ /* 0x000fcc0007ffe0ff */
[----:B------:R-:W5:Y:S01]  /*b480*/  LDL R8, [R8] ;  /* 0x0000000008087983 */ /* 0x000f620000100800 */
[----:B------:R-:W-:Y:S02]  /*b490*/  IADD3 R3, R1, 0x1380, RZ ;  /* 0x0000138001037810 */ /* 0x000fe40007ffe0ff */
[----:B------:R-:W-:Y:S02]  /*b4a0*/  IADD3 R2, R56, 0x4, RZ ;  /* 0x0000000438027810 */ /* 0x000fe40007ffe0ff */
[----:B------:R-:W-:Y:S02]  /*b4b0*/  IADD3 R3, R3, c[0x0][0x20], RZ ;  /* 0x0000080003037a10 */ /* 0x000fe40007ffe0ff */
[----:B------:R-:W-:Y:S02]  /*b4c0*/  MOV R6, 0xb4e0 ;  /* 0x0000b4e000067802 */ /* 0x000fe40000000f00 */
[----:B-----5:R-:W-:Y:S05]  /*b4d0*/  CALL.REL.NOINC `($_ZN7cutlass13device_kernelIN5flash19enable_sm80_to_sm89INS1_16FlashAttnBwdSm80INS1_25CollectiveMainloopBwdSm80ILi2ELi2EN4cute5tupleIJNS5_1CILi128EEES8_NS7_ILi64EEEEEENS_10bfloat16_tEfNS_4arch4Sm80ELb0ELb1ELb1ELb0ELb0ELb0ELb0ELb0ELi2ELi4ELi4ELi4ELb0EEENS1_24CollectiveEpilogueBwdGQAISA_fSD_Li256ELb0ELb0EEENS1_19SingleTileSchedulerILb0ELb0ELb0ELi128EEEEEEEEEvNT_6ParamsE$_ZN4cute3eso3ESOILb1ELb0EJNS_1CILi4096EEEiiEEC2ERKS3_RKiS8_) ;  /* 0xffffc2e000007944 */ /* 0x020fea0003c3ffff */
[----:B------:R-:W-:-:S04]  /*b4e0*/  MOV R5, 0x0 ;  /* 0x0000000000057802 */ /* 0x000fc80000000f00 */
[----:B------:R-:W-:Y:S05]  /*b4f0*/  RET.REL.NODEC R4 `(_ZN7cutlass13device_kernelIN5flash19enable_sm80_to_sm89INS1_16FlashAttnBwdSm80INS1_25CollectiveMainloopBwdSm80ILi2ELi2EN4cute5tupleIJNS5_1CILi128EEES8_NS7_ILi64EEEEEENS_10bfloat16_tEfNS_4arch4Sm80ELb0ELb1ELb1ELb0ELb0ELb0ELb0ELb0ELi2ELi4ELi4ELi4ELb0EEENS1_24CollectiveEpilogueBwdGQAISA_fSD_Li256ELb0ELb0EEENS1_19SingleTileSchedulerILb0ELb0ELb0ELi128EEEEEEEEEvNT_6ParamsE) ;  /* 0xffff4b0004007950 */ /* 0x000fea0003c3ffff */
        .type           $_ZN7cutlass13device_kernelIN5flash19enable_sm80_to_sm89INS1_16FlashAttnBwdSm80INS1_25CollectiveMainloopBwdSm80ILi2ELi2EN4cute5tupleIJNS5_1CILi128EEES8_NS7_ILi64EEEEEENS_10bfloat16_tEfNS_4arch4Sm80ELb0ELb1ELb1ELb0ELb0ELb0ELb0ELb0ELi2ELi4ELi4ELi4ELb0EEENS1_24CollectiveEpilogueBwdGQAISA_fSD_Li256ELb0ELb0EEENS1_19SingleTileSchedulerILb0ELb0ELb0ELi128EEEEEEEEEvNT_6ParamsE$_ZZN4cute12filter_tupleINS_5tupleIJiNS1_IJiNS_1CILi0EEEEEEEEES5_ZNS_6detail9lift_diceIS5_S5_EEDaRKT_RKT0_EUlRKT_RKT0_E_EEDaSA_SD_OT1_ENKUlDpSG_E_clIJNS1_IJiEEES4_EEEDaSN_,@function
        .size           $_ZN7cutlass13device_kernelIN5flash19enable_sm80_to_sm89INS1_16FlashAttnBwdSm80INS1_25CollectiveMainloopBwdSm80ILi2ELi2EN4cute5tupleIJNS5_1CILi128EEES8_NS7_ILi64EEEEEENS_10bfloat16_tEfNS_4arch4Sm80ELb0ELb1ELb1ELb0ELb0ELb0ELb0ELb0ELi2ELi4ELi4ELi4ELb0EEENS1_24CollectiveEpilogueBwdGQAISA_fSD_Li256ELb0ELb0EEENS1_19SingleTileSchedulerILb0ELb0ELb0ELi128EEEEEEEEEvNT_6ParamsE$_ZZN4cute12filter_tupleINS_5tupleIJiNS1_IJiNS_1CILi0EEEEEEEEES5_ZNS_6detail9lift_diceIS5_S5_EEDaRKT_RKT0_EUlRKT_RKT0_E_EEDaSA_SD_OT1_ENKUlDpSG_E_clIJNS1_IJiEEES4_EEEDaSN_,($_ZN7cutlass13device_kernelIN5flash19enable_sm80_to_sm89INS1_16FlashAttnBwdSm80INS1_25CollectiveMainloopBwdSm80ILi2ELi2EN4cute5tupleIJNS5_1CILi128EEES8_NS7_ILi64EEEEEENS_10bfloat16_tEfNS_4arch4Sm80ELb0ELb1ELb1ELb0ELb0ELb0ELb0ELb0ELi2ELi4ELi4ELi4ELb0EEENS1_24CollectiveEpilogueBwdGQAISA_fSD_Li256ELb0ELb0EEENS1_19SingleTileSchedulerILb0ELb0ELb0ELi128EEEEEEEEEvNT_6ParamsE$_ZZN4cute12filter_tupleINS_5tupleIJiNS_1CILi0EEEEEES4_ZNS_6detail9lift_diceIS4_S4_EEDaRKT_RKT0_EUlRKT_RKT0_E_EEDaS9_SC_OT1_ENKUlDpSF_E_clIJNS1_IJiEEENS1_IJS3_EEEEEEDaSM_ - $_ZN7cutlass13device_kernelIN5flash19enable_sm80_to_sm89INS1_16FlashAttnBwdSm80INS1_25CollectiveMainloopBwdSm80ILi2ELi2EN4cute5tupleIJNS5_1CILi128EEES8_NS7_ILi64EEEEEENS_10bfloat16_tEfNS_4arch4Sm80ELb0ELb1ELb1ELb0ELb0ELb0ELb0ELb0ELi2ELi4ELi4ELi4ELb0EEENS1_24CollectiveEpilogueBwdGQAISA_fSD_Li256ELb0ELb0EEENS1_19SingleTileSchedulerILb0ELb0ELb0ELi128EEEEEEEEEvNT_6ParamsE$_ZZN4cute12filter_tupleINS_5tupleIJiNS1_IJiNS_1CILi0EEEEEEEEES5_ZNS_6detail9lift_diceIS5_S5_EEDaRKT_RKT0_EUlRKT_RKT0_E_EEDaSA_SD_OT1_ENKUlDpSG_E_clIJNS1_IJiEEES4_EEEDaSN_)
$_ZN7cutlass13device_kernelIN5flash19enable_sm80_to_sm89INS1_16FlashAttnBwdSm80INS1_25CollectiveMainloopBwdSm80ILi2ELi2EN4cute5tupleIJNS5_1CILi128EEES8_NS7_ILi64EEEEEENS_10bfloat16_tEfNS_4arch4Sm80ELb0ELb1ELb1ELb0ELb0ELb0ELb0ELb0ELi2ELi4ELi4ELi4ELb0EEENS1_24CollectiveEpilogueBwdGQAISA_fSD_Li256ELb0ELb0EEENS1_19SingleTileSchedulerILb0ELb0ELb0ELi128EEEEEEEEEvNT_6ParamsE$_ZZN4cute12filter_tupleINS_5tupleIJiNS1_IJiNS_1CILi0EEEEEEEEES5_ZNS_6detail9lift_diceIS5_S5_EEDaRKT_RKT0_EUlRKT_RKT0_E_EEDaSA_SD_OT1_ENKUlDpSG_E_clIJNS1_IJiEEES4_EEEDaSN_:
[----:B------:R-:W-:Y:S02]  /*b500*/  IADD3 R6, R1, 0x1684, RZ ;  /* 0x0000168401067810 */ /* 0x000fe40007ffe0ff */
[----:B------:R-:W-:Y:S02]  /*b510*/  MOV R10, 0xb540 ;  /* 0x0000b540000a7802 */ /* 0x000fe40000000f00 */
[----:B------:R-:W-:Y:S02]  /*b520*/  IADD3 R6, R6, c[0x0][0x20], RZ ;  /* 0x0000080006067a10 */ /* 0x000fe40007ffe0ff */
[----:B------:R-:W-:Y:S05]  /*b530*/  CALL.REL.NOINC `($_ZN7cutlass13device_kernelIN5flash19enable_sm80_to_sm89INS1_16FlashAttnBwdSm80INS1_25CollectiveMainloopBwdSm80ILi2ELi2EN4cute5tupleIJNS5_1CILi128EEES8_NS7_ILi64EEEEEENS_10bfloat16_tEfNS_4arch4Sm80ELb0ELb1ELb1ELb0ELb0ELb0ELb0ELb0ELi2ELi4ELi4ELi4ELb0EEENS1_24CollectiveEpilogueBwdGQAISA_fSD_Li256ELb0ELb0EEENS1_19SingleTileSchedulerILb0ELb0ELb0ELi128EEEEEEEEEvNT_6ParamsE$_ZN4cute3eso3ESOILb0ELb0EJiiNS_1CILi0EEEEEC2ERKiS6_RKS3_) ;  /* 0xffffad8000007944 */ /* 0x000fea0003c3ffff */
[----:B-1----:R1:W5:Y:S04]  /*b540*/  LDL R3, [R1+0x1688] ;  /* 0x0016880001037983 */ /* 0x0023680000100800 */
[----:B------:R1:W5:Y:S01]  /*b550*/  LDL R5, [R1+0x1684] ;  /* 0x0016840001057983 */ /* 0x0003620000100800 */
[----:B------:R-:W-:Y:S02]  /*b560*/  MOV R8, R2 ;  /* 0x0000000200087202 */ /* 0x000fe40000000f00 */
[----:B------:R-:W-:-:S04]  /*b570*/  MOV R9, 0x0 ;  /* 0x0000000000097802 */ /* 0x000fc80000000f00 */
[----:B------:R-:W-:Y:S05]  /*b580*/  RET.REL.NODEC R8 `(_ZN7cutlass13device_kernelIN5flash19enable_sm80_to_sm89INS1_16FlashAttnBwdSm80INS1_25CollectiveMainloopBwdSm80ILi2ELi2EN4cute5tupleIJNS5_1CILi128EEES8_NS7_ILi64EEEEEENS_10bfloat16_tEfNS_4arch4Sm80ELb0ELb1ELb1ELb0ELb0ELb0ELb0ELb0ELi2ELi4ELi4ELi4ELb0EEENS1_24CollectiveEpilogueBwdGQAISA_fSD_Li256ELb0ELb0EEENS1_19SingleTileSchedulerILb0ELb0ELb0ELi128EEEEEEEEEvNT_6ParamsE) ;  /* 0xffff4a7008007950 */ /* 0x000fea0003c3ffff */
        .type           $_ZN7cutlass13device_kernelIN5flash19enable_sm80_to_sm89INS1_16FlashAttnBwdSm80INS1_25CollectiveMainloopBwdSm80ILi2ELi2EN4cute5tupleIJNS5_1CILi128EEES8_NS7_ILi64EEEEEENS_10bfloat16_tEfNS_4arch4Sm80ELb0ELb1ELb1ELb0ELb0ELb0ELb0ELb0ELi2ELi4ELi4ELi4ELb0EEENS1_24CollectiveEpilogueBwdGQAISA_fSD_Li256ELb0ELb0EEENS1_19SingleTileSchedulerILb0ELb0ELb0ELi128EEEEEEEEEvNT_6ParamsE$_ZZN4cute12filter_tupleINS_5tupleIJiNS_1CILi0EEEEEES4_ZNS_6detail9lift_diceIS4_S4_EEDaRKT_RKT0_EUlRKT_RKT0_E_EEDaS9_SC_OT1_ENKUlDpSF_E_clIJNS1_IJiEEENS1_IJS3_EEEEEEDaSM_,@function
        .size           $_ZN7cutlass13device_kernelIN5flash19enable_sm80_to_sm89INS1_16FlashAttnBwdSm80INS1_25CollectiveMainloopBwdSm80ILi2ELi2EN4cute5tupleIJNS5_1CILi128EEES8_NS7_ILi64EEEEEENS_10bfloat16_tEfNS_4arch4Sm80ELb0ELb1ELb1ELb0ELb0ELb0ELb0ELb0ELi2ELi4ELi4ELi4ELb0EEENS1_24CollectiveEpilogueBwdGQAISA_fSD_Li256ELb0ELb0EEENS1_19SingleTileSchedulerILb0ELb0ELb0ELi128EEEEEEEEEvNT_6ParamsE$_ZZN4cute12filter_tupleINS_5tupleIJiNS_1CILi0EEEEEES4_ZNS_6detail9lift_diceIS4_S4_EEDaRKT_RKT0_EUlRKT_RKT0_E_EEDaS9_SC_OT1_ENKUlDpSF_E_clIJNS1_IJiEEENS1_IJS3_EEEEEEDaSM_,($_ZN7cutlass13device_kernelIN5flash19enable_sm80_to_sm89INS1_16FlashAttnBwdSm80INS1_25CollectiveMainloopBwdSm80ILi2ELi2EN4cute5tupleIJNS5_1CILi128EEES8_NS7_ILi64EEEEEENS_10bfloat16_tEfNS_4arch4Sm80ELb0ELb1ELb1ELb0ELb0ELb0ELb0ELb0ELi2ELi4ELi4ELi4ELb0EEENS1_24CollectiveEpilogueBwdGQAISA_fSD_Li256ELb0ELb0EEENS1_19SingleTileSchedulerILb0ELb0ELb0ELi128EEEEEEEEEvNT_6ParamsE$_ZZN4cute13to_mixed_bitsINS_5tupleIJNS1_IJNS_1CILi4EEENS2_ILi8EEEEEENS2_ILi2EEENS2_ILi1EEEEEENS1_IJNS1_IJNS2_ILi0EEENS2_ILi64EEEEEES9_S9_EEENS1_IJNS1_IJiiEEEiS9_EEEEEDaRKT_RKT0_RKT1_ENKUlDpRKT_E_clIJNS_9MixedBitsILj0ELj448EEENS2_ILj0EEESW_EEEDaSR_ - $_ZN7cutlass13device_kernelIN5flash19enable_sm80_to_sm89INS1_16FlashAttnBwdSm80INS1_25CollectiveMainloopBwdSm80ILi2ELi2EN4cute5tupleIJNS5_1CILi128EEES8_NS7_ILi64EEEEEENS_10bfloat16_tEfNS_4arch4Sm80ELb0ELb1ELb1ELb0ELb0ELb0ELb0ELb0ELi2ELi4ELi4ELi4ELb0EEENS1_24CollectiveEpilogueBwdGQAISA_fSD_Li256ELb0ELb0EEENS1_19SingleTileSchedulerILb0ELb0ELb0ELi128EEEEEEEEEvNT_6ParamsE$_ZZN4cute12filter_tupleINS_5tupleIJiNS_1CILi0EEEEEES4_ZNS_6detail9lift_diceIS4_S4_EEDaRKT_RKT0_EUlRKT_RKT0_E_EEDaS9_SC_OT1_ENKUlDpSF_E_clIJNS1_IJiEEENS1_IJS3_EEEEEEDaSM_)
$_ZN7cutlass13device_kernelIN5flash19enable_sm80_to_sm89INS1_16FlashAttnBwdSm80INS1_25CollectiveMainloopBwdSm80ILi2ELi2EN4cute5tupleIJNS5_1CILi128EEES8_NS7_ILi64EEEEEENS_10bfloat16_tEfNS_4arch4Sm80ELb0ELb1ELb1ELb0ELb0ELb0ELb0ELb0ELi2ELi4ELi4ELi4ELb0EEENS1_24CollectiveEpilogueBwdGQAISA_fSD_Li256ELb0ELb0EEENS1_19SingleTileSchedulerILb0ELb0ELb0ELi128EEEEEEEEEvNT_6ParamsE$_ZZN4cute12filter_tupleINS_5tupleIJiNS_1CILi0EEEEEES4_ZNS_6detail9lift_diceIS4_S4_EEDaRKT_RKT0_EUlRKT_RKT0_E_EEDaS9_SC_OT1_ENKUlDpSF_E_clIJNS1_IJiEEENS1_IJS3_EEEEEEDaSM_:
[----:B------:R-:W-:Y:S02]  /*b590*/  IADD3 R2, R1, 0x1684, RZ ;  /* 0x0000168401027810 */ /* 0x000fe40007ffe0ff */
[----:B------:R-:W-:Y:S02]  /*b5a0*/  MOV R6, 0xb5d0 ;  /* 0x0000b5d000067802 */ /* 0x000fe40000000f00 */
[----:B------:R-:W-:Y:S02]  /*b5b0*/  IADD3 R2, R2, c[0x0][0x20], RZ ;  /* 0x0000080002027a10 */ /* 0x000fe40007ffe0ff */
[----:B------:R-:W-:Y:S05]  /*b5c0*/  CALL.REL.NOINC `($_ZN7cutlass13device_kernelIN5flash19enable_sm80_to_sm89INS1_16FlashAttnBwdSm80INS1_25CollectiveMainloopBwdSm80ILi2ELi2EN4cute5tupleIJNS5_1CILi128EEES8_NS7_ILi64EEEEEENS_10bfloat16_tEfNS_4arch4Sm80ELb0ELb1ELb1ELb0ELb0ELb0ELb0ELb0ELi2ELi4ELi4ELi4ELb0EEENS1_24CollectiveEpilogueBwdGQAISA_fSD_Li256ELb0ELb0EEENS1_19SingleTileSchedulerILb0ELb0ELb0ELi128EEEEEEEEEvNT_6ParamsE$_ZN4cute3eso3ESOILb0ELb1EJiNS_1CILi0EEEEEC2ERKiRKS3_) ;  /* 0xffffb47000007944 */ /* 0x000fea0003c3ffff */
[----:B-1----:R1:W5:Y:S01]  /*b5d0*/  LDL R2, [R1+0x1684] ;  /* 0x0016840001027983 */ /* 0x0023620000100800 */
[----:B------:R-:W-:Y:S02]  /*b5e0*/  MOV R8, R70 ;  /* 0x0000004600087202 */ /* 0x000fe40000000f00 */
[----:B------:R-:W-:-:S04]  /*b5f0*/  MOV R9, 0x0 ;  /* 0x0000000000097802 */ /* 0x000fc80000000f00 */
[----:B------:R-:W-:Y:S05]  /*b600*/  RET.REL.NODEC R8 `(_ZN7cutlass13device_kernelIN5flash19enable_sm80_to_sm89INS1_16FlashAttnBwdSm80INS1_25CollectiveMainloopBwdSm80ILi2ELi2EN4cute5tupleIJNS5_1CILi128EEES8_NS7_ILi64EEEEEENS_10bfloat16_tEfNS_4arch4Sm80ELb0ELb1ELb1ELb0ELb0ELb0ELb0ELb0ELi2ELi4ELi4ELi4ELb0EEENS1_24CollectiveEpilogueBwdGQAISA_fSD_Li256ELb0ELb0EEENS1_19SingleTileSchedulerILb0ELb0ELb0ELi128EEEEEEEEEvNT_6ParamsE) ;  /* 0xffff49f008007950 */ /* 0x000fea0003c3ffff */
        .type           $_ZN7cutlass13device_kernelIN5flash19enable_sm80_to_sm89INS1_16FlashAttnBwdSm80INS1_25CollectiveMainloopBwdSm80ILi2ELi2EN4cute5tupleIJNS5_1CILi128EEES8_NS7_ILi64EEEEEENS_10bfloat16_tEfNS_4arch4Sm80ELb0ELb1ELb1ELb0ELb0ELb0ELb0ELb0ELi2ELi4ELi4ELi4ELb0EEENS1_24CollectiveEpilogueBwdGQAISA_fSD_Li256ELb0ELb0EEENS1_19SingleTileSchedulerILb0ELb0ELb0ELi128EEEEEEEEEvNT_6ParamsE$_ZZN4cute13to_mixed_bitsINS_5tupleIJNS1_IJNS_1CILi4EEENS2_ILi8EEEEEENS2_ILi2EEENS2_ILi1EEEEEENS1_IJNS1_IJNS2_ILi0EEENS2_ILi64EEEEEES9_S9_EEENS1_IJNS1_IJiiEEEiS9_EEEEEDaRKT_RKT0_RKT1_ENKUlDpRKT_E_clIJNS_9MixedBitsILj0ELj448EEENS2_ILj0EEESW_EEEDaSR_,@function
        .size           $_ZN7cutlass13device_kernelIN5flash19enable_sm80_to_sm89INS1_16FlashAttnBwdSm80INS1_25CollectiveMainloopBwdSm80ILi2ELi2EN4cute5tupleIJNS5_1CILi128EEES8_NS7_ILi64EEEEEENS_10bfloat16_tEfNS_4arch4Sm80ELb0ELb1ELb1ELb0ELb0ELb0ELb0ELb0ELi2ELi4ELi4ELi4ELb0EEENS1_24CollectiveEpilogueBwdGQAISA_fSD_Li256ELb0ELb0EEENS1_19SingleTileSchedulerILb0ELb0ELb0ELi128EEEEEEEEEvNT_6ParamsE$_ZZN4cute13to_mixed_bitsINS_5tupleIJNS1_IJNS_1CILi4EEENS2_ILi8EEEEEENS2_ILi2EEENS2_ILi1EEEEEENS1_IJNS1_IJNS2_ILi0EEENS2_ILi64EEEEEES9_S9_EEENS1_IJNS1_IJiiEEEiS9_EEEEEDaRKT_RKT0_RKT1_ENKUlDpRKT_E_clIJNS_9MixedBitsILj0ELj448EEENS2_ILj0EEESW_EEEDaSR_,($_ZN7cutlass13device_kernelIN5flash19enable_sm80_to_sm89INS1_16FlashAttnBwdSm80INS1_25CollectiveMainloopBwdSm80ILi2ELi2EN4cute5tupleIJNS5_1CILi128EEES8_NS7_ILi64EEEEEENS_10bfloat16_tEfNS_4arch4Sm80ELb0ELb1ELb1ELb0ELb0ELb0ELb0ELb0ELi2ELi4ELi4ELi4ELb0EEENS1_24CollectiveEpilogueBwdGQAISA_fSD_Li256ELb0ELb0EEENS1_19SingleTileSchedulerILb0ELb0ELb0ELi128EEEEEEEEEvNT_6ParamsE$_ZZN4cute13to_mixed_bitsINS_5tupleIJNS1_IJNS_1CILi4EEENS2_ILi8EEEEEENS2_ILi2EEENS2_ILi1EEEEEENS1_IJNS1_IJNS2_ILi0EEENS2_ILi64EEEEEES9_S9_EEENS1_IJNS1_IJiiEEEiS9_EEEEEDaRKT_RKT0_RKT1_ENKUlRKT_RKT0_RKT1_E_clIS5_SB_SD_EEDaSQ_ST_SW_ - $_ZN7cutlass13device_kernelIN5flash19enable_sm80_to_sm89INS1_16FlashAttnBwdSm80INS1_25CollectiveMainloopBwdSm80ILi2ELi2EN4cute5tupleIJNS5_1CILi128EEES8_NS7_ILi64EEEEEENS_10bfloat16_tEfNS_4arch4Sm80ELb0ELb1ELb1ELb0ELb0ELb0ELb0ELb0ELi2ELi4ELi4ELi4ELb0EEENS1_24CollectiveEpilogueBwdGQAISA_fSD_Li256ELb0ELb0EEENS1_19SingleTileSchedulerILb0ELb0ELb0ELi128EEEEEEEEEvNT_6ParamsE$_ZZN4cute13to_mixed_bitsINS_5tupleIJNS1_IJNS_1CILi4EEENS2_ILi8EEEEEENS2_ILi2EEENS2_ILi1EEEEEENS1_IJNS1_IJNS2_ILi0EEENS2_ILi64EEEEEES9_S9_EEENS1_IJNS1_IJiiEEEiS9_EEEEEDaRKT_RKT0_RKT1_ENKUlDpRKT_E_clIJNS_9MixedBitsILj0ELj448EEENS2_ILj0EEESW_EEEDaSR_)
$_ZN7cutlass13device_kernelIN5flash19enable_sm80_to_sm89INS1_16FlashAttnBwdSm80INS1_25CollectiveMainloopBwdSm80ILi2ELi2EN4cute5tupleIJNS5_1CILi128EEES8_NS7_ILi64EEEEEENS_10bfloat16_tEfNS_4arch4Sm80ELb0ELb1ELb1ELb0ELb0ELb0ELb0ELb0ELi2ELi4ELi4ELi4ELb0EEENS1_24CollectiveEpilogueBwdGQAISA_fSD_Li256ELb0ELb0EEENS1_19SingleTileSchedulerILb0ELb0ELb0ELi128EEEEEEEEEvNT_6ParamsE$_ZZN4cute13to_mixed_bitsINS_5tupleIJNS1_IJNS_1CILi4EEENS2_ILi8EEEEEENS2_ILi2EEENS2_ILi1EEEEEENS1_IJNS1_IJNS2_ILi0EEENS2_ILi64EEEEEES9_S9_EEENS1_IJNS1_IJiiEEEiS9_EEEEEDaRKT_RKT0_RKT1_ENKUlDpRKT_E_clIJNS_9MixedBitsILj0ELj448EEENS2_ILj0EEESW_EEEDaSR_:
[----:B------:R-:W-:Y:S02]  /*b610*/  MOV R3, 0x0 ;  /* 0x0000000000037802 */ /* 0x000fe40000000f00 */
[----:B------:R-:W-:Y:S02]  /*b620*/  LOP3.LUT R13, R13, 0x1c0, RZ, 0xc0, !PT ;  /* 0x000001c00d0d7812 */ /* 0x000fe400078ec0ff */
[----:B------:R-:W-:Y:S05]  /*b630*/  RET.REL.NODEC R2 `(_ZN7cutlass13device_kernelIN5flash19enable_sm80_to_sm89INS1_16FlashAttnBwdSm80INS1_25CollectiveMainloopBwdSm80ILi2ELi2EN4cute5tupleIJNS5_1CILi128EEES8_NS7_ILi64EEEEEENS_10bfloat16_tEfNS_4arch4Sm80ELb0ELb1ELb1ELb0ELb0ELb0ELb0ELb0ELi2ELi4ELi4ELi4ELb0EEENS1_24CollectiveEpilogueBwdGQAISA_fSD_Li256ELb0ELb0EEENS1_19SingleTileSchedulerILb0ELb0ELb0ELi128EEEEEEEEEvNT_6ParamsE) ;  /* 0xffff49c002007950 */ /* 0x000fea0003c3ffff */
        .type           $_ZN7cutlass13device_kernelIN5flash19enable_sm80_to_sm89INS1_16FlashAttnBwdSm80INS1_25CollectiveMainloopBwdSm80ILi2ELi2EN4cute5tupleIJNS5_1CILi128EEES8_NS7_ILi64EEEEEENS_10bfloat16_tEfNS_4arch4Sm80ELb0ELb1ELb1ELb0ELb0ELb0ELb0ELb0ELi2ELi4ELi4ELi4ELb0EEENS1_24CollectiveEpilogueBwdGQAISA_fSD_Li256ELb0ELb0EEENS1_19SingleTileSchedulerILb0ELb0ELb0ELi128EEEEEEEEEvNT_6ParamsE$_ZZN4cute13to_mixed_bitsINS_5tupleIJNS1_IJNS_1CILi4EEENS2_ILi8EEEEEENS2_ILi2EEENS2_ILi1EEEEEENS1_IJNS1_IJNS2_ILi0EEENS2_ILi64EEEEEES9_S9_EEENS1_IJNS1_IJiiEEEiS9_EEEEEDaRKT_RKT0_RKT1_ENKUlRKT_RKT0_RKT1_E_clIS5_SB_SD_EEDaSQ_ST_SW_,@function
        .size           $_ZN7cutlass13device_kernelIN5flash19enable_sm80_to_sm89INS1_16FlashAttnBwdSm80INS1_25CollectiveMainloopBwdSm80ILi2ELi2EN4cute5tupleIJNS5_1CILi128EEES8_NS7_ILi64EEEEEENS_10bfloat16_tEfNS_4arch4Sm80ELb0ELb1ELb1ELb0ELb0ELb0ELb0ELb0ELi2ELi4ELi4ELi4ELb0EEENS1_24CollectiveEpilogueBwdGQAISA_fSD_Li256ELb0ELb0EEENS1_19SingleTileSchedulerILb0ELb0ELb0ELi128EEEEEEEEEvNT_6ParamsE$_ZZN4cute13to_mixed_bitsINS_5tupleIJNS1_IJNS_1CILi4EEENS2_ILi8EEEEEENS2_ILi2EEENS2_ILi1EEEEEENS1_IJNS1_IJNS2_ILi0EEENS2_ILi64EEEEEES9_S9_EEENS1_IJNS1_IJiiEEEiS9_EEEEEDaRKT_RKT0_RKT1_ENKUlRKT_RKT0_RKT1_E_clIS5_SB_SD_EEDaSQ_ST_SW_,($_ZN7cutlass13device_kernelIN5flash19enable_sm80_to_sm89INS1_16FlashAttnBwdSm80INS1_25CollectiveMainloopBwdSm80ILi2ELi2EN4cute5tupleIJNS5_1CILi128EEES8_NS7_ILi64EEEEEENS_10bfloat16_tEfNS_4arch4Sm80ELb0ELb1ELb1ELb0ELb0ELb0ELb0ELb0ELi2ELi4ELi4ELi4ELb0EEENS1_24CollectiveEpilogueBwdGQAISA_fSD_Li256ELb0ELb0EEENS1_19SingleTileSchedulerILb0ELb0ELb0ELi128EEEEEEEEEvNT_6ParamsE$_ZZN4cute13to_mixed_bitsINS_5tupleIJNS1_IJNS_1CILi4EEENS2_ILi8EEEEEENS2_ILi2EEENS2_ILi1EEEEEENS1_IJNS1_IJNS2_ILi128EEENS2_ILi0EEEEEES4_SA_EEENS1_IJNS1_IJiiEEEiSA_EEEEEDaRKT_RKT0_RKT1_ENKUlDpRKT_E_clIJNS_9MixedBitsILj0ELj384EEENSU_ILj0ELj8EEENS2_ILj0EEEEEEDaSR_ - $_ZN7cutlass13device_kernelIN5flash19enable_sm80_to_sm89INS1_16FlashAttnBwdSm80INS1_25CollectiveMainloopBwdSm80ILi2ELi2EN4cute5tupleIJNS5_1CILi128EEES8_NS7_ILi64EEEEEENS_10bfloat16_tEfNS_4arch4Sm80ELb0ELb1ELb1ELb0ELb0ELb0ELb0ELb0ELi2ELi4ELi4ELi4ELb0EEENS1_24CollectiveEpilogueBwdGQAISA_fSD_Li256ELb0ELb0EEENS1_19SingleTileSchedulerILb0ELb0ELb0ELi128EEEEEEEEEvNT_6ParamsE$_ZZN4cute13to_mixed_bitsINS_5tupleIJNS1_IJNS_1CILi4EEENS2_ILi8EEEEEENS2_ILi2EEENS2_ILi1EEEEEENS1_IJNS1_IJNS2_ILi0EEENS2_ILi64EEEEEES9_S9_EEENS1_IJNS1_IJiiEEEiS9_EEEEEDaRKT_RKT0_RKT1_ENKUlRKT_RKT0_RKT1_E_clIS5_SB_SD_EEDaSQ_ST_SW_)
$_ZN7cutlass13device_kernelIN5flash19enable_sm80_to_sm89INS1_16FlashAttnBwdSm80INS1_25CollectiveMainloopBwdSm80ILi2ELi2EN4cute5tupleIJNS5_1CILi128EEES8_NS7_ILi64EEEEEENS_10bfloat16_tEfNS_4arch4Sm80ELb0ELb1ELb1ELb0ELb0ELb0ELb0ELb0ELi2ELi4ELi4ELi4ELb0EEENS1_24CollectiveEpilogueBwdGQAISA_fSD_Li256ELb0ELb0EEENS1_19SingleTileSchedulerILb0ELb0ELb0ELi128EEEEEEEEEvNT_6ParamsE$_ZZN4cute13to_mixed_bitsINS_5tupleIJNS1_IJNS_1CILi4EEENS2_ILi8EEEEEENS2_ILi2EEENS2_ILi1EEEEEENS1_IJNS1_IJNS2_ILi0EEENS2_ILi64EEEEEES9_S9_EEENS1_IJNS1_IJiiEEEiS9_EEEEEDaRKT_RKT0_RKT1_ENKUlRKT_RKT0_RKT1_E_clIS5_SB_SD_EEDaSQ_ST_SW_:
[----:B------:R-:W-:Y:S02]  /*b640*/  MOV R2, 0xb660 ;  /* 0x0000b66000027802 */ /* 0x000fe40000000f00 */
[----:B------:R-:W-:Y:S05]  /*b650*/  CALL.REL.NOINC `($_ZN7cutlass13device_kernelIN5flash19enable_sm80_to_sm89INS1_16FlashAttnBwdSm80INS1_25CollectiveMainloopBwdSm80ILi2ELi2EN4cute5tupleIJNS5_1CILi128EEES8_NS7_ILi64EEEEEENS_10bfloat16_tEfNS_4arch4Sm80ELb0ELb1ELb1ELb0ELb0ELb0ELb0ELb0ELi2ELi4ELi4ELi4ELb0EEENS1_24CollectiveEpilogueBwdGQAISA_fSD_Li256ELb0ELb0EEENS1_19SingleTileSchedulerILb0ELb0ELb0ELi128EEEEEEEEEvNT_6ParamsE$_ZZN4cute13to_mixed_bitsINS_5tupleIJNS_1CILi4EEENS2_ILi8EEEEEENS1_IJNS2_ILi0EEENS2_ILi64EEEEEENS1_IJiiEEEEEDaRKT_RKT0_RKT1_ENKUlRKT_RKT0_RKT1_E_clIS4_S7_iEEDaSL_SO_SR_) ;  /* 0x0000038000007944 */ /* 0x000fea0003c00000 */
[----:B------:R-:W-:Y:S02]  /*b660*/  MOV R2, 0xb680 ;  /* 0x0000b68000027802 */ /* 0x000fe40000000f00 */
[----:B------:R-:W-:Y:S05]  /*b670*/  CALL.REL.NOINC `($_ZN7cutlass13device_kernelIN5flash19enable_sm80_to_sm89INS1_16FlashAttnBwdSm80INS1_25CollectiveMainloopBwdSm80ILi2ELi2EN4cute5tupleIJNS5_1CILi128EEES8_NS7_ILi64EEEEEENS_10bfloat16_tEfNS_4arch4Sm80ELb0ELb1ELb1ELb0ELb0ELb0ELb0ELb0ELi2ELi4ELi4ELi4ELb0EEENS1_24CollectiveEpilogueBwdGQAISA_fSD_Li256ELb0ELb0EEENS1_19SingleTileSchedulerILb0ELb0ELb0ELi128EEEEEEEEEvNT_6ParamsE$_ZZN4cute13to_mixed_bitsINS_5tupleIJNS_1CILi4EEENS2_ILi8EEEEEENS1_IJNS2_ILi0EEENS2_ILi64EEEEEENS1_IJiiEEEEEDaRKT_RKT0_RKT1_ENKUlDpRKT_E_clIJNS2_ILj0EEENS_9MixedBitsILj0ELj448EEEEEEDaSM_) ;  /* 0x0000032000007944 */ /* 0x000fea0003c00000 */
[----:B------:R-:W-:Y:S02]  /*b680*/  MOV R13, R3 ;  /* 0x00000003000d7202 */ /* 0x000fe40000000f00 */
[----:B------:R-:W-:Y:S02]  /*b690*/  MOV R2, R6 ;  /* 0x0000000600027202 */ /* 0x000fe40000000f00 */
[----:B------:R-:W-:-:S04]  /*b6a0*/  MOV R3, 0x0 ;  /* 0x0000000000037802 */ /* 0x000fc80000000f00 */
[----:B------:R-:W-:Y:S05]  /*b6b0*/  RET.REL.NODEC R2 `(_ZN7cutlass13device_kernelIN5flash19enable_sm80_to_sm89INS1_16FlashAttnBwdSm80INS1_25CollectiveMainloopBwdSm80ILi2ELi2EN4cute5tupleIJNS5_1CILi128EEES8_NS7_ILi64EEEEEENS_10bfloat16_tEfNS_4arch4Sm80ELb0ELb1ELb1ELb0ELb0ELb0ELb0ELb0ELi2ELi4ELi4ELi4ELb0EEENS1_24CollectiveEpilogueBwdGQAISA_fSD_Li256ELb0ELb0EEENS1_19SingleTileSchedulerILb0ELb0ELb0ELi128EEEEEEEEEvNT_6ParamsE) ;  /* 0xffff494002007950 */ /* 0x000fea0003c3ffff */
        .type           $_ZN7cutlass13device_kernelIN5flash19enable_sm80_to_sm89INS1_16FlashAttnBwdSm80INS1_25CollectiveMainloopBwdSm80ILi2ELi2EN4cute5tupleIJNS5_1CILi128EEES8_NS7_ILi64EEEEEENS_10bfloat16_tEfNS_4arch4Sm80ELb0ELb1ELb1ELb0ELb0ELb0ELb0ELb0ELi2ELi4ELi4ELi4ELb0EEENS1_24CollectiveEpilogueBwdGQAISA_fSD_Li256ELb0ELb0EEENS1_19SingleTileSchedulerILb0ELb0ELb0ELi128EEEEEEEEEvNT_6ParamsE$_ZZN4cute13to_mixed_bitsINS_5tupleIJNS1_IJNS_1CILi4EEENS2_ILi8EEEEEENS2_ILi2EEENS2_ILi1EEEEEENS1_IJNS1_IJNS2_ILi128EEENS2_ILi0EEEEEES4_SA_EEENS1_IJNS1_IJiiEEEiSA_EEEEEDaRKT_RKT0_RKT1_ENKUlDpRKT_E_clIJNS_9MixedBitsILj0ELj384EEENSU_ILj0ELj8EEENS2_ILj0EEEEEEDaSR_,@function
        .size           $_ZN7cutlass13device_kernelIN5flash19enable_sm80_to_sm89INS1_16FlashAttnBwdSm80INS1_25CollectiveMainloopBwdSm80ILi2ELi2EN4cute5tupleIJNS5_1CILi128EEES8_NS7_ILi64EEEEEENS_10bfloat16_tEfNS_4arch4Sm80ELb0ELb1ELb1ELb0ELb0ELb0ELb0ELb0ELi2ELi4ELi4ELi4ELb0EEENS1_24CollectiveEpilogueBwdGQAISA_fSD_Li256ELb0ELb0EEENS1_19SingleTileSchedulerILb0ELb0ELb0ELi128EEEEEEEEEvNT_6ParamsE$_ZZN4cute13to_mixed_bitsINS_5tupleIJNS1_IJNS_1CILi4EEENS2_ILi8EEEEEENS2_ILi2EEENS2_ILi1EEEEEENS1_IJNS1_IJNS2_ILi128EEENS2_ILi0EEEEEES4_SA_EEENS1_IJNS1_IJiiEEEiSA_EEEEEDaRKT_RKT0_RKT1_ENKUlDpRKT_E_clIJNS_9MixedBitsILj0ELj384EEENSU_ILj0ELj8EEENS2_ILj0EEEEEEDaSR_,($_ZN7cutlass13device_kernelIN5flash19enable_sm80_to_sm89INS1_16FlashAttnBwdSm80INS1_25CollectiveMainloopBwdSm80ILi2ELi2EN4cute5tupleIJNS5_1CILi128EEES8_NS7_ILi64EEEEEENS_10bfloat16_tEfNS_4arch4Sm80ELb0ELb1ELb1ELb0ELb0ELb0ELb0ELb0ELi2ELi4ELi4ELi4ELb0EEENS1_24CollectiveEpilogueBwdGQAISA_fSD_Li256ELb0ELb0EEENS1_19SingleTileSchedulerILb0ELb0ELb0ELi128EEEEEEEEEvNT_6ParamsE$_ZZN4cute13to_mixed_bitsINS_5tupleIJNS1_IJNS_1CILi4EEENS2_ILi8EEEEEENS2_ILi2EEENS2_ILi1EEEEEENS1_IJNS1_IJNS2_ILi128EEENS2_ILi0EEEEEES4_SA_EEENS1_IJNS1_IJiiEEEiSA_EEEEEDaRKT_RKT0_RKT1_ENKUlRKT_RKT0_RKT1_E_clIS5_SB_SD_EEDaSQ_ST_SW_ - $_ZN7cutlass13device_kernelIN5flash19enable_sm80_to_sm89INS1_16FlashAttnBwdSm80INS1_25CollectiveMainloopBwdSm80ILi2ELi2EN4cute5tupleIJNS5_1CILi128EEES8_NS7_ILi64EEEEEENS_10bfloat16_tEfNS_4arch4Sm80ELb0ELb1ELb1ELb0ELb0ELb0ELb0ELb0ELi2ELi4ELi4ELi4ELb0EEENS1_24CollectiveEpilogueBwdGQAISA_fSD_Li256ELb0ELb0EEENS1_19SingleTileSchedulerILb0ELb0ELb0ELi128EEEEEEEEEvNT_6ParamsE$_ZZN4cute13to_mixed_bitsINS_5tupleIJNS1_IJNS_1CILi4EEENS2_ILi8EEEEEENS2_ILi2EEENS2_ILi1EEEEEENS1_IJNS1_IJNS2_ILi128EEENS2_ILi0EEEEEES4_SA_EEENS1_IJNS1_IJiiEEEiSA_EEEEEDaRKT_RKT0_RKT1_ENKUlDpRKT_E_clIJNS_9MixedBitsILj0ELj384EEENSU_ILj0ELj8EEENS2_ILj0EEEEEEDaSR_)
$_ZN7cutlass13device_kernelIN5flash19enable_sm80_to_sm89INS1_16FlashAttnBwdSm80INS1_25CollectiveMainloopBwdSm80ILi2ELi2EN4cute5tupleIJNS5_1CILi128EEES8_NS7_ILi64EEEEEENS_10bfloat16_tEfNS_4arch4Sm80ELb0ELb1ELb1ELb0ELb0ELb0ELb0ELb0ELi2ELi4ELi4ELi4ELb0EEENS1_24CollectiveEpilogueBwdGQAISA_fSD_Li256ELb0ELb0EEENS1_19SingleTileSchedulerILb0ELb0ELb0ELi128EEEEEEEEEvNT_6ParamsE$_ZZN4cute13to_mixed_bitsINS_5tupleIJNS1_IJNS_1CILi4EEENS2_ILi8EEEEEENS2_ILi2EEENS2_ILi1EEEEEENS1_IJNS1_IJNS2_ILi128EEENS2_ILi0EEEEEES4_SA_EEENS1_IJNS1_IJiiEEEiSA_EEEEEDaRKT_RKT0_RKT1_ENKUlDpRKT_E_clIJNS_9MixedBitsILj0ELj384EEENSU_ILj0ELj8EEENS2_ILj0EEEEEEDaSR_:
[----:B------:R-:W-:-:S04]  /*b6c0*/  LOP3.LUT R6, R5, 0x8, RZ, 0xc0, !PT ;  /* 0x0000000805067812 */ /* 0x000fc800078ec0ff */
[----:B------:R-:W-:Y:S01]  /*b6d0*/  LOP3.LUT R11, R6, 0x188, R3, 0x78, !PT ;  /* 0x00000188060b7812 */ /* 0x000fe200078e7803 */
[----:B------:R-:W-:-:S04]  /*b6e0*/  IMAD.MOV.U32 R3, RZ, RZ, 0x0 ;  /* 0x00000000ff037424 */ /* 0x000fc800078e00ff */
[----:B------:R-:W-:Y:S05]  /*b6f0*/  RET.REL.NODEC R2 `(_ZN7cutlass13device_kernelIN5flash19enable_sm80_to_sm89INS1_16FlashAttnBwdSm80INS1_25CollectiveMainloopBwdSm80ILi2ELi2EN4cute5tupleIJNS5_1CILi128EEES8_NS7_ILi64EEEEEENS_10bfloat16_tEfNS_4arch4Sm80ELb0ELb1ELb1ELb0ELb0ELb0ELb0ELb0ELi2ELi4ELi4ELi4ELb0EEENS1_24CollectiveEpilogueBwdGQAISA_fSD_Li256ELb0ELb0EEENS1_19SingleTileSchedulerILb0ELb0ELb0ELi128EEEEEEEEEvNT_6ParamsE) ;  /* 0xffff490002007950 */ /* 0x000fea0003c3ffff */
        .type           $_ZN7cutlass13device_kernelIN5flash19enable_sm80_to_sm89INS1_16FlashAttnBwdSm80INS1_25CollectiveMainloopBwdSm80ILi2ELi2EN4cute5tupleIJNS5_1CILi128EEES8_NS7_ILi64EEEEEENS_10bfloat16_tEfNS_4arch4Sm80ELb0ELb1ELb1ELb0ELb0ELb0ELb0ELb0ELi2ELi4ELi4ELi4ELb0EEENS1_24CollectiveEpilogueBwdGQAISA_fSD_Li256ELb0ELb0EEENS1_19SingleTileSchedulerILb0ELb0ELb0ELi128EEEEEEEEEvNT_6ParamsE$_ZZN4cute13to_mixed_bitsINS_5tupleIJNS1_IJNS_1CILi4EEENS2_ILi8EEEEEENS2_ILi2EEENS2_ILi1EEEEEENS1_IJNS1_IJNS2_ILi128EEENS2_ILi0EEEEEES4_SA_EEENS1_IJNS1_IJiiEEEiSA_EEEEEDaRKT_RKT0_RKT1_ENKUlRKT_RKT0_RKT1_E_clIS5_SB_SD_EEDaSQ_ST_SW_,@function
        .size           $_ZN7cutlass13device_kernelIN5flash19enable_sm80_to_sm89INS1_16FlashAttnBwdSm80INS1_25CollectiveMainloopBwdSm80ILi2ELi2EN4cute5tupleIJNS5_1CILi128EEES8_NS7_ILi64EEEEEENS_10bfloat16_tEfNS_4arch4Sm80ELb0ELb1ELb1ELb0ELb0ELb0ELb0ELb0ELi2ELi4ELi4ELi4ELb0EEENS1_24CollectiveEpilogueBwdGQAISA_fSD_Li256ELb0ELb0EEENS1_19SingleTileSchedulerILb0ELb0ELb0ELi128EEEEEEEEEvNT_6ParamsE$_ZZN4cute13to_mixed_bitsINS_5tupleIJNS1_IJNS_1CILi4EEENS2_ILi8EEEEEENS2_ILi2EEENS2_ILi1EEEEEENS1_IJNS1_IJNS2_ILi128EEENS2_ILi0EEEEEES4_SA_EEENS1_IJNS1_IJiiEEEiSA_EEEEEDaRKT_RKT0_RKT1_ENKUlRKT_RKT0_RKT1_E_clIS5_SB_SD_EEDaSQ_ST_SW_,($_ZN7cutlass13device_kernelIN5flash19enable_sm80_to_sm89INS1_16FlashAttnBwdSm80INS1_25CollectiveMainloopBwdSm80ILi2ELi2EN4cute5tupleIJNS5_1CILi128EEES8_NS7_ILi64EEEEEENS_10bfloat16_tEfNS_4arch4Sm80ELb0ELb1ELb1ELb0ELb0ELb0ELb0ELb0ELi2ELi4ELi4ELi4ELb0EEENS1_24CollectiveEpilogueBwdGQAISA_fSD_Li256ELb0ELb0EEENS1_19SingleTileSchedulerILb0ELb0ELb0ELi128EEEEEEEEEvNT_6ParamsE$_ZZN4cute13to_mixed_bitsINS_5tupleIJNS1_IJNS_1CILi4EEENS2_ILi8EEEEEENS2_ILi2EEENS2_ILi1EEEEEENS1_IJNS1_IJNS2_ILi128EEENS2_ILi0EEEEEES4_SA_EEENS1_IJNS1_IJiiEEEiSA_EEEEEDaRKT_RKT0_RKT1_ENKUlRKT_RKT0_RKT1_E_clIS6_S4_iEEDaSQ_ST_SW_ - $_ZN7cutlass13device_kernelIN5flash19enable_sm80_to_sm89INS1_16FlashAttnBwdSm80INS1_25CollectiveMainloopBwdSm80ILi2ELi2EN4cute5tupleIJNS5_1CILi128EEES8_NS7_ILi64EEEEEENS_10bfloat16_tEfNS_4arch4Sm80ELb0ELb1ELb1ELb0ELb0ELb0ELb0ELb0ELi2ELi4ELi4ELi4ELb0EEENS1_24CollectiveEpilogueBwdGQAISA_fSD_Li256ELb0ELb0EEENS1_19SingleTileSchedulerILb0ELb0ELb0ELi128EEEEEEEEEvNT_6ParamsE$_ZZN4cute13to_mixed_bitsINS_5tupleIJNS1_IJNS_1CILi4EEENS2_ILi8EEEEEENS2_ILi2EEENS2_ILi1EEEEEENS1_IJNS1_IJNS2_ILi128EEENS2_ILi0EEEEEES4_SA_EEENS1_IJNS1_IJiiEEEiSA_EEEEEDaRKT_RKT0_RKT1_ENKUlRKT_RKT0_RKT1_E_clIS5_SB_SD_EEDaSQ_ST_SW_)
$_ZN7cutlass13device_kernelIN5flash19enable_sm80_to_sm89INS1_16FlashAttnBwdSm80INS1_25CollectiveMainloopBwdSm80ILi2ELi2EN4cute5tupleIJNS5_1CILi128EEES8_NS7_ILi64EEEEEENS_10bfloat16_tEfNS_4arch4Sm80ELb0ELb1ELb1ELb0ELb0ELb0ELb0ELb0ELi2ELi4ELi4ELi4ELb0EEENS1_24CollectiveEpilogueBwdGQAISA_fSD_Li256ELb0ELb0EEENS1_19SingleTileSchedulerILb0ELb0ELb0ELi128EEEEEEEEEvNT_6ParamsE$_ZZN4cute13to_mixed_bitsINS_5tupleIJNS1_IJNS_1CILi4EEENS2_ILi8EEEEEENS2_ILi2EEENS2_ILi1EEEEEENS1_IJNS1_IJNS2_ILi128EEENS2_ILi0EEEEEES4_SA_EEENS1_IJNS1_IJiiEEEiSA_EEEEEDaRKT_RKT0_RKT1_ENKUlRKT_RKT0_RKT1_E_clIS5_SB_SD_EEDaSQ_ST_SW_:
[----:B------:R-:W-:Y:S02]  /*b700*/  MOV R3, R2 ;  /* 0x0000000200037202 */ /* 0x000fe40000000f00 */
[----:B------:R-:W-:Y:S02]  /*b710*/  MOV R2, 0xb730 ;  /* 0x0000b73000027802 */ /* 0x000fe40000000f00 */
[----:B------:R-:W-:Y:S05]  /*b720*/  CALL.REL.NOINC `($_ZN7cutlass13device_kernelIN5flash19enable_sm80_to_sm89INS1_16FlashAttnBwdSm80INS1_25CollectiveMainloopBwdSm80ILi2ELi2EN4cute5tupleIJNS5_1CILi128EEES8_NS7_ILi64EEEEEENS_10bfloat16_tEfNS_4arch4Sm80ELb0ELb1ELb1ELb0ELb0ELb0ELb0ELb0ELi2ELi4ELi4ELi4ELb0EEENS1_24CollectiveEpilogueBwdGQAISA_fSD_Li256ELb0ELb0EEENS1_19SingleTileSchedulerILb0ELb0ELb0ELi128EEEEEEEEEvNT_6ParamsE$_ZZN4cute13to_mixed_bitsINS_5tupleIJNS_1CILi4EEENS2_ILi8EEEEEENS1_IJNS2_ILi128EEENS2_ILi0EEEEEENS1_IJiiEEEEEDaRKT_RKT0_RKT1_ENKUlRKT_RKT0_RKT1_E_clIS3_S6_iEEDaSL_SO_SR_) ;  /* 0x0000034000007944 */ /* 0x000fea0003c00000 */
[----:B------:R-:W-:Y:S02]  /*b730*/  MOV R2, 0xb750 ;  /* 0x0000b75000027802 */ /* 0x000fe40000000f00 */
[----:B------:R-:W-:Y:S05]  /*b740*/  CALL.REL.NOINC `($_ZN7cutlass13device_kernelIN5flash19enable_sm80_to_sm89INS1_16FlashAttnBwdSm80INS1_25CollectiveMainloopBwdSm80ILi2ELi2EN4cute5tupleIJNS5_1CILi128EEES8_NS7_ILi64EEEEEENS_10bfloat16_tEfNS_4arch4Sm80ELb0ELb1ELb1ELb0ELb0ELb0ELb0ELb0ELi2ELi4ELi4ELi4ELb0EEENS1_24CollectiveEpilogueBwdGQAISA_fSD_Li256ELb0ELb0EEENS1_19SingleTileSchedulerILb0ELb0ELb0ELi128EEEEEEEEEvNT_6ParamsE$_ZZN4cute13to_mixed_bitsINS_5tupleIJNS_1CILi4EEENS2_ILi8EEEEEENS1_IJNS2_ILi128EEENS2_ILi0EEEEEENS1_IJiiEEEEEDaRKT_RKT0_RKT1_ENKUlDpRKT_E_clIJNS_9MixedBitsILj0ELj384EEENS2_ILj0EEEEEEDaSM_) ;  /* 0x000002e000007944 */ /* 0x000fea0003c00000 */
[----:B------:R-:W-:Y:S02]  /*b750*/  MOV R8, R6 ;  /* 0x0000000600087202 */ /* 0x000fe40000000f00 */
[----:B------:R-:W-:-:S04]  /*b760*/  MOV R9, 0x0 ;  /* 0x0000000000097802 */ /* 0x000fc80000000f00 */
[----:B------:R-:W-:Y:S05]  /*b770*/  RET.REL.NODEC R8 `(_ZN7cutlass13device_kernelIN5flash19enable_sm80_to_sm89INS1_16FlashAttnBwdSm80INS1_25CollectiveMainloopBwdSm80ILi2ELi2EN4cute5tupleIJNS5_1CILi128EEES8_NS7_ILi64EEEEEENS_10bfloat16_tEfNS_4arch4Sm80ELb0ELb1ELb1ELb0ELb0ELb0ELb0ELb0ELi2ELi4ELi4ELi4ELb0EEENS1_24CollectiveEpilogueBwdGQAISA_fSD_Li256ELb0ELb0EEENS1_19SingleTileSchedulerILb0ELb0ELb0ELi128EEEEEEEEEvNT_6ParamsE) ;  /* 0xffff488008007950 */ /* 0x000fea0003c3ffff */
        .type           $_ZN7cutlass13device_kernelIN5flash19enable_sm80_to_sm89INS1_16FlashAttnBwdSm80INS1_25CollectiveMainloopBwdSm80ILi2ELi2EN4cute5tupleIJNS5_1CILi128EEES8_NS7_ILi64EEEEEENS_10bfloat16_tEfNS_4arch4Sm80ELb0ELb1ELb1ELb0ELb0ELb0ELb0ELb0ELi2ELi4ELi4ELi4ELb0EEENS1_24CollectiveEpilogueBwdGQAISA_fSD_Li256ELb0ELb0EEENS1_19SingleTileSchedulerILb0ELb0ELb0ELi128EEEEEEEEEvNT_6ParamsE$_ZZN4cute13to_mixed_bitsINS_5tupleIJNS1_IJNS_1CILi4EEENS2_ILi8EEEEEENS2_ILi2EEENS2_ILi1EEEEEENS1_IJNS1_IJNS2_ILi128EEENS2_ILi0EEEEEES4_SA_EEENS1_IJNS1_IJiiEEEiSA_EEEEEDaRKT_RKT0_RKT1_ENKUlRKT_RKT0_RKT1_E_clIS6_S4_iEEDaSQ_ST_SW_,@function
        .size           $_ZN7cutlass13device_kernelIN5flash19enable_sm80_to_sm89INS1_16FlashAttnBwdSm80INS1_25CollectiveMainloopBwdSm80ILi2ELi2EN4cute5tupleIJNS5_1CILi128EEES8_NS7_ILi64EEEEEENS_10bfloat16_tEfNS_4arch4Sm80ELb0ELb1ELb1ELb0ELb0ELb0ELb0ELb0ELi2ELi4ELi4ELi4ELb0EEENS1_24CollectiveEpilogueBwdGQAISA_fSD_Li256ELb0ELb0EEENS1_19SingleTileSchedulerILb0ELb0ELb0ELi128EEEEEEEEEvNT_6ParamsE$_ZZN4cute13to_mixed_bitsINS_5tupleIJNS1_IJNS_1CILi4EEENS2_ILi8EEEEEENS2_ILi2EEENS2_ILi1EEEEEENS1_IJNS1_IJNS2_ILi128EEENS2_ILi0EEEEEES4_SA_EEENS1_IJNS1_IJiiEEEiSA_EEEEEDaRKT_RKT0_RKT1_ENKUlRKT_RKT0_RKT1_E_clIS6_S4_iEEDaSQ_ST_SW_,($_ZN7cutlass13device_kernelIN5flash19enable_sm80_to_sm89INS1_16FlashAttnBwdSm80INS1_25CollectiveMainloopBwdSm80ILi2ELi2EN4cute5tupleIJNS5_1CILi128EEES8_NS7_ILi64EEEEEENS_10bfloat16_tEfNS_4arch4Sm80ELb0ELb1ELb1ELb0ELb0ELb0ELb0ELb0ELi2ELi4ELi4ELi4ELb0EEENS1_24CollectiveEpilogueBwdGQAISA_fSD_Li256ELb0ELb0EEENS1_19SingleTileSchedulerILb0ELb0ELb0ELi128EEEEEEEEEvNT_6ParamsE$_ZZN4cute13to_mixed_bitsINS_5tupleIJNS1_IJNS_1CILi4EEENS2_ILi8EEEEEES3_NS2_ILi1EEEEEENS1_IJNS1_IJNS2_ILi0EEENS2_ILi64EEEEEES8_S8_EEENS1_IJNS1_IJiiEEEiS8_EEEEEDaRKT_RKT0_RKT1_ENKUlDpRKT_E_clIJNS_9MixedBitsILj0ELj448EEENS2_ILj0EEESV_EEEDaSQ_ - $_ZN7cutlass13device_kernelIN5flash19enable_sm80_to_sm89INS1_16FlashAttnBwdSm80INS1_25CollectiveMainloopBwdSm80ILi2ELi2EN4cute5tupleIJNS5_1CILi128EEES8_NS7_ILi64EEEEEENS_10bfloat16_tEfNS_4arch4Sm80ELb0ELb1ELb1ELb0ELb0ELb0ELb0ELb0ELi2ELi4ELi4ELi4ELb0EEENS1_24CollectiveEpilogueBwdGQAISA_fSD_Li256ELb0ELb0EEENS1_19SingleTileSchedulerILb0ELb0ELb0ELi128EEEEEEEEEvNT_6ParamsE$_ZZN4cute13to_mixed_bitsINS_5tupleIJNS1_IJNS_1CILi4EEENS2_ILi8EEEEEENS2_ILi2EEENS2_ILi1EEEEEENS1_IJNS1_IJNS2_ILi128EEENS2_ILi0EEEEEES4_SA_EEENS1_IJNS1_IJiiEEEiSA_EEEEEDaRKT_RKT0_RKT1_ENKUlRKT_RKT0_RKT1_E_clIS6_S4_iEEDaSQ_ST_SW_)
$_ZN7cutlass13device_kernelIN5flash19enable_sm80_to_sm89INS1_16FlashAttnBwdSm80INS1_25CollectiveMainloopBwdSm80ILi2ELi2EN4cute5tupleIJNS5_1CILi128EEES8_NS7_ILi64EEEEEENS_10bfloat16_tEfNS_4arch4Sm80ELb0ELb1ELb1ELb0ELb0ELb0ELb0ELb0ELi2ELi4ELi4ELi4ELb0EEENS1_24CollectiveEpilogueBwdGQAISA_fSD_Li256ELb0ELb0EEENS1_19SingleTileSchedulerILb0ELb0ELb0ELi128EEEEEEEEEvNT_6ParamsE$_ZZN4cute13to_mixed_bitsINS_5tupleIJNS1_IJNS_1CILi4EEENS2_ILi8EEEEEENS2_ILi2EEENS2_ILi1EEEEEENS1_IJNS1_IJNS2_ILi128EEENS2_ILi0EEEEEES4_SA_EEENS1_IJNS1_IJiiEEEiSA_EEEEEDaRKT_RKT0_RKT1_ENKUlRKT_RKT0_RKT1_E_clIS6_S4_iEEDaSQ_ST_SW_:
[----:B------:R-:W-:Y:S01]  /*b780*/  MOV R8, R6 ;  /* 0x0000000600087202 */ /* 0x000fe20000000f00 */
[----:B------:R-:W-:Y:S02]  /*b790*/  IMAD.MOV.U32 R9, RZ, RZ, 0x0 ;  /* 0x00000000ff097424 */ /* 0x000fe400078e00ff */
[----:B------:R-:W-:-:S05]  /*b7a0*/  IMAD.SHL.U32 R2, R34, 0x8, RZ ;  /* 0x0000000822027824 */ /* 0x000fca00078e00ff */
[----:B------:R-:W-:Y:S01]  /*b7b0*/  LOP3.LUT R2, R2, 0x8, RZ, 0xc0, !PT ;  /* 0x0000000802027812 */ /* 0x000fe200078ec0ff */
[----:B------:R-:W-:Y:S06]  /*b7c0*/  RET.REL.NODEC R8 `(_ZN7cutlass13device_kernelIN5flash19enable_sm80_to_sm89INS1_16FlashAttnBwdSm80INS1_25CollectiveMainloopBwdSm80ILi2ELi2EN4cute5tupleIJNS5_1CILi128EEES8_NS7_ILi64EEEEEENS_10bfloat16_tEfNS_4arch4Sm80ELb0ELb1ELb1ELb0ELb0ELb0ELb0ELb0ELi2ELi4ELi4ELi4ELb0EEENS1_24CollectiveEpilogueBwdGQAISA_fSD_Li256ELb0ELb0EEENS1_19SingleTileSchedulerILb0ELb0ELb0ELi128EEEEEEEEEvNT_6ParamsE) ;  /* 0xffff483008007950 */ /* 0x000fec0003c3ffff */
        .type           $_ZN7cutlass13device_kernelIN5flash19enable_sm80_to_sm89INS1_16FlashAttnBwdSm80INS1_25CollectiveMainloopBwdSm80ILi2ELi2EN4cute5tupleIJNS5_1CILi128EEES8_NS7_ILi64EEEEEENS_10bfloat16_tEfNS_4arch4Sm80ELb0ELb1ELb1ELb0ELb0ELb0ELb0ELb0ELi2ELi4ELi4ELi4ELb0EEENS1_24CollectiveEpilogueBwdGQAISA_fSD_Li256ELb0ELb0EEENS1_19SingleTileSchedulerILb0ELb0ELb0ELi128EEEEEEEEEvNT_6ParamsE$_ZZN4cute13to_mixed_bitsINS_5tupleIJNS1_IJNS_1CILi4EEENS2_ILi8EEEEEES3_NS2_ILi1EEEEEENS1_IJNS1_IJNS2_ILi0EEENS2_ILi64EEEEEES8_S8_EEENS1_IJNS1_IJiiEEEiS8_EEEEEDaRKT_RKT0_RKT1_ENKUlDpRKT_E_clIJNS_9MixedBitsILj0ELj448EEENS2_ILj0EEESV_EEEDaSQ_,@function
        .size           $_ZN7cutlass13device_kernelIN5flash19enable_sm80_to_sm89INS1_16FlashAttnBwdSm80INS1_25CollectiveMainloopBwdSm80ILi2ELi2EN4cute5tupleIJNS5_1CILi128EEES8_NS7_ILi64EEEEEENS_10bfloat16_tEfNS_4arch4Sm80ELb0ELb1ELb1ELb0ELb0ELb0ELb0ELb0ELi2ELi4ELi4ELi4ELb0EEENS1_24CollectiveEpilogueBwdGQAISA_fSD_Li256ELb0ELb0EEENS1_19SingleTileSchedulerILb0ELb0ELb0ELi128EEEEEEEEEvNT_6ParamsE$_ZZN4cute13to_mixed_bitsINS_5tupleIJNS1_IJNS_1CILi4EEENS2_ILi8EEEEEES3_NS2_ILi1EEEEEENS1_IJNS1_IJNS2_ILi0EEENS2_ILi64EEEEEES8_S8_EEENS1_IJNS1_IJiiEEEiS8_EEEEEDaRKT_RKT0_RKT1_ENKUlDpRKT_E_clIJNS_9MixedBitsILj0ELj448EEENS2_ILj0EEESV_EEEDaSQ_,($_ZN7cutlass13device_kernelIN5flash19enable_sm80_to_sm89INS1_16FlashAttnBwdSm80INS1_25CollectiveMainloopBwdSm80ILi2ELi2EN4cute5tupleIJNS5_1CILi128EEES8_NS7_ILi64EEEEEENS_10bfloat16_tEfNS_4arch4Sm80ELb0ELb1ELb1ELb0ELb0ELb0ELb0ELb0ELi2ELi4ELi4ELi4ELb0EEENS1_24CollectiveEpilogueBwdGQAISA_fSD_Li256ELb0ELb0EEENS1_19SingleTileSchedulerILb0ELb0ELb0ELi128EEEEEEEEEvNT_6ParamsE$_ZZN4cute13to_mixed_bitsINS_5tupleIJNS1_IJNS_1CILi4EEENS2_ILi8EEEEEES3_NS2_ILi1EEEEEENS1_IJNS1_IJNS2_ILi0EEENS2_ILi64EEEEEES8_S8_EEENS1_IJNS1_IJiiEEEiS8_EEEEEDaRKT_RKT0_RKT1_ENKUlRKT_RKT0_RKT1_E_clIS5_SA_SC_EEDaSP_SS_SV_ - $_ZN7cutlass13device_kernelIN5flash19enable_sm80_to_sm89INS1_16FlashAttnBwdSm80INS1_25CollectiveMainloopBwdSm80ILi2ELi2EN4cute5tupleIJNS5_1CILi128EEES8_NS7_ILi64EEEEEENS_10bfloat16_tEfNS_4arch4Sm80ELb0ELb1ELb1ELb0ELb0ELb0ELb0ELb0ELi2ELi4ELi4ELi4ELb0EEENS1_24CollectiveEpilogueBwdGQAISA_fSD_Li256ELb0ELb0EEENS1_19SingleTileSchedulerILb0ELb0ELb0ELi128EEEEEEEEEvNT_6ParamsE$_ZZN4cute13to_mixed_bitsINS_5tupleIJNS1_IJNS_1CILi4EEENS2_ILi8EEEEEES3_NS2_ILi1EEEEEENS1_IJNS1_IJNS2_ILi0EEENS2_ILi64EEEEEES8_S8_EEENS1_IJNS1_IJiiEEEiS8_EEEEEDaRKT_RKT0_RKT1_ENKUlDpRKT_E_clIJNS_9MixedBitsILj0ELj448EEENS2_ILj0EEESV_EEEDaSQ_)
$_ZN7cutlass13device_kernelIN5flash19enable_sm80_to_sm89INS1_16FlashAttnBwdSm80INS1_25CollectiveMainloopBwdSm80ILi2ELi2EN4cute5tupleIJNS5_1CILi128EEES8_NS7_ILi64EEEEEENS_10bfloat16_tEfNS_4arch4Sm80ELb0ELb1ELb1ELb0ELb0ELb0ELb0ELb0ELi2ELi4ELi4ELi4ELb0EEENS1_24CollectiveEpilogueBwdGQAISA_fSD_Li256ELb0ELb0EEENS1_19SingleTileSchedulerILb0ELb0ELb0ELi128EEEEEEEEEvNT_6ParamsE$_ZZN4cute13to_mixed_bitsINS_5tupleIJNS1_IJNS_1CILi4EEENS2_ILi8EEEEEES3_NS2_ILi1EEEEEENS1_IJNS1_IJNS2_ILi0EEENS2_ILi64EEEEEES8_S8_EEENS1_IJNS1_IJiiEEEiS8_EEEEEDaRKT_RKT0_RKT1_ENKUlDpRKT_E_clIJNS_9MixedBitsILj0ELj448EEENS2_ILj0EEESV_EEEDaSQ_:
[----:B------:R-:W-:Y:S02]  /*b7d0*/  MOV R3, 0x0 ;  /* 0x0000000000037802 */ /* 0x000fe40000000f00 */
[----:B------:R-:W-:Y:S02]  /*b7e0*/  LOP3.LUT R13, R13, 0x1c0, RZ, 0xc0, !PT ;  /* 0x000001c00d0d7812 */ /* 0x000fe400078ec0ff */
[----:B------:R-:W-:Y:S05]  /*b7f0*/  RET.REL.NODEC R2 `(_ZN7cutlass13device_kernelIN5flash19enable_sm80_to_sm89INS1_16FlashAttnBwdSm80INS1_25CollectiveMainloopBwdSm80ILi2ELi2EN4cute5tupleIJNS5_1CILi128EEES8_NS7_ILi64EEEEEENS_10bfloat16_tEfNS_4arch4Sm80ELb0ELb1ELb1ELb0ELb0ELb0ELb0ELb0ELi2ELi4ELi4ELi4ELb0EEENS1_24CollectiveEpilogueBwdGQAISA_fSD_Li256ELb0ELb0EEENS1_19SingleTileSchedulerILb0ELb0ELb0ELi128EEEEEEEEEvNT_6ParamsE) ;  /* 0xffff480002007950 */ /* 0x000fea0003c3ffff */
        .type           $_ZN7cutlass13device_kernelIN5flash19enable_sm80_to_sm89INS1_16FlashAttnBwdSm80INS1_25CollectiveMainloopBwdSm80ILi2ELi2EN4cute5tupleIJNS5_1CILi128EEES8_NS7_ILi64EEEEEENS_10bfloat16_tEfNS_4arch4Sm80ELb0ELb1ELb1ELb0ELb0ELb0ELb0ELb0ELi2ELi4ELi4ELi4ELb0EEENS1_24CollectiveEpilogueBwdGQAISA_fSD_Li256ELb0ELb0EEENS1_19SingleTileSchedulerILb0ELb0ELb0ELi128EEEEEEEEEvNT_6ParamsE$_ZZN4cute13to_mixed_bitsINS_5tupleIJNS1_IJNS_1CILi4EEENS2_ILi8EEEEEES3_NS2_ILi1EEEEEENS1_IJNS1_IJNS2_ILi0EEENS2_ILi64EEEEEES8_S8_EEENS1_IJNS1_IJiiEEEiS8_EEEEEDaRKT_RKT0_RKT1_ENKUlRKT_RKT0_RKT1_E_clIS5_SA_SC_EEDaSP_SS_SV_,@function
        .size           $_ZN7cutlass13device_kernelIN5flash19enable_sm80_to_sm89INS1_16FlashAttnBwdSm80INS1_25CollectiveMainloopBwdSm80ILi2ELi2EN4cute5tupleIJNS5_1CILi128EEES8_NS7_ILi64EEEEEENS_10bfloat16_tEfNS_4arch4Sm80ELb0ELb1ELb1ELb0ELb0ELb0ELb0ELb0ELi2ELi4ELi4ELi4ELb0EEENS1_24CollectiveEpilogueBwdGQAISA_fSD_Li256ELb0ELb0EEENS1_19SingleTileSchedulerILb0ELb0ELb0ELi128EEEEEEEEEvNT_6ParamsE$_ZZN4cute13to_mixed_bitsINS_5tupleIJNS1_IJNS_1CILi4EEENS2_ILi8EEEEEES3_NS2_ILi1EEEEEENS1_IJNS1_IJNS2_ILi0EEENS2_ILi64EEEEEES8_S8_EEENS1_IJNS1_IJiiEEEiS8_EEEEEDaRKT_RKT0_RKT1_ENKUlRKT_RKT0_RKT1_E_clIS5_SA_SC_EEDaSP_SS_SV_,($_ZN7cutlass13device_kernelIN5flash19enable_sm80_to_sm89INS1_16FlashAttnBwdSm80INS1_25CollectiveMainloopBwdSm80ILi2ELi2EN4cute5tupleIJNS5_1CILi128EEES8_NS7_ILi64EEEEEENS_10bfloat16_tEfNS_4arch4Sm80ELb0ELb1ELb1ELb0ELb0ELb0ELb0ELb0ELi2ELi4ELi4ELi4ELb0EEENS1_24CollectiveEpilogueBwdGQAISA_fSD_Li256ELb0ELb0EEENS1_19SingleTileSchedulerILb0ELb0ELb0ELi128EEEEEEEEEvNT_6ParamsE$_ZZN4cute13to_mixed_bitsINS_5tupleIJNS1_IJNS_1CILi4EEENS2_ILi8EEEEEES3_NS2_ILi1EEEEEENS1_IJNS1_IJNS2_ILi128EEENS2_ILi0EEEEEENS2_ILi16EEES9_EEENS1_IJNS1_IJiiEEEiS9_EEEEEDaRKT_RKT0_RKT1_ENKUlDpRKT_E_clIJNS_9MixedBitsILj0ELj384EEENSU_ILj0ELj48EEENS2_ILj0EEEEEEDaSR_ - $_ZN7cutlass13device_kernelIN5flash19enable_sm80_to_sm89INS1_16FlashAttnBwdSm80INS1_25CollectiveMainloopBwdSm80ILi2ELi2EN4cute5tupleIJNS5_1CILi128EEES8_NS7_ILi64EEEEEENS_10bfloat16_tEfNS_4arch4Sm80ELb0ELb1ELb1ELb0ELb0ELb0ELb0ELb0ELi2ELi4ELi4ELi4ELb0EEENS1_24CollectiveEpilogueBwdGQAISA_fSD_Li256ELb0ELb0EEENS1_19SingleTileSchedulerILb0ELb0ELb0ELi128EEEEEEEEEvNT_6ParamsE$_ZZN4cute13to_mixed_bitsINS_5tupleIJNS1_IJNS_1CILi4EEENS2_ILi8EEEEEES3_NS2_ILi1EEEEEENS1_IJNS1_IJNS2_ILi0EEENS2_ILi64EEEEEES8_S8_EEENS1_IJNS1_IJiiEEEiS8_EEEEEDaRKT_RKT0_RKT1_ENKUlRKT_RKT0_RKT1_E_clIS5_SA_SC_EEDaSP_SS_SV_)
$_ZN7cutlass13device_kernelIN5flash19enable_sm80_to_sm89INS1_16FlashAttnBwdSm80INS1_25CollectiveMainloopBwdSm80ILi2ELi2EN4cute5tupleIJNS5_1CILi128EEES8_NS7_ILi64EEEEEENS_10bfloat16_tEfNS_4arch4Sm80ELb0ELb1ELb1ELb0ELb0ELb0ELb0ELb0ELi2ELi4ELi4ELi4ELb0EEENS1_24CollectiveEpilogueBwdGQAISA_fSD_Li256ELb0ELb0EEENS1_19SingleTileSchedulerILb0ELb0ELb0ELi128EEEEEEEEEvNT_6ParamsE$_ZZN4cute13to_mixed_bitsINS_5tupleIJNS1_IJNS_1CILi4EEENS2_ILi8EEEEEES3_NS2_ILi1EEEEEENS1_IJNS1_IJNS2_ILi0EEENS2_ILi64EEEEEES8_S8_EEENS1_IJNS1_IJiiEEEiS8_EEEEEDaRKT_RKT0_RKT1_ENKUlRKT_RKT0_RKT1_E_clIS5_SA_SC_EEDaSP_SS_SV_:
        /* <DEDUP_REMOVED lines=8> */
        .type           $_ZN7cutlass13device_kernelIN5flash19enable_sm80_to_sm89INS1_16FlashAttnBwdSm80INS1_25CollectiveMainloopBwdSm80ILi2ELi2EN4cute5tupleIJNS5_1CILi128EEES8_NS7_ILi64EEEEEENS_10bfloat16_tEfNS_4arch4Sm80ELb0ELb1ELb1ELb0ELb0ELb0ELb0ELb0ELi2ELi4ELi4ELi4ELb0EEENS1_24CollectiveEpilogueBwdGQAISA_fSD_Li256ELb0ELb0EEENS1_19SingleTileSchedulerILb0ELb0ELb0ELi128EEEEEEEEEvNT_6ParamsE$_ZZN4cute13to_mixed_bitsINS_5tupleIJNS1_IJNS_1CILi4EEENS2_ILi8EEEEEES3_NS2_ILi1EEEEEENS1_IJNS1_IJNS2_ILi128EEENS2_ILi0EEEEEENS2_ILi16EEES9_EEENS1_IJNS1_IJiiEEEiS9_EEEEEDaRKT_RKT0_RKT1_ENKUlDpRKT_E_clIJNS_9MixedBitsILj0ELj384EEENSU_ILj0ELj48EEENS2_ILj0EEEEEEDaSR_,@function
        .size           $_ZN7cutlass13device_kernelIN5flash19enable_sm80_to_sm89INS1_16FlashAttnBwdSm80INS1_25CollectiveMainloopBwdSm80ILi2ELi2EN4cute5tupleIJNS5_1CILi128EEES8_NS7_ILi64EEEEEENS_10bfloat16_tEfNS_4arch4Sm80ELb0ELb1ELb1ELb0ELb0ELb0ELb0ELb0ELi2ELi4ELi4ELi4ELb0EEENS1_24CollectiveEpilogueBwdGQAISA_fSD_Li256ELb0ELb0EEENS1_19SingleTileSchedulerILb0ELb0ELb0ELi128EEEEEEEEEvNT_6ParamsE$_ZZN4cute13to_mixed_bitsINS_5tupleIJNS1_IJNS_1CILi4EEENS2_ILi8EEEEEES3_NS2_ILi1EEEEEENS1_IJNS1_IJNS2_ILi128EEENS2_ILi0EEEEEENS2_ILi16EEES9_EEENS1_IJNS1_IJiiEEEiS9_EEEEEDaRKT_RKT0_RKT1_ENKUlDpRKT_E_clIJNS_9MixedBitsILj0ELj384EEENSU_ILj0ELj48EEENS2_ILj0EEEEEEDaSR_,($_ZN7cutlass13device_kernelIN5flash19enable_sm80_to_sm89INS1_16FlashAttnBwdSm80INS1_25CollectiveMainloopBwdSm80ILi2ELi2EN4cute5tupleIJNS5_1CILi128EEES8_NS7_ILi64EEEEEENS_10bfloat16_tEfNS_4arch4Sm80ELb0ELb1ELb1ELb0ELb0ELb0ELb0ELb0ELi2ELi4ELi4ELi4ELb0EEENS1_24CollectiveEpilogueBwdGQAISA_fSD_Li256ELb0ELb0EEENS1_19SingleTileSchedulerILb0ELb0ELb0ELi128EEEEEEEEEvNT_6ParamsE$_ZZN4cute13to_mixed_bitsINS_5tupleIJNS1_IJNS_1CILi4EEENS2_ILi8EEEEEES3_NS2_ILi1EEEEEENS1_IJNS1_IJNS2_ILi128EEENS2_ILi0EEEEEENS2_ILi16EEES9_EEENS1_IJNS1_IJiiEEEiS9_EEEEEDaRKT_RKT0_RKT1_ENKUlRKT_RKT0_RKT1_E_clIS3_SB_iEEDaSQ_ST_SW_ - $_ZN7cutlass13device_kernelIN5flash19enable_sm80_to_sm89INS1_16FlashAttnBwdSm80INS1_25CollectiveMainloopBwdSm80ILi2ELi2EN4cute5tupleIJNS5_1CILi128EEES8_NS7_ILi64EEEEEENS_10bfloat16_tEfNS_4arch4Sm80ELb0ELb1ELb1ELb0ELb0ELb0ELb0ELb0ELi2ELi4ELi4ELi4ELb0EEENS1_24CollectiveEpilogueBwdGQAISA_fSD_Li256ELb0ELb0EEENS1_19SingleTileSchedulerILb0ELb0ELb0ELi128EEEEEEEEEvNT_6ParamsE$_ZZN4cute13to_mixed_bitsINS_5tupleIJNS1_IJNS_1CILi4EEENS2_ILi8EEEEEES3_NS2_ILi1EEEEEENS1_IJNS1_IJNS2_ILi128EEENS2_ILi0EEEEEENS2_ILi16EEES9_EEENS1_IJNS1_IJiiEEEiS9_EEEEEDaRKT_RKT0_RKT1_ENKUlDpRKT_E_clIJNS_9MixedBitsILj0ELj384EEENSU_ILj0ELj48EEENS2_ILj0EEEEEEDaSR_)
$_ZN7cutlass13device_kernelIN5flash19enable_sm80_to_sm89INS1_16FlashAttnBwdSm80INS1_25CollectiveMainloopBwdSm80ILi2ELi2EN4cute5tupleIJNS5_1CILi128EEES8_NS7_ILi64EEEEEENS_10bfloat16_tEfNS_4arch4Sm80ELb0ELb1ELb1ELb0ELb0ELb0ELb0ELb0ELi2ELi4ELi4ELi4ELb0EEENS1_24CollectiveEpilogueBwdGQAISA_fSD_Li256ELb0ELb0EEENS1_19SingleTileSchedulerILb0ELb0ELb0ELi128EEEEEEEEEvNT_6ParamsE$_ZZN4cute13to_mixed_bitsINS_5tupleIJNS1_IJNS_1CILi4EEENS2_ILi8EEEEEES3_NS2_ILi1EEEEEENS1_IJNS1_IJNS2_ILi128EEENS2_ILi0EEEEEENS2_ILi16EEES9_EEENS1_IJNS1_IJiiEEEiS9_EEEEEDaRKT_RKT0_RKT1_ENKUlDpRKT_E_clIJNS_9MixedBitsILj0ELj384EEENSU_ILj0ELj48EEENS2_ILj0EEEEEEDaSR_:
[----:B------:R-:W-:Y:S01]  /*b880*/  IMAD.MOV.U32 R8, RZ, RZ, R2 ;  /* 0x000000ffff087224 */ /* 0x000fe200078e0002 */
[----:B------:R-:W-:Y:S01]  /*b890*/  LOP3.LUT R6, R5, 0x30, RZ, 0xc0, !PT ;  /* 0x0000003005067812 */ /* 0x000fe200078ec0ff */
[----:B------:R-:W-:-:S03]  /*b8a0*/  IMAD.MOV.U32 R9, RZ, RZ, 0x0 ;  /* 0x00000000ff097424 */ /* 0x000fc600078e00ff */
[----:B------:R-:W-:Y:S01]  /*b8b0*/  LOP3.LUT R3, R6, 0x1b0, R3, 0x78, !PT ;  /* 0x000001b006037812 */ /* 0x000fe200078e7803 */
[----:B------:R-:W-:Y:S06]  /*b8c0*/  RET.REL.NODEC R8 `(_ZN7cutlass13device_kernelIN5flash19enable_sm80_to_sm89INS1_16FlashAttnBwdSm80INS1_25CollectiveMainloopBwdSm80ILi2ELi2EN4cute5tupleIJNS5_1CILi128EEES8_NS7_ILi64EEEEEENS_10bfloat16_tEfNS_4arch4Sm80ELb0ELb1ELb1ELb0ELb0ELb0ELb0ELb0ELi2ELi4ELi4ELi4ELb0EEENS1_24CollectiveEpilogueBwdGQAISA_fSD_Li256ELb0ELb0EEENS1_19SingleTileSchedulerILb0ELb0ELb0ELi128EEEEEEEEEvNT_6ParamsE) ;  /* 0xffff473008007950 */ /* 0x000fec0003c3ffff */
        .type           $_ZN7cutlass13device_kernelIN5flash19enable_sm80_to_sm89INS1_16FlashAttnBwdSm80INS1_25CollectiveMainloopBwdSm80ILi2ELi2EN4cute5tupleIJNS5_1CILi128EEES8_NS7_ILi64EEEEEENS_10bfloat16_tEfNS_4arch4Sm80ELb0ELb1ELb1ELb0ELb0ELb0ELb0ELb0ELi2ELi4ELi4ELi4ELb0EEENS1_24CollectiveEpilogueBwdGQAISA_fSD_Li256ELb0ELb0EEENS1_19SingleTileSchedulerILb0ELb0ELb0ELi128EEEEEEEEEvNT_6ParamsE$_ZZN4cute13to_mixed_bitsINS_5tupleIJNS1_IJNS_1CILi4EEENS2_ILi8EEEEEES3_NS2_ILi1EEEEEENS1_IJNS1_IJNS2_ILi128EEENS2_ILi0EEEEEENS2_ILi16EEES9_EEENS1_IJNS1_IJiiEEEiS9_EEEEEDaRKT_RKT0_RKT1_ENKUlRKT_RKT0_RKT1_E_clIS3_SB_iEEDaSQ_ST_SW_,@function
        .size           $_ZN7cutlass13device_kernelIN5flash19enable_sm80_to_sm89INS1_16FlashAttnBwdSm80INS1_25CollectiveMainloopBwdSm80ILi2ELi2EN4cute5tupleIJNS5_1CILi128EEES8_NS7_ILi64EEEEEENS_10bfloat16_tEfNS_4arch4Sm80ELb0ELb1ELb1ELb0ELb0ELb0ELb0ELb0ELi2ELi4ELi4ELi4ELb0EEENS1_24CollectiveEpilogueBwdGQAISA_fSD_Li256ELb0ELb0EEENS1_19SingleTileSchedulerILb0ELb0ELb0ELi128EEEEEEEEEvNT_6ParamsE$_ZZN4cute13to_mixed_bitsINS_5tupleIJNS1_IJNS_1CILi4EEENS2_ILi8EEEEEES3_NS2_ILi1EEEEEENS1_IJNS1_IJNS2_ILi128EEENS2_ILi0EEEEEENS2_ILi16EEES9_EEENS1_IJNS1_IJiiEEEiS9_EEEEEDaRKT_RKT0_RKT1_ENKUlRKT_RKT0_RKT1_E_clIS3_SB_iEEDaSQ_ST_SW_,($_ZN7cutlass13device_kernelIN5flash19enable_sm80_to_sm89INS1_16FlashAttnBwdSm80INS1_25CollectiveMainloopBwdSm80ILi2ELi2EN4cute5tupleIJNS5_1CILi128EEES8_NS7_ILi64EEEEEENS_10bfloat16_tEfNS_4arch4Sm80ELb0ELb1ELb1ELb0ELb0ELb0ELb0ELb0ELi2ELi4ELi4ELi4ELb0EEENS1_24CollectiveEpilogueBwdGQAISA_fSD_Li256ELb0ELb0EEENS1_19SingleTileSchedulerILb0ELb0ELb0ELi128EEEEEEEEEvNT_6ParamsE$_ZZN4cute13to_mixed_bitsINS_5tupleIJNS1_IJNS_1CILi4EEENS2_ILi8EEEEEES3_NS2_ILi1EEEEEENS1_IJNS1_IJNS2_ILi128EEENS2_ILi0EEEEEENS2_ILi16EEES9_EEENS1_IJNS1_IJiiEEEiS9_EEEEEDaRKT_RKT0_RKT1_ENKUlRKT_RKT0_RKT1_E_clIS5_SA_SD_EEDaSQ_ST_SW_ - $_ZN7cutlass13device_kernelIN5flash19enable_sm80_to_sm89INS1_16FlashAttnBwdSm80INS1_25CollectiveMainloopBwdSm80ILi2ELi2EN4cute5tupleIJNS5_1CILi128EEES8_NS7_ILi64EEEEEENS_10bfloat16_tEfNS_4arch4Sm80ELb0ELb1ELb1ELb0ELb0ELb0ELb0ELb0ELi2ELi4ELi4ELi4ELb0EEENS1_24CollectiveEpilogueBwdGQAISA_fSD_Li256ELb0ELb0EEENS1_19SingleTileSchedulerILb0ELb0ELb0ELi128EEEEEEEEEvNT_6ParamsE$_ZZN4cute13to_mixed_bitsINS_5tupleIJNS1_IJNS_1CILi4EEENS2_ILi8EEEEEES3_NS2_ILi1EEEEEENS1_IJNS1_IJNS2_ILi128EEENS2_ILi0EEEEEENS2_ILi16EEES9_EEENS1_IJNS1_IJiiEEEiS9_EEEEEDaRKT_RKT0_RKT1_ENKUlRKT_RKT0_RKT1_E_clIS3_SB_iEEDaSQ_ST_SW_)
$_ZN7cutlass13device_kernelIN5flash19enable_sm80_to_sm89INS1_16FlashAttnBwdSm80INS1_25CollectiveMainloopBwdSm80ILi2ELi2EN4cute5tupleIJNS5_1CILi128EEES8_NS7_ILi64EEEEEENS_10bfloat16_tEfNS_4arch4Sm80ELb0ELb1ELb1ELb0ELb0ELb0ELb0ELb0ELi2ELi4ELi4ELi4ELb0EEENS1_24CollectiveEpilogueBwdGQAISA_fSD_Li256ELb0ELb0EEENS1_19SingleTileSchedulerILb0ELb0ELb0ELi128EEEEEEEEEvNT_6ParamsE$_ZZN4cute13to_mixed_bitsINS_5tupleIJNS1_IJNS_1CILi4EEENS2_ILi8EEEEEES3_NS2_ILi1EEEEEENS1_IJNS1_IJNS2_ILi128EEENS2_ILi0EEEEEENS2_ILi16EEES9_EEENS1_IJNS1_IJiiEEEiS9_EEEEEDaRKT_RKT0_RKT1_ENKUlRKT_RKT0_RKT1_E_clIS3_SB_iEEDaSQ_ST_SW_:
[----:B------:R-:W-:Y:S01]  /*b8d0*/  MOV R8, R6 ;  /* 0x0000000600087202 */ /* 0x000fe20000000f00 */
[----:B------:R-:W-:Y:S02]  /*b8e0*/  IMAD.MOV.U32 R9, RZ, RZ, 0x0 ;  /* 0x00000000ff097424 */ /* 0x000fe400078e00ff */
[----:B------:R-:W-:-:S05]  /*b8f0*/  IMAD.SHL.U32 R2, R33, 0x10, RZ ;  /* 0x0000001021027824 */ /* 0x000fca00078e00ff */
[----:B------:R-:W-:Y:S01]  /*b900*/  LOP3.LUT R2, R2, 0x30, RZ, 0xc0, !PT ;  /* 0x0000003002027812 */ /* 0x000fe200078ec0ff */
[----:B------:R-:W-:Y:S06]  /*b910*/  RET.REL.NODEC R8 `(_ZN7cutlass13device_kernelIN5flash19enable_sm80_to_sm89INS1_16FlashAttnBwdSm80INS1_25CollectiveMainloopBwdSm80ILi2ELi2EN4cute5tupleIJNS5_1CILi128EEES8_NS7_ILi64EEEEEENS_10bfloat16_tEfNS_4arch4Sm80ELb0ELb1ELb1ELb0ELb0ELb0ELb0ELb0ELi2ELi4ELi4ELi4ELb0EEENS1_24CollectiveEpilogueBwdGQAISA_fSD_Li256ELb0ELb0EEENS1_19SingleTileSchedulerILb0ELb0ELb0ELi128EEEEEEEEEvNT_6ParamsE) ;  /* 0xffff46e008007950 */ /* 0x000fec0003c3ffff */
        .type           $_ZN7cutlass13device_kernelIN5flash19enable_sm80_to_sm89INS1_16FlashAttnBwdSm80INS1_25CollectiveMainloopBwdSm80ILi2ELi2EN4cute5tupleIJNS5_1CILi128EEES8_NS7_ILi64EEEEEENS_10bfloat16_tEfNS_4arch4Sm80ELb0ELb1ELb1ELb0ELb0ELb0ELb0ELb0ELi2ELi4ELi4ELi4ELb0EEENS1_24CollectiveEpilogueBwdGQAISA_fSD_Li256ELb0ELb0EEENS1_19SingleTileSchedulerILb0ELb0ELb0ELi128EEEEEEEEEvNT_6ParamsE$_ZZN4cute13to_mixed_bitsINS_5tupleIJNS1_IJNS_1CILi4EEENS2_ILi8EEEEEES3_NS2_ILi1EEEEEENS1_IJNS1_IJNS2_ILi128EEENS2_ILi0EEEEEENS2_ILi16EEES9_EEENS1_IJNS1_IJiiEEEiS9_EEEEEDaRKT_RKT0_RKT1_ENKUlRKT_RKT0_RKT1_E_clIS5_SA_SD_EEDaSQ_ST_SW_,@function
        .size           $_ZN7cutlass13device_kernelIN5flash19enable_sm80_to_sm89INS1_16FlashAttnBwdSm80INS1_25CollectiveMainloopBwdSm80ILi2ELi2EN4cute5tupleIJNS5_1CILi128EEES8_NS7_ILi64EEEEEENS_10bfloat16_tEfNS_4arch4Sm80ELb0ELb1ELb1ELb0ELb0ELb0ELb0ELb0ELi2ELi4ELi4ELi4ELb0EEENS1_24CollectiveEpilogueBwdGQAISA_fSD_Li256ELb0ELb0EEENS1_19SingleTileSchedulerILb0ELb0ELb0ELi128EEEEEEEEEvNT_6ParamsE$_ZZN4cute13to_mixed_bitsINS_5tupleIJNS1_IJNS_1CILi4EEENS2_ILi8EEEEEES3_NS2_ILi1EEEEEENS1_IJNS1_IJNS2_ILi128EEENS2_ILi0EEEEEENS2_ILi16EEES9_EEENS1_IJNS1_IJiiEEEiS9_EEEEEDaRKT_RKT0_RKT1_ENKUlRKT_RKT0_RKT1_E_clIS5_SA_SD_EEDaSQ_ST_SW_,($_ZN7cutlass13device_kernelIN5flash19enable_sm80_to_sm89INS1_16FlashAttnBwdSm80INS1_25CollectiveMainloopBwdSm80ILi2ELi2EN4cute5tupleIJNS5_1CILi128EEES8_NS7_ILi64EEEEEENS_10bfloat16_tEfNS_4arch4Sm80ELb0ELb1ELb1ELb0ELb0ELb0ELb0ELb0ELi2ELi4ELi4ELi4ELb0EEENS1_24CollectiveEpilogueBwdGQAISA_fSD_Li256ELb0ELb0EEENS1_19SingleTileSchedulerILb0ELb0ELb0ELi128EEEEEEEEEvNT_6ParamsE$_ZZN4cute13to_mixed_bitsINS_5tupleIJNS_1CILi4EEENS2_ILi8EEEEEENS1_IJNS2_ILi0EEENS2_ILi64EEEEEENS1_IJiiEEEEEDaRKT_RKT0_RKT1_ENKUlDpRKT_E_clIJNS2_ILj0EEENS_9MixedBitsILj0ELj448EEEEEEDaSM_ - $_ZN7cutlass13device_kernelIN5flash19enable_sm80_to_sm89INS1_16FlashAttnBwdSm80INS1_25CollectiveMainloopBwdSm80ILi2ELi2EN4cute5tupleIJNS5_1CILi128EEES8_NS7_ILi64EEEEEENS_10bfloat16_tEfNS_4arch4Sm80ELb0ELb1ELb1ELb0ELb0ELb0ELb0ELb0ELi2ELi4ELi4ELi4ELb0EEENS1_24CollectiveEpilogueBwdGQAISA_fSD_Li256ELb0ELb0EEENS1_19SingleTileSchedulerILb0ELb0ELb0ELi128EEEEEEEEEvNT_6ParamsE$_ZZN4cute13to_mixed_bitsINS_5tupleIJNS1_IJNS_1CILi4EEENS2_ILi8EEEEEES3_NS2_ILi1EEEEEENS1_IJNS1_IJNS2_ILi128EEENS2_ILi0EEEEEENS2_ILi16EEES9_EEENS1_IJNS1_IJiiEEEiS9_EEEEEDaRKT_RKT0_RKT1_ENKUlRKT_RKT0_RKT1_E_clIS5_SA_SD_EEDaSQ_ST_SW_)
$_ZN7cutlass13device_kernelIN5flash19enable_sm80_to_sm89INS1_16FlashAttnBwdSm80INS1_25CollectiveMainloopBwdSm80ILi2ELi2EN4cute5tupleIJNS5_1CILi128EEES8_NS7_ILi64EEEEEENS_10bfloat16_tEfNS_4arch4Sm80ELb0ELb1ELb1ELb0ELb0ELb0ELb0ELb0ELi2ELi4ELi4ELi4ELb0EEENS1_24CollectiveEpilogueBwdGQAISA_fSD_Li256ELb0ELb0EEENS1_19SingleTileSchedulerILb0ELb0ELb0ELi128EEEEEEEEEvNT_6ParamsE$_ZZN4cute13to_mixed_bitsINS_5tupleIJNS1_IJNS_1CILi4EEENS2_ILi8EEEEEES3_NS2_ILi1EEEEEENS1_IJNS1_IJNS2_ILi128EEENS2_ILi0EEEEEENS2_ILi16EEES9_EEENS1_IJNS1_IJiiEEEiS9_EEEEEDaRKT_RKT0_RKT1_ENKUlRKT_RKT0_RKT1_E_clIS5_SA_SD_EEDaSQ_ST_SW_:
        /* <DEDUP_REMOVED lines=8> */
        .type           $_ZN7cutlass13device_kernelIN5flash19enable_sm80_to_sm89INS1_16FlashAttnBwdSm80INS1_25CollectiveMainloopBwdSm80ILi2ELi2EN4cute5tupleIJNS5_1CILi128EEES8_NS7_ILi64EEEEEENS_10bfloat16_tEfNS_4arch4Sm80ELb0ELb1ELb1ELb0ELb0ELb0ELb0ELb0ELi2ELi4ELi4ELi4ELb0EEENS1_24CollectiveEpilogueBwdGQAISA_fSD_Li256ELb0ELb0EEENS1_19SingleTileSchedulerILb0ELb0ELb0ELi128EEEEEEEEEvNT_6ParamsE$_ZZN4cute13to_mixed_bitsINS_5tupleIJNS_1CILi4EEENS2_ILi8EEEEEENS1_IJNS2_ILi0EEENS2_ILi64EEEEEENS1_IJiiEEEEEDaRKT_RKT0_RKT1_ENKUlDpRKT_E_clIJNS2_ILj0EEENS_9MixedBitsILj0ELj448EEEEEEDaSM_,@function
        .size           $_ZN7cutlass13device_kernelIN5flash19enable_sm80_to_sm89INS1_16FlashAttnBwdSm80INS1_25CollectiveMainloopBwdSm80ILi2ELi2EN4cute5tupleIJNS5_1CILi128EEES8_NS7_ILi64EEEEEENS_10bfloat16_tEfNS_4arch4Sm80ELb0ELb1ELb1ELb0ELb0ELb0ELb0ELb0ELi2ELi4ELi4ELi4ELb0EEENS1_24CollectiveEpilogueBwdGQAISA_fSD_Li256ELb0ELb0EEENS1_19SingleTileSchedulerILb0ELb0ELb0ELi128EEEEEEEEEvNT_6ParamsE$_ZZN4cute13to_mixed_bitsINS_5tupleIJNS_1CILi4EEENS2_ILi8EEEEEENS1_IJNS2_ILi0EEENS2_ILi64EEEEEENS1_IJiiEEEEEDaRKT_RKT0_RKT1_ENKUlDpRKT_E_clIJNS2_ILj0EEENS_9MixedBitsILj0ELj448EEEEEEDaSM_,($_ZN7cutlass13device_kernelIN5flash19enable_sm80_to_sm89INS1_16FlashAttnBwdSm80INS1_25CollectiveMainloopBwdSm80ILi2ELi2EN4cute5tupleIJNS5_1CILi128EEES8_NS7_ILi64EEEEEENS_10bfloat16_tEfNS_4arch4Sm80ELb0ELb1ELb1ELb0ELb0ELb0ELb0ELb0ELi2ELi4ELi4ELi4ELb0EEENS1_24CollectiveEpilogueBwdGQAISA_fSD_Li256ELb0ELb0EEENS1_19SingleTileSchedulerILb0ELb0ELb0ELi128EEEEEEEEEvNT_6ParamsE$_ZZN4cute13to_mixed_bitsINS_5tupleIJNS_1CILi4EEENS2_ILi8EEEEEENS1_IJNS2_ILi0EEENS2_ILi64EEEEEENS1_IJiiEEEEEDaRKT_RKT0_RKT1_ENKUlRKT_RKT0_RKT1_E_clIS4_S7_iEEDaSL_SO_SR_ - $_ZN7cutlass13device_kernelIN5flash19enable_sm80_to_sm89INS1_16FlashAttnBwdSm80INS1_25CollectiveMainloopBwdSm80ILi2ELi2EN4cute5tupleIJNS5_1CILi128EEES8_NS7_ILi64EEEEEENS_10bfloat16_tEfNS_4arch4Sm80ELb0ELb1ELb1ELb0ELb0ELb0ELb0ELb0ELi2ELi4ELi4ELi4ELb0EEENS1_24CollectiveEpilogueBwdGQAISA_fSD_Li256ELb0ELb0EEENS1_19SingleTileSchedulerILb0ELb0ELb0ELi128EEEEEEEEEvNT_6ParamsE$_ZZN4cute13to_mixed_bitsINS_5tupleIJNS_1CILi4EEENS2_ILi8EEEEEENS1_IJNS2_ILi0EEENS2_ILi64EEEEEENS1_IJiiEEEEEDaRKT_RKT0_RKT1_ENKUlDpRKT_E_clIJNS2_ILj0EEENS_9MixedBitsILj0ELj448EEEEEEDaSM_)
$_ZN7cutlass13device_kernelIN5flash19enable_sm80_to_sm89INS1_16FlashAttnBwdSm80INS1_25CollectiveMainloopBwdSm80ILi2ELi2EN4cute5tupleIJNS5_1CILi128EEES8_NS7_ILi64EEEEEENS_10bfloat16_tEfNS_4arch4Sm80ELb0ELb1ELb1ELb0ELb0ELb0ELb0ELb0ELi2ELi4ELi4ELi4ELb0EEENS1_24CollectiveEpilogueBwdGQAISA_fSD_Li256ELb0ELb0EEENS1_19SingleTileSchedulerILb0ELb0ELb0ELi128EEEEEEEEEvNT_6ParamsE$_ZZN4cute13to_mixed_bitsINS_5tupleIJNS_1CILi4EEENS2_ILi8EEEEEENS1_IJNS2_ILi0EEENS2_ILi64EEEEEENS1_IJiiEEEEEDaRKT_RKT0_RKT1_ENKUlDpRKT_E_clIJNS2_ILj0EEENS_9MixedBitsILj0ELj448EEEEEEDaSM_:
[----:B------:R-:W-:Y:S01]  /*b9a0*/  IMAD.MOV.U32 R8, RZ, RZ, R2 ;  /* 0x000000ffff087224 */ /* 0x000fe200078e0002 */
[----:B------:R-:W-:Y:S02]  /*b9b0*/  MOV R9, 0x0 ;  /* 0x0000000000097802 */ /* 0x000fe40000000f00 */
[----:B------:R-:W-:Y:S02]  /*b9c0*/  LOP3.LUT R3, R3, 0x1c0, RZ, 0xc0, !PT ;  /* 0x000001c003037812 */ /* 0x000fe400078ec0ff */
[----:B------:R-:W-:Y:S05]  /*b9d0*/  RET.REL.NODEC R8 `(_ZN7cutlass13device_kernelIN5flash19enable_sm80_to_sm89INS1_16FlashAttnBwdSm80INS1_25CollectiveMainloopBwdSm80ILi2ELi2EN4cute5tupleIJNS5_1CILi128EEES8_NS7_ILi64EEEEEENS_10bfloat16_tEfNS_4arch4Sm80ELb0ELb1ELb1ELb0ELb0ELb0ELb0ELb0ELi2ELi4ELi4ELi4ELb0EEENS1_24CollectiveEpilogueBwdGQAISA_fSD_Li256ELb0ELb0EEENS1_19SingleTileSchedulerILb0ELb0ELb0ELi128EEEEEEEEEvNT_6ParamsE) ;  /* 0xffff462008007950 */ /* 0x000fea0003c3ffff */
        .type           $_ZN7cutlass13device_kernelIN5flash19enable_sm80_to_sm89INS1_16FlashAttnBwdSm80INS1_25CollectiveMainloopBwdSm80ILi2ELi2EN4cute5tupleIJNS5_1CILi128EEES8_NS7_ILi64EEEEEENS_10bfloat16_tEfNS_4arch4Sm80ELb0ELb1ELb1ELb0ELb0ELb0ELb0ELb0ELi2ELi4ELi4ELi4ELb0EEENS1_24CollectiveEpilogueBwdGQAISA_fSD_Li256ELb0ELb0EEENS1_19SingleTileSchedulerILb0ELb0ELb0ELi128EEEEEEEEEvNT_6ParamsE$_ZZN4cute13to_mixed_bitsINS_5tupleIJNS_1CILi4EEENS2_ILi8EEEEEENS1_IJNS2_ILi0EEENS2_ILi64EEEEEENS1_IJiiEEEEEDaRKT_RKT0_RKT1_ENKUlRKT_RKT0_RKT1_E_clIS4_S7_iEEDaSL_SO_SR_,@function
        .size           $_ZN7cutlass13device_kernelIN5flash19enable_sm80_to_sm89INS1_16FlashAttnBwdSm80INS1_25CollectiveMainloopBwdSm80ILi2ELi2EN4cute5tupleIJNS5_1CILi128EEES8_NS7_ILi64EEEEEENS_10bfloat16_tEfNS_4arch4Sm80ELb0ELb1ELb1ELb0ELb0ELb0ELb0ELb0ELi2ELi4ELi4ELi4ELb0EEENS1_24CollectiveEpilogueBwdGQAISA_fSD_Li256ELb0ELb0EEENS1_19SingleTileSchedulerILb0ELb0ELb0ELi128EEEEEEEEEvNT_6ParamsE$_ZZN4cute13to_mixed_bitsINS_5tupleIJNS_1CILi4EEENS2_ILi8EEEEEENS1_IJNS2_ILi0EEENS2_ILi64EEEEEENS1_IJiiEEEEEDaRKT_RKT0_RKT1_ENKUlRKT_RKT0_RKT1_E_clIS4_S7_iEEDaSL_SO_SR_,($_ZN7cutlass13device_kernelIN5flash19enable_sm80_to_sm89INS1_16FlashAttnBwdSm80INS1_25CollectiveMainloopBwdSm80ILi2ELi2EN4cute5tupleIJNS5_1CILi128EEES8_NS7_ILi64EEEEEENS_10bfloat16_tEfNS_4arch4Sm80ELb0ELb1ELb1ELb0ELb0ELb0ELb0ELb0ELi2ELi4ELi4ELi4ELb0EEENS1_24CollectiveEpilogueBwdGQAISA_fSD_Li256ELb0ELb0EEENS1_19SingleTileSchedulerILb0ELb0ELb0ELi128EEEEEEEEEvNT_6ParamsE$_ZZN4cute13to_mixed_bitsINS_5tupleIJNS_1CILi4EEENS2_ILi8EEEEEENS1_IJNS2_ILi128EEENS2_ILi0EEEEEENS1_IJiiEEEEEDaRKT_RKT0_RKT1_ENKUlDpRKT_E_clIJNS_9MixedBitsILj0ELj384EEENS2_ILj0EEEEEEDaSM_ - $_ZN7cutlass13device_kernelIN5flash19enable_sm80_to_sm89INS1_16FlashAttnBwdSm80INS1_25CollectiveMainloopBwdSm80ILi2ELi2EN4cute5tupleIJNS5_1CILi128EEES8_NS7_ILi64EEEEEENS_10bfloat16_tEfNS_4arch4Sm80ELb0ELb1ELb1ELb0ELb0ELb0ELb0ELb0ELi2ELi4ELi4ELi4ELb0EEENS1_24CollectiveEpilogueBwdGQAISA_fSD_Li256ELb0ELb0EEENS1_19SingleTileSchedulerILb0ELb0ELb0ELi128EEEEEEEEEvNT_6ParamsE$_ZZN4cute13to_mixed_bitsINS_5tupleIJNS_1CILi4EEENS2_ILi8EEEEEENS1_IJNS2_ILi0EEENS2_ILi64EEEEEENS1_IJiiEEEEEDaRKT_RKT0_RKT1_ENKUlRKT_RKT0_RKT1_E_clIS4_S7_iEEDaSL_SO_SR_)
$_ZN7cutlass13device_kernelIN5flash19enable_sm80_to_sm89INS1_16FlashAttnBwdSm80INS1_25CollectiveMainloopBwdSm80ILi2ELi2EN4cute5tupleIJNS5_1CILi128EEES8_NS7_ILi64EEEEEENS_10bfloat16_tEfNS_4arch4Sm80ELb0ELb1ELb1ELb0ELb0ELb0ELb0ELb0ELi2ELi4ELi4ELi4ELb0EEENS1_24CollectiveEpilogueBwdGQAISA_fSD_Li256ELb0ELb0EEENS1_19SingleTileSchedulerILb0ELb0ELb0ELi128EEEEEEEEEvNT_6ParamsE$_ZZN4cute13to_mixed_bitsINS_5tupleIJNS_1CILi4EEENS2_ILi8EEEEEENS1_IJNS2_ILi0EEENS2_ILi64EEEEEENS1_IJiiEEEEEDaRKT_RKT0_RKT1_ENKUlRKT_RKT0_RKT1_E_clIS4_S7_iEEDaSL_SO_SR_:
[----:B------:R-:W-:Y:S01]  /*b9e0*/  MOV R8, R2 ;  /* 0x0000000200087202 */ /* 0x000fe20000000f00 */
[----:B------:R-:W-:Y:S02]  /*b9f0*/  IMAD.MOV.U32 R9, RZ, RZ, 0x0 ;  /* 0x00000000ff097424 */ /* 0x000fe400078e00ff */
[----:B------:R-:W-:-:S05]  /*ba00*/  IMAD.SHL.U32 R3, R3, 0x40, RZ ;  /* 0x0000004003037824 */ /* 0x000fca00078e00ff */
[----:B------:R-:W-:Y:S01]  /*ba10*/  LOP3.LUT R3, R3, 0x1c0, RZ, 0xc0, !PT ;  /* 0x000001c003037812 */ /* 0x000fe200078ec0ff */
[----:B------:R-:W-:Y:S06]  /*ba20*/  RET.REL.NODEC R8 `(_ZN7cutlass13device_kernelIN5flash19enable_sm80_to_sm89INS1_16FlashAttnBwdSm80INS1_25CollectiveMainloopBwdSm80ILi2ELi2EN4cute5tupleIJNS5_1CILi128EEES8_NS7_ILi64EEEEEENS_10bfloat16_tEfNS_4arch4Sm80ELb0ELb1ELb1ELb0ELb0ELb0ELb0ELb0ELi2ELi4ELi4ELi4ELb0EEENS1_24CollectiveEpilogueBwdGQAISA_fSD_Li256ELb0ELb0EEENS1_19SingleTileSchedulerILb0ELb0ELb0ELi128EEEEEEEEEvNT_6ParamsE) ;  /* 0xffff45d008007950 */ /* 0x000fec0003c3ffff */
        .type           $_ZN7cutlass13device_kernelIN5flash19enable_sm80_to_sm89INS1_16FlashAttnBwdSm80INS1_25CollectiveMainloopBwdSm80ILi2ELi2EN4cute5tupleIJNS5_1CILi128EEES8_NS7_ILi64EEEEEENS_10bfloat16_tEfNS_4arch4Sm80ELb0ELb1ELb1ELb0ELb0ELb0ELb0ELb0ELi2ELi4ELi4ELi4ELb0EEENS1_24CollectiveEpilogueBwdGQAISA_fSD_Li256ELb0ELb0EEENS1_19SingleTileSchedulerILb0ELb0ELb0ELi128EEEEEEEEEvNT_6ParamsE$_ZZN4cute13to_mixed_bitsINS_5tupleIJNS_1CILi4EEENS2_ILi8EEEEEENS1_IJNS2_ILi128EEENS2_ILi0EEEEEENS1_IJiiEEEEEDaRKT_RKT0_RKT1_ENKUlDpRKT_E_clIJNS_9MixedBitsILj0ELj384EEENS2_ILj0EEEEEEDaSM_,@function
        .size           $_ZN7cutlass13device_kernelIN5flash19enable_sm80_to_sm89INS1_16FlashAttnBwdSm80INS1_25CollectiveMainloopBwdSm80ILi2ELi2EN4cute5tupleIJNS5_1CILi128EEES8_NS7_ILi64EEEEEENS_10bfloat16_tEfNS_4arch4Sm80ELb0ELb1ELb1ELb0ELb0ELb0ELb0ELb0ELi2ELi4ELi4ELi4ELb0EEENS1_24CollectiveEpilogueBwdGQAISA_fSD_Li256ELb0ELb0EEENS1_19SingleTileSchedulerILb0ELb0ELb0ELi128EEEEEEEEEvNT_6ParamsE$_ZZN4cute13to_mixed_bitsINS_5tupleIJNS_1CILi4EEENS2_ILi8EEEEEENS1_IJNS2_ILi128EEENS2_ILi0EEEEEENS1_IJiiEEEEEDaRKT_RKT0_RKT1_ENKUlDpRKT_E_clIJNS_9MixedBitsILj0ELj384EEENS2_ILj0EEEEEEDaSM_,($_ZN7cutlass13device_kernelIN5flash19enable_sm80_to_sm89INS1_16FlashAttnBwdSm80INS1_25CollectiveMainloopBwdSm80ILi2ELi2EN4cute5tupleIJNS5_1CILi128EEES8_NS7_ILi64EEEEEENS_10bfloat16_tEfNS_4arch4Sm80ELb0ELb1ELb1ELb0ELb0ELb0ELb0ELb0ELi2ELi4ELi4ELi4ELb0EEENS1_24CollectiveEpilogueBwdGQAISA_fSD_Li256ELb0ELb0EEENS1_19SingleTileSchedulerILb0ELb0ELb0ELi128EEEEEEEEEvNT_6ParamsE$_ZZN4cute13to_mixed_bitsINS_5tupleIJNS_1CILi4EEENS2_ILi8EEEEEENS1_IJNS2_ILi128EEENS2_ILi0EEEEEENS1_IJiiEEEEEDaRKT_RKT0_RKT1_ENKUlRKT_RKT0_RKT1_E_clIS3_S6_iEEDaSL_SO_SR_ - $_ZN7cutlass13device_kernelIN5flash19enable_sm80_to_sm89INS1_16FlashAttnBwdSm80INS1_25CollectiveMainloopBwdSm80ILi2ELi2EN4cute5tupleIJNS5_1CILi128EEES8_NS7_ILi64EEEEEENS_10bfloat16_tEfNS_4arch4Sm80ELb0ELb1ELb1ELb0ELb0ELb0ELb0ELb0ELi2ELi4ELi4ELi4ELb0EEENS1_24CollectiveEpilogueBwdGQAISA_fSD_Li256ELb0ELb0EEENS1_19SingleTileSchedulerILb0ELb0ELb0ELi128EEEEEEEEEvNT_6ParamsE$_ZZN4cute13to_mixed_bitsINS_5tupleIJNS_1CILi4EEENS2_ILi8EEEEEENS1_IJNS2_ILi128EEENS2_ILi0EEEEEENS1_IJiiEEEEEDaRKT_RKT0_RKT1_ENKUlDpRKT_E_clIJNS_9MixedBitsILj0ELj384EEENS2_ILj0EEEEEEDaSM_)
$_ZN7cutlass13device_kernelIN5flash19enable_sm80_to_sm89INS1_16FlashAttnBwdSm80INS1_25CollectiveMainloopBwdSm80ILi2ELi2EN4cute5tupleIJNS5_1CILi128EEES8_NS7_ILi64EEEEEENS_10bfloat16_tEfNS_4arch4Sm80ELb0ELb1ELb1ELb0ELb0ELb0ELb0ELb0ELi2ELi4ELi4ELi4ELb0EEENS1_24CollectiveEpilogueBwdGQAISA_fSD_Li256ELb0ELb0EEENS1_19SingleTileSchedulerILb0ELb0ELb0ELi128EEEEEEEEEvNT_6ParamsE$_ZZN4cute13to_mixed_bitsINS_5tupleIJNS_1CILi4EEENS2_ILi8EEEEEENS1_IJNS2_ILi128EEENS2_ILi0EEEEEENS1_IJiiEEEEEDaRKT_RKT0_RKT1_ENKUlDpRKT_E_clIJNS_9MixedBitsILj0ELj384EEENS2_ILj0EEEEEEDaSM_:
[----:B------:R-:W-:Y:S01]  /*ba30*/  IMAD.MOV.U32 R8, RZ, RZ, R2 ;  /* 0x000000ffff087224 */ /* 0x000fe200078e0002 */
[----:B------:R-:W-:Y:S02]  /*ba40*/  MOV R9, 0x0 ;  /* 0x0000000000097802 */ /* 0x000fe40000000f00 */
[----:B------:R-:W-:Y:S02]  /*ba50*/  LOP3.LUT R3, R3, 0x180, RZ, 0xc0, !PT ;  /* 0x0000018003037812 */ /* 0x000fe400078ec0ff */
[----:B------:R-:W-:Y:S05]  /*ba60*/  RET.REL.NODEC R8 `(_ZN7cutlass13device_kernelIN5flash19enable_sm80_to_sm89INS1_16FlashAttnBwdSm80INS1_25CollectiveMainloopBwdSm80ILi2ELi2EN4cute5tupleIJNS5_1CILi128EEES8_NS7_ILi64EEEEEENS_10bfloat16_tEfNS_4arch4Sm80ELb0ELb1ELb1ELb0ELb0ELb0ELb0ELb0ELi2ELi4ELi4ELi4ELb0EEENS1_24CollectiveEpilogueBwdGQAISA_fSD_Li256ELb0ELb0EEENS1_19SingleTileSchedulerILb0ELb0ELb0ELi128EEEEEEEEEvNT_6ParamsE) ;  /* 0xffff459008007950 */ /* 0x000fea0003c3ffff */
        .type           $_ZN7cutlass13device_kernelIN5flash19enable_sm80_to_sm89INS1_16FlashAttnBwdSm80INS1_25CollectiveMainloopBwdSm80ILi2ELi2EN4cute5tupleIJNS5_1CILi128EEES8_NS7_ILi64EEEEEENS_10bfloat16_tEfNS_4arch4Sm80ELb0ELb1ELb1ELb0ELb0ELb0ELb0ELb0ELi2ELi4ELi4ELi4ELb0EEENS1_24CollectiveEpilogueBwdGQAISA_fSD_Li256ELb0ELb0EEENS1_19SingleTileSchedulerILb0ELb0ELb0ELi128EEEEEEEEEvNT_6ParamsE$_ZZN4cute13to_mixed_bitsINS_5tupleIJNS_1CILi4EEENS2_ILi8EEEEEENS1_IJNS2_ILi128EEENS2_ILi0EEEEEENS1_IJiiEEEEEDaRKT_RKT0_RKT1_ENKUlRKT_RKT0_RKT1_E_clIS3_S6_iEEDaSL_SO_SR_,@function
        .size           $_ZN7cutlass13device_kernelIN5flash19enable_sm80_to_sm89INS1_16FlashAttnBwdSm80INS1_25CollectiveMainloopBwdSm80ILi2ELi2EN4cute5tupleIJNS5_1CILi128EEES8_NS7_ILi64EEEEEENS_10bfloat16_tEfNS_4arch4Sm80ELb0ELb1ELb1ELb0ELb0ELb0ELb0ELb0ELi2ELi4ELi4ELi4ELb0EEENS1_24CollectiveEpilogueBwdGQAISA_fSD_Li256ELb0ELb0EEENS1_19SingleTileSchedulerILb0ELb0ELb0ELi128EEEEEEEEEvNT_6ParamsE$_ZZN4cute13to_mixed_bitsINS_5tupleIJNS_1CILi4EEENS2_ILi8EEEEEENS1_IJNS2_ILi128EEENS2_ILi0EEEEEENS1_IJiiEEEEEDaRKT_RKT0_RKT1_ENKUlRKT_RKT0_RKT1_E_clIS3_S6_iEEDaSL_SO_SR_,($_ZN7cutlass13device_kernelIN5flash19enable_sm80_to_sm89INS1_16FlashAttnBwdSm80INS1_25CollectiveMainloopBwdSm80ILi2ELi2EN4cute5tupleIJNS5_1CILi128EEES8_NS7_ILi64EEEEEENS_10bfloat16_tEfNS_4arch4Sm80ELb0ELb1ELb1ELb0ELb0ELb0ELb0ELb0ELi2ELi4ELi4ELi4ELb0EEENS1_24CollectiveEpilogueBwdGQAISA_fSD_Li256ELb0ELb0EEENS1_19SingleTileSchedulerILb0ELb0ELb0ELi128EEEEEEEEEvNT_6ParamsE$_ZZN4cute14logical_divideINS_5tupleIJNS1_IJNS_1CILi8EEENS2_ILi1EEEEEENS1_IJNS2_ILi2EEEEEEEEENS1_IJNS1_IJS4_NS2_ILi0EEEEEENS1_IJiEEEEEENS1_IJS5_NS_6LayoutIS4_S9_EEEEEEEDaRKNSD_IT_T0_EERKT1_ENKUlRKT_RKT0_E_clINSD_IS7_SB_EESE_EEDaSQ_ST_ - $_ZN7cutlass13device_kernelIN5flash19enable_sm80_to_sm89INS1_16FlashAttnBwdSm80INS1_25CollectiveMainloopBwdSm80ILi2ELi2EN4cute5tupleIJNS5_1CILi128EEES8_NS7_ILi64EEEEEENS_10bfloat16_tEfNS_4arch4Sm80ELb0ELb1ELb1ELb0ELb0ELb0ELb0ELb0ELi2ELi4ELi4ELi4ELb0EEENS1_24CollectiveEpilogueBwdGQAISA_fSD_Li256ELb0ELb0EEENS1_19SingleTileSchedulerILb0ELb0ELb0ELi128EEEEEEEEEvNT_6ParamsE$_ZZN4cute13to_mixed_bitsINS_5tupleIJNS_1CILi4EEENS2_ILi8EEEEEENS1_IJNS2_ILi128EEENS2_ILi0EEEEEENS1_IJiiEEEEEDaRKT_RKT0_RKT1_ENKUlRKT_RKT0_RKT1_E_clIS3_S6_iEEDaSL_SO_SR_)
$_ZN7cutlass13device_kernelIN5flash19enable_sm80_to_sm89INS1_16FlashAttnBwdSm80INS1_25CollectiveMainloopBwdSm80ILi2ELi2EN4cute5tupleIJNS5_1CILi128EEES8_NS7_ILi64EEEEEENS_10bfloat16_tEfNS_4arch4Sm80ELb0ELb1ELb1ELb0ELb0ELb0ELb0ELb0ELi2ELi4ELi4ELi4ELb0EEENS1_24CollectiveEpilogueBwdGQAISA_fSD_Li256ELb0ELb0EEENS1_19SingleTileSchedulerILb0ELb0ELb0ELi128EEEEEEEEEvNT_6ParamsE$_ZZN4cute13to_mixed_bitsINS_5tupleIJNS_1CILi4EEENS2_ILi8EEEEEENS1_IJNS2_ILi128EEENS2_ILi0EEEEEENS1_IJiiEEEEEDaRKT_RKT0_RKT1_ENKUlRKT_RKT0_RKT1_E_clIS3_S6_iEEDaSL_SO_SR_:
[----:B------:R-:W-:Y:S01]  /*ba70*/  MOV R8, R2 ;  /* 0x0000000200087202 */ /* 0x000fe20000000f00 */
[----:B------:R-:W-:Y:S02]  /*ba80*/  IMAD.MOV.U32 R9, RZ, RZ, 0x0 ;  /* 0x00000000ff097424 */ /* 0x000fe400078e00ff */
[----:B------:R-:W-:-:S05]  /*ba90*/  IMAD.SHL.U32 R3, R3, 0x80, RZ ;  /* 0x0000008003037824 */ /* 0x000fca00078e00ff */
[----:B------:R-:W-:Y:S01]  /*baa0*/  LOP3.LUT R3, R3, 0x180, RZ, 0xc0, !PT ;  /* 0x0000018003037812 */ /* 0x000fe200078ec0ff */
[----:B------:R-:W-:Y:S06]  /*bab0*/  RET.REL.NODEC R8 `(_ZN7cutlass13device_kernelIN5flash19enable_sm80_to_sm89INS1_16FlashAttnBwdSm80INS1_25CollectiveMainloopBwdSm80ILi2ELi2EN4cute5tupleIJNS5_1CILi128EEES8_NS7_ILi64EEEEEENS_10bfloat16_tEfNS_4arch4Sm80ELb0ELb1ELb1ELb0ELb0ELb0ELb0ELb0ELi2ELi4ELi4ELi4ELb0EEENS1_24CollectiveEpilogueBwdGQAISA_fSD_Li256ELb0ELb0EEENS1_19SingleTileSchedulerILb0ELb0ELb0ELi128EEEEEEEEEvNT_6ParamsE) ;  /* 0xffff454008007950 */ /* 0x000fec0003c3ffff */
        .type           $_ZN7cutlass13device_kernelIN5flash19enable_sm80_to_sm89INS1_16FlashAttnBwdSm80INS1_25CollectiveMainloopBwdSm80ILi2ELi2EN4cute5tupleIJNS5_1CILi128EEES8_NS7_ILi64EEEEEENS_10bfloat16_tEfNS_4arch4Sm80ELb0ELb1ELb1ELb0ELb0ELb0ELb0ELb0ELi2ELi4ELi4ELi4ELb0EEENS1_24CollectiveEpilogueBwdGQAISA_fSD_Li256ELb0ELb0EEENS1_19SingleTileSchedulerILb0ELb0ELb0ELi128EEEEEEEEEvNT_6ParamsE$_ZZN4cute14logical_divideINS_5tupleIJNS1_IJNS_1CILi8EEENS2_ILi1EEEEEENS1_IJNS2_ILi2EEEEEEEEENS1_IJNS1_IJS4_NS2_ILi0EEEEEENS1_IJiEEEEEENS1_IJS5_NS_6LayoutIS4_S9_EEEEEEEDaRKNSD_IT_T0_EERKT1_ENKUlRKT_RKT0_E_clINSD_IS7_SB_EESE_EEDaSQ_ST_,@function
        .size           $_ZN7cutlass13device_kernelIN5flash19enable_sm80_to_sm89INS1_16FlashAttnBwdSm80INS1_25CollectiveMainloopBwdSm80ILi2ELi2EN4cute5tupleIJNS5_1CILi128EEES8_NS7_ILi64EEEEEENS_10bfloat16_tEfNS_4arch4Sm80ELb0ELb1ELb1ELb0ELb0ELb0ELb0ELb0ELi2ELi4ELi4ELi4ELb0EEENS1_24CollectiveEpilogueBwdGQAISA_fSD_Li256ELb0ELb0EEENS1_19SingleTileSchedulerILb0ELb0ELb0ELi128EEEEEEEEEvNT_6ParamsE$_ZZN4cute14logical_divideINS_5tupleIJNS1_IJNS_1CILi8EEENS2_ILi1EEEEEENS1_IJNS2_ILi2EEEEEEEEENS1_IJNS1_IJS4_NS2_ILi0EEEEEENS1_IJiEEEEEENS1_IJS5_NS_6LayoutIS4_S9_EEEEEEEDaRKNSD_IT_T0_EERKT1_ENKUlRKT_RKT0_E_clINSD_IS7_SB_EESE_EEDaSQ_ST_,($_ZN7cutlass13device_kernelIN5flash19enable_sm80_to_sm89INS1_16FlashAttnBwdSm80INS1_25CollectiveMainloopBwdSm80ILi2ELi2EN4cute5tupleIJNS5_1CILi128EEES8_NS7_ILi64EEEEEENS_10bfloat16_tEfNS_4arch4Sm80ELb0ELb1ELb1ELb0ELb0ELb0ELb0ELb0ELi2ELi4ELi4ELi4ELb0EEENS1_24CollectiveEpilogueBwdGQAISA_fSD_Li256ELb0ELb0EEENS1_19SingleTileSchedulerILb0ELb0ELb0ELi128EEEEEEEEEvNT_6ParamsE$_ZZN4cute14transform_leafINS_15ArithmeticTupleIJiiEEENS_8identityEEEDaRKT_OT0_ENKUlRKT_E_clIiEEDaSB_ - $_ZN7cutlass13device_kernelIN5flash19enable_sm80_to_sm89INS1_16FlashAttnBwdSm80INS1_25CollectiveMainloopBwdSm80ILi2ELi2EN4cute5tupleIJNS5_1CILi128EEES8_NS7_ILi64EEEEEENS_10bfloat16_tEfNS_4arch4Sm80ELb0ELb1ELb1ELb0ELb0ELb0ELb0ELb0ELi2ELi4ELi4ELi4ELb0EEENS1_24CollectiveEpilogueBwdGQAISA_fSD_Li256ELb0ELb0EEENS1_19SingleTileSchedulerILb0ELb0ELb0ELi128EEEEEEEEEvNT_6ParamsE$_ZZN4cute14logical_divideINS_5tupleIJNS1_IJNS_1CILi8EEENS2_ILi1EEEEEENS1_IJNS2_ILi2EEEEEEEEENS1_IJNS1_IJS4_NS2_ILi0EEEEEENS1_IJiEEEEEENS1_IJS5_NS_6LayoutIS4_S9_EEEEEEEDaRKNSD_IT_T0_EERKT1_ENKUlRKT_RKT0_E_clINSD_IS7_SB_EESE_EEDaSQ_ST_)
$_ZN7cutlass13device_kernelIN5flash19enable_sm80_to_sm89INS1_16FlashAttnBwdSm80INS1_25CollectiveMainloopBwdSm80ILi2ELi2EN4cute5tupleIJNS5_1CILi128EEES8_NS7_ILi64EEEEEENS_10bfloat16_tEfNS_4arch4Sm80ELb0ELb1ELb1ELb0ELb0ELb0ELb0ELb0ELi2ELi4ELi4ELi4ELb0EEENS1_24CollectiveEpilogueBwdGQAISA_fSD_Li256ELb0ELb0EEENS1_19SingleTileSchedulerILb0ELb0ELb0ELi128EEEEEEEEEvNT_6ParamsE$_ZZN4cute14logical_divideINS_5tupleIJNS1_IJNS_1CILi8EEENS2_ILi1EEEEEENS1_IJNS2_ILi2EEEEEEEEENS1_IJNS1_IJS4_NS2_ILi0EEEEEENS1_IJiEEEEEENS1_IJS5_NS_6LayoutIS4_S9_EEEEEEEDaRKNSD_IT_T0_EERKT1_ENKUlRKT_RKT0_E_clINSD_IS7_SB_EESE_EEDaSQ_ST_:
[----:B------:R-:W-:-:S05]  /*bac0*/  IADD3 R7, R2, -c[0x0][0x20], RZ ;  /* 0x8000080002077a10 */ /* 0x000fca0007ffe0ff */
[----:B------:R1:W5:Y:S01]  /*bad0*/  LDL R3, [R7] ;  /* 0x0000000007037983 */ /* 0x0003620000100800 */
[----:B------:R-:W-:Y:S02]  /*bae0*/  IADD3 R13, R1, 0x1680, RZ ;  /* 0x00001680010d7810 */ /* 0x000fe40007ffe0ff */
[----:B------:R-:W-:Y:S02]  /*baf0*/  MOV R6, 0xbb30 ;  /* 0x0000bb3000067802 */ /* 0x000fe40000000f00 */
[----:B------:R-:W-:-:S04]  /*bb00*/  IADD3 R13, R13, c[0x0][0x20], RZ ;  /* 0x000008000d0d7a10 */ /* 0x000fc80007ffe0ff */
[----:B------:R-:W-:Y:S02]  /*bb10*/  IADD3 R2, R13, 0x4, RZ ;  /* 0x000000040d027810 */ /* 0x000fe40007ffe0ff */
[----:B-1---5:R-:W-:Y:S05]  /*bb20*/  CALL.REL.NOINC `($_ZN7cutlass13device_kernelIN5flash19enable_sm80_to_sm89INS1_16FlashAttnBwdSm80INS1_25CollectiveMainloopBwdSm80ILi2ELi2EN4cute5tupleIJNS5_1CILi128EEES8_NS7_ILi64EEEEEENS_10bfloat16_tEfNS_4arch4Sm80ELb0ELb1ELb1ELb0ELb0ELb0ELb0ELb0ELi2ELi4ELi4ELi4ELb0EEENS1_24CollectiveEpilogueBwdGQAISA_fSD_Li256ELb0ELb0EEENS1_19SingleTileSchedulerILb0ELb0ELb0ELi128EEEEEEEEEvNT_6ParamsE$_ZN4cute5tupleIJNS_1CILi2EEEiEEC2ERKS2_RKi) ;  /* 0xffffeb0000007944 */ /* 0x022fea0003c3ffff */
[----:B------:R1:W5:Y:S01]  /*bb30*/  LDL R3, [R7] ;  /* 0x0000000007037983 */ /* 0x0003620000100800 */
[----:B------:R-:W-:Y:S02]  /*bb40*/  MOV R2, R13 ;  /* 0x0000000d00027202 */ /* 0x000fe40000000f00 */
[----:B------:R-:W-:Y:S02]  /*bb50*/  MOV R6, 0xbb70 ;  /* 0x0000bb7000067802 */ /* 0x000fe40000000f00 */
[----:B-1---5:R-:W-:Y:S05]  /*bb60*/  CALL.REL.NOINC `($_ZN7cutlass13device_kernelIN5flash19enable_sm80_to_sm89INS1_16FlashAttnBwdSm80INS1_25CollectiveMainloopBwdSm80ILi2ELi2EN4cute5tupleIJNS5_1CILi128EEES8_NS7_ILi64EEEEEENS_10bfloat16_tEfNS_4arch4Sm80ELb0ELb1ELb1ELb0ELb0ELb0ELb0ELb0ELi2ELi4ELi4ELi4ELb0EEENS1_24CollectiveEpilogueBwdGQAISA_fSD_Li256ELb0ELb0EEENS1_19SingleTileSchedulerILb0ELb0ELb0ELi128EEEEEEEEEvNT_6ParamsE$_ZN4cute5tupleIJNS_1CILi2EEEiEEC2ERKS2_RKi) ;  /* 0xffffeac000007944 */ /* 0x022fea0003c3ffff */
[----:B------:R1:W5:Y:S01]  /*bb70*/  LDL R3, [R1+0x1680] ;  /* 0x0016800001037983 */ /* 0x0003620000100800 */
[----:B------:R-:W-:-:S03]  /*bb80*/  MOV R8, 0xbba0 ;  /* 0x0000bba000087802 */ /* 0x000fc60000000f00 */
[----:B-1---5:R-:W-:Y:S05]  /*bb90*/  CALL.REL.NOINC `($_ZN7cutlass13device_kernelIN5flash19enable_sm80_to_sm89INS1_16FlashAttnBwdSm80INS1_25CollectiveMainloopBwdSm80ILi2ELi2EN4cute5tupleIJNS5_1CILi128EEES8_NS7_ILi64EEEEEENS_10bfloat16_tEfNS_4arch4Sm80ELb0ELb1ELb1ELb0ELb0ELb0ELb0ELb0ELi2ELi4ELi4ELi4ELb0EEENS1_24CollectiveEpilogueBwdGQAISA_fSD_Li256ELb0ELb0EEENS1_19SingleTileSchedulerILb0ELb0ELb0ELi128EEEEEEEEEvNT_6ParamsE$_ZZN4cute6detail16composition_implINS_1CILi2EEEiNS_5tupleIJNS2_ILi1EEES3_EEENS4_IJNS2_ILi0EEES5_EEEEEDaRKT_RKT0_RKT1_RKT2_ENKUlRKT_RKT0_E_clIS3_S5_EEDaSN_SQ_) ;  /* 0x0000097000007944 */ /* 0x022fea0003c00000 */
[----:B------:R-:W-:Y:S02]  /*bba0*/  MOV R8, 0xbbc0 ;  /* 0x0000bbc000087802 */ /* 0x000fe40000000f00 */
[----:B-1---5:R-:W-:Y:S05]  /*bbb0*/  CALL.REL.NOINC `($_ZN7cutlass13device_kernelIN5flash19enable_sm80_to_sm89INS1_16FlashAttnBwdSm80INS1_25CollectiveMainloopBwdSm80ILi2ELi2EN4cute5tupleIJNS5_1CILi128EEES8_NS7_ILi64EEEEEENS_10bfloat16_tEfNS_4arch4Sm80ELb0ELb1ELb1ELb0ELb0ELb0ELb0ELb0ELi2ELi4ELi4ELi4ELb0EEENS1_24CollectiveEpilogueBwdGQAISA_fSD_Li256ELb0ELb0EEENS1_19SingleTileSchedulerILb0ELb0ELb0ELi128EEEEEEEEEvNT_6ParamsE$_ZN4cute3eso3ESOILb1ELb0EJNS_1CILi0EEEiEEC2ERKS3_RKi) ;  /* 0xffffb53000007944 */ /* 0x022fea0003c3ffff */
[----:B-1----:R1:W5:Y:S01]  /*bbc0*/  LDL R2, [R1+0x1680] ;  /* 0x0016800001027983 */ /* 0x0023620000100800 */
[----:B------:R-:W-:-:S03]  /*bbd0*/  MOV R6, 0xbbf0 ;  /* 0x0000bbf000067802 */ /* 0x000fc60000000f00 */
[----:B-1---5:R-:W-:Y:S05]  /*bbe0*/  CALL.REL.NOINC `($_ZN7cutlass13device_kernelIN5flash19enable_sm80_to_sm89INS1_16FlashAttnBwdSm80INS1_25CollectiveMainloopBwdSm80ILi2ELi2EN4cute5tupleIJNS5_1CILi128EEES8_NS7_ILi64EEEEEENS_10bfloat16_tEfNS_4arch4Sm80ELb0ELb1ELb1ELb0ELb0ELb0ELb0ELb0ELi2ELi4ELi4ELi4ELb0EEENS1_24CollectiveEpilogueBwdGQAISA_fSD_Li256ELb0ELb0EEENS1_19SingleTileSchedulerILb0ELb0ELb0ELi128EEEEEEEEEvNT_6ParamsE$_ZN4cute5tupleIJNS0_IJNS_1CILi1EEENS1_ILi2EEEEEENS0_IJNS1_ILi0EEEiEEEEEC2ERKS4_RKS6_) ;  /* 0xffffe69000007944 */ /* 0x022fea0003c3ffff */
[----:B-1----:R1:W5:Y:S01]  /*bbf0*/  LDL R3, [R1+0x1680] ;  /* 0x0016800001037983 */ /* 0x0023620000100800 */
[----:B------:R-:W-:-:S04]  /*bc00*/  MOV R13, 0x0 ;  /* 0x00000000000d7802 */ /* 0x000fc80000000f00 */
[----:B------:R-:W-:Y:S05]  /*bc10*/  RET.REL.NODEC R12 `(_ZN7cutlass13device_kernelIN5flash19enable_sm80_to_sm89INS1_16FlashAttnBwdSm80INS1_25CollectiveMainloopBwdSm80ILi2ELi2EN4cute5tupleIJNS5_1CILi128EEES8_NS7_ILi64EEEEEENS_10bfloat16_tEfNS_4arch4Sm80ELb0ELb1ELb1ELb0ELb0ELb0ELb0ELb0ELi2ELi4ELi4ELi4ELb0EEENS1_24CollectiveEpilogueBwdGQAISA_fSD_Li256ELb0ELb0EEENS1_19SingleTileSchedulerILb0ELb0ELb0ELi128EEEEEEEEEvNT_6ParamsE) ;  /* 0xffff43e00c007950 */ /* 0x000fea0003c3ffff */
        .type           $_ZN7cutlass13device_kernelIN5flash19enable_sm80_to_sm89INS1_16FlashAttnBwdSm80INS1_25CollectiveMainloopBwdSm80ILi2ELi2EN4cute5tupleIJNS5_1CILi128EEES8_NS7_ILi64EEEEEENS_10bfloat16_tEfNS_4arch4Sm80ELb0ELb1ELb1ELb0ELb0ELb0ELb0ELb0ELi2ELi4ELi4ELi4ELb0EEENS1_24CollectiveEpilogueBwdGQAISA_fSD_Li256ELb0ELb0EEENS1_19SingleTileSchedulerILb0ELb0ELb0ELi128EEEEEEEEEvNT_6ParamsE$_ZZN4cute14transform_leafINS_15ArithmeticTupleIJiiEEENS_8identityEEEDaRKT_OT0_ENKUlRKT_E_clIiEEDaSB_,@function
        .size           $_ZN7cutlass13device_kernelIN5flash19enable_sm80_to_sm89INS1_16FlashAttnBwdSm80INS1_25CollectiveMainloopBwdSm80ILi2ELi2EN4cute5tupleIJNS5_1CILi128EEES8_NS7_ILi64EEEEEENS_10bfloat16_tEfNS_4arch4Sm80ELb0ELb1ELb1ELb0ELb0ELb0ELb0ELb0ELi2ELi4ELi4ELi4ELb0EEENS1_24CollectiveEpilogueBwdGQAISA_fSD_Li256ELb0ELb0EEENS1_19SingleTileSchedulerILb0ELb0ELb0ELi128EEEEEEEEEvNT_6ParamsE$_ZZN4cute14transform_leafINS_15ArithmeticTupleIJiiEEENS_8identityEEEDaRKT_OT0_ENKUlRKT_E_clIiEEDaSB_,($_ZN7cutlass13device_kernelIN5flash19enable_sm80_to_sm89INS1_16FlashAttnBwdSm80INS1_25CollectiveMainloopBwdSm80ILi2ELi2EN4cute5tupleIJNS5_1CILi128EEES8_NS7_ILi64EEEEEENS_10bfloat16_tEfNS_4arch4Sm80ELb0ELb1ELb1ELb0ELb0ELb0ELb0ELb0ELi2ELi4ELi4ELi4ELb0EEENS1_24CollectiveEpilogueBwdGQAISA_fSD_Li256ELb0ELb0EEENS1_19SingleTileSchedulerILb0ELb0ELb0ELi128EEEEEEEEEvNT_6ParamsE$_ZZN4cute16flatten_to_tupleINS_5tupleIJNS1_IJiiEEENS_1CILi1024EEEEEEEEDaRKT_ENKUlRKT_E_clIS2_EEDaSB_ - $_ZN7cutlass13device_kernelIN5flash19enable_sm80_to_sm89INS1_16FlashAttnBwdSm80INS1_25CollectiveMainloopBwdSm80ILi2ELi2EN4cute5tupleIJNS5_1CILi128EEES8_NS7_ILi64EEEEEENS_10bfloat16_tEfNS_4arch4Sm80ELb0ELb1ELb1ELb0ELb0ELb0ELb0ELb0ELi2ELi4ELi4ELi4ELb0EEENS1_24CollectiveEpilogueBwdGQAISA_fSD_Li256ELb0ELb0EEENS1_19SingleTileSchedulerILb0ELb0ELb0ELi128EEEEEEEEEvNT_6ParamsE$_ZZN4cute14transform_leafINS_15ArithmeticTupleIJiiEEENS_8identityEEEDaRKT_OT0_ENKUlRKT_E_clIiEEDaSB_)
$_ZN7cutlass13device_kernelIN5flash19enable_sm80_to_sm89INS1_16FlashAttnBwdSm80INS1_25CollectiveMainloopBwdSm80ILi2ELi2EN4cute5tupleIJNS5_1CILi128EEES8_NS7_ILi64EEEEEENS_10bfloat16_tEfNS_4arch4Sm80ELb0ELb1ELb1ELb0ELb0ELb0ELb0ELb0ELi2ELi4ELi4ELi4ELb0EEENS1_24CollectiveEpilogueBwdGQAISA_fSD_Li256ELb0ELb0EEENS1_19SingleTileSchedulerILb0ELb0ELb0ELi128EEEEEEEEEvNT_6ParamsE$_ZZN4cute14transform_leafINS_15ArithmeticTupleIJiiEEENS_8identityEEEDaRKT_OT0_ENKUlRKT_E_clIiEEDaSB_:
[----:B------:R-:W-:Y:S02]  /*bc20*/  MOV R76, R2 ;  /* 0x00000002004c7202 */ /* 0x000fe40000000f00 */
[----:B------:R-:W-:Y:S02]  /*bc30*/  MOV R77, 0x0 ;  /* 0x00000000004d7802 */ /* 0x000fe40000000f00 */
[----:B------:R-:W-:Y:S02]  /*bc40*/  MOV R8, R6 ;  /* 0x0000000600087202 */ /* 0x000fe40000000f00 */
[----:B------:R-:W-:Y:S05]  /*bc50*/  RET.REL.NODEC R76 `(_ZN7cutlass13device_kernelIN5flash19enable_sm80_to_sm89INS1_16FlashAttnBwdSm80INS1_25CollectiveMainloopBwdSm80ILi2ELi2EN4cute5tupleIJNS5_1CILi128EEES8_NS7_ILi64EEEEEENS_10bfloat16_tEfNS_4arch4Sm80ELb0ELb1ELb1ELb0ELb0ELb0ELb0ELb0ELi2ELi4ELi4ELi4ELb0EEENS1_24CollectiveEpilogueBwdGQAISA_fSD_Li256ELb0ELb0EEENS1_19SingleTileSchedulerILb0ELb0ELb0ELi128EEEEEEEEEvNT_6ParamsE) ;  /* 0xffff43a04c007950 */ /* 0x000fea0003c3ffff */
        .type           $_ZN7cutlass13device_kernelIN5flash19enable_sm80_to_sm89INS1_16FlashAttnBwdSm80INS1_25CollectiveMainloopBwdSm80ILi2ELi2EN4cute5tupleIJNS5_1CILi128EEES8_NS7_ILi64EEEEEENS_10bfloat16_tEfNS_4arch4Sm80ELb0ELb1ELb1ELb0ELb0ELb0ELb0ELb0ELi2ELi4ELi4ELi4ELb0EEENS1_24CollectiveEpilogueBwdGQAISA_fSD_Li256ELb0ELb0EEENS1_19SingleTileSchedulerILb0ELb0ELb0ELi128EEEEEEEEEvNT_6ParamsE$_ZZN4cute16flatten_to_tupleINS_5tupleIJNS1_IJiiEEENS_1CILi1024EEEEEEEEDaRKT_ENKUlRKT_E_clIS2_EEDaSB_,@function
        .size           $_ZN7cutlass13device_kernelIN5flash19enable_sm80_to_sm89INS1_16FlashAttnBwdSm80INS1_25CollectiveMainloopBwdSm80ILi2ELi2EN4cute5tupleIJNS5_1CILi128EEES8_NS7_ILi64EEEEEENS_10bfloat16_tEfNS_4arch4Sm80ELb0ELb1ELb1ELb0ELb0ELb0ELb0ELb0ELi2ELi4ELi4ELi4ELb0EEENS1_24CollectiveEpilogueBwdGQAISA_fSD_Li256ELb0ELb0EEENS1_19SingleTileSchedulerILb0ELb0ELb0ELi128EEEEEEEEEvNT_6ParamsE$_ZZN4cute16flatten_to_tupleINS_5tupleIJNS1_IJiiEEENS_1CILi1024EEEEEEEEDaRKT_ENKUlRKT_E_clIS2_EEDaSB_,($_ZN7cutlass13device_kernelIN5flash19enable_sm80_to_sm89INS1_16FlashAttnBwdSm80INS1_25CollectiveMainloopBwdSm80ILi2ELi2EN4cute5tupleIJNS5_1CILi128EEES8_NS7_ILi64EEEEEENS_10bfloat16_tEfNS_4arch4Sm80ELb0ELb1ELb1ELb0ELb0ELb0ELb0ELb0ELi2ELi4ELi4ELi4ELb0EEENS1_24CollectiveEpilogueBwdGQAISA_fSD_Li256ELb0ELb0EEENS1_19SingleTileSchedulerILb0ELb0ELb0ELi128EEEEEEEEEvNT_6ParamsE$_ZZN4cute16flatten_to_tupleINS_5tupleIJNS1_IJiiEEENS_1CILi8192EEEEEEEEDaRKT_ENKUlRKT_E_clIS2_EEDaSB_ - $_ZN7cutlass13device_kernelIN5flash19enable_sm80_to_sm89INS1_16FlashAttnBwdSm80INS1_25CollectiveMainloopBwdSm80ILi2ELi2EN4cute5tupleIJNS5_1CILi128EEES8_NS7_ILi64EEEEEENS_10bfloat16_tEfNS_4arch4Sm80ELb0ELb1ELb1ELb0ELb0ELb0ELb0ELb0ELi2ELi4ELi4ELi4ELb0EEENS1_24CollectiveEpilogueBwdGQAISA_fSD_Li256ELb0ELb0EEENS1_19SingleTileSchedulerILb0ELb0ELb0ELi128EEEEEEEEEvNT_6ParamsE$_ZZN4cute16flatten_to_tupleINS_5tupleIJNS1_IJiiEEENS_1CILi1024EEEEEEEEDaRKT_ENKUlRKT_E_clIS2_EEDaSB_)
$_ZN7cutlass13device_kernelIN5flash19enable_sm80_to_sm89INS1_16FlashAttnBwdSm80INS1_25CollectiveMainloopBwdSm80ILi2ELi2EN4cute5tupleIJNS5_1CILi128EEES8_NS7_ILi64EEEEEENS_10bfloat16_tEfNS_4arch4Sm80ELb0ELb1ELb1ELb0ELb0ELb0ELb0ELb0ELi2ELi4ELi4ELi4ELb0EEENS1_24CollectiveEpilogueBwdGQAISA_fSD_Li256ELb0ELb0EEENS1_19SingleTileSchedulerILb0ELb0ELb0ELi128EEEEEEEEEvNT_6ParamsE$_ZZN4cute16flatten_to_tupleINS_5tupleIJNS1_IJiiEEENS_1CILi1024EEEEEEEEDaRKT_ENKUlRKT_E_clIS2_EEDaSB_:
[----:B------:R-:W-:-:S04]  /*bc60*/  MOV R5, 0x0 ;  /* 0x0000000000057802 */ /* 0x000fc80000000f00 */
[----:B------:R-:W-:Y:S05]  /*bc70*/  RET.REL.NODEC R4 `(_ZN7cutlass13device_kernelIN5flash19enable_sm80_to_sm89INS1_16FlashAttnBwdSm80INS1_25CollectiveMainloopBwdSm80ILi2ELi2EN4cute5tupleIJNS5_1CILi128EEES8_NS7_ILi64EEEEEENS_10bfloat16_tEfNS_4arch4Sm80ELb0ELb1ELb1ELb0ELb0ELb0ELb0ELb0ELi2ELi4ELi4ELi4ELb0EEENS1_24CollectiveEpilogueBwdGQAISA_fSD_Li256ELb0ELb0EEENS1_19SingleTileSchedulerILb0ELb0ELb0ELi128EEEEEEEEEvNT_6ParamsE) ;  /* 0xffff438004007950 */ /* 0x000fea0003c3ffff */
        .type           $_ZN7cutlass13device_kernelIN5flash19enable_sm80_to_sm89INS1_16FlashAttnBwdSm80INS1_25CollectiveMainloopBwdSm80ILi2ELi2EN4cute5tupleIJNS5_1CILi128EEES8_NS7_ILi64EEEEEENS_10bfloat16_tEfNS_4arch4Sm80ELb0ELb1ELb1ELb0ELb0ELb0ELb0ELb0ELi2ELi4ELi4ELi4ELb0EEENS1_24CollectiveEpilogueBwdGQAISA_fSD_Li256ELb0ELb0EEENS1_19SingleTileSchedulerILb0ELb0ELb0ELi128EEEEEEEEEvNT_6ParamsE$_ZZN4cute16flatten_to_tupleINS_5tupleIJNS1_IJiiEEENS_1CILi8192EEEEEEEEDaRKT_ENKUlRKT_E_clIS2_EEDaSB_,@function
        .size           $_ZN7cutlass13device_kernelIN5flash19enable_sm80_to_sm89INS1_16FlashAttnBwdSm80INS1_25CollectiveMainloopBwdSm80ILi2ELi2EN4cute5tupleIJNS5_1CILi128EEES8_NS7_ILi64EEEEEENS_10bfloat16_tEfNS_4arch4Sm80ELb0ELb1ELb1ELb0ELb0ELb0ELb0ELb0ELi2ELi4ELi4ELi4ELb0EEENS1_24CollectiveEpilogueBwdGQAISA_fSD_Li256ELb0ELb0EEENS1_19SingleTileSchedulerILb0ELb0ELb0ELi128EEEEEEEEEvNT_6ParamsE$_ZZN4cute16flatten_to_tupleINS_5tupleIJNS1_IJiiEEENS_1CILi8192EEEEEEEEDaRKT_ENKUlRKT_E_clIS2_EEDaSB_,($_ZN7cutlass13device_kernelIN5flash19enable_sm80_to_sm89INS1_16FlashAttnBwdSm80INS1_25CollectiveMainloopBwdSm80ILi2ELi2EN4cute5tupleIJNS5_1CILi128EEES8_NS7_ILi64EEEEEENS_10bfloat16_tEfNS_4arch4Sm80ELb0ELb1ELb1ELb0ELb0ELb0ELb0ELb0ELi2ELi4ELi4ELi4ELb0EEENS1_24CollectiveEpilogueBwdGQAISA_fSD_Li256ELb0ELb0EEENS1_19SingleTileSchedulerILb0ELb0ELb0ELi128EEEEEEEEEvNT_6ParamsE$_ZZN4cute16flatten_to_tupleINS_5tupleIJNS_1CILi0EEENS1_IJNS2_ILi1EEENS2_ILi512EEEiEEEEEEEEDaRKT_ENKUlRKT_E_clIS6_EEDaSD_ - $_ZN7cutlass13device_kernelIN5flash19enable_sm80_to_sm89INS1_16FlashAttnBwdSm80INS1_25CollectiveMainloopBwdSm80ILi2ELi2EN4cute5tupleIJNS5_1CILi128EEES8_NS7_ILi64EEEEEENS_10bfloat16_tEfNS_4arch4Sm80ELb0ELb1ELb1ELb0ELb0ELb0ELb0ELb0ELi2ELi4ELi4ELi4ELb0EEENS1_24CollectiveEpilogueBwdGQAISA_fSD_Li256ELb0ELb0EEENS1_19SingleTileSchedulerILb0ELb0ELb0ELi128EEEEEEEEEvNT_6ParamsE$_ZZN4cute16flatten_to_tupleINS_5tupleIJNS1_IJiiEEENS_1CILi8192EEEEEEEEDaRKT_ENKUlRKT_E_clIS2_EEDaSB_)
$_ZN7cutlass13device_kernelIN5flash19enable_sm80_to_sm89INS1_16FlashAttnBwdSm80INS1_25CollectiveMainloopBwdSm80ILi2ELi2EN4cute5tupleIJNS5_1CILi128EEES8_NS7_ILi64EEEEEENS_10bfloat16_tEfNS_4arch4Sm80ELb0ELb1ELb1ELb0ELb0ELb0ELb0ELb0ELi2ELi4ELi4ELi4ELb0EEENS1_24CollectiveEpilogueBwdGQAISA_fSD_Li256ELb0ELb0EEENS1_19SingleTileSchedulerILb0ELb0ELb0ELi128EEEEEEEEEvNT_6ParamsE$_ZZN4cute16flatten_to_tupleINS_5tupleIJNS1_IJiiEEENS_1CILi8192EEEEEEEEDaRKT_ENKUlRKT_E_clIS2_EEDaSB_:
[----:B------:R-:W-:Y:S02]  /*bc80*/  MOV R8, R6 ;  /* 0x0000000600087202 */ /* 0x000fe40000000f00 */
[----:B------:R-:W-:-:S04]  /*bc90*/  MOV R9, 0x0 ;  /* 0x0000000000097802 */ /* 0x000fc80000000f00 */
[----:B------:R-:W-:Y:S05]  /*bca0*/  RET.REL.NODEC R8 `(_ZN7cutlass13device_kernelIN5flash19enable_sm80_to_sm89INS1_16FlashAttnBwdSm80INS1_25CollectiveMainloopBwdSm80ILi2ELi2EN4cute5tupleIJNS5_1CILi128EEES8_NS7_ILi64EEEEEENS_10bfloat16_tEfNS_4arch4Sm80ELb0ELb1ELb1ELb0ELb0ELb0ELb0ELb0ELi2ELi4ELi4ELi4ELb0EEENS1_24CollectiveEpilogueBwdGQAISA_fSD_Li256ELb0ELb0EEENS1_19SingleTileSchedulerILb0ELb0ELb0ELi128EEEEEEEEEvNT_6ParamsE) ;  /* 0xffff435008007950 */ /* 0x000fea0003c3ffff */
        .type           $_ZN7cutlass13device_kernelIN5flash19enable_sm80_to_sm89INS1_16FlashAttnBwdSm80INS1_25CollectiveMainloopBwdSm80ILi2ELi2EN4cute5tupleIJNS5_1CILi128EEES8_NS7_ILi64EEEEEENS_10bfloat16_tEfNS_4arch4Sm80ELb0ELb1ELb1ELb0ELb0ELb0ELb0ELb0ELi2ELi4ELi4ELi4ELb0EEENS1_24CollectiveEpilogueBwdGQAISA_fSD_Li256ELb0ELb0EEENS1_19SingleTileSchedulerILb0ELb0ELb0ELi128EEEEEEEEEvNT_6ParamsE$_ZZN4cute16flatten_to_tupleINS_5tupleIJNS_1CILi0EEENS1_IJNS2_ILi1EEENS2_ILi512EEEiEEEEEEEEDaRKT_ENKUlRKT_E_clIS6_EEDaSD_,@function
        .size           $_ZN7cutlass13device_kernelIN5flash19enable_sm80_to_sm89INS1_16FlashAttnBwdSm80INS1_25CollectiveMainloopBwdSm80ILi2ELi2EN4cute5tupleIJNS5_1CILi128EEES8_NS7_ILi64EEEEEENS_10bfloat16_tEfNS_4arch4Sm80ELb0ELb1ELb1ELb0ELb0ELb0ELb0ELb0ELi2ELi4ELi4ELi4ELb0EEENS1_24CollectiveEpilogueBwdGQAISA_fSD_Li256ELb0ELb0EEENS1_19SingleTileSchedulerILb0ELb0ELb0ELi128EEEEEEEEEvNT_6ParamsE$_ZZN4cute16flatten_to_tupleINS_5tupleIJNS_1CILi0EEENS1_IJNS2_ILi1EEENS2_ILi512EEEiEEEEEEEEDaRKT_ENKUlRKT_E_clIS6_EEDaSD_,($_ZN7cutlass13device_kernelIN5flash19enable_sm80_to_sm89INS1_16FlashAttnBwdSm80INS1_25CollectiveMainloopBwdSm80ILi2ELi2EN4cute5tupleIJNS5_1CILi128EEES8_NS7_ILi64EEEEEENS_10bfloat16_tEfNS_4arch4Sm80ELb0ELb1ELb1ELb0ELb0ELb0ELb0ELb0ELi2ELi4ELi4ELi4ELb0EEENS1_24CollectiveEpilogueBwdGQAISA_fSD_Li256ELb0ELb0EEENS1_19SingleTileSchedulerILb0ELb0ELb0ELi128EEEEEEEEEvNT_6ParamsE$_ZZN4cute16flatten_to_tupleINS_5tupleIJNS_1CILi1024EEENS1_IJiiEEEEEEEEDaRKT_ENKUlRKT_E_clIS4_EEDaSB_ - $_ZN7cutlass13device_kernelIN5flash19enable_sm80_to_sm89INS1_16FlashAttnBwdSm80INS1_25CollectiveMainloopBwdSm80ILi2ELi2EN4cute5tupleIJNS5_1CILi128EEES8_NS7_ILi64EEEEEENS_10bfloat16_tEfNS_4arch4Sm80ELb0ELb1ELb1ELb0ELb0ELb0ELb0ELb0ELi2ELi4ELi4ELi4ELb0EEENS1_24CollectiveEpilogueBwdGQAISA_fSD_Li256ELb0ELb0EEENS1_19SingleTileSchedulerILb0ELb0ELb0ELi128EEEEEEEEEvNT_6ParamsE$_ZZN4cute16flatten_to_tupleINS_5tupleIJNS_1CILi0EEENS1_IJNS2_ILi1EEENS2_ILi512EEEiEEEEEEEEDaRKT_ENKUlRKT_E_clIS6_EEDaSD_)
$_ZN7cutlass13device_kernelIN5flash19enable_sm80_to_sm89INS1_16FlashAttnBwdSm80INS1_25CollectiveMainloopBwdSm80ILi2ELi2EN4cute5tupleIJNS5_1CILi128EEES8_NS7_ILi64EEEEEENS_10bfloat16_tEfNS_4arch4Sm80ELb0ELb1ELb1ELb0ELb0ELb0ELb0ELb0ELi2ELi4ELi4ELi4ELb0EEENS1_24CollectiveEpilogueBwdGQAISA_fSD_Li256ELb0ELb0EEENS1_19SingleTileSchedulerILb0ELb0ELb0ELi128EEEEEEEEEvNT_6ParamsE$_ZZN4cute16flatten_to_tupleINS_5tupleIJNS_1CILi0EEENS1_IJNS2_ILi1EEENS2_ILi512EEEiEEEEEEEEDaRKT_ENKUlRKT_E_clIS6_EEDaSD_:
[----:B------:R-:W-:Y:S02]  /*bcb0*/  MOV R8, R2 ;  /* 0x0000000200087202 */ /* 0x000fe40000000f00 */
[----:B------:R-:W-:-:S04]  /*bcc0*/  MOV R9, 0x0 ;  /* 0x0000000000097802 */ /* 0x000fc80000000f00 */
[----:B------:R-:W-:Y:S05]  /*bcd0*/  RET.REL.NODEC R8 `(_ZN7cutlass13device_kernelIN5flash19enable_sm80_to_sm89INS1_16FlashAttnBwdSm80INS1_25CollectiveMainloopBwdSm80ILi2ELi2EN4cute5tupleIJNS5_1CILi128EEES8_NS7_ILi64EEEEEENS_10bfloat16_tEfNS_4arch4Sm80ELb0ELb1ELb1ELb0ELb0ELb0ELb0ELb0ELi2ELi4ELi4ELi4ELb0EEENS1_24CollectiveEpilogueBwdGQAISA_fSD_Li256ELb0ELb0EEENS1_19SingleTileSchedulerILb0ELb0ELb0ELi128EEEEEEEEEvNT_6ParamsE) ;  /* 0xffff432008007950 */ /* 0x000fea0003c3ffff */
        .type           $_ZN7cutlass13device_kernelIN5flash19enable_sm80_to_sm89INS1_16FlashAttnBwdSm80INS1_25CollectiveMainloopBwdSm80ILi2ELi2EN4cute5tupleIJNS5_1CILi128EEES8_NS7_ILi64EEEEEENS_10bfloat16_tEfNS_4arch4Sm80ELb0ELb1ELb1ELb0ELb0ELb0ELb0ELb0ELi2ELi4ELi4ELi4ELb0EEENS1_24CollectiveEpilogueBwdGQAISA_fSD_Li256ELb0ELb0EEENS1_19SingleTileSchedulerILb0ELb0ELb0ELi128EEEEEEEEEvNT_6ParamsE$_ZZN4cute16flatten_to_tupleINS_5tupleIJNS_1CILi1024EEENS1_IJiiEEEEEEEEDaRKT_ENKUlRKT_E_clIS4_EEDaSB_,@function
        .size           $_ZN7cutlass13device_kernelIN5flash19enable_sm80_to_sm89INS1_16FlashAttnBwdSm80INS1_25CollectiveMainloopBwdSm80ILi2ELi2EN4cute5tupleIJNS5_1CILi128EEES8_NS7_ILi64EEEEEENS_10bfloat16_tEfNS_4arch4Sm80ELb0ELb1ELb1ELb0ELb0ELb0ELb0ELb0ELi2ELi4ELi4ELi4ELb0EEENS1_24CollectiveEpilogueBwdGQAISA_fSD_Li256ELb0ELb0EEENS1_19SingleTileSchedulerILb0ELb0ELb0ELi128EEEEEEEEEvNT_6ParamsE$_ZZN4cute16flatten_to_tupleINS_5tupleIJNS_1CILi1024EEENS1_IJiiEEEEEEEEDaRKT_ENKUlRKT_E_clIS4_EEDaSB_,($_ZN7cutlass13device_kernelIN5flash19enable_sm80_to_sm89INS1_16FlashAttnBwdSm80INS1_25CollectiveMainloopBwdSm80ILi2ELi2EN4cute5tupleIJNS5_1CILi128EEES8_NS7_ILi64EEEEEENS_10bfloat16_tEfNS_4arch4Sm80ELb0ELb1ELb1ELb0ELb0ELb0ELb0ELb0ELi2ELi4ELi4ELi4ELb0EEENS1_24CollectiveEpilogueBwdGQAISA_fSD_Li256ELb0ELb0EEENS1_19SingleTileSchedulerILb0ELb0ELb0ELi128EEEEEEEEEvNT_6ParamsE$_ZZN4cute16flatten_to_tupleINS_5tupleIJNS_1CILi4096EEENS1_IJNS1_IJiiEEENS2_ILi8192EEEEEEEEEEEDaRKT_ENKUlRKT_E_clIS6_EEDaSD_ - $_ZN7cutlass13device_kernelIN5flash19enable_sm80_to_sm89INS1_16FlashAttnBwdSm80INS1_25CollectiveMainloopBwdSm80ILi2ELi2EN4cute5tupleIJNS5_1CILi128EEES8_NS7_ILi64EEEEEENS_10bfloat16_tEfNS_4arch4Sm80ELb0ELb1ELb1ELb0ELb0ELb0ELb0ELb0ELi2ELi4ELi4ELi4ELb0EEENS1_24CollectiveEpilogueBwdGQAISA_fSD_Li256ELb0ELb0EEENS1_19SingleTileSchedulerILb0ELb0ELb0ELi128EEEEEEEEEvNT_6ParamsE$_ZZN4cute16flatten_to_tupleINS_5tupleIJNS_1CILi1024EEENS1_IJiiEEEEEEEEDaRKT_ENKUlRKT_E_clIS4_EEDaSB_)
$_ZN7cutlass13device_kernelIN5flash19enable_sm80_to_sm89INS1_16FlashAttnBwdSm80INS1_25CollectiveMainloopBwdSm80ILi2ELi2EN4cute5tupleIJNS5_1CILi128EEES8_NS7_ILi64EEEEEENS_10bfloat16_tEfNS_4arch4Sm80ELb0ELb1ELb1ELb0ELb0ELb0ELb0ELb0ELi2ELi4ELi4ELi4ELb0EEENS1_24CollectiveEpilogueBwdGQAISA_fSD_Li256ELb0ELb0EEENS1_19SingleTileSchedulerILb0ELb0ELb0ELi128EEEEEEEEEvNT_6ParamsE$_ZZN4cute16flatten_to_tupleINS_5tupleIJNS_1CILi1024EEENS1_IJiiEEEEEEEEDaRKT_ENKUlRKT_E_clIS4_EEDaSB_:
[----:B------:R-:W-:-:S04]  /*bce0*/  MOV R5, 0x0 ;  /* 0x0000000000057802 */ /* 0x000fc80000000f00 */
[----:B------:R-:W-:Y:S05]  /*bcf0*/  RET.REL.NODEC R4 `(_ZN7cutlass13device_kernelIN5flash19enable_sm80_to_sm89INS1_16FlashAttnBwdSm80INS1_25CollectiveMainloopBwdSm80ILi2ELi2EN4cute5tupleIJNS5_1CILi128EEES8_NS7_ILi64EEEEEENS_10bfloat16_tEfNS_4arch4Sm80ELb0ELb1ELb1ELb0ELb0ELb0ELb0ELb0ELi2ELi4ELi4ELi4ELb0EEENS1_24CollectiveEpilogueBwdGQAISA_fSD_Li256ELb0ELb0EEENS1_19SingleTileSchedulerILb0ELb0ELb0ELi128EEEEEEEEEvNT_6ParamsE) ;  /* 0xffff430004007950 */ /* 0x000fea0003c3ffff */
        .type           $_ZN7cutlass13device_kernelIN5flash19enable_sm80_to_sm89INS1_16FlashAttnBwdSm80INS1_25CollectiveMainloopBwdSm80ILi2ELi2EN4cute5tupleIJNS5_1CILi128EEES8_NS7_ILi64EEEEEENS_10bfloat16_tEfNS_4arch4Sm80ELb0ELb1ELb1ELb0ELb0ELb0ELb0ELb0ELi2ELi4ELi4ELi4ELb0EEENS1_24CollectiveEpilogueBwdGQAISA_fSD_Li256ELb0ELb0EEENS1_19SingleTileSchedulerILb0ELb0ELb0ELi128EEEEEEEEEvNT_6ParamsE$_ZZN4cute16flatten_to_tupleINS_5tupleIJNS_1CILi4096EEENS1_IJNS1_IJiiEEENS2_ILi8192EEEEEEEEEEEDaRKT_ENKUlRKT_E_clIS6_EEDaSD_,@function
        .size           $_ZN7cutlass13device_kernelIN5flash19enable_sm80_to_sm89INS1_16FlashAttnBwdSm80INS1_25CollectiveMainloopBwdSm80ILi2ELi2EN4cute5tupleIJNS5_1CILi128EEES8_NS7_ILi64EEEEEENS_10bfloat16_tEfNS_4arch4Sm80ELb0ELb1ELb1ELb0ELb0ELb0ELb0ELb0ELi2ELi4ELi4ELi4ELb0EEENS1_24CollectiveEpilogueBwdGQAISA_fSD_Li256ELb0ELb0EEENS1_19SingleTileSchedulerILb0ELb0ELb0ELi128EEEEEEEEEvNT_6ParamsE$_ZZN4cute16flatten_to_tupleINS_5tupleIJNS_1CILi4096EEENS1_IJNS1_IJiiEEENS2_ILi8192EEEEEEEEEEEDaRKT_ENKUlRKT_E_clIS6_EEDaSD_,($_ZN7cutlass13device_kernelIN5flash19enable_sm80_to_sm89INS1_16FlashAttnBwdSm80INS1_25CollectiveMainloopBwdSm80ILi2ELi2EN4cute5tupleIJNS5_1CILi128EEES8_NS7_ILi64EEEEEENS_10bfloat16_tEfNS_4arch4Sm80ELb0ELb1ELb1ELb0ELb0ELb0ELb0ELb0ELi2ELi4ELi4ELi4ELb0EEENS1_24CollectiveEpilogueBwdGQAISA_fSD_Li256ELb0ELb0EEENS1_19SingleTileSchedulerILb0ELb0ELb0ELi128EEEEEEEEEvNT_6ParamsE$_ZZN4cute16flatten_to_tupleINS_5tupleIJNS_1CILi4096EEENS1_IJiiEEEEEEEEDaRKT_ENKUlRKT_E_clIS4_EEDaSB_ - $_ZN7cutlass13device_kernelIN5flash19enable_sm80_to_sm89INS1_16FlashAttnBwdSm80INS1_25CollectiveMainloopBwdSm80ILi2ELi2EN4cute5tupleIJNS5_1CILi128EEES8_NS7_ILi64EEEEEENS_10bfloat16_tEfNS_4arch4Sm80ELb0ELb1ELb1ELb0ELb0ELb0ELb0ELb0ELi2ELi4ELi4ELi4ELb0EEENS1_24CollectiveEpilogueBwdGQAISA_fSD_Li256ELb0ELb0EEENS1_19SingleTileSchedulerILb0ELb0ELb0ELi128EEEEEEEEEvNT_6ParamsE$_ZZN4cute16flatten_to_tupleINS_5tupleIJNS_1CILi4096EEENS1_IJNS1_IJiiEEENS2_ILi8192EEEEEEEEEEEDaRKT_ENKUlRKT_E_clIS6_EEDaSD_)
$_ZN7cutlass13device_kernelIN5flash19enable_sm80_to_sm89INS1_16FlashAttnBwdSm80INS1_25CollectiveMainloopBwdSm80ILi2ELi2EN4cute5tupleIJNS5_1CILi128EEES8_NS7_ILi64EEEEEENS_10bfloat16_tEfNS_4arch4Sm80ELb0ELb1ELb1ELb0ELb0ELb0ELb0ELb0ELi2ELi4ELi4ELi4ELb0EEENS1_24CollectiveEpilogueBwdGQAISA_fSD_Li256ELb0ELb0EEENS1_19SingleTileSchedulerILb0ELb0ELb0ELi128EEEEEEEEEvNT_6ParamsE$_ZZN4cute16flatten_to_tupleINS_5tupleIJNS_1CILi4096EEENS1_IJNS1_IJiiEEENS2_ILi8192EEEEEEEEEEEDaRKT_ENKUlRKT_E_clIS6_EEDaSD_:
[----:B------:R-:W-:-:S05]  /*bd00*/  IADD3 R8, R67, -c[0x0][0x20], RZ ;  /* 0x8000080043087a10 */ /* 0x000fca0007ffe0ff */
[----:B------:R1:W5:Y:S04]  /*bd10*/  LDL R2, [R8] ;  /* 0x0000000008027983 */ /* 0x0003680000100800 */
[----:B------:R1:W5:Y:S01]  /*bd20*/  LDL R3, [R8+0x4] ;  /* 0x0000040008037983 */ /* 0x0003620000100800 */
[----:B------:R-:W-:Y:S02]  /*bd30*/  IADD3 R5, R1, 0x1680, RZ ;  /* 0x0000168001057810 */ /* 0x000fe40007ffe0ff */
[----:B------:R-:W-:Y:S02]  /*bd40*/  MOV R6, 0xbd70 ;  /* 0x0000bd7000067802 */ /* 0x000fe40000000f00 */
[----:B------:R-:W-:Y:S02]  /*bd50*/  IADD3 R5, R5, c[0x0][0x20], RZ ;  /* 0x0000080005057a10 */ /* 0x000fe40007ffe0ff */
[----:B-1---5:R-:W-:Y:S05]  /*bd60*/  CALL.REL.NOINC `($_ZN7cutlass13device_kernelIN5flash19enable_sm80_to_sm89INS1_16FlashAttnBwdSm80INS1_25CollectiveMainloopBwdSm80ILi2ELi2EN4cute5tupleIJNS5_1CILi128EEES8_NS7_ILi64EEEEEENS_10bfloat16_tEfNS_4arch4Sm80ELb0ELb1ELb1ELb0ELb0ELb0ELb0ELb0ELi2ELi4ELi4ELi4ELb0EEENS1_24CollectiveEpilogueBwdGQAISA_fSD_Li256ELb0ELb0EEENS1_19SingleTileSchedulerILb0ELb0ELb0ELi128EEEEEEEEEvNT_6ParamsE$_ZZN4cute16flatten_to_tupleINS_5tupleIJNS1_IJiiEEENS_1CILi8192EEEEEEEEDaRKT_ENKUlRKT_E_clIS2_EEDaSB_) ;  /* 0xffffff1000007944 */ /* 0x022fea0003c3ffff */
[----:B------:R1:W-:Y:S01]  /*bd70*/  STL.64 [R1+0x1680], R2 ;  /* 0x0016800201007387 */ /* 0x0003e20000100a00 */
[----:B------:R-:W-:-:S03]  /*bd80*/  MOV R6, 0xbda0 ;  /* 0x0000bda000067802 */ /* 0x000fc60000000f00 */
[----:B-1----:R-:W-:Y:S05]  /*bd90*/  CALL.REL.NOINC `($_ZN7cutlass13device_kernelIN5flash19enable_sm80_to_sm89INS1_16FlashAttnBwdSm80INS1_25CollectiveMainloopBwdSm80ILi2ELi2EN4cute5tupleIJNS5_1CILi128EEES8_NS7_ILi64EEEEEENS_10bfloat16_tEfNS_4arch4Sm80ELb0ELb1ELb1ELb0ELb0ELb0ELb0ELb0ELi2ELi4ELi4ELi4ELb0EEENS1_24CollectiveEpilogueBwdGQAISA_fSD_Li256ELb0ELb0EEENS1_19SingleTileSchedulerILb0ELb0ELb0ELi128EEEEEEEEEvNT_6ParamsE$_ZZN4cute12filter_tupleINS_5tupleIJNS1_IJiiEEENS_1CILi8192EEEEEEZNS_16flatten_to_tupleIS5_EEDaRKT_EUlRKT_E_EEDaS9_OT0_ENKUlDpSC_E_clIJS2_NS1_IJS4_EEEEEEDaSG_) ;  /* 0xfffff01000007944 */ /* 0x002fea0003c3ffff */
[----:B------:R-:W-:-:S04]  /*bda0*/  MOV R5, 0x0 ;  /* 0x0000000000057802 */ /* 0x000fc80000000f00 */
[----:B------:R-:W-:Y:S05]  /*bdb0*/  RET.REL.NODEC R4 `(_ZN7cutlass13device_kernelIN5flash19enable_sm80_to_sm89INS1_16FlashAttnBwdSm80INS1_25CollectiveMainloopBwdSm80ILi2ELi2EN4cute5tupleIJNS5_1CILi128EEES8_NS7_ILi64EEEEEENS_10bfloat16_tEfNS_4arch4Sm80ELb0ELb1ELb1ELb0ELb0ELb0ELb0ELb0ELi2ELi4ELi4ELi4ELb0EEENS1_24CollectiveEpilogueBwdGQAISA_fSD_Li256ELb0ELb0EEENS1_19SingleTileSchedulerILb0ELb0ELb0ELi128EEEEEEEEEvNT_6ParamsE) ;  /* 0xffff424004007950 */ /* 0x000fea0003c3ffff */
        .type           $_ZN7cutlass13device_kernelIN5flash19enable_sm80_to_sm89INS1_16FlashAttnBwdSm80INS1_25CollectiveMainloopBwdSm80ILi2ELi2EN4cute5tupleIJNS5_1CILi128EEES8_NS7_ILi64EEEEEENS_10bfloat16_tEfNS_4arch4Sm80ELb0ELb1ELb1ELb0ELb0ELb0ELb0ELb0ELi2ELi4ELi4ELi4ELb0EEENS1_24CollectiveEpilogueBwdGQAISA_fSD_Li256ELb0ELb0EEENS1_19SingleTileSchedulerILb0ELb0ELb0ELi128EEEEEEEEEvNT_6ParamsE$_ZZN4cute16flatten_to_tupleINS_5tupleIJNS_1CILi4096EEENS1_IJiiEEEEEEEEDaRKT_ENKUlRKT_E_clIS4_EEDaSB_,@function
        .size           $_ZN7cutlass13device_kernelIN5flash19enable_sm80_to_sm89INS1_16FlashAttnBwdSm80INS1_25CollectiveMainloopBwdSm80ILi2ELi2EN4cute5tupleIJNS5_1CILi128EEES8_NS7_ILi64EEEEEENS_10bfloat16_tEfNS_4arch4Sm80ELb0ELb1ELb1ELb0ELb0ELb0ELb0ELb0ELi2ELi4ELi4ELi4ELb0EEENS1_24CollectiveEpilogueBwdGQAISA_fSD_Li256ELb0ELb0EEENS1_19SingleTileSchedulerILb0ELb0ELb0ELi128EEEEEEEEEvNT_6ParamsE$_ZZN4cute16flatten_to_tupleINS_5tupleIJNS_1CILi4096EEENS1_IJiiEEEEEEEEDaRKT_ENKUlRKT_E_clIS4_EEDaSB_,($_ZN7cutlass13device_kernelIN5flash19enable_sm80_to_sm89INS1_16FlashAttnBwdSm80INS1_25CollectiveMainloopBwdSm80ILi2ELi2EN4cute5tupleIJNS5_1CILi128EEES8_NS7_ILi64EEEEEENS_10bfloat16_tEfNS_4arch4Sm80ELb0ELb1ELb1ELb0ELb0ELb0ELb0ELb0ELi2ELi4ELi4ELi4ELb0EEENS1_24CollectiveEpilogueBwdGQAISA_fSD_Li256ELb0ELb0EEENS1_19SingleTileSchedulerILb0ELb0ELb0ELi128EEEEEEEEEvNT_6ParamsE$_ZZN4cute19as_arithmetic_tupleINS_15ArithmeticTupleIJiiEEEEEDaRKT_ENKUlDpRKT_E_clIJiiEEEDaS9_ - $_ZN7cutlass13device_kernelIN5flash19enable_sm80_to_sm89INS1_16FlashAttnBwdSm80INS1_25CollectiveMainloopBwdSm80ILi2ELi2EN4cute5tupleIJNS5_1CILi128EEES8_NS7_ILi64EEEEEENS_10bfloat16_tEfNS_4arch4Sm80ELb0ELb1ELb1ELb0ELb0ELb0ELb0ELb0ELi2ELi4ELi4ELi4ELb0EEENS1_24CollectiveEpilogueBwdGQAISA_fSD_Li256ELb0ELb0EEENS1_19SingleTileSchedulerILb0ELb0ELb0ELi128EEEEEEEEEvNT_6ParamsE$_ZZN4cute16flatten_to_tupleINS_5tupleIJNS_1CILi4096EEENS1_IJiiEEEEEEEEDaRKT_ENKUlRKT_E_clIS4_EEDaSB_)
$_ZN7cutlass13device_kernelIN5flash19enable_sm80_to_sm89INS1_16FlashAttnBwdSm80INS1_25CollectiveMainloopBwdSm80ILi2ELi2EN4cute5tupleIJNS5_1CILi128EEES8_NS7_ILi64EEEEEENS_10bfloat16_tEfNS_4arch4Sm80ELb0ELb1ELb1ELb0ELb0ELb0ELb0ELb0ELi2ELi4ELi4ELi4ELb0EEENS1_24CollectiveEpilogueBwdGQAISA_fSD_Li256ELb0ELb0EEENS1_19SingleTileSchedulerILb0ELb0ELb0ELi128EEEEEEEEEvNT_6ParamsE$_ZZN4cute16flatten_to_tupleINS_5tupleIJNS_1CILi4096EEENS1_IJiiEEEEEEEEDaRKT_ENKUlRKT_E_clIS4_EEDaSB_:
[----:B------:R-:W-:-:S04]  /*bdc0*/  MOV R5, 0x0 ;  /* 0x0000000000057802 */ /* 0x000fc80000000f00 */
[----:B------:R-:W-:Y:S05]  /*bdd0*/  RET.REL.NODEC R4 `(_ZN7cutlass13device_kernelIN5flash19enable_sm80_to_sm89INS1_16FlashAttnBwdSm80INS1_25CollectiveMainloopBwdSm80ILi2ELi2EN4cute5tupleIJNS5_1CILi128EEES8_NS7_ILi64EEEEEENS_10bfloat16_tEfNS_4arch4Sm80ELb0ELb1ELb1ELb0ELb0ELb0ELb0ELb0ELi2ELi4ELi4ELi4ELb0EEENS1_24CollectiveEpilogueBwdGQAISA_fSD_Li256ELb0ELb0EEENS1_19SingleTileSchedulerILb0ELb0ELb0ELi128EEEEEEEEEvNT_6ParamsE) ;  /* 0xffff422004007950 */ /* 0x000fea0003c3ffff */
        .type           $_ZN7cutlass13device_kernelIN5flash19enable_sm80_to_sm89INS1_16FlashAttnBwdSm80INS1_25CollectiveMainloopBwdSm80ILi2ELi2EN4cute5tupleIJNS5_1CILi128EEES8_NS7_ILi64EEEEEENS_10bfloat16_tEfNS_4arch4Sm80ELb0ELb1ELb1ELb0ELb0ELb0ELb0ELb0ELi2ELi4ELi4ELi4ELb0EEENS1_24CollectiveEpilogueBwdGQAISA_fSD_Li256ELb0ELb0EEENS1_19SingleTileSchedulerILb0ELb0ELb0ELi128EEEEEEEEEvNT_6ParamsE$_ZZN4cute19as_arithmetic_tupleINS_15ArithmeticTupleIJiiEEEEEDaRKT_ENKUlDpRKT_E_clIJiiEEEDaS9_,@function
        .size           $_ZN7cutlass13device_kernelIN5flash19enable_sm80_to_sm89INS1_16FlashAttnBwdSm80INS1_25CollectiveMainloopBwdSm80ILi2ELi2EN4cute5tupleIJNS5_1CILi128EEES8_NS7_ILi64EEEEEENS_10bfloat16_tEfNS_4arch4Sm80ELb0ELb1ELb1ELb0ELb0ELb0ELb0ELb0ELi2ELi4ELi4ELi4ELb0EEENS1_24CollectiveEpilogueBwdGQAISA_fSD_Li256ELb0ELb0EEENS1_19SingleTileSchedulerILb0ELb0ELb0ELi128EEEEEEEEEvNT_6ParamsE$_ZZN4cute19as_arithmetic_tupleINS_15ArithmeticTupleIJiiEEEEEDaRKT_ENKUlDpRKT_E_clIJiiEEEDaS9_,($_ZN7cutlass13device_kernelIN5flash19enable_sm80_to_sm89INS1_16FlashAttnBwdSm80INS1_25CollectiveMainloopBwdSm80ILi2ELi2EN4cute5tupleIJNS5_1CILi128EEES8_NS7_ILi64EEEEEENS_10bfloat16_tEfNS_4arch4Sm80ELb0ELb1ELb1ELb0ELb0ELb0ELb0ELb0ELi2ELi4ELi4ELi4ELb0EEENS1_24CollectiveEpilogueBwdGQAISA_fSD_Li256ELb0ELb0EEENS1_19SingleTileSchedulerILb0ELb0ELb0ELi128EEEEEEEEEvNT_6ParamsE$_ZZN4cute19as_arithmetic_tupleINS_15ArithmeticTupleIJiiEEEEEDaRKT_ENKUlRKT_E_clIiEEDaS8_ - $_ZN7cutlass13device_kernelIN5flash19enable_sm80_to_sm89INS1_16FlashAttnBwdSm80INS1_25CollectiveMainloopBwdSm80ILi2ELi2EN4cute5tupleIJNS5_1CILi128EEES8_NS7_ILi64EEEEEENS_10bfloat16_tEfNS_4arch4Sm80ELb0ELb1ELb1ELb0ELb0ELb0ELb0ELb0ELi2ELi4ELi4ELi4ELb0EEENS1_24CollectiveEpilogueBwdGQAISA_fSD_Li256ELb0ELb0EEENS1_19SingleTileSchedulerILb0ELb0ELb0ELi128EEEEEEEEEvNT_6ParamsE$_ZZN4cute19as_arithmetic_tupleINS_15ArithmeticTupleIJiiEEEEEDaRKT_ENKUlDpRKT_E_clIJiiEEEDaS9_)
$_ZN7cutlass13device_kernelIN5flash19enable_sm80_to_sm89INS1_16FlashAttnBwdSm80INS1_25CollectiveMainloopBwdSm80ILi2ELi2EN4cute5tupleIJNS5_1CILi128EEES8_NS7_ILi64EEEEEENS_10bfloat16_tEfNS_4arch4Sm80ELb0ELb1ELb1ELb0ELb0ELb0ELb0ELb0ELi2ELi4ELi4ELi4ELb0EEENS1_24CollectiveEpilogueBwdGQAISA_fSD_Li256ELb0ELb0EEENS1_19SingleTileSchedulerILb0ELb0ELb0ELi128EEEEEEEEEvNT_6ParamsE$_ZZN4cute19as_arithmetic_tupleINS_15ArithmeticTupleIJiiEEEEEDaRKT_ENKUlDpRKT_E_clIJiiEEEDaS9_:
[----:B------:R-:W-:Y:S01]  /*bde0*/  IADD3 R3, R1, 0x1688, RZ ;  /* 0x0000168801037810 */ /* 0x000fe20007ffe0ff */
[----:B------:R-:W-:Y:S01]  /*bdf0*/  IMAD.MOV.U32 R2, RZ, RZ, R11 ;  /* 0x000000ffff027224 */ /* 0x000fe200078e000b */
[----:B------:R-:W-:Y:S02]  /*be00*/  MOV R6, 0xbe30 ;  /* 0x0000be3000067802 */ /* 0x000fe40000000f00 */
[----:B------:R-:W-:Y:S02]  /*be10*/  IADD3 R3, R3, c[0x0][0x20], RZ ;  /* 0x0000080003037a10 */ /* 0x000fe40007ffe0ff */
[----:B------:R-:W-:Y:S05]  /*be20*/  CALL.REL.NOINC `($_ZN7cutlass13device_kernelIN5flash19enable_sm80_to_sm89INS1_16FlashAttnBwdSm80INS1_25CollectiveMainloopBwdSm80ILi2ELi2EN4cute5tupleIJNS5_1CILi128EEES8_NS7_ILi64EEEEEENS_10bfloat16_tEfNS_4arch4Sm80ELb0ELb1ELb1ELb0ELb0ELb0ELb0ELb0ELi2ELi4ELi4ELi4ELb0EEENS1_24CollectiveEpilogueBwdGQAISA_fSD_Li256ELb0ELb0EEENS1_19SingleTileSchedulerILb0ELb0ELb0ELi128EEEEEEEEEvNT_6ParamsE$_ZN4cute5tupleIJiiEEC2ERKiS3_) ;  /* 0xffffe92000007944 */ /* 0x000fea0003c3ffff */
[----:B------:R1:W5:Y:S01]  /*be30*/  LDL.64 R2, [R1+0x1688] ;  /* 0x0016880001027983 */ /* 0x0003620000100a00 */
[----:B------:R-:W-:-:S04]  /*be40*/  MOV R77, 0x0 ;  /* 0x00000000004d7802 */ /* 0x000fc80000000f00 */
[----:B------:R-:W-:Y:S05]  /*be50*/  RET.REL.NODEC R76 `(_ZN7cutlass13device_kernelIN5flash19enable_sm80_to_sm89INS1_16FlashAttnBwdSm80INS1_25CollectiveMainloopBwdSm80ILi2ELi2EN4cute5tupleIJNS5_1CILi128EEES8_NS7_ILi64EEEEEENS_10bfloat16_tEfNS_4arch4Sm80ELb0ELb1ELb1ELb0ELb0ELb0ELb0ELb0ELi2ELi4ELi4ELi4ELb0EEENS1_24CollectiveEpilogueBwdGQAISA_fSD_Li256ELb0ELb0EEENS1_19SingleTileSchedulerILb0ELb0ELb0ELi128EEEEEEEEEvNT_6ParamsE) ;  /* 0xffff41a04c007950 */ /* 0x000fea0003c3ffff */
        .type           $_ZN7cutlass13device_kernelIN5flash19enable_sm80_to_sm89INS1_16FlashAttnBwdSm80INS1_25CollectiveMainloopBwdSm80ILi2ELi2EN4cute5tupleIJNS5_1CILi128EEES8_NS7_ILi64EEEEEENS_10bfloat16_tEfNS_4arch4Sm80ELb0ELb1ELb1ELb0ELb0ELb0ELb0ELb0ELi2ELi4ELi4ELi4ELb0EEENS1_24CollectiveEpilogueBwdGQAISA_fSD_Li256ELb0ELb0EEENS1_19SingleTileSchedulerILb0ELb0ELb0ELi128EEEEEEEEEvNT_6ParamsE$_ZZN4cute19as_arithmetic_tupleINS_15ArithmeticTupleIJiiEEEEEDaRKT_ENKUlRKT_E_clIiEEDaS8_,@function
        .size           $_ZN7cutlass13device_kernelIN5flash19enable_sm80_to_sm89INS1_16FlashAttnBwdSm80INS1_25CollectiveMainloopBwdSm80ILi2ELi2EN4cute5tupleIJNS5_1CILi128EEES8_NS7_ILi64EEEEEENS_10bfloat16_tEfNS_4arch4Sm80ELb0ELb1ELb1ELb0ELb0ELb0ELb0ELb0ELi2ELi4ELi4ELi4ELb0EEENS1_24CollectiveEpilogueBwdGQAISA_fSD_Li256ELb0ELb0EEENS1_19SingleTileSchedulerILb0ELb0ELb0ELi128EEEEEEEEEvNT_6ParamsE$_ZZN4cute19as_arithmetic_tupleINS_15ArithmeticTupleIJiiEEEEEDaRKT_ENKUlRKT_E_clIiEEDaS8_,($_ZN7cutlass13device_kernelIN5flash19enable_sm80_to_sm89INS1_16FlashAttnBwdSm80INS1_25CollectiveMainloopBwdSm80ILi2ELi2EN4cute5tupleIJNS5_1CILi128EEES8_NS7_ILi64EEEEEENS_10bfloat16_tEfNS_4arch4Sm80ELb0ELb1ELb1ELb0ELb0ELb0ELb0ELb0ELi2ELi4ELi4ELi4ELb0EEENS1_24CollectiveEpilogueBwdGQAISA_fSD_Li256ELb0ELb0EEENS1_19SingleTileSchedulerILb0ELb0ELb0ELi128EEEEEEEEEvNT_6ParamsE$_ZZN4cute4diceINS_5tupleIJNS1_IJiNS1_IJiNS_1CILi0EEEEEEEEENS1_IJNS_10UnderscoreENS1_IJS6_S6_EEEEEEEEES9_EEDaRKT_RKT0_ENKUlRKT_RKT0_E_clIS5_S5_EEDaSI_SL_ - $_ZN7cutlass13device_kernelIN5flash19enable_sm80_to_sm89INS1_16FlashAttnBwdSm80INS1_25CollectiveMainloopBwdSm80ILi2ELi2EN4cute5tupleIJNS5_1CILi128EEES8_NS7_ILi64EEEEEENS_10bfloat16_tEfNS_4arch4Sm80ELb0ELb1ELb1ELb0ELb0ELb0ELb0ELb0ELi2ELi4ELi4ELi4ELb0EEENS1_24CollectiveEpilogueBwdGQAISA_fSD_Li256ELb0ELb0EEENS1_19SingleTileSchedulerILb0ELb0ELb0ELi128EEEEEEEEEvNT_6ParamsE$_ZZN4cute19as_arithmetic_tupleINS_15ArithmeticTupleIJiiEEEEEDaRKT_ENKUlRKT_E_clIiEEDaS8_)
$_ZN7cutlass13device_kernelIN5flash19enable_sm80_to_sm89INS1_16FlashAttnBwdSm80INS1_25CollectiveMainloopBwdSm80ILi2ELi2EN4cute5tupleIJNS5_1CILi128EEES8_NS7_ILi64EEEEEENS_10bfloat16_tEfNS_4arch4Sm80ELb0ELb1ELb1ELb0ELb0ELb0ELb0ELb0ELi2ELi4ELi4ELi4ELb0EEENS1_24CollectiveEpilogueBwdGQAISA_fSD_Li256ELb0ELb0EEENS1_19SingleTileSchedulerILb0ELb0ELb0ELi128EEEEEEEEEvNT_6ParamsE$_ZZN4cute19as_arithmetic_tupleINS_15ArithmeticTupleIJiiEEEEEDaRKT_ENKUlRKT_E_clIiEEDaS8_:
[----:B------:R-:W-:Y:S02]  /*be60*/  MOV R6, R8 ;  /* 0x0000000800067202 */ /* 0x000fe40000000f00 */
[----:B------:R-:W-:Y:S02]  /*be70*/  MOV R8, R2 ;  /* 0x0000000200087202 */ /* 0x000fe40000000f00 */
[----:B------:R-:W-:-:S04]  /*be80*/  MOV R9, 0x0 ;  /* 0x0000000000097802 */ /* 0x000fc80000000f00 */
[----:B------:R-:W-:Y:S05]  /*be90*/  RET.REL.NODEC R8 `(_ZN7cutlass13device_kernelIN5flash19enable_sm80_to_sm89INS1_16FlashAttnBwdSm80INS1_25CollectiveMainloopBwdSm80ILi2ELi2EN4cute5tupleIJNS5_1CILi128EEES8_NS7_ILi64EEEEEENS_10bfloat16_tEfNS_4arch4Sm80ELb0ELb1ELb1ELb0ELb0ELb0ELb0ELb0ELi2ELi4ELi4ELi4ELb0EEENS1_24CollectiveEpilogueBwdGQAISA_fSD_Li256ELb0ELb0EEENS1_19SingleTileSchedulerILb0ELb0ELb0ELi128EEEEEEEEEvNT_6ParamsE) ;  /* 0xffff416008007950 */ /* 0x000fea0003c3ffff */
        .type           $_ZN7cutlass13device_kernelIN5flash19enable_sm80_to_sm89INS1_16FlashAttnBwdSm80INS1_25CollectiveMainloopBwdSm80ILi2ELi2EN4cute5tupleIJNS5_1CILi128EEES8_NS7_ILi64EEEEEENS_10bfloat16_tEfNS_4arch4Sm80ELb0ELb1ELb1ELb0ELb0ELb0ELb0ELb0ELi2ELi4ELi4ELi4ELb0EEENS1_24CollectiveEpilogueBwdGQAISA_fSD_Li256ELb0ELb0EEENS1_19SingleTileSchedulerILb0ELb0ELb0ELi128EEEEEEEEEvNT_6ParamsE$_ZZN4cute4diceINS_5tupleIJNS1_IJiNS1_IJiNS_1CILi0EEEEEEEEENS1_IJNS_10UnderscoreENS1_IJS6_S6_EEEEEEEEES9_EEDaRKT_RKT0_ENKUlRKT_RKT0_E_clIS5_S5_EEDaSI_SL_,@function
        .size           $_ZN7cutlass13device_kernelIN5flash19enable_sm80_to_sm89INS1_16FlashAttnBwdSm80INS1_25CollectiveMainloopBwdSm80ILi2ELi2EN4cute5tupleIJNS5_1CILi128EEES8_NS7_ILi64EEEEEENS_10bfloat16_tEfNS_4arch4Sm80ELb0ELb1ELb1ELb0ELb0ELb0ELb0ELb0ELi2ELi4ELi4ELi4ELb0EEENS1_24CollectiveEpilogueBwdGQAISA_fSD_Li256ELb0ELb0EEENS1_19SingleTileSchedulerILb0ELb0ELb0ELi128EEEEEEEEEvNT_6ParamsE$_ZZN4cute4diceINS_5tupleIJNS1_IJiNS1_IJiNS_1CILi0EEEEEEEEENS1_IJNS_10UnderscoreENS1_IJS6_S6_EEEEEEEEES9_EEDaRKT_RKT0_ENKUlRKT_RKT0_E_clIS5_S5_EEDaSI_SL_,($_ZN7cutlass13device_kernelIN5flash19enable_sm80_to_sm89INS1_16FlashAttnBwdSm80INS1_25CollectiveMainloopBwdSm80ILi2ELi2EN4cute5tupleIJNS5_1CILi128EEES8_NS7_ILi64EEEEEENS_10bfloat16_tEfNS_4arch4Sm80ELb0ELb1ELb1ELb0ELb0ELb0ELb0ELb0ELi2ELi4ELi4ELi4ELb0EEENS1_24CollectiveEpilogueBwdGQAISA_fSD_Li256ELb0ELb0EEENS1_19SingleTileSchedulerILb0ELb0ELb0ELi128EEEEEEEEEvNT_6ParamsE$_ZZN4cute4takeILi1ELi2ENS_5tupleIJNS1_IJNS_1CILi1EEENS2_ILi0EEEEEEiEEEEEDaRKT1_ENKUlDpRKT_E_clIJiEEEDaSD_ - $_ZN7cutlass13device_kernelIN5flash19enable_sm80_to_sm89INS1_16FlashAttnBwdSm80INS1_25CollectiveMainloopBwdSm80ILi2ELi2EN4cute5tupleIJNS5_1CILi128EEES8_NS7_ILi64EEEEEENS_10bfloat16_tEfNS_4arch4Sm80ELb0ELb1ELb1ELb0ELb0ELb0ELb0ELb0ELi2ELi4ELi4ELi4ELb0EEENS1_24CollectiveEpilogueBwdGQAISA_fSD_Li256ELb0ELb0EEENS1_19SingleTileSchedulerILb0ELb0ELb0ELi128EEEEEEEEEvNT_6ParamsE$_ZZN4cute4diceINS_5tupleIJNS1_IJiNS1_IJiNS_1CILi0EEEEEEEEENS1_IJNS_10UnderscoreENS1_IJS6_S6_EEEEEEEEES9_EEDaRKT_RKT0_ENKUlRKT_RKT0_E_clIS5_S5_EEDaSI_SL_)
$_ZN7cutlass13device_kernelIN5flash19enable_sm80_to_sm89INS1_16FlashAttnBwdSm80INS1_25CollectiveMainloopBwdSm80ILi2ELi2EN4cute5tupleIJNS5_1CILi128EEES8_NS7_ILi64EEEEEENS_10bfloat16_tEfNS_4arch4Sm80ELb0ELb1ELb1ELb0ELb0ELb0ELb0ELb0ELi2ELi4ELi4ELi4ELb0EEENS1_24CollectiveEpilogueBwdGQAISA_fSD_Li256ELb0ELb0EEENS1_19SingleTileSchedulerILb0ELb0ELb0ELi128EEEEEEEEEvNT_6ParamsE$_ZZN4cute4diceINS_5tupleIJNS1_IJiNS1_IJiNS_1CILi0EEEEEEEEENS1_IJNS_10UnderscoreENS1_IJS6_S6_EEEEEEEEES9_EEDaRKT_RKT0_ENKUlRKT_RKT0_E_clIS5_S5_EEDaSI_SL_:
[----:B------:R-:W-:-:S05]  /*bea0*/  IADD3 R6, R2, -c[0x0][0x20], RZ ;  /* 0x8000080002067a10 */ /* 0x000fca0007ffe0ff */
[----:B------:R1:W5:Y:S01]  /*beb0*/  LDL R3, [R6] ;  /* 0x0000000006037983 */ /* 0x0003620000100800 */
[----:B------:R-:W-:Y:S02]  /*bec0*/  IADD3 R5, R1, 0x1680, RZ ;  /* 0x0000168001057810 */ /* 0x000fe40007ffe0ff */
[----:B------:R-:W-:Y:S02]  /*bed0*/  MOV R10, 0xbf00 ;  /* 0x0000bf00000a7802 */ /* 0x000fe40000000f00 */
[----:B------:R-:W-:Y:S02]  /*bee0*/  IADD3 R5, R5, c[0x0][0x20], RZ ;  /* 0x0000080005057a10 */ /* 0x000fe40007ffe0ff */
[----:B-1---5:R-:W-:Y:S05]  /*bef0*/  CALL.REL.NOINC `($_ZN7cutlass13device_kernelIN5flash19enable_sm80_to_sm89INS1_16FlashAttnBwdSm80INS1_25CollectiveMainloopBwdSm80ILi2ELi2EN4cute5tupleIJNS5_1CILi128EEES8_NS7_ILi64EEEEEENS_10bfloat16_tEfNS_4arch4Sm80ELb0ELb1ELb1ELb0ELb0ELb0ELb0ELb0ELi2ELi4ELi4ELi4ELb0EEENS1_24CollectiveEpilogueBwdGQAISA_fSD_Li256ELb0ELb0EEENS1_19SingleTileSchedulerILb0ELb0ELb0ELi128EEEEEEEEEvNT_6ParamsE$_ZZN4cute6detail9lift_diceINS_5tupleIJiNS2_IJiNS_1CILi0EEEEEEEEES6_EEDaRKT_RKT0_ENKUlRKT_RKT0_E_clIiiEEDaSF_SI_) ;  /* 0x000024e000007944 */ /* 0x022fea0003c00000 */
[----:B------:R1:W5:Y:S01]  /*bf00*/  LDL R3, [R6+0x4] ;  /* 0x0000040006037983 */ /* 0x0003620000100800 */
[----:B------:R-:W-:-:S03]  /*bf10*/  MOV R10, 0xbf30 ;  /* 0x0000bf30000a7802 */ /* 0x000fc60000000f00 */
[----:B-12--5:R-:W-:Y:S05]  /*bf20*/  CALL.REL.NOINC `($_ZN7cutlass13device_kernelIN5flash19enable_sm80_to_sm89INS1_16FlashAttnBwdSm80INS1_25CollectiveMainloopBwdSm80ILi2ELi2EN4cute5tupleIJNS5_1CILi128EEES8_NS7_ILi64EEEEEENS_10bfloat16_tEfNS_4arch4Sm80ELb0ELb1ELb1ELb0ELb0ELb0ELb0ELb0ELi2ELi4ELi4ELi4ELb0EEENS1_24CollectiveEpilogueBwdGQAISA_fSD_Li256ELb0ELb0EEENS1_19SingleTileSchedulerILb0ELb0ELb0ELi128EEEEEEEEEvNT_6ParamsE$_ZZN4cute6detail9lift_diceINS_5tupleIJiNS2_IJiNS_1CILi0EEEEEEEEES6_EEDaRKT_RKT0_ENKUlRKT_RKT0_E_clIS5_S5_EEDaSF_SI_) ;  /* 0x0000243000007944 */ /* 0x026fea0003c00000 */
[----:B------:R2:W-:Y:S01]  /*bf30*/  STL [R1+0x1680], R6 ;  /* 0x0016800601007387 */ /* 0x0005e20000100800 */
[----:B------:R-:W-:-:S03]  /*bf40*/  MOV R2, 0xbf60 ;  /* 0x0000bf6000027802 */ /* 0x000fc60000000f00 */
[----:B-12---:R-:W-:Y:S05]  /*bf50*/  CALL.REL.NOINC `($_ZN7cutlass13device_kernelIN5flash19enable_sm80_to_sm89INS1_16FlashAttnBwdSm80INS1_25CollectiveMainloopBwdSm80ILi2ELi2EN4cute5tupleIJNS5_1CILi128EEES8_NS7_ILi64EEEEEENS_10bfloat16_tEfNS_4arch4Sm80ELb0ELb1ELb1ELb0ELb0ELb0ELb0ELb0ELi2ELi4ELi4ELi4ELb0EEENS1_24CollectiveEpilogueBwdGQAISA_fSD_Li256ELb0ELb0EEENS1_19SingleTileSchedulerILb0ELb0ELb0ELi128EEEEEEEEEvNT_6ParamsE$_ZZN4cute12filter_tupleINS_5tupleIJiNS1_IJiNS_1CILi0EEEEEEEEES5_ZNS_6detail9lift_diceIS5_S5_EEDaRKT_RKT0_EUlRKT_RKT0_E_EEDaSA_SD_OT1_ENKUlDpSG_E_clIJNS1_IJiEEES4_EEEDaSN_) ;  /* 0xfffff5a000007944 */ /* 0x006fea0003c3ffff */
[----:B-----5:R-:W-:Y:S02]  /*bf60*/  MOV R2, R5 ;  /* 0x0000000500027202 */ /* 0x020fe40000000f00 */
[----:B------:R-:W-:-:S04]  /*bf70*/  MOV R5, 0x0 ;  /* 0x0000000000057802 */ /* 0x000fc80000000f00 */
[----:B------:R-:W-:Y:S05]  /*bf80*/  RET.REL.NODEC R4 `(_ZN7cutlass13device_kernelIN5flash19enable_sm80_to_sm89INS1_16FlashAttnBwdSm80INS1_25CollectiveMainloopBwdSm80ILi2ELi2EN4cute5tupleIJNS5_1CILi128EEES8_NS7_ILi64EEEEEENS_10bfloat16_tEfNS_4arch4Sm80ELb0ELb1ELb1ELb0ELb0ELb0ELb0ELb0ELi2ELi4ELi4ELi4ELb0EEENS1_24CollectiveEpilogueBwdGQAISA_fSD_Li256ELb0ELb0EEENS1_19SingleTileSchedulerILb0ELb0ELb0ELi128EEEEEEEEEvNT_6ParamsE) ;  /* 0xffff407004007950 */ /* 0x000fea0003c3ffff */
        .type           $_ZN7cutlass13device_kernelIN5flash19enable_sm80_to_sm89INS1_16FlashAttnBwdSm80INS1_25CollectiveMainloopBwdSm80ILi2ELi2EN4cute5tupleIJNS5_1CILi128EEES8_NS7_ILi64EEEEEENS_10bfloat16_tEfNS_4arch4Sm80ELb0ELb1ELb1ELb0ELb0ELb0ELb0ELb0ELi2ELi4ELi4ELi4ELb0EEENS1_24CollectiveEpilogueBwdGQAISA_fSD_Li256ELb0ELb0EEENS1_19SingleTileSchedulerILb0ELb0ELb0ELi128EEEEEEEEEvNT_6ParamsE$_ZZN4cute4takeILi1ELi2ENS_5tupleIJNS1_IJNS_1CILi1EEENS2_ILi0EEEEEEiEEEEEDaRKT1_ENKUlDpRKT_E_clIJiEEEDaSD_,@function
        .size           $_ZN7cutlass13device_kernelIN5flash19enable_sm80_to_sm89INS1_16FlashAttnBwdSm80INS1_25CollectiveMainloopBwdSm80ILi2ELi2EN4cute5tupleIJNS5_1CILi128EEES8_NS7_ILi64EEEEEENS_10bfloat16_tEfNS_4arch4Sm80ELb0ELb1ELb1ELb0ELb0ELb0ELb0ELb0ELi2ELi4ELi4ELi4ELb0EEENS1_24CollectiveEpilogueBwdGQAISA_fSD_Li256ELb0ELb0EEENS1_19SingleTileSchedulerILb0ELb0ELb0ELi128EEEEEEEEEvNT_6ParamsE$_ZZN4cute4takeILi1ELi2ENS_5tupleIJNS1_IJNS_1CILi1EEENS2_ILi0EEEEEEiEEEEEDaRKT1_ENKUlDpRKT_E_clIJiEEEDaSD_,($_ZN7cutlass13device_kernelIN5flash19enable_sm80_to_sm89INS1_16FlashAttnBwdSm80INS1_25CollectiveMainloopBwdSm80ILi2ELi2EN4cute5tupleIJNS5_1CILi128EEES8_NS7_ILi64EEEEEENS_10bfloat16_tEfNS_4arch4Sm80ELb0ELb1ELb1ELb0ELb0ELb0ELb0ELb0ELi2ELi4ELi4ELi4ELb0EEENS1_24CollectiveEpilogueBwdGQAISA_fSD_Li256ELb0ELb0EEENS1_19SingleTileSchedulerILb0ELb0ELb0ELi128EEEEEEEEEvNT_6ParamsE$_ZZN4cute4takeILi1ELi3ENS_5tupleIJNS1_IJNS_1CILi1EEENS2_ILi512EEEiEEENS2_ILi4096EEENS1_IJNS1_IJiiEEENS2_ILi8192EEEEEEEEEEEDaRKT1_ENKUlDpRKT_E_clIJS6_S9_EEEDaSH_ - $_ZN7cutlass13device_kernelIN5flash19enable_sm80_to_sm89INS1_16FlashAttnBwdSm80INS1_25CollectiveMainloopBwdSm80ILi2ELi2EN4cute5tupleIJNS5_1CILi128EEES8_NS7_ILi64EEEEEENS_10bfloat16_tEfNS_4arch4Sm80ELb0ELb1ELb1ELb0ELb0ELb0ELb0ELb0ELi2ELi4ELi4ELi4ELb0EEENS1_24CollectiveEpilogueBwdGQAISA_fSD_Li256ELb0ELb0EEENS1_19SingleTileSchedulerILb0ELb0ELb0ELi128EEEEEEEEEvNT_6ParamsE$_ZZN4cute4takeILi1ELi2ENS_5tupleIJNS1_IJNS_1CILi1EEENS2_ILi0EEEEEEiEEEEEDaRKT1_ENKUlDpRKT_E_clIJiEEEDaSD_)
$_ZN7cutlass13device_kernelIN5flash19enable_sm80_to_sm89INS1_16FlashAttnBwdSm80INS1_25CollectiveMainloopBwdSm80ILi2ELi2EN4cute5tupleIJNS5_1CILi128EEES8_NS7_ILi64EEEEEENS_10bfloat16_tEfNS_4arch4Sm80ELb0ELb1ELb1ELb0ELb0ELb0ELb0ELb0ELi2ELi4ELi4ELi4ELb0EEENS1_24CollectiveEpilogueBwdGQAISA_fSD_Li256ELb0ELb0EEENS1_19SingleTileSchedulerILb0ELb0ELb0ELi128EEEEEEEEEvNT_6ParamsE$_ZZN4cute4takeILi1ELi2ENS_5tupleIJNS1_IJNS_1CILi1EEENS2_ILi0EEEEEEiEEEEEDaRKT1_ENKUlDpRKT_E_clIJiEEEDaSD_:
[----:B------:R-:W-:Y:S02]  /*bf90*/  IADD3 R2, R1, 0x1680, RZ ;  /* 0x0000168001027810 */ /* 0x000fe40007ffe0ff */
[----:B------:R-:W-:Y:S02]  /*bfa0*/  MOV R8, 0xbfd0 ;  /* 0x0000bfd000087802 */ /* 0x000fe40000000f00 */
[----:B------:R-:W-:Y:S02]  /*bfb0*/  IADD3 R2, R2, c[0x0][0x20], RZ ;  /* 0x0000080002027a10 */ /* 0x000fe40007ffe0ff */
[----:B------:R-:W-:Y:S05]  /*bfc0*/  CALL.REL.NOINC `($_ZN7cutlass13device_kernelIN5flash19enable_sm80_to_sm89INS1_16FlashAttnBwdSm80INS1_25CollectiveMainloopBwdSm80ILi2ELi2EN4cute5tupleIJNS5_1CILi128EEES8_NS7_ILi64EEEEEENS_10bfloat16_tEfNS_4arch4Sm80ELb0ELb1ELb1ELb0ELb0ELb0ELb0ELb0ELi2ELi4ELi4ELi4ELb0EEENS1_24CollectiveEpilogueBwdGQAISA_fSD_Li256ELb0ELb0EEENS1_19SingleTileSchedulerILb0ELb0ELb0ELi128EEEEEEEEEvNT_6ParamsE$_ZN4cute3eso3ESOILb0ELb1EJiEEC2ERKi) ;  /* 0xffffaa3000007944 */ /* 0x000fea0003c3ffff */
[----:B-1----:R1:W5:Y:S01]  /*bfd0*/  LDL R3, [R1+0x1680] ;  /* 0x0016800001037983 */ /* 0x0023620000100800 */
[----:B------:R-:W-:-:S04]  /*bfe0*/  MOV R7, 0x0 ;  /* 0x0000000000077802 */ /* 0x000fc80000000f00 */
[----:B------:R-:W-:Y:S05]  /*bff0*/  RET.REL.NODEC R6 `(_ZN7cutlass13device_kernelIN5flash19enable_sm80_to_sm89INS1_16FlashAttnBwdSm80INS1_25CollectiveMainloopBwdSm80ILi2ELi2EN4cute5tupleIJNS5_1CILi128EEES8_NS7_ILi64EEEEEENS_10bfloat16_tEfNS_4arch4Sm80ELb0ELb1ELb1ELb0ELb0ELb0ELb0ELb0ELi2ELi4ELi4ELi4ELb0EEENS1_24CollectiveEpilogueBwdGQAISA_fSD_Li256ELb0ELb0EEENS1_19SingleTileSchedulerILb0ELb0ELb0ELi128EEEEEEEEEvNT_6ParamsE) ;  /* 0xffff400006007950 */ /* 0x000fea0003c3ffff */
        .type           $_ZN7cutlass13device_kernelIN5flash19enable_sm80_to_sm89INS1_16FlashAttnBwdSm80INS1_25CollectiveMainloopBwdSm80ILi2ELi2EN4cute5tupleIJNS5_1CILi128EEES8_NS7_ILi64EEEEEENS_10bfloat16_tEfNS_4arch4Sm80ELb0ELb1ELb1ELb0ELb0ELb0ELb0ELb0ELi2ELi4ELi4ELi4ELb0EEENS1_24CollectiveEpilogueBwdGQAISA_fSD_Li256ELb0ELb0EEENS1_19SingleTileSchedulerILb0ELb0ELb0ELi128EEEEEEEEEvNT_6ParamsE$_ZZN4cute4takeILi1ELi3ENS_5tupleIJNS1_IJNS_1CILi1EEENS2_ILi512EEEiEEENS2_ILi4096EEENS1_IJNS1_IJiiEEENS2_ILi8192EEEEEEEEEEEDaRKT1_ENKUlDpRKT_E_clIJS6_S9_EEEDaSH_,@function
        .size           $_ZN7cutlass13device_kernelIN5flash19enable_sm80_to_sm89INS1_16FlashAttnBwdSm80INS1_25CollectiveMainloopBwdSm80ILi2ELi2EN4cute5tupleIJNS5_1CILi128EEES8_NS7_ILi64EEEEEENS_10bfloat16_tEfNS_4arch4Sm80ELb0ELb1ELb1ELb0ELb0ELb0ELb0ELb0ELi2ELi4ELi4ELi4ELb0EEENS1_24CollectiveEpilogueBwdGQAISA_fSD_Li256ELb0ELb0EEENS1_19SingleTileSchedulerILb0ELb0ELb0ELi128EEEEEEEEEvNT_6ParamsE$_ZZN4cute4takeILi1ELi3ENS_5tupleIJNS1_IJNS_1CILi1EEENS2_ILi512EEEiEEENS2_ILi4096EEENS1_IJNS1_IJiiEEENS2_ILi8192EEEEEEEEEEEDaRKT1_ENKUlDpRKT_E_clIJS6_S9_EEEDaSH_,($_ZN7cutlass13device_kernelIN5flash19enable_sm80_to_sm89INS1_16FlashAttnBwdSm80INS1_25CollectiveMainloopBwdSm80ILi2ELi2EN4cute5tupleIJNS5_1CILi128EEES8_NS7_ILi64EEEEEENS_10bfloat16_tEfNS_4arch4Sm80ELb0ELb1ELb1ELb0ELb0ELb0ELb0ELb0ELi2ELi4ELi4ELi4ELb0EEENS1_24CollectiveEpilogueBwdGQAISA_fSD_Li256ELb0ELb0EEENS1_19SingleTileSchedulerILb0ELb0ELb0ELi128EEEEEEEEEvNT_6ParamsE$_ZZN4cute4takeILi1ELi3ENS_5tupleIJNS1_IJNS_1CILi1EEENS2_ILi512EEEiEEENS2_ILi4096EEENS1_IJiiEEEEEEEEDaRKT1_ENKUlDpRKT_E_clIJS6_S7_EEEDaSF_ - $_ZN7cutlass13device_kernelIN5flash19enable_sm80_to_sm89INS1_16FlashAttnBwdSm80INS1_25CollectiveMainloopBwdSm80ILi2ELi2EN4cute5tupleIJNS5_1CILi128EEES8_NS7_ILi64EEEEEENS_10bfloat16_tEfNS_4arch4Sm80ELb0ELb1ELb1ELb0ELb0ELb0ELb0ELb0ELi2ELi4ELi4ELi4ELb0EEENS1_24CollectiveEpilogueBwdGQAISA_fSD_Li256ELb0ELb0EEENS1_19SingleTileSchedulerILb0ELb0ELb0ELi128EEEEEEEEEvNT_6ParamsE$_ZZN4cute4takeILi1ELi3ENS_5tupleIJNS1_IJNS_1CILi1EEENS2_ILi512EEEiEEENS2_ILi4096EEENS1_IJNS1_IJiiEEENS2_ILi8192EEEEEEEEEEEDaRKT1_ENKUlDpRKT_E_clIJS6_S9_EEEDaSH_)
$_ZN7cutlass13device_kernelIN5flash19enable_sm80_to_sm89INS1_16FlashAttnBwdSm80INS1_25CollectiveMainloopBwdSm80ILi2ELi2EN4cute5tupleIJNS5_1CILi128EEES8_NS7_ILi64EEEEEENS_10bfloat16_tEfNS_4arch4Sm80ELb0ELb1ELb1ELb0ELb0ELb0ELb0ELb0ELi2ELi4ELi4ELi4ELb0EEENS1_24CollectiveEpilogueBwdGQAISA_fSD_Li256ELb0ELb0EEENS1_19SingleTileSchedulerILb0ELb0ELb0ELi128EEEEEEEEEvNT_6ParamsE$_ZZN4cute4takeILi1ELi3ENS_5tupleIJNS1_IJNS_1CILi1EEENS2_ILi512EEEiEEENS2_ILi4096EEENS1_IJNS1_IJiiEEENS2_ILi8192EEEEEEEEEEEDaRKT1_ENKUlDpRKT_E_clIJS6_S9_EEEDaSH_:
[----:B------:R-:W-:Y:S02]  /*c000*/  IADD3 R2, R1, 0x1680, RZ ;  /* 0x0000168001027810 */ /* 0x000fe40007ffe0ff */
[----:B------:R-:W-:Y:S02]  /*c010*/  MOV R6, 0xc040 ;  /* 0x0000c04000067802 */ /* 0x000fe40000000f00 */
[----:B------:R-:W-:Y:S02]  /*c020*/  IADD3 R2, R2, c[0x0][0x20], RZ ;  /* 0x0000080002027a10 */ /* 0x000fe40007ffe0ff */
[----:B------:R-:W-:Y:S05]  /*c030*/  CALL.REL.NOINC `($_ZN7cutlass13device_kernelIN5flash19enable_sm80_to_sm89INS1_16FlashAttnBwdSm80INS1_25CollectiveMainloopBwdSm80ILi2ELi2EN4cute5tupleIJNS5_1CILi128EEES8_NS7_ILi64EEEEEENS_10bfloat16_tEfNS_4arch4Sm80ELb0ELb1ELb1ELb0ELb0ELb0ELb0ELb0ELi2ELi4ELi4ELi4ELb0EEENS1_24CollectiveEpilogueBwdGQAISA_fSD_Li256ELb0ELb0EEENS1_19SingleTileSchedulerILb0ELb0ELb0ELi128EEEEEEEEEvNT_6ParamsE$_ZN4cute3eso3ESOILb1ELb0EJNS_1CILi4096EEENS_5tupleIJNS4_IJiiEEENS2_ILi8192EEEEEEEEC2ERKS3_RKS7_) ;  /* 0xffffb6c000007944 */ /* 0x000fea0003c3ffff */
[----:B-1----:R1:W5:Y:S01]  /*c040*/  LDL.64 R2, [R1+0x1680] ;  /* 0x0016800001027983 */ /* 0x0023620000100a00 */
[----:B------:R-:W-:-:S04]  /*c050*/  MOV R5, 0x0 ;  /* 0x0000000000057802 */ /* 0x000fc80000000f00 */
[----:B------:R-:W-:Y:S05]  /*c060*/  RET.REL.NODEC R4 `(_ZN7cutlass13device_kernelIN5flash19enable_sm80_to_sm89INS1_16FlashAttnBwdSm80INS1_25CollectiveMainloopBwdSm80ILi2ELi2EN4cute5tupleIJNS5_1CILi128EEES8_NS7_ILi64EEEEEENS_10bfloat16_tEfNS_4arch4Sm80ELb0ELb1ELb1ELb0ELb0ELb0ELb0ELb0ELi2ELi4ELi4ELi4ELb0EEENS1_24CollectiveEpilogueBwdGQAISA_fSD_Li256ELb0ELb0EEENS1_19SingleTileSchedulerILb0ELb0ELb0ELi128EEEEEEEEEvNT_6ParamsE) ;  /* 0xffff3f9004007950 */ /* 0x000fea0003c3ffff */
        .type           $_ZN7cutlass13device_kernelIN5flash19enable_sm80_to_sm89INS1_16FlashAttnBwdSm80INS1_25CollectiveMainloopBwdSm80ILi2ELi2EN4cute5tupleIJNS5_1CILi128EEES8_NS7_ILi64EEEEEENS_10bfloat16_tEfNS_4arch4Sm80ELb0ELb1ELb1ELb0ELb0ELb0ELb0ELb0ELi2ELi4ELi4ELi4ELb0EEENS1_24CollectiveEpilogueBwdGQAISA_fSD_Li256ELb0ELb0EEENS1_19SingleTileSchedulerILb0ELb0ELb0ELi128EEEEEEEEEvNT_6ParamsE$_ZZN4cute4takeILi1ELi3ENS_5tupleIJNS1_IJNS_1CILi1EEENS2_ILi512EEEiEEENS2_ILi4096EEENS1_IJiiEEEEEEEEDaRKT1_ENKUlDpRKT_E_clIJS6_S7_EEEDaSF_,@function
        .size           $_ZN7cutlass13device_kernelIN5flash19enable_sm80_to_sm89INS1_16FlashAttnBwdSm80INS1_25CollectiveMainloopBwdSm80ILi2ELi2EN4cute5tupleIJNS5_1CILi128EEES8_NS7_ILi64EEEEEENS_10bfloat16_tEfNS_4arch4Sm80ELb0ELb1ELb1ELb0ELb0ELb0ELb0ELb0ELi2ELi4ELi4ELi4ELb0EEENS1_24CollectiveEpilogueBwdGQAISA_fSD_Li256ELb0ELb0EEENS1_19SingleTileSchedulerILb0ELb0ELb0ELi128EEEEEEEEEvNT_6ParamsE$_ZZN4cute4takeILi1ELi3ENS_5tupleIJNS1_IJNS_1CILi1EEENS2_ILi512EEEiEEENS2_ILi4096EEENS1_IJiiEEEEEEEEDaRKT1_ENKUlDpRKT_E_clIJS6_S7_EEEDaSF_,($_ZN7cutlass13device_kernelIN5flash19enable_sm80_to_sm89INS1_16FlashAttnBwdSm80INS1_25CollectiveMainloopBwdSm80ILi2ELi2EN4cute5tupleIJNS5_1CILi128EEES8_NS7_ILi64EEEEEENS_10bfloat16_tEfNS_4arch4Sm80ELb0ELb1ELb1ELb0ELb0ELb0ELb0ELb0ELi2ELi4ELi4ELi4ELb0EEENS1_24CollectiveEpilogueBwdGQAISA_fSD_Li256ELb0ELb0EEENS1_19SingleTileSchedulerILb0ELb0ELb0ELi128EEEEEEEEEvNT_6ParamsE$_ZZN4cute4takeILi1ELi3ENS_5tupleIJNS1_IJNS_1CILi1EEEiEEENS2_ILi1024EEENS1_IJiiEEEEEEEEDaRKT1_ENKUlDpRKT_E_clIJS5_S6_EEEDaSE_ - $_ZN7cutlass13device_kernelIN5flash19enable_sm80_to_sm89INS1_16FlashAttnBwdSm80INS1_25CollectiveMainloopBwdSm80ILi2ELi2EN4cute5tupleIJNS5_1CILi128EEES8_NS7_ILi64EEEEEENS_10bfloat16_tEfNS_4arch4Sm80ELb0ELb1ELb1ELb0ELb0ELb0ELb0ELb0ELi2ELi4ELi4ELi4ELb0EEENS1_24CollectiveEpilogueBwdGQAISA_fSD_Li256ELb0ELb0EEENS1_19SingleTileSchedulerILb0ELb0ELb0ELi128EEEEEEEEEvNT_6ParamsE$_ZZN4cute4takeILi1ELi3ENS_5tupleIJNS1_IJNS_1CILi1EEENS2_ILi512EEEiEEENS2_ILi4096EEENS1_IJiiEEEEEEEEDaRKT1_ENKUlDpRKT_E_clIJS6_S7_EEEDaSF_)
$_ZN7cutlass13device_kernelIN5flash19enable_sm80_to_sm89INS1_16FlashAttnBwdSm80INS1_25CollectiveMainloopBwdSm80ILi2ELi2EN4cute5tupleIJNS5_1CILi128EEES8_NS7_ILi64EEEEEENS_10bfloat16_tEfNS_4arch4Sm80ELb0ELb1ELb1ELb0ELb0ELb0ELb0ELb0ELi2ELi4ELi4ELi4ELb0EEENS1_24CollectiveEpilogueBwdGQAISA_fSD_Li256ELb0ELb0EEENS1_19SingleTileSchedulerILb0ELb0ELb0ELi128EEEEEEEEEvNT_6ParamsE$_ZZN4cute4takeILi1ELi3ENS_5tupleIJNS1_IJNS_1CILi1EEENS2_ILi512EEEiEEENS2_ILi4096EEENS1_IJiiEEEEEEEEDaRKT1_ENKUlDpRKT_E_clIJS6_S7_EEEDaSF_:
[----:B------:R-:W-:Y:S02]  /*c070*/  IADD3 R2, R1, 0x1380, RZ ;  /* 0x0000138001027810 */ /* 0x000fe40007ffe0ff */
[----:B------:R-:W-:Y:S02]  /*c080*/  MOV R6, 0xc0b0 ;  /* 0x0000c0b000067802 */ /* 0x000fe40000000f00 */
[----:B------:R-:W-:Y:S02]  /*c090*/  IADD3 R2, R2, c[0x0][0x20], RZ ;  /* 0x0000080002027a10 */ /* 0x000fe40007ffe0ff */
[----:B------:R-:W-:Y:S05]  /*c0a0*/  CALL.REL.NOINC `($_ZN7cutlass13device_kernelIN5flash19enable_sm80_to_sm89INS1_16FlashAttnBwdSm80INS1_25CollectiveMainloopBwdSm80ILi2ELi2EN4cute5tupleIJNS5_1CILi128EEES8_NS7_ILi64EEEEEENS_10bfloat16_tEfNS_4arch4Sm80ELb0ELb1ELb1ELb0ELb0ELb0ELb0ELb0ELi2ELi4ELi4ELi4ELb0EEENS1_24CollectiveEpilogueBwdGQAISA_fSD_Li256ELb0ELb0EEENS1_19SingleTileSchedulerILb0ELb0ELb0ELi128EEEEEEEEEvNT_6ParamsE$_ZN4cute3eso3ESOILb1ELb0EJNS_1CILi4096EEENS_5tupleIJiiEEEEEC2ERKS3_RKS5_) ;  /* 0xffffb6b000007944 */ /* 0x000fea0003c3ffff */
[----:B-1----:R1:W5:Y:S01]  /*c0b0*/  LDL.64 R2, [R1+0x1380] ;  /* 0x0013800001027983 */ /* 0x0023620000100a00 */
[----:B------:R-:W-:-:S04]  /*c0c0*/  MOV R5, 0x0 ;  /* 0x0000000000057802 */ /* 0x000fc80000000f00 */
[----:B------:R-:W-:Y:S05]  /*c0d0*/  RET.REL.NODEC R4 `(_ZN7cutlass13device_kernelIN5flash19enable_sm80_to_sm89INS1_16FlashAttnBwdSm80INS1_25CollectiveMainloopBwdSm80ILi2ELi2EN4cute5tupleIJNS5_1CILi128EEES8_NS7_ILi64EEEEEENS_10bfloat16_tEfNS_4arch4Sm80ELb0ELb1ELb1ELb0ELb0ELb0ELb0ELb0ELi2ELi4ELi4ELi4ELb0EEENS1_24CollectiveEpilogueBwdGQAISA_fSD_Li256ELb0ELb0EEENS1_19SingleTileSchedulerILb0ELb0ELb0ELi128EEEEEEEEEvNT_6ParamsE) ;  /* 0xffff3f2004007950 */ /* 0x000fea0003c3ffff */
        .type           $_ZN7cutlass13device_kernelIN5flash19enable_sm80_to_sm89INS1_16FlashAttnBwdSm80INS1_25CollectiveMainloopBwdSm80ILi2ELi2EN4cute5tupleIJNS5_1CILi128EEES8_NS7_ILi64EEEEEENS_10bfloat16_tEfNS_4arch4Sm80ELb0ELb1ELb1ELb0ELb0ELb0ELb0ELb0ELi2ELi4ELi4ELi4ELb0EEENS1_24CollectiveEpilogueBwdGQAISA_fSD_Li256ELb0ELb0EEENS1_19SingleTileSchedulerILb0ELb0ELb0ELi128EEEEEEEEEvNT_6ParamsE$_ZZN4cute4takeILi1ELi3ENS_5tupleIJNS1_IJNS_1CILi1EEEiEEENS2_ILi1024EEENS1_IJiiEEEEEEEEDaRKT1_ENKUlDpRKT_E_clIJS5_S6_EEEDaSE_,@function
        .size           $_ZN7cutlass13device_kernelIN5flash19enable_sm80_to_sm89INS1_16FlashAttnBwdSm80INS1_25CollectiveMainloopBwdSm80ILi2ELi2EN4cute5tupleIJNS5_1CILi128EEES8_NS7_ILi64EEEEEENS_10bfloat16_tEfNS_4arch4Sm80ELb0ELb1ELb1ELb0ELb0ELb0ELb0ELb0ELi2ELi4ELi4ELi4ELb0EEENS1_24CollectiveEpilogueBwdGQAISA_fSD_Li256ELb0ELb0EEENS1_19SingleTileSchedulerILb0ELb0ELb0ELi128EEEEEEEEEvNT_6ParamsE$_ZZN4cute4takeILi1ELi3ENS_5tupleIJNS1_IJNS_1CILi1EEEiEEENS2_ILi1024EEENS1_IJiiEEEEEEEEDaRKT1_ENKUlDpRKT_E_clIJS5_S6_EEEDaSE_,($_ZN7cutlass13device_kernelIN5flash19enable_sm80_to_sm89INS1_16FlashAttnBwdSm80INS1_25CollectiveMainloopBwdSm80ILi2ELi2EN4cute5tupleIJNS5_1CILi128EEES8_NS7_ILi64EEEEEENS_10bfloat16_tEfNS_4arch4Sm80ELb0ELb1ELb1ELb0ELb0ELb0ELb0ELb0ELi2ELi4ELi4ELi4ELb0EEENS1_24CollectiveEpilogueBwdGQAISA_fSD_Li256ELb0ELb0EEENS1_19SingleTileSchedulerILb0ELb0ELb0ELi128EEEEEEEEEvNT_6ParamsE$_ZZN4cute4takeILi1ELi3ENS_5tupleIJNS1_IJiNS_1CILi512EEEEEENS1_IJiiEEENS2_ILi1024EEEEEEEEDaRKT1_ENKUlDpRKT_E_clIJS5_S6_EEEDaSE_ - $_ZN7cutlass13device_kernelIN5flash19enable_sm80_to_sm89INS1_16FlashAttnBwdSm80INS1_25CollectiveMainloopBwdSm80ILi2ELi2EN4cute5tupleIJNS5_1CILi128EEES8_NS7_ILi64EEEEEENS_10bfloat16_tEfNS_4arch4Sm80ELb0ELb1ELb1ELb0ELb0ELb0ELb0ELb0ELi2ELi4ELi4ELi4ELb0EEENS1_24CollectiveEpilogueBwdGQAISA_fSD_Li256ELb0ELb0EEENS1_19SingleTileSchedulerILb0ELb0ELb0ELi128EEEEEEEEEvNT_6ParamsE$_ZZN4cute4takeILi1ELi3ENS_5tupleIJNS1_IJNS_1CILi1EEEiEEENS2_ILi1024EEENS1_IJiiEEEEEEEEDaRKT1_ENKUlDpRKT_E_clIJS5_S6_EEEDaSE_)
$_ZN7cutlass13device_kernelIN5flash19enable_sm80_to_sm89INS1_16FlashAttnBwdSm80INS1_25CollectiveMainloopBwdSm80ILi2ELi2EN4cute5tupleIJNS5_1CILi128EEES8_NS7_ILi64EEEEEENS_10bfloat16_tEfNS_4arch4Sm80ELb0ELb1ELb1ELb0ELb0ELb0ELb0ELb0ELi2ELi4ELi4ELi4ELb0EEENS1_24CollectiveEpilogueBwdGQAISA_fSD_Li256ELb0ELb0EEENS1_19SingleTileSchedulerILb0ELb0ELb0ELi128EEEEEEEEEvNT_6ParamsE$_ZZN4cute4takeILi1ELi3ENS_5tupleIJNS1_IJNS_1CILi1EEEiEEENS2_ILi1024EEENS1_IJiiEEEEEEEEDaRKT1_ENKUlDpRKT_E_clIJS5_S6_EEEDaSE_:
[----:B------:R-:W-:Y:S02]  /*c0e0*/  IADD3 R2, R1, 0x1380, RZ ;  /* 0x0000138001027810 */ /* 0x000fe40007ffe0ff */
[----:B------:R-:W-:Y:S02]  /*c0f0*/  MOV R6, 0xc120 ;  /* 0x0000c12000067802 */ /* 0x000fe40000000f00 */
[----:B------:R-:W-:Y:S02]  /*c100*/  IADD3 R2, R2, c[0x0][0x20], RZ ;  /* 0x0000080002027a10 */ /* 0x000fe40007ffe0ff */
[----:B------:R-:W-:Y:S05]  /*c110*/  CALL.REL.NOINC `($_ZN7cutlass13device_kernelIN5flash19enable_sm80_to_sm89INS1_16FlashAttnBwdSm80INS1_25CollectiveMainloopBwdSm80ILi2ELi2EN4cute5tupleIJNS5_1CILi128EEES8_NS7_ILi64EEEEEENS_10bfloat16_tEfNS_4arch4Sm80ELb0ELb1ELb1ELb0ELb0ELb0ELb0ELb0ELi2ELi4ELi4ELi4ELb0EEENS1_24CollectiveEpilogueBwdGQAISA_fSD_Li256ELb0ELb0EEENS1_19SingleTileSchedulerILb0ELb0ELb0ELi128EEEEEEEEEvNT_6ParamsE$_ZN4cute3eso3ESOILb1ELb0EJNS_1CILi1024EEENS_5tupleIJiiEEEEEC2ERKS3_RKS5_) ;  /* 0xffffb05000007944 */ /* 0x000fea0003c3ffff */
[----:B-1----:R1:W5:Y:S01]  /*c120*/  LDL.64 R2, [R1+0x1380] ;  /* 0x0013800001027983 */ /* 0x0023620000100a00 */
[----:B------:R-:W-:-:S04]  /*c130*/  MOV R5, 0x0 ;  /* 0x0000000000057802 */ /* 0x000fc80000000f00 */
[----:B------:R-:W-:Y:S05]  /*c140*/  RET.REL.NODEC R4 `(_ZN7cutlass13device_kernelIN5flash19enable_sm80_to_sm89INS1_16FlashAttnBwdSm80INS1_25CollectiveMainloopBwdSm80ILi2ELi2EN4cute5tupleIJNS5_1CILi128EEES8_NS7_ILi64EEEEEENS_10bfloat16_tEfNS_4arch4Sm80ELb0ELb1ELb1ELb0ELb0ELb0ELb0ELb0ELi2ELi4ELi4ELi4ELb0EEENS1_24CollectiveEpilogueBwdGQAISA_fSD_Li256ELb0ELb0EEENS1_19SingleTileSchedulerILb0ELb0ELb0ELi128EEEEEEEEEvNT_6ParamsE) ;  /* 0xffff3eb004007950 */ /* 0x000fea0003c3ffff */
        .type           $_ZN7cutlass13device_kernelIN5flash19enable_sm80_to_sm89INS1_16FlashAttnBwdSm80INS1_25CollectiveMainloopBwdSm80ILi2ELi2EN4cute5tupleIJNS5_1CILi128EEES8_NS7_ILi64EEEEEENS_10bfloat16_tEfNS_4arch4Sm80ELb0ELb1ELb1ELb0ELb0ELb0ELb0ELb0ELi2ELi4ELi4ELi4ELb0EEENS1_24CollectiveEpilogueBwdGQAISA_fSD_Li256ELb0ELb0EEENS1_19SingleTileSchedulerILb0ELb0ELb0ELi128EEEEEEEEEvNT_6ParamsE$_ZZN4cute4takeILi1ELi3ENS_5tupleIJNS1_IJiNS_1CILi512EEEEEENS1_IJiiEEENS2_ILi1024EEEEEEEEDaRKT1_ENKUlDpRKT_E_clIJS5_S6_EEEDaSE_,@function
        .size           $_ZN7cutlass13device_kernelIN5flash19enable_sm80_to_sm89INS1_16FlashAttnBwdSm80INS1_25CollectiveMainloopBwdSm80ILi2ELi2EN4cute5tupleIJNS5_1CILi128EEES8_NS7_ILi64EEEEEENS_10bfloat16_tEfNS_4arch4Sm80ELb0ELb1ELb1ELb0ELb0ELb0ELb0ELb0ELi2ELi4ELi4ELi4ELb0EEENS1_24CollectiveEpilogueBwdGQAISA_fSD_Li256ELb0ELb0EEENS1_19SingleTileSchedulerILb0ELb0ELb0ELi128EEEEEEEEEvNT_6ParamsE$_ZZN4cute4takeILi1ELi3ENS_5tupleIJNS1_IJiNS_1CILi512EEEEEENS1_IJiiEEENS2_ILi1024EEEEEEEEDaRKT1_ENKUlDpRKT_E_clIJS5_S6_EEEDaSE_,($_ZN7cutlass13device_kernelIN5flash19enable_sm80_to_sm89INS1_16FlashAttnBwdSm80INS1_25CollectiveMainloopBwdSm80ILi2ELi2EN4cute5tupleIJNS5_1CILi128EEES8_NS7_ILi64EEEEEENS_10bfloat16_tEfNS_4arch4Sm80ELb0ELb1ELb1ELb0ELb0ELb0ELb0ELb0ELi2ELi4ELi4ELi4ELb0EEENS1_24CollectiveEpilogueBwdGQAISA_fSD_Li256ELb0ELb0EEENS1_19SingleTileSchedulerILb0ELb0ELb0ELi128EEEEEEEEEvNT_6ParamsE$_ZZN4cute5sliceINS_5tupleIJNS1_IJNS_10UnderscoreENS_1CILi0EEEEEENS1_IJS4_S2_EEEEEENS1_IJNS1_IJNS1_IJNS3_ILi1EEES4_EEES4_EEENS1_IJNS1_IJS4_S4_EEEiEEEEEEEEDaRKT_RKT0_ENKUlRKT_RKT0_E_clIS6_SC_EEDaSM_SP_ - $_ZN7cutlass13device_kernelIN5flash19enable_sm80_to_sm89INS1_16FlashAttnBwdSm80INS1_25CollectiveMainloopBwdSm80ILi2ELi2EN4cute5tupleIJNS5_1CILi128EEES8_NS7_ILi64EEEEEENS_10bfloat16_tEfNS_4arch4Sm80ELb0ELb1ELb1ELb0ELb0ELb0ELb0ELb0ELi2ELi4ELi4ELi4ELb0EEENS1_24CollectiveEpilogueBwdGQAISA_fSD_Li256ELb0ELb0EEENS1_19SingleTileSchedulerILb0ELb0ELb0ELi128EEEEEEEEEvNT_6ParamsE$_ZZN4cute4takeILi1ELi3ENS_5tupleIJNS1_IJiNS_1CILi512EEEEEENS1_IJiiEEENS2_ILi1024EEEEEEEEDaRKT1_ENKUlDpRKT_E_clIJS5_S6_EEEDaSE_)
$_ZN7cutlass13device_kernelIN5flash19enable_sm80_to_sm89INS1_16FlashAttnBwdSm80INS1_25CollectiveMainloopBwdSm80ILi2ELi2EN4cute5tupleIJNS5_1CILi128EEES8_NS7_ILi64EEEEEENS_10bfloat16_tEfNS_4arch4Sm80ELb0ELb1ELb1ELb0ELb0ELb0ELb0ELb0ELi2ELi4ELi4ELi4ELb0EEENS1_24CollectiveEpilogueBwdGQAISA_fSD_Li256ELb0ELb0EEENS1_19SingleTileSchedulerILb0ELb0ELb0ELi128EEEEEEEEEvNT_6ParamsE$_ZZN4cute4takeILi1ELi3ENS_5tupleIJNS1_IJiNS_1CILi512EEEEEENS1_IJiiEEENS2_ILi1024EEEEEEEEDaRKT1_ENKUlDpRKT_E_clIJS5_S6_EEEDaSE_:
[----:B------:R-:W-:Y:S02]  /*c150*/  IADD3 R2, R1, 0x1680, RZ ;  /* 0x0000168001027810 */ /* 0x000fe40007ffe0ff */
[----:B------:R-:W-:Y:S02]  /*c160*/  MOV R6, 0xc190 ;  /* 0x0000c19000067802 */ /* 0x000fe40000000f00 */
[----:B------:R-:W-:Y:S02]  /*c170*/  IADD3 R2, R2, c[0x0][0x20], RZ ;  /* 0x0000080002027a10 */ /* 0x000fe40007ffe0ff */
[----:B------:R-:W-:Y:S05]  /*c180*/  CALL.REL.NOINC `($_ZN7cutlass13device_kernelIN5flash19enable_sm80_to_sm89INS1_16FlashAttnBwdSm80INS1_25CollectiveMainloopBwdSm80ILi2ELi2EN4cute5tupleIJNS5_1CILi128EEES8_NS7_ILi64EEEEEENS_10bfloat16_tEfNS_4arch4Sm80ELb0ELb1ELb1ELb0ELb0ELb0ELb0ELb0ELi2ELi4ELi4ELi4ELb0EEENS1_24CollectiveEpilogueBwdGQAISA_fSD_Li256ELb0ELb0EEENS1_19SingleTileSchedulerILb0ELb0ELb0ELi128EEEEEEEEEvNT_6ParamsE$_ZN4cute3eso3ESOILb0ELb1EJNS_5tupleIJiiEEENS_1CILi1024EEEEEC2ERKS3_RKS5_) ;  /* 0xffffa77000007944 */ /* 0x000fea0003c3ffff */
[----:B-1----:R1:W5:Y:S01]  /*c190*/  LDL.64 R2, [R1+0x1680] ;  /* 0x0016800001027983 */ /* 0x0023620000100a00 */
[----:B------:R-:W-:-:S04]  /*c1a0*/  MOV R5, 0x0 ;  /* 0x0000000000057802 */ /* 0x000fc80000000f00 */
[----:B------:R-:W-:Y:S05]  /*c1b0*/  RET.REL.NODEC R4 `(_ZN7cutlass13device_kernelIN5flash19enable_sm80_to_sm89INS1_16FlashAttnBwdSm80INS1_25CollectiveMainloopBwdSm80ILi2ELi2EN4cute5tupleIJNS5_1CILi128EEES8_NS7_ILi64EEEEEENS_10bfloat16_tEfNS_4arch4Sm80ELb0ELb1ELb1ELb0ELb0ELb0ELb0ELb0ELi2ELi4ELi4ELi4ELb0EEENS1_24CollectiveEpilogueBwdGQAISA_fSD_Li256ELb0ELb0EEENS1_19SingleTileSchedulerILb0ELb0ELb0ELi128EEEEEEEEEvNT_6ParamsE) ;  /* 0xffff3e4004007950 */ /* 0x000fea0003c3ffff */
        .type           $_ZN7cutlass13device_kernelIN5flash19enable_sm80_to_sm89INS1_16FlashAttnBwdSm80INS1_25CollectiveMainloopBwdSm80ILi2ELi2EN4cute5tupleIJNS5_1CILi128EEES8_NS7_ILi64EEEEEENS_10bfloat16_tEfNS_4arch4Sm80ELb0ELb1ELb1ELb0ELb0ELb0ELb0ELb0ELi2ELi4ELi4ELi4ELb0EEENS1_24CollectiveEpilogueBwdGQAISA_fSD_Li256ELb0ELb0EEENS1_19SingleTileSchedulerILb0ELb0ELb0ELi128EEEEEEEEEvNT_6ParamsE$_ZZN4cute5sliceINS_5tupleIJNS1_IJNS_10UnderscoreENS_1CILi0EEEEEENS1_IJS4_S2_EEEEEENS1_IJNS1_IJNS1_IJNS3_ILi1EEES4_EEES4_EEENS1_IJNS1_IJS4_S4_EEEiEEEEEEEEDaRKT_RKT0_ENKUlRKT_RKT0_E_clIS6_SC_EEDaSM_SP_,@function
        .size           $_ZN7cutlass13device_kernelIN5flash19enable_sm80_to_sm89INS1_16FlashAttnBwdSm80INS1_25CollectiveMainloopBwdSm80ILi2ELi2EN4cute5tupleIJNS5_1CILi128EEES8_NS7_ILi64EEEEEENS_10bfloat16_tEfNS_4arch4Sm80ELb0ELb1ELb1ELb0ELb0ELb0ELb0ELb0ELi2ELi4ELi4ELi4ELb0EEENS1_24CollectiveEpilogueBwdGQAISA_fSD_Li256ELb0ELb0EEENS1_19SingleTileSchedulerILb0ELb0ELb0ELi128EEEEEEEEEvNT_6ParamsE$_ZZN4cute5sliceINS_5tupleIJNS1_IJNS_10UnderscoreENS_1CILi0EEEEEENS1_IJS4_S2_EEEEEENS1_IJNS1_IJNS1_IJNS3_ILi1EEES4_EEES4_EEENS1_IJNS1_IJS4_S4_EEEiEEEEEEEEDaRKT_RKT0_ENKUlRKT_RKT0_E_clIS6_SC_EEDaSM_SP_,($_ZN7cutlass13device_kernelIN5flash19enable_sm80_to_sm89INS1_16FlashAttnBwdSm80INS1_25CollectiveMainloopBwdSm80ILi2ELi2EN4cute5tupleIJNS5_1CILi128EEES8_NS7_ILi64EEEEEENS_10bfloat16_tEfNS_4arch4Sm80ELb0ELb1ELb1ELb0ELb0ELb0ELb0ELb0ELi2ELi4ELi4ELi4ELb0EEENS1_24CollectiveEpilogueBwdGQAISA_fSD_Li256ELb0ELb0EEENS1_19SingleTileSchedulerILb0ELb0ELb0ELi128EEEEEEEEEvNT_6ParamsE$_ZZN4cute5sliceINS_5tupleIJNS_10UnderscoreES2_NS_1CILi0EEEEEENS1_IJNS1_IJNS3_ILi1EEES4_EEEiNS3_ILi1024EEEEEEEEDaRKT_RKT0_ENKUlRKT_RKT0_E_clIS2_iEEDaSI_SL_ - $_ZN7cutlass13device_kernelIN5flash19enable_sm80_to_sm89INS1_16FlashAttnBwdSm80INS1_25CollectiveMainloopBwdSm80ILi2ELi2EN4cute5tupleIJNS5_1CILi128EEES8_NS7_ILi64EEEEEENS_10bfloat16_tEfNS_4arch4Sm80ELb0ELb1ELb1ELb0ELb0ELb0ELb0ELb0ELi2ELi4ELi4ELi4ELb0EEENS1_24CollectiveEpilogueBwdGQAISA_fSD_Li256ELb0ELb0EEENS1_19SingleTileSchedulerILb0ELb0ELb0ELi128EEEEEEEEEvNT_6ParamsE$_ZZN4cute5sliceINS_5tupleIJNS1_IJNS_10UnderscoreENS_1CILi0EEEEEENS1_IJS4_S2_EEEEEENS1_IJNS1_IJNS1_IJNS3_ILi1EEES4_EEES4_EEENS1_IJNS1_IJS4_S4_EEEiEEEEEEEEDaRKT_RKT0_ENKUlRKT_RKT0_E_clIS6_SC_EEDaSM_SP_)
$_ZN7cutlass13device_kernelIN5flash19enable_sm80_to_sm89INS1_16FlashAttnBwdSm80INS1_25CollectiveMainloopBwdSm80ILi2ELi2EN4cute5tupleIJNS5_1CILi128EEES8_NS7_ILi64EEEEEENS_10bfloat16_tEfNS_4arch4Sm80ELb0ELb1ELb1ELb0ELb0ELb0ELb0ELb0ELi2ELi4ELi4ELi4ELb0EEENS1_24CollectiveEpilogueBwdGQAISA_fSD_Li256ELb0ELb0EEENS1_19SingleTileSchedulerILb0ELb0ELb0ELi128EEEEEEEEEvNT_6ParamsE$_ZZN4cute5sliceINS_5tupleIJNS1_IJNS_10UnderscoreENS_1CILi0EEEEEENS1_IJS4_S2_EEEEEENS1_IJNS1_IJNS1_IJNS3_ILi1EEES4_EEES4_EEENS1_IJNS1_IJS4_S4_EEEiEEEEEEEEDaRKT_RKT0_ENKUlRKT_RKT0_E_clIS6_SC_EEDaSM_SP_:
[----:B------:R-:W-:Y:S02]  /*c1c0*/  MOV R10, 0xc1e0 ;  /* 0x0000c1e0000a7802 */ /* 0x000fe40000000f00 */
[----:B------:R-:W-:Y:S05]  /*c1d0*/  CALL.REL.NOINC `($_ZN7cutlass13device_kernelIN5flash19enable_sm80_to_sm89INS1_16FlashAttnBwdSm80INS1_25CollectiveMainloopBwdSm80ILi2ELi2EN4cute5tupleIJNS5_1CILi128EEES8_NS7_ILi64EEEEEENS_10bfloat16_tEfNS_4arch4Sm80ELb0ELb1ELb1ELb0ELb0ELb0ELb0ELb0ELi2ELi4ELi4ELi4ELb0EEENS1_24CollectiveEpilogueBwdGQAISA_fSD_Li256ELb0ELb0EEENS1_19SingleTileSchedulerILb0ELb0ELb0ELi128EEEEEEEEEvNT_6ParamsE$_ZZN4cute6detail10lift_sliceINS_5tupleIJNS_1CILi0EEENS_10UnderscoreEEEENS2_IJNS2_IJS4_S4_EEEiEEEEEDaRKT_RKT0_ENKUlRKT_RKT0_E_clIS5_iEEDaSH_SK_) ;  /* 0x000002c000007944 */ /* 0x000fea0003c00000 */
[----:B------:R-:W-:Y:S02]  /*c1e0*/  MOV R10, 0xc200 ;  /* 0x0000c200000a7802 */ /* 0x000fe40000000f00 */
[----:B-1---5:R-:W-:Y:S05]  /*c1f0*/  CALL.REL.NOINC `($_ZN7cutlass13device_kernelIN5flash19enable_sm80_to_sm89INS1_16FlashAttnBwdSm80INS1_25CollectiveMainloopBwdSm80ILi2ELi2EN4cute5tupleIJNS5_1CILi128EEES8_NS7_ILi64EEEEEENS_10bfloat16_tEfNS_4arch4Sm80ELb0ELb1ELb1ELb0ELb0ELb0ELb0ELb0ELi2ELi4ELi4ELi4ELb0EEENS1_24CollectiveEpilogueBwdGQAISA_fSD_Li256ELb0ELb0EEENS1_19SingleTileSchedulerILb0ELb0ELb0ELi128EEEEEEEEEvNT_6ParamsE$_ZZN4cute12filter_tupleINS_5tupleIJNS_1CILi0EEENS_10UnderscoreEEEENS1_IJNS1_IJS3_S3_EEEiEEEZNS_6detail10lift_sliceIS5_S7_EEDaRKT_RKT0_EUlRKT_RKT0_E_EEDaSC_SF_OT1_ENKUlDpSI_E_clIJNS1_IJEEENS1_IJiEEEEEEDaSP_) ;  /* 0xffffef5000007944 */ /* 0x022fea0003c3ffff */
[----:B------:R-:W-:Y:S02]  /*c200*/  MOV R7, 0x0 ;  /* 0x0000000000077802 */ /* 0x000fe40000000f00 */
[----:B-----5:R-:W-:Y:S02]  /*c210*/  MOV R3, R2 ;  /* 0x0000000200037202 */ /* 0x020fe40000000f00 */
[----:B------:R-:W-:Y:S05]  /*c220*/  RET.REL.NODEC R6 `(_ZN7cutlass13device_kernelIN5flash19enable_sm80_to_sm89INS1_16FlashAttnBwdSm80INS1_25CollectiveMainloopBwdSm80ILi2ELi2EN4cute5tupleIJNS5_1CILi128EEES8_NS7_ILi64EEEEEENS_10bfloat16_tEfNS_4arch4Sm80ELb0ELb1ELb1ELb0ELb0ELb0ELb0ELb0ELi2ELi4ELi4ELi4ELb0EEENS1_24CollectiveEpilogueBwdGQAISA_fSD_Li256ELb0ELb0EEENS1_19SingleTileSchedulerILb0ELb0ELb0ELi128EEEEEEEEEvNT_6ParamsE) ;  /* 0xffff3dd006007950 */ /* 0x000fea0003c3ffff */
        .type           $_ZN7cutlass13device_kernelIN5flash19enable_sm80_to_sm89INS1_16FlashAttnBwdSm80INS1_25CollectiveMainloopBwdSm80ILi2ELi2EN4cute5tupleIJNS5_1CILi128EEES8_NS7_ILi64EEEEEENS_10bfloat16_tEfNS_4arch4Sm80ELb0ELb1ELb1ELb0ELb0ELb0ELb0ELb0ELi2ELi4ELi4ELi4ELb0EEENS1_24CollectiveEpilogueBwdGQAISA_fSD_Li256ELb0ELb0EEENS1_19SingleTileSchedulerILb0ELb0ELb0ELi128EEEEEEEEEvNT_6ParamsE$_ZZN4cute5sliceINS_5tupleIJNS_10UnderscoreES2_NS_1CILi0EEEEEENS1_IJNS1_IJNS3_ILi1EEES4_EEEiNS3_ILi1024EEEEEEEEDaRKT_RKT0_ENKUlRKT_RKT0_E_clIS2_iEEDaSI_SL_,@function
        .size           $_ZN7cutlass13device_kernelIN5flash19enable_sm80_to_sm89INS1_16FlashAttnBwdSm80INS1_25CollectiveMainloopBwdSm80ILi2ELi2EN4cute5tupleIJNS5_1CILi128EEES8_NS7_ILi64EEEEEENS_10bfloat16_tEfNS_4arch4Sm80ELb0ELb1ELb1ELb0ELb0ELb0ELb0ELb0ELi2ELi4ELi4ELi4ELb0EEENS1_24CollectiveEpilogueBwdGQAISA_fSD_Li256ELb0ELb0EEENS1_19SingleTileSchedulerILb0ELb0ELb0ELi128EEEEEEEEEvNT_6ParamsE$_ZZN4cute5sliceINS_5tupleIJNS_10UnderscoreES2_NS_1CILi0EEEEEENS1_IJNS1_IJNS3_ILi1EEES4_EEEiNS3_ILi1024EEEEEEEEDaRKT_RKT0_ENKUlRKT_RKT0_E_clIS2_iEEDaSI_SL_,($_ZN7cutlass13device_kernelIN5flash19enable_sm80_to_sm89INS1_16FlashAttnBwdSm80INS1_25CollectiveMainloopBwdSm80ILi2ELi2EN4cute5tupleIJNS5_1CILi128EEES8_NS7_ILi64EEEEEENS_10bfloat16_tEfNS_4arch4Sm80ELb0ELb1ELb1ELb0ELb0ELb0ELb0ELb0ELi2ELi4ELi4ELi4ELb0EEENS1_24CollectiveEpilogueBwdGQAISA_fSD_Li256ELb0ELb0EEENS1_19SingleTileSchedulerILb0ELb0ELb0ELi128EEEEEEEEEvNT_6ParamsE$_ZZN4cute5sliceINS_5tupleIJNS_10UnderscoreES2_S2_iEEENS1_IJNS1_IJNS_1CILi1EEENS4_ILi0EEEEEENS4_ILi4096EEENS1_IJiiEEENS1_IJS6_NS4_ILi8192EEEEEEEEEEEDaRKT_RKT0_ENKUlRKT_RKT0_E_clIS2_S9_EEDaSL_SO_ - $_ZN7cutlass13device_kernelIN5flash19enable_sm80_to_sm89INS1_16FlashAttnBwdSm80INS1_25CollectiveMainloopBwdSm80ILi2ELi2EN4cute5tupleIJNS5_1CILi128EEES8_NS7_ILi64EEEEEENS_10bfloat16_tEfNS_4arch4Sm80ELb0ELb1ELb1ELb0ELb0ELb0ELb0ELb0ELi2ELi4ELi4ELi4ELb0EEENS1_24CollectiveEpilogueBwdGQAISA_fSD_Li256ELb0ELb0EEENS1_19SingleTileSchedulerILb0ELb0ELb0ELi128EEEEEEEEEvNT_6ParamsE$_ZZN4cute5sliceINS_5tupleIJNS_10UnderscoreES2_NS_1CILi0EEEEEENS1_IJNS1_IJNS3_ILi1EEES4_EEEiNS3_ILi1024EEEEEEEEDaRKT_RKT0_ENKUlRKT_RKT0_E_clIS2_iEEDaSI_SL_)
$_ZN7cutlass13device_kernelIN5flash19enable_sm80_to_sm89INS1_16FlashAttnBwdSm80INS1_25CollectiveMainloopBwdSm80ILi2ELi2EN4cute5tupleIJNS5_1CILi128EEES8_NS7_ILi64EEEEEENS_10bfloat16_tEfNS_4arch4Sm80ELb0ELb1ELb1ELb0ELb0ELb0ELb0ELb0ELi2ELi4ELi4ELi4ELb0EEENS1_24CollectiveEpilogueBwdGQAISA_fSD_Li256ELb0ELb0EEENS1_19SingleTileSchedulerILb0ELb0ELb0ELi128EEEEEEEEEvNT_6ParamsE$_ZZN4cute5sliceINS_5tupleIJNS_10UnderscoreES2_NS_1CILi0EEEEEENS1_IJNS1_IJNS3_ILi1EEES4_EEEiNS3_ILi1024EEEEEEEEDaRKT_RKT0_ENKUlRKT_RKT0_E_clIS2_iEEDaSI_SL_:
[----:B------:R-:W-:Y:S01]  /*c230*/  IADD3 R2, R1, 0x1680, RZ ;  /* 0x0000168001027810 */ /* 0x000fe20007ffe0ff */
[----:B------:R-:W-:Y:S01]  /*c240*/  IMAD.MOV.U32 R3, RZ, RZ, R20 ;  /* 0x000000ffff037224 */ /* 0x000fe200078e0014 */
[----:B------:R-:W-:Y:S02]  /*c250*/  MOV R8, 0xc280 ;  /* 0x0000c28000087802 */ /* 0x000fe40000000f00 */
[----:B------:R-:W-:Y:S02]  /*c260*/  IADD3 R2, R2, c[0x0][0x20], RZ ;  /* 0x0000080002027a10 */ /* 0x000fe40007ffe0ff */
[----:B------:R-:W-:Y:S05]  /*c270*/  CALL.REL.NOINC `($_ZN7cutlass13device_kernelIN5flash19enable_sm80_to_sm89INS1_16FlashAttnBwdSm80INS1_25CollectiveMainloopBwdSm80ILi2ELi2EN4cute5tupleIJNS5_1CILi128EEES8_NS7_ILi64EEEEEENS_10bfloat16_tEfNS_4arch4Sm80ELb0ELb1ELb1ELb0ELb0ELb0ELb0ELb0ELi2ELi4ELi4ELi4ELb0EEENS1_24CollectiveEpilogueBwdGQAISA_fSD_Li256ELb0ELb0EEENS1_19SingleTileSchedulerILb0ELb0ELb0ELi128EEEEEEEEEvNT_6ParamsE$_ZN4cute3eso3ESOILb0ELb1EJiEEC2ERKi) ;  /* 0xffffa78000007944 */ /* 0x000fea0003c3ffff */
[----:B-1----:R1:W5:Y:S01]  /*c280*/  LDL R3, [R1+0x1680] ;  /* 0x0016800001037983 */ /* 0x0023620000100800 */
[----:B------:R-:W-:-:S04]  /*c290*/  MOV R11, 0x0 ;  /* 0x00000000000b7802 */ /* 0x000fc80000000f00 */
[----:B------:R-:W-:Y:S05]  /*c2a0*/  RET.REL.NODEC R10 `(_ZN7cutlass13device_kernelIN5flash19enable_sm80_to_sm89INS1_16FlashAttnBwdSm80INS1_25CollectiveMainloopBwdSm80ILi2ELi2EN4cute5tupleIJNS5_1CILi128EEES8_NS7_ILi64EEEEEENS_10bfloat16_tEfNS_4arch4Sm80ELb0ELb1ELb1ELb0ELb0ELb0ELb0ELb0ELi2ELi4ELi4ELi4ELb0EEENS1_24CollectiveEpilogueBwdGQAISA_fSD_Li256ELb0ELb0EEENS1_19SingleTileSchedulerILb0ELb0ELb0ELi128EEEEEEEEEvNT_6ParamsE) ;  /* 0xffff3d500a007950 */ /* 0x000fea0003c3ffff */
        .type           $_ZN7cutlass13device_kernelIN5flash19enable_sm80_to_sm89INS1_16FlashAttnBwdSm80INS1_25CollectiveMainloopBwdSm80ILi2ELi2EN4cute5tupleIJNS5_1CILi128EEES8_NS7_ILi64EEEEEENS_10bfloat16_tEfNS_4arch4Sm80ELb0ELb1ELb1ELb0ELb0ELb0ELb0ELb0ELi2ELi4ELi4ELi4ELb0EEENS1_24CollectiveEpilogueBwdGQAISA_fSD_Li256ELb0ELb0EEENS1_19SingleTileSchedulerILb0ELb0ELb0ELi128EEEEEEEEEvNT_6ParamsE$_ZZN4cute5sliceINS_5tupleIJNS_10UnderscoreES2_S2_iEEENS1_IJNS1_IJNS_1CILi1EEENS4_ILi0EEEEEENS4_ILi4096EEENS1_IJiiEEENS1_IJS6_NS4_ILi8192EEEEEEEEEEEDaRKT_RKT0_ENKUlRKT_RKT0_E_clIS2_S9_EEDaSL_SO_,@function
        .size           $_ZN7cutlass13device_kernelIN5flash19enable_sm80_to_sm89INS1_16FlashAttnBwdSm80INS1_25CollectiveMainloopBwdSm80ILi2ELi2EN4cute5tupleIJNS5_1CILi128EEES8_NS7_ILi64EEEEEENS_10bfloat16_tEfNS_4arch4Sm80ELb0ELb1ELb1ELb0ELb0ELb0ELb0ELb0ELi2ELi4ELi4ELi4ELb0EEENS1_24CollectiveEpilogueBwdGQAISA_fSD_Li256ELb0ELb0EEENS1_19SingleTileSchedulerILb0ELb0ELb0ELi128EEEEEEEEEvNT_6ParamsE$_ZZN4cute5sliceINS_5tupleIJNS_10UnderscoreES2_S2_iEEENS1_IJNS1_IJNS_1CILi1EEENS4_ILi0EEEEEENS4_ILi4096EEENS1_IJiiEEENS1_IJS6_NS4_ILi8192EEEEEEEEEEEDaRKT_RKT0_ENKUlRKT_RKT0_E_clIS2_S9_EEDaSL_SO_,($_ZN7cutlass13device_kernelIN5flash19enable_sm80_to_sm89INS1_16FlashAttnBwdSm80INS1_25CollectiveMainloopBwdSm80ILi2ELi2EN4cute5tupleIJNS5_1CILi128EEES8_NS7_ILi64EEEEEENS_10bfloat16_tEfNS_4arch4Sm80ELb0ELb1ELb1ELb0ELb0ELb0ELb0ELb0ELi2ELi4ELi4ELi4ELb0EEENS1_24CollectiveEpilogueBwdGQAISA_fSD_Li256ELb0ELb0EEENS1_19SingleTileSchedulerILb0ELb0ELb0ELi128EEEEEEEEEvNT_6ParamsE$_ZZN4cute5sliceINS_5tupleIJNS_10UnderscoreES2_S2_iEEENS1_IJNS1_IJNS_1CILi1EEENS4_ILi0EEEEEEiNS4_ILi1024EEENS4_ILi8192EEEEEEEEDaRKT_RKT0_ENKUlRKT_RKT0_E_clIS2_iEEDaSJ_SM_ - $_ZN7cutlass13device_kernelIN5flash19enable_sm80_to_sm89INS1_16FlashAttnBwdSm80INS1_25CollectiveMainloopBwdSm80ILi2ELi2EN4cute5tupleIJNS5_1CILi128EEES8_NS7_ILi64EEEEEENS_10bfloat16_tEfNS_4arch4Sm80ELb0ELb1ELb1ELb0ELb0ELb0ELb0ELb0ELi2ELi4ELi4ELi4ELb0EEENS1_24CollectiveEpilogueBwdGQAISA_fSD_Li256ELb0ELb0EEENS1_19SingleTileSchedulerILb0ELb0ELb0ELi128EEEEEEEEEvNT_6ParamsE$_ZZN4cute5sliceINS_5tupleIJNS_10UnderscoreES2_S2_iEEENS1_IJNS1_IJNS_1CILi1EEENS4_ILi0EEEEEENS4_ILi4096EEENS1_IJiiEEENS1_IJS6_NS4_ILi8192EEEEEEEEEEEDaRKT_RKT0_ENKUlRKT_RKT0_E_clIS2_S9_EEDaSL_SO_)
$_ZN7cutlass13device_kernelIN5flash19enable_sm80_to_sm89INS1_16FlashAttnBwdSm80INS1_25CollectiveMainloopBwdSm80ILi2ELi2EN4cute5tupleIJNS5_1CILi128EEES8_NS7_ILi64EEEEEENS_10bfloat16_tEfNS_4arch4Sm80ELb0ELb1ELb1ELb0ELb0ELb0ELb0ELb0ELi2ELi4ELi4ELi4ELb0EEENS1_24CollectiveEpilogueBwdGQAISA_fSD_Li256ELb0ELb0EEENS1_19SingleTileSchedulerILb0ELb0ELb0ELi128EEEEEEEEEvNT_6ParamsE$_ZZN4cute5sliceINS_5tupleIJNS_10UnderscoreES2_S2_iEEENS1_IJNS1_IJNS_1CILi1EEENS4_ILi0EEEEEENS4_ILi4096EEENS1_IJiiEEENS1_IJS6_NS4_ILi8192EEEEEEEEEEEDaRKT_RKT0_ENKUlRKT_RKT0_E_clIS2_S9_EEDaSL_SO_:
[----:B------:R-:W-:Y:S02]  /*c2b0*/  IADD3 R2, R1, 0x1380, RZ ;  /* 0x0000138001027810 */ /* 0x000fe40007ffe0ff */
[----:B------:R-:W-:Y:S02]  /*c2c0*/  MOV R6, 0xc2f0 ;  /* 0x0000c2f000067802 */ /* 0x000fe40000000f00 */
[----:B------:R-:W-:Y:S02]  /*c2d0*/  IADD3 R2, R2, c[0x0][0x20], RZ ;  /* 0x0000080002027a10 */ /* 0x000fe40007ffe0ff */
[----:B------:R-:W-:Y:S05]  /*c2e0*/  CALL.REL.NOINC `($_ZN7cutlass13device_kernelIN5flash19enable_sm80_to_sm89INS1_16FlashAttnBwdSm80INS1_25CollectiveMainloopBwdSm80ILi2ELi2EN4cute5tupleIJNS5_1CILi128EEES8_NS7_ILi64EEEEEENS_10bfloat16_tEfNS_4arch4Sm80ELb0ELb1ELb1ELb0ELb0ELb0ELb0ELb0ELi2ELi4ELi4ELi4ELb0EEENS1_24CollectiveEpilogueBwdGQAISA_fSD_Li256ELb0ELb0EEENS1_19SingleTileSchedulerILb0ELb0ELb0ELi128EEEEEEEEEvNT_6ParamsE$_ZN4cute3eso3ESOILb0ELb1EJNS_5tupleIJiiEEEEEC2ERKS3_) ;  /* 0xffffa5b000007944 */ /* 0x000fea0003c3ffff */
[----:B-1----:R1:W5:Y:S01]  /*c2f0*/  LDL.64 R2, [R1+0x1380] ;  /* 0x0013800001027983 */ /* 0x0023620000100a00 */
[----:B------:R-:W-:-:S04]  /*c300*/  MOV R5, 0x0 ;  /* 0x0000000000057802 */ /* 0x000fc80000000f00 */
[----:B------:R-:W-:Y:S05]  /*c310*/  RET.REL.NODEC R4 `(_ZN7cutlass13device_kernelIN5flash19enable_sm80_to_sm89INS1_16FlashAttnBwdSm80INS1_25CollectiveMainloopBwdSm80ILi2ELi2EN4cute5tupleIJNS5_1CILi128EEES8_NS7_ILi64EEEEEENS_10bfloat16_tEfNS_4arch4Sm80ELb0ELb1ELb1ELb0ELb0ELb0ELb0ELb0ELi2ELi4ELi4ELi4ELb0EEENS1_24CollectiveEpilogueBwdGQAISA_fSD_Li256ELb0ELb0EEENS1_19SingleTileSchedulerILb0ELb0ELb0ELi128EEEEEEEEEvNT_6ParamsE) ;  /* 0xffff3ce004007950 */ /* 0x000fea0003c3ffff */
        .type           $_ZN7cutlass13device_kernelIN5flash19enable_sm80_to_sm89INS1_16FlashAttnBwdSm80INS1_25CollectiveMainloopBwdSm80ILi2ELi2EN4cute5tupleIJNS5_1CILi128EEES8_NS7_ILi64EEEEEENS_10bfloat16_tEfNS_4arch4Sm80ELb0ELb1ELb1ELb0ELb0ELb0ELb0ELb0ELi2ELi4ELi4ELi4ELb0EEENS1_24CollectiveEpilogueBwdGQAISA_fSD_Li256ELb0ELb0EEENS1_19SingleTileSchedulerILb0ELb0ELb0ELi128EEEEEEEEEvNT_6ParamsE$_ZZN4cute5sliceINS_5tupleIJNS_10UnderscoreES2_S2_iEEENS1_IJNS1_IJNS_1CILi1EEENS4_ILi0EEEEEEiNS4_ILi1024EEENS4_ILi8192EEEEEEEEDaRKT_RKT0_ENKUlRKT_RKT0_E_clIS2_iEEDaSJ_SM_,@function
        .size           $_ZN7cutlass13device_kernelIN5flash19enable_sm80_to_sm89INS1_16FlashAttnBwdSm80INS1_25CollectiveMainloopBwdSm80ILi2ELi2EN4cute5tupleIJNS5_1CILi128EEES8_NS7_ILi64EEEEEENS_10bfloat16_tEfNS_4arch4Sm80ELb0ELb1ELb1ELb0ELb0ELb0ELb0ELb0ELi2ELi4ELi4ELi4ELb0EEENS1_24CollectiveEpilogueBwdGQAISA_fSD_Li256ELb0ELb0EEENS1_19SingleTileSchedulerILb0ELb0ELb0ELi128EEEEEEEEEvNT_6ParamsE$_ZZN4cute5sliceINS_5tupleIJNS_10UnderscoreES2_S2_iEEENS1_IJNS1_IJNS_1CILi1EEENS4_ILi0EEEEEEiNS4_ILi1024EEENS4_ILi8192EEEEEEEEDaRKT_RKT0_ENKUlRKT_RKT0_E_clIS2_iEEDaSJ_SM_,($_ZN7cutlass13device_kernelIN5flash19enable_sm80_to_sm89INS1_16FlashAttnBwdSm80INS1_25CollectiveMainloopBwdSm80ILi2ELi2EN4cute5tupleIJNS5_1CILi128EEES8_NS7_ILi64EEEEEENS_10bfloat16_tEfNS_4arch4Sm80ELb0ELb1ELb1ELb0ELb0ELb0ELb0ELb0ELi2ELi4ELi4ELi4ELb0EEENS1_24CollectiveEpilogueBwdGQAISA_fSD_Li256ELb0ELb0EEENS1_19SingleTileSchedulerILb0ELb0ELb0ELi128EEEEEEEEEvNT_6ParamsE$_ZZN4cute5sliceINS_5tupleIJNS_10UnderscoreES2_S2_iEEENS1_IJNS1_IJNS_1CILi1EEENS4_ILi0EEEEEElS6_lEEEEEDaRKT_RKT0_ENKUlRKT_RKT0_E_clIS2_lEEDaSH_SK_ - $_ZN7cutlass13device_kernelIN5flash19enable_sm80_to_sm89INS1_16FlashAttnBwdSm80INS1_25CollectiveMainloopBwdSm80ILi2ELi2EN4cute5tupleIJNS5_1CILi128EEES8_NS7_ILi64EEEEEENS_10bfloat16_tEfNS_4arch4Sm80ELb0ELb1ELb1ELb0ELb0ELb0ELb0ELb0ELi2ELi4ELi4ELi4ELb0EEENS1_24CollectiveEpilogueBwdGQAISA_fSD_Li256ELb0ELb0EEENS1_19SingleTileSchedulerILb0ELb0ELb0ELi128EEEEEEEEEvNT_6ParamsE$_ZZN4cute5sliceINS_5tupleIJNS_10UnderscoreES2_S2_iEEENS1_IJNS1_IJNS_1CILi1EEENS4_ILi0EEEEEEiNS4_ILi1024EEENS4_ILi8192EEEEEEEEDaRKT_RKT0_ENKUlRKT_RKT0_E_clIS2_iEEDaSJ_SM_)
$_ZN7cutlass13device_kernelIN5flash19enable_sm80_to_sm89INS1_16FlashAttnBwdSm80INS1_25CollectiveMainloopBwdSm80ILi2ELi2EN4cute5tupleIJNS5_1CILi128EEES8_NS7_ILi64EEEEEENS_10bfloat16_tEfNS_4arch4Sm80ELb0ELb1ELb1ELb0ELb0ELb0ELb0ELb0ELi2ELi4ELi4ELi4ELb0EEENS1_24CollectiveEpilogueBwdGQAISA_fSD_Li256ELb0ELb0EEENS1_19SingleTileSchedulerILb0ELb0ELb0ELi128EEEEEEEEEvNT_6ParamsE$_ZZN4cute5sliceINS_5tupleIJNS_10UnderscoreES2_S2_iEEENS1_IJNS1_IJNS_1CILi1EEENS4_ILi0EEEEEEiNS4_ILi1024EEENS4_ILi8192EEEEEEEEDaRKT_RKT0_ENKUlRKT_RKT0_E_clIS2_iEEDaSJ_SM_:
[----:B------:R-:W-:Y:S02]  /*c320*/  IADD3 R2, R1, 0x1380, RZ ;  /* 0x0000138001027810 */ /* 0x000fe40007ffe0ff */
[----:B------:R-:W-:Y:S02]  /*c330*/  MOV R8, 0xc360 ;  /* 0x0000c36000087802 */ /* 0x000fe40000000f00 */
[----:B------:R-:W-:Y:S02]  /*c340*/  IADD3 R2, R2, c[0x0][0x20], RZ ;  /* 0x0000080002027a10 */ /* 0x000fe40007ffe0ff */
[----:B------:R-:W-:Y:S05]  /*c350*/  CALL.REL.NOINC `($_ZN7cutlass13device_kernelIN5flash19enable_sm80_to_sm89INS1_16FlashAttnBwdSm80INS1_25CollectiveMainloopBwdSm80ILi2ELi2EN4cute5tupleIJNS5_1CILi128EEES8_NS7_ILi64EEEEEENS_10bfloat16_tEfNS_4arch4Sm80ELb0ELb1ELb1ELb0ELb0ELb0ELb0ELb0ELi2ELi4ELi4ELi4ELb0EEENS1_24CollectiveEpilogueBwdGQAISA_fSD_Li256ELb0ELb0EEENS1_19SingleTileSchedulerILb0ELb0ELb0ELi128EEEEEEEEEvNT_6ParamsE$_ZN4cute3eso3ESOILb0ELb1EJiEEC2ERKi) ;  /* 0xffffa6a000007944 */ /* 0x000fea0003c3ffff */
[----:B-1----:R1:W5:Y:S01]  /*c360*/  LDL R3, [R1+0x1380] ;  /* 0x0013800001037983 */ /* 0x0023620000100800 */
[----:B------:R-:W-:Y:S02]  /*c370*/  MOV R8, R4 ;  /* 0x0000000400087202 */ /* 0x000fe40000000f00 */
[----:B------:R-:W-:-:S04]  /*c380*/  MOV R9, 0x0 ;  /* 0x0000000000097802 */ /* 0x000fc80000000f00 */
[----:B------:R-:W-:Y:S05]  /*c390*/  RET.REL.NODEC R8 `(_ZN7cutlass13device_kernelIN5flash19enable_sm80_to_sm89INS1_16FlashAttnBwdSm80INS1_25CollectiveMainloopBwdSm80ILi2ELi2EN4cute5tupleIJNS5_1CILi128EEES8_NS7_ILi64EEEEEENS_10bfloat16_tEfNS_4arch4Sm80ELb0ELb1ELb1ELb0ELb0ELb0ELb0ELb0ELi2ELi4ELi4ELi4ELb0EEENS1_24CollectiveEpilogueBwdGQAISA_fSD_Li256ELb0ELb0EEENS1_19SingleTileSchedulerILb0ELb0ELb0ELi128EEEEEEEEEvNT_6ParamsE) ;  /* 0xffff3c6008007950 */ /* 0x000fea0003c3ffff */
        .type           $_ZN7cutlass13device_kernelIN5flash19enable_sm80_to_sm89INS1_16FlashAttnBwdSm80INS1_25CollectiveMainloopBwdSm80ILi2ELi2EN4cute5tupleIJNS5_1CILi128EEES8_NS7_ILi64EEEEEENS_10bfloat16_tEfNS_4arch4Sm80ELb0ELb1ELb1ELb0ELb0ELb0ELb0ELb0ELi2ELi4ELi4ELi4ELb0EEENS1_24CollectiveEpilogueBwdGQAISA_fSD_Li256ELb0ELb0EEENS1_19SingleTileSchedulerILb0ELb0ELb0ELi128EEEEEEEEEvNT_6ParamsE$_ZZN4cute5sliceINS_5tupleIJNS_10UnderscoreES2_S2_iEEENS1_IJNS1_IJNS_1CILi1EEENS4_ILi0EEEEEElS6_lEEEEEDaRKT_RKT0_ENKUlRKT_RKT0_E_clIS2_lEEDaSH_SK_,@function
        .size           $_ZN7cutlass13device_kernelIN5flash19enable_sm80_to_sm89INS1_16FlashAttnBwdSm80INS1_25CollectiveMainloopBwdSm80ILi2ELi2EN4cute5tupleIJNS5_1CILi128EEES8_NS7_ILi64EEEEEENS_10bfloat16_tEfNS_4arch4Sm80ELb0ELb1ELb1ELb0ELb0ELb0ELb0ELb0ELi2ELi4ELi4ELi4ELb0EEENS1_24CollectiveEpilogueBwdGQAISA_fSD_Li256ELb0ELb0EEENS1_19SingleTileSchedulerILb0ELb0ELb0ELi128EEEEEEEEEvNT_6ParamsE$_ZZN4cute5sliceINS_5tupleIJNS_10UnderscoreES2_S2_iEEENS1_IJNS1_IJNS_1CILi1EEENS4_ILi0EEEEEElS6_lEEEEEDaRKT_RKT0_ENKUlRKT_RKT0_E_clIS2_lEEDaSH_SK_,($_ZN7cutlass13device_kernelIN5flash19enable_sm80_to_sm89INS1_16FlashAttnBwdSm80INS1_25CollectiveMainloopBwdSm80ILi2ELi2EN4cute5tupleIJNS5_1CILi128EEES8_NS7_ILi64EEEEEENS_10bfloat16_tEfNS_4arch4Sm80ELb0ELb1ELb1ELb0ELb0ELb0ELb0ELb0ELi2ELi4ELi4ELi4ELb0EEENS1_24CollectiveEpilogueBwdGQAISA_fSD_Li256ELb0ELb0EEENS1_19SingleTileSchedulerILb0ELb0ELb0ELi128EEEEEEEEEvNT_6ParamsE$_ZZN4cute5sliceINS_5tupleIJNS_10UnderscoreES2_iEEENS1_IJNS1_IJNS_1CILi1EEENS4_ILi0EEEEEEiNS4_ILi1024EEEEEEEEDaRKT_RKT0_ENKUlRKT_RKT0_E_clIS2_iEEDaSI_SL_ - $_ZN7cutlass13device_kernelIN5flash19enable_sm80_to_sm89INS1_16FlashAttnBwdSm80INS1_25CollectiveMainloopBwdSm80ILi2ELi2EN4cute5tupleIJNS5_1CILi128EEES8_NS7_ILi64EEEEEENS_10bfloat16_tEfNS_4arch4Sm80ELb0ELb1ELb1ELb0ELb0ELb0ELb0ELb0ELi2ELi4ELi4ELi4ELb0EEENS1_24CollectiveEpilogueBwdGQAISA_fSD_Li256ELb0ELb0EEENS1_19SingleTileSchedulerILb0ELb0ELb0ELi128EEEEEEEEEvNT_6ParamsE$_ZZN4cute5sliceINS_5tupleIJNS_10UnderscoreES2_S2_iEEENS1_IJNS1_IJNS_1CILi1EEENS4_ILi0EEEEEElS6_lEEEEEDaRKT_RKT0_ENKUlRKT_RKT0_E_clIS2_lEEDaSH_SK_)
$_ZN7cutlass13device_kernelIN5flash19enable_sm80_to_sm89INS1_16FlashAttnBwdSm80INS1_25CollectiveMainloopBwdSm80ILi2ELi2EN4cute5tupleIJNS5_1CILi128EEES8_NS7_ILi64EEEEEENS_10bfloat16_tEfNS_4arch4Sm80ELb0ELb1ELb1ELb0ELb0ELb0ELb0ELb0ELi2ELi4ELi4ELi4ELb0EEENS1_24CollectiveEpilogueBwdGQAISA_fSD_Li256ELb0ELb0EEENS1_19SingleTileSchedulerILb0ELb0ELb0ELi128EEEEEEEEEvNT_6ParamsE$_ZZN4cute5sliceINS_5tupleIJNS_10UnderscoreES2_S2_iEEENS1_IJNS1_IJNS_1CILi1EEENS4_ILi0EEEEEElS6_lEEEEEDaRKT_RKT0_ENKUlRKT_RKT0_E_clIS2_lEEDaSH_SK_:
[----:B------:R-:W-:Y:S02]  /*c3a0*/  IADD3 R5, R1, 0x16a8, RZ ;  /* 0x000016a801057810 */ /* 0x000fe40007ffe0ff */
[----:B------:R-:W-:Y:S02]  /*c3b0*/  MOV R6, 0xc3e0 ;  /* 0x0000c3e000067802 */ /* 0x000fe40000000f00 */
[----:B------:R-:W-:Y:S02]  /*c3c0*/  IADD3 R5, R5, c[0x0][0x20], RZ ;  /* 0x0000080005057a10 */ /* 0x000fe40007ffe0ff */
[----:B------:R-:W-:Y:S05]  /*c3d0*/  CALL.REL.NOINC `($_ZN7cutlass13device_kernelIN5flash19enable_sm80_to_sm89INS1_16FlashAttnBwdSm80INS1_25CollectiveMainloopBwdSm80ILi2ELi2EN4cute5tupleIJNS5_1CILi128EEES8_NS7_ILi64EEEEEENS_10bfloat16_tEfNS_4arch4Sm80ELb0ELb1ELb1ELb0ELb0ELb0ELb0ELb0ELi2ELi4ELi4ELi4ELb0EEENS1_24CollectiveEpilogueBwdGQAISA_fSD_Li256ELb0ELb0EEENS1_19SingleTileSchedulerILb0ELb0ELb0ELi128EEEEEEEEEvNT_6ParamsE$_ZN4cute3eso3ESOILb0ELb1EJlEEC2ERKl) ;  /* 0xffffa82000007944 */ /* 0x000fea0003c3ffff */
[----:B-1----:R1:W5:Y:S01]  /*c3e0*/  LDL.64 R2, [R1+0x16a8] ;  /* 0x0016a80001027983 */ /* 0x0023620000100a00 */
[----:B------:R-:W-:-:S04]  /*c3f0*/  MOV R5, 0x0 ;  /* 0x0000000000057802 */ /* 0x000fc80000000f00 */
[----:B------:R-:W-:Y:S05]  /*c400*/  RET.REL.NODEC R4 `(_ZN7cutlass13device_kernelIN5flash19enable_sm80_to_sm89INS1_16FlashAttnBwdSm80INS1_25CollectiveMainloopBwdSm80ILi2ELi2EN4cute5tupleIJNS5_1CILi128EEES8_NS7_ILi64EEEEEENS_10bfloat16_tEfNS_4arch4Sm80ELb0ELb1ELb1ELb0ELb0ELb0ELb0ELb0ELi2ELi4ELi4ELi4ELb0EEENS1_24CollectiveEpilogueBwdGQAISA_fSD_Li256ELb0ELb0EEENS1_19SingleTileSchedulerILb0ELb0ELb0ELi128EEEEEEEEEvNT_6ParamsE) ;  /* 0xffff3bf004007950 */ /* 0x000fea0003c3ffff */
        .type           $_ZN7cutlass13device_kernelIN5flash19enable_sm80_to_sm89INS1_16FlashAttnBwdSm80INS1_25CollectiveMainloopBwdSm80ILi2ELi2EN4cute5tupleIJNS5_1CILi128EEES8_NS7_ILi64EEEEEENS_10bfloat16_tEfNS_4arch4Sm80ELb0ELb1ELb1ELb0ELb0ELb0ELb0ELb0ELi2ELi4ELi4ELi4ELb0EEENS1_24CollectiveEpilogueBwdGQAISA_fSD_Li256ELb0ELb0EEENS1_19SingleTileSchedulerILb0ELb0ELb0ELi128EEEEEEEEEvNT_6ParamsE$_ZZN4cute5sliceINS_5tupleIJNS_10UnderscoreES2_iEEENS1_IJNS1_IJNS_1CILi1EEENS4_ILi0EEEEEEiNS4_ILi1024EEEEEEEEDaRKT_RKT0_ENKUlRKT_RKT0_E_clIS2_iEEDaSI_SL_,@function
        .size           $_ZN7cutlass13device_kernelIN5flash19enable_sm80_to_sm89INS1_16FlashAttnBwdSm80INS1_25CollectiveMainloopBwdSm80ILi2ELi2EN4cute5tupleIJNS5_1CILi128EEES8_NS7_ILi64EEEEEENS_10bfloat16_tEfNS_4arch4Sm80ELb0ELb1ELb1ELb0ELb0ELb0ELb0ELb0ELi2ELi4ELi4ELi4ELb0EEENS1_24CollectiveEpilogueBwdGQAISA_fSD_Li256ELb0ELb0EEENS1_19SingleTileSchedulerILb0ELb0ELb0ELi128EEEEEEEEEvNT_6ParamsE$_ZZN4cute5sliceINS_5tupleIJNS_10UnderscoreES2_iEEENS1_IJNS1_IJNS_1CILi1EEENS4_ILi0EEEEEEiNS4_ILi1024EEEEEEEEDaRKT_RKT0_ENKUlRKT_RKT0_E_clIS2_iEEDaSI_SL_,($_ZN7cutlass13device_kernelIN5flash19enable_sm80_to_sm89INS1_16FlashAttnBwdSm80INS1_25CollectiveMainloopBwdSm80ILi2ELi2EN4cute5tupleIJNS5_1CILi128EEES8_NS7_ILi64EEEEEENS_10bfloat16_tEfNS_4arch4Sm80ELb0ELb1ELb1ELb0ELb0ELb0ELb0ELb0ELi2ELi4ELi4ELi4ELb0EEENS1_24CollectiveEpilogueBwdGQAISA_fSD_Li256ELb0ELb0EEENS1_19SingleTileSchedulerILb0ELb0ELb0ELi128EEEEEEEEEvNT_6ParamsE$_ZZN4cute6detail10lift_sliceINS_5tupleIJNS_1CILi0EEENS_10UnderscoreEEEENS2_IJNS2_IJS4_S4_EEEiEEEEEDaRKT_RKT0_ENKUlRKT_RKT0_E_clIS5_iEEDaSH_SK_ - $_ZN7cutlass13device_kernelIN5flash19enable_sm80_to_sm89INS1_16FlashAttnBwdSm80INS1_25CollectiveMainloopBwdSm80ILi2ELi2EN4cute5tupleIJNS5_1CILi128EEES8_NS7_ILi64EEEEEENS_10bfloat16_tEfNS_4arch4Sm80ELb0ELb1ELb1ELb0ELb0ELb0ELb0ELb0ELi2ELi4ELi4ELi4ELb0EEENS1_24CollectiveEpilogueBwdGQAISA_fSD_Li256ELb0ELb0EEENS1_19SingleTileSchedulerILb0ELb0ELb0ELi128EEEEEEEEEvNT_6ParamsE$_ZZN4cute5sliceINS_5tupleIJNS_10UnderscoreES2_iEEENS1_IJNS1_IJNS_1CILi1EEENS4_ILi0EEEEEEiNS4_ILi1024EEEEEEEEDaRKT_RKT0_ENKUlRKT_RKT0_E_clIS2_iEEDaSI_SL_)
$_ZN7cutlass13device_kernelIN5flash19enable_sm80_to_sm89INS1_16FlashAttnBwdSm80INS1_25CollectiveMainloopBwdSm80ILi2ELi2EN4cute5tupleIJNS5_1CILi128EEES8_NS7_ILi64EEEEEENS_10bfloat16_tEfNS_4arch4Sm80ELb0ELb1ELb1ELb0ELb0ELb0ELb0ELb0ELi2ELi4ELi4ELi4ELb0EEENS1_24CollectiveEpilogueBwdGQAISA_fSD_Li256ELb0ELb0EEENS1_19SingleTileSchedulerILb0ELb0ELb0ELi128EEEEEEEEEvNT_6ParamsE$_ZZN4cute5sliceINS_5tupleIJNS_10UnderscoreES2_iEEENS1_IJNS1_IJNS_1CILi1EEENS4_ILi0EEEEEEiNS4_ILi1024EEEEEEEEDaRKT_RKT0_ENKUlRKT_RKT0_E_clIS2_iEEDaSI_SL_:
[----:B------:R-:W-:Y:S01]  /*c410*/  IADD3 R2, R1, 0x1680, RZ ;  /* 0x0000168001027810 */ /* 0x000fe20007ffe0ff */
[----:B------:R-:W-:Y:S01]  /*c420*/  IMAD.MOV.U32 R3, RZ, RZ, R20 ;  /* 0x000000ffff037224 */ /* 0x000fe200078e0014 */
[----:B------:R-:W-:Y:S02]  /*c430*/  MOV R8, 0xc460 ;  /* 0x0000c46000087802 */ /* 0x000fe40000000f00 */
[----:B------:R-:W-:Y:S02]  /*c440*/  IADD3 R2, R2, c[0x0][0x20], RZ ;  /* 0x0000080002027a10 */ /* 0x000fe40007ffe0ff */
[----:B------:R-:W-:Y:S05]  /*c450*/  CALL.REL.NOINC `($_ZN7cutlass13device_kernelIN5flash19enable_sm80_to_sm89INS1_16FlashAttnBwdSm80INS1_25CollectiveMainloopBwdSm80ILi2ELi2EN4cute5tupleIJNS5_1CILi128EEES8_NS7_ILi64EEEEEENS_10bfloat16_tEfNS_4arch4Sm80ELb0ELb1ELb1ELb0ELb0ELb0ELb0ELb0ELi2ELi4ELi4ELi4ELb0EEENS1_24CollectiveEpilogueBwdGQAISA_fSD_Li256ELb0ELb0EEENS1_19SingleTileSchedulerILb0ELb0ELb0ELi128EEEEEEEEEvNT_6ParamsE$_ZN4cute3eso3ESOILb0ELb1EJiEEC2ERKi) ;  /* 0xffffa5a000007944 */ /* 0x000fea0003c3ffff */
[----:B-1----:R1:W5:Y:S01]  /*c460*/  LDL R3, [R1+0x1680] ;  /* 0x0016800001037983 */ /* 0x0023620000100800 */
[----:B------:R-:W-:Y:S02]  /*c470*/  MOV R6, R4 ;  /* 0x0000000400067202 */ /* 0x000fe40000000f00 */
[----:B------:R-:W-:-:S04]  /*c480*/  MOV R7, 0x0 ;  /* 0x0000000000077802 */ /* 0x000fc80000000f00 */
[----:B------:R-:W-:Y:S05]  /*c490*/  RET.REL.NODEC R6 `(_ZN7cutlass13device_kernelIN5flash19enable_sm80_to_sm89INS1_16FlashAttnBwdSm80INS1_25CollectiveMainloopBwdSm80ILi2ELi2EN4cute5tupleIJNS5_1CILi128EEES8_NS7_ILi64EEEEEENS_10bfloat16_tEfNS_4arch4Sm80ELb0ELb1ELb1ELb0ELb0ELb0ELb0ELb0ELi2ELi4ELi4ELi4ELb0EEENS1_24CollectiveEpilogueBwdGQAISA_fSD_Li256ELb0ELb0EEENS1_19SingleTileSchedulerILb0ELb0ELb0ELi128EEEEEEEEEvNT_6ParamsE) ;  /* 0xffff3b6006007950 */ /* 0x000fea0003c3ffff */
        .type           $_ZN7cutlass13device_kernelIN5flash19enable_sm80_to_sm89INS1_16FlashAttnBwdSm80INS1_25CollectiveMainloopBwdSm80ILi2ELi2EN4cute5tupleIJNS5_1CILi128EEES8_NS7_ILi64EEEEEENS_10bfloat16_tEfNS_4arch4Sm80ELb0ELb1ELb1ELb0ELb0ELb0ELb0ELb0ELi2ELi4ELi4ELi4ELb0EEENS1_24CollectiveEpilogueBwdGQAISA_fSD_Li256ELb0ELb0EEENS1_19SingleTileSchedulerILb0ELb0ELb0ELi128EEEEEEEEEvNT_6ParamsE$_ZZN4cute6detail10lift_sliceINS_5tupleIJNS_1CILi0EEENS_10UnderscoreEEEENS2_IJNS2_IJS4_S4_EEEiEEEEEDaRKT_RKT0_ENKUlRKT_RKT0_E_clIS5_iEEDaSH_SK_,@function
        .size           $_ZN7cutlass13device_kernelIN5flash19enable_sm80_to_sm89INS1_16FlashAttnBwdSm80INS1_25CollectiveMainloopBwdSm80ILi2ELi2EN4cute5tupleIJNS5_1CILi128EEES8_NS7_ILi64EEEEEENS_10bfloat16_tEfNS_4arch4Sm80ELb0ELb1ELb1ELb0ELb0ELb0ELb0ELb0ELi2ELi4ELi4ELi4ELb0EEENS1_24CollectiveEpilogueBwdGQAISA_fSD_Li256ELb0ELb0EEENS1_19SingleTileSchedulerILb0ELb0ELb0ELi128EEEEEEEEEvNT_6ParamsE$_ZZN4cute6detail10lift_sliceINS_5tupleIJNS_1CILi0EEENS_10UnderscoreEEEENS2_IJNS2_IJS4_S4_EEEiEEEEEDaRKT_RKT0_ENKUlRKT_RKT0_E_clIS5_iEEDaSH_SK_,($_ZN7cutlass13device_kernelIN5flash19enable_sm80_to_sm89INS1_16FlashAttnBwdSm80INS1_25CollectiveMainloopBwdSm80ILi2ELi2EN4cute5tupleIJNS5_1CILi128EEES8_NS7_ILi64EEEEEENS_10bfloat16_tEfNS_4arch4Sm80ELb0ELb1ELb1ELb0ELb0ELb0ELb0ELb0ELi2ELi4ELi4ELi4ELb0EEENS1_24CollectiveEpilogueBwdGQAISA_fSD_Li256ELb0ELb0EEENS1_19SingleTileSchedulerILb0ELb0ELb0ELi128EEEEEEEEEvNT_6ParamsE$_ZZN4cute6detail16composition_implINS_1CILi2EEEiNS_5tupleIJNS2_ILi1EEES3_EEENS4_IJNS2_ILi0EEES5_EEEEEDaRKT_RKT0_RKT1_RKT2_ENKUlRKT_RKT0_E_clIS3_S5_EEDaSN_SQ_ - $_ZN7cutlass13device_kernelIN5flash19enable_sm80_to_sm89INS1_16FlashAttnBwdSm80INS1_25CollectiveMainloopBwdSm80ILi2ELi2EN4cute5tupleIJNS5_1CILi128EEES8_NS7_ILi64EEEEEENS_10bfloat16_tEfNS_4arch4Sm80ELb0ELb1ELb1ELb0ELb0ELb0ELb0ELb0ELi2ELi4ELi4ELi4ELb0EEENS1_24CollectiveEpilogueBwdGQAISA_fSD_Li256ELb0ELb0EEENS1_19SingleTileSchedulerILb0ELb0ELb0ELi128EEEEEEEEEvNT_6ParamsE$_ZZN4cute6detail10lift_sliceINS_5tupleIJNS_1CILi0EEENS_10UnderscoreEEEENS2_IJNS2_IJS4_S4_EEEiEEEEEDaRKT_RKT0_ENKUlRKT_RKT0_E_clIS5_iEEDaSH_SK_)
$_ZN7cutlass13device_kernelIN5flash19enable_sm80_to_sm89INS1_16FlashAttnBwdSm80INS1_25CollectiveMainloopBwdSm80ILi2ELi2EN4cute5tupleIJNS5_1CILi128EEES8_NS7_ILi64EEEEEENS_10bfloat16_tEfNS_4arch4Sm80ELb0ELb1ELb1ELb0ELb0ELb0ELb0ELb0ELi2ELi4ELi4ELi4ELb0EEENS1_24CollectiveEpilogueBwdGQAISA_fSD_Li256ELb0ELb0EEENS1_19SingleTileSchedulerILb0ELb0ELb0ELi128EEEEEEEEEvNT_6ParamsE$_ZZN4cute6detail10lift_sliceINS_5tupleIJNS_1CILi0EEENS_10UnderscoreEEEENS2_IJNS2_IJS4_S4_EEEiEEEEEDaRKT_RKT0_ENKUlRKT_RKT0_E_clIS5_iEEDaSH_SK_:
[----:B------:R-:W-:Y:S02]  /*c4a0*/  IADD3 R2, R1, 0x1680, RZ ;  /* 0x0000168001027810 */ /* 0x000fe40007ffe0ff */
[----:B------:R-:W-:Y:S02]  /*c4b0*/  MOV R8, 0xc4e0 ;  /* 0x0000c4e000087802 */ /* 0x000fe40000000f00 */
[----:B------:R-:W-:Y:S02]  /*c4c0*/  IADD3 R2, R2, c[0x0][0x20], RZ ;  /* 0x0000080002027a10 */ /* 0x000fe40007ffe0ff */
[----:B------:R-:W-:Y:S05]  /*c4d0*/  CALL.REL.NOINC `($_ZN7cutlass13device_kernelIN5flash19enable_sm80_to_sm89INS1_16FlashAttnBwdSm80INS1_25CollectiveMainloopBwdSm80ILi2ELi2EN4cute5tupleIJNS5_1CILi128EEES8_NS7_ILi64EEEEEENS_10bfloat16_tEfNS_4arch4Sm80ELb0ELb1ELb1ELb0ELb0ELb0ELb0ELb0ELi2ELi4ELi4ELi4ELb0EEENS1_24CollectiveEpilogueBwdGQAISA_fSD_Li256ELb0ELb0EEENS1_19SingleTileSchedulerILb0ELb0ELb0ELi128EEEEEEEEEvNT_6ParamsE$_ZN4cute3eso3ESOILb0ELb1EJiEEC2ERKi) ;  /* 0xffffa52000007944 */ /* 0x000fea0003c3ffff */
[----:B-1----:R1:W5:Y:S01]  /*c4e0*/  LDL R3, [R1+0x1680] ;  /* 0x0016800001037983 */ /* 0x0023620000100800 */
[----:B------:R-:W-:-:S04]  /*c4f0*/  MOV R11, 0x0 ;  /* 0x00000000000b7802 */ /* 0x000fc80000000f00 */
[----:B------:R-:W-:Y:S05]  /*c500*/  RET.REL.NODEC R10 `(_ZN7cutlass13device_kernelIN5flash19enable_sm80_to_sm89INS1_16FlashAttnBwdSm80INS1_25CollectiveMainloopBwdSm80ILi2ELi2EN4cute5tupleIJNS5_1CILi128EEES8_NS7_ILi64EEEEEENS_10bfloat16_tEfNS_4arch4Sm80ELb0ELb1ELb1ELb0ELb0ELb0ELb0ELb0ELi2ELi4ELi4ELi4ELb0EEENS1_24CollectiveEpilogueBwdGQAISA_fSD_Li256ELb0ELb0EEENS1_19SingleTileSchedulerILb0ELb0ELb0ELi128EEEEEEEEEvNT_6ParamsE) ;  /* 0xffff3af00a007950 */ /* 0x000fea0003c3ffff */
        .type           $_ZN7cutlass13device_kernelIN5flash19enable_sm80_to_sm89INS1_16FlashAttnBwdSm80INS1_25CollectiveMainloopBwdSm80ILi2ELi2EN4cute5tupleIJNS5_1CILi128EEES8_NS7_ILi64EEEEEENS_10bfloat16_tEfNS_4arch4Sm80ELb0ELb1ELb1ELb0ELb0ELb0ELb0ELb0ELi2ELi4ELi4ELi4ELb0EEENS1_24CollectiveEpilogueBwdGQAISA_fSD_Li256ELb0ELb0EEENS1_19SingleTileSchedulerILb0ELb0ELb0ELi128EEEEEEEEEvNT_6ParamsE$_ZZN4cute6detail16composition_implINS_1CILi2EEEiNS_5tupleIJNS2_ILi1EEES3_EEENS4_IJNS2_ILi0EEES5_EEEEEDaRKT_RKT0_RKT1_RKT2_ENKUlRKT_RKT0_E_clIS3_S5_EEDaSN_SQ_,@function
        .size           $_ZN7cutlass13device_kernelIN5flash19enable_sm80_to_sm89INS1_16FlashAttnBwdSm80INS1_25CollectiveMainloopBwdSm80ILi2ELi2EN4cute5tupleIJNS5_1CILi128EEES8_NS7_ILi64EEEEEENS_10bfloat16_tEfNS_4arch4Sm80ELb0ELb1ELb1ELb0ELb0ELb0ELb0ELb0ELi2ELi4ELi4ELi4ELb0EEENS1_24CollectiveEpilogueBwdGQAISA_fSD_Li256ELb0ELb0EEENS1_19SingleTileSchedulerILb0ELb0ELb0ELi128EEEEEEEEEvNT_6ParamsE$_ZZN4cute6detail16composition_implINS_1CILi2EEEiNS_5tupleIJNS2_ILi1EEES3_EEENS4_IJNS2_ILi0EEES5_EEEEEDaRKT_RKT0_RKT1_RKT2_ENKUlRKT_RKT0_E_clIS3_S5_EEDaSN_SQ_,($_ZN7cutlass13device_kernelIN5flash19enable_sm80_to_sm89INS1_16FlashAttnBwdSm80INS1_25CollectiveMainloopBwdSm80ILi2ELi2EN4cute5tupleIJNS5_1CILi128EEES8_NS7_ILi64EEEEEENS_10bfloat16_tEfNS_4arch4Sm80ELb0ELb1ELb1ELb0ELb0ELb0ELb0ELb0ELi2ELi4ELi4ELi4ELb0EEENS1_24CollectiveEpilogueBwdGQAISA_fSD_Li256ELb0ELb0EEENS1_19SingleTileSchedulerILb0ELb0ELb0ELi128EEEEEEEEEvNT_6ParamsE$_ZZN4cute6detail16composition_implINS_5tupleIJNS_1CILi16EEENS3_ILi2EEES5_S5_NS3_ILi4EEES5_EEENS2_IJNS3_ILi1EEEiiiNS3_ILi144EEENS3_ILi512EEEEEENS2_IJNS2_IJS5_S5_EEES6_NS3_ILi8EEEEEENS2_IJNS2_IJNS3_ILi64EEESA_EEES4_NS3_ILi1024EEEEEEEEDaRKT_RKT0_RKT1_RKT2_ENKUlRKT_RKT0_E_clIS6_S4_EEDaSX_S10_ - $_ZN7cutlass13device_kernelIN5flash19enable_sm80_to_sm89INS1_16FlashAttnBwdSm80INS1_25CollectiveMainloopBwdSm80ILi2ELi2EN4cute5tupleIJNS5_1CILi128EEES8_NS7_ILi64EEEEEENS_10bfloat16_tEfNS_4arch4Sm80ELb0ELb1ELb1ELb0ELb0ELb0ELb0ELb0ELi2ELi4ELi4ELi4ELb0EEENS1_24CollectiveEpilogueBwdGQAISA_fSD_Li256ELb0ELb0EEENS1_19SingleTileSchedulerILb0ELb0ELb0ELi128EEEEEEEEEvNT_6ParamsE$_ZZN4cute6detail16composition_implINS_1CILi2EEEiNS_5tupleIJNS2_ILi1EEES3_EEENS4_IJNS2_ILi0EEES5_EEEEEDaRKT_RKT0_RKT1_RKT2_ENKUlRKT_RKT0_E_clIS3_S5_EEDaSN_SQ_)
$_ZN7cutlass13device_kernelIN5flash19enable_sm80_to_sm89INS1_16FlashAttnBwdSm80INS1_25CollectiveMainloopBwdSm80ILi2ELi2EN4cute5tupleIJNS5_1CILi128EEES8_NS7_ILi64EEEEEENS_10bfloat16_tEfNS_4arch4Sm80ELb0ELb1ELb1ELb0ELb0ELb0ELb0ELb0ELi2ELi4ELi4ELi4ELb0EEENS1_24CollectiveEpilogueBwdGQAISA_fSD_Li256ELb0ELb0EEENS1_19SingleTileSchedulerILb0ELb0ELb0ELi128EEEEEEEEEvNT_6ParamsE$_ZZN4cute6detail16composition_implINS_1CILi2EEEiNS_5tupleIJNS2_ILi1EEES3_EEENS4_IJNS2_ILi0EEES5_EEEEEDaRKT_RKT0_RKT1_RKT2_ENKUlRKT_RKT0_E_clIS3_S5_EEDaSN_SQ_:
[----:B------:R-:W-:Y:S02]  /*c510*/  IADD3 R2, R1, 0x1688, RZ ;  /* 0x0000168801027810 */ /* 0x000fe40007ffe0ff */
[----:B------:R-:W-:Y:S02]  /*c520*/  MOV R6, 0xc550 ;  /* 0x0000c55000067802 */ /* 0x000fe40000000f00 */
[----:B------:R-:W-:Y:S02]  /*c530*/  IADD3 R2, R2, c[0x0][0x20], RZ ;  /* 0x0000080002027a10 */ /* 0x000fe40007ffe0ff */
[----:B------:R-:W-:Y:S05]  /*c540*/  CALL.REL.NOINC `($_ZN7cutlass13device_kernelIN5flash19enable_sm80_to_sm89INS1_16FlashAttnBwdSm80INS1_25CollectiveMainloopBwdSm80ILi2ELi2EN4cute5tupleIJNS5_1CILi128EEES8_NS7_ILi64EEEEEENS_10bfloat16_tEfNS_4arch4Sm80ELb0ELb1ELb1ELb0ELb0ELb0ELb0ELb0ELi2ELi4ELi4ELi4ELb0EEENS1_24CollectiveEpilogueBwdGQAISA_fSD_Li256ELb0ELb0EEENS1_19SingleTileSchedulerILb0ELb0ELb0ELi128EEEEEEEEEvNT_6ParamsE$_ZN4cute5tupleIJNS_1CILi2EEEiEEC2ERKS2_RKi) ;  /* 0xffffe0e000007944 */ /* 0x000fea0003c3ffff */
[----:B------:R1:W5:Y:S01]  /*c550*/  LDL R3, [R1+0x1688] ;  /* 0x0016880001037983 */ /* 0x0003620000100800 */
[----:B------:R-:W-:-:S04]  /*c560*/  MOV R9, 0x0 ;  /* 0x0000000000097802 */ /* 0x000fc80000000f00 */
[----:B------:R-:W-:Y:S05]  /*c570*/  RET.REL.NODEC R8 `(_ZN7cutlass13device_kernelIN5flash19enable_sm80_to_sm89INS1_16FlashAttnBwdSm80INS1_25CollectiveMainloopBwdSm80ILi2ELi2EN4cute5tupleIJNS5_1CILi128EEES8_NS7_ILi64EEEEEENS_10bfloat16_tEfNS_4arch4Sm80ELb0ELb1ELb1ELb0ELb0ELb0ELb0ELb0ELi2ELi4ELi4ELi4ELb0EEENS1_24CollectiveEpilogueBwdGQAISA_fSD_Li256ELb0ELb0EEENS1_19SingleTileSchedulerILb0ELb0ELb0ELi128EEEEEEEEEvNT_6ParamsE) ;  /* 0xffff3a8008007950 */ /* 0x000fea0003c3ffff */
        .type           $_ZN7cutlass13device_kernelIN5flash19enable_sm80_to_sm89INS1_16FlashAttnBwdSm80INS1_25CollectiveMainloopBwdSm80ILi2ELi2EN4cute5tupleIJNS5_1CILi128EEES8_NS7_ILi64EEEEEENS_10bfloat16_tEfNS_4arch4Sm80ELb0ELb1ELb1ELb0ELb0ELb0ELb0ELb0ELi2ELi4ELi4ELi4ELb0EEENS1_24CollectiveEpilogueBwdGQAISA_fSD_Li256ELb0ELb0EEENS1_19SingleTileSchedulerILb0ELb0ELb0ELi128EEEEEEEEEvNT_6ParamsE$_ZZN4cute6detail16composition_implINS_5tupleIJNS_1CILi16EEENS3_ILi2EEES5_S5_NS3_ILi4EEES5_EEENS2_IJNS3_ILi1EEEiiiNS3_ILi144EEENS3_ILi512EEEEEENS2_IJNS2_IJS5_S5_EEES6_NS3_ILi8EEEEEENS2_IJNS2_IJNS3_ILi64EEESA_EEES4_NS3_ILi1024EEEEEEEEDaRKT_RKT0_RKT1_RKT2_ENKUlRKT_RKT0_E_clIS6_S4_EEDaSX_S10_,@function
        .size           $_ZN7cutlass13device_kernelIN5flash19enable_sm80_to_sm89INS1_16FlashAttnBwdSm80INS1_25CollectiveMainloopBwdSm80ILi2ELi2EN4cute5tupleIJNS5_1CILi128EEES8_NS7_ILi64EEEEEENS_10bfloat16_tEfNS_4arch4Sm80ELb0ELb1ELb1ELb0ELb0ELb0ELb0ELb0ELi2ELi4ELi4ELi4ELb0EEENS1_24CollectiveEpilogueBwdGQAISA_fSD_Li256ELb0ELb0EEENS1_19SingleTileSchedulerILb0ELb0ELb0ELi128EEEEEEEEEvNT_6ParamsE$_ZZN4cute6detail16composition_implINS_5tupleIJNS_1CILi16EEENS3_ILi2EEES5_S5_NS3_ILi4EEES5_EEENS2_IJNS3_ILi1EEEiiiNS3_ILi144EEENS3_ILi512EEEEEENS2_IJNS2_IJS5_S5_EEES6_NS3_ILi8EEEEEENS2_IJNS2_IJNS3_ILi64EEESA_EEES4_NS3_ILi1024EEEEEEEEDaRKT_RKT0_RKT1_RKT2_ENKUlRKT_RKT0_E_clIS6_S4_EEDaSX_S10_,($_ZN7cutlass13device_kernelIN5flash19enable_sm80_to_sm89INS1_16FlashAttnBwdSm80INS1_25CollectiveMainloopBwdSm80ILi2ELi2EN4cute5tupleIJNS5_1CILi128EEES8_NS7_ILi64EEEEEENS_10bfloat16_tEfNS_4arch4Sm80ELb0ELb1ELb1ELb0ELb0ELb0ELb0ELb0ELi2ELi4ELi4ELi4ELb0EEENS1_24CollectiveEpilogueBwdGQAISA_fSD_Li256ELb0ELb0EEENS1_19SingleTileSchedulerILb0ELb0ELb0ELi128EEEEEEEEEvNT_6ParamsE$_ZZN4cute6detail16composition_implINS_5tupleIJNS_1CILi16EEENS3_ILi2EEES5_S5_NS3_ILi4EEES5_EEENS2_IJNS3_ILi1EEEiiiNS3_ILi144EEENS3_ILi512EEEEEENS2_IJNS2_IJS5_S5_EEES6_NS3_ILi8EEEEEENS2_IJNS2_IJNS3_ILi64EEESA_EEES4_NS3_ILi1024EEEEEEEEDaRKT_RKT0_RKT1_RKT2_ENKUlRKT_RKT0_E_clISC_SG_EEDaSX_S10_ - $_ZN7cutlass13device_kernelIN5flash19enable_sm80_to_sm89INS1_16FlashAttnBwdSm80INS1_25CollectiveMainloopBwdSm80ILi2ELi2EN4cute5tupleIJNS5_1CILi128EEES8_NS7_ILi64EEEEEENS_10bfloat16_tEfNS_4arch4Sm80ELb0ELb1ELb1ELb0ELb0ELb0ELb0ELb0ELi2ELi4ELi4ELi4ELb0EEENS1_24CollectiveEpilogueBwdGQAISA_fSD_Li256ELb0ELb0EEENS1_19SingleTileSchedulerILb0ELb0ELb0ELi128EEEEEEEEEvNT_6ParamsE$_ZZN4cute6detail16composition_implINS_5tupleIJNS_1CILi16EEENS3_ILi2EEES5_S5_NS3_ILi4EEES5_EEENS2_IJNS3_ILi1EEEiiiNS3_ILi144EEENS3_ILi512EEEEEENS2_IJNS2_IJS5_S5_EEES6_NS3_ILi8EEEEEENS2_IJNS2_IJNS3_ILi64EEESA_EEES4_NS3_ILi1024EEEEEEEEDaRKT_RKT0_RKT1_RKT2_ENKUlRKT_RKT0_E_clIS6_S4_EEDaSX_S10_)
$_ZN7cutlass13device_kernelIN5flash19enable_sm80_to_sm89INS1_16FlashAttnBwdSm80INS1_25CollectiveMainloopBwdSm80ILi2ELi2EN4cute5tupleIJNS5_1CILi128EEES8_NS7_ILi64EEEEEENS_10bfloat16_tEfNS_4arch4Sm80ELb0ELb1ELb1ELb0ELb0ELb0ELb0ELb0ELi2ELi4ELi4ELi4ELb0EEENS1_24CollectiveEpilogueBwdGQAISA_fSD_Li256ELb0ELb0EEENS1_19SingleTileSchedulerILb0ELb0ELb0ELi128EEEEEEEEEvNT_6ParamsE$_ZZN4cute6detail16composition_implINS_5tupleIJNS_1CILi16EEENS3_ILi2EEES5_S5_NS3_ILi4EEES5_EEENS2_IJNS3_ILi1EEEiiiNS3_ILi144EEENS3_ILi512EEEEEENS2_IJNS2_IJS5_S5_EEES6_NS3_ILi8EEEEEENS2_IJNS2_IJNS3_ILi64EEESA_EEES4_NS3_ILi1024EEEEEEEEDaRKT_RKT0_RKT1_RKT2_ENKUlRKT_RKT0_E_clIS6_S4_EEDaSX_S10_:
        /* <DEDUP_REMOVED lines=14> */
[----:B-1---5:R-:W-:Y:S05]  /*c660*/  CALL.REL.NOINC `($_ZN7cutlass13device_kernelIN5flash19enable_sm80_to_sm89INS1_16FlashAttnBwdSm80INS1_25CollectiveMainloopBwdSm80ILi2ELi2EN4cute5tupleIJNS5_1CILi128EEES8_NS7_ILi64EEEEEENS_10bfloat16_tEfNS_4arch4Sm80ELb0ELb1ELb1ELb0ELb0ELb0ELb0ELb0ELi2ELi4ELi4ELi4ELb0EEENS1_24CollectiveEpilogueBwdGQAISA_fSD_Li256ELb0ELb0EEENS1_19SingleTileSchedulerILb0ELb0ELb0ELi128EEEEEEEEEvNT_6ParamsE$_ZZN4cute6detail16composition_implINS_5tupleIJNS_1CILi16EEENS3_ILi2EEES5_S5_NS3_ILi4EEES5_EEENS2_IJNS3_ILi1EEEiiiNS3_ILi144EEENS3_ILi512EEEEEES6_S4_EEDaRKT_RKT0_RKT1_RKT2_ENKUlRKT_T0_E_clINS2_IJNS2_IJEEESU_S6_S8_EEENS_17integral_constantIiLi1EEEEEDaSQ_SR_) ;  /* 0x0000056000007944 */ /* 0x022fea0003c00000 */
[----:B-----5:R2:W-:Y:S04]  /*c670*/  STL [R1+0x16a8], R2 ;  /* 0x0016a80201007387 */ /* 0x0205e80000100800 */
[----:B------:R2:W-:Y:S04]  /*c680*/  STL.64 [R1+0x16a0], R74 ;  /* 0x0016a04a01007387 */ /* 0x0005e80000100a00 */
[----:B------:R-:W5:Y:S01]  /*c690*/  LDL R6, [R6+0x4] ;  /* 0x0000040006067983 */ /* 0x000f620000100800 */
[----:B------:R-:W-:Y:S02]  /*c6a0*/  IADD3 R3, R20, 0x28, RZ ;  /* 0x0000002814037810 */ /* 0x000fe40007ffe0ff */
[----:B------:R-:W-:-:S02]  /*c6b0*/  MOV R72, 0xc6d0 ;  /* 0x0000c6d000487802 */ /* 0x000fc40000000f00 */
[----:B-12--5:R-:W-:Y:S05]  /*c6c0*/  CALL.REL.NOINC `($_ZN7cutlass13device_kernelIN5flash19enable_sm80_to_sm89INS1_16FlashAttnBwdSm80INS1_25CollectiveMainloopBwdSm80ILi2ELi2EN4cute5tupleIJNS5_1CILi128EEES8_NS7_ILi64EEEEEENS_10bfloat16_tEfNS_4arch4Sm80ELb0ELb1ELb1ELb0ELb0ELb0ELb0ELb0ELi2ELi4ELi4ELi4ELb0EEENS1_24CollectiveEpilogueBwdGQAISA_fSD_Li256ELb0ELb0EEENS1_19SingleTileSchedulerILb0ELb0ELb0ELi128EEEEEEEEEvNT_6ParamsE$_ZZN4cute6detail16composition_implINS_5tupleIJNS_1CILi16EEENS3_ILi2EEES5_S5_NS3_ILi4EEES5_EEENS2_IJNS3_ILi1EEEiiiNS3_ILi144EEENS3_ILi512EEEEEES6_S4_EEDaRKT_RKT0_RKT1_RKT2_ENKUlRKT_T0_E_clINS2_IJNS2_IJS5_EEENS2_IJiEEES5_S8_EEENS_17integral_constantIiLi2EEEEEDaSQ_SR_) ;  /* 0x000005d000007944 */ /* 0x026fea0003c00000 */
[----:B------:R-:W2:Y:S01]  /*c6d0*/  LDL.64 R72, [R1+0x16a0] ;  /* 0x0016a00001487983 */ /* 0x000ea20000100a00 */
[----:B------:R-:W-:-:S02]  /*c6e0*/  IADD3 R5, R20, 0x18, RZ ;  /* 0x0000001814057810 */ /* 0x000fc40007ffe0ff */
[----:B------:R-:W-:Y:S01]  /*c6f0*/  MOV R8, 0xc730 ;  /* 0x0000c73000087802 */ /* 0x000fe20000000f00 */
[----:B-----5:R3:W-:Y:S04]  /*c700*/  STL.64 [R1+0x1698], R2 ;  /* 0x0016980201007387 */ /* 0x0207e80000100a00 */
[----:B--2---:R3:W-:Y:S02]  /*c710*/  STL.64 [R1+0x1690], R72 ;  /* 0x0016904801007387 */ /* 0x0047e40000100a00 */
[----:B-1-3--:R-:W-:Y:S05]  /*c720*/  CALL.REL.NOINC `($_ZN7cutlass13device_kernelIN5flash19enable_sm80_to_sm89INS1_16FlashAttnBwdSm80INS1_25CollectiveMainloopBwdSm80ILi2ELi2EN4cute5tupleIJNS5_1CILi128EEES8_NS7_ILi64EEEEEENS_10bfloat16_tEfNS_4arch4Sm80ELb0ELb1ELb1ELb0ELb0ELb0ELb0ELb0ELi2ELi4ELi4ELi4ELb0EEENS1_24CollectiveEpilogueBwdGQAISA_fSD_Li256ELb0ELb0EEENS1_19SingleTileSchedulerILb0ELb0ELb0ELi128EEEEEEEEEvNT_6ParamsE$_ZZN4cute6detail16composition_implINS_5tupleIJNS_1CILi16EEENS3_ILi2EEES5_S5_NS3_ILi4EEES5_EEENS2_IJNS3_ILi1EEEiiiNS3_ILi144EEENS3_ILi512EEEEEES6_S4_EEDaRKT_RKT0_RKT1_RKT2_ENKUlRKT_T0_E_clINS2_IJNS2_IJS5_S5_EEENS2_IJiiEEES8_S8_EEENS_17integral_constantIiLi3EEEEEDaSQ_SR_) ;  /* 0x0000066000007944 */ /* 0x00afea0003c00000 */
[----:B------:R-:W2:Y:S01]  /*c730*/  LDL.64 R72, [R1+0x1690] ;  /* 0x0016900001487983 */ /* 0x000ea20000100a00 */
[----:B------:R-:W-:Y:S02]  /*c740*/  IADD3 R5, R20, 0x8, RZ ;  /* 0x0000000814057810 */ /* 0x000fe40007ffe0ff */
[----:B------:R-:W-:Y:S01]  /*c750*/  MOV R8, 0xc790 ;  /* 0x0000c79000087802 */ /* 0x000fe20000000f00 */
[----:B-----5:R3:W-:Y:S04]  /*c760*/  STL.64 [R1+0x1688], R2 ;  /* 0x0016880201007387 */ /* 0x0207e80000100a00 */
[----:B--2---:R3:W-:Y:S02]  /*c770*/  STL.64 [R1+0x1680], R72 ;  /* 0x0016804801007387 */ /* 0x0047e40000100a00 */
[----:B-1-3--:R-:W-:Y:S05]  /*c780*/  CALL.REL.NOINC `($_ZN7cutlass13device_kernelIN5flash19enable_sm80_to_sm89INS1_16FlashAttnBwdSm80INS1_25CollectiveMainloopBwdSm80ILi2ELi2EN4cute5tupleIJNS5_1CILi128EEES8_NS7_ILi64EEEEEENS_10bfloat16_tEfNS_4arch4Sm80ELb0ELb1ELb1ELb0ELb0ELb0ELb0ELb0ELi2ELi4ELi4ELi4ELb0EEENS1_24CollectiveEpilogueBwdGQAISA_fSD_Li256ELb0ELb0EEENS1_19SingleTileSchedulerILb0ELb0ELb0ELi128EEEEEEEEEvNT_6ParamsE$_ZZN4cute6detail16composition_implINS_5tupleIJNS_1CILi16EEENS3_ILi2EEES5_S5_NS3_ILi4EEES5_EEENS2_IJNS3_ILi1EEEiiiNS3_ILi144EEENS3_ILi512EEEEEES6_S4_EEDaRKT_RKT0_RKT1_RKT2_ENKUlRKT_T0_E_clINS2_IJNS2_IJS5_S5_EEENS2_IJiiEEES8_S8_EEENS_17integral_constantIiLi4EEEEEDaSQ_SR_) ;  /* 0x000006a000007944 */ /* 0x00afea0003c00000 */
[----:B-----5:R-:W-:Y:S01]  /*c790*/  IMAD.MOV.U32 R8, RZ, RZ, R3 ;  /* 0x000000ffff087224 */ /* 0x020fe200078e0003 */
[----:B------:R-:W-:-:S02]  /*c7a0*/  MOV R3, R17 ;  /* 0x0000001100037202 */ /* 0x000fc40000000f00 */
[----:B------:R-:W-:Y:S02]  /*c7b0*/  MOV R6, 0xc7d0 ;  /* 0x0000c7d000067802 */ /* 0x000fe40000000f00 */
[----:B-1----:R-:W-:Y:S05]  /*c7c0*/  CALL.REL.NOINC `($_ZN7cutlass13device_kernelIN5flash19enable_sm80_to_sm89INS1_16FlashAttnBwdSm80INS1_25CollectiveMainloopBwdSm80ILi2ELi2EN4cute5tupleIJNS5_1CILi128EEES8_NS7_ILi64EEEEEENS_10bfloat16_tEfNS_4arch4Sm80ELb0ELb1ELb1ELb0ELb0ELb0ELb0ELb0ELi2ELi4ELi4ELi4ELb0EEENS1_24CollectiveEpilogueBwdGQAISA_fSD_Li256ELb0ELb0EEENS1_19SingleTileSchedulerILb0ELb0ELb0ELi128EEEEEEEEEvNT_6ParamsE$_ZN4cute5tupleIJNS0_IJNS_1CILi2EEES2_EEENS0_IJiiEEEEEC2ERKS3_RKS4_) ;  /* 0xffffdc7000007944 */ /* 0x002fea0003c3ffff */
[----:B------:R1:W5:Y:S01]  /*c7d0*/  LDL.64 R2, [R1+0x16c0] ;  /* 0x0016c00001027983 */ /* 0x0003620000100a00 */
[----:B------:R-:W-:-:S04]  /*c7e0*/  MOV R17, 0x0 ;  /* 0x0000000000117802 */ /* 0x000fc80000000f00 */
[----:B------:R-:W-:Y:S05]  /*c7f0*/  RET.REL.NODEC R16 `(_ZN7cutlass13device_kernelIN5flash19enable_sm80_to_sm89INS1_16FlashAttnBwdSm80INS1_25CollectiveMainloopBwdSm80ILi2ELi2EN4cute5tupleIJNS5_1CILi128EEES8_NS7_ILi64EEEEEENS_10bfloat16_tEfNS_4arch4Sm80ELb0ELb1ELb1ELb0ELb0ELb0ELb0ELb0ELi2ELi4ELi4ELi4ELb0EEENS1_24CollectiveEpilogueBwdGQAISA_fSD_Li256ELb0ELb0EEENS1_19SingleTileSchedulerILb0ELb0ELb0ELi128EEEEEEEEEvNT_6ParamsE) ;  /* 0xffff380010007950 */ /* 0x000fea0003c3ffff */
        .type           $_ZN7cutlass13device_kernelIN5flash19enable_sm80_to_sm89INS1_16FlashAttnBwdSm80INS1_25CollectiveMainloopBwdSm80ILi2ELi2EN4cute5tupleIJNS5_1CILi128EEES8_NS7_ILi64EEEEEENS_10bfloat16_tEfNS_4arch4Sm80ELb0ELb1ELb1ELb0ELb0ELb0ELb0ELb0ELi2ELi4ELi4ELi4ELb0EEENS1_24CollectiveEpilogueBwdGQAISA_fSD_Li256ELb0ELb0EEENS1_19SingleTileSchedulerILb0ELb0ELb0ELi128EEEEEEEEEvNT_6ParamsE$_ZZN4cute6detail16composition_implINS_5tupleIJNS_1CILi16EEENS3_ILi2EEES5_S5_NS3_ILi4EEES5_EEENS2_IJNS3_ILi1EEEiiiNS3_ILi144EEENS3_ILi512EEEEEENS2_IJNS2_IJS5_S5_EEES6_NS3_ILi8EEEEEENS2_IJNS2_IJNS3_ILi64EEESA_EEES4_NS3_ILi1024EEEEEEEEDaRKT_RKT0_RKT1_RKT2_ENKUlRKT_RKT0_E_clISC_SG_EEDaSX_S10_,@function
        .size           $_ZN7cutlass13device_kernelIN5flash19enable_sm80_to_sm89INS1_16FlashAttnBwdSm80INS1_25CollectiveMainloopBwdSm80ILi2ELi2EN4cute5tupleIJNS5_1CILi128EEES8_NS7_ILi64EEEEEENS_10bfloat16_tEfNS_4arch4Sm80ELb0ELb1ELb1ELb0ELb0ELb0ELb0ELb0ELi2ELi4ELi4ELi4ELb0EEENS1_24CollectiveEpilogueBwdGQAISA_fSD_Li256ELb0ELb0EEENS1_19SingleTileSchedulerILb0ELb0ELb0ELi128EEEEEEEEEvNT_6ParamsE$_ZZN4cute6detail16composition_implINS_5tupleIJNS_1CILi16EEENS3_ILi2EEES5_S5_NS3_ILi4EEES5_EEENS2_IJNS3_ILi1EEEiiiNS3_ILi144EEENS3_ILi512EEEEEENS2_IJNS2_IJS5_S5_EEES6_NS3_ILi8EEEEEENS2_IJNS2_IJNS3_ILi64EEESA_EEES4_NS3_ILi1024EEEEEEEEDaRKT_RKT0_RKT1_RKT2_ENKUlRKT_RKT0_E_clISC_SG_EEDaSX_S10_,($_ZN7cutlass13device_kernelIN5flash19enable_sm80_to_sm89INS1_16FlashAttnBwdSm80INS1_25CollectiveMainloopBwdSm80ILi2ELi2EN4cute5tupleIJNS5_1CILi128EEES8_NS7_ILi64EEEEEENS_10bfloat16_tEfNS_4arch4Sm80ELb0ELb1ELb1ELb0ELb0ELb0ELb0ELb0ELi2ELi4ELi4ELi4ELb0EEENS1_24CollectiveEpilogueBwdGQAISA_fSD_Li256ELb0ELb0EEENS1_19SingleTileSchedulerILb0ELb0ELb0ELi128EEEEEEEEEvNT_6ParamsE$_ZZN4cute6detail16composition_implINS_5tupleIJNS_1CILi16EEENS3_ILi2EEES5_S5_NS3_ILi4EEES5_EEENS2_IJNS3_ILi1EEEiiiNS3_ILi144EEENS3_ILi512EEEEEENS2_IJS5_S5_EEENS2_IJNS3_ILi64EEESA_EEEEEDaRKT_RKT0_RKT1_RKT2_ENKUlRKT_RKT0_E_clIS5_SD_EEDaST_SW_ - $_ZN7cutlass13device_kernelIN5flash19enable_sm80_to_sm89INS1_16FlashAttnBwdSm80INS1_25CollectiveMainloopBwdSm80ILi2ELi2EN4cute5tupleIJNS5_1CILi128EEES8_NS7_ILi64EEEEEENS_10bfloat16_tEfNS_4arch4Sm80ELb0ELb1ELb1ELb0ELb0ELb0ELb0ELb0ELi2ELi4ELi4ELi4ELb0EEENS1_24CollectiveEpilogueBwdGQAISA_fSD_Li256ELb0ELb0EEENS1_19SingleTileSchedulerILb0ELb0ELb0ELi128EEEEEEEEEvNT_6ParamsE$_ZZN4cute6detail16composition_implINS_5tupleIJNS_1CILi16EEENS3_ILi2EEES5_S5_NS3_ILi4EEES5_EEENS2_IJNS3_ILi1EEEiiiNS3_ILi144EEENS3_ILi512EEEEEENS2_IJNS2_IJS5_S5_EEES6_NS3_ILi8EEEEEENS2_IJNS2_IJNS3_ILi64EEESA_EEES4_NS3_ILi1024EEEEEEEEDaRKT_RKT0_RKT1_RKT2_ENKUlRKT_RKT0_E_clISC_SG_EEDaSX_S10_)
$_ZN7cutlass13device_kernelIN5flash19enable_sm80_to_sm89INS1_16FlashAttnBwdSm80INS1_25CollectiveMainloopBwdSm80ILi2ELi2EN4cute5tupleIJNS5_1CILi128EEES8_NS7_ILi64EEEEEENS_10bfloat16_tEfNS_4arch4Sm80ELb0ELb1ELb1ELb0ELb0ELb0ELb0ELb0ELi2ELi4ELi4ELi4ELb0EEENS1_24CollectiveEpilogueBwdGQAISA_fSD_Li256ELb0ELb0EEENS1_19SingleTileSchedulerILb0ELb0ELb0ELi128EEEEEEEEEvNT_6ParamsE$_ZZN4cute6detail16composition_implINS_5tupleIJNS_1CILi16EEENS3_ILi2EEES5_S5_NS3_ILi4EEES5_EEENS2_IJNS3_ILi1EEEiiiNS3_ILi144EEENS3_ILi512EEEEEENS2_IJNS2_IJS5_S5_EEES6_NS3_ILi8EEEEEENS2_IJNS2_IJNS3_ILi64EEESA_EEES4_NS3_ILi1024EEEEEEEEDaRKT_RKT0_RKT1_RKT2_ENKUlRKT_RKT0_E_clISC_SG_EEDaSX_S10_:
[----:B------:R-:W-:Y:S02]  /*c800*/  IADD3 R38, R1, 0x1680, RZ ;  /* 0x0000168001267810 */ /* 0x000fe40007ffe0ff */
[----:B------:R-:W-:Y:S02]  /*c810*/  MOV R72, 0xc850 ;  /* 0x0000c85000487802 */ /* 0x000fe40000000f00 */
[----:B------:R-:W-:-:S04]  /*c820*/  IADD3 R38, R38, c[0x0][0x20], RZ ;  /* 0x0000080026267a10 */ /* 0x000fc80007ffe0ff */
[----:B------:R-:W-:Y:S02]  /*c830*/  IADD3 R71, R38, 0x4, RZ ;  /* 0x0000000426477810 */ /* 0x000fe40007ffe0ff */
[----:B------:R-:W-:Y:S05]  /*c840*/  CALL.REL.NOINC `($_ZN7cutlass13device_kernelIN5flash19enable_sm80_to_sm89INS1_16FlashAttnBwdSm80INS1_25CollectiveMainloopBwdSm80ILi2ELi2EN4cute5tupleIJNS5_1CILi128EEES8_NS7_ILi64EEEEEENS_10bfloat16_tEfNS_4arch4Sm80ELb0ELb1ELb1ELb0ELb0ELb0ELb0ELb0ELi2ELi4ELi4ELi4ELb0EEENS1_24CollectiveEpilogueBwdGQAISA_fSD_Li256ELb0ELb0EEENS1_19SingleTileSchedulerILb0ELb0ELb0ELi128EEEEEEEEEvNT_6ParamsE$_ZZN4cute6detail16composition_implINS_5tupleIJNS_1CILi16EEENS3_ILi2EEES5_S5_NS3_ILi4EEES5_EEENS2_IJNS3_ILi1EEEiiiNS3_ILi144EEENS3_ILi512EEEEEENS2_IJS5_S5_EEENS2_IJNS3_ILi64EEESA_EEEEEDaRKT_RKT0_RKT1_RKT2_ENKUlRKT_RKT0_E_clIS5_SD_EEDaST_SW_) ;  /* 0x0000009000007944 */ /* 0x000fea0003c00000 */
[----:B------:R-:W-:Y:S02]  /*c850*/  MOV R4, 0xc870 ;  /* 0x0000c87000047802 */ /* 0x000fe40000000f00 */
[----:B-1---5:R-:W-:Y:S05]  /*c860*/  CALL.REL.NOINC `($_ZN7cutlass13device_kernelIN5flash19enable_sm80_to_sm89INS1_16FlashAttnBwdSm80INS1_25CollectiveMainloopBwdSm80ILi2ELi2EN4cute5tupleIJNS5_1CILi128EEES8_NS7_ILi64EEEEEENS_10bfloat16_tEfNS_4arch4Sm80ELb0ELb1ELb1ELb0ELb0ELb0ELb0ELb0ELi2ELi4ELi4ELi4ELb0EEENS1_24CollectiveEpilogueBwdGQAISA_fSD_Li256ELb0ELb0EEENS1_19SingleTileSchedulerILb0ELb0ELb0ELi128EEEEEEEEEvNT_6ParamsE$_ZN4cute3eso3ESOILb0ELb1EJiNS_1CILi512EEEEEC2ERKiRKS3_) ;  /* 0xffffa30000007944 */ /* 0x022fea0003c3ffff */
[----:B-1----:R1:W5:Y:S01]  /*c870*/  LDL R2, [R1+0x1684] ;  /* 0x0016840001027983 */ /* 0x0023620000100800 */
[----:B------:R-:W-:-:S03]  /*c880*/  MOV R6, 0xc8a0 ;  /* 0x0000c8a000067802 */ /* 0x000fc60000000f00 */
[----:B-1---5:R-:W-:Y:S05]  /*c890*/  CALL.REL.NOINC `($_ZN7cutlass13device_kernelIN5flash19enable_sm80_to_sm89INS1_16FlashAttnBwdSm80INS1_25CollectiveMainloopBwdSm80ILi2ELi2EN4cute5tupleIJNS5_1CILi128EEES8_NS7_ILi64EEEEEENS_10bfloat16_tEfNS_4arch4Sm80ELb0ELb1ELb1ELb0ELb0ELb0ELb0ELb0ELi2ELi4ELi4ELi4ELb0EEENS1_24CollectiveEpilogueBwdGQAISA_fSD_Li256ELb0ELb0EEENS1_19SingleTileSchedulerILb0ELb0ELb0ELi128EEEEEEEEEvNT_6ParamsE$_ZN4cute5tupleIJNS0_IJNS_1CILi2EEES2_EEENS0_IJiNS1_ILi512EEEEEEEEC2ERKS3_RKS5_) ;  /* 0xffffdb5000007944 */ /* 0x022fea0003c3ffff */
[----:B------:R1:W5:Y:S01]  /*c8a0*/  LDL R38, [R1+0x1680] ;  /* 0x0016800001267983 */ /* 0x0003620000100800 */
[----:B------:R-:W-:Y:S02]  /*c8b0*/  MOV R2, R10 ;  /* 0x0000000a00027202 */ /* 0x000fe40000000f00 */
[----:B------:R-:W-:-:S04]  /*c8c0*/  MOV R3, 0x0 ;  /* 0x0000000000037802 */ /* 0x000fc80000000f00 */
[----:B------:R-:W-:Y:S05]  /*c8d0*/  RET.REL.NODEC R2 `(_ZN7cutlass13device_kernelIN5flash19enable_sm80_to_sm89INS1_16FlashAttnBwdSm80INS1_25CollectiveMainloopBwdSm80ILi2ELi2EN4cute5tupleIJNS5_1CILi128EEES8_NS7_ILi64EEEEEENS_10bfloat16_tEfNS_4arch4Sm80ELb0ELb1ELb1ELb0ELb0ELb0ELb0ELb0ELi2ELi4ELi4ELi4ELb0EEENS1_24CollectiveEpilogueBwdGQAISA_fSD_Li256ELb0ELb0EEENS1_19SingleTileSchedulerILb0ELb0ELb0ELi128EEEEEEEEEvNT_6ParamsE) ;  /* 0xffff372002007950 */ /* 0x000fea0003c3ffff */
        .type           $_ZN7cutlass13device_kernelIN5flash19enable_sm80_to_sm89INS1_16FlashAttnBwdSm80INS1_25CollectiveMainloopBwdSm80ILi2ELi2EN4cute5tupleIJNS5_1CILi128EEES8_NS7_ILi64EEEEEENS_10bfloat16_tEfNS_4arch4Sm80ELb0ELb1ELb1ELb0ELb0ELb0ELb0ELb0ELi2ELi4ELi4ELi4ELb0EEENS1_24CollectiveEpilogueBwdGQAISA_fSD_Li256ELb0ELb0EEENS1_19SingleTileSchedulerILb0ELb0ELb0ELi128EEEEEEEEEvNT_6ParamsE$_ZZN4cute6detail16composition_implINS_5tupleIJNS_1CILi16EEENS3_ILi2EEES5_S5_NS3_ILi4EEES5_EEENS2_IJNS3_ILi1EEEiiiNS3_ILi144EEENS3_ILi512EEEEEENS2_IJS5_S5_EEENS2_IJNS3_ILi64EEESA_EEEEEDaRKT_RKT0_RKT1_RKT2_ENKUlRKT_RKT0_E_clIS5_SD_EEDaST_SW_,@function
        .size           $_ZN7cutlass13device_kernelIN5flash19enable_sm80_to_sm89INS1_16FlashAttnBwdSm80INS1_25CollectiveMainloopBwdSm80ILi2ELi2EN4cute5tupleIJNS5_1CILi128EEES8_NS7_ILi64EEEEEENS_10bfloat16_tEfNS_4arch4Sm80ELb0ELb1ELb1ELb0ELb0ELb0ELb0ELb0ELi2ELi4ELi4ELi4ELb0EEENS1_24CollectiveEpilogueBwdGQAISA_fSD_Li256ELb0ELb0EEENS1_19SingleTileSchedulerILb0ELb0ELb0ELi128EEEEEEEEEvNT_6ParamsE$_ZZN4cute6detail16composition_implINS_5tupleIJNS_1CILi16EEENS3_ILi2EEES5_S5_NS3_ILi4EEES5_EEENS2_IJNS3_ILi1EEEiiiNS3_ILi144EEENS3_ILi512EEEEEENS2_IJS5_S5_EEENS2_IJNS3_ILi64EEESA_EEEEEDaRKT_RKT0_RKT1_RKT2_ENKUlRKT_RKT0_E_clIS5_SD_EEDaST_SW_,($_ZN7cutlass13device_kernelIN5flash19enable_sm80_to_sm89INS1_16FlashAttnBwdSm80INS1_25CollectiveMainloopBwdSm80ILi2ELi2EN4cute5tupleIJNS5_1CILi128EEES8_NS7_ILi64EEEEEENS_10bfloat16_tEfNS_4arch4Sm80ELb0ELb1ELb1ELb0ELb0ELb0ELb0ELb0ELi2ELi4ELi4ELi4ELb0EEENS1_24CollectiveEpilogueBwdGQAISA_fSD_Li256ELb0ELb0EEENS1_19SingleTileSchedulerILb0ELb0ELb0ELi128EEEEEEEEEvNT_6ParamsE$_ZZN4cute6detail16composition_implINS_5tupleIJNS_1CILi16EEENS3_ILi2EEES5_S5_NS3_ILi4EEES5_EEENS2_IJNS3_ILi1EEEiiiNS3_ILi144EEENS3_ILi512EEEEEES5_NS3_ILi64EEEEEDaRKT_RKT0_RKT1_RKT2_ENKUlRKT_T0_E_clINS2_IJNS2_IJEEESV_S5_S8_EEENS_17integral_constantIiLi3EEEEEDaSR_SS_ - $_ZN7cutlass13device_kernelIN5flash19enable_sm80_to_sm89INS1_16FlashAttnBwdSm80INS1_25CollectiveMainloopBwdSm80ILi2ELi2EN4cute5tupleIJNS5_1CILi128EEES8_NS7_ILi64EEEEEENS_10bfloat16_tEfNS_4arch4Sm80ELb0ELb1ELb1ELb0ELb0ELb0ELb0ELb0ELi2ELi4ELi4ELi4ELb0EEENS1_24CollectiveEpilogueBwdGQAISA_fSD_Li256ELb0ELb0EEENS1_19SingleTileSchedulerILb0ELb0ELb0ELi128EEEEEEEEEvNT_6ParamsE$_ZZN4cute6detail16composition_implINS_5tupleIJNS_1CILi16EEENS3_ILi2EEES5_S5_NS3_ILi4EEES5_EEENS2_IJNS3_ILi1EEEiiiNS3_ILi144EEENS3_ILi512EEEEEENS2_IJS5_S5_EEENS2_IJNS3_ILi64EEESA_EEEEEDaRKT_RKT0_RKT1_RKT2_ENKUlRKT_RKT0_E_clIS5_SD_EEDaST_SW_)
$_ZN7cutlass13device_kernelIN5flash19enable_sm80_to_sm89INS1_16FlashAttnBwdSm80INS1_25CollectiveMainloopBwdSm80ILi2ELi2EN4cute5tupleIJNS5_1CILi128EEES8_NS7_ILi64EEEEEENS_10bfloat16_tEfNS_4arch4Sm80ELb0ELb1ELb1ELb0ELb0ELb0ELb0ELb0ELi2ELi4ELi4ELi4ELb0EEENS1_24CollectiveEpilogueBwdGQAISA_fSD_Li256ELb0ELb0EEENS1_19SingleTileSchedulerILb0ELb0ELb0ELi128EEEEEEEEEvNT_6ParamsE$_ZZN4cute6detail16composition_implINS_5tupleIJNS_1CILi16EEENS3_ILi2EEES5_S5_NS3_ILi4EEES5_EEENS2_IJNS3_ILi1EEEiiiNS3_ILi144EEENS3_ILi512EEEEEENS2_IJS5_S5_EEENS2_IJNS3_ILi64EEESA_EEEEEDaRKT_RKT0_RKT1_RKT2_ENKUlRKT_RKT0_E_clIS5_SD_EEDaST_SW_:
[----:B------:R-:W-:Y:S01]  /*c8e0*/  IADD3 R3, R5, -c[0x0][0x20], RZ ;  /* 0x8000080005037a10 */ /* 0x000fe20007ffe0ff */
        /* <DEDUP_REMOVED lines=13> */
[----:B-1---5:R-:W-:Y:S05]  /*c9c0*/  CALL.REL.NOINC `($_ZN7cutlass13device_kernelIN5flash19enable_sm80_to_sm89INS1_16FlashAttnBwdSm80INS1_25CollectiveMainloopBwdSm80ILi2ELi2EN4cute5tupleIJNS5_1CILi128EEES8_NS7_ILi64EEEEEENS_10bfloat16_tEfNS_4arch4Sm80ELb0ELb1ELb1ELb0ELb0ELb0ELb0ELb0ELi2ELi4ELi4ELi4ELb0EEENS1_24CollectiveEpilogueBwdGQAISA_fSD_Li256ELb0ELb0EEENS1_19SingleTileSchedulerILb0ELb0ELb0ELi128EEEEEEEEEvNT_6ParamsE$_ZZN4cute6detail16composition_implINS_5tupleIJNS_1CILi16EEENS3_ILi2EEES5_S5_NS3_ILi4EEES5_EEENS2_IJNS3_ILi1EEEiiiNS3_ILi144EEENS3_ILi512EEEEEES5_NS3_ILi64EEEEEDaRKT_RKT0_RKT1_RKT2_ENKUlRKT_T0_E_clINS2_IJNS2_IJEEESV_S5_S8_EEENS_17integral_constantIiLi3EEEEEDaSR_SS_) ;  /* 0x000000b000007944 */ /* 0x022fea0003c00000 */
[----:B-----5:R2:W-:Y:S01]  /*c9d0*/  STL [R1+0x1690], R2 ;  /* 0x0016900201007387 */ /* 0x0205e20000100800 */
[----:B------:R-:W-:Y:S02]  /*c9e0*/  IADD3 R5, R5, 0x8, RZ ;  /* 0x0000000805057810 */ /* 0x000fe40007ffe0ff */
[----:B------:R-:W-:Y:S01]  /*c9f0*/  MOV R74, 0xca20 ;  /* 0x0000ca20004a7802 */ /* 0x000fe20000000f00 */
[----:B------:R2:W-:Y:S04]  /*ca00*/  STL.64 [R1+0x1688], R76 ;  /* 0x0016884c01007387 */ /* 0x0005e80000100a00 */
[----:B-12---:R-:W-:Y:S05]  /*ca10*/  CALL.REL.NOINC `($_ZN7cutlass13device_kernelIN5flash19enable_sm80_to_sm89INS1_16FlashAttnBwdSm80INS1_25CollectiveMainloopBwdSm80ILi2ELi2EN4cute5tupleIJNS5_1CILi128EEES8_NS7_ILi64EEEEEENS_10bfloat16_tEfNS_4arch4Sm80ELb0ELb1ELb1ELb0ELb0ELb0ELb0ELb0ELi2ELi4ELi4ELi4ELb0EEENS1_24CollectiveEpilogueBwdGQAISA_fSD_Li256ELb0ELb0EEENS1_19SingleTileSchedulerILb0ELb0ELb0ELi128EEEEEEEEEvNT_6ParamsE$_ZZN4cute6detail16composition_implINS_5tupleIJNS_1CILi16EEENS3_ILi2EEES5_S5_NS3_ILi4EEES5_EEENS2_IJNS3_ILi1EEEiiiNS3_ILi144EEENS3_ILi512EEEEEES5_NS3_ILi64EEEEEDaRKT_RKT0_RKT1_RKT2_ENKUlRKT_T0_E_clINS2_IJNS2_IJS5_EEENS2_IJiEEES8_S8_EEENS_17integral_constantIiLi4EEEEEDaSR_SS_) ;  /* 0x0000012000007944 */ /* 0x006fea0003c00000 */
[----:B------:R-:W-:Y:S02]  /*ca20*/  MOV R2, R6 ;  /* 0x0000000600027202 */ /* 0x000fe40000000f00 */
[----:B------:R-:W-:Y:S02]  /*ca30*/  MOV R6, 0xca50 ;  /* 0x0000ca5000067802 */ /* 0x000fe40000000f00 */
[----:B-1---5:R-:W-:Y:S05]  /*ca40*/  CALL.REL.NOINC `($_ZN7cutlass13device_kernelIN5flash19enable_sm80_to_sm89INS1_16FlashAttnBwdSm80INS1_25CollectiveMainloopBwdSm80ILi2ELi2EN4cute5tupleIJNS5_1CILi128EEES8_NS7_ILi64EEEEEENS_10bfloat16_tEfNS_4arch4Sm80ELb0ELb1ELb1ELb0ELb0ELb0ELb0ELb0ELi2ELi4ELi4ELi4ELb0EEENS1_24CollectiveEpilogueBwdGQAISA_fSD_Li256ELb0ELb0EEENS1_19SingleTileSchedulerILb0ELb0ELb0ELi128EEEEEEEEEvNT_6ParamsE$_ZN4cute5tupleIJNS_1CILi2EEEiEEC2ERKS2_RKi) ;  /* 0xffffdbe000007944 */ /* 0x022fea0003c3ffff */
[----:B------:R1:W5:Y:S01]  /*ca50*/  LDL R2, [R1+0x16a8] ;  /* 0x0016a80001027983 */ /* 0x0003620000100800 */
[----:B------:R-:W-:-:S04]  /*ca60*/  MOV R73, 0x0 ;  /* 0x0000000000497802 */ /* 0x000fc80000000f00 */
[----:B------:R-:W-:Y:S05]  /*ca70*/  RET.REL.NODEC R72 `(_ZN7cutlass13device_kernelIN5flash19enable_sm80_to_sm89INS1_16FlashAttnBwdSm80INS1_25CollectiveMainloopBwdSm80ILi2ELi2EN4cute5tupleIJNS5_1CILi128EEES8_NS7_ILi64EEEEEENS_10bfloat16_tEfNS_4arch4Sm80ELb0ELb1ELb1ELb0ELb0ELb0ELb0ELb0ELi2ELi4ELi4ELi4ELb0EEENS1_24CollectiveEpilogueBwdGQAISA_fSD_Li256ELb0ELb0EEENS1_19SingleTileSchedulerILb0ELb0ELb0ELi128EEEEEEEEEvNT_6ParamsE) ;  /* 0xffff358048007950 */ /* 0x000fea0003c3ffff */
        .type           $_ZN7cutlass13device_kernelIN5flash19enable_sm80_to_sm89INS1_16FlashAttnBwdSm80INS1_25CollectiveMainloopBwdSm80ILi2ELi2EN4cute5tupleIJNS5_1CILi128EEES8_NS7_ILi64EEEEEENS_10bfloat16_tEfNS_4arch4Sm80ELb0ELb1ELb1ELb0ELb0ELb0ELb0ELb0ELi2ELi4ELi4ELi4ELb0EEENS1_24CollectiveEpilogueBwdGQAISA_fSD_Li256ELb0ELb0EEENS1_19SingleTileSchedulerILb0ELb0ELb0ELi128EEEEEEEEEvNT_6ParamsE$_ZZN4cute6detail16composition_implINS_5tupleIJNS_1CILi16EEENS3_ILi2EEES5_S5_NS3_ILi4EEES5_EEENS2_IJNS3_ILi1EEEiiiNS3_ILi144EEENS3_ILi512EEEEEES5_NS3_ILi64EEEEEDaRKT_RKT0_RKT1_RKT2_ENKUlRKT_T0_E_clINS2_IJNS2_IJEEESV_S5_S8_EEENS_17integral_constantIiLi3EEEEEDaSR_SS_,@function
        .size           $_ZN7cutlass13device_kernelIN5flash19enable_sm80_to_sm89INS1_16FlashAttnBwdSm80INS1_25CollectiveMainloopBwdSm80ILi2ELi2EN4cute5tupleIJNS5_1CILi128EEES8_NS7_ILi64EEEEEENS_10bfloat16_tEfNS_4arch4Sm80ELb0ELb1ELb1ELb0ELb0ELb0ELb0ELb0ELi2ELi4ELi4ELi4ELb0EEENS1_24CollectiveEpilogueBwdGQAISA_fSD_Li256ELb0ELb0EEENS1_19SingleTileSchedulerILb0ELb0ELb0ELi128EEEEEEEEEvNT_6ParamsE$_ZZN4cute6detail16composition_implINS_5tupleIJNS_1CILi16EEENS3_ILi2EEES5_S5_NS3_ILi4EEES5_EEENS2_IJNS3_ILi1EEEiiiNS3_ILi144EEENS3_ILi512EEEEEES5_NS3_ILi64EEEEEDaRKT_RKT0_RKT1_RKT2_ENKUlRKT_T0_E_clINS2_IJNS2_IJEEESV_S5_S8_EEENS_17integral_constantIiLi3EEEEEDaSR_SS_,($_ZN7cutlass13device_kernelIN5flash19enable_sm80_to_sm89INS1_16FlashAttnBwdSm80INS1_25CollectiveMainloopBwdSm80ILi2ELi2EN4cute5tupleIJNS5_1CILi128EEES8_NS7_ILi64EEEEEENS_10bfloat16_tEfNS_4arch4Sm80ELb0ELb1ELb1ELb0ELb0ELb0ELb0ELb0ELi2ELi4ELi4ELi4ELb0EEENS1_24CollectiveEpilogueBwdGQAISA_fSD_Li256ELb0ELb0EEENS1_19SingleTileSchedulerILb0ELb0ELb0ELi128EEEEEEEEEvNT_6ParamsE$_ZZN4cute6detail16composition_implINS_5tupleIJNS_1CILi16EEENS3_ILi2EEES5_S5_NS3_ILi4EEES5_EEENS2_IJNS3_ILi1EEEiiiNS3_ILi144EEENS3_ILi512EEEEEES5_NS3_ILi64EEEEEDaRKT_RKT0_RKT1_RKT2_ENKUlRKT_T0_E_clINS2_IJNS2_IJS5_EEENS2_IJiEEES8_S8_EEENS_17integral_constantIiLi4EEEEEDaSR_SS_ - $_ZN7cutlass13device_kernelIN5flash19enable_sm80_to_sm89INS1_16FlashAttnBwdSm80INS1_25CollectiveMainloopBwdSm80ILi2ELi2EN4cute5tupleIJNS5_1CILi128EEES8_NS7_ILi64EEEEEENS_10bfloat16_tEfNS_4arch4Sm80ELb0ELb1ELb1ELb0ELb0ELb0ELb0ELb0ELi2ELi4ELi4ELi4ELb0EEENS1_24CollectiveEpilogueBwdGQAISA_fSD_Li256ELb0ELb0EEENS1_19SingleTileSchedulerILb0ELb0ELb0ELi128EEEEEEEEEvNT_6ParamsE$_ZZN4cute6detail16composition_implINS_5tupleIJNS_1CILi16EEENS3_ILi2EEES5_S5_NS3_ILi4EEES5_EEENS2_IJNS3_ILi1EEEiiiNS3_ILi144EEENS3_ILi512EEEEEES5_NS3_ILi64EEEEEDaRKT_RKT0_RKT1_RKT2_ENKUlRKT_T0_E_clINS2_IJNS2_IJEEESV_S5_S8_EEENS_17integral_constantIiLi3EEEEEDaSR_SS_)
$_ZN7cutlass13device_kernelIN5flash19enable_sm80_to_sm89INS1_16FlashAttnBwdSm80INS1_25CollectiveMainloopBwdSm80ILi2ELi2EN4cute5tupleIJNS5_1CILi128EEES8_NS7_ILi64EEEEEENS_10bfloat16_tEfNS_4arch4Sm80ELb0ELb1ELb1ELb0ELb0ELb0ELb0ELb0ELi2ELi4ELi4ELi4ELb0EEENS1_24CollectiveEpilogueBwdGQAISA_fSD_Li256ELb0ELb0EEENS1_19SingleTileSchedulerILb0ELb0ELb0ELi128EEEEEEEEEvNT_6ParamsE$_ZZN4cute6detail16composition_implINS_5tupleIJNS_1CILi16EEENS3_ILi2EEES5_S5_NS3_ILi4EEES5_EEENS2_IJNS3_ILi1EEEiiiNS3_ILi144EEENS3_ILi512EEEEEES5_NS3_ILi64EEEEEDaRKT_RKT0_RKT1_RKT2_ENKUlRKT_T0_E_clINS2_IJNS2_IJEEESV_S5_S8_EEENS_17integral_constantIiLi3EEEEEDaSR_SS_:
[----:B------:R-:W-:Y:S02]  /*ca80*/  IADD3 R4, R1, 0x16b0, RZ ;  /* 0x000016b001047810 */ /* 0x000fe40007ffe0ff */
[----:B------:R-:W-:Y:S02]  /*ca90*/  MOV R8, 0xcad0 ;  /* 0x0000cad000087802 */ /* 0x000fe40000000f00 */
[----:B------:R-:W-:-:S04]  /*caa0*/  IADD3 R4, R4, c[0x0][0x20], RZ ;  /* 0x0000080004047a10 */ /* 0x000fc80007ffe0ff */
[----:B------:R-:W-:Y:S02]  /*cab0*/  IADD3 R2, R4, 0x4, RZ ;  /* 0x0000000404027810 */ /* 0x000fe40007ffe0ff */
[----:B------:R-:W-:Y:S05]  /*cac0*/  CALL.REL.NOINC `($_ZN7cutlass13device_kernelIN5flash19enable_sm80_to_sm89INS1_16FlashAttnBwdSm80INS1_25CollectiveMainloopBwdSm80ILi2ELi2EN4cute5tupleIJNS5_1CILi128EEES8_NS7_ILi64EEEEEENS_10bfloat16_tEfNS_4arch4Sm80ELb0ELb1ELb1ELb0ELb0ELb0ELb0ELb0ELi2ELi4ELi4ELi4ELb0EEENS1_24CollectiveEpilogueBwdGQAISA_fSD_Li256ELb0ELb0EEENS1_19SingleTileSchedulerILb0ELb0ELb0ELi128EEEEEEEEEvNT_6ParamsE$_ZN4cute3eso3ESOILb0ELb1EJiEEC2ERKi) ;  /* 0xffff9f3000007944 */ /* 0x000fea0003c3ffff */
[----:B-1----:R1:W5:Y:S01]  /*cad0*/  LDL R3, [R1+0x16b4] ;  /* 0x0016b40001037983 */ /* 0x0023620000100800 */
[----:B------:R-:W-:Y:S02]  /*cae0*/  MOV R2, R4 ;  /* 0x0000000400027202 */ /* 0x000fe40000000f00 */
[----:B------:R-:W-:Y:S02]  /*caf0*/  MOV R4, 0xcb10 ;  /* 0x0000cb1000047802 */ /* 0x000fe40000000f00 */
[----:B-1---5:R-:W-:Y:S05]  /*cb00*/  CALL.REL.NOINC `($_ZN7cutlass13device_kernelIN5flash19enable_sm80_to_sm89INS1_16FlashAttnBwdSm80INS1_25CollectiveMainloopBwdSm80ILi2ELi2EN4cute5tupleIJNS5_1CILi128EEES8_NS7_ILi64EEEEEENS_10bfloat16_tEfNS_4arch4Sm80ELb0ELb1ELb1ELb0ELb0ELb0ELb0ELb0ELi2ELi4ELi4ELi4ELb0EEENS1_24CollectiveEpilogueBwdGQAISA_fSD_Li256ELb0ELb0EEENS1_19SingleTileSchedulerILb0ELb0ELb0ELi128EEEEEEEEEvNT_6ParamsE$_ZN4cute3eso3ESOILb1ELb0EJNS_5tupleIJNS_1CILi2EEEEEENS2_IJiEEENS3_ILi1EEES7_EEC2ERKS5_RKS6_RKS7_SE_) ;  /* 0xffffb6c000007944 */ /* 0x022fea0003c3ffff */
[----:B-1----:R1:W5:Y:S01]  /*cb10*/  LDL R2, [R1+0x16b0] ;  /* 0x0016b00001027983 */ /* 0x0023620000100800 */
[----:B------:R-:W-:-:S04]  /*cb20*/  MOV R75, 0x0 ;  /* 0x00000000004b7802 */ /* 0x000fc80000000f00 */
[----:B------:R-:W-:Y:S05]  /*cb30*/  RET.REL.NODEC R74 `(_ZN7cutlass13device_kernelIN5flash19enable_sm80_to_sm89INS1_16FlashAttnBwdSm80INS1_25CollectiveMainloopBwdSm80ILi2ELi2EN4cute5tupleIJNS5_1CILi128EEES8_NS7_ILi64EEEEEENS_10bfloat16_tEfNS_4arch4Sm80ELb0ELb1ELb1ELb0ELb0ELb0ELb0ELb0ELi2ELi4ELi4ELi4ELb0EEENS1_24CollectiveEpilogueBwdGQAISA_fSD_Li256ELb0ELb0EEENS1_19SingleTileSchedulerILb0ELb0ELb0ELi128EEEEEEEEEvNT_6ParamsE) ;  /* 0xffff34c04a007950 */ /* 0x000fea0003c3ffff */
        .type           $_ZN7cutlass13device_kernelIN5flash19enable_sm80_to_sm89INS1_16FlashAttnBwdSm80INS1_25CollectiveMainloopBwdSm80ILi2ELi2EN4cute5tupleIJNS5_1CILi128EEES8_NS7_ILi64EEEEEENS_10bfloat16_tEfNS_4arch4Sm80ELb0ELb1ELb1ELb0ELb0ELb0ELb0ELb0ELi2ELi4ELi4ELi4ELb0EEENS1_24CollectiveEpilogueBwdGQAISA_fSD_Li256ELb0ELb0EEENS1_19SingleTileSchedulerILb0ELb0ELb0ELi128EEEEEEEEEvNT_6ParamsE$_ZZN4cute6detail16composition_implINS_5tupleIJNS_1CILi16EEENS3_ILi2EEES5_S5_NS3_ILi4EEES5_EEENS2_IJNS3_ILi1EEEiiiNS3_ILi144EEENS3_ILi512EEEEEES5_NS3_ILi64EEEEEDaRKT_RKT0_RKT1_RKT2_ENKUlRKT_T0_E_clINS2_IJNS2_IJS5_EEENS2_IJiEEES8_S8_EEENS_17integral_constantIiLi4EEEEEDaSR_SS_,@function
        .size           $_ZN7cutlass13device_kernelIN5flash19enable_sm80_to_sm89INS1_16FlashAttnBwdSm80INS1_25CollectiveMainloopBwdSm80ILi2ELi2EN4cute5tupleIJNS5_1CILi128EEES8_NS7_ILi64EEEEEENS_10bfloat16_tEfNS_4arch4Sm80ELb0ELb1ELb1ELb0ELb0ELb0ELb0ELb0ELi2ELi4ELi4ELi4ELb0EEENS1_24CollectiveEpilogueBwdGQAISA_fSD_Li256ELb0ELb0EEENS1_19SingleTileSchedulerILb0ELb0ELb0ELi128EEEEEEEEEvNT_6ParamsE$_ZZN4cute6detail16composition_implINS_5tupleIJNS_1CILi16EEENS3_ILi2EEES5_S5_NS3_ILi4EEES5_EEENS2_IJNS3_ILi1EEEiiiNS3_ILi144EEENS3_ILi512EEEEEES5_NS3_ILi64EEEEEDaRKT_RKT0_RKT1_RKT2_ENKUlRKT_T0_E_clINS2_IJNS2_IJS5_EEENS2_IJiEEES8_S8_EEENS_17integral_constantIiLi4EEEEEDaSR_SS_,($_ZN7cutlass13device_kernelIN5flash19enable_sm80_to_sm89INS1_16FlashAttnBwdSm80INS1_25CollectiveMainloopBwdSm80ILi2ELi2EN4cute5tupleIJNS5_1CILi128EEES8_NS7_ILi64EEEEEENS_10bfloat16_tEfNS_4arch4Sm80ELb0ELb1ELb1ELb0ELb0ELb0ELb0ELb0ELi2ELi4ELi4ELi4ELb0EEENS1_24CollectiveEpilogueBwdGQAISA_fSD_Li256ELb0ELb0EEENS1_19SingleTileSchedulerILb0ELb0ELb0ELi128EEEEEEEEEvNT_6ParamsE$_ZZN4cute6detail16composition_implINS_5tupleIJNS_1CILi16EEENS3_ILi2EEES5_S5_NS3_ILi4EEES5_EEENS2_IJNS3_ILi1EEEiiiNS3_ILi144EEENS3_ILi512EEEEEES6_S4_EEDaRKT_RKT0_RKT1_RKT2_ENKUlRKT_T0_E_clINS2_IJNS2_IJEEESU_S6_S8_EEENS_17integral_constantIiLi1EEEEEDaSQ_SR_ - $_ZN7cutlass13device_kernelIN5flash19enable_sm80_to_sm89INS1_16FlashAttnBwdSm80INS1_25CollectiveMainloopBwdSm80ILi2ELi2EN4cute5tupleIJNS5_1CILi128EEES8_NS7_ILi64EEEEEENS_10bfloat16_tEfNS_4arch4Sm80ELb0ELb1ELb1ELb0ELb0ELb0ELb0ELb0ELi2ELi4ELi4ELi4ELb0EEENS1_24CollectiveEpilogueBwdGQAISA_fSD_Li256ELb0ELb0EEENS1_19SingleTileSchedulerILb0ELb0ELb0ELi128EEEEEEEEEvNT_6ParamsE$_ZZN4cute6detail16composition_implINS_5tupleIJNS_1CILi16EEENS3_ILi2EEES5_S5_NS3_ILi4EEES5_EEENS2_IJNS3_ILi1EEEiiiNS3_ILi144EEENS3_ILi512EEEEEES5_NS3_ILi64EEEEEDaRKT_RKT0_RKT1_RKT2_ENKUlRKT_T0_E_clINS2_IJNS2_IJS5_EEENS2_IJiEEES8_S8_EEENS_17integral_constantIiLi4EEEEEDaSR_SS_)
$_ZN7cutlass13device_kernelIN5flash19enable_sm80_to_sm89INS1_16FlashAttnBwdSm80INS1_25CollectiveMainloopBwdSm80ILi2ELi2EN4cute5tupleIJNS5_1CILi128EEES8_NS7_ILi64EEEEEENS_10bfloat16_tEfNS_4arch4Sm80ELb0ELb1ELb1ELb0ELb0ELb0ELb0ELb0ELi2ELi4ELi4ELi4ELb0EEENS1_24CollectiveEpilogueBwdGQAISA_fSD_Li256ELb0ELb0EEENS1_19SingleTileSchedulerILb0ELb0ELb0ELi128EEEEEEEEEvNT_6ParamsE$_ZZN4cute6detail16composition_implINS_5tupleIJNS_1CILi16EEENS3_ILi2EEES5_S5_NS3_ILi4EEES5_EEENS2_IJNS3_ILi1EEEiiiNS3_ILi144EEENS3_ILi512EEEEEES5_NS3_ILi64EEEEEDaRKT_RKT0_RKT1_RKT2_ENKUlRKT_T0_E_clINS2_IJNS2_IJS5_EEENS2_IJiEEES8_S8_EEENS_17integral_constantIiLi4EEEEEDaSR_SS_:
[----:B------:R-:W-:-:S05]  /*cb40*/  IADD3 R5, R5, -c[0x0][0x20], RZ ;  /* 0x8000080005057a10 */ /* 0x000fca0007ffe0ff */
[----:B------:R1:W5:Y:S01]  /*cb50*/  LDL R3, [R5] ;  /* 0x0000000005037983 */ /* 0x0003620000100800 */
[----:B------:R-:W-:Y:S02]  /*cb60*/  IADD3 R2, R1, 0x16b0, RZ ;  /* 0x000016b001027810 */ /* 0x000fe40007ffe0ff */
[----:B------:R-:W-:Y:S02]  /*cb70*/  MOV R4, 0xcba0 ;  /* 0x0000cba000047802 */ /* 0x000fe40000000f00 */
[----:B------:R-:W-:Y:S02]  /*cb80*/  IADD3 R2, R2, c[0x0][0x20], RZ ;  /* 0x0000080002027a10 */ /* 0x000fe40007ffe0ff */
[----:B-1---5:R-:W-:Y:S05]  /*cb90*/  CALL.REL.NOINC `($_ZN7cutlass13device_kernelIN5flash19enable_sm80_to_sm89INS1_16FlashAttnBwdSm80INS1_25CollectiveMainloopBwdSm80ILi2ELi2EN4cute5tupleIJNS5_1CILi128EEES8_NS7_ILi64EEEEEENS_10bfloat16_tEfNS_4arch4Sm80ELb0ELb1ELb1ELb0ELb0ELb0ELb0ELb0ELi2ELi4ELi4ELi4ELb0EEENS1_24CollectiveEpilogueBwdGQAISA_fSD_Li256ELb0ELb0EEENS1_19SingleTileSchedulerILb0ELb0ELb0ELi128EEEEEEEEEvNT_6ParamsE$_ZN4cute3eso3ESOILb1ELb0EJNS_5tupleIJNS_1CILi2EEEEEENS2_IJiEEENS3_ILi1EEES7_EEC2ERKS5_RKS6_RKS7_SE_) ;  /* 0xffffb63000007944 */ /* 0x022fea0003c3ffff */
[----:B-1----:R1:W5:Y:S01]  /*cba0*/  LDL R3, [R1+0x16b0] ;  /* 0x0016b00001037983 */ /* 0x0023620000100800 */
[----:B------:R-:W-:-:S04]  /*cbb0*/  MOV R75, 0x0 ;  /* 0x00000000004b7802 */ /* 0x000fc80000000f00 */
[----:B------:R-:W-:Y:S05]  /*cbc0*/  RET.REL.NODEC R74 `(_ZN7cutlass13device_kernelIN5flash19enable_sm80_to_sm89INS1_16FlashAttnBwdSm80INS1_25CollectiveMainloopBwdSm80ILi2ELi2EN4cute5tupleIJNS5_1CILi128EEES8_NS7_ILi64EEEEEENS_10bfloat16_tEfNS_4arch4Sm80ELb0ELb1ELb1ELb0ELb0ELb0ELb0ELb0ELi2ELi4ELi4ELi4ELb0EEENS1_24CollectiveEpilogueBwdGQAISA_fSD_Li256ELb0ELb0EEENS1_19SingleTileSchedulerILb0ELb0ELb0ELi128EEEEEEEEEvNT_6ParamsE) ;  /* 0xffff34304a007950 */ /* 0x000fea0003c3ffff */
        .type           $_ZN7cutlass13device_kernelIN5flash19enable_sm80_to_sm89INS1_16FlashAttnBwdSm80INS1_25CollectiveMainloopBwdSm80ILi2ELi2EN4cute5tupleIJNS5_1CILi128EEES8_NS7_ILi64EEEEEENS_10bfloat16_tEfNS_4arch4Sm80ELb0ELb1ELb1ELb0ELb0ELb0ELb0ELb0ELi2ELi4ELi4ELi4ELb0EEENS1_24CollectiveEpilogueBwdGQAISA_fSD_Li256ELb0ELb0EEENS1_19SingleTileSchedulerILb0ELb0ELb0ELi128EEEEEEEEEvNT_6ParamsE$_ZZN4cute6detail16composition_implINS_5tupleIJNS_1CILi16EEENS3_ILi2EEES5_S5_NS3_ILi4EEES5_EEENS2_IJNS3_ILi1EEEiiiNS3_ILi144EEENS3_ILi512EEEEEES6_S4_EEDaRKT_RKT0_RKT1_RKT2_ENKUlRKT_T0_E_clINS2_IJNS2_IJEEESU_S6_S8_EEENS_17integral_constantIiLi1EEEEEDaSQ_SR_,@function
        .size           $_ZN7cutlass13device_kernelIN5flash19enable_sm80_to_sm89INS1_16FlashAttnBwdSm80INS1_25CollectiveMainloopBwdSm80ILi2ELi2EN4cute5tupleIJNS5_1CILi128EEES8_NS7_ILi64EEEEEENS_10bfloat16_tEfNS_4arch4Sm80ELb0ELb1ELb1ELb0ELb0ELb0ELb0ELb0ELi2ELi4ELi4ELi4ELb0EEENS1_24CollectiveEpilogueBwdGQAISA_fSD_Li256ELb0ELb0EEENS1_19SingleTileSchedulerILb0ELb0ELb0ELi128EEEEEEEEEvNT_6ParamsE$_ZZN4cute6detail16composition_implINS_5tupleIJNS_1CILi16EEENS3_ILi2EEES5_S5_NS3_ILi4EEES5_EEENS2_IJNS3_ILi1EEEiiiNS3_ILi144EEENS3_ILi512EEEEEES6_S4_EEDaRKT_RKT0_RKT1_RKT2_ENKUlRKT_T0_E_clINS2_IJNS2_IJEEESU_S6_S8_EEENS_17integral_constantIiLi1EEEEEDaSQ_SR_,($_ZN7cutlass13device_kernelIN5flash19enable_sm80_to_sm89INS1_16FlashAttnBwdSm80INS1_25CollectiveMainloopBwdSm80ILi2ELi2EN4cute5tupleIJNS5_1CILi128EEES8_NS7_ILi64EEEEEENS_10bfloat16_tEfNS_4arch4Sm80ELb0ELb1ELb1ELb0ELb0ELb0ELb0ELb0ELi2ELi4ELi4ELi4ELb0EEENS1_24CollectiveEpilogueBwdGQAISA_fSD_Li256ELb0ELb0EEENS1_19SingleTileSchedulerILb0ELb0ELb0ELi128EEEEEEEEEvNT_6ParamsE$_ZZN4cute6detail16composition_implINS_5tupleIJNS_1CILi16EEENS3_ILi2EEES5_S5_NS3_ILi4EEES5_EEENS2_IJNS3_ILi1EEEiiiNS3_ILi144EEENS3_ILi512EEEEEES6_S4_EEDaRKT_RKT0_RKT1_RKT2_ENKUlRKT_T0_E_clINS2_IJNS2_IJS5_EEENS2_IJiEEES5_S8_EEENS_17integral_constantIiLi2EEEEEDaSQ_SR_ - $_ZN7cutlass13device_kernelIN5flash19enable_sm80_to_sm89INS1_16FlashAttnBwdSm80INS1_25CollectiveMainloopBwdSm80ILi2ELi2EN4cute5tupleIJNS5_1CILi128EEES8_NS7_ILi64EEEEEENS_10bfloat16_tEfNS_4arch4Sm80ELb0ELb1ELb1ELb0ELb0ELb0ELb0ELb0ELi2ELi4ELi4ELi4ELb0EEENS1_24CollectiveEpilogueBwdGQAISA_fSD_Li256ELb0ELb0EEENS1_19SingleTileSchedulerILb0ELb0ELb0ELi128EEEEEEEEEvNT_6ParamsE$_ZZN4cute6detail16composition_implINS_5tupleIJNS_1CILi16EEENS3_ILi2EEES5_S5_NS3_ILi4EEES5_EEENS2_IJNS3_ILi1EEEiiiNS3_ILi144EEENS3_ILi512EEEEEES6_S4_EEDaRKT_RKT0_RKT1_RKT2_ENKUlRKT_T0_E_clINS2_IJNS2_IJEEESU_S6_S8_EEENS_17integral_constantIiLi1EEEEEDaSQ_SR_)
$_ZN7cutlass13device_kernelIN5flash19enable_sm80_to_sm89INS1_16FlashAttnBwdSm80INS1_25CollectiveMainloopBwdSm80ILi2ELi2EN4cute5tupleIJNS5_1CILi128EEES8_NS7_ILi64EEEEEENS_10bfloat16_tEfNS_4arch4Sm80ELb0ELb1ELb1ELb0ELb0ELb0ELb0ELb0ELi2ELi4ELi4ELi4ELb0EEENS1_24CollectiveEpilogueBwdGQAISA_fSD_Li256ELb0ELb0EEENS1_19SingleTileSchedulerILb0ELb0ELb0ELi128EEEEEEEEEvNT_6ParamsE$_ZZN4cute6detail16composition_implINS_5tupleIJNS_1CILi16EEENS3_ILi2EEES5_S5_NS3_ILi4EEES5_EEENS2_IJNS3_ILi1EEEiiiNS3_ILi144EEENS3_ILi512EEEEEES6_S4_EEDaRKT_RKT0_RKT1_RKT2_ENKUlRKT_T0_E_clINS2_IJNS2_IJEEESU_S6_S8_EEENS_17integral_constantIiLi1EEEEEDaSQ_SR_:
        /* <DEDUP_REMOVED lines=8> */
[----:B-1---5:R-:W-:Y:S05]  /*cc50*/  CALL.REL.NOINC `($_ZN7cutlass13device_kernelIN5flash19enable_sm80_to_sm89INS1_16FlashAttnBwdSm80INS1_25CollectiveMainloopBwdSm80ILi2ELi2EN4cute5tupleIJNS5_1CILi128EEES8_NS7_ILi64EEEEEENS_10bfloat16_tEfNS_4arch4Sm80ELb0ELb1ELb1ELb0ELb0ELb0ELb0ELb0ELi2ELi4ELi4ELi4ELb0EEENS1_24CollectiveEpilogueBwdGQAISA_fSD_Li256ELb0ELb0EEENS1_19SingleTileSchedulerILb0ELb0ELb0ELi128EEEEEEEEEvNT_6ParamsE$_ZN4cute3eso3ESOILb1ELb0EJNS_5tupleIJNS_1CILi2EEEEEENS2_IJiEEES4_NS3_ILi1EEEEEC2ERKS5_RKS6_RKS4_RKS7_) ;  /* 0xffffb5c000007944 */ /* 0x022fea0003c3ffff */
[----:B-1----:R1:W5:Y:S01]  /*cc60*/  LDL R2, [R1+0x16c8] ;  /* 0x0016c80001027983 */ /* 0x0023620000100800 */
[----:B------:R-:W-:Y:S02]  /*cc70*/  MOV R4, R10 ;  /* 0x0000000a00047202 */ /* 0x000fe40000000f00 */
[----:B------:R-:W-:-:S04]  /*cc80*/  MOV R5, 0x0 ;  /* 0x0000000000057802 */ /* 0x000fc80000000f00 */
[----:B------:R-:W-:Y:S05]  /*cc90*/  RET.REL.NODEC R4 `(_ZN7cutlass13device_kernelIN5flash19enable_sm80_to_sm89INS1_16FlashAttnBwdSm80INS1_25CollectiveMainloopBwdSm80ILi2ELi2EN4cute5tupleIJNS5_1CILi128EEES8_NS7_ILi64EEEEEENS_10bfloat16_tEfNS_4arch4Sm80ELb0ELb1ELb1ELb0ELb0ELb0ELb0ELb0ELi2ELi4ELi4ELi4ELb0EEENS1_24CollectiveEpilogueBwdGQAISA_fSD_Li256ELb0ELb0EEENS1_19SingleTileSchedulerILb0ELb0ELb0ELi128EEEEEEEEEvNT_6ParamsE) ;  /* 0xffff336004007950 */ /* 0x000fea0003c3ffff */
        .type           $_ZN7cutlass13device_kernelIN5flash19enable_sm80_to_sm89INS1_16FlashAttnBwdSm80INS1_25CollectiveMainloopBwdSm80ILi2ELi2EN4cute5tupleIJNS5_1CILi128EEES8_NS7_ILi64EEEEEENS_10bfloat16_tEfNS_4arch4Sm80ELb0ELb1ELb1ELb0ELb0ELb0ELb0ELb0ELi2ELi4ELi4ELi4ELb0EEENS1_24CollectiveEpilogueBwdGQAISA_fSD_Li256ELb0ELb0EEENS1_19SingleTileSchedulerILb0ELb0ELb0ELi128EEEEEEEEEvNT_6ParamsE$_ZZN4cute6detail16composition_implINS_5tupleIJNS_1CILi16EEENS3_ILi2EEES5_S5_NS3_ILi4EEES5_EEENS2_IJNS3_ILi1EEEiiiNS3_ILi144EEENS3_ILi512EEEEEES6_S4_EEDaRKT_RKT0_RKT1_RKT2_ENKUlRKT_T0_E_clINS2_IJNS2_IJS5_EEENS2_IJiEEES5_S8_EEENS_17integral_constantIiLi2EEEEEDaSQ_SR_,@function
        .size           $_ZN7cutlass13device_kernelIN5flash19enable_sm80_to_sm89INS1_16FlashAttnBwdSm80INS1_25CollectiveMainloopBwdSm80ILi2ELi2EN4cute5tupleIJNS5_1CILi128EEES8_NS7_ILi64EEEEEENS_10bfloat16_tEfNS_4arch4Sm80ELb0ELb1ELb1ELb0ELb0ELb0ELb0ELb0ELi2ELi4ELi4ELi4ELb0EEENS1_24CollectiveEpilogueBwdGQAISA_fSD_Li256ELb0ELb0EEENS1_19SingleTileSchedulerILb0ELb0ELb0ELi128EEEEEEEEEvNT_6ParamsE$_ZZN4cute6detail16composition_implINS_5tupleIJNS_1CILi16EEENS3_ILi2EEES5_S5_NS3_ILi4EEES5_EEENS2_IJNS3_ILi1EEEiiiNS3_ILi144EEENS3_ILi512EEEEEES6_S4_EEDaRKT_RKT0_RKT1_RKT2_ENKUlRKT_T0_E_clINS2_IJNS2_IJS5_EEENS2_IJiEEES5_S8_EEENS_17integral_constantIiLi2EEEEEDaSQ_SR_,($_ZN7cutlass13device_kernelIN5flash19enable_sm80_to_sm89INS1_16FlashAttnBwdSm80INS1_25CollectiveMainloopBwdSm80ILi2ELi2EN4cute5tupleIJNS5_1CILi128EEES8_NS7_ILi64EEEEEENS_10bfloat16_tEfNS_4arch4Sm80ELb0ELb1ELb1ELb0ELb0ELb0ELb0ELb0ELi2ELi4ELi4ELi4ELb0EEENS1_24CollectiveEpilogueBwdGQAISA_fSD_Li256ELb0ELb0EEENS1_19SingleTileSchedulerILb0ELb0ELb0ELi128EEEEEEEEEvNT_6ParamsE$_ZZN4cute6detail16composition_implINS_5tupleIJNS_1CILi16EEENS3_ILi2EEES5_S5_NS3_ILi4EEES5_EEENS2_IJNS3_ILi1EEEiiiNS3_ILi144EEENS3_ILi512EEEEEES6_S4_EEDaRKT_RKT0_RKT1_RKT2_ENKUlRKT_T0_E_clINS2_IJNS2_IJS5_S5_EEENS2_IJiiEEES8_S8_EEENS_17integral_constantIiLi3EEEEEDaSQ_SR_ - $_ZN7cutlass13device_kernelIN5flash19enable_sm80_to_sm89INS1_16FlashAttnBwdSm80INS1_25CollectiveMainloopBwdSm80ILi2ELi2EN4cute5tupleIJNS5_1CILi128EEES8_NS7_ILi64EEEEEENS_10bfloat16_tEfNS_4arch4Sm80ELb0ELb1ELb1ELb0ELb0ELb0ELb0ELb0ELi2ELi4ELi4ELi4ELb0EEENS1_24CollectiveEpilogueBwdGQAISA_fSD_Li256ELb0ELb0EEENS1_19SingleTileSchedulerILb0ELb0ELb0ELi128EEEEEEEEEvNT_6ParamsE$_ZZN4cute6detail16composition_implINS_5tupleIJNS_1CILi16EEENS3_ILi2EEES5_S5_NS3_ILi4EEES5_EEENS2_IJNS3_ILi1EEEiiiNS3_ILi144EEENS3_ILi512EEEEEES6_S4_EEDaRKT_RKT0_RKT1_RKT2_ENKUlRKT_T0_E_clINS2_IJNS2_IJS5_EEENS2_IJiEEES5_S8_EEENS_17integral_constantIiLi2EEEEEDaSQ_SR_)
$_ZN7cutlass13device_kernelIN5flash19enable_sm80_to_sm89INS1_16FlashAttnBwdSm80INS1_25CollectiveMainloopBwdSm80ILi2ELi2EN4cute5tupleIJNS5_1CILi128EEES8_NS7_ILi64EEEEEENS_10bfloat16_tEfNS_4arch4Sm80ELb0ELb1ELb1ELb0ELb0ELb0ELb0ELb0ELi2ELi4ELi4ELi4ELb0EEENS1_24CollectiveEpilogueBwdGQAISA_fSD_Li256ELb0ELb0EEENS1_19SingleTileSchedulerILb0ELb0ELb0ELi128EEEEEEEEEvNT_6ParamsE$_ZZN4cute6detail16composition_implINS_5tupleIJNS_1CILi16EEENS3_ILi2EEES5_S5_NS3_ILi4EEES5_EEENS2_IJNS3_ILi1EEEiiiNS3_ILi144EEENS3_ILi512EEEEEES6_S4_EEDaRKT_RKT0_RKT1_RKT2_ENKUlRKT_T0_E_clINS2_IJNS2_IJS5_EEENS2_IJiEEES5_S8_EEENS_17integral_constantIiLi2EEEEEDaSQ_SR_:
        /* <DEDUP_REMOVED lines=8> */
[----:B-1---5:R-:W-:Y:S05]  /*cd20*/  CALL.REL.NOINC `($_ZN7cutlass13device_kernelIN5flash19enable_sm80_to_sm89INS1_16FlashAttnBwdSm80INS1_25CollectiveMainloopBwdSm80ILi2ELi2EN4cute5tupleIJNS5_1CILi128EEES8_NS7_ILi64EEEEEENS_10bfloat16_tEfNS_4arch4Sm80ELb0ELb1ELb1ELb0ELb0ELb0ELb0ELb0ELi2ELi4ELi4ELi4ELb0EEENS1_24CollectiveEpilogueBwdGQAISA_fSD_Li256ELb0ELb0EEENS1_19SingleTileSchedulerILb0ELb0ELb0ELi128EEEEEEEEEvNT_6ParamsE$_ZN4cute3eso3ESOILb0ELb0EJiiEEC2ERKiS4_) ;  /* 0xffff952000007944 */ /* 0x022fea0003c3ffff */
[----:B-1----:R1:W5:Y:S01]  /*cd30*/  LDL.64 R2, [R1+0x16c8] ;  /* 0x0016c80001027983 */ /* 0x0023620000100a00 */
[----:B------:R-:W-:-:S03]  /*cd40*/  MOV R6, 0xcd60 ;  /* 0x0000cd6000067802 */ /* 0x000fc60000000f00 */
[----:B-1---5:R-:W-:Y:S05]  /*cd50*/  CALL.REL.NOINC `($_ZN7cutlass13device_kernelIN5flash19enable_sm80_to_sm89INS1_16FlashAttnBwdSm80INS1_25CollectiveMainloopBwdSm80ILi2ELi2EN4cute5tupleIJNS5_1CILi128EEES8_NS7_ILi64EEEEEENS_10bfloat16_tEfNS_4arch4Sm80ELb0ELb1ELb1ELb0ELb0ELb0ELb0ELb0ELi2ELi4ELi4ELi4ELb0EEENS1_24CollectiveEpilogueBwdGQAISA_fSD_Li256ELb0ELb0EEENS1_19SingleTileSchedulerILb0ELb0ELb0ELi128EEEEEEEEEvNT_6ParamsE$_ZN4cute3eso3ESOILb1ELb0EJNS_5tupleIJNS_1CILi2EEES4_EEENS2_IJiiEEENS3_ILi1EEES7_EEC2ERKS5_RKS6_RKS7_SE_) ;  /* 0xffffb61000007944 */ /* 0x022fea0003c3ffff */
[----:B-1----:R1:W5:Y:S01]  /*cd60*/  LDL.64 R2, [R1+0x16c8] ;  /* 0x0016c80001027983 */ /* 0x0023620000100a00 */
[----:B------:R-:W-:-:S04]  /*cd70*/  MOV R73, 0x0 ;  /* 0x0000000000497802 */ /* 0x000fc80000000f00 */
[----:B------:R-:W-:Y:S05]  /*cd80*/  RET.REL.NODEC R72 `(_ZN7cutlass13device_kernelIN5flash19enable_sm80_to_sm89INS1_16FlashAttnBwdSm80INS1_25CollectiveMainloopBwdSm80ILi2ELi2EN4cute5tupleIJNS5_1CILi128EEES8_NS7_ILi64EEEEEENS_10bfloat16_tEfNS_4arch4Sm80ELb0ELb1ELb1ELb0ELb0ELb0ELb0ELb0ELi2ELi4ELi4ELi4ELb0EEENS1_24CollectiveEpilogueBwdGQAISA_fSD_Li256ELb0ELb0EEENS1_19SingleTileSchedulerILb0ELb0ELb0ELi128EEEEEEEEEvNT_6ParamsE) ;  /* 0xffff327048007950 */ /* 0x000fea0003c3ffff */
        .type           $_ZN7cutlass13device_kernelIN5flash19enable_sm80_to_sm89INS1_16FlashAttnBwdSm80INS1_25CollectiveMainloopBwdSm80ILi2ELi2EN4cute5tupleIJNS5_1CILi128EEES8_NS7_ILi64EEEEEENS_10bfloat16_tEfNS_4arch4Sm80ELb0ELb1ELb1ELb0ELb0ELb0ELb0ELb0ELi2ELi4ELi4ELi4ELb0EEENS1_24CollectiveEpilogueBwdGQAISA_fSD_Li256ELb0ELb0EEENS1_19SingleTileSchedulerILb0ELb0ELb0ELi128EEEEEEEEEvNT_6ParamsE$_ZZN4cute6detail16composition_implINS_5tupleIJNS_1CILi16EEENS3_ILi2EEES5_S5_NS3_ILi4EEES5_EEENS2_IJNS3_ILi1EEEiiiNS3_ILi144EEENS3_ILi512EEEEEES6_S4_EEDaRKT_RKT0_RKT1_RKT2_ENKUlRKT_T0_E_clINS2_IJNS2_IJS5_S5_EEENS2_IJiiEEES8_S8_EEENS_17integral_constantIiLi3EEEEEDaSQ_SR_,@function
        .size           $_ZN7cutlass13device_kernelIN5flash19enable_sm80_to_sm89INS1_16FlashAttnBwdSm80INS1_25CollectiveMainloopBwdSm80ILi2ELi2EN4cute5tupleIJNS5_1CILi128EEES8_NS7_ILi64EEEEEENS_10bfloat16_tEfNS_4arch4Sm80ELb0ELb1ELb1ELb0ELb0ELb0ELb0ELb0ELi2ELi4ELi4ELi4ELb0EEENS1_24CollectiveEpilogueBwdGQAISA_fSD_Li256ELb0ELb0EEENS1_19SingleTileSchedulerILb0ELb0ELb0ELi128EEEEEEEEEvNT_6ParamsE$_ZZN4cute6detail16composition_implINS_5tupleIJNS_1CILi16EEENS3_ILi2EEES5_S5_NS3_ILi4EEES5_EEENS2_IJNS3_ILi1EEEiiiNS3_ILi144EEENS3_ILi512EEEEEES6_S4_EEDaRKT_RKT0_RKT1_RKT2_ENKUlRKT_T0_E_clINS2_IJNS2_IJS5_S5_EEENS2_IJiiEEES8_S8_EEENS_17integral_constantIiLi3EEEEEDaSQ_SR_,($_ZN7cutlass13device_kernelIN5flash19enable_sm80_to_sm89INS1_16FlashAttnBwdSm80INS1_25CollectiveMainloopBwdSm80ILi2ELi2EN4cute5tupleIJNS5_1CILi128EEES8_NS7_ILi64EEEEEENS_10bfloat16_tEfNS_4arch4Sm80ELb0ELb1ELb1ELb0ELb0ELb0ELb0ELb0ELi2ELi4ELi4ELi4ELb0EEENS1_24CollectiveEpilogueBwdGQAISA_fSD_Li256ELb0ELb0EEENS1_19SingleTileSchedulerILb0ELb0ELb0ELi128EEEEEEEEEvNT_6ParamsE$_ZZN4cute6detail16composition_implINS_5tupleIJNS_1CILi16EEENS3_ILi2EEES5_S5_NS3_ILi4EEES5_EEENS2_IJNS3_ILi1EEEiiiNS3_ILi144EEENS3_ILi512EEEEEES6_S4_EEDaRKT_RKT0_RKT1_RKT2_ENKUlRKT_T0_E_clINS2_IJNS2_IJS5_S5_EEENS2_IJiiEEES8_S8_EEENS_17integral_constantIiLi4EEEEEDaSQ_SR_ - $_ZN7cutlass13device_kernelIN5flash19enable_sm80_to_sm89INS1_16FlashAttnBwdSm80INS1_25CollectiveMainloopBwdSm80ILi2ELi2EN4cute5tupleIJNS5_1CILi128EEES8_NS7_ILi64EEEEEENS_10bfloat16_tEfNS_4arch4Sm80ELb0ELb1ELb1ELb0ELb0ELb0ELb0ELb0ELi2ELi4ELi4ELi4ELb0EEENS1_24CollectiveEpilogueBwdGQAISA_fSD_Li256ELb0ELb0EEENS1_19SingleTileSchedulerILb0ELb0ELb0ELi128EEEEEEEEEvNT_6ParamsE$_ZZN4cute6detail16composition_implINS_5tupleIJNS_1CILi16EEENS3_ILi2EEES5_S5_NS3_ILi4EEES5_EEENS2_IJNS3_ILi1EEEiiiNS3_ILi144EEENS3_ILi512EEEEEES6_S4_EEDaRKT_RKT0_RKT1_RKT2_ENKUlRKT_T0_E_clINS2_IJNS2_IJS5_S5_EEENS2_IJiiEEES8_S8_EEENS_17integral_constantIiLi3EEEEEDaSQ_SR_)
$_ZN7cutlass13device_kernelIN5flash19enable_sm80_to_sm89INS1_16FlashAttnBwdSm80INS1_25CollectiveMainloopBwdSm80ILi2ELi2EN4cute5tupleIJNS5_1CILi128EEES8_NS7_ILi64EEEEEENS_10bfloat16_tEfNS_4arch4Sm80ELb0ELb1ELb1ELb0ELb0ELb0ELb0ELb0ELi2ELi4ELi4ELi4ELb0EEENS1_24CollectiveEpilogueBwdGQAISA_fSD_Li256ELb0ELb0EEENS1_19SingleTileSchedulerILb0ELb0ELb0ELi128EEEEEEEEEvNT_6ParamsE$_ZZN4cute6detail16composition_implINS_5tupleIJNS_1CILi16EEENS3_ILi2EEES5_S5_NS3_ILi4EEES5_EEENS2_IJNS3_ILi1EEEiiiNS3_ILi144EEENS3_ILi512EEEEEES6_S4_EEDaRKT_RKT0_RKT1_RKT2_ENKUlRKT_T0_E_clINS2_IJNS2_IJS5_S5_EEENS2_IJiiEEES8_S8_EEENS_17integral_constantIiLi3EEEEEDaSQ_SR_:
[----:B------:R-:W-:-:S05]  /*cd90*/  IADD3 R5, R5, -c[0x0][0x20], RZ ;  /* 0x8000080005057a10 */ /* 0x000fca0007ffe0ff */
[----:B------:R1:W5:Y:S04]  /*cda0*/  LDL R2, [R5] ;  /* 0x0000000005027983 */ /* 0x0003680000100800 */
[----:B------:R1:W5:Y:S01]  /*cdb0*/  LDL R3, [R5+0x4] ;  /* 0x0000040005037983 */ /* 0x0003620000100800 */
[----:B------:R-:W-:Y:S02]  /*cdc0*/  IADD3 R4, R1, 0x16c8, RZ ;  /* 0x000016c801047810 */ /* 0x000fe40007ffe0ff */
[----:B------:R-:W-:Y:S02]  /*cdd0*/  MOV R6, 0xce00 ;  /* 0x0000ce0000067802 */ /* 0x000fe40000000f00 */
[----:B------:R-:W-:Y:S02]  /*cde0*/  IADD3 R4, R4, c[0x0][0x20], RZ ;  /* 0x0000080004047a10 */ /* 0x000fe40007ffe0ff */
[----:B-1---5:R-:W-:Y:S05]  /*cdf0*/  CALL.REL.NOINC `($_ZN7cutlass13device_kernelIN5flash19enable_sm80_to_sm89INS1_16FlashAttnBwdSm80INS1_25CollectiveMainloopBwdSm80ILi2ELi2EN4cute5tupleIJNS5_1CILi128EEES8_NS7_ILi64EEEEEENS_10bfloat16_tEfNS_4arch4Sm80ELb0ELb1ELb1ELb0ELb0ELb0ELb0ELb0ELi2ELi4ELi4ELi4ELb0EEENS1_24CollectiveEpilogueBwdGQAISA_fSD_Li256ELb0ELb0EEENS1_19SingleTileSchedulerILb0ELb0ELb0ELi128EEEEEEEEEvNT_6ParamsE$_ZN4cute3eso3ESOILb1ELb0EJNS_5tupleIJNS_1CILi2EEES4_EEENS2_IJiiEEENS3_ILi1EEES7_EEC2ERKS5_RKS6_RKS7_SE_) ;  /* 0xffffb57000007944 */ /* 0x022fea0003c3ffff */
[----:B-1----:R1:W5:Y:S01]  /*ce00*/  LDL.64 R2, [R1+0x16c8] ;  /* 0x0016c80001027983 */ /* 0x0023620000100a00 */
[----:B------:R-:W-:-:S04]  /*ce10*/  MOV R9, 0x0 ;  /* 0x0000000000097802 */ /* 0x000fc80000000f00 */
[----:B------:R-:W-:Y:S05]  /*ce20*/  RET.REL.NODEC R8 `(_ZN7cutlass13device_kernelIN5flash19enable_sm80_to_sm89INS1_16FlashAttnBwdSm80INS1_25CollectiveMainloopBwdSm80ILi2ELi2EN4cute5tupleIJNS5_1CILi128EEES8_NS7_ILi64EEEEEENS_10bfloat16_tEfNS_4arch4Sm80ELb0ELb1ELb1ELb0ELb0ELb0ELb0ELb0ELi2ELi4ELi4ELi4ELb0EEENS1_24CollectiveEpilogueBwdGQAISA_fSD_Li256ELb0ELb0EEENS1_19SingleTileSchedulerILb0ELb0ELb0ELi128EEEEEEEEEvNT_6ParamsE) ;  /* 0xffff31d008007950 */ /* 0x000fea0003c3ffff */
        .type           $_ZN7cutlass13device_kernelIN5flash19enable_sm80_to_sm89INS1_16FlashAttnBwdSm80INS1_25CollectiveMainloopBwdSm80ILi2ELi2EN4cute5tupleIJNS5_1CILi128EEES8_NS7_ILi64EEEEEENS_10bfloat16_tEfNS_4arch4Sm80ELb0ELb1ELb1ELb0ELb0ELb0ELb0ELb0ELi2ELi4ELi4ELi4ELb0EEENS1_24CollectiveEpilogueBwdGQAISA_fSD_Li256ELb0ELb0EEENS1_19SingleTileSchedulerILb0ELb0ELb0ELi128EEEEEEEEEvNT_6ParamsE$_ZZN4cute6detail16composition_implINS_5tupleIJNS_1CILi16EEENS3_ILi2EEES5_S5_NS3_ILi4EEES5_EEENS2_IJNS3_ILi1EEEiiiNS3_ILi144EEENS3_ILi512EEEEEES6_S4_EEDaRKT_RKT0_RKT1_RKT2_ENKUlRKT_T0_E_clINS2_IJNS2_IJS5_S5_EEENS2_IJiiEEES8_S8_EEENS_17integral_constantIiLi4EEEEEDaSQ_SR_,@function
        .size           $_ZN7cutlass13device_kernelIN5flash19enable_sm80_to_sm89INS1_16FlashAttnBwdSm80INS1_25CollectiveMainloopBwdSm80ILi2ELi2EN4cute5tupleIJNS5_1CILi128EEES8_NS7_ILi64EEEEEENS_10bfloat16_tEfNS_4arch4Sm80ELb0ELb1ELb1ELb0ELb0ELb0ELb0ELb0ELi2ELi4ELi4ELi4ELb0EEENS1_24CollectiveEpilogueBwdGQAISA_fSD_Li256ELb0ELb0EEENS1_19SingleTileSchedulerILb0ELb0ELb0ELi128EEEEEEEEEvNT_6ParamsE$_ZZN4cute6detail16composition_implINS_5tupleIJNS_1CILi16EEENS3_ILi2EEES5_S5_NS3_ILi4EEES5_EEENS2_IJNS3_ILi1EEEiiiNS3_ILi144EEENS3_ILi512EEEEEES6_S4_EEDaRKT_RKT0_RKT1_RKT2_ENKUlRKT_T0_E_clINS2_IJNS2_IJS5_S5_EEENS2_IJiiEEES8_S8_EEENS_17integral_constantIiLi4EEEEEDaSQ_SR_,($_ZN7cutlass13device_kernelIN5flash19enable_sm80_to_sm89INS1_16FlashAttnBwdSm80INS1_25CollectiveMainloopBwdSm80ILi2ELi2EN4cute5tupleIJNS5_1CILi128EEES8_NS7_ILi64EEEEEENS_10bfloat16_tEfNS_4arch4Sm80ELb0ELb1ELb1ELb0ELb0ELb0ELb0ELb0ELi2ELi4ELi4ELi4ELb0EEENS1_24CollectiveEpilogueBwdGQAISA_fSD_Li256ELb0ELb0EEENS1_19SingleTileSchedulerILb0ELb0ELb0ELi128EEEEEEEEEvNT_6ParamsE$_ZZN4cute6detail16composition_implINS_5tupleIJNS_1CILi8EEENS3_ILi2EEES5_S5_S4_S5_EEENS2_IJNS3_ILi1EEEiiiNS3_ILi72EEENS3_ILi512EEEEEENS2_IJNS2_IJS5_S5_EEES4_NS3_ILi4EEEEEENS2_IJNS2_IJS7_S4_EEENS3_ILi1024EEENS3_ILi16EEEEEEEEDaRKT_RKT0_RKT1_RKT2_ENKUlRKT_RKT0_E_clISB_SE_EEDaSW_SZ_ - $_ZN7cutlass13device_kernelIN5flash19enable_sm80_to_sm89INS1_16FlashAttnBwdSm80INS1_25CollectiveMainloopBwdSm80ILi2ELi2EN4cute5tupleIJNS5_1CILi128EEES8_NS7_ILi64EEEEEENS_10bfloat16_tEfNS_4arch4Sm80ELb0ELb1ELb1ELb0ELb0ELb0ELb0ELb0ELi2ELi4ELi4ELi4ELb0EEENS1_24CollectiveEpilogueBwdGQAISA_fSD_Li256ELb0ELb0EEENS1_19SingleTileSchedulerILb0ELb0ELb0ELi128EEEEEEEEEvNT_6ParamsE$_ZZN4cute6detail16composition_implINS_5tupleIJNS_1CILi16EEENS3_ILi2EEES5_S5_NS3_ILi4EEES5_EEENS2_IJNS3_ILi1EEEiiiNS3_ILi144EEENS3_ILi512EEEEEES6_S4_EEDaRKT_RKT0_RKT1_RKT2_ENKUlRKT_T0_E_clINS2_IJNS2_IJS5_S5_EEENS2_IJiiEEES8_S8_EEENS_17integral_constantIiLi4EEEEEDaSQ_SR_)
$_ZN7cutlass13device_kernelIN5flash19enable_sm80_to_sm89INS1_16FlashAttnBwdSm80INS1_25CollectiveMainloopBwdSm80ILi2ELi2EN4cute5tupleIJNS5_1CILi128EEES8_NS7_ILi64EEEEEENS_10bfloat16_tEfNS_4arch4Sm80ELb0ELb1ELb1ELb0ELb0ELb0ELb0ELb0ELi2ELi4ELi4ELi4ELb0EEENS1_24CollectiveEpilogueBwdGQAISA_fSD_Li256ELb0ELb0EEENS1_19SingleTileSchedulerILb0ELb0ELb0ELi128EEEEEEEEEvNT_6ParamsE$_ZZN4cute6detail16composition_implINS_5tupleIJNS_1CILi16EEENS3_ILi2EEES5_S5_NS3_ILi4EEES5_EEENS2_IJNS3_ILi1EEEiiiNS3_ILi144EEENS3_ILi512EEEEEES6_S4_EEDaRKT_RKT0_RKT1_RKT2_ENKUlRKT_T0_E_clINS2_IJNS2_IJS5_S5_EEENS2_IJiiEEES8_S8_EEENS_17integral_constantIiLi4EEEEEDaSQ_SR_:
        /* <DEDUP_REMOVED lines=10> */
        .type           $_ZN7cutlass13device_kernelIN5flash19enable_sm80_to_sm89INS1_16FlashAttnBwdSm80INS1_25CollectiveMainloopBwdSm80ILi2ELi2EN4cute5tupleIJNS5_1CILi128EEES8_NS7_ILi64EEEEEENS_10bfloat16_tEfNS_4arch4Sm80ELb0ELb1ELb1ELb0ELb0ELb0ELb0ELb0ELi2ELi4ELi4ELi4ELb0EEENS1_24CollectiveEpilogueBwdGQAISA_fSD_Li256ELb0ELb0EEENS1_19SingleTileSchedulerILb0ELb0ELb0ELi128EEEEEEEEEvNT_6ParamsE$_ZZN4cute6detail16composition_implINS_5tupleIJNS_1CILi8EEENS3_ILi2EEES5_S5_S4_S5_EEENS2_IJNS3_ILi1EEEiiiNS3_ILi72EEENS3_ILi512EEEEEENS2_IJNS2_IJS5_S5_EEES4_NS3_ILi4EEEEEENS2_IJNS2_IJS7_S4_EEENS3_ILi1024EEENS3_ILi16EEEEEEEEDaRKT_RKT0_RKT1_RKT2_ENKUlRKT_RKT0_E_clISB_SE_EEDaSW_SZ_,@function
        .size           $_ZN7cutlass13device_kernelIN5flash19enable_sm80_to_sm89INS1_16FlashAttnBwdSm80INS1_25CollectiveMainloopBwdSm80ILi2ELi2EN4cute5tupleIJNS5_1CILi128EEES8_NS7_ILi64EEEEEENS_10bfloat16_tEfNS_4arch4Sm80ELb0ELb1ELb1ELb0ELb0ELb0ELb0ELb0ELi2ELi4ELi4ELi4ELb0EEENS1_24CollectiveEpilogueBwdGQAISA_fSD_Li256ELb0ELb0EEENS1_19SingleTileSchedulerILb0ELb0ELb0ELi128EEEEEEEEEvNT_6ParamsE$_ZZN4cute6detail16composition_implINS_5tupleIJNS_1CILi8EEENS3_ILi2EEES5_S5_S4_S5_EEENS2_IJNS3_ILi1EEEiiiNS3_ILi72EEENS3_ILi512EEEEEENS2_IJNS2_IJS5_S5_EEES4_NS3_ILi4EEEEEENS2_IJNS2_IJS7_S4_EEENS3_ILi1024EEENS3_ILi16EEEEEEEEDaRKT_RKT0_RKT1_RKT2_ENKUlRKT_RKT0_E_clISB_SE_EEDaSW_SZ_,($_ZN7cutlass13device_kernelIN5flash19enable_sm80_to_sm89INS1_16FlashAttnBwdSm80INS1_25CollectiveMainloopBwdSm80ILi2ELi2EN4cute5tupleIJNS5_1CILi128EEES8_NS7_ILi64EEEEEENS_10bfloat16_tEfNS_4arch4Sm80ELb0ELb1ELb1ELb0ELb0ELb0ELb0ELb0ELi2ELi4ELi4ELi4ELb0EEENS1_24CollectiveEpilogueBwdGQAISA_fSD_Li256ELb0ELb0EEENS1_19SingleTileSchedulerILb0ELb0ELb0ELi128EEEEEEEEEvNT_6ParamsE$_ZZN4cute6detail16composition_implINS_5tupleIJNS_1CILi8EEENS3_ILi2EEES5_S5_S4_S5_EEENS2_IJNS3_ILi1EEEiiiNS3_ILi72EEENS3_ILi512EEEEEENS2_IJNS2_IJS5_S5_EEES4_NS3_ILi4EEEEEENS2_IJNS2_IJS7_S4_EEENS3_ILi1024EEENS3_ILi16EEEEEEEEDaRKT_RKT0_RKT1_RKT2_ENKUlRKT_RKT0_E_clISC_SG_EEDaSW_SZ_ - $_ZN7cutlass13device_kernelIN5flash19enable_sm80_to_sm89INS1_16FlashAttnBwdSm80INS1_25CollectiveMainloopBwdSm80ILi2ELi2EN4cute5tupleIJNS5_1CILi128EEES8_NS7_ILi64EEEEEENS_10bfloat16_tEfNS_4arch4Sm80ELb0ELb1ELb1ELb0ELb0ELb0ELb0ELb0ELi2ELi4ELi4ELi4ELb0EEENS1_24CollectiveEpilogueBwdGQAISA_fSD_Li256ELb0ELb0EEENS1_19SingleTileSchedulerILb0ELb0ELb0ELi128EEEEEEEEEvNT_6ParamsE$_ZZN4cute6detail16composition_implINS_5tupleIJNS_1CILi8EEENS3_ILi2EEES5_S5_S4_S5_EEENS2_IJNS3_ILi1EEEiiiNS3_ILi72EEENS3_ILi512EEEEEENS2_IJNS2_IJS5_S5_EEES4_NS3_ILi4EEEEEENS2_IJNS2_IJS7_S4_EEENS3_ILi1024EEENS3_ILi16EEEEEEEEDaRKT_RKT0_RKT1_RKT2_ENKUlRKT_RKT0_E_clISB_SE_EEDaSW_SZ_)
$_ZN7cutlass13device_kernelIN5flash19enable_sm80_to_sm89INS1_16FlashAttnBwdSm80INS1_25CollectiveMainloopBwdSm80ILi2ELi2EN4cute5tupleIJNS5_1CILi128EEES8_NS7_ILi64EEEEEENS_10bfloat16_tEfNS_4arch4Sm80ELb0ELb1ELb1ELb0ELb0ELb0ELb0ELb0ELi2ELi4ELi4ELi4ELb0EEENS1_24CollectiveEpilogueBwdGQAISA_fSD_Li256ELb0ELb0EEENS1_19SingleTileSchedulerILb0ELb0ELb0ELi128EEEEEEEEEvNT_6ParamsE$_ZZN4cute6detail16composition_implINS_5tupleIJNS_1CILi8EEENS3_ILi2EEES5_S5_S4_S5_EEENS2_IJNS3_ILi1EEEiiiNS3_ILi72EEENS3_ILi512EEEEEENS2_IJNS2_IJS5_S5_EEES4_NS3_ILi4EEEEEENS2_IJNS2_IJS7_S4_EEENS3_ILi1024EEENS3_ILi16EEEEEEEEDaRKT_RKT0_RKT1_RKT2_ENKUlRKT_RKT0_E_clISB_SE_EEDaSW_SZ_:
[----:B------:R-:W-:Y:S02]  /*ced0*/  IADD3 R37, R1, 0x1380, RZ ;  /* 0x0000138001257810 */ /* 0x000fe40007ffe0ff */
[----:B------:R-:W-:Y:S02]  /*cee0*/  MOV R62, 0xcf20 ;  /* 0x0000cf20003e7802 */ /* 0x000fe40000000f00 */
[----:B------:R-:W-:-:S04]  /*cef0*/  IADD3 R37, R37, c[0x0][0x20], RZ ;  /* 0x0000080025257a10 */ /* 0x000fc80007ffe0ff */
[----:B------:R-:W-:Y:S02]  /*cf00*/  IADD3 R49, R37, 0x4, RZ ;  /* 0x0000000425317810 */ /* 0x000fe40007ffe0ff */
[----:B------:R-:W-:Y:S05]  /*cf10*/  CALL.REL.NOINC `($_ZN7cutlass13device_kernelIN5flash19enable_sm80_to_sm89INS1_16FlashAttnBwdSm80INS1_25CollectiveMainloopBwdSm80ILi2ELi2EN4cute5tupleIJNS5_1CILi128EEES8_NS7_ILi64EEEEEENS_10bfloat16_tEfNS_4arch4Sm80ELb0ELb1ELb1ELb0ELb0ELb0ELb0ELb0ELi2ELi4ELi4ELi4ELb0EEENS1_24CollectiveEpilogueBwdGQAISA_fSD_Li256ELb0ELb0EEENS1_19SingleTileSchedulerILb0ELb0ELb0ELi128EEEEEEEEEvNT_6ParamsE$_ZZN4cute6detail16composition_implINS_5tupleIJNS_1CILi8EEENS3_ILi2EEES5_S5_S4_S5_EEENS2_IJNS3_ILi1EEEiiiNS3_ILi72EEENS3_ILi512EEEEEENS2_IJS5_S5_EEENS2_IJS7_S4_EEEEEDaRKT_RKT0_RKT1_RKT2_ENKUlRKT_RKT0_E_clIS5_S4_EEDaSR_SU_) ;  /* 0x00000a3000007944 */ /* 0x000fea0003c00000 */
[----:B------:R-:W-:Y:S02]  /*cf20*/  MOV R4, 0xcf40 ;  /* 0x0000cf4000047802 */ /* 0x000fe40000000f00 */
[----:B-1---5:R-:W-:Y:S05]  /*cf30*/  CALL.REL.NOINC `($_ZN7cutlass13device_kernelIN5flash19enable_sm80_to_sm89INS1_16FlashAttnBwdSm80INS1_25CollectiveMainloopBwdSm80ILi2ELi2EN4cute5tupleIJNS5_1CILi128EEES8_NS7_ILi64EEEEEENS_10bfloat16_tEfNS_4arch4Sm80ELb0ELb1ELb1ELb0ELb0ELb0ELb0ELb0ELi2ELi4ELi4ELi4ELb0EEENS1_24CollectiveEpilogueBwdGQAISA_fSD_Li256ELb0ELb0EEENS1_19SingleTileSchedulerILb0ELb0ELb0ELi128EEEEEEEEEvNT_6ParamsE$_ZN4cute3eso3ESOILb1ELb0EJNS_1CILi1EEEiEEC2ERKS3_RKi) ;  /* 0xffffa53000007944 */ /* 0x022fea0003c3ffff */
[----:B-1----:R1:W5:Y:S01]  /*cf40*/  LDL R2, [R1+0x1384] ;  /* 0x0013840001027983 */ /* 0x0023620000100800 */
[----:B------:R-:W-:-:S03]  /*cf50*/  MOV R6, 0xcf70 ;  /* 0x0000cf7000067802 */ /* 0x000fc60000000f00 */
[----:B-1---5:R-:W-:Y:S05]  /*cf60*/  CALL.REL.NOINC `($_ZN7cutlass13device_kernelIN5flash19enable_sm80_to_sm89INS1_16FlashAttnBwdSm80INS1_25CollectiveMainloopBwdSm80ILi2ELi2EN4cute5tupleIJNS5_1CILi128EEES8_NS7_ILi64EEEEEENS_10bfloat16_tEfNS_4arch4Sm80ELb0ELb1ELb1ELb0ELb0ELb0ELb0ELb0ELi2ELi4ELi4ELi4ELb0EEENS1_24CollectiveEpilogueBwdGQAISA_fSD_Li256ELb0ELb0EEENS1_19SingleTileSchedulerILb0ELb0ELb0ELi128EEEEEEEEEvNT_6ParamsE$_ZN4cute5tupleIJNS0_IJNS_1CILi2EEES2_EEENS0_IJNS1_ILi1EEEiEEEEEC2ERKS3_RKS5_) ;  /* 0xffffd3e000007944 */ /* 0x022fea0003c3ffff */
[----:B------:R1:W5:Y:S01]  /*cf70*/  LDL R37, [R1+0x1380] ;  /* 0x0013800001257983 */ /* 0x0003620000100800 */
[----:B------:R-:W-:Y:S02]  /*cf80*/  MOV R2, R10 ;  /* 0x0000000a00027202 */ /* 0x000fe40000000f00 */
[----:B------:R-:W-:-:S04]  /*cf90*/  MOV R3, 0x0 ;  /* 0x0000000000037802 */ /* 0x000fc80000000f00 */
[----:B------:R-:W-:Y:S05]  /*cfa0*/  RET.REL.NODEC R2 `(_ZN7cutlass13device_kernelIN5flash19enable_sm80_to_sm89INS1_16FlashAttnBwdSm80INS1_25CollectiveMainloopBwdSm80ILi2ELi2EN4cute5tupleIJNS5_1CILi128EEES8_NS7_ILi64EEEEEENS_10bfloat16_tEfNS_4arch4Sm80ELb0ELb1ELb1ELb0ELb0ELb0ELb0ELb0ELi2ELi4ELi4ELi4ELb0EEENS1_24CollectiveEpilogueBwdGQAISA_fSD_Li256ELb0ELb0EEENS1_19SingleTileSchedulerILb0ELb0ELb0ELi128EEEEEEEEEvNT_6ParamsE) ;  /* 0xffff305002007950 */ /* 0x000fea0003c3ffff */
        .type           $_ZN7cutlass13device_kernelIN5flash19enable_sm80_to_sm89INS1_16FlashAttnBwdSm80INS1_25CollectiveMainloopBwdSm80ILi2ELi2EN4cute5tupleIJNS5_1CILi128EEES8_NS7_ILi64EEEEEENS_10bfloat16_tEfNS_4arch4Sm80ELb0ELb1ELb1ELb0ELb0ELb0ELb0ELb0ELi2ELi4ELi4ELi4ELb0EEENS1_24CollectiveEpilogueBwdGQAISA_fSD_Li256ELb0ELb0EEENS1_19SingleTileSchedulerILb0ELb0ELb0ELi128EEEEEEEEEvNT_6ParamsE$_ZZN4cute6detail16composition_implINS_5tupleIJNS_1CILi8EEENS3_ILi2EEES5_S5_S4_S5_EEENS2_IJNS3_ILi1EEEiiiNS3_ILi72EEENS3_ILi512EEEEEENS2_IJNS2_IJS5_S5_EEES4_NS3_ILi4EEEEEENS2_IJNS2_IJS7_S4_EEENS3_ILi1024EEENS3_ILi16EEEEEEEEDaRKT_RKT0_RKT1_RKT2_ENKUlRKT_RKT0_E_clISC_SG_EEDaSW_SZ_,@function
        .size           $_ZN7cutlass13device_kernelIN5flash19enable_sm80_to_sm89INS1_16FlashAttnBwdSm80INS1_25CollectiveMainloopBwdSm80ILi2ELi2EN4cute5tupleIJNS5_1CILi128EEES8_NS7_ILi64EEEEEENS_10bfloat16_tEfNS_4arch4Sm80ELb0ELb1ELb1ELb0ELb0ELb0ELb0ELb0ELi2ELi4ELi4ELi4ELb0EEENS1_24CollectiveEpilogueBwdGQAISA_fSD_Li256ELb0ELb0EEENS1_19SingleTileSchedulerILb0ELb0ELb0ELi128EEEEEEEEEvNT_6ParamsE$_ZZN4cute6detail16composition_implINS_5tupleIJNS_1CILi8EEENS3_ILi2EEES5_S5_S4_S5_EEENS2_IJNS3_ILi1EEEiiiNS3_ILi72EEENS3_ILi512EEEEEENS2_IJNS2_IJS5_S5_EEES4_NS3_ILi4EEEEEENS2_IJNS2_IJS7_S4_EEENS3_ILi1024EEENS3_ILi16EEEEEEEEDaRKT_RKT0_RKT1_RKT2_ENKUlRKT_RKT0_E_clISC_SG_EEDaSW_SZ_,($_ZN7cutlass13device_kernelIN5flash19enable_sm80_to_sm89INS1_16FlashAttnBwdSm80INS1_25CollectiveMainloopBwdSm80ILi2ELi2EN4cute5tupleIJNS5_1CILi128EEES8_NS7_ILi64EEEEEENS_10bfloat16_tEfNS_4arch4Sm80ELb0ELb1ELb1ELb0ELb0ELb0ELb0ELb0ELi2ELi4ELi4ELi4ELb0EEENS1_24CollectiveEpilogueBwdGQAISA_fSD_Li256ELb0ELb0EEENS1_19SingleTileSchedulerILb0ELb0ELb0ELi128EEEEEEEEEvNT_6ParamsE$_ZZN4cute6detail16composition_implINS_5tupleIJNS_1CILi8EEENS3_ILi2EEES5_S5_S4_S5_EEENS2_IJNS3_ILi1EEEiiiNS3_ILi72EEENS3_ILi512EEEEEENS2_IJNS2_IJS5_S5_S5_EEES5_NS2_IJNS3_ILi4EEES5_EEEEEENS2_IJNS2_IJS7_S9_S4_EEENS3_ILi4096EEENS2_IJNS3_ILi16EEENS3_ILi8192EEEEEEEEEEEDaRKT_RKT0_RKT1_RKT2_ENKUlRKT_RKT0_E_clISB_SF_EEDaSZ_S12_ - $_ZN7cutlass13device_kernelIN5flash19enable_sm80_to_sm89INS1_16FlashAttnBwdSm80INS1_25CollectiveMainloopBwdSm80ILi2ELi2EN4cute5tupleIJNS5_1CILi128EEES8_NS7_ILi64EEEEEENS_10bfloat16_tEfNS_4arch4Sm80ELb0ELb1ELb1ELb0ELb0ELb0ELb0ELb0ELi2ELi4ELi4ELi4ELb0EEENS1_24CollectiveEpilogueBwdGQAISA_fSD_Li256ELb0ELb0EEENS1_19SingleTileSchedulerILb0ELb0ELb0ELi128EEEEEEEEEvNT_6ParamsE$_ZZN4cute6detail16composition_implINS_5tupleIJNS_1CILi8EEENS3_ILi2EEES5_S5_S4_S5_EEENS2_IJNS3_ILi1EEEiiiNS3_ILi72EEENS3_ILi512EEEEEENS2_IJNS2_IJS5_S5_EEES4_NS3_ILi4EEEEEENS2_IJNS2_IJS7_S4_EEENS3_ILi1024EEENS3_ILi16EEEEEEEEDaRKT_RKT0_RKT1_RKT2_ENKUlRKT_RKT0_E_clISC_SG_EEDaSW_SZ_)
$_ZN7cutlass13device_kernelIN5flash19enable_sm80_to_sm89INS1_16FlashAttnBwdSm80INS1_25CollectiveMainloopBwdSm80ILi2ELi2EN4cute5tupleIJNS5_1CILi128EEES8_NS7_ILi64EEEEEENS_10bfloat16_tEfNS_4arch4Sm80ELb0ELb1ELb1ELb0ELb0ELb0ELb0ELb0ELi2ELi4ELi4ELi4ELb0EEENS1_24CollectiveEpilogueBwdGQAISA_fSD_Li256ELb0ELb0EEENS1_19SingleTileSchedulerILb0ELb0ELb0ELi128EEEEEEEEEvNT_6ParamsE$_ZZN4cute6detail16composition_implINS_5tupleIJNS_1CILi8EEENS3_ILi2EEES5_S5_S4_S5_EEENS2_IJNS3_ILi1EEEiiiNS3_ILi72EEENS3_ILi512EEEEEENS2_IJNS2_IJS5_S5_EEES4_NS3_ILi4EEEEEENS2_IJNS2_IJS7_S4_EEENS3_ILi1024EEENS3_ILi16EEEEEEEEDaRKT_RKT0_RKT1_RKT2_ENKUlRKT_RKT0_E_clISC_SG_EEDaSW_SZ_:
        /* <DEDUP_REMOVED lines=14> */
[----:B-1---5:R-:W-:Y:S05]  /*d090*/  CALL.REL.NOINC `($_ZN7cutlass13device_kernelIN5flash19enable_sm80_to_sm89INS1_16FlashAttnBwdSm80INS1_25CollectiveMainloopBwdSm80ILi2ELi2EN4cute5tupleIJNS5_1CILi128EEES8_NS7_ILi64EEEEEENS_10bfloat16_tEfNS_4arch4Sm80ELb0ELb1ELb1ELb0ELb0ELb0ELb0ELb0ELi2ELi4ELi4ELi4ELb0EEENS1_24CollectiveEpilogueBwdGQAISA_fSD_Li256ELb0ELb0EEENS1_19SingleTileSchedulerILb0ELb0ELb0ELi128EEEEEEEEEvNT_6ParamsE$_ZZN4cute6detail16composition_implINS_5tupleIJNS_1CILi8EEENS3_ILi2EEES5_S5_S4_S5_EEENS2_IJNS3_ILi1EEEiiiNS3_ILi72EEENS3_ILi512EEEEEENS3_ILi4EEENS3_ILi16EEEEEDaRKT_RKT0_RKT1_RKT2_ENKUlRKT_T0_E_clINS2_IJNS2_IJEEESV_SB_S7_EEENS_17integral_constantIiLi2EEEEEDaSR_SS_) ;  /* 0x00000da000007944 */ /* 0x022fea0003c00000 */
[----:B-----5:R2:W-:Y:S04]  /*d0a0*/  STL [R1+0x1398], R2 ;  /* 0x0013980201007387 */ /* 0x0205e80000100800 */
[----:B------:R2:W-:Y:S04]  /*d0b0*/  STL.64 [R1+0x1390], R62 ;  /* 0x0013903e01007387 */ /* 0x0005e80000100a00 */
[----:B------:R2:W5:Y:S01]  /*d0c0*/  LDL R6, [R49+0x8] ;  /* 0x0000080031067983 */ /* 0x0005620000100800 */
[----:B------:R-:W-:Y:S02]  /*d0d0*/  IADD3 R10, R45, 0x18, RZ ;  /* 0x000000182d0a7810 */ /* 0x000fe40007ffe0ff */
[----:B------:R-:W-:-:S02]  /*d0e0*/  MOV R70, 0xd100 ;  /* 0x0000d10000467802 */ /* 0x000fc40000000f00 */
[----:B-12--5:R-:W-:Y:S05]  /*d0f0*/  CALL.REL.NOINC `($_ZN7cutlass13device_kernelIN5flash19enable_sm80_to_sm89INS1_16FlashAttnBwdSm80INS1_25CollectiveMainloopBwdSm80ILi2ELi2EN4cute5tupleIJNS5_1CILi128EEES8_NS7_ILi64EEEEEENS_10bfloat16_tEfNS_4arch4Sm80ELb0ELb1ELb1ELb0ELb0ELb0ELb0ELb0ELi2ELi4ELi4ELi4ELb0EEENS1_24CollectiveEpilogueBwdGQAISA_fSD_Li256ELb0ELb0EEENS1_19SingleTileSchedulerILb0ELb0ELb0ELi128EEEEEEEEEvNT_6ParamsE$_ZZN4cute6detail16composition_implINS_5tupleIJNS_1CILi8EEENS3_ILi2EEES5_S5_S4_S5_EEENS2_IJNS3_ILi1EEEiiiNS3_ILi72EEENS3_ILi512EEEEEENS3_ILi4EEENS3_ILi16EEEEEDaRKT_RKT0_RKT1_RKT2_ENKUlRKT_T0_E_clINS2_IJNS2_IJS5_EEENS2_IJiEEES5_S7_EEENS_17integral_constantIiLi3EEEEEDaSR_SS_) ;  /* 0x00000e1000007944 */ /* 0x026fea0003c00000 */
[----:B------:R-:W2:Y:S01]  /*d100*/  LDL.64 R62, [R1+0x1390] ;  /* 0x00139000013e7983 */ /* 0x000ea20000100a00 */
[----:B------:R-:W-:-:S02]  /*d110*/  IADD3 R5, R45, 0x8, RZ ;  /* 0x000000082d057810 */ /* 0x000fc40007ffe0ff */
[----:B------:R-:W-:Y:S01]  /*d120*/  MOV R8, 0xd160 ;  /* 0x0000d16000087802 */ /* 0x000fe20000000f00 */
[----:B-----5:R3:W-:Y:S04]  /*d130*/  STL.64 [R1+0x1388], R2 ;  /* 0x0013880201007387 */ /* 0x0207e80000100a00 */
[----:B--2---:R3:W-:Y:S02]  /*d140*/  STL.64 [R1+0x1380], R62 ;  /* 0x0013803e01007387 */ /* 0x0047e40000100a00 */
[----:B-1-3--:R-:W-:Y:S05]  /*d150*/  CALL.REL.NOINC `($_ZN7cutlass13device_kernelIN5flash19enable_sm80_to_sm89INS1_16FlashAttnBwdSm80INS1_25CollectiveMainloopBwdSm80ILi2ELi2EN4cute5tupleIJNS5_1CILi128EEES8_NS7_ILi64EEEEEENS_10bfloat16_tEfNS_4arch4Sm80ELb0ELb1ELb1ELb0ELb0ELb0ELb0ELb0ELi2ELi4ELi4ELi4ELb0EEENS1_24CollectiveEpilogueBwdGQAISA_fSD_Li256ELb0ELb0EEENS1_19SingleTileSchedulerILb0ELb0ELb0ELi128EEEEEEEEEvNT_6ParamsE$_ZZN4cute6detail16composition_implINS_5tupleIJNS_1CILi8EEENS3_ILi2EEES5_S5_S4_S5_EEENS2_IJNS3_ILi1EEEiiiNS3_ILi72EEENS3_ILi512EEEEEENS3_ILi4EEENS3_ILi16EEEEEDaRKT_RKT0_RKT1_RKT2_ENKUlRKT_T0_E_clINS2_IJNS2_IJS5_S5_EEENS2_IJiiEEES7_S7_EEENS_17integral_constantIiLi4EEEEEDaSR_SS_) ;  /* 0x00000eb000007944 */ /* 0x00afea0003c00000 */
[----:B-----5:R-:W-:Y:S01]  /*d160*/  IMAD.MOV.U32 R8, RZ, RZ, R3 ;  /* 0x000000ffff087224 */ /* 0x020fe200078e0003 */
[----:B------:R-:W-:Y:S02]  /*d170*/  MOV R3, R7 ;  /* 0x0000000700037202 */ /* 0x000fe40000000f00 */
[----:B------:R-:W-:Y:S02]  /*d180*/  MOV R6, 0xd1a0 ;  /* 0x0000d1a000067802 */ /* 0x000fe40000000f00 */
[----:B-1----:R-:W-:Y:S05]  /*d190*/  CALL.REL.NOINC `($_ZN7cutlass13device_kernelIN5flash19enable_sm80_to_sm89INS1_16FlashAttnBwdSm80INS1_25CollectiveMainloopBwdSm80ILi2ELi2EN4cute5tupleIJNS5_1CILi128EEES8_NS7_ILi64EEEEEENS_10bfloat16_tEfNS_4arch4Sm80ELb0ELb1ELb1ELb0ELb0ELb0ELb0ELb0ELi2ELi4ELi4ELi4ELb0EEENS1_24CollectiveEpilogueBwdGQAISA_fSD_Li256ELb0ELb0EEENS1_19SingleTileSchedulerILb0ELb0ELb0ELi128EEEEEEEEEvNT_6ParamsE$_ZN4cute5tupleIJNS0_IJNS_1CILi2EEES2_EEENS0_IJiiEEEEEC2ERKS3_RKS4_) ;  /* 0xffffd2a000007944 */ /* 0x002fea0003c3ffff */
[----:B------:R1:W5:Y:S01]  /*d1a0*/  LDL.64 R2, [R1+0x13b0] ;  /* 0x0013b00001027983 */ /* 0x0003620000100a00 */
[----:B------:R-:W-:-:S04]  /*d1b0*/  MOV R45, 0x0 ;  /* 0x00000000002d7802 */ /* 0x000fc80000000f00 */
[----:B------:R-:W-:Y:S05]  /*d1c0*/  RET.REL.NODEC R44 `(_ZN7cutlass13device_kernelIN5flash19enable_sm80_to_sm89INS1_16FlashAttnBwdSm80INS1_25CollectiveMainloopBwdSm80ILi2ELi2EN4cute5tupleIJNS5_1CILi128EEES8_NS7_ILi64EEEEEENS_10bfloat16_tEfNS_4arch4Sm80ELb0ELb1ELb1ELb0ELb0ELb0ELb0ELb0ELi2ELi4ELi4ELi4ELb0EEENS1_24CollectiveEpilogueBwdGQAISA_fSD_Li256ELb0ELb0EEENS1_19SingleTileSchedulerILb0ELb0ELb0ELi128EEEEEEEEEvNT_6ParamsE) ;  /* 0xffff2e302c007950 */ /* 0x000fea0003c3ffff */
        .type           $_ZN7cutlass13device_kernelIN5flash19enable_sm80_to_sm89INS1_16FlashAttnBwdSm80INS1_25CollectiveMainloopBwdSm80ILi2ELi2EN4cute5tupleIJNS5_1CILi128EEES8_NS7_ILi64EEEEEENS_10bfloat16_tEfNS_4arch4Sm80ELb0ELb1ELb1ELb0ELb0ELb0ELb0ELb0ELi2ELi4ELi4ELi4ELb0EEENS1_24CollectiveEpilogueBwdGQAISA_fSD_Li256ELb0ELb0EEENS1_19SingleTileSchedulerILb0ELb0ELb0ELi128EEEEEEEEEvNT_6ParamsE$_ZZN4cute6detail16composition_implINS_5tupleIJNS_1CILi8EEENS3_ILi2EEES5_S5_S4_S5_EEENS2_IJNS3_ILi1EEEiiiNS3_ILi72EEENS3_ILi512EEEEEENS2_IJNS2_IJS5_S5_S5_EEES5_NS2_IJNS3_ILi4EEES5_EEEEEENS2_IJNS2_IJS7_S9_S4_EEENS3_ILi4096EEENS2_IJNS3_ILi16EEENS3_ILi8192EEEEEEEEEEEDaRKT_RKT0_RKT1_RKT2_ENKUlRKT_RKT0_E_clISB_SF_EEDaSZ_S12_,@function
        .size           $_ZN7cutlass13device_kernelIN5flash19enable_sm80_to_sm89INS1_16FlashAttnBwdSm80INS1_25CollectiveMainloopBwdSm80ILi2ELi2EN4cute5tupleIJNS5_1CILi128EEES8_NS7_ILi64EEEEEENS_10bfloat16_tEfNS_4arch4Sm80ELb0ELb1ELb1ELb0ELb0ELb0ELb0ELb0ELi2ELi4ELi4ELi4ELb0EEENS1_24CollectiveEpilogueBwdGQAISA_fSD_Li256ELb0ELb0EEENS1_19SingleTileSchedulerILb0ELb0ELb0ELi128EEEEEEEEEvNT_6ParamsE$_ZZN4cute6detail16composition_implINS_5tupleIJNS_1CILi8EEENS3_ILi2EEES5_S5_S4_S5_EEENS2_IJNS3_ILi1EEEiiiNS3_ILi72EEENS3_ILi512EEEEEENS2_IJNS2_IJS5_S5_S5_EEES5_NS2_IJNS3_ILi4EEES5_EEEEEENS2_IJNS2_IJS7_S9_S4_EEENS3_ILi4096EEENS2_IJNS3_ILi16EEENS3_ILi8192EEEEEEEEEEEDaRKT_RKT0_RKT1_RKT2_ENKUlRKT_RKT0_E_clISB_SF_EEDaSZ_S12_,($_ZN7cutlass13device_kernelIN5flash19enable_sm80_to_sm89INS1_16FlashAttnBwdSm80INS1_25CollectiveMainloopBwdSm80ILi2ELi2EN4cute5tupleIJNS5_1CILi128EEES8_NS7_ILi64EEEEEENS_10bfloat16_tEfNS_4arch4Sm80ELb0ELb1ELb1ELb0ELb0ELb0ELb0ELb0ELi2ELi4ELi4ELi4ELb0EEENS1_24CollectiveEpilogueBwdGQAISA_fSD_Li256ELb0ELb0EEENS1_19SingleTileSchedulerILb0ELb0ELb0ELi128EEEEEEEEEvNT_6ParamsE$_ZZN4cute6detail16composition_implINS_5tupleIJNS_1CILi8EEENS3_ILi2EEES5_S5_S4_S5_EEENS2_IJNS3_ILi1EEEiiiNS3_ILi72EEENS3_ILi512EEEEEENS2_IJNS2_IJS5_S5_S5_EEES5_NS2_IJNS3_ILi4EEES5_EEEEEENS2_IJNS2_IJS7_S9_S4_EEENS3_ILi4096EEENS2_IJNS3_ILi16EEENS3_ILi8192EEEEEEEEEEEDaRKT_RKT0_RKT1_RKT2_ENKUlRKT_RKT0_E_clISD_SJ_EEDaSZ_S12_ - $_ZN7cutlass13device_kernelIN5flash19enable_sm80_to_sm89INS1_16FlashAttnBwdSm80INS1_25CollectiveMainloopBwdSm80ILi2ELi2EN4cute5tupleIJNS5_1CILi128EEES8_NS7_ILi64EEEEEENS_10bfloat16_tEfNS_4arch4Sm80ELb0ELb1ELb1ELb0ELb0ELb0ELb0ELb0ELi2ELi4ELi4ELi4ELb0EEENS1_24CollectiveEpilogueBwdGQAISA_fSD_Li256ELb0ELb0EEENS1_19SingleTileSchedulerILb0ELb0ELb0ELi128EEEEEEEEEvNT_6ParamsE$_ZZN4cute6detail16composition_implINS_5tupleIJNS_1CILi8EEENS3_ILi2EEES5_S5_S4_S5_EEENS2_IJNS3_ILi1EEEiiiNS3_ILi72EEENS3_ILi512EEEEEENS2_IJNS2_IJS5_S5_S5_EEES5_NS2_IJNS3_ILi4EEES5_EEEEEENS2_IJNS2_IJS7_S9_S4_EEENS3_ILi4096EEENS2_IJNS3_ILi16EEENS3_ILi8192EEEEEEEEEEEDaRKT_RKT0_RKT1_RKT2_ENKUlRKT_RKT0_E_clISB_SF_EEDaSZ_S12_)
$_ZN7cutlass13device_kernelIN5flash19enable_sm80_to_sm89INS1_16FlashAttnBwdSm80INS1_25CollectiveMainloopBwdSm80ILi2ELi2EN4cute5tupleIJNS5_1CILi128EEES8_NS7_ILi64EEEEEENS_10bfloat16_tEfNS_4arch4Sm80ELb0ELb1ELb1ELb0ELb0ELb0ELb0ELb0ELi2ELi4ELi4ELi4ELb0EEENS1_24CollectiveEpilogueBwdGQAISA_fSD_Li256ELb0ELb0EEENS1_19SingleTileSchedulerILb0ELb0ELb0ELi128EEEEEEEEEvNT_6ParamsE$_ZZN4cute6detail16composition_implINS_5tupleIJNS_1CILi8EEENS3_ILi2EEES5_S5_S4_S5_EEENS2_IJNS3_ILi1EEEiiiNS3_ILi72EEENS3_ILi512EEEEEENS2_IJNS2_IJS5_S5_S5_EEES5_NS2_IJNS3_ILi4EEES5_EEEEEENS2_IJNS2_IJS7_S9_S4_EEENS3_ILi4096EEENS2_IJNS3_ILi16EEENS3_ILi8192EEEEEEEEEEEDaRKT_RKT0_RKT1_RKT2_ENKUlRKT_RKT0_E_clISB_SF_EEDaSZ_S12_:
[----:B------:R-:W-:Y:S01]  /*d1d0*/  IADD3 R76, R1, 0x1680, RZ ;  /* 0x00001680014c7810 */ /* 0x000fe20007ffe0ff */
[----:B------:R-:W-:Y:S01]  /*d1e0*/  IMAD.MOV.U32 R70, RZ, RZ, R20 ;  /* 0x000000ffff467224 */ /* 0x000fe200078e0014 */
[----:B------:R-:W-:Y:S01]  /*d1f0*/  MOV R10, 0xd250 ;  /* 0x0000d250000a7802 */ /* 0x000fe20000000f00 */
[----:B------:R-:W-:Y:S01]  /*d200*/  IMAD.MOV.U32 R4, RZ, RZ, R59 ;  /* 0x000000ffff047224 */ /* 0x000fe200078e003b */
[----:B------:R-:W-:Y:S01]  /*d210*/  IADD3 R76, R76, c[0x0][0x20], RZ ;  /* 0x000008004c4c7a10 */ /* 0x000fe20007ffe0ff */
[----:B------:R-:W-:-:S03]  /*d220*/  IMAD.MOV.U32 R5, RZ, RZ, R65 ;  /* 0x000000ffff057224 */ /* 0x000fc600078e0041 */
[----:B------:R-:W-:Y:S02]  /*d230*/  IADD3 R77, R76, 0x4, RZ ;  /* 0x000000044c4d7810 */ /* 0x000fe40007ffe0ff */
[----:B------:R-:W-:Y:S05]  /*d240*/  CALL.REL.NOINC `($_ZN7cutlass13device_kernelIN5flash19enable_sm80_to_sm89INS1_16FlashAttnBwdSm80INS1_25CollectiveMainloopBwdSm80ILi2ELi2EN4cute5tupleIJNS5_1CILi128EEES8_NS7_ILi64EEEEEENS_10bfloat16_tEfNS_4arch4Sm80ELb0ELb1ELb1ELb0ELb0ELb0ELb0ELb0ELi2ELi4ELi4ELi4ELb0EEENS1_24CollectiveEpilogueBwdGQAISA_fSD_Li256ELb0ELb0EEENS1_19SingleTileSchedulerILb0ELb0ELb0ELi128EEEEEEEEEvNT_6ParamsE$_ZZN4cute6detail16composition_implINS_5tupleIJNS_1CILi8EEENS3_ILi2EEES5_S5_S4_S5_EEENS2_IJNS3_ILi1EEEiiiNS3_ILi72EEENS3_ILi512EEEEEENS2_IJS5_S5_S5_EEENS2_IJS7_S9_S4_EEEEEDaRKT_RKT0_RKT1_RKT2_ENKUlRKT_RKT0_E_clIS5_S4_EEDaSR_SU_) ;  /* 0x0000097000007944 */ /* 0x000fea0003c00000 */
[----:B-----5:R-:W-:Y:S02]  /*d250*/  MOV R3, R2 ;  /* 0x0000000200037202 */ /* 0x020fe40000000f00 */
[----:B------:R-:W-:Y:S02]  /*d260*/  MOV R2, 0xd280 ;  /* 0x0000d28000027802 */ /* 0x000fe40000000f00 */
[----:B-1----:R-:W-:Y:S05]  /*d270*/  CALL.REL.NOINC `($_ZN7cutlass13device_kernelIN5flash19enable_sm80_to_sm89INS1_16FlashAttnBwdSm80INS1_25CollectiveMainloopBwdSm80ILi2ELi2EN4cute5tupleIJNS5_1CILi128EEES8_NS7_ILi64EEEEEENS_10bfloat16_tEfNS_4arch4Sm80ELb0ELb1ELb1ELb0ELb0ELb0ELb0ELb0ELi2ELi4ELi4ELi4ELb0EEENS1_24CollectiveEpilogueBwdGQAISA_fSD_Li256ELb0ELb0EEENS1_19SingleTileSchedulerILb0ELb0ELb0ELi128EEEEEEEEEvNT_6ParamsE$_ZN4cute3eso3ESOILb1ELb0EJNS_1CILi1EEENS2_ILi512EEEiEEC2ERKS3_RKS4_RKi) ;  /* 0xffff9ff000007944 */ /* 0x002fea0003c3ffff */
[----:B------:R2:W5:Y:S01]  /*d280*/  LDL R2, [R1+0x1684] ;  /* 0x0016840001027983 */ /* 0x0005620000100800 */
[----:B------:R-:W-:-:S03]  /*d290*/  MOV R6, 0xd2b0 ;  /* 0x0000d2b000067802 */ /* 0x000fc60000000f00 */
[----:B-12--5:R-:W-:Y:S05]  /*d2a0*/  CALL.REL.NOINC `($_ZN7cutlass13device_kernelIN5flash19enable_sm80_to_sm89INS1_16FlashAttnBwdSm80INS1_25CollectiveMainloopBwdSm80ILi2ELi2EN4cute5tupleIJNS5_1CILi128EEES8_NS7_ILi64EEEEEENS_10bfloat16_tEfNS_4arch4Sm80ELb0ELb1ELb1ELb0ELb0ELb0ELb0ELb0ELi2ELi4ELi4ELi4ELb0EEENS1_24CollectiveEpilogueBwdGQAISA_fSD_Li256ELb0ELb0EEENS1_19SingleTileSchedulerILb0ELb0ELb0ELi128EEEEEEEEEvNT_6ParamsE$_ZN4cute5tupleIJNS0_IJNS_1CILi2EEES2_S2_EEENS0_IJNS1_ILi1EEENS1_ILi512EEEiEEEEEC2ERKS3_RKS6_) ;  /* 0xffffd1e000007944 */ /* 0x026fea0003c3ffff */
[----:B------:R1:W5:Y:S01]  /*d2b0*/  LDL R77, [R1+0x1680] ;  /* 0x00168000014d7983 */ /* 0x0003620000100800 */
[----:B------:R-:W-:-:S04]  /*d2c0*/  MOV R89, 0x0 ;  /* 0x0000000000597802 */ /* 0x000fc80000000f00 */
[----:B------:R-:W-:Y:S05]  /*d2d0*/  RET.REL.NODEC R88 `(_ZN7cutlass13device_kernelIN5flash19enable_sm80_to_sm89INS1_16FlashAttnBwdSm80INS1_25CollectiveMainloopBwdSm80ILi2ELi2EN4cute5tupleIJNS5_1CILi128EEES8_NS7_ILi64EEEEEENS_10bfloat16_tEfNS_4arch4Sm80ELb0ELb1ELb1ELb0ELb0ELb0ELb0ELb0ELi2ELi4ELi4ELi4ELb0EEENS1_24CollectiveEpilogueBwdGQAISA_fSD_Li256ELb0ELb0EEENS1_19SingleTileSchedulerILb0ELb0ELb0ELi128EEEEEEEEEvNT_6ParamsE) ;  /* 0xffff2d2058007950 */ /* 0x000fea0003c3ffff */
        .type           $_ZN7cutlass13device_kernelIN5flash19enable_sm80_to_sm89INS1_16FlashAttnBwdSm80INS1_25CollectiveMainloopBwdSm80ILi2ELi2EN4cute5tupleIJNS5_1CILi128EEES8_NS7_ILi64EEEEEENS_10bfloat16_tEfNS_4arch4Sm80ELb0ELb1ELb1ELb0ELb0ELb0ELb0ELb0ELi2ELi4ELi4ELi4ELb0EEENS1_24CollectiveEpilogueBwdGQAISA_fSD_Li256ELb0ELb0EEENS1_19SingleTileSchedulerILb0ELb0ELb0ELi128EEEEEEEEEvNT_6ParamsE$_ZZN4cute6detail16composition_implINS_5tupleIJNS_1CILi8EEENS3_ILi2EEES5_S5_S4_S5_EEENS2_IJNS3_ILi1EEEiiiNS3_ILi72EEENS3_ILi512EEEEEENS2_IJNS2_IJS5_S5_S5_EEES5_NS2_IJNS3_ILi4EEES5_EEEEEENS2_IJNS2_IJS7_S9_S4_EEENS3_ILi4096EEENS2_IJNS3_ILi16EEENS3_ILi8192EEEEEEEEEEEDaRKT_RKT0_RKT1_RKT2_ENKUlRKT_RKT0_E_clISD_SJ_EEDaSZ_S12_,@function
        .size           $_ZN7cutlass13device_kernelIN5flash19enable_sm80_to_sm89INS1_16FlashAttnBwdSm80INS1_25CollectiveMainloopBwdSm80ILi2ELi2EN4cute5tupleIJNS5_1CILi128EEES8_NS7_ILi64EEEEEENS_10bfloat16_tEfNS_4arch4Sm80ELb0ELb1ELb1ELb0ELb0ELb0ELb0ELb0ELi2ELi4ELi4ELi4ELb0EEENS1_24CollectiveEpilogueBwdGQAISA_fSD_Li256ELb0ELb0EEENS1_19SingleTileSchedulerILb0ELb0ELb0ELi128EEEEEEEEEvNT_6ParamsE$_ZZN4cute6detail16composition_implINS_5tupleIJNS_1CILi8EEENS3_ILi2EEES5_S5_S4_S5_EEENS2_IJNS3_ILi1EEEiiiNS3_ILi72EEENS3_ILi512EEEEEENS2_IJNS2_IJS5_S5_S5_EEES5_NS2_IJNS3_ILi4EEES5_EEEEEENS2_IJNS2_IJS7_S9_S4_EEENS3_ILi4096EEENS2_IJNS3_ILi16EEENS3_ILi8192EEEEEEEEEEEDaRKT_RKT0_RKT1_RKT2_ENKUlRKT_RKT0_E_clISD_SJ_EEDaSZ_S12_,($_ZN7cutlass13device_kernelIN5flash19enable_sm80_to_sm89INS1_16FlashAttnBwdSm80INS1_25CollectiveMainloopBwdSm80ILi2ELi2EN4cute5tupleIJNS5_1CILi128EEES8_NS7_ILi64EEEEEENS_10bfloat16_tEfNS_4arch4Sm80ELb0ELb1ELb1ELb0ELb0ELb0ELb0ELb0ELi2ELi4ELi4ELi4ELb0EEENS1_24CollectiveEpilogueBwdGQAISA_fSD_Li256ELb0ELb0EEENS1_19SingleTileSchedulerILb0ELb0ELb0ELi128EEEEEEEEEvNT_6ParamsE$_ZZN4cute6detail16composition_implINS_5tupleIJNS_1CILi8EEENS3_ILi2EEES5_S5_S4_S5_EEENS2_IJNS3_ILi1EEEiiiNS3_ILi72EEENS3_ILi512EEEEEENS2_IJNS2_IJS5_S5_S5_EEES5_NS3_ILi4EEEEEENS2_IJNS2_IJS7_S9_S4_EEENS3_ILi4096EEENS3_ILi16EEEEEEEEDaRKT_RKT0_RKT1_RKT2_ENKUlRKT_RKT0_E_clISB_SE_EEDaSW_SZ_ - $_ZN7cutlass13device_kernelIN5flash19enable_sm80_to_sm89INS1_16FlashAttnBwdSm80INS1_25CollectiveMainloopBwdSm80ILi2ELi2EN4cute5tupleIJNS5_1CILi128EEES8_NS7_ILi64EEEEEENS_10bfloat16_tEfNS_4arch4Sm80ELb0ELb1ELb1ELb0ELb0ELb0ELb0ELb0ELi2ELi4ELi4ELi4ELb0EEENS1_24CollectiveEpilogueBwdGQAISA_fSD_Li256ELb0ELb0EEENS1_19SingleTileSchedulerILb0ELb0ELb0ELi128EEEEEEEEEvNT_6ParamsE$_ZZN4cute6detail16composition_implINS_5tupleIJNS_1CILi8EEENS3_ILi2EEES5_S5_S4_S5_EEENS2_IJNS3_ILi1EEEiiiNS3_ILi72EEENS3_ILi512EEEEEENS2_IJNS2_IJS5_S5_S5_EEES5_NS2_IJNS3_ILi4EEES5_EEEEEENS2_IJNS2_IJS7_S9_S4_EEENS3_ILi4096EEENS2_IJNS3_ILi16EEENS3_ILi8192EEEEEEEEEEEDaRKT_RKT0_RKT1_RKT2_ENKUlRKT_RKT0_E_clISD_SJ_EEDaSZ_S12_)
$_ZN7cutlass13device_kernelIN5flash19enable_sm80_to_sm89INS1_16FlashAttnBwdSm80INS1_25CollectiveMainloopBwdSm80ILi2ELi2EN4cute5tupleIJNS5_1CILi128EEES8_NS7_ILi64EEEEEENS_10bfloat16_tEfNS_4arch4Sm80ELb0ELb1ELb1ELb0ELb0ELb0ELb0ELb0ELi2ELi4ELi4ELi4ELb0EEENS1_24CollectiveEpilogueBwdGQAISA_fSD_Li256ELb0ELb0EEENS1_19SingleTileSchedulerILb0ELb0ELb0ELi128EEEEEEEEEvNT_6ParamsE$_ZZN4cute6detail16composition_implINS_5tupleIJNS_1CILi8EEENS3_ILi2EEES5_S5_S4_S5_EEENS2_IJNS3_ILi1EEEiiiNS3_ILi72EEENS3_ILi512EEEEEENS2_IJNS2_IJS5_S5_S5_EEES5_NS2_IJNS3_ILi4EEES5_EEEEEENS2_IJNS2_IJS7_S9_S4_EEENS3_ILi4096EEENS2_IJNS3_ILi16EEENS3_ILi8192EEEEEEEEEEEDaRKT_RKT0_RKT1_RKT2_ENKUlRKT_RKT0_E_clISD_SJ_EEDaSZ_S12_:
[----:B------:R-:W-:Y:S01]  /*d2e0*/  IADD3 R2, R1, 0x1680, RZ ;  /* 0x0000168001027810 */ /* 0x000fe20007ffe0ff */
[----:B------:R-:W-:Y:S01]  /*d2f0*/  IMAD.MOV.U32 R3, RZ, RZ, R65 ;  /* 0x000000ffff037224 */ /* 0x000fe200078e0041 */
[----:B------:R-:W-:Y:S02]  /*d300*/  MOV R90, 0xd330 ;  /* 0x0000d330005a7802 */ /* 0x000fe40000000f00 */
[----:B------:R-:W-:Y:S02]  /*d310*/  IADD3 R65, R2, c[0x0][0x20], RZ ;  /* 0x0000080002417a10 */ /* 0x000fe40007ffe0ff */
[----:B------:R-:W-:Y:S05]  /*d320*/  CALL.REL.NOINC `($_ZN7cutlass13device_kernelIN5flash19enable_sm80_to_sm89INS1_16FlashAttnBwdSm80INS1_25CollectiveMainloopBwdSm80ILi2ELi2EN4cute5tupleIJNS5_1CILi128EEES8_NS7_ILi64EEEEEENS_10bfloat16_tEfNS_4arch4Sm80ELb0ELb1ELb1ELb0ELb0ELb0ELb0ELb0ELi2ELi4ELi4ELi4ELb0EEENS1_24CollectiveEpilogueBwdGQAISA_fSD_Li256ELb0ELb0EEENS1_19SingleTileSchedulerILb0ELb0ELb0ELi128EEEEEEEEEvNT_6ParamsE$_ZZN4cute6detail16composition_implINS_5tupleIJNS_1CILi8EEENS3_ILi2EEES5_S5_S4_S5_EEENS2_IJNS3_ILi1EEEiiiNS3_ILi72EEENS3_ILi512EEEEEENS2_IJNS3_ILi4EEES5_EEENS2_IJNS3_ILi16EEENS3_ILi8192EEEEEEEEDaRKT_RKT0_RKT1_RKT2_ENKUlRKT_RKT0_E_clISB_SD_EEDaSU_SX_) ;  /* 0x000003f000007944 */ /* 0x000fea0003c00000 */
[----:B------:R-:W-:Y:S02]  /*d330*/  MOV R6, 0xd350 ;  /* 0x0000d35000067802 */ /* 0x000fe40000000f00 */
[----:B-1---5:R-:W-:Y:S05]  /*d340*/  CALL.REL.NOINC `($_ZN7cutlass13device_kernelIN5flash19enable_sm80_to_sm89INS1_16FlashAttnBwdSm80INS1_25CollectiveMainloopBwdSm80ILi2ELi2EN4cute5tupleIJNS5_1CILi128EEES8_NS7_ILi64EEEEEENS_10bfloat16_tEfNS_4arch4Sm80ELb0ELb1ELb1ELb0ELb0ELb0ELb0ELb0ELi2ELi4ELi4ELi4ELb0EEENS1_24CollectiveEpilogueBwdGQAISA_fSD_Li256ELb0ELb0EEENS1_19SingleTileSchedulerILb0ELb0ELb0ELi128EEEEEEEEEvNT_6ParamsE$_ZN4cute3eso3ESOILb0ELb1EJNS_5tupleIJiiEEENS_1CILi8192EEEEEC2ERKS3_RKS5_) ;  /* 0xffff961000007944 */ /* 0x022fea0003c3ffff */
[----:B-1----:R1:W5:Y:S01]  /*d350*/  LDL.64 R2, [R1+0x1680] ;  /* 0x0016800001027983 */ /* 0x0023620000100a00 */
[----:B------:R-:W-:-:S03]  /*d360*/  MOV R8, 0xd380 ;  /* 0x0000d38000087802 */ /* 0x000fc60000000f00 */
[----:B-1---5:R-:W-:Y:S05]  /*d370*/  CALL.REL.NOINC `($_ZN7cutlass13device_kernelIN5flash19enable_sm80_to_sm89INS1_16FlashAttnBwdSm80INS1_25CollectiveMainloopBwdSm80ILi2ELi2EN4cute5tupleIJNS5_1CILi128EEES8_NS7_ILi64EEEEEENS_10bfloat16_tEfNS_4arch4Sm80ELb0ELb1ELb1ELb0ELb0ELb0ELb0ELb0ELi2ELi4ELi4ELi4ELb0EEENS1_24CollectiveEpilogueBwdGQAISA_fSD_Li256ELb0ELb0EEENS1_19SingleTileSchedulerILb0ELb0ELb0ELi128EEEEEEEEEvNT_6ParamsE$_ZN4cute5tupleIJNS0_IJNS0_IJNS_1CILi2EEES2_EEES2_EEENS0_IJNS0_IJiiEEENS1_ILi8192EEEEEEEEC2ERKS4_RKS7_) ;  /* 0xffffcbe000007944 */ /* 0x022fea0003c3ffff */
[----:B-1----:R1:W5:Y:S01]  /*d380*/  LDL.64 R2, [R1+0x1680] ;  /* 0x0016800001027983 */ /* 0x0023620000100a00 */
[----:B------:R-:W-:Y:S02]  /*d390*/  MOV R4, R76 ;  /* 0x0000004c00047202 */ /* 0x000fe40000000f00 */
[----:B------:R-:W-:-:S04]  /*d3a0*/  MOV R5, 0x0 ;  /* 0x0000000000057802 */ /* 0x000fc80000000f00 */
[----:B------:R-:W-:Y:S05]  /*d3b0*/  RET.REL.NODEC R4 `(_ZN7cutlass13device_kernelIN5flash19enable_sm80_to_sm89INS1_16FlashAttnBwdSm80INS1_25CollectiveMainloopBwdSm80ILi2ELi2EN4cute5tupleIJNS5_1CILi128EEES8_NS7_ILi64EEEEEENS_10bfloat16_tEfNS_4arch4Sm80ELb0ELb1ELb1ELb0ELb0ELb0ELb0ELb0ELi2ELi4ELi4ELi4ELb0EEENS1_24CollectiveEpilogueBwdGQAISA_fSD_Li256ELb0ELb0EEENS1_19SingleTileSchedulerILb0ELb0ELb0ELi128EEEEEEEEEvNT_6ParamsE) ;  /* 0xffff2c4004007950 */ /* 0x000fea0003c3ffff */
        .type           $_ZN7cutlass13device_kernelIN5flash19enable_sm80_to_sm89INS1_16FlashAttnBwdSm80INS1_25CollectiveMainloopBwdSm80ILi2ELi2EN4cute5tupleIJNS5_1CILi128EEES8_NS7_ILi64EEEEEENS_10bfloat16_tEfNS_4arch4Sm80ELb0ELb1ELb1ELb0ELb0ELb0ELb0ELb0ELi2ELi4ELi4ELi4ELb0EEENS1_24CollectiveEpilogueBwdGQAISA_fSD_Li256ELb0ELb0EEENS1_19SingleTileSchedulerILb0ELb0ELb0ELi128EEEEEEEEEvNT_6ParamsE$_ZZN4cute6detail16composition_implINS_5tupleIJNS_1CILi8EEENS3_ILi2EEES5_S5_S4_S5_EEENS2_IJNS3_ILi1EEEiiiNS3_ILi72EEENS3_ILi512EEEEEENS2_IJNS2_IJS5_S5_S5_EEES5_NS3_ILi4EEEEEENS2_IJNS2_IJS7_S9_S4_EEENS3_ILi4096EEENS3_ILi16EEEEEEEEDaRKT_RKT0_RKT1_RKT2_ENKUlRKT_RKT0_E_clISB_SE_EEDaSW_SZ_,@function
        .size           $_ZN7cutlass13device_kernelIN5flash19enable_sm80_to_sm89INS1_16FlashAttnBwdSm80INS1_25CollectiveMainloopBwdSm80ILi2ELi2EN4cute5tupleIJNS5_1CILi128EEES8_NS7_ILi64EEEEEENS_10bfloat16_tEfNS_4arch4Sm80ELb0ELb1ELb1ELb0ELb0ELb0ELb0ELb0ELi2ELi4ELi4ELi4ELb0EEENS1_24CollectiveEpilogueBwdGQAISA_fSD_Li256ELb0ELb0EEENS1_19SingleTileSchedulerILb0ELb0ELb0ELi128EEEEEEEEEvNT_6ParamsE$_ZZN4cute6detail16composition_implINS_5tupleIJNS_1CILi8EEENS3_ILi2EEES5_S5_S4_S5_EEENS2_IJNS3_ILi1EEEiiiNS3_ILi72EEENS3_ILi512EEEEEENS2_IJNS2_IJS5_S5_S5_EEES5_NS3_ILi4EEEEEENS2_IJNS2_IJS7_S9_S4_EEENS3_ILi4096EEENS3_ILi16EEEEEEEEDaRKT_RKT0_RKT1_RKT2_ENKUlRKT_RKT0_E_clISB_SE_EEDaSW_SZ_,($_ZN7cutlass13device_kernelIN5flash19enable_sm80_to_sm89INS1_16FlashAttnBwdSm80INS1_25CollectiveMainloopBwdSm80ILi2ELi2EN4cute5tupleIJNS5_1CILi128EEES8_NS7_ILi64EEEEEENS_10bfloat16_tEfNS_4arch4Sm80ELb0ELb1ELb1ELb0ELb0ELb0ELb0ELb0ELi2ELi4ELi4ELi4ELb0EEENS1_24CollectiveEpilogueBwdGQAISA_fSD_Li256ELb0ELb0EEENS1_19SingleTileSchedulerILb0ELb0ELb0ELi128EEEEEEEEEvNT_6ParamsE$_ZZN4cute6detail16composition_implINS_5tupleIJNS_1CILi8EEENS3_ILi2EEES5_S5_S4_S5_EEENS2_IJNS3_ILi1EEEiiiNS3_ILi72EEENS3_ILi512EEEEEENS2_IJNS2_IJS5_S5_S5_EEES5_NS3_ILi4EEEEEENS2_IJNS2_IJS7_S9_S4_EEENS3_ILi4096EEENS3_ILi16EEEEEEEEDaRKT_RKT0_RKT1_RKT2_ENKUlRKT_RKT0_E_clISC_SG_EEDaSW_SZ_ - $_ZN7cutlass13device_kernelIN5flash19enable_sm80_to_sm89INS1_16FlashAttnBwdSm80INS1_25CollectiveMainloopBwdSm80ILi2ELi2EN4cute5tupleIJNS5_1CILi128EEES8_NS7_ILi64EEEEEENS_10bfloat16_tEfNS_4arch4Sm80ELb0ELb1ELb1ELb0ELb0ELb0ELb0ELb0ELi2ELi4ELi4ELi4ELb0EEENS1_24CollectiveEpilogueBwdGQAISA_fSD_Li256ELb0ELb0EEENS1_19SingleTileSchedulerILb0ELb0ELb0ELi128EEEEEEEEEvNT_6ParamsE$_ZZN4cute6detail16composition_implINS_5tupleIJNS_1CILi8EEENS3_ILi2EEES5_S5_S4_S5_EEENS2_IJNS3_ILi1EEEiiiNS3_ILi72EEENS3_ILi512EEEEEENS2_IJNS2_IJS5_S5_S5_EEES5_NS3_ILi4EEEEEENS2_IJNS2_IJS7_S9_S4_EEENS3_ILi4096EEENS3_ILi16EEEEEEEEDaRKT_RKT0_RKT1_RKT2_ENKUlRKT_RKT0_E_clISB_SE_EEDaSW_SZ_)
$_ZN7cutlass13device_kernelIN5flash19enable_sm80_to_sm89INS1_16FlashAttnBwdSm80INS1_25CollectiveMainloopBwdSm80ILi2ELi2EN4cute5tupleIJNS5_1CILi128EEES8_NS7_ILi64EEEEEENS_10bfloat16_tEfNS_4arch4Sm80ELb0ELb1ELb1ELb0ELb0ELb0ELb0ELb0ELi2ELi4ELi4ELi4ELb0EEENS1_24CollectiveEpilogueBwdGQAISA_fSD_Li256ELb0ELb0EEENS1_19SingleTileSchedulerILb0ELb0ELb0ELi128EEEEEEEEEvNT_6ParamsE$_ZZN4cute6detail16composition_implINS_5tupleIJNS_1CILi8EEENS3_ILi2EEES5_S5_S4_S5_EEENS2_IJNS3_ILi1EEEiiiNS3_ILi72EEENS3_ILi512EEEEEENS2_IJNS2_IJS5_S5_S5_EEES5_NS3_ILi4EEEEEENS2_IJNS2_IJS7_S9_S4_EEENS3_ILi4096EEENS3_ILi16EEEEEEEEDaRKT_RKT0_RKT1_RKT2_ENKUlRKT_RKT0_E_clISB_SE_EEDaSW_SZ_:
        /* <DEDUP_REMOVED lines=8> */
[----:B-----5:R-:W-:Y:S01]  /*d440*/  MOV R3, R2 ;  /* 0x0000000200037202 */ /* 0x020fe20000000f00 */
[----:B------:R-:W-:Y:S01]  /*d450*/  IMAD.MOV.U32 R77, RZ, RZ, R55 ;  /* 0x000000ffff4d7224 */ /* 0x000fe200078e0037 */
[----:B------:R-:W-:Y:S02]  /*d460*/  MOV R2, 0xd480 ;  /* 0x0000d48000027802 */ /* 0x000fe40000000f00 */
[----:B-1----:R-:W-:Y:S05]  /*d470*/  CALL.REL.NOINC `($_ZN7cutlass13device_kernelIN5flash19enable_sm80_to_sm89INS1_16FlashAttnBwdSm80INS1_25CollectiveMainloopBwdSm80ILi2ELi2EN4cute5tupleIJNS5_1CILi128EEES8_NS7_ILi64EEEEEENS_10bfloat16_tEfNS_4arch4Sm80ELb0ELb1ELb1ELb0ELb0ELb0ELb0ELb0ELi2ELi4ELi4ELi4ELb0EEENS1_24CollectiveEpilogueBwdGQAISA_fSD_Li256ELb0ELb0EEENS1_19SingleTileSchedulerILb0ELb0ELb0ELi128EEEEEEEEEvNT_6ParamsE$_ZN4cute3eso3ESOILb1ELb0EJNS_1CILi1EEENS2_ILi512EEEiEEC2ERKS3_RKS4_RKi) ;  /* 0xffff9df000007944 */ /* 0x002fea0003c3ffff */
[----:B------:R2:W5:Y:S01]  /*d480*/  LDL R2, [R1+0x1384] ;  /* 0x0013840001027983 */ /* 0x0005620000100800 */
[----:B------:R-:W-:Y:S02]  /*d490*/  MOV R76, R36 ;  /* 0x00000024004c7202 */ /* 0x000fe40000000f00 */
[----:B------:R-:W-:Y:S02]  /*d4a0*/  MOV R6, 0xd4c0 ;  /* 0x0000d4c000067802 */ /* 0x000fe40000000f00 */
[----:B-12--5:R-:W-:Y:S05]  /*d4b0*/  CALL.REL.NOINC `($_ZN7cutlass13device_kernelIN5flash19enable_sm80_to_sm89INS1_16FlashAttnBwdSm80INS1_25CollectiveMainloopBwdSm80ILi2ELi2EN4cute5tupleIJNS5_1CILi128EEES8_NS7_ILi64EEEEEENS_10bfloat16_tEfNS_4arch4Sm80ELb0ELb1ELb1ELb0ELb0ELb0ELb0ELb0ELi2ELi4ELi4ELi4ELb0EEENS1_24CollectiveEpilogueBwdGQAISA_fSD_Li256ELb0ELb0EEENS1_19SingleTileSchedulerILb0ELb0ELb0ELi128EEEEEEEEEvNT_6ParamsE$_ZN4cute5tupleIJNS0_IJNS_1CILi2EEES2_S2_EEENS0_IJNS1_ILi1EEENS1_ILi512EEEiEEEEEC2ERKS3_RKS6_) ;  /* 0xffffcfd000007944 */ /* 0x026fea0003c3ffff */
[----:B------:R1:W5:Y:S01]  /*d4c0*/  LDL R36, [R1+0x1380] ;  /* 0x0013800001247983 */ /* 0x0003620000100800 */
[----:B------:R-:W-:-:S04]  /*d4d0*/  MOV R63, 0x0 ;  /* 0x00000000003f7802 */ /* 0x000fc80000000f00 */
[----:B------:R-:W-:Y:S05]  /*d4e0*/  RET.REL.NODEC R62 `(_ZN7cutlass13device_kernelIN5flash19enable_sm80_to_sm89INS1_16FlashAttnBwdSm80INS1_25CollectiveMainloopBwdSm80ILi2ELi2EN4cute5tupleIJNS5_1CILi128EEES8_NS7_ILi64EEEEEENS_10bfloat16_tEfNS_4arch4Sm80ELb0ELb1ELb1ELb0ELb0ELb0ELb0ELb0ELi2ELi4ELi4ELi4ELb0EEENS1_24CollectiveEpilogueBwdGQAISA_fSD_Li256ELb0ELb0EEENS1_19SingleTileSchedulerILb0ELb0ELb0ELi128EEEEEEEEEvNT_6ParamsE) ;  /* 0xffff2b103e007950 */ /* 0x000fea0003c3ffff */
        .type           $_ZN7cutlass13device_kernelIN5flash19enable_sm80_to_sm89INS1_16FlashAttnBwdSm80INS1_25CollectiveMainloopBwdSm80ILi2ELi2EN4cute5tupleIJNS5_1CILi128EEES8_NS7_ILi64EEEEEENS_10bfloat16_tEfNS_4arch4Sm80ELb0ELb1ELb1ELb0ELb0ELb0ELb0ELb0ELi2ELi4ELi4ELi4ELb0EEENS1_24CollectiveEpilogueBwdGQAISA_fSD_Li256ELb0ELb0EEENS1_19SingleTileSchedulerILb0ELb0ELb0ELi128EEEEEEEEEvNT_6ParamsE$_ZZN4cute6detail16composition_implINS_5tupleIJNS_1CILi8EEENS3_ILi2EEES5_S5_S4_S5_EEENS2_IJNS3_ILi1EEEiiiNS3_ILi72EEENS3_ILi512EEEEEENS2_IJNS2_IJS5_S5_S5_EEES5_NS3_ILi4EEEEEENS2_IJNS2_IJS7_S9_S4_EEENS3_ILi4096EEENS3_ILi16EEEEEEEEDaRKT_RKT0_RKT1_RKT2_ENKUlRKT_RKT0_E_clISC_SG_EEDaSW_SZ_,@function
        .size           $_ZN7cutlass13device_kernelIN5flash19enable_sm80_to_sm89INS1_16FlashAttnBwdSm80INS1_25CollectiveMainloopBwdSm80ILi2ELi2EN4cute5tupleIJNS5_1CILi128EEES8_NS7_ILi64EEEEEENS_10bfloat16_tEfNS_4arch4Sm80ELb0ELb1ELb1ELb0ELb0ELb0ELb0ELb0ELi2ELi4ELi4ELi4ELb0EEENS1_24CollectiveEpilogueBwdGQAISA_fSD_Li256ELb0ELb0EEENS1_19SingleTileSchedulerILb0ELb0ELb0ELi128EEEEEEEEEvNT_6ParamsE$_ZZN4cute6detail16composition_implINS_5tupleIJNS_1CILi8EEENS3_ILi2EEES5_S5_S4_S5_EEENS2_IJNS3_ILi1EEEiiiNS3_ILi72EEENS3_ILi512EEEEEENS2_IJNS2_IJS5_S5_S5_EEES5_NS3_ILi4EEEEEENS2_IJNS2_IJS7_S9_S4_EEENS3_ILi4096EEENS3_ILi16EEEEEEEEDaRKT_RKT0_RKT1_RKT2_ENKUlRKT_RKT0_E_clISC_SG_EEDaSW_SZ_,($_ZN7cutlass13device_kernelIN5flash19enable_sm80_to_sm89INS1_16FlashAttnBwdSm80INS1_25CollectiveMainloopBwdSm80ILi2ELi2EN4cute5tupleIJNS5_1CILi128EEES8_NS7_ILi64EEEEEENS_10bfloat16_tEfNS_4arch4Sm80ELb0ELb1ELb1ELb0ELb0ELb0ELb0ELb0ELi2ELi4ELi4ELi4ELb0EEENS1_24CollectiveEpilogueBwdGQAISA_fSD_Li256ELb0ELb0EEENS1_19SingleTileSchedulerILb0ELb0ELb0ELi128EEEEEEEEEvNT_6ParamsE$_ZZN4cute6detail16composition_implINS_5tupleIJNS_1CILi8EEENS3_ILi2EEES5_S5_S4_S5_EEENS2_IJNS3_ILi1EEEiiiNS3_ILi72EEENS3_ILi512EEEEEENS2_IJNS3_ILi4EEES5_EEENS2_IJNS3_ILi16EEENS3_ILi8192EEEEEEEEDaRKT_RKT0_RKT1_RKT2_ENKUlRKT_RKT0_E_clISB_SD_EEDaSU_SX_ - $_ZN7cutlass13device_kernelIN5flash19enable_sm80_to_sm89INS1_16FlashAttnBwdSm80INS1_25CollectiveMainloopBwdSm80ILi2ELi2EN4cute5tupleIJNS5_1CILi128EEES8_NS7_ILi64EEEEEENS_10bfloat16_tEfNS_4arch4Sm80ELb0ELb1ELb1ELb0ELb0ELb0ELb0ELb0ELi2ELi4ELi4ELi4ELb0EEENS1_24CollectiveEpilogueBwdGQAISA_fSD_Li256ELb0ELb0EEENS1_19SingleTileSchedulerILb0ELb0ELb0ELi128EEEEEEEEEvNT_6ParamsE$_ZZN4cute6detail16composition_implINS_5tupleIJNS_1CILi8EEENS3_ILi2EEES5_S5_S4_S5_EEENS2_IJNS3_ILi1EEEiiiNS3_ILi72EEENS3_ILi512EEEEEENS2_IJNS2_IJS5_S5_S5_EEES5_NS3_ILi4EEEEEENS2_IJNS2_IJS7_S9_S4_EEENS3_ILi4096EEENS3_ILi16EEEEEEEEDaRKT_RKT0_RKT1_RKT2_ENKUlRKT_RKT0_E_clISC_SG_EEDaSW_SZ_)
$_ZN7cutlass13device_kernelIN5flash19enable_sm80_to_sm89INS1_16FlashAttnBwdSm80INS1_25CollectiveMainloopBwdSm80ILi2ELi2EN4cute5tupleIJNS5_1CILi128EEES8_NS7_ILi64EEEEEENS_10bfloat16_tEfNS_4arch4Sm80ELb0ELb1ELb1ELb0ELb0ELb0ELb0ELb0ELi2ELi4ELi4ELi4ELb0EEENS1_24CollectiveEpilogueBwdGQAISA_fSD_Li256ELb0ELb0EEENS1_19SingleTileSchedulerILb0ELb0ELb0ELi128EEEEEEEEEvNT_6ParamsE$_ZZN4cute6detail16composition_implINS_5tupleIJNS_1CILi8EEENS3_ILi2EEES5_S5_S4_S5_EEENS2_IJNS3_ILi1EEEiiiNS3_ILi72EEENS3_ILi512EEEEEENS2_IJNS2_IJS5_S5_S5_EEES5_NS3_ILi4EEEEEENS2_IJNS2_IJS7_S9_S4_EEENS3_ILi4096EEENS3_ILi16EEEEEEEEDaRKT_RKT0_RKT1_RKT2_ENKUlRKT_RKT0_E_clISC_SG_EEDaSW_SZ_:
        /* <DEDUP_REMOVED lines=35> */
        .type           $_ZN7cutlass13device_kernelIN5flash19enable_sm80_to_sm89INS1_16FlashAttnBwdSm80INS1_25CollectiveMainloopBwdSm80ILi2ELi2EN4cute5tupleIJNS5_1CILi128EEES8_NS7_ILi64EEEEEENS_10bfloat16_tEfNS_4arch4Sm80ELb0ELb1ELb1ELb0ELb0ELb0ELb0ELb0ELi2ELi4ELi4ELi4ELb0EEENS1_24CollectiveEpilogueBwdGQAISA_fSD_Li256ELb0ELb0EEENS1_19SingleTileSchedulerILb0ELb0ELb0ELi128EEEEEEEEEvNT_6ParamsE$_ZZN4cute6detail16composition_implINS_5tupleIJNS_1CILi8EEENS3_ILi2EEES5_S5_S4_S5_EEENS2_IJNS3_ILi1EEEiiiNS3_ILi72EEENS3_ILi512EEEEEENS2_IJNS3_ILi4EEES5_EEENS2_IJNS3_ILi16EEENS3_ILi8192EEEEEEEEDaRKT_RKT0_RKT1_RKT2_ENKUlRKT_RKT0_E_clISB_SD_EEDaSU_SX_,@function
        .size           $_ZN7cutlass13device_kernelIN5flash19enable_sm80_to_sm89INS1_16FlashAttnBwdSm80INS1_25CollectiveMainloopBwdSm80ILi2ELi2EN4cute5tupleIJNS5_1CILi128EEES8_NS7_ILi64EEEEEENS_10bfloat16_tEfNS_4arch4Sm80ELb0ELb1ELb1ELb0ELb0ELb0ELb0ELb0ELi2ELi4ELi4ELi4ELb0EEENS1_24CollectiveEpilogueBwdGQAISA_fSD_Li256ELb0ELb0EEENS1_19SingleTileSchedulerILb0ELb0ELb0ELi128EEEEEEEEEvNT_6ParamsE$_ZZN4cute6detail16composition_implINS_5tupleIJNS_1CILi8EEENS3_ILi2EEES5_S5_S4_S5_EEENS2_IJNS3_ILi1EEEiiiNS3_ILi72EEENS3_ILi512EEEEEENS2_IJNS3_ILi4EEES5_EEENS2_IJNS3_ILi16EEENS3_ILi8192EEEEEEEEDaRKT_RKT0_RKT1_RKT2_ENKUlRKT_RKT0_E_clISB_SD_EEDaSU_SX_,($_ZN7cutlass13device_kernelIN5flash19enable_sm80_to_sm89INS1_16FlashAttnBwdSm80INS1_25CollectiveMainloopBwdSm80ILi2ELi2EN4cute5tupleIJNS5_1CILi128EEES8_NS7_ILi64EEEEEENS_10bfloat16_tEfNS_4arch4Sm80ELb0ELb1ELb1ELb0ELb0ELb0ELb0ELb0ELi2ELi4ELi4ELi4ELb0EEENS1_24CollectiveEpilogueBwdGQAISA_fSD_Li256ELb0ELb0EEENS1_19SingleTileSchedulerILb0ELb0ELb0ELi128EEEEEEEEEvNT_6ParamsE$_ZZN4cute6detail16composition_implINS_5tupleIJNS_1CILi8EEENS3_ILi2EEES5_S5_S4_S5_EEENS2_IJNS3_ILi1EEEiiiNS3_ILi72EEENS3_ILi512EEEEEENS2_IJS5_S5_EEENS2_IJS7_S4_EEEEEDaRKT_RKT0_RKT1_RKT2_ENKUlRKT_RKT0_E_clIS5_S4_EEDaSR_SU_ - $_ZN7cutlass13device_kernelIN5flash19enable_sm80_to_sm89INS1_16FlashAttnBwdSm80INS1_25CollectiveMainloopBwdSm80ILi2ELi2EN4cute5tupleIJNS5_1CILi128EEES8_NS7_ILi64EEEEEENS_10bfloat16_tEfNS_4arch4Sm80ELb0ELb1ELb1ELb0ELb0ELb0ELb0ELb0ELi2ELi4ELi4ELi4ELb0EEENS1_24CollectiveEpilogueBwdGQAISA_fSD_Li256ELb0ELb0EEENS1_19SingleTileSchedulerILb0ELb0ELb0ELi128EEEEEEEEEvNT_6ParamsE$_ZZN4cute6detail16composition_implINS_5tupleIJNS_1CILi8EEENS3_ILi2EEES5_S5_S4_S5_EEENS2_IJNS3_ILi1EEEiiiNS3_ILi72EEENS3_ILi512EEEEEENS2_IJNS3_ILi4EEES5_EEENS2_IJNS3_ILi16EEENS3_ILi8192EEEEEEEEDaRKT_RKT0_RKT1_RKT2_ENKUlRKT_RKT0_E_clISB_SD_EEDaSU_SX_)
$_ZN7cutlass13device_kernelIN5flash19enable_sm80_to_sm89INS1_16FlashAttnBwdSm80INS1_25CollectiveMainloopBwdSm80ILi2ELi2EN4cute5tupleIJNS5_1CILi128EEES8_NS7_ILi64EEEEEENS_10bfloat16_tEfNS_4arch4Sm80ELb0ELb1ELb1ELb0ELb0ELb0ELb0ELb0ELi2ELi4ELi4ELi4ELb0EEENS1_24CollectiveEpilogueBwdGQAISA_fSD_Li256ELb0ELb0EEENS1_19SingleTileSchedulerILb0ELb0ELb0ELi128EEEEEEEEEvNT_6ParamsE$_ZZN4cute6detail16composition_implINS_5tupleIJNS_1CILi8EEENS3_ILi2EEES5_S5_S4_S5_EEENS2_IJNS3_ILi1EEEiiiNS3_ILi72EEENS3_ILi512EEEEEENS2_IJNS3_ILi4EEES5_EEENS2_IJNS3_ILi16EEENS3_ILi8192EEEEEEEEDaRKT_RKT0_RKT1_RKT2_ENKUlRKT_RKT0_E_clISB_SD_EEDaSU_SX_:
        /* <DEDUP_REMOVED lines=35> */
        .type           $_ZN7cutlass13device_kernelIN5flash19enable_sm80_to_sm89INS1_16FlashAttnBwdSm80INS1_25CollectiveMainloopBwdSm80ILi2ELi2EN4cute5tupleIJNS5_1CILi128EEES8_NS7_ILi64EEEEEENS_10bfloat16_tEfNS_4arch4Sm80ELb0ELb1ELb1ELb0ELb0ELb0ELb0ELb0ELi2ELi4ELi4ELi4ELb0EEENS1_24CollectiveEpilogueBwdGQAISA_fSD_Li256ELb0ELb0EEENS1_19SingleTileSchedulerILb0ELb0ELb0ELi128EEEEEEEEEvNT_6ParamsE$_ZZN4cute6detail16composition_implINS_5tupleIJNS_1CILi8EEENS3_ILi2EEES5_S5_S4_S5_EEENS2_IJNS3_ILi1EEEiiiNS3_ILi72EEENS3_ILi512EEEEEENS2_IJS5_S5_EEENS2_IJS7_S4_EEEEEDaRKT_RKT0_RKT1_RKT2_ENKUlRKT_RKT0_E_clIS5_S4_EEDaSR_SU_,@function
        .size           $_ZN7cutlass13device_kernelIN5flash19enable_sm80_to_sm89INS1_16FlashAttnBwdSm80INS1_25CollectiveMainloopBwdSm80ILi2ELi2EN4cute5tupleIJNS5_1CILi128EEES8_NS7_ILi64EEEEEENS_10bfloat16_tEfNS_4arch4Sm80ELb0ELb1ELb1ELb0ELb0ELb0ELb0ELb0ELi2ELi4ELi4ELi4ELb0EEENS1_24CollectiveEpilogueBwdGQAISA_fSD_Li256ELb0ELb0EEENS1_19SingleTileSchedulerILb0ELb0ELb0ELi128EEEEEEEEEvNT_6ParamsE$_ZZN4cute6detail16composition_implINS_5tupleIJNS_1CILi8EEENS3_ILi2EEES5_S5_S4_S5_EEENS2_IJNS3_ILi1EEEiiiNS3_ILi72EEENS3_ILi512EEEEEENS2_IJS5_S5_EEENS2_IJS7_S4_EEEEEDaRKT_RKT0_RKT1_RKT2_ENKUlRKT_RKT0_E_clIS5_S4_EEDaSR_SU_,($_ZN7cutlass13device_kernelIN5flash19enable_sm80_to_sm89INS1_16FlashAttnBwdSm80INS1_25CollectiveMainloopBwdSm80ILi2ELi2EN4cute5tupleIJNS5_1CILi128EEES8_NS7_ILi64EEEEEENS_10bfloat16_tEfNS_4arch4Sm80ELb0ELb1ELb1ELb0ELb0ELb0ELb0ELb0ELi2ELi4ELi4ELi4ELb0EEENS1_24CollectiveEpilogueBwdGQAISA_fSD_Li256ELb0ELb0EEENS1_19SingleTileSchedulerILb0ELb0ELb0ELi128EEEEEEEEEvNT_6ParamsE$_ZZN4cute6detail16composition_implINS_5tupleIJNS_1CILi8EEENS3_ILi2EEES5_S5_S4_S5_EEENS2_IJNS3_ILi1EEEiiiNS3_ILi72EEENS3_ILi512EEEEEENS2_IJS5_S5_S5_EEENS2_IJS7_S9_S4_EEEEEDaRKT_RKT0_RKT1_RKT2_ENKUlRKT_RKT0_E_clIS5_S4_EEDaSR_SU_ - $_ZN7cutlass13device_kernelIN5flash19enable_sm80_to_sm89INS1_16FlashAttnBwdSm80INS1_25CollectiveMainloopBwdSm80ILi2ELi2EN4cute5tupleIJNS5_1CILi128EEES8_NS7_ILi64EEEEEENS_10bfloat16_tEfNS_4arch4Sm80ELb0ELb1ELb1ELb0ELb0ELb0ELb0ELb0ELi2ELi4ELi4ELi4ELb0EEENS1_24CollectiveEpilogueBwdGQAISA_fSD_Li256ELb0ELb0EEENS1_19SingleTileSchedulerILb0ELb0ELb0ELi128EEEEEEEEEvNT_6ParamsE$_ZZN4cute6detail16composition_implINS_5tupleIJNS_1CILi8EEENS3_ILi2EEES5_S5_S4_S5_EEENS2_IJNS3_ILi1EEEiiiNS3_ILi72EEENS3_ILi512EEEEEENS2_IJS5_S5_EEENS2_IJS7_S4_EEEEEDaRKT_RKT0_RKT1_RKT2_ENKUlRKT_RKT0_E_clIS5_S4_EEDaSR_SU_)
$_ZN7cutlass13device_kernelIN5flash19enable_sm80_to_sm89INS1_16FlashAttnBwdSm80INS1_25CollectiveMainloopBwdSm80ILi2ELi2EN4cute5tupleIJNS5_1CILi128EEES8_NS7_ILi64EEEEEENS_10bfloat16_tEfNS_4arch4Sm80ELb0ELb1ELb1ELb0ELb0ELb0ELb0ELb0ELi2ELi4ELi4ELi4ELb0EEENS1_24CollectiveEpilogueBwdGQAISA_fSD_Li256ELb0ELb0EEENS1_19SingleTileSchedulerILb0ELb0ELb0ELi128EEEEEEEEEvNT_6ParamsE$_ZZN4cute6detail16composition_implINS_5tupleIJNS_1CILi8EEENS3_ILi2EEES5_S5_S4_S5_EEENS2_IJNS3_ILi1EEEiiiNS3_ILi72EEENS3_ILi512EEEEEENS2_IJS5_S5_EEENS2_IJS7_S4_EEEEEDaRKT_RKT0_RKT1_RKT2_ENKUlRKT_RKT0_E_clIS5_S4_EEDaSR_SU_:
        /* <DEDUP_REMOVED lines=15> */
[----:B-1---5:R-:W-:Y:S05]  /*da40*/  CALL.REL.NOINC `($_ZN7cutlass13device_kernelIN5flash19enable_sm80_to_sm89INS1_16FlashAttnBwdSm80INS1_25CollectiveMainloopBwdSm80ILi2ELi2EN4cute5tupleIJNS5_1CILi128EEES8_NS7_ILi64EEEEEENS_10bfloat16_tEfNS_4arch4Sm80ELb0ELb1ELb1ELb0ELb0ELb0ELb0ELb0ELi2ELi4ELi4ELi4ELb0EEENS1_24CollectiveEpilogueBwdGQAISA_fSD_Li256ELb0ELb0EEENS1_19SingleTileSchedulerILb0ELb0ELb0ELi128EEEEEEEEEvNT_6ParamsE$_ZZN4cute6detail16composition_implINS_5tupleIJNS_1CILi8EEENS3_ILi2EEES5_S5_S4_S5_EEENS2_IJNS3_ILi1EEEiiiNS3_ILi72EEENS3_ILi512EEEEEES5_S4_EEDaRKT_RKT0_RKT1_RKT2_ENKUlRKT_T0_E_clINS2_IJNS2_IJEEEST_S5_S7_EEENS_17integral_constantIiLi1EEEEEDaSP_SQ_) ;  /* 0x0000066000007944 */ /* 0x022fea0003c00000 */
[----:B-----5:R2:W-:Y:S01]  /*da50*/  STL [R1+0x13b0], R2 ;  /* 0x0013b00201007387 */ /* 0x0205e20000100800 */
[----:B------:R-:W-:Y:S02]  /*da60*/  IADD3 R3, R5, 0x28, RZ ;  /* 0x0000002805037810 */ /* 0x000fe40007ffe0ff */
[----:B------:R-:W-:Y:S01]  /*da70*/  MOV R6, 0xdaa0 ;  /* 0x0000daa000067802 */ /* 0x000fe20000000f00 */
[----:B------:R2:W-:Y:S04]  /*da80*/  STL.64 [R1+0x13a8], R68 ;  /* 0x0013a84401007387 */ /* 0x0005e80000100a00 */
[----:B-12---:R-:W-:Y:S05]  /*da90*/  CALL.REL.NOINC `($_ZN7cutlass13device_kernelIN5flash19enable_sm80_to_sm89INS1_16FlashAttnBwdSm80INS1_25CollectiveMainloopBwdSm80ILi2ELi2EN4cute5tupleIJNS5_1CILi128EEES8_NS7_ILi64EEEEEENS_10bfloat16_tEfNS_4arch4Sm80ELb0ELb1ELb1ELb0ELb0ELb0ELb0ELb0ELi2ELi4ELi4ELi4ELb0EEENS1_24CollectiveEpilogueBwdGQAISA_fSD_Li256ELb0ELb0EEENS1_19SingleTileSchedulerILb0ELb0ELb0ELi128EEEEEEEEEvNT_6ParamsE$_ZZN4cute6detail16composition_implINS_5tupleIJNS_1CILi8EEENS3_ILi2EEES5_S5_S4_S5_EEENS2_IJNS3_ILi1EEEiiiNS3_ILi72EEENS3_ILi512EEEEEES5_S4_EEDaRKT_RKT0_RKT1_RKT2_ENKUlRKT_T0_E_clINS2_IJNS2_IJS5_EEENS2_IJiEEES7_S7_EEENS_17integral_constantIiLi2EEEEEDaSP_SQ_) ;  /* 0x000006e000007944 */ /* 0x006fea0003c00000 */
[----:B------:R-:W2:Y:S01]  /*daa0*/  LDL.64 R8, [R1+0x13a8] ;  /* 0x0013a80001087983 */ /* 0x000ea20000100a00 */
[----:B------:R-:W-:Y:S02]  /*dab0*/  IADD3 R3, R5, 0x18, RZ ;  /* 0x0000001805037810 */ /* 0x000fe40007ffe0ff */
[----:B------:R-:W-:Y:S01]  /*dac0*/  MOV R6, 0xdb00 ;  /* 0x0000db0000067802 */ /* 0x000fe20000000f00 */
[----:B-----5:R3:W-:Y:S04]  /*dad0*/  STL [R1+0x13a0], R2 ;  /* 0x0013a00201007387 */ /* 0x0207e80000100800 */
[----:B--2---:R3:W-:Y:S02]  /*dae0*/  STL.64 [R1+0x1398], R8 ;  /* 0x0013980801007387 */ /* 0x0047e40000100a00 */
[----:B-1-3--:R-:W-:Y:S05]  /*daf0*/  CALL.REL.NOINC `($_ZN7cutlass13device_kernelIN5flash19enable_sm80_to_sm89INS1_16FlashAttnBwdSm80INS1_25CollectiveMainloopBwdSm80ILi2ELi2EN4cute5tupleIJNS5_1CILi128EEES8_NS7_ILi64EEEEEENS_10bfloat16_tEfNS_4arch4Sm80ELb0ELb1ELb1ELb0ELb0ELb0ELb0ELb0ELi2ELi4ELi4ELi4ELb0EEENS1_24CollectiveEpilogueBwdGQAISA_fSD_Li256ELb0ELb0EEENS1_19SingleTileSchedulerILb0ELb0ELb0ELi128EEEEEEEEEvNT_6ParamsE$_ZZN4cute6detail16composition_implINS_5tupleIJNS_1CILi8EEENS3_ILi2EEES5_S5_S4_S5_EEENS2_IJNS3_ILi1EEEiiiNS3_ILi72EEENS3_ILi512EEEEEES5_S4_EEDaRKT_RKT0_RKT1_RKT2_ENKUlRKT_T0_E_clINS2_IJNS2_IJS5_EEENS2_IJiEEES7_S7_EEENS_17integral_constantIiLi3EEEEEDaSP_SQ_) ;  /* 0x0000072000007944 */ /* 0x00afea0003c00000 */
[----:B------:R-:W2:Y:S01]  /*db00*/  LDL.64 R8, [R1+0x1398] ;  /* 0x0013980001087983 */ /* 0x000ea20000100a00 */
[----:B------:R-:W-:-:S02]  /*db10*/  IADD3 R3, R5, 0x8, RZ ;  /* 0x0000000805037810 */ /* 0x000fc40007ffe0ff */
[----:B------:R-:W-:Y:S01]  /*db20*/  MOV R6, 0xdb60 ;  /* 0x0000db6000067802 */ /* 0x000fe20000000f00 */
[----:B-----5:R3:W-:Y:S04]  /*db30*/  STL [R1+0x1390], R2 ;  /* 0x0013900201007387 */ /* 0x0207e80000100800 */
[----:B--2---:R3:W-:Y:S02]  /*db40*/  STL.64 [R1+0x1388], R8 ;  /* 0x0013880801007387 */ /* 0x0047e40000100a00 */
[----:B-1-3--:R-:W-:Y:S05]  /*db50*/  CALL.REL.NOINC `($_ZN7cutlass13device_kernelIN5flash19enable_sm80_to_sm89INS1_16FlashAttnBwdSm80INS1_25CollectiveMainloopBwdSm80ILi2ELi2EN4cute5tupleIJNS5_1CILi128EEES8_NS7_ILi64EEEEEENS_10bfloat16_tEfNS_4arch4Sm80ELb0ELb1ELb1ELb0ELb0ELb0ELb0ELb0ELi2ELi4ELi4ELi4ELb0EEENS1_24CollectiveEpilogueBwdGQAISA_fSD_Li256ELb0ELb0EEENS1_19SingleTileSchedulerILb0ELb0ELb0ELi128EEEEEEEEEvNT_6ParamsE$_ZZN4cute6detail16composition_implINS_5tupleIJNS_1CILi8EEENS3_ILi2EEES5_S5_S4_S5_EEENS2_IJNS3_ILi1EEEiiiNS3_ILi72EEENS3_ILi512EEEEEES5_S4_EEDaRKT_RKT0_RKT1_RKT2_ENKUlRKT_T0_E_clINS2_IJNS2_IJS5_EEENS2_IJiEEES7_S7_EEENS_17integral_constantIiLi4EEEEEDaSP_SQ_) ;  /* 0x0000076000007944 */ /* 0x00afea0003c00000 */
[----:B------:R-:W-:Y:S02]  /*db60*/  MOV R2, R63 ;  /* 0x0000003f00027202 */ /* 0x000fe40000000f00 */
[----:B------:R-:W-:Y:S02]  /*db70*/  MOV R6, 0xdb90 ;  /* 0x0000db9000067802 */ /* 0x000fe40000000f00 */
[----:B-1---5:R-:W-:Y:S05]  /*db80*/  CALL.REL.NOINC `($_ZN7cutlass13device_kernelIN5flash19enable_sm80_to_sm89INS1_16FlashAttnBwdSm80INS1_25CollectiveMainloopBwdSm80ILi2ELi2EN4cute5tupleIJNS5_1CILi128EEES8_NS7_ILi64EEEEEENS_10bfloat16_tEfNS_4arch4Sm80ELb0ELb1ELb1ELb0ELb0ELb0ELb0ELb0ELi2ELi4ELi4ELi4ELb0EEENS1_24CollectiveEpilogueBwdGQAISA_fSD_Li256ELb0ELb0EEENS1_19SingleTileSchedulerILb0ELb0ELb0ELi128EEEEEEEEEvNT_6ParamsE$_ZN4cute5tupleIJNS_1CILi2EEEiEEC2ERKS2_RKi) ;  /* 0xffffcaa000007944 */ /* 0x022fea0003c3ffff */
[----:B------:R1:W5:Y:S01]  /*db90*/  LDL R2, [R1+0x13c8] ;  /* 0x0013c80001027983 */ /* 0x0003620000100800 */
[----:B------:R-:W-:-:S04]  /*dba0*/  MOV R63, 0x0 ;  /* 0x00000000003f7802 */ /* 0x000fc80000000f00 */
[----:B------:R-:W-:Y:S05]  /*dbb0*/  RET.REL.NODEC R62 `(_ZN7cutlass13device_kernelIN5flash19enable_sm80_to_sm89INS1_16FlashAttnBwdSm80INS1_25CollectiveMainloopBwdSm80ILi2ELi2EN4cute5tupleIJNS5_1CILi128EEES8_NS7_ILi64EEEEEENS_10bfloat16_tEfNS_4arch4Sm80ELb0ELb1ELb1ELb0ELb0ELb0ELb0ELb0ELi2ELi4ELi4ELi4ELb0EEENS1_24CollectiveEpilogueBwdGQAISA_fSD_Li256ELb0ELb0EEENS1_19SingleTileSchedulerILb0ELb0ELb0ELi128EEEEEEEEEvNT_6ParamsE) ;  /* 0xffff24403e007950 */ /* 0x000fea0003c3ffff */
        .type           $_ZN7cutlass13device_kernelIN5flash19enable_sm80_to_sm89INS1_16FlashAttnBwdSm80INS1_25CollectiveMainloopBwdSm80ILi2ELi2EN4cute5tupleIJNS5_1CILi128EEES8_NS7_ILi64EEEEEENS_10bfloat16_tEfNS_4arch4Sm80ELb0ELb1ELb1ELb0ELb0ELb0ELb0ELb0ELi2ELi4ELi4ELi4ELb0EEENS1_24CollectiveEpilogueBwdGQAISA_fSD_Li256ELb0ELb0EEENS1_19SingleTileSchedulerILb0ELb0ELb0ELi128EEEEEEEEEvNT_6ParamsE$_ZZN4cute6detail16composition_implINS_5tupleIJNS_1CILi8EEENS3_ILi2EEES5_S5_S4_S5_EEENS2_IJNS3_ILi1EEEiiiNS3_ILi72EEENS3_ILi512EEEEEENS2_IJS5_S5_S5_EEENS2_IJS7_S9_S4_EEEEEDaRKT_RKT0_RKT1_RKT2_ENKUlRKT_RKT0_E_clIS5_S4_EEDaSR_SU_,@function
        .size           $_ZN7cutlass13device_kernelIN5flash19enable_sm80_to_sm89INS1_16FlashAttnBwdSm80INS1_25CollectiveMainloopBwdSm80ILi2ELi2EN4cute5tupleIJNS5_1CILi128EEES8_NS7_ILi64EEEEEENS_10bfloat16_tEfNS_4arch4Sm80ELb0ELb1ELb1ELb0ELb0ELb0ELb0ELb0ELi2ELi4ELi4ELi4ELb0EEENS1_24CollectiveEpilogueBwdGQAISA_fSD_Li256ELb0ELb0EEENS1_19SingleTileSchedulerILb0ELb0ELb0ELi128EEEEEEEEEvNT_6ParamsE$_ZZN4cute6detail16composition_implINS_5tupleIJNS_1CILi8EEENS3_ILi2EEES5_S5_S4_S5_EEENS2_IJNS3_ILi1EEEiiiNS3_ILi72EEENS3_ILi512EEEEEENS2_IJS5_S5_S5_EEENS2_IJS7_S9_S4_EEEEEDaRKT_RKT0_RKT1_RKT2_ENKUlRKT_RKT0_E_clIS5_S4_EEDaSR_SU_,($_ZN7cutlass13device_kernelIN5flash19enable_sm80_to_sm89INS1_16FlashAttnBwdSm80INS1_25CollectiveMainloopBwdSm80ILi2ELi2EN4cute5tupleIJNS5_1CILi128EEES8_NS7_ILi64EEEEEENS_10bfloat16_tEfNS_4arch4Sm80ELb0ELb1ELb1ELb0ELb0ELb0ELb0ELb0ELi2ELi4ELi4ELi4ELb0EEENS1_24CollectiveEpilogueBwdGQAISA_fSD_Li256ELb0ELb0EEENS1_19SingleTileSchedulerILb0ELb0ELb0ELi128EEEEEEEEEvNT_6ParamsE$_ZZN4cute6detail16composition_implINS_5tupleIJNS_1CILi8EEENS3_ILi2EEES5_S5_S4_S5_EEENS2_IJNS3_ILi1EEEiiiNS3_ILi72EEENS3_ILi512EEEEEENS3_ILi4EEENS3_ILi16EEEEEDaRKT_RKT0_RKT1_RKT2_ENKUlRKT_T0_E_clINS2_IJNS2_IJEEESV_SB_S7_EEENS_17integral_constantIiLi2EEEEEDaSR_SS_ - $_ZN7cutlass13device_kernelIN5flash19enable_sm80_to_sm89INS1_16FlashAttnBwdSm80INS1_25CollectiveMainloopBwdSm80ILi2ELi2EN4cute5tupleIJNS5_1CILi128EEES8_NS7_ILi64EEEEEENS_10bfloat16_tEfNS_4arch4Sm80ELb0ELb1ELb1ELb0ELb0ELb0ELb0ELb0ELi2ELi4ELi4ELi4ELb0EEENS1_24CollectiveEpilogueBwdGQAISA_fSD_Li256ELb0ELb0EEENS1_19SingleTileSchedulerILb0ELb0ELb0ELi128EEEEEEEEEvNT_6ParamsE$_ZZN4cute6detail16composition_implINS_5tupleIJNS_1CILi8EEENS3_ILi2EEES5_S5_S4_S5_EEENS2_IJNS3_ILi1EEEiiiNS3_ILi72EEENS3_ILi512EEEEEENS2_IJS5_S5_S5_EEENS2_IJS7_S9_S4_EEEEEDaRKT_RKT0_RKT1_RKT2_ENKUlRKT_RKT0_E_clIS5_S4_EEDaSR_SU_)
$_ZN7cutlass13device_kernelIN5flash19enable_sm80_to_sm89INS1_16FlashAttnBwdSm80INS1_25CollectiveMainloopBwdSm80ILi2ELi2EN4cute5tupleIJNS5_1CILi128EEES8_NS7_ILi64EEEEEENS_10bfloat16_tEfNS_4arch4Sm80ELb0ELb1ELb1ELb0ELb0ELb0ELb0ELb0ELi2ELi4ELi4ELi4ELb0EEENS1_24CollectiveEpilogueBwdGQAISA_fSD_Li256ELb0ELb0EEENS1_19SingleTileSchedulerILb0ELb0ELb0ELi128EEEEEEEEEvNT_6ParamsE$_ZZN4cute6detail16composition_implINS_5tupleIJNS_1CILi8EEENS3_ILi2EEES5_S5_S4_S5_EEENS2_IJNS3_ILi1EEEiiiNS3_ILi72EEENS3_ILi512EEEEEENS2_IJS5_S5_S5_EEENS2_IJS7_S9_S4_EEEEEDaRKT_RKT0_RKT1_RKT2_ENKUlRKT_RKT0_E_clIS5_S4_EEDaSR_SU_:
        /* <DEDUP_REMOVED lines=37> */
[----:B------:R-:W-:Y:S02]  /*de10*/  MOV R4, R10 ;  /* 0x0000000a00047202 */ /* 0x000fe40000000f00 */
[----:B------:R-:W-:-:S04]  /*de20*/  MOV R5, 0x0 ;  /* 0x0000000000057802 */ /* 0x000fc80000000f00 */
[----:B------:R-:W-:Y:S05]  /*de30*/  RET.REL.NODEC R4 `(_ZN7cutlass13device_kernelIN5flash19enable_sm80_to_sm89INS1_16FlashAttnBwdSm80INS1_25CollectiveMainloopBwdSm80ILi2ELi2EN4cute5tupleIJNS5_1CILi128EEES8_NS7_ILi64EEEEEENS_10bfloat16_tEfNS_4arch4Sm80ELb0ELb1ELb1ELb0ELb0ELb0ELb0ELb0ELi2ELi4ELi4ELi4ELb0EEENS1_24CollectiveEpilogueBwdGQAISA_fSD_Li256ELb0ELb0EEENS1_19SingleTileSchedulerILb0ELb0ELb0ELi128EEEEEEEEEvNT_6ParamsE) ;  /* 0xffff21c004007950 */ /* 0x000fea0003c3ffff */
        .type           $_ZN7cutlass13device_kernelIN5flash19enable_sm80_to_sm89INS1_16FlashAttnBwdSm80INS1_25CollectiveMainloopBwdSm80ILi2ELi2EN4cute5tupleIJNS5_1CILi128EEES8_NS7_ILi64EEEEEENS_10bfloat16_tEfNS_4arch4Sm80ELb0ELb1ELb1ELb0ELb0ELb0ELb0ELb0ELi2ELi4ELi4ELi4ELb0EEENS1_24CollectiveEpilogueBwdGQAISA_fSD_Li256ELb0ELb0EEENS1_19SingleTileSchedulerILb0ELb0ELb0ELi128EEEEEEEEEvNT_6ParamsE$_ZZN4cute6detail16composition_implINS_5tupleIJNS_1CILi8EEENS3_ILi2EEES5_S5_S4_S5_EEENS2_IJNS3_ILi1EEEiiiNS3_ILi72EEENS3_ILi512EEEEEENS3_ILi4EEENS3_ILi16EEEEEDaRKT_RKT0_RKT1_RKT2_ENKUlRKT_T0_E_clINS2_IJNS2_IJEEESV_SB_S7_EEENS_17integral_constantIiLi2EEEEEDaSR_SS_,@function
        .size           $_ZN7cutlass13device_kernelIN5flash19enable_sm80_to_sm89INS1_16FlashAttnBwdSm80INS1_25CollectiveMainloopBwdSm80ILi2ELi2EN4cute5tupleIJNS5_1CILi128EEES8_NS7_ILi64EEEEEENS_10bfloat16_tEfNS_4arch4Sm80ELb0ELb1ELb1ELb0ELb0ELb0ELb0ELb0ELi2ELi4ELi4ELi4ELb0EEENS1_24CollectiveEpilogueBwdGQAISA_fSD_Li256ELb0ELb0EEENS1_19SingleTileSchedulerILb0ELb0ELb0ELi128EEEEEEEEEvNT_6ParamsE$_ZZN4cute6detail16composition_implINS_5tupleIJNS_1CILi8EEENS3_ILi2EEES5_S5_S4_S5_EEENS2_IJNS3_ILi1EEEiiiNS3_ILi72EEENS3_ILi512EEEEEENS3_ILi4EEENS3_ILi16EEEEEDaRKT_RKT0_RKT1_RKT2_ENKUlRKT_T0_E_clINS2_IJNS2_IJEEESV_SB_S7_EEENS_17integral_constantIiLi2EEEEEDaSR_SS_,($_ZN7cutlass13device_kernelIN5flash19enable_sm80_to_sm89INS1_16FlashAttnBwdSm80INS1_25CollectiveMainloopBwdSm80ILi2ELi2EN4cute5tupleIJNS5_1CILi128EEES8_NS7_ILi64EEEEEENS_10bfloat16_tEfNS_4arch4Sm80ELb0ELb1ELb1ELb0ELb0ELb0ELb0ELb0ELi2ELi4ELi4ELi4ELb0EEENS1_24CollectiveEpilogueBwdGQAISA_fSD_Li256ELb0ELb0EEENS1_19SingleTileSchedulerILb0ELb0ELb0ELi128EEEEEEEEEvNT_6ParamsE$_ZZN4cute6detail16composition_implINS_5tupleIJNS_1CILi8EEENS3_ILi2EEES5_S5_S4_S5_EEENS2_IJNS3_ILi1EEEiiiNS3_ILi72EEENS3_ILi512EEEEEENS3_ILi4EEENS3_ILi16EEEEEDaRKT_RKT0_RKT1_RKT2_ENKUlRKT_T0_E_clINS2_IJNS2_IJS5_EEENS2_IJiEEES5_S7_EEENS_17integral_constantIiLi3EEEEEDaSR_SS_ - $_ZN7cutlass13device_kernelIN5flash19enable_sm80_to_sm89INS1_16FlashAttnBwdSm80INS1_25CollectiveMainloopBwdSm80ILi2ELi2EN4cute5tupleIJNS5_1CILi128EEES8_NS7_ILi64EEEEEENS_10bfloat16_tEfNS_4arch4Sm80ELb0ELb1ELb1ELb0ELb0ELb0ELb0ELb0ELi2ELi4ELi4ELi4ELb0EEENS1_24CollectiveEpilogueBwdGQAISA_fSD_Li256ELb0ELb0EEENS1_19SingleTileSchedulerILb0ELb0ELb0ELi128EEEEEEEEEvNT_6ParamsE$_ZZN4cute6detail16composition_implINS_5tupleIJNS_1CILi8EEENS3_ILi2EEES5_S5_S4_S5_EEENS2_IJNS3_ILi1EEEiiiNS3_ILi72EEENS3_ILi512EEEEEENS3_ILi4EEENS3_ILi16EEEEEDaRKT_RKT0_RKT1_RKT2_ENKUlRKT_T0_E_clINS2_IJNS2_IJEEESV_SB_S7_EEENS_17integral_constantIiLi2EEEEEDaSR_SS_)
$_ZN7cutlass13device_kernelIN5flash19enable_sm80_to_sm89INS1_16FlashAttnBwdSm80INS1_25CollectiveMainloopBwdSm80ILi2ELi2EN4cute5tupleIJNS5_1CILi128EEES8_NS7_ILi64EEEEEENS_10bfloat16_tEfNS_4arch4Sm80ELb0ELb1ELb1ELb0ELb0ELb0ELb0ELb0ELi2ELi4ELi4ELi4ELb0EEENS1_24CollectiveEpilogueBwdGQAISA_fSD_Li256ELb0ELb0EEENS1_19SingleTileSchedulerILb0ELb0ELb0ELi128EEEEEEEEEvNT_6ParamsE$_ZZN4cute6detail16composition_implINS_5tupleIJNS_1CILi8EEENS3_ILi2EEES5_S5_S4_S5_EEENS2_IJNS3_ILi1EEEiiiNS3_ILi72EEENS3_ILi512EEEEEENS3_ILi4EEENS3_ILi16EEEEEDaRKT_RKT0_RKT1_RKT2_ENKUlRKT_T0_E_clINS2_IJNS2_IJEEESV_SB_S7_EEENS_17integral_constantIiLi2EEEEEDaSR_SS_:
        /* <DEDUP_REMOVED lines=13> */
        .type           $_ZN7cutlass13device_kernelIN5flash19enable_sm80_to_sm89INS1_16FlashAttnBwdSm80INS1_25CollectiveMainloopBwdSm80ILi2ELi2EN4cute5tupleIJNS5_1CILi128EEES8_NS7_ILi64EEEEEENS_10bfloat16_tEfNS_4arch4Sm80ELb0ELb1ELb1ELb0ELb0ELb0ELb0ELb0ELi2ELi4ELi4ELi4ELb0EEENS1_24CollectiveEpilogueBwdGQAISA_fSD_Li256ELb0ELb0EEENS1_19SingleTileSchedulerILb0ELb0ELb0ELi128EEEEEEEEEvNT_6ParamsE$_ZZN4cute6detail16composition_implINS_5tupleIJNS_1CILi8EEENS3_ILi2EEES5_S5_S4_S5_EEENS2_IJNS3_ILi1EEEiiiNS3_ILi72EEENS3_ILi512EEEEEENS3_ILi4EEENS3_ILi16EEEEEDaRKT_RKT0_RKT1_RKT2_ENKUlRKT_T0_E_clINS2_IJNS2_IJS5_EEENS2_IJiEEES5_S7_EEENS_17integral_constantIiLi3EEEEEDaSR_SS_,@function
        .size           $_ZN7cutlass13device_kernelIN5flash19enable_sm80_to_sm89INS1_16FlashAttnBwdSm80INS1_25CollectiveMainloopBwdSm80ILi2ELi2EN4cute5tupleIJNS5_1CILi128EEES8_NS7_ILi64EEEEEENS_10bfloat16_tEfNS_4arch4Sm80ELb0ELb1ELb1ELb0ELb0ELb0ELb0ELb0ELi2ELi4ELi4ELi4ELb0EEENS1_24CollectiveEpilogueBwdGQAISA_fSD_Li256ELb0ELb0EEENS1_19SingleTileSchedulerILb0ELb0ELb0ELi128EEEEEEEEEvNT_6ParamsE$_ZZN4cute6detail16composition_implINS_5tupleIJNS_1CILi8EEENS3_ILi2EEES5_S5_S4_S5_EEENS2_IJNS3_ILi1EEEiiiNS3_ILi72EEENS3_ILi512EEEEEENS3_ILi4EEENS3_ILi16EEEEEDaRKT_RKT0_RKT1_RKT2_ENKUlRKT_T0_E_clINS2_IJNS2_IJS5_EEENS2_IJiEEES5_S7_EEENS_17integral_constantIiLi3EEEEEDaSR_SS_,($_ZN7cutlass13device_kernelIN5flash19enable_sm80_to_sm89INS1_16FlashAttnBwdSm80INS1_25CollectiveMainloopBwdSm80ILi2ELi2EN4cute5tupleIJNS5_1CILi128EEES8_NS7_ILi64EEEEEENS_10bfloat16_tEfNS_4arch4Sm80ELb0ELb1ELb1ELb0ELb0ELb0ELb0ELb0ELi2ELi4ELi4ELi4ELb0EEENS1_24CollectiveEpilogueBwdGQAISA_fSD_Li256ELb0ELb0EEENS1_19SingleTileSchedulerILb0ELb0ELb0ELi128EEEEEEEEEvNT_6ParamsE$_ZZN4cute6detail16composition_implINS_5tupleIJNS_1CILi8EEENS3_ILi2EEES5_S5_S4_S5_EEENS2_IJNS3_ILi1EEEiiiNS3_ILi72EEENS3_ILi512EEEEEENS3_ILi4EEENS3_ILi16EEEEEDaRKT_RKT0_RKT1_RKT2_ENKUlRKT_T0_E_clINS2_IJNS2_IJS5_S5_EEENS2_IJiiEEES7_S7_EEENS_17integral_constantIiLi4EEEEEDaSR_SS_ - $_ZN7cutlass13device_kernelIN5flash19enable_sm80_to_sm89INS1_16FlashAttnBwdSm80INS1_25CollectiveMainloopBwdSm80ILi2ELi2EN4cute5tupleIJNS5_1CILi128EEES8_NS7_ILi64EEEEEENS_10bfloat16_tEfNS_4arch4Sm80ELb0ELb1ELb1ELb0ELb0ELb0ELb0ELb0ELi2ELi4ELi4ELi4ELb0EEENS1_24CollectiveEpilogueBwdGQAISA_fSD_Li256ELb0ELb0EEENS1_19SingleTileSchedulerILb0ELb0ELb0ELi128EEEEEEEEEvNT_6ParamsE$_ZZN4cute6detail16composition_implINS_5tupleIJNS_1CILi8EEENS3_ILi2EEES5_S5_S4_S5_EEENS2_IJNS3_ILi1EEEiiiNS3_ILi72EEENS3_ILi512EEEEEENS3_ILi4EEENS3_ILi16EEEEEDaRKT_RKT0_RKT1_RKT2_ENKUlRKT_T0_E_clINS2_IJNS2_IJS5_EEENS2_IJiEEES5_S7_EEENS_17integral_constantIiLi3EEEEEDaSR_SS_)
$_ZN7cutlass13device_kernelIN5flash19enable_sm80_to_sm89INS1_16FlashAttnBwdSm80INS1_25CollectiveMainloopBwdSm80ILi2ELi2EN4cute5tupleIJNS5_1CILi128EEES8_NS7_ILi64EEEEEENS_10bfloat16_tEfNS_4arch4Sm80ELb0ELb1ELb1ELb0ELb0ELb0ELb0ELb0ELi2ELi4ELi4ELi4ELb0EEENS1_24CollectiveEpilogueBwdGQAISA_fSD_Li256ELb0ELb0EEENS1_19SingleTileSchedulerILb0ELb0ELb0ELi128EEEEEEEEEvNT_6ParamsE$_ZZN4cute6detail16composition_implINS_5tupleIJNS_1CILi8EEENS3_ILi2EEES5_S5_S4_S5_EEENS2_IJNS3_ILi1EEEiiiNS3_ILi72EEENS3_ILi512EEEEEENS3_ILi4EEENS3_ILi16EEEEEDaRKT_RKT0_RKT1_RKT2_ENKUlRKT_T0_E_clINS2_IJNS2_IJS5_EEENS2_IJiEEES5_S7_EEENS_17integral_constantIiLi3EEEEEDaSR_SS_:
        /* <DEDUP_REMOVED lines=13> */
[----:B------:R-:W-:Y:S02]  /*dfe0*/  MOV R4, R70 ;  /* 0x0000004600047202 */ /* 0x000fe40000000f00 */
[----:B------:R-:W-:-:S04]  /*dff0*/  MOV R5, 0x0 ;  /* 0x0000000000057802 */ /* 0x000fc80000000f00 */
[----:B------:R-:W-:Y:S05]  /*e000*/  RET.REL.NODEC R4 `(_ZN7cutlass13device_kernelIN5flash19enable_sm80_to_sm89INS1_16FlashAttnBwdSm80INS1_25CollectiveMainloopBwdSm80ILi2ELi2EN4cute5tupleIJNS5_1CILi128EEES8_NS7_ILi64EEEEEENS_10bfloat16_tEfNS_4arch4Sm80ELb0ELb1ELb1ELb0ELb0ELb0ELb0ELb0ELi2ELi4ELi4ELi4ELb0EEENS1_24CollectiveEpilogueBwdGQAISA_fSD_Li256ELb0ELb0EEENS1_19SingleTileSchedulerILb0ELb0ELb0ELi128EEEEEEEEEvNT_6ParamsE) ;  /* 0xffff1ff004007950 */ /* 0x000fea0003c3ffff */
        .type           $_ZN7cutlass13device_kernelIN5flash19enable_sm80_to_sm89INS1_16FlashAttnBwdSm80INS1_25CollectiveMainloopBwdSm80ILi2ELi2EN4cute5tupleIJNS5_1CILi128EEES8_NS7_ILi64EEEEEENS_10bfloat16_tEfNS_4arch4Sm80ELb0ELb1ELb1ELb0ELb0ELb0ELb0ELb0ELi2ELi4ELi4ELi4ELb0EEENS1_24CollectiveEpilogueBwdGQAISA_fSD_Li256ELb0ELb0EEENS1_19SingleTileSchedulerILb0ELb0ELb0ELi128EEEEEEEEEvNT_6ParamsE$_ZZN4cute6detail16composition_implINS_5tupleIJNS_1CILi8EEENS3_ILi2EEES5_S5_S4_S5_EEENS2_IJNS3_ILi1EEEiiiNS3_ILi72EEENS3_ILi512EEEEEENS3_ILi4EEENS3_ILi16EEEEEDaRKT_RKT0_RKT1_RKT2_ENKUlRKT_T0_E_clINS2_IJNS2_IJS5_S5_EEENS2_IJiiEEES7_S7_EEENS_17integral_constantIiLi4EEEEEDaSR_SS_,@function
        .size           $_ZN7cutlass13device_kernelIN5flash19enable_sm80_to_sm89INS1_16FlashAttnBwdSm80INS1_25CollectiveMainloopBwdSm80ILi2ELi2EN4cute5tupleIJNS5_1CILi128EEES8_NS7_ILi64EEEEEENS_10bfloat16_tEfNS_4arch4Sm80ELb0ELb1ELb1ELb0ELb0ELb0ELb0ELb0ELi2ELi4ELi4ELi4ELb0EEENS1_24CollectiveEpilogueBwdGQAISA_fSD_Li256ELb0ELb0EEENS1_19SingleTileSchedulerILb0ELb0ELb0ELi128EEEEEEEEEvNT_6ParamsE$_ZZN4cute6detail16composition_implINS_5tupleIJNS_1CILi8EEENS3_ILi2EEES5_S5_S4_S5_EEENS2_IJNS3_ILi1EEEiiiNS3_ILi72EEENS3_ILi512EEEEEENS3_ILi4EEENS3_ILi16EEEEEDaRKT_RKT0_RKT1_RKT2_ENKUlRKT_T0_E_clINS2_IJNS2_IJS5_S5_EEENS2_IJiiEEES7_S7_EEENS_17integral_constantIiLi4EEEEEDaSR_SS_,($_ZN7cutlass13device_kernelIN5flash19enable_sm80_to_sm89INS1_16FlashAttnBwdSm80INS1_25CollectiveMainloopBwdSm80ILi2ELi2EN4cute5tupleIJNS5_1CILi128EEES8_NS7_ILi64EEEEEENS_10bfloat16_tEfNS_4arch4Sm80ELb0ELb1ELb1ELb0ELb0ELb0ELb0ELb0ELi2ELi4ELi4ELi4ELb0EEENS1_24CollectiveEpilogueBwdGQAISA_fSD_Li256ELb0ELb0EEENS1_19SingleTileSchedulerILb0ELb0ELb0ELi128EEEEEEEEEvNT_6ParamsE$_ZZN4cute6detail16composition_implINS_5tupleIJNS_1CILi8EEENS3_ILi2EEES5_S5_S4_S5_EEENS2_IJNS3_ILi1EEEiiiNS3_ILi72EEENS3_ILi512EEEEEES5_S4_EEDaRKT_RKT0_RKT1_RKT2_ENKUlRKT_T0_E_clINS2_IJNS2_IJEEEST_S5_S7_EEENS_17integral_constantIiLi1EEEEEDaSP_SQ_ - $_ZN7cutlass13device_kernelIN5flash19enable_sm80_to_sm89INS1_16FlashAttnBwdSm80INS1_25CollectiveMainloopBwdSm80ILi2ELi2EN4cute5tupleIJNS5_1CILi128EEES8_NS7_ILi64EEEEEENS_10bfloat16_tEfNS_4arch4Sm80ELb0ELb1ELb1ELb0ELb0ELb0ELb0ELb0ELi2ELi4ELi4ELi4ELb0EEENS1_24CollectiveEpilogueBwdGQAISA_fSD_Li256ELb0ELb0EEENS1_19SingleTileSchedulerILb0ELb0ELb0ELi128EEEEEEEEEvNT_6ParamsE$_ZZN4cute6detail16composition_implINS_5tupleIJNS_1CILi8EEENS3_ILi2EEES5_S5_S4_S5_EEENS2_IJNS3_ILi1EEEiiiNS3_ILi72EEENS3_ILi512EEEEEENS3_ILi4EEENS3_ILi16EEEEEDaRKT_RKT0_RKT1_RKT2_ENKUlRKT_T0_E_clINS2_IJNS2_IJS5_S5_EEENS2_IJiiEEES7_S7_EEENS_17integral_constantIiLi4EEEEEDaSR_SS_)
$_ZN7cutlass13device_kernelIN5flash19enable_sm80_to_sm89INS1_16FlashAttnBwdSm80INS1_25CollectiveMainloopBwdSm80ILi2ELi2EN4cute5tupleIJNS5_1CILi128EEES8_NS7_ILi64EEEEEENS_10bfloat16_tEfNS_4arch4Sm80ELb0ELb1ELb1ELb0ELb0ELb0ELb0ELb0ELi2ELi4ELi4ELi4ELb0EEENS1_24CollectiveEpilogueBwdGQAISA_fSD_Li256ELb0ELb0EEENS1_19SingleTileSchedulerILb0ELb0ELb0ELi128EEEEEEEEEvNT_6ParamsE$_ZZN4cute6detail16composition_implINS_5tupleIJNS_1CILi8EEENS3_ILi2EEES5_S5_S4_S5_EEENS2_IJNS3_ILi1EEEiiiNS3_ILi72EEENS3_ILi512EEEEEENS3_ILi4EEENS3_ILi16EEEEEDaRKT_RKT0_RKT1_RKT2_ENKUlRKT_T0_E_clINS2_IJNS2_IJS5_S5_EEENS2_IJiiEEES7_S7_EEENS_17integral_constantIiLi4EEEEEDaSR_SS_:
        /* <DEDUP_REMOVED lines=10> */
        .type           $_ZN7cutlass13device_kernelIN5flash19enable_sm80_to_sm89INS1_16FlashAttnBwdSm80INS1_25CollectiveMainloopBwdSm80ILi2ELi2EN4cute5tupleIJNS5_1CILi128EEES8_NS7_ILi64EEEEEENS_10bfloat16_tEfNS_4arch4Sm80ELb0ELb1ELb1ELb0ELb0ELb0ELb0ELb0ELi2ELi4ELi4ELi4ELb0EEENS1_24CollectiveEpilogueBwdGQAISA_fSD_Li256ELb0ELb0EEENS1_19SingleTileSchedulerILb0ELb0ELb0ELi128EEEEEEEEEvNT_6ParamsE$_ZZN4cute6detail16composition_implINS_5tupleIJNS_1CILi8EEENS3_ILi2EEES5_S5_S4_S5_EEENS2_IJNS3_ILi1EEEiiiNS3_ILi72EEENS3_ILi512EEEEEES5_S4_EEDaRKT_RKT0_RKT1_RKT2_ENKUlRKT_T0_E_clINS2_IJNS2_IJEEEST_S5_S7_EEENS_17integral_constantIiLi1EEEEEDaSP_SQ_,@function
        .size           $_ZN7cutlass13device_kernelIN5flash19enable_sm80_to_sm89INS1_16FlashAttnBwdSm80INS1_25CollectiveMainloopBwdSm80ILi2ELi2EN4cute5tupleIJNS5_1CILi128EEES8_NS7_ILi64EEEEEENS_10bfloat16_tEfNS_4arch4Sm80ELb0ELb1ELb1ELb0ELb0ELb0ELb0ELb0ELi2ELi4ELi4ELi4ELb0EEENS1_24CollectiveEpilogueBwdGQAISA_fSD_Li256ELb0ELb0EEENS1_19SingleTileSchedulerILb0ELb0ELb0ELi128EEEEEEEEEvNT_6ParamsE$_ZZN4cute6detail16composition_implINS_5tupleIJNS_1CILi8EEENS3_ILi2EEES5_S5_S4_S5_EEENS2_IJNS3_ILi1EEEiiiNS3_ILi72EEENS3_ILi512EEEEEES5_S4_EEDaRKT_RKT0_RKT1_RKT2_ENKUlRKT_T0_E_clINS2_IJNS2_IJEEEST_S5_S7_EEENS_17integral_constantIiLi1EEEEEDaSP_SQ_,($_ZN7cutlass13device_kernelIN5flash19enable_sm80_to_sm89INS1_16FlashAttnBwdSm80INS1_25CollectiveMainloopBwdSm80ILi2ELi2EN4cute5tupleIJNS5_1CILi128EEES8_NS7_ILi64EEEEEENS_10bfloat16_tEfNS_4arch4Sm80ELb0ELb1ELb1ELb0ELb0ELb0ELb0ELb0ELi2ELi4ELi4ELi4ELb0EEENS1_24CollectiveEpilogueBwdGQAISA_fSD_Li256ELb0ELb0EEENS1_19SingleTileSchedulerILb0ELb0ELb0ELi128EEEEEEEEEvNT_6ParamsE$_ZZN4cute6detail16composition_implINS_5tupleIJNS_1CILi8EEENS3_ILi2EEES5_S5_S4_S5_EEENS2_IJNS3_ILi1EEEiiiNS3_ILi72EEENS3_ILi512EEEEEES5_S4_EEDaRKT_RKT0_RKT1_RKT2_ENKUlRKT_T0_E_clINS2_IJNS2_IJS5_EEENS2_IJiEEES7_S7_EEENS_17integral_constantIiLi2EEEEEDaSP_SQ_ - $_ZN7cutlass13device_kernelIN5flash19enable_sm80_to_sm89INS1_16FlashAttnBwdSm80INS1_25CollectiveMainloopBwdSm80ILi2ELi2EN4cute5tupleIJNS5_1CILi128EEES8_NS7_ILi64EEEEEENS_10bfloat16_tEfNS_4arch4Sm80ELb0ELb1ELb1ELb0ELb0ELb0ELb0ELb0ELi2ELi4ELi4ELi4ELb0EEENS1_24CollectiveEpilogueBwdGQAISA_fSD_Li256ELb0ELb0EEENS1_19SingleTileSchedulerILb0ELb0ELb0ELi128EEEEEEEEEvNT_6ParamsE$_ZZN4cute6detail16composition_implINS_5tupleIJNS_1CILi8EEENS3_ILi2EEES5_S5_S4_S5_EEENS2_IJNS3_ILi1EEEiiiNS3_ILi72EEENS3_ILi512EEEEEES5_S4_EEDaRKT_RKT0_RKT1_RKT2_ENKUlRKT_T0_E_clINS2_IJNS2_IJEEEST_S5_S7_EEENS_17integral_constantIiLi1EEEEEDaSP_SQ_)
$_ZN7cutlass13device_kernelIN5flash19enable_sm80_to_sm89INS1_16FlashAttnBwdSm80INS1_25CollectiveMainloopBwdSm80ILi2ELi2EN4cute5tupleIJNS5_1CILi128EEES8_NS7_ILi64EEEEEENS_10bfloat16_tEfNS_4arch4Sm80ELb0ELb1ELb1ELb0ELb0ELb0ELb0ELb0ELi2ELi4ELi4ELi4ELb0EEENS1_24CollectiveEpilogueBwdGQAISA_fSD_Li256ELb0ELb0EEENS1_19SingleTileSchedulerILb0ELb0ELb0ELi128EEEEEEEEEvNT_6ParamsE$_ZZN4cute6detail16composition_implINS_5tupleIJNS_1CILi8EEENS3_ILi2EEES5_S5_S4_S5_EEENS2_IJNS3_ILi1EEEiiiNS3_ILi72EEENS3_ILi512EEEEEES5_S4_EEDaRKT_RKT0_RKT1_RKT2_ENKUlRKT_T0_E_clINS2_IJNS2_IJEEEST_S5_S7_EEENS_17integral_constantIiLi1EEEEEDaSP_SQ_:
        /* <DEDUP_REMOVED lines=10> */
[----:B------:R-:W-:Y:S02]  /*e150*/  MOV R8, R6 ;  /* 0x0000000600087202 */ /* 0x000fe40000000f00 */
[----:B------:R-:W-:-:S04]  /*e160*/  MOV R9, 0x0 ;  /* 0x0000000000097802 */ /* 0x000fc80000000f00 */
[----:B------:R-:W-:Y:S05]  /*e170*/  RET.REL.NODEC R8 `(_ZN7cutlass13device_kernelIN5flash19enable_sm80_to_sm89INS1_16FlashAttnBwdSm80INS1_25CollectiveMainloopBwdSm80ILi2ELi2EN4cute5tupleIJNS5_1CILi128EEES8_NS7_ILi64EEEEEENS_10bfloat16_tEfNS_4arch4Sm80ELb0ELb1ELb1ELb0ELb0ELb0ELb0ELb0ELi2ELi4ELi4ELi4ELb0EEENS1_24CollectiveEpilogueBwdGQAISA_fSD_Li256ELb0ELb0EEENS1_19SingleTileSchedulerILb0ELb0ELb0ELi128EEEEEEEEEvNT_6ParamsE) ;  /* 0xffff1e8008007950 */ /* 0x000fea0003c3ffff */
        .type           $_ZN7cutlass13device_kernelIN5flash19enable_sm80_to_sm89INS1_16FlashAttnBwdSm80INS1_25CollectiveMainloopBwdSm80ILi2ELi2EN4cute5tupleIJNS5_1CILi128EEES8_NS7_ILi64EEEEEENS_10bfloat16_tEfNS_4arch4Sm80ELb0ELb1ELb1ELb0ELb0ELb0ELb0ELb0ELi2ELi4ELi4ELi4ELb0EEENS1_24CollectiveEpilogueBwdGQAISA_fSD_Li256ELb0ELb0EEENS1_19SingleTileSchedulerILb0ELb0ELb0ELi128EEEEEEEEEvNT_6ParamsE$_ZZN4cute6detail16composition_implINS_5tupleIJNS_1CILi8EEENS3_ILi2EEES5_S5_S4_S5_EEENS2_IJNS3_ILi1EEEiiiNS3_ILi72EEENS3_ILi512EEEEEES5_S4_EEDaRKT_RKT0_RKT1_RKT2_ENKUlRKT_T0_E_clINS2_IJNS2_IJS5_EEENS2_IJiEEES7_S7_EEENS_17integral_constantIiLi2EEEEEDaSP_SQ_,@function
        .size           $_ZN7cutlass13device_kernelIN5flash19enable_sm80_to_sm89INS1_16FlashAttnBwdSm80INS1_25CollectiveMainloopBwdSm80ILi2ELi2EN4cute5tupleIJNS5_1CILi128EEES8_NS7_ILi64EEEEEENS_10bfloat16_tEfNS_4arch4Sm80ELb0ELb1ELb1ELb0ELb0ELb0ELb0ELb0ELi2ELi4ELi4ELi4ELb0EEENS1_24CollectiveEpilogueBwdGQAISA_fSD_Li256ELb0ELb0EEENS1_19SingleTileSchedulerILb0ELb0ELb0ELi128EEEEEEEEEvNT_6ParamsE$_ZZN4cute6detail16composition_implINS_5tupleIJNS_1CILi8EEENS3_ILi2EEES5_S5_S4_S5_EEENS2_IJNS3_ILi1EEEiiiNS3_ILi72EEENS3_ILi512EEEEEES5_S4_EEDaRKT_RKT0_RKT1_RKT2_ENKUlRKT_T0_E_clINS2_IJNS2_IJS5_EEENS2_IJiEEES7_S7_EEENS_17integral_constantIiLi2EEEEEDaSP_SQ_,($_ZN7cutlass13device_kernelIN5flash19enable_sm80_to_sm89INS1_16FlashAttnBwdSm80INS1_25CollectiveMainloopBwdSm80ILi2ELi2EN4cute5tupleIJNS5_1CILi128EEES8_NS7_ILi64EEEEEENS_10bfloat16_tEfNS_4arch4Sm80ELb0ELb1ELb1ELb0ELb0ELb0ELb0ELb0ELi2ELi4ELi4ELi4ELb0EEENS1_24CollectiveEpilogueBwdGQAISA_fSD_Li256ELb0ELb0EEENS1_19SingleTileSchedulerILb0ELb0ELb0ELi128EEEEEEEEEvNT_6ParamsE$_ZZN4cute6detail16composition_implINS_5tupleIJNS_1CILi8EEENS3_ILi2EEES5_S5_S4_S5_EEENS2_IJNS3_ILi1EEEiiiNS3_ILi72EEENS3_ILi512EEEEEES5_S4_EEDaRKT_RKT0_RKT1_RKT2_ENKUlRKT_T0_E_clINS2_IJNS2_IJS5_EEENS2_IJiEEES7_S7_EEENS_17integral_constantIiLi3EEEEEDaSP_SQ_ - $_ZN7cutlass13device_kernelIN5flash19enable_sm80_to_sm89INS1_16FlashAttnBwdSm80INS1_25CollectiveMainloopBwdSm80ILi2ELi2EN4cute5tupleIJNS5_1CILi128EEES8_NS7_ILi64EEEEEENS_10bfloat16_tEfNS_4arch4Sm80ELb0ELb1ELb1ELb0ELb0ELb0ELb0ELb0ELi2ELi4ELi4ELi4ELb0EEENS1_24CollectiveEpilogueBwdGQAISA_fSD_Li256ELb0ELb0EEENS1_19SingleTileSchedulerILb0ELb0ELb0ELi128EEEEEEEEEvNT_6ParamsE$_ZZN4cute6detail16composition_implINS_5tupleIJNS_1CILi8EEENS3_ILi2EEES5_S5_S4_S5_EEENS2_IJNS3_ILi1EEEiiiNS3_ILi72EEENS3_ILi512EEEEEES5_S4_EEDaRKT_RKT0_RKT1_RKT2_ENKUlRKT_T0_E_clINS2_IJNS2_IJS5_EEENS2_IJiEEES7_S7_EEENS_17integral_constantIiLi2EEEEEDaSP_SQ_)
$_ZN7cutlass13device_kernelIN5flash19enable_sm80_to_sm89INS1_16FlashAttnBwdSm80INS1_25CollectiveMainloopBwdSm80ILi2ELi2EN4cute5tupleIJNS5_1CILi128EEES8_NS7_ILi64EEEEEENS_10bfloat16_tEfNS_4arch4Sm80ELb0ELb1ELb1ELb0ELb0ELb0ELb0ELb0ELi2ELi4ELi4ELi4ELb0EEENS1_24CollectiveEpilogueBwdGQAISA_fSD_Li256ELb0ELb0EEENS1_19SingleTileSchedulerILb0ELb0ELb0ELi128EEEEEEEEEvNT_6ParamsE$_ZZN4cute6detail16composition_implINS_5tupleIJNS_1CILi8EEENS3_ILi2EEES5_S5_S4_S5_EEENS2_IJNS3_ILi1EEEiiiNS3_ILi72EEENS3_ILi512EEEEEES5_S4_EEDaRKT_RKT0_RKT1_RKT2_ENKUlRKT_T0_E_clINS2_IJNS2_IJS5_EEENS2_IJiEEES7_S7_EEENS_17integral_constantIiLi2EEEEEDaSP_SQ_:
[----:B------:R-:W-:-:S06]  /*e180*/  IADD3 R3, R3, -c[0x0][0x20], RZ ;  /* 0x8000080003037a10 */ /* 0x000fcc0007ffe0ff */
[----:B------:R-:W5:Y:S01]  /*e190*/  LDL R3, [R3] ;  /* 0x0000000003037983 */ /* 0x000f620000100800 */
[----:B------:R-:W-:Y:S02]  /*e1a0*/  IADD3 R2, R1, 0x16d0, RZ ;  /* 0x000016d001027810 */ /* 0x000fe40007ffe0ff */
[----:B------:R-:W-:Y:S02]  /*e1b0*/  MOV R4, 0xe1e0 ;  /* 0x0000e1e000047802 */ /* 0x000fe40000000f00 */
[----:B------:R-:W-:Y:S02]  /*e1c0*/  IADD3 R2, R2, c[0x0][0x20], RZ ;  /* 0x0000080002027a10 */ /* 0x000fe40007ffe0ff */
[----:B-----5:R-:W-:Y:S05]  /*e1d0*/  CALL.REL.NOINC `($_ZN7cutlass13device_kernelIN5flash19enable_sm80_to_sm89INS1_16FlashAttnBwdSm80INS1_25CollectiveMainloopBwdSm80ILi2ELi2EN4cute5tupleIJNS5_1CILi128EEES8_NS7_ILi64EEEEEENS_10bfloat16_tEfNS_4arch4Sm80ELb0ELb1ELb1ELb0ELb0ELb0ELb0ELb0ELi2ELi4ELi4ELi4ELb0EEENS1_24CollectiveEpilogueBwdGQAISA_fSD_Li256ELb0ELb0EEENS1_19SingleTileSchedulerILb0ELb0ELb0ELi128EEEEEEEEEvNT_6ParamsE$_ZN4cute3eso3ESOILb1ELb0EJNS_5tupleIJNS_1CILi2EEEEEENS2_IJiEEENS3_ILi1EEES7_EEC2ERKS5_RKS6_RKS7_SE_) ;  /* 0xffff9ff000007944 */ /* 0x020fea0003c3ffff */
[----:B-1----:R1:W5:Y:S01]  /*e1e0*/  LDL R2, [R1+0x16d0] ;  /* 0x0016d00001027983 */ /* 0x0023620000100800 */
[----:B------:R-:W-:Y:S02]  /*e1f0*/  MOV R8, R6 ;  /* 0x0000000600087202 */ /* 0x000fe40000000f00 */
[----:B------:R-:W-:-:S04]  /*e200*/  MOV R9, 0x0 ;  /* 0x0000000000097802 */ /* 0x000fc80000000f00 */
[----:B------:R-:W-:Y:S05]  /*e210*/  RET.REL.NODEC R8 `(_ZN7cutlass13device_kernelIN5flash19enable_sm80_to_sm89INS1_16FlashAttnBwdSm80INS1_25CollectiveMainloopBwdSm80ILi2ELi2EN4cute5tupleIJNS5_1CILi128EEES8_NS7_ILi64EEEEEENS_10bfloat16_tEfNS_4arch4Sm80ELb0ELb1ELb1ELb0ELb0ELb0ELb0ELb0ELi2ELi4ELi4ELi4ELb0EEENS1_24CollectiveEpilogueBwdGQAISA_fSD_Li256ELb0ELb0EEENS1_19SingleTileSchedulerILb0ELb0ELb0ELi128EEEEEEEEEvNT_6ParamsE) ;  /* 0xffff1de008007950 */ /* 0x000fea0003c3ffff */
        .type           $_ZN7cutlass13device_kernelIN5flash19enable_sm80_to_sm89INS1_16FlashAttnBwdSm80INS1_25CollectiveMainloopBwdSm80ILi2ELi2EN4cute5tupleIJNS5_1CILi128EEES8_NS7_ILi64EEEEEENS_10bfloat16_tEfNS_4arch4Sm80ELb0ELb1ELb1ELb0ELb0ELb0ELb0ELb0ELi2ELi4ELi4ELi4ELb0EEENS1_24CollectiveEpilogueBwdGQAISA_fSD_Li256ELb0ELb0EEENS1_19SingleTileSchedulerILb0ELb0ELb0ELi128EEEEEEEEEvNT_6ParamsE$_ZZN4cute6detail16composition_implINS_5tupleIJNS_1CILi8EEENS3_ILi2EEES5_S5_S4_S5_EEENS2_IJNS3_ILi1EEEiiiNS3_ILi72EEENS3_ILi512EEEEEES5_S4_EEDaRKT_RKT0_RKT1_RKT2_ENKUlRKT_T0_E_clINS2_IJNS2_IJS5_EEENS2_IJiEEES7_S7_EEENS_17integral_constantIiLi3EEEEEDaSP_SQ_,@function
        .size           $_ZN7cutlass13device_kernelIN5flash19enable_sm80_to_sm89INS1_16FlashAttnBwdSm80INS1_25CollectiveMainloopBwdSm80ILi2ELi2EN4cute5tupleIJNS5_1CILi128EEES8_NS7_ILi64EEEEEENS_10bfloat16_tEfNS_4arch4Sm80ELb0ELb1ELb1ELb0ELb0ELb0ELb0ELb0ELi2ELi4ELi4ELi4ELb0EEENS1_24CollectiveEpilogueBwdGQAISA_fSD_Li256ELb0ELb0EEENS1_19SingleTileSchedulerILb0ELb0ELb0ELi128EEEEEEEEEvNT_6ParamsE$_ZZN4cute6detail16composition_implINS_5tupleIJNS_1CILi8EEENS3_ILi2EEES5_S5_S4_S5_EEENS2_IJNS3_ILi1EEEiiiNS3_ILi72EEENS3_ILi512EEEEEES5_S4_EEDaRKT_RKT0_RKT1_RKT2_ENKUlRKT_T0_E_clINS2_IJNS2_IJS5_EEENS2_IJiEEES7_S7_EEENS_17integral_constantIiLi3EEEEEDaSP_SQ_,($_ZN7cutlass13device_kernelIN5flash19enable_sm80_to_sm89INS1_16FlashAttnBwdSm80INS1_25CollectiveMainloopBwdSm80ILi2ELi2EN4cute5tupleIJNS5_1CILi128EEES8_NS7_ILi64EEEEEENS_10bfloat16_tEfNS_4arch4Sm80ELb0ELb1ELb1ELb0ELb0ELb0ELb0ELb0ELi2ELi4ELi4ELi4ELb0EEENS1_24CollectiveEpilogueBwdGQAISA_fSD_Li256ELb0ELb0EEENS1_19SingleTileSchedulerILb0ELb0ELb0ELi128EEEEEEEEEvNT_6ParamsE$_ZZN4cute6detail16composition_implINS_5tupleIJNS_1CILi8EEENS3_ILi2EEES5_S5_S4_S5_EEENS2_IJNS3_ILi1EEEiiiNS3_ILi72EEENS3_ILi512EEEEEES5_S4_EEDaRKT_RKT0_RKT1_RKT2_ENKUlRKT_T0_E_clINS2_IJNS2_IJS5_EEENS2_IJiEEES7_S7_EEENS_17integral_constantIiLi4EEEEEDaSP_SQ_ - $_ZN7cutlass13device_kernelIN5flash19enable_sm80_to_sm89INS1_16FlashAttnBwdSm80INS1_25CollectiveMainloopBwdSm80ILi2ELi2EN4cute5tupleIJNS5_1CILi128EEES8_NS7_ILi64EEEEEENS_10bfloat16_tEfNS_4arch4Sm80ELb0ELb1ELb1ELb0ELb0ELb0ELb0ELb0ELi2ELi4ELi4ELi4ELb0EEENS1_24CollectiveEpilogueBwdGQAISA_fSD_Li256ELb0ELb0EEENS1_19SingleTileSchedulerILb0ELb0ELb0ELi128EEEEEEEEEvNT_6ParamsE$_ZZN4cute6detail16composition_implINS_5tupleIJNS_1CILi8EEENS3_ILi2EEES5_S5_S4_S5_EEENS2_IJNS3_ILi1EEEiiiNS3_ILi72EEENS3_ILi512EEEEEES5_S4_EEDaRKT_RKT0_RKT1_RKT2_ENKUlRKT_T0_E_clINS2_IJNS2_IJS5_EEENS2_IJiEEES7_S7_EEENS_17integral_constantIiLi3EEEEEDaSP_SQ_)
$_ZN7cutlass13device_kernelIN5flash19enable_sm80_to_sm89INS1_16FlashAttnBwdSm80INS1_25CollectiveMainloopBwdSm80ILi2ELi2EN4cute5tupleIJNS5_1CILi128EEES8_NS7_ILi64EEEEEENS_10bfloat16_tEfNS_4arch4Sm80ELb0ELb1ELb1ELb0ELb0ELb0ELb0ELb0ELi2ELi4ELi4ELi4ELb0EEENS1_24CollectiveEpilogueBwdGQAISA_fSD_Li256ELb0ELb0EEENS1_19SingleTileSchedulerILb0ELb0ELb0ELi128EEEEEEEEEvNT_6ParamsE$_ZZN4cute6detail16composition_implINS_5tupleIJNS_1CILi8EEENS3_ILi2EEES5_S5_S4_S5_EEENS2_IJNS3_ILi1EEEiiiNS3_ILi72EEENS3_ILi512EEEEEES5_S4_EEDaRKT_RKT0_RKT1_RKT2_ENKUlRKT_T0_E_clINS2_IJNS2_IJS5_EEENS2_IJiEEES7_S7_EEENS_17integral_constantIiLi3EEEEEDaSP_SQ_:
        /* <DEDUP_REMOVED lines=10> */
        .type           $_ZN7cutlass13device_kernelIN5flash19enable_sm80_to_sm89INS1_16FlashAttnBwdSm80INS1_25CollectiveMainloopBwdSm80ILi2ELi2EN4cute5tupleIJNS5_1CILi128EEES8_NS7_ILi64EEEEEENS_10bfloat16_tEfNS_4arch4Sm80ELb0ELb1ELb1ELb0ELb0ELb0ELb0ELb0ELi2ELi4ELi4ELi4ELb0EEENS1_24CollectiveEpilogueBwdGQAISA_fSD_Li256ELb0ELb0EEENS1_19SingleTileSchedulerILb0ELb0ELb0ELi128EEEEEEEEEvNT_6ParamsE$_ZZN4cute6detail16composition_implINS_5tupleIJNS_1CILi8EEENS3_ILi2EEES5_S5_S4_S5_EEENS2_IJNS3_ILi1EEEiiiNS3_ILi72EEENS3_ILi512EEEEEES5_S4_EEDaRKT_RKT0_RKT1_RKT2_ENKUlRKT_T0_E_clINS2_IJNS2_IJS5_EEENS2_IJiEEES7_S7_EEENS_17integral_constantIiLi4EEEEEDaSP_SQ_,@function
        .size           $_ZN7cutlass13device_kernelIN5flash19enable_sm80_to_sm89INS1_16FlashAttnBwdSm80INS1_25CollectiveMainloopBwdSm80ILi2ELi2EN4cute5tupleIJNS5_1CILi128EEES8_NS7_ILi64EEEEEENS_10bfloat16_tEfNS_4arch4Sm80ELb0ELb1ELb1ELb0ELb0ELb0ELb0ELb0ELi2ELi4ELi4ELi4ELb0EEENS1_24CollectiveEpilogueBwdGQAISA_fSD_Li256ELb0ELb0EEENS1_19SingleTileSchedulerILb0ELb0ELb0ELi128EEEEEEEEEvNT_6ParamsE$_ZZN4cute6detail16composition_implINS_5tupleIJNS_1CILi8EEENS3_ILi2EEES5_S5_S4_S5_EEENS2_IJNS3_ILi1EEEiiiNS3_ILi72EEENS3_ILi512EEEEEES5_S4_EEDaRKT_RKT0_RKT1_RKT2_ENKUlRKT_T0_E_clINS2_IJNS2_IJS5_EEENS2_IJiEEES7_S7_EEENS_17integral_constantIiLi4EEEEEDaSP_SQ_,($_ZN7cutlass13device_kernelIN5flash19enable_sm80_to_sm89INS1_16FlashAttnBwdSm80INS1_25CollectiveMainloopBwdSm80ILi2ELi2EN4cute5tupleIJNS5_1CILi128EEES8_NS7_ILi64EEEEEENS_10bfloat16_tEfNS_4arch4Sm80ELb0ELb1ELb1ELb0ELb0ELb0ELb0ELb0ELi2ELi4ELi4ELi4ELb0EEENS1_24CollectiveEpilogueBwdGQAISA_fSD_Li256ELb0ELb0EEENS1_19SingleTileSchedulerILb0ELb0ELb0ELi128EEEEEEEEEvNT_6ParamsE$_ZZN4cute6detail9lift_diceINS_5tupleIJiNS2_IJiNS_1CILi0EEEEEEEEES6_EEDaRKT_RKT0_ENKUlRKT_RKT0_E_clIS5_S5_EEDaSF_SI_ - $_ZN7cutlass13device_kernelIN5flash19enable_sm80_to_sm89INS1_16FlashAttnBwdSm80INS1_25CollectiveMainloopBwdSm80ILi2ELi2EN4cute5tupleIJNS5_1CILi128EEES8_NS7_ILi64EEEEEENS_10bfloat16_tEfNS_4arch4Sm80ELb0ELb1ELb1ELb0ELb0ELb0ELb0ELb0ELi2ELi4ELi4ELi4ELb0EEENS1_24CollectiveEpilogueBwdGQAISA_fSD_Li256ELb0ELb0EEENS1_19SingleTileSchedulerILb0ELb0ELb0ELi128EEEEEEEEEvNT_6ParamsE$_ZZN4cute6detail16composition_implINS_5tupleIJNS_1CILi8EEENS3_ILi2EEES5_S5_S4_S5_EEENS2_IJNS3_ILi1EEEiiiNS3_ILi72EEENS3_ILi512EEEEEES5_S4_EEDaRKT_RKT0_RKT1_RKT2_ENKUlRKT_T0_E_clINS2_IJNS2_IJS5_EEENS2_IJiEEES7_S7_EEENS_17integral_constantIiLi4EEEEEDaSP_SQ_)
$_ZN7cutlass13device_kernelIN5flash19enable_sm80_to_sm89INS1_16FlashAttnBwdSm80INS1_25CollectiveMainloopBwdSm80ILi2ELi2EN4cute5tupleIJNS5_1CILi128EEES8_NS7_ILi64EEEEEENS_10bfloat16_tEfNS_4arch4Sm80ELb0ELb1ELb1ELb0ELb0ELb0ELb0ELb0ELi2ELi4ELi4ELi4ELb0EEENS1_24CollectiveEpilogueBwdGQAISA_fSD_Li256ELb0ELb0EEENS1_19SingleTileSchedulerILb0ELb0ELb0ELi128EEEEEEEEEvNT_6ParamsE$_ZZN4cute6detail16composition_implINS_5tupleIJNS_1CILi8EEENS3_ILi2EEES5_S5_S4_S5_EEENS2_IJNS3_ILi1EEEiiiNS3_ILi72EEENS3_ILi512EEEEEES5_S4_EEDaRKT_RKT0_RKT1_RKT2_ENKUlRKT_T0_E_clINS2_IJNS2_IJS5_EEENS2_IJiEEES7_S7_EEENS_17integral_constantIiLi4EEEEEDaSP_SQ_:
        /* <DEDUP_REMOVED lines=10> */
        .type           $_ZN7cutlass13device_kernelIN5flash19enable_sm80_to_sm89INS1_16FlashAttnBwdSm80INS1_25CollectiveMainloopBwdSm80ILi2ELi2EN4cute5tupleIJNS5_1CILi128EEES8_NS7_ILi64EEEEEENS_10bfloat16_tEfNS_4arch4Sm80ELb0ELb1ELb1ELb0ELb0ELb0ELb0ELb0ELi2ELi4ELi4ELi4ELb0EEENS1_24CollectiveEpilogueBwdGQAISA_fSD_Li256ELb0ELb0EEENS1_19SingleTileSchedulerILb0ELb0ELb0ELi128EEEEEEEEEvNT_6ParamsE$_ZZN4cute6detail9lift_diceINS_5tupleIJiNS2_IJiNS_1CILi0EEEEEEEEES6_EEDaRKT_RKT0_ENKUlRKT_RKT0_E_clIS5_S5_EEDaSF_SI_,@function
        .size           $_ZN7cutlass13device_kernelIN5flash19enable_sm80_to_sm89INS1_16FlashAttnBwdSm80INS1_25CollectiveMainloopBwdSm80ILi2ELi2EN4cute5tupleIJNS5_1CILi128EEES8_NS7_ILi64EEEEEENS_10bfloat16_tEfNS_4arch4Sm80ELb0ELb1ELb1ELb0ELb0ELb0ELb0ELb0ELi2ELi4ELi4ELi4ELb0EEENS1_24CollectiveEpilogueBwdGQAISA_fSD_Li256ELb0ELb0EEENS1_19SingleTileSchedulerILb0ELb0ELb0ELi128EEEEEEEEEvNT_6ParamsE$_ZZN4cute6detail9lift_diceINS_5tupleIJiNS2_IJiNS_1CILi0EEEEEEEEES6_EEDaRKT_RKT0_ENKUlRKT_RKT0_E_clIS5_S5_EEDaSF_SI_,($_ZN7cutlass13device_kernelIN5flash19enable_sm80_to_sm89INS1_16FlashAttnBwdSm80INS1_25CollectiveMainloopBwdSm80ILi2ELi2EN4cute5tupleIJNS5_1CILi128EEES8_NS7_ILi64EEEEEENS_10bfloat16_tEfNS_4arch4Sm80ELb0ELb1ELb1ELb0ELb0ELb0ELb0ELb0ELi2ELi4ELi4ELi4ELb0EEENS1_24CollectiveEpilogueBwdGQAISA_fSD_Li256ELb0ELb0EEENS1_19SingleTileSchedulerILb0ELb0ELb0ELi128EEEEEEEEEvNT_6ParamsE$_ZZN4cute6detail9lift_diceINS_5tupleIJiNS2_IJiNS_1CILi0EEEEEEEEES6_EEDaRKT_RKT0_ENKUlRKT_RKT0_E_clIiiEEDaSF_SI_ - $_ZN7cutlass13device_kernelIN5flash19enable_sm80_to_sm89INS1_16FlashAttnBwdSm80INS1_25CollectiveMainloopBwdSm80ILi2ELi2EN4cute5tupleIJNS5_1CILi128EEES8_NS7_ILi64EEEEEENS_10bfloat16_tEfNS_4arch4Sm80ELb0ELb1ELb1ELb0ELb0ELb0ELb0ELb0ELi2ELi4ELi4ELi4ELb0EEENS1_24CollectiveEpilogueBwdGQAISA_fSD_Li256ELb0ELb0EEENS1_19SingleTileSchedulerILb0ELb0ELb0ELi128EEEEEEEEEvNT_6ParamsE$_ZZN4cute6detail9lift_diceINS_5tupleIJiNS2_IJiNS_1CILi0EEEEEEEEES6_EEDaRKT_RKT0_ENKUlRKT_RKT0_E_clIS5_S5_EEDaSF_SI_)
$_ZN7cutlass13device_kernelIN5flash19enable_sm80_to_sm89INS1_16FlashAttnBwdSm80INS1_25CollectiveMainloopBwdSm80ILi2ELi2EN4cute5tupleIJNS5_1CILi128EEES8_NS7_ILi64EEEEEENS_10bfloat16_tEfNS_4arch4Sm80ELb0ELb1ELb1ELb0ELb0ELb0ELb0ELb0ELi2ELi4ELi4ELi4ELb0EEENS1_24CollectiveEpilogueBwdGQAISA_fSD_Li256ELb0ELb0EEENS1_19SingleTileSchedulerILb0ELb0ELb0ELi128EEEEEEEEEvNT_6ParamsE$_ZZN4cute6detail9lift_diceINS_5tupleIJiNS2_IJiNS_1CILi0EEEEEEEEES6_EEDaRKT_RKT0_ENKUlRKT_RKT0_E_clIS5_S5_EEDaSF_SI_:
[----:B------:R-:W-:Y:S02]  /*e360*/  MOV R6, 0xe380 ;  /* 0x0000e38000067802 */ /* 0x000fe40000000f00 */
[----:B------:R-:W-:Y:S05]  /*e370*/  CALL.REL.NOINC `($_ZN7cutlass13device_kernelIN5flash19enable_sm80_to_sm89INS1_16FlashAttnBwdSm80INS1_25CollectiveMainloopBwdSm80ILi2ELi2EN4cute5tupleIJNS5_1CILi128EEES8_NS7_ILi64EEEEEENS_10bfloat16_tEfNS_4arch4Sm80ELb0ELb1ELb1ELb0ELb0ELb0ELb0ELb0ELi2ELi4ELi4ELi4ELb0EEENS1_24CollectiveEpilogueBwdGQAISA_fSD_Li256ELb0ELb0EEENS1_19SingleTileSchedulerILb0ELb0ELb0ELi128EEEEEEEEEvNT_6ParamsE$_ZZN4cute6detail9lift_diceINS_5tupleIJiNS_1CILi0EEEEEES5_EEDaRKT_RKT0_ENKUlRKT_RKT0_E_clIiiEEDaSE_SH_) ;  /* 0x000000e000007944 */ /* 0x000fea0003c00000 */
[----:B------:R-:W-:Y:S02]  /*e380*/  MOV R70, 0xe3a0 ;  /* 0x0000e3a000467802 */ /* 0x000fe40000000f00 */
[----:B-1---5:R-:W-:Y:S05]  /*e390*/  CALL.REL.NOINC `($_ZN7cutlass13device_kernelIN5flash19enable_sm80_to_sm89INS1_16FlashAttnBwdSm80INS1_25CollectiveMainloopBwdSm80ILi2ELi2EN4cute5tupleIJNS5_1CILi128EEES8_NS7_ILi64EEEEEENS_10bfloat16_tEfNS_4arch4Sm80ELb0ELb1ELb1ELb0ELb0ELb0ELb0ELb0ELi2ELi4ELi4ELi4ELb0EEENS1_24CollectiveEpilogueBwdGQAISA_fSD_Li256ELb0ELb0EEENS1_19SingleTileSchedulerILb0ELb0ELb0ELi128EEEEEEEEEvNT_6ParamsE$_ZZN4cute12filter_tupleINS_5tupleIJiNS_1CILi0EEEEEES4_ZNS_6detail9lift_diceIS4_S4_EEDaRKT_RKT0_EUlRKT_RKT0_E_EEDaS9_SC_OT1_ENKUlDpSF_E_clIJNS1_IJiEEENS1_IJS3_EEEEEEDaSM_) ;  /* 0xffffd1f000007944 */ /* 0x022fea0003c3ffff */
[----:B-----5:R-:W-:Y:S02]  /*e3a0*/  MOV R6, R2 ;  /* 0x0000000200067202 */ /* 0x020fe40000000f00 */
[----:B------:R-:W-:Y:S02]  /*e3b0*/  MOV R2, R10 ;  /* 0x0000000a00027202 */ /* 0x000fe40000000f00 */
[----:B------:R-:W-:-:S04]  /*e3c0*/  MOV R3, 0x0 ;  /* 0x0000000000037802 */ /* 0x000fc80000000f00 */
[----:B------:R-:W-:Y:S05]  /*e3d0*/  RET.REL.NODEC R2 `(_ZN7cutlass13device_kernelIN5flash19enable_sm80_to_sm89INS1_16FlashAttnBwdSm80INS1_25CollectiveMainloopBwdSm80ILi2ELi2EN4cute5tupleIJNS5_1CILi128EEES8_NS7_ILi64EEEEEENS_10bfloat16_tEfNS_4arch4Sm80ELb0ELb1ELb1ELb0ELb0ELb0ELb0ELb0ELi2ELi4ELi4ELi4ELb0EEENS1_24CollectiveEpilogueBwdGQAISA_fSD_Li256ELb0ELb0EEENS1_19SingleTileSchedulerILb0ELb0ELb0ELi128EEEEEEEEEvNT_6ParamsE) ;  /* 0xffff1c2002007950 */ /* 0x000fea0003c3ffff */
        .type           $_ZN7cutlass13device_kernelIN5flash19enable_sm80_to_sm89INS1_16FlashAttnBwdSm80INS1_25CollectiveMainloopBwdSm80ILi2ELi2EN4cute5tupleIJNS5_1CILi128EEES8_NS7_ILi64EEEEEENS_10bfloat16_tEfNS_4arch4Sm80ELb0ELb1ELb1ELb0ELb0ELb0ELb0ELb0ELi2ELi4ELi4ELi4ELb0EEENS1_24CollectiveEpilogueBwdGQAISA_fSD_Li256ELb0ELb0EEENS1_19SingleTileSchedulerILb0ELb0ELb0ELi128EEEEEEEEEvNT_6ParamsE$_ZZN4cute6detail9lift_diceINS_5tupleIJiNS2_IJiNS_1CILi0EEEEEEEEES6_EEDaRKT_RKT0_ENKUlRKT_RKT0_E_clIiiEEDaSF_SI_,@function
        .size           $_ZN7cutlass13device_kernelIN5flash19enable_sm80_to_sm89INS1_16FlashAttnBwdSm80INS1_25CollectiveMainloopBwdSm80ILi2ELi2EN4cute5tupleIJNS5_1CILi128EEES8_NS7_ILi64EEEEEENS_10bfloat16_tEfNS_4arch4Sm80ELb0ELb1ELb1ELb0ELb0ELb0ELb0ELb0ELi2ELi4ELi4ELi4ELb0EEENS1_24CollectiveEpilogueBwdGQAISA_fSD_Li256ELb0ELb0EEENS1_19SingleTileSchedulerILb0ELb0ELb0ELi128EEEEEEEEEvNT_6ParamsE$_ZZN4cute6detail9lift_diceINS_5tupleIJiNS2_IJiNS_1CILi0EEEEEEEEES6_EEDaRKT_RKT0_ENKUlRKT_RKT0_E_clIiiEEDaSF_SI_,($_ZN7cutlass13device_kernelIN5flash19enable_sm80_to_sm89INS1_16FlashAttnBwdSm80INS1_25CollectiveMainloopBwdSm80ILi2ELi2EN4cute5tupleIJNS5_1CILi128EEES8_NS7_ILi64EEEEEENS_10bfloat16_tEfNS_4arch4Sm80ELb0ELb1ELb1ELb0ELb0ELb0ELb0ELb0ELi2ELi4ELi4ELi4ELb0EEENS1_24CollectiveEpilogueBwdGQAISA_fSD_Li256ELb0ELb0EEENS1_19SingleTileSchedulerILb0ELb0ELb0ELi128EEEEEEEEEvNT_6ParamsE$_ZZN4cute6detail9lift_diceINS_5tupleIJiNS_1CILi0EEEEEES5_EEDaRKT_RKT0_ENKUlRKT_RKT0_E_clIiiEEDaSE_SH_ - $_ZN7cutlass13device_kernelIN5flash19enable_sm80_to_sm89INS1_16FlashAttnBwdSm80INS1_25CollectiveMainloopBwdSm80ILi2ELi2EN4cute5tupleIJNS5_1CILi128EEES8_NS7_ILi64EEEEEENS_10bfloat16_tEfNS_4arch4Sm80ELb0ELb1ELb1ELb0ELb0ELb0ELb0ELb0ELi2ELi4ELi4ELi4ELb0EEENS1_24CollectiveEpilogueBwdGQAISA_fSD_Li256ELb0ELb0EEENS1_19SingleTileSchedulerILb0ELb0ELb0ELi128EEEEEEEEEvNT_6ParamsE$_ZZN4cute6detail9lift_diceINS_5tupleIJiNS2_IJiNS_1CILi0EEEEEEEEES6_EEDaRKT_RKT0_ENKUlRKT_RKT0_E_clIiiEEDaSF_SI_)
$_ZN7cutlass13device_kernelIN5flash19enable_sm80_to_sm89INS1_16FlashAttnBwdSm80INS1_25CollectiveMainloopBwdSm80ILi2ELi2EN4cute5tupleIJNS5_1CILi128EEES8_NS7_ILi64EEEEEENS_10bfloat16_tEfNS_4arch4Sm80ELb0ELb1ELb1ELb0ELb0ELb0ELb0ELb0ELi2ELi4ELi4ELi4ELb0EEENS1_24CollectiveEpilogueBwdGQAISA_fSD_Li256ELb0ELb0EEENS1_19SingleTileSchedulerILb0ELb0ELb0ELi128EEEEEEEEEvNT_6ParamsE$_ZZN4cute6detail9lift_diceINS_5tupleIJiNS2_IJiNS_1CILi0EEEEEEEEES6_EEDaRKT_RKT0_ENKUlRKT_RKT0_E_clIiiEEDaSF_SI_:
[----:B------:R-:W-:Y:S02]  /*e3e0*/  IADD3 R2, R1, 0x1684, RZ ;  /* 0x0000168401027810 */ /* 0x000fe40007ffe0ff */
[----:B------:R-:W-:Y:S02]  /*e3f0*/  MOV R8, 0xe420 ;  /* 0x0000e42000087802 */ /* 0x000fe40000000f00 */
[----:B------:R-:W-:Y:S02]  /*e400*/  IADD3 R2, R2, c[0x0][0x20], RZ ;  /* 0x0000080002027a10 */ /* 0x000fe40007ffe0ff */
[----:B------:R-:W-:Y:S05]  /*e410*/  CALL.REL.NOINC `($_ZN7cutlass13device_kernelIN5flash19enable_sm80_to_sm89INS1_16FlashAttnBwdSm80INS1_25CollectiveMainloopBwdSm80ILi2ELi2EN4cute5tupleIJNS5_1CILi128EEES8_NS7_ILi64EEEEEENS_10bfloat16_tEfNS_4arch4Sm80ELb0ELb1ELb1ELb0ELb0ELb0ELb0ELb0ELi2ELi4ELi4ELi4ELb0EEENS1_24CollectiveEpilogueBwdGQAISA_fSD_Li256ELb0ELb0EEENS1_19SingleTileSchedulerILb0ELb0ELb0ELi128EEEEEEEEEvNT_6ParamsE$_ZN4cute3eso3ESOILb0ELb1EJiEEC2ERKi) ;  /* 0xffff85e000007944 */ /* 0x000fea0003c3ffff */
[----:B------:R2:W5:Y:S01]  /*e420*/  LDL R11, [R1+0x1684] ;  /* 0x00168400010b7983 */ /* 0x0005620000100800 */
[----:B-1----:R-:W-:Y:S02]  /*e430*/  MOV R2, R10 ;  /* 0x0000000a00027202 */ /* 0x002fe40000000f00 */
[----:B------:R-:W-:-:S04]  /*e440*/  MOV R3, 0x0 ;  /* 0x0000000000037802 */ /* 0x000fc80000000f00 */
[----:B------:R-:W-:Y:S05]  /*e450*/  RET.REL.NODEC R2 `(_ZN7cutlass13device_kernelIN5flash19enable_sm80_to_sm89INS1_16FlashAttnBwdSm80INS1_25CollectiveMainloopBwdSm80ILi2ELi2EN4cute5tupleIJNS5_1CILi128EEES8_NS7_ILi64EEEEEENS_10bfloat16_tEfNS_4arch4Sm80ELb0ELb1ELb1ELb0ELb0ELb0ELb0ELb0ELi2ELi4ELi4ELi4ELb0EEENS1_24CollectiveEpilogueBwdGQAISA_fSD_Li256ELb0ELb0EEENS1_19SingleTileSchedulerILb0ELb0ELb0ELi128EEEEEEEEEvNT_6ParamsE) ;  /* 0xffff1ba002007950 */ /* 0x000fea0003c3ffff */
        .type           $_ZN7cutlass13device_kernelIN5flash19enable_sm80_to_sm89INS1_16FlashAttnBwdSm80INS1_25CollectiveMainloopBwdSm80ILi2ELi2EN4cute5tupleIJNS5_1CILi128EEES8_NS7_ILi64EEEEEENS_10bfloat16_tEfNS_4arch4Sm80ELb0ELb1ELb1ELb0ELb0ELb0ELb0ELb0ELi2ELi4ELi4ELi4ELb0EEENS1_24CollectiveEpilogueBwdGQAISA_fSD_Li256ELb0ELb0EEENS1_19SingleTileSchedulerILb0ELb0ELb0ELi128EEEEEEEEEvNT_6ParamsE$_ZZN4cute6detail9lift_diceINS_5tupleIJiNS_1CILi0EEEEEES5_EEDaRKT_RKT0_ENKUlRKT_RKT0_E_clIiiEEDaSE_SH_,@function
        .size           $_ZN7cutlass13device_kernelIN5flash19enable_sm80_to_sm89INS1_16FlashAttnBwdSm80INS1_25CollectiveMainloopBwdSm80ILi2ELi2EN4cute5tupleIJNS5_1CILi128EEES8_NS7_ILi64EEEEEENS_10bfloat16_tEfNS_4arch4Sm80ELb0ELb1ELb1ELb0ELb0ELb0ELb0ELb0ELi2ELi4ELi4ELi4ELb0EEENS1_24CollectiveEpilogueBwdGQAISA_fSD_Li256ELb0ELb0EEENS1_19SingleTileSchedulerILb0ELb0ELb0ELi128EEEEEEEEEvNT_6ParamsE$_ZZN4cute6detail9lift_diceINS_5tupleIJiNS_1CILi0EEEEEES5_EEDaRKT_RKT0_ENKUlRKT_RKT0_E_clIiiEEDaSE_SH_,($_ZN7cutlass13device_kernelIN5flash19enable_sm80_to_sm89INS1_16FlashAttnBwdSm80INS1_25CollectiveMainloopBwdSm80ILi2ELi2EN4cute5tupleIJNS5_1CILi128EEES8_NS7_ILi64EEEEEENS_10bfloat16_tEfNS_4arch4Sm80ELb0ELb1ELb1ELb0ELb0ELb0ELb0ELb0ELi2ELi4ELi4ELi4ELb0EEENS1_24CollectiveEpilogueBwdGQAISA_fSD_Li256ELb0ELb0EEENS1_19SingleTileSchedulerILb0ELb0ELb0ELi128EEEEEEEEEvNT_6ParamsE$_ZZN4cute6upcastILi2ENS_5tupleIJNS1_IJNS_1CILi1EEENS1_IJNS2_ILi2EEES4_S4_EEEEEES4_NS1_IJS4_S4_EEEEEENS1_IJNS1_IJNS2_ILi0EEENS1_IJS3_NS2_ILi512EEEiEEEEEENS2_ILi4096EEENS1_IJiNS2_ILi8192EEEEEEEEEEEDaRKT0_RKT1_ENKUlRKT_RKT0_E_clIS6_SC_EEDaSP_SS_ - $_ZN7cutlass13device_kernelIN5flash19enable_sm80_to_sm89INS1_16FlashAttnBwdSm80INS1_25CollectiveMainloopBwdSm80ILi2ELi2EN4cute5tupleIJNS5_1CILi128EEES8_NS7_ILi64EEEEEENS_10bfloat16_tEfNS_4arch4Sm80ELb0ELb1ELb1ELb0ELb0ELb0ELb0ELb0ELi2ELi4ELi4ELi4ELb0EEENS1_24CollectiveEpilogueBwdGQAISA_fSD_Li256ELb0ELb0EEENS1_19SingleTileSchedulerILb0ELb0ELb0ELi128EEEEEEEEEvNT_6ParamsE$_ZZN4cute6detail9lift_diceINS_5tupleIJiNS_1CILi0EEEEEES5_EEDaRKT_RKT0_ENKUlRKT_RKT0_E_clIiiEEDaSE_SH_)
$_ZN7cutlass13device_kernelIN5flash19enable_sm80_to_sm89INS1_16FlashAttnBwdSm80INS1_25CollectiveMainloopBwdSm80ILi2ELi2EN4cute5tupleIJNS5_1CILi128EEES8_NS7_ILi64EEEEEENS_10bfloat16_tEfNS_4arch4Sm80ELb0ELb1ELb1ELb0ELb0ELb0ELb0ELb0ELi2ELi4ELi4ELi4ELb0EEENS1_24CollectiveEpilogueBwdGQAISA_fSD_Li256ELb0ELb0EEENS1_19SingleTileSchedulerILb0ELb0ELb0ELi128EEEEEEEEEvNT_6ParamsE$_ZZN4cute6detail9lift_diceINS_5tupleIJiNS_1CILi0EEEEEES5_EEDaRKT_RKT0_ENKUlRKT_RKT0_E_clIiiEEDaSE_SH_:
        /* <DEDUP_REMOVED lines=8> */
        .type           $_ZN7cutlass13device_kernelIN5flash19enable_sm80_to_sm89INS1_16FlashAttnBwdSm80INS1_25CollectiveMainloopBwdSm80ILi2ELi2EN4cute5tupleIJNS5_1CILi128EEES8_NS7_ILi64EEEEEENS_10bfloat16_tEfNS_4arch4Sm80ELb0ELb1ELb1ELb0ELb0ELb0ELb0ELb0ELi2ELi4ELi4ELi4ELb0EEENS1_24CollectiveEpilogueBwdGQAISA_fSD_Li256ELb0ELb0EEENS1_19SingleTileSchedulerILb0ELb0ELb0ELi128EEEEEEEEEvNT_6ParamsE$_ZZN4cute6upcastILi2ENS_5tupleIJNS1_IJNS_1CILi1EEENS1_IJNS2_ILi2EEES4_S4_EEEEEES4_NS1_IJS4_S4_EEEEEENS1_IJNS1_IJNS2_ILi0EEENS1_IJS3_NS2_ILi512EEEiEEEEEENS2_ILi4096EEENS1_IJiNS2_ILi8192EEEEEEEEEEEDaRKT0_RKT1_ENKUlRKT_RKT0_E_clIS6_SC_EEDaSP_SS_,@function
        .size           $_ZN7cutlass13device_kernelIN5flash19enable_sm80_to_sm89INS1_16FlashAttnBwdSm80INS1_25CollectiveMainloopBwdSm80ILi2ELi2EN4cute5tupleIJNS5_1CILi128EEES8_NS7_ILi64EEEEEENS_10bfloat16_tEfNS_4arch4Sm80ELb0ELb1ELb1ELb0ELb0ELb0ELb0ELb0ELi2ELi4ELi4ELi4ELb0EEENS1_24CollectiveEpilogueBwdGQAISA_fSD_Li256ELb0ELb0EEENS1_19SingleTileSchedulerILb0ELb0ELb0ELi128EEEEEEEEEvNT_6ParamsE$_ZZN4cute6upcastILi2ENS_5tupleIJNS1_IJNS_1CILi1EEENS1_IJNS2_ILi2EEES4_S4_EEEEEES4_NS1_IJS4_S4_EEEEEENS1_IJNS1_IJNS2_ILi0EEENS1_IJS3_NS2_ILi512EEEiEEEEEENS2_ILi4096EEENS1_IJiNS2_ILi8192EEEEEEEEEEEDaRKT0_RKT1_ENKUlRKT_RKT0_E_clIS6_SC_EEDaSP_SS_,($_ZN7cutlass13device_kernelIN5flash19enable_sm80_to_sm89INS1_16FlashAttnBwdSm80INS1_25CollectiveMainloopBwdSm80ILi2ELi2EN4cute5tupleIJNS5_1CILi128EEES8_NS7_ILi64EEEEEENS_10bfloat16_tEfNS_4arch4Sm80ELb0ELb1ELb1ELb0ELb0ELb0ELb0ELb0ELi2ELi4ELi4ELi4ELb0EEENS1_24CollectiveEpilogueBwdGQAISA_fSD_Li256ELb0ELb0EEENS1_19SingleTileSchedulerILb0ELb0ELb0ELi128EEEEEEEEEvNT_6ParamsE$_ZZN4cute6upcastILi2ENS_5tupleIJNS1_IJNS_1CILi1EEENS1_IJNS2_ILi2EEES4_S4_EEEEEES4_NS1_IJS4_S4_EEEEEENS1_IJNS1_IJNS2_ILi0EEENS1_IJS3_NS2_ILi512EEEiEEEEEENS2_ILi4096EEENS1_IJiNS2_ILi8192EEEEEEEEEEEDaRKT0_RKT1_ENKUlRKT_RKT0_E_clIS7_SF_EEDaSP_SS_ - $_ZN7cutlass13device_kernelIN5flash19enable_sm80_to_sm89INS1_16FlashAttnBwdSm80INS1_25CollectiveMainloopBwdSm80ILi2ELi2EN4cute5tupleIJNS5_1CILi128EEES8_NS7_ILi64EEEEEENS_10bfloat16_tEfNS_4arch4Sm80ELb0ELb1ELb1ELb0ELb0ELb0ELb0ELb0ELi2ELi4ELi4ELi4ELb0EEENS1_24CollectiveEpilogueBwdGQAISA_fSD_Li256ELb0ELb0EEENS1_19SingleTileSchedulerILb0ELb0ELb0ELi128EEEEEEEEEvNT_6ParamsE$_ZZN4cute6upcastILi2ENS_5tupleIJNS1_IJNS_1CILi1EEENS1_IJNS2_ILi2EEES4_S4_EEEEEES4_NS1_IJS4_S4_EEEEEENS1_IJNS1_IJNS2_ILi0EEENS1_IJS3_NS2_ILi512EEEiEEEEEENS2_ILi4096EEENS1_IJiNS2_ILi8192EEEEEEEEEEEDaRKT0_RKT1_ENKUlRKT_RKT0_E_clIS6_SC_EEDaSP_SS_)
$_ZN7cutlass13device_kernelIN5flash19enable_sm80_to_sm89INS1_16FlashAttnBwdSm80INS1_25CollectiveMainloopBwdSm80ILi2ELi2EN4cute5tupleIJNS5_1CILi128EEES8_NS7_ILi64EEEEEENS_10bfloat16_tEfNS_4arch4Sm80ELb0ELb1ELb1ELb0ELb0ELb0ELb0ELb0ELi2ELi4ELi4ELi4ELb0EEENS1_24CollectiveEpilogueBwdGQAISA_fSD_Li256ELb0ELb0EEENS1_19SingleTileSchedulerILb0ELb0ELb0ELi128EEEEEEEEEvNT_6ParamsE$_ZZN4cute6upcastILi2ENS_5tupleIJNS1_IJNS_1CILi1EEENS1_IJNS2_ILi2EEES4_S4_EEEEEES4_NS1_IJS4_S4_EEEEEENS1_IJNS1_IJNS2_ILi0EEENS1_IJS3_NS2_ILi512EEEiEEEEEENS2_ILi4096EEENS1_IJiNS2_ILi8192EEEEEEEEEEEDaRKT0_RKT1_ENKUlRKT_RKT0_E_clIS6_SC_EEDaSP_SS_:
[----:B------:R-:W-:-:S06]  /*e4e0*/  IADD3 R3, R20, -c[0x0][0x20], RZ ;  /* 0x8000080014037a10 */ /* 0x000fcc0007ffe0ff */
[----:B------:R-:W5:Y:S01]  /*e4f0*/  LDL R3, [R3] ;  /* 0x0000000003037983 */ /* 0x000f620000100800 */
[----:B------:R-:W-:Y:S02]  /*e500*/  IADD3 R9, R1, 0x1380, RZ ;  /* 0x0000138001097810 */ /* 0x000fe40007ffe0ff */
[----:B------:R-:W-:Y:S02]  /*e510*/  MOV R54, 0xe550 ;  /* 0x0000e55000367802 */ /* 0x000fe40000000f00 */
[----:B------:R-:W-:-:S04]  /*e520*/  IADD3 R9, R9, c[0x0][0x20], RZ ;  /* 0x0000080009097a10 */ /* 0x000fc80007ffe0ff */
[----:B------:R-:W-:Y:S02]  /*e530*/  IADD3 R10, R9, 0x4, RZ ;  /* 0x00000004090a7810 */ /* 0x000fe40007ffe0ff */
[----:B-----5:R-:W-:Y:S05]  /*e540*/  CALL.REL.NOINC `($_ZN7cutlass13device_kernelIN5flash19enable_sm80_to_sm89INS1_16FlashAttnBwdSm80INS1_25CollectiveMainloopBwdSm80ILi2ELi2EN4cute5tupleIJNS5_1CILi128EEES8_NS7_ILi64EEEEEENS_10bfloat16_tEfNS_4arch4Sm80ELb0ELb1ELb1ELb0ELb0ELb0ELb0ELb0ELi2ELi4ELi4ELi4ELb0EEENS1_24CollectiveEpilogueBwdGQAISA_fSD_Li256ELb0ELb0EEENS1_19SingleTileSchedulerILb0ELb0ELb0ELi128EEEEEEEEEvNT_6ParamsE$_ZZN4cute6upcastILi2ENS_5tupleIJNS_1CILi1EEENS1_IJNS2_ILi2EEES4_S4_EEEEEENS1_IJNS2_ILi0EEENS1_IJS3_NS2_ILi512EEEiEEEEEEEEDaRKT0_RKT1_ENKUlRKT_RKT0_E_clIS5_S9_EEDaSJ_SM_) ;  /* 0x0000015000007944 */ /* 0x020fea0003c00000 */
[----:B------:R-:W-:Y:S02]  /*e550*/  MOV R4, 0xe570 ;  /* 0x0000e57000047802 */ /* 0x000fe40000000f00 */
[----:B-1---5:R-:W-:Y:S05]  /*e560*/  CALL.REL.NOINC `($_ZN7cutlass13device_kernelIN5flash19enable_sm80_to_sm89INS1_16FlashAttnBwdSm80INS1_25CollectiveMainloopBwdSm80ILi2ELi2EN4cute5tupleIJNS5_1CILi128EEES8_NS7_ILi64EEEEEENS_10bfloat16_tEfNS_4arch4Sm80ELb0ELb1ELb1ELb0ELb0ELb0ELb0ELb0ELi2ELi4ELi4ELi4ELb0EEENS1_24CollectiveEpilogueBwdGQAISA_fSD_Li256ELb0ELb0EEENS1_19SingleTileSchedulerILb0ELb0ELb0ELi128EEEEEEEEEvNT_6ParamsE$_ZN4cute3eso3ESOILb1ELb0EJNS_1CILi0EEENS_5tupleIJNS2_ILi1EEENS2_ILi256EEEiEEEEEC2ERKS3_RKS7_) ;  /* 0xffff8b4000007944 */ /* 0x022fea0003c3ffff */
[----:B-1----:R1:W5:Y:S01]  /*e570*/  LDL R2, [R1+0x1384] ;  /* 0x0013840001027983 */ /* 0x0023620000100800 */
[----:B------:R-:W-:-:S03]  /*e580*/  MOV R6, 0xe5a0 ;  /* 0x0000e5a000067802 */ /* 0x000fc60000000f00 */
[----:B-1---5:R-:W-:Y:S05]  /*e590*/  CALL.REL.NOINC `($_ZN7cutlass13device_kernelIN5flash19enable_sm80_to_sm89INS1_16FlashAttnBwdSm80INS1_25CollectiveMainloopBwdSm80ILi2ELi2EN4cute5tupleIJNS5_1CILi128EEES8_NS7_ILi64EEEEEENS_10bfloat16_tEfNS_4arch4Sm80ELb0ELb1ELb1ELb0ELb0ELb0ELb0ELb0ELi2ELi4ELi4ELi4ELb0EEENS1_24CollectiveEpilogueBwdGQAISA_fSD_Li256ELb0ELb0EEENS1_19SingleTileSchedulerILb0ELb0ELb0ELi128EEEEEEEEEvNT_6ParamsE$_ZN4cute5tupleIJNS0_IJNS_1CILi1EEENS0_IJS2_NS1_ILi2EEES3_EEEEEENS0_IJNS1_ILi0EEENS0_IJS2_NS1_ILi256EEEiEEEEEEEEC2ERKS5_RKS9_) ;  /* 0xffffbc9000007944 */ /* 0x022fea0003c3ffff */
[----:B------:R1:W5:Y:S01]  /*e5a0*/  LDL R35, [R1+0x1380] ;  /* 0x0013800001237983 */ /* 0x0003620000100800 */
[----:B------:R-:W-:-:S04]  /*e5b0*/  MOV R9, 0x0 ;  /* 0x0000000000097802 */ /* 0x000fc80000000f00 */
[----:B------:R-:W-:Y:S05]  /*e5c0*/  RET.REL.NODEC R8 `(_ZN7cutlass13device_kernelIN5flash19enable_sm80_to_sm89INS1_16FlashAttnBwdSm80INS1_25CollectiveMainloopBwdSm80ILi2ELi2EN4cute5tupleIJNS5_1CILi128EEES8_NS7_ILi64EEEEEENS_10bfloat16_tEfNS_4arch4Sm80ELb0ELb1ELb1ELb0ELb0ELb0ELb0ELb0ELi2ELi4ELi4ELi4ELb0EEENS1_24CollectiveEpilogueBwdGQAISA_fSD_Li256ELb0ELb0EEENS1_19SingleTileSchedulerILb0ELb0ELb0ELi128EEEEEEEEEvNT_6ParamsE) ;  /* 0xffff1a3008007950 */ /* 0x000fea0003c3ffff */
        .type           $_ZN7cutlass13device_kernelIN5flash19enable_sm80_to_sm89INS1_16FlashAttnBwdSm80INS1_25CollectiveMainloopBwdSm80ILi2ELi2EN4cute5tupleIJNS5_1CILi128EEES8_NS7_ILi64EEEEEENS_10bfloat16_tEfNS_4arch4Sm80ELb0ELb1ELb1ELb0ELb0ELb0ELb0ELb0ELi2ELi4ELi4ELi4ELb0EEENS1_24CollectiveEpilogueBwdGQAISA_fSD_Li256ELb0ELb0EEENS1_19SingleTileSchedulerILb0ELb0ELb0ELi128EEEEEEEEEvNT_6ParamsE$_ZZN4cute6upcastILi2ENS_5tupleIJNS1_IJNS_1CILi1EEENS1_IJNS2_ILi2EEES4_S4_EEEEEES4_NS1_IJS4_S4_EEEEEENS1_IJNS1_IJNS2_ILi0EEENS1_IJS3_NS2_ILi512EEEiEEEEEENS2_ILi4096EEENS1_IJiNS2_ILi8192EEEEEEEEEEEDaRKT0_RKT1_ENKUlRKT_RKT0_E_clIS7_SF_EEDaSP_SS_,@function
        .size           $_ZN7cutlass13device_kernelIN5flash19enable_sm80_to_sm89INS1_16FlashAttnBwdSm80INS1_25CollectiveMainloopBwdSm80ILi2ELi2EN4cute5tupleIJNS5_1CILi128EEES8_NS7_ILi64EEEEEENS_10bfloat16_tEfNS_4arch4Sm80ELb0ELb1ELb1ELb0ELb0ELb0ELb0ELb0ELi2ELi4ELi4ELi4ELb0EEENS1_24CollectiveEpilogueBwdGQAISA_fSD_Li256ELb0ELb0EEENS1_19SingleTileSchedulerILb0ELb0ELb0ELi128EEEEEEEEEvNT_6ParamsE$_ZZN4cute6upcastILi2ENS_5tupleIJNS1_IJNS_1CILi1EEENS1_IJNS2_ILi2EEES4_S4_EEEEEES4_NS1_IJS4_S4_EEEEEENS1_IJNS1_IJNS2_ILi0EEENS1_IJS3_NS2_ILi512EEEiEEEEEENS2_ILi4096EEENS1_IJiNS2_ILi8192EEEEEEEEEEEDaRKT0_RKT1_ENKUlRKT_RKT0_E_clIS7_SF_EEDaSP_SS_,($_ZN7cutlass13device_kernelIN5flash19enable_sm80_to_sm89INS1_16FlashAttnBwdSm80INS1_25CollectiveMainloopBwdSm80ILi2ELi2EN4cute5tupleIJNS5_1CILi128EEES8_NS7_ILi64EEEEEENS_10bfloat16_tEfNS_4arch4Sm80ELb0ELb1ELb1ELb0ELb0ELb0ELb0ELb0ELi2ELi4ELi4ELi4ELb0EEENS1_24CollectiveEpilogueBwdGQAISA_fSD_Li256ELb0ELb0EEENS1_19SingleTileSchedulerILb0ELb0ELb0ELi128EEEEEEEEEvNT_6ParamsE$_ZZN4cute6upcastILi2ENS_5tupleIJNS_1CILi1EEENS1_IJNS2_ILi2EEES4_S4_EEEEEENS1_IJNS2_ILi0EEENS1_IJS3_NS2_ILi512EEEiEEEEEEEEDaRKT0_RKT1_ENKUlRKT_RKT0_E_clIS5_S9_EEDaSJ_SM_ - $_ZN7cutlass13device_kernelIN5flash19enable_sm80_to_sm89INS1_16FlashAttnBwdSm80INS1_25CollectiveMainloopBwdSm80ILi2ELi2EN4cute5tupleIJNS5_1CILi128EEES8_NS7_ILi64EEEEEENS_10bfloat16_tEfNS_4arch4Sm80ELb0ELb1ELb1ELb0ELb0ELb0ELb0ELb0ELi2ELi4ELi4ELi4ELb0EEENS1_24CollectiveEpilogueBwdGQAISA_fSD_Li256ELb0ELb0EEENS1_19SingleTileSchedulerILb0ELb0ELb0ELi128EEEEEEEEEvNT_6ParamsE$_ZZN4cute6upcastILi2ENS_5tupleIJNS1_IJNS_1CILi1EEENS1_IJNS2_ILi2EEES4_S4_EEEEEES4_NS1_IJS4_S4_EEEEEENS1_IJNS1_IJNS2_ILi0EEENS1_IJS3_NS2_ILi512EEEiEEEEEENS2_ILi4096EEENS1_IJiNS2_ILi8192EEEEEEEEEEEDaRKT0_RKT1_ENKUlRKT_RKT0_E_clIS7_SF_EEDaSP_SS_)
$_ZN7cutlass13device_kernelIN5flash19enable_sm80_to_sm89INS1_16FlashAttnBwdSm80INS1_25CollectiveMainloopBwdSm80ILi2ELi2EN4cute5tupleIJNS5_1CILi128EEES8_NS7_ILi64EEEEEENS_10bfloat16_tEfNS_4arch4Sm80ELb0ELb1ELb1ELb0ELb0ELb0ELb0ELb0ELi2ELi4ELi4ELi4ELb0EEENS1_24CollectiveEpilogueBwdGQAISA_fSD_Li256ELb0ELb0EEENS1_19SingleTileSchedulerILb0ELb0ELb0ELi128EEEEEEEEEvNT_6ParamsE$_ZZN4cute6upcastILi2ENS_5tupleIJNS1_IJNS_1CILi1EEENS1_IJNS2_ILi2EEES4_S4_EEEEEES4_NS1_IJS4_S4_EEEEEENS1_IJNS1_IJNS2_ILi0EEENS1_IJS3_NS2_ILi512EEEiEEEEEENS2_ILi4096EEENS1_IJiNS2_ILi8192EEEEEEEEEEEDaRKT0_RKT1_ENKUlRKT_RKT0_E_clIS7_SF_EEDaSP_SS_:
[----:B------:R-:W-:Y:S02]  /*e5d0*/  IADD3 R8, R1, 0x1380, RZ ;  /* 0x0000138001087810 */ /* 0x000fe40007ffe0ff */
[----:B------:R-:W-:Y:S02]  /*e5e0*/  MOV R52, 0xe620 ;  /* 0x0000e62000347802 */ /* 0x000fe40000000f00 */
[----:B------:R-:W-:-:S04]  /*e5f0*/  IADD3 R8, R8, c[0x0][0x20], RZ ;  /* 0x0000080008087a10 */ /* 0x000fc80007ffe0ff */
[----:B------:R-:W-:Y:S02]  /*e600*/  IADD3 R9, R8, 0x4, RZ ;  /* 0x0000000408097810 */ /* 0x000fe40007ffe0ff */
[----:B------:R-:W-:Y:S05]  /*e610*/  CALL.REL.NOINC `($_ZN7cutlass13device_kernelIN5flash19enable_sm80_to_sm89INS1_16FlashAttnBwdSm80INS1_25CollectiveMainloopBwdSm80ILi2ELi2EN4cute5tupleIJNS5_1CILi128EEES8_NS7_ILi64EEEEEENS_10bfloat16_tEfNS_4arch4Sm80ELb0ELb1ELb1ELb0ELb0ELb0ELb0ELb0ELi2ELi4ELi4ELi4ELb0EEENS1_24CollectiveEpilogueBwdGQAISA_fSD_Li256ELb0ELb0EEENS1_19SingleTileSchedulerILb0ELb0ELb0ELi128EEEEEEEEEvNT_6ParamsE$_ZZN4cute6upcastILi2ENS_5tupleIJNS_1CILi2EEES3_EEENS1_IJiNS2_ILi8192EEEEEEEEDaRKT0_RKT1_ENKUlRKT_RKT0_E_clIS3_iEEDaSF_SI_) ;  /* 0x0000015000007944 */ /* 0x000fea0003c00000 */
[----:B------:R-:W-:Y:S02]  /*e620*/  MOV R4, 0xe640 ;  /* 0x0000e64000047802 */ /* 0x000fe40000000f00 */
[----:B-1---5:R-:W-:Y:S05]  /*e630*/  CALL.REL.NOINC `($_ZN7cutlass13device_kernelIN5flash19enable_sm80_to_sm89INS1_16FlashAttnBwdSm80INS1_25CollectiveMainloopBwdSm80ILi2ELi2EN4cute5tupleIJNS5_1CILi128EEES8_NS7_ILi64EEEEEENS_10bfloat16_tEfNS_4arch4Sm80ELb0ELb1ELb1ELb0ELb0ELb0ELb0ELb0ELi2ELi4ELi4ELi4ELb0EEENS1_24CollectiveEpilogueBwdGQAISA_fSD_Li256ELb0ELb0EEENS1_19SingleTileSchedulerILb0ELb0ELb0ELi128EEEEEEEEEvNT_6ParamsE$_ZN4cute3eso3ESOILb0ELb1EJiNS_1CILi4096EEEEEC2ERKiRKS3_) ;  /* 0xffff84f000007944 */ /* 0x022fea0003c3ffff */
[----:B-1----:R1:W5:Y:S01]  /*e640*/  LDL R2, [R1+0x1384] ;  /* 0x0013840001027983 */ /* 0x0023620000100800 */
[----:B------:R-:W-:-:S03]  /*e650*/  MOV R6, 0xe670 ;  /* 0x0000e67000067802 */ /* 0x000fc60000000f00 */
[----:B-1---5:R-:W-:Y:S05]  /*e660*/  CALL.REL.NOINC `($_ZN7cutlass13device_kernelIN5flash19enable_sm80_to_sm89INS1_16FlashAttnBwdSm80INS1_25CollectiveMainloopBwdSm80ILi2ELi2EN4cute5tupleIJNS5_1CILi128EEES8_NS7_ILi64EEEEEENS_10bfloat16_tEfNS_4arch4Sm80ELb0ELb1ELb1ELb0ELb0ELb0ELb0ELb0ELi2ELi4ELi4ELi4ELb0EEENS1_24CollectiveEpilogueBwdGQAISA_fSD_Li256ELb0ELb0EEENS1_19SingleTileSchedulerILb0ELb0ELb0ELi128EEEEEEEEEvNT_6ParamsE$_ZN4cute5tupleIJNS0_IJNS_1CILi2EEES2_EEENS0_IJiNS1_ILi4096EEEEEEEEC2ERKS3_RKS5_) ;  /* 0xffffbd3000007944 */ /* 0x022fea0003c3ffff */
[----:B------:R1:W5:Y:S01]  /*e670*/  LDL R2, [R1+0x1380] ;  /* 0x0013800001027983 */ /* 0x0003620000100800 */
[----:B------:R-:W-:-:S04]  /*e680*/  MOV R11, 0x0 ;  /* 0x00000000000b7802 */ /* 0x000fc80000000f00 */
[----:B------:R-:W-:Y:S05]  /*e690*/  RET.REL.NODEC R10 `(_ZN7cutlass13device_kernelIN5flash19enable_sm80_to_sm89INS1_16FlashAttnBwdSm80INS1_25CollectiveMainloopBwdSm80ILi2ELi2EN4cute5tupleIJNS5_1CILi128EEES8_NS7_ILi64EEEEEENS_10bfloat16_tEfNS_4arch4Sm80ELb0ELb1ELb1ELb0ELb0ELb0ELb0ELb0ELi2ELi4ELi4ELi4ELb0EEENS1_24CollectiveEpilogueBwdGQAISA_fSD_Li256ELb0ELb0EEENS1_19SingleTileSchedulerILb0ELb0ELb0ELi128EEEEEEEEEvNT_6ParamsE) ;  /* 0xffff19600a007950 */ /* 0x000fea0003c3ffff */
        .type           $_ZN7cutlass13device_kernelIN5flash19enable_sm80_to_sm89INS1_16FlashAttnBwdSm80INS1_25CollectiveMainloopBwdSm80ILi2ELi2EN4cute5tupleIJNS5_1CILi128EEES8_NS7_ILi64EEEEEENS_10bfloat16_tEfNS_4arch4Sm80ELb0ELb1ELb1ELb0ELb0ELb0ELb0ELb0ELi2ELi4ELi4ELi4ELb0EEENS1_24CollectiveEpilogueBwdGQAISA_fSD_Li256ELb0ELb0EEENS1_19SingleTileSchedulerILb0ELb0ELb0ELi128EEEEEEEEEvNT_6ParamsE$_ZZN4cute6upcastILi2ENS_5tupleIJNS_1CILi1EEENS1_IJNS2_ILi2EEES4_S4_EEEEEENS1_IJNS2_ILi0EEENS1_IJS3_NS2_ILi512EEEiEEEEEEEEDaRKT0_RKT1_ENKUlRKT_RKT0_E_clIS5_S9_EEDaSJ_SM_,@function
        .size           $_ZN7cutlass13device_kernelIN5flash19enable_sm80_to_sm89INS1_16FlashAttnBwdSm80INS1_25CollectiveMainloopBwdSm80ILi2ELi2EN4cute5tupleIJNS5_1CILi128EEES8_NS7_ILi64EEEEEENS_10bfloat16_tEfNS_4arch4Sm80ELb0ELb1ELb1ELb0ELb0ELb0ELb0ELb0ELi2ELi4ELi4ELi4ELb0EEENS1_24CollectiveEpilogueBwdGQAISA_fSD_Li256ELb0ELb0EEENS1_19SingleTileSchedulerILb0ELb0ELb0ELi128EEEEEEEEEvNT_6ParamsE$_ZZN4cute6upcastILi2ENS_5tupleIJNS_1CILi1EEENS1_IJNS2_ILi2EEES4_S4_EEEEEENS1_IJNS2_ILi0EEENS1_IJS3_NS2_ILi512EEEiEEEEEEEEDaRKT0_RKT1_ENKUlRKT_RKT0_E_clIS5_S9_EEDaSJ_SM_,($_ZN7cutlass13device_kernelIN5flash19enable_sm80_to_sm89INS1_16FlashAttnBwdSm80INS1_25CollectiveMainloopBwdSm80ILi2ELi2EN4cute5tupleIJNS5_1CILi128EEES8_NS7_ILi64EEEEEENS_10bfloat16_tEfNS_4arch4Sm80ELb0ELb1ELb1ELb0ELb0ELb0ELb0ELb0ELi2ELi4ELi4ELi4ELb0EEENS1_24CollectiveEpilogueBwdGQAISA_fSD_Li256ELb0ELb0EEENS1_19SingleTileSchedulerILb0ELb0ELb0ELi128EEEEEEEEEvNT_6ParamsE$_ZZN4cute6upcastILi2ENS_5tupleIJNS_1CILi2EEES3_EEENS1_IJiNS2_ILi8192EEEEEEEEDaRKT0_RKT1_ENKUlRKT_RKT0_E_clIS3_iEEDaSF_SI_ - $_ZN7cutlass13device_kernelIN5flash19enable_sm80_to_sm89INS1_16FlashAttnBwdSm80INS1_25CollectiveMainloopBwdSm80ILi2ELi2EN4cute5tupleIJNS5_1CILi128EEES8_NS7_ILi64EEEEEENS_10bfloat16_tEfNS_4arch4Sm80ELb0ELb1ELb1ELb0ELb0ELb0ELb0ELb0ELi2ELi4ELi4ELi4ELb0EEENS1_24CollectiveEpilogueBwdGQAISA_fSD_Li256ELb0ELb0EEENS1_19SingleTileSchedulerILb0ELb0ELb0ELi128EEEEEEEEEvNT_6ParamsE$_ZZN4cute6upcastILi2ENS_5tupleIJNS_1CILi1EEENS1_IJNS2_ILi2EEES4_S4_EEEEEENS1_IJNS2_ILi0EEENS1_IJS3_NS2_ILi512EEEiEEEEEEEEDaRKT0_RKT1_ENKUlRKT_RKT0_E_clIS5_S9_EEDaSJ_SM_)
$_ZN7cutlass13device_kernelIN5flash19enable_sm80_to_sm89INS1_16FlashAttnBwdSm80INS1_25CollectiveMainloopBwdSm80ILi2ELi2EN4cute5tupleIJNS5_1CILi128EEES8_NS7_ILi64EEEEEENS_10bfloat16_tEfNS_4arch4Sm80ELb0ELb1ELb1ELb0ELb0ELb0ELb0ELb0ELi2ELi4ELi4ELi4ELb0EEENS1_24CollectiveEpilogueBwdGQAISA_fSD_Li256ELb0ELb0EEENS1_19SingleTileSchedulerILb0ELb0ELb0ELi128EEEEEEEEEvNT_6ParamsE$_ZZN4cute6upcastILi2ENS_5tupleIJNS_1CILi1EEENS1_IJNS2_ILi2EEES4_S4_EEEEEENS1_IJNS2_ILi0EEENS1_IJS3_NS2_ILi512EEEiEEEEEEEEDaRKT0_RKT1_ENKUlRKT_RKT0_E_clIS5_S9_EEDaSJ_SM_:
[----:B------:R-:W-:Y:S02]  /*e6a0*/  IADD3 R11, R1, 0x1388, RZ ;  /* 0x00001388010b7810 */ /* 0x000fe40007ffe0ff */
[----:B------:R-:W-:Y:S02]  /*e6b0*/  MOV R52, 0xe6f0 ;  /* 0x0000e6f000347802 */ /* 0x000fe40000000f00 */
[----:B------:R-:W-:-:S04]  /*e6c0*/  IADD3 R11, R11, c[0x0][0x20], RZ ;  /* 0x000008000b0b7a10 */ /* 0x000fc80007ffe0ff */
[----:B------:R-:W-:Y:S02]  /*e6d0*/  IADD3 R35, R11, 0x4, RZ ;  /* 0x000000040b237810 */ /* 0x000fe40007ffe0ff */
[----:B------:R-:W-:Y:S05]  /*e6e0*/  CALL.REL.NOINC `($_ZN7cutlass13device_kernelIN5flash19enable_sm80_to_sm89INS1_16FlashAttnBwdSm80INS1_25CollectiveMainloopBwdSm80ILi2ELi2EN4cute5tupleIJNS5_1CILi128EEES8_NS7_ILi64EEEEEENS_10bfloat16_tEfNS_4arch4Sm80ELb0ELb1ELb1ELb0ELb0ELb0ELb0ELb0ELi2ELi4ELi4ELi4ELb0EEENS1_24CollectiveEpilogueBwdGQAISA_fSD_Li256ELb0ELb0EEENS1_19SingleTileSchedulerILb0ELb0ELb0ELi128EEEEEEEEEvNT_6ParamsE$_ZZN4cute6upcastILi2ENS_5tupleIJNS_1CILi2EEES3_S3_EEENS1_IJNS2_ILi1EEENS2_ILi512EEEiEEEEEDaRKT0_RKT1_ENKUlRKT_RKT0_E_clIS3_iEEDaSG_SJ_) ;  /* 0x0000011000007944 */ /* 0x000fea0003c00000 */
[----:B------:R-:W-:Y:S02]  /*e6f0*/  MOV R4, 0xe710 ;  /* 0x0000e71000047802 */ /* 0x000fe40000000f00 */
[----:B-1---5:R-:W-:Y:S05]  /*e700*/  CALL.REL.NOINC `($_ZN7cutlass13device_kernelIN5flash19enable_sm80_to_sm89INS1_16FlashAttnBwdSm80INS1_25CollectiveMainloopBwdSm80ILi2ELi2EN4cute5tupleIJNS5_1CILi128EEES8_NS7_ILi64EEEEEENS_10bfloat16_tEfNS_4arch4Sm80ELb0ELb1ELb1ELb0ELb0ELb0ELb0ELb0ELi2ELi4ELi4ELi4ELb0EEENS1_24CollectiveEpilogueBwdGQAISA_fSD_Li256ELb0ELb0EEENS1_19SingleTileSchedulerILb0ELb0ELb0ELi128EEEEEEEEEvNT_6ParamsE$_ZN4cute3eso3ESOILb1ELb0EJNS_1CILi1EEENS2_ILi256EEEiEEC2ERKS3_RKS4_RKi) ;  /* 0xffff8b2000007944 */ /* 0x022fea0003c3ffff */
[----:B-1----:R1:W5:Y:S01]  /*e710*/  LDL R2, [R1+0x138c] ;  /* 0x00138c0001027983 */ /* 0x0023620000100800 */
[----:B------:R-:W-:-:S03]  /*e720*/  MOV R6, 0xe740 ;  /* 0x0000e74000067802 */ /* 0x000fc60000000f00 */
[----:B-1---5:R-:W-:Y:S05]  /*e730*/  CALL.REL.NOINC `($_ZN7cutlass13device_kernelIN5flash19enable_sm80_to_sm89INS1_16FlashAttnBwdSm80INS1_25CollectiveMainloopBwdSm80ILi2ELi2EN4cute5tupleIJNS5_1CILi128EEES8_NS7_ILi64EEEEEENS_10bfloat16_tEfNS_4arch4Sm80ELb0ELb1ELb1ELb0ELb0ELb0ELb0ELb0ELi2ELi4ELi4ELi4ELb0EEENS1_24CollectiveEpilogueBwdGQAISA_fSD_Li256ELb0ELb0EEENS1_19SingleTileSchedulerILb0ELb0ELb0ELi128EEEEEEEEEvNT_6ParamsE$_ZN4cute5tupleIJNS0_IJNS_1CILi1EEENS1_ILi2EEES3_EEENS0_IJS2_NS1_ILi256EEEiEEEEEC2ERKS4_RKS6_) ;  /* 0xffffbb8000007944 */ /* 0x022fea0003c3ffff */
[----:B------:R1:W5:Y:S01]  /*e740*/  LDL R2, [R1+0x1388] ;  /* 0x0013880001027983 */ /* 0x0003620000100800 */
[----:B------:R-:W-:-:S04]  /*e750*/  MOV R55, 0x0 ;  /* 0x0000000000377802 */ /* 0x000fc80000000f00 */
[----:B------:R-:W-:Y:S05]  /*e760*/  RET.REL.NODEC R54 `(_ZN7cutlass13device_kernelIN5flash19enable_sm80_to_sm89INS1_16FlashAttnBwdSm80INS1_25CollectiveMainloopBwdSm80ILi2ELi2EN4cute5tupleIJNS5_1CILi128EEES8_NS7_ILi64EEEEEENS_10bfloat16_tEfNS_4arch4Sm80ELb0ELb1ELb1ELb0ELb0ELb0ELb0ELb0ELi2ELi4ELi4ELi4ELb0EEENS1_24CollectiveEpilogueBwdGQAISA_fSD_Li256ELb0ELb0EEENS1_19SingleTileSchedulerILb0ELb0ELb0ELi128EEEEEEEEEvNT_6ParamsE) ;  /* 0xffff189036007950 */ /* 0x000fea0003c3ffff */
        .type           $_ZN7cutlass13device_kernelIN5flash19enable_sm80_to_sm89INS1_16FlashAttnBwdSm80INS1_25CollectiveMainloopBwdSm80ILi2ELi2EN4cute5tupleIJNS5_1CILi128EEES8_NS7_ILi64EEEEEENS_10bfloat16_tEfNS_4arch4Sm80ELb0ELb1ELb1ELb0ELb0ELb0ELb0ELb0ELi2ELi4ELi4ELi4ELb0EEENS1_24CollectiveEpilogueBwdGQAISA_fSD_Li256ELb0ELb0EEENS1_19SingleTileSchedulerILb0ELb0ELb0ELi128EEEEEEEEEvNT_6ParamsE$_ZZN4cute6upcastILi2ENS_5tupleIJNS_1CILi2EEES3_EEENS1_IJiNS2_ILi8192EEEEEEEEDaRKT0_RKT1_ENKUlRKT_RKT0_E_clIS3_iEEDaSF_SI_,@function
        .size           $_ZN7cutlass13device_kernelIN5flash19enable_sm80_to_sm89INS1_16FlashAttnBwdSm80INS1_25CollectiveMainloopBwdSm80ILi2ELi2EN4cute5tupleIJNS5_1CILi128EEES8_NS7_ILi64EEEEEENS_10bfloat16_tEfNS_4arch4Sm80ELb0ELb1ELb1ELb0ELb0ELb0ELb0ELb0ELi2ELi4ELi4ELi4ELb0EEENS1_24CollectiveEpilogueBwdGQAISA_fSD_Li256ELb0ELb0EEENS1_19SingleTileSchedulerILb0ELb0ELb0ELi128EEEEEEEEEvNT_6ParamsE$_ZZN4cute6upcastILi2ENS_5tupleIJNS_1CILi2EEES3_EEENS1_IJiNS2_ILi8192EEEEEEEEDaRKT0_RKT1_ENKUlRKT_RKT0_E_clIS3_iEEDaSF_SI_,($_ZN7cutlass13device_kernelIN5flash19enable_sm80_to_sm89INS1_16FlashAttnBwdSm80INS1_25CollectiveMainloopBwdSm80ILi2ELi2EN4cute5tupleIJNS5_1CILi128EEES8_NS7_ILi64EEEEEENS_10bfloat16_tEfNS_4arch4Sm80ELb0ELb1ELb1ELb0ELb0ELb0ELb0ELb0ELi2ELi4ELi4ELi4ELb0EEENS1_24CollectiveEpilogueBwdGQAISA_fSD_Li256ELb0ELb0EEENS1_19SingleTileSchedulerILb0ELb0ELb0ELi128EEEEEEEEEvNT_6ParamsE$_ZZN4cute6upcastILi2ENS_5tupleIJNS_1CILi2EEES3_S3_EEENS1_IJNS2_ILi1EEENS2_ILi512EEEiEEEEEDaRKT0_RKT1_ENKUlRKT_RKT0_E_clIS3_iEEDaSG_SJ_ - $_ZN7cutlass13device_kernelIN5flash19enable_sm80_to_sm89INS1_16FlashAttnBwdSm80INS1_25CollectiveMainloopBwdSm80ILi2ELi2EN4cute5tupleIJNS5_1CILi128EEES8_NS7_ILi64EEEEEENS_10bfloat16_tEfNS_4arch4Sm80ELb0ELb1ELb1ELb0ELb0ELb0ELb0ELb0ELi2ELi4ELi4ELi4ELb0EEENS1_24CollectiveEpilogueBwdGQAISA_fSD_Li256ELb0ELb0EEENS1_19SingleTileSchedulerILb0ELb0ELb0ELi128EEEEEEEEEvNT_6ParamsE$_ZZN4cute6upcastILi2ENS_5tupleIJNS_1CILi2EEES3_EEENS1_IJiNS2_ILi8192EEEEEEEEDaRKT0_RKT1_ENKUlRKT_RKT0_E_clIS3_iEEDaSF_SI_)
$_ZN7cutlass13device_kernelIN5flash19enable_sm80_to_sm89INS1_16FlashAttnBwdSm80INS1_25CollectiveMainloopBwdSm80ILi2ELi2EN4cute5tupleIJNS5_1CILi128EEES8_NS7_ILi64EEEEEENS_10bfloat16_tEfNS_4arch4Sm80ELb0ELb1ELb1ELb0ELb0ELb0ELb0ELb0ELi2ELi4ELi4ELi4ELb0EEENS1_24CollectiveEpilogueBwdGQAISA_fSD_Li256ELb0ELb0EEENS1_19SingleTileSchedulerILb0ELb0ELb0ELi128EEEEEEEEEvNT_6ParamsE$_ZZN4cute6upcastILi2ENS_5tupleIJNS_1CILi2EEES3_EEENS1_IJiNS2_ILi8192EEEEEEEEDaRKT0_RKT1_ENKUlRKT_RKT0_E_clIS3_iEEDaSF_SI_:
[----:B------:R-:W-:Y:S02]  /*e770*/  LEA.HI R3, R3, R3, RZ, 0x1 ;  /* 0x0000000303037211 */ /* 0x000fe400078f08ff */
[----:B------:R-:W-:Y:S02]  /*e780*/  IADD3 R2, R1, 0x1388, RZ ;  /* 0x0000138801027810 */ /* 0x000fe40007ffe0ff */
[----:B------:R-:W-:Y:S02]  /*e790*/  SHF.R.S32.HI R3, RZ, 0x1, R3 ;  /* 0x00000001ff037819 */ /* 0x000fe40000011403 */
[----:B------:R-:W-:Y:S02]  /*e7a0*/  IADD3 R2, R2, c[0x0][0x20], RZ ;  /* 0x0000080002027a10 */ /* 0x000fe40007ffe0ff */
[----:B------:R-:W-:Y:S02]  /*e7b0*/  MOV R6, 0xe7d0 ;  /* 0x0000e7d000067802 */ /* 0x000fe40000000f00 */
[----:B------:R-:W-:Y:S05]  /*e7c0*/  CALL.REL.NOINC `($_ZN7cutlass13device_kernelIN5flash19enable_sm80_to_sm89INS1_16FlashAttnBwdSm80INS1_25CollectiveMainloopBwdSm80ILi2ELi2EN4cute5tupleIJNS5_1CILi128EEES8_NS7_ILi64EEEEEENS_10bfloat16_tEfNS_4arch4Sm80ELb0ELb1ELb1ELb0ELb0ELb0ELb0ELb0ELi2ELi4ELi4ELi4ELb0EEENS1_24CollectiveEpilogueBwdGQAISA_fSD_Li256ELb0ELb0EEENS1_19SingleTileSchedulerILb0ELb0ELb0ELi128EEEEEEEEEvNT_6ParamsE$_ZN4cute5tupleIJNS_1CILi2EEEiEEC2ERKS2_RKi) ;  /* 0xffffbe6000007944 */ /* 0x000fea0003c3ffff */
[----:B------:R1:W5:Y:S01]  /*e7d0*/  LDL R2, [R1+0x1388] ;  /* 0x0013880001027983 */ /* 0x0003620000100800 */
[----:B------:R-:W-:-:S04]  /*e7e0*/  MOV R53, 0x0 ;  /* 0x0000000000357802 */ /* 0x000fc80000000f00 */
[----:B------:R-:W-:Y:S05]  /*e7f0*/  RET.REL.NODEC R52 `(_ZN7cutlass13device_kernelIN5flash19enable_sm80_to_sm89INS1_16FlashAttnBwdSm80INS1_25CollectiveMainloopBwdSm80ILi2ELi2EN4cute5tupleIJNS5_1CILi128EEES8_NS7_ILi64EEEEEENS_10bfloat16_tEfNS_4arch4Sm80ELb0ELb1ELb1ELb0ELb0ELb0ELb0ELb0ELi2ELi4ELi4ELi4ELb0EEENS1_24CollectiveEpilogueBwdGQAISA_fSD_Li256ELb0ELb0EEENS1_19SingleTileSchedulerILb0ELb0ELb0ELi128EEEEEEEEEvNT_6ParamsE) ;  /* 0xffff180034007950 */ /* 0x000fea0003c3ffff */
        .type           $_ZN7cutlass13device_kernelIN5flash19enable_sm80_to_sm89INS1_16FlashAttnBwdSm80INS1_25CollectiveMainloopBwdSm80ILi2ELi2EN4cute5tupleIJNS5_1CILi128EEES8_NS7_ILi64EEEEEENS_10bfloat16_tEfNS_4arch4Sm80ELb0ELb1ELb1ELb0ELb0ELb0ELb0ELb0ELi2ELi4ELi4ELi4ELb0EEENS1_24CollectiveEpilogueBwdGQAISA_fSD_Li256ELb0ELb0EEENS1_19SingleTileSchedulerILb0ELb0ELb0ELi128EEEEEEEEEvNT_6ParamsE$_ZZN4cute6upcastILi2ENS_5tupleIJNS_1CILi2EEES3_S3_EEENS1_IJNS2_ILi1EEENS2_ILi512EEEiEEEEEDaRKT0_RKT1_ENKUlRKT_RKT0_E_clIS3_iEEDaSG_SJ_,@function
        .size           $_ZN7cutlass13device_kernelIN5flash19enable_sm80_to_sm89INS1_16FlashAttnBwdSm80INS1_25CollectiveMainloopBwdSm80ILi2ELi2EN4cute5tupleIJNS5_1CILi128EEES8_NS7_ILi64EEEEEENS_10bfloat16_tEfNS_4arch4Sm80ELb0ELb1ELb1ELb0ELb0ELb0ELb0ELb0ELi2ELi4ELi4ELi4ELb0EEENS1_24CollectiveEpilogueBwdGQAISA_fSD_Li256ELb0ELb0EEENS1_19SingleTileSchedulerILb0ELb0ELb0ELi128EEEEEEEEEvNT_6ParamsE$_ZZN4cute6upcastILi2ENS_5tupleIJNS_1CILi2EEES3_S3_EEENS1_IJNS2_ILi1EEENS2_ILi512EEEiEEEEEDaRKT0_RKT1_ENKUlRKT_RKT0_E_clIS3_iEEDaSG_SJ_,($_ZN7cutlass13device_kernelIN5flash19enable_sm80_to_sm89INS1_16FlashAttnBwdSm80INS1_25CollectiveMainloopBwdSm80ILi2ELi2EN4cute5tupleIJNS5_1CILi128EEES8_NS7_ILi64EEEEEENS_10bfloat16_tEfNS_4arch4Sm80ELb0ELb1ELb1ELb0ELb0ELb0ELb0ELb0ELi2ELi4ELi4ELi4ELb0EEENS1_24CollectiveEpilogueBwdGQAISA_fSD_Li256ELb0ELb0EEENS1_19SingleTileSchedulerILb0ELb0ELb0ELi128EEEEEEEEEvNT_6ParamsE$_ZZN4cute7crd2crdINS_5tupleIJiiiNS_1CILi0EEEEEENS1_IJNS2_ILi32EEENS2_ILi4EEENS2_ILi2EEENS2_ILi1EEEEEENS1_IJS8_S8_S8_S8_EEEEEDaRKT_RKT0_RKT1_ENKUlRKT_RKT0_RKT1_E_clIiS5_S8_EEDaSM_SP_SS_ - $_ZN7cutlass13device_kernelIN5flash19enable_sm80_to_sm89INS1_16FlashAttnBwdSm80INS1_25CollectiveMainloopBwdSm80ILi2ELi2EN4cute5tupleIJNS5_1CILi128EEES8_NS7_ILi64EEEEEENS_10bfloat16_tEfNS_4arch4Sm80ELb0ELb1ELb1ELb0ELb0ELb0ELb0ELb0ELi2ELi4ELi4ELi4ELb0EEENS1_24CollectiveEpilogueBwdGQAISA_fSD_Li256ELb0ELb0EEENS1_19SingleTileSchedulerILb0ELb0ELb0ELi128EEEEEEEEEvNT_6ParamsE$_ZZN4cute6upcastILi2ENS_5tupleIJNS_1CILi2EEES3_S3_EEENS1_IJNS2_ILi1EEENS2_ILi512EEEiEEEEEDaRKT0_RKT1_ENKUlRKT_RKT0_E_clIS3_iEEDaSG_SJ_)
$_ZN7cutlass13device_kernelIN5flash19enable_sm80_to_sm89INS1_16FlashAttnBwdSm80INS1_25CollectiveMainloopBwdSm80ILi2ELi2EN4cute5tupleIJNS5_1CILi128EEES8_NS7_ILi64EEEEEENS_10bfloat16_tEfNS_4arch4Sm80ELb0ELb1ELb1ELb0ELb0ELb0ELb0ELb0ELi2ELi4ELi4ELi4ELb0EEENS1_24CollectiveEpilogueBwdGQAISA_fSD_Li256ELb0ELb0EEENS1_19SingleTileSchedulerILb0ELb0ELb0ELi128EEEEEEEEEvNT_6ParamsE$_ZZN4cute6upcastILi2ENS_5tupleIJNS_1CILi2EEES3_S3_EEENS1_IJNS2_ILi1EEENS2_ILi512EEEiEEEEEDaRKT0_RKT1_ENKUlRKT_RKT0_E_clIS3_iEEDaSG_SJ_:
        /* <DEDUP_REMOVED lines=9> */
        .type           $_ZN7cutlass13device_kernelIN5flash19enable_sm80_to_sm89INS1_16FlashAttnBwdSm80INS1_25CollectiveMainloopBwdSm80ILi2ELi2EN4cute5tupleIJNS5_1CILi128EEES8_NS7_ILi64EEEEEENS_10bfloat16_tEfNS_4arch4Sm80ELb0ELb1ELb1ELb0ELb0ELb0ELb0ELb0ELi2ELi4ELi4ELi4ELb0EEENS1_24CollectiveEpilogueBwdGQAISA_fSD_Li256ELb0ELb0EEENS1_19SingleTileSchedulerILb0ELb0ELb0ELi128EEEEEEEEEvNT_6ParamsE$_ZZN4cute7crd2crdINS_5tupleIJiiiNS_1CILi0EEEEEENS1_IJNS2_ILi32EEENS2_ILi4EEENS2_ILi2EEENS2_ILi1EEEEEENS1_IJS8_S8_S8_S8_EEEEEDaRKT_RKT0_RKT1_ENKUlRKT_RKT0_RKT1_E_clIiS5_S8_EEDaSM_SP_SS_,@function
        .size           $_ZN7cutlass13device_kernelIN5flash19enable_sm80_to_sm89INS1_16FlashAttnBwdSm80INS1_25CollectiveMainloopBwdSm80ILi2ELi2EN4cute5tupleIJNS5_1CILi128EEES8_NS7_ILi64EEEEEENS_10bfloat16_tEfNS_4arch4Sm80ELb0ELb1ELb1ELb0ELb0ELb0ELb0ELb0ELi2ELi4ELi4ELi4ELb0EEENS1_24CollectiveEpilogueBwdGQAISA_fSD_Li256ELb0ELb0EEENS1_19SingleTileSchedulerILb0ELb0ELb0ELi128EEEEEEEEEvNT_6ParamsE$_ZZN4cute7crd2crdINS_5tupleIJiiiNS_1CILi0EEEEEENS1_IJNS2_ILi32EEENS2_ILi4EEENS2_ILi2EEENS2_ILi1EEEEEENS1_IJS8_S8_S8_S8_EEEEEDaRKT_RKT0_RKT1_ENKUlRKT_RKT0_RKT1_E_clIiS5_S8_EEDaSM_SP_SS_,($_ZN7cutlass13device_kernelIN5flash19enable_sm80_to_sm89INS1_16FlashAttnBwdSm80INS1_25CollectiveMainloopBwdSm80ILi2ELi2EN4cute5tupleIJNS5_1CILi128EEES8_NS7_ILi64EEEEEENS_10bfloat16_tEfNS_4arch4Sm80ELb0ELb1ELb1ELb0ELb0ELb0ELb0ELb0ELi2ELi4ELi4ELi4ELb0EEENS1_24CollectiveEpilogueBwdGQAISA_fSD_Li256ELb0ELb0EEENS1_19SingleTileSchedulerILb0ELb0ELb0ELi128EEEEEEEEEvNT_6ParamsE$_ZZN4cute7crd2crdINS_5tupleIJiiiNS_1CILi0EEEEEENS1_IJNS2_ILi32EEENS2_ILi4EEENS2_ILi2EEENS2_ILi1EEEEEENS1_IJS8_S8_S8_S8_EEEEEDaRKT_RKT0_RKT1_ENKUlRKT_RKT0_RKT1_E_clIiS6_S8_EEDaSM_SP_SS_ - $_ZN7cutlass13device_kernelIN5flash19enable_sm80_to_sm89INS1_16FlashAttnBwdSm80INS1_25CollectiveMainloopBwdSm80ILi2ELi2EN4cute5tupleIJNS5_1CILi128EEES8_NS7_ILi64EEEEEENS_10bfloat16_tEfNS_4arch4Sm80ELb0ELb1ELb1ELb0ELb0ELb0ELb0ELb0ELi2ELi4ELi4ELi4ELb0EEENS1_24CollectiveEpilogueBwdGQAISA_fSD_Li256ELb0ELb0EEENS1_19SingleTileSchedulerILb0ELb0ELb0ELi128EEEEEEEEEvNT_6ParamsE$_ZZN4cute7crd2crdINS_5tupleIJiiiNS_1CILi0EEEEEENS1_IJNS2_ILi32EEENS2_ILi4EEENS2_ILi2EEENS2_ILi1EEEEEENS1_IJS8_S8_S8_S8_EEEEEDaRKT_RKT0_RKT1_ENKUlRKT_RKT0_RKT1_E_clIiS5_S8_EEDaSM_SP_SS_)
$_ZN7cutlass13device_kernelIN5flash19enable_sm80_to_sm89INS1_16FlashAttnBwdSm80INS1_25CollectiveMainloopBwdSm80ILi2ELi2EN4cute5tupleIJNS5_1CILi128EEES8_NS7_ILi64EEEEEENS_10bfloat16_tEfNS_4arch4Sm80ELb0ELb1ELb1ELb0ELb0ELb0ELb0ELb0ELi2ELi4ELi4ELi4ELb0EEENS1_24CollectiveEpilogueBwdGQAISA_fSD_Li256ELb0ELb0EEENS1_19SingleTileSchedulerILb0ELb0ELb0ELi128EEEEEEEEEvNT_6ParamsE$_ZZN4cute7crd2crdINS_5tupleIJiiiNS_1CILi0EEEEEENS1_IJNS2_ILi32EEENS2_ILi4EEENS2_ILi2EEENS2_ILi1EEEEEENS1_IJS8_S8_S8_S8_EEEEEDaRKT_RKT0_RKT1_ENKUlRKT_RKT0_RKT1_E_clIiS5_S8_EEDaSM_SP_SS_:
[----:B------:R-:W-:Y:S02]  /*e890*/  MOV R8, R4 ;  /* 0x0000000400087202 */ /* 0x000fe40000000f00 */
[----:B------:R-:W-:-:S04]  /*e8a0*/  MOV R9, 0x0 ;  /* 0x0000000000097802 */ /* 0x000fc80000000f00 */
[----:B------:R-:W-:Y:S05]  /*e8b0*/  RET.REL.NODEC R8 `(_ZN7cutlass13device_kernelIN5flash19enable_sm80_to_sm89INS1_16FlashAttnBwdSm80INS1_25CollectiveMainloopBwdSm80ILi2ELi2EN4cute5tupleIJNS5_1CILi128EEES8_NS7_ILi64EEEEEENS_10bfloat16_tEfNS_4arch4Sm80ELb0ELb1ELb1ELb0ELb0ELb0ELb0ELb0ELi2ELi4ELi4ELi4ELb0EEENS1_24CollectiveEpilogueBwdGQAISA_fSD_Li256ELb0ELb0EEENS1_19SingleTileSchedulerILb0ELb0ELb0ELi128EEEEEEEEEvNT_6ParamsE) ;  /* 0xffff174008007950 */ /* 0x000fea0003c3ffff */
        .type           $_ZN7cutlass13device_kernelIN5flash19enable_sm80_to_sm89INS1_16FlashAttnBwdSm80INS1_25CollectiveMainloopBwdSm80ILi2ELi2EN4cute5tupleIJNS5_1CILi128EEES8_NS7_ILi64EEEEEENS_10bfloat16_tEfNS_4arch4Sm80ELb0ELb1ELb1ELb0ELb0ELb0ELb0ELb0ELi2ELi4ELi4ELi4ELb0EEENS1_24CollectiveEpilogueBwdGQAISA_fSD_Li256ELb0ELb0EEENS1_19SingleTileSchedulerILb0ELb0ELb0ELi128EEEEEEEEEvNT_6ParamsE$_ZZN4cute7crd2crdINS_5tupleIJiiiNS_1CILi0EEEEEENS1_IJNS2_ILi32EEENS2_ILi4EEENS2_ILi2EEENS2_ILi1EEEEEENS1_IJS8_S8_S8_S8_EEEEEDaRKT_RKT0_RKT1_ENKUlRKT_RKT0_RKT1_E_clIiS6_S8_EEDaSM_SP_SS_,@function
        .size           $_ZN7cutlass13device_kernelIN5flash19enable_sm80_to_sm89INS1_16FlashAttnBwdSm80INS1_25CollectiveMainloopBwdSm80ILi2ELi2EN4cute5tupleIJNS5_1CILi128EEES8_NS7_ILi64EEEEEENS_10bfloat16_tEfNS_4arch4Sm80ELb0ELb1ELb1ELb0ELb0ELb0ELb0ELb0ELi2ELi4ELi4ELi4ELb0EEENS1_24CollectiveEpilogueBwdGQAISA_fSD_Li256ELb0ELb0EEENS1_19SingleTileSchedulerILb0ELb0ELb0ELi128EEEEEEEEEvNT_6ParamsE$_ZZN4cute7crd2crdINS_5tupleIJiiiNS_1CILi0EEEEEENS1_IJNS2_ILi32EEENS2_ILi4EEENS2_ILi2EEENS2_ILi1EEEEEENS1_IJS8_S8_S8_S8_EEEEEDaRKT_RKT0_RKT1_ENKUlRKT_RKT0_RKT1_E_clIiS6_S8_EEDaSM_SP_SS_,($_ZN7cutlass13device_kernelIN5flash19enable_sm80_to_sm89INS1_16FlashAttnBwdSm80INS1_25CollectiveMainloopBwdSm80ILi2ELi2EN4cute5tupleIJNS5_1CILi128EEES8_NS7_ILi64EEEEEENS_10bfloat16_tEfNS_4arch4Sm80ELb0ELb1ELb1ELb0ELb0ELb0ELb0ELb0ELi2ELi4ELi4ELi4ELb0EEENS1_24CollectiveEpilogueBwdGQAISA_fSD_Li256ELb0ELb0EEENS1_19SingleTileSchedulerILb0ELb0ELb0ELi128EEEEEEEEEvNT_6ParamsE$_ZZN4cute7crd2crdINS_5tupleIJiiiNS_1CILi0EEEEEENS1_IJNS2_ILi32EEENS2_ILi4EEENS2_ILi2EEENS2_ILi1EEEEEENS1_IJS8_S8_S8_S8_EEEEEDaRKT_RKT0_RKT1_ENKUlRKT_RKT0_RKT1_E_clIiS7_S8_EEDaSM_SP_SS_ - $_ZN7cutlass13device_kernelIN5flash19enable_sm80_to_sm89INS1_16FlashAttnBwdSm80INS1_25CollectiveMainloopBwdSm80ILi2ELi2EN4cute5tupleIJNS5_1CILi128EEES8_NS7_ILi64EEEEEENS_10bfloat16_tEfNS_4arch4Sm80ELb0ELb1ELb1ELb0ELb0ELb0ELb0ELb0ELi2ELi4ELi4ELi4ELb0EEENS1_24CollectiveEpilogueBwdGQAISA_fSD_Li256ELb0ELb0EEENS1_19SingleTileSchedulerILb0ELb0ELb0ELi128EEEEEEEEEvNT_6ParamsE$_ZZN4cute7crd2crdINS_5tupleIJiiiNS_1CILi0EEEEEENS1_IJNS2_ILi32EEENS2_ILi4EEENS2_ILi2EEENS2_ILi1EEEEEENS1_IJS8_S8_S8_S8_EEEEEDaRKT_RKT0_RKT1_ENKUlRKT_RKT0_RKT1_E_clIiS6_S8_EEDaSM_SP_SS_)
$_ZN7cutlass13device_kernelIN5flash19enable_sm80_to_sm89INS1_16FlashAttnBwdSm80INS1_25CollectiveMainloopBwdSm80ILi2ELi2EN4cute5tupleIJNS5_1CILi128EEES8_NS7_ILi64EEEEEENS_10bfloat16_tEfNS_4arch4Sm80ELb0ELb1ELb1ELb0ELb0ELb0ELb0ELb0ELi2ELi4ELi4ELi4ELb0EEENS1_24CollectiveEpilogueBwdGQAISA_fSD_Li256ELb0ELb0EEENS1_19SingleTileSchedulerILb0ELb0ELb0ELi128EEEEEEEEEvNT_6ParamsE$_ZZN4cute7crd2crdINS_5tupleIJiiiNS_1CILi0EEEEEENS1_IJNS2_ILi32EEENS2_ILi4EEENS2_ILi2EEENS2_ILi1EEEEEENS1_IJS8_S8_S8_S8_EEEEEDaRKT_RKT0_RKT1_ENKUlRKT_RKT0_RKT1_E_clIiS6_S8_EEDaSM_SP_SS_:
[----:B------:R-:W-:Y:S02]  /*e8c0*/  MOV R10, R2 ;  /* 0x00000002000a7202 */ /* 0x000fe40000000f00 */
[----:B------:R-:W-:-:S04]  /*e8d0*/  MOV R11, 0x0 ;  /* 0x00000000000b7802 */ /* 0x000fc80000000f00 */
[----:B------:R-:W-:Y:S05]  /*e8e0*/  RET.REL.NODEC R10 `(_ZN7cutlass13device_kernelIN5flash19enable_sm80_to_sm89INS1_16FlashAttnBwdSm80INS1_25CollectiveMainloopBwdSm80ILi2ELi2EN4cute5tupleIJNS5_1CILi128EEES8_NS7_ILi64EEEEEENS_10bfloat16_tEfNS_4arch4Sm80ELb0ELb1ELb1ELb0ELb0ELb0ELb0ELb0ELi2ELi4ELi4ELi4ELb0EEENS1_24CollectiveEpilogueBwdGQAISA_fSD_Li256ELb0ELb0EEENS1_19SingleTileSchedulerILb0ELb0ELb0ELi128EEEEEEEEEvNT_6ParamsE) ;  /* 0xffff17100a007950 */ /* 0x000fea0003c3ffff */
        .type           $_ZN7cutlass13device_kernelIN5flash19enable_sm80_to_sm89INS1_16FlashAttnBwdSm80INS1_25CollectiveMainloopBwdSm80ILi2ELi2EN4cute5tupleIJNS5_1CILi128EEES8_NS7_ILi64EEEEEENS_10bfloat16_tEfNS_4arch4Sm80ELb0ELb1ELb1ELb0ELb0ELb0ELb0ELb0ELi2ELi4ELi4ELi4ELb0EEENS1_24CollectiveEpilogueBwdGQAISA_fSD_Li256ELb0ELb0EEENS1_19SingleTileSchedulerILb0ELb0ELb0ELi128EEEEEEEEEvNT_6ParamsE$_ZZN4cute7crd2crdINS_5tupleIJiiiNS_1CILi0EEEEEENS1_IJNS2_ILi32EEENS2_ILi4EEENS2_ILi2EEENS2_ILi1EEEEEENS1_IJS8_S8_S8_S8_EEEEEDaRKT_RKT0_RKT1_ENKUlRKT_RKT0_RKT1_E_clIiS7_S8_EEDaSM_SP_SS_,@function
        .size           $_ZN7cutlass13device_kernelIN5flash19enable_sm80_to_sm89INS1_16FlashAttnBwdSm80INS1_25CollectiveMainloopBwdSm80ILi2ELi2EN4cute5tupleIJNS5_1CILi128EEES8_NS7_ILi64EEEEEENS_10bfloat16_tEfNS_4arch4Sm80ELb0ELb1ELb1ELb0ELb0ELb0ELb0ELb0ELi2ELi4ELi4ELi4ELb0EEENS1_24CollectiveEpilogueBwdGQAISA_fSD_Li256ELb0ELb0EEENS1_19SingleTileSchedulerILb0ELb0ELb0ELi128EEEEEEEEEvNT_6ParamsE$_ZZN4cute7crd2crdINS_5tupleIJiiiNS_1CILi0EEEEEENS1_IJNS2_ILi32EEENS2_ILi4EEENS2_ILi2EEENS2_ILi1EEEEEENS1_IJS8_S8_S8_S8_EEEEEDaRKT_RKT0_RKT1_ENKUlRKT_RKT0_RKT1_E_clIiS7_S8_EEDaSM_SP_SS_,($_ZN7cutlass13device_kernelIN5flash19enable_sm80_to_sm89INS1_16FlashAttnBwdSm80INS1_25CollectiveMainloopBwdSm80ILi2ELi2EN4cute5tupleIJNS5_1CILi128EEES8_NS7_ILi64EEEEEENS_10bfloat16_tEfNS_4arch4Sm80ELb0ELb1ELb1ELb0ELb0ELb0ELb0ELb0ELi2ELi4ELi4ELi4ELb0EEENS1_24CollectiveEpilogueBwdGQAISA_fSD_Li256ELb0ELb0EEENS1_19SingleTileSchedulerILb0ELb0ELb0ELi128EEEEEEEEEvNT_6ParamsE$_ZZN4cute7flattenINS_5tupleIJNS1_IJNS_1CILi0EEENS1_IJNS2_ILi1EEENS2_ILi512EEEiEEEEEENS2_ILi4096EEENS1_IJiNS2_ILi8192EEEEEEEEEEEDaRKT_ENKUlRKT_E_clIS7_EEDaSH_ - $_ZN7cutlass13device_kernelIN5flash19enable_sm80_to_sm89INS1_16FlashAttnBwdSm80INS1_25CollectiveMainloopBwdSm80ILi2ELi2EN4cute5tupleIJNS5_1CILi128EEES8_NS7_ILi64EEEEEENS_10bfloat16_tEfNS_4arch4Sm80ELb0ELb1ELb1ELb0ELb0ELb0ELb0ELb0ELi2ELi4ELi4ELi4ELb0EEENS1_24CollectiveEpilogueBwdGQAISA_fSD_Li256ELb0ELb0EEENS1_19SingleTileSchedulerILb0ELb0ELb0ELi128EEEEEEEEEvNT_6ParamsE$_ZZN4cute7crd2crdINS_5tupleIJiiiNS_1CILi0EEEEEENS1_IJNS2_ILi32EEENS2_ILi4EEENS2_ILi2EEENS2_ILi1EEEEEENS1_IJS8_S8_S8_S8_EEEEEDaRKT_RKT0_RKT1_ENKUlRKT_RKT0_RKT1_E_clIiS7_S8_EEDaSM_SP_SS_)
$_ZN7cutlass13device_kernelIN5flash19enable_sm80_to_sm89INS1_16FlashAttnBwdSm80INS1_25CollectiveMainloopBwdSm80ILi2ELi2EN4cute5tupleIJNS5_1CILi128EEES8_NS7_ILi64EEEEEENS_10bfloat16_tEfNS_4arch4Sm80ELb0ELb1ELb1ELb0ELb0ELb0ELb0ELb0ELi2ELi4ELi4ELi4ELb0EEENS1_24CollectiveEpilogueBwdGQAISA_fSD_Li256ELb0ELb0EEENS1_19SingleTileSchedulerILb0ELb0ELb0ELi128EEEEEEEEEvNT_6ParamsE$_ZZN4cute7crd2crdINS_5tupleIJiiiNS_1CILi0EEEEEENS1_IJNS2_ILi32EEENS2_ILi4EEENS2_ILi2EEENS2_ILi1EEEEEENS1_IJS8_S8_S8_S8_EEEEEDaRKT_RKT0_RKT1_ENKUlRKT_RKT0_RKT1_E_clIiS7_S8_EEDaSM_SP_SS_:
[----:B------:R-:W-:-:S04]  /*e8f0*/  MOV R3, 0x0 ;  /* 0x0000000000037802 */ /* 0x000fc80000000f00 */
[----:B------:R-:W-:Y:S05]  /*e900*/  RET.REL.NODEC R2 `(_ZN7cutlass13device_kernelIN5flash19enable_sm80_to_sm89INS1_16FlashAttnBwdSm80INS1_25CollectiveMainloopBwdSm80ILi2ELi2EN4cute5tupleIJNS5_1CILi128EEES8_NS7_ILi64EEEEEENS_10bfloat16_tEfNS_4arch4Sm80ELb0ELb1ELb1ELb0ELb0ELb0ELb0ELb0ELi2ELi4ELi4ELi4ELb0EEENS1_24CollectiveEpilogueBwdGQAISA_fSD_Li256ELb0ELb0EEENS1_19SingleTileSchedulerILb0ELb0ELb0ELi128EEEEEEEEEvNT_6ParamsE) ;  /* 0xffff16f002007950 */ /* 0x000fea0003c3ffff */
        .type           $_ZN7cutlass13device_kernelIN5flash19enable_sm80_to_sm89INS1_16FlashAttnBwdSm80INS1_25CollectiveMainloopBwdSm80ILi2ELi2EN4cute5tupleIJNS5_1CILi128EEES8_NS7_ILi64EEEEEENS_10bfloat16_tEfNS_4arch4Sm80ELb0ELb1ELb1ELb0ELb0ELb0ELb0ELb0ELi2ELi4ELi4ELi4ELb0EEENS1_24CollectiveEpilogueBwdGQAISA_fSD_Li256ELb0ELb0EEENS1_19SingleTileSchedulerILb0ELb0ELb0ELi128EEEEEEEEEvNT_6ParamsE$_ZZN4cute7flattenINS_5tupleIJNS1_IJNS_1CILi0EEENS1_IJNS2_ILi1EEENS2_ILi512EEEiEEEEEENS2_ILi4096EEENS1_IJiNS2_ILi8192EEEEEEEEEEEDaRKT_ENKUlRKT_E_clIS7_EEDaSH_,@function
        .size           $_ZN7cutlass13device_kernelIN5flash19enable_sm80_to_sm89INS1_16FlashAttnBwdSm80INS1_25CollectiveMainloopBwdSm80ILi2ELi2EN4cute5tupleIJNS5_1CILi128EEES8_NS7_ILi64EEEEEENS_10bfloat16_tEfNS_4arch4Sm80ELb0ELb1ELb1ELb0ELb0ELb0ELb0ELb0ELi2ELi4ELi4ELi4ELb0EEENS1_24CollectiveEpilogueBwdGQAISA_fSD_Li256ELb0ELb0EEENS1_19SingleTileSchedulerILb0ELb0ELb0ELi128EEEEEEEEEvNT_6ParamsE$_ZZN4cute7flattenINS_5tupleIJNS1_IJNS_1CILi0EEENS1_IJNS2_ILi1EEENS2_ILi512EEEiEEEEEENS2_ILi4096EEENS1_IJiNS2_ILi8192EEEEEEEEEEEDaRKT_ENKUlRKT_E_clIS7_EEDaSH_,($_ZN7cutlass13device_kernelIN5flash19enable_sm80_to_sm89INS1_16FlashAttnBwdSm80INS1_25CollectiveMainloopBwdSm80ILi2ELi2EN4cute5tupleIJNS5_1CILi128EEES8_NS7_ILi64EEEEEENS_10bfloat16_tEfNS_4arch4Sm80ELb0ELb1ELb1ELb0ELb0ELb0ELb0ELb0ELi2ELi4ELi4ELi4ELb0EEENS1_24CollectiveEpilogueBwdGQAISA_fSD_Li256ELb0ELb0EEENS1_19SingleTileSchedulerILb0ELb0ELb0ELi128EEEEEEEEEvNT_6ParamsE$_ZZN4cute7flattenINS_5tupleIJNS1_IJNS_1CILi0EEENS1_IJNS2_ILi1EEENS2_ILi512EEEiEEEEEENS2_ILi4096EEENS1_IJiNS2_ILi8192EEEEEEEEEEEDaRKT_ENKUlRKT_E_clISA_EEDaSH_ - $_ZN7cutlass13device_kernelIN5flash19enable_sm80_to_sm89INS1_16FlashAttnBwdSm80INS1_25CollectiveMainloopBwdSm80ILi2ELi2EN4cute5tupleIJNS5_1CILi128EEES8_NS7_ILi64EEEEEENS_10bfloat16_tEfNS_4arch4Sm80ELb0ELb1ELb1ELb0ELb0ELb0ELb0ELb0ELi2ELi4ELi4ELi4ELb0EEENS1_24CollectiveEpilogueBwdGQAISA_fSD_Li256ELb0ELb0EEENS1_19SingleTileSchedulerILb0ELb0ELb0ELi128EEEEEEEEEvNT_6ParamsE$_ZZN4cute7flattenINS_5tupleIJNS1_IJNS_1CILi0EEENS1_IJNS2_ILi1EEENS2_ILi512EEEiEEEEEENS2_ILi4096EEENS1_IJiNS2_ILi8192EEEEEEEEEEEDaRKT_ENKUlRKT_E_clIS7_EEDaSH_)
$_ZN7cutlass13device_kernelIN5flash19enable_sm80_to_sm89INS1_16FlashAttnBwdSm80INS1_25CollectiveMainloopBwdSm80ILi2ELi2EN4cute5tupleIJNS5_1CILi128EEES8_NS7_ILi64EEEEEENS_10bfloat16_tEfNS_4arch4Sm80ELb0ELb1ELb1ELb0ELb0ELb0ELb0ELb0ELi2ELi4ELi4ELi4ELb0EEENS1_24CollectiveEpilogueBwdGQAISA_fSD_Li256ELb0ELb0EEENS1_19SingleTileSchedulerILb0ELb0ELb0ELi128EEEEEEEEEvNT_6ParamsE$_ZZN4cute7flattenINS_5tupleIJNS1_IJNS_1CILi0EEENS1_IJNS2_ILi1EEENS2_ILi512EEEiEEEEEENS2_ILi4096EEENS1_IJiNS2_ILi8192EEEEEEEEEEEDaRKT_ENKUlRKT_E_clIS7_EEDaSH_:
[----:B------:R-:W-:-:S06]  /*e910*/  IADD3 R3, R20, -c[0x0][0x20], RZ ;  /* 0x8000080014037a10 */ /* 0x000fcc0007ffe0ff */
[----:B------:R-:W5:Y:S01]  /*e920*/  LDL R3, [R3] ;  /* 0x0000000003037983 */ /* 0x000f620000100800 */
[----:B------:R-:W-:-:S03]  /*e930*/  MOV R2, 0xe950 ;  /* 0x0000e95000027802 */ /* 0x000fc60000000f00 */
[----:B-----5:R-:W-:Y:S05]  /*e940*/  CALL.REL.NOINC `($_ZN7cutlass13device_kernelIN5flash19enable_sm80_to_sm89INS1_16FlashAttnBwdSm80INS1_25CollectiveMainloopBwdSm80ILi2ELi2EN4cute5tupleIJNS5_1CILi128EEES8_NS7_ILi64EEEEEENS_10bfloat16_tEfNS_4arch4Sm80ELb0ELb1ELb1ELb0ELb0ELb0ELb0ELb0ELi2ELi4ELi4ELi4ELb0EEENS1_24CollectiveEpilogueBwdGQAISA_fSD_Li256ELb0ELb0EEENS1_19SingleTileSchedulerILb0ELb0ELb0ELi128EEEEEEEEEvNT_6ParamsE$_ZZN4cute16flatten_to_tupleINS_5tupleIJNS_1CILi0EEENS1_IJNS2_ILi1EEENS2_ILi512EEEiEEEEEEEEDaRKT_ENKUlRKT_E_clIS6_EEDaSD_) ;  /* 0xffffd36000007944 */ /* 0x020fea0003c3ffff */
[----:B------:R-:W-:Y:S02]  /*e950*/  MOV R10, 0xe970 ;  /* 0x0000e970000a7802 */ /* 0x000fe40000000f00 */
[----:B------:R-:W-:Y:S05]  /*e960*/  CALL.REL.NOINC `($_ZN7cutlass13device_kernelIN5flash19enable_sm80_to_sm89INS1_16FlashAttnBwdSm80INS1_25CollectiveMainloopBwdSm80ILi2ELi2EN4cute5tupleIJNS5_1CILi128EEES8_NS7_ILi64EEEEEENS_10bfloat16_tEfNS_4arch4Sm80ELb0ELb1ELb1ELb0ELb0ELb0ELb0ELb0ELi2ELi4ELi4ELi4ELb0EEENS1_24CollectiveEpilogueBwdGQAISA_fSD_Li256ELb0ELb0EEENS1_19SingleTileSchedulerILb0ELb0ELb0ELi128EEEEEEEEEvNT_6ParamsE$_ZZN4cute12filter_tupleINS_5tupleIJNS_1CILi0EEENS1_IJNS2_ILi1EEENS2_ILi512EEEiEEEEEEZNS_16flatten_to_tupleIS7_EEDaRKT_EUlRKT_E_EEDaSB_OT0_ENKUlDpSE_E_clIJNS1_IJS3_EEES6_EEEDaSI_) ;  /* 0xffffc77000007944 */ /* 0x000fea0003c3ffff */
[----:B-----5:R-:W-:Y:S02]  /*e970*/  MOV R10, R2 ;  /* 0x00000002000a7202 */ /* 0x020fe40000000f00 */
[----:B------:R-:W-:Y:S02]  /*e980*/  MOV R2, R6 ;  /* 0x0000000600027202 */ /* 0x000fe40000000f00 */
[----:B------:R-:W-:-:S04]  /*e990*/  MOV R3, 0x0 ;  /* 0x0000000000037802 */ /* 0x000fc80000000f00 */
[----:B------:R-:W-:Y:S05]  /*e9a0*/  RET.REL.NODEC R2 `(_ZN7cutlass13device_kernelIN5flash19enable_sm80_to_sm89INS1_16FlashAttnBwdSm80INS1_25CollectiveMainloopBwdSm80ILi2ELi2EN4cute5tupleIJNS5_1CILi128EEES8_NS7_ILi64EEEEEENS_10bfloat16_tEfNS_4arch4Sm80ELb0ELb1ELb1ELb0ELb0ELb0ELb0ELb0ELi2ELi4ELi4ELi4ELb0EEENS1_24CollectiveEpilogueBwdGQAISA_fSD_Li256ELb0ELb0EEENS1_19SingleTileSchedulerILb0ELb0ELb0ELi128EEEEEEEEEvNT_6ParamsE) ;  /* 0xffff165002007950 */ /* 0x000fea0003c3ffff */
        .type           $_ZN7cutlass13device_kernelIN5flash19enable_sm80_to_sm89INS1_16FlashAttnBwdSm80INS1_25CollectiveMainloopBwdSm80ILi2ELi2EN4cute5tupleIJNS5_1CILi128EEES8_NS7_ILi64EEEEEENS_10bfloat16_tEfNS_4arch4Sm80ELb0ELb1ELb1ELb0ELb0ELb0ELb0ELb0ELi2ELi4ELi4ELi4ELb0EEENS1_24CollectiveEpilogueBwdGQAISA_fSD_Li256ELb0ELb0EEENS1_19SingleTileSchedulerILb0ELb0ELb0ELi128EEEEEEEEEvNT_6ParamsE$_ZZN4cute7flattenINS_5tupleIJNS1_IJNS_1CILi0EEENS1_IJNS2_ILi1EEENS2_ILi512EEEiEEEEEENS2_ILi4096EEENS1_IJiNS2_ILi8192EEEEEEEEEEEDaRKT_ENKUlRKT_E_clISA_EEDaSH_,@function
        .size           $_ZN7cutlass13device_kernelIN5flash19enable_sm80_to_sm89INS1_16FlashAttnBwdSm80INS1_25CollectiveMainloopBwdSm80ILi2ELi2EN4cute5tupleIJNS5_1CILi128EEES8_NS7_ILi64EEEEEENS_10bfloat16_tEfNS_4arch4Sm80ELb0ELb1ELb1ELb0ELb0ELb0ELb0ELb0ELi2ELi4ELi4ELi4ELb0EEENS1_24CollectiveEpilogueBwdGQAISA_fSD_Li256ELb0ELb0EEENS1_19SingleTileSchedulerILb0ELb0ELb0ELi128EEEEEEEEEvNT_6ParamsE$_ZZN4cute7flattenINS_5tupleIJNS1_IJNS_1CILi0EEENS1_IJNS2_ILi1EEENS2_ILi512EEEiEEEEEENS2_ILi4096EEENS1_IJiNS2_ILi8192EEEEEEEEEEEDaRKT_ENKUlRKT_E_clISA_EEDaSH_,($_ZN7cutlass13device_kernelIN5flash19enable_sm80_to_sm89INS1_16FlashAttnBwdSm80INS1_25CollectiveMainloopBwdSm80ILi2ELi2EN4cute5tupleIJNS5_1CILi128EEES8_NS7_ILi64EEEEEENS_10bfloat16_tEfNS_4arch4Sm80ELb0ELb1ELb1ELb0ELb0ELb0ELb0ELb0ELi2ELi4ELi4ELi4ELb0EEENS1_24CollectiveEpilogueBwdGQAISA_fSD_Li256ELb0ELb0EEENS1_19SingleTileSchedulerILb0ELb0ELb0ELi128EEEEEEEEEvNT_6ParamsE$_ZZN4cute7flattenINS_5tupleIJNS_1CILi1EEENS1_IJNS2_ILi8EEEiiEEENS2_ILi64EEENS1_IJiNS2_ILi144EEENS2_ILi288EEEEEENS2_ILi512EEEEEEEEDaRKT_ENKUlRKT_E_clIS5_EEDaSH_ - $_ZN7cutlass13device_kernelIN5flash19enable_sm80_to_sm89INS1_16FlashAttnBwdSm80INS1_25CollectiveMainloopBwdSm80ILi2ELi2EN4cute5tupleIJNS5_1CILi128EEES8_NS7_ILi64EEEEEENS_10bfloat16_tEfNS_4arch4Sm80ELb0ELb1ELb1ELb0ELb0ELb0ELb0ELb0ELi2ELi4ELi4ELi4ELb0EEENS1_24CollectiveEpilogueBwdGQAISA_fSD_Li256ELb0ELb0EEENS1_19SingleTileSchedulerILb0ELb0ELb0ELi128EEEEEEEEEvNT_6ParamsE$_ZZN4cute7flattenINS_5tupleIJNS1_IJNS_1CILi0EEENS1_IJNS2_ILi1EEENS2_ILi512EEEiEEEEEENS2_ILi4096EEENS1_IJiNS2_ILi8192EEEEEEEEEEEDaRKT_ENKUlRKT_E_clISA_EEDaSH_)
$_ZN7cutlass13device_kernelIN5flash19enable_sm80_to_sm89INS1_16FlashAttnBwdSm80INS1_25CollectiveMainloopBwdSm80ILi2ELi2EN4cute5tupleIJNS5_1CILi128EEES8_NS7_ILi64EEEEEENS_10bfloat16_tEfNS_4arch4Sm80ELb0ELb1ELb1ELb0ELb0ELb0ELb0ELb0ELi2ELi4ELi4ELi4ELb0EEENS1_24CollectiveEpilogueBwdGQAISA_fSD_Li256ELb0ELb0EEENS1_19SingleTileSchedulerILb0ELb0ELb0ELi128EEEEEEEEEvNT_6ParamsE$_ZZN4cute7flattenINS_5tupleIJNS1_IJNS_1CILi0EEENS1_IJNS2_ILi1EEENS2_ILi512EEEiEEEEEENS2_ILi4096EEENS1_IJiNS2_ILi8192EEEEEEEEEEEDaRKT_ENKUlRKT_E_clISA_EEDaSH_:
[----:B------:R-:W-:Y:S02]  /*e9b0*/  MOV R8, R2 ;  /* 0x0000000200087202 */ /* 0x000fe40000000f00 */
[----:B------:R-:W-:-:S04]  /*e9c0*/  MOV R9, 0x0 ;  /* 0x0000000000097802 */ /* 0x000fc80000000f00 */
[----:B------:R-:W-:Y:S05]  /*e9d0*/  RET.REL.NODEC R8 `(_ZN7cutlass13device_kernelIN5flash19enable_sm80_to_sm89INS1_16FlashAttnBwdSm80INS1_25CollectiveMainloopBwdSm80ILi2ELi2EN4cute5tupleIJNS5_1CILi128EEES8_NS7_ILi64EEEEEENS_10bfloat16_tEfNS_4arch4Sm80ELb0ELb1ELb1ELb0ELb0ELb0ELb0ELb0ELi2ELi4ELi4ELi4ELb0EEENS1_24CollectiveEpilogueBwdGQAISA_fSD_Li256ELb0ELb0EEENS1_19SingleTileSchedulerILb0ELb0ELb0ELi128EEEEEEEEEvNT_6ParamsE) ;  /* 0xffff162008007950 */ /* 0x000fea0003c3ffff */
        .type           $_ZN7cutlass13device_kernelIN5flash19enable_sm80_to_sm89INS1_16FlashAttnBwdSm80INS1_25CollectiveMainloopBwdSm80ILi2ELi2EN4cute5tupleIJNS5_1CILi128EEES8_NS7_ILi64EEEEEENS_10bfloat16_tEfNS_4arch4Sm80ELb0ELb1ELb1ELb0ELb0ELb0ELb0ELb0ELi2ELi4ELi4ELi4ELb0EEENS1_24CollectiveEpilogueBwdGQAISA_fSD_Li256ELb0ELb0EEENS1_19SingleTileSchedulerILb0ELb0ELb0ELi128EEEEEEEEEvNT_6ParamsE$_ZZN4cute7flattenINS_5tupleIJNS_1CILi1EEENS1_IJNS2_ILi8EEEiiEEENS2_ILi64EEENS1_IJiNS2_ILi144EEENS2_ILi288EEEEEENS2_ILi512EEEEEEEEDaRKT_ENKUlRKT_E_clIS5_EEDaSH_,@function
        .size           $_ZN7cutlass13device_kernelIN5flash19enable_sm80_to_sm89INS1_16FlashAttnBwdSm80INS1_25CollectiveMainloopBwdSm80ILi2ELi2EN4cute5tupleIJNS5_1CILi128EEES8_NS7_ILi64EEEEEENS_10bfloat16_tEfNS_4arch4Sm80ELb0ELb1ELb1ELb0ELb0ELb0ELb0ELb0ELi2ELi4ELi4ELi4ELb0EEENS1_24CollectiveEpilogueBwdGQAISA_fSD_Li256ELb0ELb0EEENS1_19SingleTileSchedulerILb0ELb0ELb0ELi128EEEEEEEEEvNT_6ParamsE$_ZZN4cute7flattenINS_5tupleIJNS_1CILi1EEENS1_IJNS2_ILi8EEEiiEEENS2_ILi64EEENS1_IJiNS2_ILi144EEENS2_ILi288EEEEEENS2_ILi512EEEEEEEEDaRKT_ENKUlRKT_E_clIS5_EEDaSH_,($_ZN7cutlass13device_kernelIN5flash19enable_sm80_to_sm89INS1_16FlashAttnBwdSm80INS1_25CollectiveMainloopBwdSm80ILi2ELi2EN4cute5tupleIJNS5_1CILi128EEES8_NS7_ILi64EEEEEENS_10bfloat16_tEfNS_4arch4Sm80ELb0ELb1ELb1ELb0ELb0ELb0ELb0ELb0ELi2ELi4ELi4ELi4ELb0EEENS1_24CollectiveEpilogueBwdGQAISA_fSD_Li256ELb0ELb0EEENS1_19SingleTileSchedulerILb0ELb0ELb0ELi128EEEEEEEEEvNT_6ParamsE$_ZZN4cute7flattenINS_5tupleIJNS_1CILi1EEENS1_IJNS2_ILi8EEEiiEEENS2_ILi64EEENS1_IJiNS2_ILi144EEENS2_ILi288EEEEEENS2_ILi512EEEEEEEEDaRKT_ENKUlRKT_E_clIS9_EEDaSH_ - $_ZN7cutlass13device_kernelIN5flash19enable_sm80_to_sm89INS1_16FlashAttnBwdSm80INS1_25CollectiveMainloopBwdSm80ILi2ELi2EN4cute5tupleIJNS5_1CILi128EEES8_NS7_ILi64EEEEEENS_10bfloat16_tEfNS_4arch4Sm80ELb0ELb1ELb1ELb0ELb0ELb0ELb0ELb0ELi2ELi4ELi4ELi4ELb0EEENS1_24CollectiveEpilogueBwdGQAISA_fSD_Li256ELb0ELb0EEENS1_19SingleTileSchedulerILb0ELb0ELb0ELi128EEEEEEEEEvNT_6ParamsE$_ZZN4cute7flattenINS_5tupleIJNS_1CILi1EEENS1_IJNS2_ILi8EEEiiEEENS2_ILi64EEENS1_IJiNS2_ILi144EEENS2_ILi288EEEEEENS2_ILi512EEEEEEEEDaRKT_ENKUlRKT_E_clIS5_EEDaSH_)
$_ZN7cutlass13device_kernelIN5flash19enable_sm80_to_sm89INS1_16FlashAttnBwdSm80INS1_25CollectiveMainloopBwdSm80ILi2ELi2EN4cute5tupleIJNS5_1CILi128EEES8_NS7_ILi64EEEEEENS_10bfloat16_tEfNS_4arch4Sm80ELb0ELb1ELb1ELb0ELb0ELb0ELb0ELb0ELi2ELi4ELi4ELi4ELb0EEENS1_24CollectiveEpilogueBwdGQAISA_fSD_Li256ELb0ELb0EEENS1_19SingleTileSchedulerILb0ELb0ELb0ELi128EEEEEEEEEvNT_6ParamsE$_ZZN4cute7flattenINS_5tupleIJNS_1CILi1EEENS1_IJNS2_ILi8EEEiiEEENS2_ILi64EEENS1_IJiNS2_ILi144EEENS2_ILi288EEEEEENS2_ILi512EEEEEEEEDaRKT_ENKUlRKT_E_clIS5_EEDaSH_:
[----:B------:R-:W-:-:S04]  /*e9e0*/  MOV R5, 0x0 ;  /* 0x0000000000057802 */ /* 0x000fc80000000f00 */
[----:B------:R-:W-:Y:S05]  /*e9f0*/  RET.REL.NODEC R4 `(_ZN7cutlass13device_kernelIN5flash19enable_sm80_to_sm89INS1_16FlashAttnBwdSm80INS1_25CollectiveMainloopBwdSm80ILi2ELi2EN4cute5tupleIJNS5_1CILi128EEES8_NS7_ILi64EEEEEENS_10bfloat16_tEfNS_4arch4Sm80ELb0ELb1ELb1ELb0ELb0ELb0ELb0ELb0ELi2ELi4ELi4ELi4ELb0EEENS1_24CollectiveEpilogueBwdGQAISA_fSD_Li256ELb0ELb0EEENS1_19SingleTileSchedulerILb0ELb0ELb0ELi128EEEEEEEEEvNT_6ParamsE) ;  /* 0xffff160004007950 */ /* 0x000fea0003c3ffff */
        .type           $_ZN7cutlass13device_kernelIN5flash19enable_sm80_to_sm89INS1_16FlashAttnBwdSm80INS1_25CollectiveMainloopBwdSm80ILi2ELi2EN4cute5tupleIJNS5_1CILi128EEES8_NS7_ILi64EEEEEENS_10bfloat16_tEfNS_4arch4Sm80ELb0ELb1ELb1ELb0ELb0ELb0ELb0ELb0ELi2ELi4ELi4ELi4ELb0EEENS1_24CollectiveEpilogueBwdGQAISA_fSD_Li256ELb0ELb0EEENS1_19SingleTileSchedulerILb0ELb0ELb0ELi128EEEEEEEEEvNT_6ParamsE$_ZZN4cute7flattenINS_5tupleIJNS_1CILi1EEENS1_IJNS2_ILi8EEEiiEEENS2_ILi64EEENS1_IJiNS2_ILi144EEENS2_ILi288EEEEEENS2_ILi512EEEEEEEEDaRKT_ENKUlRKT_E_clIS9_EEDaSH_,@function
        .size           $_ZN7cutlass13device_kernelIN5flash19enable_sm80_to_sm89INS1_16FlashAttnBwdSm80INS1_25CollectiveMainloopBwdSm80ILi2ELi2EN4cute5tupleIJNS5_1CILi128EEES8_NS7_ILi64EEEEEENS_10bfloat16_tEfNS_4arch4Sm80ELb0ELb1ELb1ELb0ELb0ELb0ELb0ELb0ELi2ELi4ELi4ELi4ELb0EEENS1_24CollectiveEpilogueBwdGQAISA_fSD_Li256ELb0ELb0EEENS1_19SingleTileSchedulerILb0ELb0ELb0ELi128EEEEEEEEEvNT_6ParamsE$_ZZN4cute7flattenINS_5tupleIJNS_1CILi1EEENS1_IJNS2_ILi8EEEiiEEENS2_ILi64EEENS1_IJiNS2_ILi144EEENS2_ILi288EEEEEENS2_ILi512EEEEEEEEDaRKT_ENKUlRKT_E_clIS9_EEDaSH_,($_ZN7cutlass13device_kernelIN5flash19enable_sm80_to_sm89INS1_16FlashAttnBwdSm80INS1_25CollectiveMainloopBwdSm80ILi2ELi2EN4cute5tupleIJNS5_1CILi128EEES8_NS7_ILi64EEEEEENS_10bfloat16_tEfNS_4arch4Sm80ELb0ELb1ELb1ELb0ELb0ELb0ELb0ELb0ELi2ELi4ELi4ELi4ELb0EEENS1_24CollectiveEpilogueBwdGQAISA_fSD_Li256ELb0ELb0EEENS1_19SingleTileSchedulerILb0ELb0ELb0ELi128EEEEEEEEEvNT_6ParamsE$_ZZN4cute7flattenINS_5tupleIJNS_1CILi1EEENS1_IJiiiEEENS2_ILi64EEENS1_IJNS2_ILi72EEENS2_ILi144EEENS2_ILi288EEEEEENS2_ILi512EEEEEEEEDaRKT_ENKUlRKT_E_clIS4_EEDaSH_ - $_ZN7cutlass13device_kernelIN5flash19enable_sm80_to_sm89INS1_16FlashAttnBwdSm80INS1_25CollectiveMainloopBwdSm80ILi2ELi2EN4cute5tupleIJNS5_1CILi128EEES8_NS7_ILi64EEEEEENS_10bfloat16_tEfNS_4arch4Sm80ELb0ELb1ELb1ELb0ELb0ELb0ELb0ELb0ELi2ELi4ELi4ELi4ELb0EEENS1_24CollectiveEpilogueBwdGQAISA_fSD_Li256ELb0ELb0EEENS1_19SingleTileSchedulerILb0ELb0ELb0ELi128EEEEEEEEEvNT_6ParamsE$_ZZN4cute7flattenINS_5tupleIJNS_1CILi1EEENS1_IJNS2_ILi8EEEiiEEENS2_ILi64EEENS1_IJiNS2_ILi144EEENS2_ILi288EEEEEENS2_ILi512EEEEEEEEDaRKT_ENKUlRKT_E_clIS9_EEDaSH_)
$_ZN7cutlass13device_kernelIN5flash19enable_sm80_to_sm89INS1_16FlashAttnBwdSm80INS1_25CollectiveMainloopBwdSm80ILi2ELi2EN4cute5tupleIJNS5_1CILi128EEES8_NS7_ILi64EEEEEENS_10bfloat16_tEfNS_4arch4Sm80ELb0ELb1ELb1ELb0ELb0ELb0ELb0ELb0ELi2ELi4ELi4ELi4ELb0EEENS1_24CollectiveEpilogueBwdGQAISA_fSD_Li256ELb0ELb0EEENS1_19SingleTileSchedulerILb0ELb0ELb0ELi128EEEEEEEEEvNT_6ParamsE$_ZZN4cute7flattenINS_5tupleIJNS_1CILi1EEENS1_IJNS2_ILi8EEEiiEEENS2_ILi64EEENS1_IJiNS2_ILi144EEENS2_ILi288EEEEEENS2_ILi512EEEEEEEEDaRKT_ENKUlRKT_E_clIS9_EEDaSH_:
[----:B------:R-:W-:Y:S02]  /*ea00*/  MOV R2, R5 ;  /* 0x0000000500027202 */ /* 0x000fe40000000f00 */
[----:B------:R-:W-:-:S04]  /*ea10*/  MOV R5, 0x0 ;  /* 0x0000000000057802 */ /* 0x000fc80000000f00 */
[----:B------:R-:W-:Y:S05]  /*ea20*/  RET.REL.NODEC R4 `(_ZN7cutlass13device_kernelIN5flash19enable_sm80_to_sm89INS1_16FlashAttnBwdSm80INS1_25CollectiveMainloopBwdSm80ILi2ELi2EN4cute5tupleIJNS5_1CILi128EEES8_NS7_ILi64EEEEEENS_10bfloat16_tEfNS_4arch4Sm80ELb0ELb1ELb1ELb0ELb0ELb0ELb0ELb0ELi2ELi4ELi4ELi4ELb0EEENS1_24CollectiveEpilogueBwdGQAISA_fSD_Li256ELb0ELb0EEENS1_19SingleTileSchedulerILb0ELb0ELb0ELi128EEEEEEEEEvNT_6ParamsE) ;  /* 0xffff15d004007950 */ /* 0x000fea0003c3ffff */
        .type           $_ZN7cutlass13device_kernelIN5flash19enable_sm80_to_sm89INS1_16FlashAttnBwdSm80INS1_25CollectiveMainloopBwdSm80ILi2ELi2EN4cute5tupleIJNS5_1CILi128EEES8_NS7_ILi64EEEEEENS_10bfloat16_tEfNS_4arch4Sm80ELb0ELb1ELb1ELb0ELb0ELb0ELb0ELb0ELi2ELi4ELi4ELi4ELb0EEENS1_24CollectiveEpilogueBwdGQAISA_fSD_Li256ELb0ELb0EEENS1_19SingleTileSchedulerILb0ELb0ELb0ELi128EEEEEEEEEvNT_6ParamsE$_ZZN4cute7flattenINS_5tupleIJNS_1CILi1EEENS1_IJiiiEEENS2_ILi64EEENS1_IJNS2_ILi72EEENS2_ILi144EEENS2_ILi288EEEEEENS2_ILi512EEEEEEEEDaRKT_ENKUlRKT_E_clIS4_EEDaSH_,@function
        .size           $_ZN7cutlass13device_kernelIN5flash19enable_sm80_to_sm89INS1_16FlashAttnBwdSm80INS1_25CollectiveMainloopBwdSm80ILi2ELi2EN4cute5tupleIJNS5_1CILi128EEES8_NS7_ILi64EEEEEENS_10bfloat16_tEfNS_4arch4Sm80ELb0ELb1ELb1ELb0ELb0ELb0ELb0ELb0ELi2ELi4ELi4ELi4ELb0EEENS1_24CollectiveEpilogueBwdGQAISA_fSD_Li256ELb0ELb0EEENS1_19SingleTileSchedulerILb0ELb0ELb0ELi128EEEEEEEEEvNT_6ParamsE$_ZZN4cute7flattenINS_5tupleIJNS_1CILi1EEENS1_IJiiiEEENS2_ILi64EEENS1_IJNS2_ILi72EEENS2_ILi144EEENS2_ILi288EEEEEENS2_ILi512EEEEEEEEDaRKT_ENKUlRKT_E_clIS4_EEDaSH_,($_ZN7cutlass13device_kernelIN5flash19enable_sm80_to_sm89INS1_16FlashAttnBwdSm80INS1_25CollectiveMainloopBwdSm80ILi2ELi2EN4cute5tupleIJNS5_1CILi128EEES8_NS7_ILi64EEEEEENS_10bfloat16_tEfNS_4arch4Sm80ELb0ELb1ELb1ELb0ELb0ELb0ELb0ELb0ELi2ELi4ELi4ELi4ELb0EEENS1_24CollectiveEpilogueBwdGQAISA_fSD_Li256ELb0ELb0EEENS1_19SingleTileSchedulerILb0ELb0ELb0ELi128EEEEEEEEEvNT_6ParamsE$_ZZN4cute7idx2crdINS_5tupleIJiiNS_1CILi0EEEEEENS1_IJNS1_IJNS2_ILi4EEENS2_ILi8EEEEEENS2_ILi2EEENS2_ILi1EEEEEEEEDaRKT_RKT0_ENKUlRKT_RKT0_E_clIiS7_EEDaSJ_SM_ - $_ZN7cutlass13device_kernelIN5flash19enable_sm80_to_sm89INS1_16FlashAttnBwdSm80INS1_25CollectiveMainloopBwdSm80ILi2ELi2EN4cute5tupleIJNS5_1CILi128EEES8_NS7_ILi64EEEEEENS_10bfloat16_tEfNS_4arch4Sm80ELb0ELb1ELb1ELb0ELb0ELb0ELb0ELb0ELi2ELi4ELi4ELi4ELb0EEENS1_24CollectiveEpilogueBwdGQAISA_fSD_Li256ELb0ELb0EEENS1_19SingleTileSchedulerILb0ELb0ELb0ELi128EEEEEEEEEvNT_6ParamsE$_ZZN4cute7flattenINS_5tupleIJNS_1CILi1EEENS1_IJiiiEEENS2_ILi64EEENS1_IJNS2_ILi72EEENS2_ILi144EEENS2_ILi288EEEEEENS2_ILi512EEEEEEEEDaRKT_ENKUlRKT_E_clIS4_EEDaSH_)
$_ZN7cutlass13device_kernelIN5flash19enable_sm80_to_sm89INS1_16FlashAttnBwdSm80INS1_25CollectiveMainloopBwdSm80ILi2ELi2EN4cute5tupleIJNS5_1CILi128EEES8_NS7_ILi64EEEEEENS_10bfloat16_tEfNS_4arch4Sm80ELb0ELb1ELb1ELb0ELb0ELb0ELb0ELb0ELi2ELi4ELi4ELi4ELb0EEENS1_24CollectiveEpilogueBwdGQAISA_fSD_Li256ELb0ELb0EEENS1_19SingleTileSchedulerILb0ELb0ELb0ELi128EEEEEEEEEvNT_6ParamsE$_ZZN4cute7flattenINS_5tupleIJNS_1CILi1EEENS1_IJiiiEEENS2_ILi64EEENS1_IJNS2_ILi72EEENS2_ILi144EEENS2_ILi288EEEEEENS2_ILi512EEEEEEEEDaRKT_ENKUlRKT_E_clIS4_EEDaSH_:
[----:B------:R-:W-:Y:S02]  /*ea30*/  MOV R8, R4 ;  /* 0x0000000400087202 */ /* 0x000fe40000000f00 */
[----:B------:R-:W-:-:S04]  /*ea40*/  MOV R9, 0x0 ;  /* 0x0000000000097802 */ /* 0x000fc80000000f00 */
[----:B------:R-:W-:Y:S05]  /*ea50*/  RET.REL.NODEC R8 `(_ZN7cutlass13device_kernelIN5flash19enable_sm80_to_sm89INS1_16FlashAttnBwdSm80INS1_25CollectiveMainloopBwdSm80ILi2ELi2EN4cute5tupleIJNS5_1CILi128EEES8_NS7_ILi64EEEEEENS_10bfloat16_tEfNS_4arch4Sm80ELb0ELb1ELb1ELb0ELb0ELb0ELb0ELb0ELi2ELi4ELi4ELi4ELb0EEENS1_24CollectiveEpilogueBwdGQAISA_fSD_Li256ELb0ELb0EEENS1_19SingleTileSchedulerILb0ELb0ELb0ELi128EEEEEEEEEvNT_6ParamsE) ;  /* 0xffff15a008007950 */ /* 0x000fea0003c3ffff */
        .type           $_ZN7cutlass13device_kernelIN5flash19enable_sm80_to_sm89INS1_16FlashAttnBwdSm80INS1_25CollectiveMainloopBwdSm80ILi2ELi2EN4cute5tupleIJNS5_1CILi128EEES8_NS7_ILi64EEEEEENS_10bfloat16_tEfNS_4arch4Sm80ELb0ELb1ELb1ELb0ELb0ELb0ELb0ELb0ELi2ELi4ELi4ELi4ELb0EEENS1_24CollectiveEpilogueBwdGQAISA_fSD_Li256ELb0ELb0EEENS1_19SingleTileSchedulerILb0ELb0ELb0ELi128EEEEEEEEEvNT_6ParamsE$_ZZN4cute7idx2crdINS_5tupleIJiiNS_1CILi0EEEEEENS1_IJNS1_IJNS2_ILi4EEENS2_ILi8EEEEEENS2_ILi2EEENS2_ILi1EEEEEEEEDaRKT_RKT0_ENKUlRKT_RKT0_E_clIiS7_EEDaSJ_SM_,@function
        .size           $_ZN7cutlass13device_kernelIN5flash19enable_sm80_to_sm89INS1_16FlashAttnBwdSm80INS1_25CollectiveMainloopBwdSm80ILi2ELi2EN4cute5tupleIJNS5_1CILi128EEES8_NS7_ILi64EEEEEENS_10bfloat16_tEfNS_4arch4Sm80ELb0ELb1ELb1ELb0ELb0ELb0ELb0ELb0ELi2ELi4ELi4ELi4ELb0EEENS1_24CollectiveEpilogueBwdGQAISA_fSD_Li256ELb0ELb0EEENS1_19SingleTileSchedulerILb0ELb0ELb0ELi128EEEEEEEEEvNT_6ParamsE$_ZZN4cute7idx2crdINS_5tupleIJiiNS_1CILi0EEEEEENS1_IJNS1_IJNS2_ILi4EEENS2_ILi8EEEEEENS2_ILi2EEENS2_ILi1EEEEEEEEDaRKT_RKT0_ENKUlRKT_RKT0_E_clIiS7_EEDaSJ_SM_,($_ZN7cutlass13device_kernelIN5flash19enable_sm80_to_sm89INS1_16FlashAttnBwdSm80INS1_25CollectiveMainloopBwdSm80ILi2ELi2EN4cute5tupleIJNS5_1CILi128EEES8_NS7_ILi64EEEEEENS_10bfloat16_tEfNS_4arch4Sm80ELb0ELb1ELb1ELb0ELb0ELb0ELb0ELb0ELi2ELi4ELi4ELi4ELb0EEENS1_24CollectiveEpilogueBwdGQAISA_fSD_Li256ELb0ELb0EEENS1_19SingleTileSchedulerILb0ELb0ELb0ELi128EEEEEEEEEvNT_6ParamsE$_ZZN4cute7idx2crdINS_5tupleIJiiNS_1CILi0EEEEEENS1_IJNS1_IJNS2_ILi4EEENS2_ILi8EEEEEENS2_ILi2EEENS2_ILi1EEEEEEEEDaRKT_RKT0_ENKUlRKT_RKT0_E_clIiS8_EEDaSJ_SM_ - $_ZN7cutlass13device_kernelIN5flash19enable_sm80_to_sm89INS1_16FlashAttnBwdSm80INS1_25CollectiveMainloopBwdSm80ILi2ELi2EN4cute5tupleIJNS5_1CILi128EEES8_NS7_ILi64EEEEEENS_10bfloat16_tEfNS_4arch4Sm80ELb0ELb1ELb1ELb0ELb0ELb0ELb0ELb0ELi2ELi4ELi4ELi4ELb0EEENS1_24CollectiveEpilogueBwdGQAISA_fSD_Li256ELb0ELb0EEENS1_19SingleTileSchedulerILb0ELb0ELb0ELi128EEEEEEEEEvNT_6ParamsE$_ZZN4cute7idx2crdINS_5tupleIJiiNS_1CILi0EEEEEENS1_IJNS1_IJNS2_ILi4EEENS2_ILi8EEEEEENS2_ILi2EEENS2_ILi1EEEEEEEEDaRKT_RKT0_ENKUlRKT_RKT0_E_clIiS7_EEDaSJ_SM_)
$_ZN7cutlass13device_kernelIN5flash19enable_sm80_to_sm89INS1_16FlashAttnBwdSm80INS1_25CollectiveMainloopBwdSm80ILi2ELi2EN4cute5tupleIJNS5_1CILi128EEES8_NS7_ILi64EEEEEENS_10bfloat16_tEfNS_4arch4Sm80ELb0ELb1ELb1ELb0ELb0ELb0ELb0ELb0ELi2ELi4ELi4ELi4ELb0EEENS1_24CollectiveEpilogueBwdGQAISA_fSD_Li256ELb0ELb0EEENS1_19SingleTileSchedulerILb0ELb0ELb0ELi128EEEEEEEEEvNT_6ParamsE$_ZZN4cute7idx2crdINS_5tupleIJiiNS_1CILi0EEEEEENS1_IJNS1_IJNS2_ILi4EEENS2_ILi8EEEEEENS2_ILi2EEENS2_ILi1EEEEEEEEDaRKT_RKT0_ENKUlRKT_RKT0_E_clIiS7_EEDaSJ_SM_:
        /* <DEDUP_REMOVED lines=10> */
[----:B------:R-:W-:Y:S05]  /*eb00*/  CALL.REL.NOINC `($_ZN7cutlass13device_kernelIN5flash19enable_sm80_to_sm89INS1_16FlashAttnBwdSm80INS1_25CollectiveMainloopBwdSm80ILi2ELi2EN4cute5tupleIJNS5_1CILi128EEES8_NS7_ILi64EEEEEENS_10bfloat16_tEfNS_4arch4Sm80ELb0ELb1ELb1ELb0ELb0ELb0ELb0ELb0ELi2ELi4ELi4ELi4ELb0EEENS1_24CollectiveEpilogueBwdGQAISA_fSD_Li256ELb0ELb0EEENS1_19SingleTileSchedulerILb0ELb0ELb0ELi128EEEEEEEEEvNT_6ParamsE$_ZN4cute5tupleIJiEEC2ERKi) ;  /* 0xffffbbb000007944 */ /* 0x000fea0003c3ffff */
[----:B------:R1:W5:Y:S01]  /*eb10*/  LDL R71, [R1+0x1680] ;  /* 0x0016800001477983 */ /* 0x0003620000100800 */
[----:B------:R-:W-:Y:S01]  /*eb20*/  IMAD.MOV.U32 R3, RZ, RZ, R13 ;  /* 0x000000ffff037224 */ /* 0x000fe200078e000d */
[----:B------:R-:W-:-:S02]  /*eb30*/  MOV R2, R11 ;  /* 0x0000000b00027202 */ /* 0x000fc40000000f00 */
[----:B------:R-:W-:Y:S02]  /*eb40*/  MOV R10, 0xeb60 ;  /* 0x0000eb60000a7802 */ /* 0x000fe40000000f00 */
[----:B-1---5:R-:W-:Y:S05]  /*eb50*/  CALL.REL.NOINC `($_ZN7cutlass13device_kernelIN5flash19enable_sm80_to_sm89INS1_16FlashAttnBwdSm80INS1_25CollectiveMainloopBwdSm80ILi2ELi2EN4cute5tupleIJNS5_1CILi128EEES8_NS7_ILi64EEEEEENS_10bfloat16_tEfNS_4arch4Sm80ELb0ELb1ELb1ELb0ELb0ELb0ELb0ELb0ELi2ELi4ELi4ELi4ELb0EEENS1_24CollectiveEpilogueBwdGQAISA_fSD_Li256ELb0ELb0EEENS1_19SingleTileSchedulerILb0ELb0ELb0ELi128EEEEEEEEEvNT_6ParamsE$_ZN4cute5tupleIJiEEC2ERKi) ;  /* 0xffffbb6000007944 */ /* 0x022fea0003c3ffff */
[----:B------:R1:W5:Y:S01]  /*eb60*/  LDL R13, [R1+0x1680] ;  /* 0x00168000010d7983 */ /* 0x0003620000100800 */
[----:B------:R-:W-:Y:S01]  /*eb70*/  IMAD.MOV.U32 R3, RZ, RZ, R71 ;  /* 0x000000ffff037224 */ /* 0x000fe200078e0047 */
[----:B------:R-:W-:Y:S02]  /*eb80*/  MOV R2, R6 ;  /* 0x0000000600027202 */ /* 0x000fe40000000f00 */
[----:B------:R-:W-:Y:S02]  /*eb90*/  MOV R10, 0xebb0 ;  /* 0x0000ebb0000a7802 */ /* 0x000fe40000000f00 */
[----:B-1---5:R-:W-:Y:S05]  /*eba0*/  CALL.REL.NOINC `($_ZN7cutlass13device_kernelIN5flash19enable_sm80_to_sm89INS1_16FlashAttnBwdSm80INS1_25CollectiveMainloopBwdSm80ILi2ELi2EN4cute5tupleIJNS5_1CILi128EEES8_NS7_ILi64EEEEEENS_10bfloat16_tEfNS_4arch4Sm80ELb0ELb1ELb1ELb0ELb0ELb0ELb0ELb0ELi2ELi4ELi4ELi4ELb0EEENS1_24CollectiveEpilogueBwdGQAISA_fSD_Li256ELb0ELb0EEENS1_19SingleTileSchedulerILb0ELb0ELb0ELi128EEEEEEEEEvNT_6ParamsE$_ZN4cute5tupleIJiEEC2ERKi) ;  /* 0xffffbb1000007944 */ /* 0x022fea0003c3ffff */
[----:B------:R1:W5:Y:S01]  /*ebb0*/  LDL R3, [R1+0x1684] ;  /* 0x0016840001037983 */ /* 0x0003620000100800 */
[----:B------:R-:W-:Y:S02]  /*ebc0*/  MOV R2, R11 ;  /* 0x0000000b00027202 */ /* 0x000fe40000000f00 */
[----:B------:R-:W-:Y:S02]  /*ebd0*/  MOV R10, 0xebf0 ;  /* 0x0000ebf0000a7802 */ /* 0x000fe40000000f00 */
[----:B-1---5:R-:W-:Y:S05]  /*ebe0*/  CALL.REL.NOINC `($_ZN7cutlass13device_kernelIN5flash19enable_sm80_to_sm89INS1_16FlashAttnBwdSm80INS1_25CollectiveMainloopBwdSm80ILi2ELi2EN4cute5tupleIJNS5_1CILi128EEES8_NS7_ILi64EEEEEENS_10bfloat16_tEfNS_4arch4Sm80ELb0ELb1ELb1ELb0ELb0ELb0ELb0ELb0ELi2ELi4ELi4ELi4ELb0EEENS1_24CollectiveEpilogueBwdGQAISA_fSD_Li256ELb0ELb0EEENS1_19SingleTileSchedulerILb0ELb0ELb0ELi128EEEEEEEEEvNT_6ParamsE$_ZN4cute5tupleIJiEEC2ERKi) ;  /* 0xffffbad000007944 */ /* 0x022fea0003c3ffff */
[----:B------:R1:W5:Y:S01]  /*ebf0*/  LDL R71, [R1+0x1680] ;  /* 0x0016800001477983 */ /* 0x0003620000100800 */
[----:B------:R-:W-:Y:S01]  /*ec00*/  IMAD.MOV.U32 R2, RZ, RZ, R6 ;  /* 0x000000ffff027224 */ /* 0x000fe200078e0006 */
[----:B------:R-:W-:Y:S02]  /*ec10*/  MOV R3, R13 ;  /* 0x0000000d00037202 */ /* 0x000fe40000000f00 */
[----:B------:R-:W-:-:S02]  /*ec20*/  MOV R10, 0xec40 ;  /* 0x0000ec40000a7802 */ /* 0x000fc40000000f00 */
[----:B-1---5:R-:W-:Y:S05]  /*ec30*/  CALL.REL.NOINC `($_ZN7cutlass13device_kernelIN5flash19enable_sm80_to_sm89INS1_16FlashAttnBwdSm80INS1_25CollectiveMainloopBwdSm80ILi2ELi2EN4cute5tupleIJNS5_1CILi128EEES8_NS7_ILi64EEEEEENS_10bfloat16_tEfNS_4arch4Sm80ELb0ELb1ELb1ELb0ELb0ELb0ELb0ELb0ELi2ELi4ELi4ELi4ELb0EEENS1_24CollectiveEpilogueBwdGQAISA_fSD_Li256ELb0ELb0EEENS1_19SingleTileSchedulerILb0ELb0ELb0ELi128EEEEEEEEEvNT_6ParamsE$_ZN4cute5tupleIJiEEC2ERKi) ;  /* 0xffffba8000007944 */ /* 0x022fea0003c3ffff */
[----:B------:R1:W5:Y:S01]  /*ec40*/  LDL R3, [R1+0x1684] ;  /* 0x0016840001037983 */ /* 0x0003620000100800 */
[----:B------:R-:W-:-:S03]  /*ec50*/  MOV R6, 0xec70 ;  /* 0x0000ec7000067802 */ /* 0x000fc60000000f00 */
[----:B-1---5:R-:W-:Y:S05]  /*ec60*/  CALL.REL.NOINC `($_ZN7cutlass13device_kernelIN5flash19enable_sm80_to_sm89INS1_16FlashAttnBwdSm80INS1_25CollectiveMainloopBwdSm80ILi2ELi2EN4cute5tupleIJNS5_1CILi128EEES8_NS7_ILi64EEEEEENS_10bfloat16_tEfNS_4arch4Sm80ELb0ELb1ELb1ELb0ELb0ELb0ELb0ELb0ELi2ELi4ELi4ELi4ELb0EEENS1_24CollectiveEpilogueBwdGQAISA_fSD_Li256ELb0ELb0EEENS1_19SingleTileSchedulerILb0ELb0ELb0ELi128EEEEEEEEEvNT_6ParamsE$_ZN4cute5tupleIJNS_1CILi0EEEiEEC2ERKS2_RKi) ;  /* 0xffffb96000007944 */ /* 0x022fea0003c3ffff */
[----:B------:R1:W5:Y:S01]  /*ec70*/  LDL R88, [R1+0x1680] ;  /* 0x0016800001587983 */ /* 0x0003620000100800 */
[----:B------:R-:W-:Y:S01]  /*ec80*/  IMAD.MOV.U32 R3, RZ, RZ, R71 ;  /* 0x000000ffff037224 */ /* 0x000fe200078e0047 */
[----:B------:R-:W-:-:S02]  /*ec90*/  MOV R2, R11 ;  /* 0x0000000b00027202 */ /* 0x000fc40000000f00 */
[----:B------:R-:W-:Y:S02]  /*eca0*/  MOV R6, 0xecc0 ;  /* 0x0000ecc000067802 */ /* 0x000fe40000000f00 */
[----:B-1---5:R-:W-:Y:S05]  /*ecb0*/  CALL.REL.NOINC `($_ZN7cutlass13device_kernelIN5flash19enable_sm80_to_sm89INS1_16FlashAttnBwdSm80INS1_25CollectiveMainloopBwdSm80ILi2ELi2EN4cute5tupleIJNS5_1CILi128EEES8_NS7_ILi64EEEEEENS_10bfloat16_tEfNS_4arch4Sm80ELb0ELb1ELb1ELb0ELb0ELb0ELb0ELb0ELi2ELi4ELi4ELi4ELb0EEENS1_24CollectiveEpilogueBwdGQAISA_fSD_Li256ELb0ELb0EEENS1_19SingleTileSchedulerILb0ELb0ELb0ELi128EEEEEEEEEvNT_6ParamsE$_ZN4cute3eso3ESOILb0ELb1EJiNS_1CILi0EEEEEC2ERKiRKS3_) ;  /* 0xffff7d8000007944 */ /* 0x022fea0003c3ffff */
[----:B------:R2:W5:Y:S01]  /*ecc0*/  LDL R10, [R1+0x1680] ;  /* 0x00168000010a7983 */ /* 0x0005620000100800 */
[----:B------:R-:W-:-:S03]  /*ecd0*/  MOV R76, 0xed00 ;  /* 0x0000ed00004c7802 */ /* 0x000fc60000000f00 */
[----:B------:R2:W-:Y:S04]  /*ece0*/  STL [R1+0x1680], R88 ;  /* 0x0016805801007387 */ /* 0x0005e80000100800 */
[----:B-12--5:R-:W-:Y:S05]  /*ecf0*/  CALL.REL.NOINC `($_ZN7cutlass13device_kernelIN5flash19enable_sm80_to_sm89INS1_16FlashAttnBwdSm80INS1_25CollectiveMainloopBwdSm80ILi2ELi2EN4cute5tupleIJNS5_1CILi128EEES8_NS7_ILi64EEEEEENS_10bfloat16_tEfNS_4arch4Sm80ELb0ELb1ELb1ELb0ELb0ELb0ELb0ELb0ELi2ELi4ELi4ELi4ELb0EEENS1_24CollectiveEpilogueBwdGQAISA_fSD_Li256ELb0ELb0EEENS1_19SingleTileSchedulerILb0ELb0ELb0ELi128EEEEEEEEEvNT_6ParamsE$_ZZN4cuteplIJiEJNS_1CILi0EEEiEEEDaRKNS_15ArithmeticTupleIJDpT_EEERKNS3_IJDpT0_EEEENKUlDpRKT_E_clIJiiEEEDaSH_) ;  /* 0x00000d8000007944 */ /* 0x026fea0003c00000 */
[----:B-----5:R-:W-:Y:S02]  /*ed00*/  MOV R8, R2 ;  /* 0x0000000200087202 */ /* 0x020fe40000000f00 */
[----:B------:R-:W-:Y:S02]  /*ed10*/  MOV R2, 0xed30 ;  /* 0x0000ed3000027802 */ /* 0x000fe40000000f00 */
[----:B-1----:R-:W-:Y:S05]  /*ed20*/  CALL.REL.NOINC `($_ZN7cutlass13device_kernelIN5flash19enable_sm80_to_sm89INS1_16FlashAttnBwdSm80INS1_25CollectiveMainloopBwdSm80ILi2ELi2EN4cute5tupleIJNS5_1CILi128EEES8_NS7_ILi64EEEEEENS_10bfloat16_tEfNS_4arch4Sm80ELb0ELb1ELb1ELb0ELb0ELb0ELb0ELb0ELi2ELi4ELi4ELi4ELb0EEENS1_24CollectiveEpilogueBwdGQAISA_fSD_Li256ELb0ELb0EEENS1_19SingleTileSchedulerILb0ELb0ELb0ELi128EEEEEEEEEvNT_6ParamsE$_ZZN4cute19as_arithmetic_tupleINS_15ArithmeticTupleIJiiEEEEEDaRKT_ENKUlRKT_E_clIiEEDaS8_) ;  /* 0xffffd13000007944 */ /* 0x002fea0003c3ffff */
[----:B------:R-:W-:Y:S01]  /*ed30*/  IMAD.MOV.U32 R8, RZ, RZ, R3 ;  /* 0x000000ffff087224 */ /* 0x000fe200078e0003 */
[----:B------:R-:W-:Y:S02]  /*ed40*/  MOV R10, R6 ;  /* 0x00000006000a7202 */ /* 0x000fe40000000f00 */
[----:B------:R-:W-:Y:S02]  /*ed50*/  MOV R2, 0xed70 ;  /* 0x0000ed7000027802 */ /* 0x000fe40000000f00 */
[----:B------:R-:W-:Y:S05]  /*ed60*/  CALL.REL.NOINC `($_ZN7cutlass13device_kernelIN5flash19enable_sm80_to_sm89INS1_16FlashAttnBwdSm80INS1_25CollectiveMainloopBwdSm80ILi2ELi2EN4cute5tupleIJNS5_1CILi128EEES8_NS7_ILi64EEEEEENS_10bfloat16_tEfNS_4arch4Sm80ELb0ELb1ELb1ELb0ELb0ELb0ELb0ELb0ELi2ELi4ELi4ELi4ELb0EEENS1_24CollectiveEpilogueBwdGQAISA_fSD_Li256ELb0ELb0EEENS1_19SingleTileSchedulerILb0ELb0ELb0ELi128EEEEEEEEEvNT_6ParamsE$_ZZN4cute19as_arithmetic_tupleINS_15ArithmeticTupleIJiiEEEEEDaRKT_ENKUlRKT_E_clIiEEDaS8_) ;  /* 0xffffd0f000007944 */ /* 0x000fea0003c3ffff */
[----:B------:R1:W-:Y:S01]  /*ed70*/  STL [R1+0x1680], R6 ;  /* 0x0016800601007387 */ /* 0x0003e20000100800 */
[----:B------:R-:W-:-:S03]  /*ed80*/  MOV R76, 0xeda0 ;  /* 0x0000eda0004c7802 */ /* 0x000fc60000000f00 */
[----:B-1----:R-:W-:Y:S05]  /*ed90*/  CALL.REL.NOINC `($_ZN7cutlass13device_kernelIN5flash19enable_sm80_to_sm89INS1_16FlashAttnBwdSm80INS1_25CollectiveMainloopBwdSm80ILi2ELi2EN4cute5tupleIJNS5_1CILi128EEES8_NS7_ILi64EEEEEENS_10bfloat16_tEfNS_4arch4Sm80ELb0ELb1ELb1ELb0ELb0ELb0ELb0ELb0ELi2ELi4ELi4ELi4ELb0EEENS1_24CollectiveEpilogueBwdGQAISA_fSD_Li256ELb0ELb0EEENS1_19SingleTileSchedulerILb0ELb0ELb0ELi128EEEEEEEEEvNT_6ParamsE$_ZZN4cute19as_arithmetic_tupleINS_15ArithmeticTupleIJiiEEEEEDaRKT_ENKUlDpRKT_E_clIJiiEEEDaS9_) ;  /* 0xffffd04000007944 */ /* 0x002fea0003c3ffff */
[----:B-----5:R-:W-:Y:S02]  /*eda0*/  MOV R6, R2 ;  /* 0x0000000200067202 */ /* 0x020fe40000000f00 */
[----:B------:R-:W-:Y:S02]  /*edb0*/  MOV R2, 0xedd0 ;  /* 0x0000edd000027802 */ /* 0x000fe40000000f00 */
[----:B-1----:R-:W-:Y:S05]  /*edc0*/  CALL.REL.NOINC `($_ZN7cutlass13device_kernelIN5flash19enable_sm80_to_sm89INS1_16FlashAttnBwdSm80INS1_25CollectiveMainloopBwdSm80ILi2ELi2EN4cute5tupleIJNS5_1CILi128EEES8_NS7_ILi64EEEEEENS_10bfloat16_tEfNS_4arch4Sm80ELb0ELb1ELb1ELb0ELb0ELb0ELb0ELb0ELi2ELi4ELi4ELi4ELb0EEENS1_24CollectiveEpilogueBwdGQAISA_fSD_Li256ELb0ELb0EEENS1_19SingleTileSchedulerILb0ELb0ELb0ELi128EEEEEEEEEvNT_6ParamsE$_ZZN4cute14transform_leafINS_15ArithmeticTupleIJiiEEENS_8identityEEEDaRKT_OT0_ENKUlRKT_E_clIiEEDaSB_) ;  /* 0xffffce5000007944 */ /* 0x002fea0003c3ffff */
[----:B------:R-:W-:Y:S01]  /*edd0*/  IMAD.MOV.U32 R6, RZ, RZ, R3 ;  /* 0x000000ffff067224 */ /* 0x000fe200078e0003 */
[----:B------:R-:W-:Y:S02]  /*ede0*/  MOV R10, R8 ;  /* 0x00000008000a7202 */ /* 0x000fe40000000f00 */
[----:B------:R-:W-:-:S02]  /*edf0*/  MOV R2, 0xee10 ;  /* 0x0000ee1000027802 */ /* 0x000fc40000000f00 */
[----:B------:R-:W-:Y:S05]  /*ee00*/  CALL.REL.NOINC `($_ZN7cutlass13device_kernelIN5flash19enable_sm80_to_sm89INS1_16FlashAttnBwdSm80INS1_25CollectiveMainloopBwdSm80ILi2ELi2EN4cute5tupleIJNS5_1CILi128EEES8_NS7_ILi64EEEEEENS_10bfloat16_tEfNS_4arch4Sm80ELb0ELb1ELb1ELb0ELb0ELb0ELb0ELb0ELi2ELi4ELi4ELi4ELb0EEENS1_24CollectiveEpilogueBwdGQAISA_fSD_Li256ELb0ELb0EEENS1_19SingleTileSchedulerILb0ELb0ELb0ELi128EEEEEEEEEvNT_6ParamsE$_ZZN4cute14transform_leafINS_15ArithmeticTupleIJiiEEENS_8identityEEEDaRKT_OT0_ENKUlRKT_E_clIiEEDaSB_) ;  /* 0xffffce1000007944 */ /* 0x000fea0003c3ffff */
[----:B------:R1:W-:Y:S01]  /*ee10*/  STL [R1+0x1680], R8 ;  /* 0x0016800801007387 */ /* 0x0003e20000100800 */
[----:B------:R-:W-:-:S03]  /*ee20*/  MOV R6, 0xee40 ;  /* 0x0000ee4000067802 */ /* 0x000fc60000000f00 */
[----:B-1----:R-:W-:Y:S05]  /*ee30*/  CALL.REL.NOINC `($_ZN7cutlass13device_kernelIN5flash19enable_sm80_to_sm89INS1_16FlashAttnBwdSm80INS1_25CollectiveMainloopBwdSm80ILi2ELi2EN4cute5tupleIJNS5_1CILi128EEES8_NS7_ILi64EEEEEENS_10bfloat16_tEfNS_4arch4Sm80ELb0ELb1ELb1ELb0ELb0ELb0ELb0ELb0ELi2ELi4ELi4ELi4ELb0EEENS1_24CollectiveEpilogueBwdGQAISA_fSD_Li256ELb0ELb0EEENS1_19SingleTileSchedulerILb0ELb0ELb0ELi128EEEEEEEEEvNT_6ParamsE$_ZZN4cute9transformINS_15ArithmeticTupleIJiiEEEZNS_14transform_leafIS2_NS_8identityEEEDaRKT_OT0_EUlRKT_E_EEDaS7_S9_ENKUlDpSC_E_clIJiiEEEDaSE_) ;  /* 0x0000064000007944 */ /* 0x002fea0003c00000 */
[----:B------:R-:W-:Y:S02]  /*ee40*/  MOV R71, 0x0 ;  /* 0x0000000000477802 */ /* 0x000fe40000000f00 */
[----:B-----5:R-:W-:-:S02]  /*ee50*/  MOV R10, R2 ;  /* 0x00000002000a7202 */ /* 0x020fc40000000f00 */
[----:B------:R-:W-:Y:S01]  /*ee60*/  MOV R8, R3 ;  /* 0x0000000300087202 */ /* 0x000fe20000000f00 */
[----:B------:R-:W-:Y:S06]  /*ee70*/  RET.REL.NODEC R70 `(_ZN7cutlass13device_kernelIN5flash19enable_sm80_to_sm89INS1_16FlashAttnBwdSm80INS1_25CollectiveMainloopBwdSm80ILi2ELi2EN4cute5tupleIJNS5_1CILi128EEES8_NS7_ILi64EEEEEENS_10bfloat16_tEfNS_4arch4Sm80ELb0ELb1ELb1ELb0ELb0ELb0ELb0ELb0ELi2ELi4ELi4ELi4ELb0EEENS1_24CollectiveEpilogueBwdGQAISA_fSD_Li256ELb0ELb0EEENS1_19SingleTileSchedulerILb0ELb0ELb0ELi128EEEEEEEEEvNT_6ParamsE) ;  /* 0xffff118046007950 */ /* 0x000fec0003c3ffff */
        .type           $_ZN7cutlass13device_kernelIN5flash19enable_sm80_to_sm89INS1_16FlashAttnBwdSm80INS1_25CollectiveMainloopBwdSm80ILi2ELi2EN4cute5tupleIJNS5_1CILi128EEES8_NS7_ILi64EEEEEENS_10bfloat16_tEfNS_4arch4Sm80ELb0ELb1ELb1ELb0ELb0ELb0ELb0ELb0ELi2ELi4ELi4ELi4ELb0EEENS1_24CollectiveEpilogueBwdGQAISA_fSD_Li256ELb0ELb0EEENS1_19SingleTileSchedulerILb0ELb0ELb0ELi128EEEEEEEEEvNT_6ParamsE$_ZZN4cute7idx2crdINS_5tupleIJiiNS_1CILi0EEEEEENS1_IJNS1_IJNS2_ILi4EEENS2_ILi8EEEEEENS2_ILi2EEENS2_ILi1EEEEEEEEDaRKT_RKT0_ENKUlRKT_RKT0_E_clIiS8_EEDaSJ_SM_,@function
        .size           $_ZN7cutlass13device_kernelIN5flash19enable_sm80_to_sm89INS1_16FlashAttnBwdSm80INS1_25CollectiveMainloopBwdSm80ILi2ELi2EN4cute5tupleIJNS5_1CILi128EEES8_NS7_ILi64EEEEEENS_10bfloat16_tEfNS_4arch4Sm80ELb0ELb1ELb1ELb0ELb0ELb0ELb0ELb0ELi2ELi4ELi4ELi4ELb0EEENS1_24CollectiveEpilogueBwdGQAISA_fSD_Li256ELb0ELb0EEENS1_19SingleTileSchedulerILb0ELb0ELb0ELi128EEEEEEEEEvNT_6ParamsE$_ZZN4cute7idx2crdINS_5tupleIJiiNS_1CILi0EEEEEENS1_IJNS1_IJNS2_ILi4EEENS2_ILi8EEEEEENS2_ILi2EEENS2_ILi1EEEEEEEEDaRKT_RKT0_ENKUlRKT_RKT0_E_clIiS8_EEDaSJ_SM_,($_ZN7cutlass13device_kernelIN5flash19enable_sm80_to_sm89INS1_16FlashAttnBwdSm80INS1_25CollectiveMainloopBwdSm80ILi2ELi2EN4cute5tupleIJNS5_1CILi128EEES8_NS7_ILi64EEEEEENS_10bfloat16_tEfNS_4arch4Sm80ELb0ELb1ELb1ELb0ELb0ELb0ELb0ELb0ELi2ELi4ELi4ELi4ELb0EEENS1_24CollectiveEpilogueBwdGQAISA_fSD_Li256ELb0ELb0EEENS1_19SingleTileSchedulerILb0ELb0ELb0ELi128EEEEEEEEEvNT_6ParamsE$_ZZN4cute7idx2crdINS_5tupleIJiiNS_1CILi0EEEEEENS1_IJNS1_IJNS2_ILi4EEENS2_ILi8EEEEEES5_NS2_ILi1EEEEEEEEDaRKT_RKT0_ENKUlRKT_RKT0_E_clIiS5_EEDaSI_SL_ - $_ZN7cutlass13device_kernelIN5flash19enable_sm80_to_sm89INS1_16FlashAttnBwdSm80INS1_25CollectiveMainloopBwdSm80ILi2ELi2EN4cute5tupleIJNS5_1CILi128EEES8_NS7_ILi64EEEEEENS_10bfloat16_tEfNS_4arch4Sm80ELb0ELb1ELb1ELb0ELb0ELb0ELb0ELb0ELi2ELi4ELi4ELi4ELb0EEENS1_24CollectiveEpilogueBwdGQAISA_fSD_Li256ELb0ELb0EEENS1_19SingleTileSchedulerILb0ELb0ELb0ELi128EEEEEEEEEvNT_6ParamsE$_ZZN4cute7idx2crdINS_5tupleIJiiNS_1CILi0EEEEEENS1_IJNS1_IJNS2_ILi4EEENS2_ILi8EEEEEENS2_ILi2EEENS2_ILi1EEEEEEEEDaRKT_RKT0_ENKUlRKT_RKT0_E_clIiS8_EEDaSJ_SM_)
$_ZN7cutlass13device_kernelIN5flash19enable_sm80_to_sm89INS1_16FlashAttnBwdSm80INS1_25CollectiveMainloopBwdSm80ILi2ELi2EN4cute5tupleIJNS5_1CILi128EEES8_NS7_ILi64EEEEEENS_10bfloat16_tEfNS_4arch4Sm80ELb0ELb1ELb1ELb0ELb0ELb0ELb0ELb0ELi2ELi4ELi4ELi4ELb0EEENS1_24CollectiveEpilogueBwdGQAISA_fSD_Li256ELb0ELb0EEENS1_19SingleTileSchedulerILb0ELb0ELb0ELi128EEEEEEEEEvNT_6ParamsE$_ZZN4cute7idx2crdINS_5tupleIJiiNS_1CILi0EEEEEENS1_IJNS1_IJNS2_ILi4EEENS2_ILi8EEEEEENS2_ILi2EEENS2_ILi1EEEEEEEEDaRKT_RKT0_ENKUlRKT_RKT0_E_clIiS8_EEDaSJ_SM_:
[----:B------:R-:W-:Y:S02]  /*ee80*/  MOV R3, 0x0 ;  /* 0x0000000000037802 */ /* 0x000fe40000000f00 */
[----:B------:R-:W-:Y:S02]  /*ee90*/  MOV R6, R5 ;  /* 0x0000000500067202 */ /* 0x000fe40000000f00 */
[----:B------:R-:W-:Y:S05]  /*eea0*/  RET.REL.NODEC R2 `(_ZN7cutlass13device_kernelIN5flash19enable_sm80_to_sm89INS1_16FlashAttnBwdSm80INS1_25CollectiveMainloopBwdSm80ILi2ELi2EN4cute5tupleIJNS5_1CILi128EEES8_NS7_ILi64EEEEEENS_10bfloat16_tEfNS_4arch4Sm80ELb0ELb1ELb1ELb0ELb0ELb0ELb0ELb0ELi2ELi4ELi4ELi4ELb0EEENS1_24CollectiveEpilogueBwdGQAISA_fSD_Li256ELb0ELb0EEENS1_19SingleTileSchedulerILb0ELb0ELb0ELi128EEEEEEEEEvNT_6ParamsE) ;  /* 0xffff115002007950 */ /* 0x000fea0003c3ffff */
        .type           $_ZN7cutlass13device_kernelIN5flash19enable_sm80_to_sm89INS1_16FlashAttnBwdSm80INS1_25CollectiveMainloopBwdSm80ILi2ELi2EN4cute5tupleIJNS5_1CILi128EEES8_NS7_ILi64EEEEEENS_10bfloat16_tEfNS_4arch4Sm80ELb0ELb1ELb1ELb0ELb0ELb0ELb0ELb0ELi2ELi4ELi4ELi4ELb0EEENS1_24CollectiveEpilogueBwdGQAISA_fSD_Li256ELb0ELb0EEENS1_19SingleTileSchedulerILb0ELb0ELb0ELi128EEEEEEEEEvNT_6ParamsE$_ZZN4cute7idx2crdINS_5tupleIJiiNS_1CILi0EEEEEENS1_IJNS1_IJNS2_ILi4EEENS2_ILi8EEEEEES5_NS2_ILi1EEEEEEEEDaRKT_RKT0_ENKUlRKT_RKT0_E_clIiS5_EEDaSI_SL_,@function
        .size           $_ZN7cutlass13device_kernelIN5flash19enable_sm80_to_sm89INS1_16FlashAttnBwdSm80INS1_25CollectiveMainloopBwdSm80ILi2ELi2EN4cute5tupleIJNS5_1CILi128EEES8_NS7_ILi64EEEEEENS_10bfloat16_tEfNS_4arch4Sm80ELb0ELb1ELb1ELb0ELb0ELb0ELb0ELb0ELi2ELi4ELi4ELi4ELb0EEENS1_24CollectiveEpilogueBwdGQAISA_fSD_Li256ELb0ELb0EEENS1_19SingleTileSchedulerILb0ELb0ELb0ELi128EEEEEEEEEvNT_6ParamsE$_ZZN4cute7idx2crdINS_5tupleIJiiNS_1CILi0EEEEEENS1_IJNS1_IJNS2_ILi4EEENS2_ILi8EEEEEES5_NS2_ILi1EEEEEEEEDaRKT_RKT0_ENKUlRKT_RKT0_E_clIiS5_EEDaSI_SL_,($_ZN7cutlass13device_kernelIN5flash19enable_sm80_to_sm89INS1_16FlashAttnBwdSm80INS1_25CollectiveMainloopBwdSm80ILi2ELi2EN4cute5tupleIJNS5_1CILi128EEES8_NS7_ILi64EEEEEENS_10bfloat16_tEfNS_4arch4Sm80ELb0ELb1ELb1ELb0ELb0ELb0ELb0ELb0ELi2ELi4ELi4ELi4ELb0EEENS1_24CollectiveEpilogueBwdGQAISA_fSD_Li256ELb0ELb0EEENS1_19SingleTileSchedulerILb0ELb0ELb0ELi128EEEEEEEEEvNT_6ParamsE$_ZZN4cute7idx2crdINS_5tupleIJiiNS_1CILi0EEEEEENS1_IJNS1_IJNS2_ILi4EEENS2_ILi8EEEEEES5_NS2_ILi1EEEEEEEEDaRKT_RKT0_ENKUlRKT_RKT0_E_clIiS7_EEDaSI_SL_ - $_ZN7cutlass13device_kernelIN5flash19enable_sm80_to_sm89INS1_16FlashAttnBwdSm80INS1_25CollectiveMainloopBwdSm80ILi2ELi2EN4cute5tupleIJNS5_1CILi128EEES8_NS7_ILi64EEEEEENS_10bfloat16_tEfNS_4arch4Sm80ELb0ELb1ELb1ELb0ELb0ELb0ELb0ELb0ELi2ELi4ELi4ELi4ELb0EEENS1_24CollectiveEpilogueBwdGQAISA_fSD_Li256ELb0ELb0EEENS1_19SingleTileSchedulerILb0ELb0ELb0ELi128EEEEEEEEEvNT_6ParamsE$_ZZN4cute7idx2crdINS_5tupleIJiiNS_1CILi0EEEEEENS1_IJNS1_IJNS2_ILi4EEENS2_ILi8EEEEEES5_NS2_ILi1EEEEEEEEDaRKT_RKT0_ENKUlRKT_RKT0_E_clIiS5_EEDaSI_SL_)
$_ZN7cutlass13device_kernelIN5flash19enable_sm80_to_sm89INS1_16FlashAttnBwdSm80INS1_25CollectiveMainloopBwdSm80ILi2ELi2EN4cute5tupleIJNS5_1CILi128EEES8_NS7_ILi64EEEEEENS_10bfloat16_tEfNS_4arch4Sm80ELb0ELb1ELb1ELb0ELb0ELb0ELb0ELb0ELi2ELi4ELi4ELi4ELb0EEENS1_24CollectiveEpilogueBwdGQAISA_fSD_Li256ELb0ELb0EEENS1_19SingleTileSchedulerILb0ELb0ELb0ELi128EEEEEEEEEvNT_6ParamsE$_ZZN4cute7idx2crdINS_5tupleIJiiNS_1CILi0EEEEEENS1_IJNS1_IJNS2_ILi4EEENS2_ILi8EEEEEES5_NS2_ILi1EEEEEEEEDaRKT_RKT0_ENKUlRKT_RKT0_E_clIiS5_EEDaSI_SL_:
[----:B------:R-:W-:Y:S02]  /*eeb0*/  MOV R3, 0x0 ;  /* 0x0000000000037802 */ /* 0x000fe40000000f00 */
[----:B------:R-:W-:Y:S02]  /*eec0*/  MOV R6, R5 ;  /* 0x0000000500067202 */ /* 0x000fe40000000f00 */
[----:B------:R-:W-:Y:S05]  /*eed0*/  RET.REL.NODEC R2 `(_ZN7cutlass13device_kernelIN5flash19enable_sm80_to_sm89INS1_16FlashAttnBwdSm80INS1_25CollectiveMainloopBwdSm80ILi2ELi2EN4cute5tupleIJNS5_1CILi128EEES8_NS7_ILi64EEEEEENS_10bfloat16_tEfNS_4arch4Sm80ELb0ELb1ELb1ELb0ELb0ELb0ELb0ELb0ELi2ELi4ELi4ELi4ELb0EEENS1_24CollectiveEpilogueBwdGQAISA_fSD_Li256ELb0ELb0EEENS1_19SingleTileSchedulerILb0ELb0ELb0ELi128EEEEEEEEEvNT_6ParamsE) ;  /* 0xffff112002007950 */ /* 0x000fea0003c3ffff */
        .type           $_ZN7cutlass13device_kernelIN5flash19enable_sm80_to_sm89INS1_16FlashAttnBwdSm80INS1_25CollectiveMainloopBwdSm80ILi2ELi2EN4cute5tupleIJNS5_1CILi128EEES8_NS7_ILi64EEEEEENS_10bfloat16_tEfNS_4arch4Sm80ELb0ELb1ELb1ELb0ELb0ELb0ELb0ELb0ELi2ELi4ELi4ELi4ELb0EEENS1_24CollectiveEpilogueBwdGQAISA_fSD_Li256ELb0ELb0EEENS1_19SingleTileSchedulerILb0ELb0ELb0ELi128EEEEEEEEEvNT_6ParamsE$_ZZN4cute7idx2crdINS_5tupleIJiiNS_1CILi0EEEEEENS1_IJNS1_IJNS2_ILi4EEENS2_ILi8EEEEEES5_NS2_ILi1EEEEEEEEDaRKT_RKT0_ENKUlRKT_RKT0_E_clIiS7_EEDaSI_SL_,@function
        .size           $_ZN7cutlass13device_kernelIN5flash19enable_sm80_to_sm89INS1_16FlashAttnBwdSm80INS1_25CollectiveMainloopBwdSm80ILi2ELi2EN4cute5tupleIJNS5_1CILi128EEES8_NS7_ILi64EEEEEENS_10bfloat16_tEfNS_4arch4Sm80ELb0ELb1ELb1ELb0ELb0ELb0ELb0ELb0ELi2ELi4ELi4ELi4ELb0EEENS1_24CollectiveEpilogueBwdGQAISA_fSD_Li256ELb0ELb0EEENS1_19SingleTileSchedulerILb0ELb0ELb0ELi128EEEEEEEEEvNT_6ParamsE$_ZZN4cute7idx2crdINS_5tupleIJiiNS_1CILi0EEEEEENS1_IJNS1_IJNS2_ILi4EEENS2_ILi8EEEEEES5_NS2_ILi1EEEEEEEEDaRKT_RKT0_ENKUlRKT_RKT0_E_clIiS7_EEDaSI_SL_,($_ZN7cutlass13device_kernelIN5flash19enable_sm80_to_sm89INS1_16FlashAttnBwdSm80INS1_25CollectiveMainloopBwdSm80ILi2ELi2EN4cute5tupleIJNS5_1CILi128EEES8_NS7_ILi64EEEEEENS_10bfloat16_tEfNS_4arch4Sm80ELb0ELb1ELb1ELb0ELb0ELb0ELb0ELb0ELi2ELi4ELi4ELi4ELb0EEENS1_24CollectiveEpilogueBwdGQAISA_fSD_Li256ELb0ELb0EEENS1_19SingleTileSchedulerILb0ELb0ELb0ELi128EEEEEEEEEvNT_6ParamsE$_ZZN4cute7idx2crdIiNS_5tupleIJNS_1CILi32EEENS2_ILi4EEENS2_ILi2EEENS2_ILi1EEEEEENS1_IJS6_S3_NS2_ILi128EEENS2_ILi0EEEEEEEEDaRKT_RKT0_RKT1_ENKUlRKT_RKT0_E_clIS3_S6_EEDaSM_SP_ - $_ZN7cutlass13device_kernelIN5flash19enable_sm80_to_sm89INS1_16FlashAttnBwdSm80INS1_25CollectiveMainloopBwdSm80ILi2ELi2EN4cute5tupleIJNS5_1CILi128EEES8_NS7_ILi64EEEEEENS_10bfloat16_tEfNS_4arch4Sm80ELb0ELb1ELb1ELb0ELb0ELb0ELb0ELb0ELi2ELi4ELi4ELi4ELb0EEENS1_24CollectiveEpilogueBwdGQAISA_fSD_Li256ELb0ELb0EEENS1_19SingleTileSchedulerILb0ELb0ELb0ELi128EEEEEEEEEvNT_6ParamsE$_ZZN4cute7idx2crdINS_5tupleIJiiNS_1CILi0EEEEEENS1_IJNS1_IJNS2_ILi4EEENS2_ILi8EEEEEES5_NS2_ILi1EEEEEEEEDaRKT_RKT0_ENKUlRKT_RKT0_E_clIiS7_EEDaSI_SL_)
$_ZN7cutlass13device_kernelIN5flash19enable_sm80_to_sm89INS1_16FlashAttnBwdSm80INS1_25CollectiveMainloopBwdSm80ILi2ELi2EN4cute5tupleIJNS5_1CILi128EEES8_NS7_ILi64EEEEEENS_10bfloat16_tEfNS_4arch4Sm80ELb0ELb1ELb1ELb0ELb0ELb0ELb0ELb0ELi2ELi4ELi4ELi4ELb0EEENS1_24CollectiveEpilogueBwdGQAISA_fSD_Li256ELb0ELb0EEENS1_19SingleTileSchedulerILb0ELb0ELb0ELi128EEEEEEEEEvNT_6ParamsE$_ZZN4cute7idx2crdINS_5tupleIJiiNS_1CILi0EEEEEENS1_IJNS1_IJNS2_ILi4EEENS2_ILi8EEEEEES5_NS2_ILi1EEEEEEEEDaRKT_RKT0_ENKUlRKT_RKT0_E_clIiS7_EEDaSI_SL_:
        /* <DEDUP_REMOVED lines=62> */
[----:B-----5:R-:W-:Y:S01]  /*f2c0*/  IMAD.MOV.U32 R10, RZ, RZ, R2 ;  /* 0x000000ffff0a7224 */ /* 0x020fe200078e0002 */
[----:B------:R-:W-:Y:S01]  /*f2d0*/  MOV R2, R70 ;  /* 0x0000004600027202 */ /* 0x000fe20000000f00 */
[----:B------:R-:W-:Y:S01]  /*f2e0*/  IMAD.MOV.U32 R8, RZ, RZ, R3 ;  /* 0x000000ffff087224 */ /* 0x000fe200078e0003 */
[----:B------:R-:W-:-:S04]  /*f2f0*/  MOV R3, 0x0 ;  /* 0x0000000000037802 */ /* 0x000fc80000000f00 */
[----:B------:R-:W-:Y:S05]  /*f300*/  RET.REL.NODEC R2 `(_ZN7cutlass13device_kernelIN5flash19enable_sm80_to_sm89INS1_16FlashAttnBwdSm80INS1_25CollectiveMainloopBwdSm80ILi2ELi2EN4cute5tupleIJNS5_1CILi128EEES8_NS7_ILi64EEEEEENS_10bfloat16_tEfNS_4arch4Sm80ELb0ELb1ELb1ELb0ELb0ELb0ELb0ELb0ELi2ELi4ELi4ELi4ELb0EEENS1_24CollectiveEpilogueBwdGQAISA_fSD_Li256ELb0ELb0EEENS1_19SingleTileSchedulerILb0ELb0ELb0ELi128EEEEEEEEEvNT_6ParamsE) ;  /* 0xffff0cf002007950 */ /* 0x000fea0003c3ffff */
        .type           $_ZN7cutlass13device_kernelIN5flash19enable_sm80_to_sm89INS1_16FlashAttnBwdSm80INS1_25CollectiveMainloopBwdSm80ILi2ELi2EN4cute5tupleIJNS5_1CILi128EEES8_NS7_ILi64EEEEEENS_10bfloat16_tEfNS_4arch4Sm80ELb0ELb1ELb1ELb0ELb0ELb0ELb0ELb0ELi2ELi4ELi4ELi4ELb0EEENS1_24CollectiveEpilogueBwdGQAISA_fSD_Li256ELb0ELb0EEENS1_19SingleTileSchedulerILb0ELb0ELb0ELi128EEEEEEEEEvNT_6ParamsE$_ZZN4cute7idx2crdIiNS_5tupleIJNS_1CILi32EEENS2_ILi4EEENS2_ILi2EEENS2_ILi1EEEEEENS1_IJS6_S3_NS2_ILi128EEENS2_ILi0EEEEEEEEDaRKT_RKT0_RKT1_ENKUlRKT_RKT0_E_clIS3_S6_EEDaSM_SP_,@function
        .size           $_ZN7cutlass13device_kernelIN5flash19enable_sm80_to_sm89INS1_16FlashAttnBwdSm80INS1_25CollectiveMainloopBwdSm80ILi2ELi2EN4cute5tupleIJNS5_1CILi128EEES8_NS7_ILi64EEEEEENS_10bfloat16_tEfNS_4arch4Sm80ELb0ELb1ELb1ELb0ELb0ELb0ELb0ELb0ELi2ELi4ELi4ELi4ELb0EEENS1_24CollectiveEpilogueBwdGQAISA_fSD_Li256ELb0ELb0EEENS1_19SingleTileSchedulerILb0ELb0ELb0ELi128EEEEEEEEEvNT_6ParamsE$_ZZN4cute7idx2crdIiNS_5tupleIJNS_1CILi32EEENS2_ILi4EEENS2_ILi2EEENS2_ILi1EEEEEENS1_IJS6_S3_NS2_ILi128EEENS2_ILi0EEEEEEEEDaRKT_RKT0_RKT1_ENKUlRKT_RKT0_E_clIS3_S6_EEDaSM_SP_,($_ZN7cutlass13device_kernelIN5flash19enable_sm80_to_sm89INS1_16FlashAttnBwdSm80INS1_25CollectiveMainloopBwdSm80ILi2ELi2EN4cute5tupleIJNS5_1CILi128EEES8_NS7_ILi64EEEEEENS_10bfloat16_tEfNS_4arch4Sm80ELb0ELb1ELb1ELb0ELb0ELb0ELb0ELb0ELi2ELi4ELi4ELi4ELb0EEENS1_24CollectiveEpilogueBwdGQAISA_fSD_Li256ELb0ELb0EEENS1_19SingleTileSchedulerILb0ELb0ELb0ELi128EEEEEEEEEvNT_6ParamsE$_ZZN4cute7idx2crdIiNS_5tupleIJNS_1CILi32EEENS2_ILi4EEENS2_ILi2EEENS2_ILi1EEEEEENS1_IJS6_S3_NS2_ILi128EEENS2_ILi0EEEEEEEEDaRKT_RKT0_RKT1_ENKUlRKT_RKT0_E_clIS4_S3_EEDaSM_SP_ - $_ZN7cutlass13device_kernelIN5flash19enable_sm80_to_sm89INS1_16FlashAttnBwdSm80INS1_25CollectiveMainloopBwdSm80ILi2ELi2EN4cute5tupleIJNS5_1CILi128EEES8_NS7_ILi64EEEEEENS_10bfloat16_tEfNS_4arch4Sm80ELb0ELb1ELb1ELb0ELb0ELb0ELb0ELb0ELi2ELi4ELi4ELi4ELb0EEENS1_24CollectiveEpilogueBwdGQAISA_fSD_Li256ELb0ELb0EEENS1_19SingleTileSchedulerILb0ELb0ELb0ELi128EEEEEEEEEvNT_6ParamsE$_ZZN4cute7idx2crdIiNS_5tupleIJNS_1CILi32EEENS2_ILi4EEENS2_ILi2EEENS2_ILi1EEEEEENS1_IJS6_S3_NS2_ILi128EEENS2_ILi0EEEEEEEEDaRKT_RKT0_RKT1_ENKUlRKT_RKT0_E_clIS3_S6_EEDaSM_SP_)
$_ZN7cutlass13device_kernelIN5flash19enable_sm80_to_sm89INS1_16FlashAttnBwdSm80INS1_25CollectiveMainloopBwdSm80ILi2ELi2EN4cute5tupleIJNS5_1CILi128EEES8_NS7_ILi64EEEEEENS_10bfloat16_tEfNS_4arch4Sm80ELb0ELb1ELb1ELb0ELb0ELb0ELb0ELb0ELi2ELi4ELi4ELi4ELb0EEENS1_24CollectiveEpilogueBwdGQAISA_fSD_Li256ELb0ELb0EEENS1_19SingleTileSchedulerILb0ELb0ELb0ELi128EEEEEEEEEvNT_6ParamsE$_ZZN4cute7idx2crdIiNS_5tupleIJNS_1CILi32EEENS2_ILi4EEENS2_ILi2EEENS2_ILi1EEEEEENS1_IJS6_S3_NS2_ILi128EEENS2_ILi0EEEEEEEEDaRKT_RKT0_RKT1_ENKUlRKT_RKT0_E_clIS3_S6_EEDaSM_SP_:
[----:B------:R-:W-:Y:S01]  /*f310*/  SHF.R.S32.HI R3, RZ, 0x1f, R2 ;  /* 0x0000001fff037819 */ /* 0x000fe20000011402 */
[----:B------:R-:W-:-:S03]  /*f320*/  IMAD.MOV.U32 R5, RZ, RZ, 0x0 ;  /* 0x00000000ff057424 */ /* 0x000fc600078e00ff */
[----:B------:R-:W-:-:S04]  /*f330*/  LEA.HI R3, R3, R2, RZ, 0x5 ;  /* 0x0000000203037211 */ /* 0x000fc800078f28ff */
[----:B------:R-:W-:-:S05]  /*f340*/  LOP3.LUT R3, R3, 0xffffffe0, RZ, 0xc0, !PT ;  /* 0xffffffe003037812 */ /* 0x000fca00078ec0ff */
[----:B------:R-:W-:Y:S01]  /*f350*/  IMAD.IADD R8, R2, 0x1, -R3 ;  /* 0x0000000102087824 */ /* 0x000fe200078e0a03 */
[----:B------:R-:W-:Y:S06]  /*f360*/  RET.REL.NODEC R4 `(_ZN7cutlass13device_kernelIN5flash19enable_sm80_to_sm89INS1_16FlashAttnBwdSm80INS1_25CollectiveMainloopBwdSm80ILi2ELi2EN4cute5tupleIJNS5_1CILi128EEES8_NS7_ILi64EEEEEENS_10bfloat16_tEfNS_4arch4Sm80ELb0ELb1ELb1ELb0ELb0ELb0ELb0ELb0ELi2ELi4ELi4ELi4ELb0EEENS1_24CollectiveEpilogueBwdGQAISA_fSD_Li256ELb0ELb0EEENS1_19SingleTileSchedulerILb0ELb0ELb0ELi128EEEEEEEEEvNT_6ParamsE) ;  /* 0xffff0c9004007950 */ /* 0x000fec0003c3ffff */
        .type           $_ZN7cutlass13device_kernelIN5flash19enable_sm80_to_sm89INS1_16FlashAttnBwdSm80INS1_25CollectiveMainloopBwdSm80ILi2ELi2EN4cute5tupleIJNS5_1CILi128EEES8_NS7_ILi64EEEEEENS_10bfloat16_tEfNS_4arch4Sm80ELb0ELb1ELb1ELb0ELb0ELb0ELb0ELb0ELi2ELi4ELi4ELi4ELb0EEENS1_24CollectiveEpilogueBwdGQAISA_fSD_Li256ELb0ELb0EEENS1_19SingleTileSchedulerILb0ELb0ELb0ELi128EEEEEEEEEvNT_6ParamsE$_ZZN4cute7idx2crdIiNS_5tupleIJNS_1CILi32EEENS2_ILi4EEENS2_ILi2EEENS2_ILi1EEEEEENS1_IJS6_S3_NS2_ILi128EEENS2_ILi0EEEEEEEEDaRKT_RKT0_RKT1_ENKUlRKT_RKT0_E_clIS4_S3_EEDaSM_SP_,@function
        .size           $_ZN7cutlass13device_kernelIN5flash19enable_sm80_to_sm89INS1_16FlashAttnBwdSm80INS1_25CollectiveMainloopBwdSm80ILi2ELi2EN4cute5tupleIJNS5_1CILi128EEES8_NS7_ILi64EEEEEENS_10bfloat16_tEfNS_4arch4Sm80ELb0ELb1ELb1ELb0ELb0ELb0ELb0ELb0ELi2ELi4ELi4ELi4ELb0EEENS1_24CollectiveEpilogueBwdGQAISA_fSD_Li256ELb0ELb0EEENS1_19SingleTileSchedulerILb0ELb0ELb0ELi128EEEEEEEEEvNT_6ParamsE$_ZZN4cute7idx2crdIiNS_5tupleIJNS_1CILi32EEENS2_ILi4EEENS2_ILi2EEENS2_ILi1EEEEEENS1_IJS6_S3_NS2_ILi128EEENS2_ILi0EEEEEEEEDaRKT_RKT0_RKT1_ENKUlRKT_RKT0_E_clIS4_S3_EEDaSM_SP_,($_ZN7cutlass13device_kernelIN5flash19enable_sm80_to_sm89INS1_16FlashAttnBwdSm80INS1_25CollectiveMainloopBwdSm80ILi2ELi2EN4cute5tupleIJNS5_1CILi128EEES8_NS7_ILi64EEEEEENS_10bfloat16_tEfNS_4arch4Sm80ELb0ELb1ELb1ELb0ELb0ELb0ELb0ELb0ELi2ELi4ELi4ELi4ELb0EEENS1_24CollectiveEpilogueBwdGQAISA_fSD_Li256ELb0ELb0EEENS1_19SingleTileSchedulerILb0ELb0ELb0ELi128EEEEEEEEEvNT_6ParamsE$_ZZN4cute7idx2crdIiNS_5tupleIJNS_1CILi32EEENS2_ILi4EEENS2_ILi2EEENS2_ILi1EEEEEENS1_IJS6_S3_NS2_ILi128EEENS2_ILi0EEEEEEEEDaRKT_RKT0_RKT1_ENKUlRKT_RKT0_E_clIS5_S8_EEDaSM_SP_ - $_ZN7cutlass13device_kernelIN5flash19enable_sm80_to_sm89INS1_16FlashAttnBwdSm80INS1_25CollectiveMainloopBwdSm80ILi2ELi2EN4cute5tupleIJNS5_1CILi128EEES8_NS7_ILi64EEEEEENS_10bfloat16_tEfNS_4arch4Sm80ELb0ELb1ELb1ELb0ELb0ELb0ELb0ELb0ELi2ELi4ELi4ELi4ELb0EEENS1_24CollectiveEpilogueBwdGQAISA_fSD_Li256ELb0ELb0EEENS1_19SingleTileSchedulerILb0ELb0ELb0ELi128EEEEEEEEEvNT_6ParamsE$_ZZN4cute7idx2crdIiNS_5tupleIJNS_1CILi32EEENS2_ILi4EEENS2_ILi2EEENS2_ILi1EEEEEENS1_IJS6_S3_NS2_ILi128EEENS2_ILi0EEEEEEEEDaRKT_RKT0_RKT1_ENKUlRKT_RKT0_E_clIS4_S3_EEDaSM_SP_)
$_ZN7cutlass13device_kernelIN5flash19enable_sm80_to_sm89INS1_16FlashAttnBwdSm80INS1_25CollectiveMainloopBwdSm80ILi2ELi2EN4cute5tupleIJNS5_1CILi128EEES8_NS7_ILi64EEEEEENS_10bfloat16_tEfNS_4arch4Sm80ELb0ELb1ELb1ELb0ELb0ELb0ELb0ELb0ELi2ELi4ELi4ELi4ELb0EEENS1_24CollectiveEpilogueBwdGQAISA_fSD_Li256ELb0ELb0EEENS1_19SingleTileSchedulerILb0ELb0ELb0ELi128EEEEEEEEEvNT_6ParamsE$_ZZN4cute7idx2crdIiNS_5tupleIJNS_1CILi32EEENS2_ILi4EEENS2_ILi2EEENS2_ILi1EEEEEENS1_IJS6_S3_NS2_ILi128EEENS2_ILi0EEEEEEEEDaRKT_RKT0_RKT1_ENKUlRKT_RKT0_E_clIS4_S3_EEDaSM_SP_:
        /* <DEDUP_REMOVED lines=8> */
[----:B------:R-:W-:Y:S06]  /*f3f0*/  RET.REL.NODEC R4 `(_ZN7cutlass13device_kernelIN5flash19enable_sm80_to_sm89INS1_16FlashAttnBwdSm80INS1_25CollectiveMainloopBwdSm80ILi2ELi2EN4cute5tupleIJNS5_1CILi128EEES8_NS7_ILi64EEEEEENS_10bfloat16_tEfNS_4arch4Sm80ELb0ELb1ELb1ELb0ELb0ELb0ELb0ELb0ELi2ELi4ELi4ELi4ELb0EEENS1_24CollectiveEpilogueBwdGQAISA_fSD_Li256ELb0ELb0EEENS1_19SingleTileSchedulerILb0ELb0ELb0ELi128EEEEEEEEEvNT_6ParamsE) ;  /* 0xffff0c0004007950 */ /* 0x000fec0003c3ffff */
        .type           $_ZN7cutlass13device_kernelIN5flash19enable_sm80_to_sm89INS1_16FlashAttnBwdSm80INS1_25CollectiveMainloopBwdSm80ILi2ELi2EN4cute5tupleIJNS5_1CILi128EEES8_NS7_ILi64EEEEEENS_10bfloat16_tEfNS_4arch4Sm80ELb0ELb1ELb1ELb0ELb0ELb0ELb0ELb0ELi2ELi4ELi4ELi4ELb0EEENS1_24CollectiveEpilogueBwdGQAISA_fSD_Li256ELb0ELb0EEENS1_19SingleTileSchedulerILb0ELb0ELb0ELi128EEEEEEEEEvNT_6ParamsE$_ZZN4cute7idx2crdIiNS_5tupleIJNS_1CILi32EEENS2_ILi4EEENS2_ILi2EEENS2_ILi1EEEEEENS1_IJS6_S3_NS2_ILi128EEENS2_ILi0EEEEEEEEDaRKT_RKT0_RKT1_ENKUlRKT_RKT0_E_clIS5_S8_EEDaSM_SP_,@function
        .size           $_ZN7cutlass13device_kernelIN5flash19enable_sm80_to_sm89INS1_16FlashAttnBwdSm80INS1_25CollectiveMainloopBwdSm80ILi2ELi2EN4cute5tupleIJNS5_1CILi128EEES8_NS7_ILi64EEEEEENS_10bfloat16_tEfNS_4arch4Sm80ELb0ELb1ELb1ELb0ELb0ELb0ELb0ELb0ELi2ELi4ELi4ELi4ELb0EEENS1_24CollectiveEpilogueBwdGQAISA_fSD_Li256ELb0ELb0EEENS1_19SingleTileSchedulerILb0ELb0ELb0ELi128EEEEEEEEEvNT_6ParamsE$_ZZN4cute7idx2crdIiNS_5tupleIJNS_1CILi32EEENS2_ILi4EEENS2_ILi2EEENS2_ILi1EEEEEENS1_IJS6_S3_NS2_ILi128EEENS2_ILi0EEEEEEEEDaRKT_RKT0_RKT1_ENKUlRKT_RKT0_E_clIS5_S8_EEDaSM_SP_,($_ZN7cutlass13device_kernelIN5flash19enable_sm80_to_sm89INS1_16FlashAttnBwdSm80INS1_25CollectiveMainloopBwdSm80ILi2ELi2EN4cute5tupleIJNS5_1CILi128EEES8_NS7_ILi64EEEEEENS_10bfloat16_tEfNS_4arch4Sm80ELb0ELb1ELb1ELb0ELb0ELb0ELb0ELb0ELi2ELi4ELi4ELi4ELb0EEENS1_24CollectiveEpilogueBwdGQAISA_fSD_Li256ELb0ELb0EEENS1_19SingleTileSchedulerILb0ELb0ELb0ELi128EEEEEEEEEvNT_6ParamsE$_ZZN4cute9transformINS_15ArithmeticTupleIJiiEEEZNS_14transform_leafIS2_NS_8identityEEEDaRKT_OT0_EUlRKT_E_EEDaS7_S9_ENKUlDpSC_E_clIJiiEEEDaSE_ - $_ZN7cutlass13device_kernelIN5flash19enable_sm80_to_sm89INS1_16FlashAttnBwdSm80INS1_25CollectiveMainloopBwdSm80ILi2ELi2EN4cute5tupleIJNS5_1CILi128EEES8_NS7_ILi64EEEEEENS_10bfloat16_tEfNS_4arch4Sm80ELb0ELb1ELb1ELb0ELb0ELb0ELb0ELb0ELi2ELi4ELi4ELi4ELb0EEENS1_24CollectiveEpilogueBwdGQAISA_fSD_Li256ELb0ELb0EEENS1_19SingleTileSchedulerILb0ELb0ELb0ELi128EEEEEEEEEvNT_6ParamsE$_ZZN4cute7idx2crdIiNS_5tupleIJNS_1CILi32EEENS2_ILi4EEENS2_ILi2EEENS2_ILi1EEEEEENS1_IJS6_S3_NS2_ILi128EEENS2_ILi0EEEEEEEEDaRKT_RKT0_RKT1_ENKUlRKT_RKT0_E_clIS5_S8_EEDaSM_SP_)
$_ZN7cutlass13device_kernelIN5flash19enable_sm80_to_sm89INS1_16FlashAttnBwdSm80INS1_25CollectiveMainloopBwdSm80ILi2ELi2EN4cute5tupleIJNS5_1CILi128EEES8_NS7_ILi64EEEEEENS_10bfloat16_tEfNS_4arch4Sm80ELb0ELb1ELb1ELb0ELb0ELb0ELb0ELb0ELi2ELi4ELi4ELi4ELb0EEENS1_24CollectiveEpilogueBwdGQAISA_fSD_Li256ELb0ELb0EEENS1_19SingleTileSchedulerILb0ELb0ELb0ELi128EEEEEEEEEvNT_6ParamsE$_ZZN4cute7idx2crdIiNS_5tupleIJNS_1CILi32EEENS2_ILi4EEENS2_ILi2EEENS2_ILi1EEEEEENS1_IJS6_S3_NS2_ILi128EEENS2_ILi0EEEEEEEEDaRKT_RKT0_RKT1_ENKUlRKT_RKT0_E_clIS5_S8_EEDaSM_SP_:
[----:B------:R-:W-:Y:S01]  /*f400*/  SHF.R.S32.HI R3, RZ, 0x1f, R2 ;  /* 0x0000001fff037819 */ /* 0x000fe20000011402 */
[----:B------:R-:W-:-:S03]  /*f410*/  IMAD.MOV.U32 R5, RZ, RZ, 0x0 ;  /* 0x00000000ff057424 */ /* 0x000fc600078e00ff */
[----:B------:R-:W-:-:S04]  /*f420*/  LEA.HI R2, R3, R2, RZ, 0x7 ;  /* 0x0000000203027211 */ /* 0x000fc800078f38ff */
[----:B------:R-:W-:-:S04]  /*f430*/  SHF.R.S32.HI R3, RZ, 0x7, R2 ;  /* 0x00000007ff037819 */ /* 0x000fc80000011402 */
[----:B------:R-:W-:-:S04]  /*f440*/  LEA.HI R2, R2, R3, RZ, 0x1 ;  /* 0x0000000302027211 */ /* 0x000fc800078f08ff */
[----:B------:R-:W-:-:S05]  /*f450*/  LOP3.LUT R2, R2, 0xfffffffe, RZ, 0xc0, !PT ;  /* 0xfffffffe02027812 */ /* 0x000fca00078ec0ff */
[----:B------:R-:W-:Y:S01]  /*f460*/  IMAD.IADD R2, R3, 0x1, -R2 ;  /* 0x0000000103027824 */ /* 0x000fe200078e0a02 */
[----:B------:R-:W-:Y:S06]  /*f470*/  RET.REL.NODEC R4 `(_ZN7cutlass13device_kernelIN5flash19enable_sm80_to_sm89INS1_16FlashAttnBwdSm80INS1_25CollectiveMainloopBwdSm80ILi2ELi2EN4cute5tupleIJNS5_1CILi128EEES8_NS7_ILi64EEEEEENS_10bfloat16_tEfNS_4arch4Sm80ELb0ELb1ELb1ELb0ELb0ELb0ELb0ELb0ELi2ELi4ELi4ELi4ELb0EEENS1_24CollectiveEpilogueBwdGQAISA_fSD_Li256ELb0ELb0EEENS1_19SingleTileSchedulerILb0ELb0ELb0ELi128EEEEEEEEEvNT_6ParamsE) ;  /* 0xffff0b8004007950 */ /* 0x000fec0003c3ffff */
        .type           $_ZN7cutlass13device_kernelIN5flash19enable_sm80_to_sm89INS1_16FlashAttnBwdSm80INS1_25CollectiveMainloopBwdSm80ILi2ELi2EN4cute5tupleIJNS5_1CILi128EEES8_NS7_ILi64EEEEEENS_10bfloat16_tEfNS_4arch4Sm80ELb0ELb1ELb1ELb0ELb0ELb0ELb0ELb0ELi2ELi4ELi4ELi4ELb0EEENS1_24CollectiveEpilogueBwdGQAISA_fSD_Li256ELb0ELb0EEENS1_19SingleTileSchedulerILb0ELb0ELb0ELi128EEEEEEEEEvNT_6ParamsE$_ZZN4cute9transformINS_15ArithmeticTupleIJiiEEEZNS_14transform_leafIS2_NS_8identityEEEDaRKT_OT0_EUlRKT_E_EEDaS7_S9_ENKUlDpSC_E_clIJiiEEEDaSE_,@function
        .size           $_ZN7cutlass13device_kernelIN5flash19enable_sm80_to_sm89INS1_16FlashAttnBwdSm80INS1_25CollectiveMainloopBwdSm80ILi2ELi2EN4cute5tupleIJNS5_1CILi128EEES8_NS7_ILi64EEEEEENS_10bfloat16_tEfNS_4arch4Sm80ELb0ELb1ELb1ELb0ELb0ELb0ELb0ELb0ELi2ELi4ELi4ELi4ELb0EEENS1_24CollectiveEpilogueBwdGQAISA_fSD_Li256ELb0ELb0EEENS1_19SingleTileSchedulerILb0ELb0ELb0ELi128EEEEEEEEEvNT_6ParamsE$_ZZN4cute9transformINS_15ArithmeticTupleIJiiEEEZNS_14transform_leafIS2_NS_8identityEEEDaRKT_OT0_EUlRKT_E_EEDaS7_S9_ENKUlDpSC_E_clIJiiEEEDaSE_,($_ZN7cutlass13device_kernelIN5flash19enable_sm80_to_sm89INS1_16FlashAttnBwdSm80INS1_25CollectiveMainloopBwdSm80ILi2ELi2EN4cute5tupleIJNS5_1CILi128EEES8_NS7_ILi64EEEEEENS_10bfloat16_tEfNS_4arch4Sm80ELb0ELb1ELb1ELb0ELb0ELb0ELb0ELb0ELi2ELi4ELi4ELi4ELb0EEENS1_24CollectiveEpilogueBwdGQAISA_fSD_Li256ELb0ELb0EEENS1_19SingleTileSchedulerILb0ELb0ELb0ELi128EEEEEEEEEvNT_6ParamsE$_ZZN4cute9transformINS_5tupleIJNS_1CILi32EEENS2_ILi4EEENS2_ILi2EEENS2_ILi1EEEEEENS1_IJS6_S3_NS2_ILi128EEENS2_ILi0EEEEEEZNS_7idx2crdIiS7_SA_EEDaRKT_RKT0_RKT1_EUlRKT_RKT0_E_EEDaSE_SH_OSI_ENKUlDpSN_E_clIJiiiS9_EEEDaST_ - $_ZN7cutlass13device_kernelIN5flash19enable_sm80_to_sm89INS1_16FlashAttnBwdSm80INS1_25CollectiveMainloopBwdSm80ILi2ELi2EN4cute5tupleIJNS5_1CILi128EEES8_NS7_ILi64EEEEEENS_10bfloat16_tEfNS_4arch4Sm80ELb0ELb1ELb1ELb0ELb0ELb0ELb0ELb0ELi2ELi4ELi4ELi4ELb0EEENS1_24CollectiveEpilogueBwdGQAISA_fSD_Li256ELb0ELb0EEENS1_19SingleTileSchedulerILb0ELb0ELb0ELi128EEEEEEEEEvNT_6ParamsE$_ZZN4cute9transformINS_15ArithmeticTupleIJiiEEEZNS_14transform_leafIS2_NS_8identityEEEDaRKT_OT0_EUlRKT_E_EEDaS7_S9_ENKUlDpSC_E_clIJiiEEEDaSE_)
$_ZN7cutlass13device_kernelIN5flash19enable_sm80_to_sm89INS1_16FlashAttnBwdSm80INS1_25CollectiveMainloopBwdSm80ILi2ELi2EN4cute5tupleIJNS5_1CILi128EEES8_NS7_ILi64EEEEEENS_10bfloat16_tEfNS_4arch4Sm80ELb0ELb1ELb1ELb0ELb0ELb0ELb0ELb0ELi2ELi4ELi4ELi4ELb0EEENS1_24CollectiveEpilogueBwdGQAISA_fSD_Li256ELb0ELb0EEENS1_19SingleTileSchedulerILb0ELb0ELb0ELi128EEEEEEEEEvNT_6ParamsE$_ZZN4cute9transformINS_15ArithmeticTupleIJiiEEEZNS_14transform_leafIS2_NS_8identityEEEDaRKT_OT0_EUlRKT_E_EEDaS7_S9_ENKUlDpSC_E_clIJiiEEEDaSE_:
[----:B------:R-:W-:Y:S01]  /*f480*/  IADD3 R3, R1, 0x1688, RZ ;  /* 0x0000168801037810 */ /* 0x000fe20007ffe0ff */
[----:B------:R-:W-:Y:S01]  /*f490*/  IMAD.MOV.U32 R2, RZ, RZ, R11 ;  /* 0x000000ffff027224 */ /* 0x000fe200078e000b */
[----:B------:R-:W-:Y:S02]  /*f4a0*/  MOV R8, 0xf4d0 ;  /* 0x0000f4d000087802 */ /* 0x000fe40000000f00 */
[----:B------:R-:W-:Y:S02]  /*f4b0*/  IADD3 R3, R3, c[0x0][0x20], RZ ;  /* 0x0000080003037a10 */ /* 0x000fe40007ffe0ff */
[----:B------:R-:W-:Y:S05]  /*f4c0*/  CALL.REL.NOINC `($_ZN7cutlass13device_kernelIN5flash19enable_sm80_to_sm89INS1_16FlashAttnBwdSm80INS1_25CollectiveMainloopBwdSm80ILi2ELi2EN4cute5tupleIJNS5_1CILi128EEES8_NS7_ILi64EEEEEENS_10bfloat16_tEfNS_4arch4Sm80ELb0ELb1ELb1ELb0ELb0ELb0ELb0ELb0ELi2ELi4ELi4ELi4ELb0EEENS1_24CollectiveEpilogueBwdGQAISA_fSD_Li256ELb0ELb0EEENS1_19SingleTileSchedulerILb0ELb0ELb0ELi128EEEEEEEEEvNT_6ParamsE$_ZN4cute3eso3ESOILb0ELb0EJiiEEC2ERKiS4_) ;  /* 0xffff6d8000007944 */ /* 0x000fea0003c3ffff */
[----:B-1----:R1:W5:Y:S01]  /*f4d0*/  LDL.64 R2, [R1+0x1688] ;  /* 0x0016880001027983 */ /* 0x0023620000100a00 */
[----:B------:R-:W-:Y:S02]  /*f4e0*/  MOV R8, R6 ;  /* 0x0000000600087202 */ /* 0x000fe40000000f00 */
[----:B------:R-:W-:-:S04]  /*f4f0*/  MOV R9, 0x0 ;  /* 0x0000000000097802 */ /* 0x000fc80000000f00 */
[----:B------:R-:W-:Y:S05]  /*f500*/  RET.REL.NODEC R8 `(_ZN7cutlass13device_kernelIN5flash19enable_sm80_to_sm89INS1_16FlashAttnBwdSm80INS1_25CollectiveMainloopBwdSm80ILi2ELi2EN4cute5tupleIJNS5_1CILi128EEES8_NS7_ILi64EEEEEENS_10bfloat16_tEfNS_4arch4Sm80ELb0ELb1ELb1ELb0ELb0ELb0ELb0ELb0ELi2ELi4ELi4ELi4ELb0EEENS1_24CollectiveEpilogueBwdGQAISA_fSD_Li256ELb0ELb0EEENS1_19SingleTileSchedulerILb0ELb0ELb0ELi128EEEEEEEEEvNT_6ParamsE) ;  /* 0xffff0af008007950 */ /* 0x000fea0003c3ffff */
        .type           $_ZN7cutlass13device_kernelIN5flash19enable_sm80_to_sm89INS1_16FlashAttnBwdSm80INS1_25CollectiveMainloopBwdSm80ILi2ELi2EN4cute5tupleIJNS5_1CILi128EEES8_NS7_ILi64EEEEEENS_10bfloat16_tEfNS_4arch4Sm80ELb0ELb1ELb1ELb0ELb0ELb0ELb0ELb0ELi2ELi4ELi4ELi4ELb0EEENS1_24CollectiveEpilogueBwdGQAISA_fSD_Li256ELb0ELb0EEENS1_19SingleTileSchedulerILb0ELb0ELb0ELi128EEEEEEEEEvNT_6ParamsE$_ZZN4cute9transformINS_5tupleIJNS_1CILi32EEENS2_ILi4EEENS2_ILi2EEENS2_ILi1EEEEEENS1_IJS6_S3_NS2_ILi128EEENS2_ILi0EEEEEEZNS_7idx2crdIiS7_SA_EEDaRKT_RKT0_RKT1_EUlRKT_RKT0_E_EEDaSE_SH_OSI_ENKUlDpSN_E_clIJiiiS9_EEEDaST_,@function
        .size           $_ZN7cutlass13device_kernelIN5flash19enable_sm80_to_sm89INS1_16FlashAttnBwdSm80INS1_25CollectiveMainloopBwdSm80ILi2ELi2EN4cute5tupleIJNS5_1CILi128EEES8_NS7_ILi64EEEEEENS_10bfloat16_tEfNS_4arch4Sm80ELb0ELb1ELb1ELb0ELb0ELb0ELb0ELb0ELi2ELi4ELi4ELi4ELb0EEENS1_24CollectiveEpilogueBwdGQAISA_fSD_Li256ELb0ELb0EEENS1_19SingleTileSchedulerILb0ELb0ELb0ELi128EEEEEEEEEvNT_6ParamsE$_ZZN4cute9transformINS_5tupleIJNS_1CILi32EEENS2_ILi4EEENS2_ILi2EEENS2_ILi1EEEEEENS1_IJS6_S3_NS2_ILi128EEENS2_ILi0EEEEEEZNS_7idx2crdIiS7_SA_EEDaRKT_RKT0_RKT1_EUlRKT_RKT0_E_EEDaSE_SH_OSI_ENKUlDpSN_E_clIJiiiS9_EEEDaST_,($_ZN7cutlass13device_kernelIN5flash19enable_sm80_to_sm89INS1_16FlashAttnBwdSm80INS1_25CollectiveMainloopBwdSm80ILi2ELi2EN4cute5tupleIJNS5_1CILi128EEES8_NS7_ILi64EEEEEENS_10bfloat16_tEfNS_4arch4Sm80ELb0ELb1ELb1ELb0ELb0ELb0ELb0ELb0ELi2ELi4ELi4ELi4ELb0EEENS1_24CollectiveEpilogueBwdGQAISA_fSD_Li256ELb0ELb0EEENS1_19SingleTileSchedulerILb0ELb0ELb0ELi128EEEEEEEEEvNT_6ParamsE$_ZZN4cute9transformINS_5tupleIJiiNS_1CILi0EEEEEENS1_IJNS1_IJNS2_ILi4EEENS2_ILi8EEEEEENS2_ILi2EEENS2_ILi1EEEEEEZNS_7idx2crdIS4_SA_EEDaRKT_RKT0_EUlRKT_RKT0_E_EEDaSE_SH_OT1_ENKUlDpSK_E_clIJNS1_IJiiEEEiS3_EEEDaSR_ - $_ZN7cutlass13device_kernelIN5flash19enable_sm80_to_sm89INS1_16FlashAttnBwdSm80INS1_25CollectiveMainloopBwdSm80ILi2ELi2EN4cute5tupleIJNS5_1CILi128EEES8_NS7_ILi64EEEEEENS_10bfloat16_tEfNS_4arch4Sm80ELb0ELb1ELb1ELb0ELb0ELb0ELb0ELb0ELi2ELi4ELi4ELi4ELb0EEENS1_24CollectiveEpilogueBwdGQAISA_fSD_Li256ELb0ELb0EEENS1_19SingleTileSchedulerILb0ELb0ELb0ELi128EEEEEEEEEvNT_6ParamsE$_ZZN4cute9transformINS_5tupleIJNS_1CILi32EEENS2_ILi4EEENS2_ILi2EEENS2_ILi1EEEEEENS1_IJS6_S3_NS2_ILi128EEENS2_ILi0EEEEEEZNS_7idx2crdIiS7_SA_EEDaRKT_RKT0_RKT1_EUlRKT_RKT0_E_EEDaSE_SH_OSI_ENKUlDpSN_E_clIJiiiS9_EEEDaST_)
$_ZN7cutlass13device_kernelIN5flash19enable_sm80_to_sm89INS1_16FlashAttnBwdSm80INS1_25CollectiveMainloopBwdSm80ILi2ELi2EN4cute5tupleIJNS5_1CILi128EEES8_NS7_ILi64EEEEEENS_10bfloat16_tEfNS_4arch4Sm80ELb0ELb1ELb1ELb0ELb0ELb0ELb0ELb0ELi2ELi4ELi4ELi4ELb0EEENS1_24CollectiveEpilogueBwdGQAISA_fSD_Li256ELb0ELb0EEENS1_19SingleTileSchedulerILb0ELb0ELb0ELi128EEEEEEEEEvNT_6ParamsE$_ZZN4cute9transformINS_5tupleIJNS_1CILi32EEENS2_ILi4EEENS2_ILi2EEENS2_ILi1EEEEEENS1_IJS6_S3_NS2_ILi128EEENS2_ILi0EEEEEEZNS_7idx2crdIiS7_SA_EEDaRKT_RKT0_RKT1_EUlRKT_RKT0_E_EEDaSE_SH_OSI_ENKUlDpSN_E_clIJiiiS9_EEEDaST_:
[----:B------:R-:W-:Y:S02]  /*f510*/  IADD3 R3, R1, 0x13c8, RZ ;  /* 0x000013c801037810 */ /* 0x000fe40007ffe0ff */
[----:B------:R-:W-:Y:S02]  /*f520*/  MOV R6, 0xf550 ;  /* 0x0000f55000067802 */ /* 0x000fe40000000f00 */
[----:B------:R-:W-:Y:S02]  /*f530*/  IADD3 R3, R3, c[0x0][0x20], RZ ;  /* 0x0000080003037a10 */ /* 0x000fe40007ffe0ff */
[----:B------:R-:W-:Y:S05]  /*f540*/  CALL.REL.NOINC `($_ZN7cutlass13device_kernelIN5flash19enable_sm80_to_sm89INS1_16FlashAttnBwdSm80INS1_25CollectiveMainloopBwdSm80ILi2ELi2EN4cute5tupleIJNS5_1CILi128EEES8_NS7_ILi64EEEEEENS_10bfloat16_tEfNS_4arch4Sm80ELb0ELb1ELb1ELb0ELb0ELb0ELb0ELb0ELi2ELi4ELi4ELi4ELb0EEENS1_24CollectiveEpilogueBwdGQAISA_fSD_Li256ELb0ELb0EEENS1_19SingleTileSchedulerILb0ELb0ELb0ELi128EEEEEEEEEvNT_6ParamsE$_ZN4cute3eso3ESOILb0ELb0EJiiiNS_1CILi0EEEEEC2ERKiS6_S6_RKS3_) ;  /* 0xffff707000007944 */ /* 0x000fea0003c3ffff */
[----:B------:R2:W5:Y:S04]  /*f550*/  LDL R5, [R1+0x13d0] ;  /* 0x0013d00001057983 */ /* 0x0005680000100800 */
[----:B-1----:R2:W5:Y:S01]  /*f560*/  LDL.64 R2, [R1+0x13c8] ;  /* 0x0013c80001027983 */ /* 0x0025620000100a00 */
[----:B------:R-:W-:Y:S02]  /*f570*/  MOV R8, R4 ;  /* 0x0000000400087202 */ /* 0x000fe40000000f00 */
[----:B------:R-:W-:-:S04]  /*f580*/  MOV R9, 0x0 ;  /* 0x0000000000097802 */ /* 0x000fc80000000f00 */
[----:B------:R-:W-:Y:S05]  /*f590*/  RET.REL.NODEC R8 `(_ZN7cutlass13device_kernelIN5flash19enable_sm80_to_sm89INS1_16FlashAttnBwdSm80INS1_25CollectiveMainloopBwdSm80ILi2ELi2EN4cute5tupleIJNS5_1CILi128EEES8_NS7_ILi64EEEEEENS_10bfloat16_tEfNS_4arch4Sm80ELb0ELb1ELb1ELb0ELb0ELb0ELb0ELb0ELi2ELi4ELi4ELi4ELb0EEENS1_24CollectiveEpilogueBwdGQAISA_fSD_Li256ELb0ELb0EEENS1_19SingleTileSchedulerILb0ELb0ELb0ELi128EEEEEEEEEvNT_6ParamsE) ;  /* 0xffff0a6008007950 */ /* 0x000fea0003c3ffff */
        .type           $_ZN7cutlass13device_kernelIN5flash19enable_sm80_to_sm89INS1_16FlashAttnBwdSm80INS1_25CollectiveMainloopBwdSm80ILi2ELi2EN4cute5tupleIJNS5_1CILi128EEES8_NS7_ILi64EEEEEENS_10bfloat16_tEfNS_4arch4Sm80ELb0ELb1ELb1ELb0ELb0ELb0ELb0ELb0ELi2ELi4ELi4ELi4ELb0EEENS1_24CollectiveEpilogueBwdGQAISA_fSD_Li256ELb0ELb0EEENS1_19SingleTileSchedulerILb0ELb0ELb0ELi128EEEEEEEEEvNT_6ParamsE$_ZZN4cute9transformINS_5tupleIJiiNS_1CILi0EEEEEENS1_IJNS1_IJNS2_ILi4EEENS2_ILi8EEEEEENS2_ILi2EEENS2_ILi1EEEEEEZNS_7idx2crdIS4_SA_EEDaRKT_RKT0_EUlRKT_RKT0_E_EEDaSE_SH_OT1_ENKUlDpSK_E_clIJNS1_IJiiEEEiS3_EEEDaSR_,@function
        .size           $_ZN7cutlass13device_kernelIN5flash19enable_sm80_to_sm89INS1_16FlashAttnBwdSm80INS1_25CollectiveMainloopBwdSm80ILi2ELi2EN4cute5tupleIJNS5_1CILi128EEES8_NS7_ILi64EEEEEENS_10bfloat16_tEfNS_4arch4Sm80ELb0ELb1ELb1ELb0ELb0ELb0ELb0ELb0ELi2ELi4ELi4ELi4ELb0EEENS1_24CollectiveEpilogueBwdGQAISA_fSD_Li256ELb0ELb0EEENS1_19SingleTileSchedulerILb0ELb0ELb0ELi128EEEEEEEEEvNT_6ParamsE$_ZZN4cute9transformINS_5tupleIJiiNS_1CILi0EEEEEENS1_IJNS1_IJNS2_ILi4EEENS2_ILi8EEEEEENS2_ILi2EEENS2_ILi1EEEEEEZNS_7idx2crdIS4_SA_EEDaRKT_RKT0_EUlRKT_RKT0_E_EEDaSE_SH_OT1_ENKUlDpSK_E_clIJNS1_IJiiEEEiS3_EEEDaSR_,($_ZN7cutlass13device_kernelIN5flash19enable_sm80_to_sm89INS1_16FlashAttnBwdSm80INS1_25CollectiveMainloopBwdSm80ILi2ELi2EN4cute5tupleIJNS5_1CILi128EEES8_NS7_ILi64EEEEEENS_10bfloat16_tEfNS_4arch4Sm80ELb0ELb1ELb1ELb0ELb0ELb0ELb0ELb0ELi2ELi4ELi4ELi4ELb0EEENS1_24CollectiveEpilogueBwdGQAISA_fSD_Li256ELb0ELb0EEENS1_19SingleTileSchedulerILb0ELb0ELb0ELi128EEEEEEEEEvNT_6ParamsE$_ZZN4cute9transformINS_5tupleIJiiNS_1CILi0EEEEEENS1_IJNS1_IJNS2_ILi4EEENS2_ILi8EEEEEES5_NS2_ILi1EEEEEEZNS_7idx2crdIS4_S9_EEDaRKT_RKT0_EUlRKT_RKT0_E_EEDaSD_SG_OT1_ENKUlDpSJ_E_clIJNS1_IJiiEEEiS3_EEEDaSQ_ - $_ZN7cutlass13device_kernelIN5flash19enable_sm80_to_sm89INS1_16FlashAttnBwdSm80INS1_25CollectiveMainloopBwdSm80ILi2ELi2EN4cute5tupleIJNS5_1CILi128EEES8_NS7_ILi64EEEEEENS_10bfloat16_tEfNS_4arch4Sm80ELb0ELb1ELb1ELb0ELb0ELb0ELb0ELb0ELi2ELi4ELi4ELi4ELb0EEENS1_24CollectiveEpilogueBwdGQAISA_fSD_Li256ELb0ELb0EEENS1_19SingleTileSchedulerILb0ELb0ELb0ELi128EEEEEEEEEvNT_6ParamsE$_ZZN4cute9transformINS_5tupleIJiiNS_1CILi0EEEEEENS1_IJNS1_IJNS2_ILi4EEENS2_ILi8EEEEEENS2_ILi2EEENS2_ILi1EEEEEEZNS_7idx2crdIS4_SA_EEDaRKT_RKT0_EUlRKT_RKT0_E_EEDaSE_SH_OT1_ENKUlDpSK_E_clIJNS1_IJiiEEEiS3_EEEDaSR_)
$_ZN7cutlass13device_kernelIN5flash19enable_sm80_to_sm89INS1_16FlashAttnBwdSm80INS1_25CollectiveMainloopBwdSm80ILi2ELi2EN4cute5tupleIJNS5_1CILi128EEES8_NS7_ILi64EEEEEENS_10bfloat16_tEfNS_4arch4Sm80ELb0ELb1ELb1ELb0ELb0ELb0ELb0ELb0ELi2ELi4ELi4ELi4ELb0EEENS1_24CollectiveEpilogueBwdGQAISA_fSD_Li256ELb0ELb0EEENS1_19SingleTileSchedulerILb0ELb0ELb0ELi128EEEEEEEEEvNT_6ParamsE$_ZZN4cute9transformINS_5tupleIJiiNS_1CILi0EEEEEENS1_IJNS1_IJNS2_ILi4EEENS2_ILi8EEEEEENS2_ILi2EEENS2_ILi1EEEEEEZNS_7idx2crdIS4_SA_EEDaRKT_RKT0_EUlRKT_RKT0_E_EEDaSE_SH_OT1_ENKUlDpSK_E_clIJNS1_IJiiEEEiS3_EEEDaSR_:
[----:B------:R-:W-:Y:S02]  /*f5a0*/  IADD3 R3, R1, 0x1680, RZ ;  /* 0x0000168001037810 */ /* 0x000fe40007ffe0ff */
[----:B------:R-:W-:Y:S02]  /*f5b0*/  MOV R6, 0xf5e0 ;  /* 0x0000f5e000067802 */ /* 0x000fe40000000f00 */
[----:B------:R-:W-:Y:S02]  /*f5c0*/  IADD3 R3, R3, c[0x0][0x20], RZ ;  /* 0x0000080003037a10 */ /* 0x000fe40007ffe0ff */
[----:B------:R-:W-:Y:S05]  /*f5d0*/  CALL.REL.NOINC `($_ZN7cutlass13device_kernelIN5flash19enable_sm80_to_sm89INS1_16FlashAttnBwdSm80INS1_25CollectiveMainloopBwdSm80ILi2ELi2EN4cute5tupleIJNS5_1CILi128EEES8_NS7_ILi64EEEEEENS_10bfloat16_tEfNS_4arch4Sm80ELb0ELb1ELb1ELb0ELb0ELb0ELb0ELb0ELi2ELi4ELi4ELi4ELb0EEENS1_24CollectiveEpilogueBwdGQAISA_fSD_Li256ELb0ELb0EEENS1_19SingleTileSchedulerILb0ELb0ELb0ELi128EEEEEEEEEvNT_6ParamsE$_ZN4cute3eso3ESOILb0ELb0EJNS_5tupleIJiiEEEiNS_1CILi0EEEEEC2ERKS3_RKiRKS5_) ;  /* 0xffff611000007944 */ /* 0x000fea0003c3ffff */
[----:B------:R2:W5:Y:S04]  /*f5e0*/  LDL R34, [R1+0x1688] ;  /* 0x0016880001227983 */ /* 0x0005680000100800 */
[----:B-1----:R2:W5:Y:S01]  /*f5f0*/  LDL.64 R2, [R1+0x1680] ;  /* 0x0016800001027983 */ /* 0x0025620000100a00 */
[----:B------:R-:W-:-:S04]  /*f600*/  MOV R71, 0x0 ;  /* 0x0000000000477802 */ /* 0x000fc80000000f00 */
[----:B------:R-:W-:Y:S05]  /*f610*/  RET.REL.NODEC R70 `(_ZN7cutlass13device_kernelIN5flash19enable_sm80_to_sm89INS1_16FlashAttnBwdSm80INS1_25CollectiveMainloopBwdSm80ILi2ELi2EN4cute5tupleIJNS5_1CILi128EEES8_NS7_ILi64EEEEEENS_10bfloat16_tEfNS_4arch4Sm80ELb0ELb1ELb1ELb0ELb0ELb0ELb0ELb0ELi2ELi4ELi4ELi4ELb0EEENS1_24CollectiveEpilogueBwdGQAISA_fSD_Li256ELb0ELb0EEENS1_19SingleTileSchedulerILb0ELb0ELb0ELi128EEEEEEEEEvNT_6ParamsE) ;  /* 0xffff09e046007950 */ /* 0x000fea0003c3ffff */
        .type           $_ZN7cutlass13device_kernelIN5flash19enable_sm80_to_sm89INS1_16FlashAttnBwdSm80INS1_25CollectiveMainloopBwdSm80ILi2ELi2EN4cute5tupleIJNS5_1CILi128EEES8_NS7_ILi64EEEEEENS_10bfloat16_tEfNS_4arch4Sm80ELb0ELb1ELb1ELb0ELb0ELb0ELb0ELb0ELi2ELi4ELi4ELi4ELb0EEENS1_24CollectiveEpilogueBwdGQAISA_fSD_Li256ELb0ELb0EEENS1_19SingleTileSchedulerILb0ELb0ELb0ELi128EEEEEEEEEvNT_6ParamsE$_ZZN4cute9transformINS_5tupleIJiiNS_1CILi0EEEEEENS1_IJNS1_IJNS2_ILi4EEENS2_ILi8EEEEEES5_NS2_ILi1EEEEEEZNS_7idx2crdIS4_S9_EEDaRKT_RKT0_EUlRKT_RKT0_E_EEDaSD_SG_OT1_ENKUlDpSJ_E_clIJNS1_IJiiEEEiS3_EEEDaSQ_,@function
        .size           $_ZN7cutlass13device_kernelIN5flash19enable_sm80_to_sm89INS1_16FlashAttnBwdSm80INS1_25CollectiveMainloopBwdSm80ILi2ELi2EN4cute5tupleIJNS5_1CILi128EEES8_NS7_ILi64EEEEEENS_10bfloat16_tEfNS_4arch4Sm80ELb0ELb1ELb1ELb0ELb0ELb0ELb0ELb0ELi2ELi4ELi4ELi4ELb0EEENS1_24CollectiveEpilogueBwdGQAISA_fSD_Li256ELb0ELb0EEENS1_19SingleTileSchedulerILb0ELb0ELb0ELi128EEEEEEEEEvNT_6ParamsE$_ZZN4cute9transformINS_5tupleIJiiNS_1CILi0EEEEEENS1_IJNS1_IJNS2_ILi4EEENS2_ILi8EEEEEES5_NS2_ILi1EEEEEEZNS_7idx2crdIS4_S9_EEDaRKT_RKT0_EUlRKT_RKT0_E_EEDaSD_SG_OT1_ENKUlDpSJ_E_clIJNS1_IJiiEEEiS3_EEEDaSQ_,($_ZN7cutlass13device_kernelIN5flash19enable_sm80_to_sm89INS1_16FlashAttnBwdSm80INS1_25CollectiveMainloopBwdSm80ILi2ELi2EN4cute5tupleIJNS5_1CILi128EEES8_NS7_ILi64EEEEEENS_10bfloat16_tEfNS_4arch4Sm80ELb0ELb1ELb1ELb0ELb0ELb0ELb0ELb0ELi2ELi4ELi4ELi4ELb0EEENS1_24CollectiveEpilogueBwdGQAISA_fSD_Li256ELb0ELb0EEENS1_19SingleTileSchedulerILb0ELb0ELb0ELi128EEEEEEEEEvNT_6ParamsE$_ZZN4cute9transformINS_5tupleIJiiiNS_1CILi0EEEEEENS1_IJNS2_ILi32EEENS2_ILi4EEENS2_ILi2EEENS2_ILi1EEEEEENS1_IJS8_S8_S8_S8_EEEZNS_7crd2crdIS4_S9_SA_EEDaRKT_RKT0_RKT1_EUlRKT_RKT0_RKT1_E_EEDaSE_SH_SK_OT2_ENKUlDpSN_E_clIJiiiS3_EEEDaSX_ - $_ZN7cutlass13device_kernelIN5flash19enable_sm80_to_sm89INS1_16FlashAttnBwdSm80INS1_25CollectiveMainloopBwdSm80ILi2ELi2EN4cute5tupleIJNS5_1CILi128EEES8_NS7_ILi64EEEEEENS_10bfloat16_tEfNS_4arch4Sm80ELb0ELb1ELb1ELb0ELb0ELb0ELb0ELb0ELi2ELi4ELi4ELi4ELb0EEENS1_24CollectiveEpilogueBwdGQAISA_fSD_Li256ELb0ELb0EEENS1_19SingleTileSchedulerILb0ELb0ELb0ELi128EEEEEEEEEvNT_6ParamsE$_ZZN4cute9transformINS_5tupleIJiiNS_1CILi0EEEEEENS1_IJNS1_IJNS2_ILi4EEENS2_ILi8EEEEEES5_NS2_ILi1EEEEEEZNS_7idx2crdIS4_S9_EEDaRKT_RKT0_EUlRKT_RKT0_E_EEDaSD_SG_OT1_ENKUlDpSJ_E_clIJNS1_IJiiEEEiS3_EEEDaSQ_)
$_ZN7cutlass13device_kernelIN5flash19enable_sm80_to_sm89INS1_16FlashAttnBwdSm80INS1_25CollectiveMainloopBwdSm80ILi2ELi2EN4cute5tupleIJNS5_1CILi128EEES8_NS7_ILi64EEEEEENS_10bfloat16_tEfNS_4arch4Sm80ELb0ELb1ELb1ELb0ELb0ELb0ELb0ELb0ELi2ELi4ELi4ELi4ELb0EEENS1_24CollectiveEpilogueBwdGQAISA_fSD_Li256ELb0ELb0EEENS1_19SingleTileSchedulerILb0ELb0ELb0ELi128EEEEEEEEEvNT_6ParamsE$_ZZN4cute9transformINS_5tupleIJiiNS_1CILi0EEEEEENS1_IJNS1_IJNS2_ILi4EEENS2_ILi8EEEEEES5_NS2_ILi1EEEEEEZNS_7idx2crdIS4_S9_EEDaRKT_RKT0_EUlRKT_RKT0_E_EEDaSD_SG_OT1_ENKUlDpSJ_E_clIJNS1_IJiiEEEiS3_EEEDaSQ_:
[----:B------:R-:W-:Y:S02]  /*f620*/  IADD3 R3, R1, 0x1680, RZ ;  /* 0x0000168001037810 */ /* 0x000fe40007ffe0ff */
[----:B------:R-:W-:Y:S02]  /*f630*/  MOV R6, 0xf660 ;  /* 0x0000f66000067802 */ /* 0x000fe40000000f00 */
[----:B------:R-:W-:Y:S02]  /*f640*/  IADD3 R3, R3, c[0x0][0x20], RZ ;  /* 0x0000080003037a10 */ /* 0x000fe40007ffe0ff */
[----:B------:R-:W-:Y:S05]  /*f650*/  CALL.REL.NOINC `($_ZN7cutlass13device_kernelIN5flash19enable_sm80_to_sm89INS1_16FlashAttnBwdSm80INS1_25CollectiveMainloopBwdSm80ILi2ELi2EN4cute5tupleIJNS5_1CILi128EEES8_NS7_ILi64EEEEEENS_10bfloat16_tEfNS_4arch4Sm80ELb0ELb1ELb1ELb0ELb0ELb0ELb0ELb0ELi2ELi4ELi4ELi4ELb0EEENS1_24CollectiveEpilogueBwdGQAISA_fSD_Li256ELb0ELb0EEENS1_19SingleTileSchedulerILb0ELb0ELb0ELi128EEEEEEEEEvNT_6ParamsE$_ZN4cute3eso3ESOILb0ELb0EJNS_5tupleIJiiEEEiNS_1CILi0EEEEEC2ERKS3_RKiRKS5_) ;  /* 0xffff609000007944 */ /* 0x000fea0003c3ffff */
[----:B------:R2:W5:Y:S04]  /*f660*/  LDL R33, [R1+0x1688] ;  /* 0x0016880001217983 */ /* 0x0005680000100800 */
[----:B-1----:R2:W5:Y:S01]  /*f670*/  LDL.64 R2, [R1+0x1680] ;  /* 0x0016800001027983 */ /* 0x0025620000100a00 */
[----:B------:R-:W-:Y:S02]  /*f680*/  MOV R8, R70 ;  /* 0x0000004600087202 */ /* 0x000fe40000000f00 */
[----:B------:R-:W-:-:S04]  /*f690*/  MOV R9, 0x0 ;  /* 0x0000000000097802 */ /* 0x000fc80000000f00 */
[----:B------:R-:W-:Y:S05]  /*f6a0*/  RET.REL.NODEC R8 `(_ZN7cutlass13device_kernelIN5flash19enable_sm80_to_sm89INS1_16FlashAttnBwdSm80INS1_25CollectiveMainloopBwdSm80ILi2ELi2EN4cute5tupleIJNS5_1CILi128EEES8_NS7_ILi64EEEEEENS_10bfloat16_tEfNS_4arch4Sm80ELb0ELb1ELb1ELb0ELb0ELb0ELb0ELb0ELi2ELi4ELi4ELi4ELb0EEENS1_24CollectiveEpilogueBwdGQAISA_fSD_Li256ELb0ELb0EEENS1_19SingleTileSchedulerILb0ELb0ELb0ELi128EEEEEEEEEvNT_6ParamsE) ;  /* 0xffff095008007950 */ /* 0x000fea0003c3ffff */
        .type           $_ZN7cutlass13device_kernelIN5flash19enable_sm80_to_sm89INS1_16FlashAttnBwdSm80INS1_25CollectiveMainloopBwdSm80ILi2ELi2EN4cute5tupleIJNS5_1CILi128EEES8_NS7_ILi64EEEEEENS_10bfloat16_tEfNS_4arch4Sm80ELb0ELb1ELb1ELb0ELb0ELb0ELb0ELb0ELi2ELi4ELi4ELi4ELb0EEENS1_24CollectiveEpilogueBwdGQAISA_fSD_Li256ELb0ELb0EEENS1_19SingleTileSchedulerILb0ELb0ELb0ELi128EEEEEEEEEvNT_6ParamsE$_ZZN4cute9transformINS_5tupleIJiiiNS_1CILi0EEEEEENS1_IJNS2_ILi32EEENS2_ILi4EEENS2_ILi2EEENS2_ILi1EEEEEENS1_IJS8_S8_S8_S8_EEEZNS_7crd2crdIS4_S9_SA_EEDaRKT_RKT0_RKT1_EUlRKT_RKT0_RKT1_E_EEDaSE_SH_SK_OT2_ENKUlDpSN_E_clIJiiiS3_EEEDaSX_,@function
        .size           $_ZN7cutlass13device_kernelIN5flash19enable_sm80_to_sm89INS1_16FlashAttnBwdSm80INS1_25CollectiveMainloopBwdSm80ILi2ELi2EN4cute5tupleIJNS5_1CILi128EEES8_NS7_ILi64EEEEEENS_10bfloat16_tEfNS_4arch4Sm80ELb0ELb1ELb1ELb0ELb0ELb0ELb0ELb0ELi2ELi4ELi4ELi4ELb0EEENS1_24CollectiveEpilogueBwdGQAISA_fSD_Li256ELb0ELb0EEENS1_19SingleTileSchedulerILb0ELb0ELb0ELi128EEEEEEEEEvNT_6ParamsE$_ZZN4cute9transformINS_5tupleIJiiiNS_1CILi0EEEEEENS1_IJNS2_ILi32EEENS2_ILi4EEENS2_ILi2EEENS2_ILi1EEEEEENS1_IJS8_S8_S8_S8_EEEZNS_7crd2crdIS4_S9_SA_EEDaRKT_RKT0_RKT1_EUlRKT_RKT0_RKT1_E_EEDaSE_SH_SK_OT2_ENKUlDpSN_E_clIJiiiS3_EEEDaSX_,($_ZN7cutlass13device_kernelIN5flash19enable_sm80_to_sm89INS1_16FlashAttnBwdSm80INS1_25CollectiveMainloopBwdSm80ILi2ELi2EN4cute5tupleIJNS5_1CILi128EEES8_NS7_ILi64EEEEEENS_10bfloat16_tEfNS_4arch4Sm80ELb0ELb1ELb1ELb0ELb0ELb0ELb0ELb0ELi2ELi4ELi4ELi4ELb0EEENS1_24CollectiveEpilogueBwdGQAISA_fSD_Li256ELb0ELb0EEENS1_19SingleTileSchedulerILb0ELb0ELb0ELi128EEEEEEEEEvNT_6ParamsE$_ZZN4cuteplIJNS_1CILi0EEES2_EJiEEEDaRKNS_15ArithmeticTupleIJDpT_EEERKNS3_IJDpT0_EEEENKUlDpRKT_E_clIJiS2_EEEDaSH_ - $_ZN7cutlass13device_kernelIN5flash19enable_sm80_to_sm89INS1_16FlashAttnBwdSm80INS1_25CollectiveMainloopBwdSm80ILi2ELi2EN4cute5tupleIJNS5_1CILi128EEES8_NS7_ILi64EEEEEENS_10bfloat16_tEfNS_4arch4Sm80ELb0ELb1ELb1ELb0ELb0ELb0ELb0ELb0ELi2ELi4ELi4ELi4ELb0EEENS1_24CollectiveEpilogueBwdGQAISA_fSD_Li256ELb0ELb0EEENS1_19SingleTileSchedulerILb0ELb0ELb0ELi128EEEEEEEEEvNT_6ParamsE$_ZZN4cute9transformINS_5tupleIJiiiNS_1CILi0EEEEEENS1_IJNS2_ILi32EEENS2_ILi4EEENS2_ILi2EEENS2_ILi1EEEEEENS1_IJS8_S8_S8_S8_EEEZNS_7crd2crdIS4_S9_SA_EEDaRKT_RKT0_RKT1_EUlRKT_RKT0_RKT1_E_EEDaSE_SH_SK_OT2_ENKUlDpSN_E_clIJiiiS3_EEEDaSX_)
$_ZN7cutlass13device_kernelIN5flash19enable_sm80_to_sm89INS1_16FlashAttnBwdSm80INS1_25CollectiveMainloopBwdSm80ILi2ELi2EN4cute5tupleIJNS5_1CILi128EEES8_NS7_ILi64EEEEEENS_10bfloat16_tEfNS_4arch4Sm80ELb0ELb1ELb1ELb0ELb0ELb0ELb0ELb0ELi2ELi4ELi4ELi4ELb0EEENS1_24CollectiveEpilogueBwdGQAISA_fSD_Li256ELb0ELb0EEENS1_19SingleTileSchedulerILb0ELb0ELb0ELi128EEEEEEEEEvNT_6ParamsE$_ZZN4cute9transformINS_5tupleIJiiiNS_1CILi0EEEEEENS1_IJNS2_ILi32EEENS2_ILi4EEENS2_ILi2EEENS2_ILi1EEEEEENS1_IJS8_S8_S8_S8_EEEZNS_7crd2crdIS4_S9_SA_EEDaRKT_RKT0_RKT1_EUlRKT_RKT0_RKT1_E_EEDaSE_SH_SK_OT2_ENKUlDpSN_E_clIJiiiS3_EEEDaSX_:
[----:B------:R-:W-:Y:S02]  /*f6b0*/  IADD3 R3, R1, 0x13c8, RZ ;  /* 0x000013c801037810 */ /* 0x000fe40007ffe0ff */
[----:B------:R-:W-:Y:S02]  /*f6c0*/  MOV R6, 0xf6f0 ;  /* 0x0000f6f000067802 */ /* 0x000fe40000000f00 */
[----:B------:R-:W-:Y:S02]  /*f6d0*/  IADD3 R3, R3, c[0x0][0x20], RZ ;  /* 0x0000080003037a10 */ /* 0x000fe40007ffe0ff */
[----:B------:R-:W-:Y:S05]  /*f6e0*/  CALL.REL.NOINC `($_ZN7cutlass13device_kernelIN5flash19enable_sm80_to_sm89INS1_16FlashAttnBwdSm80INS1_25CollectiveMainloopBwdSm80ILi2ELi2EN4cute5tupleIJNS5_1CILi128EEES8_NS7_ILi64EEEEEENS_10bfloat16_tEfNS_4arch4Sm80ELb0ELb1ELb1ELb0ELb0ELb0ELb0ELb0ELi2ELi4ELi4ELi4ELb0EEENS1_24CollectiveEpilogueBwdGQAISA_fSD_Li256ELb0ELb0EEENS1_19SingleTileSchedulerILb0ELb0ELb0ELi128EEEEEEEEEvNT_6ParamsE$_ZN4cute3eso3ESOILb0ELb0EJiiiNS_1CILi0EEEEEC2ERKiS6_S6_RKS3_) ;  /* 0xffff6ed000007944 */ /* 0x000fea0003c3ffff */
[----:B-1----:R1:W5:Y:S04]  /*f6f0*/  LDL R8, [R1+0x13d0] ;  /* 0x0013d00001087983 */ /* 0x0023680000100800 */
[----:B------:R1:W5:Y:S01]  /*f700*/  LDL.64 R2, [R1+0x13c8] ;  /* 0x0013c80001027983 */ /* 0x0003620000100a00 */
[----:B------:R-:W-:-:S04]  /*f710*/  MOV R5, 0x0 ;  /* 0x0000000000057802 */ /* 0x000fc80000000f00 */
[----:B------:R-:W-:Y:S05]  /*f720*/  RET.REL.NODEC R4 `(_ZN7cutlass13device_kernelIN5flash19enable_sm80_to_sm89INS1_16FlashAttnBwdSm80INS1_25CollectiveMainloopBwdSm80ILi2ELi2EN4cute5tupleIJNS5_1CILi128EEES8_NS7_ILi64EEEEEENS_10bfloat16_tEfNS_4arch4Sm80ELb0ELb1ELb1ELb0ELb0ELb0ELb0ELb0ELi2ELi4ELi4ELi4ELb0EEENS1_24CollectiveEpilogueBwdGQAISA_fSD_Li256ELb0ELb0EEENS1_19SingleTileSchedulerILb0ELb0ELb0ELi128EEEEEEEEEvNT_6ParamsE) ;  /* 0xffff08d004007950 */ /* 0x000fea0003c3ffff */
        .type           $_ZN7cutlass13device_kernelIN5flash19enable_sm80_to_sm89INS1_16FlashAttnBwdSm80INS1_25CollectiveMainloopBwdSm80ILi2ELi2EN4cute5tupleIJNS5_1CILi128EEES8_NS7_ILi64EEEEEENS_10bfloat16_tEfNS_4arch4Sm80ELb0ELb1ELb1ELb0ELb0ELb0ELb0ELb0ELi2ELi4ELi4ELi4ELb0EEENS1_24CollectiveEpilogueBwdGQAISA_fSD_Li256ELb0ELb0EEENS1_19SingleTileSchedulerILb0ELb0ELb0ELi128EEEEEEEEEvNT_6ParamsE$_ZZN4cuteplIJNS_1CILi0EEES2_EJiEEEDaRKNS_15ArithmeticTupleIJDpT_EEERKNS3_IJDpT0_EEEENKUlDpRKT_E_clIJiS2_EEEDaSH_,@function
        .size           $_ZN7cutlass13device_kernelIN5flash19enable_sm80_to_sm89INS1_16FlashAttnBwdSm80INS1_25CollectiveMainloopBwdSm80ILi2ELi2EN4cute5tupleIJNS5_1CILi128EEES8_NS7_ILi64EEEEEENS_10bfloat16_tEfNS_4arch4Sm80ELb0ELb1ELb1ELb0ELb0ELb0ELb0ELb0ELi2ELi4ELi4ELi4ELb0EEENS1_24CollectiveEpilogueBwdGQAISA_fSD_Li256ELb0ELb0EEENS1_19SingleTileSchedulerILb0ELb0ELb0ELi128EEEEEEEEEvNT_6ParamsE$_ZZN4cuteplIJNS_1CILi0EEES2_EJiEEEDaRKNS_15ArithmeticTupleIJDpT_EEERKNS3_IJDpT0_EEEENKUlDpRKT_E_clIJiS2_EEEDaSH_,($_ZN7cutlass13device_kernelIN5flash19enable_sm80_to_sm89INS1_16FlashAttnBwdSm80INS1_25CollectiveMainloopBwdSm80ILi2ELi2EN4cute5tupleIJNS5_1CILi128EEES8_NS7_ILi64EEEEEENS_10bfloat16_tEfNS_4arch4Sm80ELb0ELb1ELb1ELb0ELb0ELb0ELb0ELb0ELi2ELi4ELi4ELi4ELb0EEENS1_24CollectiveEpilogueBwdGQAISA_fSD_Li256ELb0ELb0EEENS1_19SingleTileSchedulerILb0ELb0ELb0ELi128EEEEEEEEEvNT_6ParamsE$_ZZN4cuteplIJNS_1CILi0EEES2_EJiS2_EEEDaRKNS_15ArithmeticTupleIJDpT_EEERKNS3_IJDpT0_EEEENKUlDpRKT_E_clIJiS2_EEEDaSH_ - $_ZN7cutlass13device_kernelIN5flash19enable_sm80_to_sm89INS1_16FlashAttnBwdSm80INS1_25CollectiveMainloopBwdSm80ILi2ELi2EN4cute5tupleIJNS5_1CILi128EEES8_NS7_ILi64EEEEEENS_10bfloat16_tEfNS_4arch4Sm80ELb0ELb1ELb1ELb0ELb0ELb0ELb0ELb0ELi2ELi4ELi4ELi4ELb0EEENS1_24CollectiveEpilogueBwdGQAISA_fSD_Li256ELb0ELb0EEENS1_19SingleTileSchedulerILb0ELb0ELb0ELi128EEEEEEEEEvNT_6ParamsE$_ZZN4cuteplIJNS_1CILi0EEES2_EJiEEEDaRKNS_15ArithmeticTupleIJDpT_EEERKNS3_IJDpT0_EEEENKUlDpRKT_E_clIJiS2_EEEDaSH_)
$_ZN7cutlass13device_kernelIN5flash19enable_sm80_to_sm89INS1_16FlashAttnBwdSm80INS1_25CollectiveMainloopBwdSm80ILi2ELi2EN4cute5tupleIJNS5_1CILi128EEES8_NS7_ILi64EEEEEENS_10bfloat16_tEfNS_4arch4Sm80ELb0ELb1ELb1ELb0ELb0ELb0ELb0ELb0ELi2ELi4ELi4ELi4ELb0EEENS1_24CollectiveEpilogueBwdGQAISA_fSD_Li256ELb0ELb0EEENS1_19SingleTileSchedulerILb0ELb0ELb0ELi128EEEEEEEEEvNT_6ParamsE$_ZZN4cuteplIJNS_1CILi0EEES2_EJiEEEDaRKNS_15ArithmeticTupleIJDpT_EEERKNS3_IJDpT0_EEEENKUlDpRKT_E_clIJiS2_EEEDaSH_:
[----:B------:R-:W-:Y:S02]  /*f730*/  IADD3 R2, R1, 0x16a8, RZ ;  /* 0x000016a801027810 */ /* 0x000fe40007ffe0ff */
[----:B------:R-:W-:Y:S02]  /*f740*/  MOV R10, 0xf770 ;  /* 0x0000f770000a7802 */ /* 0x000fe40000000f00 */
[----:B------:R-:W-:Y:S02]  /*f750*/  IADD3 R2, R2, c[0x0][0x20], RZ ;  /* 0x0000080002027a10 */ /* 0x000fe40007ffe0ff */
[----:B------:R-:W-:Y:S05]  /*f760*/  CALL.REL.NOINC `($_ZN7cutlass13device_kernelIN5flash19enable_sm80_to_sm89INS1_16FlashAttnBwdSm80INS1_25CollectiveMainloopBwdSm80ILi2ELi2EN4cute5tupleIJNS5_1CILi128EEES8_NS7_ILi64EEEEEENS_10bfloat16_tEfNS_4arch4Sm80ELb0ELb1ELb1ELb0ELb0ELb0ELb0ELb0ELi2ELi4ELi4ELi4ELb0EEENS1_24CollectiveEpilogueBwdGQAISA_fSD_Li256ELb0ELb0EEENS1_19SingleTileSchedulerILb0ELb0ELb0ELi128EEEEEEEEEvNT_6ParamsE$_ZN4cute5tupleIJiNS_1CILi0EEEEEC2ERKiRKS2_) ;  /* 0xffffafa000007944 */ /* 0x000fea0003c3ffff */
[----:B-1----:R1:W5:Y:S01]  /*f770*/  LDL R3, [R1+0x16a8] ;  /* 0x0016a80001037983 */ /* 0x0023620000100800 */
[----:B------:R-:W-:-:S04]  /*f780*/  MOV R5, 0x0 ;  /* 0x0000000000057802 */ /* 0x000fc80000000f00 */
[----:B------:R-:W-:Y:S05]  /*f790*/  RET.REL.NODEC R4 `(_ZN7cutlass13device_kernelIN5flash19enable_sm80_to_sm89INS1_16FlashAttnBwdSm80INS1_25CollectiveMainloopBwdSm80ILi2ELi2EN4cute5tupleIJNS5_1CILi128EEES8_NS7_ILi64EEEEEENS_10bfloat16_tEfNS_4arch4Sm80ELb0ELb1ELb1ELb0ELb0ELb0ELb0ELb0ELi2ELi4ELi4ELi4ELb0EEENS1_24CollectiveEpilogueBwdGQAISA_fSD_Li256ELb0ELb0EEENS1_19SingleTileSchedulerILb0ELb0ELb0ELi128EEEEEEEEEvNT_6ParamsE) ;  /* 0xffff086004007950 */ /* 0x000fea0003c3ffff */
        .type           $_ZN7cutlass13device_kernelIN5flash19enable_sm80_to_sm89INS1_16FlashAttnBwdSm80INS1_25CollectiveMainloopBwdSm80ILi2ELi2EN4cute5tupleIJNS5_1CILi128EEES8_NS7_ILi64EEEEEENS_10bfloat16_tEfNS_4arch4Sm80ELb0ELb1ELb1ELb0ELb0ELb0ELb0ELb0ELi2ELi4ELi4ELi4ELb0EEENS1_24CollectiveEpilogueBwdGQAISA_fSD_Li256ELb0ELb0EEENS1_19SingleTileSchedulerILb0ELb0ELb0ELi128EEEEEEEEEvNT_6ParamsE$_ZZN4cuteplIJNS_1CILi0EEES2_EJiS2_EEEDaRKNS_15ArithmeticTupleIJDpT_EEERKNS3_IJDpT0_EEEENKUlDpRKT_E_clIJiS2_EEEDaSH_,@function
        .size           $_ZN7cutlass13device_kernelIN5flash19enable_sm80_to_sm89INS1_16FlashAttnBwdSm80INS1_25CollectiveMainloopBwdSm80ILi2ELi2EN4cute5tupleIJNS5_1CILi128EEES8_NS7_ILi64EEEEEENS_10bfloat16_tEfNS_4arch4Sm80ELb0ELb1ELb1ELb0ELb0ELb0ELb0ELb0ELi2ELi4ELi4ELi4ELb0EEENS1_24CollectiveEpilogueBwdGQAISA_fSD_Li256ELb0ELb0EEENS1_19SingleTileSchedulerILb0ELb0ELb0ELi128EEEEEEEEEvNT_6ParamsE$_ZZN4cuteplIJNS_1CILi0EEES2_EJiS2_EEEDaRKNS_15ArithmeticTupleIJDpT_EEERKNS3_IJDpT0_EEEENKUlDpRKT_E_clIJiS2_EEEDaSH_,($_ZN7cutlass13device_kernelIN5flash19enable_sm80_to_sm89INS1_16FlashAttnBwdSm80INS1_25CollectiveMainloopBwdSm80ILi2ELi2EN4cute5tupleIJNS5_1CILi128EEES8_NS7_ILi64EEEEEENS_10bfloat16_tEfNS_4arch4Sm80ELb0ELb1ELb1ELb0ELb0ELb0ELb0ELb0ELi2ELi4ELi4ELi4ELb0EEENS1_24CollectiveEpilogueBwdGQAISA_fSD_Li256ELb0ELb0EEENS1_19SingleTileSchedulerILb0ELb0ELb0ELi128EEEEEEEEEvNT_6ParamsE$_ZZN4cuteplIJNS_1CILi0EEES2_EJiiEEEDaRKNS_15ArithmeticTupleIJDpT_EEERKNS3_IJDpT0_EEEENKUlDpRKT_E_clIJiiEEEDaSH_ - $_ZN7cutlass13device_kernelIN5flash19enable_sm80_to_sm89INS1_16FlashAttnBwdSm80INS1_25CollectiveMainloopBwdSm80ILi2ELi2EN4cute5tupleIJNS5_1CILi128EEES8_NS7_ILi64EEEEEENS_10bfloat16_tEfNS_4arch4Sm80ELb0ELb1ELb1ELb0ELb0ELb0ELb0ELb0ELi2ELi4ELi4ELi4ELb0EEENS1_24CollectiveEpilogueBwdGQAISA_fSD_Li256ELb0ELb0EEENS1_19SingleTileSchedulerILb0ELb0ELb0ELi128EEEEEEEEEvNT_6ParamsE$_ZZN4cuteplIJNS_1CILi0EEES2_EJiS2_EEEDaRKNS_15ArithmeticTupleIJDpT_EEERKNS3_IJDpT0_EEEENKUlDpRKT_E_clIJiS2_EEEDaSH_)
$_ZN7cutlass13device_kernelIN5flash19enable_sm80_to_sm89INS1_16FlashAttnBwdSm80INS1_25CollectiveMainloopBwdSm80ILi2ELi2EN4cute5tupleIJNS5_1CILi128EEES8_NS7_ILi64EEEEEENS_10bfloat16_tEfNS_4arch4Sm80ELb0ELb1ELb1ELb0ELb0ELb0ELb0ELb0ELi2ELi4ELi4ELi4ELb0EEENS1_24CollectiveEpilogueBwdGQAISA_fSD_Li256ELb0ELb0EEENS1_19SingleTileSchedulerILb0ELb0ELb0ELi128EEEEEEEEEvNT_6ParamsE$_ZZN4cuteplIJNS_1CILi0EEES2_EJiS2_EEEDaRKNS_15ArithmeticTupleIJDpT_EEERKNS3_IJDpT0_EEEENKUlDpRKT_E_clIJiS2_EEEDaSH_:
[----:B------:R-:W-:Y:S02]  /*f7a0*/  IADD3 R2, R1, 0x16a8, RZ ;  /* 0x000016a801027810 */ /* 0x000fe40007ffe0ff */
[----:B------:R-:W-:Y:S02]  /*f7b0*/  MOV R10, 0xf7e0 ;  /* 0x0000f7e0000a7802 */ /* 0x000fe40000000f00 */
[----:B------:R-:W-:Y:S02]  /*f7c0*/  IADD3 R2, R2, c[0x0][0x20], RZ ;  /* 0x0000080002027a10 */ /* 0x000fe40007ffe0ff */
[----:B------:R-:W-:Y:S05]  /*f7d0*/  CALL.REL.NOINC `($_ZN7cutlass13device_kernelIN5flash19enable_sm80_to_sm89INS1_16FlashAttnBwdSm80INS1_25CollectiveMainloopBwdSm80ILi2ELi2EN4cute5tupleIJNS5_1CILi128EEES8_NS7_ILi64EEEEEENS_10bfloat16_tEfNS_4arch4Sm80ELb0ELb1ELb1ELb0ELb0ELb0ELb0ELb0ELi2ELi4ELi4ELi4ELb0EEENS1_24CollectiveEpilogueBwdGQAISA_fSD_Li256ELb0ELb0EEENS1_19SingleTileSchedulerILb0ELb0ELb0ELi128EEEEEEEEEvNT_6ParamsE$_ZN4cute5tupleIJiNS_1CILi0EEEEEC2ERKiRKS2_) ;  /* 0xffffaf3000007944 */ /* 0x000fea0003c3ffff */
[----:B------:R2:W5:Y:S01]  /*f7e0*/  LDL R31, [R1+0x16a8] ;  /* 0x0016a800011f7983 */ /* 0x0005620000100800 */
[----:B------:R-:W-:-:S04]  /*f7f0*/  MOV R5, 0x0 ;  /* 0x0000000000057802 */ /* 0x000fc80000000f00 */
[----:B------:R-:W-:Y:S05]  /*f800*/  RET.REL.NODEC R4 `(_ZN7cutlass13device_kernelIN5flash19enable_sm80_to_sm89INS1_16FlashAttnBwdSm80INS1_25CollectiveMainloopBwdSm80ILi2ELi2EN4cute5tupleIJNS5_1CILi128EEES8_NS7_ILi64EEEEEENS_10bfloat16_tEfNS_4arch4Sm80ELb0ELb1ELb1ELb0ELb0ELb0ELb0ELb0ELi2ELi4ELi4ELi4ELb0EEENS1_24CollectiveEpilogueBwdGQAISA_fSD_Li256ELb0ELb0EEENS1_19SingleTileSchedulerILb0ELb0ELb0ELi128EEEEEEEEEvNT_6ParamsE) ;  /* 0xffff07f004007950 */ /* 0x000fea0003c3ffff */
        .type           $_ZN7cutlass13device_kernelIN5flash19enable_sm80_to_sm89INS1_16FlashAttnBwdSm80INS1_25CollectiveMainloopBwdSm80ILi2ELi2EN4cute5tupleIJNS5_1CILi128EEES8_NS7_ILi64EEEEEENS_10bfloat16_tEfNS_4arch4Sm80ELb0ELb1ELb1ELb0ELb0ELb0ELb0ELb0ELi2ELi4ELi4ELi4ELb0EEENS1_24CollectiveEpilogueBwdGQAISA_fSD_Li256ELb0ELb0EEENS1_19SingleTileSchedulerILb0ELb0ELb0ELi128EEEEEEEEEvNT_6ParamsE$_ZZN4cuteplIJNS_1CILi0EEES2_EJiiEEEDaRKNS_15ArithmeticTupleIJDpT_EEERKNS3_IJDpT0_EEEENKUlDpRKT_E_clIJiiEEEDaSH_,@function
        .size           $_ZN7cutlass13device_kernelIN5flash19enable_sm80_to_sm89INS1_16FlashAttnBwdSm80INS1_25CollectiveMainloopBwdSm80ILi2ELi2EN4cute5tupleIJNS5_1CILi128EEES8_NS7_ILi64EEEEEENS_10bfloat16_tEfNS_4arch4Sm80ELb0ELb1ELb1ELb0ELb0ELb0ELb0ELb0ELi2ELi4ELi4ELi4ELb0EEENS1_24CollectiveEpilogueBwdGQAISA_fSD_Li256ELb0ELb0EEENS1_19SingleTileSchedulerILb0ELb0ELb0ELi128EEEEEEEEEvNT_6ParamsE$_ZZN4cuteplIJNS_1CILi0EEES2_EJiiEEEDaRKNS_15ArithmeticTupleIJDpT_EEERKNS3_IJDpT0_EEEENKUlDpRKT_E_clIJiiEEEDaSH_,($_ZN7cutlass13device_kernelIN5flash19enable_sm80_to_sm89INS1_16FlashAttnBwdSm80INS1_25CollectiveMainloopBwdSm80ILi2ELi2EN4cute5tupleIJNS5_1CILi128EEES8_NS7_ILi64EEEEEENS_10bfloat16_tEfNS_4arch4Sm80ELb0ELb1ELb1ELb0ELb0ELb0ELb0ELb0ELi2ELi4ELi4ELi4ELb0EEENS1_24CollectiveEpilogueBwdGQAISA_fSD_Li256ELb0ELb0EEENS1_19SingleTileSchedulerILb0ELb0ELb0ELi128EEEEEEEEEvNT_6ParamsE$_ZZN4cuteplIJNS_1CILi0EEEiEJS2_iEEEDaRKNS_15ArithmeticTupleIJDpT_EEERKNS3_IJDpT0_EEEENKUlDpRKT_E_clIJS2_iEEEDaSH_ - $_ZN7cutlass13device_kernelIN5flash19enable_sm80_to_sm89INS1_16FlashAttnBwdSm80INS1_25CollectiveMainloopBwdSm80ILi2ELi2EN4cute5tupleIJNS5_1CILi128EEES8_NS7_ILi64EEEEEENS_10bfloat16_tEfNS_4arch4Sm80ELb0ELb1ELb1ELb0ELb0ELb0ELb0ELb0ELi2ELi4ELi4ELi4ELb0EEENS1_24CollectiveEpilogueBwdGQAISA_fSD_Li256ELb0ELb0EEENS1_19SingleTileSchedulerILb0ELb0ELb0ELi128EEEEEEEEEvNT_6ParamsE$_ZZN4cuteplIJNS_1CILi0EEES2_EJiiEEEDaRKNS_15ArithmeticTupleIJDpT_EEERKNS3_IJDpT0_EEEENKUlDpRKT_E_clIJiiEEEDaSH_)
$_ZN7cutlass13device_kernelIN5flash19enable_sm80_to_sm89INS1_16FlashAttnBwdSm80INS1_25CollectiveMainloopBwdSm80ILi2ELi2EN4cute5tupleIJNS5_1CILi128EEES8_NS7_ILi64EEEEEENS_10bfloat16_tEfNS_4arch4Sm80ELb0ELb1ELb1ELb0ELb0ELb0ELb0ELb0ELi2ELi4ELi4ELi4ELb0EEENS1_24CollectiveEpilogueBwdGQAISA_fSD_Li256ELb0ELb0EEENS1_19SingleTileSchedulerILb0ELb0ELb0ELi128EEEEEEEEEvNT_6ParamsE$_ZZN4cuteplIJNS_1CILi0EEES2_EJiiEEEDaRKNS_15ArithmeticTupleIJDpT_EEERKNS3_IJDpT0_EEEENKUlDpRKT_E_clIJiiEEEDaSH_:
[----:B------:R-:W-:Y:S01]  /*f810*/  IADD3 R3, R1, 0x13c8, RZ ;  /* 0x000013c801037810 */ /* 0x000fe20007ffe0ff */
[----:B------:R-:W-:Y:S01]  /*f820*/  IMAD.MOV.U32 R10, RZ, RZ, R2 ;  /* 0x000000ffff0a7224 */ /* 0x000fe200078e0002 */
[----:B------:R-:W-:Y:S01]  /*f830*/  MOV R6, 0xf870 ;  /* 0x0000f87000067802 */ /* 0x000fe20000000f00 */
[----:B------:R-:W-:Y:S01]  /*f840*/  IMAD.MOV.U32 R2, RZ, RZ, R81 ;  /* 0x000000ffff027224 */ /* 0x000fe200078e0051 */
[----:B------:R-:W-:Y:S02]  /*f850*/  IADD3 R3, R3, c[0x0][0x20], RZ ;  /* 0x0000080003037a10 */ /* 0x000fe40007ffe0ff */
[----:B------:R-:W-:Y:S05]  /*f860*/  CALL.REL.NOINC `($_ZN7cutlass13device_kernelIN5flash19enable_sm80_to_sm89INS1_16FlashAttnBwdSm80INS1_25CollectiveMainloopBwdSm80ILi2ELi2EN4cute5tupleIJNS5_1CILi128EEES8_NS7_ILi64EEEEEENS_10bfloat16_tEfNS_4arch4Sm80ELb0ELb1ELb1ELb0ELb0ELb0ELb0ELb0ELi2ELi4ELi4ELi4ELb0EEENS1_24CollectiveEpilogueBwdGQAISA_fSD_Li256ELb0ELb0EEENS1_19SingleTileSchedulerILb0ELb0ELb0ELi128EEEEEEEEEvNT_6ParamsE$_ZN4cute5tupleIJiiEEC2ERKiS3_) ;  /* 0xffffaee000007944 */ /* 0x000fea0003c3ffff */
[----:B------:R1:W5:Y:S01]  /*f870*/  LDL.64 R2, [R1+0x13c8] ;  /* 0x0013c80001027983 */ /* 0x0003620000100a00 */
[----:B------:R-:W-:-:S04]  /*f880*/  MOV R59, 0x0 ;  /* 0x00000000003b7802 */ /* 0x000fc80000000f00 */
[----:B------:R-:W-:Y:S05]  /*f890*/  RET.REL.NODEC R58 `(_ZN7cutlass13device_kernelIN5flash19enable_sm80_to_sm89INS1_16FlashAttnBwdSm80INS1_25CollectiveMainloopBwdSm80ILi2ELi2EN4cute5tupleIJNS5_1CILi128EEES8_NS7_ILi64EEEEEENS_10bfloat16_tEfNS_4arch4Sm80ELb0ELb1ELb1ELb0ELb0ELb0ELb0ELb0ELi2ELi4ELi4ELi4ELb0EEENS1_24CollectiveEpilogueBwdGQAISA_fSD_Li256ELb0ELb0EEENS1_19SingleTileSchedulerILb0ELb0ELb0ELi128EEEEEEEEEvNT_6ParamsE) ;  /* 0xffff07603a007950 */ /* 0x000fea0003c3ffff */
        .type           $_ZN7cutlass13device_kernelIN5flash19enable_sm80_to_sm89INS1_16FlashAttnBwdSm80INS1_25CollectiveMainloopBwdSm80ILi2ELi2EN4cute5tupleIJNS5_1CILi128EEES8_NS7_ILi64EEEEEENS_10bfloat16_tEfNS_4arch4Sm80ELb0ELb1ELb1ELb0ELb0ELb0ELb0ELb0ELi2ELi4ELi4ELi4ELb0EEENS1_24CollectiveEpilogueBwdGQAISA_fSD_Li256ELb0ELb0EEENS1_19SingleTileSchedulerILb0ELb0ELb0ELi128EEEEEEEEEvNT_6ParamsE$_ZZN4cuteplIJNS_1CILi0EEEiEJS2_iEEEDaRKNS_15ArithmeticTupleIJDpT_EEERKNS3_IJDpT0_EEEENKUlDpRKT_E_clIJS2_iEEEDaSH_,@function
        .size           $_ZN7cutlass13device_kernelIN5flash19enable_sm80_to_sm89INS1_16FlashAttnBwdSm80INS1_25CollectiveMainloopBwdSm80ILi2ELi2EN4cute5tupleIJNS5_1CILi128EEES8_NS7_ILi64EEEEEENS_10bfloat16_tEfNS_4arch4Sm80ELb0ELb1ELb1ELb0ELb0ELb0ELb0ELb0ELi2ELi4ELi4ELi4ELb0EEENS1_24CollectiveEpilogueBwdGQAISA_fSD_Li256ELb0ELb0EEENS1_19SingleTileSchedulerILb0ELb0ELb0ELi128EEEEEEEEEvNT_6ParamsE$_ZZN4cuteplIJNS_1CILi0EEEiEJS2_iEEEDaRKNS_15ArithmeticTupleIJDpT_EEERKNS3_IJDpT0_EEEENKUlDpRKT_E_clIJS2_iEEEDaSH_,($_ZN7cutlass13device_kernelIN5flash19enable_sm80_to_sm89INS1_16FlashAttnBwdSm80INS1_25CollectiveMainloopBwdSm80ILi2ELi2EN4cute5tupleIJNS5_1CILi128EEES8_NS7_ILi64EEEEEENS_10bfloat16_tEfNS_4arch4Sm80ELb0ELb1ELb1ELb0ELb0ELb0ELb0ELb0ELi2ELi4ELi4ELi4ELb0EEENS1_24CollectiveEpilogueBwdGQAISA_fSD_Li256ELb0ELb0EEENS1_19SingleTileSchedulerILb0ELb0ELb0ELi128EEEEEEEEEvNT_6ParamsE$_ZZN4cuteplIJNS_1CILi0EEEiEJiEEEDaRKNS_15ArithmeticTupleIJDpT_EEERKNS3_IJDpT0_EEEENKUlDpRKT_E_clIJiiEEEDaSH_ - $_ZN7cutlass13device_kernelIN5flash19enable_sm80_to_sm89INS1_16FlashAttnBwdSm80INS1_25CollectiveMainloopBwdSm80ILi2ELi2EN4cute5tupleIJNS5_1CILi128EEES8_NS7_ILi64EEEEEENS_10bfloat16_tEfNS_4arch4Sm80ELb0ELb1ELb1ELb0ELb0ELb0ELb0ELb0ELi2ELi4ELi4ELi4ELb0EEENS1_24CollectiveEpilogueBwdGQAISA_fSD_Li256ELb0ELb0EEENS1_19SingleTileSchedulerILb0ELb0ELb0ELi128EEEEEEEEEvNT_6ParamsE$_ZZN4cuteplIJNS_1CILi0EEEiEJS2_iEEEDaRKNS_15ArithmeticTupleIJDpT_EEERKNS3_IJDpT0_EEEENKUlDpRKT_E_clIJS2_iEEEDaSH_)
$_ZN7cutlass13device_kernelIN5flash19enable_sm80_to_sm89INS1_16FlashAttnBwdSm80INS1_25CollectiveMainloopBwdSm80ILi2ELi2EN4cute5tupleIJNS5_1CILi128EEES8_NS7_ILi64EEEEEENS_10bfloat16_tEfNS_4arch4Sm80ELb0ELb1ELb1ELb0ELb0ELb0ELb0ELb0ELi2ELi4ELi4ELi4ELb0EEENS1_24CollectiveEpilogueBwdGQAISA_fSD_Li256ELb0ELb0EEENS1_19SingleTileSchedulerILb0ELb0ELb0ELi128EEEEEEEEEvNT_6ParamsE$_ZZN4cuteplIJNS_1CILi0EEEiEJS2_iEEEDaRKNS_15ArithmeticTupleIJDpT_EEERKNS3_IJDpT0_EEEENKUlDpRKT_E_clIJS2_iEEEDaSH_:
[----:B------:R-:W-:Y:S02]  /*f8a0*/  IADD3 R11, R1, 0x13c8, RZ ;  /* 0x000013c8010b7810 */ /* 0x000fe40007ffe0ff */
[----:B------:R-:W-:Y:S02]  /*f8b0*/  MOV R6, 0xf8e0 ;  /* 0x0000f8e000067802 */ /* 0x000fe40000000f00 */
[----:B------:R-:W-:Y:S02]  /*f8c0*/  IADD3 R11, R11, c[0x0][0x20], RZ ;  /* 0x000008000b0b7a10 */ /* 0x000fe40007ffe0ff */
[----:B------:R-:W-:Y:S05]  /*f8d0*/  CALL.REL.NOINC `($_ZN7cutlass13device_kernelIN5flash19enable_sm80_to_sm89INS1_16FlashAttnBwdSm80INS1_25CollectiveMainloopBwdSm80ILi2ELi2EN4cute5tupleIJNS5_1CILi128EEES8_NS7_ILi64EEEEEENS_10bfloat16_tEfNS_4arch4Sm80ELb0ELb1ELb1ELb0ELb0ELb0ELb0ELb0ELi2ELi4ELi4ELi4ELb0EEENS1_24CollectiveEpilogueBwdGQAISA_fSD_Li256ELb0ELb0EEENS1_19SingleTileSchedulerILb0ELb0ELb0ELi128EEEEEEEEEvNT_6ParamsE$_ZN4cute5tupleIJNS_1CILi0EEEiEEC2ERKS2_RKi) ;  /* 0xffffacf000007944 */ /* 0x000fea0003c3ffff */
[----:B------:R1:W5:Y:S01]  /*f8e0*/  LDL R32, [R1+0x13c8] ;  /* 0x0013c80001207983 */ /* 0x0003620000100800 */
[----:B------:R-:W-:-:S04]  /*f8f0*/  MOV R11, 0x0 ;  /* 0x00000000000b7802 */ /* 0x000fc80000000f00 */
[----:B------:R-:W-:Y:S05]  /*f900*/  RET.REL.NODEC R10 `(_ZN7cutlass13device_kernelIN5flash19enable_sm80_to_sm89INS1_16FlashAttnBwdSm80INS1_25CollectiveMainloopBwdSm80ILi2ELi2EN4cute5tupleIJNS5_1CILi128EEES8_NS7_ILi64EEEEEENS_10bfloat16_tEfNS_4arch4Sm80ELb0ELb1ELb1ELb0ELb0ELb0ELb0ELb0ELi2ELi4ELi4ELi4ELb0EEENS1_24CollectiveEpilogueBwdGQAISA_fSD_Li256ELb0ELb0EEENS1_19SingleTileSchedulerILb0ELb0ELb0ELi128EEEEEEEEEvNT_6ParamsE) ;  /* 0xffff06f00a007950 */ /* 0x000fea0003c3ffff */
        .type           $_ZN7cutlass13device_kernelIN5flash19enable_sm80_to_sm89INS1_16FlashAttnBwdSm80INS1_25CollectiveMainloopBwdSm80ILi2ELi2EN4cute5tupleIJNS5_1CILi128EEES8_NS7_ILi64EEEEEENS_10bfloat16_tEfNS_4arch4Sm80ELb0ELb1ELb1ELb0ELb0ELb0ELb0ELb0ELi2ELi4ELi4ELi4ELb0EEENS1_24CollectiveEpilogueBwdGQAISA_fSD_Li256ELb0ELb0EEENS1_19SingleTileSchedulerILb0ELb0ELb0ELi128EEEEEEEEEvNT_6ParamsE$_ZZN4cuteplIJNS_1CILi0EEEiEJiEEEDaRKNS_15ArithmeticTupleIJDpT_EEERKNS3_IJDpT0_EEEENKUlDpRKT_E_clIJiiEEEDaSH_,@function
        .size           $_ZN7cutlass13device_kernelIN5flash19enable_sm80_to_sm89INS1_16FlashAttnBwdSm80INS1_25CollectiveMainloopBwdSm80ILi2ELi2EN4cute5tupleIJNS5_1CILi128EEES8_NS7_ILi64EEEEEENS_10bfloat16_tEfNS_4arch4Sm80ELb0ELb1ELb1ELb0ELb0ELb0ELb0ELb0ELi2ELi4ELi4ELi4ELb0EEENS1_24CollectiveEpilogueBwdGQAISA_fSD_Li256ELb0ELb0EEENS1_19SingleTileSchedulerILb0ELb0ELb0ELi128EEEEEEEEEvNT_6ParamsE$_ZZN4cuteplIJNS_1CILi0EEEiEJiEEEDaRKNS_15ArithmeticTupleIJDpT_EEERKNS3_IJDpT0_EEEENKUlDpRKT_E_clIJiiEEEDaSH_,($_ZN7cutlass13device_kernelIN5flash19enable_sm80_to_sm89INS1_16FlashAttnBwdSm80INS1_25CollectiveMainloopBwdSm80ILi2ELi2EN4cute5tupleIJNS5_1CILi128EEES8_NS7_ILi64EEEEEENS_10bfloat16_tEfNS_4arch4Sm80ELb0ELb1ELb1ELb0ELb0ELb0ELb0ELb0ELi2ELi4ELi4ELi4ELb0EEENS1_24CollectiveEpilogueBwdGQAISA_fSD_Li256ELb0ELb0EEENS1_19SingleTileSchedulerILb0ELb0ELb0ELi128EEEEEEEEEvNT_6ParamsE$_ZZN4cuteplIJiEJNS_1CILi0EEEEEEDaRKNS_15ArithmeticTupleIJDpT_EEERKNS3_IJDpT0_EEEENKUlDpRKT_E_clIJiEEEDaSH_ - $_ZN7cutlass13device_kernelIN5flash19enable_sm80_to_sm89INS1_16FlashAttnBwdSm80INS1_25CollectiveMainloopBwdSm80ILi2ELi2EN4cute5tupleIJNS5_1CILi128EEES8_NS7_ILi64EEEEEENS_10bfloat16_tEfNS_4arch4Sm80ELb0ELb1ELb1ELb0ELb0ELb0ELb0ELb0ELi2ELi4ELi4ELi4ELb0EEENS1_24CollectiveEpilogueBwdGQAISA_fSD_Li256ELb0ELb0EEENS1_19SingleTileSchedulerILb0ELb0ELb0ELi128EEEEEEEEEvNT_6ParamsE$_ZZN4cuteplIJNS_1CILi0EEEiEJiEEEDaRKNS_15ArithmeticTupleIJDpT_EEERKNS3_IJDpT0_EEEENKUlDpRKT_E_clIJiiEEEDaSH_)
$_ZN7cutlass13device_kernelIN5flash19enable_sm80_to_sm89INS1_16FlashAttnBwdSm80INS1_25CollectiveMainloopBwdSm80ILi2ELi2EN4cute5tupleIJNS5_1CILi128EEES8_NS7_ILi64EEEEEENS_10bfloat16_tEfNS_4arch4Sm80ELb0ELb1ELb1ELb0ELb0ELb0ELb0ELb0ELi2ELi4ELi4ELi4ELb0EEENS1_24CollectiveEpilogueBwdGQAISA_fSD_Li256ELb0ELb0EEENS1_19SingleTileSchedulerILb0ELb0ELb0ELi128EEEEEEEEEvNT_6ParamsE$_ZZN4cuteplIJNS_1CILi0EEEiEJiEEEDaRKNS_15ArithmeticTupleIJDpT_EEERKNS3_IJDpT0_EEEENKUlDpRKT_E_clIJiiEEEDaSH_:
[----:B------:R-:W-:Y:S01]  /*f910*/  IADD3 R3, R1, 0x13c8, RZ ;  /* 0x000013c801037810 */ /* 0x000fe20007ffe0ff */
[----:B------:R-:W-:Y:S01]  /*f920*/  IMAD.MOV.U32 R2, RZ, RZ, R81 ;  /* 0x000000ffff027224 */ /* 0x000fe200078e0051 */
[----:B------:R-:W-:Y:S02]  /*f930*/  MOV R6, 0xf960 ;  /* 0x0000f96000067802 */ /* 0x000fe40000000f00 */
[----:B------:R-:W-:Y:S02]  /*f940*/  IADD3 R3, R3, c[0x0][0x20], RZ ;  /* 0x0000080003037a10 */ /* 0x000fe40007ffe0ff */
[----:B------:R-:W-:Y:S05]  /*f950*/  CALL.REL.NOINC `($_ZN7cutlass13device_kernelIN5flash19enable_sm80_to_sm89INS1_16FlashAttnBwdSm80INS1_25CollectiveMainloopBwdSm80ILi2ELi2EN4cute5tupleIJNS5_1CILi128EEES8_NS7_ILi64EEEEEENS_10bfloat16_tEfNS_4arch4Sm80ELb0ELb1ELb1ELb0ELb0ELb0ELb0ELb0ELi2ELi4ELi4ELi4ELb0EEENS1_24CollectiveEpilogueBwdGQAISA_fSD_Li256ELb0ELb0EEENS1_19SingleTileSchedulerILb0ELb0ELb0ELi128EEEEEEEEEvNT_6ParamsE$_ZN4cute5tupleIJiiEEC2ERKiS3_) ;  /* 0xffffadf000007944 */ /* 0x000fea0003c3ffff */
[----:B------:R1:W5:Y:S01]  /*f960*/  LDL.64 R18, [R1+0x13c8] ;  /* 0x0013c80001127983 */ /* 0x0003620000100a00 */
[----:B------:R-:W-:Y:S02]  /*f970*/  MOV R2, R4 ;  /* 0x0000000400027202 */ /* 0x000fe40000000f00 */
[----:B------:R-:W-:-:S04]  /*f980*/  MOV R3, 0x0 ;  /* 0x0000000000037802 */ /* 0x000fc80000000f00 */
[----:B------:R-:W-:Y:S05]  /*f990*/  RET.REL.NODEC R2 `(_ZN7cutlass13device_kernelIN5flash19enable_sm80_to_sm89INS1_16FlashAttnBwdSm80INS1_25CollectiveMainloopBwdSm80ILi2ELi2EN4cute5tupleIJNS5_1CILi128EEES8_NS7_ILi64EEEEEENS_10bfloat16_tEfNS_4arch4Sm80ELb0ELb1ELb1ELb0ELb0ELb0ELb0ELb0ELi2ELi4ELi4ELi4ELb0EEENS1_24CollectiveEpilogueBwdGQAISA_fSD_Li256ELb0ELb0EEENS1_19SingleTileSchedulerILb0ELb0ELb0ELi128EEEEEEEEEvNT_6ParamsE) ;  /* 0xffff066002007950 */ /* 0x000fea0003c3ffff */
        .type           $_ZN7cutlass13device_kernelIN5flash19enable_sm80_to_sm89INS1_16FlashAttnBwdSm80INS1_25CollectiveMainloopBwdSm80ILi2ELi2EN4cute5tupleIJNS5_1CILi128EEES8_NS7_ILi64EEEEEENS_10bfloat16_tEfNS_4arch4Sm80ELb0ELb1ELb1ELb0ELb0ELb0ELb0ELb0ELi2ELi4ELi4ELi4ELb0EEENS1_24CollectiveEpilogueBwdGQAISA_fSD_Li256ELb0ELb0EEENS1_19SingleTileSchedulerILb0ELb0ELb0ELi128EEEEEEEEEvNT_6ParamsE$_ZZN4cuteplIJiEJNS_1CILi0EEEEEEDaRKNS_15ArithmeticTupleIJDpT_EEERKNS3_IJDpT0_EEEENKUlDpRKT_E_clIJiEEEDaSH_,@function
        .size           $_ZN7cutlass13device_kernelIN5flash19enable_sm80_to_sm89INS1_16FlashAttnBwdSm80INS1_25CollectiveMainloopBwdSm80ILi2ELi2EN4cute5tupleIJNS5_1CILi128EEES8_NS7_ILi64EEEEEENS_10bfloat16_tEfNS_4arch4Sm80ELb0ELb1ELb1ELb0ELb0ELb0ELb0ELb0ELi2ELi4ELi4ELi4ELb0EEENS1_24CollectiveEpilogueBwdGQAISA_fSD_Li256ELb0ELb0EEENS1_19SingleTileSchedulerILb0ELb0ELb0ELi128EEEEEEEEEvNT_6ParamsE$_ZZN4cuteplIJiEJNS_1CILi0EEEEEEDaRKNS_15ArithmeticTupleIJDpT_EEERKNS3_IJDpT0_EEEENKUlDpRKT_E_clIJiEEEDaSH_,($_ZN7cutlass13device_kernelIN5flash19enable_sm80_to_sm89INS1_16FlashAttnBwdSm80INS1_25CollectiveMainloopBwdSm80ILi2ELi2EN4cute5tupleIJNS5_1CILi128EEES8_NS7_ILi64EEEEEENS_10bfloat16_tEfNS_4arch4Sm80ELb0ELb1ELb1ELb0ELb0ELb0ELb0ELb0ELi2ELi4ELi4ELi4ELb0EEENS1_24CollectiveEpilogueBwdGQAISA_fSD_Li256ELb0ELb0EEENS1_19SingleTileSchedulerILb0ELb0ELb0ELi128EEEEEEEEEvNT_6ParamsE$_ZZN4cuteplIJiEJNS_1CILi0EEES2_EEEDaRKNS_15ArithmeticTupleIJDpT_EEERKNS3_IJDpT0_EEEENKUlDpRKT_E_clIJiS2_EEEDaSH_ - $_ZN7cutlass13device_kernelIN5flash19enable_sm80_to_sm89INS1_16FlashAttnBwdSm80INS1_25CollectiveMainloopBwdSm80ILi2ELi2EN4cute5tupleIJNS5_1CILi128EEES8_NS7_ILi64EEEEEENS_10bfloat16_tEfNS_4arch4Sm80ELb0ELb1ELb1ELb0ELb0ELb0ELb0ELb0ELi2ELi4ELi4ELi4ELb0EEENS1_24CollectiveEpilogueBwdGQAISA_fSD_Li256ELb0ELb0EEENS1_19SingleTileSchedulerILb0ELb0ELb0ELi128EEEEEEEEEvNT_6ParamsE$_ZZN4cuteplIJiEJNS_1CILi0EEEEEEDaRKNS_15ArithmeticTupleIJDpT_EEERKNS3_IJDpT0_EEEENKUlDpRKT_E_clIJiEEEDaSH_)
$_ZN7cutlass13device_kernelIN5flash19enable_sm80_to_sm89INS1_16FlashAttnBwdSm80INS1_25CollectiveMainloopBwdSm80ILi2ELi2EN4cute5tupleIJNS5_1CILi128EEES8_NS7_ILi64EEEEEENS_10bfloat16_tEfNS_4arch4Sm80ELb0ELb1ELb1ELb0ELb0ELb0ELb0ELb0ELi2ELi4ELi4ELi4ELb0EEENS1_24CollectiveEpilogueBwdGQAISA_fSD_Li256ELb0ELb0EEENS1_19SingleTileSchedulerILb0ELb0ELb0ELi128EEEEEEEEEvNT_6ParamsE$_ZZN4cuteplIJiEJNS_1CILi0EEEEEEDaRKNS_15ArithmeticTupleIJDpT_EEERKNS3_IJDpT0_EEEENKUlDpRKT_E_clIJiEEEDaSH_:
[----:B------:R-:W-:Y:S02]  /*f9a0*/  IADD3 R2, R1, 0x16a8, RZ ;  /* 0x000016a801027810 */ /* 0x000fe40007ffe0ff */
[----:B------:R-:W-:Y:S02]  /*f9b0*/  MOV R10, 0xf9e0 ;  /* 0x0000f9e0000a7802 */ /* 0x000fe40000000f00 */
[----:B------:R-:W-:Y:S02]  /*f9c0*/  IADD3 R2, R2, c[0x0][0x20], RZ ;  /* 0x0000080002027a10 */ /* 0x000fe40007ffe0ff */
[----:B------:R-:W-:Y:S05]  /*f9d0*/  CALL.REL.NOINC `($_ZN7cutlass13device_kernelIN5flash19enable_sm80_to_sm89INS1_16FlashAttnBwdSm80INS1_25CollectiveMainloopBwdSm80ILi2ELi2EN4cute5tupleIJNS5_1CILi128EEES8_NS7_ILi64EEEEEENS_10bfloat16_tEfNS_4arch4Sm80ELb0ELb1ELb1ELb0ELb0ELb0ELb0ELb0ELi2ELi4ELi4ELi4ELb0EEENS1_24CollectiveEpilogueBwdGQAISA_fSD_Li256ELb0ELb0EEENS1_19SingleTileSchedulerILb0ELb0ELb0ELi128EEEEEEEEEvNT_6ParamsE$_ZN4cute5tupleIJiEEC2ERKi) ;  /* 0xfffface000007944 */ /* 0x000fea0003c3ffff */
[----:B------:R1:W5:Y:S01]  /*f9e0*/  LDL R2, [R1+0x16a8] ;  /* 0x0016a80001027983 */ /* 0x0003620000100800 */
[----:B------:R-:W-:-:S04]  /*f9f0*/  MOV R17, 0x0 ;  /* 0x0000000000117802 */ /* 0x000fc80000000f00 */
[----:B------:R-:W-:Y:S05]  /*fa00*/  RET.REL.NODEC R16 `(_ZN7cutlass13device_kernelIN5flash19enable_sm80_to_sm89INS1_16FlashAttnBwdSm80INS1_25CollectiveMainloopBwdSm80ILi2ELi2EN4cute5tupleIJNS5_1CILi128EEES8_NS7_ILi64EEEEEENS_10bfloat16_tEfNS_4arch4Sm80ELb0ELb1ELb1ELb0ELb0ELb0ELb0ELb0ELi2ELi4ELi4ELi4ELb0EEENS1_24CollectiveEpilogueBwdGQAISA_fSD_Li256ELb0ELb0EEENS1_19SingleTileSchedulerILb0ELb0ELb0ELi128EEEEEEEEEvNT_6ParamsE) ;  /* 0xffff05f010007950 */ /* 0x000fea0003c3ffff */
        .type           $_ZN7cutlass13device_kernelIN5flash19enable_sm80_to_sm89INS1_16FlashAttnBwdSm80INS1_25CollectiveMainloopBwdSm80ILi2ELi2EN4cute5tupleIJNS5_1CILi128EEES8_NS7_ILi64EEEEEENS_10bfloat16_tEfNS_4arch4Sm80ELb0ELb1ELb1ELb0ELb0ELb0ELb0ELb0ELi2ELi4ELi4ELi4ELb0EEENS1_24CollectiveEpilogueBwdGQAISA_fSD_Li256ELb0ELb0EEENS1_19SingleTileSchedulerILb0ELb0ELb0ELi128EEEEEEEEEvNT_6ParamsE$_ZZN4cuteplIJiEJNS_1CILi0EEES2_EEEDaRKNS_15ArithmeticTupleIJDpT_EEERKNS3_IJDpT0_EEEENKUlDpRKT_E_clIJiS2_EEEDaSH_,@function
        .size           $_ZN7cutlass13device_kernelIN5flash19enable_sm80_to_sm89INS1_16FlashAttnBwdSm80INS1_25CollectiveMainloopBwdSm80ILi2ELi2EN4cute5tupleIJNS5_1CILi128EEES8_NS7_ILi64EEEEEENS_10bfloat16_tEfNS_4arch4Sm80ELb0ELb1ELb1ELb0ELb0ELb0ELb0ELb0ELi2ELi4ELi4ELi4ELb0EEENS1_24CollectiveEpilogueBwdGQAISA_fSD_Li256ELb0ELb0EEENS1_19SingleTileSchedulerILb0ELb0ELb0ELi128EEEEEEEEEvNT_6ParamsE$_ZZN4cuteplIJiEJNS_1CILi0EEES2_EEEDaRKNS_15ArithmeticTupleIJDpT_EEERKNS3_IJDpT0_EEEENKUlDpRKT_E_clIJiS2_EEEDaSH_,($_ZN7cutlass13device_kernelIN5flash19enable_sm80_to_sm89INS1_16FlashAttnBwdSm80INS1_25CollectiveMainloopBwdSm80ILi2ELi2EN4cute5tupleIJNS5_1CILi128EEES8_NS7_ILi64EEEEEENS_10bfloat16_tEfNS_4arch4Sm80ELb0ELb1ELb1ELb0ELb0ELb0ELb0ELb0ELi2ELi4ELi4ELi4ELb0EEENS1_24CollectiveEpilogueBwdGQAISA_fSD_Li256ELb0ELb0EEENS1_19SingleTileSchedulerILb0ELb0ELb0ELi128EEEEEEEEEvNT_6ParamsE$_ZZN4cuteplIJiEJNS_1CILi0EEEiEEEDaRKNS_15ArithmeticTupleIJDpT_EEERKNS3_IJDpT0_EEEENKUlDpRKT_E_clIJiiEEEDaSH_ - $_ZN7cutlass13device_kernelIN5flash19enable_sm80_to_sm89INS1_16FlashAttnBwdSm80INS1_25CollectiveMainloopBwdSm80ILi2ELi2EN4cute5tupleIJNS5_1CILi128EEES8_NS7_ILi64EEEEEENS_10bfloat16_tEfNS_4arch4Sm80ELb0ELb1ELb1ELb0ELb0ELb0ELb0ELb0ELi2ELi4ELi4ELi4ELb0EEENS1_24CollectiveEpilogueBwdGQAISA_fSD_Li256ELb0ELb0EEENS1_19SingleTileSchedulerILb0ELb0ELb0ELi128EEEEEEEEEvNT_6ParamsE$_ZZN4cuteplIJiEJNS_1CILi0EEES2_EEEDaRKNS_15ArithmeticTupleIJDpT_EEERKNS3_IJDpT0_EEEENKUlDpRKT_E_clIJiS2_EEEDaSH_)
$_ZN7cutlass13device_kernelIN5flash19enable_sm80_to_sm89INS1_16FlashAttnBwdSm80INS1_25CollectiveMainloopBwdSm80ILi2ELi2EN4cute5tupleIJNS5_1CILi128EEES8_NS7_ILi64EEEEEENS_10bfloat16_tEfNS_4arch4Sm80ELb0ELb1ELb1ELb0ELb0ELb0ELb0ELb0ELi2ELi4ELi4ELi4ELb0EEENS1_24CollectiveEpilogueBwdGQAISA_fSD_Li256ELb0ELb0EEENS1_19SingleTileSchedulerILb0ELb0ELb0ELi128EEEEEEEEEvNT_6ParamsE$_ZZN4cuteplIJiEJNS_1CILi0EEES2_EEEDaRKNS_15ArithmeticTupleIJDpT_EEERKNS3_IJDpT0_EEEENKUlDpRKT_E_clIJiS2_EEEDaSH_:
[----:B------:R-:W-:Y:S02]  /*fa10*/  IADD3 R2, R1, 0x13c8, RZ ;  /* 0x000013c801027810 */ /* 0x000fe40007ffe0ff */
[----:B------:R-:W-:Y:S02]  /*fa20*/  MOV R10, 0xfa50 ;  /* 0x0000fa50000a7802 */ /* 0x000fe40000000f00 */
[----:B------:R-:W-:Y:S02]  /*fa30*/  IADD3 R2, R2, c[0x0][0x20], RZ ;  /* 0x0000080002027a10 */ /* 0x000fe40007ffe0ff */
[----:B------:R-:W-:Y:S05]  /*fa40*/  CALL.REL.NOINC `($_ZN7cutlass13device_kernelIN5flash19enable_sm80_to_sm89INS1_16FlashAttnBwdSm80INS1_25CollectiveMainloopBwdSm80ILi2ELi2EN4cute5tupleIJNS5_1CILi128EEES8_NS7_ILi64EEEEEENS_10bfloat16_tEfNS_4arch4Sm80ELb0ELb1ELb1ELb0ELb0ELb0ELb0ELb0ELi2ELi4ELi4ELi4ELb0EEENS1_24CollectiveEpilogueBwdGQAISA_fSD_Li256ELb0ELb0EEENS1_19SingleTileSchedulerILb0ELb0ELb0ELi128EEEEEEEEEvNT_6ParamsE$_ZN4cute5tupleIJiNS_1CILi0EEEEEC2ERKiRKS2_) ;  /* 0xffffacc000007944 */ /* 0x000fea0003c3ffff */
[----:B-1----:R1:W5:Y:S01]  /*fa50*/  LDL R3, [R1+0x13c8] ;  /* 0x0013c80001037983 */ /* 0x0023620000100800 */
[----:B------:R-:W-:-:S04]  /*fa60*/  MOV R53, 0x0 ;  /* 0x0000000000357802 */ /* 0x000fc80000000f00 */
[----:B------:R-:W-:Y:S05]  /*fa70*/  RET.REL.NODEC R52 `(_ZN7cutlass13device_kernelIN5flash19enable_sm80_to_sm89INS1_16FlashAttnBwdSm80INS1_25CollectiveMainloopBwdSm80ILi2ELi2EN4cute5tupleIJNS5_1CILi128EEES8_NS7_ILi64EEEEEENS_10bfloat16_tEfNS_4arch4Sm80ELb0ELb1ELb1ELb0ELb0ELb0ELb0ELb0ELi2ELi4ELi4ELi4ELb0EEENS1_24CollectiveEpilogueBwdGQAISA_fSD_Li256ELb0ELb0EEENS1_19SingleTileSchedulerILb0ELb0ELb0ELi128EEEEEEEEEvNT_6ParamsE) ;  /* 0xffff058034007950 */ /* 0x000fea0003c3ffff */
        .type           $_ZN7cutlass13device_kernelIN5flash19enable_sm80_to_sm89INS1_16FlashAttnBwdSm80INS1_25CollectiveMainloopBwdSm80ILi2ELi2EN4cute5tupleIJNS5_1CILi128EEES8_NS7_ILi64EEEEEENS_10bfloat16_tEfNS_4arch4Sm80ELb0ELb1ELb1ELb0ELb0ELb0ELb0ELb0ELi2ELi4ELi4ELi4ELb0EEENS1_24CollectiveEpilogueBwdGQAISA_fSD_Li256ELb0ELb0EEENS1_19SingleTileSchedulerILb0ELb0ELb0ELi128EEEEEEEEEvNT_6ParamsE$_ZZN4cuteplIJiEJNS_1CILi0EEEiEEEDaRKNS_15ArithmeticTupleIJDpT_EEERKNS3_IJDpT0_EEEENKUlDpRKT_E_clIJiiEEEDaSH_,@function
        .size           $_ZN7cutlass13device_kernelIN5flash19enable_sm80_to_sm89INS1_16FlashAttnBwdSm80INS1_25CollectiveMainloopBwdSm80ILi2ELi2EN4cute5tupleIJNS5_1CILi128EEES8_NS7_ILi64EEEEEENS_10bfloat16_tEfNS_4arch4Sm80ELb0ELb1ELb1ELb0ELb0ELb0ELb0ELb0ELi2ELi4ELi4ELi4ELb0EEENS1_24CollectiveEpilogueBwdGQAISA_fSD_Li256ELb0ELb0EEENS1_19SingleTileSchedulerILb0ELb0ELb0ELi128EEEEEEEEEvNT_6ParamsE$_ZZN4cuteplIJiEJNS_1CILi0EEEiEEEDaRKNS_15ArithmeticTupleIJDpT_EEERKNS3_IJDpT0_EEEENKUlDpRKT_E_clIJiiEEEDaSH_,($_ZN7cutlass13device_kernelIN5flash19enable_sm80_to_sm89INS1_16FlashAttnBwdSm80INS1_25CollectiveMainloopBwdSm80ILi2ELi2EN4cute5tupleIJNS5_1CILi128EEES8_NS7_ILi64EEEEEENS_10bfloat16_tEfNS_4arch4Sm80ELb0ELb1ELb1ELb0ELb0ELb0ELb0ELb0ELi2ELi4ELi4ELi4ELb0EEENS1_24CollectiveEpilogueBwdGQAISA_fSD_Li256ELb0ELb0EEENS1_19SingleTileSchedulerILb0ELb0ELb0ELi128EEEEEEEEEvNT_6ParamsE$_ZZN4cuteplIJiEJiEEEDaRKNS_15ArithmeticTupleIJDpT_EEERKNS1_IJDpT0_EEEENKUlDpRKT_E_clIJiEEEDaSF_ - $_ZN7cutlass13device_kernelIN5flash19enable_sm80_to_sm89INS1_16FlashAttnBwdSm80INS1_25CollectiveMainloopBwdSm80ILi2ELi2EN4cute5tupleIJNS5_1CILi128EEES8_NS7_ILi64EEEEEENS_10bfloat16_tEfNS_4arch4Sm80ELb0ELb1ELb1ELb0ELb0ELb0ELb0ELb0ELi2ELi4ELi4ELi4ELb0EEENS1_24CollectiveEpilogueBwdGQAISA_fSD_Li256ELb0ELb0EEENS1_19SingleTileSchedulerILb0ELb0ELb0ELi128EEEEEEEEEvNT_6ParamsE$_ZZN4cuteplIJiEJNS_1CILi0EEEiEEEDaRKNS_15ArithmeticTupleIJDpT_EEERKNS3_IJDpT0_EEEENKUlDpRKT_E_clIJiiEEEDaSH_)
$_ZN7cutlass13device_kernelIN5flash19enable_sm80_to_sm89INS1_16FlashAttnBwdSm80INS1_25CollectiveMainloopBwdSm80ILi2ELi2EN4cute5tupleIJNS5_1CILi128EEES8_NS7_ILi64EEEEEENS_10bfloat16_tEfNS_4arch4Sm80ELb0ELb1ELb1ELb0ELb0ELb0ELb0ELb0ELi2ELi4ELi4ELi4ELb0EEENS1_24CollectiveEpilogueBwdGQAISA_fSD_Li256ELb0ELb0EEENS1_19SingleTileSchedulerILb0ELb0ELb0ELi128EEEEEEEEEvNT_6ParamsE$_ZZN4cuteplIJiEJNS_1CILi0EEEiEEEDaRKNS_15ArithmeticTupleIJDpT_EEERKNS3_IJDpT0_EEEENKUlDpRKT_E_clIJiiEEEDaSH_:
        /* <DEDUP_REMOVED lines=8> */
        .type           $_ZN7cutlass13device_kernelIN5flash19enable_sm80_to_sm89INS1_16FlashAttnBwdSm80INS1_25CollectiveMainloopBwdSm80ILi2ELi2EN4cute5tupleIJNS5_1CILi128EEES8_NS7_ILi64EEEEEENS_10bfloat16_tEfNS_4arch4Sm80ELb0ELb1ELb1ELb0ELb0ELb0ELb0ELb0ELi2ELi4ELi4ELi4ELb0EEENS1_24CollectiveEpilogueBwdGQAISA_fSD_Li256ELb0ELb0EEENS1_19SingleTileSchedulerILb0ELb0ELb0ELi128EEEEEEEEEvNT_6ParamsE$_ZZN4cuteplIJiEJiEEEDaRKNS_15ArithmeticTupleIJDpT_EEERKNS1_IJDpT0_EEEENKUlDpRKT_E_clIJiEEEDaSF_,@function
        .size           $_ZN7cutlass13device_kernelIN5flash19enable_sm80_to_sm89INS1_16FlashAttnBwdSm80INS1_25CollectiveMainloopBwdSm80ILi2ELi2EN4cute5tupleIJNS5_1CILi128EEES8_NS7_ILi64EEEEEENS_10bfloat16_tEfNS_4arch4Sm80ELb0ELb1ELb1ELb0ELb0ELb0ELb0ELb0ELi2ELi4ELi4ELi4ELb0EEENS1_24CollectiveEpilogueBwdGQAISA_fSD_Li256ELb0ELb0EEENS1_19SingleTileSchedulerILb0ELb0ELb0ELi128EEEEEEEEEvNT_6ParamsE$_ZZN4cuteplIJiEJiEEEDaRKNS_15ArithmeticTupleIJDpT_EEERKNS1_IJDpT0_EEEENKUlDpRKT_E_clIJiEEEDaSF_,($_ZN7cutlass13device_kernelIN5flash19enable_sm80_to_sm89INS1_16FlashAttnBwdSm80INS1_25CollectiveMainloopBwdSm80ILi2ELi2EN4cute5tupleIJNS5_1CILi128EEES8_NS7_ILi64EEEEEENS_10bfloat16_tEfNS_4arch4Sm80ELb0ELb1ELb1ELb0ELb0ELb0ELb0ELb0ELi2ELi4ELi4ELi4ELb0EEENS1_24CollectiveEpilogueBwdGQAISA_fSD_Li256ELb0ELb0EEENS1_19SingleTileSchedulerILb0ELb0ELb0ELi128EEEEEEEEEvNT_6ParamsE$_ZZN4cuteplIJiiEJNS_1CILi0EEES2_EEEDaRKNS_15ArithmeticTupleIJDpT_EEERKNS3_IJDpT0_EEEENKUlDpRKT_E_clIJiiEEEDaSH_ - $_ZN7cutlass13device_kernelIN5flash19enable_sm80_to_sm89INS1_16FlashAttnBwdSm80INS1_25CollectiveMainloopBwdSm80ILi2ELi2EN4cute5tupleIJNS5_1CILi128EEES8_NS7_ILi64EEEEEENS_10bfloat16_tEfNS_4arch4Sm80ELb0ELb1ELb1ELb0ELb0ELb0ELb0ELb0ELi2ELi4ELi4ELi4ELb0EEENS1_24CollectiveEpilogueBwdGQAISA_fSD_Li256ELb0ELb0EEENS1_19SingleTileSchedulerILb0ELb0ELb0ELi128EEEEEEEEEvNT_6ParamsE$_ZZN4cuteplIJiEJiEEEDaRKNS_15ArithmeticTupleIJDpT_EEERKNS1_IJDpT0_EEEENKUlDpRKT_E_clIJiEEEDaSF_)
$_ZN7cutlass13device_kernelIN5flash19enable_sm80_to_sm89INS1_16FlashAttnBwdSm80INS1_25CollectiveMainloopBwdSm80ILi2ELi2EN4cute5tupleIJNS5_1CILi128EEES8_NS7_ILi64EEEEEENS_10bfloat16_tEfNS_4arch4Sm80ELb0ELb1ELb1ELb0ELb0ELb0ELb0ELb0ELi2ELi4ELi4ELi4ELb0EEENS1_24CollectiveEpilogueBwdGQAISA_fSD_Li256ELb0ELb0EEENS1_19SingleTileSchedulerILb0ELb0ELb0ELi128EEEEEEEEEvNT_6ParamsE$_ZZN4cuteplIJiEJiEEEDaRKNS_15ArithmeticTupleIJDpT_EEERKNS1_IJDpT0_EEEENKUlDpRKT_E_clIJiEEEDaSF_:
[----:B------:R-:W-:Y:S02]  /*fb00*/  IADD3 R2, R1, 0x13c8, RZ ;  /* 0x000013c801027810 */ /* 0x000fe40007ffe0ff */
[----:B------:R-:W-:Y:S02]  /*fb10*/  MOV R10, 0xfb40 ;  /* 0x0000fb40000a7802 */ /* 0x000fe40000000f00 */
[----:B------:R-:W-:Y:S02]  /*fb20*/  IADD3 R2, R2, c[0x0][0x20], RZ ;  /* 0x0000080002027a10 */ /* 0x000fe40007ffe0ff */
[----:B------:R-:W-:Y:S05]  /*fb30*/  CALL.REL.NOINC `($_ZN7cutlass13device_kernelIN5flash19enable_sm80_to_sm89INS1_16FlashAttnBwdSm80INS1_25CollectiveMainloopBwdSm80ILi2ELi2EN4cute5tupleIJNS5_1CILi128EEES8_NS7_ILi64EEEEEENS_10bfloat16_tEfNS_4arch4Sm80ELb0ELb1ELb1ELb0ELb0ELb0ELb0ELb0ELi2ELi4ELi4ELi4ELb0EEENS1_24CollectiveEpilogueBwdGQAISA_fSD_Li256ELb0ELb0EEENS1_19SingleTileSchedulerILb0ELb0ELb0ELi128EEEEEEEEEvNT_6ParamsE$_ZN4cute5tupleIJiEEC2ERKi) ;  /* 0xffffab8000007944 */ /* 0x000fea0003c3ffff */
[----:B------:R1:W5:Y:S01]  /*fb40*/  LDL R29, [R1+0x13c8] ;  /* 0x0013c800011d7983 */ /* 0x0003620000100800 */
[----:B------:R-:W-:Y:S02]  /*fb50*/  MOV R2, R6 ;  /* 0x0000000600027202 */ /* 0x000fe40000000f00 */
[----:B------:R-:W-:-:S04]  /*fb60*/  MOV R3, 0x0 ;  /* 0x0000000000037802 */ /* 0x000fc80000000f00 */
[----:B------:R-:W-:Y:S05]  /*fb70*/  RET.REL.NODEC R2 `(_ZN7cutlass13device_kernelIN5flash19enable_sm80_to_sm89INS1_16FlashAttnBwdSm80INS1_25CollectiveMainloopBwdSm80ILi2ELi2EN4cute5tupleIJNS5_1CILi128EEES8_NS7_ILi64EEEEEENS_10bfloat16_tEfNS_4arch4Sm80ELb0ELb1ELb1ELb0ELb0ELb0ELb0ELb0ELi2ELi4ELi4ELi4ELb0EEENS1_24CollectiveEpilogueBwdGQAISA_fSD_Li256ELb0ELb0EEENS1_19SingleTileSchedulerILb0ELb0ELb0ELi128EEEEEEEEEvNT_6ParamsE) ;  /* 0xffff048002007950 */ /* 0x000fea0003c3ffff */
        .type           $_ZN7cutlass13device_kernelIN5flash19enable_sm80_to_sm89INS1_16FlashAttnBwdSm80INS1_25CollectiveMainloopBwdSm80ILi2ELi2EN4cute5tupleIJNS5_1CILi128EEES8_NS7_ILi64EEEEEENS_10bfloat16_tEfNS_4arch4Sm80ELb0ELb1ELb1ELb0ELb0ELb0ELb0ELb0ELi2ELi4ELi4ELi4ELb0EEENS1_24CollectiveEpilogueBwdGQAISA_fSD_Li256ELb0ELb0EEENS1_19SingleTileSchedulerILb0ELb0ELb0ELi128EEEEEEEEEvNT_6ParamsE$_ZZN4cuteplIJiiEJNS_1CILi0EEES2_EEEDaRKNS_15ArithmeticTupleIJDpT_EEERKNS3_IJDpT0_EEEENKUlDpRKT_E_clIJiiEEEDaSH_,@function
        .size           $_ZN7cutlass13device_kernelIN5flash19enable_sm80_to_sm89INS1_16FlashAttnBwdSm80INS1_25CollectiveMainloopBwdSm80ILi2ELi2EN4cute5tupleIJNS5_1CILi128EEES8_NS7_ILi64EEEEEENS_10bfloat16_tEfNS_4arch4Sm80ELb0ELb1ELb1ELb0ELb0ELb0ELb0ELb0ELi2ELi4ELi4ELi4ELb0EEENS1_24CollectiveEpilogueBwdGQAISA_fSD_Li256ELb0ELb0EEENS1_19SingleTileSchedulerILb0ELb0ELb0ELi128EEEEEEEEEvNT_6ParamsE$_ZZN4cuteplIJiiEJNS_1CILi0EEES2_EEEDaRKNS_15ArithmeticTupleIJDpT_EEERKNS3_IJDpT0_EEEENKUlDpRKT_E_clIJiiEEEDaSH_,($_ZN7cutlass13device_kernelIN5flash19enable_sm80_to_sm89INS1_16FlashAttnBwdSm80INS1_25CollectiveMainloopBwdSm80ILi2ELi2EN4cute5tupleIJNS5_1CILi128EEES8_NS7_ILi64EEEEEENS_10bfloat16_tEfNS_4arch4Sm80ELb0ELb1ELb1ELb0ELb0ELb0ELb0ELb0ELi2ELi4ELi4ELi4ELb0EEENS1_24CollectiveEpilogueBwdGQAISA_fSD_Li256ELb0ELb0EEENS1_19SingleTileSchedulerILb0ELb0ELb0ELi128EEEEEEEEEvNT_6ParamsE$_ZZN4cuteplIJiiEJiNS_1CILi0EEEEEEDaRKNS_15ArithmeticTupleIJDpT_EEERKNS3_IJDpT0_EEEENKUlDpRKT_E_clIJiiEEEDaSH_ - $_ZN7cutlass13device_kernelIN5flash19enable_sm80_to_sm89INS1_16FlashAttnBwdSm80INS1_25CollectiveMainloopBwdSm80ILi2ELi2EN4cute5tupleIJNS5_1CILi128EEES8_NS7_ILi64EEEEEENS_10bfloat16_tEfNS_4arch4Sm80ELb0ELb1ELb1ELb0ELb0ELb0ELb0ELb0ELi2ELi4ELi4ELi4ELb0EEENS1_24CollectiveEpilogueBwdGQAISA_fSD_Li256ELb0ELb0EEENS1_19SingleTileSchedulerILb0ELb0ELb0ELi128EEEEEEEEEvNT_6ParamsE$_ZZN4cuteplIJiiEJNS_1CILi0EEES2_EEEDaRKNS_15ArithmeticTupleIJDpT_EEERKNS3_IJDpT0_EEEENKUlDpRKT_E_clIJiiEEEDaSH_)
$_ZN7cutlass13device_kernelIN5flash19enable_sm80_to_sm89INS1_16FlashAttnBwdSm80INS1_25CollectiveMainloopBwdSm80ILi2ELi2EN4cute5tupleIJNS5_1CILi128EEES8_NS7_ILi64EEEEEENS_10bfloat16_tEfNS_4arch4Sm80ELb0ELb1ELb1ELb0ELb0ELb0ELb0ELb0ELi2ELi4ELi4ELi4ELb0EEENS1_24CollectiveEpilogueBwdGQAISA_fSD_Li256ELb0ELb0EEENS1_19SingleTileSchedulerILb0ELb0ELb0ELi128EEEEEEEEEvNT_6ParamsE$_ZZN4cuteplIJiiEJNS_1CILi0EEES2_EEEDaRKNS_15ArithmeticTupleIJDpT_EEERKNS3_IJDpT0_EEEENKUlDpRKT_E_clIJiiEEEDaSH_:
        /* <DEDUP_REMOVED lines=9> */
        .type           $_ZN7cutlass13device_kernelIN5flash19enable_sm80_to_sm89INS1_16FlashAttnBwdSm80INS1_25CollectiveMainloopBwdSm80ILi2ELi2EN4cute5tupleIJNS5_1CILi128EEES8_NS7_ILi64EEEEEENS_10bfloat16_tEfNS_4arch4Sm80ELb0ELb1ELb1ELb0ELb0ELb0ELb0ELb0ELi2ELi4ELi4ELi4ELb0EEENS1_24CollectiveEpilogueBwdGQAISA_fSD_Li256ELb0ELb0EEENS1_19SingleTileSchedulerILb0ELb0ELb0ELi128EEEEEEEEEvNT_6ParamsE$_ZZN4cuteplIJiiEJiNS_1CILi0EEEEEEDaRKNS_15ArithmeticTupleIJDpT_EEERKNS3_IJDpT0_EEEENKUlDpRKT_E_clIJiiEEEDaSH_,@function
        .size           $_ZN7cutlass13device_kernelIN5flash19enable_sm80_to_sm89INS1_16FlashAttnBwdSm80INS1_25CollectiveMainloopBwdSm80ILi2ELi2EN4cute5tupleIJNS5_1CILi128EEES8_NS7_ILi64EEEEEENS_10bfloat16_tEfNS_4arch4Sm80ELb0ELb1ELb1ELb0ELb0ELb0ELb0ELb0ELi2ELi4ELi4ELi4ELb0EEENS1_24CollectiveEpilogueBwdGQAISA_fSD_Li256ELb0ELb0EEENS1_19SingleTileSchedulerILb0ELb0ELb0ELi128EEEEEEEEEvNT_6ParamsE$_ZZN4cuteplIJiiEJiNS_1CILi0EEEEEEDaRKNS_15ArithmeticTupleIJDpT_EEERKNS3_IJDpT0_EEEENKUlDpRKT_E_clIJiiEEEDaSH_,($_ZN7cutlass13device_kernelIN5flash19enable_sm80_to_sm89INS1_16FlashAttnBwdSm80INS1_25CollectiveMainloopBwdSm80ILi2ELi2EN4cute5tupleIJNS5_1CILi128EEES8_NS7_ILi64EEEEEENS_10bfloat16_tEfNS_4arch4Sm80ELb0ELb1ELb1ELb0ELb0ELb0ELb0ELb0ELi2ELi4ELi4ELi4ELb0EEENS1_24CollectiveEpilogueBwdGQAISA_fSD_Li256ELb0ELb0EEENS1_19SingleTileSchedulerILb0ELb0ELb0ELi128EEEEEEEEEvNT_6ParamsE$_ZZN4cuteplIJiiEJiiEEEDaRKNS_15ArithmeticTupleIJDpT_EEERKNS1_IJDpT0_EEEENKUlDpRKT_E_clIJiiEEEDaSF_ - $_ZN7cutlass13device_kernelIN5flash19enable_sm80_to_sm89INS1_16FlashAttnBwdSm80INS1_25CollectiveMainloopBwdSm80ILi2ELi2EN4cute5tupleIJNS5_1CILi128EEES8_NS7_ILi64EEEEEENS_10bfloat16_tEfNS_4arch4Sm80ELb0ELb1ELb1ELb0ELb0ELb0ELb0ELb0ELi2ELi4ELi4ELi4ELb0EEENS1_24CollectiveEpilogueBwdGQAISA_fSD_Li256ELb0ELb0EEENS1_19SingleTileSchedulerILb0ELb0ELb0ELi128EEEEEEEEEvNT_6ParamsE$_ZZN4cuteplIJiiEJiNS_1CILi0EEEEEEDaRKNS_15ArithmeticTupleIJDpT_EEERKNS3_IJDpT0_EEEENKUlDpRKT_E_clIJiiEEEDaSH_)
$_ZN7cutlass13device_kernelIN5flash19enable_sm80_to_sm89INS1_16FlashAttnBwdSm80INS1_25CollectiveMainloopBwdSm80ILi2ELi2EN4cute5tupleIJNS5_1CILi128EEES8_NS7_ILi64EEEEEENS_10bfloat16_tEfNS_4arch4Sm80ELb0ELb1ELb1ELb0ELb0ELb0ELb0ELb0ELi2ELi4ELi4ELi4ELb0EEENS1_24CollectiveEpilogueBwdGQAISA_fSD_Li256ELb0ELb0EEENS1_19SingleTileSchedulerILb0ELb0ELb0ELi128EEEEEEEEEvNT_6ParamsE$_ZZN4cuteplIJiiEJiNS_1CILi0EEEEEEDaRKNS_15ArithmeticTupleIJDpT_EEERKNS3_IJDpT0_EEEENKUlDpRKT_E_clIJiiEEEDaSH_:
[----:B------:R-:W-:Y:S01]  /*fc10*/  IADD3 R3, R1, 0x13c8, RZ ;  /* 0x000013c801037810 */ /* 0x000fe20007ffe0ff */
[----:B------:R-:W-:Y:S01]  /*fc20*/  IMAD.MOV.U32 R2, RZ, RZ, R81 ;  /* 0x000000ffff027224 */ /* 0x000fe200078e0051 */
[----:B------:R-:W-:Y:S02]  /*fc30*/  MOV R6, 0xfc60 ;  /* 0x0000fc6000067802 */ /* 0x000fe40000000f00 */
[----:B------:R-:W-:Y:S02]  /*fc40*/  IADD3 R3, R3, c[0x0][0x20], RZ ;  /* 0x0000080003037a10 */ /* 0x000fe40007ffe0ff */
[----:B------:R-:W-:Y:S05]  /*fc50*/  CALL.REL.NOINC `($_ZN7cutlass13device_kernelIN5flash19enable_sm80_to_sm89INS1_16FlashAttnBwdSm80INS1_25CollectiveMainloopBwdSm80ILi2ELi2EN4cute5tupleIJNS5_1CILi128EEES8_NS7_ILi64EEEEEENS_10bfloat16_tEfNS_4arch4Sm80ELb0ELb1ELb1ELb0ELb0ELb0ELb0ELb0ELi2ELi4ELi4ELi4ELb0EEENS1_24CollectiveEpilogueBwdGQAISA_fSD_Li256ELb0ELb0EEENS1_19SingleTileSchedulerILb0ELb0ELb0ELi128EEEEEEEEEvNT_6ParamsE$_ZN4cute5tupleIJiiEEC2ERKiS3_) ;  /* 0xffffaaf000007944 */ /* 0x000fea0003c3ffff */
[----:B------:R1:W5:Y:S01]  /*fc60*/  LDL R2, [R1+0x13c8] ;  /* 0x0013c80001027983 */ /* 0x0003620000100800 */
[----:B------:R-:W-:-:S04]  /*fc70*/  MOV R53, 0x0 ;  /* 0x0000000000357802 */ /* 0x000fc80000000f00 */
[----:B------:R-:W-:Y:S05]  /*fc80*/  RET.REL.NODEC R52 `(_ZN7cutlass13device_kernelIN5flash19enable_sm80_to_sm89INS1_16FlashAttnBwdSm80INS1_25CollectiveMainloopBwdSm80ILi2ELi2EN4cute5tupleIJNS5_1CILi128EEES8_NS7_ILi64EEEEEENS_10bfloat16_tEfNS_4arch4Sm80ELb0ELb1ELb1ELb0ELb0ELb0ELb0ELb0ELi2ELi4ELi4ELi4ELb0EEENS1_24CollectiveEpilogueBwdGQAISA_fSD_Li256ELb0ELb0EEENS1_19SingleTileSchedulerILb0ELb0ELb0ELi128EEEEEEEEEvNT_6ParamsE) ;  /* 0xffff037034007950 */ /* 0x000fea0003c3ffff */
        .type           $_ZN7cutlass13device_kernelIN5flash19enable_sm80_to_sm89INS1_16FlashAttnBwdSm80INS1_25CollectiveMainloopBwdSm80ILi2ELi2EN4cute5tupleIJNS5_1CILi128EEES8_NS7_ILi64EEEEEENS_10bfloat16_tEfNS_4arch4Sm80ELb0ELb1ELb1ELb0ELb0ELb0ELb0ELb0ELi2ELi4ELi4ELi4ELb0EEENS1_24CollectiveEpilogueBwdGQAISA_fSD_Li256ELb0ELb0EEENS1_19SingleTileSchedulerILb0ELb0ELb0ELi128EEEEEEEEEvNT_6ParamsE$_ZZN4cuteplIJiiEJiiEEEDaRKNS_15ArithmeticTupleIJDpT_EEERKNS1_IJDpT0_EEEENKUlDpRKT_E_clIJiiEEEDaSF_,@function
        .size           $_ZN7cutlass13device_kernelIN5flash19enable_sm80_to_sm89INS1_16FlashAttnBwdSm80INS1_25CollectiveMainloopBwdSm80ILi2ELi2EN4cute5tupleIJNS5_1CILi128EEES8_NS7_ILi64EEEEEENS_10bfloat16_tEfNS_4arch4Sm80ELb0ELb1ELb1ELb0ELb0ELb0ELb0ELb0ELi2ELi4ELi4ELi4ELb0EEENS1_24CollectiveEpilogueBwdGQAISA_fSD_Li256ELb0ELb0EEENS1_19SingleTileSchedulerILb0ELb0ELb0ELi128EEEEEEEEEvNT_6ParamsE$_ZZN4cuteplIJiiEJiiEEEDaRKNS_15ArithmeticTupleIJDpT_EEERKNS1_IJDpT0_EEEENKUlDpRKT_E_clIJiiEEEDaSF_,($_ZN7cutlass13device_kernelIN5flash19enable_sm80_to_sm89INS1_16FlashAttnBwdSm80INS1_25CollectiveMainloopBwdSm80ILi2ELi2EN4cute5tupleIJNS5_1CILi128EEES8_NS7_ILi64EEEEEENS_10bfloat16_tEfNS_4arch4Sm80ELb0ELb1ELb1ELb0ELb0ELb0ELb0ELb0ELi2ELi4ELi4ELi4ELb0EEENS1_24CollectiveEpilogueBwdGQAISA_fSD_Li256ELb0ELb0EEENS1_19SingleTileSchedulerILb0ELb0ELb0ELi128EEEEEEEEEvNT_6ParamsE$_ZZN5flash25CollectiveMainloopBwdSm80ILi2ELi2EN4cute5tupleIJNS1_1CILi128EEES4_NS3_ILi64EEEEEEN7cutlass10bfloat16_tEfNS7_4arch4Sm80ELb0ELb1ELb1ELb0ELb0ELb0ELb0ELb0ELi2ELi4ELi4ELi4ELb0EE3mmaINS_16FlashAttnBwdSm80ISB_NS_24CollectiveEpilogueBwdGQAIS6_fSA_Li256ELb0ELb0EEENS_19SingleTileSchedulerILb0ELb0ELb0ELi128EEEE13SharedStorageENS1_6TensorINS1_11ArrayEngineIfLm32EEENS1_6LayoutINS2_IJNS2_IJNS3_ILi2EEESO_EEESO_NS3_ILi4EEEEEENS2_IJNS2_IJNS3_ILi1EEESO_EEESQ_NS3_ILi8EEEEEEEEEEEEbRKNSB_6ParamsERT0_S12_iNS2_IJiiiEEERT_ENKUlRT_iE_clINSK_INSL_IfLm64EEENSN_INS2_IJSP_SO_SU_EEESV_EEEEEEDaS17_i - $_ZN7cutlass13device_kernelIN5flash19enable_sm80_to_sm89INS1_16FlashAttnBwdSm80INS1_25CollectiveMainloopBwdSm80ILi2ELi2EN4cute5tupleIJNS5_1CILi128EEES8_NS7_ILi64EEEEEENS_10bfloat16_tEfNS_4arch4Sm80ELb0ELb1ELb1ELb0ELb0ELb0ELb0ELb0ELi2ELi4ELi4ELi4ELb0EEENS1_24CollectiveEpilogueBwdGQAISA_fSD_Li256ELb0ELb0EEENS1_19SingleTileSchedulerILb0ELb0ELb0ELi128EEEEEEEEEvNT_6ParamsE$_ZZN4cuteplIJiiEJiiEEEDaRKNS_15ArithmeticTupleIJDpT_EEERKNS1_IJDpT0_EEEENKUlDpRKT_E_clIJiiEEEDaSF_)
$_ZN7cutlass13device_kernelIN5flash19enable_sm80_to_sm89INS1_16FlashAttnBwdSm80INS1_25CollectiveMainloopBwdSm80ILi2ELi2EN4cute5tupleIJNS5_1CILi128EEES8_NS7_ILi64EEEEEENS_10bfloat16_tEfNS_4arch4Sm80ELb0ELb1ELb1ELb0ELb0ELb0ELb0ELb0ELi2ELi4ELi4ELi4ELb0EEENS1_24CollectiveEpilogueBwdGQAISA_fSD_Li256ELb0ELb0EEENS1_19SingleTileSchedulerILb0ELb0ELb0ELi128EEEEEEEEEvNT_6ParamsE$_ZZN4cuteplIJiiEJiiEEEDaRKNS_15ArithmeticTupleIJDpT_EEERKNS1_IJDpT0_EEEENKUlDpRKT_E_clIJiiEEEDaSF_:
        /* <DEDUP_REMOVED lines=9> */
        .type           $_ZN7cutlass13device_kernelIN5flash19enable_sm80_to_sm89INS1_16FlashAttnBwdSm80INS1_25CollectiveMainloopBwdSm80ILi2ELi2EN4cute5tupleIJNS5_1CILi128EEES8_NS7_ILi64EEEEEENS_10bfloat16_tEfNS_4arch4Sm80ELb0ELb1ELb1ELb0ELb0ELb0ELb0ELb0ELi2ELi4ELi4ELi4ELb0EEENS1_24CollectiveEpilogueBwdGQAISA_fSD_Li256ELb0ELb0EEENS1_19SingleTileSchedulerILb0ELb0ELb0ELi128EEEEEEEEEvNT_6ParamsE$_ZZN5flash25CollectiveMainloopBwdSm80ILi2ELi2EN4cute5tupleIJNS1_1CILi128EEES4_NS3_ILi64EEEEEEN7cutlass10bfloat16_tEfNS7_4arch4Sm80ELb0ELb1ELb1ELb0ELb0ELb0ELb0ELb0ELi2ELi4ELi4ELi4ELb0EE3mmaINS_16FlashAttnBwdSm80ISB_NS_24CollectiveEpilogueBwdGQAIS6_fSA_Li256ELb0ELb0EEENS_19SingleTileSchedulerILb0ELb0ELb0ELi128EEEE13SharedStorageENS1_6TensorINS1_11ArrayEngineIfLm32EEENS1_6LayoutINS2_IJNS2_IJNS3_ILi2EEESO_EEESO_NS3_ILi4EEEEEENS2_IJNS2_IJNS3_ILi1EEESO_EEESQ_NS3_ILi8EEEEEEEEEEEEbRKNSB_6ParamsERT0_S12_iNS2_IJiiiEEERT_ENKUlRT_iE_clINSK_INSL_IfLm64EEENSN_INS2_IJSP_SO_SU_EEESV_EEEEEEDaS17_i,@function
        .size           $_ZN7cutlass13device_kernelIN5flash19enable_sm80_to_sm89INS1_16FlashAttnBwdSm80INS1_25CollectiveMainloopBwdSm80ILi2ELi2EN4cute5tupleIJNS5_1CILi128EEES8_NS7_ILi64EEEEEENS_10bfloat16_tEfNS_4arch4Sm80ELb0ELb1ELb1ELb0ELb0ELb0ELb0ELb0ELi2ELi4ELi4ELi4ELb0EEENS1_24CollectiveEpilogueBwdGQAISA_fSD_Li256ELb0ELb0EEENS1_19SingleTileSchedulerILb0ELb0ELb0ELi128EEEEEEEEEvNT_6ParamsE$_ZZN5flash25CollectiveMainloopBwdSm80ILi2ELi2EN4cute5tupleIJNS1_1CILi128EEES4_NS3_ILi64EEEEEEN7cutlass10bfloat16_tEfNS7_4arch4Sm80ELb0ELb1ELb1ELb0ELb0ELb0ELb0ELb0ELi2ELi4ELi4ELi4ELb0EE3mmaINS_16FlashAttnBwdSm80ISB_NS_24CollectiveEpilogueBwdGQAIS6_fSA_Li256ELb0ELb0EEENS_19SingleTileSchedulerILb0ELb0ELb0ELi128EEEE13SharedStorageENS1_6TensorINS1_11ArrayEngineIfLm32EEENS1_6LayoutINS2_IJNS2_IJNS3_ILi2EEESO_EEESO_NS3_ILi4EEEEEENS2_IJNS2_IJNS3_ILi1EEESO_EEESQ_NS3_ILi8EEEEEEEEEEEEbRKNSB_6ParamsERT0_S12_iNS2_IJiiiEEERT_ENKUlRT_iE_clINSK_INSL_IfLm64EEENSN_INS2_IJSP_SO_SU_EEESV_EEEEEEDaS17_i,($_ZN7cutlass13device_kernelIN5flash19enable_sm80_to_sm89INS1_16FlashAttnBwdSm80INS1_25CollectiveMainloopBwdSm80ILi2ELi2EN4cute5tupleIJNS5_1CILi128EEES8_NS7_ILi64EEEEEENS_10bfloat16_tEfNS_4arch4Sm80ELb0ELb1ELb1ELb0ELb0ELb0ELb0ELb0ELi2ELi4ELi4ELi4ELb0EEENS1_24CollectiveEpilogueBwdGQAISA_fSD_Li256ELb0ELb0EEENS1_19SingleTileSchedulerILb0ELb0ELb0ELi128EEEEEEEEEvNT_6ParamsE$_ZZN5flash25CollectiveMainloopBwdSm80ILi2ELi2EN4cute5tupleIJNS1_1CILi128EEES4_NS3_ILi64EEEEEEN7cutlass10bfloat16_tEfNS7_4arch4Sm80ELb0ELb1ELb1ELb0ELb0ELb0ELb0ELb0ELi2ELi4ELi4ELi4ELb0EE3mmaINS_16FlashAttnBwdSm80ISB_NS_24CollectiveEpilogueBwdGQAIS6_fSA_Li256ELb0ELb0EEENS_19SingleTileSchedulerILb0ELb0ELb0ELi128EEEE13SharedStorageENS1_6TensorINS1_11ArrayEngineIfLm32EEENS1_6LayoutINS2_IJNS2_IJNS3_ILi2EEESO_EEESO_NS3_ILi4EEEEEENS2_IJNS2_IJNS3_ILi1EEESO_EEESQ_NS3_ILi8EEEEEEEEEEEEbRKNSB_6ParamsERT0_S12_iNS2_IJiiiEEERT_ENKUliT_E_clIZSC_ISJ_SX_EbS10_S12_S12_iS13_S15_EUlRS16_iE_EEDaiS16_ - $_ZN7cutlass13device_kernelIN5flash19enable_sm80_to_sm89INS1_16FlashAttnBwdSm80INS1_25CollectiveMainloopBwdSm80ILi2ELi2EN4cute5tupleIJNS5_1CILi128EEES8_NS7_ILi64EEEEEENS_10bfloat16_tEfNS_4arch4Sm80ELb0ELb1ELb1ELb0ELb0ELb0ELb0ELb0ELi2ELi4ELi4ELi4ELb0EEENS1_24CollectiveEpilogueBwdGQAISA_fSD_Li256ELb0ELb0EEENS1_19SingleTileSchedulerILb0ELb0ELb0ELi128EEEEEEEEEvNT_6ParamsE$_ZZN5flash25CollectiveMainloopBwdSm80ILi2ELi2EN4cute5tupleIJNS1_1CILi128EEES4_NS3_ILi64EEEEEEN7cutlass10bfloat16_tEfNS7_4arch4Sm80ELb0ELb1ELb1ELb0ELb0ELb0ELb0ELb0ELi2ELi4ELi4ELi4ELb0EE3mmaINS_16FlashAttnBwdSm80ISB_NS_24CollectiveEpilogueBwdGQAIS6_fSA_Li256ELb0ELb0EEENS_19SingleTileSchedulerILb0ELb0ELb0ELi128EEEE13SharedStorageENS1_6TensorINS1_11ArrayEngineIfLm32EEENS1_6LayoutINS2_IJNS2_IJNS3_ILi2EEESO_EEESO_NS3_ILi4EEEEEENS2_IJNS2_IJNS3_ILi1EEESO_EEESQ_NS3_ILi8EEEEEEEEEEEEbRKNSB_6ParamsERT0_S12_iNS2_IJiiiEEERT_ENKUlRT_iE_clINSK_INSL_IfLm64EEENSN_INS2_IJSP_SO_SU_EEESV_EEEEEEDaS17_i)
$_ZN7cutlass13device_kernelIN5flash19enable_sm80_to_sm89INS1_16FlashAttnBwdSm80INS1_25CollectiveMainloopBwdSm80ILi2ELi2EN4cute5tupleIJNS5_1CILi128EEES8_NS7_ILi64EEEEEENS_10bfloat16_tEfNS_4arch4Sm80ELb0ELb1ELb1ELb0ELb0ELb0ELb0ELb0ELi2ELi4ELi4ELi4ELb0EEENS1_24CollectiveEpilogueBwdGQAISA_fSD_Li256ELb0ELb0EEENS1_19SingleTileSchedulerILb0ELb0ELb0ELi128EEEEEEEEEvNT_6ParamsE$_ZZN5flash25CollectiveMainloopBwdSm80ILi2ELi2EN4cute5tupleIJNS1_1CILi128EEES4_NS3_ILi64EEEEEEN7cutlass10bfloat16_tEfNS7_4arch4Sm80ELb0ELb1ELb1ELb0ELb0ELb0ELb0ELb0ELi2ELi4ELi4ELi4ELb0EE3mmaINS_16FlashAttnBwdSm80ISB_NS_24CollectiveEpilogueBwdGQAIS6_fSA_Li256ELb0ELb0EEENS_19SingleTileSchedulerILb0ELb0ELb0ELi128EEEE13SharedStorageENS1_6TensorINS1_11ArrayEngineIfLm32EEENS1_6LayoutINS2_IJNS2_IJNS3_ILi2EEESO_EEESO_NS3_ILi4EEEEEENS2_IJNS2_IJNS3_ILi1EEESO_EEESQ_NS3_ILi8EEEEEEEEEEEEbRKNSB_6ParamsERT0_S12_iNS2_IJiiiEEERT_ENKUlRT_iE_clINSK_INSL_IfLm64EEENSN_INS2_IJSP_SO_SU_EEESV_EEEEEEDaS17_i:
        /* <DEDUP_REMOVED lines=18> */
[----:B-1---5:R-:W-:Y:S05]  /*fe40*/  CALL.REL.NOINC `($_ZN7cutlass13device_kernelIN5flash19enable_sm80_to_sm89INS1_16FlashAttnBwdSm80INS1_25CollectiveMainloopBwdSm80ILi2ELi2EN4cute5tupleIJNS5_1CILi128EEES8_NS7_ILi64EEEEEENS_10bfloat16_tEfNS_4arch4Sm80ELb0ELb1ELb1ELb0ELb0ELb0ELb0ELb0ELi2ELi4ELi4ELi4ELb0EEENS1_24CollectiveEpilogueBwdGQAISA_fSD_Li256ELb0ELb0EEENS1_19SingleTileSchedulerILb0ELb0ELb0ELi128EEEEEEEEEvNT_6ParamsE$_ZZN4cute7idx2crdIiNS_5tupleIJNS_1CILi32EEENS2_ILi4EEENS2_ILi2EEENS2_ILi1EEEEEENS1_IJS6_S3_NS2_ILi128EEENS2_ILi0EEEEEEEEDaRKT_RKT0_RKT1_ENKUlRKT_RKT0_E_clIS3_S6_EEDaSM_SP_) ;  /* 0xfffff4c000007944 */ /* 0x022fea0003c3ffff */
[----:B------:R-:W-:Y:S02]  /*fe50*/  MOV R4, 0xfe70 ;  /* 0x0000fe7000047802 */ /* 0x000fe40000000f00 */
[----:B------:R-:W-:Y:S05]  /*fe60*/  CALL.REL.NOINC `($_ZN7cutlass13device_kernelIN5flash19enable_sm80_to_sm89INS1_16FlashAttnBwdSm80INS1_25CollectiveMainloopBwdSm80ILi2ELi2EN4cute5tupleIJNS5_1CILi128EEES8_NS7_ILi64EEEEEENS_10bfloat16_tEfNS_4arch4Sm80ELb0ELb1ELb1ELb0ELb0ELb0ELb0ELb0ELi2ELi4ELi4ELi4ELb0EEENS1_24CollectiveEpilogueBwdGQAISA_fSD_Li256ELb0ELb0EEENS1_19SingleTileSchedulerILb0ELb0ELb0ELi128EEEEEEEEEvNT_6ParamsE$_ZZN4cute7idx2crdIiNS_5tupleIJNS_1CILi32EEENS2_ILi4EEENS2_ILi2EEENS2_ILi1EEEEEENS1_IJS6_S3_NS2_ILi128EEENS2_ILi0EEEEEEEEDaRKT_RKT0_RKT1_ENKUlRKT_RKT0_E_clIS4_S3_EEDaSM_SP_) ;  /* 0xfffff50000007944 */ /* 0x000fea0003c3ffff */
[----:B------:R1:W-:Y:S01]  /*fe70*/  STL [R1+0x1390], R6 ;  /* 0x0013900601007387 */ /* 0x0003e20000100800 */
[----:B------:R-:W-:-:S03]  /*fe80*/  MOV R4, 0xfea0 ;  /* 0x0000fea000047802 */ /* 0x000fc60000000f00 */
[----:B-1----:R-:W-:Y:S05]  /*fe90*/  CALL.REL.NOINC `($_ZN7cutlass13device_kernelIN5flash19enable_sm80_to_sm89INS1_16FlashAttnBwdSm80INS1_25CollectiveMainloopBwdSm80ILi2ELi2EN4cute5tupleIJNS5_1CILi128EEES8_NS7_ILi64EEEEEENS_10bfloat16_tEfNS_4arch4Sm80ELb0ELb1ELb1ELb0ELb0ELb0ELb0ELb0ELi2ELi4ELi4ELi4ELb0EEENS1_24CollectiveEpilogueBwdGQAISA_fSD_Li256ELb0ELb0EEENS1_19SingleTileSchedulerILb0ELb0ELb0ELi128EEEEEEEEEvNT_6ParamsE$_ZZN4cute7idx2crdIiNS_5tupleIJNS_1CILi32EEENS2_ILi4EEENS2_ILi2EEENS2_ILi1EEEEEENS1_IJS6_S3_NS2_ILi128EEENS2_ILi0EEEEEEEEDaRKT_RKT0_RKT1_ENKUlRKT_RKT0_E_clIS5_S8_EEDaSM_SP_) ;  /* 0xfffff56000007944 */ /* 0x002fea0003c3ffff */
[----:B------:R1:W-:Y:S01]  /*fea0*/  STL [R1+0x1384], R2 ;  /* 0x0013840201007387 */ /* 0x0003e20000100800 */
[----:B------:R-:W-:-:S03]  /*feb0*/  MOV R4, 0xfed0 ;  /* 0x0000fed000047802 */ /* 0x000fc60000000f00 */
[----:B-1----:R-:W-:Y:S05]  /*fec0*/  CALL.REL.NOINC `($_ZN7cutlass13device_kernelIN5flash19enable_sm80_to_sm89INS1_16FlashAttnBwdSm80INS1_25CollectiveMainloopBwdSm80ILi2ELi2EN4cute5tupleIJNS5_1CILi128EEES8_NS7_ILi64EEEEEENS_10bfloat16_tEfNS_4arch4Sm80ELb0ELb1ELb1ELb0ELb0ELb0ELb0ELb0ELi2ELi4ELi4ELi4ELb0EEENS1_24CollectiveEpilogueBwdGQAISA_fSD_Li256ELb0ELb0EEENS1_19SingleTileSchedulerILb0ELb0ELb0ELi128EEEEEEEEEvNT_6ParamsE$_ZZN4cute9transformINS_5tupleIJNS_1CILi32EEENS2_ILi4EEENS2_ILi2EEENS2_ILi1EEEEEENS1_IJS6_S3_NS2_ILi128EEENS2_ILi0EEEEEEZNS_7idx2crdIiS7_SA_EEDaRKT_RKT0_RKT1_EUlRKT_RKT0_E_EEDaSE_SH_OSI_ENKUlDpSN_E_clIJiiiS9_EEEDaST_) ;  /* 0xfffff64000007944 */ /* 0x002fea0003c3ffff */
[----:B------:R-:W-:Y:S02]  /*fed0*/  MOV R4, 0xfef0 ;  /* 0x0000fef000047802 */ /* 0x000fe40000000f00 */
[----:B--2--5:R-:W-:Y:S05]  /*fee0*/  CALL.REL.NOINC `($_ZN7cutlass13device_kernelIN5flash19enable_sm80_to_sm89INS1_16FlashAttnBwdSm80INS1_25CollectiveMainloopBwdSm80ILi2ELi2EN4cute5tupleIJNS5_1CILi128EEES8_NS7_ILi64EEEEEENS_10bfloat16_tEfNS_4arch4Sm80ELb0ELb1ELb1ELb0ELb0ELb0ELb0ELb0ELi2ELi4ELi4ELi4ELb0EEENS1_24CollectiveEpilogueBwdGQAISA_fSD_Li256ELb0ELb0EEENS1_19SingleTileSchedulerILb0ELb0ELb0ELi128EEEEEEEEEvNT_6ParamsE$_ZZN4cute7crd2crdINS_5tupleIJiiiNS_1CILi0EEEEEENS1_IJNS2_ILi32EEENS2_ILi4EEENS2_ILi2EEENS2_ILi1EEEEEENS1_IJS8_S8_S8_S8_EEEEEDaRKT_RKT0_RKT1_ENKUlRKT_RKT0_RKT1_E_clIiS5_S8_EEDaSM_SP_SS_) ;  /* 0xffffe9a000007944 */ /* 0x024fea0003c3ffff */
[----:B------:R-:W-:Y:S02]  /*fef0*/  MOV R8, R2 ;  /* 0x0000000200087202 */ /* 0x000fe40000000f00 */
[----:B------:R-:W-:-:S02]  /*ff00*/  MOV R2, 0xff20 ;  /* 0x0000ff2000027802 */ /* 0x000fc40000000f00 */
[----:B------:R-:W-:Y:S05]  /*ff10*/  CALL.REL.NOINC `($_ZN7cutlass13device_kernelIN5flash19enable_sm80_to_sm89INS1_16FlashAttnBwdSm80INS1_25CollectiveMainloopBwdSm80ILi2ELi2EN4cute5tupleIJNS5_1CILi128EEES8_NS7_ILi64EEEEEENS_10bfloat16_tEfNS_4arch4Sm80ELb0ELb1ELb1ELb0ELb0ELb0ELb0ELb0ELi2ELi4ELi4ELi4ELb0EEENS1_24CollectiveEpilogueBwdGQAISA_fSD_Li256ELb0ELb0EEENS1_19SingleTileSchedulerILb0ELb0ELb0ELi128EEEEEEEEEvNT_6ParamsE$_ZZN4cute7crd2crdINS_5tupleIJiiiNS_1CILi0EEEEEENS1_IJNS2_ILi32EEENS2_ILi4EEENS2_ILi2EEENS2_ILi1EEEEEENS1_IJS8_S8_S8_S8_EEEEEDaRKT_RKT0_RKT1_ENKUlRKT_RKT0_RKT1_E_clIiS6_S8_EEDaSM_SP_SS_) ;  /* 0xffffe9a000007944 */ /* 0x000fea0003c3ffff */
[----:B------:R1:W-:Y:S01]  /*ff20*/  STL [R1+0x1390], R3 ;  /* 0x0013900301007387 */ /* 0x0003e20000100800 */
[----:B------:R-:W-:-:S03]  /*ff30*/  MOV R2, 0xff50 ;  /* 0x0000ff5000027802 */ /* 0x000fc60000000f00 */
[----:B-1----:R-:W-:Y:S05]  /*ff40*/  CALL.REL.NOINC `($_ZN7cutlass13device_kernelIN5flash19enable_sm80_to_sm89INS1_16FlashAttnBwdSm80INS1_25CollectiveMainloopBwdSm80ILi2ELi2EN4cute5tupleIJNS5_1CILi128EEES8_NS7_ILi64EEEEEENS_10bfloat16_tEfNS_4arch4Sm80ELb0ELb1ELb1ELb0ELb0ELb0ELb0ELb0ELi2ELi4ELi4ELi4ELb0EEENS1_24CollectiveEpilogueBwdGQAISA_fSD_Li256ELb0ELb0EEENS1_19SingleTileSchedulerILb0ELb0ELb0ELi128EEEEEEEEEvNT_6ParamsE$_ZZN4cute7crd2crdINS_5tupleIJiiiNS_1CILi0EEEEEENS1_IJNS2_ILi32EEENS2_ILi4EEENS2_ILi2EEENS2_ILi1EEEEEENS1_IJS8_S8_S8_S8_EEEEEDaRKT_RKT0_RKT1_ENKUlRKT_RKT0_RKT1_E_clIiS7_S8_EEDaSM_SP_SS_) ;  /* 0xffffe9a000007944 */ /* 0x002fea0003c3ffff */
[----:B------:R1:W-:Y:S01]  /*ff50*/  STL [R1+0x1384], R5 ;  /* 0x0013840501007387 */ /* 0x0003e20000100800 */
[----:B------:R-:W-:-:S03]  /*ff60*/  MOV R4, 0xff80 ;  /* 0x0000ff8000047802 */ /* 0x000fc60000000f00 */
[----:B-1----:R-:W-:Y:S05]  /*ff70*/  CALL.REL.NOINC `($_ZN7cutlass13device_kernelIN5flash19enable_sm80_to_sm89INS1_16FlashAttnBwdSm80INS1_25CollectiveMainloopBwdSm80ILi2ELi2EN4cute5tupleIJNS5_1CILi128EEES8_NS7_ILi64EEEEEENS_10bfloat16_tEfNS_4arch4Sm80ELb0ELb1ELb1ELb0ELb0ELb0ELb0ELb0ELi2ELi4ELi4ELi4ELb0EEENS1_24CollectiveEpilogueBwdGQAISA_fSD_Li256ELb0ELb0EEENS1_19SingleTileSchedulerILb0ELb0ELb0ELi128EEEEEEEEEvNT_6ParamsE$_ZZN4cute9transformINS_5tupleIJiiiNS_1CILi0EEEEEENS1_IJNS2_ILi32EEENS2_ILi4EEENS2_ILi2EEENS2_ILi1EEEEEENS1_IJS8_S8_S8_S8_EEEZNS_7crd2crdIS4_S9_SA_EEDaRKT_RKT0_RKT1_EUlRKT_RKT0_RKT1_E_EEDaSE_SH_SK_OT2_ENKUlDpSN_E_clIJiiiS3_EEEDaSX_) ;  /* 0xfffff73000007944 */ /* 0x002fea0003c3ffff */
[----:B-----5:R2:W-:Y:S01]  /*ff80*/  STL [R1+0x13a8], R8 ;  /* 0x0013a80801007387 */ /* 0x0205e20000100800 */
[----:B------:R-:W-:Y:S01]  /*ff90*/  IADD3 R49, R7, 0x40, RZ ;  /* 0x0000004007317810 */ /* 0x000fe20007ffe0ff */
[----:B------:R-:W-:Y:S01]  /*ffa0*/  IMAD.MOV.U32 R4, RZ, RZ, R2 ;  /* 0x000000ffff047224 */ /* 0x000fe200078e0002 */
[----:B------:R-:W-:Y:S01]  /*ffb0*/  MOV R6, 0x10000 ;  /* 0x0001000000067802 */ /* 0x000fe20000000f00 */
[----:B------:R2:W-:Y:S01]  /*ffc0*/  STL.U8 [R1+0x139c], RZ ;  /* 0x00139cff01007387 */ /* 0x0005e20000100000 */
[----:B------:R-:W-:-:S03]  /*ffd0*/  IMAD.MOV.U32 R50, RZ, RZ, RZ ;  /* 0x000000ffff327224 */ /* 0x000fc600078e00ff */
[----:B------:R2:W-:Y:S04]  /*ffe0*/  STL.64 [R1+0x13a0], R2 ;  /* 0x0013a00201007387 */ /* 0x0005e80000100a00 */
[----:B-12---:R-:W-:Y:S05]  /*fff0*/  CALL.REL.NOINC `($_ZN7cutlass13device_kernelIN5flash19enable_sm80_to_sm89INS1_16FlashAttnBwdSm80INS1_25CollectiveMainloopBwdSm80ILi2ELi2EN4cute5tupleIJNS5_1CILi128EEES8_NS7_ILi64EEEEEENS_10bfloat16_tEfNS_4arch4Sm80ELb0ELb1ELb1ELb0ELb0ELb0ELb0ELb0ELi2ELi4ELi4ELi4ELb0EEENS1_24CollectiveEpilogueBwdGQAISA_fSD_Li256ELb0ELb0EEENS1_19SingleTileSchedulerILb0ELb0ELb0ELi128EEEEEEEEEvNT_6ParamsE$_ZN4cute3eso3ESOILb1ELb0EJNS_6LayoutINS_5tupleIJNS3_IJNS3_IJNS_1CILi4EEENS4_ILi8EEEEEENS3_IJS5_NS4_ILi2EEEEEEEEENS3_IJNS3_IJS8_S8_EEENS3_IJS8_S6_EEEEEEEEENS3_IJNS3_IJNS3_IJNS_11ScaledBasisIS8_JLi1EEEENSF_INS4_ILi1EEEJLi0EEEEEEENS3_IJNSF_INS4_ILi16EEEJLi0EEEENSF_IS6_JLi1EEEEEEEEEENS3_IJNS3_IJNSF_ISH_JLi1EEEENSF_IS6_JLi0EEEEEEENS3_IJNSF_INS4_ILi64EEEJLi0EEEENSF_ISK_JLi1EEEEEEEEEEEEEEENS_10ViewEngineINS_23ArithmeticTupleIteratorINS_15ArithmeticTupleIJNS4_ILi0EEES12_EEEEEEEEEC2ERKSY_RKS15_) ;  /* 0xffff875000007944 */ /* 0x006fea0003c3ffff */
[----:B------:R-:W-:Y:S01]  /*10000*/  IMAD.MOV.U32 R10, RZ, RZ, R3 ;  /* 0x000000ffff0a7224 */ /* 0x000fe200078e0003 */
[----:B-1----:R-:W-:Y:S01]  /*10010*/  IADD3 R2, R7, 0x28, RZ ;  /* 0x0000002807027810 */ /* 0x002fe20007ffe0ff */
[----:B------:R-:W-:Y:S01]  /*10020*/  IMAD.MOV.U32 R3, RZ, RZ, R81 ;  /* 0x000000ffff037224 */ /* 0x000fe200078e0051 */
[----:B------:R-:W-:Y:S02]  /*10030*/  MOV R8, 0x10050 ;  /* 0x0001005000087802 */ /* 0x000fe40000000f00 */
[----:B------:R-:W-:Y:S05]  /*10040*/  CALL.REL.NOINC `($_ZN7cutlass13device_kernelIN5flash19enable_sm80_to_sm89INS1_16FlashAttnBwdSm80INS1_25CollectiveMainloopBwdSm80ILi2ELi2EN4cute5tupleIJNS5_1CILi128EEES8_NS7_ILi64EEEEEENS_10bfloat16_tEfNS_4arch4Sm80ELb0ELb1ELb1ELb0ELb0ELb0ELb0ELb0ELi2ELi4ELi4ELi4ELb0EEENS1_24CollectiveEpilogueBwdGQAISA_fSD_Li256ELb0ELb0EEENS1_19SingleTileSchedulerILb0ELb0ELb0ELi128EEEEEEEEEvNT_6ParamsE$_ZN4cute3eso3ESOILb0ELb0EJiiEEC2ERKiS4_) ;  /* 0xffff620000007944 */ /* 0x000fea0003c3ffff */
[----:B-1----:R-:W2:Y:S01]  /*10050*/  LDL.64 R2, [R1+0x1390] ;  /* 0x0013900001027983 */ /* 0x002ea20000100a00 */
[----:B------:R-:W-:-:S03]  /*10060*/  MOV R6, 0x100a0 ;  /* 0x000100a000067802 */ /* 0x000fc60000000f00 */
[----:B--2---:R1:W-:Y:S04]  /*10070*/  STL [R1+0x1384], R2 ;  /* 0x0013840201007387 */ /* 0x0043e80000100800 */
[----:B------:R1:W-:Y:S02]  /*10080*/  STL [R1+0x1388], R3 ;  /* 0x0013880301007387 */ /* 0x0003e40000100800 */
[----:B-1----:R-:W-:Y:S05]  /*10090*/  CALL.REL.NOINC `($_ZN7cutlass13device_kernelIN5flash19enable_sm80_to_sm89INS1_16FlashAttnBwdSm80INS1_25CollectiveMainloopBwdSm80ILi2ELi2EN4cute5tupleIJNS5_1CILi128EEES8_NS7_ILi64EEEEEENS_10bfloat16_tEfNS_4arch4Sm80ELb0ELb1ELb1ELb0ELb0ELb0ELb0ELb0ELi2ELi4ELi4ELi4ELb0EEENS1_24CollectiveEpilogueBwdGQAISA_fSD_Li256ELb0ELb0EEENS1_19SingleTileSchedulerILb0ELb0ELb0ELi128EEEEEEEEEvNT_6ParamsE$_ZN4cute3eso3ESOILb0ELb0EJiNS_5tupleIJiiEEEEEC2ERKiRKS3_) ;  /* 0xffff611000007944 */ /* 0x002fea0003c3ffff */
[----:B------:R2:W5:Y:S04]  /*100a0*/  LDL R5, [R1+0x1398] ;  /* 0x0013980001057983 */ /* 0x0005680000100800 */
[----:B-1----:R2:W5:Y:S01]  /*100b0*/  LDL.64 R2, [R1+0x1390] ;  /* 0x0013900001027983 */ /* 0x0025620000100a00 */
[----:B------:R-:W-:-:S03]  /*100c0*/  MOV R6, 0x100e0 ;  /* 0x000100e000067802 */ /* 0x000fc60000000f00 */
[----:B--2--5:R-:W-:Y:S05]  /*100d0*/  CALL.REL.NOINC `($_ZN7cutlass13device_kernelIN5flash19enable_sm80_to_sm89INS1_16FlashAttnBwdSm80INS1_25CollectiveMainloopBwdSm80ILi2ELi2EN4cute5tupleIJNS5_1CILi128EEES8_NS7_ILi64EEEEEENS_10bfloat16_tEfNS_4arch4Sm80ELb0ELb1ELb1ELb0ELb0ELb0ELb0ELb0ELi2ELi4ELi4ELi4ELb0EEENS1_24CollectiveEpilogueBwdGQAISA_fSD_Li256ELb0ELb0EEENS1_19SingleTileSchedulerILb0ELb0ELb0ELi128EEEEEEEEEvNT_6ParamsE$_ZN4cute3eso3ESOILb0ELb1EJNS_5tupleIJiNS2_IJiiEEEEEENS2_IJNS_10UnderscoreENS2_IJS5_S5_EEEEEEEEC2ERKS4_RKS7_) ;  /* 0xffff675000007944 */ /* 0x024fea0003c3ffff */
        /* <DEDUP_REMOVED lines=10> */
[----:B-1---5:R-:W-:Y:S05]  /*10180*/  CALL.REL.NOINC `($_ZN7cutlass13device_kernelIN5flash19enable_sm80_to_sm89INS1_16FlashAttnBwdSm80INS1_25CollectiveMainloopBwdSm80ILi2ELi2EN4cute5tupleIJNS5_1CILi128EEES8_NS7_ILi64EEEEEENS_10bfloat16_tEfNS_4arch4Sm80ELb0ELb1ELb1ELb0ELb0ELb0ELb0ELb0ELi2ELi4ELi4ELi4ELb0EEENS1_24CollectiveEpilogueBwdGQAISA_fSD_Li256ELb0ELb0EEENS1_19SingleTileSchedulerILb0ELb0ELb0ELi128EEEEEEEEEvNT_6ParamsE$_ZN4cute5tupleIJiEEC2ERKi) ;  /* 0xffffa53000007944 */ /* 0x022fea0003c3ffff */
[----:B------:R1:W5:Y:S01]  /*10190*/  LDL R6, [R1+0x1390] ;  /* 0x0013900001067983 */ /* 0x0003620000100800 */
[----:B------:R-:W-:Y:S01]  /*101a0*/  IMAD.MOV.U32 R3, RZ, RZ, R4 ;  /* 0x000000ffff037224 */ /* 0x000fe200078e0004 */
[----:B------:R-:W-:Y:S02]  /*101b0*/  MOV R2, R81 ;  /* 0x0000005100027202 */ /* 0x000fe40000000f00 */
        /* <DEDUP_REMOVED lines=9> */
[----:B------:R-:W-:-:S02]  /*10250*/  MOV R6, 0x10270 ;  /* 0x0001027000067802 */ /* 0x000fc40000000f00 */
[----:B-1---5:R-:W-:Y:S05]  /*10260*/  CALL.REL.NOINC `($_ZN7cutlass13device_kernelIN5flash19enable_sm80_to_sm89INS1_16FlashAttnBwdSm80INS1_25CollectiveMainloopBwdSm80ILi2ELi2EN4cute5tupleIJNS5_1CILi128EEES8_NS7_ILi64EEEEEENS_10bfloat16_tEfNS_4arch4Sm80ELb0ELb1ELb1ELb0ELb0ELb0ELb0ELb0ELi2ELi4ELi4ELi4ELb0EEENS1_24CollectiveEpilogueBwdGQAISA_fSD_Li256ELb0ELb0EEENS1_19SingleTileSchedulerILb0ELb0ELb0ELi128EEEEEEEEEvNT_6ParamsE$_ZN4cute5tupleIJNS_1CILi0EEEiEEC2ERKS2_RKi) ;  /* 0xffffa36000007944 */ /* 0x022fea0003c3ffff */
[----:B------:R1:W5:Y:S01]  /*10270*/  LDL R56, [R1+0x1390] ;  /* 0x0013900001387983 */ /* 0x0003620000100800 */
[----:B------:R-:W-:Y:S01]  /*10280*/  IMAD.MOV.U32 R3, RZ, RZ, R4 ;  /* 0x000000ffff037224 */ /* 0x000fe200078e0004 */
[----:B------:R-:W-:-:S02]  /*10290*/  MOV R2, R7 ;  /* 0x0000000700027202 */ /* 0x000fc40000000f00 */
[----:B------:R-:W-:Y:S02]  /*102a0*/  MOV R10, 0x102c0 ;  /* 0x000102c0000a7802 */ /* 0x000fe40000000f00 */
[----:B-1---5:R-:W-:Y:S05]  /*102b0*/  CALL.REL.NOINC `($_ZN7cutlass13device_kernelIN5flash19enable_sm80_to_sm89INS1_16FlashAttnBwdSm80INS1_25CollectiveMainloopBwdSm80ILi2ELi2EN4cute5tupleIJNS5_1CILi128EEES8_NS7_ILi64EEEEEENS_10bfloat16_tEfNS_4arch4Sm80ELb0ELb1ELb1ELb0ELb0ELb0ELb0ELb0ELi2ELi4ELi4ELi4ELb0EEENS1_24CollectiveEpilogueBwdGQAISA_fSD_Li256ELb0ELb0EEENS1_19SingleTileSchedulerILb0ELb0ELb0ELi128EEEEEEEEEvNT_6ParamsE$_ZN4cute5tupleIJiEEC2ERKi) ;  /* 0xffffa40000007944 */ /* 0x022fea0003c3ffff */
[----:B------:R1:W5:Y:S01]  /*102c0*/  LDL R3, [R1+0x1380] ;  /* 0x0013800001037983 */ /* 0x0003620000100800 */
[----:B------:R-:W-:Y:S02]  /*102d0*/  MOV R2, R81 ;  /* 0x0000005100027202 */ /* 0x000fe40000000f00 */
[----:B------:R-:W-:Y:S02]  /*102e0*/  MOV R10, 0x10300 ;  /* 0x00010300000a7802 */ /* 0x000fe40000000f00 */
[----:B-1---5:R-:W-:Y:S05]  /*102f0*/  CALL.REL.NOINC `($_ZN7cutlass13device_kernelIN5flash19enable_sm80_to_sm89INS1_16FlashAttnBwdSm80INS1_25CollectiveMainloopBwdSm80ILi2ELi2EN4cute5tupleIJNS5_1CILi128EEES8_NS7_ILi64EEEEEENS_10bfloat16_tEfNS_4arch4Sm80ELb0ELb1ELb1ELb0ELb0ELb0ELb0ELb0ELi2ELi4ELi4ELi4ELb0EEENS1_24CollectiveEpilogueBwdGQAISA_fSD_Li256ELb0ELb0EEENS1_19SingleTileSchedulerILb0ELb0ELb0ELi128EEEEEEEEEvNT_6ParamsE$_ZN4cute5tupleIJiEEC2ERKi) ;  /* 0xffffa3c000007944 */ /* 0x022fea0003c3ffff */
[----:B------:R1:W5:Y:S01]  /*10300*/  LDL R3, [R1+0x1390] ;  /* 0x0013900001037983 */ /* 0x0003620000100800 */
[----:B------:R-:W-:Y:S02]  /*10310*/  MOV R2, R81 ;  /* 0x0000005100027202 */ /* 0x000fe40000000f00 */
[----:B------:R-:W-:Y:S02]  /*10320*/  MOV R6, 0x10340 ;  /* 0x0001034000067802 */ /* 0x000fe40000000f00 */
[----:B-1---5:R-:W-:Y:S05]  /*10330*/  CALL.REL.NOINC `($_ZN7cutlass13device_kernelIN5flash19enable_sm80_to_sm89INS1_16FlashAttnBwdSm80INS1_25CollectiveMainloopBwdSm80ILi2ELi2EN4cute5tupleIJNS5_1CILi128EEES8_NS7_ILi64EEEEEENS_10bfloat16_tEfNS_4arch4Sm80ELb0ELb1ELb1ELb0ELb0ELb0ELb0ELb0ELi2ELi4ELi4ELi4ELb0EEENS1_24CollectiveEpilogueBwdGQAISA_fSD_Li256ELb0ELb0EEENS1_19SingleTileSchedulerILb0ELb0ELb0ELi128EEEEEEEEEvNT_6ParamsE$_ZN4cute3eso3ESOILb0ELb1EJiNS_1CILi0EEEEEC2ERKiRKS3_) ;  /* 0xffff670000007944 */ /* 0x022fea0003c3ffff */
[----:B------:R2:W5:Y:S01]  /*10340*/  LDL R10, [R1+0x1390] ;  /* 0x00139000010a7983 */ /* 0x0005620000100800 */
[----:B------:R-:W-:-:S03]  /*10350*/  MOV R4, 0x10380 ;  /* 0x0001038000047802 */ /* 0x000fc60000000f00 */
[----:B------:R2:W-:Y:S04]  /*10360*/  STL [R1+0x1390], R56 ;  /* 0x0013903801007387 */ /* 0x0005e80000100800 */
[----:B-12--5:R-:W-:Y:S05]  /*10370*/  CALL.REL.NOINC `($_ZN7cutlass13device_kernelIN5flash19enable_sm80_to_sm89INS1_16FlashAttnBwdSm80INS1_25CollectiveMainloopBwdSm80ILi2ELi2EN4cute5tupleIJNS5_1CILi128EEES8_NS7_ILi64EEEEEENS_10bfloat16_tEfNS_4arch4Sm80ELb0ELb1ELb1ELb0ELb0ELb0ELb0ELb0ELi2ELi4ELi4ELi4ELb0EEENS1_24CollectiveEpilogueBwdGQAISA_fSD_Li256ELb0ELb0EEENS1_19SingleTileSchedulerILb0ELb0ELb0ELi128EEEEEEEEEvNT_6ParamsE$_ZZN4cuteplIJNS_1CILi0EEEiEJiEEEDaRKNS_15ArithmeticTupleIJDpT_EEERKNS3_IJDpT0_EEEENKUlDpRKT_E_clIJiiEEEDaSH_) ;  /* 0xfffff59000007944 */ /* 0x026fea0003c3ffff */
[----:B------:R-:W-:Y:S01]  /*10380*/  IMAD.SHL.U32 R3, R5, 0x10, RZ ;  /* 0x0000001005037824 */ /* 0x000fe200078e00ff */
[----:B------:R-:W-:Y:S02]  /*10390*/  MOV R2, R81 ;  /* 0x0000005100027202 */ /* 0x000fe40000000f00 */
[----:B------:R-:W-:Y:S02]  /*103a0*/  MOV R10, 0x103c0 ;  /* 0x000103c0000a7802 */ /* 0x000fe40000000f00 */
[----:B-1---5:R-:W-:Y:S05]  /*103b0*/  CALL.REL.NOINC `($_ZN7cutlass13device_kernelIN5flash19enable_sm80_to_sm89INS1_16FlashAttnBwdSm80INS1_25CollectiveMainloopBwdSm80ILi2ELi2EN4cute5tupleIJNS5_1CILi128EEES8_NS7_ILi64EEEEEENS_10bfloat16_tEfNS_4arch4Sm80ELb0ELb1ELb1ELb0ELb0ELb0ELb0ELb0ELi2ELi4ELi4ELi4ELb0EEENS1_24CollectiveEpilogueBwdGQAISA_fSD_Li256ELb0ELb0EEENS1_19SingleTileSchedulerILb0ELb0ELb0ELi128EEEEEEEEEvNT_6ParamsE$_ZN4cute5tupleIJiEEC2ERKi) ;  /* 0xffffa30000007944 */ /* 0x022fea0003c3ffff */
[----:B------:R1:W5:Y:S01]  /*103c0*/  LDL R4, [R1+0x1390] ;  /* 0x0013900001047983 */ /* 0x0003620000100800 */
[----:B------:R-:W-:Y:S01]  /*103d0*/  IMAD.SHL.U32 R3, R20, 0x8, RZ ;  /* 0x0000000814037824 */ /* 0x000fe200078e00ff */
        /* <DEDUP_REMOVED lines=20> */
[----:B-1---5:R-:W-:Y:S05]  /*10520*/  CALL.REL.NOINC `($_ZN7cutlass13device_kernelIN5flash19enable_sm80_to_sm89INS1_16FlashAttnBwdSm80INS1_25CollectiveMainloopBwdSm80ILi2ELi2EN4cute5tupleIJNS5_1CILi128EEES8_NS7_ILi64EEEEEENS_10bfloat16_tEfNS_4arch4Sm80ELb0ELb1ELb1ELb0ELb0ELb0ELb0ELb0ELi2ELi4ELi4ELi4ELb0EEENS1_24CollectiveEpilogueBwdGQAISA_fSD_Li256ELb0ELb0EEENS1_19SingleTileSchedulerILb0ELb0ELb0ELi128EEEEEEEEEvNT_6ParamsE$_ZN4cute5tupleIJNS_1CILi0EEEiEEC2ERKS2_RKi) ;  /* 0xffffa0a000007944 */ /* 0x022fea0003c3ffff */
[----:B------:R1:W5:Y:S01]  /*10530*/  LDL R20, [R1+0x1390] ;  /* 0x0013900001147983 */ /* 0x0003620000100800 */
[----:B------:R-:W-:Y:S01]  /*10540*/  IMAD.MOV.U32 R3, RZ, RZ, R4 ;  /* 0x000000ffff037224 */ /* 0x000fe200078e0004 */
[----:B------:R-:W-:Y:S02]  /*10550*/  MOV R2, R81 ;  /* 0x0000005100027202 */ /* 0x000fe40000000f00 */
[----:B------:R-:W-:-:S02]  /*10560*/  MOV R6, 0x10580 ;  /* 0x0001058000067802 */ /* 0x000fc40000000f00 */
[----:B-1---5:R-:W-:Y:S05]  /*10570*/  CALL.REL.NOINC `($_ZN7cutlass13device_kernelIN5flash19enable_sm80_to_sm89INS1_16FlashAttnBwdSm80INS1_25CollectiveMainloopBwdSm80ILi2ELi2EN4cute5tupleIJNS5_1CILi128EEES8_NS7_ILi64EEEEEENS_10bfloat16_tEfNS_4arch4Sm80ELb0ELb1ELb1ELb0ELb0ELb0ELb0ELb0ELi2ELi4ELi4ELi4ELb0EEENS1_24CollectiveEpilogueBwdGQAISA_fSD_Li256ELb0ELb0EEENS1_19SingleTileSchedulerILb0ELb0ELb0ELi128EEEEEEEEEvNT_6ParamsE$_ZN4cute3eso3ESOILb0ELb1EJiNS_1CILi0EEEEEC2ERKiRKS3_) ;  /* 0xffff64c000007944 */ /* 0x022fea0003c3ffff */
[----:B------:R2:W5:Y:S01]  /*10580*/  LDL R10, [R1+0x1390] ;  /* 0x00139000010a7983 */ /* 0x0005620000100800 */
[----:B------:R-:W-:-:S02]  /*10590*/  MOV R11, R81 ;  /* 0x00000051000b7202 */ /* 0x000fc40000000f00 */
[----:B------:R-:W-:Y:S01]  /*105a0*/  MOV R76, 0x105d0 ;  /* 0x000105d0004c7802 */ /* 0x000fe20000000f00 */
[----:B------:R2:W-:Y:S04]  /*105b0*/  STL [R1+0x1390], R20 ;  /* 0x0013901401007387 */ /* 0x0005e80000100800 */
[----:B-12--5:R-:W-:Y:S05]  /*105c0*/  CALL.REL.NOINC `($_ZN7cutlass13device_kernelIN5flash19enable_sm80_to_sm89INS1_16FlashAttnBwdSm80INS1_25CollectiveMainloopBwdSm80ILi2ELi2EN4cute5tupleIJNS5_1CILi128EEES8_NS7_ILi64EEEEEENS_10bfloat16_tEfNS_4arch4Sm80ELb0ELb1ELb1ELb0ELb0ELb0ELb0ELb0ELi2ELi4ELi4ELi4ELb0EEENS1_24CollectiveEpilogueBwdGQAISA_fSD_Li256ELb0ELb0EEENS1_19SingleTileSchedulerILb0ELb0ELb0ELi128EEEEEEEEEvNT_6ParamsE$_ZZN4cuteplIJiEJNS_1CILi0EEEiEEEDaRKNS_15ArithmeticTupleIJDpT_EEERKNS3_IJDpT0_EEEENKUlDpRKT_E_clIJiiEEEDaSH_) ;  /* 0xfffff4b000007944 */ /* 0x026fea0003c3ffff */
[----:B-----5:R-:W-:Y:S01]  /*105d0*/  IMAD.IADD R4, R3, 0x1, R19 ;  /* 0x0000000103047824 */ /* 0x020fe200078e0213 */
[----:B------:R-:W-:Y:S02]  /*105e0*/  IADD3 R10, R18, R2, RZ ;  /* 0x00000002120a7210 */ /* 0x000fe40007ffe0ff */
[----:B------:R-:W-:Y:S02]  /*105f0*/  MOV R20, 0x10620 ;  /* 0x0001062000147802 */ /* 0x000fe40000000f00 */
[----:B------:R2:W-:Y:S04]  /*10600*/  STL [R1+0x1390], R4 ;  /* 0x0013900401007387 */ /* 0x0005e80000100800 */
[----:B-12---:R-:W-:Y:S05]  /*10610*/  CALL.REL.NOINC `($_ZN7cutlass13device_kernelIN5flash19enable_sm80_to_sm89INS1_16FlashAttnBwdSm80INS1_25CollectiveMainloopBwdSm80ILi2ELi2EN4cute5tupleIJNS5_1CILi128EEES8_NS7_ILi64EEEEEENS_10bfloat16_tEfNS_4arch4Sm80ELb0ELb1ELb1ELb0ELb0ELb0ELb0ELb0ELi2ELi4ELi4ELi4ELb0EEENS1_24CollectiveEpilogueBwdGQAISA_fSD_Li256ELb0ELb0EEENS1_19SingleTileSchedulerILb0ELb0ELb0ELi128EEEEEEEEEvNT_6ParamsE$_ZZN4cuteplIJiiEJiiEEEDaRKNS_15ArithmeticTupleIJDpT_EEERKNS1_IJDpT0_EEEENKUlDpRKT_E_clIJiiEEEDaSF_) ;  /* 0xfffff67000007944 */ /* 0x006fea0003c3ffff */
[----:B-----5:R2:W-:Y:S01]  /*10620*/  STL [R1+0x1390], R5 ;  /* 0x0013900501007387 */ /* 0x0205e20000100800 */
[----:B------:R-:W-:-:S03]  /*10630*/  MOV R78, 0x10650 ;  /* 0x00010650004e7802 */ /* 0x000fc60000000f00 */
[----:B-12---:R-:W-:Y:S05]  /*10640*/  CALL.REL.NOINC `($_ZN7cutlass13device_kernelIN5flash19enable_sm80_to_sm89INS1_16FlashAttnBwdSm80INS1_25CollectiveMainloopBwdSm80ILi2ELi2EN4cute5tupleIJNS5_1CILi128EEES8_NS7_ILi64EEEEEENS_10bfloat16_tEfNS_4arch4Sm80ELb0ELb1ELb1ELb0ELb0ELb0ELb0ELb0ELi2ELi4ELi4ELi4ELb0EEENS1_24CollectiveEpilogueBwdGQAISA_fSD_Li256ELb0ELb0EEENS1_19SingleTileSchedulerILb0ELb0ELb0ELi128EEEEEEEEEvNT_6ParamsE$_ZZN4cuteplIJiiEJNS_1CILi0EEES2_EEEDaRKNS_15ArithmeticTupleIJDpT_EEERKNS3_IJDpT0_EEEENKUlDpRKT_E_clIJiiEEEDaSH_) ;  /* 0xfffff53000007944 */ /* 0x006fea0003c3ffff */
[----:B------:R-:W-:Y:S02]  /*10650*/  MOV R4, 0x10670 ;  /* 0x0001067000047802 */ /* 0x000fe40000000f00 */
[----:B-1---5:R-:W-:Y:S05]  /*10660*/  CALL.REL.NOINC `($_ZN7cutlass13device_kernelIN5flash19enable_sm80_to_sm89INS1_16FlashAttnBwdSm80INS1_25CollectiveMainloopBwdSm80ILi2ELi2EN4cute5tupleIJNS5_1CILi128EEES8_NS7_ILi64EEEEEENS_10bfloat16_tEfNS_4arch4Sm80ELb0ELb1ELb1ELb0ELb0ELb0ELb0ELb0ELi2ELi4ELi4ELi4ELb0EEENS1_24CollectiveEpilogueBwdGQAISA_fSD_Li256ELb0ELb0EEENS1_19SingleTileSchedulerILb0ELb0ELb0ELi128EEEEEEEEEvNT_6ParamsE$_ZN4cute3eso3ESOILb1ELb0EJNS_6LayoutINS_5tupleIJNS3_IJNS_1CILi2EEES5_EEES5_NS4_ILi8EEEEEENS3_IJNS3_IJNS_11ScaledBasisINS4_ILi1EEEJLi1EEEENS9_IS7_JLi0EEEEEEENS9_INS4_ILi64EEEJLi0EEEENS9_INS4_ILi16EEEJLi1EEEEEEEEENS_15ArithmeticTupleIJiiEEEEEC2ERKSJ_RKSL_) ;  /* 0xffff89f000007944 */ /* 0x022fea0003c3ffff */
[----:B-1----:R-:W2:Y:S01]  /*10670*/  LDL.64 R2, [R1+0x1390] ;  /* 0x0013900001027983 */ /* 0x002ea20000100a00 */
[----:B------:R-:W-:-:S03]  /*10680*/  MOV R58, 0x106b0 ;  /* 0x000106b0003a7802 */ /* 0x000fc60000000f00 */
[----:B--2---:R1:W-:Y:S04]  /*10690*/  STL [R1+0x1390], R3 ;  /* 0x0013900301007387 */ /* 0x0043e80000100800 */
[----:B-1----:R-:W-:Y:S05]  /*106a0*/  CALL.REL.NOINC `($_ZN7cutlass13device_kernelIN5flash19enable_sm80_to_sm89INS1_16FlashAttnBwdSm80INS1_25CollectiveMainloopBwdSm80ILi2ELi2EN4cute5tupleIJNS5_1CILi128EEES8_NS7_ILi64EEEEEENS_10bfloat16_tEfNS_4arch4Sm80ELb0ELb1ELb1ELb0ELb0ELb0ELb0ELb0ELi2ELi4ELi4ELi4ELb0EEENS1_24CollectiveEpilogueBwdGQAISA_fSD_Li256ELb0ELb0EEENS1_19SingleTileSchedulerILb0ELb0ELb0ELi128EEEEEEEEEvNT_6ParamsE$_ZZN4cuteplIJNS_1CILi0EEES2_EJiiEEEDaRKNS_15ArithmeticTupleIJDpT_EEERKNS3_IJDpT0_EEEENKUlDpRKT_E_clIJiiEEEDaSH_) ;  /* 0xfffff16000007944 */ /* 0x002fea0003c3ffff */
[----:B------:R-:W-:Y:S02]  /*106b0*/  MOV R6, 0x106d0 ;  /* 0x000106d000067802 */ /* 0x000fe40000000f00 */
[----:B-1---5:R-:W-:Y:S05]  /*106c0*/  CALL.REL.NOINC `($_ZN7cutlass13device_kernelIN5flash19enable_sm80_to_sm89INS1_16FlashAttnBwdSm80INS1_25CollectiveMainloopBwdSm80ILi2ELi2EN4cute5tupleIJNS5_1CILi128EEES8_NS7_ILi64EEEEEENS_10bfloat16_tEfNS_4arch4Sm80ELb0ELb1ELb1ELb0ELb0ELb0ELb0ELb0ELi2ELi4ELi4ELi4ELb0EEENS1_24CollectiveEpilogueBwdGQAISA_fSD_Li256ELb0ELb0EEENS1_19SingleTileSchedulerILb0ELb0ELb0ELi128EEEEEEEEEvNT_6ParamsE$_ZN4cute3eso3ESOILb1ELb0EJNS_6LayoutINS_5tupleIJNS3_IJNS_1CILi2EEES5_EEES5_NS4_ILi8EEEEEENS3_IJNS3_IJNS_11ScaledBasisINS4_ILi1EEEJLi1EEEENS9_IS7_JLi0EEEEEEENS9_INS4_ILi64EEEJLi0EEEENS9_INS4_ILi16EEEJLi1EEEEEEEEENS_10ViewEngineINS_23ArithmeticTupleIteratorINS_15ArithmeticTupleIJiiEEEEEEEEEC2ERKSJ_RKSP_) ;  /* 0xffff893000007944 */ /* 0x022fea0003c3ffff */
[----:B-1----:R1:W5:Y:S01]  /*106d0*/  LDL.64 R2, [R1+0x1390] ;  /* 0x0013900001027983 */ /* 0x0023620000100a00 */
[----:B------:R-:W-:Y:S02]  /*106e0*/  MOV R20, R51 ;  /* 0x0000003300147202 */ /* 0x000fe40000000f00 */
[----:B------:R-:W-:Y:S02]  /*106f0*/  MOV R6, 0x10710 ;  /* 0x0001071000067802 */ /* 0x000fe40000000f00 */
[----:B-1---5:R-:W-:Y:S05]  /*10700*/  CALL.REL.NOINC `($_ZN7cutlass13device_kernelIN5flash19enable_sm80_to_sm89INS1_16FlashAttnBwdSm80INS1_25CollectiveMainloopBwdSm80ILi2ELi2EN4cute5tupleIJNS5_1CILi128EEES8_NS7_ILi64EEEEEENS_10bfloat16_tEfNS_4arch4Sm80ELb0ELb1ELb1ELb0ELb0ELb0ELb0ELb0ELi2ELi4ELi4ELi4ELb0EEENS1_24CollectiveEpilogueBwdGQAISA_fSD_Li256ELb0ELb0EEENS1_19SingleTileSchedulerILb0ELb0ELb0ELi128EEEEEEEEEvNT_6ParamsE$_ZN4cute3eso3ESOILb1ELb0EJNS_6LayoutINS_5tupleIJNS3_IJNS_1CILi2EEES5_EEENS3_IJS5_NS4_ILi8EEEEEEEEENS3_IJNS3_IJS5_NS4_ILi4EEEEEENS3_IJNS4_ILi1EEES7_EEEEEEEENS_10ViewEngineIPfEEEEC2ERKSF_RKSI_) ;  /* 0xffff87f000007944 */ /* 0x022fea0003c3ffff */
[----:B------:R2:W5:Y:S01]  /*10710*/  LDL.64 R56, [R1+0x1390] ;  /* 0x0013900001387983 */ /* 0x0005620000100a00 */
[----:B------:R-:W-:-:S03]  /*10720*/  MOV R6, 0x10740 ;  /* 0x0001074000067802 */ /* 0x000fc60000000f00 */
[----:B-12--5:R-:W-:Y:S05]  /*10730*/  CALL.REL.NOINC `($_ZN7cutlass13device_kernelIN5flash19enable_sm80_to_sm89INS1_16FlashAttnBwdSm80INS1_25CollectiveMainloopBwdSm80ILi2ELi2EN4cute5tupleIJNS5_1CILi128EEES8_NS7_ILi64EEEEEENS_10bfloat16_tEfNS_4arch4Sm80ELb0ELb1ELb1ELb0ELb0ELb0ELb0ELb0ELi2ELi4ELi4ELi4ELb0EEENS1_24CollectiveEpilogueBwdGQAISA_fSD_Li256ELb0ELb0EEENS1_19SingleTileSchedulerILb0ELb0ELb0ELi128EEEEEEEEEvNT_6ParamsE$_ZN4cute3eso3ESOILb1ELb0EJNS_6LayoutINS_5tupleIJNS3_IJNS_1CILi2EEES5_EEENS3_IJS5_NS4_ILi8EEEEEEEEENS3_IJNS3_IJNS_11ScaledBasisIS7_JLi0EEEENSA_INS4_ILi64EEEJLi0EEEEEEENS3_IJNSA_INS4_ILi1EEEJLi1EEEENSA_INS4_ILi16EEEJLi1EEEEEEEEEEEENS_10ViewEngineINS_23ArithmeticTupleIteratorINS_15ArithmeticTupleIJiiEEEEEEEEEC2ERKSL_RKSR_) ;  /* 0xffff876000007944 */ /* 0x026fea0003c3ffff */
[----:B-1----:R1:W5:Y:S01]  /*10740*/  LDL.64 R4, [R1+0x1390] ;  /* 0x0013900001047983 */ /* 0x0023620000100a00 */
[----:B------:R-:W-:-:S03]  /*10750*/  MOV R6, 0x10770 ;  /* 0x0001077000067802 */ /* 0x000fc60000000f00 */
[----:B-1---5:R-:W-:Y:S05]  /*10760*/  CALL.REL.NOINC `($_ZN7cutlass13device_kernelIN5flash19enable_sm80_to_sm89INS1_16FlashAttnBwdSm80INS1_25CollectiveMainloopBwdSm80ILi2ELi2EN4cute5tupleIJNS5_1CILi128EEES8_NS7_ILi64EEEEEENS_10bfloat16_tEfNS_4arch4Sm80ELb0ELb1ELb1ELb0ELb0ELb0ELb0ELb0ELi2ELi4ELi4ELi4ELb0EEENS1_24CollectiveEpilogueBwdGQAISA_fSD_Li256ELb0ELb0EEENS1_19SingleTileSchedulerILb0ELb0ELb0ELi128EEEEEEEEEvNT_6ParamsE$_ZN4cute3eso3ESOILb1ELb0EJNS_6LayoutINS_5tupleIJNS3_IJNS3_IJNS_1CILi4EEENS4_ILi8EEEEEENS3_IJS5_NS4_ILi2EEEEEEEEENS3_IJNS3_IJS8_S8_EEENS3_IJS8_S6_EEEEEEEEENS3_IJNS3_IJNS3_IJNS_11ScaledBasisIS8_JLi1EEEENSF_INS4_ILi1EEEJLi0EEEEEEENS3_IJNSF_INS4_ILi16EEEJLi0EEEENSF_IS6_JLi1EEEEEEEEEENS3_IJNS3_IJNSF_ISH_JLi1EEEENSF_IS6_JLi0EEEEEEENS3_IJNSF_INS4_ILi64EEEJLi0EEEENSF_ISK_JLi1EEEEEEEEEEEEEEENS_10ViewEngineINS_23ArithmeticTupleIteratorINS_15ArithmeticTupleIJNS4_ILi0EEES12_EEEEEEEEEC2ERKSY_RKS15_) ;  /* 0xffff7fe000007944 */ /* 0x022fea0003c3ffff */
[----:B-1----:R-:W-:Y:S02]  /*10770*/  MOV R2, 0x10790 ;  /* 0x0001079000027802 */ /* 0x002fe40000000f00 */
[----:B------:R-:W-:Y:S05]  /*10780*/  CALL.REL.NOINC `($_ZN7cutlass13device_kernelIN5flash19enable_sm80_to_sm89INS1_16FlashAttnBwdSm80INS1_25CollectiveMainloopBwdSm80ILi2ELi2EN4cute5tupleIJNS5_1CILi128EEES8_NS7_ILi64EEEEEENS_10bfloat16_tEfNS_4arch4Sm80ELb0ELb1ELb1ELb0ELb0ELb0ELb0ELb0ELi2ELi4ELi4ELi4ELb0EEENS1_24CollectiveEpilogueBwdGQAISA_fSD_Li256ELb0ELb0EEENS1_19SingleTileSchedulerILb0ELb0ELb0ELi128EEEEEEEEEvNT_6ParamsE$_ZN4cute3eso3ESOILb1ELb0EJNS_6LayoutINS_5tupleIJNS3_IJNS_1CILi2EEES5_EEENS3_IJS5_NS4_ILi8EEEEEEEEENS3_IJNS3_IJNS_11ScaledBasisIS7_JLi0EEEENSA_INS4_ILi64EEEJLi0EEEEEEENS3_IJNSA_INS4_ILi1EEEJLi1EEEENSA_INS4_ILi16EEEJLi1EEEEEEEEEEEENS_10ViewEngineINS_23ArithmeticTupleIteratorINS_15ArithmeticTupleIJNS4_ILi0EEESP_EEEEEEEEEC2ERKSL_RKSS_) ;  /* 0xffff86b000007944 */ /* 0x000fea0003c3ffff */
[----:B------:R2:W-:Y:S01]  /*10790*/  STL [R1+0x1390], R5 ;  /* 0x0013900501007387 */ /* 0x0005e20000100800 */
[----:B------:R-:W-:-:S03]  /*107a0*/  MOV R78, 0x107c0 ;  /* 0x000107c0004e7802 */ /* 0x000fc60000000f00 */
[----:B-12---:R-:W-:Y:S05]  /*107b0*/  CALL.REL.NOINC `($_ZN7cutlass13device_kernelIN5flash19enable_sm80_to_sm89INS1_16FlashAttnBwdSm80INS1_25CollectiveMainloopBwdSm80ILi2ELi2EN4cute5tupleIJNS5_1CILi128EEES8_NS7_ILi64EEEEEENS_10bfloat16_tEfNS_4arch4Sm80ELb0ELb1ELb1ELb0ELb0ELb0ELb0ELb0ELi2ELi4ELi4ELi4ELb0EEENS1_24CollectiveEpilogueBwdGQAISA_fSD_Li256ELb0ELb0EEENS1_19SingleTileSchedulerILb0ELb0ELb0ELi128EEEEEEEEEvNT_6ParamsE$_ZZN4cuteplIJiiEJNS_1CILi0EEES2_EEEDaRKNS_15ArithmeticTupleIJDpT_EEERKNS3_IJDpT0_EEEENKUlDpRKT_E_clIJiiEEEDaSH_) ;  /* 0xfffff3c000007944 */ /* 0x006fea0003c3ffff */
        /* <DEDUP_REMOVED lines=16> */
[----:B-1----:R-:W-:Y:S05]  /*108c0*/  CALL.REL.NOINC `($_ZN7cutlass13device_kernelIN5flash19enable_sm80_to_sm89INS1_16FlashAttnBwdSm80INS1_25CollectiveMainloopBwdSm80ILi2ELi2EN4cute5tupleIJNS5_1CILi128EEES8_NS7_ILi64EEEEEENS_10bfloat16_tEfNS_4arch4Sm80ELb0ELb1ELb1ELb0ELb0ELb0ELb0ELb0ELi2ELi4ELi4ELi4ELb0EEENS1_24CollectiveEpilogueBwdGQAISA_fSD_Li256ELb0ELb0EEENS1_19SingleTileSchedulerILb0ELb0ELb0ELi128EEEEEEEEEvNT_6ParamsE$_ZN4cute3eso3ESOILb0ELb1EJiNS_1CILi0EEEEEC2ERKiRKS3_) ;  /* 0xffff617000007944 */ /* 0x002fea0003c3ffff */
[----:B-1----:R-:W2:Y:S01]  /*108d0*/  LDL R2, [R1+0x1390] ;  /* 0x0013900001027983 */ /* 0x002ea20000100800 */
[----:B------:R-:W-:Y:S02]  /*108e0*/  MOV R10, 0x10950 ;  /* 0x00010950000a7802 */ /* 0x000fe40000000f00 */
[----:B--2---:R-:W-:-:S04]  /*108f0*/  LEA.HI R11, R2, R2, RZ, 0x1 ;  /* 0x00000002020b7211 */ /* 0x004fc800078f08ff */
[----:B------:R-:W-:-:S05]  /*10900*/  LOP3.LUT R3, R11, 0x1ffffffe, RZ, 0xc0, !PT ;  /* 0x1ffffffe0b037812 */ /* 0x000fca00078ec0ff */
[----:B------:R-:W-:Y:S02]  /*10910*/  IMAD.IADD R3, R2, 0x1, -R3 ;  /* 0x0000000102037824 */ /* 0x000fe400078e0a03 */
[----:B------:R-:W-:Y:S02]  /*10920*/  IMAD.MOV.U32 R2, RZ, RZ, R81 ;  /* 0x000000ffff027224 */ /* 0x000fe400078e0051 */
[----:B------:R-:W-:Y:S02]  /*10930*/  IMAD.SHL.U32 R3, R3, 0x8, RZ ;  /* 0x0000000803037824 */ /* 0x000fe400078e00ff */
[----:B------:R-:W-:Y:S05]  /*10940*/  CALL.REL.NOINC `($_ZN7cutlass13device_kernelIN5flash19enable_sm80_to_sm89INS1_16FlashAttnBwdSm80INS1_25CollectiveMainloopBwdSm80ILi2ELi2EN4cute5tupleIJNS5_1CILi128EEES8_NS7_ILi64EEEEEENS_10bfloat16_tEfNS_4arch4Sm80ELb0ELb1ELb1ELb0ELb0ELb0ELb0ELb0ELi2ELi4ELi4ELi4ELb0EEENS1_24CollectiveEpilogueBwdGQAISA_fSD_Li256ELb0ELb0EEENS1_19SingleTileSchedulerILb0ELb0ELb0ELi128EEEEEEEEEvNT_6ParamsE$_ZN4cute5tupleIJiEEC2ERKi) ;  /* 0xffff9d7000007944 */ /* 0x000fea0003c3ffff */
[----:B------:R1:W5:Y:S01]  /*10950*/  LDL R6, [R1+0x1390] ;  /* 0x0013900001067983 */ /* 0x0003620000100800 */
[----:B------:R-:W-:Y:S01]  /*10960*/  IMAD.SHL.U32 R3, R11, 0x20, RZ ;  /* 0x000000200b037824 */ /* 0x000fe200078e00ff */
[----:B------:R-:W-:Y:S01]  /*10970*/  MOV R10, 0x109b0 ;  /* 0x000109b0000a7802 */ /* 0x000fe20000000f00 */
[----:B------:R-:W-:-:S03]  /*10980*/  IMAD.MOV.U32 R2, RZ, RZ, R81 ;  /* 0x000000ffff027224 */ /* 0x000fc600078e0051 */
[----:B------:R-:W-:Y:S02]  /*10990*/  LOP3.LUT R3, R3, 0xffffffc0, RZ, 0xc0, !PT ;  /* 0xffffffc003037812 */ /* 0x000fe400078ec0ff */
        /* <DEDUP_REMOVED lines=19> */
[----:B------:R-:W2:Y:S02]  /*10ad0*/  LDL R3, [R1+0x1390] ;  /* 0x0013900001037983 */ /* 0x000ea40000100800 */
[----:B--2---:R-:W-:Y:S02]  /*10ae0*/  IADD3 R3, R6, R3, RZ ;  /* 0x0000000306037210 */ /* 0x004fe40007ffe0ff */
[----:B------:R-:W-:Y:S02]  /*10af0*/  MOV R6, 0x10b10 ;  /* 0x00010b1000067802 */ /* 0x000fe40000000f00 */
[----:B------:R-:W-:Y:S05]  /*10b00*/  CALL.REL.NOINC `($_ZN7cutlass13device_kernelIN5flash19enable_sm80_to_sm89INS1_16FlashAttnBwdSm80INS1_25CollectiveMainloopBwdSm80ILi2ELi2EN4cute5tupleIJNS5_1CILi128EEES8_NS7_ILi64EEEEEENS_10bfloat16_tEfNS_4arch4Sm80ELb0ELb1ELb1ELb0ELb0ELb0ELb0ELb0ELi2ELi4ELi4ELi4ELb0EEENS1_24CollectiveEpilogueBwdGQAISA_fSD_Li256ELb0ELb0EEENS1_19SingleTileSchedulerILb0ELb0ELb0ELi128EEEEEEEEEvNT_6ParamsE$_ZZN4cuteplIJiEJiEEEDaRKNS_15ArithmeticTupleIJDpT_EEERKNS1_IJDpT0_EEEENKUlDpRKT_E_clIJiEEEDaSF_) ;  /* 0xffffeff000007944 */ /* 0x000fea0003c3ffff */
[----:B------:R-:W-:Y:S01]  /*10b10*/  IMAD.MOV.U32 R2, RZ, RZ, R81 ;  /* 0x000000ffff027224 */ /* 0x000fe200078e0051 */
[----:B-----5:R-:W-:Y:S02]  /*10b20*/  MOV R3, R29 ;  /* 0x0000001d00037202 */ /* 0x020fe40000000f00 */
[----:B------:R-:W-:Y:S02]  /*10b30*/  MOV R6, 0x10b50 ;  /* 0x00010b5000067802 */ /* 0x000fe40000000f00 */
[----:B-1----:R-:W-:Y:S05]  /*10b40*/  CALL.REL.NOINC `($_ZN7cutlass13device_kernelIN5flash19enable_sm80_to_sm89INS1_16FlashAttnBwdSm80INS1_25CollectiveMainloopBwdSm80ILi2ELi2EN4cute5tupleIJNS5_1CILi128EEES8_NS7_ILi64EEEEEENS_10bfloat16_tEfNS_4arch4Sm80ELb0ELb1ELb1ELb0ELb0ELb0ELb0ELb0ELi2ELi4ELi4ELi4ELb0EEENS1_24CollectiveEpilogueBwdGQAISA_fSD_Li256ELb0ELb0EEENS1_19SingleTileSchedulerILb0ELb0ELb0ELi128EEEEEEEEEvNT_6ParamsE$_ZN4cute3eso3ESOILb0ELb1EJiNS_1CILi0EEEEEC2ERKiRKS3_) ;  /* 0xffff5ef000007944 */ /* 0x002fea0003c3ffff */
[----:B-1----:R1:W5:Y:S01]  /*10b50*/  LDL R3, [R1+0x1390] ;  /* 0x0013900001037983 */ /* 0x0023620000100800 */
[----:B------:R-:W-:-:S03]  /*10b60*/  MOV R52, 0x10b80 ;  /* 0x00010b8000347802 */ /* 0x000fc60000000f00 */
[----:B-1---5:R-:W-:Y:S05]  /*10b70*/  CALL.REL.NOINC `($_ZN7cutlass13device_kernelIN5flash19enable_sm80_to_sm89INS1_16FlashAttnBwdSm80INS1_25CollectiveMainloopBwdSm80ILi2ELi2EN4cute5tupleIJNS5_1CILi128EEES8_NS7_ILi64EEEEEENS_10bfloat16_tEfNS_4arch4Sm80ELb0ELb1ELb1ELb0ELb0ELb0ELb0ELb0ELi2ELi4ELi4ELi4ELb0EEENS1_24CollectiveEpilogueBwdGQAISA_fSD_Li256ELb0ELb0EEENS1_19SingleTileSchedulerILb0ELb0ELb0ELi128EEEEEEEEEvNT_6ParamsE$_ZZN4cuteplIJiEJNS_1CILi0EEES2_EEEDaRKNS_15ArithmeticTupleIJDpT_EEERKNS3_IJDpT0_EEEENKUlDpRKT_E_clIJiS2_EEEDaSH_) ;  /* 0xffffee9000007944 */ /* 0x022fea0003c3ffff */
[----:B------:R2:W-:Y:S01]  /*10b80*/  STL [R1+0x1390], R5 ;  /* 0x0013900501007387 */ /* 0x0005e20000100800 */
[----:B-----5:R-:W-:Y:S02]  /*10b90*/  IADD3 R10, R3, R4, RZ ;  /* 0x00000004030a7210 */ /* 0x020fe40007ffe0ff */
[----:B------:R-:W-:-:S02]  /*10ba0*/  MOV R52, 0x10bc0 ;  /* 0x00010bc000347802 */ /* 0x000fc40000000f00 */
[----:B-12---:R-:W-:Y:S05]  /*10bb0*/  CALL.REL.NOINC `($_ZN7cutlass13device_kernelIN5flash19enable_sm80_to_sm89INS1_16FlashAttnBwdSm80INS1_25CollectiveMainloopBwdSm80ILi2ELi2EN4cute5tupleIJNS5_1CILi128EEES8_NS7_ILi64EEEEEENS_10bfloat16_tEfNS_4arch4Sm80ELb0ELb1ELb1ELb0ELb0ELb0ELb0ELb0ELi2ELi4ELi4ELi4ELb0EEENS1_24CollectiveEpilogueBwdGQAISA_fSD_Li256ELb0ELb0EEENS1_19SingleTileSchedulerILb0ELb0ELb0ELi128EEEEEEEEEvNT_6ParamsE$_ZZN4cuteplIJiiEJiNS_1CILi0EEEEEEDaRKNS_15ArithmeticTupleIJDpT_EEERKNS3_IJDpT0_EEEENKUlDpRKT_E_clIJiiEEEDaSH_) ;  /* 0xfffff05000007944 */ /* 0x006fea0003c3ffff */
[----:B-----5:R-:W-:Y:S02]  /*10bc0*/  LEA R9, R47, R2, 0x7 ;  /* 0x000000022f097211 */ /* 0x020fe400078e38ff */
[----:B------:R-:W-:-:S02]  /*10bd0*/  MOV R6, 0x10bf0 ;  /* 0x00010bf000067802 */ /* 0x000fc40000000f00 */
[----:B-1----:R-:W-:Y:S05]  /*10be0*/  CALL.REL.NOINC `($_ZN7cutlass13device_kernelIN5flash19enable_sm80_to_sm89INS1_16FlashAttnBwdSm80INS1_25CollectiveMainloopBwdSm80ILi2ELi2EN4cute5tupleIJNS5_1CILi128EEES8_NS7_ILi64EEEEEENS_10bfloat16_tEfNS_4arch4Sm80ELb0ELb1ELb1ELb0ELb0ELb0ELb0ELb0ELi2ELi4ELi4ELi4ELb0EEENS1_24CollectiveEpilogueBwdGQAISA_fSD_Li256ELb0ELb0EEENS1_19SingleTileSchedulerILb0ELb0ELb0ELi128EEEEEEEEEvNT_6ParamsE$_ZN73_INTERNAL_24fd9406_37_flash_bwd_hdim64_bf16_softcap_sm80_cu_3fbc093a_291814__viaddmin_s32Eiii) ;  /* 0xffff9db000007944 */ /* 0x002fea0003c3ffff */
        /* <DEDUP_REMOVED lines=19> */
[----:B-1---5:R-:W-:Y:S05]  /*10d20*/  CALL.REL.NOINC `($_ZN7cutlass13device_kernelIN5flash19enable_sm80_to_sm89INS1_16FlashAttnBwdSm80INS1_25CollectiveMainloopBwdSm80ILi2ELi2EN4cute5tupleIJNS5_1CILi128EEES8_NS7_ILi64EEEEEENS_10bfloat16_tEfNS_4arch4Sm80ELb0ELb1ELb1ELb0ELb0ELb0ELb0ELb0ELi2ELi4ELi4ELi4ELb0EEENS1_24CollectiveEpilogueBwdGQAISA_fSD_Li256ELb0ELb0EEENS1_19SingleTileSchedulerILb0ELb0ELb0ELi128EEEEEEEEEvNT_6ParamsE$__umulhi) ;  /* 0x000572c000007944 */ /* 0x022fea0003c00000 */
[----:B------:R-:W2:Y:S02]  /*10d30*/  LD.E R9, [R54.64+0x20] ;  /* 0x0000200436097980 */ /* 0x000ea4000c101900 */
[----:B--2---:R-:W-:Y:S02]  /*10d40*/  SHF.R.U32.HI R9, RZ, R9, R6 ;  /* 0x00000009ff097219 */ /* 0x004fe40000011606 */
.L_x_1726:
[----:B------:R-:W-:Y:S05]  /*10d50*/  BSYNC B0 ;  /* 0x0000000000007941 */ /* 0x000fea0003800000 */
.L_x_1725:
[----:B------:R-:W-:Y:S01]  /*10d60*/  LOP3.LUT R9, RZ, R9, RZ, 0x33, !PT ;  /* 0x00000009ff097212 */ /* 0x000fe200078e33ff */
[----:B------:R-:W-:Y:S05]  /*10d70*/  BRA `(.L_x_1727) ;  /* 0x0000007000007947 */ /* 0x000fea0003800000 */
.L_x_1724:
[----:B------:R-:W-:-:S13]  /*10d80*/  ISETP.NE.AND P0, PT, R3, 0x1, PT ;  /* 0x000000010300780c */ /* 0x000fda0003f05270 */
[----:B------:R-:W-:Y:S05]  /*10d90*/  @!P0 BRA `(.L_x_1727) ;  /* 0x0000005000008947 */ /* 0x000fea0003800000 */
[----:B------:R1:W5:Y:S01]  /*10da0*/  LD.E R6, [R54.64+0x1c] ;  /* 0x00001c0436067980 */ /* 0x000362000c101900 */
[----:B------:R-:W-:-:S03]  /*10db0*/  MOV R2, 0x10dd0 ;  /* 0x00010dd000027802 */ /* 0x000fc60000000f00 */
[----:B-1---5:R-:W-:Y:S05]  /*10dc0*/  CALL.REL.NOINC `($_ZN7cutlass13device_kernelIN5flash19enable_sm80_to_sm89INS1_16FlashAttnBwdSm80INS1_25CollectiveMainloopBwdSm80ILi2ELi2EN4cute5tupleIJNS5_1CILi128EEES8_NS7_ILi64EEEEEENS_10bfloat16_tEfNS_4arch4Sm80ELb0ELb1ELb1ELb0ELb0ELb0ELb0ELb0ELi2ELi4ELi4ELi4ELb0EEENS1_24CollectiveEpilogueBwdGQAISA_fSD_Li256ELb0ELb0EEENS1_19SingleTileSchedulerILb0ELb0ELb0ELi128EEEEEEEEEvNT_6ParamsE$__umulhi) ;  /* 0x0005722000007944 */ /* 0x022fea0003c00000 */
[----:B------:R-:W2:Y:S02]  /*10dd0*/  LD.E R9, [R54.64+0x20] ;  /* 0x0000200436097980 */ /* 0x000ea4000c101900 */
[----:B--2---:R-:W-:Y:S02]  /*10de0*/  SHF.R.U32.HI R9, RZ, R9, R6 ;  /* 0x00000009ff097219 */ /* 0x004fe40000011606 */
.L_x_1727:
[----:B------:R-:W-:Y:S05]  /*10df0*/  BSYNC B1 ;  /* 0x0000000000017941 */ /* 0x000fea0003800000 */
.L_x_1723:
[----:B------:R-:W-:Y:S01]  /*10e00*/  IMAD R6, R3, R9, -R50 ;  /* 0x0000000903067224 */ /* 0x000fe200078e0a32 */
[----:B------:R-:W-:-:S04]  /*10e10*/  MOV R10, 0x10e50 ;  /* 0x00010e50000a7802 */ /* 0x000fc80000000f00 */
[----:B------:R-:W-:-:S05]  /*10e20*/  IADD3 R6, -R21, R6, RZ ;  /* 0x0000000615067210 */ /* 0x000fca0007ffe1ff */
[----:B------:R1:W-:Y:S02]  /*10e30*/  STL [R1+0x13b8], R6 ;  /* 0x0013b80601007387 */ /* 0x0003e40000100800 */
[----:B-1----:R-:W-:Y:S05]  /*10e40*/  CALL.REL.NOINC `($_ZN7cutlass13device_kernelIN5flash19enable_sm80_to_sm89INS1_16FlashAttnBwdSm80INS1_25CollectiveMainloopBwdSm80ILi2ELi2EN4cute5tupleIJNS5_1CILi128EEES8_NS7_ILi64EEEEEENS_10bfloat16_tEfNS_4arch4Sm80ELb0ELb1ELb1ELb0ELb0ELb0ELb0ELb0ELi2ELi4ELi4ELi4ELb0EEENS1_24CollectiveEpilogueBwdGQAISA_fSD_Li256ELb0ELb0EEENS1_19SingleTileSchedulerILb0ELb0ELb0ELi128EEEEEEEEEvNT_6ParamsE$_ZSt3maxIiERKT_S2_S2_) ;  /* 0xffff9c4000007944 */ /* 0x002fea0003c3ffff */
[----:B------:R-:W-:-:S06]  /*10e50*/  IADD3 R2, R9, -c[0x0][0x20], RZ ;  /* 0x8000080009027a10 */ /* 0x000fcc0007ffe0ff */
[----:B------:R-:W2:Y:S01]  /*10e60*/  LDL R2, [R2] ;  /* 0x0000000002027983 */ /* 0x000ea20000100800 */
[----:B------:R-:W-:Y:S01]  /*10e70*/  IMAD.IADD R3, R3, 0x1, R6 ;  /* 0x0000000103037824 */ /* 0x000fe200078e0206 */
[----:B------:R-:W-:-:S04]  /*10e80*/  MOV R6, 0x10eb0 ;  /* 0x00010eb000067802 */ /* 0x000fc80000000f00 */
[----:B--2---:R1:W-:Y:S03]  /*10e90*/  STL.64 [R1+0x13b0], R2 ;  /* 0x0013b00201007387 */ /* 0x0043e60000100a00 */
[----:B-1----:R-:W-:Y:S05]  /*10ea0*/  CALL.REL.NOINC `($_ZN7cutlass13device_kernelIN5flash19enable_sm80_to_sm89INS1_16FlashAttnBwdSm80INS1_25CollectiveMainloopBwdSm80ILi2ELi2EN4cute5tupleIJNS5_1CILi128EEES8_NS7_ILi64EEEEEENS_10bfloat16_tEfNS_4arch4Sm80ELb0ELb1ELb1ELb0ELb0ELb0ELb0ELb0ELi2ELi4ELi4ELi4ELb0EEENS1_24CollectiveEpilogueBwdGQAISA_fSD_Li256ELb0ELb0EEENS1_19SingleTileSchedulerILb0ELb0ELb0ELi128EEEEEEEEEvNT_6ParamsE$_ZSt3minIiERKT_S2_S2_) ;  /* 0xffff9c6000007944 */ /* 0x002fea0003c3ffff */
[----:B------:R-:W-:-:S06]  /*10eb0*/  IADD3 R8, R8, -c[0x0][0x20], RZ ;  /* 0x8000080008087a10 */ /* 0x000fcc0007ffe0ff */
[----:B------:R-:W2:Y:S04]  /*10ec0*/  LDL R8, [R8] ;  /* 0x0000000008087983 */ /* 0x000ea80000100800 */
[----:B--2---:R1:W-:Y:S02]  /*10ed0*/  STL [R1+0x13ac], R8 ;  /* 0x0013ac0801007387 */ /* 0x0043e40000100800 */
.L_x_1722:
[----:B-1----:R-:W-:Y:S05]  /*10ee0*/  BSYNC B2 ;  /* 0x0000000000027941 */ /* 0x002fea0003800000 */
.L_x_1721:
[----:B------:R1:W-:Y:S01]  /*10ef0*/  STL [R1+0x13bc], RZ ;  /* 0x0013bcff01007387 */ /* 0x0003e20000100800 */
[----:B------:R-:W-:-:S03]  /*10f00*/  MOV R52, 0xffffffff ;  /* 0xffffffff00347802 */ /* 0x000fc60000000f00 */
.L_x_1730:
[----:B------:R-:W-:Y:S01]  /*10f10*/  IMAD.MOV.U32 R3, RZ, RZ, R12 ;  /* 0x000000ffff037224 */ /* 0x000fe200078e000c */
[----:B------:R-:W-:Y:S01]  /*10f20*/  MOV R10, RZ ;  /* 0x000000ff000a7202 */ /* 0x000fe20000000f00 */
[----:B-1----:R-:W-:Y:S01]  /*10f30*/  IMAD.MOV.U32 R2, RZ, RZ, R46 ;  /* 0x000000ffff027224 */ /* 0x002fe200078e002e */
[----:B------:R-:W-:Y:S02]  /*10f40*/  MOV R8, 0x10f60 ;  /* 0x00010f6000087802 */ /* 0x000fe40000000f00 */
[----:B-1----:R-:W-:Y:S05]  /*10f50*/  CALL.REL.NOINC `($_ZN7cutlass13device_kernelIN5flash19enable_sm80_to_sm89INS1_16FlashAttnBwdSm80INS1_25CollectiveMainloopBwdSm80ILi2ELi2EN4cute5tupleIJNS5_1CILi128EEES8_NS7_ILi64EEEEEENS_10bfloat16_tEfNS_4arch4Sm80ELb0ELb1ELb1ELb0ELb0ELb0ELb0ELb0ELi2ELi4ELi4ELi4ELb0EEENS1_24CollectiveEpilogueBwdGQAISA_fSD_Li256ELb0ELb0EEENS1_19SingleTileSchedulerILb0ELb0ELb0ELi128EEEEEEEEEvNT_6ParamsE$_ZN4cute3eso3ESOILb0ELb0EJiiEEC2ERKiS4_) ;  /* 0xffff52f000007944 */ /* 0x002fea0003c3ffff */
        /* <DEDUP_REMOVED lines=8> */
[----:B-1---5:R-:W-:Y:S05]  /*10fe0*/  CALL.REL.NOINC `($_ZN7cutlass13device_kernelIN5flash19enable_sm80_to_sm89INS1_16FlashAttnBwdSm80INS1_25CollectiveMainloopBwdSm80ILi2ELi2EN4cute5tupleIJNS5_1CILi128EEES8_NS7_ILi64EEEEEENS_10bfloat16_tEfNS_4arch4Sm80ELb0ELb1ELb1ELb0ELb0ELb0ELb0ELb0ELi2ELi4ELi4ELi4ELb0EEENS1_24CollectiveEpilogueBwdGQAISA_fSD_Li256ELb0ELb0EEENS1_19SingleTileSchedulerILb0ELb0ELb0ELi128EEEEEEEEEvNT_6ParamsE$_ZN4cute5tupleIJiEEC2ERKi) ;  /* 0xffff96d000007944 */ /* 0x022fea0003c3ffff */
        /* <DEDUP_REMOVED lines=28> */
[----:B------:R-:W-:Y:S01]  /*111b0*/  LEA.HI R11, R13, R13, RZ, 0x1 ;  /* 0x0000000d0d0b7211 */ /* 0x000fe200078f08ff */
[----:B------:R-:W-:Y:S01]  /*111c0*/  IMAD.MOV.U32 R2, RZ, RZ, R81 ;  /* 0x000000ffff027224 */ /* 0x000fe200078e0051 */
[----:B------:R-:W-:Y:S02]  /*111d0*/  MOV R10, 0x11210 ;  /* 0x00011210000a7802 */ /* 0x000fe40000000f00 */
[----:B------:R-:W-:-:S05]  /*111e0*/  LOP3.LUT R6, R11, 0xfffffffe, RZ, 0xc0, !PT ;  /* 0xfffffffe0b067812 */ /* 0x000fca00078ec0ff */
[----:B------:R-:W-:Y:S02]  /*111f0*/  IMAD.IADD R3, R13, 0x1, -R6 ;  /* 0x000000010d037824 */ /* 0x000fe400078e0a06 */
        /* <DEDUP_REMOVED lines=24> */
[----:B-1---5:R-:W-:Y:S05]  /*11380*/  CALL.REL.NOINC `($_ZN7cutlass13device_kernelIN5flash19enable_sm80_to_sm89INS1_16FlashAttnBwdSm80INS1_25CollectiveMainloopBwdSm80ILi2ELi2EN4cute5tupleIJNS5_1CILi128EEES8_NS7_ILi64EEEEEENS_10bfloat16_tEfNS_4arch4Sm80ELb0ELb1ELb1ELb0ELb0ELb0ELb0ELb0ELi2ELi4ELi4ELi4ELb0EEENS1_24CollectiveEpilogueBwdGQAISA_fSD_Li256ELb0ELb0EEENS1_19SingleTileSchedulerILb0ELb0ELb0ELi128EEEEEEEEEvNT_6ParamsE$_ZN4cute5tupleIJNS_1CILi0EEEiEEC2ERKS2_RKi) ;  /* 0xffff924000007944 */ /* 0x022fea0003c3ffff */
[----:B------:R-:W2:Y:S01]  /*11390*/  LDL R2, [R1+0x1390] ;  /* 0x0013900001027983 */ /* 0x000ea20000100800 */
[----:B------:R-:W-:Y:S02]  /*113a0*/  MOV R10, 0x113d0 ;  /* 0x000113d0000a7802 */ /* 0x000fe40000000f00 */
[----:B--2---:R-:W-:Y:S02]  /*113b0*/  IADD3 R3, R53, R2, RZ ;  /* 0x0000000235037210 */ /* 0x004fe40007ffe0ff */
[----:B------:R-:W-:Y:S05]  /*113c0*/  CALL.REL.NOINC `($_ZN7cutlass13device_kernelIN5flash19enable_sm80_to_sm89INS1_16FlashAttnBwdSm80INS1_25CollectiveMainloopBwdSm80ILi2ELi2EN4cute5tupleIJNS5_1CILi128EEES8_NS7_ILi64EEEEEENS_10bfloat16_tEfNS_4arch4Sm80ELb0ELb1ELb1ELb0ELb0ELb0ELb0ELb0ELi2ELi4ELi4ELi4ELb0EEENS1_24CollectiveEpilogueBwdGQAISA_fSD_Li256ELb0ELb0EEENS1_19SingleTileSchedulerILb0ELb0ELb0ELi128EEEEEEEEEvNT_6ParamsE$_ZZN4cuteplIJNS_1CILi0EEEiEJS2_iEEEDaRKNS_15ArithmeticTupleIJDpT_EEERKNS3_IJDpT0_EEEENKUlDpRKT_E_clIJS2_iEEEDaSH_) ;  /* 0xffffe4d000007944 */ /* 0x000fea0003c3ffff */
[----:B------:R-:W-:Y:S01]  /*113d0*/  IMAD.MOV.U32 R2, RZ, RZ, R81 ;  /* 0x000000ffff027224 */ /* 0x000fe200078e0051 */
[----:B------:R-:W-:Y:S02]  /*113e0*/  MOV R3, R29 ;  /* 0x0000001d00037202 */ /* 0x000fe40000000f00 */
[----:B------:R-:W-:Y:S02]  /*113f0*/  MOV R6, 0x11410 ;  /* 0x0001141000067802 */ /* 0x000fe40000000f00 */
[----:B-1---5:R-:W-:Y:S05]  /*11400*/  CALL.REL.NOINC `($_ZN7cutlass13device_kernelIN5flash19enable_sm80_to_sm89INS1_16FlashAttnBwdSm80INS1_25CollectiveMainloopBwdSm80ILi2ELi2EN4cute5tupleIJNS5_1CILi128EEES8_NS7_ILi64EEEEEENS_10bfloat16_tEfNS_4arch4Sm80ELb0ELb1ELb1ELb0ELb0ELb0ELb0ELb0ELi2ELi4ELi4ELi4ELb0EEENS1_24CollectiveEpilogueBwdGQAISA_fSD_Li256ELb0ELb0EEENS1_19SingleTileSchedulerILb0ELb0ELb0ELi128EEEEEEEEEvNT_6ParamsE$_ZN4cute3eso3ESOILb0ELb1EJiNS_1CILi0EEEEEC2ERKiRKS3_) ;  /* 0xffff563000007944 */ /* 0x022fea0003c3ffff */
[----:B------:R2:W5:Y:S01]  /*11410*/  LDL R10, [R1+0x1390] ;  /* 0x00139000010a7983 */ /* 0x0005620000100800 */
[----:B------:R-:W-:Y:S02]  /*11420*/  MOV R11, R81 ;  /* 0x00000051000b7202 */ /* 0x000fe40000000f00 */
[----:B------:R-:W-:Y:S01]  /*11430*/  MOV R76, 0x11460 ;  /* 0x00011460004c7802 */ /* 0x000fe20000000f00 */
[----:B------:R2:W-:Y:S04]  /*11440*/  STL [R1+0x1390], R32 ;  /* 0x0013902001007387 */ /* 0x0005e80000100800 */
[----:B-12--5:R-:W-:Y:S05]  /*11450*/  CALL.REL.NOINC `($_ZN7cutlass13device_kernelIN5flash19enable_sm80_to_sm89INS1_16FlashAttnBwdSm80INS1_25CollectiveMainloopBwdSm80ILi2ELi2EN4cute5tupleIJNS5_1CILi128EEES8_NS7_ILi64EEEEEENS_10bfloat16_tEfNS_4arch4Sm80ELb0ELb1ELb1ELb0ELb0ELb0ELb0ELb0ELi2ELi4ELi4ELi4ELb0EEENS1_24CollectiveEpilogueBwdGQAISA_fSD_Li256ELb0ELb0EEENS1_19SingleTileSchedulerILb0ELb0ELb0ELi128EEEEEEEEEvNT_6ParamsE$_ZZN4cuteplIJiEJNS_1CILi0EEEiEEEDaRKNS_15ArithmeticTupleIJDpT_EEERKNS3_IJDpT0_EEEENKUlDpRKT_E_clIJiiEEEDaSH_) ;  /* 0xffffe62000007944 */ /* 0x026fea0003c3ffff */
[----:B-----5:R2:W-:Y:S01]  /*11460*/  STL [R1+0x1390], R3 ;  /* 0x0013900301007387 */ /* 0x0205e20000100800 */
[----:B------:R-:W-:-:S03]  /*11470*/  MOV R58, 0x11490 ;  /* 0x00011490003a7802 */ /* 0x000fc60000000f00 */
[----:B-12---:R-:W-:Y:S05]  /*11480*/  CALL.REL.NOINC `($_ZN7cutlass13device_kernelIN5flash19enable_sm80_to_sm89INS1_16FlashAttnBwdSm80INS1_25CollectiveMainloopBwdSm80ILi2ELi2EN4cute5tupleIJNS5_1CILi128EEES8_NS7_ILi64EEEEEENS_10bfloat16_tEfNS_4arch4Sm80ELb0ELb1ELb1ELb0ELb0ELb0ELb0ELb0ELi2ELi4ELi4ELi4ELb0EEENS1_24CollectiveEpilogueBwdGQAISA_fSD_Li256ELb0ELb0EEENS1_19SingleTileSchedulerILb0ELb0ELb0ELi128EEEEEEEEEvNT_6ParamsE$_ZZN4cuteplIJNS_1CILi0EEES2_EJiiEEEDaRKNS_15ArithmeticTupleIJDpT_EEERKNS3_IJDpT0_EEEENKUlDpRKT_E_clIJiiEEEDaSH_) ;  /* 0xffffe38000007944 */ /* 0x006fea0003c3ffff */
        /* <DEDUP_REMOVED lines=11> */
[----:B-1----:R-:W-:Y:S05]  /*11540*/  CALL.REL.NOINC `($_ZN7cutlass13device_kernelIN5flash19enable_sm80_to_sm89INS1_16FlashAttnBwdSm80INS1_25CollectiveMainloopBwdSm80ILi2ELi2EN4cute5tupleIJNS5_1CILi128EEES8_NS7_ILi64EEEEEENS_10bfloat16_tEfNS_4arch4Sm80ELb0ELb1ELb1ELb0ELb0ELb0ELb0ELb0ELi2ELi4ELi4ELi4ELb0EEENS1_24CollectiveEpilogueBwdGQAISA_fSD_Li256ELb0ELb0EEENS1_19SingleTileSchedulerILb0ELb0ELb0ELi128EEEEEEEEEvNT_6ParamsE$_ZN4cute3eso3ESOILb0ELb0EJiiEEC2ERKiS4_) ;  /* 0xffff4d0000007944 */ /* 0x002fea0003c3ffff */
        /* <DEDUP_REMOVED lines=16> */
.L_x_1729:
[----:B------:R-:W-:Y:S05]  /*11650*/  BSYNC B0 ;  /* 0x0000000000007941 */ /* 0x000fea0003800000 */
.L_x_1728:
        /* <DEDUP_REMOVED lines=8> */
[----:B------:R-:W-:Y:S05]  /*116e0*/  CALL.REL.NOINC `($_ZN7cutlass13device_kernelIN5flash19enable_sm80_to_sm89INS1_16FlashAttnBwdSm80INS1_25CollectiveMainloopBwdSm80ILi2ELi2EN4cute5tupleIJNS5_1CILi128EEES8_NS7_ILi64EEEEEENS_10bfloat16_tEfNS_4arch4Sm80ELb0ELb1ELb1ELb0ELb0ELb0ELb0ELb0ELi2ELi4ELi4ELi4ELb0EEENS1_24CollectiveEpilogueBwdGQAISA_fSD_Li256ELb0ELb0EEENS1_19SingleTileSchedulerILb0ELb0ELb0ELi128EEEEEEEEEvNT_6ParamsE$_ZN4cute3eso3ESOILb0ELb1EJiNS_1CILi0EEEEEC2ERKiRKS3_) ;  /* 0xffff535000007944 */ /* 0x000fea0003c3ffff */
        /* <DEDUP_REMOVED lines=72> */
.L_x_1736:
[----:B------:R-:W-:Y:S05]  /*11b70*/  BSYNC B0 ;  /* 0x0000000000007941 */ /* 0x000fea0003800000 */
.L_x_1735:
[----:B------:R-:W-:Y:S01]  /*11b80*/  LOP3.LUT R9, RZ, R9, RZ, 0x33, !PT ;  /* 0x00000009ff097212 */ /* 0x000fe200078e33ff */
[----:B------:R-:W-:Y:S05]  /*11b90*/  BRA `(.L_x_1737) ;  /* 0x0000007000007947 */ /* 0x000fea0003800000 */
.L_x_1734:
[----:B------:R-:W-:-:S13]  /*11ba0*/  ISETP.NE.AND P0, PT, R3, 0x1, PT ;  /* 0x000000010300780c */ /* 0x000fda0003f05270 */
[----:B------:R-:W-:Y:S05]  /*11bb0*/  @!P0 BRA `(.L_x_1737) ;  /* 0x0000005000008947 */ /* 0x000fea0003800000 */
[----:B------:R1:W5:Y:S01]  /*11bc0*/  LD.E R6, [R54.64+0x1c] ;  /* 0x00001c0436067980 */ /* 0x000362000c101900 */
[----:B------:R-:W-:-:S03]  /*11bd0*/  MOV R2, 0x11bf0 ;  /* 0x00011bf000027802 */ /* 0x000fc60000000f00 */
[----:B-1---5:R-:W-:Y:S05]  /*11be0*/  CALL.REL.NOINC `($_ZN7cutlass13device_kernelIN5flash19enable_sm80_to_sm89INS1_16FlashAttnBwdSm80INS1_25CollectiveMainloopBwdSm80ILi2ELi2EN4cute5tupleIJNS5_1CILi128EEES8_NS7_ILi64EEEEEENS_10bfloat16_tEfNS_4arch4Sm80ELb0ELb1ELb1ELb0ELb0ELb0ELb0ELb0ELi2ELi4ELi4ELi4ELb0EEENS1_24CollectiveEpilogueBwdGQAISA_fSD_Li256ELb0ELb0EEENS1_19SingleTileSchedulerILb0ELb0ELb0ELi128EEEEEEEEEvNT_6ParamsE$__umulhi) ;  /* 0x0005640000007944 */ /* 0x022fea0003c00000 */
[----:B------:R-:W2:Y:S02]  /*11bf0*/  LD.E R9, [R54.64+0x20] ;  /* 0x0000200436097980 */ /* 0x000ea4000c101900 */
[----:B--2---:R-:W-:Y:S02]  /*11c00*/  SHF.R.U32.HI R9, RZ, R9, R6 ;  /* 0x00000009ff097219 */ /* 0x004fe40000011606 */
.L_x_1737:
[----:B------:R-:W-:Y:S05]  /*11c10*/  BSYNC B1 ;  /* 0x0000000000017941 */ /* 0x000fea0003800000 */
.L_x_1733:
        /* <DEDUP_REMOVED lines=14> */
.L_x_1732:
[----:B-1----:R-:W-:Y:S05]  /*11d00*/  BSYNC B2 ;  /* 0x0000000000027941 */ /* 0x002fea0003800000 */
.L_x_1731:
[----:B------:R1:W-:Y:S01]  /*11d10*/  STL [R1+0x13bc], RZ ;  /* 0x0013bcff01007387 */ /* 0x0003e20000100800 */
[----:B------:R-:W-:-:S03]  /*11d20*/  MOV R52, 0xffffffff ;  /* 0xffffffff00347802 */ /* 0x000fc60000000f00 */
.L_x_1740:
[----:B------:R-:W-:Y:S01]  /*11d30*/  IMAD.MOV.U32 R3, RZ, RZ, R12 ;  /* 0x000000ffff037224 */ /* 0x000fe200078e000c */
[----:B------:R-:W-:Y:S01]  /*11d40*/  MOV R10, 0x1 ;  /* 0x00000001000a7802 */ /* 0x000fe20000000f00 */
        /* <DEDUP_REMOVED lines=114> */
.L_x_1739:
[----:B------:R-:W-:Y:S05]  /*12470*/  BSYNC B0 ;  /* 0x0000000000007941 */ /* 0x000fea0003800000 */
.L_x_1738:
        /* <DEDUP_REMOVED lines=81> */
.L_x_1746:
[----:B------:R-:W-:Y:S05]  /*12990*/  BSYNC B0 ;  /* 0x0000000000007941 */ /* 0x000fea0003800000 */
.L_x_1745:
[----:B------:R-:W-:Y:S01]  /*129a0*/  LOP3.LUT R9, RZ, R9, RZ, 0x33, !PT ;  /* 0x00000009ff097212 */ /* 0x000fe200078e33ff */
[----:B------:R-:W-:Y:S05]  /*129b0*/  BRA `(.L_x_1747) ;  /* 0x0000007000007947 */ /* 0x000fea0003800000 */
.L_x_1744:
[----:B------:R-:W-:-:S13]  /*129c0*/  ISETP.NE.AND P0, PT, R3, 0x1, PT ;  /* 0x000000010300780c */ /* 0x000fda0003f05270 */
[----:B------:R-:W-:Y:S05]  /*129d0*/  @!P0 BRA `(.L_x_1747) ;  /* 0x0000005000008947 */ /* 0x000fea0003800000 */
[----:B------:R1:W5:Y:S01]  /*129e0*/  LD.E R6, [R54.64+0x1c] ;  /* 0x00001c0436067980 */ /* 0x000362000c101900 */
[----:B------:R-:W-:-:S03]  /*129f0*/  MOV R2, 0x12a10 ;  /* 0x00012a1000027802 */ /* 0x000fc60000000f00 */
[----:B-1---5:R-:W-:Y:S05]  /*12a00*/  CALL.REL.NOINC `($_ZN7cutlass13device_kernelIN5flash19enable_sm80_to_sm89INS1_16FlashAttnBwdSm80INS1_25CollectiveMainloopBwdSm80ILi2ELi2EN4cute5tupleIJNS5_1CILi128EEES8_NS7_ILi64EEEEEENS_10bfloat16_tEfNS_4arch4Sm80ELb0ELb1ELb1ELb0ELb0ELb0ELb0ELb0ELi2ELi4ELi4ELi4ELb0EEENS1_24CollectiveEpilogueBwdGQAISA_fSD_Li256ELb0ELb0EEENS1_19SingleTileSchedulerILb0ELb0ELb0ELi128EEEEEEEEEvNT_6ParamsE$__umulhi) ;  /* 0x000555e000007944 */ /* 0x022fea0003c00000 */
[----:B------:R-:W2:Y:S02]  /*12a10*/  LD.E R9, [R54.64+0x20] ;  /* 0x0000200436097980 */ /* 0x000ea4000c101900 */
[----:B--2---:R-:W-:Y:S02]  /*12a20*/  SHF.R.U32.HI R9, RZ, R9, R6 ;  /* 0x00000009ff097219 */ /* 0x004fe40000011606 */
.L_x_1747:
[----:B------:R-:W-:Y:S05]  /*12a30*/  BSYNC B1 ;  /* 0x0000000000017941 */ /* 0x000fea0003800000 */
.L_x_1743:
        /* <DEDUP_REMOVED lines=14> */
.L_x_1742:
[----:B-1----:R-:W-:Y:S05]  /*12b20*/  BSYNC B2 ;  /* 0x0000000000027941 */ /* 0x002fea0003800000 */
.L_x_1741:
[----:B------:R1:W-:Y:S01]  /*12b30*/  STL [R1+0x13bc], RZ ;  /* 0x0013bcff01007387 */ /* 0x0003e20000100800 */
[----:B------:R-:W-:-:S03]  /*12b40*/  MOV R52, 0xffffffff ;  /* 0xffffffff00347802 */ /* 0x000fc60000000f00 */
.L_x_1750:
        /* <DEDUP_REMOVED lines=116> */
.L_x_1749:
[----:B------:R-:W-:Y:S05]  /*13290*/  BSYNC B0 ;  /* 0x0000000000007941 */ /* 0x000fea0003800000 */
.L_x_1748:
        /* <DEDUP_REMOVED lines=56> */
[----:B-----5:R-:W-:Y:S01]  /*13620*/  IMAD R47, R47, 0x80, R2 ;  /* 0x000000802f2f7824 */ /* 0x020fe200078e0202 */
[----:B------:R-:W-:-:S04]  /*13630*/  MOV R6, 0x13660 ;  /* 0x0001366000067802 */ /* 0x000fc80000000f00 */
[----:B------:R-:W-:Y:S02]  /*13640*/  MOV R9, R47 ;  /* 0x0000002f00097202 */ /* 0x000fe40000000f00 */
        /* <DEDUP_REMOVED lines=23> */
.L_x_1756:
[----:B------:R-:W-:Y:S05]  /*137c0*/  BSYNC B0 ;  /* 0x0000000000007941 */ /* 0x000fea0003800000 */
.L_x_1755:
[----:B------:R-:W-:Y:S01]  /*137d0*/  LOP3.LUT R9, RZ, R9, RZ, 0x33, !PT ;  /* 0x00000009ff097212 */ /* 0x000fe200078e33ff */
[----:B------:R-:W-:Y:S05]  /*137e0*/  BRA `(.L_x_1757) ;  /* 0x0000007000007947 */ /* 0x000fea0003800000 */
.L_x_1754:
[----:B------:R-:W-:-:S13]  /*137f0*/  ISETP.NE.AND P0, PT, R3, 0x1, PT ;  /* 0x000000010300780c */ /* 0x000fda0003f05270 */
[----:B------:R-:W-:Y:S05]  /*13800*/  @!P0 BRA `(.L_x_1757) ;  /* 0x0000005000008947 */ /* 0x000fea0003800000 */
[----:B------:R1:W5:Y:S01]  /*13810*/  LD.E R6, [R54.64+0x1c] ;  /* 0x00001c0436067980 */ /* 0x000362000c101900 */
[----:B------:R-:W-:-:S03]  /*13820*/  MOV R2, 0x13840 ;  /* 0x0001384000027802 */ /* 0x000fc60000000f00 */
[----:B-1---5:R-:W-:Y:S05]  /*13830*/  CALL.REL.NOINC `($_ZN7cutlass13device_kernelIN5flash19enable_sm80_to_sm89INS1_16FlashAttnBwdSm80INS1_25CollectiveMainloopBwdSm80ILi2ELi2EN4cute5tupleIJNS5_1CILi128EEES8_NS7_ILi64EEEEEENS_10bfloat16_tEfNS_4arch4Sm80ELb0ELb1ELb1ELb0ELb0ELb0ELb0ELb0ELi2ELi4ELi4ELi4ELb0EEENS1_24CollectiveEpilogueBwdGQAISA_fSD_Li256ELb0ELb0EEENS1_19SingleTileSchedulerILb0ELb0ELb0ELi128EEEEEEEEEvNT_6ParamsE$__umulhi) ;  /* 0x000547b000007944 */ /* 0x022fea0003c00000 */
[----:B------:R-:W2:Y:S02]  /*13840*/  LD.E R9, [R54.64+0x20] ;  /* 0x0000200436097980 */ /* 0x000ea4000c101900 */
[----:B--2---:R-:W-:Y:S02]  /*13850*/  SHF.R.U32.HI R9, RZ, R9, R6 ;  /* 0x00000009ff097219 */ /* 0x004fe40000011606 */
.L_x_1757:
[----:B------:R-:W-:Y:S05]  /*13860*/  BSYNC B1 ;  /* 0x0000000000017941 */ /* 0x000fea0003800000 */
.L_x_1753:
        /* <DEDUP_REMOVED lines=14> */
.L_x_1752:
[----:B-1----:R-:W-:Y:S05]  /*13950*/  BSYNC B2 ;  /* 0x0000000000027941 */ /* 0x002fea0003800000 */
.L_x_1751:
[----:B------:R1:W-:Y:S01]  /*13960*/  STL [R1+0x13bc], RZ ;  /* 0x0013bcff01007387 */ /* 0x0003e20000100800 */
[----:B------:R-:W-:-:S03]  /*13970*/  MOV R4, 0xffffffff ;  /* 0xffffffff00047802 */ /* 0x000fc60000000f00 */
.L_x_1760:
        /* <DEDUP_REMOVED lines=116> */
.L_x_1759:
[----:B------:R-:W-:Y:S05]  /*140c0*/  BSYNC B0 ;  /* 0x0000000000007941 */ /* 0x000fea0003800000 */
.L_x_1758:
[C---:B-1----:R-:W-:Y:S02]  /*140d0*/  IADD3 R2, R4.reuse, 0x2, RZ ;  /* 0x0000000204027810 */ /* 0x042fe40007ffe0ff */
[----:B------:R-:W-:-:S03]  /*140e0*/  IADD3 R4, R4, 0x1, RZ ;  /* 0x0000000104047810 */ /* 0x000fc60007ffe0ff */
[----:B------:R1:W-:Y:S01]  /*140f0*/  STL [R1+0x13bc], R2 ;  /* 0x0013bc0201007387 */ /* 0x0003e20000100800 */
[----:B------:R-:W-:-:S13]  /*14100*/  ISETP.GE.U32.AND P0, PT, R4, 0xf, PT ;  /* 0x0000000f0400780c */ /* 0x000fda0003f06070 */
[----:B------:R-:W-:Y:S05]  /*14110*/  @!P0 BRA `(.L_x_1760) ;  /* 0xfffff86000008947 */ /* 0x000fea000383ffff */
[----:B------:R-:W-:-:S04]  /*14120*/  MOV R45, 0x0 ;  /* 0x00000000002d7802 */ /* 0x000fc80000000f00 */
[----:B------:R-:W-:Y:S05]  /*14130*/  RET.REL.NODEC R44 `(_ZN7cutlass13device_kernelIN5flash19enable_sm80_to_sm89INS1_16FlashAttnBwdSm80INS1_25CollectiveMainloopBwdSm80ILi2ELi2EN4cute5tupleIJNS5_1CILi128EEES8_NS7_ILi64EEEEEENS_10bfloat16_tEfNS_4arch4Sm80ELb0ELb1ELb1ELb0ELb0ELb0ELb0ELb0ELi2ELi4ELi4ELi4ELb0EEENS1_24CollectiveEpilogueBwdGQAISA_fSD_Li256ELb0ELb0EEENS1_19SingleTileSchedulerILb0ELb0ELb0ELi128EEEEEEEEEvNT_6ParamsE) ;  /* 0xfffebec02c007950 */ /* 0x000fea0003c3ffff */
        .type           $_ZN7cutlass13device_kernelIN5flash19enable_sm80_to_sm89INS1_16FlashAttnBwdSm80INS1_25CollectiveMainloopBwdSm80ILi2ELi2EN4cute5tupleIJNS5_1CILi128EEES8_NS7_ILi64EEEEEENS_10bfloat16_tEfNS_4arch4Sm80ELb0ELb1ELb1ELb0ELb0ELb0ELb0ELb0ELi2ELi4ELi4ELi4ELb0EEENS1_24CollectiveEpilogueBwdGQAISA_fSD_Li256ELb0ELb0EEENS1_19SingleTileSchedulerILb0ELb0ELb0ELi128EEEEEEEEEvNT_6ParamsE$_ZZN5flash25CollectiveMainloopBwdSm80ILi2ELi2EN4cute5tupleIJNS1_1CILi128EEES4_NS3_ILi64EEEEEEN7cutlass10bfloat16_tEfNS7_4arch4Sm80ELb0ELb1ELb1ELb0ELb0ELb0ELb0ELb0ELi2ELi4ELi4ELi4ELb0EE3mmaINS_16FlashAttnBwdSm80ISB_NS_24CollectiveEpilogueBwdGQAIS6_fSA_Li256ELb0ELb0EEENS_19SingleTileSchedulerILb0ELb0ELb0ELi128EEEE13SharedStorageENS1_6TensorINS1_11ArrayEngineIfLm32EEENS1_6LayoutINS2_IJNS2_IJNS3_ILi2EEESO_EEESO_NS3_ILi4EEEEEENS2_IJNS2_IJNS3_ILi1EEESO_EEESQ_NS3_ILi8EEEEEEEEEEEEbRKNSB_6ParamsERT0_S12_iNS2_IJiiiEEERT_ENKUliT_E_clIZSC_ISJ_SX_EbS10_S12_S12_iS13_S15_EUlRS16_iE_EEDaiS16_,@function
        .size           $_ZN7cutlass13device_kernelIN5flash19enable_sm80_to_sm89INS1_16FlashAttnBwdSm80INS1_25CollectiveMainloopBwdSm80ILi2ELi2EN4cute5tupleIJNS5_1CILi128EEES8_NS7_ILi64EEEEEENS_10bfloat16_tEfNS_4arch4Sm80ELb0ELb1ELb1ELb0ELb0ELb0ELb0ELb0ELi2ELi4ELi4ELi4ELb0EEENS1_24CollectiveEpilogueBwdGQAISA_fSD_Li256ELb0ELb0EEENS1_19SingleTileSchedulerILb0ELb0ELb0ELi128EEEEEEEEEvNT_6ParamsE$_ZZN5flash25CollectiveMainloopBwdSm80ILi2ELi2EN4cute5tupleIJNS1_1CILi128EEES4_NS3_ILi64EEEEEEN7cutlass10bfloat16_tEfNS7_4arch4Sm80ELb0ELb1ELb1ELb0ELb0ELb0ELb0ELb0ELi2ELi4ELi4ELi4ELb0EE3mmaINS_16FlashAttnBwdSm80ISB_NS_24CollectiveEpilogueBwdGQAIS6_fSA_Li256ELb0ELb0EEENS_19SingleTileSchedulerILb0ELb0ELb0ELi128EEEE13SharedStorageENS1_6TensorINS1_11ArrayEngineIfLm32EEENS1_6LayoutINS2_IJNS2_IJNS3_ILi2EEESO_EEESO_NS3_ILi4EEEEEENS2_IJNS2_IJNS3_ILi1EEESO_EEESQ_NS3_ILi8EEEEEEEEEEEEbRKNSB_6ParamsERT0_S12_iNS2_IJiiiEEERT_ENKUliT_E_clIZSC_ISJ_SX_EbS10_S12_S12_iS13_S15_EUlRS16_iE_EEDaiS16_,($_ZN7cutlass13device_kernelIN5flash19enable_sm80_to_sm89INS1_16FlashAttnBwdSm80INS1_25CollectiveMainloopBwdSm80ILi2ELi2EN4cute5tupleIJNS5_1CILi128EEES8_NS7_ILi64EEEEEENS_10bfloat16_tEfNS_4arch4Sm80ELb0ELb1ELb1ELb0ELb0ELb0ELb0ELb0ELi2ELi4ELi4ELi4ELb0EEENS1_24CollectiveEpilogueBwdGQAISA_fSD_Li256ELb0ELb0EEENS1_19SingleTileSchedulerILb0ELb0ELb0ELi128EEEEEEEEEvNT_6ParamsE$_ZZN5flash25CollectiveMainloopBwdSm80ILi2ELi2EN4cute5tupleIJNS1_1CILi128EEES4_NS3_ILi64EEEEEEN7cutlass10bfloat16_tEfNS7_4arch4Sm80ELb0ELb1ELb1ELb0ELb0ELb0ELb0ELb0ELi2ELi4ELi4ELi4ELb0EE3mmaINS_16FlashAttnBwdSm80ISB_NS_24CollectiveEpilogueBwdGQAIS6_fSA_Li256ELb0ELb0EEENS_19SingleTileSchedulerILb0ELb0ELb0ELi128EEEE13SharedStorageENS1_6TensorINS1_11ArrayEngineIfLm32EEENS1_6LayoutINS2_IJNS2_IJNS3_ILi2EEESO_EEESO_NS3_ILi4EEEEEENS2_IJNS2_IJNS3_ILi1EEESO_EEESQ_NS3_ILi8EEEEEEEEEEEEbRKNSB_6ParamsERT0_S12_iNS2_IJiiiEEERT_ENKUliiE0_clEii - $_ZN7cutlass13device_kernelIN5flash19enable_sm80_to_sm89INS1_16FlashAttnBwdSm80INS1_25CollectiveMainloopBwdSm80ILi2ELi2EN4cute5tupleIJNS5_1CILi128EEES8_NS7_ILi64EEEEEENS_10bfloat16_tEfNS_4arch4Sm80ELb0ELb1ELb1ELb0ELb0ELb0ELb0ELb0ELi2ELi4ELi4ELi4ELb0EEENS1_24CollectiveEpilogueBwdGQAISA_fSD_Li256ELb0ELb0EEENS1_19SingleTileSchedulerILb0ELb0ELb0ELi128EEEEEEEEEvNT_6ParamsE$_ZZN5flash25CollectiveMainloopBwdSm80ILi2ELi2EN4cute5tupleIJNS1_1CILi128EEES4_NS3_ILi64EEEEEEN7cutlass10bfloat16_tEfNS7_4arch4Sm80ELb0ELb1ELb1ELb0ELb0ELb0ELb0ELb0ELi2ELi4ELi4ELi4ELb0EE3mmaINS_16FlashAttnBwdSm80ISB_NS_24CollectiveEpilogueBwdGQAIS6_fSA_Li256ELb0ELb0EEENS_19SingleTileSchedulerILb0ELb0ELb0ELi128EEEE13SharedStorageENS1_6TensorINS1_11ArrayEngineIfLm32EEENS1_6LayoutINS2_IJNS2_IJNS3_ILi2EEESO_EEESO_NS3_ILi4EEEEEENS2_IJNS2_IJNS3_ILi1EEESO_EEESQ_NS3_ILi8EEEEEEEEEEEEbRKNSB_6ParamsERT0_S12_iNS2_IJiiiEEERT_ENKUliT_E_clIZSC_ISJ_SX_EbS10_S12_S12_iS13_S15_EUlRS16_iE_EEDaiS16_)
$_ZN7cutlass13device_kernelIN5flash19enable_sm80_to_sm89INS1_16FlashAttnBwdSm80INS1_25CollectiveMainloopBwdSm80ILi2ELi2EN4cute5tupleIJNS5_1CILi128EEES8_NS7_ILi64EEEEEENS_10bfloat16_tEfNS_4arch4Sm80ELb0ELb1ELb1ELb0ELb0ELb0ELb0ELb0ELi2ELi4ELi4ELi4ELb0EEENS1_24CollectiveEpilogueBwdGQAISA_fSD_Li256ELb0ELb0EEENS1_19SingleTileSchedulerILb0ELb0ELb0ELi128EEEEEEEEEvNT_6ParamsE$_ZZN5flash25CollectiveMainloopBwdSm80ILi2ELi2EN4cute5tupleIJNS1_1CILi128EEES4_NS3_ILi64EEEEEEN7cutlass10bfloat16_tEfNS7_4arch4Sm80ELb0ELb1ELb1ELb0ELb0ELb0ELb0ELb0ELi2ELi4ELi4ELi4ELb0EE3mmaINS_16FlashAttnBwdSm80ISB_NS_24CollectiveEpilogueBwdGQAIS6_fSA_Li256ELb0ELb0EEENS_19SingleTileSchedulerILb0ELb0ELb0ELi128EEEE13SharedStorageENS1_6TensorINS1_11ArrayEngineIfLm32EEENS1_6LayoutINS2_IJNS2_IJNS3_ILi2EEESO_EEESO_NS3_ILi4EEEEEENS2_IJNS2_IJNS3_ILi1EEESO_EEESQ_NS3_ILi8EEEEEEEEEEEEbRKNSB_6ParamsERT0_S12_iNS2_IJiiiEEERT_ENKUliT_E_clIZSC_ISJ_SX_EbS10_S12_S12_iS13_S15_EUlRS16_iE_EEDaiS16_:
        /* <DEDUP_REMOVED lines=48> */
[----:B-1---5:R-:W-:Y:S05]  /*14440*/  CALL.REL.NOINC `($_ZN7cutlass13device_kernelIN5flash19enable_sm80_to_sm89INS1_16FlashAttnBwdSm80INS1_25CollectiveMainloopBwdSm80ILi2ELi2EN4cute5tupleIJNS5_1CILi128EEES8_NS7_ILi64EEEEEENS_10bfloat16_tEfNS_4arch4Sm80ELb0ELb1ELb1ELb0ELb0ELb0ELb0ELb0ELi2ELi4ELi4ELi4ELb0EEENS1_24CollectiveEpilogueBwdGQAISA_fSD_Li256ELb0ELb0EEENS1_19SingleTileSchedulerILb0ELb0ELb0ELi128EEEEEEEEEvNT_6ParamsE$_ZN4cute8smem_ptrIPN7cutlass10bfloat16_tEECI1NS_12iter_adaptorIS3_S4_EEES3_) ;  /* 0xffff645000007944 */ /* 0x022fea0003c3ffff */
[----:B-1----:R1:W5:Y:S01]  /*14450*/  LDL.64 R2, [R1+0x758] ;  /* 0x0007580001027983 */ /* 0x0023620000100a00 */
[----:B------:R-:W-:-:S03]  /*14460*/  MOV R6, 0x14480 ;  /* 0x0001448000067802 */ /* 0x000fc60000000f00 */
[----:B-1---5:R-:W-:Y:S05]  /*14470*/  CALL.REL.NOINC `($_ZN7cutlass13device_kernelIN5flash19enable_sm80_to_sm89INS1_16FlashAttnBwdSm80INS1_25CollectiveMainloopBwdSm80ILi2ELi2EN4cute5tupleIJNS5_1CILi128EEES8_NS7_ILi64EEEEEENS_10bfloat16_tEfNS_4arch4Sm80ELb0ELb1ELb1ELb0ELb0ELb0ELb0ELb0ELi2ELi4ELi4ELi4ELb0EEENS1_24CollectiveEpilogueBwdGQAISA_fSD_Li256ELb0ELb0EEENS1_19SingleTileSchedulerILb0ELb0ELb0ELi128EEEEEEEEEvNT_6ParamsE$_ZN4cute3eso3ESOILb1ELb0EJNS_14ComposedLayoutINS_7SwizzleILi3ELi3ELi3EEENS_1CILj0EEENS_6LayoutINS_5tupleIJNS8_IJNS5_ILi8EEENS5_ILi16EEEEEENS8_IJNS5_ILi64EEENS5_ILi1EEEEEEEEENS8_IJNS8_IJSC_NS5_ILi512EEEEEENS8_IJSD_NS5_ILi0EEEEEEEEEEEEENS_10ViewEngineINS_8smem_ptrIPN7cutlass10bfloat16_tEEEEEEEC2ERKSM_RKST_) ;  /* 0xffff2a9000007944 */ /* 0x022fea0003c3ffff */
[----:B-1----:R1:W5:Y:S01]  /*14480*/  LDL.64 R2, [R1+0x758] ;  /* 0x0007580001027983 */ /* 0x0023620000100a00 */
[----:B------:R-:W-:-:S03]  /*14490*/  MOV R6, 0x144b0 ;  /* 0x000144b000067802 */ /* 0x000fc60000000f00 */
[----:B-1---5:R-:W-:Y:S05]  /*144a0*/  CALL.REL.NOINC `($_ZN7cutlass13device_kernelIN5flash19enable_sm80_to_sm89INS1_16FlashAttnBwdSm80INS1_25CollectiveMainloopBwdSm80ILi2ELi2EN4cute5tupleIJNS5_1CILi128EEES8_NS7_ILi64EEEEEENS_10bfloat16_tEfNS_4arch4Sm80ELb0ELb1ELb1ELb0ELb0ELb0ELb0ELb0ELi2ELi4ELi4ELi4ELb0EEENS1_24CollectiveEpilogueBwdGQAISA_fSD_Li256ELb0ELb0EEENS1_19SingleTileSchedulerILb0ELb0ELb0ELi128EEEEEEEEEvNT_6ParamsE$_ZN4cute3eso3ESOILb1ELb0EJNS_14ComposedLayoutINS_7SwizzleILi3ELi3ELi3EEENS_1CILj0EEENS_6LayoutINS_5tupleIJNS8_IJNS8_IJNS5_ILi4EEENS5_ILi8EEEEEENS8_IJS9_NS5_ILi1EEEEEEEEENS8_IJNS8_IJNS5_ILi2EEESF_SF_EEENS8_IJSF_S9_EEEEEEEEENS8_IJNS8_IJNS8_IJSF_NS5_ILi64EEEEEENS8_IJNS5_ILi1024EEENS5_ILi0EEEEEEEEENS8_IJNS8_IJSC_NS5_ILi512EEESA_EEENS8_IJNS5_ILi4096EEENS5_ILi16EEEEEEEEEEEEEEEENS_10ViewEngineINS_8smem_ptrIPN7cutlass10bfloat16_tEEEEEEEC2ERKSY_RKS15_) ;  /* 0xffff2b0000007944 */ /* 0x022fea0003c3ffff */
[----:B------:R-:W-:Y:S01]  /*144b0*/  ULDC.64 UR4, c[0x0][0x118] ;  /* 0x0000460000047ab9 */ /* 0x000fe20000000a00 */
[----:B------:R2:W5:Y:S04]  /*144c0*/  LDL.64 R56, [R1+0x758] ;  /* 0x0007580001387983 */ /* 0x0005680000100a00 */
[----:B-1----:R2:W5:Y:S01]  /*144d0*/  LD.E R3, [R54.64+0x8] ;  /* 0x0000080436037980 */ /* 0x002562000c101900 */
[----:B------:R-:W-:-:S02]  /*144e0*/  MOV R2, R25 ;  /* 0x0000001900027202 */ /* 0x000fc40000000f00 */
[----:B------:R-:W-:Y:S02]  /*144f0*/  MOV R6, 0x14510 ;  /* 0x0001451000067802 */ /* 0x000fe40000000f00 */
[----:B--2--5:R-:W-:Y:S05]  /*14500*/  CALL.REL.NOINC `($_ZN7cutlass13device_kernelIN5flash19enable_sm80_to_sm89INS1_16FlashAttnBwdSm80INS1_25CollectiveMainloopBwdSm80ILi2ELi2EN4cute5tupleIJNS5_1CILi128EEES8_NS7_ILi64EEEEEENS_10bfloat16_tEfNS_4arch4Sm80ELb0ELb1ELb1ELb0ELb0ELb0ELb0ELb0ELi2ELi4ELi4ELi4ELb0EEENS1_24CollectiveEpilogueBwdGQAISA_fSD_Li256ELb0ELb0EEENS1_19SingleTileSchedulerILb0ELb0ELb0ELi128EEEEEEEEEvNT_6ParamsE$_ZN4cute3eso3ESOILb0ELb1EJiNS_1CILi0EEEEEC2ERKiRKS3_) ;  /* 0xffff253000007944 */ /* 0x024fea0003c3ffff */
[----:B------:R-:W2:Y:S01]  /*14510*/  LDL R8, [R1+0x758] ;  /* 0x0007580001087983 */ /* 0x000ea20000100800 */
[----:B------:R-:W-:Y:S01]  /*14520*/  ULDC.64 UR4, c[0x0][0x118] ;  /* 0x0000460000047ab9 */ /* 0x000fe20000000a00 */
[----:B-1----:R-:W-:Y:S01]  /*14530*/  IMAD.MOV.U32 R3, RZ, RZ, R25 ;  /* 0x000000ffff037224 */ /* 0x002fe200078e0019 */
[----:B------:R-:W-:Y:S01]  /*14540*/  MOV R2, R49 ;  /* 0x0000003100027202 */ /* 0x000fe20000000f00 */
[----:B--2---:R1:W-:Y:S04]  /*14550*/  STL [R1+0x11e8], R8 ;  /* 0x0011e80801007387 */ /* 0x0043e80000100800 */
[----:B------:R1:W5:Y:S01]  /*14560*/  LD.E R6, [R54.64+0x4] ;  /* 0x0000040436067980 */ /* 0x000362000c101900 */
[----:B------:R-:W-:-:S03]  /*14570*/  MOV R4, 0x14590 ;  /* 0x0001459000047802 */ /* 0x000fc60000000f00 */
[----:B-1---5:R-:W-:Y:S05]  /*14580*/  CALL.REL.NOINC `($_ZN7cutlass13device_kernelIN5flash19enable_sm80_to_sm89INS1_16FlashAttnBwdSm80INS1_25CollectiveMainloopBwdSm80ILi2ELi2EN4cute5tupleIJNS5_1CILi128EEES8_NS7_ILi64EEEEEENS_10bfloat16_tEfNS_4arch4Sm80ELb0ELb1ELb1ELb0ELb0ELb0ELb0ELb0ELi2ELi4ELi4ELi4ELb0EEENS1_24CollectiveEpilogueBwdGQAISA_fSD_Li256ELb0ELb0EEENS1_19SingleTileSchedulerILb0ELb0ELb0ELi128EEEEEEEEEvNT_6ParamsE$_ZN4cute3eso3ESOILb0ELb0EJiNS_5tupleIJiNS_1CILi0EEEEEEEEC2ERKiRKS5_) ;  /* 0xffff1bb000007944 */ /* 0x022fea0003c3ffff */
[----:B-1----:R1:W5:Y:S01]  /*14590*/  LDL.64 R2, [R1+0x758] ;  /* 0x0007580001027983 */ /* 0x0023620000100a00 */
[----:B------:R-:W-:-:S02]  /*145a0*/  MOV R4, R25 ;  /* 0x0000001900047202 */ /* 0x000fc40000000f00 */
[----:B------:R-:W-:Y:S02]  /*145b0*/  MOV R6, 0x145d0 ;  /* 0x000145d000067802 */ /* 0x000fe40000000f00 */
[----:B-1---5:R-:W-:Y:S05]  /*145c0*/  CALL.REL.NOINC `($_ZN7cutlass13device_kernelIN5flash19enable_sm80_to_sm89INS1_16FlashAttnBwdSm80INS1_25CollectiveMainloopBwdSm80ILi2ELi2EN4cute5tupleIJNS5_1CILi128EEES8_NS7_ILi64EEEEEENS_10bfloat16_tEfNS_4arch4Sm80ELb0ELb1ELb1ELb0ELb0ELb0ELb0ELb0ELi2ELi4ELi4ELi4ELb0EEENS1_24CollectiveEpilogueBwdGQAISA_fSD_Li256ELb0ELb0EEENS1_19SingleTileSchedulerILb0ELb0ELb0ELi128EEEEEEEEEvNT_6ParamsE$_ZN4cute3eso3ESOILb0ELb1EJNS_5tupleIJiNS2_IJiNS_1CILi0EEEEEEEEENS2_IJNS_10UnderscoreENS2_IJS7_S7_EEEEEEEEC2ERKS6_RKS9_) ;  /* 0xffff220000007944 */ /* 0x022fea0003c3ffff */
[----:B------:R-:W2:Y:S01]  /*145d0*/  LDL.64 R8, [R1+0x758] ;  /* 0x0007580001087983 */ /* 0x000ea20000100a00 */
[----:B-1----:R-:W-:Y:S02]  /*145e0*/  MOV R2, R52 ;  /* 0x0000003400027202 */ /* 0x002fe40000000f00 */
[----:B------:R-:W-:Y:S01]  /*145f0*/  MOV R4, 0x14630 ;  /* 0x0001463000047802 */ /* 0x000fe20000000f00 */
[----:B--2---:R1:W-:Y:S04]  /*14600*/  STL [R1+0x11ec], R8 ;  /* 0x0011ec0801007387 */ /* 0x0043e80000100800 */
[----:B------:R1:W-:Y:S02]  /*14610*/  STL [R1+0x11f0], R9 ;  /* 0x0011f00901007387 */ /* 0x0003e40000100800 */
[----:B-1----:R-:W-:Y:S05]  /*14620*/  CALL.REL.NOINC `($_ZN7cutlass13device_kernelIN5flash19enable_sm80_to_sm89INS1_16FlashAttnBwdSm80INS1_25CollectiveMainloopBwdSm80ILi2ELi2EN4cute5tupleIJNS5_1CILi128EEES8_NS7_ILi64EEEEEENS_10bfloat16_tEfNS_4arch4Sm80ELb0ELb1ELb1ELb0ELb0ELb0ELb0ELb0ELi2ELi4ELi4ELi4ELb0EEENS1_24CollectiveEpilogueBwdGQAISA_fSD_Li256ELb0ELb0EEENS1_19SingleTileSchedulerILb0ELb0ELb0ELi128EEEEEEEEEvNT_6ParamsE$_ZZN4cute4diceINS_5tupleIJNS1_IJiNS1_IJiNS_1CILi0EEEEEEEEENS1_IJNS_10UnderscoreENS1_IJS6_S6_EEEEEEEEES9_EEDaRKT_RKT0_ENKUlRKT_RKT0_E_clIS5_S5_EEDaSI_SL_) ;  /* 0xffff787000007944 */ /* 0x002fea0003c3ffff */
[----:B------:R2:W-:Y:S01]  /*14630*/  STL.64 [R1+0x758], R2 ;  /* 0x0007580201007387 */ /* 0x0005e20000100a00 */
[----:B------:R-:W-:Y:S02]  /*14640*/  MOV R4, R25 ;  /* 0x0000001900047202 */ /* 0x000fe40000000f00 */
[----:B------:R-:W-:-:S02]  /*14650*/  MOV R8, 0x14670 ;  /* 0x0001467000087802 */ /* 0x000fc40000000f00 */
[----:B-12---:R-:W-:Y:S05]  /*14660*/  CALL.REL.NOINC `($_ZN7cutlass13device_kernelIN5flash19enable_sm80_to_sm89INS1_16FlashAttnBwdSm80INS1_25CollectiveMainloopBwdSm80ILi2ELi2EN4cute5tupleIJNS5_1CILi128EEES8_NS7_ILi64EEEEEENS_10bfloat16_tEfNS_4arch4Sm80ELb0ELb1ELb1ELb0ELb0ELb0ELb0ELb0ELi2ELi4ELi4ELi4ELb0EEENS1_24CollectiveEpilogueBwdGQAISA_fSD_Li256ELb0ELb0EEENS1_19SingleTileSchedulerILb0ELb0ELb0ELi128EEEEEEEEEvNT_6ParamsE$_ZZN4cute12filter_tupleINS_5tupleIJNS1_IJiNS1_IJiNS_1CILi0EEEEEEEEENS1_IJNS_10UnderscoreENS1_IJS6_S6_EEEEEEEEES9_ZNS_4diceIS9_S9_EEDaRKT_RKT0_EUlRKT_RKT0_E_EEDaSD_SG_OT1_ENKUlDpSJ_E_clIJNS1_IJiiS3_EEENS1_IJEEEEEEDaSQ_) ;  /* 0xffff661000007944 */ /* 0x006fea0003c3ffff */
[----:B------:R-:W-:Y:S02]  /*14670*/  MOV R70, 0x14690 ;  /* 0x0001469000467802 */ /* 0x000fe40000000f00 */
[----:B-12--5:R-:W-:Y:S05]  /*14680*/  CALL.REL.NOINC `($_ZN7cutlass13device_kernelIN5flash19enable_sm80_to_sm89INS1_16FlashAttnBwdSm80INS1_25CollectiveMainloopBwdSm80ILi2ELi2EN4cute5tupleIJNS5_1CILi128EEES8_NS7_ILi64EEEEEENS_10bfloat16_tEfNS_4arch4Sm80ELb0ELb1ELb1ELb0ELb0ELb0ELb0ELb0ELi2ELi4ELi4ELi4ELb0EEENS1_24CollectiveEpilogueBwdGQAISA_fSD_Li256ELb0ELb0EEENS1_19SingleTileSchedulerILb0ELb0ELb0ELi128EEEEEEEEEvNT_6ParamsE$_ZZN4cute7idx2crdINS_5tupleIJiiNS_1CILi0EEEEEENS1_IJNS1_IJNS2_ILi4EEENS2_ILi8EEEEEES5_NS2_ILi1EEEEEEEEDaRKT_RKT0_ENKUlRKT_RKT0_E_clIiS7_EEDaSI_SL_) ;  /* 0xffffa85000007944 */ /* 0x026fea0003c3ffff */
[----:B------:R-:W-:Y:S02]  /*14690*/  MOV R2, 0x146b0 ;  /* 0x000146b000027802 */ /* 0x000fe40000000f00 */
[----:B-1----:R-:W-:Y:S05]  /*146a0*/  CALL.REL.NOINC `($_ZN7cutlass13device_kernelIN5flash19enable_sm80_to_sm89INS1_16FlashAttnBwdSm80INS1_25CollectiveMainloopBwdSm80ILi2ELi2EN4cute5tupleIJNS5_1CILi128EEES8_NS7_ILi64EEEEEENS_10bfloat16_tEfNS_4arch4Sm80ELb0ELb1ELb1ELb0ELb0ELb0ELb0ELb0ELi2ELi4ELi4ELi4ELb0EEENS1_24CollectiveEpilogueBwdGQAISA_fSD_Li256ELb0ELb0EEENS1_19SingleTileSchedulerILb0ELb0ELb0ELi128EEEEEEEEEvNT_6ParamsE$_ZZN4cute7idx2crdINS_5tupleIJiiNS_1CILi0EEEEEENS1_IJNS1_IJNS2_ILi4EEENS2_ILi8EEEEEES5_NS2_ILi1EEEEEEEEDaRKT_RKT0_ENKUlRKT_RKT0_E_clIiS5_EEDaSI_SL_) ;  /* 0xffffa80000007944 */ /* 0x002fea0003c3ffff */
[----:B------:R1:W-:Y:S01]  /*146b0*/  STL [R1+0x758], R6 ;  /* 0x0007580601007387 */ /* 0x0003e20000100800 */
[----:B------:R-:W-:-:S02]  /*146c0*/  MOV R2, R25 ;  /* 0x0000001900027202 */ /* 0x000fc40000000f00 */
[----:B------:R-:W-:Y:S02]  /*146d0*/  MOV R70, 0x146f0 ;  /* 0x000146f000467802 */ /* 0x000fe40000000f00 */
[----:B-1----:R-:W-:Y:S05]  /*146e0*/  CALL.REL.NOINC `($_ZN7cutlass13device_kernelIN5flash19enable_sm80_to_sm89INS1_16FlashAttnBwdSm80INS1_25CollectiveMainloopBwdSm80ILi2ELi2EN4cute5tupleIJNS5_1CILi128EEES8_NS7_ILi64EEEEEENS_10bfloat16_tEfNS_4arch4Sm80ELb0ELb1ELb1ELb0ELb0ELb0ELb0ELb0ELi2ELi4ELi4ELi4ELb0EEENS1_24CollectiveEpilogueBwdGQAISA_fSD_Li256ELb0ELb0EEENS1_19SingleTileSchedulerILb0ELb0ELb0ELi128EEEEEEEEEvNT_6ParamsE$_ZZN4cute9transformINS_5tupleIJiiNS_1CILi0EEEEEENS1_IJNS1_IJNS2_ILi4EEENS2_ILi8EEEEEES5_NS2_ILi1EEEEEEZNS_7idx2crdIS4_S9_EEDaRKT_RKT0_EUlRKT_RKT0_E_EEDaSD_SG_OT1_ENKUlDpSJ_E_clIJNS1_IJiiEEEiS3_EEEDaSQ_) ;  /* 0xffffaf3000007944 */ /* 0x002fea0003c3ffff */
[----:B------:R-:W-:Y:S02]  /*146f0*/  MOV R6, 0x14710 ;  /* 0x0001471000067802 */ /* 0x000fe40000000f00 */
[----:B--2--5:R-:W-:Y:S05]  /*14700*/  CALL.REL.NOINC `($_ZN7cutlass13device_kernelIN5flash19enable_sm80_to_sm89INS1_16FlashAttnBwdSm80INS1_25CollectiveMainloopBwdSm80ILi2ELi2EN4cute5tupleIJNS5_1CILi128EEES8_NS7_ILi64EEEEEENS_10bfloat16_tEfNS_4arch4Sm80ELb0ELb1ELb1ELb0ELb0ELb0ELb0ELb0ELi2ELi4ELi4ELi4ELb0EEENS1_24CollectiveEpilogueBwdGQAISA_fSD_Li256ELb0ELb0EEENS1_19SingleTileSchedulerILb0ELb0ELb0ELi128EEEEEEEEEvNT_6ParamsE$_ZZN4cute13to_mixed_bitsINS_5tupleIJNS1_IJNS_1CILi4EEENS2_ILi8EEEEEES3_NS2_ILi1EEEEEENS1_IJNS1_IJNS2_ILi0EEENS2_ILi64EEEEEES8_S8_EEENS1_IJNS1_IJiiEEEiS8_EEEEEDaRKT_RKT0_RKT1_ENKUlRKT_RKT0_RKT1_E_clIS5_SA_SC_EEDaSP_SS_SV_) ;  /* 0xffff70f000007944 */ /* 0x024fea0003c3ffff */
[----:B------:R-:W-:Y:S02]  /*14710*/  MOV R2, 0x14730 ;  /* 0x0001473000027802 */ /* 0x000fe40000000f00 */
[----:B------:R-:W-:Y:S05]  /*14720*/  CALL.REL.NOINC `($_ZN7cutlass13device_kernelIN5flash19enable_sm80_to_sm89INS1_16FlashAttnBwdSm80INS1_25CollectiveMainloopBwdSm80ILi2ELi2EN4cute5tupleIJNS5_1CILi128EEES8_NS7_ILi64EEEEEENS_10bfloat16_tEfNS_4arch4Sm80ELb0ELb1ELb1ELb0ELb0ELb0ELb0ELb0ELi2ELi4ELi4ELi4ELb0EEENS1_24CollectiveEpilogueBwdGQAISA_fSD_Li256ELb0ELb0EEENS1_19SingleTileSchedulerILb0ELb0ELb0ELi128EEEEEEEEEvNT_6ParamsE$_ZZN4cute13to_mixed_bitsINS_5tupleIJNS1_IJNS_1CILi4EEENS2_ILi8EEEEEES3_NS2_ILi1EEEEEENS1_IJNS1_IJNS2_ILi0EEENS2_ILi64EEEEEES8_S8_EEENS1_IJNS1_IJiiEEEiS8_EEEEEDaRKT_RKT0_RKT1_ENKUlDpRKT_E_clIJNS_9MixedBitsILj0ELj448EEENS2_ILj0EEESV_EEEDaSQ_) ;  /* 0xffff70a000007944 */ /* 0x000fea0003c3ffff */
        /* <DEDUP_REMOVED lines=21> */
[----:B-1----:R-:W-:Y:S05]  /*14880*/  CALL.REL.NOINC `($_ZN7cutlass13device_kernelIN5flash19enable_sm80_to_sm89INS1_16FlashAttnBwdSm80INS1_25CollectiveMainloopBwdSm80ILi2ELi2EN4cute5tupleIJNS5_1CILi128EEES8_NS7_ILi64EEEEEENS_10bfloat16_tEfNS_4arch4Sm80ELb0ELb1ELb1ELb0ELb0ELb0ELb0ELb0ELi2ELi4ELi4ELi4ELb0EEENS1_24CollectiveEpilogueBwdGQAISA_fSD_Li256ELb0ELb0EEENS1_19SingleTileSchedulerILb0ELb0ELb0ELi128EEEEEEEEEvNT_6ParamsE$_ZN4cute3eso3ESOILb0ELb0EJiiiEEC2ERKiS4_S4_) ;  /* 0xffff1c9000007944 */ /* 0x002fea0003c3ffff */
[----:B------:R2:W5:Y:S04]  /*14890*/  LDL R5, [R1+0x760] ;  /* 0x0007600001057983 */ /* 0x0005680000100800 */
[----:B-1----:R2:W5:Y:S01]  /*148a0*/  LDL.64 R2, [R1+0x758] ;  /* 0x0007580001027983 */ /* 0x0025620000100a00 */
[----:B------:R-:W-:Y:S02]  /*148b0*/  MOV R4, R25 ;  /* 0x0000001900047202 */ /* 0x000fe40000000f00 */
[----:B------:R-:W-:Y:S02]  /*148c0*/  MOV R6, 0x148e0 ;  /* 0x000148e000067802 */ /* 0x000fe40000000f00 */
[----:B--2--5:R-:W-:Y:S05]  /*148d0*/  CALL.REL.NOINC `($_ZN7cutlass13device_kernelIN5flash19enable_sm80_to_sm89INS1_16FlashAttnBwdSm80INS1_25CollectiveMainloopBwdSm80ILi2ELi2EN4cute5tupleIJNS5_1CILi128EEES8_NS7_ILi64EEEEEENS_10bfloat16_tEfNS_4arch4Sm80ELb0ELb1ELb1ELb0ELb0ELb0ELb0ELb0ELi2ELi4ELi4ELi4ELb0EEENS1_24CollectiveEpilogueBwdGQAISA_fSD_Li256ELb0ELb0EEENS1_19SingleTileSchedulerILb0ELb0ELb0ELi128EEEEEEEEEvNT_6ParamsE$_ZN4cute3eso3ESOILb1ELb0EJNS_1CILi1EEENS_5tupleIJiiiEEENS2_ILi64EEENS4_IJNS2_ILi72EEENS2_ILi144EEENS2_ILi288EEEEEENS2_ILi512EEEEEC2ERKS3_RKS5_RKS6_RKSA_RKSB_) ;  /* 0xffff2b2000007944 */ /* 0x024fea0003c3ffff */
[----:B-1----:R1:W5:Y:S04]  /*148e0*/  LDL R5, [R1+0x760] ;  /* 0x0007600001057983 */ /* 0x0023680000100800 */
[----:B------:R1:W5:Y:S01]  /*148f0*/  LDL.64 R2, [R1+0x758] ;  /* 0x0007580001027983 */ /* 0x0003620000100a00 */
[----:B------:R-:W-:-:S02]  /*14900*/  MOV R4, R25 ;  /* 0x0000001900047202 */ /* 0x000fc40000000f00 */
[----:B------:R-:W-:Y:S02]  /*14910*/  MOV R6, 0x14930 ;  /* 0x0001493000067802 */ /* 0x000fe40000000f00 */
[----:B-1---5:R-:W-:Y:S05]  /*14920*/  CALL.REL.NOINC `($_ZN7cutlass13device_kernelIN5flash19enable_sm80_to_sm89INS1_16FlashAttnBwdSm80INS1_25CollectiveMainloopBwdSm80ILi2ELi2EN4cute5tupleIJNS5_1CILi128EEES8_NS7_ILi64EEEEEENS_10bfloat16_tEfNS_4arch4Sm80ELb0ELb1ELb1ELb0ELb0ELb0ELb0ELb0ELi2ELi4ELi4ELi4ELb0EEENS1_24CollectiveEpilogueBwdGQAISA_fSD_Li256ELb0ELb0EEENS1_19SingleTileSchedulerILb0ELb0ELb0ELi128EEEEEEEEEvNT_6ParamsE$_ZN4cute5tupleIJNS0_IJNS_1CILi8EEENS0_IJNS1_ILi2EEES3_S3_EEENS1_ILi1EEES4_S5_EEENS0_IJS5_NS0_IJiiiEEENS1_ILi64EEENS0_IJNS1_ILi72EEENS1_ILi144EEENS1_ILi288EEEEEENS1_ILi512EEEEEEEEC2ERKS6_RKSE_) ;  /* 0xffff5c0000007944 */ /* 0x022fea0003c3ffff */
[----:B------:R1:W5:Y:S04]  /*14930*/  LDL R5, [R1+0x760] ;  /* 0x0007600001057983 */ /* 0x0003680000100800 */
[----:B------:R1:W5:Y:S01]  /*14940*/  LDL.64 R2, [R1+0x758] ;  /* 0x0007580001027983 */ /* 0x0003620000100a00 */
[----:B------:R-:W-:-:S03]  /*14950*/  MOV R4, 0x14970 ;  /* 0x0001497000047802 */ /* 0x000fc60000000f00 */
[----:B-1---5:R-:W-:Y:S05]  /*14960*/  CALL.REL.NOINC `($_ZN7cutlass13device_kernelIN5flash19enable_sm80_to_sm89INS1_16FlashAttnBwdSm80INS1_25CollectiveMainloopBwdSm80ILi2ELi2EN4cute5tupleIJNS5_1CILi128EEES8_NS7_ILi64EEEEEENS_10bfloat16_tEfNS_4arch4Sm80ELb0ELb1ELb1ELb0ELb0ELb0ELb0ELb0ELi2ELi4ELi4ELi4ELb0EEENS1_24CollectiveEpilogueBwdGQAISA_fSD_Li256ELb0ELb0EEENS1_19SingleTileSchedulerILb0ELb0ELb0ELi128EEEEEEEEEvNT_6ParamsE$_ZZN4cute7flattenINS_5tupleIJNS_1CILi1EEENS1_IJiiiEEENS2_ILi64EEENS1_IJNS2_ILi72EEENS2_ILi144EEENS2_ILi288EEEEEENS2_ILi512EEEEEEEEDaRKT_ENKUlRKT_E_clIS4_EEDaSH_) ;  /* 0xffffa0c000007944 */ /* 0x022fea0003c3ffff */
[----:B------:R1:W-:Y:S01]  /*14970*/  STL.64 [R1+0x758], R2 ;  /* 0x0007580201007387 */ /* 0x0003e20000100a00 */
[----:B------:R-:W-:Y:S02]  /*14980*/  MOV R6, R25 ;  /* 0x0000001900067202 */ /* 0x000fe40000000f00 */
[----:B------:R-:W-:Y:S01]  /*14990*/  MOV R4, 0x149c0 ;  /* 0x000149c000047802 */ /* 0x000fe20000000f00 */
[----:B------:R1:W-:Y:S04]  /*149a0*/  STL [R1+0x760], R5 ;  /* 0x0007600501007387 */ /* 0x0003e80000100800 */
[----:B-1----:R-:W-:Y:S05]  /*149b0*/  CALL.REL.NOINC `($_ZN7cutlass13device_kernelIN5flash19enable_sm80_to_sm89INS1_16FlashAttnBwdSm80INS1_25CollectiveMainloopBwdSm80ILi2ELi2EN4cute5tupleIJNS5_1CILi128EEES8_NS7_ILi64EEEEEENS_10bfloat16_tEfNS_4arch4Sm80ELb0ELb1ELb1ELb0ELb0ELb0ELb0ELb0ELi2ELi4ELi4ELi4ELb0EEENS1_24CollectiveEpilogueBwdGQAISA_fSD_Li256ELb0ELb0EEENS1_19SingleTileSchedulerILb0ELb0ELb0ELi128EEEEEEEEEvNT_6ParamsE$_ZZN4cute12filter_tupleINS_5tupleIJNS_1CILi1EEENS1_IJiiiEEENS2_ILi64EEENS1_IJNS2_ILi72EEENS2_ILi144EEENS2_ILi288EEEEEENS2_ILi512EEEEEEZNS_7flattenISB_EEDaRKT_EUlRKT_E_EEDaSF_OT0_ENKUlDpSI_E_clIJNS1_IJS3_EEES4_NS1_IJS5_EEES9_NS1_IJSA_EEEEEEDaSM_) ;  /* 0xffff695000007944 */ /* 0x002fea0003c3ffff */
[----:B------:R-:W-:Y:S02]  /*149c0*/  MOV R4, R25 ;  /* 0x0000001900047202 */ /* 0x000fe40000000f00 */
[----:B------:R-:W-:-:S02]  /*149d0*/  MOV R6, 0x149f0 ;  /* 0x000149f000067802 */ /* 0x000fc40000000f00 */
[----:B--2--5:R-:W-:Y:S05]  /*149e0*/  CALL.REL.NOINC `($_ZN7cutlass13device_kernelIN5flash19enable_sm80_to_sm89INS1_16FlashAttnBwdSm80INS1_25CollectiveMainloopBwdSm80ILi2ELi2EN4cute5tupleIJNS5_1CILi128EEES8_NS7_ILi64EEEEEENS_10bfloat16_tEfNS_4arch4Sm80ELb0ELb1ELb1ELb0ELb0ELb0ELb0ELb0ELi2ELi4ELi4ELi4ELb0EEENS1_24CollectiveEpilogueBwdGQAISA_fSD_Li256ELb0ELb0EEENS1_19SingleTileSchedulerILb0ELb0ELb0ELi128EEEEEEEEEvNT_6ParamsE$_ZN4cute3eso3ESOILb0ELb1EJiNS_1CILi72EEENS2_ILi512EEEEEC2ERKiRKS3_RKS4_) ;  /* 0xffff21c000007944 */ /* 0x024fea0003c3ffff */
[----:B-1----:R-:W2:Y:S01]  /*149f0*/  LDL R4, [R1+0x758] ;  /* 0x0007580001047983 */ /* 0x002ea20000100800 */
[----:B------:R-:W-:Y:S01]  /*14a00*/  IMAD.MOV.U32 R5, RZ, RZ, R3 ;  /* 0x000000ffff057224 */ /* 0x000fe200078e0003 */
[----:B------:R-:W-:Y:S01]  /*14a10*/  MOV R3, R25 ;  /* 0x0000001900037202 */ /* 0x000fe20000000f00 */
[----:B------:R-:W-:Y:S01]  /*14a20*/  IMAD.MOV.U32 R8, RZ, RZ, R51 ;  /* 0x000000ffff087224 */ /* 0x000fe200078e0033 */
[----:B------:R-:W-:Y:S01]  /*14a30*/  MOV R6, 0x14a60 ;  /* 0x00014a6000067802 */ /* 0x000fe20000000f00 */
[----:B--2---:R1:W-:Y:S04]  /*14a40*/  STL [R1+0x790], R4 ;  /* 0x0007900401007387 */ /* 0x0043e80000100800 */
[----:B-1----:R-:W-:Y:S05]  /*14a50*/  CALL.REL.NOINC `($_ZN7cutlass13device_kernelIN5flash19enable_sm80_to_sm89INS1_16FlashAttnBwdSm80INS1_25CollectiveMainloopBwdSm80ILi2ELi2EN4cute5tupleIJNS5_1CILi128EEES8_NS7_ILi64EEEEEENS_10bfloat16_tEfNS_4arch4Sm80ELb0ELb1ELb1ELb0ELb0ELb0ELb0ELb0ELi2ELi4ELi4ELi4ELb0EEENS1_24CollectiveEpilogueBwdGQAISA_fSD_Li256ELb0ELb0EEENS1_19SingleTileSchedulerILb0ELb0ELb0ELi128EEEEEEEEEvNT_6ParamsE$_ZN4cute3eso3ESOILb0ELb0EJiiNS_1CILi72EEENS2_ILi512EEEEEC2ERKiS7_RKS3_RKS4_) ;  /* 0xffff19d000007944 */ /* 0x002fea0003c3ffff */
        /* <DEDUP_REMOVED lines=8> */
[----:B-1----:R-:W-:Y:S05]  /*14ae0*/  CALL.REL.NOINC `($_ZN7cutlass13device_kernelIN5flash19enable_sm80_to_sm89INS1_16FlashAttnBwdSm80INS1_25CollectiveMainloopBwdSm80ILi2ELi2EN4cute5tupleIJNS5_1CILi128EEES8_NS7_ILi64EEEEEENS_10bfloat16_tEfNS_4arch4Sm80ELb0ELb1ELb1ELb0ELb0ELb0ELb0ELb0ELi2ELi4ELi4ELi4ELb0EEENS1_24CollectiveEpilogueBwdGQAISA_fSD_Li256ELb0ELb0EEENS1_19SingleTileSchedulerILb0ELb0ELb0ELi128EEEEEEEEEvNT_6ParamsE$_ZN4cute3eso3ESOILb0ELb0EJiiiNS_1CILi72EEENS2_ILi512EEEEEC2ERKiS7_S7_RKS3_RKS4_) ;  /* 0xffff1c3000007944 */ /* 0x002fea0003c3ffff */
        /* <DEDUP_REMOVED lines=10> */
[----:B-1----:R-:W-:Y:S05]  /*14b90*/  CALL.REL.NOINC `($_ZN7cutlass13device_kernelIN5flash19enable_sm80_to_sm89INS1_16FlashAttnBwdSm80INS1_25CollectiveMainloopBwdSm80ILi2ELi2EN4cute5tupleIJNS5_1CILi128EEES8_NS7_ILi64EEEEEENS_10bfloat16_tEfNS_4arch4Sm80ELb0ELb1ELb1ELb0ELb0ELb0ELb0ELb0ELi2ELi4ELi4ELi4ELb0EEENS1_24CollectiveEpilogueBwdGQAISA_fSD_Li256ELb0ELb0EEENS1_19SingleTileSchedulerILb0ELb0ELb0ELi128EEEEEEEEEvNT_6ParamsE$_ZN4cute3eso3ESOILb1ELb0EJNS_1CILi1EEEiiiNS2_ILi72EEENS2_ILi512EEEEEC2ERKS3_RKiSA_SA_RKS4_RKS5_) ;  /* 0xffff2a7000007944 */ /* 0x002fea0003c3ffff */
[----:B-1----:R1:W5:Y:S04]  /*14ba0*/  LDL R5, [R1+0x778] ;  /* 0x0007780001057983 */ /* 0x0023680000100800 */
[----:B------:R1:W5:Y:S01]  /*14bb0*/  LDL.64 R2, [R1+0x770] ;  /* 0x0007700001027983 */ /* 0x0003620000100a00 */
[----:B------:R-:W-:-:S02]  /*14bc0*/  MOV R4, R24 ;  /* 0x0000001800047202 */ /* 0x000fc40000000f00 */
[----:B------:R-:W-:Y:S02]  /*14bd0*/  MOV R6, 0x14bf0 ;  /* 0x00014bf000067802 */ /* 0x000fe40000000f00 */
[----:B-1---5:R-:W-:Y:S05]  /*14be0*/  CALL.REL.NOINC `($_ZN7cutlass13device_kernelIN5flash19enable_sm80_to_sm89INS1_16FlashAttnBwdSm80INS1_25CollectiveMainloopBwdSm80ILi2ELi2EN4cute5tupleIJNS5_1CILi128EEES8_NS7_ILi64EEEEEENS_10bfloat16_tEfNS_4arch4Sm80ELb0ELb1ELb1ELb0ELb0ELb0ELb0ELb0ELi2ELi4ELi4ELi4ELb0EEENS1_24CollectiveEpilogueBwdGQAISA_fSD_Li256ELb0ELb0EEENS1_19SingleTileSchedulerILb0ELb0ELb0ELi128EEEEEEEEEvNT_6ParamsE$_ZN4cute5tupleIJNS0_IJNS_1CILi8EEENS1_ILi2EEES3_S3_S2_S3_EEENS0_IJNS1_ILi1EEEiiiNS1_ILi72EEENS1_ILi512EEEEEEEEC2ERKS4_RKS8_) ;  /* 0xffff599000007944 */ /* 0x022fea0003c3ffff */
[----:B------:R-:W2:Y:S04]  /*14bf0*/  LDL.64 R4, [R1+0x770] ;  /* 0x0007700001047983 */ /* 0x000ea80000100a00 */
[----:B------:R-:W3:Y:S01]  /*14c00*/  LDL R3, [R1+0x778] ;  /* 0x0007780001037983 */ /* 0x000ee20000100800 */
[----:B------:R-:W-:Y:S02]  /*14c10*/  MOV R6, R12 ;  /* 0x0000000c00067202 */ /* 0x000fe40000000f00 */
[----:B------:R-:W-:Y:S01]  /*14c20*/  MOV R62, 0x14c90 ;  /* 0x00014c90003e7802 */ /* 0x000fe20000000f00 */
[----:B------:R1:W-:Y:S01]  /*14c30*/  STL.U8 [R1+0x11e0], RZ ;  /* 0x0011e0ff01007387 */ /* 0x0003e20000100000 */
[----:B--2---:R-:W-:-:S03]  /*14c40*/  IMAD.MOV.U32 R2, RZ, RZ, R5 ;  /* 0x000000ffff027224 */ /* 0x004fc600078e0005 */
[----:B------:R1:W-:Y:S01]  /*14c50*/  STL [R1+0x77c], R4 ;  /* 0x00077c0401007387 */ /* 0x0003e20000100800 */
[----:B------:R-:W-:-:S03]  /*14c60*/  IMAD.MOV.U32 R5, RZ, RZ, R7 ;  /* 0x000000ffff057224 */ /* 0x000fc600078e0007 */
[----:B---3--:R1:W-:Y:S04]  /*14c70*/  STL.64 [R1+0x780], R2 ;  /* 0x0007800201007387 */ /* 0x0083e80000100a00 */
[----:B-1----:R-:W-:Y:S05]  /*14c80*/  CALL.REL.NOINC `($_ZN7cutlass13device_kernelIN5flash19enable_sm80_to_sm89INS1_16FlashAttnBwdSm80INS1_25CollectiveMainloopBwdSm80ILi2ELi2EN4cute5tupleIJNS5_1CILi128EEES8_NS7_ILi64EEEEEENS_10bfloat16_tEfNS_4arch4Sm80ELb0ELb1ELb1ELb0ELb0ELb0ELb0ELb0ELi2ELi4ELi4ELi4ELb0EEENS1_24CollectiveEpilogueBwdGQAISA_fSD_Li256ELb0ELb0EEENS1_19SingleTileSchedulerILb0ELb0ELb0ELi128EEEEEEEEEvNT_6ParamsE$_ZZN4cute6detail16composition_implINS_5tupleIJNS_1CILi8EEENS3_ILi2EEES5_S5_S4_S5_EEENS2_IJNS3_ILi1EEEiiiNS3_ILi72EEENS3_ILi512EEEEEENS2_IJNS2_IJS5_S5_S5_EEES5_NS3_ILi4EEEEEENS2_IJNS2_IJS7_S9_S4_EEENS3_ILi4096EEENS3_ILi16EEEEEEEEDaRKT_RKT0_RKT1_RKT2_ENKUlRKT_RKT0_E_clISB_SE_EEDaSW_SZ_) ;  /* 0xffff873000007944 */ /* 0x002fea0003c3ffff */
[----:B------:R-:W-:Y:S01]  /*14c90*/  IMAD.MOV.U32 R2, RZ, RZ, R12 ;  /* 0x000000ffff027224 */ /* 0x000fe200078e000c */
[----:B------:R-:W-:Y:S02]  /*14ca0*/  MOV R3, R7 ;  /* 0x0000000700037202 */ /* 0x000fe40000000f00 */
[----:B------:R-:W-:Y:S02]  /*14cb0*/  MOV R62, 0x14cd0 ;  /* 0x00014cd0003e7802 */ /* 0x000fe40000000f00 */
[----:B-1---5:R-:W-:Y:S05]  /*14cc0*/  CALL.REL.NOINC `($_ZN7cutlass13device_kernelIN5flash19enable_sm80_to_sm89INS1_16FlashAttnBwdSm80INS1_25CollectiveMainloopBwdSm80ILi2ELi2EN4cute5tupleIJNS5_1CILi128EEES8_NS7_ILi64EEEEEENS_10bfloat16_tEfNS_4arch4Sm80ELb0ELb1ELb1ELb0ELb0ELb0ELb0ELb0ELi2ELi4ELi4ELi4ELb0EEENS1_24CollectiveEpilogueBwdGQAISA_fSD_Li256ELb0ELb0EEENS1_19SingleTileSchedulerILb0ELb0ELb0ELi128EEEEEEEEEvNT_6ParamsE$_ZZN4cute6detail16composition_implINS_5tupleIJNS_1CILi8EEENS3_ILi2EEES5_S5_S4_S5_EEENS2_IJNS3_ILi1EEEiiiNS3_ILi72EEENS3_ILi512EEEEEENS2_IJNS2_IJS5_S5_S5_EEES5_NS3_ILi4EEEEEENS2_IJNS2_IJS7_S9_S4_EEENS3_ILi4096EEENS3_ILi16EEEEEEEEDaRKT_RKT0_RKT1_RKT2_ENKUlRKT_RKT0_E_clISC_SG_EEDaSW_SZ_) ;  /* 0xffff882000007944 */ /* 0x022fea0003c3ffff */
[----:B-----5:R2:W-:Y:S01]  /*14cd0*/  STL.64 [R1+0x770], R2 ;  /* 0x0007700201007387 */ /* 0x0205e20000100a00 */
[----:B------:R-:W-:-:S03]  /*14ce0*/  MOV R4, 0x14d00 ;  /* 0x00014d0000047802 */ /* 0x000fc60000000f00 */
[----:B-12---:R-:W-:Y:S05]  /*14cf0*/  CALL.REL.NOINC `($_ZN7cutlass13device_kernelIN5flash19enable_sm80_to_sm89INS1_16FlashAttnBwdSm80INS1_25CollectiveMainloopBwdSm80ILi2ELi2EN4cute5tupleIJNS5_1CILi128EEES8_NS7_ILi64EEEEEENS_10bfloat16_tEfNS_4arch4Sm80ELb0ELb1ELb1ELb0ELb0ELb0ELb0ELb0ELi2ELi4ELi4ELi4ELb0EEENS1_24CollectiveEpilogueBwdGQAISA_fSD_Li256ELb0ELb0EEENS1_19SingleTileSchedulerILb0ELb0ELb0ELi128EEEEEEEEEvNT_6ParamsE$_ZN4cute3eso3ESOILb0ELb0EJNS_5tupleIJNS_1CILi1EEENS3_ILi512EEEiEEENS3_ILi4096EEENS2_IJiiEEEEEC2ERKS6_RKS7_RKS8_) ;  /* 0xffff084000007944 */ /* 0x006fea0003c3ffff */
[----:B------:R2:W5:Y:S04]  /*14d00*/  LDL R5, [R1+0x760] ;  /* 0x0007600001057983 */ /* 0x0005680000100800 */
[----:B-1----:R2:W5:Y:S01]  /*14d10*/  LDL.64 R2, [R1+0x758] ;  /* 0x0007580001027983 */ /* 0x0025620000100a00 */
[----:B------:R-:W-:-:S03]  /*14d20*/  MOV R6, 0x14d40 ;  /* 0x00014d4000067802 */ /* 0x000fc60000000f00 */
[----:B--2--5:R-:W-:Y:S05]  /*14d30*/  CALL.REL.NOINC `($_ZN7cutlass13device_kernelIN5flash19enable_sm80_to_sm89INS1_16FlashAttnBwdSm80INS1_25CollectiveMainloopBwdSm80ILi2ELi2EN4cute5tupleIJNS5_1CILi128EEES8_NS7_ILi64EEEEEENS_10bfloat16_tEfNS_4arch4Sm80ELb0ELb1ELb1ELb0ELb0ELb0ELb0ELb0ELi2ELi4ELi4ELi4ELb0EEENS1_24CollectiveEpilogueBwdGQAISA_fSD_Li256ELb0ELb0EEENS1_19SingleTileSchedulerILb0ELb0ELb0ELi128EEEEEEEEEvNT_6ParamsE$_ZN4cute5tupleIJNS0_IJNS0_IJNS_1CILi2EEES2_S2_EEES2_NS0_IJS2_S2_EEEEEENS0_IJNS0_IJNS1_ILi1EEENS1_ILi512EEEiEEENS1_ILi4096EEENS0_IJiiEEEEEEEEC2ERKS5_RKSB_) ;  /* 0xffff530000007944 */ /* 0x024fea0003c3ffff */
[----:B------:R1:W5:Y:S04]  /*14d40*/  LDL R4, [R1+0x760] ;  /* 0x0007600001047983 */ /* 0x0003680000100800 */
[----:B------:R1:W5:Y:S01]  /*14d50*/  LDL.64 R2, [R1+0x758] ;  /* 0x0007580001027983 */ /* 0x0003620000100a00 */
[----:B------:R-:W-:Y:S01]  /*14d60*/  LEA.HI R6, R13, R13, RZ, 0x1d ;  /* 0x0000000d0d067211 */ /* 0x000fe200078fe8ff */
[----:B------:R-:W-:-:S04]  /*14d70*/  IMAD.MOV.U32 R5, RZ, RZ, R48 ;  /* 0x000000ffff057224 */ /* 0x000fc800078e0030 */
[----:B------:R-:W-:Y:S01]  /*14d80*/  IMAD.U32 R8, R11, 0x2, R6 ;  /* 0x000000020b087824 */ /* 0x000fe200078e0006 */
[----:B------:R-:W-:-:S04]  /*14d90*/  MOV R6, 0x14dc0 ;  /* 0x00014dc000067802 */ /* 0x000fc80000000f00 */
[----:B------:R1:W-:Y:S03]  /*14da0*/  STL [R1+0x11e4], R8 ;  /* 0x0011e40801007387 */ /* 0x0003e60000100800 */
[----:B-1---5:R-:W-:Y:S05]  /*14db0*/  CALL.REL.NOINC `($_ZN7cutlass13device_kernelIN5flash19enable_sm80_to_sm89INS1_16FlashAttnBwdSm80INS1_25CollectiveMainloopBwdSm80ILi2ELi2EN4cute5tupleIJNS5_1CILi128EEES8_NS7_ILi64EEEEEENS_10bfloat16_tEfNS_4arch4Sm80ELb0ELb1ELb1ELb0ELb0ELb0ELb0ELb0ELi2ELi4ELi4ELi4ELb0EEENS1_24CollectiveEpilogueBwdGQAISA_fSD_Li256ELb0ELb0EEENS1_19SingleTileSchedulerILb0ELb0ELb0ELi128EEEEEEEEEvNT_6ParamsE$_ZN4cute3eso3ESOILb0ELb0EJNS_6LayoutINS_5tupleIJNS3_IJNS_1CILi2EEES5_S5_EEES5_NS3_IJS5_S5_EEEEEENS3_IJNS3_IJNS4_ILi1EEENS4_ILi512EEEiEEENS4_ILi4096EEENS3_IJiiEEEEEEEEjEEC2ERKSF_RKj) ;  /* 0xffff0eb000007944 */ /* 0x022fea0003c3ffff */
[----:B------:R-:W2:Y:S04]  /*14dc0*/  LDL.64 R58, [R1+0x760] ;  /* 0x00076000013a7983 */ /* 0x000ea80000100a00 */
[----:B-1----:R1:W5:Y:S01]  /*14dd0*/  LDL.64 R4, [R1+0x758] ;  /* 0x0007580001047983 */ /* 0x0023620000100a00 */
[----:B------:R-:W-:Y:S02]  /*14de0*/  MOV R9, R25 ;  /* 0x0000001900097202 */ /* 0x000fe40000000f00 */
[----:B------:R-:W-:Y:S01]  /*14df0*/  MOV R8, 0x14e20 ;  /* 0x00014e2000087802 */ /* 0x000fe20000000f00 */
[----:B--2---:R-:W-:-:S04]  /*14e00*/  IMAD.WIDE.U32 R2, R59, 0x2, R56 ;  /* 0x000000023b027825 */ /* 0x004fc800078e0038 */
[----:B-1---5:R-:W-:Y:S05]  /*14e10*/  CALL.REL.NOINC `($_ZN7cutlass13device_kernelIN5flash19enable_sm80_to_sm89INS1_16FlashAttnBwdSm80INS1_25CollectiveMainloopBwdSm80ILi2ELi2EN4cute5tupleIJNS5_1CILi128EEES8_NS7_ILi64EEEEEENS_10bfloat16_tEfNS_4arch4Sm80ELb0ELb1ELb1ELb0ELb0ELb0ELb0ELb0ELi2ELi4ELi4ELi4ELb0EEENS1_24CollectiveEpilogueBwdGQAISA_fSD_Li256ELb0ELb0EEENS1_19SingleTileSchedulerILb0ELb0ELb0ELi128EEEEEEEEEvNT_6ParamsE$_ZN4cute8smem_ptrIPN7cutlass10bfloat16_tEECI1NS_12iter_adaptorIS3_S4_EEES3_) ;  /* 0xffff5a8000007944 */ /* 0x022fea0003c3ffff */
[----:B------:R-:W2:Y:S01]  /*14e20*/  LDL.64 R10, [R1+0x758] ;  /* 0x00075800010a7983 */ /* 0x000ea20000100a00 */
[----:B-1----:R-:W-:Y:S01]  /*14e30*/  IMAD.MOV.U32 R6, RZ, RZ, R58 ;  /* 0x000000ffff067224 */ /* 0x002fe200078e003a */
[----:B------:R-:W-:Y:S01]  /*14e40*/  MOV R2, R4 ;  /* 0x0000000400027202 */ /* 0x000fe20000000f00 */
[----:B------:R-:W-:Y:S01]  /*14e50*/  IMAD.MOV.U32 R3, RZ, RZ, R5 ;  /* 0x000000ffff037224 */ /* 0x000fe200078e0005 */
[----:B------:R-:W-:Y:S01]  /*14e60*/  MOV R8, 0x14e90 ;  /* 0x00014e9000087802 */ /* 0x000fe20000000f00 */
[----:B--2---:R1:W-:Y:S04]  /*14e70*/  STL.64 [R1+0x770], R10 ;  /* 0x0007700a01007387 */ /* 0x0043e80000100a00 */
[----:B-1----:R-:W-:Y:S05]  /*14e80*/  CALL.REL.NOINC `($_ZN7cutlass13device_kernelIN5flash19enable_sm80_to_sm89INS1_16FlashAttnBwdSm80INS1_25CollectiveMainloopBwdSm80ILi2ELi2EN4cute5tupleIJNS5_1CILi128EEES8_NS7_ILi64EEEEEENS_10bfloat16_tEfNS_4arch4Sm80ELb0ELb1ELb1ELb0ELb0ELb0ELb0ELb0ELi2ELi4ELi4ELi4ELb0EEENS1_24CollectiveEpilogueBwdGQAISA_fSD_Li256ELb0ELb0EEENS1_19SingleTileSchedulerILb0ELb0ELb0ELi128EEEEEEEEEvNT_6ParamsE$_ZN4cute3eso3ESOILb0ELb0EJNS_6LayoutINS_5tupleIJNS3_IJNS_1CILi2EEES5_S5_EEES5_NS3_IJS5_S5_EEEEEENS3_IJNS3_IJNS4_ILi1EEENS4_ILi512EEEiEEENS4_ILi4096EEENS3_IJiiEEEEEEEENS_10ViewEngineINS_8smem_ptrIPN7cutlass10bfloat16_tEEEEEEEC2ERKSF_RKSM_) ;  /* 0xffff0d6000007944 */ /* 0x002fea0003c3ffff */
[----:B-1----:R1:W5:Y:S04]  /*14e90*/  LDL R5, [R1+0x75c] ;  /* 0x00075c0001057983 */ /* 0x0023680000100800 */
[----:B------:R1:W5:Y:S01]  /*14ea0*/  LDL R3, [R1+0x760] ;  /* 0x0007600001037983 */ /* 0x0003620000100800 */
[----:B------:R-:W-:-:S03]  /*14eb0*/  MOV R4, 0x14ed0 ;  /* 0x00014ed000047802 */ /* 0x000fc60000000f00 */
[----:B-1---5:R-:W-:Y:S05]  /*14ec0*/  CALL.REL.NOINC `($_ZN7cutlass13device_kernelIN5flash19enable_sm80_to_sm89INS1_16FlashAttnBwdSm80INS1_25CollectiveMainloopBwdSm80ILi2ELi2EN4cute5tupleIJNS5_1CILi128EEES8_NS7_ILi64EEEEEENS_10bfloat16_tEfNS_4arch4Sm80ELb0ELb1ELb1ELb0ELb0ELb0ELb0ELb0ELi2ELi4ELi4ELi4ELb0EEENS1_24CollectiveEpilogueBwdGQAISA_fSD_Li256ELb0ELb0EEENS1_19SingleTileSchedulerILb0ELb0ELb0ELi128EEEEEEEEEvNT_6ParamsE$_ZZN4cute4takeILi1ELi3ENS_5tupleIJNS1_IJNS_1CILi1EEENS2_ILi512EEEiEEENS2_ILi4096EEENS1_IJiiEEEEEEEEDaRKT1_ENKUlDpRKT_E_clIJS6_S7_EEEDaSF_) ;  /* 0xffff71a000007944 */ /* 0x022fea0003c3ffff */
[----:B------:R-:W-:Y:S02]  /*14ed0*/  MOV R4, 0x14ef0 ;  /* 0x00014ef000047802 */ /* 0x000fe40000000f00 */
[----:B-1---5:R-:W-:Y:S05]  /*14ee0*/  CALL.REL.NOINC `($_ZN7cutlass13device_kernelIN5flash19enable_sm80_to_sm89INS1_16FlashAttnBwdSm80INS1_25CollectiveMainloopBwdSm80ILi2ELi2EN4cute5tupleIJNS5_1CILi128EEES8_NS7_ILi64EEEEEENS_10bfloat16_tEfNS_4arch4Sm80ELb0ELb1ELb1ELb0ELb0ELb0ELb0ELb0ELi2ELi4ELi4ELi4ELb0EEENS1_24CollectiveEpilogueBwdGQAISA_fSD_Li256ELb0ELb0EEENS1_19SingleTileSchedulerILb0ELb0ELb0ELi128EEEEEEEEEvNT_6ParamsE$_ZZN4cute16flatten_to_tupleINS_5tupleIJNS_1CILi4096EEENS1_IJiiEEEEEEEEDaRKT_ENKUlRKT_E_clIS4_EEDaSB_) ;  /* 0xffff6ed000007944 */ /* 0x022fea0003c3ffff */
[----:B------:R1:W-:Y:S01]  /*14ef0*/  STL.64 [R1+0x758], R2 ;  /* 0x0007580201007387 */ /* 0x0003e20000100a00 */
[----:B------:R-:W-:-:S02]  /*14f00*/  MOV R56, R25 ;  /* 0x0000001900387202 */ /* 0x000fc40000000f00 */
[----:B------:R-:W-:Y:S02]  /*14f10*/  MOV R4, 0x14f30 ;  /* 0x00014f3000047802 */ /* 0x000fe40000000f00 */
[----:B-1----:R-:W-:Y:S05]  /*14f20*/  CALL.REL.NOINC `($_ZN7cutlass13device_kernelIN5flash19enable_sm80_to_sm89INS1_16FlashAttnBwdSm80INS1_25CollectiveMainloopBwdSm80ILi2ELi2EN4cute5tupleIJNS5_1CILi128EEES8_NS7_ILi64EEEEEENS_10bfloat16_tEfNS_4arch4Sm80ELb0ELb1ELb1ELb0ELb0ELb0ELb0ELb0ELi2ELi4ELi4ELi4ELb0EEENS1_24CollectiveEpilogueBwdGQAISA_fSD_Li256ELb0ELb0EEENS1_19SingleTileSchedulerILb0ELb0ELb0ELi128EEEEEEEEEvNT_6ParamsE$_ZZN4cute12filter_tupleINS_5tupleIJNS_1CILi4096EEENS1_IJiiEEEEEEZNS_16flatten_to_tupleIS5_EEDaRKT_EUlRKT_E_EEDaS9_OT0_ENKUlDpSC_E_clIJNS1_IJS3_EEES4_EEEDaSG_) ;  /* 0xffff654000007944 */ /* 0x002fea0003c3ffff */
        /* <DEDUP_REMOVED lines=14> */
[----:B--2--5:R-:W-:Y:S05]  /*15010*/  CALL.REL.NOINC `($_ZN7cutlass13device_kernelIN5flash19enable_sm80_to_sm89INS1_16FlashAttnBwdSm80INS1_25CollectiveMainloopBwdSm80ILi2ELi2EN4cute5tupleIJNS5_1CILi128EEES8_NS7_ILi64EEEEEENS_10bfloat16_tEfNS_4arch4Sm80ELb0ELb1ELb1ELb0ELb0ELb0ELb0ELb0ELi2ELi4ELi4ELi4ELb0EEENS1_24CollectiveEpilogueBwdGQAISA_fSD_Li256ELb0ELb0EEENS1_19SingleTileSchedulerILb0ELb0ELb0ELi128EEEEEEEEEvNT_6ParamsE$_ZN4cute3eso3ESOILb1ELb0EJNS_14ComposedLayoutINS_7SwizzleILi3ELi3ELi3EEENS_1CILi0EEENS_6LayoutINS_5tupleIJNS8_IJNS8_IJNS5_ILi4EEENS5_ILi8EEEEEENS8_IJNS5_ILi2EEENS5_ILi1EEEEEEEEENS8_IJNS8_IJSC_SC_EEENS8_IJSA_S9_EEEEEEEEENS8_IJNS8_IJNS8_IJSC_NS5_ILi64EEEEEENS8_IJNS5_ILi512EEES6_EEEEEENS8_IJNS8_IJSD_SA_EEENS8_IJNS5_ILi1024EEENS5_ILi16EEEEEEEEEEEEEEEENS_10ViewEngineINS_8smem_ptrIPN7cutlass10bfloat16_tEEEEEEEC2ERKSW_RKS13_) ;  /* 0xffff1d6000007944 */ /* 0x024fea0003c3ffff */
        /* <DEDUP_REMOVED lines=29> */
[----:B-12--5:R-:W-:Y:S05]  /*151f0*/  CALL.REL.NOINC `($_ZN7cutlass13device_kernelIN5flash19enable_sm80_to_sm89INS1_16FlashAttnBwdSm80INS1_25CollectiveMainloopBwdSm80ILi2ELi2EN4cute5tupleIJNS5_1CILi128EEES8_NS7_ILi64EEEEEENS_10bfloat16_tEfNS_4arch4Sm80ELb0ELb1ELb1ELb0ELb0ELb0ELb0ELb0ELi2ELi4ELi4ELi4ELb0EEENS1_24CollectiveEpilogueBwdGQAISA_fSD_Li256ELb0ELb0EEENS1_19SingleTileSchedulerILb0ELb0ELb0ELi128EEEEEEEEEvNT_6ParamsE$_ZZN4cute7idx2crdINS_5tupleIJiiNS_1CILi0EEEEEENS1_IJNS1_IJNS2_ILi4EEENS2_ILi8EEEEEENS2_ILi2EEENS2_ILi1EEEEEEEEDaRKT_RKT0_ENKUlRKT_RKT0_E_clIiS7_EEDaSJ_SM_) ;  /* 0xffff986000007944 */ /* 0x026fea0003c3ffff */
[----:B------:R-:W-:Y:S02]  /*15200*/  MOV R2, 0x15220 ;  /* 0x0001522000027802 */ /* 0x000fe40000000f00 */
[----:B-1----:R-:W-:Y:S05]  /*15210*/  CALL.REL.NOINC `($_ZN7cutlass13device_kernelIN5flash19enable_sm80_to_sm89INS1_16FlashAttnBwdSm80INS1_25CollectiveMainloopBwdSm80ILi2ELi2EN4cute5tupleIJNS5_1CILi128EEES8_NS7_ILi64EEEEEENS_10bfloat16_tEfNS_4arch4Sm80ELb0ELb1ELb1ELb0ELb0ELb0ELb0ELb0ELi2ELi4ELi4ELi4ELb0EEENS1_24CollectiveEpilogueBwdGQAISA_fSD_Li256ELb0ELb0EEENS1_19SingleTileSchedulerILb0ELb0ELb0ELi128EEEEEEEEEvNT_6ParamsE$_ZZN4cute7idx2crdINS_5tupleIJiiNS_1CILi0EEEEEENS1_IJNS1_IJNS2_ILi4EEENS2_ILi8EEEEEENS2_ILi2EEENS2_ILi1EEEEEEEEDaRKT_RKT0_ENKUlRKT_RKT0_E_clIiS8_EEDaSJ_SM_) ;  /* 0xffff9c6000007944 */ /* 0x002fea0003c3ffff */
[----:B------:R1:W-:Y:S01]  /*15220*/  STL [R1+0x758], R6 ;  /* 0x0007580601007387 */ /* 0x0003e20000100800 */
[----:B------:R-:W-:-:S02]  /*15230*/  MOV R2, R25 ;  /* 0x0000001900027202 */ /* 0x000fc40000000f00 */
[----:B------:R-:W-:Y:S02]  /*15240*/  MOV R70, 0x15260 ;  /* 0x0001526000467802 */ /* 0x000fe40000000f00 */
[----:B-1----:R-:W-:Y:S05]  /*15250*/  CALL.REL.NOINC `($_ZN7cutlass13device_kernelIN5flash19enable_sm80_to_sm89INS1_16FlashAttnBwdSm80INS1_25CollectiveMainloopBwdSm80ILi2ELi2EN4cute5tupleIJNS5_1CILi128EEES8_NS7_ILi64EEEEEENS_10bfloat16_tEfNS_4arch4Sm80ELb0ELb1ELb1ELb0ELb0ELb0ELb0ELb0ELi2ELi4ELi4ELi4ELb0EEENS1_24CollectiveEpilogueBwdGQAISA_fSD_Li256ELb0ELb0EEENS1_19SingleTileSchedulerILb0ELb0ELb0ELi128EEEEEEEEEvNT_6ParamsE$_ZZN4cute9transformINS_5tupleIJiiNS_1CILi0EEEEEENS1_IJNS1_IJNS2_ILi4EEENS2_ILi8EEEEEENS2_ILi2EEENS2_ILi1EEEEEEZNS_7idx2crdIS4_SA_EEDaRKT_RKT0_EUlRKT_RKT0_E_EEDaSE_SH_OT1_ENKUlDpSK_E_clIJNS1_IJiiEEEiS3_EEEDaSR_) ;  /* 0xffffa34000007944 */ /* 0x002fea0003c3ffff */
[----:B------:R-:W-:Y:S02]  /*15260*/  MOV R6, 0x15280 ;  /* 0x0001528000067802 */ /* 0x000fe40000000f00 */
[----:B--2--5:R-:W-:Y:S05]  /*15270*/  CALL.REL.NOINC `($_ZN7cutlass13device_kernelIN5flash19enable_sm80_to_sm89INS1_16FlashAttnBwdSm80INS1_25CollectiveMainloopBwdSm80ILi2ELi2EN4cute5tupleIJNS5_1CILi128EEES8_NS7_ILi64EEEEEENS_10bfloat16_tEfNS_4arch4Sm80ELb0ELb1ELb1ELb0ELb0ELb0ELb0ELb0ELi2ELi4ELi4ELi4ELb0EEENS1_24CollectiveEpilogueBwdGQAISA_fSD_Li256ELb0ELb0EEENS1_19SingleTileSchedulerILb0ELb0ELb0ELi128EEEEEEEEEvNT_6ParamsE$_ZZN4cute13to_mixed_bitsINS_5tupleIJNS1_IJNS_1CILi4EEENS2_ILi8EEEEEENS2_ILi2EEENS2_ILi1EEEEEENS1_IJNS1_IJNS2_ILi0EEENS2_ILi64EEEEEES9_S9_EEENS1_IJNS1_IJiiEEEiS9_EEEEEDaRKT_RKT0_RKT1_ENKUlRKT_RKT0_RKT1_E_clIS5_SB_SD_EEDaSQ_ST_SW_) ;  /* 0xffff63c000007944 */ /* 0x024fea0003c3ffff */
[----:B------:R-:W-:Y:S02]  /*15280*/  MOV R2, 0x152a0 ;  /* 0x000152a000027802 */ /* 0x000fe40000000f00 */
[----:B------:R-:W-:Y:S05]  /*15290*/  CALL.REL.NOINC `($_ZN7cutlass13device_kernelIN5flash19enable_sm80_to_sm89INS1_16FlashAttnBwdSm80INS1_25CollectiveMainloopBwdSm80ILi2ELi2EN4cute5tupleIJNS5_1CILi128EEES8_NS7_ILi64EEEEEENS_10bfloat16_tEfNS_4arch4Sm80ELb0ELb1ELb1ELb0ELb0ELb0ELb0ELb0ELi2ELi4ELi4ELi4ELb0EEENS1_24CollectiveEpilogueBwdGQAISA_fSD_Li256ELb0ELb0EEENS1_19SingleTileSchedulerILb0ELb0ELb0ELi128EEEEEEEEEvNT_6ParamsE$_ZZN4cute13to_mixed_bitsINS_5tupleIJNS1_IJNS_1CILi4EEENS2_ILi8EEEEEENS2_ILi2EEENS2_ILi1EEEEEENS1_IJNS1_IJNS2_ILi0EEENS2_ILi64EEEEEES9_S9_EEENS1_IJNS1_IJiiEEEiS9_EEEEEDaRKT_RKT0_RKT1_ENKUlDpRKT_E_clIJNS_9MixedBitsILj0ELj448EEENS2_ILj0EEESW_EEEDaSR_) ;  /* 0xffff637000007944 */ /* 0x000fea0003c3ffff */
        /* <DEDUP_REMOVED lines=52> */
[----:B------:R-:W-:Y:S01]  /*155e0*/  IMAD.MOV.U32 R8, RZ, RZ, R2 ;  /* 0x000000ffff087224 */ /* 0x000fe200078e0002 */
[----:B------:R-:W-:Y:S01]  /*155f0*/  MOV R2, R24 ;  /* 0x0000001800027202 */ /* 0x000fe20000000f00 */
[----:B------:R-:W-:Y:S01]  /*15600*/  IMAD.MOV.U32 R10, RZ, RZ, R50 ;  /* 0x000000ffff0a7224 */ /* 0x000fe200078e0032 */
[----:B------:R-:W-:-:S02]  /*15610*/  MOV R9, R43 ;  /* 0x0000002b00097202 */ /* 0x000fc40000000f00 */
[----:B------:R-:W-:Y:S01]  /*15620*/  MOV R6, 0x15650 ;  /* 0x0001565000067802 */ /* 0x000fe20000000f00 */
[----:B--2---:R1:W-:Y:S04]  /*15630*/  STL.64 [R1+0x788], R4 ;  /* 0x0007880401007387 */ /* 0x0043e80000100a00 */
[----:B-1----:R-:W-:Y:S05]  /*15640*/  CALL.REL.NOINC `($_ZN7cutlass13device_kernelIN5flash19enable_sm80_to_sm89INS1_16FlashAttnBwdSm80INS1_25CollectiveMainloopBwdSm80ILi2ELi2EN4cute5tupleIJNS5_1CILi128EEES8_NS7_ILi64EEEEEENS_10bfloat16_tEfNS_4arch4Sm80ELb0ELb1ELb1ELb0ELb0ELb0ELb0ELb0ELi2ELi4ELi4ELi4ELb0EEENS1_24CollectiveEpilogueBwdGQAISA_fSD_Li256ELb0ELb0EEENS1_19SingleTileSchedulerILb0ELb0ELb0ELi128EEEEEEEEEvNT_6ParamsE$_ZN4cute3eso3ESOILb0ELb0EJiiiNS_1CILi72EEENS2_ILi512EEEEEC2ERKiS7_S7_RKS3_RKS4_) ;  /* 0xffff10d000007944 */ /* 0x002fea0003c3ffff */
        /* <DEDUP_REMOVED lines=22> */
[----:B-1----:R-:W-:Y:S05]  /*157b0*/  CALL.REL.NOINC `($_ZN7cutlass13device_kernelIN5flash19enable_sm80_to_sm89INS1_16FlashAttnBwdSm80INS1_25CollectiveMainloopBwdSm80ILi2ELi2EN4cute5tupleIJNS5_1CILi128EEES8_NS7_ILi64EEEEEENS_10bfloat16_tEfNS_4arch4Sm80ELb0ELb1ELb1ELb0ELb0ELb0ELb0ELb0ELi2ELi4ELi4ELi4ELb0EEENS1_24CollectiveEpilogueBwdGQAISA_fSD_Li256ELb0ELb0EEENS1_19SingleTileSchedulerILb0ELb0ELb0ELi128EEEEEEEEEvNT_6ParamsE$_ZZN4cute6detail16composition_implINS_5tupleIJNS_1CILi8EEENS3_ILi2EEES5_S5_S4_S5_EEENS2_IJNS3_ILi1EEEiiiNS3_ILi72EEENS3_ILi512EEEEEENS2_IJNS2_IJS5_S5_EEES4_NS3_ILi4EEEEEENS2_IJNS2_IJS7_S4_EEENS3_ILi1024EEENS3_ILi16EEEEEEEEDaRKT_RKT0_RKT1_RKT2_ENKUlRKT_RKT0_E_clISB_SE_EEDaSW_SZ_) ;  /* 0xffff771000007944 */ /* 0x002fea0003c3ffff */
[----:B------:R-:W-:Y:S01]  /*157c0*/  IMAD.MOV.U32 R2, RZ, RZ, R44 ;  /* 0x000000ffff027224 */ /* 0x000fe200078e002c */
[----:B------:R-:W-:Y:S02]  /*157d0*/  MOV R4, R12 ;  /* 0x0000000c00047202 */ /* 0x000fe40000000f00 */
[----:B------:R-:W-:Y:S02]  /*157e0*/  MOV R44, 0x15800 ;  /* 0x00015800002c7802 */ /* 0x000fe40000000f00 */
[----:B-1---5:R-:W-:Y:S05]  /*157f0*/  CALL.REL.NOINC `($_ZN7cutlass13device_kernelIN5flash19enable_sm80_to_sm89INS1_16FlashAttnBwdSm80INS1_25CollectiveMainloopBwdSm80ILi2ELi2EN4cute5tupleIJNS5_1CILi128EEES8_NS7_ILi64EEEEEENS_10bfloat16_tEfNS_4arch4Sm80ELb0ELb1ELb1ELb0ELb0ELb0ELb0ELb0ELi2ELi4ELi4ELi4ELb0EEENS1_24CollectiveEpilogueBwdGQAISA_fSD_Li256ELb0ELb0EEENS1_19SingleTileSchedulerILb0ELb0ELb0ELi128EEEEEEEEEvNT_6ParamsE$_ZZN4cute6detail16composition_implINS_5tupleIJNS_1CILi8EEENS3_ILi2EEES5_S5_S4_S5_EEENS2_IJNS3_ILi1EEEiiiNS3_ILi72EEENS3_ILi512EEEEEENS2_IJNS2_IJS5_S5_EEES4_NS3_ILi4EEEEEENS2_IJNS2_IJS7_S4_EEENS3_ILi1024EEENS3_ILi16EEEEEEEEDaRKT_RKT0_RKT1_RKT2_ENKUlRKT_RKT0_E_clISC_SG_EEDaSW_SZ_) ;  /* 0xffff77b000007944 */ /* 0x022fea0003c3ffff */
[----:B-----5:R2:W-:Y:S01]  /*15800*/  STL.64 [R1+0x770], R2 ;  /* 0x0007700201007387 */ /* 0x0205e20000100a00 */
[----:B------:R-:W-:-:S03]  /*15810*/  MOV R4, 0x15830 ;  /* 0x0001583000047802 */ /* 0x000fc60000000f00 */
[----:B-12---:R-:W-:Y:S05]  /*15820*/  CALL.REL.NOINC `($_ZN7cutlass13device_kernelIN5flash19enable_sm80_to_sm89INS1_16FlashAttnBwdSm80INS1_25CollectiveMainloopBwdSm80ILi2ELi2EN4cute5tupleIJNS5_1CILi128EEES8_NS7_ILi64EEEEEENS_10bfloat16_tEfNS_4arch4Sm80ELb0ELb1ELb1ELb0ELb0ELb0ELb0ELb0ELi2ELi4ELi4ELi4ELb0EEENS1_24CollectiveEpilogueBwdGQAISA_fSD_Li256ELb0ELb0EEENS1_19SingleTileSchedulerILb0ELb0ELb0ELi128EEEEEEEEEvNT_6ParamsE$_ZN4cute3eso3ESOILb0ELb0EJNS_5tupleIJNS_1CILi1EEEiEEENS3_ILi1024EEENS2_IJiiEEEEEC2ERKS5_RKS6_RKS7_) ;  /* 0xfffefda000007944 */ /* 0x006fea0003c3ffff */
[----:B------:R2:W5:Y:S04]  /*15830*/  LDL R5, [R1+0x760] ;  /* 0x0007600001057983 */ /* 0x0005680000100800 */
[----:B-1----:R2:W5:Y:S01]  /*15840*/  LDL.64 R2, [R1+0x758] ;  /* 0x0007580001027983 */ /* 0x0025620000100a00 */
[----:B------:R-:W-:-:S03]  /*15850*/  MOV R6, 0x15870 ;  /* 0x0001587000067802 */ /* 0x000fc60000000f00 */
[----:B--2--5:R-:W-:Y:S05]  /*15860*/  CALL.REL.NOINC `($_ZN7cutlass13device_kernelIN5flash19enable_sm80_to_sm89INS1_16FlashAttnBwdSm80INS1_25CollectiveMainloopBwdSm80ILi2ELi2EN4cute5tupleIJNS5_1CILi128EEES8_NS7_ILi64EEEEEENS_10bfloat16_tEfNS_4arch4Sm80ELb0ELb1ELb1ELb0ELb0ELb0ELb0ELb0ELi2ELi4ELi4ELi4ELb0EEENS1_24CollectiveEpilogueBwdGQAISA_fSD_Li256ELb0ELb0EEENS1_19SingleTileSchedulerILb0ELb0ELb0ELi128EEEEEEEEEvNT_6ParamsE$_ZN4cute5tupleIJNS0_IJNS0_IJNS_1CILi2EEES2_EEENS1_ILi8EEES3_EEENS0_IJNS0_IJNS1_ILi1EEEiEEENS1_ILi1024EEENS0_IJiiEEEEEEEEC2ERKS5_RKSA_) ;  /* 0xffff46b000007944 */ /* 0x024fea0003c3ffff */
[----:B-1----:R1:W5:Y:S04]  /*15870*/  LDL R4, [R1+0x760] ;  /* 0x0007600001047983 */ /* 0x0023680000100800 */
[----:B------:R1:W5:Y:S01]  /*15880*/  LDL.64 R2, [R1+0x758] ;  /* 0x0007580001027983 */ /* 0x0003620000100a00 */
[----:B------:R-:W-:Y:S01]  /*15890*/  LEA.HI R6, R13, R13, RZ, 0x1d ;  /* 0x0000000d0d067211 */ /* 0x000fe200078fe8ff */
[----:B------:R-:W-:-:S04]  /*158a0*/  IMAD.MOV.U32 R12, RZ, RZ, R48 ;  /* 0x000000ffff0c7224 */ /* 0x000fc800078e0030 */
[----:B------:R-:W-:Y:S01]  /*158b0*/  IMAD.U32 R8, R11, 0x2, R6 ;  /* 0x000000020b087824 */ /* 0x000fe200078e0006 */
[----:B------:R-:W-:-:S04]  /*158c0*/  MOV R6, 0x158f0 ;  /* 0x000158f000067802 */ /* 0x000fc80000000f00 */
[----:B------:R1:W-:Y:S03]  /*158d0*/  STL [R1+0x11e4], R8 ;  /* 0x0011e40801007387 */ /* 0x0003e60000100800 */
[----:B-1---5:R-:W-:Y:S05]  /*158e0*/  CALL.REL.NOINC `($_ZN7cutlass13device_kernelIN5flash19enable_sm80_to_sm89INS1_16FlashAttnBwdSm80INS1_25CollectiveMainloopBwdSm80ILi2ELi2EN4cute5tupleIJNS5_1CILi128EEES8_NS7_ILi64EEEEEENS_10bfloat16_tEfNS_4arch4Sm80ELb0ELb1ELb1ELb0ELb0ELb0ELb0ELb0ELi2ELi4ELi4ELi4ELb0EEENS1_24CollectiveEpilogueBwdGQAISA_fSD_Li256ELb0ELb0EEENS1_19SingleTileSchedulerILb0ELb0ELb0ELi128EEEEEEEEEvNT_6ParamsE$_ZN4cute3eso3ESOILb0ELb0EJNS_6LayoutINS_5tupleIJNS3_IJNS_1CILi2EEES5_EEENS4_ILi8EEES6_EEENS3_IJNS3_IJNS4_ILi1EEEiEEENS4_ILi1024EEENS3_IJiiEEEEEEEEjEEC2ERKSE_RKj) ;  /* 0xffff000000007944 */ /* 0x022fea0003c3ffff */
[----:B------:R-:W2:Y:S04]  /*158f0*/  LDL.64 R12, [R1+0x760] ;  /* 0x00076000010c7983 */ /* 0x000ea80000100a00 */
[----:B-1----:R1:W5:Y:S01]  /*15900*/  LDL.64 R4, [R1+0x758] ;  /* 0x0007580001047983 */ /* 0x0023620000100a00 */
[----:B------:R-:W-:Y:S02]  /*15910*/  MOV R9, R25 ;  /* 0x0000001900097202 */ /* 0x000fe40000000f00 */
[----:B------:R-:W-:Y:S01]  /*15920*/  MOV R8, 0x15950 ;  /* 0x0001595000087802 */ /* 0x000fe20000000f00 */
[----:B--2---:R-:W-:-:S04]  /*15930*/  IMAD.WIDE.U32 R2, R13, 0x2, R56 ;  /* 0x000000020d027825 */ /* 0x004fc800078e0038 */
[----:B-1---5:R-:W-:Y:S05]  /*15940*/  CALL.REL.NOINC `($_ZN7cutlass13device_kernelIN5flash19enable_sm80_to_sm89INS1_16FlashAttnBwdSm80INS1_25CollectiveMainloopBwdSm80ILi2ELi2EN4cute5tupleIJNS5_1CILi128EEES8_NS7_ILi64EEEEEENS_10bfloat16_tEfNS_4arch4Sm80ELb0ELb1ELb1ELb0ELb0ELb0ELb0ELb0ELi2ELi4ELi4ELi4ELb0EEENS1_24CollectiveEpilogueBwdGQAISA_fSD_Li256ELb0ELb0EEENS1_19SingleTileSchedulerILb0ELb0ELb0ELi128EEEEEEEEEvNT_6ParamsE$_ZN4cute8smem_ptrIPN7cutlass10bfloat16_tEECI1NS_12iter_adaptorIS3_S4_EEES3_) ;  /* 0xffff4f5000007944 */ /* 0x022fea0003c3ffff */
[----:B-1----:R-:W2:Y:S01]  /*15950*/  LDL.64 R2, [R1+0x758] ;  /* 0x0007580001027983 */ /* 0x002ea20000100a00 */
[----:B------:R-:W-:-:S03]  /*15960*/  MOV R6, 0x15990 ;  /* 0x0001599000067802 */ /* 0x000fc60000000f00 */
[----:B--2---:R1:W-:Y:S04]  /*15970*/  STL.64 [R1+0x770], R2 ;  /* 0x0007700201007387 */ /* 0x0043e80000100a00 */
[----:B-1----:R-:W-:Y:S05]  /*15980*/  CALL.REL.NOINC `($_ZN7cutlass13device_kernelIN5flash19enable_sm80_to_sm89INS1_16FlashAttnBwdSm80INS1_25CollectiveMainloopBwdSm80ILi2ELi2EN4cute5tupleIJNS5_1CILi128EEES8_NS7_ILi64EEEEEENS_10bfloat16_tEfNS_4arch4Sm80ELb0ELb1ELb1ELb0ELb0ELb0ELb0ELb0ELi2ELi4ELi4ELi4ELb0EEENS1_24CollectiveEpilogueBwdGQAISA_fSD_Li256ELb0ELb0EEENS1_19SingleTileSchedulerILb0ELb0ELb0ELi128EEEEEEEEEvNT_6ParamsE$_ZN4cute3eso3ESOILb0ELb0EJNS_6LayoutINS_5tupleIJNS3_IJNS_1CILi2EEES5_EEENS4_ILi8EEES6_EEENS3_IJNS3_IJNS4_ILi1EEEiEEENS4_ILi1024EEENS3_IJiiEEEEEEEENS_10ViewEngineINS_8smem_ptrIPN7cutlass10bfloat16_tEEEEEEEC2ERKSE_RKSL_) ;  /* 0xfffefee000007944 */ /* 0x002fea0003c3ffff */
[----:B-1----:R1:W5:Y:S04]  /*15990*/  LDL R5, [R1+0x75c] ;  /* 0x00075c0001057983 */ /* 0x0023680000100800 */
[----:B------:R1:W5:Y:S01]  /*159a0*/  LDL R3, [R1+0x760] ;  /* 0x0007600001037983 */ /* 0x0003620000100800 */
[----:B------:R-:W-:-:S03]  /*159b0*/  MOV R4, 0x159d0 ;  /* 0x000159d000047802 */ /* 0x000fc60000000f00 */
[----:B-1---5:R-:W-:Y:S05]  /*159c0*/  CALL.REL.NOINC `($_ZN7cutlass13device_kernelIN5flash19enable_sm80_to_sm89INS1_16FlashAttnBwdSm80INS1_25CollectiveMainloopBwdSm80ILi2ELi2EN4cute5tupleIJNS5_1CILi128EEES8_NS7_ILi64EEEEEENS_10bfloat16_tEfNS_4arch4Sm80ELb0ELb1ELb1ELb0ELb0ELb0ELb0ELb0ELi2ELi4ELi4ELi4ELb0EEENS1_24CollectiveEpilogueBwdGQAISA_fSD_Li256ELb0ELb0EEENS1_19SingleTileSchedulerILb0ELb0ELb0ELi128EEEEEEEEEvNT_6ParamsE$_ZZN4cute4takeILi1ELi3ENS_5tupleIJNS1_IJNS_1CILi1EEEiEEENS2_ILi1024EEENS1_IJiiEEEEEEEEDaRKT1_ENKUlDpRKT_E_clIJS5_S6_EEEDaSE_) ;  /* 0xffff671000007944 */ /* 0x022fea0003c3ffff */
[----:B------:R-:W-:Y:S02]  /*159d0*/  MOV R4, 0x159f0 ;  /* 0x000159f000047802 */ /* 0x000fe40000000f00 */
[----:B-1---5:R-:W-:Y:S05]  /*159e0*/  CALL.REL.NOINC `($_ZN7cutlass13device_kernelIN5flash19enable_sm80_to_sm89INS1_16FlashAttnBwdSm80INS1_25CollectiveMainloopBwdSm80ILi2ELi2EN4cute5tupleIJNS5_1CILi128EEES8_NS7_ILi64EEEEEENS_10bfloat16_tEfNS_4arch4Sm80ELb0ELb1ELb1ELb0ELb0ELb0ELb0ELb0ELi2ELi4ELi4ELi4ELb0EEENS1_24CollectiveEpilogueBwdGQAISA_fSD_Li256ELb0ELb0EEENS1_19SingleTileSchedulerILb0ELb0ELb0ELi128EEEEEEEEEvNT_6ParamsE$_ZZN4cute16flatten_to_tupleINS_5tupleIJNS_1CILi1024EEENS1_IJiiEEEEEEEEDaRKT_ENKUlRKT_E_clIS4_EEDaSB_) ;  /* 0xffff62f000007944 */ /* 0x022fea0003c3ffff */
[----:B------:R1:W-:Y:S01]  /*159f0*/  STL.64 [R1+0x758], R2 ;  /* 0x0007580201007387 */ /* 0x0003e20000100a00 */
[----:B------:R-:W-:Y:S02]  /*15a00*/  MOV R56, R25 ;  /* 0x0000001900387202 */ /* 0x000fe40000000f00 */
[----:B------:R-:W-:Y:S02]  /*15a10*/  MOV R4, 0x15a30 ;  /* 0x00015a3000047802 */ /* 0x000fe40000000f00 */
[----:B-1----:R-:W-:Y:S05]  /*15a20*/  CALL.REL.NOINC `($_ZN7cutlass13device_kernelIN5flash19enable_sm80_to_sm89INS1_16FlashAttnBwdSm80INS1_25CollectiveMainloopBwdSm80ILi2ELi2EN4cute5tupleIJNS5_1CILi128EEES8_NS7_ILi64EEEEEENS_10bfloat16_tEfNS_4arch4Sm80ELb0ELb1ELb1ELb0ELb0ELb0ELb0ELb0ELi2ELi4ELi4ELi4ELb0EEENS1_24CollectiveEpilogueBwdGQAISA_fSD_Li256ELb0ELb0EEENS1_19SingleTileSchedulerILb0ELb0ELb0ELi128EEEEEEEEEvNT_6ParamsE$_ZZN4cute12filter_tupleINS_5tupleIJNS_1CILi1024EEENS1_IJiiEEEEEEZNS_16flatten_to_tupleIS5_EEDaRKT_EUlRKT_E_EEDaS9_OT0_ENKUlDpSC_E_clIJNS1_IJS3_EEES4_EEEDaSG_) ;  /* 0xffff579000007944 */ /* 0x002fea0003c3ffff */
        /* <DEDUP_REMOVED lines=22> */
[----:B--2--5:R-:W-:Y:S05]  /*15b90*/  CALL.REL.NOINC `($_ZN7cutlass13device_kernelIN5flash19enable_sm80_to_sm89INS1_16FlashAttnBwdSm80INS1_25CollectiveMainloopBwdSm80ILi2ELi2EN4cute5tupleIJNS5_1CILi128EEES8_NS7_ILi64EEEEEENS_10bfloat16_tEfNS_4arch4Sm80ELb0ELb1ELb1ELb0ELb0ELb0ELb0ELb0ELi2ELi4ELi4ELi4ELb0EEENS1_24CollectiveEpilogueBwdGQAISA_fSD_Li256ELb0ELb0EEENS1_19SingleTileSchedulerILb0ELb0ELb0ELi128EEEEEEEEEvNT_6ParamsE$_ZN4cute3eso3ESOILb1ELb0EJNS_10UnderscoreES2_S2_iEEC2ERKS2_S5_S5_RKi) ;  /* 0xffff10b000007944 */ /* 0x024fea0003c3ffff */
[----:B------:R-:W-:Y:S01]  /*15ba0*/  ULDC.64 UR4, c[0x0][0x118] ;  /* 0x0000460000047ab9 */ /* 0x000fe20000000a00 */
[----:B------:R2:W5:Y:S04]  /*15bb0*/  LDL R7, [R1+0x758] ;  /* 0x0007580001077983 */ /* 0x0005680000100800 */
[----:B------:R2:W5:Y:S04]  /*15bc0*/  LD.E R5, [R10.64] ;  /* 0x000000040a057980 */ /* 0x000568000c101900 */
[----:B-1----:R2:W5:Y:S01]  /*15bd0*/  LD.E R3, [R10.64+0x4] ;  /* 0x000004040a037980 */ /* 0x002562000c101900 */
[----:B------:R-:W-:-:S03]  /*15be0*/  MOV R4, 0x15c00 ;  /* 0x00015c0000047802 */ /* 0x000fc60000000f00 */
[----:B--2--5:R-:W-:Y:S05]  /*15bf0*/  CALL.REL.NOINC `($_ZN7cutlass13device_kernelIN5flash19enable_sm80_to_sm89INS1_16FlashAttnBwdSm80INS1_25CollectiveMainloopBwdSm80ILi2ELi2EN4cute5tupleIJNS5_1CILi128EEES8_NS7_ILi64EEEEEENS_10bfloat16_tEfNS_4arch4Sm80ELb0ELb1ELb1ELb0ELb0ELb0ELb0ELb0ELi2ELi4ELi4ELi4ELb0EEENS1_24CollectiveEpilogueBwdGQAISA_fSD_Li256ELb0ELb0EEENS1_19SingleTileSchedulerILb0ELb0ELb0ELi128EEEEEEEEEvNT_6ParamsE$_ZZN4cute5sliceINS_5tupleIJNS_10UnderscoreES2_S2_iEEENS1_IJNS1_IJNS_1CILi1EEENS4_ILi0EEEEEENS4_ILi4096EEENS1_IJiiEEENS1_IJS6_NS4_ILi8192EEEEEEEEEEEDaRKT_RKT0_ENKUlRKT_RKT0_E_clIS2_S9_EEDaSL_SO_) ;  /* 0xffff66b000007944 */ /* 0x024fea0003c3ffff */
[----:B-----5:R2:W-:Y:S01]  /*15c00*/  STL.64 [R1+0x758], R2 ;  /* 0x0007580201007387 */ /* 0x0205e20000100a00 */
[----:B------:R-:W-:-:S02]  /*15c10*/  MOV R56, R25 ;  /* 0x0000001900387202 */ /* 0x000fc40000000f00 */
[----:B------:R-:W-:Y:S02]  /*15c20*/  MOV R4, 0x15c40 ;  /* 0x00015c4000047802 */ /* 0x000fe40000000f00 */
[----:B-12---:R-:W-:Y:S05]  /*15c30*/  CALL.REL.NOINC `($_ZN7cutlass13device_kernelIN5flash19enable_sm80_to_sm89INS1_16FlashAttnBwdSm80INS1_25CollectiveMainloopBwdSm80ILi2ELi2EN4cute5tupleIJNS5_1CILi128EEES8_NS7_ILi64EEEEEENS_10bfloat16_tEfNS_4arch4Sm80ELb0ELb1ELb1ELb0ELb0ELb0ELb0ELb0ELi2ELi4ELi4ELi4ELb0EEENS1_24CollectiveEpilogueBwdGQAISA_fSD_Li256ELb0ELb0EEENS1_19SingleTileSchedulerILb0ELb0ELb0ELi128EEEEEEEEEvNT_6ParamsE$_ZZN4cute12filter_tupleINS_5tupleIJNS_10UnderscoreES2_S2_iEEENS1_IJNS1_IJNS_1CILi1EEENS4_ILi0EEEEEENS4_ILi4096EEENS1_IJiiEEENS1_IJS6_NS4_ILi8192EEEEEEEEEZNS_5sliceIS3_SC_EEDaRKT_RKT0_EUlRKT_RKT0_E_EEDaSG_SJ_OT1_ENKUlDpSM_E_clIJNS1_IJS7_EEENS1_IJS8_EEENS1_IJS9_EEENS1_IJEEEEEEDaST_) ;  /* 0xffff529000007944 */ /* 0x006fea0003c3ffff */
[----:B-----5:R-:W-:Y:S02]  /*15c40*/  MOV R8, R3 ;  /* 0x0000000300087202 */ /* 0x020fe40000000f00 */
[----:B------:R-:W-:Y:S02]  /*15c50*/  MOV R4, 0x15c70 ;  /* 0x00015c7000047802 */ /* 0x000fe40000000f00 */
[----:B-1----:R-:W-:Y:S05]  /*15c60*/  CALL.REL.NOINC `($_ZN7cutlass13device_kernelIN5flash19enable_sm80_to_sm89INS1_16FlashAttnBwdSm80INS1_25CollectiveMainloopBwdSm80ILi2ELi2EN4cute5tupleIJNS5_1CILi128EEES8_NS7_ILi64EEEEEENS_10bfloat16_tEfNS_4arch4Sm80ELb0ELb1ELb1ELb0ELb0ELb0ELb0ELb0ELi2ELi4ELi4ELi4ELb0EEENS1_24CollectiveEpilogueBwdGQAISA_fSD_Li256ELb0ELb0EEENS1_19SingleTileSchedulerILb0ELb0ELb0ELi128EEEEEEEEEvNT_6ParamsE$_ZN4cute5tupleIJNS0_IJNS0_IJNS_1CILi8EEENS1_ILi1EEEEEENS1_ILi2EEENS0_IJS5_S5_EEEEEENS0_IJNS0_IJS3_NS1_ILi0EEEEEENS1_ILi4096EEENS0_IJiiEEEEEEEEC2ERKS7_RKSC_) ;  /* 0xffff44a000007944 */ /* 0x002fea0003c3ffff */
[----:B-1----:R1:W5:Y:S01]  /*15c70*/  LDL.64 R2, [R1+0x758] ;  /* 0x0007580001027983 */ /* 0x0023620000100a00 */
[----:B------:R-:W-:Y:S02]  /*15c80*/  SHF.L.U32 R4, R7, 0xd, RZ ;  /* 0x0000000d07047819 */ /* 0x000fe400000006ff */
[----:B------:R-:W-:-:S03]  /*15c90*/  MOV R6, 0x15cc0 ;  /* 0x00015cc000067802 */ /* 0x000fc60000000f00 */
[----:B------:R1:W-:Y:S04]  /*15ca0*/  STL [R1+0x770], R4 ;  /* 0x0007700401007387 */ /* 0x0003e80000100800 */
[----:B-1---5:R-:W-:Y:S05]  /*15cb0*/  CALL.REL.NOINC `($_ZN7cutlass13device_kernelIN5flash19enable_sm80_to_sm89INS1_16FlashAttnBwdSm80INS1_25CollectiveMainloopBwdSm80ILi2ELi2EN4cute5tupleIJNS5_1CILi128EEES8_NS7_ILi64EEEEEENS_10bfloat16_tEfNS_4arch4Sm80ELb0ELb1ELb1ELb0ELb0ELb0ELb0ELb0ELi2ELi4ELi4ELi4ELb0EEENS1_24CollectiveEpilogueBwdGQAISA_fSD_Li256ELb0ELb0EEENS1_19SingleTileSchedulerILb0ELb0ELb0ELi128EEEEEEEEEvNT_6ParamsE$_ZN4cute3eso3ESOILb0ELb0EJNS_6LayoutINS_5tupleIJNS3_IJNS_1CILi8EEENS4_ILi1EEEEEENS4_ILi2EEENS3_IJS8_S8_EEEEEENS3_IJNS3_IJS6_NS4_ILi0EEEEEENS4_ILi4096EEENS3_IJiiEEEEEEEEiEEC2ERKSG_RKi) ;  /* 0xffff021000007944 */ /* 0x022fea0003c3ffff */
[----:B------:R-:W-:Y:S01]  /*15cc0*/  ULDC.64 UR4, c[0x0][0x118] ;  /* 0x0000460000047ab9 */ /* 0x000fe20000000a00 */
[----:B-1----:R-:W2:Y:S04]  /*15cd0*/  LDL R2, [R1+0x760] ;  /* 0x0007600001027983 */ /* 0x002ea80000100800 */
[----:B------:R-:W2:Y:S04]  /*15ce0*/  LD.E.64 R10, [R10.64+0x8] ;  /* 0x000008040a0a7980 */ /* 0x000ea8000c101b00 */
[----:B------:R1:W5:Y:S01]  /*15cf0*/  LDL.64 R4, [R1+0x758] ;  /* 0x0007580001047983 */ /* 0x0003620000100a00 */
[----:B------:R-:W-:-:S02]  /*15d00*/  MOV R9, R25 ;  /* 0x0000001900097202 */ /* 0x000fc40000000f00 */
[----:B------:R-:W-:Y:S01]  /*15d10*/  MOV R8, 0x15d40 ;  /* 0x00015d4000087802 */ /* 0x000fe20000000f00 */
[----:B--2---:R-:W-:-:S04]  /*15d20*/  IMAD.WIDE R2, R2, 0x2, R10 ;  /* 0x0000000202027825 */ /* 0x004fc800078e020a */
[----:B-1---5:R-:W-:Y:S05]  /*15d30*/  CALL.REL.NOINC `($_ZN7cutlass13device_kernelIN5flash19enable_sm80_to_sm89INS1_16FlashAttnBwdSm80INS1_25CollectiveMainloopBwdSm80ILi2ELi2EN4cute5tupleIJNS5_1CILi128EEES8_NS7_ILi64EEEEEENS_10bfloat16_tEfNS_4arch4Sm80ELb0ELb1ELb1ELb0ELb0ELb0ELb0ELb0ELi2ELi4ELi4ELi4ELb0EEENS1_24CollectiveEpilogueBwdGQAISA_fSD_Li256ELb0ELb0EEENS1_19SingleTileSchedulerILb0ELb0ELb0ELi128EEEEEEEEEvNT_6ParamsE$_ZN4cute8smem_ptrIPN7cutlass10bfloat16_tEECI1NS_12iter_adaptorIS3_S4_EEES3_) ;  /* 0xffff4b6000007944 */ /* 0x022fea0003c3ffff */
[----:B-1----:R-:W2:Y:S01]  /*15d40*/  LDL.64 R2, [R1+0x758] ;  /* 0x0007580001027983 */ /* 0x002ea20000100a00 */
[----:B------:R-:W-:-:S03]  /*15d50*/  MOV R6, 0x15d80 ;  /* 0x00015d8000067802 */ /* 0x000fc60000000f00 */
[----:B--2---:R1:W-:Y:S04]  /*15d60*/  STL.64 [R1+0x770], R2 ;  /* 0x0007700201007387 */ /* 0x0043e80000100a00 */
[----:B-1----:R-:W-:Y:S05]  /*15d70*/  CALL.REL.NOINC `($_ZN7cutlass13device_kernelIN5flash19enable_sm80_to_sm89INS1_16FlashAttnBwdSm80INS1_25CollectiveMainloopBwdSm80ILi2ELi2EN4cute5tupleIJNS5_1CILi128EEES8_NS7_ILi64EEEEEENS_10bfloat16_tEfNS_4arch4Sm80ELb0ELb1ELb1ELb0ELb0ELb0ELb0ELb0ELi2ELi4ELi4ELi4ELb0EEENS1_24CollectiveEpilogueBwdGQAISA_fSD_Li256ELb0ELb0EEENS1_19SingleTileSchedulerILb0ELb0ELb0ELi128EEEEEEEEEvNT_6ParamsE$_ZN4cute3eso3ESOILb0ELb0EJNS_6LayoutINS_5tupleIJNS3_IJNS_1CILi8EEENS4_ILi1EEEEEENS4_ILi2EEENS3_IJS8_S8_EEEEEENS3_IJNS3_IJS6_NS4_ILi0EEEEEENS4_ILi4096EEENS3_IJiiEEEEEEEENS_10ViewEngineINS_8smem_ptrIPN7cutlass10bfloat16_tEEEEEEEC2ERKSG_RKSN_) ;  /* 0xffff00e000007944 */ /* 0x002fea0003c3ffff */
[----:B------:R2:W5:Y:S04]  /*15d80*/  LDL.64 R54, [R1+0x760] ;  /* 0x0007600001367983 */ /* 0x0005680000100a00 */
[----:B------:R2:W5:Y:S04]  /*15d90*/  LDL.64 R52, [R26+0x30] ;  /* 0x000030001a347983 */ /* 0x0005680000100a00 */
[----:B------:R2:W5:Y:S01]  /*15da0*/  LDL.64 R44, [R1+0x758] ;  /* 0x00075800012c7983 */ /* 0x0005620000100a00 */
[----:B------:R-:W-:Y:S01]  /*15db0*/  IMAD.MOV.U32 R6, RZ, RZ, R16 ;  /* 0x000000ffff067224 */ /* 0x000fe200078e0010 */
[----:B-1----:R-:W-:-:S02]  /*15dc0*/  MOV R3, R17 ;  /* 0x0000001100037202 */ /* 0x002fc40000000f00 */
[----:B------:R-:W-:Y:S02]  /*15dd0*/  MOV R4, 0x15df0 ;  /* 0x00015df000047802 */ /* 0x000fe40000000f00 */
[----:B--2--5:R-:W-:Y:S05]  /*15de0*/  CALL.REL.NOINC `($_ZN7cutlass13device_kernelIN5flash19enable_sm80_to_sm89INS1_16FlashAttnBwdSm80INS1_25CollectiveMainloopBwdSm80ILi2ELi2EN4cute5tupleIJNS5_1CILi128EEES8_NS7_ILi64EEEEEENS_10bfloat16_tEfNS_4arch4Sm80ELb0ELb1ELb1ELb0ELb0ELb0ELb0ELb0ELi2ELi4ELi4ELi4ELb0EEENS1_24CollectiveEpilogueBwdGQAISA_fSD_Li256ELb0ELb0EEENS1_19SingleTileSchedulerILb0ELb0ELb0ELi128EEEEEEEEEvNT_6ParamsE$_ZN4cute3eso3ESOILb1ELb0EJNS_6LayoutINS_5tupleIJNS3_IJNS_1CILi8EEENS4_ILi1EEEEEENS4_ILi2EEENS4_ILi4EEEEEENS3_IJNS3_IJS6_NS4_ILi0EEEEEES5_NS4_ILi16EEEEEEEENS_10ViewEngineIPN7cutlass10bfloat16_tEEEEEC2ERKSF_RKSK_) ;  /* 0xffff3c8000007944 */ /* 0x024fea0003c3ffff */
[----:B------:R2:W5:Y:S01]  /*15df0*/  LDL.64 R50, [R1+0x758] ;  /* 0x0007580001327983 */ /* 0x0005620000100a00 */
[----:B-1----:R-:W-:Y:S01]  /*15e00*/  IMAD.MOV.U32 R6, RZ, RZ, R14 ;  /* 0x000000ffff067224 */ /* 0x002fe200078e000e */
[----:B------:R-:W-:Y:S02]  /*15e10*/  MOV R3, R15 ;  /* 0x0000000f00037202 */ /* 0x000fe40000000f00 */
[----:B------:R-:W-:Y:S02]  /*15e20*/  MOV R4, 0x15e40 ;  /* 0x00015e4000047802 */ /* 0x000fe40000000f00 */
[----:B--2--5:R-:W-:Y:S05]  /*15e30*/  CALL.REL.NOINC `($_ZN7cutlass13device_kernelIN5flash19enable_sm80_to_sm89INS1_16FlashAttnBwdSm80INS1_25CollectiveMainloopBwdSm80ILi2ELi2EN4cute5tupleIJNS5_1CILi128EEES8_NS7_ILi64EEEEEENS_10bfloat16_tEfNS_4arch4Sm80ELb0ELb1ELb1ELb0ELb0ELb0ELb0ELb0ELi2ELi4ELi4ELi4ELb0EEENS1_24CollectiveEpilogueBwdGQAISA_fSD_Li256ELb0ELb0EEENS1_19SingleTileSchedulerILb0ELb0ELb0ELi128EEEEEEEEEvNT_6ParamsE$_ZN4cute3eso3ESOILb1ELb0EJNS_6LayoutINS_5tupleIJNS3_IJNS_1CILi8EEENS4_ILi1EEEEEENS4_ILi4EEES8_EEENS3_IJNS3_IJS6_NS4_ILi0EEEEEES5_NS4_ILi32EEEEEEEENS_10ViewEngineIPN7cutlass10bfloat16_tEEEEEC2ERKSE_RKSJ_) ;  /* 0xffff3e7000007944 */ /* 0x024fea0003c3ffff */
[----:B------:R2:W5:Y:S01]  /*15e40*/  LDL.64 R48, [R1+0x758] ;  /* 0x0007580001307983 */ /* 0x0005620000100a00 */
[----:B------:R-:W-:Y:S01]  /*15e50*/  IMAD.MOV.U32 R9, RZ, RZ, R25 ;  /* 0x000000ffff097224 */ /* 0x000fe200078e0019 */
[----:B-1----:R-:W-:Y:S01]  /*15e60*/  MOV R2, R54 ;  /* 0x0000003600027202 */ /* 0x002fe20000000f00 */
[----:B------:R-:W-:Y:S01]  /*15e70*/  IMAD.MOV.U32 R3, RZ, RZ, R55 ;  /* 0x000000ffff037224 */ /* 0x000fe200078e0037 */
[----:B------:R-:W-:Y:S02]  /*15e80*/  MOV R8, 0x15ea0 ;  /* 0x00015ea000087802 */ /* 0x000fe40000000f00 */
[----:B--2--5:R-:W-:Y:S05]  /*15e90*/  CALL.REL.NOINC `($_ZN7cutlass13device_kernelIN5flash19enable_sm80_to_sm89INS1_16FlashAttnBwdSm80INS1_25CollectiveMainloopBwdSm80ILi2ELi2EN4cute5tupleIJNS5_1CILi128EEES8_NS7_ILi64EEEEEENS_10bfloat16_tEfNS_4arch4Sm80ELb0ELb1ELb1ELb0ELb0ELb0ELb0ELb0ELi2ELi4ELi4ELi4ELb0EEENS1_24CollectiveEpilogueBwdGQAISA_fSD_Li256ELb0ELb0EEENS1_19SingleTileSchedulerILb0ELb0ELb0ELi128EEEEEEEEEvNT_6ParamsE$_ZN4cute8smem_ptrIPN7cutlass10bfloat16_tEECI1NS_12iter_adaptorIS3_S4_EEES3_) ;  /* 0xffff4a0000007944 */ /* 0x024fea0003c3ffff */
[----:B-1----:R1:W5:Y:S01]  /*15ea0*/  LDL.64 R2, [R1+0x758] ;  /* 0x0007580001027983 */ /* 0x0023620000100a00 */
[----:B------:R-:W-:Y:S02]  /*15eb0*/  MOV R67, R25 ;  /* 0x0000001900437202 */ /* 0x000fe40000000f00 */
[----:B------:R-:W-:-:S02]  /*15ec0*/  MOV R6, 0x15ee0 ;  /* 0x00015ee000067802 */ /* 0x000fc40000000f00 */
[----:B-1---5:R-:W-:Y:S05]  /*15ed0*/  CALL.REL.NOINC `($_ZN7cutlass13device_kernelIN5flash19enable_sm80_to_sm89INS1_16FlashAttnBwdSm80INS1_25CollectiveMainloopBwdSm80ILi2ELi2EN4cute5tupleIJNS5_1CILi128EEES8_NS7_ILi64EEEEEENS_10bfloat16_tEfNS_4arch4Sm80ELb0ELb1ELb1ELb0ELb0ELb0ELb0ELb0ELi2ELi4ELi4ELi4ELb0EEENS1_24CollectiveEpilogueBwdGQAISA_fSD_Li256ELb0ELb0EEENS1_19SingleTileSchedulerILb0ELb0ELb0ELi128EEEEEEEEEvNT_6ParamsE$_ZN4cute3eso3ESOILb1ELb0EJNS_6LayoutINS_5tupleIJNS3_IJNS_1CILi8EEENS4_ILi1EEEEEENS4_ILi2EEEEEENS3_IJNS3_IJS6_NS4_ILi0EEEEEENS4_ILi4096EEEEEEEENS_10ViewEngineINS_8smem_ptrIPN7cutlass10bfloat16_tEEEEEEEC2ERKSE_RKSL_) ;  /* 0xffff392000007944 */ /* 0x022fea0003c3ffff */
[----:B-1----:R1:W5:Y:S01]  /*15ee0*/  LDL.64 R4, [R1+0x758] ;  /* 0x0007580001047983 */ /* 0x0023620000100a00 */
[----:B------:R-:W-:Y:S01]  /*15ef0*/  IMAD.MOV.U32 R67, RZ, RZ, R25 ;  /* 0x000000ffff437224 */ /* 0x000fe200078e0019 */
[----:B------:R-:W-:Y:S01]  /*15f00*/  MOV R6, R50 ;  /* 0x0000003200067202 */ /* 0x000fe20000000f00 */
[----:B------:R-:W-:Y:S01]  /*15f10*/  IMAD.MOV.U32 R9, RZ, RZ, R51 ;  /* 0x000000ffff097224 */ /* 0x000fe200078e0033 */
[----:B------:R-:W-:-:S02]  /*15f20*/  MOV R8, 0x15f40 ;  /* 0x00015f4000087802 */ /* 0x000fc40000000f00 */
[----:B-1---5:R-:W-:Y:S05]  /*15f30*/  CALL.REL.NOINC `($_ZN7cutlass13device_kernelIN5flash19enable_sm80_to_sm89INS1_16FlashAttnBwdSm80INS1_25CollectiveMainloopBwdSm80ILi2ELi2EN4cute5tupleIJNS5_1CILi128EEES8_NS7_ILi64EEEEEENS_10bfloat16_tEfNS_4arch4Sm80ELb0ELb1ELb1ELb0ELb0ELb0ELb0ELb0ELi2ELi4ELi4ELi4ELb0EEENS1_24CollectiveEpilogueBwdGQAISA_fSD_Li256ELb0ELb0EEENS1_19SingleTileSchedulerILb0ELb0ELb0ELi128EEEEEEEEEvNT_6ParamsE$_ZN4cute3eso3ESOILb1ELb0EJNS_6LayoutINS_5tupleIJNS3_IJNS_1CILi8EEENS4_ILi1EEEEEENS4_ILi2EEEEEENS3_IJNS3_IJS6_NS4_ILi0EEEEEES5_EEEEENS_10ViewEngineIPN7cutlass10bfloat16_tEEEEEC2ERKSD_RKSI_) ;  /* 0xffff3a5000007944 */ /* 0x022fea0003c3ffff */
[----:B------:R2:W5:Y:S01]  /*15f40*/  LDL.64 R2, [R1+0x758] ;  /* 0x0007580001027983 */ /* 0x0005620000100a00 */
[----:B-1----:R-:W-:Y:S01]  /*15f50*/  IMAD.MOV.U32 R7, RZ, RZ, R5 ;  /* 0x000000ffff077224 */ /* 0x002fe200078e0005 */
[----:B------:R-:W-:-:S02]  /*15f60*/  MOV R67, R25 ;  /* 0x0000001900437202 */ /* 0x000fc40000000f00 */
[----:B------:R-:W-:Y:S02]  /*15f70*/  MOV R6, 0x15f90 ;  /* 0x00015f9000067802 */ /* 0x000fe40000000f00 */
[----:B--2--5:R-:W-:Y:S05]  /*15f80*/  CALL.REL.NOINC `($_ZN7cutlass13device_kernelIN5flash19enable_sm80_to_sm89INS1_16FlashAttnBwdSm80INS1_25CollectiveMainloopBwdSm80ILi2ELi2EN4cute5tupleIJNS5_1CILi128EEES8_NS7_ILi64EEEEEENS_10bfloat16_tEfNS_4arch4Sm80ELb0ELb1ELb1ELb0ELb0ELb0ELb0ELb0ELi2ELi4ELi4ELi4ELb0EEENS1_24CollectiveEpilogueBwdGQAISA_fSD_Li256ELb0ELb0EEENS1_19SingleTileSchedulerILb0ELb0ELb0ELi128EEEEEEEEEvNT_6ParamsE$_ZN4cute3eso3ESOILb1ELb0EJNS_6LayoutINS_5tupleIJNS3_IJNS_1CILi8EEENS4_ILi1EEEEEENS3_IJNS4_ILi2EEEEEEEEENS3_IJNS3_IJS6_NS4_ILi0EEEEEENS3_IJNS4_ILi4096EEEEEEEEEEENS_10ViewEngineINS_8smem_ptrIPN7cutlass10bfloat16_tEEEEEEEC2ERKSG_RKSN_) ;  /* 0xffff364000007944 */ /* 0x024fea0003c3ffff */
[----:B------:R2:W5:Y:S01]  /*15f90*/  LDL.64 R6, [R1+0x758] ;  /* 0x0007580001067983 */ /* 0x0005620000100a00 */
[----:B-1----:R-:W-:Y:S01]  /*15fa0*/  IMAD.MOV.U32 R5, RZ, RZ, R3 ;  /* 0x000000ffff057224 */ /* 0x002fe200078e0003 */
[----:B------:R-:W-:Y:S02]  /*15fb0*/  MOV R67, R25 ;  /* 0x0000001900437202 */ /* 0x000fe40000000f00 */
[----:B------:R-:W-:Y:S02]  /*15fc0*/  MOV R4, 0x15fe0 ;  /* 0x00015fe000047802 */ /* 0x000fe40000000f00 */
[----:B--2--5:R-:W-:Y:S05]  /*15fd0*/  CALL.REL.NOINC `($_ZN7cutlass13device_kernelIN5flash19enable_sm80_to_sm89INS1_16FlashAttnBwdSm80INS1_25CollectiveMainloopBwdSm80ILi2ELi2EN4cute5tupleIJNS5_1CILi128EEES8_NS7_ILi64EEEEEENS_10bfloat16_tEfNS_4arch4Sm80ELb0ELb1ELb1ELb0ELb0ELb0ELb0ELb0ELi2ELi4ELi4ELi4ELb0EEENS1_24CollectiveEpilogueBwdGQAISA_fSD_Li256ELb0ELb0EEENS1_19SingleTileSchedulerILb0ELb0ELb0ELi128EEEEEEEEEvNT_6ParamsE$_ZN4cute3eso3ESOILb1ELb0EJNS_6LayoutINS_5tupleIJNS3_IJNS_1CILi8EEENS4_ILi1EEEEEENS3_IJNS4_ILi2EEEEEEEEENS3_IJNS3_IJS6_NS4_ILi0EEEEEENS3_IJS5_EEEEEEEENS_10ViewEngineIPN7cutlass10bfloat16_tEEEEEC2ERKSF_RKSK_) ;  /* 0xffff370000007944 */ /* 0x024fea0003c3ffff */
[----:B-1----:R1:W5:Y:S01]  /*15fe0*/  LDL.64 R2, [R1+0x758] ;  /* 0x0007580001027983 */ /* 0x0023620000100a00 */
[----:B------:R-:W-:Y:S02]  /*15ff0*/  MOV R67, R25 ;  /* 0x0000001900437202 */ /* 0x000fe40000000f00 */
[----:B------:R-:W-:Y:S02]  /*16000*/  MOV R8, 0x16020 ;  /* 0x0001602000087802 */ /* 0x000fe40000000f00 */
[----:B-1---5:R-:W-:Y:S05]  /*16010*/  CALL.REL.NOINC `($_ZN7cutlass13device_kernelIN5flash19enable_sm80_to_sm89INS1_16FlashAttnBwdSm80INS1_25CollectiveMainloopBwdSm80ILi2ELi2EN4cute5tupleIJNS5_1CILi128EEES8_NS7_ILi64EEEEEENS_10bfloat16_tEfNS_4arch4Sm80ELb0ELb1ELb1ELb0ELb0ELb0ELb0ELb0ELi2ELi4ELi4ELi4ELb0EEENS1_24CollectiveEpilogueBwdGQAISA_fSD_Li256ELb0ELb0EEENS1_19SingleTileSchedulerILb0ELb0ELb0ELi128EEEEEEEEEvNT_6ParamsE$_ZN4cute3eso3ESOILb1ELb0EJNS_6LayoutINS_5tupleIJNS3_IJNS3_IJNS_1CILi8EEENS4_ILi1EEEEEES6_EEENS3_IJNS3_IJS6_S6_EEENS4_ILi2EEEEEEEEENS3_IJNS3_IJNS3_IJS6_NS4_ILi0EEEEEESD_EEENS3_IJNS3_IJSD_SD_EEES5_EEEEEEEENS_10ViewEngineIPN7cutlass10bfloat16_tEEEEEC2ERKSJ_RKSO_) ;  /* 0xffff287000007944 */ /* 0x022fea0003c3ffff */
[----:B-1----:R1:W5:Y:S01]  /*16020*/  LDL.64 R4, [R1+0x758] ;  /* 0x0007580001047983 */ /* 0x0023620000100a00 */
[----:B------:R-:W-:Y:S02]  /*16030*/  MOV R67, R25 ;  /* 0x0000001900437202 */ /* 0x000fe40000000f00 */
[----:B------:R-:W-:-:S02]  /*16040*/  MOV R8, 0x16060 ;  /* 0x0001606000087802 */ /* 0x000fc40000000f00 */
[----:B-1---5:R-:W-:Y:S05]  /*16050*/  CALL.REL.NOINC `($_ZN7cutlass13device_kernelIN5flash19enable_sm80_to_sm89INS1_16FlashAttnBwdSm80INS1_25CollectiveMainloopBwdSm80ILi2ELi2EN4cute5tupleIJNS5_1CILi128EEES8_NS7_ILi64EEEEEENS_10bfloat16_tEfNS_4arch4Sm80ELb0ELb1ELb1ELb0ELb0ELb0ELb0ELb0ELi2ELi4ELi4ELi4ELb0EEENS1_24CollectiveEpilogueBwdGQAISA_fSD_Li256ELb0ELb0EEENS1_19SingleTileSchedulerILb0ELb0ELb0ELi128EEEEEEEEEvNT_6ParamsE$_ZN4cute3eso3ESOILb1ELb0EJNS_6LayoutINS_5tupleIJNS3_IJNS3_IJNS_1CILi8EEENS4_ILi1EEEEEES6_EEENS3_IJNS3_IJS6_S6_EEENS4_ILi2EEEEEEEEENS3_IJNS3_IJNS3_IJS6_NS4_ILi0EEEEEESD_EEENS3_IJNS3_IJSD_SD_EEENS4_ILi4096EEEEEEEEEEENS_10ViewEngineINS_8smem_ptrIPN7cutlass10bfloat16_tEEEEEEEC2ERKSK_RKSR_) ;  /* 0xffff275000007944 */ /* 0x022fea0003c3ffff */
[----:B-1----:R1:W5:Y:S01]  /*16060*/  LDL.64 R2, [R1+0x758] ;  /* 0x0007580001027983 */ /* 0x0023620000100a00 */
[----:B------:R-:W-:Y:S01]  /*16070*/  IMAD.MOV.U32 R6, RZ, RZ, R4 ;  /* 0x000000ffff067224 */ /* 0x000fe200078e0004 */
[----:B------:R-:W-:Y:S01]  /*16080*/  MOV R9, R5 ;  /* 0x0000000500097202 */ /* 0x000fe20000000f00 */
[----:B------:R-:W-:Y:S01]  /*16090*/  IMAD.MOV.U32 R67, RZ, RZ, R25 ;  /* 0x000000ffff437224 */ /* 0x000fe200078e0019 */
[----:B------:R-:W-:-:S02]  /*160a0*/  MOV R8, 0x160c0 ;  /* 0x000160c000087802 */ /* 0x000fc40000000f00 */
[----:B-1---5:R-:W-:Y:S05]  /*160b0*/  CALL.REL.NOINC `($_ZN7cutlass13device_kernelIN5flash19enable_sm80_to_sm89INS1_16FlashAttnBwdSm80INS1_25CollectiveMainloopBwdSm80ILi2ELi2EN4cute5tupleIJNS5_1CILi128EEES8_NS7_ILi64EEEEEENS_10bfloat16_tEfNS_4arch4Sm80ELb0ELb1ELb1ELb0ELb0ELb0ELb0ELb0ELi2ELi4ELi4ELi4ELb0EEENS1_24CollectiveEpilogueBwdGQAISA_fSD_Li256ELb0ELb0EEENS1_19SingleTileSchedulerILb0ELb0ELb0ELi128EEEEEEEEEvNT_6ParamsE$_ZN4cute3eso3ESOILb1ELb0EJNS_6LayoutINS_5tupleIJNS3_IJNS_1CILi8EEENS4_ILi1EEEEEENS4_ILi2EEEEEENS3_IJNS3_IJS6_NS4_ILi0EEEEEES5_EEEEENS_10ViewEngineIPN7cutlass10bfloat16_tEEEEEC2ERKSD_RKSI_) ;  /* 0xffff38d000007944 */ /* 0x022fea0003c3ffff */
[----:B------:R2:W5:Y:S01]  /*160c0*/  LDL.64 R56, [R1+0x758] ;  /* 0x0007580001387983 */ /* 0x0005620000100a00 */
[----:B------:R-:W-:-:S02]  /*160d0*/  MOV R9, R25 ;  /* 0x0000001900097202 */ /* 0x000fc40000000f00 */
[----:B------:R-:W-:Y:S02]  /*160e0*/  MOV R8, 0x16100 ;  /* 0x0001610000087802 */ /* 0x000fe40000000f00 */
[----:B-12--5:R-:W-:Y:S05]  /*160f0*/  CALL.REL.NOINC `($_ZN7cutlass13device_kernelIN5flash19enable_sm80_to_sm89INS1_16FlashAttnBwdSm80INS1_25CollectiveMainloopBwdSm80ILi2ELi2EN4cute5tupleIJNS5_1CILi128EEES8_NS7_ILi64EEEEEENS_10bfloat16_tEfNS_4arch4Sm80ELb0ELb1ELb1ELb0ELb0ELb0ELb0ELb0ELi2ELi4ELi4ELi4ELb0EEENS1_24CollectiveEpilogueBwdGQAISA_fSD_Li256ELb0ELb0EEENS1_19SingleTileSchedulerILb0ELb0ELb0ELi128EEEEEEEEEvNT_6ParamsE$_ZN4cute8smem_ptrIPN7cutlass10bfloat16_tEECI1NS_12iter_adaptorIS3_S4_EEES3_) ;  /* 0xffff47a000007944 */ /* 0x026fea0003c3ffff */
[----:B-1----:R1:W5:Y:S01]  /*16100*/  LDL.64 R2, [R1+0x758] ;  /* 0x0007580001027983 */ /* 0x0023620000100a00 */
[----:B------:R-:W-:Y:S02]  /*16110*/  MOV R67, R25 ;  /* 0x0000001900437202 */ /* 0x000fe40000000f00 */
[----:B------:R-:W-:Y:S02]  /*16120*/  MOV R6, 0x16140 ;  /* 0x0001614000067802 */ /* 0x000fe40000000f00 */
[----:B-1---5:R-:W-:Y:S05]  /*16130*/  CALL.REL.NOINC `($_ZN7cutlass13device_kernelIN5flash19enable_sm80_to_sm89INS1_16FlashAttnBwdSm80INS1_25CollectiveMainloopBwdSm80ILi2ELi2EN4cute5tupleIJNS5_1CILi128EEES8_NS7_ILi64EEEEEENS_10bfloat16_tEfNS_4arch4Sm80ELb0ELb1ELb1ELb0ELb0ELb0ELb0ELb0ELi2ELi4ELi4ELi4ELb0EEENS1_24CollectiveEpilogueBwdGQAISA_fSD_Li256ELb0ELb0EEENS1_19SingleTileSchedulerILb0ELb0ELb0ELi128EEEEEEEEEvNT_6ParamsE$_ZN4cute3eso3ESOILb1ELb0EJNS_6LayoutINS_5tupleIJNS3_IJNS_1CILi8EEENS4_ILi1EEEEEENS4_ILi2EEEEEENS3_IJNS3_IJS6_NS4_ILi0EEEEEENS4_ILi4096EEEEEEEENS_10ViewEngineINS_8smem_ptrIPN7cutlass10bfloat16_tEEEEEEEC2ERKSE_RKSL_) ;  /* 0xffff36c000007944 */ /* 0x022fea0003c3ffff */
[----:B------:R2:W5:Y:S01]  /*16140*/  LDL.64 R58, [R1+0x758] ;  /* 0x00075800013a7983 */ /* 0x0005620000100a00 */
[----:B-1----:R-:W-:Y:S01]  /*16150*/  IMAD.MOV.U32 R2, RZ, RZ, R25 ;  /* 0x000000ffff027224 */ /* 0x002fe200078e0019 */
[----:B------:R-:W-:Y:S02]  /*16160*/  MOV R3, RZ ;  /* 0x000000ff00037202 */ /* 0x000fe40000000f00 */
[----:B------:R-:W-:Y:S02]  /*16170*/  MOV R10, 0x16190 ;  /* 0x00016190000a7802 */ /* 0x000fe40000000f00 */
[----:B--2--5:R-:W-:Y:S05]  /*16180*/  CALL.REL.NOINC `($_ZN7cutlass13device_kernelIN5flash19enable_sm80_to_sm89INS1_16FlashAttnBwdSm80INS1_25CollectiveMainloopBwdSm80ILi2ELi2EN4cute5tupleIJNS5_1CILi128EEES8_NS7_ILi64EEEEEENS_10bfloat16_tEfNS_4arch4Sm80ELb0ELb1ELb1ELb0ELb0ELb0ELb0ELb0ELi2ELi4ELi4ELi4ELb0EEENS1_24CollectiveEpilogueBwdGQAISA_fSD_Li256ELb0ELb0EEENS1_19SingleTileSchedulerILb0ELb0ELb0ELi128EEEEEEEEEvNT_6ParamsE$_ZN4cute3eso3ESOILb1ELb0EJNS_10UnderscoreEiEEC2ERKS2_RKi) ;  /* 0xffff0b4000007944 */ /* 0x024fea0003c3ffff */
[----:B-1----:R-:W2:Y:S01]  /*16190*/  LDL R3, [R1+0x758] ;  /* 0x0007580001037983 */ /* 0x002ea20000100800 */
[----:B------:R-:W-:Y:S01]  /*161a0*/  IMAD.MOV.U32 R2, RZ, RZ, R25 ;  /* 0x000000ffff027224 */ /* 0x000fe200078e0019 */
[----:B------:R-:W-:Y:S02]  /*161b0*/  MOV R6, 0x161e0 ;  /* 0x000161e000067802 */ /* 0x000fe40000000f00 */
[----:B--2---:R-:W-:-:S02]  /*161c0*/  SHF.L.U32 R3, R3, 0xc, RZ ;  /* 0x0000000c03037819 */ /* 0x004fc400000006ff */
[----:B------:R-:W-:Y:S05]  /*161d0*/  CALL.REL.NOINC `($_ZN7cutlass13device_kernelIN5flash19enable_sm80_to_sm89INS1_16FlashAttnBwdSm80INS1_25CollectiveMainloopBwdSm80ILi2ELi2EN4cute5tupleIJNS5_1CILi128EEES8_NS7_ILi64EEEEEENS_10bfloat16_tEfNS_4arch4Sm80ELb0ELb1ELb1ELb0ELb0ELb0ELb0ELb0ELi2ELi4ELi4ELi4ELb0EEENS1_24CollectiveEpilogueBwdGQAISA_fSD_Li256ELb0ELb0EEENS1_19SingleTileSchedulerILb0ELb0ELb0ELi128EEEEEEEEEvNT_6ParamsE$_ZN4cute3eso3ESOILb1ELb0EJNS_6LayoutINS_5tupleIJNS3_IJNS_1CILi8EEENS4_ILi1EEEEEEEEENS3_IJNS3_IJS6_NS4_ILi0EEEEEEEEEEEiEEC2ERKSC_RKi) ;  /* 0xffff336000007944 */ /* 0x000fea0003c3ffff */
[----:B-1----:R-:W2:Y:S01]  /*161e0*/  LDL R3, [R1+0x758] ;  /* 0x0007580001037983 */ /* 0x002ea20000100800 */
[----:B------:R-:W-:-:S02]  /*161f0*/  MOV R9, R25 ;  /* 0x0000001900097202 */ /* 0x000fc40000000f00 */
[----:B------:R-:W-:Y:S01]  /*16200*/  MOV R8, 0x16230 ;  /* 0x0001623000087802 */ /* 0x000fe20000000f00 */
[----:B--2---:R-:W-:-:S04]  /*16210*/  IMAD.WIDE R2, R3, 0x2, R58 ;  /* 0x0000000203027825 */ /* 0x004fc800078e023a */
[----:B------:R-:W-:Y:S05]  /*16220*/  CALL.REL.NOINC `($_ZN7cutlass13device_kernelIN5flash19enable_sm80_to_sm89INS1_16FlashAttnBwdSm80INS1_25CollectiveMainloopBwdSm80ILi2ELi2EN4cute5tupleIJNS5_1CILi128EEES8_NS7_ILi64EEEEEENS_10bfloat16_tEfNS_4arch4Sm80ELb0ELb1ELb1ELb0ELb0ELb0ELb0ELb0ELi2ELi4ELi4ELi4ELb0EEENS1_24CollectiveEpilogueBwdGQAISA_fSD_Li256ELb0ELb0EEENS1_19SingleTileSchedulerILb0ELb0ELb0ELi128EEEEEEEEEvNT_6ParamsE$_ZN4cute8smem_ptrIPN7cutlass10bfloat16_tEECI1NS_12iter_adaptorIS3_S4_EEES3_) ;  /* 0xffff467000007944 */ /* 0x000fea0003c3ffff */
[----:B-1----:R1:W5:Y:S01]  /*16230*/  LDL.64 R2, [R1+0x758] ;  /* 0x0007580001027983 */ /* 0x0023620000100a00 */
[----:B------:R-:W-:Y:S02]  /*16240*/  MOV R6, R25 ;  /* 0x0000001900067202 */ /* 0x000fe40000000f00 */
[----:B------:R-:W-:Y:S02]  /*16250*/  MOV R8, 0x16270 ;  /* 0x0001627000087802 */ /* 0x000fe40000000f00 */
[----:B-1---5:R-:W-:Y:S05]  /*16260*/  CALL.REL.NOINC `($_ZN7cutlass13device_kernelIN5flash19enable_sm80_to_sm89INS1_16FlashAttnBwdSm80INS1_25CollectiveMainloopBwdSm80ILi2ELi2EN4cute5tupleIJNS5_1CILi128EEES8_NS7_ILi64EEEEEENS_10bfloat16_tEfNS_4arch4Sm80ELb0ELb1ELb1ELb0ELb0ELb0ELb0ELb0ELi2ELi4ELi4ELi4ELb0EEENS1_24CollectiveEpilogueBwdGQAISA_fSD_Li256ELb0ELb0EEENS1_19SingleTileSchedulerILb0ELb0ELb0ELi128EEEEEEEEEvNT_6ParamsE$_ZN4cute3eso3ESOILb1ELb0EJNS_6LayoutINS_5tupleIJNS3_IJNS_1CILi8EEENS4_ILi1EEEEEEEEENS3_IJNS3_IJS6_NS4_ILi0EEEEEEEEEEENS_10ViewEngineINS_8smem_ptrIPN7cutlass10bfloat16_tEEEEEEEC2ERKSC_RKSJ_) ;  /* 0xffff324000007944 */ /* 0x022fea0003c3ffff */
[----:B------:R2:W5:Y:S01]  /*16270*/  LDL.64 R4, [R1+0x758] ;  /* 0x0007580001047983 */ /* 0x0005620000100a00 */
[----:B-1----:R-:W-:Y:S01]  /*16280*/  IMAD.MOV.U32 R2, RZ, RZ, R25 ;  /* 0x000000ffff027224 */ /* 0x002fe200078e0019 */
[----:B------:R-:W-:Y:S02]  /*16290*/  MOV R3, RZ ;  /* 0x000000ff00037202 */ /* 0x000fe40000000f00 */
[----:B------:R-:W-:Y:S02]  /*162a0*/  MOV R10, 0x162c0 ;  /* 0x000162c0000a7802 */ /* 0x000fe40000000f00 */
[----:B--2--5:R-:W-:Y:S05]  /*162b0*/  CALL.REL.NOINC `($_ZN7cutlass13device_kernelIN5flash19enable_sm80_to_sm89INS1_16FlashAttnBwdSm80INS1_25CollectiveMainloopBwdSm80ILi2ELi2EN4cute5tupleIJNS5_1CILi128EEES8_NS7_ILi64EEEEEENS_10bfloat16_tEfNS_4arch4Sm80ELb0ELb1ELb1ELb0ELb0ELb0ELb0ELb0ELi2ELi4ELi4ELi4ELb0EEENS1_24CollectiveEpilogueBwdGQAISA_fSD_Li256ELb0ELb0EEENS1_19SingleTileSchedulerILb0ELb0ELb0ELi128EEEEEEEEEvNT_6ParamsE$_ZN4cute3eso3ESOILb1ELb0EJNS_10UnderscoreEiEEC2ERKS2_RKi) ;  /* 0xffff0a1000007944 */ /* 0x024fea0003c3ffff */
[----:B-1----:R-:W2:Y:S01]  /*162c0*/  LDL R3, [R1+0x758] ;  /* 0x0007580001037983 */ /* 0x002ea20000100800 */
[----:B------:R-:W-:Y:S01]  /*162d0*/  IMAD.MOV.U32 R2, RZ, RZ, R25 ;  /* 0x000000ffff027224 */ /* 0x000fe200078e0019 */
[----:B------:R-:W-:-:S02]  /*162e0*/  MOV R6, 0x16310 ;  /* 0x0001631000067802 */ /* 0x000fc40000000f00 */
[----:B--2---:R-:W-:Y:S02]  /*162f0*/  SHF.L.U32 R3, R3, 0x3, RZ ;  /* 0x0000000303037819 */ /* 0x004fe400000006ff */
[----:B------:R-:W-:Y:S05]  /*16300*/  CALL.REL.NOINC `($_ZN7cutlass13device_kernelIN5flash19enable_sm80_to_sm89INS1_16FlashAttnBwdSm80INS1_25CollectiveMainloopBwdSm80ILi2ELi2EN4cute5tupleIJNS5_1CILi128EEES8_NS7_ILi64EEEEEENS_10bfloat16_tEfNS_4arch4Sm80ELb0ELb1ELb1ELb0ELb0ELb0ELb0ELb0ELi2ELi4ELi4ELi4ELb0EEENS1_24CollectiveEpilogueBwdGQAISA_fSD_Li256ELb0ELb0EEENS1_19SingleTileSchedulerILb0ELb0ELb0ELi128EEEEEEEEEvNT_6ParamsE$_ZN4cute3eso3ESOILb1ELb0EJNS_6LayoutINS_5tupleIJNS3_IJNS_1CILi8EEENS4_ILi1EEEEEEEEENS3_IJNS3_IJS6_NS4_ILi0EEEEEEEEEEEiEEC2ERKSC_RKi) ;  /* 0xffff323000007944 */ /* 0x000fea0003c3ffff */
[----:B-1----:R-:W2:Y:S01]  /*16310*/  LDL R3, [R1+0x758] ;  /* 0x0007580001037983 */ /* 0x002ea20000100800 */
[----:B------:R-:W-:Y:S02]  /*16320*/  MOV R67, R25 ;  /* 0x0000001900437202 */ /* 0x000fe40000000f00 */
[----:B------:R-:W-:Y:S01]  /*16330*/  MOV R6, 0x16370 ;  /* 0x0001637000067802 */ /* 0x000fe20000000f00 */
[----:B--2---:R-:W-:-:S05]  /*16340*/  IMAD.WIDE R2, R3, 0x2, R56 ;  /* 0x0000000203027825 */ /* 0x004fca00078e0238 */
[----:B------:R-:W-:Y:S02]  /*16350*/  MOV R8, R2 ;  /* 0x0000000200087202 */ /* 0x000fe40000000f00 */
[----:B------:R-:W-:Y:S05]  /*16360*/  CALL.REL.NOINC `($_ZN7cutlass13device_kernelIN5flash19enable_sm80_to_sm89INS1_16FlashAttnBwdSm80INS1_25CollectiveMainloopBwdSm80ILi2ELi2EN4cute5tupleIJNS5_1CILi128EEES8_NS7_ILi64EEEEEENS_10bfloat16_tEfNS_4arch4Sm80ELb0ELb1ELb1ELb0ELb0ELb0ELb0ELb0ELi2ELi4ELi4ELi4ELb0EEENS1_24CollectiveEpilogueBwdGQAISA_fSD_Li256ELb0ELb0EEENS1_19SingleTileSchedulerILb0ELb0ELb0ELi128EEEEEEEEEvNT_6ParamsE$_ZN4cute3eso3ESOILb1ELb0EJNS_6LayoutINS_5tupleIJNS3_IJNS_1CILi8EEENS4_ILi1EEEEEEEEENS3_IJNS3_IJS6_NS4_ILi0EEEEEEEEEEENS_10ViewEngineIPN7cutlass10bfloat16_tEEEEEC2ERKSC_RKSH_) ;  /* 0xffff318000007944 */ /* 0x000fea0003c3ffff */
[----:B------:R2:W5:Y:S01]  /*16370*/  LDL.64 R12, [R1+0x758] ;  /* 0x00075800010c7983 */ /* 0x0005620000100a00 */
[----:B-1----:R-:W-:Y:S01]  /*16380*/  IMAD.MOV.U32 R2, RZ, RZ, R4 ;  /* 0x000000ffff027224 */ /* 0x002fe200078e0004 */
[----:B------:R-:W-:Y:S01]  /*16390*/  MOV R3, R5 ;  /* 0x0000000500037202 */ /* 0x000fe20000000f00 */
[----:B------:R-:W-:Y:S01]  /*163a0*/  IMAD.MOV.U32 R9, RZ, RZ, R25 ;  /* 0x000000ffff097224 */ /* 0x000fe200078e0019 */
[----:B------:R-:W-:Y:S02]  /*163b0*/  MOV R8, 0x163d0 ;  /* 0x000163d000087802 */ /* 0x000fe40000000f00 */
[----:B--2--5:R-:W-:Y:S05]  /*163c0*/  CALL.REL.NOINC `($_ZN7cutlass13device_kernelIN5flash19enable_sm80_to_sm89INS1_16FlashAttnBwdSm80INS1_25CollectiveMainloopBwdSm80ILi2ELi2EN4cute5tupleIJNS5_1CILi128EEES8_NS7_ILi64EEEEEENS_10bfloat16_tEfNS_4arch4Sm80ELb0ELb1ELb1ELb0ELb0ELb0ELb0ELb0ELi2ELi4ELi4ELi4ELb0EEENS1_24CollectiveEpilogueBwdGQAISA_fSD_Li256ELb0ELb0EEENS1_19SingleTileSchedulerILb0ELb0ELb0ELi128EEEEEEEEEvNT_6ParamsE$_ZN4cute8smem_ptrIPN7cutlass10bfloat16_tEECI1NS_12iter_adaptorIS3_S4_EEES3_) ;  /* 0xffff44d000007944 */ /* 0x024fea0003c3ffff */
[----:B-1----:R1:W5:Y:S01]  /*163d0*/  LDL.64 R2, [R1+0x758] ;  /* 0x0007580001027983 */ /* 0x0023620000100a00 */
[----:B------:R-:W-:Y:S02]  /*163e0*/  MOV R4, R25 ;  /* 0x0000001900047202 */ /* 0x000fe40000000f00 */
[----:B------:R-:W-:Y:S02]  /*163f0*/  MOV R6, 0x16410 ;  /* 0x0001641000067802 */ /* 0x000fe40000000f00 */
[----:B-1---5:R-:W-:Y:S05]  /*16400*/  CALL.REL.NOINC `($_ZN7cutlass13device_kernelIN5flash19enable_sm80_to_sm89INS1_16FlashAttnBwdSm80INS1_25CollectiveMainloopBwdSm80ILi2ELi2EN4cute5tupleIJNS5_1CILi128EEES8_NS7_ILi64EEEEEENS_10bfloat16_tEfNS_4arch4Sm80ELb0ELb1ELb1ELb0ELb0ELb0ELb0ELb0ELi2ELi4ELi4ELi4ELb0EEENS1_24CollectiveEpilogueBwdGQAISA_fSD_Li256ELb0ELb0EEENS1_19SingleTileSchedulerILb0ELb0ELb0ELi128EEEEEEEEEvNT_6ParamsE$_ZN4cute8smem_ptrIPN7cutlass9uint128_tEECI1NS_12iter_adaptorIS3_S4_EEES3_) ;  /* 0xffff44d000007944 */ /* 0x022fea0003c3ffff */
[----:B-1----:R1:W5:Y:S01]  /*16410*/  LDL.64 R2, [R1+0x758] ;  /* 0x0007580001027983 */ /* 0x0023620000100a00 */
[----:B------:R-:W-:Y:S02]  /*16420*/  MOV R4, R25 ;  /* 0x0000001900047202 */ /* 0x000fe40000000f00 */
[----:B------:R-:W-:-:S02]  /*16430*/  MOV R6, 0x16450 ;  /* 0x0001645000067802 */ /* 0x000fc40000000f00 */
[----:B-1---5:R-:W-:Y:S05]  /*16440*/  CALL.REL.NOINC `($_ZN7cutlass13device_kernelIN5flash19enable_sm80_to_sm89INS1_16FlashAttnBwdSm80INS1_25CollectiveMainloopBwdSm80ILi2ELi2EN4cute5tupleIJNS5_1CILi128EEES8_NS7_ILi64EEEEEENS_10bfloat16_tEfNS_4arch4Sm80ELb0ELb1ELb1ELb0ELb0ELb0ELb0ELb0ELi2ELi4ELi4ELi4ELb0EEENS1_24CollectiveEpilogueBwdGQAISA_fSD_Li256ELb0ELb0EEENS1_19SingleTileSchedulerILb0ELb0ELb0ELi128EEEEEEEEEvNT_6ParamsE$_ZN4cute3eso3ESOILb1ELb0EJNS_6LayoutINS_5tupleIJNS3_IJNS_1CILi1EEES5_EEEEEENS3_IJNS3_IJS5_NS4_ILi0EEEEEEEEEEENS_10ViewEngineINS_8smem_ptrIPN7cutlass9uint128_tEEEEEEEC2ERKSB_RKSI_) ;  /* 0xffff277000007944 */ /* 0x022fea0003c3ffff */
[----:B------:R2:W5:Y:S01]  /*16450*/  LDL R6, [R1+0x758] ;  /* 0x0007580001067983 */ /* 0x0005620000100800 */
[----:B------:R-:W-:-:S02]  /*16460*/  MOV R67, R25 ;  /* 0x0000001900437202 */ /* 0x000fc40000000f00 */
[----:B-1----:R-:W-:Y:S02]  /*16470*/  MOV R4, 0x16490 ;  /* 0x0001649000047802 */ /* 0x002fe40000000f00 */
[----:B--2--5:R-:W-:Y:S05]  /*16480*/  CALL.REL.NOINC `($_ZN7cutlass13device_kernelIN5flash19enable_sm80_to_sm89INS1_16FlashAttnBwdSm80INS1_25CollectiveMainloopBwdSm80ILi2ELi2EN4cute5tupleIJNS5_1CILi128EEES8_NS7_ILi64EEEEEENS_10bfloat16_tEfNS_4arch4Sm80ELb0ELb1ELb1ELb0ELb0ELb0ELb0ELb0ELi2ELi4ELi4ELi4ELb0EEENS1_24CollectiveEpilogueBwdGQAISA_fSD_Li256ELb0ELb0EEENS1_19SingleTileSchedulerILb0ELb0ELb0ELi128EEEEEEEEEvNT_6ParamsE$_ZN4cute3eso3ESOILb1ELb0EJNS_6LayoutINS_5tupleIJNS3_IJNS_1CILi4EEENS4_ILi1EEEEEEEEENS3_IJNS3_IJS6_NS4_ILi0EEEEEEEEEEENS_10ViewEngineIPjEEEEC2ERKSC_RKSF_) ;  /* 0xffff2ee000007944 */ /* 0x024fea0003c3ffff */
[----:B------:R2:W5:Y:S01]  /*16490*/  LDL.64 R8, [R1+0x758] ;  /* 0x0007580001087983 */ /* 0x0005620000100a00 */
[----:B------:R-:W-:Y:S02]  /*164a0*/  MOV R4, R6 ;  /* 0x0000000600047202 */ /* 0x000fe40000000f00 */
[----:B-1----:R-:W-:Y:S02]  /*164b0*/  MOV R2, 0x164d0 ;  /* 0x000164d000027802 */ /* 0x002fe40000000f00 */
[----:B--2--5:R-:W-:Y:S05]  /*164c0*/  CALL.REL.NOINC `($_ZN7cutlass13device_kernelIN5flash19enable_sm80_to_sm89INS1_16FlashAttnBwdSm80INS1_25CollectiveMainloopBwdSm80ILi2ELi2EN4cute5tupleIJNS5_1CILi128EEES8_NS7_ILi64EEEEEENS_10bfloat16_tEfNS_4arch4Sm80ELb0ELb1ELb1ELb0ELb0ELb0ELb0ELb0ELi2ELi4ELi4ELi4ELb0EEENS1_24CollectiveEpilogueBwdGQAISA_fSD_Li256ELb0ELb0EEENS1_19SingleTileSchedulerILb0ELb0ELb0ELi128EEEEEEEEEvNT_6ParamsE$_ZN73_INTERNAL_24fd9406_37_flash_bwd_hdim64_bf16_softcap_sm80_cu_3fbc093a_291824__cvta_generic_to_sharedEPKv) ;  /* 0xffff453000007944 */ /* 0x024fea0003c3ffff */
        /* <DEDUP_REMOVED lines=9> */
[----:B-1----:R-:W-:Y:S05]  /*16560*/  CALL.REL.NOINC `($_ZN7cutlass13device_kernelIN5flash19enable_sm80_to_sm89INS1_16FlashAttnBwdSm80INS1_25CollectiveMainloopBwdSm80ILi2ELi2EN4cute5tupleIJNS5_1CILi128EEES8_NS7_ILi64EEEEEENS_10bfloat16_tEfNS_4arch4Sm80ELb0ELb1ELb1ELb0ELb0ELb0ELb0ELb0ELi2ELi4ELi4ELi4ELb0EEENS1_24CollectiveEpilogueBwdGQAISA_fSD_Li256ELb0ELb0EEENS1_19SingleTileSchedulerILb0ELb0ELb0ELi128EEEEEEEEEvNT_6ParamsE$_ZN4cute3eso3ESOILb1ELb0EJNS_10UnderscoreEiEEC2ERKS2_RKi) ;  /* 0xffff076000007944 */ /* 0x002fea0003c3ffff */
        /* <DEDUP_REMOVED lines=16> */
[----:B------:R-:W-:Y:S02]  /*16670*/  MOV R3, 0x1 ;  /* 0x0000000100037802 */ /* 0x000fe40000000f00 */
[----:B------:R-:W-:-:S02]  /*16680*/  MOV R10, 0x166a0 ;  /* 0x000166a0000a7802 */ /* 0x000fc40000000f00 */
        /* <DEDUP_REMOVED lines=43> */
[----:B-1---5:R-:W-:Y:S05]  /*16940*/  CALL.REL.NOINC `($_ZN7cutlass13device_kernelIN5flash19enable_sm80_to_sm89INS1_16FlashAttnBwdSm80INS1_25CollectiveMainloopBwdSm80ILi2ELi2EN4cute5tupleIJNS5_1CILi128EEES8_NS7_ILi64EEEEEENS_10bfloat16_tEfNS_4arch4Sm80ELb0ELb1ELb1ELb0ELb0ELb0ELb0ELb0ELi2ELi4ELi4ELi4ELb0EEENS1_24CollectiveEpilogueBwdGQAISA_fSD_Li256ELb0ELb0EEENS1_19SingleTileSchedulerILb0ELb0ELb0ELi128EEEEEEEEEvNT_6ParamsE$_ZN4cute8smem_ptrIPN7cutlass10bfloat16_tEECI1NS_12iter_adaptorIS3_S4_EEES3_) ;  /* 0xffff3f5000007944 */ /* 0x022fea0003c3ffff */
[----:B-1----:R1:W5:Y:S01]  /*16950*/  LDL.64 R2, [R1+0x758] ;  /* 0x0007580001027983 */ /* 0x0023620000100a00 */
[----:B------:R-:W-:-:S03]  /*16960*/  MOV R6, 0x16980 ;  /* 0x0001698000067802 */ /* 0x000fc60000000f00 */
[----:B-1---5:R-:W-:Y:S05]  /*16970*/  CALL.REL.NOINC `($_ZN7cutlass13device_kernelIN5flash19enable_sm80_to_sm89INS1_16FlashAttnBwdSm80INS1_25CollectiveMainloopBwdSm80ILi2ELi2EN4cute5tupleIJNS5_1CILi128EEES8_NS7_ILi64EEEEEENS_10bfloat16_tEfNS_4arch4Sm80ELb0ELb1ELb1ELb0ELb0ELb0ELb0ELb0ELi2ELi4ELi4ELi4ELb0EEENS1_24CollectiveEpilogueBwdGQAISA_fSD_Li256ELb0ELb0EEENS1_19SingleTileSchedulerILb0ELb0ELb0ELi128EEEEEEEEEvNT_6ParamsE$_ZN4cute3eso3ESOILb1ELb0EJNS_6LayoutINS_5tupleIJNS3_IJNS_1CILi8EEENS4_ILi1EEEEEENS4_ILi4EEEEEENS3_IJNS3_IJS6_NS4_ILi0EEEEEENS4_ILi2048EEEEEEEENS_10ViewEngineINS_8smem_ptrIPN7cutlass10bfloat16_tEEEEEEEC2ERKSE_RKSL_) ;  /* 0xffff319000007944 */ /* 0x022fea0003c3ffff */
[----:B-1----:R1:W5:Y:S01]  /*16980*/  LDL.64 R2, [R1+0x758] ;  /* 0x0007580001027983 */ /* 0x0023620000100a00 */
[----:B------:R-:W-:Y:S01]  /*16990*/  IMAD.MOV.U32 R6, RZ, RZ, R48 ;  /* 0x000000ffff067224 */ /* 0x000fe200078e0030 */
[----:B------:R-:W-:Y:S02]  /*169a0*/  MOV R9, R49 ;  /* 0x0000003100097202 */ /* 0x000fe40000000f00 */
[----:B------:R-:W-:Y:S02]  /*169b0*/  MOV R8, 0x169d0 ;  /* 0x000169d000087802 */ /* 0x000fe40000000f00 */
[----:B-1---5:R-:W-:Y:S05]  /*169c0*/  CALL.REL.NOINC `($_ZN7cutlass13device_kernelIN5flash19enable_sm80_to_sm89INS1_16FlashAttnBwdSm80INS1_25CollectiveMainloopBwdSm80ILi2ELi2EN4cute5tupleIJNS5_1CILi128EEES8_NS7_ILi64EEEEEENS_10bfloat16_tEfNS_4arch4Sm80ELb0ELb1ELb1ELb0ELb0ELb0ELb0ELb0ELi2ELi4ELi4ELi4ELb0EEENS1_24CollectiveEpilogueBwdGQAISA_fSD_Li256ELb0ELb0EEENS1_19SingleTileSchedulerILb0ELb0ELb0ELi128EEEEEEEEEvNT_6ParamsE$_ZN4cute3eso3ESOILb1ELb0EJNS_6LayoutINS_5tupleIJNS3_IJNS_1CILi8EEENS4_ILi1EEEEEENS4_ILi4EEEEEENS3_IJNS3_IJS6_NS4_ILi0EEEEEES5_EEEEENS_10ViewEngineIPN7cutlass10bfloat16_tEEEEEC2ERKSD_RKSI_) ;  /* 0xffff31c000007944 */ /* 0x022fea0003c3ffff */
[----:B------:R2:W5:Y:S01]  /*169d0*/  LDL.64 R4, [R1+0x758] ;  /* 0x0007580001047983 */ /* 0x0005620000100a00 */
[----:B------:R-:W-:Y:S01]  /*169e0*/  IMAD.MOV.U32 R6, RZ, RZ, R2 ;  /* 0x000000ffff067224 */ /* 0x000fe200078e0002 */
[----:B------:R-:W-:Y:S02]  /*169f0*/  MOV R9, R3 ;  /* 0x0000000300097202 */ /* 0x000fe40000000f00 */
[----:B------:R-:W-:Y:S02]  /*16a00*/  MOV R8, 0x16a20 ;  /* 0x00016a2000087802 */ /* 0x000fe40000000f00 */
[----:B-12--5:R-:W-:Y:S05]  /*16a10*/  CALL.REL.NOINC `($_ZN7cutlass13device_kernelIN5flash19enable_sm80_to_sm89INS1_16FlashAttnBwdSm80INS1_25CollectiveMainloopBwdSm80ILi2ELi2EN4cute5tupleIJNS5_1CILi128EEES8_NS7_ILi64EEEEEENS_10bfloat16_tEfNS_4arch4Sm80ELb0ELb1ELb1ELb0ELb0ELb0ELb0ELb0ELi2ELi4ELi4ELi4ELb0EEENS1_24CollectiveEpilogueBwdGQAISA_fSD_Li256ELb0ELb0EEENS1_19SingleTileSchedulerILb0ELb0ELb0ELi128EEEEEEEEEvNT_6ParamsE$_ZN4cute3eso3ESOILb1ELb0EJNS_6LayoutINS_5tupleIJNS3_IJNS_1CILi8EEENS4_ILi1EEEEEENS3_IJNS4_ILi4EEEEEEEEENS3_IJNS3_IJS6_NS4_ILi0EEEEEENS3_IJNS4_ILi2048EEEEEEEEEEENS_10ViewEngineINS_8smem_ptrIPN7cutlass10bfloat16_tEEEEEEEC2ERKSG_RKSN_) ;  /* 0xffff2d2000007944 */ /* 0x026fea0003c3ffff */
[----:B-1----:R1:W5:Y:S01]  /*16a20*/  LDL.64 R6, [R1+0x758] ;  /* 0x0007580001067983 */ /* 0x0023620000100a00 */
[----:B------:R-:W-:-:S02]  /*16a30*/  MOV R2, R4 ;  /* 0x0000000400027202 */ /* 0x000fc40000000f00 */
[----:B------:R-:W-:Y:S02]  /*16a40*/  MOV R4, 0x16a60 ;  /* 0x00016a6000047802 */ /* 0x000fe40000000f00 */
[----:B-1---5:R-:W-:Y:S05]  /*16a50*/  CALL.REL.NOINC `($_ZN7cutlass13device_kernelIN5flash19enable_sm80_to_sm89INS1_16FlashAttnBwdSm80INS1_25CollectiveMainloopBwdSm80ILi2ELi2EN4cute5tupleIJNS5_1CILi128EEES8_NS7_ILi64EEEEEENS_10bfloat16_tEfNS_4arch4Sm80ELb0ELb1ELb1ELb0ELb0ELb0ELb0ELb0ELi2ELi4ELi4ELi4ELb0EEENS1_24CollectiveEpilogueBwdGQAISA_fSD_Li256ELb0ELb0EEENS1_19SingleTileSchedulerILb0ELb0ELb0ELi128EEEEEEEEEvNT_6ParamsE$_ZN4cute3eso3ESOILb1ELb0EJNS_6LayoutINS_5tupleIJNS3_IJNS_1CILi8EEENS4_ILi1EEEEEENS3_IJNS4_ILi4EEEEEEEEENS3_IJNS3_IJS6_NS4_ILi0EEEEEENS3_IJS5_EEEEEEEENS_10ViewEngineIPN7cutlass10bfloat16_tEEEEEC2ERKSF_RKSK_) ;  /* 0xffff2d4000007944 */ /* 0x022fea0003c3ffff */
[----:B-1----:R1:W5:Y:S01]  /*16a60*/  LDL.64 R2, [R1+0x758] ;  /* 0x0007580001027983 */ /* 0x0023620000100a00 */
[----:B------:R-:W-:-:S03]  /*16a70*/  MOV R8, 0x16a90 ;  /* 0x00016a9000087802 */ /* 0x000fc60000000f00 */
[----:B-1---5:R-:W-:Y:S05]  /*16a80*/  CALL.REL.NOINC `($_ZN7cutlass13device_kernelIN5flash19enable_sm80_to_sm89INS1_16FlashAttnBwdSm80INS1_25CollectiveMainloopBwdSm80ILi2ELi2EN4cute5tupleIJNS5_1CILi128EEES8_NS7_ILi64EEEEEENS_10bfloat16_tEfNS_4arch4Sm80ELb0ELb1ELb1ELb0ELb0ELb0ELb0ELb0ELi2ELi4ELi4ELi4ELb0EEENS1_24CollectiveEpilogueBwdGQAISA_fSD_Li256ELb0ELb0EEENS1_19SingleTileSchedulerILb0ELb0ELb0ELi128EEEEEEEEEvNT_6ParamsE$_ZN4cute3eso3ESOILb1ELb0EJNS_6LayoutINS_5tupleIJNS3_IJNS3_IJNS_1CILi8EEENS4_ILi1EEEEEES6_EEENS3_IJNS3_IJS6_S6_EEENS4_ILi4EEEEEEEEENS3_IJNS3_IJNS3_IJS6_NS4_ILi0EEEEEESD_EEENS3_IJNS3_IJSD_SD_EEES5_EEEEEEEENS_10ViewEngineIPN7cutlass10bfloat16_tEEEEEC2ERKSJ_RKSO_) ;  /* 0xffff1e8000007944 */ /* 0x022fea0003c3ffff */
[----:B-1----:R1:W5:Y:S01]  /*16a90*/  LDL.64 R4, [R1+0x758] ;  /* 0x0007580001047983 */ /* 0x0023620000100a00 */
[----:B------:R-:W-:-:S03]  /*16aa0*/  MOV R8, 0x16ac0 ;  /* 0x00016ac000087802 */ /* 0x000fc60000000f00 */
[----:B-1---5:R-:W-:Y:S05]  /*16ab0*/  CALL.REL.NOINC `($_ZN7cutlass13device_kernelIN5flash19enable_sm80_to_sm89INS1_16FlashAttnBwdSm80INS1_25CollectiveMainloopBwdSm80ILi2ELi2EN4cute5tupleIJNS5_1CILi128EEES8_NS7_ILi64EEEEEENS_10bfloat16_tEfNS_4arch4Sm80ELb0ELb1ELb1ELb0ELb0ELb0ELb0ELb0ELi2ELi4ELi4ELi4ELb0EEENS1_24CollectiveEpilogueBwdGQAISA_fSD_Li256ELb0ELb0EEENS1_19SingleTileSchedulerILb0ELb0ELb0ELi128EEEEEEEEEvNT_6ParamsE$_ZN4cute3eso3ESOILb1ELb0EJNS_6LayoutINS_5tupleIJNS3_IJNS3_IJNS_1CILi8EEENS4_ILi1EEEEEES6_EEENS3_IJNS3_IJS6_S6_EEENS4_ILi4EEEEEEEEENS3_IJNS3_IJNS3_IJS6_NS4_ILi0EEEEEESD_EEENS3_IJNS3_IJSD_SD_EEENS4_ILi2048EEEEEEEEEEENS_10ViewEngineINS_8smem_ptrIPN7cutlass10bfloat16_tEEEEEEEC2ERKSK_RKSR_) ;  /* 0xffff1e1000007944 */ /* 0x022fea0003c3ffff */
[----:B-1----:R1:W5:Y:S01]  /*16ac0*/  LDL.64 R2, [R1+0x758] ;  /* 0x0007580001027983 */ /* 0x0023620000100a00 */
[----:B------:R-:W-:Y:S01]  /*16ad0*/  IMAD.MOV.U32 R6, RZ, RZ, R4 ;  /* 0x000000ffff067224 */ /* 0x000fe200078e0004 */
[----:B------:R-:W-:Y:S02]  /*16ae0*/  MOV R9, R5 ;  /* 0x0000000500097202 */ /* 0x000fe40000000f00 */
[----:B------:R-:W-:Y:S02]  /*16af0*/  MOV R8, 0x16b10 ;  /* 0x00016b1000087802 */ /* 0x000fe40000000f00 */
[----:B-1---5:R-:W-:Y:S05]  /*16b00*/  CALL.REL.NOINC `($_ZN7cutlass13device_kernelIN5flash19enable_sm80_to_sm89INS1_16FlashAttnBwdSm80INS1_25CollectiveMainloopBwdSm80ILi2ELi2EN4cute5tupleIJNS5_1CILi128EEES8_NS7_ILi64EEEEEENS_10bfloat16_tEfNS_4arch4Sm80ELb0ELb1ELb1ELb0ELb0ELb0ELb0ELb0ELi2ELi4ELi4ELi4ELb0EEENS1_24CollectiveEpilogueBwdGQAISA_fSD_Li256ELb0ELb0EEENS1_19SingleTileSchedulerILb0ELb0ELb0ELi128EEEEEEEEEvNT_6ParamsE$_ZN4cute3eso3ESOILb1ELb0EJNS_6LayoutINS_5tupleIJNS3_IJNS_1CILi8EEENS4_ILi1EEEEEENS4_ILi4EEEEEENS3_IJNS3_IJS6_NS4_ILi0EEEEEES5_EEEEENS_10ViewEngineIPN7cutlass10bfloat16_tEEEEEC2ERKSD_RKSI_) ;  /* 0xffff308000007944 */ /* 0x022fea0003c3ffff */
[----:B------:R2:W5:Y:S01]  /*16b10*/  LDL.64 R56, [R1+0x758] ;  /* 0x0007580001387983 */ /* 0x0005620000100a00 */
[----:B------:R-:W-:Y:S02]  /*16b20*/  MOV R9, R25 ;  /* 0x0000001900097202 */ /* 0x000fe40000000f00 */
[----:B------:R-:W-:Y:S02]  /*16b30*/  MOV R8, 0x16b50 ;  /* 0x00016b5000087802 */ /* 0x000fe40000000f00 */
[----:B-12--5:R-:W-:Y:S05]  /*16b40*/  CALL.REL.NOINC `($_ZN7cutlass13device_kernelIN5flash19enable_sm80_to_sm89INS1_16FlashAttnBwdSm80INS1_25CollectiveMainloopBwdSm80ILi2ELi2EN4cute5tupleIJNS5_1CILi128EEES8_NS7_ILi64EEEEEENS_10bfloat16_tEfNS_4arch4Sm80ELb0ELb1ELb1ELb0ELb0ELb0ELb0ELb0ELi2ELi4ELi4ELi4ELb0EEENS1_24CollectiveEpilogueBwdGQAISA_fSD_Li256ELb0ELb0EEENS1_19SingleTileSchedulerILb0ELb0ELb0ELi128EEEEEEEEEvNT_6ParamsE$_ZN4cute8smem_ptrIPN7cutlass10bfloat16_tEECI1NS_12iter_adaptorIS3_S4_EEES3_) ;  /* 0xffff3d5000007944 */ /* 0x026fea0003c3ffff */
[----:B-1----:R1:W5:Y:S01]  /*16b50*/  LDL.64 R2, [R1+0x758] ;  /* 0x0007580001027983 */ /* 0x0023620000100a00 */
[----:B------:R-:W-:-:S03]  /*16b60*/  MOV R6, 0x16b80 ;  /* 0x00016b8000067802 */ /* 0x000fc60000000f00 */
[----:B-1---5:R-:W-:Y:S05]  /*16b70*/  CALL.REL.NOINC `($_ZN7cutlass13device_kernelIN5flash19enable_sm80_to_sm89INS1_16FlashAttnBwdSm80INS1_25CollectiveMainloopBwdSm80ILi2ELi2EN4cute5tupleIJNS5_1CILi128EEES8_NS7_ILi64EEEEEENS_10bfloat16_tEfNS_4arch4Sm80ELb0ELb1ELb1ELb0ELb0ELb0ELb0ELb0ELi2ELi4ELi4ELi4ELb0EEENS1_24CollectiveEpilogueBwdGQAISA_fSD_Li256ELb0ELb0EEENS1_19SingleTileSchedulerILb0ELb0ELb0ELi128EEEEEEEEEvNT_6ParamsE$_ZN4cute3eso3ESOILb1ELb0EJNS_6LayoutINS_5tupleIJNS3_IJNS_1CILi8EEENS4_ILi1EEEEEENS4_ILi4EEEEEENS3_IJNS3_IJS6_NS4_ILi0EEEEEENS4_ILi2048EEEEEEEENS_10ViewEngineINS_8smem_ptrIPN7cutlass10bfloat16_tEEEEEEEC2ERKSE_RKSL_) ;  /* 0xffff2f9000007944 */ /* 0x022fea0003c3ffff */
[----:B------:R2:W5:Y:S01]  /*16b80*/  LDL.64 R58, [R1+0x758] ;  /* 0x00075800013a7983 */ /* 0x0005620000100a00 */
[----:B-1----:R-:W-:Y:S01]  /*16b90*/  IMAD.MOV.U32 R2, RZ, RZ, R25 ;  /* 0x000000ffff027224 */ /* 0x002fe200078e0019 */
[----:B------:R-:W-:-:S02]  /*16ba0*/  MOV R3, RZ ;  /* 0x000000ff00037202 */ /* 0x000fc40000000f00 */
[----:B------:R-:W-:Y:S02]  /*16bb0*/  MOV R10, 0x16bd0 ;  /* 0x00016bd0000a7802 */ /* 0x000fe40000000f00 */
[----:B--2--5:R-:W-:Y:S05]  /*16bc0*/  CALL.REL.NOINC `($_ZN7cutlass13device_kernelIN5flash19enable_sm80_to_sm89INS1_16FlashAttnBwdSm80INS1_25CollectiveMainloopBwdSm80ILi2ELi2EN4cute5tupleIJNS5_1CILi128EEES8_NS7_ILi64EEEEEENS_10bfloat16_tEfNS_4arch4Sm80ELb0ELb1ELb1ELb0ELb0ELb0ELb0ELb0ELi2ELi4ELi4ELi4ELb0EEENS1_24CollectiveEpilogueBwdGQAISA_fSD_Li256ELb0ELb0EEENS1_19SingleTileSchedulerILb0ELb0ELb0ELi128EEEEEEEEEvNT_6ParamsE$_ZN4cute3eso3ESOILb1ELb0EJNS_10UnderscoreEiEEC2ERKS2_RKi) ;  /* 0xffff010000007944 */ /* 0x024fea0003c3ffff */
[----:B-1----:R-:W2:Y:S01]  /*16bd0*/  LDL R3, [R1+0x758] ;  /* 0x0007580001037983 */ /* 0x002ea20000100800 */
[----:B------:R-:W-:Y:S01]  /*16be0*/  IMAD.MOV.U32 R2, RZ, RZ, R25 ;  /* 0x000000ffff027224 */ /* 0x000fe200078e0019 */
[----:B------:R-:W-:Y:S02]  /*16bf0*/  MOV R6, 0x16c20 ;  /* 0x00016c2000067802 */ /* 0x000fe40000000f00 */
        /* <DEDUP_REMOVED lines=9> */
[----:B------:R-:W-:-:S02]  /*16c90*/  MOV R8, 0x16cb0 ;  /* 0x00016cb000087802 */ /* 0x000fc40000000f00 */
[----:B-1---5:R-:W-:Y:S05]  /*16ca0*/  CALL.REL.NOINC `($_ZN7cutlass13device_kernelIN5flash19enable_sm80_to_sm89INS1_16FlashAttnBwdSm80INS1_25CollectiveMainloopBwdSm80ILi2ELi2EN4cute5tupleIJNS5_1CILi128EEES8_NS7_ILi64EEEEEENS_10bfloat16_tEfNS_4arch4Sm80ELb0ELb1ELb1ELb0ELb0ELb0ELb0ELb0ELi2ELi4ELi4ELi4ELb0EEENS1_24CollectiveEpilogueBwdGQAISA_fSD_Li256ELb0ELb0EEENS1_19SingleTileSchedulerILb0ELb0ELb0ELi128EEEEEEEEEvNT_6ParamsE$_ZN4cute3eso3ESOILb1ELb0EJNS_6LayoutINS_5tupleIJNS3_IJNS_1CILi8EEENS4_ILi1EEEEEEEEENS3_IJNS3_IJS6_NS4_ILi0EEEEEEEEEEENS_10ViewEngineINS_8smem_ptrIPN7cutlass10bfloat16_tEEEEEEEC2ERKSC_RKSJ_) ;  /* 0xffff280000007944 */ /* 0x022fea0003c3ffff */
        /* <DEDUP_REMOVED lines=233> */
[----:B-1----:R-:W-:Y:S05]  /*17b40*/  CALL.REL.NOINC `($_ZN7cutlass13device_kernelIN5flash19enable_sm80_to_sm89INS1_16FlashAttnBwdSm80INS1_25CollectiveMainloopBwdSm80ILi2ELi2EN4cute5tupleIJNS5_1CILi128EEES8_NS7_ILi64EEEEEENS_10bfloat16_tEfNS_4arch4Sm80ELb0ELb1ELb1ELb0ELb0ELb0ELb0ELb0ELi2ELi4ELi4ELi4ELb0EEENS1_24CollectiveEpilogueBwdGQAISA_fSD_Li256ELb0ELb0EEENS1_19SingleTileSchedulerILb0ELb0ELb0ELi128EEEEEEEEEvNT_6ParamsE$_ZN4cute3eso3ESOILb1ELb0EJNS_10UnderscoreES2_iEEC2ERKS2_S5_RKi) ;  /* 0xfffef14000007944 */ /* 0x002fea0003c3ffff */
        /* <DEDUP_REMOVED lines=9> */
[----:B------:R-:W-:Y:S05]  /*17be0*/  CALL.REL.NOINC `($_ZN7cutlass13device_kernelIN5flash19enable_sm80_to_sm89INS1_16FlashAttnBwdSm80INS1_25CollectiveMainloopBwdSm80ILi2ELi2EN4cute5tupleIJNS5_1CILi128EEES8_NS7_ILi64EEEEEENS_10bfloat16_tEfNS_4arch4Sm80ELb0ELb1ELb1ELb0ELb0ELb0ELb0ELb0ELi2ELi4ELi4ELi4ELb0EEENS1_24CollectiveEpilogueBwdGQAISA_fSD_Li256ELb0ELb0EEENS1_19SingleTileSchedulerILb0ELb0ELb0ELi128EEEEEEEEEvNT_6ParamsE$_ZN4cute3eso3ESOILb1ELb0EJNS_6LayoutINS_5tupleIJNS3_IJNS_1CILi8EEENS4_ILi1EEEEEENS4_ILi2EEEEEENS3_IJNS3_IJS6_NS4_ILi0EEEEEENS4_ILi4096EEEEEEEEiEEC2ERKSE_RKi) ;  /* 0xffff1c5000007944 */ /* 0x000fea0003c3ffff */
        /* <DEDUP_REMOVED lines=8> */
[----:B-1---5:R-:W-:Y:S05]  /*17c70*/  CALL.REL.NOINC `($_ZN7cutlass13device_kernelIN5flash19enable_sm80_to_sm89INS1_16FlashAttnBwdSm80INS1_25CollectiveMainloopBwdSm80ILi2ELi2EN4cute5tupleIJNS5_1CILi128EEES8_NS7_ILi64EEEEEENS_10bfloat16_tEfNS_4arch4Sm80ELb0ELb1ELb1ELb0ELb0ELb0ELb0ELb0ELi2ELi4ELi4ELi4ELb0EEENS1_24CollectiveEpilogueBwdGQAISA_fSD_Li256ELb0ELb0EEENS1_19SingleTileSchedulerILb0ELb0ELb0ELi128EEEEEEEEEvNT_6ParamsE$_ZN4cute3eso3ESOILb1ELb0EJNS_6LayoutINS_5tupleIJNS3_IJNS_1CILi8EEENS4_ILi1EEEEEENS4_ILi2EEEEEENS3_IJNS3_IJS6_NS4_ILi0EEEEEENS4_ILi4096EEEEEEEENS_10ViewEngineINS_8smem_ptrIPN7cutlass10bfloat16_tEEEEEEEC2ERKSE_RKSL_) ;  /* 0xffff1b8000007944 */ /* 0x022fea0003c3ffff */
[----:B-1----:R1:W5:Y:S01]  /*17c80*/  LDL.64 R4, [R1+0x758] ;  /* 0x0007580001047983 */ /* 0x0023620000100a00 */
[----:B------:R-:W-:Y:S01]  /*17c90*/  IMAD.MOV.U32 R81, RZ, RZ, R25 ;  /* 0x000000ffff517224 */ /* 0x000fe200078e0019 */
[----:B------:R-:W-:Y:S02]  /*17ca0*/  MOV R3, 0x1 ;  /* 0x0000000100037802 */ /* 0x000fe40000000f00 */
[----:B------:R-:W-:-:S02]  /*17cb0*/  MOV R8, 0x17cd0 ;  /* 0x00017cd000087802 */ /* 0x000fc40000000f00 */
[----:B-1---5:R-:W-:Y:S05]  /*17cc0*/  CALL.REL.NOINC `($_ZN7cutlass13device_kernelIN5flash19enable_sm80_to_sm89INS1_16FlashAttnBwdSm80INS1_25CollectiveMainloopBwdSm80ILi2ELi2EN4cute5tupleIJNS5_1CILi128EEES8_NS7_ILi64EEEEEENS_10bfloat16_tEfNS_4arch4Sm80ELb0ELb1ELb1ELb0ELb0ELb0ELb0ELb0ELi2ELi4ELi4ELi4ELb0EEENS1_24CollectiveEpilogueBwdGQAISA_fSD_Li256ELb0ELb0EEENS1_19SingleTileSchedulerILb0ELb0ELb0ELi128EEEEEEEEEvNT_6ParamsE$_ZN4cute3eso3ESOILb1ELb0EJNS_10UnderscoreES2_iEEC2ERKS2_S5_RKi) ;  /* 0xfffeefc000007944 */ /* 0x022fea0003c3ffff */
[----:B-1----:R-:W2:Y:S01]  /*17cd0*/  LDL R3, [R1+0x758] ;  /* 0x0007580001037983 */ /* 0x002ea20000100800 */
[----:B------:R-:W-:Y:S01]  /*17ce0*/  IMAD.MOV.U32 R2, RZ, RZ, R25 ;  /* 0x000000ffff027224 */ /* 0x000fe200078e0019 */
[----:B------:R-:W-:-:S02]  /*17cf0*/  MOV R6, 0x17d20 ;  /* 0x00017d2000067802 */ /* 0x000fc40000000f00 */
[----:B--2---:R-:W-:Y:S02]  /*17d00*/  SHF.L.U32 R3, R3, 0x4, RZ ;  /* 0x0000000403037819 */ /* 0x004fe400000006ff */
[----:B------:R-:W-:Y:S05]  /*17d10*/  CALL.REL.NOINC `($_ZN7cutlass13device_kernelIN5flash19enable_sm80_to_sm89INS1_16FlashAttnBwdSm80INS1_25CollectiveMainloopBwdSm80ILi2ELi2EN4cute5tupleIJNS5_1CILi128EEES8_NS7_ILi64EEEEEENS_10bfloat16_tEfNS_4arch4Sm80ELb0ELb1ELb1ELb0ELb0ELb0ELb0ELb0ELi2ELi4ELi4ELi4ELb0EEENS1_24CollectiveEpilogueBwdGQAISA_fSD_Li256ELb0ELb0EEENS1_19SingleTileSchedulerILb0ELb0ELb0ELi128EEEEEEEEEvNT_6ParamsE$_ZN4cute3eso3ESOILb1ELb0EJNS_6LayoutINS_5tupleIJNS3_IJNS_1CILi8EEENS4_ILi1EEEEEENS4_ILi2EEEEEENS3_IJNS3_IJS6_NS4_ILi0EEEEEES5_EEEEEiEEC2ERKSD_RKi) ;  /* 0xffff1cd000007944 */ /* 0x000fea0003c3ffff */
[----:B-1----:R-:W2:Y:S01]  /*17d20*/  LDL R3, [R1+0x758] ;  /* 0x0007580001037983 */ /* 0x002ea20000100800 */
[----:B------:R-:W-:Y:S02]  /*17d30*/  MOV R67, R25 ;  /* 0x0000001900437202 */ /* 0x000fe40000000f00 */
[----:B------:R-:W-:Y:S01]  /*17d40*/  MOV R8, 0x17d80 ;  /* 0x00017d8000087802 */ /* 0x000fe20000000f00 */
[----:B--2---:R-:W-:-:S05]  /*17d50*/  IMAD.WIDE R6, R3, 0x2, R50 ;  /* 0x0000000203067825 */ /* 0x004fca00078e0232 */
[----:B------:R-:W-:Y:S02]  /*17d60*/  MOV R9, R7 ;  /* 0x0000000700097202 */ /* 0x000fe40000000f00 */
[----:B------:R-:W-:Y:S05]  /*17d70*/  CALL.REL.NOINC `($_ZN7cutlass13device_kernelIN5flash19enable_sm80_to_sm89INS1_16FlashAttnBwdSm80INS1_25CollectiveMainloopBwdSm80ILi2ELi2EN4cute5tupleIJNS5_1CILi128EEES8_NS7_ILi64EEEEEENS_10bfloat16_tEfNS_4arch4Sm80ELb0ELb1ELb1ELb0ELb0ELb0ELb0ELb0ELi2ELi4ELi4ELi4ELb0EEENS1_24CollectiveEpilogueBwdGQAISA_fSD_Li256ELb0ELb0EEENS1_19SingleTileSchedulerILb0ELb0ELb0ELi128EEEEEEEEEvNT_6ParamsE$_ZN4cute3eso3ESOILb1ELb0EJNS_6LayoutINS_5tupleIJNS3_IJNS_1CILi8EEENS4_ILi1EEEEEENS4_ILi2EEEEEENS3_IJNS3_IJS6_NS4_ILi0EEEEEES5_EEEEENS_10ViewEngineIPN7cutlass10bfloat16_tEEEEEC2ERKSD_RKSI_) ;  /* 0xffff1c1000007944 */ /* 0x000fea0003c3ffff */
[----:B------:R2:W5:Y:S01]  /*17d80*/  LDL.64 R2, [R1+0x758] ;  /* 0x0007580001027983 */ /* 0x0005620000100a00 */
[----:B-1----:R-:W-:Y:S01]  /*17d90*/  IMAD.MOV.U32 R7, RZ, RZ, R5 ;  /* 0x000000ffff077224 */ /* 0x002fe200078e0005 */
[----:B------:R-:W-:Y:S02]  /*17da0*/  MOV R67, R25 ;  /* 0x0000001900437202 */ /* 0x000fe40000000f00 */
        /* <DEDUP_REMOVED lines=9> */
[----:B------:R-:W-:-:S02]  /*17e40*/  MOV R8, 0x17e60 ;  /* 0x00017e6000087802 */ /* 0x000fc40000000f00 */
[----:B-1---5:R-:W-:Y:S05]  /*17e50*/  CALL.REL.NOINC `($_ZN7cutlass13device_kernelIN5flash19enable_sm80_to_sm89INS1_16FlashAttnBwdSm80INS1_25CollectiveMainloopBwdSm80ILi2ELi2EN4cute5tupleIJNS5_1CILi128EEES8_NS7_ILi64EEEEEENS_10bfloat16_tEfNS_4arch4Sm80ELb0ELb1ELb1ELb0ELb0ELb0ELb0ELb0ELi2ELi4ELi4ELi4ELb0EEENS1_24CollectiveEpilogueBwdGQAISA_fSD_Li256ELb0ELb0EEENS1_19SingleTileSchedulerILb0ELb0ELb0ELi128EEEEEEEEEvNT_6ParamsE$_ZN4cute3eso3ESOILb1ELb0EJNS_6LayoutINS_5tupleIJNS3_IJNS3_IJNS_1CILi8EEENS4_ILi1EEEEEES6_EEENS3_IJNS3_IJS6_S6_EEENS4_ILi2EEEEEEEEENS3_IJNS3_IJNS3_IJS6_NS4_ILi0EEEEEESD_EEENS3_IJNS3_IJSD_SD_EEES5_EEEEEEEENS_10ViewEngineIPN7cutlass10bfloat16_tEEEEEC2ERKSJ_RKSO_) ;  /* 0xffff0a3000007944 */ /* 0x022fea0003c3ffff */
[----:B-1----:R1:W5:Y:S01]  /*17e60*/  LDL.64 R4, [R1+0x758] ;  /* 0x0007580001047983 */ /* 0x0023620000100a00 */
[----:B------:R-:W-:-:S02]  /*17e70*/  MOV R67, R25 ;  /* 0x0000001900437202 */ /* 0x000fc40000000f00 */
[----:B------:R-:W-:Y:S02]  /*17e80*/  MOV R8, 0x17ea0 ;  /* 0x00017ea000087802 */ /* 0x000fe40000000f00 */
[----:B-1---5:R-:W-:Y:S05]  /*17e90*/  CALL.REL.NOINC `($_ZN7cutlass13device_kernelIN5flash19enable_sm80_to_sm89INS1_16FlashAttnBwdSm80INS1_25CollectiveMainloopBwdSm80ILi2ELi2EN4cute5tupleIJNS5_1CILi128EEES8_NS7_ILi64EEEEEENS_10bfloat16_tEfNS_4arch4Sm80ELb0ELb1ELb1ELb0ELb0ELb0ELb0ELb0ELi2ELi4ELi4ELi4ELb0EEENS1_24CollectiveEpilogueBwdGQAISA_fSD_Li256ELb0ELb0EEENS1_19SingleTileSchedulerILb0ELb0ELb0ELi128EEEEEEEEEvNT_6ParamsE$_ZN4cute3eso3ESOILb1ELb0EJNS_6LayoutINS_5tupleIJNS3_IJNS3_IJNS_1CILi8EEENS4_ILi1EEEEEES6_EEENS3_IJNS3_IJS6_S6_EEENS4_ILi2EEEEEEEEENS3_IJNS3_IJNS3_IJS6_NS4_ILi0EEEEEESD_EEENS3_IJNS3_IJSD_SD_EEENS4_ILi4096EEEEEEEEEEENS_10ViewEngineINS_8smem_ptrIPN7cutlass10bfloat16_tEEEEEEEC2ERKSK_RKSR_) ;  /* 0xffff091000007944 */ /* 0x022fea0003c3ffff */
[----:B-1----:R1:W5:Y:S01]  /*17ea0*/  LDL.64 R2, [R1+0x758] ;  /* 0x0007580001027983 */ /* 0x0023620000100a00 */
[----:B------:R-:W-:Y:S01]  /*17eb0*/  IMAD.MOV.U32 R6, RZ, RZ, R4 ;  /* 0x000000ffff067224 */ /* 0x000fe200078e0004 */
[----:B------:R-:W-:Y:S01]  /*17ec0*/  MOV R9, R5 ;  /* 0x0000000500097202 */ /* 0x000fe20000000f00 */
[----:B------:R-:W-:Y:S01]  /*17ed0*/  IMAD.MOV.U32 R67, RZ, RZ, R25 ;  /* 0x000000ffff437224 */ /* 0x000fe200078e0019 */
[----:B------:R-:W-:Y:S02]  /*17ee0*/  MOV R8, 0x17f00 ;  /* 0x00017f0000087802 */ /* 0x000fe40000000f00 */
[----:B-1---5:R-:W-:Y:S05]  /*17ef0*/  CALL.REL.NOINC `($_ZN7cutlass13device_kernelIN5flash19enable_sm80_to_sm89INS1_16FlashAttnBwdSm80INS1_25CollectiveMainloopBwdSm80ILi2ELi2EN4cute5tupleIJNS5_1CILi128EEES8_NS7_ILi64EEEEEENS_10bfloat16_tEfNS_4arch4Sm80ELb0ELb1ELb1ELb0ELb0ELb0ELb0ELb0ELi2ELi4ELi4ELi4ELb0EEENS1_24CollectiveEpilogueBwdGQAISA_fSD_Li256ELb0ELb0EEENS1_19SingleTileSchedulerILb0ELb0ELb0ELi128EEEEEEEEEvNT_6ParamsE$_ZN4cute3eso3ESOILb1ELb0EJNS_6LayoutINS_5tupleIJNS3_IJNS_1CILi8EEENS4_ILi1EEEEEENS4_ILi2EEEEEENS3_IJNS3_IJS6_NS4_ILi0EEEEEES5_EEEEENS_10ViewEngineIPN7cutlass10bfloat16_tEEEEEC2ERKSD_RKSI_) ;  /* 0xffff1a9000007944 */ /* 0x022fea0003c3ffff */
[----:B------:R2:W5:Y:S01]  /*17f00*/  LDL.64 R56, [R1+0x758] ;  /* 0x0007580001387983 */ /* 0x0005620000100a00 */
[----:B------:R-:W-:Y:S02]  /*17f10*/  MOV R9, R25 ;  /* 0x0000001900097202 */ /* 0x000fe40000000f00 */
[----:B------:R-:W-:Y:S02]  /*17f20*/  MOV R8, 0x17f40 ;  /* 0x00017f4000087802 */ /* 0x000fe40000000f00 */
[----:B-12--5:R-:W-:Y:S05]  /*17f30*/  CALL.REL.NOINC `($_ZN7cutlass13device_kernelIN5flash19enable_sm80_to_sm89INS1_16FlashAttnBwdSm80INS1_25CollectiveMainloopBwdSm80ILi2ELi2EN4cute5tupleIJNS5_1CILi128EEES8_NS7_ILi64EEEEEENS_10bfloat16_tEfNS_4arch4Sm80ELb0ELb1ELb1ELb0ELb0ELb0ELb0ELb0ELi2ELi4ELi4ELi4ELb0EEENS1_24CollectiveEpilogueBwdGQAISA_fSD_Li256ELb0ELb0EEENS1_19SingleTileSchedulerILb0ELb0ELb0ELi128EEEEEEEEEvNT_6ParamsE$_ZN4cute8smem_ptrIPN7cutlass10bfloat16_tEECI1NS_12iter_adaptorIS3_S4_EEES3_) ;  /* 0xffff296000007944 */ /* 0x026fea0003c3ffff */
[----:B-1----:R1:W5:Y:S01]  /*17f40*/  LDL.64 R2, [R1+0x758] ;  /* 0x0007580001027983 */ /* 0x0023620000100a00 */
[----:B------:R-:W-:Y:S02]  /*17f50*/  MOV R67, R25 ;  /* 0x0000001900437202 */ /* 0x000fe40000000f00 */
[----:B------:R-:W-:-:S02]  /*17f60*/  MOV R6, 0x17f80 ;  /* 0x00017f8000067802 */ /* 0x000fc40000000f00 */
[----:B-1---5:R-:W-:Y:S05]  /*17f70*/  CALL.REL.NOINC `($_ZN7cutlass13device_kernelIN5flash19enable_sm80_to_sm89INS1_16FlashAttnBwdSm80INS1_25CollectiveMainloopBwdSm80ILi2ELi2EN4cute5tupleIJNS5_1CILi128EEES8_NS7_ILi64EEEEEENS_10bfloat16_tEfNS_4arch4Sm80ELb0ELb1ELb1ELb0ELb0ELb0ELb0ELb0ELi2ELi4ELi4ELi4ELb0EEENS1_24CollectiveEpilogueBwdGQAISA_fSD_Li256ELb0ELb0EEENS1_19SingleTileSchedulerILb0ELb0ELb0ELi128EEEEEEEEEvNT_6ParamsE$_ZN4cute3eso3ESOILb1ELb0EJNS_6LayoutINS_5tupleIJNS3_IJNS_1CILi8EEENS4_ILi1EEEEEENS4_ILi2EEEEEENS3_IJNS3_IJS6_NS4_ILi0EEEEEENS4_ILi4096EEEEEEEENS_10ViewEngineINS_8smem_ptrIPN7cutlass10bfloat16_tEEEEEEEC2ERKSE_RKSL_) ;  /* 0xffff188000007944 */ /* 0x022fea0003c3ffff */
        /* <DEDUP_REMOVED lines=140> */
[----:B------:R-:W-:Y:S05]  /*18840*/  CALL.REL.NOINC `($_ZN7cutlass13device_kernelIN5flash19enable_sm80_to_sm89INS1_16FlashAttnBwdSm80INS1_25CollectiveMainloopBwdSm80ILi2ELi2EN4cute5tupleIJNS5_1CILi128EEES8_NS7_ILi64EEEEEENS_10bfloat16_tEfNS_4arch4Sm80ELb0ELb1ELb1ELb0ELb0ELb0ELb0ELb0ELi2ELi4ELi4ELi4ELb0EEENS1_24CollectiveEpilogueBwdGQAISA_fSD_Li256ELb0ELb0EEENS1_19SingleTileSchedulerILb0ELb0ELb0ELi128EEEEEEEEEvNT_6ParamsE$_ZN4cute3eso3ESOILb1ELb0EJNS_6LayoutINS_5tupleIJNS3_IJNS_1CILi8EEENS4_ILi1EEEEEENS4_ILi4EEEEEENS3_IJNS3_IJS6_NS4_ILi0EEEEEENS4_ILi2048EEEEEEEEiEEC2ERKSE_RKi) ;  /* 0xffff130000007944 */ /* 0x000fea0003c3ffff */
[----:B------:R-:W-:Y:S01]  /*18850*/  ULDC.64 UR4, c[0x0][0x118] ;  /* 0x0000460000047ab9 */ /* 0x000fe20000000a00 */
[----:B-1----:R-:W2:Y:S04]  /*18860*/  LDL R2, [R1+0x758] ;  /* 0x0007580001027983 */ /* 0x002ea80000100800 */
[----:B------:R-:W2:Y:S01]  /*18870*/  LD.E.64 R4, [R52.64+0x8] ;  /* 0x0000080434047980 */ /* 0x000ea2000c101b00 */
[----:B------:R-:W-:Y:S02]  /*18880*/  MOV R9, R25 ;  /* 0x0000001900097202 */ /* 0x000fe40000000f00 */
[----:B------:R-:W-:Y:S01]  /*18890*/  MOV R8, 0x188c0 ;  /* 0x000188c000087802 */ /* 0x000fe20000000f00 */
[----:B--2---:R-:W-:-:S04]  /*188a0*/  IMAD.WIDE R2, R2, 0x2, R4 ;  /* 0x0000000202027825 */ /* 0x004fc800078e0204 */
[----:B------:R-:W-:Y:S05]  /*188b0*/  CALL.REL.NOINC `($_ZN7cutlass13device_kernelIN5flash19enable_sm80_to_sm89INS1_16FlashAttnBwdSm80INS1_25CollectiveMainloopBwdSm80ILi2ELi2EN4cute5tupleIJNS5_1CILi128EEES8_NS7_ILi64EEEEEENS_10bfloat16_tEfNS_4arch4Sm80ELb0ELb1ELb1ELb0ELb0ELb0ELb0ELb0ELi2ELi4ELi4ELi4ELb0EEENS1_24CollectiveEpilogueBwdGQAISA_fSD_Li256ELb0ELb0EEENS1_19SingleTileSchedulerILb0ELb0ELb0ELi128EEEEEEEEEvNT_6ParamsE$_ZN4cute8smem_ptrIPN7cutlass10bfloat16_tEECI1NS_12iter_adaptorIS3_S4_EEES3_) ;  /* 0xffff1fe000007944 */ /* 0x000fea0003c3ffff */
[----:B-1----:R1:W5:Y:S01]  /*188c0*/  LDL.64 R2, [R1+0x758] ;  /* 0x0007580001027983 */ /* 0x0023620000100a00 */
[----:B------:R-:W-:-:S03]  /*188d0*/  MOV R6, 0x188f0 ;  /* 0x000188f000067802 */ /* 0x000fc60000000f00 */
[----:B-1---5:R-:W-:Y:S05]  /*188e0*/  CALL.REL.NOINC `($_ZN7cutlass13device_kernelIN5flash19enable_sm80_to_sm89INS1_16FlashAttnBwdSm80INS1_25CollectiveMainloopBwdSm80ILi2ELi2EN4cute5tupleIJNS5_1CILi128EEES8_NS7_ILi64EEEEEENS_10bfloat16_tEfNS_4arch4Sm80ELb0ELb1ELb1ELb0ELb0ELb0ELb0ELb0ELi2ELi4ELi4ELi4ELb0EEENS1_24CollectiveEpilogueBwdGQAISA_fSD_Li256ELb0ELb0EEENS1_19SingleTileSchedulerILb0ELb0ELb0ELi128EEEEEEEEEvNT_6ParamsE$_ZN4cute3eso3ESOILb1ELb0EJNS_6LayoutINS_5tupleIJNS3_IJNS_1CILi8EEENS4_ILi1EEEEEENS4_ILi4EEEEEENS3_IJNS3_IJS6_NS4_ILi0EEEEEENS4_ILi2048EEEEEEEENS_10ViewEngineINS_8smem_ptrIPN7cutlass10bfloat16_tEEEEEEEC2ERKSE_RKSL_) ;  /* 0xffff122000007944 */ /* 0x022fea0003c3ffff */
[----:B-1----:R1:W5:Y:S01]  /*188f0*/  LDL.64 R4, [R1+0x758] ;  /* 0x0007580001047983 */ /* 0x0023620000100a00 */
[----:B------:R-:W-:Y:S01]  /*18900*/  IMAD.MOV.U32 R81, RZ, RZ, R25 ;  /* 0x000000ffff517224 */ /* 0x000fe200078e0019 */
[----:B------:R-:W-:-:S02]  /*18910*/  MOV R3, 0x1 ;  /* 0x0000000100037802 */ /* 0x000fc40000000f00 */
[----:B------:R-:W-:Y:S02]  /*18920*/  MOV R8, 0x18940 ;  /* 0x0001894000087802 */ /* 0x000fe40000000f00 */
[----:B-1---5:R-:W-:Y:S05]  /*18930*/  CALL.REL.NOINC `($_ZN7cutlass13device_kernelIN5flash19enable_sm80_to_sm89INS1_16FlashAttnBwdSm80INS1_25CollectiveMainloopBwdSm80ILi2ELi2EN4cute5tupleIJNS5_1CILi128EEES8_NS7_ILi64EEEEEENS_10bfloat16_tEfNS_4arch4Sm80ELb0ELb1ELb1ELb0ELb0ELb0ELb0ELb0ELi2ELi4ELi4ELi4ELb0EEENS1_24CollectiveEpilogueBwdGQAISA_fSD_Li256ELb0ELb0EEENS1_19SingleTileSchedulerILb0ELb0ELb0ELi128EEEEEEEEEvNT_6ParamsE$_ZN4cute3eso3ESOILb1ELb0EJNS_10UnderscoreES2_iEEC2ERKS2_S5_RKi) ;  /* 0xfffee35000007944 */ /* 0x022fea0003c3ffff */
[----:B-1----:R-:W2:Y:S01]  /*18940*/  LDL R3, [R1+0x758] ;  /* 0x0007580001037983 */ /* 0x002ea20000100800 */
[----:B------:R-:W-:Y:S02]  /*18950*/  MOV R6, 0x18980 ;  /* 0x0001898000067802 */ /* 0x000fe40000000f00 */
[----:B--2---:R-:W-:Y:S02]  /*18960*/  SHF.L.U32 R3, R3, 0x5, RZ ;  /* 0x0000000503037819 */ /* 0x004fe400000006ff */
[----:B------:R-:W-:Y:S05]  /*18970*/  CALL.REL.NOINC `($_ZN7cutlass13device_kernelIN5flash19enable_sm80_to_sm89INS1_16FlashAttnBwdSm80INS1_25CollectiveMainloopBwdSm80ILi2ELi2EN4cute5tupleIJNS5_1CILi128EEES8_NS7_ILi64EEEEEENS_10bfloat16_tEfNS_4arch4Sm80ELb0ELb1ELb1ELb0ELb0ELb0ELb0ELb0ELi2ELi4ELi4ELi4ELb0EEENS1_24CollectiveEpilogueBwdGQAISA_fSD_Li256ELb0ELb0EEENS1_19SingleTileSchedulerILb0ELb0ELb0ELi128EEEEEEEEEvNT_6ParamsE$_ZN4cute3eso3ESOILb1ELb0EJNS_6LayoutINS_5tupleIJNS3_IJNS_1CILi8EEENS4_ILi1EEEEEENS4_ILi4EEEEEENS3_IJNS3_IJS6_NS4_ILi0EEEEEES5_EEEEEiEEC2ERKSD_RKi) ;  /* 0xffff127000007944 */ /* 0x000fea0003c3ffff */
[----:B-1----:R-:W2:Y:S01]  /*18980*/  LDL R3, [R1+0x758] ;  /* 0x0007580001037983 */ /* 0x002ea20000100800 */
[----:B------:R-:W-:Y:S01]  /*18990*/  MOV R8, 0x189d0 ;  /* 0x000189d000087802 */ /* 0x000fe20000000f00 */
[----:B--2---:R-:W-:-:S05]  /*189a0*/  IMAD.WIDE R6, R3, 0x2, R48 ;  /* 0x0000000203067825 */ /* 0x004fca00078e0230 */
[----:B------:R-:W-:Y:S02]  /*189b0*/  MOV R9, R7 ;  /* 0x0000000700097202 */ /* 0x000fe40000000f00 */
[----:B------:R-:W-:Y:S05]  /*189c0*/  CALL.REL.NOINC `($_ZN7cutlass13device_kernelIN5flash19enable_sm80_to_sm89INS1_16FlashAttnBwdSm80INS1_25CollectiveMainloopBwdSm80ILi2ELi2EN4cute5tupleIJNS5_1CILi128EEES8_NS7_ILi64EEEEEENS_10bfloat16_tEfNS_4arch4Sm80ELb0ELb1ELb1ELb0ELb0ELb0ELb0ELb0ELi2ELi4ELi4ELi4ELb0EEENS1_24CollectiveEpilogueBwdGQAISA_fSD_Li256ELb0ELb0EEENS1_19SingleTileSchedulerILb0ELb0ELb0ELi128EEEEEEEEEvNT_6ParamsE$_ZN4cute3eso3ESOILb1ELb0EJNS_6LayoutINS_5tupleIJNS3_IJNS_1CILi8EEENS4_ILi1EEEEEENS4_ILi4EEEEEENS3_IJNS3_IJS6_NS4_ILi0EEEEEES5_EEEEENS_10ViewEngineIPN7cutlass10bfloat16_tEEEEEC2ERKSD_RKSI_) ;  /* 0xffff11c000007944 */ /* 0x000fea0003c3ffff */
[----:B------:R2:W5:Y:S01]  /*189d0*/  LDL.64 R2, [R1+0x758] ;  /* 0x0007580001027983 */ /* 0x0005620000100a00 */
[----:B------:R-:W-:Y:S01]  /*189e0*/  IMAD.MOV.U32 R6, RZ, RZ, R4 ;  /* 0x000000ffff067224 */ /* 0x000fe200078e0004 */
[----:B------:R-:W-:Y:S02]  /*189f0*/  MOV R9, R5 ;  /* 0x0000000500097202 */ /* 0x000fe40000000f00 */
[----:B------:R-:W-:Y:S02]  /*18a00*/  MOV R8, 0x18a20 ;  /* 0x00018a2000087802 */ /* 0x000fe40000000f00 */
[----:B-12--5:R-:W-:Y:S05]  /*18a10*/  CALL.REL.NOINC `($_ZN7cutlass13device_kernelIN5flash19enable_sm80_to_sm89INS1_16FlashAttnBwdSm80INS1_25CollectiveMainloopBwdSm80ILi2ELi2EN4cute5tupleIJNS5_1CILi128EEES8_NS7_ILi64EEEEEENS_10bfloat16_tEfNS_4arch4Sm80ELb0ELb1ELb1ELb0ELb0ELb0ELb0ELb0ELi2ELi4ELi4ELi4ELb0EEENS1_24CollectiveEpilogueBwdGQAISA_fSD_Li256ELb0ELb0EEENS1_19SingleTileSchedulerILb0ELb0ELb0ELi128EEEEEEEEEvNT_6ParamsE$_ZN4cute3eso3ESOILb1ELb0EJNS_6LayoutINS_5tupleIJNS3_IJNS_1CILi8EEENS4_ILi1EEEEEENS3_IJNS4_ILi4EEEEEEEEENS3_IJNS3_IJS6_NS4_ILi0EEEEEENS3_IJNS4_ILi2048EEEEEEEEEEENS_10ViewEngineINS_8smem_ptrIPN7cutlass10bfloat16_tEEEEEEEC2ERKSG_RKSN_) ;  /* 0xffff0d2000007944 */ /* 0x026fea0003c3ffff */
[----:B-1----:R1:W5:Y:S01]  /*18a20*/  LDL.64 R6, [R1+0x758] ;  /* 0x0007580001067983 */ /* 0x0023620000100a00 */
[----:B------:R-:W-:Y:S02]  /*18a30*/  MOV R5, R3 ;  /* 0x0000000300057202 */ /* 0x000fe40000000f00 */
        /* <DEDUP_REMOVED lines=10> */
[----:B------:R-:W-:-:S02]  /*18ae0*/  MOV R9, R5 ;  /* 0x0000000500097202 */ /* 0x000fc40000000f00 */
        /* <DEDUP_REMOVED lines=261> */
[----:B-1----:R-:W-:Y:S05]  /*19b40*/  CALL.REL.NOINC `($_ZN7cutlass13device_kernelIN5flash19enable_sm80_to_sm89INS1_16FlashAttnBwdSm80INS1_25CollectiveMainloopBwdSm80ILi2ELi2EN4cute5tupleIJNS5_1CILi128EEES8_NS7_ILi64EEEEEENS_10bfloat16_tEfNS_4arch4Sm80ELb0ELb1ELb1ELb0ELb0ELb0ELb0ELb0ELi2ELi4ELi4ELi4ELb0EEENS1_24CollectiveEpilogueBwdGQAISA_fSD_Li256ELb0ELb0EEENS1_19SingleTileSchedulerILb0ELb0ELb0ELi128EEEEEEEEEvNT_6ParamsE$_ZN4cute3eso3ESOILb1ELb0EJNS_10UnderscoreES2_iEEC2ERKS2_S5_RKi) ;  /* 0xfffed14000007944 */ /* 0x002fea0003c3ffff */
        /* <DEDUP_REMOVED lines=9> */
[----:B------:R-:W-:Y:S05]  /*19be0*/  CALL.REL.NOINC `($_ZN7cutlass13device_kernelIN5flash19enable_sm80_to_sm89INS1_16FlashAttnBwdSm80INS1_25CollectiveMainloopBwdSm80ILi2ELi2EN4cute5tupleIJNS5_1CILi128EEES8_NS7_ILi64EEEEEENS_10bfloat16_tEfNS_4arch4Sm80ELb0ELb1ELb1ELb0ELb0ELb0ELb0ELb0ELi2ELi4ELi4ELi4ELb0EEENS1_24CollectiveEpilogueBwdGQAISA_fSD_Li256ELb0ELb0EEENS1_19SingleTileSchedulerILb0ELb0ELb0ELi128EEEEEEEEEvNT_6ParamsE$_ZN4cute3eso3ESOILb1ELb0EJNS_6LayoutINS_5tupleIJNS3_IJNS_1CILi2EEES5_S5_EEES5_EEENS3_IJNS3_IJNS4_ILi1EEES5_NS4_ILi4EEEEEENS4_ILi8EEEEEEEEiEEC2ERKSD_RKi) ;  /* 0xfffef6c000007944 */ /* 0x000fea0003c3ffff */
[----:B-1----:R-:W2:Y:S01]  /*19bf0*/  LDL R3, [R1+0x758] ;  /* 0x0007580001037983 */ /* 0x002ea20000100800 */
[----:B------:R-:W-:Y:S02]  /*19c00*/  MOV R67, R25 ;  /* 0x0000001900437202 */ /* 0x000fe40000000f00 */
[----:B------:R-:W-:Y:S01]  /*19c10*/  MOV R4, 0x19c50 ;  /* 0x00019c5000047802 */ /* 0x000fe20000000f00 */
[----:B--2---:R-:W-:-:S05]  /*19c20*/  IMAD.WIDE R2, R3, 0x2, R16 ;  /* 0x0000000203027825 */ /* 0x004fca00078e0210 */
[----:B------:R-:W-:Y:S02]  /*19c30*/  MOV R6, R2 ;  /* 0x0000000200067202 */ /* 0x000fe40000000f00 */
[----:B------:R-:W-:Y:S05]  /*19c40*/  CALL.REL.NOINC `($_ZN7cutlass13device_kernelIN5flash19enable_sm80_to_sm89INS1_16FlashAttnBwdSm80INS1_25CollectiveMainloopBwdSm80ILi2ELi2EN4cute5tupleIJNS5_1CILi128EEES8_NS7_ILi64EEEEEENS_10bfloat16_tEfNS_4arch4Sm80ELb0ELb1ELb1ELb0ELb0ELb0ELb0ELb0ELi2ELi4ELi4ELi4ELb0EEENS1_24CollectiveEpilogueBwdGQAISA_fSD_Li256ELb0ELb0EEENS1_19SingleTileSchedulerILb0ELb0ELb0ELi128EEEEEEEEEvNT_6ParamsE$_ZN4cute3eso3ESOILb1ELb0EJNS_6LayoutINS_5tupleIJNS3_IJNS_1CILi2EEES5_S5_EEES5_EEENS3_IJNS3_IJNS4_ILi1EEES5_NS4_ILi4EEEEEENS4_ILi8EEEEEEEENS_10ViewEngineIPN7cutlass10bfloat16_tEEEEEC2ERKSD_RKSI_) ;  /* 0xfffef61000007944 */ /* 0x000fea0003c3ffff */
[----:B------:R2:W5:Y:S01]  /*19c50*/  LDL.64 R56, [R1+0x758] ;  /* 0x0007580001387983 */ /* 0x0005620000100a00 */
[----:B------:R-:W-:Y:S01]  /*19c60*/  IMAD.MOV.U32 R81, RZ, RZ, R25 ;  /* 0x000000ffff517224 */ /* 0x000fe200078e0019 */
[----:B------:R-:W-:Y:S02]  /*19c70*/  MOV R3, RZ ;  /* 0x000000ff00037202 */ /* 0x000fe40000000f00 */
[----:B------:R-:W-:Y:S02]  /*19c80*/  MOV R8, 0x19ca0 ;  /* 0x00019ca000087802 */ /* 0x000fe40000000f00 */
[----:B-12--5:R-:W-:Y:S05]  /*19c90*/  CALL.REL.NOINC `($_ZN7cutlass13device_kernelIN5flash19enable_sm80_to_sm89INS1_16FlashAttnBwdSm80INS1_25CollectiveMainloopBwdSm80ILi2ELi2EN4cute5tupleIJNS5_1CILi128EEES8_NS7_ILi64EEEEEENS_10bfloat16_tEfNS_4arch4Sm80ELb0ELb1ELb1ELb0ELb0ELb0ELb0ELb0ELi2ELi4ELi4ELi4ELb0EEENS1_24CollectiveEpilogueBwdGQAISA_fSD_Li256ELb0ELb0EEENS1_19SingleTileSchedulerILb0ELb0ELb0ELi128EEEEEEEEEvNT_6ParamsE$_ZN4cute3eso3ESOILb1ELb0EJNS_10UnderscoreES2_iEEC2ERKS2_S5_RKi) ;  /* 0xfffecff000007944 */ /* 0x026fea0003c3ffff */
        /* <DEDUP_REMOVED lines=8> */
[----:B------:R-:W-:Y:S05]  /*19d20*/  CALL.REL.NOINC `($_ZN7cutlass13device_kernelIN5flash19enable_sm80_to_sm89INS1_16FlashAttnBwdSm80INS1_25CollectiveMainloopBwdSm80ILi2ELi2EN4cute5tupleIJNS5_1CILi128EEES8_NS7_ILi64EEEEEENS_10bfloat16_tEfNS_4arch4Sm80ELb0ELb1ELb1ELb0ELb0ELb0ELb0ELb0ELi2ELi4ELi4ELi4ELb0EEENS1_24CollectiveEpilogueBwdGQAISA_fSD_Li256ELb0ELb0EEENS1_19SingleTileSchedulerILb0ELb0ELb0ELi128EEEEEEEEEvNT_6ParamsE$_ZN4cute3eso3ESOILb1ELb0EJNS_6LayoutINS_5tupleIJNS3_IJNS_1CILi2EEES5_EEENS4_ILi8EEEEEENS3_IJNS3_IJNS4_ILi1EEES5_EEENS4_ILi4EEEEEEEEiEEC2ERKSD_RKi) ;  /* 0xfffef29000007944 */ /* 0x000fea0003c3ffff */
[----:B-1----:R-:W2:Y:S01]  /*19d30*/  LDL R3, [R1+0x758] ;  /* 0x0007580001037983 */ /* 0x002ea20000100800 */
[----:B------:R-:W-:Y:S01]  /*19d40*/  MOV R4, 0x19d80 ;  /* 0x00019d8000047802 */ /* 0x000fe20000000f00 */
[----:B--2---:R-:W-:-:S05]  /*19d50*/  IMAD.WIDE R2, R3, 0x2, R14 ;  /* 0x0000000203027825 */ /* 0x004fca00078e020e */
[----:B------:R-:W-:Y:S02]  /*19d60*/  MOV R6, R2 ;  /* 0x0000000200067202 */ /* 0x000fe40000000f00 */
[----:B------:R-:W-:Y:S05]  /*19d70*/  CALL.REL.NOINC `($_ZN7cutlass13device_kernelIN5flash19enable_sm80_to_sm89INS1_16FlashAttnBwdSm80INS1_25CollectiveMainloopBwdSm80ILi2ELi2EN4cute5tupleIJNS5_1CILi128EEES8_NS7_ILi64EEEEEENS_10bfloat16_tEfNS_4arch4Sm80ELb0ELb1ELb1ELb0ELb0ELb0ELb0ELb0ELi2ELi4ELi4ELi4ELb0EEENS1_24CollectiveEpilogueBwdGQAISA_fSD_Li256ELb0ELb0EEENS1_19SingleTileSchedulerILb0ELb0ELb0ELi128EEEEEEEEEvNT_6ParamsE$_ZN4cute3eso3ESOILb1ELb0EJNS_6LayoutINS_5tupleIJNS3_IJNS_1CILi2EEES5_EEENS4_ILi8EEEEEENS3_IJNS3_IJNS4_ILi1EEES5_EEENS4_ILi4EEEEEEEENS_10ViewEngineIPN7cutlass10bfloat16_tEEEEEC2ERKSD_RKSI_) ;  /* 0xfffef1f000007944 */ /* 0x000fea0003c3ffff */
[----:B------:R2:W5:Y:S04]  /*19d80*/  LDL.64 R58, [R1+0x758] ;  /* 0x00075800013a7983 */ /* 0x0005680000100a00 */
[----:B------:R2:W-:Y:S02]  /*19d90*/  STL [R1+0x770], RZ ;  /* 0x000770ff01007387 */ /* 0x0005e40000100800 */
.L_x_1761:
[----:B------:R-:W-:Y:S01]  /*19da0*/  IMAD.MOV.U32 R81, RZ, RZ, R25 ;  /* 0x000000ffff517224 */ /* 0x000fe200078e0019 */
[----:B------:R-:W-:Y:S01]  /*19db0*/  LOP3.LUT R80, R20, 0x1, RZ, 0xc0, !PT ;  /* 0x0000000114507812 */ /* 0x000fe200078ec0ff */
[----:B------:R-:W-:Y:S01]  /*19dc0*/  IMAD.MOV.U32 R79, RZ, RZ, R24 ;  /* 0x000000ffff4f7224 */ /* 0x000fe200078e0018 */
[----:B-1----:R-:W-:Y:S02]  /*19dd0*/  MOV R78, 0x19df0 ;  /* 0x00019df0004e7802 */ /* 0x002fe40000000f00 */
[----:B-12--5:R-:W-:Y:S05]  /*19de0*/  CALL.REL.NOINC `($_ZN7cutlass13device_kernelIN5flash19enable_sm80_to_sm89INS1_16FlashAttnBwdSm80INS1_25CollectiveMainloopBwdSm80ILi2ELi2EN4cute5tupleIJNS5_1CILi128EEES8_NS7_ILi64EEEEEENS_10bfloat16_tEfNS_4arch4Sm80ELb0ELb1ELb1ELb0ELb0ELb0ELb0ELb0ELi2ELi4ELi4ELi4ELb0EEENS1_24CollectiveEpilogueBwdGQAISA_fSD_Li256ELb0ELb0EEENS1_19SingleTileSchedulerILb0ELb0ELb0ELi128EEEEEEEEEvNT_6ParamsE$_ZN4cute3eso3ESOILb1ELb0EJNS_10UnderscoreEiiEEC2ERKS2_RKiS7_) ;  /* 0xfffecf2000007944 */ /* 0x026fea0003c3ffff */
[----:B------:R-:W-:Y:S01]  /*19df0*/  MOV R67, R25 ;  /* 0x0000001900437202 */ /* 0x000fe20000000f00 */
[----:B-1----:R-:W2:Y:S01]  /*19e00*/  LDL.64 R2, [R1+0x758] ;  /* 0x0007580001027983 */ /* 0x002ea20000100a00 */
[----:B------:R-:W-:Y:S01]  /*19e10*/  MOV R4, 0x19e50 ;  /* 0x00019e5000047802 */ /* 0x000fe20000000f00 */
[----:B--2---:R-:W-:Y:S04]  /*19e20*/  IMAD R3, R3, 0x2, R2 ;  /* 0x0000000203037824 */ /* 0x004fe800078e0202 */
[----:B------:R-:W-:Y:S02]  /*19e30*/  IMAD.SHL.U32 R3, R3, 0x4, RZ ;  /* 0x0000000403037824 */ /* 0x000fe400078e00ff */
[----:B------:R-:W-:Y:S05]  /*19e40*/  CALL.REL.NOINC `($_ZN7cutlass13device_kernelIN5flash19enable_sm80_to_sm89INS1_16FlashAttnBwdSm80INS1_25CollectiveMainloopBwdSm80ILi2ELi2EN4cute5tupleIJNS5_1CILi128EEES8_NS7_ILi64EEEEEENS_10bfloat16_tEfNS_4arch4Sm80ELb0ELb1ELb1ELb0ELb0ELb0ELb0ELb0ELi2ELi4ELi4ELi4ELb0EEENS1_24CollectiveEpilogueBwdGQAISA_fSD_Li256ELb0ELb0EEENS1_19SingleTileSchedulerILb0ELb0ELb0ELi128EEEEEEEEEvNT_6ParamsE$_ZN4cute3eso3ESOILb1ELb0EJNS_6LayoutINS_5tupleIJNS3_IJNS_1CILi2EEES5_EEEEEENS3_IJNS3_IJNS4_ILi1EEES5_EEEEEEEEiEEC2ERKSB_RKi) ;  /* 0xfffeef2000007944 */ /* 0x000fea0003c3ffff */
[----:B------:R-:W-:Y:S01]  /*19e50*/  MOV R4, 0x19eb0 ;  /* 0x00019eb000047802 */ /* 0x000fe20000000f00 */
[----:B-1----:R-:W2:Y:S01]  /*19e60*/  LDL R3, [R1+0x758] ;  /* 0x0007580001037983 */ /* 0x002ea20000100800 */
[----:B------:R-:W-:Y:S01]  /*19e70*/  IMAD.MOV.U32 R2, RZ, RZ, R25 ;  /* 0x000000ffff027224 */ /* 0x000fe200078e0019 */
[C---:B--2---:R-:W-:Y:S04]  /*19e80*/  LEA R8, P0, R3.reuse, R46, 0x2 ;  /* 0x0000002e03087211 */ /* 0x044fe800078010ff */
[----:B------:R-:W-:Y:S04]  /*19e90*/  LEA.HI.X.SX32 R3, R3, R47, 0x2, P0 ;  /* 0x0000002f03037211 */ /* 0x000fe800000f16ff */
[----:B------:R-:W-:Y:S05]  /*19ea0*/  CALL.REL.NOINC `($_ZN7cutlass13device_kernelIN5flash19enable_sm80_to_sm89INS1_16FlashAttnBwdSm80INS1_25CollectiveMainloopBwdSm80ILi2ELi2EN4cute5tupleIJNS5_1CILi128EEES8_NS7_ILi64EEEEEENS_10bfloat16_tEfNS_4arch4Sm80ELb0ELb1ELb1ELb0ELb0ELb0ELb0ELb0ELi2ELi4ELi4ELi4ELb0EEENS1_24CollectiveEpilogueBwdGQAISA_fSD_Li256ELb0ELb0EEENS1_19SingleTileSchedulerILb0ELb0ELb0ELi128EEEEEEEEEvNT_6ParamsE$_ZN4cute3eso3ESOILb1ELb0EJNS_6LayoutINS_5tupleIJNS3_IJNS_1CILi2EEES5_EEEEEENS3_IJNS3_IJNS4_ILi1EEES5_EEEEEEEENS_10ViewEngineIPfEEEEC2ERKSB_RKSE_) ;  /* 0xfffeee7000007944 */ /* 0x000fea0003c3ffff */
[----:B------:R-:W-:Y:S01]  /*19eb0*/  MOV R3, R80 ;  /* 0x0000005000037202 */ /* 0x000fe20000000f00 */
[----:B-1----:R1:W5:Y:S01]  /*19ec0*/  LDL.64 R8, [R1+0x758] ;  /* 0x0007580001087983 */ /* 0x0023620000100a00 */
[----:B------:R-:W-:Y:S01]  /*19ed0*/  MOV R10, 0x19f00 ;  /* 0x00019f00000a7802 */ /* 0x000fe20000000f00 */
[----:B------:R-:W-:Y:S02]  /*19ee0*/  IMAD.MOV.U32 R2, RZ, RZ, R25 ;  /* 0x000000ffff027224 */ /* 0x000fe400078e0019 */
[----:B-1---5:R-:W-:Y:S05]  /*19ef0*/  CALL.REL.NOINC `($_ZN7cutlass13device_kernelIN5flash19enable_sm80_to_sm89INS1_16FlashAttnBwdSm80INS1_25CollectiveMainloopBwdSm80ILi2ELi2EN4cute5tupleIJNS5_1CILi128EEES8_NS7_ILi64EEEEEENS_10bfloat16_tEfNS_4arch4Sm80ELb0ELb1ELb1ELb0ELb0ELb0ELb0ELb0ELi2ELi4ELi4ELi4ELb0EEENS1_24CollectiveEpilogueBwdGQAISA_fSD_Li256ELb0ELb0EEENS1_19SingleTileSchedulerILb0ELb0ELb0ELi128EEEEEEEEEvNT_6ParamsE$_ZN4cute3eso3ESOILb1ELb0EJNS_10UnderscoreEiEEC2ERKS2_RKi) ;  /* 0xfffecdd000007944 */ /* 0x022fea0003c3ffff */
[----:B------:R-:W-:Y:S01]  /*19f00*/  MOV R4, 0x19f50 ;  /* 0x00019f5000047802 */ /* 0x000fe20000000f00 */
[----:B-1----:R-:W2:Y:S01]  /*19f10*/  LDL R3, [R1+0x758] ;  /* 0x0007580001037983 */ /* 0x002ea20000100800 */
[----:B------:R-:W-:Y:S01]  /*19f20*/  IMAD.MOV.U32 R67, RZ, RZ, R25 ;  /* 0x000000ffff437224 */ /* 0x000fe200078e0019 */
[----:B--2---:R-:W-:Y:S02]  /*19f30*/  SHF.L.U32 R3, R3, 0x3, RZ ;  /* 0x0000000303037819 */ /* 0x004fe400000006ff */
[----:B------:R-:W-:Y:S05]  /*19f40*/  CALL.REL.NOINC `($_ZN7cutlass13device_kernelIN5flash19enable_sm80_to_sm89INS1_16FlashAttnBwdSm80INS1_25CollectiveMainloopBwdSm80ILi2ELi2EN4cute5tupleIJNS5_1CILi128EEES8_NS7_ILi64EEEEEENS_10bfloat16_tEfNS_4arch4Sm80ELb0ELb1ELb1ELb0ELb0ELb0ELb0ELb0ELi2ELi4ELi4ELi4ELb0EEENS1_24CollectiveEpilogueBwdGQAISA_fSD_Li256ELb0ELb0EEENS1_19SingleTileSchedulerILb0ELb0ELb0ELi128EEEEEEEEEvNT_6ParamsE$_ZN4cute3eso3ESOILb1ELb0EJNS_6LayoutINS_5tupleIJNS3_IJNS_1CILi2EEES5_S5_EEEEEENS3_IJNS3_IJNS4_ILi1EEES5_NS4_ILi4EEEEEEEEEEEiEEC2ERKSC_RKi) ;  /* 0xfffef24000007944 */ /* 0x000fea0003c3ffff */
[----:B------:R-:W-:Y:S01]  /*19f50*/  MOV R4, 0x19fb0 ;  /* 0x00019fb000047802 */ /* 0x000fe20000000f00 */
[----:B-1----:R-:W2:Y:S01]  /*19f60*/  LDL R3, [R1+0x758] ;  /* 0x0007580001037983 */ /* 0x002ea20000100800 */
[----:B------:R-:W-:Y:S01]  /*19f70*/  IMAD.MOV.U32 R67, RZ, RZ, R25 ;  /* 0x000000ffff437224 */ /* 0x000fe200078e0019 */
[C---:B--2---:R-:W-:Y:S04]  /*19f80*/  LEA R6, P0, R3.reuse, R56, 0x1 ;  /* 0x0000003803067211 */ /* 0x044fe800078008ff */
[----:B------:R-:W-:Y:S04]  /*19f90*/  LEA.HI.X.SX32 R3, R3, R57, 0x1, P0 ;  /* 0x0000003903037211 */ /* 0x000fe800000f0eff */
[----:B------:R-:W-:Y:S05]  /*19fa0*/  CALL.REL.NOINC `($_ZN7cutlass13device_kernelIN5flash19enable_sm80_to_sm89INS1_16FlashAttnBwdSm80INS1_25CollectiveMainloopBwdSm80ILi2ELi2EN4cute5tupleIJNS5_1CILi128EEES8_NS7_ILi64EEEEEENS_10bfloat16_tEfNS_4arch4Sm80ELb0ELb1ELb1ELb0ELb0ELb0ELb0ELb0ELi2ELi4ELi4ELi4ELb0EEENS1_24CollectiveEpilogueBwdGQAISA_fSD_Li256ELb0ELb0EEENS1_19SingleTileSchedulerILb0ELb0ELb0ELi128EEEEEEEEEvNT_6ParamsE$_ZN4cute3eso3ESOILb1ELb0EJNS_6LayoutINS_5tupleIJNS3_IJNS_1CILi2EEES5_S5_EEEEEENS3_IJNS3_IJNS4_ILi1EEES5_NS4_ILi4EEEEEEEEEEENS_10ViewEngineIPN7cutlass10bfloat16_tEEEEEC2ERKSC_RKSH_) ;  /* 0xfffef19000007944 */ /* 0x000fea0003c3ffff */
[----:B------:R-:W-:Y:S01]  /*19fb0*/  MOV R3, R20 ;  /* 0x0000001400037202 */ /* 0x000fe20000000f00 */
[----:B------:R2:W5:Y:S01]  /*19fc0*/  LDL.64 R12, [R1+0x758] ;  /* 0x00075800010c7983 */ /* 0x0005620000100a00 */
[----:B------:R-:W-:Y:S01]  /*19fd0*/  MOV R10, 0x1a000 ;  /* 0x0001a000000a7802 */ /* 0x000fe20000000f00 */
[----:B-1----:R-:W-:Y:S02]  /*19fe0*/  IMAD.MOV.U32 R2, RZ, RZ, R25 ;  /* 0x000000ffff027224 */ /* 0x002fe400078e0019 */
[----:B--2--5:R-:W-:Y:S05]  /*19ff0*/  CALL.REL.NOINC `($_ZN7cutlass13device_kernelIN5flash19enable_sm80_to_sm89INS1_16FlashAttnBwdSm80INS1_25CollectiveMainloopBwdSm80ILi2ELi2EN4cute5tupleIJNS5_1CILi128EEES8_NS7_ILi64EEEEEENS_10bfloat16_tEfNS_4arch4Sm80ELb0ELb1ELb1ELb0ELb0ELb0ELb0ELb0ELi2ELi4ELi4ELi4ELb0EEENS1_24CollectiveEpilogueBwdGQAISA_fSD_Li256ELb0ELb0EEENS1_19SingleTileSchedulerILb0ELb0ELb0ELi128EEEEEEEEEvNT_6ParamsE$_ZN4cute3eso3ESOILb1ELb0EJNS_10UnderscoreEiEEC2ERKS2_RKi) ;  /* 0xfffeccd000007944 */ /* 0x024fea0003c3ffff */
[----:B------:R-:W-:Y:S01]  /*1a000*/  MOV R4, 0x1a050 ;  /* 0x0001a05000047802 */ /* 0x000fe20000000f00 */
[----:B-1----:R-:W2:Y:S01]  /*1a010*/  LDL R3, [R1+0x758] ;  /* 0x0007580001037983 */ /* 0x002ea20000100800 */
[----:B------:R-:W-:Y:S01]  /*1a020*/  IMAD.MOV.U32 R67, RZ, RZ, R25 ;  /* 0x000000ffff437224 */ /* 0x000fe200078e0019 */
[----:B--2---:R-:W-:Y:S02]  /*1a030*/  SHF.L.U32 R3, R3, 0x2, RZ ;  /* 0x0000000203037819 */ /* 0x004fe400000006ff */
[----:B------:R-:W-:Y:S05]  /*1a040*/  CALL.REL.NOINC `($_ZN7cutlass13device_kernelIN5flash19enable_sm80_to_sm89INS1_16FlashAttnBwdSm80INS1_25CollectiveMainloopBwdSm80ILi2ELi2EN4cute5tupleIJNS5_1CILi128EEES8_NS7_ILi64EEEEEENS_10bfloat16_tEfNS_4arch4Sm80ELb0ELb1ELb1ELb0ELb0ELb0ELb0ELb0ELi2ELi4ELi4ELi4ELb0EEENS1_24CollectiveEpilogueBwdGQAISA_fSD_Li256ELb0ELb0EEENS1_19SingleTileSchedulerILb0ELb0ELb0ELi128EEEEEEEEEvNT_6ParamsE$_ZN4cute3eso3ESOILb1ELb0EJNS_6LayoutINS_5tupleIJNS3_IJNS_1CILi2EEES5_EEEEEENS3_IJNS3_IJNS4_ILi1EEES5_EEEEEEEEiEEC2ERKSB_RKi) ;  /* 0xfffeed2000007944 */ /* 0x000fea0003c3ffff */
[----:B------:R-:W-:Y:S01]  /*1a050*/  MOV R4, 0x1a0b0 ;  /* 0x0001a0b000047802 */ /* 0x000fe20000000f00 */
[----:B-1----:R-:W2:Y:S01]  /*1a060*/  LDL R3, [R1+0x758] ;  /* 0x0007580001037983 */ /* 0x002ea20000100800 */
[----:B------:R-:W-:Y:S01]  /*1a070*/  IMAD.MOV.U32 R67, RZ, RZ, R25 ;  /* 0x000000ffff437224 */ /* 0x000fe200078e0019 */
[C---:B--2---:R-:W-:Y:S04]  /*1a080*/  LEA R6, P0, R3.reuse, R58, 0x1 ;  /* 0x0000003a03067211 */ /* 0x044fe800078008ff */
[----:B------:R-:W-:Y:S04]  /*1a090*/  LEA.HI.X.SX32 R3, R3, R59, 0x1, P0 ;  /* 0x0000003b03037211 */ /* 0x000fe800000f0eff */
[----:B------:R-:W-:Y:S05]  /*1a0a0*/  CALL.REL.NOINC `($_ZN7cutlass13device_kernelIN5flash19enable_sm80_to_sm89INS1_16FlashAttnBwdSm80INS1_25CollectiveMainloopBwdSm80ILi2ELi2EN4cute5tupleIJNS5_1CILi128EEES8_NS7_ILi64EEEEEENS_10bfloat16_tEfNS_4arch4Sm80ELb0ELb1ELb1ELb0ELb0ELb0ELb0ELb0ELi2ELi4ELi4ELi4ELb0EEENS1_24CollectiveEpilogueBwdGQAISA_fSD_Li256ELb0ELb0EEENS1_19SingleTileSchedulerILb0ELb0ELb0ELi128EEEEEEEEEvNT_6ParamsE$_ZN4cute3eso3ESOILb1ELb0EJNS_6LayoutINS_5tupleIJNS3_IJNS_1CILi2EEES5_EEEEEENS3_IJNS3_IJNS4_ILi1EEES5_EEEEEEEENS_10ViewEngineIPN7cutlass10bfloat16_tEEEEEC2ERKSB_RKSG_) ;  /* 0xfffeec2000007944 */ /* 0x000fea0003c3ffff */
[----:B------:R-:W-:Y:S01]  /*1a0b0*/  MOV R79, R24 ;  /* 0x00000018004f7202 */ /* 0x000fe20000000f00 */
[----:B------:R2:W5:Y:S01]  /*1a0c0*/  LDL.64 R10, [R1+0x758] ;  /* 0x00075800010a7983 */ /* 0x0005620000100a00 */
[----:B------:R-:W-:Y:S01]  /*1a0d0*/  MOV R78, 0x1a100 ;  /* 0x0001a100004e7802 */ /* 0x000fe20000000f00 */
[----:B------:R-:W-:Y:S02]  /*1a0e0*/  IMAD.MOV.U32 R81, RZ, RZ, R25 ;  /* 0x000000ffff517224 */ /* 0x000fe400078e0019 */
        /* <DEDUP_REMOVED lines=12> */
[----:B------:R-:W-:Y:S05]  /*1a1b0*/  CALL.REL.NOINC `($_ZN7cutlass13device_kernelIN5flash19enable_sm80_to_sm89INS1_16FlashAttnBwdSm80INS1_25CollectiveMainloopBwdSm80ILi2ELi2EN4cute5tupleIJNS5_1CILi128EEES8_NS7_ILi64EEEEEENS_10bfloat16_tEfNS_4arch4Sm80ELb0ELb1ELb1ELb0ELb0ELb0ELb0ELb0ELi2ELi4ELi4ELi4ELb0EEENS1_24CollectiveEpilogueBwdGQAISA_fSD_Li256ELb0ELb0EEENS1_19SingleTileSchedulerILb0ELb0ELb0ELi128EEEEEEEEEvNT_6ParamsE$_ZN4cute3eso3ESOILb1ELb0EJNS_6LayoutINS_5tupleIJNS3_IJNS_1CILi2EEES5_EEEEEENS3_IJNS3_IJNS4_ILi1EEES5_EEEEEEEENS_10ViewEngineIPKfEEEEC2ERKSB_RKSF_) ;  /* 0xfffeeac000007944 */ /* 0x000fea0003c3ffff */
[----:B------:R-:W-:Y:S01]  /*1a1c0*/  MOV R67, R25 ;  /* 0x0000001900437202 */ /* 0x000fe20000000f00 */
[----:B-1----:R1:W5:Y:S01]  /*1a1d0*/  LDL.64 R6, [R1+0x758] ;  /* 0x0007580001067983 */ /* 0x0023620000100a00 */
[----:B------:R-:W-:Y:S03]  /*1a1e0*/  MOV R4, 0x1a200 ;  /* 0x0001a20000047802 */ /* 0x000fe60000000f00 */
[----:B-1---5:R-:W-:Y:S05]  /*1a1f0*/  CALL.REL.NOINC `($_ZN7cutlass13device_kernelIN5flash19enable_sm80_to_sm89INS1_16FlashAttnBwdSm80INS1_25CollectiveMainloopBwdSm80ILi2ELi2EN4cute5tupleIJNS5_1CILi128EEES8_NS7_ILi64EEEEEENS_10bfloat16_tEfNS_4arch4Sm80ELb0ELb1ELb1ELb0ELb0ELb0ELb0ELb0ELi2ELi4ELi4ELi4ELb0EEENS1_24CollectiveEpilogueBwdGQAISA_fSD_Li256ELb0ELb0EEENS1_19SingleTileSchedulerILb0ELb0ELb0ELi128EEEEEEEEEvNT_6ParamsE$_ZN4cute3eso3ESOILb1ELb0EJNS_6LayoutINS_5tupleIJNS3_IJNS_1CILi1EEENS4_ILi2EEES6_EEEEEENS3_IJNS3_IJS5_S5_S6_EEEEEEEENS_10ViewEngineIPjEEEEC2ERKSB_RKSE_) ;  /* 0xfffee90000007944 */ /* 0x022fea0003c3ffff */
[----:B-1----:R-:W-:Y:S01]  /*1a200*/  MOV R2, R25 ;  /* 0x0000001900027202 */ /* 0x002fe20000000f00 */
[----:B------:R1:W5:Y:S01]  /*1a210*/  LDL.64 R14, [R1+0x758] ;  /* 0x00075800010e7983 */ /* 0x0003620000100a00 */
[----:B------:R-:W-:Y:S01]  /*1a220*/  MOV R4, 0x1a250 ;  /* 0x0001a25000047802 */ /* 0x000fe20000000f00 */
[----:B------:R-:W-:Y:S02]  /*1a230*/  IMAD.MOV.U32 R3, RZ, RZ, R11 ;  /* 0x000000ffff037224 */ /* 0x000fe400078e000b */
[----:B-1---5:R-:W-:Y:S05]  /*1a240*/  CALL.REL.NOINC `($_ZN7cutlass13device_kernelIN5flash19enable_sm80_to_sm89INS1_16FlashAttnBwdSm80INS1_25CollectiveMainloopBwdSm80ILi2ELi2EN4cute5tupleIJNS5_1CILi128EEES8_NS7_ILi64EEEEEENS_10bfloat16_tEfNS_4arch4Sm80ELb0ELb1ELb1ELb0ELb0ELb0ELb0ELb0ELi2ELi4ELi4ELi4ELb0EEENS1_24CollectiveEpilogueBwdGQAISA_fSD_Li256ELb0ELb0EEENS1_19SingleTileSchedulerILb0ELb0ELb0ELi128EEEEEEEEEvNT_6ParamsE$_ZN4cute3eso3ESOILb1ELb0EJNS_6LayoutINS_5tupleIJNS3_IJNS_1CILi1EEENS4_ILi2EEEEEEEEENS3_IJNS3_IJS5_S5_EEEEEEEENS_10ViewEngineIPjEEEEC2ERKSB_RKSE_) ;  /* 0xfffee7a000007944 */ /* 0x022fea0003c3ffff */
[----:B-1----:R-:W-:Y:S01]  /*1a250*/  MOV R2, R25 ;  /* 0x0000001900027202 */ /* 0x002fe20000000f00 */
[----:B------:R1:W5:Y:S01]  /*1a260*/  LDL.64 R16, [R1+0x758] ;  /* 0x0007580001107983 */ /* 0x0003620000100a00 */
[----:B------:R-:W-:Y:S01]  /*1a270*/  MOV R4, 0x1a2a0 ;  /* 0x0001a2a000047802 */ /* 0x000fe20000000f00 */
[----:B------:R-:W-:Y:S02]  /*1a280*/  IMAD.MOV.U32 R3, RZ, RZ, R9 ;  /* 0x000000ffff037224 */ /* 0x000fe400078e0009 */
[----:B-1---5:R-:W-:Y:S05]  /*1a290*/  CALL.REL.NOINC `($_ZN7cutlass13device_kernelIN5flash19enable_sm80_to_sm89INS1_16FlashAttnBwdSm80INS1_25CollectiveMainloopBwdSm80ILi2ELi2EN4cute5tupleIJNS5_1CILi128EEES8_NS7_ILi64EEEEEENS_10bfloat16_tEfNS_4arch4Sm80ELb0ELb1ELb1ELb0ELb0ELb0ELb0ELb0ELi2ELi4ELi4ELi4ELb0EEENS1_24CollectiveEpilogueBwdGQAISA_fSD_Li256ELb0ELb0EEENS1_19SingleTileSchedulerILb0ELb0ELb0ELi128EEEEEEEEEvNT_6ParamsE$_ZN4cute3eso3ESOILb1ELb0EJNS_6LayoutINS_5tupleIJNS3_IJNS_1CILi2EEES5_EEEEEENS3_IJNS3_IJNS4_ILi1EEES5_EEEEEEEENS_10ViewEngineIPfEEEEC2ERKSB_RKSE_) ;  /* 0xfffeea8000007944 */ /* 0x022fea0003c3ffff */
[----:B-1----:R-:W-:Y:S01]  /*1a2a0*/  MOV R2, R25 ;  /* 0x0000001900027202 */ /* 0x002fe20000000f00 */
[----:B------:R1:W5:Y:S01]  /*1a2b0*/  LDL.64 R60, [R1+0x758] ;  /* 0x00075800013c7983 */ /* 0x0003620000100a00 */
[----:B------:R-:W-:Y:S01]  /*1a2c0*/  MOV R4, 0x1a2f0 ;  /* 0x0001a2f000047802 */ /* 0x000fe20000000f00 */
[----:B------:R-:W-:Y:S02]  /*1a2d0*/  IMAD.MOV.U32 R3, RZ, RZ, R7 ;  /* 0x000000ffff037224 */ /* 0x000fe400078e0007 */
[----:B-1---5:R-:W-:Y:S05]  /*1a2e0*/  CALL.REL.NOINC `($_ZN7cutlass13device_kernelIN5flash19enable_sm80_to_sm89INS1_16FlashAttnBwdSm80INS1_25CollectiveMainloopBwdSm80ILi2ELi2EN4cute5tupleIJNS5_1CILi128EEES8_NS7_ILi64EEEEEENS_10bfloat16_tEfNS_4arch4Sm80ELb0ELb1ELb1ELb0ELb0ELb0ELb0ELb0ELi2ELi4ELi4ELi4ELb0EEENS1_24CollectiveEpilogueBwdGQAISA_fSD_Li256ELb0ELb0EEENS1_19SingleTileSchedulerILb0ELb0ELb0ELi128EEEEEEEEEvNT_6ParamsE$_ZN4cute3eso3ESOILb1ELb0EJNS_6LayoutINS_5tupleIJNS3_IJNS_1CILi2EEES5_EEEEEENS3_IJNS3_IJNS4_ILi1EEES5_EEEEEEEENS_10ViewEngineIPKfEEEEC2ERKSB_RKSF_) ;  /* 0xfffee99000007944 */ /* 0x022fea0003c3ffff */
        /* <DEDUP_REMOVED lines=24> */
[----:B-1----:R-:W-:Y:S05]  /*1a470*/  CALL.REL.NOINC `($_ZN7cutlass13device_kernelIN5flash19enable_sm80_to_sm89INS1_16FlashAttnBwdSm80INS1_25CollectiveMainloopBwdSm80ILi2ELi2EN4cute5tupleIJNS5_1CILi128EEES8_NS7_ILi64EEEEEENS_10bfloat16_tEfNS_4arch4Sm80ELb0ELb1ELb1ELb0ELb0ELb0ELb0ELb0ELi2ELi4ELi4ELi4ELb0EEENS1_24CollectiveEpilogueBwdGQAISA_fSD_Li256ELb0ELb0EEENS1_19SingleTileSchedulerILb0ELb0ELb0ELi128EEEEEEEEEvNT_6ParamsE$_ZN4cute3eso3ESOILb1ELb0EJNS_10UnderscoreEiiEEC2ERKS2_RKiS7_) ;  /* 0xfffec89000007944 */ /* 0x002fea0003c3ffff */
        /* <DEDUP_REMOVED lines=643> */
[----:B------:R-:W-:Y:S02]  /*1ccb0*/  MOV R3, 0x1 ;  /* 0x0000000100037802 */ /* 0x000fe40000000f00 */
        /* <DEDUP_REMOVED lines=18> */
.L_x_1762:
        /* <DEDUP_REMOVED lines=772> */
.L_x_1763:
        /* <DEDUP_REMOVED lines=222> */
[----:B------:R-:W-:Y:S05]  /*20c00*/  CALL.REL.NOINC `($_ZN7cutlass13device_kernelIN5flash19enable_sm80_to_sm89INS1_16FlashAttnBwdSm80INS1_25CollectiveMainloopBwdSm80ILi2ELi2EN4cute5tupleIJNS5_1CILi128EEES8_NS7_ILi64EEEEEENS_10bfloat16_tEfNS_4arch4Sm80ELb0ELb1ELb1ELb0ELb0ELb0ELb0ELb0ELi2ELi4ELi4ELi4ELb0EEENS1_24CollectiveEpilogueBwdGQAISA_fSD_Li256ELb0ELb0EEENS1_19SingleTileSchedulerILb0ELb0ELb0ELi128EEEEEEEEEvNT_6ParamsE$_ZN4cute3eso3ESOILb1ELb0EJNS_10UnderscoreES2_iEEC2ERKS2_S5_RKi) ;  /* 0xfffe608000007944 */ /* 0x000fea0003c3ffff */
        /* <DEDUP_REMOVED lines=37> */
.L_x_1764:
        /* <DEDUP_REMOVED lines=220> */
[----:B-----5:R-:W-:Y:S05]  /*21c20*/  CALL.REL.NOINC `($_ZN7cutlass13device_kernelIN5flash19enable_sm80_to_sm89INS1_16FlashAttnBwdSm80INS1_25CollectiveMainloopBwdSm80ILi2ELi2EN4cute5tupleIJNS5_1CILi128EEES8_NS7_ILi64EEEEEENS_10bfloat16_tEfNS_4arch4Sm80ELb0ELb1ELb1ELb0ELb0ELb0ELb0ELb0ELi2ELi4ELi4ELi4ELb0EEENS1_24CollectiveEpilogueBwdGQAISA_fSD_Li256ELb0ELb0EEENS1_19SingleTileSchedulerILb0ELb0ELb0ELi128EEEEEEEEEvNT_6ParamsE$_ZN4cute8smem_ptrIPfECI1NS_12iter_adaptorIS1_S2_EEES1_) ;  /* 0xfffe8cf000007944 */ /* 0x020fea0003c3ffff */
[----:B-1----:R1:W5:Y:S01]  /*21c30*/  LDL.64 R2, [R1+0x758] ;  /* 0x0007580001027983 */ /* 0x0023620000100a00 */
[----:B------:R-:W-:-:S03]  /*21c40*/  MOV R8, 0x21c60 ;  /* 0x00021c6000087802 */ /* 0x000fc60000000f00 */
[----:B-1---5:R-:W-:Y:S05]  /*21c50*/  CALL.REL.NOINC `($_ZN7cutlass13device_kernelIN5flash19enable_sm80_to_sm89INS1_16FlashAttnBwdSm80INS1_25CollectiveMainloopBwdSm80ILi2ELi2EN4cute5tupleIJNS5_1CILi128EEES8_NS7_ILi64EEEEEENS_10bfloat16_tEfNS_4arch4Sm80ELb0ELb1ELb1ELb0ELb0ELb0ELb0ELb0ELi2ELi4ELi4ELi4ELb0EEENS1_24CollectiveEpilogueBwdGQAISA_fSD_Li256ELb0ELb0EEENS1_19SingleTileSchedulerILb0ELb0ELb0ELi128EEEEEEEEEvNT_6ParamsE$_ZN4cute3eso3ESOILb1ELb0EJNS_6LayoutINS_5tupleIJNS3_IJNS_1CILi2EEES5_EEEEEENS3_IJNS3_IJNS4_ILi8EEENS4_ILi64EEEEEEEEEEENS_10ViewEngineINS_8smem_ptrIPfEEEEEEC2ERKSC_RKSH_) ;  /* 0xfffe715000007944 */ /* 0x022fea0003c3ffff */
        /* <DEDUP_REMOVED lines=9> */
[----:B--2--5:R-:W-:Y:S05]  /*21cf0*/  CALL.REL.NOINC `($_ZN7cutlass13device_kernelIN5flash19enable_sm80_to_sm89INS1_16FlashAttnBwdSm80INS1_25CollectiveMainloopBwdSm80ILi2ELi2EN4cute5tupleIJNS5_1CILi128EEES8_NS7_ILi64EEEEEENS_10bfloat16_tEfNS_4arch4Sm80ELb0ELb1ELb1ELb0ELb0ELb0ELb0ELb0ELi2ELi4ELi4ELi4ELb0EEENS1_24CollectiveEpilogueBwdGQAISA_fSD_Li256ELb0ELb0EEENS1_19SingleTileSchedulerILb0ELb0ELb0ELi128EEEEEEEEEvNT_6ParamsE$_ZN4cute3eso3ESOILb1ELb0EJNS_10UnderscoreEiEEC2ERKS2_RKi) ;  /* 0xfffe4fd000007944 */ /* 0x024fea0003c3ffff */
[----:B-1----:R-:W2:Y:S01]  /*21d00*/  LDL R3, [R1+0x758] ;  /* 0x0007580001037983 */ /* 0x002ea20000100800 */
[----:B------:R-:W-:Y:S02]  /*21d10*/  MOV R6, 0x21d40 ;  /* 0x00021d4000067802 */ /* 0x000fe40000000f00 */
[----:B--2---:R-:W-:Y:S02]  /*21d20*/  SHF.L.U32 R3, R3, 0x7, RZ ;  /* 0x0000000703037819 */ /* 0x004fe400000006ff */
[----:B------:R-:W-:Y:S05]  /*21d30*/  CALL.REL.NOINC `($_ZN7cutlass13device_kernelIN5flash19enable_sm80_to_sm89INS1_16FlashAttnBwdSm80INS1_25CollectiveMainloopBwdSm80ILi2ELi2EN4cute5tupleIJNS5_1CILi128EEES8_NS7_ILi64EEEEEENS_10bfloat16_tEfNS_4arch4Sm80ELb0ELb1ELb1ELb0ELb0ELb0ELb0ELb0ELi2ELi4ELi4ELi4ELb0EEENS1_24CollectiveEpilogueBwdGQAISA_fSD_Li256ELb0ELb0EEENS1_19SingleTileSchedulerILb0ELb0ELb0ELi128EEEEEEEEEvNT_6ParamsE$_ZN4cute3eso3ESOILb1ELb0EJNS_6LayoutINS_5tupleIJNS3_IJNS_1CILi2EEES5_EEEEEENS3_IJNS3_IJNS4_ILi8EEENS4_ILi64EEEEEEEEEEEiEEC2ERKSC_RKi) ;  /* 0xfffe70b000007944 */ /* 0x000fea0003c3ffff */
[----:B------:R-:W-:Y:S01]  /*21d40*/  ULDC.64 UR4, c[0x0][0x118] ;  /* 0x0000460000047ab9 */ /* 0x000fe20000000a00 */
[----:B-1----:R-:W2:Y:S04]  /*21d50*/  LDL R2, [R1+0x758] ;  /* 0x0007580001027983 */ /* 0x002ea80000100800 */
[----:B------:R-:W2:Y:S01]  /*21d60*/  LD.E.64 R12, [R12.64] ;  /* 0x000000040c0c7980 */ /* 0x000ea2000c101b00 */
[----:B------:R-:W-:-:S02]  /*21d70*/  MOV R6, R25 ;  /* 0x0000001900067202 */ /* 0x000fc40000000f00 */
[----:B------:R-:W-:Y:S01]  /*21d80*/  MOV R8, 0x21db0 ;  /* 0x00021db000087802 */ /* 0x000fe20000000f00 */
[----:B--2---:R-:W-:-:S04]  /*21d90*/  IMAD.WIDE R2, R2, 0x4, R12 ;  /* 0x0000000402027825 */ /* 0x004fc800078e020c */
[----:B------:R-:W-:Y:S05]  /*21da0*/  CALL.REL.NOINC `($_ZN7cutlass13device_kernelIN5flash19enable_sm80_to_sm89INS1_16FlashAttnBwdSm80INS1_25CollectiveMainloopBwdSm80ILi2ELi2EN4cute5tupleIJNS5_1CILi128EEES8_NS7_ILi64EEEEEENS_10bfloat16_tEfNS_4arch4Sm80ELb0ELb1ELb1ELb0ELb0ELb0ELb0ELb0ELi2ELi4ELi4ELi4ELb0EEENS1_24CollectiveEpilogueBwdGQAISA_fSD_Li256ELb0ELb0EEENS1_19SingleTileSchedulerILb0ELb0ELb0ELi128EEEEEEEEEvNT_6ParamsE$_ZN4cute8smem_ptrIPfECI1NS_12iter_adaptorIS1_S2_EEES1_) ;  /* 0xfffe8b7000007944 */ /* 0x000fea0003c3ffff */
[----:B-1----:R1:W5:Y:S01]  /*21db0*/  LDL.64 R2, [R1+0x758] ;  /* 0x0007580001027983 */ /* 0x0023620000100a00 */
[----:B------:R-:W-:-:S03]  /*21dc0*/  MOV R8, 0x21de0 ;  /* 0x00021de000087802 */ /* 0x000fc60000000f00 */
[----:B-1---5:R-:W-:Y:S05]  /*21dd0*/  CALL.REL.NOINC `($_ZN7cutlass13device_kernelIN5flash19enable_sm80_to_sm89INS1_16FlashAttnBwdSm80INS1_25CollectiveMainloopBwdSm80ILi2ELi2EN4cute5tupleIJNS5_1CILi128EEES8_NS7_ILi64EEEEEENS_10bfloat16_tEfNS_4arch4Sm80ELb0ELb1ELb1ELb0ELb0ELb0ELb0ELb0ELi2ELi4ELi4ELi4ELb0EEENS1_24CollectiveEpilogueBwdGQAISA_fSD_Li256ELb0ELb0EEENS1_19SingleTileSchedulerILb0ELb0ELb0ELi128EEEEEEEEEvNT_6ParamsE$_ZN4cute3eso3ESOILb1ELb0EJNS_6LayoutINS_5tupleIJNS3_IJNS_1CILi2EEES5_EEEEEENS3_IJNS3_IJNS4_ILi8EEENS4_ILi64EEEEEEEEEEENS_10ViewEngineINS_8smem_ptrIPfEEEEEEC2ERKSC_RKSH_) ;  /* 0xfffe6fd000007944 */ /* 0x022fea0003c3ffff */
[----:B-1----:R1:W5:Y:S01]  /*21de0*/  LDL.64 R2, [R1+0x758] ;  /* 0x0007580001027983 */ /* 0x0023620000100a00 */
[----:B------:R-:W-:Y:S02]  /*21df0*/  MOV R9, R5 ;  /* 0x0000000500097202 */ /* 0x000fe40000000f00 */
[----:B------:R-:W-:Y:S02]  /*21e00*/  MOV R6, 0x21e20 ;  /* 0x00021e2000067802 */ /* 0x000fe40000000f00 */
[----:B-1---5:R-:W-:Y:S05]  /*21e10*/  CALL.REL.NOINC `($_ZN7cutlass13device_kernelIN5flash19enable_sm80_to_sm89INS1_16FlashAttnBwdSm80INS1_25CollectiveMainloopBwdSm80ILi2ELi2EN4cute5tupleIJNS5_1CILi128EEES8_NS7_ILi64EEEEEENS_10bfloat16_tEfNS_4arch4Sm80ELb0ELb1ELb1ELb0ELb0ELb0ELb0ELb0ELi2ELi4ELi4ELi4ELb0EEENS1_24CollectiveEpilogueBwdGQAISA_fSD_Li256ELb0ELb0EEENS1_19SingleTileSchedulerILb0ELb0ELb0ELi128EEEEEEEEEvNT_6ParamsE$_ZN4cute3eso3ESOILb1ELb0EJNS_6LayoutINS_5tupleIJNS_1CILi1EEENS4_ILi4EEEEEENS3_IJNS4_ILi0EEES5_EEEEENS_10ViewEngineIPfEEEEC2ERKSA_RKSD_) ;  /* 0xfffe7f4000007944 */ /* 0x022fea0003c3ffff */
[----:B------:R2:W5:Y:S01]  /*21e20*/  LDL.64 R12, [R1+0x758] ;  /* 0x00075800010c7983 */ /* 0x0005620000100a00 */
[----:B-1----:R-:W-:Y:S02]  /*21e30*/  MOV R9, R3 ;  /* 0x0000000300097202 */ /* 0x002fe40000000f00 */
[----:B------:R-:W-:Y:S02]  /*21e40*/  MOV R6, 0x21e60 ;  /* 0x00021e6000067802 */ /* 0x000fe40000000f00 */
[----:B--2--5:R-:W-:Y:S05]  /*21e50*/  CALL.REL.NOINC `($_ZN7cutlass13device_kernelIN5flash19enable_sm80_to_sm89INS1_16FlashAttnBwdSm80INS1_25CollectiveMainloopBwdSm80ILi2ELi2EN4cute5tupleIJNS5_1CILi128EEES8_NS7_ILi64EEEEEENS_10bfloat16_tEfNS_4arch4Sm80ELb0ELb1ELb1ELb0ELb0ELb0ELb0ELb0ELi2ELi4ELi4ELi4ELb0EEENS1_24CollectiveEpilogueBwdGQAISA_fSD_Li256ELb0ELb0EEENS1_19SingleTileSchedulerILb0ELb0ELb0ELi128EEEEEEEEEvNT_6ParamsE$_ZN4cute3eso3ESOILb1ELb0EJNS_6LayoutINS_5tupleIJNS_1CILi1EEENS3_IJNS4_ILi2EEES6_EEEEEENS3_IJNS4_ILi0EEENS3_IJNS4_ILi8EEENS4_ILi64EEEEEEEEEEENS_10ViewEngineINS_8smem_ptrIPfEEEEEEC2ERKSE_RKSJ_) ;  /* 0xfffe7ea000007944 */ /* 0x024fea0003c3ffff */
[----:B-1----:R1:W5:Y:S01]  /*21e60*/  LDL.64 R2, [R1+0x758] ;  /* 0x0007580001027983 */ /* 0x0023620000100a00 */
[----:B------:R-:W-:Y:S02]  /*21e70*/  MOV R6, R25 ;  /* 0x0000001900067202 */ /* 0x000fe40000000f00 */
[----:B------:R-:W-:-:S02]  /*21e80*/  MOV R8, 0x21ea0 ;  /* 0x00021ea000087802 */ /* 0x000fc40000000f00 */
[----:B-1---5:R-:W-:Y:S05]  /*21e90*/  CALL.REL.NOINC `($_ZN7cutlass13device_kernelIN5flash19enable_sm80_to_sm89INS1_16FlashAttnBwdSm80INS1_25CollectiveMainloopBwdSm80ILi2ELi2EN4cute5tupleIJNS5_1CILi128EEES8_NS7_ILi64EEEEEENS_10bfloat16_tEfNS_4arch4Sm80ELb0ELb1ELb1ELb0ELb0ELb0ELb0ELb0ELi2ELi4ELi4ELi4ELb0EEENS1_24CollectiveEpilogueBwdGQAISA_fSD_Li256ELb0ELb0EEENS1_19SingleTileSchedulerILb0ELb0ELb0ELi128EEEEEEEEEvNT_6ParamsE$_ZN4cute8smem_ptrIPfECI1NS_12iter_adaptorIS1_S2_EEES1_) ;  /* 0xfffe8a8000007944 */ /* 0x022fea0003c3ffff */
[----:B-1----:R1:W5:Y:S01]  /*21ea0*/  LDL.64 R2, [R1+0x758] ;  /* 0x0007580001027983 */ /* 0x0023620000100a00 */
[----:B------:R-:W-:-:S03]  /*21eb0*/  MOV R8, 0x21ed0 ;  /* 0x00021ed000087802 */ /* 0x000fc60000000f00 */
[----:B-1---5:R-:W-:Y:S05]  /*21ec0*/  CALL.REL.NOINC `($_ZN7cutlass13device_kernelIN5flash19enable_sm80_to_sm89INS1_16FlashAttnBwdSm80INS1_25CollectiveMainloopBwdSm80ILi2ELi2EN4cute5tupleIJNS5_1CILi128EEES8_NS7_ILi64EEEEEENS_10bfloat16_tEfNS_4arch4Sm80ELb0ELb1ELb1ELb0ELb0ELb0ELb0ELb0ELi2ELi4ELi4ELi4ELb0EEENS1_24CollectiveEpilogueBwdGQAISA_fSD_Li256ELb0ELb0EEENS1_19SingleTileSchedulerILb0ELb0ELb0ELi128EEEEEEEEEvNT_6ParamsE$_ZN4cute3eso3ESOILb1ELb0EJNS_6LayoutINS_5tupleIJNS3_IJNS_1CILi2EEES5_EEEEEENS3_IJNS3_IJNS4_ILi8EEENS4_ILi64EEEEEEEEEEENS_10ViewEngineINS_8smem_ptrIPfEEEEEEC2ERKSC_RKSH_) ;  /* 0xfffe6ee000007944 */ /* 0x022fea0003c3ffff */
[----:B------:R2:W5:Y:S01]  /*21ed0*/  LDL.64 R10, [R1+0x758] ;  /* 0x00075800010a7983 */ /* 0x0005620000100a00 */
[----:B-1----:R-:W-:-:S03]  /*21ee0*/  MOV R6, 0x21f00 ;  /* 0x00021f0000067802 */ /* 0x002fc60000000f00 */
[----:B--2--5:R-:W-:Y:S05]  /*21ef0*/  CALL.REL.NOINC `($_ZN7cutlass13device_kernelIN5flash19enable_sm80_to_sm89INS1_16FlashAttnBwdSm80INS1_25CollectiveMainloopBwdSm80ILi2ELi2EN4cute5tupleIJNS5_1CILi128EEES8_NS7_ILi64EEEEEENS_10bfloat16_tEfNS_4arch4Sm80ELb0ELb1ELb1ELb0ELb0ELb0ELb0ELb0ELi2ELi4ELi4ELi4ELb0EEENS1_24CollectiveEpilogueBwdGQAISA_fSD_Li256ELb0ELb0EEENS1_19SingleTileSchedulerILb0ELb0ELb0ELi128EEEEEEEEEvNT_6ParamsE$_ZN4cute3eso3ESOILb1ELb0EJNS_6LayoutINS_5tupleIJNS_1CILi4EEEEEENS3_IJNS4_ILi1EEEEEEEENS_10ViewEngineIPfEEEEC2ERKS9_RKSC_) ;  /* 0xfffe7ec000007944 */ /* 0x024fea0003c3ffff */
        /* <DEDUP_REMOVED lines=272> */
[----:B------:R-:W-:Y:S05]  /*23000*/  CALL.REL.NOINC `($_ZN7cutlass13device_kernelIN5flash19enable_sm80_to_sm89INS1_16FlashAttnBwdSm80INS1_25CollectiveMainloopBwdSm80ILi2ELi2EN4cute5tupleIJNS5_1CILi128EEES8_NS7_ILi64EEEEEENS_10bfloat16_tEfNS_4arch4Sm80ELb0ELb1ELb1ELb0ELb0ELb0ELb0ELb0ELi2ELi4ELi4ELi4ELb0EEENS1_24CollectiveEpilogueBwdGQAISA_fSD_Li256ELb0ELb0EEENS1_19SingleTileSchedulerILb0ELb0ELb0ELi128EEEEEEEEEvNT_6ParamsE$_ZN4cute3eso3ESOILb1ELb0EJNS_6LayoutINS_5tupleIJNS3_IJNS_1CILi2EEES5_EEENS3_IJS5_NS4_ILi8EEEEEEEEENS3_IJNS3_IJS5_NS4_ILi4EEEEEENS3_IJNS4_ILi1EEES7_EEEEEEEENS_10ViewEngineIPfEEEEC2ERKSF_RKSI_) ;  /* 0xfffe5ef000007944 */ /* 0x000fea0003c3ffff */
        /* <DEDUP_REMOVED lines=149> */
[----:B-1---5:R-:W-:Y:S05]  /*23960*/  CALL.REL.NOINC `($_ZN7cutlass13device_kernelIN5flash19enable_sm80_to_sm89INS1_16FlashAttnBwdSm80INS1_25CollectiveMainloopBwdSm80ILi2ELi2EN4cute5tupleIJNS5_1CILi128EEES8_NS7_ILi64EEEEEENS_10bfloat16_tEfNS_4arch4Sm80ELb0ELb1ELb1ELb0ELb0ELb0ELb0ELb0ELi2ELi4ELi4ELi4ELb0EEENS1_24CollectiveEpilogueBwdGQAISA_fSD_Li256ELb0ELb0EEENS1_19SingleTileSchedulerILb0ELb0ELb0ELi128EEEEEEEEEvNT_6ParamsE$_ZZN5flash25CollectiveMainloopBwdSm80ILi2ELi2EN4cute5tupleIJNS1_1CILi128EEES4_NS3_ILi64EEEEEEN7cutlass10bfloat16_tEfNS7_4arch4Sm80ELb0ELb1ELb1ELb0ELb0ELb0ELb0ELb0ELi2ELi4ELi4ELi4ELb0EE3mmaINS_16FlashAttnBwdSm80ISB_NS_24CollectiveEpilogueBwdGQAIS6_fSA_Li256ELb0ELb0EEENS_19SingleTileSchedulerILb0ELb0ELb0ELi128EEEE13SharedStorageENS1_6TensorINS1_11ArrayEngineIfLm32EEENS1_6LayoutINS2_IJNS2_IJNS3_ILi2EEESO_EEESO_NS3_ILi4EEEEEENS2_IJNS2_IJNS3_ILi1EEESO_EEESQ_NS3_ILi8EEEEEEEEEEEEbRKNSB_6ParamsERT0_S12_iNS2_IJiiiEEERT_ENKUlRT_iE_clINSK_INSL_IfLm64EEENSN_INS2_IJSP_SO_SU_EEESV_EEEEEEDaS17_i) ;  /* 0xfffec3b000007944 */ /* 0x022fea0003c3ffff */
[----:B------:R-:W-:Y:S02]  /*23970*/  MOV R10, RZ ;  /* 0x000000ff000a7202 */ /* 0x000fe40000000f00 */
.L_x_1766:
[----:B-1----:R-:W-:-:S05]  /*23980*/  MOV R2, 0x239a0 ;  /* 0x000239a000027802 */ /* 0x002fca0000000f00 */
[----:B------:R-:W-:Y:S05]  /*23990*/  CALL.REL.NOINC `($_ZN7cutlass13device_kernelIN5flash19enable_sm80_to_sm89INS1_16FlashAttnBwdSm80INS1_25CollectiveMainloopBwdSm80ILi2ELi2EN4cute5tupleIJNS5_1CILi128EEES8_NS7_ILi64EEEEEENS_10bfloat16_tEfNS_4arch4Sm80ELb0ELb1ELb1ELb0ELb0ELb0ELb0ELb0ELi2ELi4ELi4ELi4ELb0EEENS1_24CollectiveEpilogueBwdGQAISA_fSD_Li256ELb0ELb0EEENS1_19SingleTileSchedulerILb0ELb0ELb0ELi128EEEEEEEEEvNT_6ParamsE$_ZZZN5flash25CollectiveMainloopBwdSm80ILi2ELi2EN4cute5tupleIJNS1_1CILi128EEES4_NS3_ILi64EEEEEEN7cutlass10bfloat16_tEfNS7_4arch4Sm80ELb0ELb1ELb1ELb0ELb0ELb0ELb0ELb0ELi2ELi4ELi4ELi4ELb0EE3mmaINS_16FlashAttnBwdSm80ISB_NS_24CollectiveEpilogueBwdGQAIS6_fSA_Li256ELb0ELb0EEENS_19SingleTileSchedulerILb0ELb0ELb0ELi128EEEE13SharedStorageENS1_6TensorINS1_11ArrayEngineIfLm32EEENS1_6LayoutINS2_IJNS2_IJNS3_ILi2EEESO_EEESO_NS3_ILi4EEEEEENS2_IJNS2_IJNS3_ILi1EEESO_EEESQ_NS3_ILi8EEEEEEEEEEEEbRKNSB_6ParamsERT0_S12_iNS2_IJiiiEEERT_ENKUliT_E_clIZSC_ISJ_SX_EbS10_S12_S12_iS13_S15_EUlRS16_iE_EEDaiS16_ENKUlvE0_clEv) ;  /* 0x0004447000007944 */ /* 0x000fea0003c00000 */
[----:B------:R1:W-:Y:S01]  /*239a0*/  STL [R1+0x770], RZ ;  /* 0x000770ff01007387 */ /* 0x0003e20000100800 */
[----:B------:R-:W-:-:S03]  /*239b0*/  MOV R5, RZ ;  /* 0x000000ff00057202 */ /* 0x000fc60000000f00 */
.L_x_1765:
[----:B------:R-:W-:Y:S01]  /*239c0*/  IMAD.MOV.U32 R3, RZ, RZ, R25 ;  /* 0x000000ffff037224 */ /* 0x000fe200078e0019 */
[----:B-1----:R-:W-:-:S02]  /*239d0*/  MOV R2, R24 ;  /* 0x0000001800027202 */ /* 0x002fc40000000f00 */
[----:B------:R-:W-:Y:S02]  /*239e0*/  MOV R8, 0x23a00 ;  /* 0x00023a0000087802 */ /* 0x000fe40000000f00 */
[----:B-1---5:R-:W-:Y:S05]  /*239f0*/  CALL.REL.NOINC `($_ZN7cutlass13device_kernelIN5flash19enable_sm80_to_sm89INS1_16FlashAttnBwdSm80INS1_25CollectiveMainloopBwdSm80ILi2ELi2EN4cute5tupleIJNS5_1CILi128EEES8_NS7_ILi64EEEEEENS_10bfloat16_tEfNS_4arch4Sm80ELb0ELb1ELb1ELb0ELb0ELb0ELb0ELb0ELi2ELi4ELi4ELi4ELb0EEENS1_24CollectiveEpilogueBwdGQAISA_fSD_Li256ELb0ELb0EEENS1_19SingleTileSchedulerILb0ELb0ELb0ELi128EEEEEEEEEvNT_6ParamsE$_ZN4cute3eso3ESOILb0ELb0EJiiEEC2ERKiS4_) ;  /* 0xfffe285000007944 */ /* 0x022fea0003c3ffff */
        /* <DEDUP_REMOVED lines=20> */
[----:B------:R-:W-:Y:S05]  /*23b40*/  CALL.REL.NOINC `($_ZN7cutlass13device_kernelIN5flash19enable_sm80_to_sm89INS1_16FlashAttnBwdSm80INS1_25CollectiveMainloopBwdSm80ILi2ELi2EN4cute5tupleIJNS5_1CILi128EEES8_NS7_ILi64EEEEEENS_10bfloat16_tEfNS_4arch4Sm80ELb0ELb1ELb1ELb0ELb0ELb0ELb0ELb0ELi2ELi4ELi4ELi4ELb0EEENS1_24CollectiveEpilogueBwdGQAISA_fSD_Li256ELb0ELb0EEENS1_19SingleTileSchedulerILb0ELb0ELb0ELi128EEEEEEEEEvNT_6ParamsE$exp2f) ;  /* 0x000444e000007944 */ /* 0x000fea0003c00000 */
[----:B------:R-:W-:Y:S01]  /*23b50*/  IMAD.MOV.U32 R3, RZ, RZ, R25 ;  /* 0x000000ffff037224 */ /* 0x000fe200078e0019 */
[----:B------:R-:W-:Y:S02]  /*23b60*/  MOV R2, R24 ;  /* 0x0000001800027202 */ /* 0x000fe40000000f00 */
[----:B------:R-:W-:Y:S02]  /*23b70*/  MOV R8, 0x23b90 ;  /* 0x00023b9000087802 */ /* 0x000fe40000000f00 */
[----:B-1----:R-:W-:Y:S05]  /*23b80*/  CALL.REL.NOINC `($_ZN7cutlass13device_kernelIN5flash19enable_sm80_to_sm89INS1_16FlashAttnBwdSm80INS1_25CollectiveMainloopBwdSm80ILi2ELi2EN4cute5tupleIJNS5_1CILi128EEES8_NS7_ILi64EEEEEENS_10bfloat16_tEfNS_4arch4Sm80ELb0ELb1ELb1ELb0ELb0ELb0ELb0ELb0ELi2ELi4ELi4ELi4ELb0EEENS1_24CollectiveEpilogueBwdGQAISA_fSD_Li256ELb0ELb0EEENS1_19SingleTileSchedulerILb0ELb0ELb0ELi128EEEEEEEEEvNT_6ParamsE$_ZN4cute3eso3ESOILb0ELb0EJiiEEC2ERKiS4_) ;  /* 0xfffe26c000007944 */ /* 0x002fea0003c3ffff */
        /* <DEDUP_REMOVED lines=93> */
[----:B--2---:R1:W-:Y:S04]  /*24160*/  STL.64 [R1+0x750], R8 ;  /* 0x0007500801007387 */ /* 0x0043e80000100a00 */
[----:B-1----:R-:W-:Y:S05]  /*24170*/  CALL.REL.NOINC `($_ZN7cutlass13device_kernelIN5flash19enable_sm80_to_sm89INS1_16FlashAttnBwdSm80INS1_25CollectiveMainloopBwdSm80ILi2ELi2EN4cute5tupleIJNS5_1CILi128EEES8_NS7_ILi64EEEEEENS_10bfloat16_tEfNS_4arch4Sm80ELb0ELb1ELb1ELb0ELb0ELb0ELb0ELb0ELi2ELi4ELi4ELi4ELb0EEENS1_24CollectiveEpilogueBwdGQAISA_fSD_Li256ELb0ELb0EEENS1_19SingleTileSchedulerILb0ELb0ELb0ELi128EEEEEEEEEvNT_6ParamsE$_ZZN4cute4diceINS_5tupleIJNS1_IJiNS1_IJiNS_1CILi0EEEEEEEEENS1_IJNS_10UnderscoreENS1_IJS6_S6_EEEEEEEEES9_EEDaRKT_RKT0_ENKUlRKT_RKT0_E_clIS5_S5_EEDaSI_SL_) ;  /* 0xfffe7d2000007944 */ /* 0x002fea0003c3ffff */
[----:B------:R2:W-:Y:S01]  /*24180*/  STL.64 [R1+0x7a0], R2 ;  /* 0x0007a00201007387 */ /* 0x0005e20000100a00 */
[----:B------:R-:W-:Y:S02]  /*24190*/  IADD3 R56, P0, R41, 0x50, RZ ;  /* 0x0000005029387810 */ /* 0x000fe40007f1e0ff */
[----:B------:R-:W-:-:S03]  /*241a0*/  MOV R8, 0x241e0 ;  /* 0x000241e000087802 */ /* 0x000fc60000000f00 */
[----:B------:R-:W-:Y:S02]  /*241b0*/  IMAD.X R46, RZ, RZ, R40, P0 ;  /* 0x000000ffff2e7224 */ /* 0x000fe400000e0628 */
[----:B------:R-:W-:Y:S02]  /*241c0*/  IMAD.MOV.U32 R4, RZ, RZ, R56 ;  /* 0x000000ffff047224 */ /* 0x000fe400078e0038 */
[----:B-12---:R-:W-:Y:S05]  /*241d0*/  CALL.REL.NOINC `($_ZN7cutlass13device_kernelIN5flash19enable_sm80_to_sm89INS1_16FlashAttnBwdSm80INS1_25CollectiveMainloopBwdSm80ILi2ELi2EN4cute5tupleIJNS5_1CILi128EEES8_NS7_ILi64EEEEEENS_10bfloat16_tEfNS_4arch4Sm80ELb0ELb1ELb1ELb0ELb0ELb0ELb0ELb0ELi2ELi4ELi4ELi4ELb0EEENS1_24CollectiveEpilogueBwdGQAISA_fSD_Li256ELb0ELb0EEENS1_19SingleTileSchedulerILb0ELb0ELb0ELi128EEEEEEEEEvNT_6ParamsE$_ZZN4cute12filter_tupleINS_5tupleIJNS1_IJiNS1_IJiNS_1CILi0EEEEEEEEENS1_IJNS_10UnderscoreENS1_IJS6_S6_EEEEEEEEES9_ZNS_4diceIS9_S9_EEDaRKT_RKT0_EUlRKT_RKT0_E_EEDaSD_SG_OT1_ENKUlDpSJ_E_clIJNS1_IJiiS3_EEENS1_IJEEEEEEDaSQ_) ;  /* 0xfffe6aa000007944 */ /* 0x006fea0003c3ffff */
[----:B------:R-:W-:Y:S02]  /*241e0*/  MOV R70, 0x24200 ;  /* 0x0002420000467802 */ /* 0x000fe40000000f00 */
[----:B-12--5:R-:W-:Y:S05]  /*241f0*/  CALL.REL.NOINC `($_ZN7cutlass13device_kernelIN5flash19enable_sm80_to_sm89INS1_16FlashAttnBwdSm80INS1_25CollectiveMainloopBwdSm80ILi2ELi2EN4cute5tupleIJNS5_1CILi128EEES8_NS7_ILi64EEEEEENS_10bfloat16_tEfNS_4arch4Sm80ELb0ELb1ELb1ELb0ELb0ELb0ELb0ELb0ELi2ELi4ELi4ELi4ELb0EEENS1_24CollectiveEpilogueBwdGQAISA_fSD_Li256ELb0ELb0EEENS1_19SingleTileSchedulerILb0ELb0ELb0ELi128EEEEEEEEEvNT_6ParamsE$_ZZN4cute7idx2crdINS_5tupleIJiiNS_1CILi0EEEEEENS1_IJNS1_IJNS2_ILi4EEENS2_ILi8EEEEEES5_NS2_ILi1EEEEEEEEDaRKT_RKT0_ENKUlRKT_RKT0_E_clIiS7_EEDaSI_SL_) ;  /* 0xfffeace000007944 */ /* 0x026fea0003c3ffff */
[----:B------:R-:W-:Y:S02]  /*24200*/  MOV R2, 0x24220 ;  /* 0x0002422000027802 */ /* 0x000fe40000000f00 */
[----:B-1----:R-:W-:Y:S05]  /*24210*/  CALL.REL.NOINC `($_ZN7cutlass13device_kernelIN5flash19enable_sm80_to_sm89INS1_16FlashAttnBwdSm80INS1_25CollectiveMainloopBwdSm80ILi2ELi2EN4cute5tupleIJNS5_1CILi128EEES8_NS7_ILi64EEEEEENS_10bfloat16_tEfNS_4arch4Sm80ELb0ELb1ELb1ELb0ELb0ELb0ELb0ELb0ELi2ELi4ELi4ELi4ELb0EEENS1_24CollectiveEpilogueBwdGQAISA_fSD_Li256ELb0ELb0EEENS1_19SingleTileSchedulerILb0ELb0ELb0ELi128EEEEEEEEEvNT_6ParamsE$_ZZN4cute7idx2crdINS_5tupleIJiiNS_1CILi0EEEEEENS1_IJNS1_IJNS2_ILi4EEENS2_ILi8EEEEEES5_NS2_ILi1EEEEEEEEDaRKT_RKT0_ENKUlRKT_RKT0_E_clIiS5_EEDaSI_SL_) ;  /* 0xfffeac9000007944 */ /* 0x002fea0003c3ffff */
[----:B------:R1:W-:Y:S01]  /*24220*/  STL [R1+0x7a0], R6 ;  /* 0x0007a00601007387 */ /* 0x0003e20000100800 */
[----:B------:R-:W-:Y:S02]  /*24230*/  MOV R2, R56 ;  /* 0x0000003800027202 */ /* 0x000fe40000000f00 */
        /* <DEDUP_REMOVED lines=26> */
[----:B-1----:R-:W-:Y:S05]  /*243e0*/  CALL.REL.NOINC `($_ZN7cutlass13device_kernelIN5flash19enable_sm80_to_sm89INS1_16FlashAttnBwdSm80INS1_25CollectiveMainloopBwdSm80ILi2ELi2EN4cute5tupleIJNS5_1CILi128EEES8_NS7_ILi64EEEEEENS_10bfloat16_tEfNS_4arch4Sm80ELb0ELb1ELb1ELb0ELb0ELb0ELb0ELb0ELi2ELi4ELi4ELi4ELb0EEENS1_24CollectiveEpilogueBwdGQAISA_fSD_Li256ELb0ELb0EEENS1_19SingleTileSchedulerILb0ELb0ELb0ELi128EEEEEEEEEvNT_6ParamsE$_ZN4cute3eso3ESOILb0ELb0EJiiiEEC2ERKiS4_S4_) ;  /* 0xfffe213000007944 */ /* 0x002fea0003c3ffff */
[----:B------:R2:W5:Y:S04]  /*243f0*/  LDL R5, [R1+0x760] ;  /* 0x0007600001057983 */ /* 0x0005680000100800 */
[----:B-1----:R2:W5:Y:S01]  /*24400*/  LDL.64 R2, [R1+0x758] ;  /* 0x0007580001027983 */ /* 0x0025620000100a00 */
[----:B------:R-:W-:-:S02]  /*24410*/  MOV R4, R25 ;  /* 0x0000001900047202 */ /* 0x000fc40000000f00 */
[----:B------:R-:W-:Y:S02]  /*24420*/  MOV R6, 0x24440 ;  /* 0x0002444000067802 */ /* 0x000fe40000000f00 */
[----:B--2--5:R-:W-:Y:S05]  /*24430*/  CALL.REL.NOINC `($_ZN7cutlass13device_kernelIN5flash19enable_sm80_to_sm89INS1_16FlashAttnBwdSm80INS1_25CollectiveMainloopBwdSm80ILi2ELi2EN4cute5tupleIJNS5_1CILi128EEES8_NS7_ILi64EEEEEENS_10bfloat16_tEfNS_4arch4Sm80ELb0ELb1ELb1ELb0ELb0ELb0ELb0ELb0ELi2ELi4ELi4ELi4ELb0EEENS1_24CollectiveEpilogueBwdGQAISA_fSD_Li256ELb0ELb0EEENS1_19SingleTileSchedulerILb0ELb0ELb0ELi128EEEEEEEEEvNT_6ParamsE$_ZN4cute3eso3ESOILb1ELb0EJNS_1CILi1EEENS_5tupleIJiiiEEENS2_ILi64EEENS4_IJNS2_ILi72EEENS2_ILi144EEENS2_ILi288EEEEEENS2_ILi512EEEEEC2ERKS3_RKS5_RKS6_RKSA_RKSB_) ;  /* 0xfffe2fc000007944 */ /* 0x024fea0003c3ffff */
[----:B-1----:R1:W5:Y:S04]  /*24440*/  LDL R5, [R1+0x760] ;  /* 0x0007600001057983 */ /* 0x0023680000100800 */
[----:B------:R1:W5:Y:S01]  /*24450*/  LDL.64 R2, [R1+0x758] ;  /* 0x0007580001027983 */ /* 0x0003620000100a00 */
[----:B------:R-:W-:Y:S02]  /*24460*/  MOV R4, R25 ;  /* 0x0000001900047202 */ /* 0x000fe40000000f00 */
[----:B------:R-:W-:Y:S02]  /*24470*/  MOV R6, 0x24490 ;  /* 0x0002449000067802 */ /* 0x000fe40000000f00 */
[----:B-1---5:R-:W-:Y:S05]  /*24480*/  CALL.REL.NOINC `($_ZN7cutlass13device_kernelIN5flash19enable_sm80_to_sm89INS1_16FlashAttnBwdSm80INS1_25CollectiveMainloopBwdSm80ILi2ELi2EN4cute5tupleIJNS5_1CILi128EEES8_NS7_ILi64EEEEEENS_10bfloat16_tEfNS_4arch4Sm80ELb0ELb1ELb1ELb0ELb0ELb0ELb0ELb0ELi2ELi4ELi4ELi4ELb0EEENS1_24CollectiveEpilogueBwdGQAISA_fSD_Li256ELb0ELb0EEENS1_19SingleTileSchedulerILb0ELb0ELb0ELi128EEEEEEEEEvNT_6ParamsE$_ZN4cute5tupleIJNS0_IJNS_1CILi8EEENS0_IJNS1_ILi2EEES3_S3_EEENS1_ILi1EEES4_S5_EEENS0_IJS5_NS0_IJiiiEEENS1_ILi64EEENS0_IJNS1_ILi72EEENS1_ILi144EEENS1_ILi288EEEEEENS1_ILi512EEEEEEEEC2ERKS6_RKSE_) ;  /* 0xfffe60a000007944 */ /* 0x022fea0003c3ffff */
[----:B------:R1:W5:Y:S04]  /*24490*/  LDL R5, [R1+0x760] ;  /* 0x0007600001057983 */ /* 0x0003680000100800 */
[----:B------:R1:W5:Y:S01]  /*244a0*/  LDL.64 R2, [R1+0x758] ;  /* 0x0007580001027983 */ /* 0x0003620000100a00 */
[----:B------:R-:W-:-:S03]  /*244b0*/  MOV R4, 0x244d0 ;  /* 0x000244d000047802 */ /* 0x000fc60000000f00 */
[----:B-1---5:R-:W-:Y:S05]  /*244c0*/  CALL.REL.NOINC `($_ZN7cutlass13device_kernelIN5flash19enable_sm80_to_sm89INS1_16FlashAttnBwdSm80INS1_25CollectiveMainloopBwdSm80ILi2ELi2EN4cute5tupleIJNS5_1CILi128EEES8_NS7_ILi64EEEEEENS_10bfloat16_tEfNS_4arch4Sm80ELb0ELb1ELb1ELb0ELb0ELb0ELb0ELb0ELi2ELi4ELi4ELi4ELb0EEENS1_24CollectiveEpilogueBwdGQAISA_fSD_Li256ELb0ELb0EEENS1_19SingleTileSchedulerILb0ELb0ELb0ELi128EEEEEEEEEvNT_6ParamsE$_ZZN4cute7flattenINS_5tupleIJNS_1CILi1EEENS1_IJiiiEEENS2_ILi64EEENS1_IJNS2_ILi72EEENS2_ILi144EEENS2_ILi288EEEEEENS2_ILi512EEEEEEEEDaRKT_ENKUlRKT_E_clIS4_EEDaSH_) ;  /* 0xfffea56000007944 */ /* 0x022fea0003c3ffff */
[----:B------:R1:W-:Y:S01]  /*244d0*/  STL.64 [R1+0x7a0], R2 ;  /* 0x0007a00201007387 */ /* 0x0003e20000100a00 */
[----:B------:R-:W-:-:S02]  /*244e0*/  MOV R6, R56 ;  /* 0x0000003800067202 */ /* 0x000fc40000000f00 */
[----:B------:R-:W-:Y:S01]  /*244f0*/  MOV R4, 0x24520 ;  /* 0x0002452000047802 */ /* 0x000fe20000000f00 */
[----:B------:R1:W-:Y:S04]  /*24500*/  STL [R1+0x7a8], R5 ;  /* 0x0007a80501007387 */ /* 0x0003e80000100800 */
[----:B-1----:R-:W-:Y:S05]  /*24510*/  CALL.REL.NOINC `($_ZN7cutlass13device_kernelIN5flash19enable_sm80_to_sm89INS1_16FlashAttnBwdSm80INS1_25CollectiveMainloopBwdSm80ILi2ELi2EN4cute5tupleIJNS5_1CILi128EEES8_NS7_ILi64EEEEEENS_10bfloat16_tEfNS_4arch4Sm80ELb0ELb1ELb1ELb0ELb0ELb0ELb0ELb0ELi2ELi4ELi4ELi4ELb0EEENS1_24CollectiveEpilogueBwdGQAISA_fSD_Li256ELb0ELb0EEENS1_19SingleTileSchedulerILb0ELb0ELb0ELi128EEEEEEEEEvNT_6ParamsE$_ZZN4cute12filter_tupleINS_5tupleIJNS_1CILi1EEENS1_IJiiiEEENS2_ILi64EEENS1_IJNS2_ILi72EEENS2_ILi144EEENS2_ILi288EEEEEENS2_ILi512EEEEEEZNS_7flattenISB_EEDaRKT_EUlRKT_E_EEDaSF_OT0_ENKUlDpSI_E_clIJNS1_IJS3_EEES4_NS1_IJS5_EEES9_NS1_IJSA_EEEEEEDaSM_) ;  /* 0xfffe6df000007944 */ /* 0x002fea0003c3ffff */
[----:B------:R-:W-:Y:S02]  /*24520*/  MOV R4, R25 ;  /* 0x0000001900047202 */ /* 0x000fe40000000f00 */
[----:B------:R-:W-:Y:S02]  /*24530*/  MOV R6, 0x24550 ;  /* 0x0002455000067802 */ /* 0x000fe40000000f00 */
        /* <DEDUP_REMOVED lines=80> */
[----:B------:R-:W-:-:S03]  /*24a40*/  MOV R4, 0x24a60 ;  /* 0x00024a6000047802 */ /* 0x000fc60000000f00 */
        /* <DEDUP_REMOVED lines=17> */
[----:B--2--5:R-:W-:Y:S05]  /*24b60*/  CALL.REL.NOINC `($_ZN7cutlass13device_kernelIN5flash19enable_sm80_to_sm89INS1_16FlashAttnBwdSm80INS1_25CollectiveMainloopBwdSm80ILi2ELi2EN4cute5tupleIJNS5_1CILi128EEES8_NS7_ILi64EEEEEENS_10bfloat16_tEfNS_4arch4Sm80ELb0ELb1ELb1ELb0ELb0ELb0ELb0ELb0ELi2ELi4ELi4ELi4ELb0EEENS1_24CollectiveEpilogueBwdGQAISA_fSD_Li256ELb0ELb0EEENS1_19SingleTileSchedulerILb0ELb0ELb0ELi128EEEEEEEEEvNT_6ParamsE$_ZN4cute3eso3ESOILb1ELb0EJNS_14ComposedLayoutINS_7SwizzleILi3ELi3ELi3EEENS_1CILi0EEENS_6LayoutINS_5tupleIJNS8_IJNS8_IJNS5_ILi4EEENS5_ILi8EEEEEENS8_IJNS5_ILi2EEENS5_ILi1EEEEEEEEENS8_IJNS8_IJSC_SC_EEENS8_IJSA_S9_EEEEEEEEENS8_IJNS8_IJNS8_IJSC_NS5_ILi64EEEEEENS8_IJNS5_ILi512EEES6_EEEEEENS8_IJNS8_IJSD_SA_EEENS8_IJNS5_ILi1024EEENS5_ILi16EEEEEEEEEEEEEEEENS_10ViewEngineINS_8smem_ptrIPN7cutlass10bfloat16_tEEEEEEEC2ERKSW_RKS13_) ;  /* 0xfffe221000007944 */ /* 0x024fea0003c3ffff */
[----:B------:R-:W-:Y:S01]  /*24b70*/  ULDC.64 UR4, c[0x0][0x118] ;  /* 0x0000460000047ab9 */ /* 0x000fe20000000a00 */
[----:B------:R2:W5:Y:S04]  /*24b80*/  LDL.64 R52, [R1+0x758] ;  /* 0x0007580001347983 */ /* 0x0005680000100a00 */
[----:B-1----:R2:W5:Y:S01]  /*24b90*/  LD.E R3, [R10.64+0xc] ;  /* 0x00000c040a037980 */ /* 0x002562000c101900 */
[----:B------:R-:W-:Y:S02]  /*24ba0*/  MOV R2, R25 ;  /* 0x0000001900027202 */ /* 0x000fe40000000f00 */
[----:B------:R-:W-:-:S02]  /*24bb0*/  MOV R6, 0x24bd0 ;  /* 0x00024bd000067802 */ /* 0x000fc40000000f00 */
        /* <DEDUP_REMOVED lines=19> */
[----:B------:R-:W-:Y:S02]  /*24cf0*/  MOV R4, R56 ;  /* 0x0000003800047202 */ /* 0x000fe40000000f00 */
[----:B------:R-:W-:Y:S02]  /*24d00*/  MOV R8, 0x24d20 ;  /* 0x00024d2000087802 */ /* 0x000fe40000000f00 */
[----:B-12---:R-:W-:Y:S05]  /*24d10*/  CALL.REL.NOINC `($_ZN7cutlass13device_kernelIN5flash19enable_sm80_to_sm89INS1_16FlashAttnBwdSm80INS1_25CollectiveMainloopBwdSm80ILi2ELi2EN4cute5tupleIJNS5_1CILi128EEES8_NS7_ILi64EEEEEENS_10bfloat16_tEfNS_4arch4Sm80ELb0ELb1ELb1ELb0ELb0ELb0ELb0ELb0ELi2ELi4ELi4ELi4ELb0EEENS1_24CollectiveEpilogueBwdGQAISA_fSD_Li256ELb0ELb0EEENS1_19SingleTileSchedulerILb0ELb0ELb0ELi128EEEEEEEEEvNT_6ParamsE$_ZZN4cute12filter_tupleINS_5tupleIJNS1_IJiNS1_IJiNS_1CILi0EEEEEEEEENS1_IJNS_10UnderscoreENS1_IJS6_S6_EEEEEEEEES9_ZNS_4diceIS9_S9_EEDaRKT_RKT0_EUlRKT_RKT0_E_EEDaSD_SG_OT1_ENKUlDpSJ_E_clIJNS1_IJiiS3_EEENS1_IJEEEEEEDaSQ_) ;  /* 0xfffe5f6000007944 */ /* 0x006fea0003c3ffff */
[----:B------:R-:W-:Y:S02]  /*24d20*/  MOV R70, 0x24d40 ;  /* 0x00024d4000467802 */ /* 0x000fe40000000f00 */
[----:B-12--5:R-:W-:Y:S05]  /*24d30*/  CALL.REL.NOINC `($_ZN7cutlass13device_kernelIN5flash19enable_sm80_to_sm89INS1_16FlashAttnBwdSm80INS1_25CollectiveMainloopBwdSm80ILi2ELi2EN4cute5tupleIJNS5_1CILi128EEES8_NS7_ILi64EEEEEENS_10bfloat16_tEfNS_4arch4Sm80ELb0ELb1ELb1ELb0ELb0ELb0ELb0ELb0ELi2ELi4ELi4ELi4ELb0EEENS1_24CollectiveEpilogueBwdGQAISA_fSD_Li256ELb0ELb0EEENS1_19SingleTileSchedulerILb0ELb0ELb0ELi128EEEEEEEEEvNT_6ParamsE$_ZZN4cute7idx2crdINS_5tupleIJiiNS_1CILi0EEEEEENS1_IJNS1_IJNS2_ILi4EEENS2_ILi8EEEEEENS2_ILi2EEENS2_ILi1EEEEEEEEDaRKT_RKT0_ENKUlRKT_RKT0_E_clIiS7_EEDaSJ_SM_) ;  /* 0xfffe9d2000007944 */ /* 0x026fea0003c3ffff */
[----:B------:R-:W-:Y:S02]  /*24d40*/  MOV R2, 0x24d60 ;  /* 0x00024d6000027802 */ /* 0x000fe40000000f00 */
[----:B-1----:R-:W-:Y:S05]  /*24d50*/  CALL.REL.NOINC `($_ZN7cutlass13device_kernelIN5flash19enable_sm80_to_sm89INS1_16FlashAttnBwdSm80INS1_25CollectiveMainloopBwdSm80ILi2ELi2EN4cute5tupleIJNS5_1CILi128EEES8_NS7_ILi64EEEEEENS_10bfloat16_tEfNS_4arch4Sm80ELb0ELb1ELb1ELb0ELb0ELb0ELb0ELb0ELi2ELi4ELi4ELi4ELb0EEENS1_24CollectiveEpilogueBwdGQAISA_fSD_Li256ELb0ELb0EEENS1_19SingleTileSchedulerILb0ELb0ELb0ELi128EEEEEEEEEvNT_6ParamsE$_ZZN4cute7idx2crdINS_5tupleIJiiNS_1CILi0EEEEEENS1_IJNS1_IJNS2_ILi4EEENS2_ILi8EEEEEENS2_ILi2EEENS2_ILi1EEEEEEEEDaRKT_RKT0_ENKUlRKT_RKT0_E_clIiS8_EEDaSJ_SM_) ;  /* 0xfffea12000007944 */ /* 0x002fea0003c3ffff */
[----:B------:R1:W-:Y:S01]  /*24d60*/  STL [R1+0x7a0], R6 ;  /* 0x0007a00601007387 */ /* 0x0003e20000100800 */
[----:B------:R-:W-:Y:S02]  /*24d70*/  MOV R2, R56 ;  /* 0x0000003800027202 */ /* 0x000fe40000000f00 */
[----:B------:R-:W-:-:S02]  /*24d80*/  MOV R70, 0x24da0 ;  /* 0x00024da000467802 */ /* 0x000fc40000000f00 */
        /* <DEDUP_REMOVED lines=80> */
[----:B------:R-:W-:Y:S01]  /*25290*/  IMAD.MOV.U32 R6, RZ, RZ, R56 ;  /* 0x000000ffff067224 */ /* 0x000fe200078e0038 */
[----:B------:R-:W-:Y:S02]  /*252a0*/  MOV R7, R46 ;  /* 0x0000002e00077202 */ /* 0x000fe40000000f00 */
[----:B------:R1:W-:Y:S01]  /*252b0*/  STL.U8 [R1+0x794], RZ ;  /* 0x000794ff01007387 */ /* 0x0003e20000100000 */
[----:B------:R-:W-:-:S03]  /*252c0*/  MOV R10, 0x25300 ;  /* 0x00025300000a7802 */ /* 0x000fc60000000f00 */
[----:B--2---:R1:W-:Y:S04]  /*252d0*/  STL.64 [R1+0x7a0], R2 ;  /* 0x0007a00201007387 */ /* 0x0043e80000100a00 */
[----:B---3--:R1:W-:Y:S02]  /*252e0*/  STL [R1+0x7a8], R4 ;  /* 0x0007a80401007387 */ /* 0x0083e40000100800 */
[----:B-1----:R-:W-:Y:S05]  /*252f0*/  CALL.REL.NOINC `($_ZN7cutlass13device_kernelIN5flash19enable_sm80_to_sm89INS1_16FlashAttnBwdSm80INS1_25CollectiveMainloopBwdSm80ILi2ELi2EN4cute5tupleIJNS5_1CILi128EEES8_NS7_ILi64EEEEEENS_10bfloat16_tEfNS_4arch4Sm80ELb0ELb1ELb1ELb0ELb0ELb0ELb0ELb0ELi2ELi4ELi4ELi4ELb0EEENS1_24CollectiveEpilogueBwdGQAISA_fSD_Li256ELb0ELb0EEENS1_19SingleTileSchedulerILb0ELb0ELb0ELi128EEEEEEEEEvNT_6ParamsE$_ZZN4cute6detail16composition_implINS_5tupleIJNS_1CILi8EEENS3_ILi2EEES5_S5_S4_S5_EEENS2_IJNS3_ILi1EEEiiiNS3_ILi72EEENS3_ILi512EEEEEENS2_IJNS2_IJS5_S5_EEES4_NS3_ILi4EEEEEENS2_IJNS2_IJS7_S4_EEENS3_ILi1024EEENS3_ILi16EEEEEEEEDaRKT_RKT0_RKT1_RKT2_ENKUlRKT_RKT0_E_clISB_SE_EEDaSW_SZ_) ;  /* 0xfffe7bd000007944 */ /* 0x002fea0003c3ffff */
[----:B------:R-:W-:Y:S01]  /*25300*/  IMAD.MOV.U32 R2, RZ, RZ, R44 ;  /* 0x000000ffff027224 */ /* 0x000fe200078e002c */
[----:B------:R-:W-:Y:S01]  /*25310*/  MOV R4, R56 ;  /* 0x0000003800047202 */ /* 0x000fe20000000f00 */
[----:B------:R-:W-:Y:S01]  /*25320*/  IMAD.MOV.U32 R7, RZ, RZ, R46 ;  /* 0x000000ffff077224 */ /* 0x000fe200078e002e */
        /* <DEDUP_REMOVED lines=11> */
[----:B------:R-:W-:-:S05]  /*253e0*/  LEA.HI R6, R13, R13, RZ, 0x1d ;  /* 0x0000000d0d067211 */ /* 0x000fca00078fe8ff */
        /* <DEDUP_REMOVED lines=21> */
[----:B------:R-:W-:-:S03]  /*25540*/  MOV R4, 0x25560 ;  /* 0x0002556000047802 */ /* 0x000fc60000000f00 */
        /* <DEDUP_REMOVED lines=31> */
[----:B------:R-:W-:-:S03]  /*25740*/  MOV R4, 0x25760 ;  /* 0x0002576000047802 */ /* 0x000fc60000000f00 */
[----:B-12---:R-:W-:Y:S05]  /*25750*/  CALL.REL.NOINC `($_ZN7cutlass13device_kernelIN5flash19enable_sm80_to_sm89INS1_16FlashAttnBwdSm80INS1_25CollectiveMainloopBwdSm80ILi2ELi2EN4cute5tupleIJNS5_1CILi128EEES8_NS7_ILi64EEEEEENS_10bfloat16_tEfNS_4arch4Sm80ELb0ELb1ELb1ELb0ELb0ELb0ELb0ELb0ELi2ELi4ELi4ELi4ELb0EEENS1_24CollectiveEpilogueBwdGQAISA_fSD_Li256ELb0ELb0EEENS1_19SingleTileSchedulerILb0ELb0ELb0ELi128EEEEEEEEEvNT_6ParamsE$_ZZN4cute12filter_tupleINS_5tupleIJNS_10UnderscoreES2_S2_iEEENS1_IJNS1_IJNS_1CILi1EEENS4_ILi0EEEEEENS4_ILi4096EEENS1_IJiiEEENS1_IJS6_NS4_ILi8192EEEEEEEEEZNS_5sliceIS3_SC_EEDaRKT_RKT0_EUlRKT_RKT0_E_EEDaSG_SJ_OT1_ENKUlDpSM_E_clIJNS1_IJS7_EEENS1_IJS8_EEENS1_IJS9_EEENS1_IJEEEEEEDaST_) ;  /* 0xfffe577000007944 */ /* 0x006fea0003c3ffff */
[----:B-----5:R-:W-:Y:S02]  /*25760*/  MOV R8, R3 ;  /* 0x0000000300087202 */ /* 0x020fe40000000f00 */
[----:B------:R-:W-:-:S02]  /*25770*/  MOV R4, 0x25790 ;  /* 0x0002579000047802 */ /* 0x000fc40000000f00 */
[----:B-1----:R-:W-:Y:S05]  /*25780*/  CALL.REL.NOINC `($_ZN7cutlass13device_kernelIN5flash19enable_sm80_to_sm89INS1_16FlashAttnBwdSm80INS1_25CollectiveMainloopBwdSm80ILi2ELi2EN4cute5tupleIJNS5_1CILi128EEES8_NS7_ILi64EEEEEENS_10bfloat16_tEfNS_4arch4Sm80ELb0ELb1ELb1ELb0ELb0ELb0ELb0ELb0ELi2ELi4ELi4ELi4ELb0EEENS1_24CollectiveEpilogueBwdGQAISA_fSD_Li256ELb0ELb0EEENS1_19SingleTileSchedulerILb0ELb0ELb0ELi128EEEEEEEEEvNT_6ParamsE$_ZN4cute5tupleIJNS0_IJNS0_IJNS_1CILi8EEENS1_ILi1EEEEEENS1_ILi2EEENS0_IJS5_S5_EEEEEENS0_IJNS0_IJS3_NS1_ILi0EEEEEENS1_ILi4096EEENS0_IJiiEEEEEEEEC2ERKS7_RKSC_) ;  /* 0xfffe498000007944 */ /* 0x002fea0003c3ffff */
[----:B-1----:R1:W5:Y:S01]  /*25790*/  LDL.64 R2, [R1+0x758] ;  /* 0x0007580001027983 */ /* 0x0023620000100a00 */
[----:B------:R-:W-:-:S02]  /*257a0*/  SHF.L.U32 R4, R7, 0xd, RZ ;  /* 0x0000000d07047819 */ /* 0x000fc400000006ff */
        /* <DEDUP_REMOVED lines=491> */
[----:B------:R1:W-:Y:S02]  /*27660*/  ST.E [R8.64+0xc], R7 ;  /* 0x00000c0708007985 */ /* 0x0003e4000c101904 */
.L_x_1770:
[----:B------:R-:W-:-:S13]  /*27670*/  ISETP.NE.AND P0, PT, R48, 0x3, PT ;  /* 0x000000033000780c */ /* 0x000fda0003f05270 */
[----:B-1----:R-:W-:Y:S05]  /*27680*/  @!P0 BRA `(.L_x_1767) ;  /* 0x0000205000008947 */ /* 0x002fea0003800000 */
[----:B------:R-:W-:Y:S01]  /*27690*/  IADD3 R14, R48, 0x1, RZ ;  /* 0x00000001300e7810 */ /* 0x000fe20007ffe0ff */
[----:B------:R-:W-:Y:S01]  /*276a0*/  IMAD.MOV.U32 R81, RZ, RZ, R25 ;  /* 0x000000ffff517224 */ /* 0x000fe200078e0019 */
[----:B-1----:R-:W-:-:S03]  /*276b0*/  MOV R8, 0x276e0 ;  /* 0x000276e000087802 */ /* 0x002fc60000000f00 */
[----:B------:R-:W-:Y:S02]  /*276c0*/  IMAD.MOV.U32 R3, RZ, RZ, R14 ;  /* 0x000000ffff037224 */ /* 0x000fe400078e000e */
[----:B------:R-:W-:Y:S05]  /*276d0*/  CALL.REL.NOINC `($_ZN7cutlass13device_kernelIN5flash19enable_sm80_to_sm89INS1_16FlashAttnBwdSm80INS1_25CollectiveMainloopBwdSm80ILi2ELi2EN4cute5tupleIJNS5_1CILi128EEES8_NS7_ILi64EEEEEENS_10bfloat16_tEfNS_4arch4Sm80ELb0ELb1ELb1ELb0ELb0ELb0ELb0ELb0ELi2ELi4ELi4ELi4ELb0EEENS1_24CollectiveEpilogueBwdGQAISA_fSD_Li256ELb0ELb0EEENS1_19SingleTileSchedulerILb0ELb0ELb0ELi128EEEEEEEEEvNT_6ParamsE$_ZN4cute3eso3ESOILb1ELb0EJNS_10UnderscoreES2_iEEC2ERKS2_S5_RKi) ;  /* 0xfffdf5b000007944 */ /* 0x000fea0003c3ffff */
        /* <DEDUP_REMOVED lines=21> */
[----:B------:R-:W-:Y:S02]  /*27830*/  MOV R3, R14 ;  /* 0x0000000e00037202 */ /* 0x000fe40000000f00 */
        /* <DEDUP_REMOVED lines=198> */
[----:B------:R-:W-:-:S02]  /*284a0*/  MOV R81, R25 ;  /* 0x0000001900517202 */ /* 0x000fc40000000f00 */
        /* <DEDUP_REMOVED lines=290> */
[----:B-1----:R-:W-:Y:S05]  /*296d0*/  CALL.REL.NOINC `($_ZN7cutlass13device_kernelIN5flash19enable_sm80_to_sm89INS1_16FlashAttnBwdSm80INS1_25CollectiveMainloopBwdSm80ILi2ELi2EN4cute5tupleIJNS5_1CILi128EEES8_NS7_ILi64EEEEEENS_10bfloat16_tEfNS_4arch4Sm80ELb0ELb1ELb1ELb0ELb0ELb0ELb0ELb0ELi2ELi4ELi4ELi4ELb0EEENS1_24CollectiveEpilogueBwdGQAISA_fSD_Li256ELb0ELb0EEENS1_19SingleTileSchedulerILb0ELb0ELb0ELi128EEEEEEEEEvNT_6ParamsE$_ZZN5flash25CollectiveMainloopBwdSm80ILi2ELi2EN4cute5tupleIJNS1_1CILi128EEES4_NS3_ILi64EEEEEEN7cutlass10bfloat16_tEfNS7_4arch4Sm80ELb0ELb1ELb1ELb0ELb0ELb0ELb0ELb0ELi2ELi4ELi4ELi4ELb0EE3mmaINS_16FlashAttnBwdSm80ISB_NS_24CollectiveEpilogueBwdGQAIS6_fSA_Li256ELb0ELb0EEENS_19SingleTileSchedulerILb0ELb0ELb0ELi128EEEE13SharedStorageENS1_6TensorINS1_11ArrayEngineIfLm32EEENS1_6LayoutINS2_IJNS2_IJNS3_ILi2EEESO_EEESO_NS3_ILi4EEEEEENS2_IJNS2_IJNS3_ILi1EEESO_EEESQ_NS3_ILi8EEEEEEEEEEEEbRKNSB_6ParamsERT0_S12_iNS2_IJiiiEEERT_ENKUlvE_clEv) ;  /* 0x00037e1000007944 */ /* 0x002fea0003c00000 */
.L_x_1767:
[----:B------:R-:W-:Y:S01]  /*296e0*/  IMAD.MOV.U32 R81, RZ, RZ, R25 ;  /* 0x000000ffff517224 */ /* 0x000fe200078e0019 */
[----:B------:R-:W-:Y:S01]  /*296f0*/  MOV R3, R48 ;  /* 0x0000003000037202 */ /* 0x000fe20000000f00 */
[----:B------:R-:W-:Y:S01]  /*29700*/  IMAD.MOV.U32 R20, RZ, RZ, RZ ;  /* 0x000000ffff147224 */ /* 0x000fe200078e00ff */
[----:B-1----:R-:W-:-:S02]  /*29710*/  MOV R8, 0x29730 ;  /* 0x0002973000087802 */ /* 0x002fc40000000f00 */
[----:B------:R-:W-:Y:S05]  /*29720*/  CALL.REL.NOINC `($_ZN7cutlass13device_kernelIN5flash19enable_sm80_to_sm89INS1_16FlashAttnBwdSm80INS1_25CollectiveMainloopBwdSm80ILi2ELi2EN4cute5tupleIJNS5_1CILi128EEES8_NS7_ILi64EEEEEENS_10bfloat16_tEfNS_4arch4Sm80ELb0ELb1ELb1ELb0ELb0ELb0ELb0ELb0ELi2ELi4ELi4ELi4ELb0EEENS1_24CollectiveEpilogueBwdGQAISA_fSD_Li256ELb0ELb0EEENS1_19SingleTileSchedulerILb0ELb0ELb0ELi128EEEEEEEEEvNT_6ParamsE$_ZN4cute3eso3ESOILb1ELb0EJNS_10UnderscoreES2_iEEC2ERKS2_S5_RKi) ;  /* 0xfffdd56000007944 */ /* 0x000fea0003c3ffff */
        /* <DEDUP_REMOVED lines=18> */
[----:B------:R-:W-:Y:S02]  /*29850*/  MOV R3, R48 ;  /* 0x0000003000037202 */ /* 0x000fe40000000f00 */
        /* <DEDUP_REMOVED lines=18> */
.L_x_1768:
        /* <DEDUP_REMOVED lines=218> */
.L_x_1769:
[----:B------:R-:W2:Y:S01]  /*2a720*/  LDL.64 R2, [R26+0xa0] ;  /* 0x0000a0001a027983 */ /* 0x000ea20000100a00 */
[----:B------:R-:W-:Y:S01]  /*2a730*/  ULDC.64 UR4, c[0x0][0x118] ;  /* 0x0000460000047ab9 */ /* 0x000fe20000000a00 */
[----:B-1----:R-:W-:Y:S02]  /*2a740*/  MOV R6, R25 ;  /* 0x0000001900067202 */ /* 0x002fe40000000f00 */
[----:B------:R-:W-:Y:S01]  /*2a750*/  MOV R8, 0x2a780 ;  /* 0x0002a78000087802 */ /* 0x000fe20000000f00 */
[----:B--2---:R-:W5:Y:S04]  /*2a760*/  LD.E.64 R2, [R2.64] ;  /* 0x0000000402027980 */ /* 0x004f68000c101b00 */
[----:B-----5:R-:W-:Y:S05]  /*2a770*/  CALL.REL.NOINC `($_ZN7cutlass13device_kernelIN5flash19enable_sm80_to_sm89INS1_16FlashAttnBwdSm80INS1_25CollectiveMainloopBwdSm80ILi2ELi2EN4cute5tupleIJNS5_1CILi128EEES8_NS7_ILi64EEEEEENS_10bfloat16_tEfNS_4arch4Sm80ELb0ELb1ELb1ELb0ELb0ELb0ELb0ELb0ELi2ELi4ELi4ELi4ELb0EEENS1_24CollectiveEpilogueBwdGQAISA_fSD_Li256ELb0ELb0EEENS1_19SingleTileSchedulerILb0ELb0ELb0ELi128EEEEEEEEEvNT_6ParamsE$_ZN4cute8smem_ptrIPfECI1NS_12iter_adaptorIS1_S2_EEES1_) ;  /* 0xfffe01a000007944 */ /* 0x020fea0003c3ffff */
[----:B-1----:R1:W5:Y:S01]  /*2a780*/  LDL.64 R2, [R1+0x758] ;  /* 0x0007580001027983 */ /* 0x0023620000100a00 */
[----:B------:R-:W-:-:S03]  /*2a790*/  MOV R8, 0x2a7b0 ;  /* 0x0002a7b000087802 */ /* 0x000fc60000000f00 */
[----:B-1---5:R-:W-:Y:S05]  /*2a7a0*/  CALL.REL.NOINC `($_ZN7cutlass13device_kernelIN5flash19enable_sm80_to_sm89INS1_16FlashAttnBwdSm80INS1_25CollectiveMainloopBwdSm80ILi2ELi2EN4cute5tupleIJNS5_1CILi128EEES8_NS7_ILi64EEEEEENS_10bfloat16_tEfNS_4arch4Sm80ELb0ELb1ELb1ELb0ELb0ELb0ELb0ELb0ELi2ELi4ELi4ELi4ELb0EEENS1_24CollectiveEpilogueBwdGQAISA_fSD_Li256ELb0ELb0EEENS1_19SingleTileSchedulerILb0ELb0ELb0ELi128EEEEEEEEEvNT_6ParamsE$_ZN4cute3eso3ESOILb1ELb0EJNS_6LayoutINS_5tupleIJNS3_IJNS_1CILi2EEES5_EEEEEENS3_IJNS3_IJNS4_ILi8EEENS4_ILi64EEEEEEEEEEENS_10ViewEngineINS_8smem_ptrIPfEEEEEEC2ERKSC_RKSH_) ;  /* 0xfffde60000007944 */ /* 0x022fea0003c3ffff */
[----:B------:R2:W-:Y:S04]  /*2a7b0*/  STL.128 [R1+0xa50], RZ ;  /* 0x000a50ff01007387 */ /* 0x0005e80000100c00 */
[----:B------:R2:W5:Y:S01]  /*2a7c0*/  LDL.64 R12, [R26+0xa0] ;  /* 0x0000a0001a0c7983 */ /* 0x0005620000100a00 */
[----:B------:R-:W-:Y:S01]  /*2a7d0*/  IADD3 R7, P0, R41, 0x300, RZ ;  /* 0x0000030029077810 */ /* 0x000fe20007f1e0ff */
[----:B-1----:R-:W-:Y:S01]  /*2a7e0*/  IMAD.MOV.U32 R2, RZ, RZ, R25 ;  /* 0x000000ffff027224 */ /* 0x002fe200078e0019 */
[----:B------:R-:W-:-:S02]  /*2a7f0*/  MOV R3, R47 ;  /* 0x0000002f00037202 */ /* 0x000fc40000000f00 */
[----:B------:R-:W-:Y:S01]  /*2a800*/  MOV R10, 0x2a830 ;  /* 0x0002a830000a7802 */ /* 0x000fe20000000f00 */
[----:B------:R-:W-:-:S03]  /*2a810*/  IMAD.X R4, RZ, RZ, R40, P0 ;  /* 0x000000ffff047224 */ /* 0x000fc600000e0628 */
        /* <DEDUP_REMOVED lines=16> */
[----:B------:R-:W-:Y:S01]  /*2a920*/  IMAD.MOV.U32 R9, RZ, RZ, R4 ;  /* 0x000000ffff097224 */ /* 0x000fe200078e0004 */
[----:B------:R-:W-:Y:S02]  /*2a930*/  MOV R16, R7 ;  /* 0x0000000700107202 */ /* 0x000fe40000000f00 */
[----:B------:R-:W-:Y:S02]  /*2a940*/  MOV R6, 0x2a960 ;  /* 0x0002a96000067802 */ /* 0x000fe40000000f00 */
[----:B-1---5:R-:W-:Y:S05]  /*2a950*/  CALL.REL.NOINC `($_ZN7cutlass13device_kernelIN5flash19enable_sm80_to_sm89INS1_16FlashAttnBwdSm80INS1_25CollectiveMainloopBwdSm80ILi2ELi2EN4cute5tupleIJNS5_1CILi128EEES8_NS7_ILi64EEEEEENS_10bfloat16_tEfNS_4arch4Sm80ELb0ELb1ELb1ELb0ELb0ELb0ELb0ELb0ELi2ELi4ELi4ELi4ELb0EEENS1_24CollectiveEpilogueBwdGQAISA_fSD_Li256ELb0ELb0EEENS1_19SingleTileSchedulerILb0ELb0ELb0ELi128EEEEEEEEEvNT_6ParamsE$_ZN4cute3eso3ESOILb1ELb0EJNS_6LayoutINS_5tupleIJNS_1CILi1EEENS4_ILi4EEEEEENS3_IJNS4_ILi0EEES5_EEEEENS_10ViewEngineIPfEEEEC2ERKSA_RKSD_) ;  /* 0xfffdf40000007944 */ /* 0x022fea0003c3ffff */
[----:B-1----:R1:W5:Y:S01]  /*2a960*/  LDL.64 R4, [R1+0x758] ;  /* 0x0007580001047983 */ /* 0x0023620000100a00 */
[----:B------:R-:W-:Y:S02]  /*2a970*/  MOV R9, R3 ;  /* 0x0000000300097202 */ /* 0x000fe40000000f00 */
[----:B------:R-:W-:Y:S02]  /*2a980*/  MOV R6, 0x2a9a0 ;  /* 0x0002a9a000067802 */ /* 0x000fe40000000f00 */
[----:B-1---5:R-:W-:Y:S05]  /*2a990*/  CALL.REL.NOINC `($_ZN7cutlass13device_kernelIN5flash19enable_sm80_to_sm89INS1_16FlashAttnBwdSm80INS1_25CollectiveMainloopBwdSm80ILi2ELi2EN4cute5tupleIJNS5_1CILi128EEES8_NS7_ILi64EEEEEENS_10bfloat16_tEfNS_4arch4Sm80ELb0ELb1ELb1ELb0ELb0ELb0ELb0ELb0ELi2ELi4ELi4ELi4ELb0EEENS1_24CollectiveEpilogueBwdGQAISA_fSD_Li256ELb0ELb0EEENS1_19SingleTileSchedulerILb0ELb0ELb0ELi128EEEEEEEEEvNT_6ParamsE$_ZN4cute3eso3ESOILb1ELb0EJNS_6LayoutINS_5tupleIJNS_1CILi1EEENS3_IJNS4_ILi2EEES6_EEEEEENS3_IJNS4_ILi0EEENS3_IJNS4_ILi8EEENS4_ILi64EEEEEEEEEEENS_10ViewEngineINS_8smem_ptrIPfEEEEEEC2ERKSE_RKSJ_) ;  /* 0xfffdf36000007944 */ /* 0x022fea0003c3ffff */
[----:B-1----:R1:W5:Y:S01]  /*2a9a0*/  LDL.64 R2, [R1+0x758] ;  /* 0x0007580001027983 */ /* 0x0023620000100a00 */
[----:B------:R-:W-:-:S02]  /*2a9b0*/  MOV R6, R25 ;  /* 0x0000001900067202 */ /* 0x000fc40000000f00 */
[----:B------:R-:W-:Y:S02]  /*2a9c0*/  MOV R8, 0x2a9e0 ;  /* 0x0002a9e000087802 */ /* 0x000fe40000000f00 */
[----:B-1---5:R-:W-:Y:S05]  /*2a9d0*/  CALL.REL.NOINC `($_ZN7cutlass13device_kernelIN5flash19enable_sm80_to_sm89INS1_16FlashAttnBwdSm80INS1_25CollectiveMainloopBwdSm80ILi2ELi2EN4cute5tupleIJNS5_1CILi128EEES8_NS7_ILi64EEEEEENS_10bfloat16_tEfNS_4arch4Sm80ELb0ELb1ELb1ELb0ELb0ELb0ELb0ELb0ELi2ELi4ELi4ELi4ELb0EEENS1_24CollectiveEpilogueBwdGQAISA_fSD_Li256ELb0ELb0EEENS1_19SingleTileSchedulerILb0ELb0ELb0ELi128EEEEEEEEEvNT_6ParamsE$_ZN4cute8smem_ptrIPfECI1NS_12iter_adaptorIS1_S2_EEES1_) ;  /* 0xfffdff4000007944 */ /* 0x022fea0003c3ffff */
[----:B-1----:R1:W5:Y:S01]  /*2a9e0*/  LDL.64 R2, [R1+0x758] ;  /* 0x0007580001027983 */ /* 0x0023620000100a00 */
[----:B------:R-:W-:-:S03]  /*2a9f0*/  MOV R8, 0x2aa10 ;  /* 0x0002aa1000087802 */ /* 0x000fc60000000f00 */
[----:B-1---5:R-:W-:Y:S05]  /*2aa00*/  CALL.REL.NOINC `($_ZN7cutlass13device_kernelIN5flash19enable_sm80_to_sm89INS1_16FlashAttnBwdSm80INS1_25CollectiveMainloopBwdSm80ILi2ELi2EN4cute5tupleIJNS5_1CILi128EEES8_NS7_ILi64EEEEEENS_10bfloat16_tEfNS_4arch4Sm80ELb0ELb1ELb1ELb0ELb0ELb0ELb0ELb0ELi2ELi4ELi4ELi4ELb0EEENS1_24CollectiveEpilogueBwdGQAISA_fSD_Li256ELb0ELb0EEENS1_19SingleTileSchedulerILb0ELb0ELb0ELi128EEEEEEEEEvNT_6ParamsE$_ZN4cute3eso3ESOILb1ELb0EJNS_6LayoutINS_5tupleIJNS3_IJNS_1CILi2EEES5_EEEEEENS3_IJNS3_IJNS4_ILi8EEENS4_ILi64EEEEEEEEEEENS_10ViewEngineINS_8smem_ptrIPfEEEEEEC2ERKSC_RKSH_) ;  /* 0xfffde3a000007944 */ /* 0x022fea0003c3ffff */
[----:B------:R2:W5:Y:S01]  /*2aa10*/  LDL.64 R10, [R1+0x758] ;  /* 0x00075800010a7983 */ /* 0x0005620000100a00 */
[----:B------:R-:W-:Y:S01]  /*2aa20*/  IMAD.MOV.U32 R12, RZ, RZ, R4 ;  /* 0x000000ffff0c7224 */ /* 0x000fe200078e0004 */
[----:B------:R-:W-:Y:S02]  /*2aa30*/  MOV R13, R5 ;  /* 0x00000005000d7202 */ /* 0x000fe40000000f00 */
[----:B-1----:R-:W-:Y:S02]  /*2aa40*/  MOV R6, 0x2aa60 ;  /* 0x0002aa6000067802 */ /* 0x002fe40000000f00 */
[----:B--2--5:R-:W-:Y:S05]  /*2aa50*/  CALL.REL.NOINC `($_ZN7cutlass13device_kernelIN5flash19enable_sm80_to_sm89INS1_16FlashAttnBwdSm80INS1_25CollectiveMainloopBwdSm80ILi2ELi2EN4cute5tupleIJNS5_1CILi128EEES8_NS7_ILi64EEEEEENS_10bfloat16_tEfNS_4arch4Sm80ELb0ELb1ELb1ELb0ELb0ELb0ELb0ELb0ELi2ELi4ELi4ELi4ELb0EEENS1_24CollectiveEpilogueBwdGQAISA_fSD_Li256ELb0ELb0EEENS1_19SingleTileSchedulerILb0ELb0ELb0ELi128EEEEEEEEEvNT_6ParamsE$_ZN4cute3eso3ESOILb1ELb0EJNS_6LayoutINS_5tupleIJNS_1CILi4EEEEEENS3_IJNS4_ILi1EEEEEEEENS_10ViewEngineIPfEEEEC2ERKS9_RKSC_) ;  /* 0xfffdf36000007944 */ /* 0x024fea0003c3ffff */
        /* <DEDUP_REMOVED lines=14> */
[----:B--2---:R-:W-:Y:S05]  /*2ab40*/  CALL.REL.NOINC `($_ZN7cutlass13device_kernelIN5flash19enable_sm80_to_sm89INS1_16FlashAttnBwdSm80INS1_25CollectiveMainloopBwdSm80ILi2ELi2EN4cute5tupleIJNS5_1CILi128EEES8_NS7_ILi64EEEEEENS_10bfloat16_tEfNS_4arch4Sm80ELb0ELb1ELb1ELb0ELb0ELb0ELb0ELb0ELi2ELi4ELi4ELi4ELb0EEENS1_24CollectiveEpilogueBwdGQAISA_fSD_Li256ELb0ELb0EEENS1_19SingleTileSchedulerILb0ELb0ELb0ELi128EEEEEEEEEvNT_6ParamsE$_ZN4cute3eso3ESOILb1ELb0EJNS_6LayoutINS_5tupleIJNS3_IJNS_1CILi2EEES5_EEENS3_IJS5_NS4_ILi8EEEEEEEEENS3_IJNS3_IJS5_NS4_ILi4EEEEEENS3_IJNS4_ILi1EEES7_EEEEEEEENS_10ViewEngineIPfEEEEC2ERKSF_RKSI_) ;  /* 0xfffde3b000007944 */ /* 0x004fea0003c3ffff */
[----:B------:R2:W5:Y:S01]  /*2ab50*/  LDL.64 R12, [R1+0x758] ;  /* 0x00075800010c7983 */ /* 0x0005620000100a00 */
[----:B------:R-:W-:-:S03]  /*2ab60*/  MOV R10, RZ ;  /* 0x000000ff000a7202 */ /* 0x000fc60000000f00 */
.L_x_1772:
[----:B-1----:R-:W-:-:S04]  /*2ab70*/  MOV R2, 0x2ab90 ;  /* 0x0002ab9000027802 */ /* 0x002fc80000000f00 */
[----:B-12--5:R-:W-:Y:S05]  /*2ab80*/  CALL.REL.NOINC `($_ZN7cutlass13device_kernelIN5flash19enable_sm80_to_sm89INS1_16FlashAttnBwdSm80INS1_25CollectiveMainloopBwdSm80ILi2ELi2EN4cute5tupleIJNS5_1CILi128EEES8_NS7_ILi64EEEEEENS_10bfloat16_tEfNS_4arch4Sm80ELb0ELb1ELb1ELb0ELb0ELb0ELb0ELb0ELi2ELi4ELi4ELi4ELb0EEENS1_24CollectiveEpilogueBwdGQAISA_fSD_Li256ELb0ELb0EEENS1_19SingleTileSchedulerILb0ELb0ELb0ELi128EEEEEEEEEvNT_6ParamsE$_ZZZN5flash25CollectiveMainloopBwdSm80ILi2ELi2EN4cute5tupleIJNS1_1CILi128EEES4_NS3_ILi64EEEEEEN7cutlass10bfloat16_tEfNS7_4arch4Sm80ELb0ELb1ELb1ELb0ELb0ELb0ELb0ELb0ELi2ELi4ELi4ELi4ELb0EE3mmaINS_16FlashAttnBwdSm80ISB_NS_24CollectiveEpilogueBwdGQAIS6_fSA_Li256ELb0ELb0EEENS_19SingleTileSchedulerILb0ELb0ELb0ELi128EEEE13SharedStorageENS1_6TensorINS1_11ArrayEngineIfLm32EEENS1_6LayoutINS2_IJNS2_IJNS3_ILi2EEESO_EEESO_NS3_ILi4EEEEEENS2_IJNS2_IJNS3_ILi1EEESO_EEESQ_NS3_ILi8EEEEEEEEEEEEbRKNSB_6ParamsERT0_S12_iNS2_IJiiiEEERT_ENKUliT_E_clIZSC_ISJ_SX_EbS10_S12_S12_iS13_S15_EUlRS16_iE_EEDaiS16_ENKUlvE1_clEv) ;  /* 0x0003d2d000007944 */ /* 0x026fea0003c00000 */
[----:B------:R1:W-:Y:S01]  /*2ab90*/  STL [R1+0x770], RZ ;  /* 0x000770ff01007387 */ /* 0x0003e20000100800 */
[----:B------:R-:W-:-:S03]  /*2aba0*/  MOV R5, RZ ;  /* 0x000000ff00057202 */ /* 0x000fc60000000f00 */
.L_x_1771:
[----:B------:R-:W-:Y:S01]  /*2abb0*/  IMAD.MOV.U32 R3, RZ, RZ, R25 ;  /* 0x000000ffff037224 */ /* 0x000fe200078e0019 */
[----:B-1----:R-:W-:-:S02]  /*2abc0*/  MOV R2, R24 ;  /* 0x0000001800027202 */ /* 0x002fc40000000f00 */
[----:B------:R-:W-:Y:S02]  /*2abd0*/  MOV R8, 0x2abf0 ;  /* 0x0002abf000087802 */ /* 0x000fe40000000f00 */
[----:B-1---5:R-:W-:Y:S05]  /*2abe0*/  CALL.REL.NOINC `($_ZN7cutlass13device_kernelIN5flash19enable_sm80_to_sm89INS1_16FlashAttnBwdSm80INS1_25CollectiveMainloopBwdSm80ILi2ELi2EN4cute5tupleIJNS5_1CILi128EEES8_NS7_ILi64EEEEEENS_10bfloat16_tEfNS_4arch4Sm80ELb0ELb1ELb1ELb0ELb0ELb0ELb0ELb0ELi2ELi4ELi4ELi4ELb0EEENS1_24CollectiveEpilogueBwdGQAISA_fSD_Li256ELb0ELb0EEENS1_19SingleTileSchedulerILb0ELb0ELb0ELi128EEEEEEEEEvNT_6ParamsE$_ZN4cute3eso3ESOILb0ELb0EJiiEEC2ERKiS4_) ;  /* 0xfffdb66000007944 */ /* 0x022fea0003c3ffff */
        /* <DEDUP_REMOVED lines=41> */
[----:B------:R-:W-:Y:S05]  /*2ae80*/  CALL.REL.NOINC `($_ZN7cutlass13device_kernelIN5flash19enable_sm80_to_sm89INS1_16FlashAttnBwdSm80INS1_25CollectiveMainloopBwdSm80ILi2ELi2EN4cute5tupleIJNS5_1CILi128EEES8_NS7_ILi64EEEEEENS_10bfloat16_tEfNS_4arch4Sm80ELb0ELb1ELb1ELb0ELb0ELb0ELb0ELb0ELi2ELi4ELi4ELi4ELb0EEENS1_24CollectiveEpilogueBwdGQAISA_fSD_Li256ELb0ELb0EEENS1_19SingleTileSchedulerILb0ELb0ELb0ELi128EEEEEEEEEvNT_6ParamsE$_ZN4cute3eso3ESOILb0ELb0EJiiEEC2ERKiS4_) ;  /* 0xfffdb3c000007944 */ /* 0x000fea0003c3ffff */
        /* <DEDUP_REMOVED lines=19> */
[----:B-1----:R-:W-:Y:S05]  /*2afc0*/  CALL.REL.NOINC `($_ZN7cutlass13device_kernelIN5flash19enable_sm80_to_sm89INS1_16FlashAttnBwdSm80INS1_25CollectiveMainloopBwdSm80ILi2ELi2EN4cute5tupleIJNS5_1CILi128EEES8_NS7_ILi64EEEEEENS_10bfloat16_tEfNS_4arch4Sm80ELb0ELb1ELb1ELb0ELb0ELb0ELb0ELb0ELi2ELi4ELi4ELi4ELb0EEENS1_24CollectiveEpilogueBwdGQAISA_fSD_Li256ELb0ELb0EEENS1_19SingleTileSchedulerILb0ELb0ELb0ELi128EEEEEEEEEvNT_6ParamsE$_ZN4cute3eso3ESOILb0ELb0EJiiEEC2ERKiS4_) ;  /* 0xfffdb28000007944 */ /* 0x002fea0003c3ffff */
        /* <DEDUP_REMOVED lines=13> */
[----:B-----5:R-:W-:Y:S05]  /*2b0a0*/  CALL.REL.NOINC `($_ZN7cutlass13device_kernelIN5flash19enable_sm80_to_sm89INS1_16FlashAttnBwdSm80INS1_25CollectiveMainloopBwdSm80ILi2ELi2EN4cute5tupleIJNS5_1CILi128EEES8_NS7_ILi64EEEEEENS_10bfloat16_tEfNS_4arch4Sm80ELb0ELb1ELb1ELb0ELb0ELb0ELb0ELb0ELi2ELi4ELi4ELi4ELb0EEENS1_24CollectiveEpilogueBwdGQAISA_fSD_Li256ELb0ELb0EEENS1_19SingleTileSchedulerILb0ELb0ELb0ELi128EEEEEEEEEvNT_6ParamsE$_ZN4cute3eso3ESOILb0ELb0EJiiEEC2ERKiS4_) ;  /* 0xfffdb1a000007944 */ /* 0x020fea0003c3ffff */
        /* <DEDUP_REMOVED lines=50> */
[----:B--2---:R-:W-:Y:S05]  /*2b3d0*/  CALL.REL.NOINC `($_ZN7cutlass13device_kernelIN5flash19enable_sm80_to_sm89INS1_16FlashAttnBwdSm80INS1_25CollectiveMainloopBwdSm80ILi2ELi2EN4cute5tupleIJNS5_1CILi128EEES8_NS7_ILi64EEEEEENS_10bfloat16_tEfNS_4arch4Sm80ELb0ELb1ELb1ELb0ELb0ELb0ELb0ELb0ELi2ELi4ELi4ELi4ELb0EEENS1_24CollectiveEpilogueBwdGQAISA_fSD_Li256ELb0ELb0EEENS1_19SingleTileSchedulerILb0ELb0ELb0ELi128EEEEEEEEEvNT_6ParamsE$_ZN4cute3eso3ESOILb1ELb0EJNS_6LayoutINS_5tupleIJNS3_IJNS_1CILi1EEENS4_ILi2EEEEEES6_NS4_ILi8EEEEEENS3_IJNS3_IJS5_S5_EEES6_NS4_ILi4EEEEEEEENS_10ViewEngineIPKN7cutlass5ArrayIfLi2ELb1EEEEEEEC2ERKSD_RKSK_) ;  /* 0xfffdd66000007944 */ /* 0x004fea0003c3ffff */
[----:B------:R2:W5:Y:S01]  /*2b3e0*/  LDL.64 R10, [R14] ;  /* 0x000000000e0a7983 */ /* 0x0005620000100a00 */
[----:B-1----:R-:W-:Y:S01]  /*2b3f0*/  IMAD.MOV.U32 R8, RZ, RZ, R4 ;  /* 0x000000ffff087224 */ /* 0x002fe200078e0004 */
[----:B------:R-:W-:-:S02]  /*2b400*/  MOV R5, R3 ;  /* 0x0000000300057202 */ /* 0x000fc40000000f00 */
[----:B------:R-:W-:Y:S02]  /*2b410*/  MOV R6, 0x2b430 ;  /* 0x0002b43000067802 */ /* 0x000fe40000000f00 */
[----:B--2--5:R-:W-:Y:S05]  /*2b420*/  CALL.REL.NOINC `($_ZN7cutlass13device_kernelIN5flash19enable_sm80_to_sm89INS1_16FlashAttnBwdSm80INS1_25CollectiveMainloopBwdSm80ILi2ELi2EN4cute5tupleIJNS5_1CILi128EEES8_NS7_ILi64EEEEEENS_10bfloat16_tEfNS_4arch4Sm80ELb0ELb1ELb1ELb0ELb0ELb0ELb0ELb0ELi2ELi4ELi4ELi4ELb0EEENS1_24CollectiveEpilogueBwdGQAISA_fSD_Li256ELb0ELb0EEENS1_19SingleTileSchedulerILb0ELb0ELb0ELi128EEEEEEEEEvNT_6ParamsE$_ZN4cute3eso3ESOILb1ELb0EJNS_6LayoutINS_5tupleIJNS3_IJNS_1CILi1EEENS4_ILi2EEEEEES6_NS4_ILi8EEEEEENS3_IJNS3_IJS5_S5_EEES6_NS4_ILi4EEEEEEEENS_10ViewEngineIPN7cutlass5ArrayINSF_10bfloat16_tELi2ELb0EEEEEEEC2ERKSD_RKSK_) ;  /* 0xfffdd67000007944 */ /* 0x024fea0003c3ffff */
        /* <DEDUP_REMOVED lines=133> */
[----:B---3--:R-:W-:Y:S05]  /*2bc80*/  CALL.REL.NOINC `($_ZN7cutlass13device_kernelIN5flash19enable_sm80_to_sm89INS1_16FlashAttnBwdSm80INS1_25CollectiveMainloopBwdSm80ILi2ELi2EN4cute5tupleIJNS5_1CILi128EEES8_NS7_ILi64EEEEEENS_10bfloat16_tEfNS_4arch4Sm80ELb0ELb1ELb1ELb0ELb0ELb0ELb0ELb0ELi2ELi4ELi4ELi4ELb0EEENS1_24CollectiveEpilogueBwdGQAISA_fSD_Li256ELb0ELb0EEENS1_19SingleTileSchedulerILb0ELb0ELb0ELi128EEEEEEEEEvNT_6ParamsE$_ZN4cute3eso3ESOILb1ELb0EJNS_6LayoutINS_5tupleIJNS3_IJNS_1CILi1EEENS3_IJNS4_ILi4EEENS4_ILi2EEEEEEEEES7_S6_EEENS3_IJNS3_IJNS4_ILi0EEENS3_IJS5_NS4_ILi8EEEEEEEEES6_NS4_ILi16EEEEEEEENS_10ViewEngineIPN7cutlass10bfloat16_tEEEEEC2ERKSH_RKSM_) ;  /* 0xfffdcd1000007944 */ /* 0x008fea0003c3ffff */
[----:B------:R2:W5:Y:S04]  /*2bc90*/  LDL.64 R58, [R26+0xb8] ;  /* 0x0000b8001a3a7983 */ /* 0x0005680000100a00 */
[----:B-1----:R2:W5:Y:S01]  /*2bca0*/  LDL.64 R2, [R14] ;  /* 0x000000000e027983 */ /* 0x0025620000100a00 */
[----:B------:R-:W-:-:S03]  /*2bcb0*/  MOV R6, 0x2bcd0 ;  /* 0x0002bcd000067802 */ /* 0x000fc60000000f00 */
[----:B--2--5:R-:W-:Y:S05]  /*2bcc0*/  CALL.REL.NOINC `($_ZN7cutlass13device_kernelIN5flash19enable_sm80_to_sm89INS1_16FlashAttnBwdSm80INS1_25CollectiveMainloopBwdSm80ILi2ELi2EN4cute5tupleIJNS5_1CILi128EEES8_NS7_ILi64EEEEEENS_10bfloat16_tEfNS_4arch4Sm80ELb0ELb1ELb1ELb0ELb0ELb0ELb0ELb0ELi2ELi4ELi4ELi4ELb0EEENS1_24CollectiveEpilogueBwdGQAISA_fSD_Li256ELb0ELb0EEENS1_19SingleTileSchedulerILb0ELb0ELb0ELi128EEEEEEEEEvNT_6ParamsE$_ZN4cute3eso3ESOILb1ELb0EJNS_6LayoutINS_5tupleIJNS3_IJNS_1CILi1EEENS3_IJNS4_ILi2EEES6_EEEEEES6_NS4_ILi4EEEEEENS3_IJNS3_IJNS4_ILi0EEENS3_IJS5_S9_EEEEEES6_NS4_ILi8EEEEEEEENS_10ViewEngineIPjEEEEC2ERKSG_RKSJ_) ;  /* 0xfffdcc8000007944 */ /* 0x024fea0003c3ffff */
[----:B------:R-:W-:Y:S01]  /*2bcd0*/  ULDC.64 UR4, c[0x0][0x118] ;  /* 0x0000460000047ab9 */ /* 0x000fe20000000a00 */
[----:B------:R2:W5:Y:S04]  /*2bce0*/  LDL.64 R48, [R14] ;  /* 0x000000000e307983 */ /* 0x0005680000100a00 */
[----:B-1----:R-:W3:Y:S04]  /*2bcf0*/  LD.E R4, [R58.64] ;  /* 0x000000043a047980 */ /* 0x002ee8000c101900 */
[----:B------:R-:W4:Y:S01]  /*2bd00*/  LD.E R2, [R58.64+0x4] ;  /* 0x000004043a027980 */ /* 0x000f22000c101900 */
[----:B------:R-:W-:-:S03]  /*2bd10*/  MOV R8, 0x2bd50 ;  /* 0x0002bd5000087802 */ /* 0x000fc60000000f00 */
[----:B---3--:R2:W-:Y:S04]  /*2bd20*/  STL [R1+0x794], R4 ;  /* 0x0007940401007387 */ /* 0x0085e80000100800 */
[----:B----4-:R2:W-:Y:S02]  /*2bd30*/  STL [R1+0x798], R2 ;  /* 0x0007980201007387 */ /* 0x0105e40000100800 */
[----:B--2--5:R-:W-:Y:S05]  /*2bd40*/  CALL.REL.NOINC `($_ZN7cutlass13device_kernelIN5flash19enable_sm80_to_sm89INS1_16FlashAttnBwdSm80INS1_25CollectiveMainloopBwdSm80ILi2ELi2EN4cute5tupleIJNS5_1CILi128EEES8_NS7_ILi64EEEEEENS_10bfloat16_tEfNS_4arch4Sm80ELb0ELb1ELb1ELb0ELb0ELb0ELb0ELb0ELi2ELi4ELi4ELi4ELb0EEENS1_24CollectiveEpilogueBwdGQAISA_fSD_Li256ELb0ELb0EEENS1_19SingleTileSchedulerILb0ELb0ELb0ELi128EEEEEEEEEvNT_6ParamsE$_ZZN4cute6upcastILi2ENS_5tupleIJNS1_IJNS_1CILi1EEENS1_IJNS2_ILi2EEES4_S4_EEEEEES4_NS1_IJS4_S4_EEEEEENS1_IJNS1_IJNS2_ILi0EEENS1_IJS3_NS2_ILi512EEEiEEEEEENS2_ILi4096EEENS1_IJiNS2_ILi8192EEEEEEEEEEEDaRKT0_RKT1_ENKUlRKT_RKT0_E_clIS6_SC_EEDaSP_SS_) ;  /* 0xfffe279000007944 */ /* 0x024fea0003c3ffff */
[----:B------:R2:W5:Y:S01]  /*2bd50*/  LDL R3, [R1+0x798] ;  /* 0x0007980001037983 */ /* 0x0005620000100800 */
[----:B------:R-:W-:-:S03]  /*2bd60*/  MOV R10, 0x2bd80 ;  /* 0x0002bd80000a7802 */ /* 0x000fc60000000f00 */
[----:B-12--5:R-:W-:Y:S05]  /*2bd70*/  CALL.REL.NOINC `($_ZN7cutlass13device_kernelIN5flash19enable_sm80_to_sm89INS1_16FlashAttnBwdSm80INS1_25CollectiveMainloopBwdSm80ILi2ELi2EN4cute5tupleIJNS5_1CILi128EEES8_NS7_ILi64EEEEEENS_10bfloat16_tEfNS_4arch4Sm80ELb0ELb1ELb1ELb0ELb0ELb0ELb0ELb0ELi2ELi4ELi4ELi4ELb0EEENS1_24CollectiveEpilogueBwdGQAISA_fSD_Li256ELb0ELb0EEENS1_19SingleTileSchedulerILb0ELb0ELb0ELi128EEEEEEEEEvNT_6ParamsE$_ZZN4cute6upcastILi2ENS_5tupleIJNS1_IJNS_1CILi1EEENS1_IJNS2_ILi2EEES4_S4_EEEEEES4_NS1_IJS4_S4_EEEEEENS1_IJNS1_IJNS2_ILi0EEENS1_IJS3_NS2_ILi512EEEiEEEEEENS2_ILi4096EEENS1_IJiNS2_ILi8192EEEEEEEEEEEDaRKT0_RKT1_ENKUlRKT_RKT0_E_clIS7_SF_EEDaSP_SS_) ;  /* 0xfffe285000007944 */ /* 0x026fea0003c3ffff */
[----:B-----5:R2:W-:Y:S01]  /*2bd80*/  STL [R1+0x750], R2 ;  /* 0x0007500201007387 */ /* 0x0205e20000100800 */
[----:B------:R-:W-:-:S03]  /*2bd90*/  MOV R4, 0x2bdb0 ;  /* 0x0002bdb000047802 */ /* 0x000fc60000000f00 */
[----:B-12---:R-:W-:Y:S05]  /*2bda0*/  CALL.REL.NOINC `($_ZN7cutlass13device_kernelIN5flash19enable_sm80_to_sm89INS1_16FlashAttnBwdSm80INS1_25CollectiveMainloopBwdSm80ILi2ELi2EN4cute5tupleIJNS5_1CILi128EEES8_NS7_ILi64EEEEEENS_10bfloat16_tEfNS_4arch4Sm80ELb0ELb1ELb1ELb0ELb0ELb0ELb0ELb0ELi2ELi4ELi4ELi4ELb0EEENS1_24CollectiveEpilogueBwdGQAISA_fSD_Li256ELb0ELb0EEENS1_19SingleTileSchedulerILb0ELb0ELb0ELi128EEEEEEEEEvNT_6ParamsE$_ZN4cute3eso3ESOILb0ELb0EJNS_5tupleIJNS_1CILi0EEENS2_IJNS3_ILi1EEENS3_ILi256EEEiEEEEEENS3_ILi2048EEENS2_IJiNS3_ILi4096EEEEEEEEC2ERKS8_RKS9_RKSB_) ;  /* 0xfffd968000007944 */ /* 0x006fea0003c3ffff */
[----:B------:R2:W5:Y:S04]  /*2bdb0*/  LDL R5, [R14] ;  /* 0x000000000e057983 */ /* 0x0005680000100800 */
[----:B-1----:R2:W5:Y:S01]  /*2bdc0*/  LDL R3, [R14+0x4] ;  /* 0x000004000e037983 */ /* 0x0025620000100800 */
[----:B------:R-:W-:-:S03]  /*2bdd0*/  MOV R4, 0x2bdf0 ;  /* 0x0002bdf000047802 */ /* 0x000fc60000000f00 */
[----:B--2--5:R-:W-:Y:S05]  /*2bde0*/  CALL.REL.NOINC `($_ZN7cutlass13device_kernelIN5flash19enable_sm80_to_sm89INS1_16FlashAttnBwdSm80INS1_25CollectiveMainloopBwdSm80ILi2ELi2EN4cute5tupleIJNS5_1CILi128EEES8_NS7_ILi64EEEEEENS_10bfloat16_tEfNS_4arch4Sm80ELb0ELb1ELb1ELb0ELb0ELb0ELb0ELb0ELi2ELi4ELi4ELi4ELb0EEENS1_24CollectiveEpilogueBwdGQAISA_fSD_Li256ELb0ELb0EEENS1_19SingleTileSchedulerILb0ELb0ELb0ELi128EEEEEEEEEvNT_6ParamsE$_ZN4cute5tupleIJNS0_IJNS0_IJNS_1CILi1EEENS0_IJS2_NS1_ILi2EEES3_EEEEEES3_NS0_IJS3_S3_EEEEEENS0_IJNS0_IJNS1_ILi0EEENS0_IJS2_NS1_ILi256EEEiEEEEEENS1_ILi2048EEENS0_IJiNS1_ILi4096EEEEEEEEEEEC2ERKS7_RKSF_) ;  /* 0xfffde0f000007944 */ /* 0x024fea0003c3ffff */
[----:B------:R1:W5:Y:S04]  /*2bdf0*/  LDL R5, [R14] ;  /* 0x000000000e057983 */ /* 0x0003680000100800 */
[----:B------:R1:W5:Y:S01]  /*2be00*/  LDL R4, [R14+0x4] ;  /* 0x000004000e047983 */ /* 0x0003620000100800 */
[----:B------:R-:W-:-:S03]  /*2be10*/  MOV R6, 0x2be30 ;  /* 0x0002be3000067802 */ /* 0x000fc60000000f00 */
[----:B-1---5:R-:W-:Y:S05]  /*2be20*/  CALL.REL.NOINC `($_ZN7cutlass13device_kernelIN5flash19enable_sm80_to_sm89INS1_16FlashAttnBwdSm80INS1_25CollectiveMainloopBwdSm80ILi2ELi2EN4cute5tupleIJNS5_1CILi128EEES8_NS7_ILi64EEEEEENS_10bfloat16_tEfNS_4arch4Sm80ELb0ELb1ELb1ELb0ELb0ELb0ELb0ELb0ELi2ELi4ELi4ELi4ELb0EEENS1_24CollectiveEpilogueBwdGQAISA_fSD_Li256ELb0ELb0EEENS1_19SingleTileSchedulerILb0ELb0ELb0ELi128EEEEEEEEEvNT_6ParamsE$_ZZN4cute7flattenINS_5tupleIJNS1_IJNS_1CILi0EEENS1_IJNS2_ILi1EEENS2_ILi512EEEiEEEEEENS2_ILi4096EEENS1_IJiNS2_ILi8192EEEEEEEEEEEDaRKT_ENKUlRKT_E_clIS7_EEDaSH_) ;  /* 0xfffe2ae000007944 */ /* 0x022fea0003c3ffff */
[----:B------:R2:W5:Y:S01]  /*2be30*/  LDL R3, [R1+0x798] ;  /* 0x0007980001037983 */ /* 0x0005620000100800 */
[----:B------:R-:W-:-:S03]  /*2be40*/  MOV R2, 0x2be60 ;  /* 0x0002be6000027802 */ /* 0x000fc60000000f00 */
[----:B-12--5:R-:W-:Y:S05]  /*2be50*/  CALL.REL.NOINC `($_ZN7cutlass13device_kernelIN5flash19enable_sm80_to_sm89INS1_16FlashAttnBwdSm80INS1_25CollectiveMainloopBwdSm80ILi2ELi2EN4cute5tupleIJNS5_1CILi128EEES8_NS7_ILi64EEEEEENS_10bfloat16_tEfNS_4arch4Sm80ELb0ELb1ELb1ELb0ELb0ELb0ELb0ELb0ELi2ELi4ELi4ELi4ELb0EEENS1_24CollectiveEpilogueBwdGQAISA_fSD_Li256ELb0ELb0EEENS1_19SingleTileSchedulerILb0ELb0ELb0ELi128EEEEEEEEEvNT_6ParamsE$_ZZN4cute7flattenINS_5tupleIJNS1_IJNS_1CILi0EEENS1_IJNS2_ILi1EEENS2_ILi512EEEiEEEEEENS2_ILi4096EEENS1_IJiNS2_ILi8192EEEEEEEEEEEDaRKT_ENKUlRKT_E_clISA_EEDaSH_) ;  /* 0xfffe2b5000007944 */ /* 0x026fea0003c3ffff */
[----:B------:R1:W-:Y:S01]  /*2be60*/  STL [R14], R3 ;  /* 0x000000030e007387 */ /* 0x0003e20000100800 */
[----:B------:R-:W-:-:S03]  /*2be70*/  MOV R6, 0x2be90 ;  /* 0x0002be9000067802 */ /* 0x000fc60000000f00 */
[----:B-1----:R-:W-:Y:S05]  /*2be80*/  CALL.REL.NOINC `($_ZN7cutlass13device_kernelIN5flash19enable_sm80_to_sm89INS1_16FlashAttnBwdSm80INS1_25CollectiveMainloopBwdSm80ILi2ELi2EN4cute5tupleIJNS5_1CILi128EEES8_NS7_ILi64EEEEEENS_10bfloat16_tEfNS_4arch4Sm80ELb0ELb1ELb1ELb0ELb0ELb0ELb0ELb0ELi2ELi4ELi4ELi4ELb0EEENS1_24CollectiveEpilogueBwdGQAISA_fSD_Li256ELb0ELb0EEENS1_19SingleTileSchedulerILb0ELb0ELb0ELi128EEEEEEEEEvNT_6ParamsE$_ZZN4cute12filter_tupleINS_5tupleIJNS1_IJNS_1CILi0EEENS1_IJNS2_ILi1EEENS2_ILi512EEEiEEEEEENS2_ILi4096EEENS1_IJiNS2_ILi8192EEEEEEEEEZNS_7flattenISB_EEDaRKT_EUlRKT_E_EEDaSF_OT0_ENKUlDpSI_E_clIJNS1_IJS3_S4_S5_iEEENS1_IJS8_EEESA_EEEDaSM_) ;  /* 0xfffded8000007944 */ /* 0x002fea0003c3ffff */
[----:B------:R-:W-:Y:S02]  /*2be90*/  ULDC.64 UR4, c[0x0][0x118] ;  /* 0x0000460000047ab9 */ /* 0x000fe40000000a00 */
[----:B------:R1:W5:Y:S01]  /*2bea0*/  LD.E.64 R2, [R58.64+0x8] ;  /* 0x000008043a027980 */ /* 0x000362000c101b00 */
[----:B------:R-:W-:-:S02]  /*2beb0*/  MOV R9, R56 ;  /* 0x0000003800097202 */ /* 0x000fc40000000f00 */
[----:B------:R-:W-:Y:S02]  /*2bec0*/  MOV R8, 0x2bee0 ;  /* 0x0002bee000087802 */ /* 0x000fe40000000f00 */
[----:B-1---5:R-:W-:Y:S05]  /*2bed0*/  CALL.REL.NOINC `($_ZN7cutlass13device_kernelIN5flash19enable_sm80_to_sm89INS1_16FlashAttnBwdSm80INS1_25CollectiveMainloopBwdSm80ILi2ELi2EN4cute5tupleIJNS5_1CILi128EEES8_NS7_ILi64EEEEEENS_10bfloat16_tEfNS_4arch4Sm80ELb0ELb1ELb1ELb0ELb0ELb0ELb0ELb0ELi2ELi4ELi4ELi4ELb0EEENS1_24CollectiveEpilogueBwdGQAISA_fSD_Li256ELb0ELb0EEENS1_19SingleTileSchedulerILb0ELb0ELb0ELi128EEEEEEEEEvNT_6ParamsE$_ZN4cute8smem_ptrIPN7cutlass10bfloat16_tEECI1NS_12iter_adaptorIS3_S4_EEES3_) ;  /* 0xfffde9c000007944 */ /* 0x022fea0003c3ffff */
[----:B-1----:R1:W5:Y:S01]  /*2bee0*/  LDL.64 R2, [R14] ;  /* 0x000000000e027983 */ /* 0x0023620000100a00 */
[----:B------:R-:W-:-:S03]  /*2bef0*/  MOV R8, 0x2bf10 ;  /* 0x0002bf1000087802 */ /* 0x000fc60000000f00 */
[----:B-1---5:R-:W-:Y:S05]  /*2bf00*/  CALL.REL.NOINC `($_ZN7cutlass13device_kernelIN5flash19enable_sm80_to_sm89INS1_16FlashAttnBwdSm80INS1_25CollectiveMainloopBwdSm80ILi2ELi2EN4cute5tupleIJNS5_1CILi128EEES8_NS7_ILi64EEEEEENS_10bfloat16_tEfNS_4arch4Sm80ELb0ELb1ELb1ELb0ELb0ELb0ELb0ELb0ELi2ELi4ELi4ELi4ELb0EEENS1_24CollectiveEpilogueBwdGQAISA_fSD_Li256ELb0ELb0EEENS1_19SingleTileSchedulerILb0ELb0ELb0ELi128EEEEEEEEEvNT_6ParamsE$_ZN4cute8smem_ptrIPjECI1NS_12iter_adaptorIS1_S2_EEES1_) ;  /* 0xfffdea5000007944 */ /* 0x022fea0003c3ffff */
[----:B------:R-:W2:Y:S01]  /*2bf10*/  LDL.64 R8, [R14] ;  /* 0x000000000e087983 */ /* 0x000ea20000100a00 */
[----:B-1----:R-:W-:Y:S01]  /*2bf20*/  MOV R3, R4 ;  /* 0x0000000400037202 */ /* 0x002fe20000000f00 */
[----:B------:R-:W-:Y:S01]  /*2bf30*/  IMAD.MOV.U32 R2, RZ, RZ, R5 ;  /* 0x000000ffff027224 */ /* 0x000fe200078e0005 */
[----:B------:R-:W-:Y:S01]  /*2bf40*/  MOV R4, 0x2bf70 ;  /* 0x0002bf7000047802 */ /* 0x000fe20000000f00 */
[----:B--2---:R1:W-:Y:S04]  /*2bf50*/  STL.64 [R1+0x750], R8 ;  /* 0x0007500801007387 */ /* 0x0043e80000100a00 */
[----:B-1----:R-:W-:Y:S05]  /*2bf60*/  CALL.REL.NOINC `($_ZN7cutlass13device_kernelIN5flash19enable_sm80_to_sm89INS1_16FlashAttnBwdSm80INS1_25CollectiveMainloopBwdSm80ILi2ELi2EN4cute5tupleIJNS5_1CILi128EEES8_NS7_ILi64EEEEEENS_10bfloat16_tEfNS_4arch4Sm80ELb0ELb1ELb1ELb0ELb0ELb0ELb0ELb0ELi2ELi4ELi4ELi4ELb0EEENS1_24CollectiveEpilogueBwdGQAISA_fSD_Li256ELb0ELb0EEENS1_19SingleTileSchedulerILb0ELb0ELb0ELi128EEEEEEEEEvNT_6ParamsE$_ZN4cute3eso3ESOILb0ELb0EJNS_6LayoutINS_5tupleIJNS3_IJNS_1CILi1EEENS3_IJS5_NS4_ILi2EEES6_EEEEEES6_NS3_IJS6_S6_EEEEEENS3_IJNS3_IJNS4_ILi0EEENS3_IJS5_NS4_ILi256EEEiEEEEEENS4_ILi2048EEENS3_IJiNS4_ILi4096EEEEEEEEEEENS_10ViewEngineINS_8smem_ptrIPjEEEEEEC2ERKSJ_RKSO_) ;  /* 0xfffd988000007944 */ /* 0x002fea0003c3ffff */
        /* <DEDUP_REMOVED lines=347> */
[----:B----45:R-:W-:Y:S05]  /*2d520*/  CALL.REL.NOINC `($_ZN7cutlass13device_kernelIN5flash19enable_sm80_to_sm89INS1_16FlashAttnBwdSm80INS1_25CollectiveMainloopBwdSm80ILi2ELi2EN4cute5tupleIJNS5_1CILi128EEES8_NS7_ILi64EEEEEENS_10bfloat16_tEfNS_4arch4Sm80ELb0ELb1ELb1ELb0ELb0ELb0ELb0ELb0ELi2ELi4ELi4ELi4ELb0EEENS1_24CollectiveEpilogueBwdGQAISA_fSD_Li256ELb0ELb0EEENS1_19SingleTileSchedulerILb0ELb0ELb0ELi128EEEEEEEEEvNT_6ParamsE$_ZN4cute8smem_ptrIPN7cutlass10bfloat16_tEECI1NS_12iter_adaptorIS3_S4_EEES3_) ;  /* 0xfffdd37000007944 */ /* 0x030fea0003c3ffff */
[----:B-1----:R1:W5:Y:S01]  /*2d530*/  LDL.64 R2, [R1+0x758] ;  /* 0x0007580001027983 */ /* 0x0023620000100a00 */
[----:B------:R-:W-:-:S03]  /*2d540*/  MOV R6, 0x2d560 ;  /* 0x0002d56000067802 */ /* 0x000fc60000000f00 */
[----:B-1---5:R-:W-:Y:S05]  /*2d550*/  CALL.REL.NOINC `($_ZN7cutlass13device_kernelIN5flash19enable_sm80_to_sm89INS1_16FlashAttnBwdSm80INS1_25CollectiveMainloopBwdSm80ILi2ELi2EN4cute5tupleIJNS5_1CILi128EEES8_NS7_ILi64EEEEEENS_10bfloat16_tEfNS_4arch4Sm80ELb0ELb1ELb1ELb0ELb0ELb0ELb0ELb0ELi2ELi4ELi4ELi4ELb0EEENS1_24CollectiveEpilogueBwdGQAISA_fSD_Li256ELb0ELb0EEENS1_19SingleTileSchedulerILb0ELb0ELb0ELi128EEEEEEEEEvNT_6ParamsE$_ZN4cute3eso3ESOILb1ELb0EJNS_14ComposedLayoutINS_7SwizzleILi3ELi3ELi3EEENS_1CILj0EEENS_6LayoutINS_5tupleIJNS5_ILi64EEENS5_ILi128EEEEEENS8_IJNS5_ILi1EEES9_EEEEEEENS_10ViewEngineINS_8smem_ptrIPN7cutlass10bfloat16_tEEEEEEEC2ERKSF_RKSM_) ;  /* 0xfffd996000007944 */ /* 0x022fea0003c3ffff */
[----:B-1----:R1:W5:Y:S01]  /*2d560*/  LDL.64 R2, [R1+0x758] ;  /* 0x0007580001027983 */ /* 0x0023620000100a00 */
[----:B------:R-:W-:-:S03]  /*2d570*/  MOV R6, 0x2d590 ;  /* 0x0002d59000067802 */ /* 0x000fc60000000f00 */
[----:B-1---5:R-:W-:Y:S05]  /*2d580*/  CALL.REL.NOINC `($_ZN7cutlass13device_kernelIN5flash19enable_sm80_to_sm89INS1_16FlashAttnBwdSm80INS1_25CollectiveMainloopBwdSm80ILi2ELi2EN4cute5tupleIJNS5_1CILi128EEES8_NS7_ILi64EEEEEENS_10bfloat16_tEfNS_4arch4Sm80ELb0ELb1ELb1ELb0ELb0ELb0ELb0ELb0ELi2ELi4ELi4ELi4ELb0EEENS1_24CollectiveEpilogueBwdGQAISA_fSD_Li256ELb0ELb0EEENS1_19SingleTileSchedulerILb0ELb0ELb0ELi128EEEEEEEEEvNT_6ParamsE$_ZN4cute3eso3ESOILb1ELb0EJNS_14ComposedLayoutINS_7SwizzleILi3ELi3ELi3EEENS_1CILj0EEENS_6LayoutINS_5tupleIJNS8_IJNS8_IJNS5_ILi4EEENS5_ILi8EEEEEENS8_IJNS5_ILi2EEENS5_ILi1EEEEEEEEENS8_IJNS8_IJSC_SC_EEESB_EEEEEENS8_IJNS8_IJNS8_IJNS5_ILi128EEESD_EEENS8_IJSA_NS5_ILi0EEEEEEEEENS8_IJNS8_IJNS5_ILi64EEENS5_ILi512EEEEEENS8_IJNS5_ILi16EEENS5_ILi1024EEEEEEEEEEEEEEEENS_10ViewEngineINS_8smem_ptrIPN7cutlass10bfloat16_tEEEEEEEC2ERKSX_RKS14_) ;  /* 0xfffd99d000007944 */ /* 0x022fea0003c3ffff */
        /* <DEDUP_REMOVED lines=23> */
[----:B------:R2:W-:Y:S01]  /*2d700*/  STL [R14], R2 ;  /* 0x000000020e007387 */ /* 0x0005e20000100800 */
[----:B------:R-:W-:Y:S02]  /*2d710*/  MOV R4, R56 ;  /* 0x0000003800047202 */ /* 0x000fe40000000f00 */
[----:B------:R-:W-:Y:S01]  /*2d720*/  MOV R8, 0x2d750 ;  /* 0x0002d75000087802 */ /* 0x000fe20000000f00 */
[----:B------:R2:W-:Y:S04]  /*2d730*/  STL [R14+0x4], R3 ;  /* 0x000004030e007387 */ /* 0x0005e80000100800 */
[----:B-12---:R-:W-:Y:S05]  /*2d740*/  CALL.REL.NOINC `($_ZN7cutlass13device_kernelIN5flash19enable_sm80_to_sm89INS1_16FlashAttnBwdSm80INS1_25CollectiveMainloopBwdSm80ILi2ELi2EN4cute5tupleIJNS5_1CILi128EEES8_NS7_ILi64EEEEEENS_10bfloat16_tEfNS_4arch4Sm80ELb0ELb1ELb1ELb0ELb0ELb0ELb0ELb0ELi2ELi4ELi4ELi4ELb0EEENS1_24CollectiveEpilogueBwdGQAISA_fSD_Li256ELb0ELb0EEENS1_19SingleTileSchedulerILb0ELb0ELb0ELi128EEEEEEEEEvNT_6ParamsE$_ZZN4cute12filter_tupleINS_5tupleIJNS1_IJiNS1_IJiNS_1CILi0EEEEEEEEENS1_IJNS_10UnderscoreENS1_IJS6_S6_EEEEEEEEES9_ZNS_4diceIS9_S9_EEDaRKT_RKT0_EUlRKT_RKT0_E_EEDaSD_SG_OT1_ENKUlDpSJ_E_clIJNS1_IJiiS3_EEENS1_IJEEEEEEDaSQ_) ;  /* 0xfffdd53000007944 */ /* 0x006fea0003c3ffff */
[----:B------:R-:W-:Y:S02]  /*2d750*/  MOV R70, 0x2d770 ;  /* 0x0002d77000467802 */ /* 0x000fe40000000f00 */
[----:B-12--5:R-:W-:Y:S05]  /*2d760*/  CALL.REL.NOINC `($_ZN7cutlass13device_kernelIN5flash19enable_sm80_to_sm89INS1_16FlashAttnBwdSm80INS1_25CollectiveMainloopBwdSm80ILi2ELi2EN4cute5tupleIJNS5_1CILi128EEES8_NS7_ILi64EEEEEENS_10bfloat16_tEfNS_4arch4Sm80ELb0ELb1ELb1ELb0ELb0ELb0ELb0ELb0ELi2ELi4ELi4ELi4ELb0EEENS1_24CollectiveEpilogueBwdGQAISA_fSD_Li256ELb0ELb0EEENS1_19SingleTileSchedulerILb0ELb0ELb0ELi128EEEEEEEEEvNT_6ParamsE$_ZZN4cute7idx2crdINS_5tupleIJiiNS_1CILi0EEEEEENS1_IJNS1_IJNS2_ILi4EEENS2_ILi8EEEEEENS2_ILi2EEENS2_ILi1EEEEEEEEDaRKT_RKT0_ENKUlRKT_RKT0_E_clIiS7_EEDaSJ_SM_) ;  /* 0xfffe12f000007944 */ /* 0x026fea0003c3ffff */
[----:B------:R-:W-:Y:S02]  /*2d770*/  MOV R2, 0x2d790 ;  /* 0x0002d79000027802 */ /* 0x000fe40000000f00 */
[----:B-1----:R-:W-:Y:S05]  /*2d780*/  CALL.REL.NOINC `($_ZN7cutlass13device_kernelIN5flash19enable_sm80_to_sm89INS1_16FlashAttnBwdSm80INS1_25CollectiveMainloopBwdSm80ILi2ELi2EN4cute5tupleIJNS5_1CILi128EEES8_NS7_ILi64EEEEEENS_10bfloat16_tEfNS_4arch4Sm80ELb0ELb1ELb1ELb0ELb0ELb0ELb0ELb0ELi2ELi4ELi4ELi4ELb0EEENS1_24CollectiveEpilogueBwdGQAISA_fSD_Li256ELb0ELb0EEENS1_19SingleTileSchedulerILb0ELb0ELb0ELi128EEEEEEEEEvNT_6ParamsE$_ZZN4cute7idx2crdINS_5tupleIJiiNS_1CILi0EEEEEENS1_IJNS1_IJNS2_ILi4EEENS2_ILi8EEEEEENS2_ILi2EEENS2_ILi1EEEEEEEEDaRKT_RKT0_ENKUlRKT_RKT0_E_clIiS8_EEDaSJ_SM_) ;  /* 0xfffe16f000007944 */ /* 0x002fea0003c3ffff */
[----:B------:R1:W-:Y:S01]  /*2d790*/  STL [R14], R6 ;  /* 0x000000060e007387 */ /* 0x0003e20000100800 */
[----:B------:R-:W-:Y:S02]  /*2d7a0*/  MOV R2, R56 ;  /* 0x0000003800027202 */ /* 0x000fe40000000f00 */
[----:B------:R-:W-:-:S02]  /*2d7b0*/  MOV R70, 0x2d7d0 ;  /* 0x0002d7d000467802 */ /* 0x000fc40000000f00 */
[----:B-1----:R-:W-:Y:S05]  /*2d7c0*/  CALL.REL.NOINC `($_ZN7cutlass13device_kernelIN5flash19enable_sm80_to_sm89INS1_16FlashAttnBwdSm80INS1_25CollectiveMainloopBwdSm80ILi2ELi2EN4cute5tupleIJNS5_1CILi128EEES8_NS7_ILi64EEEEEENS_10bfloat16_tEfNS_4arch4Sm80ELb0ELb1ELb1ELb0ELb0ELb0ELb0ELb0ELi2ELi4ELi4ELi4ELb0EEENS1_24CollectiveEpilogueBwdGQAISA_fSD_Li256ELb0ELb0EEENS1_19SingleTileSchedulerILb0ELb0ELb0ELi128EEEEEEEEEvNT_6ParamsE$_ZZN4cute9transformINS_5tupleIJiiNS_1CILi0EEEEEENS1_IJNS1_IJNS2_ILi4EEENS2_ILi8EEEEEENS2_ILi2EEENS2_ILi1EEEEEEZNS_7idx2crdIS4_SA_EEDaRKT_RKT0_EUlRKT_RKT0_E_EEDaSE_SH_OT1_ENKUlDpSK_E_clIJNS1_IJiiEEEiS3_EEEDaSR_) ;  /* 0xfffe1dd000007944 */ /* 0x002fea0003c3ffff */
[----:B------:R-:W-:Y:S02]  /*2d7d0*/  MOV R6, 0x2d7f0 ;  /* 0x0002d7f000067802 */ /* 0x000fe40000000f00 */
[----:B--2--5:R-:W-:Y:S05]  /*2d7e0*/  CALL.REL.NOINC `($_ZN7cutlass13device_kernelIN5flash19enable_sm80_to_sm89INS1_16FlashAttnBwdSm80INS1_25CollectiveMainloopBwdSm80ILi2ELi2EN4cute5tupleIJNS5_1CILi128EEES8_NS7_ILi64EEEEEENS_10bfloat16_tEfNS_4arch4Sm80ELb0ELb1ELb1ELb0ELb0ELb0ELb0ELb0ELi2ELi4ELi4ELi4ELb0EEENS1_24CollectiveEpilogueBwdGQAISA_fSD_Li256ELb0ELb0EEENS1_19SingleTileSchedulerILb0ELb0ELb0ELi128EEEEEEEEEvNT_6ParamsE$_ZZN4cute13to_mixed_bitsINS_5tupleIJNS1_IJNS_1CILi4EEENS2_ILi8EEEEEENS2_ILi2EEENS2_ILi1EEEEEENS1_IJNS1_IJNS2_ILi128EEENS2_ILi0EEEEEES4_SA_EEENS1_IJNS1_IJiiEEEiSA_EEEEEDaRKT_RKT0_RKT1_ENKUlRKT_RKT0_RKT1_E_clIS5_SB_SD_EEDaSQ_ST_SW_) ;  /* 0xfffddf1000007944 */ /* 0x024fea0003c3ffff */
[----:B------:R-:W-:Y:S02]  /*2d7f0*/  MOV R6, 0x2d810 ;  /* 0x0002d81000067802 */ /* 0x000fe40000000f00 */
[----:B------:R-:W-:Y:S05]  /*2d800*/  CALL.REL.NOINC `($_ZN7cutlass13device_kernelIN5flash19enable_sm80_to_sm89INS1_16FlashAttnBwdSm80INS1_25CollectiveMainloopBwdSm80ILi2ELi2EN4cute5tupleIJNS5_1CILi128EEES8_NS7_ILi64EEEEEENS_10bfloat16_tEfNS_4arch4Sm80ELb0ELb1ELb1ELb0ELb0ELb0ELb0ELb0ELi2ELi4ELi4ELi4ELb0EEENS1_24CollectiveEpilogueBwdGQAISA_fSD_Li256ELb0ELb0EEENS1_19SingleTileSchedulerILb0ELb0ELb0ELi128EEEEEEEEEvNT_6ParamsE$_ZZN4cute13to_mixed_bitsINS_5tupleIJNS1_IJNS_1CILi4EEENS2_ILi8EEEEEENS2_ILi2EEENS2_ILi1EEEEEENS1_IJNS1_IJNS2_ILi128EEENS2_ILi0EEEEEES4_SA_EEENS1_IJNS1_IJiiEEEiSA_EEEEEDaRKT_RKT0_RKT1_ENKUlRKT_RKT0_RKT1_E_clIS6_S4_iEEDaSQ_ST_SW_) ;  /* 0xfffddf7000007944 */ /* 0x000fea0003c3ffff */
[----:B------:R-:W-:Y:S02]  /*2d810*/  MOV R5, R2 ;  /* 0x0000000200057202 */ /* 0x000fe40000000f00 */
[----:B------:R-:W-:-:S02]  /*2d820*/  MOV R2, 0x2d840 ;  /* 0x0002d84000027802 */ /* 0x000fc40000000f00 */
[----:B------:R-:W-:Y:S05]  /*2d830*/  CALL.REL.NOINC `($_ZN7cutlass13device_kernelIN5flash19enable_sm80_to_sm89INS1_16FlashAttnBwdSm80INS1_25CollectiveMainloopBwdSm80ILi2ELi2EN4cute5tupleIJNS5_1CILi128EEES8_NS7_ILi64EEEEEENS_10bfloat16_tEfNS_4arch4Sm80ELb0ELb1ELb1ELb0ELb0ELb0ELb0ELb0ELi2ELi4ELi4ELi4ELb0EEENS1_24CollectiveEpilogueBwdGQAISA_fSD_Li256ELb0ELb0EEENS1_19SingleTileSchedulerILb0ELb0ELb0ELi128EEEEEEEEEvNT_6ParamsE$_ZZN4cute13to_mixed_bitsINS_5tupleIJNS1_IJNS_1CILi4EEENS2_ILi8EEEEEENS2_ILi2EEENS2_ILi1EEEEEENS1_IJNS1_IJNS2_ILi128EEENS2_ILi0EEEEEES4_SA_EEENS1_IJNS1_IJiiEEEiSA_EEEEEDaRKT_RKT0_RKT1_ENKUlDpRKT_E_clIJNS_9MixedBitsILj0ELj384EEENSU_ILj0ELj8EEENS2_ILj0EEEEEEDaSR_) ;  /* 0xfffdde8000007944 */ /* 0x000fea0003c3ffff */
        /* <DEDUP_REMOVED lines=13> */
[----:B-1----:R-:W-:Y:S05]  /*2d910*/  CALL.REL.NOINC `($_ZN7cutlass13device_kernelIN5flash19enable_sm80_to_sm89INS1_16FlashAttnBwdSm80INS1_25CollectiveMainloopBwdSm80ILi2ELi2EN4cute5tupleIJNS5_1CILi128EEES8_NS7_ILi64EEEEEENS_10bfloat16_tEfNS_4arch4Sm80ELb0ELb1ELb1ELb0ELb0ELb0ELb0ELb0ELi2ELi4ELi4ELi4ELb0EEENS1_24CollectiveEpilogueBwdGQAISA_fSD_Li256ELb0ELb0EEENS1_19SingleTileSchedulerILb0ELb0ELb0ELi128EEEEEEEEEvNT_6ParamsE$_ZN4cute3eso3ESOILb1ELb0EJNS_1CILi8EEEiiEEC2ERKS3_RKiS8_) ;  /* 0xfffd9fa000007944 */ /* 0x002fea0003c3ffff */
[----:B-1----:R1:W5:Y:S01]  /*2d920*/  LDL.64 R2, [R1+0x758] ;  /* 0x0007580001027983 */ /* 0x0023620000100a00 */
[----:B------:R-:W-:Y:S01]  /*2d930*/  IMAD.MOV.U32 R5, RZ, RZ, 0x48 ;  /* 0x00000048ff057424 */ /* 0x000fe200078e00ff */
[----:B------:R-:W-:Y:S01]  /*2d940*/  LOP3.LUT P0, RZ, R11, 0x8, RZ, 0xc0, !PT ;  /* 0x000000080bff7812 */ /* 0x000fe2000780c0ff */
[----:B------:R-:W-:Y:S01]  /*2d950*/  IMAD.MOV.U32 R60, RZ, RZ, R25 ;  /* 0x000000ffff3c7224 */ /* 0x000fe200078e0019 */
[----:B------:R-:W-:-:S02]  /*2d960*/  MOV R6, 0x2d990 ;  /* 0x0002d99000067802 */ /* 0x000fc40000000f00 */
[----:B------:R-:W-:-:S04]  /*2d970*/  SEL R5, R5, 0x38, !P0 ;  /* 0x0000003805057807 */ /* 0x000fc80004000000 */
[----:B-1---5:R-:W-:Y:S05]  /*2d980*/  CALL.REL.NOINC `($_ZN7cutlass13device_kernelIN5flash19enable_sm80_to_sm89INS1_16FlashAttnBwdSm80INS1_25CollectiveMainloopBwdSm80ILi2ELi2EN4cute5tupleIJNS5_1CILi128EEES8_NS7_ILi64EEEEEENS_10bfloat16_tEfNS_4arch4Sm80ELb0ELb1ELb1ELb0ELb0ELb0ELb0ELb0ELi2ELi4ELi4ELi4ELb0EEENS1_24CollectiveEpilogueBwdGQAISA_fSD_Li256ELb0ELb0EEENS1_19SingleTileSchedulerILb0ELb0ELb0ELi128EEEEEEEEEvNT_6ParamsE$_ZN4cute3eso3ESOILb0ELb1EJiNS_1CILi144EEENS2_ILi288EEEEEC2ERKiRKS3_RKS4_) ;  /* 0xfffd910000007944 */ /* 0x022fea0003c3ffff */
[----:B------:R-:W2:Y:S01]  /*2d990*/  LDL R8, [R1+0x758] ;  /* 0x0007580001087983 */ /* 0x000ea20000100800 */
[----:B------:R-:W-:Y:S01]  /*2d9a0*/  IMAD.MOV.U32 R60, RZ, RZ, R25 ;  /* 0x000000ffff3c7224 */ /* 0x000fe200078e0019 */
[----:B-1----:R-:W-:Y:S02]  /*2d9b0*/  MOV R4, R12 ;  /* 0x0000000c00047202 */ /* 0x002fe40000000f00 */
[----:B------:R-:W-:Y:S01]  /*2d9c0*/  MOV R6, 0x2d9f0 ;  /* 0x0002d9f000067802 */ /* 0x000fe20000000f00 */
[----:B--2---:R1:W-:Y:S04]  /*2d9d0*/  STL [R1+0x790], R8 ;  /* 0x0007900801007387 */ /* 0x0043e80000100800 */
[----:B-1----:R-:W-:Y:S05]  /*2d9e0*/  CALL.REL.NOINC `($_ZN7cutlass13device_kernelIN5flash19enable_sm80_to_sm89INS1_16FlashAttnBwdSm80INS1_25CollectiveMainloopBwdSm80ILi2ELi2EN4cute5tupleIJNS5_1CILi128EEES8_NS7_ILi64EEEEEENS_10bfloat16_tEfNS_4arch4Sm80ELb0ELb1ELb1ELb0ELb0ELb0ELb0ELb0ELi2ELi4ELi4ELi4ELb0EEENS1_24CollectiveEpilogueBwdGQAISA_fSD_Li256ELb0ELb0EEENS1_19SingleTileSchedulerILb0ELb0ELb0ELi128EEEEEEEEEvNT_6ParamsE$_ZN4cute3eso3ESOILb1ELb0EJNS_1CILi1EEENS_5tupleIJNS2_ILi8EEEiiEEENS2_ILi64EEENS4_IJiNS2_ILi144EEENS2_ILi288EEEEEENS2_ILi512EEEEEC2ERKS3_RKS6_RKS7_RKSA_RKSB_) ;  /* 0xfffd998000007944 */ /* 0x002fea0003c3ffff */
[----:B-1----:R1:W5:Y:S04]  /*2d9f0*/  LDL R5, [R1+0x760] ;  /* 0x0007600001057983 */ /* 0x0023680000100800 */
[----:B------:R1:W5:Y:S01]  /*2da00*/  LDL.64 R2, [R1+0x758] ;  /* 0x0007580001027983 */ /* 0x0003620000100a00 */
[----:B------:R-:W-:-:S02]  /*2da10*/  MOV R60, R25 ;  /* 0x00000019003c7202 */ /* 0x000fc40000000f00 */
[----:B------:R-:W-:Y:S02]  /*2da20*/  MOV R6, 0x2da40 ;  /* 0x0002da4000067802 */ /* 0x000fe40000000f00 */
[----:B-1---5:R-:W-:Y:S05]  /*2da30*/  CALL.REL.NOINC `($_ZN7cutlass13device_kernelIN5flash19enable_sm80_to_sm89INS1_16FlashAttnBwdSm80INS1_25CollectiveMainloopBwdSm80ILi2ELi2EN4cute5tupleIJNS5_1CILi128EEES8_NS7_ILi64EEEEEENS_10bfloat16_tEfNS_4arch4Sm80ELb0ELb1ELb1ELb0ELb0ELb0ELb0ELb0ELi2ELi4ELi4ELi4ELb0EEENS1_24CollectiveEpilogueBwdGQAISA_fSD_Li256ELb0ELb0EEENS1_19SingleTileSchedulerILb0ELb0ELb0ELi128EEEEEEEEEvNT_6ParamsE$_ZN4cute5tupleIJNS0_IJNS_1CILi8EEENS0_IJNS1_ILi2EEES3_S3_EEENS1_ILi1EEES4_S5_EEENS0_IJS5_NS0_IJS2_iiEEENS1_ILi64EEENS0_IJiNS1_ILi144EEENS1_ILi288EEEEEENS1_ILi512EEEEEEEEC2ERKS6_RKSD_) ;  /* 0xfffdcaa000007944 */ /* 0x022fea0003c3ffff */
[----:B------:R1:W5:Y:S04]  /*2da40*/  LDL R6, [R1+0x760] ;  /* 0x0007600001067983 */ /* 0x0003680000100800 */
[----:B------:R1:W5:Y:S01]  /*2da50*/  LDL.64 R2, [R1+0x758] ;  /* 0x0007580001027983 */ /* 0x0003620000100a00 */
[----:B------:R-:W-:-:S03]  /*2da60*/  MOV R4, 0x2da80 ;  /* 0x0002da8000047802 */ /* 0x000fc60000000f00 */
[----:B-1---5:R-:W-:Y:S05]  /*2da70*/  CALL.REL.NOINC `($_ZN7cutlass13device_kernelIN5flash19enable_sm80_to_sm89INS1_16FlashAttnBwdSm80INS1_25CollectiveMainloopBwdSm80ILi2ELi2EN4cute5tupleIJNS5_1CILi128EEES8_NS7_ILi64EEEEEENS_10bfloat16_tEfNS_4arch4Sm80ELb0ELb1ELb1ELb0ELb0ELb0ELb0ELb0ELi2ELi4ELi4ELi4ELb0EEENS1_24CollectiveEpilogueBwdGQAISA_fSD_Li256ELb0ELb0EEENS1_19SingleTileSchedulerILb0ELb0ELb0ELi128EEEEEEEEEvNT_6ParamsE$_ZZN4cute7flattenINS_5tupleIJNS_1CILi1EEENS1_IJNS2_ILi8EEEiiEEENS2_ILi64EEENS1_IJiNS2_ILi144EEENS2_ILi288EEEEEENS2_ILi512EEEEEEEEDaRKT_ENKUlRKT_E_clIS5_EEDaSH_) ;  /* 0xfffe0f6000007944 */ /* 0x022fea0003c3ffff */
[----:B------:R1:W-:Y:S01]  /*2da80*/  STL [R14], R2 ;  /* 0x000000020e007387 */ /* 0x0003e20000100800 */
[----:B------:R-:W-:Y:S02]  /*2da90*/  MOV R5, R6 ;  /* 0x0000000600057202 */ /* 0x000fe40000000f00 */
[----:B------:R-:W-:Y:S01]  /*2daa0*/  MOV R4, 0x2dad0 ;  /* 0x0002dad000047802 */ /* 0x000fe20000000f00 */
[----:B------:R1:W-:Y:S04]  /*2dab0*/  STL [R14+0x4], R3 ;  /* 0x000004030e007387 */ /* 0x0003e80000100800 */
[----:B-1----:R-:W-:Y:S05]  /*2dac0*/  CALL.REL.NOINC `($_ZN7cutlass13device_kernelIN5flash19enable_sm80_to_sm89INS1_16FlashAttnBwdSm80INS1_25CollectiveMainloopBwdSm80ILi2ELi2EN4cute5tupleIJNS5_1CILi128EEES8_NS7_ILi64EEEEEENS_10bfloat16_tEfNS_4arch4Sm80ELb0ELb1ELb1ELb0ELb0ELb0ELb0ELb0ELi2ELi4ELi4ELi4ELb0EEENS1_24CollectiveEpilogueBwdGQAISA_fSD_Li256ELb0ELb0EEENS1_19SingleTileSchedulerILb0ELb0ELb0ELi128EEEEEEEEEvNT_6ParamsE$_ZZN4cute7flattenINS_5tupleIJNS_1CILi1EEENS1_IJNS2_ILi8EEEiiEEENS2_ILi64EEENS1_IJiNS2_ILi144EEENS2_ILi288EEEEEENS2_ILi512EEEEEEEEDaRKT_ENKUlRKT_E_clIS9_EEDaSH_) ;  /* 0xfffe0f3000007944 */ /* 0x002fea0003c3ffff */
[----:B------:R1:W-:Y:S01]  /*2dad0*/  STL [R1+0x794], R2 ;  /* 0x0007940201007387 */ /* 0x0003e20000100800 */
[----:B------:R-:W-:-:S02]  /*2dae0*/  MOV R60, R56 ;  /* 0x00000038003c7202 */ /* 0x000fc40000000f00 */
[----:B------:R-:W-:Y:S02]  /*2daf0*/  MOV R4, 0x2db10 ;  /* 0x0002db1000047802 */ /* 0x000fe40000000f00 */
[----:B-1----:R-:W-:Y:S05]  /*2db00*/  CALL.REL.NOINC `($_ZN7cutlass13device_kernelIN5flash19enable_sm80_to_sm89INS1_16FlashAttnBwdSm80INS1_25CollectiveMainloopBwdSm80ILi2ELi2EN4cute5tupleIJNS5_1CILi128EEES8_NS7_ILi64EEEEEENS_10bfloat16_tEfNS_4arch4Sm80ELb0ELb1ELb1ELb0ELb0ELb0ELb0ELb0ELi2ELi4ELi4ELi4ELb0EEENS1_24CollectiveEpilogueBwdGQAISA_fSD_Li256ELb0ELb0EEENS1_19SingleTileSchedulerILb0ELb0ELb0ELi128EEEEEEEEEvNT_6ParamsE$_ZZN4cute12filter_tupleINS_5tupleIJNS_1CILi1EEENS1_IJNS2_ILi8EEEiiEEENS2_ILi64EEENS1_IJiNS2_ILi144EEENS2_ILi288EEEEEENS2_ILi512EEEEEEZNS_7flattenISB_EEDaRKT_EUlRKT_E_EEDaSF_OT0_ENKUlDpSI_E_clIJNS1_IJS3_EEES5_NS1_IJS6_EEES9_NS1_IJSA_EEEEEEDaSM_) ;  /* 0xfffdd74000007944 */ /* 0x002fea0003c3ffff */
[----:B------:R-:W-:Y:S02]  /*2db10*/  MOV R60, R25 ;  /* 0x00000019003c7202 */ /* 0x000fe40000000f00 */
[----:B------:R-:W-:Y:S02]  /*2db20*/  MOV R6, 0x2db40 ;  /* 0x0002db4000067802 */ /* 0x000fe40000000f00 */
[----:B--2--5:R-:W-:Y:S05]  /*2db30*/  CALL.REL.NOINC `($_ZN7cutlass13device_kernelIN5flash19enable_sm80_to_sm89INS1_16FlashAttnBwdSm80INS1_25CollectiveMainloopBwdSm80ILi2ELi2EN4cute5tupleIJNS5_1CILi128EEES8_NS7_ILi64EEEEEENS_10bfloat16_tEfNS_4arch4Sm80ELb0ELb1ELb1ELb0ELb0ELb0ELb0ELb0ELi2ELi4ELi4ELi4ELb0EEENS1_24CollectiveEpilogueBwdGQAISA_fSD_Li256ELb0ELb0EEENS1_19SingleTileSchedulerILb0ELb0ELb0ELi128EEEEEEEEEvNT_6ParamsE$_ZN4cute3eso3ESOILb0ELb1EJiNS_1CILi144EEENS2_ILi512EEEEEC2ERKiRKS3_RKS4_) ;  /* 0xfffd8fa000007944 */ /* 0x024fea0003c3ffff */
[----:B------:R-:W2:Y:S01]  /*2db40*/  LDL R6, [R1+0x758] ;  /* 0x0007580001067983 */ /* 0x000ea20000100800 */
[----:B-1----:R-:W-:Y:S01]  /*2db50*/  IMAD.MOV.U32 R4, RZ, RZ, R42 ;  /* 0x000000ffff047224 */ /* 0x002fe200078e002a */
[----:B------:R-:W-:Y:S02]  /*2db60*/  MOV R60, R25 ;  /* 0x00000019003c7202 */ /* 0x000fe40000000f00 */
[----:B------:R-:W-:Y:S01]  /*2db70*/  MOV R8, 0x2dba0 ;  /* 0x0002dba000087802 */ /* 0x000fe20000000f00 */
[----:B--2---:R1:W-:Y:S04]  /*2db80*/  STL [R1+0x11ec], R6 ;  /* 0x0011ec0601007387 */ /* 0x0043e80000100800 */
[----:B-1----:R-:W-:Y:S05]  /*2db90*/  CALL.REL.NOINC `($_ZN7cutlass13device_kernelIN5flash19enable_sm80_to_sm89INS1_16FlashAttnBwdSm80INS1_25CollectiveMainloopBwdSm80ILi2ELi2EN4cute5tupleIJNS5_1CILi128EEES8_NS7_ILi64EEEEEENS_10bfloat16_tEfNS_4arch4Sm80ELb0ELb1ELb1ELb0ELb0ELb0ELb0ELb0ELi2ELi4ELi4ELi4ELb0EEENS1_24CollectiveEpilogueBwdGQAISA_fSD_Li256ELb0ELb0EEENS1_19SingleTileSchedulerILb0ELb0ELb0ELi128EEEEEEEEEvNT_6ParamsE$_ZN4cute3eso3ESOILb0ELb0EJiiNS_1CILi144EEENS2_ILi512EEEEEC2ERKiS7_RKS3_RKS4_) ;  /* 0xfffd882000007944 */ /* 0x002fea0003c3ffff */
[----:B-1----:R-:W2:Y:S01]  /*2dba0*/  LDL.64 R4, [R1+0x758] ;  /* 0x0007580001047983 */ /* 0x002ea20000100a00 */
[----:B------:R-:W-:Y:S01]  /*2dbb0*/  IMAD.MOV.U32 R3, RZ, RZ, R16 ;  /* 0x000000ffff037224 */ /* 0x000fe200078e0010 */
[----:B------:R-:W-:Y:S01]  /*2dbc0*/  MOV R8, R43 ;  /* 0x0000002b00087202 */ /* 0x000fe20000000f00 */
[----:B------:R-:W-:Y:S01]  /*2dbd0*/  IMAD.MOV.U32 R67, RZ, RZ, R25 ;  /* 0x000000ffff437224 */ /* 0x000fe200078e0019 */
[----:B------:R-:W-:Y:S01]  /*2dbe0*/  MOV R6, 0x2dc10 ;  /* 0x0002dc1000067802 */ /* 0x000fe20000000f00 */
[----:B--2---:R1:W-:Y:S04]  /*2dbf0*/  STL.64 [R1+0x788], R4 ;  /* 0x0007880401007387 */ /* 0x0043e80000100a00 */
[----:B-1----:R-:W-:Y:S05]  /*2dc00*/  CALL.REL.NOINC `($_ZN7cutlass13device_kernelIN5flash19enable_sm80_to_sm89INS1_16FlashAttnBwdSm80INS1_25CollectiveMainloopBwdSm80ILi2ELi2EN4cute5tupleIJNS5_1CILi128EEES8_NS7_ILi64EEEEEENS_10bfloat16_tEfNS_4arch4Sm80ELb0ELb1ELb1ELb0ELb0ELb0ELb0ELb0ELi2ELi4ELi4ELi4ELb0EEENS1_24CollectiveEpilogueBwdGQAISA_fSD_Li256ELb0ELb0EEENS1_19SingleTileSchedulerILb0ELb0ELb0ELi128EEEEEEEEEvNT_6ParamsE$_ZN4cute3eso3ESOILb0ELb0EJiiiNS_1CILi144EEENS2_ILi512EEEEEC2ERKiS7_S7_RKS3_RKS4_) ;  /* 0xfffd8a6000007944 */ /* 0x002fea0003c3ffff */
        /* <DEDUP_REMOVED lines=9> */
[----:B-1----:R-:W-:Y:S05]  /*2dca0*/  CALL.REL.NOINC `($_ZN7cutlass13device_kernelIN5flash19enable_sm80_to_sm89INS1_16FlashAttnBwdSm80INS1_25CollectiveMainloopBwdSm80ILi2ELi2EN4cute5tupleIJNS5_1CILi128EEES8_NS7_ILi64EEEEEENS_10bfloat16_tEfNS_4arch4Sm80ELb0ELb1ELb1ELb0ELb0ELb0ELb0ELb0ELi2ELi4ELi4ELi4ELb0EEENS1_24CollectiveEpilogueBwdGQAISA_fSD_Li256ELb0ELb0EEENS1_19SingleTileSchedulerILb0ELb0ELb0ELi128EEEEEEEEEvNT_6ParamsE$_ZN4cute3eso3ESOILb1ELb0EJNS_1CILi8EEEiiiNS2_ILi144EEENS2_ILi512EEEEEC2ERKS3_RKiSA_SA_RKS4_RKS5_) ;  /* 0xfffd9c8000007944 */ /* 0x002fea0003c3ffff */
        /* <DEDUP_REMOVED lines=8> */
[----:B-1----:R-:W-:Y:S05]  /*2dd30*/  CALL.REL.NOINC `($_ZN7cutlass13device_kernelIN5flash19enable_sm80_to_sm89INS1_16FlashAttnBwdSm80INS1_25CollectiveMainloopBwdSm80ILi2ELi2EN4cute5tupleIJNS5_1CILi128EEES8_NS7_ILi64EEEEEENS_10bfloat16_tEfNS_4arch4Sm80ELb0ELb1ELb1ELb0ELb0ELb0ELb0ELb0ELi2ELi4ELi4ELi4ELb0EEENS1_24CollectiveEpilogueBwdGQAISA_fSD_Li256ELb0ELb0EEENS1_19SingleTileSchedulerILb0ELb0ELb0ELi128EEEEEEEEEvNT_6ParamsE$_ZN4cute3eso3ESOILb1ELb0EJNS_1CILi1EEEiiiNS2_ILi144EEENS2_ILi512EEEEEC2ERKS3_RKiSA_SA_RKS4_RKS5_) ;  /* 0xfffd977000007944 */ /* 0x002fea0003c3ffff */
[----:B-1----:R1:W5:Y:S04]  /*2dd40*/  LDL R5, [R1+0x760] ;  /* 0x0007600001057983 */ /* 0x0023680000100800 */
[----:B------:R1:W5:Y:S01]  /*2dd50*/  LDL.64 R2, [R1+0x758] ;  /* 0x0007580001027983 */ /* 0x0003620000100a00 */
[----:B------:R-:W-:-:S02]  /*2dd60*/  MOV R59, R25 ;  /* 0x00000019003b7202 */ /* 0x000fc40000000f00 */
[----:B------:R-:W-:Y:S02]  /*2dd70*/  MOV R6, 0x2dd90 ;  /* 0x0002dd9000067802 */ /* 0x000fe40000000f00 */
[----:B-1---5:R-:W-:Y:S05]  /*2dd80*/  CALL.REL.NOINC `($_ZN7cutlass13device_kernelIN5flash19enable_sm80_to_sm89INS1_16FlashAttnBwdSm80INS1_25CollectiveMainloopBwdSm80ILi2ELi2EN4cute5tupleIJNS5_1CILi128EEES8_NS7_ILi64EEEEEENS_10bfloat16_tEfNS_4arch4Sm80ELb0ELb1ELb1ELb0ELb0ELb0ELb0ELb0ELi2ELi4ELi4ELi4ELb0EEENS1_24CollectiveEpilogueBwdGQAISA_fSD_Li256ELb0ELb0EEENS1_19SingleTileSchedulerILb0ELb0ELb0ELi128EEEEEEEEEvNT_6ParamsE$_ZN4cute5tupleIJNS0_IJNS_1CILi16EEENS1_ILi2EEES3_S3_NS1_ILi4EEES3_EEENS0_IJNS1_ILi1EEEiiiNS1_ILi144EEENS1_ILi512EEEEEEEEC2ERKS5_RKS9_) ;  /* 0xfffdc45000007944 */ /* 0x022fea0003c3ffff */
[----:B------:R-:W2:Y:S04]  /*2dd90*/  LDL.64 R2, [R1+0x758] ;  /* 0x0007580001027983 */ /* 0x000ea80000100a00 */
        /* <DEDUP_REMOVED lines=9> */
[----:B-1----:R-:W-:Y:S05]  /*2de30*/  CALL.REL.NOINC `($_ZN7cutlass13device_kernelIN5flash19enable_sm80_to_sm89INS1_16FlashAttnBwdSm80INS1_25CollectiveMainloopBwdSm80ILi2ELi2EN4cute5tupleIJNS5_1CILi128EEES8_NS7_ILi64EEEEEENS_10bfloat16_tEfNS_4arch4Sm80ELb0ELb1ELb1ELb0ELb0ELb0ELb0ELb0ELi2ELi4ELi4ELi4ELb0EEENS1_24CollectiveEpilogueBwdGQAISA_fSD_Li256ELb0ELb0EEENS1_19SingleTileSchedulerILb0ELb0ELb0ELi128EEEEEEEEEvNT_6ParamsE$_ZZN4cute6detail16composition_implINS_5tupleIJNS_1CILi16EEENS3_ILi2EEES5_S5_NS3_ILi4EEES5_EEENS2_IJNS3_ILi1EEEiiiNS3_ILi144EEENS3_ILi512EEEEEENS2_IJNS2_IJS5_S5_EEES6_NS3_ILi8EEEEEENS2_IJNS2_IJNS3_ILi64EEESA_EEES4_NS3_ILi1024EEEEEEEEDaRKT_RKT0_RKT1_RKT2_ENKUlRKT_RKT0_E_clISC_SG_EEDaSX_S10_) ;  /* 0xfffde9c000007944 */ /* 0x002fea0003c3ffff */
[----:B------:R-:W-:Y:S01]  /*2de40*/  IMAD.MOV.U32 R3, RZ, RZ, R17 ;  /* 0x000000ffff037224 */ /* 0x000fe200078e0011 */
[----:B------:R-:W-:Y:S01]  /*2de50*/  MOV R5, R46 ;  /* 0x0000002e00057202 */ /* 0x000fe20000000f00 */
[----:B------:R-:W-:Y:S01]  /*2de60*/  IMAD.MOV.U32 R17, RZ, RZ, R56 ;  /* 0x000000ffff117224 */ /* 0x000fe200078e0038 */
[----:B------:R-:W-:-:S02]  /*2de70*/  MOV R16, 0x2de90 ;  /* 0x0002de9000107802 */ /* 0x000fc40000000f00 */
[----:B-1---5:R-:W-:Y:S05]  /*2de80*/  CALL.REL.NOINC `($_ZN7cutlass13device_kernelIN5flash19enable_sm80_to_sm89INS1_16FlashAttnBwdSm80INS1_25CollectiveMainloopBwdSm80ILi2ELi2EN4cute5tupleIJNS5_1CILi128EEES8_NS7_ILi64EEEEEENS_10bfloat16_tEfNS_4arch4Sm80ELb0ELb1ELb1ELb0ELb0ELb0ELb0ELb0ELi2ELi4ELi4ELi4ELb0EEENS1_24CollectiveEpilogueBwdGQAISA_fSD_Li256ELb0ELb0EEENS1_19SingleTileSchedulerILb0ELb0ELb0ELi128EEEEEEEEEvNT_6ParamsE$_ZZN4cute6detail16composition_implINS_5tupleIJNS_1CILi16EEENS3_ILi2EEES5_S5_NS3_ILi4EEES5_EEENS2_IJNS3_ILi1EEEiiiNS3_ILi144EEENS3_ILi512EEEEEENS2_IJNS2_IJS5_S5_EEES6_NS3_ILi8EEEEEENS2_IJNS2_IJNS3_ILi64EEESA_EEES4_NS3_ILi1024EEEEEEEEDaRKT_RKT0_RKT1_RKT2_ENKUlRKT_RKT0_E_clIS6_S4_EEDaSX_S10_) ;  /* 0xfffde6f000007944 */ /* 0x022fea0003c3ffff */
[----:B-----5:R2:W-:Y:S01]  /*2de90*/  STL.64 [R1+0x770], R2 ;  /* 0x0007700201007387 */ /* 0x0205e20000100a00 */
[----:B------:R-:W-:Y:S01]  /*2dea0*/  IMAD.MOV.U32 R60, RZ, RZ, R25 ;  /* 0x000000ffff3c7224 */ /* 0x000fe200078e0019 */
[----:B------:R-:W-:-:S02]  /*2deb0*/  MOV R67, R24 ;  /* 0x0000001800437202 */ /* 0x000fc40000000f00 */
[----:B------:R-:W-:Y:S02]  /*2dec0*/  MOV R4, 0x2dee0 ;  /* 0x0002dee000047802 */ /* 0x000fe40000000f00 */
[----:B-12---:R-:W-:Y:S05]  /*2ded0*/  CALL.REL.NOINC `($_ZN7cutlass13device_kernelIN5flash19enable_sm80_to_sm89INS1_16FlashAttnBwdSm80INS1_25CollectiveMainloopBwdSm80ILi2ELi2EN4cute5tupleIJNS5_1CILi128EEES8_NS7_ILi64EEEEEENS_10bfloat16_tEfNS_4arch4Sm80ELb0ELb1ELb1ELb0ELb0ELb0ELb0ELb0ELi2ELi4ELi4ELi4ELb0EEENS1_24CollectiveEpilogueBwdGQAISA_fSD_Li256ELb0ELb0EEENS1_19SingleTileSchedulerILb0ELb0ELb0ELi128EEEEEEEEEvNT_6ParamsE$_ZN4cute3eso3ESOILb0ELb0EJNS_5tupleIJiNS_1CILi512EEEEEENS2_IJiiEEENS3_ILi1024EEEEEC2ERKS5_RKS6_RKS7_) ;  /* 0xfffd778000007944 */ /* 0x006fea0003c3ffff */
[----:B------:R2:W5:Y:S04]  /*2dee0*/  LDL R5, [R1+0x760] ;  /* 0x0007600001057983 */ /* 0x0005680000100800 */
[----:B-1----:R2:W5:Y:S01]  /*2def0*/  LDL.64 R2, [R1+0x758] ;  /* 0x0007580001027983 */ /* 0x0025620000100a00 */
[----:B------:R-:W-:Y:S02]  /*2df00*/  MOV R60, R25 ;  /* 0x00000019003c7202 */ /* 0x000fe40000000f00 */
[----:B------:R-:W-:Y:S02]  /*2df10*/  MOV R6, 0x2df30 ;  /* 0x0002df3000067802 */ /* 0x000fe40000000f00 */
[----:B--2--5:R-:W-:Y:S05]  /*2df20*/  CALL.REL.NOINC `($_ZN7cutlass13device_kernelIN5flash19enable_sm80_to_sm89INS1_16FlashAttnBwdSm80INS1_25CollectiveMainloopBwdSm80ILi2ELi2EN4cute5tupleIJNS5_1CILi128EEES8_NS7_ILi64EEEEEENS_10bfloat16_tEfNS_4arch4Sm80ELb0ELb1ELb1ELb0ELb0ELb0ELb0ELb0ELi2ELi4ELi4ELi4ELb0EEENS1_24CollectiveEpilogueBwdGQAISA_fSD_Li256ELb0ELb0EEENS1_19SingleTileSchedulerILb0ELb0ELb0ELi128EEEEEEEEEvNT_6ParamsE$_ZN4cute5tupleIJNS0_IJNS0_IJNS_1CILi2EEES2_EEES3_NS1_ILi8EEEEEENS0_IJNS0_IJiNS1_ILi512EEEEEENS0_IJiiEEENS1_ILi1024EEEEEEEEC2ERKS5_RKSA_) ;  /* 0xfffdc07000007944 */ /* 0x024fea0003c3ffff */
        /* <DEDUP_REMOVED lines=9> */
[----:B-1---5:R-:W-:Y:S05]  /*2dfc0*/  CALL.REL.NOINC `($_ZN7cutlass13device_kernelIN5flash19enable_sm80_to_sm89INS1_16FlashAttnBwdSm80INS1_25CollectiveMainloopBwdSm80ILi2ELi2EN4cute5tupleIJNS5_1CILi128EEES8_NS7_ILi64EEEEEENS_10bfloat16_tEfNS_4arch4Sm80ELb0ELb1ELb1ELb0ELb0ELb0ELb0ELb0ELi2ELi4ELi4ELi4ELb0EEENS1_24CollectiveEpilogueBwdGQAISA_fSD_Li256ELb0ELb0EEENS1_19SingleTileSchedulerILb0ELb0ELb0ELi128EEEEEEEEEvNT_6ParamsE$_ZN4cute3eso3ESOILb0ELb0EJNS_6LayoutINS_5tupleIJNS3_IJNS_1CILi2EEES5_EEES6_NS4_ILi8EEEEEENS3_IJNS3_IJiNS4_ILi512EEEEEENS3_IJiiEEENS4_ILi1024EEEEEEEEjEEC2ERKSE_RKj) ;  /* 0xfffd7a5000007944 */ /* 0x022fea0003c3ffff */
[----:B------:R-:W2:Y:S04]  /*2dfd0*/  LDL.64 R16, [R1+0x760] ;  /* 0x0007600001107983 */ /* 0x000ea80000100a00 */
[----:B-1----:R1:W5:Y:S01]  /*2dfe0*/  LDL.64 R4, [R1+0x758] ;  /* 0x0007580001047983 */ /* 0x0023620000100a00 */
[----:B------:R-:W-:Y:S02]  /*2dff0*/  MOV R9, R25 ;  /* 0x0000001900097202 */ /* 0x000fe40000000f00 */
[----:B------:R-:W-:Y:S01]  /*2e000*/  MOV R8, 0x2e030 ;  /* 0x0002e03000087802 */ /* 0x000fe20000000f00 */
[----:B--2---:R-:W-:-:S04]  /*2e010*/  IMAD.WIDE.U32 R2, R17, 0x2, R48 ;  /* 0x0000000211027825 */ /* 0x004fc800078e0030 */
[----:B-1---5:R-:W-:Y:S05]  /*2e020*/  CALL.REL.NOINC `($_ZN7cutlass13device_kernelIN5flash19enable_sm80_to_sm89INS1_16FlashAttnBwdSm80INS1_25CollectiveMainloopBwdSm80ILi2ELi2EN4cute5tupleIJNS5_1CILi128EEES8_NS7_ILi64EEEEEENS_10bfloat16_tEfNS_4arch4Sm80ELb0ELb1ELb1ELb0ELb0ELb0ELb0ELb0ELi2ELi4ELi4ELi4ELb0EEENS1_24CollectiveEpilogueBwdGQAISA_fSD_Li256ELb0ELb0EEENS1_19SingleTileSchedulerILb0ELb0ELb0ELi128EEEEEEEEEvNT_6ParamsE$_ZN4cute8smem_ptrIPN7cutlass10bfloat16_tEECI1NS_12iter_adaptorIS3_S4_EEES3_) ;  /* 0xfffdc87000007944 */ /* 0x022fea0003c3ffff */
[----:B-1----:R-:W2:Y:S01]  /*2e030*/  LDL.64 R2, [R1+0x758] ;  /* 0x0007580001027983 */ /* 0x002ea20000100a00 */
[----:B------:R-:W-:Y:S01]  /*2e040*/  IMAD.MOV.U32 R60, RZ, RZ, R25 ;  /* 0x000000ffff3c7224 */ /* 0x000fe200078e0019 */
[----:B------:R-:W-:-:S02]  /*2e050*/  MOV R67, R24 ;  /* 0x0000001800437202 */ /* 0x000fc40000000f00 */
[----:B------:R-:W-:Y:S01]  /*2e060*/  MOV R6, 0x2e090 ;  /* 0x0002e09000067802 */ /* 0x000fe20000000f00 */
[----:B--2---:R1:W-:Y:S04]  /*2e070*/  STL.64 [R1+0x770], R2 ;  /* 0x0007700201007387 */ /* 0x0043e80000100a00 */
[----:B-1----:R-:W-:Y:S05]  /*2e080*/  CALL.REL.NOINC `($_ZN7cutlass13device_kernelIN5flash19enable_sm80_to_sm89INS1_16FlashAttnBwdSm80INS1_25CollectiveMainloopBwdSm80ILi2ELi2EN4cute5tupleIJNS5_1CILi128EEES8_NS7_ILi64EEEEEENS_10bfloat16_tEfNS_4arch4Sm80ELb0ELb1ELb1ELb0ELb0ELb0ELb0ELb0ELi2ELi4ELi4ELi4ELb0EEENS1_24CollectiveEpilogueBwdGQAISA_fSD_Li256ELb0ELb0EEENS1_19SingleTileSchedulerILb0ELb0ELb0ELi128EEEEEEEEEvNT_6ParamsE$_ZN4cute3eso3ESOILb0ELb0EJNS_6LayoutINS_5tupleIJNS3_IJNS_1CILi2EEES5_EEES6_NS4_ILi8EEEEEENS3_IJNS3_IJiNS4_ILi512EEEEEENS3_IJiiEEENS4_ILi1024EEEEEEEENS_10ViewEngineINS_8smem_ptrIPN7cutlass10bfloat16_tEEEEEEEC2ERKSE_RKSL_) ;  /* 0xfffd790000007944 */ /* 0x002fea0003c3ffff */
[----:B-1----:R1:W5:Y:S04]  /*2e090*/  LDL R5, [R1+0x75c] ;  /* 0x00075c0001057983 */ /* 0x0023680000100800 */
[----:B------:R1:W5:Y:S01]  /*2e0a0*/  LDL R3, [R1+0x760] ;  /* 0x0007600001037983 */ /* 0x0003620000100800 */
[----:B------:R-:W-:-:S03]  /*2e0b0*/  MOV R4, 0x2e0d0 ;  /* 0x0002e0d000047802 */ /* 0x000fc60000000f00 */
[----:B-1---5:R-:W-:Y:S05]  /*2e0c0*/  CALL.REL.NOINC `($_ZN7cutlass13device_kernelIN5flash19enable_sm80_to_sm89INS1_16FlashAttnBwdSm80INS1_25CollectiveMainloopBwdSm80ILi2ELi2EN4cute5tupleIJNS5_1CILi128EEES8_NS7_ILi64EEEEEENS_10bfloat16_tEfNS_4arch4Sm80ELb0ELb1ELb1ELb0ELb0ELb0ELb0ELb0ELi2ELi4ELi4ELi4ELb0EEENS1_24CollectiveEpilogueBwdGQAISA_fSD_Li256ELb0ELb0EEENS1_19SingleTileSchedulerILb0ELb0ELb0ELi128EEEEEEEEEvNT_6ParamsE$_ZZN4cute4takeILi1ELi3ENS_5tupleIJNS1_IJiNS_1CILi512EEEEEENS1_IJiiEEENS2_ILi1024EEEEEEEEDaRKT1_ENKUlDpRKT_E_clIJS5_S6_EEEDaSE_) ;  /* 0xfffde08000007944 */ /* 0x022fea0003c3ffff */
[----:B------:R-:W-:Y:S02]  /*2e0d0*/  MOV R4, 0x2e0f0 ;  /* 0x0002e0f000047802 */ /* 0x000fe40000000f00 */
[----:B-1---5:R-:W-:Y:S05]  /*2e0e0*/  CALL.REL.NOINC `($_ZN7cutlass13device_kernelIN5flash19enable_sm80_to_sm89INS1_16FlashAttnBwdSm80INS1_25CollectiveMainloopBwdSm80ILi2ELi2EN4cute5tupleIJNS5_1CILi128EEES8_NS7_ILi64EEEEEENS_10bfloat16_tEfNS_4arch4Sm80ELb0ELb1ELb1ELb0ELb0ELb0ELb0ELb0ELi2ELi4ELi4ELi4ELb0EEENS1_24CollectiveEpilogueBwdGQAISA_fSD_Li256ELb0ELb0EEENS1_19SingleTileSchedulerILb0ELb0ELb0ELi128EEEEEEEEEvNT_6ParamsE$_ZZN4cute16flatten_to_tupleINS_5tupleIJNS1_IJiiEEENS_1CILi1024EEEEEEEEDaRKT_ENKUlRKT_E_clIS2_EEDaSB_) ;  /* 0xfffddb7000007944 */ /* 0x022fea0003c3ffff */
[----:B------:R1:W-:Y:S01]  /*2e0f0*/  STL [R14], R2 ;  /* 0x000000020e007387 */ /* 0x0003e20000100800 */
[----:B------:R-:W-:Y:S02]  /*2e100*/  MOV R60, R56 ;  /* 0x00000038003c7202 */ /* 0x000fe40000000f00 */
[----:B------:R-:W-:Y:S01]  /*2e110*/  MOV R4, 0x2e140 ;  /* 0x0002e14000047802 */ /* 0x000fe20000000f00 */
[----:B------:R1:W-:Y:S04]  /*2e120*/  STL [R14+0x4], R3 ;  /* 0x000004030e007387 */ /* 0x0003e80000100800 */
[----:B-1----:R-:W-:Y:S05]  /*2e130*/  CALL.REL.NOINC `($_ZN7cutlass13device_kernelIN5flash19enable_sm80_to_sm89INS1_16FlashAttnBwdSm80INS1_25CollectiveMainloopBwdSm80ILi2ELi2EN4cute5tupleIJNS5_1CILi128EEES8_NS7_ILi64EEEEEENS_10bfloat16_tEfNS_4arch4Sm80ELb0ELb1ELb1ELb0ELb0ELb0ELb0ELb0ELi2ELi4ELi4ELi4ELb0EEENS1_24CollectiveEpilogueBwdGQAISA_fSD_Li256ELb0ELb0EEENS1_19SingleTileSchedulerILb0ELb0ELb0ELi128EEEEEEEEEvNT_6ParamsE$_ZZN4cute12filter_tupleINS_5tupleIJNS1_IJiiEEENS_1CILi1024EEEEEEZNS_16flatten_to_tupleIS5_EEDaRKT_EUlRKT_E_EEDaS9_OT0_ENKUlDpSC_E_clIJS2_NS1_IJS4_EEEEEEDaSG_) ;  /* 0xfffdcbe000007944 */ /* 0x002fea0003c3ffff */
        /* <DEDUP_REMOVED lines=22> */
[----:B--2--5:R-:W-:Y:S05]  /*2e2a0*/  CALL.REL.NOINC `($_ZN7cutlass13device_kernelIN5flash19enable_sm80_to_sm89INS1_16FlashAttnBwdSm80INS1_25CollectiveMainloopBwdSm80ILi2ELi2EN4cute5tupleIJNS5_1CILi128EEES8_NS7_ILi64EEEEEENS_10bfloat16_tEfNS_4arch4Sm80ELb0ELb1ELb1ELb0ELb0ELb0ELb0ELb0ELi2ELi4ELi4ELi4ELb0EEENS1_24CollectiveEpilogueBwdGQAISA_fSD_Li256ELb0ELb0EEENS1_19SingleTileSchedulerILb0ELb0ELb0ELi128EEEEEEEEEvNT_6ParamsE$_ZN4cute3eso3ESOILb1ELb0EJNS_10UnderscoreES2_S2_iEEC2ERKS2_S5_S5_RKi) ;  /* 0xfffd89a000007944 */ /* 0x024fea0003c3ffff */
[----:B------:R-:W-:Y:S01]  /*2e2b0*/  ULDC.64 UR4, c[0x0][0x118] ;  /* 0x0000460000047ab9 */ /* 0x000fe20000000a00 */
[----:B------:R2:W5:Y:S04]  /*2e2c0*/  LDL R5, [R1+0x758] ;  /* 0x0007580001057983 */ /* 0x0005680000100800 */
[----:B-1----:R2:W5:Y:S01]  /*2e2d0*/  LD.E R3, [R10.64] ;  /* 0x000000040a037980 */ /* 0x002562000c101900 */
[----:B------:R-:W-:-:S03]  /*2e2e0*/  MOV R4, 0x2e300 ;  /* 0x0002e30000047802 */ /* 0x000fc60000000f00 */
[----:B--2--5:R-:W-:Y:S05]  /*2e2f0*/  CALL.REL.NOINC `($_ZN7cutlass13device_kernelIN5flash19enable_sm80_to_sm89INS1_16FlashAttnBwdSm80INS1_25CollectiveMainloopBwdSm80ILi2ELi2EN4cute5tupleIJNS5_1CILi128EEES8_NS7_ILi64EEEEEENS_10bfloat16_tEfNS_4arch4Sm80ELb0ELb1ELb1ELb0ELb0ELb0ELb0ELb0ELi2ELi4ELi4ELi4ELb0EEENS1_24CollectiveEpilogueBwdGQAISA_fSD_Li256ELb0ELb0EEENS1_19SingleTileSchedulerILb0ELb0ELb0ELi128EEEEEEEEEvNT_6ParamsE$_ZZN4cute5sliceINS_5tupleIJNS_10UnderscoreES2_S2_iEEENS1_IJNS1_IJNS_1CILi1EEENS4_ILi0EEEEEEiNS4_ILi1024EEENS4_ILi8192EEEEEEEEDaRKT_RKT0_ENKUlRKT_RKT0_E_clIS2_iEEDaSJ_SM_) ;  /* 0xfffde02000007944 */ /* 0x024fea0003c3ffff */
[----:B------:R-:W-:Y:S02]  /*2e300*/  MOV R4, 0x2e320 ;  /* 0x0002e32000047802 */ /* 0x000fe40000000f00 */
[----:B-1---5:R-:W-:Y:S05]  /*2e310*/  CALL.REL.NOINC `($_ZN7cutlass13device_kernelIN5flash19enable_sm80_to_sm89INS1_16FlashAttnBwdSm80INS1_25CollectiveMainloopBwdSm80ILi2ELi2EN4cute5tupleIJNS5_1CILi128EEES8_NS7_ILi64EEEEEENS_10bfloat16_tEfNS_4arch4Sm80ELb0ELb1ELb1ELb0ELb0ELb0ELb0ELb0ELi2ELi4ELi4ELi4ELb0EEENS1_24CollectiveEpilogueBwdGQAISA_fSD_Li256ELb0ELb0EEENS1_19SingleTileSchedulerILb0ELb0ELb0ELi128EEEEEEEEEvNT_6ParamsE$_ZZN4cute12filter_tupleINS_5tupleIJNS_10UnderscoreES2_S2_iEEENS1_IJNS1_IJNS_1CILi1EEENS4_ILi0EEEEEEiNS4_ILi1024EEENS4_ILi8192EEEEEEZNS_5sliceIS3_SA_EEDaRKT_RKT0_EUlRKT_RKT0_E_EEDaSE_SH_OT1_ENKUlDpSK_E_clIJNS1_IJS7_EEENS1_IJiEEENS1_IJS8_EEENS1_IJEEEEEEDaSR_) ;  /* 0xfffdcc5000007944 */ /* 0x022fea0003c3ffff */
[----:B------:R-:W-:Y:S02]  /*2e320*/  MOV R4, 0x2e340 ;  /* 0x0002e34000047802 */ /* 0x000fe40000000f00 */
[----:B-1---5:R-:W-:Y:S05]  /*2e330*/  CALL.REL.NOINC `($_ZN7cutlass13device_kernelIN5flash19enable_sm80_to_sm89INS1_16FlashAttnBwdSm80INS1_25CollectiveMainloopBwdSm80ILi2ELi2EN4cute5tupleIJNS5_1CILi128EEES8_NS7_ILi64EEEEEENS_10bfloat16_tEfNS_4arch4Sm80ELb0ELb1ELb1ELb0ELb0ELb0ELb0ELb0ELi2ELi4ELi4ELi4ELb0EEENS1_24CollectiveEpilogueBwdGQAISA_fSD_Li256ELb0ELb0EEENS1_19SingleTileSchedulerILb0ELb0ELb0ELi128EEEEEEEEEvNT_6ParamsE$_ZN4cute5tupleIJNS0_IJNS0_IJNS_1CILi8EEENS1_ILi1EEEEEENS1_ILi2EEES2_EEENS0_IJNS0_IJS3_NS1_ILi0EEEEEEiNS1_ILi1024EEEEEEEEC2ERKS6_RKSA_) ;  /* 0xfffdbe1000007944 */ /* 0x022fea0003c3ffff */
[----:B------:R1:W5:Y:S01]  /*2e340*/  LDL R2, [R1+0x758] ;  /* 0x0007580001027983 */ /* 0x0003620000100800 */
[----:B------:R-:W-:Y:S02]  /*2e350*/  SHF.L.U32 R6, R5, 0xd, RZ ;  /* 0x0000000d05067819 */ /* 0x000fe400000006ff */
[----:B------:R-:W-:-:S03]  /*2e360*/  MOV R4, 0x2e390 ;  /* 0x0002e39000047802 */ /* 0x000fc60000000f00 */
[----:B------:R1:W-:Y:S04]  /*2e370*/  STL [R1+0x11e0], R6 ;  /* 0x0011e00601007387 */ /* 0x0003e80000100800 */
[----:B-1---5:R-:W-:Y:S05]  /*2e380*/  CALL.REL.NOINC `($_ZN7cutlass13device_kernelIN5flash19enable_sm80_to_sm89INS1_16FlashAttnBwdSm80INS1_25CollectiveMainloopBwdSm80ILi2ELi2EN4cute5tupleIJNS5_1CILi128EEES8_NS7_ILi64EEEEEENS_10bfloat16_tEfNS_4arch4Sm80ELb0ELb1ELb1ELb0ELb0ELb0ELb0ELb0ELi2ELi4ELi4ELi4ELb0EEENS1_24CollectiveEpilogueBwdGQAISA_fSD_Li256ELb0ELb0EEENS1_19SingleTileSchedulerILb0ELb0ELb0ELi128EEEEEEEEEvNT_6ParamsE$_ZN4cute3eso3ESOILb0ELb0EJNS_6LayoutINS_5tupleIJNS3_IJNS_1CILi8EEENS4_ILi1EEEEEENS4_ILi2EEES5_EEENS3_IJNS3_IJS6_NS4_ILi0EEEEEEiNS4_ILi1024EEEEEEEEiEEC2ERKSE_RKi) ;  /* 0xfffd7c3000007944 */ /* 0x022fea0003c3ffff */
[----:B------:R-:W-:Y:S01]  /*2e390*/  ULDC.64 UR4, c[0x0][0x118] ;  /* 0x0000460000047ab9 */ /* 0x000fe20000000a00 */
[----:B-1----:R-:W2:Y:S04]  /*2e3a0*/  LDL.64 R4, [R1+0x758] ;  /* 0x0007580001047983 */ /* 0x002ea80000100a00 */
[----:B------:R-:W2:Y:S01]  /*2e3b0*/  LD.E.64 R2, [R10.64+0x8] ;  /* 0x000008040a027980 */ /* 0x000ea2000c101b00 */
[----:B------:R-:W-:Y:S02]  /*2e3c0*/  MOV R9, R25 ;  /* 0x0000001900097202 */ /* 0x000fe40000000f00 */
[----:B------:R-:W-:Y:S01]  /*2e3d0*/  MOV R8, 0x2e400 ;  /* 0x0002e40000087802 */ /* 0x000fe20000000f00 */
[----:B--2---:R-:W-:-:S04]  /*2e3e0*/  IMAD.WIDE R2, R5, 0x2, R2 ;  /* 0x0000000205027825 */ /* 0x004fc800078e0202 */
[----:B------:R-:W-:Y:S05]  /*2e3f0*/  CALL.REL.NOINC `($_ZN7cutlass13device_kernelIN5flash19enable_sm80_to_sm89INS1_16FlashAttnBwdSm80INS1_25CollectiveMainloopBwdSm80ILi2ELi2EN4cute5tupleIJNS5_1CILi128EEES8_NS7_ILi64EEEEEENS_10bfloat16_tEfNS_4arch4Sm80ELb0ELb1ELb1ELb0ELb0ELb0ELb0ELb0ELi2ELi4ELi4ELi4ELb0EEENS1_24CollectiveEpilogueBwdGQAISA_fSD_Li256ELb0ELb0EEENS1_19SingleTileSchedulerILb0ELb0ELb0ELi128EEEEEEEEEvNT_6ParamsE$_ZN4cute8smem_ptrIPN7cutlass10bfloat16_tEECI1NS_12iter_adaptorIS3_S4_EEES3_) ;  /* 0xfffdc4a000007944 */ /* 0x000fea0003c3ffff */
[----:B-1----:R-:W2:Y:S01]  /*2e400*/  LDL.64 R2, [R1+0x758] ;  /* 0x0007580001027983 */ /* 0x002ea20000100a00 */
[----:B------:R-:W-:-:S02]  /*2e410*/  MOV R6, R4 ;  /* 0x0000000400067202 */ /* 0x000fc40000000f00 */
[----:B------:R-:W-:Y:S01]  /*2e420*/  MOV R4, 0x2e450 ;  /* 0x0002e45000047802 */ /* 0x000fe20000000f00 */
[----:B--2---:R1:W-:Y:S04]  /*2e430*/  STL.64 [R1+0x770], R2 ;  /* 0x0007700201007387 */ /* 0x0043e80000100a00 */
[----:B-1----:R-:W-:Y:S05]  /*2e440*/  CALL.REL.NOINC `($_ZN7cutlass13device_kernelIN5flash19enable_sm80_to_sm89INS1_16FlashAttnBwdSm80INS1_25CollectiveMainloopBwdSm80ILi2ELi2EN4cute5tupleIJNS5_1CILi128EEES8_NS7_ILi64EEEEEENS_10bfloat16_tEfNS_4arch4Sm80ELb0ELb1ELb1ELb0ELb0ELb0ELb0ELb0ELi2ELi4ELi4ELi4ELb0EEENS1_24CollectiveEpilogueBwdGQAISA_fSD_Li256ELb0ELb0EEENS1_19SingleTileSchedulerILb0ELb0ELb0ELi128EEEEEEEEEvNT_6ParamsE$_ZN4cute3eso3ESOILb0ELb0EJNS_6LayoutINS_5tupleIJNS3_IJNS_1CILi8EEENS4_ILi1EEEEEENS4_ILi2EEES5_EEENS3_IJNS3_IJS6_NS4_ILi0EEEEEEiNS4_ILi1024EEEEEEEENS_10ViewEngineINS_8smem_ptrIPN7cutlass10bfloat16_tEEEEEEEC2ERKSE_RKSL_) ;  /* 0xfffd7b0000007944 */ /* 0x002fea0003c3ffff */
[----:B-1----:R-:W2:Y:S01]  /*2e450*/  LDL.64 R2, [R26+0xe0] ;  /* 0x0000e0001a027983 */ /* 0x002ea20000100a00 */
[----:B------:R-:W-:-:S03]  /*2e460*/  ULDC.64 UR4, c[0x0][0x118] ;  /* 0x0000460000047ab9 */ /* 0x000fc60000000a00 */
[----:B------:R1:W5:Y:S04]  /*2e470*/  LDL R20, [R1+0x758] ;  /* 0x0007580001147983 */ /* 0x0003680000100800 */
[----:B------:R1:W5:Y:S04]  /*2e480*/  LDL.64 R54, [R1+0x760] ;  /* 0x0007600001367983 */ /* 0x0003680000100a00 */
[----:B------:R1:W5:Y:S04]  /*2e490*/  LDL.64 R10, [R26+0xc8] ;  /* 0x0000c8001a0a7983 */ /* 0x0003680000100a00 */
[----:B--2---:R-:W5:Y:S01]  /*2e4a0*/  LD.E.64 R2, [R2.64] ;  /* 0x0000000402027980 */ /* 0x004f62000c101b00 */
[----:B------:R-:W-:-:S03]  /*2e4b0*/  MOV R6, 0x2e4d0 ;  /* 0x0002e4d000067802 */ /* 0x000fc60000000f00 */
[----:B-1---5:R-:W-:Y:S05]  /*2e4c0*/  CALL.REL.NOINC `($_ZN7cutlass13device_kernelIN5flash19enable_sm80_to_sm89INS1_16FlashAttnBwdSm80INS1_25CollectiveMainloopBwdSm80ILi2ELi2EN4cute5tupleIJNS5_1CILi128EEES8_NS7_ILi64EEEEEENS_10bfloat16_tEfNS_4arch4Sm80ELb0ELb1ELb1ELb0ELb0ELb0ELb0ELb0ELi2ELi4ELi4ELi4ELb0EEENS1_24CollectiveEpilogueBwdGQAISA_fSD_Li256ELb0ELb0EEENS1_19SingleTileSchedulerILb0ELb0ELb0ELi128EEEEEEEEEvNT_6ParamsE$_ZN4cute3eso3ESOILb1ELb0EJNS_14ComposedLayoutINS_7SwizzleILi3ELi3ELi3EEENS_1CILi0EEENS_6LayoutINS_5tupleIJNS8_IJNS8_IJNS5_ILi4EEENS5_ILi8EEEEEENS8_IJS9_NS5_ILi1EEEEEEEEENS8_IJNS8_IJNS5_ILi2EEESF_SF_EEENS8_IJSF_SA_EEEEEEEEENS8_IJNS8_IJNS8_IJNS5_ILi128EEESC_EEENS8_IJNS5_ILi16EEES6_EEEEEENS8_IJNS8_IJNS5_ILi64EEESA_NS5_ILi512EEEEEENS8_IJNS5_ILi8192EEENS5_ILi1024EEEEEEEEEEEEEEEENS_10ViewEngineINS_8smem_ptrIPN7cutlass10bfloat16_tEEEEEEEC2ERKSY_RKS15_) ;  /* 0xfffd89a000007944 */ /* 0x022fea0003c3ffff */
        /* <DEDUP_REMOVED lines=29> */
[----:B-12--5:R-:W-:Y:S05]  /*2e6a0*/  CALL.REL.NOINC `($_ZN7cutlass13device_kernelIN5flash19enable_sm80_to_sm89INS1_16FlashAttnBwdSm80INS1_25CollectiveMainloopBwdSm80ILi2ELi2EN4cute5tupleIJNS5_1CILi128EEES8_NS7_ILi64EEEEEENS_10bfloat16_tEfNS_4arch4Sm80ELb0ELb1ELb1ELb0ELb0ELb0ELb0ELb0ELi2ELi4ELi4ELi4ELb0EEENS1_24CollectiveEpilogueBwdGQAISA_fSD_Li256ELb0ELb0EEENS1_19SingleTileSchedulerILb0ELb0ELb0ELi128EEEEEEEEEvNT_6ParamsE$_ZZN4cute7idx2crdINS_5tupleIJiiNS_1CILi0EEEEEENS1_IJNS1_IJNS2_ILi4EEENS2_ILi8EEEEEES5_NS2_ILi1EEEEEEEEDaRKT_RKT0_ENKUlRKT_RKT0_E_clIiS7_EEDaSI_SL_) ;  /* 0xfffe083000007944 */ /* 0x026fea0003c3ffff */
[----:B------:R-:W-:Y:S02]  /*2e6b0*/  MOV R2, 0x2e6d0 ;  /* 0x0002e6d000027802 */ /* 0x000fe40000000f00 */
[----:B-1----:R-:W-:Y:S05]  /*2e6c0*/  CALL.REL.NOINC `($_ZN7cutlass13device_kernelIN5flash19enable_sm80_to_sm89INS1_16FlashAttnBwdSm80INS1_25CollectiveMainloopBwdSm80ILi2ELi2EN4cute5tupleIJNS5_1CILi128EEES8_NS7_ILi64EEEEEENS_10bfloat16_tEfNS_4arch4Sm80ELb0ELb1ELb1ELb0ELb0ELb0ELb0ELb0ELi2ELi4ELi4ELi4ELb0EEENS1_24CollectiveEpilogueBwdGQAISA_fSD_Li256ELb0ELb0EEENS1_19SingleTileSchedulerILb0ELb0ELb0ELi128EEEEEEEEEvNT_6ParamsE$_ZZN4cute7idx2crdINS_5tupleIJiiNS_1CILi0EEEEEENS1_IJNS1_IJNS2_ILi4EEENS2_ILi8EEEEEES5_NS2_ILi1EEEEEEEEDaRKT_RKT0_ENKUlRKT_RKT0_E_clIiS5_EEDaSI_SL_) ;  /* 0xfffe07e000007944 */ /* 0x002fea0003c3ffff */
[----:B------:R1:W-:Y:S01]  /*2e6d0*/  STL [R14], R6 ;  /* 0x000000060e007387 */ /* 0x0003e20000100800 */
[----:B------:R-:W-:Y:S02]  /*2e6e0*/  MOV R2, R56 ;  /* 0x0000003800027202 */ /* 0x000fe40000000f00 */
[----:B------:R-:W-:-:S02]  /*2e6f0*/  MOV R70, 0x2e710 ;  /* 0x0002e71000467802 */ /* 0x000fc40000000f00 */
[----:B-1----:R-:W-:Y:S05]  /*2e700*/  CALL.REL.NOINC `($_ZN7cutlass13device_kernelIN5flash19enable_sm80_to_sm89INS1_16FlashAttnBwdSm80INS1_25CollectiveMainloopBwdSm80ILi2ELi2EN4cute5tupleIJNS5_1CILi128EEES8_NS7_ILi64EEEEEENS_10bfloat16_tEfNS_4arch4Sm80ELb0ELb1ELb1ELb0ELb0ELb0ELb0ELb0ELi2ELi4ELi4ELi4ELb0EEENS1_24CollectiveEpilogueBwdGQAISA_fSD_Li256ELb0ELb0EEENS1_19SingleTileSchedulerILb0ELb0ELb0ELi128EEEEEEEEEvNT_6ParamsE$_ZZN4cute9transformINS_5tupleIJiiNS_1CILi0EEEEEENS1_IJNS1_IJNS2_ILi4EEENS2_ILi8EEEEEES5_NS2_ILi1EEEEEEZNS_7idx2crdIS4_S9_EEDaRKT_RKT0_EUlRKT_RKT0_E_EEDaSD_SG_OT1_ENKUlDpSJ_E_clIJNS1_IJiiEEEiS3_EEEDaSQ_) ;  /* 0xfffe0f1000007944 */ /* 0x002fea0003c3ffff */
[----:B------:R-:W-:Y:S02]  /*2e710*/  MOV R6, 0x2e730 ;  /* 0x0002e73000067802 */ /* 0x000fe40000000f00 */
[----:B--2--5:R-:W-:Y:S05]  /*2e720*/  CALL.REL.NOINC `($_ZN7cutlass13device_kernelIN5flash19enable_sm80_to_sm89INS1_16FlashAttnBwdSm80INS1_25CollectiveMainloopBwdSm80ILi2ELi2EN4cute5tupleIJNS5_1CILi128EEES8_NS7_ILi64EEEEEENS_10bfloat16_tEfNS_4arch4Sm80ELb0ELb1ELb1ELb0ELb0ELb0ELb0ELb0ELi2ELi4ELi4ELi4ELb0EEENS1_24CollectiveEpilogueBwdGQAISA_fSD_Li256ELb0ELb0EEENS1_19SingleTileSchedulerILb0ELb0ELb0ELi128EEEEEEEEEvNT_6ParamsE$_ZZN4cute13to_mixed_bitsINS_5tupleIJNS1_IJNS_1CILi4EEENS2_ILi8EEEEEES3_NS2_ILi1EEEEEENS1_IJNS1_IJNS2_ILi128EEENS2_ILi0EEEEEENS2_ILi16EEES9_EEENS1_IJNS1_IJiiEEEiS9_EEEEEDaRKT_RKT0_RKT1_ENKUlRKT_RKT0_RKT1_E_clIS5_SA_SD_EEDaSQ_ST_SW_) ;  /* 0xfffdd1f000007944 */ /* 0x024fea0003c3ffff */
[----:B------:R-:W-:Y:S02]  /*2e730*/  MOV R6, 0x2e750 ;  /* 0x0002e75000067802 */ /* 0x000fe40000000f00 */
[----:B------:R-:W-:Y:S05]  /*2e740*/  CALL.REL.NOINC `($_ZN7cutlass13device_kernelIN5flash19enable_sm80_to_sm89INS1_16FlashAttnBwdSm80INS1_25CollectiveMainloopBwdSm80ILi2ELi2EN4cute5tupleIJNS5_1CILi128EEES8_NS7_ILi64EEEEEENS_10bfloat16_tEfNS_4arch4Sm80ELb0ELb1ELb1ELb0ELb0ELb0ELb0ELb0ELi2ELi4ELi4ELi4ELb0EEENS1_24CollectiveEpilogueBwdGQAISA_fSD_Li256ELb0ELb0EEENS1_19SingleTileSchedulerILb0ELb0ELb0ELi128EEEEEEEEEvNT_6ParamsE$_ZZN4cute13to_mixed_bitsINS_5tupleIJNS1_IJNS_1CILi4EEENS2_ILi8EEEEEES3_NS2_ILi1EEEEEENS1_IJNS1_IJNS2_ILi128EEENS2_ILi0EEEEEENS2_ILi16EEES9_EEENS1_IJNS1_IJiiEEEiS9_EEEEEDaRKT_RKT0_RKT1_ENKUlRKT_RKT0_RKT1_E_clIS3_SB_iEEDaSQ_ST_SW_) ;  /* 0xfffdd18000007944 */ /* 0x000fea0003c3ffff */
[----:B------:R-:W-:Y:S02]  /*2e750*/  MOV R5, R2 ;  /* 0x0000000200057202 */ /* 0x000fe40000000f00 */
[----:B------:R-:W-:-:S02]  /*2e760*/  MOV R2, 0x2e780 ;  /* 0x0002e78000027802 */ /* 0x000fc40000000f00 */
[----:B------:R-:W-:Y:S05]  /*2e770*/  CALL.REL.NOINC `($_ZN7cutlass13device_kernelIN5flash19enable_sm80_to_sm89INS1_16FlashAttnBwdSm80INS1_25CollectiveMainloopBwdSm80ILi2ELi2EN4cute5tupleIJNS5_1CILi128EEES8_NS7_ILi64EEEEEENS_10bfloat16_tEfNS_4arch4Sm80ELb0ELb1ELb1ELb0ELb0ELb0ELb0ELb0ELi2ELi4ELi4ELi4ELb0EEENS1_24CollectiveEpilogueBwdGQAISA_fSD_Li256ELb0ELb0EEENS1_19SingleTileSchedulerILb0ELb0ELb0ELi128EEEEEEEEEvNT_6ParamsE$_ZZN4cute13to_mixed_bitsINS_5tupleIJNS1_IJNS_1CILi4EEENS2_ILi8EEEEEES3_NS2_ILi1EEEEEENS1_IJNS1_IJNS2_ILi128EEENS2_ILi0EEEEEENS2_ILi16EEES9_EEENS1_IJNS1_IJiiEEEiS9_EEEEEDaRKT_RKT0_RKT1_ENKUlDpRKT_E_clIJNS_9MixedBitsILj0ELj384EEENSU_ILj0ELj48EEENS2_ILj0EEEEEEDaSR_) ;  /* 0xfffdd10000007944 */ /* 0x000fea0003c3ffff */
[----:B------:R-:W-:Y:S02]  /*2e780*/  SHF.R.S32.HI R5, RZ, 0x1f, R4 ;  /* 0x0000001fff057819 */ /* 0x000fe40000011404 */
[----:B------:R-:W-:-:S02]  /*2e790*/  LOP3.LUT R3, R3, 0x1b0, RZ, 0xc0, !PT ;  /* 0x000001b003037812 */ /* 0x000fc400078ec0ff */
[----:B------:R-:W-:Y:S02]  /*2e7a0*/  LEA.HI R5, R5, R4, RZ, 0x2 ;  /* 0x0000000405057211 */ /* 0x000fe400078f10ff */
[----:B------:R-:W-:Y:S02]  /*2e7b0*/  MOV R4, 0x2e7f0 ;  /* 0x0002e7f000047802 */ /* 0x000fe40000000f00 */
[----:B------:R-:W-:-:S05]  /*2e7c0*/  SHF.R.S32.HI R2, RZ, 0x2, R5 ;  /* 0x00000002ff027819 */ /* 0x000fca0000011405 */
[----:B------:R1:W-:Y:S02]  /*2e7d0*/  STL [R1+0x77c], R2 ;  /* 0x00077c0201007387 */ /* 0x0003e40000100800 */
[----:B-1----:R-:W-:Y:S05]  /*2e7e0*/  CALL.REL.NOINC `($_ZN7cutlass13device_kernelIN5flash19enable_sm80_to_sm89INS1_16FlashAttnBwdSm80INS1_25CollectiveMainloopBwdSm80ILi2ELi2EN4cute5tupleIJNS5_1CILi128EEES8_NS7_ILi64EEEEEENS_10bfloat16_tEfNS_4arch4Sm80ELb0ELb1ELb1ELb0ELb0ELb0ELb0ELb0ELi2ELi4ELi4ELi4ELb0EEENS1_24CollectiveEpilogueBwdGQAISA_fSD_Li256ELb0ELb0EEENS1_19SingleTileSchedulerILb0ELb0ELb0ELi128EEEEEEEEEvNT_6ParamsE$_ZN4cute5tupleIJNS_7SwizzleILi3ELi3ELi3EEENS_9MixedBitsILj0ELj432EEENS_6LayoutINS0_IJNS0_IJNS_1CILi2EEES7_S7_EEES7_NS6_ILi8EEEEEENS0_IJNS0_IJNS6_ILi64EEES9_NS6_ILi512EEEEEENS6_ILi8192EEENS6_ILi1024EEEEEEEEEEC2ERKS2_RKS4_RKSH_) ;  /* 0xfffdbe9000007944 */ /* 0x002fea0003c3ffff */
[----:B-1----:R1:W5:Y:S01]  /*2e7f0*/  LDL R2, [R1+0x758] ;  /* 0x0007580001027983 */ /* 0x0023620000100800 */
[----:B------:R-:W-:-:S03]  /*2e800*/  MOV R4, 0x2e820 ;  /* 0x0002e82000047802 */ /* 0x000fc60000000f00 */
[----:B-1---5:R-:W-:Y:S05]  /*2e810*/  CALL.REL.NOINC `($_ZN7cutlass13device_kernelIN5flash19enable_sm80_to_sm89INS1_16FlashAttnBwdSm80INS1_25CollectiveMainloopBwdSm80ILi2ELi2EN4cute5tupleIJNS5_1CILi128EEES8_NS7_ILi64EEEEEENS_10bfloat16_tEfNS_4arch4Sm80ELb0ELb1ELb1ELb0ELb0ELb0ELb0ELb0ELi2ELi4ELi4ELi4ELb0EEENS1_24CollectiveEpilogueBwdGQAISA_fSD_Li256ELb0ELb0EEENS1_19SingleTileSchedulerILb0ELb0ELb0ELi128EEEEEEEEEvNT_6ParamsE$_ZN4cute3eso3ESOILb0ELb0EJNS_14ComposedLayoutINS_7SwizzleILi3ELi3ELi3EEENS_9MixedBitsILj0ELj432EEENS_6LayoutINS_5tupleIJNS8_IJNS_1CILi2EEESA_SA_EEESA_NS9_ILi8EEEEEENS8_IJNS8_IJNS9_ILi64EEESC_NS9_ILi512EEEEEENS9_ILi8192EEENS9_ILi1024EEEEEEEEEEiEEC2ERKSL_RKi) ;  /* 0xfffd6b9000007944 */ /* 0x022fea0003c3ffff */
[----:B-1----:R-:W2:Y:S01]  /*2e820*/  LDL.64 R4, [R1+0x758] ;  /* 0x0007580001047983 */ /* 0x002ea20000100a00 */
[----:B------:R-:W-:Y:S02]  /*2e830*/  MOV R9, R25 ;  /* 0x0000001900097202 */ /* 0x000fe40000000f00 */
[----:B------:R-:W-:Y:S01]  /*2e840*/  MOV R8, 0x2e870 ;  /* 0x0002e87000087802 */ /* 0x000fe20000000f00 */
[----:B--2---:R-:W-:-:S04]  /*2e850*/  IMAD.WIDE R2, R5, 0x2, R16 ;  /* 0x0000000205027825 */ /* 0x004fc800078e0210 */
[----:B------:R-:W-:Y:S05]  /*2e860*/  CALL.REL.NOINC `($_ZN7cutlass13device_kernelIN5flash19enable_sm80_to_sm89INS1_16FlashAttnBwdSm80INS1_25CollectiveMainloopBwdSm80ILi2ELi2EN4cute5tupleIJNS5_1CILi128EEES8_NS7_ILi64EEEEEENS_10bfloat16_tEfNS_4arch4Sm80ELb0ELb1ELb1ELb0ELb0ELb0ELb0ELb0ELi2ELi4ELi4ELi4ELb0EEENS1_24CollectiveEpilogueBwdGQAISA_fSD_Li256ELb0ELb0EEENS1_19SingleTileSchedulerILb0ELb0ELb0ELi128EEEEEEEEEvNT_6ParamsE$_ZN4cute8smem_ptrIPN7cutlass10bfloat16_tEECI1NS_12iter_adaptorIS3_S4_EEES3_) ;  /* 0xfffdc03000007944 */ /* 0x000fea0003c3ffff */
[----:B-1----:R-:W2:Y:S01]  /*2e870*/  LDL.64 R2, [R1+0x758] ;  /* 0x0007580001027983 */ /* 0x002ea20000100a00 */
[----:B------:R-:W-:Y:S02]  /*2e880*/  MOV R6, R4 ;  /* 0x0000000400067202 */ /* 0x000fe40000000f00 */
[----:B------:R-:W-:Y:S01]  /*2e890*/  MOV R4, 0x2e8c0 ;  /* 0x0002e8c000047802 */ /* 0x000fe20000000f00 */
[----:B--2---:R1:W-:Y:S04]  /*2e8a0*/  STL.64 [R1+0x770], R2 ;  /* 0x0007700201007387 */ /* 0x0043e80000100a00 */
[----:B-1----:R-:W-:Y:S05]  /*2e8b0*/  CALL.REL.NOINC `($_ZN7cutlass13device_kernelIN5flash19enable_sm80_to_sm89INS1_16FlashAttnBwdSm80INS1_25CollectiveMainloopBwdSm80ILi2ELi2EN4cute5tupleIJNS5_1CILi128EEES8_NS7_ILi64EEEEEENS_10bfloat16_tEfNS_4arch4Sm80ELb0ELb1ELb1ELb0ELb0ELb0ELb0ELb0ELi2ELi4ELi4ELi4ELb0EEENS1_24CollectiveEpilogueBwdGQAISA_fSD_Li256ELb0ELb0EEENS1_19SingleTileSchedulerILb0ELb0ELb0ELi128EEEEEEEEEvNT_6ParamsE$_ZN4cute3eso3ESOILb0ELb0EJNS_14ComposedLayoutINS_7SwizzleILi3ELi3ELi3EEENS_9MixedBitsILj0ELj432EEENS_6LayoutINS_5tupleIJNS8_IJNS_1CILi2EEESA_SA_EEESA_NS9_ILi8EEEEEENS8_IJNS8_IJNS9_ILi64EEESC_NS9_ILi512EEEEEENS9_ILi8192EEENS9_ILi1024EEEEEEEEEENS_10ViewEngineINS_8smem_ptrIPN7cutlass10bfloat16_tEEEEEEEC2ERKSL_RKSS_) ;  /* 0xfffd6a8000007944 */ /* 0x002fea0003c3ffff */
        /* <DEDUP_REMOVED lines=23> */
[----:B--2--5:R-:W-:Y:S05]  /*2ea30*/  CALL.REL.NOINC `($_ZN7cutlass13device_kernelIN5flash19enable_sm80_to_sm89INS1_16FlashAttnBwdSm80INS1_25CollectiveMainloopBwdSm80ILi2ELi2EN4cute5tupleIJNS5_1CILi128EEES8_NS7_ILi64EEEEEENS_10bfloat16_tEfNS_4arch4Sm80ELb0ELb1ELb1ELb0ELb0ELb0ELb0ELb0ELi2ELi4ELi4ELi4ELb0EEENS1_24CollectiveEpilogueBwdGQAISA_fSD_Li256ELb0ELb0EEENS1_19SingleTileSchedulerILb0ELb0ELb0ELi128EEEEEEEEEvNT_6ParamsE$_ZN4cute3eso3ESOILb1ELb0EJNS_6LayoutINS_5tupleIJNS3_IJNS_1CILi8EEENS4_ILi1EEEEEENS4_ILi2EEES5_EEENS3_IJNS3_IJS6_NS4_ILi0EEEEEENS4_ILi64EEES5_EEEEENS_10ViewEngineIPN7cutlass10bfloat16_tEEEEEC2ERKSE_RKSJ_) ;  /* 0xfffdb08000007944 */ /* 0x024fea0003c3ffff */
[----:B------:R2:W5:Y:S01]  /*2ea40*/  LDL.64 R50, [R1+0x758] ;  /* 0x0007580001327983 */ /* 0x0005620000100a00 */
[----:B-1----:R-:W-:Y:S01]  /*2ea50*/  IMAD.MOV.U32 R6, RZ, RZ, R46 ;  /* 0x000000ffff067224 */ /* 0x002fe200078e002e */
[----:B------:R-:W-:Y:S01]  /*2ea60*/  MOV R3, R47 ;  /* 0x0000002f00037202 */ /* 0x000fe20000000f00 */
[----:B------:R-:W-:Y:S01]  /*2ea70*/  IMAD.MOV.U32 R67, RZ, RZ, R25 ;  /* 0x000000ffff437224 */ /* 0x000fe200078e0019 */
[----:B------:R-:W-:Y:S02]  /*2ea80*/  MOV R4, 0x2eaa0 ;  /* 0x0002eaa000047802 */ /* 0x000fe40000000f00 */
[----:B--2--5:R-:W-:Y:S05]  /*2ea90*/  CALL.REL.NOINC `($_ZN7cutlass13device_kernelIN5flash19enable_sm80_to_sm89INS1_16FlashAttnBwdSm80INS1_25CollectiveMainloopBwdSm80ILi2ELi2EN4cute5tupleIJNS5_1CILi128EEES8_NS7_ILi64EEEEEENS_10bfloat16_tEfNS_4arch4Sm80ELb0ELb1ELb1ELb0ELb0ELb0ELb0ELb0ELi2ELi4ELi4ELi4ELb0EEENS1_24CollectiveEpilogueBwdGQAISA_fSD_Li256ELb0ELb0EEENS1_19SingleTileSchedulerILb0ELb0ELb0ELi128EEEEEEEEEvNT_6ParamsE$_ZN4cute3eso3ESOILb1ELb0EJNS_6LayoutINS_5tupleIJNS3_IJNS3_IJNS_1CILi4EEENS4_ILi2EEEEEENS4_ILi1EEEEEES6_NS4_ILi8EEEEEENS3_IJNS3_IJNS3_IJS8_NS4_ILi32EEEEEENS4_ILi0EEEEEENS4_ILi64EEES5_EEEEENS_10ViewEngineIPN7cutlass10bfloat16_tEEEEEC2ERKSI_RKSN_) ;  /* 0xfffd9c6000007944 */ /* 0x024fea0003c3ffff */
[----:B------:R-:W-:Y:S01]  /*2eaa0*/  ULDC.64 UR4, c[0x0][0x118] ;  /* 0x0000460000047ab9 */ /* 0x000fe20000000a00 */
[----:B------:R2:W5:Y:S04]  /*2eab0*/  LDL.64 R48, [R1+0x758] ;  /* 0x0007580001307983 */ /* 0x0005680000100a00 */
[----:B-1----:R2:W5:Y:S01]  /*2eac0*/  LD.E.64 R2, [R52.64] ;  /* 0x0000000434027980 */ /* 0x002562000c101b00 */
[----:B------:R-:W-:-:S02]  /*2ead0*/  MOV R9, R25 ;  /* 0x0000001900097202 */ /* 0x000fc40000000f00 */
[----:B------:R-:W-:Y:S02]  /*2eae0*/  MOV R8, 0x2eb00 ;  /* 0x0002eb0000087802 */ /* 0x000fe40000000f00 */
[----:B--2--5:R-:W-:Y:S05]  /*2eaf0*/  CALL.REL.NOINC `($_ZN7cutlass13device_kernelIN5flash19enable_sm80_to_sm89INS1_16FlashAttnBwdSm80INS1_25CollectiveMainloopBwdSm80ILi2ELi2EN4cute5tupleIJNS5_1CILi128EEES8_NS7_ILi64EEEEEENS_10bfloat16_tEfNS_4arch4Sm80ELb0ELb1ELb1ELb0ELb0ELb0ELb0ELb0ELi2ELi4ELi4ELi4ELb0EEENS1_24CollectiveEpilogueBwdGQAISA_fSD_Li256ELb0ELb0EEENS1_19SingleTileSchedulerILb0ELb0ELb0ELi128EEEEEEEEEvNT_6ParamsE$_ZN4cute8smem_ptrIPN7cutlass10bfloat16_tEECI1NS_12iter_adaptorIS3_S4_EEES3_) ;  /* 0xfffdbda000007944 */ /* 0x024fea0003c3ffff */
[----:B-1----:R1:W5:Y:S01]  /*2eb00*/  LDL.64 R2, [R1+0x758] ;  /* 0x0007580001027983 */ /* 0x0023620000100a00 */
[----:B------:R-:W-:-:S03]  /*2eb10*/  MOV R6, 0x2eb30 ;  /* 0x0002eb3000067802 */ /* 0x000fc60000000f00 */
[----:B-1---5:R-:W-:Y:S05]  /*2eb20*/  CALL.REL.NOINC `($_ZN7cutlass13device_kernelIN5flash19enable_sm80_to_sm89INS1_16FlashAttnBwdSm80INS1_25CollectiveMainloopBwdSm80ILi2ELi2EN4cute5tupleIJNS5_1CILi128EEES8_NS7_ILi64EEEEEENS_10bfloat16_tEfNS_4arch4Sm80ELb0ELb1ELb1ELb0ELb0ELb0ELb0ELb0ELi2ELi4ELi4ELi4ELb0EEENS1_24CollectiveEpilogueBwdGQAISA_fSD_Li256ELb0ELb0EEENS1_19SingleTileSchedulerILb0ELb0ELb0ELi128EEEEEEEEEvNT_6ParamsE$_ZN4cute3eso3ESOILb1ELb0EJNS_6LayoutINS_5tupleIJNS3_IJNS_1CILi8EEENS4_ILi1EEEEEENS4_ILi2EEEEEENS3_IJNS3_IJS6_NS4_ILi0EEEEEENS4_ILi8192EEEEEEEENS_10ViewEngineINS_8smem_ptrIPN7cutlass10bfloat16_tEEEEEEEC2ERKSE_RKSL_) ;  /* 0xfffdade000007944 */ /* 0x022fea0003c3ffff */
[----:B-1----:R1:W5:Y:S01]  /*2eb30*/  LDL.64 R4, [R1+0x758] ;  /* 0x0007580001047983 */ /* 0x0023620000100a00 */
[----:B------:R-:W-:Y:S01]  /*2eb40*/  IMAD.MOV.U32 R8, RZ, RZ, R50 ;  /* 0x000000ffff087224 */ /* 0x000fe200078e0032 */
[----:B------:R-:W-:Y:S02]  /*2eb50*/  MOV R3, R51 ;  /* 0x0000003300037202 */ /* 0x000fe40000000f00 */
[----:B------:R-:W-:Y:S02]  /*2eb60*/  MOV R6, 0x2eb80 ;  /* 0x0002eb8000067802 */ /* 0x000fe40000000f00 */
[----:B-1---5:R-:W-:Y:S05]  /*2eb70*/  CALL.REL.NOINC `($_ZN7cutlass13device_kernelIN5flash19enable_sm80_to_sm89INS1_16FlashAttnBwdSm80INS1_25CollectiveMainloopBwdSm80ILi2ELi2EN4cute5tupleIJNS5_1CILi128EEES8_NS7_ILi64EEEEEENS_10bfloat16_tEfNS_4arch4Sm80ELb0ELb1ELb1ELb0ELb0ELb0ELb0ELb0ELi2ELi4ELi4ELi4ELb0EEENS1_24CollectiveEpilogueBwdGQAISA_fSD_Li256ELb0ELb0EEENS1_19SingleTileSchedulerILb0ELb0ELb0ELi128EEEEEEEEEvNT_6ParamsE$_ZN4cute3eso3ESOILb1ELb0EJNS_6LayoutINS_5tupleIJNS3_IJNS_1CILi8EEENS4_ILi1EEEEEENS4_ILi2EEEEEENS3_IJNS3_IJS6_NS4_ILi0EEEEEENS4_ILi64EEEEEEEENS_10ViewEngineIPN7cutlass10bfloat16_tEEEEEC2ERKSE_RKSJ_) ;  /* 0xfffdad0000007944 */ /* 0x022fea0003c3ffff */
[----:B-1----:R1:W5:Y:S01]  /*2eb80*/  LDL.64 R2, [R1+0x758] ;  /* 0x0007580001027983 */ /* 0x0023620000100a00 */
[----:B------:R-:W-:Y:S02]  /*2eb90*/  MOV R7, R5 ;  /* 0x0000000500077202 */ /* 0x000fe40000000f00 */
[----:B------:R-:W-:Y:S02]  /*2eba0*/  MOV R6, 0x2ebc0 ;  /* 0x0002ebc000067802 */ /* 0x000fe40000000f00 */
[----:B-1---5:R-:W-:Y:S05]  /*2ebb0*/  CALL.REL.NOINC `($_ZN7cutlass13device_kernelIN5flash19enable_sm80_to_sm89INS1_16FlashAttnBwdSm80INS1_25CollectiveMainloopBwdSm80ILi2ELi2EN4cute5tupleIJNS5_1CILi128EEES8_NS7_ILi64EEEEEENS_10bfloat16_tEfNS_4arch4Sm80ELb0ELb1ELb1ELb0ELb0ELb0ELb0ELb0ELi2ELi4ELi4ELi4ELb0EEENS1_24CollectiveEpilogueBwdGQAISA_fSD_Li256ELb0ELb0EEENS1_19SingleTileSchedulerILb0ELb0ELb0ELi128EEEEEEEEEvNT_6ParamsE$_ZN4cute3eso3ESOILb1ELb0EJNS_6LayoutINS_5tupleIJNS3_IJNS_1CILi8EEENS4_ILi1EEEEEENS3_IJNS4_ILi2EEEEEEEEENS3_IJNS3_IJS6_NS4_ILi0EEEEEENS3_IJNS4_ILi8192EEEEEEEEEEENS_10ViewEngineINS_8smem_ptrIPN7cutlass10bfloat16_tEEEEEEEC2ERKSG_RKSN_) ;  /* 0xfffdaac000007944 */ /* 0x022fea0003c3ffff */
[----:B-1----:R1:W5:Y:S01]  /*2ebc0*/  LDL.64 R4, [R1+0x758] ;  /* 0x0007580001047983 */ /* 0x0023620000100a00 */
[----:B------:R-:W-:Y:S02]  /*2ebd0*/  MOV R8, R2 ;  /* 0x0000000200087202 */ /* 0x000fe40000000f00 */
[----:B------:R-:W-:-:S02]  /*2ebe0*/  MOV R6, 0x2ec00 ;  /* 0x0002ec0000067802 */ /* 0x000fc40000000f00 */
[----:B-1---5:R-:W-:Y:S05]  /*2ebf0*/  CALL.REL.NOINC `($_ZN7cutlass13device_kernelIN5flash19enable_sm80_to_sm89INS1_16FlashAttnBwdSm80INS1_25CollectiveMainloopBwdSm80ILi2ELi2EN4cute5tupleIJNS5_1CILi128EEES8_NS7_ILi64EEEEEENS_10bfloat16_tEfNS_4arch4Sm80ELb0ELb1ELb1ELb0ELb0ELb0ELb0ELb0ELi2ELi4ELi4ELi4ELb0EEENS1_24CollectiveEpilogueBwdGQAISA_fSD_Li256ELb0ELb0EEENS1_19SingleTileSchedulerILb0ELb0ELb0ELi128EEEEEEEEEvNT_6ParamsE$_ZN4cute3eso3ESOILb1ELb0EJNS_6LayoutINS_5tupleIJNS3_IJNS_1CILi8EEENS4_ILi1EEEEEENS3_IJNS4_ILi2EEEEEEEEENS3_IJNS3_IJS6_NS4_ILi0EEEEEENS3_IJNS4_ILi64EEEEEEEEEEENS_10ViewEngineIPN7cutlass10bfloat16_tEEEEEC2ERKSG_RKSL_) ;  /* 0xfffdaa3000007944 */ /* 0x022fea0003c3ffff */
[----:B-1----:R1:W5:Y:S01]  /*2ec00*/  LDL.64 R2, [R1+0x758] ;  /* 0x0007580001027983 */ /* 0x0023620000100a00 */
[----:B------:R-:W-:-:S03]  /*2ec10*/  MOV R8, 0x2ec30 ;  /* 0x0002ec3000087802 */ /* 0x000fc60000000f00 */
[----:B-1---5:R-:W-:Y:S05]  /*2ec20*/  CALL.REL.NOINC `($_ZN7cutlass13device_kernelIN5flash19enable_sm80_to_sm89INS1_16FlashAttnBwdSm80INS1_25CollectiveMainloopBwdSm80ILi2ELi2EN4cute5tupleIJNS5_1CILi128EEES8_NS7_ILi64EEEEEENS_10bfloat16_tEfNS_4arch4Sm80ELb0ELb1ELb1ELb0ELb0ELb0ELb0ELb0ELi2ELi4ELi4ELi4ELb0EEENS1_24CollectiveEpilogueBwdGQAISA_fSD_Li256ELb0ELb0EEENS1_19SingleTileSchedulerILb0ELb0ELb0ELi128EEEEEEEEEvNT_6ParamsE$_ZN4cute3eso3ESOILb1ELb0EJNS_6LayoutINS_5tupleIJNS3_IJNS3_IJNS_1CILi8EEENS4_ILi1EEEEEES6_EEENS3_IJNS3_IJS6_S6_EEENS4_ILi2EEEEEEEEENS3_IJNS3_IJNS3_IJS6_NS4_ILi0EEEEEESD_EEENS3_IJNS3_IJSD_SD_EEENS4_ILi64EEEEEEEEEEENS_10ViewEngineIPN7cutlass10bfloat16_tEEEEEC2ERKSK_RKSP_) ;  /* 0xfffd9bc000007944 */ /* 0x022fea0003c3ffff */
[----:B-1----:R1:W5:Y:S01]  /*2ec30*/  LDL.64 R2, [R1+0x758] ;  /* 0x0007580001027983 */ /* 0x0023620000100a00 */
[----:B------:R-:W-:-:S02]  /*2ec40*/  MOV R7, R5 ;  /* 0x0000000500077202 */ /* 0x000fc40000000f00 */
[----:B------:R-:W-:Y:S02]  /*2ec50*/  MOV R6, 0x2ec70 ;  /* 0x0002ec7000067802 */ /* 0x000fe40000000f00 */
[----:B-1---5:R-:W-:Y:S05]  /*2ec60*/  CALL.REL.NOINC `($_ZN7cutlass13device_kernelIN5flash19enable_sm80_to_sm89INS1_16FlashAttnBwdSm80INS1_25CollectiveMainloopBwdSm80ILi2ELi2EN4cute5tupleIJNS5_1CILi128EEES8_NS7_ILi64EEEEEENS_10bfloat16_tEfNS_4arch4Sm80ELb0ELb1ELb1ELb0ELb0ELb0ELb0ELb0ELi2ELi4ELi4ELi4ELb0EEENS1_24CollectiveEpilogueBwdGQAISA_fSD_Li256ELb0ELb0EEENS1_19SingleTileSchedulerILb0ELb0ELb0ELi128EEEEEEEEEvNT_6ParamsE$_ZN4cute3eso3ESOILb1ELb0EJNS_6LayoutINS_5tupleIJNS3_IJNS3_IJNS_1CILi8EEENS4_ILi1EEEEEES6_EEENS3_IJNS3_IJS6_S6_EEENS4_ILi2EEEEEEEEENS3_IJNS3_IJNS3_IJS6_NS4_ILi0EEEEEESD_EEENS3_IJNS3_IJSD_SD_EEENS4_ILi8192EEEEEEEEEEENS_10ViewEngineINS_8smem_ptrIPN7cutlass10bfloat16_tEEEEEEEC2ERKSK_RKSR_) ;  /* 0xfffd9bc000007944 */ /* 0x022fea0003c3ffff */
[----:B-1----:R1:W5:Y:S01]  /*2ec70*/  LDL.64 R4, [R1+0x758] ;  /* 0x0007580001047983 */ /* 0x0023620000100a00 */
[----:B------:R-:W-:Y:S02]  /*2ec80*/  MOV R8, R2 ;  /* 0x0000000200087202 */ /* 0x000fe40000000f00 */
[----:B------:R-:W-:Y:S02]  /*2ec90*/  MOV R6, 0x2ecb0 ;  /* 0x0002ecb000067802 */ /* 0x000fe40000000f00 */
[----:B-1---5:R-:W-:Y:S05]  /*2eca0*/  CALL.REL.NOINC `($_ZN7cutlass13device_kernelIN5flash19enable_sm80_to_sm89INS1_16FlashAttnBwdSm80INS1_25CollectiveMainloopBwdSm80ILi2ELi2EN4cute5tupleIJNS5_1CILi128EEES8_NS7_ILi64EEEEEENS_10bfloat16_tEfNS_4arch4Sm80ELb0ELb1ELb1ELb0ELb0ELb0ELb0ELb0ELi2ELi4ELi4ELi4ELb0EEENS1_24CollectiveEpilogueBwdGQAISA_fSD_Li256ELb0ELb0EEENS1_19SingleTileSchedulerILb0ELb0ELb0ELi128EEEEEEEEEvNT_6ParamsE$_ZN4cute3eso3ESOILb1ELb0EJNS_6LayoutINS_5tupleIJNS3_IJNS_1CILi8EEENS4_ILi1EEEEEENS4_ILi2EEEEEENS3_IJNS3_IJS6_NS4_ILi0EEEEEENS4_ILi64EEEEEEEENS_10ViewEngineIPN7cutlass10bfloat16_tEEEEEC2ERKSE_RKSJ_) ;  /* 0xfffdabd000007944 */ /* 0x022fea0003c3ffff */
[----:B------:R2:W5:Y:S01]  /*2ecb0*/  LDL.64 R16, [R1+0x758] ;  /* 0x0007580001107983 */ /* 0x0005620000100a00 */
[----:B-1----:R-:W-:Y:S01]  /*2ecc0*/  IMAD.MOV.U32 R2, RZ, RZ, R4 ;  /* 0x000000ffff027224 */ /* 0x002fe200078e0004 */
[----:B------:R-:W-:Y:S01]  /*2ecd0*/  MOV R3, R5 ;  /* 0x0000000500037202 */ /* 0x000fe20000000f00 */
[----:B------:R-:W-:Y:S01]  /*2ece0*/  IMAD.MOV.U32 R9, RZ, RZ, R25 ;  /* 0x000000ffff097224 */ /* 0x000fe200078e0019 */
[----:B------:R-:W-:Y:S02]  /*2ecf0*/  MOV R8, 0x2ed10 ;  /* 0x0002ed1000087802 */ /* 0x000fe40000000f00 */
[----:B--2--5:R-:W-:Y:S05]  /*2ed00*/  CALL.REL.NOINC `($_ZN7cutlass13device_kernelIN5flash19enable_sm80_to_sm89INS1_16FlashAttnBwdSm80INS1_25CollectiveMainloopBwdSm80ILi2ELi2EN4cute5tupleIJNS5_1CILi128EEES8_NS7_ILi64EEEEEENS_10bfloat16_tEfNS_4arch4Sm80ELb0ELb1ELb1ELb0ELb0ELb0ELb0ELb0ELi2ELi4ELi4ELi4ELb0EEENS1_24CollectiveEpilogueBwdGQAISA_fSD_Li256ELb0ELb0EEENS1_19SingleTileSchedulerILb0ELb0ELb0ELi128EEEEEEEEEvNT_6ParamsE$_ZN4cute8smem_ptrIPN7cutlass10bfloat16_tEECI1NS_12iter_adaptorIS3_S4_EEES3_) ;  /* 0xfffdbb9000007944 */ /* 0x024fea0003c3ffff */
[----:B-1----:R1:W5:Y:S01]  /*2ed10*/  LDL.64 R2, [R1+0x758] ;  /* 0x0007580001027983 */ /* 0x0023620000100a00 */
[----:B------:R-:W-:-:S03]  /*2ed20*/  MOV R6, 0x2ed40 ;  /* 0x0002ed4000067802 */ /* 0x000fc60000000f00 */
[----:B-1---5:R-:W-:Y:S05]  /*2ed30*/  CALL.REL.NOINC `($_ZN7cutlass13device_kernelIN5flash19enable_sm80_to_sm89INS1_16FlashAttnBwdSm80INS1_25CollectiveMainloopBwdSm80ILi2ELi2EN4cute5tupleIJNS5_1CILi128EEES8_NS7_ILi64EEEEEENS_10bfloat16_tEfNS_4arch4Sm80ELb0ELb1ELb1ELb0ELb0ELb0ELb0ELb0ELi2ELi4ELi4ELi4ELb0EEENS1_24CollectiveEpilogueBwdGQAISA_fSD_Li256ELb0ELb0EEENS1_19SingleTileSchedulerILb0ELb0ELb0ELi128EEEEEEEEEvNT_6ParamsE$_ZN4cute3eso3ESOILb1ELb0EJNS_6LayoutINS_5tupleIJNS3_IJNS_1CILi8EEENS4_ILi1EEEEEENS4_ILi2EEEEEENS3_IJNS3_IJS6_NS4_ILi0EEEEEENS4_ILi8192EEEEEEEENS_10ViewEngineINS_8smem_ptrIPN7cutlass10bfloat16_tEEEEEEEC2ERKSE_RKSL_) ;  /* 0xfffdabd000007944 */ /* 0x022fea0003c3ffff */
        /* <DEDUP_REMOVED lines=121> */
[----:B------:R-:W-:Y:S02]  /*2f4d0*/  MOV R10, 0x2f530 ;  /* 0x0002f530000a7802 */ /* 0x000fe40000000f00 */
[----:B-1----:R1:W-:Y:S04]  /*2f4e0*/  ST.E [R8.64], R4 ;  /* 0x0000000408007985 */ /* 0x0023e8000c101904 */
[----:B------:R1:W-:Y:S04]  /*2f4f0*/  ST.E [R8.64+0x4], R5 ;  /* 0x0000040508007985 */ /* 0x0003e8000c101904 */
[----:B------:R1:W-:Y:S04]  /*2f500*/  ST.E [R8.64+0x8], R6 ;  /* 0x0000080608007985 */ /* 0x0003e8000c101904 */
[----:B------:R1:W-:Y:S02]  /*2f510*/  ST.E [R8.64+0xc], R7 ;  /* 0x00000c0708007985 */ /* 0x0003e4000c101904 */
[----:B-1----:R-:W-:Y:S05]  /*2f520*/  CALL.REL.NOINC `($_ZN7cutlass13device_kernelIN5flash19enable_sm80_to_sm89INS1_16FlashAttnBwdSm80INS1_25CollectiveMainloopBwdSm80ILi2ELi2EN4cute5tupleIJNS5_1CILi128EEES8_NS7_ILi64EEEEEENS_10bfloat16_tEfNS_4arch4Sm80ELb0ELb1ELb1ELb0ELb0ELb0ELb0ELb0ELi2ELi4ELi4ELi4ELb0EEENS1_24CollectiveEpilogueBwdGQAISA_fSD_Li256ELb0ELb0EEENS1_19SingleTileSchedulerILb0ELb0ELb0ELi128EEEEEEEEEvNT_6ParamsE$_ZZN4cute5sliceINS_5tupleIJNS_10UnderscoreES2_NS_1CILi0EEEEEENS1_IJNS1_IJNS3_ILi1EEES4_EEEiNS3_ILi1024EEEEEEEEDaRKT_RKT0_ENKUlRKT_RKT0_E_clIS2_iEEDaSI_SL_) ;  /* 0xfffdcd0000007944 */ /* 0x002fea0003c3ffff */
[----:B------:R-:W-:Y:S02]  /*2f530*/  MOV R4, 0x2f550 ;  /* 0x0002f55000047802 */ /* 0x000fe40000000f00 */
[----:B-1---5:R-:W-:Y:S05]  /*2f540*/  CALL.REL.NOINC `($_ZN7cutlass13device_kernelIN5flash19enable_sm80_to_sm89INS1_16FlashAttnBwdSm80INS1_25CollectiveMainloopBwdSm80ILi2ELi2EN4cute5tupleIJNS5_1CILi128EEES8_NS7_ILi64EEEEEENS_10bfloat16_tEfNS_4arch4Sm80ELb0ELb1ELb1ELb0ELb0ELb0ELb0ELb0ELi2ELi4ELi4ELi4ELb0EEENS1_24CollectiveEpilogueBwdGQAISA_fSD_Li256ELb0ELb0EEENS1_19SingleTileSchedulerILb0ELb0ELb0ELi128EEEEEEEEEvNT_6ParamsE$_ZZN4cute12filter_tupleINS_5tupleIJNS_10UnderscoreES2_NS_1CILi0EEEEEENS1_IJNS1_IJNS3_ILi1EEES4_EEEiNS3_ILi1024EEEEEEZNS_5sliceIS5_S9_EEDaRKT_RKT0_EUlRKT_RKT0_E_EEDaSD_SG_OT1_ENKUlDpSJ_E_clIJNS1_IJS7_EEENS1_IJiEEENS1_IJEEEEEEDaSQ_) ;  /* 0xfffdb91000007944 */ /* 0x022fea0003c3ffff */
[----:B------:R-:W-:Y:S02]  /*2f550*/  MOV R67, R25 ;  /* 0x0000001900437202 */ /* 0x000fe40000000f00 */
[----:B------:R-:W-:-:S02]  /*2f560*/  MOV R6, 0x2f580 ;  /* 0x0002f58000067802 */ /* 0x000fc40000000f00 */
[----:B-1---5:R-:W-:Y:S05]  /*2f570*/  CALL.REL.NOINC `($_ZN7cutlass13device_kernelIN5flash19enable_sm80_to_sm89INS1_16FlashAttnBwdSm80INS1_25CollectiveMainloopBwdSm80ILi2ELi2EN4cute5tupleIJNS5_1CILi128EEES8_NS7_ILi64EEEEEENS_10bfloat16_tEfNS_4arch4Sm80ELb0ELb1ELb1ELb0ELb0ELb0ELb0ELb0ELi2ELi4ELi4ELi4ELb0EEENS1_24CollectiveEpilogueBwdGQAISA_fSD_Li256ELb0ELb0EEENS1_19SingleTileSchedulerILb0ELb0ELb0ELi128EEEEEEEEEvNT_6ParamsE$_ZN4cute5tupleIJNS0_IJNS0_IJNS_1CILi8EEENS1_ILi1EEEEEENS1_ILi2EEEEEENS0_IJNS0_IJS3_NS1_ILi0EEEEEEiEEEEEC2ERKS6_RKS9_) ;  /* 0xfffdab5000007944 */ /* 0x022fea0003c3ffff */
[----:B-1----:R1:W5:Y:S01]  /*2f580*/  LDL R3, [R1+0x758] ;  /* 0x0007580001037983 */ /* 0x0023620000100800 */
[----:B------:R-:W-:-:S02]  /*2f590*/  MOV R67, R25 ;  /* 0x0000001900437202 */ /* 0x000fc40000000f00 */
[----:B------:R-:W-:Y:S02]  /*2f5a0*/  MOV R6, 0x2f5c0 ;  /* 0x0002f5c000067802 */ /* 0x000fe40000000f00 */
[----:B-1---5:R-:W-:Y:S05]  /*2f5b0*/  CALL.REL.NOINC `($_ZN7cutlass13device_kernelIN5flash19enable_sm80_to_sm89INS1_16FlashAttnBwdSm80INS1_25CollectiveMainloopBwdSm80ILi2ELi2EN4cute5tupleIJNS5_1CILi128EEES8_NS7_ILi64EEEEEENS_10bfloat16_tEfNS_4arch4Sm80ELb0ELb1ELb1ELb0ELb0ELb0ELb0ELb0ELi2ELi4ELi4ELi4ELb0EEENS1_24CollectiveEpilogueBwdGQAISA_fSD_Li256ELb0ELb0EEENS1_19SingleTileSchedulerILb0ELb0ELb0ELi128EEEEEEEEEvNT_6ParamsE$_ZN4cute3eso3ESOILb0ELb1EJNS_6LayoutINS_5tupleIJNS3_IJNS_1CILi8EEENS4_ILi1EEEEEENS4_ILi2EEEEEENS3_IJNS3_IJS6_NS4_ILi0EEEEEEiEEEEESA_EEC2ERKSD_RKSA_) ;  /* 0xfffd740000007944 */ /* 0x022fea0003c3ffff */
[----:B------:R2:W5:Y:S01]  /*2f5c0*/  LDL R4, [R1+0x758] ;  /* 0x0007580001047983 */ /* 0x0005620000100800 */
[----:B------:R-:W-:Y:S01]  /*2f5d0*/  IMAD.MOV.U32 R9, RZ, RZ, R25 ;  /* 0x000000ffff097224 */ /* 0x000fe200078e0019 */
[----:B-1----:R-:W-:Y:S01]  /*2f5e0*/  MOV R2, R54 ;  /* 0x0000003600027202 */ /* 0x002fe20000000f00 */
[----:B------:R-:W-:Y:S01]  /*2f5f0*/  IMAD.MOV.U32 R3, RZ, RZ, R55 ;  /* 0x000000ffff037224 */ /* 0x000fe200078e0037 */
[----:B------:R-:W-:Y:S02]  /*2f600*/  MOV R8, 0x2f620 ;  /* 0x0002f62000087802 */ /* 0x000fe40000000f00 */
[----:B--2--5:R-:W-:Y:S05]  /*2f610*/  CALL.REL.NOINC `($_ZN7cutlass13device_kernelIN5flash19enable_sm80_to_sm89INS1_16FlashAttnBwdSm80INS1_25CollectiveMainloopBwdSm80ILi2ELi2EN4cute5tupleIJNS5_1CILi128EEES8_NS7_ILi64EEEEEENS_10bfloat16_tEfNS_4arch4Sm80ELb0ELb1ELb1ELb0ELb0ELb0ELb0ELb0ELi2ELi4ELi4ELi4ELb0EEENS1_24CollectiveEpilogueBwdGQAISA_fSD_Li256ELb0ELb0EEENS1_19SingleTileSchedulerILb0ELb0ELb0ELi128EEEEEEEEEvNT_6ParamsE$_ZN4cute8smem_ptrIPN7cutlass10bfloat16_tEECI1NS_12iter_adaptorIS3_S4_EEES3_) ;  /* 0xfffdb28000007944 */ /* 0x024fea0003c3ffff */
[----:B-1----:R-:W2:Y:S01]  /*2f620*/  LDL.64 R2, [R1+0x758] ;  /* 0x0007580001027983 */ /* 0x002ea20000100a00 */
[----:B------:R-:W-:Y:S01]  /*2f630*/  IMAD.MOV.U32 R6, RZ, RZ, R4 ;  /* 0x000000ffff067224 */ /* 0x000fe200078e0004 */
[----:B------:R-:W-:Y:S01]  /*2f640*/  MOV R67, R25 ;  /* 0x0000001900437202 */ /* 0x000fe20000000f00 */
[----:B------:R-:W-:Y:S01]  /*2f650*/  IMAD.MOV.U32 R59, RZ, RZ, R24 ;  /* 0x000000ffff3b7224 */ /* 0x000fe200078e0018 */
[----:B------:R-:W-:Y:S01]  /*2f660*/  MOV R4, 0x2f690 ;  /* 0x0002f69000047802 */ /* 0x000fe20000000f00 */
[----:B--2---:R1:W-:Y:S04]  /*2f670*/  STL.64 [R1+0x770], R2 ;  /* 0x0007700201007387 */ /* 0x0043e80000100a00 */
[----:B-1----:R-:W-:Y:S05]  /*2f680*/  CALL.REL.NOINC `($_ZN7cutlass13device_kernelIN5flash19enable_sm80_to_sm89INS1_16FlashAttnBwdSm80INS1_25CollectiveMainloopBwdSm80ILi2ELi2EN4cute5tupleIJNS5_1CILi128EEES8_NS7_ILi64EEEEEENS_10bfloat16_tEfNS_4arch4Sm80ELb0ELb1ELb1ELb0ELb0ELb0ELb0ELb0ELi2ELi4ELi4ELi4ELb0EEENS1_24CollectiveEpilogueBwdGQAISA_fSD_Li256ELb0ELb0EEENS1_19SingleTileSchedulerILb0ELb0ELb0ELi128EEEEEEEEEvNT_6ParamsE$_ZN4cute3eso3ESOILb0ELb0EJNS_6LayoutINS_5tupleIJNS3_IJNS_1CILi8EEENS4_ILi1EEEEEENS4_ILi2EEEEEENS3_IJNS3_IJS6_NS4_ILi0EEEEEEiEEEEENS_10ViewEngineINS_8smem_ptrIPN7cutlass10bfloat16_tEEEEEEEC2ERKSD_RKSK_) ;  /* 0xfffd66f000007944 */ /* 0x002fea0003c3ffff */
[----:B-1----:R1:W5:Y:S04]  /*2f690*/  LDL R8, [R1+0x758] ;  /* 0x0007580001087983 */ /* 0x0023680000100800 */
[----:B------:R1:W5:Y:S01]  /*2f6a0*/  LDL.64 R12, [R1+0x760] ;  /* 0x00076000010c7983 */ /* 0x0003620000100a00 */
[----:B------:R-:W-:Y:S01]  /*2f6b0*/  IMAD.MOV.U32 R67, RZ, RZ, R25 ;  /* 0x000000ffff437224 */ /* 0x000fe200078e0019 */
[----:B------:R-:W-:Y:S01]  /*2f6c0*/  MOV R10, R48 ;  /* 0x00000030000a7202 */ /* 0x000fe20000000f00 */
[----:B------:R-:W-:Y:S01]  /*2f6d0*/  IMAD.MOV.U32 R11, RZ, RZ, R49 ;  /* 0x000000ffff0b7224 */ /* 0x000fe200078e0031 */
[----:B------:R-:W-:-:S02]  /*2f6e0*/  MOV R6, 0x2f700 ;  /* 0x0002f70000067802 */ /* 0x000fc40000000f00 */
[----:B-1---5:R-:W-:Y:S05]  /*2f6f0*/  CALL.REL.NOINC `($_ZN7cutlass13device_kernelIN5flash19enable_sm80_to_sm89INS1_16FlashAttnBwdSm80INS1_25CollectiveMainloopBwdSm80ILi2ELi2EN4cute5tupleIJNS5_1CILi128EEES8_NS7_ILi64EEEEEENS_10bfloat16_tEfNS_4arch4Sm80ELb0ELb1ELb1ELb0ELb0ELb0ELb0ELb0ELi2ELi4ELi4ELi4ELb0EEENS1_24CollectiveEpilogueBwdGQAISA_fSD_Li256ELb0ELb0EEENS1_19SingleTileSchedulerILb0ELb0ELb0ELi128EEEEEEEEEvNT_6ParamsE$_ZN4cute3eso3ESOILb1ELb0EJNS_6LayoutINS_5tupleIJNS3_IJNS3_IJNS_1CILi4EEENS4_ILi2EEEEEENS4_ILi1EEEEEES6_EEENS3_IJNS3_IJNS3_IJS8_NS4_ILi32EEEEEENS4_ILi0EEEEEENS4_ILi64EEEEEEEENS_10ViewEngineIPN7cutlass10bfloat16_tEEEEEC2ERKSH_RKSM_) ;  /* 0xfffd8f8000007944 */ /* 0x022fea0003c3ffff */
[----:B------:R2:W5:Y:S01]  /*2f700*/  LDL.64 R4, [R1+0x758] ;  /* 0x0007580001047983 */ /* 0x0005620000100a00 */
[----:B------:R-:W-:-:S02]  /*2f710*/  MOV R3, R8 ;  /* 0x0000000800037202 */ /* 0x000fc40000000f00 */
[----:B------:R-:W-:Y:S02]  /*2f720*/  MOV R6, 0x2f740 ;  /* 0x0002f74000067802 */ /* 0x000fe40000000f00 */
[----:B-12--5:R-:W-:Y:S05]  /*2f730*/  CALL.REL.NOINC `($_ZN7cutlass13device_kernelIN5flash19enable_sm80_to_sm89INS1_16FlashAttnBwdSm80INS1_25CollectiveMainloopBwdSm80ILi2ELi2EN4cute5tupleIJNS5_1CILi128EEES8_NS7_ILi64EEEEEENS_10bfloat16_tEfNS_4arch4Sm80ELb0ELb1ELb1ELb0ELb0ELb0ELb0ELb0ELi2ELi4ELi4ELi4ELb0EEENS1_24CollectiveEpilogueBwdGQAISA_fSD_Li256ELb0ELb0EEENS1_19SingleTileSchedulerILb0ELb0ELb0ELi128EEEEEEEEEvNT_6ParamsE$_ZZN4cute4takeILi1ELi2ENS_5tupleIJNS1_IJNS_1CILi1EEENS2_ILi0EEEEEEiEEEEEDaRKT1_ENKUlDpRKT_E_clIJiEEEDaSD_) ;  /* 0xfffdc85000007944 */ /* 0x026fea0003c3ffff */
[----:B------:R-:W-:Y:S02]  /*2f740*/  MOV R67, R25 ;  /* 0x0000001900437202 */ /* 0x000fe40000000f00 */
[----:B------:R-:W-:Y:S02]  /*2f750*/  MOV R6, 0x2f770 ;  /* 0x0002f77000067802 */ /* 0x000fe40000000f00 */
[----:B-1---5:R-:W-:Y:S05]  /*2f760*/  CALL.REL.NOINC `($_ZN7cutlass13device_kernelIN5flash19enable_sm80_to_sm89INS1_16FlashAttnBwdSm80INS1_25CollectiveMainloopBwdSm80ILi2ELi2EN4cute5tupleIJNS5_1CILi128EEES8_NS7_ILi64EEEEEENS_10bfloat16_tEfNS_4arch4Sm80ELb0ELb1ELb1ELb0ELb0ELb0ELb0ELb0ELi2ELi4ELi4ELi4ELb0EEENS1_24CollectiveEpilogueBwdGQAISA_fSD_Li256ELb0ELb0EEENS1_19SingleTileSchedulerILb0ELb0ELb0ELi128EEEEEEEEEvNT_6ParamsE$_ZN4cute3eso3ESOILb1ELb0EJNS_5tupleIJNS_1CILi1EEENS3_ILi0EEEEEENS2_IJiEEEEEC2ERKS6_RKS7_) ;  /* 0xfffd881000007944 */ /* 0x022fea0003c3ffff */
[----:B-1----:R1:W5:Y:S01]  /*2f770*/  LDL R3, [R1+0x758] ;  /* 0x0007580001037983 */ /* 0x0023620000100800 */
[----:B------:R-:W-:Y:S02]  /*2f780*/  MOV R67, R25 ;  /* 0x0000001900437202 */ /* 0x000fe40000000f00 */
[----:B------:R-:W-:Y:S02]  /*2f790*/  MOV R6, 0x2f7b0 ;  /* 0x0002f7b000067802 */ /* 0x000fe40000000f00 */
[----:B-1---5:R-:W-:Y:S05]  /*2f7a0*/  CALL.REL.NOINC `($_ZN7cutlass13device_kernelIN5flash19enable_sm80_to_sm89INS1_16FlashAttnBwdSm80INS1_25CollectiveMainloopBwdSm80ILi2ELi2EN4cute5tupleIJNS5_1CILi128EEES8_NS7_ILi64EEEEEENS_10bfloat16_tEfNS_4arch4Sm80ELb0ELb1ELb1ELb0ELb0ELb0ELb0ELb0ELi2ELi4ELi4ELi4ELb0EEENS1_24CollectiveEpilogueBwdGQAISA_fSD_Li256ELb0ELb0EEENS1_19SingleTileSchedulerILb0ELb0ELb0ELi128EEEEEEEEEvNT_6ParamsE$_ZN4cute5tupleIJNS0_IJNS0_IJNS_1CILi8EEENS1_ILi1EEEEEENS0_IJNS1_ILi2EEEEEEEEENS0_IJNS0_IJS3_NS1_ILi0EEEEEENS0_IJiEEEEEEEEC2ERKS7_RKSB_) ;  /* 0xfffda8e000007944 */ /* 0x022fea0003c3ffff */
[----:B------:R2:W5:Y:S01]  /*2f7b0*/  LDL R8, [R1+0x758] ;  /* 0x0007580001087983 */ /* 0x0005620000100800 */
[----:B------:R-:W-:Y:S01]  /*2f7c0*/  IMAD.MOV.U32 R67, RZ, RZ, R25 ;  /* 0x000000ffff437224 */ /* 0x000fe200078e0019 */
[----:B------:R-:W-:Y:S02]  /*2f7d0*/  MOV R59, R24 ;  /* 0x00000018003b7202 */ /* 0x000fe40000000f00 */
[----:B------:R2:W-:Y:S01]  /*2f7e0*/  STL.64 [R1+0x770], R12 ;  /* 0x0007700c01007387 */ /* 0x0005e20000100a00 */
[----:B------:R-:W-:-:S03]  /*2f7f0*/  MOV R6, 0x2f810 ;  /* 0x0002f81000067802 */ /* 0x000fc60000000f00 */
[----:B-12--5:R-:W-:Y:S05]  /*2f800*/  CALL.REL.NOINC `($_ZN7cutlass13device_kernelIN5flash19enable_sm80_to_sm89INS1_16FlashAttnBwdSm80INS1_25CollectiveMainloopBwdSm80ILi2ELi2EN4cute5tupleIJNS5_1CILi128EEES8_NS7_ILi64EEEEEENS_10bfloat16_tEfNS_4arch4Sm80ELb0ELb1ELb1ELb0ELb0ELb0ELb0ELb0ELi2ELi4ELi4ELi4ELb0EEENS1_24CollectiveEpilogueBwdGQAISA_fSD_Li256ELb0ELb0EEENS1_19SingleTileSchedulerILb0ELb0ELb0ELi128EEEEEEEEEvNT_6ParamsE$_ZN4cute3eso3ESOILb0ELb0EJNS_6LayoutINS_5tupleIJNS3_IJNS_1CILi8EEENS4_ILi1EEEEEENS3_IJNS4_ILi2EEEEEEEEENS3_IJNS3_IJS6_NS4_ILi0EEEEEENS3_IJiEEEEEEEENS_10ViewEngineINS_8smem_ptrIPN7cutlass10bfloat16_tEEEEEEEC2ERKSF_RKSM_) ;  /* 0xfffd650000007944 */ /* 0x026fea0003c3ffff */
[----:B-1----:R1:W5:Y:S04]  /*2f810*/  LDL R8, [R1+0x758] ;  /* 0x0007580001087983 */ /* 0x0023680000100800 */
[----:B------:R1:W5:Y:S01]  /*2f820*/  LDL.64 R16, [R1+0x760] ;  /* 0x0007600001107983 */ /* 0x0003620000100a00 */
[----:B------:R-:W-:-:S02]  /*2f830*/  MOV R67, R25 ;  /* 0x0000001900437202 */ /* 0x000fc40000000f00 */
[----:B------:R-:W-:Y:S02]  /*2f840*/  MOV R6, 0x2f860 ;  /* 0x0002f86000067802 */ /* 0x000fe40000000f00 */
[----:B-1---5:R-:W-:Y:S05]  /*2f850*/  CALL.REL.NOINC `($_ZN7cutlass13device_kernelIN5flash19enable_sm80_to_sm89INS1_16FlashAttnBwdSm80INS1_25CollectiveMainloopBwdSm80ILi2ELi2EN4cute5tupleIJNS5_1CILi128EEES8_NS7_ILi64EEEEEENS_10bfloat16_tEfNS_4arch4Sm80ELb0ELb1ELb1ELb0ELb0ELb0ELb0ELb0ELi2ELi4ELi4ELi4ELb0EEENS1_24CollectiveEpilogueBwdGQAISA_fSD_Li256ELb0ELb0EEENS1_19SingleTileSchedulerILb0ELb0ELb0ELi128EEEEEEEEEvNT_6ParamsE$_ZN4cute3eso3ESOILb1ELb0EJNS_6LayoutINS_5tupleIJNS3_IJNS3_IJNS_1CILi4EEENS4_ILi2EEEEEENS4_ILi1EEEEEENS3_IJS6_EEEEEENS3_IJNS3_IJNS3_IJS8_NS4_ILi32EEEEEENS4_ILi0EEEEEENS3_IJNS4_ILi64EEEEEEEEEEENS_10ViewEngineIPN7cutlass10bfloat16_tEEEEEC2ERKSJ_RKSO_) ;  /* 0xfffd8de000007944 */ /* 0x022fea0003c3ffff */
[----:B-1----:R1:W5:Y:S01]  /*2f860*/  LDL.64 R2, [R1+0x758] ;  /* 0x0007580001027983 */ /* 0x0023620000100a00 */
[----:B------:R-:W-:Y:S02]  /*2f870*/  MOV R67, R25 ;  /* 0x0000001900437202 */ /* 0x000fe40000000f00 */
[----:B------:R-:W-:Y:S02]  /*2f880*/  MOV R6, 0x2f8a0 ;  /* 0x0002f8a000067802 */ /* 0x000fe40000000f00 */
[----:B-1---5:R-:W-:Y:S05]  /*2f890*/  CALL.REL.NOINC `($_ZN7cutlass13device_kernelIN5flash19enable_sm80_to_sm89INS1_16FlashAttnBwdSm80INS1_25CollectiveMainloopBwdSm80ILi2ELi2EN4cute5tupleIJNS5_1CILi128EEES8_NS7_ILi64EEEEEENS_10bfloat16_tEfNS_4arch4Sm80ELb0ELb1ELb1ELb0ELb0ELb0ELb0ELb0ELi2ELi4ELi4ELi4ELb0EEENS1_24CollectiveEpilogueBwdGQAISA_fSD_Li256ELb0ELb0EEENS1_19SingleTileSchedulerILb0ELb0ELb0ELi128EEEEEEEEEvNT_6ParamsE$_ZN4cute3eso3ESOILb1ELb0EJNS_6LayoutINS_5tupleIJNS3_IJNS3_IJNS3_IJNS_1CILi4EEENS4_ILi2EEEEEENS4_ILi1EEEEEES8_EEENS3_IJNS3_IJNS3_IJS8_S8_EEES8_EEES6_EEEEEENS3_IJNS3_IJNS3_IJNS3_IJS8_NS4_ILi32EEEEEENS4_ILi0EEEEEESH_EEENS3_IJNS3_IJNS3_IJSH_SH_EEESH_EEENS4_ILi64EEEEEEEEEEENS_10ViewEngineIPN7cutlass10bfloat16_tEEEEEC2ERKSP_RKSU_) ;  /* 0xfffd8c9000007944 */ /* 0x022fea0003c3ffff */
[----:B------:R2:W5:Y:S01]  /*2f8a0*/  LDL.64 R10, [R1+0x758] ;  /* 0x00075800010a7983 */ /* 0x0005620000100a00 */
[----:B-1----:R-:W-:Y:S01]  /*2f8b0*/  IMAD.MOV.U32 R3, RZ, RZ, R8 ;  /* 0x000000ffff037224 */ /* 0x002fe200078e0008 */
[----:B------:R-:W-:Y:S02]  /*2f8c0*/  MOV R67, R25 ;  /* 0x0000001900437202 */ /* 0x000fe40000000f00 */
[----:B------:R-:W-:Y:S02]  /*2f8d0*/  MOV R4, 0x2f8f0 ;  /* 0x0002f8f000047802 */ /* 0x000fe40000000f00 */
[----:B--2--5:R-:W-:Y:S05]  /*2f8e0*/  CALL.REL.NOINC `($_ZN7cutlass13device_kernelIN5flash19enable_sm80_to_sm89INS1_16FlashAttnBwdSm80INS1_25CollectiveMainloopBwdSm80ILi2ELi2EN4cute5tupleIJNS5_1CILi128EEES8_NS7_ILi64EEEEEENS_10bfloat16_tEfNS_4arch4Sm80ELb0ELb1ELb1ELb0ELb0ELb0ELb0ELb0ELi2ELi4ELi4ELi4ELb0EEENS1_24CollectiveEpilogueBwdGQAISA_fSD_Li256ELb0ELb0EEENS1_19SingleTileSchedulerILb0ELb0ELb0ELi128EEEEEEEEEvNT_6ParamsE$_ZN4cute5tupleIJNS0_IJNS_1CILi2EEEEEENS0_IJiEEEEEC2ERKS3_RKS4_) ;  /* 0xfffdaa2000007944 */ /* 0x024fea0003c3ffff */
[----:B-1----:R-:W2:Y:S01]  /*2f8f0*/  LDL R3, [R1+0x758] ;  /* 0x0007580001037983 */ /* 0x002ea20000100800 */
[----:B------:R-:W-:Y:S02]  /*2f900*/  MOV R2, R56 ;  /* 0x0000003800027202 */ /* 0x000fe40000000f00 */
[----:B------:R-:W-:Y:S01]  /*2f910*/  MOV R12, 0x2f940 ;  /* 0x0002f940000c7802 */ /* 0x000fe20000000f00 */
[----:B--2---:R1:W-:Y:S04]  /*2f920*/  STL [R14], R3 ;  /* 0x000000030e007387 */ /* 0x0043e80000100800 */
[----:B-1----:R-:W-:Y:S05]  /*2f930*/  CALL.REL.NOINC `($_ZN7cutlass13device_kernelIN5flash19enable_sm80_to_sm89INS1_16FlashAttnBwdSm80INS1_25CollectiveMainloopBwdSm80ILi2ELi2EN4cute5tupleIJNS5_1CILi128EEES8_NS7_ILi64EEEEEENS_10bfloat16_tEfNS_4arch4Sm80ELb0ELb1ELb1ELb0ELb0ELb0ELb0ELb0ELi2ELi4ELi4ELi4ELb0EEENS1_24CollectiveEpilogueBwdGQAISA_fSD_Li256ELb0ELb0EEENS1_19SingleTileSchedulerILb0ELb0ELb0ELi128EEEEEEEEEvNT_6ParamsE$_ZZN4cute14logical_divideINS_5tupleIJNS1_IJNS_1CILi8EEENS2_ILi1EEEEEENS1_IJNS2_ILi2EEEEEEEEENS1_IJNS1_IJS4_NS2_ILi0EEEEEENS1_IJiEEEEEENS1_IJS5_NS_6LayoutIS4_S9_EEEEEEEDaRKNSD_IT_T0_EERKT1_ENKUlRKT_RKT0_E_clINSD_IS7_SB_EESE_EEDaSQ_ST_) ;  /* 0xfffdc18000007944 */ /* 0x002fea0003c3ffff */
[----:B------:R-:W-:Y:S02]  /*2f940*/  MOV R67, R25 ;  /* 0x0000001900437202 */ /* 0x000fe40000000f00 */
[----:B------:R-:W-:-:S02]  /*2f950*/  MOV R4, 0x2f970 ;  /* 0x0002f97000047802 */ /* 0x000fc40000000f00 */
[----:B-1---5:R-:W-:Y:S05]  /*2f960*/  CALL.REL.NOINC `($_ZN7cutlass13device_kernelIN5flash19enable_sm80_to_sm89INS1_16FlashAttnBwdSm80INS1_25CollectiveMainloopBwdSm80ILi2ELi2EN4cute5tupleIJNS5_1CILi128EEES8_NS7_ILi64EEEEEENS_10bfloat16_tEfNS_4arch4Sm80ELb0ELb1ELb1ELb0ELb0ELb0ELb0ELb0ELi2ELi4ELi4ELi4ELb0EEENS1_24CollectiveEpilogueBwdGQAISA_fSD_Li256ELb0ELb0EEENS1_19SingleTileSchedulerILb0ELb0ELb0ELi128EEEEEEEEEvNT_6ParamsE$_ZN4cute3eso3ESOILb1ELb0EJNS_5tupleIJNS2_IJNS_1CILi1EEENS3_ILi0EEEEEENS2_IJS5_S5_EEEEEENS2_IJS5_iEEEEEC2ERKS8_RKS9_) ;  /* 0xfffd814000007944 */ /* 0x022fea0003c3ffff */
[----:B-1----:R1:W5:Y:S01]  /*2f970*/  LDL R3, [R1+0x758] ;  /* 0x0007580001037983 */ /* 0x0023620000100800 */
[----:B------:R-:W-:-:S02]  /*2f980*/  MOV R67, R25 ;  /* 0x0000001900437202 */ /* 0x000fc40000000f00 */
[----:B------:R-:W-:Y:S02]  /*2f990*/  MOV R4, 0x2f9b0 ;  /* 0x0002f9b000047802 */ /* 0x000fe40000000f00 */
[----:B-1---5:R-:W-:Y:S05]  /*2f9a0*/  CALL.REL.NOINC `($_ZN7cutlass13device_kernelIN5flash19enable_sm80_to_sm89INS1_16FlashAttnBwdSm80INS1_25CollectiveMainloopBwdSm80ILi2ELi2EN4cute5tupleIJNS5_1CILi128EEES8_NS7_ILi64EEEEEENS_10bfloat16_tEfNS_4arch4Sm80ELb0ELb1ELb1ELb0ELb0ELb0ELb0ELb0ELi2ELi4ELi4ELi4ELb0EEENS1_24CollectiveEpilogueBwdGQAISA_fSD_Li256ELb0ELb0EEENS1_19SingleTileSchedulerILb0ELb0ELb0ELi128EEEEEEEEEvNT_6ParamsE$_ZN4cute5tupleIJNS0_IJNS0_IJNS0_IJNS_1CILi8EEENS1_ILi1EEEEEENS0_IJS3_S3_EEEEEENS0_IJS3_NS1_ILi2EEEEEEEEENS0_IJNS0_IJNS0_IJS3_NS1_ILi0EEEEEENS0_IJSA_SA_EEEEEENS0_IJSA_iEEEEEEEEC2ERKS9_RKSF_) ;  /* 0xfffda4b000007944 */ /* 0x022fea0003c3ffff */
[----:B-1----:R1:W5:Y:S01]  /*2f9b0*/  LDL R3, [R1+0x758] ;  /* 0x0007580001037983 */ /* 0x0023620000100800 */
[----:B------:R-:W-:Y:S02]  /*2f9c0*/  MOV R67, R25 ;  /* 0x0000001900437202 */ /* 0x000fe40000000f00 */
[----:B------:R-:W-:Y:S02]  /*2f9d0*/  MOV R4, 0x2f9f0 ;  /* 0x0002f9f000047802 */ /* 0x000fe40000000f00 */
[----:B-1---5:R-:W-:Y:S05]  /*2f9e0*/  CALL.REL.NOINC `($_ZN7cutlass13device_kernelIN5flash19enable_sm80_to_sm89INS1_16FlashAttnBwdSm80INS1_25CollectiveMainloopBwdSm80ILi2ELi2EN4cute5tupleIJNS5_1CILi128EEES8_NS7_ILi64EEEEEENS_10bfloat16_tEfNS_4arch4Sm80ELb0ELb1ELb1ELb0ELb0ELb0ELb0ELb0ELi2ELi4ELi4ELi4ELb0EEENS1_24CollectiveEpilogueBwdGQAISA_fSD_Li256ELb0ELb0EEENS1_19SingleTileSchedulerILb0ELb0ELb0ELi128EEEEEEEEEvNT_6ParamsE$_ZN4cute3eso3ESOILb1ELb0EJNS_5tupleIJNS2_IJNS_1CILi1EEENS3_ILi0EEEEEENS2_IJS5_S5_EEEEEENS2_IJS5_iEEEEEC2ERKS8_RKS9_) ;  /* 0xfffd80c000007944 */ /* 0x022fea0003c3ffff */
[----:B-1----:R1:W5:Y:S01]  /*2f9f0*/  LDL R3, [R1+0x758] ;  /* 0x0007580001037983 */ /* 0x0023620000100800 */
[----:B------:R-:W-:Y:S02]  /*2fa00*/  MOV R67, R25 ;  /* 0x0000001900437202 */ /* 0x000fe40000000f00 */
[----:B------:R-:W-:Y:S02]  /*2fa10*/  MOV R4, 0x2fa30 ;  /* 0x0002fa3000047802 */ /* 0x000fe40000000f00 */
[----:B-1---5:R-:W-:Y:S05]  /*2fa20*/  CALL.REL.NOINC `($_ZN7cutlass13device_kernelIN5flash19enable_sm80_to_sm89INS1_16FlashAttnBwdSm80INS1_25CollectiveMainloopBwdSm80ILi2ELi2EN4cute5tupleIJNS5_1CILi128EEES8_NS7_ILi64EEEEEENS_10bfloat16_tEfNS_4arch4Sm80ELb0ELb1ELb1ELb0ELb0ELb0ELb0ELb0ELi2ELi4ELi4ELi4ELb0EEENS1_24CollectiveEpilogueBwdGQAISA_fSD_Li256ELb0ELb0EEENS1_19SingleTileSchedulerILb0ELb0ELb0ELi128EEEEEEEEEvNT_6ParamsE$_ZN4cute3eso3ESOILb1ELb0EJNS_5tupleIJNS_1CILi0EEES4_EEEiEEC2ERKS5_RKi) ;  /* 0xfffd847000007944 */ /* 0x022fea0003c3ffff */
[----:B-1----:R1:W5:Y:S01]  /*2fa30*/  LDL R3, [R1+0x758] ;  /* 0x0007580001037983 */ /* 0x0023620000100800 */
[----:B------:R-:W-:Y:S02]  /*2fa40*/  MOV R67, R25 ;  /* 0x0000001900437202 */ /* 0x000fe40000000f00 */
[----:B------:R-:W-:Y:S02]  /*2fa50*/  MOV R4, 0x2fa70 ;  /* 0x0002fa7000047802 */ /* 0x000fe40000000f00 */
[----:B-1---5:R-:W-:Y:S05]  /*2fa60*/  CALL.REL.NOINC `($_ZN7cutlass13device_kernelIN5flash19enable_sm80_to_sm89INS1_16FlashAttnBwdSm80INS1_25CollectiveMainloopBwdSm80ILi2ELi2EN4cute5tupleIJNS5_1CILi128EEES8_NS7_ILi64EEEEEENS_10bfloat16_tEfNS_4arch4Sm80ELb0ELb1ELb1ELb0ELb0ELb0ELb0ELb0ELi2ELi4ELi4ELi4ELb0EEENS1_24CollectiveEpilogueBwdGQAISA_fSD_Li256ELb0ELb0EEENS1_19SingleTileSchedulerILb0ELb0ELb0ELi128EEEEEEEEEvNT_6ParamsE$_ZN4cute3eso3ESOILb1ELb0EJNS_5tupleIJNS2_IJNS_1CILi1EEENS3_ILi0EEEEEES5_EEENS2_IJNS2_IJS5_S5_EEEiEEEEEC2ERKS7_RKS9_) ;  /* 0xfffd808000007944 */ /* 0x022fea0003c3ffff */
[----:B-1----:R1:W5:Y:S01]  /*2fa70*/  LDL R3, [R1+0x758] ;  /* 0x0007580001037983 */ /* 0x0023620000100800 */
[----:B------:R-:W-:-:S02]  /*2fa80*/  MOV R67, R25 ;  /* 0x0000001900437202 */ /* 0x000fc40000000f00 */
[----:B------:R-:W-:Y:S02]  /*2fa90*/  MOV R4, 0x2fab0 ;  /* 0x0002fab000047802 */ /* 0x000fe40000000f00 */
[----:B-1---5:R-:W-:Y:S05]  /*2faa0*/  CALL.REL.NOINC `($_ZN7cutlass13device_kernelIN5flash19enable_sm80_to_sm89INS1_16FlashAttnBwdSm80INS1_25CollectiveMainloopBwdSm80ILi2ELi2EN4cute5tupleIJNS5_1CILi128EEES8_NS7_ILi64EEEEEENS_10bfloat16_tEfNS_4arch4Sm80ELb0ELb1ELb1ELb0ELb0ELb0ELb0ELb0ELi2ELi4ELi4ELi4ELb0EEENS1_24CollectiveEpilogueBwdGQAISA_fSD_Li256ELb0ELb0EEENS1_19SingleTileSchedulerILb0ELb0ELb0ELi128EEEEEEEEEvNT_6ParamsE$_ZN4cute5tupleIJNS0_IJNS0_IJNS0_IJNS_1CILi8EEENS1_ILi1EEEEEES3_EEENS0_IJNS0_IJS3_S3_EEENS1_ILi2EEEEEEEEENS0_IJNS0_IJNS0_IJS3_NS1_ILi0EEEEEESA_EEENS0_IJNS0_IJSA_SA_EEEiEEEEEEEEC2ERKS9_RKSF_) ;  /* 0xfffda3f000007944 */ /* 0x022fea0003c3ffff */
[----:B------:R2:W5:Y:S01]  /*2fab0*/  LDL R6, [R1+0x758] ;  /* 0x0007580001067983 */ /* 0x0005620000100800 */
[----:B------:R-:W-:Y:S01]  /*2fac0*/  IMAD.MOV.U32 R67, RZ, RZ, R25 ;  /* 0x000000ffff437224 */ /* 0x000fe200078e0019 */
[----:B------:R-:W-:Y:S02]  /*2fad0*/  MOV R59, R24 ;  /* 0x00000018003b7202 */ /* 0x000fe40000000f00 */
[----:B------:R2:W-:Y:S01]  /*2fae0*/  STL.64 [R1+0x770], R16 ;  /* 0x0007701001007387 */ /* 0x0005e20000100a00 */
[----:B------:R-:W-:-:S03]  /*2faf0*/  MOV R4, 0x2fb10 ;  /* 0x0002fb1000047802 */ /* 0x000fc60000000f00 */
[----:B-12--5:R-:W-:Y:S05]  /*2fb00*/  CALL.REL.NOINC `($_ZN7cutlass13device_kernelIN5flash19enable_sm80_to_sm89INS1_16FlashAttnBwdSm80INS1_25CollectiveMainloopBwdSm80ILi2ELi2EN4cute5tupleIJNS5_1CILi128EEES8_NS7_ILi64EEEEEENS_10bfloat16_tEfNS_4arch4Sm80ELb0ELb1ELb1ELb0ELb0ELb0ELb0ELb0ELi2ELi4ELi4ELi4ELb0EEENS1_24CollectiveEpilogueBwdGQAISA_fSD_Li256ELb0ELb0EEENS1_19SingleTileSchedulerILb0ELb0ELb0ELi128EEEEEEEEEvNT_6ParamsE$_ZN4cute3eso3ESOILb0ELb0EJNS_6LayoutINS_5tupleIJNS3_IJNS3_IJNS_1CILi8EEENS4_ILi1EEEEEES6_EEENS3_IJNS3_IJS6_S6_EEENS4_ILi2EEEEEEEEENS3_IJNS3_IJNS3_IJS6_NS4_ILi0EEEEEESD_EEENS3_IJNS3_IJSD_SD_EEEiEEEEEEEENS_10ViewEngineINS_8smem_ptrIPN7cutlass10bfloat16_tEEEEEEEC2ERKSJ_RKSQ_) ;  /* 0xfffd5c7000007944 */ /* 0x026fea0003c3ffff */
[----:B-1----:R1:W5:Y:S04]  /*2fb10*/  LDL R8, [R1+0x758] ;  /* 0x0007580001087983 */ /* 0x0023680000100800 */
[----:B------:R1:W5:Y:S01]  /*2fb20*/  LDL.64 R4, [R1+0x760] ;  /* 0x0007600001047983 */ /* 0x0003620000100a00 */
[----:B------:R-:W-:-:S02]  /*2fb30*/  MOV R67, R25 ;  /* 0x0000001900437202 */ /* 0x000fc40000000f00 */
[----:B------:R-:W-:Y:S02]  /*2fb40*/  MOV R6, 0x2fb60 ;  /* 0x0002fb6000067802 */ /* 0x000fe40000000f00 */
[----:B-1---5:R-:W-:Y:S05]  /*2fb50*/  CALL.REL.NOINC `($_ZN7cutlass13device_kernelIN5flash19enable_sm80_to_sm89INS1_16FlashAttnBwdSm80INS1_25CollectiveMainloopBwdSm80ILi2ELi2EN4cute5tupleIJNS5_1CILi128EEES8_NS7_ILi64EEEEEENS_10bfloat16_tEfNS_4arch4Sm80ELb0ELb1ELb1ELb0ELb0ELb0ELb0ELb0ELi2ELi4ELi4ELi4ELb0EEENS1_24CollectiveEpilogueBwdGQAISA_fSD_Li256ELb0ELb0EEENS1_19SingleTileSchedulerILb0ELb0ELb0ELi128EEEEEEEEEvNT_6ParamsE$_ZN4cute3eso3ESOILb1ELb0EJNS_6LayoutINS_5tupleIJNS3_IJNS3_IJNS_1CILi4EEENS4_ILi2EEEEEENS4_ILi1EEEEEES6_EEENS3_IJNS3_IJNS3_IJS8_NS4_ILi32EEEEEENS4_ILi0EEEEEENS4_ILi64EEEEEEEENS_10ViewEngineIPN7cutlass10bfloat16_tEEEEEC2ERKSH_RKSM_) ;  /* 0xfffd8b2000007944 */ /* 0x022fea0003c3ffff */
[----:B------:R2:W5:Y:S01]  /*2fb60*/  LDL.64 R14, [R1+0x758] ;  /* 0x00075800010e7983 */ /* 0x0005620000100a00 */
[----:B------:R-:W-:Y:S02]  /*2fb70*/  MOV R3, R8 ;  /* 0x0000000800037202 */ /* 0x000fe40000000f00 */
[----:B------:R-:W-:Y:S02]  /*2fb80*/  MOV R6, 0x2fba0 ;  /* 0x0002fba000067802 */ /* 0x000fe40000000f00 */
[----:B-12--5:R-:W-:Y:S05]  /*2fb90*/  CALL.REL.NOINC `($_ZN7cutlass13device_kernelIN5flash19enable_sm80_to_sm89INS1_16FlashAttnBwdSm80INS1_25CollectiveMainloopBwdSm80ILi2ELi2EN4cute5tupleIJNS5_1CILi128EEES8_NS7_ILi64EEEEEENS_10bfloat16_tEfNS_4arch4Sm80ELb0ELb1ELb1ELb0ELb0ELb0ELb0ELb0ELi2ELi4ELi4ELi4ELb0EEENS1_24CollectiveEpilogueBwdGQAISA_fSD_Li256ELb0ELb0EEENS1_19SingleTileSchedulerILb0ELb0ELb0ELi128EEEEEEEEEvNT_6ParamsE$_ZZN4cute5sliceINS_5tupleIJNS1_IJNS_10UnderscoreENS_1CILi0EEEEEENS1_IJS4_S2_EEEEEENS1_IJNS1_IJNS1_IJNS3_ILi1EEES4_EEES4_EEENS1_IJNS1_IJS4_S4_EEEiEEEEEEEEDaRKT_RKT0_ENKUlRKT_RKT0_E_clIS6_SC_EEDaSM_SP_) ;  /* 0xfffdc62000007944 */ /* 0x026fea0003c3ffff */
[----:B------:R-:W-:Y:S02]  /*2fba0*/  MOV R8, 0x2fbc0 ;  /* 0x0002fbc000087802 */ /* 0x000fe40000000f00 */
[----:B-1----:R-:W-:Y:S05]  /*2fbb0*/  CALL.REL.NOINC `($_ZN7cutlass13device_kernelIN5flash19enable_sm80_to_sm89INS1_16FlashAttnBwdSm80INS1_25CollectiveMainloopBwdSm80ILi2ELi2EN4cute5tupleIJNS5_1CILi128EEES8_NS7_ILi64EEEEEENS_10bfloat16_tEfNS_4arch4Sm80ELb0ELb1ELb1ELb0ELb0ELb0ELb0ELb0ELi2ELi4ELi4ELi4ELb0EEENS1_24CollectiveEpilogueBwdGQAISA_fSD_Li256ELb0ELb0EEENS1_19SingleTileSchedulerILb0ELb0ELb0ELi128EEEEEEEEEvNT_6ParamsE$_ZZN4cute12filter_tupleINS_5tupleIJNS1_IJNS_10UnderscoreENS_1CILi0EEEEEENS1_IJS4_S2_EEEEEENS1_IJNS1_IJNS1_IJNS3_ILi1EEES4_EEES4_EEENS1_IJNS1_IJS4_S4_EEEiEEEEEEZNS_5sliceIS7_SD_EEDaRKT_RKT0_EUlRKT_RKT0_E_EEDaSH_SK_OT1_ENKUlDpSN_E_clIJNS1_IJS9_EEENS1_IJiEEEEEEDaSU_) ;  /* 0xfffdafe000007944 */ /* 0x002fea0003c3ffff */
[----:B------:R-:W-:Y:S02]  /*2fbc0*/  MOV R67, R25 ;  /* 0x0000001900437202 */ /* 0x000fe40000000f00 */
[----:B------:R-:W-:Y:S02]  /*2fbd0*/  MOV R6, 0x2fbf0 ;  /* 0x0002fbf000067802 */ /* 0x000fe40000000f00 */
[----:B-1---5:R-:W-:Y:S05]  /*2fbe0*/  CALL.REL.NOINC `($_ZN7cutlass13device_kernelIN5flash19enable_sm80_to_sm89INS1_16FlashAttnBwdSm80INS1_25CollectiveMainloopBwdSm80ILi2ELi2EN4cute5tupleIJNS5_1CILi128EEES8_NS7_ILi64EEEEEENS_10bfloat16_tEfNS_4arch4Sm80ELb0ELb1ELb1ELb0ELb0ELb0ELb0ELb0ELi2ELi4ELi4ELi4ELb0EEENS1_24CollectiveEpilogueBwdGQAISA_fSD_Li256ELb0ELb0EEENS1_19SingleTileSchedulerILb0ELb0ELb0ELi128EEEEEEEEEvNT_6ParamsE$_ZN4cute5tupleIJNS0_IJNS0_IJNS_1CILi8EEENS1_ILi1EEEEEENS1_ILi2EEEEEENS0_IJNS0_IJS3_NS1_ILi0EEEEEEiEEEEEC2ERKS6_RKS9_) ;  /* 0xfffda4e000007944 */ /* 0x022fea0003c3ffff */
[----:B-1----:R1:W5:Y:S01]  /*2fbf0*/  LDL R3, [R1+0x758] ;  /* 0x0007580001037983 */ /* 0x0023620000100800 */
[----:B------:R-:W-:Y:S02]  /*2fc00*/  MOV R67, R25 ;  /* 0x0000001900437202 */ /* 0x000fe40000000f00 */
[----:B------:R-:W-:Y:S02]  /*2fc10*/  MOV R6, 0x2fc30 ;  /* 0x0002fc3000067802 */ /* 0x000fe40000000f00 */
[----:B-1---5:R-:W-:Y:S05]  /*2fc20*/  CALL.REL.NOINC `($_ZN7cutlass13device_kernelIN5flash19enable_sm80_to_sm89INS1_16FlashAttnBwdSm80INS1_25CollectiveMainloopBwdSm80ILi2ELi2EN4cute5tupleIJNS5_1CILi128EEES8_NS7_ILi64EEEEEENS_10bfloat16_tEfNS_4arch4Sm80ELb0ELb1ELb1ELb0ELb0ELb0ELb0ELb0ELi2ELi4ELi4ELi4ELb0EEENS1_24CollectiveEpilogueBwdGQAISA_fSD_Li256ELb0ELb0EEENS1_19SingleTileSchedulerILb0ELb0ELb0ELi128EEEEEEEEEvNT_6ParamsE$_ZN4cute3eso3ESOILb0ELb1EJNS_6LayoutINS_5tupleIJNS3_IJNS_1CILi8EEENS4_ILi1EEEEEENS4_ILi2EEEEEENS3_IJNS3_IJS6_NS4_ILi0EEEEEEiEEEEESA_EEC2ERKSD_RKSA_) ;  /* 0xfffd6d9000007944 */ /* 0x022fea0003c3ffff */
[----:B------:R2:W5:Y:S01]  /*2fc30*/  LDL R7, [R1+0x758] ;  /* 0x0007580001077983 */ /* 0x0005620000100800 */
[----:B-1----:R-:W-:Y:S01]  /*2fc40*/  IMAD.MOV.U32 R2, RZ, RZ, R4 ;  /* 0x000000ffff027224 */ /* 0x002fe200078e0004 */
[----:B------:R-:W-:Y:S01]  /*2fc50*/  MOV R3, R5 ;  /* 0x0000000500037202 */ /* 0x000fe20000000f00 */
[----:B------:R-:W-:Y:S01]  /*2fc60*/  IMAD.MOV.U32 R9, RZ, RZ, R25 ;  /* 0x000000ffff097224 */ /* 0x000fe200078e0019 */
[----:B------:R-:W-:-:S02]  /*2fc70*/  MOV R8, 0x2fc90 ;  /* 0x0002fc9000087802 */ /* 0x000fc40000000f00 */
        /* <DEDUP_REMOVED lines=8> */
[----:B------:R2:W5:Y:S04]  /*2fd00*/  LDL R16, [R1+0x758] ;  /* 0x0007580001107983 */ /* 0x0005680000100800 */
[----:B------:R2:W5:Y:S01]  /*2fd10*/  LDL.64 R58, [R1+0x760] ;  /* 0x00076000013a7983 */ /* 0x0005620000100a00 */
[----:B------:R-:W-:Y:S01]  /*2fd20*/  IMAD.MOV.U32 R2, RZ, RZ, R25 ;  /* 0x000000ffff027224 */ /* 0x000fe200078e0019 */
[----:B-1----:R-:W-:-:S02]  /*2fd30*/  MOV R3, RZ ;  /* 0x000000ff00037202 */ /* 0x002fc40000000f00 */
[----:B------:R-:W-:Y:S02]  /*2fd40*/  MOV R10, 0x2fd60 ;  /* 0x0002fd60000a7802 */ /* 0x000fe40000000f00 */
[----:B--2--5:R-:W-:Y:S05]  /*2fd50*/  CALL.REL.NOINC `($_ZN7cutlass13device_kernelIN5flash19enable_sm80_to_sm89INS1_16FlashAttnBwdSm80INS1_25CollectiveMainloopBwdSm80ILi2ELi2EN4cute5tupleIJNS5_1CILi128EEES8_NS7_ILi64EEEEEENS_10bfloat16_tEfNS_4arch4Sm80ELb0ELb1ELb1ELb0ELb0ELb0ELb0ELb0ELi2ELi4ELi4ELi4ELb0EEENS1_24CollectiveEpilogueBwdGQAISA_fSD_Li256ELb0ELb0EEENS1_19SingleTileSchedulerILb0ELb0ELb0ELi128EEEEEEEEEvNT_6ParamsE$_ZN4cute3eso3ESOILb1ELb0EJNS_10UnderscoreEiEEC2ERKS2_RKi) ;  /* 0xfffd6f7000007944 */ /* 0x024fea0003c3ffff */
[----:B-1----:R-:W2:Y:S01]  /*2fd60*/  LDL R3, [R1+0x758] ;  /* 0x0007580001037983 */ /* 0x002ea20000100800 */
[----:B------:R-:W-:Y:S02]  /*2fd70*/  MOV R2, R25 ;  /* 0x0000001900027202 */ /* 0x000fe40000000f00 */
[----:B------:R-:W-:Y:S01]  /*2fd80*/  MOV R6, 0x2fdb0 ;  /* 0x0002fdb000067802 */ /* 0x000fe20000000f00 */
[----:B--2---:R-:W-:Y:S02]  /*2fd90*/  IMAD R3, R16, R3, RZ ;  /* 0x0000000310037224 */ /* 0x004fe400078e02ff */
        /* <DEDUP_REMOVED lines=19> */
[----:B------:R-:W-:Y:S05]  /*2fed0*/  CALL.REL.NOINC `($_ZN7cutlass13device_kernelIN5flash19enable_sm80_to_sm89INS1_16FlashAttnBwdSm80INS1_25CollectiveMainloopBwdSm80ILi2ELi2EN4cute5tupleIJNS5_1CILi128EEES8_NS7_ILi64EEEEEENS_10bfloat16_tEfNS_4arch4Sm80ELb0ELb1ELb1ELb0ELb0ELb0ELb0ELb0ELi2ELi4ELi4ELi4ELb0EEENS1_24CollectiveEpilogueBwdGQAISA_fSD_Li256ELb0ELb0EEENS1_19SingleTileSchedulerILb0ELb0ELb0ELi128EEEEEEEEEvNT_6ParamsE$_ZN4cute3eso3ESOILb1ELb0EJNS_6LayoutINS_5tupleIJNS3_IJNS3_IJNS_1CILi4EEENS4_ILi2EEEEEENS4_ILi1EEEEEEEEENS3_IJNS3_IJNS3_IJS8_NS4_ILi32EEEEEENS4_ILi0EEEEEEEEEEEiEEC2ERKSG_RKi) ;  /* 0xfffd872000007944 */ /* 0x000fea0003c3ffff */
[----:B-1----:R-:W2:Y:S01]  /*2fee0*/  LDL R3, [R1+0x758] ;  /* 0x0007580001037983 */ /* 0x002ea20000100800 */
[----:B------:R-:W-:Y:S02]  /*2fef0*/  MOV R67, R25 ;  /* 0x0000001900437202 */ /* 0x000fe40000000f00 */
[----:B------:R-:W-:Y:S01]  /*2ff00*/  MOV R6, 0x2ff40 ;  /* 0x0002ff4000067802 */ /* 0x000fe20000000f00 */
[----:B--2---:R-:W-:-:S05]  /*2ff10*/  IMAD.WIDE R2, R3, 0x2, R14 ;  /* 0x0000000203027825 */ /* 0x004fca00078e020e */
[----:B------:R-:W-:Y:S02]  /*2ff20*/  MOV R8, R2 ;  /* 0x0000000200087202 */ /* 0x000fe40000000f00 */
[----:B------:R-:W-:Y:S05]  /*2ff30*/  CALL.REL.NOINC `($_ZN7cutlass13device_kernelIN5flash19enable_sm80_to_sm89INS1_16FlashAttnBwdSm80INS1_25CollectiveMainloopBwdSm80ILi2ELi2EN4cute5tupleIJNS5_1CILi128EEES8_NS7_ILi64EEEEEENS_10bfloat16_tEfNS_4arch4Sm80ELb0ELb1ELb1ELb0ELb0ELb0ELb0ELb0ELi2ELi4ELi4ELi4ELb0EEENS1_24CollectiveEpilogueBwdGQAISA_fSD_Li256ELb0ELb0EEENS1_19SingleTileSchedulerILb0ELb0ELb0ELi128EEEEEEEEEvNT_6ParamsE$_ZN4cute3eso3ESOILb1ELb0EJNS_6LayoutINS_5tupleIJNS3_IJNS3_IJNS_1CILi4EEENS4_ILi2EEEEEENS4_ILi1EEEEEEEEENS3_IJNS3_IJNS3_IJS8_NS4_ILi32EEEEEENS4_ILi0EEEEEEEEEEENS_10ViewEngineIPN7cutlass10bfloat16_tEEEEEC2ERKSG_RKSL_) ;  /* 0xfffd867000007944 */ /* 0x000fea0003c3ffff */
        /* <DEDUP_REMOVED lines=17> */
[----:B--2--5:R-:W-:Y:S05]  /*30050*/  CALL.REL.NOINC `($_ZN7cutlass13device_kernelIN5flash19enable_sm80_to_sm89INS1_16FlashAttnBwdSm80INS1_25CollectiveMainloopBwdSm80ILi2ELi2EN4cute5tupleIJNS5_1CILi128EEES8_NS7_ILi64EEEEEENS_10bfloat16_tEfNS_4arch4Sm80ELb0ELb1ELb1ELb0ELb0ELb0ELb0ELb0ELi2ELi4ELi4ELi4ELb0EEENS1_24CollectiveEpilogueBwdGQAISA_fSD_Li256ELb0ELb0EEENS1_19SingleTileSchedulerILb0ELb0ELb0ELi128EEEEEEEEEvNT_6ParamsE$_ZN4cute3eso3ESOILb1ELb0EJNS_6LayoutINS_5tupleIJNS3_IJNS3_IJNS_1CILi2EEES5_EEENS4_ILi1EEEEEEEEENS3_IJNS3_IJNS3_IJS7_NS4_ILi16EEEEEENS4_ILi0EEEEEEEEEEENS_10ViewEngineIPjEEEEC2ERKSF_RKSI_) ;  /* 0xfffd851000007944 */ /* 0x024fea0003c3ffff */
        /* <DEDUP_REMOVED lines=15> */
[----:B------:R-:W-:-:S02]  /*30150*/  MOV R2, R25 ;  /* 0x0000001900027202 */ /* 0x000fc40000000f00 */
        /* <DEDUP_REMOVED lines=14> */
[----:B------:R-:W-:-:S02]  /*30240*/  MOV R3, 0x1 ;  /* 0x0000000100037802 */ /* 0x000fc40000000f00 */
        /* <DEDUP_REMOVED lines=46> */
[----:B------:R-:W-:-:S02]  /*30530*/  MOV R4, 0x30560 ;  /* 0x0003056000047802 */ /* 0x000fc40000000f00 */
[----:B--2---:R-:W-:Y:S02]  /*30540*/  SHF.L.U32 R3, R3, 0xa, RZ ;  /* 0x0000000a03037819 */ /* 0x004fe400000006ff */
[----:B------:R-:W-:Y:S05]  /*30550*/  CALL.REL.NOINC `($_ZN7cutlass13device_kernelIN5flash19enable_sm80_to_sm89INS1_16FlashAttnBwdSm80INS1_25CollectiveMainloopBwdSm80ILi2ELi2EN4cute5tupleIJNS5_1CILi128EEES8_NS7_ILi64EEEEEENS_10bfloat16_tEfNS_4arch4Sm80ELb0ELb1ELb1ELb0ELb0ELb0ELb0ELb0ELi2ELi4ELi4ELi4ELb0EEENS1_24CollectiveEpilogueBwdGQAISA_fSD_Li256ELb0ELb0EEENS1_19SingleTileSchedulerILb0ELb0ELb0ELi128EEEEEEEEEvNT_6ParamsE$_ZN4cute3eso3ESOILb1ELb0EJNS_6LayoutINS_5tupleIJNS3_IJNS_1CILi8EEENS4_ILi1EEEEEENS4_ILi2EEEEEENS3_IJNS3_IJS6_NS4_ILi0EEEEEENS4_ILi8192EEEEEEEEiEEC2ERKSE_RKi) ;  /* 0xfffd93f000007944 */ /* 0x000fea0003c3ffff */
[----:B------:R-:W-:Y:S01]  /*30560*/  ULDC.64 UR4, c[0x0][0x118] ;  /* 0x0000460000047ab9 */ /* 0x000fe20000000a00 */
[----:B-1----:R-:W2:Y:S04]  /*30570*/  LDL R2, [R1+0x758] ;  /* 0x0007580001027983 */ /* 0x002ea80000100800 */
[----:B------:R-:W2:Y:S01]  /*30580*/  LD.E.64 R4, [R52.64] ;  /* 0x0000000434047980 */ /* 0x000ea2000c101b00 */
[----:B------:R-:W-:Y:S02]  /*30590*/  MOV R9, R25 ;  /* 0x0000001900097202 */ /* 0x000fe40000000f00 */
[----:B------:R-:W-:Y:S01]  /*305a0*/  MOV R8, 0x305d0 ;  /* 0x000305d000087802 */ /* 0x000fe20000000f00 */
[----:B--2---:R-:W-:-:S04]  /*305b0*/  IMAD.WIDE R2, R2, 0x2, R4 ;  /* 0x0000000202027825 */ /* 0x004fc800078e0204 */
[----:B------:R-:W-:Y:S05]  /*305c0*/  CALL.REL.NOINC `($_ZN7cutlass13device_kernelIN5flash19enable_sm80_to_sm89INS1_16FlashAttnBwdSm80INS1_25CollectiveMainloopBwdSm80ILi2ELi2EN4cute5tupleIJNS5_1CILi128EEES8_NS7_ILi64EEEEEENS_10bfloat16_tEfNS_4arch4Sm80ELb0ELb1ELb1ELb0ELb0ELb0ELb0ELb0ELi2ELi4ELi4ELi4ELb0EEENS1_24CollectiveEpilogueBwdGQAISA_fSD_Li256ELb0ELb0EEENS1_19SingleTileSchedulerILb0ELb0ELb0ELi128EEEEEEEEEvNT_6ParamsE$_ZN4cute8smem_ptrIPN7cutlass10bfloat16_tEECI1NS_12iter_adaptorIS3_S4_EEES3_) ;  /* 0xfffda2d000007944 */ /* 0x000fea0003c3ffff */
[----:B-1----:R1:W5:Y:S01]  /*305d0*/  LDL.64 R2, [R1+0x758] ;  /* 0x0007580001027983 */ /* 0x0023620000100a00 */
[----:B------:R-:W-:-:S03]  /*305e0*/  MOV R6, 0x30600 ;  /* 0x0003060000067802 */ /* 0x000fc60000000f00 */
[----:B-1---5:R-:W-:Y:S05]  /*305f0*/  CALL.REL.NOINC `($_ZN7cutlass13device_kernelIN5flash19enable_sm80_to_sm89INS1_16FlashAttnBwdSm80INS1_25CollectiveMainloopBwdSm80ILi2ELi2EN4cute5tupleIJNS5_1CILi128EEES8_NS7_ILi64EEEEEENS_10bfloat16_tEfNS_4arch4Sm80ELb0ELb1ELb1ELb0ELb0ELb0ELb0ELb0ELi2ELi4ELi4ELi4ELb0EEENS1_24CollectiveEpilogueBwdGQAISA_fSD_Li256ELb0ELb0EEENS1_19SingleTileSchedulerILb0ELb0ELb0ELi128EEEEEEEEEvNT_6ParamsE$_ZN4cute3eso3ESOILb1ELb0EJNS_6LayoutINS_5tupleIJNS3_IJNS_1CILi8EEENS4_ILi1EEEEEENS4_ILi2EEEEEENS3_IJNS3_IJS6_NS4_ILi0EEEEEENS4_ILi8192EEEEEEEENS_10ViewEngineINS_8smem_ptrIPN7cutlass10bfloat16_tEEEEEEEC2ERKSE_RKSL_) ;  /* 0xfffd931000007944 */ /* 0x022fea0003c3ffff */
        /* <DEDUP_REMOVED lines=8> */
[----:B------:R-:W-:Y:S05]  /*30680*/  CALL.REL.NOINC `($_ZN7cutlass13device_kernelIN5flash19enable_sm80_to_sm89INS1_16FlashAttnBwdSm80INS1_25CollectiveMainloopBwdSm80ILi2ELi2EN4cute5tupleIJNS5_1CILi128EEES8_NS7_ILi64EEEEEENS_10bfloat16_tEfNS_4arch4Sm80ELb0ELb1ELb1ELb0ELb0ELb0ELb0ELb0ELi2ELi4ELi4ELi4ELb0EEENS1_24CollectiveEpilogueBwdGQAISA_fSD_Li256ELb0ELb0EEENS1_19SingleTileSchedulerILb0ELb0ELb0ELi128EEEEEEEEEvNT_6ParamsE$_ZN4cute3eso3ESOILb1ELb0EJNS_6LayoutINS_5tupleIJNS3_IJNS_1CILi8EEENS4_ILi1EEEEEENS4_ILi2EEEEEENS3_IJNS3_IJS6_NS4_ILi0EEEEEENS4_ILi64EEEEEEEEiEEC2ERKSE_RKi) ;  /* 0xfffd924000007944 */ /* 0x000fea0003c3ffff */
[----:B-1----:R-:W2:Y:S01]  /*30690*/  LDL R3, [R1+0x758] ;  /* 0x0007580001037983 */ /* 0x002ea20000100800 */
[----:B------:R-:W-:Y:S01]  /*306a0*/  MOV R6, 0x306e0 ;  /* 0x000306e000067802 */ /* 0x000fe20000000f00 */
[----:B--2---:R-:W-:-:S05]  /*306b0*/  IMAD.WIDE R2, R3, 0x2, R50 ;  /* 0x0000000203027825 */ /* 0x004fca00078e0232 */
[----:B------:R-:W-:Y:S02]  /*306c0*/  MOV R8, R2 ;  /* 0x0000000200087202 */ /* 0x000fe40000000f00 */
[----:B------:R-:W-:Y:S05]  /*306d0*/  CALL.REL.NOINC `($_ZN7cutlass13device_kernelIN5flash19enable_sm80_to_sm89INS1_16FlashAttnBwdSm80INS1_25CollectiveMainloopBwdSm80ILi2ELi2EN4cute5tupleIJNS5_1CILi128EEES8_NS7_ILi64EEEEEENS_10bfloat16_tEfNS_4arch4Sm80ELb0ELb1ELb1ELb0ELb0ELb0ELb0ELb0ELi2ELi4ELi4ELi4ELb0EEENS1_24CollectiveEpilogueBwdGQAISA_fSD_Li256ELb0ELb0EEENS1_19SingleTileSchedulerILb0ELb0ELb0ELi128EEEEEEEEEvNT_6ParamsE$_ZN4cute3eso3ESOILb1ELb0EJNS_6LayoutINS_5tupleIJNS3_IJNS_1CILi8EEENS4_ILi1EEEEEENS4_ILi2EEEEEENS3_IJNS3_IJS6_NS4_ILi0EEEEEENS4_ILi64EEEEEEEENS_10ViewEngineIPN7cutlass10bfloat16_tEEEEEC2ERKSE_RKSJ_) ;  /* 0xfffd91a000007944 */ /* 0x000fea0003c3ffff */
[----:B-1----:R1:W5:Y:S01]  /*306e0*/  LDL.64 R2, [R1+0x758] ;  /* 0x0007580001027983 */ /* 0x0023620000100a00 */
[----:B------:R-:W-:Y:S02]  /*306f0*/  MOV R7, R5 ;  /* 0x0000000500077202 */ /* 0x000fe40000000f00 */
[----:B------:R-:W-:Y:S02]  /*30700*/  MOV R6, 0x30720 ;  /* 0x0003072000067802 */ /* 0x000fe40000000f00 */
[----:B-1---5:R-:W-:Y:S05]  /*30710*/  CALL.REL.NOINC `($_ZN7cutlass13device_kernelIN5flash19enable_sm80_to_sm89INS1_16FlashAttnBwdSm80INS1_25CollectiveMainloopBwdSm80ILi2ELi2EN4cute5tupleIJNS5_1CILi128EEES8_NS7_ILi64EEEEEENS_10bfloat16_tEfNS_4arch4Sm80ELb0ELb1ELb1ELb0ELb0ELb0ELb0ELb0ELi2ELi4ELi4ELi4ELb0EEENS1_24CollectiveEpilogueBwdGQAISA_fSD_Li256ELb0ELb0EEENS1_19SingleTileSchedulerILb0ELb0ELb0ELi128EEEEEEEEEvNT_6ParamsE$_ZN4cute3eso3ESOILb1ELb0EJNS_6LayoutINS_5tupleIJNS3_IJNS_1CILi8EEENS4_ILi1EEEEEENS3_IJNS4_ILi2EEEEEEEEENS3_IJNS3_IJS6_NS4_ILi0EEEEEENS3_IJNS4_ILi8192EEEEEEEEEEENS_10ViewEngineINS_8smem_ptrIPN7cutlass10bfloat16_tEEEEEEEC2ERKSG_RKSN_) ;  /* 0xfffd8f6000007944 */ /* 0x022fea0003c3ffff */
[----:B-1----:R1:W5:Y:S01]  /*30720*/  LDL.64 R4, [R1+0x758] ;  /* 0x0007580001047983 */ /* 0x0023620000100a00 */
[----:B------:R-:W-:Y:S02]  /*30730*/  MOV R8, R2 ;  /* 0x0000000200087202 */ /* 0x000fe40000000f00 */
[----:B------:R-:W-:Y:S02]  /*30740*/  MOV R6, 0x30760 ;  /* 0x0003076000067802 */ /* 0x000fe40000000f00 */
[----:B-1---5:R-:W-:Y:S05]  /*30750*/  CALL.REL.NOINC `($_ZN7cutlass13device_kernelIN5flash19enable_sm80_to_sm89INS1_16FlashAttnBwdSm80INS1_25CollectiveMainloopBwdSm80ILi2ELi2EN4cute5tupleIJNS5_1CILi128EEES8_NS7_ILi64EEEEEENS_10bfloat16_tEfNS_4arch4Sm80ELb0ELb1ELb1ELb0ELb0ELb0ELb0ELb0ELi2ELi4ELi4ELi4ELb0EEENS1_24CollectiveEpilogueBwdGQAISA_fSD_Li256ELb0ELb0EEENS1_19SingleTileSchedulerILb0ELb0ELb0ELi128EEEEEEEEEvNT_6ParamsE$_ZN4cute3eso3ESOILb1ELb0EJNS_6LayoutINS_5tupleIJNS3_IJNS_1CILi8EEENS4_ILi1EEEEEENS3_IJNS4_ILi2EEEEEEEEENS3_IJNS3_IJS6_NS4_ILi0EEEEEENS3_IJNS4_ILi64EEEEEEEEEEENS_10ViewEngineIPN7cutlass10bfloat16_tEEEEEC2ERKSG_RKSL_) ;  /* 0xfffd8ed000007944 */ /* 0x022fea0003c3ffff */
[----:B-1----:R1:W5:Y:S01]  /*30760*/  LDL.64 R2, [R1+0x758] ;  /* 0x0007580001027983 */ /* 0x0023620000100a00 */
[----:B------:R-:W-:-:S03]  /*30770*/  MOV R8, 0x30790 ;  /* 0x0003079000087802 */ /* 0x000fc60000000f00 */
[----:B-1---5:R-:W-:Y:S05]  /*30780*/  CALL.REL.NOINC `($_ZN7cutlass13device_kernelIN5flash19enable_sm80_to_sm89INS1_16FlashAttnBwdSm80INS1_25CollectiveMainloopBwdSm80ILi2ELi2EN4cute5tupleIJNS5_1CILi128EEES8_NS7_ILi64EEEEEENS_10bfloat16_tEfNS_4arch4Sm80ELb0ELb1ELb1ELb0ELb0ELb0ELb0ELb0ELi2ELi4ELi4ELi4ELb0EEENS1_24CollectiveEpilogueBwdGQAISA_fSD_Li256ELb0ELb0EEENS1_19SingleTileSchedulerILb0ELb0ELb0ELi128EEEEEEEEEvNT_6ParamsE$_ZN4cute3eso3ESOILb1ELb0EJNS_6LayoutINS_5tupleIJNS3_IJNS3_IJNS_1CILi8EEENS4_ILi1EEEEEES6_EEENS3_IJNS3_IJS6_S6_EEENS4_ILi2EEEEEEEEENS3_IJNS3_IJNS3_IJS6_NS4_ILi0EEEEEESD_EEENS3_IJNS3_IJSD_SD_EEENS4_ILi64EEEEEEEEEEENS_10ViewEngineIPN7cutlass10bfloat16_tEEEEEC2ERKSK_RKSP_) ;  /* 0xfffd806000007944 */ /* 0x022fea0003c3ffff */
[----:B-1----:R1:W5:Y:S01]  /*30790*/  LDL.64 R2, [R1+0x758] ;  /* 0x0007580001027983 */ /* 0x0023620000100a00 */
[----:B------:R-:W-:Y:S02]  /*307a0*/  MOV R7, R5 ;  /* 0x0000000500077202 */ /* 0x000fe40000000f00 */
[----:B------:R-:W-:-:S02]  /*307b0*/  MOV R6, 0x307d0 ;  /* 0x000307d000067802 */ /* 0x000fc40000000f00 */
[----:B-1---5:R-:W-:Y:S05]  /*307c0*/  CALL.REL.NOINC `($_ZN7cutlass13device_kernelIN5flash19enable_sm80_to_sm89INS1_16FlashAttnBwdSm80INS1_25CollectiveMainloopBwdSm80ILi2ELi2EN4cute5tupleIJNS5_1CILi128EEES8_NS7_ILi64EEEEEENS_10bfloat16_tEfNS_4arch4Sm80ELb0ELb1ELb1ELb0ELb0ELb0ELb0ELb0ELi2ELi4ELi4ELi4ELb0EEENS1_24CollectiveEpilogueBwdGQAISA_fSD_Li256ELb0ELb0EEENS1_19SingleTileSchedulerILb0ELb0ELb0ELi128EEEEEEEEEvNT_6ParamsE$_ZN4cute3eso3ESOILb1ELb0EJNS_6LayoutINS_5tupleIJNS3_IJNS3_IJNS_1CILi8EEENS4_ILi1EEEEEES6_EEENS3_IJNS3_IJS6_S6_EEENS4_ILi2EEEEEEEEENS3_IJNS3_IJNS3_IJS6_NS4_ILi0EEEEEESD_EEENS3_IJNS3_IJSD_SD_EEENS4_ILi8192EEEEEEEEEEENS_10ViewEngineINS_8smem_ptrIPN7cutlass10bfloat16_tEEEEEEEC2ERKSK_RKSR_) ;  /* 0xfffd806000007944 */ /* 0x022fea0003c3ffff */
[----:B-1----:R1:W5:Y:S01]  /*307d0*/  LDL.64 R4, [R1+0x758] ;  /* 0x0007580001047983 */ /* 0x0023620000100a00 */
[----:B------:R-:W-:-:S02]  /*307e0*/  MOV R8, R2 ;  /* 0x0000000200087202 */ /* 0x000fc40000000f00 */
        /* <DEDUP_REMOVED lines=140> */
[----:B------:R2:W5:Y:S01]  /*310b0*/  LDL R5, [R1+0x758] ;  /* 0x0007580001057983 */ /* 0x0005620000100800 */
[----:B------:R-:W-:-:S03]  /*310c0*/  MOV R4, 0x310e0 ;  /* 0x000310e000047802 */ /* 0x000fc60000000f00 */
[----:B-12--5:R-:W-:Y:S05]  /*310d0*/  CALL.REL.NOINC `($_ZN7cutlass13device_kernelIN5flash19enable_sm80_to_sm89INS1_16FlashAttnBwdSm80INS1_25CollectiveMainloopBwdSm80ILi2ELi2EN4cute5tupleIJNS5_1CILi128EEES8_NS7_ILi64EEEEEENS_10bfloat16_tEfNS_4arch4Sm80ELb0ELb1ELb1ELb0ELb0ELb0ELb0ELb0ELi2ELi4ELi4ELi4ELb0EEENS1_24CollectiveEpilogueBwdGQAISA_fSD_Li256ELb0ELb0EEENS1_19SingleTileSchedulerILb0ELb0ELb0ELi128EEEEEEEEEvNT_6ParamsE$_ZZN4cute5sliceINS_5tupleIJNS_10UnderscoreES2_iEEENS1_IJNS1_IJNS_1CILi1EEENS4_ILi0EEEEEEiNS4_ILi1024EEEEEEEEDaRKT_RKT0_ENKUlRKT_RKT0_E_clIS2_iEEDaSI_SL_) ;  /* 0xfffdb33000007944 */ /* 0x026fea0003c3ffff */
[----:B------:R-:W-:Y:S02]  /*310e0*/  MOV R4, 0x31100 ;  /* 0x0003110000047802 */ /* 0x000fe40000000f00 */
[----:B-1---5:R-:W-:Y:S05]  /*310f0*/  CALL.REL.NOINC `($_ZN7cutlass13device_kernelIN5flash19enable_sm80_to_sm89INS1_16FlashAttnBwdSm80INS1_25CollectiveMainloopBwdSm80ILi2ELi2EN4cute5tupleIJNS5_1CILi128EEES8_NS7_ILi64EEEEEENS_10bfloat16_tEfNS_4arch4Sm80ELb0ELb1ELb1ELb0ELb0ELb0ELb0ELb0ELi2ELi4ELi4ELi4ELb0EEENS1_24CollectiveEpilogueBwdGQAISA_fSD_Li256ELb0ELb0EEENS1_19SingleTileSchedulerILb0ELb0ELb0ELi128EEEEEEEEEvNT_6ParamsE$_ZZN4cute12filter_tupleINS_5tupleIJNS_10UnderscoreES2_iEEENS1_IJNS1_IJNS_1CILi1EEENS4_ILi0EEEEEEiNS4_ILi1024EEEEEEZNS_5sliceIS3_S9_EEDaRKT_RKT0_EUlRKT_RKT0_E_EEDaSD_SG_OT1_ENKUlDpSJ_E_clIJNS1_IJS7_EEENS1_IJiEEENS1_IJEEEEEEDaSQ_) ;  /* 0xfffd9f6000007944 */ /* 0x022fea0003c3ffff */
[----:B------:R-:W-:Y:S02]  /*31100*/  MOV R67, R25 ;  /* 0x0000001900437202 */ /* 0x000fe40000000f00 */
[----:B------:R-:W-:-:S02]  /*31110*/  MOV R6, 0x31130 ;  /* 0x0003113000067802 */ /* 0x000fc40000000f00 */
[----:B-1---5:R-:W-:Y:S05]  /*31120*/  CALL.REL.NOINC `($_ZN7cutlass13device_kernelIN5flash19enable_sm80_to_sm89INS1_16FlashAttnBwdSm80INS1_25CollectiveMainloopBwdSm80ILi2ELi2EN4cute5tupleIJNS5_1CILi128EEES8_NS7_ILi64EEEEEENS_10bfloat16_tEfNS_4arch4Sm80ELb0ELb1ELb1ELb0ELb0ELb0ELb0ELb0ELi2ELi4ELi4ELi4ELb0EEENS1_24CollectiveEpilogueBwdGQAISA_fSD_Li256ELb0ELb0EEENS1_19SingleTileSchedulerILb0ELb0ELb0ELi128EEEEEEEEEvNT_6ParamsE$_ZN4cute5tupleIJNS0_IJNS0_IJNS_1CILi8EEENS1_ILi1EEEEEENS1_ILi2EEEEEENS0_IJNS0_IJS3_NS1_ILi0EEEEEEiEEEEEC2ERKS6_RKS9_) ;  /* 0xfffd8fa000007944 */ /* 0x022fea0003c3ffff */
[----:B------:R2:W5:Y:S01]  /*31130*/  LDL R6, [R1+0x758] ;  /* 0x0007580001067983 */ /* 0x0005620000100800 */
[----:B-1----:R-:W-:Y:S01]  /*31140*/  IMAD.SHL.U32 R2, R5, 0x400, RZ ;  /* 0x0000040005027824 */ /* 0x002fe200078e00ff */
[----:B------:R-:W-:Y:S01]  /*31150*/  MOV R58, R25 ;  /* 0x00000019003a7202 */ /* 0x000fe20000000f00 */
[----:B------:R-:W-:Y:S01]  /*31160*/  IMAD.MOV.U32 R61, RZ, RZ, R24 ;  /* 0x000000ffff3d7224 */ /* 0x000fe200078e0018 */
[----:B------:R-:W-:-:S02]  /*31170*/  MOV R4, 0x311a0 ;  /* 0x000311a000047802 */ /* 0x000fc40000000f00 */
[----:B------:R2:W-:Y:S04]  /*31180*/  STL [R1+0x770], R2 ;  /* 0x0007700201007387 */ /* 0x0005e80000100800 */
[----:B--2--5:R-:W-:Y:S05]  /*31190*/  CALL.REL.NOINC `($_ZN7cutlass13device_kernelIN5flash19enable_sm80_to_sm89INS1_16FlashAttnBwdSm80INS1_25CollectiveMainloopBwdSm80ILi2ELi2EN4cute5tupleIJNS5_1CILi128EEES8_NS7_ILi64EEEEEENS_10bfloat16_tEfNS_4arch4Sm80ELb0ELb1ELb1ELb0ELb0ELb0ELb0ELb0ELi2ELi4ELi4ELi4ELb0EEENS1_24CollectiveEpilogueBwdGQAISA_fSD_Li256ELb0ELb0EEENS1_19SingleTileSchedulerILb0ELb0ELb0ELi128EEEEEEEEEvNT_6ParamsE$_ZN4cute3eso3ESOILb0ELb0EJNS_6LayoutINS_5tupleIJNS3_IJNS_1CILi8EEENS4_ILi1EEEEEENS4_ILi2EEEEEENS3_IJNS3_IJS6_NS4_ILi0EEEEEEiEEEEEiEEC2ERKSD_RKi) ;  /* 0xfffd4c5000007944 */ /* 0x024fea0003c3ffff */
[----:B------:R-:W2:Y:S01]  /*311a0*/  LDL.64 R4, [R1+0x758] ;  /* 0x0007580001047983 */ /* 0x000ea20000100a00 */
[----:B------:R-:W-:Y:S02]  /*311b0*/  MOV R9, R25 ;  /* 0x0000001900097202 */ /* 0x000fe40000000f00 */
[----:B------:R-:W-:Y:S01]  /*311c0*/  MOV R8, 0x311f0 ;  /* 0x000311f000087802 */ /* 0x000fe20000000f00 */
[----:B-12---:R-:W-:-:S04]  /*311d0*/  IMAD.WIDE R2, R5, 0x2, R54 ;  /* 0x0000000205027825 */ /* 0x006fc800078e0236 */
[----:B------:R-:W-:Y:S05]  /*311e0*/  CALL.REL.NOINC `($_ZN7cutlass13device_kernelIN5flash19enable_sm80_to_sm89INS1_16FlashAttnBwdSm80INS1_25CollectiveMainloopBwdSm80ILi2ELi2EN4cute5tupleIJNS5_1CILi128EEES8_NS7_ILi64EEEEEENS_10bfloat16_tEfNS_4arch4Sm80ELb0ELb1ELb1ELb0ELb0ELb0ELb0ELb0ELi2ELi4ELi4ELi4ELb0EEENS1_24CollectiveEpilogueBwdGQAISA_fSD_Li256ELb0ELb0EEENS1_19SingleTileSchedulerILb0ELb0ELb0ELi128EEEEEEEEEvNT_6ParamsE$_ZN4cute8smem_ptrIPN7cutlass10bfloat16_tEECI1NS_12iter_adaptorIS3_S4_EEES3_) ;  /* 0xfffd96b000007944 */ /* 0x000fea0003c3ffff */
        /* <DEDUP_REMOVED lines=10> */
[----:B-1----:R-:W-:-:S02]  /*31290*/  MOV R3, 0x1 ;  /* 0x0000000100037802 */ /* 0x002fc40000000f00 */
[----:B------:R-:W-:Y:S02]  /*312a0*/  MOV R8, 0x312c0 ;  /* 0x000312c000087802 */ /* 0x000fe40000000f00 */
[----:B--2--5:R-:W-:Y:S05]  /*312b0*/  CALL.REL.NOINC `($_ZN7cutlass13device_kernelIN5flash19enable_sm80_to_sm89INS1_16FlashAttnBwdSm80INS1_25CollectiveMainloopBwdSm80ILi2ELi2EN4cute5tupleIJNS5_1CILi128EEES8_NS7_ILi64EEEEEENS_10bfloat16_tEfNS_4arch4Sm80ELb0ELb1ELb1ELb0ELb0ELb0ELb0ELb0ELi2ELi4ELi4ELi4ELb0EEENS1_24CollectiveEpilogueBwdGQAISA_fSD_Li256ELb0ELb0EEENS1_19SingleTileSchedulerILb0ELb0ELb0ELi128EEEEEEEEEvNT_6ParamsE$_ZN4cute3eso3ESOILb1ELb0EJNS_10UnderscoreES2_iEEC2ERKS2_S5_RKi) ;  /* 0xfffd59d000007944 */ /* 0x024fea0003c3ffff */
[----:B-1----:R-:W2:Y:S01]  /*312c0*/  LDL R3, [R1+0x758] ;  /* 0x0007580001037983 */ /* 0x002ea20000100800 */
[----:B------:R-:W-:Y:S01]  /*312d0*/  IMAD.MOV.U32 R58, RZ, RZ, R25 ;  /* 0x000000ffff3a7224 */ /* 0x000fe200078e0019 */
[----:B------:R-:W-:Y:S02]  /*312e0*/  MOV R4, 0x31310 ;  /* 0x0003131000047802 */ /* 0x000fe40000000f00 */
[----:B--2---:R-:W-:Y:S02]  /*312f0*/  SHF.L.U32 R3, R3, 0x2, RZ ;  /* 0x0000000203037819 */ /* 0x004fe400000006ff */
[----:B------:R-:W-:Y:S05]  /*31300*/  CALL.REL.NOINC `($_ZN7cutlass13device_kernelIN5flash19enable_sm80_to_sm89INS1_16FlashAttnBwdSm80INS1_25CollectiveMainloopBwdSm80ILi2ELi2EN4cute5tupleIJNS5_1CILi128EEES8_NS7_ILi64EEEEEENS_10bfloat16_tEfNS_4arch4Sm80ELb0ELb1ELb1ELb0ELb0ELb0ELb0ELb0ELi2ELi4ELi4ELi4ELb0EEENS1_24CollectiveEpilogueBwdGQAISA_fSD_Li256ELb0ELb0EEENS1_19SingleTileSchedulerILb0ELb0ELb0ELi128EEEEEEEEEvNT_6ParamsE$_ZN4cute3eso3ESOILb1ELb0EJNS_6LayoutINS_5tupleIJNS3_IJNS3_IJNS_1CILi4EEENS4_ILi2EEEEEENS4_ILi1EEEEEES6_EEENS3_IJNS3_IJNS3_IJS8_NS4_ILi32EEEEEENS4_ILi0EEEEEENS4_ILi64EEEEEEEEiEEC2ERKSH_RKi) ;  /* 0xfffd73b000007944 */ /* 0x000fea0003c3ffff */
[----:B-1----:R-:W2:Y:S01]  /*31310*/  LDL R3, [R1+0x758] ;  /* 0x0007580001037983 */ /* 0x002ea20000100800 */
[----:B------:R-:W-:Y:S02]  /*31320*/  MOV R67, R25 ;  /* 0x0000001900437202 */ /* 0x000fe40000000f00 */
[----:B------:R-:W-:Y:S01]  /*31330*/  MOV R6, 0x31360 ;  /* 0x0003136000067802 */ /* 0x000fe20000000f00 */
[----:B--2---:R-:W-:-:S04]  /*31340*/  IMAD.WIDE R10, R3, 0x2, R48 ;  /* 0x00000002030a7825 */ /* 0x004fc800078e0230 */
[----:B------:R-:W-:Y:S05]  /*31350*/  CALL.REL.NOINC `($_ZN7cutlass13device_kernelIN5flash19enable_sm80_to_sm89INS1_16FlashAttnBwdSm80INS1_25CollectiveMainloopBwdSm80ILi2ELi2EN4cute5tupleIJNS5_1CILi128EEES8_NS7_ILi64EEEEEENS_10bfloat16_tEfNS_4arch4Sm80ELb0ELb1ELb1ELb0ELb0ELb0ELb0ELb0ELi2ELi4ELi4ELi4ELb0EEENS1_24CollectiveEpilogueBwdGQAISA_fSD_Li256ELb0ELb0EEENS1_19SingleTileSchedulerILb0ELb0ELb0ELi128EEEEEEEEEvNT_6ParamsE$_ZN4cute3eso3ESOILb1ELb0EJNS_6LayoutINS_5tupleIJNS3_IJNS3_IJNS_1CILi4EEENS4_ILi2EEEEEENS4_ILi1EEEEEES6_EEENS3_IJNS3_IJNS3_IJS8_NS4_ILi32EEEEEENS4_ILi0EEEEEENS4_ILi64EEEEEEEENS_10ViewEngineIPN7cutlass10bfloat16_tEEEEEC2ERKSH_RKSM_) ;  /* 0xfffd732000007944 */ /* 0x000fea0003c3ffff */
[----:B------:R2:W5:Y:S01]  /*31360*/  LDL.64 R4, [R1+0x758] ;  /* 0x0007580001047983 */ /* 0x0005620000100a00 */
[----:B------:R-:W-:Y:S02]  /*31370*/  MOV R3, R14 ;  /* 0x0000000e00037202 */ /* 0x000fe40000000f00 */
[----:B------:R-:W-:-:S02]  /*31380*/  MOV R6, 0x313a0 ;  /* 0x000313a000067802 */ /* 0x000fc40000000f00 */
[----:B-12--5:R-:W-:Y:S05]  /*31390*/  CALL.REL.NOINC `($_ZN7cutlass13device_kernelIN5flash19enable_sm80_to_sm89INS1_16FlashAttnBwdSm80INS1_25CollectiveMainloopBwdSm80ILi2ELi2EN4cute5tupleIJNS5_1CILi128EEES8_NS7_ILi64EEEEEENS_10bfloat16_tEfNS_4arch4Sm80ELb0ELb1ELb1ELb0ELb0ELb0ELb0ELb0ELi2ELi4ELi4ELi4ELb0EEENS1_24CollectiveEpilogueBwdGQAISA_fSD_Li256ELb0ELb0EEENS1_19SingleTileSchedulerILb0ELb0ELb0ELi128EEEEEEEEEvNT_6ParamsE$_ZZN4cute4takeILi1ELi2ENS_5tupleIJNS1_IJNS_1CILi1EEENS2_ILi0EEEEEEiEEEEEDaRKT1_ENKUlDpRKT_E_clIJiEEEDaSD_) ;  /* 0xfffdabf000007944 */ /* 0x026fea0003c3ffff */
[----:B------:R-:W-:Y:S02]  /*313a0*/  MOV R67, R25 ;  /* 0x0000001900437202 */ /* 0x000fe40000000f00 */
[----:B------:R-:W-:-:S02]  /*313b0*/  MOV R6, 0x313d0 ;  /* 0x000313d000067802 */ /* 0x000fc40000000f00 */
[----:B-1---5:R-:W-:Y:S05]  /*313c0*/  CALL.REL.NOINC `($_ZN7cutlass13device_kernelIN5flash19enable_sm80_to_sm89INS1_16FlashAttnBwdSm80INS1_25CollectiveMainloopBwdSm80ILi2ELi2EN4cute5tupleIJNS5_1CILi128EEES8_NS7_ILi64EEEEEENS_10bfloat16_tEfNS_4arch4Sm80ELb0ELb1ELb1ELb0ELb0ELb0ELb0ELb0ELi2ELi4ELi4ELi4ELb0EEENS1_24CollectiveEpilogueBwdGQAISA_fSD_Li256ELb0ELb0EEENS1_19SingleTileSchedulerILb0ELb0ELb0ELi128EEEEEEEEEvNT_6ParamsE$_ZN4cute3eso3ESOILb1ELb0EJNS_5tupleIJNS_1CILi1EEENS3_ILi0EEEEEENS2_IJiEEEEEC2ERKS6_RKS7_) ;  /* 0xfffd6bb000007944 */ /* 0x022fea0003c3ffff */
[----:B-1----:R1:W5:Y:S01]  /*313d0*/  LDL R3, [R1+0x758] ;  /* 0x0007580001037983 */ /* 0x0023620000100800 */
[----:B------:R-:W-:-:S02]  /*313e0*/  MOV R67, R25 ;  /* 0x0000001900437202 */ /* 0x000fc40000000f00 */
        /* <DEDUP_REMOVED lines=22> */
[----:B------:R-:W2:Y:S01]  /*31550*/  LDL R4, [R1+0x758] ;  /* 0x0007580001047983 */ /* 0x000ea20000100800 */
[----:B-1----:R-:W-:Y:S02]  /*31560*/  MOV R2, R24 ;  /* 0x0000001800027202 */ /* 0x002fe40000000f00 */
[----:B------:R-:W-:Y:S01]  /*31570*/  MOV R12, 0x315a0 ;  /* 0x000315a0000c7802 */ /* 0x000fe20000000f00 */
[----:B--2---:R1:W-:Y:S04]  /*31580*/  STL [R1+0x770], R4 ;  /* 0x0007700401007387 */ /* 0x0043e80000100800 */
        /* <DEDUP_REMOVED lines=194> */
[----:B------:R-:W-:Y:S05]  /*321b0*/  CALL.REL.NOINC `($_ZN7cutlass13device_kernelIN5flash19enable_sm80_to_sm89INS1_16FlashAttnBwdSm80INS1_25CollectiveMainloopBwdSm80ILi2ELi2EN4cute5tupleIJNS5_1CILi128EEES8_NS7_ILi64EEEEEENS_10bfloat16_tEfNS_4arch4Sm80ELb0ELb1ELb1ELb0ELb0ELb0ELb0ELb0ELi2ELi4ELi4ELi4ELb0EEENS1_24CollectiveEpilogueBwdGQAISA_fSD_Li256ELb0ELb0EEENS1_19SingleTileSchedulerILb0ELb0ELb0ELi128EEEEEEEEEvNT_6ParamsE$_ZN4cute3eso3ESOILb1ELb0EJNS_6LayoutINS_5tupleIJNS3_IJNS_1CILi2EEES5_S5_EEES5_EEENS3_IJNS3_IJNS4_ILi1EEES5_NS4_ILi4EEEEEENS4_ILi64EEEEEEEEiEEC2ERKSD_RKi) ;  /* 0xfffd706000007944 */ /* 0x000fea0003c3ffff */
[----:B-1----:R-:W2:Y:S01]  /*321c0*/  LDL R3, [R1+0x758] ;  /* 0x0007580001037983 */ /* 0x002ea20000100800 */
[----:B------:R-:W-:Y:S01]  /*321d0*/  MOV R4, 0x32210 ;  /* 0x0003221000047802 */ /* 0x000fe20000000f00 */
[----:B--2---:R-:W-:-:S05]  /*321e0*/  IMAD.WIDE R2, R3, 0x2, R44 ;  /* 0x0000000203027825 */ /* 0x004fca00078e022c */
[----:B------:R-:W-:Y:S02]  /*321f0*/  MOV R6, R2 ;  /* 0x0000000200067202 */ /* 0x000fe40000000f00 */
[----:B------:R-:W-:Y:S05]  /*32200*/  CALL.REL.NOINC `($_ZN7cutlass13device_kernelIN5flash19enable_sm80_to_sm89INS1_16FlashAttnBwdSm80INS1_25CollectiveMainloopBwdSm80ILi2ELi2EN4cute5tupleIJNS5_1CILi128EEES8_NS7_ILi64EEEEEENS_10bfloat16_tEfNS_4arch4Sm80ELb0ELb1ELb1ELb0ELb0ELb0ELb0ELb0ELi2ELi4ELi4ELi4ELb0EEENS1_24CollectiveEpilogueBwdGQAISA_fSD_Li256ELb0ELb0EEENS1_19SingleTileSchedulerILb0ELb0ELb0ELi128EEEEEEEEEvNT_6ParamsE$_ZN4cute3eso3ESOILb1ELb0EJNS_6LayoutINS_5tupleIJNS3_IJNS_1CILi2EEES5_S5_EEES5_EEENS3_IJNS3_IJNS4_ILi1EEES5_NS4_ILi4EEEEEENS4_ILi64EEEEEEEENS_10ViewEngineIPN7cutlass10bfloat16_tEEEEEC2ERKSD_RKSI_) ;  /* 0xfffd6fc000007944 */ /* 0x000fea0003c3ffff */
[----:B------:R2:W5:Y:S01]  /*32210*/  LDL.64 R58, [R1+0x758] ;  /* 0x00075800013a7983 */ /* 0x0005620000100a00 */
[----:B------:R-:W-:Y:S01]  /*32220*/  IMAD.MOV.U32 R81, RZ, RZ, R25 ;  /* 0x000000ffff517224 */ /* 0x000fe200078e0019 */
[----:B------:R-:W-:Y:S02]  /*32230*/  MOV R3, RZ ;  /* 0x000000ff00037202 */ /* 0x000fe40000000f00 */
[----:B------:R-:W-:Y:S02]  /*32240*/  MOV R8, 0x32260 ;  /* 0x0003226000087802 */ /* 0x000fe40000000f00 */
[----:B-12--5:R-:W-:Y:S05]  /*32250*/  CALL.REL.NOINC `($_ZN7cutlass13device_kernelIN5flash19enable_sm80_to_sm89INS1_16FlashAttnBwdSm80INS1_25CollectiveMainloopBwdSm80ILi2ELi2EN4cute5tupleIJNS5_1CILi128EEES8_NS7_ILi64EEEEEENS_10bfloat16_tEfNS_4arch4Sm80ELb0ELb1ELb1ELb0ELb0ELb0ELb0ELb0ELi2ELi4ELi4ELi4ELb0EEENS1_24CollectiveEpilogueBwdGQAISA_fSD_Li256ELb0ELb0EEENS1_19SingleTileSchedulerILb0ELb0ELb0ELi128EEEEEEEEEvNT_6ParamsE$_ZN4cute3eso3ESOILb1ELb0EJNS_10UnderscoreES2_iEEC2ERKS2_S5_RKi) ;  /* 0xfffd4a3000007944 */ /* 0x026fea0003c3ffff */
[----:B-1----:R-:W2:Y:S01]  /*32260*/  LDL R3, [R1+0x758] ;  /* 0x0007580001037983 */ /* 0x002ea20000100800 */
[----:B------:R-:W-:Y:S01]  /*32270*/  IMAD.MOV.U32 R67, RZ, RZ, R25 ;  /* 0x000000ffff437224 */ /* 0x000fe200078e0019 */
[----:B------:R-:W-:Y:S02]  /*32280*/  MOV R4, 0x322b0 ;  /* 0x000322b000047802 */ /* 0x000fe40000000f00 */
[----:B--2---:R-:W-:Y:S02]  /*32290*/  SHF.L.U32 R3, R3, 0x2, RZ ;  /* 0x0000000203037819 */ /* 0x004fe400000006ff */
[----:B------:R-:W-:Y:S05]  /*322a0*/  CALL.REL.NOINC `($_ZN7cutlass13device_kernelIN5flash19enable_sm80_to_sm89INS1_16FlashAttnBwdSm80INS1_25CollectiveMainloopBwdSm80ILi2ELi2EN4cute5tupleIJNS5_1CILi128EEES8_NS7_ILi64EEEEEENS_10bfloat16_tEfNS_4arch4Sm80ELb0ELb1ELb1ELb0ELb0ELb0ELb0ELb0ELi2ELi4ELi4ELi4ELb0EEENS1_24CollectiveEpilogueBwdGQAISA_fSD_Li256ELb0ELb0EEENS1_19SingleTileSchedulerILb0ELb0ELb0ELi128EEEEEEEEEvNT_6ParamsE$_ZN4cute3eso3ESOILb1ELb0EJNS_6LayoutINS_5tupleIJNS3_IJNS_1CILi2EEES5_EEES6_EEENS3_IJNS3_IJNS4_ILi1EEES5_EEENS3_IJNS4_ILi32EEENS4_ILi64EEEEEEEEEEEiEEC2ERKSE_RKi) ;  /* 0xfffd6e5000007944 */ /* 0x000fea0003c3ffff */
[----:B-1----:R-:W2:Y:S01]  /*322b0*/  LDL R3, [R1+0x758] ;  /* 0x0007580001037983 */ /* 0x002ea20000100800 */
[----:B------:R-:W-:Y:S02]  /*322c0*/  MOV R67, R25 ;  /* 0x0000001900437202 */ /* 0x000fe40000000f00 */
[----:B------:R-:W-:Y:S01]  /*322d0*/  MOV R4, 0x32310 ;  /* 0x0003231000047802 */ /* 0x000fe20000000f00 */
[----:B--2---:R-:W-:-:S05]  /*322e0*/  IMAD.WIDE R2, R3, 0x2, R46 ;  /* 0x0000000203027825 */ /* 0x004fca00078e022e */
[----:B------:R-:W-:Y:S02]  /*322f0*/  MOV R6, R2 ;  /* 0x0000000200067202 */ /* 0x000fe40000000f00 */
[----:B------:R-:W-:Y:S05]  /*32300*/  CALL.REL.NOINC `($_ZN7cutlass13device_kernelIN5flash19enable_sm80_to_sm89INS1_16FlashAttnBwdSm80INS1_25CollectiveMainloopBwdSm80ILi2ELi2EN4cute5tupleIJNS5_1CILi128EEES8_NS7_ILi64EEEEEENS_10bfloat16_tEfNS_4arch4Sm80ELb0ELb1ELb1ELb0ELb0ELb0ELb0ELb0ELi2ELi4ELi4ELi4ELb0EEENS1_24CollectiveEpilogueBwdGQAISA_fSD_Li256ELb0ELb0EEENS1_19SingleTileSchedulerILb0ELb0ELb0ELi128EEEEEEEEEvNT_6ParamsE$_ZN4cute3eso3ESOILb1ELb0EJNS_6LayoutINS_5tupleIJNS3_IJNS_1CILi2EEES5_EEES6_EEENS3_IJNS3_IJNS4_ILi1EEES5_EEENS3_IJNS4_ILi32EEENS4_ILi64EEEEEEEEEEENS_10ViewEngineIPN7cutlass10bfloat16_tEEEEEC2ERKSE_RKSJ_) ;  /* 0xfffd6da000007944 */ /* 0x000fea0003c3ffff */
[----:B------:R2:W5:Y:S04]  /*32310*/  LDL.64 R60, [R1+0x758] ;  /* 0x00075800013c7983 */ /* 0x0005680000100a00 */
[----:B------:R2:W-:Y:S02]  /*32320*/  STL [R1+0x770], RZ ;  /* 0x000770ff01007387 */ /* 0x0005e40000100800 */
.L_x_1773:
        /* <DEDUP_REMOVED lines=228> */
[----:B------:R-:W-:Y:S05]  /*33170*/  CALL.REL.NOINC `($_ZN7cutlass13device_kernelIN5flash19enable_sm80_to_sm89INS1_16FlashAttnBwdSm80INS1_25CollectiveMainloopBwdSm80ILi2ELi2EN4cute5tupleIJNS5_1CILi128EEES8_NS7_ILi64EEEEEENS_10bfloat16_tEfNS_4arch4Sm80ELb0ELb1ELb1ELb0ELb0ELb0ELb0ELb0ELi2ELi4ELi4ELi4ELb0EEENS1_24CollectiveEpilogueBwdGQAISA_fSD_Li256ELb0ELb0EEENS1_19SingleTileSchedulerILb0ELb0ELb0ELi128EEEEEEEEEvNT_6ParamsE$_ZN4cute3eso3ESOILb1ELb0EJNS_10UnderscoreES2_iEEC2ERKS2_S5_RKi) ;  /* 0xfffd3b1000007944 */ /* 0x000fea0003c3ffff */
        /* <DEDUP_REMOVED lines=465> */
[----:B------:R-:W-:Y:S02]  /*34e90*/  MOV R3, 0x1 ;  /* 0x0000000100037802 */ /* 0x000fe40000000f00 */
        /* <DEDUP_REMOVED lines=15> */
.L_x_1774:
        /* <DEDUP_REMOVED lines=710> */
.L_x_1775:
        /* <DEDUP_REMOVED lines=710> */
.L_x_1776:
        /* <DEDUP_REMOVED lines=710> */
.L_x_1777:
        /* <DEDUP_REMOVED lines=710> */
.L_x_1778:
        /* <DEDUP_REMOVED lines=710> */
.L_x_1779:
        /* <DEDUP_REMOVED lines=256> */
.L_x_1780:
        /* <DEDUP_REMOVED lines=274> */
[----:B--2--5:R-:W-:Y:S05]  /*44e90*/  CALL.REL.NOINC `($_ZN7cutlass13device_kernelIN5flash19enable_sm80_to_sm89INS1_16FlashAttnBwdSm80INS1_25CollectiveMainloopBwdSm80ILi2ELi2EN4cute5tupleIJNS5_1CILi128EEES8_NS7_ILi64EEEEEENS_10bfloat16_tEfNS_4arch4Sm80ELb0ELb1ELb1ELb0ELb0ELb0ELb0ELb0ELi2ELi4ELi4ELi4ELb0EEENS1_24CollectiveEpilogueBwdGQAISA_fSD_Li256ELb0ELb0EEENS1_19SingleTileSchedulerILb0ELb0ELb0ELi128EEEEEEEEEvNT_6ParamsE$_ZZZN5flash25CollectiveMainloopBwdSm80ILi2ELi2EN4cute5tupleIJNS1_1CILi128EEES4_NS3_ILi64EEEEEEN7cutlass10bfloat16_tEfNS7_4arch4Sm80ELb0ELb1ELb1ELb0ELb0ELb0ELb0ELb0ELi2ELi4ELi4ELi4ELb0EE3mmaINS_16FlashAttnBwdSm80ISB_NS_24CollectiveEpilogueBwdGQAIS6_fSA_Li256ELb0ELb0EEENS_19SingleTileSchedulerILb0ELb0ELb0ELi128EEEE13SharedStorageENS1_6TensorINS1_11ArrayEngineIfLm32EEENS1_6LayoutINS2_IJNS2_IJNS3_ILi2EEESO_EEESO_NS3_ILi4EEEEEENS2_IJNS2_IJNS3_ILi1EEESO_EEESQ_NS3_ILi8EEEEEEEEEEEEbRKNSB_6ParamsERT0_S12_iNS2_IJiiiEEERT_ENKUliT_E_clIZSC_ISJ_SX_EbS10_S12_S12_iS13_S15_EUlRS16_iE_EEDaiS16_ENKUlT_E_clIZSC_ISJ_SX_EbS10_S12_S12_iS13_S15_EUlvE0_EEDaS1B_) ;  /* 0x0001c78000007944 */ /* 0x024fea0003c00000 */
[----:B------:R-:W2:Y:S01]  /*44ea0*/  LDL.64 R2, [R26+0x188] ;  /* 0x000188001a027983 */ /* 0x000ea20000100a00 */
[----:B------:R-:W-:-:S03]  /*44eb0*/  ULDC.64 UR4, c[0x0][0x118] ;  /* 0x0000460000047ab9 */ /* 0x000fc60000000a00 */
[----:B------:R3:W5:Y:S04]  /*44ec0*/  LDL.64 R12, [R26+0xc8] ;  /* 0x0000c8001a0c7983 */ /* 0x0007680000100a00 */
[----:B--2---:R-:W5:Y:S01]  /*44ed0*/  LD.E.64 R2, [R2.64] ;  /* 0x0000000402027980 */ /* 0x004f62000c101b00 */
[----:B-1----:R-:W-:Y:S02]  /*44ee0*/  MOV R9, R25 ;  /* 0x0000001900097202 */ /* 0x002fe40000000f00 */
[----:B------:R-:W-:Y:S02]  /*44ef0*/  MOV R8, 0x44f10 ;  /* 0x00044f1000087802 */ /* 0x000fe40000000f00 */
[----:B---3-5:R-:W-:Y:S05]  /*44f00*/  CALL.REL.NOINC `($_ZN7cutlass13device_kernelIN5flash19enable_sm80_to_sm89INS1_16FlashAttnBwdSm80INS1_25CollectiveMainloopBwdSm80ILi2ELi2EN4cute5tupleIJNS5_1CILi128EEES8_NS7_ILi64EEEEEENS_10bfloat16_tEfNS_4arch4Sm80ELb0ELb1ELb1ELb0ELb0ELb0ELb0ELb0ELi2ELi4ELi4ELi4ELb0EEENS1_24CollectiveEpilogueBwdGQAISA_fSD_Li256ELb0ELb0EEENS1_19SingleTileSchedulerILb0ELb0ELb0ELi128EEEEEEEEEvNT_6ParamsE$_ZN4cute8smem_ptrIPN7cutlass10bfloat16_tEECI1NS_12iter_adaptorIS3_S4_EEES3_) ;  /* 0xfffc599000007944 */ /* 0x028fea0003c3ffff */
        /* <DEDUP_REMOVED lines=84> */
[----:B------:R1:W-:Y:S01]  /*45450*/  STL.64 [R1+0x7a0], R2 ;  /* 0x0007a00201007387 */ /* 0x0003e20000100a00 */
[----:B------:R-:W-:Y:S02]  /*45460*/  MOV R5, R6 ;  /* 0x0000000600057202 */ /* 0x000fe40000000f00 */
[----:B------:R-:W-:Y:S02]  /*45470*/  MOV R4, 0x45490 ;  /* 0x0004549000047802 */ /* 0x000fe40000000f00 */
[----:B-1----:R-:W-:Y:S05]  /*45480*/  CALL.REL.NOINC `($_ZN7cutlass13device_kernelIN5flash19enable_sm80_to_sm89INS1_16FlashAttnBwdSm80INS1_25CollectiveMainloopBwdSm80ILi2ELi2EN4cute5tupleIJNS5_1CILi128EEES8_NS7_ILi64EEEEEENS_10bfloat16_tEfNS_4arch4Sm80ELb0ELb1ELb1ELb0ELb0ELb0ELb0ELb0ELi2ELi4ELi4ELi4ELb0EEENS1_24CollectiveEpilogueBwdGQAISA_fSD_Li256ELb0ELb0EEENS1_19SingleTileSchedulerILb0ELb0ELb0ELi128EEEEEEEEEvNT_6ParamsE$_ZZN4cute7flattenINS_5tupleIJNS_1CILi1EEENS1_IJNS2_ILi8EEEiiEEENS2_ILi64EEENS1_IJiNS2_ILi144EEENS2_ILi288EEEEEENS2_ILi512EEEEEEEEDaRKT_ENKUlRKT_E_clIS9_EEDaSH_) ;  /* 0xfffc957000007944 */ /* 0x002fea0003c3ffff */
[----:B------:R1:W-:Y:S01]  /*45490*/  STL [R1+0x794], R2 ;  /* 0x0007940201007387 */ /* 0x0003e20000100800 */
[----:B------:R-:W-:Y:S01]  /*454a0*/  IMAD.MOV.U32 R60, RZ, RZ, R54 ;  /* 0x000000ffff3c7224 */ /* 0x000fe200078e0036 */
        /* <DEDUP_REMOVED lines=28> */
[----:B-1----:R-:W-:Y:S05]  /*45670*/  CALL.REL.NOINC `($_ZN7cutlass13device_kernelIN5flash19enable_sm80_to_sm89INS1_16FlashAttnBwdSm80INS1_25CollectiveMainloopBwdSm80ILi2ELi2EN4cute5tupleIJNS5_1CILi128EEES8_NS7_ILi64EEEEEENS_10bfloat16_tEfNS_4arch4Sm80ELb0ELb1ELb1ELb0ELb0ELb0ELb0ELb0ELi2ELi4ELi4ELi4ELb0EEENS1_24CollectiveEpilogueBwdGQAISA_fSD_Li256ELb0ELb0EEENS1_19SingleTileSchedulerILb0ELb0ELb0ELi128EEEEEEEEEvNT_6ParamsE$_ZN4cute3eso3ESOILb1ELb0EJNS_1CILi8EEEiiiNS2_ILi144EEENS2_ILi512EEEEEC2ERKS3_RKiSA_SA_RKS4_RKS5_) ;  /* 0xfffc22b000007944 */ /* 0x002fea0003c3ffff */
        /* <DEDUP_REMOVED lines=24> */
[----:B-1----:R-:W-:Y:S05]  /*45800*/  CALL.REL.NOINC `($_ZN7cutlass13device_kernelIN5flash19enable_sm80_to_sm89INS1_16FlashAttnBwdSm80INS1_25CollectiveMainloopBwdSm80ILi2ELi2EN4cute5tupleIJNS5_1CILi128EEES8_NS7_ILi64EEEEEENS_10bfloat16_tEfNS_4arch4Sm80ELb0ELb1ELb1ELb0ELb0ELb0ELb0ELb0ELi2ELi4ELi4ELi4ELb0EEENS1_24CollectiveEpilogueBwdGQAISA_fSD_Li256ELb0ELb0EEENS1_19SingleTileSchedulerILb0ELb0ELb0ELi128EEEEEEEEEvNT_6ParamsE$_ZZN4cute6detail16composition_implINS_5tupleIJNS_1CILi16EEENS3_ILi2EEES5_S5_NS3_ILi4EEES5_EEENS2_IJNS3_ILi1EEEiiiNS3_ILi144EEENS3_ILi512EEEEEENS2_IJNS2_IJS5_S5_EEES6_NS3_ILi8EEEEEENS2_IJNS2_IJNS3_ILi64EEESA_EEES4_NS3_ILi1024EEEEEEEEDaRKT_RKT0_RKT1_RKT2_ENKUlRKT_RKT0_E_clISC_SG_EEDaSX_S10_) ;  /* 0xfffc6ff000007944 */ /* 0x002fea0003c3ffff */
[----:B------:R-:W-:Y:S01]  /*45810*/  IMAD.MOV.U32 R20, RZ, RZ, R49 ;  /* 0x000000ffff147224 */ /* 0x000fe200078e0031 */
[----:B------:R-:W-:Y:S01]  /*45820*/  MOV R5, R53 ;  /* 0x0000003500057202 */ /* 0x000fe20000000f00 */
[----:B------:R-:W-:Y:S01]  /*45830*/  IMAD.MOV.U32 R3, RZ, RZ, R48 ;  /* 0x000000ffff037224 */ /* 0x000fe200078e0030 */
[----:B------:R-:W-:-:S02]  /*45840*/  MOV R17, R54 ;  /* 0x0000003600117202 */ /* 0x000fc40000000f00 */
[----:B------:R-:W-:Y:S02]  /*45850*/  MOV R16, 0x45870 ;  /* 0x0004587000107802 */ /* 0x000fe40000000f00 */
[----:B-1---5:R-:W-:Y:S05]  /*45860*/  CALL.REL.NOINC `($_ZN7cutlass13device_kernelIN5flash19enable_sm80_to_sm89INS1_16FlashAttnBwdSm80INS1_25CollectiveMainloopBwdSm80ILi2ELi2EN4cute5tupleIJNS5_1CILi128EEES8_NS7_ILi64EEEEEENS_10bfloat16_tEfNS_4arch4Sm80ELb0ELb1ELb1ELb0ELb0ELb0ELb0ELb0ELi2ELi4ELi4ELi4ELb0EEENS1_24CollectiveEpilogueBwdGQAISA_fSD_Li256ELb0ELb0EEENS1_19SingleTileSchedulerILb0ELb0ELb0ELi128EEEEEEEEEvNT_6ParamsE$_ZZN4cute6detail16composition_implINS_5tupleIJNS_1CILi16EEENS3_ILi2EEES5_S5_NS3_ILi4EEES5_EEENS2_IJNS3_ILi1EEEiiiNS3_ILi144EEENS3_ILi512EEEEEENS2_IJNS2_IJS5_S5_EEES6_NS3_ILi8EEEEEENS2_IJNS2_IJNS3_ILi64EEESA_EEES4_NS3_ILi1024EEEEEEEEDaRKT_RKT0_RKT1_RKT2_ENKUlRKT_RKT0_E_clIS6_S4_EEDaSX_S10_) ;  /* 0xfffc6d1000007944 */ /* 0x022fea0003c3ffff */
[----:B-----5:R2:W-:Y:S01]  /*45870*/  STL.64 [R1+0x770], R2 ;  /* 0x0007700201007387 */ /* 0x0205e20000100a00 */
[----:B------:R-:W-:Y:S01]  /*45880*/  IMAD.MOV.U32 R60, RZ, RZ, R25 ;  /* 0x000000ffff3c7224 */ /* 0x000fe200078e0019 */
[----:B------:R-:W-:Y:S02]  /*45890*/  MOV R67, R24 ;  /* 0x0000001800437202 */ /* 0x000fe40000000f00 */
[----:B------:R-:W-:Y:S02]  /*458a0*/  MOV R4, 0x458c0 ;  /* 0x000458c000047802 */ /* 0x000fe40000000f00 */
[----:B-12---:R-:W-:Y:S05]  /*458b0*/  CALL.REL.NOINC `($_ZN7cutlass13device_kernelIN5flash19enable_sm80_to_sm89INS1_16FlashAttnBwdSm80INS1_25CollectiveMainloopBwdSm80ILi2ELi2EN4cute5tupleIJNS5_1CILi128EEES8_NS7_ILi64EEEEEENS_10bfloat16_tEfNS_4arch4Sm80ELb0ELb1ELb1ELb0ELb0ELb0ELb0ELb0ELi2ELi4ELi4ELi4ELb0EEENS1_24CollectiveEpilogueBwdGQAISA_fSD_Li256ELb0ELb0EEENS1_19SingleTileSchedulerILb0ELb0ELb0ELi128EEEEEEEEEvNT_6ParamsE$_ZN4cute3eso3ESOILb0ELb0EJNS_5tupleIJiNS_1CILi512EEEEEENS2_IJiiEEENS3_ILi1024EEEEEC2ERKS5_RKS6_RKS7_) ;  /* 0xfffbfda000007944 */ /* 0x006fea0003c3ffff */
[----:B------:R2:W5:Y:S04]  /*458c0*/  LDL R5, [R1+0x760] ;  /* 0x0007600001057983 */ /* 0x0005680000100800 */
[----:B-1----:R2:W5:Y:S01]  /*458d0*/  LDL.64 R2, [R1+0x758] ;  /* 0x0007580001027983 */ /* 0x0025620000100a00 */
[----:B------:R-:W-:Y:S02]  /*458e0*/  MOV R60, R25 ;  /* 0x00000019003c7202 */ /* 0x000fe40000000f00 */
[----:B------:R-:W-:-:S02]  /*458f0*/  MOV R6, 0x45910 ;  /* 0x0004591000067802 */ /* 0x000fc40000000f00 */
        /* <DEDUP_REMOVED lines=19> */
[----:B------:R-:W-:Y:S01]  /*45a30*/  MOV R60, R25 ;  /* 0x00000019003c7202 */ /* 0x000fe20000000f00 */
[----:B------:R-:W-:Y:S01]  /*45a40*/  IMAD.MOV.U32 R67, RZ, RZ, R24 ;  /* 0x000000ffff437224 */ /* 0x000fe200078e0018 */
        /* <DEDUP_REMOVED lines=9> */
[----:B------:R1:W-:Y:S01]  /*45ae0*/  STL.64 [R1+0x7a0], R2 ;  /* 0x0007a00201007387 */ /* 0x0003e20000100a00 */
[----:B------:R-:W-:-:S02]  /*45af0*/  MOV R60, R54 ;  /* 0x00000036003c7202 */ /* 0x000fc40000000f00 */
[----:B------:R-:W-:Y:S02]  /*45b00*/  MOV R4, 0x45b20 ;  /* 0x00045b2000047802 */ /* 0x000fe40000000f00 */
        /* <DEDUP_REMOVED lines=37> */
[----:B------:R-:W-:Y:S01]  /*45d60*/  IMAD.SHL.U32 R8, R5, 0x2000, RZ ;  /* 0x0000200005087824 */ /* 0x000fe200078e00ff */
[----:B------:R-:W-:-:S02]  /*45d70*/  MOV R15, R46 ;  /* 0x0000002e000f7202 */ /* 0x000fc40000000f00 */
[----:B------:R-:W-:Y:S02]  /*45d80*/  MOV R4, 0x45db0 ;  /* 0x00045db000047802 */ /* 0x000fe40000000f00 */
        /* <DEDUP_REMOVED lines=50> */
[----:B-12--5:R-:W-:Y:S05]  /*460b0*/  CALL.REL.NOINC `($_ZN7cutlass13device_kernelIN5flash19enable_sm80_to_sm89INS1_16FlashAttnBwdSm80INS1_25CollectiveMainloopBwdSm80ILi2ELi2EN4cute5tupleIJNS5_1CILi128EEES8_NS7_ILi64EEEEEENS_10bfloat16_tEfNS_4arch4Sm80ELb0ELb1ELb1ELb0ELb0ELb0ELb0ELb0ELi2ELi4ELi4ELi4ELb0EEENS1_24CollectiveEpilogueBwdGQAISA_fSD_Li256ELb0ELb0EEENS1_19SingleTileSchedulerILb0ELb0ELb0ELi128EEEEEEEEEvNT_6ParamsE$_ZZN4cute7idx2crdINS_5tupleIJiiNS_1CILi0EEEEEENS1_IJNS1_IJNS2_ILi4EEENS2_ILi8EEEEEES5_NS2_ILi1EEEEEEEEDaRKT_RKT0_ENKUlRKT_RKT0_E_clIiS7_EEDaSI_SL_) ;  /* 0xfffc8e2000007944 */ /* 0x026fea0003c3ffff */
[----:B------:R-:W-:Y:S02]  /*460c0*/  MOV R2, 0x460e0 ;  /* 0x000460e000027802 */ /* 0x000fe40000000f00 */
[----:B-1----:R-:W-:Y:S05]  /*460d0*/  CALL.REL.NOINC `($_ZN7cutlass13device_kernelIN5flash19enable_sm80_to_sm89INS1_16FlashAttnBwdSm80INS1_25CollectiveMainloopBwdSm80ILi2ELi2EN4cute5tupleIJNS5_1CILi128EEES8_NS7_ILi64EEEEEENS_10bfloat16_tEfNS_4arch4Sm80ELb0ELb1ELb1ELb0ELb0ELb0ELb0ELb0ELi2ELi4ELi4ELi4ELb0EEENS1_24CollectiveEpilogueBwdGQAISA_fSD_Li256ELb0ELb0EEENS1_19SingleTileSchedulerILb0ELb0ELb0ELi128EEEEEEEEEvNT_6ParamsE$_ZZN4cute7idx2crdINS_5tupleIJiiNS_1CILi0EEEEEENS1_IJNS1_IJNS2_ILi4EEENS2_ILi8EEEEEES5_NS2_ILi1EEEEEEEEDaRKT_RKT0_ENKUlRKT_RKT0_E_clIiS5_EEDaSI_SL_) ;  /* 0xfffc8dd000007944 */ /* 0x002fea0003c3ffff */
[----:B------:R1:W-:Y:S01]  /*460e0*/  STL [R1+0x7a0], R6 ;  /* 0x0007a00601007387 */ /* 0x0003e20000100800 */
        /* <DEDUP_REMOVED lines=18> */
[----:B------:R-:W-:Y:S02]  /*46210*/  MOV R7, R43 ;  /* 0x0000002b00077202 */ /* 0x000fe40000000f00 */
[----:B------:R-:W-:Y:S02]  /*46220*/  MOV R4, 0x46240 ;  /* 0x0004624000047802 */ /* 0x000fe40000000f00 */
        /* <DEDUP_REMOVED lines=946> */
.L_x_1781:
        /* <DEDUP_REMOVED lines=710> */
.L_x_1782:
        /* <DEDUP_REMOVED lines=710> */
.L_x_1783:
        /* <DEDUP_REMOVED lines=710> */
.L_x_1784:
        /* <DEDUP_REMOVED lines=710> */
.L_x_1785:
        /* <DEDUP_REMOVED lines=710> */
.L_x_1786:
        /* <DEDUP_REMOVED lines=710> */
.L_x_1787:
        /* <DEDUP_REMOVED lines=256> */
.L_x_1788:
        /* <DEDUP_REMOVED lines=251> */
[----:B------:R-:W-:Y:S05]  /*5c740*/  RET.REL.NODEC R6 `(_ZN7cutlass13device_kernelIN5flash19enable_sm80_to_sm89INS1_16FlashAttnBwdSm80INS1_25CollectiveMainloopBwdSm80ILi2ELi2EN4cute5tupleIJNS5_1CILi128EEES8_NS7_ILi64EEEEEENS_10bfloat16_tEfNS_4arch4Sm80ELb0ELb1ELb1ELb0ELb0ELb0ELb0ELb0ELi2ELi4ELi4ELi4ELb0EEENS1_24CollectiveEpilogueBwdGQAISA_fSD_Li256ELb0ELb0EEENS1_19SingleTileSchedulerILb0ELb0ELb0ELi128EEEEEEEEEvNT_6ParamsE) ;  /* 0xfffa38b006007950 */ /* 0x000fea0003c3ffff */
        .type           $_ZN7cutlass13device_kernelIN5flash19enable_sm80_to_sm89INS1_16FlashAttnBwdSm80INS1_25CollectiveMainloopBwdSm80ILi2ELi2EN4cute5tupleIJNS5_1CILi128EEES8_NS7_ILi64EEEEEENS_10bfloat16_tEfNS_4arch4Sm80ELb0ELb1ELb1ELb0ELb0ELb0ELb0ELb0ELi2ELi4ELi4ELi4ELb0EEENS1_24CollectiveEpilogueBwdGQAISA_fSD_Li256ELb0ELb0EEENS1_19SingleTileSchedulerILb0ELb0ELb0ELi128EEEEEEEEEvNT_6ParamsE$_ZZN5flash25CollectiveMainloopBwdSm80ILi2ELi2EN4cute5tupleIJNS1_1CILi128EEES4_NS3_ILi64EEEEEEN7cutlass10bfloat16_tEfNS7_4arch4Sm80ELb0ELb1ELb1ELb0ELb0ELb0ELb0ELb0ELi2ELi4ELi4ELi4ELb0EE3mmaINS_16FlashAttnBwdSm80ISB_NS_24CollectiveEpilogueBwdGQAIS6_fSA_Li256ELb0ELb0EEENS_19SingleTileSchedulerILb0ELb0ELb0ELi128EEEE13SharedStorageENS1_6TensorINS1_11ArrayEngineIfLm32EEENS1_6LayoutINS2_IJNS2_IJNS3_ILi2EEESO_EEESO_NS3_ILi4EEEEEENS2_IJNS2_IJNS3_ILi1EEESO_EEESQ_NS3_ILi8EEEEEEEEEEEEbRKNSB_6ParamsERT0_S12_iNS2_IJiiiEEERT_ENKUliiE0_clEii,@function
        .size           $_ZN7cutlass13device_kernelIN5flash19enable_sm80_to_sm89INS1_16FlashAttnBwdSm80INS1_25CollectiveMainloopBwdSm80ILi2ELi2EN4cute5tupleIJNS5_1CILi128EEES8_NS7_ILi64EEEEEENS_10bfloat16_tEfNS_4arch4Sm80ELb0ELb1ELb1ELb0ELb0ELb0ELb0ELb0ELi2ELi4ELi4ELi4ELb0EEENS1_24CollectiveEpilogueBwdGQAISA_fSD_Li256ELb0ELb0EEENS1_19SingleTileSchedulerILb0ELb0ELb0ELi128EEEEEEEEEvNT_6ParamsE$_ZZN5flash25CollectiveMainloopBwdSm80ILi2ELi2EN4cute5tupleIJNS1_1CILi128EEES4_NS3_ILi64EEEEEEN7cutlass10bfloat16_tEfNS7_4arch4Sm80ELb0ELb1ELb1ELb0ELb0ELb0ELb0ELb0ELi2ELi4ELi4ELi4ELb0EE3mmaINS_16FlashAttnBwdSm80ISB_NS_24CollectiveEpilogueBwdGQAIS6_fSA_Li256ELb0ELb0EEENS_19SingleTileSchedulerILb0ELb0ELb0ELi128EEEE13SharedStorageENS1_6TensorINS1_11ArrayEngineIfLm32EEENS1_6LayoutINS2_IJNS2_IJNS3_ILi2EEESO_EEESO_NS3_ILi4EEEEEENS2_IJNS2_IJNS3_ILi1EEESO_EEESQ_NS3_ILi8EEEEEEEEEEEEbRKNSB_6ParamsERT0_S12_iNS2_IJiiiEEERT_ENKUliiE0_clEii,($_ZN7cutlass13device_kernelIN5flash19enable_sm80_to_sm89INS1_16FlashAttnBwdSm80INS1_25CollectiveMainloopBwdSm80ILi2ELi2EN4cute5tupleIJNS5_1CILi128EEES8_NS7_ILi64EEEEEENS_10bfloat16_tEfNS_4arch4Sm80ELb0ELb1ELb1ELb0ELb0ELb0ELb0ELb0ELi2ELi4ELi4ELi4ELb0EEENS1_24CollectiveEpilogueBwdGQAISA_fSD_Li256ELb0ELb0EEENS1_19SingleTileSchedulerILb0ELb0ELb0ELi128EEEEEEEEEvNT_6ParamsE$_ZZN5flash25CollectiveMainloopBwdSm80ILi2ELi2EN4cute5tupleIJNS1_1CILi128EEES4_NS3_ILi64EEEEEEN7cutlass10bfloat16_tEfNS7_4arch4Sm80ELb0ELb1ELb1ELb0ELb0ELb0ELb0ELb0ELi2ELi4ELi4ELi4ELb0EE3mmaINS_16FlashAttnBwdSm80ISB_NS_24CollectiveEpilogueBwdGQAIS6_fSA_Li256ELb0ELb0EEENS_19SingleTileSchedulerILb0ELb0ELb0ELi128EEEE13SharedStorageENS1_6TensorINS1_11ArrayEngineIfLm32EEENS1_6LayoutINS2_IJNS2_IJNS3_ILi2EEESO_EEESO_NS3_ILi4EEEEEENS2_IJNS2_IJNS3_ILi1EEESO_EEESQ_NS3_ILi8EEEEEEEEEEEEbRKNSB_6ParamsERT0_S12_iNS2_IJiiiEEERT_ENKUliiE_clEii - $_ZN7cutlass13device_kernelIN5flash19enable_sm80_to_sm89INS1_16FlashAttnBwdSm80INS1_25CollectiveMainloopBwdSm80ILi2ELi2EN4cute5tupleIJNS5_1CILi128EEES8_NS7_ILi64EEEEEENS_10bfloat16_tEfNS_4arch4Sm80ELb0ELb1ELb1ELb0ELb0ELb0ELb0ELb0ELi2ELi4ELi4ELi4ELb0EEENS1_24CollectiveEpilogueBwdGQAISA_fSD_Li256ELb0ELb0EEENS1_19SingleTileSchedulerILb0ELb0ELb0ELi128EEEEEEEEEvNT_6ParamsE$_ZZN5flash25CollectiveMainloopBwdSm80ILi2ELi2EN4cute5tupleIJNS1_1CILi128EEES4_NS3_ILi64EEEEEEN7cutlass10bfloat16_tEfNS7_4arch4Sm80ELb0ELb1ELb1ELb0ELb0ELb0ELb0ELb0ELi2ELi4ELi4ELi4ELb0EE3mmaINS_16FlashAttnBwdSm80ISB_NS_24CollectiveEpilogueBwdGQAIS6_fSA_Li256ELb0ELb0EEENS_19SingleTileSchedulerILb0ELb0ELb0ELi128EEEE13SharedStorageENS1_6TensorINS1_11ArrayEngineIfLm32EEENS1_6LayoutINS2_IJNS2_IJNS3_ILi2EEESO_EEESO_NS3_ILi4EEEEEENS2_IJNS2_IJNS3_ILi1EEESO_EEESQ_NS3_ILi8EEEEEEEEEEEEbRKNSB_6ParamsERT0_S12_iNS2_IJiiiEEERT_ENKUliiE0_clEii)
$_ZN7cutlass13device_kernelIN5flash19enable_sm80_to_sm89INS1_16FlashAttnBwdSm80INS1_25CollectiveMainloopBwdSm80ILi2ELi2EN4cute5tupleIJNS5_1CILi128EEES8_NS7_ILi64EEEEEENS_10bfloat16_tEfNS_4arch4Sm80ELb0ELb1ELb1ELb0ELb0ELb0ELb0ELb0ELi2ELi4ELi4ELi4ELb0EEENS1_24CollectiveEpilogueBwdGQAISA_fSD_Li256ELb0ELb0EEENS1_19SingleTileSchedulerILb0ELb0ELb0ELi128EEEEEEEEEvNT_6ParamsE$_ZZN5flash25CollectiveMainloopBwdSm80ILi2ELi2EN4cute5tupleIJNS1_1CILi128EEES4_NS3_ILi64EEEEEEN7cutlass10bfloat16_tEfNS7_4arch4Sm80ELb0ELb1ELb1ELb0ELb0ELb0ELb0ELb0ELi2ELi4ELi4ELi4ELb0EE3mmaINS_16FlashAttnBwdSm80ISB_NS_24CollectiveEpilogueBwdGQAIS6_fSA_Li256ELb0ELb0EEENS_19SingleTileSchedulerILb0ELb0ELb0ELi128EEEE13SharedStorageENS1_6TensorINS1_11ArrayEngineIfLm32EEENS1_6LayoutINS2_IJNS2_IJNS3_ILi2EEESO_EEESO_NS3_ILi4EEEEEENS2_IJNS2_IJNS3_ILi1EEESO_EEESQ_NS3_ILi8EEEEEEEEEEEEbRKNSB_6ParamsERT0_S12_iNS2_IJiiiEEERT_ENKUliiE0_clEii:
        /* <DEDUP_REMOVED lines=9> */
[----:B-1---5:R-:W-:Y:S05]  /*5c7e0*/  CALL.REL.NOINC `($_ZN7cutlass13device_kernelIN5flash19enable_sm80_to_sm89INS1_16FlashAttnBwdSm80INS1_25CollectiveMainloopBwdSm80ILi2ELi2EN4cute5tupleIJNS5_1CILi128EEES8_NS7_ILi64EEEEEENS_10bfloat16_tEfNS_4arch4Sm80ELb0ELb1ELb1ELb0ELb0ELb0ELb0ELb0ELi2ELi4ELi4ELi4ELb0EEENS1_24CollectiveEpilogueBwdGQAISA_fSD_Li256ELb0ELb0EEENS1_19SingleTileSchedulerILb0ELb0ELb0ELi128EEEEEEEEEvNT_6ParamsE$_ZN4cute3eso3ESOILb1ELb0EJNS_10UnderscoreES2_S2_iEEC2ERKS2_S5_S5_RKi) ;  /* 0xfffaa46000007944 */ /* 0x022fea0003c3ffff */
[----:B-1----:R-:W2:Y:S01]  /*5c7f0*/  LDL R3, [R1+0x1688] ;  /* 0x0016880001037983 */ /* 0x002ea20000100800 */
[----:B------:R-:W-:Y:S02]  /*5c800*/  MOV R4, 0x5c830 ;  /* 0x0005c83000047802 */ /* 0x000fe40000000f00 */
[----:B--2---:R-:W-:Y:S02]  /*5c810*/  SHF.L.U32 R3, R3, 0xd, RZ ;  /* 0x0000000d03037819 */ /* 0x004fe400000006ff */
[----:B------:R-:W-:Y:S05]  /*5c820*/  CALL.REL.NOINC `($_ZN7cutlass13device_kernelIN5flash19enable_sm80_to_sm89INS1_16FlashAttnBwdSm80INS1_25CollectiveMainloopBwdSm80ILi2ELi2EN4cute5tupleIJNS5_1CILi128EEES8_NS7_ILi64EEEEEENS_10bfloat16_tEfNS_4arch4Sm80ELb0ELb1ELb1ELb0ELb0ELb0ELb0ELb0ELi2ELi4ELi4ELi4ELb0EEENS1_24CollectiveEpilogueBwdGQAISA_fSD_Li256ELb0ELb0EEENS1_19SingleTileSchedulerILb0ELb0ELb0ELi128EEEEEEEEEvNT_6ParamsE$_ZN4cute3eso3ESOILb1ELb0EJNS_6LayoutINS_5tupleIJNS3_IJNS_1CILi8EEENS4_ILi1EEEEEENS4_ILi4EEES6_EEENS3_IJNS3_IJS6_NS4_ILi0EEEEEENS4_ILi2048EEESA_EEEEEiEEC2ERKSE_RKi) ;  /* 0xfffad44000007944 */ /* 0x000fea0003c3ffff */
[----:B------:R-:W-:Y:S01]  /*5c830*/  ULDC.64 UR8, c[0x0][0x118] ;  /* 0x0000460000087ab9 */ /* 0x000fe20000000a00 */
[----:B-1----:R-:W2:Y:S04]  /*5c840*/  LDL R2, [R1+0x1688] ;  /* 0x0016880001027983 */ /* 0x002ea80000100800 */
[----:B------:R-:W2:Y:S01]  /*5c850*/  LD.E.64 R6, [R6.64] ;  /* 0x0000000806067980 */ /* 0x000ea2000c101b00 */
[----:B------:R-:W-:-:S02]  /*5c860*/  MOV R9, R81 ;  /* 0x0000005100097202 */ /* 0x000fc40000000f00 */
[----:B------:R-:W-:Y:S01]  /*5c870*/  MOV R8, 0x5c8a0 ;  /* 0x0005c8a000087802 */ /* 0x000fe20000000f00 */
[----:B--2---:R-:W-:-:S04]  /*5c880*/  IMAD.WIDE R2, R2, 0x2, R6 ;  /* 0x0000000202027825 */ /* 0x004fc800078e0206 */
[----:B------:R-:W-:Y:S05]  /*5c890*/  CALL.REL.NOINC `($_ZN7cutlass13device_kernelIN5flash19enable_sm80_to_sm89INS1_16FlashAttnBwdSm80INS1_25CollectiveMainloopBwdSm80ILi2ELi2EN4cute5tupleIJNS5_1CILi128EEES8_NS7_ILi64EEEEEENS_10bfloat16_tEfNS_4arch4Sm80ELb0ELb1ELb1ELb0ELb0ELb0ELb0ELb0ELi2ELi4ELi4ELi4ELb0EEENS1_24CollectiveEpilogueBwdGQAISA_fSD_Li256ELb0ELb0EEENS1_19SingleTileSchedulerILb0ELb0ELb0ELi128EEEEEEEEEvNT_6ParamsE$_ZN4cute8smem_ptrIPN7cutlass10bfloat16_tEECI1NS_12iter_adaptorIS3_S4_EEES3_) ;  /* 0xfffae00000007944 */ /* 0x000fea0003c3ffff */
[----:B-1----:R1:W5:Y:S01]  /*5c8a0*/  LDL.64 R2, [R1+0x1688] ;  /* 0x0016880001027983 */ /* 0x0023620000100a00 */
[----:B------:R-:W-:-:S03]  /*5c8b0*/  MOV R6, 0x5c8d0 ;  /* 0x0005c8d000067802 */ /* 0x000fc60000000f00 */
[----:B-1---5:R-:W-:Y:S05]  /*5c8c0*/  CALL.REL.NOINC `($_ZN7cutlass13device_kernelIN5flash19enable_sm80_to_sm89INS1_16FlashAttnBwdSm80INS1_25CollectiveMainloopBwdSm80ILi2ELi2EN4cute5tupleIJNS5_1CILi128EEES8_NS7_ILi64EEEEEENS_10bfloat16_tEfNS_4arch4Sm80ELb0ELb1ELb1ELb0ELb0ELb0ELb0ELb0ELi2ELi4ELi4ELi4ELb0EEENS1_24CollectiveEpilogueBwdGQAISA_fSD_Li256ELb0ELb0EEENS1_19SingleTileSchedulerILb0ELb0ELb0ELi128EEEEEEEEEvNT_6ParamsE$_ZN4cute3eso3ESOILb1ELb0EJNS_6LayoutINS_5tupleIJNS3_IJNS_1CILi8EEENS4_ILi1EEEEEENS4_ILi4EEES6_EEENS3_IJNS3_IJS6_NS4_ILi0EEEEEENS4_ILi2048EEESA_EEEEENS_10ViewEngineINS_8smem_ptrIPN7cutlass10bfloat16_tEEEEEEEC2ERKSE_RKSL_) ;  /* 0xfffad36000007944 */ /* 0x022fea0003c3ffff */
[----:B------:R-:W-:Y:S01]  /*5c8d0*/  ULDC.64 UR8, c[0x0][0x118] ;  /* 0x0000460000087ab9 */ /* 0x000fe20000000a00 */
[----:B------:R2:W5:Y:S04]  /*5c8e0*/  LDL.64 R86, [R1+0x1688] ;  /* 0x0016880001567983 */ /* 0x0005680000100a00 */
[----:B------:R2:W5:Y:S01]  /*5c8f0*/  LD.E.64 R10, [R84.64+0x8] ;  /* 0x00000808540a7980 */ /* 0x000562000c101b00 */
[----:B-1----:R-:W-:Y:S02]  /*5c900*/  MOV R3, R16 ;  /* 0x0000001000037202 */ /* 0x002fe40000000f00 */
[----:B------:R-:W-:-:S02]  /*5c910*/  MOV R4, 0x5c930 ;  /* 0x0005c93000047802 */ /* 0x000fc40000000f00 */
[----:B--2--5:R-:W-:Y:S05]  /*5c920*/  CALL.REL.NOINC `($_ZN7cutlass13device_kernelIN5flash19enable_sm80_to_sm89INS1_16FlashAttnBwdSm80INS1_25CollectiveMainloopBwdSm80ILi2ELi2EN4cute5tupleIJNS5_1CILi128EEES8_NS7_ILi64EEEEEENS_10bfloat16_tEfNS_4arch4Sm80ELb0ELb1ELb1ELb0ELb0ELb0ELb0ELb0ELi2ELi4ELi4ELi4ELb0EEENS1_24CollectiveEpilogueBwdGQAISA_fSD_Li256ELb0ELb0EEENS1_19SingleTileSchedulerILb0ELb0ELb0ELi128EEEEEEEEEvNT_6ParamsE$_ZN4cute3eso3ESOILb1ELb0EJNS_10UnderscoreES2_S2_iEEC2ERKS2_S5_S5_RKi) ;  /* 0xfffaa32000007944 */ /* 0x024fea0003c3ffff */
[----:B------:R-:W2:Y:S01]  /*5c930*/  LDL R8, [R1+0x1688] ;  /* 0x0016880001087983 */ /* 0x000ea20000100800 */
[----:B------:R-:W-:-:S03]  /*5c940*/  ULDC.64 UR8, c[0x0][0x118] ;  /* 0x0000460000087ab9 */ /* 0x000fc60000000a00 */
[----:B-1----:R1:W5:Y:S01]  /*5c950*/  LD.E.64 R2, [R10.64+0x8] ;  /* 0x000008080a027980 */ /* 0x002362000c101b00 */
[----:B------:R-:W-:Y:S02]  /*5c960*/  MOV R4, 0x5c990 ;  /* 0x0005c99000047802 */ /* 0x000fe40000000f00 */
[----:B--2---:R-:W-:Y:S02]  /*5c970*/  SHF.R.S32.HI R7, RZ, 0x1f, R8 ;  /* 0x0000001fff077819 */ /* 0x004fe40000011408 */
[----:B-1---5:R-:W-:Y:S05]  /*5c980*/  CALL.REL.NOINC `($_ZN7cutlass13device_kernelIN5flash19enable_sm80_to_sm89INS1_16FlashAttnBwdSm80INS1_25CollectiveMainloopBwdSm80ILi2ELi2EN4cute5tupleIJNS5_1CILi128EEES8_NS7_ILi64EEEEEENS_10bfloat16_tEfNS_4arch4Sm80ELb0ELb1ELb1ELb0ELb0ELb0ELb0ELb0ELi2ELi4ELi4ELi4ELb0EEENS1_24CollectiveEpilogueBwdGQAISA_fSD_Li256ELb0ELb0EEENS1_19SingleTileSchedulerILb0ELb0ELb0ELi128EEEEEEEEEvNT_6ParamsE$_ZZN4cute5sliceINS_5tupleIJNS_10UnderscoreES2_S2_iEEENS1_IJNS1_IJNS_1CILi1EEENS4_ILi0EEEEEElS6_lEEEEEDaRKT_RKT0_ENKUlRKT_RKT0_E_clIS2_lEEDaSH_SK_) ;  /* 0xfffafa1000007944 */ /* 0x022fea0003c3ffff */
[----:B-----5:R-:W-:Y:S02]  /*5c990*/  MOV R5, R3 ;  /* 0x0000000300057202 */ /* 0x020fe40000000f00 */
[----:B------:R-:W-:Y:S02]  /*5c9a0*/  MOV R4, 0x5c9c0 ;  /* 0x0005c9c000047802 */ /* 0x000fe40000000f00 */
[----:B-1----:R-:W-:Y:S05]  /*5c9b0*/  CALL.REL.NOINC `($_ZN7cutlass13device_kernelIN5flash19enable_sm80_to_sm89INS1_16FlashAttnBwdSm80INS1_25CollectiveMainloopBwdSm80ILi2ELi2EN4cute5tupleIJNS5_1CILi128EEES8_NS7_ILi64EEEEEENS_10bfloat16_tEfNS_4arch4Sm80ELb0ELb1ELb1ELb0ELb0ELb0ELb0ELb0ELi2ELi4ELi4ELi4ELb0EEENS1_24CollectiveEpilogueBwdGQAISA_fSD_Li256ELb0ELb0EEENS1_19SingleTileSchedulerILb0ELb0ELb0ELi128EEEEEEEEEvNT_6ParamsE$_ZZN4cute12filter_tupleINS_5tupleIJNS_10UnderscoreES2_S2_iEEENS1_IJNS1_IJNS_1CILi1EEENS4_ILi0EEEEEElS6_lEEEZNS_5sliceIS3_S8_EEDaRKT_RKT0_EUlRKT_RKT0_E_EEDaSC_SF_OT1_ENKUlDpSI_E_clIJNS1_IJS7_EEENS1_IJlEEENS1_IJS6_EEENS1_IJEEEEEEDaSP_) ;  /* 0xfffae63000007944 */ /* 0x002fea0003c3ffff */
[----:B-----5:R-:W-:Y:S02]  /*5c9c0*/  MOV R5, R3 ;  /* 0x0000000300057202 */ /* 0x020fe40000000f00 */
[----:B------:R-:W-:Y:S02]  /*5c9d0*/  MOV R4, 0x5c9f0 ;  /* 0x0005c9f000047802 */ /* 0x000fe40000000f00 */
[----:B-1----:R-:W-:Y:S05]  /*5c9e0*/  CALL.REL.NOINC `($_ZN7cutlass13device_kernelIN5flash19enable_sm80_to_sm89INS1_16FlashAttnBwdSm80INS1_25CollectiveMainloopBwdSm80ILi2ELi2EN4cute5tupleIJNS5_1CILi128EEES8_NS7_ILi64EEEEEENS_10bfloat16_tEfNS_4arch4Sm80ELb0ELb1ELb1ELb0ELb0ELb0ELb0ELb0ELi2ELi4ELi4ELi4ELb0EEENS1_24CollectiveEpilogueBwdGQAISA_fSD_Li256ELb0ELb0EEENS1_19SingleTileSchedulerILb0ELb0ELb0ELi128EEEEEEEEEvNT_6ParamsE$_ZN4cute5tupleIJNS0_IJNS0_IJNS_1CILi8EEENS1_ILi1EEEEEENS1_ILi4EEES3_EEENS0_IJNS0_IJS3_NS1_ILi0EEEEEElS7_EEEEEC2ERKS6_RKS9_) ;  /* 0xfffad7b000007944 */ /* 0x002fea0003c3ffff */
        /* <DEDUP_REMOVED lines=9> */
[----:B-1---5:R-:W-:Y:S05]  /*5ca80*/  CALL.REL.NOINC `($_ZN7cutlass13device_kernelIN5flash19enable_sm80_to_sm89INS1_16FlashAttnBwdSm80INS1_25CollectiveMainloopBwdSm80ILi2ELi2EN4cute5tupleIJNS5_1CILi128EEES8_NS7_ILi64EEEEEENS_10bfloat16_tEfNS_4arch4Sm80ELb0ELb1ELb1ELb0ELb0ELb0ELb0ELb0ELi2ELi4ELi4ELi4ELb0EEENS1_24CollectiveEpilogueBwdGQAISA_fSD_Li256ELb0ELb0EEENS1_19SingleTileSchedulerILb0ELb0ELb0ELi128EEEEEEEEEvNT_6ParamsE$_ZN4cute3eso3ESOILb0ELb0EJNS_6LayoutINS_5tupleIJNS3_IJNS_1CILi8EEENS4_ILi1EEEEEENS4_ILi4EEES6_EEENS3_IJNS3_IJS6_NS4_ILi0EEEEEElSA_EEEEElEEC2ERKSD_RKl) ;  /* 0xfffa964000007944 */ /* 0x022fea0003c3ffff */
[----:B------:R-:W-:Y:S01]  /*5ca90*/  ULDC.64 UR8, c[0x0][0x118] ;  /* 0x0000460000087ab9 */ /* 0x000fe20000000a00 */
[----:B------:R-:W2:Y:S04]  /*5caa0*/  LDL.64 R6, [R1+0x1690] ;  /* 0x0016900001067983 */ /* 0x000ea80000100a00 */
[----:B------:R-:W2:Y:S04]  /*5cab0*/  LD.E.64 R10, [R10.64+0x18] ;  /* 0x000018080a0a7980 */ /* 0x000ea8000c101b00 */
[----:B-1----:R1:W5:Y:S01]  /*5cac0*/  LDL.64 R2, [R1+0x1688] ;  /* 0x0016880001027983 */ /* 0x0023620000100a00 */
[----:B------:R-:W-:-:S02]  /*5cad0*/  MOV R8, 0x5cb10 ;  /* 0x0005cb1000087802 */ /* 0x000fc40000000f00 */
[----:B--2---:R-:W-:-:S04]  /*5cae0*/  LEA R4, P0, R6, R10, 0x1 ;  /* 0x0000000a06047211 */ /* 0x004fc800078008ff */
[----:B------:R-:W-:-:S04]  /*5caf0*/  LEA.HI.X R9, R6, R11, R7, 0x1, P0 ;  /* 0x0000000b06097211 */ /* 0x000fc800000f0c07 */
[----:B-1---5:R-:W-:Y:S05]  /*5cb00*/  CALL.REL.NOINC `($_ZN7cutlass13device_kernelIN5flash19enable_sm80_to_sm89INS1_16FlashAttnBwdSm80INS1_25CollectiveMainloopBwdSm80ILi2ELi2EN4cute5tupleIJNS5_1CILi128EEES8_NS7_ILi64EEEEEENS_10bfloat16_tEfNS_4arch4Sm80ELb0ELb1ELb1ELb0ELb0ELb0ELb0ELb0ELi2ELi4ELi4ELi4ELb0EEENS1_24CollectiveEpilogueBwdGQAISA_fSD_Li256ELb0ELb0EEENS1_19SingleTileSchedulerILb0ELb0ELb0ELi128EEEEEEEEEvNT_6ParamsE$_ZN4cute8gmem_ptrIPKN7cutlass10bfloat16_tEECI1NS_12iter_adaptorIS4_S5_EEES4_) ;  /* 0xfffadc9000007944 */ /* 0x022fea0003c3ffff */
[----:B------:R-:W2:Y:S01]  /*5cb10*/  LDL.64 R8, [R1+0x1688] ;  /* 0x0016880001087983 */ /* 0x000ea20000100a00 */
[----:B-1----:R-:W-:Y:S02]  /*5cb20*/  MOV R5, R3 ;  /* 0x0000000300057202 */ /* 0x002fe40000000f00 */
[----:B------:R-:W-:Y:S01]  /*5cb30*/  MOV R6, 0x5cb60 ;  /* 0x0005cb6000067802 */ /* 0x000fe20000000f00 */
[----:B--2---:R1:W-:Y:S04]  /*5cb40*/  STL.64 [R1+0x1698], R8 ;  /* 0x0016980801007387 */ /* 0x0043e80000100a00 */
[----:B-1----:R-:W-:Y:S05]  /*5cb50*/  CALL.REL.NOINC `($_ZN7cutlass13device_kernelIN5flash19enable_sm80_to_sm89INS1_16FlashAttnBwdSm80INS1_25CollectiveMainloopBwdSm80ILi2ELi2EN4cute5tupleIJNS5_1CILi128EEES8_NS7_ILi64EEEEEENS_10bfloat16_tEfNS_4arch4Sm80ELb0ELb1ELb1ELb0ELb0ELb0ELb0ELb0ELi2ELi4ELi4ELi4ELb0EEENS1_24CollectiveEpilogueBwdGQAISA_fSD_Li256ELb0ELb0EEENS1_19SingleTileSchedulerILb0ELb0ELb0ELi128EEEEEEEEEvNT_6ParamsE$_ZN4cute3eso3ESOILb0ELb0EJNS_6LayoutINS_5tupleIJNS3_IJNS_1CILi8EEENS4_ILi1EEEEEENS4_ILi4EEES6_EEENS3_IJNS3_IJS6_NS4_ILi0EEEEEElSA_EEEEENS_10ViewEngineINS_8gmem_ptrIPKN7cutlass10bfloat16_tEEEEEEEC2ERKSD_RKSL_) ;  /* 0xfffa94e000007944 */ /* 0x002fea0003c3ffff */
        /* <DEDUP_REMOVED lines=11> */
[----:B--2--5:R-:W-:Y:S05]  /*5cc10*/  CALL.REL.NOINC `($_ZN7cutlass13device_kernelIN5flash19enable_sm80_to_sm89INS1_16FlashAttnBwdSm80INS1_25CollectiveMainloopBwdSm80ILi2ELi2EN4cute5tupleIJNS5_1CILi128EEES8_NS7_ILi64EEEEEENS_10bfloat16_tEfNS_4arch4Sm80ELb0ELb1ELb1ELb0ELb0ELb0ELb0ELb0ELi2ELi4ELi4ELi4ELb0EEENS1_24CollectiveEpilogueBwdGQAISA_fSD_Li256ELb0ELb0EEENS1_19SingleTileSchedulerILb0ELb0ELb0ELi128EEEEEEEEEvNT_6ParamsE$_ZZN4cuteplIJiiEJNS_1CILi0EEES2_EEEDaRKNS_15ArithmeticTupleIJDpT_EEERKNS3_IJDpT0_EEEENKUlDpRKT_E_clIJiiEEEDaSH_) ;  /* 0xfffb2f6000007944 */ /* 0x024fea0003c3ffff */
[----:B-----5:R-:W-:Y:S01]  /*5cc20*/  IMAD.IADD R20, R5, 0x1, -R20 ;  /* 0x0000000105147824 */ /* 0x020fe200078e0a14 */
[----:B------:R-:W-:Y:S02]  /*5cc30*/  MOV R3, RZ ;  /* 0x000000ff00037202 */ /* 0x000fe40000000f00 */
[----:B------:R-:W-:Y:S02]  /*5cc40*/  MOV R6, 0x5cc60 ;  /* 0x0005cc6000067802 */ /* 0x000fe40000000f00 */
[----:B-1----:R-:W-:Y:S05]  /*5cc50*/  CALL.REL.NOINC `($_ZN7cutlass13device_kernelIN5flash19enable_sm80_to_sm89INS1_16FlashAttnBwdSm80INS1_25CollectiveMainloopBwdSm80ILi2ELi2EN4cute5tupleIJNS5_1CILi128EEES8_NS7_ILi64EEEEEENS_10bfloat16_tEfNS_4arch4Sm80ELb0ELb1ELb1ELb0ELb0ELb0ELb0ELb0ELi2ELi4ELi4ELi4ELb0EEENS1_24CollectiveEpilogueBwdGQAISA_fSD_Li256ELb0ELb0EEENS1_19SingleTileSchedulerILb0ELb0ELb0ELi128EEEEEEEEEvNT_6ParamsE$_ZN4cute3eso3ESOILb1ELb0EJNS_1CILi0EEEiS3_EEC2ERKS3_RKiS6_) ;  /* 0xfffaa4d000007944 */ /* 0x002fea0003c3ffff */
[----:B-1----:R-:W2:Y:S01]  /*5cc60*/  LDL R3, [R1+0x1688] ;  /* 0x0016880001037983 */ /* 0x002ea20000100800 */
[----:B------:R-:W-:Y:S01]  /*5cc70*/  IMAD.MOV.U32 R2, RZ, RZ, R81 ;  /* 0x000000ffff027224 */ /* 0x000fe200078e0051 */
[----:B------:R-:W-:Y:S02]  /*5cc80*/  MOV R10, 0x5ccb0 ;  /* 0x0005ccb0000a7802 */ /* 0x000fe40000000f00 */
[----:B--2---:R-:W-:Y:S02]  /*5cc90*/  SHF.L.U32 R3, R3, 0x5, RZ ;  /* 0x0000000503037819 */ /* 0x004fe400000006ff */
[----:B------:R-:W-:Y:S05]  /*5cca0*/  CALL.REL.NOINC `($_ZN7cutlass13device_kernelIN5flash19enable_sm80_to_sm89INS1_16FlashAttnBwdSm80INS1_25CollectiveMainloopBwdSm80ILi2ELi2EN4cute5tupleIJNS5_1CILi128EEES8_NS7_ILi64EEEEEENS_10bfloat16_tEfNS_4arch4Sm80ELb0ELb1ELb1ELb0ELb0ELb0ELb0ELb0ELi2ELi4ELi4ELi4ELb0EEENS1_24CollectiveEpilogueBwdGQAISA_fSD_Li256ELb0ELb0EEENS1_19SingleTileSchedulerILb0ELb0ELb0ELi128EEEEEEEEEvNT_6ParamsE$_ZN4cute5tupleIJiEEC2ERKi) ;  /* 0xfffada1000007944 */ /* 0x000fea0003c3ffff */
[----:B------:R1:W5:Y:S01]  /*5ccb0*/  LDL R3, [R1+0x1688] ;  /* 0x0016880001037983 */ /* 0x0003620000100800 */
        /* <DEDUP_REMOVED lines=8> */
[----:B------:R-:W-:Y:S02]  /*5cd40*/  MOV R2, R81 ;  /* 0x0000005100027202 */ /* 0x000fe40000000f00 */
[----:B------:R-:W-:Y:S02]  /*5cd50*/  MOV R6, 0x5cd70 ;  /* 0x0005cd7000067802 */ /* 0x000fe40000000f00 */
[----:B-1---5:R-:W-:Y:S05]  /*5cd60*/  CALL.REL.NOINC `($_ZN7cutlass13device_kernelIN5flash19enable_sm80_to_sm89INS1_16FlashAttnBwdSm80INS1_25CollectiveMainloopBwdSm80ILi2ELi2EN4cute5tupleIJNS5_1CILi128EEES8_NS7_ILi64EEEEEENS_10bfloat16_tEfNS_4arch4Sm80ELb0ELb1ELb1ELb0ELb0ELb0ELb0ELb0ELi2ELi4ELi4ELi4ELb0EEENS1_24CollectiveEpilogueBwdGQAISA_fSD_Li256ELb0ELb0EEENS1_19SingleTileSchedulerILb0ELb0ELb0ELi128EEEEEEEEEvNT_6ParamsE$_ZN4cute3eso3ESOILb0ELb1EJiNS_1CILi0EEEEEC2ERKiRKS3_) ;  /* 0xfffa9cd000007944 */ /* 0x022fea0003c3ffff */
[----:B-1----:R1:W5:Y:S01]  /*5cd70*/  LDL R3, [R1+0x1688] ;  /* 0x0016880001037983 */ /* 0x0023620000100800 */
[----:B------:R-:W-:-:S03]  /*5cd80*/  MOV R4, 0x5cda0 ;  /* 0x0005cda000047802 */ /* 0x000fc60000000f00 */
[----:B-1---5:R-:W-:Y:S05]  /*5cd90*/  CALL.REL.NOINC `($_ZN7cutlass13device_kernelIN5flash19enable_sm80_to_sm89INS1_16FlashAttnBwdSm80INS1_25CollectiveMainloopBwdSm80ILi2ELi2EN4cute5tupleIJNS5_1CILi128EEES8_NS7_ILi64EEEEEENS_10bfloat16_tEfNS_4arch4Sm80ELb0ELb1ELb1ELb0ELb0ELb0ELb0ELb0ELi2ELi4ELi4ELi4ELb0EEENS1_24CollectiveEpilogueBwdGQAISA_fSD_Li256ELb0ELb0EEENS1_19SingleTileSchedulerILb0ELb0ELb0ELi128EEEEEEEEEvNT_6ParamsE$_ZZN4cuteplIJNS_1CILi0EEES2_EJiEEEDaRKNS_15ArithmeticTupleIJDpT_EEERKNS3_IJDpT0_EEEENKUlDpRKT_E_clIJiS2_EEEDaSH_) ;  /* 0xfffb299000007944 */ /* 0x022fea0003c3ffff */
[----:B------:R-:W-:Y:S02]  /*5cda0*/  MOV R4, 0x5cdc0 ;  /* 0x0005cdc000047802 */ /* 0x000fe40000000f00 */
[----:B-1---5:R-:W-:Y:S05]  /*5cdb0*/  CALL.REL.NOINC `($_ZN7cutlass13device_kernelIN5flash19enable_sm80_to_sm89INS1_16FlashAttnBwdSm80INS1_25CollectiveMainloopBwdSm80ILi2ELi2EN4cute5tupleIJNS5_1CILi128EEES8_NS7_ILi64EEEEEENS_10bfloat16_tEfNS_4arch4Sm80ELb0ELb1ELb1ELb0ELb0ELb0ELb0ELb0ELi2ELi4ELi4ELi4ELb0EEENS1_24CollectiveEpilogueBwdGQAISA_fSD_Li256ELb0ELb0EEENS1_19SingleTileSchedulerILb0ELb0ELb0ELi128EEEEEEEEEvNT_6ParamsE$_ZZN4cuteplIJNS_1CILi0EEES2_EJiS2_EEEDaRKNS_15ArithmeticTupleIJDpT_EEERKNS3_IJDpT0_EEEENKUlDpRKT_E_clIJiS2_EEEDaSH_) ;  /* 0xfffb29e000007944 */ /* 0x022fea0003c3ffff */
        /* <DEDUP_REMOVED lines=9> */
[----:B--23-5:R-:W-:Y:S05]  /*5ce50*/  CALL.REL.NOINC `($_ZN7cutlass13device_kernelIN5flash19enable_sm80_to_sm89INS1_16FlashAttnBwdSm80INS1_25CollectiveMainloopBwdSm80ILi2ELi2EN4cute5tupleIJNS5_1CILi128EEES8_NS7_ILi64EEEEEENS_10bfloat16_tEfNS_4arch4Sm80ELb0ELb1ELb1ELb0ELb0ELb0ELb0ELb0ELi2ELi4ELi4ELi4ELb0EEENS1_24CollectiveEpilogueBwdGQAISA_fSD_Li256ELb0ELb0EEENS1_19SingleTileSchedulerILb0ELb0ELb0ELi128EEEEEEEEEvNT_6ParamsE$_ZN4cute3eso3ESOILb1ELb0EJNS_10UnderscoreEiiEEC2ERKS2_RKiS7_) ;  /* 0xfffa9eb000007944 */ /* 0x02cfea0003c3ffff */
[----:B------:R-:W2:Y:S01]  /*5ce60*/  LDL R5, [R1+0x1688] ;  /* 0x0016880001057983 */ /* 0x000ea20000100800 */
[----:B------:R-:W-:Y:S02]  /*5ce70*/  MOV R4, 0x5cee0 ;  /* 0x0005cee000047802 */ /* 0x000fe40000000f00 */
[----:B-12---:R-:W-:Y:S01]  /*5ce80*/  SHF.R.S32.HI R2, RZ, 0x1f, R5 ;  /* 0x0000001fff027819 */ /* 0x006fe20000011405 */
[-C--:B------:R-:W-:Y:S02]  /*5ce90*/  IMAD R3, R91, R5.reuse, RZ ;  /* 0x000000055b037224 */ /* 0x080fe400078e02ff */
[----:B------:R-:W-:-:S04]  /*5cea0*/  IMAD.WIDE.U32 R6, R90, R5, RZ ;  /* 0x000000055a067225 */ /* 0x000fc800078e00ff */
[----:B------:R-:W-:-:S05]  /*5ceb0*/  IMAD R3, R90, R2, R3 ;  /* 0x000000025a037224 */ /* 0x000fca00078e0203 */
[----:B------:R-:W-:Y:S02]  /*5cec0*/  IADD3 R3, R7, R3, RZ ;  /* 0x0000000307037210 */ /* 0x000fe40007ffe0ff */
[----:B------:R-:W-:Y:S05]  /*5ced0*/  CALL.REL.NOINC `($_ZN7cutlass13device_kernelIN5flash19enable_sm80_to_sm89INS1_16FlashAttnBwdSm80INS1_25CollectiveMainloopBwdSm80ILi2ELi2EN4cute5tupleIJNS5_1CILi128EEES8_NS7_ILi64EEEEEENS_10bfloat16_tEfNS_4arch4Sm80ELb0ELb1ELb1ELb0ELb0ELb0ELb0ELb0ELi2ELi4ELi4ELi4ELb0EEENS1_24CollectiveEpilogueBwdGQAISA_fSD_Li256ELb0ELb0EEENS1_19SingleTileSchedulerILb0ELb0ELb0ELi128EEEEEEEEEvNT_6ParamsE$_ZN4cute3eso3ESOILb1ELb0EJNS_6LayoutINS_5tupleIJNS3_IJNS_1CILi8EEENS4_ILi1EEEEEEEEENS3_IJNS3_IJS6_NS4_ILi0EEEEEEEEEEElEEC2ERKSC_RKl) ;  /* 0xfffac6a000007944 */ /* 0x000fea0003c3ffff */
[----:B-1----:R-:W2:Y:S01]  /*5cee0*/  LDL.64 R2, [R1+0x1688] ;  /* 0x0016880001027983 */ /* 0x002ea20000100a00 */
[----:B------:R-:W-:Y:S02]  /*5cef0*/  MOV R8, 0x5cf30 ;  /* 0x0005cf3000087802 */ /* 0x000fe40000000f00 */
[----:B--2---:R-:W-:-:S04]  /*5cf00*/  LEA R4, P1, R2, R88, 0x1 ;  /* 0x0000005802047211 */ /* 0x004fc800078208ff */
[----:B------:R-:W-:-:S04]  /*5cf10*/  LEA.HI.X R9, R2, R89, R3, 0x1, P1 ;  /* 0x0000005902097211 */ /* 0x000fc800008f0c03 */
[----:B------:R-:W-:Y:S05]  /*5cf20*/  CALL.REL.NOINC `($_ZN7cutlass13device_kernelIN5flash19enable_sm80_to_sm89INS1_16FlashAttnBwdSm80INS1_25CollectiveMainloopBwdSm80ILi2ELi2EN4cute5tupleIJNS5_1CILi128EEES8_NS7_ILi64EEEEEENS_10bfloat16_tEfNS_4arch4Sm80ELb0ELb1ELb1ELb0ELb0ELb0ELb0ELb0ELi2ELi4ELi4ELi4ELb0EEENS1_24CollectiveEpilogueBwdGQAISA_fSD_Li256ELb0ELb0EEENS1_19SingleTileSchedulerILb0ELb0ELb0ELi128EEEEEEEEEvNT_6ParamsE$_ZN4cute8gmem_ptrIPKN7cutlass10bfloat16_tEECI1NS_12iter_adaptorIS4_S5_EEES4_) ;  /* 0xfffad87000007944 */ /* 0x000fea0003c3ffff */
[----:B------:R2:W5:Y:S01]  /*5cf30*/  LDL.64 R2, [R1+0x1688] ;  /* 0x0016880001027983 */ /* 0x0005620000100a00 */
[----:B------:R-:W-:-:S03]  /*5cf40*/  MOV R6, 0x5cf60 ;  /* 0x0005cf6000067802 */ /* 0x000fc60000000f00 */
[----:B-12--5:R-:W-:Y:S05]  /*5cf50*/  CALL.REL.NOINC `($_ZN7cutlass13device_kernelIN5flash19enable_sm80_to_sm89INS1_16FlashAttnBwdSm80INS1_25CollectiveMainloopBwdSm80ILi2ELi2EN4cute5tupleIJNS5_1CILi128EEES8_NS7_ILi64EEEEEENS_10bfloat16_tEfNS_4arch4Sm80ELb0ELb1ELb1ELb0ELb0ELb0ELb0ELb0ELi2ELi4ELi4ELi4ELb0EEENS1_24CollectiveEpilogueBwdGQAISA_fSD_Li256ELb0ELb0EEENS1_19SingleTileSchedulerILb0ELb0ELb0ELi128EEEEEEEEEvNT_6ParamsE$_ZN4cute3eso3ESOILb1ELb0EJNS_6LayoutINS_5tupleIJNS3_IJNS_1CILi8EEENS4_ILi1EEEEEEEEENS3_IJNS3_IJS6_NS4_ILi0EEEEEEEEEEENS_10ViewEngineINS_8gmem_ptrIPKN7cutlass10bfloat16_tEEEEEEEC2ERKSC_RKSK_) ;  /* 0xfffac51000007944 */ /* 0x026fea0003c3ffff */
[----:B-1----:R1:W5:Y:S01]  /*5cf60*/  LDL.64 R4, [R1+0x1688] ;  /* 0x0016880001047983 */ /* 0x0023620000100a00 */
[----:B------:R-:W-:Y:S01]  /*5cf70*/  IMAD.MOV.U32 R80, RZ, RZ, RZ ;  /* 0x000000ffff507224 */ /* 0x000fe200078e00ff */
[----:B------:R-:W-:Y:S02]  /*5cf80*/  MOV R79, R17 ;  /* 0x00000011004f7202 */ /* 0x000fe40000000f00 */
[----:B------:R-:W-:Y:S02]  /*5cf90*/  MOV R78, 0x5cfb0 ;  /* 0x0005cfb0004e7802 */ /* 0x000fe40000000f00 */
[----:B-1---5:R-:W-:Y:S05]  /*5cfa0*/  CALL.REL.NOINC `($_ZN7cutlass13device_kernelIN5flash19enable_sm80_to_sm89INS1_16FlashAttnBwdSm80INS1_25CollectiveMainloopBwdSm80ILi2ELi2EN4cute5tupleIJNS5_1CILi128EEES8_NS7_ILi64EEEEEENS_10bfloat16_tEfNS_4arch4Sm80ELb0ELb1ELb1ELb0ELb0ELb0ELb0ELb0ELi2ELi4ELi4ELi4ELb0EEENS1_24CollectiveEpilogueBwdGQAISA_fSD_Li256ELb0ELb0EEENS1_19SingleTileSchedulerILb0ELb0ELb0ELi128EEEEEEEEEvNT_6ParamsE$_ZN4cute3eso3ESOILb1ELb0EJNS_10UnderscoreEiiEEC2ERKS2_RKiS7_) ;  /* 0xfffa9d6000007944 */ /* 0x022fea0003c3ffff */
[----:B-1----:R-:W2:Y:S01]  /*5cfb0*/  LDL R3, [R1+0x1688] ;  /* 0x0016880001037983 */ /* 0x002ea20000100800 */
[----:B------:R-:W-:Y:S01]  /*5cfc0*/  IMAD.MOV.U32 R2, RZ, RZ, R81 ;  /* 0x000000ffff027224 */ /* 0x000fe200078e0051 */
[----:B------:R-:W-:Y:S02]  /*5cfd0*/  MOV R6, 0x5d000 ;  /* 0x0005d00000067802 */ /* 0x000fe40000000f00 */
[----:B--2---:R-:W-:Y:S02]  /*5cfe0*/  SHF.L.U32 R3, R3, 0xb, RZ ;  /* 0x0000000b03037819 */ /* 0x004fe400000006ff */
        /* <DEDUP_REMOVED lines=10> */
[----:B-1----:R1:W5:Y:S01]  /*5d090*/  LDL.64 R6, [R1+0x1688] ;  /* 0x0016880001067983 */ /* 0x0023620000100a00 */
[----:B------:R-:W-:Y:S02]  /*5d0a0*/  MOV R9, R5 ;  /* 0x0000000500097202 */ /* 0x000fe40000000f00 */
[----:B------:R-:W-:Y:S02]  /*5d0b0*/  MOV R8, 0x5d0d0 ;  /* 0x0005d0d000087802 */ /* 0x000fe40000000f00 */
[----:B-1---5:R-:W-:Y:S05]  /*5d0c0*/  CALL.REL.NOINC `($_ZN7cutlass13device_kernelIN5flash19enable_sm80_to_sm89INS1_16FlashAttnBwdSm80INS1_25CollectiveMainloopBwdSm80ILi2ELi2EN4cute5tupleIJNS5_1CILi128EEES8_NS7_ILi64EEEEEENS_10bfloat16_tEfNS_4arch4Sm80ELb0ELb1ELb1ELb0ELb0ELb0ELb0ELb0ELi2ELi4ELi4ELi4ELb0EEENS1_24CollectiveEpilogueBwdGQAISA_fSD_Li256ELb0ELb0EEENS1_19SingleTileSchedulerILb0ELb0ELb0ELi128EEEEEEEEEvNT_6ParamsE$_ZN4cute8gmem_ptrIPKN7cutlass10bfloat16_tEECI1NS_12iter_adaptorIS4_S5_EEES4_) ;  /* 0xfffad6d000007944 */ /* 0x022fea0003c3ffff */
[----:B------:R2:W5:Y:S01]  /*5d0d0*/  LDL.64 R2, [R1+0x1688] ;  /* 0x0016880001027983 */ /* 0x0005620000100a00 */
[----:B------:R-:W-:-:S03]  /*5d0e0*/  MOV R8, 0x5d100 ;  /* 0x0005d10000087802 */ /* 0x000fc60000000f00 */
[----:B-12--5:R-:W-:Y:S05]  /*5d0f0*/  CALL.REL.NOINC `($_ZN7cutlass13device_kernelIN5flash19enable_sm80_to_sm89INS1_16FlashAttnBwdSm80INS1_25CollectiveMainloopBwdSm80ILi2ELi2EN4cute5tupleIJNS5_1CILi128EEES8_NS7_ILi64EEEEEENS_10bfloat16_tEfNS_4arch4Sm80ELb0ELb1ELb1ELb0ELb0ELb0ELb0ELb0ELi2ELi4ELi4ELi4ELb0EEENS1_24CollectiveEpilogueBwdGQAISA_fSD_Li256ELb0ELb0EEENS1_19SingleTileSchedulerILb0ELb0ELb0ELi128EEEEEEEEEvNT_6ParamsE$_ZN4cute8gmem_ptrIPKN7cutlass9uint128_tEECI1NS_12iter_adaptorIS4_S5_EEES4_) ;  /* 0xfffad6e000007944 */ /* 0x026fea0003c3ffff */
[----:B-1----:R1:W5:Y:S01]  /*5d100*/  LDL.64 R2, [R1+0x1688] ;  /* 0x0016880001027983 */ /* 0x0023620000100a00 */
[----:B------:R-:W-:-:S03]  /*5d110*/  MOV R8, 0x5d130 ;  /* 0x0005d13000087802 */ /* 0x000fc60000000f00 */
[----:B-1---5:R-:W-:Y:S05]  /*5d120*/  CALL.REL.NOINC `($_ZN7cutlass13device_kernelIN5flash19enable_sm80_to_sm89INS1_16FlashAttnBwdSm80INS1_25CollectiveMainloopBwdSm80ILi2ELi2EN4cute5tupleIJNS5_1CILi128EEES8_NS7_ILi64EEEEEENS_10bfloat16_tEfNS_4arch4Sm80ELb0ELb1ELb1ELb0ELb0ELb0ELb0ELb0ELi2ELi4ELi4ELi4ELb0EEENS1_24CollectiveEpilogueBwdGQAISA_fSD_Li256ELb0ELb0EEENS1_19SingleTileSchedulerILb0ELb0ELb0ELi128EEEEEEEEEvNT_6ParamsE$_ZN4cute3eso3ESOILb1ELb0EJNS_6LayoutINS_5tupleIJNS3_IJNS_1CILi1EEES5_EEEEEENS3_IJNS3_IJS5_NS4_ILi0EEEEEEEEEEENS_10ViewEngineINS_8gmem_ptrIPKN7cutlass9uint128_tEEEEEEEC2ERKSB_RKSJ_) ;  /* 0xfffaba5000007944 */ /* 0x022fea0003c3ffff */
[----:B------:R2:W5:Y:S01]  /*5d130*/  LDL.64 R78, [R1+0x1688] ;  /* 0x00168800014e7983 */ /* 0x0005620000100a00 */
[----:B-1----:R-:W-:Y:S01]  /*5d140*/  IMAD.MOV.U32 R2, RZ, RZ, R6 ;  /* 0x000000ffff027224 */ /* 0x002fe200078e0006 */
[----:B------:R-:W-:Y:S01]  /*5d150*/  MOV R3, R7 ;  /* 0x0000000700037202 */ /* 0x000fe20000000f00 */
[----:B------:R-:W-:Y:S01]  /*5d160*/  IMAD.MOV.U32 R9, RZ, RZ, R81 ;  /* 0x000000ffff097224 */ /* 0x000fe200078e0051 */
[----:B------:R-:W-:-:S02]  /*5d170*/  MOV R8, 0x5d190 ;  /* 0x0005d19000087802 */ /* 0x000fc40000000f00 */
[----:B--2--5:R-:W-:Y:S05]  /*5d180*/  CALL.REL.NOINC `($_ZN7cutlass13device_kernelIN5flash19enable_sm80_to_sm89INS1_16FlashAttnBwdSm80INS1_25CollectiveMainloopBwdSm80ILi2ELi2EN4cute5tupleIJNS5_1CILi128EEES8_NS7_ILi64EEEEEENS_10bfloat16_tEfNS_4arch4Sm80ELb0ELb1ELb1ELb0ELb0ELb0ELb0ELb0ELi2ELi4ELi4ELi4ELb0EEENS1_24CollectiveEpilogueBwdGQAISA_fSD_Li256ELb0ELb0EEENS1_19SingleTileSchedulerILb0ELb0ELb0ELi128EEEEEEEEEvNT_6ParamsE$_ZN4cute8smem_ptrIPN7cutlass10bfloat16_tEECI1NS_12iter_adaptorIS3_S4_EEES3_) ;  /* 0xfffad71000007944 */ /* 0x024fea0003c3ffff */
[----:B-1----:R1:W5:Y:S01]  /*5d190*/  LDL.64 R2, [R1+0x1688] ;  /* 0x0016880001027983 */ /* 0x0023620000100a00 */
[----:B------:R-:W-:-:S02]  /*5d1a0*/  MOV R4, R81 ;  /* 0x0000005100047202 */ /* 0x000fc40000000f00 */
[----:B------:R-:W-:Y:S02]  /*5d1b0*/  MOV R6, 0x5d1d0 ;  /* 0x0005d1d000067802 */ /* 0x000fe40000000f00 */
[----:B-1---5:R-:W-:Y:S05]  /*5d1c0*/  CALL.REL.NOINC `($_ZN7cutlass13device_kernelIN5flash19enable_sm80_to_sm89INS1_16FlashAttnBwdSm80INS1_25CollectiveMainloopBwdSm80ILi2ELi2EN4cute5tupleIJNS5_1CILi128EEES8_NS7_ILi64EEEEEENS_10bfloat16_tEfNS_4arch4Sm80ELb0ELb1ELb1ELb0ELb0ELb0ELb0ELb0ELi2ELi4ELi4ELi4ELb0EEENS1_24CollectiveEpilogueBwdGQAISA_fSD_Li256ELb0ELb0EEENS1_19SingleTileSchedulerILb0ELb0ELb0ELi128EEEEEEEEEvNT_6ParamsE$_ZN4cute8smem_ptrIPN7cutlass9uint128_tEECI1NS_12iter_adaptorIS3_S4_EEES3_) ;  /* 0xfffad71000007944 */ /* 0x022fea0003c3ffff */
[----:B-1----:R1:W5:Y:S01]  /*5d1d0*/  LDL.64 R2, [R1+0x1688] ;  /* 0x0016880001027983 */ /* 0x0023620000100a00 */
[----:B------:R-:W-:Y:S02]  /*5d1e0*/  MOV R4, R81 ;  /* 0x0000005100047202 */ /* 0x000fe40000000f00 */
[----:B------:R-:W-:Y:S02]  /*5d1f0*/  MOV R6, 0x5d210 ;  /* 0x0005d21000067802 */ /* 0x000fe40000000f00 */
[----:B-1---5:R-:W-:Y:S05]  /*5d200*/  CALL.REL.NOINC `($_ZN7cutlass13device_kernelIN5flash19enable_sm80_to_sm89INS1_16FlashAttnBwdSm80INS1_25CollectiveMainloopBwdSm80ILi2ELi2EN4cute5tupleIJNS5_1CILi128EEES8_NS7_ILi64EEEEEENS_10bfloat16_tEfNS_4arch4Sm80ELb0ELb1ELb1ELb0ELb0ELb0ELb0ELb0ELi2ELi4ELi4ELi4ELb0EEENS1_24CollectiveEpilogueBwdGQAISA_fSD_Li256ELb0ELb0EEENS1_19SingleTileSchedulerILb0ELb0ELb0ELi128EEEEEEEEEvNT_6ParamsE$_ZN4cute3eso3ESOILb1ELb0EJNS_6LayoutINS_5tupleIJNS3_IJNS_1CILi1EEES5_EEEEEENS3_IJNS3_IJS5_NS4_ILi0EEEEEEEEEEENS_10ViewEngineINS_8smem_ptrIPN7cutlass9uint128_tEEEEEEEC2ERKSB_RKSI_) ;  /* 0xfffab9b000007944 */ /* 0x022fea0003c3ffff */
[----:B-1----:R1:W5:Y:S01]  /*5d210*/  LDL R4, [R1+0x1688] ;  /* 0x0016880001047983 */ /* 0x0023620000100800 */
[----:B------:R-:W-:-:S03]  /*5d220*/  MOV R2, 0x5d240 ;  /* 0x0005d24000027802 */ /* 0x000fc60000000f00 */
[----:B-1---5:R-:W-:Y:S05]  /*5d230*/  CALL.REL.NOINC `($_ZN7cutlass13device_kernelIN5flash19enable_sm80_to_sm89INS1_16FlashAttnBwdSm80INS1_25CollectiveMainloopBwdSm80ILi2ELi2EN4cute5tupleIJNS5_1CILi128EEES8_NS7_ILi64EEEEEENS_10bfloat16_tEfNS_4arch4Sm80ELb0ELb1ELb1ELb0ELb0ELb0ELb0ELb0ELi2ELi4ELi4ELi4ELb0EEENS1_24CollectiveEpilogueBwdGQAISA_fSD_Li256ELb0ELb0EEENS1_19SingleTileSchedulerILb0ELb0ELb0ELi128EEEEEEEEEvNT_6ParamsE$_ZN73_INTERNAL_24fd9406_37_flash_bwd_hdim64_bf16_softcap_sm80_cu_3fbc093a_291824__cvta_generic_to_sharedEPKv) ;  /* 0xfffad7c000007944 */ /* 0x022fea0003c3ffff */
        /* <DEDUP_REMOVED lines=10> */
[----:B-1----:R-:W-:Y:S05]  /*5d2e0*/  CALL.REL.NOINC `($_ZN7cutlass13device_kernelIN5flash19enable_sm80_to_sm89INS1_16FlashAttnBwdSm80INS1_25CollectiveMainloopBwdSm80ILi2ELi2EN4cute5tupleIJNS5_1CILi128EEES8_NS7_ILi64EEEEEENS_10bfloat16_tEfNS_4arch4Sm80ELb0ELb1ELb1ELb0ELb0ELb0ELb0ELb0ELi2ELi4ELi4ELi4ELb0EEENS1_24CollectiveEpilogueBwdGQAISA_fSD_Li256ELb0ELb0EEENS1_19SingleTileSchedulerILb0ELb0ELb0ELi128EEEEEEEEEvNT_6ParamsE$_ZN4cute3eso3ESOILb1ELb0EJNS_1CILi0EEEiS3_EEC2ERKS3_RKiS6_) ;  /* 0xfffa9e4000007944 */ /* 0x002fea0003c3ffff */
[----:B-1----:R-:W2:Y:S01]  /*5d2f0*/  LDL R3, [R1+0x1688] ;  /* 0x0016880001037983 */ /* 0x002ea20000100800 */
[----:B------:R-:W-:Y:S01]  /*5d300*/  IMAD.MOV.U32 R2, RZ, RZ, R81 ;  /* 0x000000ffff027224 */ /* 0x000fe200078e0051 */
[----:B------:R-:W-:-:S02]  /*5d310*/  MOV R10, 0x5d340 ;  /* 0x0005d340000a7802 */ /* 0x000fc40000000f00 */
[----:B--2---:R-:W-:Y:S02]  /*5d320*/  SHF.L.U32 R3, R3, 0x5, RZ ;  /* 0x0000000503037819 */ /* 0x004fe400000006ff */
[----:B------:R-:W-:Y:S05]  /*5d330*/  CALL.REL.NOINC `($_ZN7cutlass13device_kernelIN5flash19enable_sm80_to_sm89INS1_16FlashAttnBwdSm80INS1_25CollectiveMainloopBwdSm80ILi2ELi2EN4cute5tupleIJNS5_1CILi128EEES8_NS7_ILi64EEEEEENS_10bfloat16_tEfNS_4arch4Sm80ELb0ELb1ELb1ELb0ELb0ELb0ELb0ELb0ELi2ELi4ELi4ELi4ELb0EEENS1_24CollectiveEpilogueBwdGQAISA_fSD_Li256ELb0ELb0EEENS1_19SingleTileSchedulerILb0ELb0ELb0ELi128EEEEEEEEEvNT_6ParamsE$_ZN4cute5tupleIJiEEC2ERKi) ;  /* 0xfffad38000007944 */ /* 0x000fea0003c3ffff */
[----:B------:R1:W5:Y:S01]  /*5d340*/  LDL R3, [R1+0x1688] ;  /* 0x0016880001037983 */ /* 0x0003620000100800 */
        /* <DEDUP_REMOVED lines=43> */
[----:B------:R-:W-:Y:S01]  /*5d600*/  IMAD.MOV.U32 R80, RZ, RZ, 0x1 ;  /* 0x00000001ff507424 */ /* 0x000fe200078e00ff */
        /* <DEDUP_REMOVED lines=209> */
[----:B------:R-:W-:Y:S01]  /*5e320*/  IMAD.MOV.U32 R79, RZ, RZ, R17 ;  /* 0x000000ffff4f7224 */ /* 0x000fe200078e0011 */
[----:B------:R-:W-:Y:S02]  /*5e330*/  MOV R80, 0x3 ;  /* 0x0000000300507802 */ /* 0x000fe40000000f00 */
        /* <DEDUP_REMOVED lines=54> */
[----:B-1---5:R-:W-:Y:S05]  /*5e6a0*/  CALL.REL.NOINC `($_ZN7cutlass13device_kernelIN5flash19enable_sm80_to_sm89INS1_16FlashAttnBwdSm80INS1_25CollectiveMainloopBwdSm80ILi2ELi2EN4cute5tupleIJNS5_1CILi128EEES8_NS7_ILi64EEEEEENS_10bfloat16_tEfNS_4arch4Sm80ELb0ELb1ELb1ELb0ELb0ELb0ELb0ELb0ELi2ELi4ELi4ELi4ELb0EEENS1_24CollectiveEpilogueBwdGQAISA_fSD_Li256ELb0ELb0EEENS1_19SingleTileSchedulerILb0ELb0ELb0ELi128EEEEEEEEEvNT_6ParamsE$_ZN4cute3eso3ESOILb1ELb0EJNS_10UnderscoreES2_iEEC2ERKS2_S5_RKi) ;  /* 0xfffa85e000007944 */ /* 0x022fea0003c3ffff */
[----:B-1----:R-:W2:Y:S01]  /*5e6b0*/  LDL R3, [R1+0x1688] ;  /* 0x0016880001037983 */ /* 0x002ea20000100800 */
[----:B------:R-:W-:-:S02]  /*5e6c0*/  MOV R6, 0x5e6f0 ;  /* 0x0005e6f000067802 */ /* 0x000fc40000000f00 */
[----:B--2---:R-:W-:Y:S02]  /*5e6d0*/  SHF.L.U32 R3, R3, 0x7, RZ ;  /* 0x0000000703037819 */ /* 0x004fe400000006ff */
[----:B------:R-:W-:Y:S05]  /*5e6e0*/  CALL.REL.NOINC `($_ZN7cutlass13device_kernelIN5flash19enable_sm80_to_sm89INS1_16FlashAttnBwdSm80INS1_25CollectiveMainloopBwdSm80ILi2ELi2EN4cute5tupleIJNS5_1CILi128EEES8_NS7_ILi64EEEEEENS_10bfloat16_tEfNS_4arch4Sm80ELb0ELb1ELb1ELb0ELb0ELb0ELb0ELb0ELi2ELi4ELi4ELi4ELb0EEENS1_24CollectiveEpilogueBwdGQAISA_fSD_Li256ELb0ELb0EEENS1_19SingleTileSchedulerILb0ELb0ELb0ELi128EEEEEEEEEvNT_6ParamsE$_ZN4cute3eso3ESOILb1ELb0EJNS_6LayoutINS_5tupleIJNS3_IJNS_1CILi4EEENS4_ILi1EEEEEES6_EEENS3_IJNS3_IJS6_NS4_ILi0EEEEEES9_EEEEEiEEC2ERKSC_RKi) ;  /* 0xfffaad4000007944 */ /* 0x000fea0003c3ffff */
[----:B------:R-:W-:Y:S01]  /*5e6f0*/  ULDC.64 UR8, c[0x0][0x118] ;  /* 0x0000460000087ab9 */ /* 0x000fe20000000a00 */
[----:B-1----:R-:W2:Y:S04]  /*5e700*/  LDL R2, [R1+0x1688] ;  /* 0x0016880001027983 */ /* 0x002ea80000100800 */
[----:B------:R-:W2:Y:S01]  /*5e710*/  LD.E.64 R4, [R10.64+0x8] ;  /* 0x000008080a047980 */ /* 0x000ea2000c101b00 */
[----:B------:R-:W-:Y:S01]  /*5e720*/  MOV R8, 0x5e760 ;  /* 0x0005e76000087802 */ /* 0x000fe20000000f00 */
[----:B--2---:R-:W-:Y:S01]  /*5e730*/  IMAD.WIDE R4, R2, 0x4, R4 ;  /* 0x0000000402047825 */ /* 0x004fe200078e0204 */
[----:B------:R-:W-:-:S03]  /*5e740*/  MOV R2, R81 ;  /* 0x0000005100027202 */ /* 0x000fc60000000f00 */
[----:B------:R-:W-:Y:S05]  /*5e750*/  CALL.REL.NOINC `($_ZN7cutlass13device_kernelIN5flash19enable_sm80_to_sm89INS1_16FlashAttnBwdSm80INS1_25CollectiveMainloopBwdSm80ILi2ELi2EN4cute5tupleIJNS5_1CILi128EEES8_NS7_ILi64EEEEEENS_10bfloat16_tEfNS_4arch4Sm80ELb0ELb1ELb1ELb0ELb0ELb0ELb0ELb0ELi2ELi4ELi4ELi4ELb0EEENS1_24CollectiveEpilogueBwdGQAISA_fSD_Li256ELb0ELb0EEENS1_19SingleTileSchedulerILb0ELb0ELb0ELi128EEEEEEEEEvNT_6ParamsE$_ZN4cute8gmem_ptrIPKfECI1NS_12iter_adaptorIS2_S3_EEES2_) ;  /* 0xfffac0c000007944 */ /* 0x000fea0003c3ffff */
[----:B-1----:R1:W5:Y:S01]  /*5e760*/  LDL.64 R2, [R1+0x1688] ;  /* 0x0016880001027983 */ /* 0x0023620000100a00 */
[----:B------:R-:W-:-:S03]  /*5e770*/  MOV R6, 0x5e790 ;  /* 0x0005e79000067802 */ /* 0x000fc60000000f00 */
[----:B-1---5:R-:W-:Y:S05]  /*5e780*/  CALL.REL.NOINC `($_ZN7cutlass13device_kernelIN5flash19enable_sm80_to_sm89INS1_16FlashAttnBwdSm80INS1_25CollectiveMainloopBwdSm80ILi2ELi2EN4cute5tupleIJNS5_1CILi128EEES8_NS7_ILi64EEEEEENS_10bfloat16_tEfNS_4arch4Sm80ELb0ELb1ELb1ELb0ELb0ELb0ELb0ELb0ELi2ELi4ELi4ELi4ELb0EEENS1_24CollectiveEpilogueBwdGQAISA_fSD_Li256ELb0ELb0EEENS1_19SingleTileSchedulerILb0ELb0ELb0ELi128EEEEEEEEEvNT_6ParamsE$_ZN4cute3eso3ESOILb1ELb0EJNS_6LayoutINS_5tupleIJNS3_IJNS_1CILi4EEENS4_ILi1EEEEEES6_EEENS3_IJNS3_IJS6_NS4_ILi0EEEEEES9_EEEEENS_10ViewEngineINS_8gmem_ptrIPKfEEEEEEC2ERKSC_RKSI_) ;  /* 0xfffaac2000007944 */ /* 0x022fea0003c3ffff */
[----:B------:R-:W-:Y:S01]  /*5e790*/  ULDC.64 UR8, c[0x0][0x118] ;  /* 0x0000460000087ab9 */ /* 0x000fe20000000a00 */
[----:B-1----:R1:W5:Y:S04]  /*5e7a0*/  LDL.64 R4, [R1+0x1688] ;  /* 0x0016880001047983 */ /* 0x0023680000100a00 */
[----:B------:R1:W5:Y:S01]  /*5e7b0*/  LD.E.64 R10, [R84.64+0x40] ;  /* 0x00004008540a7980 */ /* 0x000362000c101b00 */
[----:B------:R-:W-:-:S02]  /*5e7c0*/  MOV R3, R15 ;  /* 0x0000000f00037202 */ /* 0x000fc40000000f00 */
[----:B------:R-:W-:Y:S02]  /*5e7d0*/  MOV R8, 0x5e7f0 ;  /* 0x0005e7f000087802 */ /* 0x000fe40000000f00 */
[----:B-1---5:R-:W-:Y:S05]  /*5e7e0*/  CALL.REL.NOINC `($_ZN7cutlass13device_kernelIN5flash19enable_sm80_to_sm89INS1_16FlashAttnBwdSm80INS1_25CollectiveMainloopBwdSm80ILi2ELi2EN4cute5tupleIJNS5_1CILi128EEES8_NS7_ILi64EEEEEENS_10bfloat16_tEfNS_4arch4Sm80ELb0ELb1ELb1ELb0ELb0ELb0ELb0ELb0ELi2ELi4ELi4ELi4ELb0EEENS1_24CollectiveEpilogueBwdGQAISA_fSD_Li256ELb0ELb0EEENS1_19SingleTileSchedulerILb0ELb0ELb0ELi128EEEEEEEEEvNT_6ParamsE$_ZN4cute3eso3ESOILb1ELb0EJNS_10UnderscoreES2_iEEC2ERKS2_S5_RKi) ;  /* 0xfffa84a000007944 */ /* 0x022fea0003c3ffff */
[----:B-1----:R-:W2:Y:S01]  /*5e7f0*/  LDL R3, [R1+0x1688] ;  /* 0x0016880001037983 */ /* 0x002ea20000100800 */
[----:B------:R-:W-:Y:S02]  /*5e800*/  MOV R6, 0x5e830 ;  /* 0x0005e83000067802 */ /* 0x000fe40000000f00 */
[----:B--2---:R-:W-:Y:S02]  /*5e810*/  SHF.L.U32 R3, R3, 0x7, RZ ;  /* 0x0000000703037819 */ /* 0x004fe400000006ff */
[----:B------:R-:W-:Y:S05]  /*5e820*/  CALL.REL.NOINC `($_ZN7cutlass13device_kernelIN5flash19enable_sm80_to_sm89INS1_16FlashAttnBwdSm80INS1_25CollectiveMainloopBwdSm80ILi2ELi2EN4cute5tupleIJNS5_1CILi128EEES8_NS7_ILi64EEEEEENS_10bfloat16_tEfNS_4arch4Sm80ELb0ELb1ELb1ELb0ELb0ELb0ELb0ELb0ELi2ELi4ELi4ELi4ELb0EEENS1_24CollectiveEpilogueBwdGQAISA_fSD_Li256ELb0ELb0EEENS1_19SingleTileSchedulerILb0ELb0ELb0ELi128EEEEEEEEEvNT_6ParamsE$_ZN4cute3eso3ESOILb1ELb0EJNS_6LayoutINS_5tupleIJNS3_IJNS_1CILi4EEENS4_ILi1EEEEEES6_EEENS3_IJNS3_IJS6_NS4_ILi0EEEEEES9_EEEEEiEEC2ERKSC_RKi) ;  /* 0xfffaac0000007944 */ /* 0x000fea0003c3ffff */
[----:B------:R-:W-:Y:S01]  /*5e830*/  ULDC.64 UR8, c[0x0][0x118] ;  /* 0x0000460000087ab9 */ /* 0x000fe20000000a00 */
[----:B-1----:R-:W2:Y:S04]  /*5e840*/  LDL R2, [R1+0x1688] ;  /* 0x0016880001027983 */ /* 0x002ea80000100800 */
[----:B------:R-:W2:Y:S01]  /*5e850*/  LD.E.64 R10, [R10.64] ;  /* 0x000000080a0a7980 */ /* 0x000ea2000c101b00 */
[----:B------:R-:W-:Y:S02]  /*5e860*/  MOV R6, R81 ;  /* 0x0000005100067202 */ /* 0x000fe40000000f00 */
[----:B------:R-:W-:Y:S01]  /*5e870*/  MOV R8, 0x5e8a0 ;  /* 0x0005e8a000087802 */ /* 0x000fe20000000f00 */
[----:B--2---:R-:W-:-:S04]  /*5e880*/  IMAD.WIDE R2, R2, 0x4, R10 ;  /* 0x0000000402027825 */ /* 0x004fc800078e020a */
[----:B------:R-:W-:Y:S05]  /*5e890*/  CALL.REL.NOINC `($_ZN7cutlass13device_kernelIN5flash19enable_sm80_to_sm89INS1_16FlashAttnBwdSm80INS1_25CollectiveMainloopBwdSm80ILi2ELi2EN4cute5tupleIJNS5_1CILi128EEES8_NS7_ILi64EEEEEENS_10bfloat16_tEfNS_4arch4Sm80ELb0ELb1ELb1ELb0ELb0ELb0ELb0ELb0ELi2ELi4ELi4ELi4ELb0EEENS1_24CollectiveEpilogueBwdGQAISA_fSD_Li256ELb0ELb0EEENS1_19SingleTileSchedulerILb0ELb0ELb0ELi128EEEEEEEEEvNT_6ParamsE$_ZN4cute8smem_ptrIPfECI1NS_12iter_adaptorIS1_S2_EEES1_) ;  /* 0xfffac08000007944 */ /* 0x000fea0003c3ffff */
[----:B-1----:R1:W5:Y:S01]  /*5e8a0*/  LDL.64 R2, [R1+0x1688] ;  /* 0x0016880001027983 */ /* 0x0023620000100a00 */
[----:B------:R-:W-:-:S03]  /*5e8b0*/  MOV R8, 0x5e8d0 ;  /* 0x0005e8d000087802 */ /* 0x000fc60000000f00 */
[----:B-1---5:R-:W-:Y:S05]  /*5e8c0*/  CALL.REL.NOINC `($_ZN7cutlass13device_kernelIN5flash19enable_sm80_to_sm89INS1_16FlashAttnBwdSm80INS1_25CollectiveMainloopBwdSm80ILi2ELi2EN4cute5tupleIJNS5_1CILi128EEES8_NS7_ILi64EEEEEENS_10bfloat16_tEfNS_4arch4Sm80ELb0ELb1ELb1ELb0ELb0ELb0ELb0ELb0ELi2ELi4ELi4ELi4ELb0EEENS1_24CollectiveEpilogueBwdGQAISA_fSD_Li256ELb0ELb0EEENS1_19SingleTileSchedulerILb0ELb0ELb0ELi128EEEEEEEEEvNT_6ParamsE$_ZN4cute3eso3ESOILb1ELb0EJNS_6LayoutINS_5tupleIJNS3_IJNS_1CILi4EEENS4_ILi1EEEEEES6_EEENS3_IJNS3_IJS6_NS4_ILi0EEEEEES9_EEEEENS_10ViewEngineINS_8smem_ptrIPfEEEEEEC2ERKSC_RKSH_) ;  /* 0xfffaab2000007944 */ /* 0x022fea0003c3ffff */
[----:B------:R-:W-:Y:S01]  /*5e8d0*/  ULDC.64 UR8, c[0x0][0x118] ;  /* 0x0000460000087ab9 */ /* 0x000fe20000000a00 */
[----:B-1----:R1:W5:Y:S04]  /*5e8e0*/  LDL.64 R6, [R1+0x1688] ;  /* 0x0016880001067983 */ /* 0x0023680000100a00 */
[----:B------:R1:W5:Y:S01]  /*5e8f0*/  LD.E.64 R10, [R84.64+0x48] ;  /* 0x00004808540a7980 */ /* 0x000362000c101b00 */
[----:B------:R-:W-:-:S02]  /*5e900*/  MOV R3, RZ ;  /* 0x000000ff00037202 */ /* 0x000fc40000000f00 */
[----:B------:R-:W-:Y:S02]  /*5e910*/  MOV R8, 0x5e930 ;  /* 0x0005e93000087802 */ /* 0x000fe40000000f00 */
[----:B-1---5:R-:W-:Y:S05]  /*5e920*/  CALL.REL.NOINC `($_ZN7cutlass13device_kernelIN5flash19enable_sm80_to_sm89INS1_16FlashAttnBwdSm80INS1_25CollectiveMainloopBwdSm80ILi2ELi2EN4cute5tupleIJNS5_1CILi128EEES8_NS7_ILi64EEEEEENS_10bfloat16_tEfNS_4arch4Sm80ELb0ELb1ELb1ELb0ELb0ELb0ELb0ELb0ELi2ELi4ELi4ELi4ELb0EEENS1_24CollectiveEpilogueBwdGQAISA_fSD_Li256ELb0ELb0EEENS1_19SingleTileSchedulerILb0ELb0ELb0ELi128EEEEEEEEEvNT_6ParamsE$_ZN4cute3eso3ESOILb1ELb0EJNS_1CILi0EEEiEEC2ERKS3_RKi) ;  /* 0xfffa87c000007944 */ /* 0x022fea0003c3ffff */
[----:B------:R-:W-:Y:S02]  /*5e930*/  ULDC.64 UR8, c[0x0][0x118] ;  /* 0x0000460000087ab9 */ /* 0x000fe40000000a00 */
[----:B-1----:R1:W5:Y:S01]  /*5e940*/  LD.E R3, [R10.64] ;  /* 0x000000080a037980 */ /* 0x002362000c101900 */
[----:B------:R-:W-:-:S03]  /*5e950*/  MOV R16, 0x5e970 ;  /* 0x0005e97000107802 */ /* 0x000fc60000000f00 */
[----:B-1---5:R-:W-:Y:S05]  /*5e960*/  CALL.REL.NOINC `($_ZN7cutlass13device_kernelIN5flash19enable_sm80_to_sm89INS1_16FlashAttnBwdSm80INS1_25CollectiveMainloopBwdSm80ILi2ELi2EN4cute5tupleIJNS5_1CILi128EEES8_NS7_ILi64EEEEEENS_10bfloat16_tEfNS_4arch4Sm80ELb0ELb1ELb1ELb0ELb0ELb0ELb0ELb0ELi2ELi4ELi4ELi4ELb0EEENS1_24CollectiveEpilogueBwdGQAISA_fSD_Li256ELb0ELb0EEENS1_19SingleTileSchedulerILb0ELb0ELb0ELi128EEEEEEEEEvNT_6ParamsE$_ZZN4cuteplIJiEJNS_1CILi0EEEEEEDaRKNS_15ArithmeticTupleIJDpT_EEERKNS3_IJDpT0_EEEENKUlDpRKT_E_clIJiEEEDaSH_) ;  /* 0xfffb103000007944 */ /* 0x022fea0003c3ffff */
[----:B-----5:R-:W-:Y:S02]  /*5e970*/  ISETP.GT.AND P0, PT, R2, 0x7f, PT ;  /* 0x0000007f0200780c */ /* 0x020fe40003f04270 */
[----:B------:R-:W-:-:S11]  /*5e980*/  MOV R15, 0x0 ;  /* 0x00000000000f7802 */ /* 0x000fd60000000f00 */
[----:B------:R-:W-:Y:S05]  /*5e990*/  @P0 RET.REL.NODEC R14 `(_ZN7cutlass13device_kernelIN5flash19enable_sm80_to_sm89INS1_16FlashAttnBwdSm80INS1_25CollectiveMainloopBwdSm80ILi2ELi2EN4cute5tupleIJNS5_1CILi128EEES8_NS7_ILi64EEEEEENS_10bfloat16_tEfNS_4arch4Sm80ELb0ELb1ELb1ELb0ELb0ELb0ELb0ELb0ELi2ELi4ELi4ELi4ELb0EEENS1_24CollectiveEpilogueBwdGQAISA_fSD_Li256ELb0ELb0EEENS1_19SingleTileSchedulerILb0ELb0ELb0ELi128EEEEEEEEEvNT_6ParamsE) ;  /* 0xfffa16600e000950 */ /* 0x000fea0003c3ffff */
[----:B------:R-:W-:Y:S02]  /*5e9a0*/  ULDC.64 UR8, c[0x0][0x118] ;  /* 0x0000460000087ab9 */ /* 0x000fe40000000a00 */
[----:B------:R-:W5:Y:S01]  /*5e9b0*/  LD.E.64 R84, [R84.64+0x50] ;  /* 0x0000500854547980 */ /* 0x000f62000c101b00 */
[----:B------:R-:W-:Y:S01]  /*5e9c0*/  IMAD.MOV.U32 R2, RZ, RZ, R13 ;  /* 0x000000ffff027224 */ /* 0x000fe200078e000d */
[----:B------:R-:W-:Y:S02]  /*5e9d0*/  MOV R3, RZ ;  /* 0x000000ff00037202 */ /* 0x000fe40000000f00 */
[----:B------:R-:W-:Y:S02]  /*5e9e0*/  MOV R10, 0x5ea00 ;  /* 0x0005ea00000a7802 */ /* 0x000fe40000000f00 */
[----:B-1---5:R-:W-:Y:S05]  /*5e9f0*/  CALL.REL.NOINC `($_ZN7cutlass13device_kernelIN5flash19enable_sm80_to_sm89INS1_16FlashAttnBwdSm80INS1_25CollectiveMainloopBwdSm80ILi2ELi2EN4cute5tupleIJNS5_1CILi128EEES8_NS7_ILi64EEEEEENS_10bfloat16_tEfNS_4arch4Sm80ELb0ELb1ELb1ELb0ELb0ELb0ELb0ELb0ELi2ELi4ELi4ELi4ELb0EEENS1_24CollectiveEpilogueBwdGQAISA_fSD_Li256ELb0ELb0EEENS1_19SingleTileSchedulerILb0ELb0ELb0ELi128EEEEEEEEEvNT_6ParamsE$_ZN4cute3eso3ESOILb1ELb0EJNS_10UnderscoreEiEEC2ERKS2_RKi) ;  /* 0xfffa82d000007944 */ /* 0x022fea0003c3ffff */
[----:B-1----:R-:W-:Y:S02]  /*5ea00*/  MOV R2, R13 ;  /* 0x0000000d00027202 */ /* 0x002fe40000000f00 */
[----:B------:R-:W-:Y:S02]  /*5ea10*/  MOV R8, 0x5ea30 ;  /* 0x0005ea3000087802 */ /* 0x000fe40000000f00 */
[----:B------:R-:W-:Y:S05]  /*5ea20*/  CALL.REL.NOINC `($_ZN7cutlass13device_kernelIN5flash19enable_sm80_to_sm89INS1_16FlashAttnBwdSm80INS1_25CollectiveMainloopBwdSm80ILi2ELi2EN4cute5tupleIJNS5_1CILi128EEES8_NS7_ILi64EEEEEENS_10bfloat16_tEfNS_4arch4Sm80ELb0ELb1ELb1ELb0ELb0ELb0ELb0ELb0ELi2ELi4ELi4ELi4ELb0EEENS1_24CollectiveEpilogueBwdGQAISA_fSD_Li256ELb0ELb0EEENS1_19SingleTileSchedulerILb0ELb0ELb0ELi128EEEEEEEEEvNT_6ParamsE$_ZN4cute8gmem_ptrIPKfECI1NS_12iter_adaptorIS2_S3_EEES2_) ;  /* 0xfffabdf000007944 */ /* 0x000fea0003c3ffff */
[----:B-1----:R1:W5:Y:S01]  /*5ea30*/  LDL.64 R2, [R1+0x1680] ;  /* 0x0016800001027983 */ /* 0x0023620000100a00 */
[----:B------:R-:W-:-:S03]  /*5ea40*/  MOV R8, 0x5ea60 ;  /* 0x0005ea6000087802 */ /* 0x000fc60000000f00 */
[----:B-1---5:R-:W-:Y:S05]  /*5ea50*/  CALL.REL.NOINC `($_ZN7cutlass13device_kernelIN5flash19enable_sm80_to_sm89INS1_16FlashAttnBwdSm80INS1_25CollectiveMainloopBwdSm80ILi2ELi2EN4cute5tupleIJNS5_1CILi128EEES8_NS7_ILi64EEEEEENS_10bfloat16_tEfNS_4arch4Sm80ELb0ELb1ELb1ELb0ELb0ELb0ELb0ELb0ELi2ELi4ELi4ELi4ELb0EEENS1_24CollectiveEpilogueBwdGQAISA_fSD_Li256ELb0ELb0EEENS1_19SingleTileSchedulerILb0ELb0ELb0ELi128EEEEEEEEEvNT_6ParamsE$_ZN4cute3eso3ESOILb1ELb0EJNS_6LayoutINS_5tupleIJNS3_IJNS_1CILi4EEENS4_ILi1EEEEEEEEENS3_IJNS3_IJS6_NS4_ILi0EEEEEEEEEEENS_10ViewEngineINS_8gmem_ptrIPKfEEEEEEC2ERKSC_RKSI_) ;  /* 0xfffaa89000007944 */ /* 0x022fea0003c3ffff */
[----:B-1----:R1:W5:Y:S01]  /*5ea60*/  LDL.64 R4, [R1+0x1680] ;  /* 0x0016800001047983 */ /* 0x0023620000100a00 */
[----:B------:R-:W-:Y:S01]  /*5ea70*/  IMAD.MOV.U32 R2, RZ, RZ, R13 ;  /* 0x000000ffff027224 */ /* 0x000fe200078e000d */
[----:B------:R-:W-:-:S02]  /*5ea80*/  MOV R3, RZ ;  /* 0x000000ff00037202 */ /* 0x000fc40000000f00 */
[----:B------:R-:W-:Y:S02]  /*5ea90*/  MOV R10, 0x5eab0 ;  /* 0x0005eab0000a7802 */ /* 0x000fe40000000f00 */
[----:B-1---5:R-:W-:Y:S05]  /*5eaa0*/  CALL.REL.NOINC `($_ZN7cutlass13device_kernelIN5flash19enable_sm80_to_sm89INS1_16FlashAttnBwdSm80INS1_25CollectiveMainloopBwdSm80ILi2ELi2EN4cute5tupleIJNS5_1CILi128EEES8_NS7_ILi64EEEEEENS_10bfloat16_tEfNS_4arch4Sm80ELb0ELb1ELb1ELb0ELb0ELb0ELb0ELb0ELi2ELi4ELi4ELi4ELb0EEENS1_24CollectiveEpilogueBwdGQAISA_fSD_Li256ELb0ELb0EEENS1_19SingleTileSchedulerILb0ELb0ELb0ELi128EEEEEEEEEvNT_6ParamsE$_ZN4cute3eso3ESOILb1ELb0EJNS_10UnderscoreEiEEC2ERKS2_RKi) ;  /* 0xfffa822000007944 */ /* 0x022fea0003c3ffff */
[----:B-1----:R-:W-:Y:S01]  /*5eab0*/  IMAD.MOV.U32 R2, RZ, RZ, R6 ;  /* 0x000000ffff027224 */ /* 0x002fe200078e0006 */
[----:B------:R-:W-:Y:S01]  /*5eac0*/  MOV R3, R7 ;  /* 0x0000000700037202 */ /* 0x000fe20000000f00 */
[----:B------:R-:W-:Y:S01]  /*5ead0*/  IMAD.MOV.U32 R6, RZ, RZ, R13 ;  /* 0x000000ffff067224 */ /* 0x000fe200078e000d */
[----:B------:R-:W-:Y:S02]  /*5eae0*/  MOV R8, 0x5eb00 ;  /* 0x0005eb0000087802 */ /* 0x000fe40000000f00 */
[----:B------:R-:W-:Y:S05]  /*5eaf0*/  CALL.REL.NOINC `($_ZN7cutlass13device_kernelIN5flash19enable_sm80_to_sm89INS1_16FlashAttnBwdSm80INS1_25CollectiveMainloopBwdSm80ILi2ELi2EN4cute5tupleIJNS5_1CILi128EEES8_NS7_ILi64EEEEEENS_10bfloat16_tEfNS_4arch4Sm80ELb0ELb1ELb1ELb0ELb0ELb0ELb0ELb0ELi2ELi4ELi4ELi4ELb0EEENS1_24CollectiveEpilogueBwdGQAISA_fSD_Li256ELb0ELb0EEENS1_19SingleTileSchedulerILb0ELb0ELb0ELi128EEEEEEEEEvNT_6ParamsE$_ZN4cute8smem_ptrIPfECI1NS_12iter_adaptorIS1_S2_EEES1_) ;  /* 0xfffabe2000007944 */ /* 0x000fea0003c3ffff */
[----:B-1----:R1:W5:Y:S01]  /*5eb00*/  LDL.64 R2, [R1+0x1680] ;  /* 0x0016800001027983 */ /* 0x0023620000100a00 */
[----:B------:R-:W-:-:S03]  /*5eb10*/  MOV R8, 0x5eb30 ;  /* 0x0005eb3000087802 */ /* 0x000fc60000000f00 */
[----:B-1---5:R-:W-:Y:S05]  /*5eb20*/  CALL.REL.NOINC `($_ZN7cutlass13device_kernelIN5flash19enable_sm80_to_sm89INS1_16FlashAttnBwdSm80INS1_25CollectiveMainloopBwdSm80ILi2ELi2EN4cute5tupleIJNS5_1CILi128EEES8_NS7_ILi64EEEEEENS_10bfloat16_tEfNS_4arch4Sm80ELb0ELb1ELb1ELb0ELb0ELb0ELb0ELb0ELi2ELi4ELi4ELi4ELb0EEENS1_24CollectiveEpilogueBwdGQAISA_fSD_Li256ELb0ELb0EEENS1_19SingleTileSchedulerILb0ELb0ELb0ELi128EEEEEEEEEvNT_6ParamsE$_ZN4cute3eso3ESOILb1ELb0EJNS_6LayoutINS_5tupleIJNS3_IJNS_1CILi4EEENS4_ILi1EEEEEEEEENS3_IJNS3_IJS6_NS4_ILi0EEEEEEEEEEENS_10ViewEngineINS_8smem_ptrIPfEEEEEEC2ERKSC_RKSH_) ;  /* 0xfffaa80000007944 */ /* 0x022fea0003c3ffff */
[----:B-1----:R1:W5:Y:S01]  /*5eb30*/  LDL.64 R6, [R1+0x1680] ;  /* 0x0016800001067983 */ /* 0x0023620000100a00 */
[----:B------:R-:W-:Y:S02]  /*5eb40*/  MOV R2, R81 ;  /* 0x0000005100027202 */ /* 0x000fe40000000f00 */
[----:B------:R-:W-:Y:S02]  /*5eb50*/  MOV R8, 0x5eb70 ;  /* 0x0005eb7000087802 */ /* 0x000fe40000000f00 */
[----:B-1---5:R-:W-:Y:S05]  /*5eb60*/  CALL.REL.NOINC `($_ZN7cutlass13device_kernelIN5flash19enable_sm80_to_sm89INS1_16FlashAttnBwdSm80INS1_25CollectiveMainloopBwdSm80ILi2ELi2EN4cute5tupleIJNS5_1CILi128EEES8_NS7_ILi64EEEEEENS_10bfloat16_tEfNS_4arch4Sm80ELb0ELb1ELb1ELb0ELb0ELb0ELb0ELb0ELi2ELi4ELi4ELi4ELb0EEENS1_24CollectiveEpilogueBwdGQAISA_fSD_Li256ELb0ELb0EEENS1_19SingleTileSchedulerILb0ELb0ELb0ELi128EEEEEEEEEvNT_6ParamsE$_ZN4cute8gmem_ptrIPKfECI1NS_12iter_adaptorIS2_S3_EEES2_) ;  /* 0xfffabcb000007944 */ /* 0x022fea0003c3ffff */
[----:B-1----:R1:W5:Y:S01]  /*5eb70*/  LDL.64 R2, [R1+0x1688] ;  /* 0x0016880001027983 */ /* 0x0023620000100a00 */
[----:B------:R-:W-:-:S03]  /*5eb80*/  MOV R8, 0x5eba0 ;  /* 0x0005eba000087802 */ /* 0x000fc60000000f00 */
[----:B-1---5:R-:W-:Y:S05]  /*5eb90*/  CALL.REL.NOINC `($_ZN7cutlass13device_kernelIN5flash19enable_sm80_to_sm89INS1_16FlashAttnBwdSm80INS1_25CollectiveMainloopBwdSm80ILi2ELi2EN4cute5tupleIJNS5_1CILi128EEES8_NS7_ILi64EEEEEENS_10bfloat16_tEfNS_4arch4Sm80ELb0ELb1ELb1ELb0ELb0ELb0ELb0ELb0ELi2ELi4ELi4ELi4ELb0EEENS1_24CollectiveEpilogueBwdGQAISA_fSD_Li256ELb0ELb0EEENS1_19SingleTileSchedulerILb0ELb0ELb0ELi128EEEEEEEEEvNT_6ParamsE$_ZN4cute8gmem_ptrIPKN7cutlass9uint128_tEECI1NS_12iter_adaptorIS4_S5_EEES4_) ;  /* 0xfffabc4000007944 */ /* 0x022fea0003c3ffff */
        /* <DEDUP_REMOVED lines=8> */
[----:B--2--5:R-:W-:Y:S05]  /*5ec20*/  CALL.REL.NOINC `($_ZN7cutlass13device_kernelIN5flash19enable_sm80_to_sm89INS1_16FlashAttnBwdSm80INS1_25CollectiveMainloopBwdSm80ILi2ELi2EN4cute5tupleIJNS5_1CILi128EEES8_NS7_ILi64EEEEEENS_10bfloat16_tEfNS_4arch4Sm80ELb0ELb1ELb1ELb0ELb0ELb0ELb0ELb0ELi2ELi4ELi4ELi4ELb0EEENS1_24CollectiveEpilogueBwdGQAISA_fSD_Li256ELb0ELb0EEENS1_19SingleTileSchedulerILb0ELb0ELb0ELi128EEEEEEEEEvNT_6ParamsE$_ZN4cute8smem_ptrIPfECI1NS_12iter_adaptorIS1_S2_EEES1_) ;  /* 0xfffabcf000007944 */ /* 0x024fea0003c3ffff */
        /* <DEDUP_REMOVED lines=19> */
[----:B------:R-:W-:Y:S05]  /*5ed60*/  RET.REL.NODEC R14 `(_ZN7cutlass13device_kernelIN5flash19enable_sm80_to_sm89INS1_16FlashAttnBwdSm80INS1_25CollectiveMainloopBwdSm80ILi2ELi2EN4cute5tupleIJNS5_1CILi128EEES8_NS7_ILi64EEEEEENS_10bfloat16_tEfNS_4arch4Sm80ELb0ELb1ELb1ELb0ELb0ELb0ELb0ELb0ELi2ELi4ELi4ELi4ELb0EEENS1_24CollectiveEpilogueBwdGQAISA_fSD_Li256ELb0ELb0EEENS1_19SingleTileSchedulerILb0ELb0ELb0ELi128EEEEEEEEEvNT_6ParamsE) ;  /* 0xfffa12900e007950 */ /* 0x000fea0003c3ffff */
        .type           $_ZN7cutlass13device_kernelIN5flash19enable_sm80_to_sm89INS1_16FlashAttnBwdSm80INS1_25CollectiveMainloopBwdSm80ILi2ELi2EN4cute5tupleIJNS5_1CILi128EEES8_NS7_ILi64EEEEEENS_10bfloat16_tEfNS_4arch4Sm80ELb0ELb1ELb1ELb0ELb0ELb0ELb0ELb0ELi2ELi4ELi4ELi4ELb0EEENS1_24CollectiveEpilogueBwdGQAISA_fSD_Li256ELb0ELb0EEENS1_19SingleTileSchedulerILb0ELb0ELb0ELi128EEEEEEEEEvNT_6ParamsE$_ZZN5flash25CollectiveMainloopBwdSm80ILi2ELi2EN4cute5tupleIJNS1_1CILi128EEES4_NS3_ILi64EEEEEEN7cutlass10bfloat16_tEfNS7_4arch4Sm80ELb0ELb1ELb1ELb0ELb0ELb0ELb0ELb0ELi2ELi4ELi4ELi4ELb0EE3mmaINS_16FlashAttnBwdSm80ISB_NS_24CollectiveEpilogueBwdGQAIS6_fSA_Li256ELb0ELb0EEENS_19SingleTileSchedulerILb0ELb0ELb0ELi128EEEE13SharedStorageENS1_6TensorINS1_11ArrayEngineIfLm32EEENS1_6LayoutINS2_IJNS2_IJNS3_ILi2EEESO_EEESO_NS3_ILi4EEEEEENS2_IJNS2_IJNS3_ILi1EEESO_EEESQ_NS3_ILi8EEEEEEEEEEEEbRKNSB_6ParamsERT0_S12_iNS2_IJiiiEEERT_ENKUliiE_clEii,@function
        .size           $_ZN7cutlass13device_kernelIN5flash19enable_sm80_to_sm89INS1_16FlashAttnBwdSm80INS1_25CollectiveMainloopBwdSm80ILi2ELi2EN4cute5tupleIJNS5_1CILi128EEES8_NS7_ILi64EEEEEENS_10bfloat16_tEfNS_4arch4Sm80ELb0ELb1ELb1ELb0ELb0ELb0ELb0ELb0ELi2ELi4ELi4ELi4ELb0EEENS1_24CollectiveEpilogueBwdGQAISA_fSD_Li256ELb0ELb0EEENS1_19SingleTileSchedulerILb0ELb0ELb0ELi128EEEEEEEEEvNT_6ParamsE$_ZZN5flash25CollectiveMainloopBwdSm80ILi2ELi2EN4cute5tupleIJNS1_1CILi128EEES4_NS3_ILi64EEEEEEN7cutlass10bfloat16_tEfNS7_4arch4Sm80ELb0ELb1ELb1ELb0ELb0ELb0ELb0ELb0ELi2ELi4ELi4ELi4ELb0EE3mmaINS_16FlashAttnBwdSm80ISB_NS_24CollectiveEpilogueBwdGQAIS6_fSA_Li256ELb0ELb0EEENS_19SingleTileSchedulerILb0ELb0ELb0ELi128EEEE13SharedStorageENS1_6TensorINS1_11ArrayEngineIfLm32EEENS1_6LayoutINS2_IJNS2_IJNS3_ILi2EEESO_EEESO_NS3_ILi4EEEEEENS2_IJNS2_IJNS3_ILi1EEESO_EEESQ_NS3_ILi8EEEEEEEEEEEEbRKNSB_6ParamsERT0_S12_iNS2_IJiiiEEERT_ENKUliiE_clEii,($_ZN7cutlass13device_kernelIN5flash19enable_sm80_to_sm89INS1_16FlashAttnBwdSm80INS1_25CollectiveMainloopBwdSm80ILi2ELi2EN4cute5tupleIJNS5_1CILi128EEES8_NS7_ILi64EEEEEENS_10bfloat16_tEfNS_4arch4Sm80ELb0ELb1ELb1ELb0ELb0ELb0ELb0ELb0ELi2ELi4ELi4ELi4ELb0EEENS1_24CollectiveEpilogueBwdGQAISA_fSD_Li256ELb0ELb0EEENS1_19SingleTileSchedulerILb0ELb0ELb0ELi128EEEEEEEEEvNT_6ParamsE$_ZZN5flash25CollectiveMainloopBwdSm80ILi2ELi2EN4cute5tupleIJNS1_1CILi128EEES4_NS3_ILi64EEEEEEN7cutlass10bfloat16_tEfNS7_4arch4Sm80ELb0ELb1ELb1ELb0ELb0ELb0ELb0ELb0ELi2ELi4ELi4ELi4ELb0EE3mmaINS_16FlashAttnBwdSm80ISB_NS_24CollectiveEpilogueBwdGQAIS6_fSA_Li256ELb0ELb0EEENS_19SingleTileSchedulerILb0ELb0ELb0ELi128EEEE13SharedStorageENS1_6TensorINS1_11ArrayEngineIfLm32EEENS1_6LayoutINS2_IJNS2_IJNS3_ILi2EEESO_EEESO_NS3_ILi4EEEEEENS2_IJNS2_IJNS3_ILi1EEESO_EEESQ_NS3_ILi8EEEEEEEEEEEEbRKNSB_6ParamsERT0_S12_iNS2_IJiiiEEERT_ENKUlvE0_clEv - $_ZN7cutlass13device_kernelIN5flash19enable_sm80_to_sm89INS1_16FlashAttnBwdSm80INS1_25CollectiveMainloopBwdSm80ILi2ELi2EN4cute5tupleIJNS5_1CILi128EEES8_NS7_ILi64EEEEEENS_10bfloat16_tEfNS_4arch4Sm80ELb0ELb1ELb1ELb0ELb0ELb0ELb0ELb0ELi2ELi4ELi4ELi4ELb0EEENS1_24CollectiveEpilogueBwdGQAISA_fSD_Li256ELb0ELb0EEENS1_19SingleTileSchedulerILb0ELb0ELb0ELi128EEEEEEEEEvNT_6ParamsE$_ZZN5flash25CollectiveMainloopBwdSm80ILi2ELi2EN4cute5tupleIJNS1_1CILi128EEES4_NS3_ILi64EEEEEEN7cutlass10bfloat16_tEfNS7_4arch4Sm80ELb0ELb1ELb1ELb0ELb0ELb0ELb0ELb0ELi2ELi4ELi4ELi4ELb0EE3mmaINS_16FlashAttnBwdSm80ISB_NS_24CollectiveEpilogueBwdGQAIS6_fSA_Li256ELb0ELb0EEENS_19SingleTileSchedulerILb0ELb0ELb0ELi128EEEE13SharedStorageENS1_6TensorINS1_11ArrayEngineIfLm32EEENS1_6LayoutINS2_IJNS2_IJNS3_ILi2EEESO_EEESO_NS3_ILi4EEEEEENS2_IJNS2_IJNS3_ILi1EEESO_EEESQ_NS3_ILi8EEEEEEEEEEEEbRKNSB_6ParamsERT0_S12_iNS2_IJiiiEEERT_ENKUliiE_clEii)
$_ZN7cutlass13device_kernelIN5flash19enable_sm80_to_sm89INS1_16FlashAttnBwdSm80INS1_25CollectiveMainloopBwdSm80ILi2ELi2EN4cute5tupleIJNS5_1CILi128EEES8_NS7_ILi64EEEEEENS_10bfloat16_tEfNS_4arch4Sm80ELb0ELb1ELb1ELb0ELb0ELb0ELb0ELb0ELi2ELi4ELi4ELi4ELb0EEENS1_24CollectiveEpilogueBwdGQAISA_fSD_Li256ELb0ELb0EEENS1_19SingleTileSchedulerILb0ELb0ELb0ELi128EEEEEEEEEvNT_6ParamsE$_ZZN5flash25CollectiveMainloopBwdSm80ILi2ELi2EN4cute5tupleIJNS1_1CILi128EEES4_NS3_ILi64EEEEEEN7cutlass10bfloat16_tEfNS7_4arch4Sm80ELb0ELb1ELb1ELb0ELb0ELb0ELb0ELb0ELi2ELi4ELi4ELi4ELb0EE3mmaINS_16FlashAttnBwdSm80ISB_NS_24CollectiveEpilogueBwdGQAIS6_fSA_Li256ELb0ELb0EEENS_19SingleTileSchedulerILb0ELb0ELb0ELi128EEEE13SharedStorageENS1_6TensorINS1_11ArrayEngineIfLm32EEENS1_6LayoutINS2_IJNS2_IJNS3_ILi2EEESO_EEESO_NS3_ILi4EEEEEENS2_IJNS2_IJNS3_ILi1EEESO_EEESQ_NS3_ILi8EEEEEEEEEEEEbRKNSB_6ParamsERT0_S12_iNS2_IJiiiEEERT_ENKUliiE_clEii:
        /* <DEDUP_REMOVED lines=62> */
[----:B-1----:R-:W-:Y:S01]  /*5f150*/  IMAD.MOV.U32 R5, RZ, RZ, R3 ;  /* 0x000000ffff057224 */ /* 0x002fe200078e0003 */
[----:B------:R-:W-:Y:S02]  /*5f160*/  MOV R82, R49 ;  /* 0x0000003100527202 */ /* 0x000fe40000000f00 */
        /* <DEDUP_REMOVED lines=484> */
[----:B-----5:R-:W-:Y:S01]  /*60fb0*/  ISETP.GT.AND P0, PT, R2, 0x7f, PT ;  /* 0x0000007f0200780c */ /* 0x020fe20003f04270 */
[----:B------:R-:W-:Y:S01]  /*60fc0*/  IMAD.MOV.U32 R2, RZ, RZ, R12 ;  /* 0x000000ffff027224 */ /* 0x000fe200078e000c */
        /* <DEDUP_REMOVED lines=63> */
        .type           $_ZN7cutlass13device_kernelIN5flash19enable_sm80_to_sm89INS1_16FlashAttnBwdSm80INS1_25CollectiveMainloopBwdSm80ILi2ELi2EN4cute5tupleIJNS5_1CILi128EEES8_NS7_ILi64EEEEEENS_10bfloat16_tEfNS_4arch4Sm80ELb0ELb1ELb1ELb0ELb0ELb0ELb0ELb0ELi2ELi4ELi4ELi4ELb0EEENS1_24CollectiveEpilogueBwdGQAISA_fSD_Li256ELb0ELb0EEENS1_19SingleTileSchedulerILb0ELb0ELb0ELi128EEEEEEEEEvNT_6ParamsE$_ZZN5flash25CollectiveMainloopBwdSm80ILi2ELi2EN4cute5tupleIJNS1_1CILi128EEES4_NS3_ILi64EEEEEEN7cutlass10bfloat16_tEfNS7_4arch4Sm80ELb0ELb1ELb1ELb0ELb0ELb0ELb0ELb0ELi2ELi4ELi4ELi4ELb0EE3mmaINS_16FlashAttnBwdSm80ISB_NS_24CollectiveEpilogueBwdGQAIS6_fSA_Li256ELb0ELb0EEENS_19SingleTileSchedulerILb0ELb0ELb0ELi128EEEE13SharedStorageENS1_6TensorINS1_11ArrayEngineIfLm32EEENS1_6LayoutINS2_IJNS2_IJNS3_ILi2EEESO_EEESO_NS3_ILi4EEEEEENS2_IJNS2_IJNS3_ILi1EEESO_EEESQ_NS3_ILi8EEEEEEEEEEEEbRKNSB_6ParamsERT0_S12_iNS2_IJiiiEEERT_ENKUlvE0_clEv,@function
        .size           $_ZN7cutlass13device_kernelIN5flash19enable_sm80_to_sm89INS1_16FlashAttnBwdSm80INS1_25CollectiveMainloopBwdSm80ILi2ELi2EN4cute5tupleIJNS5_1CILi128EEES8_NS7_ILi64EEEEEENS_10bfloat16_tEfNS_4arch4Sm80ELb0ELb1ELb1ELb0ELb0ELb0ELb0ELb0ELi2ELi4ELi4ELi4ELb0EEENS1_24CollectiveEpilogueBwdGQAISA_fSD_Li256ELb0ELb0EEENS1_19SingleTileSchedulerILb0ELb0ELb0ELi128EEEEEEEEEvNT_6ParamsE$_ZZN5flash25CollectiveMainloopBwdSm80ILi2ELi2EN4cute5tupleIJNS1_1CILi128EEES4_NS3_ILi64EEEEEEN7cutlass10bfloat16_tEfNS7_4arch4Sm80ELb0ELb1ELb1ELb0ELb0ELb0ELb0ELb0ELi2ELi4ELi4ELi4ELb0EE3mmaINS_16FlashAttnBwdSm80ISB_NS_24CollectiveEpilogueBwdGQAIS6_fSA_Li256ELb0ELb0EEENS_19SingleTileSchedulerILb0ELb0ELb0ELi128EEEE13SharedStorageENS1_6TensorINS1_11ArrayEngineIfLm32EEENS1_6LayoutINS2_IJNS2_IJNS3_ILi2EEESO_EEESO_NS3_ILi4EEEEEENS2_IJNS2_IJNS3_ILi1EEESO_EEESQ_NS3_ILi8EEEEEEEEEEEEbRKNSB_6ParamsERT0_S12_iNS2_IJiiiEEERT_ENKUlvE0_clEv,($_ZN7cutlass13device_kernelIN5flash19enable_sm80_to_sm89INS1_16FlashAttnBwdSm80INS1_25CollectiveMainloopBwdSm80ILi2ELi2EN4cute5tupleIJNS5_1CILi128EEES8_NS7_ILi64EEEEEENS_10bfloat16_tEfNS_4arch4Sm80ELb0ELb1ELb1ELb0ELb0ELb0ELb0ELb0ELi2ELi4ELi4ELi4ELb0EEENS1_24CollectiveEpilogueBwdGQAISA_fSD_Li256ELb0ELb0EEENS1_19SingleTileSchedulerILb0ELb0ELb0ELi128EEEEEEEEEvNT_6ParamsE$_ZZN5flash25CollectiveMainloopBwdSm80ILi2ELi2EN4cute5tupleIJNS1_1CILi128EEES4_NS3_ILi64EEEEEEN7cutlass10bfloat16_tEfNS7_4arch4Sm80ELb0ELb1ELb1ELb0ELb0ELb0ELb0ELb0ELi2ELi4ELi4ELi4ELb0EE3mmaINS_16FlashAttnBwdSm80ISB_NS_24CollectiveEpilogueBwdGQAIS6_fSA_Li256ELb0ELb0EEENS_19SingleTileSchedulerILb0ELb0ELb0ELi128EEEE13SharedStorageENS1_6TensorINS1_11ArrayEngineIfLm32EEENS1_6LayoutINS2_IJNS2_IJNS3_ILi2EEESO_EEESO_NS3_ILi4EEEEEENS2_IJNS2_IJNS3_ILi1EEESO_EEESQ_NS3_ILi8EEEEEEEEEEEEbRKNSB_6ParamsERT0_S12_iNS2_IJiiiEEERT_ENKUlvE_clEv - $_ZN7cutlass13device_kernelIN5flash19enable_sm80_to_sm89INS1_16FlashAttnBwdSm80INS1_25CollectiveMainloopBwdSm80ILi2ELi2EN4cute5tupleIJNS5_1CILi128EEES8_NS7_ILi64EEEEEENS_10bfloat16_tEfNS_4arch4Sm80ELb0ELb1ELb1ELb0ELb0ELb0ELb0ELb0ELi2ELi4ELi4ELi4ELb0EEENS1_24CollectiveEpilogueBwdGQAISA_fSD_Li256ELb0ELb0EEENS1_19SingleTileSchedulerILb0ELb0ELb0ELi128EEEEEEEEEvNT_6ParamsE$_ZZN5flash25CollectiveMainloopBwdSm80ILi2ELi2EN4cute5tupleIJNS1_1CILi128EEES4_NS3_ILi64EEEEEEN7cutlass10bfloat16_tEfNS7_4arch4Sm80ELb0ELb1ELb1ELb0ELb0ELb0ELb0ELb0ELi2ELi4ELi4ELi4ELb0EE3mmaINS_16FlashAttnBwdSm80ISB_NS_24CollectiveEpilogueBwdGQAIS6_fSA_Li256ELb0ELb0EEENS_19SingleTileSchedulerILb0ELb0ELb0ELi128EEEE13SharedStorageENS1_6TensorINS1_11ArrayEngineIfLm32EEENS1_6LayoutINS2_IJNS2_IJNS3_ILi2EEESO_EEESO_NS3_ILi4EEEEEENS2_IJNS2_IJNS3_ILi1EEESO_EEESQ_NS3_ILi8EEEEEEEEEEEEbRKNSB_6ParamsERT0_S12_iNS2_IJiiiEEERT_ENKUlvE0_clEv)
$_ZN7cutlass13device_kernelIN5flash19enable_sm80_to_sm89INS1_16FlashAttnBwdSm80INS1_25CollectiveMainloopBwdSm80ILi2ELi2EN4cute5tupleIJNS5_1CILi128EEES8_NS7_ILi64EEEEEENS_10bfloat16_tEfNS_4arch4Sm80ELb0ELb1ELb1ELb0ELb0ELb0ELb0ELb0ELi2ELi4ELi4ELi4ELb0EEENS1_24CollectiveEpilogueBwdGQAISA_fSD_Li256ELb0ELb0EEENS1_19SingleTileSchedulerILb0ELb0ELb0ELi128EEEEEEEEEvNT_6ParamsE$_ZZN5flash25CollectiveMainloopBwdSm80ILi2ELi2EN4cute5tupleIJNS1_1CILi128EEES4_NS3_ILi64EEEEEEN7cutlass10bfloat16_tEfNS7_4arch4Sm80ELb0ELb1ELb1ELb0ELb0ELb0ELb0ELb0ELi2ELi4ELi4ELi4ELb0EE3mmaINS_16FlashAttnBwdSm80ISB_NS_24CollectiveEpilogueBwdGQAIS6_fSA_Li256ELb0ELb0EEENS_19SingleTileSchedulerILb0ELb0ELb0ELi128EEEE13SharedStorageENS1_6TensorINS1_11ArrayEngineIfLm32EEENS1_6LayoutINS2_IJNS2_IJNS3_ILi2EEESO_EEESO_NS3_ILi4EEEEEENS2_IJNS2_IJNS3_ILi1EEESO_EEESQ_NS3_ILi8EEEEEEEEEEEEbRKNSB_6ParamsERT0_S12_iNS2_IJiiiEEERT_ENKUlvE0_clEv:
        /* <DEDUP_REMOVED lines=14> */
[----:B-1---5:R-:W-:Y:S05]  /*614a0*/  CALL.REL.NOINC `($_ZN7cutlass13device_kernelIN5flash19enable_sm80_to_sm89INS1_16FlashAttnBwdSm80INS1_25CollectiveMainloopBwdSm80ILi2ELi2EN4cute5tupleIJNS5_1CILi128EEES8_NS7_ILi64EEEEEENS_10bfloat16_tEfNS_4arch4Sm80ELb0ELb1ELb1ELb0ELb0ELb0ELb0ELb0ELi2ELi4ELi4ELi4ELb0EEENS1_24CollectiveEpilogueBwdGQAISA_fSD_Li256ELb0ELb0EEENS1_19SingleTileSchedulerILb0ELb0ELb0ELi128EEEEEEEEEvNT_6ParamsE$_ZZN5flash25CollectiveMainloopBwdSm80ILi2ELi2EN4cute5tupleIJNS1_1CILi128EEES4_NS3_ILi64EEEEEEN7cutlass10bfloat16_tEfNS7_4arch4Sm80ELb0ELb1ELb1ELb0ELb0ELb0ELb0ELb0ELi2ELi4ELi4ELi4ELb0EE3mmaINS_16FlashAttnBwdSm80ISB_NS_24CollectiveEpilogueBwdGQAIS6_fSA_Li256ELb0ELb0EEENS_19SingleTileSchedulerILb0ELb0ELb0ELi128EEEE13SharedStorageENS1_6TensorINS1_11ArrayEngineIfLm32EEENS1_6LayoutINS2_IJNS2_IJNS3_ILi2EEESO_EEESO_NS3_ILi4EEEEEENS2_IJNS2_IJNS3_ILi1EEESO_EEESQ_NS3_ILi8EEEEEEEEEEEEbRKNSB_6ParamsERT0_S12_iNS2_IJiiiEEERT_ENKUliiE0_clEii) ;  /* 0xffffb2a000007944 */ /* 0x022fea0003c3ffff */
.L_x_1790:
[----:B------:R-:W-:Y:S05]  /*614b0*/  BSYNC B0 ;  /* 0x0000000000007941 */ /* 0x000fea0003800000 */
.L_x_1789:
[----:B------:R-:W-:Y:S01]  /*614c0*/  MOV R13, 0x0 ;  /* 0x00000000000d7802 */ /* 0x000fe20000000f00 */
[----:B------:R-:W0:Y:S03]  /*614d0*/  LDGDEPBAR ;  /* 0x00000000000079af */ /* 0x000e260000000000 */
[----:B------:R-:W-:Y:S05]  /*614e0*/  RET.REL.NODEC R12 `(_ZN7cutlass13device_kernelIN5flash19enable_sm80_to_sm89INS1_16FlashAttnBwdSm80INS1_25CollectiveMainloopBwdSm80ILi2ELi2EN4cute5tupleIJNS5_1CILi128EEES8_NS7_ILi64EEEEEENS_10bfloat16_tEfNS_4arch4Sm80ELb0ELb1ELb1ELb0ELb0ELb0ELb0ELb0ELi2ELi4ELi4ELi4ELb0EEENS1_24CollectiveEpilogueBwdGQAISA_fSD_Li256ELb0ELb0EEENS1_19SingleTileSchedulerILb0ELb0ELb0ELi128EEEEEEEEEvNT_6ParamsE) ;  /* 0xfff9eb100c007950 */ /* 0x000fea0003c3ffff */
        .type           $_ZN7cutlass13device_kernelIN5flash19enable_sm80_to_sm89INS1_16FlashAttnBwdSm80INS1_25CollectiveMainloopBwdSm80ILi2ELi2EN4cute5tupleIJNS5_1CILi128EEES8_NS7_ILi64EEEEEENS_10bfloat16_tEfNS_4arch4Sm80ELb0ELb1ELb1ELb0ELb0ELb0ELb0ELb0ELi2ELi4ELi4ELi4ELb0EEENS1_24CollectiveEpilogueBwdGQAISA_fSD_Li256ELb0ELb0EEENS1_19SingleTileSchedulerILb0ELb0ELb0ELi128EEEEEEEEEvNT_6ParamsE$_ZZN5flash25CollectiveMainloopBwdSm80ILi2ELi2EN4cute5tupleIJNS1_1CILi128EEES4_NS3_ILi64EEEEEEN7cutlass10bfloat16_tEfNS7_4arch4Sm80ELb0ELb1ELb1ELb0ELb0ELb0ELb0ELb0ELi2ELi4ELi4ELi4ELb0EE3mmaINS_16FlashAttnBwdSm80ISB_NS_24CollectiveEpilogueBwdGQAIS6_fSA_Li256ELb0ELb0EEENS_19SingleTileSchedulerILb0ELb0ELb0ELi128EEEE13SharedStorageENS1_6TensorINS1_11ArrayEngineIfLm32EEENS1_6LayoutINS2_IJNS2_IJNS3_ILi2EEESO_EEESO_NS3_ILi4EEEEEENS2_IJNS2_IJNS3_ILi1EEESO_EEESQ_NS3_ILi8EEEEEEEEEEEEbRKNSB_6ParamsERT0_S12_iNS2_IJiiiEEERT_ENKUlvE_clEv,@function
        .size           $_ZN7cutlass13device_kernelIN5flash19enable_sm80_to_sm89INS1_16FlashAttnBwdSm80INS1_25CollectiveMainloopBwdSm80ILi2ELi2EN4cute5tupleIJNS5_1CILi128EEES8_NS7_ILi64EEEEEENS_10bfloat16_tEfNS_4arch4Sm80ELb0ELb1ELb1ELb0ELb0ELb0ELb0ELb0ELi2ELi4ELi4ELi4ELb0EEENS1_24CollectiveEpilogueBwdGQAISA_fSD_Li256ELb0ELb0EEENS1_19SingleTileSchedulerILb0ELb0ELb0ELi128EEEEEEEEEvNT_6ParamsE$_ZZN5flash25CollectiveMainloopBwdSm80ILi2ELi2EN4cute5tupleIJNS1_1CILi128EEES4_NS3_ILi64EEEEEEN7cutlass10bfloat16_tEfNS7_4arch4Sm80ELb0ELb1ELb1ELb0ELb0ELb0ELb0ELb0ELi2ELi4ELi4ELi4ELb0EE3mmaINS_16FlashAttnBwdSm80ISB_NS_24CollectiveEpilogueBwdGQAIS6_fSA_Li256ELb0ELb0EEENS_19SingleTileSchedulerILb0ELb0ELb0ELi128EEEE13SharedStorageENS1_6TensorINS1_11ArrayEngineIfLm32EEENS1_6LayoutINS2_IJNS2_IJNS3_ILi2EEESO_EEESO_NS3_ILi4EEEEEENS2_IJNS2_IJNS3_ILi1EEESO_EEESQ_NS3_ILi8EEEEEEEEEEEEbRKNSB_6ParamsERT0_S12_iNS2_IJiiiEEERT_ENKUlvE_clEv,($_ZN7cutlass13device_kernelIN5flash19enable_sm80_to_sm89INS1_16FlashAttnBwdSm80INS1_25CollectiveMainloopBwdSm80ILi2ELi2EN4cute5tupleIJNS5_1CILi128EEES8_NS7_ILi64EEEEEENS_10bfloat16_tEfNS_4arch4Sm80ELb0ELb1ELb1ELb0ELb0ELb0ELb0ELb0ELi2ELi4ELi4ELi4ELb0EEENS1_24CollectiveEpilogueBwdGQAISA_fSD_Li256ELb0ELb0EEENS1_19SingleTileSchedulerILb0ELb0ELb0ELi128EEEEEEEEEvNT_6ParamsE$_ZZZN5flash25CollectiveMainloopBwdSm80ILi2ELi2EN4cute5tupleIJNS1_1CILi128EEES4_NS3_ILi64EEEEEEN7cutlass10bfloat16_tEfNS7_4arch4Sm80ELb0ELb1ELb1ELb0ELb0ELb0ELb0ELb0ELi2ELi4ELi4ELi4ELb0EE3mmaINS_16FlashAttnBwdSm80ISB_NS_24CollectiveEpilogueBwdGQAIS6_fSA_Li256ELb0ELb0EEENS_19SingleTileSchedulerILb0ELb0ELb0ELi128EEEE13SharedStorageENS1_6TensorINS1_11ArrayEngineIfLm32EEENS1_6LayoutINS2_IJNS2_IJNS3_ILi2EEESO_EEESO_NS3_ILi4EEEEEENS2_IJNS2_IJNS3_ILi1EEESO_EEESQ_NS3_ILi8EEEEEEEEEEEEbRKNSB_6ParamsERT0_S12_iNS2_IJiiiEEERT_ENKUliT_E_clIZSC_ISJ_SX_EbS10_S12_S12_iS13_S15_EUlRS16_iE_EEDaiS16_ENKUlT_E_clIZSC_ISJ_SX_EbS10_S12_S12_iS13_S15_EUlvE0_EEDaS1B_ - $_ZN7cutlass13device_kernelIN5flash19enable_sm80_to_sm89INS1_16FlashAttnBwdSm80INS1_25CollectiveMainloopBwdSm80ILi2ELi2EN4cute5tupleIJNS5_1CILi128EEES8_NS7_ILi64EEEEEENS_10bfloat16_tEfNS_4arch4Sm80ELb0ELb1ELb1ELb0ELb0ELb0ELb0ELb0ELi2ELi4ELi4ELi4ELb0EEENS1_24CollectiveEpilogueBwdGQAISA_fSD_Li256ELb0ELb0EEENS1_19SingleTileSchedulerILb0ELb0ELb0ELi128EEEEEEEEEvNT_6ParamsE$_ZZN5flash25CollectiveMainloopBwdSm80ILi2ELi2EN4cute5tupleIJNS1_1CILi128EEES4_NS3_ILi64EEEEEEN7cutlass10bfloat16_tEfNS7_4arch4Sm80ELb0ELb1ELb1ELb0ELb0ELb0ELb0ELb0ELi2ELi4ELi4ELi4ELb0EE3mmaINS_16FlashAttnBwdSm80ISB_NS_24CollectiveEpilogueBwdGQAIS6_fSA_Li256ELb0ELb0EEENS_19SingleTileSchedulerILb0ELb0ELb0ELi128EEEE13SharedStorageENS1_6TensorINS1_11ArrayEngineIfLm32EEENS1_6LayoutINS2_IJNS2_IJNS3_ILi2EEESO_EEESO_NS3_ILi4EEEEEENS2_IJNS2_IJNS3_ILi1EEESO_EEESQ_NS3_ILi8EEEEEEEEEEEEbRKNSB_6ParamsERT0_S12_iNS2_IJiiiEEERT_ENKUlvE_clEv)
$_ZN7cutlass13device_kernelIN5flash19enable_sm80_to_sm89INS1_16FlashAttnBwdSm80INS1_25CollectiveMainloopBwdSm80ILi2ELi2EN4cute5tupleIJNS5_1CILi128EEES8_NS7_ILi64EEEEEENS_10bfloat16_tEfNS_4arch4Sm80ELb0ELb1ELb1ELb0ELb0ELb0ELb0ELb0ELi2ELi4ELi4ELi4ELb0EEENS1_24CollectiveEpilogueBwdGQAISA_fSD_Li256ELb0ELb0EEENS1_19SingleTileSchedulerILb0ELb0ELb0ELi128EEEEEEEEEvNT_6ParamsE$_ZZN5flash25CollectiveMainloopBwdSm80ILi2ELi2EN4cute5tupleIJNS1_1CILi128EEES4_NS3_ILi64EEEEEEN7cutlass10bfloat16_tEfNS7_4arch4Sm80ELb0ELb1ELb1ELb0ELb0ELb0ELb0ELb0ELi2ELi4ELi4ELi4ELb0EE3mmaINS_16FlashAttnBwdSm80ISB_NS_24CollectiveEpilogueBwdGQAIS6_fSA_Li256ELb0ELb0EEENS_19SingleTileSchedulerILb0ELb0ELb0ELi128EEEE13SharedStorageENS1_6TensorINS1_11ArrayEngineIfLm32EEENS1_6LayoutINS2_IJNS2_IJNS3_ILi2EEESO_EEESO_NS3_ILi4EEEEEENS2_IJNS2_IJNS3_ILi1EEESO_EEESQ_NS3_ILi8EEEEEEEEEEEEbRKNSB_6ParamsERT0_S12_iNS2_IJiiiEEERT_ENKUlvE_clEv:
        /* <DEDUP_REMOVED lines=14> */
[----:B-1---5:R-:W-:Y:S05]  /*615d0*/  CALL.REL.NOINC `($_ZN7cutlass13device_kernelIN5flash19enable_sm80_to_sm89INS1_16FlashAttnBwdSm80INS1_25CollectiveMainloopBwdSm80ILi2ELi2EN4cute5tupleIJNS5_1CILi128EEES8_NS7_ILi64EEEEEENS_10bfloat16_tEfNS_4arch4Sm80ELb0ELb1ELb1ELb0ELb0ELb0ELb0ELb0ELi2ELi4ELi4ELi4ELb0EEENS1_24CollectiveEpilogueBwdGQAISA_fSD_Li256ELb0ELb0EEENS1_19SingleTileSchedulerILb0ELb0ELb0ELi128EEEEEEEEEvNT_6ParamsE$_ZZN5flash25CollectiveMainloopBwdSm80ILi2ELi2EN4cute5tupleIJNS1_1CILi128EEES4_NS3_ILi64EEEEEEN7cutlass10bfloat16_tEfNS7_4arch4Sm80ELb0ELb1ELb1ELb0ELb0ELb0ELb0ELb0ELi2ELi4ELi4ELi4ELb0EE3mmaINS_16FlashAttnBwdSm80ISB_NS_24CollectiveEpilogueBwdGQAIS6_fSA_Li256ELb0ELb0EEENS_19SingleTileSchedulerILb0ELb0ELb0ELi128EEEE13SharedStorageENS1_6TensorINS1_11ArrayEngineIfLm32EEENS1_6LayoutINS2_IJNS2_IJNS3_ILi2EEESO_EEESO_NS3_ILi4EEEEEENS2_IJNS2_IJNS3_ILi1EEESO_EEESQ_NS3_ILi8EEEEEEEEEEEEbRKNSB_6ParamsERT0_S12_iNS2_IJiiiEEERT_ENKUliiE_clEii) ;  /* 0xffffd79000007944 */ /* 0x022fea0003c3ffff */
.L_x_1792:
[----:B------:R-:W-:Y:S05]  /*615e0*/  BSYNC B0 ;  /* 0x0000000000007941 */ /* 0x000fea0003800000 */
.L_x_1791:
[----:B------:R-:W-:Y:S01]  /*615f0*/  MOV R15, 0x0 ;  /* 0x00000000000f7802 */ /* 0x000fe20000000f00 */
[----:B------:R-:W0:Y:S03]  /*61600*/  LDGDEPBAR ;  /* 0x00000000000079af */ /* 0x000e260000000000 */
[----:B------:R-:W-:Y:S05]  /*61610*/  RET.REL.NODEC R14 `(_ZN7cutlass13device_kernelIN5flash19enable_sm80_to_sm89INS1_16FlashAttnBwdSm80INS1_25CollectiveMainloopBwdSm80ILi2ELi2EN4cute5tupleIJNS5_1CILi128EEES8_NS7_ILi64EEEEEENS_10bfloat16_tEfNS_4arch4Sm80ELb0ELb1ELb1ELb0ELb0ELb0ELb0ELb0ELi2ELi4ELi4ELi4ELb0EEENS1_24CollectiveEpilogueBwdGQAISA_fSD_Li256ELb0ELb0EEENS1_19SingleTileSchedulerILb0ELb0ELb0ELi128EEEEEEEEEvNT_6ParamsE) ;  /* 0xfff9e9e00e007950 */ /* 0x000fea0003c3ffff */
        .type           $_ZN7cutlass13device_kernelIN5flash19enable_sm80_to_sm89INS1_16FlashAttnBwdSm80INS1_25CollectiveMainloopBwdSm80ILi2ELi2EN4cute5tupleIJNS5_1CILi128EEES8_NS7_ILi64EEEEEENS_10bfloat16_tEfNS_4arch4Sm80ELb0ELb1ELb1ELb0ELb0ELb0ELb0ELb0ELi2ELi4ELi4ELi4ELb0EEENS1_24CollectiveEpilogueBwdGQAISA_fSD_Li256ELb0ELb0EEENS1_19SingleTileSchedulerILb0ELb0ELb0ELi128EEEEEEEEEvNT_6ParamsE$_ZZZN5flash25CollectiveMainloopBwdSm80ILi2ELi2EN4cute5tupleIJNS1_1CILi128EEES4_NS3_ILi64EEEEEEN7cutlass10bfloat16_tEfNS7_4arch4Sm80ELb0ELb1ELb1ELb0ELb0ELb0ELb0ELb0ELi2ELi4ELi4ELi4ELb0EE3mmaINS_16FlashAttnBwdSm80ISB_NS_24CollectiveEpilogueBwdGQAIS6_fSA_Li256ELb0ELb0EEENS_19SingleTileSchedulerILb0ELb0ELb0ELi128EEEE13SharedStorageENS1_6TensorINS1_11ArrayEngineIfLm32EEENS1_6LayoutINS2_IJNS2_IJNS3_ILi2EEESO_EEESO_NS3_ILi4EEEEEENS2_IJNS2_IJNS3_ILi1EEESO_EEESQ_NS3_ILi8EEEEEEEEEEEEbRKNSB_6ParamsERT0_S12_iNS2_IJiiiEEERT_ENKUliT_E_clIZSC_ISJ_SX_EbS10_S12_S12_iS13_S15_EUlRS16_iE_EEDaiS16_ENKUlT_E_clIZSC_ISJ_SX_EbS10_S12_S12_iS13_S15_EUlvE0_EEDaS1B_,@function
        .size           $_ZN7cutlass13device_kernelIN5flash19enable_sm80_to_sm89INS1_16FlashAttnBwdSm80INS1_25CollectiveMainloopBwdSm80ILi2ELi2EN4cute5tupleIJNS5_1CILi128EEES8_NS7_ILi64EEEEEENS_10bfloat16_tEfNS_4arch4Sm80ELb0ELb1ELb1ELb0ELb0ELb0ELb0ELb0ELi2ELi4ELi4ELi4ELb0EEENS1_24CollectiveEpilogueBwdGQAISA_fSD_Li256ELb0ELb0EEENS1_19SingleTileSchedulerILb0ELb0ELb0ELi128EEEEEEEEEvNT_6ParamsE$_ZZZN5flash25CollectiveMainloopBwdSm80ILi2ELi2EN4cute5tupleIJNS1_1CILi128EEES4_NS3_ILi64EEEEEEN7cutlass10bfloat16_tEfNS7_4arch4Sm80ELb0ELb1ELb1ELb0ELb0ELb0ELb0ELb0ELi2ELi4ELi4ELi4ELb0EE3mmaINS_16FlashAttnBwdSm80ISB_NS_24CollectiveEpilogueBwdGQAIS6_fSA_Li256ELb0ELb0EEENS_19SingleTileSchedulerILb0ELb0ELb0ELi128EEEE13SharedStorageENS1_6TensorINS1_11ArrayEngineIfLm32EEENS1_6LayoutINS2_IJNS2_IJNS3_ILi2EEESO_EEESO_NS3_ILi4EEEEEENS2_IJNS2_IJNS3_ILi1EEESO_EEESQ_NS3_ILi8EEEEEEEEEEEEbRKNSB_6ParamsERT0_S12_iNS2_IJiiiEEERT_ENKUliT_E_clIZSC_ISJ_SX_EbS10_S12_S12_iS13_S15_EUlRS16_iE_EEDaiS16_ENKUlT_E_clIZSC_ISJ_SX_EbS10_S12_S12_iS13_S15_EUlvE0_EEDaS1B_,($_ZN7cutlass13device_kernelIN5flash19enable_sm80_to_sm89INS1_16FlashAttnBwdSm80INS1_25CollectiveMainloopBwdSm80ILi2ELi2EN4cute5tupleIJNS5_1CILi128EEES8_NS7_ILi64EEEEEENS_10bfloat16_tEfNS_4arch4Sm80ELb0ELb1ELb1ELb0ELb0ELb0ELb0ELb0ELi2ELi4ELi4ELi4ELb0EEENS1_24CollectiveEpilogueBwdGQAISA_fSD_Li256ELb0ELb0EEENS1_19SingleTileSchedulerILb0ELb0ELb0ELi128EEEEEEEEEvNT_6ParamsE$_ZZZN5flash25CollectiveMainloopBwdSm80ILi2ELi2EN4cute5tupleIJNS1_1CILi128EEES4_NS3_ILi64EEEEEEN7cutlass10bfloat16_tEfNS7_4arch4Sm80ELb0ELb1ELb1ELb0ELb0ELb0ELb0ELb0ELi2ELi4ELi4ELi4ELb0EE3mmaINS_16FlashAttnBwdSm80ISB_NS_24CollectiveEpilogueBwdGQAIS6_fSA_Li256ELb0ELb0EEENS_19SingleTileSchedulerILb0ELb0ELb0ELi128EEEE13SharedStorageENS1_6TensorINS1_11ArrayEngineIfLm32EEENS1_6LayoutINS2_IJNS2_IJNS3_ILi2EEESO_EEESO_NS3_ILi4EEEEEENS2_IJNS2_IJNS3_ILi1EEESO_EEESQ_NS3_ILi8EEEEEEEEEEEEbRKNSB_6ParamsERT0_S12_iNS2_IJiiiEEERT_ENKUliT_E_clIZSC_ISJ_SX_EbS10_S12_S12_iS13_S15_EUlRS16_iE_EEDaiS16_ENKUlvE0_clEv - $_ZN7cutlass13device_kernelIN5flash19enable_sm80_to_sm89INS1_16FlashAttnBwdSm80INS1_25CollectiveMainloopBwdSm80ILi2ELi2EN4cute5tupleIJNS5_1CILi128EEES8_NS7_ILi64EEEEEENS_10bfloat16_tEfNS_4arch4Sm80ELb0ELb1ELb1ELb0ELb0ELb0ELb0ELb0ELi2ELi4ELi4ELi4ELb0EEENS1_24CollectiveEpilogueBwdGQAISA_fSD_Li256ELb0ELb0EEENS1_19SingleTileSchedulerILb0ELb0ELb0ELi128EEEEEEEEEvNT_6ParamsE$_ZZZN5flash25CollectiveMainloopBwdSm80ILi2ELi2EN4cute5tupleIJNS1_1CILi128EEES4_NS3_ILi64EEEEEEN7cutlass10bfloat16_tEfNS7_4arch4Sm80ELb0ELb1ELb1ELb0ELb0ELb0ELb0ELb0ELi2ELi4ELi4ELi4ELb0EE3mmaINS_16FlashAttnBwdSm80ISB_NS_24CollectiveEpilogueBwdGQAIS6_fSA_Li256ELb0ELb0EEENS_19SingleTileSchedulerILb0ELb0ELb0ELi128EEEE13SharedStorageENS1_6TensorINS1_11ArrayEngineIfLm32EEENS1_6LayoutINS2_IJNS2_IJNS3_ILi2EEESO_EEESO_NS3_ILi4EEEEEENS2_IJNS2_IJNS3_ILi1EEESO_EEESQ_NS3_ILi8EEEEEEEEEEEEbRKNSB_6ParamsERT0_S12_iNS2_IJiiiEEERT_ENKUliT_E_clIZSC_ISJ_SX_EbS10_S12_S12_iS13_S15_EUlRS16_iE_EEDaiS16_ENKUlT_E_clIZSC_ISJ_SX_EbS10_S12_S12_iS13_S15_EUlvE0_EEDaS1B_)
$_ZN7cutlass13device_kernelIN5flash19enable_sm80_to_sm89INS1_16FlashAttnBwdSm80INS1_25CollectiveMainloopBwdSm80ILi2ELi2EN4cute5tupleIJNS5_1CILi128EEES8_NS7_ILi64EEEEEENS_10bfloat16_tEfNS_4arch4Sm80ELb0ELb1ELb1ELb0ELb0ELb0ELb0ELb0ELi2ELi4ELi4ELi4ELb0EEENS1_24CollectiveEpilogueBwdGQAISA_fSD_Li256ELb0ELb0EEENS1_19SingleTileSchedulerILb0ELb0ELb0ELi128EEEEEEEEEvNT_6ParamsE$_ZZZN5flash25CollectiveMainloopBwdSm80ILi2ELi2EN4cute5tupleIJNS1_1CILi128EEES4_NS3_ILi64EEEEEEN7cutlass10bfloat16_tEfNS7_4arch4Sm80ELb0ELb1ELb1ELb0ELb0ELb0ELb0ELb0ELi2ELi4ELi4ELi4ELb0EE3mmaINS_16FlashAttnBwdSm80ISB_NS_24CollectiveEpilogueBwdGQAIS6_fSA_Li256ELb0ELb0EEENS_19SingleTileSchedulerILb0ELb0ELb0ELi128EEEE13SharedStorageENS1_6TensorINS1_11ArrayEngineIfLm32EEENS1_6LayoutINS2_IJNS2_IJNS3_ILi2EEESO_EEESO_NS3_ILi4EEEEEENS2_IJNS2_IJNS3_ILi1EEESO_EEESQ_NS3_ILi8EEEEEEEEEEEEbRKNSB_6ParamsERT0_S12_iNS2_IJiiiEEERT_ENKUliT_E_clIZSC_ISJ_SX_EbS10_S12_S12_iS13_S15_EUlRS16_iE_EEDaiS16_ENKUlT_E_clIZSC_ISJ_SX_EbS10_S12_S12_iS13_S15_EUlvE0_EEDaS1B_:
        /* <DEDUP_REMOVED lines=38> */
[----:B-1---5:R-:W-:Y:S05]  /*61880*/  CALL.REL.NOINC `($_ZN7cutlass13device_kernelIN5flash19enable_sm80_to_sm89INS1_16FlashAttnBwdSm80INS1_25CollectiveMainloopBwdSm80ILi2ELi2EN4cute5tupleIJNS5_1CILi128EEES8_NS7_ILi64EEEEEENS_10bfloat16_tEfNS_4arch4Sm80ELb0ELb1ELb1ELb0ELb0ELb0ELb0ELb0ELi2ELi4ELi4ELi4ELb0EEENS1_24CollectiveEpilogueBwdGQAISA_fSD_Li256ELb0ELb0EEENS1_19SingleTileSchedulerILb0ELb0ELb0ELi128EEEEEEEEEvNT_6ParamsE$_ZN4cute3eso3ESOILb1ELb0EJNS_14ComposedLayoutINS_7SwizzleILi3ELi3ELi3EEENS_1CILi0EEENS_6LayoutINS_5tupleIJNS8_IJNS8_IJNS5_ILi4EEENS5_ILi8EEEEEENS8_IJS9_NS5_ILi1EEEEEEEEENS8_IJNS8_IJNS5_ILi2EEESF_SF_EEENS8_IJSF_NS8_IJS9_SF_EEEEEEEEEEEENS8_IJNS8_IJNS8_IJSF_NS5_ILi64EEEEEENS8_IJNS5_ILi1024EEES6_EEEEEENS8_IJNS8_IJSC_NS5_ILi512EEESA_EEENS8_IJNS5_ILi4096EEENS8_IJNS5_ILi16EEENS5_ILi8192EEEEEEEEEEEEEEEEEEENS_10ViewEngineINS_8smem_ptrIPN7cutlass10bfloat16_tEEEEEEEC2ERKS10_RKS17_) ;  /* 0xfffa559000007944 */ /* 0x022fea0003c3ffff */
[----:B-1----:R1:W5:Y:S04]  /*61890*/  LD.E R3, [R10.64+0x8] ;  /* 0x000008040a037980 */ /* 0x002368000c101900 */
[----:B------:R1:W5:Y:S01]  /*618a0*/  LDL.64 R86, [R1+0x1428] ;  /* 0x0014280001567983 */ /* 0x0003620000100a00 */
[----:B------:R-:W-:-:S02]  /*618b0*/  MOV R2, R60 ;  /* 0x0000003c00027202 */ /* 0x000fc40000000f00 */
[----:B------:R-:W-:Y:S02]  /*618c0*/  MOV R6, 0x618e0 ;  /* 0x000618e000067802 */ /* 0x000fe40000000f00 */
[----:B-1---5:R-:W-:Y:S05]  /*618d0*/  CALL.REL.NOINC `($_ZN7cutlass13device_kernelIN5flash19enable_sm80_to_sm89INS1_16FlashAttnBwdSm80INS1_25CollectiveMainloopBwdSm80ILi2ELi2EN4cute5tupleIJNS5_1CILi128EEES8_NS7_ILi64EEEEEENS_10bfloat16_tEfNS_4arch4Sm80ELb0ELb1ELb1ELb0ELb0ELb0ELb0ELb0ELi2ELi4ELi4ELi4ELb0EEENS1_24CollectiveEpilogueBwdGQAISA_fSD_Li256ELb0ELb0EEENS1_19SingleTileSchedulerILb0ELb0ELb0ELi128EEEEEEEEEvNT_6ParamsE$_ZN4cute3eso3ESOILb0ELb1EJiNS_1CILi0EEEEEC2ERKiRKS3_) ;  /* 0xfffa516000007944 */ /* 0x022fea0003c3ffff */
[----:B------:R-:W2:Y:S01]  /*618e0*/  LDL R8, [R1+0x1428] ;  /* 0x0014280001087983 */ /* 0x000ea20000100800 */
[----:B-1----:R-:W-:Y:S01]  /*618f0*/  IMAD.MOV.U32 R3, RZ, RZ, R60 ;  /* 0x000000ffff037224 */ /* 0x002fe200078e003c */
[----:B------:R-:W-:Y:S02]  /*61900*/  MOV R2, R12 ;  /* 0x0000000c00027202 */ /* 0x000fe40000000f00 */
        /* <DEDUP_REMOVED lines=89> */
[----:B-1----:R-:W-:Y:S05]  /*61ea0*/  CALL.REL.NOINC `($_ZN7cutlass13device_kernelIN5flash19enable_sm80_to_sm89INS1_16FlashAttnBwdSm80INS1_25CollectiveMainloopBwdSm80ILi2ELi2EN4cute5tupleIJNS5_1CILi128EEES8_NS7_ILi64EEEEEENS_10bfloat16_tEfNS_4arch4Sm80ELb0ELb1ELb1ELb0ELb0ELb0ELb0ELb0ELi2ELi4ELi4ELi4ELb0EEENS1_24CollectiveEpilogueBwdGQAISA_fSD_Li256ELb0ELb0EEENS1_19SingleTileSchedulerILb0ELb0ELb0ELi128EEEEEEEEEvNT_6ParamsE$_ZN4cute3eso3ESOILb0ELb0EJiiiNS_1CILi72EEENS2_ILi512EEEEEC2ERKiS7_S7_RKS3_RKS4_) ;  /* 0xfffa487000007944 */ /* 0x002fea0003c3ffff */
        /* <DEDUP_REMOVED lines=16> */
[----:B------:R-:W-:-:S03]  /*61fb0*/  MOV R88, 0x62000 ;  /* 0x0006200000587802 */ /* 0x000fc60000000f00 */
[----:B------:R1:W-:Y:S04]  /*61fc0*/  STL.U8 [R1+0x1470], RZ ;  /* 0x001470ff01007387 */ /* 0x0003e80000100000 */
[----:B--2---:R1:W-:Y:S04]  /*61fd0*/  STL.64 [R1+0x1448], R2 ;  /* 0x0014480201007387 */ /* 0x0043e80000100a00 */
[----:B---3--:R1:W-:Y:S02]  /*61fe0*/  STL [R1+0x1450], R4 ;  /* 0x0014500401007387 */ /* 0x0083e40000100800 */
[----:B-1----:R-:W-:Y:S05]  /*61ff0*/  CALL.REL.NOINC `($_ZN7cutlass13device_kernelIN5flash19enable_sm80_to_sm89INS1_16FlashAttnBwdSm80INS1_25CollectiveMainloopBwdSm80ILi2ELi2EN4cute5tupleIJNS5_1CILi128EEES8_NS7_ILi64EEEEEENS_10bfloat16_tEfNS_4arch4Sm80ELb0ELb1ELb1ELb0ELb0ELb0ELb0ELb0ELi2ELi4ELi4ELi4ELb0EEENS1_24CollectiveEpilogueBwdGQAISA_fSD_Li256ELb0ELb0EEENS1_19SingleTileSchedulerILb0ELb0ELb0ELi128EEEEEEEEEvNT_6ParamsE$_ZZN4cute6detail16composition_implINS_5tupleIJNS_1CILi8EEENS3_ILi2EEES5_S5_S4_S5_EEENS2_IJNS3_ILi1EEEiiiNS3_ILi72EEENS3_ILi512EEEEEENS2_IJNS2_IJS5_S5_S5_EEES5_NS2_IJNS3_ILi4EEES5_EEEEEENS2_IJNS2_IJS7_S9_S4_EEENS3_ILi4096EEENS2_IJNS3_ILi16EEENS3_ILi8192EEEEEEEEEEEDaRKT_RKT0_RKT1_RKT2_ENKUlRKT_RKT0_E_clISB_SF_EEDaSZ_S12_) ;  /* 0xfffab1d000007944 */ /* 0x002fea0003c3ffff */
[----:B------:R-:W-:Y:S02]  /*62000*/  MOV R76, 0x62020 ;  /* 0x00062020004c7802 */ /* 0x000fe40000000f00 */
[----:B-1---5:R-:W-:Y:S05]  /*62010*/  CALL.REL.NOINC `($_ZN7cutlass13device_kernelIN5flash19enable_sm80_to_sm89INS1_16FlashAttnBwdSm80INS1_25CollectiveMainloopBwdSm80ILi2ELi2EN4cute5tupleIJNS5_1CILi128EEES8_NS7_ILi64EEEEEENS_10bfloat16_tEfNS_4arch4Sm80ELb0ELb1ELb1ELb0ELb0ELb0ELb0ELb0ELi2ELi4ELi4ELi4ELb0EEENS1_24CollectiveEpilogueBwdGQAISA_fSD_Li256ELb0ELb0EEENS1_19SingleTileSchedulerILb0ELb0ELb0ELi128EEEEEEEEEvNT_6ParamsE$_ZZN4cute6detail16composition_implINS_5tupleIJNS_1CILi8EEENS3_ILi2EEES5_S5_S4_S5_EEENS2_IJNS3_ILi1EEEiiiNS3_ILi72EEENS3_ILi512EEEEEENS2_IJNS2_IJS5_S5_S5_EEES5_NS2_IJNS3_ILi4EEES5_EEEEEENS2_IJNS2_IJS7_S9_S4_EEENS3_ILi4096EEENS2_IJNS3_ILi16EEENS3_ILi8192EEEEEEEEEEEDaRKT_RKT0_RKT1_RKT2_ENKUlRKT_RKT0_E_clISD_SJ_EEDaSZ_S12_) ;  /* 0xfffab2c000007944 */ /* 0x022fea0003c3ffff */
[----:B-----5:R2:W-:Y:S01]  /*62020*/  STL.64 [R1+0x1410], R2 ;  /* 0x0014100201007387 */ /* 0x0205e20000100a00 */
[----:B------:R-:W-:-:S03]  /*62030*/  MOV R6, 0x62050 ;  /* 0x0006205000067802 */ /* 0x000fc60000000f00 */
[----:B-12---:R-:W-:Y:S05]  /*62040*/  CALL.REL.NOINC `($_ZN7cutlass13device_kernelIN5flash19enable_sm80_to_sm89INS1_16FlashAttnBwdSm80INS1_25CollectiveMainloopBwdSm80ILi2ELi2EN4cute5tupleIJNS5_1CILi128EEES8_NS7_ILi64EEEEEENS_10bfloat16_tEfNS_4arch4Sm80ELb0ELb1ELb1ELb0ELb0ELb0ELb0ELb0ELi2ELi4ELi4ELi4ELb0EEENS1_24CollectiveEpilogueBwdGQAISA_fSD_Li256ELb0ELb0EEENS1_19SingleTileSchedulerILb0ELb0ELb0ELi128EEEEEEEEEvNT_6ParamsE$_ZN4cute3eso3ESOILb0ELb0EJNS_5tupleIJNS_1CILi1EEENS3_ILi512EEEiEEENS3_ILi4096EEENS2_IJNS2_IJiiEEENS3_ILi8192EEEEEEEEC2ERKS6_RKS7_RKSA_) ;  /* 0xfffa345000007944 */ /* 0x006fea0003c3ffff */
[----:B-1----:R1:W5:Y:S04]  /*62050*/  LDL R5, [R1+0x1430] ;  /* 0x0014300001057983 */ /* 0x0023680000100800 */
[----:B------:R1:W5:Y:S01]  /*62060*/  LDL.64 R2, [R1+0x1428] ;  /* 0x0014280001027983 */ /* 0x0003620000100a00 */
[----:B------:R-:W-:-:S03]  /*62070*/  MOV R6, 0x62090 ;  /* 0x0006209000067802 */ /* 0x000fc60000000f00 */
[----:B-1---5:R-:W-:Y:S05]  /*62080*/  CALL.REL.NOINC `($_ZN7cutlass13device_kernelIN5flash19enable_sm80_to_sm89INS1_16FlashAttnBwdSm80INS1_25CollectiveMainloopBwdSm80ILi2ELi2EN4cute5tupleIJNS5_1CILi128EEES8_NS7_ILi64EEEEEENS_10bfloat16_tEfNS_4arch4Sm80ELb0ELb1ELb1ELb0ELb0ELb0ELb0ELb0ELi2ELi4ELi4ELi4ELb0EEENS1_24CollectiveEpilogueBwdGQAISA_fSD_Li256ELb0ELb0EEENS1_19SingleTileSchedulerILb0ELb0ELb0ELi128EEEEEEEEEvNT_6ParamsE$_ZN4cute5tupleIJNS0_IJNS0_IJNS_1CILi2EEES2_S2_EEES2_NS0_IJNS0_IJS2_S2_EEES2_EEEEEENS0_IJNS0_IJNS1_ILi1EEENS1_ILi512EEEiEEENS1_ILi4096EEENS0_IJNS0_IJiiEEENS1_ILi8192EEEEEEEEEEEC2ERKS6_RKSE_) ;  /* 0xfffa7f6000007944 */ /* 0x022fea0003c3ffff */
[----:B------:R1:W5:Y:S04]  /*62090*/  LDL R4, [R1+0x1430] ;  /* 0x0014300001047983 */ /* 0x0003680000100800 */
[----:B------:R1:W5:Y:S01]  /*620a0*/  LDL.64 R2, [R1+0x1428] ;  /* 0x0014280001027983 */ /* 0x0003620000100a00 */
[----:B------:R-:W-:-:S05]  /*620b0*/  LEA.HI R6, R13, R13, RZ, 0x1d ;  /* 0x0000000d0d067211 */ /* 0x000fca00078fe8ff */
[----:B------:R-:W-:Y:S01]  /*620c0*/  IMAD.U32 R8, R11, 0x2, R6 ;  /* 0x000000020b087824 */ /* 0x000fe200078e0006 */
[----:B------:R-:W-:-:S04]  /*620d0*/  MOV R6, 0x62100 ;  /* 0x0006210000067802 */ /* 0x000fc80000000f00 */
[----:B------:R1:W-:Y:S03]  /*620e0*/  STL [R1+0x1420], R8 ;  /* 0x0014200801007387 */ /* 0x0003e60000100800 */
[----:B-1---5:R-:W-:Y:S05]  /*620f0*/  CALL.REL.NOINC `($_ZN7cutlass13device_kernelIN5flash19enable_sm80_to_sm89INS1_16FlashAttnBwdSm80INS1_25CollectiveMainloopBwdSm80ILi2ELi2EN4cute5tupleIJNS5_1CILi128EEES8_NS7_ILi64EEEEEENS_10bfloat16_tEfNS_4arch4Sm80ELb0ELb1ELb1ELb0ELb0ELb0ELb0ELb0ELi2ELi4ELi4ELi4ELb0EEENS1_24CollectiveEpilogueBwdGQAISA_fSD_Li256ELb0ELb0EEENS1_19SingleTileSchedulerILb0ELb0ELb0ELi128EEEEEEEEEvNT_6ParamsE$_ZN4cute3eso3ESOILb0ELb0EJNS_6LayoutINS_5tupleIJNS3_IJNS_1CILi2EEES5_S5_EEES5_NS3_IJNS3_IJS5_S5_EEES5_EEEEEENS3_IJNS3_IJNS4_ILi1EEENS4_ILi512EEEiEEENS4_ILi4096EEENS3_IJNS3_IJiiEEENS4_ILi8192EEEEEEEEEEEjEEC2ERKSI_RKj) ;  /* 0xfffa3a5000007944 */ /* 0x022fea0003c3ffff */
        /* <DEDUP_REMOVED lines=9> */
[----:B-1----:R-:W-:Y:S05]  /*62190*/  CALL.REL.NOINC `($_ZN7cutlass13device_kernelIN5flash19enable_sm80_to_sm89INS1_16FlashAttnBwdSm80INS1_25CollectiveMainloopBwdSm80ILi2ELi2EN4cute5tupleIJNS5_1CILi128EEES8_NS7_ILi64EEEEEENS_10bfloat16_tEfNS_4arch4Sm80ELb0ELb1ELb1ELb0ELb0ELb0ELb0ELb0ELi2ELi4ELi4ELi4ELb0EEENS1_24CollectiveEpilogueBwdGQAISA_fSD_Li256ELb0ELb0EEENS1_19SingleTileSchedulerILb0ELb0ELb0ELi128EEEEEEEEEvNT_6ParamsE$_ZN4cute3eso3ESOILb0ELb0EJNS_6LayoutINS_5tupleIJNS3_IJNS_1CILi2EEES5_S5_EEES5_NS3_IJNS3_IJS5_S5_EEES5_EEEEEENS3_IJNS3_IJNS4_ILi1EEENS4_ILi512EEEiEEENS4_ILi4096EEENS3_IJNS3_IJiiEEENS4_ILi8192EEEEEEEEEEENS_10ViewEngineINS_8smem_ptrIPN7cutlass10bfloat16_tEEEEEEEC2ERKSI_RKSP_) ;  /* 0xfffa392000007944 */ /* 0x002fea0003c3ffff */
[----:B-1----:R1:W5:Y:S04]  /*621a0*/  LDL R5, [R1+0x142c] ;  /* 0x00142c0001057983 */ /* 0x0023680000100800 */
[----:B------:R1:W5:Y:S01]  /*621b0*/  LDL R3, [R1+0x1430] ;  /* 0x0014300001037983 */ /* 0x0003620000100800 */
[----:B------:R-:W-:-:S03]  /*621c0*/  MOV R4, 0x621e0 ;  /* 0x000621e000047802 */ /* 0x000fc60000000f00 */
[----:B-1---5:R-:W-:Y:S05]  /*621d0*/  CALL.REL.NOINC `($_ZN7cutlass13device_kernelIN5flash19enable_sm80_to_sm89INS1_16FlashAttnBwdSm80INS1_25CollectiveMainloopBwdSm80ILi2ELi2EN4cute5tupleIJNS5_1CILi128EEES8_NS7_ILi64EEEEEENS_10bfloat16_tEfNS_4arch4Sm80ELb0ELb1ELb1ELb0ELb0ELb0ELb0ELb0ELi2ELi4ELi4ELi4ELb0EEENS1_24CollectiveEpilogueBwdGQAISA_fSD_Li256ELb0ELb0EEENS1_19SingleTileSchedulerILb0ELb0ELb0ELi128EEEEEEEEEvNT_6ParamsE$_ZZN4cute4takeILi1ELi3ENS_5tupleIJNS1_IJNS_1CILi1EEENS2_ILi512EEEiEEENS2_ILi4096EEENS1_IJNS1_IJiiEEENS2_ILi8192EEEEEEEEEEEDaRKT1_ENKUlDpRKT_E_clIJS6_S9_EEEDaSH_) ;  /* 0xfffa9e2000007944 */ /* 0x022fea0003c3ffff */
[----:B-----5:R2:W-:Y:S01]  /*621e0*/  STL.64 [R1+0x1410], R2 ;  /* 0x0014100201007387 */ /* 0x0205e20000100a00 */
[----:B------:R-:W-:-:S03]  /*621f0*/  MOV R4, 0x62210 ;  /* 0x0006221000047802 */ /* 0x000fc60000000f00 */
[----:B-12---:R-:W-:Y:S05]  /*62200*/  CALL.REL.NOINC `($_ZN7cutlass13device_kernelIN5flash19enable_sm80_to_sm89INS1_16FlashAttnBwdSm80INS1_25CollectiveMainloopBwdSm80ILi2ELi2EN4cute5tupleIJNS5_1CILi128EEES8_NS7_ILi64EEEEEENS_10bfloat16_tEfNS_4arch4Sm80ELb0ELb1ELb1ELb0ELb0ELb0ELb0ELb0ELi2ELi4ELi4ELi4ELb0EEENS1_24CollectiveEpilogueBwdGQAISA_fSD_Li256ELb0ELb0EEENS1_19SingleTileSchedulerILb0ELb0ELb0ELi128EEEEEEEEEvNT_6ParamsE$_ZZN4cute16flatten_to_tupleINS_5tupleIJNS_1CILi4096EEENS1_IJNS1_IJiiEEENS2_ILi8192EEEEEEEEEEEDaRKT_ENKUlRKT_E_clIS6_EEDaSD_) ;  /* 0xfffa9af000007944 */ /* 0x006fea0003c3ffff */
[----:B-----5:R2:W-:Y:S01]  /*62210*/  STL.64 [R1+0x1428], R2 ;  /* 0x0014280201007387 */ /* 0x0205e20000100a00 */
[----:B------:R-:W-:-:S03]  /*62220*/  MOV R4, 0x62240 ;  /* 0x0006224000047802 */ /* 0x000fc60000000f00 */
[----:B-12---:R-:W-:Y:S05]  /*62230*/  CALL.REL.NOINC `($_ZN7cutlass13device_kernelIN5flash19enable_sm80_to_sm89INS1_16FlashAttnBwdSm80INS1_25CollectiveMainloopBwdSm80ILi2ELi2EN4cute5tupleIJNS5_1CILi128EEES8_NS7_ILi64EEEEEENS_10bfloat16_tEfNS_4arch4Sm80ELb0ELb1ELb1ELb0ELb0ELb0ELb0ELb0ELi2ELi4ELi4ELi4ELb0EEENS1_24CollectiveEpilogueBwdGQAISA_fSD_Li256ELb0ELb0EEENS1_19SingleTileSchedulerILb0ELb0ELb0ELi128EEEEEEEEEvNT_6ParamsE$_ZZN4cute12filter_tupleINS_5tupleIJNS_1CILi4096EEENS1_IJNS1_IJiiEEENS2_ILi8192EEEEEEEEEZNS_16flatten_to_tupleIS7_EEDaRKT_EUlRKT_E_EEDaSB_OT0_ENKUlDpSE_E_clIJNS1_IJS3_EEENS1_IJiiS5_EEEEEEDaSI_) ;  /* 0xfffa91a000007944 */ /* 0x006fea0003c3ffff */
        /* <DEDUP_REMOVED lines=21> */
[----:B--2--5:R-:W-:Y:S05]  /*62390*/  CALL.REL.NOINC `($_ZN7cutlass13device_kernelIN5flash19enable_sm80_to_sm89INS1_16FlashAttnBwdSm80INS1_25CollectiveMainloopBwdSm80ILi2ELi2EN4cute5tupleIJNS5_1CILi128EEES8_NS7_ILi64EEEEEENS_10bfloat16_tEfNS_4arch4Sm80ELb0ELb1ELb1ELb0ELb0ELb0ELb0ELb0ELi2ELi4ELi4ELi4ELb0EEENS1_24CollectiveEpilogueBwdGQAISA_fSD_Li256ELb0ELb0EEENS1_19SingleTileSchedulerILb0ELb0ELb0ELi128EEEEEEEEEvNT_6ParamsE$_ZN4cute3eso3ESOILb1ELb0EJNS_14ComposedLayoutINS_7SwizzleILi3ELi3ELi3EEENS_1CILi0EEENS_6LayoutINS_5tupleIJNS8_IJNS8_IJNS5_ILi4EEENS5_ILi8EEEEEENS8_IJNS5_ILi2EEENS5_ILi1EEEEEEEEENS8_IJNS8_IJSC_SC_EEESB_EEEEEENS8_IJNS8_IJNS8_IJNS5_ILi128EEESD_EEENS8_IJSA_S6_EEEEEENS8_IJNS8_IJNS5_ILi64EEENS5_ILi512EEEEEENS8_IJNS5_ILi16EEENS5_ILi1024EEEEEEEEEEEEEEEENS_10ViewEngineINS_8smem_ptrIPN7cutlass10bfloat16_tEEEEEEEC2ERKSW_RKS13_) ;  /* 0xfffa4a3000007944 */ /* 0x024fea0003c3ffff */
[----:B-1----:R1:W5:Y:S04]  /*623a0*/  LD.E R3, [R10.64+0xc] ;  /* 0x00000c040a037980 */ /* 0x002368000c101900 */
[----:B------:R1:W5:Y:S01]  /*623b0*/  LDL.64 R86, [R1+0x1428] ;  /* 0x0014280001567983 */ /* 0x0003620000100a00 */
[----:B------:R-:W-:Y:S02]  /*623c0*/  MOV R2, R60 ;  /* 0x0000003c00027202 */ /* 0x000fe40000000f00 */
        /* <DEDUP_REMOVED lines=32> */
[----:B--2--5:R-:W-:Y:S05]  /*625d0*/  CALL.REL.NOINC `($_ZN7cutlass13device_kernelIN5flash19enable_sm80_to_sm89INS1_16FlashAttnBwdSm80INS1_25CollectiveMainloopBwdSm80ILi2ELi2EN4cute5tupleIJNS5_1CILi128EEES8_NS7_ILi64EEEEEENS_10bfloat16_tEfNS_4arch4Sm80ELb0ELb1ELb1ELb0ELb0ELb0ELb0ELb0ELi2ELi4ELi4ELi4ELb0EEENS1_24CollectiveEpilogueBwdGQAISA_fSD_Li256ELb0ELb0EEENS1_19SingleTileSchedulerILb0ELb0ELb0ELi128EEEEEEEEEvNT_6ParamsE$_ZZN4cute13to_mixed_bitsINS_5tupleIJNS1_IJNS_1CILi4EEENS2_ILi8EEEEEENS2_ILi2EEENS2_ILi1EEEEEENS1_IJNS1_IJNS2_ILi128EEENS2_ILi0EEEEEES4_SA_EEENS1_IJNS1_IJiiEEEiSA_EEEEEDaRKT_RKT0_RKT1_ENKUlRKT_RKT0_RKT1_E_clIS5_SB_SD_EEDaSQ_ST_SW_) ;  /* 0xfffa912000007944 */ /* 0x024fea0003c3ffff */
[----:B------:R-:W-:Y:S02]  /*625e0*/  MOV R6, 0x62600 ;  /* 0x0006260000067802 */ /* 0x000fe40000000f00 */
[----:B------:R-:W-:Y:S05]  /*625f0*/  CALL.REL.NOINC `($_ZN7cutlass13device_kernelIN5flash19enable_sm80_to_sm89INS1_16FlashAttnBwdSm80INS1_25CollectiveMainloopBwdSm80ILi2ELi2EN4cute5tupleIJNS5_1CILi128EEES8_NS7_ILi64EEEEEENS_10bfloat16_tEfNS_4arch4Sm80ELb0ELb1ELb1ELb0ELb0ELb0ELb0ELb0ELi2ELi4ELi4ELi4ELb0EEENS1_24CollectiveEpilogueBwdGQAISA_fSD_Li256ELb0ELb0EEENS1_19SingleTileSchedulerILb0ELb0ELb0ELi128EEEEEEEEEvNT_6ParamsE$_ZZN4cute13to_mixed_bitsINS_5tupleIJNS1_IJNS_1CILi4EEENS2_ILi8EEEEEENS2_ILi2EEENS2_ILi1EEEEEENS1_IJNS1_IJNS2_ILi128EEENS2_ILi0EEEEEES4_SA_EEENS1_IJNS1_IJiiEEEiSA_EEEEEDaRKT_RKT0_RKT1_ENKUlRKT_RKT0_RKT1_E_clIS6_S4_iEEDaSQ_ST_SW_) ;  /* 0xfffa918000007944 */ /* 0x000fea0003c3ffff */
[----:B------:R-:W-:Y:S02]  /*62600*/  MOV R5, R2 ;  /* 0x0000000200057202 */ /* 0x000fe40000000f00 */
[----:B------:R-:W-:Y:S02]  /*62610*/  MOV R2, 0x62630 ;  /* 0x0006263000027802 */ /* 0x000fe40000000f00 */
[----:B------:R-:W-:Y:S05]  /*62620*/  CALL.REL.NOINC `($_ZN7cutlass13device_kernelIN5flash19enable_sm80_to_sm89INS1_16FlashAttnBwdSm80INS1_25CollectiveMainloopBwdSm80ILi2ELi2EN4cute5tupleIJNS5_1CILi128EEES8_NS7_ILi64EEEEEENS_10bfloat16_tEfNS_4arch4Sm80ELb0ELb1ELb1ELb0ELb0ELb0ELb0ELb0ELi2ELi4ELi4ELi4ELb0EEENS1_24CollectiveEpilogueBwdGQAISA_fSD_Li256ELb0ELb0EEENS1_19SingleTileSchedulerILb0ELb0ELb0ELi128EEEEEEEEEvNT_6ParamsE$_ZZN4cute13to_mixed_bitsINS_5tupleIJNS1_IJNS_1CILi4EEENS2_ILi8EEEEEENS2_ILi2EEENS2_ILi1EEEEEENS1_IJNS1_IJNS2_ILi128EEENS2_ILi0EEEEEES4_SA_EEENS1_IJNS1_IJiiEEEiSA_EEEEEDaRKT_RKT0_RKT1_ENKUlDpRKT_E_clIJNS_9MixedBitsILj0ELj384EEENSU_ILj0ELj8EEENS2_ILj0EEEEEEDaSR_) ;  /* 0xfffa909000007944 */ /* 0x000fea0003c3ffff */
        /* <DEDUP_REMOVED lines=11> */
[----:B-1----:R-:W-:Y:S05]  /*626e0*/  CALL.REL.NOINC `($_ZN7cutlass13device_kernelIN5flash19enable_sm80_to_sm89INS1_16FlashAttnBwdSm80INS1_25CollectiveMainloopBwdSm80ILi2ELi2EN4cute5tupleIJNS5_1CILi128EEES8_NS7_ILi64EEEEEENS_10bfloat16_tEfNS_4arch4Sm80ELb0ELb1ELb1ELb0ELb0ELb0ELb0ELb0ELi2ELi4ELi4ELi4ELb0EEENS1_24CollectiveEpilogueBwdGQAISA_fSD_Li256ELb0ELb0EEENS1_19SingleTileSchedulerILb0ELb0ELb0ELi128EEEEEEEEEvNT_6ParamsE$_ZN4cute3eso3ESOILb1ELb0EJNS_1CILi8EEEiiEEC2ERKS3_RKiS8_) ;  /* 0xfffa51d000007944 */ /* 0x002fea0003c3ffff */
[----:B-1----:R1:W5:Y:S01]  /*626f0*/  LDL.64 R2, [R1+0x1428] ;  /* 0x0014280001027983 */ /* 0x0023620000100a00 */
[----:B------:R-:W-:Y:S01]  /*62700*/  IMAD.MOV.U32 R5, RZ, RZ, 0x48 ;  /* 0x00000048ff057424 */ /* 0x000fe200078e00ff */
[----:B------:R-:W-:Y:S02]  /*62710*/  LOP3.LUT P0, RZ, R11, 0x8, RZ, 0xc0, !PT ;  /* 0x000000080bff7812 */ /* 0x000fe4000780c0ff */
[----:B------:R-:W-:Y:S02]  /*62720*/  MOV R6, 0x62750 ;  /* 0x0006275000067802 */ /* 0x000fe40000000f00 */
[----:B------:R-:W-:-:S04]  /*62730*/  SEL R5, R5, 0x38, !P0 ;  /* 0x0000003805057807 */ /* 0x000fc80004000000 */
[----:B-1---5:R-:W-:Y:S05]  /*62740*/  CALL.REL.NOINC `($_ZN7cutlass13device_kernelIN5flash19enable_sm80_to_sm89INS1_16FlashAttnBwdSm80INS1_25CollectiveMainloopBwdSm80ILi2ELi2EN4cute5tupleIJNS5_1CILi128EEES8_NS7_ILi64EEEEEENS_10bfloat16_tEfNS_4arch4Sm80ELb0ELb1ELb1ELb0ELb0ELb0ELb0ELb0ELi2ELi4ELi4ELi4ELb0EEENS1_24CollectiveEpilogueBwdGQAISA_fSD_Li256ELb0ELb0EEENS1_19SingleTileSchedulerILb0ELb0ELb0ELi128EEEEEEEEEvNT_6ParamsE$_ZN4cute3eso3ESOILb0ELb1EJiNS_1CILi144EEENS2_ILi288EEEEEC2ERKiRKS3_RKS4_) ;  /* 0xfffa434000007944 */ /* 0x022fea0003c3ffff */
[----:B------:R-:W2:Y:S01]  /*62750*/  LDL R8, [R1+0x1428] ;  /* 0x0014280001087983 */ /* 0x000ea20000100800 */
[----:B-1----:R-:W-:Y:S02]  /*62760*/  MOV R4, R20 ;  /* 0x0000001400047202 */ /* 0x002fe40000000f00 */
[----:B------:R-:W-:Y:S01]  /*62770*/  MOV R6, 0x627a0 ;  /* 0x000627a000067802 */ /* 0x000fe20000000f00 */
[----:B--2---:R1:W-:Y:S04]  /*62780*/  STL [R1+0x1470], R8 ;  /* 0x0014700801007387 */ /* 0x0043e80000100800 */
[----:B-1----:R-:W-:Y:S05]  /*62790*/  CALL.REL.NOINC `($_ZN7cutlass13device_kernelIN5flash19enable_sm80_to_sm89INS1_16FlashAttnBwdSm80INS1_25CollectiveMainloopBwdSm80ILi2ELi2EN4cute5tupleIJNS5_1CILi128EEES8_NS7_ILi64EEEEEENS_10bfloat16_tEfNS_4arch4Sm80ELb0ELb1ELb1ELb0ELb0ELb0ELb0ELb0ELi2ELi4ELi4ELi4ELb0EEENS1_24CollectiveEpilogueBwdGQAISA_fSD_Li256ELb0ELb0EEENS1_19SingleTileSchedulerILb0ELb0ELb0ELi128EEEEEEEEEvNT_6ParamsE$_ZN4cute3eso3ESOILb1ELb0EJNS_1CILi1EEENS_5tupleIJNS2_ILi8EEEiiEEENS2_ILi64EEENS4_IJiNS2_ILi144EEENS2_ILi288EEEEEENS2_ILi512EEEEEC2ERKS3_RKS6_RKS7_RKSA_RKSB_) ;  /* 0xfffa4bd000007944 */ /* 0x002fea0003c3ffff */
[----:B-1----:R1:W5:Y:S04]  /*627a0*/  LDL R5, [R1+0x1430] ;  /* 0x0014300001057983 */ /* 0x0023680000100800 */
[----:B------:R1:W5:Y:S01]  /*627b0*/  LDL.64 R2, [R1+0x1428] ;  /* 0x0014280001027983 */ /* 0x0003620000100a00 */
[----:B------:R-:W-:-:S03]  /*627c0*/  MOV R6, 0x627e0 ;  /* 0x000627e000067802 */ /* 0x000fc60000000f00 */
[----:B-1---5:R-:W-:Y:S05]  /*627d0*/  CALL.REL.NOINC `($_ZN7cutlass13device_kernelIN5flash19enable_sm80_to_sm89INS1_16FlashAttnBwdSm80INS1_25CollectiveMainloopBwdSm80ILi2ELi2EN4cute5tupleIJNS5_1CILi128EEES8_NS7_ILi64EEEEEENS_10bfloat16_tEfNS_4arch4Sm80ELb0ELb1ELb1ELb0ELb0ELb0ELb0ELb0ELi2ELi4ELi4ELi4ELb0EEENS1_24CollectiveEpilogueBwdGQAISA_fSD_Li256ELb0ELb0EEENS1_19SingleTileSchedulerILb0ELb0ELb0ELi128EEEEEEEEEvNT_6ParamsE$_ZN4cute5tupleIJNS0_IJNS_1CILi8EEENS0_IJNS1_ILi2EEES3_S3_EEENS1_ILi1EEES4_S5_EEENS0_IJS5_NS0_IJS2_iiEEENS1_ILi64EEENS0_IJiNS1_ILi144EEENS1_ILi288EEEEEENS1_ILi512EEEEEEEEC2ERKS6_RKSD_) ;  /* 0xfffa7d0000007944 */ /* 0x022fea0003c3ffff */
[----:B------:R1:W5:Y:S04]  /*627e0*/  LDL R6, [R1+0x1430] ;  /* 0x0014300001067983 */ /* 0x0003680000100800 */
[----:B------:R1:W5:Y:S01]  /*627f0*/  LDL.64 R2, [R1+0x1428] ;  /* 0x0014280001027983 */ /* 0x0003620000100a00 */
[----:B------:R-:W-:-:S03]  /*62800*/  MOV R4, 0x62820 ;  /* 0x0006282000047802 */ /* 0x000fc60000000f00 */
[----:B-1---5:R-:W-:Y:S05]  /*62810*/  CALL.REL.NOINC `($_ZN7cutlass13device_kernelIN5flash19enable_sm80_to_sm89INS1_16FlashAttnBwdSm80INS1_25CollectiveMainloopBwdSm80ILi2ELi2EN4cute5tupleIJNS5_1CILi128EEES8_NS7_ILi64EEEEEENS_10bfloat16_tEfNS_4arch4Sm80ELb0ELb1ELb1ELb0ELb0ELb0ELb0ELb0ELi2ELi4ELi4ELi4ELb0EEENS1_24CollectiveEpilogueBwdGQAISA_fSD_Li256ELb0ELb0EEENS1_19SingleTileSchedulerILb0ELb0ELb0ELi128EEEEEEEEEvNT_6ParamsE$_ZZN4cute7flattenINS_5tupleIJNS_1CILi1EEENS1_IJNS2_ILi8EEEiiEEENS2_ILi64EEENS1_IJiNS2_ILi144EEENS2_ILi288EEEEEENS2_ILi512EEEEEEEEDaRKT_ENKUlRKT_E_clIS5_EEDaSH_) ;  /* 0xfffac1c000007944 */ /* 0x022fea0003c3ffff */
[----:B------:R1:W-:Y:S01]  /*62820*/  STL.64 [R1+0x1428], R2 ;  /* 0x0014280201007387 */ /* 0x0003e20000100a00 */
[----:B------:R-:W-:-:S02]  /*62830*/  MOV R5, R6 ;  /* 0x0000000600057202 */ /* 0x000fc40000000f00 */
[----:B------:R-:W-:Y:S02]  /*62840*/  MOV R4, 0x62860 ;  /* 0x0006286000047802 */ /* 0x000fe40000000f00 */
[----:B-1----:R-:W-:Y:S05]  /*62850*/  CALL.REL.NOINC `($_ZN7cutlass13device_kernelIN5flash19enable_sm80_to_sm89INS1_16FlashAttnBwdSm80INS1_25CollectiveMainloopBwdSm80ILi2ELi2EN4cute5tupleIJNS5_1CILi128EEES8_NS7_ILi64EEEEEENS_10bfloat16_tEfNS_4arch4Sm80ELb0ELb1ELb1ELb0ELb0ELb0ELb0ELb0ELi2ELi4ELi4ELi4ELb0EEENS1_24CollectiveEpilogueBwdGQAISA_fSD_Li256ELb0ELb0EEENS1_19SingleTileSchedulerILb0ELb0ELb0ELi128EEEEEEEEEvNT_6ParamsE$_ZZN4cute7flattenINS_5tupleIJNS_1CILi1EEENS1_IJNS2_ILi8EEEiiEEENS2_ILi64EEENS1_IJiNS2_ILi144EEENS2_ILi288EEEEEENS2_ILi512EEEEEEEEDaRKT_ENKUlRKT_E_clIS9_EEDaSH_) ;  /* 0xfffac1a000007944 */ /* 0x002fea0003c3ffff */
[----:B------:R1:W-:Y:S01]  /*62860*/  STL [R1+0x1410], R2 ;  /* 0x0014100201007387 */ /* 0x0003e20000100800 */
[----:B------:R-:W-:Y:S02]  /*62870*/  MOV R20, R67 ;  /* 0x0000004300147202 */ /* 0x000fe40000000f00 */
[----:B------:R-:W-:Y:S02]  /*62880*/  MOV R4, 0x628a0 ;  /* 0x000628a000047802 */ /* 0x000fe40000000f00 */
[----:B-1----:R-:W-:Y:S05]  /*62890*/  CALL.REL.NOINC `($_ZN7cutlass13device_kernelIN5flash19enable_sm80_to_sm89INS1_16FlashAttnBwdSm80INS1_25CollectiveMainloopBwdSm80ILi2ELi2EN4cute5tupleIJNS5_1CILi128EEES8_NS7_ILi64EEEEEENS_10bfloat16_tEfNS_4arch4Sm80ELb0ELb1ELb1ELb0ELb0ELb0ELb0ELb0ELi2ELi4ELi4ELi4ELb0EEENS1_24CollectiveEpilogueBwdGQAISA_fSD_Li256ELb0ELb0EEENS1_19SingleTileSchedulerILb0ELb0ELb0ELi128EEEEEEEEEvNT_6ParamsE$_ZZN4cute12filter_tupleINS_5tupleIJNS_1CILi1EEENS1_IJNS2_ILi8EEEiiEEENS2_ILi64EEENS1_IJiNS2_ILi144EEENS2_ILi288EEEEEENS2_ILi512EEEEEEZNS_7flattenISB_EEDaRKT_EUlRKT_E_EEDaSF_OT0_ENKUlDpSI_E_clIJNS1_IJS3_EEES5_NS1_IJS6_EEES9_NS1_IJSA_EEEEEEDaSM_) ;  /* 0xfffa89b000007944 */ /* 0x002fea0003c3ffff */
[----:B------:R-:W-:Y:S02]  /*628a0*/  MOV R6, 0x628c0 ;  /* 0x000628c000067802 */ /* 0x000fe40000000f00 */
[----:B--2--5:R-:W-:Y:S05]  /*628b0*/  CALL.REL.NOINC `($_ZN7cutlass13device_kernelIN5flash19enable_sm80_to_sm89INS1_16FlashAttnBwdSm80INS1_25CollectiveMainloopBwdSm80ILi2ELi2EN4cute5tupleIJNS5_1CILi128EEES8_NS7_ILi64EEEEEENS_10bfloat16_tEfNS_4arch4Sm80ELb0ELb1ELb1ELb0ELb0ELb0ELb0ELb0ELi2ELi4ELi4ELi4ELb0EEENS1_24CollectiveEpilogueBwdGQAISA_fSD_Li256ELb0ELb0EEENS1_19SingleTileSchedulerILb0ELb0ELb0ELi128EEEEEEEEEvNT_6ParamsE$_ZN4cute3eso3ESOILb0ELb1EJiNS_1CILi144EEENS2_ILi512EEEEEC2ERKiRKS3_RKS4_) ;  /* 0xfffa422000007944 */ /* 0x024fea0003c3ffff */
[----:B------:R-:W2:Y:S01]  /*628c0*/  LDL R6, [R1+0x1428] ;  /* 0x0014280001067983 */ /* 0x000ea20000100800 */
[----:B-1----:R-:W-:Y:S02]  /*628d0*/  MOV R4, R12 ;  /* 0x0000000c00047202 */ /* 0x002fe40000000f00 */
[----:B------:R-:W-:Y:S01]  /*628e0*/  MOV R8, 0x62910 ;  /* 0x0006291000087802 */ /* 0x000fe20000000f00 */
[----:B--2---:R1:W-:Y:S04]  /*628f0*/  STL [R1+0x145c], R6 ;  /* 0x00145c0601007387 */ /* 0x0043e80000100800 */
[----:B-1----:R-:W-:Y:S05]  /*62900*/  CALL.REL.NOINC `($_ZN7cutlass13device_kernelIN5flash19enable_sm80_to_sm89INS1_16FlashAttnBwdSm80INS1_25CollectiveMainloopBwdSm80ILi2ELi2EN4cute5tupleIJNS5_1CILi128EEES8_NS7_ILi64EEEEEENS_10bfloat16_tEfNS_4arch4Sm80ELb0ELb1ELb1ELb0ELb0ELb0ELb0ELb0ELi2ELi4ELi4ELi4ELb0EEENS1_24CollectiveEpilogueBwdGQAISA_fSD_Li256ELb0ELb0EEENS1_19SingleTileSchedulerILb0ELb0ELb0ELi128EEEEEEEEEvNT_6ParamsE$_ZN4cute3eso3ESOILb0ELb0EJiiNS_1CILi144EEENS2_ILi512EEEEEC2ERKiS7_RKS3_RKS4_) ;  /* 0xfffa3ab000007944 */ /* 0x002fea0003c3ffff */
[----:B-1----:R-:W2:Y:S01]  /*62910*/  LDL.64 R4, [R1+0x1428] ;  /* 0x0014280001047983 */ /* 0x002ea20000100a00 */
[----:B------:R-:W-:Y:S01]  /*62920*/  IMAD.MOV.U32 R3, RZ, RZ, R7 ;  /* 0x000000ffff037224 */ /* 0x000fe200078e0007 */
[----:B------:R-:W-:Y:S02]  /*62930*/  IADD3 R8, R58, 0xd8, RZ ;  /* 0x000000d83a087810 */ /* 0x000fe40007ffe0ff */
[----:B------:R-:W-:Y:S01]  /*62940*/  MOV R6, 0x62980 ;  /* 0x0006298000067802 */ /* 0x000fe20000000f00 */
[----:B--2---:R1:W-:Y:S04]  /*62950*/  STL [R1+0x1454], R4 ;  /* 0x0014540401007387 */ /* 0x0043e80000100800 */
[----:B------:R1:W-:Y:S02]  /*62960*/  STL [R1+0x1458], R5 ;  /* 0x0014580501007387 */ /* 0x0003e40000100800 */
[----:B-1----:R-:W-:Y:S05]  /*62970*/  CALL.REL.NOINC `($_ZN7cutlass13device_kernelIN5flash19enable_sm80_to_sm89INS1_16FlashAttnBwdSm80INS1_25CollectiveMainloopBwdSm80ILi2ELi2EN4cute5tupleIJNS5_1CILi128EEES8_NS7_ILi64EEEEEENS_10bfloat16_tEfNS_4arch4Sm80ELb0ELb1ELb1ELb0ELb0ELb0ELb0ELb0ELi2ELi4ELi4ELi4ELb0EEENS1_24CollectiveEpilogueBwdGQAISA_fSD_Li256ELb0ELb0EEENS1_19SingleTileSchedulerILb0ELb0ELb0ELi128EEEEEEEEEvNT_6ParamsE$_ZN4cute3eso3ESOILb0ELb0EJiiiNS_1CILi144EEENS2_ILi512EEEEEC2ERKiS7_S7_RKS3_RKS4_) ;  /* 0xfffa3cf000007944 */ /* 0x002fea0003c3ffff */
[----:B-1----:R-:W2:Y:S04]  /*62980*/  LDL.64 R2, [R1+0x1410] ;  /* 0x0014100001027983 */ /* 0x002ea80000100a00 */
[----:B------:R-:W3:Y:S01]  /*62990*/  LDL R6, [R1+0x1418] ;  /* 0x0014180001067983 */ /* 0x000ee20000100800 */
[----:B------:R-:W-:-:S03]  /*629a0*/  MOV R4, 0x629e0 ;  /* 0x000629e000047802 */ /* 0x000fc60000000f00 */
[----:B--2---:R1:W-:Y:S04]  /*629b0*/  STL.64 [R1+0x1428], R2 ;  /* 0x0014280201007387 */ /* 0x0043e80000100a00 */
[----:B---3--:R1:W-:Y:S02]  /*629c0*/  STL [R1+0x1430], R6 ;  /* 0x0014300601007387 */ /* 0x0083e40000100800 */
[----:B-1----:R-:W-:Y:S05]  /*629d0*/  CALL.REL.NOINC `($_ZN7cutlass13device_kernelIN5flash19enable_sm80_to_sm89INS1_16FlashAttnBwdSm80INS1_25CollectiveMainloopBwdSm80ILi2ELi2EN4cute5tupleIJNS5_1CILi128EEES8_NS7_ILi64EEEEEENS_10bfloat16_tEfNS_4arch4Sm80ELb0ELb1ELb1ELb0ELb0ELb0ELb0ELb0ELi2ELi4ELi4ELi4ELb0EEENS1_24CollectiveEpilogueBwdGQAISA_fSD_Li256ELb0ELb0EEENS1_19SingleTileSchedulerILb0ELb0ELb0ELi128EEEEEEEEEvNT_6ParamsE$_ZN4cute3eso3ESOILb1ELb0EJNS_1CILi8EEEiiiNS2_ILi144EEENS2_ILi512EEEEEC2ERKS3_RKiSA_SA_RKS4_RKS5_) ;  /* 0xfffa4f5000007944 */ /* 0x002fea0003c3ffff */
[----:B-1----:R-:W2:Y:S04]  /*629e0*/  LDL.64 R2, [R1+0x1448] ;  /* 0x0014480001027983 */ /* 0x002ea80000100a00 */
[----:B------:R-:W3:Y:S01]  /*629f0*/  LDL R10, [R1+0x1450] ;  /* 0x00145000010a7983 */ /* 0x000ee20000100800 */
[C---:B------:R-:W-:Y:S02]  /*62a00*/  IADD3 R8, R58.reuse, 0x94, RZ ;  /* 0x000000943a087810 */ /* 0x040fe40007ffe0ff */
[----:B------:R-:W-:-:S02]  /*62a10*/  IADD3 R6, R58, 0x98, RZ ;  /* 0x000000983a067810 */ /* 0x000fc40007ffe0ff */
[----:B------:R-:W-:Y:S01]  /*62a20*/  MOV R4, 0x62a60 ;  /* 0x00062a6000047802 */ /* 0x000fe20000000f00 */
[----:B--2---:R1:W-:Y:S04]  /*62a30*/  STL.64 [R1+0x1410], R2 ;  /* 0x0014100201007387 */ /* 0x0043e80000100a00 */
[----:B---3--:R1:W-:Y:S02]  /*62a40*/  STL [R1+0x1418], R10 ;  /* 0x0014180a01007387 */ /* 0x0083e40000100800 */
[----:B-1----:R-:W-:Y:S05]  /*62a50*/  CALL.REL.NOINC `($_ZN7cutlass13device_kernelIN5flash19enable_sm80_to_sm89INS1_16FlashAttnBwdSm80INS1_25CollectiveMainloopBwdSm80ILi2ELi2EN4cute5tupleIJNS5_1CILi128EEES8_NS7_ILi64EEEEEENS_10bfloat16_tEfNS_4arch4Sm80ELb0ELb1ELb1ELb0ELb0ELb0ELb0ELb0ELi2ELi4ELi4ELi4ELb0EEENS1_24CollectiveEpilogueBwdGQAISA_fSD_Li256ELb0ELb0EEENS1_19SingleTileSchedulerILb0ELb0ELb0ELi128EEEEEEEEEvNT_6ParamsE$_ZN4cute3eso3ESOILb1ELb0EJNS_1CILi1EEEiiiNS2_ILi144EEENS2_ILi512EEEEEC2ERKS3_RKiSA_SA_RKS4_RKS5_) ;  /* 0xfffa4a5000007944 */ /* 0x002fea0003c3ffff */
[----:B-1----:R1:W5:Y:S04]  /*62a60*/  LDL R5, [R1+0x1450] ;  /* 0x0014500001057983 */ /* 0x0023680000100800 */
[----:B------:R1:W5:Y:S01]  /*62a70*/  LDL.64 R2, [R1+0x1448] ;  /* 0x0014480001027983 */ /* 0x0003620000100a00 */
[----:B------:R-:W-:-:S03]  /*62a80*/  MOV R6, 0x62aa0 ;  /* 0x00062aa000067802 */ /* 0x000fc60000000f00 */
[----:B-1---5:R-:W-:Y:S05]  /*62a90*/  CALL.REL.NOINC `($_ZN7cutlass13device_kernelIN5flash19enable_sm80_to_sm89INS1_16FlashAttnBwdSm80INS1_25CollectiveMainloopBwdSm80ILi2ELi2EN4cute5tupleIJNS5_1CILi128EEES8_NS7_ILi64EEEEEENS_10bfloat16_tEfNS_4arch4Sm80ELb0ELb1ELb1ELb0ELb0ELb0ELb0ELb0ELi2ELi4ELi4ELi4ELb0EEENS1_24CollectiveEpilogueBwdGQAISA_fSD_Li256ELb0ELb0EEENS1_19SingleTileSchedulerILb0ELb0ELb0ELi128EEEEEEEEEvNT_6ParamsE$_ZN4cute5tupleIJNS0_IJNS_1CILi16EEENS1_ILi2EEES3_S3_NS1_ILi4EEES3_EEENS0_IJNS1_ILi1EEEiiiNS1_ILi144EEENS1_ILi512EEEEEEEEC2ERKS5_RKS9_) ;  /* 0xfffa774000007944 */ /* 0x022fea0003c3ffff */
        /* <DEDUP_REMOVED lines=10> */
[----:B-1----:R-:W-:Y:S05]  /*62b40*/  CALL.REL.NOINC `($_ZN7cutlass13device_kernelIN5flash19enable_sm80_to_sm89INS1_16FlashAttnBwdSm80INS1_25CollectiveMainloopBwdSm80ILi2ELi2EN4cute5tupleIJNS5_1CILi128EEES8_NS7_ILi64EEEEEENS_10bfloat16_tEfNS_4arch4Sm80ELb0ELb1ELb1ELb0ELb0ELb0ELb0ELb0ELi2ELi4ELi4ELi4ELb0EEENS1_24CollectiveEpilogueBwdGQAISA_fSD_Li256ELb0ELb0EEENS1_19SingleTileSchedulerILb0ELb0ELb0ELi128EEEEEEEEEvNT_6ParamsE$_ZZN4cute6detail16composition_implINS_5tupleIJNS_1CILi16EEENS3_ILi2EEES5_S5_NS3_ILi4EEES5_EEENS2_IJNS3_ILi1EEEiiiNS3_ILi144EEENS3_ILi512EEEEEENS2_IJNS2_IJS5_S5_EEES6_NS3_ILi8EEEEEENS2_IJNS2_IJNS3_ILi64EEESA_EEES4_NS3_ILi1024EEEEEEEEDaRKT_RKT0_RKT1_RKT2_ENKUlRKT_RKT0_E_clISC_SG_EEDaSX_S10_) ;  /* 0xfffa9cb000007944 */ /* 0x002fea0003c3ffff */
[----:B------:R-:W-:Y:S01]  /*62b50*/  IMAD.MOV.U32 R5, RZ, RZ, R16 ;  /* 0x000000ffff057224 */ /* 0x000fe200078e0010 */
[----:B------:R-:W-:Y:S01]  /*62b60*/  MOV R3, R14 ;  /* 0x0000000e00037202 */ /* 0x000fe20000000f00 */
[----:B------:R-:W-:Y:S01]  /*62b70*/  IMAD.MOV.U32 R20, RZ, RZ, R15 ;  /* 0x000000ffff147224 */ /* 0x000fe200078e000f */
[----:B------:R-:W-:Y:S02]  /*62b80*/  MOV R16, 0x62ba0 ;  /* 0x00062ba000107802 */ /* 0x000fe40000000f00 */
[----:B-1---5:R-:W-:Y:S05]  /*62b90*/  CALL.REL.NOINC `($_ZN7cutlass13device_kernelIN5flash19enable_sm80_to_sm89INS1_16FlashAttnBwdSm80INS1_25CollectiveMainloopBwdSm80ILi2ELi2EN4cute5tupleIJNS5_1CILi128EEES8_NS7_ILi64EEEEEENS_10bfloat16_tEfNS_4arch4Sm80ELb0ELb1ELb1ELb0ELb0ELb0ELb0ELb0ELi2ELi4ELi4ELi4ELb0EEENS1_24CollectiveEpilogueBwdGQAISA_fSD_Li256ELb0ELb0EEENS1_19SingleTileSchedulerILb0ELb0ELb0ELi128EEEEEEEEEvNT_6ParamsE$_ZZN4cute6detail16composition_implINS_5tupleIJNS_1CILi16EEENS3_ILi2EEES5_S5_NS3_ILi4EEES5_EEENS2_IJNS3_ILi1EEEiiiNS3_ILi144EEENS3_ILi512EEEEEENS2_IJNS2_IJS5_S5_EEES6_NS3_ILi8EEEEEENS2_IJNS2_IJNS3_ILi64EEESA_EEES4_NS3_ILi1024EEEEEEEEDaRKT_RKT0_RKT1_RKT2_ENKUlRKT_RKT0_E_clIS6_S4_EEDaSX_S10_) ;  /* 0xfffa99e000007944 */ /* 0x022fea0003c3ffff */
[----:B-----5:R2:W-:Y:S01]  /*62ba0*/  STL.64 [R1+0x1410], R2 ;  /* 0x0014100201007387 */ /* 0x0205e20000100a00 */
[----:B------:R-:W-:-:S03]  /*62bb0*/  MOV R4, 0x62bd0 ;  /* 0x00062bd000047802 */ /* 0x000fc60000000f00 */
[----:B-12---:R-:W-:Y:S05]  /*62bc0*/  CALL.REL.NOINC `($_ZN7cutlass13device_kernelIN5flash19enable_sm80_to_sm89INS1_16FlashAttnBwdSm80INS1_25CollectiveMainloopBwdSm80ILi2ELi2EN4cute5tupleIJNS5_1CILi128EEES8_NS7_ILi64EEEEEENS_10bfloat16_tEfNS_4arch4Sm80ELb0ELb1ELb1ELb0ELb0ELb0ELb0ELb0ELi2ELi4ELi4ELi4ELb0EEENS1_24CollectiveEpilogueBwdGQAISA_fSD_Li256ELb0ELb0EEENS1_19SingleTileSchedulerILb0ELb0ELb0ELi128EEEEEEEEEvNT_6ParamsE$_ZN4cute3eso3ESOILb0ELb0EJNS_5tupleIJiNS_1CILi512EEEEEENS2_IJiiEEENS3_ILi1024EEEEEC2ERKS5_RKS6_RKS7_) ;  /* 0xfffa2a9000007944 */ /* 0x006fea0003c3ffff */
[----:B------:R2:W5:Y:S04]  /*62bd0*/  LDL R5, [R1+0x1430] ;  /* 0x0014300001057983 */ /* 0x0005680000100800 */
[----:B-1----:R2:W5:Y:S01]  /*62be0*/  LDL.64 R2, [R1+0x1428] ;  /* 0x0014280001027983 */ /* 0x0025620000100a00 */
[----:B------:R-:W-:-:S03]  /*62bf0*/  MOV R6, 0x62c10 ;  /* 0x00062c1000067802 */ /* 0x000fc60000000f00 */
[----:B--2--5:R-:W-:Y:S05]  /*62c00*/  CALL.REL.NOINC `($_ZN7cutlass13device_kernelIN5flash19enable_sm80_to_sm89INS1_16FlashAttnBwdSm80INS1_25CollectiveMainloopBwdSm80ILi2ELi2EN4cute5tupleIJNS5_1CILi128EEES8_NS7_ILi64EEEEEENS_10bfloat16_tEfNS_4arch4Sm80ELb0ELb1ELb1ELb0ELb0ELb0ELb0ELb0ELi2ELi4ELi4ELi4ELb0EEENS1_24CollectiveEpilogueBwdGQAISA_fSD_Li256ELb0ELb0EEENS1_19SingleTileSchedulerILb0ELb0ELb0ELi128EEEEEEEEEvNT_6ParamsE$_ZN4cute5tupleIJNS0_IJNS0_IJNS_1CILi2EEES2_EEES3_NS1_ILi8EEEEEENS0_IJNS0_IJiNS1_ILi512EEEEEENS0_IJiiEEENS1_ILi1024EEEEEEEEC2ERKS5_RKSA_) ;  /* 0xfffa739000007944 */ /* 0x024fea0003c3ffff */
[----:B------:R1:W5:Y:S04]  /*62c10*/  LDL R4, [R1+0x1430] ;  /* 0x0014300001047983 */ /* 0x0003680000100800 */
[----:B------:R1:W5:Y:S01]  /*62c20*/  LDL.64 R2, [R1+0x1428] ;  /* 0x0014280001027983 */ /* 0x0003620000100a00 */
[----:B------:R-:W-:-:S02]  /*62c30*/  LOP3.LUT R11, R11, 0x180, RZ, 0xc0, !PT ;  /* 0x000001800b0b7812 */ /* 0x000fc400078ec0ff */
[----:B------:R-:W-:Y:S02]  /*62c40*/  MOV R6, 0x62c90 ;  /* 0x00062c9000067802 */ /* 0x000fe40000000f00 */
        /* <DEDUP_REMOVED lines=11> */
[----:B------:R-:W-:Y:S02]  /*62d00*/  MOV R16, R12 ;  /* 0x0000000c00107202 */ /* 0x000fe40000000f00 */
        /* <DEDUP_REMOVED lines=10> */
[----:B------:R-:W-:-:S03]  /*62db0*/  MOV R4, 0x62dd0 ;  /* 0x00062dd000047802 */ /* 0x000fc60000000f00 */
        /* <DEDUP_REMOVED lines=24> */
[----:B-12--5:R-:W-:Y:S05]  /*62f40*/  CALL.REL.NOINC `($_ZN7cutlass13device_kernelIN5flash19enable_sm80_to_sm89INS1_16FlashAttnBwdSm80INS1_25CollectiveMainloopBwdSm80ILi2ELi2EN4cute5tupleIJNS5_1CILi128EEES8_NS7_ILi64EEEEEENS_10bfloat16_tEfNS_4arch4Sm80ELb0ELb1ELb1ELb0ELb0ELb0ELb0ELb0ELi2ELi4ELi4ELi4ELb0EEENS1_24CollectiveEpilogueBwdGQAISA_fSD_Li256ELb0ELb0EEENS1_19SingleTileSchedulerILb0ELb0ELb0ELi128EEEEEEEEEvNT_6ParamsE$_ZN4cute3eso3ESOILb1ELb0EJNS_6LayoutINS_5tupleIJNS3_IJNS_1CILi8EEENS4_ILi1EEEEEENS4_ILi2EEENS3_IJNS4_ILi4EEES8_EEEEEENS3_IJNS3_IJS6_NS4_ILi0EEEEEES5_NS3_IJNS4_ILi32EEENS4_ILi16EEEEEEEEEEENS_10ViewEngineIPN7cutlass10bfloat16_tEEEEEC2ERKSI_RKSN_) ;  /* 0xfffa6ae000007944 */ /* 0x026fea0003c3ffff */
[----:B------:R2:W5:Y:S01]  /*62f50*/  LDL.64 R72, [R1+0x1410] ;  /* 0x0014100001487983 */ /* 0x0005620000100a00 */
[----:B------:R-:W-:Y:S01]  /*62f60*/  IMAD.MOV.U32 R6, RZ, RZ, R68 ;  /* 0x000000ffff067224 */ /* 0x000fe200078e0044 */
[----:B------:R-:W-:-:S02]  /*62f70*/  MOV R3, R69 ;  /* 0x0000004500037202 */ /* 0x000fc40000000f00 */
[----:B------:R-:W-:Y:S02]  /*62f80*/  MOV R4, 0x62fa0 ;  /* 0x00062fa000047802 */ /* 0x000fe40000000f00 */
[----:B-12--5:R-:W-:Y:S05]  /*62f90*/  CALL.REL.NOINC `($_ZN7cutlass13device_kernelIN5flash19enable_sm80_to_sm89INS1_16FlashAttnBwdSm80INS1_25CollectiveMainloopBwdSm80ILi2ELi2EN4cute5tupleIJNS5_1CILi128EEES8_NS7_ILi64EEEEEENS_10bfloat16_tEfNS_4arch4Sm80ELb0ELb1ELb1ELb0ELb0ELb0ELb0ELb0ELi2ELi4ELi4ELi4ELb0EEENS1_24CollectiveEpilogueBwdGQAISA_fSD_Li256ELb0ELb0EEENS1_19SingleTileSchedulerILb0ELb0ELb0ELi128EEEEEEEEEvNT_6ParamsE$_ZN4cute3eso3ESOILb1ELb0EJNS_6LayoutINS_5tupleIJNS3_IJNS3_IJNS_1CILi4EEENS4_ILi2EEEEEENS4_ILi1EEEEEES6_NS4_ILi8EEEEEENS3_IJNS3_IJNS3_IJS8_NS4_ILi32EEEEEENS4_ILi0EEEEEENS4_ILi64EEES5_EEEEENS_10ViewEngineIPN7cutlass10bfloat16_tEEEEEC2ERKSI_RKSN_) ;  /* 0xfffa576000007944 */ /* 0x026fea0003c3ffff */
[----:B------:R2:W5:Y:S04]  /*62fa0*/  LDL.64 R70, [R1+0x1410] ;  /* 0x0014100001467983 */ /* 0x0005680000100a00 */
[----:B-1----:R2:W5:Y:S01]  /*62fb0*/  LD.E.64 R2, [R76.64+0x8] ;  /* 0x000008044c027980 */ /* 0x002562000c101b00 */
[----:B------:R-:W-:Y:S02]  /*62fc0*/  MOV R9, R67 ;  /* 0x0000004300097202 */ /* 0x000fe40000000f00 */
[----:B------:R-:W-:Y:S02]  /*62fd0*/  MOV R8, 0x62ff0 ;  /* 0x00062ff000087802 */ /* 0x000fe40000000f00 */
[----:B--2--5:R-:W-:Y:S05]  /*62fe0*/  CALL.REL.NOINC `($_ZN7cutlass13device_kernelIN5flash19enable_sm80_to_sm89INS1_16FlashAttnBwdSm80INS1_25CollectiveMainloopBwdSm80ILi2ELi2EN4cute5tupleIJNS5_1CILi128EEES8_NS7_ILi64EEEEEENS_10bfloat16_tEfNS_4arch4Sm80ELb0ELb1ELb1ELb0ELb0ELb0ELb0ELb0ELi2ELi4ELi4ELi4ELb0EEENS1_24CollectiveEpilogueBwdGQAISA_fSD_Li256ELb0ELb0EEENS1_19SingleTileSchedulerILb0ELb0ELb0ELi128EEEEEEEEEvNT_6ParamsE$_ZN4cute8smem_ptrIPN7cutlass10bfloat16_tEECI1NS_12iter_adaptorIS3_S4_EEES3_) ;  /* 0xfffa78b000007944 */ /* 0x024fea0003c3ffff */
[----:B-1----:R1:W5:Y:S01]  /*62ff0*/  LDL.64 R2, [R1+0x1410] ;  /* 0x0014100001027983 */ /* 0x0023620000100a00 */
[----:B------:R-:W-:-:S03]  /*63000*/  MOV R6, 0x63020 ;  /* 0x0006302000067802 */ /* 0x000fc60000000f00 */
[----:B-1---5:R-:W-:Y:S05]  /*63010*/  CALL.REL.NOINC `($_ZN7cutlass13device_kernelIN5flash19enable_sm80_to_sm89INS1_16FlashAttnBwdSm80INS1_25CollectiveMainloopBwdSm80ILi2ELi2EN4cute5tupleIJNS5_1CILi128EEES8_NS7_ILi64EEEEEENS_10bfloat16_tEfNS_4arch4Sm80ELb0ELb1ELb1ELb0ELb0ELb0ELb0ELb0ELi2ELi4ELi4ELi4ELb0EEENS1_24CollectiveEpilogueBwdGQAISA_fSD_Li256ELb0ELb0EEENS1_19SingleTileSchedulerILb0ELb0ELb0ELi128EEEEEEEEEvNT_6ParamsE$_ZN4cute3eso3ESOILb1ELb0EJNS_6LayoutINS_5tupleIJNS3_IJNS_1CILi8EEENS4_ILi1EEEEEENS4_ILi2EEEEEENS3_IJNS3_IJS6_NS4_ILi0EEEEEENS4_ILi4096EEEEEEEENS_10ViewEngineINS_8smem_ptrIPN7cutlass10bfloat16_tEEEEEEEC2ERKSE_RKSL_) ;  /* 0xfffa67e000007944 */ /* 0x022fea0003c3ffff */
[----:B-1----:R1:W5:Y:S01]  /*63020*/  LDL.64 R4, [R1+0x1410] ;  /* 0x0014100001047983 */ /* 0x0023620000100a00 */
[----:B------:R-:W-:Y:S01]  /*63030*/  IMAD.MOV.U32 R6, RZ, RZ, R72 ;  /* 0x000000ffff067224 */ /* 0x000fe200078e0048 */
[----:B------:R-:W-:-:S02]  /*63040*/  MOV R9, R73 ;  /* 0x0000004900097202 */ /* 0x000fc40000000f00 */
[----:B------:R-:W-:Y:S02]  /*63050*/  MOV R8, 0x63070 ;  /* 0x0006307000087802 */ /* 0x000fe40000000f00 */
[----:B-1---5:R-:W-:Y:S05]  /*63060*/  CALL.REL.NOINC `($_ZN7cutlass13device_kernelIN5flash19enable_sm80_to_sm89INS1_16FlashAttnBwdSm80INS1_25CollectiveMainloopBwdSm80ILi2ELi2EN4cute5tupleIJNS5_1CILi128EEES8_NS7_ILi64EEEEEENS_10bfloat16_tEfNS_4arch4Sm80ELb0ELb1ELb1ELb0ELb0ELb0ELb0ELb0ELi2ELi4ELi4ELi4ELb0EEENS1_24CollectiveEpilogueBwdGQAISA_fSD_Li256ELb0ELb0EEENS1_19SingleTileSchedulerILb0ELb0ELb0ELi128EEEEEEEEEvNT_6ParamsE$_ZN4cute3eso3ESOILb1ELb0EJNS_6LayoutINS_5tupleIJNS3_IJNS_1CILi8EEENS4_ILi1EEEEEENS4_ILi2EEEEEENS3_IJNS3_IJS6_NS4_ILi0EEEEEES5_EEEEENS_10ViewEngineIPN7cutlass10bfloat16_tEEEEEC2ERKSD_RKSI_) ;  /* 0xfffa692000007944 */ /* 0x022fea0003c3ffff */
[----:B------:R2:W5:Y:S01]  /*63070*/  LDL.64 R2, [R1+0x1410] ;  /* 0x0014100001027983 */ /* 0x0005620000100a00 */
[----:B-1----:R-:W-:Y:S02]  /*63080*/  MOV R7, R5 ;  /* 0x0000000500077202 */ /* 0x002fe40000000f00 */
[----:B------:R-:W-:Y:S02]  /*63090*/  MOV R6, 0x630b0 ;  /* 0x000630b000067802 */ /* 0x000fe40000000f00 */
[----:B--2--5:R-:W-:Y:S05]  /*630a0*/  CALL.REL.NOINC `($_ZN7cutlass13device_kernelIN5flash19enable_sm80_to_sm89INS1_16FlashAttnBwdSm80INS1_25CollectiveMainloopBwdSm80ILi2ELi2EN4cute5tupleIJNS5_1CILi128EEES8_NS7_ILi64EEEEEENS_10bfloat16_tEfNS_4arch4Sm80ELb0ELb1ELb1ELb0ELb0ELb0ELb0ELb0ELi2ELi4ELi4ELi4ELb0EEENS1_24CollectiveEpilogueBwdGQAISA_fSD_Li256ELb0ELb0EEENS1_19SingleTileSchedulerILb0ELb0ELb0ELi128EEEEEEEEEvNT_6ParamsE$_ZN4cute3eso3ESOILb1ELb0EJNS_6LayoutINS_5tupleIJNS3_IJNS_1CILi8EEENS4_ILi1EEEEEENS3_IJNS4_ILi2EEEEEEEEENS3_IJNS3_IJS6_NS4_ILi0EEEEEENS3_IJNS4_ILi4096EEEEEEEEEEENS_10ViewEngineINS_8smem_ptrIPN7cutlass10bfloat16_tEEEEEEEC2ERKSG_RKSN_) ;  /* 0xfffa652000007944 */ /* 0x024fea0003c3ffff */
[----:B------:R2:W5:Y:S01]  /*630b0*/  LDL.64 R6, [R1+0x1410] ;  /* 0x0014100001067983 */ /* 0x0005620000100a00 */
[----:B-1----:R-:W-:Y:S02]  /*630c0*/  MOV R5, R3 ;  /* 0x0000000300057202 */ /* 0x002fe40000000f00 */
[----:B------:R-:W-:Y:S02]  /*630d0*/  MOV R4, 0x630f0 ;  /* 0x000630f000047802 */ /* 0x000fe40000000f00 */
[----:B--2--5:R-:W-:Y:S05]  /*630e0*/  CALL.REL.NOINC `($_ZN7cutlass13device_kernelIN5flash19enable_sm80_to_sm89INS1_16FlashAttnBwdSm80INS1_25CollectiveMainloopBwdSm80ILi2ELi2EN4cute5tupleIJNS5_1CILi128EEES8_NS7_ILi64EEEEEENS_10bfloat16_tEfNS_4arch4Sm80ELb0ELb1ELb1ELb0ELb0ELb0ELb0ELb0ELi2ELi4ELi4ELi4ELb0EEENS1_24CollectiveEpilogueBwdGQAISA_fSD_Li256ELb0ELb0EEENS1_19SingleTileSchedulerILb0ELb0ELb0ELi128EEEEEEEEEvNT_6ParamsE$_ZN4cute3eso3ESOILb1ELb0EJNS_6LayoutINS_5tupleIJNS3_IJNS_1CILi8EEENS4_ILi1EEEEEENS3_IJNS4_ILi2EEEEEEEEENS3_IJNS3_IJS6_NS4_ILi0EEEEEENS3_IJS5_EEEEEEEENS_10ViewEngineIPN7cutlass10bfloat16_tEEEEEC2ERKSF_RKSK_) ;  /* 0xfffa65f000007944 */ /* 0x024fea0003c3ffff */
[----:B-1----:R1:W5:Y:S01]  /*630f0*/  LDL.64 R2, [R1+0x1410] ;  /* 0x0014100001027983 */ /* 0x0023620000100a00 */
[----:B------:R-:W-:-:S03]  /*63100*/  MOV R8, 0x63120 ;  /* 0x0006312000087802 */ /* 0x000fc60000000f00 */
[----:B-1---5:R-:W-:Y:S05]  /*63110*/  CALL.REL.NOINC `($_ZN7cutlass13device_kernelIN5flash19enable_sm80_to_sm89INS1_16FlashAttnBwdSm80INS1_25CollectiveMainloopBwdSm80ILi2ELi2EN4cute5tupleIJNS5_1CILi128EEES8_NS7_ILi64EEEEEENS_10bfloat16_tEfNS_4arch4Sm80ELb0ELb1ELb1ELb0ELb0ELb0ELb0ELb0ELi2ELi4ELi4ELi4ELb0EEENS1_24CollectiveEpilogueBwdGQAISA_fSD_Li256ELb0ELb0EEENS1_19SingleTileSchedulerILb0ELb0ELb0ELi128EEEEEEEEEvNT_6ParamsE$_ZN4cute3eso3ESOILb1ELb0EJNS_6LayoutINS_5tupleIJNS3_IJNS3_IJNS_1CILi8EEENS4_ILi1EEEEEES6_EEENS3_IJNS3_IJS6_S6_EEENS4_ILi2EEEEEEEEENS3_IJNS3_IJNS3_IJS6_NS4_ILi0EEEEEESD_EEENS3_IJNS3_IJSD_SD_EEES5_EEEEEEEENS_10ViewEngineIPN7cutlass10bfloat16_tEEEEEC2ERKSJ_RKSO_) ;  /* 0xfffa577000007944 */ /* 0x022fea0003c3ffff */
[----:B-1----:R1:W5:Y:S01]  /*63120*/  LDL.64 R4, [R1+0x1410] ;  /* 0x0014100001047983 */ /* 0x0023620000100a00 */
[----:B------:R-:W-:-:S03]  /*63130*/  MOV R8, 0x63150 ;  /* 0x0006315000087802 */ /* 0x000fc60000000f00 */
[----:B-1---5:R-:W-:Y:S05]  /*63140*/  CALL.REL.NOINC `($_ZN7cutlass13device_kernelIN5flash19enable_sm80_to_sm89INS1_16FlashAttnBwdSm80INS1_25CollectiveMainloopBwdSm80ILi2ELi2EN4cute5tupleIJNS5_1CILi128EEES8_NS7_ILi64EEEEEENS_10bfloat16_tEfNS_4arch4Sm80ELb0ELb1ELb1ELb0ELb0ELb0ELb0ELb0ELi2ELi4ELi4ELi4ELb0EEENS1_24CollectiveEpilogueBwdGQAISA_fSD_Li256ELb0ELb0EEENS1_19SingleTileSchedulerILb0ELb0ELb0ELi128EEEEEEEEEvNT_6ParamsE$_ZN4cute3eso3ESOILb1ELb0EJNS_6LayoutINS_5tupleIJNS3_IJNS3_IJNS_1CILi8EEENS4_ILi1EEEEEES6_EEENS3_IJNS3_IJS6_S6_EEENS4_ILi2EEEEEEEEENS3_IJNS3_IJNS3_IJS6_NS4_ILi0EEEEEESD_EEENS3_IJNS3_IJSD_SD_EEENS4_ILi4096EEEEEEEEEEENS_10ViewEngineINS_8smem_ptrIPN7cutlass10bfloat16_tEEEEEEEC2ERKSK_RKSR_) ;  /* 0xfffa566000007944 */ /* 0x022fea0003c3ffff */
[----:B-1----:R1:W5:Y:S01]  /*63150*/  LDL.64 R2, [R1+0x1410] ;  /* 0x0014100001027983 */ /* 0x0023620000100a00 */
[----:B------:R-:W-:Y:S01]  /*63160*/  IMAD.MOV.U32 R6, RZ, RZ, R4 ;  /* 0x000000ffff067224 */ /* 0x000fe200078e0004 */
[----:B------:R-:W-:-:S02]  /*63170*/  MOV R9, R5 ;  /* 0x0000000500097202 */ /* 0x000fc40000000f00 */
[----:B------:R-:W-:Y:S02]  /*63180*/  MOV R8, 0x631a0 ;  /* 0x000631a000087802 */ /* 0x000fe40000000f00 */
[----:B-1---5:R-:W-:Y:S05]  /*63190*/  CALL.REL.NOINC `($_ZN7cutlass13device_kernelIN5flash19enable_sm80_to_sm89INS1_16FlashAttnBwdSm80INS1_25CollectiveMainloopBwdSm80ILi2ELi2EN4cute5tupleIJNS5_1CILi128EEES8_NS7_ILi64EEEEEENS_10bfloat16_tEfNS_4arch4Sm80ELb0ELb1ELb1ELb0ELb0ELb0ELb0ELb0ELi2ELi4ELi4ELi4ELb0EEENS1_24CollectiveEpilogueBwdGQAISA_fSD_Li256ELb0ELb0EEENS1_19SingleTileSchedulerILb0ELb0ELb0ELi128EEEEEEEEEvNT_6ParamsE$_ZN4cute3eso3ESOILb1ELb0EJNS_6LayoutINS_5tupleIJNS3_IJNS_1CILi8EEENS4_ILi1EEEEEENS4_ILi2EEEEEENS3_IJNS3_IJS6_NS4_ILi0EEEEEES5_EEEEENS_10ViewEngineIPN7cutlass10bfloat16_tEEEEEC2ERKSD_RKSI_) ;  /* 0xfffa67f000007944 */ /* 0x022fea0003c3ffff */
[----:B------:R2:W5:Y:S01]  /*631a0*/  LDL.64 R14, [R1+0x1410] ;  /* 0x00141000010e7983 */ /* 0x0005620000100a00 */
[----:B------:R-:W-:Y:S02]  /*631b0*/  MOV R9, R67 ;  /* 0x0000004300097202 */ /* 0x000fe40000000f00 */
[----:B------:R-:W-:Y:S02]  /*631c0*/  MOV R8, 0x631e0 ;  /* 0x000631e000087802 */ /* 0x000fe40000000f00 */
[----:B-12--5:R-:W-:Y:S05]  /*631d0*/  CALL.REL.NOINC `($_ZN7cutlass13device_kernelIN5flash19enable_sm80_to_sm89INS1_16FlashAttnBwdSm80INS1_25CollectiveMainloopBwdSm80ILi2ELi2EN4cute5tupleIJNS5_1CILi128EEES8_NS7_ILi64EEEEEENS_10bfloat16_tEfNS_4arch4Sm80ELb0ELb1ELb1ELb0ELb0ELb0ELb0ELb0ELi2ELi4ELi4ELi4ELb0EEENS1_24CollectiveEpilogueBwdGQAISA_fSD_Li256ELb0ELb0EEENS1_19SingleTileSchedulerILb0ELb0ELb0ELi128EEEEEEEEEvNT_6ParamsE$_ZN4cute8smem_ptrIPN7cutlass10bfloat16_tEECI1NS_12iter_adaptorIS3_S4_EEES3_) ;  /* 0xfffa76c000007944 */ /* 0x026fea0003c3ffff */
[----:B-1----:R1:W5:Y:S01]  /*631e0*/  LDL.64 R2, [R1+0x1410] ;  /* 0x0014100001027983 */ /* 0x0023620000100a00 */
[----:B------:R-:W-:-:S03]  /*631f0*/  MOV R6, 0x63210 ;  /* 0x0006321000067802 */ /* 0x000fc60000000f00 */
        /* <DEDUP_REMOVED lines=50> */
[----:B-1----:R-:W-:-:S03]  /*63520*/  MOV R4, 0x63540 ;  /* 0x0006354000047802 */ /* 0x002fc60000000f00 */
[----:B--2--5:R-:W-:Y:S05]  /*63530*/  CALL.REL.NOINC `($_ZN7cutlass13device_kernelIN5flash19enable_sm80_to_sm89INS1_16FlashAttnBwdSm80INS1_25CollectiveMainloopBwdSm80ILi2ELi2EN4cute5tupleIJNS5_1CILi128EEES8_NS7_ILi64EEEEEENS_10bfloat16_tEfNS_4arch4Sm80ELb0ELb1ELb1ELb0ELb0ELb0ELb0ELb0ELi2ELi4ELi4ELi4ELb0EEENS1_24CollectiveEpilogueBwdGQAISA_fSD_Li256ELb0ELb0EEENS1_19SingleTileSchedulerILb0ELb0ELb0ELi128EEEEEEEEEvNT_6ParamsE$_ZN4cute3eso3ESOILb1ELb0EJNS_6LayoutINS_5tupleIJNS3_IJNS_1CILi4EEENS4_ILi1EEEEEEEEENS3_IJNS3_IJS6_NS4_ILi0EEEEEEEEEEENS_10ViewEngineIPjEEEEC2ERKSC_RKSF_) ;  /* 0xfffa5e3000007944 */ /* 0x024fea0003c3ffff */
[----:B------:R2:W5:Y:S01]  /*63540*/  LDL.64 R8, [R1+0x1410] ;  /* 0x0014100001087983 */ /* 0x0005620000100a00 */
[----:B------:R-:W-:-:S02]  /*63550*/  MOV R4, R6 ;  /* 0x0000000600047202 */ /* 0x000fc40000000f00 */
[----:B-1----:R-:W-:Y:S02]  /*63560*/  MOV R2, 0x63580 ;  /* 0x0006358000027802 */ /* 0x002fe40000000f00 */
[----:B--2--5:R-:W-:Y:S05]  /*63570*/  CALL.REL.NOINC `($_ZN7cutlass13device_kernelIN5flash19enable_sm80_to_sm89INS1_16FlashAttnBwdSm80INS1_25CollectiveMainloopBwdSm80ILi2ELi2EN4cute5tupleIJNS5_1CILi128EEES8_NS7_ILi64EEEEEENS_10bfloat16_tEfNS_4arch4Sm80ELb0ELb1ELb1ELb0ELb0ELb0ELb0ELb0ELi2ELi4ELi4ELi4ELb0EEENS1_24CollectiveEpilogueBwdGQAISA_fSD_Li256ELb0ELb0EEENS1_19SingleTileSchedulerILb0ELb0ELb0ELi128EEEEEEEEEvNT_6ParamsE$_ZN73_INTERNAL_24fd9406_37_flash_bwd_hdim64_bf16_softcap_sm80_cu_3fbc093a_291824__cvta_generic_to_sharedEPKv) ;  /* 0xfffa748000007944 */ /* 0x024fea0003c3ffff */
        /* <DEDUP_REMOVED lines=59> */
[----:B------:R-:W1:Y:S04]  /*63930*/  LDSM.16.M88.4 R4, [R4] ;  /* 0x000000000404783b */ /* 0x000e680000000200 */
[----:B-1----:R1:W-:Y:S04]  /*63940*/  ST.E [R8.64], R4 ;  /* 0x0000000408007985 */ /* 0x0023e8000c101904 */
[----:B------:R1:W-:Y:S04]  /*63950*/  ST.E [R8.64+0x4], R5 ;  /* 0x0000040508007985 */ /* 0x0003e8000c101904 */
[----:B------:R1:W-:Y:S04]  /*63960*/  ST.E [R8.64+0x8], R6 ;  /* 0x0000080608007985 */ /* 0x0003e8000c101904 */
[----:B------:R1:W-:Y:S04]  /*63970*/  ST.E [R8.64+0xc], R7 ;  /* 0x00000c0708007985 */ /* 0x0003e8000c101904 */
[----:B------:R1:W5:Y:S01]  /*63980*/  LD.E R20, [R74.64] ;  /* 0x000000044a147980 */ /* 0x000362000c101900 */
[----:B------:R-:W-:-:S03]  /*63990*/  MOV R10, 0x639b0 ;  /* 0x000639b0000a7802 */ /* 0x000fc60000000f00 */
[----:B-1---5:R-:W-:Y:S05]  /*639a0*/  CALL.REL.NOINC `($_ZN7cutlass13device_kernelIN5flash19enable_sm80_to_sm89INS1_16FlashAttnBwdSm80INS1_25CollectiveMainloopBwdSm80ILi2ELi2EN4cute5tupleIJNS5_1CILi128EEES8_NS7_ILi64EEEEEENS_10bfloat16_tEfNS_4arch4Sm80ELb0ELb1ELb1ELb0ELb0ELb0ELb0ELb0ELi2ELi4ELi4ELi4ELb0EEENS1_24CollectiveEpilogueBwdGQAISA_fSD_Li256ELb0ELb0EEENS1_19SingleTileSchedulerILb0ELb0ELb0ELi128EEEEEEEEEvNT_6ParamsE$_ZZN4cute5sliceINS_5tupleIJNS_10UnderscoreES2_NS_1CILi0EEEEEENS1_IJNS1_IJNS3_ILi1EEES4_EEEiNS3_ILi1024EEEEEEEEDaRKT_RKT0_ENKUlRKT_RKT0_E_clIS2_iEEDaSI_SL_) ;  /* 0xfffa888000007944 */ /* 0x022fea0003c3ffff */
[----:B------:R-:W-:Y:S02]  /*639b0*/  MOV R4, 0x639d0 ;  /* 0x000639d000047802 */ /* 0x000fe40000000f00 */
[----:B-1---5:R-:W-:Y:S05]  /*639c0*/  CALL.REL.NOINC `($_ZN7cutlass13device_kernelIN5flash19enable_sm80_to_sm89INS1_16FlashAttnBwdSm80INS1_25CollectiveMainloopBwdSm80ILi2ELi2EN4cute5tupleIJNS5_1CILi128EEES8_NS7_ILi64EEEEEENS_10bfloat16_tEfNS_4arch4Sm80ELb0ELb1ELb1ELb0ELb0ELb0ELb0ELb0ELi2ELi4ELi4ELi4ELb0EEENS1_24CollectiveEpilogueBwdGQAISA_fSD_Li256ELb0ELb0EEENS1_19SingleTileSchedulerILb0ELb0ELb0ELi128EEEEEEEEEvNT_6ParamsE$_ZZN4cute12filter_tupleINS_5tupleIJNS_10UnderscoreES2_NS_1CILi0EEEEEENS1_IJNS1_IJNS3_ILi1EEES4_EEEiNS3_ILi1024EEEEEEZNS_5sliceIS5_S9_EEDaRKT_RKT0_EUlRKT_RKT0_E_EEDaSD_SG_OT1_ENKUlDpSJ_E_clIJNS1_IJS7_EEENS1_IJiEEENS1_IJEEEEEEDaSQ_) ;  /* 0xfffa749000007944 */ /* 0x022fea0003c3ffff */
[----:B------:R-:W-:Y:S02]  /*639d0*/  MOV R6, 0x639f0 ;  /* 0x000639f000067802 */ /* 0x000fe40000000f00 */
[----:B-1---5:R-:W-:Y:S05]  /*639e0*/  CALL.REL.NOINC `($_ZN7cutlass13device_kernelIN5flash19enable_sm80_to_sm89INS1_16FlashAttnBwdSm80INS1_25CollectiveMainloopBwdSm80ILi2ELi2EN4cute5tupleIJNS5_1CILi128EEES8_NS7_ILi64EEEEEENS_10bfloat16_tEfNS_4arch4Sm80ELb0ELb1ELb1ELb0ELb0ELb0ELb0ELb0ELi2ELi4ELi4ELi4ELb0EEENS1_24CollectiveEpilogueBwdGQAISA_fSD_Li256ELb0ELb0EEENS1_19SingleTileSchedulerILb0ELb0ELb0ELi128EEEEEEEEEvNT_6ParamsE$_ZN4cute5tupleIJNS0_IJNS0_IJNS_1CILi8EEENS1_ILi1EEEEEENS1_ILi2EEEEEENS0_IJNS0_IJS3_NS1_ILi0EEEEEEiEEEEEC2ERKS6_RKS9_) ;  /* 0xfffa66e000007944 */ /* 0x022fea0003c3ffff */
[----:B-1----:R1:W5:Y:S01]  /*639f0*/  LDL R3, [R1+0x1410] ;  /* 0x0014100001037983 */ /* 0x0023620000100800 */
[----:B------:R-:W-:-:S03]  /*63a00*/  MOV R6, 0x63a20 ;  /* 0x00063a2000067802 */ /* 0x000fc60000000f00 */
[----:B-1---5:R-:W-:Y:S05]  /*63a10*/  CALL.REL.NOINC `($_ZN7cutlass13device_kernelIN5flash19enable_sm80_to_sm89INS1_16FlashAttnBwdSm80INS1_25CollectiveMainloopBwdSm80ILi2ELi2EN4cute5tupleIJNS5_1CILi128EEES8_NS7_ILi64EEEEEENS_10bfloat16_tEfNS_4arch4Sm80ELb0ELb1ELb1ELb0ELb0ELb0ELb0ELb0ELi2ELi4ELi4ELi4ELb0EEENS1_24CollectiveEpilogueBwdGQAISA_fSD_Li256ELb0ELb0EEENS1_19SingleTileSchedulerILb0ELb0ELb0ELi128EEEEEEEEEvNT_6ParamsE$_ZN4cute3eso3ESOILb0ELb1EJNS_6LayoutINS_5tupleIJNS3_IJNS_1CILi8EEENS4_ILi1EEEEEENS4_ILi2EEEEEENS3_IJNS3_IJS6_NS4_ILi0EEEEEEiEEEEESA_EEC2ERKSD_RKSA_) ;  /* 0xfffa2fa000007944 */ /* 0x022fea0003c3ffff */
[----:B------:R2:W5:Y:S04]  /*63a20*/  LDL R4, [R1+0x1410] ;  /* 0x0014100001047983 */ /* 0x0005680000100800 */
[----:B-1----:R2:W5:Y:S01]  /*63a30*/  LD.E.64 R2, [R74.64+0x8] ;  /* 0x000008044a027980 */ /* 0x002562000c101b00 */
[----:B------:R-:W-:-:S02]  /*63a40*/  MOV R9, R67 ;  /* 0x0000004300097202 */ /* 0x000fc40000000f00 */
[----:B------:R-:W-:Y:S02]  /*63a50*/  MOV R8, 0x63a70 ;  /* 0x00063a7000087802 */ /* 0x000fe40000000f00 */
[----:B--2--5:R-:W-:Y:S05]  /*63a60*/  CALL.REL.NOINC `($_ZN7cutlass13device_kernelIN5flash19enable_sm80_to_sm89INS1_16FlashAttnBwdSm80INS1_25CollectiveMainloopBwdSm80ILi2ELi2EN4cute5tupleIJNS5_1CILi128EEES8_NS7_ILi64EEEEEENS_10bfloat16_tEfNS_4arch4Sm80ELb0ELb1ELb1ELb0ELb0ELb0ELb0ELb0ELi2ELi4ELi4ELi4ELb0EEENS1_24CollectiveEpilogueBwdGQAISA_fSD_Li256ELb0ELb0EEENS1_19SingleTileSchedulerILb0ELb0ELb0ELi128EEEEEEEEEvNT_6ParamsE$_ZN4cute8smem_ptrIPN7cutlass10bfloat16_tEECI1NS_12iter_adaptorIS3_S4_EEES3_) ;  /* 0xfffa6e3000007944 */ /* 0x024fea0003c3ffff */
[----:B-1----:R-:W2:Y:S01]  /*63a70*/  LDL.64 R2, [R1+0x1410] ;  /* 0x0014100001027983 */ /* 0x002ea20000100a00 */
[----:B------:R-:W-:Y:S02]  /*63a80*/  MOV R6, R4 ;  /* 0x0000000400067202 */ /* 0x000fe40000000f00 */
[----:B------:R-:W-:Y:S01]  /*63a90*/  MOV R4, 0x63ac0 ;  /* 0x00063ac000047802 */ /* 0x000fe20000000f00 */
[----:B--2---:R1:W-:Y:S04]  /*63aa0*/  STL.64 [R1+0x1448], R2 ;  /* 0x0014480201007387 */ /* 0x0043e80000100a00 */
[----:B-1----:R-:W-:Y:S05]  /*63ab0*/  CALL.REL.NOINC `($_ZN7cutlass13device_kernelIN5flash19enable_sm80_to_sm89INS1_16FlashAttnBwdSm80INS1_25CollectiveMainloopBwdSm80ILi2ELi2EN4cute5tupleIJNS5_1CILi128EEES8_NS7_ILi64EEEEEENS_10bfloat16_tEfNS_4arch4Sm80ELb0ELb1ELb1ELb0ELb0ELb0ELb0ELb0ELi2ELi4ELi4ELi4ELb0EEENS1_24CollectiveEpilogueBwdGQAISA_fSD_Li256ELb0ELb0EEENS1_19SingleTileSchedulerILb0ELb0ELb0ELi128EEEEEEEEEvNT_6ParamsE$_ZN4cute3eso3ESOILb0ELb0EJNS_6LayoutINS_5tupleIJNS3_IJNS_1CILi8EEENS4_ILi1EEEEEENS4_ILi2EEEEEENS3_IJNS3_IJS6_NS4_ILi0EEEEEEiEEEEENS_10ViewEngineINS_8smem_ptrIPN7cutlass10bfloat16_tEEEEEEEC2ERKSD_RKSK_) ;  /* 0xfffa22c000007944 */ /* 0x002fea0003c3ffff */
[----:B-1----:R1:W5:Y:S04]  /*63ac0*/  LDL R8, [R1+0x1410] ;  /* 0x0014100001087983 */ /* 0x0023680000100800 */
[----:B------:R1:W5:Y:S01]  /*63ad0*/  LDL.64 R12, [R1+0x1418] ;  /* 0x00141800010c7983 */ /* 0x0003620000100a00 */
[----:B------:R-:W-:Y:S01]  /*63ae0*/  IMAD.MOV.U32 R10, RZ, RZ, R70 ;  /* 0x000000ffff0a7224 */ /* 0x000fe200078e0046 */
[----:B------:R-:W-:-:S02]  /*63af0*/  MOV R11, R71 ;  /* 0x00000047000b7202 */ /* 0x000fc40000000f00 */
[----:B------:R-:W-:Y:S02]  /*63b00*/  MOV R6, 0x63b20 ;  /* 0x00063b2000067802 */ /* 0x000fe40000000f00 */
[----:B-1---5:R-:W-:Y:S05]  /*63b10*/  CALL.REL.NOINC `($_ZN7cutlass13device_kernelIN5flash19enable_sm80_to_sm89INS1_16FlashAttnBwdSm80INS1_25CollectiveMainloopBwdSm80ILi2ELi2EN4cute5tupleIJNS5_1CILi128EEES8_NS7_ILi64EEEEEENS_10bfloat16_tEfNS_4arch4Sm80ELb0ELb1ELb1ELb0ELb0ELb0ELb0ELb0ELi2ELi4ELi4ELi4ELb0EEENS1_24CollectiveEpilogueBwdGQAISA_fSD_Li256ELb0ELb0EEENS1_19SingleTileSchedulerILb0ELb0ELb0ELi128EEEEEEEEEvNT_6ParamsE$_ZN4cute3eso3ESOILb1ELb0EJNS_6LayoutINS_5tupleIJNS3_IJNS3_IJNS_1CILi4EEENS4_ILi2EEEEEENS4_ILi1EEEEEES6_EEENS3_IJNS3_IJNS3_IJS8_NS4_ILi32EEEEEENS4_ILi0EEEEEENS4_ILi64EEEEEEEENS_10ViewEngineIPN7cutlass10bfloat16_tEEEEEC2ERKSH_RKSM_) ;  /* 0xfffa4b6000007944 */ /* 0x022fea0003c3ffff */
[----:B------:R2:W5:Y:S01]  /*63b20*/  LDL.64 R4, [R1+0x1410] ;  /* 0x0014100001047983 */ /* 0x0005620000100a00 */
[----:B------:R-:W-:Y:S02]  /*63b30*/  MOV R3, R8 ;  /* 0x0000000800037202 */ /* 0x000fe40000000f00 */
[----:B------:R-:W-:Y:S02]  /*63b40*/  MOV R6, 0x63b60 ;  /* 0x00063b6000067802 */ /* 0x000fe40000000f00 */
[----:B-12--5:R-:W-:Y:S05]  /*63b50*/  CALL.REL.NOINC `($_ZN7cutlass13device_kernelIN5flash19enable_sm80_to_sm89INS1_16FlashAttnBwdSm80INS1_25CollectiveMainloopBwdSm80ILi2ELi2EN4cute5tupleIJNS5_1CILi128EEES8_NS7_ILi64EEEEEENS_10bfloat16_tEfNS_4arch4Sm80ELb0ELb1ELb1ELb0ELb0ELb0ELb0ELb0ELi2ELi4ELi4ELi4ELb0EEENS1_24CollectiveEpilogueBwdGQAISA_fSD_Li256ELb0ELb0EEENS1_19SingleTileSchedulerILb0ELb0ELb0ELi128EEEEEEEEEvNT_6ParamsE$_ZZN4cute4takeILi1ELi2ENS_5tupleIJNS1_IJNS_1CILi1EEENS2_ILi0EEEEEEiEEEEEDaRKT1_ENKUlDpRKT_E_clIJiEEEDaSD_) ;  /* 0xfffa843000007944 */ /* 0x026fea0003c3ffff */
[----:B------:R-:W-:Y:S02]  /*63b60*/  MOV R6, 0x63b80 ;  /* 0x00063b8000067802 */ /* 0x000fe40000000f00 */
[----:B-1---5:R-:W-:Y:S05]  /*63b70*/  CALL.REL.NOINC `($_ZN7cutlass13device_kernelIN5flash19enable_sm80_to_sm89INS1_16FlashAttnBwdSm80INS1_25CollectiveMainloopBwdSm80ILi2ELi2EN4cute5tupleIJNS5_1CILi128EEES8_NS7_ILi64EEEEEENS_10bfloat16_tEfNS_4arch4Sm80ELb0ELb1ELb1ELb0ELb0ELb0ELb0ELb0ELi2ELi4ELi4ELi4ELb0EEENS1_24CollectiveEpilogueBwdGQAISA_fSD_Li256ELb0ELb0EEENS1_19SingleTileSchedulerILb0ELb0ELb0ELi128EEEEEEEEEvNT_6ParamsE$_ZN4cute3eso3ESOILb1ELb0EJNS_5tupleIJNS_1CILi1EEENS3_ILi0EEEEEENS2_IJiEEEEEC2ERKS6_RKS7_) ;  /* 0xfffa440000007944 */ /* 0x022fea0003c3ffff */
[----:B-1----:R1:W5:Y:S01]  /*63b80*/  LDL R3, [R1+0x1410] ;  /* 0x0014100001037983 */ /* 0x0023620000100800 */
[----:B------:R-:W-:-:S03]  /*63b90*/  MOV R6, 0x63bb0 ;  /* 0x00063bb000067802 */ /* 0x000fc60000000f00 */
[----:B-1---5:R-:W-:Y:S05]  /*63ba0*/  CALL.REL.NOINC `($_ZN7cutlass13device_kernelIN5flash19enable_sm80_to_sm89INS1_16FlashAttnBwdSm80INS1_25CollectiveMainloopBwdSm80ILi2ELi2EN4cute5tupleIJNS5_1CILi128EEES8_NS7_ILi64EEEEEENS_10bfloat16_tEfNS_4arch4Sm80ELb0ELb1ELb1ELb0ELb0ELb0ELb0ELb0ELi2ELi4ELi4ELi4ELb0EEENS1_24CollectiveEpilogueBwdGQAISA_fSD_Li256ELb0ELb0EEENS1_19SingleTileSchedulerILb0ELb0ELb0ELi128EEEEEEEEEvNT_6ParamsE$_ZN4cute5tupleIJNS0_IJNS0_IJNS_1CILi8EEENS1_ILi1EEEEEENS0_IJNS1_ILi2EEEEEEEEENS0_IJNS0_IJS3_NS1_ILi0EEEEEENS0_IJiEEEEEEEEC2ERKS7_RKSB_) ;  /* 0xfffa64e000007944 */ /* 0x022fea0003c3ffff */
[----:B------:R2:W5:Y:S01]  /*63bb0*/  LDL R8, [R1+0x1410] ;  /* 0x0014100001087983 */ /* 0x0005620000100800 */
[----:B------:R-:W-:-:S03]  /*63bc0*/  MOV R6, 0x63bf0 ;  /* 0x00063bf000067802 */ /* 0x000fc60000000f00 */
[----:B------:R2:W-:Y:S04]  /*63bd0*/  STL.64 [R1+0x1448], R12 ;  /* 0x0014480c01007387 */ /* 0x0005e80000100a00 */
[----:B-12--5:R-:W-:Y:S05]  /*63be0*/  CALL.REL.NOINC `($_ZN7cutlass13device_kernelIN5flash19enable_sm80_to_sm89INS1_16FlashAttnBwdSm80INS1_25CollectiveMainloopBwdSm80ILi2ELi2EN4cute5tupleIJNS5_1CILi128EEES8_NS7_ILi64EEEEEENS_10bfloat16_tEfNS_4arch4Sm80ELb0ELb1ELb1ELb0ELb0ELb0ELb0ELb0ELi2ELi4ELi4ELi4ELb0EEENS1_24CollectiveEpilogueBwdGQAISA_fSD_Li256ELb0ELb0EEENS1_19SingleTileSchedulerILb0ELb0ELb0ELi128EEEEEEEEEvNT_6ParamsE$_ZN4cute3eso3ESOILb0ELb0EJNS_6LayoutINS_5tupleIJNS3_IJNS_1CILi8EEENS4_ILi1EEEEEENS3_IJNS4_ILi2EEEEEEEEENS3_IJNS3_IJS6_NS4_ILi0EEEEEENS3_IJiEEEEEEEENS_10ViewEngineINS_8smem_ptrIPN7cutlass10bfloat16_tEEEEEEEC2ERKSF_RKSM_) ;  /* 0xfffa212000007944 */ /* 0x026fea0003c3ffff */
[----:B-1----:R1:W5:Y:S04]  /*63bf0*/  LDL R8, [R1+0x1410] ;  /* 0x0014100001087983 */ /* 0x0023680000100800 */
[----:B------:R1:W5:Y:S01]  /*63c00*/  LDL.64 R14, [R1+0x1418] ;  /* 0x00141800010e7983 */ /* 0x0003620000100a00 */
[----:B------:R-:W-:-:S03]  /*63c10*/  MOV R6, 0x63c30 ;  /* 0x00063c3000067802 */ /* 0x000fc60000000f00 */
[----:B-1---5:R-:W-:Y:S05]  /*63c20*/  CALL.REL.NOINC `($_ZN7cutlass13device_kernelIN5flash19enable_sm80_to_sm89INS1_16FlashAttnBwdSm80INS1_25CollectiveMainloopBwdSm80ILi2ELi2EN4cute5tupleIJNS5_1CILi128EEES8_NS7_ILi64EEEEEENS_10bfloat16_tEfNS_4arch4Sm80ELb0ELb1ELb1ELb0ELb0ELb0ELb0ELb0ELi2ELi4ELi4ELi4ELb0EEENS1_24CollectiveEpilogueBwdGQAISA_fSD_Li256ELb0ELb0EEENS1_19SingleTileSchedulerILb0ELb0ELb0ELi128EEEEEEEEEvNT_6ParamsE$_ZN4cute3eso3ESOILb1ELb0EJNS_6LayoutINS_5tupleIJNS3_IJNS3_IJNS_1CILi4EEENS4_ILi2EEEEEENS4_ILi1EEEEEENS3_IJS6_EEEEEENS3_IJNS3_IJNS3_IJS8_NS4_ILi32EEEEEENS4_ILi0EEEEEENS3_IJNS4_ILi64EEEEEEEEEEENS_10ViewEngineIPN7cutlass10bfloat16_tEEEEEC2ERKSJ_RKSO_) ;  /* 0xfffa4a1000007944 */ /* 0x022fea0003c3ffff */
[----:B-1----:R1:W5:Y:S01]  /*63c30*/  LDL.64 R2, [R1+0x1410] ;  /* 0x0014100001027983 */ /* 0x0023620000100a00 */
[----:B------:R-:W-:-:S03]  /*63c40*/  MOV R6, 0x63c60 ;  /* 0x00063c6000067802 */ /* 0x000fc60000000f00 */
[----:B-1---5:R-:W-:Y:S05]  /*63c50*/  CALL.REL.NOINC `($_ZN7cutlass13device_kernelIN5flash19enable_sm80_to_sm89INS1_16FlashAttnBwdSm80INS1_25CollectiveMainloopBwdSm80ILi2ELi2EN4cute5tupleIJNS5_1CILi128EEES8_NS7_ILi64EEEEEENS_10bfloat16_tEfNS_4arch4Sm80ELb0ELb1ELb1ELb0ELb0ELb0ELb0ELb0ELi2ELi4ELi4ELi4ELb0EEENS1_24CollectiveEpilogueBwdGQAISA_fSD_Li256ELb0ELb0EEENS1_19SingleTileSchedulerILb0ELb0ELb0ELi128EEEEEEEEEvNT_6ParamsE$_ZN4cute3eso3ESOILb1ELb0EJNS_6LayoutINS_5tupleIJNS3_IJNS3_IJNS3_IJNS_1CILi4EEENS4_ILi2EEEEEENS4_ILi1EEEEEES8_EEENS3_IJNS3_IJNS3_IJS8_S8_EEES8_EEES6_EEEEEENS3_IJNS3_IJNS3_IJNS3_IJS8_NS4_ILi32EEEEEENS4_ILi0EEEEEESH_EEENS3_IJNS3_IJNS3_IJSH_SH_EEESH_EEENS4_ILi64EEEEEEEEEEENS_10ViewEngineIPN7cutlass10bfloat16_tEEEEEC2ERKSP_RKSU_) ;  /* 0xfffa48d000007944 */ /* 0x022fea0003c3ffff */
[----:B------:R2:W5:Y:S01]  /*63c60*/  LDL.64 R10, [R1+0x1410] ;  /* 0x00141000010a7983 */ /* 0x0005620000100a00 */
[----:B-1----:R-:W-:Y:S02]  /*63c70*/  MOV R3, R8 ;  /* 0x0000000800037202 */ /* 0x002fe40000000f00 */
[----:B------:R-:W-:Y:S02]  /*63c80*/  MOV R4, 0x63ca0 ;  /* 0x00063ca000047802 */ /* 0x000fe40000000f00 */
[----:B--2--5:R-:W-:Y:S05]  /*63c90*/  CALL.REL.NOINC `($_ZN7cutlass13device_kernelIN5flash19enable_sm80_to_sm89INS1_16FlashAttnBwdSm80INS1_25CollectiveMainloopBwdSm80ILi2ELi2EN4cute5tupleIJNS5_1CILi128EEES8_NS7_ILi64EEEEEENS_10bfloat16_tEfNS_4arch4Sm80ELb0ELb1ELb1ELb0ELb0ELb0ELb0ELb0ELi2ELi4ELi4ELi4ELb0EEENS1_24CollectiveEpilogueBwdGQAISA_fSD_Li256ELb0ELb0EEENS1_19SingleTileSchedulerILb0ELb0ELb0ELi128EEEEEEEEEvNT_6ParamsE$_ZN4cute5tupleIJNS0_IJNS_1CILi2EEEEEENS0_IJiEEEEEC2ERKS3_RKS4_) ;  /* 0xfffa667000007944 */ /* 0x024fea0003c3ffff */
[----:B------:R-:W2:Y:S01]  /*63ca0*/  LDL R4, [R1+0x1410] ;  /* 0x0014100001047983 */ /* 0x000ea20000100800 */
[----:B-1----:R-:W-:-:S02]  /*63cb0*/  MOV R2, R59 ;  /* 0x0000003b00027202 */ /* 0x002fc40000000f00 */
[----:B------:R-:W-:Y:S01]  /*63cc0*/  MOV R12, 0x63cf0 ;  /* 0x00063cf0000c7802 */ /* 0x000fe20000000f00 */
[----:B--2---:R1:W-:Y:S04]  /*63cd0*/  STL [R1+0x1448], R4 ;  /* 0x0014480401007387 */ /* 0x0043e80000100800 */
[----:B-1----:R-:W-:Y:S05]  /*63ce0*/  CALL.REL.NOINC `($_ZN7cutlass13device_kernelIN5flash19enable_sm80_to_sm89INS1_16FlashAttnBwdSm80INS1_25CollectiveMainloopBwdSm80ILi2ELi2EN4cute5tupleIJNS5_1CILi128EEES8_NS7_ILi64EEEEEENS_10bfloat16_tEfNS_4arch4Sm80ELb0ELb1ELb1ELb0ELb0ELb0ELb0ELb0ELi2ELi4ELi4ELi4ELb0EEENS1_24CollectiveEpilogueBwdGQAISA_fSD_Li256ELb0ELb0EEENS1_19SingleTileSchedulerILb0ELb0ELb0ELi128EEEEEEEEEvNT_6ParamsE$_ZZN4cute14logical_divideINS_5tupleIJNS1_IJNS_1CILi8EEENS2_ILi1EEEEEENS1_IJNS2_ILi2EEEEEEEEENS1_IJNS1_IJS4_NS2_ILi0EEEEEENS1_IJiEEEEEENS1_IJS5_NS_6LayoutIS4_S9_EEEEEEEDaRKNSD_IT_T0_EERKT1_ENKUlRKT_RKT0_E_clINSD_IS7_SB_EESE_EEDaSQ_ST_) ;  /* 0xfffa7dd000007944 */ /* 0x002fea0003c3ffff */
[----:B------:R-:W-:Y:S02]  /*63cf0*/  MOV R4, 0x63d10 ;  /* 0x00063d1000047802 */ /* 0x000fe40000000f00 */
[----:B-1---5:R-:W-:Y:S05]  /*63d00*/  CALL.REL.NOINC `($_ZN7cutlass13device_kernelIN5flash19enable_sm80_to_sm89INS1_16FlashAttnBwdSm80INS1_25CollectiveMainloopBwdSm80ILi2ELi2EN4cute5tupleIJNS5_1CILi128EEES8_NS7_ILi64EEEEEENS_10bfloat16_tEfNS_4arch4Sm80ELb0ELb1ELb1ELb0ELb0ELb0ELb0ELb0ELi2ELi4ELi4ELi4ELb0EEENS1_24CollectiveEpilogueBwdGQAISA_fSD_Li256ELb0ELb0EEENS1_19SingleTileSchedulerILb0ELb0ELb0ELi128EEEEEEEEEvNT_6ParamsE$_ZN4cute3eso3ESOILb1ELb0EJNS_5tupleIJNS2_IJNS_1CILi1EEENS3_ILi0EEEEEENS2_IJS5_S5_EEEEEENS2_IJS5_iEEEEEC2ERKS8_RKS9_) ;  /* 0xfffa3da000007944 */ /* 0x022fea0003c3ffff */
[----:B-1----:R1:W5:Y:S01]  /*63d10*/  LDL R3, [R1+0x1410] ;  /* 0x0014100001037983 */ /* 0x0023620000100800 */
[----:B------:R-:W-:-:S03]  /*63d20*/  MOV R4, 0x63d40 ;  /* 0x00063d4000047802 */ /* 0x000fc60000000f00 */
[----:B-1---5:R-:W-:Y:S05]  /*63d30*/  CALL.REL.NOINC `($_ZN7cutlass13device_kernelIN5flash19enable_sm80_to_sm89INS1_16FlashAttnBwdSm80INS1_25CollectiveMainloopBwdSm80ILi2ELi2EN4cute5tupleIJNS5_1CILi128EEES8_NS7_ILi64EEEEEENS_10bfloat16_tEfNS_4arch4Sm80ELb0ELb1ELb1ELb0ELb0ELb0ELb0ELb0ELi2ELi4ELi4ELi4ELb0EEENS1_24CollectiveEpilogueBwdGQAISA_fSD_Li256ELb0ELb0EEENS1_19SingleTileSchedulerILb0ELb0ELb0ELi128EEEEEEEEEvNT_6ParamsE$_ZN4cute5tupleIJNS0_IJNS0_IJNS0_IJNS_1CILi8EEENS1_ILi1EEEEEENS0_IJS3_S3_EEEEEENS0_IJS3_NS1_ILi2EEEEEEEEENS0_IJNS0_IJNS0_IJS3_NS1_ILi0EEEEEENS0_IJSA_SA_EEEEEENS0_IJSA_iEEEEEEEEC2ERKS9_RKSF_) ;  /* 0xfffa612000007944 */ /* 0x022fea0003c3ffff */
[----:B-1----:R1:W5:Y:S01]  /*63d40*/  LDL R3, [R1+0x1410] ;  /* 0x0014100001037983 */ /* 0x0023620000100800 */
[----:B------:R-:W-:-:S03]  /*63d50*/  MOV R4, 0x63d70 ;  /* 0x00063d7000047802 */ /* 0x000fc60000000f00 */
[----:B-1---5:R-:W-:Y:S05]  /*63d60*/  CALL.REL.NOINC `($_ZN7cutlass13device_kernelIN5flash19enable_sm80_to_sm89INS1_16FlashAttnBwdSm80INS1_25CollectiveMainloopBwdSm80ILi2ELi2EN4cute5tupleIJNS5_1CILi128EEES8_NS7_ILi64EEEEEENS_10bfloat16_tEfNS_4arch4Sm80ELb0ELb1ELb1ELb0ELb0ELb0ELb0ELb0ELi2ELi4ELi4ELi4ELb0EEENS1_24CollectiveEpilogueBwdGQAISA_fSD_Li256ELb0ELb0EEENS1_19SingleTileSchedulerILb0ELb0ELb0ELi128EEEEEEEEEvNT_6ParamsE$_ZN4cute3eso3ESOILb1ELb0EJNS_5tupleIJNS2_IJNS_1CILi1EEENS3_ILi0EEEEEENS2_IJS5_S5_EEEEEENS2_IJS5_iEEEEEC2ERKS8_RKS9_) ;  /* 0xfffa3d4000007944 */ /* 0x022fea0003c3ffff */
[----:B-1----:R1:W5:Y:S01]  /*63d70*/  LDL R3, [R1+0x1410] ;  /* 0x0014100001037983 */ /* 0x0023620000100800 */
[----:B------:R-:W-:-:S03]  /*63d80*/  MOV R4, 0x63da0 ;  /* 0x00063da000047802 */ /* 0x000fc60000000f00 */
[----:B-1---5:R-:W-:Y:S05]  /*63d90*/  CALL.REL.NOINC `($_ZN7cutlass13device_kernelIN5flash19enable_sm80_to_sm89INS1_16FlashAttnBwdSm80INS1_25CollectiveMainloopBwdSm80ILi2ELi2EN4cute5tupleIJNS5_1CILi128EEES8_NS7_ILi64EEEEEENS_10bfloat16_tEfNS_4arch4Sm80ELb0ELb1ELb1ELb0ELb0ELb0ELb0ELb0ELi2ELi4ELi4ELi4ELb0EEENS1_24CollectiveEpilogueBwdGQAISA_fSD_Li256ELb0ELb0EEENS1_19SingleTileSchedulerILb0ELb0ELb0ELi128EEEEEEEEEvNT_6ParamsE$_ZN4cute3eso3ESOILb1ELb0EJNS_5tupleIJNS_1CILi0EEES4_EEEiEEC2ERKS5_RKi) ;  /* 0xfffa410000007944 */ /* 0x022fea0003c3ffff */
[----:B-1----:R1:W5:Y:S01]  /*63da0*/  LDL R3, [R1+0x1410] ;  /* 0x0014100001037983 */ /* 0x0023620000100800 */
[----:B------:R-:W-:-:S03]  /*63db0*/  MOV R4, 0x63dd0 ;  /* 0x00063dd000047802 */ /* 0x000fc60000000f00 */
[----:B-1---5:R-:W-:Y:S05]  /*63dc0*/  CALL.REL.NOINC `($_ZN7cutlass13device_kernelIN5flash19enable_sm80_to_sm89INS1_16FlashAttnBwdSm80INS1_25CollectiveMainloopBwdSm80ILi2ELi2EN4cute5tupleIJNS5_1CILi128EEES8_NS7_ILi64EEEEEENS_10bfloat16_tEfNS_4arch4Sm80ELb0ELb1ELb1ELb0ELb0ELb0ELb0ELb0ELi2ELi4ELi4ELi4ELb0EEENS1_24CollectiveEpilogueBwdGQAISA_fSD_Li256ELb0ELb0EEENS1_19SingleTileSchedulerILb0ELb0ELb0ELi128EEEEEEEEEvNT_6ParamsE$_ZN4cute3eso3ESOILb1ELb0EJNS_5tupleIJNS2_IJNS_1CILi1EEENS3_ILi0EEEEEES5_EEENS2_IJNS2_IJS5_S5_EEEiEEEEEC2ERKS7_RKS9_) ;  /* 0xfffa3d2000007944 */ /* 0x022fea0003c3ffff */
[----:B-1----:R1:W5:Y:S01]  /*63dd0*/  LDL R3, [R1+0x1410] ;  /* 0x0014100001037983 */ /* 0x0023620000100800 */
[----:B------:R-:W-:-:S03]  /*63de0*/  MOV R4, 0x63e00 ;  /* 0x00063e0000047802 */ /* 0x000fc60000000f00 */
[----:B-1---5:R-:W-:Y:S05]  /*63df0*/  CALL.REL.NOINC `($_ZN7cutlass13device_kernelIN5flash19enable_sm80_to_sm89INS1_16FlashAttnBwdSm80INS1_25CollectiveMainloopBwdSm80ILi2ELi2EN4cute5tupleIJNS5_1CILi128EEES8_NS7_ILi64EEEEEENS_10bfloat16_tEfNS_4arch4Sm80ELb0ELb1ELb1ELb0ELb0ELb0ELb0ELb0ELi2ELi4ELi4ELi4ELb0EEENS1_24CollectiveEpilogueBwdGQAISA_fSD_Li256ELb0ELb0EEENS1_19SingleTileSchedulerILb0ELb0ELb0ELi128EEEEEEEEEvNT_6ParamsE$_ZN4cute5tupleIJNS0_IJNS0_IJNS0_IJNS_1CILi8EEENS1_ILi1EEEEEES3_EEENS0_IJNS0_IJS3_S3_EEENS1_ILi2EEEEEEEEENS0_IJNS0_IJNS0_IJS3_NS1_ILi0EEEEEESA_EEENS0_IJNS0_IJSA_SA_EEEiEEEEEEEEC2ERKS9_RKSF_) ;  /* 0xfffa60a000007944 */ /* 0x022fea0003c3ffff */
[----:B------:R2:W5:Y:S01]  /*63e00*/  LDL R6, [R1+0x1410] ;  /* 0x0014100001067983 */ /* 0x0005620000100800 */
[----:B------:R-:W-:-:S03]  /*63e10*/  MOV R4, 0x63e40 ;  /* 0x00063e4000047802 */ /* 0x000fc60000000f00 */
[----:B------:R2:W-:Y:S04]  /*63e20*/  STL.64 [R1+0x1448], R14 ;  /* 0x0014480e01007387 */ /* 0x0005e80000100a00 */
[----:B-12--5:R-:W-:Y:S05]  /*63e30*/  CALL.REL.NOINC `($_ZN7cutlass13device_kernelIN5flash19enable_sm80_to_sm89INS1_16FlashAttnBwdSm80INS1_25CollectiveMainloopBwdSm80ILi2ELi2EN4cute5tupleIJNS5_1CILi128EEES8_NS7_ILi64EEEEEENS_10bfloat16_tEfNS_4arch4Sm80ELb0ELb1ELb1ELb0ELb0ELb0ELb0ELb0ELi2ELi4ELi4ELi4ELb0EEENS1_24CollectiveEpilogueBwdGQAISA_fSD_Li256ELb0ELb0EEENS1_19SingleTileSchedulerILb0ELb0ELb0ELi128EEEEEEEEEvNT_6ParamsE$_ZN4cute3eso3ESOILb0ELb0EJNS_6LayoutINS_5tupleIJNS3_IJNS3_IJNS_1CILi8EEENS4_ILi1EEEEEES6_EEENS3_IJNS3_IJS6_S6_EEENS4_ILi2EEEEEEEEENS3_IJNS3_IJNS3_IJS6_NS4_ILi0EEEEEESD_EEENS3_IJNS3_IJSD_SD_EEEiEEEEEEEENS_10ViewEngineINS_8smem_ptrIPN7cutlass10bfloat16_tEEEEEEEC2ERKSJ_RKSQ_) ;  /* 0xfffa194000007944 */ /* 0x026fea0003c3ffff */
[----:B-1----:R1:W5:Y:S04]  /*63e40*/  LDL R8, [R1+0x1410] ;  /* 0x0014100001087983 */ /* 0x0023680000100800 */
[----:B------:R1:W5:Y:S01]  /*63e50*/  LDL.64 R4, [R1+0x1418] ;  /* 0x0014180001047983 */ /* 0x0003620000100a00 */
[----:B------:R-:W-:-:S03]  /*63e60*/  MOV R6, 0x63e80 ;  /* 0x00063e8000067802 */ /* 0x000fc60000000f00 */
[----:B-1---5:R-:W-:Y:S05]  /*63e70*/  CALL.REL.NOINC `($_ZN7cutlass13device_kernelIN5flash19enable_sm80_to_sm89INS1_16FlashAttnBwdSm80INS1_25CollectiveMainloopBwdSm80ILi2ELi2EN4cute5tupleIJNS5_1CILi128EEES8_NS7_ILi64EEEEEENS_10bfloat16_tEfNS_4arch4Sm80ELb0ELb1ELb1ELb0ELb0ELb0ELb0ELb0ELi2ELi4ELi4ELi4ELb0EEENS1_24CollectiveEpilogueBwdGQAISA_fSD_Li256ELb0ELb0EEENS1_19SingleTileSchedulerILb0ELb0ELb0ELi128EEEEEEEEEvNT_6ParamsE$_ZN4cute3eso3ESOILb1ELb0EJNS_6LayoutINS_5tupleIJNS3_IJNS3_IJNS_1CILi4EEENS4_ILi2EEEEEENS4_ILi1EEEEEES6_EEENS3_IJNS3_IJNS3_IJS8_NS4_ILi32EEEEEENS4_ILi0EEEEEENS4_ILi64EEEEEEEENS_10ViewEngineIPN7cutlass10bfloat16_tEEEEEC2ERKSH_RKSM_) ;  /* 0xfffa480000007944 */ /* 0x022fea0003c3ffff */
[----:B------:R2:W5:Y:S01]  /*63e80*/  LDL.64 R16, [R1+0x1410] ;  /* 0x0014100001107983 */ /* 0x0005620000100a00 */
[----:B------:R-:W-:Y:S02]  /*63e90*/  MOV R3, R8 ;  /* 0x0000000800037202 */ /* 0x000fe40000000f00 */
[----:B------:R-:W-:Y:S02]  /*63ea0*/  MOV R6, 0x63ec0 ;  /* 0x00063ec000067802 */ /* 0x000fe40000000f00 */
[----:B-12--5:R-:W-:Y:S05]  /*63eb0*/  CALL.REL.NOINC `($_ZN7cutlass13device_kernelIN5flash19enable_sm80_to_sm89INS1_16FlashAttnBwdSm80INS1_25CollectiveMainloopBwdSm80ILi2ELi2EN4cute5tupleIJNS5_1CILi128EEES8_NS7_ILi64EEEEEENS_10bfloat16_tEfNS_4arch4Sm80ELb0ELb1ELb1ELb0ELb0ELb0ELb0ELb0ELi2ELi4ELi4ELi4ELb0EEENS1_24CollectiveEpilogueBwdGQAISA_fSD_Li256ELb0ELb0EEENS1_19SingleTileSchedulerILb0ELb0ELb0ELi128EEEEEEEEEvNT_6ParamsE$_ZZN4cute5sliceINS_5tupleIJNS1_IJNS_10UnderscoreENS_1CILi0EEEEEENS1_IJS4_S2_EEEEEENS1_IJNS1_IJNS1_IJNS3_ILi1EEES4_EEES4_EEENS1_IJNS1_IJS4_S4_EEEiEEEEEEEEDaRKT_RKT0_ENKUlRKT_RKT0_E_clIS6_SC_EEDaSM_SP_) ;  /* 0xfffa830000007944 */ /* 0x026fea0003c3ffff */
[----:B------:R-:W-:Y:S02]  /*63ec0*/  MOV R8, 0x63ee0 ;  /* 0x00063ee000087802 */ /* 0x000fe40000000f00 */
[----:B-1----:R-:W-:Y:S05]  /*63ed0*/  CALL.REL.NOINC `($_ZN7cutlass13device_kernelIN5flash19enable_sm80_to_sm89INS1_16FlashAttnBwdSm80INS1_25CollectiveMainloopBwdSm80ILi2ELi2EN4cute5tupleIJNS5_1CILi128EEES8_NS7_ILi64EEEEEENS_10bfloat16_tEfNS_4arch4Sm80ELb0ELb1ELb1ELb0ELb0ELb0ELb0ELb0ELi2ELi4ELi4ELi4ELb0EEENS1_24CollectiveEpilogueBwdGQAISA_fSD_Li256ELb0ELb0EEENS1_19SingleTileSchedulerILb0ELb0ELb0ELi128EEEEEEEEEvNT_6ParamsE$_ZZN4cute12filter_tupleINS_5tupleIJNS1_IJNS_10UnderscoreENS_1CILi0EEEEEENS1_IJS4_S2_EEEEEENS1_IJNS1_IJNS1_IJNS3_ILi1EEES4_EEES4_EEENS1_IJNS1_IJS4_S4_EEEiEEEEEEZNS_5sliceIS7_SD_EEDaRKT_RKT0_EUlRKT_RKT0_E_EEDaSH_SK_OT1_ENKUlDpSN_E_clIJNS1_IJS9_EEENS1_IJiEEEEEEDaSU_) ;  /* 0xfffa6cc000007944 */ /* 0x002fea0003c3ffff */
[----:B------:R-:W-:Y:S02]  /*63ee0*/  MOV R6, 0x63f00 ;  /* 0x00063f0000067802 */ /* 0x000fe40000000f00 */
[----:B-1---5:R-:W-:Y:S05]  /*63ef0*/  CALL.REL.NOINC `($_ZN7cutlass13device_kernelIN5flash19enable_sm80_to_sm89INS1_16FlashAttnBwdSm80INS1_25CollectiveMainloopBwdSm80ILi2ELi2EN4cute5tupleIJNS5_1CILi128EEES8_NS7_ILi64EEEEEENS_10bfloat16_tEfNS_4arch4Sm80ELb0ELb1ELb1ELb0ELb0ELb0ELb0ELb0ELi2ELi4ELi4ELi4ELb0EEENS1_24CollectiveEpilogueBwdGQAISA_fSD_Li256ELb0ELb0EEENS1_19SingleTileSchedulerILb0ELb0ELb0ELi128EEEEEEEEEvNT_6ParamsE$_ZN4cute5tupleIJNS0_IJNS0_IJNS_1CILi8EEENS1_ILi1EEEEEENS1_ILi2EEEEEENS0_IJNS0_IJS3_NS1_ILi0EEEEEEiEEEEEC2ERKS6_RKS9_) ;  /* 0xfffa61d000007944 */ /* 0x022fea0003c3ffff */
[----:B-1----:R1:W5:Y:S01]  /*63f00*/  LDL R3, [R1+0x1410] ;  /* 0x0014100001037983 */ /* 0x0023620000100800 */
[----:B------:R-:W-:-:S03]  /*63f10*/  MOV R6, 0x63f30 ;  /* 0x00063f3000067802 */ /* 0x000fc60000000f00 */
        /* <DEDUP_REMOVED lines=8> */
[----:B------:R-:W-:-:S02]  /*63fa0*/  MOV R6, R7 ;  /* 0x0000000700067202 */ /* 0x000fc40000000f00 */
[----:B------:R-:W-:Y:S01]  /*63fb0*/  MOV R4, 0x63fe0 ;  /* 0x00063fe000047802 */ /* 0x000fe20000000f00 */
[----:B--2---:R1:W-:Y:S04]  /*63fc0*/  STL.64 [R1+0x1448], R2 ;  /* 0x0014480201007387 */ /* 0x0043e80000100a00 */
[----:B-1----:R-:W-:Y:S05]  /*63fd0*/  CALL.REL.NOINC `($_ZN7cutlass13device_kernelIN5flash19enable_sm80_to_sm89INS1_16FlashAttnBwdSm80INS1_25CollectiveMainloopBwdSm80ILi2ELi2EN4cute5tupleIJNS5_1CILi128EEES8_NS7_ILi64EEEEEENS_10bfloat16_tEfNS_4arch4Sm80ELb0ELb1ELb1ELb0ELb0ELb0ELb0ELb0ELi2ELi4ELi4ELi4ELb0EEENS1_24CollectiveEpilogueBwdGQAISA_fSD_Li256ELb0ELb0EEENS1_19SingleTileSchedulerILb0ELb0ELb0ELi128EEEEEEEEEvNT_6ParamsE$_ZN4cute3eso3ESOILb0ELb0EJNS_6LayoutINS_5tupleIJNS3_IJNS_1CILi8EEENS4_ILi1EEEEEENS4_ILi2EEEEEENS3_IJNS3_IJS6_NS4_ILi0EEEEEEiEEEEENS_10ViewEngineINS_8smem_ptrIPN7cutlass10bfloat16_tEEEEEEEC2ERKSD_RKSK_) ;  /* 0xfffa1da000007944 */ /* 0x002fea0003c3ffff */
[----:B------:R2:W5:Y:S04]  /*63fe0*/  LDL R14, [R1+0x1410] ;  /* 0x00141000010e7983 */ /* 0x0005680000100800 */
[----:B------:R2:W5:Y:S01]  /*63ff0*/  LDL.64 R78, [R1+0x1418] ;  /* 0x00141800014e7983 */ /* 0x0005620000100a00 */
[----:B------:R-:W-:Y:S01]  /*64000*/  IMAD.MOV.U32 R2, RZ, RZ, R67 ;  /* 0x000000ffff027224 */ /* 0x000fe200078e0043 */
[----:B-1----:R-:W-:Y:S02]  /*64010*/  MOV R3, RZ ;  /* 0x000000ff00037202 */ /* 0x002fe40000000f00 */
[----:B------:R-:W-:Y:S02]  /*64020*/  MOV R10, 0x64040 ;  /* 0x00064040000a7802 */ /* 0x000fe40000000f00 */
[----:B--2--5:R-:W-:Y:S05]  /*64030*/  CALL.REL.NOINC `($_ZN7cutlass13device_kernelIN5flash19enable_sm80_to_sm89INS1_16FlashAttnBwdSm80INS1_25CollectiveMainloopBwdSm80ILi2ELi2EN4cute5tupleIJNS5_1CILi128EEES8_NS7_ILi64EEEEEENS_10bfloat16_tEfNS_4arch4Sm80ELb0ELb1ELb1ELb0ELb0ELb0ELb0ELb0ELi2ELi4ELi4ELi4ELb0EEENS1_24CollectiveEpilogueBwdGQAISA_fSD_Li256ELb0ELb0EEENS1_19SingleTileSchedulerILb0ELb0ELb0ELi128EEEEEEEEEvNT_6ParamsE$_ZN4cute3eso3ESOILb1ELb0EJNS_10UnderscoreEiEEC2ERKS2_RKi) ;  /* 0xfffa2c9000007944 */ /* 0x024fea0003c3ffff */
        /* <DEDUP_REMOVED lines=16> */
[----:B------:R-:W-:-:S02]  /*64140*/  MOV R3, RZ ;  /* 0x000000ff00037202 */ /* 0x000fc40000000f00 */
[----:B------:R-:W-:Y:S02]  /*64150*/  MOV R10, 0x64170 ;  /* 0x00064170000a7802 */ /* 0x000fe40000000f00 */
[----:B--2--5:R-:W-:Y:S05]  /*64160*/  CALL.REL.NOINC `($_ZN7cutlass13device_kernelIN5flash19enable_sm80_to_sm89INS1_16FlashAttnBwdSm80INS1_25CollectiveMainloopBwdSm80ILi2ELi2EN4cute5tupleIJNS5_1CILi128EEES8_NS7_ILi64EEEEEENS_10bfloat16_tEfNS_4arch4Sm80ELb0ELb1ELb1ELb0ELb0ELb0ELb0ELb0ELi2ELi4ELi4ELi4ELb0EEENS1_24CollectiveEpilogueBwdGQAISA_fSD_Li256ELb0ELb0EEENS1_19SingleTileSchedulerILb0ELb0ELb0ELi128EEEEEEEEEvNT_6ParamsE$_ZN4cute3eso3ESOILb1ELb0EJNS_10UnderscoreEiEEC2ERKS2_RKi) ;  /* 0xfffa2b6000007944 */ /* 0x024fea0003c3ffff */
[----:B-1----:R-:W2:Y:S01]  /*64170*/  LDL R3, [R1+0x1410] ;  /* 0x0014100001037983 */ /* 0x002ea20000100800 */
[----:B------:R-:W-:Y:S02]  /*64180*/  MOV R6, 0x641b0 ;  /* 0x000641b000067802 */ /* 0x000fe40000000f00 */
[----:B--2---:R-:W-:Y:S02]  /*64190*/  SHF.L.U32 R3, R3, 0x6, RZ ;  /* 0x0000000603037819 */ /* 0x004fe400000006ff */
[----:B------:R-:W-:Y:S05]  /*641a0*/  CALL.REL.NOINC `($_ZN7cutlass13device_kernelIN5flash19enable_sm80_to_sm89INS1_16FlashAttnBwdSm80INS1_25CollectiveMainloopBwdSm80ILi2ELi2EN4cute5tupleIJNS5_1CILi128EEES8_NS7_ILi64EEEEEENS_10bfloat16_tEfNS_4arch4Sm80ELb0ELb1ELb1ELb0ELb0ELb0ELb0ELb0ELi2ELi4ELi4ELi4ELb0EEENS1_24CollectiveEpilogueBwdGQAISA_fSD_Li256ELb0ELb0EEENS1_19SingleTileSchedulerILb0ELb0ELb0ELi128EEEEEEEEEvNT_6ParamsE$_ZN4cute3eso3ESOILb1ELb0EJNS_6LayoutINS_5tupleIJNS3_IJNS3_IJNS_1CILi4EEENS4_ILi2EEEEEENS4_ILi1EEEEEEEEENS3_IJNS3_IJNS3_IJS8_NS4_ILi32EEEEEENS4_ILi0EEEEEEEEEEEiEEC2ERKSG_RKi) ;  /* 0xfffa445000007944 */ /* 0x000fea0003c3ffff */
[----:B-1----:R-:W2:Y:S01]  /*641b0*/  LDL R3, [R1+0x1410] ;  /* 0x0014100001037983 */ /* 0x002ea20000100800 */
        /* <DEDUP_REMOVED lines=20> */
[----:B--2--5:R-:W-:Y:S05]  /*64300*/  CALL.REL.NOINC `($_ZN7cutlass13device_kernelIN5flash19enable_sm80_to_sm89INS1_16FlashAttnBwdSm80INS1_25CollectiveMainloopBwdSm80ILi2ELi2EN4cute5tupleIJNS5_1CILi128EEES8_NS7_ILi64EEEEEENS_10bfloat16_tEfNS_4arch4Sm80ELb0ELb1ELb1ELb0ELb0ELb0ELb0ELb0ELi2ELi4ELi4ELi4ELb0EEENS1_24CollectiveEpilogueBwdGQAISA_fSD_Li256ELb0ELb0EEENS1_19SingleTileSchedulerILb0ELb0ELb0ELi128EEEEEEEEEvNT_6ParamsE$_ZN4cute3eso3ESOILb1ELb0EJNS_6LayoutINS_5tupleIJNS3_IJNS3_IJNS_1CILi2EEES5_EEENS4_ILi1EEEEEEEEENS3_IJNS3_IJNS3_IJS7_NS4_ILi16EEEEEENS4_ILi0EEEEEEEEEEENS_10ViewEngineIPjEEEEC2ERKSF_RKSI_) ;  /* 0xfffa426000007944 */ /* 0x024fea0003c3ffff */
[----:B------:R2:W5:Y:S01]  /*64310*/  LDL.64 R8, [R1+0x1410] ;  /* 0x0014100001087983 */ /* 0x0005620000100a00 */
[----:B------:R-:W-:-:S02]  /*64320*/  MOV R4, R6 ;  /* 0x0000000600047202 */ /* 0x000fc40000000f00 */
[----:B-1----:R-:W-:Y:S02]  /*64330*/  MOV R2, 0x64350 ;  /* 0x0006435000027802 */ /* 0x002fe40000000f00 */
[----:B--2--5:R-:W-:Y:S05]  /*64340*/  CALL.REL.NOINC `($_ZN7cutlass13device_kernelIN5flash19enable_sm80_to_sm89INS1_16FlashAttnBwdSm80INS1_25CollectiveMainloopBwdSm80ILi2ELi2EN4cute5tupleIJNS5_1CILi128EEES8_NS7_ILi64EEEEEENS_10bfloat16_tEfNS_4arch4Sm80ELb0ELb1ELb1ELb0ELb0ELb0ELb0ELb0ELi2ELi4ELi4ELi4ELb0EEENS1_24CollectiveEpilogueBwdGQAISA_fSD_Li256ELb0ELb0EEENS1_19SingleTileSchedulerILb0ELb0ELb0ELi128EEEEEEEEEvNT_6ParamsE$_ZN73_INTERNAL_24fd9406_37_flash_bwd_hdim64_bf16_softcap_sm80_cu_3fbc093a_291824__cvta_generic_to_sharedEPKv) ;  /* 0xfffa66b000007944 */ /* 0x024fea0003c3ffff */
        /* <DEDUP_REMOVED lines=58> */
[----:B------:R-:W1:Y:S04]  /*646f0*/  LDSM.16.MT88.4 R4, [R4] ;  /* 0x000000000404783b */ /* 0x000e680000004200 */
[----:B-1----:R1:W-:Y:S04]  /*64700*/  ST.E [R8.64], R4 ;  /* 0x0000000408007985 */ /* 0x0023e8000c101904 */
[----:B------:R1:W-:Y:S04]  /*64710*/  ST.E [R8.64+0x4], R5 ;  /* 0x0000040508007985 */ /* 0x0003e8000c101904 */
[----:B------:R1:W-:Y:S04]  /*64720*/  ST.E [R8.64+0x40], R6 ;  /* 0x0000400608007985 */ /* 0x0003e8000c101904 */
[----:B------:R1:W-:Y:S02]  /*64730*/  ST.E [R8.64+0x44], R7 ;  /* 0x0000440708007985 */ /* 0x0003e4000c101904 */
.L_x_1796:
[----:B------:R-:W-:-:S13]  /*64740*/  ISETP.NE.AND P0, PT, R65, 0x7, PT ;  /* 0x000000074100780c */ /* 0x000fda0003f05270 */
[----:B-1----:R-:W-:Y:S05]  /*64750*/  @!P0 BRA `(.L_x_1793) ;  /* 0x00001b5000008947 */ /* 0x002fea0003800000 */
[----:B------:R-:W-:Y:S01]  /*64760*/  IADD3 R14, R65, 0x1, RZ ;  /* 0x00000001410e7810 */ /* 0x000fe20007ffe0ff */
[----:B------:R-:W-:Y:S01]  /*64770*/  IMAD.MOV.U32 R81, RZ, RZ, R67 ;  /* 0x000000ffff517224 */ /* 0x000fe200078e0043 */
[----:B-1----:R-:W-:-:S03]  /*64780*/  MOV R8, 0x647b0 ;  /* 0x000647b000087802 */ /* 0x002fc60000000f00 */
[----:B------:R-:W-:Y:S02]  /*64790*/  IMAD.MOV.U32 R3, RZ, RZ, R14 ;  /* 0x000000ffff037224 */ /* 0x000fe400078e000e */
[----:B------:R-:W-:Y:S05]  /*647a0*/  CALL.REL.NOINC `($_ZN7cutlass13device_kernelIN5flash19enable_sm80_to_sm89INS1_16FlashAttnBwdSm80INS1_25CollectiveMainloopBwdSm80ILi2ELi2EN4cute5tupleIJNS5_1CILi128EEES8_NS7_ILi64EEEEEENS_10bfloat16_tEfNS_4arch4Sm80ELb0ELb1ELb1ELb0ELb0ELb0ELb0ELb0ELi2ELi4ELi4ELi4ELb0EEENS1_24CollectiveEpilogueBwdGQAISA_fSD_Li256ELb0ELb0EEENS1_19SingleTileSchedulerILb0ELb0ELb0ELi128EEEEEEEEEvNT_6ParamsE$_ZN4cute3eso3ESOILb1ELb0EJNS_10UnderscoreES2_iEEC2ERKS2_S5_RKi) ;  /* 0xfffa24e000007944 */ /* 0x000fea0003c3ffff */
        /* <DEDUP_REMOVED lines=16> */
[----:B------:R-:W-:Y:S05]  /*648b0*/  CALL.REL.NOINC `($_ZN7cutlass13device_kernelIN5flash19enable_sm80_to_sm89INS1_16FlashAttnBwdSm80INS1_25CollectiveMainloopBwdSm80ILi2ELi2EN4cute5tupleIJNS5_1CILi128EEES8_NS7_ILi64EEEEEENS_10bfloat16_tEfNS_4arch4Sm80ELb0ELb1ELb1ELb0ELb0ELb0ELb0ELb0ELi2ELi4ELi4ELi4ELb0EEENS1_24CollectiveEpilogueBwdGQAISA_fSD_Li256ELb0ELb0EEENS1_19SingleTileSchedulerILb0ELb0ELb0ELi128EEEEEEEEEvNT_6ParamsE$_ZN4cute3eso3ESOILb1ELb0EJNS_6LayoutINS_5tupleIJNS3_IJNS_1CILi8EEENS4_ILi1EEEEEENS4_ILi2EEEEEENS3_IJNS3_IJS6_NS4_ILi0EEEEEENS4_ILi4096EEEEEEEEiEEC2ERKSE_RKi) ;  /* 0xfffa4f8000007944 */ /* 0x000fea0003c3ffff */
        /* <DEDUP_REMOVED lines=8> */
[----:B-1---5:R-:W-:Y:S05]  /*64940*/  CALL.REL.NOINC `($_ZN7cutlass13device_kernelIN5flash19enable_sm80_to_sm89INS1_16FlashAttnBwdSm80INS1_25CollectiveMainloopBwdSm80ILi2ELi2EN4cute5tupleIJNS5_1CILi128EEES8_NS7_ILi64EEEEEENS_10bfloat16_tEfNS_4arch4Sm80ELb0ELb1ELb1ELb0ELb0ELb0ELb0ELb0ELi2ELi4ELi4ELi4ELb0EEENS1_24CollectiveEpilogueBwdGQAISA_fSD_Li256ELb0ELb0EEENS1_19SingleTileSchedulerILb0ELb0ELb0ELi128EEEEEEEEEvNT_6ParamsE$_ZN4cute3eso3ESOILb1ELb0EJNS_6LayoutINS_5tupleIJNS3_IJNS_1CILi8EEENS4_ILi1EEEEEENS4_ILi2EEEEEENS3_IJNS3_IJS6_NS4_ILi0EEEEEENS4_ILi4096EEEEEEEENS_10ViewEngineINS_8smem_ptrIPN7cutlass10bfloat16_tEEEEEEEC2ERKSE_RKSL_) ;  /* 0xfffa4eb000007944 */ /* 0x022fea0003c3ffff */
[----:B-1----:R1:W5:Y:S01]  /*64950*/  LDL.64 R4, [R1+0x1410] ;  /* 0x0014100001047983 */ /* 0x0023620000100a00 */
[----:B------:R-:W-:Y:S01]  /*64960*/  IMAD.MOV.U32 R81, RZ, RZ, R58 ;  /* 0x000000ffff517224 */ /* 0x000fe200078e003a */
[----:B------:R-:W-:-:S02]  /*64970*/  MOV R3, R14 ;  /* 0x0000000e00037202 */ /* 0x000fc40000000f00 */
[----:B------:R-:W-:Y:S02]  /*64980*/  MOV R8, 0x649a0 ;  /* 0x000649a000087802 */ /* 0x000fe40000000f00 */
[----:B-1---5:R-:W-:Y:S05]  /*64990*/  CALL.REL.NOINC `($_ZN7cutlass13device_kernelIN5flash19enable_sm80_to_sm89INS1_16FlashAttnBwdSm80INS1_25CollectiveMainloopBwdSm80ILi2ELi2EN4cute5tupleIJNS5_1CILi128EEES8_NS7_ILi64EEEEEENS_10bfloat16_tEfNS_4arch4Sm80ELb0ELb1ELb1ELb0ELb0ELb0ELb0ELb0ELi2ELi4ELi4ELi4ELb0EEENS1_24CollectiveEpilogueBwdGQAISA_fSD_Li256ELb0ELb0EEENS1_19SingleTileSchedulerILb0ELb0ELb0ELi128EEEEEEEEEvNT_6ParamsE$_ZN4cute3eso3ESOILb1ELb0EJNS_10UnderscoreES2_iEEC2ERKS2_S5_RKi) ;  /* 0xfffa22f000007944 */ /* 0x022fea0003c3ffff */
        /* <DEDUP_REMOVED lines=10> */
[----:B------:R-:W-:Y:S05]  /*64a40*/  CALL.REL.NOINC `($_ZN7cutlass13device_kernelIN5flash19enable_sm80_to_sm89INS1_16FlashAttnBwdSm80INS1_25CollectiveMainloopBwdSm80ILi2ELi2EN4cute5tupleIJNS5_1CILi128EEES8_NS7_ILi64EEEEEENS_10bfloat16_tEfNS_4arch4Sm80ELb0ELb1ELb1ELb0ELb0ELb0ELb0ELb0ELi2ELi4ELi4ELi4ELb0EEENS1_24CollectiveEpilogueBwdGQAISA_fSD_Li256ELb0ELb0EEENS1_19SingleTileSchedulerILb0ELb0ELb0ELi128EEEEEEEEEvNT_6ParamsE$_ZN4cute3eso3ESOILb1ELb0EJNS_6LayoutINS_5tupleIJNS3_IJNS_1CILi8EEENS4_ILi1EEEEEENS4_ILi2EEEEEENS3_IJNS3_IJS6_NS4_ILi0EEEEEES5_EEEEEiEEC2ERKSD_RKi) ;  /* 0xfffa4fa000007944 */ /* 0x000fea0003c3ffff */
[----:B-1----:R-:W2:Y:S01]  /*64a50*/  LDL R3, [R1+0x1380] ;  /* 0x0013800001037983 */ /* 0x002ea20000100800 */
[----:B------:R-:W-:Y:S01]  /*64a60*/  MOV R8, 0x64aa0 ;  /* 0x00064aa000087802 */ /* 0x000fe20000000f00 */
[----:B--2---:R-:W-:-:S05]  /*64a70*/  IMAD.WIDE R6, R3, 0x2, R72 ;  /* 0x0000000203067825 */ /* 0x004fca00078e0248 */
[----:B------:R-:W-:Y:S02]  /*64a80*/  MOV R9, R7 ;  /* 0x0000000700097202 */ /* 0x000fe40000000f00 */
[----:B------:R-:W-:Y:S05]  /*64a90*/  CALL.REL.NOINC `($_ZN7cutlass13device_kernelIN5flash19enable_sm80_to_sm89INS1_16FlashAttnBwdSm80INS1_25CollectiveMainloopBwdSm80ILi2ELi2EN4cute5tupleIJNS5_1CILi128EEES8_NS7_ILi64EEEEEENS_10bfloat16_tEfNS_4arch4Sm80ELb0ELb1ELb1ELb0ELb0ELb0ELb0ELb0ELi2ELi4ELi4ELi4ELb0EEENS1_24CollectiveEpilogueBwdGQAISA_fSD_Li256ELb0ELb0EEENS1_19SingleTileSchedulerILb0ELb0ELb0ELi128EEEEEEEEEvNT_6ParamsE$_ZN4cute3eso3ESOILb1ELb0EJNS_6LayoutINS_5tupleIJNS3_IJNS_1CILi8EEENS4_ILi1EEEEEENS4_ILi2EEEEEENS3_IJNS3_IJS6_NS4_ILi0EEEEEES5_EEEEENS_10ViewEngineIPN7cutlass10bfloat16_tEEEEEC2ERKSD_RKSI_) ;  /* 0xfffa4ef000007944 */ /* 0x000fea0003c3ffff */
        /* <DEDUP_REMOVED lines=149> */
[----:B------:R2:W5:Y:S04]  /*653f0*/  LDL R5, [R1+0x1380] ;  /* 0x0013800001057983 */ /* 0x0005680000100800 */
[----:B------:R2:W5:Y:S01]  /*65400*/  LD.E R20, [R74.64] ;  /* 0x000000044a147980 */ /* 0x000562000c101900 */
[----:B------:R-:W-:-:S03]  /*65410*/  MOV R4, 0x65430 ;  /* 0x0006543000047802 */ /* 0x000fc60000000f00 */
[----:B-12--5:R-:W-:Y:S05]  /*65420*/  CALL.REL.NOINC `($_ZN7cutlass13device_kernelIN5flash19enable_sm80_to_sm89INS1_16FlashAttnBwdSm80INS1_25CollectiveMainloopBwdSm80ILi2ELi2EN4cute5tupleIJNS5_1CILi128EEES8_NS7_ILi64EEEEEENS_10bfloat16_tEfNS_4arch4Sm80ELb0ELb1ELb1ELb0ELb0ELb0ELb0ELb0ELi2ELi4ELi4ELi4ELb0EEENS1_24CollectiveEpilogueBwdGQAISA_fSD_Li256ELb0ELb0EEENS1_19SingleTileSchedulerILb0ELb0ELb0ELi128EEEEEEEEEvNT_6ParamsE$_ZZN4cute5sliceINS_5tupleIJNS_10UnderscoreES2_iEEENS1_IJNS1_IJNS_1CILi1EEENS4_ILi0EEEEEEiNS4_ILi1024EEEEEEEEDaRKT_RKT0_ENKUlRKT_RKT0_E_clIS2_iEEDaSI_SL_) ;  /* 0xfffa6fe000007944 */ /* 0x026fea0003c3ffff */
[----:B------:R-:W-:Y:S02]  /*65430*/  MOV R4, 0x65450 ;  /* 0x0006545000047802 */ /* 0x000fe40000000f00 */
[----:B-1---5:R-:W-:Y:S05]  /*65440*/  CALL.REL.NOINC `($_ZN7cutlass13device_kernelIN5flash19enable_sm80_to_sm89INS1_16FlashAttnBwdSm80INS1_25CollectiveMainloopBwdSm80ILi2ELi2EN4cute5tupleIJNS5_1CILi128EEES8_NS7_ILi64EEEEEENS_10bfloat16_tEfNS_4arch4Sm80ELb0ELb1ELb1ELb0ELb0ELb0ELb0ELb0ELi2ELi4ELi4ELi4ELb0EEENS1_24CollectiveEpilogueBwdGQAISA_fSD_Li256ELb0ELb0EEENS1_19SingleTileSchedulerILb0ELb0ELb0ELi128EEEEEEEEEvNT_6ParamsE$_ZZN4cute12filter_tupleINS_5tupleIJNS_10UnderscoreES2_iEEENS1_IJNS1_IJNS_1CILi1EEENS4_ILi0EEEEEEiNS4_ILi1024EEEEEEZNS_5sliceIS3_S9_EEDaRKT_RKT0_EUlRKT_RKT0_E_EEDaSD_SG_OT1_ENKUlDpSJ_E_clIJNS1_IJS7_EEENS1_IJiEEENS1_IJEEEEEEDaSQ_) ;  /* 0xfffa5c1000007944 */ /* 0x022fea0003c3ffff */
[----:B------:R-:W-:Y:S02]  /*65450*/  MOV R6, 0x65470 ;  /* 0x0006547000067802 */ /* 0x000fe40000000f00 */
[----:B-1---5:R-:W-:Y:S05]  /*65460*/  CALL.REL.NOINC `($_ZN7cutlass13device_kernelIN5flash19enable_sm80_to_sm89INS1_16FlashAttnBwdSm80INS1_25CollectiveMainloopBwdSm80ILi2ELi2EN4cute5tupleIJNS5_1CILi128EEES8_NS7_ILi64EEEEEENS_10bfloat16_tEfNS_4arch4Sm80ELb0ELb1ELb1ELb0ELb0ELb0ELb0ELb0ELi2ELi4ELi4ELi4ELb0EEENS1_24CollectiveEpilogueBwdGQAISA_fSD_Li256ELb0ELb0EEENS1_19SingleTileSchedulerILb0ELb0ELb0ELi128EEEEEEEEEvNT_6ParamsE$_ZN4cute5tupleIJNS0_IJNS0_IJNS_1CILi8EEENS1_ILi1EEEEEENS1_ILi2EEEEEENS0_IJNS0_IJS3_NS1_ILi0EEEEEEiEEEEEC2ERKS6_RKS9_) ;  /* 0xfffa4c6000007944 */ /* 0x022fea0003c3ffff */
[----:B------:R2:W5:Y:S01]  /*65470*/  LDL R6, [R1+0x1410] ;  /* 0x0014100001067983 */ /* 0x0005620000100800 */
[----:B-1----:R-:W-:-:S02]  /*65480*/  SHF.L.U32 R2, R5, 0xa, RZ ;  /* 0x0000000a05027819 */ /* 0x002fc400000006ff */
[----:B------:R-:W-:-:S03]  /*65490*/  MOV R4, 0x654c0 ;  /* 0x000654c000047802 */ /* 0x000fc60000000f00 */
[----:B------:R2:W-:Y:S04]  /*654a0*/  STL [R1+0x1420], R2 ;  /* 0x0014200201007387 */ /* 0x0005e80000100800 */
[----:B--2--5:R-:W-:Y:S05]  /*654b0*/  CALL.REL.NOINC `($_ZN7cutlass13device_kernelIN5flash19enable_sm80_to_sm89INS1_16FlashAttnBwdSm80INS1_25CollectiveMainloopBwdSm80ILi2ELi2EN4cute5tupleIJNS5_1CILi128EEES8_NS7_ILi64EEEEEENS_10bfloat16_tEfNS_4arch4Sm80ELb0ELb1ELb1ELb0ELb0ELb0ELb0ELb0ELi2ELi4ELi4ELi4ELb0EEENS1_24CollectiveEpilogueBwdGQAISA_fSD_Li256ELb0ELb0EEENS1_19SingleTileSchedulerILb0ELb0ELb0ELi128EEEEEEEEEvNT_6ParamsE$_ZN4cute3eso3ESOILb0ELb0EJNS_6LayoutINS_5tupleIJNS3_IJNS_1CILi8EEENS4_ILi1EEEEEENS4_ILi2EEEEEENS3_IJNS3_IJS6_NS4_ILi0EEEEEEiEEEEEiEEC2ERKSD_RKi) ;  /* 0xfffa093000007944 */ /* 0x024fea0003c3ffff */
[----:B-1----:R-:W2:Y:S04]  /*654c0*/  LD.E.64 R2, [R74.64+0x8] ;  /* 0x000008044a027980 */ /* 0x002ea8000c101b00 */
[----:B------:R-:W2:Y:S01]  /*654d0*/  LDL.64 R4, [R1+0x1380] ;  /* 0x0013800001047983 */ /* 0x000ea20000100a00 */
        /* <DEDUP_REMOVED lines=8> */
[----:B-1----:R-:W-:Y:S05]  /*65560*/  CALL.REL.NOINC `($_ZN7cutlass13device_kernelIN5flash19enable_sm80_to_sm89INS1_16FlashAttnBwdSm80INS1_25CollectiveMainloopBwdSm80ILi2ELi2EN4cute5tupleIJNS5_1CILi128EEES8_NS7_ILi64EEEEEENS_10bfloat16_tEfNS_4arch4Sm80ELb0ELb1ELb1ELb0ELb0ELb0ELb0ELb0ELi2ELi4ELi4ELi4ELb0EEENS1_24CollectiveEpilogueBwdGQAISA_fSD_Li256ELb0ELb0EEENS1_19SingleTileSchedulerILb0ELb0ELb0ELi128EEEEEEEEEvNT_6ParamsE$_ZN4cute3eso3ESOILb0ELb0EJNS_6LayoutINS_5tupleIJNS3_IJNS_1CILi8EEENS4_ILi1EEEEEENS4_ILi2EEEEEENS3_IJNS3_IJS6_NS4_ILi0EEEEEEiEEEEENS_10ViewEngineINS_8smem_ptrIPN7cutlass10bfloat16_tEEEEEEEC2ERKSD_RKSK_) ;  /* 0xfffa081000007944 */ /* 0x002fea0003c3ffff */
[----:B------:R2:W5:Y:S04]  /*65570*/  LDL R15, [R1+0x1410] ;  /* 0x00141000010f7983 */ /* 0x0005680000100800 */
[----:B------:R2:W5:Y:S01]  /*65580*/  LDL.64 R12, [R1+0x1418] ;  /* 0x00141800010c7983 */ /* 0x0005620000100a00 */
[----:B-1----:R-:W-:Y:S01]  /*65590*/  IMAD.MOV.U32 R3, RZ, RZ, R14 ;  /* 0x000000ffff037224 */ /* 0x002fe200078e000e */
[----:B------:R-:W-:-:S02]  /*655a0*/  MOV R81, R58 ;  /* 0x0000003a00517202 */ /* 0x000fc40000000f00 */
[----:B------:R-:W-:Y:S02]  /*655b0*/  MOV R8, 0x655d0 ;  /* 0x000655d000087802 */ /* 0x000fe40000000f00 */
[----:B--2--5:R-:W-:Y:S05]  /*655c0*/  CALL.REL.NOINC `($_ZN7cutlass13device_kernelIN5flash19enable_sm80_to_sm89INS1_16FlashAttnBwdSm80INS1_25CollectiveMainloopBwdSm80ILi2ELi2EN4cute5tupleIJNS5_1CILi128EEES8_NS7_ILi64EEEEEENS_10bfloat16_tEfNS_4arch4Sm80ELb0ELb1ELb1ELb0ELb0ELb0ELb0ELb0ELi2ELi4ELi4ELi4ELb0EEENS1_24CollectiveEpilogueBwdGQAISA_fSD_Li256ELb0ELb0EEENS1_19SingleTileSchedulerILb0ELb0ELb0ELi128EEEEEEEEEvNT_6ParamsE$_ZN4cute3eso3ESOILb1ELb0EJNS_10UnderscoreES2_iEEC2ERKS2_S5_RKi) ;  /* 0xfffa16c000007944 */ /* 0x024fea0003c3ffff */
[----:B-1----:R-:W2:Y:S01]  /*655d0*/  LDL R3, [R1+0x1380] ;  /* 0x0013800001037983 */ /* 0x002ea20000100800 */
[----:B------:R-:W-:Y:S02]  /*655e0*/  MOV R4, 0x65610 ;  /* 0x0006561000047802 */ /* 0x000fe40000000f00 */
[----:B--2---:R-:W-:Y:S02]  /*655f0*/  SHF.L.U32 R3, R3, 0x2, RZ ;  /* 0x0000000203037819 */ /* 0x004fe400000006ff */
[----:B------:R-:W-:Y:S05]  /*65600*/  CALL.REL.NOINC `($_ZN7cutlass13device_kernelIN5flash19enable_sm80_to_sm89INS1_16FlashAttnBwdSm80INS1_25CollectiveMainloopBwdSm80ILi2ELi2EN4cute5tupleIJNS5_1CILi128EEES8_NS7_ILi64EEEEEENS_10bfloat16_tEfNS_4arch4Sm80ELb0ELb1ELb1ELb0ELb0ELb0ELb0ELb0ELi2ELi4ELi4ELi4ELb0EEENS1_24CollectiveEpilogueBwdGQAISA_fSD_Li256ELb0ELb0EEENS1_19SingleTileSchedulerILb0ELb0ELb0ELi128EEEEEEEEEvNT_6ParamsE$_ZN4cute3eso3ESOILb1ELb0EJNS_6LayoutINS_5tupleIJNS3_IJNS3_IJNS_1CILi4EEENS4_ILi2EEEEEENS4_ILi1EEEEEES6_EEENS3_IJNS3_IJNS3_IJS8_NS4_ILi32EEEEEENS4_ILi0EEEEEENS4_ILi64EEEEEEEEiEEC2ERKSH_RKi) ;  /* 0xfffa30b000007944 */ /* 0x000fea0003c3ffff */
[----:B-1----:R-:W2:Y:S01]  /*65610*/  LDL R3, [R1+0x1380] ;  /* 0x0013800001037983 */ /* 0x002ea20000100800 */
[----:B------:R-:W-:Y:S01]  /*65620*/  MOV R6, 0x65650 ;  /* 0x0006565000067802 */ /* 0x000fe20000000f00 */
[----:B--2---:R-:W-:-:S04]  /*65630*/  IMAD.WIDE R10, R3, 0x2, R70 ;  /* 0x00000002030a7825 */ /* 0x004fc800078e0246 */
[----:B------:R-:W-:Y:S05]  /*65640*/  CALL.REL.NOINC `($_ZN7cutlass13device_kernelIN5flash19enable_sm80_to_sm89INS1_16FlashAttnBwdSm80INS1_25CollectiveMainloopBwdSm80ILi2ELi2EN4cute5tupleIJNS5_1CILi128EEES8_NS7_ILi64EEEEEENS_10bfloat16_tEfNS_4arch4Sm80ELb0ELb1ELb1ELb0ELb0ELb0ELb0ELb0ELi2ELi4ELi4ELi4ELb0EEENS1_24CollectiveEpilogueBwdGQAISA_fSD_Li256ELb0ELb0EEENS1_19SingleTileSchedulerILb0ELb0ELb0ELi128EEEEEEEEEvNT_6ParamsE$_ZN4cute3eso3ESOILb1ELb0EJNS_6LayoutINS_5tupleIJNS3_IJNS3_IJNS_1CILi4EEENS4_ILi2EEEEEENS4_ILi1EEEEEES6_EEENS3_IJNS3_IJNS3_IJS8_NS4_ILi32EEEEEENS4_ILi0EEEEEENS4_ILi64EEEEEEEENS_10ViewEngineIPN7cutlass10bfloat16_tEEEEEC2ERKSH_RKSM_) ;  /* 0xfffa303000007944 */ /* 0x000fea0003c3ffff */
        /* <DEDUP_REMOVED lines=197> */
[----:B-1----:R-:W-:Y:S05]  /*662a0*/  CALL.REL.NOINC `($_ZN7cutlass13device_kernelIN5flash19enable_sm80_to_sm89INS1_16FlashAttnBwdSm80INS1_25CollectiveMainloopBwdSm80ILi2ELi2EN4cute5tupleIJNS5_1CILi128EEES8_NS7_ILi64EEEEEENS_10bfloat16_tEfNS_4arch4Sm80ELb0ELb1ELb1ELb0ELb0ELb0ELb0ELb0ELi2ELi4ELi4ELi4ELb0EEENS1_24CollectiveEpilogueBwdGQAISA_fSD_Li256ELb0ELb0EEENS1_19SingleTileSchedulerILb0ELb0ELb0ELi128EEEEEEEEEvNT_6ParamsE$_ZZN5flash25CollectiveMainloopBwdSm80ILi2ELi2EN4cute5tupleIJNS1_1CILi128EEES4_NS3_ILi64EEEEEEN7cutlass10bfloat16_tEfNS7_4arch4Sm80ELb0ELb1ELb1ELb0ELb0ELb0ELb0ELb0ELi2ELi4ELi4ELi4ELb0EE3mmaINS_16FlashAttnBwdSm80ISB_NS_24CollectiveEpilogueBwdGQAIS6_fSA_Li256ELb0ELb0EEENS_19SingleTileSchedulerILb0ELb0ELb0ELi128EEEE13SharedStorageENS1_6TensorINS1_11ArrayEngineIfLm32EEENS1_6LayoutINS2_IJNS2_IJNS3_ILi2EEESO_EEESO_NS3_ILi4EEEEEENS2_IJNS2_IJNS3_ILi1EEESO_EEESQ_NS3_ILi8EEEEEEEEEEEEbRKNSB_6ParamsERT0_S12_iNS2_IJiiiEEERT_ENKUlvE0_clEv) ;  /* 0xffffb11000007944 */ /* 0x002fea0003c3ffff */
.L_x_1793:
[----:B------:R-:W-:Y:S01]  /*662b0*/  IMAD.MOV.U32 R81, RZ, RZ, R67 ;  /* 0x000000ffff517224 */ /* 0x000fe200078e0043 */
[----:B------:R-:W-:Y:S01]  /*662c0*/  MOV R3, R65 ;  /* 0x0000004100037202 */ /* 0x000fe20000000f00 */
[----:B------:R-:W-:Y:S01]  /*662d0*/  IMAD.MOV.U32 R20, RZ, RZ, RZ ;  /* 0x000000ffff147224 */ /* 0x000fe200078e00ff */
[----:B-1----:R-:W-:-:S02]  /*662e0*/  MOV R8, 0x66300 ;  /* 0x0006630000087802 */ /* 0x002fc40000000f00 */
[----:B------:R-:W-:Y:S05]  /*662f0*/  CALL.REL.NOINC `($_ZN7cutlass13device_kernelIN5flash19enable_sm80_to_sm89INS1_16FlashAttnBwdSm80INS1_25CollectiveMainloopBwdSm80ILi2ELi2EN4cute5tupleIJNS5_1CILi128EEES8_NS7_ILi64EEEEEENS_10bfloat16_tEfNS_4arch4Sm80ELb0ELb1ELb1ELb0ELb0ELb0ELb0ELb0ELi2ELi4ELi4ELi4ELb0EEENS1_24CollectiveEpilogueBwdGQAISA_fSD_Li256ELb0ELb0EEENS1_19SingleTileSchedulerILb0ELb0ELb0ELi128EEEEEEEEEvNT_6ParamsE$_ZN4cute3eso3ESOILb1ELb0EJNS_10UnderscoreES2_iEEC2ERKS2_S5_RKi) ;  /* 0xfffa099000007944 */ /* 0x000fea0003c3ffff */
        /* <DEDUP_REMOVED lines=15> */
[----:B------:R-:W-:Y:S05]  /*663f0*/  CALL.REL.NOINC `($_ZN7cutlass13device_kernelIN5flash19enable_sm80_to_sm89INS1_16FlashAttnBwdSm80INS1_25CollectiveMainloopBwdSm80ILi2ELi2EN4cute5tupleIJNS5_1CILi128EEES8_NS7_ILi64EEEEEENS_10bfloat16_tEfNS_4arch4Sm80ELb0ELb1ELb1ELb0ELb0ELb0ELb0ELb0ELi2ELi4ELi4ELi4ELb0EEENS1_24CollectiveEpilogueBwdGQAISA_fSD_Li256ELb0ELb0EEENS1_19SingleTileSchedulerILb0ELb0ELb0ELi128EEEEEEEEEvNT_6ParamsE$_ZN4cute3eso3ESOILb1ELb0EJNS_6LayoutINS_5tupleIJNS3_IJNS_1CILi2EEES5_S5_EEES5_EEENS3_IJNS3_IJNS4_ILi1EEES5_NS4_ILi4EEEEEENS4_ILi8EEEEEEEEiEEC2ERKSD_RKi) ;  /* 0xfffa2eb000007944 */ /* 0x000fea0003c3ffff */
[----:B-1----:R-:W2:Y:S01]  /*66400*/  LDL R2, [R1+0x1410] ;  /* 0x0014100001027983 */ /* 0x002ea20000100800 */
        /* <DEDUP_REMOVED lines=9> */
[----:B-1----:R-:W2:Y:S01]  /*664a0*/  LDL R3, [R1+0x1410] ;  /* 0x0014100001037983 */ /* 0x002ea20000100800 */
[----:B------:R-:W-:Y:S02]  /*664b0*/  MOV R4, 0x664e0 ;  /* 0x000664e000047802 */ /* 0x000fe40000000f00 */
[----:B--2---:R-:W-:Y:S02]  /*664c0*/  SHF.L.U32 R3, R3, 0x2, RZ ;  /* 0x0000000203037819 */ /* 0x004fe400000006ff */
[----:B------:R-:W-:Y:S05]  /*664d0*/  CALL.REL.NOINC `($_ZN7cutlass13device_kernelIN5flash19enable_sm80_to_sm89INS1_16FlashAttnBwdSm80INS1_25CollectiveMainloopBwdSm80ILi2ELi2EN4cute5tupleIJNS5_1CILi128EEES8_NS7_ILi64EEEEEENS_10bfloat16_tEfNS_4arch4Sm80ELb0ELb1ELb1ELb0ELb0ELb0ELb0ELb0ELi2ELi4ELi4ELi4ELb0EEENS1_24CollectiveEpilogueBwdGQAISA_fSD_Li256ELb0ELb0EEENS1_19SingleTileSchedulerILb0ELb0ELb0ELi128EEEEEEEEEvNT_6ParamsE$_ZN4cute3eso3ESOILb1ELb0EJNS_6LayoutINS_5tupleIJNS3_IJNS_1CILi2EEES5_EEES6_EEENS3_IJNS3_IJNS4_ILi1EEES5_EEENS3_IJNS4_ILi32EEENS4_ILi64EEEEEEEEEEEiEEC2ERKSE_RKi) ;  /* 0xfffa2c2000007944 */ /* 0x000fea0003c3ffff */
[----:B-1----:R-:W2:Y:S01]  /*664e0*/  LDL R3, [R1+0x1410] ;  /* 0x0014100001037983 */ /* 0x002ea20000100800 */
[----:B------:R-:W-:Y:S01]  /*664f0*/  MOV R4, 0x66530 ;  /* 0x0006653000047802 */ /* 0x000fe20000000f00 */
[----:B--2---:R-:W-:-:S05]  /*66500*/  IMAD.WIDE R2, R3, 0x2, R68 ;  /* 0x0000000203027825 */ /* 0x004fca00078e0244 */
[----:B------:R-:W-:Y:S02]  /*66510*/  MOV R6, R2 ;  /* 0x0000000200067202 */ /* 0x000fe40000000f00 */
[----:B------:R-:W-:Y:S05]  /*66520*/  CALL.REL.NOINC `($_ZN7cutlass13device_kernelIN5flash19enable_sm80_to_sm89INS1_16FlashAttnBwdSm80INS1_25CollectiveMainloopBwdSm80ILi2ELi2EN4cute5tupleIJNS5_1CILi128EEES8_NS7_ILi64EEEEEENS_10bfloat16_tEfNS_4arch4Sm80ELb0ELb1ELb1ELb0ELb0ELb0ELb0ELb0ELi2ELi4ELi4ELi4ELb0EEENS1_24CollectiveEpilogueBwdGQAISA_fSD_Li256ELb0ELb0EEENS1_19SingleTileSchedulerILb0ELb0ELb0ELi128EEEEEEEEEvNT_6ParamsE$_ZN4cute3eso3ESOILb1ELb0EJNS_6LayoutINS_5tupleIJNS3_IJNS_1CILi2EEES5_EEES6_EEENS3_IJNS3_IJNS4_ILi1EEES5_EEENS3_IJNS4_ILi32EEENS4_ILi64EEEEEEEEEEENS_10ViewEngineIPN7cutlass10bfloat16_tEEEEEC2ERKSE_RKSJ_) ;  /* 0xfffa2b8000007944 */ /* 0x000fea0003c3ffff */
[----:B------:R2:W5:Y:S04]  /*66530*/  LDL.64 R82, [R1+0x1410] ;  /* 0x0014100001527983 */ /* 0x0005680000100a00 */
[----:B------:R2:W-:Y:S02]  /*66540*/  STL [R1+0x1448], RZ ;  /* 0x001448ff01007387 */ /* 0x0005e40000100800 */
.L_x_1794:
[----:B------:R-:W-:Y:S01]  /*66550*/  IMAD.MOV.U32 R81, RZ, RZ, R67 ;  /* 0x000000ffff517224 */ /* 0x000fe200078e0043 */
[----:B-1----:R-:W-:Y:S01]  /*66560*/  LOP3.LUT R80, R20, 0x1, RZ, 0xc0, !PT ;  /* 0x0000000114507812 */ /* 0x002fe200078ec0ff */
[----:B------:R-:W-:Y:S01]  /*66570*/  IMAD.MOV.U32 R79, RZ, RZ, R59 ;  /* 0x000000ffff4f7224 */ /* 0x000fe200078e003b */
[----:B------:R-:W-:Y:S02]  /*66580*/  MOV R78, 0x665a0 ;  /* 0x000665a0004e7802 */ /* 0x000fe40000000f00 */
[----:B-12--5:R-:W-:Y:S05]  /*66590*/  CALL.REL.NOINC `($_ZN7cutlass13device_kernelIN5flash19enable_sm80_to_sm89INS1_16FlashAttnBwdSm80INS1_25CollectiveMainloopBwdSm80ILi2ELi2EN4cute5tupleIJNS5_1CILi128EEES8_NS7_ILi64EEEEEENS_10bfloat16_tEfNS_4arch4Sm80ELb0ELb1ELb1ELb0ELb0ELb0ELb0ELb0ELi2ELi4ELi4ELi4ELb0EEENS1_24CollectiveEpilogueBwdGQAISA_fSD_Li256ELb0ELb0EEENS1_19SingleTileSchedulerILb0ELb0ELb0ELi128EEEEEEEEEvNT_6ParamsE$_ZN4cute3eso3ESOILb1ELb0EJNS_10UnderscoreEiiEEC2ERKS2_RKiS7_) ;  /* 0xfffa077000007944 */ /* 0x026fea0003c3ffff */
[----:B------:R-:W-:Y:S01]  /*665a0*/  MOV R4, 0x665f0 ;  /* 0x000665f000047802 */ /* 0x000fe20000000f00 */
[----:B-1----:R-:W2:Y:S02]  /*665b0*/  LDL.64 R2, [R1+0x1410] ;  /* 0x0014100001027983 */ /* 0x002ea40000100a00 */
[----:B--2---:R-:W-:Y:S05]  /*665c0*/  IMAD R3, R3, 0x2, R2 ;  /* 0x0000000203037824 */ /* 0x004fea00078e0202 */
[----:B------:R-:W-:Y:S02]  /*665d0*/  SHF.L.U32 R3, R3, 0x2, RZ ;  /* 0x0000000203037819 */ /* 0x000fe400000006ff */
        /* <DEDUP_REMOVED lines=13> */
[----:B-1----:R-:W2:Y:S02]  /*666b0*/  LDL R3, [R1+0x1410] ;  /* 0x0014100001037983 */ /* 0x002ea40000100800 */
[----:B--2---:R-:W-:Y:S02]  /*666c0*/  SHF.L.U32 R3, R3, 0x3, RZ ;  /* 0x0000000303037819 */ /* 0x004fe400000006ff */
[----:B------:R-:W-:Y:S05]  /*666d0*/  CALL.REL.NOINC `($_ZN7cutlass13device_kernelIN5flash19enable_sm80_to_sm89INS1_16FlashAttnBwdSm80INS1_25CollectiveMainloopBwdSm80ILi2ELi2EN4cute5tupleIJNS5_1CILi128EEES8_NS7_ILi64EEEEEENS_10bfloat16_tEfNS_4arch4Sm80ELb0ELb1ELb1ELb0ELb0ELb0ELb0ELb0ELi2ELi4ELi4ELi4ELb0EEENS1_24CollectiveEpilogueBwdGQAISA_fSD_Li256ELb0ELb0EEENS1_19SingleTileSchedulerILb0ELb0ELb0ELi128EEEEEEEEEvNT_6ParamsE$_ZN4cute3eso3ESOILb1ELb0EJNS_6LayoutINS_5tupleIJNS3_IJNS_1CILi2EEES5_S5_EEEEEENS3_IJNS3_IJNS4_ILi1EEES5_NS4_ILi4EEEEEEEEEEEiEEC2ERKSC_RKi) ;  /* 0xfffa2ab000007944 */ /* 0x000fea0003c3ffff */
[----:B------:R-:W-:Y:S01]  /*666e0*/  MOV R4, 0x66730 ;  /* 0x0006673000047802 */ /* 0x000fe20000000f00 */
[----:B-1----:R-:W2:Y:S02]  /*666f0*/  LDL R3, [R1+0x1410] ;  /* 0x0014100001037983 */ /* 0x002ea40000100800 */
        /* <DEDUP_REMOVED lines=18> */
[----:B-1----:R-:W2:Y:S02]  /*66820*/  LDL R3, [R1+0x1410] ;  /* 0x0014100001037983 */ /* 0x002ea40000100800 */
        /* <DEDUP_REMOVED lines=18> */
[----:B------:R-:W-:Y:S05]  /*66950*/  CALL.REL.NOINC `($_ZN7cutlass13device_kernelIN5flash19enable_sm80_to_sm89INS1_16FlashAttnBwdSm80INS1_25CollectiveMainloopBwdSm80ILi2ELi2EN4cute5tupleIJNS5_1CILi128EEES8_NS7_ILi64EEEEEENS_10bfloat16_tEfNS_4arch4Sm80ELb0ELb1ELb1ELb0ELb0ELb0ELb0ELb0ELi2ELi4ELi4ELi4ELb0EEENS1_24CollectiveEpilogueBwdGQAISA_fSD_Li256ELb0ELb0EEENS1_19SingleTileSchedulerILb0ELb0ELb0ELi128EEEEEEEEEvNT_6ParamsE$_ZN4cute3eso3ESOILb1ELb0EJNS_6LayoutINS_5tupleIJNS3_IJNS_1CILi2EEES5_EEEEEENS3_IJNS3_IJNS4_ILi1EEES5_EEEEEEEENS_10ViewEngineIPKfEEEEC2ERKSB_RKSF_) ;  /* 0xfffa232000007944 */ /* 0x000fea0003c3ffff */
        /* <DEDUP_REMOVED lines=147> */
.L_x_1795:
[----:B-1----:R-:W-:Y:S02]  /*67290*/  MOV R4, 0x672b0 ;  /* 0x000672b000047802 */ /* 0x002fe40000000f00 */
[----:B------:R-:W-:Y:S05]  /*672a0*/  CALL.REL.NOINC `($_ZN7cutlass13device_kernelIN5flash19enable_sm80_to_sm89INS1_16FlashAttnBwdSm80INS1_25CollectiveMainloopBwdSm80ILi2ELi2EN4cute5tupleIJNS5_1CILi128EEES8_NS7_ILi64EEEEEENS_10bfloat16_tEfNS_4arch4Sm80ELb0ELb1ELb1ELb0ELb0ELb0ELb0ELb0ELi2ELi4ELi4ELi4ELb0EEENS1_24CollectiveEpilogueBwdGQAISA_fSD_Li256ELb0ELb0EEENS1_19SingleTileSchedulerILb0ELb0ELb0ELi128EEEEEEEEEvNT_6ParamsE$_ZN4cute3eso3ESOILb1ELb0EJNS_6LayoutINS_5tupleIJNS3_IJNS_1CILi1EEENS4_ILi4EEEEEENS4_ILi2EEES6_EEENS3_IJNS3_IJNS4_ILi0EEES5_EEES6_NS4_ILi8EEEEEEEENS_10ViewEngineIPfEEEEC2ERKSE_RKSH_) ;  /* 0xfffa189000007944 */ /* 0x000fea0003c3ffff */
[----:B-1----:R-:W2:Y:S04]  /*672b0*/  LDL.64 R2, [R64+0x60] ;  /* 0x0000600040027983 */ /* 0x002ea80000100a00 */
[----:B------:R1:W5:Y:S04]  /*672c0*/  LDL.64 R4, [R64+0x58] ;  /* 0x0000580040047983 */ /* 0x0003680000100a00 */
[----:B------:R1:W5:Y:S04]  /*672d0*/  LDL.64 R6, [R1+0x1428] ;  /* 0x0014280001067983 */ /* 0x0003680000100a00 */
[----:B--2---:R1:W5:Y:S01]  /*672e0*/  LD.E R3, [R2.64] ;  /* 0x0000000402037980 */ /* 0x004362000c101900 */
[----:B------:R-:W-:-:S02]  /*672f0*/  MOV R81, R67 ;  /* 0x0000004300517202 */ /* 0x000fc40000000f00 */
[----:B------:R-:W-:Y:S02]  /*67300*/  MOV R8, 0x67320 ;  /* 0x0006732000087802 */ /* 0x000fe40000000f00 */
[----:B-1---5:R-:W-:Y:S05]  /*67310*/  CALL.REL.NOINC `($_ZN7cutlass13device_kernelIN5flash19enable_sm80_to_sm89INS1_16FlashAttnBwdSm80INS1_25CollectiveMainloopBwdSm80ILi2ELi2EN4cute5tupleIJNS5_1CILi128EEES8_NS7_ILi64EEEEEENS_10bfloat16_tEfNS_4arch4Sm80ELb0ELb1ELb1ELb0ELb0ELb0ELb0ELb0ELi2ELi4ELi4ELi4ELb0EEENS1_24CollectiveEpilogueBwdGQAISA_fSD_Li256ELb0ELb0EEENS1_19SingleTileSchedulerILb0ELb0ELb0ELi128EEEEEEEEEvNT_6ParamsE$_ZN4cute3eso3ESOILb1ELb0EJNS_10UnderscoreES2_iEEC2ERKS2_S5_RKi) ;  /* 0xfff9f97000007944 */ /* 0x022fea0003c3ffff */
[----:B-1----:R-:W2:Y:S01]  /*67320*/  LDL R3, [R1+0x1410] ;  /* 0x0014100001037983 */ /* 0x002ea20000100800 */
[----:B------:R-:W-:Y:S02]  /*67330*/  MOV R8, 0x67360 ;  /* 0x0006736000087802 */ /* 0x000fe40000000f00 */
[----:B--2---:R-:W-:Y:S02]  /*67340*/  SHF.L.U32 R3, R3, 0xd, RZ ;  /* 0x0000000d03037819 */ /* 0x004fe400000006ff */
[----:B------:R-:W-:Y:S05]  /*67350*/  CALL.REL.NOINC `($_ZN7cutlass13device_kernelIN5flash19enable_sm80_to_sm89INS1_16FlashAttnBwdSm80INS1_25CollectiveMainloopBwdSm80ILi2ELi2EN4cute5tupleIJNS5_1CILi128EEES8_NS7_ILi64EEEEEENS_10bfloat16_tEfNS_4arch4Sm80ELb0ELb1ELb1ELb0ELb0ELb0ELb0ELb0ELi2ELi4ELi4ELi4ELb0EEENS1_24CollectiveEpilogueBwdGQAISA_fSD_Li256ELb0ELb0EEENS1_19SingleTileSchedulerILb0ELb0ELb0ELi128EEEEEEEEEvNT_6ParamsE$_ZN4cute3eso3ESOILb1ELb0EJNS_6LayoutINS_5tupleIJNS3_IJNS_1CILi1EEES5_EEENS4_ILi32EEEEEENS3_IJNS3_IJNS4_ILi0EEES9_EEENS4_ILi256EEEEEEEEiEEC2ERKSD_RKi) ;  /* 0xfffa18e000007944 */ /* 0x000fea0003c3ffff */
[----:B------:R-:W2:Y:S04]  /*67360*/  LD.E.64 R4, [R4.64+0x8] ;  /* 0x0000080404047980 */ /* 0x000ea8000c101b00 */
[----:B------:R-:W2:Y:S01]  /*67370*/  LDL R10, [R1+0x1428] ;  /* 0x00142800010a7983 */ /* 0x000ea20000100800 */
[----:B------:R-:W-:Y:S01]  /*67380*/  MOV R8, 0x673b0 ;  /* 0x000673b000087802 */ /* 0x000fe20000000f00 */
[----:B--2---:R-:W-:-:S04]  /*67390*/  IMAD.WIDE R10, R10, 0x4, R4 ;  /* 0x000000040a0a7825 */ /* 0x004fc800078e0204 */
[----:B-1----:R-:W-:Y:S05]  /*673a0*/  CALL.REL.NOINC `($_ZN7cutlass13device_kernelIN5flash19enable_sm80_to_sm89INS1_16FlashAttnBwdSm80INS1_25CollectiveMainloopBwdSm80ILi2ELi2EN4cute5tupleIJNS5_1CILi128EEES8_NS7_ILi64EEEEEENS_10bfloat16_tEfNS_4arch4Sm80ELb0ELb1ELb1ELb0ELb0ELb0ELb0ELb0ELi2ELi4ELi4ELi4ELb0EEENS1_24CollectiveEpilogueBwdGQAISA_fSD_Li256ELb0ELb0EEENS1_19SingleTileSchedulerILb0ELb0ELb0ELi128EEEEEEEEEvNT_6ParamsE$_ZN4cute8gmem_ptrIPfECI1NS_12iter_adaptorIS1_S2_EEES1_) ;  /* 0xfffa34b000007944 */ /* 0x002fea0003c3ffff */
[----:B-1----:R1:W5:Y:S01]  /*673b0*/  LDL.64 R2, [R1+0x1428] ;  /* 0x0014280001027983 */ /* 0x0023620000100a00 */
[----:B------:R-:W-:-:S03]  /*673c0*/  MOV R4, 0x673e0 ;  /* 0x000673e000047802 */ /* 0x000fc60000000f00 */
[----:B-1---5:R-:W-:Y:S05]  /*673d0*/  CALL.REL.NOINC `($_ZN7cutlass13device_kernelIN5flash19enable_sm80_to_sm89INS1_16FlashAttnBwdSm80INS1_25CollectiveMainloopBwdSm80ILi2ELi2EN4cute5tupleIJNS5_1CILi128EEES8_NS7_ILi64EEEEEENS_10bfloat16_tEfNS_4arch4Sm80ELb0ELb1ELb1ELb0ELb0ELb0ELb0ELb0ELi2ELi4ELi4ELi4ELb0EEENS1_24CollectiveEpilogueBwdGQAISA_fSD_Li256ELb0ELb0EEENS1_19SingleTileSchedulerILb0ELb0ELb0ELi128EEEEEEEEEvNT_6ParamsE$_ZN4cute3eso3ESOILb1ELb0EJNS_6LayoutINS_5tupleIJNS3_IJNS_1CILi1EEES5_EEENS4_ILi32EEEEEENS3_IJNS3_IJNS4_ILi0EEES9_EEENS4_ILi256EEEEEEEENS_10ViewEngineINS_8gmem_ptrIPfEEEEEEC2ERKSD_RKSI_) ;  /* 0xfffa182000007944 */ /* 0x022fea0003c3ffff */
[----:B-1----:R-:W2:Y:S04]  /*673e0*/  LDL.64 R2, [R1+0x1428] ;  /* 0x0014280001027983 */ /* 0x002ea80000100a00 */
[----:B------:R1:W5:Y:S01]  /*673f0*/  LD.E R5, [R6.64] ;  /* 0x0000000406057980 */ /* 0x000362000c101900 */
[----:B------:R-:W-:Y:S01]  /*67400*/  MOV R10, 0x67440 ;  /* 0x00067440000a7802 */ /* 0x000fe20000000f00 */
[----:B--2---:R-:W-:Y:S01]  /*67410*/  IMAD.MOV.U32 R14, RZ, RZ, R2 ;  /* 0x000000ffff0e7224 */ /* 0x004fe200078e0002 */
[----:B------:R-:W-:-:S02]  /*67420*/  MOV R15, R3 ;  /* 0x00000003000f7202 */ /* 0x000fc40000000f00 */
[----:B-1---5:R-:W-:Y:S05]  /*67430*/  CALL.REL.NOINC `($_ZN7cutlass13device_kernelIN5flash19enable_sm80_to_sm89INS1_16FlashAttnBwdSm80INS1_25CollectiveMainloopBwdSm80ILi2ELi2EN4cute5tupleIJNS5_1CILi128EEES8_NS7_ILi64EEEEEENS_10bfloat16_tEfNS_4arch4Sm80ELb0ELb1ELb1ELb0ELb0ELb0ELb0ELb0ELi2ELi4ELi4ELi4ELb0EEENS1_24CollectiveEpilogueBwdGQAISA_fSD_Li256ELb0ELb0EEENS1_19SingleTileSchedulerILb0ELb0ELb0ELi128EEEEEEEEEvNT_6ParamsE$_ZN73_INTERNAL_24fd9406_37_flash_bwd_hdim64_bf16_softcap_sm80_cu_3fbc093a_29189atomicAddEPff) ;  /* 0xfffa35f000007944 */ /* 0x022fea0003c3ffff */
[----:B------:R2:W5:Y:S01]  /*67440*/  LD.E R5, [R6.64+0x4] ;  /* 0x0000040406057980 */ /* 0x000562000c101900 */
[----:B-1----:R-:W-:-:S02]  /*67450*/  IADD3 R14, P0, R2, 0x400, RZ ;  /* 0x00000400020e7810 */ /* 0x002fc40007f1e0ff */
[----:B------:R-:W-:-:S03]  /*67460*/  MOV R10, 0x67490 ;  /* 0x00067490000a7802 */ /* 0x000fc60000000f00 */
[----:B------:R-:W-:-:S03]  /*67470*/  IMAD.X R15, RZ, RZ, R3, P0 ;  /* 0x000000ffff0f7224 */ /* 0x000fc600000e0603 */
[----:B--2--5:R-:W-:Y:S05]  /*67480*/  CALL.REL.NOINC `($_ZN7cutlass13device_kernelIN5flash19enable_sm80_to_sm89INS1_16FlashAttnBwdSm80INS1_25CollectiveMainloopBwdSm80ILi2ELi2EN4cute5tupleIJNS5_1CILi128EEES8_NS7_ILi64EEEEEENS_10bfloat16_tEfNS_4arch4Sm80ELb0ELb1ELb1ELb0ELb0ELb0ELb0ELb0ELi2ELi4ELi4ELi4ELb0EEENS1_24CollectiveEpilogueBwdGQAISA_fSD_Li256ELb0ELb0EEENS1_19SingleTileSchedulerILb0ELb0ELb0ELi128EEEEEEEEEvNT_6ParamsE$_ZN73_INTERNAL_24fd9406_37_flash_bwd_hdim64_bf16_softcap_sm80_cu_3fbc093a_29189atomicAddEPff) ;  /* 0xfffa35a000007944 */ /* 0x024fea0003c3ffff */
[----:B------:R2:W5:Y:S01]  /*67490*/  LD.E R5, [R6.64+0x8] ;  /* 0x0000080406057980 */ /* 0x000562000c101900 */
[----:B-1----:R-:W-:Y:S02]  /*674a0*/  IADD3 R14, P0, R2, 0x800, RZ ;  /* 0x00000800020e7810 */ /* 0x002fe40007f1e0ff */
        /* <DEDUP_REMOVED lines=148> */
[----:B------:R-:W-:-:S04]  /*67df0*/  MOV R67, 0x0 ;  /* 0x0000000000437802 */ /* 0x000fc80000000f00 */
[----:B------:R-:W-:Y:S05]  /*67e00*/  RET.REL.NODEC R66 `(_ZN7cutlass13device_kernelIN5flash19enable_sm80_to_sm89INS1_16FlashAttnBwdSm80INS1_25CollectiveMainloopBwdSm80ILi2ELi2EN4cute5tupleIJNS5_1CILi128EEES8_NS7_ILi64EEEEEENS_10bfloat16_tEfNS_4arch4Sm80ELb0ELb1ELb1ELb0ELb0ELb0ELb0ELb0ELi2ELi4ELi4ELi4ELb0EEENS1_24CollectiveEpilogueBwdGQAISA_fSD_Li256ELb0ELb0EEENS1_19SingleTileSchedulerILb0ELb0ELb0ELi128EEEEEEEEEvNT_6ParamsE) ;  /* 0xfff981f042007950 */ /* 0x000fea0003c3ffff */
        .type           $_ZN7cutlass13device_kernelIN5flash19enable_sm80_to_sm89INS1_16FlashAttnBwdSm80INS1_25CollectiveMainloopBwdSm80ILi2ELi2EN4cute5tupleIJNS5_1CILi128EEES8_NS7_ILi64EEEEEENS_10bfloat16_tEfNS_4arch4Sm80ELb0ELb1ELb1ELb0ELb0ELb0ELb0ELb0ELi2ELi4ELi4ELi4ELb0EEENS1_24CollectiveEpilogueBwdGQAISA_fSD_Li256ELb0ELb0EEENS1_19SingleTileSchedulerILb0ELb0ELb0ELi128EEEEEEEEEvNT_6ParamsE$_ZZZN5flash25CollectiveMainloopBwdSm80ILi2ELi2EN4cute5tupleIJNS1_1CILi128EEES4_NS3_ILi64EEEEEEN7cutlass10bfloat16_tEfNS7_4arch4Sm80ELb0ELb1ELb1ELb0ELb0ELb0ELb0ELb0ELi2ELi4ELi4ELi4ELb0EE3mmaINS_16FlashAttnBwdSm80ISB_NS_24CollectiveEpilogueBwdGQAIS6_fSA_Li256ELb0ELb0EEENS_19SingleTileSchedulerILb0ELb0ELb0ELi128EEEE13SharedStorageENS1_6TensorINS1_11ArrayEngineIfLm32EEENS1_6LayoutINS2_IJNS2_IJNS3_ILi2EEESO_EEESO_NS3_ILi4EEEEEENS2_IJNS2_IJNS3_ILi1EEESO_EEESQ_NS3_ILi8EEEEEEEEEEEEbRKNSB_6ParamsERT0_S12_iNS2_IJiiiEEERT_ENKUliT_E_clIZSC_ISJ_SX_EbS10_S12_S12_iS13_S15_EUlRS16_iE_EEDaiS16_ENKUlvE0_clEv,@function
        .size           $_ZN7cutlass13device_kernelIN5flash19enable_sm80_to_sm89INS1_16FlashAttnBwdSm80INS1_25CollectiveMainloopBwdSm80ILi2ELi2EN4cute5tupleIJNS5_1CILi128EEES8_NS7_ILi64EEEEEENS_10bfloat16_tEfNS_4arch4Sm80ELb0ELb1ELb1ELb0ELb0ELb0ELb0ELb0ELi2ELi4ELi4ELi4ELb0EEENS1_24CollectiveEpilogueBwdGQAISA_fSD_Li256ELb0ELb0EEENS1_19SingleTileSchedulerILb0ELb0ELb0ELi128EEEEEEEEEvNT_6ParamsE$_ZZZN5flash25CollectiveMainloopBwdSm80ILi2ELi2EN4cute5tupleIJNS1_1CILi128EEES4_NS3_ILi64EEEEEEN7cutlass10bfloat16_tEfNS7_4arch4Sm80ELb0ELb1ELb1ELb0ELb0ELb0ELb0ELb0ELi2ELi4ELi4ELi4ELb0EE3mmaINS_16FlashAttnBwdSm80ISB_NS_24CollectiveEpilogueBwdGQAIS6_fSA_Li256ELb0ELb0EEENS_19SingleTileSchedulerILb0ELb0ELb0ELi128EEEE13SharedStorageENS1_6TensorINS1_11ArrayEngineIfLm32EEENS1_6LayoutINS2_IJNS2_IJNS3_ILi2EEESO_EEESO_NS3_ILi4EEEEEENS2_IJNS2_IJNS3_ILi1EEESO_EEESQ_NS3_ILi8EEEEEEEEEEEEbRKNSB_6ParamsERT0_S12_iNS2_IJiiiEEERT_ENKUliT_E_clIZSC_ISJ_SX_EbS10_S12_S12_iS13_S15_EUlRS16_iE_EEDaiS16_ENKUlvE0_clEv,($_ZN7cutlass13device_kernelIN5flash19enable_sm80_to_sm89INS1_16FlashAttnBwdSm80INS1_25CollectiveMainloopBwdSm80ILi2ELi2EN4cute5tupleIJNS5_1CILi128EEES8_NS7_ILi64EEEEEENS_10bfloat16_tEfNS_4arch4Sm80ELb0ELb1ELb1ELb0ELb0ELb0ELb0ELb0ELi2ELi4ELi4ELi4ELb0EEENS1_24CollectiveEpilogueBwdGQAISA_fSD_Li256ELb0ELb0EEENS1_19SingleTileSchedulerILb0ELb0ELb0ELi128EEEEEEEEEvNT_6ParamsE$_ZZZN5flash25CollectiveMainloopBwdSm80ILi2ELi2EN4cute5tupleIJNS1_1CILi128EEES4_NS3_ILi64EEEEEEN7cutlass10bfloat16_tEfNS7_4arch4Sm80ELb0ELb1ELb1ELb0ELb0ELb0ELb0ELb0ELi2ELi4ELi4ELi4ELb0EE3mmaINS_16FlashAttnBwdSm80ISB_NS_24CollectiveEpilogueBwdGQAIS6_fSA_Li256ELb0ELb0EEENS_19SingleTileSchedulerILb0ELb0ELb0ELi128EEEE13SharedStorageENS1_6TensorINS1_11ArrayEngineIfLm32EEENS1_6LayoutINS2_IJNS2_IJNS3_ILi2EEESO_EEESO_NS3_ILi4EEEEEENS2_IJNS2_IJNS3_ILi1EEESO_EEESQ_NS3_ILi8EEEEEEEEEEEEbRKNSB_6ParamsERT0_S12_iNS2_IJiiiEEERT_ENKUliT_E_clIZSC_ISJ_SX_EbS10_S12_S12_iS13_S15_EUlRS16_iE_EEDaiS16_ENKUlvE1_clEv - $_ZN7cutlass13device_kernelIN5flash19enable_sm80_to_sm89INS1_16FlashAttnBwdSm80INS1_25CollectiveMainloopBwdSm80ILi2ELi2EN4cute5tupleIJNS5_1CILi128EEES8_NS7_ILi64EEEEEENS_10bfloat16_tEfNS_4arch4Sm80ELb0ELb1ELb1ELb0ELb0ELb0ELb0ELb0ELi2ELi4ELi4ELi4ELb0EEENS1_24CollectiveEpilogueBwdGQAISA_fSD_Li256ELb0ELb0EEENS1_19SingleTileSchedulerILb0ELb0ELb0ELi128EEEEEEEEEvNT_6ParamsE$_ZZZN5flash25CollectiveMainloopBwdSm80ILi2ELi2EN4cute5tupleIJNS1_1CILi128EEES4_NS3_ILi64EEEEEEN7cutlass10bfloat16_tEfNS7_4arch4Sm80ELb0ELb1ELb1ELb0ELb0ELb0ELb0ELb0ELi2ELi4ELi4ELi4ELb0EE3mmaINS_16FlashAttnBwdSm80ISB_NS_24CollectiveEpilogueBwdGQAIS6_fSA_Li256ELb0ELb0EEENS_19SingleTileSchedulerILb0ELb0ELb0ELi128EEEE13SharedStorageENS1_6TensorINS1_11ArrayEngineIfLm32EEENS1_6LayoutINS2_IJNS2_IJNS3_ILi2EEESO_EEESO_NS3_ILi4EEEEEENS2_IJNS2_IJNS3_ILi1EEESO_EEESQ_NS3_ILi8EEEEEEEEEEEEbRKNSB_6ParamsERT0_S12_iNS2_IJiiiEEERT_ENKUliT_E_clIZSC_ISJ_SX_EbS10_S12_S12_iS13_S15_EUlRS16_iE_EEDaiS16_ENKUlvE0_clEv)
$_ZN7cutlass13device_kernelIN5flash19enable_sm80_to_sm89INS1_16FlashAttnBwdSm80INS1_25CollectiveMainloopBwdSm80ILi2ELi2EN4cute5tupleIJNS5_1CILi128EEES8_NS7_ILi64EEEEEENS_10bfloat16_tEfNS_4arch4Sm80ELb0ELb1ELb1ELb0ELb0ELb0ELb0ELb0ELi2ELi4ELi4ELi4ELb0EEENS1_24CollectiveEpilogueBwdGQAISA_fSD_Li256ELb0ELb0EEENS1_19SingleTileSchedulerILb0ELb0ELb0ELi128EEEEEEEEEvNT_6ParamsE$_ZZZN5flash25CollectiveMainloopBwdSm80ILi2ELi2EN4cute5tupleIJNS1_1CILi128EEES4_NS3_ILi64EEEEEEN7cutlass10bfloat16_tEfNS7_4arch4Sm80ELb0ELb1ELb1ELb0ELb0ELb0ELb0ELb0ELi2ELi4ELi4ELi4ELb0EE3mmaINS_16FlashAttnBwdSm80ISB_NS_24CollectiveEpilogueBwdGQAIS6_fSA_Li256ELb0ELb0EEENS_19SingleTileSchedulerILb0ELb0ELb0ELi128EEEE13SharedStorageENS1_6TensorINS1_11ArrayEngineIfLm32EEENS1_6LayoutINS2_IJNS2_IJNS3_ILi2EEESO_EEESO_NS3_ILi4EEEEEENS2_IJNS2_IJNS3_ILi1EEESO_EEESQ_NS3_ILi8EEEEEEEEEEEEbRKNSB_6ParamsERT0_S12_iNS2_IJiiiEEERT_ENKUliT_E_clIZSC_ISJ_SX_EbS10_S12_S12_iS13_S15_EUlRS16_iE_EEDaiS16_ENKUlvE0_clEv:
[----:B------:R-:W-:-:S05]  /*67e10*/  IADD3 R3, R16, -c[0x0][0x20], RZ ;  /* 0x8000080010037a10 */ /* 0x000fca0007ffe0ff */
[----:B------:R-:W-:-:S05]  /*67e20*/  IMAD R3, R10, 0x4, R3 ;  /* 0x000000040a037824 */ /* 0x000fca00078e0203 */
[----:B------:R1:W5:Y:S02]  /*67e30*/  LDL R4, [R3] ;  /* 0x0000000003047983 */ /* 0x0003640000100800 */
[----:B-1----:R-:W-:-:S04]  /*67e40*/  MOV R3, 0x0 ;  /* 0x0000000000037802 */ /* 0x002fc80000000f00 */
[----:B------:R-:W-:Y:S05]  /*67e50*/  RET.REL.NODEC R2 `(_ZN7cutlass13device_kernelIN5flash19enable_sm80_to_sm89INS1_16FlashAttnBwdSm80INS1_25CollectiveMainloopBwdSm80ILi2ELi2EN4cute5tupleIJNS5_1CILi128EEES8_NS7_ILi64EEEEEENS_10bfloat16_tEfNS_4arch4Sm80ELb0ELb1ELb1ELb0ELb0ELb0ELb0ELb0ELi2ELi4ELi4ELi4ELb0EEENS1_24CollectiveEpilogueBwdGQAISA_fSD_Li256ELb0ELb0EEENS1_19SingleTileSchedulerILb0ELb0ELb0ELi128EEEEEEEEEvNT_6ParamsE) ;  /* 0xfff981a002007950 */ /* 0x000fea0003c3ffff */
        .type           $_ZN7cutlass13device_kernelIN5flash19enable_sm80_to_sm89INS1_16FlashAttnBwdSm80INS1_25CollectiveMainloopBwdSm80ILi2ELi2EN4cute5tupleIJNS5_1CILi128EEES8_NS7_ILi64EEEEEENS_10bfloat16_tEfNS_4arch4Sm80ELb0ELb1ELb1ELb0ELb0ELb0ELb0ELb0ELi2ELi4ELi4ELi4ELb0EEENS1_24CollectiveEpilogueBwdGQAISA_fSD_Li256ELb0ELb0EEENS1_19SingleTileSchedulerILb0ELb0ELb0ELi128EEEEEEEEEvNT_6ParamsE$_ZZZN5flash25CollectiveMainloopBwdSm80ILi2ELi2EN4cute5tupleIJNS1_1CILi128EEES4_NS3_ILi64EEEEEEN7cutlass10bfloat16_tEfNS7_4arch4Sm80ELb0ELb1ELb1ELb0ELb0ELb0ELb0ELb0ELi2ELi4ELi4ELi4ELb0EE3mmaINS_16FlashAttnBwdSm80ISB_NS_24CollectiveEpilogueBwdGQAIS6_fSA_Li256ELb0ELb0EEENS_19SingleTileSchedulerILb0ELb0ELb0ELi128EEEE13SharedStorageENS1_6TensorINS1_11ArrayEngineIfLm32EEENS1_6LayoutINS2_IJNS2_IJNS3_ILi2EEESO_EEESO_NS3_ILi4EEEEEENS2_IJNS2_IJNS3_ILi1EEESO_EEESQ_NS3_ILi8EEEEEEEEEEEEbRKNSB_6ParamsERT0_S12_iNS2_IJiiiEEERT_ENKUliT_E_clIZSC_ISJ_SX_EbS10_S12_S12_iS13_S15_EUlRS16_iE_EEDaiS16_ENKUlvE1_clEv,@function
        .size           $_ZN7cutlass13device_kernelIN5flash19enable_sm80_to_sm89INS1_16FlashAttnBwdSm80INS1_25CollectiveMainloopBwdSm80ILi2ELi2EN4cute5tupleIJNS5_1CILi128EEES8_NS7_ILi64EEEEEENS_10bfloat16_tEfNS_4arch4Sm80ELb0ELb1ELb1ELb0ELb0ELb0ELb0ELb0ELi2ELi4ELi4ELi4ELb0EEENS1_24CollectiveEpilogueBwdGQAISA_fSD_Li256ELb0ELb0EEENS1_19SingleTileSchedulerILb0ELb0ELb0ELi128EEEEEEEEEvNT_6ParamsE$_ZZZN5flash25CollectiveMainloopBwdSm80ILi2ELi2EN4cute5tupleIJNS1_1CILi128EEES4_NS3_ILi64EEEEEEN7cutlass10bfloat16_tEfNS7_4arch4Sm80ELb0ELb1ELb1ELb0ELb0ELb0ELb0ELb0ELi2ELi4ELi4ELi4ELb0EE3mmaINS_16FlashAttnBwdSm80ISB_NS_24CollectiveEpilogueBwdGQAIS6_fSA_Li256ELb0ELb0EEENS_19SingleTileSchedulerILb0ELb0ELb0ELi128EEEE13SharedStorageENS1_6TensorINS1_11ArrayEngineIfLm32EEENS1_6LayoutINS2_IJNS2_IJNS3_ILi2EEESO_EEESO_NS3_ILi4EEEEEENS2_IJNS2_IJNS3_ILi1EEESO_EEESQ_NS3_ILi8EEEEEEEEEEEEbRKNSB_6ParamsERT0_S12_iNS2_IJiiiEEERT_ENKUliT_E_clIZSC_ISJ_SX_EbS10_S12_S12_iS13_S15_EUlRS16_iE_EEDaiS16_ENKUlvE1_clEv,($_ZN7cutlass13device_kernelIN5flash19enable_sm80_to_sm89INS1_16FlashAttnBwdSm80INS1_25CollectiveMainloopBwdSm80ILi2ELi2EN4cute5tupleIJNS5_1CILi128EEES8_NS7_ILi64EEEEEENS_10bfloat16_tEfNS_4arch4Sm80ELb0ELb1ELb1ELb0ELb0ELb0ELb0ELb0ELi2ELi4ELi4ELi4ELb0EEENS1_24CollectiveEpilogueBwdGQAISA_fSD_Li256ELb0ELb0EEENS1_19SingleTileSchedulerILb0ELb0ELb0ELi128EEEEEEEEEvNT_6ParamsE$__fAtomicAdd - $_ZN7cutlass13device_kernelIN5flash19enable_sm80_to_sm89INS1_16FlashAttnBwdSm80INS1_25CollectiveMainloopBwdSm80ILi2ELi2EN4cute5tupleIJNS5_1CILi128EEES8_NS7_ILi64EEEEEENS_10bfloat16_tEfNS_4arch4Sm80ELb0ELb1ELb1ELb0ELb0ELb0ELb0ELb0ELi2ELi4ELi4ELi4ELb0EEENS1_24CollectiveEpilogueBwdGQAISA_fSD_Li256ELb0ELb0EEENS1_19SingleTileSchedulerILb0ELb0ELb0ELi128EEEEEEEEEvNT_6ParamsE$_ZZZN5flash25CollectiveMainloopBwdSm80ILi2ELi2EN4cute5tupleIJNS1_1CILi128EEES4_NS3_ILi64EEEEEEN7cutlass10bfloat16_tEfNS7_4arch4Sm80ELb0ELb1ELb1ELb0ELb0ELb0ELb0ELb0ELi2ELi4ELi4ELi4ELb0EE3mmaINS_16FlashAttnBwdSm80ISB_NS_24CollectiveEpilogueBwdGQAIS6_fSA_Li256ELb0ELb0EEENS_19SingleTileSchedulerILb0ELb0ELb0ELi128EEEE13SharedStorageENS1_6TensorINS1_11ArrayEngineIfLm32EEENS1_6LayoutINS2_IJNS2_IJNS3_ILi2EEESO_EEESO_NS3_ILi4EEEEEENS2_IJNS2_IJNS3_ILi1EEESO_EEESQ_NS3_ILi8EEEEEEEEEEEEbRKNSB_6ParamsERT0_S12_iNS2_IJiiiEEERT_ENKUliT_E_clIZSC_ISJ_SX_EbS10_S12_S12_iS13_S15_EUlRS16_iE_EEDaiS16_ENKUlvE1_clEv)
$_ZN7cutlass13device_kernelIN5flash19enable_sm80_to_sm89INS1_16FlashAttnBwdSm80INS1_25CollectiveMainloopBwdSm80ILi2ELi2EN4cute5tupleIJNS5_1CILi128EEES8_NS7_ILi64EEEEEENS_10bfloat16_tEfNS_4arch4Sm80ELb0ELb1ELb1ELb0ELb0ELb0ELb0ELb0ELi2ELi4ELi4ELi4ELb0EEENS1_24CollectiveEpilogueBwdGQAISA_fSD_Li256ELb0ELb0EEENS1_19SingleTileSchedulerILb0ELb0ELb0ELi128EEEEEEEEEvNT_6ParamsE$_ZZZN5flash25CollectiveMainloopBwdSm80ILi2ELi2EN4cute5tupleIJNS1_1CILi128EEES4_NS3_ILi64EEEEEEN7cutlass10bfloat16_tEfNS7_4arch4Sm80ELb0ELb1ELb1ELb0ELb0ELb0ELb0ELb0ELi2ELi4ELi4ELi4ELb0EE3mmaINS_16FlashAttnBwdSm80ISB_NS_24CollectiveEpilogueBwdGQAIS6_fSA_Li256ELb0ELb0EEENS_19SingleTileSchedulerILb0ELb0ELb0ELi128EEEE13SharedStorageENS1_6TensorINS1_11ArrayEngineIfLm32EEENS1_6LayoutINS2_IJNS2_IJNS3_ILi2EEESO_EEESO_NS3_ILi4EEEEEENS2_IJNS2_IJNS3_ILi1EEESO_EEESQ_NS3_ILi8EEEEEEEEEEEEbRKNSB_6ParamsERT0_S12_iNS2_IJiiiEEERT_ENKUliT_E_clIZSC_ISJ_SX_EbS10_S12_S12_iS13_S15_EUlRS16_iE_EEDaiS16_ENKUlvE1_clEv:
[----:B------:R-:W-:-:S05]  /*67e60*/  IADD3 R3, R7, -c[0x0][0x20], RZ ;  /* 0x8000080007037a10 */ /* 0x000fca0007ffe0ff */
[----:B------:R-:W-:-:S05]  /*67e70*/  IMAD R3, R10, 0x4, R3 ;  /* 0x000000040a037824 */ /* 0x000fca00078e0203 */
[----:B------:R1:W5:Y:S02]  /*67e80*/  LDL R4, [R3] ;  /* 0x0000000003047983 */ /* 0x0003640000100800 */
[----:B-1----:R-:W-:-:S04]  /*67e90*/  MOV R3, 0x0 ;  /* 0x0000000000037802 */ /* 0x002fc80000000f00 */
[----:B------:R-:W-:Y:S05]  /*67ea0*/  RET.REL.NODEC R2 `(_ZN7cutlass13device_kernelIN5flash19enable_sm80_to_sm89INS1_16FlashAttnBwdSm80INS1_25CollectiveMainloopBwdSm80ILi2ELi2EN4cute5tupleIJNS5_1CILi128EEES8_NS7_ILi64EEEEEENS_10bfloat16_tEfNS_4arch4Sm80ELb0ELb1ELb1ELb0ELb0ELb0ELb0ELb0ELi2ELi4ELi4ELi4ELb0EEENS1_24CollectiveEpilogueBwdGQAISA_fSD_Li256ELb0ELb0EEENS1_19SingleTileSchedulerILb0ELb0ELb0ELi128EEEEEEEEEvNT_6ParamsE) ;  /* 0xfff9815002007950 */ /* 0x000fea0003c3ffff */
        .type           $_ZN7cutlass13device_kernelIN5flash19enable_sm80_to_sm89INS1_16FlashAttnBwdSm80INS1_25CollectiveMainloopBwdSm80ILi2ELi2EN4cute5tupleIJNS5_1CILi128EEES8_NS7_ILi64EEEEEENS_10bfloat16_tEfNS_4arch4Sm80ELb0ELb1ELb1ELb0ELb0ELb0ELb0ELb0ELi2ELi4ELi4ELi4ELb0EEENS1_24CollectiveEpilogueBwdGQAISA_fSD_Li256ELb0ELb0EEENS1_19SingleTileSchedulerILb0ELb0ELb0ELi128EEEEEEEEEvNT_6ParamsE$__fAtomicAdd,@function
        .size           $_ZN7cutlass13device_kernelIN5flash19enable_sm80_to_sm89INS1_16FlashAttnBwdSm80INS1_25CollectiveMainloopBwdSm80ILi2ELi2EN4cute5tupleIJNS5_1CILi128EEES8_NS7_ILi64EEEEEENS_10bfloat16_tEfNS_4arch4Sm80ELb0ELb1ELb1ELb0ELb0ELb0ELb0ELb0ELi2ELi4ELi4ELi4ELb0EEENS1_24CollectiveEpilogueBwdGQAISA_fSD_Li256ELb0ELb0EEENS1_19SingleTileSchedulerILb0ELb0ELb0ELi128EEEEEEEEEvNT_6ParamsE$__fAtomicAdd,($_ZN7cutlass13device_kernelIN5flash19enable_sm80_to_sm89INS1_16FlashAttnBwdSm80INS1_25CollectiveMainloopBwdSm80ILi2ELi2EN4cute5tupleIJNS5_1CILi128EEES8_NS7_ILi64EEEEEENS_10bfloat16_tEfNS_4arch4Sm80ELb0ELb1ELb1ELb0ELb0ELb0ELb0ELb0ELi2ELi4ELi4ELi4ELb0EEENS1_24CollectiveEpilogueBwdGQAISA_fSD_Li256ELb0ELb0EEENS1_19SingleTileSchedulerILb0ELb0ELb0ELi128EEEEEEEEEvNT_6ParamsE$__umulhi - $_ZN7cutlass13device_kernelIN5flash19enable_sm80_to_sm89INS1_16FlashAttnBwdSm80INS1_25CollectiveMainloopBwdSm80ILi2ELi2EN4cute5tupleIJNS5_1CILi128EEES8_NS7_ILi64EEEEEENS_10bfloat16_tEfNS_4arch4Sm80ELb0ELb1ELb1ELb0ELb0ELb0ELb0ELb0ELi2ELi4ELi4ELi4ELb0EEENS1_24CollectiveEpilogueBwdGQAISA_fSD_Li256ELb0ELb0EEENS1_19SingleTileSchedulerILb0ELb0ELb0ELi128EEEEEEEEEvNT_6ParamsE$__fAtomicAdd)
$_ZN7cutlass13device_kernelIN5flash19enable_sm80_to_sm89INS1_16FlashAttnBwdSm80INS1_25CollectiveMainloopBwdSm80ILi2ELi2EN4cute5tupleIJNS5_1CILi128EEES8_NS7_ILi64EEEEEENS_10bfloat16_tEfNS_4arch4Sm80ELb0ELb1ELb1ELb0ELb0ELb0ELb0ELb0ELi2ELi4ELi4ELi4ELb0EEENS1_24CollectiveEpilogueBwdGQAISA_fSD_Li256ELb0ELb0EEENS1_19SingleTileSchedulerILb0ELb0ELb0ELi128EEEEEEEEEvNT_6ParamsE$__fAtomicAdd:
[----:B------:R-:W-:Y:S02]  /*67eb0*/  ULDC.64 UR8, c[0x0][0x118] ;  /* 0x0000460000087ab9 */ /* 0x000fe40000000a00 */
[----:B------:R-:W2:Y:S01]  /*67ec0*/  ATOM.E.ADD.F32.FTZ.RN.STRONG.GPU P0, RZ, [R14.64], R5 ;  /* 0x000000050eff798a */ /* 0x000ea2000810e7c8 */
[----:B------:R-:W-:Y:S02]  /*67ed0*/  MOV R13, 0x0 ;  /* 0x00000000000d7802 */ /* 0x000fe40000000f00 */
[----:B------:R-:W-:Y:S02]  /*67ee0*/  MOV R9, R5 ;  /* 0x0000000500097202 */ /* 0x000fe40000000f00 */
[----:B--2---:R-:W-:Y:S05]  /*67ef0*/  @P0 RET.REL.NODEC R12 `(_ZN7cutlass13device_kernelIN5flash19enable_sm80_to_sm89INS1_16FlashAttnBwdSm80INS1_25CollectiveMainloopBwdSm80ILi2ELi2EN4cute5tupleIJNS5_1CILi128EEES8_NS7_ILi64EEEEEENS_10bfloat16_tEfNS_4arch4Sm80ELb0ELb1ELb1ELb0ELb0ELb0ELb0ELb0ELi2ELi4ELi4ELi4ELb0EEENS1_24CollectiveEpilogueBwdGQAISA_fSD_Li256ELb0ELb0EEENS1_19SingleTileSchedulerILb0ELb0ELb0ELi128EEEEEEEEEvNT_6ParamsE) ;  /* 0xfff981000c000950 */ /* 0x004fea0003c3ffff */
[----:B------:R-:W1:Y:S02]  /*67f00*/  QSPC.E.S P0, RZ, [R14] ;  /* 0x000000000eff73aa */ /* 0x000e640000000500 */
[----:B-1----:R-:W-:Y:S05]  /*67f10*/  @!P0 BRA `(.L_x_1797) ;  /* 0x0000008000008947 */ /* 0x002fea0003800000 */
[----:B------:R-:W-:-:S05]  /*67f20*/  LOP3.LUT R8, R14, 0xffffff, RZ, 0xc0, !PT ;  /* 0x00ffffff0e087812 */ /* 0x000fca00078ec0ff */
.L_x_1798:
[----:B------:R-:W1:Y:S02]  /*67f30*/  LDS R4, [R8] ;  /* 0x0000000008047984 */ /* 0x000e640000000800 */
[----:B-1----:R-:W-:-:S06]  /*67f40*/  FADD R5, R9, R4 ;  /* 0x0000000409057221 */ /* 0x002fcc0000000000 */
[----:B------:R-:W1:Y:S02]  /*67f50*/  ATOMS.CAST.SPIN R5, [R8], R4, R5 ;  /* 0x000000040805738d */ /* 0x000e640001800005 */
[----:B-1----:R-:W-:-:S13]  /*67f60*/  ISETP.EQ.U32.AND P0, PT, R5, 0x1, PT ;  /* 0x000000010500780c */ /* 0x002fda0003f02070 */
[----:B------:R-:W-:Y:S05]  /*67f70*/  @!P0 BRA `(.L_x_1798) ;  /* 0xffffffb000008947 */ /* 0x000fea000383ffff */
[----:B------:R-:W-:-:S04]  /*67f80*/  MOV R13, 0x0 ;  /* 0x00000000000d7802 */ /* 0x000fc80000000f00 */
[----:B------:R-:W-:Y:S05]  /*67f90*/  RET.REL.NODEC R12 `(_ZN7cutlass13device_kernelIN5flash19enable_sm80_to_sm89INS1_16FlashAttnBwdSm80INS1_25CollectiveMainloopBwdSm80ILi2ELi2EN4cute5tupleIJNS5_1CILi128EEES8_NS7_ILi64EEEEEENS_10bfloat16_tEfNS_4arch4Sm80ELb0ELb1ELb1ELb0ELb0ELb0ELb0ELb0ELi2ELi4ELi4ELi4ELb0EEENS1_24CollectiveEpilogueBwdGQAISA_fSD_Li256ELb0ELb0EEENS1_19SingleTileSchedulerILb0ELb0ELb0ELi128EEEEEEEEEvNT_6ParamsE) ;  /* 0xfff980600c007950 */ /* 0x000fea0003c3ffff */
.L_x_1797:
[----:B------:R-:W2:Y:S01]  /*67fa0*/  LD.E R4, [R14.64] ;  /* 0x000000080e047980 */ /* 0x000ea2000c101900 */
[----:B------:R-:W-:Y:S01]  /*67fb0*/  MOV R13, 0x0 ;  /* 0x00000000000d7802 */ /* 0x000fe20000000f00 */
[----:B--2---:R-:W-:-:S05]  /*67fc0*/  FADD R9, R9, R4 ;  /* 0x0000000409097221 */ /* 0x004fca0000000000 */
[----:B------:R1:W-:Y:S01]  /*67fd0*/  ST.E [R14.64], R9 ;  /* 0x000000090e007985 */ /* 0x0003e2000c101908 */
[----:B------:R-:W-:Y:S05]  /*67fe0*/  RET.REL.NODEC R12 `(_ZN7cutlass13device_kernelIN5flash19enable_sm80_to_sm89INS1_16FlashAttnBwdSm80INS1_25CollectiveMainloopBwdSm80ILi2ELi2EN4cute5tupleIJNS5_1CILi128EEES8_NS7_ILi64EEEEEENS_10bfloat16_tEfNS_4arch4Sm80ELb0ELb1ELb1ELb0ELb0ELb0ELb0ELb0ELi2ELi4ELi4ELi4ELb0EEENS1_24CollectiveEpilogueBwdGQAISA_fSD_Li256ELb0ELb0EEENS1_19SingleTileSchedulerILb0ELb0ELb0ELi128EEEEEEEEEvNT_6ParamsE) ;  /* 0xfff980100c007950 */ /* 0x000fea0003c3ffff */
        .type           $_ZN7cutlass13device_kernelIN5flash19enable_sm80_to_sm89INS1_16FlashAttnBwdSm80INS1_25CollectiveMainloopBwdSm80ILi2ELi2EN4cute5tupleIJNS5_1CILi128EEES8_NS7_ILi64EEEEEENS_10bfloat16_tEfNS_4arch4Sm80ELb0ELb1ELb1ELb0ELb0ELb0ELb0ELb0ELi2ELi4ELi4ELi4ELb0EEENS1_24CollectiveEpilogueBwdGQAISA_fSD_Li256ELb0ELb0EEENS1_19SingleTileSchedulerILb0ELb0ELb0ELi128EEEEEEEEEvNT_6ParamsE$__umulhi,@function
        .size           $_ZN7cutlass13device_kernelIN5flash19enable_sm80_to_sm89INS1_16FlashAttnBwdSm80INS1_25CollectiveMainloopBwdSm80ILi2ELi2EN4cute5tupleIJNS5_1CILi128EEES8_NS7_ILi64EEEEEENS_10bfloat16_tEfNS_4arch4Sm80ELb0ELb1ELb1ELb0ELb0ELb0ELb0ELb0ELi2ELi4ELi4ELi4ELb0EEENS1_24CollectiveEpilogueBwdGQAISA_fSD_Li256ELb0ELb0EEENS1_19SingleTileSchedulerILb0ELb0ELb0ELi128EEEEEEEEEvNT_6ParamsE$__umulhi,($_ZN7cutlass13device_kernelIN5flash19enable_sm80_to_sm89INS1_16FlashAttnBwdSm80INS1_25CollectiveMainloopBwdSm80ILi2ELi2EN4cute5tupleIJNS5_1CILi128EEES8_NS7_ILi64EEEEEENS_10bfloat16_tEfNS_4arch4Sm80ELb0ELb1ELb1ELb0ELb0ELb0ELb0ELb0ELi2ELi4ELi4ELi4ELb0EEENS1_24CollectiveEpilogueBwdGQAISA_fSD_Li256ELb0ELb0EEENS1_19SingleTileSchedulerILb0ELb0ELb0ELi128EEEEEEEEEvNT_6ParamsE$exp2f - $_ZN7cutlass13device_kernelIN5flash19enable_sm80_to_sm89INS1_16FlashAttnBwdSm80INS1_25CollectiveMainloopBwdSm80ILi2ELi2EN4cute5tupleIJNS5_1CILi128EEES8_NS7_ILi64EEEEEENS_10bfloat16_tEfNS_4arch4Sm80ELb0ELb1ELb1ELb0ELb0ELb0ELb0ELb0ELi2ELi4ELi4ELi4ELb0EEENS1_24CollectiveEpilogueBwdGQAISA_fSD_Li256ELb0ELb0EEENS1_19SingleTileSchedulerILb0ELb0ELb0ELi128EEEEEEEEEvNT_6ParamsE$__umulhi)
$_ZN7cutlass13device_kernelIN5flash19enable_sm80_to_sm89INS1_16FlashAttnBwdSm80INS1_25CollectiveMainloopBwdSm80ILi2ELi2EN4cute5tupleIJNS5_1CILi128EEES8_NS7_ILi64EEEEEENS_10bfloat16_tEfNS_4arch4Sm80ELb0ELb1ELb1ELb0ELb0ELb0ELb0ELb0ELi2ELi4ELi4ELi4ELb0EEENS1_24CollectiveEpilogueBwdGQAISA_fSD_Li256ELb0ELb0EEENS1_19SingleTileSchedulerILb0ELb0ELb0ELi128EEEEEEEEEvNT_6ParamsE$__umulhi:
[----:B------:R-:W-:Y:S01]  /*67ff0*/  IMAD.HI.U32 R6, R9, R6, RZ ;  /* 0x0000000609067227 */ /* 0x000fe200078e00ff */
[----:B------:R-:W-:Y:S02]  /*68000*/  MOV R8, R2 ;  /* 0x0000000200087202 */ /* 0x000fe40000000f00 */
[----:B------:R-:W-:-:S04]  /*68010*/  MOV R9, 0x0 ;  /* 0x0000000000097802 */ /* 0x000fc80000000f00 */
[----:B------:R-:W-:Y:S05]  /*68020*/  RET.REL.NODEC R8 `(_ZN7cutlass13device_kernelIN5flash19enable_sm80_to_sm89INS1_16FlashAttnBwdSm80INS1_25CollectiveMainloopBwdSm80ILi2ELi2EN4cute5tupleIJNS5_1CILi128EEES8_NS7_ILi64EEEEEENS_10bfloat16_tEfNS_4arch4Sm80ELb0ELb1ELb1ELb0ELb0ELb0ELb0ELb0ELi2ELi4ELi4ELi4ELb0EEENS1_24CollectiveEpilogueBwdGQAISA_fSD_Li256ELb0ELb0EEENS1_19SingleTileSchedulerILb0ELb0ELb0ELi128EEEEEEEEEvNT_6ParamsE) ;  /* 0xfff97fd008007950 */ /* 0x000fea0003c3ffff */
        .type           $_ZN7cutlass13device_kernelIN5flash19enable_sm80_to_sm89INS1_16FlashAttnBwdSm80INS1_25CollectiveMainloopBwdSm80ILi2ELi2EN4cute5tupleIJNS5_1CILi128EEES8_NS7_ILi64EEEEEENS_10bfloat16_tEfNS_4arch4Sm80ELb0ELb1ELb1ELb0ELb0ELb0ELb0ELb0ELi2ELi4ELi4ELi4ELb0EEENS1_24CollectiveEpilogueBwdGQAISA_fSD_Li256ELb0ELb0EEENS1_19SingleTileSchedulerILb0ELb0ELb0ELi128EEEEEEEEEvNT_6ParamsE$exp2f,@function
        .size           $_ZN7cutlass13device_kernelIN5flash19enable_sm80_to_sm89INS1_16FlashAttnBwdSm80INS1_25CollectiveMainloopBwdSm80ILi2ELi2EN4cute5tupleIJNS5_1CILi128EEES8_NS7_ILi64EEEEEENS_10bfloat16_tEfNS_4arch4Sm80ELb0ELb1ELb1ELb0ELb0ELb0ELb0ELb0ELi2ELi4ELi4ELi4ELb0EEENS1_24CollectiveEpilogueBwdGQAISA_fSD_Li256ELb0ELb0EEENS1_19SingleTileSchedulerILb0ELb0ELb0ELi128EEEEEEEEEvNT_6ParamsE$exp2f,($_ZN7cutlass13device_kernelIN5flash19enable_sm80_to_sm89INS1_16FlashAttnBwdSm80INS1_25CollectiveMainloopBwdSm80ILi2ELi2EN4cute5tupleIJNS5_1CILi128EEES8_NS7_ILi64EEEEEENS_10bfloat16_tEfNS_4arch4Sm80ELb0ELb1ELb1ELb0ELb0ELb0ELb0ELb0ELi2ELi4ELi4ELi4ELb0EEENS1_24CollectiveEpilogueBwdGQAISA_fSD_Li256ELb0ELb0EEENS1_19SingleTileSchedulerILb0ELb0ELb0ELi128EEEEEEEEEvNT_6ParamsE$min - $_ZN7cutlass13device_kernelIN5flash19enable_sm80_to_sm89INS1_16FlashAttnBwdSm80INS1_25CollectiveMainloopBwdSm80ILi2ELi2EN4cute5tupleIJNS5_1CILi128EEES8_NS7_ILi64EEEEEENS_10bfloat16_tEfNS_4arch4Sm80ELb0ELb1ELb1ELb0ELb0ELb0ELb0ELb0ELi2ELi4ELi4ELi4ELb0EEENS1_24CollectiveEpilogueBwdGQAISA_fSD_Li256ELb0ELb0EEENS1_19SingleTileSchedulerILb0ELb0ELb0ELi128EEEEEEEEEvNT_6ParamsE$exp2f)
$_ZN7cutlass13device_kernelIN5flash19enable_sm80_to_sm89INS1_16FlashAttnBwdSm80INS1_25CollectiveMainloopBwdSm80ILi2ELi2EN4cute5tupleIJNS5_1CILi128EEES8_NS7_ILi64EEEEEENS_10bfloat16_tEfNS_4arch4Sm80ELb0ELb1ELb1ELb0ELb0ELb0ELb0ELb0ELi2ELi4ELi4ELi4ELb0EEENS1_24CollectiveEpilogueBwdGQAISA_fSD_Li256ELb0ELb0EEENS1_19SingleTileSchedulerILb0ELb0ELb0ELi128EEEEEEEEEvNT_6ParamsE$exp2f:
[----:B------:R-:W1:Y:S01]  /*68030*/  MUFU.EX2 R6, R6 ;  /* 0x0000000600067308 */ /* 0x000e620000000800 */
[----:B------:R-:W-:-:S04]  /*68040*/  MOV R3, 0x0 ;  /* 0x0000000000037802 */ /* 0x000fc80000000f00 */
[----:B------:R-:W-:Y:S05]  /*68050*/  RET.REL.NODEC R2 `(_ZN7cutlass13device_kernelIN5flash19enable_sm80_to_sm89INS1_16FlashAttnBwdSm80INS1_25CollectiveMainloopBwdSm80ILi2ELi2EN4cute5tupleIJNS5_1CILi128EEES8_NS7_ILi64EEEEEENS_10bfloat16_tEfNS_4arch4Sm80ELb0ELb1ELb1ELb0ELb0ELb0ELb0ELb0ELi2ELi4ELi4ELi4ELb0EEENS1_24CollectiveEpilogueBwdGQAISA_fSD_Li256ELb0ELb0EEENS1_19SingleTileSchedulerILb0ELb0ELb0ELi128EEEEEEEEEvNT_6ParamsE) ;  /* 0xfff97fa002007950 */ /* 0x000fea0003c3ffff */
        .type           $_ZN7cutlass13device_kernelIN5flash19enable_sm80_to_sm89INS1_16FlashAttnBwdSm80INS1_25CollectiveMainloopBwdSm80ILi2ELi2EN4cute5tupleIJNS5_1CILi128EEES8_NS7_ILi64EEEEEENS_10bfloat16_tEfNS_4arch4Sm80ELb0ELb1ELb1ELb0ELb0ELb0ELb0ELb0ELi2ELi4ELi4ELi4ELb0EEENS1_24CollectiveEpilogueBwdGQAISA_fSD_Li256ELb0ELb0EEENS1_19SingleTileSchedulerILb0ELb0ELb0ELi128EEEEEEEEEvNT_6ParamsE$min,@function
        .size           $_ZN7cutlass13device_kernelIN5flash19enable_sm80_to_sm89INS1_16FlashAttnBwdSm80INS1_25CollectiveMainloopBwdSm80ILi2ELi2EN4cute5tupleIJNS5_1CILi128EEES8_NS7_ILi64EEEEEENS_10bfloat16_tEfNS_4arch4Sm80ELb0ELb1ELb1ELb0ELb0ELb0ELb0ELb0ELi2ELi4ELi4ELi4ELb0EEENS1_24CollectiveEpilogueBwdGQAISA_fSD_Li256ELb0ELb0EEENS1_19SingleTileSchedulerILb0ELb0ELb0ELi128EEEEEEEEEvNT_6ParamsE$min,(.L_x_9237 - $_ZN7cutlass13device_kernelIN5flash19enable_sm80_to_sm89INS1_16FlashAttnBwdSm80INS1_25CollectiveMainloopBwdSm80ILi2ELi2EN4cute5tupleIJNS5_1CILi128EEES8_NS7_ILi64EEEEEENS_10bfloat16_tEfNS_4arch4Sm80ELb0ELb1ELb1ELb0ELb0ELb0ELb0ELb0ELi2ELi4ELi4ELi4ELb0EEENS1_24CollectiveEpilogueBwdGQAISA_fSD_Li256ELb0ELb0EEENS1_19SingleTileSchedulerILb0ELb0ELb0ELi128EEEEEEEEEvNT_6ParamsE$min)
$_ZN7cutlass13device_kernelIN5flash19enable_sm80_to_sm89INS1_16FlashAttnBwdSm80INS1_25CollectiveMainloopBwdSm80ILi2ELi2EN4cute5tupleIJNS5_1CILi128EEES8_NS7_ILi64EEEEEENS_10bfloat16_tEfNS_4arch4Sm80ELb0ELb1ELb1ELb0ELb0ELb0ELb0ELb0ELi2ELi4ELi4ELi4ELb0EEENS1_24CollectiveEpilogueBwdGQAISA_fSD_Li256ELb0ELb0EEENS1_19SingleTileSchedulerILb0ELb0ELb0ELi128EEEEEEEEEvNT_6ParamsE$min:
[----:B------:R-:W-:Y:S01]  /*68060*/  IMAD.MOV.U32 R10, RZ, RZ, R8 ;  /* 0x000000ffff0a7224 */ /* 0x000fe200078e0008 */
[----:B------:R-:W-:Y:S02]  /*68070*/  MOV R11, 0x0 ;  /* 0x00000000000b7802 */ /* 0x000fe40000000f00 */
[----:B------:R-:W-:Y:S02]  /*68080*/  IMNMX R2, R2, R51, PT ;  /* 0x0000003302027217 */ /* 0x000fe40003800200 */
[----:B------:R-:W-:Y:S05]  /*68090*/  RET.REL.NODEC R10 `(_ZN7cutlass13device_kernelIN5flash19enable_sm80_to_sm89INS1_16FlashAttnBwdSm80INS1_25CollectiveMainloopBwdSm80ILi2ELi2EN4cute5tupleIJNS5_1CILi128EEES8_NS7_ILi64EEEEEENS_10bfloat16_tEfNS_4arch4Sm80ELb0ELb1ELb1ELb0ELb0ELb0ELb0ELb0ELi2ELi4ELi4ELi4ELb0EEENS1_24CollectiveEpilogueBwdGQAISA_fSD_Li256ELb0ELb0EEENS1_19SingleTileSchedulerILb0ELb0ELb0ELi128EEEEEEEEEvNT_6ParamsE) ;  /* 0xfff97f600a007950 */ /* 0x000fea0003c3ffff */
.L_x_1799:
        /* <DEDUP_REMOVED lines=14> */
.L_x_9237:


//--------------------- .text._ZN7cutlass13device_kernelIN5flash19enable_sm80_to_sm89INS1_16FlashAttnBwdSm80INS1_25CollectiveMainloopBwdSm80ILi2ELi2EN4cute5tupleIJNS5_1CILi128EEES8_NS7_ILi64EEEEEENS_10bfloat16_tEfNS_4arch4Sm80ELb0ELb1ELb1ELb0ELb1ELb0ELb0ELb0ELi2ELi4ELi4ELi4ELb0EEENS1_24CollectiveEpilogueBwdGQAISA_fSD_Li256ELb0ELb1EEENS1_19SingleTileSchedulerILb0ELb0ELb0ELi128EEEEEEEEEvNT_6ParamsE --------------------------
	.section	.text._ZN7cutlass13device_kernelIN5flash19enable_sm80_to_sm89INS1_16FlashAttnBwdSm80INS1_25CollectiveMainloopBwdSm80ILi2ELi2EN4cute5tupleIJNS5_1CILi128EEES8_NS7_ILi64EEEEEENS_10bfloat16_tEfNS_4arch4Sm80ELb0ELb1ELb1ELb0ELb1ELb0ELb0ELb0ELi2ELi4ELi4ELi4ELb0EEENS1_24CollectiveEpilogueBwdGQAISA_fSD_Li256ELb0ELb1EEENS1_19SingleTileSchedulerILb0ELb0ELb0ELi128EEEEEEEEEvNT_6ParamsE,"ax",@progbits
	.sectioninfo	@"SHI_REGISTERS=128"
	.align	128
.text._ZN7cutlass13device_kernelIN5flash19enable_sm80_to_sm89INS1_16FlashAttnBwdSm80INS1_25CollectiveMainloopBwdSm80ILi2ELi2EN4cute5tupleIJNS5_1CILi128EEES8_NS7_ILi64EEEEEENS_10bfloat16_tEfNS_4arch4Sm80ELb0ELb1ELb1ELb0ELb1ELb0ELb0ELb0ELi2ELi4ELi4ELi4ELb0EEENS1_24CollectiveEpilogueBwdGQAISA_fSD_Li256ELb0ELb1EEENS1_19SingleTileSchedulerILb0ELb0ELb0ELi128EEEEEEEEEvNT_6ParamsE:
        .type           _ZN7cutlass13device_kernelIN5flash19enable_sm80_to_sm89INS1_16FlashAttnBwdSm80INS1_25CollectiveMainloopBwdSm80ILi2ELi2EN4cute5tupleIJNS5_1CILi128EEES8_NS7_ILi64EEEEEENS_10bfloat16_tEfNS_4arch4Sm80ELb0ELb1ELb1ELb0ELb1ELb0ELb0ELb0ELi2ELi4ELi4ELi4ELb0EEENS1_24CollectiveEpilogueBwdGQAISA_fSD_Li256ELb0ELb1EEENS1_19SingleTileSchedulerILb0ELb0ELb0ELi128EEEEEEEEEvNT_6ParamsE,@function
        .size           _ZN7cutlass13device_kernelIN5flash19enable_sm80_to_sm89INS1_16FlashAttnBwdSm80INS1_25CollectiveMainloopBwdSm80ILi2ELi2EN4cute5tupleIJNS5_1CILi128EEES8_NS7_ILi64EEEEEENS_10bfloat16_tEfNS_4arch4Sm80ELb0ELb1ELb1ELb0ELb1ELb0ELb0ELb0ELi2ELi4ELi4ELi4ELb0EEENS1_24CollectiveEpilogueBwdGQAISA_fSD_Li256ELb0ELb1EEENS1_19SingleTileSchedulerILb0ELb0ELb0ELi128EEEEEEEEEvNT_6ParamsE,(.L_x_9637 - _ZN7cutlass13device_kernelIN5flash19enable_sm80_to_sm89INS1_16FlashAttnBwdSm80INS1_25CollectiveMainloopBwdSm80ILi2ELi2EN4cute5tupleIJNS5_1CILi128EEES8_NS7_ILi64EEEEEENS_10bfloat16_tEfNS_4arch4Sm80ELb0ELb1ELb1ELb0ELb1ELb0ELb0ELb0ELi2ELi4ELi4ELi4ELb0EEENS1_24CollectiveEpilogueBwdGQAISA_fSD_Li256ELb0ELb1EEENS1_19SingleTileSchedulerILb0ELb0ELb0ELi128EEEEEEEEEvNT_6ParamsE)
        .other          _ZN7cutlass13device_kernelIN5flash19enable_sm80_to_sm89INS1_16FlashAttnBwdSm80INS1_25CollectiveMainloopBwdSm80ILi2ELi2EN4cute5tupleIJNS5_1CILi128EEES8_NS7_ILi64EEEEEENS_10bfloat16_tEfNS_4arch4Sm80ELb0ELb1ELb1ELb0ELb1ELb0ELb0ELb0ELi2ELi4ELi4ELi4ELb0EEENS1_24CollectiveEpilogueBwdGQAISA_fSD_Li256ELb0ELb1EEENS1_19SingleTileSchedulerILb0ELb0ELb0ELi128EEEEEEEEEvNT_6ParamsE,@"STO_CUDA_ENTRY STV_DEFAULT"
_ZN7cutlass13device_kernelIN5flash19enable_sm80_to_sm89INS1_16FlashAttnBwdSm80INS1_25CollectiveMainloopBwdSm80ILi2ELi2EN4cute5tupleIJNS5_1CILi128EEES8_NS7_ILi64EEEEEENS_10bfloat16_tEfNS_4arch4Sm80ELb0ELb1ELb1ELb0ELb1ELb0ELb0ELb0ELi2ELi4ELi4ELi4ELb0EEENS1_24CollectiveEpilogueBwdGQAISA_fSD_Li256ELb0ELb1EEENS1_19SingleTileSchedulerILb0ELb0ELb0ELi128EEEEEEEEEvNT_6ParamsE:
        /* <DEDUP_REMOVED lines=51> */
.L_x_1800:
[----:B--2---:R-:W-:-:S04]  /*0330*/  MOV R0, R4 ;  /* 0x0000000400007202 */ /* 0x004fc80000000f00 */
.L_x_1801:
        /* <DEDUP_REMOVED lines=477> */
[----:B------:R-:W-:Y:S02]  /*2110*/  IMAD R16, R16, c[0x0][0x1b0], RZ ;  /* 0x00006c0010107a24 */ /* 0x000fe400078e02ff */
[C---:B------:R-:W-:Y:S02]  /*2120*/  IMAD R7, R32.reuse, R7, c[0x0][0x198] ;  /* 0x0000660020077624 */ /* 0x040fe400078e0207 */
[----:B------:R-:W-:Y:S01]  /*2130*/  IMAD.WIDE R24, R32, 0x80, R46 ;  /* 0x0000008020187825 */ /* 0x000fe200078e022e */
[----:B----4-:R-:W-:-:S13]  /*2140*/  ISETP.GT.AND P1, PT, R41, 0x7f, PT ;  /* 0x0000007f2900780c */ /* 0x010fda0003f24270 */
[----:B------:R-:W4:Y:S04]  /*2150*/  @!P1 LDL.U8 R8, [R1+0x71] ;  /* 0x0000710001089983 */ /* 0x000f280000100000 */
[----:B------:R-:W4:Y:S04]  /*2160*/  @!P1 LDL.128 R28, [R1+0x3e0] ;  /* 0x0003e000011c9983 */ /* 0x000f280000100c00 */
[----:B------:R-:W4:Y:S04]  /*2170*/  @!P1 LDL.64 R10, [R1+0x408] ;  /* 0x00040800010a9983 */ /* 0x000f280000100a00 */
[----:B------:R-:W4:Y:S04]  /*2180*/  @!P1 LDL.64 R38, [R1+0x3f0] ;  /* 0x0003f00001269983 */ /* 0x000f280000100a00 */
[----:B------:R-:W4:Y:S01]  /*2190*/  @!P1 LDL.64 R26, [R1+0x3d8] ;  /* 0x0003d800011a9983 */ /* 0x000f220000100a00 */
[----:B------:R-:W-:Y:S01]  /*21a0*/  IMAD.WIDE.U32 R46, R35, c[0x0][0x1b0], R52 ;  /* 0x00006c00232e7a25 */ /* 0x000fe200078e0034 */
[----:B------:R-:W-:-:S03]  /*21b0*/  IADD3 R7, -R2, R7, RZ ;  /* 0x0000000702077210 */ /* 0x000fc60007ffe1ff */
[----:B------:R-:W-:Y:S02]  /*21c0*/  IMAD.IADD R45, R45, 0x1, R6 ;  /* 0x000000012d2d7824 */ /* 0x000fe400078e0206 */
[----:B------:R-:W-:Y:S01]  /*21d0*/  IMAD R16, R35, c[0x0][0x1b4], R16 ;  /* 0x00006d0023107a24 */ /* 0x000fe200078e0210 */
[----:B------:R-:W-:Y:S01]  /*21e0*/  USHF.L.U32 UR9, UR4, 0x6, URZ ;  /* 0x0000000604097899 */ /* 0x000fe2000800063f */
[----:B------:R-:W-:Y:S01]  /*21f0*/  IMAD R6, R25, c[0x0][0x1d8], RZ ;  /* 0x0000760019067a24 */ /* 0x000fe200078e02ff */
[----:B------:R-:W-:Y:S01]  /*2200*/  UMOV UR8, 0x6 ;  /* 0x0000000600087882 */ /* 0x000fe20000000000 */
[----:B------:R-:W-:Y:S01]  /*2210*/  IMAD.IADD R47, R47, 0x1, R16 ;  /* 0x000000012f2f7824 */ /* 0x000fe200078e0210 */
[----:B------:R-:W-:Y:S01]  /*2220*/  ISETP.GE.AND P5, PT, R7, 0x1, PT ;  /* 0x000000010700780c */ /* 0x000fe20003fa6270 */
[----:B------:R-:W-:Y:S02]  /*2230*/  IMAD R6, R24, c[0x0][0x1dc], R6 ;  /* 0x0000770018067a24 */ /* 0x000fe400078e0206 */
[----:B------:R-:W-:-:S02]  /*2240*/  IMAD.SHL.U32 R33, R33, 0x2, RZ ;  /* 0x0000000221217824 */ /* 0x000fc400078e00ff */
[----:B------:R-:W-:Y:S01]  /*2250*/  IMAD R0, R0, c[0x0][0x1b8], RZ ;  /* 0x00006e0000007a24 */ /* 0x000fe200078e02ff */
[----:B------:R-:W-:Y:S01]  /*2260*/  SHF.R.S32.HI R41, RZ, 0x1f, R40 ;  /* 0x0000001fff297819 */ /* 0x000fe20000011428 */
[----:B------:R-:W-:Y:S01]  /*2270*/  IMAD.WIDE.U32 R16, R24, c[0x0][0x1d8], R44 ;  /* 0x0000760018107a25 */ /* 0x000fe200078e002c */
[----:B------:R-:W-:Y:S01]  /*2280*/  ISETP.GE.OR P2, PT, R3, c[0x0][0x1cc], !P5 ;  /* 0x0000730003007a0c */ /* 0x000fe20006f46670 */
[----:B------:R-:W4:Y:S02]  /*2290*/  @!P1 LDL.64 R18, [R1+0x420] ;  /* 0x0004200001129983 */ /* 0x000f240000100a00 */
[----:B------:R-:W-:Y:S01]  /*22a0*/  IMAD.IADD R6, R17, 0x1, R6 ;  /* 0x0000000111067824 */ /* 0x000fe200078e0206 */
[C---:B------:R-:W-:Y:S01]  /*22b0*/  LEA R44, P0, R16.reuse, c[0x0][0x1c0], 0x1 ;  /* 0x00007000102c7a11 */ /* 0x040fe200078008ff */
[----:B------:R-:W-:Y:S01]  /*22c0*/  USHF.L.U64.HI UR5, UR4, UR8, UR5 ;  /* 0x0000000804057299 */ /* 0x000fe20008010205 */
[----:B------:R-:W-:Y:S01]  /*22d0*/  ISETP.GE.AND P4, PT, R7, 0x21, PT ;  /* 0x000000210700780c */ /* 0x000fe20003f86270 */
[----:B------:R-:W4:Y:S01]  /*22e0*/  @!P1 LDL.64 R4, [R1+0x410] ;  /* 0x0004100001049983 */ /* 0x000f220000100a00 */
[----:B------:R-:W-:-:S02]  /*22f0*/  LEA.HI.X R45, R16, c[0x0][0x1c4], R6, 0x1, P0 ;  /* 0x00007100102d7a11 */ /* 0x000fc400000f0c06 */
[----:B------:R-:W-:Y:S02]  /*2300*/  IADD3 R52, P0, R44, UR9, RZ ;  /* 0x000000092c347c10 */ /* 0x000fe4000ff1e0ff */
[----:B------:R-:W-:Y:S01]  /*2310*/  ISETP.GE.AND P3, PT, R7, 0x41, PT ;  /* 0x000000410700780c */ /* 0x000fe20003f66270 */
[----:B------:R-:W-:Y:S01]  /*2320*/  @!PT LDS RZ, [RZ] ;  /* 0x00000000fffff984 */ /* 0x000fe20000000800 */
[----:B------:R-:W-:Y:S01]  /*2330*/  @!PT LDS RZ, [RZ] ;  /* 0x00000000fffff984 */ /* 0x000fe20000000800 */
[----:B------:R-:W-:Y:S01]  /*2340*/  @!PT LDS RZ, [RZ] ;  /* 0x00000000fffff984 */ /* 0x000fe20000000800 */
[----:B------:R1:W-:Y:S01]  /*2350*/  LDGSTS.E.BYPASS.LTC128B.128 [R33+0x4080], [R44.64], !P2 ;  /* 0x040800002c217fae */ /* 0x0003e2000d101d46 */
[----:B------:R-:W-:Y:S02]  /*2360*/  ISETP.GE.OR P6, PT, R3, c[0x0][0x1cc], !P4 ;  /* 0x0000730003007a0c */ /* 0x000fe400067c6670 */
[----:B------:R-:W-:Y:S02]  /*2370*/  IADD3.X R53, R45, UR5, RZ, P0, !PT ;  /* 0x000000052d357c10 */ /* 0x000fe400087fe4ff */
[----:B------:R-:W-:Y:S02]  /*2380*/  ISETP.GE.OR P0, PT, R3, c[0x0][0x1cc], !P3 ;  /* 0x0000730003007a0c */ /* 0x000fe40005f06670 */
[----:B------:R-:W-:Y:S01]  /*2390*/  IADD3 R20, P2, R52, UR9, RZ ;  /* 0x0000000934147c10 */ /* 0x000fe2000ff5e0ff */
[----:B------:R-:W-:-:S02]  /*23a0*/  IMAD R0, R21, c[0x0][0x1bc], R0 ;  /* 0x00006f0015007a24 */ /* 0x000fc400078e0200 */
[----:B------:R-:W-:Y:S01]  /*23b0*/  IMAD.WIDE.U32 R46, R21, c[0x0][0x1b8], R46 ;  /* 0x00006e00152e7a25 */ /* 0x000fe200078e002e */
[----:B------:R-:W-:-:S03]  /*23c0*/  IADD3.X R21, R53, UR5, RZ, P2, !PT ;  /* 0x0000000535157c10 */ /* 0x000fc600097fe4ff */
[----:B------:R2:W-:Y:S01]  /*23d0*/  LDGSTS.E.BYPASS.LTC128B.128 [R33+0x5080], [R52.64], !P6 ;  /* 0x0508000034217fae */ /* 0x0005e2000f101d46 */
[----:B------:R-:W-:Y:S02]  /*23e0*/  IMAD.IADD R47, R47, 0x1, R0 ;  /* 0x000000012f2f7824 */ /* 0x000fe400078e0200 */
[----:B------:R-:W-:Y:S01]  /*23f0*/  IMAD R17, R25, c[0x0][0x1a8], RZ ;  /* 0x00006a0019117a24 */ /* 0x000fe200078e02ff */
[----:B------:R2:W-:Y:S01]  /*2400*/  LDGSTS.E.BYPASS.LTC128B.128 [R33+0x6080], [R20.64], !P0 ;  /* 0x0608000014217fae */ /* 0x0005e2000c101d46 */
[----:B------:R-:W-:Y:S01]  /*2410*/  IMAD.WIDE.U32 R46, R24, c[0x0][0x1a8], R46 ;  /* 0x00006a00182e7a25 */ /* 0x000fe200078e002e */
[----:B------:R-:W-:-:S03]  /*2420*/  ISETP.GE.AND P2, PT, R7, 0x61, PT ;  /* 0x000000610700780c */ /* 0x000fc60003f46270 */
[----:B------:R-:W-:Y:S01]  /*2430*/  IMAD R17, R24, c[0x0][0x1ac], R17 ;  /* 0x00006b0018117a24 */ /* 0x000fe200078e0211 */
        /* <DEDUP_REMOVED lines=62> */
[----:B------:R-:W-:Y:S01]  /*2820*/  @!P1 IMAD.MOV.U32 R42, RZ, RZ, R28 ;  /* 0x000000ffff2a9224 */ /* 0x000fe200078e001c */
[----:B------:R-:W-:Y:S01]  /*2830*/  @!P1 MOV R37, R31 ;  /* 0x0000001f00259202 */ /* 0x000fe20000000f00 */
[----:B------:R-:W-:Y:S02]  /*2840*/  @!P1 IMAD.MOV.U32 R43, RZ, RZ, R29 ;  /* 0x000000ffff2b9224 */ /* 0x000fe400078e001d */
[----:B------:R-:W-:-:S08]  /*2850*/  @!P1 IMAD.MOV.U32 R36, RZ, RZ, R30 ;  /* 0x000000ffff249224 */ /* 0x000fd000078e001e */
[----:B------:R4:W-:Y:S04]  /*2860*/  @!P1 LDGSTS.E.BYPASS.LTC128B.128 [R50], [R48.64], P5 ;  /* 0x0000000030329fae */ /* 0x0009e8000a901d46 */
[----:B------:R-:W4:Y:S04]  /*2870*/  LD.E.U8 R0, [R10.64] ;  /* 0x000000060a007980 */ /* 0x000f28000c101100 */
[----:B------:R1:W4:Y:S04]  /*2880*/  LD.E.64 R8, [R42.64+0x10] ;  /* 0x000010062a087980 */ /* 0x000328000c101b00 */
[----:B------:R-:W4:Y:S04]  /*2890*/  LD.E R38, [R38.64] ;  /* 0x0000000626267980 */ /* 0x000f28000c101900 */
[----:B------:R-:W4:Y:S04]  /*28a0*/  LD.E R36, [R36.64+0xc] ;  /* 0x00000c0624247980 */ /* 0x000f28000c101900 */
[----:B-----5:R1:W5:Y:S04]  /*28b0*/  LD.E.64 R12, [R42.64+0x18] ;  /* 0x000018062a0c7980 */ /* 0x020368000c101b00 */
[----:B------:R-:W5:Y:S01]  /*28c0*/  LD.E R26, [R26.64] ;  /* 0x000000061a1a7980 */ /* 0x000f62000c101900 */
[--C-:B--2---:R-:W-:Y:S01]  /*28d0*/  SHF.R.S32.HI R15, RZ, 0x1f, R3.reuse ;  /* 0x0000001fff0f7819 */ /* 0x104fe20000011403 */
[----:B------:R-:W-:-:S02]  /*28e0*/  IMAD.MOV.U32 R14, RZ, RZ, R3 ;  /* 0x000000ffff0e7224 */ /* 0x000fc400078e0003 */
[----:B------:R-:W-:Y:S01]  /*28f0*/  IMAD.MOV.U32 R7, RZ, RZ, R41 ;  /* 0x000000ffff077224 */ /* 0x000fe200078e0029 */
[----:B------:R-:W0:Y:S04]  /*2900*/  LDGDEPBAR ;  /* 0x00000000000079af */ /* 0x000e280000000000 */
[----:B-1----:R-:W2:Y:S01]  /*2910*/  LD.E.64 R42, [R42.64+0x8] ;  /* 0x000008062a2a7980 */ /* 0x002ea2000c101b00 */
[----:B---3--:R-:W-:Y:S02]  /*2920*/  @!P1 IMAD.SHL.U32 R3, R40, 0x80, RZ ;  /* 0x0000008028039824 */ /* 0x008fe400078e00ff */
[--C-:B------:R-:W-:Y:S01]  /*2930*/  @!P1 IMAD.MOV.U32 R6, RZ, RZ, R40.reuse ;  /* 0x000000ffff069224 */ /* 0x100fe200078e0028 */
[----:B------:R-:W-:Y:S02]  /*2940*/  @!P1 SHF.R.S32.HI R7, RZ, 0x1f, R40 ;  /* 0x0000001fff079819 */ /* 0x000fe40000011428 */
        /* <DEDUP_REMOVED lines=18> */
[----:B------:R-:W-:-:S04]  /*2a70*/  IADD3 R16, P0, R13, R6, RZ ;  /* 0x000000060d107210 */ /* 0x000fc80007f1e0ff */
        /* <DEDUP_REMOVED lines=30> */
[----:B------:R-:W1:Y:S01]  /*2c60*/  LD.E.64 R4, [R4.64+0x8] ;  /* 0x0000080604047980 */ /* 0x000e62000c101b00 */
[----:B---3--:R-:W-:-:S13]  /*2c70*/  ISETP.GT.AND P2, PT, R18, 0x7f, PT ;  /* 0x0000007f1200780c */ /* 0x008fda0003f44270 */
[----:B------:R-:W3:Y:S04]  /*2c80*/  @!P2 LDL.64 R12, [R1+0x428] ;  /* 0x00042800010ca983 */ /* 0x000ee80000100a00 */
[----:B------:R-:W5:Y:S04]  /*2c90*/  @!P2 LDL.64 R10, [R1+0x418] ;  /* 0x00041800010aa983 */ /* 0x000f680000100a00 */
[----:B------:R-:W2:Y:S04]  /*2ca0*/  @!P2 LDL R40, [R1+0x430] ;  /* 0x000430000128a983 */ /* 0x000ea80000100800 */
[----:B---3--:R-:W3:Y:S04]  /*2cb0*/  @!P2 LD.E.U8 R0, [R12.64] ;  /* 0x000000060c00a980 */ /* 0x008ee8000c101100 */
[----:B-----5:R-:W5:Y:S01]  /*2cc0*/  @!P2 LD.E R2, [R10.64] ;  /* 0x000000060a02a980 */ /* 0x020f62000c101900 */
[--C-:B------:R-:W-:Y:S01]  /*2cd0*/  @!P1 IMAD.MOV.U32 R14, RZ, RZ, R3.reuse ;  /* 0x000000ffff0e9224 */ /* 0x100fe200078e0003 */
[----:B------:R-:W-:-:S04]  /*2ce0*/  @!P1 SHF.R.S32.HI R15, RZ, 0x1f, R3 ;  /* 0x0000001fff0f9819 */ /* 0x000fc80000011403 */
[----:B-1----:R-:W-:Y:S02]  /*2cf0*/  LEA R8, P1, R14, R4, 0x2 ;  /* 0x000000040e087211 */ /* 0x002fe400078210ff */
[----:B--2---:R-:W-:Y:S02]  /*2d00*/  IADD3 R40, R40, 0x1, RZ ;  /* 0x0000000128287810 */ /* 0x004fe40007ffe0ff */
[----:B------:R-:W-:Y:S01]  /*2d10*/  LEA.HI.X R9, R14, R5, R15, 0x2, P1 ;  /* 0x000000050e097211 */ /* 0x000fe200008f140f */
        /* <DEDUP_REMOVED lines=8> */
[----:B----4-:R-:W-:-:S03]  /*2da0*/  ISETP.GE.AND P0, PT, R40, R7, PT ;  /* 0x000000072800720c */ /* 0x010fc60003f06270 */
        /* <DEDUP_REMOVED lines=47> */
[----:B------:R-:W4:Y:S01]  /*30a0*/  LD.E.U8 R0, [R24.64] ;  /* 0x0000000618007980 */ /* 0x000f22000c101100 */
[----:B-1----:R-:W-:-:S05]  /*30b0*/  IADD3 R2, P0, R20, R17, RZ ;  /* 0x0000001114027210 */ /* 0x002fca0007f1e0ff */
        /* <DEDUP_REMOVED lines=8> */
[----:B-----5:R-:W4:Y:S01]  /*3140*/  LD.E.U8 R0, [R18.64] ;  /* 0x0000000612007980 */ /* 0x020f22000c101100 */
[----:B------:R-:W-:-:S05]  /*3150*/  IADD3 R16, P0, R2, R17, RZ ;  /* 0x0000001102107210 */ /* 0x000fca0007f1e0ff */
[----:B------:R-:W-:Y:S02]  /*3160*/  IMAD.X R17, R3, 0x1, R15, P0 ;  /* 0x0000000103117824 */ /* 0x000fe400000e060f */
[----:B------:R-:W5:Y:S01]  /*3170*/  LDL.128 R12, [R1+0x410] ;  /* 0x00041000010c7983 */ /* 0x000f620000100c00 */
[----:B----4-:R-:W-:-:S04]  /*3180*/  LOP3.LUT R0, R0, 0x1, RZ, 0xc0, !PT ;  /* 0x0000000100007812 */ /* 0x010fc800078ec0ff */
[----:B------:R-:W-:-:S04]  /*3190*/  ISETP.NE.U32.AND P1, PT, R0, 0x1, PT ;  /* 0x000000010000780c */ /* 0x000fc80003f25070 */
[----:B------:R-:W-:-:S13]  /*31a0*/  ISETP.LT.OR P1, PT, R6, 0x61, P1 ;  /* 0x000000610600780c */ /* 0x000fda0000f21670 */
[----:B------:R-:W-:Y:S01]  /*31b0*/  @!PT LDS RZ, [RZ] ;  /* 0x00000000fffff984 */ /* 0x000fe20000000800 */
[----:B------:R-:W-:Y:S01]  /*31c0*/  @!PT LDS RZ, [RZ] ;  /* 0x00000000fffff984 */ /* 0x000fe20000000800 */
[----:B------:R-:W-:Y:S01]  /*31d0*/  @!PT LDS RZ, [RZ] ;  /* 0x00000000fffff984 */ /* 0x000fe20000000800 */
[----:B------:R2:W-:Y:S04]  /*31e0*/  LDGSTS.E.BYPASS.LTC128B.128 [R4+0x7000], [R16.64], !P1 ;  /* 0x0700000010047fae */ /* 0x0005e8000c901d46 */
[----:B---3--:R-:W3:Y:S04]  /*31f0*/  LD.E R8, [R8.64] ;  /* 0x0000000608087980 */ /* 0x008ee8000c101900 */
[----:B-----5:R-:W1:Y:S01]  /*3200*/  LD.E.64 R12, [R12.64+0x8] ;  /* 0x000008060c0c7980 */ /* 0x020e62000c101b00 */
        /* <DEDUP_REMOVED lines=10> */
.L_x_1804:
[----:B------:R-:W-:Y:S05]  /*32b0*/  BSYNC B0 ;  /* 0x0000000000007941 */ /* 0x000fea0003800000 */
.L_x_1803:
[----:B--2---:R-:W2:Y:S04]  /*32c0*/  LDL R2, [R1+0x430] ;  /* 0x0004300001027983 */ /* 0x004ea80000100800 */
[----:B------:R-:W2:Y:S01]  /*32d0*/  LDL R41, [R1+0x18] ;  /* 0x0000180001297983 */ /* 0x000ea20000100800 */
[C---:B-1----:R-:W-:Y:S01]  /*32e0*/  IADD3 R3, P0, R22.reuse, 0x10c, RZ ;  /* 0x0000010c16037810 */ /* 0x042fe20007f1e0ff */
        /* <DEDUP_REMOVED lines=311> */
.L_x_1808:
[----:B-1----:R-:W-:Y:S02]  /*4660*/  MOV R30, 0x4680 ;  /* 0x00004680001e7802 */ /* 0x002fe40000000f00 */
[----:B------:R-:W-:Y:S05]  /*4670*/  CALL.REL.NOINC `($_ZN7cutlass13device_kernelIN5flash19enable_sm80_to_sm89INS1_16FlashAttnBwdSm80INS1_25CollectiveMainloopBwdSm80ILi2ELi2EN4cute5tupleIJNS5_1CILi128EEES8_NS7_ILi64EEEEEENS_10bfloat16_tEfNS_4arch4Sm80ELb0ELb1ELb1ELb0ELb1ELb0ELb0ELb0ELi2ELi4ELi4ELi4ELb0EEENS1_24CollectiveEpilogueBwdGQAISA_fSD_Li256ELb0ELb1EEENS1_19SingleTileSchedulerILb0ELb0ELb0ELi128EEEEEEEEEvNT_6ParamsE$_ZZN5flash25CollectiveMainloopBwdSm80ILi2ELi2EN4cute5tupleIJNS1_1CILi128EEES4_NS3_ILi64EEEEEEN7cutlass10bfloat16_tEfNS7_4arch4Sm80ELb0ELb1ELb1ELb0ELb1ELb0ELb0ELb0ELi2ELi4ELi4ELi4ELb0EE3mmaINS_16FlashAttnBwdSm80ISB_NS_24CollectiveEpilogueBwdGQAIS6_fSA_Li256ELb0ELb1EEENS_19SingleTileSchedulerILb0ELb0ELb0ELi128EEEE13SharedStorageENS1_6TensorINS1_11ArrayEngineIfLm32EEENS1_6LayoutINS2_IJNS2_IJNS3_ILi2EEESO_EEESO_NS3_ILi4EEEEEENS2_IJNS2_IJNS3_ILi1EEESO_EEESQ_NS3_ILi8EEEEEEEEEEEEbRKNSB_6ParamsERT0_S12_iNS2_IJiiiEEERT_ENKUliT_E_clIZSC_ISJ_SX_EbS10_S12_S12_iS13_S15_EUlRS16_iE_EEDaiS16_) ;  /* 0x0000fd3000007944 */ /* 0x000fea0003c00000 */
[----:B---3--:R-:W2:Y:S02]  /*4680*/  LDL R2, [R1+0x430] ;  /* 0x0004300001027983 */ /* 0x008ea40000100800 */
[----:B--2---:R-:W-:-:S04]  /*4690*/  IADD3 R2, R2, 0x1, RZ ;  /* 0x0000000102027810 */ /* 0x004fc80007ffe0ff */
[----:B------:R-:W-:Y:S01]  /*46a0*/  ISETP.GE.AND P0, PT, R2, R41, PT ;  /* 0x000000290200720c */ /* 0x000fe20003f06270 */
[----:B------:R1:W-:-:S12]  /*46b0*/  STL [R1+0x430], R2 ;  /* 0x0004300201007387 */ /* 0x0003d80000100800 */
[----:B------:R-:W-:Y:S05]  /*46c0*/  @!P0 BRA `(.L_x_1808) ;  /* 0xffffff9000008947 */ /* 0x000fea000383ffff */
[----:B------:R-:W-:Y:S05]  /*46d0*/  BSYNC B3 ;  /* 0x0000000000037941 */ /* 0x000fea0003800000 */
.L_x_1807:
        /* <DEDUP_REMOVED lines=8> */
.L_x_1806:
[----:B------:R-:W-:Y:S05]  /*4760*/  BSYNC B4 ;  /* 0x0000000000047941 */ /* 0x000fea0003800000 */
.L_x_1805:
        /* <DEDUP_REMOVED lines=41> */
.L_x_1802:
[----:B--2---:R-:W-:Y:S05]  /*4a00*/  @P1 EXIT ;  /* 0x000000000000194d */ /* 0x004fea0003800000 */
[----:B---3--:R-:W2:Y:S01]  /*4a10*/  S2R R4, SR_CTAID.Y ;  /* 0x0000000000047919 */ /* 0x008ea20000002600 */
[----:B------:R-:W-:Y:S01]  /*4a20*/  IMAD.MOV.U32 R0, RZ, RZ, 0x1 ;  /* 0x00000001ff007424 */ /* 0x000fe200078e00ff */
[----:B------:R-:W-:Y:S02]  /*4a30*/  WARPSYNC 0xffffffff ;  /* 0xffffffff00007948 */ /* 0x000fe40003800000 */
[----:B-1----:R-:W1:Y:S02]  /*4a40*/  S2R R2, SR_CTAID.Z ;  /* 0x0000000000027919 */ /* 0x002e640000002700 */
[----:B------:R-:W-:-:S13]  /*4a50*/  ISETP.NE.AND P0, PT, R0, c[0x0][0x338], PT ;  /* 0x0000ce0000007a0c */ /* 0x000fda0003f05270 */
[----:B--2---:R-:W-:Y:S01]  /*4a60*/  @P0 IMAD.HI.U32 R0, R4, c[0x0][0x33c], RZ ;  /* 0x0000cf0004000a27 */ /* 0x004fe200078e00ff */
[----:B------:R-:W-:-:S04]  /*4a70*/  MOV R41, R4 ;  /* 0x0000000400297202 */ /* 0x000fc80000000f00 */
[----:B------:R-:W-:Y:S02]  /*4a80*/  @P0 SHF.R.U32.HI R41, RZ, c[0x0][0x340], R0 ;  /* 0x0000d000ff290a19 */ /* 0x000fe40000011600 */
[----:B-1----:R-:W-:Y:S02]  /*4a90*/  SHF.R.S32.HI R0, RZ, 0x1f, R2 ;  /* 0x0000001fff007819 */ /* 0x002fe40000011402 */
[--C-:B------:R-:W-:Y:S01]  /*4aa0*/  SHF.R.S32.HI R3, RZ, 0x1f, R41.reuse ;  /* 0x0000001fff037819 */ /* 0x100fe20000011429 */
[----:B------:R-:W-:-:S04]  /*4ab0*/  IMAD.MOV R5, RZ, RZ, -R41 ;  /* 0x000000ffff057224 */ /* 0x000fc800078e0a29 */
[----:B------:R-:W-:Y:S02]  /*4ac0*/  IMAD R44, R5, c[0x0][0x338], R4 ;  /* 0x0000ce00052c7a24 */ /* 0x000fe400078e0204 */
[----:B------:R-:W-:Y:S01]  /*4ad0*/  IMAD R6, R32, c[0x0][0x358], RZ ;  /* 0x0000d60020067a24 */ /* 0x000fe200078e02ff */
[----:B------:R-:W-:Y:S01]  /*4ae0*/  BAR.SYNC.DEFER_BLOCKING 0x1, 0x100 ;  /* 0x0044000000007b1d */ /* 0x000fe20000010000 */
[----:B------:R-:W-:Y:S02]  /*4af0*/  IMAD R4, R2, c[0x0][0x2f4], RZ ;  /* 0x0000bd0002047a24 */ /* 0x000fe400078e02ff */
[----:B------:R-:W-:-:S03]  /*4b00*/  IMAD R6, R6, c[0x0][0x2f4], RZ ;  /* 0x0000bd0006067a24 */ /* 0x000fc600078e02ff */
[----:B------:R-:W-:Y:S01]  /*4b10*/  SHF.R.S32.HI R35, RZ, 0x1f, R4 ;  /* 0x0000001fff237819 */ /* 0x000fe20000011404 */
        /* <DEDUP_REMOVED lines=10> */
.L_x_1811:
[----:B------:R-:W2:Y:S01]  /*4bc0*/  LDG.E.STRONG.GPU R5, [R46.64] ;  /* 0x000000062e057981 */ /* 0x000ea2000c1ef900 */
[----:B------:R-:W-:Y:S01]  /*4bd0*/  YIELD ;  /* 0x0000000000007946 */ /* 0x000fe20003800000 */
[----:B--2---:R-:W-:Y:S01]  /*4be0*/  ISETP.NE.AND P0, PT, R5, R44, PT ;  /* 0x0000002c0500720c */ /* 0x004fe20003f05270 */
[----:B------:R-:W-:-:S12]  /*4bf0*/  CCTL.IVALL ;  /* 0x00000000ff00798f */ /* 0x000fd80002000000 */
[----:B------:R-:W-:Y:S05]  /*4c00*/  @P0 BRA `(.L_x_1811) ;  /* 0xffffffb000000947 */ /* 0x000fea000383ffff */
.L_x_1810:
[----:B------:R-:W-:Y:S05]  /*4c10*/  BSYNC B0 ;  /* 0x0000000000007941 */ /* 0x000fea0003800000 */
.L_x_1809:
[----:B------:R-:W-:Y:S01]  /*4c20*/  MOV R40, 0xffffffff ;  /* 0xffffffff00287802 */ /* 0x000fe20000000f00 */
[----:B------:R-:W-:Y:S05]  /*4c30*/  BRA.CONV ~URZ, `(.L_x_1812) ;  /* 0x000000237f007947 */ /* 0x000fea000b800000 */
[----:B------:R-:W-:Y:S02]  /*4c40*/  MOV R4, 0x4c60 ;  /* 0x00004c6000047802 */ /* 0x000fe40000000f00 */
[----:B------:R-:W-:Y:S05]  /*4c50*/  CALL.REL.NOINC `($__internal_8_$__cuda_sm70_warpsync) ;  /* 0x0006357000007944 */ /* 0x000fea0003c00000 */
.L_x_1812:
        /* <DEDUP_REMOVED lines=9> */
[----:B------:R-:W-:Y:S01]  /*4cf0*/  SHF.L.U32 R45, R32, 0xd, RZ ;  /* 0x0000000d202d7819 */ /* 0x000fe200000006ff */
[----:B------:R-:W-:-:S03]  /*4d00*/  IMAD R48, R3, c[0x0][0x328], RZ ;  /* 0x0000ca0003307a24 */ /* 0x000fc600078e02ff */
[----:B------:R-:W-:Y:S01]  /*4d10*/  SHF.R.S32.HI R43, RZ, 0x1f, R45 ;  /* 0x0000001fff2b7819 */ /* 0x000fe2000001142d */
[----:B------:R-:W-:Y:S01]  /*4d20*/  IMAD R48, R41, c[0x0][0x32c], R48 ;  /* 0x0000cb0029307a24 */ /* 0x000fe200078e0230 */
[----:B------:R-:W-:Y:S01]  /*4d30*/  IADD3 R42, P0, R45, R34, RZ ;  /* 0x000000222d2a7210 */ /* 0x000fe20007f1e0ff */
[----:B------:R-:W-:-:S03]  /*4d40*/  IMAD R45, R0, c[0x0][0x330], RZ ;  /* 0x0000cc00002d7a24 */ /* 0x000fc600078e02ff */
[----:B------:R-:W-:Y:S01]  /*4d50*/  LEA.HI.X.SX32 R43, R34, R43, 0x1, P0 ;  /* 0x0000002b222b7211 */ /* 0x000fe200000f0eff */
[----:B------:R-:W-:-:S04]  /*4d60*/  IMAD R32, R2, c[0x0][0x334], R45 ;  /* 0x0000cd0002207a24 */ /* 0x000fc800078e022d */
[----:B------:R-:W-:-:S05]  /*4d70*/  IMAD.WIDE.U32 R50, R41, c[0x0][0x328], R42 ;  /* 0x0000ca0029327a25 */ /* 0x000fca00078e002a */
[----:B------:R-:W-:Y:S02]  /*4d80*/  IADD3 R49, R51, R48, RZ ;  /* 0x0000003033317210 */ /* 0x000fe40007ffe0ff */
[----:B------:R-:W-:-:S05]  /*4d90*/  MOV R48, R50 ;  /* 0x0000003200307202 */ /* 0x000fca0000000f00 */
        /* <DEDUP_REMOVED lines=38> */
[----:B------:R-:W-:Y:S05]  /*5000*/  CALL.REL.NOINC `($__internal_8_$__cuda_sm70_warpsync) ;  /* 0x000631c000007944 */ /* 0x000fea0003c00000 */
.L_x_1813:
        /* <DEDUP_REMOVED lines=12> */
.L_x_1815:
[----:B------:R-:W-:Y:S05]  /*50d0*/  BSYNC B0 ;  /* 0x0000000000007941 */ /* 0x000fea0003800000 */
.L_x_1814:
[----:B-1----:R-:W-:Y:S01]  /*50e0*/  IADD3 R36, P0, R33, c[0x0][0x348], RZ ;  /* 0x0000d20021247a10 */ /* 0x002fe20007f1e0ff */
[----:B------:R-:W-:Y:S03]  /*50f0*/  BSSY B0, `(.L_x_1816) ;  /* 0x0000008000007945 */ /* 0x000fe60003800000 */
[----:B------:R-:W-:Y:S01]  /*5100*/  IADD3.X R37, R35, c[0x0][0x34c], RZ, P0, !PT ;  /* 0x0000d30023257a10 */ /* 0x000fe200007fe4ff */
[----:B------:R-:W-:Y:S05]  /*5110*/  @P1 BRA `(.L_x_1817) ;  /* 0x0000005000001947 */ /* 0x000fea0003800000 */
.L_x_1818:
[----:B------:R-:W2:Y:S01]  /*5120*/  LDG.E.STRONG.GPU R5, [R36.64] ;  /* 0x0000000624057981 */ /* 0x000ea2000c1ef900 */
[----:B------:R-:W-:Y:S01]  /*5130*/  YIELD ;  /* 0x0000000000007946 */ /* 0x000fe20003800000 */
[----:B--2---:R-:W-:Y:S01]  /*5140*/  ISETP.NE.AND P0, PT, R5, R44, PT ;  /* 0x0000002c0500720c */ /* 0x004fe20003f05270 */
[----:B------:R-:W-:-:S12]  /*5150*/  CCTL.IVALL ;  /* 0x00000000ff00798f */ /* 0x000fd80002000000 */
[----:B------:R-:W-:Y:S05]  /*5160*/  @P0 BRA `(.L_x_1818) ;  /* 0xffffffb000000947 */ /* 0x000fea000383ffff */
.L_x_1817:
[----:B------:R-:W-:Y:S05]  /*5170*/  BSYNC B0 ;  /* 0x0000000000007941 */ /* 0x000fea0003800000 */
.L_x_1816:
[----:B------:R-:W-:Y:S05]  /*5180*/  BRA.CONV ~URZ, `(.L_x_1819) ;  /* 0x000000237f007947 */ /* 0x000fea000b800000 */
[----:B------:R-:W-:Y:S02]  /*5190*/  MOV R4, 0x51b0 ;  /* 0x000051b000047802 */ /* 0x000fe40000000f00 */
[----:B------:R-:W-:Y:S05]  /*51a0*/  CALL.REL.NOINC `($__internal_8_$__cuda_sm70_warpsync) ;  /* 0x0006302000007944 */ /* 0x000fea0003c00000 */
.L_x_1819:
        /* <DEDUP_REMOVED lines=54> */
.L_x_1820:
        /* <DEDUP_REMOVED lines=12> */
        .type           $_ZN7cutlass13device_kernelIN5flash19enable_sm80_to_sm89INS1_16FlashAttnBwdSm80INS1_25CollectiveMainloopBwdSm80ILi2ELi2EN4cute5tupleIJNS5_1CILi128EEES8_NS7_ILi64EEEEEENS_10bfloat16_tEfNS_4arch4Sm80ELb0ELb1ELb1ELb0ELb1ELb0ELb0ELb0ELi2ELi4ELi4ELi4ELb0EEENS1_24CollectiveEpilogueBwdGQAISA_fSD_Li256ELb0ELb1EEENS1_19SingleTileSchedulerILb0ELb0ELb0ELi128EEEEEEEEEvNT_6ParamsE$_ZN4cute12iter_adaptorIPKN7cutlass10bfloat16_tENS_8gmem_ptrIS4_EEEC2ES4_,@function
        .size           $_ZN7cutlass13device_kernelIN5flash19enable_sm80_to_sm89INS1_16FlashAttnBwdSm80INS1_25CollectiveMainloopBwdSm80ILi2ELi2EN4cute5tupleIJNS5_1CILi128EEES8_NS7_ILi64EEEEEENS_10bfloat16_tEfNS_4arch4Sm80ELb0ELb1ELb1ELb0ELb1ELb0ELb0ELb0ELi2ELi4ELi4ELi4ELb0EEENS1_24CollectiveEpilogueBwdGQAISA_fSD_Li256ELb0ELb1EEENS1_19SingleTileSchedulerILb0ELb0ELb0ELi128EEEEEEEEEvNT_6ParamsE$_ZN4cute12iter_adaptorIPKN7cutlass10bfloat16_tENS_8gmem_ptrIS4_EEEC2ES4_,($_ZN7cutlass13device_kernelIN5flash19enable_sm80_to_sm89INS1_16FlashAttnBwdSm80INS1_25CollectiveMainloopBwdSm80ILi2ELi2EN4cute5tupleIJNS5_1CILi128EEES8_NS7_ILi64EEEEEENS_10bfloat16_tEfNS_4arch4Sm80ELb0ELb1ELb1ELb0ELb1ELb0ELb0ELb0ELi2ELi4ELi4ELi4ELb0EEENS1_24CollectiveEpilogueBwdGQAISA_fSD_Li256ELb0ELb1EEENS1_19SingleTileSchedulerILb0ELb0ELb0ELi128EEEEEEEEEvNT_6ParamsE$_ZN4cute12iter_adaptorIPKN7cutlass9uint128_tENS_8gmem_ptrIS4_EEEC2ES4_ - $_ZN7cutlass13device_kernelIN5flash19enable_sm80_to_sm89INS1_16FlashAttnBwdSm80INS1_25CollectiveMainloopBwdSm80ILi2ELi2EN4cute5tupleIJNS5_1CILi128EEES8_NS7_ILi64EEEEEENS_10bfloat16_tEfNS_4arch4Sm80ELb0ELb1ELb1ELb0ELb1ELb0ELb0ELb0ELi2ELi4ELi4ELi4ELb0EEENS1_24CollectiveEpilogueBwdGQAISA_fSD_Li256ELb0ELb1EEENS1_19SingleTileSchedulerILb0ELb0ELb0ELi128EEEEEEEEEvNT_6ParamsE$_ZN4cute12iter_adaptorIPKN7cutlass10bfloat16_tENS_8gmem_ptrIS4_EEEC2ES4_)
$_ZN7cutlass13device_kernelIN5flash19enable_sm80_to_sm89INS1_16FlashAttnBwdSm80INS1_25CollectiveMainloopBwdSm80ILi2ELi2EN4cute5tupleIJNS5_1CILi128EEES8_NS7_ILi64EEEEEENS_10bfloat16_tEfNS_4arch4Sm80ELb0ELb1ELb1ELb0ELb1ELb0ELb0ELb0ELi2ELi4ELi4ELi4ELb0EEENS1_24CollectiveEpilogueBwdGQAISA_fSD_Li256ELb0ELb1EEENS1_19SingleTileSchedulerILb0ELb0ELb0ELi128EEEEEEEEEvNT_6ParamsE$_ZN4cute12iter_adaptorIPKN7cutlass10bfloat16_tENS_8gmem_ptrIS4_EEEC2ES4_:
[----:B------:R-:W-:Y:S01]  /*55d0*/  IADD3 R5, R83, -c[0x0][0x20], RZ ;  /* 0x8000080053057a10 */ /* 0x000fe20007ffe0ff */
[----:B------:R-:W-:Y:S01]  /*55e0*/  IMAD.MOV.U32 R80, RZ, RZ, R4 ;  /* 0x000000ffff507224 */ /* 0x000fe200078e0004 */
[----:B------:R-:W-:Y:S01]  /*55f0*/  MOV R81, R11 ;  /* 0x0000000b00517202 */ /* 0x000fe20000000f00 */
[----:B------:R-:W-:-:S04]  /*5600*/  IMAD.MOV.U32 R11, RZ, RZ, 0x0 ;  /* 0x00000000ff0b7424 */ /* 0x000fc800078e00ff */
[----:B------:R1:W-:Y:S01]  /*5610*/  STL.64 [R5], R80 ;  /* 0x0000005005007387 */ /* 0x0003e20000100a00 */
[----:B------:R-:W-:Y:S05]  /*5620*/  RET.REL.NODEC R10 `(_ZN7cutlass13device_kernelIN5flash19enable_sm80_to_sm89INS1_16FlashAttnBwdSm80INS1_25CollectiveMainloopBwdSm80ILi2ELi2EN4cute5tupleIJNS5_1CILi128EEES8_NS7_ILi64EEEEEENS_10bfloat16_tEfNS_4arch4Sm80ELb0ELb1ELb1ELb0ELb1ELb0ELb0ELb0ELi2ELi4ELi4ELi4ELb0EEENS1_24CollectiveEpilogueBwdGQAISA_fSD_Li256ELb0ELb1EEENS1_19SingleTileSchedulerILb0ELb0ELb0ELi128EEEEEEEEEvNT_6ParamsE) ;  /* 0xffffa9d00a007950 */ /* 0x000fea0003c3ffff */
        .type           $_ZN7cutlass13device_kernelIN5flash19enable_sm80_to_sm89INS1_16FlashAttnBwdSm80INS1_25CollectiveMainloopBwdSm80ILi2ELi2EN4cute5tupleIJNS5_1CILi128EEES8_NS7_ILi64EEEEEENS_10bfloat16_tEfNS_4arch4Sm80ELb0ELb1ELb1ELb0ELb1ELb0ELb0ELb0ELi2ELi4ELi4ELi4ELb0EEENS1_24CollectiveEpilogueBwdGQAISA_fSD_Li256ELb0ELb1EEENS1_19SingleTileSchedulerILb0ELb0ELb0ELi128EEEEEEEEEvNT_6ParamsE$_ZN4cute12iter_adaptorIPKN7cutlass9uint128_tENS_8gmem_ptrIS4_EEEC2ES4_,@function
        .size           $_ZN7cutlass13device_kernelIN5flash19enable_sm80_to_sm89INS1_16FlashAttnBwdSm80INS1_25CollectiveMainloopBwdSm80ILi2ELi2EN4cute5tupleIJNS5_1CILi128EEES8_NS7_ILi64EEEEEENS_10bfloat16_tEfNS_4arch4Sm80ELb0ELb1ELb1ELb0ELb1ELb0ELb0ELb0ELi2ELi4ELi4ELi4ELb0EEENS1_24CollectiveEpilogueBwdGQAISA_fSD_Li256ELb0ELb1EEENS1_19SingleTileSchedulerILb0ELb0ELb0ELi128EEEEEEEEEvNT_6ParamsE$_ZN4cute12iter_adaptorIPKN7cutlass9uint128_tENS_8gmem_ptrIS4_EEEC2ES4_,($_ZN7cutlass13device_kernelIN5flash19enable_sm80_to_sm89INS1_16FlashAttnBwdSm80INS1_25CollectiveMainloopBwdSm80ILi2ELi2EN4cute5tupleIJNS5_1CILi128EEES8_NS7_ILi64EEEEEENS_10bfloat16_tEfNS_4arch4Sm80ELb0ELb1ELb1ELb0ELb1ELb0ELb0ELb0ELi2ELi4ELi4ELi4ELb0EEENS1_24CollectiveEpilogueBwdGQAISA_fSD_Li256ELb0ELb1EEENS1_19SingleTileSchedulerILb0ELb0ELb0ELi128EEEEEEEEEvNT_6ParamsE$_ZN4cute12iter_adaptorIPKfNS_8gmem_ptrIS2_EEEC2ES2_ - $_ZN7cutlass13device_kernelIN5flash19enable_sm80_to_sm89INS1_16FlashAttnBwdSm80INS1_25CollectiveMainloopBwdSm80ILi2ELi2EN4cute5tupleIJNS5_1CILi128EEES8_NS7_ILi64EEEEEENS_10bfloat16_tEfNS_4arch4Sm80ELb0ELb1ELb1ELb0ELb1ELb0ELb0ELb0ELi2ELi4ELi4ELi4ELb0EEENS1_24CollectiveEpilogueBwdGQAISA_fSD_Li256ELb0ELb1EEENS1_19SingleTileSchedulerILb0ELb0ELb0ELi128EEEEEEEEEvNT_6ParamsE$_ZN4cute12iter_adaptorIPKN7cutlass9uint128_tENS_8gmem_ptrIS4_EEEC2ES4_)
$_ZN7cutlass13device_kernelIN5flash19enable_sm80_to_sm89INS1_16FlashAttnBwdSm80INS1_25CollectiveMainloopBwdSm80ILi2ELi2EN4cute5tupleIJNS5_1CILi128EEES8_NS7_ILi64EEEEEENS_10bfloat16_tEfNS_4arch4Sm80ELb0ELb1ELb1ELb0ELb1ELb0ELb0ELb0ELi2ELi4ELi4ELi4ELb0EEENS1_24CollectiveEpilogueBwdGQAISA_fSD_Li256ELb0ELb1EEENS1_19SingleTileSchedulerILb0ELb0ELb0ELi128EEEEEEEEEvNT_6ParamsE$_ZN4cute12iter_adaptorIPKN7cutlass9uint128_tENS_8gmem_ptrIS4_EEEC2ES4_:
[----:B------:R-:W-:Y:S02]  /*5630*/  IADD3 R4, R83, -c[0x0][0x20], RZ ;  /* 0x8000080053047a10 */ /* 0x000fe40007ffe0ff */
[----:B------:R-:W-:-:S03]  /*5640*/  MOV R81, 0x0 ;  /* 0x0000000000517802 */ /* 0x000fc60000000f00 */
[----:B------:R1:W-:Y:S01]  /*5650*/  STL.64 [R4], R2 ;  /* 0x0000000204007387 */ /* 0x0003e20000100a00 */
[----:B------:R-:W-:Y:S05]  /*5660*/  RET.REL.NODEC R80 `(_ZN7cutlass13device_kernelIN5flash19enable_sm80_to_sm89INS1_16FlashAttnBwdSm80INS1_25CollectiveMainloopBwdSm80ILi2ELi2EN4cute5tupleIJNS5_1CILi128EEES8_NS7_ILi64EEEEEENS_10bfloat16_tEfNS_4arch4Sm80ELb0ELb1ELb1ELb0ELb1ELb0ELb0ELb0ELi2ELi4ELi4ELi4ELb0EEENS1_24CollectiveEpilogueBwdGQAISA_fSD_Li256ELb0ELb1EEENS1_19SingleTileSchedulerILb0ELb0ELb0ELi128EEEEEEEEEvNT_6ParamsE) ;  /* 0xffffa99050007950 */ /* 0x000fea0003c3ffff */
        .type           $_ZN7cutlass13device_kernelIN5flash19enable_sm80_to_sm89INS1_16FlashAttnBwdSm80INS1_25CollectiveMainloopBwdSm80ILi2ELi2EN4cute5tupleIJNS5_1CILi128EEES8_NS7_ILi64EEEEEENS_10bfloat16_tEfNS_4arch4Sm80ELb0ELb1ELb1ELb0ELb1ELb0ELb0ELb0ELi2ELi4ELi4ELi4ELb0EEENS1_24CollectiveEpilogueBwdGQAISA_fSD_Li256ELb0ELb1EEENS1_19SingleTileSchedulerILb0ELb0ELb0ELi128EEEEEEEEEvNT_6ParamsE$_ZN4cute12iter_adaptorIPKfNS_8gmem_ptrIS2_EEEC2ES2_,@function
        .size           $_ZN7cutlass13device_kernelIN5flash19enable_sm80_to_sm89INS1_16FlashAttnBwdSm80INS1_25CollectiveMainloopBwdSm80ILi2ELi2EN4cute5tupleIJNS5_1CILi128EEES8_NS7_ILi64EEEEEENS_10bfloat16_tEfNS_4arch4Sm80ELb0ELb1ELb1ELb0ELb1ELb0ELb0ELb0ELi2ELi4ELi4ELi4ELb0EEENS1_24CollectiveEpilogueBwdGQAISA_fSD_Li256ELb0ELb1EEENS1_19SingleTileSchedulerILb0ELb0ELb0ELi128EEEEEEEEEvNT_6ParamsE$_ZN4cute12iter_adaptorIPKfNS_8gmem_ptrIS2_EEEC2ES2_,($_ZN7cutlass13device_kernelIN5flash19enable_sm80_to_sm89INS1_16FlashAttnBwdSm80INS1_25CollectiveMainloopBwdSm80ILi2ELi2EN4cute5tupleIJNS5_1CILi128EEES8_NS7_ILi64EEEEEENS_10bfloat16_tEfNS_4arch4Sm80ELb0ELb1ELb1ELb0ELb1ELb0ELb0ELb0ELi2ELi4ELi4ELi4ELb0EEENS1_24CollectiveEpilogueBwdGQAISA_fSD_Li256ELb0ELb1EEENS1_19SingleTileSchedulerILb0ELb0ELb0ELi128EEEEEEEEEvNT_6ParamsE$_ZN4cute12iter_adaptorIPN7cutlass10bfloat16_tENS_8smem_ptrIS3_EEEC2ES3_ - $_ZN7cutlass13device_kernelIN5flash19enable_sm80_to_sm89INS1_16FlashAttnBwdSm80INS1_25CollectiveMainloopBwdSm80ILi2ELi2EN4cute5tupleIJNS5_1CILi128EEES8_NS7_ILi64EEEEEENS_10bfloat16_tEfNS_4arch4Sm80ELb0ELb1ELb1ELb0ELb1ELb0ELb0ELb0ELi2ELi4ELi4ELi4ELb0EEENS1_24CollectiveEpilogueBwdGQAISA_fSD_Li256ELb0ELb1EEENS1_19SingleTileSchedulerILb0ELb0ELb0ELi128EEEEEEEEEvNT_6ParamsE$_ZN4cute12iter_adaptorIPKfNS_8gmem_ptrIS2_EEEC2ES2_)
$_ZN7cutlass13device_kernelIN5flash19enable_sm80_to_sm89INS1_16FlashAttnBwdSm80INS1_25CollectiveMainloopBwdSm80ILi2ELi2EN4cute5tupleIJNS5_1CILi128EEES8_NS7_ILi64EEEEEENS_10bfloat16_tEfNS_4arch4Sm80ELb0ELb1ELb1ELb0ELb1ELb0ELb0ELb0ELi2ELi4ELi4ELi4ELb0EEENS1_24CollectiveEpilogueBwdGQAISA_fSD_Li256ELb0ELb1EEENS1_19SingleTileSchedulerILb0ELb0ELb0ELi128EEEEEEEEEvNT_6ParamsE$_ZN4cute12iter_adaptorIPKfNS_8gmem_ptrIS2_EEEC2ES2_:
[----:B------:R-:W-:Y:S02]  /*5670*/  IADD3 R2, R2, -c[0x0][0x20], RZ ;  /* 0x8000080002027a10 */ /* 0x000fe40007ffe0ff */
[----:B------:R-:W-:-:S03]  /*5680*/  MOV R17, 0x0 ;  /* 0x0000000000117802 */ /* 0x000fc60000000f00 */
[----:B------:R1:W-:Y:S01]  /*5690*/  STL.64 [R2], R4 ;  /* 0x0000000402007387 */ /* 0x0003e20000100a00 */
[----:B------:R-:W-:Y:S05]  /*56a0*/  RET.REL.NODEC R16 `(_ZN7cutlass13device_kernelIN5flash19enable_sm80_to_sm89INS1_16FlashAttnBwdSm80INS1_25CollectiveMainloopBwdSm80ILi2ELi2EN4cute5tupleIJNS5_1CILi128EEES8_NS7_ILi64EEEEEENS_10bfloat16_tEfNS_4arch4Sm80ELb0ELb1ELb1ELb0ELb1ELb0ELb0ELb0ELi2ELi4ELi4ELi4ELb0EEENS1_24CollectiveEpilogueBwdGQAISA_fSD_Li256ELb0ELb1EEENS1_19SingleTileSchedulerILb0ELb0ELb0ELi128EEEEEEEEEvNT_6ParamsE) ;  /* 0xffffa95010007950 */ /* 0x000fea0003c3ffff */
        .type           $_ZN7cutlass13device_kernelIN5flash19enable_sm80_to_sm89INS1_16FlashAttnBwdSm80INS1_25CollectiveMainloopBwdSm80ILi2ELi2EN4cute5tupleIJNS5_1CILi128EEES8_NS7_ILi64EEEEEENS_10bfloat16_tEfNS_4arch4Sm80ELb0ELb1ELb1ELb0ELb1ELb0ELb0ELb0ELi2ELi4ELi4ELi4ELb0EEENS1_24CollectiveEpilogueBwdGQAISA_fSD_Li256ELb0ELb1EEENS1_19SingleTileSchedulerILb0ELb0ELb0ELi128EEEEEEEEEvNT_6ParamsE$_ZN4cute12iter_adaptorIPN7cutlass10bfloat16_tENS_8smem_ptrIS3_EEEC2ES3_,@function
        .size           $_ZN7cutlass13device_kernelIN5flash19enable_sm80_to_sm89INS1_16FlashAttnBwdSm80INS1_25CollectiveMainloopBwdSm80ILi2ELi2EN4cute5tupleIJNS5_1CILi128EEES8_NS7_ILi64EEEEEENS_10bfloat16_tEfNS_4arch4Sm80ELb0ELb1ELb1ELb0ELb1ELb0ELb0ELb0ELi2ELi4ELi4ELi4ELb0EEENS1_24CollectiveEpilogueBwdGQAISA_fSD_Li256ELb0ELb1EEENS1_19SingleTileSchedulerILb0ELb0ELb0ELi128EEEEEEEEEvNT_6ParamsE$_ZN4cute12iter_adaptorIPN7cutlass10bfloat16_tENS_8smem_ptrIS3_EEEC2ES3_,($_ZN7cutlass13device_kernelIN5flash19enable_sm80_to_sm89INS1_16FlashAttnBwdSm80INS1_25CollectiveMainloopBwdSm80ILi2ELi2EN4cute5tupleIJNS5_1CILi128EEES8_NS7_ILi64EEEEEENS_10bfloat16_tEfNS_4arch4Sm80ELb0ELb1ELb1ELb0ELb1ELb0ELb0ELb0ELi2ELi4ELi4ELi4ELb0EEENS1_24CollectiveEpilogueBwdGQAISA_fSD_Li256ELb0ELb1EEENS1_19SingleTileSchedulerILb0ELb0ELb0ELi128EEEEEEEEEvNT_6ParamsE$_ZN4cute12iter_adaptorIPN7cutlass9uint128_tENS_8smem_ptrIS3_EEEC2ES3_ - $_ZN7cutlass13device_kernelIN5flash19enable_sm80_to_sm89INS1_16FlashAttnBwdSm80INS1_25CollectiveMainloopBwdSm80ILi2ELi2EN4cute5tupleIJNS5_1CILi128EEES8_NS7_ILi64EEEEEENS_10bfloat16_tEfNS_4arch4Sm80ELb0ELb1ELb1ELb0ELb1ELb0ELb0ELb0ELi2ELi4ELi4ELi4ELb0EEENS1_24CollectiveEpilogueBwdGQAISA_fSD_Li256ELb0ELb1EEENS1_19SingleTileSchedulerILb0ELb0ELb0ELi128EEEEEEEEEvNT_6ParamsE$_ZN4cute12iter_adaptorIPN7cutlass10bfloat16_tENS_8smem_ptrIS3_EEEC2ES3_)
$_ZN7cutlass13device_kernelIN5flash19enable_sm80_to_sm89INS1_16FlashAttnBwdSm80INS1_25CollectiveMainloopBwdSm80ILi2ELi2EN4cute5tupleIJNS5_1CILi128EEES8_NS7_ILi64EEEEEENS_10bfloat16_tEfNS_4arch4Sm80ELb0ELb1ELb1ELb0ELb1ELb0ELb0ELb0ELi2ELi4ELi4ELi4ELb0EEENS1_24CollectiveEpilogueBwdGQAISA_fSD_Li256ELb0ELb1EEENS1_19SingleTileSchedulerILb0ELb0ELb0ELi128EEEEEEEEEvNT_6ParamsE$_ZN4cute12iter_adaptorIPN7cutlass10bfloat16_tENS_8smem_ptrIS3_EEEC2ES3_:
[----:B------:R-:W-:Y:S02]  /*56b0*/  IADD3 R6, R9, -c[0x0][0x20], RZ ;  /* 0x8000080009067a10 */ /* 0x000fe40007ffe0ff */
[----:B------:R-:W-:-:S03]  /*56c0*/  MOV R11, 0x0 ;  /* 0x00000000000b7802 */ /* 0x000fc60000000f00 */
[----:B------:R1:W-:Y:S01]  /*56d0*/  STL.64 [R6], R2 ;  /* 0x0000000206007387 */ /* 0x0003e20000100a00 */
[----:B------:R-:W-:Y:S05]  /*56e0*/  RET.REL.NODEC R10 `(_ZN7cutlass13device_kernelIN5flash19enable_sm80_to_sm89INS1_16FlashAttnBwdSm80INS1_25CollectiveMainloopBwdSm80ILi2ELi2EN4cute5tupleIJNS5_1CILi128EEES8_NS7_ILi64EEEEEENS_10bfloat16_tEfNS_4arch4Sm80ELb0ELb1ELb1ELb0ELb1ELb0ELb0ELb0ELi2ELi4ELi4ELi4ELb0EEENS1_24CollectiveEpilogueBwdGQAISA_fSD_Li256ELb0ELb1EEENS1_19SingleTileSchedulerILb0ELb0ELb0ELi128EEEEEEEEEvNT_6ParamsE) ;  /* 0xffffa9100a007950 */ /* 0x000fea0003c3ffff */
        .type           $_ZN7cutlass13device_kernelIN5flash19enable_sm80_to_sm89INS1_16FlashAttnBwdSm80INS1_25CollectiveMainloopBwdSm80ILi2ELi2EN4cute5tupleIJNS5_1CILi128EEES8_NS7_ILi64EEEEEENS_10bfloat16_tEfNS_4arch4Sm80ELb0ELb1ELb1ELb0ELb1ELb0ELb0ELb0ELi2ELi4ELi4ELi4ELb0EEENS1_24CollectiveEpilogueBwdGQAISA_fSD_Li256ELb0ELb1EEENS1_19SingleTileSchedulerILb0ELb0ELb0ELi128EEEEEEEEEvNT_6ParamsE$_ZN4cute12iter_adaptorIPN7cutlass9uint128_tENS_8smem_ptrIS3_EEEC2ES3_,@function
        .size           $_ZN7cutlass13device_kernelIN5flash19enable_sm80_to_sm89INS1_16FlashAttnBwdSm80INS1_25CollectiveMainloopBwdSm80ILi2ELi2EN4cute5tupleIJNS5_1CILi128EEES8_NS7_ILi64EEEEEENS_10bfloat16_tEfNS_4arch4Sm80ELb0ELb1ELb1ELb0ELb1ELb0ELb0ELb0ELi2ELi4ELi4ELi4ELb0EEENS1_24CollectiveEpilogueBwdGQAISA_fSD_Li256ELb0ELb1EEENS1_19SingleTileSchedulerILb0ELb0ELb0ELi128EEEEEEEEEvNT_6ParamsE$_ZN4cute12iter_adaptorIPN7cutlass9uint128_tENS_8smem_ptrIS3_EEEC2ES3_,($_ZN7cutlass13device_kernelIN5flash19enable_sm80_to_sm89INS1_16FlashAttnBwdSm80INS1_25CollectiveMainloopBwdSm80ILi2ELi2EN4cute5tupleIJNS5_1CILi128EEES8_NS7_ILi64EEEEEENS_10bfloat16_tEfNS_4arch4Sm80ELb0ELb1ELb1ELb0ELb1ELb0ELb0ELb0ELi2ELi4ELi4ELi4ELb0EEENS1_24CollectiveEpilogueBwdGQAISA_fSD_Li256ELb0ELb1EEENS1_19SingleTileSchedulerILb0ELb0ELb0ELi128EEEEEEEEEvNT_6ParamsE$_ZN4cute12iter_adaptorIPfNS_8gmem_ptrIS1_EEEC2ES1_ - $_ZN7cutlass13device_kernelIN5flash19enable_sm80_to_sm89INS1_16FlashAttnBwdSm80INS1_25CollectiveMainloopBwdSm80ILi2ELi2EN4cute5tupleIJNS5_1CILi128EEES8_NS7_ILi64EEEEEENS_10bfloat16_tEfNS_4arch4Sm80ELb0ELb1ELb1ELb0ELb1ELb0ELb0ELb0ELi2ELi4ELi4ELi4ELb0EEENS1_24CollectiveEpilogueBwdGQAISA_fSD_Li256ELb0ELb1EEENS1_19SingleTileSchedulerILb0ELb0ELb0ELi128EEEEEEEEEvNT_6ParamsE$_ZN4cute12iter_adaptorIPN7cutlass9uint128_tENS_8smem_ptrIS3_EEEC2ES3_)
$_ZN7cutlass13device_kernelIN5flash19enable_sm80_to_sm89INS1_16FlashAttnBwdSm80INS1_25CollectiveMainloopBwdSm80ILi2ELi2EN4cute5tupleIJNS5_1CILi128EEES8_NS7_ILi64EEEEEENS_10bfloat16_tEfNS_4arch4Sm80ELb0ELb1ELb1ELb0ELb1ELb0ELb0ELb0ELi2ELi4ELi4ELi4ELb0EEENS1_24CollectiveEpilogueBwdGQAISA_fSD_Li256ELb0ELb1EEENS1_19SingleTileSchedulerILb0ELb0ELb0ELi128EEEEEEEEEvNT_6ParamsE$_ZN4cute12iter_adaptorIPN7cutlass9uint128_tENS_8smem_ptrIS3_EEEC2ES3_:
[----:B------:R-:W-:Y:S02]  /*56f0*/  IADD3 R6, R6, -c[0x0][0x20], RZ ;  /* 0x8000080006067a10 */ /* 0x000fe40007ffe0ff */
[----:B------:R-:W-:-:S03]  /*5700*/  MOV R11, 0x0 ;  /* 0x00000000000b7802 */ /* 0x000fc60000000f00 */
[----:B------:R1:W-:Y:S01]  /*5710*/  STL.64 [R6], R2 ;  /* 0x0000000206007387 */ /* 0x0003e20000100a00 */
[----:B------:R-:W-:Y:S05]  /*5720*/  RET.REL.NODEC R10 `(_ZN7cutlass13device_kernelIN5flash19enable_sm80_to_sm89INS1_16FlashAttnBwdSm80INS1_25CollectiveMainloopBwdSm80ILi2ELi2EN4cute5tupleIJNS5_1CILi128EEES8_NS7_ILi64EEEEEENS_10bfloat16_tEfNS_4arch4Sm80ELb0ELb1ELb1ELb0ELb1ELb0ELb0ELb0ELi2ELi4ELi4ELi4ELb0EEENS1_24CollectiveEpilogueBwdGQAISA_fSD_Li256ELb0ELb1EEENS1_19SingleTileSchedulerILb0ELb0ELb0ELi128EEEEEEEEEvNT_6ParamsE) ;  /* 0xffffa8d00a007950 */ /* 0x000fea0003c3ffff */
        .type           $_ZN7cutlass13device_kernelIN5flash19enable_sm80_to_sm89INS1_16FlashAttnBwdSm80INS1_25CollectiveMainloopBwdSm80ILi2ELi2EN4cute5tupleIJNS5_1CILi128EEES8_NS7_ILi64EEEEEENS_10bfloat16_tEfNS_4arch4Sm80ELb0ELb1ELb1ELb0ELb1ELb0ELb0ELb0ELi2ELi4ELi4ELi4ELb0EEENS1_24CollectiveEpilogueBwdGQAISA_fSD_Li256ELb0ELb1EEENS1_19SingleTileSchedulerILb0ELb0ELb0ELi128EEEEEEEEEvNT_6ParamsE$_ZN4cute12iter_adaptorIPfNS_8gmem_ptrIS1_EEEC2ES1_,@function
        .size           $_ZN7cutlass13device_kernelIN5flash19enable_sm80_to_sm89INS1_16FlashAttnBwdSm80INS1_25CollectiveMainloopBwdSm80ILi2ELi2EN4cute5tupleIJNS5_1CILi128EEES8_NS7_ILi64EEEEEENS_10bfloat16_tEfNS_4arch4Sm80ELb0ELb1ELb1ELb0ELb1ELb0ELb0ELb0ELi2ELi4ELi4ELi4ELb0EEENS1_24CollectiveEpilogueBwdGQAISA_fSD_Li256ELb0ELb1EEENS1_19SingleTileSchedulerILb0ELb0ELb0ELi128EEEEEEEEEvNT_6ParamsE$_ZN4cute12iter_adaptorIPfNS_8gmem_ptrIS1_EEEC2ES1_,($_ZN7cutlass13device_kernelIN5flash19enable_sm80_to_sm89INS1_16FlashAttnBwdSm80INS1_25CollectiveMainloopBwdSm80ILi2ELi2EN4cute5tupleIJNS5_1CILi128EEES8_NS7_ILi64EEEEEENS_10bfloat16_tEfNS_4arch4Sm80ELb0ELb1ELb1ELb0ELb1ELb0ELb0ELb0ELi2ELi4ELi4ELi4ELb0EEENS1_24CollectiveEpilogueBwdGQAISA_fSD_Li256ELb0ELb1EEENS1_19SingleTileSchedulerILb0ELb0ELb0ELi128EEEEEEEEEvNT_6ParamsE$_ZN4cute12iter_adaptorIPfNS_8smem_ptrIS1_EEEC2ES1_ - $_ZN7cutlass13device_kernelIN5flash19enable_sm80_to_sm89INS1_16FlashAttnBwdSm80INS1_25CollectiveMainloopBwdSm80ILi2ELi2EN4cute5tupleIJNS5_1CILi128EEES8_NS7_ILi64EEEEEENS_10bfloat16_tEfNS_4arch4Sm80ELb0ELb1ELb1ELb0ELb1ELb0ELb0ELb0ELi2ELi4ELi4ELi4ELb0EEENS1_24CollectiveEpilogueBwdGQAISA_fSD_Li256ELb0ELb1EEENS1_19SingleTileSchedulerILb0ELb0ELb0ELi128EEEEEEEEEvNT_6ParamsE$_ZN4cute12iter_adaptorIPfNS_8gmem_ptrIS1_EEEC2ES1_)
$_ZN7cutlass13device_kernelIN5flash19enable_sm80_to_sm89INS1_16FlashAttnBwdSm80INS1_25CollectiveMainloopBwdSm80ILi2ELi2EN4cute5tupleIJNS5_1CILi128EEES8_NS7_ILi64EEEEEENS_10bfloat16_tEfNS_4arch4Sm80ELb0ELb1ELb1ELb0ELb1ELb0ELb0ELb0ELi2ELi4ELi4ELi4ELb0EEENS1_24CollectiveEpilogueBwdGQAISA_fSD_Li256ELb0ELb1EEENS1_19SingleTileSchedulerILb0ELb0ELb0ELi128EEEEEEEEEvNT_6ParamsE$_ZN4cute12iter_adaptorIPfNS_8gmem_ptrIS1_EEEC2ES1_:
[----:B------:R-:W-:Y:S02]  /*5730*/  IADD3 R2, R62, -c[0x0][0x20], RZ ;  /* 0x800008003e027a10 */ /* 0x000fe40007ffe0ff */
[----:B------:R-:W-:-:S03]  /*5740*/  MOV R5, 0x0 ;  /* 0x0000000000057802 */ /* 0x000fc60000000f00 */
[----:B------:R1:W-:Y:S01]  /*5750*/  STL.64 [R2], R10 ;  /* 0x0000000a02007387 */ /* 0x0003e20000100a00 */
[----:B------:R-:W-:Y:S05]  /*5760*/  RET.REL.NODEC R4 `(_ZN7cutlass13device_kernelIN5flash19enable_sm80_to_sm89INS1_16FlashAttnBwdSm80INS1_25CollectiveMainloopBwdSm80ILi2ELi2EN4cute5tupleIJNS5_1CILi128EEES8_NS7_ILi64EEEEEENS_10bfloat16_tEfNS_4arch4Sm80ELb0ELb1ELb1ELb0ELb1ELb0ELb0ELb0ELi2ELi4ELi4ELi4ELb0EEENS1_24CollectiveEpilogueBwdGQAISA_fSD_Li256ELb0ELb1EEENS1_19SingleTileSchedulerILb0ELb0ELb0ELi128EEEEEEEEEvNT_6ParamsE) ;  /* 0xffffa89004007950 */ /* 0x000fea0003c3ffff */
        .type           $_ZN7cutlass13device_kernelIN5flash19enable_sm80_to_sm89INS1_16FlashAttnBwdSm80INS1_25CollectiveMainloopBwdSm80ILi2ELi2EN4cute5tupleIJNS5_1CILi128EEES8_NS7_ILi64EEEEEENS_10bfloat16_tEfNS_4arch4Sm80ELb0ELb1ELb1ELb0ELb1ELb0ELb0ELb0ELi2ELi4ELi4ELi4ELb0EEENS1_24CollectiveEpilogueBwdGQAISA_fSD_Li256ELb0ELb1EEENS1_19SingleTileSchedulerILb0ELb0ELb0ELi128EEEEEEEEEvNT_6ParamsE$_ZN4cute12iter_adaptorIPfNS_8smem_ptrIS1_EEEC2ES1_,@function
        .size           $_ZN7cutlass13device_kernelIN5flash19enable_sm80_to_sm89INS1_16FlashAttnBwdSm80INS1_25CollectiveMainloopBwdSm80ILi2ELi2EN4cute5tupleIJNS5_1CILi128EEES8_NS7_ILi64EEEEEENS_10bfloat16_tEfNS_4arch4Sm80ELb0ELb1ELb1ELb0ELb1ELb0ELb0ELb0ELi2ELi4ELi4ELi4ELb0EEENS1_24CollectiveEpilogueBwdGQAISA_fSD_Li256ELb0ELb1EEENS1_19SingleTileSchedulerILb0ELb0ELb0ELi128EEEEEEEEEvNT_6ParamsE$_ZN4cute12iter_adaptorIPfNS_8smem_ptrIS1_EEEC2ES1_,($_ZN7cutlass13device_kernelIN5flash19enable_sm80_to_sm89INS1_16FlashAttnBwdSm80INS1_25CollectiveMainloopBwdSm80ILi2ELi2EN4cute5tupleIJNS5_1CILi128EEES8_NS7_ILi64EEEEEENS_10bfloat16_tEfNS_4arch4Sm80ELb0ELb1ELb1ELb0ELb1ELb0ELb0ELb0ELi2ELi4ELi4ELi4ELb0EEENS1_24CollectiveEpilogueBwdGQAISA_fSD_Li256ELb0ELb1EEENS1_19SingleTileSchedulerILb0ELb0ELb0ELi128EEEEEEEEEvNT_6ParamsE$_ZN4cute12iter_adaptorIPjNS_8smem_ptrIS1_EEEC2ES1_ - $_ZN7cutlass13device_kernelIN5flash19enable_sm80_to_sm89INS1_16FlashAttnBwdSm80INS1_25CollectiveMainloopBwdSm80ILi2ELi2EN4cute5tupleIJNS5_1CILi128EEES8_NS7_ILi64EEEEEENS_10bfloat16_tEfNS_4arch4Sm80ELb0ELb1ELb1ELb0ELb1ELb0ELb0ELb0ELi2ELi4ELi4ELi4ELb0EEENS1_24CollectiveEpilogueBwdGQAISA_fSD_Li256ELb0ELb1EEENS1_19SingleTileSchedulerILb0ELb0ELb0ELi128EEEEEEEEEvNT_6ParamsE$_ZN4cute12iter_adaptorIPfNS_8smem_ptrIS1_EEEC2ES1_)
$_ZN7cutlass13device_kernelIN5flash19enable_sm80_to_sm89INS1_16FlashAttnBwdSm80INS1_25CollectiveMainloopBwdSm80ILi2ELi2EN4cute5tupleIJNS5_1CILi128EEES8_NS7_ILi64EEEEEENS_10bfloat16_tEfNS_4arch4Sm80ELb0ELb1ELb1ELb0ELb1ELb0ELb0ELb0ELi2ELi4ELi4ELi4ELb0EEENS1_24CollectiveEpilogueBwdGQAISA_fSD_Li256ELb0ELb1EEENS1_19SingleTileSchedulerILb0ELb0ELb0ELi128EEEEEEEEEvNT_6ParamsE$_ZN4cute12iter_adaptorIPfNS_8smem_ptrIS1_EEEC2ES1_:
[----:B------:R-:W-:Y:S02]  /*5770*/  IADD3 R6, R6, -c[0x0][0x20], RZ ;  /* 0x8000080006067a10 */ /* 0x000fe40007ffe0ff */
[----:B------:R-:W-:-:S03]  /*5780*/  MOV R11, 0x0 ;  /* 0x00000000000b7802 */ /* 0x000fc60000000f00 */
[----:B------:R1:W-:Y:S01]  /*5790*/  STL.64 [R6], R2 ;  /* 0x0000000206007387 */ /* 0x0003e20000100a00 */
[----:B------:R-:W-:Y:S05]  /*57a0*/  RET.REL.NODEC R10 `(_ZN7cutlass13device_kernelIN5flash19enable_sm80_to_sm89INS1_16FlashAttnBwdSm80INS1_25CollectiveMainloopBwdSm80ILi2ELi2EN4cute5tupleIJNS5_1CILi128EEES8_NS7_ILi64EEEEEENS_10bfloat16_tEfNS_4arch4Sm80ELb0ELb1ELb1ELb0ELb1ELb0ELb0ELb0ELi2ELi4ELi4ELi4ELb0EEENS1_24CollectiveEpilogueBwdGQAISA_fSD_Li256ELb0ELb1EEENS1_19SingleTileSchedulerILb0ELb0ELb0ELi128EEEEEEEEEvNT_6ParamsE) ;  /* 0xffffa8500a007950 */ /* 0x000fea0003c3ffff */
        .type           $_ZN7cutlass13device_kernelIN5flash19enable_sm80_to_sm89INS1_16FlashAttnBwdSm80INS1_25CollectiveMainloopBwdSm80ILi2ELi2EN4cute5tupleIJNS5_1CILi128EEES8_NS7_ILi64EEEEEENS_10bfloat16_tEfNS_4arch4Sm80ELb0ELb1ELb1ELb0ELb1ELb0ELb0ELb0ELi2ELi4ELi4ELi4ELb0EEENS1_24CollectiveEpilogueBwdGQAISA_fSD_Li256ELb0ELb1EEENS1_19SingleTileSchedulerILb0ELb0ELb0ELi128EEEEEEEEEvNT_6ParamsE$_ZN4cute12iter_adaptorIPjNS_8smem_ptrIS1_EEEC2ES1_,@function
        .size           $_ZN7cutlass13device_kernelIN5flash19enable_sm80_to_sm89INS1_16FlashAttnBwdSm80INS1_25CollectiveMainloopBwdSm80ILi2ELi2EN4cute5tupleIJNS5_1CILi128EEES8_NS7_ILi64EEEEEENS_10bfloat16_tEfNS_4arch4Sm80ELb0ELb1ELb1ELb0ELb1ELb0ELb0ELb0ELi2ELi4ELi4ELi4ELb0EEENS1_24CollectiveEpilogueBwdGQAISA_fSD_Li256ELb0ELb1EEENS1_19SingleTileSchedulerILb0ELb0ELb0ELi128EEEEEEEEEvNT_6ParamsE$_ZN4cute12iter_adaptorIPjNS_8smem_ptrIS1_EEEC2ES1_,($_ZN7cutlass13device_kernelIN5flash19enable_sm80_to_sm89INS1_16FlashAttnBwdSm80INS1_25CollectiveMainloopBwdSm80ILi2ELi2EN4cute5tupleIJNS5_1CILi128EEES8_NS7_ILi64EEEEEENS_10bfloat16_tEfNS_4arch4Sm80ELb0ELb1ELb1ELb0ELb1ELb0ELb0ELb0ELi2ELi4ELi4ELi4ELb0EEENS1_24CollectiveEpilogueBwdGQAISA_fSD_Li256ELb0ELb1EEENS1_19SingleTileSchedulerILb0ELb0ELb0ELi128EEEEEEEEEvNT_6ParamsE$_ZN4cute3eso3ESOILb0ELb0EJNS_14ComposedLayoutINS_7SwizzleILi3ELi3ELi3EEENS_9MixedBitsILj0ELj432EEENS_6LayoutINS_5tupleIJNS8_IJNS_1CILi2EEESA_SA_EEESA_NS9_ILi8EEEEEENS8_IJNS8_IJNS9_ILi64EEESC_NS9_ILi512EEEEEENS9_ILi8192EEENS9_ILi1024EEEEEEEEEENS_10ViewEngineINS_8smem_ptrIPN7cutlass10bfloat16_tEEEEEEEC2ERKSL_RKSS_ - $_ZN7cutlass13device_kernelIN5flash19enable_sm80_to_sm89INS1_16FlashAttnBwdSm80INS1_25CollectiveMainloopBwdSm80ILi2ELi2EN4cute5tupleIJNS5_1CILi128EEES8_NS7_ILi64EEEEEENS_10bfloat16_tEfNS_4arch4Sm80ELb0ELb1ELb1ELb0ELb1ELb0ELb0ELb0ELi2ELi4ELi4ELi4ELb0EEENS1_24CollectiveEpilogueBwdGQAISA_fSD_Li256ELb0ELb1EEENS1_19SingleTileSchedulerILb0ELb0ELb0ELi128EEEEEEEEEvNT_6ParamsE$_ZN4cute12iter_adaptorIPjNS_8smem_ptrIS1_EEEC2ES1_)
$_ZN7cutlass13device_kernelIN5flash19enable_sm80_to_sm89INS1_16FlashAttnBwdSm80INS1_25CollectiveMainloopBwdSm80ILi2ELi2EN4cute5tupleIJNS5_1CILi128EEES8_NS7_ILi64EEEEEENS_10bfloat16_tEfNS_4arch4Sm80ELb0ELb1ELb1ELb0ELb1ELb0ELb0ELb0ELi2ELi4ELi4ELi4ELb0EEENS1_24CollectiveEpilogueBwdGQAISA_fSD_Li256ELb0ELb1EEENS1_19SingleTileSchedulerILb0ELb0ELb0ELi128EEEEEEEEEvNT_6ParamsE$_ZN4cute12iter_adaptorIPjNS_8smem_ptrIS1_EEEC2ES1_:
[----:B------:R-:W-:Y:S02]  /*57b0*/  IADD3 R6, R58, -c[0x0][0x20], RZ ;  /* 0x800008003a067a10 */ /* 0x000fe40007ffe0ff */
[----:B------:R-:W-:-:S03]  /*57c0*/  MOV R11, 0x0 ;  /* 0x00000000000b7802 */ /* 0x000fc60000000f00 */
[----:B------:R1:W-:Y:S01]  /*57d0*/  STL.64 [R6], R2 ;  /* 0x0000000206007387 */ /* 0x0003e20000100a00 */
[----:B------:R-:W-:Y:S05]  /*57e0*/  RET.REL.NODEC R10 `(_ZN7cutlass13device_kernelIN5flash19enable_sm80_to_sm89INS1_16FlashAttnBwdSm80INS1_25CollectiveMainloopBwdSm80ILi2ELi2EN4cute5tupleIJNS5_1CILi128EEES8_NS7_ILi64EEEEEENS_10bfloat16_tEfNS_4arch4Sm80ELb0ELb1ELb1ELb0ELb1ELb0ELb0ELb0ELi2ELi4ELi4ELi4ELb0EEENS1_24CollectiveEpilogueBwdGQAISA_fSD_Li256ELb0ELb1EEENS1_19SingleTileSchedulerILb0ELb0ELb0ELi128EEEEEEEEEvNT_6ParamsE) ;  /* 0xffffa8100a007950 */ /* 0x000fea0003c3ffff */
        .type           $_ZN7cutlass13device_kernelIN5flash19enable_sm80_to_sm89INS1_16FlashAttnBwdSm80INS1_25CollectiveMainloopBwdSm80ILi2ELi2EN4cute5tupleIJNS5_1CILi128EEES8_NS7_ILi64EEEEEENS_10bfloat16_tEfNS_4arch4Sm80ELb0ELb1ELb1ELb0ELb1ELb0ELb0ELb0ELi2ELi4ELi4ELi4ELb0EEENS1_24CollectiveEpilogueBwdGQAISA_fSD_Li256ELb0ELb1EEENS1_19SingleTileSchedulerILb0ELb0ELb0ELi128EEEEEEEEEvNT_6ParamsE$_ZN4cute3eso3ESOILb0ELb0EJNS_14ComposedLayoutINS_7SwizzleILi3ELi3ELi3EEENS_9MixedBitsILj0ELj432EEENS_6LayoutINS_5tupleIJNS8_IJNS_1CILi2EEESA_SA_EEESA_NS9_ILi8EEEEEENS8_IJNS8_IJNS9_ILi64EEESC_NS9_ILi512EEEEEENS9_ILi8192EEENS9_ILi1024EEEEEEEEEENS_10ViewEngineINS_8smem_ptrIPN7cutlass10bfloat16_tEEEEEEEC2ERKSL_RKSS_,@function
        .size           $_ZN7cutlass13device_kernelIN5flash19enable_sm80_to_sm89INS1_16FlashAttnBwdSm80INS1_25CollectiveMainloopBwdSm80ILi2ELi2EN4cute5tupleIJNS5_1CILi128EEES8_NS7_ILi64EEEEEENS_10bfloat16_tEfNS_4arch4Sm80ELb0ELb1ELb1ELb0ELb1ELb0ELb0ELb0ELi2ELi4ELi4ELi4ELb0EEENS1_24CollectiveEpilogueBwdGQAISA_fSD_Li256ELb0ELb1EEENS1_19SingleTileSchedulerILb0ELb0ELb0ELi128EEEEEEEEEvNT_6ParamsE$_ZN4cute3eso3ESOILb0ELb0EJNS_14ComposedLayoutINS_7SwizzleILi3ELi3ELi3EEENS_9MixedBitsILj0ELj432EEENS_6LayoutINS_5tupleIJNS8_IJNS_1CILi2EEESA_SA_EEESA_NS9_ILi8EEEEEENS8_IJNS8_IJNS9_ILi64EEESC_NS9_ILi512EEEEEENS9_ILi8192EEENS9_ILi1024EEEEEEEEEENS_10ViewEngineINS_8smem_ptrIPN7cutlass10bfloat16_tEEEEEEEC2ERKSL_RKSS_,($_ZN7cutlass13device_kernelIN5flash19enable_sm80_to_sm89INS1_16FlashAttnBwdSm80INS1_25CollectiveMainloopBwdSm80ILi2ELi2EN4cute5tupleIJNS5_1CILi128EEES8_NS7_ILi64EEEEEENS_10bfloat16_tEfNS_4arch4Sm80ELb0ELb1ELb1ELb0ELb1ELb0ELb0ELb0ELi2ELi4ELi4ELi4ELb0EEENS1_24CollectiveEpilogueBwdGQAISA_fSD_Li256ELb0ELb1EEENS1_19SingleTileSchedulerILb0ELb0ELb0ELi128EEEEEEEEEvNT_6ParamsE$_ZN4cute3eso3ESOILb0ELb0EJNS_14ComposedLayoutINS_7SwizzleILi3ELi3ELi3EEENS_9MixedBitsILj0ELj432EEENS_6LayoutINS_5tupleIJNS8_IJNS_1CILi2EEESA_SA_EEESA_NS9_ILi8EEEEEENS8_IJNS8_IJNS9_ILi64EEESC_NS9_ILi512EEEEEENS9_ILi8192EEENS9_ILi1024EEEEEEEEEEiEEC2ERKSL_RKi - $_ZN7cutlass13device_kernelIN5flash19enable_sm80_to_sm89INS1_16FlashAttnBwdSm80INS1_25CollectiveMainloopBwdSm80ILi2ELi2EN4cute5tupleIJNS5_1CILi128EEES8_NS7_ILi64EEEEEENS_10bfloat16_tEfNS_4arch4Sm80ELb0ELb1ELb1ELb0ELb1ELb0ELb0ELb0ELi2ELi4ELi4ELi4ELb0EEENS1_24CollectiveEpilogueBwdGQAISA_fSD_Li256ELb0ELb1EEENS1_19SingleTileSchedulerILb0ELb0ELb0ELi128EEEEEEEEEvNT_6ParamsE$_ZN4cute3eso3ESOILb0ELb0EJNS_14ComposedLayoutINS_7SwizzleILi3ELi3ELi3EEENS_9MixedBitsILj0ELj432EEENS_6LayoutINS_5tupleIJNS8_IJNS_1CILi2EEESA_SA_EEESA_NS9_ILi8EEEEEENS8_IJNS8_IJNS9_ILi64EEESC_NS9_ILi512EEEEEENS9_ILi8192EEENS9_ILi1024EEEEEEEEEENS_10ViewEngineINS_8smem_ptrIPN7cutlass10bfloat16_tEEEEEEEC2ERKSL_RKSS_)
$_ZN7cutlass13device_kernelIN5flash19enable_sm80_to_sm89INS1_16FlashAttnBwdSm80INS1_25CollectiveMainloopBwdSm80ILi2ELi2EN4cute5tupleIJNS5_1CILi128EEES8_NS7_ILi64EEEEEENS_10bfloat16_tEfNS_4arch4Sm80ELb0ELb1ELb1ELb0ELb1ELb0ELb0ELb0ELi2ELi4ELi4ELi4ELb0EEENS1_24CollectiveEpilogueBwdGQAISA_fSD_Li256ELb0ELb1EEENS1_19SingleTileSchedulerILb0ELb0ELb0ELi128EEEEEEEEEvNT_6ParamsE$_ZN4cute3eso3ESOILb0ELb0EJNS_14ComposedLayoutINS_7SwizzleILi3ELi3ELi3EEENS_9MixedBitsILj0ELj432EEENS_6LayoutINS_5tupleIJNS8_IJNS_1CILi2EEESA_SA_EEESA_NS9_ILi8EEEEEENS8_IJNS8_IJNS9_ILi64EEESC_NS9_ILi512EEEEEENS9_ILi8192EEENS9_ILi1024EEEEEEEEEENS_10ViewEngineINS_8smem_ptrIPN7cutlass10bfloat16_tEEEEEEEC2ERKSL_RKSS_:
[----:B------:R-:W-:Y:S02]  /*57f0*/  IADD3 R3, R25, -c[0x0][0x20], RZ ;  /* 0x8000080019037a10 */ /* 0x000fe40007ffe0ff */
[----:B------:R-:W-:-:S03]  /*5800*/  IADD3 R2, R24, -c[0x0][0x20], RZ ;  /* 0x8000080018027a10 */ /* 0x000fc60007ffe0ff */
[----:B------:R1:W-:Y:S04]  /*5810*/  STL [R3], R6 ;  /* 0x0000000603007387 */ /* 0x0003e80000100800 */
[----:B------:R-:W2:Y:S01]  /*5820*/  LDL.64 R8, [R2] ;  /* 0x0000000002087983 */ /* 0x000ea20000100a00 */
[----:B------:R-:W-:-:S03]  /*5830*/  IMAD.MOV.U32 R5, RZ, RZ, 0x0 ;  /* 0x00000000ff057424 */ /* 0x000fc600078e00ff */
[----:B--2---:R1:W-:Y:S01]  /*5840*/  STL.64 [R3+0x8], R8 ;  /* 0x0000080803007387 */ /* 0x0043e20000100a00 */
[----:B------:R-:W-:Y:S05]  /*5850*/  RET.REL.NODEC R4 `(_ZN7cutlass13device_kernelIN5flash19enable_sm80_to_sm89INS1_16FlashAttnBwdSm80INS1_25CollectiveMainloopBwdSm80ILi2ELi2EN4cute5tupleIJNS5_1CILi128EEES8_NS7_ILi64EEEEEENS_10bfloat16_tEfNS_4arch4Sm80ELb0ELb1ELb1ELb0ELb1ELb0ELb0ELb0ELi2ELi4ELi4ELi4ELb0EEENS1_24CollectiveEpilogueBwdGQAISA_fSD_Li256ELb0ELb1EEENS1_19SingleTileSchedulerILb0ELb0ELb0ELi128EEEEEEEEEvNT_6ParamsE) ;  /* 0xffffa7a004007950 */ /* 0x000fea0003c3ffff */
        .type           $_ZN7cutlass13device_kernelIN5flash19enable_sm80_to_sm89INS1_16FlashAttnBwdSm80INS1_25CollectiveMainloopBwdSm80ILi2ELi2EN4cute5tupleIJNS5_1CILi128EEES8_NS7_ILi64EEEEEENS_10bfloat16_tEfNS_4arch4Sm80ELb0ELb1ELb1ELb0ELb1ELb0ELb0ELb0ELi2ELi4ELi4ELi4ELb0EEENS1_24CollectiveEpilogueBwdGQAISA_fSD_Li256ELb0ELb1EEENS1_19SingleTileSchedulerILb0ELb0ELb0ELi128EEEEEEEEEvNT_6ParamsE$_ZN4cute3eso3ESOILb0ELb0EJNS_14ComposedLayoutINS_7SwizzleILi3ELi3ELi3EEENS_9MixedBitsILj0ELj432EEENS_6LayoutINS_5tupleIJNS8_IJNS_1CILi2EEESA_SA_EEESA_NS9_ILi8EEEEEENS8_IJNS8_IJNS9_ILi64EEESC_NS9_ILi512EEEEEENS9_ILi8192EEENS9_ILi1024EEEEEEEEEEiEEC2ERKSL_RKi,@function
        .size           $_ZN7cutlass13device_kernelIN5flash19enable_sm80_to_sm89INS1_16FlashAttnBwdSm80INS1_25CollectiveMainloopBwdSm80ILi2ELi2EN4cute5tupleIJNS5_1CILi128EEES8_NS7_ILi64EEEEEENS_10bfloat16_tEfNS_4arch4Sm80ELb0ELb1ELb1ELb0ELb1ELb0ELb0ELb0ELi2ELi4ELi4ELi4ELb0EEENS1_24CollectiveEpilogueBwdGQAISA_fSD_Li256ELb0ELb1EEENS1_19SingleTileSchedulerILb0ELb0ELb0ELi128EEEEEEEEEvNT_6ParamsE$_ZN4cute3eso3ESOILb0ELb0EJNS_14ComposedLayoutINS_7SwizzleILi3ELi3ELi3EEENS_9MixedBitsILj0ELj432EEENS_6LayoutINS_5tupleIJNS8_IJNS_1CILi2EEESA_SA_EEESA_NS9_ILi8EEEEEENS8_IJNS8_IJNS9_ILi64EEESC_NS9_ILi512EEEEEENS9_ILi8192EEENS9_ILi1024EEEEEEEEEEiEEC2ERKSL_RKi,($_ZN7cutlass13device_kernelIN5flash19enable_sm80_to_sm89INS1_16FlashAttnBwdSm80INS1_25CollectiveMainloopBwdSm80ILi2ELi2EN4cute5tupleIJNS5_1CILi128EEES8_NS7_ILi64EEEEEENS_10bfloat16_tEfNS_4arch4Sm80ELb0ELb1ELb1ELb0ELb1ELb0ELb0ELb0ELi2ELi4ELi4ELi4ELb0EEENS1_24CollectiveEpilogueBwdGQAISA_fSD_Li256ELb0ELb1EEENS1_19SingleTileSchedulerILb0ELb0ELb0ELi128EEEEEEEEEvNT_6ParamsE$_ZN4cute3eso3ESOILb0ELb0EJNS_5tupleIJNS_1CILi0EEENS2_IJNS3_ILi1EEENS3_ILi256EEEiEEEEEENS3_ILi2048EEENS2_IJiNS3_ILi4096EEEEEEEEC2ERKS8_RKS9_RKSB_ - $_ZN7cutlass13device_kernelIN5flash19enable_sm80_to_sm89INS1_16FlashAttnBwdSm80INS1_25CollectiveMainloopBwdSm80ILi2ELi2EN4cute5tupleIJNS5_1CILi128EEES8_NS7_ILi64EEEEEENS_10bfloat16_tEfNS_4arch4Sm80ELb0ELb1ELb1ELb0ELb1ELb0ELb0ELb0ELi2ELi4ELi4ELi4ELb0EEENS1_24CollectiveEpilogueBwdGQAISA_fSD_Li256ELb0ELb1EEENS1_19SingleTileSchedulerILb0ELb0ELb0ELi128EEEEEEEEEvNT_6ParamsE$_ZN4cute3eso3ESOILb0ELb0EJNS_14ComposedLayoutINS_7SwizzleILi3ELi3ELi3EEENS_9MixedBitsILj0ELj432EEENS_6LayoutINS_5tupleIJNS8_IJNS_1CILi2EEESA_SA_EEESA_NS9_ILi8EEEEEENS8_IJNS8_IJNS9_ILi64EEESC_NS9_ILi512EEEEEENS9_ILi8192EEENS9_ILi1024EEEEEEEEEEiEEC2ERKSL_RKi)
$_ZN7cutlass13device_kernelIN5flash19enable_sm80_to_sm89INS1_16FlashAttnBwdSm80INS1_25CollectiveMainloopBwdSm80ILi2ELi2EN4cute5tupleIJNS5_1CILi128EEES8_NS7_ILi64EEEEEENS_10bfloat16_tEfNS_4arch4Sm80ELb0ELb1ELb1ELb0ELb1ELb0ELb0ELb0ELi2ELi4ELi4ELi4ELb0EEENS1_24CollectiveEpilogueBwdGQAISA_fSD_Li256ELb0ELb1EEENS1_19SingleTileSchedulerILb0ELb0ELb0ELi128EEEEEEEEEvNT_6ParamsE$_ZN4cute3eso3ESOILb0ELb0EJNS_14ComposedLayoutINS_7SwizzleILi3ELi3ELi3EEENS_9MixedBitsILj0ELj432EEENS_6LayoutINS_5tupleIJNS8_IJNS_1CILi2EEESA_SA_EEESA_NS9_ILi8EEEEEENS8_IJNS8_IJNS9_ILi64EEESC_NS9_ILi512EEEEEENS9_ILi8192EEENS9_ILi1024EEEEEEEEEEiEEC2ERKSL_RKi:
[----:B------:R-:W-:Y:S02]  /*5860*/  IADD3 R5, R25, -c[0x0][0x20], RZ ;  /* 0x8000080019057a10 */ /* 0x000fe40007ffe0ff */
[----:B------:R-:W-:-:S03]  /*5870*/  IADD3 R3, R45, -c[0x0][0x20], RZ ;  /* 0x800008002d037a10 */ /* 0x000fc60007ffe0ff */
[----:B------:R1:W-:Y:S04]  /*5880*/  STL [R5], R2 ;  /* 0x0000000205007387 */ /* 0x0003e80000100800 */
[----:B------:R-:W2:Y:S01]  /*5890*/  LDL R6, [R3] ;  /* 0x0000000003067983 */ /* 0x000ea20000100800 */
[----:B------:R-:W-:Y:S02]  /*58a0*/  IMAD.MOV.U32 R8, RZ, RZ, R4 ;  /* 0x000000ffff087224 */ /* 0x000fe400078e0004 */
[----:B------:R-:W-:Y:S01]  /*58b0*/  IMAD.MOV.U32 R9, RZ, RZ, 0x0 ;  /* 0x00000000ff097424 */ /* 0x000fe200078e00ff */
[----:B--2---:R1:W-:Y:S03]  /*58c0*/  STL [R5+0x4], R6 ;  /* 0x0000040605007387 */ /* 0x0043e60000100800 */
[----:B------:R-:W-:Y:S05]  /*58d0*/  RET.REL.NODEC R8 `(_ZN7cutlass13device_kernelIN5flash19enable_sm80_to_sm89INS1_16FlashAttnBwdSm80INS1_25CollectiveMainloopBwdSm80ILi2ELi2EN4cute5tupleIJNS5_1CILi128EEES8_NS7_ILi64EEEEEENS_10bfloat16_tEfNS_4arch4Sm80ELb0ELb1ELb1ELb0ELb1ELb0ELb0ELb0ELi2ELi4ELi4ELi4ELb0EEENS1_24CollectiveEpilogueBwdGQAISA_fSD_Li256ELb0ELb1EEENS1_19SingleTileSchedulerILb0ELb0ELb0ELi128EEEEEEEEEvNT_6ParamsE) ;  /* 0xffffa72008007950 */ /* 0x000fea0003c3ffff */
        .type           $_ZN7cutlass13device_kernelIN5flash19enable_sm80_to_sm89INS1_16FlashAttnBwdSm80INS1_25CollectiveMainloopBwdSm80ILi2ELi2EN4cute5tupleIJNS5_1CILi128EEES8_NS7_ILi64EEEEEENS_10bfloat16_tEfNS_4arch4Sm80ELb0ELb1ELb1ELb0ELb1ELb0ELb0ELb0ELi2ELi4ELi4ELi4ELb0EEENS1_24CollectiveEpilogueBwdGQAISA_fSD_Li256ELb0ELb1EEENS1_19SingleTileSchedulerILb0ELb0ELb0ELi128EEEEEEEEEvNT_6ParamsE$_ZN4cute3eso3ESOILb0ELb0EJNS_5tupleIJNS_1CILi0EEENS2_IJNS3_ILi1EEENS3_ILi256EEEiEEEEEENS3_ILi2048EEENS2_IJiNS3_ILi4096EEEEEEEEC2ERKS8_RKS9_RKSB_,@function
        .size           $_ZN7cutlass13device_kernelIN5flash19enable_sm80_to_sm89INS1_16FlashAttnBwdSm80INS1_25CollectiveMainloopBwdSm80ILi2ELi2EN4cute5tupleIJNS5_1CILi128EEES8_NS7_ILi64EEEEEENS_10bfloat16_tEfNS_4arch4Sm80ELb0ELb1ELb1ELb0ELb1ELb0ELb0ELb0ELi2ELi4ELi4ELi4ELb0EEENS1_24CollectiveEpilogueBwdGQAISA_fSD_Li256ELb0ELb1EEENS1_19SingleTileSchedulerILb0ELb0ELb0ELi128EEEEEEEEEvNT_6ParamsE$_ZN4cute3eso3ESOILb0ELb0EJNS_5tupleIJNS_1CILi0EEENS2_IJNS3_ILi1EEENS3_ILi256EEEiEEEEEENS3_ILi2048EEENS2_IJiNS3_ILi4096EEEEEEEEC2ERKS8_RKS9_RKSB_,($_ZN7cutlass13device_kernelIN5flash19enable_sm80_to_sm89INS1_16FlashAttnBwdSm80INS1_25CollectiveMainloopBwdSm80ILi2ELi2EN4cute5tupleIJNS5_1CILi128EEES8_NS7_ILi64EEEEEENS_10bfloat16_tEfNS_4arch4Sm80ELb0ELb1ELb1ELb0ELb1ELb0ELb0ELb0ELi2ELi4ELi4ELi4ELb0EEENS1_24CollectiveEpilogueBwdGQAISA_fSD_Li256ELb0ELb1EEENS1_19SingleTileSchedulerILb0ELb0ELb0ELi128EEEEEEEEEvNT_6ParamsE$_ZN4cute3eso3ESOILb0ELb0EJNS_5tupleIJNS_1CILi1EEENS3_ILi512EEEiEEENS3_ILi4096EEENS2_IJNS2_IJiiEEENS3_ILi8192EEEEEEEEC2ERKS6_RKS7_RKSA_ - $_ZN7cutlass13device_kernelIN5flash19enable_sm80_to_sm89INS1_16FlashAttnBwdSm80INS1_25CollectiveMainloopBwdSm80ILi2ELi2EN4cute5tupleIJNS5_1CILi128EEES8_NS7_ILi64EEEEEENS_10bfloat16_tEfNS_4arch4Sm80ELb0ELb1ELb1ELb0ELb1ELb0ELb0ELb0ELi2ELi4ELi4ELi4ELb0EEENS1_24CollectiveEpilogueBwdGQAISA_fSD_Li256ELb0ELb1EEENS1_19SingleTileSchedulerILb0ELb0ELb0ELi128EEEEEEEEEvNT_6ParamsE$_ZN4cute3eso3ESOILb0ELb0EJNS_5tupleIJNS_1CILi0EEENS2_IJNS3_ILi1EEENS3_ILi256EEEiEEEEEENS3_ILi2048EEENS2_IJiNS3_ILi4096EEEEEEEEC2ERKS8_RKS9_RKSB_)
$_ZN7cutlass13device_kernelIN5flash19enable_sm80_to_sm89INS1_16FlashAttnBwdSm80INS1_25CollectiveMainloopBwdSm80ILi2ELi2EN4cute5tupleIJNS5_1CILi128EEES8_NS7_ILi64EEEEEENS_10bfloat16_tEfNS_4arch4Sm80ELb0ELb1ELb1ELb0ELb1ELb0ELb0ELb0ELi2ELi4ELi4ELi4ELb0EEENS1_24CollectiveEpilogueBwdGQAISA_fSD_Li256ELb0ELb1EEENS1_19SingleTileSchedulerILb0ELb0ELb0ELi128EEEEEEEEEvNT_6ParamsE$_ZN4cute3eso3ESOILb0ELb0EJNS_5tupleIJNS_1CILi0EEENS2_IJNS3_ILi1EEENS3_ILi256EEEiEEEEEENS3_ILi2048EEENS2_IJiNS3_ILi4096EEEEEEEEC2ERKS8_RKS9_RKSB_:
[----:B------:R-:W-:Y:S02]  /*58e0*/  IADD3 R3, R58, -c[0x0][0x20], RZ ;  /* 0x800008003a037a10 */ /* 0x000fe40007ffe0ff */
[----:B------:R-:W-:-:S03]  /*58f0*/  IADD3 R2, R43, -c[0x0][0x20], RZ ;  /* 0x800008002b027a10 */ /* 0x000fc60007ffe0ff */
[----:B------:R1:W-:Y:S04]  /*5900*/  STL [R3], R37 ;  /* 0x0000002503007387 */ /* 0x0003e80000100800 */
[----:B------:R-:W2:Y:S01]  /*5910*/  LDL R2, [R2] ;  /* 0x0000000002027983 */ /* 0x000ea20000100800 */
[----:B------:R-:W-:-:S03]  /*5920*/  IMAD.MOV.U32 R5, RZ, RZ, 0x0 ;  /* 0x00000000ff057424 */ /* 0x000fc600078e00ff */
[----:B--2---:R1:W-:Y:S01]  /*5930*/  STL [R3+0x4], R2 ;  /* 0x0000040203007387 */ /* 0x0043e20000100800 */
[----:B------:R-:W-:Y:S05]  /*5940*/  RET.REL.NODEC R4 `(_ZN7cutlass13device_kernelIN5flash19enable_sm80_to_sm89INS1_16FlashAttnBwdSm80INS1_25CollectiveMainloopBwdSm80ILi2ELi2EN4cute5tupleIJNS5_1CILi128EEES8_NS7_ILi64EEEEEENS_10bfloat16_tEfNS_4arch4Sm80ELb0ELb1ELb1ELb0ELb1ELb0ELb0ELb0ELi2ELi4ELi4ELi4ELb0EEENS1_24CollectiveEpilogueBwdGQAISA_fSD_Li256ELb0ELb1EEENS1_19SingleTileSchedulerILb0ELb0ELb0ELi128EEEEEEEEEvNT_6ParamsE) ;  /* 0xffffa6b004007950 */ /* 0x000fea0003c3ffff */
        .type           $_ZN7cutlass13device_kernelIN5flash19enable_sm80_to_sm89INS1_16FlashAttnBwdSm80INS1_25CollectiveMainloopBwdSm80ILi2ELi2EN4cute5tupleIJNS5_1CILi128EEES8_NS7_ILi64EEEEEENS_10bfloat16_tEfNS_4arch4Sm80ELb0ELb1ELb1ELb0ELb1ELb0ELb0ELb0ELi2ELi4ELi4ELi4ELb0EEENS1_24CollectiveEpilogueBwdGQAISA_fSD_Li256ELb0ELb1EEENS1_19SingleTileSchedulerILb0ELb0ELb0ELi128EEEEEEEEEvNT_6ParamsE$_ZN4cute3eso3ESOILb0ELb0EJNS_5tupleIJNS_1CILi1EEENS3_ILi512EEEiEEENS3_ILi4096EEENS2_IJNS2_IJiiEEENS3_ILi8192EEEEEEEEC2ERKS6_RKS7_RKSA_,@function
        .size           $_ZN7cutlass13device_kernelIN5flash19enable_sm80_to_sm89INS1_16FlashAttnBwdSm80INS1_25CollectiveMainloopBwdSm80ILi2ELi2EN4cute5tupleIJNS5_1CILi128EEES8_NS7_ILi64EEEEEENS_10bfloat16_tEfNS_4arch4Sm80ELb0ELb1ELb1ELb0ELb1ELb0ELb0ELb0ELi2ELi4ELi4ELi4ELb0EEENS1_24CollectiveEpilogueBwdGQAISA_fSD_Li256ELb0ELb1EEENS1_19SingleTileSchedulerILb0ELb0ELb0ELi128EEEEEEEEEvNT_6ParamsE$_ZN4cute3eso3ESOILb0ELb0EJNS_5tupleIJNS_1CILi1EEENS3_ILi512EEEiEEENS3_ILi4096EEENS2_IJNS2_IJiiEEENS3_ILi8192EEEEEEEEC2ERKS6_RKS7_RKSA_,($_ZN7cutlass13device_kernelIN5flash19enable_sm80_to_sm89INS1_16FlashAttnBwdSm80INS1_25CollectiveMainloopBwdSm80ILi2ELi2EN4cute5tupleIJNS5_1CILi128EEES8_NS7_ILi64EEEEEENS_10bfloat16_tEfNS_4arch4Sm80ELb0ELb1ELb1ELb0ELb1ELb0ELb0ELb0ELi2ELi4ELi4ELi4ELb0EEENS1_24CollectiveEpilogueBwdGQAISA_fSD_Li256ELb0ELb1EEENS1_19SingleTileSchedulerILb0ELb0ELb0ELi128EEEEEEEEEvNT_6ParamsE$_ZN4cute3eso3ESOILb0ELb0EJNS_5tupleIJNS_1CILi1EEENS3_ILi512EEEiEEENS3_ILi4096EEENS2_IJiiEEEEEC2ERKS6_RKS7_RKS8_ - $_ZN7cutlass13device_kernelIN5flash19enable_sm80_to_sm89INS1_16FlashAttnBwdSm80INS1_25CollectiveMainloopBwdSm80ILi2ELi2EN4cute5tupleIJNS5_1CILi128EEES8_NS7_ILi64EEEEEENS_10bfloat16_tEfNS_4arch4Sm80ELb0ELb1ELb1ELb0ELb1ELb0ELb0ELb0ELi2ELi4ELi4ELi4ELb0EEENS1_24CollectiveEpilogueBwdGQAISA_fSD_Li256ELb0ELb1EEENS1_19SingleTileSchedulerILb0ELb0ELb0ELi128EEEEEEEEEvNT_6ParamsE$_ZN4cute3eso3ESOILb0ELb0EJNS_5tupleIJNS_1CILi1EEENS3_ILi512EEEiEEENS3_ILi4096EEENS2_IJNS2_IJiiEEENS3_ILi8192EEEEEEEEC2ERKS6_RKS7_RKSA_)
$_ZN7cutlass13device_kernelIN5flash19enable_sm80_to_sm89INS1_16FlashAttnBwdSm80INS1_25CollectiveMainloopBwdSm80ILi2ELi2EN4cute5tupleIJNS5_1CILi128EEES8_NS7_ILi64EEEEEENS_10bfloat16_tEfNS_4arch4Sm80ELb0ELb1ELb1ELb0ELb1ELb0ELb0ELb0ELi2ELi4ELi4ELi4ELb0EEENS1_24CollectiveEpilogueBwdGQAISA_fSD_Li256ELb0ELb1EEENS1_19SingleTileSchedulerILb0ELb0ELb0ELi128EEEEEEEEEvNT_6ParamsE$_ZN4cute3eso3ESOILb0ELb0EJNS_5tupleIJNS_1CILi1EEENS3_ILi512EEEiEEENS3_ILi4096EEENS2_IJNS2_IJiiEEENS3_ILi8192EEEEEEEEC2ERKS6_RKS7_RKSA_:
        /* <DEDUP_REMOVED lines=9> */
[----:B------:R-:W-:Y:S05]  /*59e0*/  RET.REL.NODEC R72 `(_ZN7cutlass13device_kernelIN5flash19enable_sm80_to_sm89INS1_16FlashAttnBwdSm80INS1_25CollectiveMainloopBwdSm80ILi2ELi2EN4cute5tupleIJNS5_1CILi128EEES8_NS7_ILi64EEEEEENS_10bfloat16_tEfNS_4arch4Sm80ELb0ELb1ELb1ELb0ELb1ELb0ELb0ELb0ELi2ELi4ELi4ELi4ELb0EEENS1_24CollectiveEpilogueBwdGQAISA_fSD_Li256ELb0ELb1EEENS1_19SingleTileSchedulerILb0ELb0ELb0ELi128EEEEEEEEEvNT_6ParamsE) ;  /* 0xffffa61048007950 */ /* 0x000fea0003c3ffff */
        .type           $_ZN7cutlass13device_kernelIN5flash19enable_sm80_to_sm89INS1_16FlashAttnBwdSm80INS1_25CollectiveMainloopBwdSm80ILi2ELi2EN4cute5tupleIJNS5_1CILi128EEES8_NS7_ILi64EEEEEENS_10bfloat16_tEfNS_4arch4Sm80ELb0ELb1ELb1ELb0ELb1ELb0ELb0ELb0ELi2ELi4ELi4ELi4ELb0EEENS1_24CollectiveEpilogueBwdGQAISA_fSD_Li256ELb0ELb1EEENS1_19SingleTileSchedulerILb0ELb0ELb0ELi128EEEEEEEEEvNT_6ParamsE$_ZN4cute3eso3ESOILb0ELb0EJNS_5tupleIJNS_1CILi1EEENS3_ILi512EEEiEEENS3_ILi4096EEENS2_IJiiEEEEEC2ERKS6_RKS7_RKS8_,@function
        .size           $_ZN7cutlass13device_kernelIN5flash19enable_sm80_to_sm89INS1_16FlashAttnBwdSm80INS1_25CollectiveMainloopBwdSm80ILi2ELi2EN4cute5tupleIJNS5_1CILi128EEES8_NS7_ILi64EEEEEENS_10bfloat16_tEfNS_4arch4Sm80ELb0ELb1ELb1ELb0ELb1ELb0ELb0ELb0ELi2ELi4ELi4ELi4ELb0EEENS1_24CollectiveEpilogueBwdGQAISA_fSD_Li256ELb0ELb1EEENS1_19SingleTileSchedulerILb0ELb0ELb0ELi128EEEEEEEEEvNT_6ParamsE$_ZN4cute3eso3ESOILb0ELb0EJNS_5tupleIJNS_1CILi1EEENS3_ILi512EEEiEEENS3_ILi4096EEENS2_IJiiEEEEEC2ERKS6_RKS7_RKS8_,($_ZN7cutlass13device_kernelIN5flash19enable_sm80_to_sm89INS1_16FlashAttnBwdSm80INS1_25CollectiveMainloopBwdSm80ILi2ELi2EN4cute5tupleIJNS5_1CILi128EEES8_NS7_ILi64EEEEEENS_10bfloat16_tEfNS_4arch4Sm80ELb0ELb1ELb1ELb0ELb1ELb0ELb0ELb0ELi2ELi4ELi4ELi4ELb0EEENS1_24CollectiveEpilogueBwdGQAISA_fSD_Li256ELb0ELb1EEENS1_19SingleTileSchedulerILb0ELb0ELb0ELi128EEEEEEEEEvNT_6ParamsE$_ZN4cute3eso3ESOILb0ELb0EJNS_5tupleIJNS_1CILi1EEEiEEENS3_ILi1024EEENS2_IJiiEEEEEC2ERKS5_RKS6_RKS7_ - $_ZN7cutlass13device_kernelIN5flash19enable_sm80_to_sm89INS1_16FlashAttnBwdSm80INS1_25CollectiveMainloopBwdSm80ILi2ELi2EN4cute5tupleIJNS5_1CILi128EEES8_NS7_ILi64EEEEEENS_10bfloat16_tEfNS_4arch4Sm80ELb0ELb1ELb1ELb0ELb1ELb0ELb0ELb0ELi2ELi4ELi4ELi4ELb0EEENS1_24CollectiveEpilogueBwdGQAISA_fSD_Li256ELb0ELb1EEENS1_19SingleTileSchedulerILb0ELb0ELb0ELi128EEEEEEEEEvNT_6ParamsE$_ZN4cute3eso3ESOILb0ELb0EJNS_5tupleIJNS_1CILi1EEENS3_ILi512EEEiEEENS3_ILi4096EEENS2_IJiiEEEEEC2ERKS6_RKS7_RKS8_)
$_ZN7cutlass13device_kernelIN5flash19enable_sm80_to_sm89INS1_16FlashAttnBwdSm80INS1_25CollectiveMainloopBwdSm80ILi2ELi2EN4cute5tupleIJNS5_1CILi128EEES8_NS7_ILi64EEEEEENS_10bfloat16_tEfNS_4arch4Sm80ELb0ELb1ELb1ELb0ELb1ELb0ELb0ELb0ELi2ELi4ELi4ELi4ELb0EEENS1_24CollectiveEpilogueBwdGQAISA_fSD_Li256ELb0ELb1EEENS1_19SingleTileSchedulerILb0ELb0ELb0ELi128EEEEEEEEEvNT_6ParamsE$_ZN4cute3eso3ESOILb0ELb0EJNS_5tupleIJNS_1CILi1EEENS3_ILi512EEEiEEENS3_ILi4096EEENS2_IJiiEEEEEC2ERKS6_RKS7_RKS8_:
        /* <DEDUP_REMOVED lines=8> */
[----:B------:R-:W-:Y:S05]  /*5a70*/  RET.REL.NODEC R4 `(_ZN7cutlass13device_kernelIN5flash19enable_sm80_to_sm89INS1_16FlashAttnBwdSm80INS1_25CollectiveMainloopBwdSm80ILi2ELi2EN4cute5tupleIJNS5_1CILi128EEES8_NS7_ILi64EEEEEENS_10bfloat16_tEfNS_4arch4Sm80ELb0ELb1ELb1ELb0ELb1ELb0ELb0ELb0ELi2ELi4ELi4ELi4ELb0EEENS1_24CollectiveEpilogueBwdGQAISA_fSD_Li256ELb0ELb1EEENS1_19SingleTileSchedulerILb0ELb0ELb0ELi128EEEEEEEEEvNT_6ParamsE) ;  /* 0xffffa58004007950 */ /* 0x000fea0003c3ffff */
        .type           $_ZN7cutlass13device_kernelIN5flash19enable_sm80_to_sm89INS1_16FlashAttnBwdSm80INS1_25CollectiveMainloopBwdSm80ILi2ELi2EN4cute5tupleIJNS5_1CILi128EEES8_NS7_ILi64EEEEEENS_10bfloat16_tEfNS_4arch4Sm80ELb0ELb1ELb1ELb0ELb1ELb0ELb0ELb0ELi2ELi4ELi4ELi4ELb0EEENS1_24CollectiveEpilogueBwdGQAISA_fSD_Li256ELb0ELb1EEENS1_19SingleTileSchedulerILb0ELb0ELb0ELi128EEEEEEEEEvNT_6ParamsE$_ZN4cute3eso3ESOILb0ELb0EJNS_5tupleIJNS_1CILi1EEEiEEENS3_ILi1024EEENS2_IJiiEEEEEC2ERKS5_RKS6_RKS7_,@function
        .size           $_ZN7cutlass13device_kernelIN5flash19enable_sm80_to_sm89INS1_16FlashAttnBwdSm80INS1_25CollectiveMainloopBwdSm80ILi2ELi2EN4cute5tupleIJNS5_1CILi128EEES8_NS7_ILi64EEEEEENS_10bfloat16_tEfNS_4arch4Sm80ELb0ELb1ELb1ELb0ELb1ELb0ELb0ELb0ELi2ELi4ELi4ELi4ELb0EEENS1_24CollectiveEpilogueBwdGQAISA_fSD_Li256ELb0ELb1EEENS1_19SingleTileSchedulerILb0ELb0ELb0ELi128EEEEEEEEEvNT_6ParamsE$_ZN4cute3eso3ESOILb0ELb0EJNS_5tupleIJNS_1CILi1EEEiEEENS3_ILi1024EEENS2_IJiiEEEEEC2ERKS5_RKS6_RKS7_,($_ZN7cutlass13device_kernelIN5flash19enable_sm80_to_sm89INS1_16FlashAttnBwdSm80INS1_25CollectiveMainloopBwdSm80ILi2ELi2EN4cute5tupleIJNS5_1CILi128EEES8_NS7_ILi64EEEEEENS_10bfloat16_tEfNS_4arch4Sm80ELb0ELb1ELb1ELb0ELb1ELb0ELb0ELb0ELi2ELi4ELi4ELi4ELb0EEENS1_24CollectiveEpilogueBwdGQAISA_fSD_Li256ELb0ELb1EEENS1_19SingleTileSchedulerILb0ELb0ELb0ELi128EEEEEEEEEvNT_6ParamsE$_ZN4cute3eso3ESOILb0ELb0EJNS_5tupleIJiNS_1CILi512EEEEEENS2_IJiiEEENS3_ILi1024EEEEEC2ERKS5_RKS6_RKS7_ - $_ZN7cutlass13device_kernelIN5flash19enable_sm80_to_sm89INS1_16FlashAttnBwdSm80INS1_25CollectiveMainloopBwdSm80ILi2ELi2EN4cute5tupleIJNS5_1CILi128EEES8_NS7_ILi64EEEEEENS_10bfloat16_tEfNS_4arch4Sm80ELb0ELb1ELb1ELb0ELb1ELb0ELb0ELb0ELi2ELi4ELi4ELi4ELb0EEENS1_24CollectiveEpilogueBwdGQAISA_fSD_Li256ELb0ELb1EEENS1_19SingleTileSchedulerILb0ELb0ELb0ELi128EEEEEEEEEvNT_6ParamsE$_ZN4cute3eso3ESOILb0ELb0EJNS_5tupleIJNS_1CILi1EEEiEEENS3_ILi1024EEENS2_IJiiEEEEEC2ERKS5_RKS6_RKS7_)
$_ZN7cutlass13device_kernelIN5flash19enable_sm80_to_sm89INS1_16FlashAttnBwdSm80INS1_25CollectiveMainloopBwdSm80ILi2ELi2EN4cute5tupleIJNS5_1CILi128EEES8_NS7_ILi64EEEEEENS_10bfloat16_tEfNS_4arch4Sm80ELb0ELb1ELb1ELb0ELb1ELb0ELb0ELb0ELi2ELi4ELi4ELi4ELb0EEENS1_24CollectiveEpilogueBwdGQAISA_fSD_Li256ELb0ELb1EEENS1_19SingleTileSchedulerILb0ELb0ELb0ELi128EEEEEEEEEvNT_6ParamsE$_ZN4cute3eso3ESOILb0ELb0EJNS_5tupleIJNS_1CILi1EEEiEEENS3_ILi1024EEENS2_IJiiEEEEEC2ERKS5_RKS6_RKS7_:
        /* <DEDUP_REMOVED lines=9> */
        .type           $_ZN7cutlass13device_kernelIN5flash19enable_sm80_to_sm89INS1_16FlashAttnBwdSm80INS1_25CollectiveMainloopBwdSm80ILi2ELi2EN4cute5tupleIJNS5_1CILi128EEES8_NS7_ILi64EEEEEENS_10bfloat16_tEfNS_4arch4Sm80ELb0ELb1ELb1ELb0ELb1ELb0ELb0ELb0ELi2ELi4ELi4ELi4ELb0EEENS1_24CollectiveEpilogueBwdGQAISA_fSD_Li256ELb0ELb1EEENS1_19SingleTileSchedulerILb0ELb0ELb0ELi128EEEEEEEEEvNT_6ParamsE$_ZN4cute3eso3ESOILb0ELb0EJNS_5tupleIJiNS_1CILi512EEEEEENS2_IJiiEEENS3_ILi1024EEEEEC2ERKS5_RKS6_RKS7_,@function
        .size           $_ZN7cutlass13device_kernelIN5flash19enable_sm80_to_sm89INS1_16FlashAttnBwdSm80INS1_25CollectiveMainloopBwdSm80ILi2ELi2EN4cute5tupleIJNS5_1CILi128EEES8_NS7_ILi64EEEEEENS_10bfloat16_tEfNS_4arch4Sm80ELb0ELb1ELb1ELb0ELb1ELb0ELb0ELb0ELi2ELi4ELi4ELi4ELb0EEENS1_24CollectiveEpilogueBwdGQAISA_fSD_Li256ELb0ELb1EEENS1_19SingleTileSchedulerILb0ELb0ELb0ELi128EEEEEEEEEvNT_6ParamsE$_ZN4cute3eso3ESOILb0ELb0EJNS_5tupleIJiNS_1CILi512EEEEEENS2_IJiiEEENS3_ILi1024EEEEEC2ERKS5_RKS6_RKS7_,($_ZN7cutlass13device_kernelIN5flash19enable_sm80_to_sm89INS1_16FlashAttnBwdSm80INS1_25CollectiveMainloopBwdSm80ILi2ELi2EN4cute5tupleIJNS5_1CILi128EEES8_NS7_ILi64EEEEEENS_10bfloat16_tEfNS_4arch4Sm80ELb0ELb1ELb1ELb0ELb1ELb0ELb0ELb0ELi2ELi4ELi4ELi4ELb0EEENS1_24CollectiveEpilogueBwdGQAISA_fSD_Li256ELb0ELb1EEENS1_19SingleTileSchedulerILb0ELb0ELb0ELi128EEEEEEEEEvNT_6ParamsE$_ZN4cute3eso3ESOILb0ELb0EJNS_5tupleIJiiEEEiNS_1CILi0EEEEEC2ERKS3_RKiRKS5_ - $_ZN7cutlass13device_kernelIN5flash19enable_sm80_to_sm89INS1_16FlashAttnBwdSm80INS1_25CollectiveMainloopBwdSm80ILi2ELi2EN4cute5tupleIJNS5_1CILi128EEES8_NS7_ILi64EEEEEENS_10bfloat16_tEfNS_4arch4Sm80ELb0ELb1ELb1ELb0ELb1ELb0ELb0ELb0ELi2ELi4ELi4ELi4ELb0EEENS1_24CollectiveEpilogueBwdGQAISA_fSD_Li256ELb0ELb1EEENS1_19SingleTileSchedulerILb0ELb0ELb0ELi128EEEEEEEEEvNT_6ParamsE$_ZN4cute3eso3ESOILb0ELb0EJNS_5tupleIJiNS_1CILi512EEEEEENS2_IJiiEEENS3_ILi1024EEEEEC2ERKS5_RKS6_RKS7_)
$_ZN7cutlass13device_kernelIN5flash19enable_sm80_to_sm89INS1_16FlashAttnBwdSm80INS1_25CollectiveMainloopBwdSm80ILi2ELi2EN4cute5tupleIJNS5_1CILi128EEES8_NS7_ILi64EEEEEENS_10bfloat16_tEfNS_4arch4Sm80ELb0ELb1ELb1ELb0ELb1ELb0ELb0ELb0ELi2ELi4ELi4ELi4ELb0EEENS1_24CollectiveEpilogueBwdGQAISA_fSD_Li256ELb0ELb1EEENS1_19SingleTileSchedulerILb0ELb0ELb0ELi128EEEEEEEEEvNT_6ParamsE$_ZN4cute3eso3ESOILb0ELb0EJNS_5tupleIJiNS_1CILi512EEEEEENS2_IJiiEEENS3_ILi1024EEEEEC2ERKS5_RKS6_RKS7_:
        /* <DEDUP_REMOVED lines=9> */
        .type           $_ZN7cutlass13device_kernelIN5flash19enable_sm80_to_sm89INS1_16FlashAttnBwdSm80INS1_25CollectiveMainloopBwdSm80ILi2ELi2EN4cute5tupleIJNS5_1CILi128EEES8_NS7_ILi64EEEEEENS_10bfloat16_tEfNS_4arch4Sm80ELb0ELb1ELb1ELb0ELb1ELb0ELb0ELb0ELi2ELi4ELi4ELi4ELb0EEENS1_24CollectiveEpilogueBwdGQAISA_fSD_Li256ELb0ELb1EEENS1_19SingleTileSchedulerILb0ELb0ELb0ELi128EEEEEEEEEvNT_6ParamsE$_ZN4cute3eso3ESOILb0ELb0EJNS_5tupleIJiiEEEiNS_1CILi0EEEEEC2ERKS3_RKiRKS5_,@function
        .size           $_ZN7cutlass13device_kernelIN5flash19enable_sm80_to_sm89INS1_16FlashAttnBwdSm80INS1_25CollectiveMainloopBwdSm80ILi2ELi2EN4cute5tupleIJNS5_1CILi128EEES8_NS7_ILi64EEEEEENS_10bfloat16_tEfNS_4arch4Sm80ELb0ELb1ELb1ELb0ELb1ELb0ELb0ELb0ELi2ELi4ELi4ELi4ELb0EEENS1_24CollectiveEpilogueBwdGQAISA_fSD_Li256ELb0ELb1EEENS1_19SingleTileSchedulerILb0ELb0ELb0ELi128EEEEEEEEEvNT_6ParamsE$_ZN4cute3eso3ESOILb0ELb0EJNS_5tupleIJiiEEEiNS_1CILi0EEEEEC2ERKS3_RKiRKS5_,($_ZN7cutlass13device_kernelIN5flash19enable_sm80_to_sm89INS1_16FlashAttnBwdSm80INS1_25CollectiveMainloopBwdSm80ILi2ELi2EN4cute5tupleIJNS5_1CILi128EEES8_NS7_ILi64EEEEEENS_10bfloat16_tEfNS_4arch4Sm80ELb0ELb1ELb1ELb0ELb1ELb0ELb0ELb0ELi2ELi4ELi4ELi4ELb0EEENS1_24CollectiveEpilogueBwdGQAISA_fSD_Li256ELb0ELb1EEENS1_19SingleTileSchedulerILb0ELb0ELb0ELi128EEEEEEEEEvNT_6ParamsE$_ZN4cute3eso3ESOILb0ELb0EJNS_6LayoutINS_5tupleIJNS3_IJNS3_IJNS_1CILi8EEENS4_ILi1EEEEEES6_EEENS3_IJNS3_IJS6_S6_EEENS4_ILi2EEEEEEEEENS3_IJNS3_IJNS3_IJS6_NS4_ILi0EEEEEESD_EEENS3_IJNS3_IJSD_SD_EEEiEEEEEEEENS_10ViewEngineINS_8smem_ptrIPN7cutlass10bfloat16_tEEEEEEEC2ERKSJ_RKSQ_ - $_ZN7cutlass13device_kernelIN5flash19enable_sm80_to_sm89INS1_16FlashAttnBwdSm80INS1_25CollectiveMainloopBwdSm80ILi2ELi2EN4cute5tupleIJNS5_1CILi128EEES8_NS7_ILi64EEEEEENS_10bfloat16_tEfNS_4arch4Sm80ELb0ELb1ELb1ELb0ELb1ELb0ELb0ELb0ELi2ELi4ELi4ELi4ELb0EEENS1_24CollectiveEpilogueBwdGQAISA_fSD_Li256ELb0ELb1EEENS1_19SingleTileSchedulerILb0ELb0ELb0ELi128EEEEEEEEEvNT_6ParamsE$_ZN4cute3eso3ESOILb0ELb0EJNS_5tupleIJiiEEEiNS_1CILi0EEEEEC2ERKS3_RKiRKS5_)
$_ZN7cutlass13device_kernelIN5flash19enable_sm80_to_sm89INS1_16FlashAttnBwdSm80INS1_25CollectiveMainloopBwdSm80ILi2ELi2EN4cute5tupleIJNS5_1CILi128EEES8_NS7_ILi64EEEEEENS_10bfloat16_tEfNS_4arch4Sm80ELb0ELb1ELb1ELb0ELb1ELb0ELb0ELb0ELi2ELi4ELi4ELi4ELb0EEENS1_24CollectiveEpilogueBwdGQAISA_fSD_Li256ELb0ELb1EEENS1_19SingleTileSchedulerILb0ELb0ELb0ELi128EEEEEEEEEvNT_6ParamsE$_ZN4cute3eso3ESOILb0ELb0EJNS_5tupleIJiiEEEiNS_1CILi0EEEEEC2ERKS3_RKiRKS5_:
[----:B------:R-:W-:Y:S02]  /*5ba0*/  IADD3 R3, R3, -c[0x0][0x20], RZ ;  /* 0x8000080003037a10 */ /* 0x000fe40007ffe0ff */
[----:B------:R-:W-:-:S03]  /*5bb0*/  IADD3 R2, R2, -c[0x0][0x20], RZ ;  /* 0x8000080002027a10 */ /* 0x000fc60007ffe0ff */
[----:B------:R1:W-:Y:S04]  /*5bc0*/  STL [R3], R10 ;  /* 0x0000000a03007387 */ /* 0x0003e80000100800 */
[----:B------:R1:W-:Y:S04]  /*5bd0*/  STL [R3+0x4], R8 ;  /* 0x0000040803007387 */ /* 0x0003e80000100800 */
[----:B------:R-:W2:Y:S01]  /*5be0*/  LDL R2, [R2] ;  /* 0x0000000002027983 */ /* 0x000ea20000100800 */
[----:B------:R-:W-:-:S03]  /*5bf0*/  IMAD.MOV.U32 R7, RZ, RZ, 0x0 ;  /* 0x00000000ff077424 */ /* 0x000fc600078e00ff */
[----:B--2---:R1:W-:Y:S01]  /*5c00*/  STL [R3+0x8], R2 ;  /* 0x0000080203007387 */ /* 0x0043e20000100800 */
[----:B------:R-:W-:Y:S05]  /*5c10*/  RET.REL.NODEC R6 `(_ZN7cutlass13device_kernelIN5flash19enable_sm80_to_sm89INS1_16FlashAttnBwdSm80INS1_25CollectiveMainloopBwdSm80ILi2ELi2EN4cute5tupleIJNS5_1CILi128EEES8_NS7_ILi64EEEEEENS_10bfloat16_tEfNS_4arch4Sm80ELb0ELb1ELb1ELb0ELb1ELb0ELb0ELb0ELi2ELi4ELi4ELi4ELb0EEENS1_24CollectiveEpilogueBwdGQAISA_fSD_Li256ELb0ELb1EEENS1_19SingleTileSchedulerILb0ELb0ELb0ELi128EEEEEEEEEvNT_6ParamsE) ;  /* 0xffffa3e006007950 */ /* 0x000fea0003c3ffff */
        .type           $_ZN7cutlass13device_kernelIN5flash19enable_sm80_to_sm89INS1_16FlashAttnBwdSm80INS1_25CollectiveMainloopBwdSm80ILi2ELi2EN4cute5tupleIJNS5_1CILi128EEES8_NS7_ILi64EEEEEENS_10bfloat16_tEfNS_4arch4Sm80ELb0ELb1ELb1ELb0ELb1ELb0ELb0ELb0ELi2ELi4ELi4ELi4ELb0EEENS1_24CollectiveEpilogueBwdGQAISA_fSD_Li256ELb0ELb1EEENS1_19SingleTileSchedulerILb0ELb0ELb0ELi128EEEEEEEEEvNT_6ParamsE$_ZN4cute3eso3ESOILb0ELb0EJNS_6LayoutINS_5tupleIJNS3_IJNS3_IJNS_1CILi8EEENS4_ILi1EEEEEES6_EEENS3_IJNS3_IJS6_S6_EEENS4_ILi2EEEEEEEEENS3_IJNS3_IJNS3_IJS6_NS4_ILi0EEEEEESD_EEENS3_IJNS3_IJSD_SD_EEEiEEEEEEEENS_10ViewEngineINS_8smem_ptrIPN7cutlass10bfloat16_tEEEEEEEC2ERKSJ_RKSQ_,@function
        .size           $_ZN7cutlass13device_kernelIN5flash19enable_sm80_to_sm89INS1_16FlashAttnBwdSm80INS1_25CollectiveMainloopBwdSm80ILi2ELi2EN4cute5tupleIJNS5_1CILi128EEES8_NS7_ILi64EEEEEENS_10bfloat16_tEfNS_4arch4Sm80ELb0ELb1ELb1ELb0ELb1ELb0ELb0ELb0ELi2ELi4ELi4ELi4ELb0EEENS1_24CollectiveEpilogueBwdGQAISA_fSD_Li256ELb0ELb1EEENS1_19SingleTileSchedulerILb0ELb0ELb0ELi128EEEEEEEEEvNT_6ParamsE$_ZN4cute3eso3ESOILb0ELb0EJNS_6LayoutINS_5tupleIJNS3_IJNS3_IJNS_1CILi8EEENS4_ILi1EEEEEES6_EEENS3_IJNS3_IJS6_S6_EEENS4_ILi2EEEEEEEEENS3_IJNS3_IJNS3_IJS6_NS4_ILi0EEEEEESD_EEENS3_IJNS3_IJSD_SD_EEEiEEEEEEEENS_10ViewEngineINS_8smem_ptrIPN7cutlass10bfloat16_tEEEEEEEC2ERKSJ_RKSQ_,($_ZN7cutlass13device_kernelIN5flash19enable_sm80_to_sm89INS1_16FlashAttnBwdSm80INS1_25CollectiveMainloopBwdSm80ILi2ELi2EN4cute5tupleIJNS5_1CILi128EEES8_NS7_ILi64EEEEEENS_10bfloat16_tEfNS_4arch4Sm80ELb0ELb1ELb1ELb0ELb1ELb0ELb0ELb0ELi2ELi4ELi4ELi4ELb0EEENS1_24CollectiveEpilogueBwdGQAISA_fSD_Li256ELb0ELb1EEENS1_19SingleTileSchedulerILb0ELb0ELb0ELi128EEEEEEEEEvNT_6ParamsE$_ZN4cute3eso3ESOILb0ELb0EJNS_6LayoutINS_5tupleIJNS3_IJNS_1CILi1EEENS3_IJS5_NS4_ILi2EEES6_EEEEEES6_NS3_IJS6_S6_EEEEEENS3_IJNS3_IJNS4_ILi0EEENS3_IJS5_NS4_ILi256EEEiEEEEEENS4_ILi2048EEENS3_IJiNS4_ILi4096EEEEEEEEEEENS_10ViewEngineINS_8smem_ptrIPjEEEEEEC2ERKSJ_RKSO_ - $_ZN7cutlass13device_kernelIN5flash19enable_sm80_to_sm89INS1_16FlashAttnBwdSm80INS1_25CollectiveMainloopBwdSm80ILi2ELi2EN4cute5tupleIJNS5_1CILi128EEES8_NS7_ILi64EEEEEENS_10bfloat16_tEfNS_4arch4Sm80ELb0ELb1ELb1ELb0ELb1ELb0ELb0ELb0ELi2ELi4ELi4ELi4ELb0EEENS1_24CollectiveEpilogueBwdGQAISA_fSD_Li256ELb0ELb1EEENS1_19SingleTileSchedulerILb0ELb0ELb0ELi128EEEEEEEEEvNT_6ParamsE$_ZN4cute3eso3ESOILb0ELb0EJNS_6LayoutINS_5tupleIJNS3_IJNS3_IJNS_1CILi8EEENS4_ILi1EEEEEES6_EEENS3_IJNS3_IJS6_S6_EEENS4_ILi2EEEEEEEEENS3_IJNS3_IJNS3_IJS6_NS4_ILi0EEEEEESD_EEENS3_IJNS3_IJSD_SD_EEEiEEEEEEEENS_10ViewEngineINS_8smem_ptrIPN7cutlass10bfloat16_tEEEEEEEC2ERKSJ_RKSQ_)
$_ZN7cutlass13device_kernelIN5flash19enable_sm80_to_sm89INS1_16FlashAttnBwdSm80INS1_25CollectiveMainloopBwdSm80ILi2ELi2EN4cute5tupleIJNS5_1CILi128EEES8_NS7_ILi64EEEEEENS_10bfloat16_tEfNS_4arch4Sm80ELb0ELb1ELb1ELb0ELb1ELb0ELb0ELb0ELi2ELi4ELi4ELi4ELb0EEENS1_24CollectiveEpilogueBwdGQAISA_fSD_Li256ELb0ELb1EEENS1_19SingleTileSchedulerILb0ELb0ELb0ELi128EEEEEEEEEvNT_6ParamsE$_ZN4cute3eso3ESOILb0ELb0EJNS_6LayoutINS_5tupleIJNS3_IJNS3_IJNS_1CILi8EEENS4_ILi1EEEEEES6_EEENS3_IJNS3_IJS6_S6_EEENS4_ILi2EEEEEEEEENS3_IJNS3_IJNS3_IJS6_NS4_ILi0EEEEEESD_EEENS3_IJNS3_IJSD_SD_EEEiEEEEEEEENS_10ViewEngineINS_8smem_ptrIPN7cutlass10bfloat16_tEEEEEEEC2ERKSJ_RKSQ_:
[----:B------:R-:W-:Y:S02]  /*5c20*/  IADD3 R3, R69, -c[0x0][0x20], RZ ;  /* 0x8000080045037a10 */ /* 0x000fe40007ffe0ff */
[----:B------:R-:W-:-:S03]  /*5c30*/  IADD3 R2, R61, -c[0x0][0x20], RZ ;  /* 0x800008003d027a10 */ /* 0x000fc60007ffe0ff */
[----:B------:R1:W-:Y:S04]  /*5c40*/  STL [R3], R6 ;  /* 0x0000000603007387 */ /* 0x0003e80000100800 */
[----:B------:R-:W2:Y:S01]  /*5c50*/  LDL.64 R10, [R2] ;  /* 0x00000000020a7983 */ /* 0x000ea20000100a00 */
[----:B------:R-:W-:-:S03]  /*5c60*/  IMAD.MOV.U32 R5, RZ, RZ, 0x0 ;  /* 0x00000000ff057424 */ /* 0x000fc600078e00ff */
[----:B--2---:R1:W-:Y:S01]  /*5c70*/  STL.64 [R3+0x8], R10 ;  /* 0x0000080a03007387 */ /* 0x0043e20000100a00 */
[----:B------:R-:W-:Y:S05]  /*5c80*/  RET.REL.NODEC R4 `(_ZN7cutlass13device_kernelIN5flash19enable_sm80_to_sm89INS1_16FlashAttnBwdSm80INS1_25CollectiveMainloopBwdSm80ILi2ELi2EN4cute5tupleIJNS5_1CILi128EEES8_NS7_ILi64EEEEEENS_10bfloat16_tEfNS_4arch4Sm80ELb0ELb1ELb1ELb0ELb1ELb0ELb0ELb0ELi2ELi4ELi4ELi4ELb0EEENS1_24CollectiveEpilogueBwdGQAISA_fSD_Li256ELb0ELb1EEENS1_19SingleTileSchedulerILb0ELb0ELb0ELi128EEEEEEEEEvNT_6ParamsE) ;  /* 0xffffa37004007950 */ /* 0x000fea0003c3ffff */
        .type           $_ZN7cutlass13device_kernelIN5flash19enable_sm80_to_sm89INS1_16FlashAttnBwdSm80INS1_25CollectiveMainloopBwdSm80ILi2ELi2EN4cute5tupleIJNS5_1CILi128EEES8_NS7_ILi64EEEEEENS_10bfloat16_tEfNS_4arch4Sm80ELb0ELb1ELb1ELb0ELb1ELb0ELb0ELb0ELi2ELi4ELi4ELi4ELb0EEENS1_24CollectiveEpilogueBwdGQAISA_fSD_Li256ELb0ELb1EEENS1_19SingleTileSchedulerILb0ELb0ELb0ELi128EEEEEEEEEvNT_6ParamsE$_ZN4cute3eso3ESOILb0ELb0EJNS_6LayoutINS_5tupleIJNS3_IJNS_1CILi1EEENS3_IJS5_NS4_ILi2EEES6_EEEEEES6_NS3_IJS6_S6_EEEEEENS3_IJNS3_IJNS4_ILi0EEENS3_IJS5_NS4_ILi256EEEiEEEEEENS4_ILi2048EEENS3_IJiNS4_ILi4096EEEEEEEEEEENS_10ViewEngineINS_8smem_ptrIPjEEEEEEC2ERKSJ_RKSO_,@function
        .size           $_ZN7cutlass13device_kernelIN5flash19enable_sm80_to_sm89INS1_16FlashAttnBwdSm80INS1_25CollectiveMainloopBwdSm80ILi2ELi2EN4cute5tupleIJNS5_1CILi128EEES8_NS7_ILi64EEEEEENS_10bfloat16_tEfNS_4arch4Sm80ELb0ELb1ELb1ELb0ELb1ELb0ELb0ELb0ELi2ELi4ELi4ELi4ELb0EEENS1_24CollectiveEpilogueBwdGQAISA_fSD_Li256ELb0ELb1EEENS1_19SingleTileSchedulerILb0ELb0ELb0ELi128EEEEEEEEEvNT_6ParamsE$_ZN4cute3eso3ESOILb0ELb0EJNS_6LayoutINS_5tupleIJNS3_IJNS_1CILi1EEENS3_IJS5_NS4_ILi2EEES6_EEEEEES6_NS3_IJS6_S6_EEEEEENS3_IJNS3_IJNS4_ILi0EEENS3_IJS5_NS4_ILi256EEEiEEEEEENS4_ILi2048EEENS3_IJiNS4_ILi4096EEEEEEEEEEENS_10ViewEngineINS_8smem_ptrIPjEEEEEEC2ERKSJ_RKSO_,($_ZN7cutlass13device_kernelIN5flash19enable_sm80_to_sm89INS1_16FlashAttnBwdSm80INS1_25CollectiveMainloopBwdSm80ILi2ELi2EN4cute5tupleIJNS5_1CILi128EEES8_NS7_ILi64EEEEEENS_10bfloat16_tEfNS_4arch4Sm80ELb0ELb1ELb1ELb0ELb1ELb0ELb0ELb0ELi2ELi4ELi4ELi4ELb0EEENS1_24CollectiveEpilogueBwdGQAISA_fSD_Li256ELb0ELb1EEENS1_19SingleTileSchedulerILb0ELb0ELb0ELi128EEEEEEEEEvNT_6ParamsE$_ZN4cute3eso3ESOILb0ELb0EJNS_6LayoutINS_5tupleIJNS3_IJNS_1CILi2EEES5_EEENS4_ILi8EEES6_EEENS3_IJNS3_IJNS4_ILi1EEEiEEENS4_ILi1024EEENS3_IJiiEEEEEEEENS_10ViewEngineINS_8smem_ptrIPN7cutlass10bfloat16_tEEEEEEEC2ERKSE_RKSL_ - $_ZN7cutlass13device_kernelIN5flash19enable_sm80_to_sm89INS1_16FlashAttnBwdSm80INS1_25CollectiveMainloopBwdSm80ILi2ELi2EN4cute5tupleIJNS5_1CILi128EEES8_NS7_ILi64EEEEEENS_10bfloat16_tEfNS_4arch4Sm80ELb0ELb1ELb1ELb0ELb1ELb0ELb0ELb0ELi2ELi4ELi4ELi4ELb0EEENS1_24CollectiveEpilogueBwdGQAISA_fSD_Li256ELb0ELb1EEENS1_19SingleTileSchedulerILb0ELb0ELb0ELi128EEEEEEEEEvNT_6ParamsE$_ZN4cute3eso3ESOILb0ELb0EJNS_6LayoutINS_5tupleIJNS3_IJNS_1CILi1EEENS3_IJS5_NS4_ILi2EEES6_EEEEEES6_NS3_IJS6_S6_EEEEEENS3_IJNS3_IJNS4_ILi0EEENS3_IJS5_NS4_ILi256EEEiEEEEEENS4_ILi2048EEENS3_IJiNS4_ILi4096EEEEEEEEEEENS_10ViewEngineINS_8smem_ptrIPjEEEEEEC2ERKSJ_RKSO_)
$_ZN7cutlass13device_kernelIN5flash19enable_sm80_to_sm89INS1_16FlashAttnBwdSm80INS1_25CollectiveMainloopBwdSm80ILi2ELi2EN4cute5tupleIJNS5_1CILi128EEES8_NS7_ILi64EEEEEENS_10bfloat16_tEfNS_4arch4Sm80ELb0ELb1ELb1ELb0ELb1ELb0ELb0ELb0ELi2ELi4ELi4ELi4ELb0EEENS1_24CollectiveEpilogueBwdGQAISA_fSD_Li256ELb0ELb1EEENS1_19SingleTileSchedulerILb0ELb0ELb0ELi128EEEEEEEEEvNT_6ParamsE$_ZN4cute3eso3ESOILb0ELb0EJNS_6LayoutINS_5tupleIJNS3_IJNS_1CILi1EEENS3_IJS5_NS4_ILi2EEES6_EEEEEES6_NS3_IJS6_S6_EEEEEENS3_IJNS3_IJNS4_ILi0EEENS3_IJS5_NS4_ILi256EEEiEEEEEENS4_ILi2048EEENS3_IJiNS4_ILi4096EEEEEEEEEEENS_10ViewEngineINS_8smem_ptrIPjEEEEEEC2ERKSJ_RKSO_:
[----:B------:R-:W-:Y:S02]  /*5c90*/  IADD3 R5, R58, -c[0x0][0x20], RZ ;  /* 0x800008003a057a10 */ /* 0x000fe40007ffe0ff */
[----:B------:R-:W-:-:S03]  /*5ca0*/  IADD3 R6, R43, -c[0x0][0x20], RZ ;  /* 0x800008002b067a10 */ /* 0x000fc60007ffe0ff */
[----:B------:R1:W-:Y:S04]  /*5cb0*/  STL.64 [R5], R2 ;  /* 0x0000000205007387 */ /* 0x0003e80000100a00 */
[----:B------:R-:W2:Y:S01]  /*5cc0*/  LDL.64 R6, [R6] ;  /* 0x0000000006067983 */ /* 0x000ea20000100a00 */
[----:B------:R-:W-:Y:S02]  /*5cd0*/  IMAD.MOV.U32 R8, RZ, RZ, R4 ;  /* 0x000000ffff087224 */ /* 0x000fe400078e0004 */
[----:B------:R-:W-:Y:S01]  /*5ce0*/  IMAD.MOV.U32 R9, RZ, RZ, 0x0 ;  /* 0x00000000ff097424 */ /* 0x000fe200078e00ff */
[----:B--2---:R1:W-:Y:S03]  /*5cf0*/  STL.64 [R5+0x8], R6 ;  /* 0x0000080605007387 */ /* 0x0043e60000100a00 */
[----:B------:R-:W-:Y:S05]  /*5d00*/  RET.REL.NODEC R8 `(_ZN7cutlass13device_kernelIN5flash19enable_sm80_to_sm89INS1_16FlashAttnBwdSm80INS1_25CollectiveMainloopBwdSm80ILi2ELi2EN4cute5tupleIJNS5_1CILi128EEES8_NS7_ILi64EEEEEENS_10bfloat16_tEfNS_4arch4Sm80ELb0ELb1ELb1ELb0ELb1ELb0ELb0ELb0ELi2ELi4ELi4ELi4ELb0EEENS1_24CollectiveEpilogueBwdGQAISA_fSD_Li256ELb0ELb1EEENS1_19SingleTileSchedulerILb0ELb0ELb0ELi128EEEEEEEEEvNT_6ParamsE) ;  /* 0xffffa2f008007950 */ /* 0x000fea0003c3ffff */
        .type           $_ZN7cutlass13device_kernelIN5flash19enable_sm80_to_sm89INS1_16FlashAttnBwdSm80INS1_25CollectiveMainloopBwdSm80ILi2ELi2EN4cute5tupleIJNS5_1CILi128EEES8_NS7_ILi64EEEEEENS_10bfloat16_tEfNS_4arch4Sm80ELb0ELb1ELb1ELb0ELb1ELb0ELb0ELb0ELi2ELi4ELi4ELi4ELb0EEENS1_24CollectiveEpilogueBwdGQAISA_fSD_Li256ELb0ELb1EEENS1_19SingleTileSchedulerILb0ELb0ELb0ELi128EEEEEEEEEvNT_6ParamsE$_ZN4cute3eso3ESOILb0ELb0EJNS_6LayoutINS_5tupleIJNS3_IJNS_1CILi2EEES5_EEENS4_ILi8EEES6_EEENS3_IJNS3_IJNS4_ILi1EEEiEEENS4_ILi1024EEENS3_IJiiEEEEEEEENS_10ViewEngineINS_8smem_ptrIPN7cutlass10bfloat16_tEEEEEEEC2ERKSE_RKSL_,@function
        .size           $_ZN7cutlass13device_kernelIN5flash19enable_sm80_to_sm89INS1_16FlashAttnBwdSm80INS1_25CollectiveMainloopBwdSm80ILi2ELi2EN4cute5tupleIJNS5_1CILi128EEES8_NS7_ILi64EEEEEENS_10bfloat16_tEfNS_4arch4Sm80ELb0ELb1ELb1ELb0ELb1ELb0ELb0ELb0ELi2ELi4ELi4ELi4ELb0EEENS1_24CollectiveEpilogueBwdGQAISA_fSD_Li256ELb0ELb1EEENS1_19SingleTileSchedulerILb0ELb0ELb0ELi128EEEEEEEEEvNT_6ParamsE$_ZN4cute3eso3ESOILb0ELb0EJNS_6LayoutINS_5tupleIJNS3_IJNS_1CILi2EEES5_EEENS4_ILi8EEES6_EEENS3_IJNS3_IJNS4_ILi1EEEiEEENS4_ILi1024EEENS3_IJiiEEEEEEEENS_10ViewEngineINS_8smem_ptrIPN7cutlass10bfloat16_tEEEEEEEC2ERKSE_RKSL_,($_ZN7cutlass13device_kernelIN5flash19enable_sm80_to_sm89INS1_16FlashAttnBwdSm80INS1_25CollectiveMainloopBwdSm80ILi2ELi2EN4cute5tupleIJNS5_1CILi128EEES8_NS7_ILi64EEEEEENS_10bfloat16_tEfNS_4arch4Sm80ELb0ELb1ELb1ELb0ELb1ELb0ELb0ELb0ELi2ELi4ELi4ELi4ELb0EEENS1_24CollectiveEpilogueBwdGQAISA_fSD_Li256ELb0ELb1EEENS1_19SingleTileSchedulerILb0ELb0ELb0ELi128EEEEEEEEEvNT_6ParamsE$_ZN4cute3eso3ESOILb0ELb0EJNS_6LayoutINS_5tupleIJNS3_IJNS_1CILi2EEES5_EEENS4_ILi8EEES6_EEENS3_IJNS3_IJNS4_ILi1EEEiEEENS4_ILi1024EEENS3_IJiiEEEEEEEEjEEC2ERKSE_RKj - $_ZN7cutlass13device_kernelIN5flash19enable_sm80_to_sm89INS1_16FlashAttnBwdSm80INS1_25CollectiveMainloopBwdSm80ILi2ELi2EN4cute5tupleIJNS5_1CILi128EEES8_NS7_ILi64EEEEEENS_10bfloat16_tEfNS_4arch4Sm80ELb0ELb1ELb1ELb0ELb1ELb0ELb0ELb0ELi2ELi4ELi4ELi4ELb0EEENS1_24CollectiveEpilogueBwdGQAISA_fSD_Li256ELb0ELb1EEENS1_19SingleTileSchedulerILb0ELb0ELb0ELi128EEEEEEEEEvNT_6ParamsE$_ZN4cute3eso3ESOILb0ELb0EJNS_6LayoutINS_5tupleIJNS3_IJNS_1CILi2EEES5_EEENS4_ILi8EEES6_EEENS3_IJNS3_IJNS4_ILi1EEEiEEENS4_ILi1024EEENS3_IJiiEEEEEEEENS_10ViewEngineINS_8smem_ptrIPN7cutlass10bfloat16_tEEEEEEEC2ERKSE_RKSL_)
$_ZN7cutlass13device_kernelIN5flash19enable_sm80_to_sm89INS1_16FlashAttnBwdSm80INS1_25CollectiveMainloopBwdSm80ILi2ELi2EN4cute5tupleIJNS5_1CILi128EEES8_NS7_ILi64EEEEEENS_10bfloat16_tEfNS_4arch4Sm80ELb0ELb1ELb1ELb0ELb1ELb0ELb0ELb0ELi2ELi4ELi4ELi4ELb0EEENS1_24CollectiveEpilogueBwdGQAISA_fSD_Li256ELb0ELb1EEENS1_19SingleTileSchedulerILb0ELb0ELb0ELi128EEEEEEEEEvNT_6ParamsE$_ZN4cute3eso3ESOILb0ELb0EJNS_6LayoutINS_5tupleIJNS3_IJNS_1CILi2EEES5_EEENS4_ILi8EEES6_EEENS3_IJNS3_IJNS4_ILi1EEEiEEENS4_ILi1024EEENS3_IJiiEEEEEEEENS_10ViewEngineINS_8smem_ptrIPN7cutlass10bfloat16_tEEEEEEEC2ERKSE_RKSL_:
[----:B------:R-:W-:Y:S02]  /*5d10*/  IADD3 R3, R25, -c[0x0][0x20], RZ ;  /* 0x8000080019037a10 */ /* 0x000fe40007ffe0ff */
[----:B------:R-:W-:-:S03]  /*5d20*/  IADD3 R2, R24, -c[0x0][0x20], RZ ;  /* 0x8000080018027a10 */ /* 0x000fc60007ffe0ff */
[----:B------:R1:W-:Y:S04]  /*5d30*/  STL.64 [R3], R4 ;  /* 0x0000000403007387 */ /* 0x0003e80000100a00 */
[----:B------:R1:W-:Y:S04]  /*5d40*/  STL [R3+0x8], R16 ;  /* 0x0000081003007387 */ /* 0x0003e80000100800 */
[----:B------:R-:W2:Y:S01]  /*5d50*/  LDL.64 R8, [R2] ;  /* 0x0000000002087983 */ /* 0x000ea20000100a00 */
[----:B------:R-:W-:-:S03]  /*5d60*/  IMAD.MOV.U32 R7, RZ, RZ, 0x0 ;  /* 0x00000000ff077424 */ /* 0x000fc600078e00ff */
[----:B--2---:R1:W-:Y:S01]  /*5d70*/  STL.64 [R3+0x10], R8 ;  /* 0x0000100803007387 */ /* 0x0043e20000100a00 */
[----:B------:R-:W-:Y:S05]  /*5d80*/  RET.REL.NODEC R6 `(_ZN7cutlass13device_kernelIN5flash19enable_sm80_to_sm89INS1_16FlashAttnBwdSm80INS1_25CollectiveMainloopBwdSm80ILi2ELi2EN4cute5tupleIJNS5_1CILi128EEES8_NS7_ILi64EEEEEENS_10bfloat16_tEfNS_4arch4Sm80ELb0ELb1ELb1ELb0ELb1ELb0ELb0ELb0ELi2ELi4ELi4ELi4ELb0EEENS1_24CollectiveEpilogueBwdGQAISA_fSD_Li256ELb0ELb1EEENS1_19SingleTileSchedulerILb0ELb0ELb0ELi128EEEEEEEEEvNT_6ParamsE) ;  /* 0xffffa27006007950 */ /* 0x000fea0003c3ffff */
        .type           $_ZN7cutlass13device_kernelIN5flash19enable_sm80_to_sm89INS1_16FlashAttnBwdSm80INS1_25CollectiveMainloopBwdSm80ILi2ELi2EN4cute5tupleIJNS5_1CILi128EEES8_NS7_ILi64EEEEEENS_10bfloat16_tEfNS_4arch4Sm80ELb0ELb1ELb1ELb0ELb1ELb0ELb0ELb0ELi2ELi4ELi4ELi4ELb0EEENS1_24CollectiveEpilogueBwdGQAISA_fSD_Li256ELb0ELb1EEENS1_19SingleTileSchedulerILb0ELb0ELb0ELi128EEEEEEEEEvNT_6ParamsE$_ZN4cute3eso3ESOILb0ELb0EJNS_6LayoutINS_5tupleIJNS3_IJNS_1CILi2EEES5_EEENS4_ILi8EEES6_EEENS3_IJNS3_IJNS4_ILi1EEEiEEENS4_ILi1024EEENS3_IJiiEEEEEEEEjEEC2ERKSE_RKj,@function
        .size           $_ZN7cutlass13device_kernelIN5flash19enable_sm80_to_sm89INS1_16FlashAttnBwdSm80INS1_25CollectiveMainloopBwdSm80ILi2ELi2EN4cute5tupleIJNS5_1CILi128EEES8_NS7_ILi64EEEEEENS_10bfloat16_tEfNS_4arch4Sm80ELb0ELb1ELb1ELb0ELb1ELb0ELb0ELb0ELi2ELi4ELi4ELi4ELb0EEENS1_24CollectiveEpilogueBwdGQAISA_fSD_Li256ELb0ELb1EEENS1_19SingleTileSchedulerILb0ELb0ELb0ELi128EEEEEEEEEvNT_6ParamsE$_ZN4cute3eso3ESOILb0ELb0EJNS_6LayoutINS_5tupleIJNS3_IJNS_1CILi2EEES5_EEENS4_ILi8EEES6_EEENS3_IJNS3_IJNS4_ILi1EEEiEEENS4_ILi1024EEENS3_IJiiEEEEEEEEjEEC2ERKSE_RKj,($_ZN7cutlass13device_kernelIN5flash19enable_sm80_to_sm89INS1_16FlashAttnBwdSm80INS1_25CollectiveMainloopBwdSm80ILi2ELi2EN4cute5tupleIJNS5_1CILi128EEES8_NS7_ILi64EEEEEENS_10bfloat16_tEfNS_4arch4Sm80ELb0ELb1ELb1ELb0ELb1ELb0ELb0ELb0ELi2ELi4ELi4ELi4ELb0EEENS1_24CollectiveEpilogueBwdGQAISA_fSD_Li256ELb0ELb1EEENS1_19SingleTileSchedulerILb0ELb0ELb0ELi128EEEEEEEEEvNT_6ParamsE$_ZN4cute3eso3ESOILb0ELb0EJNS_6LayoutINS_5tupleIJNS3_IJNS_1CILi2EEES5_EEES6_NS4_ILi8EEEEEENS3_IJNS3_IJiNS4_ILi512EEEEEENS3_IJiiEEENS4_ILi1024EEEEEEEENS_10ViewEngineINS_8smem_ptrIPN7cutlass10bfloat16_tEEEEEEEC2ERKSE_RKSL_ - $_ZN7cutlass13device_kernelIN5flash19enable_sm80_to_sm89INS1_16FlashAttnBwdSm80INS1_25CollectiveMainloopBwdSm80ILi2ELi2EN4cute5tupleIJNS5_1CILi128EEES8_NS7_ILi64EEEEEENS_10bfloat16_tEfNS_4arch4Sm80ELb0ELb1ELb1ELb0ELb1ELb0ELb0ELb0ELi2ELi4ELi4ELi4ELb0EEENS1_24CollectiveEpilogueBwdGQAISA_fSD_Li256ELb0ELb1EEENS1_19SingleTileSchedulerILb0ELb0ELb0ELi128EEEEEEEEEvNT_6ParamsE$_ZN4cute3eso3ESOILb0ELb0EJNS_6LayoutINS_5tupleIJNS3_IJNS_1CILi2EEES5_EEENS4_ILi8EEES6_EEENS3_IJNS3_IJNS4_ILi1EEEiEEENS4_ILi1024EEENS3_IJiiEEEEEEEEjEEC2ERKSE_RKj)
$_ZN7cutlass13device_kernelIN5flash19enable_sm80_to_sm89INS1_16FlashAttnBwdSm80INS1_25CollectiveMainloopBwdSm80ILi2ELi2EN4cute5tupleIJNS5_1CILi128EEES8_NS7_ILi64EEEEEENS_10bfloat16_tEfNS_4arch4Sm80ELb0ELb1ELb1ELb0ELb1ELb0ELb0ELb0ELi2ELi4ELi4ELi4ELb0EEENS1_24CollectiveEpilogueBwdGQAISA_fSD_Li256ELb0ELb1EEENS1_19SingleTileSchedulerILb0ELb0ELb0ELi128EEEEEEEEEvNT_6ParamsE$_ZN4cute3eso3ESOILb0ELb0EJNS_6LayoutINS_5tupleIJNS3_IJNS_1CILi2EEES5_EEENS4_ILi8EEES6_EEENS3_IJNS3_IJNS4_ILi1EEEiEEENS4_ILi1024EEENS3_IJiiEEEEEEEEjEEC2ERKSE_RKj:
        /* <DEDUP_REMOVED lines=9> */
[----:B------:R-:W-:Y:S05]  /*5e20*/  RET.REL.NODEC R10 `(_ZN7cutlass13device_kernelIN5flash19enable_sm80_to_sm89INS1_16FlashAttnBwdSm80INS1_25CollectiveMainloopBwdSm80ILi2ELi2EN4cute5tupleIJNS5_1CILi128EEES8_NS7_ILi64EEEEEENS_10bfloat16_tEfNS_4arch4Sm80ELb0ELb1ELb1ELb0ELb1ELb0ELb0ELb0ELi2ELi4ELi4ELi4ELb0EEENS1_24CollectiveEpilogueBwdGQAISA_fSD_Li256ELb0ELb1EEENS1_19SingleTileSchedulerILb0ELb0ELb0ELi128EEEEEEEEEvNT_6ParamsE) ;  /* 0xffffa1d00a007950 */ /* 0x000fea0003c3ffff */
        .type           $_ZN7cutlass13device_kernelIN5flash19enable_sm80_to_sm89INS1_16FlashAttnBwdSm80INS1_25CollectiveMainloopBwdSm80ILi2ELi2EN4cute5tupleIJNS5_1CILi128EEES8_NS7_ILi64EEEEEENS_10bfloat16_tEfNS_4arch4Sm80ELb0ELb1ELb1ELb0ELb1ELb0ELb0ELb0ELi2ELi4ELi4ELi4ELb0EEENS1_24CollectiveEpilogueBwdGQAISA_fSD_Li256ELb0ELb1EEENS1_19SingleTileSchedulerILb0ELb0ELb0ELi128EEEEEEEEEvNT_6ParamsE$_ZN4cute3eso3ESOILb0ELb0EJNS_6LayoutINS_5tupleIJNS3_IJNS_1CILi2EEES5_EEES6_NS4_ILi8EEEEEENS3_IJNS3_IJiNS4_ILi512EEEEEENS3_IJiiEEENS4_ILi1024EEEEEEEENS_10ViewEngineINS_8smem_ptrIPN7cutlass10bfloat16_tEEEEEEEC2ERKSE_RKSL_,@function
        .size           $_ZN7cutlass13device_kernelIN5flash19enable_sm80_to_sm89INS1_16FlashAttnBwdSm80INS1_25CollectiveMainloopBwdSm80ILi2ELi2EN4cute5tupleIJNS5_1CILi128EEES8_NS7_ILi64EEEEEENS_10bfloat16_tEfNS_4arch4Sm80ELb0ELb1ELb1ELb0ELb1ELb0ELb0ELb0ELi2ELi4ELi4ELi4ELb0EEENS1_24CollectiveEpilogueBwdGQAISA_fSD_Li256ELb0ELb1EEENS1_19SingleTileSchedulerILb0ELb0ELb0ELi128EEEEEEEEEvNT_6ParamsE$_ZN4cute3eso3ESOILb0ELb0EJNS_6LayoutINS_5tupleIJNS3_IJNS_1CILi2EEES5_EEES6_NS4_ILi8EEEEEENS3_IJNS3_IJiNS4_ILi512EEEEEENS3_IJiiEEENS4_ILi1024EEEEEEEENS_10ViewEngineINS_8smem_ptrIPN7cutlass10bfloat16_tEEEEEEEC2ERKSE_RKSL_,($_ZN7cutlass13device_kernelIN5flash19enable_sm80_to_sm89INS1_16FlashAttnBwdSm80INS1_25CollectiveMainloopBwdSm80ILi2ELi2EN4cute5tupleIJNS5_1CILi128EEES8_NS7_ILi64EEEEEENS_10bfloat16_tEfNS_4arch4Sm80ELb0ELb1ELb1ELb0ELb1ELb0ELb0ELb0ELi2ELi4ELi4ELi4ELb0EEENS1_24CollectiveEpilogueBwdGQAISA_fSD_Li256ELb0ELb1EEENS1_19SingleTileSchedulerILb0ELb0ELb0ELi128EEEEEEEEEvNT_6ParamsE$_ZN4cute3eso3ESOILb0ELb0EJNS_6LayoutINS_5tupleIJNS3_IJNS_1CILi2EEES5_EEES6_NS4_ILi8EEEEEENS3_IJNS3_IJiNS4_ILi512EEEEEENS3_IJiiEEENS4_ILi1024EEEEEEEEjEEC2ERKSE_RKj - $_ZN7cutlass13device_kernelIN5flash19enable_sm80_to_sm89INS1_16FlashAttnBwdSm80INS1_25CollectiveMainloopBwdSm80ILi2ELi2EN4cute5tupleIJNS5_1CILi128EEES8_NS7_ILi64EEEEEENS_10bfloat16_tEfNS_4arch4Sm80ELb0ELb1ELb1ELb0ELb1ELb0ELb0ELb0ELi2ELi4ELi4ELi4ELb0EEENS1_24CollectiveEpilogueBwdGQAISA_fSD_Li256ELb0ELb1EEENS1_19SingleTileSchedulerILb0ELb0ELb0ELi128EEEEEEEEEvNT_6ParamsE$_ZN4cute3eso3ESOILb0ELb0EJNS_6LayoutINS_5tupleIJNS3_IJNS_1CILi2EEES5_EEES6_NS4_ILi8EEEEEENS3_IJNS3_IJiNS4_ILi512EEEEEENS3_IJiiEEENS4_ILi1024EEEEEEEENS_10ViewEngineINS_8smem_ptrIPN7cutlass10bfloat16_tEEEEEEEC2ERKSE_RKSL_)
$_ZN7cutlass13device_kernelIN5flash19enable_sm80_to_sm89INS1_16FlashAttnBwdSm80INS1_25CollectiveMainloopBwdSm80ILi2ELi2EN4cute5tupleIJNS5_1CILi128EEES8_NS7_ILi64EEEEEENS_10bfloat16_tEfNS_4arch4Sm80ELb0ELb1ELb1ELb0ELb1ELb0ELb0ELb0ELi2ELi4ELi4ELi4ELb0EEENS1_24CollectiveEpilogueBwdGQAISA_fSD_Li256ELb0ELb1EEENS1_19SingleTileSchedulerILb0ELb0ELb0ELi128EEEEEEEEEvNT_6ParamsE$_ZN4cute3eso3ESOILb0ELb0EJNS_6LayoutINS_5tupleIJNS3_IJNS_1CILi2EEES5_EEES6_NS4_ILi8EEEEEENS3_IJNS3_IJiNS4_ILi512EEEEEENS3_IJiiEEENS4_ILi1024EEEEEEEENS_10ViewEngineINS_8smem_ptrIPN7cutlass10bfloat16_tEEEEEEEC2ERKSE_RKSL_:
        /* <DEDUP_REMOVED lines=8> */
        .type           $_ZN7cutlass13device_kernelIN5flash19enable_sm80_to_sm89INS1_16FlashAttnBwdSm80INS1_25CollectiveMainloopBwdSm80ILi2ELi2EN4cute5tupleIJNS5_1CILi128EEES8_NS7_ILi64EEEEEENS_10bfloat16_tEfNS_4arch4Sm80ELb0ELb1ELb1ELb0ELb1ELb0ELb0ELb0ELi2ELi4ELi4ELi4ELb0EEENS1_24CollectiveEpilogueBwdGQAISA_fSD_Li256ELb0ELb1EEENS1_19SingleTileSchedulerILb0ELb0ELb0ELi128EEEEEEEEEvNT_6ParamsE$_ZN4cute3eso3ESOILb0ELb0EJNS_6LayoutINS_5tupleIJNS3_IJNS_1CILi2EEES5_EEES6_NS4_ILi8EEEEEENS3_IJNS3_IJiNS4_ILi512EEEEEENS3_IJiiEEENS4_ILi1024EEEEEEEEjEEC2ERKSE_RKj,@function
        .size           $_ZN7cutlass13device_kernelIN5flash19enable_sm80_to_sm89INS1_16FlashAttnBwdSm80INS1_25CollectiveMainloopBwdSm80ILi2ELi2EN4cute5tupleIJNS5_1CILi128EEES8_NS7_ILi64EEEEEENS_10bfloat16_tEfNS_4arch4Sm80ELb0ELb1ELb1ELb0ELb1ELb0ELb0ELb0ELi2ELi4ELi4ELi4ELb0EEENS1_24CollectiveEpilogueBwdGQAISA_fSD_Li256ELb0ELb1EEENS1_19SingleTileSchedulerILb0ELb0ELb0ELi128EEEEEEEEEvNT_6ParamsE$_ZN4cute3eso3ESOILb0ELb0EJNS_6LayoutINS_5tupleIJNS3_IJNS_1CILi2EEES5_EEES6_NS4_ILi8EEEEEENS3_IJNS3_IJiNS4_ILi512EEEEEENS3_IJiiEEENS4_ILi1024EEEEEEEEjEEC2ERKSE_RKj,($_ZN7cutlass13device_kernelIN5flash19enable_sm80_to_sm89INS1_16FlashAttnBwdSm80INS1_25CollectiveMainloopBwdSm80ILi2ELi2EN4cute5tupleIJNS5_1CILi128EEES8_NS7_ILi64EEEEEENS_10bfloat16_tEfNS_4arch4Sm80ELb0ELb1ELb1ELb0ELb1ELb0ELb0ELb0ELi2ELi4ELi4ELi4ELb0EEENS1_24CollectiveEpilogueBwdGQAISA_fSD_Li256ELb0ELb1EEENS1_19SingleTileSchedulerILb0ELb0ELb0ELi128EEEEEEEEEvNT_6ParamsE$_ZN4cute3eso3ESOILb0ELb0EJNS_6LayoutINS_5tupleIJNS3_IJNS_1CILi2EEES5_S5_EEES5_NS3_IJNS3_IJS5_S5_EEES5_EEEEEENS3_IJNS3_IJNS4_ILi1EEENS4_ILi512EEEiEEENS4_ILi4096EEENS3_IJNS3_IJiiEEENS4_ILi8192EEEEEEEEEEENS_10ViewEngineINS_8smem_ptrIPN7cutlass10bfloat16_tEEEEEEEC2ERKSI_RKSP_ - $_ZN7cutlass13device_kernelIN5flash19enable_sm80_to_sm89INS1_16FlashAttnBwdSm80INS1_25CollectiveMainloopBwdSm80ILi2ELi2EN4cute5tupleIJNS5_1CILi128EEES8_NS7_ILi64EEEEEENS_10bfloat16_tEfNS_4arch4Sm80ELb0ELb1ELb1ELb0ELb1ELb0ELb0ELb0ELi2ELi4ELi4ELi4ELb0EEENS1_24CollectiveEpilogueBwdGQAISA_fSD_Li256ELb0ELb1EEENS1_19SingleTileSchedulerILb0ELb0ELb0ELi128EEEEEEEEEvNT_6ParamsE$_ZN4cute3eso3ESOILb0ELb0EJNS_6LayoutINS_5tupleIJNS3_IJNS_1CILi2EEES5_EEES6_NS4_ILi8EEEEEENS3_IJNS3_IJiNS4_ILi512EEEEEENS3_IJiiEEENS4_ILi1024EEEEEEEEjEEC2ERKSE_RKj)
$_ZN7cutlass13device_kernelIN5flash19enable_sm80_to_sm89INS1_16FlashAttnBwdSm80INS1_25CollectiveMainloopBwdSm80ILi2ELi2EN4cute5tupleIJNS5_1CILi128EEES8_NS7_ILi64EEEEEENS_10bfloat16_tEfNS_4arch4Sm80ELb0ELb1ELb1ELb0ELb1ELb0ELb0ELb0ELi2ELi4ELi4ELi4ELb0EEENS1_24CollectiveEpilogueBwdGQAISA_fSD_Li256ELb0ELb1EEENS1_19SingleTileSchedulerILb0ELb0ELb0ELi128EEEEEEEEEvNT_6ParamsE$_ZN4cute3eso3ESOILb0ELb0EJNS_6LayoutINS_5tupleIJNS3_IJNS_1CILi2EEES5_EEES6_NS4_ILi8EEEEEENS3_IJNS3_IJiNS4_ILi512EEEEEENS3_IJiiEEENS4_ILi1024EEEEEEEEjEEC2ERKSE_RKj:
        /* <DEDUP_REMOVED lines=10> */
        .type           $_ZN7cutlass13device_kernelIN5flash19enable_sm80_to_sm89INS1_16FlashAttnBwdSm80INS1_25CollectiveMainloopBwdSm80ILi2ELi2EN4cute5tupleIJNS5_1CILi128EEES8_NS7_ILi64EEEEEENS_10bfloat16_tEfNS_4arch4Sm80ELb0ELb1ELb1ELb0ELb1ELb0ELb0ELb0ELi2ELi4ELi4ELi4ELb0EEENS1_24CollectiveEpilogueBwdGQAISA_fSD_Li256ELb0ELb1EEENS1_19SingleTileSchedulerILb0ELb0ELb0ELi128EEEEEEEEEvNT_6ParamsE$_ZN4cute3eso3ESOILb0ELb0EJNS_6LayoutINS_5tupleIJNS3_IJNS_1CILi2EEES5_S5_EEES5_NS3_IJNS3_IJS5_S5_EEES5_EEEEEENS3_IJNS3_IJNS4_ILi1EEENS4_ILi512EEEiEEENS4_ILi4096EEENS3_IJNS3_IJiiEEENS4_ILi8192EEEEEEEEEEENS_10ViewEngineINS_8smem_ptrIPN7cutlass10bfloat16_tEEEEEEEC2ERKSI_RKSP_,@function
        .size           $_ZN7cutlass13device_kernelIN5flash19enable_sm80_to_sm89INS1_16FlashAttnBwdSm80INS1_25CollectiveMainloopBwdSm80ILi2ELi2EN4cute5tupleIJNS5_1CILi128EEES8_NS7_ILi64EEEEEENS_10bfloat16_tEfNS_4arch4Sm80ELb0ELb1ELb1ELb0ELb1ELb0ELb0ELb0ELi2ELi4ELi4ELi4ELb0EEENS1_24CollectiveEpilogueBwdGQAISA_fSD_Li256ELb0ELb1EEENS1_19SingleTileSchedulerILb0ELb0ELb0ELi128EEEEEEEEEvNT_6ParamsE$_ZN4cute3eso3ESOILb0ELb0EJNS_6LayoutINS_5tupleIJNS3_IJNS_1CILi2EEES5_S5_EEES5_NS3_IJNS3_IJS5_S5_EEES5_EEEEEENS3_IJNS3_IJNS4_ILi1EEENS4_ILi512EEEiEEENS4_ILi4096EEENS3_IJNS3_IJiiEEENS4_ILi8192EEEEEEEEEEENS_10ViewEngineINS_8smem_ptrIPN7cutlass10bfloat16_tEEEEEEEC2ERKSI_RKSP_,($_ZN7cutlass13device_kernelIN5flash19enable_sm80_to_sm89INS1_16FlashAttnBwdSm80INS1_25CollectiveMainloopBwdSm80ILi2ELi2EN4cute5tupleIJNS5_1CILi128EEES8_NS7_ILi64EEEEEENS_10bfloat16_tEfNS_4arch4Sm80ELb0ELb1ELb1ELb0ELb1ELb0ELb0ELb0ELi2ELi4ELi4ELi4ELb0EEENS1_24CollectiveEpilogueBwdGQAISA_fSD_Li256ELb0ELb1EEENS1_19SingleTileSchedulerILb0ELb0ELb0ELi128EEEEEEEEEvNT_6ParamsE$_ZN4cute3eso3ESOILb0ELb0EJNS_6LayoutINS_5tupleIJNS3_IJNS_1CILi2EEES5_S5_EEES5_NS3_IJNS3_IJS5_S5_EEES5_EEEEEENS3_IJNS3_IJNS4_ILi1EEENS4_ILi512EEEiEEENS4_ILi4096EEENS3_IJNS3_IJiiEEENS4_ILi8192EEEEEEEEEEEjEEC2ERKSI_RKj - $_ZN7cutlass13device_kernelIN5flash19enable_sm80_to_sm89INS1_16FlashAttnBwdSm80INS1_25CollectiveMainloopBwdSm80ILi2ELi2EN4cute5tupleIJNS5_1CILi128EEES8_NS7_ILi64EEEEEENS_10bfloat16_tEfNS_4arch4Sm80ELb0ELb1ELb1ELb0ELb1ELb0ELb0ELb0ELi2ELi4ELi4ELi4ELb0EEENS1_24CollectiveEpilogueBwdGQAISA_fSD_Li256ELb0ELb1EEENS1_19SingleTileSchedulerILb0ELb0ELb0ELi128EEEEEEEEEvNT_6ParamsE$_ZN4cute3eso3ESOILb0ELb0EJNS_6LayoutINS_5tupleIJNS3_IJNS_1CILi2EEES5_S5_EEES5_NS3_IJNS3_IJS5_S5_EEES5_EEEEEENS3_IJNS3_IJNS4_ILi1EEENS4_ILi512EEEiEEENS4_ILi4096EEENS3_IJNS3_IJiiEEENS4_ILi8192EEEEEEEEEEENS_10ViewEngineINS_8smem_ptrIPN7cutlass10bfloat16_tEEEEEEEC2ERKSI_RKSP_)
$_ZN7cutlass13device_kernelIN5flash19enable_sm80_to_sm89INS1_16FlashAttnBwdSm80INS1_25CollectiveMainloopBwdSm80ILi2ELi2EN4cute5tupleIJNS5_1CILi128EEES8_NS7_ILi64EEEEEENS_10bfloat16_tEfNS_4arch4Sm80ELb0ELb1ELb1ELb0ELb1ELb0ELb0ELb0ELi2ELi4ELi4ELi4ELb0EEENS1_24CollectiveEpilogueBwdGQAISA_fSD_Li256ELb0ELb1EEENS1_19SingleTileSchedulerILb0ELb0ELb0ELi128EEEEEEEEEvNT_6ParamsE$_ZN4cute3eso3ESOILb0ELb0EJNS_6LayoutINS_5tupleIJNS3_IJNS_1CILi2EEES5_S5_EEES5_NS3_IJNS3_IJS5_S5_EEES5_EEEEEENS3_IJNS3_IJNS4_ILi1EEENS4_ILi512EEEiEEENS4_ILi4096EEENS3_IJNS3_IJiiEEENS4_ILi8192EEEEEEEEEEENS_10ViewEngineINS_8smem_ptrIPN7cutlass10bfloat16_tEEEEEEEC2ERKSI_RKSP_:
        /* <DEDUP_REMOVED lines=8> */
        .type           $_ZN7cutlass13device_kernelIN5flash19enable_sm80_to_sm89INS1_16FlashAttnBwdSm80INS1_25CollectiveMainloopBwdSm80ILi2ELi2EN4cute5tupleIJNS5_1CILi128EEES8_NS7_ILi64EEEEEENS_10bfloat16_tEfNS_4arch4Sm80ELb0ELb1ELb1ELb0ELb1ELb0ELb0ELb0ELi2ELi4ELi4ELi4ELb0EEENS1_24CollectiveEpilogueBwdGQAISA_fSD_Li256ELb0ELb1EEENS1_19SingleTileSchedulerILb0ELb0ELb0ELi128EEEEEEEEEvNT_6ParamsE$_ZN4cute3eso3ESOILb0ELb0EJNS_6LayoutINS_5tupleIJNS3_IJNS_1CILi2EEES5_S5_EEES5_NS3_IJNS3_IJS5_S5_EEES5_EEEEEENS3_IJNS3_IJNS4_ILi1EEENS4_ILi512EEEiEEENS4_ILi4096EEENS3_IJNS3_IJiiEEENS4_ILi8192EEEEEEEEEEEjEEC2ERKSI_RKj,@function
        .size           $_ZN7cutlass13device_kernelIN5flash19enable_sm80_to_sm89INS1_16FlashAttnBwdSm80INS1_25CollectiveMainloopBwdSm80ILi2ELi2EN4cute5tupleIJNS5_1CILi128EEES8_NS7_ILi64EEEEEENS_10bfloat16_tEfNS_4arch4Sm80ELb0ELb1ELb1ELb0ELb1ELb0ELb0ELb0ELi2ELi4ELi4ELi4ELb0EEENS1_24CollectiveEpilogueBwdGQAISA_fSD_Li256ELb0ELb1EEENS1_19SingleTileSchedulerILb0ELb0ELb0ELi128EEEEEEEEEvNT_6ParamsE$_ZN4cute3eso3ESOILb0ELb0EJNS_6LayoutINS_5tupleIJNS3_IJNS_1CILi2EEES5_S5_EEES5_NS3_IJNS3_IJS5_S5_EEES5_EEEEEENS3_IJNS3_IJNS4_ILi1EEENS4_ILi512EEEiEEENS4_ILi4096EEENS3_IJNS3_IJiiEEENS4_ILi8192EEEEEEEEEEEjEEC2ERKSI_RKj,($_ZN7cutlass13device_kernelIN5flash19enable_sm80_to_sm89INS1_16FlashAttnBwdSm80INS1_25CollectiveMainloopBwdSm80ILi2ELi2EN4cute5tupleIJNS5_1CILi128EEES8_NS7_ILi64EEEEEENS_10bfloat16_tEfNS_4arch4Sm80ELb0ELb1ELb1ELb0ELb1ELb0ELb0ELb0ELi2ELi4ELi4ELi4ELb0EEENS1_24CollectiveEpilogueBwdGQAISA_fSD_Li256ELb0ELb1EEENS1_19SingleTileSchedulerILb0ELb0ELb0ELi128EEEEEEEEEvNT_6ParamsE$_ZN4cute3eso3ESOILb0ELb0EJNS_6LayoutINS_5tupleIJNS3_IJNS_1CILi2EEES5_S5_EEES5_NS3_IJS5_S5_EEEEEENS3_IJNS3_IJNS4_ILi1EEENS4_ILi512EEEiEEENS4_ILi4096EEENS3_IJiiEEEEEEEENS_10ViewEngineINS_8smem_ptrIPN7cutlass10bfloat16_tEEEEEEEC2ERKSF_RKSM_ - $_ZN7cutlass13device_kernelIN5flash19enable_sm80_to_sm89INS1_16FlashAttnBwdSm80INS1_25CollectiveMainloopBwdSm80ILi2ELi2EN4cute5tupleIJNS5_1CILi128EEES8_NS7_ILi64EEEEEENS_10bfloat16_tEfNS_4arch4Sm80ELb0ELb1ELb1ELb0ELb1ELb0ELb0ELb0ELi2ELi4ELi4ELi4ELb0EEENS1_24CollectiveEpilogueBwdGQAISA_fSD_Li256ELb0ELb1EEENS1_19SingleTileSchedulerILb0ELb0ELb0ELi128EEEEEEEEEvNT_6ParamsE$_ZN4cute3eso3ESOILb0ELb0EJNS_6LayoutINS_5tupleIJNS3_IJNS_1CILi2EEES5_S5_EEES5_NS3_IJNS3_IJS5_S5_EEES5_EEEEEENS3_IJNS3_IJNS4_ILi1EEENS4_ILi512EEEiEEENS4_ILi4096EEENS3_IJNS3_IJiiEEENS4_ILi8192EEEEEEEEEEEjEEC2ERKSI_RKj)
$_ZN7cutlass13device_kernelIN5flash19enable_sm80_to_sm89INS1_16FlashAttnBwdSm80INS1_25CollectiveMainloopBwdSm80ILi2ELi2EN4cute5tupleIJNS5_1CILi128EEES8_NS7_ILi64EEEEEENS_10bfloat16_tEfNS_4arch4Sm80ELb0ELb1ELb1ELb0ELb1ELb0ELb0ELb0ELi2ELi4ELi4ELi4ELb0EEENS1_24CollectiveEpilogueBwdGQAISA_fSD_Li256ELb0ELb1EEENS1_19SingleTileSchedulerILb0ELb0ELb0ELi128EEEEEEEEEvNT_6ParamsE$_ZN4cute3eso3ESOILb0ELb0EJNS_6LayoutINS_5tupleIJNS3_IJNS_1CILi2EEES5_S5_EEES5_NS3_IJNS3_IJS5_S5_EEES5_EEEEEENS3_IJNS3_IJNS4_ILi1EEENS4_ILi512EEEiEEENS4_ILi4096EEENS3_IJNS3_IJiiEEENS4_ILi8192EEEEEEEEEEEjEEC2ERKSI_RKj:
        /* <DEDUP_REMOVED lines=10> */
        .type           $_ZN7cutlass13device_kernelIN5flash19enable_sm80_to_sm89INS1_16FlashAttnBwdSm80INS1_25CollectiveMainloopBwdSm80ILi2ELi2EN4cute5tupleIJNS5_1CILi128EEES8_NS7_ILi64EEEEEENS_10bfloat16_tEfNS_4arch4Sm80ELb0ELb1ELb1ELb0ELb1ELb0ELb0ELb0ELi2ELi4ELi4ELi4ELb0EEENS1_24CollectiveEpilogueBwdGQAISA_fSD_Li256ELb0ELb1EEENS1_19SingleTileSchedulerILb0ELb0ELb0ELi128EEEEEEEEEvNT_6ParamsE$_ZN4cute3eso3ESOILb0ELb0EJNS_6LayoutINS_5tupleIJNS3_IJNS_1CILi2EEES5_S5_EEES5_NS3_IJS5_S5_EEEEEENS3_IJNS3_IJNS4_ILi1EEENS4_ILi512EEEiEEENS4_ILi4096EEENS3_IJiiEEEEEEEENS_10ViewEngineINS_8smem_ptrIPN7cutlass10bfloat16_tEEEEEEEC2ERKSF_RKSM_,@function
        .size           $_ZN7cutlass13device_kernelIN5flash19enable_sm80_to_sm89INS1_16FlashAttnBwdSm80INS1_25CollectiveMainloopBwdSm80ILi2ELi2EN4cute5tupleIJNS5_1CILi128EEES8_NS7_ILi64EEEEEENS_10bfloat16_tEfNS_4arch4Sm80ELb0ELb1ELb1ELb0ELb1ELb0ELb0ELb0ELi2ELi4ELi4ELi4ELb0EEENS1_24CollectiveEpilogueBwdGQAISA_fSD_Li256ELb0ELb1EEENS1_19SingleTileSchedulerILb0ELb0ELb0ELi128EEEEEEEEEvNT_6ParamsE$_ZN4cute3eso3ESOILb0ELb0EJNS_6LayoutINS_5tupleIJNS3_IJNS_1CILi2EEES5_S5_EEES5_NS3_IJS5_S5_EEEEEENS3_IJNS3_IJNS4_ILi1EEENS4_ILi512EEEiEEENS4_ILi4096EEENS3_IJiiEEEEEEEENS_10ViewEngineINS_8smem_ptrIPN7cutlass10bfloat16_tEEEEEEEC2ERKSF_RKSM_,($_ZN7cutlass13device_kernelIN5flash19enable_sm80_to_sm89INS1_16FlashAttnBwdSm80INS1_25CollectiveMainloopBwdSm80ILi2ELi2EN4cute5tupleIJNS5_1CILi128EEES8_NS7_ILi64EEEEEENS_10bfloat16_tEfNS_4arch4Sm80ELb0ELb1ELb1ELb0ELb1ELb0ELb0ELb0ELi2ELi4ELi4ELi4ELb0EEENS1_24CollectiveEpilogueBwdGQAISA_fSD_Li256ELb0ELb1EEENS1_19SingleTileSchedulerILb0ELb0ELb0ELi128EEEEEEEEEvNT_6ParamsE$_ZN4cute3eso3ESOILb0ELb0EJNS_6LayoutINS_5tupleIJNS3_IJNS_1CILi2EEES5_S5_EEES5_NS3_IJS5_S5_EEEEEENS3_IJNS3_IJNS4_ILi1EEENS4_ILi512EEEiEEENS4_ILi4096EEENS3_IJiiEEEEEEEEjEEC2ERKSF_RKj - $_ZN7cutlass13device_kernelIN5flash19enable_sm80_to_sm89INS1_16FlashAttnBwdSm80INS1_25CollectiveMainloopBwdSm80ILi2ELi2EN4cute5tupleIJNS5_1CILi128EEES8_NS7_ILi64EEEEEENS_10bfloat16_tEfNS_4arch4Sm80ELb0ELb1ELb1ELb0ELb1ELb0ELb0ELb0ELi2ELi4ELi4ELi4ELb0EEENS1_24CollectiveEpilogueBwdGQAISA_fSD_Li256ELb0ELb1EEENS1_19SingleTileSchedulerILb0ELb0ELb0ELi128EEEEEEEEEvNT_6ParamsE$_ZN4cute3eso3ESOILb0ELb0EJNS_6LayoutINS_5tupleIJNS3_IJNS_1CILi2EEES5_S5_EEES5_NS3_IJS5_S5_EEEEEENS3_IJNS3_IJNS4_ILi1EEENS4_ILi512EEEiEEENS4_ILi4096EEENS3_IJiiEEEEEEEENS_10ViewEngineINS_8smem_ptrIPN7cutlass10bfloat16_tEEEEEEEC2ERKSF_RKSM_)
$_ZN7cutlass13device_kernelIN5flash19enable_sm80_to_sm89INS1_16FlashAttnBwdSm80INS1_25CollectiveMainloopBwdSm80ILi2ELi2EN4cute5tupleIJNS5_1CILi128EEES8_NS7_ILi64EEEEEENS_10bfloat16_tEfNS_4arch4Sm80ELb0ELb1ELb1ELb0ELb1ELb0ELb0ELb0ELi2ELi4ELi4ELi4ELb0EEENS1_24CollectiveEpilogueBwdGQAISA_fSD_Li256ELb0ELb1EEENS1_19SingleTileSchedulerILb0ELb0ELb0ELi128EEEEEEEEEvNT_6ParamsE$_ZN4cute3eso3ESOILb0ELb0EJNS_6LayoutINS_5tupleIJNS3_IJNS_1CILi2EEES5_S5_EEES5_NS3_IJS5_S5_EEEEEENS3_IJNS3_IJNS4_ILi1EEENS4_ILi512EEEiEEENS4_ILi4096EEENS3_IJiiEEEEEEEENS_10ViewEngineINS_8smem_ptrIPN7cutlass10bfloat16_tEEEEEEEC2ERKSF_RKSM_:
        /* <DEDUP_REMOVED lines=8> */
        .type           $_ZN7cutlass13device_kernelIN5flash19enable_sm80_to_sm89INS1_16FlashAttnBwdSm80INS1_25CollectiveMainloopBwdSm80ILi2ELi2EN4cute5tupleIJNS5_1CILi128EEES8_NS7_ILi64EEEEEENS_10bfloat16_tEfNS_4arch4Sm80ELb0ELb1ELb1ELb0ELb1ELb0ELb0ELb0ELi2ELi4ELi4ELi4ELb0EEENS1_24CollectiveEpilogueBwdGQAISA_fSD_Li256ELb0ELb1EEENS1_19SingleTileSchedulerILb0ELb0ELb0ELi128EEEEEEEEEvNT_6ParamsE$_ZN4cute3eso3ESOILb0ELb0EJNS_6LayoutINS_5tupleIJNS3_IJNS_1CILi2EEES5_S5_EEES5_NS3_IJS5_S5_EEEEEENS3_IJNS3_IJNS4_ILi1EEENS4_ILi512EEEiEEENS4_ILi4096EEENS3_IJiiEEEEEEEEjEEC2ERKSF_RKj,@function
        .size           $_ZN7cutlass13device_kernelIN5flash19enable_sm80_to_sm89INS1_16FlashAttnBwdSm80INS1_25CollectiveMainloopBwdSm80ILi2ELi2EN4cute5tupleIJNS5_1CILi128EEES8_NS7_ILi64EEEEEENS_10bfloat16_tEfNS_4arch4Sm80ELb0ELb1ELb1ELb0ELb1ELb0ELb0ELb0ELi2ELi4ELi4ELi4ELb0EEENS1_24CollectiveEpilogueBwdGQAISA_fSD_Li256ELb0ELb1EEENS1_19SingleTileSchedulerILb0ELb0ELb0ELi128EEEEEEEEEvNT_6ParamsE$_ZN4cute3eso3ESOILb0ELb0EJNS_6LayoutINS_5tupleIJNS3_IJNS_1CILi2EEES5_S5_EEES5_NS3_IJS5_S5_EEEEEENS3_IJNS3_IJNS4_ILi1EEENS4_ILi512EEEiEEENS4_ILi4096EEENS3_IJiiEEEEEEEEjEEC2ERKSF_RKj,($_ZN7cutlass13device_kernelIN5flash19enable_sm80_to_sm89INS1_16FlashAttnBwdSm80INS1_25CollectiveMainloopBwdSm80ILi2ELi2EN4cute5tupleIJNS5_1CILi128EEES8_NS7_ILi64EEEEEENS_10bfloat16_tEfNS_4arch4Sm80ELb0ELb1ELb1ELb0ELb1ELb0ELb0ELb0ELi2ELi4ELi4ELi4ELb0EEENS1_24CollectiveEpilogueBwdGQAISA_fSD_Li256ELb0ELb1EEENS1_19SingleTileSchedulerILb0ELb0ELb0ELi128EEEEEEEEEvNT_6ParamsE$_ZN4cute3eso3ESOILb0ELb0EJNS_6LayoutINS_5tupleIJNS3_IJNS_1CILi8EEENS4_ILi1EEEEEENS3_IJNS4_ILi2EEEEEEEEENS3_IJNS3_IJS6_NS4_ILi0EEEEEENS3_IJiEEEEEEEENS_10ViewEngineINS_8smem_ptrIPN7cutlass10bfloat16_tEEEEEEEC2ERKSF_RKSM_ - $_ZN7cutlass13device_kernelIN5flash19enable_sm80_to_sm89INS1_16FlashAttnBwdSm80INS1_25CollectiveMainloopBwdSm80ILi2ELi2EN4cute5tupleIJNS5_1CILi128EEES8_NS7_ILi64EEEEEENS_10bfloat16_tEfNS_4arch4Sm80ELb0ELb1ELb1ELb0ELb1ELb0ELb0ELb0ELi2ELi4ELi4ELi4ELb0EEENS1_24CollectiveEpilogueBwdGQAISA_fSD_Li256ELb0ELb1EEENS1_19SingleTileSchedulerILb0ELb0ELb0ELi128EEEEEEEEEvNT_6ParamsE$_ZN4cute3eso3ESOILb0ELb0EJNS_6LayoutINS_5tupleIJNS3_IJNS_1CILi2EEES5_S5_EEES5_NS3_IJS5_S5_EEEEEENS3_IJNS3_IJNS4_ILi1EEENS4_ILi512EEEiEEENS4_ILi4096EEENS3_IJiiEEEEEEEEjEEC2ERKSF_RKj)
$_ZN7cutlass13device_kernelIN5flash19enable_sm80_to_sm89INS1_16FlashAttnBwdSm80INS1_25CollectiveMainloopBwdSm80ILi2ELi2EN4cute5tupleIJNS5_1CILi128EEES8_NS7_ILi64EEEEEENS_10bfloat16_tEfNS_4arch4Sm80ELb0ELb1ELb1ELb0ELb1ELb0ELb0ELb0ELi2ELi4ELi4ELi4ELb0EEENS1_24CollectiveEpilogueBwdGQAISA_fSD_Li256ELb0ELb1EEENS1_19SingleTileSchedulerILb0ELb0ELb0ELi128EEEEEEEEEvNT_6ParamsE$_ZN4cute3eso3ESOILb0ELb0EJNS_6LayoutINS_5tupleIJNS3_IJNS_1CILi2EEES5_S5_EEES5_NS3_IJS5_S5_EEEEEENS3_IJNS3_IJNS4_ILi1EEENS4_ILi512EEEiEEENS4_ILi4096EEENS3_IJiiEEEEEEEEjEEC2ERKSF_RKj:
        /* <DEDUP_REMOVED lines=10> */
        .type           $_ZN7cutlass13device_kernelIN5flash19enable_sm80_to_sm89INS1_16FlashAttnBwdSm80INS1_25CollectiveMainloopBwdSm80ILi2ELi2EN4cute5tupleIJNS5_1CILi128EEES8_NS7_ILi64EEEEEENS_10bfloat16_tEfNS_4arch4Sm80ELb0ELb1ELb1ELb0ELb1ELb0ELb0ELb0ELi2ELi4ELi4ELi4ELb0EEENS1_24CollectiveEpilogueBwdGQAISA_fSD_Li256ELb0ELb1EEENS1_19SingleTileSchedulerILb0ELb0ELb0ELi128EEEEEEEEEvNT_6ParamsE$_ZN4cute3eso3ESOILb0ELb0EJNS_6LayoutINS_5tupleIJNS3_IJNS_1CILi8EEENS4_ILi1EEEEEENS3_IJNS4_ILi2EEEEEEEEENS3_IJNS3_IJS6_NS4_ILi0EEEEEENS3_IJiEEEEEEEENS_10ViewEngineINS_8smem_ptrIPN7cutlass10bfloat16_tEEEEEEEC2ERKSF_RKSM_,@function
        .size           $_ZN7cutlass13device_kernelIN5flash19enable_sm80_to_sm89INS1_16FlashAttnBwdSm80INS1_25CollectiveMainloopBwdSm80ILi2ELi2EN4cute5tupleIJNS5_1CILi128EEES8_NS7_ILi64EEEEEENS_10bfloat16_tEfNS_4arch4Sm80ELb0ELb1ELb1ELb0ELb1ELb0ELb0ELb0ELi2ELi4ELi4ELi4ELb0EEENS1_24CollectiveEpilogueBwdGQAISA_fSD_Li256ELb0ELb1EEENS1_19SingleTileSchedulerILb0ELb0ELb0ELi128EEEEEEEEEvNT_6ParamsE$_ZN4cute3eso3ESOILb0ELb0EJNS_6LayoutINS_5tupleIJNS3_IJNS_1CILi8EEENS4_ILi1EEEEEENS3_IJNS4_ILi2EEEEEEEEENS3_IJNS3_IJS6_NS4_ILi0EEEEEENS3_IJiEEEEEEEENS_10ViewEngineINS_8smem_ptrIPN7cutlass10bfloat16_tEEEEEEEC2ERKSF_RKSM_,($_ZN7cutlass13device_kernelIN5flash19enable_sm80_to_sm89INS1_16FlashAttnBwdSm80INS1_25CollectiveMainloopBwdSm80ILi2ELi2EN4cute5tupleIJNS5_1CILi128EEES8_NS7_ILi64EEEEEENS_10bfloat16_tEfNS_4arch4Sm80ELb0ELb1ELb1ELb0ELb1ELb0ELb0ELb0ELi2ELi4ELi4ELi4ELb0EEENS1_24CollectiveEpilogueBwdGQAISA_fSD_Li256ELb0ELb1EEENS1_19SingleTileSchedulerILb0ELb0ELb0ELi128EEEEEEEEEvNT_6ParamsE$_ZN4cute3eso3ESOILb0ELb0EJNS_6LayoutINS_5tupleIJNS3_IJNS_1CILi8EEENS4_ILi1EEEEEENS4_ILi2EEEEEENS3_IJNS3_IJS6_NS4_ILi0EEEEEEiEEEEENS_10ViewEngineINS_8smem_ptrIPN7cutlass10bfloat16_tEEEEEEEC2ERKSD_RKSK_ - $_ZN7cutlass13device_kernelIN5flash19enable_sm80_to_sm89INS1_16FlashAttnBwdSm80INS1_25CollectiveMainloopBwdSm80ILi2ELi2EN4cute5tupleIJNS5_1CILi128EEES8_NS7_ILi64EEEEEENS_10bfloat16_tEfNS_4arch4Sm80ELb0ELb1ELb1ELb0ELb1ELb0ELb0ELb0ELi2ELi4ELi4ELi4ELb0EEENS1_24CollectiveEpilogueBwdGQAISA_fSD_Li256ELb0ELb1EEENS1_19SingleTileSchedulerILb0ELb0ELb0ELi128EEEEEEEEEvNT_6ParamsE$_ZN4cute3eso3ESOILb0ELb0EJNS_6LayoutINS_5tupleIJNS3_IJNS_1CILi8EEENS4_ILi1EEEEEENS3_IJNS4_ILi2EEEEEEEEENS3_IJNS3_IJS6_NS4_ILi0EEEEEENS3_IJiEEEEEEEENS_10ViewEngineINS_8smem_ptrIPN7cutlass10bfloat16_tEEEEEEEC2ERKSF_RKSM_)
$_ZN7cutlass13device_kernelIN5flash19enable_sm80_to_sm89INS1_16FlashAttnBwdSm80INS1_25CollectiveMainloopBwdSm80ILi2ELi2EN4cute5tupleIJNS5_1CILi128EEES8_NS7_ILi64EEEEEENS_10bfloat16_tEfNS_4arch4Sm80ELb0ELb1ELb1ELb0ELb1ELb0ELb0ELb0ELi2ELi4ELi4ELi4ELb0EEENS1_24CollectiveEpilogueBwdGQAISA_fSD_Li256ELb0ELb1EEENS1_19SingleTileSchedulerILb0ELb0ELb0ELi128EEEEEEEEEvNT_6ParamsE$_ZN4cute3eso3ESOILb0ELb0EJNS_6LayoutINS_5tupleIJNS3_IJNS_1CILi8EEENS4_ILi1EEEEEENS3_IJNS4_ILi2EEEEEEEEENS3_IJNS3_IJS6_NS4_ILi0EEEEEENS3_IJiEEEEEEEENS_10ViewEngineINS_8smem_ptrIPN7cutlass10bfloat16_tEEEEEEEC2ERKSF_RKSM_:
[----:B------:R-:W-:Y:S02]  /*6190*/  IADD3 R3, R69, -c[0x0][0x20], RZ ;  /* 0x8000080045037a10 */ /* 0x000fe40007ffe0ff */
[----:B------:R-:W-:-:S03]  /*61a0*/  IADD3 R2, R61, -c[0x0][0x20], RZ ;  /* 0x800008003d027a10 */ /* 0x000fc60007ffe0ff */
[----:B------:R1:W-:Y:S04]  /*61b0*/  STL [R3], R8 ;  /* 0x0000000803007387 */ /* 0x0003e80000100800 */
[----:B------:R-:W2:Y:S01]  /*61c0*/  LDL.64 R10, [R2] ;  /* 0x00000000020a7983 */ /* 0x000ea20000100a00 */
[----:B------:R-:W-:-:S03]  /*61d0*/  IMAD.MOV.U32 R7, RZ, RZ, 0x0 ;  /* 0x00000000ff077424 */ /* 0x000fc600078e00ff */
[----:B--2---:R1:W-:Y:S01]  /*61e0*/  STL.64 [R3+0x8], R10 ;  /* 0x0000080a03007387 */ /* 0x0043e20000100a00 */
[----:B------:R-:W-:Y:S05]  /*61f0*/  RET.REL.NODEC R6 `(_ZN7cutlass13device_kernelIN5flash19enable_sm80_to_sm89INS1_16FlashAttnBwdSm80INS1_25CollectiveMainloopBwdSm80ILi2ELi2EN4cute5tupleIJNS5_1CILi128EEES8_NS7_ILi64EEEEEENS_10bfloat16_tEfNS_4arch4Sm80ELb0ELb1ELb1ELb0ELb1ELb0ELb0ELb0ELi2ELi4ELi4ELi4ELb0EEENS1_24CollectiveEpilogueBwdGQAISA_fSD_Li256ELb0ELb1EEENS1_19SingleTileSchedulerILb0ELb0ELb0ELi128EEEEEEEEEvNT_6ParamsE) ;  /* 0xffff9e0006007950 */ /* 0x000fea0003c3ffff */
        .type           $_ZN7cutlass13device_kernelIN5flash19enable_sm80_to_sm89INS1_16FlashAttnBwdSm80INS1_25CollectiveMainloopBwdSm80ILi2ELi2EN4cute5tupleIJNS5_1CILi128EEES8_NS7_ILi64EEEEEENS_10bfloat16_tEfNS_4arch4Sm80ELb0ELb1ELb1ELb0ELb1ELb0ELb0ELb0ELi2ELi4ELi4ELi4ELb0EEENS1_24CollectiveEpilogueBwdGQAISA_fSD_Li256ELb0ELb1EEENS1_19SingleTileSchedulerILb0ELb0ELb0ELi128EEEEEEEEEvNT_6ParamsE$_ZN4cute3eso3ESOILb0ELb0EJNS_6LayoutINS_5tupleIJNS3_IJNS_1CILi8EEENS4_ILi1EEEEEENS4_ILi2EEEEEENS3_IJNS3_IJS6_NS4_ILi0EEEEEEiEEEEENS_10ViewEngineINS_8smem_ptrIPN7cutlass10bfloat16_tEEEEEEEC2ERKSD_RKSK_,@function
        .size           $_ZN7cutlass13device_kernelIN5flash19enable_sm80_to_sm89INS1_16FlashAttnBwdSm80INS1_25CollectiveMainloopBwdSm80ILi2ELi2EN4cute5tupleIJNS5_1CILi128EEES8_NS7_ILi64EEEEEENS_10bfloat16_tEfNS_4arch4Sm80ELb0ELb1ELb1ELb0ELb1ELb0ELb0ELb0ELi2ELi4ELi4ELi4ELb0EEENS1_24CollectiveEpilogueBwdGQAISA_fSD_Li256ELb0ELb1EEENS1_19SingleTileSchedulerILb0ELb0ELb0ELi128EEEEEEEEEvNT_6ParamsE$_ZN4cute3eso3ESOILb0ELb0EJNS_6LayoutINS_5tupleIJNS3_IJNS_1CILi8EEENS4_ILi1EEEEEENS4_ILi2EEEEEENS3_IJNS3_IJS6_NS4_ILi0EEEEEEiEEEEENS_10ViewEngineINS_8smem_ptrIPN7cutlass10bfloat16_tEEEEEEEC2ERKSD_RKSK_,($_ZN7cutlass13device_kernelIN5flash19enable_sm80_to_sm89INS1_16FlashAttnBwdSm80INS1_25CollectiveMainloopBwdSm80ILi2ELi2EN4cute5tupleIJNS5_1CILi128EEES8_NS7_ILi64EEEEEENS_10bfloat16_tEfNS_4arch4Sm80ELb0ELb1ELb1ELb0ELb1ELb0ELb0ELb0ELi2ELi4ELi4ELi4ELb0EEENS1_24CollectiveEpilogueBwdGQAISA_fSD_Li256ELb0ELb1EEENS1_19SingleTileSchedulerILb0ELb0ELb0ELi128EEEEEEEEEvNT_6ParamsE$_ZN4cute3eso3ESOILb0ELb0EJNS_6LayoutINS_5tupleIJNS3_IJNS_1CILi8EEENS4_ILi1EEEEEENS4_ILi2EEEEEENS3_IJNS3_IJS6_NS4_ILi0EEEEEEiEEEEEiEEC2ERKSD_RKi - $_ZN7cutlass13device_kernelIN5flash19enable_sm80_to_sm89INS1_16FlashAttnBwdSm80INS1_25CollectiveMainloopBwdSm80ILi2ELi2EN4cute5tupleIJNS5_1CILi128EEES8_NS7_ILi64EEEEEENS_10bfloat16_tEfNS_4arch4Sm80ELb0ELb1ELb1ELb0ELb1ELb0ELb0ELb0ELi2ELi4ELi4ELi4ELb0EEENS1_24CollectiveEpilogueBwdGQAISA_fSD_Li256ELb0ELb1EEENS1_19SingleTileSchedulerILb0ELb0ELb0ELi128EEEEEEEEEvNT_6ParamsE$_ZN4cute3eso3ESOILb0ELb0EJNS_6LayoutINS_5tupleIJNS3_IJNS_1CILi8EEENS4_ILi1EEEEEENS4_ILi2EEEEEENS3_IJNS3_IJS6_NS4_ILi0EEEEEEiEEEEENS_10ViewEngineINS_8smem_ptrIPN7cutlass10bfloat16_tEEEEEEEC2ERKSD_RKSK_)
$_ZN7cutlass13device_kernelIN5flash19enable_sm80_to_sm89INS1_16FlashAttnBwdSm80INS1_25CollectiveMainloopBwdSm80ILi2ELi2EN4cute5tupleIJNS5_1CILi128EEES8_NS7_ILi64EEEEEENS_10bfloat16_tEfNS_4arch4Sm80ELb0ELb1ELb1ELb0ELb1ELb0ELb0ELb0ELi2ELi4ELi4ELi4ELb0EEENS1_24CollectiveEpilogueBwdGQAISA_fSD_Li256ELb0ELb1EEENS1_19SingleTileSchedulerILb0ELb0ELb0ELi128EEEEEEEEEvNT_6ParamsE$_ZN4cute3eso3ESOILb0ELb0EJNS_6LayoutINS_5tupleIJNS3_IJNS_1CILi8EEENS4_ILi1EEEEEENS4_ILi2EEEEEENS3_IJNS3_IJS6_NS4_ILi0EEEEEEiEEEEENS_10ViewEngineINS_8smem_ptrIPN7cutlass10bfloat16_tEEEEEEEC2ERKSD_RKSK_:
[----:B------:R-:W-:Y:S02]  /*6200*/  IADD3 R3, R69, -c[0x0][0x20], RZ ;  /* 0x8000080045037a10 */ /* 0x000fe40007ffe0ff */
[----:B------:R-:W-:-:S03]  /*6210*/  IADD3 R2, R61, -c[0x0][0x20], RZ ;  /* 0x800008003d027a10 */ /* 0x000fc60007ffe0ff */
[----:B------:R1:W-:Y:S04]  /*6220*/  STL [R3], R6 ;  /* 0x0000000603007387 */ /* 0x0003e80000100800 */
[----:B------:R-:W2:Y:S01]  /*6230*/  LDL.64 R8, [R2] ;  /* 0x0000000002087983 */ /* 0x000ea20000100a00 */
[----:B------:R-:W-:-:S03]  /*6240*/  IMAD.MOV.U32 R5, RZ, RZ, 0x0 ;  /* 0x00000000ff057424 */ /* 0x000fc600078e00ff */
[----:B--2---:R1:W-:Y:S01]  /*6250*/  STL.64 [R3+0x8], R8 ;  /* 0x0000080803007387 */ /* 0x0043e20000100a00 */
[----:B------:R-:W-:Y:S05]  /*6260*/  RET.REL.NODEC R4 `(_ZN7cutlass13device_kernelIN5flash19enable_sm80_to_sm89INS1_16FlashAttnBwdSm80INS1_25CollectiveMainloopBwdSm80ILi2ELi2EN4cute5tupleIJNS5_1CILi128EEES8_NS7_ILi64EEEEEENS_10bfloat16_tEfNS_4arch4Sm80ELb0ELb1ELb1ELb0ELb1ELb0ELb0ELb0ELi2ELi4ELi4ELi4ELb0EEENS1_24CollectiveEpilogueBwdGQAISA_fSD_Li256ELb0ELb1EEENS1_19SingleTileSchedulerILb0ELb0ELb0ELi128EEEEEEEEEvNT_6ParamsE) ;  /* 0xffff9d9004007950 */ /* 0x000fea0003c3ffff */
        .type           $_ZN7cutlass13device_kernelIN5flash19enable_sm80_to_sm89INS1_16FlashAttnBwdSm80INS1_25CollectiveMainloopBwdSm80ILi2ELi2EN4cute5tupleIJNS5_1CILi128EEES8_NS7_ILi64EEEEEENS_10bfloat16_tEfNS_4arch4Sm80ELb0ELb1ELb1ELb0ELb1ELb0ELb0ELb0ELi2ELi4ELi4ELi4ELb0EEENS1_24CollectiveEpilogueBwdGQAISA_fSD_Li256ELb0ELb1EEENS1_19SingleTileSchedulerILb0ELb0ELb0ELi128EEEEEEEEEvNT_6ParamsE$_ZN4cute3eso3ESOILb0ELb0EJNS_6LayoutINS_5tupleIJNS3_IJNS_1CILi8EEENS4_ILi1EEEEEENS4_ILi2EEEEEENS3_IJNS3_IJS6_NS4_ILi0EEEEEEiEEEEEiEEC2ERKSD_RKi,@function
        .size           $_ZN7cutlass13device_kernelIN5flash19enable_sm80_to_sm89INS1_16FlashAttnBwdSm80INS1_25CollectiveMainloopBwdSm80ILi2ELi2EN4cute5tupleIJNS5_1CILi128EEES8_NS7_ILi64EEEEEENS_10bfloat16_tEfNS_4arch4Sm80ELb0ELb1ELb1ELb0ELb1ELb0ELb0ELb0ELi2ELi4ELi4ELi4ELb0EEENS1_24CollectiveEpilogueBwdGQAISA_fSD_Li256ELb0ELb1EEENS1_19SingleTileSchedulerILb0ELb0ELb0ELi128EEEEEEEEEvNT_6ParamsE$_ZN4cute3eso3ESOILb0ELb0EJNS_6LayoutINS_5tupleIJNS3_IJNS_1CILi8EEENS4_ILi1EEEEEENS4_ILi2EEEEEENS3_IJNS3_IJS6_NS4_ILi0EEEEEEiEEEEEiEEC2ERKSD_RKi,($_ZN7cutlass13device_kernelIN5flash19enable_sm80_to_sm89INS1_16FlashAttnBwdSm80INS1_25CollectiveMainloopBwdSm80ILi2ELi2EN4cute5tupleIJNS5_1CILi128EEES8_NS7_ILi64EEEEEENS_10bfloat16_tEfNS_4arch4Sm80ELb0ELb1ELb1ELb0ELb1ELb0ELb0ELb0ELi2ELi4ELi4ELi4ELb0EEENS1_24CollectiveEpilogueBwdGQAISA_fSD_Li256ELb0ELb1EEENS1_19SingleTileSchedulerILb0ELb0ELb0ELi128EEEEEEEEEvNT_6ParamsE$_ZN4cute3eso3ESOILb0ELb0EJNS_6LayoutINS_5tupleIJNS3_IJNS_1CILi8EEENS4_ILi1EEEEEENS4_ILi2EEENS3_IJS8_S8_EEEEEENS3_IJNS3_IJS6_NS4_ILi0EEEEEENS4_ILi4096EEENS3_IJiiEEEEEEEENS_10ViewEngineINS_8smem_ptrIPN7cutlass10bfloat16_tEEEEEEEC2ERKSG_RKSN_ - $_ZN7cutlass13device_kernelIN5flash19enable_sm80_to_sm89INS1_16FlashAttnBwdSm80INS1_25CollectiveMainloopBwdSm80ILi2ELi2EN4cute5tupleIJNS5_1CILi128EEES8_NS7_ILi64EEEEEENS_10bfloat16_tEfNS_4arch4Sm80ELb0ELb1ELb1ELb0ELb1ELb0ELb0ELb0ELi2ELi4ELi4ELi4ELb0EEENS1_24CollectiveEpilogueBwdGQAISA_fSD_Li256ELb0ELb1EEENS1_19SingleTileSchedulerILb0ELb0ELb0ELi128EEEEEEEEEvNT_6ParamsE$_ZN4cute3eso3ESOILb0ELb0EJNS_6LayoutINS_5tupleIJNS3_IJNS_1CILi8EEENS4_ILi1EEEEEENS4_ILi2EEEEEENS3_IJNS3_IJS6_NS4_ILi0EEEEEEiEEEEEiEEC2ERKSD_RKi)
$_ZN7cutlass13device_kernelIN5flash19enable_sm80_to_sm89INS1_16FlashAttnBwdSm80INS1_25CollectiveMainloopBwdSm80ILi2ELi2EN4cute5tupleIJNS5_1CILi128EEES8_NS7_ILi64EEEEEENS_10bfloat16_tEfNS_4arch4Sm80ELb0ELb1ELb1ELb0ELb1ELb0ELb0ELb0ELi2ELi4ELi4ELi4ELb0EEENS1_24CollectiveEpilogueBwdGQAISA_fSD_Li256ELb0ELb1EEENS1_19SingleTileSchedulerILb0ELb0ELb0ELi128EEEEEEEEEvNT_6ParamsE$_ZN4cute3eso3ESOILb0ELb0EJNS_6LayoutINS_5tupleIJNS3_IJNS_1CILi8EEENS4_ILi1EEEEEENS4_ILi2EEEEEENS3_IJNS3_IJS6_NS4_ILi0EEEEEEiEEEEEiEEC2ERKSD_RKi:
[----:B------:R-:W-:Y:S02]  /*6270*/  IADD3 R3, R60, -c[0x0][0x20], RZ ;  /* 0x800008003c037a10 */ /* 0x000fe40007ffe0ff */
[----:B------:R-:W-:-:S03]  /*6280*/  IADD3 R2, R63, -c[0x0][0x20], RZ ;  /* 0x800008003f027a10 */ /* 0x000fc60007ffe0ff */
[----:B------:R1:W-:Y:S04]  /*6290*/  STL [R3], R6 ;  /* 0x0000000603007387 */ /* 0x0003e80000100800 */
[----:B------:R-:W2:Y:S01]  /*62a0*/  LDL R2, [R2] ;  /* 0x0000000002027983 */ /* 0x000ea20000100800 */
[----:B------:R-:W-:-:S03]  /*62b0*/  IMAD.MOV.U32 R5, RZ, RZ, 0x0 ;  /* 0x00000000ff057424 */ /* 0x000fc600078e00ff */
[----:B--2---:R1:W-:Y:S01]  /*62c0*/  STL [R3+0x4], R2 ;  /* 0x0000040203007387 */ /* 0x0043e20000100800 */
[----:B------:R-:W-:Y:S05]  /*62d0*/  RET.REL.NODEC R4 `(_ZN7cutlass13device_kernelIN5flash19enable_sm80_to_sm89INS1_16FlashAttnBwdSm80INS1_25CollectiveMainloopBwdSm80ILi2ELi2EN4cute5tupleIJNS5_1CILi128EEES8_NS7_ILi64EEEEEENS_10bfloat16_tEfNS_4arch4Sm80ELb0ELb1ELb1ELb0ELb1ELb0ELb0ELb0ELi2ELi4ELi4ELi4ELb0EEENS1_24CollectiveEpilogueBwdGQAISA_fSD_Li256ELb0ELb1EEENS1_19SingleTileSchedulerILb0ELb0ELb0ELi128EEEEEEEEEvNT_6ParamsE) ;  /* 0xffff9d2004007950 */ /* 0x000fea0003c3ffff */
        .type           $_ZN7cutlass13device_kernelIN5flash19enable_sm80_to_sm89INS1_16FlashAttnBwdSm80INS1_25CollectiveMainloopBwdSm80ILi2ELi2EN4cute5tupleIJNS5_1CILi128EEES8_NS7_ILi64EEEEEENS_10bfloat16_tEfNS_4arch4Sm80ELb0ELb1ELb1ELb0ELb1ELb0ELb0ELb0ELi2ELi4ELi4ELi4ELb0EEENS1_24CollectiveEpilogueBwdGQAISA_fSD_Li256ELb0ELb1EEENS1_19SingleTileSchedulerILb0ELb0ELb0ELi128EEEEEEEEEvNT_6ParamsE$_ZN4cute3eso3ESOILb0ELb0EJNS_6LayoutINS_5tupleIJNS3_IJNS_1CILi8EEENS4_ILi1EEEEEENS4_ILi2EEENS3_IJS8_S8_EEEEEENS3_IJNS3_IJS6_NS4_ILi0EEEEEENS4_ILi4096EEENS3_IJiiEEEEEEEENS_10ViewEngineINS_8smem_ptrIPN7cutlass10bfloat16_tEEEEEEEC2ERKSG_RKSN_,@function
        .size           $_ZN7cutlass13device_kernelIN5flash19enable_sm80_to_sm89INS1_16FlashAttnBwdSm80INS1_25CollectiveMainloopBwdSm80ILi2ELi2EN4cute5tupleIJNS5_1CILi128EEES8_NS7_ILi64EEEEEENS_10bfloat16_tEfNS_4arch4Sm80ELb0ELb1ELb1ELb0ELb1ELb0ELb0ELb0ELi2ELi4ELi4ELi4ELb0EEENS1_24CollectiveEpilogueBwdGQAISA_fSD_Li256ELb0ELb1EEENS1_19SingleTileSchedulerILb0ELb0ELb0ELi128EEEEEEEEEvNT_6ParamsE$_ZN4cute3eso3ESOILb0ELb0EJNS_6LayoutINS_5tupleIJNS3_IJNS_1CILi8EEENS4_ILi1EEEEEENS4_ILi2EEENS3_IJS8_S8_EEEEEENS3_IJNS3_IJS6_NS4_ILi0EEEEEENS4_ILi4096EEENS3_IJiiEEEEEEEENS_10ViewEngineINS_8smem_ptrIPN7cutlass10bfloat16_tEEEEEEEC2ERKSG_RKSN_,($_ZN7cutlass13device_kernelIN5flash19enable_sm80_to_sm89INS1_16FlashAttnBwdSm80INS1_25CollectiveMainloopBwdSm80ILi2ELi2EN4cute5tupleIJNS5_1CILi128EEES8_NS7_ILi64EEEEEENS_10bfloat16_tEfNS_4arch4Sm80ELb0ELb1ELb1ELb0ELb1ELb0ELb0ELb0ELi2ELi4ELi4ELi4ELb0EEENS1_24CollectiveEpilogueBwdGQAISA_fSD_Li256ELb0ELb1EEENS1_19SingleTileSchedulerILb0ELb0ELb0ELi128EEEEEEEEEvNT_6ParamsE$_ZN4cute3eso3ESOILb0ELb0EJNS_6LayoutINS_5tupleIJNS3_IJNS_1CILi8EEENS4_ILi1EEEEEENS4_ILi2EEENS3_IJS8_S8_EEEEEENS3_IJNS3_IJS6_NS4_ILi0EEEEEENS4_ILi4096EEENS3_IJiiEEEEEEEEiEEC2ERKSG_RKi - $_ZN7cutlass13device_kernelIN5flash19enable_sm80_to_sm89INS1_16FlashAttnBwdSm80INS1_25CollectiveMainloopBwdSm80ILi2ELi2EN4cute5tupleIJNS5_1CILi128EEES8_NS7_ILi64EEEEEENS_10bfloat16_tEfNS_4arch4Sm80ELb0ELb1ELb1ELb0ELb1ELb0ELb0ELb0ELi2ELi4ELi4ELi4ELb0EEENS1_24CollectiveEpilogueBwdGQAISA_fSD_Li256ELb0ELb1EEENS1_19SingleTileSchedulerILb0ELb0ELb0ELi128EEEEEEEEEvNT_6ParamsE$_ZN4cute3eso3ESOILb0ELb0EJNS_6LayoutINS_5tupleIJNS3_IJNS_1CILi8EEENS4_ILi1EEEEEENS4_ILi2EEENS3_IJS8_S8_EEEEEENS3_IJNS3_IJS6_NS4_ILi0EEEEEENS4_ILi4096EEENS3_IJiiEEEEEEEENS_10ViewEngineINS_8smem_ptrIPN7cutlass10bfloat16_tEEEEEEEC2ERKSG_RKSN_)
$_ZN7cutlass13device_kernelIN5flash19enable_sm80_to_sm89INS1_16FlashAttnBwdSm80INS1_25CollectiveMainloopBwdSm80ILi2ELi2EN4cute5tupleIJNS5_1CILi128EEES8_NS7_ILi64EEEEEENS_10bfloat16_tEfNS_4arch4Sm80ELb0ELb1ELb1ELb0ELb1ELb0ELb0ELb0ELi2ELi4ELi4ELi4ELb0EEENS1_24CollectiveEpilogueBwdGQAISA_fSD_Li256ELb0ELb1EEENS1_19SingleTileSchedulerILb0ELb0ELb0ELi128EEEEEEEEEvNT_6ParamsE$_ZN4cute3eso3ESOILb0ELb0EJNS_6LayoutINS_5tupleIJNS3_IJNS_1CILi8EEENS4_ILi1EEEEEENS4_ILi2EEENS3_IJS8_S8_EEEEEENS3_IJNS3_IJS6_NS4_ILi0EEEEEENS4_ILi4096EEENS3_IJiiEEEEEEEENS_10ViewEngineINS_8smem_ptrIPN7cutlass10bfloat16_tEEEEEEEC2ERKSG_RKSN_:
[----:B------:R-:W-:Y:S02]  /*62e0*/  IADD3 R3, R25, -c[0x0][0x20], RZ ;  /* 0x8000080019037a10 */ /* 0x000fe40007ffe0ff */
[----:B------:R-:W-:-:S03]  /*62f0*/  IADD3 R2, R24, -c[0x0][0x20], RZ ;  /* 0x8000080018027a10 */ /* 0x000fc60007ffe0ff */
[----:B------:R1:W-:Y:S04]  /*6300*/  STL.64 [R3], R4 ;  /* 0x0000000403007387 */ /* 0x0003e80000100a00 */
[----:B------:R-:W2:Y:S01]  /*6310*/  LDL.64 R8, [R2] ;  /* 0x0000000002087983 */ /* 0x000ea20000100a00 */
[----:B------:R-:W-:-:S03]  /*6320*/  IMAD.MOV.U32 R7, RZ, RZ, 0x0 ;  /* 0x00000000ff077424 */ /* 0x000fc600078e00ff */
[----:B--2---:R1:W-:Y:S01]  /*6330*/  STL.64 [R3+0x8], R8 ;  /* 0x0000080803007387 */ /* 0x0043e20000100a00 */
[----:B------:R-:W-:Y:S05]  /*6340*/  RET.REL.NODEC R6 `(_ZN7cutlass13device_kernelIN5flash19enable_sm80_to_sm89INS1_16FlashAttnBwdSm80INS1_25CollectiveMainloopBwdSm80ILi2ELi2EN4cute5tupleIJNS5_1CILi128EEES8_NS7_ILi64EEEEEENS_10bfloat16_tEfNS_4arch4Sm80ELb0ELb1ELb1ELb0ELb1ELb0ELb0ELb0ELi2ELi4ELi4ELi4ELb0EEENS1_24CollectiveEpilogueBwdGQAISA_fSD_Li256ELb0ELb1EEENS1_19SingleTileSchedulerILb0ELb0ELb0ELi128EEEEEEEEEvNT_6ParamsE) ;  /* 0xffff9cb006007950 */ /* 0x000fea0003c3ffff */
        .type           $_ZN7cutlass13device_kernelIN5flash19enable_sm80_to_sm89INS1_16FlashAttnBwdSm80INS1_25CollectiveMainloopBwdSm80ILi2ELi2EN4cute5tupleIJNS5_1CILi128EEES8_NS7_ILi64EEEEEENS_10bfloat16_tEfNS_4arch4Sm80ELb0ELb1ELb1ELb0ELb1ELb0ELb0ELb0ELi2ELi4ELi4ELi4ELb0EEENS1_24CollectiveEpilogueBwdGQAISA_fSD_Li256ELb0ELb1EEENS1_19SingleTileSchedulerILb0ELb0ELb0ELi128EEEEEEEEEvNT_6ParamsE$_ZN4cute3eso3ESOILb0ELb0EJNS_6LayoutINS_5tupleIJNS3_IJNS_1CILi8EEENS4_ILi1EEEEEENS4_ILi2EEENS3_IJS8_S8_EEEEEENS3_IJNS3_IJS6_NS4_ILi0EEEEEENS4_ILi4096EEENS3_IJiiEEEEEEEEiEEC2ERKSG_RKi,@function
        .size           $_ZN7cutlass13device_kernelIN5flash19enable_sm80_to_sm89INS1_16FlashAttnBwdSm80INS1_25CollectiveMainloopBwdSm80ILi2ELi2EN4cute5tupleIJNS5_1CILi128EEES8_NS7_ILi64EEEEEENS_10bfloat16_tEfNS_4arch4Sm80ELb0ELb1ELb1ELb0ELb1ELb0ELb0ELb0ELi2ELi4ELi4ELi4ELb0EEENS1_24CollectiveEpilogueBwdGQAISA_fSD_Li256ELb0ELb1EEENS1_19SingleTileSchedulerILb0ELb0ELb0ELi128EEEEEEEEEvNT_6ParamsE$_ZN4cute3eso3ESOILb0ELb0EJNS_6LayoutINS_5tupleIJNS3_IJNS_1CILi8EEENS4_ILi1EEEEEENS4_ILi2EEENS3_IJS8_S8_EEEEEENS3_IJNS3_IJS6_NS4_ILi0EEEEEENS4_ILi4096EEENS3_IJiiEEEEEEEEiEEC2ERKSG_RKi,($_ZN7cutlass13device_kernelIN5flash19enable_sm80_to_sm89INS1_16FlashAttnBwdSm80INS1_25CollectiveMainloopBwdSm80ILi2ELi2EN4cute5tupleIJNS5_1CILi128EEES8_NS7_ILi64EEEEEENS_10bfloat16_tEfNS_4arch4Sm80ELb0ELb1ELb1ELb0ELb1ELb0ELb0ELb0ELi2ELi4ELi4ELi4ELb0EEENS1_24CollectiveEpilogueBwdGQAISA_fSD_Li256ELb0ELb1EEENS1_19SingleTileSchedulerILb0ELb0ELb0ELi128EEEEEEEEEvNT_6ParamsE$_ZN4cute3eso3ESOILb0ELb0EJNS_6LayoutINS_5tupleIJNS3_IJNS_1CILi8EEENS4_ILi1EEEEEENS4_ILi2EEES5_EEENS3_IJNS3_IJS6_NS4_ILi0EEEEEEiNS4_ILi1024EEEEEEEENS_10ViewEngineINS_8smem_ptrIPN7cutlass10bfloat16_tEEEEEEEC2ERKSE_RKSL_ - $_ZN7cutlass13device_kernelIN5flash19enable_sm80_to_sm89INS1_16FlashAttnBwdSm80INS1_25CollectiveMainloopBwdSm80ILi2ELi2EN4cute5tupleIJNS5_1CILi128EEES8_NS7_ILi64EEEEEENS_10bfloat16_tEfNS_4arch4Sm80ELb0ELb1ELb1ELb0ELb1ELb0ELb0ELb0ELi2ELi4ELi4ELi4ELb0EEENS1_24CollectiveEpilogueBwdGQAISA_fSD_Li256ELb0ELb1EEENS1_19SingleTileSchedulerILb0ELb0ELb0ELi128EEEEEEEEEvNT_6ParamsE$_ZN4cute3eso3ESOILb0ELb0EJNS_6LayoutINS_5tupleIJNS3_IJNS_1CILi8EEENS4_ILi1EEEEEENS4_ILi2EEENS3_IJS8_S8_EEEEEENS3_IJNS3_IJS6_NS4_ILi0EEEEEENS4_ILi4096EEENS3_IJiiEEEEEEEEiEEC2ERKSG_RKi)
$_ZN7cutlass13device_kernelIN5flash19enable_sm80_to_sm89INS1_16FlashAttnBwdSm80INS1_25CollectiveMainloopBwdSm80ILi2ELi2EN4cute5tupleIJNS5_1CILi128EEES8_NS7_ILi64EEEEEENS_10bfloat16_tEfNS_4arch4Sm80ELb0ELb1ELb1ELb0ELb1ELb0ELb0ELb0ELi2ELi4ELi4ELi4ELb0EEENS1_24CollectiveEpilogueBwdGQAISA_fSD_Li256ELb0ELb1EEENS1_19SingleTileSchedulerILb0ELb0ELb0ELi128EEEEEEEEEvNT_6ParamsE$_ZN4cute3eso3ESOILb0ELb0EJNS_6LayoutINS_5tupleIJNS3_IJNS_1CILi8EEENS4_ILi1EEEEEENS4_ILi2EEENS3_IJS8_S8_EEEEEENS3_IJNS3_IJS6_NS4_ILi0EEEEEENS4_ILi4096EEENS3_IJiiEEEEEEEEiEEC2ERKSG_RKi:
        /* <DEDUP_REMOVED lines=8> */
        .type           $_ZN7cutlass13device_kernelIN5flash19enable_sm80_to_sm89INS1_16FlashAttnBwdSm80INS1_25CollectiveMainloopBwdSm80ILi2ELi2EN4cute5tupleIJNS5_1CILi128EEES8_NS7_ILi64EEEEEENS_10bfloat16_tEfNS_4arch4Sm80ELb0ELb1ELb1ELb0ELb1ELb0ELb0ELb0ELi2ELi4ELi4ELi4ELb0EEENS1_24CollectiveEpilogueBwdGQAISA_fSD_Li256ELb0ELb1EEENS1_19SingleTileSchedulerILb0ELb0ELb0ELi128EEEEEEEEEvNT_6ParamsE$_ZN4cute3eso3ESOILb0ELb0EJNS_6LayoutINS_5tupleIJNS3_IJNS_1CILi8EEENS4_ILi1EEEEEENS4_ILi2EEES5_EEENS3_IJNS3_IJS6_NS4_ILi0EEEEEEiNS4_ILi1024EEEEEEEENS_10ViewEngineINS_8smem_ptrIPN7cutlass10bfloat16_tEEEEEEEC2ERKSE_RKSL_,@function
        .size           $_ZN7cutlass13device_kernelIN5flash19enable_sm80_to_sm89INS1_16FlashAttnBwdSm80INS1_25CollectiveMainloopBwdSm80ILi2ELi2EN4cute5tupleIJNS5_1CILi128EEES8_NS7_ILi64EEEEEENS_10bfloat16_tEfNS_4arch4Sm80ELb0ELb1ELb1ELb0ELb1ELb0ELb0ELb0ELi2ELi4ELi4ELi4ELb0EEENS1_24CollectiveEpilogueBwdGQAISA_fSD_Li256ELb0ELb1EEENS1_19SingleTileSchedulerILb0ELb0ELb0ELi128EEEEEEEEEvNT_6ParamsE$_ZN4cute3eso3ESOILb0ELb0EJNS_6LayoutINS_5tupleIJNS3_IJNS_1CILi8EEENS4_ILi1EEEEEENS4_ILi2EEES5_EEENS3_IJNS3_IJS6_NS4_ILi0EEEEEEiNS4_ILi1024EEEEEEEENS_10ViewEngineINS_8smem_ptrIPN7cutlass10bfloat16_tEEEEEEEC2ERKSE_RKSL_,($_ZN7cutlass13device_kernelIN5flash19enable_sm80_to_sm89INS1_16FlashAttnBwdSm80INS1_25CollectiveMainloopBwdSm80ILi2ELi2EN4cute5tupleIJNS5_1CILi128EEES8_NS7_ILi64EEEEEENS_10bfloat16_tEfNS_4arch4Sm80ELb0ELb1ELb1ELb0ELb1ELb0ELb0ELb0ELi2ELi4ELi4ELi4ELb0EEENS1_24CollectiveEpilogueBwdGQAISA_fSD_Li256ELb0ELb1EEENS1_19SingleTileSchedulerILb0ELb0ELb0ELi128EEEEEEEEEvNT_6ParamsE$_ZN4cute3eso3ESOILb0ELb0EJNS_6LayoutINS_5tupleIJNS3_IJNS_1CILi8EEENS4_ILi1EEEEEENS4_ILi2EEES5_EEENS3_IJNS3_IJS6_NS4_ILi0EEEEEEiNS4_ILi1024EEEEEEEEiEEC2ERKSE_RKi - $_ZN7cutlass13device_kernelIN5flash19enable_sm80_to_sm89INS1_16FlashAttnBwdSm80INS1_25CollectiveMainloopBwdSm80ILi2ELi2EN4cute5tupleIJNS5_1CILi128EEES8_NS7_ILi64EEEEEENS_10bfloat16_tEfNS_4arch4Sm80ELb0ELb1ELb1ELb0ELb1ELb0ELb0ELb0ELi2ELi4ELi4ELi4ELb0EEENS1_24CollectiveEpilogueBwdGQAISA_fSD_Li256ELb0ELb1EEENS1_19SingleTileSchedulerILb0ELb0ELb0ELi128EEEEEEEEEvNT_6ParamsE$_ZN4cute3eso3ESOILb0ELb0EJNS_6LayoutINS_5tupleIJNS3_IJNS_1CILi8EEENS4_ILi1EEEEEENS4_ILi2EEES5_EEENS3_IJNS3_IJS6_NS4_ILi0EEEEEEiNS4_ILi1024EEEEEEEENS_10ViewEngineINS_8smem_ptrIPN7cutlass10bfloat16_tEEEEEEEC2ERKSE_RKSL_)
$_ZN7cutlass13device_kernelIN5flash19enable_sm80_to_sm89INS1_16FlashAttnBwdSm80INS1_25CollectiveMainloopBwdSm80ILi2ELi2EN4cute5tupleIJNS5_1CILi128EEES8_NS7_ILi64EEEEEENS_10bfloat16_tEfNS_4arch4Sm80ELb0ELb1ELb1ELb0ELb1ELb0ELb0ELb0ELi2ELi4ELi4ELi4ELb0EEENS1_24CollectiveEpilogueBwdGQAISA_fSD_Li256ELb0ELb1EEENS1_19SingleTileSchedulerILb0ELb0ELb0ELi128EEEEEEEEEvNT_6ParamsE$_ZN4cute3eso3ESOILb0ELb0EJNS_6LayoutINS_5tupleIJNS3_IJNS_1CILi8EEENS4_ILi1EEEEEENS4_ILi2EEES5_EEENS3_IJNS3_IJS6_NS4_ILi0EEEEEEiNS4_ILi1024EEEEEEEENS_10ViewEngineINS_8smem_ptrIPN7cutlass10bfloat16_tEEEEEEEC2ERKSE_RKSL_:
[----:B------:R-:W-:Y:S02]  /*63d0*/  IADD3 R3, R25, -c[0x0][0x20], RZ ;  /* 0x8000080019037a10 */ /* 0x000fe40007ffe0ff */
[----:B------:R-:W-:-:S03]  /*63e0*/  IADD3 R2, R24, -c[0x0][0x20], RZ ;  /* 0x8000080018027a10 */ /* 0x000fc60007ffe0ff */
[----:B------:R1:W-:Y:S04]  /*63f0*/  STL [R3], R6 ;  /* 0x0000000603007387 */ /* 0x0003e80000100800 */
[----:B------:R-:W2:Y:S01]  /*6400*/  LDL.64 R8, [R2] ;  /* 0x0000000002087983 */ /* 0x000ea20000100a00 */
[----:B------:R-:W-:-:S03]  /*6410*/  IMAD.MOV.U32 R5, RZ, RZ, 0x0 ;  /* 0x00000000ff057424 */ /* 0x000fc600078e00ff */
[----:B--2---:R1:W-:Y:S01]  /*6420*/  STL.64 [R3+0x8], R8 ;  /* 0x0000080803007387 */ /* 0x0043e20000100a00 */
[----:B------:R-:W-:Y:S05]  /*6430*/  RET.REL.NODEC R4 `(_ZN7cutlass13device_kernelIN5flash19enable_sm80_to_sm89INS1_16FlashAttnBwdSm80INS1_25CollectiveMainloopBwdSm80ILi2ELi2EN4cute5tupleIJNS5_1CILi128EEES8_NS7_ILi64EEEEEENS_10bfloat16_tEfNS_4arch4Sm80ELb0ELb1ELb1ELb0ELb1ELb0ELb0ELb0ELi2ELi4ELi4ELi4ELb0EEENS1_24CollectiveEpilogueBwdGQAISA_fSD_Li256ELb0ELb1EEENS1_19SingleTileSchedulerILb0ELb0ELb0ELi128EEEEEEEEEvNT_6ParamsE) ;  /* 0xffff9bc004007950 */ /* 0x000fea0003c3ffff */
        .type           $_ZN7cutlass13device_kernelIN5flash19enable_sm80_to_sm89INS1_16FlashAttnBwdSm80INS1_25CollectiveMainloopBwdSm80ILi2ELi2EN4cute5tupleIJNS5_1CILi128EEES8_NS7_ILi64EEEEEENS_10bfloat16_tEfNS_4arch4Sm80ELb0ELb1ELb1ELb0ELb1ELb0ELb0ELb0ELi2ELi4ELi4ELi4ELb0EEENS1_24CollectiveEpilogueBwdGQAISA_fSD_Li256ELb0ELb1EEENS1_19SingleTileSchedulerILb0ELb0ELb0ELi128EEEEEEEEEvNT_6ParamsE$_ZN4cute3eso3ESOILb0ELb0EJNS_6LayoutINS_5tupleIJNS3_IJNS_1CILi8EEENS4_ILi1EEEEEENS4_ILi2EEES5_EEENS3_IJNS3_IJS6_NS4_ILi0EEEEEEiNS4_ILi1024EEEEEEEEiEEC2ERKSE_RKi,@function
        .size           $_ZN7cutlass13device_kernelIN5flash19enable_sm80_to_sm89INS1_16FlashAttnBwdSm80INS1_25CollectiveMainloopBwdSm80ILi2ELi2EN4cute5tupleIJNS5_1CILi128EEES8_NS7_ILi64EEEEEENS_10bfloat16_tEfNS_4arch4Sm80ELb0ELb1ELb1ELb0ELb1ELb0ELb0ELb0ELi2ELi4ELi4ELi4ELb0EEENS1_24CollectiveEpilogueBwdGQAISA_fSD_Li256ELb0ELb1EEENS1_19SingleTileSchedulerILb0ELb0ELb0ELi128EEEEEEEEEvNT_6ParamsE$_ZN4cute3eso3ESOILb0ELb0EJNS_6LayoutINS_5tupleIJNS3_IJNS_1CILi8EEENS4_ILi1EEEEEENS4_ILi2EEES5_EEENS3_IJNS3_IJS6_NS4_ILi0EEEEEEiNS4_ILi1024EEEEEEEEiEEC2ERKSE_RKi,($_ZN7cutlass13device_kernelIN5flash19enable_sm80_to_sm89INS1_16FlashAttnBwdSm80INS1_25CollectiveMainloopBwdSm80ILi2ELi2EN4cute5tupleIJNS5_1CILi128EEES8_NS7_ILi64EEEEEENS_10bfloat16_tEfNS_4arch4Sm80ELb0ELb1ELb1ELb0ELb1ELb0ELb0ELb0ELi2ELi4ELi4ELi4ELb0EEENS1_24CollectiveEpilogueBwdGQAISA_fSD_Li256ELb0ELb1EEENS1_19SingleTileSchedulerILb0ELb0ELb0ELi128EEEEEEEEEvNT_6ParamsE$_ZN4cute3eso3ESOILb0ELb0EJNS_6LayoutINS_5tupleIJNS3_IJNS_1CILi8EEENS4_ILi1EEEEEENS4_ILi4EEES6_EEENS3_IJNS3_IJS6_NS4_ILi0EEEEEElSA_EEEEENS_10ViewEngineINS_8gmem_ptrIPKN7cutlass10bfloat16_tEEEEEEEC2ERKSD_RKSL_ - $_ZN7cutlass13device_kernelIN5flash19enable_sm80_to_sm89INS1_16FlashAttnBwdSm80INS1_25CollectiveMainloopBwdSm80ILi2ELi2EN4cute5tupleIJNS5_1CILi128EEES8_NS7_ILi64EEEEEENS_10bfloat16_tEfNS_4arch4Sm80ELb0ELb1ELb1ELb0ELb1ELb0ELb0ELb0ELi2ELi4ELi4ELi4ELb0EEENS1_24CollectiveEpilogueBwdGQAISA_fSD_Li256ELb0ELb1EEENS1_19SingleTileSchedulerILb0ELb0ELb0ELi128EEEEEEEEEvNT_6ParamsE$_ZN4cute3eso3ESOILb0ELb0EJNS_6LayoutINS_5tupleIJNS3_IJNS_1CILi8EEENS4_ILi1EEEEEENS4_ILi2EEES5_EEENS3_IJNS3_IJS6_NS4_ILi0EEEEEEiNS4_ILi1024EEEEEEEEiEEC2ERKSE_RKi)
$_ZN7cutlass13device_kernelIN5flash19enable_sm80_to_sm89INS1_16FlashAttnBwdSm80INS1_25CollectiveMainloopBwdSm80ILi2ELi2EN4cute5tupleIJNS5_1CILi128EEES8_NS7_ILi64EEEEEENS_10bfloat16_tEfNS_4arch4Sm80ELb0ELb1ELb1ELb0ELb1ELb0ELb0ELb0ELi2ELi4ELi4ELi4ELb0EEENS1_24CollectiveEpilogueBwdGQAISA_fSD_Li256ELb0ELb1EEENS1_19SingleTileSchedulerILb0ELb0ELb0ELi128EEEEEEEEEvNT_6ParamsE$_ZN4cute3eso3ESOILb0ELb0EJNS_6LayoutINS_5tupleIJNS3_IJNS_1CILi8EEENS4_ILi1EEEEEENS4_ILi2EEES5_EEENS3_IJNS3_IJS6_NS4_ILi0EEEEEEiNS4_ILi1024EEEEEEEEiEEC2ERKSE_RKi:
        /* <DEDUP_REMOVED lines=8> */
        .type           $_ZN7cutlass13device_kernelIN5flash19enable_sm80_to_sm89INS1_16FlashAttnBwdSm80INS1_25CollectiveMainloopBwdSm80ILi2ELi2EN4cute5tupleIJNS5_1CILi128EEES8_NS7_ILi64EEEEEENS_10bfloat16_tEfNS_4arch4Sm80ELb0ELb1ELb1ELb0ELb1ELb0ELb0ELb0ELi2ELi4ELi4ELi4ELb0EEENS1_24CollectiveEpilogueBwdGQAISA_fSD_Li256ELb0ELb1EEENS1_19SingleTileSchedulerILb0ELb0ELb0ELi128EEEEEEEEEvNT_6ParamsE$_ZN4cute3eso3ESOILb0ELb0EJNS_6LayoutINS_5tupleIJNS3_IJNS_1CILi8EEENS4_ILi1EEEEEENS4_ILi4EEES6_EEENS3_IJNS3_IJS6_NS4_ILi0EEEEEElSA_EEEEENS_10ViewEngineINS_8gmem_ptrIPKN7cutlass10bfloat16_tEEEEEEEC2ERKSD_RKSL_,@function
        .size           $_ZN7cutlass13device_kernelIN5flash19enable_sm80_to_sm89INS1_16FlashAttnBwdSm80INS1_25CollectiveMainloopBwdSm80ILi2ELi2EN4cute5tupleIJNS5_1CILi128EEES8_NS7_ILi64EEEEEENS_10bfloat16_tEfNS_4arch4Sm80ELb0ELb1ELb1ELb0ELb1ELb0ELb0ELb0ELi2ELi4ELi4ELi4ELb0EEENS1_24CollectiveEpilogueBwdGQAISA_fSD_Li256ELb0ELb1EEENS1_19SingleTileSchedulerILb0ELb0ELb0ELi128EEEEEEEEEvNT_6ParamsE$_ZN4cute3eso3ESOILb0ELb0EJNS_6LayoutINS_5tupleIJNS3_IJNS_1CILi8EEENS4_ILi1EEEEEENS4_ILi4EEES6_EEENS3_IJNS3_IJS6_NS4_ILi0EEEEEElSA_EEEEENS_10ViewEngineINS_8gmem_ptrIPKN7cutlass10bfloat16_tEEEEEEEC2ERKSD_RKSL_,($_ZN7cutlass13device_kernelIN5flash19enable_sm80_to_sm89INS1_16FlashAttnBwdSm80INS1_25CollectiveMainloopBwdSm80ILi2ELi2EN4cute5tupleIJNS5_1CILi128EEES8_NS7_ILi64EEEEEENS_10bfloat16_tEfNS_4arch4Sm80ELb0ELb1ELb1ELb0ELb1ELb0ELb0ELb0ELi2ELi4ELi4ELi4ELb0EEENS1_24CollectiveEpilogueBwdGQAISA_fSD_Li256ELb0ELb1EEENS1_19SingleTileSchedulerILb0ELb0ELb0ELi128EEEEEEEEEvNT_6ParamsE$_ZN4cute3eso3ESOILb0ELb0EJNS_6LayoutINS_5tupleIJNS3_IJNS_1CILi8EEENS4_ILi1EEEEEENS4_ILi4EEES6_EEENS3_IJNS3_IJS6_NS4_ILi0EEEEEElSA_EEEEElEEC2ERKSD_RKl - $_ZN7cutlass13device_kernelIN5flash19enable_sm80_to_sm89INS1_16FlashAttnBwdSm80INS1_25CollectiveMainloopBwdSm80ILi2ELi2EN4cute5tupleIJNS5_1CILi128EEES8_NS7_ILi64EEEEEENS_10bfloat16_tEfNS_4arch4Sm80ELb0ELb1ELb1ELb0ELb1ELb0ELb0ELb0ELi2ELi4ELi4ELi4ELb0EEENS1_24CollectiveEpilogueBwdGQAISA_fSD_Li256ELb0ELb1EEENS1_19SingleTileSchedulerILb0ELb0ELb0ELi128EEEEEEEEEvNT_6ParamsE$_ZN4cute3eso3ESOILb0ELb0EJNS_6LayoutINS_5tupleIJNS3_IJNS_1CILi8EEENS4_ILi1EEEEEENS4_ILi4EEES6_EEENS3_IJNS3_IJS6_NS4_ILi0EEEEEElSA_EEEEENS_10ViewEngineINS_8gmem_ptrIPKN7cutlass10bfloat16_tEEEEEEEC2ERKSD_RKSL_)
$_ZN7cutlass13device_kernelIN5flash19enable_sm80_to_sm89INS1_16FlashAttnBwdSm80INS1_25CollectiveMainloopBwdSm80ILi2ELi2EN4cute5tupleIJNS5_1CILi128EEES8_NS7_ILi64EEEEEENS_10bfloat16_tEfNS_4arch4Sm80ELb0ELb1ELb1ELb0ELb1ELb0ELb0ELb0ELi2ELi4ELi4ELi4ELb0EEENS1_24CollectiveEpilogueBwdGQAISA_fSD_Li256ELb0ELb1EEENS1_19SingleTileSchedulerILb0ELb0ELb0ELi128EEEEEEEEEvNT_6ParamsE$_ZN4cute3eso3ESOILb0ELb0EJNS_6LayoutINS_5tupleIJNS3_IJNS_1CILi8EEENS4_ILi1EEEEEENS4_ILi4EEES6_EEENS3_IJNS3_IJS6_NS4_ILi0EEEEEElSA_EEEEENS_10ViewEngineINS_8gmem_ptrIPKN7cutlass10bfloat16_tEEEEEEEC2ERKSD_RKSL_:
        /* <DEDUP_REMOVED lines=9> */
[----:B------:R-:W-:Y:S05]  /*6550*/  RET.REL.NODEC R10 `(_ZN7cutlass13device_kernelIN5flash19enable_sm80_to_sm89INS1_16FlashAttnBwdSm80INS1_25CollectiveMainloopBwdSm80ILi2ELi2EN4cute5tupleIJNS5_1CILi128EEES8_NS7_ILi64EEEEEENS_10bfloat16_tEfNS_4arch4Sm80ELb0ELb1ELb1ELb0ELb1ELb0ELb0ELb0ELi2ELi4ELi4ELi4ELb0EEENS1_24CollectiveEpilogueBwdGQAISA_fSD_Li256ELb0ELb1EEENS1_19SingleTileSchedulerILb0ELb0ELb0ELi128EEEEEEEEEvNT_6ParamsE) ;  /* 0xffff9aa00a007950 */ /* 0x000fea0003c3ffff */
        .type           $_ZN7cutlass13device_kernelIN5flash19enable_sm80_to_sm89INS1_16FlashAttnBwdSm80INS1_25CollectiveMainloopBwdSm80ILi2ELi2EN4cute5tupleIJNS5_1CILi128EEES8_NS7_ILi64EEEEEENS_10bfloat16_tEfNS_4arch4Sm80ELb0ELb1ELb1ELb0ELb1ELb0ELb0ELb0ELi2ELi4ELi4ELi4ELb0EEENS1_24CollectiveEpilogueBwdGQAISA_fSD_Li256ELb0ELb1EEENS1_19SingleTileSchedulerILb0ELb0ELb0ELi128EEEEEEEEEvNT_6ParamsE$_ZN4cute3eso3ESOILb0ELb0EJNS_6LayoutINS_5tupleIJNS3_IJNS_1CILi8EEENS4_ILi1EEEEEENS4_ILi4EEES6_EEENS3_IJNS3_IJS6_NS4_ILi0EEEEEElSA_EEEEElEEC2ERKSD_RKl,@function
        .size           $_ZN7cutlass13device_kernelIN5flash19enable_sm80_to_sm89INS1_16FlashAttnBwdSm80INS1_25CollectiveMainloopBwdSm80ILi2ELi2EN4cute5tupleIJNS5_1CILi128EEES8_NS7_ILi64EEEEEENS_10bfloat16_tEfNS_4arch4Sm80ELb0ELb1ELb1ELb0ELb1ELb0ELb0ELb0ELi2ELi4ELi4ELi4ELb0EEENS1_24CollectiveEpilogueBwdGQAISA_fSD_Li256ELb0ELb1EEENS1_19SingleTileSchedulerILb0ELb0ELb0ELi128EEEEEEEEEvNT_6ParamsE$_ZN4cute3eso3ESOILb0ELb0EJNS_6LayoutINS_5tupleIJNS3_IJNS_1CILi8EEENS4_ILi1EEEEEENS4_ILi4EEES6_EEENS3_IJNS3_IJS6_NS4_ILi0EEEEEElSA_EEEEElEEC2ERKSD_RKl,($_ZN7cutlass13device_kernelIN5flash19enable_sm80_to_sm89INS1_16FlashAttnBwdSm80INS1_25CollectiveMainloopBwdSm80ILi2ELi2EN4cute5tupleIJNS5_1CILi128EEES8_NS7_ILi64EEEEEENS_10bfloat16_tEfNS_4arch4Sm80ELb0ELb1ELb1ELb0ELb1ELb0ELb0ELb0ELi2ELi4ELi4ELi4ELb0EEENS1_24CollectiveEpilogueBwdGQAISA_fSD_Li256ELb0ELb1EEENS1_19SingleTileSchedulerILb0ELb0ELb0ELi128EEEEEEEEEvNT_6ParamsE$_ZN4cute3eso3ESOILb0ELb0EJiNS_5tupleIJiNS_1CILi0EEEEEEEEC2ERKiRKS5_ - $_ZN7cutlass13device_kernelIN5flash19enable_sm80_to_sm89INS1_16FlashAttnBwdSm80INS1_25CollectiveMainloopBwdSm80ILi2ELi2EN4cute5tupleIJNS5_1CILi128EEES8_NS7_ILi64EEEEEENS_10bfloat16_tEfNS_4arch4Sm80ELb0ELb1ELb1ELb0ELb1ELb0ELb0ELb0ELi2ELi4ELi4ELi4ELb0EEENS1_24CollectiveEpilogueBwdGQAISA_fSD_Li256ELb0ELb1EEENS1_19SingleTileSchedulerILb0ELb0ELb0ELi128EEEEEEEEEvNT_6ParamsE$_ZN4cute3eso3ESOILb0ELb0EJNS_6LayoutINS_5tupleIJNS3_IJNS_1CILi8EEENS4_ILi1EEEEEENS4_ILi4EEES6_EEENS3_IJNS3_IJS6_NS4_ILi0EEEEEElSA_EEEEElEEC2ERKSD_RKl)
$_ZN7cutlass13device_kernelIN5flash19enable_sm80_to_sm89INS1_16FlashAttnBwdSm80INS1_25CollectiveMainloopBwdSm80ILi2ELi2EN4cute5tupleIJNS5_1CILi128EEES8_NS7_ILi64EEEEEENS_10bfloat16_tEfNS_4arch4Sm80ELb0ELb1ELb1ELb0ELb1ELb0ELb0ELb0ELi2ELi4ELi4ELi4ELb0EEENS1_24CollectiveEpilogueBwdGQAISA_fSD_Li256ELb0ELb1EEENS1_19SingleTileSchedulerILb0ELb0ELb0ELi128EEEEEEEEEvNT_6ParamsE$_ZN4cute3eso3ESOILb0ELb0EJNS_6LayoutINS_5tupleIJNS3_IJNS_1CILi8EEENS4_ILi1EEEEEENS4_ILi4EEES6_EEENS3_IJNS3_IJS6_NS4_ILi0EEEEEElSA_EEEEElEEC2ERKSD_RKl:
        /* <DEDUP_REMOVED lines=8> */
        .type           $_ZN7cutlass13device_kernelIN5flash19enable_sm80_to_sm89INS1_16FlashAttnBwdSm80INS1_25CollectiveMainloopBwdSm80ILi2ELi2EN4cute5tupleIJNS5_1CILi128EEES8_NS7_ILi64EEEEEENS_10bfloat16_tEfNS_4arch4Sm80ELb0ELb1ELb1ELb0ELb1ELb0ELb0ELb0ELi2ELi4ELi4ELi4ELb0EEENS1_24CollectiveEpilogueBwdGQAISA_fSD_Li256ELb0ELb1EEENS1_19SingleTileSchedulerILb0ELb0ELb0ELi128EEEEEEEEEvNT_6ParamsE$_ZN4cute3eso3ESOILb0ELb0EJiNS_5tupleIJiNS_1CILi0EEEEEEEEC2ERKiRKS5_,@function
        .size           $_ZN7cutlass13device_kernelIN5flash19enable_sm80_to_sm89INS1_16FlashAttnBwdSm80INS1_25CollectiveMainloopBwdSm80ILi2ELi2EN4cute5tupleIJNS5_1CILi128EEES8_NS7_ILi64EEEEEENS_10bfloat16_tEfNS_4arch4Sm80ELb0ELb1ELb1ELb0ELb1ELb0ELb0ELb0ELi2ELi4ELi4ELi4ELb0EEENS1_24CollectiveEpilogueBwdGQAISA_fSD_Li256ELb0ELb1EEENS1_19SingleTileSchedulerILb0ELb0ELb0ELi128EEEEEEEEEvNT_6ParamsE$_ZN4cute3eso3ESOILb0ELb0EJiNS_5tupleIJiNS_1CILi0EEEEEEEEC2ERKiRKS5_,($_ZN7cutlass13device_kernelIN5flash19enable_sm80_to_sm89INS1_16FlashAttnBwdSm80INS1_25CollectiveMainloopBwdSm80ILi2ELi2EN4cute5tupleIJNS5_1CILi128EEES8_NS7_ILi64EEEEEENS_10bfloat16_tEfNS_4arch4Sm80ELb0ELb1ELb1ELb0ELb1ELb0ELb0ELb0ELi2ELi4ELi4ELi4ELb0EEENS1_24CollectiveEpilogueBwdGQAISA_fSD_Li256ELb0ELb1EEENS1_19SingleTileSchedulerILb0ELb0ELb0ELi128EEEEEEEEEvNT_6ParamsE$_ZN4cute3eso3ESOILb0ELb0EJiNS_5tupleIJiiEEEEEC2ERKiRKS3_ - $_ZN7cutlass13device_kernelIN5flash19enable_sm80_to_sm89INS1_16FlashAttnBwdSm80INS1_25CollectiveMainloopBwdSm80ILi2ELi2EN4cute5tupleIJNS5_1CILi128EEES8_NS7_ILi64EEEEEENS_10bfloat16_tEfNS_4arch4Sm80ELb0ELb1ELb1ELb0ELb1ELb0ELb0ELb0ELi2ELi4ELi4ELi4ELb0EEENS1_24CollectiveEpilogueBwdGQAISA_fSD_Li256ELb0ELb1EEENS1_19SingleTileSchedulerILb0ELb0ELb0ELi128EEEEEEEEEvNT_6ParamsE$_ZN4cute3eso3ESOILb0ELb0EJiNS_5tupleIJiNS_1CILi0EEEEEEEEC2ERKiRKS5_)
$_ZN7cutlass13device_kernelIN5flash19enable_sm80_to_sm89INS1_16FlashAttnBwdSm80INS1_25CollectiveMainloopBwdSm80ILi2ELi2EN4cute5tupleIJNS5_1CILi128EEES8_NS7_ILi64EEEEEENS_10bfloat16_tEfNS_4arch4Sm80ELb0ELb1ELb1ELb0ELb1ELb0ELb0ELb0ELi2ELi4ELi4ELi4ELb0EEENS1_24CollectiveEpilogueBwdGQAISA_fSD_Li256ELb0ELb1EEENS1_19SingleTileSchedulerILb0ELb0ELb0ELi128EEEEEEEEEvNT_6ParamsE$_ZN4cute3eso3ESOILb0ELb0EJiNS_5tupleIJiNS_1CILi0EEEEEEEEC2ERKiRKS5_:
[----:B------:R-:W-:Y:S02]  /*65e0*/  IADD3 R3, R3, -c[0x0][0x20], RZ ;  /* 0x8000080003037a10 */ /* 0x000fe40007ffe0ff */
[----:B------:R-:W-:-:S03]  /*65f0*/  IADD3 R2, R2, -c[0x0][0x20], RZ ;  /* 0x8000080002027a10 */ /* 0x000fc60007ffe0ff */
[----:B------:R1:W-:Y:S04]  /*6600*/  STL [R3], R6 ;  /* 0x0000000603007387 */ /* 0x0003e80000100800 */
[----:B------:R-:W2:Y:S01]  /*6610*/  LDL R2, [R2] ;  /* 0x0000000002027983 */ /* 0x000ea20000100800 */
[----:B------:R-:W-:-:S03]  /*6620*/  IMAD.MOV.U32 R5, RZ, RZ, 0x0 ;  /* 0x00000000ff057424 */ /* 0x000fc600078e00ff */
[----:B--2---:R1:W-:Y:S01]  /*6630*/  STL [R3+0x4], R2 ;  /* 0x0000040203007387 */ /* 0x0043e20000100800 */
[----:B------:R-:W-:Y:S05]  /*6640*/  RET.REL.NODEC R4 `(_ZN7cutlass13device_kernelIN5flash19enable_sm80_to_sm89INS1_16FlashAttnBwdSm80INS1_25CollectiveMainloopBwdSm80ILi2ELi2EN4cute5tupleIJNS5_1CILi128EEES8_NS7_ILi64EEEEEENS_10bfloat16_tEfNS_4arch4Sm80ELb0ELb1ELb1ELb0ELb1ELb0ELb0ELb0ELi2ELi4ELi4ELi4ELb0EEENS1_24CollectiveEpilogueBwdGQAISA_fSD_Li256ELb0ELb1EEENS1_19SingleTileSchedulerILb0ELb0ELb0ELi128EEEEEEEEEvNT_6ParamsE) ;  /* 0xffff99b004007950 */ /* 0x000fea0003c3ffff */
        .type           $_ZN7cutlass13device_kernelIN5flash19enable_sm80_to_sm89INS1_16FlashAttnBwdSm80INS1_25CollectiveMainloopBwdSm80ILi2ELi2EN4cute5tupleIJNS5_1CILi128EEES8_NS7_ILi64EEEEEENS_10bfloat16_tEfNS_4arch4Sm80ELb0ELb1ELb1ELb0ELb1ELb0ELb0ELb0ELi2ELi4ELi4ELi4ELb0EEENS1_24CollectiveEpilogueBwdGQAISA_fSD_Li256ELb0ELb1EEENS1_19SingleTileSchedulerILb0ELb0ELb0ELi128EEEEEEEEEvNT_6ParamsE$_ZN4cute3eso3ESOILb0ELb0EJiNS_5tupleIJiiEEEEEC2ERKiRKS3_,@function
        .size           $_ZN7cutlass13device_kernelIN5flash19enable_sm80_to_sm89INS1_16FlashAttnBwdSm80INS1_25CollectiveMainloopBwdSm80ILi2ELi2EN4cute5tupleIJNS5_1CILi128EEES8_NS7_ILi64EEEEEENS_10bfloat16_tEfNS_4arch4Sm80ELb0ELb1ELb1ELb0ELb1ELb0ELb0ELb0ELi2ELi4ELi4ELi4ELb0EEENS1_24CollectiveEpilogueBwdGQAISA_fSD_Li256ELb0ELb1EEENS1_19SingleTileSchedulerILb0ELb0ELb0ELi128EEEEEEEEEvNT_6ParamsE$_ZN4cute3eso3ESOILb0ELb0EJiNS_5tupleIJiiEEEEEC2ERKiRKS3_,($_ZN7cutlass13device_kernelIN5flash19enable_sm80_to_sm89INS1_16FlashAttnBwdSm80INS1_25CollectiveMainloopBwdSm80ILi2ELi2EN4cute5tupleIJNS5_1CILi128EEES8_NS7_ILi64EEEEEENS_10bfloat16_tEfNS_4arch4Sm80ELb0ELb1ELb1ELb0ELb1ELb0ELb0ELb0ELi2ELi4ELi4ELi4ELb0EEENS1_24CollectiveEpilogueBwdGQAISA_fSD_Li256ELb0ELb1EEENS1_19SingleTileSchedulerILb0ELb0ELb0ELi128EEEEEEEEEvNT_6ParamsE$_ZN4cute3eso3ESOILb0ELb0EJiiEEC2ERKiS4_ - $_ZN7cutlass13device_kernelIN5flash19enable_sm80_to_sm89INS1_16FlashAttnBwdSm80INS1_25CollectiveMainloopBwdSm80ILi2ELi2EN4cute5tupleIJNS5_1CILi128EEES8_NS7_ILi64EEEEEENS_10bfloat16_tEfNS_4arch4Sm80ELb0ELb1ELb1ELb0ELb1ELb0ELb0ELb0ELi2ELi4ELi4ELi4ELb0EEENS1_24CollectiveEpilogueBwdGQAISA_fSD_Li256ELb0ELb1EEENS1_19SingleTileSchedulerILb0ELb0ELb0ELi128EEEEEEEEEvNT_6ParamsE$_ZN4cute3eso3ESOILb0ELb0EJiNS_5tupleIJiiEEEEEC2ERKiRKS3_)
$_ZN7cutlass13device_kernelIN5flash19enable_sm80_to_sm89INS1_16FlashAttnBwdSm80INS1_25CollectiveMainloopBwdSm80ILi2ELi2EN4cute5tupleIJNS5_1CILi128EEES8_NS7_ILi64EEEEEENS_10bfloat16_tEfNS_4arch4Sm80ELb0ELb1ELb1ELb0ELb1ELb0ELb0ELb0ELi2ELi4ELi4ELi4ELb0EEENS1_24CollectiveEpilogueBwdGQAISA_fSD_Li256ELb0ELb1EEENS1_19SingleTileSchedulerILb0ELb0ELb0ELi128EEEEEEEEEvNT_6ParamsE$_ZN4cute3eso3ESOILb0ELb0EJiNS_5tupleIJiiEEEEEC2ERKiRKS3_:
        /* <DEDUP_REMOVED lines=9> */
        .type           $_ZN7cutlass13device_kernelIN5flash19enable_sm80_to_sm89INS1_16FlashAttnBwdSm80INS1_25CollectiveMainloopBwdSm80ILi2ELi2EN4cute5tupleIJNS5_1CILi128EEES8_NS7_ILi64EEEEEENS_10bfloat16_tEfNS_4arch4Sm80ELb0ELb1ELb1ELb0ELb1ELb0ELb0ELb0ELi2ELi4ELi4ELi4ELb0EEENS1_24CollectiveEpilogueBwdGQAISA_fSD_Li256ELb0ELb1EEENS1_19SingleTileSchedulerILb0ELb0ELb0ELi128EEEEEEEEEvNT_6ParamsE$_ZN4cute3eso3ESOILb0ELb0EJiiEEC2ERKiS4_,@function
        .size           $_ZN7cutlass13device_kernelIN5flash19enable_sm80_to_sm89INS1_16FlashAttnBwdSm80INS1_25CollectiveMainloopBwdSm80ILi2ELi2EN4cute5tupleIJNS5_1CILi128EEES8_NS7_ILi64EEEEEENS_10bfloat16_tEfNS_4arch4Sm80ELb0ELb1ELb1ELb0ELb1ELb0ELb0ELb0ELi2ELi4ELi4ELi4ELb0EEENS1_24CollectiveEpilogueBwdGQAISA_fSD_Li256ELb0ELb1EEENS1_19SingleTileSchedulerILb0ELb0ELb0ELi128EEEEEEEEEvNT_6ParamsE$_ZN4cute3eso3ESOILb0ELb0EJiiEEC2ERKiS4_,($_ZN7cutlass13device_kernelIN5flash19enable_sm80_to_sm89INS1_16FlashAttnBwdSm80INS1_25CollectiveMainloopBwdSm80ILi2ELi2EN4cute5tupleIJNS5_1CILi128EEES8_NS7_ILi64EEEEEENS_10bfloat16_tEfNS_4arch4Sm80ELb0ELb1ELb1ELb0ELb1ELb0ELb0ELb0ELi2ELi4ELi4ELi4ELb0EEENS1_24CollectiveEpilogueBwdGQAISA_fSD_Li256ELb0ELb1EEENS1_19SingleTileSchedulerILb0ELb0ELb0ELi128EEEEEEEEEvNT_6ParamsE$_ZN4cute3eso3ESOILb0ELb0EJiiNS_1CILi0EEEEEC2ERKiS6_RKS3_ - $_ZN7cutlass13device_kernelIN5flash19enable_sm80_to_sm89INS1_16FlashAttnBwdSm80INS1_25CollectiveMainloopBwdSm80ILi2ELi2EN4cute5tupleIJNS5_1CILi128EEES8_NS7_ILi64EEEEEENS_10bfloat16_tEfNS_4arch4Sm80ELb0ELb1ELb1ELb0ELb1ELb0ELb0ELb0ELi2ELi4ELi4ELi4ELb0EEENS1_24CollectiveEpilogueBwdGQAISA_fSD_Li256ELb0ELb1EEENS1_19SingleTileSchedulerILb0ELb0ELb0ELi128EEEEEEEEEvNT_6ParamsE$_ZN4cute3eso3ESOILb0ELb0EJiiEEC2ERKiS4_)
$_ZN7cutlass13device_kernelIN5flash19enable_sm80_to_sm89INS1_16FlashAttnBwdSm80INS1_25CollectiveMainloopBwdSm80ILi2ELi2EN4cute5tupleIJNS5_1CILi128EEES8_NS7_ILi64EEEEEENS_10bfloat16_tEfNS_4arch4Sm80ELb0ELb1ELb1ELb0ELb1ELb0ELb0ELb0ELi2ELi4ELi4ELi4ELb0EEENS1_24CollectiveEpilogueBwdGQAISA_fSD_Li256ELb0ELb1EEENS1_19SingleTileSchedulerILb0ELb0ELb0ELi128EEEEEEEEEvNT_6ParamsE$_ZN4cute3eso3ESOILb0ELb0EJiiEEC2ERKiS4_:
        /* <DEDUP_REMOVED lines=8> */
        .type           $_ZN7cutlass13device_kernelIN5flash19enable_sm80_to_sm89INS1_16FlashAttnBwdSm80INS1_25CollectiveMainloopBwdSm80ILi2ELi2EN4cute5tupleIJNS5_1CILi128EEES8_NS7_ILi64EEEEEENS_10bfloat16_tEfNS_4arch4Sm80ELb0ELb1ELb1ELb0ELb1ELb0ELb0ELb0ELi2ELi4ELi4ELi4ELb0EEENS1_24CollectiveEpilogueBwdGQAISA_fSD_Li256ELb0ELb1EEENS1_19SingleTileSchedulerILb0ELb0ELb0ELi128EEEEEEEEEvNT_6ParamsE$_ZN4cute3eso3ESOILb0ELb0EJiiNS_1CILi0EEEEEC2ERKiS6_RKS3_,@function
        .size           $_ZN7cutlass13device_kernelIN5flash19enable_sm80_to_sm89INS1_16FlashAttnBwdSm80INS1_25CollectiveMainloopBwdSm80ILi2ELi2EN4cute5tupleIJNS5_1CILi128EEES8_NS7_ILi64EEEEEENS_10bfloat16_tEfNS_4arch4Sm80ELb0ELb1ELb1ELb0ELb1ELb0ELb0ELb0ELi2ELi4ELi4ELi4ELb0EEENS1_24CollectiveEpilogueBwdGQAISA_fSD_Li256ELb0ELb1EEENS1_19SingleTileSchedulerILb0ELb0ELb0ELi128EEEEEEEEEvNT_6ParamsE$_ZN4cute3eso3ESOILb0ELb0EJiiNS_1CILi0EEEEEC2ERKiS6_RKS3_,($_ZN7cutlass13device_kernelIN5flash19enable_sm80_to_sm89INS1_16FlashAttnBwdSm80INS1_25CollectiveMainloopBwdSm80ILi2ELi2EN4cute5tupleIJNS5_1CILi128EEES8_NS7_ILi64EEEEEENS_10bfloat16_tEfNS_4arch4Sm80ELb0ELb1ELb1ELb0ELb1ELb0ELb0ELb0ELi2ELi4ELi4ELi4ELb0EEENS1_24CollectiveEpilogueBwdGQAISA_fSD_Li256ELb0ELb1EEENS1_19SingleTileSchedulerILb0ELb0ELb0ELi128EEEEEEEEEvNT_6ParamsE$_ZN4cute3eso3ESOILb0ELb0EJiiNS_1CILi1024EEEEEC2ERKiS6_RKS3_ - $_ZN7cutlass13device_kernelIN5flash19enable_sm80_to_sm89INS1_16FlashAttnBwdSm80INS1_25CollectiveMainloopBwdSm80ILi2ELi2EN4cute5tupleIJNS5_1CILi128EEES8_NS7_ILi64EEEEEENS_10bfloat16_tEfNS_4arch4Sm80ELb0ELb1ELb1ELb0ELb1ELb0ELb0ELb0ELi2ELi4ELi4ELi4ELb0EEENS1_24CollectiveEpilogueBwdGQAISA_fSD_Li256ELb0ELb1EEENS1_19SingleTileSchedulerILb0ELb0ELb0ELi128EEEEEEEEEvNT_6ParamsE$_ZN4cute3eso3ESOILb0ELb0EJiiNS_1CILi0EEEEEC2ERKiS6_RKS3_)
$_ZN7cutlass13device_kernelIN5flash19enable_sm80_to_sm89INS1_16FlashAttnBwdSm80INS1_25CollectiveMainloopBwdSm80ILi2ELi2EN4cute5tupleIJNS5_1CILi128EEES8_NS7_ILi64EEEEEENS_10bfloat16_tEfNS_4arch4Sm80ELb0ELb1ELb1ELb0ELb1ELb0ELb0ELb0ELi2ELi4ELi4ELi4ELb0EEENS1_24CollectiveEpilogueBwdGQAISA_fSD_Li256ELb0ELb1EEENS1_19SingleTileSchedulerILb0ELb0ELb0ELi128EEEEEEEEEvNT_6ParamsE$_ZN4cute3eso3ESOILb0ELb0EJiiNS_1CILi0EEEEEC2ERKiS6_RKS3_:
[----:B------:R-:W-:Y:S02]  /*6760*/  IADD3 R6, R6, -c[0x0][0x20], RZ ;  /* 0x8000080006067a10 */ /* 0x000fe40007ffe0ff */
[----:B------:R-:W-:-:S03]  /*6770*/  IADD3 R3, R5, -c[0x0][0x20], RZ ;  /* 0x8000080005037a10 */ /* 0x000fc60007ffe0ff */
[----:B------:R1:W-:Y:S04]  /*6780*/  STL [R6], R7 ;  /* 0x0000000706007387 */ /* 0x0003e80000100800 */
[----:B------:R-:W2:Y:S01]  /*6790*/  LDL R3, [R3] ;  /* 0x0000000003037983 */ /* 0x000ea20000100800 */
[----:B------:R-:W-:-:S03]  /*67a0*/  IMAD.MOV.U32 R11, RZ, RZ, 0x0 ;  /* 0x00000000ff0b7424 */ /* 0x000fc600078e00ff */
[----:B--2---:R1:W-:Y:S01]  /*67b0*/  STL [R6+0x4], R3 ;  /* 0x0000040306007387 */ /* 0x0043e20000100800 */
[----:B------:R-:W-:Y:S05]  /*67c0*/  RET.REL.NODEC R10 `(_ZN7cutlass13device_kernelIN5flash19enable_sm80_to_sm89INS1_16FlashAttnBwdSm80INS1_25CollectiveMainloopBwdSm80ILi2ELi2EN4cute5tupleIJNS5_1CILi128EEES8_NS7_ILi64EEEEEENS_10bfloat16_tEfNS_4arch4Sm80ELb0ELb1ELb1ELb0ELb1ELb0ELb0ELb0ELi2ELi4ELi4ELi4ELb0EEENS1_24CollectiveEpilogueBwdGQAISA_fSD_Li256ELb0ELb1EEENS1_19SingleTileSchedulerILb0ELb0ELb0ELi128EEEEEEEEEvNT_6ParamsE) ;  /* 0xffff98300a007950 */ /* 0x000fea0003c3ffff */
        .type           $_ZN7cutlass13device_kernelIN5flash19enable_sm80_to_sm89INS1_16FlashAttnBwdSm80INS1_25CollectiveMainloopBwdSm80ILi2ELi2EN4cute5tupleIJNS5_1CILi128EEES8_NS7_ILi64EEEEEENS_10bfloat16_tEfNS_4arch4Sm80ELb0ELb1ELb1ELb0ELb1ELb0ELb0ELb0ELi2ELi4ELi4ELi4ELb0EEENS1_24CollectiveEpilogueBwdGQAISA_fSD_Li256ELb0ELb1EEENS1_19SingleTileSchedulerILb0ELb0ELb0ELi128EEEEEEEEEvNT_6ParamsE$_ZN4cute3eso3ESOILb0ELb0EJiiNS_1CILi1024EEEEEC2ERKiS6_RKS3_,@function
        .size           $_ZN7cutlass13device_kernelIN5flash19enable_sm80_to_sm89INS1_16FlashAttnBwdSm80INS1_25CollectiveMainloopBwdSm80ILi2ELi2EN4cute5tupleIJNS5_1CILi128EEES8_NS7_ILi64EEEEEENS_10bfloat16_tEfNS_4arch4Sm80ELb0ELb1ELb1ELb0ELb1ELb0ELb0ELb0ELi2ELi4ELi4ELi4ELb0EEENS1_24CollectiveEpilogueBwdGQAISA_fSD_Li256ELb0ELb1EEENS1_19SingleTileSchedulerILb0ELb0ELb0ELi128EEEEEEEEEvNT_6ParamsE$_ZN4cute3eso3ESOILb0ELb0EJiiNS_1CILi1024EEEEEC2ERKiS6_RKS3_,($_ZN7cutlass13device_kernelIN5flash19enable_sm80_to_sm89INS1_16FlashAttnBwdSm80INS1_25CollectiveMainloopBwdSm80ILi2ELi2EN4cute5tupleIJNS5_1CILi128EEES8_NS7_ILi64EEEEEENS_10bfloat16_tEfNS_4arch4Sm80ELb0ELb1ELb1ELb0ELb1ELb0ELb0ELb0ELi2ELi4ELi4ELi4ELb0EEENS1_24CollectiveEpilogueBwdGQAISA_fSD_Li256ELb0ELb1EEENS1_19SingleTileSchedulerILb0ELb0ELb0ELi128EEEEEEEEEvNT_6ParamsE$_ZN4cute3eso3ESOILb0ELb0EJiiNS_1CILi144EEENS2_ILi512EEEEEC2ERKiS7_RKS3_RKS4_ - $_ZN7cutlass13device_kernelIN5flash19enable_sm80_to_sm89INS1_16FlashAttnBwdSm80INS1_25CollectiveMainloopBwdSm80ILi2ELi2EN4cute5tupleIJNS5_1CILi128EEES8_NS7_ILi64EEEEEENS_10bfloat16_tEfNS_4arch4Sm80ELb0ELb1ELb1ELb0ELb1ELb0ELb0ELb0ELi2ELi4ELi4ELi4ELb0EEENS1_24CollectiveEpilogueBwdGQAISA_fSD_Li256ELb0ELb1EEENS1_19SingleTileSchedulerILb0ELb0ELb0ELi128EEEEEEEEEvNT_6ParamsE$_ZN4cute3eso3ESOILb0ELb0EJiiNS_1CILi1024EEEEEC2ERKiS6_RKS3_)
$_ZN7cutlass13device_kernelIN5flash19enable_sm80_to_sm89INS1_16FlashAttnBwdSm80INS1_25CollectiveMainloopBwdSm80ILi2ELi2EN4cute5tupleIJNS5_1CILi128EEES8_NS7_ILi64EEEEEENS_10bfloat16_tEfNS_4arch4Sm80ELb0ELb1ELb1ELb0ELb1ELb0ELb0ELb0ELi2ELi4ELi4ELi4ELb0EEENS1_24CollectiveEpilogueBwdGQAISA_fSD_Li256ELb0ELb1EEENS1_19SingleTileSchedulerILb0ELb0ELb0ELi128EEEEEEEEEvNT_6ParamsE$_ZN4cute3eso3ESOILb0ELb0EJiiNS_1CILi1024EEEEEC2ERKiS6_RKS3_:
[----:B------:R-:W-:Y:S02]  /*67d0*/  IADD3 R3, R3, -c[0x0][0x20], RZ ;  /* 0x8000080003037a10 */ /* 0x000fe40007ffe0ff */
[----:B------:R-:W-:-:S03]  /*67e0*/  IADD3 R2, R2, -c[0x0][0x20], RZ ;  /* 0x8000080002027a10 */ /* 0x000fc60007ffe0ff */
[----:B------:R1:W-:Y:S04]  /*67f0*/  STL [R3], R8 ;  /* 0x0000000803007387 */ /* 0x0003e80000100800 */
[----:B------:R-:W2:Y:S01]  /*6800*/  LDL R2, [R2] ;  /* 0x0000000002027983 */ /* 0x000ea20000100800 */
[----:B------:R-:W-:-:S03]  /*6810*/  IMAD.MOV.U32 R7, RZ, RZ, 0x0 ;  /* 0x00000000ff077424 */ /* 0x000fc600078e00ff */
[----:B--2---:R1:W-:Y:S01]  /*6820*/  STL [R3+0x4], R2 ;  /* 0x0000040203007387 */ /* 0x0043e20000100800 */
[----:B------:R-:W-:Y:S05]  /*6830*/  RET.REL.NODEC R6 `(_ZN7cutlass13device_kernelIN5flash19enable_sm80_to_sm89INS1_16FlashAttnBwdSm80INS1_25CollectiveMainloopBwdSm80ILi2ELi2EN4cute5tupleIJNS5_1CILi128EEES8_NS7_ILi64EEEEEENS_10bfloat16_tEfNS_4arch4Sm80ELb0ELb1ELb1ELb0ELb1ELb0ELb0ELb0ELi2ELi4ELi4ELi4ELb0EEENS1_24CollectiveEpilogueBwdGQAISA_fSD_Li256ELb0ELb1EEENS1_19SingleTileSchedulerILb0ELb0ELb0ELi128EEEEEEEEEvNT_6ParamsE) ;  /* 0xffff97c006007950 */ /* 0x000fea0003c3ffff */
        .type           $_ZN7cutlass13device_kernelIN5flash19enable_sm80_to_sm89INS1_16FlashAttnBwdSm80INS1_25CollectiveMainloopBwdSm80ILi2ELi2EN4cute5tupleIJNS5_1CILi128EEES8_NS7_ILi64EEEEEENS_10bfloat16_tEfNS_4arch4Sm80ELb0ELb1ELb1ELb0ELb1ELb0ELb0ELb0ELi2ELi4ELi4ELi4ELb0EEENS1_24CollectiveEpilogueBwdGQAISA_fSD_Li256ELb0ELb1EEENS1_19SingleTileSchedulerILb0ELb0ELb0ELi128EEEEEEEEEvNT_6ParamsE$_ZN4cute3eso3ESOILb0ELb0EJiiNS_1CILi144EEENS2_ILi512EEEEEC2ERKiS7_RKS3_RKS4_,@function
        .size           $_ZN7cutlass13device_kernelIN5flash19enable_sm80_to_sm89INS1_16FlashAttnBwdSm80INS1_25CollectiveMainloopBwdSm80ILi2ELi2EN4cute5tupleIJNS5_1CILi128EEES8_NS7_ILi64EEEEEENS_10bfloat16_tEfNS_4arch4Sm80ELb0ELb1ELb1ELb0ELb1ELb0ELb0ELb0ELi2ELi4ELi4ELi4ELb0EEENS1_24CollectiveEpilogueBwdGQAISA_fSD_Li256ELb0ELb1EEENS1_19SingleTileSchedulerILb0ELb0ELb0ELi128EEEEEEEEEvNT_6ParamsE$_ZN4cute3eso3ESOILb0ELb0EJiiNS_1CILi144EEENS2_ILi512EEEEEC2ERKiS7_RKS3_RKS4_,($_ZN7cutlass13device_kernelIN5flash19enable_sm80_to_sm89INS1_16FlashAttnBwdSm80INS1_25CollectiveMainloopBwdSm80ILi2ELi2EN4cute5tupleIJNS5_1CILi128EEES8_NS7_ILi64EEEEEENS_10bfloat16_tEfNS_4arch4Sm80ELb0ELb1ELb1ELb0ELb1ELb0ELb0ELb0ELi2ELi4ELi4ELi4ELb0EEENS1_24CollectiveEpilogueBwdGQAISA_fSD_Li256ELb0ELb1EEENS1_19SingleTileSchedulerILb0ELb0ELb0ELi128EEEEEEEEEvNT_6ParamsE$_ZN4cute3eso3ESOILb0ELb0EJiiNS_1CILi72EEENS2_ILi512EEEEEC2ERKiS7_RKS3_RKS4_ - $_ZN7cutlass13device_kernelIN5flash19enable_sm80_to_sm89INS1_16FlashAttnBwdSm80INS1_25CollectiveMainloopBwdSm80ILi2ELi2EN4cute5tupleIJNS5_1CILi128EEES8_NS7_ILi64EEEEEENS_10bfloat16_tEfNS_4arch4Sm80ELb0ELb1ELb1ELb0ELb1ELb0ELb0ELb0ELi2ELi4ELi4ELi4ELb0EEENS1_24CollectiveEpilogueBwdGQAISA_fSD_Li256ELb0ELb1EEENS1_19SingleTileSchedulerILb0ELb0ELb0ELi128EEEEEEEEEvNT_6ParamsE$_ZN4cute3eso3ESOILb0ELb0EJiiNS_1CILi144EEENS2_ILi512EEEEEC2ERKiS7_RKS3_RKS4_)
$_ZN7cutlass13device_kernelIN5flash19enable_sm80_to_sm89INS1_16FlashAttnBwdSm80INS1_25CollectiveMainloopBwdSm80ILi2ELi2EN4cute5tupleIJNS5_1CILi128EEES8_NS7_ILi64EEEEEENS_10bfloat16_tEfNS_4arch4Sm80ELb0ELb1ELb1ELb0ELb1ELb0ELb0ELb0ELi2ELi4ELi4ELi4ELb0EEENS1_24CollectiveEpilogueBwdGQAISA_fSD_Li256ELb0ELb1EEENS1_19SingleTileSchedulerILb0ELb0ELb0ELi128EEEEEEEEEvNT_6ParamsE$_ZN4cute3eso3ESOILb0ELb0EJiiNS_1CILi144EEENS2_ILi512EEEEEC2ERKiS7_RKS3_RKS4_:
        /* <DEDUP_REMOVED lines=8> */
        .type           $_ZN7cutlass13device_kernelIN5flash19enable_sm80_to_sm89INS1_16FlashAttnBwdSm80INS1_25CollectiveMainloopBwdSm80ILi2ELi2EN4cute5tupleIJNS5_1CILi128EEES8_NS7_ILi64EEEEEENS_10bfloat16_tEfNS_4arch4Sm80ELb0ELb1ELb1ELb0ELb1ELb0ELb0ELb0ELi2ELi4ELi4ELi4ELb0EEENS1_24CollectiveEpilogueBwdGQAISA_fSD_Li256ELb0ELb1EEENS1_19SingleTileSchedulerILb0ELb0ELb0ELi128EEEEEEEEEvNT_6ParamsE$_ZN4cute3eso3ESOILb0ELb0EJiiNS_1CILi72EEENS2_ILi512EEEEEC2ERKiS7_RKS3_RKS4_,@function
        .size           $_ZN7cutlass13device_kernelIN5flash19enable_sm80_to_sm89INS1_16FlashAttnBwdSm80INS1_25CollectiveMainloopBwdSm80ILi2ELi2EN4cute5tupleIJNS5_1CILi128EEES8_NS7_ILi64EEEEEENS_10bfloat16_tEfNS_4arch4Sm80ELb0ELb1ELb1ELb0ELb1ELb0ELb0ELb0ELi2ELi4ELi4ELi4ELb0EEENS1_24CollectiveEpilogueBwdGQAISA_fSD_Li256ELb0ELb1EEENS1_19SingleTileSchedulerILb0ELb0ELb0ELi128EEEEEEEEEvNT_6ParamsE$_ZN4cute3eso3ESOILb0ELb0EJiiNS_1CILi72EEENS2_ILi512EEEEEC2ERKiS7_RKS3_RKS4_,($_ZN7cutlass13device_kernelIN5flash19enable_sm80_to_sm89INS1_16FlashAttnBwdSm80INS1_25CollectiveMainloopBwdSm80ILi2ELi2EN4cute5tupleIJNS5_1CILi128EEES8_NS7_ILi64EEEEEENS_10bfloat16_tEfNS_4arch4Sm80ELb0ELb1ELb1ELb0ELb1ELb0ELb0ELb0ELi2ELi4ELi4ELi4ELb0EEENS1_24CollectiveEpilogueBwdGQAISA_fSD_Li256ELb0ELb1EEENS1_19SingleTileSchedulerILb0ELb0ELb0ELi128EEEEEEEEEvNT_6ParamsE$_ZN4cute3eso3ESOILb0ELb0EJiiNS_1CILi8192EEEEEC2ERKiS6_RKS3_ - $_ZN7cutlass13device_kernelIN5flash19enable_sm80_to_sm89INS1_16FlashAttnBwdSm80INS1_25CollectiveMainloopBwdSm80ILi2ELi2EN4cute5tupleIJNS5_1CILi128EEES8_NS7_ILi64EEEEEENS_10bfloat16_tEfNS_4arch4Sm80ELb0ELb1ELb1ELb0ELb1ELb0ELb0ELb0ELi2ELi4ELi4ELi4ELb0EEENS1_24CollectiveEpilogueBwdGQAISA_fSD_Li256ELb0ELb1EEENS1_19SingleTileSchedulerILb0ELb0ELb0ELi128EEEEEEEEEvNT_6ParamsE$_ZN4cute3eso3ESOILb0ELb0EJiiNS_1CILi72EEENS2_ILi512EEEEEC2ERKiS7_RKS3_RKS4_)
$_ZN7cutlass13device_kernelIN5flash19enable_sm80_to_sm89INS1_16FlashAttnBwdSm80INS1_25CollectiveMainloopBwdSm80ILi2ELi2EN4cute5tupleIJNS5_1CILi128EEES8_NS7_ILi64EEEEEENS_10bfloat16_tEfNS_4arch4Sm80ELb0ELb1ELb1ELb0ELb1ELb0ELb0ELb0ELi2ELi4ELi4ELi4ELb0EEENS1_24CollectiveEpilogueBwdGQAISA_fSD_Li256ELb0ELb1EEENS1_19SingleTileSchedulerILb0ELb0ELb0ELi128EEEEEEEEEvNT_6ParamsE$_ZN4cute3eso3ESOILb0ELb0EJiiNS_1CILi72EEENS2_ILi512EEEEEC2ERKiS7_RKS3_RKS4_:
[----:B------:R-:W-:Y:S02]  /*68c0*/  IADD3 R4, R3, -c[0x0][0x20], RZ ;  /* 0x8000080003047a10 */ /* 0x000fe40007ffe0ff */
[----:B------:R-:W-:-:S03]  /*68d0*/  IADD3 R3, R7, -c[0x0][0x20], RZ ;  /* 0x8000080007037a10 */ /* 0x000fc60007ffe0ff */
[----:B------:R1:W-:Y:S04]  /*68e0*/  STL [R4], R5 ;  /* 0x0000000504007387 */ /* 0x0003e80000100800 */
[----:B------:R-:W2:Y:S01]  /*68f0*/  LDL R3, [R3] ;  /* 0x0000000003037983 */ /* 0x000ea20000100800 */
[----:B------:R-:W-:-:S03]  /*6900*/  IMAD.MOV.U32 R7, RZ, RZ, 0x0 ;  /* 0x00000000ff077424 */ /* 0x000fc600078e00ff */
[----:B--2---:R1:W-:Y:S01]  /*6910*/  STL [R4+0x4], R3 ;  /* 0x0000040304007387 */ /* 0x0043e20000100800 */
[----:B------:R-:W-:Y:S05]  /*6920*/  RET.REL.NODEC R6 `(_ZN7cutlass13device_kernelIN5flash19enable_sm80_to_sm89INS1_16FlashAttnBwdSm80INS1_25CollectiveMainloopBwdSm80ILi2ELi2EN4cute5tupleIJNS5_1CILi128EEES8_NS7_ILi64EEEEEENS_10bfloat16_tEfNS_4arch4Sm80ELb0ELb1ELb1ELb0ELb1ELb0ELb0ELb0ELi2ELi4ELi4ELi4ELb0EEENS1_24CollectiveEpilogueBwdGQAISA_fSD_Li256ELb0ELb1EEENS1_19SingleTileSchedulerILb0ELb0ELb0ELi128EEEEEEEEEvNT_6ParamsE) ;  /* 0xffff96d006007950 */ /* 0x000fea0003c3ffff */
        .type           $_ZN7cutlass13device_kernelIN5flash19enable_sm80_to_sm89INS1_16FlashAttnBwdSm80INS1_25CollectiveMainloopBwdSm80ILi2ELi2EN4cute5tupleIJNS5_1CILi128EEES8_NS7_ILi64EEEEEENS_10bfloat16_tEfNS_4arch4Sm80ELb0ELb1ELb1ELb0ELb1ELb0ELb0ELb0ELi2ELi4ELi4ELi4ELb0EEENS1_24CollectiveEpilogueBwdGQAISA_fSD_Li256ELb0ELb1EEENS1_19SingleTileSchedulerILb0ELb0ELb0ELi128EEEEEEEEEvNT_6ParamsE$_ZN4cute3eso3ESOILb0ELb0EJiiNS_1CILi8192EEEEEC2ERKiS6_RKS3_,@function
        .size           $_ZN7cutlass13device_kernelIN5flash19enable_sm80_to_sm89INS1_16FlashAttnBwdSm80INS1_25CollectiveMainloopBwdSm80ILi2ELi2EN4cute5tupleIJNS5_1CILi128EEES8_NS7_ILi64EEEEEENS_10bfloat16_tEfNS_4arch4Sm80ELb0ELb1ELb1ELb0ELb1ELb0ELb0ELb0ELi2ELi4ELi4ELi4ELb0EEENS1_24CollectiveEpilogueBwdGQAISA_fSD_Li256ELb0ELb1EEENS1_19SingleTileSchedulerILb0ELb0ELb0ELi128EEEEEEEEEvNT_6ParamsE$_ZN4cute3eso3ESOILb0ELb0EJiiNS_1CILi8192EEEEEC2ERKiS6_RKS3_,($_ZN7cutlass13device_kernelIN5flash19enable_sm80_to_sm89INS1_16FlashAttnBwdSm80INS1_25CollectiveMainloopBwdSm80ILi2ELi2EN4cute5tupleIJNS5_1CILi128EEES8_NS7_ILi64EEEEEENS_10bfloat16_tEfNS_4arch4Sm80ELb0ELb1ELb1ELb0ELb1ELb0ELb0ELb0ELi2ELi4ELi4ELi4ELb0EEENS1_24CollectiveEpilogueBwdGQAISA_fSD_Li256ELb0ELb1EEENS1_19SingleTileSchedulerILb0ELb0ELb0ELi128EEEEEEEEEvNT_6ParamsE$_ZN4cute3eso3ESOILb0ELb0EJiiiEEC2ERKiS4_S4_ - $_ZN7cutlass13device_kernelIN5flash19enable_sm80_to_sm89INS1_16FlashAttnBwdSm80INS1_25CollectiveMainloopBwdSm80ILi2ELi2EN4cute5tupleIJNS5_1CILi128EEES8_NS7_ILi64EEEEEENS_10bfloat16_tEfNS_4arch4Sm80ELb0ELb1ELb1ELb0ELb1ELb0ELb0ELb0ELi2ELi4ELi4ELi4ELb0EEENS1_24CollectiveEpilogueBwdGQAISA_fSD_Li256ELb0ELb1EEENS1_19SingleTileSchedulerILb0ELb0ELb0ELi128EEEEEEEEEvNT_6ParamsE$_ZN4cute3eso3ESOILb0ELb0EJiiNS_1CILi8192EEEEEC2ERKiS6_RKS3_)
$_ZN7cutlass13device_kernelIN5flash19enable_sm80_to_sm89INS1_16FlashAttnBwdSm80INS1_25CollectiveMainloopBwdSm80ILi2ELi2EN4cute5tupleIJNS5_1CILi128EEES8_NS7_ILi64EEEEEENS_10bfloat16_tEfNS_4arch4Sm80ELb0ELb1ELb1ELb0ELb1ELb0ELb0ELb0ELi2ELi4ELi4ELi4ELb0EEENS1_24CollectiveEpilogueBwdGQAISA_fSD_Li256ELb0ELb1EEENS1_19SingleTileSchedulerILb0ELb0ELb0ELi128EEEEEEEEEvNT_6ParamsE$_ZN4cute3eso3ESOILb0ELb0EJiiNS_1CILi8192EEEEEC2ERKiS6_RKS3_:
[----:B------:R-:W-:Y:S02]  /*6930*/  IADD3 R3, R3, -c[0x0][0x20], RZ ;  /* 0x8000080003037a10 */ /* 0x000fe40007ffe0ff */
[----:B------:R-:W-:-:S03]  /*6940*/  IADD3 R2, R2, -c[0x0][0x20], RZ ;  /* 0x8000080002027a10 */ /* 0x000fc60007ffe0ff */
[----:B------:R1:W-:Y:S04]  /*6950*/  STL [R3], R10 ;  /* 0x0000000a03007387 */ /* 0x0003e80000100800 */
[----:B------:R-:W2:Y:S01]  /*6960*/  LDL R2, [R2] ;  /* 0x0000000002027983 */ /* 0x000ea20000100800 */
[----:B------:R-:W-:-:S03]  /*6970*/  IMAD.MOV.U32 R9, RZ, RZ, 0x0 ;  /* 0x00000000ff097424 */ /* 0x000fc600078e00ff */
[----:B--2---:R1:W-:Y:S01]  /*6980*/  STL [R3+0x4], R2 ;  /* 0x0000040203007387 */ /* 0x0043e20000100800 */
[----:B------:R-:W-:Y:S05]  /*6990*/  RET.REL.NODEC R8 `(_ZN7cutlass13device_kernelIN5flash19enable_sm80_to_sm89INS1_16FlashAttnBwdSm80INS1_25CollectiveMainloopBwdSm80ILi2ELi2EN4cute5tupleIJNS5_1CILi128EEES8_NS7_ILi64EEEEEENS_10bfloat16_tEfNS_4arch4Sm80ELb0ELb1ELb1ELb0ELb1ELb0ELb0ELb0ELi2ELi4ELi4ELi4ELb0EEENS1_24CollectiveEpilogueBwdGQAISA_fSD_Li256ELb0ELb1EEENS1_19SingleTileSchedulerILb0ELb0ELb0ELi128EEEEEEEEEvNT_6ParamsE) ;  /* 0xffff966008007950 */ /* 0x000fea0003c3ffff */
        .type           $_ZN7cutlass13device_kernelIN5flash19enable_sm80_to_sm89INS1_16FlashAttnBwdSm80INS1_25CollectiveMainloopBwdSm80ILi2ELi2EN4cute5tupleIJNS5_1CILi128EEES8_NS7_ILi64EEEEEENS_10bfloat16_tEfNS_4arch4Sm80ELb0ELb1ELb1ELb0ELb1ELb0ELb0ELb0ELi2ELi4ELi4ELi4ELb0EEENS1_24CollectiveEpilogueBwdGQAISA_fSD_Li256ELb0ELb1EEENS1_19SingleTileSchedulerILb0ELb0ELb0ELi128EEEEEEEEEvNT_6ParamsE$_ZN4cute3eso3ESOILb0ELb0EJiiiEEC2ERKiS4_S4_,@function
        .size           $_ZN7cutlass13device_kernelIN5flash19enable_sm80_to_sm89INS1_16FlashAttnBwdSm80INS1_25CollectiveMainloopBwdSm80ILi2ELi2EN4cute5tupleIJNS5_1CILi128EEES8_NS7_ILi64EEEEEENS_10bfloat16_tEfNS_4arch4Sm80ELb0ELb1ELb1ELb0ELb1ELb0ELb0ELb0ELi2ELi4ELi4ELi4ELb0EEENS1_24CollectiveEpilogueBwdGQAISA_fSD_Li256ELb0ELb1EEENS1_19SingleTileSchedulerILb0ELb0ELb0ELi128EEEEEEEEEvNT_6ParamsE$_ZN4cute3eso3ESOILb0ELb0EJiiiEEC2ERKiS4_S4_,($_ZN7cutlass13device_kernelIN5flash19enable_sm80_to_sm89INS1_16FlashAttnBwdSm80INS1_25CollectiveMainloopBwdSm80ILi2ELi2EN4cute5tupleIJNS5_1CILi128EEES8_NS7_ILi64EEEEEENS_10bfloat16_tEfNS_4arch4Sm80ELb0ELb1ELb1ELb0ELb1ELb0ELb0ELb0ELi2ELi4ELi4ELi4ELb0EEENS1_24CollectiveEpilogueBwdGQAISA_fSD_Li256ELb0ELb1EEENS1_19SingleTileSchedulerILb0ELb0ELb0ELi128EEEEEEEEEvNT_6ParamsE$_ZN4cute3eso3ESOILb0ELb0EJiiiNS_1CILi0EEEEEC2ERKiS6_S6_RKS3_ - $_ZN7cutlass13device_kernelIN5flash19enable_sm80_to_sm89INS1_16FlashAttnBwdSm80INS1_25CollectiveMainloopBwdSm80ILi2ELi2EN4cute5tupleIJNS5_1CILi128EEES8_NS7_ILi64EEEEEENS_10bfloat16_tEfNS_4arch4Sm80ELb0ELb1ELb1ELb0ELb1ELb0ELb0ELb0ELi2ELi4ELi4ELi4ELb0EEENS1_24CollectiveEpilogueBwdGQAISA_fSD_Li256ELb0ELb1EEENS1_19SingleTileSchedulerILb0ELb0ELb0ELi128EEEEEEEEEvNT_6ParamsE$_ZN4cute3eso3ESOILb0ELb0EJiiiEEC2ERKiS4_S4_)
$_ZN7cutlass13device_kernelIN5flash19enable_sm80_to_sm89INS1_16FlashAttnBwdSm80INS1_25CollectiveMainloopBwdSm80ILi2ELi2EN4cute5tupleIJNS5_1CILi128EEES8_NS7_ILi64EEEEEENS_10bfloat16_tEfNS_4arch4Sm80ELb0ELb1ELb1ELb0ELb1ELb0ELb0ELb0ELi2ELi4ELi4ELi4ELb0EEENS1_24CollectiveEpilogueBwdGQAISA_fSD_Li256ELb0ELb1EEENS1_19SingleTileSchedulerILb0ELb0ELb0ELi128EEEEEEEEEvNT_6ParamsE$_ZN4cute3eso3ESOILb0ELb0EJiiiEEC2ERKiS4_S4_:
        /* <DEDUP_REMOVED lines=9> */
[----:B------:R-:W-:Y:S05]  /*6a30*/  RET.REL.NODEC R4 `(_ZN7cutlass13device_kernelIN5flash19enable_sm80_to_sm89INS1_16FlashAttnBwdSm80INS1_25CollectiveMainloopBwdSm80ILi2ELi2EN4cute5tupleIJNS5_1CILi128EEES8_NS7_ILi64EEEEEENS_10bfloat16_tEfNS_4arch4Sm80ELb0ELb1ELb1ELb0ELb1ELb0ELb0ELb0ELi2ELi4ELi4ELi4ELb0EEENS1_24CollectiveEpilogueBwdGQAISA_fSD_Li256ELb0ELb1EEENS1_19SingleTileSchedulerILb0ELb0ELb0ELi128EEEEEEEEEvNT_6ParamsE) ;  /* 0xffff95c004007950 */ /* 0x000fea0003c3ffff */
        .type           $_ZN7cutlass13device_kernelIN5flash19enable_sm80_to_sm89INS1_16FlashAttnBwdSm80INS1_25CollectiveMainloopBwdSm80ILi2ELi2EN4cute5tupleIJNS5_1CILi128EEES8_NS7_ILi64EEEEEENS_10bfloat16_tEfNS_4arch4Sm80ELb0ELb1ELb1ELb0ELb1ELb0ELb0ELb0ELi2ELi4ELi4ELi4ELb0EEENS1_24CollectiveEpilogueBwdGQAISA_fSD_Li256ELb0ELb1EEENS1_19SingleTileSchedulerILb0ELb0ELb0ELi128EEEEEEEEEvNT_6ParamsE$_ZN4cute3eso3ESOILb0ELb0EJiiiNS_1CILi0EEEEEC2ERKiS6_S6_RKS3_,@function
        .size           $_ZN7cutlass13device_kernelIN5flash19enable_sm80_to_sm89INS1_16FlashAttnBwdSm80INS1_25CollectiveMainloopBwdSm80ILi2ELi2EN4cute5tupleIJNS5_1CILi128EEES8_NS7_ILi64EEEEEENS_10bfloat16_tEfNS_4arch4Sm80ELb0ELb1ELb1ELb0ELb1ELb0ELb0ELb0ELi2ELi4ELi4ELi4ELb0EEENS1_24CollectiveEpilogueBwdGQAISA_fSD_Li256ELb0ELb1EEENS1_19SingleTileSchedulerILb0ELb0ELb0ELi128EEEEEEEEEvNT_6ParamsE$_ZN4cute3eso3ESOILb0ELb0EJiiiNS_1CILi0EEEEEC2ERKiS6_S6_RKS3_,($_ZN7cutlass13device_kernelIN5flash19enable_sm80_to_sm89INS1_16FlashAttnBwdSm80INS1_25CollectiveMainloopBwdSm80ILi2ELi2EN4cute5tupleIJNS5_1CILi128EEES8_NS7_ILi64EEEEEENS_10bfloat16_tEfNS_4arch4Sm80ELb0ELb1ELb1ELb0ELb1ELb0ELb0ELb0ELi2ELi4ELi4ELi4ELb0EEENS1_24CollectiveEpilogueBwdGQAISA_fSD_Li256ELb0ELb1EEENS1_19SingleTileSchedulerILb0ELb0ELb0ELi128EEEEEEEEEvNT_6ParamsE$_ZN4cute3eso3ESOILb0ELb0EJiiiNS_1CILi144EEENS2_ILi512EEEEEC2ERKiS7_S7_RKS3_RKS4_ - $_ZN7cutlass13device_kernelIN5flash19enable_sm80_to_sm89INS1_16FlashAttnBwdSm80INS1_25CollectiveMainloopBwdSm80ILi2ELi2EN4cute5tupleIJNS5_1CILi128EEES8_NS7_ILi64EEEEEENS_10bfloat16_tEfNS_4arch4Sm80ELb0ELb1ELb1ELb0ELb1ELb0ELb0ELb0ELi2ELi4ELi4ELi4ELb0EEENS1_24CollectiveEpilogueBwdGQAISA_fSD_Li256ELb0ELb1EEENS1_19SingleTileSchedulerILb0ELb0ELb0ELi128EEEEEEEEEvNT_6ParamsE$_ZN4cute3eso3ESOILb0ELb0EJiiiNS_1CILi0EEEEEC2ERKiS6_S6_RKS3_)
$_ZN7cutlass13device_kernelIN5flash19enable_sm80_to_sm89INS1_16FlashAttnBwdSm80INS1_25CollectiveMainloopBwdSm80ILi2ELi2EN4cute5tupleIJNS5_1CILi128EEES8_NS7_ILi64EEEEEENS_10bfloat16_tEfNS_4arch4Sm80ELb0ELb1ELb1ELb0ELb1ELb0ELb0ELb0ELi2ELi4ELi4ELi4ELb0EEENS1_24CollectiveEpilogueBwdGQAISA_fSD_Li256ELb0ELb1EEENS1_19SingleTileSchedulerILb0ELb0ELb0ELi128EEEEEEEEEvNT_6ParamsE$_ZN4cute3eso3ESOILb0ELb0EJiiiNS_1CILi0EEEEEC2ERKiS6_S6_RKS3_:
        /* <DEDUP_REMOVED lines=9> */
[----:B------:R-:W-:Y:S05]  /*6ad0*/  RET.REL.NODEC R6 `(_ZN7cutlass13device_kernelIN5flash19enable_sm80_to_sm89INS1_16FlashAttnBwdSm80INS1_25CollectiveMainloopBwdSm80ILi2ELi2EN4cute5tupleIJNS5_1CILi128EEES8_NS7_ILi64EEEEEENS_10bfloat16_tEfNS_4arch4Sm80ELb0ELb1ELb1ELb0ELb1ELb0ELb0ELb0ELi2ELi4ELi4ELi4ELb0EEENS1_24CollectiveEpilogueBwdGQAISA_fSD_Li256ELb0ELb1EEENS1_19SingleTileSchedulerILb0ELb0ELb0ELi128EEEEEEEEEvNT_6ParamsE) ;  /* 0xffff952006007950 */ /* 0x000fea0003c3ffff */
        .type           $_ZN7cutlass13device_kernelIN5flash19enable_sm80_to_sm89INS1_16FlashAttnBwdSm80INS1_25CollectiveMainloopBwdSm80ILi2ELi2EN4cute5tupleIJNS5_1CILi128EEES8_NS7_ILi64EEEEEENS_10bfloat16_tEfNS_4arch4Sm80ELb0ELb1ELb1ELb0ELb1ELb0ELb0ELb0ELi2ELi4ELi4ELi4ELb0EEENS1_24CollectiveEpilogueBwdGQAISA_fSD_Li256ELb0ELb1EEENS1_19SingleTileSchedulerILb0ELb0ELb0ELi128EEEEEEEEEvNT_6ParamsE$_ZN4cute3eso3ESOILb0ELb0EJiiiNS_1CILi144EEENS2_ILi512EEEEEC2ERKiS7_S7_RKS3_RKS4_,@function
        .size           $_ZN7cutlass13device_kernelIN5flash19enable_sm80_to_sm89INS1_16FlashAttnBwdSm80INS1_25CollectiveMainloopBwdSm80ILi2ELi2EN4cute5tupleIJNS5_1CILi128EEES8_NS7_ILi64EEEEEENS_10bfloat16_tEfNS_4arch4Sm80ELb0ELb1ELb1ELb0ELb1ELb0ELb0ELb0ELi2ELi4ELi4ELi4ELb0EEENS1_24CollectiveEpilogueBwdGQAISA_fSD_Li256ELb0ELb1EEENS1_19SingleTileSchedulerILb0ELb0ELb0ELi128EEEEEEEEEvNT_6ParamsE$_ZN4cute3eso3ESOILb0ELb0EJiiiNS_1CILi144EEENS2_ILi512EEEEEC2ERKiS7_S7_RKS3_RKS4_,($_ZN7cutlass13device_kernelIN5flash19enable_sm80_to_sm89INS1_16FlashAttnBwdSm80INS1_25CollectiveMainloopBwdSm80ILi2ELi2EN4cute5tupleIJNS5_1CILi128EEES8_NS7_ILi64EEEEEENS_10bfloat16_tEfNS_4arch4Sm80ELb0ELb1ELb1ELb0ELb1ELb0ELb0ELb0ELi2ELi4ELi4ELi4ELb0EEENS1_24CollectiveEpilogueBwdGQAISA_fSD_Li256ELb0ELb1EEENS1_19SingleTileSchedulerILb0ELb0ELb0ELi128EEEEEEEEEvNT_6ParamsE$_ZN4cute3eso3ESOILb0ELb0EJiiiNS_1CILi72EEENS2_ILi512EEEEEC2ERKiS7_S7_RKS3_RKS4_ - $_ZN7cutlass13device_kernelIN5flash19enable_sm80_to_sm89INS1_16FlashAttnBwdSm80INS1_25CollectiveMainloopBwdSm80ILi2ELi2EN4cute5tupleIJNS5_1CILi128EEES8_NS7_ILi64EEEEEENS_10bfloat16_tEfNS_4arch4Sm80ELb0ELb1ELb1ELb0ELb1ELb0ELb0ELb0ELi2ELi4ELi4ELi4ELb0EEENS1_24CollectiveEpilogueBwdGQAISA_fSD_Li256ELb0ELb1EEENS1_19SingleTileSchedulerILb0ELb0ELb0ELi128EEEEEEEEEvNT_6ParamsE$_ZN4cute3eso3ESOILb0ELb0EJiiiNS_1CILi144EEENS2_ILi512EEEEEC2ERKiS7_S7_RKS3_RKS4_)
$_ZN7cutlass13device_kernelIN5flash19enable_sm80_to_sm89INS1_16FlashAttnBwdSm80INS1_25CollectiveMainloopBwdSm80ILi2ELi2EN4cute5tupleIJNS5_1CILi128EEES8_NS7_ILi64EEEEEENS_10bfloat16_tEfNS_4arch4Sm80ELb0ELb1ELb1ELb0ELb1ELb0ELb0ELb0ELi2ELi4ELi4ELi4ELb0EEENS1_24CollectiveEpilogueBwdGQAISA_fSD_Li256ELb0ELb1EEENS1_19SingleTileSchedulerILb0ELb0ELb0ELi128EEEEEEEEEvNT_6ParamsE$_ZN4cute3eso3ESOILb0ELb0EJiiiNS_1CILi144EEENS2_ILi512EEEEEC2ERKiS7_S7_RKS3_RKS4_:
        /* <DEDUP_REMOVED lines=10> */
        .type           $_ZN7cutlass13device_kernelIN5flash19enable_sm80_to_sm89INS1_16FlashAttnBwdSm80INS1_25CollectiveMainloopBwdSm80ILi2ELi2EN4cute5tupleIJNS5_1CILi128EEES8_NS7_ILi64EEEEEENS_10bfloat16_tEfNS_4arch4Sm80ELb0ELb1ELb1ELb0ELb1ELb0ELb0ELb0ELi2ELi4ELi4ELi4ELb0EEENS1_24CollectiveEpilogueBwdGQAISA_fSD_Li256ELb0ELb1EEENS1_19SingleTileSchedulerILb0ELb0ELb0ELi128EEEEEEEEEvNT_6ParamsE$_ZN4cute3eso3ESOILb0ELb0EJiiiNS_1CILi72EEENS2_ILi512EEEEEC2ERKiS7_S7_RKS3_RKS4_,@function
        .size           $_ZN7cutlass13device_kernelIN5flash19enable_sm80_to_sm89INS1_16FlashAttnBwdSm80INS1_25CollectiveMainloopBwdSm80ILi2ELi2EN4cute5tupleIJNS5_1CILi128EEES8_NS7_ILi64EEEEEENS_10bfloat16_tEfNS_4arch4Sm80ELb0ELb1ELb1ELb0ELb1ELb0ELb0ELb0ELi2ELi4ELi4ELi4ELb0EEENS1_24CollectiveEpilogueBwdGQAISA_fSD_Li256ELb0ELb1EEENS1_19SingleTileSchedulerILb0ELb0ELb0ELi128EEEEEEEEEvNT_6ParamsE$_ZN4cute3eso3ESOILb0ELb0EJiiiNS_1CILi72EEENS2_ILi512EEEEEC2ERKiS7_S7_RKS3_RKS4_,($_ZN7cutlass13device_kernelIN5flash19enable_sm80_to_sm89INS1_16FlashAttnBwdSm80INS1_25CollectiveMainloopBwdSm80ILi2ELi2EN4cute5tupleIJNS5_1CILi128EEES8_NS7_ILi64EEEEEENS_10bfloat16_tEfNS_4arch4Sm80ELb0ELb1ELb1ELb0ELb1ELb0ELb0ELb0ELi2ELi4ELi4ELi4ELb0EEENS1_24CollectiveEpilogueBwdGQAISA_fSD_Li256ELb0ELb1EEENS1_19SingleTileSchedulerILb0ELb0ELb0ELi128EEEEEEEEEvNT_6ParamsE$_ZN4cute3eso3ESOILb0ELb1EJNS_5tupleIJiNS2_IJiNS_1CILi0EEEEEEEEENS2_IJNS_10UnderscoreENS2_IJS7_S7_EEEEEEEEC2ERKS6_RKS9_ - $_ZN7cutlass13device_kernelIN5flash19enable_sm80_to_sm89INS1_16FlashAttnBwdSm80INS1_25CollectiveMainloopBwdSm80ILi2ELi2EN4cute5tupleIJNS5_1CILi128EEES8_NS7_ILi64EEEEEENS_10bfloat16_tEfNS_4arch4Sm80ELb0ELb1ELb1ELb0ELb1ELb0ELb0ELb0ELi2ELi4ELi4ELi4ELb0EEENS1_24CollectiveEpilogueBwdGQAISA_fSD_Li256ELb0ELb1EEENS1_19SingleTileSchedulerILb0ELb0ELb0ELi128EEEEEEEEEvNT_6ParamsE$_ZN4cute3eso3ESOILb0ELb0EJiiiNS_1CILi72EEENS2_ILi512EEEEEC2ERKiS7_S7_RKS3_RKS4_)
$_ZN7cutlass13device_kernelIN5flash19enable_sm80_to_sm89INS1_16FlashAttnBwdSm80INS1_25CollectiveMainloopBwdSm80ILi2ELi2EN4cute5tupleIJNS5_1CILi128EEES8_NS7_ILi64EEEEEENS_10bfloat16_tEfNS_4arch4Sm80ELb0ELb1ELb1ELb0ELb1ELb0ELb0ELb0ELi2ELi4ELi4ELi4ELb0EEENS1_24CollectiveEpilogueBwdGQAISA_fSD_Li256ELb0ELb1EEENS1_19SingleTileSchedulerILb0ELb0ELb0ELi128EEEEEEEEEvNT_6ParamsE$_ZN4cute3eso3ESOILb0ELb0EJiiiNS_1CILi72EEENS2_ILi512EEEEEC2ERKiS7_S7_RKS3_RKS4_:
        /* <DEDUP_REMOVED lines=10> */
        .type           $_ZN7cutlass13device_kernelIN5flash19enable_sm80_to_sm89INS1_16FlashAttnBwdSm80INS1_25CollectiveMainloopBwdSm80ILi2ELi2EN4cute5tupleIJNS5_1CILi128EEES8_NS7_ILi64EEEEEENS_10bfloat16_tEfNS_4arch4Sm80ELb0ELb1ELb1ELb0ELb1ELb0ELb0ELb0ELi2ELi4ELi4ELi4ELb0EEENS1_24CollectiveEpilogueBwdGQAISA_fSD_Li256ELb0ELb1EEENS1_19SingleTileSchedulerILb0ELb0ELb0ELi128EEEEEEEEEvNT_6ParamsE$_ZN4cute3eso3ESOILb0ELb1EJNS_5tupleIJiNS2_IJiNS_1CILi0EEEEEEEEENS2_IJNS_10UnderscoreENS2_IJS7_S7_EEEEEEEEC2ERKS6_RKS9_,@function
        .size           $_ZN7cutlass13device_kernelIN5flash19enable_sm80_to_sm89INS1_16FlashAttnBwdSm80INS1_25CollectiveMainloopBwdSm80ILi2ELi2EN4cute5tupleIJNS5_1CILi128EEES8_NS7_ILi64EEEEEENS_10bfloat16_tEfNS_4arch4Sm80ELb0ELb1ELb1ELb0ELb1ELb0ELb0ELb0ELi2ELi4ELi4ELi4ELb0EEENS1_24CollectiveEpilogueBwdGQAISA_fSD_Li256ELb0ELb1EEENS1_19SingleTileSchedulerILb0ELb0ELb0ELi128EEEEEEEEEvNT_6ParamsE$_ZN4cute3eso3ESOILb0ELb1EJNS_5tupleIJiNS2_IJiNS_1CILi0EEEEEEEEENS2_IJNS_10UnderscoreENS2_IJS7_S7_EEEEEEEEC2ERKS6_RKS9_,($_ZN7cutlass13device_kernelIN5flash19enable_sm80_to_sm89INS1_16FlashAttnBwdSm80INS1_25CollectiveMainloopBwdSm80ILi2ELi2EN4cute5tupleIJNS5_1CILi128EEES8_NS7_ILi64EEEEEENS_10bfloat16_tEfNS_4arch4Sm80ELb0ELb1ELb1ELb0ELb1ELb0ELb0ELb0ELi2ELi4ELi4ELi4ELb0EEENS1_24CollectiveEpilogueBwdGQAISA_fSD_Li256ELb0ELb1EEENS1_19SingleTileSchedulerILb0ELb0ELb0ELi128EEEEEEEEEvNT_6ParamsE$_ZN4cute3eso3ESOILb0ELb1EJNS_5tupleIJiNS2_IJiiEEEEEENS2_IJNS_10UnderscoreENS2_IJS5_S5_EEEEEEEEC2ERKS4_RKS7_ - $_ZN7cutlass13device_kernelIN5flash19enable_sm80_to_sm89INS1_16FlashAttnBwdSm80INS1_25CollectiveMainloopBwdSm80ILi2ELi2EN4cute5tupleIJNS5_1CILi128EEES8_NS7_ILi64EEEEEENS_10bfloat16_tEfNS_4arch4Sm80ELb0ELb1ELb1ELb0ELb1ELb0ELb0ELb0ELi2ELi4ELi4ELi4ELb0EEENS1_24CollectiveEpilogueBwdGQAISA_fSD_Li256ELb0ELb1EEENS1_19SingleTileSchedulerILb0ELb0ELb0ELi128EEEEEEEEEvNT_6ParamsE$_ZN4cute3eso3ESOILb0ELb1EJNS_5tupleIJiNS2_IJiNS_1CILi0EEEEEEEEENS2_IJNS_10UnderscoreENS2_IJS7_S7_EEEEEEEEC2ERKS6_RKS9_)
$_ZN7cutlass13device_kernelIN5flash19enable_sm80_to_sm89INS1_16FlashAttnBwdSm80INS1_25CollectiveMainloopBwdSm80ILi2ELi2EN4cute5tupleIJNS5_1CILi128EEES8_NS7_ILi64EEEEEENS_10bfloat16_tEfNS_4arch4Sm80ELb0ELb1ELb1ELb0ELb1ELb0ELb0ELb0ELi2ELi4ELi4ELi4ELb0EEENS1_24CollectiveEpilogueBwdGQAISA_fSD_Li256ELb0ELb1EEENS1_19SingleTileSchedulerILb0ELb0ELb0ELi128EEEEEEEEEvNT_6ParamsE$_ZN4cute3eso3ESOILb0ELb1EJNS_5tupleIJiNS2_IJiNS_1CILi0EEEEEEEEENS2_IJNS_10UnderscoreENS2_IJS7_S7_EEEEEEEEC2ERKS6_RKS9_:
[----:B------:R-:W-:Y:S02]  /*6c20*/  IADD3 R4, R4, -c[0x0][0x20], RZ ;  /* 0x8000080004047a10 */ /* 0x000fe40007ffe0ff */
[----:B------:R-:W-:-:S03]  /*6c30*/  MOV R7, 0x0 ;  /* 0x0000000000077802 */ /* 0x000fc60000000f00 */
[----:B------:R1:W-:Y:S04]  /*6c40*/  STL [R4], R2 ;  /* 0x0000000204007387 */ /* 0x0003e80000100800 */
[----:B------:R1:W-:Y:S01]  /*6c50*/  STL [R4+0x4], R3 ;  /* 0x0000040304007387 */ /* 0x0003e20000100800 */
[----:B------:R-:W-:Y:S05]  /*6c60*/  RET.REL.NODEC R6 `(_ZN7cutlass13device_kernelIN5flash19enable_sm80_to_sm89INS1_16FlashAttnBwdSm80INS1_25CollectiveMainloopBwdSm80ILi2ELi2EN4cute5tupleIJNS5_1CILi128EEES8_NS7_ILi64EEEEEENS_10bfloat16_tEfNS_4arch4Sm80ELb0ELb1ELb1ELb0ELb1ELb0ELb0ELb0ELi2ELi4ELi4ELi4ELb0EEENS1_24CollectiveEpilogueBwdGQAISA_fSD_Li256ELb0ELb1EEENS1_19SingleTileSchedulerILb0ELb0ELb0ELi128EEEEEEEEEvNT_6ParamsE) ;  /* 0xffff939006007950 */ /* 0x000fea0003c3ffff */
        .type           $_ZN7cutlass13device_kernelIN5flash19enable_sm80_to_sm89INS1_16FlashAttnBwdSm80INS1_25CollectiveMainloopBwdSm80ILi2ELi2EN4cute5tupleIJNS5_1CILi128EEES8_NS7_ILi64EEEEEENS_10bfloat16_tEfNS_4arch4Sm80ELb0ELb1ELb1ELb0ELb1ELb0ELb0ELb0ELi2ELi4ELi4ELi4ELb0EEENS1_24CollectiveEpilogueBwdGQAISA_fSD_Li256ELb0ELb1EEENS1_19SingleTileSchedulerILb0ELb0ELb0ELi128EEEEEEEEEvNT_6ParamsE$_ZN4cute3eso3ESOILb0ELb1EJNS_5tupleIJiNS2_IJiiEEEEEENS2_IJNS_10UnderscoreENS2_IJS5_S5_EEEEEEEEC2ERKS4_RKS7_,@function
        .size           $_ZN7cutlass13device_kernelIN5flash19enable_sm80_to_sm89INS1_16FlashAttnBwdSm80INS1_25CollectiveMainloopBwdSm80ILi2ELi2EN4cute5tupleIJNS5_1CILi128EEES8_NS7_ILi64EEEEEENS_10bfloat16_tEfNS_4arch4Sm80ELb0ELb1ELb1ELb0ELb1ELb0ELb0ELb0ELi2ELi4ELi4ELi4ELb0EEENS1_24CollectiveEpilogueBwdGQAISA_fSD_Li256ELb0ELb1EEENS1_19SingleTileSchedulerILb0ELb0ELb0ELi128EEEEEEEEEvNT_6ParamsE$_ZN4cute3eso3ESOILb0ELb1EJNS_5tupleIJiNS2_IJiiEEEEEENS2_IJNS_10UnderscoreENS2_IJS5_S5_EEEEEEEEC2ERKS4_RKS7_,($_ZN7cutlass13device_kernelIN5flash19enable_sm80_to_sm89INS1_16FlashAttnBwdSm80INS1_25CollectiveMainloopBwdSm80ILi2ELi2EN4cute5tupleIJNS5_1CILi128EEES8_NS7_ILi64EEEEEENS_10bfloat16_tEfNS_4arch4Sm80ELb0ELb1ELb1ELb0ELb1ELb0ELb0ELb0ELi2ELi4ELi4ELi4ELb0EEENS1_24CollectiveEpilogueBwdGQAISA_fSD_Li256ELb0ELb1EEENS1_19SingleTileSchedulerILb0ELb0ELb0ELi128EEEEEEEEEvNT_6ParamsE$_ZN4cute3eso3ESOILb0ELb1EJNS_5tupleIJiiEEEEEC2ERKS3_ - $_ZN7cutlass13device_kernelIN5flash19enable_sm80_to_sm89INS1_16FlashAttnBwdSm80INS1_25CollectiveMainloopBwdSm80ILi2ELi2EN4cute5tupleIJNS5_1CILi128EEES8_NS7_ILi64EEEEEENS_10bfloat16_tEfNS_4arch4Sm80ELb0ELb1ELb1ELb0ELb1ELb0ELb0ELb0ELi2ELi4ELi4ELi4ELb0EEENS1_24CollectiveEpilogueBwdGQAISA_fSD_Li256ELb0ELb1EEENS1_19SingleTileSchedulerILb0ELb0ELb0ELi128EEEEEEEEEvNT_6ParamsE$_ZN4cute3eso3ESOILb0ELb1EJNS_5tupleIJiNS2_IJiiEEEEEENS2_IJNS_10UnderscoreENS2_IJS5_S5_EEEEEEEEC2ERKS4_RKS7_)
$_ZN7cutlass13device_kernelIN5flash19enable_sm80_to_sm89INS1_16FlashAttnBwdSm80INS1_25CollectiveMainloopBwdSm80ILi2ELi2EN4cute5tupleIJNS5_1CILi128EEES8_NS7_ILi64EEEEEENS_10bfloat16_tEfNS_4arch4Sm80ELb0ELb1ELb1ELb0ELb1ELb0ELb0ELb0ELi2ELi4ELi4ELi4ELb0EEENS1_24CollectiveEpilogueBwdGQAISA_fSD_Li256ELb0ELb1EEENS1_19SingleTileSchedulerILb0ELb0ELb0ELi128EEEEEEEEEvNT_6ParamsE$_ZN4cute3eso3ESOILb0ELb1EJNS_5tupleIJiNS2_IJiiEEEEEENS2_IJNS_10UnderscoreENS2_IJS5_S5_EEEEEEEEC2ERKS4_RKS7_:
[----:B------:R-:W-:Y:S02]  /*6c70*/  IADD3 R4, R83, -c[0x0][0x20], RZ ;  /* 0x8000080053047a10 */ /* 0x000fe40007ffe0ff */
[----:B------:R-:W-:-:S03]  /*6c80*/  MOV R7, 0x0 ;  /* 0x0000000000077802 */ /* 0x000fc60000000f00 */
[----:B------:R1:W-:Y:S04]  /*6c90*/  STL [R4], R2 ;  /* 0x0000000204007387 */ /* 0x0003e80000100800 */
[----:B------:R1:W-:Y:S04]  /*6ca0*/  STL [R4+0x4], R3 ;  /* 0x0000040304007387 */ /* 0x0003e80000100800 */
[----:B------:R1:W-:Y:S01]  /*6cb0*/  STL [R4+0x8], R5 ;  /* 0x0000080504007387 */ /* 0x0003e20000100800 */
[----:B------:R-:W-:Y:S05]  /*6cc0*/  RET.REL.NODEC R6 `(_ZN7cutlass13device_kernelIN5flash19enable_sm80_to_sm89INS1_16FlashAttnBwdSm80INS1_25CollectiveMainloopBwdSm80ILi2ELi2EN4cute5tupleIJNS5_1CILi128EEES8_NS7_ILi64EEEEEENS_10bfloat16_tEfNS_4arch4Sm80ELb0ELb1ELb1ELb0ELb1ELb0ELb0ELb0ELi2ELi4ELi4ELi4ELb0EEENS1_24CollectiveEpilogueBwdGQAISA_fSD_Li256ELb0ELb1EEENS1_19SingleTileSchedulerILb0ELb0ELb0ELi128EEEEEEEEEvNT_6ParamsE) ;  /* 0xffff933006007950 */ /* 0x000fea0003c3ffff */
        .type           $_ZN7cutlass13device_kernelIN5flash19enable_sm80_to_sm89INS1_16FlashAttnBwdSm80INS1_25CollectiveMainloopBwdSm80ILi2ELi2EN4cute5tupleIJNS5_1CILi128EEES8_NS7_ILi64EEEEEENS_10bfloat16_tEfNS_4arch4Sm80ELb0ELb1ELb1ELb0ELb1ELb0ELb0ELb0ELi2ELi4ELi4ELi4ELb0EEENS1_24CollectiveEpilogueBwdGQAISA_fSD_Li256ELb0ELb1EEENS1_19SingleTileSchedulerILb0ELb0ELb0ELi128EEEEEEEEEvNT_6ParamsE$_ZN4cute3eso3ESOILb0ELb1EJNS_5tupleIJiiEEEEEC2ERKS3_,@function
        .size           $_ZN7cutlass13device_kernelIN5flash19enable_sm80_to_sm89INS1_16FlashAttnBwdSm80INS1_25CollectiveMainloopBwdSm80ILi2ELi2EN4cute5tupleIJNS5_1CILi128EEES8_NS7_ILi64EEEEEENS_10bfloat16_tEfNS_4arch4Sm80ELb0ELb1ELb1ELb0ELb1ELb0ELb0ELb0ELi2ELi4ELi4ELi4ELb0EEENS1_24CollectiveEpilogueBwdGQAISA_fSD_Li256ELb0ELb1EEENS1_19SingleTileSchedulerILb0ELb0ELb0ELi128EEEEEEEEEvNT_6ParamsE$_ZN4cute3eso3ESOILb0ELb1EJNS_5tupleIJiiEEEEEC2ERKS3_,($_ZN7cutlass13device_kernelIN5flash19enable_sm80_to_sm89INS1_16FlashAttnBwdSm80INS1_25CollectiveMainloopBwdSm80ILi2ELi2EN4cute5tupleIJNS5_1CILi128EEES8_NS7_ILi64EEEEEENS_10bfloat16_tEfNS_4arch4Sm80ELb0ELb1ELb1ELb0ELb1ELb0ELb0ELb0ELi2ELi4ELi4ELi4ELb0EEENS1_24CollectiveEpilogueBwdGQAISA_fSD_Li256ELb0ELb1EEENS1_19SingleTileSchedulerILb0ELb0ELb0ELi128EEEEEEEEEvNT_6ParamsE$_ZN4cute3eso3ESOILb0ELb1EJNS_5tupleIJiiEEENS_1CILi1024EEEEEC2ERKS3_RKS5_ - $_ZN7cutlass13device_kernelIN5flash19enable_sm80_to_sm89INS1_16FlashAttnBwdSm80INS1_25CollectiveMainloopBwdSm80ILi2ELi2EN4cute5tupleIJNS5_1CILi128EEES8_NS7_ILi64EEEEEENS_10bfloat16_tEfNS_4arch4Sm80ELb0ELb1ELb1ELb0ELb1ELb0ELb0ELb0ELi2ELi4ELi4ELi4ELb0EEENS1_24CollectiveEpilogueBwdGQAISA_fSD_Li256ELb0ELb1EEENS1_19SingleTileSchedulerILb0ELb0ELb0ELi128EEEEEEEEEvNT_6ParamsE$_ZN4cute3eso3ESOILb0ELb1EJNS_5tupleIJiiEEEEEC2ERKS3_)
$_ZN7cutlass13device_kernelIN5flash19enable_sm80_to_sm89INS1_16FlashAttnBwdSm80INS1_25CollectiveMainloopBwdSm80ILi2ELi2EN4cute5tupleIJNS5_1CILi128EEES8_NS7_ILi64EEEEEENS_10bfloat16_tEfNS_4arch4Sm80ELb0ELb1ELb1ELb0ELb1ELb0ELb0ELb0ELi2ELi4ELi4ELi4ELb0EEENS1_24CollectiveEpilogueBwdGQAISA_fSD_Li256ELb0ELb1EEENS1_19SingleTileSchedulerILb0ELb0ELb0ELi128EEEEEEEEEvNT_6ParamsE$_ZN4cute3eso3ESOILb0ELb1EJNS_5tupleIJiiEEEEEC2ERKS3_:
[----:B------:R-:W-:Y:S01]  /*6cd0*/  IADD3 R2, R2, -c[0x0][0x20], RZ ;  /* 0x8000080002027a10 */ /* 0x000fe20007ffe0ff */
[----:B------:R-:W-:Y:S01]  /*6ce0*/  IMAD.MOV.U32 R8, RZ, RZ, R6 ;  /* 0x000000ffff087224 */ /* 0x000fe200078e0006 */
[----:B------:R-:W-:-:S03]  /*6cf0*/  MOV R9, 0x0 ;  /* 0x0000000000097802 */ /* 0x000fc60000000f00 */
[----:B------:R1:W-:Y:S04]  /*6d00*/  STL [R2], R5 ;  /* 0x0000000502007387 */ /* 0x0003e80000100800 */
[----:B------:R1:W-:Y:S01]  /*6d10*/  STL [R2+0x4], R3 ;  /* 0x0000040302007387 */ /* 0x0003e20000100800 */
[----:B------:R-:W-:Y:S05]  /*6d20*/  RET.REL.NODEC R8 `(_ZN7cutlass13device_kernelIN5flash19enable_sm80_to_sm89INS1_16FlashAttnBwdSm80INS1_25CollectiveMainloopBwdSm80ILi2ELi2EN4cute5tupleIJNS5_1CILi128EEES8_NS7_ILi64EEEEEENS_10bfloat16_tEfNS_4arch4Sm80ELb0ELb1ELb1ELb0ELb1ELb0ELb0ELb0ELi2ELi4ELi4ELi4ELb0EEENS1_24CollectiveEpilogueBwdGQAISA_fSD_Li256ELb0ELb1EEENS1_19SingleTileSchedulerILb0ELb0ELb0ELi128EEEEEEEEEvNT_6ParamsE) ;  /* 0xffff92d008007950 */ /* 0x000fea0003c3ffff */
        .type           $_ZN7cutlass13device_kernelIN5flash19enable_sm80_to_sm89INS1_16FlashAttnBwdSm80INS1_25CollectiveMainloopBwdSm80ILi2ELi2EN4cute5tupleIJNS5_1CILi128EEES8_NS7_ILi64EEEEEENS_10bfloat16_tEfNS_4arch4Sm80ELb0ELb1ELb1ELb0ELb1ELb0ELb0ELb0ELi2ELi4ELi4ELi4ELb0EEENS1_24CollectiveEpilogueBwdGQAISA_fSD_Li256ELb0ELb1EEENS1_19SingleTileSchedulerILb0ELb0ELb0ELi128EEEEEEEEEvNT_6ParamsE$_ZN4cute3eso3ESOILb0ELb1EJNS_5tupleIJiiEEENS_1CILi1024EEEEEC2ERKS3_RKS5_,@function
        .size           $_ZN7cutlass13device_kernelIN5flash19enable_sm80_to_sm89INS1_16FlashAttnBwdSm80INS1_25CollectiveMainloopBwdSm80ILi2ELi2EN4cute5tupleIJNS5_1CILi128EEES8_NS7_ILi64EEEEEENS_10bfloat16_tEfNS_4arch4Sm80ELb0ELb1ELb1ELb0ELb1ELb0ELb0ELb0ELi2ELi4ELi4ELi4ELb0EEENS1_24CollectiveEpilogueBwdGQAISA_fSD_Li256ELb0ELb1EEENS1_19SingleTileSchedulerILb0ELb0ELb0ELi128EEEEEEEEEvNT_6ParamsE$_ZN4cute3eso3ESOILb0ELb1EJNS_5tupleIJiiEEENS_1CILi1024EEEEEC2ERKS3_RKS5_,($_ZN7cutlass13device_kernelIN5flash19enable_sm80_to_sm89INS1_16FlashAttnBwdSm80INS1_25CollectiveMainloopBwdSm80ILi2ELi2EN4cute5tupleIJNS5_1CILi128EEES8_NS7_ILi64EEEEEENS_10bfloat16_tEfNS_4arch4Sm80ELb0ELb1ELb1ELb0ELb1ELb0ELb0ELb0ELi2ELi4ELi4ELi4ELb0EEENS1_24CollectiveEpilogueBwdGQAISA_fSD_Li256ELb0ELb1EEENS1_19SingleTileSchedulerILb0ELb0ELb0ELi128EEEEEEEEEvNT_6ParamsE$_ZN4cute3eso3ESOILb0ELb1EJNS_5tupleIJiiEEENS_1CILi8192EEEEEC2ERKS3_RKS5_ - $_ZN7cutlass13device_kernelIN5flash19enable_sm80_to_sm89INS1_16FlashAttnBwdSm80INS1_25CollectiveMainloopBwdSm80ILi2ELi2EN4cute5tupleIJNS5_1CILi128EEES8_NS7_ILi64EEEEEENS_10bfloat16_tEfNS_4arch4Sm80ELb0ELb1ELb1ELb0ELb1ELb0ELb0ELb0ELi2ELi4ELi4ELi4ELb0EEENS1_24CollectiveEpilogueBwdGQAISA_fSD_Li256ELb0ELb1EEENS1_19SingleTileSchedulerILb0ELb0ELb0ELi128EEEEEEEEEvNT_6ParamsE$_ZN4cute3eso3ESOILb0ELb1EJNS_5tupleIJiiEEENS_1CILi1024EEEEEC2ERKS3_RKS5_)
$_ZN7cutlass13device_kernelIN5flash19enable_sm80_to_sm89INS1_16FlashAttnBwdSm80INS1_25CollectiveMainloopBwdSm80ILi2ELi2EN4cute5tupleIJNS5_1CILi128EEES8_NS7_ILi64EEEEEENS_10bfloat16_tEfNS_4arch4Sm80ELb0ELb1ELb1ELb0ELb1ELb0ELb0ELb0ELi2ELi4ELi4ELi4ELb0EEENS1_24CollectiveEpilogueBwdGQAISA_fSD_Li256ELb0ELb1EEENS1_19SingleTileSchedulerILb0ELb0ELb0ELi128EEEEEEEEEvNT_6ParamsE$_ZN4cute3eso3ESOILb0ELb1EJNS_5tupleIJiiEEENS_1CILi1024EEEEEC2ERKS3_RKS5_:
[----:B------:R-:W-:Y:S02]  /*6d30*/  IADD3 R2, R2, -c[0x0][0x20], RZ ;  /* 0x8000080002027a10 */ /* 0x000fe40007ffe0ff */
[----:B------:R-:W-:-:S03]  /*6d40*/  MOV R7, 0x0 ;  /* 0x0000000000077802 */ /* 0x000fc60000000f00 */
[----:B------:R1:W-:Y:S04]  /*6d50*/  STL [R2], R5 ;  /* 0x0000000502007387 */ /* 0x0003e80000100800 */
[----:B------:R1:W-:Y:S01]  /*6d60*/  STL [R2+0x4], R3 ;  /* 0x0000040302007387 */ /* 0x0003e20000100800 */
[----:B------:R-:W-:Y:S05]  /*6d70*/  RET.REL.NODEC R6 `(_ZN7cutlass13device_kernelIN5flash19enable_sm80_to_sm89INS1_16FlashAttnBwdSm80INS1_25CollectiveMainloopBwdSm80ILi2ELi2EN4cute5tupleIJNS5_1CILi128EEES8_NS7_ILi64EEEEEENS_10bfloat16_tEfNS_4arch4Sm80ELb0ELb1ELb1ELb0ELb1ELb0ELb0ELb0ELi2ELi4ELi4ELi4ELb0EEENS1_24CollectiveEpilogueBwdGQAISA_fSD_Li256ELb0ELb1EEENS1_19SingleTileSchedulerILb0ELb0ELb0ELi128EEEEEEEEEvNT_6ParamsE) ;  /* 0xffff928006007950 */ /* 0x000fea0003c3ffff */
        .type           $_ZN7cutlass13device_kernelIN5flash19enable_sm80_to_sm89INS1_16FlashAttnBwdSm80INS1_25CollectiveMainloopBwdSm80ILi2ELi2EN4cute5tupleIJNS5_1CILi128EEES8_NS7_ILi64EEEEEENS_10bfloat16_tEfNS_4arch4Sm80ELb0ELb1ELb1ELb0ELb1ELb0ELb0ELb0ELi2ELi4ELi4ELi4ELb0EEENS1_24CollectiveEpilogueBwdGQAISA_fSD_Li256ELb0ELb1EEENS1_19SingleTileSchedulerILb0ELb0ELb0ELi128EEEEEEEEEvNT_6ParamsE$_ZN4cute3eso3ESOILb0ELb1EJNS_5tupleIJiiEEENS_1CILi8192EEEEEC2ERKS3_RKS5_,@function
        .size           $_ZN7cutlass13device_kernelIN5flash19enable_sm80_to_sm89INS1_16FlashAttnBwdSm80INS1_25CollectiveMainloopBwdSm80ILi2ELi2EN4cute5tupleIJNS5_1CILi128EEES8_NS7_ILi64EEEEEENS_10bfloat16_tEfNS_4arch4Sm80ELb0ELb1ELb1ELb0ELb1ELb0ELb0ELb0ELi2ELi4ELi4ELi4ELb0EEENS1_24CollectiveEpilogueBwdGQAISA_fSD_Li256ELb0ELb1EEENS1_19SingleTileSchedulerILb0ELb0ELb0ELi128EEEEEEEEEvNT_6ParamsE$_ZN4cute3eso3ESOILb0ELb1EJNS_5tupleIJiiEEENS_1CILi8192EEEEEC2ERKS3_RKS5_,($_ZN7cutlass13device_kernelIN5flash19enable_sm80_to_sm89INS1_16FlashAttnBwdSm80INS1_25CollectiveMainloopBwdSm80ILi2ELi2EN4cute5tupleIJNS5_1CILi128EEES8_NS7_ILi64EEEEEENS_10bfloat16_tEfNS_4arch4Sm80ELb0ELb1ELb1ELb0ELb1ELb0ELb0ELb0ELi2ELi4ELi4ELi4ELb0EEENS1_24CollectiveEpilogueBwdGQAISA_fSD_Li256ELb0ELb1EEENS1_19SingleTileSchedulerILb0ELb0ELb0ELi128EEEEEEEEEvNT_6ParamsE$_ZN4cute3eso3ESOILb0ELb1EJNS_6LayoutINS_5tupleIJNS3_IJNS_1CILi8EEENS4_ILi1EEEEEENS4_ILi2EEEEEENS3_IJNS3_IJS6_NS4_ILi0EEEEEEiEEEEESA_EEC2ERKSD_RKSA_ - $_ZN7cutlass13device_kernelIN5flash19enable_sm80_to_sm89INS1_16FlashAttnBwdSm80INS1_25CollectiveMainloopBwdSm80ILi2ELi2EN4cute5tupleIJNS5_1CILi128EEES8_NS7_ILi64EEEEEENS_10bfloat16_tEfNS_4arch4Sm80ELb0ELb1ELb1ELb0ELb1ELb0ELb0ELb0ELi2ELi4ELi4ELi4ELb0EEENS1_24CollectiveEpilogueBwdGQAISA_fSD_Li256ELb0ELb1EEENS1_19SingleTileSchedulerILb0ELb0ELb0ELi128EEEEEEEEEvNT_6ParamsE$_ZN4cute3eso3ESOILb0ELb1EJNS_5tupleIJiiEEENS_1CILi8192EEEEEC2ERKS3_RKS5_)
$_ZN7cutlass13device_kernelIN5flash19enable_sm80_to_sm89INS1_16FlashAttnBwdSm80INS1_25CollectiveMainloopBwdSm80ILi2ELi2EN4cute5tupleIJNS5_1CILi128EEES8_NS7_ILi64EEEEEENS_10bfloat16_tEfNS_4arch4Sm80ELb0ELb1ELb1ELb0ELb1ELb0ELb0ELb0ELi2ELi4ELi4ELi4ELb0EEENS1_24CollectiveEpilogueBwdGQAISA_fSD_Li256ELb0ELb1EEENS1_19SingleTileSchedulerILb0ELb0ELb0ELi128EEEEEEEEEvNT_6ParamsE$_ZN4cute3eso3ESOILb0ELb1EJNS_5tupleIJiiEEENS_1CILi8192EEEEEC2ERKS3_RKS5_:
[----:B------:R-:W-:Y:S01]  /*6d80*/  IADD3 R4, R67, -c[0x0][0x20], RZ ;  /* 0x8000080043047a10 */ /* 0x000fe20007ffe0ff */
[----:B------:R-:W-:Y:S01]  /*6d90*/  IMAD.MOV.U32 R72, RZ, RZ, R6 ;  /* 0x000000ffff487224 */ /* 0x000fe200078e0006 */
[----:B------:R-:W-:-:S03]  /*6da0*/  MOV R73, 0x0 ;  /* 0x0000000000497802 */ /* 0x000fc60000000f00 */
[----:B------:R1:W-:Y:S04]  /*6db0*/  STL [R4], R2 ;  /* 0x0000000204007387 */ /* 0x0003e80000100800 */
[----:B------:R1:W-:Y:S01]  /*6dc0*/  STL [R4+0x4], R3 ;  /* 0x0000040304007387 */ /* 0x0003e20000100800 */
[----:B------:R-:W-:Y:S05]  /*6dd0*/  RET.REL.NODEC R72 `(_ZN7cutlass13device_kernelIN5flash19enable_sm80_to_sm89INS1_16FlashAttnBwdSm80INS1_25CollectiveMainloopBwdSm80ILi2ELi2EN4cute5tupleIJNS5_1CILi128EEES8_NS7_ILi64EEEEEENS_10bfloat16_tEfNS_4arch4Sm80ELb0ELb1ELb1ELb0ELb1ELb0ELb0ELb0ELi2ELi4ELi4ELi4ELb0EEENS1_24CollectiveEpilogueBwdGQAISA_fSD_Li256ELb0ELb1EEENS1_19SingleTileSchedulerILb0ELb0ELb0ELi128EEEEEEEEEvNT_6ParamsE) ;  /* 0xffff922048007950 */ /* 0x000fea0003c3ffff */
        .type           $_ZN7cutlass13device_kernelIN5flash19enable_sm80_to_sm89INS1_16FlashAttnBwdSm80INS1_25CollectiveMainloopBwdSm80ILi2ELi2EN4cute5tupleIJNS5_1CILi128EEES8_NS7_ILi64EEEEEENS_10bfloat16_tEfNS_4arch4Sm80ELb0ELb1ELb1ELb0ELb1ELb0ELb0ELb0ELi2ELi4ELi4ELi4ELb0EEENS1_24CollectiveEpilogueBwdGQAISA_fSD_Li256ELb0ELb1EEENS1_19SingleTileSchedulerILb0ELb0ELb0ELi128EEEEEEEEEvNT_6ParamsE$_ZN4cute3eso3ESOILb0ELb1EJNS_6LayoutINS_5tupleIJNS3_IJNS_1CILi8EEENS4_ILi1EEEEEENS4_ILi2EEEEEENS3_IJNS3_IJS6_NS4_ILi0EEEEEEiEEEEESA_EEC2ERKSD_RKSA_,@function
        .size           $_ZN7cutlass13device_kernelIN5flash19enable_sm80_to_sm89INS1_16FlashAttnBwdSm80INS1_25CollectiveMainloopBwdSm80ILi2ELi2EN4cute5tupleIJNS5_1CILi128EEES8_NS7_ILi64EEEEEENS_10bfloat16_tEfNS_4arch4Sm80ELb0ELb1ELb1ELb0ELb1ELb0ELb0ELb0ELi2ELi4ELi4ELi4ELb0EEENS1_24CollectiveEpilogueBwdGQAISA_fSD_Li256ELb0ELb1EEENS1_19SingleTileSchedulerILb0ELb0ELb0ELi128EEEEEEEEEvNT_6ParamsE$_ZN4cute3eso3ESOILb0ELb1EJNS_6LayoutINS_5tupleIJNS3_IJNS_1CILi8EEENS4_ILi1EEEEEENS4_ILi2EEEEEENS3_IJNS3_IJS6_NS4_ILi0EEEEEEiEEEEESA_EEC2ERKSD_RKSA_,($_ZN7cutlass13device_kernelIN5flash19enable_sm80_to_sm89INS1_16FlashAttnBwdSm80INS1_25CollectiveMainloopBwdSm80ILi2ELi2EN4cute5tupleIJNS5_1CILi128EEES8_NS7_ILi64EEEEEENS_10bfloat16_tEfNS_4arch4Sm80ELb0ELb1ELb1ELb0ELb1ELb0ELb0ELb0ELi2ELi4ELi4ELi4ELb0EEENS1_24CollectiveEpilogueBwdGQAISA_fSD_Li256ELb0ELb1EEENS1_19SingleTileSchedulerILb0ELb0ELb0ELi128EEEEEEEEEvNT_6ParamsE$_ZN4cute3eso3ESOILb0ELb1EJiEEC2ERKi - $_ZN7cutlass13device_kernelIN5flash19enable_sm80_to_sm89INS1_16FlashAttnBwdSm80INS1_25CollectiveMainloopBwdSm80ILi2ELi2EN4cute5tupleIJNS5_1CILi128EEES8_NS7_ILi64EEEEEENS_10bfloat16_tEfNS_4arch4Sm80ELb0ELb1ELb1ELb0ELb1ELb0ELb0ELb0ELi2ELi4ELi4ELi4ELb0EEENS1_24CollectiveEpilogueBwdGQAISA_fSD_Li256ELb0ELb1EEENS1_19SingleTileSchedulerILb0ELb0ELb0ELi128EEEEEEEEEvNT_6ParamsE$_ZN4cute3eso3ESOILb0ELb1EJNS_6LayoutINS_5tupleIJNS3_IJNS_1CILi8EEENS4_ILi1EEEEEENS4_ILi2EEEEEENS3_IJNS3_IJS6_NS4_ILi0EEEEEEiEEEEESA_EEC2ERKSD_RKSA_)
$_ZN7cutlass13device_kernelIN5flash19enable_sm80_to_sm89INS1_16FlashAttnBwdSm80INS1_25CollectiveMainloopBwdSm80ILi2ELi2EN4cute5tupleIJNS5_1CILi128EEES8_NS7_ILi64EEEEEENS_10bfloat16_tEfNS_4arch4Sm80ELb0ELb1ELb1ELb0ELb1ELb0ELb0ELb0ELi2ELi4ELi4ELi4ELb0EEENS1_24CollectiveEpilogueBwdGQAISA_fSD_Li256ELb0ELb1EEENS1_19SingleTileSchedulerILb0ELb0ELb0ELi128EEEEEEEEEvNT_6ParamsE$_ZN4cute3eso3ESOILb0ELb1EJNS_6LayoutINS_5tupleIJNS3_IJNS_1CILi8EEENS4_ILi1EEEEEENS4_ILi2EEEEEENS3_IJNS3_IJS6_NS4_ILi0EEEEEEiEEEEESA_EEC2ERKSD_RKSA_:
[----:B------:R-:W-:Y:S02]  /*6de0*/  IADD3 R2, R69, -c[0x0][0x20], RZ ;  /* 0x8000080045027a10 */ /* 0x000fe40007ffe0ff */
[----:B------:R-:W-:-:S03]  /*6df0*/  MOV R7, 0x0 ;  /* 0x0000000000077802 */ /* 0x000fc60000000f00 */
[----:B------:R1:W-:Y:S01]  /*6e00*/  STL [R2], R3 ;  /* 0x0000000302007387 */ /* 0x0003e20000100800 */
[----:B------:R-:W-:Y:S05]  /*6e10*/  RET.REL.NODEC R6 `(_ZN7cutlass13device_kernelIN5flash19enable_sm80_to_sm89INS1_16FlashAttnBwdSm80INS1_25CollectiveMainloopBwdSm80ILi2ELi2EN4cute5tupleIJNS5_1CILi128EEES8_NS7_ILi64EEEEEENS_10bfloat16_tEfNS_4arch4Sm80ELb0ELb1ELb1ELb0ELb1ELb0ELb0ELb0ELi2ELi4ELi4ELi4ELb0EEENS1_24CollectiveEpilogueBwdGQAISA_fSD_Li256ELb0ELb1EEENS1_19SingleTileSchedulerILb0ELb0ELb0ELi128EEEEEEEEEvNT_6ParamsE) ;  /* 0xffff91e006007950 */ /* 0x000fea0003c3ffff */
        .type           $_ZN7cutlass13device_kernelIN5flash19enable_sm80_to_sm89INS1_16FlashAttnBwdSm80INS1_25CollectiveMainloopBwdSm80ILi2ELi2EN4cute5tupleIJNS5_1CILi128EEES8_NS7_ILi64EEEEEENS_10bfloat16_tEfNS_4arch4Sm80ELb0ELb1ELb1ELb0ELb1ELb0ELb0ELb0ELi2ELi4ELi4ELi4ELb0EEENS1_24CollectiveEpilogueBwdGQAISA_fSD_Li256ELb0ELb1EEENS1_19SingleTileSchedulerILb0ELb0ELb0ELi128EEEEEEEEEvNT_6ParamsE$_ZN4cute3eso3ESOILb0ELb1EJiEEC2ERKi,@function
        .size           $_ZN7cutlass13device_kernelIN5flash19enable_sm80_to_sm89INS1_16FlashAttnBwdSm80INS1_25CollectiveMainloopBwdSm80ILi2ELi2EN4cute5tupleIJNS5_1CILi128EEES8_NS7_ILi64EEEEEENS_10bfloat16_tEfNS_4arch4Sm80ELb0ELb1ELb1ELb0ELb1ELb0ELb0ELb0ELi2ELi4ELi4ELi4ELb0EEENS1_24CollectiveEpilogueBwdGQAISA_fSD_Li256ELb0ELb1EEENS1_19SingleTileSchedulerILb0ELb0ELb0ELi128EEEEEEEEEvNT_6ParamsE$_ZN4cute3eso3ESOILb0ELb1EJiEEC2ERKi,($_ZN7cutlass13device_kernelIN5flash19enable_sm80_to_sm89INS1_16FlashAttnBwdSm80INS1_25CollectiveMainloopBwdSm80ILi2ELi2EN4cute5tupleIJNS5_1CILi128EEES8_NS7_ILi64EEEEEENS_10bfloat16_tEfNS_4arch4Sm80ELb0ELb1ELb1ELb0ELb1ELb0ELb0ELb0ELi2ELi4ELi4ELi4ELb0EEENS1_24CollectiveEpilogueBwdGQAISA_fSD_Li256ELb0ELb1EEENS1_19SingleTileSchedulerILb0ELb0ELb0ELi128EEEEEEEEEvNT_6ParamsE$_ZN4cute3eso3ESOILb0ELb1EJiNS_1CILi0EEEEEC2ERKiRKS3_ - $_ZN7cutlass13device_kernelIN5flash19enable_sm80_to_sm89INS1_16FlashAttnBwdSm80INS1_25CollectiveMainloopBwdSm80ILi2ELi2EN4cute5tupleIJNS5_1CILi128EEES8_NS7_ILi64EEEEEENS_10bfloat16_tEfNS_4arch4Sm80ELb0ELb1ELb1ELb0ELb1ELb0ELb0ELb0ELi2ELi4ELi4ELi4ELb0EEENS1_24CollectiveEpilogueBwdGQAISA_fSD_Li256ELb0ELb1EEENS1_19SingleTileSchedulerILb0ELb0ELb0ELi128EEEEEEEEEvNT_6ParamsE$_ZN4cute3eso3ESOILb0ELb1EJiEEC2ERKi)
$_ZN7cutlass13device_kernelIN5flash19enable_sm80_to_sm89INS1_16FlashAttnBwdSm80INS1_25CollectiveMainloopBwdSm80ILi2ELi2EN4cute5tupleIJNS5_1CILi128EEES8_NS7_ILi64EEEEEENS_10bfloat16_tEfNS_4arch4Sm80ELb0ELb1ELb1ELb0ELb1ELb0ELb0ELb0ELi2ELi4ELi4ELi4ELb0EEENS1_24CollectiveEpilogueBwdGQAISA_fSD_Li256ELb0ELb1EEENS1_19SingleTileSchedulerILb0ELb0ELb0ELi128EEEEEEEEEvNT_6ParamsE$_ZN4cute3eso3ESOILb0ELb1EJiEEC2ERKi:
[----:B------:R-:W-:Y:S01]  /*6e20*/  IADD3 R2, R2, -c[0x0][0x20], RZ ;  /* 0x8000080002027a10 */ /* 0x000fe20007ffe0ff */
[----:B------:R-:W-:Y:S01]  /*6e30*/  IMAD.MOV.U32 R80, RZ, RZ, R6 ;  /* 0x000000ffff507224 */ /* 0x000fe200078e0006 */
[----:B------:R-:W-:-:S03]  /*6e40*/  MOV R81, 0x0 ;  /* 0x0000000000517802 */ /* 0x000fc60000000f00 */
[----:B------:R1:W-:Y:S01]  /*6e50*/  STL [R2], R3 ;  /* 0x0000000302007387 */ /* 0x0003e20000100800 */
[----:B------:R-:W-:Y:S05]  /*6e60*/  RET.REL.NODEC R80 `(_ZN7cutlass13device_kernelIN5flash19enable_sm80_to_sm89INS1_16FlashAttnBwdSm80INS1_25CollectiveMainloopBwdSm80ILi2ELi2EN4cute5tupleIJNS5_1CILi128EEES8_NS7_ILi64EEEEEENS_10bfloat16_tEfNS_4arch4Sm80ELb0ELb1ELb1ELb0ELb1ELb0ELb0ELb0ELi2ELi4ELi4ELi4ELb0EEENS1_24CollectiveEpilogueBwdGQAISA_fSD_Li256ELb0ELb1EEENS1_19SingleTileSchedulerILb0ELb0ELb0ELi128EEEEEEEEEvNT_6ParamsE) ;  /* 0xffff919050007950 */ /* 0x000fea0003c3ffff */
        .type           $_ZN7cutlass13device_kernelIN5flash19enable_sm80_to_sm89INS1_16FlashAttnBwdSm80INS1_25CollectiveMainloopBwdSm80ILi2ELi2EN4cute5tupleIJNS5_1CILi128EEES8_NS7_ILi64EEEEEENS_10bfloat16_tEfNS_4arch4Sm80ELb0ELb1ELb1ELb0ELb1ELb0ELb0ELb0ELi2ELi4ELi4ELi4ELb0EEENS1_24CollectiveEpilogueBwdGQAISA_fSD_Li256ELb0ELb1EEENS1_19SingleTileSchedulerILb0ELb0ELb0ELi128EEEEEEEEEvNT_6ParamsE$_ZN4cute3eso3ESOILb0ELb1EJiNS_1CILi0EEEEEC2ERKiRKS3_,@function
        .size           $_ZN7cutlass13device_kernelIN5flash19enable_sm80_to_sm89INS1_16FlashAttnBwdSm80INS1_25CollectiveMainloopBwdSm80ILi2ELi2EN4cute5tupleIJNS5_1CILi128EEES8_NS7_ILi64EEEEEENS_10bfloat16_tEfNS_4arch4Sm80ELb0ELb1ELb1ELb0ELb1ELb0ELb0ELb0ELi2ELi4ELi4ELi4ELb0EEENS1_24CollectiveEpilogueBwdGQAISA_fSD_Li256ELb0ELb1EEENS1_19SingleTileSchedulerILb0ELb0ELb0ELi128EEEEEEEEEvNT_6ParamsE$_ZN4cute3eso3ESOILb0ELb1EJiNS_1CILi0EEEEEC2ERKiRKS3_,($_ZN7cutlass13device_kernelIN5flash19enable_sm80_to_sm89INS1_16FlashAttnBwdSm80INS1_25CollectiveMainloopBwdSm80ILi2ELi2EN4cute5tupleIJNS5_1CILi128EEES8_NS7_ILi64EEEEEENS_10bfloat16_tEfNS_4arch4Sm80ELb0ELb1ELb1ELb0ELb1ELb0ELb0ELb0ELi2ELi4ELi4ELi4ELb0EEENS1_24CollectiveEpilogueBwdGQAISA_fSD_Li256ELb0ELb1EEENS1_19SingleTileSchedulerILb0ELb0ELb0ELi128EEEEEEEEEvNT_6ParamsE$_ZN4cute3eso3ESOILb0ELb1EJiNS_1CILi144EEENS2_ILi288EEEEEC2ERKiRKS3_RKS4_ - $_ZN7cutlass13device_kernelIN5flash19enable_sm80_to_sm89INS1_16FlashAttnBwdSm80INS1_25CollectiveMainloopBwdSm80ILi2ELi2EN4cute5tupleIJNS5_1CILi128EEES8_NS7_ILi64EEEEEENS_10bfloat16_tEfNS_4arch4Sm80ELb0ELb1ELb1ELb0ELb1ELb0ELb0ELb0ELi2ELi4ELi4ELi4ELb0EEENS1_24CollectiveEpilogueBwdGQAISA_fSD_Li256ELb0ELb1EEENS1_19SingleTileSchedulerILb0ELb0ELb0ELi128EEEEEEEEEvNT_6ParamsE$_ZN4cute3eso3ESOILb0ELb1EJiNS_1CILi0EEEEEC2ERKiRKS3_)
$_ZN7cutlass13device_kernelIN5flash19enable_sm80_to_sm89INS1_16FlashAttnBwdSm80INS1_25CollectiveMainloopBwdSm80ILi2ELi2EN4cute5tupleIJNS5_1CILi128EEES8_NS7_ILi64EEEEEENS_10bfloat16_tEfNS_4arch4Sm80ELb0ELb1ELb1ELb0ELb1ELb0ELb0ELb0ELi2ELi4ELi4ELi4ELb0EEENS1_24CollectiveEpilogueBwdGQAISA_fSD_Li256ELb0ELb1EEENS1_19SingleTileSchedulerILb0ELb0ELb0ELi128EEEEEEEEEvNT_6ParamsE$_ZN4cute3eso3ESOILb0ELb1EJiNS_1CILi0EEEEEC2ERKiRKS3_:
[----:B------:R-:W-:Y:S01]  /*6e70*/  IADD3 R2, R2, -c[0x0][0x20], RZ ;  /* 0x8000080002027a10 */ /* 0x000fe20007ffe0ff */
[----:B------:R-:W-:Y:S01]  /*6e80*/  IMAD.MOV.U32 R10, RZ, RZ, R6 ;  /* 0x000000ffff0a7224 */ /* 0x000fe200078e0006 */
[----:B------:R-:W-:-:S03]  /*6e90*/  MOV R11, 0x0 ;  /* 0x00000000000b7802 */ /* 0x000fc60000000f00 */
[----:B------:R1:W-:Y:S01]  /*6ea0*/  STL [R2], R3 ;  /* 0x0000000302007387 */ /* 0x0003e20000100800 */
[----:B------:R-:W-:Y:S05]  /*6eb0*/  RET.REL.NODEC R10 `(_ZN7cutlass13device_kernelIN5flash19enable_sm80_to_sm89INS1_16FlashAttnBwdSm80INS1_25CollectiveMainloopBwdSm80ILi2ELi2EN4cute5tupleIJNS5_1CILi128EEES8_NS7_ILi64EEEEEENS_10bfloat16_tEfNS_4arch4Sm80ELb0ELb1ELb1ELb0ELb1ELb0ELb0ELb0ELi2ELi4ELi4ELi4ELb0EEENS1_24CollectiveEpilogueBwdGQAISA_fSD_Li256ELb0ELb1EEENS1_19SingleTileSchedulerILb0ELb0ELb0ELi128EEEEEEEEEvNT_6ParamsE) ;  /* 0xffff91400a007950 */ /* 0x000fea0003c3ffff */
        .type           $_ZN7cutlass13device_kernelIN5flash19enable_sm80_to_sm89INS1_16FlashAttnBwdSm80INS1_25CollectiveMainloopBwdSm80ILi2ELi2EN4cute5tupleIJNS5_1CILi128EEES8_NS7_ILi64EEEEEENS_10bfloat16_tEfNS_4arch4Sm80ELb0ELb1ELb1ELb0ELb1ELb0ELb0ELb0ELi2ELi4ELi4ELi4ELb0EEENS1_24CollectiveEpilogueBwdGQAISA_fSD_Li256ELb0ELb1EEENS1_19SingleTileSchedulerILb0ELb0ELb0ELi128EEEEEEEEEvNT_6ParamsE$_ZN4cute3eso3ESOILb0ELb1EJiNS_1CILi144EEENS2_ILi288EEEEEC2ERKiRKS3_RKS4_,@function
        .size           $_ZN7cutlass13device_kernelIN5flash19enable_sm80_to_sm89INS1_16FlashAttnBwdSm80INS1_25CollectiveMainloopBwdSm80ILi2ELi2EN4cute5tupleIJNS5_1CILi128EEES8_NS7_ILi64EEEEEENS_10bfloat16_tEfNS_4arch4Sm80ELb0ELb1ELb1ELb0ELb1ELb0ELb0ELb0ELi2ELi4ELi4ELi4ELb0EEENS1_24CollectiveEpilogueBwdGQAISA_fSD_Li256ELb0ELb1EEENS1_19SingleTileSchedulerILb0ELb0ELb0ELi128EEEEEEEEEvNT_6ParamsE$_ZN4cute3eso3ESOILb0ELb1EJiNS_1CILi144EEENS2_ILi288EEEEEC2ERKiRKS3_RKS4_,($_ZN7cutlass13device_kernelIN5flash19enable_sm80_to_sm89INS1_16FlashAttnBwdSm80INS1_25CollectiveMainloopBwdSm80ILi2ELi2EN4cute5tupleIJNS5_1CILi128EEES8_NS7_ILi64EEEEEENS_10bfloat16_tEfNS_4arch4Sm80ELb0ELb1ELb1ELb0ELb1ELb0ELb0ELb0ELi2ELi4ELi4ELi4ELb0EEENS1_24CollectiveEpilogueBwdGQAISA_fSD_Li256ELb0ELb1EEENS1_19SingleTileSchedulerILb0ELb0ELb0ELi128EEEEEEEEEvNT_6ParamsE$_ZN4cute3eso3ESOILb0ELb1EJiNS_1CILi144EEENS2_ILi512EEEEEC2ERKiRKS3_RKS4_ - $_ZN7cutlass13device_kernelIN5flash19enable_sm80_to_sm89INS1_16FlashAttnBwdSm80INS1_25CollectiveMainloopBwdSm80ILi2ELi2EN4cute5tupleIJNS5_1CILi128EEES8_NS7_ILi64EEEEEENS_10bfloat16_tEfNS_4arch4Sm80ELb0ELb1ELb1ELb0ELb1ELb0ELb0ELb0ELi2ELi4ELi4ELi4ELb0EEENS1_24CollectiveEpilogueBwdGQAISA_fSD_Li256ELb0ELb1EEENS1_19SingleTileSchedulerILb0ELb0ELb0ELi128EEEEEEEEEvNT_6ParamsE$_ZN4cute3eso3ESOILb0ELb1EJiNS_1CILi144EEENS2_ILi288EEEEEC2ERKiRKS3_RKS4_)
$_ZN7cutlass13device_kernelIN5flash19enable_sm80_to_sm89INS1_16FlashAttnBwdSm80INS1_25CollectiveMainloopBwdSm80ILi2ELi2EN4cute5tupleIJNS5_1CILi128EEES8_NS7_ILi64EEEEEENS_10bfloat16_tEfNS_4arch4Sm80ELb0ELb1ELb1ELb0ELb1ELb0ELb0ELb0ELi2ELi4ELi4ELi4ELb0EEENS1_24CollectiveEpilogueBwdGQAISA_fSD_Li256ELb0ELb1EEENS1_19SingleTileSchedulerILb0ELb0ELb0ELi128EEEEEEEEEvNT_6ParamsE$_ZN4cute3eso3ESOILb0ELb1EJiNS_1CILi144EEENS2_ILi288EEEEEC2ERKiRKS3_RKS4_:
[----:B------:R-:W-:Y:S02]  /*6ec0*/  IADD3 R4, R62, -c[0x0][0x20], RZ ;  /* 0x800008003e047a10 */ /* 0x000fe40007ffe0ff */
[----:B------:R-:W-:-:S03]  /*6ed0*/  MOV R7, 0x0 ;  /* 0x0000000000077802 */ /* 0x000fc60000000f00 */
[----:B------:R1:W-:Y:S01]  /*6ee0*/  STL [R4], R5 ;  /* 0x0000000504007387 */ /* 0x0003e20000100800 */
[----:B------:R-:W-:Y:S05]  /*6ef0*/  RET.REL.NODEC R6 `(_ZN7cutlass13device_kernelIN5flash19enable_sm80_to_sm89INS1_16FlashAttnBwdSm80INS1_25CollectiveMainloopBwdSm80ILi2ELi2EN4cute5tupleIJNS5_1CILi128EEES8_NS7_ILi64EEEEEENS_10bfloat16_tEfNS_4arch4Sm80ELb0ELb1ELb1ELb0ELb1ELb0ELb0ELb0ELi2ELi4ELi4ELi4ELb0EEENS1_24CollectiveEpilogueBwdGQAISA_fSD_Li256ELb0ELb1EEENS1_19SingleTileSchedulerILb0ELb0ELb0ELi128EEEEEEEEEvNT_6ParamsE) ;  /* 0xffff910006007950 */ /* 0x000fea0003c3ffff */
        .type           $_ZN7cutlass13device_kernelIN5flash19enable_sm80_to_sm89INS1_16FlashAttnBwdSm80INS1_25CollectiveMainloopBwdSm80ILi2ELi2EN4cute5tupleIJNS5_1CILi128EEES8_NS7_ILi64EEEEEENS_10bfloat16_tEfNS_4arch4Sm80ELb0ELb1ELb1ELb0ELb1ELb0ELb0ELb0ELi2ELi4ELi4ELi4ELb0EEENS1_24CollectiveEpilogueBwdGQAISA_fSD_Li256ELb0ELb1EEENS1_19SingleTileSchedulerILb0ELb0ELb0ELi128EEEEEEEEEvNT_6ParamsE$_ZN4cute3eso3ESOILb0ELb1EJiNS_1CILi144EEENS2_ILi512EEEEEC2ERKiRKS3_RKS4_,@function
        .size           $_ZN7cutlass13device_kernelIN5flash19enable_sm80_to_sm89INS1_16FlashAttnBwdSm80INS1_25CollectiveMainloopBwdSm80ILi2ELi2EN4cute5tupleIJNS5_1CILi128EEES8_NS7_ILi64EEEEEENS_10bfloat16_tEfNS_4arch4Sm80ELb0ELb1ELb1ELb0ELb1ELb0ELb0ELb0ELi2ELi4ELi4ELi4ELb0EEENS1_24CollectiveEpilogueBwdGQAISA_fSD_Li256ELb0ELb1EEENS1_19SingleTileSchedulerILb0ELb0ELb0ELi128EEEEEEEEEvNT_6ParamsE$_ZN4cute3eso3ESOILb0ELb1EJiNS_1CILi144EEENS2_ILi512EEEEEC2ERKiRKS3_RKS4_,($_ZN7cutlass13device_kernelIN5flash19enable_sm80_to_sm89INS1_16FlashAttnBwdSm80INS1_25CollectiveMainloopBwdSm80ILi2ELi2EN4cute5tupleIJNS5_1CILi128EEES8_NS7_ILi64EEEEEENS_10bfloat16_tEfNS_4arch4Sm80ELb0ELb1ELb1ELb0ELb1ELb0ELb0ELb0ELi2ELi4ELi4ELi4ELb0EEENS1_24CollectiveEpilogueBwdGQAISA_fSD_Li256ELb0ELb1EEENS1_19SingleTileSchedulerILb0ELb0ELb0ELi128EEEEEEEEEvNT_6ParamsE$_ZN4cute3eso3ESOILb0ELb1EJiNS_1CILi4096EEEEEC2ERKiRKS3_ - $_ZN7cutlass13device_kernelIN5flash19enable_sm80_to_sm89INS1_16FlashAttnBwdSm80INS1_25CollectiveMainloopBwdSm80ILi2ELi2EN4cute5tupleIJNS5_1CILi128EEES8_NS7_ILi64EEEEEENS_10bfloat16_tEfNS_4arch4Sm80ELb0ELb1ELb1ELb0ELb1ELb0ELb0ELb0ELi2ELi4ELi4ELi4ELb0EEENS1_24CollectiveEpilogueBwdGQAISA_fSD_Li256ELb0ELb1EEENS1_19SingleTileSchedulerILb0ELb0ELb0ELi128EEEEEEEEEvNT_6ParamsE$_ZN4cute3eso3ESOILb0ELb1EJiNS_1CILi144EEENS2_ILi512EEEEEC2ERKiRKS3_RKS4_)
$_ZN7cutlass13device_kernelIN5flash19enable_sm80_to_sm89INS1_16FlashAttnBwdSm80INS1_25CollectiveMainloopBwdSm80ILi2ELi2EN4cute5tupleIJNS5_1CILi128EEES8_NS7_ILi64EEEEEENS_10bfloat16_tEfNS_4arch4Sm80ELb0ELb1ELb1ELb0ELb1ELb0ELb0ELb0ELi2ELi4ELi4ELi4ELb0EEENS1_24CollectiveEpilogueBwdGQAISA_fSD_Li256ELb0ELb1EEENS1_19SingleTileSchedulerILb0ELb0ELb0ELi128EEEEEEEEEvNT_6ParamsE$_ZN4cute3eso3ESOILb0ELb1EJiNS_1CILi144EEENS2_ILi512EEEEEC2ERKiRKS3_RKS4_:
[----:B------:R-:W-:Y:S02]  /*6f00*/  IADD3 R4, R62, -c[0x0][0x20], RZ ;  /* 0x800008003e047a10 */ /* 0x000fe40007ffe0ff */
[----:B------:R-:W-:-:S03]  /*6f10*/  MOV R7, 0x0 ;  /* 0x0000000000077802 */ /* 0x000fc60000000f00 */
[----:B------:R1:W-:Y:S01]  /*6f20*/  STL [R4], R5 ;  /* 0x0000000504007387 */ /* 0x0003e20000100800 */
[----:B------:R-:W-:Y:S05]  /*6f30*/  RET.REL.NODEC R6 `(_ZN7cutlass13device_kernelIN5flash19enable_sm80_to_sm89INS1_16FlashAttnBwdSm80INS1_25CollectiveMainloopBwdSm80ILi2ELi2EN4cute5tupleIJNS5_1CILi128EEES8_NS7_ILi64EEEEEENS_10bfloat16_tEfNS_4arch4Sm80ELb0ELb1ELb1ELb0ELb1ELb0ELb0ELb0ELi2ELi4ELi4ELi4ELb0EEENS1_24CollectiveEpilogueBwdGQAISA_fSD_Li256ELb0ELb1EEENS1_19SingleTileSchedulerILb0ELb0ELb0ELi128EEEEEEEEEvNT_6ParamsE) ;  /* 0xffff90c006007950 */ /* 0x000fea0003c3ffff */
        .type           $_ZN7cutlass13device_kernelIN5flash19enable_sm80_to_sm89INS1_16FlashAttnBwdSm80INS1_25CollectiveMainloopBwdSm80ILi2ELi2EN4cute5tupleIJNS5_1CILi128EEES8_NS7_ILi64EEEEEENS_10bfloat16_tEfNS_4arch4Sm80ELb0ELb1ELb1ELb0ELb1ELb0ELb0ELb0ELi2ELi4ELi4ELi4ELb0EEENS1_24CollectiveEpilogueBwdGQAISA_fSD_Li256ELb0ELb1EEENS1_19SingleTileSchedulerILb0ELb0ELb0ELi128EEEEEEEEEvNT_6ParamsE$_ZN4cute3eso3ESOILb0ELb1EJiNS_1CILi4096EEEEEC2ERKiRKS3_,@function
        .size           $_ZN7cutlass13device_kernelIN5flash19enable_sm80_to_sm89INS1_16FlashAttnBwdSm80INS1_25CollectiveMainloopBwdSm80ILi2ELi2EN4cute5tupleIJNS5_1CILi128EEES8_NS7_ILi64EEEEEENS_10bfloat16_tEfNS_4arch4Sm80ELb0ELb1ELb1ELb0ELb1ELb0ELb0ELb0ELi2ELi4ELi4ELi4ELb0EEENS1_24CollectiveEpilogueBwdGQAISA_fSD_Li256ELb0ELb1EEENS1_19SingleTileSchedulerILb0ELb0ELb0ELi128EEEEEEEEEvNT_6ParamsE$_ZN4cute3eso3ESOILb0ELb1EJiNS_1CILi4096EEEEEC2ERKiRKS3_,($_ZN7cutlass13device_kernelIN5flash19enable_sm80_to_sm89INS1_16FlashAttnBwdSm80INS1_25CollectiveMainloopBwdSm80ILi2ELi2EN4cute5tupleIJNS5_1CILi128EEES8_NS7_ILi64EEEEEENS_10bfloat16_tEfNS_4arch4Sm80ELb0ELb1ELb1ELb0ELb1ELb0ELb0ELb0ELi2ELi4ELi4ELi4ELb0EEENS1_24CollectiveEpilogueBwdGQAISA_fSD_Li256ELb0ELb1EEENS1_19SingleTileSchedulerILb0ELb0ELb0ELi128EEEEEEEEEvNT_6ParamsE$_ZN4cute3eso3ESOILb0ELb1EJiNS_1CILi512EEEEEC2ERKiRKS3_ - $_ZN7cutlass13device_kernelIN5flash19enable_sm80_to_sm89INS1_16FlashAttnBwdSm80INS1_25CollectiveMainloopBwdSm80ILi2ELi2EN4cute5tupleIJNS5_1CILi128EEES8_NS7_ILi64EEEEEENS_10bfloat16_tEfNS_4arch4Sm80ELb0ELb1ELb1ELb0ELb1ELb0ELb0ELb0ELi2ELi4ELi4ELi4ELb0EEENS1_24CollectiveEpilogueBwdGQAISA_fSD_Li256ELb0ELb1EEENS1_19SingleTileSchedulerILb0ELb0ELb0ELi128EEEEEEEEEvNT_6ParamsE$_ZN4cute3eso3ESOILb0ELb1EJiNS_1CILi4096EEEEEC2ERKiRKS3_)
$_ZN7cutlass13device_kernelIN5flash19enable_sm80_to_sm89INS1_16FlashAttnBwdSm80INS1_25CollectiveMainloopBwdSm80ILi2ELi2EN4cute5tupleIJNS5_1CILi128EEES8_NS7_ILi64EEEEEENS_10bfloat16_tEfNS_4arch4Sm80ELb0ELb1ELb1ELb0ELb1ELb0ELb0ELb0ELi2ELi4ELi4ELi4ELb0EEENS1_24CollectiveEpilogueBwdGQAISA_fSD_Li256ELb0ELb1EEENS1_19SingleTileSchedulerILb0ELb0ELb0ELi128EEEEEEEEEvNT_6ParamsE$_ZN4cute3eso3ESOILb0ELb1EJiNS_1CILi4096EEEEEC2ERKiRKS3_:
[----:B------:R-:W-:Y:S02]  /*6f40*/  IADD3 R9, R9, -c[0x0][0x20], RZ ;  /* 0x8000080009097a10 */ /* 0x000fe40007ffe0ff */
[----:B------:R-:W-:-:S03]  /*6f50*/  MOV R5, 0x0 ;  /* 0x0000000000057802 */ /* 0x000fc60000000f00 */
[----:B------:R1:W-:Y:S01]  /*6f60*/  STL [R9], R2 ;  /* 0x0000000209007387 */ /* 0x0003e20000100800 */
[----:B------:R-:W-:Y:S05]  /*6f70*/  RET.REL.NODEC R4 `(_ZN7cutlass13device_kernelIN5flash19enable_sm80_to_sm89INS1_16FlashAttnBwdSm80INS1_25CollectiveMainloopBwdSm80ILi2ELi2EN4cute5tupleIJNS5_1CILi128EEES8_NS7_ILi64EEEEEENS_10bfloat16_tEfNS_4arch4Sm80ELb0ELb1ELb1ELb0ELb1ELb0ELb0ELb0ELi2ELi4ELi4ELi4ELb0EEENS1_24CollectiveEpilogueBwdGQAISA_fSD_Li256ELb0ELb1EEENS1_19SingleTileSchedulerILb0ELb0ELb0ELi128EEEEEEEEEvNT_6ParamsE) ;  /* 0xffff908004007950 */ /* 0x000fea0003c3ffff */
        .type           $_ZN7cutlass13device_kernelIN5flash19enable_sm80_to_sm89INS1_16FlashAttnBwdSm80INS1_25CollectiveMainloopBwdSm80ILi2ELi2EN4cute5tupleIJNS5_1CILi128EEES8_NS7_ILi64EEEEEENS_10bfloat16_tEfNS_4arch4Sm80ELb0ELb1ELb1ELb0ELb1ELb0ELb0ELb0ELi2ELi4ELi4ELi4ELb0EEENS1_24CollectiveEpilogueBwdGQAISA_fSD_Li256ELb0ELb1EEENS1_19SingleTileSchedulerILb0ELb0ELb0ELi128EEEEEEEEEvNT_6ParamsE$_ZN4cute3eso3ESOILb0ELb1EJiNS_1CILi512EEEEEC2ERKiRKS3_,@function
        .size           $_ZN7cutlass13device_kernelIN5flash19enable_sm80_to_sm89INS1_16FlashAttnBwdSm80INS1_25CollectiveMainloopBwdSm80ILi2ELi2EN4cute5tupleIJNS5_1CILi128EEES8_NS7_ILi64EEEEEENS_10bfloat16_tEfNS_4arch4Sm80ELb0ELb1ELb1ELb0ELb1ELb0ELb0ELb0ELi2ELi4ELi4ELi4ELb0EEENS1_24CollectiveEpilogueBwdGQAISA_fSD_Li256ELb0ELb1EEENS1_19SingleTileSchedulerILb0ELb0ELb0ELi128EEEEEEEEEvNT_6ParamsE$_ZN4cute3eso3ESOILb0ELb1EJiNS_1CILi512EEEEEC2ERKiRKS3_,($_ZN7cutlass13device_kernelIN5flash19enable_sm80_to_sm89INS1_16FlashAttnBwdSm80INS1_25CollectiveMainloopBwdSm80ILi2ELi2EN4cute5tupleIJNS5_1CILi128EEES8_NS7_ILi64EEEEEENS_10bfloat16_tEfNS_4arch4Sm80ELb0ELb1ELb1ELb0ELb1ELb0ELb0ELb0ELi2ELi4ELi4ELi4ELb0EEENS1_24CollectiveEpilogueBwdGQAISA_fSD_Li256ELb0ELb1EEENS1_19SingleTileSchedulerILb0ELb0ELb0ELi128EEEEEEEEEvNT_6ParamsE$_ZN4cute3eso3ESOILb0ELb1EJiNS_1CILi72EEENS2_ILi512EEEEEC2ERKiRKS3_RKS4_ - $_ZN7cutlass13device_kernelIN5flash19enable_sm80_to_sm89INS1_16FlashAttnBwdSm80INS1_25CollectiveMainloopBwdSm80ILi2ELi2EN4cute5tupleIJNS5_1CILi128EEES8_NS7_ILi64EEEEEENS_10bfloat16_tEfNS_4arch4Sm80ELb0ELb1ELb1ELb0ELb1ELb0ELb0ELb0ELi2ELi4ELi4ELi4ELb0EEENS1_24CollectiveEpilogueBwdGQAISA_fSD_Li256ELb0ELb1EEENS1_19SingleTileSchedulerILb0ELb0ELb0ELi128EEEEEEEEEvNT_6ParamsE$_ZN4cute3eso3ESOILb0ELb1EJiNS_1CILi512EEEEEC2ERKiRKS3_)
$_ZN7cutlass13device_kernelIN5flash19enable_sm80_to_sm89INS1_16FlashAttnBwdSm80INS1_25CollectiveMainloopBwdSm80ILi2ELi2EN4cute5tupleIJNS5_1CILi128EEES8_NS7_ILi64EEEEEENS_10bfloat16_tEfNS_4arch4Sm80ELb0ELb1ELb1ELb0ELb1ELb0ELb0ELb0ELi2ELi4ELi4ELi4ELb0EEENS1_24CollectiveEpilogueBwdGQAISA_fSD_Li256ELb0ELb1EEENS1_19SingleTileSchedulerILb0ELb0ELb0ELi128EEEEEEEEEvNT_6ParamsE$_ZN4cute3eso3ESOILb0ELb1EJiNS_1CILi512EEEEEC2ERKiRKS3_:
[----:B------:R-:W-:Y:S02]  /*6f80*/  IADD3 R3, R40, -c[0x0][0x20], RZ ;  /* 0x8000080028037a10 */ /* 0x000fe40007ffe0ff */
[----:B------:R-:W-:-:S03]  /*6f90*/  MOV R5, 0x0 ;  /* 0x0000000000057802 */ /* 0x000fc60000000f00 */
[----:B------:R1:W-:Y:S01]  /*6fa0*/  STL [R3], R2 ;  /* 0x0000000203007387 */ /* 0x0003e20000100800 */
[----:B------:R-:W-:Y:S05]  /*6fb0*/  RET.REL.NODEC R4 `(_ZN7cutlass13device_kernelIN5flash19enable_sm80_to_sm89INS1_16FlashAttnBwdSm80INS1_25CollectiveMainloopBwdSm80ILi2ELi2EN4cute5tupleIJNS5_1CILi128EEES8_NS7_ILi64EEEEEENS_10bfloat16_tEfNS_4arch4Sm80ELb0ELb1ELb1ELb0ELb1ELb0ELb0ELb0ELi2ELi4ELi4ELi4ELb0EEENS1_24CollectiveEpilogueBwdGQAISA_fSD_Li256ELb0ELb1EEENS1_19SingleTileSchedulerILb0ELb0ELb0ELi128EEEEEEEEEvNT_6ParamsE) ;  /* 0xffff904004007950 */ /* 0x000fea0003c3ffff */
        .type           $_ZN7cutlass13device_kernelIN5flash19enable_sm80_to_sm89INS1_16FlashAttnBwdSm80INS1_25CollectiveMainloopBwdSm80ILi2ELi2EN4cute5tupleIJNS5_1CILi128EEES8_NS7_ILi64EEEEEENS_10bfloat16_tEfNS_4arch4Sm80ELb0ELb1ELb1ELb0ELb1ELb0ELb0ELb0ELi2ELi4ELi4ELi4ELb0EEENS1_24CollectiveEpilogueBwdGQAISA_fSD_Li256ELb0ELb1EEENS1_19SingleTileSchedulerILb0ELb0ELb0ELi128EEEEEEEEEvNT_6ParamsE$_ZN4cute3eso3ESOILb0ELb1EJiNS_1CILi72EEENS2_ILi512EEEEEC2ERKiRKS3_RKS4_,@function
        .size           $_ZN7cutlass13device_kernelIN5flash19enable_sm80_to_sm89INS1_16FlashAttnBwdSm80INS1_25CollectiveMainloopBwdSm80ILi2ELi2EN4cute5tupleIJNS5_1CILi128EEES8_NS7_ILi64EEEEEENS_10bfloat16_tEfNS_4arch4Sm80ELb0ELb1ELb1ELb0ELb1ELb0ELb0ELb0ELi2ELi4ELi4ELi4ELb0EEENS1_24CollectiveEpilogueBwdGQAISA_fSD_Li256ELb0ELb1EEENS1_19SingleTileSchedulerILb0ELb0ELb0ELi128EEEEEEEEEvNT_6ParamsE$_ZN4cute3eso3ESOILb0ELb1EJiNS_1CILi72EEENS2_ILi512EEEEEC2ERKiRKS3_RKS4_,($_ZN7cutlass13device_kernelIN5flash19enable_sm80_to_sm89INS1_16FlashAttnBwdSm80INS1_25CollectiveMainloopBwdSm80ILi2ELi2EN4cute5tupleIJNS5_1CILi128EEES8_NS7_ILi64EEEEEENS_10bfloat16_tEfNS_4arch4Sm80ELb0ELb1ELb1ELb0ELb1ELb0ELb0ELb0ELi2ELi4ELi4ELi4ELb0EEENS1_24CollectiveEpilogueBwdGQAISA_fSD_Li256ELb0ELb1EEENS1_19SingleTileSchedulerILb0ELb0ELb0ELi128EEEEEEEEEvNT_6ParamsE$_ZN4cute3eso3ESOILb0ELb1EJlEEC2ERKl - $_ZN7cutlass13device_kernelIN5flash19enable_sm80_to_sm89INS1_16FlashAttnBwdSm80INS1_25CollectiveMainloopBwdSm80ILi2ELi2EN4cute5tupleIJNS5_1CILi128EEES8_NS7_ILi64EEEEEENS_10bfloat16_tEfNS_4arch4Sm80ELb0ELb1ELb1ELb0ELb1ELb0ELb0ELb0ELi2ELi4ELi4ELi4ELb0EEENS1_24CollectiveEpilogueBwdGQAISA_fSD_Li256ELb0ELb1EEENS1_19SingleTileSchedulerILb0ELb0ELb0ELi128EEEEEEEEEvNT_6ParamsE$_ZN4cute3eso3ESOILb0ELb1EJiNS_1CILi72EEENS2_ILi512EEEEEC2ERKiRKS3_RKS4_)
$_ZN7cutlass13device_kernelIN5flash19enable_sm80_to_sm89INS1_16FlashAttnBwdSm80INS1_25CollectiveMainloopBwdSm80ILi2ELi2EN4cute5tupleIJNS5_1CILi128EEES8_NS7_ILi64EEEEEENS_10bfloat16_tEfNS_4arch4Sm80ELb0ELb1ELb1ELb0ELb1ELb0ELb0ELb0ELi2ELi4ELi4ELi4ELb0EEENS1_24CollectiveEpilogueBwdGQAISA_fSD_Li256ELb0ELb1EEENS1_19SingleTileSchedulerILb0ELb0ELb0ELi128EEEEEEEEEvNT_6ParamsE$_ZN4cute3eso3ESOILb0ELb1EJiNS_1CILi72EEENS2_ILi512EEEEEC2ERKiRKS3_RKS4_:
[----:B------:R-:W-:Y:S02]  /*6fc0*/  IADD3 R4, R4, -c[0x0][0x20], RZ ;  /* 0x8000080004047a10 */ /* 0x000fe40007ffe0ff */
[----:B------:R-:W-:-:S03]  /*6fd0*/  MOV R7, 0x0 ;  /* 0x0000000000077802 */ /* 0x000fc60000000f00 */
[----:B------:R1:W-:Y:S01]  /*6fe0*/  STL [R4], R5 ;  /* 0x0000000504007387 */ /* 0x0003e20000100800 */
[----:B------:R-:W-:Y:S05]  /*6ff0*/  RET.REL.NODEC R6 `(_ZN7cutlass13device_kernelIN5flash19enable_sm80_to_sm89INS1_16FlashAttnBwdSm80INS1_25CollectiveMainloopBwdSm80ILi2ELi2EN4cute5tupleIJNS5_1CILi128EEES8_NS7_ILi64EEEEEENS_10bfloat16_tEfNS_4arch4Sm80ELb0ELb1ELb1ELb0ELb1ELb0ELb0ELb0ELi2ELi4ELi4ELi4ELb0EEENS1_24CollectiveEpilogueBwdGQAISA_fSD_Li256ELb0ELb1EEENS1_19SingleTileSchedulerILb0ELb0ELb0ELi128EEEEEEEEEvNT_6ParamsE) ;  /* 0xffff900006007950 */ /* 0x000fea0003c3ffff */
        .type           $_ZN7cutlass13device_kernelIN5flash19enable_sm80_to_sm89INS1_16FlashAttnBwdSm80INS1_25CollectiveMainloopBwdSm80ILi2ELi2EN4cute5tupleIJNS5_1CILi128EEES8_NS7_ILi64EEEEEENS_10bfloat16_tEfNS_4arch4Sm80ELb0ELb1ELb1ELb0ELb1ELb0ELb0ELb0ELi2ELi4ELi4ELi4ELb0EEENS1_24CollectiveEpilogueBwdGQAISA_fSD_Li256ELb0ELb1EEENS1_19SingleTileSchedulerILb0ELb0ELb0ELi128EEEEEEEEEvNT_6ParamsE$_ZN4cute3eso3ESOILb0ELb1EJlEEC2ERKl,@function
        .size           $_ZN7cutlass13device_kernelIN5flash19enable_sm80_to_sm89INS1_16FlashAttnBwdSm80INS1_25CollectiveMainloopBwdSm80ILi2ELi2EN4cute5tupleIJNS5_1CILi128EEES8_NS7_ILi64EEEEEENS_10bfloat16_tEfNS_4arch4Sm80ELb0ELb1ELb1ELb0ELb1ELb0ELb0ELb0ELi2ELi4ELi4ELi4ELb0EEENS1_24CollectiveEpilogueBwdGQAISA_fSD_Li256ELb0ELb1EEENS1_19SingleTileSchedulerILb0ELb0ELb0ELi128EEEEEEEEEvNT_6ParamsE$_ZN4cute3eso3ESOILb0ELb1EJlEEC2ERKl,($_ZN7cutlass13device_kernelIN5flash19enable_sm80_to_sm89INS1_16FlashAttnBwdSm80INS1_25CollectiveMainloopBwdSm80ILi2ELi2EN4cute5tupleIJNS5_1CILi128EEES8_NS7_ILi64EEEEEENS_10bfloat16_tEfNS_4arch4Sm80ELb0ELb1ELb1ELb0ELb1ELb0ELb0ELb0ELi2ELi4ELi4ELi4ELb0EEENS1_24CollectiveEpilogueBwdGQAISA_fSD_Li256ELb0ELb1EEENS1_19SingleTileSchedulerILb0ELb0ELb0ELi128EEEEEEEEEvNT_6ParamsE$_ZN4cute3eso3ESOILb1ELb0EJNS_10UnderscoreES2_S2_iEEC2ERKS2_S5_S5_RKi - $_ZN7cutlass13device_kernelIN5flash19enable_sm80_to_sm89INS1_16FlashAttnBwdSm80INS1_25CollectiveMainloopBwdSm80ILi2ELi2EN4cute5tupleIJNS5_1CILi128EEES8_NS7_ILi64EEEEEENS_10bfloat16_tEfNS_4arch4Sm80ELb0ELb1ELb1ELb0ELb1ELb0ELb0ELb0ELi2ELi4ELi4ELi4ELb0EEENS1_24CollectiveEpilogueBwdGQAISA_fSD_Li256ELb0ELb1EEENS1_19SingleTileSchedulerILb0ELb0ELb0ELi128EEEEEEEEEvNT_6ParamsE$_ZN4cute3eso3ESOILb0ELb1EJlEEC2ERKl)
$_ZN7cutlass13device_kernelIN5flash19enable_sm80_to_sm89INS1_16FlashAttnBwdSm80INS1_25CollectiveMainloopBwdSm80ILi2ELi2EN4cute5tupleIJNS5_1CILi128EEES8_NS7_ILi64EEEEEENS_10bfloat16_tEfNS_4arch4Sm80ELb0ELb1ELb1ELb0ELb1ELb0ELb0ELb0ELi2ELi4ELi4ELi4ELb0EEENS1_24CollectiveEpilogueBwdGQAISA_fSD_Li256ELb0ELb1EEENS1_19SingleTileSchedulerILb0ELb0ELb0ELi128EEEEEEEEEvNT_6ParamsE$_ZN4cute3eso3ESOILb0ELb1EJlEEC2ERKl:
[----:B------:R-:W-:Y:S01]  /*7000*/  IADD3 R5, R5, -c[0x0][0x20], RZ ;  /* 0x8000080005057a10 */ /* 0x000fe20007ffe0ff */
[----:B------:R-:W-:Y:S01]  /*7010*/  IMAD.MOV.U32 R80, RZ, RZ, R6 ;  /* 0x000000ffff507224 */ /* 0x000fe200078e0006 */
[----:B------:R-:W-:-:S03]  /*7020*/  MOV R81, 0x0 ;  /* 0x0000000000517802 */ /* 0x000fc60000000f00 */
[----:B------:R1:W-:Y:S01]  /*7030*/  STL.64 [R5], R2 ;  /* 0x0000000205007387 */ /* 0x0003e20000100a00 */
[----:B------:R-:W-:Y:S05]  /*7040*/  RET.REL.NODEC R80 `(_ZN7cutlass13device_kernelIN5flash19enable_sm80_to_sm89INS1_16FlashAttnBwdSm80INS1_25CollectiveMainloopBwdSm80ILi2ELi2EN4cute5tupleIJNS5_1CILi128EEES8_NS7_ILi64EEEEEENS_10bfloat16_tEfNS_4arch4Sm80ELb0ELb1ELb1ELb0ELb1ELb0ELb0ELb0ELi2ELi4ELi4ELi4ELb0EEENS1_24CollectiveEpilogueBwdGQAISA_fSD_Li256ELb0ELb1EEENS1_19SingleTileSchedulerILb0ELb0ELb0ELi128EEEEEEEEEvNT_6ParamsE) ;  /* 0xffff8fb050007950 */ /* 0x000fea0003c3ffff */
        .type           $_ZN7cutlass13device_kernelIN5flash19enable_sm80_to_sm89INS1_16FlashAttnBwdSm80INS1_25CollectiveMainloopBwdSm80ILi2ELi2EN4cute5tupleIJNS5_1CILi128EEES8_NS7_ILi64EEEEEENS_10bfloat16_tEfNS_4arch4Sm80ELb0ELb1ELb1ELb0ELb1ELb0ELb0ELb0ELi2ELi4ELi4ELi4ELb0EEENS1_24CollectiveEpilogueBwdGQAISA_fSD_Li256ELb0ELb1EEENS1_19SingleTileSchedulerILb0ELb0ELb0ELi128EEEEEEEEEvNT_6ParamsE$_ZN4cute3eso3ESOILb1ELb0EJNS_10UnderscoreES2_S2_iEEC2ERKS2_S5_S5_RKi,@function
        .size           $_ZN7cutlass13device_kernelIN5flash19enable_sm80_to_sm89INS1_16FlashAttnBwdSm80INS1_25CollectiveMainloopBwdSm80ILi2ELi2EN4cute5tupleIJNS5_1CILi128EEES8_NS7_ILi64EEEEEENS_10bfloat16_tEfNS_4arch4Sm80ELb0ELb1ELb1ELb0ELb1ELb0ELb0ELb0ELi2ELi4ELi4ELi4ELb0EEENS1_24CollectiveEpilogueBwdGQAISA_fSD_Li256ELb0ELb1EEENS1_19SingleTileSchedulerILb0ELb0ELb0ELi128EEEEEEEEEvNT_6ParamsE$_ZN4cute3eso3ESOILb1ELb0EJNS_10UnderscoreES2_S2_iEEC2ERKS2_S5_S5_RKi,($_ZN7cutlass13device_kernelIN5flash19enable_sm80_to_sm89INS1_16FlashAttnBwdSm80INS1_25CollectiveMainloopBwdSm80ILi2ELi2EN4cute5tupleIJNS5_1CILi128EEES8_NS7_ILi64EEEEEENS_10bfloat16_tEfNS_4arch4Sm80ELb0ELb1ELb1ELb0ELb1ELb0ELb0ELb0ELi2ELi4ELi4ELi4ELb0EEENS1_24CollectiveEpilogueBwdGQAISA_fSD_Li256ELb0ELb1EEENS1_19SingleTileSchedulerILb0ELb0ELb0ELi128EEEEEEEEEvNT_6ParamsE$_ZN4cute3eso3ESOILb1ELb0EJNS_10UnderscoreES2_iEEC2ERKS2_S5_RKi - $_ZN7cutlass13device_kernelIN5flash19enable_sm80_to_sm89INS1_16FlashAttnBwdSm80INS1_25CollectiveMainloopBwdSm80ILi2ELi2EN4cute5tupleIJNS5_1CILi128EEES8_NS7_ILi64EEEEEENS_10bfloat16_tEfNS_4arch4Sm80ELb0ELb1ELb1ELb0ELb1ELb0ELb0ELb0ELi2ELi4ELi4ELi4ELb0EEENS1_24CollectiveEpilogueBwdGQAISA_fSD_Li256ELb0ELb1EEENS1_19SingleTileSchedulerILb0ELb0ELb0ELi128EEEEEEEEEvNT_6ParamsE$_ZN4cute3eso3ESOILb1ELb0EJNS_10UnderscoreES2_S2_iEEC2ERKS2_S5_S5_RKi)
$_ZN7cutlass13device_kernelIN5flash19enable_sm80_to_sm89INS1_16FlashAttnBwdSm80INS1_25CollectiveMainloopBwdSm80ILi2ELi2EN4cute5tupleIJNS5_1CILi128EEES8_NS7_ILi64EEEEEENS_10bfloat16_tEfNS_4arch4Sm80ELb0ELb1ELb1ELb0ELb1ELb0ELb0ELb0ELi2ELi4ELi4ELi4ELb0EEENS1_24CollectiveEpilogueBwdGQAISA_fSD_Li256ELb0ELb1EEENS1_19SingleTileSchedulerILb0ELb0ELb0ELi128EEEEEEEEEvNT_6ParamsE$_ZN4cute3eso3ESOILb1ELb0EJNS_10UnderscoreES2_S2_iEEC2ERKS2_S5_S5_RKi:
[----:B------:R-:W-:Y:S02]  /*7050*/  IADD3 R2, R83, -c[0x0][0x20], RZ ;  /* 0x8000080053027a10 */ /* 0x000fe40007ffe0ff */
[----:B------:R-:W-:-:S03]  /*7060*/  MOV R5, 0x0 ;  /* 0x0000000000057802 */ /* 0x000fc60000000f00 */
[----:B------:R1:W-:Y:S01]  /*7070*/  STL [R2], R3 ;  /* 0x0000000302007387 */ /* 0x0003e20000100800 */
[----:B------:R-:W-:Y:S05]  /*7080*/  RET.REL.NODEC R4 `(_ZN7cutlass13device_kernelIN5flash19enable_sm80_to_sm89INS1_16FlashAttnBwdSm80INS1_25CollectiveMainloopBwdSm80ILi2ELi2EN4cute5tupleIJNS5_1CILi128EEES8_NS7_ILi64EEEEEENS_10bfloat16_tEfNS_4arch4Sm80ELb0ELb1ELb1ELb0ELb1ELb0ELb0ELb0ELi2ELi4ELi4ELi4ELb0EEENS1_24CollectiveEpilogueBwdGQAISA_fSD_Li256ELb0ELb1EEENS1_19SingleTileSchedulerILb0ELb0ELb0ELi128EEEEEEEEEvNT_6ParamsE) ;  /* 0xffff8f7004007950 */ /* 0x000fea0003c3ffff */
        .type           $_ZN7cutlass13device_kernelIN5flash19enable_sm80_to_sm89INS1_16FlashAttnBwdSm80INS1_25CollectiveMainloopBwdSm80ILi2ELi2EN4cute5tupleIJNS5_1CILi128EEES8_NS7_ILi64EEEEEENS_10bfloat16_tEfNS_4arch4Sm80ELb0ELb1ELb1ELb0ELb1ELb0ELb0ELb0ELi2ELi4ELi4ELi4ELb0EEENS1_24CollectiveEpilogueBwdGQAISA_fSD_Li256ELb0ELb1EEENS1_19SingleTileSchedulerILb0ELb0ELb0ELi128EEEEEEEEEvNT_6ParamsE$_ZN4cute3eso3ESOILb1ELb0EJNS_10UnderscoreES2_iEEC2ERKS2_S5_RKi,@function
        .size           $_ZN7cutlass13device_kernelIN5flash19enable_sm80_to_sm89INS1_16FlashAttnBwdSm80INS1_25CollectiveMainloopBwdSm80ILi2ELi2EN4cute5tupleIJNS5_1CILi128EEES8_NS7_ILi64EEEEEENS_10bfloat16_tEfNS_4arch4Sm80ELb0ELb1ELb1ELb0ELb1ELb0ELb0ELb0ELi2ELi4ELi4ELi4ELb0EEENS1_24CollectiveEpilogueBwdGQAISA_fSD_Li256ELb0ELb1EEENS1_19SingleTileSchedulerILb0ELb0ELb0ELi128EEEEEEEEEvNT_6ParamsE$_ZN4cute3eso3ESOILb1ELb0EJNS_10UnderscoreES2_iEEC2ERKS2_S5_RKi,($_ZN7cutlass13device_kernelIN5flash19enable_sm80_to_sm89INS1_16FlashAttnBwdSm80INS1_25CollectiveMainloopBwdSm80ILi2ELi2EN4cute5tupleIJNS5_1CILi128EEES8_NS7_ILi64EEEEEENS_10bfloat16_tEfNS_4arch4Sm80ELb0ELb1ELb1ELb0ELb1ELb0ELb0ELb0ELi2ELi4ELi4ELi4ELb0EEENS1_24CollectiveEpilogueBwdGQAISA_fSD_Li256ELb0ELb1EEENS1_19SingleTileSchedulerILb0ELb0ELb0ELi128EEEEEEEEEvNT_6ParamsE$_ZN4cute3eso3ESOILb1ELb0EJNS_10UnderscoreEiEEC2ERKS2_RKi - $_ZN7cutlass13device_kernelIN5flash19enable_sm80_to_sm89INS1_16FlashAttnBwdSm80INS1_25CollectiveMainloopBwdSm80ILi2ELi2EN4cute5tupleIJNS5_1CILi128EEES8_NS7_ILi64EEEEEENS_10bfloat16_tEfNS_4arch4Sm80ELb0ELb1ELb1ELb0ELb1ELb0ELb0ELb0ELi2ELi4ELi4ELi4ELb0EEENS1_24CollectiveEpilogueBwdGQAISA_fSD_Li256ELb0ELb1EEENS1_19SingleTileSchedulerILb0ELb0ELb0ELi128EEEEEEEEEvNT_6ParamsE$_ZN4cute3eso3ESOILb1ELb0EJNS_10UnderscoreES2_iEEC2ERKS2_S5_RKi)
$_ZN7cutlass13device_kernelIN5flash19enable_sm80_to_sm89INS1_16FlashAttnBwdSm80INS1_25CollectiveMainloopBwdSm80ILi2ELi2EN4cute5tupleIJNS5_1CILi128EEES8_NS7_ILi64EEEEEENS_10bfloat16_tEfNS_4arch4Sm80ELb0ELb1ELb1ELb0ELb1ELb0ELb0ELb0ELi2ELi4ELi4ELi4ELb0EEENS1_24CollectiveEpilogueBwdGQAISA_fSD_Li256ELb0ELb1EEENS1_19SingleTileSchedulerILb0ELb0ELb0ELi128EEEEEEEEEvNT_6ParamsE$_ZN4cute3eso3ESOILb1ELb0EJNS_10UnderscoreES2_iEEC2ERKS2_S5_RKi:
[----:B------:R-:W-:Y:S02]  /*7090*/  IADD3 R2, R83, -c[0x0][0x20], RZ ;  /* 0x8000080053027a10 */ /* 0x000fe40007ffe0ff */
[----:B------:R-:W-:-:S03]  /*70a0*/  MOV R9, 0x0 ;  /* 0x0000000000097802 */ /* 0x000fc60000000f00 */
[----:B------:R1:W-:Y:S01]  /*70b0*/  STL [R2], R3 ;  /* 0x0000000302007387 */ /* 0x0003e20000100800 */
[----:B------:R-:W-:Y:S05]  /*70c0*/  RET.REL.NODEC R8 `(_ZN7cutlass13device_kernelIN5flash19enable_sm80_to_sm89INS1_16FlashAttnBwdSm80INS1_25CollectiveMainloopBwdSm80ILi2ELi2EN4cute5tupleIJNS5_1CILi128EEES8_NS7_ILi64EEEEEENS_10bfloat16_tEfNS_4arch4Sm80ELb0ELb1ELb1ELb0ELb1ELb0ELb0ELb0ELi2ELi4ELi4ELi4ELb0EEENS1_24CollectiveEpilogueBwdGQAISA_fSD_Li256ELb0ELb1EEENS1_19SingleTileSchedulerILb0ELb0ELb0ELi128EEEEEEEEEvNT_6ParamsE) ;  /* 0xffff8f3008007950 */ /* 0x000fea0003c3ffff */
        .type           $_ZN7cutlass13device_kernelIN5flash19enable_sm80_to_sm89INS1_16FlashAttnBwdSm80INS1_25CollectiveMainloopBwdSm80ILi2ELi2EN4cute5tupleIJNS5_1CILi128EEES8_NS7_ILi64EEEEEENS_10bfloat16_tEfNS_4arch4Sm80ELb0ELb1ELb1ELb0ELb1ELb0ELb0ELb0ELi2ELi4ELi4ELi4ELb0EEENS1_24CollectiveEpilogueBwdGQAISA_fSD_Li256ELb0ELb1EEENS1_19SingleTileSchedulerILb0ELb0ELb0ELi128EEEEEEEEEvNT_6ParamsE$_ZN4cute3eso3ESOILb1ELb0EJNS_10UnderscoreEiEEC2ERKS2_RKi,@function
        .size           $_ZN7cutlass13device_kernelIN5flash19enable_sm80_to_sm89INS1_16FlashAttnBwdSm80INS1_25CollectiveMainloopBwdSm80ILi2ELi2EN4cute5tupleIJNS5_1CILi128EEES8_NS7_ILi64EEEEEENS_10bfloat16_tEfNS_4arch4Sm80ELb0ELb1ELb1ELb0ELb1ELb0ELb0ELb0ELi2ELi4ELi4ELi4ELb0EEENS1_24CollectiveEpilogueBwdGQAISA_fSD_Li256ELb0ELb1EEENS1_19SingleTileSchedulerILb0ELb0ELb0ELi128EEEEEEEEEvNT_6ParamsE$_ZN4cute3eso3ESOILb1ELb0EJNS_10UnderscoreEiEEC2ERKS2_RKi,($_ZN7cutlass13device_kernelIN5flash19enable_sm80_to_sm89INS1_16FlashAttnBwdSm80INS1_25CollectiveMainloopBwdSm80ILi2ELi2EN4cute5tupleIJNS5_1CILi128EEES8_NS7_ILi64EEEEEENS_10bfloat16_tEfNS_4arch4Sm80ELb0ELb1ELb1ELb0ELb1ELb0ELb0ELb0ELi2ELi4ELi4ELi4ELb0EEENS1_24CollectiveEpilogueBwdGQAISA_fSD_Li256ELb0ELb1EEENS1_19SingleTileSchedulerILb0ELb0ELb0ELi128EEEEEEEEEvNT_6ParamsE$_ZN4cute3eso3ESOILb1ELb0EJNS_10UnderscoreEiiEEC2ERKS2_RKiS7_ - $_ZN7cutlass13device_kernelIN5flash19enable_sm80_to_sm89INS1_16FlashAttnBwdSm80INS1_25CollectiveMainloopBwdSm80ILi2ELi2EN4cute5tupleIJNS5_1CILi128EEES8_NS7_ILi64EEEEEENS_10bfloat16_tEfNS_4arch4Sm80ELb0ELb1ELb1ELb0ELb1ELb0ELb0ELb0ELi2ELi4ELi4ELi4ELb0EEENS1_24CollectiveEpilogueBwdGQAISA_fSD_Li256ELb0ELb1EEENS1_19SingleTileSchedulerILb0ELb0ELb0ELi128EEEEEEEEEvNT_6ParamsE$_ZN4cute3eso3ESOILb1ELb0EJNS_10UnderscoreEiEEC2ERKS2_RKi)
$_ZN7cutlass13device_kernelIN5flash19enable_sm80_to_sm89INS1_16FlashAttnBwdSm80INS1_25CollectiveMainloopBwdSm80ILi2ELi2EN4cute5tupleIJNS5_1CILi128EEES8_NS7_ILi64EEEEEENS_10bfloat16_tEfNS_4arch4Sm80ELb0ELb1ELb1ELb0ELb1ELb0ELb0ELb0ELi2ELi4ELi4ELi4ELb0EEENS1_24CollectiveEpilogueBwdGQAISA_fSD_Li256ELb0ELb1EEENS1_19SingleTileSchedulerILb0ELb0ELb0ELi128EEEEEEEEEvNT_6ParamsE$_ZN4cute3eso3ESOILb1ELb0EJNS_10UnderscoreEiEEC2ERKS2_RKi:
[----:B------:R-:W-:Y:S02]  /*70d0*/  IADD3 R2, R2, -c[0x0][0x20], RZ ;  /* 0x8000080002027a10 */ /* 0x000fe40007ffe0ff */
[----:B------:R-:W-:-:S03]  /*70e0*/  MOV R11, 0x0 ;  /* 0x00000000000b7802 */ /* 0x000fc60000000f00 */
[----:B------:R1:W-:Y:S01]  /*70f0*/  STL [R2], R3 ;  /* 0x0000000302007387 */ /* 0x0003e20000100800 */
[----:B------:R-:W-:Y:S05]  /*7100*/  RET.REL.NODEC R10 `(_ZN7cutlass13device_kernelIN5flash19enable_sm80_to_sm89INS1_16FlashAttnBwdSm80INS1_25CollectiveMainloopBwdSm80ILi2ELi2EN4cute5tupleIJNS5_1CILi128EEES8_NS7_ILi64EEEEEENS_10bfloat16_tEfNS_4arch4Sm80ELb0ELb1ELb1ELb0ELb1ELb0ELb0ELb0ELi2ELi4ELi4ELi4ELb0EEENS1_24CollectiveEpilogueBwdGQAISA_fSD_Li256ELb0ELb1EEENS1_19SingleTileSchedulerILb0ELb0ELb0ELi128EEEEEEEEEvNT_6ParamsE) ;  /* 0xffff8ef00a007950 */ /* 0x000fea0003c3ffff */
        .type           $_ZN7cutlass13device_kernelIN5flash19enable_sm80_to_sm89INS1_16FlashAttnBwdSm80INS1_25CollectiveMainloopBwdSm80ILi2ELi2EN4cute5tupleIJNS5_1CILi128EEES8_NS7_ILi64EEEEEENS_10bfloat16_tEfNS_4arch4Sm80ELb0ELb1ELb1ELb0ELb1ELb0ELb0ELb0ELi2ELi4ELi4ELi4ELb0EEENS1_24CollectiveEpilogueBwdGQAISA_fSD_Li256ELb0ELb1EEENS1_19SingleTileSchedulerILb0ELb0ELb0ELi128EEEEEEEEEvNT_6ParamsE$_ZN4cute3eso3ESOILb1ELb0EJNS_10UnderscoreEiiEEC2ERKS2_RKiS7_,@function
        .size           $_ZN7cutlass13device_kernelIN5flash19enable_sm80_to_sm89INS1_16FlashAttnBwdSm80INS1_25CollectiveMainloopBwdSm80ILi2ELi2EN4cute5tupleIJNS5_1CILi128EEES8_NS7_ILi64EEEEEENS_10bfloat16_tEfNS_4arch4Sm80ELb0ELb1ELb1ELb0ELb1ELb0ELb0ELb0ELi2ELi4ELi4ELi4ELb0EEENS1_24CollectiveEpilogueBwdGQAISA_fSD_Li256ELb0ELb1EEENS1_19SingleTileSchedulerILb0ELb0ELb0ELi128EEEEEEEEEvNT_6ParamsE$_ZN4cute3eso3ESOILb1ELb0EJNS_10UnderscoreEiiEEC2ERKS2_RKiS7_,($_ZN7cutlass13device_kernelIN5flash19enable_sm80_to_sm89INS1_16FlashAttnBwdSm80INS1_25CollectiveMainloopBwdSm80ILi2ELi2EN4cute5tupleIJNS5_1CILi128EEES8_NS7_ILi64EEEEEENS_10bfloat16_tEfNS_4arch4Sm80ELb0ELb1ELb1ELb0ELb1ELb0ELb0ELb0ELi2ELi4ELi4ELi4ELb0EEENS1_24CollectiveEpilogueBwdGQAISA_fSD_Li256ELb0ELb1EEENS1_19SingleTileSchedulerILb0ELb0ELb0ELi128EEEEEEEEEvNT_6ParamsE$_ZN4cute3eso3ESOILb1ELb0EJNS_14ComposedLayoutINS_7SwizzleILi3ELi3ELi3EEENS_1CILi0EEENS_6LayoutINS_5tupleIJNS8_IJNS8_IJNS5_ILi4EEENS5_ILi8EEEEEENS8_IJNS5_ILi2EEENS5_ILi1EEEEEEEEENS8_IJNS8_IJSC_SC_EEENS8_IJSA_S9_EEEEEEEEENS8_IJNS8_IJNS8_IJSC_NS5_ILi64EEEEEENS8_IJNS5_ILi512EEES6_EEEEEENS8_IJNS8_IJSD_SA_EEENS8_IJNS5_ILi1024EEENS5_ILi16EEEEEEEEEEEEEEEENS_10ViewEngineINS_8smem_ptrIPN7cutlass10bfloat16_tEEEEEEEC2ERKSW_RKS13_ - $_ZN7cutlass13device_kernelIN5flash19enable_sm80_to_sm89INS1_16FlashAttnBwdSm80INS1_25CollectiveMainloopBwdSm80ILi2ELi2EN4cute5tupleIJNS5_1CILi128EEES8_NS7_ILi64EEEEEENS_10bfloat16_tEfNS_4arch4Sm80ELb0ELb1ELb1ELb0ELb1ELb0ELb0ELb0ELi2ELi4ELi4ELi4ELb0EEENS1_24CollectiveEpilogueBwdGQAISA_fSD_Li256ELb0ELb1EEENS1_19SingleTileSchedulerILb0ELb0ELb0ELi128EEEEEEEEEvNT_6ParamsE$_ZN4cute3eso3ESOILb1ELb0EJNS_10UnderscoreEiiEEC2ERKS2_RKiS7_)
$_ZN7cutlass13device_kernelIN5flash19enable_sm80_to_sm89INS1_16FlashAttnBwdSm80INS1_25CollectiveMainloopBwdSm80ILi2ELi2EN4cute5tupleIJNS5_1CILi128EEES8_NS7_ILi64EEEEEENS_10bfloat16_tEfNS_4arch4Sm80ELb0ELb1ELb1ELb0ELb1ELb0ELb0ELb0ELi2ELi4ELi4ELi4ELb0EEENS1_24CollectiveEpilogueBwdGQAISA_fSD_Li256ELb0ELb1EEENS1_19SingleTileSchedulerILb0ELb0ELb0ELi128EEEEEEEEEvNT_6ParamsE$_ZN4cute3eso3ESOILb1ELb0EJNS_10UnderscoreEiiEEC2ERKS2_RKiS7_:
[----:B------:R-:W-:Y:S02]  /*7110*/  IADD3 R3, R83, -c[0x0][0x20], RZ ;  /* 0x8000080053037a10 */ /* 0x000fe40007ffe0ff */
[----:B------:R-:W-:-:S03]  /*7120*/  IADD3 R2, R81, -c[0x0][0x20], RZ ;  /* 0x8000080051027a10 */ /* 0x000fc60007ffe0ff */
[----:B------:R1:W-:Y:S04]  /*7130*/  STL [R3], R82 ;  /* 0x0000005203007387 */ /* 0x0003e80000100800 */
[----:B------:R-:W2:Y:S01]  /*7140*/  LDL R2, [R2] ;  /* 0x0000000002027983 */ /* 0x000ea20000100800 */
[----:B------:R-:W-:-:S03]  /*7150*/  IMAD.MOV.U32 R81, RZ, RZ, 0x0 ;  /* 0x00000000ff517424 */ /* 0x000fc600078e00ff */
[----:B--2---:R1:W-:Y:S01]  /*7160*/  STL [R3+0x4], R2 ;  /* 0x0000040203007387 */ /* 0x0043e20000100800 */
[----:B------:R-:W-:Y:S05]  /*7170*/  RET.REL.NODEC R80 `(_ZN7cutlass13device_kernelIN5flash19enable_sm80_to_sm89INS1_16FlashAttnBwdSm80INS1_25CollectiveMainloopBwdSm80ILi2ELi2EN4cute5tupleIJNS5_1CILi128EEES8_NS7_ILi64EEEEEENS_10bfloat16_tEfNS_4arch4Sm80ELb0ELb1ELb1ELb0ELb1ELb0ELb0ELb0ELi2ELi4ELi4ELi4ELb0EEENS1_24CollectiveEpilogueBwdGQAISA_fSD_Li256ELb0ELb1EEENS1_19SingleTileSchedulerILb0ELb0ELb0ELi128EEEEEEEEEvNT_6ParamsE) ;  /* 0xffff8e8050007950 */ /* 0x000fea0003c3ffff */
        .type           $_ZN7cutlass13device_kernelIN5flash19enable_sm80_to_sm89INS1_16FlashAttnBwdSm80INS1_25CollectiveMainloopBwdSm80ILi2ELi2EN4cute5tupleIJNS5_1CILi128EEES8_NS7_ILi64EEEEEENS_10bfloat16_tEfNS_4arch4Sm80ELb0ELb1ELb1ELb0ELb1ELb0ELb0ELb0ELi2ELi4ELi4ELi4ELb0EEENS1_24CollectiveEpilogueBwdGQAISA_fSD_Li256ELb0ELb1EEENS1_19SingleTileSchedulerILb0ELb0ELb0ELi128EEEEEEEEEvNT_6ParamsE$_ZN4cute3eso3ESOILb1ELb0EJNS_14ComposedLayoutINS_7SwizzleILi3ELi3ELi3EEENS_1CILi0EEENS_6LayoutINS_5tupleIJNS8_IJNS8_IJNS5_ILi4EEENS5_ILi8EEEEEENS8_IJNS5_ILi2EEENS5_ILi1EEEEEEEEENS8_IJNS8_IJSC_SC_EEENS8_IJSA_S9_EEEEEEEEENS8_IJNS8_IJNS8_IJSC_NS5_ILi64EEEEEENS8_IJNS5_ILi512EEES6_EEEEEENS8_IJNS8_IJSD_SA_EEENS8_IJNS5_ILi1024EEENS5_ILi16EEEEEEEEEEEEEEEENS_10ViewEngineINS_8smem_ptrIPN7cutlass10bfloat16_tEEEEEEEC2ERKSW_RKS13_,@function
        .size           $_ZN7cutlass13device_kernelIN5flash19enable_sm80_to_sm89INS1_16FlashAttnBwdSm80INS1_25CollectiveMainloopBwdSm80ILi2ELi2EN4cute5tupleIJNS5_1CILi128EEES8_NS7_ILi64EEEEEENS_10bfloat16_tEfNS_4arch4Sm80ELb0ELb1ELb1ELb0ELb1ELb0ELb0ELb0ELi2ELi4ELi4ELi4ELb0EEENS1_24CollectiveEpilogueBwdGQAISA_fSD_Li256ELb0ELb1EEENS1_19SingleTileSchedulerILb0ELb0ELb0ELi128EEEEEEEEEvNT_6ParamsE$_ZN4cute3eso3ESOILb1ELb0EJNS_14ComposedLayoutINS_7SwizzleILi3ELi3ELi3EEENS_1CILi0EEENS_6LayoutINS_5tupleIJNS8_IJNS8_IJNS5_ILi4EEENS5_ILi8EEEEEENS8_IJNS5_ILi2EEENS5_ILi1EEEEEEEEENS8_IJNS8_IJSC_SC_EEENS8_IJSA_S9_EEEEEEEEENS8_IJNS8_IJNS8_IJSC_NS5_ILi64EEEEEENS8_IJNS5_ILi512EEES6_EEEEEENS8_IJNS8_IJSD_SA_EEENS8_IJNS5_ILi1024EEENS5_ILi16EEEEEEEEEEEEEEEENS_10ViewEngineINS_8smem_ptrIPN7cutlass10bfloat16_tEEEEEEEC2ERKSW_RKS13_,($_ZN7cutlass13device_kernelIN5flash19enable_sm80_to_sm89INS1_16FlashAttnBwdSm80INS1_25CollectiveMainloopBwdSm80ILi2ELi2EN4cute5tupleIJNS5_1CILi128EEES8_NS7_ILi64EEEEEENS_10bfloat16_tEfNS_4arch4Sm80ELb0ELb1ELb1ELb0ELb1ELb0ELb0ELb0ELi2ELi4ELi4ELi4ELb0EEENS1_24CollectiveEpilogueBwdGQAISA_fSD_Li256ELb0ELb1EEENS1_19SingleTileSchedulerILb0ELb0ELb0ELi128EEEEEEEEEvNT_6ParamsE$_ZN4cute3eso3ESOILb1ELb0EJNS_14ComposedLayoutINS_7SwizzleILi3ELi3ELi3EEENS_1CILi0EEENS_6LayoutINS_5tupleIJNS8_IJNS8_IJNS5_ILi4EEENS5_ILi8EEEEEENS8_IJNS5_ILi2EEENS5_ILi1EEEEEEEEENS8_IJNS8_IJSC_SC_EEESB_EEEEEENS8_IJNS8_IJNS8_IJNS5_ILi128EEESD_EEENS8_IJSA_S6_EEEEEENS8_IJNS8_IJNS5_ILi64EEENS5_ILi512EEEEEENS8_IJNS5_ILi16EEENS5_ILi1024EEEEEEEEEEEEEEEENS_10ViewEngineINS_8smem_ptrIPN7cutlass10bfloat16_tEEEEEEEC2ERKSW_RKS13_ - $_ZN7cutlass13device_kernelIN5flash19enable_sm80_to_sm89INS1_16FlashAttnBwdSm80INS1_25CollectiveMainloopBwdSm80ILi2ELi2EN4cute5tupleIJNS5_1CILi128EEES8_NS7_ILi64EEEEEENS_10bfloat16_tEfNS_4arch4Sm80ELb0ELb1ELb1ELb0ELb1ELb0ELb0ELb0ELi2ELi4ELi4ELi4ELb0EEENS1_24CollectiveEpilogueBwdGQAISA_fSD_Li256ELb0ELb1EEENS1_19SingleTileSchedulerILb0ELb0ELb0ELi128EEEEEEEEEvNT_6ParamsE$_ZN4cute3eso3ESOILb1ELb0EJNS_14ComposedLayoutINS_7SwizzleILi3ELi3ELi3EEENS_1CILi0EEENS_6LayoutINS_5tupleIJNS8_IJNS8_IJNS5_ILi4EEENS5_ILi8EEEEEENS8_IJNS5_ILi2EEENS5_ILi1EEEEEEEEENS8_IJNS8_IJSC_SC_EEENS8_IJSA_S9_EEEEEEEEENS8_IJNS8_IJNS8_IJSC_NS5_ILi64EEEEEENS8_IJNS5_ILi512EEES6_EEEEEENS8_IJNS8_IJSD_SA_EEENS8_IJNS5_ILi1024EEENS5_ILi16EEEEEEEEEEEEEEEENS_10ViewEngineINS_8smem_ptrIPN7cutlass10bfloat16_tEEEEEEEC2ERKSW_RKS13_)
$_ZN7cutlass13device_kernelIN5flash19enable_sm80_to_sm89INS1_16FlashAttnBwdSm80INS1_25CollectiveMainloopBwdSm80ILi2ELi2EN4cute5tupleIJNS5_1CILi128EEES8_NS7_ILi64EEEEEENS_10bfloat16_tEfNS_4arch4Sm80ELb0ELb1ELb1ELb0ELb1ELb0ELb0ELb0ELi2ELi4ELi4ELi4ELb0EEENS1_24CollectiveEpilogueBwdGQAISA_fSD_Li256ELb0ELb1EEENS1_19SingleTileSchedulerILb0ELb0ELb0ELi128EEEEEEEEEvNT_6ParamsE$_ZN4cute3eso3ESOILb1ELb0EJNS_14ComposedLayoutINS_7SwizzleILi3ELi3ELi3EEENS_1CILi0EEENS_6LayoutINS_5tupleIJNS8_IJNS8_IJNS5_ILi4EEENS5_ILi8EEEEEENS8_IJNS5_ILi2EEENS5_ILi1EEEEEEEEENS8_IJNS8_IJSC_SC_EEENS8_IJSA_S9_EEEEEEEEENS8_IJNS8_IJNS8_IJSC_NS5_ILi64EEEEEENS8_IJNS5_ILi512EEES6_EEEEEENS8_IJNS8_IJSD_SA_EEENS8_IJNS5_ILi1024EEENS5_ILi16EEEEEEEEEEEEEEEENS_10ViewEngineINS_8smem_ptrIPN7cutlass10bfloat16_tEEEEEEEC2ERKSW_RKS13_:
[----:B------:R-:W-:Y:S02]  /*7180*/  IADD3 R4, R25, -c[0x0][0x20], RZ ;  /* 0x8000080019047a10 */ /* 0x000fe40007ffe0ff */
[----:B------:R-:W-:-:S03]  /*7190*/  MOV R7, 0x0 ;  /* 0x0000000000077802 */ /* 0x000fc60000000f00 */
[----:B------:R1:W-:Y:S01]  /*71a0*/  STL.64 [R4], R2 ;  /* 0x0000000204007387 */ /* 0x0003e20000100a00 */
[----:B------:R-:W-:Y:S05]  /*71b0*/  RET.REL.NODEC R6 `(_ZN7cutlass13device_kernelIN5flash19enable_sm80_to_sm89INS1_16FlashAttnBwdSm80INS1_25CollectiveMainloopBwdSm80ILi2ELi2EN4cute5tupleIJNS5_1CILi128EEES8_NS7_ILi64EEEEEENS_10bfloat16_tEfNS_4arch4Sm80ELb0ELb1ELb1ELb0ELb1ELb0ELb0ELb0ELi2ELi4ELi4ELi4ELb0EEENS1_24CollectiveEpilogueBwdGQAISA_fSD_Li256ELb0ELb1EEENS1_19SingleTileSchedulerILb0ELb0ELb0ELi128EEEEEEEEEvNT_6ParamsE) ;  /* 0xffff8e4006007950 */ /* 0x000fea0003c3ffff */
        .type           $_ZN7cutlass13device_kernelIN5flash19enable_sm80_to_sm89INS1_16FlashAttnBwdSm80INS1_25CollectiveMainloopBwdSm80ILi2ELi2EN4cute5tupleIJNS5_1CILi128EEES8_NS7_ILi64EEEEEENS_10bfloat16_tEfNS_4arch4Sm80ELb0ELb1ELb1ELb0ELb1ELb0ELb0ELb0ELi2ELi4ELi4ELi4ELb0EEENS1_24CollectiveEpilogueBwdGQAISA_fSD_Li256ELb0ELb1EEENS1_19SingleTileSchedulerILb0ELb0ELb0ELi128EEEEEEEEEvNT_6ParamsE$_ZN4cute3eso3ESOILb1ELb0EJNS_14ComposedLayoutINS_7SwizzleILi3ELi3ELi3EEENS_1CILi0EEENS_6LayoutINS_5tupleIJNS8_IJNS8_IJNS5_ILi4EEENS5_ILi8EEEEEENS8_IJNS5_ILi2EEENS5_ILi1EEEEEEEEENS8_IJNS8_IJSC_SC_EEESB_EEEEEENS8_IJNS8_IJNS8_IJNS5_ILi128EEESD_EEENS8_IJSA_S6_EEEEEENS8_IJNS8_IJNS5_ILi64EEENS5_ILi512EEEEEENS8_IJNS5_ILi16EEENS5_ILi1024EEEEEEEEEEEEEEEENS_10ViewEngineINS_8smem_ptrIPN7cutlass10bfloat16_tEEEEEEEC2ERKSW_RKS13_,@function
        .size           $_ZN7cutlass13device_kernelIN5flash19enable_sm80_to_sm89INS1_16FlashAttnBwdSm80INS1_25CollectiveMainloopBwdSm80ILi2ELi2EN4cute5tupleIJNS5_1CILi128EEES8_NS7_ILi64EEEEEENS_10bfloat16_tEfNS_4arch4Sm80ELb0ELb1ELb1ELb0ELb1ELb0ELb0ELb0ELi2ELi4ELi4ELi4ELb0EEENS1_24CollectiveEpilogueBwdGQAISA_fSD_Li256ELb0ELb1EEENS1_19SingleTileSchedulerILb0ELb0ELb0ELi128EEEEEEEEEvNT_6ParamsE$_ZN4cute3eso3ESOILb1ELb0EJNS_14ComposedLayoutINS_7SwizzleILi3ELi3ELi3EEENS_1CILi0EEENS_6LayoutINS_5tupleIJNS8_IJNS8_IJNS5_ILi4EEENS5_ILi8EEEEEENS8_IJNS5_ILi2EEENS5_ILi1EEEEEEEEENS8_IJNS8_IJSC_SC_EEESB_EEEEEENS8_IJNS8_IJNS8_IJNS5_ILi128EEESD_EEENS8_IJSA_S6_EEEEEENS8_IJNS8_IJNS5_ILi64EEENS5_ILi512EEEEEENS8_IJNS5_ILi16EEENS5_ILi1024EEEEEEEEEEEEEEEENS_10ViewEngineINS_8smem_ptrIPN7cutlass10bfloat16_tEEEEEEEC2ERKSW_RKS13_,($_ZN7cutlass13device_kernelIN5flash19enable_sm80_to_sm89INS1_16FlashAttnBwdSm80INS1_25CollectiveMainloopBwdSm80ILi2ELi2EN4cute5tupleIJNS5_1CILi128EEES8_NS7_ILi64EEEEEENS_10bfloat16_tEfNS_4arch4Sm80ELb0ELb1ELb1ELb0ELb1ELb0ELb0ELb0ELi2ELi4ELi4ELi4ELb0EEENS1_24CollectiveEpilogueBwdGQAISA_fSD_Li256ELb0ELb1EEENS1_19SingleTileSchedulerILb0ELb0ELb0ELi128EEEEEEEEEvNT_6ParamsE$_ZN4cute3eso3ESOILb1ELb0EJNS_14ComposedLayoutINS_7SwizzleILi3ELi3ELi3EEENS_1CILi0EEENS_6LayoutINS_5tupleIJNS8_IJNS8_IJNS5_ILi4EEENS5_ILi8EEEEEENS8_IJS9_NS5_ILi1EEEEEEEEENS8_IJNS8_IJNS5_ILi2EEESF_SF_EEENS8_IJSF_NS8_IJS9_SF_EEEEEEEEEEEENS8_IJNS8_IJNS8_IJSF_NS5_ILi64EEEEEENS8_IJNS5_ILi1024EEES6_EEEEEENS8_IJNS8_IJSC_NS5_ILi512EEESA_EEENS8_IJNS5_ILi4096EEENS8_IJNS5_ILi16EEENS5_ILi8192EEEEEEEEEEEEEEEEEEENS_10ViewEngineINS_8smem_ptrIPN7cutlass10bfloat16_tEEEEEEEC2ERKS10_RKS17_ - $_ZN7cutlass13device_kernelIN5flash19enable_sm80_to_sm89INS1_16FlashAttnBwdSm80INS1_25CollectiveMainloopBwdSm80ILi2ELi2EN4cute5tupleIJNS5_1CILi128EEES8_NS7_ILi64EEEEEENS_10bfloat16_tEfNS_4arch4Sm80ELb0ELb1ELb1ELb0ELb1ELb0ELb0ELb0ELi2ELi4ELi4ELi4ELb0EEENS1_24CollectiveEpilogueBwdGQAISA_fSD_Li256ELb0ELb1EEENS1_19SingleTileSchedulerILb0ELb0ELb0ELi128EEEEEEEEEvNT_6ParamsE$_ZN4cute3eso3ESOILb1ELb0EJNS_14ComposedLayoutINS_7SwizzleILi3ELi3ELi3EEENS_1CILi0EEENS_6LayoutINS_5tupleIJNS8_IJNS8_IJNS5_ILi4EEENS5_ILi8EEEEEENS8_IJNS5_ILi2EEENS5_ILi1EEEEEEEEENS8_IJNS8_IJSC_SC_EEESB_EEEEEENS8_IJNS8_IJNS8_IJNS5_ILi128EEESD_EEENS8_IJSA_S6_EEEEEENS8_IJNS8_IJNS5_ILi64EEENS5_ILi512EEEEEENS8_IJNS5_ILi16EEENS5_ILi1024EEEEEEEEEEEEEEEENS_10ViewEngineINS_8smem_ptrIPN7cutlass10bfloat16_tEEEEEEEC2ERKSW_RKS13_)
$_ZN7cutlass13device_kernelIN5flash19enable_sm80_to_sm89INS1_16FlashAttnBwdSm80INS1_25CollectiveMainloopBwdSm80ILi2ELi2EN4cute5tupleIJNS5_1CILi128EEES8_NS7_ILi64EEEEEENS_10bfloat16_tEfNS_4arch4Sm80ELb0ELb1ELb1ELb0ELb1ELb0ELb0ELb0ELi2ELi4ELi4ELi4ELb0EEENS1_24CollectiveEpilogueBwdGQAISA_fSD_Li256ELb0ELb1EEENS1_19SingleTileSchedulerILb0ELb0ELb0ELi128EEEEEEEEEvNT_6ParamsE$_ZN4cute3eso3ESOILb1ELb0EJNS_14ComposedLayoutINS_7SwizzleILi3ELi3ELi3EEENS_1CILi0EEENS_6LayoutINS_5tupleIJNS8_IJNS8_IJNS5_ILi4EEENS5_ILi8EEEEEENS8_IJNS5_ILi2EEENS5_ILi1EEEEEEEEENS8_IJNS8_IJSC_SC_EEESB_EEEEEENS8_IJNS8_IJNS8_IJNS5_ILi128EEESD_EEENS8_IJSA_S6_EEEEEENS8_IJNS8_IJNS5_ILi64EEENS5_ILi512EEEEEENS8_IJNS5_ILi16EEENS5_ILi1024EEEEEEEEEEEEEEEENS_10ViewEngineINS_8smem_ptrIPN7cutlass10bfloat16_tEEEEEEEC2ERKSW_RKS13_:
[----:B------:R-:W-:Y:S02]  /*71c0*/  IADD3 R4, R62, -c[0x0][0x20], RZ ;  /* 0x800008003e047a10 */ /* 0x000fe40007ffe0ff */
[----:B------:R-:W-:-:S03]  /*71d0*/  MOV R7, 0x0 ;  /* 0x0000000000077802 */ /* 0x000fc60000000f00 */
[----:B------:R1:W-:Y:S01]  /*71e0*/  STL.64 [R4], R2 ;  /* 0x0000000204007387 */ /* 0x0003e20000100a00 */
[----:B------:R-:W-:Y:S05]  /*71f0*/  RET.REL.NODEC R6 `(_ZN7cutlass13device_kernelIN5flash19enable_sm80_to_sm89INS1_16FlashAttnBwdSm80INS1_25CollectiveMainloopBwdSm80ILi2ELi2EN4cute5tupleIJNS5_1CILi128EEES8_NS7_ILi64EEEEEENS_10bfloat16_tEfNS_4arch4Sm80ELb0ELb1ELb1ELb0ELb1ELb0ELb0ELb0ELi2ELi4ELi4ELi4ELb0EEENS1_24CollectiveEpilogueBwdGQAISA_fSD_Li256ELb0ELb1EEENS1_19SingleTileSchedulerILb0ELb0ELb0ELi128EEEEEEEEEvNT_6ParamsE) ;  /* 0xffff8e0006007950 */ /* 0x000fea0003c3ffff */
        .type           $_ZN7cutlass13device_kernelIN5flash19enable_sm80_to_sm89INS1_16FlashAttnBwdSm80INS1_25CollectiveMainloopBwdSm80ILi2ELi2EN4cute5tupleIJNS5_1CILi128EEES8_NS7_ILi64EEEEEENS_10bfloat16_tEfNS_4arch4Sm80ELb0ELb1ELb1ELb0ELb1ELb0ELb0ELb0ELi2ELi4ELi4ELi4ELb0EEENS1_24CollectiveEpilogueBwdGQAISA_fSD_Li256ELb0ELb1EEENS1_19SingleTileSchedulerILb0ELb0ELb0ELi128EEEEEEEEEvNT_6ParamsE$_ZN4cute3eso3ESOILb1ELb0EJNS_14ComposedLayoutINS_7SwizzleILi3ELi3ELi3EEENS_1CILi0EEENS_6LayoutINS_5tupleIJNS8_IJNS8_IJNS5_ILi4EEENS5_ILi8EEEEEENS8_IJS9_NS5_ILi1EEEEEEEEENS8_IJNS8_IJNS5_ILi2EEESF_SF_EEENS8_IJSF_NS8_IJS9_SF_EEEEEEEEEEEENS8_IJNS8_IJNS8_IJSF_NS5_ILi64EEEEEENS8_IJNS5_ILi1024EEES6_EEEEEENS8_IJNS8_IJSC_NS5_ILi512EEESA_EEENS8_IJNS5_ILi4096EEENS8_IJNS5_ILi16EEENS5_ILi8192EEEEEEEEEEEEEEEEEEENS_10ViewEngineINS_8smem_ptrIPN7cutlass10bfloat16_tEEEEEEEC2ERKS10_RKS17_,@function
        .size           $_ZN7cutlass13device_kernelIN5flash19enable_sm80_to_sm89INS1_16FlashAttnBwdSm80INS1_25CollectiveMainloopBwdSm80ILi2ELi2EN4cute5tupleIJNS5_1CILi128EEES8_NS7_ILi64EEEEEENS_10bfloat16_tEfNS_4arch4Sm80ELb0ELb1ELb1ELb0ELb1ELb0ELb0ELb0ELi2ELi4ELi4ELi4ELb0EEENS1_24CollectiveEpilogueBwdGQAISA_fSD_Li256ELb0ELb1EEENS1_19SingleTileSchedulerILb0ELb0ELb0ELi128EEEEEEEEEvNT_6ParamsE$_ZN4cute3eso3ESOILb1ELb0EJNS_14ComposedLayoutINS_7SwizzleILi3ELi3ELi3EEENS_1CILi0EEENS_6LayoutINS_5tupleIJNS8_IJNS8_IJNS5_ILi4EEENS5_ILi8EEEEEENS8_IJS9_NS5_ILi1EEEEEEEEENS8_IJNS8_IJNS5_ILi2EEESF_SF_EEENS8_IJSF_NS8_IJS9_SF_EEEEEEEEEEEENS8_IJNS8_IJNS8_IJSF_NS5_ILi64EEEEEENS8_IJNS5_ILi1024EEES6_EEEEEENS8_IJNS8_IJSC_NS5_ILi512EEESA_EEENS8_IJNS5_ILi4096EEENS8_IJNS5_ILi16EEENS5_ILi8192EEEEEEEEEEEEEEEEEEENS_10ViewEngineINS_8smem_ptrIPN7cutlass10bfloat16_tEEEEEEEC2ERKS10_RKS17_,($_ZN7cutlass13device_kernelIN5flash19enable_sm80_to_sm89INS1_16FlashAttnBwdSm80INS1_25CollectiveMainloopBwdSm80ILi2ELi2EN4cute5tupleIJNS5_1CILi128EEES8_NS7_ILi64EEEEEENS_10bfloat16_tEfNS_4arch4Sm80ELb0ELb1ELb1ELb0ELb1ELb0ELb0ELb0ELi2ELi4ELi4ELi4ELb0EEENS1_24CollectiveEpilogueBwdGQAISA_fSD_Li256ELb0ELb1EEENS1_19SingleTileSchedulerILb0ELb0ELb0ELi128EEEEEEEEEvNT_6ParamsE$_ZN4cute3eso3ESOILb1ELb0EJNS_14ComposedLayoutINS_7SwizzleILi3ELi3ELi3EEENS_1CILi0EEENS_6LayoutINS_5tupleIJNS8_IJNS8_IJNS5_ILi4EEENS5_ILi8EEEEEENS8_IJS9_NS5_ILi1EEEEEEEEENS8_IJNS8_IJNS5_ILi2EEESF_SF_EEENS8_IJSF_SA_EEEEEEEEENS8_IJNS8_IJNS8_IJNS5_ILi128EEESC_EEENS8_IJNS5_ILi16EEES6_EEEEEENS8_IJNS8_IJNS5_ILi64EEESA_NS5_ILi512EEEEEENS8_IJNS5_ILi8192EEENS5_ILi1024EEEEEEEEEEEEEEEENS_10ViewEngineINS_8smem_ptrIPN7cutlass10bfloat16_tEEEEEEEC2ERKSY_RKS15_ - $_ZN7cutlass13device_kernelIN5flash19enable_sm80_to_sm89INS1_16FlashAttnBwdSm80INS1_25CollectiveMainloopBwdSm80ILi2ELi2EN4cute5tupleIJNS5_1CILi128EEES8_NS7_ILi64EEEEEENS_10bfloat16_tEfNS_4arch4Sm80ELb0ELb1ELb1ELb0ELb1ELb0ELb0ELb0ELi2ELi4ELi4ELi4ELb0EEENS1_24CollectiveEpilogueBwdGQAISA_fSD_Li256ELb0ELb1EEENS1_19SingleTileSchedulerILb0ELb0ELb0ELi128EEEEEEEEEvNT_6ParamsE$_ZN4cute3eso3ESOILb1ELb0EJNS_14ComposedLayoutINS_7SwizzleILi3ELi3ELi3EEENS_1CILi0EEENS_6LayoutINS_5tupleIJNS8_IJNS8_IJNS5_ILi4EEENS5_ILi8EEEEEENS8_IJS9_NS5_ILi1EEEEEEEEENS8_IJNS8_IJNS5_ILi2EEESF_SF_EEENS8_IJSF_NS8_IJS9_SF_EEEEEEEEEEEENS8_IJNS8_IJNS8_IJSF_NS5_ILi64EEEEEENS8_IJNS5_ILi1024EEES6_EEEEEENS8_IJNS8_IJSC_NS5_ILi512EEESA_EEENS8_IJNS5_ILi4096EEENS8_IJNS5_ILi16EEENS5_ILi8192EEEEEEEEEEEEEEEEEEENS_10ViewEngineINS_8smem_ptrIPN7cutlass10bfloat16_tEEEEEEEC2ERKS10_RKS17_)
$_ZN7cutlass13device_kernelIN5flash19enable_sm80_to_sm89INS1_16FlashAttnBwdSm80INS1_25CollectiveMainloopBwdSm80ILi2ELi2EN4cute5tupleIJNS5_1CILi128EEES8_NS7_ILi64EEEEEENS_10bfloat16_tEfNS_4arch4Sm80ELb0ELb1ELb1ELb0ELb1ELb0ELb0ELb0ELi2ELi4ELi4ELi4ELb0EEENS1_24CollectiveEpilogueBwdGQAISA_fSD_Li256ELb0ELb1EEENS1_19SingleTileSchedulerILb0ELb0ELb0ELi128EEEEEEEEEvNT_6ParamsE$_ZN4cute3eso3ESOILb1ELb0EJNS_14ComposedLayoutINS_7SwizzleILi3ELi3ELi3EEENS_1CILi0EEENS_6LayoutINS_5tupleIJNS8_IJNS8_IJNS5_ILi4EEENS5_ILi8EEEEEENS8_IJS9_NS5_ILi1EEEEEEEEENS8_IJNS8_IJNS5_ILi2EEESF_SF_EEENS8_IJSF_NS8_IJS9_SF_EEEEEEEEEEEENS8_IJNS8_IJNS8_IJSF_NS5_ILi64EEEEEENS8_IJNS5_ILi1024EEES6_EEEEEENS8_IJNS8_IJSC_NS5_ILi512EEESA_EEENS8_IJNS5_ILi4096EEENS8_IJNS5_ILi16EEENS5_ILi8192EEEEEEEEEEEEEEEEEEENS_10ViewEngineINS_8smem_ptrIPN7cutlass10bfloat16_tEEEEEEEC2ERKS10_RKS17_:
[----:B------:R-:W-:Y:S02]  /*7200*/  IADD3 R4, R62, -c[0x0][0x20], RZ ;  /* 0x800008003e047a10 */ /* 0x000fe40007ffe0ff */
[----:B------:R-:W-:-:S03]  /*7210*/  MOV R7, 0x0 ;  /* 0x0000000000077802 */ /* 0x000fc60000000f00 */
[----:B------:R1:W-:Y:S01]  /*7220*/  STL.64 [R4], R2 ;  /* 0x0000000204007387 */ /* 0x0003e20000100a00 */
[----:B------:R-:W-:Y:S05]  /*7230*/  RET.REL.NODEC R6 `(_ZN7cutlass13device_kernelIN5flash19enable_sm80_to_sm89INS1_16FlashAttnBwdSm80INS1_25CollectiveMainloopBwdSm80ILi2ELi2EN4cute5tupleIJNS5_1CILi128EEES8_NS7_ILi64EEEEEENS_10bfloat16_tEfNS_4arch4Sm80ELb0ELb1ELb1ELb0ELb1ELb0ELb0ELb0ELi2ELi4ELi4ELi4ELb0EEENS1_24CollectiveEpilogueBwdGQAISA_fSD_Li256ELb0ELb1EEENS1_19SingleTileSchedulerILb0ELb0ELb0ELi128EEEEEEEEEvNT_6ParamsE) ;  /* 0xffff8dc006007950 */ /* 0x000fea0003c3ffff */
        .type           $_ZN7cutlass13device_kernelIN5flash19enable_sm80_to_sm89INS1_16FlashAttnBwdSm80INS1_25CollectiveMainloopBwdSm80ILi2ELi2EN4cute5tupleIJNS5_1CILi128EEES8_NS7_ILi64EEEEEENS_10bfloat16_tEfNS_4arch4Sm80ELb0ELb1ELb1ELb0ELb1ELb0ELb0ELb0ELi2ELi4ELi4ELi4ELb0EEENS1_24CollectiveEpilogueBwdGQAISA_fSD_Li256ELb0ELb1EEENS1_19SingleTileSchedulerILb0ELb0ELb0ELi128EEEEEEEEEvNT_6ParamsE$_ZN4cute3eso3ESOILb1ELb0EJNS_14ComposedLayoutINS_7SwizzleILi3ELi3ELi3EEENS_1CILi0EEENS_6LayoutINS_5tupleIJNS8_IJNS8_IJNS5_ILi4EEENS5_ILi8EEEEEENS8_IJS9_NS5_ILi1EEEEEEEEENS8_IJNS8_IJNS5_ILi2EEESF_SF_EEENS8_IJSF_SA_EEEEEEEEENS8_IJNS8_IJNS8_IJNS5_ILi128EEESC_EEENS8_IJNS5_ILi16EEES6_EEEEEENS8_IJNS8_IJNS5_ILi64EEESA_NS5_ILi512EEEEEENS8_IJNS5_ILi8192EEENS5_ILi1024EEEEEEEEEEEEEEEENS_10ViewEngineINS_8smem_ptrIPN7cutlass10bfloat16_tEEEEEEEC2ERKSY_RKS15_,@function
        .size           $_ZN7cutlass13device_kernelIN5flash19enable_sm80_to_sm89INS1_16FlashAttnBwdSm80INS1_25CollectiveMainloopBwdSm80ILi2ELi2EN4cute5tupleIJNS5_1CILi128EEES8_NS7_ILi64EEEEEENS_10bfloat16_tEfNS_4arch4Sm80ELb0ELb1ELb1ELb0ELb1ELb0ELb0ELb0ELi2ELi4ELi4ELi4ELb0EEENS1_24CollectiveEpilogueBwdGQAISA_fSD_Li256ELb0ELb1EEENS1_19SingleTileSchedulerILb0ELb0ELb0ELi128EEEEEEEEEvNT_6ParamsE$_ZN4cute3eso3ESOILb1ELb0EJNS_14ComposedLayoutINS_7SwizzleILi3ELi3ELi3EEENS_1CILi0EEENS_6LayoutINS_5tupleIJNS8_IJNS8_IJNS5_ILi4EEENS5_ILi8EEEEEENS8_IJS9_NS5_ILi1EEEEEEEEENS8_IJNS8_IJNS5_ILi2EEESF_SF_EEENS8_IJSF_SA_EEEEEEEEENS8_IJNS8_IJNS8_IJNS5_ILi128EEESC_EEENS8_IJNS5_ILi16EEES6_EEEEEENS8_IJNS8_IJNS5_ILi64EEESA_NS5_ILi512EEEEEENS8_IJNS5_ILi8192EEENS5_ILi1024EEEEEEEEEEEEEEEENS_10ViewEngineINS_8smem_ptrIPN7cutlass10bfloat16_tEEEEEEEC2ERKSY_RKS15_,($_ZN7cutlass13device_kernelIN5flash19enable_sm80_to_sm89INS1_16FlashAttnBwdSm80INS1_25CollectiveMainloopBwdSm80ILi2ELi2EN4cute5tupleIJNS5_1CILi128EEES8_NS7_ILi64EEEEEENS_10bfloat16_tEfNS_4arch4Sm80ELb0ELb1ELb1ELb0ELb1ELb0ELb0ELb0ELi2ELi4ELi4ELi4ELb0EEENS1_24CollectiveEpilogueBwdGQAISA_fSD_Li256ELb0ELb1EEENS1_19SingleTileSchedulerILb0ELb0ELb0ELi128EEEEEEEEEvNT_6ParamsE$_ZN4cute3eso3ESOILb1ELb0EJNS_14ComposedLayoutINS_7SwizzleILi3ELi3ELi3EEENS_1CILj0EEENS_6LayoutINS_5tupleIJNS5_ILi64EEENS5_ILi128EEEEEENS8_IJNS5_ILi1EEES9_EEEEEEENS_10ViewEngineINS_8smem_ptrIPN7cutlass10bfloat16_tEEEEEEEC2ERKSF_RKSM_ - $_ZN7cutlass13device_kernelIN5flash19enable_sm80_to_sm89INS1_16FlashAttnBwdSm80INS1_25CollectiveMainloopBwdSm80ILi2ELi2EN4cute5tupleIJNS5_1CILi128EEES8_NS7_ILi64EEEEEENS_10bfloat16_tEfNS_4arch4Sm80ELb0ELb1ELb1ELb0ELb1ELb0ELb0ELb0ELi2ELi4ELi4ELi4ELb0EEENS1_24CollectiveEpilogueBwdGQAISA_fSD_Li256ELb0ELb1EEENS1_19SingleTileSchedulerILb0ELb0ELb0ELi128EEEEEEEEEvNT_6ParamsE$_ZN4cute3eso3ESOILb1ELb0EJNS_14ComposedLayoutINS_7SwizzleILi3ELi3ELi3EEENS_1CILi0EEENS_6LayoutINS_5tupleIJNS8_IJNS8_IJNS5_ILi4EEENS5_ILi8EEEEEENS8_IJS9_NS5_ILi1EEEEEEEEENS8_IJNS8_IJNS5_ILi2EEESF_SF_EEENS8_IJSF_SA_EEEEEEEEENS8_IJNS8_IJNS8_IJNS5_ILi128EEESC_EEENS8_IJNS5_ILi16EEES6_EEEEEENS8_IJNS8_IJNS5_ILi64EEESA_NS5_ILi512EEEEEENS8_IJNS5_ILi8192EEENS5_ILi1024EEEEEEEEEEEEEEEENS_10ViewEngineINS_8smem_ptrIPN7cutlass10bfloat16_tEEEEEEEC2ERKSY_RKS15_)
$_ZN7cutlass13device_kernelIN5flash19enable_sm80_to_sm89INS1_16FlashAttnBwdSm80INS1_25CollectiveMainloopBwdSm80ILi2ELi2EN4cute5tupleIJNS5_1CILi128EEES8_NS7_ILi64EEEEEENS_10bfloat16_tEfNS_4arch4Sm80ELb0ELb1ELb1ELb0ELb1ELb0ELb0ELb0ELi2ELi4ELi4ELi4ELb0EEENS1_24CollectiveEpilogueBwdGQAISA_fSD_Li256ELb0ELb1EEENS1_19SingleTileSchedulerILb0ELb0ELb0ELi128EEEEEEEEEvNT_6ParamsE$_ZN4cute3eso3ESOILb1ELb0EJNS_14ComposedLayoutINS_7SwizzleILi3ELi3ELi3EEENS_1CILi0EEENS_6LayoutINS_5tupleIJNS8_IJNS8_IJNS5_ILi4EEENS5_ILi8EEEEEENS8_IJS9_NS5_ILi1EEEEEEEEENS8_IJNS8_IJNS5_ILi2EEESF_SF_EEENS8_IJSF_SA_EEEEEEEEENS8_IJNS8_IJNS8_IJNS5_ILi128EEESC_EEENS8_IJNS5_ILi16EEES6_EEEEEENS8_IJNS8_IJNS5_ILi64EEESA_NS5_ILi512EEEEEENS8_IJNS5_ILi8192EEENS5_ILi1024EEEEEEEEEEEEEEEENS_10ViewEngineINS_8smem_ptrIPN7cutlass10bfloat16_tEEEEEEEC2ERKSY_RKS15_:
[----:B------:R-:W-:Y:S02]  /*7240*/  IADD3 R4, R25, -c[0x0][0x20], RZ ;  /* 0x8000080019047a10 */ /* 0x000fe40007ffe0ff */
[----:B------:R-:W-:-:S03]  /*7250*/  MOV R7, 0x0 ;  /* 0x0000000000077802 */ /* 0x000fc60000000f00 */
[----:B------:R1:W-:Y:S01]  /*7260*/  STL.64 [R4], R2 ;  /* 0x0000000204007387 */ /* 0x0003e20000100a00 */
[----:B------:R-:W-:Y:S05]  /*7270*/  RET.REL.NODEC R6 `(_ZN7cutlass13device_kernelIN5flash19enable_sm80_to_sm89INS1_16FlashAttnBwdSm80INS1_25CollectiveMainloopBwdSm80ILi2ELi2EN4cute5tupleIJNS5_1CILi128EEES8_NS7_ILi64EEEEEENS_10bfloat16_tEfNS_4arch4Sm80ELb0ELb1ELb1ELb0ELb1ELb0ELb0ELb0ELi2ELi4ELi4ELi4ELb0EEENS1_24CollectiveEpilogueBwdGQAISA_fSD_Li256ELb0ELb1EEENS1_19SingleTileSchedulerILb0ELb0ELb0ELi128EEEEEEEEEvNT_6ParamsE) ;  /* 0xffff8d8006007950 */ /* 0x000fea0003c3ffff */
        .type           $_ZN7cutlass13device_kernelIN5flash19enable_sm80_to_sm89INS1_16FlashAttnBwdSm80INS1_25CollectiveMainloopBwdSm80ILi2ELi2EN4cute5tupleIJNS5_1CILi128EEES8_NS7_ILi64EEEEEENS_10bfloat16_tEfNS_4arch4Sm80ELb0ELb1ELb1ELb0ELb1ELb0ELb0ELb0ELi2ELi4ELi4ELi4ELb0EEENS1_24CollectiveEpilogueBwdGQAISA_fSD_Li256ELb0ELb1EEENS1_19SingleTileSchedulerILb0ELb0ELb0ELi128EEEEEEEEEvNT_6ParamsE$_ZN4cute3eso3ESOILb1ELb0EJNS_14ComposedLayoutINS_7SwizzleILi3ELi3ELi3EEENS_1CILj0EEENS_6LayoutINS_5tupleIJNS5_ILi64EEENS5_ILi128EEEEEENS8_IJNS5_ILi1EEES9_EEEEEEENS_10ViewEngineINS_8smem_ptrIPN7cutlass10bfloat16_tEEEEEEEC2ERKSF_RKSM_,@function
        .size           $_ZN7cutlass13device_kernelIN5flash19enable_sm80_to_sm89INS1_16FlashAttnBwdSm80INS1_25CollectiveMainloopBwdSm80ILi2ELi2EN4cute5tupleIJNS5_1CILi128EEES8_NS7_ILi64EEEEEENS_10bfloat16_tEfNS_4arch4Sm80ELb0ELb1ELb1ELb0ELb1ELb0ELb0ELb0ELi2ELi4ELi4ELi4ELb0EEENS1_24CollectiveEpilogueBwdGQAISA_fSD_Li256ELb0ELb1EEENS1_19SingleTileSchedulerILb0ELb0ELb0ELi128EEEEEEEEEvNT_6ParamsE$_ZN4cute3eso3ESOILb1ELb0EJNS_14ComposedLayoutINS_7SwizzleILi3ELi3ELi3EEENS_1CILj0EEENS_6LayoutINS_5tupleIJNS5_ILi64EEENS5_ILi128EEEEEENS8_IJNS5_ILi1EEES9_EEEEEEENS_10ViewEngineINS_8smem_ptrIPN7cutlass10bfloat16_tEEEEEEEC2ERKSF_RKSM_,($_ZN7cutlass13device_kernelIN5flash19enable_sm80_to_sm89INS1_16FlashAttnBwdSm80INS1_25CollectiveMainloopBwdSm80ILi2ELi2EN4cute5tupleIJNS5_1CILi128EEES8_NS7_ILi64EEEEEENS_10bfloat16_tEfNS_4arch4Sm80ELb0ELb1ELb1ELb0ELb1ELb0ELb0ELb0ELi2ELi4ELi4ELi4ELb0EEENS1_24CollectiveEpilogueBwdGQAISA_fSD_Li256ELb0ELb1EEENS1_19SingleTileSchedulerILb0ELb0ELb0ELi128EEEEEEEEEvNT_6ParamsE$_ZN4cute3eso3ESOILb1ELb0EJNS_14ComposedLayoutINS_7SwizzleILi3ELi3ELi3EEENS_1CILj0EEENS_6LayoutINS_5tupleIJNS8_IJNS5_ILi8EEENS5_ILi16EEEEEENS8_IJNS5_ILi64EEENS5_ILi1EEEEEEEEENS8_IJNS8_IJSC_NS5_ILi512EEEEEENS8_IJSD_NS5_ILi0EEEEEEEEEEEEENS_10ViewEngineINS_8smem_ptrIPN7cutlass10bfloat16_tEEEEEEEC2ERKSM_RKST_ - $_ZN7cutlass13device_kernelIN5flash19enable_sm80_to_sm89INS1_16FlashAttnBwdSm80INS1_25CollectiveMainloopBwdSm80ILi2ELi2EN4cute5tupleIJNS5_1CILi128EEES8_NS7_ILi64EEEEEENS_10bfloat16_tEfNS_4arch4Sm80ELb0ELb1ELb1ELb0ELb1ELb0ELb0ELb0ELi2ELi4ELi4ELi4ELb0EEENS1_24CollectiveEpilogueBwdGQAISA_fSD_Li256ELb0ELb1EEENS1_19SingleTileSchedulerILb0ELb0ELb0ELi128EEEEEEEEEvNT_6ParamsE$_ZN4cute3eso3ESOILb1ELb0EJNS_14ComposedLayoutINS_7SwizzleILi3ELi3ELi3EEENS_1CILj0EEENS_6LayoutINS_5tupleIJNS5_ILi64EEENS5_ILi128EEEEEENS8_IJNS5_ILi1EEES9_EEEEEEENS_10ViewEngineINS_8smem_ptrIPN7cutlass10bfloat16_tEEEEEEEC2ERKSF_RKSM_)
$_ZN7cutlass13device_kernelIN5flash19enable_sm80_to_sm89INS1_16FlashAttnBwdSm80INS1_25CollectiveMainloopBwdSm80ILi2ELi2EN4cute5tupleIJNS5_1CILi128EEES8_NS7_ILi64EEEEEENS_10bfloat16_tEfNS_4arch4Sm80ELb0ELb1ELb1ELb0ELb1ELb0ELb0ELb0ELi2ELi4ELi4ELi4ELb0EEENS1_24CollectiveEpilogueBwdGQAISA_fSD_Li256ELb0ELb1EEENS1_19SingleTileSchedulerILb0ELb0ELb0ELi128EEEEEEEEEvNT_6ParamsE$_ZN4cute3eso3ESOILb1ELb0EJNS_14ComposedLayoutINS_7SwizzleILi3ELi3ELi3EEENS_1CILj0EEENS_6LayoutINS_5tupleIJNS5_ILi64EEENS5_ILi128EEEEEENS8_IJNS5_ILi1EEES9_EEEEEEENS_10ViewEngineINS_8smem_ptrIPN7cutlass10bfloat16_tEEEEEEEC2ERKSF_RKSM_:
[----:B------:R-:W-:Y:S02]  /*7280*/  IADD3 R4, R25, -c[0x0][0x20], RZ ;  /* 0x8000080019047a10 */ /* 0x000fe40007ffe0ff */
[----:B------:R-:W-:-:S03]  /*7290*/  MOV R7, 0x0 ;  /* 0x0000000000077802 */ /* 0x000fc60000000f00 */
[----:B------:R1:W-:Y:S01]  /*72a0*/  STL.64 [R4], R2 ;  /* 0x0000000204007387 */ /* 0x0003e20000100a00 */
[----:B------:R-:W-:Y:S05]  /*72b0*/  RET.REL.NODEC R6 `(_ZN7cutlass13device_kernelIN5flash19enable_sm80_to_sm89INS1_16FlashAttnBwdSm80INS1_25CollectiveMainloopBwdSm80ILi2ELi2EN4cute5tupleIJNS5_1CILi128EEES8_NS7_ILi64EEEEEENS_10bfloat16_tEfNS_4arch4Sm80ELb0ELb1ELb1ELb0ELb1ELb0ELb0ELb0ELi2ELi4ELi4ELi4ELb0EEENS1_24CollectiveEpilogueBwdGQAISA_fSD_Li256ELb0ELb1EEENS1_19SingleTileSchedulerILb0ELb0ELb0ELi128EEEEEEEEEvNT_6ParamsE) ;  /* 0xffff8d4006007950 */ /* 0x000fea0003c3ffff */
        .type           $_ZN7cutlass13device_kernelIN5flash19enable_sm80_to_sm89INS1_16FlashAttnBwdSm80INS1_25CollectiveMainloopBwdSm80ILi2ELi2EN4cute5tupleIJNS5_1CILi128EEES8_NS7_ILi64EEEEEENS_10bfloat16_tEfNS_4arch4Sm80ELb0ELb1ELb1ELb0ELb1ELb0ELb0ELb0ELi2ELi4ELi4ELi4ELb0EEENS1_24CollectiveEpilogueBwdGQAISA_fSD_Li256ELb0ELb1EEENS1_19SingleTileSchedulerILb0ELb0ELb0ELi128EEEEEEEEEvNT_6ParamsE$_ZN4cute3eso3ESOILb1ELb0EJNS_14ComposedLayoutINS_7SwizzleILi3ELi3ELi3EEENS_1CILj0EEENS_6LayoutINS_5tupleIJNS8_IJNS5_ILi8EEENS5_ILi16EEEEEENS8_IJNS5_ILi64EEENS5_ILi1EEEEEEEEENS8_IJNS8_IJSC_NS5_ILi512EEEEEENS8_IJSD_NS5_ILi0EEEEEEEEEEEEENS_10ViewEngineINS_8smem_ptrIPN7cutlass10bfloat16_tEEEEEEEC2ERKSM_RKST_,@function
        .size           $_ZN7cutlass13device_kernelIN5flash19enable_sm80_to_sm89INS1_16FlashAttnBwdSm80INS1_25CollectiveMainloopBwdSm80ILi2ELi2EN4cute5tupleIJNS5_1CILi128EEES8_NS7_ILi64EEEEEENS_10bfloat16_tEfNS_4arch4Sm80ELb0ELb1ELb1ELb0ELb1ELb0ELb0ELb0ELi2ELi4ELi4ELi4ELb0EEENS1_24CollectiveEpilogueBwdGQAISA_fSD_Li256ELb0ELb1EEENS1_19SingleTileSchedulerILb0ELb0ELb0ELi128EEEEEEEEEvNT_6ParamsE$_ZN4cute3eso3ESOILb1ELb0EJNS_14ComposedLayoutINS_7SwizzleILi3ELi3ELi3EEENS_1CILj0EEENS_6LayoutINS_5tupleIJNS8_IJNS5_ILi8EEENS5_ILi16EEEEEENS8_IJNS5_ILi64EEENS5_ILi1EEEEEEEEENS8_IJNS8_IJSC_NS5_ILi512EEEEEENS8_IJSD_NS5_ILi0EEEEEEEEEEEEENS_10ViewEngineINS_8smem_ptrIPN7cutlass10bfloat16_tEEEEEEEC2ERKSM_RKST_,($_ZN7cutlass13device_kernelIN5flash19enable_sm80_to_sm89INS1_16FlashAttnBwdSm80INS1_25CollectiveMainloopBwdSm80ILi2ELi2EN4cute5tupleIJNS5_1CILi128EEES8_NS7_ILi64EEEEEENS_10bfloat16_tEfNS_4arch4Sm80ELb0ELb1ELb1ELb0ELb1ELb0ELb0ELb0ELi2ELi4ELi4ELi4ELb0EEENS1_24CollectiveEpilogueBwdGQAISA_fSD_Li256ELb0ELb1EEENS1_19SingleTileSchedulerILb0ELb0ELb0ELi128EEEEEEEEEvNT_6ParamsE$_ZN4cute3eso3ESOILb1ELb0EJNS_14ComposedLayoutINS_7SwizzleILi3ELi3ELi3EEENS_1CILj0EEENS_6LayoutINS_5tupleIJNS8_IJNS8_IJNS5_ILi4EEENS5_ILi8EEEEEENS8_IJNS5_ILi2EEENS5_ILi1EEEEEEEEENS8_IJNS8_IJSC_SC_EEESB_EEEEEENS8_IJNS8_IJNS8_IJNS5_ILi128EEESD_EEENS8_IJSA_NS5_ILi0EEEEEEEEENS8_IJNS8_IJNS5_ILi64EEENS5_ILi512EEEEEENS8_IJNS5_ILi16EEENS5_ILi1024EEEEEEEEEEEEEEEENS_10ViewEngineINS_8smem_ptrIPN7cutlass10bfloat16_tEEEEEEEC2ERKSX_RKS14_ - $_ZN7cutlass13device_kernelIN5flash19enable_sm80_to_sm89INS1_16FlashAttnBwdSm80INS1_25CollectiveMainloopBwdSm80ILi2ELi2EN4cute5tupleIJNS5_1CILi128EEES8_NS7_ILi64EEEEEENS_10bfloat16_tEfNS_4arch4Sm80ELb0ELb1ELb1ELb0ELb1ELb0ELb0ELb0ELi2ELi4ELi4ELi4ELb0EEENS1_24CollectiveEpilogueBwdGQAISA_fSD_Li256ELb0ELb1EEENS1_19SingleTileSchedulerILb0ELb0ELb0ELi128EEEEEEEEEvNT_6ParamsE$_ZN4cute3eso3ESOILb1ELb0EJNS_14ComposedLayoutINS_7SwizzleILi3ELi3ELi3EEENS_1CILj0EEENS_6LayoutINS_5tupleIJNS8_IJNS5_ILi8EEENS5_ILi16EEEEEENS8_IJNS5_ILi64EEENS5_ILi1EEEEEEEEENS8_IJNS8_IJSC_NS5_ILi512EEEEEENS8_IJSD_NS5_ILi0EEEEEEEEEEEEENS_10ViewEngineINS_8smem_ptrIPN7cutlass10bfloat16_tEEEEEEEC2ERKSM_RKST_)
$_ZN7cutlass13device_kernelIN5flash19enable_sm80_to_sm89INS1_16FlashAttnBwdSm80INS1_25CollectiveMainloopBwdSm80ILi2ELi2EN4cute5tupleIJNS5_1CILi128EEES8_NS7_ILi64EEEEEENS_10bfloat16_tEfNS_4arch4Sm80ELb0ELb1ELb1ELb0ELb1ELb0ELb0ELb0ELi2ELi4ELi4ELi4ELb0EEENS1_24CollectiveEpilogueBwdGQAISA_fSD_Li256ELb0ELb1EEENS1_19SingleTileSchedulerILb0ELb0ELb0ELi128EEEEEEEEEvNT_6ParamsE$_ZN4cute3eso3ESOILb1ELb0EJNS_14ComposedLayoutINS_7SwizzleILi3ELi3ELi3EEENS_1CILj0EEENS_6LayoutINS_5tupleIJNS8_IJNS5_ILi8EEENS5_ILi16EEEEEENS8_IJNS5_ILi64EEENS5_ILi1EEEEEEEEENS8_IJNS8_IJSC_NS5_ILi512EEEEEENS8_IJSD_NS5_ILi0EEEEEEEEEEEEENS_10ViewEngineINS_8smem_ptrIPN7cutlass10bfloat16_tEEEEEEEC2ERKSM_RKST_:
[----:B------:R-:W-:Y:S02]  /*72c0*/  IADD3 R4, R25, -c[0x0][0x20], RZ ;  /* 0x8000080019047a10 */ /* 0x000fe40007ffe0ff */
[----:B------:R-:W-:-:S03]  /*72d0*/  MOV R7, 0x0 ;  /* 0x0000000000077802 */ /* 0x000fc60000000f00 */
[----:B------:R1:W-:Y:S01]  /*72e0*/  STL.64 [R4], R2 ;  /* 0x0000000204007387 */ /* 0x0003e20000100a00 */
[----:B------:R-:W-:Y:S05]  /*72f0*/  RET.REL.NODEC R6 `(_ZN7cutlass13device_kernelIN5flash19enable_sm80_to_sm89INS1_16FlashAttnBwdSm80INS1_25CollectiveMainloopBwdSm80ILi2ELi2EN4cute5tupleIJNS5_1CILi128EEES8_NS7_ILi64EEEEEENS_10bfloat16_tEfNS_4arch4Sm80ELb0ELb1ELb1ELb0ELb1ELb0ELb0ELb0ELi2ELi4ELi4ELi4ELb0EEENS1_24CollectiveEpilogueBwdGQAISA_fSD_Li256ELb0ELb1EEENS1_19SingleTileSchedulerILb0ELb0ELb0ELi128EEEEEEEEEvNT_6ParamsE) ;  /* 0xffff8d0006007950 */ /* 0x000fea0003c3ffff */
        .type           $_ZN7cutlass13device_kernelIN5flash19enable_sm80_to_sm89INS1_16FlashAttnBwdSm80INS1_25CollectiveMainloopBwdSm80ILi2ELi2EN4cute5tupleIJNS5_1CILi128EEES8_NS7_ILi64EEEEEENS_10bfloat16_tEfNS_4arch4Sm80ELb0ELb1ELb1ELb0ELb1ELb0ELb0ELb0ELi2ELi4ELi4ELi4ELb0EEENS1_24CollectiveEpilogueBwdGQAISA_fSD_Li256ELb0ELb1EEENS1_19SingleTileSchedulerILb0ELb0ELb0ELi128EEEEEEEEEvNT_6ParamsE$_ZN4cute3eso3ESOILb1ELb0EJNS_14ComposedLayoutINS_7SwizzleILi3ELi3ELi3EEENS_1CILj0EEENS_6LayoutINS_5tupleIJNS8_IJNS8_IJNS5_ILi4EEENS5_ILi8EEEEEENS8_IJNS5_ILi2EEENS5_ILi1EEEEEEEEENS8_IJNS8_IJSC_SC_EEESB_EEEEEENS8_IJNS8_IJNS8_IJNS5_ILi128EEESD_EEENS8_IJSA_NS5_ILi0EEEEEEEEENS8_IJNS8_IJNS5_ILi64EEENS5_ILi512EEEEEENS8_IJNS5_ILi16EEENS5_ILi1024EEEEEEEEEEEEEEEENS_10ViewEngineINS_8smem_ptrIPN7cutlass10bfloat16_tEEEEEEEC2ERKSX_RKS14_,@function
        .size           $_ZN7cutlass13device_kernelIN5flash19enable_sm80_to_sm89INS1_16FlashAttnBwdSm80INS1_25CollectiveMainloopBwdSm80ILi2ELi2EN4cute5tupleIJNS5_1CILi128EEES8_NS7_ILi64EEEEEENS_10bfloat16_tEfNS_4arch4Sm80ELb0ELb1ELb1ELb0ELb1ELb0ELb0ELb0ELi2ELi4ELi4ELi4ELb0EEENS1_24CollectiveEpilogueBwdGQAISA_fSD_Li256ELb0ELb1EEENS1_19SingleTileSchedulerILb0ELb0ELb0ELi128EEEEEEEEEvNT_6ParamsE$_ZN4cute3eso3ESOILb1ELb0EJNS_14ComposedLayoutINS_7SwizzleILi3ELi3ELi3EEENS_1CILj0EEENS_6LayoutINS_5tupleIJNS8_IJNS8_IJNS5_ILi4EEENS5_ILi8EEEEEENS8_IJNS5_ILi2EEENS5_ILi1EEEEEEEEENS8_IJNS8_IJSC_SC_EEESB_EEEEEENS8_IJNS8_IJNS8_IJNS5_ILi128EEESD_EEENS8_IJSA_NS5_ILi0EEEEEEEEENS8_IJNS8_IJNS5_ILi64EEENS5_ILi512EEEEEENS8_IJNS5_ILi16EEENS5_ILi1024EEEEEEEEEEEEEEEENS_10ViewEngineINS_8smem_ptrIPN7cutlass10bfloat16_tEEEEEEEC2ERKSX_RKS14_,($_ZN7cutlass13device_kernelIN5flash19enable_sm80_to_sm89INS1_16FlashAttnBwdSm80INS1_25CollectiveMainloopBwdSm80ILi2ELi2EN4cute5tupleIJNS5_1CILi128EEES8_NS7_ILi64EEEEEENS_10bfloat16_tEfNS_4arch4Sm80ELb0ELb1ELb1ELb0ELb1ELb0ELb0ELb0ELi2ELi4ELi4ELi4ELb0EEENS1_24CollectiveEpilogueBwdGQAISA_fSD_Li256ELb0ELb1EEENS1_19SingleTileSchedulerILb0ELb0ELb0ELi128EEEEEEEEEvNT_6ParamsE$_ZN4cute3eso3ESOILb1ELb0EJNS_14ComposedLayoutINS_7SwizzleILi3ELi3ELi3EEENS_1CILj0EEENS_6LayoutINS_5tupleIJNS8_IJNS8_IJNS5_ILi4EEENS5_ILi8EEEEEENS8_IJS9_NS5_ILi1EEEEEEEEENS8_IJNS8_IJNS5_ILi2EEESF_SF_EEENS8_IJSF_S9_EEEEEEEEENS8_IJNS8_IJNS8_IJSF_NS5_ILi64EEEEEENS8_IJNS5_ILi1024EEENS5_ILi0EEEEEEEEENS8_IJNS8_IJSC_NS5_ILi512EEESA_EEENS8_IJNS5_ILi4096EEENS5_ILi16EEEEEEEEEEEEEEEENS_10ViewEngineINS_8smem_ptrIPN7cutlass10bfloat16_tEEEEEEEC2ERKSY_RKS15_ - $_ZN7cutlass13device_kernelIN5flash19enable_sm80_to_sm89INS1_16FlashAttnBwdSm80INS1_25CollectiveMainloopBwdSm80ILi2ELi2EN4cute5tupleIJNS5_1CILi128EEES8_NS7_ILi64EEEEEENS_10bfloat16_tEfNS_4arch4Sm80ELb0ELb1ELb1ELb0ELb1ELb0ELb0ELb0ELi2ELi4ELi4ELi4ELb0EEENS1_24CollectiveEpilogueBwdGQAISA_fSD_Li256ELb0ELb1EEENS1_19SingleTileSchedulerILb0ELb0ELb0ELi128EEEEEEEEEvNT_6ParamsE$_ZN4cute3eso3ESOILb1ELb0EJNS_14ComposedLayoutINS_7SwizzleILi3ELi3ELi3EEENS_1CILj0EEENS_6LayoutINS_5tupleIJNS8_IJNS8_IJNS5_ILi4EEENS5_ILi8EEEEEENS8_IJNS5_ILi2EEENS5_ILi1EEEEEEEEENS8_IJNS8_IJSC_SC_EEESB_EEEEEENS8_IJNS8_IJNS8_IJNS5_ILi128EEESD_EEENS8_IJSA_NS5_ILi0EEEEEEEEENS8_IJNS8_IJNS5_ILi64EEENS5_ILi512EEEEEENS8_IJNS5_ILi16EEENS5_ILi1024EEEEEEEEEEEEEEEENS_10ViewEngineINS_8smem_ptrIPN7cutlass10bfloat16_tEEEEEEEC2ERKSX_RKS14_)
$_ZN7cutlass13device_kernelIN5flash19enable_sm80_to_sm89INS1_16FlashAttnBwdSm80INS1_25CollectiveMainloopBwdSm80ILi2ELi2EN4cute5tupleIJNS5_1CILi128EEES8_NS7_ILi64EEEEEENS_10bfloat16_tEfNS_4arch4Sm80ELb0ELb1ELb1ELb0ELb1ELb0ELb0ELb0ELi2ELi4ELi4ELi4ELb0EEENS1_24CollectiveEpilogueBwdGQAISA_fSD_Li256ELb0ELb1EEENS1_19SingleTileSchedulerILb0ELb0ELb0ELi128EEEEEEEEEvNT_6ParamsE$_ZN4cute3eso3ESOILb1ELb0EJNS_14ComposedLayoutINS_7SwizzleILi3ELi3ELi3EEENS_1CILj0EEENS_6LayoutINS_5tupleIJNS8_IJNS8_IJNS5_ILi4EEENS5_ILi8EEEEEENS8_IJNS5_ILi2EEENS5_ILi1EEEEEEEEENS8_IJNS8_IJSC_SC_EEESB_EEEEEENS8_IJNS8_IJNS8_IJNS5_ILi128EEESD_EEENS8_IJSA_NS5_ILi0EEEEEEEEENS8_IJNS8_IJNS5_ILi64EEENS5_ILi512EEEEEENS8_IJNS5_ILi16EEENS5_ILi1024EEEEEEEEEEEEEEEENS_10ViewEngineINS_8smem_ptrIPN7cutlass10bfloat16_tEEEEEEEC2ERKSX_RKS14_:
[----:B------:R-:W-:Y:S02]  /*7300*/  IADD3 R4, R25, -c[0x0][0x20], RZ ;  /* 0x8000080019047a10 */ /* 0x000fe40007ffe0ff */
[----:B------:R-:W-:-:S03]  /*7310*/  MOV R7, 0x0 ;  /* 0x0000000000077802 */ /* 0x000fc60000000f00 */
[----:B------:R1:W-:Y:S01]  /*7320*/  STL.64 [R4], R2 ;  /* 0x0000000204007387 */ /* 0x0003e20000100a00 */
[----:B------:R-:W-:Y:S05]  /*7330*/  RET.REL.NODEC R6 `(_ZN7cutlass13device_kernelIN5flash19enable_sm80_to_sm89INS1_16FlashAttnBwdSm80INS1_25CollectiveMainloopBwdSm80ILi2ELi2EN4cute5tupleIJNS5_1CILi128EEES8_NS7_ILi64EEEEEENS_10bfloat16_tEfNS_4arch4Sm80ELb0ELb1ELb1ELb0ELb1ELb0ELb0ELb0ELi2ELi4ELi4ELi4ELb0EEENS1_24CollectiveEpilogueBwdGQAISA_fSD_Li256ELb0ELb1EEENS1_19SingleTileSchedulerILb0ELb0ELb0ELi128EEEEEEEEEvNT_6ParamsE) ;  /* 0xffff8cc006007950 */ /* 0x000fea0003c3ffff */
        .type           $_ZN7cutlass13device_kernelIN5flash19enable_sm80_to_sm89INS1_16FlashAttnBwdSm80INS1_25CollectiveMainloopBwdSm80ILi2ELi2EN4cute5tupleIJNS5_1CILi128EEES8_NS7_ILi64EEEEEENS_10bfloat16_tEfNS_4arch4Sm80ELb0ELb1ELb1ELb0ELb1ELb0ELb0ELb0ELi2ELi4ELi4ELi4ELb0EEENS1_24CollectiveEpilogueBwdGQAISA_fSD_Li256ELb0ELb1EEENS1_19SingleTileSchedulerILb0ELb0ELb0ELi128EEEEEEEEEvNT_6ParamsE$_ZN4cute3eso3ESOILb1ELb0EJNS_14ComposedLayoutINS_7SwizzleILi3ELi3ELi3EEENS_1CILj0EEENS_6LayoutINS_5tupleIJNS8_IJNS8_IJNS5_ILi4EEENS5_ILi8EEEEEENS8_IJS9_NS5_ILi1EEEEEEEEENS8_IJNS8_IJNS5_ILi2EEESF_SF_EEENS8_IJSF_S9_EEEEEEEEENS8_IJNS8_IJNS8_IJSF_NS5_ILi64EEEEEENS8_IJNS5_ILi1024EEENS5_ILi0EEEEEEEEENS8_IJNS8_IJSC_NS5_ILi512EEESA_EEENS8_IJNS5_ILi4096EEENS5_ILi16EEEEEEEEEEEEEEEENS_10ViewEngineINS_8smem_ptrIPN7cutlass10bfloat16_tEEEEEEEC2ERKSY_RKS15_,@function
        .size           $_ZN7cutlass13device_kernelIN5flash19enable_sm80_to_sm89INS1_16FlashAttnBwdSm80INS1_25CollectiveMainloopBwdSm80ILi2ELi2EN4cute5tupleIJNS5_1CILi128EEES8_NS7_ILi64EEEEEENS_10bfloat16_tEfNS_4arch4Sm80ELb0ELb1ELb1ELb0ELb1ELb0ELb0ELb0ELi2ELi4ELi4ELi4ELb0EEENS1_24CollectiveEpilogueBwdGQAISA_fSD_Li256ELb0ELb1EEENS1_19SingleTileSchedulerILb0ELb0ELb0ELi128EEEEEEEEEvNT_6ParamsE$_ZN4cute3eso3ESOILb1ELb0EJNS_14ComposedLayoutINS_7SwizzleILi3ELi3ELi3EEENS_1CILj0EEENS_6LayoutINS_5tupleIJNS8_IJNS8_IJNS5_ILi4EEENS5_ILi8EEEEEENS8_IJS9_NS5_ILi1EEEEEEEEENS8_IJNS8_IJNS5_ILi2EEESF_SF_EEENS8_IJSF_S9_EEEEEEEEENS8_IJNS8_IJNS8_IJSF_NS5_ILi64EEEEEENS8_IJNS5_ILi1024EEENS5_ILi0EEEEEEEEENS8_IJNS8_IJSC_NS5_ILi512EEESA_EEENS8_IJNS5_ILi4096EEENS5_ILi16EEEEEEEEEEEEEEEENS_10ViewEngineINS_8smem_ptrIPN7cutlass10bfloat16_tEEEEEEEC2ERKSY_RKS15_,($_ZN7cutlass13device_kernelIN5flash19enable_sm80_to_sm89INS1_16FlashAttnBwdSm80INS1_25CollectiveMainloopBwdSm80ILi2ELi2EN4cute5tupleIJNS5_1CILi128EEES8_NS7_ILi64EEEEEENS_10bfloat16_tEfNS_4arch4Sm80ELb0ELb1ELb1ELb0ELb1ELb0ELb0ELb0ELi2ELi4ELi4ELi4ELb0EEENS1_24CollectiveEpilogueBwdGQAISA_fSD_Li256ELb0ELb1EEENS1_19SingleTileSchedulerILb0ELb0ELb0ELi128EEEEEEEEEvNT_6ParamsE$_ZN4cute3eso3ESOILb1ELb0EJNS_1CILi0EEENS2_ILi1EEENS2_ILi512EEEiEEC2ERKS3_RKS4_RKS5_RKi - $_ZN7cutlass13device_kernelIN5flash19enable_sm80_to_sm89INS1_16FlashAttnBwdSm80INS1_25CollectiveMainloopBwdSm80ILi2ELi2EN4cute5tupleIJNS5_1CILi128EEES8_NS7_ILi64EEEEEENS_10bfloat16_tEfNS_4arch4Sm80ELb0ELb1ELb1ELb0ELb1ELb0ELb0ELb0ELi2ELi4ELi4ELi4ELb0EEENS1_24CollectiveEpilogueBwdGQAISA_fSD_Li256ELb0ELb1EEENS1_19SingleTileSchedulerILb0ELb0ELb0ELi128EEEEEEEEEvNT_6ParamsE$_ZN4cute3eso3ESOILb1ELb0EJNS_14ComposedLayoutINS_7SwizzleILi3ELi3ELi3EEENS_1CILj0EEENS_6LayoutINS_5tupleIJNS8_IJNS8_IJNS5_ILi4EEENS5_ILi8EEEEEENS8_IJS9_NS5_ILi1EEEEEEEEENS8_IJNS8_IJNS5_ILi2EEESF_SF_EEENS8_IJSF_S9_EEEEEEEEENS8_IJNS8_IJNS8_IJSF_NS5_ILi64EEEEEENS8_IJNS5_ILi1024EEENS5_ILi0EEEEEEEEENS8_IJNS8_IJSC_NS5_ILi512EEESA_EEENS8_IJNS5_ILi4096EEENS5_ILi16EEEEEEEEEEEEEEEENS_10ViewEngineINS_8smem_ptrIPN7cutlass10bfloat16_tEEEEEEEC2ERKSY_RKS15_)
$_ZN7cutlass13device_kernelIN5flash19enable_sm80_to_sm89INS1_16FlashAttnBwdSm80INS1_25CollectiveMainloopBwdSm80ILi2ELi2EN4cute5tupleIJNS5_1CILi128EEES8_NS7_ILi64EEEEEENS_10bfloat16_tEfNS_4arch4Sm80ELb0ELb1ELb1ELb0ELb1ELb0ELb0ELb0ELi2ELi4ELi4ELi4ELb0EEENS1_24CollectiveEpilogueBwdGQAISA_fSD_Li256ELb0ELb1EEENS1_19SingleTileSchedulerILb0ELb0ELb0ELi128EEEEEEEEEvNT_6ParamsE$_ZN4cute3eso3ESOILb1ELb0EJNS_14ComposedLayoutINS_7SwizzleILi3ELi3ELi3EEENS_1CILj0EEENS_6LayoutINS_5tupleIJNS8_IJNS8_IJNS5_ILi4EEENS5_ILi8EEEEEENS8_IJS9_NS5_ILi1EEEEEEEEENS8_IJNS8_IJNS5_ILi2EEESF_SF_EEENS8_IJSF_S9_EEEEEEEEENS8_IJNS8_IJNS8_IJSF_NS5_ILi64EEEEEENS8_IJNS5_ILi1024EEENS5_ILi0EEEEEEEEENS8_IJNS8_IJSC_NS5_ILi512EEESA_EEENS8_IJNS5_ILi4096EEENS5_ILi16EEEEEEEEEEEEEEEENS_10ViewEngineINS_8smem_ptrIPN7cutlass10bfloat16_tEEEEEEEC2ERKSY_RKS15_:
[----:B------:R-:W-:Y:S02]  /*7340*/  IADD3 R4, R25, -c[0x0][0x20], RZ ;  /* 0x8000080019047a10 */ /* 0x000fe40007ffe0ff */
[----:B------:R-:W-:-:S03]  /*7350*/  MOV R7, 0x0 ;  /* 0x0000000000077802 */ /* 0x000fc60000000f00 */
[----:B------:R1:W-:Y:S01]  /*7360*/  STL.64 [R4], R2 ;  /* 0x0000000204007387 */ /* 0x0003e20000100a00 */
[----:B------:R-:W-:Y:S05]  /*7370*/  RET.REL.NODEC R6 `(_ZN7cutlass13device_kernelIN5flash19enable_sm80_to_sm89INS1_16FlashAttnBwdSm80INS1_25CollectiveMainloopBwdSm80ILi2ELi2EN4cute5tupleIJNS5_1CILi128EEES8_NS7_ILi64EEEEEENS_10bfloat16_tEfNS_4arch4Sm80ELb0ELb1ELb1ELb0ELb1ELb0ELb0ELb0ELi2ELi4ELi4ELi4ELb0EEENS1_24CollectiveEpilogueBwdGQAISA_fSD_Li256ELb0ELb1EEENS1_19SingleTileSchedulerILb0ELb0ELb0ELi128EEEEEEEEEvNT_6ParamsE) ;  /* 0xffff8c8006007950 */ /* 0x000fea0003c3ffff */
        .type           $_ZN7cutlass13device_kernelIN5flash19enable_sm80_to_sm89INS1_16FlashAttnBwdSm80INS1_25CollectiveMainloopBwdSm80ILi2ELi2EN4cute5tupleIJNS5_1CILi128EEES8_NS7_ILi64EEEEEENS_10bfloat16_tEfNS_4arch4Sm80ELb0ELb1ELb1ELb0ELb1ELb0ELb0ELb0ELi2ELi4ELi4ELi4ELb0EEENS1_24CollectiveEpilogueBwdGQAISA_fSD_Li256ELb0ELb1EEENS1_19SingleTileSchedulerILb0ELb0ELb0ELi128EEEEEEEEEvNT_6ParamsE$_ZN4cute3eso3ESOILb1ELb0EJNS_1CILi0EEENS2_ILi1EEENS2_ILi512EEEiEEC2ERKS3_RKS4_RKS5_RKi,@function
        .size           $_ZN7cutlass13device_kernelIN5flash19enable_sm80_to_sm89INS1_16FlashAttnBwdSm80INS1_25CollectiveMainloopBwdSm80ILi2ELi2EN4cute5tupleIJNS5_1CILi128EEES8_NS7_ILi64EEEEEENS_10bfloat16_tEfNS_4arch4Sm80ELb0ELb1ELb1ELb0ELb1ELb0ELb0ELb0ELi2ELi4ELi4ELi4ELb0EEENS1_24CollectiveEpilogueBwdGQAISA_fSD_Li256ELb0ELb1EEENS1_19SingleTileSchedulerILb0ELb0ELb0ELi128EEEEEEEEEvNT_6ParamsE$_ZN4cute3eso3ESOILb1ELb0EJNS_1CILi0EEENS2_ILi1EEENS2_ILi512EEEiEEC2ERKS3_RKS4_RKS5_RKi,($_ZN7cutlass13device_kernelIN5flash19enable_sm80_to_sm89INS1_16FlashAttnBwdSm80INS1_25CollectiveMainloopBwdSm80ILi2ELi2EN4cute5tupleIJNS5_1CILi128EEES8_NS7_ILi64EEEEEENS_10bfloat16_tEfNS_4arch4Sm80ELb0ELb1ELb1ELb0ELb1ELb0ELb0ELb0ELi2ELi4ELi4ELi4ELb0EEENS1_24CollectiveEpilogueBwdGQAISA_fSD_Li256ELb0ELb1EEENS1_19SingleTileSchedulerILb0ELb0ELb0ELi128EEEEEEEEEvNT_6ParamsE$_ZN4cute3eso3ESOILb1ELb0EJNS_1CILi0EEENS2_ILi1EEENS2_ILi512EEEiNS2_ILi4096EEEiNS2_ILi8192EEEEEC2ERKS3_RKS4_RKS5_RKiRKS6_SG_RKS7_ - $_ZN7cutlass13device_kernelIN5flash19enable_sm80_to_sm89INS1_16FlashAttnBwdSm80INS1_25CollectiveMainloopBwdSm80ILi2ELi2EN4cute5tupleIJNS5_1CILi128EEES8_NS7_ILi64EEEEEENS_10bfloat16_tEfNS_4arch4Sm80ELb0ELb1ELb1ELb0ELb1ELb0ELb0ELb0ELi2ELi4ELi4ELi4ELb0EEENS1_24CollectiveEpilogueBwdGQAISA_fSD_Li256ELb0ELb1EEENS1_19SingleTileSchedulerILb0ELb0ELb0ELi128EEEEEEEEEvNT_6ParamsE$_ZN4cute3eso3ESOILb1ELb0EJNS_1CILi0EEENS2_ILi1EEENS2_ILi512EEEiEEC2ERKS3_RKS4_RKS5_RKi)
$_ZN7cutlass13device_kernelIN5flash19enable_sm80_to_sm89INS1_16FlashAttnBwdSm80INS1_25CollectiveMainloopBwdSm80ILi2ELi2EN4cute5tupleIJNS5_1CILi128EEES8_NS7_ILi64EEEEEENS_10bfloat16_tEfNS_4arch4Sm80ELb0ELb1ELb1ELb0ELb1ELb0ELb0ELb0ELi2ELi4ELi4ELi4ELb0EEENS1_24CollectiveEpilogueBwdGQAISA_fSD_Li256ELb0ELb1EEENS1_19SingleTileSchedulerILb0ELb0ELb0ELi128EEEEEEEEEvNT_6ParamsE$_ZN4cute3eso3ESOILb1ELb0EJNS_1CILi0EEENS2_ILi1EEENS2_ILi512EEEiEEC2ERKS3_RKS4_RKS5_RKi:
[----:B------:R-:W-:Y:S02]  /*7380*/  IADD3 R2, R2, -c[0x0][0x20], RZ ;  /* 0x8000080002027a10 */ /* 0x000fe40007ffe0ff */
[----:B------:R-:W-:-:S03]  /*7390*/  MOV R9, 0x0 ;  /* 0x0000000000097802 */ /* 0x000fc60000000f00 */
[----:B------:R1:W-:Y:S01]  /*73a0*/  STL [R2], R3 ;  /* 0x0000000302007387 */ /* 0x0003e20000100800 */
[----:B------:R-:W-:Y:S05]  /*73b0*/  RET.REL.NODEC R8 `(_ZN7cutlass13device_kernelIN5flash19enable_sm80_to_sm89INS1_16FlashAttnBwdSm80INS1_25CollectiveMainloopBwdSm80ILi2ELi2EN4cute5tupleIJNS5_1CILi128EEES8_NS7_ILi64EEEEEENS_10bfloat16_tEfNS_4arch4Sm80ELb0ELb1ELb1ELb0ELb1ELb0ELb0ELb0ELi2ELi4ELi4ELi4ELb0EEENS1_24CollectiveEpilogueBwdGQAISA_fSD_Li256ELb0ELb1EEENS1_19SingleTileSchedulerILb0ELb0ELb0ELi128EEEEEEEEEvNT_6ParamsE) ;  /* 0xffff8c4008007950 */ /* 0x000fea0003c3ffff */
        .type           $_ZN7cutlass13device_kernelIN5flash19enable_sm80_to_sm89INS1_16FlashAttnBwdSm80INS1_25CollectiveMainloopBwdSm80ILi2ELi2EN4cute5tupleIJNS5_1CILi128EEES8_NS7_ILi64EEEEEENS_10bfloat16_tEfNS_4arch4Sm80ELb0ELb1ELb1ELb0ELb1ELb0ELb0ELb0ELi2ELi4ELi4ELi4ELb0EEENS1_24CollectiveEpilogueBwdGQAISA_fSD_Li256ELb0ELb1EEENS1_19SingleTileSchedulerILb0ELb0ELb0ELi128EEEEEEEEEvNT_6ParamsE$_ZN4cute3eso3ESOILb1ELb0EJNS_1CILi0EEENS2_ILi1EEENS2_ILi512EEEiNS2_ILi4096EEEiNS2_ILi8192EEEEEC2ERKS3_RKS4_RKS5_RKiRKS6_SG_RKS7_,@function
        .size           $_ZN7cutlass13device_kernelIN5flash19enable_sm80_to_sm89INS1_16FlashAttnBwdSm80INS1_25CollectiveMainloopBwdSm80ILi2ELi2EN4cute5tupleIJNS5_1CILi128EEES8_NS7_ILi64EEEEEENS_10bfloat16_tEfNS_4arch4Sm80ELb0ELb1ELb1ELb0ELb1ELb0ELb0ELb0ELi2ELi4ELi4ELi4ELb0EEENS1_24CollectiveEpilogueBwdGQAISA_fSD_Li256ELb0ELb1EEENS1_19SingleTileSchedulerILb0ELb0ELb0ELi128EEEEEEEEEvNT_6ParamsE$_ZN4cute3eso3ESOILb1ELb0EJNS_1CILi0EEENS2_ILi1EEENS2_ILi512EEEiNS2_ILi4096EEEiNS2_ILi8192EEEEEC2ERKS3_RKS4_RKS5_RKiRKS6_SG_RKS7_,($_ZN7cutlass13device_kernelIN5flash19enable_sm80_to_sm89INS1_16FlashAttnBwdSm80INS1_25CollectiveMainloopBwdSm80ILi2ELi2EN4cute5tupleIJNS5_1CILi128EEES8_NS7_ILi64EEEEEENS_10bfloat16_tEfNS_4arch4Sm80ELb0ELb1ELb1ELb0ELb1ELb0ELb0ELb0ELi2ELi4ELi4ELi4ELb0EEENS1_24CollectiveEpilogueBwdGQAISA_fSD_Li256ELb0ELb1EEENS1_19SingleTileSchedulerILb0ELb0ELb0ELi128EEEEEEEEEvNT_6ParamsE$_ZN4cute3eso3ESOILb1ELb0EJNS_1CILi0EEENS_5tupleIJNS2_ILi1EEENS2_ILi256EEEiEEEEEC2ERKS3_RKS7_ - $_ZN7cutlass13device_kernelIN5flash19enable_sm80_to_sm89INS1_16FlashAttnBwdSm80INS1_25CollectiveMainloopBwdSm80ILi2ELi2EN4cute5tupleIJNS5_1CILi128EEES8_NS7_ILi64EEEEEENS_10bfloat16_tEfNS_4arch4Sm80ELb0ELb1ELb1ELb0ELb1ELb0ELb0ELb0ELi2ELi4ELi4ELi4ELb0EEENS1_24CollectiveEpilogueBwdGQAISA_fSD_Li256ELb0ELb1EEENS1_19SingleTileSchedulerILb0ELb0ELb0ELi128EEEEEEEEEvNT_6ParamsE$_ZN4cute3eso3ESOILb1ELb0EJNS_1CILi0EEENS2_ILi1EEENS2_ILi512EEEiNS2_ILi4096EEEiNS2_ILi8192EEEEEC2ERKS3_RKS4_RKS5_RKiRKS6_SG_RKS7_)
$_ZN7cutlass13device_kernelIN5flash19enable_sm80_to_sm89INS1_16FlashAttnBwdSm80INS1_25CollectiveMainloopBwdSm80ILi2ELi2EN4cute5tupleIJNS5_1CILi128EEES8_NS7_ILi64EEEEEENS_10bfloat16_tEfNS_4arch4Sm80ELb0ELb1ELb1ELb0ELb1ELb0ELb0ELb0ELi2ELi4ELi4ELi4ELb0EEENS1_24CollectiveEpilogueBwdGQAISA_fSD_Li256ELb0ELb1EEENS1_19SingleTileSchedulerILb0ELb0ELb0ELi128EEEEEEEEEvNT_6ParamsE$_ZN4cute3eso3ESOILb1ELb0EJNS_1CILi0EEENS2_ILi1EEENS2_ILi512EEEiNS2_ILi4096EEEiNS2_ILi8192EEEEEC2ERKS3_RKS4_RKS5_RKiRKS6_SG_RKS7_:
[----:B------:R-:W-:Y:S02]  /*73c0*/  IADD3 R3, R3, -c[0x0][0x20], RZ ;  /* 0x8000080003037a10 */ /* 0x000fe40007ffe0ff */
[----:B------:R-:W-:-:S03]  /*73d0*/  IADD3 R2, R58, -c[0x0][0x20], RZ ;  /* 0x800008003a027a10 */ /* 0x000fc60007ffe0ff */
[----:B------:R1:W-:Y:S04]  /*73e0*/  STL [R3], R10 ;  /* 0x0000000a03007387 */ /* 0x0003e80000100800 */
[----:B------:R-:W2:Y:S01]  /*73f0*/  LDL R2, [R2] ;  /* 0x0000000002027983 */ /* 0x000ea20000100800 */
[----:B------:R-:W-:-:S03]  /*7400*/  IMAD.MOV.U32 R9, RZ, RZ, 0x0 ;  /* 0x00000000ff097424 */ /* 0x000fc600078e00ff */
[----:B--2---:R1:W-:Y:S01]  /*7410*/  STL [R3+0x4], R2 ;  /* 0x0000040203007387 */ /* 0x0043e20000100800 */
[----:B------:R-:W-:Y:S05]  /*7420*/  RET.REL.NODEC R8 `(_ZN7cutlass13device_kernelIN5flash19enable_sm80_to_sm89INS1_16FlashAttnBwdSm80INS1_25CollectiveMainloopBwdSm80ILi2ELi2EN4cute5tupleIJNS5_1CILi128EEES8_NS7_ILi64EEEEEENS_10bfloat16_tEfNS_4arch4Sm80ELb0ELb1ELb1ELb0ELb1ELb0ELb0ELb0ELi2ELi4ELi4ELi4ELb0EEENS1_24CollectiveEpilogueBwdGQAISA_fSD_Li256ELb0ELb1EEENS1_19SingleTileSchedulerILb0ELb0ELb0ELi128EEEEEEEEEvNT_6ParamsE) ;  /* 0xffff8bd008007950 */ /* 0x000fea0003c3ffff */
        .type           $_ZN7cutlass13device_kernelIN5flash19enable_sm80_to_sm89INS1_16FlashAttnBwdSm80INS1_25CollectiveMainloopBwdSm80ILi2ELi2EN4cute5tupleIJNS5_1CILi128EEES8_NS7_ILi64EEEEEENS_10bfloat16_tEfNS_4arch4Sm80ELb0ELb1ELb1ELb0ELb1ELb0ELb0ELb0ELi2ELi4ELi4ELi4ELb0EEENS1_24CollectiveEpilogueBwdGQAISA_fSD_Li256ELb0ELb1EEENS1_19SingleTileSchedulerILb0ELb0ELb0ELi128EEEEEEEEEvNT_6ParamsE$_ZN4cute3eso3ESOILb1ELb0EJNS_1CILi0EEENS_5tupleIJNS2_ILi1EEENS2_ILi256EEEiEEEEEC2ERKS3_RKS7_,@function
        .size           $_ZN7cutlass13device_kernelIN5flash19enable_sm80_to_sm89INS1_16FlashAttnBwdSm80INS1_25CollectiveMainloopBwdSm80ILi2ELi2EN4cute5tupleIJNS5_1CILi128EEES8_NS7_ILi64EEEEEENS_10bfloat16_tEfNS_4arch4Sm80ELb0ELb1ELb1ELb0ELb1ELb0ELb0ELb0ELi2ELi4ELi4ELi4ELb0EEENS1_24CollectiveEpilogueBwdGQAISA_fSD_Li256ELb0ELb1EEENS1_19SingleTileSchedulerILb0ELb0ELb0ELi128EEEEEEEEEvNT_6ParamsE$_ZN4cute3eso3ESOILb1ELb0EJNS_1CILi0EEENS_5tupleIJNS2_ILi1EEENS2_ILi256EEEiEEEEEC2ERKS3_RKS7_,($_ZN7cutlass13device_kernelIN5flash19enable_sm80_to_sm89INS1_16FlashAttnBwdSm80INS1_25CollectiveMainloopBwdSm80ILi2ELi2EN4cute5tupleIJNS5_1CILi128EEES8_NS7_ILi64EEEEEENS_10bfloat16_tEfNS_4arch4Sm80ELb0ELb1ELb1ELb0ELb1ELb0ELb0ELb0ELi2ELi4ELi4ELi4ELb0EEENS1_24CollectiveEpilogueBwdGQAISA_fSD_Li256ELb0ELb1EEENS1_19SingleTileSchedulerILb0ELb0ELb0ELi128EEEEEEEEEvNT_6ParamsE$_ZN4cute3eso3ESOILb1ELb0EJNS_1CILi0EEEiEEC2ERKS3_RKi - $_ZN7cutlass13device_kernelIN5flash19enable_sm80_to_sm89INS1_16FlashAttnBwdSm80INS1_25CollectiveMainloopBwdSm80ILi2ELi2EN4cute5tupleIJNS5_1CILi128EEES8_NS7_ILi64EEEEEENS_10bfloat16_tEfNS_4arch4Sm80ELb0ELb1ELb1ELb0ELb1ELb0ELb0ELb0ELi2ELi4ELi4ELi4ELb0EEENS1_24CollectiveEpilogueBwdGQAISA_fSD_Li256ELb0ELb1EEENS1_19SingleTileSchedulerILb0ELb0ELb0ELi128EEEEEEEEEvNT_6ParamsE$_ZN4cute3eso3ESOILb1ELb0EJNS_1CILi0EEENS_5tupleIJNS2_ILi1EEENS2_ILi256EEEiEEEEEC2ERKS3_RKS7_)
$_ZN7cutlass13device_kernelIN5flash19enable_sm80_to_sm89INS1_16FlashAttnBwdSm80INS1_25CollectiveMainloopBwdSm80ILi2ELi2EN4cute5tupleIJNS5_1CILi128EEES8_NS7_ILi64EEEEEENS_10bfloat16_tEfNS_4arch4Sm80ELb0ELb1ELb1ELb0ELb1ELb0ELb0ELb0ELi2ELi4ELi4ELi4ELb0EEENS1_24CollectiveEpilogueBwdGQAISA_fSD_Li256ELb0ELb1EEENS1_19SingleTileSchedulerILb0ELb0ELb0ELi128EEEEEEEEEvNT_6ParamsE$_ZN4cute3eso3ESOILb1ELb0EJNS_1CILi0EEENS_5tupleIJNS2_ILi1EEENS2_ILi256EEEiEEEEEC2ERKS3_RKS7_:
[----:B------:R-:W-:Y:S02]  /*7430*/  IADD3 R3, R10, -c[0x0][0x20], RZ ;  /* 0x800008000a037a10 */ /* 0x000fe40007ffe0ff */
[----:B------:R-:W-:-:S03]  /*7440*/  MOV R5, 0x0 ;  /* 0x0000000000057802 */ /* 0x000fc60000000f00 */
[----:B------:R1:W-:Y:S01]  /*7450*/  STL [R3], R2 ;  /* 0x0000000203007387 */ /* 0x0003e20000100800 */
[----:B------:R-:W-:Y:S05]  /*7460*/  RET.REL.NODEC R4 `(_ZN7cutlass13device_kernelIN5flash19enable_sm80_to_sm89INS1_16FlashAttnBwdSm80INS1_25CollectiveMainloopBwdSm80ILi2ELi2EN4cute5tupleIJNS5_1CILi128EEES8_NS7_ILi64EEEEEENS_10bfloat16_tEfNS_4arch4Sm80ELb0ELb1ELb1ELb0ELb1ELb0ELb0ELb0ELi2ELi4ELi4ELi4ELb0EEENS1_24CollectiveEpilogueBwdGQAISA_fSD_Li256ELb0ELb1EEENS1_19SingleTileSchedulerILb0ELb0ELb0ELi128EEEEEEEEEvNT_6ParamsE) ;  /* 0xffff8b9004007950 */ /* 0x000fea0003c3ffff */
        .type           $_ZN7cutlass13device_kernelIN5flash19enable_sm80_to_sm89INS1_16FlashAttnBwdSm80INS1_25CollectiveMainloopBwdSm80ILi2ELi2EN4cute5tupleIJNS5_1CILi128EEES8_NS7_ILi64EEEEEENS_10bfloat16_tEfNS_4arch4Sm80ELb0ELb1ELb1ELb0ELb1ELb0ELb0ELb0ELi2ELi4ELi4ELi4ELb0EEENS1_24CollectiveEpilogueBwdGQAISA_fSD_Li256ELb0ELb1EEENS1_19SingleTileSchedulerILb0ELb0ELb0ELi128EEEEEEEEEvNT_6ParamsE$_ZN4cute3eso3ESOILb1ELb0EJNS_1CILi0EEEiEEC2ERKS3_RKi,@function
        .size           $_ZN7cutlass13device_kernelIN5flash19enable_sm80_to_sm89INS1_16FlashAttnBwdSm80INS1_25CollectiveMainloopBwdSm80ILi2ELi2EN4cute5tupleIJNS5_1CILi128EEES8_NS7_ILi64EEEEEENS_10bfloat16_tEfNS_4arch4Sm80ELb0ELb1ELb1ELb0ELb1ELb0ELb0ELb0ELi2ELi4ELi4ELi4ELb0EEENS1_24CollectiveEpilogueBwdGQAISA_fSD_Li256ELb0ELb1EEENS1_19SingleTileSchedulerILb0ELb0ELb0ELi128EEEEEEEEEvNT_6ParamsE$_ZN4cute3eso3ESOILb1ELb0EJNS_1CILi0EEEiEEC2ERKS3_RKi,($_ZN7cutlass13device_kernelIN5flash19enable_sm80_to_sm89INS1_16FlashAttnBwdSm80INS1_25CollectiveMainloopBwdSm80ILi2ELi2EN4cute5tupleIJNS5_1CILi128EEES8_NS7_ILi64EEEEEENS_10bfloat16_tEfNS_4arch4Sm80ELb0ELb1ELb1ELb0ELb1ELb0ELb0ELb0ELi2ELi4ELi4ELi4ELb0EEENS1_24CollectiveEpilogueBwdGQAISA_fSD_Li256ELb0ELb1EEENS1_19SingleTileSchedulerILb0ELb0ELb0ELi128EEEEEEEEEvNT_6ParamsE$_ZN4cute3eso3ESOILb1ELb0EJNS_1CILi0EEEiS3_EEC2ERKS3_RKiS6_ - $_ZN7cutlass13device_kernelIN5flash19enable_sm80_to_sm89INS1_16FlashAttnBwdSm80INS1_25CollectiveMainloopBwdSm80ILi2ELi2EN4cute5tupleIJNS5_1CILi128EEES8_NS7_ILi64EEEEEENS_10bfloat16_tEfNS_4arch4Sm80ELb0ELb1ELb1ELb0ELb1ELb0ELb0ELb0ELi2ELi4ELi4ELi4ELb0EEENS1_24CollectiveEpilogueBwdGQAISA_fSD_Li256ELb0ELb1EEENS1_19SingleTileSchedulerILb0ELb0ELb0ELi128EEEEEEEEEvNT_6ParamsE$_ZN4cute3eso3ESOILb1ELb0EJNS_1CILi0EEEiEEC2ERKS3_RKi)
$_ZN7cutlass13device_kernelIN5flash19enable_sm80_to_sm89INS1_16FlashAttnBwdSm80INS1_25CollectiveMainloopBwdSm80ILi2ELi2EN4cute5tupleIJNS5_1CILi128EEES8_NS7_ILi64EEEEEENS_10bfloat16_tEfNS_4arch4Sm80ELb0ELb1ELb1ELb0ELb1ELb0ELb0ELb0ELi2ELi4ELi4ELi4ELb0EEENS1_24CollectiveEpilogueBwdGQAISA_fSD_Li256ELb0ELb1EEENS1_19SingleTileSchedulerILb0ELb0ELb0ELi128EEEEEEEEEvNT_6ParamsE$_ZN4cute3eso3ESOILb1ELb0EJNS_1CILi0EEEiEEC2ERKS3_RKi:
[----:B------:R-:W-:Y:S01]  /*7470*/  IADD3 R2, R7, -c[0x0][0x20], RZ ;  /* 0x8000080007027a10 */ /* 0x000fe20007ffe0ff */
[----:B------:R-:W-:Y:S01]  /*7480*/  IMAD.MOV.U32 R10, RZ, RZ, R6 ;  /* 0x000000ffff0a7224 */ /* 0x000fe200078e0006 */
[----:B------:R-:W-:-:S03]  /*7490*/  MOV R11, 0x0 ;  /* 0x00000000000b7802 */ /* 0x000fc60000000f00 */
[----:B------:R1:W-:Y:S01]  /*74a0*/  STL [R2], R3 ;  /* 0x0000000302007387 */ /* 0x0003e20000100800 */
[----:B------:R-:W-:Y:S05]  /*74b0*/  RET.REL.NODEC R10 `(_ZN7cutlass13device_kernelIN5flash19enable_sm80_to_sm89INS1_16FlashAttnBwdSm80INS1_25CollectiveMainloopBwdSm80ILi2ELi2EN4cute5tupleIJNS5_1CILi128EEES8_NS7_ILi64EEEEEENS_10bfloat16_tEfNS_4arch4Sm80ELb0ELb1ELb1ELb0ELb1ELb0ELb0ELb0ELi2ELi4ELi4ELi4ELb0EEENS1_24CollectiveEpilogueBwdGQAISA_fSD_Li256ELb0ELb1EEENS1_19SingleTileSchedulerILb0ELb0ELb0ELi128EEEEEEEEEvNT_6ParamsE) ;  /* 0xffff8b400a007950 */ /* 0x000fea0003c3ffff */
        .type           $_ZN7cutlass13device_kernelIN5flash19enable_sm80_to_sm89INS1_16FlashAttnBwdSm80INS1_25CollectiveMainloopBwdSm80ILi2ELi2EN4cute5tupleIJNS5_1CILi128EEES8_NS7_ILi64EEEEEENS_10bfloat16_tEfNS_4arch4Sm80ELb0ELb1ELb1ELb0ELb1ELb0ELb0ELb0ELi2ELi4ELi4ELi4ELb0EEENS1_24CollectiveEpilogueBwdGQAISA_fSD_Li256ELb0ELb1EEENS1_19SingleTileSchedulerILb0ELb0ELb0ELi128EEEEEEEEEvNT_6ParamsE$_ZN4cute3eso3ESOILb1ELb0EJNS_1CILi0EEEiS3_EEC2ERKS3_RKiS6_,@function
        .size           $_ZN7cutlass13device_kernelIN5flash19enable_sm80_to_sm89INS1_16FlashAttnBwdSm80INS1_25CollectiveMainloopBwdSm80ILi2ELi2EN4cute5tupleIJNS5_1CILi128EEES8_NS7_ILi64EEEEEENS_10bfloat16_tEfNS_4arch4Sm80ELb0ELb1ELb1ELb0ELb1ELb0ELb0ELb0ELi2ELi4ELi4ELi4ELb0EEENS1_24CollectiveEpilogueBwdGQAISA_fSD_Li256ELb0ELb1EEENS1_19SingleTileSchedulerILb0ELb0ELb0ELi128EEEEEEEEEvNT_6ParamsE$_ZN4cute3eso3ESOILb1ELb0EJNS_1CILi0EEEiS3_EEC2ERKS3_RKiS6_,($_ZN7cutlass13device_kernelIN5flash19enable_sm80_to_sm89INS1_16FlashAttnBwdSm80INS1_25CollectiveMainloopBwdSm80ILi2ELi2EN4cute5tupleIJNS5_1CILi128EEES8_NS7_ILi64EEEEEENS_10bfloat16_tEfNS_4arch4Sm80ELb0ELb1ELb1ELb0ELb1ELb0ELb0ELb0ELi2ELi4ELi4ELi4ELb0EEENS1_24CollectiveEpilogueBwdGQAISA_fSD_Li256ELb0ELb1EEENS1_19SingleTileSchedulerILb0ELb0ELb0ELi128EEEEEEEEEvNT_6ParamsE$_ZN4cute3eso3ESOILb1ELb0EJNS_1CILi1024EEENS_5tupleIJiiEEEEEC2ERKS3_RKS5_ - $_ZN7cutlass13device_kernelIN5flash19enable_sm80_to_sm89INS1_16FlashAttnBwdSm80INS1_25CollectiveMainloopBwdSm80ILi2ELi2EN4cute5tupleIJNS5_1CILi128EEES8_NS7_ILi64EEEEEENS_10bfloat16_tEfNS_4arch4Sm80ELb0ELb1ELb1ELb0ELb1ELb0ELb0ELb0ELi2ELi4ELi4ELi4ELb0EEENS1_24CollectiveEpilogueBwdGQAISA_fSD_Li256ELb0ELb1EEENS1_19SingleTileSchedulerILb0ELb0ELb0ELi128EEEEEEEEEvNT_6ParamsE$_ZN4cute3eso3ESOILb1ELb0EJNS_1CILi0EEEiS3_EEC2ERKS3_RKiS6_)
$_ZN7cutlass13device_kernelIN5flash19enable_sm80_to_sm89INS1_16FlashAttnBwdSm80INS1_25CollectiveMainloopBwdSm80ILi2ELi2EN4cute5tupleIJNS5_1CILi128EEES8_NS7_ILi64EEEEEENS_10bfloat16_tEfNS_4arch4Sm80ELb0ELb1ELb1ELb0ELb1ELb0ELb0ELb0ELi2ELi4ELi4ELi4ELb0EEENS1_24CollectiveEpilogueBwdGQAISA_fSD_Li256ELb0ELb1EEENS1_19SingleTileSchedulerILb0ELb0ELb0ELi128EEEEEEEEEvNT_6ParamsE$_ZN4cute3eso3ESOILb1ELb0EJNS_1CILi0EEEiS3_EEC2ERKS3_RKiS6_:
[----:B------:R-:W-:Y:S01]  /*74c0*/  IADD3 R2, R83, -c[0x0][0x20], RZ ;  /* 0x8000080053027a10 */ /* 0x000fe20007ffe0ff */
[----:B------:R-:W-:Y:S01]  /*74d0*/  IMAD.MOV.U32 R4, RZ, RZ, R6 ;  /* 0x000000ffff047224 */ /* 0x000fe200078e0006 */
[----:B------:R-:W-:-:S03]  /*74e0*/  MOV R5, 0x0 ;  /* 0x0000000000057802 */ /* 0x000fc60000000f00 */
[----:B------:R1:W-:Y:S01]  /*74f0*/  STL [R2], R3 ;  /* 0x0000000302007387 */ /* 0x0003e20000100800 */
[----:B------:R-:W-:Y:S05]  /*7500*/  RET.REL.NODEC R4 `(_ZN7cutlass13device_kernelIN5flash19enable_sm80_to_sm89INS1_16FlashAttnBwdSm80INS1_25CollectiveMainloopBwdSm80ILi2ELi2EN4cute5tupleIJNS5_1CILi128EEES8_NS7_ILi64EEEEEENS_10bfloat16_tEfNS_4arch4Sm80ELb0ELb1ELb1ELb0ELb1ELb0ELb0ELb0ELi2ELi4ELi4ELi4ELb0EEENS1_24CollectiveEpilogueBwdGQAISA_fSD_Li256ELb0ELb1EEENS1_19SingleTileSchedulerILb0ELb0ELb0ELi128EEEEEEEEEvNT_6ParamsE) ;  /* 0xffff8af004007950 */ /* 0x000fea0003c3ffff */
        .type           $_ZN7cutlass13device_kernelIN5flash19enable_sm80_to_sm89INS1_16FlashAttnBwdSm80INS1_25CollectiveMainloopBwdSm80ILi2ELi2EN4cute5tupleIJNS5_1CILi128EEES8_NS7_ILi64EEEEEENS_10bfloat16_tEfNS_4arch4Sm80ELb0ELb1ELb1ELb0ELb1ELb0ELb0ELb0ELi2ELi4ELi4ELi4ELb0EEENS1_24CollectiveEpilogueBwdGQAISA_fSD_Li256ELb0ELb1EEENS1_19SingleTileSchedulerILb0ELb0ELb0ELi128EEEEEEEEEvNT_6ParamsE$_ZN4cute3eso3ESOILb1ELb0EJNS_1CILi1024EEENS_5tupleIJiiEEEEEC2ERKS3_RKS5_,@function
        .size           $_ZN7cutlass13device_kernelIN5flash19enable_sm80_to_sm89INS1_16FlashAttnBwdSm80INS1_25CollectiveMainloopBwdSm80ILi2ELi2EN4cute5tupleIJNS5_1CILi128EEES8_NS7_ILi64EEEEEENS_10bfloat16_tEfNS_4arch4Sm80ELb0ELb1ELb1ELb0ELb1ELb0ELb0ELb0ELi2ELi4ELi4ELi4ELb0EEENS1_24CollectiveEpilogueBwdGQAISA_fSD_Li256ELb0ELb1EEENS1_19SingleTileSchedulerILb0ELb0ELb0ELi128EEEEEEEEEvNT_6ParamsE$_ZN4cute3eso3ESOILb1ELb0EJNS_1CILi1024EEENS_5tupleIJiiEEEEEC2ERKS3_RKS5_,($_ZN7cutlass13device_kernelIN5flash19enable_sm80_to_sm89INS1_16FlashAttnBwdSm80INS1_25CollectiveMainloopBwdSm80ILi2ELi2EN4cute5tupleIJNS5_1CILi128EEES8_NS7_ILi64EEEEEENS_10bfloat16_tEfNS_4arch4Sm80ELb0ELb1ELb1ELb0ELb1ELb0ELb0ELb0ELi2ELi4ELi4ELi4ELb0EEENS1_24CollectiveEpilogueBwdGQAISA_fSD_Li256ELb0ELb1EEENS1_19SingleTileSchedulerILb0ELb0ELb0ELi128EEEEEEEEEvNT_6ParamsE$_ZN4cute3eso3ESOILb1ELb0EJNS_1CILi1024EEEiiEEC2ERKS3_RKiS8_ - $_ZN7cutlass13device_kernelIN5flash19enable_sm80_to_sm89INS1_16FlashAttnBwdSm80INS1_25CollectiveMainloopBwdSm80ILi2ELi2EN4cute5tupleIJNS5_1CILi128EEES8_NS7_ILi64EEEEEENS_10bfloat16_tEfNS_4arch4Sm80ELb0ELb1ELb1ELb0ELb1ELb0ELb0ELb0ELi2ELi4ELi4ELi4ELb0EEENS1_24CollectiveEpilogueBwdGQAISA_fSD_Li256ELb0ELb1EEENS1_19SingleTileSchedulerILb0ELb0ELb0ELi128EEEEEEEEEvNT_6ParamsE$_ZN4cute3eso3ESOILb1ELb0EJNS_1CILi1024EEENS_5tupleIJiiEEEEEC2ERKS3_RKS5_)
$_ZN7cutlass13device_kernelIN5flash19enable_sm80_to_sm89INS1_16FlashAttnBwdSm80INS1_25CollectiveMainloopBwdSm80ILi2ELi2EN4cute5tupleIJNS5_1CILi128EEES8_NS7_ILi64EEEEEENS_10bfloat16_tEfNS_4arch4Sm80ELb0ELb1ELb1ELb0ELb1ELb0ELb0ELb0ELi2ELi4ELi4ELi4ELb0EEENS1_24CollectiveEpilogueBwdGQAISA_fSD_Li256ELb0ELb1EEENS1_19SingleTileSchedulerILb0ELb0ELb0ELi128EEEEEEEEEvNT_6ParamsE$_ZN4cute3eso3ESOILb1ELb0EJNS_1CILi1024EEENS_5tupleIJiiEEEEEC2ERKS3_RKS5_:
[----:B------:R-:W-:Y:S02]  /*7510*/  IADD3 R2, R2, -c[0x0][0x20], RZ ;  /* 0x8000080002027a10 */ /* 0x000fe40007ffe0ff */
[----:B------:R-:W-:-:S03]  /*7520*/  MOV R7, 0x0 ;  /* 0x0000000000077802 */ /* 0x000fc60000000f00 */
[----:B------:R1:W-:Y:S04]  /*7530*/  STL [R2], R5 ;  /* 0x0000000502007387 */ /* 0x0003e80000100800 */
[----:B------:R1:W-:Y:S01]  /*7540*/  STL [R2+0x4], R3 ;  /* 0x0000040302007387 */ /* 0x0003e20000100800 */
[----:B------:R-:W-:Y:S05]  /*7550*/  RET.REL.NODEC R6 `(_ZN7cutlass13device_kernelIN5flash19enable_sm80_to_sm89INS1_16FlashAttnBwdSm80INS1_25CollectiveMainloopBwdSm80ILi2ELi2EN4cute5tupleIJNS5_1CILi128EEES8_NS7_ILi64EEEEEENS_10bfloat16_tEfNS_4arch4Sm80ELb0ELb1ELb1ELb0ELb1ELb0ELb0ELb0ELi2ELi4ELi4ELi4ELb0EEENS1_24CollectiveEpilogueBwdGQAISA_fSD_Li256ELb0ELb1EEENS1_19SingleTileSchedulerILb0ELb0ELb0ELi128EEEEEEEEEvNT_6ParamsE) ;  /* 0xffff8aa006007950 */ /* 0x000fea0003c3ffff */
        .type           $_ZN7cutlass13device_kernelIN5flash19enable_sm80_to_sm89INS1_16FlashAttnBwdSm80INS1_25CollectiveMainloopBwdSm80ILi2ELi2EN4cute5tupleIJNS5_1CILi128EEES8_NS7_ILi64EEEEEENS_10bfloat16_tEfNS_4arch4Sm80ELb0ELb1ELb1ELb0ELb1ELb0ELb0ELb0ELi2ELi4ELi4ELi4ELb0EEENS1_24CollectiveEpilogueBwdGQAISA_fSD_Li256ELb0ELb1EEENS1_19SingleTileSchedulerILb0ELb0ELb0ELi128EEEEEEEEEvNT_6ParamsE$_ZN4cute3eso3ESOILb1ELb0EJNS_1CILi1024EEEiiEEC2ERKS3_RKiS8_,@function
        .size           $_ZN7cutlass13device_kernelIN5flash19enable_sm80_to_sm89INS1_16FlashAttnBwdSm80INS1_25CollectiveMainloopBwdSm80ILi2ELi2EN4cute5tupleIJNS5_1CILi128EEES8_NS7_ILi64EEEEEENS_10bfloat16_tEfNS_4arch4Sm80ELb0ELb1ELb1ELb0ELb1ELb0ELb0ELb0ELi2ELi4ELi4ELi4ELb0EEENS1_24CollectiveEpilogueBwdGQAISA_fSD_Li256ELb0ELb1EEENS1_19SingleTileSchedulerILb0ELb0ELb0ELi128EEEEEEEEEvNT_6ParamsE$_ZN4cute3eso3ESOILb1ELb0EJNS_1CILi1024EEEiiEEC2ERKS3_RKiS8_,($_ZN7cutlass13device_kernelIN5flash19enable_sm80_to_sm89INS1_16FlashAttnBwdSm80INS1_25CollectiveMainloopBwdSm80ILi2ELi2EN4cute5tupleIJNS5_1CILi128EEES8_NS7_ILi64EEEEEENS_10bfloat16_tEfNS_4arch4Sm80ELb0ELb1ELb1ELb0ELb1ELb0ELb0ELb0ELi2ELi4ELi4ELi4ELb0EEENS1_24CollectiveEpilogueBwdGQAISA_fSD_Li256ELb0ELb1EEENS1_19SingleTileSchedulerILb0ELb0ELb0ELi128EEEEEEEEEvNT_6ParamsE$_ZN4cute3eso3ESOILb1ELb0EJNS_1CILi1EEENS2_ILi256EEEiEEC2ERKS3_RKS4_RKi - $_ZN7cutlass13device_kernelIN5flash19enable_sm80_to_sm89INS1_16FlashAttnBwdSm80INS1_25CollectiveMainloopBwdSm80ILi2ELi2EN4cute5tupleIJNS5_1CILi128EEES8_NS7_ILi64EEEEEENS_10bfloat16_tEfNS_4arch4Sm80ELb0ELb1ELb1ELb0ELb1ELb0ELb0ELb0ELi2ELi4ELi4ELi4ELb0EEENS1_24CollectiveEpilogueBwdGQAISA_fSD_Li256ELb0ELb1EEENS1_19SingleTileSchedulerILb0ELb0ELb0ELi128EEEEEEEEEvNT_6ParamsE$_ZN4cute3eso3ESOILb1ELb0EJNS_1CILi1024EEEiiEEC2ERKS3_RKiS8_)
$_ZN7cutlass13device_kernelIN5flash19enable_sm80_to_sm89INS1_16FlashAttnBwdSm80INS1_25CollectiveMainloopBwdSm80ILi2ELi2EN4cute5tupleIJNS5_1CILi128EEES8_NS7_ILi64EEEEEENS_10bfloat16_tEfNS_4arch4Sm80ELb0ELb1ELb1ELb0ELb1ELb0ELb0ELb0ELi2ELi4ELi4ELi4ELb0EEENS1_24CollectiveEpilogueBwdGQAISA_fSD_Li256ELb0ELb1EEENS1_19SingleTileSchedulerILb0ELb0ELb0ELi128EEEEEEEEEvNT_6ParamsE$_ZN4cute3eso3ESOILb1ELb0EJNS_1CILi1024EEEiiEEC2ERKS3_RKiS8_:
[----:B------:R-:W-:Y:S02]  /*7560*/  IADD3 R3, R3, -c[0x0][0x20], RZ ;  /* 0x8000080003037a10 */ /* 0x000fe40007ffe0ff */
[----:B------:R-:W-:-:S03]  /*7570*/  IADD3 R2, R2, -c[0x0][0x20], RZ ;  /* 0x8000080002027a10 */ /* 0x000fc60007ffe0ff */
[----:B------:R1:W-:Y:S04]  /*7580*/  STL [R3], R8 ;  /* 0x0000000803007387 */ /* 0x0003e80000100800 */
[----:B------:R-:W2:Y:S01]  /*7590*/  LDL R2, [R2] ;  /* 0x0000000002027983 */ /* 0x000ea20000100800 */
[----:B------:R-:W-:-:S03]  /*75a0*/  IMAD.MOV.U32 R7, RZ, RZ, 0x0 ;  /* 0x00000000ff077424 */ /* 0x000fc600078e00ff */
[----:B--2---:R1:W-:Y:S01]  /*75b0*/  STL [R3+0x4], R2 ;  /* 0x0000040203007387 */ /* 0x0043e20000100800 */
[----:B------:R-:W-:Y:S05]  /*75c0*/  RET.REL.NODEC R6 `(_ZN7cutlass13device_kernelIN5flash19enable_sm80_to_sm89INS1_16FlashAttnBwdSm80INS1_25CollectiveMainloopBwdSm80ILi2ELi2EN4cute5tupleIJNS5_1CILi128EEES8_NS7_ILi64EEEEEENS_10bfloat16_tEfNS_4arch4Sm80ELb0ELb1ELb1ELb0ELb1ELb0ELb0ELb0ELi2ELi4ELi4ELi4ELb0EEENS1_24CollectiveEpilogueBwdGQAISA_fSD_Li256ELb0ELb1EEENS1_19SingleTileSchedulerILb0ELb0ELb0ELi128EEEEEEEEEvNT_6ParamsE) ;  /* 0xffff8a3006007950 */ /* 0x000fea0003c3ffff */
        .type           $_ZN7cutlass13device_kernelIN5flash19enable_sm80_to_sm89INS1_16FlashAttnBwdSm80INS1_25CollectiveMainloopBwdSm80ILi2ELi2EN4cute5tupleIJNS5_1CILi128EEES8_NS7_ILi64EEEEEENS_10bfloat16_tEfNS_4arch4Sm80ELb0ELb1ELb1ELb0ELb1ELb0ELb0ELb0ELi2ELi4ELi4ELi4ELb0EEENS1_24CollectiveEpilogueBwdGQAISA_fSD_Li256ELb0ELb1EEENS1_19SingleTileSchedulerILb0ELb0ELb0ELi128EEEEEEEEEvNT_6ParamsE$_ZN4cute3eso3ESOILb1ELb0EJNS_1CILi1EEENS2_ILi256EEEiEEC2ERKS3_RKS4_RKi,@function
        .size           $_ZN7cutlass13device_kernelIN5flash19enable_sm80_to_sm89INS1_16FlashAttnBwdSm80INS1_25CollectiveMainloopBwdSm80ILi2ELi2EN4cute5tupleIJNS5_1CILi128EEES8_NS7_ILi64EEEEEENS_10bfloat16_tEfNS_4arch4Sm80ELb0ELb1ELb1ELb0ELb1ELb0ELb0ELb0ELi2ELi4ELi4ELi4ELb0EEENS1_24CollectiveEpilogueBwdGQAISA_fSD_Li256ELb0ELb1EEENS1_19SingleTileSchedulerILb0ELb0ELb0ELi128EEEEEEEEEvNT_6ParamsE$_ZN4cute3eso3ESOILb1ELb0EJNS_1CILi1EEENS2_ILi256EEEiEEC2ERKS3_RKS4_RKi,($_ZN7cutlass13device_kernelIN5flash19enable_sm80_to_sm89INS1_16FlashAttnBwdSm80INS1_25CollectiveMainloopBwdSm80ILi2ELi2EN4cute5tupleIJNS5_1CILi128EEES8_NS7_ILi64EEEEEENS_10bfloat16_tEfNS_4arch4Sm80ELb0ELb1ELb1ELb0ELb1ELb0ELb0ELb0ELi2ELi4ELi4ELi4ELb0EEENS1_24CollectiveEpilogueBwdGQAISA_fSD_Li256ELb0ELb1EEENS1_19SingleTileSchedulerILb0ELb0ELb0ELi128EEEEEEEEEvNT_6ParamsE$_ZN4cute3eso3ESOILb1ELb0EJNS_1CILi1EEENS2_ILi512EEEiEEC2ERKS3_RKS4_RKi - $_ZN7cutlass13device_kernelIN5flash19enable_sm80_to_sm89INS1_16FlashAttnBwdSm80INS1_25CollectiveMainloopBwdSm80ILi2ELi2EN4cute5tupleIJNS5_1CILi128EEES8_NS7_ILi64EEEEEENS_10bfloat16_tEfNS_4arch4Sm80ELb0ELb1ELb1ELb0ELb1ELb0ELb0ELb0ELi2ELi4ELi4ELi4ELb0EEENS1_24CollectiveEpilogueBwdGQAISA_fSD_Li256ELb0ELb1EEENS1_19SingleTileSchedulerILb0ELb0ELb0ELi128EEEEEEEEEvNT_6ParamsE$_ZN4cute3eso3ESOILb1ELb0EJNS_1CILi1EEENS2_ILi256EEEiEEC2ERKS3_RKS4_RKi)
$_ZN7cutlass13device_kernelIN5flash19enable_sm80_to_sm89INS1_16FlashAttnBwdSm80INS1_25CollectiveMainloopBwdSm80ILi2ELi2EN4cute5tupleIJNS5_1CILi128EEES8_NS7_ILi64EEEEEENS_10bfloat16_tEfNS_4arch4Sm80ELb0ELb1ELb1ELb0ELb1ELb0ELb0ELb0ELi2ELi4ELi4ELi4ELb0EEENS1_24CollectiveEpilogueBwdGQAISA_fSD_Li256ELb0ELb1EEENS1_19SingleTileSchedulerILb0ELb0ELb0ELi128EEEEEEEEEvNT_6ParamsE$_ZN4cute3eso3ESOILb1ELb0EJNS_1CILi1EEENS2_ILi256EEEiEEC2ERKS3_RKS4_RKi:
[----:B------:R-:W-:Y:S02]  /*75d0*/  IADD3 R37, R37, -c[0x0][0x20], RZ ;  /* 0x8000080025257a10 */ /* 0x000fe40007ffe0ff */
[----:B------:R-:W-:-:S03]  /*75e0*/  MOV R5, 0x0 ;  /* 0x0000000000057802 */ /* 0x000fc60000000f00 */
[----:B------:R1:W-:Y:S01]  /*75f0*/  STL [R37], R2 ;  /* 0x0000000225007387 */ /* 0x0003e20000100800 */
[----:B------:R-:W-:Y:S05]  /*7600*/  RET.REL.NODEC R4 `(_ZN7cutlass13device_kernelIN5flash19enable_sm80_to_sm89INS1_16FlashAttnBwdSm80INS1_25CollectiveMainloopBwdSm80ILi2ELi2EN4cute5tupleIJNS5_1CILi128EEES8_NS7_ILi64EEEEEENS_10bfloat16_tEfNS_4arch4Sm80ELb0ELb1ELb1ELb0ELb1ELb0ELb0ELb0ELi2ELi4ELi4ELi4ELb0EEENS1_24CollectiveEpilogueBwdGQAISA_fSD_Li256ELb0ELb1EEENS1_19SingleTileSchedulerILb0ELb0ELb0ELi128EEEEEEEEEvNT_6ParamsE) ;  /* 0xffff89f004007950 */ /* 0x000fea0003c3ffff */
        .type           $_ZN7cutlass13device_kernelIN5flash19enable_sm80_to_sm89INS1_16FlashAttnBwdSm80INS1_25CollectiveMainloopBwdSm80ILi2ELi2EN4cute5tupleIJNS5_1CILi128EEES8_NS7_ILi64EEEEEENS_10bfloat16_tEfNS_4arch4Sm80ELb0ELb1ELb1ELb0ELb1ELb0ELb0ELb0ELi2ELi4ELi4ELi4ELb0EEENS1_24CollectiveEpilogueBwdGQAISA_fSD_Li256ELb0ELb1EEENS1_19SingleTileSchedulerILb0ELb0ELb0ELi128EEEEEEEEEvNT_6ParamsE$_ZN4cute3eso3ESOILb1ELb0EJNS_1CILi1EEENS2_ILi512EEEiEEC2ERKS3_RKS4_RKi,@function
        .size           $_ZN7cutlass13device_kernelIN5flash19enable_sm80_to_sm89INS1_16FlashAttnBwdSm80INS1_25CollectiveMainloopBwdSm80ILi2ELi2EN4cute5tupleIJNS5_1CILi128EEES8_NS7_ILi64EEEEEENS_10bfloat16_tEfNS_4arch4Sm80ELb0ELb1ELb1ELb0ELb1ELb0ELb0ELb0ELi2ELi4ELi4ELi4ELb0EEENS1_24CollectiveEpilogueBwdGQAISA_fSD_Li256ELb0ELb1EEENS1_19SingleTileSchedulerILb0ELb0ELb0ELi128EEEEEEEEEvNT_6ParamsE$_ZN4cute3eso3ESOILb1ELb0EJNS_1CILi1EEENS2_ILi512EEEiEEC2ERKS3_RKS4_RKi,($_ZN7cutlass13device_kernelIN5flash19enable_sm80_to_sm89INS1_16FlashAttnBwdSm80INS1_25CollectiveMainloopBwdSm80ILi2ELi2EN4cute5tupleIJNS5_1CILi128EEES8_NS7_ILi64EEEEEENS_10bfloat16_tEfNS_4arch4Sm80ELb0ELb1ELb1ELb0ELb1ELb0ELb0ELb0ELi2ELi4ELi4ELi4ELb0EEENS1_24CollectiveEpilogueBwdGQAISA_fSD_Li256ELb0ELb1EEENS1_19SingleTileSchedulerILb0ELb0ELb0ELi128EEEEEEEEEvNT_6ParamsE$_ZN4cute3eso3ESOILb1ELb0EJNS_1CILi1EEENS2_ILi8EEEiiNS2_ILi64EEEiNS2_ILi144EEENS2_ILi288EEENS2_ILi512EEEEEC2ERKS3_RKS4_RKiSF_RKS5_SF_RKS6_RKS7_RKS8_ - $_ZN7cutlass13device_kernelIN5flash19enable_sm80_to_sm89INS1_16FlashAttnBwdSm80INS1_25CollectiveMainloopBwdSm80ILi2ELi2EN4cute5tupleIJNS5_1CILi128EEES8_NS7_ILi64EEEEEENS_10bfloat16_tEfNS_4arch4Sm80ELb0ELb1ELb1ELb0ELb1ELb0ELb0ELb0ELi2ELi4ELi4ELi4ELb0EEENS1_24CollectiveEpilogueBwdGQAISA_fSD_Li256ELb0ELb1EEENS1_19SingleTileSchedulerILb0ELb0ELb0ELi128EEEEEEEEEvNT_6ParamsE$_ZN4cute3eso3ESOILb1ELb0EJNS_1CILi1EEENS2_ILi512EEEiEEC2ERKS3_RKS4_RKi)
$_ZN7cutlass13device_kernelIN5flash19enable_sm80_to_sm89INS1_16FlashAttnBwdSm80INS1_25CollectiveMainloopBwdSm80ILi2ELi2EN4cute5tupleIJNS5_1CILi128EEES8_NS7_ILi64EEEEEENS_10bfloat16_tEfNS_4arch4Sm80ELb0ELb1ELb1ELb0ELb1ELb0ELb0ELb0ELi2ELi4ELi4ELi4ELb0EEENS1_24CollectiveEpilogueBwdGQAISA_fSD_Li256ELb0ELb1EEENS1_19SingleTileSchedulerILb0ELb0ELb0ELi128EEEEEEEEEvNT_6ParamsE$_ZN4cute3eso3ESOILb1ELb0EJNS_1CILi1EEENS2_ILi512EEEiEEC2ERKS3_RKS4_RKi:
[----:B------:R-:W-:Y:S01]  /*7610*/  IADD3 R92, R92, -c[0x0][0x20], RZ ;  /* 0x800008005c5c7a10 */ /* 0x000fe20007ffe0ff */
[----:B------:R-:W-:Y:S01]  /*7620*/  IMAD.MOV.U32 R4, RZ, RZ, R2 ;  /* 0x000000ffff047224 */ /* 0x000fe200078e0002 */
[----:B------:R-:W-:-:S03]  /*7630*/  MOV R5, 0x0 ;  /* 0x0000000000057802 */ /* 0x000fc60000000f00 */
[----:B------:R1:W-:Y:S01]  /*7640*/  STL [R92], R3 ;  /* 0x000000035c007387 */ /* 0x0003e20000100800 */
[----:B------:R-:W-:Y:S05]  /*7650*/  RET.REL.NODEC R4 `(_ZN7cutlass13device_kernelIN5flash19enable_sm80_to_sm89INS1_16FlashAttnBwdSm80INS1_25CollectiveMainloopBwdSm80ILi2ELi2EN4cute5tupleIJNS5_1CILi128EEES8_NS7_ILi64EEEEEENS_10bfloat16_tEfNS_4arch4Sm80ELb0ELb1ELb1ELb0ELb1ELb0ELb0ELb0ELi2ELi4ELi4ELi4ELb0EEENS1_24CollectiveEpilogueBwdGQAISA_fSD_Li256ELb0ELb1EEENS1_19SingleTileSchedulerILb0ELb0ELb0ELi128EEEEEEEEEvNT_6ParamsE) ;  /* 0xffff89a004007950 */ /* 0x000fea0003c3ffff */
        .type           $_ZN7cutlass13device_kernelIN5flash19enable_sm80_to_sm89INS1_16FlashAttnBwdSm80INS1_25CollectiveMainloopBwdSm80ILi2ELi2EN4cute5tupleIJNS5_1CILi128EEES8_NS7_ILi64EEEEEENS_10bfloat16_tEfNS_4arch4Sm80ELb0ELb1ELb1ELb0ELb1ELb0ELb0ELb0ELi2ELi4ELi4ELi4ELb0EEENS1_24CollectiveEpilogueBwdGQAISA_fSD_Li256ELb0ELb1EEENS1_19SingleTileSchedulerILb0ELb0ELb0ELi128EEEEEEEEEvNT_6ParamsE$_ZN4cute3eso3ESOILb1ELb0EJNS_1CILi1EEENS2_ILi8EEEiiNS2_ILi64EEEiNS2_ILi144EEENS2_ILi288EEENS2_ILi512EEEEEC2ERKS3_RKS4_RKiSF_RKS5_SF_RKS6_RKS7_RKS8_,@function
        .size           $_ZN7cutlass13device_kernelIN5flash19enable_sm80_to_sm89INS1_16FlashAttnBwdSm80INS1_25CollectiveMainloopBwdSm80ILi2ELi2EN4cute5tupleIJNS5_1CILi128EEES8_NS7_ILi64EEEEEENS_10bfloat16_tEfNS_4arch4Sm80ELb0ELb1ELb1ELb0ELb1ELb0ELb0ELb0ELi2ELi4ELi4ELi4ELb0EEENS1_24CollectiveEpilogueBwdGQAISA_fSD_Li256ELb0ELb1EEENS1_19SingleTileSchedulerILb0ELb0ELb0ELi128EEEEEEEEEvNT_6ParamsE$_ZN4cute3eso3ESOILb1ELb0EJNS_1CILi1EEENS2_ILi8EEEiiNS2_ILi64EEEiNS2_ILi144EEENS2_ILi288EEENS2_ILi512EEEEEC2ERKS3_RKS4_RKiSF_RKS5_SF_RKS6_RKS7_RKS8_,($_ZN7cutlass13device_kernelIN5flash19enable_sm80_to_sm89INS1_16FlashAttnBwdSm80INS1_25CollectiveMainloopBwdSm80ILi2ELi2EN4cute5tupleIJNS5_1CILi128EEES8_NS7_ILi64EEEEEENS_10bfloat16_tEfNS_4arch4Sm80ELb0ELb1ELb1ELb0ELb1ELb0ELb0ELb0ELi2ELi4ELi4ELi4ELb0EEENS1_24CollectiveEpilogueBwdGQAISA_fSD_Li256ELb0ELb1EEENS1_19SingleTileSchedulerILb0ELb0ELb0ELi128EEEEEEEEEvNT_6ParamsE$_ZN4cute3eso3ESOILb1ELb0EJNS_1CILi1EEENS_5tupleIJNS2_ILi8EEEiiEEENS2_ILi64EEENS4_IJiNS2_ILi144EEENS2_ILi288EEEEEENS2_ILi512EEEEEC2ERKS3_RKS6_RKS7_RKSA_RKSB_ - $_ZN7cutlass13device_kernelIN5flash19enable_sm80_to_sm89INS1_16FlashAttnBwdSm80INS1_25CollectiveMainloopBwdSm80ILi2ELi2EN4cute5tupleIJNS5_1CILi128EEES8_NS7_ILi64EEEEEENS_10bfloat16_tEfNS_4arch4Sm80ELb0ELb1ELb1ELb0ELb1ELb0ELb0ELb0ELi2ELi4ELi4ELi4ELb0EEENS1_24CollectiveEpilogueBwdGQAISA_fSD_Li256ELb0ELb1EEENS1_19SingleTileSchedulerILb0ELb0ELb0ELi128EEEEEEEEEvNT_6ParamsE$_ZN4cute3eso3ESOILb1ELb0EJNS_1CILi1EEENS2_ILi8EEEiiNS2_ILi64EEEiNS2_ILi144EEENS2_ILi288EEENS2_ILi512EEEEEC2ERKS3_RKS4_RKiSF_RKS5_SF_RKS6_RKS7_RKS8_)
$_ZN7cutlass13device_kernelIN5flash19enable_sm80_to_sm89INS1_16FlashAttnBwdSm80INS1_25CollectiveMainloopBwdSm80ILi2ELi2EN4cute5tupleIJNS5_1CILi128EEES8_NS7_ILi64EEEEEENS_10bfloat16_tEfNS_4arch4Sm80ELb0ELb1ELb1ELb0ELb1ELb0ELb0ELb0ELi2ELi4ELi4ELi4ELb0EEENS1_24CollectiveEpilogueBwdGQAISA_fSD_Li256ELb0ELb1EEENS1_19SingleTileSchedulerILb0ELb0ELb0ELi128EEEEEEEEEvNT_6ParamsE$_ZN4cute3eso3ESOILb1ELb0EJNS_1CILi1EEENS2_ILi8EEEiiNS2_ILi64EEEiNS2_ILi144EEENS2_ILi288EEENS2_ILi512EEEEEC2ERKS3_RKS4_RKiSF_RKS5_SF_RKS6_RKS7_RKS8_:
        /* <DEDUP_REMOVED lines=10> */
        .type           $_ZN7cutlass13device_kernelIN5flash19enable_sm80_to_sm89INS1_16FlashAttnBwdSm80INS1_25CollectiveMainloopBwdSm80ILi2ELi2EN4cute5tupleIJNS5_1CILi128EEES8_NS7_ILi64EEEEEENS_10bfloat16_tEfNS_4arch4Sm80ELb0ELb1ELb1ELb0ELb1ELb0ELb0ELb0ELi2ELi4ELi4ELi4ELb0EEENS1_24CollectiveEpilogueBwdGQAISA_fSD_Li256ELb0ELb1EEENS1_19SingleTileSchedulerILb0ELb0ELb0ELi128EEEEEEEEEvNT_6ParamsE$_ZN4cute3eso3ESOILb1ELb0EJNS_1CILi1EEENS_5tupleIJNS2_ILi8EEEiiEEENS2_ILi64EEENS4_IJiNS2_ILi144EEENS2_ILi288EEEEEENS2_ILi512EEEEEC2ERKS3_RKS6_RKS7_RKSA_RKSB_,@function
        .size           $_ZN7cutlass13device_kernelIN5flash19enable_sm80_to_sm89INS1_16FlashAttnBwdSm80INS1_25CollectiveMainloopBwdSm80ILi2ELi2EN4cute5tupleIJNS5_1CILi128EEES8_NS7_ILi64EEEEEENS_10bfloat16_tEfNS_4arch4Sm80ELb0ELb1ELb1ELb0ELb1ELb0ELb0ELb0ELi2ELi4ELi4ELi4ELb0EEENS1_24CollectiveEpilogueBwdGQAISA_fSD_Li256ELb0ELb1EEENS1_19SingleTileSchedulerILb0ELb0ELb0ELi128EEEEEEEEEvNT_6ParamsE$_ZN4cute3eso3ESOILb1ELb0EJNS_1CILi1EEENS_5tupleIJNS2_ILi8EEEiiEEENS2_ILi64EEENS4_IJiNS2_ILi144EEENS2_ILi288EEEEEENS2_ILi512EEEEEC2ERKS3_RKS6_RKS7_RKSA_RKSB_,($_ZN7cutlass13device_kernelIN5flash19enable_sm80_to_sm89INS1_16FlashAttnBwdSm80INS1_25CollectiveMainloopBwdSm80ILi2ELi2EN4cute5tupleIJNS5_1CILi128EEES8_NS7_ILi64EEEEEENS_10bfloat16_tEfNS_4arch4Sm80ELb0ELb1ELb1ELb0ELb1ELb0ELb0ELb0ELi2ELi4ELi4ELi4ELb0EEENS1_24CollectiveEpilogueBwdGQAISA_fSD_Li256ELb0ELb1EEENS1_19SingleTileSchedulerILb0ELb0ELb0ELi128EEEEEEEEEvNT_6ParamsE$_ZN4cute3eso3ESOILb1ELb0EJNS_1CILi1EEENS_5tupleIJiiiEEENS2_ILi64EEENS4_IJNS2_ILi72EEENS2_ILi144EEENS2_ILi288EEEEEENS2_ILi512EEEEEC2ERKS3_RKS5_RKS6_RKSA_RKSB_ - $_ZN7cutlass13device_kernelIN5flash19enable_sm80_to_sm89INS1_16FlashAttnBwdSm80INS1_25CollectiveMainloopBwdSm80ILi2ELi2EN4cute5tupleIJNS5_1CILi128EEES8_NS7_ILi64EEEEEENS_10bfloat16_tEfNS_4arch4Sm80ELb0ELb1ELb1ELb0ELb1ELb0ELb0ELb0ELi2ELi4ELi4ELi4ELb0EEENS1_24CollectiveEpilogueBwdGQAISA_fSD_Li256ELb0ELb1EEENS1_19SingleTileSchedulerILb0ELb0ELb0ELi128EEEEEEEEEvNT_6ParamsE$_ZN4cute3eso3ESOILb1ELb0EJNS_1CILi1EEENS_5tupleIJNS2_ILi8EEEiiEEENS2_ILi64EEENS4_IJiNS2_ILi144EEENS2_ILi288EEEEEENS2_ILi512EEEEEC2ERKS3_RKS6_RKS7_RKSA_RKSB_)
$_ZN7cutlass13device_kernelIN5flash19enable_sm80_to_sm89INS1_16FlashAttnBwdSm80INS1_25CollectiveMainloopBwdSm80ILi2ELi2EN4cute5tupleIJNS5_1CILi128EEES8_NS7_ILi64EEEEEENS_10bfloat16_tEfNS_4arch4Sm80ELb0ELb1ELb1ELb0ELb1ELb0ELb0ELb0ELi2ELi4ELi4ELi4ELb0EEENS1_24CollectiveEpilogueBwdGQAISA_fSD_Li256ELb0ELb1EEENS1_19SingleTileSchedulerILb0ELb0ELb0ELi128EEEEEEEEEvNT_6ParamsE$_ZN4cute3eso3ESOILb1ELb0EJNS_1CILi1EEENS_5tupleIJNS2_ILi8EEEiiEEENS2_ILi64EEENS4_IJiNS2_ILi144EEENS2_ILi288EEEEEENS2_ILi512EEEEEC2ERKS3_RKS6_RKS7_RKSA_RKSB_:
        /* <DEDUP_REMOVED lines=8> */
        .type           $_ZN7cutlass13device_kernelIN5flash19enable_sm80_to_sm89INS1_16FlashAttnBwdSm80INS1_25CollectiveMainloopBwdSm80ILi2ELi2EN4cute5tupleIJNS5_1CILi128EEES8_NS7_ILi64EEEEEENS_10bfloat16_tEfNS_4arch4Sm80ELb0ELb1ELb1ELb0ELb1ELb0ELb0ELb0ELi2ELi4ELi4ELi4ELb0EEENS1_24CollectiveEpilogueBwdGQAISA_fSD_Li256ELb0ELb1EEENS1_19SingleTileSchedulerILb0ELb0ELb0ELi128EEEEEEEEEvNT_6ParamsE$_ZN4cute3eso3ESOILb1ELb0EJNS_1CILi1EEENS_5tupleIJiiiEEENS2_ILi64EEENS4_IJNS2_ILi72EEENS2_ILi144EEENS2_ILi288EEEEEENS2_ILi512EEEEEC2ERKS3_RKS5_RKS6_RKSA_RKSB_,@function
        .size           $_ZN7cutlass13device_kernelIN5flash19enable_sm80_to_sm89INS1_16FlashAttnBwdSm80INS1_25CollectiveMainloopBwdSm80ILi2ELi2EN4cute5tupleIJNS5_1CILi128EEES8_NS7_ILi64EEEEEENS_10bfloat16_tEfNS_4arch4Sm80ELb0ELb1ELb1ELb0ELb1ELb0ELb0ELb0ELi2ELi4ELi4ELi4ELb0EEENS1_24CollectiveEpilogueBwdGQAISA_fSD_Li256ELb0ELb1EEENS1_19SingleTileSchedulerILb0ELb0ELb0ELi128EEEEEEEEEvNT_6ParamsE$_ZN4cute3eso3ESOILb1ELb0EJNS_1CILi1EEENS_5tupleIJiiiEEENS2_ILi64EEENS4_IJNS2_ILi72EEENS2_ILi144EEENS2_ILi288EEEEEENS2_ILi512EEEEEC2ERKS3_RKS5_RKS6_RKSA_RKSB_,($_ZN7cutlass13device_kernelIN5flash19enable_sm80_to_sm89INS1_16FlashAttnBwdSm80INS1_25CollectiveMainloopBwdSm80ILi2ELi2EN4cute5tupleIJNS5_1CILi128EEES8_NS7_ILi64EEEEEENS_10bfloat16_tEfNS_4arch4Sm80ELb0ELb1ELb1ELb0ELb1ELb0ELb0ELb0ELi2ELi4ELi4ELi4ELb0EEENS1_24CollectiveEpilogueBwdGQAISA_fSD_Li256ELb0ELb1EEENS1_19SingleTileSchedulerILb0ELb0ELb0ELi128EEEEEEEEEvNT_6ParamsE$_ZN4cute3eso3ESOILb1ELb0EJNS_1CILi1EEEiEEC2ERKS3_RKi - $_ZN7cutlass13device_kernelIN5flash19enable_sm80_to_sm89INS1_16FlashAttnBwdSm80INS1_25CollectiveMainloopBwdSm80ILi2ELi2EN4cute5tupleIJNS5_1CILi128EEES8_NS7_ILi64EEEEEENS_10bfloat16_tEfNS_4arch4Sm80ELb0ELb1ELb1ELb0ELb1ELb0ELb0ELb0ELi2ELi4ELi4ELi4ELb0EEENS1_24CollectiveEpilogueBwdGQAISA_fSD_Li256ELb0ELb1EEENS1_19SingleTileSchedulerILb0ELb0ELb0ELi128EEEEEEEEEvNT_6ParamsE$_ZN4cute3eso3ESOILb1ELb0EJNS_1CILi1EEENS_5tupleIJiiiEEENS2_ILi64EEENS4_IJNS2_ILi72EEENS2_ILi144EEENS2_ILi288EEEEEENS2_ILi512EEEEEC2ERKS3_RKS5_RKS6_RKSA_RKSB_)
$_ZN7cutlass13device_kernelIN5flash19enable_sm80_to_sm89INS1_16FlashAttnBwdSm80INS1_25CollectiveMainloopBwdSm80ILi2ELi2EN4cute5tupleIJNS5_1CILi128EEES8_NS7_ILi64EEEEEENS_10bfloat16_tEfNS_4arch4Sm80ELb0ELb1ELb1ELb0ELb1ELb0ELb0ELb0ELi2ELi4ELi4ELi4ELb0EEENS1_24CollectiveEpilogueBwdGQAISA_fSD_Li256ELb0ELb1EEENS1_19SingleTileSchedulerILb0ELb0ELb0ELi128EEEEEEEEEvNT_6ParamsE$_ZN4cute3eso3ESOILb1ELb0EJNS_1CILi1EEENS_5tupleIJiiiEEENS2_ILi64EEENS4_IJNS2_ILi72EEENS2_ILi144EEENS2_ILi288EEEEEENS2_ILi512EEEEEC2ERKS3_RKS5_RKS6_RKSA_RKSB_:
[----:B------:R-:W-:Y:S02]  /*7780*/  IADD3 R4, R4, -c[0x0][0x20], RZ ;  /* 0x8000080004047a10 */ /* 0x000fe40007ffe0ff */
[----:B------:R-:W-:-:S03]  /*7790*/  MOV R7, 0x0 ;  /* 0x0000000000077802 */ /* 0x000fc60000000f00 */
[----:B------:R1:W-:Y:S04]  /*77a0*/  STL [R4], R2 ;  /* 0x0000000204007387 */ /* 0x0003e80000100800 */
[----:B------:R1:W-:Y:S04]  /*77b0*/  STL [R4+0x4], R3 ;  /* 0x0000040304007387 */ /* 0x0003e80000100800 */
[----:B------:R1:W-:Y:S01]  /*77c0*/  STL [R4+0x8], R5 ;  /* 0x0000080504007387 */ /* 0x0003e20000100800 */
[----:B------:R-:W-:Y:S05]  /*77d0*/  RET.REL.NODEC R6 `(_ZN7cutlass13device_kernelIN5flash19enable_sm80_to_sm89INS1_16FlashAttnBwdSm80INS1_25CollectiveMainloopBwdSm80ILi2ELi2EN4cute5tupleIJNS5_1CILi128EEES8_NS7_ILi64EEEEEENS_10bfloat16_tEfNS_4arch4Sm80ELb0ELb1ELb1ELb0ELb1ELb0ELb0ELb0ELi2ELi4ELi4ELi4ELb0EEENS1_24CollectiveEpilogueBwdGQAISA_fSD_Li256ELb0ELb1EEENS1_19SingleTileSchedulerILb0ELb0ELb0ELi128EEEEEEEEEvNT_6ParamsE) ;  /* 0xffff882006007950 */ /* 0x000fea0003c3ffff */
        .type           $_ZN7cutlass13device_kernelIN5flash19enable_sm80_to_sm89INS1_16FlashAttnBwdSm80INS1_25CollectiveMainloopBwdSm80ILi2ELi2EN4cute5tupleIJNS5_1CILi128EEES8_NS7_ILi64EEEEEENS_10bfloat16_tEfNS_4arch4Sm80ELb0ELb1ELb1ELb0ELb1ELb0ELb0ELb0ELi2ELi4ELi4ELi4ELb0EEENS1_24CollectiveEpilogueBwdGQAISA_fSD_Li256ELb0ELb1EEENS1_19SingleTileSchedulerILb0ELb0ELb0ELi128EEEEEEEEEvNT_6ParamsE$_ZN4cute3eso3ESOILb1ELb0EJNS_1CILi1EEEiEEC2ERKS3_RKi,@function
        .size           $_ZN7cutlass13device_kernelIN5flash19enable_sm80_to_sm89INS1_16FlashAttnBwdSm80INS1_25CollectiveMainloopBwdSm80ILi2ELi2EN4cute5tupleIJNS5_1CILi128EEES8_NS7_ILi64EEEEEENS_10bfloat16_tEfNS_4arch4Sm80ELb0ELb1ELb1ELb0ELb1ELb0ELb0ELb0ELi2ELi4ELi4ELi4ELb0EEENS1_24CollectiveEpilogueBwdGQAISA_fSD_Li256ELb0ELb1EEENS1_19SingleTileSchedulerILb0ELb0ELb0ELi128EEEEEEEEEvNT_6ParamsE$_ZN4cute3eso3ESOILb1ELb0EJNS_1CILi1EEEiEEC2ERKS3_RKi,($_ZN7cutlass13device_kernelIN5flash19enable_sm80_to_sm89INS1_16FlashAttnBwdSm80INS1_25CollectiveMainloopBwdSm80ILi2ELi2EN4cute5tupleIJNS5_1CILi128EEES8_NS7_ILi64EEEEEENS_10bfloat16_tEfNS_4arch4Sm80ELb0ELb1ELb1ELb0ELb1ELb0ELb0ELb0ELi2ELi4ELi4ELi4ELb0EEENS1_24CollectiveEpilogueBwdGQAISA_fSD_Li256ELb0ELb1EEENS1_19SingleTileSchedulerILb0ELb0ELb0ELi128EEEEEEEEEvNT_6ParamsE$_ZN4cute3eso3ESOILb1ELb0EJNS_1CILi1EEEiiiNS2_ILi144EEENS2_ILi512EEEEEC2ERKS3_RKiSA_SA_RKS4_RKS5_ - $_ZN7cutlass13device_kernelIN5flash19enable_sm80_to_sm89INS1_16FlashAttnBwdSm80INS1_25CollectiveMainloopBwdSm80ILi2ELi2EN4cute5tupleIJNS5_1CILi128EEES8_NS7_ILi64EEEEEENS_10bfloat16_tEfNS_4arch4Sm80ELb0ELb1ELb1ELb0ELb1ELb0ELb0ELb0ELi2ELi4ELi4ELi4ELb0EEENS1_24CollectiveEpilogueBwdGQAISA_fSD_Li256ELb0ELb1EEENS1_19SingleTileSchedulerILb0ELb0ELb0ELi128EEEEEEEEEvNT_6ParamsE$_ZN4cute3eso3ESOILb1ELb0EJNS_1CILi1EEEiEEC2ERKS3_RKi)
$_ZN7cutlass13device_kernelIN5flash19enable_sm80_to_sm89INS1_16FlashAttnBwdSm80INS1_25CollectiveMainloopBwdSm80ILi2ELi2EN4cute5tupleIJNS5_1CILi128EEES8_NS7_ILi64EEEEEENS_10bfloat16_tEfNS_4arch4Sm80ELb0ELb1ELb1ELb0ELb1ELb0ELb0ELb0ELi2ELi4ELi4ELi4ELb0EEENS1_24CollectiveEpilogueBwdGQAISA_fSD_Li256ELb0ELb1EEENS1_19SingleTileSchedulerILb0ELb0ELb0ELi128EEEEEEEEEvNT_6ParamsE$_ZN4cute3eso3ESOILb1ELb0EJNS_1CILi1EEEiEEC2ERKS3_RKi:
[----:B------:R-:W-:Y:S02]  /*77e0*/  IADD3 R53, R53, -c[0x0][0x20], RZ ;  /* 0x8000080035357a10 */ /* 0x000fe40007ffe0ff */
[----:B------:R-:W-:-:S03]  /*77f0*/  MOV R5, 0x0 ;  /* 0x0000000000057802 */ /* 0x000fc60000000f00 */
[----:B------:R1:W-:Y:S01]  /*7800*/  STL [R53], R2 ;  /* 0x0000000235007387 */ /* 0x0003e20000100800 */
[----:B------:R-:W-:Y:S05]  /*7810*/  RET.REL.NODEC R4 `(_ZN7cutlass13device_kernelIN5flash19enable_sm80_to_sm89INS1_16FlashAttnBwdSm80INS1_25CollectiveMainloopBwdSm80ILi2ELi2EN4cute5tupleIJNS5_1CILi128EEES8_NS7_ILi64EEEEEENS_10bfloat16_tEfNS_4arch4Sm80ELb0ELb1ELb1ELb0ELb1ELb0ELb0ELb0ELi2ELi4ELi4ELi4ELb0EEENS1_24CollectiveEpilogueBwdGQAISA_fSD_Li256ELb0ELb1EEENS1_19SingleTileSchedulerILb0ELb0ELb0ELi128EEEEEEEEEvNT_6ParamsE) ;  /* 0xffff87e004007950 */ /* 0x000fea0003c3ffff */
        .type           $_ZN7cutlass13device_kernelIN5flash19enable_sm80_to_sm89INS1_16FlashAttnBwdSm80INS1_25CollectiveMainloopBwdSm80ILi2ELi2EN4cute5tupleIJNS5_1CILi128EEES8_NS7_ILi64EEEEEENS_10bfloat16_tEfNS_4arch4Sm80ELb0ELb1ELb1ELb0ELb1ELb0ELb0ELb0ELi2ELi4ELi4ELi4ELb0EEENS1_24CollectiveEpilogueBwdGQAISA_fSD_Li256ELb0ELb1EEENS1_19SingleTileSchedulerILb0ELb0ELb0ELi128EEEEEEEEEvNT_6ParamsE$_ZN4cute3eso3ESOILb1ELb0EJNS_1CILi1EEEiiiNS2_ILi144EEENS2_ILi512EEEEEC2ERKS3_RKiSA_SA_RKS4_RKS5_,@function
        .size           $_ZN7cutlass13device_kernelIN5flash19enable_sm80_to_sm89INS1_16FlashAttnBwdSm80INS1_25CollectiveMainloopBwdSm80ILi2ELi2EN4cute5tupleIJNS5_1CILi128EEES8_NS7_ILi64EEEEEENS_10bfloat16_tEfNS_4arch4Sm80ELb0ELb1ELb1ELb0ELb1ELb0ELb0ELb0ELi2ELi4ELi4ELi4ELb0EEENS1_24CollectiveEpilogueBwdGQAISA_fSD_Li256ELb0ELb1EEENS1_19SingleTileSchedulerILb0ELb0ELb0ELi128EEEEEEEEEvNT_6ParamsE$_ZN4cute3eso3ESOILb1ELb0EJNS_1CILi1EEEiiiNS2_ILi144EEENS2_ILi512EEEEEC2ERKS3_RKiSA_SA_RKS4_RKS5_,($_ZN7cutlass13device_kernelIN5flash19enable_sm80_to_sm89INS1_16FlashAttnBwdSm80INS1_25CollectiveMainloopBwdSm80ILi2ELi2EN4cute5tupleIJNS5_1CILi128EEES8_NS7_ILi64EEEEEENS_10bfloat16_tEfNS_4arch4Sm80ELb0ELb1ELb1ELb0ELb1ELb0ELb0ELb0ELi2ELi4ELi4ELi4ELb0EEENS1_24CollectiveEpilogueBwdGQAISA_fSD_Li256ELb0ELb1EEENS1_19SingleTileSchedulerILb0ELb0ELb0ELi128EEEEEEEEEvNT_6ParamsE$_ZN4cute3eso3ESOILb1ELb0EJNS_1CILi1EEEiiiNS2_ILi64EEENS2_ILi72EEENS2_ILi144EEENS2_ILi288EEENS2_ILi512EEEEEC2ERKS3_RKiSD_SD_RKS4_RKS5_RKS6_RKS7_RKS8_ - $_ZN7cutlass13device_kernelIN5flash19enable_sm80_to_sm89INS1_16FlashAttnBwdSm80INS1_25CollectiveMainloopBwdSm80ILi2ELi2EN4cute5tupleIJNS5_1CILi128EEES8_NS7_ILi64EEEEEENS_10bfloat16_tEfNS_4arch4Sm80ELb0ELb1ELb1ELb0ELb1ELb0ELb0ELb0ELi2ELi4ELi4ELi4ELb0EEENS1_24CollectiveEpilogueBwdGQAISA_fSD_Li256ELb0ELb1EEENS1_19SingleTileSchedulerILb0ELb0ELb0ELi128EEEEEEEEEvNT_6ParamsE$_ZN4cute3eso3ESOILb1ELb0EJNS_1CILi1EEEiiiNS2_ILi144EEENS2_ILi512EEEEEC2ERKS3_RKiSA_SA_RKS4_RKS5_)
$_ZN7cutlass13device_kernelIN5flash19enable_sm80_to_sm89INS1_16FlashAttnBwdSm80INS1_25CollectiveMainloopBwdSm80ILi2ELi2EN4cute5tupleIJNS5_1CILi128EEES8_NS7_ILi64EEEEEENS_10bfloat16_tEfNS_4arch4Sm80ELb0ELb1ELb1ELb0ELb1ELb0ELb0ELb0ELi2ELi4ELi4ELi4ELb0EEENS1_24CollectiveEpilogueBwdGQAISA_fSD_Li256ELb0ELb1EEENS1_19SingleTileSchedulerILb0ELb0ELb0ELi128EEEEEEEEEvNT_6ParamsE$_ZN4cute3eso3ESOILb1ELb0EJNS_1CILi1EEEiiiNS2_ILi144EEENS2_ILi512EEEEEC2ERKS3_RKiSA_SA_RKS4_RKS5_:
        /* <DEDUP_REMOVED lines=10> */
[----:B------:R-:W-:Y:S05]  /*78c0*/  RET.REL.NODEC R74 `(_ZN7cutlass13device_kernelIN5flash19enable_sm80_to_sm89INS1_16FlashAttnBwdSm80INS1_25CollectiveMainloopBwdSm80ILi2ELi2EN4cute5tupleIJNS5_1CILi128EEES8_NS7_ILi64EEEEEENS_10bfloat16_tEfNS_4arch4Sm80ELb0ELb1ELb1ELb0ELb1ELb0ELb0ELb0ELi2ELi4ELi4ELi4ELb0EEENS1_24CollectiveEpilogueBwdGQAISA_fSD_Li256ELb0ELb1EEENS1_19SingleTileSchedulerILb0ELb0ELb0ELi128EEEEEEEEEvNT_6ParamsE) ;  /* 0xffff87304a007950 */ /* 0x000fea0003c3ffff */
        .type           $_ZN7cutlass13device_kernelIN5flash19enable_sm80_to_sm89INS1_16FlashAttnBwdSm80INS1_25CollectiveMainloopBwdSm80ILi2ELi2EN4cute5tupleIJNS5_1CILi128EEES8_NS7_ILi64EEEEEENS_10bfloat16_tEfNS_4arch4Sm80ELb0ELb1ELb1ELb0ELb1ELb0ELb0ELb0ELi2ELi4ELi4ELi4ELb0EEENS1_24CollectiveEpilogueBwdGQAISA_fSD_Li256ELb0ELb1EEENS1_19SingleTileSchedulerILb0ELb0ELb0ELi128EEEEEEEEEvNT_6ParamsE$_ZN4cute3eso3ESOILb1ELb0EJNS_1CILi1EEEiiiNS2_ILi64EEENS2_ILi72EEENS2_ILi144EEENS2_ILi288EEENS2_ILi512EEEEEC2ERKS3_RKiSD_SD_RKS4_RKS5_RKS6_RKS7_RKS8_,@function
        .size           $_ZN7cutlass13device_kernelIN5flash19enable_sm80_to_sm89INS1_16FlashAttnBwdSm80INS1_25CollectiveMainloopBwdSm80ILi2ELi2EN4cute5tupleIJNS5_1CILi128EEES8_NS7_ILi64EEEEEENS_10bfloat16_tEfNS_4arch4Sm80ELb0ELb1ELb1ELb0ELb1ELb0ELb0ELb0ELi2ELi4ELi4ELi4ELb0EEENS1_24CollectiveEpilogueBwdGQAISA_fSD_Li256ELb0ELb1EEENS1_19SingleTileSchedulerILb0ELb0ELb0ELi128EEEEEEEEEvNT_6ParamsE$_ZN4cute3eso3ESOILb1ELb0EJNS_1CILi1EEEiiiNS2_ILi64EEENS2_ILi72EEENS2_ILi144EEENS2_ILi288EEENS2_ILi512EEEEEC2ERKS3_RKiSD_SD_RKS4_RKS5_RKS6_RKS7_RKS8_,($_ZN7cutlass13device_kernelIN5flash19enable_sm80_to_sm89INS1_16FlashAttnBwdSm80INS1_25CollectiveMainloopBwdSm80ILi2ELi2EN4cute5tupleIJNS5_1CILi128EEES8_NS7_ILi64EEEEEENS_10bfloat16_tEfNS_4arch4Sm80ELb0ELb1ELb1ELb0ELb1ELb0ELb0ELb0ELi2ELi4ELi4ELi4ELb0EEENS1_24CollectiveEpilogueBwdGQAISA_fSD_Li256ELb0ELb1EEENS1_19SingleTileSchedulerILb0ELb0ELb0ELi128EEEEEEEEEvNT_6ParamsE$_ZN4cute3eso3ESOILb1ELb0EJNS_1CILi1EEEiiiNS2_ILi72EEENS2_ILi512EEEEEC2ERKS3_RKiSA_SA_RKS4_RKS5_ - $_ZN7cutlass13device_kernelIN5flash19enable_sm80_to_sm89INS1_16FlashAttnBwdSm80INS1_25CollectiveMainloopBwdSm80ILi2ELi2EN4cute5tupleIJNS5_1CILi128EEES8_NS7_ILi64EEEEEENS_10bfloat16_tEfNS_4arch4Sm80ELb0ELb1ELb1ELb0ELb1ELb0ELb0ELb0ELi2ELi4ELi4ELi4ELb0EEENS1_24CollectiveEpilogueBwdGQAISA_fSD_Li256ELb0ELb1EEENS1_19SingleTileSchedulerILb0ELb0ELb0ELi128EEEEEEEEEvNT_6ParamsE$_ZN4cute3eso3ESOILb1ELb0EJNS_1CILi1EEEiiiNS2_ILi64EEENS2_ILi72EEENS2_ILi144EEENS2_ILi288EEENS2_ILi512EEEEEC2ERKS3_RKiSD_SD_RKS4_RKS5_RKS6_RKS7_RKS8_)
$_ZN7cutlass13device_kernelIN5flash19enable_sm80_to_sm89INS1_16FlashAttnBwdSm80INS1_25CollectiveMainloopBwdSm80ILi2ELi2EN4cute5tupleIJNS5_1CILi128EEES8_NS7_ILi64EEEEEENS_10bfloat16_tEfNS_4arch4Sm80ELb0ELb1ELb1ELb0ELb1ELb0ELb0ELb0ELi2ELi4ELi4ELi4ELb0EEENS1_24CollectiveEpilogueBwdGQAISA_fSD_Li256ELb0ELb1EEENS1_19SingleTileSchedulerILb0ELb0ELb0ELi128EEEEEEEEEvNT_6ParamsE$_ZN4cute3eso3ESOILb1ELb0EJNS_1CILi1EEEiiiNS2_ILi64EEENS2_ILi72EEENS2_ILi144EEENS2_ILi288EEENS2_ILi512EEEEEC2ERKS3_RKiSD_SD_RKS4_RKS5_RKS6_RKS7_RKS8_:
        /* <DEDUP_REMOVED lines=10> */
        .type           $_ZN7cutlass13device_kernelIN5flash19enable_sm80_to_sm89INS1_16FlashAttnBwdSm80INS1_25CollectiveMainloopBwdSm80ILi2ELi2EN4cute5tupleIJNS5_1CILi128EEES8_NS7_ILi64EEEEEENS_10bfloat16_tEfNS_4arch4Sm80ELb0ELb1ELb1ELb0ELb1ELb0ELb0ELb0ELi2ELi4ELi4ELi4ELb0EEENS1_24CollectiveEpilogueBwdGQAISA_fSD_Li256ELb0ELb1EEENS1_19SingleTileSchedulerILb0ELb0ELb0ELi128EEEEEEEEEvNT_6ParamsE$_ZN4cute3eso3ESOILb1ELb0EJNS_1CILi1EEEiiiNS2_ILi72EEENS2_ILi512EEEEEC2ERKS3_RKiSA_SA_RKS4_RKS5_,@function
        .size           $_ZN7cutlass13device_kernelIN5flash19enable_sm80_to_sm89INS1_16FlashAttnBwdSm80INS1_25CollectiveMainloopBwdSm80ILi2ELi2EN4cute5tupleIJNS5_1CILi128EEES8_NS7_ILi64EEEEEENS_10bfloat16_tEfNS_4arch4Sm80ELb0ELb1ELb1ELb0ELb1ELb0ELb0ELb0ELi2ELi4ELi4ELi4ELb0EEENS1_24CollectiveEpilogueBwdGQAISA_fSD_Li256ELb0ELb1EEENS1_19SingleTileSchedulerILb0ELb0ELb0ELi128EEEEEEEEEvNT_6ParamsE$_ZN4cute3eso3ESOILb1ELb0EJNS_1CILi1EEEiiiNS2_ILi72EEENS2_ILi512EEEEEC2ERKS3_RKiSA_SA_RKS4_RKS5_,($_ZN7cutlass13device_kernelIN5flash19enable_sm80_to_sm89INS1_16FlashAttnBwdSm80INS1_25CollectiveMainloopBwdSm80ILi2ELi2EN4cute5tupleIJNS5_1CILi128EEES8_NS7_ILi64EEEEEENS_10bfloat16_tEfNS_4arch4Sm80ELb0ELb1ELb1ELb0ELb1ELb0ELb0ELb0ELi2ELi4ELi4ELi4ELb0EEENS1_24CollectiveEpilogueBwdGQAISA_fSD_Li256ELb0ELb1EEENS1_19SingleTileSchedulerILb0ELb0ELb0ELi128EEEEEEEEEvNT_6ParamsE$_ZN4cute3eso3ESOILb1ELb0EJNS_1CILi2EEEiEEC2ERKS3_RKi - $_ZN7cutlass13device_kernelIN5flash19enable_sm80_to_sm89INS1_16FlashAttnBwdSm80INS1_25CollectiveMainloopBwdSm80ILi2ELi2EN4cute5tupleIJNS5_1CILi128EEES8_NS7_ILi64EEEEEENS_10bfloat16_tEfNS_4arch4Sm80ELb0ELb1ELb1ELb0ELb1ELb0ELb0ELb0ELi2ELi4ELi4ELi4ELb0EEENS1_24CollectiveEpilogueBwdGQAISA_fSD_Li256ELb0ELb1EEENS1_19SingleTileSchedulerILb0ELb0ELb0ELi128EEEEEEEEEvNT_6ParamsE$_ZN4cute3eso3ESOILb1ELb0EJNS_1CILi1EEEiiiNS2_ILi72EEENS2_ILi512EEEEEC2ERKS3_RKiSA_SA_RKS4_RKS5_)
$_ZN7cutlass13device_kernelIN5flash19enable_sm80_to_sm89INS1_16FlashAttnBwdSm80INS1_25CollectiveMainloopBwdSm80ILi2ELi2EN4cute5tupleIJNS5_1CILi128EEES8_NS7_ILi64EEEEEENS_10bfloat16_tEfNS_4arch4Sm80ELb0ELb1ELb1ELb0ELb1ELb0ELb0ELb0ELi2ELi4ELi4ELi4ELb0EEENS1_24CollectiveEpilogueBwdGQAISA_fSD_Li256ELb0ELb1EEENS1_19SingleTileSchedulerILb0ELb0ELb0ELi128EEEEEEEEEvNT_6ParamsE$_ZN4cute3eso3ESOILb1ELb0EJNS_1CILi1EEEiiiNS2_ILi72EEENS2_ILi512EEEEEC2ERKS3_RKiSA_SA_RKS4_RKS5_:
        /* <DEDUP_REMOVED lines=11> */
        .type           $_ZN7cutlass13device_kernelIN5flash19enable_sm80_to_sm89INS1_16FlashAttnBwdSm80INS1_25CollectiveMainloopBwdSm80ILi2ELi2EN4cute5tupleIJNS5_1CILi128EEES8_NS7_ILi64EEEEEENS_10bfloat16_tEfNS_4arch4Sm80ELb0ELb1ELb1ELb0ELb1ELb0ELb0ELb0ELi2ELi4ELi4ELi4ELb0EEENS1_24CollectiveEpilogueBwdGQAISA_fSD_Li256ELb0ELb1EEENS1_19SingleTileSchedulerILb0ELb0ELb0ELi128EEEEEEEEEvNT_6ParamsE$_ZN4cute3eso3ESOILb1ELb0EJNS_1CILi2EEEiEEC2ERKS3_RKi,@function
        .size           $_ZN7cutlass13device_kernelIN5flash19enable_sm80_to_sm89INS1_16FlashAttnBwdSm80INS1_25CollectiveMainloopBwdSm80ILi2ELi2EN4cute5tupleIJNS5_1CILi128EEES8_NS7_ILi64EEEEEENS_10bfloat16_tEfNS_4arch4Sm80ELb0ELb1ELb1ELb0ELb1ELb0ELb0ELb0ELi2ELi4ELi4ELi4ELb0EEENS1_24CollectiveEpilogueBwdGQAISA_fSD_Li256ELb0ELb1EEENS1_19SingleTileSchedulerILb0ELb0ELb0ELi128EEEEEEEEEvNT_6ParamsE$_ZN4cute3eso3ESOILb1ELb0EJNS_1CILi2EEEiEEC2ERKS3_RKi,($_ZN7cutlass13device_kernelIN5flash19enable_sm80_to_sm89INS1_16FlashAttnBwdSm80INS1_25CollectiveMainloopBwdSm80ILi2ELi2EN4cute5tupleIJNS5_1CILi128EEES8_NS7_ILi64EEEEEENS_10bfloat16_tEfNS_4arch4Sm80ELb0ELb1ELb1ELb0ELb1ELb0ELb0ELb0ELi2ELi4ELi4ELi4ELb0EEENS1_24CollectiveEpilogueBwdGQAISA_fSD_Li256ELb0ELb1EEENS1_19SingleTileSchedulerILb0ELb0ELb0ELi128EEEEEEEEEvNT_6ParamsE$_ZN4cute3eso3ESOILb1ELb0EJNS_1CILi4096EEENS_5tupleIJNS4_IJiiEEENS2_ILi8192EEEEEEEEC2ERKS3_RKS7_ - $_ZN7cutlass13device_kernelIN5flash19enable_sm80_to_sm89INS1_16FlashAttnBwdSm80INS1_25CollectiveMainloopBwdSm80ILi2ELi2EN4cute5tupleIJNS5_1CILi128EEES8_NS7_ILi64EEEEEENS_10bfloat16_tEfNS_4arch4Sm80ELb0ELb1ELb1ELb0ELb1ELb0ELb0ELb0ELi2ELi4ELi4ELi4ELb0EEENS1_24CollectiveEpilogueBwdGQAISA_fSD_Li256ELb0ELb1EEENS1_19SingleTileSchedulerILb0ELb0ELb0ELi128EEEEEEEEEvNT_6ParamsE$_ZN4cute3eso3ESOILb1ELb0EJNS_1CILi2EEEiEEC2ERKS3_RKi)
$_ZN7cutlass13device_kernelIN5flash19enable_sm80_to_sm89INS1_16FlashAttnBwdSm80INS1_25CollectiveMainloopBwdSm80ILi2ELi2EN4cute5tupleIJNS5_1CILi128EEES8_NS7_ILi64EEEEEENS_10bfloat16_tEfNS_4arch4Sm80ELb0ELb1ELb1ELb0ELb1ELb0ELb0ELb0ELi2ELi4ELi4ELi4ELb0EEENS1_24CollectiveEpilogueBwdGQAISA_fSD_Li256ELb0ELb1EEENS1_19SingleTileSchedulerILb0ELb0ELb0ELi128EEEEEEEEEvNT_6ParamsE$_ZN4cute3eso3ESOILb1ELb0EJNS_1CILi2EEEiEEC2ERKS3_RKi:
[----:B------:R-:W-:Y:S02]  /*7a20*/  IADD3 R2, R2, -c[0x0][0x20], RZ ;  /* 0x8000080002027a10 */ /* 0x000fe40007ffe0ff */
[----:B------:R-:W-:-:S03]  /*7a30*/  MOV R5, 0x0 ;  /* 0x0000000000057802 */ /* 0x000fc60000000f00 */
[----:B------:R1:W-:Y:S01]  /*7a40*/  STL [R2], R3 ;  /* 0x0000000302007387 */ /* 0x0003e20000100800 */
[----:B------:R-:W-:Y:S05]  /*7a50*/  RET.REL.NODEC R4 `(_ZN7cutlass13device_kernelIN5flash19enable_sm80_to_sm89INS1_16FlashAttnBwdSm80INS1_25CollectiveMainloopBwdSm80ILi2ELi2EN4cute5tupleIJNS5_1CILi128EEES8_NS7_ILi64EEEEEENS_10bfloat16_tEfNS_4arch4Sm80ELb0ELb1ELb1ELb0ELb1ELb0ELb0ELb0ELi2ELi4ELi4ELi4ELb0EEENS1_24CollectiveEpilogueBwdGQAISA_fSD_Li256ELb0ELb1EEENS1_19SingleTileSchedulerILb0ELb0ELb0ELi128EEEEEEEEEvNT_6ParamsE) ;  /* 0xffff85a004007950 */ /* 0x000fea0003c3ffff */
        .type           $_ZN7cutlass13device_kernelIN5flash19enable_sm80_to_sm89INS1_16FlashAttnBwdSm80INS1_25CollectiveMainloopBwdSm80ILi2ELi2EN4cute5tupleIJNS5_1CILi128EEES8_NS7_ILi64EEEEEENS_10bfloat16_tEfNS_4arch4Sm80ELb0ELb1ELb1ELb0ELb1ELb0ELb0ELb0ELi2ELi4ELi4ELi4ELb0EEENS1_24CollectiveEpilogueBwdGQAISA_fSD_Li256ELb0ELb1EEENS1_19SingleTileSchedulerILb0ELb0ELb0ELi128EEEEEEEEEvNT_6ParamsE$_ZN4cute3eso3ESOILb1ELb0EJNS_1CILi4096EEENS_5tupleIJNS4_IJiiEEENS2_ILi8192EEEEEEEEC2ERKS3_RKS7_,@function
        .size           $_ZN7cutlass13device_kernelIN5flash19enable_sm80_to_sm89INS1_16FlashAttnBwdSm80INS1_25CollectiveMainloopBwdSm80ILi2ELi2EN4cute5tupleIJNS5_1CILi128EEES8_NS7_ILi64EEEEEENS_10bfloat16_tEfNS_4arch4Sm80ELb0ELb1ELb1ELb0ELb1ELb0ELb0ELb0ELi2ELi4ELi4ELi4ELb0EEENS1_24CollectiveEpilogueBwdGQAISA_fSD_Li256ELb0ELb1EEENS1_19SingleTileSchedulerILb0ELb0ELb0ELi128EEEEEEEEEvNT_6ParamsE$_ZN4cute3eso3ESOILb1ELb0EJNS_1CILi4096EEENS_5tupleIJNS4_IJiiEEENS2_ILi8192EEEEEEEEC2ERKS3_RKS7_,($_ZN7cutlass13device_kernelIN5flash19enable_sm80_to_sm89INS1_16FlashAttnBwdSm80INS1_25CollectiveMainloopBwdSm80ILi2ELi2EN4cute5tupleIJNS5_1CILi128EEES8_NS7_ILi64EEEEEENS_10bfloat16_tEfNS_4arch4Sm80ELb0ELb1ELb1ELb0ELb1ELb0ELb0ELb0ELi2ELi4ELi4ELi4ELb0EEENS1_24CollectiveEpilogueBwdGQAISA_fSD_Li256ELb0ELb1EEENS1_19SingleTileSchedulerILb0ELb0ELb0ELi128EEEEEEEEEvNT_6ParamsE$_ZN4cute3eso3ESOILb1ELb0EJNS_1CILi4096EEENS_5tupleIJiiEEEEEC2ERKS3_RKS5_ - $_ZN7cutlass13device_kernelIN5flash19enable_sm80_to_sm89INS1_16FlashAttnBwdSm80INS1_25CollectiveMainloopBwdSm80ILi2ELi2EN4cute5tupleIJNS5_1CILi128EEES8_NS7_ILi64EEEEEENS_10bfloat16_tEfNS_4arch4Sm80ELb0ELb1ELb1ELb0ELb1ELb0ELb0ELb0ELi2ELi4ELi4ELi4ELb0EEENS1_24CollectiveEpilogueBwdGQAISA_fSD_Li256ELb0ELb1EEENS1_19SingleTileSchedulerILb0ELb0ELb0ELi128EEEEEEEEEvNT_6ParamsE$_ZN4cute3eso3ESOILb1ELb0EJNS_1CILi4096EEENS_5tupleIJNS4_IJiiEEENS2_ILi8192EEEEEEEEC2ERKS3_RKS7_)
$_ZN7cutlass13device_kernelIN5flash19enable_sm80_to_sm89INS1_16FlashAttnBwdSm80INS1_25CollectiveMainloopBwdSm80ILi2ELi2EN4cute5tupleIJNS5_1CILi128EEES8_NS7_ILi64EEEEEENS_10bfloat16_tEfNS_4arch4Sm80ELb0ELb1ELb1ELb0ELb1ELb0ELb0ELb0ELi2ELi4ELi4ELi4ELb0EEENS1_24CollectiveEpilogueBwdGQAISA_fSD_Li256ELb0ELb1EEENS1_19SingleTileSchedulerILb0ELb0ELb0ELi128EEEEEEEEEvNT_6ParamsE$_ZN4cute3eso3ESOILb1ELb0EJNS_1CILi4096EEENS_5tupleIJNS4_IJiiEEENS2_ILi8192EEEEEEEEC2ERKS3_RKS7_:
[----:B------:R-:W-:Y:S02]  /*7a60*/  IADD3 R2, R2, -c[0x0][0x20], RZ ;  /* 0x8000080002027a10 */ /* 0x000fe40007ffe0ff */
[----:B------:R-:W-:-:S03]  /*7a70*/  MOV R7, 0x0 ;  /* 0x0000000000077802 */ /* 0x000fc60000000f00 */
[----:B------:R1:W-:Y:S04]  /*7a80*/  STL [R2], R5 ;  /* 0x0000000502007387 */ /* 0x0003e80000100800 */
[----:B------:R1:W-:Y:S01]  /*7a90*/  STL [R2+0x4], R3 ;  /* 0x0000040302007387 */ /* 0x0003e20000100800 */
[----:B------:R-:W-:Y:S05]  /*7aa0*/  RET.REL.NODEC R6 `(_ZN7cutlass13device_kernelIN5flash19enable_sm80_to_sm89INS1_16FlashAttnBwdSm80INS1_25CollectiveMainloopBwdSm80ILi2ELi2EN4cute5tupleIJNS5_1CILi128EEES8_NS7_ILi64EEEEEENS_10bfloat16_tEfNS_4arch4Sm80ELb0ELb1ELb1ELb0ELb1ELb0ELb0ELb0ELi2ELi4ELi4ELi4ELb0EEENS1_24CollectiveEpilogueBwdGQAISA_fSD_Li256ELb0ELb1EEENS1_19SingleTileSchedulerILb0ELb0ELb0ELi128EEEEEEEEEvNT_6ParamsE) ;  /* 0xffff855006007950 */ /* 0x000fea0003c3ffff */
        .type           $_ZN7cutlass13device_kernelIN5flash19enable_sm80_to_sm89INS1_16FlashAttnBwdSm80INS1_25CollectiveMainloopBwdSm80ILi2ELi2EN4cute5tupleIJNS5_1CILi128EEES8_NS7_ILi64EEEEEENS_10bfloat16_tEfNS_4arch4Sm80ELb0ELb1ELb1ELb0ELb1ELb0ELb0ELb0ELi2ELi4ELi4ELi4ELb0EEENS1_24CollectiveEpilogueBwdGQAISA_fSD_Li256ELb0ELb1EEENS1_19SingleTileSchedulerILb0ELb0ELb0ELi128EEEEEEEEEvNT_6ParamsE$_ZN4cute3eso3ESOILb1ELb0EJNS_1CILi4096EEENS_5tupleIJiiEEEEEC2ERKS3_RKS5_,@function
        .size           $_ZN7cutlass13device_kernelIN5flash19enable_sm80_to_sm89INS1_16FlashAttnBwdSm80INS1_25CollectiveMainloopBwdSm80ILi2ELi2EN4cute5tupleIJNS5_1CILi128EEES8_NS7_ILi64EEEEEENS_10bfloat16_tEfNS_4arch4Sm80ELb0ELb1ELb1ELb0ELb1ELb0ELb0ELb0ELi2ELi4ELi4ELi4ELb0EEENS1_24CollectiveEpilogueBwdGQAISA_fSD_Li256ELb0ELb1EEENS1_19SingleTileSchedulerILb0ELb0ELb0ELi128EEEEEEEEEvNT_6ParamsE$_ZN4cute3eso3ESOILb1ELb0EJNS_1CILi4096EEENS_5tupleIJiiEEEEEC2ERKS3_RKS5_,($_ZN7cutlass13device_kernelIN5flash19enable_sm80_to_sm89INS1_16FlashAttnBwdSm80INS1_25CollectiveMainloopBwdSm80ILi2ELi2EN4cute5tupleIJNS5_1CILi128EEES8_NS7_ILi64EEEEEENS_10bfloat16_tEfNS_4arch4Sm80ELb0ELb1ELb1ELb0ELb1ELb0ELb0ELb0ELi2ELi4ELi4ELi4ELb0EEENS1_24CollectiveEpilogueBwdGQAISA_fSD_Li256ELb0ELb1EEENS1_19SingleTileSchedulerILb0ELb0ELb0ELi128EEEEEEEEEvNT_6ParamsE$_ZN4cute3eso3ESOILb1ELb0EJNS_1CILi4096EEEiiEEC2ERKS3_RKiS8_ - $_ZN7cutlass13device_kernelIN5flash19enable_sm80_to_sm89INS1_16FlashAttnBwdSm80INS1_25CollectiveMainloopBwdSm80ILi2ELi2EN4cute5tupleIJNS5_1CILi128EEES8_NS7_ILi64EEEEEENS_10bfloat16_tEfNS_4arch4Sm80ELb0ELb1ELb1ELb0ELb1ELb0ELb0ELb0ELi2ELi4ELi4ELi4ELb0EEENS1_24CollectiveEpilogueBwdGQAISA_fSD_Li256ELb0ELb1EEENS1_19SingleTileSchedulerILb0ELb0ELb0ELi128EEEEEEEEEvNT_6ParamsE$_ZN4cute3eso3ESOILb1ELb0EJNS_1CILi4096EEENS_5tupleIJiiEEEEEC2ERKS3_RKS5_)
$_ZN7cutlass13device_kernelIN5flash19enable_sm80_to_sm89INS1_16FlashAttnBwdSm80INS1_25CollectiveMainloopBwdSm80ILi2ELi2EN4cute5tupleIJNS5_1CILi128EEES8_NS7_ILi64EEEEEENS_10bfloat16_tEfNS_4arch4Sm80ELb0ELb1ELb1ELb0ELb1ELb0ELb0ELb0ELi2ELi4ELi4ELi4ELb0EEENS1_24CollectiveEpilogueBwdGQAISA_fSD_Li256ELb0ELb1EEENS1_19SingleTileSchedulerILb0ELb0ELb0ELi128EEEEEEEEEvNT_6ParamsE$_ZN4cute3eso3ESOILb1ELb0EJNS_1CILi4096EEENS_5tupleIJiiEEEEEC2ERKS3_RKS5_:
[----:B------:R-:W-:Y:S02]  /*7ab0*/  IADD3 R2, R2, -c[0x0][0x20], RZ ;  /* 0x8000080002027a10 */ /* 0x000fe40007ffe0ff */
[----:B------:R-:W-:-:S03]  /*7ac0*/  MOV R7, 0x0 ;  /* 0x0000000000077802 */ /* 0x000fc60000000f00 */
[----:B------:R1:W-:Y:S04]  /*7ad0*/  STL [R2], R5 ;  /* 0x0000000502007387 */ /* 0x0003e80000100800 */
[----:B------:R1:W-:Y:S01]  /*7ae0*/  STL [R2+0x4], R3 ;  /* 0x0000040302007387 */ /* 0x0003e20000100800 */
[----:B------:R-:W-:Y:S05]  /*7af0*/  RET.REL.NODEC R6 `(_ZN7cutlass13device_kernelIN5flash19enable_sm80_to_sm89INS1_16FlashAttnBwdSm80INS1_25CollectiveMainloopBwdSm80ILi2ELi2EN4cute5tupleIJNS5_1CILi128EEES8_NS7_ILi64EEEEEENS_10bfloat16_tEfNS_4arch4Sm80ELb0ELb1ELb1ELb0ELb1ELb0ELb0ELb0ELi2ELi4ELi4ELi4ELb0EEENS1_24CollectiveEpilogueBwdGQAISA_fSD_Li256ELb0ELb1EEENS1_19SingleTileSchedulerILb0ELb0ELb0ELi128EEEEEEEEEvNT_6ParamsE) ;  /* 0xffff850006007950 */ /* 0x000fea0003c3ffff */
        .type           $_ZN7cutlass13device_kernelIN5flash19enable_sm80_to_sm89INS1_16FlashAttnBwdSm80INS1_25CollectiveMainloopBwdSm80ILi2ELi2EN4cute5tupleIJNS5_1CILi128EEES8_NS7_ILi64EEEEEENS_10bfloat16_tEfNS_4arch4Sm80ELb0ELb1ELb1ELb0ELb1ELb0ELb0ELb0ELi2ELi4ELi4ELi4ELb0EEENS1_24CollectiveEpilogueBwdGQAISA_fSD_Li256ELb0ELb1EEENS1_19SingleTileSchedulerILb0ELb0ELb0ELi128EEEEEEEEEvNT_6ParamsE$_ZN4cute3eso3ESOILb1ELb0EJNS_1CILi4096EEEiiEEC2ERKS3_RKiS8_,@function
        .size           $_ZN7cutlass13device_kernelIN5flash19enable_sm80_to_sm89INS1_16FlashAttnBwdSm80INS1_25CollectiveMainloopBwdSm80ILi2ELi2EN4cute5tupleIJNS5_1CILi128EEES8_NS7_ILi64EEEEEENS_10bfloat16_tEfNS_4arch4Sm80ELb0ELb1ELb1ELb0ELb1ELb0ELb0ELb0ELi2ELi4ELi4ELi4ELb0EEENS1_24CollectiveEpilogueBwdGQAISA_fSD_Li256ELb0ELb1EEENS1_19SingleTileSchedulerILb0ELb0ELb0ELi128EEEEEEEEEvNT_6ParamsE$_ZN4cute3eso3ESOILb1ELb0EJNS_1CILi4096EEEiiEEC2ERKS3_RKiS8_,($_ZN7cutlass13device_kernelIN5flash19enable_sm80_to_sm89INS1_16FlashAttnBwdSm80INS1_25CollectiveMainloopBwdSm80ILi2ELi2EN4cute5tupleIJNS5_1CILi128EEES8_NS7_ILi64EEEEEENS_10bfloat16_tEfNS_4arch4Sm80ELb0ELb1ELb1ELb0ELb1ELb0ELb0ELb0ELi2ELi4ELi4ELi4ELb0EEENS1_24CollectiveEpilogueBwdGQAISA_fSD_Li256ELb0ELb1EEENS1_19SingleTileSchedulerILb0ELb0ELb0ELi128EEEEEEEEEvNT_6ParamsE$_ZN4cute3eso3ESOILb1ELb0EJNS_1CILi4096EEEiiNS2_ILi8192EEEEEC2ERKS3_RKiS9_RKS4_ - $_ZN7cutlass13device_kernelIN5flash19enable_sm80_to_sm89INS1_16FlashAttnBwdSm80INS1_25CollectiveMainloopBwdSm80ILi2ELi2EN4cute5tupleIJNS5_1CILi128EEES8_NS7_ILi64EEEEEENS_10bfloat16_tEfNS_4arch4Sm80ELb0ELb1ELb1ELb0ELb1ELb0ELb0ELb0ELi2ELi4ELi4ELi4ELb0EEENS1_24CollectiveEpilogueBwdGQAISA_fSD_Li256ELb0ELb1EEENS1_19SingleTileSchedulerILb0ELb0ELb0ELi128EEEEEEEEEvNT_6ParamsE$_ZN4cute3eso3ESOILb1ELb0EJNS_1CILi4096EEEiiEEC2ERKS3_RKiS8_)
$_ZN7cutlass13device_kernelIN5flash19enable_sm80_to_sm89INS1_16FlashAttnBwdSm80INS1_25CollectiveMainloopBwdSm80ILi2ELi2EN4cute5tupleIJNS5_1CILi128EEES8_NS7_ILi64EEEEEENS_10bfloat16_tEfNS_4arch4Sm80ELb0ELb1ELb1ELb0ELb1ELb0ELb0ELb0ELi2ELi4ELi4ELi4ELb0EEENS1_24CollectiveEpilogueBwdGQAISA_fSD_Li256ELb0ELb1EEENS1_19SingleTileSchedulerILb0ELb0ELb0ELi128EEEEEEEEEvNT_6ParamsE$_ZN4cute3eso3ESOILb1ELb0EJNS_1CILi4096EEEiiEEC2ERKS3_RKiS8_:
[----:B------:R-:W-:Y:S02]  /*7b00*/  IADD3 R3, R3, -c[0x0][0x20], RZ ;  /* 0x8000080003037a10 */ /* 0x000fe40007ffe0ff */
[----:B------:R-:W-:-:S03]  /*7b10*/  IADD3 R2, R2, -c[0x0][0x20], RZ ;  /* 0x8000080002027a10 */ /* 0x000fc60007ffe0ff */
[----:B------:R1:W-:Y:S04]  /*7b20*/  STL [R3], R8 ;  /* 0x0000000803007387 */ /* 0x0003e80000100800 */
[----:B------:R-:W2:Y:S01]  /*7b30*/  LDL R2, [R2] ;  /* 0x0000000002027983 */ /* 0x000ea20000100800 */
[----:B------:R-:W-:-:S03]  /*7b40*/  IMAD.MOV.U32 R7, RZ, RZ, 0x0 ;  /* 0x00000000ff077424 */ /* 0x000fc600078e00ff */
[----:B--2---:R1:W-:Y:S01]  /*7b50*/  STL [R3+0x4], R2 ;  /* 0x0000040203007387 */ /* 0x0043e20000100800 */
[----:B------:R-:W-:Y:S05]  /*7b60*/  RET.REL.NODEC R6 `(_ZN7cutlass13device_kernelIN5flash19enable_sm80_to_sm89INS1_16FlashAttnBwdSm80INS1_25CollectiveMainloopBwdSm80ILi2ELi2EN4cute5tupleIJNS5_1CILi128EEES8_NS7_ILi64EEEEEENS_10bfloat16_tEfNS_4arch4Sm80ELb0ELb1ELb1ELb0ELb1ELb0ELb0ELb0ELi2ELi4ELi4ELi4ELb0EEENS1_24CollectiveEpilogueBwdGQAISA_fSD_Li256ELb0ELb1EEENS1_19SingleTileSchedulerILb0ELb0ELb0ELi128EEEEEEEEEvNT_6ParamsE) ;  /* 0xffff849006007950 */ /* 0x000fea0003c3ffff */
        .type           $_ZN7cutlass13device_kernelIN5flash19enable_sm80_to_sm89INS1_16FlashAttnBwdSm80INS1_25CollectiveMainloopBwdSm80ILi2ELi2EN4cute5tupleIJNS5_1CILi128EEES8_NS7_ILi64EEEEEENS_10bfloat16_tEfNS_4arch4Sm80ELb0ELb1ELb1ELb0ELb1ELb0ELb0ELb0ELi2ELi4ELi4ELi4ELb0EEENS1_24CollectiveEpilogueBwdGQAISA_fSD_Li256ELb0ELb1EEENS1_19SingleTileSchedulerILb0ELb0ELb0ELi128EEEEEEEEEvNT_6ParamsE$_ZN4cute3eso3ESOILb1ELb0EJNS_1CILi4096EEEiiNS2_ILi8192EEEEEC2ERKS3_RKiS9_RKS4_,@function
        .size           $_ZN7cutlass13device_kernelIN5flash19enable_sm80_to_sm89INS1_16FlashAttnBwdSm80INS1_25CollectiveMainloopBwdSm80ILi2ELi2EN4cute5tupleIJNS5_1CILi128EEES8_NS7_ILi64EEEEEENS_10bfloat16_tEfNS_4arch4Sm80ELb0ELb1ELb1ELb0ELb1ELb0ELb0ELb0ELi2ELi4ELi4ELi4ELb0EEENS1_24CollectiveEpilogueBwdGQAISA_fSD_Li256ELb0ELb1EEENS1_19SingleTileSchedulerILb0ELb0ELb0ELi128EEEEEEEEEvNT_6ParamsE$_ZN4cute3eso3ESOILb1ELb0EJNS_1CILi4096EEEiiNS2_ILi8192EEEEEC2ERKS3_RKiS9_RKS4_,($_ZN7cutlass13device_kernelIN5flash19enable_sm80_to_sm89INS1_16FlashAttnBwdSm80INS1_25CollectiveMainloopBwdSm80ILi2ELi2EN4cute5tupleIJNS5_1CILi128EEES8_NS7_ILi64EEEEEENS_10bfloat16_tEfNS_4arch4Sm80ELb0ELb1ELb1ELb0ELb1ELb0ELb0ELb0ELi2ELi4ELi4ELi4ELb0EEENS1_24CollectiveEpilogueBwdGQAISA_fSD_Li256ELb0ELb1EEENS1_19SingleTileSchedulerILb0ELb0ELb0ELi128EEEEEEEEEvNT_6ParamsE$_ZN4cute3eso3ESOILb1ELb0EJNS_1CILi8EEEiiEEC2ERKS3_RKiS8_ - $_ZN7cutlass13device_kernelIN5flash19enable_sm80_to_sm89INS1_16FlashAttnBwdSm80INS1_25CollectiveMainloopBwdSm80ILi2ELi2EN4cute5tupleIJNS5_1CILi128EEES8_NS7_ILi64EEEEEENS_10bfloat16_tEfNS_4arch4Sm80ELb0ELb1ELb1ELb0ELb1ELb0ELb0ELb0ELi2ELi4ELi4ELi4ELb0EEENS1_24CollectiveEpilogueBwdGQAISA_fSD_Li256ELb0ELb1EEENS1_19SingleTileSchedulerILb0ELb0ELb0ELi128EEEEEEEEEvNT_6ParamsE$_ZN4cute3eso3ESOILb1ELb0EJNS_1CILi4096EEEiiNS2_ILi8192EEEEEC2ERKS3_RKiS9_RKS4_)
$_ZN7cutlass13device_kernelIN5flash19enable_sm80_to_sm89INS1_16FlashAttnBwdSm80INS1_25CollectiveMainloopBwdSm80ILi2ELi2EN4cute5tupleIJNS5_1CILi128EEES8_NS7_ILi64EEEEEENS_10bfloat16_tEfNS_4arch4Sm80ELb0ELb1ELb1ELb0ELb1ELb0ELb0ELb0ELi2ELi4ELi4ELi4ELb0EEENS1_24CollectiveEpilogueBwdGQAISA_fSD_Li256ELb0ELb1EEENS1_19SingleTileSchedulerILb0ELb0ELb0ELi128EEEEEEEEEvNT_6ParamsE$_ZN4cute3eso3ESOILb1ELb0EJNS_1CILi4096EEEiiNS2_ILi8192EEEEEC2ERKS3_RKiS9_RKS4_:
[----:B------:R-:W-:Y:S02]  /*7b70*/  IADD3 R3, R3, -c[0x0][0x20], RZ ;  /* 0x8000080003037a10 */ /* 0x000fe40007ffe0ff */
[----:B------:R-:W-:-:S03]  /*7b80*/  IADD3 R2, R2, -c[0x0][0x20], RZ ;  /* 0x8000080002027a10 */ /* 0x000fc60007ffe0ff */
[----:B------:R1:W-:Y:S04]  /*7b90*/  STL [R3], R8 ;  /* 0x0000000803007387 */ /* 0x0003e80000100800 */
[----:B------:R-:W2:Y:S01]  /*7ba0*/  LDL R2, [R2] ;  /* 0x0000000002027983 */ /* 0x000ea20000100800 */
[----:B------:R-:W-:-:S03]  /*7bb0*/  IMAD.MOV.U32 R7, RZ, RZ, 0x0 ;  /* 0x00000000ff077424 */ /* 0x000fc600078e00ff */
[----:B--2---:R1:W-:Y:S01]  /*7bc0*/  STL [R3+0x4], R2 ;  /* 0x0000040203007387 */ /* 0x0043e20000100800 */
[----:B------:R-:W-:Y:S05]  /*7bd0*/  RET.REL.NODEC R6 `(_ZN7cutlass13device_kernelIN5flash19enable_sm80_to_sm89INS1_16FlashAttnBwdSm80INS1_25CollectiveMainloopBwdSm80ILi2ELi2EN4cute5tupleIJNS5_1CILi128EEES8_NS7_ILi64EEEEEENS_10bfloat16_tEfNS_4arch4Sm80ELb0ELb1ELb1ELb0ELb1ELb0ELb0ELb0ELi2ELi4ELi4ELi4ELb0EEENS1_24CollectiveEpilogueBwdGQAISA_fSD_Li256ELb0ELb1EEENS1_19SingleTileSchedulerILb0ELb0ELb0ELi128EEEEEEEEEvNT_6ParamsE) ;  /* 0xffff842006007950 */ /* 0x000fea0003c3ffff */
        .type           $_ZN7cutlass13device_kernelIN5flash19enable_sm80_to_sm89INS1_16FlashAttnBwdSm80INS1_25CollectiveMainloopBwdSm80ILi2ELi2EN4cute5tupleIJNS5_1CILi128EEES8_NS7_ILi64EEEEEENS_10bfloat16_tEfNS_4arch4Sm80ELb0ELb1ELb1ELb0ELb1ELb0ELb0ELb0ELi2ELi4ELi4ELi4ELb0EEENS1_24CollectiveEpilogueBwdGQAISA_fSD_Li256ELb0ELb1EEENS1_19SingleTileSchedulerILb0ELb0ELb0ELi128EEEEEEEEEvNT_6ParamsE$_ZN4cute3eso3ESOILb1ELb0EJNS_1CILi8EEEiiEEC2ERKS3_RKiS8_,@function
        .size           $_ZN7cutlass13device_kernelIN5flash19enable_sm80_to_sm89INS1_16FlashAttnBwdSm80INS1_25CollectiveMainloopBwdSm80ILi2ELi2EN4cute5tupleIJNS5_1CILi128EEES8_NS7_ILi64EEEEEENS_10bfloat16_tEfNS_4arch4Sm80ELb0ELb1ELb1ELb0ELb1ELb0ELb0ELb0ELi2ELi4ELi4ELi4ELb0EEENS1_24CollectiveEpilogueBwdGQAISA_fSD_Li256ELb0ELb1EEENS1_19SingleTileSchedulerILb0ELb0ELb0ELi128EEEEEEEEEvNT_6ParamsE$_ZN4cute3eso3ESOILb1ELb0EJNS_1CILi8EEEiiEEC2ERKS3_RKiS8_,($_ZN7cutlass13device_kernelIN5flash19enable_sm80_to_sm89INS1_16FlashAttnBwdSm80INS1_25CollectiveMainloopBwdSm80ILi2ELi2EN4cute5tupleIJNS5_1CILi128EEES8_NS7_ILi64EEEEEENS_10bfloat16_tEfNS_4arch4Sm80ELb0ELb1ELb1ELb0ELb1ELb0ELb0ELb0ELi2ELi4ELi4ELi4ELb0EEENS1_24CollectiveEpilogueBwdGQAISA_fSD_Li256ELb0ELb1EEENS1_19SingleTileSchedulerILb0ELb0ELb0ELi128EEEEEEEEEvNT_6ParamsE$_ZN4cute3eso3ESOILb1ELb0EJNS_1CILi8EEEiiiNS2_ILi144EEENS2_ILi512EEEEEC2ERKS3_RKiSA_SA_RKS4_RKS5_ - $_ZN7cutlass13device_kernelIN5flash19enable_sm80_to_sm89INS1_16FlashAttnBwdSm80INS1_25CollectiveMainloopBwdSm80ILi2ELi2EN4cute5tupleIJNS5_1CILi128EEES8_NS7_ILi64EEEEEENS_10bfloat16_tEfNS_4arch4Sm80ELb0ELb1ELb1ELb0ELb1ELb0ELb0ELb0ELi2ELi4ELi4ELi4ELb0EEENS1_24CollectiveEpilogueBwdGQAISA_fSD_Li256ELb0ELb1EEENS1_19SingleTileSchedulerILb0ELb0ELb0ELi128EEEEEEEEEvNT_6ParamsE$_ZN4cute3eso3ESOILb1ELb0EJNS_1CILi8EEEiiEEC2ERKS3_RKiS8_)
$_ZN7cutlass13device_kernelIN5flash19enable_sm80_to_sm89INS1_16FlashAttnBwdSm80INS1_25CollectiveMainloopBwdSm80ILi2ELi2EN4cute5tupleIJNS5_1CILi128EEES8_NS7_ILi64EEEEEENS_10bfloat16_tEfNS_4arch4Sm80ELb0ELb1ELb1ELb0ELb1ELb0ELb0ELb0ELi2ELi4ELi4ELi4ELb0EEENS1_24CollectiveEpilogueBwdGQAISA_fSD_Li256ELb0ELb1EEENS1_19SingleTileSchedulerILb0ELb0ELb0ELi128EEEEEEEEEvNT_6ParamsE$_ZN4cute3eso3ESOILb1ELb0EJNS_1CILi8EEEiiEEC2ERKS3_RKiS8_:
[----:B------:R-:W-:Y:S02]  /*7be0*/  IADD3 R3, R62, -c[0x0][0x20], RZ ;  /* 0x800008003e037a10 */ /* 0x000fe40007ffe0ff */
[----:B------:R-:W-:-:S03]  /*7bf0*/  IADD3 R2, R61, -c[0x0][0x20], RZ ;  /* 0x800008003d027a10 */ /* 0x000fc60007ffe0ff */
[----:B------:R1:W-:Y:S04]  /*7c00*/  STL [R3], R6 ;  /* 0x0000000603007387 */ /* 0x0003e80000100800 */
[----:B------:R-:W2:Y:S01]  /*7c10*/  LDL R2, [R2] ;  /* 0x0000000002027983 */ /* 0x000ea20000100800 */
[----:B------:R-:W-:-:S03]  /*7c20*/  IMAD.MOV.U32 R5, RZ, RZ, 0x0 ;  /* 0x00000000ff057424 */ /* 0x000fc600078e00ff */
[----:B--2---:R1:W-:Y:S01]  /*7c30*/  STL [R3+0x4], R2 ;  /* 0x0000040203007387 */ /* 0x0043e20000100800 */
[----:B------:R-:W-:Y:S05]  /*7c40*/  RET.REL.NODEC R4 `(_ZN7cutlass13device_kernelIN5flash19enable_sm80_to_sm89INS1_16FlashAttnBwdSm80INS1_25CollectiveMainloopBwdSm80ILi2ELi2EN4cute5tupleIJNS5_1CILi128EEES8_NS7_ILi64EEEEEENS_10bfloat16_tEfNS_4arch4Sm80ELb0ELb1ELb1ELb0ELb1ELb0ELb0ELb0ELi2ELi4ELi4ELi4ELb0EEENS1_24CollectiveEpilogueBwdGQAISA_fSD_Li256ELb0ELb1EEENS1_19SingleTileSchedulerILb0ELb0ELb0ELi128EEEEEEEEEvNT_6ParamsE) ;  /* 0xffff83b004007950 */ /* 0x000fea0003c3ffff */
        .type           $_ZN7cutlass13device_kernelIN5flash19enable_sm80_to_sm89INS1_16FlashAttnBwdSm80INS1_25CollectiveMainloopBwdSm80ILi2ELi2EN4cute5tupleIJNS5_1CILi128EEES8_NS7_ILi64EEEEEENS_10bfloat16_tEfNS_4arch4Sm80ELb0ELb1ELb1ELb0ELb1ELb0ELb0ELb0ELi2ELi4ELi4ELi4ELb0EEENS1_24CollectiveEpilogueBwdGQAISA_fSD_Li256ELb0ELb1EEENS1_19SingleTileSchedulerILb0ELb0ELb0ELi128EEEEEEEEEvNT_6ParamsE$_ZN4cute3eso3ESOILb1ELb0EJNS_1CILi8EEEiiiNS2_ILi144EEENS2_ILi512EEEEEC2ERKS3_RKiSA_SA_RKS4_RKS5_,@function
        .size           $_ZN7cutlass13device_kernelIN5flash19enable_sm80_to_sm89INS1_16FlashAttnBwdSm80INS1_25CollectiveMainloopBwdSm80ILi2ELi2EN4cute5tupleIJNS5_1CILi128EEES8_NS7_ILi64EEEEEENS_10bfloat16_tEfNS_4arch4Sm80ELb0ELb1ELb1ELb0ELb1ELb0ELb0ELb0ELi2ELi4ELi4ELi4ELb0EEENS1_24CollectiveEpilogueBwdGQAISA_fSD_Li256ELb0ELb1EEENS1_19SingleTileSchedulerILb0ELb0ELb0ELi128EEEEEEEEEvNT_6ParamsE$_ZN4cute3eso3ESOILb1ELb0EJNS_1CILi8EEEiiiNS2_ILi144EEENS2_ILi512EEEEEC2ERKS3_RKiSA_SA_RKS4_RKS5_,($_ZN7cutlass13device_kernelIN5flash19enable_sm80_to_sm89INS1_16FlashAttnBwdSm80INS1_25CollectiveMainloopBwdSm80ILi2ELi2EN4cute5tupleIJNS5_1CILi128EEES8_NS7_ILi64EEEEEENS_10bfloat16_tEfNS_4arch4Sm80ELb0ELb1ELb1ELb0ELb1ELb0ELb0ELb0ELi2ELi4ELi4ELi4ELb0EEENS1_24CollectiveEpilogueBwdGQAISA_fSD_Li256ELb0ELb1EEENS1_19SingleTileSchedulerILb0ELb0ELb0ELi128EEEEEEEEEvNT_6ParamsE$_ZN4cute3eso3ESOILb1ELb0EJNS_5tupleIJNS2_IJNS2_IJNS_1CILi8EEENS3_ILi1EEEEEENS2_IJS5_S5_EEEEEENS2_IJS5_NS3_ILi2EEEEEEEEENS2_IJNS2_IJNS2_IJS5_NS3_ILi0EEEEEENS2_IJSC_SC_EEEEEENS2_IJSC_iEEEEEEEEC2ERKSB_RKSH_ - $_ZN7cutlass13device_kernelIN5flash19enable_sm80_to_sm89INS1_16FlashAttnBwdSm80INS1_25CollectiveMainloopBwdSm80ILi2ELi2EN4cute5tupleIJNS5_1CILi128EEES8_NS7_ILi64EEEEEENS_10bfloat16_tEfNS_4arch4Sm80ELb0ELb1ELb1ELb0ELb1ELb0ELb0ELb0ELi2ELi4ELi4ELi4ELb0EEENS1_24CollectiveEpilogueBwdGQAISA_fSD_Li256ELb0ELb1EEENS1_19SingleTileSchedulerILb0ELb0ELb0ELi128EEEEEEEEEvNT_6ParamsE$_ZN4cute3eso3ESOILb1ELb0EJNS_1CILi8EEEiiiNS2_ILi144EEENS2_ILi512EEEEEC2ERKS3_RKiSA_SA_RKS4_RKS5_)
$_ZN7cutlass13device_kernelIN5flash19enable_sm80_to_sm89INS1_16FlashAttnBwdSm80INS1_25CollectiveMainloopBwdSm80ILi2ELi2EN4cute5tupleIJNS5_1CILi128EEES8_NS7_ILi64EEEEEENS_10bfloat16_tEfNS_4arch4Sm80ELb0ELb1ELb1ELb0ELb1ELb0ELb0ELb0ELi2ELi4ELi4ELi4ELb0EEENS1_24CollectiveEpilogueBwdGQAISA_fSD_Li256ELb0ELb1EEENS1_19SingleTileSchedulerILb0ELb0ELb0ELi128EEEEEEEEEvNT_6ParamsE$_ZN4cute3eso3ESOILb1ELb0EJNS_1CILi8EEEiiiNS2_ILi144EEENS2_ILi512EEEEEC2ERKS3_RKiSA_SA_RKS4_RKS5_:
        /* <DEDUP_REMOVED lines=9> */
[----:B------:R-:W-:Y:S05]  /*7ce0*/  RET.REL.NODEC R4 `(_ZN7cutlass13device_kernelIN5flash19enable_sm80_to_sm89INS1_16FlashAttnBwdSm80INS1_25CollectiveMainloopBwdSm80ILi2ELi2EN4cute5tupleIJNS5_1CILi128EEES8_NS7_ILi64EEEEEENS_10bfloat16_tEfNS_4arch4Sm80ELb0ELb1ELb1ELb0ELb1ELb0ELb0ELb0ELi2ELi4ELi4ELi4ELb0EEENS1_24CollectiveEpilogueBwdGQAISA_fSD_Li256ELb0ELb1EEENS1_19SingleTileSchedulerILb0ELb0ELb0ELi128EEEEEEEEEvNT_6ParamsE) ;  /* 0xffff831004007950 */ /* 0x000fea0003c3ffff */
        .type           $_ZN7cutlass13device_kernelIN5flash19enable_sm80_to_sm89INS1_16FlashAttnBwdSm80INS1_25CollectiveMainloopBwdSm80ILi2ELi2EN4cute5tupleIJNS5_1CILi128EEES8_NS7_ILi64EEEEEENS_10bfloat16_tEfNS_4arch4Sm80ELb0ELb1ELb1ELb0ELb1ELb0ELb0ELb0ELi2ELi4ELi4ELi4ELb0EEENS1_24CollectiveEpilogueBwdGQAISA_fSD_Li256ELb0ELb1EEENS1_19SingleTileSchedulerILb0ELb0ELb0ELi128EEEEEEEEEvNT_6ParamsE$_ZN4cute3eso3ESOILb1ELb0EJNS_5tupleIJNS2_IJNS2_IJNS_1CILi8EEENS3_ILi1EEEEEENS2_IJS5_S5_EEEEEENS2_IJS5_NS3_ILi2EEEEEEEEENS2_IJNS2_IJNS2_IJS5_NS3_ILi0EEEEEENS2_IJSC_SC_EEEEEENS2_IJSC_iEEEEEEEEC2ERKSB_RKSH_,@function
        .size           $_ZN7cutlass13device_kernelIN5flash19enable_sm80_to_sm89INS1_16FlashAttnBwdSm80INS1_25CollectiveMainloopBwdSm80ILi2ELi2EN4cute5tupleIJNS5_1CILi128EEES8_NS7_ILi64EEEEEENS_10bfloat16_tEfNS_4arch4Sm80ELb0ELb1ELb1ELb0ELb1ELb0ELb0ELb0ELi2ELi4ELi4ELi4ELb0EEENS1_24CollectiveEpilogueBwdGQAISA_fSD_Li256ELb0ELb1EEENS1_19SingleTileSchedulerILb0ELb0ELb0ELi128EEEEEEEEEvNT_6ParamsE$_ZN4cute3eso3ESOILb1ELb0EJNS_5tupleIJNS2_IJNS2_IJNS_1CILi8EEENS3_ILi1EEEEEENS2_IJS5_S5_EEEEEENS2_IJS5_NS3_ILi2EEEEEEEEENS2_IJNS2_IJNS2_IJS5_NS3_ILi0EEEEEENS2_IJSC_SC_EEEEEENS2_IJSC_iEEEEEEEEC2ERKSB_RKSH_,($_ZN7cutlass13device_kernelIN5flash19enable_sm80_to_sm89INS1_16FlashAttnBwdSm80INS1_25CollectiveMainloopBwdSm80ILi2ELi2EN4cute5tupleIJNS5_1CILi128EEES8_NS7_ILi64EEEEEENS_10bfloat16_tEfNS_4arch4Sm80ELb0ELb1ELb1ELb0ELb1ELb0ELb0ELb0ELi2ELi4ELi4ELi4ELb0EEENS1_24CollectiveEpilogueBwdGQAISA_fSD_Li256ELb0ELb1EEENS1_19SingleTileSchedulerILb0ELb0ELb0ELi128EEEEEEEEEvNT_6ParamsE$_ZN4cute3eso3ESOILb1ELb0EJNS_5tupleIJNS2_IJNS2_IJNS_1CILi8EEENS3_ILi1EEEEEES5_EEENS2_IJNS2_IJS5_S5_EEENS3_ILi2EEEEEEEEENS2_IJNS2_IJNS2_IJS5_NS3_ILi0EEEEEESC_EEENS2_IJNS2_IJSC_SC_EEEiEEEEEEEEC2ERKSB_RKSH_ - $_ZN7cutlass13device_kernelIN5flash19enable_sm80_to_sm89INS1_16FlashAttnBwdSm80INS1_25CollectiveMainloopBwdSm80ILi2ELi2EN4cute5tupleIJNS5_1CILi128EEES8_NS7_ILi64EEEEEENS_10bfloat16_tEfNS_4arch4Sm80ELb0ELb1ELb1ELb0ELb1ELb0ELb0ELb0ELi2ELi4ELi4ELi4ELb0EEENS1_24CollectiveEpilogueBwdGQAISA_fSD_Li256ELb0ELb1EEENS1_19SingleTileSchedulerILb0ELb0ELb0ELi128EEEEEEEEEvNT_6ParamsE$_ZN4cute3eso3ESOILb1ELb0EJNS_5tupleIJNS2_IJNS2_IJNS_1CILi8EEENS3_ILi1EEEEEENS2_IJS5_S5_EEEEEENS2_IJS5_NS3_ILi2EEEEEEEEENS2_IJNS2_IJNS2_IJS5_NS3_ILi0EEEEEENS2_IJSC_SC_EEEEEENS2_IJSC_iEEEEEEEEC2ERKSB_RKSH_)
$_ZN7cutlass13device_kernelIN5flash19enable_sm80_to_sm89INS1_16FlashAttnBwdSm80INS1_25CollectiveMainloopBwdSm80ILi2ELi2EN4cute5tupleIJNS5_1CILi128EEES8_NS7_ILi64EEEEEENS_10bfloat16_tEfNS_4arch4Sm80ELb0ELb1ELb1ELb0ELb1ELb0ELb0ELb0ELi2ELi4ELi4ELi4ELb0EEENS1_24CollectiveEpilogueBwdGQAISA_fSD_Li256ELb0ELb1EEENS1_19SingleTileSchedulerILb0ELb0ELb0ELi128EEEEEEEEEvNT_6ParamsE$_ZN4cute3eso3ESOILb1ELb0EJNS_5tupleIJNS2_IJNS2_IJNS_1CILi8EEENS3_ILi1EEEEEENS2_IJS5_S5_EEEEEENS2_IJS5_NS3_ILi2EEEEEEEEENS2_IJNS2_IJNS2_IJS5_NS3_ILi0EEEEEENS2_IJSC_SC_EEEEEENS2_IJSC_iEEEEEEEEC2ERKSB_RKSH_:
[----:B------:R-:W-:Y:S02]  /*7cf0*/  IADD3 R2, R69, -c[0x0][0x20], RZ ;  /* 0x8000080045027a10 */ /* 0x000fe40007ffe0ff */
[----:B------:R-:W-:-:S03]  /*7d00*/  MOV R7, 0x0 ;  /* 0x0000000000077802 */ /* 0x000fc60000000f00 */
[----:B------:R1:W-:Y:S01]  /*7d10*/  STL [R2], R3 ;  /* 0x0000000302007387 */ /* 0x0003e20000100800 */
[----:B------:R-:W-:Y:S05]  /*7d20*/  RET.REL.NODEC R6 `(_ZN7cutlass13device_kernelIN5flash19enable_sm80_to_sm89INS1_16FlashAttnBwdSm80INS1_25CollectiveMainloopBwdSm80ILi2ELi2EN4cute5tupleIJNS5_1CILi128EEES8_NS7_ILi64EEEEEENS_10bfloat16_tEfNS_4arch4Sm80ELb0ELb1ELb1ELb0ELb1ELb0ELb0ELb0ELi2ELi4ELi4ELi4ELb0EEENS1_24CollectiveEpilogueBwdGQAISA_fSD_Li256ELb0ELb1EEENS1_19SingleTileSchedulerILb0ELb0ELb0ELi128EEEEEEEEEvNT_6ParamsE) ;  /* 0xffff82d006007950 */ /* 0x000fea0003c3ffff */
        .type           $_ZN7cutlass13device_kernelIN5flash19enable_sm80_to_sm89INS1_16FlashAttnBwdSm80INS1_25CollectiveMainloopBwdSm80ILi2ELi2EN4cute5tupleIJNS5_1CILi128EEES8_NS7_ILi64EEEEEENS_10bfloat16_tEfNS_4arch4Sm80ELb0ELb1ELb1ELb0ELb1ELb0ELb0ELb0ELi2ELi4ELi4ELi4ELb0EEENS1_24CollectiveEpilogueBwdGQAISA_fSD_Li256ELb0ELb1EEENS1_19SingleTileSchedulerILb0ELb0ELb0ELi128EEEEEEEEEvNT_6ParamsE$_ZN4cute3eso3ESOILb1ELb0EJNS_5tupleIJNS2_IJNS2_IJNS_1CILi8EEENS3_ILi1EEEEEES5_EEENS2_IJNS2_IJS5_S5_EEENS3_ILi2EEEEEEEEENS2_IJNS2_IJNS2_IJS5_NS3_ILi0EEEEEESC_EEENS2_IJNS2_IJSC_SC_EEEiEEEEEEEEC2ERKSB_RKSH_,@function
        .size           $_ZN7cutlass13device_kernelIN5flash19enable_sm80_to_sm89INS1_16FlashAttnBwdSm80INS1_25CollectiveMainloopBwdSm80ILi2ELi2EN4cute5tupleIJNS5_1CILi128EEES8_NS7_ILi64EEEEEENS_10bfloat16_tEfNS_4arch4Sm80ELb0ELb1ELb1ELb0ELb1ELb0ELb0ELb0ELi2ELi4ELi4ELi4ELb0EEENS1_24CollectiveEpilogueBwdGQAISA_fSD_Li256ELb0ELb1EEENS1_19SingleTileSchedulerILb0ELb0ELb0ELi128EEEEEEEEEvNT_6ParamsE$_ZN4cute3eso3ESOILb1ELb0EJNS_5tupleIJNS2_IJNS2_IJNS_1CILi8EEENS3_ILi1EEEEEES5_EEENS2_IJNS2_IJS5_S5_EEENS3_ILi2EEEEEEEEENS2_IJNS2_IJNS2_IJS5_NS3_ILi0EEEEEESC_EEENS2_IJNS2_IJSC_SC_EEEiEEEEEEEEC2ERKSB_RKSH_,($_ZN7cutlass13device_kernelIN5flash19enable_sm80_to_sm89INS1_16FlashAttnBwdSm80INS1_25CollectiveMainloopBwdSm80ILi2ELi2EN4cute5tupleIJNS5_1CILi128EEES8_NS7_ILi64EEEEEENS_10bfloat16_tEfNS_4arch4Sm80ELb0ELb1ELb1ELb0ELb1ELb0ELb0ELb0ELi2ELi4ELi4ELi4ELb0EEENS1_24CollectiveEpilogueBwdGQAISA_fSD_Li256ELb0ELb1EEENS1_19SingleTileSchedulerILb0ELb0ELb0ELi128EEEEEEEEEvNT_6ParamsE$_ZN4cute3eso3ESOILb1ELb0EJNS_5tupleIJNS2_IJNS_1CILi1EEENS2_IJS4_NS3_ILi2EEES5_EEEEEES5_NS2_IJS5_S5_EEEEEENS2_IJNS2_IJNS3_ILi0EEENS2_IJS4_NS3_ILi256EEEiEEEEEENS3_ILi2048EEENS2_IJiNS3_ILi4096EEEEEEEEEEEC2ERKS9_RKSH_ - $_ZN7cutlass13device_kernelIN5flash19enable_sm80_to_sm89INS1_16FlashAttnBwdSm80INS1_25CollectiveMainloopBwdSm80ILi2ELi2EN4cute5tupleIJNS5_1CILi128EEES8_NS7_ILi64EEEEEENS_10bfloat16_tEfNS_4arch4Sm80ELb0ELb1ELb1ELb0ELb1ELb0ELb0ELb0ELi2ELi4ELi4ELi4ELb0EEENS1_24CollectiveEpilogueBwdGQAISA_fSD_Li256ELb0ELb1EEENS1_19SingleTileSchedulerILb0ELb0ELb0ELi128EEEEEEEEEvNT_6ParamsE$_ZN4cute3eso3ESOILb1ELb0EJNS_5tupleIJNS2_IJNS2_IJNS_1CILi8EEENS3_ILi1EEEEEES5_EEENS2_IJNS2_IJS5_S5_EEENS3_ILi2EEEEEEEEENS2_IJNS2_IJNS2_IJS5_NS3_ILi0EEEEEESC_EEENS2_IJNS2_IJSC_SC_EEEiEEEEEEEEC2ERKSB_RKSH_)
$_ZN7cutlass13device_kernelIN5flash19enable_sm80_to_sm89INS1_16FlashAttnBwdSm80INS1_25CollectiveMainloopBwdSm80ILi2ELi2EN4cute5tupleIJNS5_1CILi128EEES8_NS7_ILi64EEEEEENS_10bfloat16_tEfNS_4arch4Sm80ELb0ELb1ELb1ELb0ELb1ELb0ELb0ELb0ELi2ELi4ELi4ELi4ELb0EEENS1_24CollectiveEpilogueBwdGQAISA_fSD_Li256ELb0ELb1EEENS1_19SingleTileSchedulerILb0ELb0ELb0ELi128EEEEEEEEEvNT_6ParamsE$_ZN4cute3eso3ESOILb1ELb0EJNS_5tupleIJNS2_IJNS2_IJNS_1CILi8EEENS3_ILi1EEEEEES5_EEENS2_IJNS2_IJS5_S5_EEENS3_ILi2EEEEEEEEENS2_IJNS2_IJNS2_IJS5_NS3_ILi0EEEEEESC_EEENS2_IJNS2_IJSC_SC_EEEiEEEEEEEEC2ERKSB_RKSH_:
[----:B------:R-:W-:Y:S02]  /*7d30*/  IADD3 R2, R69, -c[0x0][0x20], RZ ;  /* 0x8000080045027a10 */ /* 0x000fe40007ffe0ff */
[----:B------:R-:W-:-:S03]  /*7d40*/  MOV R7, 0x0 ;  /* 0x0000000000077802 */ /* 0x000fc60000000f00 */
[----:B------:R1:W-:Y:S01]  /*7d50*/  STL [R2], R3 ;  /* 0x0000000302007387 */ /* 0x0003e20000100800 */
[----:B------:R-:W-:Y:S05]  /*7d60*/  RET.REL.NODEC R6 `(_ZN7cutlass13device_kernelIN5flash19enable_sm80_to_sm89INS1_16FlashAttnBwdSm80INS1_25CollectiveMainloopBwdSm80ILi2ELi2EN4cute5tupleIJNS5_1CILi128EEES8_NS7_ILi64EEEEEENS_10bfloat16_tEfNS_4arch4Sm80ELb0ELb1ELb1ELb0ELb1ELb0ELb0ELb0ELi2ELi4ELi4ELi4ELb0EEENS1_24CollectiveEpilogueBwdGQAISA_fSD_Li256ELb0ELb1EEENS1_19SingleTileSchedulerILb0ELb0ELb0ELi128EEEEEEEEEvNT_6ParamsE) ;  /* 0xffff829006007950 */ /* 0x000fea0003c3ffff */
        .type           $_ZN7cutlass13device_kernelIN5flash19enable_sm80_to_sm89INS1_16FlashAttnBwdSm80INS1_25CollectiveMainloopBwdSm80ILi2ELi2EN4cute5tupleIJNS5_1CILi128EEES8_NS7_ILi64EEEEEENS_10bfloat16_tEfNS_4arch4Sm80ELb0ELb1ELb1ELb0ELb1ELb0ELb0ELb0ELi2ELi4ELi4ELi4ELb0EEENS1_24CollectiveEpilogueBwdGQAISA_fSD_Li256ELb0ELb1EEENS1_19SingleTileSchedulerILb0ELb0ELb0ELi128EEEEEEEEEvNT_6ParamsE$_ZN4cute3eso3ESOILb1ELb0EJNS_5tupleIJNS2_IJNS_1CILi1EEENS2_IJS4_NS3_ILi2EEES5_EEEEEES5_NS2_IJS5_S5_EEEEEENS2_IJNS2_IJNS3_ILi0EEENS2_IJS4_NS3_ILi256EEEiEEEEEENS3_ILi2048EEENS2_IJiNS3_ILi4096EEEEEEEEEEEC2ERKS9_RKSH_,@function
        .size           $_ZN7cutlass13device_kernelIN5flash19enable_sm80_to_sm89INS1_16FlashAttnBwdSm80INS1_25CollectiveMainloopBwdSm80ILi2ELi2EN4cute5tupleIJNS5_1CILi128EEES8_NS7_ILi64EEEEEENS_10bfloat16_tEfNS_4arch4Sm80ELb0ELb1ELb1ELb0ELb1ELb0ELb0ELb0ELi2ELi4ELi4ELi4ELb0EEENS1_24CollectiveEpilogueBwdGQAISA_fSD_Li256ELb0ELb1EEENS1_19SingleTileSchedulerILb0ELb0ELb0ELi128EEEEEEEEEvNT_6ParamsE$_ZN4cute3eso3ESOILb1ELb0EJNS_5tupleIJNS2_IJNS_1CILi1EEENS2_IJS4_NS3_ILi2EEES5_EEEEEES5_NS2_IJS5_S5_EEEEEENS2_IJNS2_IJNS3_ILi0EEENS2_IJS4_NS3_ILi256EEEiEEEEEENS3_ILi2048EEENS2_IJiNS3_ILi4096EEEEEEEEEEEC2ERKS9_RKSH_,($_ZN7cutlass13device_kernelIN5flash19enable_sm80_to_sm89INS1_16FlashAttnBwdSm80INS1_25CollectiveMainloopBwdSm80ILi2ELi2EN4cute5tupleIJNS5_1CILi128EEES8_NS7_ILi64EEEEEENS_10bfloat16_tEfNS_4arch4Sm80ELb0ELb1ELb1ELb0ELb1ELb0ELb0ELb0ELi2ELi4ELi4ELi4ELb0EEENS1_24CollectiveEpilogueBwdGQAISA_fSD_Li256ELb0ELb1EEENS1_19SingleTileSchedulerILb0ELb0ELb0ELi128EEEEEEEEEvNT_6ParamsE$_ZN4cute3eso3ESOILb1ELb0EJNS_5tupleIJNS2_IJNS_1CILi1EEENS3_ILi0EEEEEENS2_IJS5_S5_EEEEEENS2_IJS5_iEEEEEC2ERKS8_RKS9_ - $_ZN7cutlass13device_kernelIN5flash19enable_sm80_to_sm89INS1_16FlashAttnBwdSm80INS1_25CollectiveMainloopBwdSm80ILi2ELi2EN4cute5tupleIJNS5_1CILi128EEES8_NS7_ILi64EEEEEENS_10bfloat16_tEfNS_4arch4Sm80ELb0ELb1ELb1ELb0ELb1ELb0ELb0ELb0ELi2ELi4ELi4ELi4ELb0EEENS1_24CollectiveEpilogueBwdGQAISA_fSD_Li256ELb0ELb1EEENS1_19SingleTileSchedulerILb0ELb0ELb0ELi128EEEEEEEEEvNT_6ParamsE$_ZN4cute3eso3ESOILb1ELb0EJNS_5tupleIJNS2_IJNS_1CILi1EEENS2_IJS4_NS3_ILi2EEES5_EEEEEES5_NS2_IJS5_S5_EEEEEENS2_IJNS2_IJNS3_ILi0EEENS2_IJS4_NS3_ILi256EEEiEEEEEENS3_ILi2048EEENS2_IJiNS3_ILi4096EEEEEEEEEEEC2ERKS9_RKSH_)
$_ZN7cutlass13device_kernelIN5flash19enable_sm80_to_sm89INS1_16FlashAttnBwdSm80INS1_25CollectiveMainloopBwdSm80ILi2ELi2EN4cute5tupleIJNS5_1CILi128EEES8_NS7_ILi64EEEEEENS_10bfloat16_tEfNS_4arch4Sm80ELb0ELb1ELb1ELb0ELb1ELb0ELb0ELb0ELi2ELi4ELi4ELi4ELb0EEENS1_24CollectiveEpilogueBwdGQAISA_fSD_Li256ELb0ELb1EEENS1_19SingleTileSchedulerILb0ELb0ELb0ELi128EEEEEEEEEvNT_6ParamsE$_ZN4cute3eso3ESOILb1ELb0EJNS_5tupleIJNS2_IJNS_1CILi1EEENS2_IJS4_NS3_ILi2EEES5_EEEEEES5_NS2_IJS5_S5_EEEEEENS2_IJNS2_IJNS3_ILi0EEENS2_IJS4_NS3_ILi256EEEiEEEEEENS3_ILi2048EEENS2_IJiNS3_ILi4096EEEEEEEEEEEC2ERKS9_RKSH_:
[----:B------:R-:W-:Y:S02]  /*7d70*/  IADD3 R2, R58, -c[0x0][0x20], RZ ;  /* 0x800008003a027a10 */ /* 0x000fe40007ffe0ff */
[----:B------:R-:W-:-:S03]  /*7d80*/  MOV R7, 0x0 ;  /* 0x0000000000077802 */ /* 0x000fc60000000f00 */
[----:B------:R1:W-:Y:S04]  /*7d90*/  STL [R2], R5 ;  /* 0x0000000502007387 */ /* 0x0003e80000100800 */
[----:B------:R1:W-:Y:S01]  /*7da0*/  STL [R2+0x4], R3 ;  /* 0x0000040302007387 */ /* 0x0003e20000100800 */
[----:B------:R-:W-:Y:S05]  /*7db0*/  RET.REL.NODEC R6 `(_ZN7cutlass13device_kernelIN5flash19enable_sm80_to_sm89INS1_16FlashAttnBwdSm80INS1_25CollectiveMainloopBwdSm80ILi2ELi2EN4cute5tupleIJNS5_1CILi128EEES8_NS7_ILi64EEEEEENS_10bfloat16_tEfNS_4arch4Sm80ELb0ELb1ELb1ELb0ELb1ELb0ELb0ELb0ELi2ELi4ELi4ELi4ELb0EEENS1_24CollectiveEpilogueBwdGQAISA_fSD_Li256ELb0ELb1EEENS1_19SingleTileSchedulerILb0ELb0ELb0ELi128EEEEEEEEEvNT_6ParamsE) ;  /* 0xffff824006007950 */ /* 0x000fea0003c3ffff */
        .type           $_ZN7cutlass13device_kernelIN5flash19enable_sm80_to_sm89INS1_16FlashAttnBwdSm80INS1_25CollectiveMainloopBwdSm80ILi2ELi2EN4cute5tupleIJNS5_1CILi128EEES8_NS7_ILi64EEEEEENS_10bfloat16_tEfNS_4arch4Sm80ELb0ELb1ELb1ELb0ELb1ELb0ELb0ELb0ELi2ELi4ELi4ELi4ELb0EEENS1_24CollectiveEpilogueBwdGQAISA_fSD_Li256ELb0ELb1EEENS1_19SingleTileSchedulerILb0ELb0ELb0ELi128EEEEEEEEEvNT_6ParamsE$_ZN4cute3eso3ESOILb1ELb0EJNS_5tupleIJNS2_IJNS_1CILi1EEENS3_ILi0EEEEEENS2_IJS5_S5_EEEEEENS2_IJS5_iEEEEEC2ERKS8_RKS9_,@function
        .size           $_ZN7cutlass13device_kernelIN5flash19enable_sm80_to_sm89INS1_16FlashAttnBwdSm80INS1_25CollectiveMainloopBwdSm80ILi2ELi2EN4cute5tupleIJNS5_1CILi128EEES8_NS7_ILi64EEEEEENS_10bfloat16_tEfNS_4arch4Sm80ELb0ELb1ELb1ELb0ELb1ELb0ELb0ELb0ELi2ELi4ELi4ELi4ELb0EEENS1_24CollectiveEpilogueBwdGQAISA_fSD_Li256ELb0ELb1EEENS1_19SingleTileSchedulerILb0ELb0ELb0ELi128EEEEEEEEEvNT_6ParamsE$_ZN4cute3eso3ESOILb1ELb0EJNS_5tupleIJNS2_IJNS_1CILi1EEENS3_ILi0EEEEEENS2_IJS5_S5_EEEEEENS2_IJS5_iEEEEEC2ERKS8_RKS9_,($_ZN7cutlass13device_kernelIN5flash19enable_sm80_to_sm89INS1_16FlashAttnBwdSm80INS1_25CollectiveMainloopBwdSm80ILi2ELi2EN4cute5tupleIJNS5_1CILi128EEES8_NS7_ILi64EEEEEENS_10bfloat16_tEfNS_4arch4Sm80ELb0ELb1ELb1ELb0ELb1ELb0ELb0ELb0ELi2ELi4ELi4ELi4ELb0EEENS1_24CollectiveEpilogueBwdGQAISA_fSD_Li256ELb0ELb1EEENS1_19SingleTileSchedulerILb0ELb0ELb0ELi128EEEEEEEEEvNT_6ParamsE$_ZN4cute3eso3ESOILb1ELb0EJNS_5tupleIJNS2_IJNS_1CILi1EEENS3_ILi0EEEEEES5_EEENS2_IJNS2_IJS5_S5_EEEiEEEEEC2ERKS7_RKS9_ - $_ZN7cutlass13device_kernelIN5flash19enable_sm80_to_sm89INS1_16FlashAttnBwdSm80INS1_25CollectiveMainloopBwdSm80ILi2ELi2EN4cute5tupleIJNS5_1CILi128EEES8_NS7_ILi64EEEEEENS_10bfloat16_tEfNS_4arch4Sm80ELb0ELb1ELb1ELb0ELb1ELb0ELb0ELb0ELi2ELi4ELi4ELi4ELb0EEENS1_24CollectiveEpilogueBwdGQAISA_fSD_Li256ELb0ELb1EEENS1_19SingleTileSchedulerILb0ELb0ELb0ELi128EEEEEEEEEvNT_6ParamsE$_ZN4cute3eso3ESOILb1ELb0EJNS_5tupleIJNS2_IJNS_1CILi1EEENS3_ILi0EEEEEENS2_IJS5_S5_EEEEEENS2_IJS5_iEEEEEC2ERKS8_RKS9_)
$_ZN7cutlass13device_kernelIN5flash19enable_sm80_to_sm89INS1_16FlashAttnBwdSm80INS1_25CollectiveMainloopBwdSm80ILi2ELi2EN4cute5tupleIJNS5_1CILi128EEES8_NS7_ILi64EEEEEENS_10bfloat16_tEfNS_4arch4Sm80ELb0ELb1ELb1ELb0ELb1ELb0ELb0ELb0ELi2ELi4ELi4ELi4ELb0EEENS1_24CollectiveEpilogueBwdGQAISA_fSD_Li256ELb0ELb1EEENS1_19SingleTileSchedulerILb0ELb0ELb0ELi128EEEEEEEEEvNT_6ParamsE$_ZN4cute3eso3ESOILb1ELb0EJNS_5tupleIJNS2_IJNS_1CILi1EEENS3_ILi0EEEEEENS2_IJS5_S5_EEEEEENS2_IJS5_iEEEEEC2ERKS8_RKS9_:
[----:B------:R-:W-:Y:S02]  /*7dc0*/  IADD3 R2, R69, -c[0x0][0x20], RZ ;  /* 0x8000080045027a10 */ /* 0x000fe40007ffe0ff */
[----:B------:R-:W-:-:S03]  /*7dd0*/  MOV R5, 0x0 ;  /* 0x0000000000057802 */ /* 0x000fc60000000f00 */
[----:B------:R1:W-:Y:S01]  /*7de0*/  STL [R2], R3 ;  /* 0x0000000302007387 */ /* 0x0003e20000100800 */
[----:B------:R-:W-:Y:S05]  /*7df0*/  RET.REL.NODEC R4 `(_ZN7cutlass13device_kernelIN5flash19enable_sm80_to_sm89INS1_16FlashAttnBwdSm80INS1_25CollectiveMainloopBwdSm80ILi2ELi2EN4cute5tupleIJNS5_1CILi128EEES8_NS7_ILi64EEEEEENS_10bfloat16_tEfNS_4arch4Sm80ELb0ELb1ELb1ELb0ELb1ELb0ELb0ELb0ELi2ELi4ELi4ELi4ELb0EEENS1_24CollectiveEpilogueBwdGQAISA_fSD_Li256ELb0ELb1EEENS1_19SingleTileSchedulerILb0ELb0ELb0ELi128EEEEEEEEEvNT_6ParamsE) ;  /* 0xffff820004007950 */ /* 0x000fea0003c3ffff */
        .type           $_ZN7cutlass13device_kernelIN5flash19enable_sm80_to_sm89INS1_16FlashAttnBwdSm80INS1_25CollectiveMainloopBwdSm80ILi2ELi2EN4cute5tupleIJNS5_1CILi128EEES8_NS7_ILi64EEEEEENS_10bfloat16_tEfNS_4arch4Sm80ELb0ELb1ELb1ELb0ELb1ELb0ELb0ELb0ELi2ELi4ELi4ELi4ELb0EEENS1_24CollectiveEpilogueBwdGQAISA_fSD_Li256ELb0ELb1EEENS1_19SingleTileSchedulerILb0ELb0ELb0ELi128EEEEEEEEEvNT_6ParamsE$_ZN4cute3eso3ESOILb1ELb0EJNS_5tupleIJNS2_IJNS_1CILi1EEENS3_ILi0EEEEEES5_EEENS2_IJNS2_IJS5_S5_EEEiEEEEEC2ERKS7_RKS9_,@function
        .size           $_ZN7cutlass13device_kernelIN5flash19enable_sm80_to_sm89INS1_16FlashAttnBwdSm80INS1_25CollectiveMainloopBwdSm80ILi2ELi2EN4cute5tupleIJNS5_1CILi128EEES8_NS7_ILi64EEEEEENS_10bfloat16_tEfNS_4arch4Sm80ELb0ELb1ELb1ELb0ELb1ELb0ELb0ELb0ELi2ELi4ELi4ELi4ELb0EEENS1_24CollectiveEpilogueBwdGQAISA_fSD_Li256ELb0ELb1EEENS1_19SingleTileSchedulerILb0ELb0ELb0ELi128EEEEEEEEEvNT_6ParamsE$_ZN4cute3eso3ESOILb1ELb0EJNS_5tupleIJNS2_IJNS_1CILi1EEENS3_ILi0EEEEEES5_EEENS2_IJNS2_IJS5_S5_EEEiEEEEEC2ERKS7_RKS9_,($_ZN7cutlass13device_kernelIN5flash19enable_sm80_to_sm89INS1_16FlashAttnBwdSm80INS1_25CollectiveMainloopBwdSm80ILi2ELi2EN4cute5tupleIJNS5_1CILi128EEES8_NS7_ILi64EEEEEENS_10bfloat16_tEfNS_4arch4Sm80ELb0ELb1ELb1ELb0ELb1ELb0ELb0ELb0ELi2ELi4ELi4ELi4ELb0EEENS1_24CollectiveEpilogueBwdGQAISA_fSD_Li256ELb0ELb1EEENS1_19SingleTileSchedulerILb0ELb0ELb0ELi128EEEEEEEEEvNT_6ParamsE$_ZN4cute3eso3ESOILb1ELb0EJNS_5tupleIJNS2_IJNS_1CILi2EEES4_EEENS3_ILi8EEES5_EEENS2_IJNS2_IJNS3_ILi1EEEiEEENS3_ILi1024EEENS2_IJiiEEEEEEEEC2ERKS7_RKSC_ - $_ZN7cutlass13device_kernelIN5flash19enable_sm80_to_sm89INS1_16FlashAttnBwdSm80INS1_25CollectiveMainloopBwdSm80ILi2ELi2EN4cute5tupleIJNS5_1CILi128EEES8_NS7_ILi64EEEEEENS_10bfloat16_tEfNS_4arch4Sm80ELb0ELb1ELb1ELb0ELb1ELb0ELb0ELb0ELi2ELi4ELi4ELi4ELb0EEENS1_24CollectiveEpilogueBwdGQAISA_fSD_Li256ELb0ELb1EEENS1_19SingleTileSchedulerILb0ELb0ELb0ELi128EEEEEEEEEvNT_6ParamsE$_ZN4cute3eso3ESOILb1ELb0EJNS_5tupleIJNS2_IJNS_1CILi1EEENS3_ILi0EEEEEES5_EEENS2_IJNS2_IJS5_S5_EEEiEEEEEC2ERKS7_RKS9_)
$_ZN7cutlass13device_kernelIN5flash19enable_sm80_to_sm89INS1_16FlashAttnBwdSm80INS1_25CollectiveMainloopBwdSm80ILi2ELi2EN4cute5tupleIJNS5_1CILi128EEES8_NS7_ILi64EEEEEENS_10bfloat16_tEfNS_4arch4Sm80ELb0ELb1ELb1ELb0ELb1ELb0ELb0ELb0ELi2ELi4ELi4ELi4ELb0EEENS1_24CollectiveEpilogueBwdGQAISA_fSD_Li256ELb0ELb1EEENS1_19SingleTileSchedulerILb0ELb0ELb0ELi128EEEEEEEEEvNT_6ParamsE$_ZN4cute3eso3ESOILb1ELb0EJNS_5tupleIJNS2_IJNS_1CILi1EEENS3_ILi0EEEEEES5_EEENS2_IJNS2_IJS5_S5_EEEiEEEEEC2ERKS7_RKS9_:
[----:B------:R-:W-:Y:S02]  /*7e00*/  IADD3 R2, R69, -c[0x0][0x20], RZ ;  /* 0x8000080045027a10 */ /* 0x000fe40007ffe0ff */
[----:B------:R-:W-:-:S03]  /*7e10*/  MOV R5, 0x0 ;  /* 0x0000000000057802 */ /* 0x000fc60000000f00 */
[----:B------:R1:W-:Y:S01]  /*7e20*/  STL [R2], R3 ;  /* 0x0000000302007387 */ /* 0x0003e20000100800 */
[----:B------:R-:W-:Y:S05]  /*7e30*/  RET.REL.NODEC R4 `(_ZN7cutlass13device_kernelIN5flash19enable_sm80_to_sm89INS1_16FlashAttnBwdSm80INS1_25CollectiveMainloopBwdSm80ILi2ELi2EN4cute5tupleIJNS5_1CILi128EEES8_NS7_ILi64EEEEEENS_10bfloat16_tEfNS_4arch4Sm80ELb0ELb1ELb1ELb0ELb1ELb0ELb0ELb0ELi2ELi4ELi4ELi4ELb0EEENS1_24CollectiveEpilogueBwdGQAISA_fSD_Li256ELb0ELb1EEENS1_19SingleTileSchedulerILb0ELb0ELb0ELi128EEEEEEEEEvNT_6ParamsE) ;  /* 0xffff81c004007950 */ /* 0x000fea0003c3ffff */
        .type           $_ZN7cutlass13device_kernelIN5flash19enable_sm80_to_sm89INS1_16FlashAttnBwdSm80INS1_25CollectiveMainloopBwdSm80ILi2ELi2EN4cute5tupleIJNS5_1CILi128EEES8_NS7_ILi64EEEEEENS_10bfloat16_tEfNS_4arch4Sm80ELb0ELb1ELb1ELb0ELb1ELb0ELb0ELb0ELi2ELi4ELi4ELi4ELb0EEENS1_24CollectiveEpilogueBwdGQAISA_fSD_Li256ELb0ELb1EEENS1_19SingleTileSchedulerILb0ELb0ELb0ELi128EEEEEEEEEvNT_6ParamsE$_ZN4cute3eso3ESOILb1ELb0EJNS_5tupleIJNS2_IJNS_1CILi2EEES4_EEENS3_ILi8EEES5_EEENS2_IJNS2_IJNS3_ILi1EEEiEEENS3_ILi1024EEENS2_IJiiEEEEEEEEC2ERKS7_RKSC_,@function
        .size           $_ZN7cutlass13device_kernelIN5flash19enable_sm80_to_sm89INS1_16FlashAttnBwdSm80INS1_25CollectiveMainloopBwdSm80ILi2ELi2EN4cute5tupleIJNS5_1CILi128EEES8_NS7_ILi64EEEEEENS_10bfloat16_tEfNS_4arch4Sm80ELb0ELb1ELb1ELb0ELb1ELb0ELb0ELb0ELi2ELi4ELi4ELi4ELb0EEENS1_24CollectiveEpilogueBwdGQAISA_fSD_Li256ELb0ELb1EEENS1_19SingleTileSchedulerILb0ELb0ELb0ELi128EEEEEEEEEvNT_6ParamsE$_ZN4cute3eso3ESOILb1ELb0EJNS_5tupleIJNS2_IJNS_1CILi2EEES4_EEENS3_ILi8EEES5_EEENS2_IJNS2_IJNS3_ILi1EEEiEEENS3_ILi1024EEENS2_IJiiEEEEEEEEC2ERKS7_RKSC_,($_ZN7cutlass13device_kernelIN5flash19enable_sm80_to_sm89INS1_16FlashAttnBwdSm80INS1_25CollectiveMainloopBwdSm80ILi2ELi2EN4cute5tupleIJNS5_1CILi128EEES8_NS7_ILi64EEEEEENS_10bfloat16_tEfNS_4arch4Sm80ELb0ELb1ELb1ELb0ELb1ELb0ELb0ELb0ELi2ELi4ELi4ELi4ELb0EEENS1_24CollectiveEpilogueBwdGQAISA_fSD_Li256ELb0ELb1EEENS1_19SingleTileSchedulerILb0ELb0ELb0ELi128EEEEEEEEEvNT_6ParamsE$_ZN4cute3eso3ESOILb1ELb0EJNS_5tupleIJNS2_IJNS_1CILi2EEES4_EEES4_EEENS2_IJNS2_IJiiEEENS3_ILi8192EEEEEEEEC2ERKS6_RKS9_ - $_ZN7cutlass13device_kernelIN5flash19enable_sm80_to_sm89INS1_16FlashAttnBwdSm80INS1_25CollectiveMainloopBwdSm80ILi2ELi2EN4cute5tupleIJNS5_1CILi128EEES8_NS7_ILi64EEEEEENS_10bfloat16_tEfNS_4arch4Sm80ELb0ELb1ELb1ELb0ELb1ELb0ELb0ELb0ELi2ELi4ELi4ELi4ELb0EEENS1_24CollectiveEpilogueBwdGQAISA_fSD_Li256ELb0ELb1EEENS1_19SingleTileSchedulerILb0ELb0ELb0ELi128EEEEEEEEEvNT_6ParamsE$_ZN4cute3eso3ESOILb1ELb0EJNS_5tupleIJNS2_IJNS_1CILi2EEES4_EEENS3_ILi8EEES5_EEENS2_IJNS2_IJNS3_ILi1EEEiEEENS3_ILi1024EEENS2_IJiiEEEEEEEEC2ERKS7_RKSC_)
$_ZN7cutlass13device_kernelIN5flash19enable_sm80_to_sm89INS1_16FlashAttnBwdSm80INS1_25CollectiveMainloopBwdSm80ILi2ELi2EN4cute5tupleIJNS5_1CILi128EEES8_NS7_ILi64EEEEEENS_10bfloat16_tEfNS_4arch4Sm80ELb0ELb1ELb1ELb0ELb1ELb0ELb0ELb0ELi2ELi4ELi4ELi4ELb0EEENS1_24CollectiveEpilogueBwdGQAISA_fSD_Li256ELb0ELb1EEENS1_19SingleTileSchedulerILb0ELb0ELb0ELi128EEEEEEEEEvNT_6ParamsE$_ZN4cute3eso3ESOILb1ELb0EJNS_5tupleIJNS2_IJNS_1CILi2EEES4_EEENS3_ILi8EEES5_EEENS2_IJNS2_IJNS3_ILi1EEEiEEENS3_ILi1024EEENS2_IJiiEEEEEEEEC2ERKS7_RKSC_:
[----:B------:R-:W-:Y:S01]  /*7e40*/  IADD3 R4, R25, -c[0x0][0x20], RZ ;  /* 0x8000080019047a10 */ /* 0x000fe20007ffe0ff */
[----:B------:R-:W-:Y:S01]  /*7e50*/  IMAD.MOV.U32 R16, RZ, RZ, R8 ;  /* 0x000000ffff107224 */ /* 0x000fe200078e0008 */
[----:B------:R-:W-:-:S03]  /*7e60*/  MOV R17, 0x0 ;  /* 0x0000000000117802 */ /* 0x000fc60000000f00 */
[----:B------:R1:W-:Y:S04]  /*7e70*/  STL [R4], R2 ;  /* 0x0000000204007387 */ /* 0x0003e80000100800 */
[----:B------:R1:W-:Y:S04]  /*7e80*/  STL [R4+0x4], R3 ;  /* 0x0000040304007387 */ /* 0x0003e80000100800 */
[----:B------:R1:W-:Y:S01]  /*7e90*/  STL [R4+0x8], R5 ;  /* 0x0000080504007387 */ /* 0x0003e20000100800 */
[----:B------:R-:W-:Y:S05]  /*7ea0*/  RET.REL.NODEC R16 `(_ZN7cutlass13device_kernelIN5flash19enable_sm80_to_sm89INS1_16FlashAttnBwdSm80INS1_25CollectiveMainloopBwdSm80ILi2ELi2EN4cute5tupleIJNS5_1CILi128EEES8_NS7_ILi64EEEEEENS_10bfloat16_tEfNS_4arch4Sm80ELb0ELb1ELb1ELb0ELb1ELb0ELb0ELb0ELi2ELi4ELi4ELi4ELb0EEENS1_24CollectiveEpilogueBwdGQAISA_fSD_Li256ELb0ELb1EEENS1_19SingleTileSchedulerILb0ELb0ELb0ELi128EEEEEEEEEvNT_6ParamsE) ;  /* 0xffff815010007950 */ /* 0x000fea0003c3ffff */
        .type           $_ZN7cutlass13device_kernelIN5flash19enable_sm80_to_sm89INS1_16FlashAttnBwdSm80INS1_25CollectiveMainloopBwdSm80ILi2ELi2EN4cute5tupleIJNS5_1CILi128EEES8_NS7_ILi64EEEEEENS_10bfloat16_tEfNS_4arch4Sm80ELb0ELb1ELb1ELb0ELb1ELb0ELb0ELb0ELi2ELi4ELi4ELi4ELb0EEENS1_24CollectiveEpilogueBwdGQAISA_fSD_Li256ELb0ELb1EEENS1_19SingleTileSchedulerILb0ELb0ELb0ELi128EEEEEEEEEvNT_6ParamsE$_ZN4cute3eso3ESOILb1ELb0EJNS_5tupleIJNS2_IJNS_1CILi2EEES4_EEES4_EEENS2_IJNS2_IJiiEEENS3_ILi8192EEEEEEEEC2ERKS6_RKS9_,@function
        .size           $_ZN7cutlass13device_kernelIN5flash19enable_sm80_to_sm89INS1_16FlashAttnBwdSm80INS1_25CollectiveMainloopBwdSm80ILi2ELi2EN4cute5tupleIJNS5_1CILi128EEES8_NS7_ILi64EEEEEENS_10bfloat16_tEfNS_4arch4Sm80ELb0ELb1ELb1ELb0ELb1ELb0ELb0ELb0ELi2ELi4ELi4ELi4ELb0EEENS1_24CollectiveEpilogueBwdGQAISA_fSD_Li256ELb0ELb1EEENS1_19SingleTileSchedulerILb0ELb0ELb0ELi128EEEEEEEEEvNT_6ParamsE$_ZN4cute3eso3ESOILb1ELb0EJNS_5tupleIJNS2_IJNS_1CILi2EEES4_EEES4_EEENS2_IJNS2_IJiiEEENS3_ILi8192EEEEEEEEC2ERKS6_RKS9_,($_ZN7cutlass13device_kernelIN5flash19enable_sm80_to_sm89INS1_16FlashAttnBwdSm80INS1_25CollectiveMainloopBwdSm80ILi2ELi2EN4cute5tupleIJNS5_1CILi128EEES8_NS7_ILi64EEEEEENS_10bfloat16_tEfNS_4arch4Sm80ELb0ELb1ELb1ELb0ELb1ELb0ELb0ELb0ELi2ELi4ELi4ELi4ELb0EEENS1_24CollectiveEpilogueBwdGQAISA_fSD_Li256ELb0ELb1EEENS1_19SingleTileSchedulerILb0ELb0ELb0ELi128EEEEEEEEEvNT_6ParamsE$_ZN4cute3eso3ESOILb1ELb0EJNS_5tupleIJNS2_IJNS_1CILi2EEES4_EEES5_NS3_ILi8EEEEEENS2_IJNS2_IJiNS3_ILi512EEEEEENS2_IJiiEEENS3_ILi1024EEEEEEEEC2ERKS7_RKSC_ - $_ZN7cutlass13device_kernelIN5flash19enable_sm80_to_sm89INS1_16FlashAttnBwdSm80INS1_25CollectiveMainloopBwdSm80ILi2ELi2EN4cute5tupleIJNS5_1CILi128EEES8_NS7_ILi64EEEEEENS_10bfloat16_tEfNS_4arch4Sm80ELb0ELb1ELb1ELb0ELb1ELb0ELb0ELb0ELi2ELi4ELi4ELi4ELb0EEENS1_24CollectiveEpilogueBwdGQAISA_fSD_Li256ELb0ELb1EEENS1_19SingleTileSchedulerILb0ELb0ELb0ELi128EEEEEEEEEvNT_6ParamsE$_ZN4cute3eso3ESOILb1ELb0EJNS_5tupleIJNS2_IJNS_1CILi2EEES4_EEES4_EEENS2_IJNS2_IJiiEEENS3_ILi8192EEEEEEEEC2ERKS6_RKS9_)
$_ZN7cutlass13device_kernelIN5flash19enable_sm80_to_sm89INS1_16FlashAttnBwdSm80INS1_25CollectiveMainloopBwdSm80ILi2ELi2EN4cute5tupleIJNS5_1CILi128EEES8_NS7_ILi64EEEEEENS_10bfloat16_tEfNS_4arch4Sm80ELb0ELb1ELb1ELb0ELb1ELb0ELb0ELb0ELi2ELi4ELi4ELi4ELb0EEENS1_24CollectiveEpilogueBwdGQAISA_fSD_Li256ELb0ELb1EEENS1_19SingleTileSchedulerILb0ELb0ELb0ELi128EEEEEEEEEvNT_6ParamsE$_ZN4cute3eso3ESOILb1ELb0EJNS_5tupleIJNS2_IJNS_1CILi2EEES4_EEES4_EEENS2_IJNS2_IJiiEEENS3_ILi8192EEEEEEEEC2ERKS6_RKS9_:
[----:B------:R-:W-:Y:S01]  /*7eb0*/  IADD3 R4, R67, -c[0x0][0x20], RZ ;  /* 0x8000080043047a10 */ /* 0x000fe20007ffe0ff */
[----:B------:R-:W-:Y:S01]  /*7ec0*/  IMAD.MOV.U32 R72, RZ, RZ, R6 ;  /* 0x000000ffff487224 */ /* 0x000fe200078e0006 */
[----:B------:R-:W-:-:S03]  /*7ed0*/  MOV R73, 0x0 ;  /* 0x0000000000497802 */ /* 0x000fc60000000f00 */
[----:B------:R1:W-:Y:S04]  /*7ee0*/  STL [R4], R2 ;  /* 0x0000000204007387 */ /* 0x0003e80000100800 */
[----:B------:R1:W-:Y:S01]  /*7ef0*/  STL [R4+0x4], R3 ;  /* 0x0000040304007387 */ /* 0x0003e20000100800 */
[----:B------:R-:W-:Y:S05]  /*7f00*/  RET.REL.NODEC R72 `(_ZN7cutlass13device_kernelIN5flash19enable_sm80_to_sm89INS1_16FlashAttnBwdSm80INS1_25CollectiveMainloopBwdSm80ILi2ELi2EN4cute5tupleIJNS5_1CILi128EEES8_NS7_ILi64EEEEEENS_10bfloat16_tEfNS_4arch4Sm80ELb0ELb1ELb1ELb0ELb1ELb0ELb0ELb0ELi2ELi4ELi4ELi4ELb0EEENS1_24CollectiveEpilogueBwdGQAISA_fSD_Li256ELb0ELb1EEENS1_19SingleTileSchedulerILb0ELb0ELb0ELi128EEEEEEEEEvNT_6ParamsE) ;  /* 0xffff80f048007950 */ /* 0x000fea0003c3ffff */
        .type           $_ZN7cutlass13device_kernelIN5flash19enable_sm80_to_sm89INS1_16FlashAttnBwdSm80INS1_25CollectiveMainloopBwdSm80ILi2ELi2EN4cute5tupleIJNS5_1CILi128EEES8_NS7_ILi64EEEEEENS_10bfloat16_tEfNS_4arch4Sm80ELb0ELb1ELb1ELb0ELb1ELb0ELb0ELb0ELi2ELi4ELi4ELi4ELb0EEENS1_24CollectiveEpilogueBwdGQAISA_fSD_Li256ELb0ELb1EEENS1_19SingleTileSchedulerILb0ELb0ELb0ELi128EEEEEEEEEvNT_6ParamsE$_ZN4cute3eso3ESOILb1ELb0EJNS_5tupleIJNS2_IJNS_1CILi2EEES4_EEES5_NS3_ILi8EEEEEENS2_IJNS2_IJiNS3_ILi512EEEEEENS2_IJiiEEENS3_ILi1024EEEEEEEEC2ERKS7_RKSC_,@function
        .size           $_ZN7cutlass13device_kernelIN5flash19enable_sm80_to_sm89INS1_16FlashAttnBwdSm80INS1_25CollectiveMainloopBwdSm80ILi2ELi2EN4cute5tupleIJNS5_1CILi128EEES8_NS7_ILi64EEEEEENS_10bfloat16_tEfNS_4arch4Sm80ELb0ELb1ELb1ELb0ELb1ELb0ELb0ELb0ELi2ELi4ELi4ELi4ELb0EEENS1_24CollectiveEpilogueBwdGQAISA_fSD_Li256ELb0ELb1EEENS1_19SingleTileSchedulerILb0ELb0ELb0ELi128EEEEEEEEEvNT_6ParamsE$_ZN4cute3eso3ESOILb1ELb0EJNS_5tupleIJNS2_IJNS_1CILi2EEES4_EEES5_NS3_ILi8EEEEEENS2_IJNS2_IJiNS3_ILi512EEEEEENS2_IJiiEEENS3_ILi1024EEEEEEEEC2ERKS7_RKSC_,($_ZN7cutlass13device_kernelIN5flash19enable_sm80_to_sm89INS1_16FlashAttnBwdSm80INS1_25CollectiveMainloopBwdSm80ILi2ELi2EN4cute5tupleIJNS5_1CILi128EEES8_NS7_ILi64EEEEEENS_10bfloat16_tEfNS_4arch4Sm80ELb0ELb1ELb1ELb0ELb1ELb0ELb0ELb0ELi2ELi4ELi4ELi4ELb0EEENS1_24CollectiveEpilogueBwdGQAISA_fSD_Li256ELb0ELb1EEENS1_19SingleTileSchedulerILb0ELb0ELb0ELi128EEEEEEEEEvNT_6ParamsE$_ZN4cute3eso3ESOILb1ELb0EJNS_5tupleIJNS2_IJNS_1CILi2EEES4_S4_EEES4_NS2_IJNS2_IJS4_S4_EEES4_EEEEEENS2_IJNS2_IJNS3_ILi1EEENS3_ILi512EEEiEEENS3_ILi4096EEENS2_IJNS2_IJiiEEENS3_ILi8192EEEEEEEEEEEC2ERKS8_RKSG_ - $_ZN7cutlass13device_kernelIN5flash19enable_sm80_to_sm89INS1_16FlashAttnBwdSm80INS1_25CollectiveMainloopBwdSm80ILi2ELi2EN4cute5tupleIJNS5_1CILi128EEES8_NS7_ILi64EEEEEENS_10bfloat16_tEfNS_4arch4Sm80ELb0ELb1ELb1ELb0ELb1ELb0ELb0ELb0ELi2ELi4ELi4ELi4ELb0EEENS1_24CollectiveEpilogueBwdGQAISA_fSD_Li256ELb0ELb1EEENS1_19SingleTileSchedulerILb0ELb0ELb0ELi128EEEEEEEEEvNT_6ParamsE$_ZN4cute3eso3ESOILb1ELb0EJNS_5tupleIJNS2_IJNS_1CILi2EEES4_EEES5_NS3_ILi8EEEEEENS2_IJNS2_IJiNS3_ILi512EEEEEENS2_IJiiEEENS3_ILi1024EEEEEEEEC2ERKS7_RKSC_)
$_ZN7cutlass13device_kernelIN5flash19enable_sm80_to_sm89INS1_16FlashAttnBwdSm80INS1_25CollectiveMainloopBwdSm80ILi2ELi2EN4cute5tupleIJNS5_1CILi128EEES8_NS7_ILi64EEEEEENS_10bfloat16_tEfNS_4arch4Sm80ELb0ELb1ELb1ELb0ELb1ELb0ELb0ELb0ELi2ELi4ELi4ELi4ELb0EEENS1_24CollectiveEpilogueBwdGQAISA_fSD_Li256ELb0ELb1EEENS1_19SingleTileSchedulerILb0ELb0ELb0ELi128EEEEEEEEEvNT_6ParamsE$_ZN4cute3eso3ESOILb1ELb0EJNS_5tupleIJNS2_IJNS_1CILi2EEES4_EEES5_NS3_ILi8EEEEEENS2_IJNS2_IJiNS3_ILi512EEEEEENS2_IJiiEEENS3_ILi1024EEEEEEEEC2ERKS7_RKSC_:
[----:B------:R-:W-:Y:S01]  /*7f10*/  IADD3 R4, R62, -c[0x0][0x20], RZ ;  /* 0x800008003e047a10 */ /* 0x000fe20007ffe0ff */
[----:B------:R-:W-:Y:S01]  /*7f20*/  IMAD.MOV.U32 R16, RZ, RZ, R8 ;  /* 0x000000ffff107224 */ /* 0x000fe200078e0008 */
[----:B------:R-:W-:-:S03]  /*7f30*/  MOV R17, 0x0 ;  /* 0x0000000000117802 */ /* 0x000fc60000000f00 */
[----:B------:R1:W-:Y:S04]  /*7f40*/  STL [R4], R2 ;  /* 0x0000000204007387 */ /* 0x0003e80000100800 */
[----:B------:R1:W-:Y:S04]  /*7f50*/  STL [R4+0x4], R3 ;  /* 0x0000040304007387 */ /* 0x0003e80000100800 */
[----:B------:R1:W-:Y:S01]  /*7f60*/  STL [R4+0x8], R5 ;  /* 0x0000080504007387 */ /* 0x0003e20000100800 */
[----:B------:R-:W-:Y:S05]  /*7f70*/  RET.REL.NODEC R16 `(_ZN7cutlass13device_kernelIN5flash19enable_sm80_to_sm89INS1_16FlashAttnBwdSm80INS1_25CollectiveMainloopBwdSm80ILi2ELi2EN4cute5tupleIJNS5_1CILi128EEES8_NS7_ILi64EEEEEENS_10bfloat16_tEfNS_4arch4Sm80ELb0ELb1ELb1ELb0ELb1ELb0ELb0ELb0ELi2ELi4ELi4ELi4ELb0EEENS1_24CollectiveEpilogueBwdGQAISA_fSD_Li256ELb0ELb1EEENS1_19SingleTileSchedulerILb0ELb0ELb0ELi128EEEEEEEEEvNT_6ParamsE) ;  /* 0xffff808010007950 */ /* 0x000fea0003c3ffff */
        .type           $_ZN7cutlass13device_kernelIN5flash19enable_sm80_to_sm89INS1_16FlashAttnBwdSm80INS1_25CollectiveMainloopBwdSm80ILi2ELi2EN4cute5tupleIJNS5_1CILi128EEES8_NS7_ILi64EEEEEENS_10bfloat16_tEfNS_4arch4Sm80ELb0ELb1ELb1ELb0ELb1ELb0ELb0ELb0ELi2ELi4ELi4ELi4ELb0EEENS1_24CollectiveEpilogueBwdGQAISA_fSD_Li256ELb0ELb1EEENS1_19SingleTileSchedulerILb0ELb0ELb0ELi128EEEEEEEEEvNT_6ParamsE$_ZN4cute3eso3ESOILb1ELb0EJNS_5tupleIJNS2_IJNS_1CILi2EEES4_S4_EEES4_NS2_IJNS2_IJS4_S4_EEES4_EEEEEENS2_IJNS2_IJNS3_ILi1EEENS3_ILi512EEEiEEENS3_ILi4096EEENS2_IJNS2_IJiiEEENS3_ILi8192EEEEEEEEEEEC2ERKS8_RKSG_,@function
        .size           $_ZN7cutlass13device_kernelIN5flash19enable_sm80_to_sm89INS1_16FlashAttnBwdSm80INS1_25CollectiveMainloopBwdSm80ILi2ELi2EN4cute5tupleIJNS5_1CILi128EEES8_NS7_ILi64EEEEEENS_10bfloat16_tEfNS_4arch4Sm80ELb0ELb1ELb1ELb0ELb1ELb0ELb0ELb0ELi2ELi4ELi4ELi4ELb0EEENS1_24CollectiveEpilogueBwdGQAISA_fSD_Li256ELb0ELb1EEENS1_19SingleTileSchedulerILb0ELb0ELb0ELi128EEEEEEEEEvNT_6ParamsE$_ZN4cute3eso3ESOILb1ELb0EJNS_5tupleIJNS2_IJNS_1CILi2EEES4_S4_EEES4_NS2_IJNS2_IJS4_S4_EEES4_EEEEEENS2_IJNS2_IJNS3_ILi1EEENS3_ILi512EEEiEEENS3_ILi4096EEENS2_IJNS2_IJiiEEENS3_ILi8192EEEEEEEEEEEC2ERKS8_RKSG_,($_ZN7cutlass13device_kernelIN5flash19enable_sm80_to_sm89INS1_16FlashAttnBwdSm80INS1_25CollectiveMainloopBwdSm80ILi2ELi2EN4cute5tupleIJNS5_1CILi128EEES8_NS7_ILi64EEEEEENS_10bfloat16_tEfNS_4arch4Sm80ELb0ELb1ELb1ELb0ELb1ELb0ELb0ELb0ELi2ELi4ELi4ELi4ELb0EEENS1_24CollectiveEpilogueBwdGQAISA_fSD_Li256ELb0ELb1EEENS1_19SingleTileSchedulerILb0ELb0ELb0ELi128EEEEEEEEEvNT_6ParamsE$_ZN4cute3eso3ESOILb1ELb0EJNS_5tupleIJNS2_IJNS_1CILi2EEES4_S4_EEES4_NS2_IJS4_S4_EEEEEENS2_IJNS2_IJNS3_ILi1EEENS3_ILi512EEEiEEENS3_ILi4096EEENS2_IJiiEEEEEEEEC2ERKS7_RKSD_ - $_ZN7cutlass13device_kernelIN5flash19enable_sm80_to_sm89INS1_16FlashAttnBwdSm80INS1_25CollectiveMainloopBwdSm80ILi2ELi2EN4cute5tupleIJNS5_1CILi128EEES8_NS7_ILi64EEEEEENS_10bfloat16_tEfNS_4arch4Sm80ELb0ELb1ELb1ELb0ELb1ELb0ELb0ELb0ELi2ELi4ELi4ELi4ELb0EEENS1_24CollectiveEpilogueBwdGQAISA_fSD_Li256ELb0ELb1EEENS1_19SingleTileSchedulerILb0ELb0ELb0ELi128EEEEEEEEEvNT_6ParamsE$_ZN4cute3eso3ESOILb1ELb0EJNS_5tupleIJNS2_IJNS_1CILi2EEES4_S4_EEES4_NS2_IJNS2_IJS4_S4_EEES4_EEEEEENS2_IJNS2_IJNS3_ILi1EEENS3_ILi512EEEiEEENS3_ILi4096EEENS2_IJNS2_IJiiEEENS3_ILi8192EEEEEEEEEEEC2ERKS8_RKSG_)
$_ZN7cutlass13device_kernelIN5flash19enable_sm80_to_sm89INS1_16FlashAttnBwdSm80INS1_25CollectiveMainloopBwdSm80ILi2ELi2EN4cute5tupleIJNS5_1CILi128EEES8_NS7_ILi64EEEEEENS_10bfloat16_tEfNS_4arch4Sm80ELb0ELb1ELb1ELb0ELb1ELb0ELb0ELb0ELi2ELi4ELi4ELi4ELb0EEENS1_24CollectiveEpilogueBwdGQAISA_fSD_Li256ELb0ELb1EEENS1_19SingleTileSchedulerILb0ELb0ELb0ELi128EEEEEEEEEvNT_6ParamsE$_ZN4cute3eso3ESOILb1ELb0EJNS_5tupleIJNS2_IJNS_1CILi2EEES4_S4_EEES4_NS2_IJNS2_IJS4_S4_EEES4_EEEEEENS2_IJNS2_IJNS3_ILi1EEENS3_ILi512EEEiEEENS3_ILi4096EEENS2_IJNS2_IJiiEEENS3_ILi8192EEEEEEEEEEEC2ERKS8_RKSG_:
[----:B------:R-:W-:Y:S01]  /*7f80*/  IADD3 R4, R62, -c[0x0][0x20], RZ ;  /* 0x800008003e047a10 */ /* 0x000fe20007ffe0ff */
[----:B------:R-:W-:Y:S01]  /*7f90*/  IMAD.MOV.U32 R72, RZ, RZ, R8 ;  /* 0x000000ffff487224 */ /* 0x000fe200078e0008 */
[----:B------:R-:W-:-:S03]  /*7fa0*/  MOV R73, 0x0 ;  /* 0x0000000000497802 */ /* 0x000fc60000000f00 */
[----:B------:R1:W-:Y:S04]  /*7fb0*/  STL [R4], R2 ;  /* 0x0000000204007387 */ /* 0x0003e80000100800 */
[----:B------:R1:W-:Y:S04]  /*7fc0*/  STL [R4+0x4], R3 ;  /* 0x0000040304007387 */ /* 0x0003e80000100800 */
[----:B------:R1:W-:Y:S01]  /*7fd0*/  STL [R4+0x8], R5 ;  /* 0x0000080504007387 */ /* 0x0003e20000100800 */
[----:B------:R-:W-:Y:S05]  /*7fe0*/  RET.REL.NODEC R72 `(_ZN7cutlass13device_kernelIN5flash19enable_sm80_to_sm89INS1_16FlashAttnBwdSm80INS1_25CollectiveMainloopBwdSm80ILi2ELi2EN4cute5tupleIJNS5_1CILi128EEES8_NS7_ILi64EEEEEENS_10bfloat16_tEfNS_4arch4Sm80ELb0ELb1ELb1ELb0ELb1ELb0ELb0ELb0ELi2ELi4ELi4ELi4ELb0EEENS1_24CollectiveEpilogueBwdGQAISA_fSD_Li256ELb0ELb1EEENS1_19SingleTileSchedulerILb0ELb0ELb0ELi128EEEEEEEEEvNT_6ParamsE) ;  /* 0xffff801048007950 */ /* 0x000fea0003c3ffff */
        .type           $_ZN7cutlass13device_kernelIN5flash19enable_sm80_to_sm89INS1_16FlashAttnBwdSm80INS1_25CollectiveMainloopBwdSm80ILi2ELi2EN4cute5tupleIJNS5_1CILi128EEES8_NS7_ILi64EEEEEENS_10bfloat16_tEfNS_4arch4Sm80ELb0ELb1ELb1ELb0ELb1ELb0ELb0ELb0ELi2ELi4ELi4ELi4ELb0EEENS1_24CollectiveEpilogueBwdGQAISA_fSD_Li256ELb0ELb1EEENS1_19SingleTileSchedulerILb0ELb0ELb0ELi128EEEEEEEEEvNT_6ParamsE$_ZN4cute3eso3ESOILb1ELb0EJNS_5tupleIJNS2_IJNS_1CILi2EEES4_S4_EEES4_NS2_IJS4_S4_EEEEEENS2_IJNS2_IJNS3_ILi1EEENS3_ILi512EEEiEEENS3_ILi4096EEENS2_IJiiEEEEEEEEC2ERKS7_RKSD_,@function
        .size           $_ZN7cutlass13device_kernelIN5flash19enable_sm80_to_sm89INS1_16FlashAttnBwdSm80INS1_25CollectiveMainloopBwdSm80ILi2ELi2EN4cute5tupleIJNS5_1CILi128EEES8_NS7_ILi64EEEEEENS_10bfloat16_tEfNS_4arch4Sm80ELb0ELb1ELb1ELb0ELb1ELb0ELb0ELb0ELi2ELi4ELi4ELi4ELb0EEENS1_24CollectiveEpilogueBwdGQAISA_fSD_Li256ELb0ELb1EEENS1_19SingleTileSchedulerILb0ELb0ELb0ELi128EEEEEEEEEvNT_6ParamsE$_ZN4cute3eso3ESOILb1ELb0EJNS_5tupleIJNS2_IJNS_1CILi2EEES4_S4_EEES4_NS2_IJS4_S4_EEEEEENS2_IJNS2_IJNS3_ILi1EEENS3_ILi512EEEiEEENS3_ILi4096EEENS2_IJiiEEEEEEEEC2ERKS7_RKSD_,($_ZN7cutlass13device_kernelIN5flash19enable_sm80_to_sm89INS1_16FlashAttnBwdSm80INS1_25CollectiveMainloopBwdSm80ILi2ELi2EN4cute5tupleIJNS5_1CILi128EEES8_NS7_ILi64EEEEEENS_10bfloat16_tEfNS_4arch4Sm80ELb0ELb1ELb1ELb0ELb1ELb0ELb0ELb0ELi2ELi4ELi4ELi4ELb0EEENS1_24CollectiveEpilogueBwdGQAISA_fSD_Li256ELb0ELb1EEENS1_19SingleTileSchedulerILb0ELb0ELb0ELi128EEEEEEEEEvNT_6ParamsE$_ZN4cute3eso3ESOILb1ELb0EJNS_5tupleIJNS2_IJNS_1CILi8EEENS3_ILi1EEEEEENS2_IJNS3_ILi2EEEEEEEEENS2_IJNS2_IJS5_NS3_ILi0EEEEEENS2_IJiEEEEEEEEC2ERKS9_RKSD_ - $_ZN7cutlass13device_kernelIN5flash19enable_sm80_to_sm89INS1_16FlashAttnBwdSm80INS1_25CollectiveMainloopBwdSm80ILi2ELi2EN4cute5tupleIJNS5_1CILi128EEES8_NS7_ILi64EEEEEENS_10bfloat16_tEfNS_4arch4Sm80ELb0ELb1ELb1ELb0ELb1ELb0ELb0ELb0ELi2ELi4ELi4ELi4ELb0EEENS1_24CollectiveEpilogueBwdGQAISA_fSD_Li256ELb0ELb1EEENS1_19SingleTileSchedulerILb0ELb0ELb0ELi128EEEEEEEEEvNT_6ParamsE$_ZN4cute3eso3ESOILb1ELb0EJNS_5tupleIJNS2_IJNS_1CILi2EEES4_S4_EEES4_NS2_IJS4_S4_EEEEEENS2_IJNS2_IJNS3_ILi1EEENS3_ILi512EEEiEEENS3_ILi4096EEENS2_IJiiEEEEEEEEC2ERKS7_RKSD_)
$_ZN7cutlass13device_kernelIN5flash19enable_sm80_to_sm89INS1_16FlashAttnBwdSm80INS1_25CollectiveMainloopBwdSm80ILi2ELi2EN4cute5tupleIJNS5_1CILi128EEES8_NS7_ILi64EEEEEENS_10bfloat16_tEfNS_4arch4Sm80ELb0ELb1ELb1ELb0ELb1ELb0ELb0ELb0ELi2ELi4ELi4ELi4ELb0EEENS1_24CollectiveEpilogueBwdGQAISA_fSD_Li256ELb0ELb1EEENS1_19SingleTileSchedulerILb0ELb0ELb0ELi128EEEEEEEEEvNT_6ParamsE$_ZN4cute3eso3ESOILb1ELb0EJNS_5tupleIJNS2_IJNS_1CILi2EEES4_S4_EEES4_NS2_IJS4_S4_EEEEEENS2_IJNS2_IJNS3_ILi1EEENS3_ILi512EEEiEEENS3_ILi4096EEENS2_IJiiEEEEEEEEC2ERKS7_RKSD_:
[----:B------:R-:W-:Y:S01]  /*7ff0*/  IADD3 R4, R25, -c[0x0][0x20], RZ ;  /* 0x8000080019047a10 */ /* 0x000fe20007ffe0ff */
[----:B------:R-:W-:Y:S01]  /*8000*/  IMAD.MOV.U32 R60, RZ, RZ, R8 ;  /* 0x000000ffff3c7224 */ /* 0x000fe200078e0008 */
[----:B------:R-:W-:-:S03]  /*8010*/  MOV R61, 0x0 ;  /* 0x00000000003d7802 */ /* 0x000fc60000000f00 */
[----:B------:R1:W-:Y:S04]  /*8020*/  STL [R4], R2 ;  /* 0x0000000204007387 */ /* 0x0003e80000100800 */
[----:B------:R1:W-:Y:S04]  /*8030*/  STL [R4+0x4], R3 ;  /* 0x0000040304007387 */ /* 0x0003e80000100800 */
[----:B------:R1:W-:Y:S01]  /*8040*/  STL [R4+0x8], R5 ;  /* 0x0000080504007387 */ /* 0x0003e20000100800 */
[----:B------:R-:W-:Y:S05]  /*8050*/  RET.REL.NODEC R60 `(_ZN7cutlass13device_kernelIN5flash19enable_sm80_to_sm89INS1_16FlashAttnBwdSm80INS1_25CollectiveMainloopBwdSm80ILi2ELi2EN4cute5tupleIJNS5_1CILi128EEES8_NS7_ILi64EEEEEENS_10bfloat16_tEfNS_4arch4Sm80ELb0ELb1ELb1ELb0ELb1ELb0ELb0ELb0ELi2ELi4ELi4ELi4ELb0EEENS1_24CollectiveEpilogueBwdGQAISA_fSD_Li256ELb0ELb1EEENS1_19SingleTileSchedulerILb0ELb0ELb0ELi128EEEEEEEEEvNT_6ParamsE) ;  /* 0xffff7fa03c007950 */ /* 0x000fea0003c3ffff */
        .type           $_ZN7cutlass13device_kernelIN5flash19enable_sm80_to_sm89INS1_16FlashAttnBwdSm80INS1_25CollectiveMainloopBwdSm80ILi2ELi2EN4cute5tupleIJNS5_1CILi128EEES8_NS7_ILi64EEEEEENS_10bfloat16_tEfNS_4arch4Sm80ELb0ELb1ELb1ELb0ELb1ELb0ELb0ELb0ELi2ELi4ELi4ELi4ELb0EEENS1_24CollectiveEpilogueBwdGQAISA_fSD_Li256ELb0ELb1EEENS1_19SingleTileSchedulerILb0ELb0ELb0ELi128EEEEEEEEEvNT_6ParamsE$_ZN4cute3eso3ESOILb1ELb0EJNS_5tupleIJNS2_IJNS_1CILi8EEENS3_ILi1EEEEEENS2_IJNS3_ILi2EEEEEEEEENS2_IJNS2_IJS5_NS3_ILi0EEEEEENS2_IJiEEEEEEEEC2ERKS9_RKSD_,@function
        .size           $_ZN7cutlass13device_kernelIN5flash19enable_sm80_to_sm89INS1_16FlashAttnBwdSm80INS1_25CollectiveMainloopBwdSm80ILi2ELi2EN4cute5tupleIJNS5_1CILi128EEES8_NS7_ILi64EEEEEENS_10bfloat16_tEfNS_4arch4Sm80ELb0ELb1ELb1ELb0ELb1ELb0ELb0ELb0ELi2ELi4ELi4ELi4ELb0EEENS1_24CollectiveEpilogueBwdGQAISA_fSD_Li256ELb0ELb1EEENS1_19SingleTileSchedulerILb0ELb0ELb0ELi128EEEEEEEEEvNT_6ParamsE$_ZN4cute3eso3ESOILb1ELb0EJNS_5tupleIJNS2_IJNS_1CILi8EEENS3_ILi1EEEEEENS2_IJNS3_ILi2EEEEEEEEENS2_IJNS2_IJS5_NS3_ILi0EEEEEENS2_IJiEEEEEEEEC2ERKS9_RKSD_,($_ZN7cutlass13device_kernelIN5flash19enable_sm80_to_sm89INS1_16FlashAttnBwdSm80INS1_25CollectiveMainloopBwdSm80ILi2ELi2EN4cute5tupleIJNS5_1CILi128EEES8_NS7_ILi64EEEEEENS_10bfloat16_tEfNS_4arch4Sm80ELb0ELb1ELb1ELb0ELb1ELb0ELb0ELb0ELi2ELi4ELi4ELi4ELb0EEENS1_24CollectiveEpilogueBwdGQAISA_fSD_Li256ELb0ELb1EEENS1_19SingleTileSchedulerILb0ELb0ELb0ELi128EEEEEEEEEvNT_6ParamsE$_ZN4cute3eso3ESOILb1ELb0EJNS_5tupleIJNS2_IJNS_1CILi8EEENS3_ILi1EEEEEENS3_ILi2EEEEEENS2_IJNS2_IJS5_NS3_ILi0EEEEEEiEEEEEC2ERKS8_RKSB_ - $_ZN7cutlass13device_kernelIN5flash19enable_sm80_to_sm89INS1_16FlashAttnBwdSm80INS1_25CollectiveMainloopBwdSm80ILi2ELi2EN4cute5tupleIJNS5_1CILi128EEES8_NS7_ILi64EEEEEENS_10bfloat16_tEfNS_4arch4Sm80ELb0ELb1ELb1ELb0ELb1ELb0ELb0ELb0ELi2ELi4ELi4ELi4ELb0EEENS1_24CollectiveEpilogueBwdGQAISA_fSD_Li256ELb0ELb1EEENS1_19SingleTileSchedulerILb0ELb0ELb0ELi128EEEEEEEEEvNT_6ParamsE$_ZN4cute3eso3ESOILb1ELb0EJNS_5tupleIJNS2_IJNS_1CILi8EEENS3_ILi1EEEEEENS2_IJNS3_ILi2EEEEEEEEENS2_IJNS2_IJS5_NS3_ILi0EEEEEENS2_IJiEEEEEEEEC2ERKS9_RKSD_)
$_ZN7cutlass13device_kernelIN5flash19enable_sm80_to_sm89INS1_16FlashAttnBwdSm80INS1_25CollectiveMainloopBwdSm80ILi2ELi2EN4cute5tupleIJNS5_1CILi128EEES8_NS7_ILi64EEEEEENS_10bfloat16_tEfNS_4arch4Sm80ELb0ELb1ELb1ELb0ELb1ELb0ELb0ELb0ELi2ELi4ELi4ELi4ELb0EEENS1_24CollectiveEpilogueBwdGQAISA_fSD_Li256ELb0ELb1EEENS1_19SingleTileSchedulerILb0ELb0ELb0ELi128EEEEEEEEEvNT_6ParamsE$_ZN4cute3eso3ESOILb1ELb0EJNS_5tupleIJNS2_IJNS_1CILi8EEENS3_ILi1EEEEEENS2_IJNS3_ILi2EEEEEEEEENS2_IJNS2_IJS5_NS3_ILi0EEEEEENS2_IJiEEEEEEEEC2ERKS9_RKSD_:
[----:B------:R-:W-:Y:S02]  /*8060*/  IADD3 R2, R69, -c[0x0][0x20], RZ ;  /* 0x8000080045027a10 */ /* 0x000fe40007ffe0ff */
[----:B------:R-:W-:-:S03]  /*8070*/  MOV R9, 0x0 ;  /* 0x0000000000097802 */ /* 0x000fc60000000f00 */
[----:B------:R1:W-:Y:S01]  /*8080*/  STL [R2], R3 ;  /* 0x0000000302007387 */ /* 0x0003e20000100800 */
[----:B------:R-:W-:Y:S05]  /*8090*/  RET.REL.NODEC R8 `(_ZN7cutlass13device_kernelIN5flash19enable_sm80_to_sm89INS1_16FlashAttnBwdSm80INS1_25CollectiveMainloopBwdSm80ILi2ELi2EN4cute5tupleIJNS5_1CILi128EEES8_NS7_ILi64EEEEEENS_10bfloat16_tEfNS_4arch4Sm80ELb0ELb1ELb1ELb0ELb1ELb0ELb0ELb0ELi2ELi4ELi4ELi4ELb0EEENS1_24CollectiveEpilogueBwdGQAISA_fSD_Li256ELb0ELb1EEENS1_19SingleTileSchedulerILb0ELb0ELb0ELi128EEEEEEEEEvNT_6ParamsE) ;  /* 0xffff7f6008007950 */ /* 0x000fea0003c3ffff */
        .type           $_ZN7cutlass13device_kernelIN5flash19enable_sm80_to_sm89INS1_16FlashAttnBwdSm80INS1_25CollectiveMainloopBwdSm80ILi2ELi2EN4cute5tupleIJNS5_1CILi128EEES8_NS7_ILi64EEEEEENS_10bfloat16_tEfNS_4arch4Sm80ELb0ELb1ELb1ELb0ELb1ELb0ELb0ELb0ELi2ELi4ELi4ELi4ELb0EEENS1_24CollectiveEpilogueBwdGQAISA_fSD_Li256ELb0ELb1EEENS1_19SingleTileSchedulerILb0ELb0ELb0ELi128EEEEEEEEEvNT_6ParamsE$_ZN4cute3eso3ESOILb1ELb0EJNS_5tupleIJNS2_IJNS_1CILi8EEENS3_ILi1EEEEEENS3_ILi2EEEEEENS2_IJNS2_IJS5_NS3_ILi0EEEEEEiEEEEEC2ERKS8_RKSB_,@function
        .size           $_ZN7cutlass13device_kernelIN5flash19enable_sm80_to_sm89INS1_16FlashAttnBwdSm80INS1_25CollectiveMainloopBwdSm80ILi2ELi2EN4cute5tupleIJNS5_1CILi128EEES8_NS7_ILi64EEEEEENS_10bfloat16_tEfNS_4arch4Sm80ELb0ELb1ELb1ELb0ELb1ELb0ELb0ELb0ELi2ELi4ELi4ELi4ELb0EEENS1_24CollectiveEpilogueBwdGQAISA_fSD_Li256ELb0ELb1EEENS1_19SingleTileSchedulerILb0ELb0ELb0ELi128EEEEEEEEEvNT_6ParamsE$_ZN4cute3eso3ESOILb1ELb0EJNS_5tupleIJNS2_IJNS_1CILi8EEENS3_ILi1EEEEEENS3_ILi2EEEEEENS2_IJNS2_IJS5_NS3_ILi0EEEEEEiEEEEEC2ERKS8_RKSB_,($_ZN7cutlass13device_kernelIN5flash19enable_sm80_to_sm89INS1_16FlashAttnBwdSm80INS1_25CollectiveMainloopBwdSm80ILi2ELi2EN4cute5tupleIJNS5_1CILi128EEES8_NS7_ILi64EEEEEENS_10bfloat16_tEfNS_4arch4Sm80ELb0ELb1ELb1ELb0ELb1ELb0ELb0ELb0ELi2ELi4ELi4ELi4ELb0EEENS1_24CollectiveEpilogueBwdGQAISA_fSD_Li256ELb0ELb1EEENS1_19SingleTileSchedulerILb0ELb0ELb0ELi128EEEEEEEEEvNT_6ParamsE$_ZN4cute3eso3ESOILb1ELb0EJNS_5tupleIJNS2_IJNS_1CILi8EEENS3_ILi1EEEEEENS3_ILi2EEENS2_IJS7_S7_EEEEEENS2_IJNS2_IJS5_NS3_ILi0EEEEEENS3_ILi4096EEENS2_IJiiEEEEEEEEC2ERKS9_RKSE_ - $_ZN7cutlass13device_kernelIN5flash19enable_sm80_to_sm89INS1_16FlashAttnBwdSm80INS1_25CollectiveMainloopBwdSm80ILi2ELi2EN4cute5tupleIJNS5_1CILi128EEES8_NS7_ILi64EEEEEENS_10bfloat16_tEfNS_4arch4Sm80ELb0ELb1ELb1ELb0ELb1ELb0ELb0ELb0ELi2ELi4ELi4ELi4ELb0EEENS1_24CollectiveEpilogueBwdGQAISA_fSD_Li256ELb0ELb1EEENS1_19SingleTileSchedulerILb0ELb0ELb0ELi128EEEEEEEEEvNT_6ParamsE$_ZN4cute3eso3ESOILb1ELb0EJNS_5tupleIJNS2_IJNS_1CILi8EEENS3_ILi1EEEEEENS3_ILi2EEEEEENS2_IJNS2_IJS5_NS3_ILi0EEEEEEiEEEEEC2ERKS8_RKSB_)
$_ZN7cutlass13device_kernelIN5flash19enable_sm80_to_sm89INS1_16FlashAttnBwdSm80INS1_25CollectiveMainloopBwdSm80ILi2ELi2EN4cute5tupleIJNS5_1CILi128EEES8_NS7_ILi64EEEEEENS_10bfloat16_tEfNS_4arch4Sm80ELb0ELb1ELb1ELb0ELb1ELb0ELb0ELb0ELi2ELi4ELi4ELi4ELb0EEENS1_24CollectiveEpilogueBwdGQAISA_fSD_Li256ELb0ELb1EEENS1_19SingleTileSchedulerILb0ELb0ELb0ELi128EEEEEEEEEvNT_6ParamsE$_ZN4cute3eso3ESOILb1ELb0EJNS_5tupleIJNS2_IJNS_1CILi8EEENS3_ILi1EEEEEENS3_ILi2EEEEEENS2_IJNS2_IJS5_NS3_ILi0EEEEEEiEEEEEC2ERKS8_RKSB_:
[----:B------:R-:W-:Y:S02]  /*80a0*/  IADD3 R2, R69, -c[0x0][0x20], RZ ;  /* 0x8000080045027a10 */ /* 0x000fe40007ffe0ff */
[----:B------:R-:W-:-:S03]  /*80b0*/  MOV R9, 0x0 ;  /* 0x0000000000097802 */ /* 0x000fc60000000f00 */
[----:B------:R1:W-:Y:S01]  /*80c0*/  STL [R2], R3 ;  /* 0x0000000302007387 */ /* 0x0003e20000100800 */
[----:B------:R-:W-:Y:S05]  /*80d0*/  RET.REL.NODEC R8 `(_ZN7cutlass13device_kernelIN5flash19enable_sm80_to_sm89INS1_16FlashAttnBwdSm80INS1_25CollectiveMainloopBwdSm80ILi2ELi2EN4cute5tupleIJNS5_1CILi128EEES8_NS7_ILi64EEEEEENS_10bfloat16_tEfNS_4arch4Sm80ELb0ELb1ELb1ELb0ELb1ELb0ELb0ELb0ELi2ELi4ELi4ELi4ELb0EEENS1_24CollectiveEpilogueBwdGQAISA_fSD_Li256ELb0ELb1EEENS1_19SingleTileSchedulerILb0ELb0ELb0ELi128EEEEEEEEEvNT_6ParamsE) ;  /* 0xffff7f2008007950 */ /* 0x000fea0003c3ffff */
        .type           $_ZN7cutlass13device_kernelIN5flash19enable_sm80_to_sm89INS1_16FlashAttnBwdSm80INS1_25CollectiveMainloopBwdSm80ILi2ELi2EN4cute5tupleIJNS5_1CILi128EEES8_NS7_ILi64EEEEEENS_10bfloat16_tEfNS_4arch4Sm80ELb0ELb1ELb1ELb0ELb1ELb0ELb0ELb0ELi2ELi4ELi4ELi4ELb0EEENS1_24CollectiveEpilogueBwdGQAISA_fSD_Li256ELb0ELb1EEENS1_19SingleTileSchedulerILb0ELb0ELb0ELi128EEEEEEEEEvNT_6ParamsE$_ZN4cute3eso3ESOILb1ELb0EJNS_5tupleIJNS2_IJNS_1CILi8EEENS3_ILi1EEEEEENS3_ILi2EEENS2_IJS7_S7_EEEEEENS2_IJNS2_IJS5_NS3_ILi0EEEEEENS3_ILi4096EEENS2_IJiiEEEEEEEEC2ERKS9_RKSE_,@function
        .size           $_ZN7cutlass13device_kernelIN5flash19enable_sm80_to_sm89INS1_16FlashAttnBwdSm80INS1_25CollectiveMainloopBwdSm80ILi2ELi2EN4cute5tupleIJNS5_1CILi128EEES8_NS7_ILi64EEEEEENS_10bfloat16_tEfNS_4arch4Sm80ELb0ELb1ELb1ELb0ELb1ELb0ELb0ELb0ELi2ELi4ELi4ELi4ELb0EEENS1_24CollectiveEpilogueBwdGQAISA_fSD_Li256ELb0ELb1EEENS1_19SingleTileSchedulerILb0ELb0ELb0ELi128EEEEEEEEEvNT_6ParamsE$_ZN4cute3eso3ESOILb1ELb0EJNS_5tupleIJNS2_IJNS_1CILi8EEENS3_ILi1EEEEEENS3_ILi2EEENS2_IJS7_S7_EEEEEENS2_IJNS2_IJS5_NS3_ILi0EEEEEENS3_ILi4096EEENS2_IJiiEEEEEEEEC2ERKS9_RKSE_,($_ZN7cutlass13device_kernelIN5flash19enable_sm80_to_sm89INS1_16FlashAttnBwdSm80INS1_25CollectiveMainloopBwdSm80ILi2ELi2EN4cute5tupleIJNS5_1CILi128EEES8_NS7_ILi64EEEEEENS_10bfloat16_tEfNS_4arch4Sm80ELb0ELb1ELb1ELb0ELb1ELb0ELb0ELb0ELi2ELi4ELi4ELi4ELb0EEENS1_24CollectiveEpilogueBwdGQAISA_fSD_Li256ELb0ELb1EEENS1_19SingleTileSchedulerILb0ELb0ELb0ELi128EEEEEEEEEvNT_6ParamsE$_ZN4cute3eso3ESOILb1ELb0EJNS_5tupleIJNS2_IJNS_1CILi8EEENS3_ILi1EEEEEENS3_ILi2EEES4_EEENS2_IJNS2_IJS5_NS3_ILi0EEEEEEiNS3_ILi1024EEEEEEEEC2ERKS8_RKSC_ - $_ZN7cutlass13device_kernelIN5flash19enable_sm80_to_sm89INS1_16FlashAttnBwdSm80INS1_25CollectiveMainloopBwdSm80ILi2ELi2EN4cute5tupleIJNS5_1CILi128EEES8_NS7_ILi64EEEEEENS_10bfloat16_tEfNS_4arch4Sm80ELb0ELb1ELb1ELb0ELb1ELb0ELb0ELb0ELi2ELi4ELi4ELi4ELb0EEENS1_24CollectiveEpilogueBwdGQAISA_fSD_Li256ELb0ELb1EEENS1_19SingleTileSchedulerILb0ELb0ELb0ELi128EEEEEEEEEvNT_6ParamsE$_ZN4cute3eso3ESOILb1ELb0EJNS_5tupleIJNS2_IJNS_1CILi8EEENS3_ILi1EEEEEENS3_ILi2EEENS2_IJS7_S7_EEEEEENS2_IJNS2_IJS5_NS3_ILi0EEEEEENS3_ILi4096EEENS2_IJiiEEEEEEEEC2ERKS9_RKSE_)
$_ZN7cutlass13device_kernelIN5flash19enable_sm80_to_sm89INS1_16FlashAttnBwdSm80INS1_25CollectiveMainloopBwdSm80ILi2ELi2EN4cute5tupleIJNS5_1CILi128EEES8_NS7_ILi64EEEEEENS_10bfloat16_tEfNS_4arch4Sm80ELb0ELb1ELb1ELb0ELb1ELb0ELb0ELb0ELi2ELi4ELi4ELi4ELb0EEENS1_24CollectiveEpilogueBwdGQAISA_fSD_Li256ELb0ELb1EEENS1_19SingleTileSchedulerILb0ELb0ELb0ELi128EEEEEEEEEvNT_6ParamsE$_ZN4cute3eso3ESOILb1ELb0EJNS_5tupleIJNS2_IJNS_1CILi8EEENS3_ILi1EEEEEENS3_ILi2EEENS2_IJS7_S7_EEEEEENS2_IJNS2_IJS5_NS3_ILi0EEEEEENS3_ILi4096EEENS2_IJiiEEEEEEEEC2ERKS9_RKSE_:
[----:B------:R-:W-:Y:S01]  /*80e0*/  IADD3 R3, R25, -c[0x0][0x20], RZ ;  /* 0x8000080019037a10 */ /* 0x000fe20007ffe0ff */
[----:B------:R-:W-:Y:S01]  /*80f0*/  IMAD.MOV.U32 R16, RZ, RZ, R6 ;  /* 0x000000ffff107224 */ /* 0x000fe200078e0006 */
[----:B------:R-:W-:-:S03]  /*8100*/  MOV R17, 0x0 ;  /* 0x0000000000117802 */ /* 0x000fc60000000f00 */
[----:B------:R1:W-:Y:S04]  /*8110*/  STL [R3], R2 ;  /* 0x0000000203007387 */ /* 0x0003e80000100800 */
[----:B------:R1:W-:Y:S01]  /*8120*/  STL [R3+0x4], R8 ;  /* 0x0000040803007387 */ /* 0x0003e20000100800 */
[----:B------:R-:W-:Y:S05]  /*8130*/  RET.REL.NODEC R16 `(_ZN7cutlass13device_kernelIN5flash19enable_sm80_to_sm89INS1_16FlashAttnBwdSm80INS1_25CollectiveMainloopBwdSm80ILi2ELi2EN4cute5tupleIJNS5_1CILi128EEES8_NS7_ILi64EEEEEENS_10bfloat16_tEfNS_4arch4Sm80ELb0ELb1ELb1ELb0ELb1ELb0ELb0ELb0ELi2ELi4ELi4ELi4ELb0EEENS1_24CollectiveEpilogueBwdGQAISA_fSD_Li256ELb0ELb1EEENS1_19SingleTileSchedulerILb0ELb0ELb0ELi128EEEEEEEEEvNT_6ParamsE) ;  /* 0xffff7ec010007950 */ /* 0x000fea0003c3ffff */
        .type           $_ZN7cutlass13device_kernelIN5flash19enable_sm80_to_sm89INS1_16FlashAttnBwdSm80INS1_25CollectiveMainloopBwdSm80ILi2ELi2EN4cute5tupleIJNS5_1CILi128EEES8_NS7_ILi64EEEEEENS_10bfloat16_tEfNS_4arch4Sm80ELb0ELb1ELb1ELb0ELb1ELb0ELb0ELb0ELi2ELi4ELi4ELi4ELb0EEENS1_24CollectiveEpilogueBwdGQAISA_fSD_Li256ELb0ELb1EEENS1_19SingleTileSchedulerILb0ELb0ELb0ELi128EEEEEEEEEvNT_6ParamsE$_ZN4cute3eso3ESOILb1ELb0EJNS_5tupleIJNS2_IJNS_1CILi8EEENS3_ILi1EEEEEENS3_ILi2EEES4_EEENS2_IJNS2_IJS5_NS3_ILi0EEEEEEiNS3_ILi1024EEEEEEEEC2ERKS8_RKSC_,@function
        .size           $_ZN7cutlass13device_kernelIN5flash19enable_sm80_to_sm89INS1_16FlashAttnBwdSm80INS1_25CollectiveMainloopBwdSm80ILi2ELi2EN4cute5tupleIJNS5_1CILi128EEES8_NS7_ILi64EEEEEENS_10bfloat16_tEfNS_4arch4Sm80ELb0ELb1ELb1ELb0ELb1ELb0ELb0ELb0ELi2ELi4ELi4ELi4ELb0EEENS1_24CollectiveEpilogueBwdGQAISA_fSD_Li256ELb0ELb1EEENS1_19SingleTileSchedulerILb0ELb0ELb0ELi128EEEEEEEEEvNT_6ParamsE$_ZN4cute3eso3ESOILb1ELb0EJNS_5tupleIJNS2_IJNS_1CILi8EEENS3_ILi1EEEEEENS3_ILi2EEES4_EEENS2_IJNS2_IJS5_NS3_ILi0EEEEEEiNS3_ILi1024EEEEEEEEC2ERKS8_RKSC_,($_ZN7cutlass13device_kernelIN5flash19enable_sm80_to_sm89INS1_16FlashAttnBwdSm80INS1_25CollectiveMainloopBwdSm80ILi2ELi2EN4cute5tupleIJNS5_1CILi128EEES8_NS7_ILi64EEEEEENS_10bfloat16_tEfNS_4arch4Sm80ELb0ELb1ELb1ELb0ELb1ELb0ELb0ELb0ELi2ELi4ELi4ELi4ELb0EEENS1_24CollectiveEpilogueBwdGQAISA_fSD_Li256ELb0ELb1EEENS1_19SingleTileSchedulerILb0ELb0ELb0ELi128EEEEEEEEEvNT_6ParamsE$_ZN4cute3eso3ESOILb1ELb0EJNS_5tupleIJNS2_IJNS_1CILi8EEENS3_ILi1EEEEEENS3_ILi4EEES5_EEENS2_IJNS2_IJS5_NS3_ILi0EEEEEElS9_EEEEEC2ERKS8_RKSB_ - $_ZN7cutlass13device_kernelIN5flash19enable_sm80_to_sm89INS1_16FlashAttnBwdSm80INS1_25CollectiveMainloopBwdSm80ILi2ELi2EN4cute5tupleIJNS5_1CILi128EEES8_NS7_ILi64EEEEEENS_10bfloat16_tEfNS_4arch4Sm80ELb0ELb1ELb1ELb0ELb1ELb0ELb0ELb0ELi2ELi4ELi4ELi4ELb0EEENS1_24CollectiveEpilogueBwdGQAISA_fSD_Li256ELb0ELb1EEENS1_19SingleTileSchedulerILb0ELb0ELb0ELi128EEEEEEEEEvNT_6ParamsE$_ZN4cute3eso3ESOILb1ELb0EJNS_5tupleIJNS2_IJNS_1CILi8EEENS3_ILi1EEEEEENS3_ILi2EEES4_EEENS2_IJNS2_IJS5_NS3_ILi0EEEEEEiNS3_ILi1024EEEEEEEEC2ERKS8_RKSC_)
$_ZN7cutlass13device_kernelIN5flash19enable_sm80_to_sm89INS1_16FlashAttnBwdSm80INS1_25CollectiveMainloopBwdSm80ILi2ELi2EN4cute5tupleIJNS5_1CILi128EEES8_NS7_ILi64EEEEEENS_10bfloat16_tEfNS_4arch4Sm80ELb0ELb1ELb1ELb0ELb1ELb0ELb0ELb0ELi2ELi4ELi4ELi4ELb0EEENS1_24CollectiveEpilogueBwdGQAISA_fSD_Li256ELb0ELb1EEENS1_19SingleTileSchedulerILb0ELb0ELb0ELi128EEEEEEEEEvNT_6ParamsE$_ZN4cute3eso3ESOILb1ELb0EJNS_5tupleIJNS2_IJNS_1CILi8EEENS3_ILi1EEEEEENS3_ILi2EEES4_EEENS2_IJNS2_IJS5_NS3_ILi0EEEEEEiNS3_ILi1024EEEEEEEEC2ERKS8_RKSC_:
[----:B------:R-:W-:Y:S02]  /*8140*/  IADD3 R2, R25, -c[0x0][0x20], RZ ;  /* 0x8000080019027a10 */ /* 0x000fe40007ffe0ff */
[----:B------:R-:W-:-:S03]  /*8150*/  MOV R7, 0x0 ;  /* 0x0000000000077802 */ /* 0x000fc60000000f00 */
[----:B------:R1:W-:Y:S01]  /*8160*/  STL [R2], R3 ;  /* 0x0000000302007387 */ /* 0x0003e20000100800 */
[----:B------:R-:W-:Y:S05]  /*8170*/  RET.REL.NODEC R6 `(_ZN7cutlass13device_kernelIN5flash19enable_sm80_to_sm89INS1_16FlashAttnBwdSm80INS1_25CollectiveMainloopBwdSm80ILi2ELi2EN4cute5tupleIJNS5_1CILi128EEES8_NS7_ILi64EEEEEENS_10bfloat16_tEfNS_4arch4Sm80ELb0ELb1ELb1ELb0ELb1ELb0ELb0ELb0ELi2ELi4ELi4ELi4ELb0EEENS1_24CollectiveEpilogueBwdGQAISA_fSD_Li256ELb0ELb1EEENS1_19SingleTileSchedulerILb0ELb0ELb0ELi128EEEEEEEEEvNT_6ParamsE) ;  /* 0xffff7e8006007950 */ /* 0x000fea0003c3ffff */
        .type           $_ZN7cutlass13device_kernelIN5flash19enable_sm80_to_sm89INS1_16FlashAttnBwdSm80INS1_25CollectiveMainloopBwdSm80ILi2ELi2EN4cute5tupleIJNS5_1CILi128EEES8_NS7_ILi64EEEEEENS_10bfloat16_tEfNS_4arch4Sm80ELb0ELb1ELb1ELb0ELb1ELb0ELb0ELb0ELi2ELi4ELi4ELi4ELb0EEENS1_24CollectiveEpilogueBwdGQAISA_fSD_Li256ELb0ELb1EEENS1_19SingleTileSchedulerILb0ELb0ELb0ELi128EEEEEEEEEvNT_6ParamsE$_ZN4cute3eso3ESOILb1ELb0EJNS_5tupleIJNS2_IJNS_1CILi8EEENS3_ILi1EEEEEENS3_ILi4EEES5_EEENS2_IJNS2_IJS5_NS3_ILi0EEEEEElS9_EEEEEC2ERKS8_RKSB_,@function
        .size           $_ZN7cutlass13device_kernelIN5flash19enable_sm80_to_sm89INS1_16FlashAttnBwdSm80INS1_25CollectiveMainloopBwdSm80ILi2ELi2EN4cute5tupleIJNS5_1CILi128EEES8_NS7_ILi64EEEEEENS_10bfloat16_tEfNS_4arch4Sm80ELb0ELb1ELb1ELb0ELb1ELb0ELb0ELb0ELi2ELi4ELi4ELi4ELb0EEENS1_24CollectiveEpilogueBwdGQAISA_fSD_Li256ELb0ELb1EEENS1_19SingleTileSchedulerILb0ELb0ELb0ELi128EEEEEEEEEvNT_6ParamsE$_ZN4cute3eso3ESOILb1ELb0EJNS_5tupleIJNS2_IJNS_1CILi8EEENS3_ILi1EEEEEENS3_ILi4EEES5_EEENS2_IJNS2_IJS5_NS3_ILi0EEEEEElS9_EEEEEC2ERKS8_RKSB_,($_ZN7cutlass13device_kernelIN5flash19enable_sm80_to_sm89INS1_16FlashAttnBwdSm80INS1_25CollectiveMainloopBwdSm80ILi2ELi2EN4cute5tupleIJNS5_1CILi128EEES8_NS7_ILi64EEEEEENS_10bfloat16_tEfNS_4arch4Sm80ELb0ELb1ELb1ELb0ELb1ELb0ELb0ELb0ELi2ELi4ELi4ELi4ELb0EEENS1_24CollectiveEpilogueBwdGQAISA_fSD_Li256ELb0ELb1EEENS1_19SingleTileSchedulerILb0ELb0ELb0ELi128EEEEEEEEEvNT_6ParamsE$_ZN4cute3eso3ESOILb1ELb0EJNS_5tupleIJNS_1CILi0EEES4_EEEiEEC2ERKS5_RKi - $_ZN7cutlass13device_kernelIN5flash19enable_sm80_to_sm89INS1_16FlashAttnBwdSm80INS1_25CollectiveMainloopBwdSm80ILi2ELi2EN4cute5tupleIJNS5_1CILi128EEES8_NS7_ILi64EEEEEENS_10bfloat16_tEfNS_4arch4Sm80ELb0ELb1ELb1ELb0ELb1ELb0ELb0ELb0ELi2ELi4ELi4ELi4ELb0EEENS1_24CollectiveEpilogueBwdGQAISA_fSD_Li256ELb0ELb1EEENS1_19SingleTileSchedulerILb0ELb0ELb0ELi128EEEEEEEEEvNT_6ParamsE$_ZN4cute3eso3ESOILb1ELb0EJNS_5tupleIJNS2_IJNS_1CILi8EEENS3_ILi1EEEEEENS3_ILi4EEES5_EEENS2_IJNS2_IJS5_NS3_ILi0EEEEEElS9_EEEEEC2ERKS8_RKSB_)
$_ZN7cutlass13device_kernelIN5flash19enable_sm80_to_sm89INS1_16FlashAttnBwdSm80INS1_25CollectiveMainloopBwdSm80ILi2ELi2EN4cute5tupleIJNS5_1CILi128EEES8_NS7_ILi64EEEEEENS_10bfloat16_tEfNS_4arch4Sm80ELb0ELb1ELb1ELb0ELb1ELb0ELb0ELb0ELi2ELi4ELi4ELi4ELb0EEENS1_24CollectiveEpilogueBwdGQAISA_fSD_Li256ELb0ELb1EEENS1_19SingleTileSchedulerILb0ELb0ELb0ELi128EEEEEEEEEvNT_6ParamsE$_ZN4cute3eso3ESOILb1ELb0EJNS_5tupleIJNS2_IJNS_1CILi8EEENS3_ILi1EEEEEENS3_ILi4EEES5_EEENS2_IJNS2_IJS5_NS3_ILi0EEEEEElS9_EEEEEC2ERKS8_RKSB_:
[----:B------:R-:W-:Y:S01]  /*8180*/  IADD3 R3, R83, -c[0x0][0x20], RZ ;  /* 0x8000080053037a10 */ /* 0x000fe20007ffe0ff */
[----:B------:R-:W-:Y:S01]  /*8190*/  IMAD.MOV.U32 R80, RZ, RZ, R2 ;  /* 0x000000ffff507224 */ /* 0x000fe200078e0002 */
[----:B------:R-:W-:Y:S01]  /*81a0*/  MOV R88, R6 ;  /* 0x0000000600587202 */ /* 0x000fe20000000f00 */
[----:B------:R-:W-:Y:S01]  /*81b0*/  IMAD.MOV.U32 R81, RZ, RZ, R5 ;  /* 0x000000ffff517224 */ /* 0x000fe200078e0005 */
[----:B------:R-:W-:-:S04]  /*81c0*/  MOV R89, 0x0 ;  /* 0x0000000000597802 */ /* 0x000fc80000000f00 */
[----:B------:R1:W-:Y:S01]  /*81d0*/  STL.64 [R3], R80 ;  /* 0x0000005003007387 */ /* 0x0003e20000100a00 */
[----:B------:R-:W-:Y:S05]  /*81e0*/  RET.REL.NODEC R88 `(_ZN7cutlass13device_kernelIN5flash19enable_sm80_to_sm89INS1_16FlashAttnBwdSm80INS1_25CollectiveMainloopBwdSm80ILi2ELi2EN4cute5tupleIJNS5_1CILi128EEES8_NS7_ILi64EEEEEENS_10bfloat16_tEfNS_4arch4Sm80ELb0ELb1ELb1ELb0ELb1ELb0ELb0ELb0ELi2ELi4ELi4ELi4ELb0EEENS1_24CollectiveEpilogueBwdGQAISA_fSD_Li256ELb0ELb1EEENS1_19SingleTileSchedulerILb0ELb0ELb0ELi128EEEEEEEEEvNT_6ParamsE) ;  /* 0xffff7e1058007950 */ /* 0x000fea0003c3ffff */
        .type           $_ZN7cutlass13device_kernelIN5flash19enable_sm80_to_sm89INS1_16FlashAttnBwdSm80INS1_25CollectiveMainloopBwdSm80ILi2ELi2EN4cute5tupleIJNS5_1CILi128EEES8_NS7_ILi64EEEEEENS_10bfloat16_tEfNS_4arch4Sm80ELb0ELb1ELb1ELb0ELb1ELb0ELb0ELb0ELi2ELi4ELi4ELi4ELb0EEENS1_24CollectiveEpilogueBwdGQAISA_fSD_Li256ELb0ELb1EEENS1_19SingleTileSchedulerILb0ELb0ELb0ELi128EEEEEEEEEvNT_6ParamsE$_ZN4cute3eso3ESOILb1ELb0EJNS_5tupleIJNS_1CILi0EEES4_EEEiEEC2ERKS5_RKi,@function
        .size           $_ZN7cutlass13device_kernelIN5flash19enable_sm80_to_sm89INS1_16FlashAttnBwdSm80INS1_25CollectiveMainloopBwdSm80ILi2ELi2EN4cute5tupleIJNS5_1CILi128EEES8_NS7_ILi64EEEEEENS_10bfloat16_tEfNS_4arch4Sm80ELb0ELb1ELb1ELb0ELb1ELb0ELb0ELb0ELi2ELi4ELi4ELi4ELb0EEENS1_24CollectiveEpilogueBwdGQAISA_fSD_Li256ELb0ELb1EEENS1_19SingleTileSchedulerILb0ELb0ELb0ELi128EEEEEEEEEvNT_6ParamsE$_ZN4cute3eso3ESOILb1ELb0EJNS_5tupleIJNS_1CILi0EEES4_EEEiEEC2ERKS5_RKi,($_ZN7cutlass13device_kernelIN5flash19enable_sm80_to_sm89INS1_16FlashAttnBwdSm80INS1_25CollectiveMainloopBwdSm80ILi2ELi2EN4cute5tupleIJNS5_1CILi128EEES8_NS7_ILi64EEEEEENS_10bfloat16_tEfNS_4arch4Sm80ELb0ELb1ELb1ELb0ELb1ELb0ELb0ELb0ELi2ELi4ELi4ELi4ELb0EEENS1_24CollectiveEpilogueBwdGQAISA_fSD_Li256ELb0ELb1EEENS1_19SingleTileSchedulerILb0ELb0ELb0ELi128EEEEEEEEEvNT_6ParamsE$_ZN4cute3eso3ESOILb1ELb0EJNS_5tupleIJNS_1CILi16EEENS3_ILi2EEES5_S5_NS3_ILi4EEES5_EEENS2_IJNS3_ILi1EEEiiiNS3_ILi144EEENS3_ILi512EEEEEEEEC2ERKS7_RKSB_ - $_ZN7cutlass13device_kernelIN5flash19enable_sm80_to_sm89INS1_16FlashAttnBwdSm80INS1_25CollectiveMainloopBwdSm80ILi2ELi2EN4cute5tupleIJNS5_1CILi128EEES8_NS7_ILi64EEEEEENS_10bfloat16_tEfNS_4arch4Sm80ELb0ELb1ELb1ELb0ELb1ELb0ELb0ELb0ELi2ELi4ELi4ELi4ELb0EEENS1_24CollectiveEpilogueBwdGQAISA_fSD_Li256ELb0ELb1EEENS1_19SingleTileSchedulerILb0ELb0ELb0ELi128EEEEEEEEEvNT_6ParamsE$_ZN4cute3eso3ESOILb1ELb0EJNS_5tupleIJNS_1CILi0EEES4_EEEiEEC2ERKS5_RKi)
$_ZN7cutlass13device_kernelIN5flash19enable_sm80_to_sm89INS1_16FlashAttnBwdSm80INS1_25CollectiveMainloopBwdSm80ILi2ELi2EN4cute5tupleIJNS5_1CILi128EEES8_NS7_ILi64EEEEEENS_10bfloat16_tEfNS_4arch4Sm80ELb0ELb1ELb1ELb0ELb1ELb0ELb0ELb0ELi2ELi4ELi4ELi4ELb0EEENS1_24CollectiveEpilogueBwdGQAISA_fSD_Li256ELb0ELb1EEENS1_19SingleTileSchedulerILb0ELb0ELb0ELi128EEEEEEEEEvNT_6ParamsE$_ZN4cute3eso3ESOILb1ELb0EJNS_5tupleIJNS_1CILi0EEES4_EEEiEEC2ERKS5_RKi:
[----:B------:R-:W-:Y:S02]  /*81f0*/  IADD3 R2, R69, -c[0x0][0x20], RZ ;  /* 0x8000080045027a10 */ /* 0x000fe40007ffe0ff */
[----:B------:R-:W-:-:S03]  /*8200*/  MOV R5, 0x0 ;  /* 0x0000000000057802 */ /* 0x000fc60000000f00 */
[----:B------:R1:W-:Y:S01]  /*8210*/  STL [R2], R3 ;  /* 0x0000000302007387 */ /* 0x0003e20000100800 */
[----:B------:R-:W-:Y:S05]  /*8220*/  RET.REL.NODEC R4 `(_ZN7cutlass13device_kernelIN5flash19enable_sm80_to_sm89INS1_16FlashAttnBwdSm80INS1_25CollectiveMainloopBwdSm80ILi2ELi2EN4cute5tupleIJNS5_1CILi128EEES8_NS7_ILi64EEEEEENS_10bfloat16_tEfNS_4arch4Sm80ELb0ELb1ELb1ELb0ELb1ELb0ELb0ELb0ELi2ELi4ELi4ELi4ELb0EEENS1_24CollectiveEpilogueBwdGQAISA_fSD_Li256ELb0ELb1EEENS1_19SingleTileSchedulerILb0ELb0ELb0ELi128EEEEEEEEEvNT_6ParamsE) ;  /* 0xffff7dd004007950 */ /* 0x000fea0003c3ffff */
        .type           $_ZN7cutlass13device_kernelIN5flash19enable_sm80_to_sm89INS1_16FlashAttnBwdSm80INS1_25CollectiveMainloopBwdSm80ILi2ELi2EN4cute5tupleIJNS5_1CILi128EEES8_NS7_ILi64EEEEEENS_10bfloat16_tEfNS_4arch4Sm80ELb0ELb1ELb1ELb0ELb1ELb0ELb0ELb0ELi2ELi4ELi4ELi4ELb0EEENS1_24CollectiveEpilogueBwdGQAISA_fSD_Li256ELb0ELb1EEENS1_19SingleTileSchedulerILb0ELb0ELb0ELi128EEEEEEEEEvNT_6ParamsE$_ZN4cute3eso3ESOILb1ELb0EJNS_5tupleIJNS_1CILi16EEENS3_ILi2EEES5_S5_NS3_ILi4EEES5_EEENS2_IJNS3_ILi1EEEiiiNS3_ILi144EEENS3_ILi512EEEEEEEEC2ERKS7_RKSB_,@function
        .size           $_ZN7cutlass13device_kernelIN5flash19enable_sm80_to_sm89INS1_16FlashAttnBwdSm80INS1_25CollectiveMainloopBwdSm80ILi2ELi2EN4cute5tupleIJNS5_1CILi128EEES8_NS7_ILi64EEEEEENS_10bfloat16_tEfNS_4arch4Sm80ELb0ELb1ELb1ELb0ELb1ELb0ELb0ELb0ELi2ELi4ELi4ELi4ELb0EEENS1_24CollectiveEpilogueBwdGQAISA_fSD_Li256ELb0ELb1EEENS1_19SingleTileSchedulerILb0ELb0ELb0ELi128EEEEEEEEEvNT_6ParamsE$_ZN4cute3eso3ESOILb1ELb0EJNS_5tupleIJNS_1CILi16EEENS3_ILi2EEES5_S5_NS3_ILi4EEES5_EEENS2_IJNS3_ILi1EEEiiiNS3_ILi144EEENS3_ILi512EEEEEEEEC2ERKS7_RKSB_,($_ZN7cutlass13device_kernelIN5flash19enable_sm80_to_sm89INS1_16FlashAttnBwdSm80INS1_25CollectiveMainloopBwdSm80ILi2ELi2EN4cute5tupleIJNS5_1CILi128EEES8_NS7_ILi64EEEEEENS_10bfloat16_tEfNS_4arch4Sm80ELb0ELb1ELb1ELb0ELb1ELb0ELb0ELb0ELi2ELi4ELi4ELi4ELb0EEENS1_24CollectiveEpilogueBwdGQAISA_fSD_Li256ELb0ELb1EEENS1_19SingleTileSchedulerILb0ELb0ELb0ELi128EEEEEEEEEvNT_6ParamsE$_ZN4cute3eso3ESOILb1ELb0EJNS_5tupleIJNS_1CILi1EEENS2_IJS4_NS3_ILi2EEES5_EEEEEENS2_IJNS3_ILi0EEENS2_IJS4_NS3_ILi256EEEiEEEEEEEEC2ERKS7_RKSB_ - $_ZN7cutlass13device_kernelIN5flash19enable_sm80_to_sm89INS1_16FlashAttnBwdSm80INS1_25CollectiveMainloopBwdSm80ILi2ELi2EN4cute5tupleIJNS5_1CILi128EEES8_NS7_ILi64EEEEEENS_10bfloat16_tEfNS_4arch4Sm80ELb0ELb1ELb1ELb0ELb1ELb0ELb0ELb0ELi2ELi4ELi4ELi4ELb0EEENS1_24CollectiveEpilogueBwdGQAISA_fSD_Li256ELb0ELb1EEENS1_19SingleTileSchedulerILb0ELb0ELb0ELi128EEEEEEEEEvNT_6ParamsE$_ZN4cute3eso3ESOILb1ELb0EJNS_5tupleIJNS_1CILi16EEENS3_ILi2EEES5_S5_NS3_ILi4EEES5_EEENS2_IJNS3_ILi1EEEiiiNS3_ILi144EEENS3_ILi512EEEEEEEEC2ERKS7_RKSB_)
$_ZN7cutlass13device_kernelIN5flash19enable_sm80_to_sm89INS1_16FlashAttnBwdSm80INS1_25CollectiveMainloopBwdSm80ILi2ELi2EN4cute5tupleIJNS5_1CILi128EEES8_NS7_ILi64EEEEEENS_10bfloat16_tEfNS_4arch4Sm80ELb0ELb1ELb1ELb0ELb1ELb0ELb0ELb0ELi2ELi4ELi4ELi4ELb0EEENS1_24CollectiveEpilogueBwdGQAISA_fSD_Li256ELb0ELb1EEENS1_19SingleTileSchedulerILb0ELb0ELb0ELi128EEEEEEEEEvNT_6ParamsE$_ZN4cute3eso3ESOILb1ELb0EJNS_5tupleIJNS_1CILi16EEENS3_ILi2EEES5_S5_NS3_ILi4EEES5_EEENS2_IJNS3_ILi1EEEiiiNS3_ILi144EEENS3_ILi512EEEEEEEEC2ERKS7_RKSB_:
[----:B------:R-:W-:Y:S01]  /*8230*/  IADD3 R4, R61, -c[0x0][0x20], RZ ;  /* 0x800008003d047a10 */ /* 0x000fe20007ffe0ff */
[----:B------:R-:W-:Y:S01]  /*8240*/  IMAD.MOV.U32 R74, RZ, RZ, R8 ;  /* 0x000000ffff4a7224 */ /* 0x000fe200078e0008 */
[----:B------:R-:W-:-:S03]  /*8250*/  MOV R75, 0x0 ;  /* 0x00000000004b7802 */ /* 0x000fc60000000f00 */
[----:B------:R1:W-:Y:S04]  /*8260*/  STL [R4], R2 ;  /* 0x0000000204007387 */ /* 0x0003e80000100800 */
[----:B------:R1:W-:Y:S04]  /*8270*/  STL [R4+0x4], R3 ;  /* 0x0000040304007387 */ /* 0x0003e80000100800 */
[----:B------:R1:W-:Y:S01]  /*8280*/  STL [R4+0x8], R5 ;  /* 0x0000080504007387 */ /* 0x0003e20000100800 */
[----:B------:R-:W-:Y:S05]  /*8290*/  RET.REL.NODEC R74 `(_ZN7cutlass13device_kernelIN5flash19enable_sm80_to_sm89INS1_16FlashAttnBwdSm80INS1_25CollectiveMainloopBwdSm80ILi2ELi2EN4cute5tupleIJNS5_1CILi128EEES8_NS7_ILi64EEEEEENS_10bfloat16_tEfNS_4arch4Sm80ELb0ELb1ELb1ELb0ELb1ELb0ELb0ELb0ELi2ELi4ELi4ELi4ELb0EEENS1_24CollectiveEpilogueBwdGQAISA_fSD_Li256ELb0ELb1EEENS1_19SingleTileSchedulerILb0ELb0ELb0ELi128EEEEEEEEEvNT_6ParamsE) ;  /* 0xffff7d604a007950 */ /* 0x000fea0003c3ffff */
        .type           $_ZN7cutlass13device_kernelIN5flash19enable_sm80_to_sm89INS1_16FlashAttnBwdSm80INS1_25CollectiveMainloopBwdSm80ILi2ELi2EN4cute5tupleIJNS5_1CILi128EEES8_NS7_ILi64EEEEEENS_10bfloat16_tEfNS_4arch4Sm80ELb0ELb1ELb1ELb0ELb1ELb0ELb0ELb0ELi2ELi4ELi4ELi4ELb0EEENS1_24CollectiveEpilogueBwdGQAISA_fSD_Li256ELb0ELb1EEENS1_19SingleTileSchedulerILb0ELb0ELb0ELi128EEEEEEEEEvNT_6ParamsE$_ZN4cute3eso3ESOILb1ELb0EJNS_5tupleIJNS_1CILi1EEENS2_IJS4_NS3_ILi2EEES5_EEEEEENS2_IJNS3_ILi0EEENS2_IJS4_NS3_ILi256EEEiEEEEEEEEC2ERKS7_RKSB_,@function
        .size           $_ZN7cutlass13device_kernelIN5flash19enable_sm80_to_sm89INS1_16FlashAttnBwdSm80INS1_25CollectiveMainloopBwdSm80ILi2ELi2EN4cute5tupleIJNS5_1CILi128EEES8_NS7_ILi64EEEEEENS_10bfloat16_tEfNS_4arch4Sm80ELb0ELb1ELb1ELb0ELb1ELb0ELb0ELb0ELi2ELi4ELi4ELi4ELb0EEENS1_24CollectiveEpilogueBwdGQAISA_fSD_Li256ELb0ELb1EEENS1_19SingleTileSchedulerILb0ELb0ELb0ELi128EEEEEEEEEvNT_6ParamsE$_ZN4cute3eso3ESOILb1ELb0EJNS_5tupleIJNS_1CILi1EEENS2_IJS4_NS3_ILi2EEES5_EEEEEENS2_IJNS3_ILi0EEENS2_IJS4_NS3_ILi256EEEiEEEEEEEEC2ERKS7_RKSB_,($_ZN7cutlass13device_kernelIN5flash19enable_sm80_to_sm89INS1_16FlashAttnBwdSm80INS1_25CollectiveMainloopBwdSm80ILi2ELi2EN4cute5tupleIJNS5_1CILi128EEES8_NS7_ILi64EEEEEENS_10bfloat16_tEfNS_4arch4Sm80ELb0ELb1ELb1ELb0ELb1ELb0ELb0ELb0ELi2ELi4ELi4ELi4ELb0EEENS1_24CollectiveEpilogueBwdGQAISA_fSD_Li256ELb0ELb1EEENS1_19SingleTileSchedulerILb0ELb0ELb0ELi128EEEEEEEEEvNT_6ParamsE$_ZN4cute3eso3ESOILb1ELb0EJNS_5tupleIJNS_1CILi1EEENS3_ILi0EEEEEENS2_IJiEEEEEC2ERKS6_RKS7_ - $_ZN7cutlass13device_kernelIN5flash19enable_sm80_to_sm89INS1_16FlashAttnBwdSm80INS1_25CollectiveMainloopBwdSm80ILi2ELi2EN4cute5tupleIJNS5_1CILi128EEES8_NS7_ILi64EEEEEENS_10bfloat16_tEfNS_4arch4Sm80ELb0ELb1ELb1ELb0ELb1ELb0ELb0ELb0ELi2ELi4ELi4ELi4ELb0EEENS1_24CollectiveEpilogueBwdGQAISA_fSD_Li256ELb0ELb1EEENS1_19SingleTileSchedulerILb0ELb0ELb0ELi128EEEEEEEEEvNT_6ParamsE$_ZN4cute3eso3ESOILb1ELb0EJNS_5tupleIJNS_1CILi1EEENS2_IJS4_NS3_ILi2EEES5_EEEEEENS2_IJNS3_ILi0EEENS2_IJS4_NS3_ILi256EEEiEEEEEEEEC2ERKS7_RKSB_)
$_ZN7cutlass13device_kernelIN5flash19enable_sm80_to_sm89INS1_16FlashAttnBwdSm80INS1_25CollectiveMainloopBwdSm80ILi2ELi2EN4cute5tupleIJNS5_1CILi128EEES8_NS7_ILi64EEEEEENS_10bfloat16_tEfNS_4arch4Sm80ELb0ELb1ELb1ELb0ELb1ELb0ELb0ELb0ELi2ELi4ELi4ELi4ELb0EEENS1_24CollectiveEpilogueBwdGQAISA_fSD_Li256ELb0ELb1EEENS1_19SingleTileSchedulerILb0ELb0ELb0ELi128EEEEEEEEEvNT_6ParamsE$_ZN4cute3eso3ESOILb1ELb0EJNS_5tupleIJNS_1CILi1EEENS2_IJS4_NS3_ILi2EEES5_EEEEEENS2_IJNS3_ILi0EEENS2_IJS4_NS3_ILi256EEEiEEEEEEEEC2ERKS7_RKSB_:
[----:B------:R-:W-:Y:S02]  /*82a0*/  IADD3 R3, R9, -c[0x0][0x20], RZ ;  /* 0x8000080009037a10 */ /* 0x000fe40007ffe0ff */
[----:B------:R-:W-:-:S03]  /*82b0*/  MOV R5, 0x0 ;  /* 0x0000000000057802 */ /* 0x000fc60000000f00 */
[----:B------:R1:W-:Y:S01]  /*82c0*/  STL [R3], R2 ;  /* 0x0000000203007387 */ /* 0x0003e20000100800 */
[----:B------:R-:W-:Y:S05]  /*82d0*/  RET.REL.NODEC R4 `(_ZN7cutlass13device_kernelIN5flash19enable_sm80_to_sm89INS1_16FlashAttnBwdSm80INS1_25CollectiveMainloopBwdSm80ILi2ELi2EN4cute5tupleIJNS5_1CILi128EEES8_NS7_ILi64EEEEEENS_10bfloat16_tEfNS_4arch4Sm80ELb0ELb1ELb1ELb0ELb1ELb0ELb0ELb0ELi2ELi4ELi4ELi4ELb0EEENS1_24CollectiveEpilogueBwdGQAISA_fSD_Li256ELb0ELb1EEENS1_19SingleTileSchedulerILb0ELb0ELb0ELi128EEEEEEEEEvNT_6ParamsE) ;  /* 0xffff7d2004007950 */ /* 0x000fea0003c3ffff */
        .type           $_ZN7cutlass13device_kernelIN5flash19enable_sm80_to_sm89INS1_16FlashAttnBwdSm80INS1_25CollectiveMainloopBwdSm80ILi2ELi2EN4cute5tupleIJNS5_1CILi128EEES8_NS7_ILi64EEEEEENS_10bfloat16_tEfNS_4arch4Sm80ELb0ELb1ELb1ELb0ELb1ELb0ELb0ELb0ELi2ELi4ELi4ELi4ELb0EEENS1_24CollectiveEpilogueBwdGQAISA_fSD_Li256ELb0ELb1EEENS1_19SingleTileSchedulerILb0ELb0ELb0ELi128EEEEEEEEEvNT_6ParamsE$_ZN4cute3eso3ESOILb1ELb0EJNS_5tupleIJNS_1CILi1EEENS3_ILi0EEEEEENS2_IJiEEEEEC2ERKS6_RKS7_,@function
        .size           $_ZN7cutlass13device_kernelIN5flash19enable_sm80_to_sm89INS1_16FlashAttnBwdSm80INS1_25CollectiveMainloopBwdSm80ILi2ELi2EN4cute5tupleIJNS5_1CILi128EEES8_NS7_ILi64EEEEEENS_10bfloat16_tEfNS_4arch4Sm80ELb0ELb1ELb1ELb0ELb1ELb0ELb0ELb0ELi2ELi4ELi4ELi4ELb0EEENS1_24CollectiveEpilogueBwdGQAISA_fSD_Li256ELb0ELb1EEENS1_19SingleTileSchedulerILb0ELb0ELb0ELi128EEEEEEEEEvNT_6ParamsE$_ZN4cute3eso3ESOILb1ELb0EJNS_5tupleIJNS_1CILi1EEENS3_ILi0EEEEEENS2_IJiEEEEEC2ERKS6_RKS7_,($_ZN7cutlass13device_kernelIN5flash19enable_sm80_to_sm89INS1_16FlashAttnBwdSm80INS1_25CollectiveMainloopBwdSm80ILi2ELi2EN4cute5tupleIJNS5_1CILi128EEES8_NS7_ILi64EEEEEENS_10bfloat16_tEfNS_4arch4Sm80ELb0ELb1ELb1ELb0ELb1ELb0ELb0ELb0ELi2ELi4ELi4ELi4ELb0EEENS1_24CollectiveEpilogueBwdGQAISA_fSD_Li256ELb0ELb1EEENS1_19SingleTileSchedulerILb0ELb0ELb0ELi128EEEEEEEEEvNT_6ParamsE$_ZN4cute3eso3ESOILb1ELb0EJNS_5tupleIJNS_1CILi1EEENS3_ILi0EEEEEENS3_ILi4096EEENS2_IJiiEEEEEC2ERKS6_RKS7_RKS8_ - $_ZN7cutlass13device_kernelIN5flash19enable_sm80_to_sm89INS1_16FlashAttnBwdSm80INS1_25CollectiveMainloopBwdSm80ILi2ELi2EN4cute5tupleIJNS5_1CILi128EEES8_NS7_ILi64EEEEEENS_10bfloat16_tEfNS_4arch4Sm80ELb0ELb1ELb1ELb0ELb1ELb0ELb0ELb0ELi2ELi4ELi4ELi4ELb0EEENS1_24CollectiveEpilogueBwdGQAISA_fSD_Li256ELb0ELb1EEENS1_19SingleTileSchedulerILb0ELb0ELb0ELi128EEEEEEEEEvNT_6ParamsE$_ZN4cute3eso3ESOILb1ELb0EJNS_5tupleIJNS_1CILi1EEENS3_ILi0EEEEEENS2_IJiEEEEEC2ERKS6_RKS7_)
$_ZN7cutlass13device_kernelIN5flash19enable_sm80_to_sm89INS1_16FlashAttnBwdSm80INS1_25CollectiveMainloopBwdSm80ILi2ELi2EN4cute5tupleIJNS5_1CILi128EEES8_NS7_ILi64EEEEEENS_10bfloat16_tEfNS_4arch4Sm80ELb0ELb1ELb1ELb0ELb1ELb0ELb0ELb0ELi2ELi4ELi4ELi4ELb0EEENS1_24CollectiveEpilogueBwdGQAISA_fSD_Li256ELb0ELb1EEENS1_19SingleTileSchedulerILb0ELb0ELb0ELi128EEEEEEEEEvNT_6ParamsE$_ZN4cute3eso3ESOILb1ELb0EJNS_5tupleIJNS_1CILi1EEENS3_ILi0EEEEEENS2_IJiEEEEEC2ERKS6_RKS7_:
[----:B------:R-:W-:Y:S02]  /*82e0*/  IADD3 R2, R69, -c[0x0][0x20], RZ ;  /* 0x8000080045027a10 */ /* 0x000fe40007ffe0ff */
[----:B------:R-:W-:-:S03]  /*82f0*/  MOV R7, 0x0 ;  /* 0x0000000000077802 */ /* 0x000fc60000000f00 */
[----:B------:R1:W-:Y:S01]  /*8300*/  STL [R2], R3 ;  /* 0x0000000302007387 */ /* 0x0003e20000100800 */
[----:B------:R-:W-:Y:S05]  /*8310*/  RET.REL.NODEC R6 `(_ZN7cutlass13device_kernelIN5flash19enable_sm80_to_sm89INS1_16FlashAttnBwdSm80INS1_25CollectiveMainloopBwdSm80ILi2ELi2EN4cute5tupleIJNS5_1CILi128EEES8_NS7_ILi64EEEEEENS_10bfloat16_tEfNS_4arch4Sm80ELb0ELb1ELb1ELb0ELb1ELb0ELb0ELb0ELi2ELi4ELi4ELi4ELb0EEENS1_24CollectiveEpilogueBwdGQAISA_fSD_Li256ELb0ELb1EEENS1_19SingleTileSchedulerILb0ELb0ELb0ELi128EEEEEEEEEvNT_6ParamsE) ;  /* 0xffff7ce006007950 */ /* 0x000fea0003c3ffff */
        .type           $_ZN7cutlass13device_kernelIN5flash19enable_sm80_to_sm89INS1_16FlashAttnBwdSm80INS1_25CollectiveMainloopBwdSm80ILi2ELi2EN4cute5tupleIJNS5_1CILi128EEES8_NS7_ILi64EEEEEENS_10bfloat16_tEfNS_4arch4Sm80ELb0ELb1ELb1ELb0ELb1ELb0ELb0ELb0ELi2ELi4ELi4ELi4ELb0EEENS1_24CollectiveEpilogueBwdGQAISA_fSD_Li256ELb0ELb1EEENS1_19SingleTileSchedulerILb0ELb0ELb0ELi128EEEEEEEEEvNT_6ParamsE$_ZN4cute3eso3ESOILb1ELb0EJNS_5tupleIJNS_1CILi1EEENS3_ILi0EEEEEENS3_ILi4096EEENS2_IJiiEEEEEC2ERKS6_RKS7_RKS8_,@function
        .size           $_ZN7cutlass13device_kernelIN5flash19enable_sm80_to_sm89INS1_16FlashAttnBwdSm80INS1_25CollectiveMainloopBwdSm80ILi2ELi2EN4cute5tupleIJNS5_1CILi128EEES8_NS7_ILi64EEEEEENS_10bfloat16_tEfNS_4arch4Sm80ELb0ELb1ELb1ELb0ELb1ELb0ELb0ELb0ELi2ELi4ELi4ELi4ELb0EEENS1_24CollectiveEpilogueBwdGQAISA_fSD_Li256ELb0ELb1EEENS1_19SingleTileSchedulerILb0ELb0ELb0ELi128EEEEEEEEEvNT_6ParamsE$_ZN4cute3eso3ESOILb1ELb0EJNS_5tupleIJNS_1CILi1EEENS3_ILi0EEEEEENS3_ILi4096EEENS2_IJiiEEEEEC2ERKS6_RKS7_RKS8_,($_ZN7cutlass13device_kernelIN5flash19enable_sm80_to_sm89INS1_16FlashAttnBwdSm80INS1_25CollectiveMainloopBwdSm80ILi2ELi2EN4cute5tupleIJNS5_1CILi128EEES8_NS7_ILi64EEEEEENS_10bfloat16_tEfNS_4arch4Sm80ELb0ELb1ELb1ELb0ELb1ELb0ELb0ELb0ELi2ELi4ELi4ELi4ELb0EEENS1_24CollectiveEpilogueBwdGQAISA_fSD_Li256ELb0ELb1EEENS1_19SingleTileSchedulerILb0ELb0ELb0ELi128EEEEEEEEEvNT_6ParamsE$_ZN4cute3eso3ESOILb1ELb0EJNS_5tupleIJNS_1CILi1EEENS3_ILi0EEEEEEiEEC2ERKS6_RKi - $_ZN7cutlass13device_kernelIN5flash19enable_sm80_to_sm89INS1_16FlashAttnBwdSm80INS1_25CollectiveMainloopBwdSm80ILi2ELi2EN4cute5tupleIJNS5_1CILi128EEES8_NS7_ILi64EEEEEENS_10bfloat16_tEfNS_4arch4Sm80ELb0ELb1ELb1ELb0ELb1ELb0ELb0ELb0ELi2ELi4ELi4ELi4ELb0EEENS1_24CollectiveEpilogueBwdGQAISA_fSD_Li256ELb0ELb1EEENS1_19SingleTileSchedulerILb0ELb0ELb0ELi128EEEEEEEEEvNT_6ParamsE$_ZN4cute3eso3ESOILb1ELb0EJNS_5tupleIJNS_1CILi1EEENS3_ILi0EEEEEENS3_ILi4096EEENS2_IJiiEEEEEC2ERKS6_RKS7_RKS8_)
$_ZN7cutlass13device_kernelIN5flash19enable_sm80_to_sm89INS1_16FlashAttnBwdSm80INS1_25CollectiveMainloopBwdSm80ILi2ELi2EN4cute5tupleIJNS5_1CILi128EEES8_NS7_ILi64EEEEEENS_10bfloat16_tEfNS_4arch4Sm80ELb0ELb1ELb1ELb0ELb1ELb0ELb0ELb0ELi2ELi4ELi4ELi4ELb0EEENS1_24CollectiveEpilogueBwdGQAISA_fSD_Li256ELb0ELb1EEENS1_19SingleTileSchedulerILb0ELb0ELb0ELi128EEEEEEEEEvNT_6ParamsE$_ZN4cute3eso3ESOILb1ELb0EJNS_5tupleIJNS_1CILi1EEENS3_ILi0EEEEEENS3_ILi4096EEENS2_IJiiEEEEEC2ERKS6_RKS7_RKS8_:
[----:B------:R-:W-:Y:S01]  /*8320*/  IADD3 R2, R2, -c[0x0][0x20], RZ ;  /* 0x8000080002027a10 */ /* 0x000fe20007ffe0ff */
[----:B------:R-:W-:Y:S01]  /*8330*/  IMAD.MOV.U32 R8, RZ, RZ, R6 ;  /* 0x000000ffff087224 */ /* 0x000fe200078e0006 */
[----:B------:R-:W-:-:S03]  /*8340*/  MOV R9, 0x0 ;  /* 0x0000000000097802 */ /* 0x000fc60000000f00 */
[----:B------:R1:W-:Y:S04]  /*8350*/  STL [R2], R5 ;  /* 0x0000000502007387 */ /* 0x0003e80000100800 */
[----:B------:R1:W-:Y:S01]  /*8360*/  STL [R2+0x4], R3 ;  /* 0x0000040302007387 */ /* 0x0003e20000100800 */
[----:B------:R-:W-:Y:S05]  /*8370*/  RET.REL.NODEC R8 `(_ZN7cutlass13device_kernelIN5flash19enable_sm80_to_sm89INS1_16FlashAttnBwdSm80INS1_25CollectiveMainloopBwdSm80ILi2ELi2EN4cute5tupleIJNS5_1CILi128EEES8_NS7_ILi64EEEEEENS_10bfloat16_tEfNS_4arch4Sm80ELb0ELb1ELb1ELb0ELb1ELb0ELb0ELb0ELi2ELi4ELi4ELi4ELb0EEENS1_24CollectiveEpilogueBwdGQAISA_fSD_Li256ELb0ELb1EEENS1_19SingleTileSchedulerILb0ELb0ELb0ELi128EEEEEEEEEvNT_6ParamsE) ;  /* 0xffff7c8008007950 */ /* 0x000fea0003c3ffff */
        .type           $_ZN7cutlass13device_kernelIN5flash19enable_sm80_to_sm89INS1_16FlashAttnBwdSm80INS1_25CollectiveMainloopBwdSm80ILi2ELi2EN4cute5tupleIJNS5_1CILi128EEES8_NS7_ILi64EEEEEENS_10bfloat16_tEfNS_4arch4Sm80ELb0ELb1ELb1ELb0ELb1ELb0ELb0ELb0ELi2ELi4ELi4ELi4ELb0EEENS1_24CollectiveEpilogueBwdGQAISA_fSD_Li256ELb0ELb1EEENS1_19SingleTileSchedulerILb0ELb0ELb0ELi128EEEEEEEEEvNT_6ParamsE$_ZN4cute3eso3ESOILb1ELb0EJNS_5tupleIJNS_1CILi1EEENS3_ILi0EEEEEEiEEC2ERKS6_RKi,@function
        .size           $_ZN7cutlass13device_kernelIN5flash19enable_sm80_to_sm89INS1_16FlashAttnBwdSm80INS1_25CollectiveMainloopBwdSm80ILi2ELi2EN4cute5tupleIJNS5_1CILi128EEES8_NS7_ILi64EEEEEENS_10bfloat16_tEfNS_4arch4Sm80ELb0ELb1ELb1ELb0ELb1ELb0ELb0ELb0ELi2ELi4ELi4ELi4ELb0EEENS1_24CollectiveEpilogueBwdGQAISA_fSD_Li256ELb0ELb1EEENS1_19SingleTileSchedulerILb0ELb0ELb0ELi128EEEEEEEEEvNT_6ParamsE$_ZN4cute3eso3ESOILb1ELb0EJNS_5tupleIJNS_1CILi1EEENS3_ILi0EEEEEEiEEC2ERKS6_RKi,($_ZN7cutlass13device_kernelIN5flash19enable_sm80_to_sm89INS1_16FlashAttnBwdSm80INS1_25CollectiveMainloopBwdSm80ILi2ELi2EN4cute5tupleIJNS5_1CILi128EEES8_NS7_ILi64EEEEEENS_10bfloat16_tEfNS_4arch4Sm80ELb0ELb1ELb1ELb0ELb1ELb0ELb0ELb0ELi2ELi4ELi4ELi4ELb0EEENS1_24CollectiveEpilogueBwdGQAISA_fSD_Li256ELb0ELb1EEENS1_19SingleTileSchedulerILb0ELb0ELb0ELi128EEEEEEEEEvNT_6ParamsE$_ZN4cute3eso3ESOILb1ELb0EJNS_5tupleIJNS_1CILi1EEENS3_ILi0EEEEEEiNS3_ILi1024EEEEEC2ERKS6_RKiRKS7_ - $_ZN7cutlass13device_kernelIN5flash19enable_sm80_to_sm89INS1_16FlashAttnBwdSm80INS1_25CollectiveMainloopBwdSm80ILi2ELi2EN4cute5tupleIJNS5_1CILi128EEES8_NS7_ILi64EEEEEENS_10bfloat16_tEfNS_4arch4Sm80ELb0ELb1ELb1ELb0ELb1ELb0ELb0ELb0ELi2ELi4ELi4ELi4ELb0EEENS1_24CollectiveEpilogueBwdGQAISA_fSD_Li256ELb0ELb1EEENS1_19SingleTileSchedulerILb0ELb0ELb0ELi128EEEEEEEEEvNT_6ParamsE$_ZN4cute3eso3ESOILb1ELb0EJNS_5tupleIJNS_1CILi1EEENS3_ILi0EEEEEEiEEC2ERKS6_RKi)
$_ZN7cutlass13device_kernelIN5flash19enable_sm80_to_sm89INS1_16FlashAttnBwdSm80INS1_25CollectiveMainloopBwdSm80ILi2ELi2EN4cute5tupleIJNS5_1CILi128EEES8_NS7_ILi64EEEEEENS_10bfloat16_tEfNS_4arch4Sm80ELb0ELb1ELb1ELb0ELb1ELb0ELb0ELb0ELi2ELi4ELi4ELi4ELb0EEENS1_24CollectiveEpilogueBwdGQAISA_fSD_Li256ELb0ELb1EEENS1_19SingleTileSchedulerILb0ELb0ELb0ELi128EEEEEEEEEvNT_6ParamsE$_ZN4cute3eso3ESOILb1ELb0EJNS_5tupleIJNS_1CILi1EEENS3_ILi0EEEEEEiEEC2ERKS6_RKi:
[----:B------:R-:W-:Y:S02]  /*8380*/  IADD3 R2, R2, -c[0x0][0x20], RZ ;  /* 0x8000080002027a10 */ /* 0x000fe40007ffe0ff */
[----:B------:R-:W-:-:S03]  /*8390*/  MOV R7, 0x0 ;  /* 0x0000000000077802 */ /* 0x000fc60000000f00 */
[----:B------:R1:W-:Y:S01]  /*83a0*/  STL [R2], R3 ;  /* 0x0000000302007387 */ /* 0x0003e20000100800 */
[----:B------:R-:W-:Y:S05]  /*83b0*/  RET.REL.NODEC R6 `(_ZN7cutlass13device_kernelIN5flash19enable_sm80_to_sm89INS1_16FlashAttnBwdSm80INS1_25CollectiveMainloopBwdSm80ILi2ELi2EN4cute5tupleIJNS5_1CILi128EEES8_NS7_ILi64EEEEEENS_10bfloat16_tEfNS_4arch4Sm80ELb0ELb1ELb1ELb0ELb1ELb0ELb0ELb0ELi2ELi4ELi4ELi4ELb0EEENS1_24CollectiveEpilogueBwdGQAISA_fSD_Li256ELb0ELb1EEENS1_19SingleTileSchedulerILb0ELb0ELb0ELi128EEEEEEEEEvNT_6ParamsE) ;  /* 0xffff7c4006007950 */ /* 0x000fea0003c3ffff */
        .type           $_ZN7cutlass13device_kernelIN5flash19enable_sm80_to_sm89INS1_16FlashAttnBwdSm80INS1_25CollectiveMainloopBwdSm80ILi2ELi2EN4cute5tupleIJNS5_1CILi128EEES8_NS7_ILi64EEEEEENS_10bfloat16_tEfNS_4arch4Sm80ELb0ELb1ELb1ELb0ELb1ELb0ELb0ELb0ELi2ELi4ELi4ELi4ELb0EEENS1_24CollectiveEpilogueBwdGQAISA_fSD_Li256ELb0ELb1EEENS1_19SingleTileSchedulerILb0ELb0ELb0ELi128EEEEEEEEEvNT_6ParamsE$_ZN4cute3eso3ESOILb1ELb0EJNS_5tupleIJNS_1CILi1EEENS3_ILi0EEEEEEiNS3_ILi1024EEEEEC2ERKS6_RKiRKS7_,@function
        .size           $_ZN7cutlass13device_kernelIN5flash19enable_sm80_to_sm89INS1_16FlashAttnBwdSm80INS1_25CollectiveMainloopBwdSm80ILi2ELi2EN4cute5tupleIJNS5_1CILi128EEES8_NS7_ILi64EEEEEENS_10bfloat16_tEfNS_4arch4Sm80ELb0ELb1ELb1ELb0ELb1ELb0ELb0ELb0ELi2ELi4ELi4ELi4ELb0EEENS1_24CollectiveEpilogueBwdGQAISA_fSD_Li256ELb0ELb1EEENS1_19SingleTileSchedulerILb0ELb0ELb0ELi128EEEEEEEEEvNT_6ParamsE$_ZN4cute3eso3ESOILb1ELb0EJNS_5tupleIJNS_1CILi1EEENS3_ILi0EEEEEEiNS3_ILi1024EEEEEC2ERKS6_RKiRKS7_,($_ZN7cutlass13device_kernelIN5flash19enable_sm80_to_sm89INS1_16FlashAttnBwdSm80INS1_25CollectiveMainloopBwdSm80ILi2ELi2EN4cute5tupleIJNS5_1CILi128EEES8_NS7_ILi64EEEEEENS_10bfloat16_tEfNS_4arch4Sm80ELb0ELb1ELb1ELb0ELb1ELb0ELb0ELb0ELi2ELi4ELi4ELi4ELb0EEENS1_24CollectiveEpilogueBwdGQAISA_fSD_Li256ELb0ELb1EEENS1_19SingleTileSchedulerILb0ELb0ELb0ELi128EEEEEEEEEvNT_6ParamsE$_ZN4cute3eso3ESOILb1ELb0EJNS_5tupleIJNS_1CILi1EEENS3_ILi0EEEEEElS5_EEC2ERKS6_RKlRKS5_ - $_ZN7cutlass13device_kernelIN5flash19enable_sm80_to_sm89INS1_16FlashAttnBwdSm80INS1_25CollectiveMainloopBwdSm80ILi2ELi2EN4cute5tupleIJNS5_1CILi128EEES8_NS7_ILi64EEEEEENS_10bfloat16_tEfNS_4arch4Sm80ELb0ELb1ELb1ELb0ELb1ELb0ELb0ELb0ELi2ELi4ELi4ELi4ELb0EEENS1_24CollectiveEpilogueBwdGQAISA_fSD_Li256ELb0ELb1EEENS1_19SingleTileSchedulerILb0ELb0ELb0ELi128EEEEEEEEEvNT_6ParamsE$_ZN4cute3eso3ESOILb1ELb0EJNS_5tupleIJNS_1CILi1EEENS3_ILi0EEEEEEiNS3_ILi1024EEEEEC2ERKS6_RKiRKS7_)
$_ZN7cutlass13device_kernelIN5flash19enable_sm80_to_sm89INS1_16FlashAttnBwdSm80INS1_25CollectiveMainloopBwdSm80ILi2ELi2EN4cute5tupleIJNS5_1CILi128EEES8_NS7_ILi64EEEEEENS_10bfloat16_tEfNS_4arch4Sm80ELb0ELb1ELb1ELb0ELb1ELb0ELb0ELb0ELi2ELi4ELi4ELi4ELb0EEENS1_24CollectiveEpilogueBwdGQAISA_fSD_Li256ELb0ELb1EEENS1_19SingleTileSchedulerILb0ELb0ELb0ELi128EEEEEEEEEvNT_6ParamsE$_ZN4cute3eso3ESOILb1ELb0EJNS_5tupleIJNS_1CILi1EEENS3_ILi0EEEEEEiNS3_ILi1024EEEEEC2ERKS6_RKiRKS7_:
[----:B------:R-:W-:Y:S02]  /*83c0*/  IADD3 R2, R2, -c[0x0][0x20], RZ ;  /* 0x8000080002027a10 */ /* 0x000fe40007ffe0ff */
[----:B------:R-:W-:-:S03]  /*83d0*/  MOV R7, 0x0 ;  /* 0x0000000000077802 */ /* 0x000fc60000000f00 */
[----:B------:R1:W-:Y:S01]  /*83e0*/  STL [R2], R3 ;  /* 0x0000000302007387 */ /* 0x0003e20000100800 */
[----:B------:R-:W-:Y:S05]  /*83f0*/  RET.REL.NODEC R6 `(_ZN7cutlass13device_kernelIN5flash19enable_sm80_to_sm89INS1_16FlashAttnBwdSm80INS1_25CollectiveMainloopBwdSm80ILi2ELi2EN4cute5tupleIJNS5_1CILi128EEES8_NS7_ILi64EEEEEENS_10bfloat16_tEfNS_4arch4Sm80ELb0ELb1ELb1ELb0ELb1ELb0ELb0ELb0ELi2ELi4ELi4ELi4ELb0EEENS1_24CollectiveEpilogueBwdGQAISA_fSD_Li256ELb0ELb1EEENS1_19SingleTileSchedulerILb0ELb0ELb0ELi128EEEEEEEEEvNT_6ParamsE) ;  /* 0xffff7c0006007950 */ /* 0x000fea0003c3ffff */
        .type           $_ZN7cutlass13device_kernelIN5flash19enable_sm80_to_sm89INS1_16FlashAttnBwdSm80INS1_25CollectiveMainloopBwdSm80ILi2ELi2EN4cute5tupleIJNS5_1CILi128EEES8_NS7_ILi64EEEEEENS_10bfloat16_tEfNS_4arch4Sm80ELb0ELb1ELb1ELb0ELb1ELb0ELb0ELb0ELi2ELi4ELi4ELi4ELb0EEENS1_24CollectiveEpilogueBwdGQAISA_fSD_Li256ELb0ELb1EEENS1_19SingleTileSchedulerILb0ELb0ELb0ELi128EEEEEEEEEvNT_6ParamsE$_ZN4cute3eso3ESOILb1ELb0EJNS_5tupleIJNS_1CILi1EEENS3_ILi0EEEEEElS5_EEC2ERKS6_RKlRKS5_,@function
        .size           $_ZN7cutlass13device_kernelIN5flash19enable_sm80_to_sm89INS1_16FlashAttnBwdSm80INS1_25CollectiveMainloopBwdSm80ILi2ELi2EN4cute5tupleIJNS5_1CILi128EEES8_NS7_ILi64EEEEEENS_10bfloat16_tEfNS_4arch4Sm80ELb0ELb1ELb1ELb0ELb1ELb0ELb0ELb0ELi2ELi4ELi4ELi4ELb0EEENS1_24CollectiveEpilogueBwdGQAISA_fSD_Li256ELb0ELb1EEENS1_19SingleTileSchedulerILb0ELb0ELb0ELi128EEEEEEEEEvNT_6ParamsE$_ZN4cute3eso3ESOILb1ELb0EJNS_5tupleIJNS_1CILi1EEENS3_ILi0EEEEEElS5_EEC2ERKS6_RKlRKS5_,($_ZN7cutlass13device_kernelIN5flash19enable_sm80_to_sm89INS1_16FlashAttnBwdSm80INS1_25CollectiveMainloopBwdSm80ILi2ELi2EN4cute5tupleIJNS5_1CILi128EEES8_NS7_ILi64EEEEEENS_10bfloat16_tEfNS_4arch4Sm80ELb0ELb1ELb1ELb0ELb1ELb0ELb0ELb0ELi2ELi4ELi4ELi4ELb0EEENS1_24CollectiveEpilogueBwdGQAISA_fSD_Li256ELb0ELb1EEENS1_19SingleTileSchedulerILb0ELb0ELb0ELi128EEEEEEEEEvNT_6ParamsE$_ZN4cute3eso3ESOILb1ELb0EJNS_5tupleIJNS_1CILi1EEENS3_ILi2EEEEEENS2_IJNS3_ILi0EEEiEEEEEC2ERKS6_RKS8_ - $_ZN7cutlass13device_kernelIN5flash19enable_sm80_to_sm89INS1_16FlashAttnBwdSm80INS1_25CollectiveMainloopBwdSm80ILi2ELi2EN4cute5tupleIJNS5_1CILi128EEES8_NS7_ILi64EEEEEENS_10bfloat16_tEfNS_4arch4Sm80ELb0ELb1ELb1ELb0ELb1ELb0ELb0ELb0ELi2ELi4ELi4ELi4ELb0EEENS1_24CollectiveEpilogueBwdGQAISA_fSD_Li256ELb0ELb1EEENS1_19SingleTileSchedulerILb0ELb0ELb0ELi128EEEEEEEEEvNT_6ParamsE$_ZN4cute3eso3ESOILb1ELb0EJNS_5tupleIJNS_1CILi1EEENS3_ILi0EEEEEElS5_EEC2ERKS6_RKlRKS5_)
$_ZN7cutlass13device_kernelIN5flash19enable_sm80_to_sm89INS1_16FlashAttnBwdSm80INS1_25CollectiveMainloopBwdSm80ILi2ELi2EN4cute5tupleIJNS5_1CILi128EEES8_NS7_ILi64EEEEEENS_10bfloat16_tEfNS_4arch4Sm80ELb0ELb1ELb1ELb0ELb1ELb0ELb0ELb0ELi2ELi4ELi4ELi4ELb0EEENS1_24CollectiveEpilogueBwdGQAISA_fSD_Li256ELb0ELb1EEENS1_19SingleTileSchedulerILb0ELb0ELb0ELi128EEEEEEEEEvNT_6ParamsE$_ZN4cute3eso3ESOILb1ELb0EJNS_5tupleIJNS_1CILi1EEENS3_ILi0EEEEEElS5_EEC2ERKS6_RKlRKS5_:
[----:B------:R-:W-:Y:S01]  /*8400*/  IADD3 R3, R3, -c[0x0][0x20], RZ ;  /* 0x8000080003037a10 */ /* 0x000fe20007ffe0ff */
[----:B------:R-:W-:Y:S01]  /*8410*/  IMAD.MOV.U32 R80, RZ, RZ, R2 ;  /* 0x000000ffff507224 */ /* 0x000fe200078e0002 */
[----:B------:R-:W-:Y:S01]  /*8420*/  MOV R88, R6 ;  /* 0x0000000600587202 */ /* 0x000fe20000000f00 */
[----:B------:R-:W-:Y:S01]  /*8430*/  IMAD.MOV.U32 R81, RZ, RZ, R5 ;  /* 0x000000ffff517224 */ /* 0x000fe200078e0005 */
[----:B------:R-:W-:-:S04]  /*8440*/  MOV R89, 0x0 ;  /* 0x0000000000597802 */ /* 0x000fc80000000f00 */
[----:B------:R1:W-:Y:S01]  /*8450*/  STL.64 [R3], R80 ;  /* 0x0000005003007387 */ /* 0x0003e20000100a00 */
[----:B------:R-:W-:Y:S05]  /*8460*/  RET.REL.NODEC R88 `(_ZN7cutlass13device_kernelIN5flash19enable_sm80_to_sm89INS1_16FlashAttnBwdSm80INS1_25CollectiveMainloopBwdSm80ILi2ELi2EN4cute5tupleIJNS5_1CILi128EEES8_NS7_ILi64EEEEEENS_10bfloat16_tEfNS_4arch4Sm80ELb0ELb1ELb1ELb0ELb1ELb0ELb0ELb0ELi2ELi4ELi4ELi4ELb0EEENS1_24CollectiveEpilogueBwdGQAISA_fSD_Li256ELb0ELb1EEENS1_19SingleTileSchedulerILb0ELb0ELb0ELi128EEEEEEEEEvNT_6ParamsE) ;  /* 0xffff7b9058007950 */ /* 0x000fea0003c3ffff */
        .type           $_ZN7cutlass13device_kernelIN5flash19enable_sm80_to_sm89INS1_16FlashAttnBwdSm80INS1_25CollectiveMainloopBwdSm80ILi2ELi2EN4cute5tupleIJNS5_1CILi128EEES8_NS7_ILi64EEEEEENS_10bfloat16_tEfNS_4arch4Sm80ELb0ELb1ELb1ELb0ELb1ELb0ELb0ELb0ELi2ELi4ELi4ELi4ELb0EEENS1_24CollectiveEpilogueBwdGQAISA_fSD_Li256ELb0ELb1EEENS1_19SingleTileSchedulerILb0ELb0ELb0ELi128EEEEEEEEEvNT_6ParamsE$_ZN4cute3eso3ESOILb1ELb0EJNS_5tupleIJNS_1CILi1EEENS3_ILi2EEEEEENS2_IJNS3_ILi0EEEiEEEEEC2ERKS6_RKS8_,@function
        .size           $_ZN7cutlass13device_kernelIN5flash19enable_sm80_to_sm89INS1_16FlashAttnBwdSm80INS1_25CollectiveMainloopBwdSm80ILi2ELi2EN4cute5tupleIJNS5_1CILi128EEES8_NS7_ILi64EEEEEENS_10bfloat16_tEfNS_4arch4Sm80ELb0ELb1ELb1ELb0ELb1ELb0ELb0ELb0ELi2ELi4ELi4ELi4ELb0EEENS1_24CollectiveEpilogueBwdGQAISA_fSD_Li256ELb0ELb1EEENS1_19SingleTileSchedulerILb0ELb0ELb0ELi128EEEEEEEEEvNT_6ParamsE$_ZN4cute3eso3ESOILb1ELb0EJNS_5tupleIJNS_1CILi1EEENS3_ILi2EEEEEENS2_IJNS3_ILi0EEEiEEEEEC2ERKS6_RKS8_,($_ZN7cutlass13device_kernelIN5flash19enable_sm80_to_sm89INS1_16FlashAttnBwdSm80INS1_25CollectiveMainloopBwdSm80ILi2ELi2EN4cute5tupleIJNS5_1CILi128EEES8_NS7_ILi64EEEEEENS_10bfloat16_tEfNS_4arch4Sm80ELb0ELb1ELb1ELb0ELb1ELb0ELb0ELb0ELi2ELi4ELi4ELi4ELb0EEENS1_24CollectiveEpilogueBwdGQAISA_fSD_Li256ELb0ELb1EEENS1_19SingleTileSchedulerILb0ELb0ELb0ELi128EEEEEEEEEvNT_6ParamsE$_ZN4cute3eso3ESOILb1ELb0EJNS_5tupleIJNS_1CILi1EEENS3_ILi2EEES5_EEENS2_IJS4_NS3_ILi256EEEiEEEEEC2ERKS6_RKS8_ - $_ZN7cutlass13device_kernelIN5flash19enable_sm80_to_sm89INS1_16FlashAttnBwdSm80INS1_25CollectiveMainloopBwdSm80ILi2ELi2EN4cute5tupleIJNS5_1CILi128EEES8_NS7_ILi64EEEEEENS_10bfloat16_tEfNS_4arch4Sm80ELb0ELb1ELb1ELb0ELb1ELb0ELb0ELb0ELi2ELi4ELi4ELi4ELb0EEENS1_24CollectiveEpilogueBwdGQAISA_fSD_Li256ELb0ELb1EEENS1_19SingleTileSchedulerILb0ELb0ELb0ELi128EEEEEEEEEvNT_6ParamsE$_ZN4cute3eso3ESOILb1ELb0EJNS_5tupleIJNS_1CILi1EEENS3_ILi2EEEEEENS2_IJNS3_ILi0EEEiEEEEEC2ERKS6_RKS8_)
$_ZN7cutlass13device_kernelIN5flash19enable_sm80_to_sm89INS1_16FlashAttnBwdSm80INS1_25CollectiveMainloopBwdSm80ILi2ELi2EN4cute5tupleIJNS5_1CILi128EEES8_NS7_ILi64EEEEEENS_10bfloat16_tEfNS_4arch4Sm80ELb0ELb1ELb1ELb0ELb1ELb0ELb0ELb0ELi2ELi4ELi4ELi4ELb0EEENS1_24CollectiveEpilogueBwdGQAISA_fSD_Li256ELb0ELb1EEENS1_19SingleTileSchedulerILb0ELb0ELb0ELi128EEEEEEEEEvNT_6ParamsE$_ZN4cute3eso3ESOILb1ELb0EJNS_5tupleIJNS_1CILi1EEENS3_ILi2EEEEEENS2_IJNS3_ILi0EEEiEEEEEC2ERKS6_RKS8_:
[----:B------:R-:W-:Y:S02]  /*8470*/  IADD3 R3, R12, -c[0x0][0x20], RZ ;  /* 0x800008000c037a10 */ /* 0x000fe40007ffe0ff */
[----:B------:R-:W-:-:S03]  /*8480*/  MOV R5, 0x0 ;  /* 0x0000000000057802 */ /* 0x000fc60000000f00 */
[----:B------:R1:W-:Y:S01]  /*8490*/  STL [R3], R2 ;  /* 0x0000000203007387 */ /* 0x0003e20000100800 */
[----:B------:R-:W-:Y:S05]  /*84a0*/  RET.REL.NODEC R4 `(_ZN7cutlass13device_kernelIN5flash19enable_sm80_to_sm89INS1_16FlashAttnBwdSm80INS1_25CollectiveMainloopBwdSm80ILi2ELi2EN4cute5tupleIJNS5_1CILi128EEES8_NS7_ILi64EEEEEENS_10bfloat16_tEfNS_4arch4Sm80ELb0ELb1ELb1ELb0ELb1ELb0ELb0ELb0ELi2ELi4ELi4ELi4ELb0EEENS1_24CollectiveEpilogueBwdGQAISA_fSD_Li256ELb0ELb1EEENS1_19SingleTileSchedulerILb0ELb0ELb0ELi128EEEEEEEEEvNT_6ParamsE) ;  /* 0xffff7b5004007950 */ /* 0x000fea0003c3ffff */
        .type           $_ZN7cutlass13device_kernelIN5flash19enable_sm80_to_sm89INS1_16FlashAttnBwdSm80INS1_25CollectiveMainloopBwdSm80ILi2ELi2EN4cute5tupleIJNS5_1CILi128EEES8_NS7_ILi64EEEEEENS_10bfloat16_tEfNS_4arch4Sm80ELb0ELb1ELb1ELb0ELb1ELb0ELb0ELb0ELi2ELi4ELi4ELi4ELb0EEENS1_24CollectiveEpilogueBwdGQAISA_fSD_Li256ELb0ELb1EEENS1_19SingleTileSchedulerILb0ELb0ELb0ELi128EEEEEEEEEvNT_6ParamsE$_ZN4cute3eso3ESOILb1ELb0EJNS_5tupleIJNS_1CILi1EEENS3_ILi2EEES5_EEENS2_IJS4_NS3_ILi256EEEiEEEEEC2ERKS6_RKS8_,@function
        .size           $_ZN7cutlass13device_kernelIN5flash19enable_sm80_to_sm89INS1_16FlashAttnBwdSm80INS1_25CollectiveMainloopBwdSm80ILi2ELi2EN4cute5tupleIJNS5_1CILi128EEES8_NS7_ILi64EEEEEENS_10bfloat16_tEfNS_4arch4Sm80ELb0ELb1ELb1ELb0ELb1ELb0ELb0ELb0ELi2ELi4ELi4ELi4ELb0EEENS1_24CollectiveEpilogueBwdGQAISA_fSD_Li256ELb0ELb1EEENS1_19SingleTileSchedulerILb0ELb0ELb0ELi128EEEEEEEEEvNT_6ParamsE$_ZN4cute3eso3ESOILb1ELb0EJNS_5tupleIJNS_1CILi1EEENS3_ILi2EEES5_EEENS2_IJS4_NS3_ILi256EEEiEEEEEC2ERKS6_RKS8_,($_ZN7cutlass13device_kernelIN5flash19enable_sm80_to_sm89INS1_16FlashAttnBwdSm80INS1_25CollectiveMainloopBwdSm80ILi2ELi2EN4cute5tupleIJNS5_1CILi128EEES8_NS7_ILi64EEEEEENS_10bfloat16_tEfNS_4arch4Sm80ELb0ELb1ELb1ELb0ELb1ELb0ELb0ELb0ELi2ELi4ELi4ELi4ELb0EEENS1_24CollectiveEpilogueBwdGQAISA_fSD_Li256ELb0ELb1EEENS1_19SingleTileSchedulerILb0ELb0ELb0ELi128EEEEEEEEEvNT_6ParamsE$_ZN4cute3eso3ESOILb1ELb0EJNS_5tupleIJNS_1CILi2EEEEEENS2_IJiEEEEEC2ERKS5_RKS6_ - $_ZN7cutlass13device_kernelIN5flash19enable_sm80_to_sm89INS1_16FlashAttnBwdSm80INS1_25CollectiveMainloopBwdSm80ILi2ELi2EN4cute5tupleIJNS5_1CILi128EEES8_NS7_ILi64EEEEEENS_10bfloat16_tEfNS_4arch4Sm80ELb0ELb1ELb1ELb0ELb1ELb0ELb0ELb0ELi2ELi4ELi4ELi4ELb0EEENS1_24CollectiveEpilogueBwdGQAISA_fSD_Li256ELb0ELb1EEENS1_19SingleTileSchedulerILb0ELb0ELb0ELi128EEEEEEEEEvNT_6ParamsE$_ZN4cute3eso3ESOILb1ELb0EJNS_5tupleIJNS_1CILi1EEENS3_ILi2EEES5_EEENS2_IJS4_NS3_ILi256EEEiEEEEEC2ERKS6_RKS8_)
$_ZN7cutlass13device_kernelIN5flash19enable_sm80_to_sm89INS1_16FlashAttnBwdSm80INS1_25CollectiveMainloopBwdSm80ILi2ELi2EN4cute5tupleIJNS5_1CILi128EEES8_NS7_ILi64EEEEEENS_10bfloat16_tEfNS_4arch4Sm80ELb0ELb1ELb1ELb0ELb1ELb0ELb0ELb0ELi2ELi4ELi4ELi4ELb0EEENS1_24CollectiveEpilogueBwdGQAISA_fSD_Li256ELb0ELb1EEENS1_19SingleTileSchedulerILb0ELb0ELb0ELi128EEEEEEEEEvNT_6ParamsE$_ZN4cute3eso3ESOILb1ELb0EJNS_5tupleIJNS_1CILi1EEENS3_ILi2EEES5_EEENS2_IJS4_NS3_ILi256EEEiEEEEEC2ERKS6_RKS8_:
[----:B------:R-:W-:Y:S02]  /*84b0*/  IADD3 R3, R11, -c[0x0][0x20], RZ ;  /* 0x800008000b037a10 */ /* 0x000fe40007ffe0ff */
[----:B------:R-:W-:-:S03]  /*84c0*/  MOV R5, 0x0 ;  /* 0x0000000000057802 */ /* 0x000fc60000000f00 */
[----:B------:R1:W-:Y:S01]  /*84d0*/  STL [R3], R2 ;  /* 0x0000000203007387 */ /* 0x0003e20000100800 */
[----:B------:R-:W-:Y:S05]  /*84e0*/  RET.REL.NODEC R4 `(_ZN7cutlass13device_kernelIN5flash19enable_sm80_to_sm89INS1_16FlashAttnBwdSm80INS1_25CollectiveMainloopBwdSm80ILi2ELi2EN4cute5tupleIJNS5_1CILi128EEES8_NS7_ILi64EEEEEENS_10bfloat16_tEfNS_4arch4Sm80ELb0ELb1ELb1ELb0ELb1ELb0ELb0ELb0ELi2ELi4ELi4ELi4ELb0EEENS1_24CollectiveEpilogueBwdGQAISA_fSD_Li256ELb0ELb1EEENS1_19SingleTileSchedulerILb0ELb0ELb0ELi128EEEEEEEEEvNT_6ParamsE) ;  /* 0xffff7b1004007950 */ /* 0x000fea0003c3ffff */
        .type           $_ZN7cutlass13device_kernelIN5flash19enable_sm80_to_sm89INS1_16FlashAttnBwdSm80INS1_25CollectiveMainloopBwdSm80ILi2ELi2EN4cute5tupleIJNS5_1CILi128EEES8_NS7_ILi64EEEEEENS_10bfloat16_tEfNS_4arch4Sm80ELb0ELb1ELb1ELb0ELb1ELb0ELb0ELb0ELi2ELi4ELi4ELi4ELb0EEENS1_24CollectiveEpilogueBwdGQAISA_fSD_Li256ELb0ELb1EEENS1_19SingleTileSchedulerILb0ELb0ELb0ELi128EEEEEEEEEvNT_6ParamsE$_ZN4cute3eso3ESOILb1ELb0EJNS_5tupleIJNS_1CILi2EEEEEENS2_IJiEEEEEC2ERKS5_RKS6_,@function
        .size           $_ZN7cutlass13device_kernelIN5flash19enable_sm80_to_sm89INS1_16FlashAttnBwdSm80INS1_25CollectiveMainloopBwdSm80ILi2ELi2EN4cute5tupleIJNS5_1CILi128EEES8_NS7_ILi64EEEEEENS_10bfloat16_tEfNS_4arch4Sm80ELb0ELb1ELb1ELb0ELb1ELb0ELb0ELb0ELi2ELi4ELi4ELi4ELb0EEENS1_24CollectiveEpilogueBwdGQAISA_fSD_Li256ELb0ELb1EEENS1_19SingleTileSchedulerILb0ELb0ELb0ELi128EEEEEEEEEvNT_6ParamsE$_ZN4cute3eso3ESOILb1ELb0EJNS_5tupleIJNS_1CILi2EEEEEENS2_IJiEEEEEC2ERKS5_RKS6_,($_ZN7cutlass13device_kernelIN5flash19enable_sm80_to_sm89INS1_16FlashAttnBwdSm80INS1_25CollectiveMainloopBwdSm80ILi2ELi2EN4cute5tupleIJNS5_1CILi128EEES8_NS7_ILi64EEEEEENS_10bfloat16_tEfNS_4arch4Sm80ELb0ELb1ELb1ELb0ELb1ELb0ELb0ELb0ELi2ELi4ELi4ELi4ELb0EEENS1_24CollectiveEpilogueBwdGQAISA_fSD_Li256ELb0ELb1EEENS1_19SingleTileSchedulerILb0ELb0ELb0ELi128EEEEEEEEEvNT_6ParamsE$_ZN4cute3eso3ESOILb1ELb0EJNS_5tupleIJNS_1CILi2EEEEEENS2_IJiEEENS3_ILi1EEES7_EEC2ERKS5_RKS6_RKS7_SE_ - $_ZN7cutlass13device_kernelIN5flash19enable_sm80_to_sm89INS1_16FlashAttnBwdSm80INS1_25CollectiveMainloopBwdSm80ILi2ELi2EN4cute5tupleIJNS5_1CILi128EEES8_NS7_ILi64EEEEEENS_10bfloat16_tEfNS_4arch4Sm80ELb0ELb1ELb1ELb0ELb1ELb0ELb0ELb0ELi2ELi4ELi4ELi4ELb0EEENS1_24CollectiveEpilogueBwdGQAISA_fSD_Li256ELb0ELb1EEENS1_19SingleTileSchedulerILb0ELb0ELb0ELi128EEEEEEEEEvNT_6ParamsE$_ZN4cute3eso3ESOILb1ELb0EJNS_5tupleIJNS_1CILi2EEEEEENS2_IJiEEEEEC2ERKS5_RKS6_)
$_ZN7cutlass13device_kernelIN5flash19enable_sm80_to_sm89INS1_16FlashAttnBwdSm80INS1_25CollectiveMainloopBwdSm80ILi2ELi2EN4cute5tupleIJNS5_1CILi128EEES8_NS7_ILi64EEEEEENS_10bfloat16_tEfNS_4arch4Sm80ELb0ELb1ELb1ELb0ELb1ELb0ELb0ELb0ELi2ELi4ELi4ELi4ELb0EEENS1_24CollectiveEpilogueBwdGQAISA_fSD_Li256ELb0ELb1EEENS1_19SingleTileSchedulerILb0ELb0ELb0ELi128EEEEEEEEEvNT_6ParamsE$_ZN4cute3eso3ESOILb1ELb0EJNS_5tupleIJNS_1CILi2EEEEEENS2_IJiEEEEEC2ERKS5_RKS6_:
[----:B------:R-:W-:Y:S02]  /*84f0*/  IADD3 R2, R69, -c[0x0][0x20], RZ ;  /* 0x8000080045027a10 */ /* 0x000fe40007ffe0ff */
[----:B------:R-:W-:-:S03]  /*8500*/  MOV R7, 0x0 ;  /* 0x0000000000077802 */ /* 0x000fc60000000f00 */
[----:B------:R1:W-:Y:S01]  /*8510*/  STL [R2], R3 ;  /* 0x0000000302007387 */ /* 0x0003e20000100800 */
[----:B------:R-:W-:Y:S05]  /*8520*/  RET.REL.NODEC R6 `(_ZN7cutlass13device_kernelIN5flash19enable_sm80_to_sm89INS1_16FlashAttnBwdSm80INS1_25CollectiveMainloopBwdSm80ILi2ELi2EN4cute5tupleIJNS5_1CILi128EEES8_NS7_ILi64EEEEEENS_10bfloat16_tEfNS_4arch4Sm80ELb0ELb1ELb1ELb0ELb1ELb0ELb0ELb0ELi2ELi4ELi4ELi4ELb0EEENS1_24CollectiveEpilogueBwdGQAISA_fSD_Li256ELb0ELb1EEENS1_19SingleTileSchedulerILb0ELb0ELb0ELi128EEEEEEEEEvNT_6ParamsE) ;  /* 0xffff7ad006007950 */ /* 0x000fea0003c3ffff */
        .type           $_ZN7cutlass13device_kernelIN5flash19enable_sm80_to_sm89INS1_16FlashAttnBwdSm80INS1_25CollectiveMainloopBwdSm80ILi2ELi2EN4cute5tupleIJNS5_1CILi128EEES8_NS7_ILi64EEEEEENS_10bfloat16_tEfNS_4arch4Sm80ELb0ELb1ELb1ELb0ELb1ELb0ELb0ELb0ELi2ELi4ELi4ELi4ELb0EEENS1_24CollectiveEpilogueBwdGQAISA_fSD_Li256ELb0ELb1EEENS1_19SingleTileSchedulerILb0ELb0ELb0ELi128EEEEEEEEEvNT_6ParamsE$_ZN4cute3eso3ESOILb1ELb0EJNS_5tupleIJNS_1CILi2EEEEEENS2_IJiEEENS3_ILi1EEES7_EEC2ERKS5_RKS6_RKS7_SE_,@function
        .size           $_ZN7cutlass13device_kernelIN5flash19enable_sm80_to_sm89INS1_16FlashAttnBwdSm80INS1_25CollectiveMainloopBwdSm80ILi2ELi2EN4cute5tupleIJNS5_1CILi128EEES8_NS7_ILi64EEEEEENS_10bfloat16_tEfNS_4arch4Sm80ELb0ELb1ELb1ELb0ELb1ELb0ELb0ELb0ELi2ELi4ELi4ELi4ELb0EEENS1_24CollectiveEpilogueBwdGQAISA_fSD_Li256ELb0ELb1EEENS1_19SingleTileSchedulerILb0ELb0ELb0ELi128EEEEEEEEEvNT_6ParamsE$_ZN4cute3eso3ESOILb1ELb0EJNS_5tupleIJNS_1CILi2EEEEEENS2_IJiEEENS3_ILi1EEES7_EEC2ERKS5_RKS6_RKS7_SE_,($_ZN7cutlass13device_kernelIN5flash19enable_sm80_to_sm89INS1_16FlashAttnBwdSm80INS1_25CollectiveMainloopBwdSm80ILi2ELi2EN4cute5tupleIJNS5_1CILi128EEES8_NS7_ILi64EEEEEENS_10bfloat16_tEfNS_4arch4Sm80ELb0ELb1ELb1ELb0ELb1ELb0ELb0ELb0ELi2ELi4ELi4ELi4ELb0EEENS1_24CollectiveEpilogueBwdGQAISA_fSD_Li256ELb0ELb1EEENS1_19SingleTileSchedulerILb0ELb0ELb0ELi128EEEEEEEEEvNT_6ParamsE$_ZN4cute3eso3ESOILb1ELb0EJNS_5tupleIJNS_1CILi2EEEEEENS2_IJiEEES4_NS3_ILi1EEEEEC2ERKS5_RKS6_RKS4_RKS7_ - $_ZN7cutlass13device_kernelIN5flash19enable_sm80_to_sm89INS1_16FlashAttnBwdSm80INS1_25CollectiveMainloopBwdSm80ILi2ELi2EN4cute5tupleIJNS5_1CILi128EEES8_NS7_ILi64EEEEEENS_10bfloat16_tEfNS_4arch4Sm80ELb0ELb1ELb1ELb0ELb1ELb0ELb0ELb0ELi2ELi4ELi4ELi4ELb0EEENS1_24CollectiveEpilogueBwdGQAISA_fSD_Li256ELb0ELb1EEENS1_19SingleTileSchedulerILb0ELb0ELb0ELi128EEEEEEEEEvNT_6ParamsE$_ZN4cute3eso3ESOILb1ELb0EJNS_5tupleIJNS_1CILi2EEEEEENS2_IJiEEENS3_ILi1EEES7_EEC2ERKS5_RKS6_RKS7_SE_)
$_ZN7cutlass13device_kernelIN5flash19enable_sm80_to_sm89INS1_16FlashAttnBwdSm80INS1_25CollectiveMainloopBwdSm80ILi2ELi2EN4cute5tupleIJNS5_1CILi128EEES8_NS7_ILi64EEEEEENS_10bfloat16_tEfNS_4arch4Sm80ELb0ELb1ELb1ELb0ELb1ELb0ELb0ELb0ELi2ELi4ELi4ELi4ELb0EEENS1_24CollectiveEpilogueBwdGQAISA_fSD_Li256ELb0ELb1EEENS1_19SingleTileSchedulerILb0ELb0ELb0ELi128EEEEEEEEEvNT_6ParamsE$_ZN4cute3eso3ESOILb1ELb0EJNS_5tupleIJNS_1CILi2EEEEEENS2_IJiEEENS3_ILi1EEES7_EEC2ERKS5_RKS6_RKS7_SE_:
[----:B------:R-:W-:Y:S01]  /*8530*/  IADD3 R2, R2, -c[0x0][0x20], RZ ;  /* 0x8000080002027a10 */ /* 0x000fe20007ffe0ff */
[----:B------:R-:W-:Y:S01]  /*8540*/  IMAD.MOV.U32 R78, RZ, RZ, R4 ;  /* 0x000000ffff4e7224 */ /* 0x000fe200078e0004 */
[----:B------:R-:W-:-:S03]  /*8550*/  MOV R79, 0x0 ;  /* 0x00000000004f7802 */ /* 0x000fc60000000f00 */
[----:B------:R1:W-:Y:S01]  /*8560*/  STL [R2], R3 ;  /* 0x0000000302007387 */ /* 0x0003e20000100800 */
[----:B------:R-:W-:Y:S05]  /*8570*/  RET.REL.NODEC R78 `(_ZN7cutlass13device_kernelIN5flash19enable_sm80_to_sm89INS1_16FlashAttnBwdSm80INS1_25CollectiveMainloopBwdSm80ILi2ELi2EN4cute5tupleIJNS5_1CILi128EEES8_NS7_ILi64EEEEEENS_10bfloat16_tEfNS_4arch4Sm80ELb0ELb1ELb1ELb0ELb1ELb0ELb0ELb0ELi2ELi4ELi4ELi4ELb0EEENS1_24CollectiveEpilogueBwdGQAISA_fSD_Li256ELb0ELb1EEENS1_19SingleTileSchedulerILb0ELb0ELb0ELi128EEEEEEEEEvNT_6ParamsE) ;  /* 0xffff7a804e007950 */ /* 0x000fea0003c3ffff */
        .type           $_ZN7cutlass13device_kernelIN5flash19enable_sm80_to_sm89INS1_16FlashAttnBwdSm80INS1_25CollectiveMainloopBwdSm80ILi2ELi2EN4cute5tupleIJNS5_1CILi128EEES8_NS7_ILi64EEEEEENS_10bfloat16_tEfNS_4arch4Sm80ELb0ELb1ELb1ELb0ELb1ELb0ELb0ELb0ELi2ELi4ELi4ELi4ELb0EEENS1_24CollectiveEpilogueBwdGQAISA_fSD_Li256ELb0ELb1EEENS1_19SingleTileSchedulerILb0ELb0ELb0ELi128EEEEEEEEEvNT_6ParamsE$_ZN4cute3eso3ESOILb1ELb0EJNS_5tupleIJNS_1CILi2EEEEEENS2_IJiEEES4_NS3_ILi1EEEEEC2ERKS5_RKS6_RKS4_RKS7_,@function
        .size           $_ZN7cutlass13device_kernelIN5flash19enable_sm80_to_sm89INS1_16FlashAttnBwdSm80INS1_25CollectiveMainloopBwdSm80ILi2ELi2EN4cute5tupleIJNS5_1CILi128EEES8_NS7_ILi64EEEEEENS_10bfloat16_tEfNS_4arch4Sm80ELb0ELb1ELb1ELb0ELb1ELb0ELb0ELb0ELi2ELi4ELi4ELi4ELb0EEENS1_24CollectiveEpilogueBwdGQAISA_fSD_Li256ELb0ELb1EEENS1_19SingleTileSchedulerILb0ELb0ELb0ELi128EEEEEEEEEvNT_6ParamsE$_ZN4cute3eso3ESOILb1ELb0EJNS_5tupleIJNS_1CILi2EEEEEENS2_IJiEEES4_NS3_ILi1EEEEEC2ERKS5_RKS6_RKS4_RKS7_,($_ZN7cutlass13device_kernelIN5flash19enable_sm80_to_sm89INS1_16FlashAttnBwdSm80INS1_25CollectiveMainloopBwdSm80ILi2ELi2EN4cute5tupleIJNS5_1CILi128EEES8_NS7_ILi64EEEEEENS_10bfloat16_tEfNS_4arch4Sm80ELb0ELb1ELb1ELb0ELb1ELb0ELb0ELb0ELi2ELi4ELi4ELi4ELb0EEENS1_24CollectiveEpilogueBwdGQAISA_fSD_Li256ELb0ELb1EEENS1_19SingleTileSchedulerILb0ELb0ELb0ELi128EEEEEEEEEvNT_6ParamsE$_ZN4cute3eso3ESOILb1ELb0EJNS_5tupleIJNS_1CILi2EEES4_EEENS2_IJNS3_ILi1EEEiEEEEEC2ERKS5_RKS7_ - $_ZN7cutlass13device_kernelIN5flash19enable_sm80_to_sm89INS1_16FlashAttnBwdSm80INS1_25CollectiveMainloopBwdSm80ILi2ELi2EN4cute5tupleIJNS5_1CILi128EEES8_NS7_ILi64EEEEEENS_10bfloat16_tEfNS_4arch4Sm80ELb0ELb1ELb1ELb0ELb1ELb0ELb0ELb0ELi2ELi4ELi4ELi4ELb0EEENS1_24CollectiveEpilogueBwdGQAISA_fSD_Li256ELb0ELb1EEENS1_19SingleTileSchedulerILb0ELb0ELb0ELi128EEEEEEEEEvNT_6ParamsE$_ZN4cute3eso3ESOILb1ELb0EJNS_5tupleIJNS_1CILi2EEEEEENS2_IJiEEES4_NS3_ILi1EEEEEC2ERKS5_RKS6_RKS4_RKS7_)
$_ZN7cutlass13device_kernelIN5flash19enable_sm80_to_sm89INS1_16FlashAttnBwdSm80INS1_25CollectiveMainloopBwdSm80ILi2ELi2EN4cute5tupleIJNS5_1CILi128EEES8_NS7_ILi64EEEEEENS_10bfloat16_tEfNS_4arch4Sm80ELb0ELb1ELb1ELb0ELb1ELb0ELb0ELb0ELi2ELi4ELi4ELi4ELb0EEENS1_24CollectiveEpilogueBwdGQAISA_fSD_Li256ELb0ELb1EEENS1_19SingleTileSchedulerILb0ELb0ELb0ELi128EEEEEEEEEvNT_6ParamsE$_ZN4cute3eso3ESOILb1ELb0EJNS_5tupleIJNS_1CILi2EEEEEENS2_IJiEEES4_NS3_ILi1EEEEEC2ERKS5_RKS6_RKS4_RKS7_:
[----:B------:R-:W-:Y:S02]  /*8580*/  IADD3 R2, R2, -c[0x0][0x20], RZ ;  /* 0x8000080002027a10 */ /* 0x000fe40007ffe0ff */
[----:B------:R-:W-:-:S03]  /*8590*/  MOV R5, 0x0 ;  /* 0x0000000000057802 */ /* 0x000fc60000000f00 */
[----:B------:R1:W-:Y:S01]  /*85a0*/  STL [R2], R3 ;  /* 0x0000000302007387 */ /* 0x0003e20000100800 */
[----:B------:R-:W-:Y:S05]  /*85b0*/  RET.REL.NODEC R4 `(_ZN7cutlass13device_kernelIN5flash19enable_sm80_to_sm89INS1_16FlashAttnBwdSm80INS1_25CollectiveMainloopBwdSm80ILi2ELi2EN4cute5tupleIJNS5_1CILi128EEES8_NS7_ILi64EEEEEENS_10bfloat16_tEfNS_4arch4Sm80ELb0ELb1ELb1ELb0ELb1ELb0ELb0ELb0ELi2ELi4ELi4ELi4ELb0EEENS1_24CollectiveEpilogueBwdGQAISA_fSD_Li256ELb0ELb1EEENS1_19SingleTileSchedulerILb0ELb0ELb0ELi128EEEEEEEEEvNT_6ParamsE) ;  /* 0xffff7a4004007950 */ /* 0x000fea0003c3ffff */
        .type           $_ZN7cutlass13device_kernelIN5flash19enable_sm80_to_sm89INS1_16FlashAttnBwdSm80INS1_25CollectiveMainloopBwdSm80ILi2ELi2EN4cute5tupleIJNS5_1CILi128EEES8_NS7_ILi64EEEEEENS_10bfloat16_tEfNS_4arch4Sm80ELb0ELb1ELb1ELb0ELb1ELb0ELb0ELb0ELi2ELi4ELi4ELi4ELb0EEENS1_24CollectiveEpilogueBwdGQAISA_fSD_Li256ELb0ELb1EEENS1_19SingleTileSchedulerILb0ELb0ELb0ELi128EEEEEEEEEvNT_6ParamsE$_ZN4cute3eso3ESOILb1ELb0EJNS_5tupleIJNS_1CILi2EEES4_EEENS2_IJNS3_ILi1EEEiEEEEEC2ERKS5_RKS7_,@function
        .size           $_ZN7cutlass13device_kernelIN5flash19enable_sm80_to_sm89INS1_16FlashAttnBwdSm80INS1_25CollectiveMainloopBwdSm80ILi2ELi2EN4cute5tupleIJNS5_1CILi128EEES8_NS7_ILi64EEEEEENS_10bfloat16_tEfNS_4arch4Sm80ELb0ELb1ELb1ELb0ELb1ELb0ELb0ELb0ELi2ELi4ELi4ELi4ELb0EEENS1_24CollectiveEpilogueBwdGQAISA_fSD_Li256ELb0ELb1EEENS1_19SingleTileSchedulerILb0ELb0ELb0ELi128EEEEEEEEEvNT_6ParamsE$_ZN4cute3eso3ESOILb1ELb0EJNS_5tupleIJNS_1CILi2EEES4_EEENS2_IJNS3_ILi1EEEiEEEEEC2ERKS5_RKS7_,($_ZN7cutlass13device_kernelIN5flash19enable_sm80_to_sm89INS1_16FlashAttnBwdSm80INS1_25CollectiveMainloopBwdSm80ILi2ELi2EN4cute5tupleIJNS5_1CILi128EEES8_NS7_ILi64EEEEEENS_10bfloat16_tEfNS_4arch4Sm80ELb0ELb1ELb1ELb0ELb1ELb0ELb0ELb0ELi2ELi4ELi4ELi4ELb0EEENS1_24CollectiveEpilogueBwdGQAISA_fSD_Li256ELb0ELb1EEENS1_19SingleTileSchedulerILb0ELb0ELb0ELi128EEEEEEEEEvNT_6ParamsE$_ZN4cute3eso3ESOILb1ELb0EJNS_5tupleIJNS_1CILi2EEES4_EEENS2_IJiNS3_ILi4096EEEEEEEEC2ERKS5_RKS7_ - $_ZN7cutlass13device_kernelIN5flash19enable_sm80_to_sm89INS1_16FlashAttnBwdSm80INS1_25CollectiveMainloopBwdSm80ILi2ELi2EN4cute5tupleIJNS5_1CILi128EEES8_NS7_ILi64EEEEEENS_10bfloat16_tEfNS_4arch4Sm80ELb0ELb1ELb1ELb0ELb1ELb0ELb0ELb0ELi2ELi4ELi4ELi4ELb0EEENS1_24CollectiveEpilogueBwdGQAISA_fSD_Li256ELb0ELb1EEENS1_19SingleTileSchedulerILb0ELb0ELb0ELi128EEEEEEEEEvNT_6ParamsE$_ZN4cute3eso3ESOILb1ELb0EJNS_5tupleIJNS_1CILi2EEES4_EEENS2_IJNS3_ILi1EEEiEEEEEC2ERKS5_RKS7_)
$_ZN7cutlass13device_kernelIN5flash19enable_sm80_to_sm89INS1_16FlashAttnBwdSm80INS1_25CollectiveMainloopBwdSm80ILi2ELi2EN4cute5tupleIJNS5_1CILi128EEES8_NS7_ILi64EEEEEENS_10bfloat16_tEfNS_4arch4Sm80ELb0ELb1ELb1ELb0ELb1ELb0ELb0ELb0ELi2ELi4ELi4ELi4ELb0EEENS1_24CollectiveEpilogueBwdGQAISA_fSD_Li256ELb0ELb1EEENS1_19SingleTileSchedulerILb0ELb0ELb0ELi128EEEEEEEEEvNT_6ParamsE$_ZN4cute3eso3ESOILb1ELb0EJNS_5tupleIJNS_1CILi2EEES4_EEENS2_IJNS3_ILi1EEEiEEEEEC2ERKS5_RKS7_:
[----:B------:R-:W-:Y:S02]  /*85c0*/  IADD3 R3, R39, -c[0x0][0x20], RZ ;  /* 0x8000080027037a10 */ /* 0x000fe40007ffe0ff */
[----:B------:R-:W-:-:S03]  /*85d0*/  MOV R5, 0x0 ;  /* 0x0000000000057802 */ /* 0x000fc60000000f00 */
[----:B------:R1:W-:Y:S01]  /*85e0*/  STL [R3], R2 ;  /* 0x0000000203007387 */ /* 0x0003e20000100800 */
[----:B------:R-:W-:Y:S05]  /*85f0*/  RET.REL.NODEC R4 `(_ZN7cutlass13device_kernelIN5flash19enable_sm80_to_sm89INS1_16FlashAttnBwdSm80INS1_25CollectiveMainloopBwdSm80ILi2ELi2EN4cute5tupleIJNS5_1CILi128EEES8_NS7_ILi64EEEEEENS_10bfloat16_tEfNS_4arch4Sm80ELb0ELb1ELb1ELb0ELb1ELb0ELb0ELb0ELi2ELi4ELi4ELi4ELb0EEENS1_24CollectiveEpilogueBwdGQAISA_fSD_Li256ELb0ELb1EEENS1_19SingleTileSchedulerILb0ELb0ELb0ELi128EEEEEEEEEvNT_6ParamsE) ;  /* 0xffff7a0004007950 */ /* 0x000fea0003c3ffff */
        .type           $_ZN7cutlass13device_kernelIN5flash19enable_sm80_to_sm89INS1_16FlashAttnBwdSm80INS1_25CollectiveMainloopBwdSm80ILi2ELi2EN4cute5tupleIJNS5_1CILi128EEES8_NS7_ILi64EEEEEENS_10bfloat16_tEfNS_4arch4Sm80ELb0ELb1ELb1ELb0ELb1ELb0ELb0ELb0ELi2ELi4ELi4ELi4ELb0EEENS1_24CollectiveEpilogueBwdGQAISA_fSD_Li256ELb0ELb1EEENS1_19SingleTileSchedulerILb0ELb0ELb0ELi128EEEEEEEEEvNT_6ParamsE$_ZN4cute3eso3ESOILb1ELb0EJNS_5tupleIJNS_1CILi2EEES4_EEENS2_IJiNS3_ILi4096EEEEEEEEC2ERKS5_RKS7_,@function
        .size           $_ZN7cutlass13device_kernelIN5flash19enable_sm80_to_sm89INS1_16FlashAttnBwdSm80INS1_25CollectiveMainloopBwdSm80ILi2ELi2EN4cute5tupleIJNS5_1CILi128EEES8_NS7_ILi64EEEEEENS_10bfloat16_tEfNS_4arch4Sm80ELb0ELb1ELb1ELb0ELb1ELb0ELb0ELb0ELi2ELi4ELi4ELi4ELb0EEENS1_24CollectiveEpilogueBwdGQAISA_fSD_Li256ELb0ELb1EEENS1_19SingleTileSchedulerILb0ELb0ELb0ELi128EEEEEEEEEvNT_6ParamsE$_ZN4cute3eso3ESOILb1ELb0EJNS_5tupleIJNS_1CILi2EEES4_EEENS2_IJiNS3_ILi4096EEEEEEEEC2ERKS5_RKS7_,($_ZN7cutlass13device_kernelIN5flash19enable_sm80_to_sm89INS1_16FlashAttnBwdSm80INS1_25CollectiveMainloopBwdSm80ILi2ELi2EN4cute5tupleIJNS5_1CILi128EEES8_NS7_ILi64EEEEEENS_10bfloat16_tEfNS_4arch4Sm80ELb0ELb1ELb1ELb0ELb1ELb0ELb0ELb0ELi2ELi4ELi4ELi4ELb0EEENS1_24CollectiveEpilogueBwdGQAISA_fSD_Li256ELb0ELb1EEENS1_19SingleTileSchedulerILb0ELb0ELb0ELi128EEEEEEEEEvNT_6ParamsE$_ZN4cute3eso3ESOILb1ELb0EJNS_5tupleIJNS_1CILi2EEES4_EEENS2_IJiNS3_ILi512EEEEEEEEC2ERKS5_RKS7_ - $_ZN7cutlass13device_kernelIN5flash19enable_sm80_to_sm89INS1_16FlashAttnBwdSm80INS1_25CollectiveMainloopBwdSm80ILi2ELi2EN4cute5tupleIJNS5_1CILi128EEES8_NS7_ILi64EEEEEENS_10bfloat16_tEfNS_4arch4Sm80ELb0ELb1ELb1ELb0ELb1ELb0ELb0ELb0ELi2ELi4ELi4ELi4ELb0EEENS1_24CollectiveEpilogueBwdGQAISA_fSD_Li256ELb0ELb1EEENS1_19SingleTileSchedulerILb0ELb0ELb0ELi128EEEEEEEEEvNT_6ParamsE$_ZN4cute3eso3ESOILb1ELb0EJNS_5tupleIJNS_1CILi2EEES4_EEENS2_IJiNS3_ILi4096EEEEEEEEC2ERKS5_RKS7_)
$_ZN7cutlass13device_kernelIN5flash19enable_sm80_to_sm89INS1_16FlashAttnBwdSm80INS1_25CollectiveMainloopBwdSm80ILi2ELi2EN4cute5tupleIJNS5_1CILi128EEES8_NS7_ILi64EEEEEENS_10bfloat16_tEfNS_4arch4Sm80ELb0ELb1ELb1ELb0ELb1ELb0ELb0ELb0ELi2ELi4ELi4ELi4ELb0EEENS1_24CollectiveEpilogueBwdGQAISA_fSD_Li256ELb0ELb1EEENS1_19SingleTileSchedulerILb0ELb0ELb0ELi128EEEEEEEEEvNT_6ParamsE$_ZN4cute3eso3ESOILb1ELb0EJNS_5tupleIJNS_1CILi2EEES4_EEENS2_IJiNS3_ILi4096EEEEEEEEC2ERKS5_RKS7_:
[----:B------:R-:W-:Y:S02]  /*8600*/  IADD3 R3, R8, -c[0x0][0x20], RZ ;  /* 0x8000080008037a10 */ /* 0x000fe40007ffe0ff */
[----:B------:R-:W-:-:S03]  /*8610*/  MOV R5, 0x0 ;  /* 0x0000000000057802 */ /* 0x000fc60000000f00 */
[----:B------:R1:W-:Y:S01]  /*8620*/  STL [R3], R2 ;  /* 0x0000000203007387 */ /* 0x0003e20000100800 */
[----:B------:R-:W-:Y:S05]  /*8630*/  RET.REL.NODEC R4 `(_ZN7cutlass13device_kernelIN5flash19enable_sm80_to_sm89INS1_16FlashAttnBwdSm80INS1_25CollectiveMainloopBwdSm80ILi2ELi2EN4cute5tupleIJNS5_1CILi128EEES8_NS7_ILi64EEEEEENS_10bfloat16_tEfNS_4arch4Sm80ELb0ELb1ELb1ELb0ELb1ELb0ELb0ELb0ELi2ELi4ELi4ELi4ELb0EEENS1_24CollectiveEpilogueBwdGQAISA_fSD_Li256ELb0ELb1EEENS1_19SingleTileSchedulerILb0ELb0ELb0ELi128EEEEEEEEEvNT_6ParamsE) ;  /* 0xffff79c004007950 */ /* 0x000fea0003c3ffff */
        .type           $_ZN7cutlass13device_kernelIN5flash19enable_sm80_to_sm89INS1_16FlashAttnBwdSm80INS1_25CollectiveMainloopBwdSm80ILi2ELi2EN4cute5tupleIJNS5_1CILi128EEES8_NS7_ILi64EEEEEENS_10bfloat16_tEfNS_4arch4Sm80ELb0ELb1ELb1ELb0ELb1ELb0ELb0ELb0ELi2ELi4ELi4ELi4ELb0EEENS1_24CollectiveEpilogueBwdGQAISA_fSD_Li256ELb0ELb1EEENS1_19SingleTileSchedulerILb0ELb0ELb0ELi128EEEEEEEEEvNT_6ParamsE$_ZN4cute3eso3ESOILb1ELb0EJNS_5tupleIJNS_1CILi2EEES4_EEENS2_IJiNS3_ILi512EEEEEEEEC2ERKS5_RKS7_,@function
        .size           $_ZN7cutlass13device_kernelIN5flash19enable_sm80_to_sm89INS1_16FlashAttnBwdSm80INS1_25CollectiveMainloopBwdSm80ILi2ELi2EN4cute5tupleIJNS5_1CILi128EEES8_NS7_ILi64EEEEEENS_10bfloat16_tEfNS_4arch4Sm80ELb0ELb1ELb1ELb0ELb1ELb0ELb0ELb0ELi2ELi4ELi4ELi4ELb0EEENS1_24CollectiveEpilogueBwdGQAISA_fSD_Li256ELb0ELb1EEENS1_19SingleTileSchedulerILb0ELb0ELb0ELi128EEEEEEEEEvNT_6ParamsE$_ZN4cute3eso3ESOILb1ELb0EJNS_5tupleIJNS_1CILi2EEES4_EEENS2_IJiNS3_ILi512EEEEEEEEC2ERKS5_RKS7_,($_ZN7cutlass13device_kernelIN5flash19enable_sm80_to_sm89INS1_16FlashAttnBwdSm80INS1_25CollectiveMainloopBwdSm80ILi2ELi2EN4cute5tupleIJNS5_1CILi128EEES8_NS7_ILi64EEEEEENS_10bfloat16_tEfNS_4arch4Sm80ELb0ELb1ELb1ELb0ELb1ELb0ELb0ELb0ELi2ELi4ELi4ELi4ELb0EEENS1_24CollectiveEpilogueBwdGQAISA_fSD_Li256ELb0ELb1EEENS1_19SingleTileSchedulerILb0ELb0ELb0ELi128EEEEEEEEEvNT_6ParamsE$_ZN4cute3eso3ESOILb1ELb0EJNS_5tupleIJNS_1CILi2EEES4_EEENS2_IJiiEEEEEC2ERKS5_RKS6_ - $_ZN7cutlass13device_kernelIN5flash19enable_sm80_to_sm89INS1_16FlashAttnBwdSm80INS1_25CollectiveMainloopBwdSm80ILi2ELi2EN4cute5tupleIJNS5_1CILi128EEES8_NS7_ILi64EEEEEENS_10bfloat16_tEfNS_4arch4Sm80ELb0ELb1ELb1ELb0ELb1ELb0ELb0ELb0ELi2ELi4ELi4ELi4ELb0EEENS1_24CollectiveEpilogueBwdGQAISA_fSD_Li256ELb0ELb1EEENS1_19SingleTileSchedulerILb0ELb0ELb0ELi128EEEEEEEEEvNT_6ParamsE$_ZN4cute3eso3ESOILb1ELb0EJNS_5tupleIJNS_1CILi2EEES4_EEENS2_IJiNS3_ILi512EEEEEEEEC2ERKS5_RKS7_)
$_ZN7cutlass13device_kernelIN5flash19enable_sm80_to_sm89INS1_16FlashAttnBwdSm80INS1_25CollectiveMainloopBwdSm80ILi2ELi2EN4cute5tupleIJNS5_1CILi128EEES8_NS7_ILi64EEEEEENS_10bfloat16_tEfNS_4arch4Sm80ELb0ELb1ELb1ELb0ELb1ELb0ELb0ELb0ELi2ELi4ELi4ELi4ELb0EEENS1_24CollectiveEpilogueBwdGQAISA_fSD_Li256ELb0ELb1EEENS1_19SingleTileSchedulerILb0ELb0ELb0ELi128EEEEEEEEEvNT_6ParamsE$_ZN4cute3eso3ESOILb1ELb0EJNS_5tupleIJNS_1CILi2EEES4_EEENS2_IJiNS3_ILi512EEEEEEEEC2ERKS5_RKS7_:
[----:B------:R-:W-:Y:S02]  /*8640*/  IADD3 R3, R10, -c[0x0][0x20], RZ ;  /* 0x800008000a037a10 */ /* 0x000fe40007ffe0ff */
[----:B------:R-:W-:-:S03]  /*8650*/  MOV R5, 0x0 ;  /* 0x0000000000057802 */ /* 0x000fc60000000f00 */
[----:B------:R1:W-:Y:S01]  /*8660*/  STL [R3], R2 ;  /* 0x0000000203007387 */ /* 0x0003e20000100800 */
[----:B------:R-:W-:Y:S05]  /*8670*/  RET.REL.NODEC R4 `(_ZN7cutlass13device_kernelIN5flash19enable_sm80_to_sm89INS1_16FlashAttnBwdSm80INS1_25CollectiveMainloopBwdSm80ILi2ELi2EN4cute5tupleIJNS5_1CILi128EEES8_NS7_ILi64EEEEEENS_10bfloat16_tEfNS_4arch4Sm80ELb0ELb1ELb1ELb0ELb1ELb0ELb0ELb0ELi2ELi4ELi4ELi4ELb0EEENS1_24CollectiveEpilogueBwdGQAISA_fSD_Li256ELb0ELb1EEENS1_19SingleTileSchedulerILb0ELb0ELb0ELi128EEEEEEEEEvNT_6ParamsE) ;  /* 0xffff798004007950 */ /* 0x000fea0003c3ffff */
        .type           $_ZN7cutlass13device_kernelIN5flash19enable_sm80_to_sm89INS1_16FlashAttnBwdSm80INS1_25CollectiveMainloopBwdSm80ILi2ELi2EN4cute5tupleIJNS5_1CILi128EEES8_NS7_ILi64EEEEEENS_10bfloat16_tEfNS_4arch4Sm80ELb0ELb1ELb1ELb0ELb1ELb0ELb0ELb0ELi2ELi4ELi4ELi4ELb0EEENS1_24CollectiveEpilogueBwdGQAISA_fSD_Li256ELb0ELb1EEENS1_19SingleTileSchedulerILb0ELb0ELb0ELi128EEEEEEEEEvNT_6ParamsE$_ZN4cute3eso3ESOILb1ELb0EJNS_5tupleIJNS_1CILi2EEES4_EEENS2_IJiiEEEEEC2ERKS5_RKS6_,@function
        .size           $_ZN7cutlass13device_kernelIN5flash19enable_sm80_to_sm89INS1_16FlashAttnBwdSm80INS1_25CollectiveMainloopBwdSm80ILi2ELi2EN4cute5tupleIJNS5_1CILi128EEES8_NS7_ILi64EEEEEENS_10bfloat16_tEfNS_4arch4Sm80ELb0ELb1ELb1ELb0ELb1ELb0ELb0ELb0ELi2ELi4ELi4ELi4ELb0EEENS1_24CollectiveEpilogueBwdGQAISA_fSD_Li256ELb0ELb1EEENS1_19SingleTileSchedulerILb0ELb0ELb0ELi128EEEEEEEEEvNT_6ParamsE$_ZN4cute3eso3ESOILb1ELb0EJNS_5tupleIJNS_1CILi2EEES4_EEENS2_IJiiEEEEEC2ERKS5_RKS6_,($_ZN7cutlass13device_kernelIN5flash19enable_sm80_to_sm89INS1_16FlashAttnBwdSm80INS1_25CollectiveMainloopBwdSm80ILi2ELi2EN4cute5tupleIJNS5_1CILi128EEES8_NS7_ILi64EEEEEENS_10bfloat16_tEfNS_4arch4Sm80ELb0ELb1ELb1ELb0ELb1ELb0ELb0ELb0ELi2ELi4ELi4ELi4ELb0EEENS1_24CollectiveEpilogueBwdGQAISA_fSD_Li256ELb0ELb1EEENS1_19SingleTileSchedulerILb0ELb0ELb0ELi128EEEEEEEEEvNT_6ParamsE$_ZN4cute3eso3ESOILb1ELb0EJNS_5tupleIJNS_1CILi2EEES4_EEENS2_IJiiEEENS3_ILi1EEES7_EEC2ERKS5_RKS6_RKS7_SE_ - $_ZN7cutlass13device_kernelIN5flash19enable_sm80_to_sm89INS1_16FlashAttnBwdSm80INS1_25CollectiveMainloopBwdSm80ILi2ELi2EN4cute5tupleIJNS5_1CILi128EEES8_NS7_ILi64EEEEEENS_10bfloat16_tEfNS_4arch4Sm80ELb0ELb1ELb1ELb0ELb1ELb0ELb0ELb0ELi2ELi4ELi4ELi4ELb0EEENS1_24CollectiveEpilogueBwdGQAISA_fSD_Li256ELb0ELb1EEENS1_19SingleTileSchedulerILb0ELb0ELb0ELi128EEEEEEEEEvNT_6ParamsE$_ZN4cute3eso3ESOILb1ELb0EJNS_5tupleIJNS_1CILi2EEES4_EEENS2_IJiiEEEEEC2ERKS5_RKS6_)
$_ZN7cutlass13device_kernelIN5flash19enable_sm80_to_sm89INS1_16FlashAttnBwdSm80INS1_25CollectiveMainloopBwdSm80ILi2ELi2EN4cute5tupleIJNS5_1CILi128EEES8_NS7_ILi64EEEEEENS_10bfloat16_tEfNS_4arch4Sm80ELb0ELb1ELb1ELb0ELb1ELb0ELb0ELb0ELi2ELi4ELi4ELi4ELb0EEENS1_24CollectiveEpilogueBwdGQAISA_fSD_Li256ELb0ELb1EEENS1_19SingleTileSchedulerILb0ELb0ELb0ELi128EEEEEEEEEvNT_6ParamsE$_ZN4cute3eso3ESOILb1ELb0EJNS_5tupleIJNS_1CILi2EEES4_EEENS2_IJiiEEEEEC2ERKS5_RKS6_:
[----:B------:R-:W-:Y:S02]  /*8680*/  IADD3 R3, R3, -c[0x0][0x20], RZ ;  /* 0x8000080003037a10 */ /* 0x000fe40007ffe0ff */
[----:B------:R-:W-:-:S03]  /*8690*/  MOV R5, 0x0 ;  /* 0x0000000000057802 */ /* 0x000fc60000000f00 */
[----:B------:R1:W-:Y:S04]  /*86a0*/  STL [R3], R2 ;  /* 0x0000000203007387 */ /* 0x0003e80000100800 */
[----:B------:R1:W-:Y:S01]  /*86b0*/  STL [R3+0x4], R8 ;  /* 0x0000040803007387 */ /* 0x0003e20000100800 */
[----:B------:R-:W-:Y:S05]  /*86c0*/  RET.REL.NODEC R4 `(_ZN7cutlass13device_kernelIN5flash19enable_sm80_to_sm89INS1_16FlashAttnBwdSm80INS1_25CollectiveMainloopBwdSm80ILi2ELi2EN4cute5tupleIJNS5_1CILi128EEES8_NS7_ILi64EEEEEENS_10bfloat16_tEfNS_4arch4Sm80ELb0ELb1ELb1ELb0ELb1ELb0ELb0ELb0ELi2ELi4ELi4ELi4ELb0EEENS1_24CollectiveEpilogueBwdGQAISA_fSD_Li256ELb0ELb1EEENS1_19SingleTileSchedulerILb0ELb0ELb0ELi128EEEEEEEEEvNT_6ParamsE) ;  /* 0xffff793004007950 */ /* 0x000fea0003c3ffff */
        .type           $_ZN7cutlass13device_kernelIN5flash19enable_sm80_to_sm89INS1_16FlashAttnBwdSm80INS1_25CollectiveMainloopBwdSm80ILi2ELi2EN4cute5tupleIJNS5_1CILi128EEES8_NS7_ILi64EEEEEENS_10bfloat16_tEfNS_4arch4Sm80ELb0ELb1ELb1ELb0ELb1ELb0ELb0ELb0ELi2ELi4ELi4ELi4ELb0EEENS1_24CollectiveEpilogueBwdGQAISA_fSD_Li256ELb0ELb1EEENS1_19SingleTileSchedulerILb0ELb0ELb0ELi128EEEEEEEEEvNT_6ParamsE$_ZN4cute3eso3ESOILb1ELb0EJNS_5tupleIJNS_1CILi2EEES4_EEENS2_IJiiEEENS3_ILi1EEES7_EEC2ERKS5_RKS6_RKS7_SE_,@function
        .size           $_ZN7cutlass13device_kernelIN5flash19enable_sm80_to_sm89INS1_16FlashAttnBwdSm80INS1_25CollectiveMainloopBwdSm80ILi2ELi2EN4cute5tupleIJNS5_1CILi128EEES8_NS7_ILi64EEEEEENS_10bfloat16_tEfNS_4arch4Sm80ELb0ELb1ELb1ELb0ELb1ELb0ELb0ELb0ELi2ELi4ELi4ELi4ELb0EEENS1_24CollectiveEpilogueBwdGQAISA_fSD_Li256ELb0ELb1EEENS1_19SingleTileSchedulerILb0ELb0ELb0ELi128EEEEEEEEEvNT_6ParamsE$_ZN4cute3eso3ESOILb1ELb0EJNS_5tupleIJNS_1CILi2EEES4_EEENS2_IJiiEEENS3_ILi1EEES7_EEC2ERKS5_RKS6_RKS7_SE_,($_ZN7cutlass13device_kernelIN5flash19enable_sm80_to_sm89INS1_16FlashAttnBwdSm80INS1_25CollectiveMainloopBwdSm80ILi2ELi2EN4cute5tupleIJNS5_1CILi128EEES8_NS7_ILi64EEEEEENS_10bfloat16_tEfNS_4arch4Sm80ELb0ELb1ELb1ELb0ELb1ELb0ELb0ELb0ELi2ELi4ELi4ELi4ELb0EEENS1_24CollectiveEpilogueBwdGQAISA_fSD_Li256ELb0ELb1EEENS1_19SingleTileSchedulerILb0ELb0ELb0ELi128EEEEEEEEEvNT_6ParamsE$_ZN4cute3eso3ESOILb1ELb0EJNS_5tupleIJNS_1CILi2EEES4_S4_EEENS2_IJNS3_ILi1EEENS3_ILi512EEEiEEEEEC2ERKS5_RKS8_ - $_ZN7cutlass13device_kernelIN5flash19enable_sm80_to_sm89INS1_16FlashAttnBwdSm80INS1_25CollectiveMainloopBwdSm80ILi2ELi2EN4cute5tupleIJNS5_1CILi128EEES8_NS7_ILi64EEEEEENS_10bfloat16_tEfNS_4arch4Sm80ELb0ELb1ELb1ELb0ELb1ELb0ELb0ELb0ELi2ELi4ELi4ELi4ELb0EEENS1_24CollectiveEpilogueBwdGQAISA_fSD_Li256ELb0ELb1EEENS1_19SingleTileSchedulerILb0ELb0ELb0ELi128EEEEEEEEEvNT_6ParamsE$_ZN4cute3eso3ESOILb1ELb0EJNS_5tupleIJNS_1CILi2EEES4_EEENS2_IJiiEEENS3_ILi1EEES7_EEC2ERKS5_RKS6_RKS7_SE_)
$_ZN7cutlass13device_kernelIN5flash19enable_sm80_to_sm89INS1_16FlashAttnBwdSm80INS1_25CollectiveMainloopBwdSm80ILi2ELi2EN4cute5tupleIJNS5_1CILi128EEES8_NS7_ILi64EEEEEENS_10bfloat16_tEfNS_4arch4Sm80ELb0ELb1ELb1ELb0ELb1ELb0ELb0ELb0ELi2ELi4ELi4ELi4ELb0EEENS1_24CollectiveEpilogueBwdGQAISA_fSD_Li256ELb0ELb1EEENS1_19SingleTileSchedulerILb0ELb0ELb0ELi128EEEEEEEEEvNT_6ParamsE$_ZN4cute3eso3ESOILb1ELb0EJNS_5tupleIJNS_1CILi2EEES4_EEENS2_IJiiEEENS3_ILi1EEES7_EEC2ERKS5_RKS6_RKS7_SE_:
[----:B------:R-:W-:Y:S01]  /*86d0*/  IADD3 R4, R4, -c[0x0][0x20], RZ ;  /* 0x8000080004047a10 */ /* 0x000fe20007ffe0ff */
[----:B------:R-:W-:Y:S01]  /*86e0*/  IMAD.MOV.U32 R80, RZ, RZ, R6 ;  /* 0x000000ffff507224 */ /* 0x000fe200078e0006 */
[----:B------:R-:W-:-:S03]  /*86f0*/  MOV R81, 0x0 ;  /* 0x0000000000517802 */ /* 0x000fc60000000f00 */
[----:B------:R1:W-:Y:S04]  /*8700*/  STL [R4], R2 ;  /* 0x0000000204007387 */ /* 0x0003e80000100800 */
[----:B------:R1:W-:Y:S01]  /*8710*/  STL [R4+0x4], R3 ;  /* 0x0000040304007387 */ /* 0x0003e20000100800 */
[----:B------:R-:W-:Y:S05]  /*8720*/  RET.REL.NODEC R80 `(_ZN7cutlass13device_kernelIN5flash19enable_sm80_to_sm89INS1_16FlashAttnBwdSm80INS1_25CollectiveMainloopBwdSm80ILi2ELi2EN4cute5tupleIJNS5_1CILi128EEES8_NS7_ILi64EEEEEENS_10bfloat16_tEfNS_4arch4Sm80ELb0ELb1ELb1ELb0ELb1ELb0ELb0ELb0ELi2ELi4ELi4ELi4ELb0EEENS1_24CollectiveEpilogueBwdGQAISA_fSD_Li256ELb0ELb1EEENS1_19SingleTileSchedulerILb0ELb0ELb0ELi128EEEEEEEEEvNT_6ParamsE) ;  /* 0xffff78d050007950 */ /* 0x000fea0003c3ffff */
        .type           $_ZN7cutlass13device_kernelIN5flash19enable_sm80_to_sm89INS1_16FlashAttnBwdSm80INS1_25CollectiveMainloopBwdSm80ILi2ELi2EN4cute5tupleIJNS5_1CILi128EEES8_NS7_ILi64EEEEEENS_10bfloat16_tEfNS_4arch4Sm80ELb0ELb1ELb1ELb0ELb1ELb0ELb0ELb0ELi2ELi4ELi4ELi4ELb0EEENS1_24CollectiveEpilogueBwdGQAISA_fSD_Li256ELb0ELb1EEENS1_19SingleTileSchedulerILb0ELb0ELb0ELi128EEEEEEEEEvNT_6ParamsE$_ZN4cute3eso3ESOILb1ELb0EJNS_5tupleIJNS_1CILi2EEES4_S4_EEENS2_IJNS3_ILi1EEENS3_ILi512EEEiEEEEEC2ERKS5_RKS8_,@function
        .size           $_ZN7cutlass13device_kernelIN5flash19enable_sm80_to_sm89INS1_16FlashAttnBwdSm80INS1_25CollectiveMainloopBwdSm80ILi2ELi2EN4cute5tupleIJNS5_1CILi128EEES8_NS7_ILi64EEEEEENS_10bfloat16_tEfNS_4arch4Sm80ELb0ELb1ELb1ELb0ELb1ELb0ELb0ELb0ELi2ELi4ELi4ELi4ELb0EEENS1_24CollectiveEpilogueBwdGQAISA_fSD_Li256ELb0ELb1EEENS1_19SingleTileSchedulerILb0ELb0ELb0ELi128EEEEEEEEEvNT_6ParamsE$_ZN4cute3eso3ESOILb1ELb0EJNS_5tupleIJNS_1CILi2EEES4_S4_EEENS2_IJNS3_ILi1EEENS3_ILi512EEEiEEEEEC2ERKS5_RKS8_,($_ZN7cutlass13device_kernelIN5flash19enable_sm80_to_sm89INS1_16FlashAttnBwdSm80INS1_25CollectiveMainloopBwdSm80ILi2ELi2EN4cute5tupleIJNS5_1CILi128EEES8_NS7_ILi64EEEEEENS_10bfloat16_tEfNS_4arch4Sm80ELb0ELb1ELb1ELb0ELb1ELb0ELb0ELb0ELi2ELi4ELi4ELi4ELb0EEENS1_24CollectiveEpilogueBwdGQAISA_fSD_Li256ELb0ELb1EEENS1_19SingleTileSchedulerILb0ELb0ELb0ELi128EEEEEEEEEvNT_6ParamsE$_ZN4cute3eso3ESOILb1ELb0EJNS_5tupleIJNS_1CILi8EEENS2_IJNS3_ILi2EEES5_S5_EEENS3_ILi1EEES6_S7_EEENS2_IJS7_NS2_IJS4_iiEEENS3_ILi64EEENS2_IJiNS3_ILi144EEENS3_ILi288EEEEEENS3_ILi512EEEEEEEEC2ERKS8_RKSF_ - $_ZN7cutlass13device_kernelIN5flash19enable_sm80_to_sm89INS1_16FlashAttnBwdSm80INS1_25CollectiveMainloopBwdSm80ILi2ELi2EN4cute5tupleIJNS5_1CILi128EEES8_NS7_ILi64EEEEEENS_10bfloat16_tEfNS_4arch4Sm80ELb0ELb1ELb1ELb0ELb1ELb0ELb0ELb0ELi2ELi4ELi4ELi4ELb0EEENS1_24CollectiveEpilogueBwdGQAISA_fSD_Li256ELb0ELb1EEENS1_19SingleTileSchedulerILb0ELb0ELb0ELi128EEEEEEEEEvNT_6ParamsE$_ZN4cute3eso3ESOILb1ELb0EJNS_5tupleIJNS_1CILi2EEES4_S4_EEENS2_IJNS3_ILi1EEENS3_ILi512EEEiEEEEEC2ERKS5_RKS8_)
$_ZN7cutlass13device_kernelIN5flash19enable_sm80_to_sm89INS1_16FlashAttnBwdSm80INS1_25CollectiveMainloopBwdSm80ILi2ELi2EN4cute5tupleIJNS5_1CILi128EEES8_NS7_ILi64EEEEEENS_10bfloat16_tEfNS_4arch4Sm80ELb0ELb1ELb1ELb0ELb1ELb0ELb0ELb0ELi2ELi4ELi4ELi4ELb0EEENS1_24CollectiveEpilogueBwdGQAISA_fSD_Li256ELb0ELb1EEENS1_19SingleTileSchedulerILb0ELb0ELb0ELi128EEEEEEEEEvNT_6ParamsE$_ZN4cute3eso3ESOILb1ELb0EJNS_5tupleIJNS_1CILi2EEES4_S4_EEENS2_IJNS3_ILi1EEENS3_ILi512EEEiEEEEEC2ERKS5_RKS8_:
[----:B------:R-:W-:Y:S02]  /*8730*/  IADD3 R3, R72, -c[0x0][0x20], RZ ;  /* 0x8000080048037a10 */ /* 0x000fe40007ffe0ff */
[----:B------:R-:W-:-:S03]  /*8740*/  MOV R5, 0x0 ;  /* 0x0000000000057802 */ /* 0x000fc60000000f00 */
[----:B------:R1:W-:Y:S01]  /*8750*/  STL [R3], R2 ;  /* 0x0000000203007387 */ /* 0x0003e20000100800 */
[----:B------:R-:W-:Y:S05]  /*8760*/  RET.REL.NODEC R4 `(_ZN7cutlass13device_kernelIN5flash19enable_sm80_to_sm89INS1_16FlashAttnBwdSm80INS1_25CollectiveMainloopBwdSm80ILi2ELi2EN4cute5tupleIJNS5_1CILi128EEES8_NS7_ILi64EEEEEENS_10bfloat16_tEfNS_4arch4Sm80ELb0ELb1ELb1ELb0ELb1ELb0ELb0ELb0ELi2ELi4ELi4ELi4ELb0EEENS1_24CollectiveEpilogueBwdGQAISA_fSD_Li256ELb0ELb1EEENS1_19SingleTileSchedulerILb0ELb0ELb0ELi128EEEEEEEEEvNT_6ParamsE) ;  /* 0xffff789004007950 */ /* 0x000fea0003c3ffff */
        .type           $_ZN7cutlass13device_kernelIN5flash19enable_sm80_to_sm89INS1_16FlashAttnBwdSm80INS1_25CollectiveMainloopBwdSm80ILi2ELi2EN4cute5tupleIJNS5_1CILi128EEES8_NS7_ILi64EEEEEENS_10bfloat16_tEfNS_4arch4Sm80ELb0ELb1ELb1ELb0ELb1ELb0ELb0ELb0ELi2ELi4ELi4ELi4ELb0EEENS1_24CollectiveEpilogueBwdGQAISA_fSD_Li256ELb0ELb1EEENS1_19SingleTileSchedulerILb0ELb0ELb0ELi128EEEEEEEEEvNT_6ParamsE$_ZN4cute3eso3ESOILb1ELb0EJNS_5tupleIJNS_1CILi8EEENS2_IJNS3_ILi2EEES5_S5_EEENS3_ILi1EEES6_S7_EEENS2_IJS7_NS2_IJS4_iiEEENS3_ILi64EEENS2_IJiNS3_ILi144EEENS3_ILi288EEEEEENS3_ILi512EEEEEEEEC2ERKS8_RKSF_,@function
        .size           $_ZN7cutlass13device_kernelIN5flash19enable_sm80_to_sm89INS1_16FlashAttnBwdSm80INS1_25CollectiveMainloopBwdSm80ILi2ELi2EN4cute5tupleIJNS5_1CILi128EEES8_NS7_ILi64EEEEEENS_10bfloat16_tEfNS_4arch4Sm80ELb0ELb1ELb1ELb0ELb1ELb0ELb0ELb0ELi2ELi4ELi4ELi4ELb0EEENS1_24CollectiveEpilogueBwdGQAISA_fSD_Li256ELb0ELb1EEENS1_19SingleTileSchedulerILb0ELb0ELb0ELi128EEEEEEEEEvNT_6ParamsE$_ZN4cute3eso3ESOILb1ELb0EJNS_5tupleIJNS_1CILi8EEENS2_IJNS3_ILi2EEES5_S5_EEENS3_ILi1EEES6_S7_EEENS2_IJS7_NS2_IJS4_iiEEENS3_ILi64EEENS2_IJiNS3_ILi144EEENS3_ILi288EEEEEENS3_ILi512EEEEEEEEC2ERKS8_RKSF_,($_ZN7cutlass13device_kernelIN5flash19enable_sm80_to_sm89INS1_16FlashAttnBwdSm80INS1_25CollectiveMainloopBwdSm80ILi2ELi2EN4cute5tupleIJNS5_1CILi128EEES8_NS7_ILi64EEEEEENS_10bfloat16_tEfNS_4arch4Sm80ELb0ELb1ELb1ELb0ELb1ELb0ELb0ELb0ELi2ELi4ELi4ELi4ELb0EEENS1_24CollectiveEpilogueBwdGQAISA_fSD_Li256ELb0ELb1EEENS1_19SingleTileSchedulerILb0ELb0ELb0ELi128EEEEEEEEEvNT_6ParamsE$_ZN4cute3eso3ESOILb1ELb0EJNS_5tupleIJNS_1CILi8EEENS2_IJNS3_ILi2EEES5_S5_EEENS3_ILi1EEES6_S7_EEENS2_IJS7_NS2_IJiiiEEENS3_ILi64EEENS2_IJNS3_ILi72EEENS3_ILi144EEENS3_ILi288EEEEEENS3_ILi512EEEEEEEEC2ERKS8_RKSG_ - $_ZN7cutlass13device_kernelIN5flash19enable_sm80_to_sm89INS1_16FlashAttnBwdSm80INS1_25CollectiveMainloopBwdSm80ILi2ELi2EN4cute5tupleIJNS5_1CILi128EEES8_NS7_ILi64EEEEEENS_10bfloat16_tEfNS_4arch4Sm80ELb0ELb1ELb1ELb0ELb1ELb0ELb0ELb0ELi2ELi4ELi4ELi4ELb0EEENS1_24CollectiveEpilogueBwdGQAISA_fSD_Li256ELb0ELb1EEENS1_19SingleTileSchedulerILb0ELb0ELb0ELi128EEEEEEEEEvNT_6ParamsE$_ZN4cute3eso3ESOILb1ELb0EJNS_5tupleIJNS_1CILi8EEENS2_IJNS3_ILi2EEES5_S5_EEENS3_ILi1EEES6_S7_EEENS2_IJS7_NS2_IJS4_iiEEENS3_ILi64EEENS2_IJiNS3_ILi144EEENS3_ILi288EEEEEENS3_ILi512EEEEEEEEC2ERKS8_RKSF_)
$_ZN7cutlass13device_kernelIN5flash19enable_sm80_to_sm89INS1_16FlashAttnBwdSm80INS1_25CollectiveMainloopBwdSm80ILi2ELi2EN4cute5tupleIJNS5_1CILi128EEES8_NS7_ILi64EEEEEENS_10bfloat16_tEfNS_4arch4Sm80ELb0ELb1ELb1ELb0ELb1ELb0ELb0ELb0ELi2ELi4ELi4ELi4ELb0EEENS1_24CollectiveEpilogueBwdGQAISA_fSD_Li256ELb0ELb1EEENS1_19SingleTileSchedulerILb0ELb0ELb0ELi128EEEEEEEEEvNT_6ParamsE$_ZN4cute3eso3ESOILb1ELb0EJNS_5tupleIJNS_1CILi8EEENS2_IJNS3_ILi2EEES5_S5_EEENS3_ILi1EEES6_S7_EEENS2_IJS7_NS2_IJS4_iiEEENS3_ILi64EEENS2_IJiNS3_ILi144EEENS3_ILi288EEEEEENS3_ILi512EEEEEEEEC2ERKS8_RKSF_:
[----:B------:R-:W-:Y:S01]  /*8770*/  IADD3 R4, R62, -c[0x0][0x20], RZ ;  /* 0x800008003e047a10 */ /* 0x000fe20007ffe0ff */
[----:B------:R-:W-:Y:S01]  /*8780*/  IMAD.MOV.U32 R74, RZ, RZ, R8 ;  /* 0x000000ffff4a7224 */ /* 0x000fe200078e0008 */
[----:B------:R-:W-:-:S03]  /*8790*/  MOV R75, 0x0 ;  /* 0x00000000004b7802 */ /* 0x000fc60000000f00 */
[----:B------:R1:W-:Y:S04]  /*87a0*/  STL [R4], R2 ;  /* 0x0000000204007387 */ /* 0x0003e80000100800 */
[----:B------:R1:W-:Y:S04]  /*87b0*/  STL [R4+0x4], R3 ;  /* 0x0000040304007387 */ /* 0x0003e80000100800 */
[----:B------:R1:W-:Y:S01]  /*87c0*/  STL [R4+0x8], R5 ;  /* 0x0000080504007387 */ /* 0x0003e20000100800 */
[----:B------:R-:W-:Y:S05]  /*87d0*/  RET.REL.NODEC R74 `(_ZN7cutlass13device_kernelIN5flash19enable_sm80_to_sm89INS1_16FlashAttnBwdSm80INS1_25CollectiveMainloopBwdSm80ILi2ELi2EN4cute5tupleIJNS5_1CILi128EEES8_NS7_ILi64EEEEEENS_10bfloat16_tEfNS_4arch4Sm80ELb0ELb1ELb1ELb0ELb1ELb0ELb0ELb0ELi2ELi4ELi4ELi4ELb0EEENS1_24CollectiveEpilogueBwdGQAISA_fSD_Li256ELb0ELb1EEENS1_19SingleTileSchedulerILb0ELb0ELb0ELi128EEEEEEEEEvNT_6ParamsE) ;  /* 0xffff78204a007950 */ /* 0x000fea0003c3ffff */
        .type           $_ZN7cutlass13device_kernelIN5flash19enable_sm80_to_sm89INS1_16FlashAttnBwdSm80INS1_25CollectiveMainloopBwdSm80ILi2ELi2EN4cute5tupleIJNS5_1CILi128EEES8_NS7_ILi64EEEEEENS_10bfloat16_tEfNS_4arch4Sm80ELb0ELb1ELb1ELb0ELb1ELb0ELb0ELb0ELi2ELi4ELi4ELi4ELb0EEENS1_24CollectiveEpilogueBwdGQAISA_fSD_Li256ELb0ELb1EEENS1_19SingleTileSchedulerILb0ELb0ELb0ELi128EEEEEEEEEvNT_6ParamsE$_ZN4cute3eso3ESOILb1ELb0EJNS_5tupleIJNS_1CILi8EEENS2_IJNS3_ILi2EEES5_S5_EEENS3_ILi1EEES6_S7_EEENS2_IJS7_NS2_IJiiiEEENS3_ILi64EEENS2_IJNS3_ILi72EEENS3_ILi144EEENS3_ILi288EEEEEENS3_ILi512EEEEEEEEC2ERKS8_RKSG_,@function
        .size           $_ZN7cutlass13device_kernelIN5flash19enable_sm80_to_sm89INS1_16FlashAttnBwdSm80INS1_25CollectiveMainloopBwdSm80ILi2ELi2EN4cute5tupleIJNS5_1CILi128EEES8_NS7_ILi64EEEEEENS_10bfloat16_tEfNS_4arch4Sm80ELb0ELb1ELb1ELb0ELb1ELb0ELb0ELb0ELi2ELi4ELi4ELi4ELb0EEENS1_24CollectiveEpilogueBwdGQAISA_fSD_Li256ELb0ELb1EEENS1_19SingleTileSchedulerILb0ELb0ELb0ELi128EEEEEEEEEvNT_6ParamsE$_ZN4cute3eso3ESOILb1ELb0EJNS_5tupleIJNS_1CILi8EEENS2_IJNS3_ILi2EEES5_S5_EEENS3_ILi1EEES6_S7_EEENS2_IJS7_NS2_IJiiiEEENS3_ILi64EEENS2_IJNS3_ILi72EEENS3_ILi144EEENS3_ILi288EEEEEENS3_ILi512EEEEEEEEC2ERKS8_RKSG_,($_ZN7cutlass13device_kernelIN5flash19enable_sm80_to_sm89INS1_16FlashAttnBwdSm80INS1_25CollectiveMainloopBwdSm80ILi2ELi2EN4cute5tupleIJNS5_1CILi128EEES8_NS7_ILi64EEEEEENS_10bfloat16_tEfNS_4arch4Sm80ELb0ELb1ELb1ELb0ELb1ELb0ELb0ELb0ELi2ELi4ELi4ELi4ELb0EEENS1_24CollectiveEpilogueBwdGQAISA_fSD_Li256ELb0ELb1EEENS1_19SingleTileSchedulerILb0ELb0ELb0ELi128EEEEEEEEEvNT_6ParamsE$_ZN4cute3eso3ESOILb1ELb0EJNS_5tupleIJNS_1CILi8EEENS3_ILi2EEES5_S5_S4_S5_EEENS2_IJNS3_ILi1EEEiiiNS3_ILi72EEENS3_ILi512EEEEEEEEC2ERKS6_RKSA_ - $_ZN7cutlass13device_kernelIN5flash19enable_sm80_to_sm89INS1_16FlashAttnBwdSm80INS1_25CollectiveMainloopBwdSm80ILi2ELi2EN4cute5tupleIJNS5_1CILi128EEES8_NS7_ILi64EEEEEENS_10bfloat16_tEfNS_4arch4Sm80ELb0ELb1ELb1ELb0ELb1ELb0ELb0ELb0ELi2ELi4ELi4ELi4ELb0EEENS1_24CollectiveEpilogueBwdGQAISA_fSD_Li256ELb0ELb1EEENS1_19SingleTileSchedulerILb0ELb0ELb0ELi128EEEEEEEEEvNT_6ParamsE$_ZN4cute3eso3ESOILb1ELb0EJNS_5tupleIJNS_1CILi8EEENS2_IJNS3_ILi2EEES5_S5_EEENS3_ILi1EEES6_S7_EEENS2_IJS7_NS2_IJiiiEEENS3_ILi64EEENS2_IJNS3_ILi72EEENS3_ILi144EEENS3_ILi288EEEEEENS3_ILi512EEEEEEEEC2ERKS8_RKSG_)
$_ZN7cutlass13device_kernelIN5flash19enable_sm80_to_sm89INS1_16FlashAttnBwdSm80INS1_25CollectiveMainloopBwdSm80ILi2ELi2EN4cute5tupleIJNS5_1CILi128EEES8_NS7_ILi64EEEEEENS_10bfloat16_tEfNS_4arch4Sm80ELb0ELb1ELb1ELb0ELb1ELb0ELb0ELb0ELi2ELi4ELi4ELi4ELb0EEENS1_24CollectiveEpilogueBwdGQAISA_fSD_Li256ELb0ELb1EEENS1_19SingleTileSchedulerILb0ELb0ELb0ELi128EEEEEEEEEvNT_6ParamsE$_ZN4cute3eso3ESOILb1ELb0EJNS_5tupleIJNS_1CILi8EEENS2_IJNS3_ILi2EEES5_S5_EEENS3_ILi1EEES6_S7_EEENS2_IJS7_NS2_IJiiiEEENS3_ILi64EEENS2_IJNS3_ILi72EEENS3_ILi144EEENS3_ILi288EEEEEENS3_ILi512EEEEEEEEC2ERKS8_RKSG_:
[----:B------:R-:W-:Y:S01]  /*87e0*/  IADD3 R4, R4, -c[0x0][0x20], RZ ;  /* 0x8000080004047a10 */ /* 0x000fe20007ffe0ff */
[----:B------:R-:W-:Y:S01]  /*87f0*/  IMAD.MOV.U32 R76, RZ, RZ, R8 ;  /* 0x000000ffff4c7224 */ /* 0x000fe200078e0008 */
[----:B------:R-:W-:-:S03]  /*8800*/  MOV R77, 0x0 ;  /* 0x00000000004d7802 */ /* 0x000fc60000000f00 */
[----:B------:R1:W-:Y:S04]  /*8810*/  STL [R4], R2 ;  /* 0x0000000204007387 */ /* 0x0003e80000100800 */
[----:B------:R1:W-:Y:S04]  /*8820*/  STL [R4+0x4], R3 ;  /* 0x0000040304007387 */ /* 0x0003e80000100800 */
[----:B------:R1:W-:Y:S01]  /*8830*/  STL [R4+0x8], R5 ;  /* 0x0000080504007387 */ /* 0x0003e20000100800 */
[----:B------:R-:W-:Y:S05]  /*8840*/  RET.REL.NODEC R76 `(_ZN7cutlass13device_kernelIN5flash19enable_sm80_to_sm89INS1_16FlashAttnBwdSm80INS1_25CollectiveMainloopBwdSm80ILi2ELi2EN4cute5tupleIJNS5_1CILi128EEES8_NS7_ILi64EEEEEENS_10bfloat16_tEfNS_4arch4Sm80ELb0ELb1ELb1ELb0ELb1ELb0ELb0ELb0ELi2ELi4ELi4ELi4ELb0EEENS1_24CollectiveEpilogueBwdGQAISA_fSD_Li256ELb0ELb1EEENS1_19SingleTileSchedulerILb0ELb0ELb0ELi128EEEEEEEEEvNT_6ParamsE) ;  /* 0xffff77b04c007950 */ /* 0x000fea0003c3ffff */
        .type           $_ZN7cutlass13device_kernelIN5flash19enable_sm80_to_sm89INS1_16FlashAttnBwdSm80INS1_25CollectiveMainloopBwdSm80ILi2ELi2EN4cute5tupleIJNS5_1CILi128EEES8_NS7_ILi64EEEEEENS_10bfloat16_tEfNS_4arch4Sm80ELb0ELb1ELb1ELb0ELb1ELb0ELb0ELb0ELi2ELi4ELi4ELi4ELb0EEENS1_24CollectiveEpilogueBwdGQAISA_fSD_Li256ELb0ELb1EEENS1_19SingleTileSchedulerILb0ELb0ELb0ELi128EEEEEEEEEvNT_6ParamsE$_ZN4cute3eso3ESOILb1ELb0EJNS_5tupleIJNS_1CILi8EEENS3_ILi2EEES5_S5_S4_S5_EEENS2_IJNS3_ILi1EEEiiiNS3_ILi72EEENS3_ILi512EEEEEEEEC2ERKS6_RKSA_,@function
        .size           $_ZN7cutlass13device_kernelIN5flash19enable_sm80_to_sm89INS1_16FlashAttnBwdSm80INS1_25CollectiveMainloopBwdSm80ILi2ELi2EN4cute5tupleIJNS5_1CILi128EEES8_NS7_ILi64EEEEEENS_10bfloat16_tEfNS_4arch4Sm80ELb0ELb1ELb1ELb0ELb1ELb0ELb0ELb0ELi2ELi4ELi4ELi4ELb0EEENS1_24CollectiveEpilogueBwdGQAISA_fSD_Li256ELb0ELb1EEENS1_19SingleTileSchedulerILb0ELb0ELb0ELi128EEEEEEEEEvNT_6ParamsE$_ZN4cute3eso3ESOILb1ELb0EJNS_5tupleIJNS_1CILi8EEENS3_ILi2EEES5_S5_S4_S5_EEENS2_IJNS3_ILi1EEEiiiNS3_ILi72EEENS3_ILi512EEEEEEEEC2ERKS6_RKSA_,($_ZN7cutlass13device_kernelIN5flash19enable_sm80_to_sm89INS1_16FlashAttnBwdSm80INS1_25CollectiveMainloopBwdSm80ILi2ELi2EN4cute5tupleIJNS5_1CILi128EEES8_NS7_ILi64EEEEEENS_10bfloat16_tEfNS_4arch4Sm80ELb0ELb1ELb1ELb0ELb1ELb0ELb0ELb0ELi2ELi4ELi4ELi4ELb0EEENS1_24CollectiveEpilogueBwdGQAISA_fSD_Li256ELb0ELb1EEENS1_19SingleTileSchedulerILb0ELb0ELb0ELi128EEEEEEEEEvNT_6ParamsE$_ZN4cute3eso3ESOILb1ELb0EJNS_6LayoutINS_5tupleIJNS3_IJNS3_IJNS3_IJNS_1CILi4EEENS4_ILi2EEEEEENS4_ILi1EEEEEES8_EEENS3_IJNS3_IJNS3_IJS8_S8_EEES8_EEES6_EEEEEENS3_IJNS3_IJNS3_IJNS3_IJS8_NS4_ILi32EEEEEENS4_ILi0EEEEEESH_EEENS3_IJNS3_IJNS3_IJSH_SH_EEESH_EEENS4_ILi64EEEEEEEEEEENS_10ViewEngineIPN7cutlass10bfloat16_tEEEEEC2ERKSP_RKSU_ - $_ZN7cutlass13device_kernelIN5flash19enable_sm80_to_sm89INS1_16FlashAttnBwdSm80INS1_25CollectiveMainloopBwdSm80ILi2ELi2EN4cute5tupleIJNS5_1CILi128EEES8_NS7_ILi64EEEEEENS_10bfloat16_tEfNS_4arch4Sm80ELb0ELb1ELb1ELb0ELb1ELb0ELb0ELb0ELi2ELi4ELi4ELi4ELb0EEENS1_24CollectiveEpilogueBwdGQAISA_fSD_Li256ELb0ELb1EEENS1_19SingleTileSchedulerILb0ELb0ELb0ELi128EEEEEEEEEvNT_6ParamsE$_ZN4cute3eso3ESOILb1ELb0EJNS_5tupleIJNS_1CILi8EEENS3_ILi2EEES5_S5_S4_S5_EEENS2_IJNS3_ILi1EEEiiiNS3_ILi72EEENS3_ILi512EEEEEEEEC2ERKS6_RKSA_)
$_ZN7cutlass13device_kernelIN5flash19enable_sm80_to_sm89INS1_16FlashAttnBwdSm80INS1_25CollectiveMainloopBwdSm80ILi2ELi2EN4cute5tupleIJNS5_1CILi128EEES8_NS7_ILi64EEEEEENS_10bfloat16_tEfNS_4arch4Sm80ELb0ELb1ELb1ELb0ELb1ELb0ELb0ELb0ELi2ELi4ELi4ELi4ELb0EEENS1_24CollectiveEpilogueBwdGQAISA_fSD_Li256ELb0ELb1EEENS1_19SingleTileSchedulerILb0ELb0ELb0ELi128EEEEEEEEEvNT_6ParamsE$_ZN4cute3eso3ESOILb1ELb0EJNS_5tupleIJNS_1CILi8EEENS3_ILi2EEES5_S5_S4_S5_EEENS2_IJNS3_ILi1EEEiiiNS3_ILi72EEENS3_ILi512EEEEEEEEC2ERKS6_RKSA_:
[----:B------:R-:W-:Y:S01]  /*8850*/  IADD3 R4, R4, -c[0x0][0x20], RZ ;  /* 0x8000080004047a10 */ /* 0x000fe20007ffe0ff */
[----:B------:R-:W-:Y:S01]  /*8860*/  IMAD.MOV.U32 R78, RZ, RZ, R8 ;  /* 0x000000ffff4e7224 */ /* 0x000fe200078e0008 */
[----:B------:R-:W-:-:S03]  /*8870*/  MOV R79, 0x0 ;  /* 0x00000000004f7802 */ /* 0x000fc60000000f00 */
[----:B------:R1:W-:Y:S04]  /*8880*/  STL [R4], R2 ;  /* 0x0000000204007387 */ /* 0x0003e80000100800 */
[----:B------:R1:W-:Y:S04]  /*8890*/  STL [R4+0x4], R3 ;  /* 0x0000040304007387 */ /* 0x0003e80000100800 */
[----:B------:R1:W-:Y:S01]  /*88a0*/  STL [R4+0x8], R5 ;  /* 0x0000080504007387 */ /* 0x0003e20000100800 */
[----:B------:R-:W-:Y:S05]  /*88b0*/  RET.REL.NODEC R78 `(_ZN7cutlass13device_kernelIN5flash19enable_sm80_to_sm89INS1_16FlashAttnBwdSm80INS1_25CollectiveMainloopBwdSm80ILi2ELi2EN4cute5tupleIJNS5_1CILi128EEES8_NS7_ILi64EEEEEENS_10bfloat16_tEfNS_4arch4Sm80ELb0ELb1ELb1ELb0ELb1ELb0ELb0ELb0ELi2ELi4ELi4ELi4ELb0EEENS1_24CollectiveEpilogueBwdGQAISA_fSD_Li256ELb0ELb1EEENS1_19SingleTileSchedulerILb0ELb0ELb0ELi128EEEEEEEEEvNT_6ParamsE) ;  /* 0xffff77404e007950 */ /* 0x000fea0003c3ffff */
        .type           $_ZN7cutlass13device_kernelIN5flash19enable_sm80_to_sm89INS1_16FlashAttnBwdSm80INS1_25CollectiveMainloopBwdSm80ILi2ELi2EN4cute5tupleIJNS5_1CILi128EEES8_NS7_ILi64EEEEEENS_10bfloat16_tEfNS_4arch4Sm80ELb0ELb1ELb1ELb0ELb1ELb0ELb0ELb0ELi2ELi4ELi4ELi4ELb0EEENS1_24CollectiveEpilogueBwdGQAISA_fSD_Li256ELb0ELb1EEENS1_19SingleTileSchedulerILb0ELb0ELb0ELi128EEEEEEEEEvNT_6ParamsE$_ZN4cute3eso3ESOILb1ELb0EJNS_6LayoutINS_5tupleIJNS3_IJNS3_IJNS3_IJNS_1CILi4EEENS4_ILi2EEEEEENS4_ILi1EEEEEES8_EEENS3_IJNS3_IJNS3_IJS8_S8_EEES8_EEES6_EEEEEENS3_IJNS3_IJNS3_IJNS3_IJS8_NS4_ILi32EEEEEENS4_ILi0EEEEEESH_EEENS3_IJNS3_IJNS3_IJSH_SH_EEESH_EEENS4_ILi64EEEEEEEEEEENS_10ViewEngineIPN7cutlass10bfloat16_tEEEEEC2ERKSP_RKSU_,@function
        .size           $_ZN7cutlass13device_kernelIN5flash19enable_sm80_to_sm89INS1_16FlashAttnBwdSm80INS1_25CollectiveMainloopBwdSm80ILi2ELi2EN4cute5tupleIJNS5_1CILi128EEES8_NS7_ILi64EEEEEENS_10bfloat16_tEfNS_4arch4Sm80ELb0ELb1ELb1ELb0ELb1ELb0ELb0ELb0ELi2ELi4ELi4ELi4ELb0EEENS1_24CollectiveEpilogueBwdGQAISA_fSD_Li256ELb0ELb1EEENS1_19SingleTileSchedulerILb0ELb0ELb0ELi128EEEEEEEEEvNT_6ParamsE$_ZN4cute3eso3ESOILb1ELb0EJNS_6LayoutINS_5tupleIJNS3_IJNS3_IJNS3_IJNS_1CILi4EEENS4_ILi2EEEEEENS4_ILi1EEEEEES8_EEENS3_IJNS3_IJNS3_IJS8_S8_EEES8_EEES6_EEEEEENS3_IJNS3_IJNS3_IJNS3_IJS8_NS4_ILi32EEEEEENS4_ILi0EEEEEESH_EEENS3_IJNS3_IJNS3_IJSH_SH_EEESH_EEENS4_ILi64EEEEEEEEEEENS_10ViewEngineIPN7cutlass10bfloat16_tEEEEEC2ERKSP_RKSU_,($_ZN7cutlass13device_kernelIN5flash19enable_sm80_to_sm89INS1_16FlashAttnBwdSm80INS1_25CollectiveMainloopBwdSm80ILi2ELi2EN4cute5tupleIJNS5_1CILi128EEES8_NS7_ILi64EEEEEENS_10bfloat16_tEfNS_4arch4Sm80ELb0ELb1ELb1ELb0ELb1ELb0ELb0ELb0ELi2ELi4ELi4ELi4ELb0EEENS1_24CollectiveEpilogueBwdGQAISA_fSD_Li256ELb0ELb1EEENS1_19SingleTileSchedulerILb0ELb0ELb0ELi128EEEEEEEEEvNT_6ParamsE$_ZN4cute3eso3ESOILb1ELb0EJNS_6LayoutINS_5tupleIJNS3_IJNS3_IJNS_1CILi2EEES5_EEENS4_ILi1EEEEEEEEENS3_IJNS3_IJNS3_IJS7_NS4_ILi16EEEEEENS4_ILi0EEEEEEEEEEENS_10ViewEngineIPjEEEEC2ERKSF_RKSI_ - $_ZN7cutlass13device_kernelIN5flash19enable_sm80_to_sm89INS1_16FlashAttnBwdSm80INS1_25CollectiveMainloopBwdSm80ILi2ELi2EN4cute5tupleIJNS5_1CILi128EEES8_NS7_ILi64EEEEEENS_10bfloat16_tEfNS_4arch4Sm80ELb0ELb1ELb1ELb0ELb1ELb0ELb0ELb0ELi2ELi4ELi4ELi4ELb0EEENS1_24CollectiveEpilogueBwdGQAISA_fSD_Li256ELb0ELb1EEENS1_19SingleTileSchedulerILb0ELb0ELb0ELi128EEEEEEEEEvNT_6ParamsE$_ZN4cute3eso3ESOILb1ELb0EJNS_6LayoutINS_5tupleIJNS3_IJNS3_IJNS3_IJNS_1CILi4EEENS4_ILi2EEEEEENS4_ILi1EEEEEES8_EEENS3_IJNS3_IJNS3_IJS8_S8_EEES8_EEES6_EEEEEENS3_IJNS3_IJNS3_IJNS3_IJS8_NS4_ILi32EEEEEENS4_ILi0EEEEEESH_EEENS3_IJNS3_IJNS3_IJSH_SH_EEESH_EEENS4_ILi64EEEEEEEEEEENS_10ViewEngineIPN7cutlass10bfloat16_tEEEEEC2ERKSP_RKSU_)
$_ZN7cutlass13device_kernelIN5flash19enable_sm80_to_sm89INS1_16FlashAttnBwdSm80INS1_25CollectiveMainloopBwdSm80ILi2ELi2EN4cute5tupleIJNS5_1CILi128EEES8_NS7_ILi64EEEEEENS_10bfloat16_tEfNS_4arch4Sm80ELb0ELb1ELb1ELb0ELb1ELb0ELb0ELb0ELi2ELi4ELi4ELi4ELb0EEENS1_24CollectiveEpilogueBwdGQAISA_fSD_Li256ELb0ELb1EEENS1_19SingleTileSchedulerILb0ELb0ELb0ELi128EEEEEEEEEvNT_6ParamsE$_ZN4cute3eso3ESOILb1ELb0EJNS_6LayoutINS_5tupleIJNS3_IJNS3_IJNS3_IJNS_1CILi4EEENS4_ILi2EEEEEENS4_ILi1EEEEEES8_EEENS3_IJNS3_IJNS3_IJS8_S8_EEES8_EEES6_EEEEEENS3_IJNS3_IJNS3_IJNS3_IJS8_NS4_ILi32EEEEEENS4_ILi0EEEEEESH_EEENS3_IJNS3_IJNS3_IJSH_SH_EEESH_EEENS4_ILi64EEEEEEEEEEENS_10ViewEngineIPN7cutlass10bfloat16_tEEEEEC2ERKSP_RKSU_:
[----:B------:R-:W-:Y:S02]  /*88c0*/  IADD3 R4, R69, -c[0x0][0x20], RZ ;  /* 0x8000080045047a10 */ /* 0x000fe40007ffe0ff */
[----:B------:R-:W-:-:S03]  /*88d0*/  MOV R7, 0x0 ;  /* 0x0000000000077802 */ /* 0x000fc60000000f00 */
[----:B------:R1:W-:Y:S01]  /*88e0*/  STL.64 [R4], R2 ;  /* 0x0000000204007387 */ /* 0x0003e20000100a00 */
[----:B------:R-:W-:Y:S05]  /*88f0*/  RET.REL.NODEC R6 `(_ZN7cutlass13device_kernelIN5flash19enable_sm80_to_sm89INS1_16FlashAttnBwdSm80INS1_25CollectiveMainloopBwdSm80ILi2ELi2EN4cute5tupleIJNS5_1CILi128EEES8_NS7_ILi64EEEEEENS_10bfloat16_tEfNS_4arch4Sm80ELb0ELb1ELb1ELb0ELb1ELb0ELb0ELb0ELi2ELi4ELi4ELi4ELb0EEENS1_24CollectiveEpilogueBwdGQAISA_fSD_Li256ELb0ELb1EEENS1_19SingleTileSchedulerILb0ELb0ELb0ELi128EEEEEEEEEvNT_6ParamsE) ;  /* 0xffff770006007950 */ /* 0x000fea0003c3ffff */
        .type           $_ZN7cutlass13device_kernelIN5flash19enable_sm80_to_sm89INS1_16FlashAttnBwdSm80INS1_25CollectiveMainloopBwdSm80ILi2ELi2EN4cute5tupleIJNS5_1CILi128EEES8_NS7_ILi64EEEEEENS_10bfloat16_tEfNS_4arch4Sm80ELb0ELb1ELb1ELb0ELb1ELb0ELb0ELb0ELi2ELi4ELi4ELi4ELb0EEENS1_24CollectiveEpilogueBwdGQAISA_fSD_Li256ELb0ELb1EEENS1_19SingleTileSchedulerILb0ELb0ELb0ELi128EEEEEEEEEvNT_6ParamsE$_ZN4cute3eso3ESOILb1ELb0EJNS_6LayoutINS_5tupleIJNS3_IJNS3_IJNS_1CILi2EEES5_EEENS4_ILi1EEEEEEEEENS3_IJNS3_IJNS3_IJS7_NS4_ILi16EEEEEENS4_ILi0EEEEEEEEEEENS_10ViewEngineIPjEEEEC2ERKSF_RKSI_,@function
        .size           $_ZN7cutlass13device_kernelIN5flash19enable_sm80_to_sm89INS1_16FlashAttnBwdSm80INS1_25CollectiveMainloopBwdSm80ILi2ELi2EN4cute5tupleIJNS5_1CILi128EEES8_NS7_ILi64EEEEEENS_10bfloat16_tEfNS_4arch4Sm80ELb0ELb1ELb1ELb0ELb1ELb0ELb0ELb0ELi2ELi4ELi4ELi4ELb0EEENS1_24CollectiveEpilogueBwdGQAISA_fSD_Li256ELb0ELb1EEENS1_19SingleTileSchedulerILb0ELb0ELb0ELi128EEEEEEEEEvNT_6ParamsE$_ZN4cute3eso3ESOILb1ELb0EJNS_6LayoutINS_5tupleIJNS3_IJNS3_IJNS_1CILi2EEES5_EEENS4_ILi1EEEEEEEEENS3_IJNS3_IJNS3_IJS7_NS4_ILi16EEEEEENS4_ILi0EEEEEEEEEEENS_10ViewEngineIPjEEEEC2ERKSF_RKSI_,($_ZN7cutlass13device_kernelIN5flash19enable_sm80_to_sm89INS1_16FlashAttnBwdSm80INS1_25CollectiveMainloopBwdSm80ILi2ELi2EN4cute5tupleIJNS5_1CILi128EEES8_NS7_ILi64EEEEEENS_10bfloat16_tEfNS_4arch4Sm80ELb0ELb1ELb1ELb0ELb1ELb0ELb0ELb0ELi2ELi4ELi4ELi4ELb0EEENS1_24CollectiveEpilogueBwdGQAISA_fSD_Li256ELb0ELb1EEENS1_19SingleTileSchedulerILb0ELb0ELb0ELi128EEEEEEEEEvNT_6ParamsE$_ZN4cute3eso3ESOILb1ELb0EJNS_6LayoutINS_5tupleIJNS3_IJNS3_IJNS_1CILi4EEENS4_ILi2EEEEEENS4_ILi1EEEEEEEEENS3_IJNS3_IJNS3_IJS8_NS4_ILi32EEEEEENS4_ILi0EEEEEEEEEEENS_10ViewEngineIPN7cutlass10bfloat16_tEEEEEC2ERKSG_RKSL_ - $_ZN7cutlass13device_kernelIN5flash19enable_sm80_to_sm89INS1_16FlashAttnBwdSm80INS1_25CollectiveMainloopBwdSm80ILi2ELi2EN4cute5tupleIJNS5_1CILi128EEES8_NS7_ILi64EEEEEENS_10bfloat16_tEfNS_4arch4Sm80ELb0ELb1ELb1ELb0ELb1ELb0ELb0ELb0ELi2ELi4ELi4ELi4ELb0EEENS1_24CollectiveEpilogueBwdGQAISA_fSD_Li256ELb0ELb1EEENS1_19SingleTileSchedulerILb0ELb0ELb0ELi128EEEEEEEEEvNT_6ParamsE$_ZN4cute3eso3ESOILb1ELb0EJNS_6LayoutINS_5tupleIJNS3_IJNS3_IJNS_1CILi2EEES5_EEENS4_ILi1EEEEEEEEENS3_IJNS3_IJNS3_IJS7_NS4_ILi16EEEEEENS4_ILi0EEEEEEEEEEENS_10ViewEngineIPjEEEEC2ERKSF_RKSI_)
$_ZN7cutlass13device_kernelIN5flash19enable_sm80_to_sm89INS1_16FlashAttnBwdSm80INS1_25CollectiveMainloopBwdSm80ILi2ELi2EN4cute5tupleIJNS5_1CILi128EEES8_NS7_ILi64EEEEEENS_10bfloat16_tEfNS_4arch4Sm80ELb0ELb1ELb1ELb0ELb1ELb0ELb0ELb0ELi2ELi4ELi4ELi4ELb0EEENS1_24CollectiveEpilogueBwdGQAISA_fSD_Li256ELb0ELb1EEENS1_19SingleTileSchedulerILb0ELb0ELb0ELi128EEEEEEEEEvNT_6ParamsE$_ZN4cute3eso3ESOILb1ELb0EJNS_6LayoutINS_5tupleIJNS3_IJNS3_IJNS_1CILi2EEES5_EEENS4_ILi1EEEEEEEEENS3_IJNS3_IJNS3_IJS7_NS4_ILi16EEEEEENS4_ILi0EEEEEEEEEEENS_10ViewEngineIPjEEEEC2ERKSF_RKSI_:
[----:B------:R-:W-:Y:S02]  /*8900*/  IADD3 R2, R69, -c[0x0][0x20], RZ ;  /* 0x8000080045027a10 */ /* 0x000fe40007ffe0ff */
[----:B------:R-:W-:-:S03]  /*8910*/  MOV R7, 0x0 ;  /* 0x0000000000077802 */ /* 0x000fc60000000f00 */
[----:B------:R1:W-:Y:S01]  /*8920*/  STL.64 [R2], R4 ;  /* 0x0000000402007387 */ /* 0x0003e20000100a00 */
[----:B------:R-:W-:Y:S05]  /*8930*/  RET.REL.NODEC R6 `(_ZN7cutlass13device_kernelIN5flash19enable_sm80_to_sm89INS1_16FlashAttnBwdSm80INS1_25CollectiveMainloopBwdSm80ILi2ELi2EN4cute5tupleIJNS5_1CILi128EEES8_NS7_ILi64EEEEEENS_10bfloat16_tEfNS_4arch4Sm80ELb0ELb1ELb1ELb0ELb1ELb0ELb0ELb0ELi2ELi4ELi4ELi4ELb0EEENS1_24CollectiveEpilogueBwdGQAISA_fSD_Li256ELb0ELb1EEENS1_19SingleTileSchedulerILb0ELb0ELb0ELi128EEEEEEEEEvNT_6ParamsE) ;  /* 0xffff76c006007950 */ /* 0x000fea0003c3ffff */
        .type           $_ZN7cutlass13device_kernelIN5flash19enable_sm80_to_sm89INS1_16FlashAttnBwdSm80INS1_25CollectiveMainloopBwdSm80ILi2ELi2EN4cute5tupleIJNS5_1CILi128EEES8_NS7_ILi64EEEEEENS_10bfloat16_tEfNS_4arch4Sm80ELb0ELb1ELb1ELb0ELb1ELb0ELb0ELb0ELi2ELi4ELi4ELi4ELb0EEENS1_24CollectiveEpilogueBwdGQAISA_fSD_Li256ELb0ELb1EEENS1_19SingleTileSchedulerILb0ELb0ELb0ELi128EEEEEEEEEvNT_6ParamsE$_ZN4cute3eso3ESOILb1ELb0EJNS_6LayoutINS_5tupleIJNS3_IJNS3_IJNS_1CILi4EEENS4_ILi2EEEEEENS4_ILi1EEEEEEEEENS3_IJNS3_IJNS3_IJS8_NS4_ILi32EEEEEENS4_ILi0EEEEEEEEEEENS_10ViewEngineIPN7cutlass10bfloat16_tEEEEEC2ERKSG_RKSL_,@function
        .size           $_ZN7cutlass13device_kernelIN5flash19enable_sm80_to_sm89INS1_16FlashAttnBwdSm80INS1_25CollectiveMainloopBwdSm80ILi2ELi2EN4cute5tupleIJNS5_1CILi128EEES8_NS7_ILi64EEEEEENS_10bfloat16_tEfNS_4arch4Sm80ELb0ELb1ELb1ELb0ELb1ELb0ELb0ELb0ELi2ELi4ELi4ELi4ELb0EEENS1_24CollectiveEpilogueBwdGQAISA_fSD_Li256ELb0ELb1EEENS1_19SingleTileSchedulerILb0ELb0ELb0ELi128EEEEEEEEEvNT_6ParamsE$_ZN4cute3eso3ESOILb1ELb0EJNS_6LayoutINS_5tupleIJNS3_IJNS3_IJNS_1CILi4EEENS4_ILi2EEEEEENS4_ILi1EEEEEEEEENS3_IJNS3_IJNS3_IJS8_NS4_ILi32EEEEEENS4_ILi0EEEEEEEEEEENS_10ViewEngineIPN7cutlass10bfloat16_tEEEEEC2ERKSG_RKSL_,($_ZN7cutlass13device_kernelIN5flash19enable_sm80_to_sm89INS1_16FlashAttnBwdSm80INS1_25CollectiveMainloopBwdSm80ILi2ELi2EN4cute5tupleIJNS5_1CILi128EEES8_NS7_ILi64EEEEEENS_10bfloat16_tEfNS_4arch4Sm80ELb0ELb1ELb1ELb0ELb1ELb0ELb0ELb0ELi2ELi4ELi4ELi4ELb0EEENS1_24CollectiveEpilogueBwdGQAISA_fSD_Li256ELb0ELb1EEENS1_19SingleTileSchedulerILb0ELb0ELb0ELi128EEEEEEEEEvNT_6ParamsE$_ZN4cute3eso3ESOILb1ELb0EJNS_6LayoutINS_5tupleIJNS3_IJNS3_IJNS_1CILi4EEENS4_ILi2EEEEEENS4_ILi1EEEEEEEEENS3_IJNS3_IJNS3_IJS8_NS4_ILi32EEEEEENS4_ILi0EEEEEEEEEEEiEEC2ERKSG_RKi - $_ZN7cutlass13device_kernelIN5flash19enable_sm80_to_sm89INS1_16FlashAttnBwdSm80INS1_25CollectiveMainloopBwdSm80ILi2ELi2EN4cute5tupleIJNS5_1CILi128EEES8_NS7_ILi64EEEEEENS_10bfloat16_tEfNS_4arch4Sm80ELb0ELb1ELb1ELb0ELb1ELb0ELb0ELb0ELi2ELi4ELi4ELi4ELb0EEENS1_24CollectiveEpilogueBwdGQAISA_fSD_Li256ELb0ELb1EEENS1_19SingleTileSchedulerILb0ELb0ELb0ELi128EEEEEEEEEvNT_6ParamsE$_ZN4cute3eso3ESOILb1ELb0EJNS_6LayoutINS_5tupleIJNS3_IJNS3_IJNS_1CILi4EEENS4_ILi2EEEEEENS4_ILi1EEEEEEEEENS3_IJNS3_IJNS3_IJS8_NS4_ILi32EEEEEENS4_ILi0EEEEEEEEEEENS_10ViewEngineIPN7cutlass10bfloat16_tEEEEEC2ERKSG_RKSL_)
$_ZN7cutlass13device_kernelIN5flash19enable_sm80_to_sm89INS1_16FlashAttnBwdSm80INS1_25CollectiveMainloopBwdSm80ILi2ELi2EN4cute5tupleIJNS5_1CILi128EEES8_NS7_ILi64EEEEEENS_10bfloat16_tEfNS_4arch4Sm80ELb0ELb1ELb1ELb0ELb1ELb0ELb0ELb0ELi2ELi4ELi4ELi4ELb0EEENS1_24CollectiveEpilogueBwdGQAISA_fSD_Li256ELb0ELb1EEENS1_19SingleTileSchedulerILb0ELb0ELb0ELi128EEEEEEEEEvNT_6ParamsE$_ZN4cute3eso3ESOILb1ELb0EJNS_6LayoutINS_5tupleIJNS3_IJNS3_IJNS_1CILi4EEENS4_ILi2EEEEEENS4_ILi1EEEEEEEEENS3_IJNS3_IJNS3_IJS8_NS4_ILi32EEEEEENS4_ILi0EEEEEEEEEEENS_10ViewEngineIPN7cutlass10bfloat16_tEEEEEC2ERKSG_RKSL_:
[----:B------:R-:W-:Y:S01]  /*8940*/  IADD3 R2, R69, -c[0x0][0x20], RZ ;  /* 0x8000080045027a10 */ /* 0x000fe20007ffe0ff */
[----:B------:R-:W-:Y:S01]  /*8950*/  IMAD.MOV.U32 R9, RZ, RZ, R3 ;  /* 0x000000ffff097224 */ /* 0x000fe200078e0003 */
[----:B------:R-:W-:-:S04]  /*8960*/  MOV R5, 0x0 ;  /* 0x0000000000057802 */ /* 0x000fc80000000f00 */
[----:B------:R1:W-:Y:S01]  /*8970*/  STL.64 [R2], R8 ;  /* 0x0000000802007387 */ /* 0x0003e20000100a00 */
[----:B------:R-:W-:Y:S05]  /*8980*/  RET.REL.NODEC R4 `(_ZN7cutlass13device_kernelIN5flash19enable_sm80_to_sm89INS1_16FlashAttnBwdSm80INS1_25CollectiveMainloopBwdSm80ILi2ELi2EN4cute5tupleIJNS5_1CILi128EEES8_NS7_ILi64EEEEEENS_10bfloat16_tEfNS_4arch4Sm80ELb0ELb1ELb1ELb0ELb1ELb0ELb0ELb0ELi2ELi4ELi4ELi4ELb0EEENS1_24CollectiveEpilogueBwdGQAISA_fSD_Li256ELb0ELb1EEENS1_19SingleTileSchedulerILb0ELb0ELb0ELi128EEEEEEEEEvNT_6ParamsE) ;  /* 0xffff767004007950 */ /* 0x000fea0003c3ffff */
        .type           $_ZN7cutlass13device_kernelIN5flash19enable_sm80_to_sm89INS1_16FlashAttnBwdSm80INS1_25CollectiveMainloopBwdSm80ILi2ELi2EN4cute5tupleIJNS5_1CILi128EEES8_NS7_ILi64EEEEEENS_10bfloat16_tEfNS_4arch4Sm80ELb0ELb1ELb1ELb0ELb1ELb0ELb0ELb0ELi2ELi4ELi4ELi4ELb0EEENS1_24CollectiveEpilogueBwdGQAISA_fSD_Li256ELb0ELb1EEENS1_19SingleTileSchedulerILb0ELb0ELb0ELi128EEEEEEEEEvNT_6ParamsE$_ZN4cute3eso3ESOILb1ELb0EJNS_6LayoutINS_5tupleIJNS3_IJNS3_IJNS_1CILi4EEENS4_ILi2EEEEEENS4_ILi1EEEEEEEEENS3_IJNS3_IJNS3_IJS8_NS4_ILi32EEEEEENS4_ILi0EEEEEEEEEEEiEEC2ERKSG_RKi,@function
        .size           $_ZN7cutlass13device_kernelIN5flash19enable_sm80_to_sm89INS1_16FlashAttnBwdSm80INS1_25CollectiveMainloopBwdSm80ILi2ELi2EN4cute5tupleIJNS5_1CILi128EEES8_NS7_ILi64EEEEEENS_10bfloat16_tEfNS_4arch4Sm80ELb0ELb1ELb1ELb0ELb1ELb0ELb0ELb0ELi2ELi4ELi4ELi4ELb0EEENS1_24CollectiveEpilogueBwdGQAISA_fSD_Li256ELb0ELb1EEENS1_19SingleTileSchedulerILb0ELb0ELb0ELi128EEEEEEEEEvNT_6ParamsE$_ZN4cute3eso3ESOILb1ELb0EJNS_6LayoutINS_5tupleIJNS3_IJNS3_IJNS_1CILi4EEENS4_ILi2EEEEEENS4_ILi1EEEEEEEEENS3_IJNS3_IJNS3_IJS8_NS4_ILi32EEEEEENS4_ILi0EEEEEEEEEEEiEEC2ERKSG_RKi,($_ZN7cutlass13device_kernelIN5flash19enable_sm80_to_sm89INS1_16FlashAttnBwdSm80INS1_25CollectiveMainloopBwdSm80ILi2ELi2EN4cute5tupleIJNS5_1CILi128EEES8_NS7_ILi64EEEEEENS_10bfloat16_tEfNS_4arch4Sm80ELb0ELb1ELb1ELb0ELb1ELb0ELb0ELb0ELi2ELi4ELi4ELi4ELb0EEENS1_24CollectiveEpilogueBwdGQAISA_fSD_Li256ELb0ELb1EEENS1_19SingleTileSchedulerILb0ELb0ELb0ELi128EEEEEEEEEvNT_6ParamsE$_ZN4cute3eso3ESOILb1ELb0EJNS_6LayoutINS_5tupleIJNS3_IJNS3_IJNS_1CILi4EEENS4_ILi2EEEEEENS4_ILi1EEEEEENS3_IJS6_EEEEEENS3_IJNS3_IJNS3_IJS8_NS4_ILi32EEEEEENS4_ILi0EEEEEENS3_IJNS4_ILi64EEEEEEEEEEENS_10ViewEngineIPN7cutlass10bfloat16_tEEEEEC2ERKSJ_RKSO_ - $_ZN7cutlass13device_kernelIN5flash19enable_sm80_to_sm89INS1_16FlashAttnBwdSm80INS1_25CollectiveMainloopBwdSm80ILi2ELi2EN4cute5tupleIJNS5_1CILi128EEES8_NS7_ILi64EEEEEENS_10bfloat16_tEfNS_4arch4Sm80ELb0ELb1ELb1ELb0ELb1ELb0ELb0ELb0ELi2ELi4ELi4ELi4ELb0EEENS1_24CollectiveEpilogueBwdGQAISA_fSD_Li256ELb0ELb1EEENS1_19SingleTileSchedulerILb0ELb0ELb0ELi128EEEEEEEEEvNT_6ParamsE$_ZN4cute3eso3ESOILb1ELb0EJNS_6LayoutINS_5tupleIJNS3_IJNS3_IJNS_1CILi4EEENS4_ILi2EEEEEENS4_ILi1EEEEEEEEENS3_IJNS3_IJNS3_IJS8_NS4_ILi32EEEEEENS4_ILi0EEEEEEEEEEEiEEC2ERKSG_RKi)
$_ZN7cutlass13device_kernelIN5flash19enable_sm80_to_sm89INS1_16FlashAttnBwdSm80INS1_25CollectiveMainloopBwdSm80ILi2ELi2EN4cute5tupleIJNS5_1CILi128EEES8_NS7_ILi64EEEEEENS_10bfloat16_tEfNS_4arch4Sm80ELb0ELb1ELb1ELb0ELb1ELb0ELb0ELb0ELi2ELi4ELi4ELi4ELb0EEENS1_24CollectiveEpilogueBwdGQAISA_fSD_Li256ELb0ELb1EEENS1_19SingleTileSchedulerILb0ELb0ELb0ELi128EEEEEEEEEvNT_6ParamsE$_ZN4cute3eso3ESOILb1ELb0EJNS_6LayoutINS_5tupleIJNS3_IJNS3_IJNS_1CILi4EEENS4_ILi2EEEEEENS4_ILi1EEEEEEEEENS3_IJNS3_IJNS3_IJS8_NS4_ILi32EEEEEENS4_ILi0EEEEEEEEEEEiEEC2ERKSG_RKi:
[----:B------:R-:W-:Y:S02]  /*8990*/  IADD3 R2, R69, -c[0x0][0x20], RZ ;  /* 0x8000080045027a10 */ /* 0x000fe40007ffe0ff */
[----:B------:R-:W-:-:S03]  /*89a0*/  MOV R5, 0x0 ;  /* 0x0000000000057802 */ /* 0x000fc60000000f00 */
[----:B------:R1:W-:Y:S01]  /*89b0*/  STL [R2], R3 ;  /* 0x0000000302007387 */ /* 0x0003e20000100800 */
[----:B------:R-:W-:Y:S05]  /*89c0*/  RET.REL.NODEC R4 `(_ZN7cutlass13device_kernelIN5flash19enable_sm80_to_sm89INS1_16FlashAttnBwdSm80INS1_25CollectiveMainloopBwdSm80ILi2ELi2EN4cute5tupleIJNS5_1CILi128EEES8_NS7_ILi64EEEEEENS_10bfloat16_tEfNS_4arch4Sm80ELb0ELb1ELb1ELb0ELb1ELb0ELb0ELb0ELi2ELi4ELi4ELi4ELb0EEENS1_24CollectiveEpilogueBwdGQAISA_fSD_Li256ELb0ELb1EEENS1_19SingleTileSchedulerILb0ELb0ELb0ELi128EEEEEEEEEvNT_6ParamsE) ;  /* 0xffff763004007950 */ /* 0x000fea0003c3ffff */
        .type           $_ZN7cutlass13device_kernelIN5flash19enable_sm80_to_sm89INS1_16FlashAttnBwdSm80INS1_25CollectiveMainloopBwdSm80ILi2ELi2EN4cute5tupleIJNS5_1CILi128EEES8_NS7_ILi64EEEEEENS_10bfloat16_tEfNS_4arch4Sm80ELb0ELb1ELb1ELb0ELb1ELb0ELb0ELb0ELi2ELi4ELi4ELi4ELb0EEENS1_24CollectiveEpilogueBwdGQAISA_fSD_Li256ELb0ELb1EEENS1_19SingleTileSchedulerILb0ELb0ELb0ELi128EEEEEEEEEvNT_6ParamsE$_ZN4cute3eso3ESOILb1ELb0EJNS_6LayoutINS_5tupleIJNS3_IJNS3_IJNS_1CILi4EEENS4_ILi2EEEEEENS4_ILi1EEEEEENS3_IJS6_EEEEEENS3_IJNS3_IJNS3_IJS8_NS4_ILi32EEEEEENS4_ILi0EEEEEENS3_IJNS4_ILi64EEEEEEEEEEENS_10ViewEngineIPN7cutlass10bfloat16_tEEEEEC2ERKSJ_RKSO_,@function
        .size           $_ZN7cutlass13device_kernelIN5flash19enable_sm80_to_sm89INS1_16FlashAttnBwdSm80INS1_25CollectiveMainloopBwdSm80ILi2ELi2EN4cute5tupleIJNS5_1CILi128EEES8_NS7_ILi64EEEEEENS_10bfloat16_tEfNS_4arch4Sm80ELb0ELb1ELb1ELb0ELb1ELb0ELb0ELb0ELi2ELi4ELi4ELi4ELb0EEENS1_24CollectiveEpilogueBwdGQAISA_fSD_Li256ELb0ELb1EEENS1_19SingleTileSchedulerILb0ELb0ELb0ELi128EEEEEEEEEvNT_6ParamsE$_ZN4cute3eso3ESOILb1ELb0EJNS_6LayoutINS_5tupleIJNS3_IJNS3_IJNS_1CILi4EEENS4_ILi2EEEEEENS4_ILi1EEEEEENS3_IJS6_EEEEEENS3_IJNS3_IJNS3_IJS8_NS4_ILi32EEEEEENS4_ILi0EEEEEENS3_IJNS4_ILi64EEEEEEEEEEENS_10ViewEngineIPN7cutlass10bfloat16_tEEEEEC2ERKSJ_RKSO_,($_ZN7cutlass13device_kernelIN5flash19enable_sm80_to_sm89INS1_16FlashAttnBwdSm80INS1_25CollectiveMainloopBwdSm80ILi2ELi2EN4cute5tupleIJNS5_1CILi128EEES8_NS7_ILi64EEEEEENS_10bfloat16_tEfNS_4arch4Sm80ELb0ELb1ELb1ELb0ELb1ELb0ELb0ELb0ELi2ELi4ELi4ELi4ELb0EEENS1_24CollectiveEpilogueBwdGQAISA_fSD_Li256ELb0ELb1EEENS1_19SingleTileSchedulerILb0ELb0ELb0ELi128EEEEEEEEEvNT_6ParamsE$_ZN4cute3eso3ESOILb1ELb0EJNS_6LayoutINS_5tupleIJNS3_IJNS3_IJNS_1CILi4EEENS4_ILi2EEEEEENS4_ILi1EEEEEES6_EEENS3_IJNS3_IJNS3_IJS8_NS4_ILi32EEEEEENS4_ILi0EEEEEENS4_ILi64EEEEEEEENS_10ViewEngineIPN7cutlass10bfloat16_tEEEEEC2ERKSH_RKSM_ - $_ZN7cutlass13device_kernelIN5flash19enable_sm80_to_sm89INS1_16FlashAttnBwdSm80INS1_25CollectiveMainloopBwdSm80ILi2ELi2EN4cute5tupleIJNS5_1CILi128EEES8_NS7_ILi64EEEEEENS_10bfloat16_tEfNS_4arch4Sm80ELb0ELb1ELb1ELb0ELb1ELb0ELb0ELb0ELi2ELi4ELi4ELi4ELb0EEENS1_24CollectiveEpilogueBwdGQAISA_fSD_Li256ELb0ELb1EEENS1_19SingleTileSchedulerILb0ELb0ELb0ELi128EEEEEEEEEvNT_6ParamsE$_ZN4cute3eso3ESOILb1ELb0EJNS_6LayoutINS_5tupleIJNS3_IJNS3_IJNS_1CILi4EEENS4_ILi2EEEEEENS4_ILi1EEEEEENS3_IJS6_EEEEEENS3_IJNS3_IJNS3_IJS8_NS4_ILi32EEEEEENS4_ILi0EEEEEENS3_IJNS4_ILi64EEEEEEEEEEENS_10ViewEngineIPN7cutlass10bfloat16_tEEEEEC2ERKSJ_RKSO_)
$_ZN7cutlass13device_kernelIN5flash19enable_sm80_to_sm89INS1_16FlashAttnBwdSm80INS1_25CollectiveMainloopBwdSm80ILi2ELi2EN4cute5tupleIJNS5_1CILi128EEES8_NS7_ILi64EEEEEENS_10bfloat16_tEfNS_4arch4Sm80ELb0ELb1ELb1ELb0ELb1ELb0ELb0ELb0ELi2ELi4ELi4ELi4ELb0EEENS1_24CollectiveEpilogueBwdGQAISA_fSD_Li256ELb0ELb1EEENS1_19SingleTileSchedulerILb0ELb0ELb0ELi128EEEEEEEEEvNT_6ParamsE$_ZN4cute3eso3ESOILb1ELb0EJNS_6LayoutINS_5tupleIJNS3_IJNS3_IJNS_1CILi4EEENS4_ILi2EEEEEENS4_ILi1EEEEEENS3_IJS6_EEEEEENS3_IJNS3_IJNS3_IJS8_NS4_ILi32EEEEEENS4_ILi0EEEEEENS3_IJNS4_ILi64EEEEEEEEEEENS_10ViewEngineIPN7cutlass10bfloat16_tEEEEEC2ERKSJ_RKSO_:
[----:B------:R-:W-:Y:S02]  /*89d0*/  IADD3 R2, R69, -c[0x0][0x20], RZ ;  /* 0x8000080045027a10 */ /* 0x000fe40007ffe0ff */
[----:B------:R-:W-:-:S03]  /*89e0*/  MOV R7, 0x0 ;  /* 0x0000000000077802 */ /* 0x000fc60000000f00 */
[----:B------:R1:W-:Y:S01]  /*89f0*/  STL.64 [R2], R4 ;  /* 0x0000000402007387 */ /* 0x0003e20000100a00 */
[----:B------:R-:W-:Y:S05]  /*8a00*/  RET.REL.NODEC R6 `(_ZN7cutlass13device_kernelIN5flash19enable_sm80_to_sm89INS1_16FlashAttnBwdSm80INS1_25CollectiveMainloopBwdSm80ILi2ELi2EN4cute5tupleIJNS5_1CILi128EEES8_NS7_ILi64EEEEEENS_10bfloat16_tEfNS_4arch4Sm80ELb0ELb1ELb1ELb0ELb1ELb0ELb0ELb0ELi2ELi4ELi4ELi4ELb0EEENS1_24CollectiveEpilogueBwdGQAISA_fSD_Li256ELb0ELb1EEENS1_19SingleTileSchedulerILb0ELb0ELb0ELi128EEEEEEEEEvNT_6ParamsE) ;  /* 0xffff75f006007950 */ /* 0x000fea0003c3ffff */
        .type           $_ZN7cutlass13device_kernelIN5flash19enable_sm80_to_sm89INS1_16FlashAttnBwdSm80INS1_25CollectiveMainloopBwdSm80ILi2ELi2EN4cute5tupleIJNS5_1CILi128EEES8_NS7_ILi64EEEEEENS_10bfloat16_tEfNS_4arch4Sm80ELb0ELb1ELb1ELb0ELb1ELb0ELb0ELb0ELi2ELi4ELi4ELi4ELb0EEENS1_24CollectiveEpilogueBwdGQAISA_fSD_Li256ELb0ELb1EEENS1_19SingleTileSchedulerILb0ELb0ELb0ELi128EEEEEEEEEvNT_6ParamsE$_ZN4cute3eso3ESOILb1ELb0EJNS_6LayoutINS_5tupleIJNS3_IJNS3_IJNS_1CILi4EEENS4_ILi2EEEEEENS4_ILi1EEEEEES6_EEENS3_IJNS3_IJNS3_IJS8_NS4_ILi32EEEEEENS4_ILi0EEEEEENS4_ILi64EEEEEEEENS_10ViewEngineIPN7cutlass10bfloat16_tEEEEEC2ERKSH_RKSM_,@function
        .size           $_ZN7cutlass13device_kernelIN5flash19enable_sm80_to_sm89INS1_16FlashAttnBwdSm80INS1_25CollectiveMainloopBwdSm80ILi2ELi2EN4cute5tupleIJNS5_1CILi128EEES8_NS7_ILi64EEEEEENS_10bfloat16_tEfNS_4arch4Sm80ELb0ELb1ELb1ELb0ELb1ELb0ELb0ELb0ELi2ELi4ELi4ELi4ELb0EEENS1_24CollectiveEpilogueBwdGQAISA_fSD_Li256ELb0ELb1EEENS1_19SingleTileSchedulerILb0ELb0ELb0ELi128EEEEEEEEEvNT_6ParamsE$_ZN4cute3eso3ESOILb1ELb0EJNS_6LayoutINS_5tupleIJNS3_IJNS3_IJNS_1CILi4EEENS4_ILi2EEEEEENS4_ILi1EEEEEES6_EEENS3_IJNS3_IJNS3_IJS8_NS4_ILi32EEEEEENS4_ILi0EEEEEENS4_ILi64EEEEEEEENS_10ViewEngineIPN7cutlass10bfloat16_tEEEEEC2ERKSH_RKSM_,($_ZN7cutlass13device_kernelIN5flash19enable_sm80_to_sm89INS1_16FlashAttnBwdSm80INS1_25CollectiveMainloopBwdSm80ILi2ELi2EN4cute5tupleIJNS5_1CILi128EEES8_NS7_ILi64EEEEEENS_10bfloat16_tEfNS_4arch4Sm80ELb0ELb1ELb1ELb0ELb1ELb0ELb0ELb0ELi2ELi4ELi4ELi4ELb0EEENS1_24CollectiveEpilogueBwdGQAISA_fSD_Li256ELb0ELb1EEENS1_19SingleTileSchedulerILb0ELb0ELb0ELi128EEEEEEEEEvNT_6ParamsE$_ZN4cute3eso3ESOILb1ELb0EJNS_6LayoutINS_5tupleIJNS3_IJNS3_IJNS_1CILi4EEENS4_ILi2EEEEEENS4_ILi1EEEEEES6_EEENS3_IJNS3_IJNS3_IJS8_NS4_ILi32EEEEEENS4_ILi0EEEEEENS4_ILi64EEEEEEEEiEEC2ERKSH_RKi - $_ZN7cutlass13device_kernelIN5flash19enable_sm80_to_sm89INS1_16FlashAttnBwdSm80INS1_25CollectiveMainloopBwdSm80ILi2ELi2EN4cute5tupleIJNS5_1CILi128EEES8_NS7_ILi64EEEEEENS_10bfloat16_tEfNS_4arch4Sm80ELb0ELb1ELb1ELb0ELb1ELb0ELb0ELb0ELi2ELi4ELi4ELi4ELb0EEENS1_24CollectiveEpilogueBwdGQAISA_fSD_Li256ELb0ELb1EEENS1_19SingleTileSchedulerILb0ELb0ELb0ELi128EEEEEEEEEvNT_6ParamsE$_ZN4cute3eso3ESOILb1ELb0EJNS_6LayoutINS_5tupleIJNS3_IJNS3_IJNS_1CILi4EEENS4_ILi2EEEEEENS4_ILi1EEEEEES6_EEENS3_IJNS3_IJNS3_IJS8_NS4_ILi32EEEEEENS4_ILi0EEEEEENS4_ILi64EEEEEEEENS_10ViewEngineIPN7cutlass10bfloat16_tEEEEEC2ERKSH_RKSM_)
$_ZN7cutlass13device_kernelIN5flash19enable_sm80_to_sm89INS1_16FlashAttnBwdSm80INS1_25CollectiveMainloopBwdSm80ILi2ELi2EN4cute5tupleIJNS5_1CILi128EEES8_NS7_ILi64EEEEEENS_10bfloat16_tEfNS_4arch4Sm80ELb0ELb1ELb1ELb0ELb1ELb0ELb0ELb0ELi2ELi4ELi4ELi4ELb0EEENS1_24CollectiveEpilogueBwdGQAISA_fSD_Li256ELb0ELb1EEENS1_19SingleTileSchedulerILb0ELb0ELb0ELi128EEEEEEEEEvNT_6ParamsE$_ZN4cute3eso3ESOILb1ELb0EJNS_6LayoutINS_5tupleIJNS3_IJNS3_IJNS_1CILi4EEENS4_ILi2EEEEEENS4_ILi1EEEEEES6_EEENS3_IJNS3_IJNS3_IJS8_NS4_ILi32EEEEEENS4_ILi0EEEEEENS4_ILi64EEEEEEEENS_10ViewEngineIPN7cutlass10bfloat16_tEEEEEC2ERKSH_RKSM_:
[----:B------:R-:W-:Y:S02]  /*8a10*/  IADD3 R2, R69, -c[0x0][0x20], RZ ;  /* 0x8000080045027a10 */ /* 0x000fe40007ffe0ff */
[----:B------:R-:W-:-:S03]  /*8a20*/  MOV R7, 0x0 ;  /* 0x0000000000077802 */ /* 0x000fc60000000f00 */
[----:B------:R1:W-:Y:S01]  /*8a30*/  STL.64 [R2], R8 ;  /* 0x0000000802007387 */ /* 0x0003e20000100a00 */
[----:B------:R-:W-:Y:S05]  /*8a40*/  RET.REL.NODEC R6 `(_ZN7cutlass13device_kernelIN5flash19enable_sm80_to_sm89INS1_16FlashAttnBwdSm80INS1_25CollectiveMainloopBwdSm80ILi2ELi2EN4cute5tupleIJNS5_1CILi128EEES8_NS7_ILi64EEEEEENS_10bfloat16_tEfNS_4arch4Sm80ELb0ELb1ELb1ELb0ELb1ELb0ELb0ELb0ELi2ELi4ELi4ELi4ELb0EEENS1_24CollectiveEpilogueBwdGQAISA_fSD_Li256ELb0ELb1EEENS1_19SingleTileSchedulerILb0ELb0ELb0ELi128EEEEEEEEEvNT_6ParamsE) ;  /* 0xffff75b006007950 */ /* 0x000fea0003c3ffff */
        .type           $_ZN7cutlass13device_kernelIN5flash19enable_sm80_to_sm89INS1_16FlashAttnBwdSm80INS1_25CollectiveMainloopBwdSm80ILi2ELi2EN4cute5tupleIJNS5_1CILi128EEES8_NS7_ILi64EEEEEENS_10bfloat16_tEfNS_4arch4Sm80ELb0ELb1ELb1ELb0ELb1ELb0ELb0ELb0ELi2ELi4ELi4ELi4ELb0EEENS1_24CollectiveEpilogueBwdGQAISA_fSD_Li256ELb0ELb1EEENS1_19SingleTileSchedulerILb0ELb0ELb0ELi128EEEEEEEEEvNT_6ParamsE$_ZN4cute3eso3ESOILb1ELb0EJNS_6LayoutINS_5tupleIJNS3_IJNS3_IJNS_1CILi4EEENS4_ILi2EEEEEENS4_ILi1EEEEEES6_EEENS3_IJNS3_IJNS3_IJS8_NS4_ILi32EEEEEENS4_ILi0EEEEEENS4_ILi64EEEEEEEEiEEC2ERKSH_RKi,@function
        .size           $_ZN7cutlass13device_kernelIN5flash19enable_sm80_to_sm89INS1_16FlashAttnBwdSm80INS1_25CollectiveMainloopBwdSm80ILi2ELi2EN4cute5tupleIJNS5_1CILi128EEES8_NS7_ILi64EEEEEENS_10bfloat16_tEfNS_4arch4Sm80ELb0ELb1ELb1ELb0ELb1ELb0ELb0ELb0ELi2ELi4ELi4ELi4ELb0EEENS1_24CollectiveEpilogueBwdGQAISA_fSD_Li256ELb0ELb1EEENS1_19SingleTileSchedulerILb0ELb0ELb0ELi128EEEEEEEEEvNT_6ParamsE$_ZN4cute3eso3ESOILb1ELb0EJNS_6LayoutINS_5tupleIJNS3_IJNS3_IJNS_1CILi4EEENS4_ILi2EEEEEENS4_ILi1EEEEEES6_EEENS3_IJNS3_IJNS3_IJS8_NS4_ILi32EEEEEENS4_ILi0EEEEEENS4_ILi64EEEEEEEEiEEC2ERKSH_RKi,($_ZN7cutlass13device_kernelIN5flash19enable_sm80_to_sm89INS1_16FlashAttnBwdSm80INS1_25CollectiveMainloopBwdSm80ILi2ELi2EN4cute5tupleIJNS5_1CILi128EEES8_NS7_ILi64EEEEEENS_10bfloat16_tEfNS_4arch4Sm80ELb0ELb1ELb1ELb0ELb1ELb0ELb0ELb0ELi2ELi4ELi4ELi4ELb0EEENS1_24CollectiveEpilogueBwdGQAISA_fSD_Li256ELb0ELb1EEENS1_19SingleTileSchedulerILb0ELb0ELb0ELi128EEEEEEEEEvNT_6ParamsE$_ZN4cute3eso3ESOILb1ELb0EJNS_6LayoutINS_5tupleIJNS3_IJNS3_IJNS_1CILi4EEENS4_ILi2EEEEEENS4_ILi1EEEEEES6_NS4_ILi8EEEEEENS3_IJNS3_IJNS3_IJS8_NS4_ILi32EEEEEENS4_ILi0EEEEEENS4_ILi64EEES5_EEEEENS_10ViewEngineIPN7cutlass10bfloat16_tEEEEEC2ERKSI_RKSN_ - $_ZN7cutlass13device_kernelIN5flash19enable_sm80_to_sm89INS1_16FlashAttnBwdSm80INS1_25CollectiveMainloopBwdSm80ILi2ELi2EN4cute5tupleIJNS5_1CILi128EEES8_NS7_ILi64EEEEEENS_10bfloat16_tEfNS_4arch4Sm80ELb0ELb1ELb1ELb0ELb1ELb0ELb0ELb0ELi2ELi4ELi4ELi4ELb0EEENS1_24CollectiveEpilogueBwdGQAISA_fSD_Li256ELb0ELb1EEENS1_19SingleTileSchedulerILb0ELb0ELb0ELi128EEEEEEEEEvNT_6ParamsE$_ZN4cute3eso3ESOILb1ELb0EJNS_6LayoutINS_5tupleIJNS3_IJNS3_IJNS_1CILi4EEENS4_ILi2EEEEEENS4_ILi1EEEEEES6_EEENS3_IJNS3_IJNS3_IJS8_NS4_ILi32EEEEEENS4_ILi0EEEEEENS4_ILi64EEEEEEEEiEEC2ERKSH_RKi)
$_ZN7cutlass13device_kernelIN5flash19enable_sm80_to_sm89INS1_16FlashAttnBwdSm80INS1_25CollectiveMainloopBwdSm80ILi2ELi2EN4cute5tupleIJNS5_1CILi128EEES8_NS7_ILi64EEEEEENS_10bfloat16_tEfNS_4arch4Sm80ELb0ELb1ELb1ELb0ELb1ELb0ELb0ELb0ELi2ELi4ELi4ELi4ELb0EEENS1_24CollectiveEpilogueBwdGQAISA_fSD_Li256ELb0ELb1EEENS1_19SingleTileSchedulerILb0ELb0ELb0ELi128EEEEEEEEEvNT_6ParamsE$_ZN4cute3eso3ESOILb1ELb0EJNS_6LayoutINS_5tupleIJNS3_IJNS3_IJNS_1CILi4EEENS4_ILi2EEEEEENS4_ILi1EEEEEES6_EEENS3_IJNS3_IJNS3_IJS8_NS4_ILi32EEEEEENS4_ILi0EEEEEENS4_ILi64EEEEEEEEiEEC2ERKSH_RKi:
[----:B------:R-:W-:Y:S02]  /*8a50*/  IADD3 R2, R60, -c[0x0][0x20], RZ ;  /* 0x800008003c027a10 */ /* 0x000fe40007ffe0ff */
[----:B------:R-:W-:-:S03]  /*8a60*/  MOV R5, 0x0 ;  /* 0x0000000000057802 */ /* 0x000fc60000000f00 */
[----:B------:R1:W-:Y:S01]  /*8a70*/  STL [R2], R3 ;  /* 0x0000000302007387 */ /* 0x0003e20000100800 */
[----:B------:R-:W-:Y:S05]  /*8a80*/  RET.REL.NODEC R4 `(_ZN7cutlass13device_kernelIN5flash19enable_sm80_to_sm89INS1_16FlashAttnBwdSm80INS1_25CollectiveMainloopBwdSm80ILi2ELi2EN4cute5tupleIJNS5_1CILi128EEES8_NS7_ILi64EEEEEENS_10bfloat16_tEfNS_4arch4Sm80ELb0ELb1ELb1ELb0ELb1ELb0ELb0ELb0ELi2ELi4ELi4ELi4ELb0EEENS1_24CollectiveEpilogueBwdGQAISA_fSD_Li256ELb0ELb1EEENS1_19SingleTileSchedulerILb0ELb0ELb0ELi128EEEEEEEEEvNT_6ParamsE) ;  /* 0xffff757004007950 */ /* 0x000fea0003c3ffff */
        .type           $_ZN7cutlass13device_kernelIN5flash19enable_sm80_to_sm89INS1_16FlashAttnBwdSm80INS1_25CollectiveMainloopBwdSm80ILi2ELi2EN4cute5tupleIJNS5_1CILi128EEES8_NS7_ILi64EEEEEENS_10bfloat16_tEfNS_4arch4Sm80ELb0ELb1ELb1ELb0ELb1ELb0ELb0ELb0ELi2ELi4ELi4ELi4ELb0EEENS1_24CollectiveEpilogueBwdGQAISA_fSD_Li256ELb0ELb1EEENS1_19SingleTileSchedulerILb0ELb0ELb0ELi128EEEEEEEEEvNT_6ParamsE$_ZN4cute3eso3ESOILb1ELb0EJNS_6LayoutINS_5tupleIJNS3_IJNS3_IJNS_1CILi4EEENS4_ILi2EEEEEENS4_ILi1EEEEEES6_NS4_ILi8EEEEEENS3_IJNS3_IJNS3_IJS8_NS4_ILi32EEEEEENS4_ILi0EEEEEENS4_ILi64EEES5_EEEEENS_10ViewEngineIPN7cutlass10bfloat16_tEEEEEC2ERKSI_RKSN_,@function
        .size           $_ZN7cutlass13device_kernelIN5flash19enable_sm80_to_sm89INS1_16FlashAttnBwdSm80INS1_25CollectiveMainloopBwdSm80ILi2ELi2EN4cute5tupleIJNS5_1CILi128EEES8_NS7_ILi64EEEEEENS_10bfloat16_tEfNS_4arch4Sm80ELb0ELb1ELb1ELb0ELb1ELb0ELb0ELb0ELi2ELi4ELi4ELi4ELb0EEENS1_24CollectiveEpilogueBwdGQAISA_fSD_Li256ELb0ELb1EEENS1_19SingleTileSchedulerILb0ELb0ELb0ELi128EEEEEEEEEvNT_6ParamsE$_ZN4cute3eso3ESOILb1ELb0EJNS_6LayoutINS_5tupleIJNS3_IJNS3_IJNS_1CILi4EEENS4_ILi2EEEEEENS4_ILi1EEEEEES6_NS4_ILi8EEEEEENS3_IJNS3_IJNS3_IJS8_NS4_ILi32EEEEEENS4_ILi0EEEEEENS4_ILi64EEES5_EEEEENS_10ViewEngineIPN7cutlass10bfloat16_tEEEEEC2ERKSI_RKSN_,($_ZN7cutlass13device_kernelIN5flash19enable_sm80_to_sm89INS1_16FlashAttnBwdSm80INS1_25CollectiveMainloopBwdSm80ILi2ELi2EN4cute5tupleIJNS5_1CILi128EEES8_NS7_ILi64EEEEEENS_10bfloat16_tEfNS_4arch4Sm80ELb0ELb1ELb1ELb0ELb1ELb0ELb0ELb0ELi2ELi4ELi4ELi4ELb0EEENS1_24CollectiveEpilogueBwdGQAISA_fSD_Li256ELb0ELb1EEENS1_19SingleTileSchedulerILb0ELb0ELb0ELi128EEEEEEEEEvNT_6ParamsE$_ZN4cute3eso3ESOILb1ELb0EJNS_6LayoutINS_5tupleIJNS3_IJNS3_IJNS_1CILi4EEENS4_ILi8EEEEEENS3_IJS5_NS4_ILi2EEEEEEEEENS3_IJNS3_IJS8_S8_EEENS3_IJS8_S6_EEEEEEEEENS3_IJNS3_IJNS3_IJNS_11ScaledBasisIS8_JLi1EEEENSF_INS4_ILi1EEEJLi0EEEEEEENS3_IJNSF_INS4_ILi16EEEJLi0EEEENSF_IS6_JLi1EEEEEEEEEENS3_IJNS3_IJNSF_ISH_JLi1EEEENSF_IS6_JLi0EEEEEEENS3_IJNSF_INS4_ILi64EEEJLi0EEEENSF_ISK_JLi1EEEEEEEEEEEEEEENS_10ViewEngineINS_23ArithmeticTupleIteratorINS_15ArithmeticTupleIJNS4_ILi0EEES12_EEEEEEEEEC2ERKSY_RKS15_ - $_ZN7cutlass13device_kernelIN5flash19enable_sm80_to_sm89INS1_16FlashAttnBwdSm80INS1_25CollectiveMainloopBwdSm80ILi2ELi2EN4cute5tupleIJNS5_1CILi128EEES8_NS7_ILi64EEEEEENS_10bfloat16_tEfNS_4arch4Sm80ELb0ELb1ELb1ELb0ELb1ELb0ELb0ELb0ELi2ELi4ELi4ELi4ELb0EEENS1_24CollectiveEpilogueBwdGQAISA_fSD_Li256ELb0ELb1EEENS1_19SingleTileSchedulerILb0ELb0ELb0ELi128EEEEEEEEEvNT_6ParamsE$_ZN4cute3eso3ESOILb1ELb0EJNS_6LayoutINS_5tupleIJNS3_IJNS3_IJNS_1CILi4EEENS4_ILi2EEEEEENS4_ILi1EEEEEES6_NS4_ILi8EEEEEENS3_IJNS3_IJNS3_IJS8_NS4_ILi32EEEEEENS4_ILi0EEEEEENS4_ILi64EEES5_EEEEENS_10ViewEngineIPN7cutlass10bfloat16_tEEEEEC2ERKSI_RKSN_)
$_ZN7cutlass13device_kernelIN5flash19enable_sm80_to_sm89INS1_16FlashAttnBwdSm80INS1_25CollectiveMainloopBwdSm80ILi2ELi2EN4cute5tupleIJNS5_1CILi128EEES8_NS7_ILi64EEEEEENS_10bfloat16_tEfNS_4arch4Sm80ELb0ELb1ELb1ELb0ELb1ELb0ELb0ELb0ELi2ELi4ELi4ELi4ELb0EEENS1_24CollectiveEpilogueBwdGQAISA_fSD_Li256ELb0ELb1EEENS1_19SingleTileSchedulerILb0ELb0ELb0ELi128EEEEEEEEEvNT_6ParamsE$_ZN4cute3eso3ESOILb1ELb0EJNS_6LayoutINS_5tupleIJNS3_IJNS3_IJNS_1CILi4EEENS4_ILi2EEEEEENS4_ILi1EEEEEES6_NS4_ILi8EEEEEENS3_IJNS3_IJNS3_IJS8_NS4_ILi32EEEEEENS4_ILi0EEEEEENS4_ILi64EEES5_EEEEENS_10ViewEngineIPN7cutlass10bfloat16_tEEEEEC2ERKSI_RKSN_:
[----:B------:R-:W-:Y:S01]  /*8a90*/  IADD3 R2, R69, -c[0x0][0x20], RZ ;  /* 0x8000080045027a10 */ /* 0x000fe20007ffe0ff */
[----:B------:R-:W-:Y:S01]  /*8aa0*/  IMAD.MOV.U32 R7, RZ, RZ, R3 ;  /* 0x000000ffff077224 */ /* 0x000fe200078e0003 */
[----:B------:R-:W-:-:S04]  /*8ab0*/  MOV R5, 0x0 ;  /* 0x0000000000057802 */ /* 0x000fc80000000f00 */
[----:B------:R1:W-:Y:S01]  /*8ac0*/  STL.64 [R2], R6 ;  /* 0x0000000602007387 */ /* 0x0003e20000100a00 */
[----:B------:R-:W-:Y:S05]  /*8ad0*/  RET.REL.NODEC R4 `(_ZN7cutlass13device_kernelIN5flash19enable_sm80_to_sm89INS1_16FlashAttnBwdSm80INS1_25CollectiveMainloopBwdSm80ILi2ELi2EN4cute5tupleIJNS5_1CILi128EEES8_NS7_ILi64EEEEEENS_10bfloat16_tEfNS_4arch4Sm80ELb0ELb1ELb1ELb0ELb1ELb0ELb0ELb0ELi2ELi4ELi4ELi4ELb0EEENS1_24CollectiveEpilogueBwdGQAISA_fSD_Li256ELb0ELb1EEENS1_19SingleTileSchedulerILb0ELb0ELb0ELi128EEEEEEEEEvNT_6ParamsE) ;  /* 0xffff752004007950 */ /* 0x000fea0003c3ffff */
        .type           $_ZN7cutlass13device_kernelIN5flash19enable_sm80_to_sm89INS1_16FlashAttnBwdSm80INS1_25CollectiveMainloopBwdSm80ILi2ELi2EN4cute5tupleIJNS5_1CILi128EEES8_NS7_ILi64EEEEEENS_10bfloat16_tEfNS_4arch4Sm80ELb0ELb1ELb1ELb0ELb1ELb0ELb0ELb0ELi2ELi4ELi4ELi4ELb0EEENS1_24CollectiveEpilogueBwdGQAISA_fSD_Li256ELb0ELb1EEENS1_19SingleTileSchedulerILb0ELb0ELb0ELi128EEEEEEEEEvNT_6ParamsE$_ZN4cute3eso3ESOILb1ELb0EJNS_6LayoutINS_5tupleIJNS3_IJNS3_IJNS_1CILi4EEENS4_ILi8EEEEEENS3_IJS5_NS4_ILi2EEEEEEEEENS3_IJNS3_IJS8_S8_EEENS3_IJS8_S6_EEEEEEEEENS3_IJNS3_IJNS3_IJNS_11ScaledBasisIS8_JLi1EEEENSF_INS4_ILi1EEEJLi0EEEEEEENS3_IJNSF_INS4_ILi16EEEJLi0EEEENSF_IS6_JLi1EEEEEEEEEENS3_IJNS3_IJNSF_ISH_JLi1EEEENSF_IS6_JLi0EEEEEEENS3_IJNSF_INS4_ILi64EEEJLi0EEEENSF_ISK_JLi1EEEEEEEEEEEEEEENS_10ViewEngineINS_23ArithmeticTupleIteratorINS_15ArithmeticTupleIJNS4_ILi0EEES12_EEEEEEEEEC2ERKSY_RKS15_,@function
        .size           $_ZN7cutlass13device_kernelIN5flash19enable_sm80_to_sm89INS1_16FlashAttnBwdSm80INS1_25CollectiveMainloopBwdSm80ILi2ELi2EN4cute5tupleIJNS5_1CILi128EEES8_NS7_ILi64EEEEEENS_10bfloat16_tEfNS_4arch4Sm80ELb0ELb1ELb1ELb0ELb1ELb0ELb0ELb0ELi2ELi4ELi4ELi4ELb0EEENS1_24CollectiveEpilogueBwdGQAISA_fSD_Li256ELb0ELb1EEENS1_19SingleTileSchedulerILb0ELb0ELb0ELi128EEEEEEEEEvNT_6ParamsE$_ZN4cute3eso3ESOILb1ELb0EJNS_6LayoutINS_5tupleIJNS3_IJNS3_IJNS_1CILi4EEENS4_ILi8EEEEEENS3_IJS5_NS4_ILi2EEEEEEEEENS3_IJNS3_IJS8_S8_EEENS3_IJS8_S6_EEEEEEEEENS3_IJNS3_IJNS3_IJNS_11ScaledBasisIS8_JLi1EEEENSF_INS4_ILi1EEEJLi0EEEEEEENS3_IJNSF_INS4_ILi16EEEJLi0EEEENSF_IS6_JLi1EEEEEEEEEENS3_IJNS3_IJNSF_ISH_JLi1EEEENSF_IS6_JLi0EEEEEEENS3_IJNSF_INS4_ILi64EEEJLi0EEEENSF_ISK_JLi1EEEEEEEEEEEEEEENS_10ViewEngineINS_23ArithmeticTupleIteratorINS_15ArithmeticTupleIJNS4_ILi0EEES12_EEEEEEEEEC2ERKSY_RKS15_,($_ZN7cutlass13device_kernelIN5flash19enable_sm80_to_sm89INS1_16FlashAttnBwdSm80INS1_25CollectiveMainloopBwdSm80ILi2ELi2EN4cute5tupleIJNS5_1CILi128EEES8_NS7_ILi64EEEEEENS_10bfloat16_tEfNS_4arch4Sm80ELb0ELb1ELb1ELb0ELb1ELb0ELb0ELb0ELi2ELi4ELi4ELi4ELb0EEENS1_24CollectiveEpilogueBwdGQAISA_fSD_Li256ELb0ELb1EEENS1_19SingleTileSchedulerILb0ELb0ELb0ELi128EEEEEEEEEvNT_6ParamsE$_ZN4cute3eso3ESOILb1ELb0EJNS_6LayoutINS_5tupleIJNS3_IJNS3_IJNS_1CILi8EEENS4_ILi1EEEEEES6_EEENS3_IJNS3_IJS6_S6_EEENS4_ILi2EEEEEEEEENS3_IJNS3_IJNS3_IJS6_NS4_ILi0EEEEEESD_EEENS3_IJNS3_IJSD_SD_EEENS4_ILi4096EEEEEEEEEEENS_10ViewEngineINS_8smem_ptrIPN7cutlass10bfloat16_tEEEEEEEC2ERKSK_RKSR_ - $_ZN7cutlass13device_kernelIN5flash19enable_sm80_to_sm89INS1_16FlashAttnBwdSm80INS1_25CollectiveMainloopBwdSm80ILi2ELi2EN4cute5tupleIJNS5_1CILi128EEES8_NS7_ILi64EEEEEENS_10bfloat16_tEfNS_4arch4Sm80ELb0ELb1ELb1ELb0ELb1ELb0ELb0ELb0ELi2ELi4ELi4ELi4ELb0EEENS1_24CollectiveEpilogueBwdGQAISA_fSD_Li256ELb0ELb1EEENS1_19SingleTileSchedulerILb0ELb0ELb0ELi128EEEEEEEEEvNT_6ParamsE$_ZN4cute3eso3ESOILb1ELb0EJNS_6LayoutINS_5tupleIJNS3_IJNS3_IJNS_1CILi4EEENS4_ILi8EEEEEENS3_IJS5_NS4_ILi2EEEEEEEEENS3_IJNS3_IJS8_S8_EEENS3_IJS8_S6_EEEEEEEEENS3_IJNS3_IJNS3_IJNS_11ScaledBasisIS8_JLi1EEEENSF_INS4_ILi1EEEJLi0EEEEEEENS3_IJNSF_INS4_ILi16EEEJLi0EEEENSF_IS6_JLi1EEEEEEEEEENS3_IJNS3_IJNSF_ISH_JLi1EEEENSF_IS6_JLi0EEEEEEENS3_IJNSF_INS4_ILi64EEEJLi0EEEENSF_ISK_JLi1EEEEEEEEEEEEEEENS_10ViewEngineINS_23ArithmeticTupleIteratorINS_15ArithmeticTupleIJNS4_ILi0EEES12_EEEEEEEEEC2ERKSY_RKS15_)
$_ZN7cutlass13device_kernelIN5flash19enable_sm80_to_sm89INS1_16FlashAttnBwdSm80INS1_25CollectiveMainloopBwdSm80ILi2ELi2EN4cute5tupleIJNS5_1CILi128EEES8_NS7_ILi64EEEEEENS_10bfloat16_tEfNS_4arch4Sm80ELb0ELb1ELb1ELb0ELb1ELb0ELb0ELb0ELi2ELi4ELi4ELi4ELb0EEENS1_24CollectiveEpilogueBwdGQAISA_fSD_Li256ELb0ELb1EEENS1_19SingleTileSchedulerILb0ELb0ELb0ELi128EEEEEEEEEvNT_6ParamsE$_ZN4cute3eso3ESOILb1ELb0EJNS_6LayoutINS_5tupleIJNS3_IJNS3_IJNS_1CILi4EEENS4_ILi8EEEEEENS3_IJS5_NS4_ILi2EEEEEEEEENS3_IJNS3_IJS8_S8_EEENS3_IJS8_S6_EEEEEEEEENS3_IJNS3_IJNS3_IJNS_11ScaledBasisIS8_JLi1EEEENSF_INS4_ILi1EEEJLi0EEEEEEENS3_IJNSF_INS4_ILi16EEEJLi0EEEENSF_IS6_JLi1EEEEEEEEEENS3_IJNS3_IJNSF_ISH_JLi1EEEENSF_IS6_JLi0EEEEEEENS3_IJNSF_INS4_ILi64EEEJLi0EEEENSF_ISK_JLi1EEEEEEEEEEEEEEENS_10ViewEngineINS_23ArithmeticTupleIteratorINS_15ArithmeticTupleIJNS4_ILi0EEES12_EEEEEEEEEC2ERKSY_RKS15_:
[----:B------:R-:W-:Y:S01]  /*8ae0*/  IADD3 R2, R53, -c[0x0][0x20], RZ ;  /* 0x8000080035027a10 */ /* 0x000fe20007ffe0ff */
[----:B------:R-:W-:Y:S01]  /*8af0*/  IMAD.MOV.U32 R8, RZ, RZ, R6 ;  /* 0x000000ffff087224 */ /* 0x000fe200078e0006 */
[----:B------:R-:W-:Y:S01]  /*8b00*/  PRMT R7, R54, 0x7770, RZ ;  /* 0x0000777036077816 */ /* 0x000fe200000000ff */
[----:B------:R-:W-:-:S04]  /*8b10*/  IMAD.MOV.U32 R9, RZ, RZ, 0x0 ;  /* 0x00000000ff097424 */ /* 0x000fc800078e00ff */
[----:B------:R1:W-:Y:S01]  /*8b20*/  STL.U8 [R2], R7 ;  /* 0x0000000702007387 */ /* 0x0003e20000100000 */
[----:B------:R-:W-:Y:S05]  /*8b30*/  RET.REL.NODEC R8 `(_ZN7cutlass13device_kernelIN5flash19enable_sm80_to_sm89INS1_16FlashAttnBwdSm80INS1_25CollectiveMainloopBwdSm80ILi2ELi2EN4cute5tupleIJNS5_1CILi128EEES8_NS7_ILi64EEEEEENS_10bfloat16_tEfNS_4arch4Sm80ELb0ELb1ELb1ELb0ELb1ELb0ELb0ELb0ELi2ELi4ELi4ELi4ELb0EEENS1_24CollectiveEpilogueBwdGQAISA_fSD_Li256ELb0ELb1EEENS1_19SingleTileSchedulerILb0ELb0ELb0ELi128EEEEEEEEEvNT_6ParamsE) ;  /* 0xffff74c008007950 */ /* 0x000fea0003c3ffff */
        .type           $_ZN7cutlass13device_kernelIN5flash19enable_sm80_to_sm89INS1_16FlashAttnBwdSm80INS1_25CollectiveMainloopBwdSm80ILi2ELi2EN4cute5tupleIJNS5_1CILi128EEES8_NS7_ILi64EEEEEENS_10bfloat16_tEfNS_4arch4Sm80ELb0ELb1ELb1ELb0ELb1ELb0ELb0ELb0ELi2ELi4ELi4ELi4ELb0EEENS1_24CollectiveEpilogueBwdGQAISA_fSD_Li256ELb0ELb1EEENS1_19SingleTileSchedulerILb0ELb0ELb0ELi128EEEEEEEEEvNT_6ParamsE$_ZN4cute3eso3ESOILb1ELb0EJNS_6LayoutINS_5tupleIJNS3_IJNS3_IJNS_1CILi8EEENS4_ILi1EEEEEES6_EEENS3_IJNS3_IJS6_S6_EEENS4_ILi2EEEEEEEEENS3_IJNS3_IJNS3_IJS6_NS4_ILi0EEEEEESD_EEENS3_IJNS3_IJSD_SD_EEENS4_ILi4096EEEEEEEEEEENS_10ViewEngineINS_8smem_ptrIPN7cutlass10bfloat16_tEEEEEEEC2ERKSK_RKSR_,@function
        .size           $_ZN7cutlass13device_kernelIN5flash19enable_sm80_to_sm89INS1_16FlashAttnBwdSm80INS1_25CollectiveMainloopBwdSm80ILi2ELi2EN4cute5tupleIJNS5_1CILi128EEES8_NS7_ILi64EEEEEENS_10bfloat16_tEfNS_4arch4Sm80ELb0ELb1ELb1ELb0ELb1ELb0ELb0ELb0ELi2ELi4ELi4ELi4ELb0EEENS1_24CollectiveEpilogueBwdGQAISA_fSD_Li256ELb0ELb1EEENS1_19SingleTileSchedulerILb0ELb0ELb0ELi128EEEEEEEEEvNT_6ParamsE$_ZN4cute3eso3ESOILb1ELb0EJNS_6LayoutINS_5tupleIJNS3_IJNS3_IJNS_1CILi8EEENS4_ILi1EEEEEES6_EEENS3_IJNS3_IJS6_S6_EEENS4_ILi2EEEEEEEEENS3_IJNS3_IJNS3_IJS6_NS4_ILi0EEEEEESD_EEENS3_IJNS3_IJSD_SD_EEENS4_ILi4096EEEEEEEEEEENS_10ViewEngineINS_8smem_ptrIPN7cutlass10bfloat16_tEEEEEEEC2ERKSK_RKSR_,($_ZN7cutlass13device_kernelIN5flash19enable_sm80_to_sm89INS1_16FlashAttnBwdSm80INS1_25CollectiveMainloopBwdSm80ILi2ELi2EN4cute5tupleIJNS5_1CILi128EEES8_NS7_ILi64EEEEEENS_10bfloat16_tEfNS_4arch4Sm80ELb0ELb1ELb1ELb0ELb1ELb0ELb0ELb0ELi2ELi4ELi4ELi4ELb0EEENS1_24CollectiveEpilogueBwdGQAISA_fSD_Li256ELb0ELb1EEENS1_19SingleTileSchedulerILb0ELb0ELb0ELi128EEEEEEEEEvNT_6ParamsE$_ZN4cute3eso3ESOILb1ELb0EJNS_6LayoutINS_5tupleIJNS3_IJNS3_IJNS_1CILi8EEENS4_ILi1EEEEEES6_EEENS3_IJNS3_IJS6_S6_EEENS4_ILi2EEEEEEEEENS3_IJNS3_IJNS3_IJS6_NS4_ILi0EEEEEESD_EEENS3_IJNS3_IJSD_SD_EEENS4_ILi64EEEEEEEEEEENS_10ViewEngineIPN7cutlass10bfloat16_tEEEEEC2ERKSK_RKSP_ - $_ZN7cutlass13device_kernelIN5flash19enable_sm80_to_sm89INS1_16FlashAttnBwdSm80INS1_25CollectiveMainloopBwdSm80ILi2ELi2EN4cute5tupleIJNS5_1CILi128EEES8_NS7_ILi64EEEEEENS_10bfloat16_tEfNS_4arch4Sm80ELb0ELb1ELb1ELb0ELb1ELb0ELb0ELb0ELi2ELi4ELi4ELi4ELb0EEENS1_24CollectiveEpilogueBwdGQAISA_fSD_Li256ELb0ELb1EEENS1_19SingleTileSchedulerILb0ELb0ELb0ELi128EEEEEEEEEvNT_6ParamsE$_ZN4cute3eso3ESOILb1ELb0EJNS_6LayoutINS_5tupleIJNS3_IJNS3_IJNS_1CILi8EEENS4_ILi1EEEEEES6_EEENS3_IJNS3_IJS6_S6_EEENS4_ILi2EEEEEEEEENS3_IJNS3_IJNS3_IJS6_NS4_ILi0EEEEEESD_EEENS3_IJNS3_IJSD_SD_EEENS4_ILi4096EEEEEEEEEEENS_10ViewEngineINS_8smem_ptrIPN7cutlass10bfloat16_tEEEEEEEC2ERKSK_RKSR_)
$_ZN7cutlass13device_kernelIN5flash19enable_sm80_to_sm89INS1_16FlashAttnBwdSm80INS1_25CollectiveMainloopBwdSm80ILi2ELi2EN4cute5tupleIJNS5_1CILi128EEES8_NS7_ILi64EEEEEENS_10bfloat16_tEfNS_4arch4Sm80ELb0ELb1ELb1ELb0ELb1ELb0ELb0ELb0ELi2ELi4ELi4ELi4ELb0EEENS1_24CollectiveEpilogueBwdGQAISA_fSD_Li256ELb0ELb1EEENS1_19SingleTileSchedulerILb0ELb0ELb0ELi128EEEEEEEEEvNT_6ParamsE$_ZN4cute3eso3ESOILb1ELb0EJNS_6LayoutINS_5tupleIJNS3_IJNS3_IJNS_1CILi8EEENS4_ILi1EEEEEES6_EEENS3_IJNS3_IJS6_S6_EEENS4_ILi2EEEEEEEEENS3_IJNS3_IJNS3_IJS6_NS4_ILi0EEEEEESD_EEENS3_IJNS3_IJSD_SD_EEENS4_ILi4096EEEEEEEEEEENS_10ViewEngineINS_8smem_ptrIPN7cutlass10bfloat16_tEEEEEEEC2ERKSK_RKSR_:
[----:B------:R-:W-:Y:S01]  /*8b40*/  IADD3 R7, R69, -c[0x0][0x20], RZ ;  /* 0x8000080045077a10 */ /* 0x000fe20007ffe0ff */
[----:B------:R-:W-:Y:S01]  /*8b50*/  IMAD.MOV.U32 R16, RZ, RZ, R6 ;  /* 0x000000ffff107224 */ /* 0x000fe200078e0006 */
[----:B------:R-:W-:Y:S01]  /*8b60*/  MOV R17, R9 ;  /* 0x0000000900117202 */ /* 0x000fe20000000f00 */
[----:B------:R-:W-:-:S04]  /*8b70*/  IMAD.MOV.U32 R9, RZ, RZ, 0x0 ;  /* 0x00000000ff097424 */ /* 0x000fc800078e00ff */
[----:B------:R1:W-:Y:S01]  /*8b80*/  STL.64 [R7], R16 ;  /* 0x0000001007007387 */ /* 0x0003e20000100a00 */
[----:B------:R-:W-:Y:S05]  /*8b90*/  RET.REL.NODEC R8 `(_ZN7cutlass13device_kernelIN5flash19enable_sm80_to_sm89INS1_16FlashAttnBwdSm80INS1_25CollectiveMainloopBwdSm80ILi2ELi2EN4cute5tupleIJNS5_1CILi128EEES8_NS7_ILi64EEEEEENS_10bfloat16_tEfNS_4arch4Sm80ELb0ELb1ELb1ELb0ELb1ELb0ELb0ELb0ELi2ELi4ELi4ELi4ELb0EEENS1_24CollectiveEpilogueBwdGQAISA_fSD_Li256ELb0ELb1EEENS1_19SingleTileSchedulerILb0ELb0ELb0ELi128EEEEEEEEEvNT_6ParamsE) ;  /* 0xffff746008007950 */ /* 0x000fea0003c3ffff */
        .type           $_ZN7cutlass13device_kernelIN5flash19enable_sm80_to_sm89INS1_16FlashAttnBwdSm80INS1_25CollectiveMainloopBwdSm80ILi2ELi2EN4cute5tupleIJNS5_1CILi128EEES8_NS7_ILi64EEEEEENS_10bfloat16_tEfNS_4arch4Sm80ELb0ELb1ELb1ELb0ELb1ELb0ELb0ELb0ELi2ELi4ELi4ELi4ELb0EEENS1_24CollectiveEpilogueBwdGQAISA_fSD_Li256ELb0ELb1EEENS1_19SingleTileSchedulerILb0ELb0ELb0ELi128EEEEEEEEEvNT_6ParamsE$_ZN4cute3eso3ESOILb1ELb0EJNS_6LayoutINS_5tupleIJNS3_IJNS3_IJNS_1CILi8EEENS4_ILi1EEEEEES6_EEENS3_IJNS3_IJS6_S6_EEENS4_ILi2EEEEEEEEENS3_IJNS3_IJNS3_IJS6_NS4_ILi0EEEEEESD_EEENS3_IJNS3_IJSD_SD_EEENS4_ILi64EEEEEEEEEEENS_10ViewEngineIPN7cutlass10bfloat16_tEEEEEC2ERKSK_RKSP_,@function
        .size           $_ZN7cutlass13device_kernelIN5flash19enable_sm80_to_sm89INS1_16FlashAttnBwdSm80INS1_25CollectiveMainloopBwdSm80ILi2ELi2EN4cute5tupleIJNS5_1CILi128EEES8_NS7_ILi64EEEEEENS_10bfloat16_tEfNS_4arch4Sm80ELb0ELb1ELb1ELb0ELb1ELb0ELb0ELb0ELi2ELi4ELi4ELi4ELb0EEENS1_24CollectiveEpilogueBwdGQAISA_fSD_Li256ELb0ELb1EEENS1_19SingleTileSchedulerILb0ELb0ELb0ELi128EEEEEEEEEvNT_6ParamsE$_ZN4cute3eso3ESOILb1ELb0EJNS_6LayoutINS_5tupleIJNS3_IJNS3_IJNS_1CILi8EEENS4_ILi1EEEEEES6_EEENS3_IJNS3_IJS6_S6_EEENS4_ILi2EEEEEEEEENS3_IJNS3_IJNS3_IJS6_NS4_ILi0EEEEEESD_EEENS3_IJNS3_IJSD_SD_EEENS4_ILi64EEEEEEEEEEENS_10ViewEngineIPN7cutlass10bfloat16_tEEEEEC2ERKSK_RKSP_,($_ZN7cutlass13device_kernelIN5flash19enable_sm80_to_sm89INS1_16FlashAttnBwdSm80INS1_25CollectiveMainloopBwdSm80ILi2ELi2EN4cute5tupleIJNS5_1CILi128EEES8_NS7_ILi64EEEEEENS_10bfloat16_tEfNS_4arch4Sm80ELb0ELb1ELb1ELb0ELb1ELb0ELb0ELb0ELi2ELi4ELi4ELi4ELb0EEENS1_24CollectiveEpilogueBwdGQAISA_fSD_Li256ELb0ELb1EEENS1_19SingleTileSchedulerILb0ELb0ELb0ELi128EEEEEEEEEvNT_6ParamsE$_ZN4cute3eso3ESOILb1ELb0EJNS_6LayoutINS_5tupleIJNS3_IJNS3_IJNS_1CILi8EEENS4_ILi1EEEEEES6_EEENS3_IJNS3_IJS6_S6_EEENS4_ILi2EEEEEEEEENS3_IJNS3_IJNS3_IJS6_NS4_ILi0EEEEEESD_EEENS3_IJNS3_IJSD_SD_EEENS4_ILi8192EEEEEEEEEEENS_10ViewEngineINS_8smem_ptrIPN7cutlass10bfloat16_tEEEEEEEC2ERKSK_RKSR_ - $_ZN7cutlass13device_kernelIN5flash19enable_sm80_to_sm89INS1_16FlashAttnBwdSm80INS1_25CollectiveMainloopBwdSm80ILi2ELi2EN4cute5tupleIJNS5_1CILi128EEES8_NS7_ILi64EEEEEENS_10bfloat16_tEfNS_4arch4Sm80ELb0ELb1ELb1ELb0ELb1ELb0ELb0ELb0ELi2ELi4ELi4ELi4ELb0EEENS1_24CollectiveEpilogueBwdGQAISA_fSD_Li256ELb0ELb1EEENS1_19SingleTileSchedulerILb0ELb0ELb0ELi128EEEEEEEEEvNT_6ParamsE$_ZN4cute3eso3ESOILb1ELb0EJNS_6LayoutINS_5tupleIJNS3_IJNS3_IJNS_1CILi8EEENS4_ILi1EEEEEES6_EEENS3_IJNS3_IJS6_S6_EEENS4_ILi2EEEEEEEEENS3_IJNS3_IJNS3_IJS6_NS4_ILi0EEEEEESD_EEENS3_IJNS3_IJSD_SD_EEENS4_ILi64EEEEEEEEEEENS_10ViewEngineIPN7cutlass10bfloat16_tEEEEEC2ERKSK_RKSP_)
$_ZN7cutlass13device_kernelIN5flash19enable_sm80_to_sm89INS1_16FlashAttnBwdSm80INS1_25CollectiveMainloopBwdSm80ILi2ELi2EN4cute5tupleIJNS5_1CILi128EEES8_NS7_ILi64EEEEEENS_10bfloat16_tEfNS_4arch4Sm80ELb0ELb1ELb1ELb0ELb1ELb0ELb0ELb0ELi2ELi4ELi4ELi4ELb0EEENS1_24CollectiveEpilogueBwdGQAISA_fSD_Li256ELb0ELb1EEENS1_19SingleTileSchedulerILb0ELb0ELb0ELi128EEEEEEEEEvNT_6ParamsE$_ZN4cute3eso3ESOILb1ELb0EJNS_6LayoutINS_5tupleIJNS3_IJNS3_IJNS_1CILi8EEENS4_ILi1EEEEEES6_EEENS3_IJNS3_IJS6_S6_EEENS4_ILi2EEEEEEEEENS3_IJNS3_IJNS3_IJS6_NS4_ILi0EEEEEESD_EEENS3_IJNS3_IJSD_SD_EEENS4_ILi64EEEEEEEEEEENS_10ViewEngineIPN7cutlass10bfloat16_tEEEEEC2ERKSK_RKSP_:
[----:B------:R-:W-:Y:S02]  /*8ba0*/  IADD3 R6, R25, -c[0x0][0x20], RZ ;  /* 0x8000080019067a10 */ /* 0x000fe40007ffe0ff */
[----:B------:R-:W-:-:S03]  /*8bb0*/  MOV R9, 0x0 ;  /* 0x0000000000097802 */ /* 0x000fc60000000f00 */
[----:B------:R1:W-:Y:S01]  /*8bc0*/  STL.64 [R6], R2 ;  /* 0x0000000206007387 */ /* 0x0003e20000100a00 */
[----:B------:R-:W-:Y:S05]  /*8bd0*/  RET.REL.NODEC R8 `(_ZN7cutlass13device_kernelIN5flash19enable_sm80_to_sm89INS1_16FlashAttnBwdSm80INS1_25CollectiveMainloopBwdSm80ILi2ELi2EN4cute5tupleIJNS5_1CILi128EEES8_NS7_ILi64EEEEEENS_10bfloat16_tEfNS_4arch4Sm80ELb0ELb1ELb1ELb0ELb1ELb0ELb0ELb0ELi2ELi4ELi4ELi4ELb0EEENS1_24CollectiveEpilogueBwdGQAISA_fSD_Li256ELb0ELb1EEENS1_19SingleTileSchedulerILb0ELb0ELb0ELi128EEEEEEEEEvNT_6ParamsE) ;  /* 0xffff742008007950 */ /* 0x000fea0003c3ffff */
        .type           $_ZN7cutlass13device_kernelIN5flash19enable_sm80_to_sm89INS1_16FlashAttnBwdSm80INS1_25CollectiveMainloopBwdSm80ILi2ELi2EN4cute5tupleIJNS5_1CILi128EEES8_NS7_ILi64EEEEEENS_10bfloat16_tEfNS_4arch4Sm80ELb0ELb1ELb1ELb0ELb1ELb0ELb0ELb0ELi2ELi4ELi4ELi4ELb0EEENS1_24CollectiveEpilogueBwdGQAISA_fSD_Li256ELb0ELb1EEENS1_19SingleTileSchedulerILb0ELb0ELb0ELi128EEEEEEEEEvNT_6ParamsE$_ZN4cute3eso3ESOILb1ELb0EJNS_6LayoutINS_5tupleIJNS3_IJNS3_IJNS_1CILi8EEENS4_ILi1EEEEEES6_EEENS3_IJNS3_IJS6_S6_EEENS4_ILi2EEEEEEEEENS3_IJNS3_IJNS3_IJS6_NS4_ILi0EEEEEESD_EEENS3_IJNS3_IJSD_SD_EEENS4_ILi8192EEEEEEEEEEENS_10ViewEngineINS_8smem_ptrIPN7cutlass10bfloat16_tEEEEEEEC2ERKSK_RKSR_,@function
        .size           $_ZN7cutlass13device_kernelIN5flash19enable_sm80_to_sm89INS1_16FlashAttnBwdSm80INS1_25CollectiveMainloopBwdSm80ILi2ELi2EN4cute5tupleIJNS5_1CILi128EEES8_NS7_ILi64EEEEEENS_10bfloat16_tEfNS_4arch4Sm80ELb0ELb1ELb1ELb0ELb1ELb0ELb0ELb0ELi2ELi4ELi4ELi4ELb0EEENS1_24CollectiveEpilogueBwdGQAISA_fSD_Li256ELb0ELb1EEENS1_19SingleTileSchedulerILb0ELb0ELb0ELi128EEEEEEEEEvNT_6ParamsE$_ZN4cute3eso3ESOILb1ELb0EJNS_6LayoutINS_5tupleIJNS3_IJNS3_IJNS_1CILi8EEENS4_ILi1EEEEEES6_EEENS3_IJNS3_IJS6_S6_EEENS4_ILi2EEEEEEEEENS3_IJNS3_IJNS3_IJS6_NS4_ILi0EEEEEESD_EEENS3_IJNS3_IJSD_SD_EEENS4_ILi8192EEEEEEEEEEENS_10ViewEngineINS_8smem_ptrIPN7cutlass10bfloat16_tEEEEEEEC2ERKSK_RKSR_,($_ZN7cutlass13device_kernelIN5flash19enable_sm80_to_sm89INS1_16FlashAttnBwdSm80INS1_25CollectiveMainloopBwdSm80ILi2ELi2EN4cute5tupleIJNS5_1CILi128EEES8_NS7_ILi64EEEEEENS_10bfloat16_tEfNS_4arch4Sm80ELb0ELb1ELb1ELb0ELb1ELb0ELb0ELb0ELi2ELi4ELi4ELi4ELb0EEENS1_24CollectiveEpilogueBwdGQAISA_fSD_Li256ELb0ELb1EEENS1_19SingleTileSchedulerILb0ELb0ELb0ELi128EEEEEEEEEvNT_6ParamsE$_ZN4cute3eso3ESOILb1ELb0EJNS_6LayoutINS_5tupleIJNS3_IJNS3_IJNS_1CILi8EEENS4_ILi1EEEEEES6_EEENS3_IJNS3_IJS6_S6_EEENS4_ILi2EEEEEEEEENS3_IJNS3_IJNS3_IJS6_NS4_ILi0EEEEEESD_EEENS3_IJNS3_IJSD_SD_EEES5_EEEEEEEENS_10ViewEngineIPN7cutlass10bfloat16_tEEEEEC2ERKSJ_RKSO_ - $_ZN7cutlass13device_kernelIN5flash19enable_sm80_to_sm89INS1_16FlashAttnBwdSm80INS1_25CollectiveMainloopBwdSm80ILi2ELi2EN4cute5tupleIJNS5_1CILi128EEES8_NS7_ILi64EEEEEENS_10bfloat16_tEfNS_4arch4Sm80ELb0ELb1ELb1ELb0ELb1ELb0ELb0ELb0ELi2ELi4ELi4ELi4ELb0EEENS1_24CollectiveEpilogueBwdGQAISA_fSD_Li256ELb0ELb1EEENS1_19SingleTileSchedulerILb0ELb0ELb0ELi128EEEEEEEEEvNT_6ParamsE$_ZN4cute3eso3ESOILb1ELb0EJNS_6LayoutINS_5tupleIJNS3_IJNS3_IJNS_1CILi8EEENS4_ILi1EEEEEES6_EEENS3_IJNS3_IJS6_S6_EEENS4_ILi2EEEEEEEEENS3_IJNS3_IJNS3_IJS6_NS4_ILi0EEEEEESD_EEENS3_IJNS3_IJSD_SD_EEENS4_ILi8192EEEEEEEEEEENS_10ViewEngineINS_8smem_ptrIPN7cutlass10bfloat16_tEEEEEEEC2ERKSK_RKSR_)
$_ZN7cutlass13device_kernelIN5flash19enable_sm80_to_sm89INS1_16FlashAttnBwdSm80INS1_25CollectiveMainloopBwdSm80ILi2ELi2EN4cute5tupleIJNS5_1CILi128EEES8_NS7_ILi64EEEEEENS_10bfloat16_tEfNS_4arch4Sm80ELb0ELb1ELb1ELb0ELb1ELb0ELb0ELb0ELi2ELi4ELi4ELi4ELb0EEENS1_24CollectiveEpilogueBwdGQAISA_fSD_Li256ELb0ELb1EEENS1_19SingleTileSchedulerILb0ELb0ELb0ELi128EEEEEEEEEvNT_6ParamsE$_ZN4cute3eso3ESOILb1ELb0EJNS_6LayoutINS_5tupleIJNS3_IJNS3_IJNS_1CILi8EEENS4_ILi1EEEEEES6_EEENS3_IJNS3_IJS6_S6_EEENS4_ILi2EEEEEEEEENS3_IJNS3_IJNS3_IJS6_NS4_ILi0EEEEEESD_EEENS3_IJNS3_IJSD_SD_EEENS4_ILi8192EEEEEEEEEEENS_10ViewEngineINS_8smem_ptrIPN7cutlass10bfloat16_tEEEEEEEC2ERKSK_RKSR_:
[----:B------:R-:W-:Y:S01]  /*8be0*/  IADD3 R5, R25, -c[0x0][0x20], RZ ;  /* 0x8000080019057a10 */ /* 0x000fe20007ffe0ff */
[----:B------:R-:W-:Y:S01]  /*8bf0*/  IMAD.MOV.U32 R8, RZ, RZ, R4 ;  /* 0x000000ffff087224 */ /* 0x000fe200078e0004 */
[----:B------:R-:W-:Y:S01]  /*8c00*/  MOV R9, R7 ;  /* 0x0000000700097202 */ /* 0x000fe20000000f00 */
[----:B------:R-:W-:-:S04]  /*8c10*/  IMAD.MOV.U32 R7, RZ, RZ, 0x0 ;  /* 0x00000000ff077424 */ /* 0x000fc800078e00ff */
[----:B------:R1:W-:Y:S01]  /*8c20*/  STL.64 [R5], R8 ;  /* 0x0000000805007387 */ /* 0x0003e20000100a00 */
[----:B------:R-:W-:Y:S05]  /*8c30*/  RET.REL.NODEC R6 `(_ZN7cutlass13device_kernelIN5flash19enable_sm80_to_sm89INS1_16FlashAttnBwdSm80INS1_25CollectiveMainloopBwdSm80ILi2ELi2EN4cute5tupleIJNS5_1CILi128EEES8_NS7_ILi64EEEEEENS_10bfloat16_tEfNS_4arch4Sm80ELb0ELb1ELb1ELb0ELb1ELb0ELb0ELb0ELi2ELi4ELi4ELi4ELb0EEENS1_24CollectiveEpilogueBwdGQAISA_fSD_Li256ELb0ELb1EEENS1_19SingleTileSchedulerILb0ELb0ELb0ELi128EEEEEEEEEvNT_6ParamsE) ;  /* 0xffff73c006007950 */ /* 0x000fea0003c3ffff */
        .type           $_ZN7cutlass13device_kernelIN5flash19enable_sm80_to_sm89INS1_16FlashAttnBwdSm80INS1_25CollectiveMainloopBwdSm80ILi2ELi2EN4cute5tupleIJNS5_1CILi128EEES8_NS7_ILi64EEEEEENS_10bfloat16_tEfNS_4arch4Sm80ELb0ELb1ELb1ELb0ELb1ELb0ELb0ELb0ELi2ELi4ELi4ELi4ELb0EEENS1_24CollectiveEpilogueBwdGQAISA_fSD_Li256ELb0ELb1EEENS1_19SingleTileSchedulerILb0ELb0ELb0ELi128EEEEEEEEEvNT_6ParamsE$_ZN4cute3eso3ESOILb1ELb0EJNS_6LayoutINS_5tupleIJNS3_IJNS3_IJNS_1CILi8EEENS4_ILi1EEEEEES6_EEENS3_IJNS3_IJS6_S6_EEENS4_ILi2EEEEEEEEENS3_IJNS3_IJNS3_IJS6_NS4_ILi0EEEEEESD_EEENS3_IJNS3_IJSD_SD_EEES5_EEEEEEEENS_10ViewEngineIPN7cutlass10bfloat16_tEEEEEC2ERKSJ_RKSO_,@function
        .size           $_ZN7cutlass13device_kernelIN5flash19enable_sm80_to_sm89INS1_16FlashAttnBwdSm80INS1_25CollectiveMainloopBwdSm80ILi2ELi2EN4cute5tupleIJNS5_1CILi128EEES8_NS7_ILi64EEEEEENS_10bfloat16_tEfNS_4arch4Sm80ELb0ELb1ELb1ELb0ELb1ELb0ELb0ELb0ELi2ELi4ELi4ELi4ELb0EEENS1_24CollectiveEpilogueBwdGQAISA_fSD_Li256ELb0ELb1EEENS1_19SingleTileSchedulerILb0ELb0ELb0ELi128EEEEEEEEEvNT_6ParamsE$_ZN4cute3eso3ESOILb1ELb0EJNS_6LayoutINS_5tupleIJNS3_IJNS3_IJNS_1CILi8EEENS4_ILi1EEEEEES6_EEENS3_IJNS3_IJS6_S6_EEENS4_ILi2EEEEEEEEENS3_IJNS3_IJNS3_IJS6_NS4_ILi0EEEEEESD_EEENS3_IJNS3_IJSD_SD_EEES5_EEEEEEEENS_10ViewEngineIPN7cutlass10bfloat16_tEEEEEC2ERKSJ_RKSO_,($_ZN7cutlass13device_kernelIN5flash19enable_sm80_to_sm89INS1_16FlashAttnBwdSm80INS1_25CollectiveMainloopBwdSm80ILi2ELi2EN4cute5tupleIJNS5_1CILi128EEES8_NS7_ILi64EEEEEENS_10bfloat16_tEfNS_4arch4Sm80ELb0ELb1ELb1ELb0ELb1ELb0ELb0ELb0ELi2ELi4ELi4ELi4ELb0EEENS1_24CollectiveEpilogueBwdGQAISA_fSD_Li256ELb0ELb1EEENS1_19SingleTileSchedulerILb0ELb0ELb0ELi128EEEEEEEEEvNT_6ParamsE$_ZN4cute3eso3ESOILb1ELb0EJNS_6LayoutINS_5tupleIJNS3_IJNS3_IJNS_1CILi8EEENS4_ILi1EEEEEES6_EEENS3_IJNS3_IJS6_S6_EEENS4_ILi4EEEEEEEEENS3_IJNS3_IJNS3_IJS6_NS4_ILi0EEEEEESD_EEENS3_IJNS3_IJSD_SD_EEENS4_ILi2048EEEEEEEEEEENS_10ViewEngineINS_8smem_ptrIPN7cutlass10bfloat16_tEEEEEEEC2ERKSK_RKSR_ - $_ZN7cutlass13device_kernelIN5flash19enable_sm80_to_sm89INS1_16FlashAttnBwdSm80INS1_25CollectiveMainloopBwdSm80ILi2ELi2EN4cute5tupleIJNS5_1CILi128EEES8_NS7_ILi64EEEEEENS_10bfloat16_tEfNS_4arch4Sm80ELb0ELb1ELb1ELb0ELb1ELb0ELb0ELb0ELi2ELi4ELi4ELi4ELb0EEENS1_24CollectiveEpilogueBwdGQAISA_fSD_Li256ELb0ELb1EEENS1_19SingleTileSchedulerILb0ELb0ELb0ELi128EEEEEEEEEvNT_6ParamsE$_ZN4cute3eso3ESOILb1ELb0EJNS_6LayoutINS_5tupleIJNS3_IJNS3_IJNS_1CILi8EEENS4_ILi1EEEEEES6_EEENS3_IJNS3_IJS6_S6_EEENS4_ILi2EEEEEEEEENS3_IJNS3_IJNS3_IJS6_NS4_ILi0EEEEEESD_EEENS3_IJNS3_IJSD_SD_EEES5_EEEEEEEENS_10ViewEngineIPN7cutlass10bfloat16_tEEEEEC2ERKSJ_RKSO_)
$_ZN7cutlass13device_kernelIN5flash19enable_sm80_to_sm89INS1_16FlashAttnBwdSm80INS1_25CollectiveMainloopBwdSm80ILi2ELi2EN4cute5tupleIJNS5_1CILi128EEES8_NS7_ILi64EEEEEENS_10bfloat16_tEfNS_4arch4Sm80ELb0ELb1ELb1ELb0ELb1ELb0ELb0ELb0ELi2ELi4ELi4ELi4ELb0EEENS1_24CollectiveEpilogueBwdGQAISA_fSD_Li256ELb0ELb1EEENS1_19SingleTileSchedulerILb0ELb0ELb0ELi128EEEEEEEEEvNT_6ParamsE$_ZN4cute3eso3ESOILb1ELb0EJNS_6LayoutINS_5tupleIJNS3_IJNS3_IJNS_1CILi8EEENS4_ILi1EEEEEES6_EEENS3_IJNS3_IJS6_S6_EEENS4_ILi2EEEEEEEEENS3_IJNS3_IJNS3_IJS6_NS4_ILi0EEEEEESD_EEENS3_IJNS3_IJSD_SD_EEES5_EEEEEEEENS_10ViewEngineIPN7cutlass10bfloat16_tEEEEEC2ERKSJ_RKSO_:
[----:B------:R-:W-:Y:S02]  /*8c40*/  IADD3 R8, R69, -c[0x0][0x20], RZ ;  /* 0x8000080045087a10 */ /* 0x000fe40007ffe0ff */
[----:B------:R-:W-:-:S03]  /*8c50*/  MOV R11, 0x0 ;  /* 0x00000000000b7802 */ /* 0x000fc60000000f00 */
[----:B------:R1:W-:Y:S01]  /*8c60*/  STL.64 [R8], R2 ;  /* 0x0000000208007387 */ /* 0x0003e20000100a00 */
[----:B------:R-:W-:Y:S05]  /*8c70*/  RET.REL.NODEC R10 `(_ZN7cutlass13device_kernelIN5flash19enable_sm80_to_sm89INS1_16FlashAttnBwdSm80INS1_25CollectiveMainloopBwdSm80ILi2ELi2EN4cute5tupleIJNS5_1CILi128EEES8_NS7_ILi64EEEEEENS_10bfloat16_tEfNS_4arch4Sm80ELb0ELb1ELb1ELb0ELb1ELb0ELb0ELb0ELi2ELi4ELi4ELi4ELb0EEENS1_24CollectiveEpilogueBwdGQAISA_fSD_Li256ELb0ELb1EEENS1_19SingleTileSchedulerILb0ELb0ELb0ELi128EEEEEEEEEvNT_6ParamsE) ;  /* 0xffff73800a007950 */ /* 0x000fea0003c3ffff */
        .type           $_ZN7cutlass13device_kernelIN5flash19enable_sm80_to_sm89INS1_16FlashAttnBwdSm80INS1_25CollectiveMainloopBwdSm80ILi2ELi2EN4cute5tupleIJNS5_1CILi128EEES8_NS7_ILi64EEEEEENS_10bfloat16_tEfNS_4arch4Sm80ELb0ELb1ELb1ELb0ELb1ELb0ELb0ELb0ELi2ELi4ELi4ELi4ELb0EEENS1_24CollectiveEpilogueBwdGQAISA_fSD_Li256ELb0ELb1EEENS1_19SingleTileSchedulerILb0ELb0ELb0ELi128EEEEEEEEEvNT_6ParamsE$_ZN4cute3eso3ESOILb1ELb0EJNS_6LayoutINS_5tupleIJNS3_IJNS3_IJNS_1CILi8EEENS4_ILi1EEEEEES6_EEENS3_IJNS3_IJS6_S6_EEENS4_ILi4EEEEEEEEENS3_IJNS3_IJNS3_IJS6_NS4_ILi0EEEEEESD_EEENS3_IJNS3_IJSD_SD_EEENS4_ILi2048EEEEEEEEEEENS_10ViewEngineINS_8smem_ptrIPN7cutlass10bfloat16_tEEEEEEEC2ERKSK_RKSR_,@function
        .size           $_ZN7cutlass13device_kernelIN5flash19enable_sm80_to_sm89INS1_16FlashAttnBwdSm80INS1_25CollectiveMainloopBwdSm80ILi2ELi2EN4cute5tupleIJNS5_1CILi128EEES8_NS7_ILi64EEEEEENS_10bfloat16_tEfNS_4arch4Sm80ELb0ELb1ELb1ELb0ELb1ELb0ELb0ELb0ELi2ELi4ELi4ELi4ELb0EEENS1_24CollectiveEpilogueBwdGQAISA_fSD_Li256ELb0ELb1EEENS1_19SingleTileSchedulerILb0ELb0ELb0ELi128EEEEEEEEEvNT_6ParamsE$_ZN4cute3eso3ESOILb1ELb0EJNS_6LayoutINS_5tupleIJNS3_IJNS3_IJNS_1CILi8EEENS4_ILi1EEEEEES6_EEENS3_IJNS3_IJS6_S6_EEENS4_ILi4EEEEEEEEENS3_IJNS3_IJNS3_IJS6_NS4_ILi0EEEEEESD_EEENS3_IJNS3_IJSD_SD_EEENS4_ILi2048EEEEEEEEEEENS_10ViewEngineINS_8smem_ptrIPN7cutlass10bfloat16_tEEEEEEEC2ERKSK_RKSR_,($_ZN7cutlass13device_kernelIN5flash19enable_sm80_to_sm89INS1_16FlashAttnBwdSm80INS1_25CollectiveMainloopBwdSm80ILi2ELi2EN4cute5tupleIJNS5_1CILi128EEES8_NS7_ILi64EEEEEENS_10bfloat16_tEfNS_4arch4Sm80ELb0ELb1ELb1ELb0ELb1ELb0ELb0ELb0ELi2ELi4ELi4ELi4ELb0EEENS1_24CollectiveEpilogueBwdGQAISA_fSD_Li256ELb0ELb1EEENS1_19SingleTileSchedulerILb0ELb0ELb0ELi128EEEEEEEEEvNT_6ParamsE$_ZN4cute3eso3ESOILb1ELb0EJNS_6LayoutINS_5tupleIJNS3_IJNS3_IJNS_1CILi8EEENS4_ILi1EEEEEES6_EEENS3_IJNS3_IJS6_S6_EEENS4_ILi4EEEEEEEEENS3_IJNS3_IJNS3_IJS6_NS4_ILi0EEEEEESD_EEENS3_IJNS3_IJSD_SD_EEES5_EEEEEEEENS_10ViewEngineIPN7cutlass10bfloat16_tEEEEEC2ERKSJ_RKSO_ - $_ZN7cutlass13device_kernelIN5flash19enable_sm80_to_sm89INS1_16FlashAttnBwdSm80INS1_25CollectiveMainloopBwdSm80ILi2ELi2EN4cute5tupleIJNS5_1CILi128EEES8_NS7_ILi64EEEEEENS_10bfloat16_tEfNS_4arch4Sm80ELb0ELb1ELb1ELb0ELb1ELb0ELb0ELb0ELi2ELi4ELi4ELi4ELb0EEENS1_24CollectiveEpilogueBwdGQAISA_fSD_Li256ELb0ELb1EEENS1_19SingleTileSchedulerILb0ELb0ELb0ELi128EEEEEEEEEvNT_6ParamsE$_ZN4cute3eso3ESOILb1ELb0EJNS_6LayoutINS_5tupleIJNS3_IJNS3_IJNS_1CILi8EEENS4_ILi1EEEEEES6_EEENS3_IJNS3_IJS6_S6_EEENS4_ILi4EEEEEEEEENS3_IJNS3_IJNS3_IJS6_NS4_ILi0EEEEEESD_EEENS3_IJNS3_IJSD_SD_EEENS4_ILi2048EEEEEEEEEEENS_10ViewEngineINS_8smem_ptrIPN7cutlass10bfloat16_tEEEEEEEC2ERKSK_RKSR_)
$_ZN7cutlass13device_kernelIN5flash19enable_sm80_to_sm89INS1_16FlashAttnBwdSm80INS1_25CollectiveMainloopBwdSm80ILi2ELi2EN4cute5tupleIJNS5_1CILi128EEES8_NS7_ILi64EEEEEENS_10bfloat16_tEfNS_4arch4Sm80ELb0ELb1ELb1ELb0ELb1ELb0ELb0ELb0ELi2ELi4ELi4ELi4ELb0EEENS1_24CollectiveEpilogueBwdGQAISA_fSD_Li256ELb0ELb1EEENS1_19SingleTileSchedulerILb0ELb0ELb0ELi128EEEEEEEEEvNT_6ParamsE$_ZN4cute3eso3ESOILb1ELb0EJNS_6LayoutINS_5tupleIJNS3_IJNS3_IJNS_1CILi8EEENS4_ILi1EEEEEES6_EEENS3_IJNS3_IJS6_S6_EEENS4_ILi4EEEEEEEEENS3_IJNS3_IJNS3_IJS6_NS4_ILi0EEEEEESD_EEENS3_IJNS3_IJSD_SD_EEENS4_ILi2048EEEEEEEEEEENS_10ViewEngineINS_8smem_ptrIPN7cutlass10bfloat16_tEEEEEEEC2ERKSK_RKSR_:
[----:B------:R-:W-:Y:S02]  /*8c80*/  IADD3 R2, R25, -c[0x0][0x20], RZ ;  /* 0x8000080019027a10 */ /* 0x000fe40007ffe0ff */
[----:B------:R-:W-:-:S03]  /*8c90*/  MOV R9, 0x0 ;  /* 0x0000000000097802 */ /* 0x000fc60000000f00 */
[----:B------:R1:W-:Y:S01]  /*8ca0*/  STL.64 [R2], R6 ;  /* 0x0000000602007387 */ /* 0x0003e20000100a00 */
[----:B------:R-:W-:Y:S05]  /*8cb0*/  RET.REL.NODEC R8 `(_ZN7cutlass13device_kernelIN5flash19enable_sm80_to_sm89INS1_16FlashAttnBwdSm80INS1_25CollectiveMainloopBwdSm80ILi2ELi2EN4cute5tupleIJNS5_1CILi128EEES8_NS7_ILi64EEEEEENS_10bfloat16_tEfNS_4arch4Sm80ELb0ELb1ELb1ELb0ELb1ELb0ELb0ELb0ELi2ELi4ELi4ELi4ELb0EEENS1_24CollectiveEpilogueBwdGQAISA_fSD_Li256ELb0ELb1EEENS1_19SingleTileSchedulerILb0ELb0ELb0ELi128EEEEEEEEEvNT_6ParamsE) ;  /* 0xffff734008007950 */ /* 0x000fea0003c3ffff */
        .type           $_ZN7cutlass13device_kernelIN5flash19enable_sm80_to_sm89INS1_16FlashAttnBwdSm80INS1_25CollectiveMainloopBwdSm80ILi2ELi2EN4cute5tupleIJNS5_1CILi128EEES8_NS7_ILi64EEEEEENS_10bfloat16_tEfNS_4arch4Sm80ELb0ELb1ELb1ELb0ELb1ELb0ELb0ELb0ELi2ELi4ELi4ELi4ELb0EEENS1_24CollectiveEpilogueBwdGQAISA_fSD_Li256ELb0ELb1EEENS1_19SingleTileSchedulerILb0ELb0ELb0ELi128EEEEEEEEEvNT_6ParamsE$_ZN4cute3eso3ESOILb1ELb0EJNS_6LayoutINS_5tupleIJNS3_IJNS3_IJNS_1CILi8EEENS4_ILi1EEEEEES6_EEENS3_IJNS3_IJS6_S6_EEENS4_ILi4EEEEEEEEENS3_IJNS3_IJNS3_IJS6_NS4_ILi0EEEEEESD_EEENS3_IJNS3_IJSD_SD_EEES5_EEEEEEEENS_10ViewEngineIPN7cutlass10bfloat16_tEEEEEC2ERKSJ_RKSO_,@function
        .size           $_ZN7cutlass13device_kernelIN5flash19enable_sm80_to_sm89INS1_16FlashAttnBwdSm80INS1_25CollectiveMainloopBwdSm80ILi2ELi2EN4cute5tupleIJNS5_1CILi128EEES8_NS7_ILi64EEEEEENS_10bfloat16_tEfNS_4arch4Sm80ELb0ELb1ELb1ELb0ELb1ELb0ELb0ELb0ELi2ELi4ELi4ELi4ELb0EEENS1_24CollectiveEpilogueBwdGQAISA_fSD_Li256ELb0ELb1EEENS1_19SingleTileSchedulerILb0ELb0ELb0ELi128EEEEEEEEEvNT_6ParamsE$_ZN4cute3eso3ESOILb1ELb0EJNS_6LayoutINS_5tupleIJNS3_IJNS3_IJNS_1CILi8EEENS4_ILi1EEEEEES6_EEENS3_IJNS3_IJS6_S6_EEENS4_ILi4EEEEEEEEENS3_IJNS3_IJNS3_IJS6_NS4_ILi0EEEEEESD_EEENS3_IJNS3_IJSD_SD_EEES5_EEEEEEEENS_10ViewEngineIPN7cutlass10bfloat16_tEEEEEC2ERKSJ_RKSO_,($_ZN7cutlass13device_kernelIN5flash19enable_sm80_to_sm89INS1_16FlashAttnBwdSm80INS1_25CollectiveMainloopBwdSm80ILi2ELi2EN4cute5tupleIJNS5_1CILi128EEES8_NS7_ILi64EEEEEENS_10bfloat16_tEfNS_4arch4Sm80ELb0ELb1ELb1ELb0ELb1ELb0ELb0ELb0ELi2ELi4ELi4ELi4ELb0EEENS1_24CollectiveEpilogueBwdGQAISA_fSD_Li256ELb0ELb1EEENS1_19SingleTileSchedulerILb0ELb0ELb0ELi128EEEEEEEEEvNT_6ParamsE$_ZN4cute3eso3ESOILb1ELb0EJNS_6LayoutINS_5tupleIJNS3_IJNS_1CILi1EEENS3_IJNS4_ILi2EEES6_EEEEEES6_NS4_ILi4EEEEEENS3_IJNS3_IJNS4_ILi0EEENS3_IJS5_S9_EEEEEES6_NS4_ILi8EEEEEEEENS_10ViewEngineIPjEEEEC2ERKSG_RKSJ_ - $_ZN7cutlass13device_kernelIN5flash19enable_sm80_to_sm89INS1_16FlashAttnBwdSm80INS1_25CollectiveMainloopBwdSm80ILi2ELi2EN4cute5tupleIJNS5_1CILi128EEES8_NS7_ILi64EEEEEENS_10bfloat16_tEfNS_4arch4Sm80ELb0ELb1ELb1ELb0ELb1ELb0ELb0ELb0ELi2ELi4ELi4ELi4ELb0EEENS1_24CollectiveEpilogueBwdGQAISA_fSD_Li256ELb0ELb1EEENS1_19SingleTileSchedulerILb0ELb0ELb0ELi128EEEEEEEEEvNT_6ParamsE$_ZN4cute3eso3ESOILb1ELb0EJNS_6LayoutINS_5tupleIJNS3_IJNS3_IJNS_1CILi8EEENS4_ILi1EEEEEES6_EEENS3_IJNS3_IJS6_S6_EEENS4_ILi4EEEEEEEEENS3_IJNS3_IJNS3_IJS6_NS4_ILi0EEEEEESD_EEENS3_IJNS3_IJSD_SD_EEES5_EEEEEEEENS_10ViewEngineIPN7cutlass10bfloat16_tEEEEEC2ERKSJ_RKSO_)
$_ZN7cutlass13device_kernelIN5flash19enable_sm80_to_sm89INS1_16FlashAttnBwdSm80INS1_25CollectiveMainloopBwdSm80ILi2ELi2EN4cute5tupleIJNS5_1CILi128EEES8_NS7_ILi64EEEEEENS_10bfloat16_tEfNS_4arch4Sm80ELb0ELb1ELb1ELb0ELb1ELb0ELb0ELb0ELi2ELi4ELi4ELi4ELb0EEENS1_24CollectiveEpilogueBwdGQAISA_fSD_Li256ELb0ELb1EEENS1_19SingleTileSchedulerILb0ELb0ELb0ELi128EEEEEEEEEvNT_6ParamsE$_ZN4cute3eso3ESOILb1ELb0EJNS_6LayoutINS_5tupleIJNS3_IJNS3_IJNS_1CILi8EEENS4_ILi1EEEEEES6_EEENS3_IJNS3_IJS6_S6_EEENS4_ILi4EEEEEEEEENS3_IJNS3_IJNS3_IJS6_NS4_ILi0EEEEEESD_EEENS3_IJNS3_IJSD_SD_EEES5_EEEEEEEENS_10ViewEngineIPN7cutlass10bfloat16_tEEEEEC2ERKSJ_RKSO_:
[----:B------:R-:W-:Y:S02]  /*8cc0*/  IADD3 R4, R25, -c[0x0][0x20], RZ ;  /* 0x8000080019047a10 */ /* 0x000fe40007ffe0ff */
[----:B------:R-:W-:-:S03]  /*8cd0*/  MOV R9, 0x0 ;  /* 0x0000000000097802 */ /* 0x000fc60000000f00 */
[----:B------:R1:W-:Y:S01]  /*8ce0*/  STL.64 [R4], R2 ;  /* 0x0000000204007387 */ /* 0x0003e20000100a00 */
[----:B------:R-:W-:Y:S05]  /*8cf0*/  RET.REL.NODEC R8 `(_ZN7cutlass13device_kernelIN5flash19enable_sm80_to_sm89INS1_16FlashAttnBwdSm80INS1_25CollectiveMainloopBwdSm80ILi2ELi2EN4cute5tupleIJNS5_1CILi128EEES8_NS7_ILi64EEEEEENS_10bfloat16_tEfNS_4arch4Sm80ELb0ELb1ELb1ELb0ELb1ELb0ELb0ELb0ELi2ELi4ELi4ELi4ELb0EEENS1_24CollectiveEpilogueBwdGQAISA_fSD_Li256ELb0ELb1EEENS1_19SingleTileSchedulerILb0ELb0ELb0ELi128EEEEEEEEEvNT_6ParamsE) ;  /* 0xffff730008007950 */ /* 0x000fea0003c3ffff */
        .type           $_ZN7cutlass13device_kernelIN5flash19enable_sm80_to_sm89INS1_16FlashAttnBwdSm80INS1_25CollectiveMainloopBwdSm80ILi2ELi2EN4cute5tupleIJNS5_1CILi128EEES8_NS7_ILi64EEEEEENS_10bfloat16_tEfNS_4arch4Sm80ELb0ELb1ELb1ELb0ELb1ELb0ELb0ELb0ELi2ELi4ELi4ELi4ELb0EEENS1_24CollectiveEpilogueBwdGQAISA_fSD_Li256ELb0ELb1EEENS1_19SingleTileSchedulerILb0ELb0ELb0ELi128EEEEEEEEEvNT_6ParamsE$_ZN4cute3eso3ESOILb1ELb0EJNS_6LayoutINS_5tupleIJNS3_IJNS_1CILi1EEENS3_IJNS4_ILi2EEES6_EEEEEES6_NS4_ILi4EEEEEENS3_IJNS3_IJNS4_ILi0EEENS3_IJS5_S9_EEEEEES6_NS4_ILi8EEEEEEEENS_10ViewEngineIPjEEEEC2ERKSG_RKSJ_,@function
        .size           $_ZN7cutlass13device_kernelIN5flash19enable_sm80_to_sm89INS1_16FlashAttnBwdSm80INS1_25CollectiveMainloopBwdSm80ILi2ELi2EN4cute5tupleIJNS5_1CILi128EEES8_NS7_ILi64EEEEEENS_10bfloat16_tEfNS_4arch4Sm80ELb0ELb1ELb1ELb0ELb1ELb0ELb0ELb0ELi2ELi4ELi4ELi4ELb0EEENS1_24CollectiveEpilogueBwdGQAISA_fSD_Li256ELb0ELb1EEENS1_19SingleTileSchedulerILb0ELb0ELb0ELi128EEEEEEEEEvNT_6ParamsE$_ZN4cute3eso3ESOILb1ELb0EJNS_6LayoutINS_5tupleIJNS3_IJNS_1CILi1EEENS3_IJNS4_ILi2EEES6_EEEEEES6_NS4_ILi4EEEEEENS3_IJNS3_IJNS4_ILi0EEENS3_IJS5_S9_EEEEEES6_NS4_ILi8EEEEEEEENS_10ViewEngineIPjEEEEC2ERKSG_RKSJ_,($_ZN7cutlass13device_kernelIN5flash19enable_sm80_to_sm89INS1_16FlashAttnBwdSm80INS1_25CollectiveMainloopBwdSm80ILi2ELi2EN4cute5tupleIJNS5_1CILi128EEES8_NS7_ILi64EEEEEENS_10bfloat16_tEfNS_4arch4Sm80ELb0ELb1ELb1ELb0ELb1ELb0ELb0ELb0ELi2ELi4ELi4ELi4ELb0EEENS1_24CollectiveEpilogueBwdGQAISA_fSD_Li256ELb0ELb1EEENS1_19SingleTileSchedulerILb0ELb0ELb0ELi128EEEEEEEEEvNT_6ParamsE$_ZN4cute3eso3ESOILb1ELb0EJNS_6LayoutINS_5tupleIJNS3_IJNS_1CILi1EEENS3_IJNS4_ILi4EEENS4_ILi2EEEEEEEEES7_S6_EEENS3_IJNS3_IJNS4_ILi0EEENS3_IJS5_NS4_ILi8EEEEEEEEES6_NS4_ILi16EEEEEEEENS_10ViewEngineIPN7cutlass10bfloat16_tEEEEEC2ERKSH_RKSM_ - $_ZN7cutlass13device_kernelIN5flash19enable_sm80_to_sm89INS1_16FlashAttnBwdSm80INS1_25CollectiveMainloopBwdSm80ILi2ELi2EN4cute5tupleIJNS5_1CILi128EEES8_NS7_ILi64EEEEEENS_10bfloat16_tEfNS_4arch4Sm80ELb0ELb1ELb1ELb0ELb1ELb0ELb0ELb0ELi2ELi4ELi4ELi4ELb0EEENS1_24CollectiveEpilogueBwdGQAISA_fSD_Li256ELb0ELb1EEENS1_19SingleTileSchedulerILb0ELb0ELb0ELi128EEEEEEEEEvNT_6ParamsE$_ZN4cute3eso3ESOILb1ELb0EJNS_6LayoutINS_5tupleIJNS3_IJNS_1CILi1EEENS3_IJNS4_ILi2EEES6_EEEEEES6_NS4_ILi4EEEEEENS3_IJNS3_IJNS4_ILi0EEENS3_IJS5_S9_EEEEEES6_NS4_ILi8EEEEEEEENS_10ViewEngineIPjEEEEC2ERKSG_RKSJ_)
$_ZN7cutlass13device_kernelIN5flash19enable_sm80_to_sm89INS1_16FlashAttnBwdSm80INS1_25CollectiveMainloopBwdSm80ILi2ELi2EN4cute5tupleIJNS5_1CILi128EEES8_NS7_ILi64EEEEEENS_10bfloat16_tEfNS_4arch4Sm80ELb0ELb1ELb1ELb0ELb1ELb0ELb0ELb0ELi2ELi4ELi4ELi4ELb0EEENS1_24CollectiveEpilogueBwdGQAISA_fSD_Li256ELb0ELb1EEENS1_19SingleTileSchedulerILb0ELb0ELb0ELi128EEEEEEEEEvNT_6ParamsE$_ZN4cute3eso3ESOILb1ELb0EJNS_6LayoutINS_5tupleIJNS3_IJNS_1CILi1EEENS3_IJNS4_ILi2EEES6_EEEEEES6_NS4_ILi4EEEEEENS3_IJNS3_IJNS4_ILi0EEENS3_IJS5_S9_EEEEEES6_NS4_ILi8EEEEEEEENS_10ViewEngineIPjEEEEC2ERKSG_RKSJ_:
[----:B------:R-:W-:Y:S02]  /*8d00*/  IADD3 R4, R58, -c[0x0][0x20], RZ ;  /* 0x800008003a047a10 */ /* 0x000fe40007ffe0ff */
[----:B------:R-:W-:-:S03]  /*8d10*/  MOV R7, 0x0 ;  /* 0x0000000000077802 */ /* 0x000fc60000000f00 */
[----:B------:R1:W-:Y:S01]  /*8d20*/  STL.64 [R4], R2 ;  /* 0x0000000204007387 */ /* 0x0003e20000100a00 */
[----:B------:R-:W-:Y:S05]  /*8d30*/  RET.REL.NODEC R6 `(_ZN7cutlass13device_kernelIN5flash19enable_sm80_to_sm89INS1_16FlashAttnBwdSm80INS1_25CollectiveMainloopBwdSm80ILi2ELi2EN4cute5tupleIJNS5_1CILi128EEES8_NS7_ILi64EEEEEENS_10bfloat16_tEfNS_4arch4Sm80ELb0ELb1ELb1ELb0ELb1ELb0ELb0ELb0ELi2ELi4ELi4ELi4ELb0EEENS1_24CollectiveEpilogueBwdGQAISA_fSD_Li256ELb0ELb1EEENS1_19SingleTileSchedulerILb0ELb0ELb0ELi128EEEEEEEEEvNT_6ParamsE) ;  /* 0xffff72c006007950 */ /* 0x000fea0003c3ffff */
        .type           $_ZN7cutlass13device_kernelIN5flash19enable_sm80_to_sm89INS1_16FlashAttnBwdSm80INS1_25CollectiveMainloopBwdSm80ILi2ELi2EN4cute5tupleIJNS5_1CILi128EEES8_NS7_ILi64EEEEEENS_10bfloat16_tEfNS_4arch4Sm80ELb0ELb1ELb1ELb0ELb1ELb0ELb0ELb0ELi2ELi4ELi4ELi4ELb0EEENS1_24CollectiveEpilogueBwdGQAISA_fSD_Li256ELb0ELb1EEENS1_19SingleTileSchedulerILb0ELb0ELb0ELi128EEEEEEEEEvNT_6ParamsE$_ZN4cute3eso3ESOILb1ELb0EJNS_6LayoutINS_5tupleIJNS3_IJNS_1CILi1EEENS3_IJNS4_ILi4EEENS4_ILi2EEEEEEEEES7_S6_EEENS3_IJNS3_IJNS4_ILi0EEENS3_IJS5_NS4_ILi8EEEEEEEEES6_NS4_ILi16EEEEEEEENS_10ViewEngineIPN7cutlass10bfloat16_tEEEEEC2ERKSH_RKSM_,@function
        .size           $_ZN7cutlass13device_kernelIN5flash19enable_sm80_to_sm89INS1_16FlashAttnBwdSm80INS1_25CollectiveMainloopBwdSm80ILi2ELi2EN4cute5tupleIJNS5_1CILi128EEES8_NS7_ILi64EEEEEENS_10bfloat16_tEfNS_4arch4Sm80ELb0ELb1ELb1ELb0ELb1ELb0ELb0ELb0ELi2ELi4ELi4ELi4ELb0EEENS1_24CollectiveEpilogueBwdGQAISA_fSD_Li256ELb0ELb1EEENS1_19SingleTileSchedulerILb0ELb0ELb0ELi128EEEEEEEEEvNT_6ParamsE$_ZN4cute3eso3ESOILb1ELb0EJNS_6LayoutINS_5tupleIJNS3_IJNS_1CILi1EEENS3_IJNS4_ILi4EEENS4_ILi2EEEEEEEEES7_S6_EEENS3_IJNS3_IJNS4_ILi0EEENS3_IJS5_NS4_ILi8EEEEEEEEES6_NS4_ILi16EEEEEEEENS_10ViewEngineIPN7cutlass10bfloat16_tEEEEEC2ERKSH_RKSM_,($_ZN7cutlass13device_kernelIN5flash19enable_sm80_to_sm89INS1_16FlashAttnBwdSm80INS1_25CollectiveMainloopBwdSm80ILi2ELi2EN4cute5tupleIJNS5_1CILi128EEES8_NS7_ILi64EEEEEENS_10bfloat16_tEfNS_4arch4Sm80ELb0ELb1ELb1ELb0ELb1ELb0ELb0ELb0ELi2ELi4ELi4ELi4ELb0EEENS1_24CollectiveEpilogueBwdGQAISA_fSD_Li256ELb0ELb1EEENS1_19SingleTileSchedulerILb0ELb0ELb0ELi128EEEEEEEEEvNT_6ParamsE$_ZN4cute3eso3ESOILb1ELb0EJNS_6LayoutINS_5tupleIJNS3_IJNS_1CILi1EEENS4_ILi2EEEEEEEEENS3_IJNS3_IJS5_S5_EEEEEEEENS_10ViewEngineIPjEEEEC2ERKSB_RKSE_ - $_ZN7cutlass13device_kernelIN5flash19enable_sm80_to_sm89INS1_16FlashAttnBwdSm80INS1_25CollectiveMainloopBwdSm80ILi2ELi2EN4cute5tupleIJNS5_1CILi128EEES8_NS7_ILi64EEEEEENS_10bfloat16_tEfNS_4arch4Sm80ELb0ELb1ELb1ELb0ELb1ELb0ELb0ELb0ELi2ELi4ELi4ELi4ELb0EEENS1_24CollectiveEpilogueBwdGQAISA_fSD_Li256ELb0ELb1EEENS1_19SingleTileSchedulerILb0ELb0ELb0ELi128EEEEEEEEEvNT_6ParamsE$_ZN4cute3eso3ESOILb1ELb0EJNS_6LayoutINS_5tupleIJNS3_IJNS_1CILi1EEENS3_IJNS4_ILi4EEENS4_ILi2EEEEEEEEES7_S6_EEENS3_IJNS3_IJNS4_ILi0EEENS3_IJS5_NS4_ILi8EEEEEEEEES6_NS4_ILi16EEEEEEEENS_10ViewEngineIPN7cutlass10bfloat16_tEEEEEC2ERKSH_RKSM_)
$_ZN7cutlass13device_kernelIN5flash19enable_sm80_to_sm89INS1_16FlashAttnBwdSm80INS1_25CollectiveMainloopBwdSm80ILi2ELi2EN4cute5tupleIJNS5_1CILi128EEES8_NS7_ILi64EEEEEENS_10bfloat16_tEfNS_4arch4Sm80ELb0ELb1ELb1ELb0ELb1ELb0ELb0ELb0ELi2ELi4ELi4ELi4ELb0EEENS1_24CollectiveEpilogueBwdGQAISA_fSD_Li256ELb0ELb1EEENS1_19SingleTileSchedulerILb0ELb0ELb0ELi128EEEEEEEEEvNT_6ParamsE$_ZN4cute3eso3ESOILb1ELb0EJNS_6LayoutINS_5tupleIJNS3_IJNS_1CILi1EEENS3_IJNS4_ILi4EEENS4_ILi2EEEEEEEEES7_S6_EEENS3_IJNS3_IJNS4_ILi0EEENS3_IJS5_NS4_ILi8EEEEEEEEES6_NS4_ILi16EEEEEEEENS_10ViewEngineIPN7cutlass10bfloat16_tEEEEEC2ERKSH_RKSM_:
[----:B------:R-:W-:Y:S01]  /*8d40*/  IADD3 R3, R58, -c[0x0][0x20], RZ ;  /* 0x800008003a037a10 */ /* 0x000fe20007ffe0ff */
[----:B------:R-:W-:Y:S01]  /*8d50*/  IMAD.MOV.U32 R50, RZ, RZ, R2 ;  /* 0x000000ffff327224 */ /* 0x000fe200078e0002 */
[----:B------:R-:W-:-:S04]  /*8d60*/  MOV R5, 0x0 ;  /* 0x0000000000057802 */ /* 0x000fc80000000f00 */
[----:B------:R1:W-:Y:S01]  /*8d70*/  STL.64 [R3], R50 ;  /* 0x0000003203007387 */ /* 0x0003e20000100a00 */
[----:B------:R-:W-:Y:S05]  /*8d80*/  RET.REL.NODEC R4 `(_ZN7cutlass13device_kernelIN5flash19enable_sm80_to_sm89INS1_16FlashAttnBwdSm80INS1_25CollectiveMainloopBwdSm80ILi2ELi2EN4cute5tupleIJNS5_1CILi128EEES8_NS7_ILi64EEEEEENS_10bfloat16_tEfNS_4arch4Sm80ELb0ELb1ELb1ELb0ELb1ELb0ELb0ELb0ELi2ELi4ELi4ELi4ELb0EEENS1_24CollectiveEpilogueBwdGQAISA_fSD_Li256ELb0ELb1EEENS1_19SingleTileSchedulerILb0ELb0ELb0ELi128EEEEEEEEEvNT_6ParamsE) ;  /* 0xffff727004007950 */ /* 0x000fea0003c3ffff */
        .type           $_ZN7cutlass13device_kernelIN5flash19enable_sm80_to_sm89INS1_16FlashAttnBwdSm80INS1_25CollectiveMainloopBwdSm80ILi2ELi2EN4cute5tupleIJNS5_1CILi128EEES8_NS7_ILi64EEEEEENS_10bfloat16_tEfNS_4arch4Sm80ELb0ELb1ELb1ELb0ELb1ELb0ELb0ELb0ELi2ELi4ELi4ELi4ELb0EEENS1_24CollectiveEpilogueBwdGQAISA_fSD_Li256ELb0ELb1EEENS1_19SingleTileSchedulerILb0ELb0ELb0ELi128EEEEEEEEEvNT_6ParamsE$_ZN4cute3eso3ESOILb1ELb0EJNS_6LayoutINS_5tupleIJNS3_IJNS_1CILi1EEENS4_ILi2EEEEEEEEENS3_IJNS3_IJS5_S5_EEEEEEEENS_10ViewEngineIPjEEEEC2ERKSB_RKSE_,@function
        .size           $_ZN7cutlass13device_kernelIN5flash19enable_sm80_to_sm89INS1_16FlashAttnBwdSm80INS1_25CollectiveMainloopBwdSm80ILi2ELi2EN4cute5tupleIJNS5_1CILi128EEES8_NS7_ILi64EEEEEENS_10bfloat16_tEfNS_4arch4Sm80ELb0ELb1ELb1ELb0ELb1ELb0ELb0ELb0ELi2ELi4ELi4ELi4ELb0EEENS1_24CollectiveEpilogueBwdGQAISA_fSD_Li256ELb0ELb1EEENS1_19SingleTileSchedulerILb0ELb0ELb0ELi128EEEEEEEEEvNT_6ParamsE$_ZN4cute3eso3ESOILb1ELb0EJNS_6LayoutINS_5tupleIJNS3_IJNS_1CILi1EEENS4_ILi2EEEEEEEEENS3_IJNS3_IJS5_S5_EEEEEEEENS_10ViewEngineIPjEEEEC2ERKSB_RKSE_,($_ZN7cutlass13device_kernelIN5flash19enable_sm80_to_sm89INS1_16FlashAttnBwdSm80INS1_25CollectiveMainloopBwdSm80ILi2ELi2EN4cute5tupleIJNS5_1CILi128EEES8_NS7_ILi64EEEEEENS_10bfloat16_tEfNS_4arch4Sm80ELb0ELb1ELb1ELb0ELb1ELb0ELb0ELb0ELi2ELi4ELi4ELi4ELb0EEENS1_24CollectiveEpilogueBwdGQAISA_fSD_Li256ELb0ELb1EEENS1_19SingleTileSchedulerILb0ELb0ELb0ELi128EEEEEEEEEvNT_6ParamsE$_ZN4cute3eso3ESOILb1ELb0EJNS_6LayoutINS_5tupleIJNS3_IJNS_1CILi1EEENS4_ILi2EEEEEES6_NS4_ILi8EEEEEENS3_IJNS3_IJS5_S5_EEES6_NS4_ILi4EEEEEEEENS_10ViewEngineIPKN7cutlass5ArrayIfLi2ELb1EEEEEEEC2ERKSD_RKSK_ - $_ZN7cutlass13device_kernelIN5flash19enable_sm80_to_sm89INS1_16FlashAttnBwdSm80INS1_25CollectiveMainloopBwdSm80ILi2ELi2EN4cute5tupleIJNS5_1CILi128EEES8_NS7_ILi64EEEEEENS_10bfloat16_tEfNS_4arch4Sm80ELb0ELb1ELb1ELb0ELb1ELb0ELb0ELb0ELi2ELi4ELi4ELi4ELb0EEENS1_24CollectiveEpilogueBwdGQAISA_fSD_Li256ELb0ELb1EEENS1_19SingleTileSchedulerILb0ELb0ELb0ELi128EEEEEEEEEvNT_6ParamsE$_ZN4cute3eso3ESOILb1ELb0EJNS_6LayoutINS_5tupleIJNS3_IJNS_1CILi1EEENS4_ILi2EEEEEEEEENS3_IJNS3_IJS5_S5_EEEEEEEENS_10ViewEngineIPjEEEEC2ERKSB_RKSE_)
$_ZN7cutlass13device_kernelIN5flash19enable_sm80_to_sm89INS1_16FlashAttnBwdSm80INS1_25CollectiveMainloopBwdSm80ILi2ELi2EN4cute5tupleIJNS5_1CILi128EEES8_NS7_ILi64EEEEEENS_10bfloat16_tEfNS_4arch4Sm80ELb0ELb1ELb1ELb0ELb1ELb0ELb0ELb0ELi2ELi4ELi4ELi4ELb0EEENS1_24CollectiveEpilogueBwdGQAISA_fSD_Li256ELb0ELb1EEENS1_19SingleTileSchedulerILb0ELb0ELb0ELi128EEEEEEEEEvNT_6ParamsE$_ZN4cute3eso3ESOILb1ELb0EJNS_6LayoutINS_5tupleIJNS3_IJNS_1CILi1EEENS4_ILi2EEEEEEEEENS3_IJNS3_IJS5_S5_EEEEEEEENS_10ViewEngineIPjEEEEC2ERKSB_RKSE_:
[----:B------:R-:W-:Y:S01]  /*8d90*/  IADD3 R2, R2, -c[0x0][0x20], RZ ;  /* 0x8000080002027a10 */ /* 0x000fe20007ffe0ff */
[----:B------:R-:W-:Y:S01]  /*8da0*/  IMAD.MOV.U32 R11, RZ, RZ, R3 ;  /* 0x000000ffff0b7224 */ /* 0x000fe200078e0003 */
[----:B------:R-:W-:-:S04]  /*8db0*/  MOV R5, 0x0 ;  /* 0x0000000000057802 */ /* 0x000fc80000000f00 */
[----:B------:R1:W-:Y:S01]  /*8dc0*/  STL.64 [R2], R10 ;  /* 0x0000000a02007387 */ /* 0x0003e20000100a00 */
[----:B------:R-:W-:Y:S05]  /*8dd0*/  RET.REL.NODEC R4 `(_ZN7cutlass13device_kernelIN5flash19enable_sm80_to_sm89INS1_16FlashAttnBwdSm80INS1_25CollectiveMainloopBwdSm80ILi2ELi2EN4cute5tupleIJNS5_1CILi128EEES8_NS7_ILi64EEEEEENS_10bfloat16_tEfNS_4arch4Sm80ELb0ELb1ELb1ELb0ELb1ELb0ELb0ELb0ELi2ELi4ELi4ELi4ELb0EEENS1_24CollectiveEpilogueBwdGQAISA_fSD_Li256ELb0ELb1EEENS1_19SingleTileSchedulerILb0ELb0ELb0ELi128EEEEEEEEEvNT_6ParamsE) ;  /* 0xffff722004007950 */ /* 0x000fea0003c3ffff */
        .type           $_ZN7cutlass13device_kernelIN5flash19enable_sm80_to_sm89INS1_16FlashAttnBwdSm80INS1_25CollectiveMainloopBwdSm80ILi2ELi2EN4cute5tupleIJNS5_1CILi128EEES8_NS7_ILi64EEEEEENS_10bfloat16_tEfNS_4arch4Sm80ELb0ELb1ELb1ELb0ELb1ELb0ELb0ELb0ELi2ELi4ELi4ELi4ELb0EEENS1_24CollectiveEpilogueBwdGQAISA_fSD_Li256ELb0ELb1EEENS1_19SingleTileSchedulerILb0ELb0ELb0ELi128EEEEEEEEEvNT_6ParamsE$_ZN4cute3eso3ESOILb1ELb0EJNS_6LayoutINS_5tupleIJNS3_IJNS_1CILi1EEENS4_ILi2EEEEEES6_NS4_ILi8EEEEEENS3_IJNS3_IJS5_S5_EEES6_NS4_ILi4EEEEEEEENS_10ViewEngineIPKN7cutlass5ArrayIfLi2ELb1EEEEEEEC2ERKSD_RKSK_,@function
        .size           $_ZN7cutlass13device_kernelIN5flash19enable_sm80_to_sm89INS1_16FlashAttnBwdSm80INS1_25CollectiveMainloopBwdSm80ILi2ELi2EN4cute5tupleIJNS5_1CILi128EEES8_NS7_ILi64EEEEEENS_10bfloat16_tEfNS_4arch4Sm80ELb0ELb1ELb1ELb0ELb1ELb0ELb0ELb0ELi2ELi4ELi4ELi4ELb0EEENS1_24CollectiveEpilogueBwdGQAISA_fSD_Li256ELb0ELb1EEENS1_19SingleTileSchedulerILb0ELb0ELb0ELi128EEEEEEEEEvNT_6ParamsE$_ZN4cute3eso3ESOILb1ELb0EJNS_6LayoutINS_5tupleIJNS3_IJNS_1CILi1EEENS4_ILi2EEEEEES6_NS4_ILi8EEEEEENS3_IJNS3_IJS5_S5_EEES6_NS4_ILi4EEEEEEEENS_10ViewEngineIPKN7cutlass5ArrayIfLi2ELb1EEEEEEEC2ERKSD_RKSK_,($_ZN7cutlass13device_kernelIN5flash19enable_sm80_to_sm89INS1_16FlashAttnBwdSm80INS1_25CollectiveMainloopBwdSm80ILi2ELi2EN4cute5tupleIJNS5_1CILi128EEES8_NS7_ILi64EEEEEENS_10bfloat16_tEfNS_4arch4Sm80ELb0ELb1ELb1ELb0ELb1ELb0ELb0ELb0ELi2ELi4ELi4ELi4ELb0EEENS1_24CollectiveEpilogueBwdGQAISA_fSD_Li256ELb0ELb1EEENS1_19SingleTileSchedulerILb0ELb0ELb0ELi128EEEEEEEEEvNT_6ParamsE$_ZN4cute3eso3ESOILb1ELb0EJNS_6LayoutINS_5tupleIJNS3_IJNS_1CILi1EEENS4_ILi2EEEEEES6_NS4_ILi8EEEEEENS3_IJNS3_IJS5_S5_EEES6_NS4_ILi4EEEEEEEENS_10ViewEngineIPN7cutlass5ArrayINSF_10bfloat16_tELi2ELb0EEEEEEEC2ERKSD_RKSK_ - $_ZN7cutlass13device_kernelIN5flash19enable_sm80_to_sm89INS1_16FlashAttnBwdSm80INS1_25CollectiveMainloopBwdSm80ILi2ELi2EN4cute5tupleIJNS5_1CILi128EEES8_NS7_ILi64EEEEEENS_10bfloat16_tEfNS_4arch4Sm80ELb0ELb1ELb1ELb0ELb1ELb0ELb0ELb0ELi2ELi4ELi4ELi4ELb0EEENS1_24CollectiveEpilogueBwdGQAISA_fSD_Li256ELb0ELb1EEENS1_19SingleTileSchedulerILb0ELb0ELb0ELi128EEEEEEEEEvNT_6ParamsE$_ZN4cute3eso3ESOILb1ELb0EJNS_6LayoutINS_5tupleIJNS3_IJNS_1CILi1EEENS4_ILi2EEEEEES6_NS4_ILi8EEEEEENS3_IJNS3_IJS5_S5_EEES6_NS4_ILi4EEEEEEEENS_10ViewEngineIPKN7cutlass5ArrayIfLi2ELb1EEEEEEEC2ERKSD_RKSK_)
$_ZN7cutlass13device_kernelIN5flash19enable_sm80_to_sm89INS1_16FlashAttnBwdSm80INS1_25CollectiveMainloopBwdSm80ILi2ELi2EN4cute5tupleIJNS5_1CILi128EEES8_NS7_ILi64EEEEEENS_10bfloat16_tEfNS_4arch4Sm80ELb0ELb1ELb1ELb0ELb1ELb0ELb0ELb0ELi2ELi4ELi4ELi4ELb0EEENS1_24CollectiveEpilogueBwdGQAISA_fSD_Li256ELb0ELb1EEENS1_19SingleTileSchedulerILb0ELb0ELb0ELi128EEEEEEEEEvNT_6ParamsE$_ZN4cute3eso3ESOILb1ELb0EJNS_6LayoutINS_5tupleIJNS3_IJNS_1CILi1EEENS4_ILi2EEEEEES6_NS4_ILi8EEEEEENS3_IJNS3_IJS5_S5_EEES6_NS4_ILi4EEEEEEEENS_10ViewEngineIPKN7cutlass5ArrayIfLi2ELb1EEEEEEEC2ERKSD_RKSK_:
[----:B------:R-:W-:Y:S01]  /*8de0*/  IADD3 R2, R58, -c[0x0][0x20], RZ ;  /* 0x800008003a027a10 */ /* 0x000fe20007ffe0ff */
[----:B------:R-:W-:Y:S01]  /*8df0*/  IMAD.MOV.U32 R9, RZ, RZ, R5 ;  /* 0x000000ffff097224 */ /* 0x000fe200078e0005 */
[----:B------:R-:W-:-:S04]  /*8e00*/  MOV R7, 0x0 ;  /* 0x0000000000077802 */ /* 0x000fc80000000f00 */
[----:B------:R1:W-:Y:S01]  /*8e10*/  STL.64 [R2], R8 ;  /* 0x0000000802007387 */ /* 0x0003e20000100a00 */
[----:B------:R-:W-:Y:S05]  /*8e20*/  RET.REL.NODEC R6 `(_ZN7cutlass13device_kernelIN5flash19enable_sm80_to_sm89INS1_16FlashAttnBwdSm80INS1_25CollectiveMainloopBwdSm80ILi2ELi2EN4cute5tupleIJNS5_1CILi128EEES8_NS7_ILi64EEEEEENS_10bfloat16_tEfNS_4arch4Sm80ELb0ELb1ELb1ELb0ELb1ELb0ELb0ELb0ELi2ELi4ELi4ELi4ELb0EEENS1_24CollectiveEpilogueBwdGQAISA_fSD_Li256ELb0ELb1EEENS1_19SingleTileSchedulerILb0ELb0ELb0ELi128EEEEEEEEEvNT_6ParamsE) ;  /* 0xffff71d006007950 */ /* 0x000fea0003c3ffff */
        .type           $_ZN7cutlass13device_kernelIN5flash19enable_sm80_to_sm89INS1_16FlashAttnBwdSm80INS1_25CollectiveMainloopBwdSm80ILi2ELi2EN4cute5tupleIJNS5_1CILi128EEES8_NS7_ILi64EEEEEENS_10bfloat16_tEfNS_4arch4Sm80ELb0ELb1ELb1ELb0ELb1ELb0ELb0ELb0ELi2ELi4ELi4ELi4ELb0EEENS1_24CollectiveEpilogueBwdGQAISA_fSD_Li256ELb0ELb1EEENS1_19SingleTileSchedulerILb0ELb0ELb0ELi128EEEEEEEEEvNT_6ParamsE$_ZN4cute3eso3ESOILb1ELb0EJNS_6LayoutINS_5tupleIJNS3_IJNS_1CILi1EEENS4_ILi2EEEEEES6_NS4_ILi8EEEEEENS3_IJNS3_IJS5_S5_EEES6_NS4_ILi4EEEEEEEENS_10ViewEngineIPN7cutlass5ArrayINSF_10bfloat16_tELi2ELb0EEEEEEEC2ERKSD_RKSK_,@function
        .size           $_ZN7cutlass13device_kernelIN5flash19enable_sm80_to_sm89INS1_16FlashAttnBwdSm80INS1_25CollectiveMainloopBwdSm80ILi2ELi2EN4cute5tupleIJNS5_1CILi128EEES8_NS7_ILi64EEEEEENS_10bfloat16_tEfNS_4arch4Sm80ELb0ELb1ELb1ELb0ELb1ELb0ELb0ELb0ELi2ELi4ELi4ELi4ELb0EEENS1_24CollectiveEpilogueBwdGQAISA_fSD_Li256ELb0ELb1EEENS1_19SingleTileSchedulerILb0ELb0ELb0ELi128EEEEEEEEEvNT_6ParamsE$_ZN4cute3eso3ESOILb1ELb0EJNS_6LayoutINS_5tupleIJNS3_IJNS_1CILi1EEENS4_ILi2EEEEEES6_NS4_ILi8EEEEEENS3_IJNS3_IJS5_S5_EEES6_NS4_ILi4EEEEEEEENS_10ViewEngineIPN7cutlass5ArrayINSF_10bfloat16_tELi2ELb0EEEEEEEC2ERKSD_RKSK_,($_ZN7cutlass13device_kernelIN5flash19enable_sm80_to_sm89INS1_16FlashAttnBwdSm80INS1_25CollectiveMainloopBwdSm80ILi2ELi2EN4cute5tupleIJNS5_1CILi128EEES8_NS7_ILi64EEEEEENS_10bfloat16_tEfNS_4arch4Sm80ELb0ELb1ELb1ELb0ELb1ELb0ELb0ELb0ELi2ELi4ELi4ELi4ELb0EEENS1_24CollectiveEpilogueBwdGQAISA_fSD_Li256ELb0ELb1EEENS1_19SingleTileSchedulerILb0ELb0ELb0ELi128EEEEEEEEEvNT_6ParamsE$_ZN4cute3eso3ESOILb1ELb0EJNS_6LayoutINS_5tupleIJNS3_IJNS_1CILi1EEENS4_ILi2EEES6_EEEEEENS3_IJNS3_IJS5_S5_S6_EEEEEEEENS_10ViewEngineIPjEEEEC2ERKSB_RKSE_ - $_ZN7cutlass13device_kernelIN5flash19enable_sm80_to_sm89INS1_16FlashAttnBwdSm80INS1_25CollectiveMainloopBwdSm80ILi2ELi2EN4cute5tupleIJNS5_1CILi128EEES8_NS7_ILi64EEEEEENS_10bfloat16_tEfNS_4arch4Sm80ELb0ELb1ELb1ELb0ELb1ELb0ELb0ELb0ELi2ELi4ELi4ELi4ELb0EEENS1_24CollectiveEpilogueBwdGQAISA_fSD_Li256ELb0ELb1EEENS1_19SingleTileSchedulerILb0ELb0ELb0ELi128EEEEEEEEEvNT_6ParamsE$_ZN4cute3eso3ESOILb1ELb0EJNS_6LayoutINS_5tupleIJNS3_IJNS_1CILi1EEENS4_ILi2EEEEEES6_NS4_ILi8EEEEEENS3_IJNS3_IJS5_S5_EEES6_NS4_ILi4EEEEEEEENS_10ViewEngineIPN7cutlass5ArrayINSF_10bfloat16_tELi2ELb0EEEEEEEC2ERKSD_RKSK_)
$_ZN7cutlass13device_kernelIN5flash19enable_sm80_to_sm89INS1_16FlashAttnBwdSm80INS1_25CollectiveMainloopBwdSm80ILi2ELi2EN4cute5tupleIJNS5_1CILi128EEES8_NS7_ILi64EEEEEENS_10bfloat16_tEfNS_4arch4Sm80ELb0ELb1ELb1ELb0ELb1ELb0ELb0ELb0ELi2ELi4ELi4ELi4ELb0EEENS1_24CollectiveEpilogueBwdGQAISA_fSD_Li256ELb0ELb1EEENS1_19SingleTileSchedulerILb0ELb0ELb0ELi128EEEEEEEEEvNT_6ParamsE$_ZN4cute3eso3ESOILb1ELb0EJNS_6LayoutINS_5tupleIJNS3_IJNS_1CILi1EEENS4_ILi2EEEEEES6_NS4_ILi8EEEEEENS3_IJNS3_IJS5_S5_EEES6_NS4_ILi4EEEEEEEENS_10ViewEngineIPN7cutlass5ArrayINSF_10bfloat16_tELi2ELb0EEEEEEEC2ERKSD_RKSK_:
[----:B------:R-:W-:Y:S01]  /*8e30*/  IADD3 R2, R58, -c[0x0][0x20], RZ ;  /* 0x800008003a027a10 */ /* 0x000fe20007ffe0ff */
[----:B------:R-:W-:Y:S01]  /*8e40*/  IMAD.MOV.U32 R9, RZ, RZ, R5 ;  /* 0x000000ffff097224 */ /* 0x000fe200078e0005 */
[----:B------:R-:W-:-:S04]  /*8e50*/  MOV R7, 0x0 ;  /* 0x0000000000077802 */ /* 0x000fc80000000f00 */
[----:B------:R1:W-:Y:S01]  /*8e60*/  STL.64 [R2], R8 ;  /* 0x0000000802007387 */ /* 0x0003e20000100a00 */
[----:B------:R-:W-:Y:S05]  /*8e70*/  RET.REL.NODEC R6 `(_ZN7cutlass13device_kernelIN5flash19enable_sm80_to_sm89INS1_16FlashAttnBwdSm80INS1_25CollectiveMainloopBwdSm80ILi2ELi2EN4cute5tupleIJNS5_1CILi128EEES8_NS7_ILi64EEEEEENS_10bfloat16_tEfNS_4arch4Sm80ELb0ELb1ELb1ELb0ELb1ELb0ELb0ELb0ELi2ELi4ELi4ELi4ELb0EEENS1_24CollectiveEpilogueBwdGQAISA_fSD_Li256ELb0ELb1EEENS1_19SingleTileSchedulerILb0ELb0ELb0ELi128EEEEEEEEEvNT_6ParamsE) ;  /* 0xffff718006007950 */ /* 0x000fea0003c3ffff */
        .type           $_ZN7cutlass13device_kernelIN5flash19enable_sm80_to_sm89INS1_16FlashAttnBwdSm80INS1_25CollectiveMainloopBwdSm80ILi2ELi2EN4cute5tupleIJNS5_1CILi128EEES8_NS7_ILi64EEEEEENS_10bfloat16_tEfNS_4arch4Sm80ELb0ELb1ELb1ELb0ELb1ELb0ELb0ELb0ELi2ELi4ELi4ELi4ELb0EEENS1_24CollectiveEpilogueBwdGQAISA_fSD_Li256ELb0ELb1EEENS1_19SingleTileSchedulerILb0ELb0ELb0ELi128EEEEEEEEEvNT_6ParamsE$_ZN4cute3eso3ESOILb1ELb0EJNS_6LayoutINS_5tupleIJNS3_IJNS_1CILi1EEENS4_ILi2EEES6_EEEEEENS3_IJNS3_IJS5_S5_S6_EEEEEEEENS_10ViewEngineIPjEEEEC2ERKSB_RKSE_,@function
        .size           $_ZN7cutlass13device_kernelIN5flash19enable_sm80_to_sm89INS1_16FlashAttnBwdSm80INS1_25CollectiveMainloopBwdSm80ILi2ELi2EN4cute5tupleIJNS5_1CILi128EEES8_NS7_ILi64EEEEEENS_10bfloat16_tEfNS_4arch4Sm80ELb0ELb1ELb1ELb0ELb1ELb0ELb0ELb0ELi2ELi4ELi4ELi4ELb0EEENS1_24CollectiveEpilogueBwdGQAISA_fSD_Li256ELb0ELb1EEENS1_19SingleTileSchedulerILb0ELb0ELb0ELi128EEEEEEEEEvNT_6ParamsE$_ZN4cute3eso3ESOILb1ELb0EJNS_6LayoutINS_5tupleIJNS3_IJNS_1CILi1EEENS4_ILi2EEES6_EEEEEENS3_IJNS3_IJS5_S5_S6_EEEEEEEENS_10ViewEngineIPjEEEEC2ERKSB_RKSE_,($_ZN7cutlass13device_kernelIN5flash19enable_sm80_to_sm89INS1_16FlashAttnBwdSm80INS1_25CollectiveMainloopBwdSm80ILi2ELi2EN4cute5tupleIJNS5_1CILi128EEES8_NS7_ILi64EEEEEENS_10bfloat16_tEfNS_4arch4Sm80ELb0ELb1ELb1ELb0ELb1ELb0ELb0ELb0ELi2ELi4ELi4ELi4ELb0EEENS1_24CollectiveEpilogueBwdGQAISA_fSD_Li256ELb0ELb1EEENS1_19SingleTileSchedulerILb0ELb0ELb0ELi128EEEEEEEEEvNT_6ParamsE$_ZN4cute3eso3ESOILb1ELb0EJNS_6LayoutINS_5tupleIJNS3_IJNS_1CILi1EEENS4_ILi4EEEEEENS4_ILi2EEES6_EEENS3_IJNS3_IJNS4_ILi0EEES5_EEES6_NS4_ILi8EEEEEEEENS_10ViewEngineIPfEEEEC2ERKSE_RKSH_ - $_ZN7cutlass13device_kernelIN5flash19enable_sm80_to_sm89INS1_16FlashAttnBwdSm80INS1_25CollectiveMainloopBwdSm80ILi2ELi2EN4cute5tupleIJNS5_1CILi128EEES8_NS7_ILi64EEEEEENS_10bfloat16_tEfNS_4arch4Sm80ELb0ELb1ELb1ELb0ELb1ELb0ELb0ELb0ELi2ELi4ELi4ELi4ELb0EEENS1_24CollectiveEpilogueBwdGQAISA_fSD_Li256ELb0ELb1EEENS1_19SingleTileSchedulerILb0ELb0ELb0ELi128EEEEEEEEEvNT_6ParamsE$_ZN4cute3eso3ESOILb1ELb0EJNS_6LayoutINS_5tupleIJNS3_IJNS_1CILi1EEENS4_ILi2EEES6_EEEEEENS3_IJNS3_IJS5_S5_S6_EEEEEEEENS_10ViewEngineIPjEEEEC2ERKSB_RKSE_)
$_ZN7cutlass13device_kernelIN5flash19enable_sm80_to_sm89INS1_16FlashAttnBwdSm80INS1_25CollectiveMainloopBwdSm80ILi2ELi2EN4cute5tupleIJNS5_1CILi128EEES8_NS7_ILi64EEEEEENS_10bfloat16_tEfNS_4arch4Sm80ELb0ELb1ELb1ELb0ELb1ELb0ELb0ELb0ELi2ELi4ELi4ELi4ELb0EEENS1_24CollectiveEpilogueBwdGQAISA_fSD_Li256ELb0ELb1EEENS1_19SingleTileSchedulerILb0ELb0ELb0ELi128EEEEEEEEEvNT_6ParamsE$_ZN4cute3eso3ESOILb1ELb0EJNS_6LayoutINS_5tupleIJNS3_IJNS_1CILi1EEENS4_ILi2EEES6_EEEEEENS3_IJNS3_IJS5_S5_S6_EEEEEEEENS_10ViewEngineIPjEEEEC2ERKSB_RKSE_:
[----:B------:R-:W-:Y:S02]  /*8e80*/  IADD3 R2, R69, -c[0x0][0x20], RZ ;  /* 0x8000080045027a10 */ /* 0x000fe40007ffe0ff */
[----:B------:R-:W-:-:S03]  /*8e90*/  MOV R5, 0x0 ;  /* 0x0000000000057802 */ /* 0x000fc60000000f00 */
[----:B------:R1:W-:Y:S01]  /*8ea0*/  STL.64 [R2], R12 ;  /* 0x0000000c02007387 */ /* 0x0003e20000100a00 */
[----:B------:R-:W-:Y:S05]  /*8eb0*/  RET.REL.NODEC R4 `(_ZN7cutlass13device_kernelIN5flash19enable_sm80_to_sm89INS1_16FlashAttnBwdSm80INS1_25CollectiveMainloopBwdSm80ILi2ELi2EN4cute5tupleIJNS5_1CILi128EEES8_NS7_ILi64EEEEEENS_10bfloat16_tEfNS_4arch4Sm80ELb0ELb1ELb1ELb0ELb1ELb0ELb0ELb0ELi2ELi4ELi4ELi4ELb0EEENS1_24CollectiveEpilogueBwdGQAISA_fSD_Li256ELb0ELb1EEENS1_19SingleTileSchedulerILb0ELb0ELb0ELi128EEEEEEEEEvNT_6ParamsE) ;  /* 0xffff714004007950 */ /* 0x000fea0003c3ffff */
        .type           $_ZN7cutlass13device_kernelIN5flash19enable_sm80_to_sm89INS1_16FlashAttnBwdSm80INS1_25CollectiveMainloopBwdSm80ILi2ELi2EN4cute5tupleIJNS5_1CILi128EEES8_NS7_ILi64EEEEEENS_10bfloat16_tEfNS_4arch4Sm80ELb0ELb1ELb1ELb0ELb1ELb0ELb0ELb0ELi2ELi4ELi4ELi4ELb0EEENS1_24CollectiveEpilogueBwdGQAISA_fSD_Li256ELb0ELb1EEENS1_19SingleTileSchedulerILb0ELb0ELb0ELi128EEEEEEEEEvNT_6ParamsE$_ZN4cute3eso3ESOILb1ELb0EJNS_6LayoutINS_5tupleIJNS3_IJNS_1CILi1EEENS4_ILi4EEEEEENS4_ILi2EEES6_EEENS3_IJNS3_IJNS4_ILi0EEES5_EEES6_NS4_ILi8EEEEEEEENS_10ViewEngineIPfEEEEC2ERKSE_RKSH_,@function
        .size           $_ZN7cutlass13device_kernelIN5flash19enable_sm80_to_sm89INS1_16FlashAttnBwdSm80INS1_25CollectiveMainloopBwdSm80ILi2ELi2EN4cute5tupleIJNS5_1CILi128EEES8_NS7_ILi64EEEEEENS_10bfloat16_tEfNS_4arch4Sm80ELb0ELb1ELb1ELb0ELb1ELb0ELb0ELb0ELi2ELi4ELi4ELi4ELb0EEENS1_24CollectiveEpilogueBwdGQAISA_fSD_Li256ELb0ELb1EEENS1_19SingleTileSchedulerILb0ELb0ELb0ELi128EEEEEEEEEvNT_6ParamsE$_ZN4cute3eso3ESOILb1ELb0EJNS_6LayoutINS_5tupleIJNS3_IJNS_1CILi1EEENS4_ILi4EEEEEENS4_ILi2EEES6_EEENS3_IJNS3_IJNS4_ILi0EEES5_EEES6_NS4_ILi8EEEEEEEENS_10ViewEngineIPfEEEEC2ERKSE_RKSH_,($_ZN7cutlass13device_kernelIN5flash19enable_sm80_to_sm89INS1_16FlashAttnBwdSm80INS1_25CollectiveMainloopBwdSm80ILi2ELi2EN4cute5tupleIJNS5_1CILi128EEES8_NS7_ILi64EEEEEENS_10bfloat16_tEfNS_4arch4Sm80ELb0ELb1ELb1ELb0ELb1ELb0ELb0ELb0ELi2ELi4ELi4ELi4ELb0EEENS1_24CollectiveEpilogueBwdGQAISA_fSD_Li256ELb0ELb1EEENS1_19SingleTileSchedulerILb0ELb0ELb0ELi128EEEEEEEEEvNT_6ParamsE$_ZN4cute3eso3ESOILb1ELb0EJNS_6LayoutINS_5tupleIJNS3_IJNS_1CILi1EEES5_EEEEEENS3_IJNS3_IJS5_NS4_ILi0EEEEEEEEEEENS_10ViewEngineINS_8gmem_ptrIPKN7cutlass9uint128_tEEEEEEEC2ERKSB_RKSJ_ - $_ZN7cutlass13device_kernelIN5flash19enable_sm80_to_sm89INS1_16FlashAttnBwdSm80INS1_25CollectiveMainloopBwdSm80ILi2ELi2EN4cute5tupleIJNS5_1CILi128EEES8_NS7_ILi64EEEEEENS_10bfloat16_tEfNS_4arch4Sm80ELb0ELb1ELb1ELb0ELb1ELb0ELb0ELb0ELi2ELi4ELi4ELi4ELb0EEENS1_24CollectiveEpilogueBwdGQAISA_fSD_Li256ELb0ELb1EEENS1_19SingleTileSchedulerILb0ELb0ELb0ELi128EEEEEEEEEvNT_6ParamsE$_ZN4cute3eso3ESOILb1ELb0EJNS_6LayoutINS_5tupleIJNS3_IJNS_1CILi1EEENS4_ILi4EEEEEENS4_ILi2EEES6_EEENS3_IJNS3_IJNS4_ILi0EEES5_EEES6_NS4_ILi8EEEEEEEENS_10ViewEngineIPfEEEEC2ERKSE_RKSH_)
$_ZN7cutlass13device_kernelIN5flash19enable_sm80_to_sm89INS1_16FlashAttnBwdSm80INS1_25CollectiveMainloopBwdSm80ILi2ELi2EN4cute5tupleIJNS5_1CILi128EEES8_NS7_ILi64EEEEEENS_10bfloat16_tEfNS_4arch4Sm80ELb0ELb1ELb1ELb0ELb1ELb0ELb0ELb0ELi2ELi4ELi4ELi4ELb0EEENS1_24CollectiveEpilogueBwdGQAISA_fSD_Li256ELb0ELb1EEENS1_19SingleTileSchedulerILb0ELb0ELb0ELi128EEEEEEEEEvNT_6ParamsE$_ZN4cute3eso3ESOILb1ELb0EJNS_6LayoutINS_5tupleIJNS3_IJNS_1CILi1EEENS4_ILi4EEEEEENS4_ILi2EEES6_EEENS3_IJNS3_IJNS4_ILi0EEES5_EEES6_NS4_ILi8EEEEEEEENS_10ViewEngineIPfEEEEC2ERKSE_RKSH_:
[----:B------:R-:W-:Y:S02]  /*8ec0*/  IADD3 R2, R62, -c[0x0][0x20], RZ ;  /* 0x800008003e027a10 */ /* 0x000fe40007ffe0ff */
[----:B------:R-:W-:-:S03]  /*8ed0*/  MOV R5, 0x0 ;  /* 0x0000000000057802 */ /* 0x000fc60000000f00 */
[----:B------:R1:W-:Y:S01]  /*8ee0*/  STL.64 [R2], R58 ;  /* 0x0000003a02007387 */ /* 0x0003e20000100a00 */
[----:B------:R-:W-:Y:S05]  /*8ef0*/  RET.REL.NODEC R4 `(_ZN7cutlass13device_kernelIN5flash19enable_sm80_to_sm89INS1_16FlashAttnBwdSm80INS1_25CollectiveMainloopBwdSm80ILi2ELi2EN4cute5tupleIJNS5_1CILi128EEES8_NS7_ILi64EEEEEENS_10bfloat16_tEfNS_4arch4Sm80ELb0ELb1ELb1ELb0ELb1ELb0ELb0ELb0ELi2ELi4ELi4ELi4ELb0EEENS1_24CollectiveEpilogueBwdGQAISA_fSD_Li256ELb0ELb1EEENS1_19SingleTileSchedulerILb0ELb0ELb0ELi128EEEEEEEEEvNT_6ParamsE) ;  /* 0xffff710004007950 */ /* 0x000fea0003c3ffff */
        .type           $_ZN7cutlass13device_kernelIN5flash19enable_sm80_to_sm89INS1_16FlashAttnBwdSm80INS1_25CollectiveMainloopBwdSm80ILi2ELi2EN4cute5tupleIJNS5_1CILi128EEES8_NS7_ILi64EEEEEENS_10bfloat16_tEfNS_4arch4Sm80ELb0ELb1ELb1ELb0ELb1ELb0ELb0ELb0ELi2ELi4ELi4ELi4ELb0EEENS1_24CollectiveEpilogueBwdGQAISA_fSD_Li256ELb0ELb1EEENS1_19SingleTileSchedulerILb0ELb0ELb0ELi128EEEEEEEEEvNT_6ParamsE$_ZN4cute3eso3ESOILb1ELb0EJNS_6LayoutINS_5tupleIJNS3_IJNS_1CILi1EEES5_EEEEEENS3_IJNS3_IJS5_NS4_ILi0EEEEEEEEEEENS_10ViewEngineINS_8gmem_ptrIPKN7cutlass9uint128_tEEEEEEEC2ERKSB_RKSJ_,@function
        .size           $_ZN7cutlass13device_kernelIN5flash19enable_sm80_to_sm89INS1_16FlashAttnBwdSm80INS1_25CollectiveMainloopBwdSm80ILi2ELi2EN4cute5tupleIJNS5_1CILi128EEES8_NS7_ILi64EEEEEENS_10bfloat16_tEfNS_4arch4Sm80ELb0ELb1ELb1ELb0ELb1ELb0ELb0ELb0ELi2ELi4ELi4ELi4ELb0EEENS1_24CollectiveEpilogueBwdGQAISA_fSD_Li256ELb0ELb1EEENS1_19SingleTileSchedulerILb0ELb0ELb0ELi128EEEEEEEEEvNT_6ParamsE$_ZN4cute3eso3ESOILb1ELb0EJNS_6LayoutINS_5tupleIJNS3_IJNS_1CILi1EEES5_EEEEEENS3_IJNS3_IJS5_NS4_ILi0EEEEEEEEEEENS_10ViewEngineINS_8gmem_ptrIPKN7cutlass9uint128_tEEEEEEEC2ERKSB_RKSJ_,($_ZN7cutlass13device_kernelIN5flash19enable_sm80_to_sm89INS1_16FlashAttnBwdSm80INS1_25CollectiveMainloopBwdSm80ILi2ELi2EN4cute5tupleIJNS5_1CILi128EEES8_NS7_ILi64EEEEEENS_10bfloat16_tEfNS_4arch4Sm80ELb0ELb1ELb1ELb0ELb1ELb0ELb0ELb0ELi2ELi4ELi4ELi4ELb0EEENS1_24CollectiveEpilogueBwdGQAISA_fSD_Li256ELb0ELb1EEENS1_19SingleTileSchedulerILb0ELb0ELb0ELi128EEEEEEEEEvNT_6ParamsE$_ZN4cute3eso3ESOILb1ELb0EJNS_6LayoutINS_5tupleIJNS3_IJNS_1CILi1EEES5_EEEEEENS3_IJNS3_IJS5_NS4_ILi0EEEEEEEEEEENS_10ViewEngineINS_8smem_ptrIPN7cutlass9uint128_tEEEEEEEC2ERKSB_RKSI_ - $_ZN7cutlass13device_kernelIN5flash19enable_sm80_to_sm89INS1_16FlashAttnBwdSm80INS1_25CollectiveMainloopBwdSm80ILi2ELi2EN4cute5tupleIJNS5_1CILi128EEES8_NS7_ILi64EEEEEENS_10bfloat16_tEfNS_4arch4Sm80ELb0ELb1ELb1ELb0ELb1ELb0ELb0ELb0ELi2ELi4ELi4ELi4ELb0EEENS1_24CollectiveEpilogueBwdGQAISA_fSD_Li256ELb0ELb1EEENS1_19SingleTileSchedulerILb0ELb0ELb0ELi128EEEEEEEEEvNT_6ParamsE$_ZN4cute3eso3ESOILb1ELb0EJNS_6LayoutINS_5tupleIJNS3_IJNS_1CILi1EEES5_EEEEEENS3_IJNS3_IJS5_NS4_ILi0EEEEEEEEEEENS_10ViewEngineINS_8gmem_ptrIPKN7cutlass9uint128_tEEEEEEEC2ERKSB_RKSJ_)
$_ZN7cutlass13device_kernelIN5flash19enable_sm80_to_sm89INS1_16FlashAttnBwdSm80INS1_25CollectiveMainloopBwdSm80ILi2ELi2EN4cute5tupleIJNS5_1CILi128EEES8_NS7_ILi64EEEEEENS_10bfloat16_tEfNS_4arch4Sm80ELb0ELb1ELb1ELb0ELb1ELb0ELb0ELb0ELi2ELi4ELi4ELi4ELb0EEENS1_24CollectiveEpilogueBwdGQAISA_fSD_Li256ELb0ELb1EEENS1_19SingleTileSchedulerILb0ELb0ELb0ELi128EEEEEEEEEvNT_6ParamsE$_ZN4cute3eso3ESOILb1ELb0EJNS_6LayoutINS_5tupleIJNS3_IJNS_1CILi1EEES5_EEEEEENS3_IJNS3_IJS5_NS4_ILi0EEEEEEEEEEENS_10ViewEngineINS_8gmem_ptrIPKN7cutlass9uint128_tEEEEEEEC2ERKSB_RKSJ_:
[----:B------:R-:W-:Y:S02]  /*8f00*/  IADD3 R4, R83, -c[0x0][0x20], RZ ;  /* 0x8000080053047a10 */ /* 0x000fe40007ffe0ff */
[----:B------:R-:W-:-:S03]  /*8f10*/  MOV R11, 0x0 ;  /* 0x00000000000b7802 */ /* 0x000fc60000000f00 */
[----:B------:R1:W-:Y:S01]  /*8f20*/  STL.64 [R4], R2 ;  /* 0x0000000204007387 */ /* 0x0003e20000100a00 */
[----:B------:R-:W-:Y:S05]  /*8f30*/  RET.REL.NODEC R10 `(_ZN7cutlass13device_kernelIN5flash19enable_sm80_to_sm89INS1_16FlashAttnBwdSm80INS1_25CollectiveMainloopBwdSm80ILi2ELi2EN4cute5tupleIJNS5_1CILi128EEES8_NS7_ILi64EEEEEENS_10bfloat16_tEfNS_4arch4Sm80ELb0ELb1ELb1ELb0ELb1ELb0ELb0ELb0ELi2ELi4ELi4ELi4ELb0EEENS1_24CollectiveEpilogueBwdGQAISA_fSD_Li256ELb0ELb1EEENS1_19SingleTileSchedulerILb0ELb0ELb0ELi128EEEEEEEEEvNT_6ParamsE) ;  /* 0xffff70c00a007950 */ /* 0x000fea0003c3ffff */
        .type           $_ZN7cutlass13device_kernelIN5flash19enable_sm80_to_sm89INS1_16FlashAttnBwdSm80INS1_25CollectiveMainloopBwdSm80ILi2ELi2EN4cute5tupleIJNS5_1CILi128EEES8_NS7_ILi64EEEEEENS_10bfloat16_tEfNS_4arch4Sm80ELb0ELb1ELb1ELb0ELb1ELb0ELb0ELb0ELi2ELi4ELi4ELi4ELb0EEENS1_24CollectiveEpilogueBwdGQAISA_fSD_Li256ELb0ELb1EEENS1_19SingleTileSchedulerILb0ELb0ELb0ELi128EEEEEEEEEvNT_6ParamsE$_ZN4cute3eso3ESOILb1ELb0EJNS_6LayoutINS_5tupleIJNS3_IJNS_1CILi1EEES5_EEEEEENS3_IJNS3_IJS5_NS4_ILi0EEEEEEEEEEENS_10ViewEngineINS_8smem_ptrIPN7cutlass9uint128_tEEEEEEEC2ERKSB_RKSI_,@function
        .size           $_ZN7cutlass13device_kernelIN5flash19enable_sm80_to_sm89INS1_16FlashAttnBwdSm80INS1_25CollectiveMainloopBwdSm80ILi2ELi2EN4cute5tupleIJNS5_1CILi128EEES8_NS7_ILi64EEEEEENS_10bfloat16_tEfNS_4arch4Sm80ELb0ELb1ELb1ELb0ELb1ELb0ELb0ELb0ELi2ELi4ELi4ELi4ELb0EEENS1_24CollectiveEpilogueBwdGQAISA_fSD_Li256ELb0ELb1EEENS1_19SingleTileSchedulerILb0ELb0ELb0ELi128EEEEEEEEEvNT_6ParamsE$_ZN4cute3eso3ESOILb1ELb0EJNS_6LayoutINS_5tupleIJNS3_IJNS_1CILi1EEES5_EEEEEENS3_IJNS3_IJS5_NS4_ILi0EEEEEEEEEEENS_10ViewEngineINS_8smem_ptrIPN7cutlass9uint128_tEEEEEEEC2ERKSB_RKSI_,($_ZN7cutlass13device_kernelIN5flash19enable_sm80_to_sm89INS1_16FlashAttnBwdSm80INS1_25CollectiveMainloopBwdSm80ILi2ELi2EN4cute5tupleIJNS5_1CILi128EEES8_NS7_ILi64EEEEEENS_10bfloat16_tEfNS_4arch4Sm80ELb0ELb1ELb1ELb0ELb1ELb0ELb0ELb0ELi2ELi4ELi4ELi4ELb0EEENS1_24CollectiveEpilogueBwdGQAISA_fSD_Li256ELb0ELb1EEENS1_19SingleTileSchedulerILb0ELb0ELb0ELi128EEEEEEEEEvNT_6ParamsE$_ZN4cute3eso3ESOILb1ELb0EJNS_6LayoutINS_5tupleIJNS3_IJNS_1CILi1EEES5_EEENS4_ILi32EEEEEENS3_IJNS3_IJNS4_ILi0EEES9_EEENS4_ILi256EEEEEEEENS_10ViewEngineINS_8gmem_ptrIPfEEEEEEC2ERKSD_RKSI_ - $_ZN7cutlass13device_kernelIN5flash19enable_sm80_to_sm89INS1_16FlashAttnBwdSm80INS1_25CollectiveMainloopBwdSm80ILi2ELi2EN4cute5tupleIJNS5_1CILi128EEES8_NS7_ILi64EEEEEENS_10bfloat16_tEfNS_4arch4Sm80ELb0ELb1ELb1ELb0ELb1ELb0ELb0ELb0ELi2ELi4ELi4ELi4ELb0EEENS1_24CollectiveEpilogueBwdGQAISA_fSD_Li256ELb0ELb1EEENS1_19SingleTileSchedulerILb0ELb0ELb0ELi128EEEEEEEEEvNT_6ParamsE$_ZN4cute3eso3ESOILb1ELb0EJNS_6LayoutINS_5tupleIJNS3_IJNS_1CILi1EEES5_EEEEEENS3_IJNS3_IJS5_NS4_ILi0EEEEEEEEEEENS_10ViewEngineINS_8smem_ptrIPN7cutlass9uint128_tEEEEEEEC2ERKSB_RKSI_)
$_ZN7cutlass13device_kernelIN5flash19enable_sm80_to_sm89INS1_16FlashAttnBwdSm80INS1_25CollectiveMainloopBwdSm80ILi2ELi2EN4cute5tupleIJNS5_1CILi128EEES8_NS7_ILi64EEEEEENS_10bfloat16_tEfNS_4arch4Sm80ELb0ELb1ELb1ELb0ELb1ELb0ELb0ELb0ELi2ELi4ELi4ELi4ELb0EEENS1_24CollectiveEpilogueBwdGQAISA_fSD_Li256ELb0ELb1EEENS1_19SingleTileSchedulerILb0ELb0ELb0ELi128EEEEEEEEEvNT_6ParamsE$_ZN4cute3eso3ESOILb1ELb0EJNS_6LayoutINS_5tupleIJNS3_IJNS_1CILi1EEES5_EEEEEENS3_IJNS3_IJS5_NS4_ILi0EEEEEEEEEEENS_10ViewEngineINS_8smem_ptrIPN7cutlass9uint128_tEEEEEEEC2ERKSB_RKSI_:
[----:B------:R-:W-:Y:S02]  /*8f40*/  IADD3 R6, R6, -c[0x0][0x20], RZ ;  /* 0x8000080006067a10 */ /* 0x000fe40007ffe0ff */
[----:B------:R-:W-:-:S03]  /*8f50*/  MOV R9, 0x0 ;  /* 0x0000000000097802 */ /* 0x000fc60000000f00 */
[----:B------:R1:W-:Y:S01]  /*8f60*/  STL.64 [R6], R2 ;  /* 0x0000000206007387 */ /* 0x0003e20000100a00 */
[----:B------:R-:W-:Y:S05]  /*8f70*/  RET.REL.NODEC R8 `(_ZN7cutlass13device_kernelIN5flash19enable_sm80_to_sm89INS1_16FlashAttnBwdSm80INS1_25CollectiveMainloopBwdSm80ILi2ELi2EN4cute5tupleIJNS5_1CILi128EEES8_NS7_ILi64EEEEEENS_10bfloat16_tEfNS_4arch4Sm80ELb0ELb1ELb1ELb0ELb1ELb0ELb0ELb0ELi2ELi4ELi4ELi4ELb0EEENS1_24CollectiveEpilogueBwdGQAISA_fSD_Li256ELb0ELb1EEENS1_19SingleTileSchedulerILb0ELb0ELb0ELi128EEEEEEEEEvNT_6ParamsE) ;  /* 0xffff708008007950 */ /* 0x000fea0003c3ffff */
        .type           $_ZN7cutlass13device_kernelIN5flash19enable_sm80_to_sm89INS1_16FlashAttnBwdSm80INS1_25CollectiveMainloopBwdSm80ILi2ELi2EN4cute5tupleIJNS5_1CILi128EEES8_NS7_ILi64EEEEEENS_10bfloat16_tEfNS_4arch4Sm80ELb0ELb1ELb1ELb0ELb1ELb0ELb0ELb0ELi2ELi4ELi4ELi4ELb0EEENS1_24CollectiveEpilogueBwdGQAISA_fSD_Li256ELb0ELb1EEENS1_19SingleTileSchedulerILb0ELb0ELb0ELi128EEEEEEEEEvNT_6ParamsE$_ZN4cute3eso3ESOILb1ELb0EJNS_6LayoutINS_5tupleIJNS3_IJNS_1CILi1EEES5_EEENS4_ILi32EEEEEENS3_IJNS3_IJNS4_ILi0EEES9_EEENS4_ILi256EEEEEEEENS_10ViewEngineINS_8gmem_ptrIPfEEEEEEC2ERKSD_RKSI_,@function
        .size           $_ZN7cutlass13device_kernelIN5flash19enable_sm80_to_sm89INS1_16FlashAttnBwdSm80INS1_25CollectiveMainloopBwdSm80ILi2ELi2EN4cute5tupleIJNS5_1CILi128EEES8_NS7_ILi64EEEEEENS_10bfloat16_tEfNS_4arch4Sm80ELb0ELb1ELb1ELb0ELb1ELb0ELb0ELb0ELi2ELi4ELi4ELi4ELb0EEENS1_24CollectiveEpilogueBwdGQAISA_fSD_Li256ELb0ELb1EEENS1_19SingleTileSchedulerILb0ELb0ELb0ELi128EEEEEEEEEvNT_6ParamsE$_ZN4cute3eso3ESOILb1ELb0EJNS_6LayoutINS_5tupleIJNS3_IJNS_1CILi1EEES5_EEENS4_ILi32EEEEEENS3_IJNS3_IJNS4_ILi0EEES9_EEENS4_ILi256EEEEEEEENS_10ViewEngineINS_8gmem_ptrIPfEEEEEEC2ERKSD_RKSI_,($_ZN7cutlass13device_kernelIN5flash19enable_sm80_to_sm89INS1_16FlashAttnBwdSm80INS1_25CollectiveMainloopBwdSm80ILi2ELi2EN4cute5tupleIJNS5_1CILi128EEES8_NS7_ILi64EEEEEENS_10bfloat16_tEfNS_4arch4Sm80ELb0ELb1ELb1ELb0ELb1ELb0ELb0ELb0ELi2ELi4ELi4ELi4ELb0EEENS1_24CollectiveEpilogueBwdGQAISA_fSD_Li256ELb0ELb1EEENS1_19SingleTileSchedulerILb0ELb0ELb0ELi128EEEEEEEEEvNT_6ParamsE$_ZN4cute3eso3ESOILb1ELb0EJNS_6LayoutINS_5tupleIJNS3_IJNS_1CILi1EEES5_EEENS4_ILi32EEEEEENS3_IJNS3_IJNS4_ILi0EEES9_EEENS4_ILi256EEEEEEEEiEEC2ERKSD_RKi - $_ZN7cutlass13device_kernelIN5flash19enable_sm80_to_sm89INS1_16FlashAttnBwdSm80INS1_25CollectiveMainloopBwdSm80ILi2ELi2EN4cute5tupleIJNS5_1CILi128EEES8_NS7_ILi64EEEEEENS_10bfloat16_tEfNS_4arch4Sm80ELb0ELb1ELb1ELb0ELb1ELb0ELb0ELb0ELi2ELi4ELi4ELi4ELb0EEENS1_24CollectiveEpilogueBwdGQAISA_fSD_Li256ELb0ELb1EEENS1_19SingleTileSchedulerILb0ELb0ELb0ELi128EEEEEEEEEvNT_6ParamsE$_ZN4cute3eso3ESOILb1ELb0EJNS_6LayoutINS_5tupleIJNS3_IJNS_1CILi1EEES5_EEENS4_ILi32EEEEEENS3_IJNS3_IJNS4_ILi0EEES9_EEENS4_ILi256EEEEEEEENS_10ViewEngineINS_8gmem_ptrIPfEEEEEEC2ERKSD_RKSI_)
$_ZN7cutlass13device_kernelIN5flash19enable_sm80_to_sm89INS1_16FlashAttnBwdSm80INS1_25CollectiveMainloopBwdSm80ILi2ELi2EN4cute5tupleIJNS5_1CILi128EEES8_NS7_ILi64EEEEEENS_10bfloat16_tEfNS_4arch4Sm80ELb0ELb1ELb1ELb0ELb1ELb0ELb0ELb0ELi2ELi4ELi4ELi4ELb0EEENS1_24CollectiveEpilogueBwdGQAISA_fSD_Li256ELb0ELb1EEENS1_19SingleTileSchedulerILb0ELb0ELb0ELi128EEEEEEEEEvNT_6ParamsE$_ZN4cute3eso3ESOILb1ELb0EJNS_6LayoutINS_5tupleIJNS3_IJNS_1CILi1EEES5_EEENS4_ILi32EEEEEENS3_IJNS3_IJNS4_ILi0EEES9_EEENS4_ILi256EEEEEEEENS_10ViewEngineINS_8gmem_ptrIPfEEEEEEC2ERKSD_RKSI_:
[----:B------:R-:W-:Y:S02]  /*8f80*/  IADD3 R62, R62, -c[0x0][0x20], RZ ;  /* 0x800008003e3e7a10 */ /* 0x000fe40007ffe0ff */
[----:B------:R-:W-:-:S03]  /*8f90*/  MOV R5, 0x0 ;  /* 0x0000000000057802 */ /* 0x000fc60000000f00 */
[----:B------:R1:W-:Y:S01]  /*8fa0*/  STL.64 [R62], R2 ;  /* 0x000000023e007387 */ /* 0x0003e20000100a00 */
[----:B------:R-:W-:Y:S05]  /*8fb0*/  RET.REL.NODEC R4 `(_ZN7cutlass13device_kernelIN5flash19enable_sm80_to_sm89INS1_16FlashAttnBwdSm80INS1_25CollectiveMainloopBwdSm80ILi2ELi2EN4cute5tupleIJNS5_1CILi128EEES8_NS7_ILi64EEEEEENS_10bfloat16_tEfNS_4arch4Sm80ELb0ELb1ELb1ELb0ELb1ELb0ELb0ELb0ELi2ELi4ELi4ELi4ELb0EEENS1_24CollectiveEpilogueBwdGQAISA_fSD_Li256ELb0ELb1EEENS1_19SingleTileSchedulerILb0ELb0ELb0ELi128EEEEEEEEEvNT_6ParamsE) ;  /* 0xffff704004007950 */ /* 0x000fea0003c3ffff */
        .type           $_ZN7cutlass13device_kernelIN5flash19enable_sm80_to_sm89INS1_16FlashAttnBwdSm80INS1_25CollectiveMainloopBwdSm80ILi2ELi2EN4cute5tupleIJNS5_1CILi128EEES8_NS7_ILi64EEEEEENS_10bfloat16_tEfNS_4arch4Sm80ELb0ELb1ELb1ELb0ELb1ELb0ELb0ELb0ELi2ELi4ELi4ELi4ELb0EEENS1_24CollectiveEpilogueBwdGQAISA_fSD_Li256ELb0ELb1EEENS1_19SingleTileSchedulerILb0ELb0ELb0ELi128EEEEEEEEEvNT_6ParamsE$_ZN4cute3eso3ESOILb1ELb0EJNS_6LayoutINS_5tupleIJNS3_IJNS_1CILi1EEES5_EEENS4_ILi32EEEEEENS3_IJNS3_IJNS4_ILi0EEES9_EEENS4_ILi256EEEEEEEEiEEC2ERKSD_RKi,@function
        .size           $_ZN7cutlass13device_kernelIN5flash19enable_sm80_to_sm89INS1_16FlashAttnBwdSm80INS1_25CollectiveMainloopBwdSm80ILi2ELi2EN4cute5tupleIJNS5_1CILi128EEES8_NS7_ILi64EEEEEENS_10bfloat16_tEfNS_4arch4Sm80ELb0ELb1ELb1ELb0ELb1ELb0ELb0ELb0ELi2ELi4ELi4ELi4ELb0EEENS1_24CollectiveEpilogueBwdGQAISA_fSD_Li256ELb0ELb1EEENS1_19SingleTileSchedulerILb0ELb0ELb0ELi128EEEEEEEEEvNT_6ParamsE$_ZN4cute3eso3ESOILb1ELb0EJNS_6LayoutINS_5tupleIJNS3_IJNS_1CILi1EEES5_EEENS4_ILi32EEEEEENS3_IJNS3_IJNS4_ILi0EEES9_EEENS4_ILi256EEEEEEEEiEEC2ERKSD_RKi,($_ZN7cutlass13device_kernelIN5flash19enable_sm80_to_sm89INS1_16FlashAttnBwdSm80INS1_25CollectiveMainloopBwdSm80ILi2ELi2EN4cute5tupleIJNS5_1CILi128EEES8_NS7_ILi64EEEEEENS_10bfloat16_tEfNS_4arch4Sm80ELb0ELb1ELb1ELb0ELb1ELb0ELb0ELb0ELi2ELi4ELi4ELi4ELb0EEENS1_24CollectiveEpilogueBwdGQAISA_fSD_Li256ELb0ELb1EEENS1_19SingleTileSchedulerILb0ELb0ELb0ELi128EEEEEEEEEvNT_6ParamsE$_ZN4cute3eso3ESOILb1ELb0EJNS_6LayoutINS_5tupleIJNS3_IJNS_1CILi2EEES5_EEEEEENS3_IJNS3_IJNS4_ILi1EEES5_EEEEEEEENS_10ViewEngineIPKfEEEEC2ERKSB_RKSF_ - $_ZN7cutlass13device_kernelIN5flash19enable_sm80_to_sm89INS1_16FlashAttnBwdSm80INS1_25CollectiveMainloopBwdSm80ILi2ELi2EN4cute5tupleIJNS5_1CILi128EEES8_NS7_ILi64EEEEEENS_10bfloat16_tEfNS_4arch4Sm80ELb0ELb1ELb1ELb0ELb1ELb0ELb0ELb0ELi2ELi4ELi4ELi4ELb0EEENS1_24CollectiveEpilogueBwdGQAISA_fSD_Li256ELb0ELb1EEENS1_19SingleTileSchedulerILb0ELb0ELb0ELi128EEEEEEEEEvNT_6ParamsE$_ZN4cute3eso3ESOILb1ELb0EJNS_6LayoutINS_5tupleIJNS3_IJNS_1CILi1EEES5_EEENS4_ILi32EEEEEENS3_IJNS3_IJNS4_ILi0EEES9_EEENS4_ILi256EEEEEEEEiEEC2ERKSD_RKi)
$_ZN7cutlass13device_kernelIN5flash19enable_sm80_to_sm89INS1_16FlashAttnBwdSm80INS1_25CollectiveMainloopBwdSm80ILi2ELi2EN4cute5tupleIJNS5_1CILi128EEES8_NS7_ILi64EEEEEENS_10bfloat16_tEfNS_4arch4Sm80ELb0ELb1ELb1ELb0ELb1ELb0ELb0ELb0ELi2ELi4ELi4ELi4ELb0EEENS1_24CollectiveEpilogueBwdGQAISA_fSD_Li256ELb0ELb1EEENS1_19SingleTileSchedulerILb0ELb0ELb0ELi128EEEEEEEEEvNT_6ParamsE$_ZN4cute3eso3ESOILb1ELb0EJNS_6LayoutINS_5tupleIJNS3_IJNS_1CILi1EEES5_EEENS4_ILi32EEEEEENS3_IJNS3_IJNS4_ILi0EEES9_EEENS4_ILi256EEEEEEEEiEEC2ERKSD_RKi:
[----:B------:R-:W-:Y:S02]  /*8fc0*/  IADD3 R2, R62, -c[0x0][0x20], RZ ;  /* 0x800008003e027a10 */ /* 0x000fe40007ffe0ff */
[----:B------:R-:W-:-:S03]  /*8fd0*/  MOV R9, 0x0 ;  /* 0x0000000000097802 */ /* 0x000fc60000000f00 */
[----:B------:R1:W-:Y:S01]  /*8fe0*/  STL [R2], R3 ;  /* 0x0000000302007387 */ /* 0x0003e20000100800 */
[----:B------:R-:W-:Y:S05]  /*8ff0*/  RET.REL.NODEC R8 `(_ZN7cutlass13device_kernelIN5flash19enable_sm80_to_sm89INS1_16FlashAttnBwdSm80INS1_25CollectiveMainloopBwdSm80ILi2ELi2EN4cute5tupleIJNS5_1CILi128EEES8_NS7_ILi64EEEEEENS_10bfloat16_tEfNS_4arch4Sm80ELb0ELb1ELb1ELb0ELb1ELb0ELb0ELb0ELi2ELi4ELi4ELi4ELb0EEENS1_24CollectiveEpilogueBwdGQAISA_fSD_Li256ELb0ELb1EEENS1_19SingleTileSchedulerILb0ELb0ELb0ELi128EEEEEEEEEvNT_6ParamsE) ;  /* 0xffff700008007950 */ /* 0x000fea0003c3ffff */
        .type           $_ZN7cutlass13device_kernelIN5flash19enable_sm80_to_sm89INS1_16FlashAttnBwdSm80INS1_25CollectiveMainloopBwdSm80ILi2ELi2EN4cute5tupleIJNS5_1CILi128EEES8_NS7_ILi64EEEEEENS_10bfloat16_tEfNS_4arch4Sm80ELb0ELb1ELb1ELb0ELb1ELb0ELb0ELb0ELi2ELi4ELi4ELi4ELb0EEENS1_24CollectiveEpilogueBwdGQAISA_fSD_Li256ELb0ELb1EEENS1_19SingleTileSchedulerILb0ELb0ELb0ELi128EEEEEEEEEvNT_6ParamsE$_ZN4cute3eso3ESOILb1ELb0EJNS_6LayoutINS_5tupleIJNS3_IJNS_1CILi2EEES5_EEEEEENS3_IJNS3_IJNS4_ILi1EEES5_EEEEEEEENS_10ViewEngineIPKfEEEEC2ERKSB_RKSF_,@function
        .size           $_ZN7cutlass13device_kernelIN5flash19enable_sm80_to_sm89INS1_16FlashAttnBwdSm80INS1_25CollectiveMainloopBwdSm80ILi2ELi2EN4cute5tupleIJNS5_1CILi128EEES8_NS7_ILi64EEEEEENS_10bfloat16_tEfNS_4arch4Sm80ELb0ELb1ELb1ELb0ELb1ELb0ELb0ELb0ELi2ELi4ELi4ELi4ELb0EEENS1_24CollectiveEpilogueBwdGQAISA_fSD_Li256ELb0ELb1EEENS1_19SingleTileSchedulerILb0ELb0ELb0ELi128EEEEEEEEEvNT_6ParamsE$_ZN4cute3eso3ESOILb1ELb0EJNS_6LayoutINS_5tupleIJNS3_IJNS_1CILi2EEES5_EEEEEENS3_IJNS3_IJNS4_ILi1EEES5_EEEEEEEENS_10ViewEngineIPKfEEEEC2ERKSB_RKSF_,($_ZN7cutlass13device_kernelIN5flash19enable_sm80_to_sm89INS1_16FlashAttnBwdSm80INS1_25CollectiveMainloopBwdSm80ILi2ELi2EN4cute5tupleIJNS5_1CILi128EEES8_NS7_ILi64EEEEEENS_10bfloat16_tEfNS_4arch4Sm80ELb0ELb1ELb1ELb0ELb1ELb0ELb0ELb0ELi2ELi4ELi4ELi4ELb0EEENS1_24CollectiveEpilogueBwdGQAISA_fSD_Li256ELb0ELb1EEENS1_19SingleTileSchedulerILb0ELb0ELb0ELi128EEEEEEEEEvNT_6ParamsE$_ZN4cute3eso3ESOILb1ELb0EJNS_6LayoutINS_5tupleIJNS3_IJNS_1CILi2EEES5_EEEEEENS3_IJNS3_IJNS4_ILi1EEES5_EEEEEEEENS_10ViewEngineIPN7cutlass10bfloat16_tEEEEEC2ERKSB_RKSG_ - $_ZN7cutlass13device_kernelIN5flash19enable_sm80_to_sm89INS1_16FlashAttnBwdSm80INS1_25CollectiveMainloopBwdSm80ILi2ELi2EN4cute5tupleIJNS5_1CILi128EEES8_NS7_ILi64EEEEEENS_10bfloat16_tEfNS_4arch4Sm80ELb0ELb1ELb1ELb0ELb1ELb0ELb0ELb0ELi2ELi4ELi4ELi4ELb0EEENS1_24CollectiveEpilogueBwdGQAISA_fSD_Li256ELb0ELb1EEENS1_19SingleTileSchedulerILb0ELb0ELb0ELi128EEEEEEEEEvNT_6ParamsE$_ZN4cute3eso3ESOILb1ELb0EJNS_6LayoutINS_5tupleIJNS3_IJNS_1CILi2EEES5_EEEEEENS3_IJNS3_IJNS4_ILi1EEES5_EEEEEEEENS_10ViewEngineIPKfEEEEC2ERKSB_RKSF_)
$_ZN7cutlass13device_kernelIN5flash19enable_sm80_to_sm89INS1_16FlashAttnBwdSm80INS1_25CollectiveMainloopBwdSm80ILi2ELi2EN4cute5tupleIJNS5_1CILi128EEES8_NS7_ILi64EEEEEENS_10bfloat16_tEfNS_4arch4Sm80ELb0ELb1ELb1ELb0ELb1ELb0ELb0ELb0ELi2ELi4ELi4ELi4ELb0EEENS1_24CollectiveEpilogueBwdGQAISA_fSD_Li256ELb0ELb1EEENS1_19SingleTileSchedulerILb0ELb0ELb0ELi128EEEEEEEEEvNT_6ParamsE$_ZN4cute3eso3ESOILb1ELb0EJNS_6LayoutINS_5tupleIJNS3_IJNS_1CILi2EEES5_EEEEEENS3_IJNS3_IJNS4_ILi1EEES5_EEEEEEEENS_10ViewEngineIPKfEEEEC2ERKSB_RKSF_:
[----:B------:R-:W-:Y:S01]  /*9000*/  IADD3 R2, R2, -c[0x0][0x20], RZ ;  /* 0x8000080002027a10 */ /* 0x000fe20007ffe0ff */
[----:B------:R-:W-:Y:S01]  /*9010*/  IMAD.MOV.U32 R7, RZ, RZ, R3 ;  /* 0x000000ffff077224 */ /* 0x000fe200078e0003 */
[----:B------:R-:W-:-:S04]  /*9020*/  MOV R5, 0x0 ;  /* 0x0000000000057802 */ /* 0x000fc80000000f00 */
[----:B------:R1:W-:Y:S01]  /*9030*/  STL.64 [R2], R6 ;  /* 0x0000000602007387 */ /* 0x0003e20000100a00 */
[----:B------:R-:W-:Y:S05]  /*9040*/  RET.REL.NODEC R4 `(_ZN7cutlass13device_kernelIN5flash19enable_sm80_to_sm89INS1_16FlashAttnBwdSm80INS1_25CollectiveMainloopBwdSm80ILi2ELi2EN4cute5tupleIJNS5_1CILi128EEES8_NS7_ILi64EEEEEENS_10bfloat16_tEfNS_4arch4Sm80ELb0ELb1ELb1ELb0ELb1ELb0ELb0ELb0ELi2ELi4ELi4ELi4ELb0EEENS1_24CollectiveEpilogueBwdGQAISA_fSD_Li256ELb0ELb1EEENS1_19SingleTileSchedulerILb0ELb0ELb0ELi128EEEEEEEEEvNT_6ParamsE) ;  /* 0xffff6fb004007950 */ /* 0x000fea0003c3ffff */
        .type           $_ZN7cutlass13device_kernelIN5flash19enable_sm80_to_sm89INS1_16FlashAttnBwdSm80INS1_25CollectiveMainloopBwdSm80ILi2ELi2EN4cute5tupleIJNS5_1CILi128EEES8_NS7_ILi64EEEEEENS_10bfloat16_tEfNS_4arch4Sm80ELb0ELb1ELb1ELb0ELb1ELb0ELb0ELb0ELi2ELi4ELi4ELi4ELb0EEENS1_24CollectiveEpilogueBwdGQAISA_fSD_Li256ELb0ELb1EEENS1_19SingleTileSchedulerILb0ELb0ELb0ELi128EEEEEEEEEvNT_6ParamsE$_ZN4cute3eso3ESOILb1ELb0EJNS_6LayoutINS_5tupleIJNS3_IJNS_1CILi2EEES5_EEEEEENS3_IJNS3_IJNS4_ILi1EEES5_EEEEEEEENS_10ViewEngineIPN7cutlass10bfloat16_tEEEEEC2ERKSB_RKSG_,@function
        .size           $_ZN7cutlass13device_kernelIN5flash19enable_sm80_to_sm89INS1_16FlashAttnBwdSm80INS1_25CollectiveMainloopBwdSm80ILi2ELi2EN4cute5tupleIJNS5_1CILi128EEES8_NS7_ILi64EEEEEENS_10bfloat16_tEfNS_4arch4Sm80ELb0ELb1ELb1ELb0ELb1ELb0ELb0ELb0ELi2ELi4ELi4ELi4ELb0EEENS1_24CollectiveEpilogueBwdGQAISA_fSD_Li256ELb0ELb1EEENS1_19SingleTileSchedulerILb0ELb0ELb0ELi128EEEEEEEEEvNT_6ParamsE$_ZN4cute3eso3ESOILb1ELb0EJNS_6LayoutINS_5tupleIJNS3_IJNS_1CILi2EEES5_EEEEEENS3_IJNS3_IJNS4_ILi1EEES5_EEEEEEEENS_10ViewEngineIPN7cutlass10bfloat16_tEEEEEC2ERKSB_RKSG_,($_ZN7cutlass13device_kernelIN5flash19enable_sm80_to_sm89INS1_16FlashAttnBwdSm80INS1_25CollectiveMainloopBwdSm80ILi2ELi2EN4cute5tupleIJNS5_1CILi128EEES8_NS7_ILi64EEEEEENS_10bfloat16_tEfNS_4arch4Sm80ELb0ELb1ELb1ELb0ELb1ELb0ELb0ELb0ELi2ELi4ELi4ELi4ELb0EEENS1_24CollectiveEpilogueBwdGQAISA_fSD_Li256ELb0ELb1EEENS1_19SingleTileSchedulerILb0ELb0ELb0ELi128EEEEEEEEEvNT_6ParamsE$_ZN4cute3eso3ESOILb1ELb0EJNS_6LayoutINS_5tupleIJNS3_IJNS_1CILi2EEES5_EEEEEENS3_IJNS3_IJNS4_ILi1EEES5_EEEEEEEENS_10ViewEngineIPfEEEEC2ERKSB_RKSE_ - $_ZN7cutlass13device_kernelIN5flash19enable_sm80_to_sm89INS1_16FlashAttnBwdSm80INS1_25CollectiveMainloopBwdSm80ILi2ELi2EN4cute5tupleIJNS5_1CILi128EEES8_NS7_ILi64EEEEEENS_10bfloat16_tEfNS_4arch4Sm80ELb0ELb1ELb1ELb0ELb1ELb0ELb0ELb0ELi2ELi4ELi4ELi4ELb0EEENS1_24CollectiveEpilogueBwdGQAISA_fSD_Li256ELb0ELb1EEENS1_19SingleTileSchedulerILb0ELb0ELb0ELi128EEEEEEEEEvNT_6ParamsE$_ZN4cute3eso3ESOILb1ELb0EJNS_6LayoutINS_5tupleIJNS3_IJNS_1CILi2EEES5_EEEEEENS3_IJNS3_IJNS4_ILi1EEES5_EEEEEEEENS_10ViewEngineIPN7cutlass10bfloat16_tEEEEEC2ERKSB_RKSG_)
$_ZN7cutlass13device_kernelIN5flash19enable_sm80_to_sm89INS1_16FlashAttnBwdSm80INS1_25CollectiveMainloopBwdSm80ILi2ELi2EN4cute5tupleIJNS5_1CILi128EEES8_NS7_ILi64EEEEEENS_10bfloat16_tEfNS_4arch4Sm80ELb0ELb1ELb1ELb0ELb1ELb0ELb0ELb0ELi2ELi4ELi4ELi4ELb0EEENS1_24CollectiveEpilogueBwdGQAISA_fSD_Li256ELb0ELb1EEENS1_19SingleTileSchedulerILb0ELb0ELb0ELi128EEEEEEEEEvNT_6ParamsE$_ZN4cute3eso3ESOILb1ELb0EJNS_6LayoutINS_5tupleIJNS3_IJNS_1CILi2EEES5_EEEEEENS3_IJNS3_IJNS4_ILi1EEES5_EEEEEEEENS_10ViewEngineIPN7cutlass10bfloat16_tEEEEEC2ERKSB_RKSG_:
[----:B------:R-:W-:Y:S01]  /*9050*/  IADD3 R2, R69, -c[0x0][0x20], RZ ;  /* 0x8000080045027a10 */ /* 0x000fe20007ffe0ff */
[----:B------:R-:W-:Y:S01]  /*9060*/  IMAD.MOV.U32 R7, RZ, RZ, R3 ;  /* 0x000000ffff077224 */ /* 0x000fe200078e0003 */
[----:B------:R-:W-:-:S04]  /*9070*/  MOV R5, 0x0 ;  /* 0x0000000000057802 */ /* 0x000fc80000000f00 */
[----:B------:R1:W-:Y:S01]  /*9080*/  STL.64 [R2], R6 ;  /* 0x0000000602007387 */ /* 0x0003e20000100a00 */
[----:B------:R-:W-:Y:S05]  /*9090*/  RET.REL.NODEC R4 `(_ZN7cutlass13device_kernelIN5flash19enable_sm80_to_sm89INS1_16FlashAttnBwdSm80INS1_25CollectiveMainloopBwdSm80ILi2ELi2EN4cute5tupleIJNS5_1CILi128EEES8_NS7_ILi64EEEEEENS_10bfloat16_tEfNS_4arch4Sm80ELb0ELb1ELb1ELb0ELb1ELb0ELb0ELb0ELi2ELi4ELi4ELi4ELb0EEENS1_24CollectiveEpilogueBwdGQAISA_fSD_Li256ELb0ELb1EEENS1_19SingleTileSchedulerILb0ELb0ELb0ELi128EEEEEEEEEvNT_6ParamsE) ;  /* 0xffff6f6004007950 */ /* 0x000fea0003c3ffff */
        .type           $_ZN7cutlass13device_kernelIN5flash19enable_sm80_to_sm89INS1_16FlashAttnBwdSm80INS1_25CollectiveMainloopBwdSm80ILi2ELi2EN4cute5tupleIJNS5_1CILi128EEES8_NS7_ILi64EEEEEENS_10bfloat16_tEfNS_4arch4Sm80ELb0ELb1ELb1ELb0ELb1ELb0ELb0ELb0ELi2ELi4ELi4ELi4ELb0EEENS1_24CollectiveEpilogueBwdGQAISA_fSD_Li256ELb0ELb1EEENS1_19SingleTileSchedulerILb0ELb0ELb0ELi128EEEEEEEEEvNT_6ParamsE$_ZN4cute3eso3ESOILb1ELb0EJNS_6LayoutINS_5tupleIJNS3_IJNS_1CILi2EEES5_EEEEEENS3_IJNS3_IJNS4_ILi1EEES5_EEEEEEEENS_10ViewEngineIPfEEEEC2ERKSB_RKSE_,@function
        .size           $_ZN7cutlass13device_kernelIN5flash19enable_sm80_to_sm89INS1_16FlashAttnBwdSm80INS1_25CollectiveMainloopBwdSm80ILi2ELi2EN4cute5tupleIJNS5_1CILi128EEES8_NS7_ILi64EEEEEENS_10bfloat16_tEfNS_4arch4Sm80ELb0ELb1ELb1ELb0ELb1ELb0ELb0ELb0ELi2ELi4ELi4ELi4ELb0EEENS1_24CollectiveEpilogueBwdGQAISA_fSD_Li256ELb0ELb1EEENS1_19SingleTileSchedulerILb0ELb0ELb0ELi128EEEEEEEEEvNT_6ParamsE$_ZN4cute3eso3ESOILb1ELb0EJNS_6LayoutINS_5tupleIJNS3_IJNS_1CILi2EEES5_EEEEEENS3_IJNS3_IJNS4_ILi1EEES5_EEEEEEEENS_10ViewEngineIPfEEEEC2ERKSB_RKSE_,($_ZN7cutlass13device_kernelIN5flash19enable_sm80_to_sm89INS1_16FlashAttnBwdSm80INS1_25CollectiveMainloopBwdSm80ILi2ELi2EN4cute5tupleIJNS5_1CILi128EEES8_NS7_ILi64EEEEEENS_10bfloat16_tEfNS_4arch4Sm80ELb0ELb1ELb1ELb0ELb1ELb0ELb0ELb0ELi2ELi4ELi4ELi4ELb0EEENS1_24CollectiveEpilogueBwdGQAISA_fSD_Li256ELb0ELb1EEENS1_19SingleTileSchedulerILb0ELb0ELb0ELi128EEEEEEEEEvNT_6ParamsE$_ZN4cute3eso3ESOILb1ELb0EJNS_6LayoutINS_5tupleIJNS3_IJNS_1CILi2EEES5_EEEEEENS3_IJNS3_IJNS4_ILi1EEES5_EEEEEEEEiEEC2ERKSB_RKi - $_ZN7cutlass13device_kernelIN5flash19enable_sm80_to_sm89INS1_16FlashAttnBwdSm80INS1_25CollectiveMainloopBwdSm80ILi2ELi2EN4cute5tupleIJNS5_1CILi128EEES8_NS7_ILi64EEEEEENS_10bfloat16_tEfNS_4arch4Sm80ELb0ELb1ELb1ELb0ELb1ELb0ELb0ELb0ELi2ELi4ELi4ELi4ELb0EEENS1_24CollectiveEpilogueBwdGQAISA_fSD_Li256ELb0ELb1EEENS1_19SingleTileSchedulerILb0ELb0ELb0ELi128EEEEEEEEEvNT_6ParamsE$_ZN4cute3eso3ESOILb1ELb0EJNS_6LayoutINS_5tupleIJNS3_IJNS_1CILi2EEES5_EEEEEENS3_IJNS3_IJNS4_ILi1EEES5_EEEEEEEENS_10ViewEngineIPfEEEEC2ERKSB_RKSE_)
$_ZN7cutlass13device_kernelIN5flash19enable_sm80_to_sm89INS1_16FlashAttnBwdSm80INS1_25CollectiveMainloopBwdSm80ILi2ELi2EN4cute5tupleIJNS5_1CILi128EEES8_NS7_ILi64EEEEEENS_10bfloat16_tEfNS_4arch4Sm80ELb0ELb1ELb1ELb0ELb1ELb0ELb0ELb0ELi2ELi4ELi4ELi4ELb0EEENS1_24CollectiveEpilogueBwdGQAISA_fSD_Li256ELb0ELb1EEENS1_19SingleTileSchedulerILb0ELb0ELb0ELi128EEEEEEEEEvNT_6ParamsE$_ZN4cute3eso3ESOILb1ELb0EJNS_6LayoutINS_5tupleIJNS3_IJNS_1CILi2EEES5_EEEEEENS3_IJNS3_IJNS4_ILi1EEES5_EEEEEEEENS_10ViewEngineIPfEEEEC2ERKSB_RKSE_:
[----:B------:R-:W-:Y:S01]  /*90a0*/  IADD3 R2, R2, -c[0x0][0x20], RZ ;  /* 0x8000080002027a10 */ /* 0x000fe20007ffe0ff */
[----:B------:R-:W-:Y:S01]  /*90b0*/  IMAD.MOV.U32 R9, RZ, RZ, R3 ;  /* 0x000000ffff097224 */ /* 0x000fe200078e0003 */
[----:B------:R-:W-:-:S04]  /*90c0*/  MOV R5, 0x0 ;  /* 0x0000000000057802 */ /* 0x000fc80000000f00 */
[----:B------:R1:W-:Y:S01]  /*90d0*/  STL.64 [R2], R8 ;  /* 0x0000000802007387 */ /* 0x0003e20000100a00 */
[----:B------:R-:W-:Y:S05]  /*90e0*/  RET.REL.NODEC R4 `(_ZN7cutlass13device_kernelIN5flash19enable_sm80_to_sm89INS1_16FlashAttnBwdSm80INS1_25CollectiveMainloopBwdSm80ILi2ELi2EN4cute5tupleIJNS5_1CILi128EEES8_NS7_ILi64EEEEEENS_10bfloat16_tEfNS_4arch4Sm80ELb0ELb1ELb1ELb0ELb1ELb0ELb0ELb0ELi2ELi4ELi4ELi4ELb0EEENS1_24CollectiveEpilogueBwdGQAISA_fSD_Li256ELb0ELb1EEENS1_19SingleTileSchedulerILb0ELb0ELb0ELi128EEEEEEEEEvNT_6ParamsE) ;  /* 0xffff6f1004007950 */ /* 0x000fea0003c3ffff */
        .type           $_ZN7cutlass13device_kernelIN5flash19enable_sm80_to_sm89INS1_16FlashAttnBwdSm80INS1_25CollectiveMainloopBwdSm80ILi2ELi2EN4cute5tupleIJNS5_1CILi128EEES8_NS7_ILi64EEEEEENS_10bfloat16_tEfNS_4arch4Sm80ELb0ELb1ELb1ELb0ELb1ELb0ELb0ELb0ELi2ELi4ELi4ELi4ELb0EEENS1_24CollectiveEpilogueBwdGQAISA_fSD_Li256ELb0ELb1EEENS1_19SingleTileSchedulerILb0ELb0ELb0ELi128EEEEEEEEEvNT_6ParamsE$_ZN4cute3eso3ESOILb1ELb0EJNS_6LayoutINS_5tupleIJNS3_IJNS_1CILi2EEES5_EEEEEENS3_IJNS3_IJNS4_ILi1EEES5_EEEEEEEEiEEC2ERKSB_RKi,@function
        .size           $_ZN7cutlass13device_kernelIN5flash19enable_sm80_to_sm89INS1_16FlashAttnBwdSm80INS1_25CollectiveMainloopBwdSm80ILi2ELi2EN4cute5tupleIJNS5_1CILi128EEES8_NS7_ILi64EEEEEENS_10bfloat16_tEfNS_4arch4Sm80ELb0ELb1ELb1ELb0ELb1ELb0ELb0ELb0ELi2ELi4ELi4ELi4ELb0EEENS1_24CollectiveEpilogueBwdGQAISA_fSD_Li256ELb0ELb1EEENS1_19SingleTileSchedulerILb0ELb0ELb0ELi128EEEEEEEEEvNT_6ParamsE$_ZN4cute3eso3ESOILb1ELb0EJNS_6LayoutINS_5tupleIJNS3_IJNS_1CILi2EEES5_EEEEEENS3_IJNS3_IJNS4_ILi1EEES5_EEEEEEEEiEEC2ERKSB_RKi,($_ZN7cutlass13device_kernelIN5flash19enable_sm80_to_sm89INS1_16FlashAttnBwdSm80INS1_25CollectiveMainloopBwdSm80ILi2ELi2EN4cute5tupleIJNS5_1CILi128EEES8_NS7_ILi64EEEEEENS_10bfloat16_tEfNS_4arch4Sm80ELb0ELb1ELb1ELb0ELb1ELb0ELb0ELb0ELi2ELi4ELi4ELi4ELb0EEENS1_24CollectiveEpilogueBwdGQAISA_fSD_Li256ELb0ELb1EEENS1_19SingleTileSchedulerILb0ELb0ELb0ELi128EEEEEEEEEvNT_6ParamsE$_ZN4cute3eso3ESOILb1ELb0EJNS_6LayoutINS_5tupleIJNS3_IJNS_1CILi2EEES5_EEEEEENS3_IJNS3_IJNS4_ILi8EEENS4_ILi64EEEEEEEEEEENS_10ViewEngineINS_8smem_ptrIPfEEEEEEC2ERKSC_RKSH_ - $_ZN7cutlass13device_kernelIN5flash19enable_sm80_to_sm89INS1_16FlashAttnBwdSm80INS1_25CollectiveMainloopBwdSm80ILi2ELi2EN4cute5tupleIJNS5_1CILi128EEES8_NS7_ILi64EEEEEENS_10bfloat16_tEfNS_4arch4Sm80ELb0ELb1ELb1ELb0ELb1ELb0ELb0ELb0ELi2ELi4ELi4ELi4ELb0EEENS1_24CollectiveEpilogueBwdGQAISA_fSD_Li256ELb0ELb1EEENS1_19SingleTileSchedulerILb0ELb0ELb0ELi128EEEEEEEEEvNT_6ParamsE$_ZN4cute3eso3ESOILb1ELb0EJNS_6LayoutINS_5tupleIJNS3_IJNS_1CILi2EEES5_EEEEEENS3_IJNS3_IJNS4_ILi1EEES5_EEEEEEEEiEEC2ERKSB_RKi)
$_ZN7cutlass13device_kernelIN5flash19enable_sm80_to_sm89INS1_16FlashAttnBwdSm80INS1_25CollectiveMainloopBwdSm80ILi2ELi2EN4cute5tupleIJNS5_1CILi128EEES8_NS7_ILi64EEEEEENS_10bfloat16_tEfNS_4arch4Sm80ELb0ELb1ELb1ELb0ELb1ELb0ELb0ELb0ELi2ELi4ELi4ELi4ELb0EEENS1_24CollectiveEpilogueBwdGQAISA_fSD_Li256ELb0ELb1EEENS1_19SingleTileSchedulerILb0ELb0ELb0ELi128EEEEEEEEEvNT_6ParamsE$_ZN4cute3eso3ESOILb1ELb0EJNS_6LayoutINS_5tupleIJNS3_IJNS_1CILi2EEES5_EEEEEENS3_IJNS3_IJNS4_ILi1EEES5_EEEEEEEEiEEC2ERKSB_RKi:
[----:B------:R-:W-:Y:S02]  /*90f0*/  IADD3 R2, R69, -c[0x0][0x20], RZ ;  /* 0x8000080045027a10 */ /* 0x000fe40007ffe0ff */
[----:B------:R-:W-:-:S03]  /*9100*/  MOV R5, 0x0 ;  /* 0x0000000000057802 */ /* 0x000fc60000000f00 */
[----:B------:R1:W-:Y:S01]  /*9110*/  STL [R2], R3 ;  /* 0x0000000302007387 */ /* 0x0003e20000100800 */
[----:B------:R-:W-:Y:S05]  /*9120*/  RET.REL.NODEC R4 `(_ZN7cutlass13device_kernelIN5flash19enable_sm80_to_sm89INS1_16FlashAttnBwdSm80INS1_25CollectiveMainloopBwdSm80ILi2ELi2EN4cute5tupleIJNS5_1CILi128EEES8_NS7_ILi64EEEEEENS_10bfloat16_tEfNS_4arch4Sm80ELb0ELb1ELb1ELb0ELb1ELb0ELb0ELb0ELi2ELi4ELi4ELi4ELb0EEENS1_24CollectiveEpilogueBwdGQAISA_fSD_Li256ELb0ELb1EEENS1_19SingleTileSchedulerILb0ELb0ELb0ELi128EEEEEEEEEvNT_6ParamsE) ;  /* 0xffff6ed004007950 */ /* 0x000fea0003c3ffff */
        .type           $_ZN7cutlass13device_kernelIN5flash19enable_sm80_to_sm89INS1_16FlashAttnBwdSm80INS1_25CollectiveMainloopBwdSm80ILi2ELi2EN4cute5tupleIJNS5_1CILi128EEES8_NS7_ILi64EEEEEENS_10bfloat16_tEfNS_4arch4Sm80ELb0ELb1ELb1ELb0ELb1ELb0ELb0ELb0ELi2ELi4ELi4ELi4ELb0EEENS1_24CollectiveEpilogueBwdGQAISA_fSD_Li256ELb0ELb1EEENS1_19SingleTileSchedulerILb0ELb0ELb0ELi128EEEEEEEEEvNT_6ParamsE$_ZN4cute3eso3ESOILb1ELb0EJNS_6LayoutINS_5tupleIJNS3_IJNS_1CILi2EEES5_EEEEEENS3_IJNS3_IJNS4_ILi8EEENS4_ILi64EEEEEEEEEEENS_10ViewEngineINS_8smem_ptrIPfEEEEEEC2ERKSC_RKSH_,@function
        .size           $_ZN7cutlass13device_kernelIN5flash19enable_sm80_to_sm89INS1_16FlashAttnBwdSm80INS1_25CollectiveMainloopBwdSm80ILi2ELi2EN4cute5tupleIJNS5_1CILi128EEES8_NS7_ILi64EEEEEENS_10bfloat16_tEfNS_4arch4Sm80ELb0ELb1ELb1ELb0ELb1ELb0ELb0ELb0ELi2ELi4ELi4ELi4ELb0EEENS1_24CollectiveEpilogueBwdGQAISA_fSD_Li256ELb0ELb1EEENS1_19SingleTileSchedulerILb0ELb0ELb0ELi128EEEEEEEEEvNT_6ParamsE$_ZN4cute3eso3ESOILb1ELb0EJNS_6LayoutINS_5tupleIJNS3_IJNS_1CILi2EEES5_EEEEEENS3_IJNS3_IJNS4_ILi8EEENS4_ILi64EEEEEEEEEEENS_10ViewEngineINS_8smem_ptrIPfEEEEEEC2ERKSC_RKSH_,($_ZN7cutlass13device_kernelIN5flash19enable_sm80_to_sm89INS1_16FlashAttnBwdSm80INS1_25CollectiveMainloopBwdSm80ILi2ELi2EN4cute5tupleIJNS5_1CILi128EEES8_NS7_ILi64EEEEEENS_10bfloat16_tEfNS_4arch4Sm80ELb0ELb1ELb1ELb0ELb1ELb0ELb0ELb0ELi2ELi4ELi4ELi4ELb0EEENS1_24CollectiveEpilogueBwdGQAISA_fSD_Li256ELb0ELb1EEENS1_19SingleTileSchedulerILb0ELb0ELb0ELi128EEEEEEEEEvNT_6ParamsE$_ZN4cute3eso3ESOILb1ELb0EJNS_6LayoutINS_5tupleIJNS3_IJNS_1CILi2EEES5_EEEEEENS3_IJNS3_IJNS4_ILi8EEENS4_ILi64EEEEEEEEEEEiEEC2ERKSC_RKi - $_ZN7cutlass13device_kernelIN5flash19enable_sm80_to_sm89INS1_16FlashAttnBwdSm80INS1_25CollectiveMainloopBwdSm80ILi2ELi2EN4cute5tupleIJNS5_1CILi128EEES8_NS7_ILi64EEEEEENS_10bfloat16_tEfNS_4arch4Sm80ELb0ELb1ELb1ELb0ELb1ELb0ELb0ELb0ELi2ELi4ELi4ELi4ELb0EEENS1_24CollectiveEpilogueBwdGQAISA_fSD_Li256ELb0ELb1EEENS1_19SingleTileSchedulerILb0ELb0ELb0ELi128EEEEEEEEEvNT_6ParamsE$_ZN4cute3eso3ESOILb1ELb0EJNS_6LayoutINS_5tupleIJNS3_IJNS_1CILi2EEES5_EEEEEENS3_IJNS3_IJNS4_ILi8EEENS4_ILi64EEEEEEEEEEENS_10ViewEngineINS_8smem_ptrIPfEEEEEEC2ERKSC_RKSH_)
$_ZN7cutlass13device_kernelIN5flash19enable_sm80_to_sm89INS1_16FlashAttnBwdSm80INS1_25CollectiveMainloopBwdSm80ILi2ELi2EN4cute5tupleIJNS5_1CILi128EEES8_NS7_ILi64EEEEEENS_10bfloat16_tEfNS_4arch4Sm80ELb0ELb1ELb1ELb0ELb1ELb0ELb0ELb0ELi2ELi4ELi4ELi4ELb0EEENS1_24CollectiveEpilogueBwdGQAISA_fSD_Li256ELb0ELb1EEENS1_19SingleTileSchedulerILb0ELb0ELb0ELi128EEEEEEEEEvNT_6ParamsE$_ZN4cute3eso3ESOILb1ELb0EJNS_6LayoutINS_5tupleIJNS3_IJNS_1CILi2EEES5_EEEEEENS3_IJNS3_IJNS4_ILi8EEENS4_ILi64EEEEEEEEEEENS_10ViewEngineINS_8smem_ptrIPfEEEEEEC2ERKSC_RKSH_:
[----:B------:R-:W-:Y:S02]  /*9130*/  IADD3 R6, R25, -c[0x0][0x20], RZ ;  /* 0x8000080019067a10 */ /* 0x000fe40007ffe0ff */
[----:B------:R-:W-:-:S03]  /*9140*/  MOV R9, 0x0 ;  /* 0x0000000000097802 */ /* 0x000fc60000000f00 */
[----:B------:R1:W-:Y:S01]  /*9150*/  STL.64 [R6], R2 ;  /* 0x0000000206007387 */ /* 0x0003e20000100a00 */
[----:B------:R-:W-:Y:S05]  /*9160*/  RET.REL.NODEC R8 `(_ZN7cutlass13device_kernelIN5flash19enable_sm80_to_sm89INS1_16FlashAttnBwdSm80INS1_25CollectiveMainloopBwdSm80ILi2ELi2EN4cute5tupleIJNS5_1CILi128EEES8_NS7_ILi64EEEEEENS_10bfloat16_tEfNS_4arch4Sm80ELb0ELb1ELb1ELb0ELb1ELb0ELb0ELb0ELi2ELi4ELi4ELi4ELb0EEENS1_24CollectiveEpilogueBwdGQAISA_fSD_Li256ELb0ELb1EEENS1_19SingleTileSchedulerILb0ELb0ELb0ELi128EEEEEEEEEvNT_6ParamsE) ;  /* 0xffff6e9008007950 */ /* 0x000fea0003c3ffff */
        .type           $_ZN7cutlass13device_kernelIN5flash19enable_sm80_to_sm89INS1_16FlashAttnBwdSm80INS1_25CollectiveMainloopBwdSm80ILi2ELi2EN4cute5tupleIJNS5_1CILi128EEES8_NS7_ILi64EEEEEENS_10bfloat16_tEfNS_4arch4Sm80ELb0ELb1ELb1ELb0ELb1ELb0ELb0ELb0ELi2ELi4ELi4ELi4ELb0EEENS1_24CollectiveEpilogueBwdGQAISA_fSD_Li256ELb0ELb1EEENS1_19SingleTileSchedulerILb0ELb0ELb0ELi128EEEEEEEEEvNT_6ParamsE$_ZN4cute3eso3ESOILb1ELb0EJNS_6LayoutINS_5tupleIJNS3_IJNS_1CILi2EEES5_EEEEEENS3_IJNS3_IJNS4_ILi8EEENS4_ILi64EEEEEEEEEEEiEEC2ERKSC_RKi,@function
        .size           $_ZN7cutlass13device_kernelIN5flash19enable_sm80_to_sm89INS1_16FlashAttnBwdSm80INS1_25CollectiveMainloopBwdSm80ILi2ELi2EN4cute5tupleIJNS5_1CILi128EEES8_NS7_ILi64EEEEEENS_10bfloat16_tEfNS_4arch4Sm80ELb0ELb1ELb1ELb0ELb1ELb0ELb0ELb0ELi2ELi4ELi4ELi4ELb0EEENS1_24CollectiveEpilogueBwdGQAISA_fSD_Li256ELb0ELb1EEENS1_19SingleTileSchedulerILb0ELb0ELb0ELi128EEEEEEEEEvNT_6ParamsE$_ZN4cute3eso3ESOILb1ELb0EJNS_6LayoutINS_5tupleIJNS3_IJNS_1CILi2EEES5_EEEEEENS3_IJNS3_IJNS4_ILi8EEENS4_ILi64EEEEEEEEEEEiEEC2ERKSC_RKi,($_ZN7cutlass13device_kernelIN5flash19enable_sm80_to_sm89INS1_16FlashAttnBwdSm80INS1_25CollectiveMainloopBwdSm80ILi2ELi2EN4cute5tupleIJNS5_1CILi128EEES8_NS7_ILi64EEEEEENS_10bfloat16_tEfNS_4arch4Sm80ELb0ELb1ELb1ELb0ELb1ELb0ELb0ELb0ELi2ELi4ELi4ELi4ELb0EEENS1_24CollectiveEpilogueBwdGQAISA_fSD_Li256ELb0ELb1EEENS1_19SingleTileSchedulerILb0ELb0ELb0ELi128EEEEEEEEEvNT_6ParamsE$_ZN4cute3eso3ESOILb1ELb0EJNS_6LayoutINS_5tupleIJNS3_IJNS_1CILi2EEES5_EEENS3_IJS5_NS4_ILi8EEEEEEEEENS3_IJNS3_IJNS_11ScaledBasisIS7_JLi0EEEENSA_INS4_ILi64EEEJLi0EEEEEEENS3_IJNSA_INS4_ILi1EEEJLi1EEEENSA_INS4_ILi16EEEJLi1EEEEEEEEEEEENS_10ViewEngineINS_23ArithmeticTupleIteratorINS_15ArithmeticTupleIJNS4_ILi0EEESP_EEEEEEEEEC2ERKSL_RKSS_ - $_ZN7cutlass13device_kernelIN5flash19enable_sm80_to_sm89INS1_16FlashAttnBwdSm80INS1_25CollectiveMainloopBwdSm80ILi2ELi2EN4cute5tupleIJNS5_1CILi128EEES8_NS7_ILi64EEEEEENS_10bfloat16_tEfNS_4arch4Sm80ELb0ELb1ELb1ELb0ELb1ELb0ELb0ELb0ELi2ELi4ELi4ELi4ELb0EEENS1_24CollectiveEpilogueBwdGQAISA_fSD_Li256ELb0ELb1EEENS1_19SingleTileSchedulerILb0ELb0ELb0ELi128EEEEEEEEEvNT_6ParamsE$_ZN4cute3eso3ESOILb1ELb0EJNS_6LayoutINS_5tupleIJNS3_IJNS_1CILi2EEES5_EEEEEENS3_IJNS3_IJNS4_ILi8EEENS4_ILi64EEEEEEEEEEEiEEC2ERKSC_RKi)
$_ZN7cutlass13device_kernelIN5flash19enable_sm80_to_sm89INS1_16FlashAttnBwdSm80INS1_25CollectiveMainloopBwdSm80ILi2ELi2EN4cute5tupleIJNS5_1CILi128EEES8_NS7_ILi64EEEEEENS_10bfloat16_tEfNS_4arch4Sm80ELb0ELb1ELb1ELb0ELb1ELb0ELb0ELb0ELi2ELi4ELi4ELi4ELb0EEENS1_24CollectiveEpilogueBwdGQAISA_fSD_Li256ELb0ELb1EEENS1_19SingleTileSchedulerILb0ELb0ELb0ELi128EEEEEEEEEvNT_6ParamsE$_ZN4cute3eso3ESOILb1ELb0EJNS_6LayoutINS_5tupleIJNS3_IJNS_1CILi2EEES5_EEEEEENS3_IJNS3_IJNS4_ILi8EEENS4_ILi64EEEEEEEEEEEiEEC2ERKSC_RKi:
[----:B------:R-:W-:Y:S01]  /*9170*/  IADD3 R2, R25, -c[0x0][0x20], RZ ;  /* 0x8000080019027a10 */ /* 0x000fe20007ffe0ff */
[----:B------:R-:W-:Y:S01]  /*9180*/  IMAD.MOV.U32 R8, RZ, RZ, R6 ;  /* 0x000000ffff087224 */ /* 0x000fe200078e0006 */
[----:B------:R-:W-:-:S03]  /*9190*/  MOV R9, 0x0 ;  /* 0x0000000000097802 */ /* 0x000fc60000000f00 */
[----:B------:R1:W-:Y:S01]  /*91a0*/  STL [R2], R3 ;  /* 0x0000000302007387 */ /* 0x0003e20000100800 */
[----:B------:R-:W-:Y:S05]  /*91b0*/  RET.REL.NODEC R8 `(_ZN7cutlass13device_kernelIN5flash19enable_sm80_to_sm89INS1_16FlashAttnBwdSm80INS1_25CollectiveMainloopBwdSm80ILi2ELi2EN4cute5tupleIJNS5_1CILi128EEES8_NS7_ILi64EEEEEENS_10bfloat16_tEfNS_4arch4Sm80ELb0ELb1ELb1ELb0ELb1ELb0ELb0ELb0ELi2ELi4ELi4ELi4ELb0EEENS1_24CollectiveEpilogueBwdGQAISA_fSD_Li256ELb0ELb1EEENS1_19SingleTileSchedulerILb0ELb0ELb0ELi128EEEEEEEEEvNT_6ParamsE) ;  /* 0xffff6e4008007950 */ /* 0x000fea0003c3ffff */
        .type           $_ZN7cutlass13device_kernelIN5flash19enable_sm80_to_sm89INS1_16FlashAttnBwdSm80INS1_25CollectiveMainloopBwdSm80ILi2ELi2EN4cute5tupleIJNS5_1CILi128EEES8_NS7_ILi64EEEEEENS_10bfloat16_tEfNS_4arch4Sm80ELb0ELb1ELb1ELb0ELb1ELb0ELb0ELb0ELi2ELi4ELi4ELi4ELb0EEENS1_24CollectiveEpilogueBwdGQAISA_fSD_Li256ELb0ELb1EEENS1_19SingleTileSchedulerILb0ELb0ELb0ELi128EEEEEEEEEvNT_6ParamsE$_ZN4cute3eso3ESOILb1ELb0EJNS_6LayoutINS_5tupleIJNS3_IJNS_1CILi2EEES5_EEENS3_IJS5_NS4_ILi8EEEEEEEEENS3_IJNS3_IJNS_11ScaledBasisIS7_JLi0EEEENSA_INS4_ILi64EEEJLi0EEEEEEENS3_IJNSA_INS4_ILi1EEEJLi1EEEENSA_INS4_ILi16EEEJLi1EEEEEEEEEEEENS_10ViewEngineINS_23ArithmeticTupleIteratorINS_15ArithmeticTupleIJNS4_ILi0EEESP_EEEEEEEEEC2ERKSL_RKSS_,@function
        .size           $_ZN7cutlass13device_kernelIN5flash19enable_sm80_to_sm89INS1_16FlashAttnBwdSm80INS1_25CollectiveMainloopBwdSm80ILi2ELi2EN4cute5tupleIJNS5_1CILi128EEES8_NS7_ILi64EEEEEENS_10bfloat16_tEfNS_4arch4Sm80ELb0ELb1ELb1ELb0ELb1ELb0ELb0ELb0ELi2ELi4ELi4ELi4ELb0EEENS1_24CollectiveEpilogueBwdGQAISA_fSD_Li256ELb0ELb1EEENS1_19SingleTileSchedulerILb0ELb0ELb0ELi128EEEEEEEEEvNT_6ParamsE$_ZN4cute3eso3ESOILb1ELb0EJNS_6LayoutINS_5tupleIJNS3_IJNS_1CILi2EEES5_EEENS3_IJS5_NS4_ILi8EEEEEEEEENS3_IJNS3_IJNS_11ScaledBasisIS7_JLi0EEEENSA_INS4_ILi64EEEJLi0EEEEEEENS3_IJNSA_INS4_ILi1EEEJLi1EEEENSA_INS4_ILi16EEEJLi1EEEEEEEEEEEENS_10ViewEngineINS_23ArithmeticTupleIteratorINS_15ArithmeticTupleIJNS4_ILi0EEESP_EEEEEEEEEC2ERKSL_RKSS_,($_ZN7cutlass13device_kernelIN5flash19enable_sm80_to_sm89INS1_16FlashAttnBwdSm80INS1_25CollectiveMainloopBwdSm80ILi2ELi2EN4cute5tupleIJNS5_1CILi128EEES8_NS7_ILi64EEEEEENS_10bfloat16_tEfNS_4arch4Sm80ELb0ELb1ELb1ELb0ELb1ELb0ELb0ELb0ELi2ELi4ELi4ELi4ELb0EEENS1_24CollectiveEpilogueBwdGQAISA_fSD_Li256ELb0ELb1EEENS1_19SingleTileSchedulerILb0ELb0ELb0ELi128EEEEEEEEEvNT_6ParamsE$_ZN4cute3eso3ESOILb1ELb0EJNS_6LayoutINS_5tupleIJNS3_IJNS_1CILi2EEES5_EEENS3_IJS5_NS4_ILi8EEEEEEEEENS3_IJNS3_IJNS_11ScaledBasisIS7_JLi0EEEENSA_INS4_ILi64EEEJLi0EEEEEEENS3_IJNSA_INS4_ILi1EEEJLi1EEEENSA_INS4_ILi16EEEJLi1EEEEEEEEEEEENS_10ViewEngineINS_23ArithmeticTupleIteratorINS_15ArithmeticTupleIJiiEEEEEEEEEC2ERKSL_RKSR_ - $_ZN7cutlass13device_kernelIN5flash19enable_sm80_to_sm89INS1_16FlashAttnBwdSm80INS1_25CollectiveMainloopBwdSm80ILi2ELi2EN4cute5tupleIJNS5_1CILi128EEES8_NS7_ILi64EEEEEENS_10bfloat16_tEfNS_4arch4Sm80ELb0ELb1ELb1ELb0ELb1ELb0ELb0ELb0ELi2ELi4ELi4ELi4ELb0EEENS1_24CollectiveEpilogueBwdGQAISA_fSD_Li256ELb0ELb1EEENS1_19SingleTileSchedulerILb0ELb0ELb0ELi128EEEEEEEEEvNT_6ParamsE$_ZN4cute3eso3ESOILb1ELb0EJNS_6LayoutINS_5tupleIJNS3_IJNS_1CILi2EEES5_EEENS3_IJS5_NS4_ILi8EEEEEEEEENS3_IJNS3_IJNS_11ScaledBasisIS7_JLi0EEEENSA_INS4_ILi64EEEJLi0EEEEEEENS3_IJNSA_INS4_ILi1EEEJLi1EEEENSA_INS4_ILi16EEEJLi1EEEEEEEEEEEENS_10ViewEngineINS_23ArithmeticTupleIteratorINS_15ArithmeticTupleIJNS4_ILi0EEESP_EEEEEEEEEC2ERKSL_RKSS_)
$_ZN7cutlass13device_kernelIN5flash19enable_sm80_to_sm89INS1_16FlashAttnBwdSm80INS1_25CollectiveMainloopBwdSm80ILi2ELi2EN4cute5tupleIJNS5_1CILi128EEES8_NS7_ILi64EEEEEENS_10bfloat16_tEfNS_4arch4Sm80ELb0ELb1ELb1ELb0ELb1ELb0ELb0ELb0ELi2ELi4ELi4ELi4ELb0EEENS1_24CollectiveEpilogueBwdGQAISA_fSD_Li256ELb0ELb1EEENS1_19SingleTileSchedulerILb0ELb0ELb0ELi128EEEEEEEEEvNT_6ParamsE$_ZN4cute3eso3ESOILb1ELb0EJNS_6LayoutINS_5tupleIJNS3_IJNS_1CILi2EEES5_EEENS3_IJS5_NS4_ILi8EEEEEEEEENS3_IJNS3_IJNS_11ScaledBasisIS7_JLi0EEEENSA_INS4_ILi64EEEJLi0EEEEEEENS3_IJNSA_INS4_ILi1EEEJLi1EEEENSA_INS4_ILi16EEEJLi1EEEEEEEEEEEENS_10ViewEngineINS_23ArithmeticTupleIteratorINS_15ArithmeticTupleIJNS4_ILi0EEESP_EEEEEEEEEC2ERKSL_RKSS_:
[----:B------:R-:W-:Y:S01]  /*91c0*/  IADD3 R53, R53, -c[0x0][0x20], RZ ;  /* 0x8000080035357a10 */ /* 0x000fe20007ffe0ff */
[----:B------:R-:W-:Y:S01]  /*91d0*/  IMAD.MOV.U32 R6, RZ, RZ, R2 ;  /* 0x000000ffff067224 */ /* 0x000fe200078e0002 */
[----:B------:R-:W-:Y:S01]  /*91e0*/  PRMT R3, RZ, 0x7610, R3 ;  /* 0x00007610ff037816 */ /* 0x000fe20000000003 */
[----:B------:R-:W-:-:S04]  /*91f0*/  IMAD.MOV.U32 R7, RZ, RZ, 0x0 ;  /* 0x00000000ff077424 */ /* 0x000fc800078e00ff */
[----:B------:R1:W-:Y:S01]  /*9200*/  STL.U8 [R53], R3 ;  /* 0x0000000335007387 */ /* 0x0003e20000100000 */
[----:B------:R-:W-:Y:S05]  /*9210*/  RET.REL.NODEC R6 `(_ZN7cutlass13device_kernelIN5flash19enable_sm80_to_sm89INS1_16FlashAttnBwdSm80INS1_25CollectiveMainloopBwdSm80ILi2ELi2EN4cute5tupleIJNS5_1CILi128EEES8_NS7_ILi64EEEEEENS_10bfloat16_tEfNS_4arch4Sm80ELb0ELb1ELb1ELb0ELb1ELb0ELb0ELb0ELi2ELi4ELi4ELi4ELb0EEENS1_24CollectiveEpilogueBwdGQAISA_fSD_Li256ELb0ELb1EEENS1_19SingleTileSchedulerILb0ELb0ELb0ELi128EEEEEEEEEvNT_6ParamsE) ;  /* 0xffff6de006007950 */ /* 0x000fea0003c3ffff */
        .type           $_ZN7cutlass13device_kernelIN5flash19enable_sm80_to_sm89INS1_16FlashAttnBwdSm80INS1_25CollectiveMainloopBwdSm80ILi2ELi2EN4cute5tupleIJNS5_1CILi128EEES8_NS7_ILi64EEEEEENS_10bfloat16_tEfNS_4arch4Sm80ELb0ELb1ELb1ELb0ELb1ELb0ELb0ELb0ELi2ELi4ELi4ELi4ELb0EEENS1_24CollectiveEpilogueBwdGQAISA_fSD_Li256ELb0ELb1EEENS1_19SingleTileSchedulerILb0ELb0ELb0ELi128EEEEEEEEEvNT_6ParamsE$_ZN4cute3eso3ESOILb1ELb0EJNS_6LayoutINS_5tupleIJNS3_IJNS_1CILi2EEES5_EEENS3_IJS5_NS4_ILi8EEEEEEEEENS3_IJNS3_IJNS_11ScaledBasisIS7_JLi0EEEENSA_INS4_ILi64EEEJLi0EEEEEEENS3_IJNSA_INS4_ILi1EEEJLi1EEEENSA_INS4_ILi16EEEJLi1EEEEEEEEEEEENS_10ViewEngineINS_23ArithmeticTupleIteratorINS_15ArithmeticTupleIJiiEEEEEEEEEC2ERKSL_RKSR_,@function
        .size           $_ZN7cutlass13device_kernelIN5flash19enable_sm80_to_sm89INS1_16FlashAttnBwdSm80INS1_25CollectiveMainloopBwdSm80ILi2ELi2EN4cute5tupleIJNS5_1CILi128EEES8_NS7_ILi64EEEEEENS_10bfloat16_tEfNS_4arch4Sm80ELb0ELb1ELb1ELb0ELb1ELb0ELb0ELb0ELi2ELi4ELi4ELi4ELb0EEENS1_24CollectiveEpilogueBwdGQAISA_fSD_Li256ELb0ELb1EEENS1_19SingleTileSchedulerILb0ELb0ELb0ELi128EEEEEEEEEvNT_6ParamsE$_ZN4cute3eso3ESOILb1ELb0EJNS_6LayoutINS_5tupleIJNS3_IJNS_1CILi2EEES5_EEENS3_IJS5_NS4_ILi8EEEEEEEEENS3_IJNS3_IJNS_11ScaledBasisIS7_JLi0EEEENSA_INS4_ILi64EEEJLi0EEEEEEENS3_IJNSA_INS4_ILi1EEEJLi1EEEENSA_INS4_ILi16EEEJLi1EEEEEEEEEEEENS_10ViewEngineINS_23ArithmeticTupleIteratorINS_15ArithmeticTupleIJiiEEEEEEEEEC2ERKSL_RKSR_,($_ZN7cutlass13device_kernelIN5flash19enable_sm80_to_sm89INS1_16FlashAttnBwdSm80INS1_25CollectiveMainloopBwdSm80ILi2ELi2EN4cute5tupleIJNS5_1CILi128EEES8_NS7_ILi64EEEEEENS_10bfloat16_tEfNS_4arch4Sm80ELb0ELb1ELb1ELb0ELb1ELb0ELb0ELb0ELi2ELi4ELi4ELi4ELb0EEENS1_24CollectiveEpilogueBwdGQAISA_fSD_Li256ELb0ELb1EEENS1_19SingleTileSchedulerILb0ELb0ELb0ELi128EEEEEEEEEvNT_6ParamsE$_ZN4cute3eso3ESOILb1ELb0EJNS_6LayoutINS_5tupleIJNS3_IJNS_1CILi2EEES5_EEENS3_IJS5_NS4_ILi8EEEEEEEEENS3_IJNS3_IJS5_NS4_ILi4EEEEEENS3_IJNS4_ILi1EEES7_EEEEEEEENS_10ViewEngineIPfEEEEC2ERKSF_RKSI_ - $_ZN7cutlass13device_kernelIN5flash19enable_sm80_to_sm89INS1_16FlashAttnBwdSm80INS1_25CollectiveMainloopBwdSm80ILi2ELi2EN4cute5tupleIJNS5_1CILi128EEES8_NS7_ILi64EEEEEENS_10bfloat16_tEfNS_4arch4Sm80ELb0ELb1ELb1ELb0ELb1ELb0ELb0ELb0ELi2ELi4ELi4ELi4ELb0EEENS1_24CollectiveEpilogueBwdGQAISA_fSD_Li256ELb0ELb1EEENS1_19SingleTileSchedulerILb0ELb0ELb0ELi128EEEEEEEEEvNT_6ParamsE$_ZN4cute3eso3ESOILb1ELb0EJNS_6LayoutINS_5tupleIJNS3_IJNS_1CILi2EEES5_EEENS3_IJS5_NS4_ILi8EEEEEEEEENS3_IJNS3_IJNS_11ScaledBasisIS7_JLi0EEEENSA_INS4_ILi64EEEJLi0EEEEEEENS3_IJNSA_INS4_ILi1EEEJLi1EEEENSA_INS4_ILi16EEEJLi1EEEEEEEEEEEENS_10ViewEngineINS_23ArithmeticTupleIteratorINS_15ArithmeticTupleIJiiEEEEEEEEEC2ERKSL_RKSR_)
$_ZN7cutlass13device_kernelIN5flash19enable_sm80_to_sm89INS1_16FlashAttnBwdSm80INS1_25CollectiveMainloopBwdSm80ILi2ELi2EN4cute5tupleIJNS5_1CILi128EEES8_NS7_ILi64EEEEEENS_10bfloat16_tEfNS_4arch4Sm80ELb0ELb1ELb1ELb0ELb1ELb0ELb0ELb0ELi2ELi4ELi4ELi4ELb0EEENS1_24CollectiveEpilogueBwdGQAISA_fSD_Li256ELb0ELb1EEENS1_19SingleTileSchedulerILb0ELb0ELb0ELi128EEEEEEEEEvNT_6ParamsE$_ZN4cute3eso3ESOILb1ELb0EJNS_6LayoutINS_5tupleIJNS3_IJNS_1CILi2EEES5_EEENS3_IJS5_NS4_ILi8EEEEEEEEENS3_IJNS3_IJNS_11ScaledBasisIS7_JLi0EEEENSA_INS4_ILi64EEEJLi0EEEEEEENS3_IJNSA_INS4_ILi1EEEJLi1EEEENSA_INS4_ILi16EEEJLi1EEEEEEEEEEEENS_10ViewEngineINS_23ArithmeticTupleIteratorINS_15ArithmeticTupleIJiiEEEEEEEEEC2ERKSL_RKSR_:
[----:B------:R-:W-:Y:S02]  /*9220*/  IADD3 R4, R83, -c[0x0][0x20], RZ ;  /* 0x8000080053047a10 */ /* 0x000fe40007ffe0ff */
[----:B------:R-:W-:-:S03]  /*9230*/  MOV R7, 0x0 ;  /* 0x0000000000077802 */ /* 0x000fc60000000f00 */
[----:B------:R1:W-:Y:S04]  /*9240*/  STL [R4], R2 ;  /* 0x0000000204007387 */ /* 0x0003e80000100800 */
[----:B------:R1:W-:Y:S01]  /*9250*/  STL [R4+0x4], R3 ;  /* 0x0000040304007387 */ /* 0x0003e20000100800 */
[----:B------:R-:W-:Y:S05]  /*9260*/  RET.REL.NODEC R6 `(_ZN7cutlass13device_kernelIN5flash19enable_sm80_to_sm89INS1_16FlashAttnBwdSm80INS1_25CollectiveMainloopBwdSm80ILi2ELi2EN4cute5tupleIJNS5_1CILi128EEES8_NS7_ILi64EEEEEENS_10bfloat16_tEfNS_4arch4Sm80ELb0ELb1ELb1ELb0ELb1ELb0ELb0ELb0ELi2ELi4ELi4ELi4ELb0EEENS1_24CollectiveEpilogueBwdGQAISA_fSD_Li256ELb0ELb1EEENS1_19SingleTileSchedulerILb0ELb0ELb0ELi128EEEEEEEEEvNT_6ParamsE) ;  /* 0xffff6d9006007950 */ /* 0x000fea0003c3ffff */
        .type           $_ZN7cutlass13device_kernelIN5flash19enable_sm80_to_sm89INS1_16FlashAttnBwdSm80INS1_25CollectiveMainloopBwdSm80ILi2ELi2EN4cute5tupleIJNS5_1CILi128EEES8_NS7_ILi64EEEEEENS_10bfloat16_tEfNS_4arch4Sm80ELb0ELb1ELb1ELb0ELb1ELb0ELb0ELb0ELi2ELi4ELi4ELi4ELb0EEENS1_24CollectiveEpilogueBwdGQAISA_fSD_Li256ELb0ELb1EEENS1_19SingleTileSchedulerILb0ELb0ELb0ELi128EEEEEEEEEvNT_6ParamsE$_ZN4cute3eso3ESOILb1ELb0EJNS_6LayoutINS_5tupleIJNS3_IJNS_1CILi2EEES5_EEENS3_IJS5_NS4_ILi8EEEEEEEEENS3_IJNS3_IJS5_NS4_ILi4EEEEEENS3_IJNS4_ILi1EEES7_EEEEEEEENS_10ViewEngineIPfEEEEC2ERKSF_RKSI_,@function
        .size           $_ZN7cutlass13device_kernelIN5flash19enable_sm80_to_sm89INS1_16FlashAttnBwdSm80INS1_25CollectiveMainloopBwdSm80ILi2ELi2EN4cute5tupleIJNS5_1CILi128EEES8_NS7_ILi64EEEEEENS_10bfloat16_tEfNS_4arch4Sm80ELb0ELb1ELb1ELb0ELb1ELb0ELb0ELb0ELi2ELi4ELi4ELi4ELb0EEENS1_24CollectiveEpilogueBwdGQAISA_fSD_Li256ELb0ELb1EEENS1_19SingleTileSchedulerILb0ELb0ELb0ELi128EEEEEEEEEvNT_6ParamsE$_ZN4cute3eso3ESOILb1ELb0EJNS_6LayoutINS_5tupleIJNS3_IJNS_1CILi2EEES5_EEENS3_IJS5_NS4_ILi8EEEEEEEEENS3_IJNS3_IJS5_NS4_ILi4EEEEEENS3_IJNS4_ILi1EEES7_EEEEEEEENS_10ViewEngineIPfEEEEC2ERKSF_RKSI_,($_ZN7cutlass13device_kernelIN5flash19enable_sm80_to_sm89INS1_16FlashAttnBwdSm80INS1_25CollectiveMainloopBwdSm80ILi2ELi2EN4cute5tupleIJNS5_1CILi128EEES8_NS7_ILi64EEEEEENS_10bfloat16_tEfNS_4arch4Sm80ELb0ELb1ELb1ELb0ELb1ELb0ELb0ELb0ELi2ELi4ELi4ELi4ELb0EEENS1_24CollectiveEpilogueBwdGQAISA_fSD_Li256ELb0ELb1EEENS1_19SingleTileSchedulerILb0ELb0ELb0ELi128EEEEEEEEEvNT_6ParamsE$_ZN4cute3eso3ESOILb1ELb0EJNS_6LayoutINS_5tupleIJNS3_IJNS_1CILi2EEES5_EEENS4_ILi8EEEEEENS3_IJNS3_IJNS4_ILi1EEES5_EEENS4_ILi4EEEEEEEENS_10ViewEngineIPN7cutlass10bfloat16_tEEEEEC2ERKSD_RKSI_ - $_ZN7cutlass13device_kernelIN5flash19enable_sm80_to_sm89INS1_16FlashAttnBwdSm80INS1_25CollectiveMainloopBwdSm80ILi2ELi2EN4cute5tupleIJNS5_1CILi128EEES8_NS7_ILi64EEEEEENS_10bfloat16_tEfNS_4arch4Sm80ELb0ELb1ELb1ELb0ELb1ELb0ELb0ELb0ELi2ELi4ELi4ELi4ELb0EEENS1_24CollectiveEpilogueBwdGQAISA_fSD_Li256ELb0ELb1EEENS1_19SingleTileSchedulerILb0ELb0ELb0ELi128EEEEEEEEEvNT_6ParamsE$_ZN4cute3eso3ESOILb1ELb0EJNS_6LayoutINS_5tupleIJNS3_IJNS_1CILi2EEES5_EEENS3_IJS5_NS4_ILi8EEEEEEEEENS3_IJNS3_IJS5_NS4_ILi4EEEEEENS3_IJNS4_ILi1EEES7_EEEEEEEENS_10ViewEngineIPfEEEEC2ERKSF_RKSI_)
$_ZN7cutlass13device_kernelIN5flash19enable_sm80_to_sm89INS1_16FlashAttnBwdSm80INS1_25CollectiveMainloopBwdSm80ILi2ELi2EN4cute5tupleIJNS5_1CILi128EEES8_NS7_ILi64EEEEEENS_10bfloat16_tEfNS_4arch4Sm80ELb0ELb1ELb1ELb0ELb1ELb0ELb0ELb0ELi2ELi4ELi4ELi4ELb0EEENS1_24CollectiveEpilogueBwdGQAISA_fSD_Li256ELb0ELb1EEENS1_19SingleTileSchedulerILb0ELb0ELb0ELi128EEEEEEEEEvNT_6ParamsE$_ZN4cute3eso3ESOILb1ELb0EJNS_6LayoutINS_5tupleIJNS3_IJNS_1CILi2EEES5_EEENS3_IJS5_NS4_ILi8EEEEEEEEENS3_IJNS3_IJS5_NS4_ILi4EEEEEENS3_IJNS4_ILi1EEES7_EEEEEEEENS_10ViewEngineIPfEEEEC2ERKSF_RKSI_:
[----:B------:R-:W-:Y:S01]  /*9270*/  IADD3 R4, R83, -c[0x0][0x20], RZ ;  /* 0x8000080053047a10 */ /* 0x000fe20007ffe0ff */
[----:B------:R-:W-:Y:S01]  /*9280*/  IMAD.MOV.U32 R8, RZ, RZ, R20 ;  /* 0x000000ffff087224 */ /* 0x000fe200078e0014 */
[----:B------:R-:W-:Y:S01]  /*9290*/  MOV R10, R6 ;  /* 0x00000006000a7202 */ /* 0x000fe20000000f00 */
[----:B------:R-:W-:Y:S01]  /*92a0*/  IMAD.MOV.U32 R9, RZ, RZ, R56 ;  /* 0x000000ffff097224 */ /* 0x000fe200078e0038 */
[----:B------:R-:W-:-:S04]  /*92b0*/  MOV R11, 0x0 ;  /* 0x00000000000b7802 */ /* 0x000fc80000000f00 */
[----:B------:R1:W-:Y:S01]  /*92c0*/  STL.64 [R4], R8 ;  /* 0x0000000804007387 */ /* 0x0003e20000100a00 */
[----:B------:R-:W-:Y:S05]  /*92d0*/  RET.REL.NODEC R10 `(_ZN7cutlass13device_kernelIN5flash19enable_sm80_to_sm89INS1_16FlashAttnBwdSm80INS1_25CollectiveMainloopBwdSm80ILi2ELi2EN4cute5tupleIJNS5_1CILi128EEES8_NS7_ILi64EEEEEENS_10bfloat16_tEfNS_4arch4Sm80ELb0ELb1ELb1ELb0ELb1ELb0ELb0ELb0ELi2ELi4ELi4ELi4ELb0EEENS1_24CollectiveEpilogueBwdGQAISA_fSD_Li256ELb0ELb1EEENS1_19SingleTileSchedulerILb0ELb0ELb0ELi128EEEEEEEEEvNT_6ParamsE) ;  /* 0xffff6d200a007950 */ /* 0x000fea0003c3ffff */
        .type           $_ZN7cutlass13device_kernelIN5flash19enable_sm80_to_sm89INS1_16FlashAttnBwdSm80INS1_25CollectiveMainloopBwdSm80ILi2ELi2EN4cute5tupleIJNS5_1CILi128EEES8_NS7_ILi64EEEEEENS_10bfloat16_tEfNS_4arch4Sm80ELb0ELb1ELb1ELb0ELb1ELb0ELb0ELb0ELi2ELi4ELi4ELi4ELb0EEENS1_24CollectiveEpilogueBwdGQAISA_fSD_Li256ELb0ELb1EEENS1_19SingleTileSchedulerILb0ELb0ELb0ELi128EEEEEEEEEvNT_6ParamsE$_ZN4cute3eso3ESOILb1ELb0EJNS_6LayoutINS_5tupleIJNS3_IJNS_1CILi2EEES5_EEENS4_ILi8EEEEEENS3_IJNS3_IJNS4_ILi1EEES5_EEENS4_ILi4EEEEEEEENS_10ViewEngineIPN7cutlass10bfloat16_tEEEEEC2ERKSD_RKSI_,@function
        .size           $_ZN7cutlass13device_kernelIN5flash19enable_sm80_to_sm89INS1_16FlashAttnBwdSm80INS1_25CollectiveMainloopBwdSm80ILi2ELi2EN4cute5tupleIJNS5_1CILi128EEES8_NS7_ILi64EEEEEENS_10bfloat16_tEfNS_4arch4Sm80ELb0ELb1ELb1ELb0ELb1ELb0ELb0ELb0ELi2ELi4ELi4ELi4ELb0EEENS1_24CollectiveEpilogueBwdGQAISA_fSD_Li256ELb0ELb1EEENS1_19SingleTileSchedulerILb0ELb0ELb0ELi128EEEEEEEEEvNT_6ParamsE$_ZN4cute3eso3ESOILb1ELb0EJNS_6LayoutINS_5tupleIJNS3_IJNS_1CILi2EEES5_EEENS4_ILi8EEEEEENS3_IJNS3_IJNS4_ILi1EEES5_EEENS4_ILi4EEEEEEEENS_10ViewEngineIPN7cutlass10bfloat16_tEEEEEC2ERKSD_RKSI_,($_ZN7cutlass13device_kernelIN5flash19enable_sm80_to_sm89INS1_16FlashAttnBwdSm80INS1_25CollectiveMainloopBwdSm80ILi2ELi2EN4cute5tupleIJNS5_1CILi128EEES8_NS7_ILi64EEEEEENS_10bfloat16_tEfNS_4arch4Sm80ELb0ELb1ELb1ELb0ELb1ELb0ELb0ELb0ELi2ELi4ELi4ELi4ELb0EEENS1_24CollectiveEpilogueBwdGQAISA_fSD_Li256ELb0ELb1EEENS1_19SingleTileSchedulerILb0ELb0ELb0ELi128EEEEEEEEEvNT_6ParamsE$_ZN4cute3eso3ESOILb1ELb0EJNS_6LayoutINS_5tupleIJNS3_IJNS_1CILi2EEES5_EEENS4_ILi8EEEEEENS3_IJNS3_IJNS4_ILi1EEES5_EEENS4_ILi4EEEEEEEEiEEC2ERKSD_RKi - $_ZN7cutlass13device_kernelIN5flash19enable_sm80_to_sm89INS1_16FlashAttnBwdSm80INS1_25CollectiveMainloopBwdSm80ILi2ELi2EN4cute5tupleIJNS5_1CILi128EEES8_NS7_ILi64EEEEEENS_10bfloat16_tEfNS_4arch4Sm80ELb0ELb1ELb1ELb0ELb1ELb0ELb0ELb0ELi2ELi4ELi4ELi4ELb0EEENS1_24CollectiveEpilogueBwdGQAISA_fSD_Li256ELb0ELb1EEENS1_19SingleTileSchedulerILb0ELb0ELb0ELi128EEEEEEEEEvNT_6ParamsE$_ZN4cute3eso3ESOILb1ELb0EJNS_6LayoutINS_5tupleIJNS3_IJNS_1CILi2EEES5_EEENS4_ILi8EEEEEENS3_IJNS3_IJNS4_ILi1EEES5_EEENS4_ILi4EEEEEEEENS_10ViewEngineIPN7cutlass10bfloat16_tEEEEEC2ERKSD_RKSI_)
$_ZN7cutlass13device_kernelIN5flash19enable_sm80_to_sm89INS1_16FlashAttnBwdSm80INS1_25CollectiveMainloopBwdSm80ILi2ELi2EN4cute5tupleIJNS5_1CILi128EEES8_NS7_ILi64EEEEEENS_10bfloat16_tEfNS_4arch4Sm80ELb0ELb1ELb1ELb0ELb1ELb0ELb0ELb0ELi2ELi4ELi4ELi4ELb0EEENS1_24CollectiveEpilogueBwdGQAISA_fSD_Li256ELb0ELb1EEENS1_19SingleTileSchedulerILb0ELb0ELb0ELi128EEEEEEEEEvNT_6ParamsE$_ZN4cute3eso3ESOILb1ELb0EJNS_6LayoutINS_5tupleIJNS3_IJNS_1CILi2EEES5_EEENS4_ILi8EEEEEENS3_IJNS3_IJNS4_ILi1EEES5_EEENS4_ILi4EEEEEEEENS_10ViewEngineIPN7cutlass10bfloat16_tEEEEEC2ERKSD_RKSI_:
[----:B------:R-:W-:Y:S01]  /*92e0*/  IADD3 R2, R25, -c[0x0][0x20], RZ ;  /* 0x8000080019027a10 */ /* 0x000fe20007ffe0ff */
[----:B------:R-:W-:Y:S01]  /*92f0*/  IMAD.MOV.U32 R7, RZ, RZ, R3 ;  /* 0x000000ffff077224 */ /* 0x000fe200078e0003 */
[----:B------:R-:W-:-:S04]  /*9300*/  MOV R5, 0x0 ;  /* 0x0000000000057802 */ /* 0x000fc80000000f00 */
[----:B------:R1:W-:Y:S01]  /*9310*/  STL.64 [R2], R6 ;  /* 0x0000000602007387 */ /* 0x0003e20000100a00 */
[----:B------:R-:W-:Y:S05]  /*9320*/  RET.REL.NODEC R4 `(_ZN7cutlass13device_kernelIN5flash19enable_sm80_to_sm89INS1_16FlashAttnBwdSm80INS1_25CollectiveMainloopBwdSm80ILi2ELi2EN4cute5tupleIJNS5_1CILi128EEES8_NS7_ILi64EEEEEENS_10bfloat16_tEfNS_4arch4Sm80ELb0ELb1ELb1ELb0ELb1ELb0ELb0ELb0ELi2ELi4ELi4ELi4ELb0EEENS1_24CollectiveEpilogueBwdGQAISA_fSD_Li256ELb0ELb1EEENS1_19SingleTileSchedulerILb0ELb0ELb0ELi128EEEEEEEEEvNT_6ParamsE) ;  /* 0xffff6cd004007950 */ /* 0x000fea0003c3ffff */
        .type           $_ZN7cutlass13device_kernelIN5flash19enable_sm80_to_sm89INS1_16FlashAttnBwdSm80INS1_25CollectiveMainloopBwdSm80ILi2ELi2EN4cute5tupleIJNS5_1CILi128EEES8_NS7_ILi64EEEEEENS_10bfloat16_tEfNS_4arch4Sm80ELb0ELb1ELb1ELb0ELb1ELb0ELb0ELb0ELi2ELi4ELi4ELi4ELb0EEENS1_24CollectiveEpilogueBwdGQAISA_fSD_Li256ELb0ELb1EEENS1_19SingleTileSchedulerILb0ELb0ELb0ELi128EEEEEEEEEvNT_6ParamsE$_ZN4cute3eso3ESOILb1ELb0EJNS_6LayoutINS_5tupleIJNS3_IJNS_1CILi2EEES5_EEENS4_ILi8EEEEEENS3_IJNS3_IJNS4_ILi1EEES5_EEENS4_ILi4EEEEEEEEiEEC2ERKSD_RKi,@function
        .size           $_ZN7cutlass13device_kernelIN5flash19enable_sm80_to_sm89INS1_16FlashAttnBwdSm80INS1_25CollectiveMainloopBwdSm80ILi2ELi2EN4cute5tupleIJNS5_1CILi128EEES8_NS7_ILi64EEEEEENS_10bfloat16_tEfNS_4arch4Sm80ELb0ELb1ELb1ELb0ELb1ELb0ELb0ELb0ELi2ELi4ELi4ELi4ELb0EEENS1_24CollectiveEpilogueBwdGQAISA_fSD_Li256ELb0ELb1EEENS1_19SingleTileSchedulerILb0ELb0ELb0ELi128EEEEEEEEEvNT_6ParamsE$_ZN4cute3eso3ESOILb1ELb0EJNS_6LayoutINS_5tupleIJNS3_IJNS_1CILi2EEES5_EEENS4_ILi8EEEEEENS3_IJNS3_IJNS4_ILi1EEES5_EEENS4_ILi4EEEEEEEEiEEC2ERKSD_RKi,($_ZN7cutlass13device_kernelIN5flash19enable_sm80_to_sm89INS1_16FlashAttnBwdSm80INS1_25CollectiveMainloopBwdSm80ILi2ELi2EN4cute5tupleIJNS5_1CILi128EEES8_NS7_ILi64EEEEEENS_10bfloat16_tEfNS_4arch4Sm80ELb0ELb1ELb1ELb0ELb1ELb0ELb0ELb0ELi2ELi4ELi4ELi4ELb0EEENS1_24CollectiveEpilogueBwdGQAISA_fSD_Li256ELb0ELb1EEENS1_19SingleTileSchedulerILb0ELb0ELb0ELi128EEEEEEEEEvNT_6ParamsE$_ZN4cute3eso3ESOILb1ELb0EJNS_6LayoutINS_5tupleIJNS3_IJNS_1CILi2EEES5_EEES5_NS4_ILi8EEEEEENS3_IJNS3_IJNS_11ScaledBasisINS4_ILi1EEEJLi1EEEENS9_IS7_JLi0EEEEEEENS9_INS4_ILi64EEEJLi0EEEENS9_INS4_ILi16EEEJLi1EEEEEEEEENS_10ViewEngineINS_23ArithmeticTupleIteratorINS_15ArithmeticTupleIJiiEEEEEEEEEC2ERKSJ_RKSP_ - $_ZN7cutlass13device_kernelIN5flash19enable_sm80_to_sm89INS1_16FlashAttnBwdSm80INS1_25CollectiveMainloopBwdSm80ILi2ELi2EN4cute5tupleIJNS5_1CILi128EEES8_NS7_ILi64EEEEEENS_10bfloat16_tEfNS_4arch4Sm80ELb0ELb1ELb1ELb0ELb1ELb0ELb0ELb0ELi2ELi4ELi4ELi4ELb0EEENS1_24CollectiveEpilogueBwdGQAISA_fSD_Li256ELb0ELb1EEENS1_19SingleTileSchedulerILb0ELb0ELb0ELi128EEEEEEEEEvNT_6ParamsE$_ZN4cute3eso3ESOILb1ELb0EJNS_6LayoutINS_5tupleIJNS3_IJNS_1CILi2EEES5_EEENS4_ILi8EEEEEENS3_IJNS3_IJNS4_ILi1EEES5_EEENS4_ILi4EEEEEEEEiEEC2ERKSD_RKi)
$_ZN7cutlass13device_kernelIN5flash19enable_sm80_to_sm89INS1_16FlashAttnBwdSm80INS1_25CollectiveMainloopBwdSm80ILi2ELi2EN4cute5tupleIJNS5_1CILi128EEES8_NS7_ILi64EEEEEENS_10bfloat16_tEfNS_4arch4Sm80ELb0ELb1ELb1ELb0ELb1ELb0ELb0ELb0ELi2ELi4ELi4ELi4ELb0EEENS1_24CollectiveEpilogueBwdGQAISA_fSD_Li256ELb0ELb1EEENS1_19SingleTileSchedulerILb0ELb0ELb0ELi128EEEEEEEEEvNT_6ParamsE$_ZN4cute3eso3ESOILb1ELb0EJNS_6LayoutINS_5tupleIJNS3_IJNS_1CILi2EEES5_EEENS4_ILi8EEEEEENS3_IJNS3_IJNS4_ILi1EEES5_EEENS4_ILi4EEEEEEEEiEEC2ERKSD_RKi:
[----:B------:R-:W-:Y:S02]  /*9330*/  IADD3 R2, R25, -c[0x0][0x20], RZ ;  /* 0x8000080019027a10 */ /* 0x000fe40007ffe0ff */
[----:B------:R-:W-:-:S03]  /*9340*/  MOV R5, 0x0 ;  /* 0x0000000000057802 */ /* 0x000fc60000000f00 */
[----:B------:R1:W-:Y:S01]  /*9350*/  STL [R2], R3 ;  /* 0x0000000302007387 */ /* 0x0003e20000100800 */
[----:B------:R-:W-:Y:S05]  /*9360*/  RET.REL.NODEC R4 `(_ZN7cutlass13device_kernelIN5flash19enable_sm80_to_sm89INS1_16FlashAttnBwdSm80INS1_25CollectiveMainloopBwdSm80ILi2ELi2EN4cute5tupleIJNS5_1CILi128EEES8_NS7_ILi64EEEEEENS_10bfloat16_tEfNS_4arch4Sm80ELb0ELb1ELb1ELb0ELb1ELb0ELb0ELb0ELi2ELi4ELi4ELi4ELb0EEENS1_24CollectiveEpilogueBwdGQAISA_fSD_Li256ELb0ELb1EEENS1_19SingleTileSchedulerILb0ELb0ELb0ELi128EEEEEEEEEvNT_6ParamsE) ;  /* 0xffff6c9004007950 */ /* 0x000fea0003c3ffff */
        .type           $_ZN7cutlass13device_kernelIN5flash19enable_sm80_to_sm89INS1_16FlashAttnBwdSm80INS1_25CollectiveMainloopBwdSm80ILi2ELi2EN4cute5tupleIJNS5_1CILi128EEES8_NS7_ILi64EEEEEENS_10bfloat16_tEfNS_4arch4Sm80ELb0ELb1ELb1ELb0ELb1ELb0ELb0ELb0ELi2ELi4ELi4ELi4ELb0EEENS1_24CollectiveEpilogueBwdGQAISA_fSD_Li256ELb0ELb1EEENS1_19SingleTileSchedulerILb0ELb0ELb0ELi128EEEEEEEEEvNT_6ParamsE$_ZN4cute3eso3ESOILb1ELb0EJNS_6LayoutINS_5tupleIJNS3_IJNS_1CILi2EEES5_EEES5_NS4_ILi8EEEEEENS3_IJNS3_IJNS_11ScaledBasisINS4_ILi1EEEJLi1EEEENS9_IS7_JLi0EEEEEEENS9_INS4_ILi64EEEJLi0EEEENS9_INS4_ILi16EEEJLi1EEEEEEEEENS_10ViewEngineINS_23ArithmeticTupleIteratorINS_15ArithmeticTupleIJiiEEEEEEEEEC2ERKSJ_RKSP_,@function
        .size           $_ZN7cutlass13device_kernelIN5flash19enable_sm80_to_sm89INS1_16FlashAttnBwdSm80INS1_25CollectiveMainloopBwdSm80ILi2ELi2EN4cute5tupleIJNS5_1CILi128EEES8_NS7_ILi64EEEEEENS_10bfloat16_tEfNS_4arch4Sm80ELb0ELb1ELb1ELb0ELb1ELb0ELb0ELb0ELi2ELi4ELi4ELi4ELb0EEENS1_24CollectiveEpilogueBwdGQAISA_fSD_Li256ELb0ELb1EEENS1_19SingleTileSchedulerILb0ELb0ELb0ELi128EEEEEEEEEvNT_6ParamsE$_ZN4cute3eso3ESOILb1ELb0EJNS_6LayoutINS_5tupleIJNS3_IJNS_1CILi2EEES5_EEES5_NS4_ILi8EEEEEENS3_IJNS3_IJNS_11ScaledBasisINS4_ILi1EEEJLi1EEEENS9_IS7_JLi0EEEEEEENS9_INS4_ILi64EEEJLi0EEEENS9_INS4_ILi16EEEJLi1EEEEEEEEENS_10ViewEngineINS_23ArithmeticTupleIteratorINS_15ArithmeticTupleIJiiEEEEEEEEEC2ERKSJ_RKSP_,($_ZN7cutlass13device_kernelIN5flash19enable_sm80_to_sm89INS1_16FlashAttnBwdSm80INS1_25CollectiveMainloopBwdSm80ILi2ELi2EN4cute5tupleIJNS5_1CILi128EEES8_NS7_ILi64EEEEEENS_10bfloat16_tEfNS_4arch4Sm80ELb0ELb1ELb1ELb0ELb1ELb0ELb0ELb0ELi2ELi4ELi4ELi4ELb0EEENS1_24CollectiveEpilogueBwdGQAISA_fSD_Li256ELb0ELb1EEENS1_19SingleTileSchedulerILb0ELb0ELb0ELi128EEEEEEEEEvNT_6ParamsE$_ZN4cute3eso3ESOILb1ELb0EJNS_6LayoutINS_5tupleIJNS3_IJNS_1CILi2EEES5_EEES5_NS4_ILi8EEEEEENS3_IJNS3_IJNS_11ScaledBasisINS4_ILi1EEEJLi1EEEENS9_IS7_JLi0EEEEEEENS9_INS4_ILi64EEEJLi0EEEENS9_INS4_ILi16EEEJLi1EEEEEEEEENS_15ArithmeticTupleIJiiEEEEEC2ERKSJ_RKSL_ - $_ZN7cutlass13device_kernelIN5flash19enable_sm80_to_sm89INS1_16FlashAttnBwdSm80INS1_25CollectiveMainloopBwdSm80ILi2ELi2EN4cute5tupleIJNS5_1CILi128EEES8_NS7_ILi64EEEEEENS_10bfloat16_tEfNS_4arch4Sm80ELb0ELb1ELb1ELb0ELb1ELb0ELb0ELb0ELi2ELi4ELi4ELi4ELb0EEENS1_24CollectiveEpilogueBwdGQAISA_fSD_Li256ELb0ELb1EEENS1_19SingleTileSchedulerILb0ELb0ELb0ELi128EEEEEEEEEvNT_6ParamsE$_ZN4cute3eso3ESOILb1ELb0EJNS_6LayoutINS_5tupleIJNS3_IJNS_1CILi2EEES5_EEES5_NS4_ILi8EEEEEENS3_IJNS3_IJNS_11ScaledBasisINS4_ILi1EEEJLi1EEEENS9_IS7_JLi0EEEEEEENS9_INS4_ILi64EEEJLi0EEEENS9_INS4_ILi16EEEJLi1EEEEEEEEENS_10ViewEngineINS_23ArithmeticTupleIteratorINS_15ArithmeticTupleIJiiEEEEEEEEEC2ERKSJ_RKSP_)
$_ZN7cutlass13device_kernelIN5flash19enable_sm80_to_sm89INS1_16FlashAttnBwdSm80INS1_25CollectiveMainloopBwdSm80ILi2ELi2EN4cute5tupleIJNS5_1CILi128EEES8_NS7_ILi64EEEEEENS_10bfloat16_tEfNS_4arch4Sm80ELb0ELb1ELb1ELb0ELb1ELb0ELb0ELb0ELi2ELi4ELi4ELi4ELb0EEENS1_24CollectiveEpilogueBwdGQAISA_fSD_Li256ELb0ELb1EEENS1_19SingleTileSchedulerILb0ELb0ELb0ELi128EEEEEEEEEvNT_6ParamsE$_ZN4cute3eso3ESOILb1ELb0EJNS_6LayoutINS_5tupleIJNS3_IJNS_1CILi2EEES5_EEES5_NS4_ILi8EEEEEENS3_IJNS3_IJNS_11ScaledBasisINS4_ILi1EEEJLi1EEEENS9_IS7_JLi0EEEEEEENS9_INS4_ILi64EEEJLi0EEEENS9_INS4_ILi16EEEJLi1EEEEEEEEENS_10ViewEngineINS_23ArithmeticTupleIteratorINS_15ArithmeticTupleIJiiEEEEEEEEEC2ERKSJ_RKSP_:
[----:B------:R-:W-:Y:S02]  /*9370*/  IADD3 R4, R83, -c[0x0][0x20], RZ ;  /* 0x8000080053047a10 */ /* 0x000fe40007ffe0ff */
[----:B------:R-:W-:-:S03]  /*9380*/  MOV R7, 0x0 ;  /* 0x0000000000077802 */ /* 0x000fc60000000f00 */
[----:B------:R1:W-:Y:S04]  /*9390*/  STL [R4], R2 ;  /* 0x0000000204007387 */ /* 0x0003e80000100800 */
[----:B------:R1:W-:Y:S01]  /*93a0*/  STL [R4+0x4], R3 ;  /* 0x0000040304007387 */ /* 0x0003e20000100800 */
[----:B------:R-:W-:Y:S05]  /*93b0*/  RET.REL.NODEC R6 `(_ZN7cutlass13device_kernelIN5flash19enable_sm80_to_sm89INS1_16FlashAttnBwdSm80INS1_25CollectiveMainloopBwdSm80ILi2ELi2EN4cute5tupleIJNS5_1CILi128EEES8_NS7_ILi64EEEEEENS_10bfloat16_tEfNS_4arch4Sm80ELb0ELb1ELb1ELb0ELb1ELb0ELb0ELb0ELi2ELi4ELi4ELi4ELb0EEENS1_24CollectiveEpilogueBwdGQAISA_fSD_Li256ELb0ELb1EEENS1_19SingleTileSchedulerILb0ELb0ELb0ELi128EEEEEEEEEvNT_6ParamsE) ;  /* 0xffff6c4006007950 */ /* 0x000fea0003c3ffff */
        .type           $_ZN7cutlass13device_kernelIN5flash19enable_sm80_to_sm89INS1_16FlashAttnBwdSm80INS1_25CollectiveMainloopBwdSm80ILi2ELi2EN4cute5tupleIJNS5_1CILi128EEES8_NS7_ILi64EEEEEENS_10bfloat16_tEfNS_4arch4Sm80ELb0ELb1ELb1ELb0ELb1ELb0ELb0ELb0ELi2ELi4ELi4ELi4ELb0EEENS1_24CollectiveEpilogueBwdGQAISA_fSD_Li256ELb0ELb1EEENS1_19SingleTileSchedulerILb0ELb0ELb0ELi128EEEEEEEEEvNT_6ParamsE$_ZN4cute3eso3ESOILb1ELb0EJNS_6LayoutINS_5tupleIJNS3_IJNS_1CILi2EEES5_EEES5_NS4_ILi8EEEEEENS3_IJNS3_IJNS_11ScaledBasisINS4_ILi1EEEJLi1EEEENS9_IS7_JLi0EEEEEEENS9_INS4_ILi64EEEJLi0EEEENS9_INS4_ILi16EEEJLi1EEEEEEEEENS_15ArithmeticTupleIJiiEEEEEC2ERKSJ_RKSL_,@function
        .size           $_ZN7cutlass13device_kernelIN5flash19enable_sm80_to_sm89INS1_16FlashAttnBwdSm80INS1_25CollectiveMainloopBwdSm80ILi2ELi2EN4cute5tupleIJNS5_1CILi128EEES8_NS7_ILi64EEEEEENS_10bfloat16_tEfNS_4arch4Sm80ELb0ELb1ELb1ELb0ELb1ELb0ELb0ELb0ELi2ELi4ELi4ELi4ELb0EEENS1_24CollectiveEpilogueBwdGQAISA_fSD_Li256ELb0ELb1EEENS1_19SingleTileSchedulerILb0ELb0ELb0ELi128EEEEEEEEEvNT_6ParamsE$_ZN4cute3eso3ESOILb1ELb0EJNS_6LayoutINS_5tupleIJNS3_IJNS_1CILi2EEES5_EEES5_NS4_ILi8EEEEEENS3_IJNS3_IJNS_11ScaledBasisINS4_ILi1EEEJLi1EEEENS9_IS7_JLi0EEEEEEENS9_INS4_ILi64EEEJLi0EEEENS9_INS4_ILi16EEEJLi1EEEEEEEEENS_15ArithmeticTupleIJiiEEEEEC2ERKSJ_RKSL_,($_ZN7cutlass13device_kernelIN5flash19enable_sm80_to_sm89INS1_16FlashAttnBwdSm80INS1_25CollectiveMainloopBwdSm80ILi2ELi2EN4cute5tupleIJNS5_1CILi128EEES8_NS7_ILi64EEEEEENS_10bfloat16_tEfNS_4arch4Sm80ELb0ELb1ELb1ELb0ELb1ELb0ELb0ELb0ELi2ELi4ELi4ELi4ELb0EEENS1_24CollectiveEpilogueBwdGQAISA_fSD_Li256ELb0ELb1EEENS1_19SingleTileSchedulerILb0ELb0ELb0ELi128EEEEEEEEEvNT_6ParamsE$_ZN4cute3eso3ESOILb1ELb0EJNS_6LayoutINS_5tupleIJNS3_IJNS_1CILi2EEES5_EEES6_EEENS3_IJNS3_IJNS4_ILi1EEES5_EEENS3_IJNS4_ILi32EEENS4_ILi64EEEEEEEEEEENS_10ViewEngineIPN7cutlass10bfloat16_tEEEEEC2ERKSE_RKSJ_ - $_ZN7cutlass13device_kernelIN5flash19enable_sm80_to_sm89INS1_16FlashAttnBwdSm80INS1_25CollectiveMainloopBwdSm80ILi2ELi2EN4cute5tupleIJNS5_1CILi128EEES8_NS7_ILi64EEEEEENS_10bfloat16_tEfNS_4arch4Sm80ELb0ELb1ELb1ELb0ELb1ELb0ELb0ELb0ELi2ELi4ELi4ELi4ELb0EEENS1_24CollectiveEpilogueBwdGQAISA_fSD_Li256ELb0ELb1EEENS1_19SingleTileSchedulerILb0ELb0ELb0ELi128EEEEEEEEEvNT_6ParamsE$_ZN4cute3eso3ESOILb1ELb0EJNS_6LayoutINS_5tupleIJNS3_IJNS_1CILi2EEES5_EEES5_NS4_ILi8EEEEEENS3_IJNS3_IJNS_11ScaledBasisINS4_ILi1EEEJLi1EEEENS9_IS7_JLi0EEEEEEENS9_INS4_ILi64EEEJLi0EEEENS9_INS4_ILi16EEEJLi1EEEEEEEEENS_15ArithmeticTupleIJiiEEEEEC2ERKSJ_RKSL_)
$_ZN7cutlass13device_kernelIN5flash19enable_sm80_to_sm89INS1_16FlashAttnBwdSm80INS1_25CollectiveMainloopBwdSm80ILi2ELi2EN4cute5tupleIJNS5_1CILi128EEES8_NS7_ILi64EEEEEENS_10bfloat16_tEfNS_4arch4Sm80ELb0ELb1ELb1ELb0ELb1ELb0ELb0ELb0ELi2ELi4ELi4ELi4ELb0EEENS1_24CollectiveEpilogueBwdGQAISA_fSD_Li256ELb0ELb1EEENS1_19SingleTileSchedulerILb0ELb0ELb0ELi128EEEEEEEEEvNT_6ParamsE$_ZN4cute3eso3ESOILb1ELb0EJNS_6LayoutINS_5tupleIJNS3_IJNS_1CILi2EEES5_EEES5_NS4_ILi8EEEEEENS3_IJNS3_IJNS_11ScaledBasisINS4_ILi1EEEJLi1EEEENS9_IS7_JLi0EEEEEEENS9_INS4_ILi64EEEJLi0EEEENS9_INS4_ILi16EEEJLi1EEEEEEEEENS_15ArithmeticTupleIJiiEEEEEC2ERKSJ_RKSL_:
[----:B------:R-:W-:Y:S02]  /*93c0*/  IADD3 R2, R83, -c[0x0][0x20], RZ ;  /* 0x8000080053027a10 */ /* 0x000fe40007ffe0ff */
[----:B------:R-:W-:-:S03]  /*93d0*/  MOV R5, 0x0 ;  /* 0x0000000000057802 */ /* 0x000fc60000000f00 */
[----:B------:R1:W-:Y:S04]  /*93e0*/  STL [R2], R20 ;  /* 0x0000001402007387 */ /* 0x0003e80000100800 */
[----:B------:R1:W-:Y:S01]  /*93f0*/  STL [R2+0x4], R21 ;  /* 0x0000041502007387 */ /* 0x0003e20000100800 */
[----:B------:R-:W-:Y:S05]  /*9400*/  RET.REL.NODEC R4 `(_ZN7cutlass13device_kernelIN5flash19enable_sm80_to_sm89INS1_16FlashAttnBwdSm80INS1_25CollectiveMainloopBwdSm80ILi2ELi2EN4cute5tupleIJNS5_1CILi128EEES8_NS7_ILi64EEEEEENS_10bfloat16_tEfNS_4arch4Sm80ELb0ELb1ELb1ELb0ELb1ELb0ELb0ELb0ELi2ELi4ELi4ELi4ELb0EEENS1_24CollectiveEpilogueBwdGQAISA_fSD_Li256ELb0ELb1EEENS1_19SingleTileSchedulerILb0ELb0ELb0ELi128EEEEEEEEEvNT_6ParamsE) ;  /* 0xffff6bf004007950 */ /* 0x000fea0003c3ffff */
        .type           $_ZN7cutlass13device_kernelIN5flash19enable_sm80_to_sm89INS1_16FlashAttnBwdSm80INS1_25CollectiveMainloopBwdSm80ILi2ELi2EN4cute5tupleIJNS5_1CILi128EEES8_NS7_ILi64EEEEEENS_10bfloat16_tEfNS_4arch4Sm80ELb0ELb1ELb1ELb0ELb1ELb0ELb0ELb0ELi2ELi4ELi4ELi4ELb0EEENS1_24CollectiveEpilogueBwdGQAISA_fSD_Li256ELb0ELb1EEENS1_19SingleTileSchedulerILb0ELb0ELb0ELi128EEEEEEEEEvNT_6ParamsE$_ZN4cute3eso3ESOILb1ELb0EJNS_6LayoutINS_5tupleIJNS3_IJNS_1CILi2EEES5_EEES6_EEENS3_IJNS3_IJNS4_ILi1EEES5_EEENS3_IJNS4_ILi32EEENS4_ILi64EEEEEEEEEEENS_10ViewEngineIPN7cutlass10bfloat16_tEEEEEC2ERKSE_RKSJ_,@function
        .size           $_ZN7cutlass13device_kernelIN5flash19enable_sm80_to_sm89INS1_16FlashAttnBwdSm80INS1_25CollectiveMainloopBwdSm80ILi2ELi2EN4cute5tupleIJNS5_1CILi128EEES8_NS7_ILi64EEEEEENS_10bfloat16_tEfNS_4arch4Sm80ELb0ELb1ELb1ELb0ELb1ELb0ELb0ELb0ELi2ELi4ELi4ELi4ELb0EEENS1_24CollectiveEpilogueBwdGQAISA_fSD_Li256ELb0ELb1EEENS1_19SingleTileSchedulerILb0ELb0ELb0ELi128EEEEEEEEEvNT_6ParamsE$_ZN4cute3eso3ESOILb1ELb0EJNS_6LayoutINS_5tupleIJNS3_IJNS_1CILi2EEES5_EEES6_EEENS3_IJNS3_IJNS4_ILi1EEES5_EEENS3_IJNS4_ILi32EEENS4_ILi64EEEEEEEEEEENS_10ViewEngineIPN7cutlass10bfloat16_tEEEEEC2ERKSE_RKSJ_,($_ZN7cutlass13device_kernelIN5flash19enable_sm80_to_sm89INS1_16FlashAttnBwdSm80INS1_25CollectiveMainloopBwdSm80ILi2ELi2EN4cute5tupleIJNS5_1CILi128EEES8_NS7_ILi64EEEEEENS_10bfloat16_tEfNS_4arch4Sm80ELb0ELb1ELb1ELb0ELb1ELb0ELb0ELb0ELi2ELi4ELi4ELi4ELb0EEENS1_24CollectiveEpilogueBwdGQAISA_fSD_Li256ELb0ELb1EEENS1_19SingleTileSchedulerILb0ELb0ELb0ELi128EEEEEEEEEvNT_6ParamsE$_ZN4cute3eso3ESOILb1ELb0EJNS_6LayoutINS_5tupleIJNS3_IJNS_1CILi2EEES5_EEES6_EEENS3_IJNS3_IJNS4_ILi1EEES5_EEENS3_IJNS4_ILi32EEENS4_ILi64EEEEEEEEEEEiEEC2ERKSE_RKi - $_ZN7cutlass13device_kernelIN5flash19enable_sm80_to_sm89INS1_16FlashAttnBwdSm80INS1_25CollectiveMainloopBwdSm80ILi2ELi2EN4cute5tupleIJNS5_1CILi128EEES8_NS7_ILi64EEEEEENS_10bfloat16_tEfNS_4arch4Sm80ELb0ELb1ELb1ELb0ELb1ELb0ELb0ELb0ELi2ELi4ELi4ELi4ELb0EEENS1_24CollectiveEpilogueBwdGQAISA_fSD_Li256ELb0ELb1EEENS1_19SingleTileSchedulerILb0ELb0ELb0ELi128EEEEEEEEEvNT_6ParamsE$_ZN4cute3eso3ESOILb1ELb0EJNS_6LayoutINS_5tupleIJNS3_IJNS_1CILi2EEES5_EEES6_EEENS3_IJNS3_IJNS4_ILi1EEES5_EEENS3_IJNS4_ILi32EEENS4_ILi64EEEEEEEEEEENS_10ViewEngineIPN7cutlass10bfloat16_tEEEEEC2ERKSE_RKSJ_)
$_ZN7cutlass13device_kernelIN5flash19enable_sm80_to_sm89INS1_16FlashAttnBwdSm80INS1_25CollectiveMainloopBwdSm80ILi2ELi2EN4cute5tupleIJNS5_1CILi128EEES8_NS7_ILi64EEEEEENS_10bfloat16_tEfNS_4arch4Sm80ELb0ELb1ELb1ELb0ELb1ELb0ELb0ELb0ELi2ELi4ELi4ELi4ELb0EEENS1_24CollectiveEpilogueBwdGQAISA_fSD_Li256ELb0ELb1EEENS1_19SingleTileSchedulerILb0ELb0ELb0ELi128EEEEEEEEEvNT_6ParamsE$_ZN4cute3eso3ESOILb1ELb0EJNS_6LayoutINS_5tupleIJNS3_IJNS_1CILi2EEES5_EEES6_EEENS3_IJNS3_IJNS4_ILi1EEES5_EEENS3_IJNS4_ILi32EEENS4_ILi64EEEEEEEEEEENS_10ViewEngineIPN7cutlass10bfloat16_tEEEEEC2ERKSE_RKSJ_:
[----:B------:R-:W-:Y:S01]  /*9410*/  IADD3 R2, R69, -c[0x0][0x20], RZ ;  /* 0x8000080045027a10 */ /* 0x000fe20007ffe0ff */
[----:B------:R-:W-:Y:S01]  /*9420*/  IMAD.MOV.U32 R7, RZ, RZ, R3 ;  /* 0x000000ffff077224 */ /* 0x000fe200078e0003 */
[----:B------:R-:W-:-:S04]  /*9430*/  MOV R5, 0x0 ;  /* 0x0000000000057802 */ /* 0x000fc80000000f00 */
[----:B------:R1:W-:Y:S01]  /*9440*/  STL.64 [R2], R6 ;  /* 0x0000000602007387 */ /* 0x0003e20000100a00 */
[----:B------:R-:W-:Y:S05]  /*9450*/  RET.REL.NODEC R4 `(_ZN7cutlass13device_kernelIN5flash19enable_sm80_to_sm89INS1_16FlashAttnBwdSm80INS1_25CollectiveMainloopBwdSm80ILi2ELi2EN4cute5tupleIJNS5_1CILi128EEES8_NS7_ILi64EEEEEENS_10bfloat16_tEfNS_4arch4Sm80ELb0ELb1ELb1ELb0ELb1ELb0ELb0ELb0ELi2ELi4ELi4ELi4ELb0EEENS1_24CollectiveEpilogueBwdGQAISA_fSD_Li256ELb0ELb1EEENS1_19SingleTileSchedulerILb0ELb0ELb0ELi128EEEEEEEEEvNT_6ParamsE) ;  /* 0xffff6ba004007950 */ /* 0x000fea0003c3ffff */
        .type           $_ZN7cutlass13device_kernelIN5flash19enable_sm80_to_sm89INS1_16FlashAttnBwdSm80INS1_25CollectiveMainloopBwdSm80ILi2ELi2EN4cute5tupleIJNS5_1CILi128EEES8_NS7_ILi64EEEEEENS_10bfloat16_tEfNS_4arch4Sm80ELb0ELb1ELb1ELb0ELb1ELb0ELb0ELb0ELi2ELi4ELi4ELi4ELb0EEENS1_24CollectiveEpilogueBwdGQAISA_fSD_Li256ELb0ELb1EEENS1_19SingleTileSchedulerILb0ELb0ELb0ELi128EEEEEEEEEvNT_6ParamsE$_ZN4cute3eso3ESOILb1ELb0EJNS_6LayoutINS_5tupleIJNS3_IJNS_1CILi2EEES5_EEES6_EEENS3_IJNS3_IJNS4_ILi1EEES5_EEENS3_IJNS4_ILi32EEENS4_ILi64EEEEEEEEEEEiEEC2ERKSE_RKi,@function
        .size           $_ZN7cutlass13device_kernelIN5flash19enable_sm80_to_sm89INS1_16FlashAttnBwdSm80INS1_25CollectiveMainloopBwdSm80ILi2ELi2EN4cute5tupleIJNS5_1CILi128EEES8_NS7_ILi64EEEEEENS_10bfloat16_tEfNS_4arch4Sm80ELb0ELb1ELb1ELb0ELb1ELb0ELb0ELb0ELi2ELi4ELi4ELi4ELb0EEENS1_24CollectiveEpilogueBwdGQAISA_fSD_Li256ELb0ELb1EEENS1_19SingleTileSchedulerILb0ELb0ELb0ELi128EEEEEEEEEvNT_6ParamsE$_ZN4cute3eso3ESOILb1ELb0EJNS_6LayoutINS_5tupleIJNS3_IJNS_1CILi2EEES5_EEES6_EEENS3_IJNS3_IJNS4_ILi1EEES5_EEENS3_IJNS4_ILi32EEENS4_ILi64EEEEEEEEEEEiEEC2ERKSE_RKi,($_ZN7cutlass13device_kernelIN5flash19enable_sm80_to_sm89INS1_16FlashAttnBwdSm80INS1_25CollectiveMainloopBwdSm80ILi2ELi2EN4cute5tupleIJNS5_1CILi128EEES8_NS7_ILi64EEEEEENS_10bfloat16_tEfNS_4arch4Sm80ELb0ELb1ELb1ELb0ELb1ELb0ELb0ELb0ELi2ELi4ELi4ELi4ELb0EEENS1_24CollectiveEpilogueBwdGQAISA_fSD_Li256ELb0ELb1EEENS1_19SingleTileSchedulerILb0ELb0ELb0ELi128EEEEEEEEEvNT_6ParamsE$_ZN4cute3eso3ESOILb1ELb0EJNS_6LayoutINS_5tupleIJNS3_IJNS_1CILi2EEES5_S5_EEEEEENS3_IJNS3_IJNS4_ILi1EEES5_NS4_ILi4EEEEEEEEEEENS_10ViewEngineIPN7cutlass10bfloat16_tEEEEEC2ERKSC_RKSH_ - $_ZN7cutlass13device_kernelIN5flash19enable_sm80_to_sm89INS1_16FlashAttnBwdSm80INS1_25CollectiveMainloopBwdSm80ILi2ELi2EN4cute5tupleIJNS5_1CILi128EEES8_NS7_ILi64EEEEEENS_10bfloat16_tEfNS_4arch4Sm80ELb0ELb1ELb1ELb0ELb1ELb0ELb0ELb0ELi2ELi4ELi4ELi4ELb0EEENS1_24CollectiveEpilogueBwdGQAISA_fSD_Li256ELb0ELb1EEENS1_19SingleTileSchedulerILb0ELb0ELb0ELi128EEEEEEEEEvNT_6ParamsE$_ZN4cute3eso3ESOILb1ELb0EJNS_6LayoutINS_5tupleIJNS3_IJNS_1CILi2EEES5_EEES6_EEENS3_IJNS3_IJNS4_ILi1EEES5_EEENS3_IJNS4_ILi32EEENS4_ILi64EEEEEEEEEEEiEEC2ERKSE_RKi)
$_ZN7cutlass13device_kernelIN5flash19enable_sm80_to_sm89INS1_16FlashAttnBwdSm80INS1_25CollectiveMainloopBwdSm80ILi2ELi2EN4cute5tupleIJNS5_1CILi128EEES8_NS7_ILi64EEEEEENS_10bfloat16_tEfNS_4arch4Sm80ELb0ELb1ELb1ELb0ELb1ELb0ELb0ELb0ELi2ELi4ELi4ELi4ELb0EEENS1_24CollectiveEpilogueBwdGQAISA_fSD_Li256ELb0ELb1EEENS1_19SingleTileSchedulerILb0ELb0ELb0ELi128EEEEEEEEEvNT_6ParamsE$_ZN4cute3eso3ESOILb1ELb0EJNS_6LayoutINS_5tupleIJNS3_IJNS_1CILi2EEES5_EEES6_EEENS3_IJNS3_IJNS4_ILi1EEES5_EEENS3_IJNS4_ILi32EEENS4_ILi64EEEEEEEEEEEiEEC2ERKSE_RKi:
[----:B------:R-:W-:Y:S02]  /*9460*/  IADD3 R2, R69, -c[0x0][0x20], RZ ;  /* 0x8000080045027a10 */ /* 0x000fe40007ffe0ff */
[----:B------:R-:W-:-:S03]  /*9470*/  MOV R5, 0x0 ;  /* 0x0000000000057802 */ /* 0x000fc60000000f00 */
[----:B------:R1:W-:Y:S01]  /*9480*/  STL [R2], R3 ;  /* 0x0000000302007387 */ /* 0x0003e20000100800 */
[----:B------:R-:W-:Y:S05]  /*9490*/  RET.REL.NODEC R4 `(_ZN7cutlass13device_kernelIN5flash19enable_sm80_to_sm89INS1_16FlashAttnBwdSm80INS1_25CollectiveMainloopBwdSm80ILi2ELi2EN4cute5tupleIJNS5_1CILi128EEES8_NS7_ILi64EEEEEENS_10bfloat16_tEfNS_4arch4Sm80ELb0ELb1ELb1ELb0ELb1ELb0ELb0ELb0ELi2ELi4ELi4ELi4ELb0EEENS1_24CollectiveEpilogueBwdGQAISA_fSD_Li256ELb0ELb1EEENS1_19SingleTileSchedulerILb0ELb0ELb0ELi128EEEEEEEEEvNT_6ParamsE) ;  /* 0xffff6b6004007950 */ /* 0x000fea0003c3ffff */
        .type           $_ZN7cutlass13device_kernelIN5flash19enable_sm80_to_sm89INS1_16FlashAttnBwdSm80INS1_25CollectiveMainloopBwdSm80ILi2ELi2EN4cute5tupleIJNS5_1CILi128EEES8_NS7_ILi64EEEEEENS_10bfloat16_tEfNS_4arch4Sm80ELb0ELb1ELb1ELb0ELb1ELb0ELb0ELb0ELi2ELi4ELi4ELi4ELb0EEENS1_24CollectiveEpilogueBwdGQAISA_fSD_Li256ELb0ELb1EEENS1_19SingleTileSchedulerILb0ELb0ELb0ELi128EEEEEEEEEvNT_6ParamsE$_ZN4cute3eso3ESOILb1ELb0EJNS_6LayoutINS_5tupleIJNS3_IJNS_1CILi2EEES5_S5_EEEEEENS3_IJNS3_IJNS4_ILi1EEES5_NS4_ILi4EEEEEEEEEEENS_10ViewEngineIPN7cutlass10bfloat16_tEEEEEC2ERKSC_RKSH_,@function
        .size           $_ZN7cutlass13device_kernelIN5flash19enable_sm80_to_sm89INS1_16FlashAttnBwdSm80INS1_25CollectiveMainloopBwdSm80ILi2ELi2EN4cute5tupleIJNS5_1CILi128EEES8_NS7_ILi64EEEEEENS_10bfloat16_tEfNS_4arch4Sm80ELb0ELb1ELb1ELb0ELb1ELb0ELb0ELb0ELi2ELi4ELi4ELi4ELb0EEENS1_24CollectiveEpilogueBwdGQAISA_fSD_Li256ELb0ELb1EEENS1_19SingleTileSchedulerILb0ELb0ELb0ELi128EEEEEEEEEvNT_6ParamsE$_ZN4cute3eso3ESOILb1ELb0EJNS_6LayoutINS_5tupleIJNS3_IJNS_1CILi2EEES5_S5_EEEEEENS3_IJNS3_IJNS4_ILi1EEES5_NS4_ILi4EEEEEEEEEEENS_10ViewEngineIPN7cutlass10bfloat16_tEEEEEC2ERKSC_RKSH_,($_ZN7cutlass13device_kernelIN5flash19enable_sm80_to_sm89INS1_16FlashAttnBwdSm80INS1_25CollectiveMainloopBwdSm80ILi2ELi2EN4cute5tupleIJNS5_1CILi128EEES8_NS7_ILi64EEEEEENS_10bfloat16_tEfNS_4arch4Sm80ELb0ELb1ELb1ELb0ELb1ELb0ELb0ELb0ELi2ELi4ELi4ELi4ELb0EEENS1_24CollectiveEpilogueBwdGQAISA_fSD_Li256ELb0ELb1EEENS1_19SingleTileSchedulerILb0ELb0ELb0ELi128EEEEEEEEEvNT_6ParamsE$_ZN4cute3eso3ESOILb1ELb0EJNS_6LayoutINS_5tupleIJNS3_IJNS_1CILi2EEES5_S5_EEEEEENS3_IJNS3_IJNS4_ILi1EEES5_NS4_ILi4EEEEEEEEEEEiEEC2ERKSC_RKi - $_ZN7cutlass13device_kernelIN5flash19enable_sm80_to_sm89INS1_16FlashAttnBwdSm80INS1_25CollectiveMainloopBwdSm80ILi2ELi2EN4cute5tupleIJNS5_1CILi128EEES8_NS7_ILi64EEEEEENS_10bfloat16_tEfNS_4arch4Sm80ELb0ELb1ELb1ELb0ELb1ELb0ELb0ELb0ELi2ELi4ELi4ELi4ELb0EEENS1_24CollectiveEpilogueBwdGQAISA_fSD_Li256ELb0ELb1EEENS1_19SingleTileSchedulerILb0ELb0ELb0ELi128EEEEEEEEEvNT_6ParamsE$_ZN4cute3eso3ESOILb1ELb0EJNS_6LayoutINS_5tupleIJNS3_IJNS_1CILi2EEES5_S5_EEEEEENS3_IJNS3_IJNS4_ILi1EEES5_NS4_ILi4EEEEEEEEEEENS_10ViewEngineIPN7cutlass10bfloat16_tEEEEEC2ERKSC_RKSH_)
$_ZN7cutlass13device_kernelIN5flash19enable_sm80_to_sm89INS1_16FlashAttnBwdSm80INS1_25CollectiveMainloopBwdSm80ILi2ELi2EN4cute5tupleIJNS5_1CILi128EEES8_NS7_ILi64EEEEEENS_10bfloat16_tEfNS_4arch4Sm80ELb0ELb1ELb1ELb0ELb1ELb0ELb0ELb0ELi2ELi4ELi4ELi4ELb0EEENS1_24CollectiveEpilogueBwdGQAISA_fSD_Li256ELb0ELb1EEENS1_19SingleTileSchedulerILb0ELb0ELb0ELi128EEEEEEEEEvNT_6ParamsE$_ZN4cute3eso3ESOILb1ELb0EJNS_6LayoutINS_5tupleIJNS3_IJNS_1CILi2EEES5_S5_EEEEEENS3_IJNS3_IJNS4_ILi1EEES5_NS4_ILi4EEEEEEEEEEENS_10ViewEngineIPN7cutlass10bfloat16_tEEEEEC2ERKSC_RKSH_:
[----:B------:R-:W-:Y:S01]  /*94a0*/  IADD3 R2, R69, -c[0x0][0x20], RZ ;  /* 0x8000080045027a10 */ /* 0x000fe20007ffe0ff */
[----:B------:R-:W-:Y:S01]  /*94b0*/  IMAD.MOV.U32 R7, RZ, RZ, R3 ;  /* 0x000000ffff077224 */ /* 0x000fe200078e0003 */
[----:B------:R-:W-:-:S04]  /*94c0*/  MOV R5, 0x0 ;  /* 0x0000000000057802 */ /* 0x000fc80000000f00 */
[----:B------:R1:W-:Y:S01]  /*94d0*/  STL.64 [R2], R6 ;  /* 0x0000000602007387 */ /* 0x0003e20000100a00 */
[----:B------:R-:W-:Y:S05]  /*94e0*/  RET.REL.NODEC R4 `(_ZN7cutlass13device_kernelIN5flash19enable_sm80_to_sm89INS1_16FlashAttnBwdSm80INS1_25CollectiveMainloopBwdSm80ILi2ELi2EN4cute5tupleIJNS5_1CILi128EEES8_NS7_ILi64EEEEEENS_10bfloat16_tEfNS_4arch4Sm80ELb0ELb1ELb1ELb0ELb1ELb0ELb0ELb0ELi2ELi4ELi4ELi4ELb0EEENS1_24CollectiveEpilogueBwdGQAISA_fSD_Li256ELb0ELb1EEENS1_19SingleTileSchedulerILb0ELb0ELb0ELi128EEEEEEEEEvNT_6ParamsE) ;  /* 0xffff6b1004007950 */ /* 0x000fea0003c3ffff */
        .type           $_ZN7cutlass13device_kernelIN5flash19enable_sm80_to_sm89INS1_16FlashAttnBwdSm80INS1_25CollectiveMainloopBwdSm80ILi2ELi2EN4cute5tupleIJNS5_1CILi128EEES8_NS7_ILi64EEEEEENS_10bfloat16_tEfNS_4arch4Sm80ELb0ELb1ELb1ELb0ELb1ELb0ELb0ELb0ELi2ELi4ELi4ELi4ELb0EEENS1_24CollectiveEpilogueBwdGQAISA_fSD_Li256ELb0ELb1EEENS1_19SingleTileSchedulerILb0ELb0ELb0ELi128EEEEEEEEEvNT_6ParamsE$_ZN4cute3eso3ESOILb1ELb0EJNS_6LayoutINS_5tupleIJNS3_IJNS_1CILi2EEES5_S5_EEEEEENS3_IJNS3_IJNS4_ILi1EEES5_NS4_ILi4EEEEEEEEEEEiEEC2ERKSC_RKi,@function
        .size           $_ZN7cutlass13device_kernelIN5flash19enable_sm80_to_sm89INS1_16FlashAttnBwdSm80INS1_25CollectiveMainloopBwdSm80ILi2ELi2EN4cute5tupleIJNS5_1CILi128EEES8_NS7_ILi64EEEEEENS_10bfloat16_tEfNS_4arch4Sm80ELb0ELb1ELb1ELb0ELb1ELb0ELb0ELb0ELi2ELi4ELi4ELi4ELb0EEENS1_24CollectiveEpilogueBwdGQAISA_fSD_Li256ELb0ELb1EEENS1_19SingleTileSchedulerILb0ELb0ELb0ELi128EEEEEEEEEvNT_6ParamsE$_ZN4cute3eso3ESOILb1ELb0EJNS_6LayoutINS_5tupleIJNS3_IJNS_1CILi2EEES5_S5_EEEEEENS3_IJNS3_IJNS4_ILi1EEES5_NS4_ILi4EEEEEEEEEEEiEEC2ERKSC_RKi,($_ZN7cutlass13device_kernelIN5flash19enable_sm80_to_sm89INS1_16FlashAttnBwdSm80INS1_25CollectiveMainloopBwdSm80ILi2ELi2EN4cute5tupleIJNS5_1CILi128EEES8_NS7_ILi64EEEEEENS_10bfloat16_tEfNS_4arch4Sm80ELb0ELb1ELb1ELb0ELb1ELb0ELb0ELb0ELi2ELi4ELi4ELi4ELb0EEENS1_24CollectiveEpilogueBwdGQAISA_fSD_Li256ELb0ELb1EEENS1_19SingleTileSchedulerILb0ELb0ELb0ELi128EEEEEEEEEvNT_6ParamsE$_ZN4cute3eso3ESOILb1ELb0EJNS_6LayoutINS_5tupleIJNS3_IJNS_1CILi2EEES5_S5_EEES5_EEENS3_IJNS3_IJNS4_ILi1EEES5_NS4_ILi4EEEEEENS4_ILi64EEEEEEEENS_10ViewEngineIPN7cutlass10bfloat16_tEEEEEC2ERKSD_RKSI_ - $_ZN7cutlass13device_kernelIN5flash19enable_sm80_to_sm89INS1_16FlashAttnBwdSm80INS1_25CollectiveMainloopBwdSm80ILi2ELi2EN4cute5tupleIJNS5_1CILi128EEES8_NS7_ILi64EEEEEENS_10bfloat16_tEfNS_4arch4Sm80ELb0ELb1ELb1ELb0ELb1ELb0ELb0ELb0ELi2ELi4ELi4ELi4ELb0EEENS1_24CollectiveEpilogueBwdGQAISA_fSD_Li256ELb0ELb1EEENS1_19SingleTileSchedulerILb0ELb0ELb0ELi128EEEEEEEEEvNT_6ParamsE$_ZN4cute3eso3ESOILb1ELb0EJNS_6LayoutINS_5tupleIJNS3_IJNS_1CILi2EEES5_S5_EEEEEENS3_IJNS3_IJNS4_ILi1EEES5_NS4_ILi4EEEEEEEEEEEiEEC2ERKSC_RKi)
$_ZN7cutlass13device_kernelIN5flash19enable_sm80_to_sm89INS1_16FlashAttnBwdSm80INS1_25CollectiveMainloopBwdSm80ILi2ELi2EN4cute5tupleIJNS5_1CILi128EEES8_NS7_ILi64EEEEEENS_10bfloat16_tEfNS_4arch4Sm80ELb0ELb1ELb1ELb0ELb1ELb0ELb0ELb0ELi2ELi4ELi4ELi4ELb0EEENS1_24CollectiveEpilogueBwdGQAISA_fSD_Li256ELb0ELb1EEENS1_19SingleTileSchedulerILb0ELb0ELb0ELi128EEEEEEEEEvNT_6ParamsE$_ZN4cute3eso3ESOILb1ELb0EJNS_6LayoutINS_5tupleIJNS3_IJNS_1CILi2EEES5_S5_EEEEEENS3_IJNS3_IJNS4_ILi1EEES5_NS4_ILi4EEEEEEEEEEEiEEC2ERKSC_RKi:
[----:B------:R-:W-:Y:S02]  /*94f0*/  IADD3 R2, R69, -c[0x0][0x20], RZ ;  /* 0x8000080045027a10 */ /* 0x000fe40007ffe0ff */
[----:B------:R-:W-:-:S03]  /*9500*/  MOV R5, 0x0 ;  /* 0x0000000000057802 */ /* 0x000fc60000000f00 */
[----:B------:R1:W-:Y:S01]  /*9510*/  STL [R2], R3 ;  /* 0x0000000302007387 */ /* 0x0003e20000100800 */
[----:B------:R-:W-:Y:S05]  /*9520*/  RET.REL.NODEC R4 `(_ZN7cutlass13device_kernelIN5flash19enable_sm80_to_sm89INS1_16FlashAttnBwdSm80INS1_25CollectiveMainloopBwdSm80ILi2ELi2EN4cute5tupleIJNS5_1CILi128EEES8_NS7_ILi64EEEEEENS_10bfloat16_tEfNS_4arch4Sm80ELb0ELb1ELb1ELb0ELb1ELb0ELb0ELb0ELi2ELi4ELi4ELi4ELb0EEENS1_24CollectiveEpilogueBwdGQAISA_fSD_Li256ELb0ELb1EEENS1_19SingleTileSchedulerILb0ELb0ELb0ELi128EEEEEEEEEvNT_6ParamsE) ;  /* 0xffff6ad004007950 */ /* 0x000fea0003c3ffff */
        .type           $_ZN7cutlass13device_kernelIN5flash19enable_sm80_to_sm89INS1_16FlashAttnBwdSm80INS1_25CollectiveMainloopBwdSm80ILi2ELi2EN4cute5tupleIJNS5_1CILi128EEES8_NS7_ILi64EEEEEENS_10bfloat16_tEfNS_4arch4Sm80ELb0ELb1ELb1ELb0ELb1ELb0ELb0ELb0ELi2ELi4ELi4ELi4ELb0EEENS1_24CollectiveEpilogueBwdGQAISA_fSD_Li256ELb0ELb1EEENS1_19SingleTileSchedulerILb0ELb0ELb0ELi128EEEEEEEEEvNT_6ParamsE$_ZN4cute3eso3ESOILb1ELb0EJNS_6LayoutINS_5tupleIJNS3_IJNS_1CILi2EEES5_S5_EEES5_EEENS3_IJNS3_IJNS4_ILi1EEES5_NS4_ILi4EEEEEENS4_ILi64EEEEEEEENS_10ViewEngineIPN7cutlass10bfloat16_tEEEEEC2ERKSD_RKSI_,@function
        .size           $_ZN7cutlass13device_kernelIN5flash19enable_sm80_to_sm89INS1_16FlashAttnBwdSm80INS1_25CollectiveMainloopBwdSm80ILi2ELi2EN4cute5tupleIJNS5_1CILi128EEES8_NS7_ILi64EEEEEENS_10bfloat16_tEfNS_4arch4Sm80ELb0ELb1ELb1ELb0ELb1ELb0ELb0ELb0ELi2ELi4ELi4ELi4ELb0EEENS1_24CollectiveEpilogueBwdGQAISA_fSD_Li256ELb0ELb1EEENS1_19SingleTileSchedulerILb0ELb0ELb0ELi128EEEEEEEEEvNT_6ParamsE$_ZN4cute3eso3ESOILb1ELb0EJNS_6LayoutINS_5tupleIJNS3_IJNS_1CILi2EEES5_S5_EEES5_EEENS3_IJNS3_IJNS4_ILi1EEES5_NS4_ILi4EEEEEENS4_ILi64EEEEEEEENS_10ViewEngineIPN7cutlass10bfloat16_tEEEEEC2ERKSD_RKSI_,($_ZN7cutlass13device_kernelIN5flash19enable_sm80_to_sm89INS1_16FlashAttnBwdSm80INS1_25CollectiveMainloopBwdSm80ILi2ELi2EN4cute5tupleIJNS5_1CILi128EEES8_NS7_ILi64EEEEEENS_10bfloat16_tEfNS_4arch4Sm80ELb0ELb1ELb1ELb0ELb1ELb0ELb0ELb0ELi2ELi4ELi4ELi4ELb0EEENS1_24CollectiveEpilogueBwdGQAISA_fSD_Li256ELb0ELb1EEENS1_19SingleTileSchedulerILb0ELb0ELb0ELi128EEEEEEEEEvNT_6ParamsE$_ZN4cute3eso3ESOILb1ELb0EJNS_6LayoutINS_5tupleIJNS3_IJNS_1CILi2EEES5_S5_EEES5_EEENS3_IJNS3_IJNS4_ILi1EEES5_NS4_ILi4EEEEEENS4_ILi64EEEEEEEEiEEC2ERKSD_RKi - $_ZN7cutlass13device_kernelIN5flash19enable_sm80_to_sm89INS1_16FlashAttnBwdSm80INS1_25CollectiveMainloopBwdSm80ILi2ELi2EN4cute5tupleIJNS5_1CILi128EEES8_NS7_ILi64EEEEEENS_10bfloat16_tEfNS_4arch4Sm80ELb0ELb1ELb1ELb0ELb1ELb0ELb0ELb0ELi2ELi4ELi4ELi4ELb0EEENS1_24CollectiveEpilogueBwdGQAISA_fSD_Li256ELb0ELb1EEENS1_19SingleTileSchedulerILb0ELb0ELb0ELi128EEEEEEEEEvNT_6ParamsE$_ZN4cute3eso3ESOILb1ELb0EJNS_6LayoutINS_5tupleIJNS3_IJNS_1CILi2EEES5_S5_EEES5_EEENS3_IJNS3_IJNS4_ILi1EEES5_NS4_ILi4EEEEEENS4_ILi64EEEEEEEENS_10ViewEngineIPN7cutlass10bfloat16_tEEEEEC2ERKSD_RKSI_)
$_ZN7cutlass13device_kernelIN5flash19enable_sm80_to_sm89INS1_16FlashAttnBwdSm80INS1_25CollectiveMainloopBwdSm80ILi2ELi2EN4cute5tupleIJNS5_1CILi128EEES8_NS7_ILi64EEEEEENS_10bfloat16_tEfNS_4arch4Sm80ELb0ELb1ELb1ELb0ELb1ELb0ELb0ELb0ELi2ELi4ELi4ELi4ELb0EEENS1_24CollectiveEpilogueBwdGQAISA_fSD_Li256ELb0ELb1EEENS1_19SingleTileSchedulerILb0ELb0ELb0ELi128EEEEEEEEEvNT_6ParamsE$_ZN4cute3eso3ESOILb1ELb0EJNS_6LayoutINS_5tupleIJNS3_IJNS_1CILi2EEES5_S5_EEES5_EEENS3_IJNS3_IJNS4_ILi1EEES5_NS4_ILi4EEEEEENS4_ILi64EEEEEEEENS_10ViewEngineIPN7cutlass10bfloat16_tEEEEEC2ERKSD_RKSI_:
[----:B------:R-:W-:Y:S01]  /*9530*/  IADD3 R2, R25, -c[0x0][0x20], RZ ;  /* 0x8000080019027a10 */ /* 0x000fe20007ffe0ff */
[----:B------:R-:W-:Y:S01]  /*9540*/  IMAD.MOV.U32 R7, RZ, RZ, R3 ;  /* 0x000000ffff077224 */ /* 0x000fe200078e0003 */
[----:B------:R-:W-:-:S04]  /*9550*/  MOV R5, 0x0 ;  /* 0x0000000000057802 */ /* 0x000fc80000000f00 */
[----:B------:R1:W-:Y:S01]  /*9560*/  STL.64 [R2], R6 ;  /* 0x0000000602007387 */ /* 0x0003e20000100a00 */
[----:B------:R-:W-:Y:S05]  /*9570*/  RET.REL.NODEC R4 `(_ZN7cutlass13device_kernelIN5flash19enable_sm80_to_sm89INS1_16FlashAttnBwdSm80INS1_25CollectiveMainloopBwdSm80ILi2ELi2EN4cute5tupleIJNS5_1CILi128EEES8_NS7_ILi64EEEEEENS_10bfloat16_tEfNS_4arch4Sm80ELb0ELb1ELb1ELb0ELb1ELb0ELb0ELb0ELi2ELi4ELi4ELi4ELb0EEENS1_24CollectiveEpilogueBwdGQAISA_fSD_Li256ELb0ELb1EEENS1_19SingleTileSchedulerILb0ELb0ELb0ELi128EEEEEEEEEvNT_6ParamsE) ;  /* 0xffff6a8004007950 */ /* 0x000fea0003c3ffff */
        .type           $_ZN7cutlass13device_kernelIN5flash19enable_sm80_to_sm89INS1_16FlashAttnBwdSm80INS1_25CollectiveMainloopBwdSm80ILi2ELi2EN4cute5tupleIJNS5_1CILi128EEES8_NS7_ILi64EEEEEENS_10bfloat16_tEfNS_4arch4Sm80ELb0ELb1ELb1ELb0ELb1ELb0ELb0ELb0ELi2ELi4ELi4ELi4ELb0EEENS1_24CollectiveEpilogueBwdGQAISA_fSD_Li256ELb0ELb1EEENS1_19SingleTileSchedulerILb0ELb0ELb0ELi128EEEEEEEEEvNT_6ParamsE$_ZN4cute3eso3ESOILb1ELb0EJNS_6LayoutINS_5tupleIJNS3_IJNS_1CILi2EEES5_S5_EEES5_EEENS3_IJNS3_IJNS4_ILi1EEES5_NS4_ILi4EEEEEENS4_ILi64EEEEEEEEiEEC2ERKSD_RKi,@function
        .size           $_ZN7cutlass13device_kernelIN5flash19enable_sm80_to_sm89INS1_16FlashAttnBwdSm80INS1_25CollectiveMainloopBwdSm80ILi2ELi2EN4cute5tupleIJNS5_1CILi128EEES8_NS7_ILi64EEEEEENS_10bfloat16_tEfNS_4arch4Sm80ELb0ELb1ELb1ELb0ELb1ELb0ELb0ELb0ELi2ELi4ELi4ELi4ELb0EEENS1_24CollectiveEpilogueBwdGQAISA_fSD_Li256ELb0ELb1EEENS1_19SingleTileSchedulerILb0ELb0ELb0ELi128EEEEEEEEEvNT_6ParamsE$_ZN4cute3eso3ESOILb1ELb0EJNS_6LayoutINS_5tupleIJNS3_IJNS_1CILi2EEES5_S5_EEES5_EEENS3_IJNS3_IJNS4_ILi1EEES5_NS4_ILi4EEEEEENS4_ILi64EEEEEEEEiEEC2ERKSD_RKi,($_ZN7cutlass13device_kernelIN5flash19enable_sm80_to_sm89INS1_16FlashAttnBwdSm80INS1_25CollectiveMainloopBwdSm80ILi2ELi2EN4cute5tupleIJNS5_1CILi128EEES8_NS7_ILi64EEEEEENS_10bfloat16_tEfNS_4arch4Sm80ELb0ELb1ELb1ELb0ELb1ELb0ELb0ELb0ELi2ELi4ELi4ELi4ELb0EEENS1_24CollectiveEpilogueBwdGQAISA_fSD_Li256ELb0ELb1EEENS1_19SingleTileSchedulerILb0ELb0ELb0ELi128EEEEEEEEEvNT_6ParamsE$_ZN4cute3eso3ESOILb1ELb0EJNS_6LayoutINS_5tupleIJNS3_IJNS_1CILi2EEES5_S5_EEES5_EEENS3_IJNS3_IJNS4_ILi1EEES5_NS4_ILi4EEEEEENS4_ILi8EEEEEEEENS_10ViewEngineIPN7cutlass10bfloat16_tEEEEEC2ERKSD_RKSI_ - $_ZN7cutlass13device_kernelIN5flash19enable_sm80_to_sm89INS1_16FlashAttnBwdSm80INS1_25CollectiveMainloopBwdSm80ILi2ELi2EN4cute5tupleIJNS5_1CILi128EEES8_NS7_ILi64EEEEEENS_10bfloat16_tEfNS_4arch4Sm80ELb0ELb1ELb1ELb0ELb1ELb0ELb0ELb0ELi2ELi4ELi4ELi4ELb0EEENS1_24CollectiveEpilogueBwdGQAISA_fSD_Li256ELb0ELb1EEENS1_19SingleTileSchedulerILb0ELb0ELb0ELi128EEEEEEEEEvNT_6ParamsE$_ZN4cute3eso3ESOILb1ELb0EJNS_6LayoutINS_5tupleIJNS3_IJNS_1CILi2EEES5_S5_EEES5_EEENS3_IJNS3_IJNS4_ILi1EEES5_NS4_ILi4EEEEEENS4_ILi64EEEEEEEEiEEC2ERKSD_RKi)
$_ZN7cutlass13device_kernelIN5flash19enable_sm80_to_sm89INS1_16FlashAttnBwdSm80INS1_25CollectiveMainloopBwdSm80ILi2ELi2EN4cute5tupleIJNS5_1CILi128EEES8_NS7_ILi64EEEEEENS_10bfloat16_tEfNS_4arch4Sm80ELb0ELb1ELb1ELb0ELb1ELb0ELb0ELb0ELi2ELi4ELi4ELi4ELb0EEENS1_24CollectiveEpilogueBwdGQAISA_fSD_Li256ELb0ELb1EEENS1_19SingleTileSchedulerILb0ELb0ELb0ELi128EEEEEEEEEvNT_6ParamsE$_ZN4cute3eso3ESOILb1ELb0EJNS_6LayoutINS_5tupleIJNS3_IJNS_1CILi2EEES5_S5_EEES5_EEENS3_IJNS3_IJNS4_ILi1EEES5_NS4_ILi4EEEEEENS4_ILi64EEEEEEEEiEEC2ERKSD_RKi:
[----:B------:R-:W-:Y:S02]  /*9580*/  IADD3 R2, R25, -c[0x0][0x20], RZ ;  /* 0x8000080019027a10 */ /* 0x000fe40007ffe0ff */
[----:B------:R-:W-:-:S03]  /*9590*/  MOV R5, 0x0 ;  /* 0x0000000000057802 */ /* 0x000fc60000000f00 */
[----:B------:R1:W-:Y:S01]  /*95a0*/  STL [R2], R3 ;  /* 0x0000000302007387 */ /* 0x0003e20000100800 */
[----:B------:R-:W-:Y:S05]  /*95b0*/  RET.REL.NODEC R4 `(_ZN7cutlass13device_kernelIN5flash19enable_sm80_to_sm89INS1_16FlashAttnBwdSm80INS1_25CollectiveMainloopBwdSm80ILi2ELi2EN4cute5tupleIJNS5_1CILi128EEES8_NS7_ILi64EEEEEENS_10bfloat16_tEfNS_4arch4Sm80ELb0ELb1ELb1ELb0ELb1ELb0ELb0ELb0ELi2ELi4ELi4ELi4ELb0EEENS1_24CollectiveEpilogueBwdGQAISA_fSD_Li256ELb0ELb1EEENS1_19SingleTileSchedulerILb0ELb0ELb0ELi128EEEEEEEEEvNT_6ParamsE) ;  /* 0xffff6a4004007950 */ /* 0x000fea0003c3ffff */
        .type           $_ZN7cutlass13device_kernelIN5flash19enable_sm80_to_sm89INS1_16FlashAttnBwdSm80INS1_25CollectiveMainloopBwdSm80ILi2ELi2EN4cute5tupleIJNS5_1CILi128EEES8_NS7_ILi64EEEEEENS_10bfloat16_tEfNS_4arch4Sm80ELb0ELb1ELb1ELb0ELb1ELb0ELb0ELb0ELi2ELi4ELi4ELi4ELb0EEENS1_24CollectiveEpilogueBwdGQAISA_fSD_Li256ELb0ELb1EEENS1_19SingleTileSchedulerILb0ELb0ELb0ELi128EEEEEEEEEvNT_6ParamsE$_ZN4cute3eso3ESOILb1ELb0EJNS_6LayoutINS_5tupleIJNS3_IJNS_1CILi2EEES5_S5_EEES5_EEENS3_IJNS3_IJNS4_ILi1EEES5_NS4_ILi4EEEEEENS4_ILi8EEEEEEEENS_10ViewEngineIPN7cutlass10bfloat16_tEEEEEC2ERKSD_RKSI_,@function
        .size           $_ZN7cutlass13device_kernelIN5flash19enable_sm80_to_sm89INS1_16FlashAttnBwdSm80INS1_25CollectiveMainloopBwdSm80ILi2ELi2EN4cute5tupleIJNS5_1CILi128EEES8_NS7_ILi64EEEEEENS_10bfloat16_tEfNS_4arch4Sm80ELb0ELb1ELb1ELb0ELb1ELb0ELb0ELb0ELi2ELi4ELi4ELi4ELb0EEENS1_24CollectiveEpilogueBwdGQAISA_fSD_Li256ELb0ELb1EEENS1_19SingleTileSchedulerILb0ELb0ELb0ELi128EEEEEEEEEvNT_6ParamsE$_ZN4cute3eso3ESOILb1ELb0EJNS_6LayoutINS_5tupleIJNS3_IJNS_1CILi2EEES5_S5_EEES5_EEENS3_IJNS3_IJNS4_ILi1EEES5_NS4_ILi4EEEEEENS4_ILi8EEEEEEEENS_10ViewEngineIPN7cutlass10bfloat16_tEEEEEC2ERKSD_RKSI_,($_ZN7cutlass13device_kernelIN5flash19enable_sm80_to_sm89INS1_16FlashAttnBwdSm80INS1_25CollectiveMainloopBwdSm80ILi2ELi2EN4cute5tupleIJNS5_1CILi128EEES8_NS7_ILi64EEEEEENS_10bfloat16_tEfNS_4arch4Sm80ELb0ELb1ELb1ELb0ELb1ELb0ELb0ELb0ELi2ELi4ELi4ELi4ELb0EEENS1_24CollectiveEpilogueBwdGQAISA_fSD_Li256ELb0ELb1EEENS1_19SingleTileSchedulerILb0ELb0ELb0ELi128EEEEEEEEEvNT_6ParamsE$_ZN4cute3eso3ESOILb1ELb0EJNS_6LayoutINS_5tupleIJNS3_IJNS_1CILi2EEES5_S5_EEES5_EEENS3_IJNS3_IJNS4_ILi1EEES5_NS4_ILi4EEEEEENS4_ILi8EEEEEEEEiEEC2ERKSD_RKi - $_ZN7cutlass13device_kernelIN5flash19enable_sm80_to_sm89INS1_16FlashAttnBwdSm80INS1_25CollectiveMainloopBwdSm80ILi2ELi2EN4cute5tupleIJNS5_1CILi128EEES8_NS7_ILi64EEEEEENS_10bfloat16_tEfNS_4arch4Sm80ELb0ELb1ELb1ELb0ELb1ELb0ELb0ELb0ELi2ELi4ELi4ELi4ELb0EEENS1_24CollectiveEpilogueBwdGQAISA_fSD_Li256ELb0ELb1EEENS1_19SingleTileSchedulerILb0ELb0ELb0ELi128EEEEEEEEEvNT_6ParamsE$_ZN4cute3eso3ESOILb1ELb0EJNS_6LayoutINS_5tupleIJNS3_IJNS_1CILi2EEES5_S5_EEES5_EEENS3_IJNS3_IJNS4_ILi1EEES5_NS4_ILi4EEEEEENS4_ILi8EEEEEEEENS_10ViewEngineIPN7cutlass10bfloat16_tEEEEEC2ERKSD_RKSI_)
$_ZN7cutlass13device_kernelIN5flash19enable_sm80_to_sm89INS1_16FlashAttnBwdSm80INS1_25CollectiveMainloopBwdSm80ILi2ELi2EN4cute5tupleIJNS5_1CILi128EEES8_NS7_ILi64EEEEEENS_10bfloat16_tEfNS_4arch4Sm80ELb0ELb1ELb1ELb0ELb1ELb0ELb0ELb0ELi2ELi4ELi4ELi4ELb0EEENS1_24CollectiveEpilogueBwdGQAISA_fSD_Li256ELb0ELb1EEENS1_19SingleTileSchedulerILb0ELb0ELb0ELi128EEEEEEEEEvNT_6ParamsE$_ZN4cute3eso3ESOILb1ELb0EJNS_6LayoutINS_5tupleIJNS3_IJNS_1CILi2EEES5_S5_EEES5_EEENS3_IJNS3_IJNS4_ILi1EEES5_NS4_ILi4EEEEEENS4_ILi8EEEEEEEENS_10ViewEngineIPN7cutlass10bfloat16_tEEEEEC2ERKSD_RKSI_:
[----:B------:R-:W-:Y:S01]  /*95c0*/  IADD3 R2, R69, -c[0x0][0x20], RZ ;  /* 0x8000080045027a10 */ /* 0x000fe20007ffe0ff */
[----:B------:R-:W-:Y:S01]  /*95d0*/  IMAD.MOV.U32 R7, RZ, RZ, R3 ;  /* 0x000000ffff077224 */ /* 0x000fe200078e0003 */
[----:B------:R-:W-:-:S04]  /*95e0*/  MOV R5, 0x0 ;  /* 0x0000000000057802 */ /* 0x000fc80000000f00 */
[----:B------:R1:W-:Y:S01]  /*95f0*/  STL.64 [R2], R6 ;  /* 0x0000000602007387 */ /* 0x0003e20000100a00 */
[----:B------:R-:W-:Y:S05]  /*9600*/  RET.REL.NODEC R4 `(_ZN7cutlass13device_kernelIN5flash19enable_sm80_to_sm89INS1_16FlashAttnBwdSm80INS1_25CollectiveMainloopBwdSm80ILi2ELi2EN4cute5tupleIJNS5_1CILi128EEES8_NS7_ILi64EEEEEENS_10bfloat16_tEfNS_4arch4Sm80ELb0ELb1ELb1ELb0ELb1ELb0ELb0ELb0ELi2ELi4ELi4ELi4ELb0EEENS1_24CollectiveEpilogueBwdGQAISA_fSD_Li256ELb0ELb1EEENS1_19SingleTileSchedulerILb0ELb0ELb0ELi128EEEEEEEEEvNT_6ParamsE) ;  /* 0xffff69f004007950 */ /* 0x000fea0003c3ffff */
        .type           $_ZN7cutlass13device_kernelIN5flash19enable_sm80_to_sm89INS1_16FlashAttnBwdSm80INS1_25CollectiveMainloopBwdSm80ILi2ELi2EN4cute5tupleIJNS5_1CILi128EEES8_NS7_ILi64EEEEEENS_10bfloat16_tEfNS_4arch4Sm80ELb0ELb1ELb1ELb0ELb1ELb0ELb0ELb0ELi2ELi4ELi4ELi4ELb0EEENS1_24CollectiveEpilogueBwdGQAISA_fSD_Li256ELb0ELb1EEENS1_19SingleTileSchedulerILb0ELb0ELb0ELi128EEEEEEEEEvNT_6ParamsE$_ZN4cute3eso3ESOILb1ELb0EJNS_6LayoutINS_5tupleIJNS3_IJNS_1CILi2EEES5_S5_EEES5_EEENS3_IJNS3_IJNS4_ILi1EEES5_NS4_ILi4EEEEEENS4_ILi8EEEEEEEEiEEC2ERKSD_RKi,@function
        .size           $_ZN7cutlass13device_kernelIN5flash19enable_sm80_to_sm89INS1_16FlashAttnBwdSm80INS1_25CollectiveMainloopBwdSm80ILi2ELi2EN4cute5tupleIJNS5_1CILi128EEES8_NS7_ILi64EEEEEENS_10bfloat16_tEfNS_4arch4Sm80ELb0ELb1ELb1ELb0ELb1ELb0ELb0ELb0ELi2ELi4ELi4ELi4ELb0EEENS1_24CollectiveEpilogueBwdGQAISA_fSD_Li256ELb0ELb1EEENS1_19SingleTileSchedulerILb0ELb0ELb0ELi128EEEEEEEEEvNT_6ParamsE$_ZN4cute3eso3ESOILb1ELb0EJNS_6LayoutINS_5tupleIJNS3_IJNS_1CILi2EEES5_S5_EEES5_EEENS3_IJNS3_IJNS4_ILi1EEES5_NS4_ILi4EEEEEENS4_ILi8EEEEEEEEiEEC2ERKSD_RKi,($_ZN7cutlass13device_kernelIN5flash19enable_sm80_to_sm89INS1_16FlashAttnBwdSm80INS1_25CollectiveMainloopBwdSm80ILi2ELi2EN4cute5tupleIJNS5_1CILi128EEES8_NS7_ILi64EEEEEENS_10bfloat16_tEfNS_4arch4Sm80ELb0ELb1ELb1ELb0ELb1ELb0ELb0ELb0ELi2ELi4ELi4ELi4ELb0EEENS1_24CollectiveEpilogueBwdGQAISA_fSD_Li256ELb0ELb1EEENS1_19SingleTileSchedulerILb0ELb0ELb0ELi128EEEEEEEEEvNT_6ParamsE$_ZN4cute3eso3ESOILb1ELb0EJNS_6LayoutINS_5tupleIJNS3_IJNS_1CILi4EEENS4_ILi1EEEEEEEEENS3_IJNS3_IJS6_NS4_ILi0EEEEEEEEEEENS_10ViewEngineINS_8gmem_ptrIPKfEEEEEEC2ERKSC_RKSI_ - $_ZN7cutlass13device_kernelIN5flash19enable_sm80_to_sm89INS1_16FlashAttnBwdSm80INS1_25CollectiveMainloopBwdSm80ILi2ELi2EN4cute5tupleIJNS5_1CILi128EEES8_NS7_ILi64EEEEEENS_10bfloat16_tEfNS_4arch4Sm80ELb0ELb1ELb1ELb0ELb1ELb0ELb0ELb0ELi2ELi4ELi4ELi4ELb0EEENS1_24CollectiveEpilogueBwdGQAISA_fSD_Li256ELb0ELb1EEENS1_19SingleTileSchedulerILb0ELb0ELb0ELi128EEEEEEEEEvNT_6ParamsE$_ZN4cute3eso3ESOILb1ELb0EJNS_6LayoutINS_5tupleIJNS3_IJNS_1CILi2EEES5_S5_EEES5_EEENS3_IJNS3_IJNS4_ILi1EEES5_NS4_ILi4EEEEEENS4_ILi8EEEEEEEEiEEC2ERKSD_RKi)
$_ZN7cutlass13device_kernelIN5flash19enable_sm80_to_sm89INS1_16FlashAttnBwdSm80INS1_25CollectiveMainloopBwdSm80ILi2ELi2EN4cute5tupleIJNS5_1CILi128EEES8_NS7_ILi64EEEEEENS_10bfloat16_tEfNS_4arch4Sm80ELb0ELb1ELb1ELb0ELb1ELb0ELb0ELb0ELi2ELi4ELi4ELi4ELb0EEENS1_24CollectiveEpilogueBwdGQAISA_fSD_Li256ELb0ELb1EEENS1_19SingleTileSchedulerILb0ELb0ELb0ELi128EEEEEEEEEvNT_6ParamsE$_ZN4cute3eso3ESOILb1ELb0EJNS_6LayoutINS_5tupleIJNS3_IJNS_1CILi2EEES5_S5_EEES5_EEENS3_IJNS3_IJNS4_ILi1EEES5_NS4_ILi4EEEEEENS4_ILi8EEEEEEEEiEEC2ERKSD_RKi:
[----:B------:R-:W-:Y:S02]  /*9610*/  IADD3 R2, R69, -c[0x0][0x20], RZ ;  /* 0x8000080045027a10 */ /* 0x000fe40007ffe0ff */
[----:B------:R-:W-:-:S03]  /*9620*/  MOV R5, 0x0 ;  /* 0x0000000000057802 */ /* 0x000fc60000000f00 */
[----:B------:R1:W-:Y:S01]  /*9630*/  STL [R2], R3 ;  /* 0x0000000302007387 */ /* 0x0003e20000100800 */
[----:B------:R-:W-:Y:S05]  /*9640*/  RET.REL.NODEC R4 `(_ZN7cutlass13device_kernelIN5flash19enable_sm80_to_sm89INS1_16FlashAttnBwdSm80INS1_25CollectiveMainloopBwdSm80ILi2ELi2EN4cute5tupleIJNS5_1CILi128EEES8_NS7_ILi64EEEEEENS_10bfloat16_tEfNS_4arch4Sm80ELb0ELb1ELb1ELb0ELb1ELb0ELb0ELb0ELi2ELi4ELi4ELi4ELb0EEENS1_24CollectiveEpilogueBwdGQAISA_fSD_Li256ELb0ELb1EEENS1_19SingleTileSchedulerILb0ELb0ELb0ELi128EEEEEEEEEvNT_6ParamsE) ;  /* 0xffff69b004007950 */ /* 0x000fea0003c3ffff */
        .type           $_ZN7cutlass13device_kernelIN5flash19enable_sm80_to_sm89INS1_16FlashAttnBwdSm80INS1_25CollectiveMainloopBwdSm80ILi2ELi2EN4cute5tupleIJNS5_1CILi128EEES8_NS7_ILi64EEEEEENS_10bfloat16_tEfNS_4arch4Sm80ELb0ELb1ELb1ELb0ELb1ELb0ELb0ELb0ELi2ELi4ELi4ELi4ELb0EEENS1_24CollectiveEpilogueBwdGQAISA_fSD_Li256ELb0ELb1EEENS1_19SingleTileSchedulerILb0ELb0ELb0ELi128EEEEEEEEEvNT_6ParamsE$_ZN4cute3eso3ESOILb1ELb0EJNS_6LayoutINS_5tupleIJNS3_IJNS_1CILi4EEENS4_ILi1EEEEEEEEENS3_IJNS3_IJS6_NS4_ILi0EEEEEEEEEEENS_10ViewEngineINS_8gmem_ptrIPKfEEEEEEC2ERKSC_RKSI_,@function
        .size           $_ZN7cutlass13device_kernelIN5flash19enable_sm80_to_sm89INS1_16FlashAttnBwdSm80INS1_25CollectiveMainloopBwdSm80ILi2ELi2EN4cute5tupleIJNS5_1CILi128EEES8_NS7_ILi64EEEEEENS_10bfloat16_tEfNS_4arch4Sm80ELb0ELb1ELb1ELb0ELb1ELb0ELb0ELb0ELi2ELi4ELi4ELi4ELb0EEENS1_24CollectiveEpilogueBwdGQAISA_fSD_Li256ELb0ELb1EEENS1_19SingleTileSchedulerILb0ELb0ELb0ELi128EEEEEEEEEvNT_6ParamsE$_ZN4cute3eso3ESOILb1ELb0EJNS_6LayoutINS_5tupleIJNS3_IJNS_1CILi4EEENS4_ILi1EEEEEEEEENS3_IJNS3_IJS6_NS4_ILi0EEEEEEEEEEENS_10ViewEngineINS_8gmem_ptrIPKfEEEEEEC2ERKSC_RKSI_,($_ZN7cutlass13device_kernelIN5flash19enable_sm80_to_sm89INS1_16FlashAttnBwdSm80INS1_25CollectiveMainloopBwdSm80ILi2ELi2EN4cute5tupleIJNS5_1CILi128EEES8_NS7_ILi64EEEEEENS_10bfloat16_tEfNS_4arch4Sm80ELb0ELb1ELb1ELb0ELb1ELb0ELb0ELb0ELi2ELi4ELi4ELi4ELb0EEENS1_24CollectiveEpilogueBwdGQAISA_fSD_Li256ELb0ELb1EEENS1_19SingleTileSchedulerILb0ELb0ELb0ELi128EEEEEEEEEvNT_6ParamsE$_ZN4cute3eso3ESOILb1ELb0EJNS_6LayoutINS_5tupleIJNS3_IJNS_1CILi4EEENS4_ILi1EEEEEEEEENS3_IJNS3_IJS6_NS4_ILi0EEEEEEEEEEENS_10ViewEngineINS_8smem_ptrIPfEEEEEEC2ERKSC_RKSH_ - $_ZN7cutlass13device_kernelIN5flash19enable_sm80_to_sm89INS1_16FlashAttnBwdSm80INS1_25CollectiveMainloopBwdSm80ILi2ELi2EN4cute5tupleIJNS5_1CILi128EEES8_NS7_ILi64EEEEEENS_10bfloat16_tEfNS_4arch4Sm80ELb0ELb1ELb1ELb0ELb1ELb0ELb0ELb0ELi2ELi4ELi4ELi4ELb0EEENS1_24CollectiveEpilogueBwdGQAISA_fSD_Li256ELb0ELb1EEENS1_19SingleTileSchedulerILb0ELb0ELb0ELi128EEEEEEEEEvNT_6ParamsE$_ZN4cute3eso3ESOILb1ELb0EJNS_6LayoutINS_5tupleIJNS3_IJNS_1CILi4EEENS4_ILi1EEEEEEEEENS3_IJNS3_IJS6_NS4_ILi0EEEEEEEEEEENS_10ViewEngineINS_8gmem_ptrIPKfEEEEEEC2ERKSC_RKSI_)
$_ZN7cutlass13device_kernelIN5flash19enable_sm80_to_sm89INS1_16FlashAttnBwdSm80INS1_25CollectiveMainloopBwdSm80ILi2ELi2EN4cute5tupleIJNS5_1CILi128EEES8_NS7_ILi64EEEEEENS_10bfloat16_tEfNS_4arch4Sm80ELb0ELb1ELb1ELb0ELb1ELb0ELb0ELb0ELi2ELi4ELi4ELi4ELb0EEENS1_24CollectiveEpilogueBwdGQAISA_fSD_Li256ELb0ELb1EEENS1_19SingleTileSchedulerILb0ELb0ELb0ELi128EEEEEEEEEvNT_6ParamsE$_ZN4cute3eso3ESOILb1ELb0EJNS_6LayoutINS_5tupleIJNS3_IJNS_1CILi4EEENS4_ILi1EEEEEEEEENS3_IJNS3_IJS6_NS4_ILi0EEEEEEEEEEENS_10ViewEngineINS_8gmem_ptrIPKfEEEEEEC2ERKSC_RKSI_:
[----:B------:R-:W-:Y:S01]  /*9650*/  IADD3 R4, R7, -c[0x0][0x20], RZ ;  /* 0x8000080007047a10 */ /* 0x000fe20007ffe0ff */
[----:B------:R-:W-:Y:S01]  /*9660*/  IMAD.MOV.U32 R10, RZ, RZ, R6 ;  /* 0x000000ffff0a7224 */ /* 0x000fe200078e0006 */
[----:B------:R-:W-:-:S03]  /*9670*/  MOV R11, 0x0 ;  /* 0x00000000000b7802 */ /* 0x000fc60000000f00 */
[----:B------:R1:W-:Y:S01]  /*9680*/  STL.64 [R4], R2 ;  /* 0x0000000204007387 */ /* 0x0003e20000100a00 */
[----:B------:R-:W-:Y:S05]  /*9690*/  RET.REL.NODEC R10 `(_ZN7cutlass13device_kernelIN5flash19enable_sm80_to_sm89INS1_16FlashAttnBwdSm80INS1_25CollectiveMainloopBwdSm80ILi2ELi2EN4cute5tupleIJNS5_1CILi128EEES8_NS7_ILi64EEEEEENS_10bfloat16_tEfNS_4arch4Sm80ELb0ELb1ELb1ELb0ELb1ELb0ELb0ELb0ELi2ELi4ELi4ELi4ELb0EEENS1_24CollectiveEpilogueBwdGQAISA_fSD_Li256ELb0ELb1EEENS1_19SingleTileSchedulerILb0ELb0ELb0ELi128EEEEEEEEEvNT_6ParamsE) ;  /* 0xffff69600a007950 */ /* 0x000fea0003c3ffff */
        .type           $_ZN7cutlass13device_kernelIN5flash19enable_sm80_to_sm89INS1_16FlashAttnBwdSm80INS1_25CollectiveMainloopBwdSm80ILi2ELi2EN4cute5tupleIJNS5_1CILi128EEES8_NS7_ILi64EEEEEENS_10bfloat16_tEfNS_4arch4Sm80ELb0ELb1ELb1ELb0ELb1ELb0ELb0ELb0ELi2ELi4ELi4ELi4ELb0EEENS1_24CollectiveEpilogueBwdGQAISA_fSD_Li256ELb0ELb1EEENS1_19SingleTileSchedulerILb0ELb0ELb0ELi128EEEEEEEEEvNT_6ParamsE$_ZN4cute3eso3ESOILb1ELb0EJNS_6LayoutINS_5tupleIJNS3_IJNS_1CILi4EEENS4_ILi1EEEEEEEEENS3_IJNS3_IJS6_NS4_ILi0EEEEEEEEEEENS_10ViewEngineINS_8smem_ptrIPfEEEEEEC2ERKSC_RKSH_,@function
        .size           $_ZN7cutlass13device_kernelIN5flash19enable_sm80_to_sm89INS1_16FlashAttnBwdSm80INS1_25CollectiveMainloopBwdSm80ILi2ELi2EN4cute5tupleIJNS5_1CILi128EEES8_NS7_ILi64EEEEEENS_10bfloat16_tEfNS_4arch4Sm80ELb0ELb1ELb1ELb0ELb1ELb0ELb0ELb0ELi2ELi4ELi4ELi4ELb0EEENS1_24CollectiveEpilogueBwdGQAISA_fSD_Li256ELb0ELb1EEENS1_19SingleTileSchedulerILb0ELb0ELb0ELi128EEEEEEEEEvNT_6ParamsE$_ZN4cute3eso3ESOILb1ELb0EJNS_6LayoutINS_5tupleIJNS3_IJNS_1CILi4EEENS4_ILi1EEEEEEEEENS3_IJNS3_IJS6_NS4_ILi0EEEEEEEEEEENS_10ViewEngineINS_8smem_ptrIPfEEEEEEC2ERKSC_RKSH_,($_ZN7cutlass13device_kernelIN5flash19enable_sm80_to_sm89INS1_16FlashAttnBwdSm80INS1_25CollectiveMainloopBwdSm80ILi2ELi2EN4cute5tupleIJNS5_1CILi128EEES8_NS7_ILi64EEEEEENS_10bfloat16_tEfNS_4arch4Sm80ELb0ELb1ELb1ELb0ELb1ELb0ELb0ELb0ELi2ELi4ELi4ELi4ELb0EEENS1_24CollectiveEpilogueBwdGQAISA_fSD_Li256ELb0ELb1EEENS1_19SingleTileSchedulerILb0ELb0ELb0ELi128EEEEEEEEEvNT_6ParamsE$_ZN4cute3eso3ESOILb1ELb0EJNS_6LayoutINS_5tupleIJNS3_IJNS_1CILi4EEENS4_ILi1EEEEEEEEENS3_IJNS3_IJS6_NS4_ILi0EEEEEEEEEEENS_10ViewEngineIPjEEEEC2ERKSC_RKSF_ - $_ZN7cutlass13device_kernelIN5flash19enable_sm80_to_sm89INS1_16FlashAttnBwdSm80INS1_25CollectiveMainloopBwdSm80ILi2ELi2EN4cute5tupleIJNS5_1CILi128EEES8_NS7_ILi64EEEEEENS_10bfloat16_tEfNS_4arch4Sm80ELb0ELb1ELb1ELb0ELb1ELb0ELb0ELb0ELi2ELi4ELi4ELi4ELb0EEENS1_24CollectiveEpilogueBwdGQAISA_fSD_Li256ELb0ELb1EEENS1_19SingleTileSchedulerILb0ELb0ELb0ELi128EEEEEEEEEvNT_6ParamsE$_ZN4cute3eso3ESOILb1ELb0EJNS_6LayoutINS_5tupleIJNS3_IJNS_1CILi4EEENS4_ILi1EEEEEEEEENS3_IJNS3_IJS6_NS4_ILi0EEEEEEEEEEENS_10ViewEngineINS_8smem_ptrIPfEEEEEEC2ERKSC_RKSH_)
$_ZN7cutlass13device_kernelIN5flash19enable_sm80_to_sm89INS1_16FlashAttnBwdSm80INS1_25CollectiveMainloopBwdSm80ILi2ELi2EN4cute5tupleIJNS5_1CILi128EEES8_NS7_ILi64EEEEEENS_10bfloat16_tEfNS_4arch4Sm80ELb0ELb1ELb1ELb0ELb1ELb0ELb0ELb0ELi2ELi4ELi4ELi4ELb0EEENS1_24CollectiveEpilogueBwdGQAISA_fSD_Li256ELb0ELb1EEENS1_19SingleTileSchedulerILb0ELb0ELb0ELi128EEEEEEEEEvNT_6ParamsE$_ZN4cute3eso3ESOILb1ELb0EJNS_6LayoutINS_5tupleIJNS3_IJNS_1CILi4EEENS4_ILi1EEEEEEEEENS3_IJNS3_IJS6_NS4_ILi0EEEEEEEEEEENS_10ViewEngineINS_8smem_ptrIPfEEEEEEC2ERKSC_RKSH_:
[----:B------:R-:W-:Y:S02]  /*96a0*/  IADD3 R6, R7, -c[0x0][0x20], RZ ;  /* 0x8000080007067a10 */ /* 0x000fe40007ffe0ff */
[----:B------:R-:W-:-:S03]  /*96b0*/  MOV R9, 0x0 ;  /* 0x0000000000097802 */ /* 0x000fc60000000f00 */
[----:B------:R1:W-:Y:S01]  /*96c0*/  STL.64 [R6], R2 ;  /* 0x0000000206007387 */ /* 0x0003e20000100a00 */
[----:B------:R-:W-:Y:S05]  /*96d0*/  RET.REL.NODEC R8 `(_ZN7cutlass13device_kernelIN5flash19enable_sm80_to_sm89INS1_16FlashAttnBwdSm80INS1_25CollectiveMainloopBwdSm80ILi2ELi2EN4cute5tupleIJNS5_1CILi128EEES8_NS7_ILi64EEEEEENS_10bfloat16_tEfNS_4arch4Sm80ELb0ELb1ELb1ELb0ELb1ELb0ELb0ELb0ELi2ELi4ELi4ELi4ELb0EEENS1_24CollectiveEpilogueBwdGQAISA_fSD_Li256ELb0ELb1EEENS1_19SingleTileSchedulerILb0ELb0ELb0ELi128EEEEEEEEEvNT_6ParamsE) ;  /* 0xffff692008007950 */ /* 0x000fea0003c3ffff */
        .type           $_ZN7cutlass13device_kernelIN5flash19enable_sm80_to_sm89INS1_16FlashAttnBwdSm80INS1_25CollectiveMainloopBwdSm80ILi2ELi2EN4cute5tupleIJNS5_1CILi128EEES8_NS7_ILi64EEEEEENS_10bfloat16_tEfNS_4arch4Sm80ELb0ELb1ELb1ELb0ELb1ELb0ELb0ELb0ELi2ELi4ELi4ELi4ELb0EEENS1_24CollectiveEpilogueBwdGQAISA_fSD_Li256ELb0ELb1EEENS1_19SingleTileSchedulerILb0ELb0ELb0ELi128EEEEEEEEEvNT_6ParamsE$_ZN4cute3eso3ESOILb1ELb0EJNS_6LayoutINS_5tupleIJNS3_IJNS_1CILi4EEENS4_ILi1EEEEEEEEENS3_IJNS3_IJS6_NS4_ILi0EEEEEEEEEEENS_10ViewEngineIPjEEEEC2ERKSC_RKSF_,@function
        .size           $_ZN7cutlass13device_kernelIN5flash19enable_sm80_to_sm89INS1_16FlashAttnBwdSm80INS1_25CollectiveMainloopBwdSm80ILi2ELi2EN4cute5tupleIJNS5_1CILi128EEES8_NS7_ILi64EEEEEENS_10bfloat16_tEfNS_4arch4Sm80ELb0ELb1ELb1ELb0ELb1ELb0ELb0ELb0ELi2ELi4ELi4ELi4ELb0EEENS1_24CollectiveEpilogueBwdGQAISA_fSD_Li256ELb0ELb1EEENS1_19SingleTileSchedulerILb0ELb0ELb0ELi128EEEEEEEEEvNT_6ParamsE$_ZN4cute3eso3ESOILb1ELb0EJNS_6LayoutINS_5tupleIJNS3_IJNS_1CILi4EEENS4_ILi1EEEEEEEEENS3_IJNS3_IJS6_NS4_ILi0EEEEEEEEEEENS_10ViewEngineIPjEEEEC2ERKSC_RKSF_,($_ZN7cutlass13device_kernelIN5flash19enable_sm80_to_sm89INS1_16FlashAttnBwdSm80INS1_25CollectiveMainloopBwdSm80ILi2ELi2EN4cute5tupleIJNS5_1CILi128EEES8_NS7_ILi64EEEEEENS_10bfloat16_tEfNS_4arch4Sm80ELb0ELb1ELb1ELb0ELb1ELb0ELb0ELb0ELi2ELi4ELi4ELi4ELb0EEENS1_24CollectiveEpilogueBwdGQAISA_fSD_Li256ELb0ELb1EEENS1_19SingleTileSchedulerILb0ELb0ELb0ELi128EEEEEEEEEvNT_6ParamsE$_ZN4cute3eso3ESOILb1ELb0EJNS_6LayoutINS_5tupleIJNS3_IJNS_1CILi4EEENS4_ILi1EEEEEES6_EEENS3_IJNS3_IJS6_NS4_ILi0EEEEEES9_EEEEENS_10ViewEngineINS_8gmem_ptrIPKfEEEEEEC2ERKSC_RKSI_ - $_ZN7cutlass13device_kernelIN5flash19enable_sm80_to_sm89INS1_16FlashAttnBwdSm80INS1_25CollectiveMainloopBwdSm80ILi2ELi2EN4cute5tupleIJNS5_1CILi128EEES8_NS7_ILi64EEEEEENS_10bfloat16_tEfNS_4arch4Sm80ELb0ELb1ELb1ELb0ELb1ELb0ELb0ELb0ELi2ELi4ELi4ELi4ELb0EEENS1_24CollectiveEpilogueBwdGQAISA_fSD_Li256ELb0ELb1EEENS1_19SingleTileSchedulerILb0ELb0ELb0ELi128EEEEEEEEEvNT_6ParamsE$_ZN4cute3eso3ESOILb1ELb0EJNS_6LayoutINS_5tupleIJNS3_IJNS_1CILi4EEENS4_ILi1EEEEEEEEENS3_IJNS3_IJS6_NS4_ILi0EEEEEEEEEEENS_10ViewEngineIPjEEEEC2ERKSC_RKSF_)
$_ZN7cutlass13device_kernelIN5flash19enable_sm80_to_sm89INS1_16FlashAttnBwdSm80INS1_25CollectiveMainloopBwdSm80ILi2ELi2EN4cute5tupleIJNS5_1CILi128EEES8_NS7_ILi64EEEEEENS_10bfloat16_tEfNS_4arch4Sm80ELb0ELb1ELb1ELb0ELb1ELb0ELb0ELb0ELi2ELi4ELi4ELi4ELb0EEENS1_24CollectiveEpilogueBwdGQAISA_fSD_Li256ELb0ELb1EEENS1_19SingleTileSchedulerILb0ELb0ELb0ELi128EEEEEEEEEvNT_6ParamsE$_ZN4cute3eso3ESOILb1ELb0EJNS_6LayoutINS_5tupleIJNS3_IJNS_1CILi4EEENS4_ILi1EEEEEEEEENS3_IJNS3_IJS6_NS4_ILi0EEEEEEEEEEENS_10ViewEngineIPjEEEEC2ERKSC_RKSF_:
[----:B------:R-:W-:Y:S02]  /*96e0*/  IADD3 R2, R69, -c[0x0][0x20], RZ ;  /* 0x8000080045027a10 */ /* 0x000fe40007ffe0ff */
[----:B------:R-:W-:-:S03]  /*96f0*/  MOV R7, 0x0 ;  /* 0x0000000000077802 */ /* 0x000fc60000000f00 */
[----:B------:R1:W-:Y:S01]  /*9700*/  STL.64 [R2], R4 ;  /* 0x0000000402007387 */ /* 0x0003e20000100a00 */
[----:B------:R-:W-:Y:S05]  /*9710*/  RET.REL.NODEC R6 `(_ZN7cutlass13device_kernelIN5flash19enable_sm80_to_sm89INS1_16FlashAttnBwdSm80INS1_25CollectiveMainloopBwdSm80ILi2ELi2EN4cute5tupleIJNS5_1CILi128EEES8_NS7_ILi64EEEEEENS_10bfloat16_tEfNS_4arch4Sm80ELb0ELb1ELb1ELb0ELb1ELb0ELb0ELb0ELi2ELi4ELi4ELi4ELb0EEENS1_24CollectiveEpilogueBwdGQAISA_fSD_Li256ELb0ELb1EEENS1_19SingleTileSchedulerILb0ELb0ELb0ELi128EEEEEEEEEvNT_6ParamsE) ;  /* 0xffff68e006007950 */ /* 0x000fea0003c3ffff */
        .type           $_ZN7cutlass13device_kernelIN5flash19enable_sm80_to_sm89INS1_16FlashAttnBwdSm80INS1_25CollectiveMainloopBwdSm80ILi2ELi2EN4cute5tupleIJNS5_1CILi128EEES8_NS7_ILi64EEEEEENS_10bfloat16_tEfNS_4arch4Sm80ELb0ELb1ELb1ELb0ELb1ELb0ELb0ELb0ELi2ELi4ELi4ELi4ELb0EEENS1_24CollectiveEpilogueBwdGQAISA_fSD_Li256ELb0ELb1EEENS1_19SingleTileSchedulerILb0ELb0ELb0ELi128EEEEEEEEEvNT_6ParamsE$_ZN4cute3eso3ESOILb1ELb0EJNS_6LayoutINS_5tupleIJNS3_IJNS_1CILi4EEENS4_ILi1EEEEEES6_EEENS3_IJNS3_IJS6_NS4_ILi0EEEEEES9_EEEEENS_10ViewEngineINS_8gmem_ptrIPKfEEEEEEC2ERKSC_RKSI_,@function
        .size           $_ZN7cutlass13device_kernelIN5flash19enable_sm80_to_sm89INS1_16FlashAttnBwdSm80INS1_25CollectiveMainloopBwdSm80ILi2ELi2EN4cute5tupleIJNS5_1CILi128EEES8_NS7_ILi64EEEEEENS_10bfloat16_tEfNS_4arch4Sm80ELb0ELb1ELb1ELb0ELb1ELb0ELb0ELb0ELi2ELi4ELi4ELi4ELb0EEENS1_24CollectiveEpilogueBwdGQAISA_fSD_Li256ELb0ELb1EEENS1_19SingleTileSchedulerILb0ELb0ELb0ELi128EEEEEEEEEvNT_6ParamsE$_ZN4cute3eso3ESOILb1ELb0EJNS_6LayoutINS_5tupleIJNS3_IJNS_1CILi4EEENS4_ILi1EEEEEES6_EEENS3_IJNS3_IJS6_NS4_ILi0EEEEEES9_EEEEENS_10ViewEngineINS_8gmem_ptrIPKfEEEEEEC2ERKSC_RKSI_,($_ZN7cutlass13device_kernelIN5flash19enable_sm80_to_sm89INS1_16FlashAttnBwdSm80INS1_25CollectiveMainloopBwdSm80ILi2ELi2EN4cute5tupleIJNS5_1CILi128EEES8_NS7_ILi64EEEEEENS_10bfloat16_tEfNS_4arch4Sm80ELb0ELb1ELb1ELb0ELb1ELb0ELb0ELb0ELi2ELi4ELi4ELi4ELb0EEENS1_24CollectiveEpilogueBwdGQAISA_fSD_Li256ELb0ELb1EEENS1_19SingleTileSchedulerILb0ELb0ELb0ELi128EEEEEEEEEvNT_6ParamsE$_ZN4cute3eso3ESOILb1ELb0EJNS_6LayoutINS_5tupleIJNS3_IJNS_1CILi4EEENS4_ILi1EEEEEES6_EEENS3_IJNS3_IJS6_NS4_ILi0EEEEEES9_EEEEENS_10ViewEngineINS_8smem_ptrIPfEEEEEEC2ERKSC_RKSH_ - $_ZN7cutlass13device_kernelIN5flash19enable_sm80_to_sm89INS1_16FlashAttnBwdSm80INS1_25CollectiveMainloopBwdSm80ILi2ELi2EN4cute5tupleIJNS5_1CILi128EEES8_NS7_ILi64EEEEEENS_10bfloat16_tEfNS_4arch4Sm80ELb0ELb1ELb1ELb0ELb1ELb0ELb0ELb0ELi2ELi4ELi4ELi4ELb0EEENS1_24CollectiveEpilogueBwdGQAISA_fSD_Li256ELb0ELb1EEENS1_19SingleTileSchedulerILb0ELb0ELb0ELi128EEEEEEEEEvNT_6ParamsE$_ZN4cute3eso3ESOILb1ELb0EJNS_6LayoutINS_5tupleIJNS3_IJNS_1CILi4EEENS4_ILi1EEEEEES6_EEENS3_IJNS3_IJS6_NS4_ILi0EEEEEES9_EEEEENS_10ViewEngineINS_8gmem_ptrIPKfEEEEEEC2ERKSC_RKSI_)
$_ZN7cutlass13device_kernelIN5flash19enable_sm80_to_sm89INS1_16FlashAttnBwdSm80INS1_25CollectiveMainloopBwdSm80ILi2ELi2EN4cute5tupleIJNS5_1CILi128EEES8_NS7_ILi64EEEEEENS_10bfloat16_tEfNS_4arch4Sm80ELb0ELb1ELb1ELb0ELb1ELb0ELb0ELb0ELi2ELi4ELi4ELi4ELb0EEENS1_24CollectiveEpilogueBwdGQAISA_fSD_Li256ELb0ELb1EEENS1_19SingleTileSchedulerILb0ELb0ELb0ELi128EEEEEEEEEvNT_6ParamsE$_ZN4cute3eso3ESOILb1ELb0EJNS_6LayoutINS_5tupleIJNS3_IJNS_1CILi4EEENS4_ILi1EEEEEES6_EEENS3_IJNS3_IJS6_NS4_ILi0EEEEEES9_EEEEENS_10ViewEngineINS_8gmem_ptrIPKfEEEEEEC2ERKSC_RKSI_:
[----:B------:R-:W-:Y:S01]  /*9720*/  IADD3 R4, R83, -c[0x0][0x20], RZ ;  /* 0x8000080053047a10 */ /* 0x000fe20007ffe0ff */
[----:B------:R-:W-:Y:S01]  /*9730*/  IMAD.MOV.U32 R8, RZ, RZ, R6 ;  /* 0x000000ffff087224 */ /* 0x000fe200078e0006 */
[----:B------:R-:W-:-:S03]  /*9740*/  MOV R9, 0x0 ;  /* 0x0000000000097802 */ /* 0x000fc60000000f00 */
[----:B------:R1:W-:Y:S01]  /*9750*/  STL.64 [R4], R2 ;  /* 0x0000000204007387 */ /* 0x0003e20000100a00 */
[----:B------:R-:W-:Y:S05]  /*9760*/  RET.REL.NODEC R8 `(_ZN7cutlass13device_kernelIN5flash19enable_sm80_to_sm89INS1_16FlashAttnBwdSm80INS1_25CollectiveMainloopBwdSm80ILi2ELi2EN4cute5tupleIJNS5_1CILi128EEES8_NS7_ILi64EEEEEENS_10bfloat16_tEfNS_4arch4Sm80ELb0ELb1ELb1ELb0ELb1ELb0ELb0ELb0ELi2ELi4ELi4ELi4ELb0EEENS1_24CollectiveEpilogueBwdGQAISA_fSD_Li256ELb0ELb1EEENS1_19SingleTileSchedulerILb0ELb0ELb0ELi128EEEEEEEEEvNT_6ParamsE) ;  /* 0xffff689008007950 */ /* 0x000fea0003c3ffff */
        .type           $_ZN7cutlass13device_kernelIN5flash19enable_sm80_to_sm89INS1_16FlashAttnBwdSm80INS1_25CollectiveMainloopBwdSm80ILi2ELi2EN4cute5tupleIJNS5_1CILi128EEES8_NS7_ILi64EEEEEENS_10bfloat16_tEfNS_4arch4Sm80ELb0ELb1ELb1ELb0ELb1ELb0ELb0ELb0ELi2ELi4ELi4ELi4ELb0EEENS1_24CollectiveEpilogueBwdGQAISA_fSD_Li256ELb0ELb1EEENS1_19SingleTileSchedulerILb0ELb0ELb0ELi128EEEEEEEEEvNT_6ParamsE$_ZN4cute3eso3ESOILb1ELb0EJNS_6LayoutINS_5tupleIJNS3_IJNS_1CILi4EEENS4_ILi1EEEEEES6_EEENS3_IJNS3_IJS6_NS4_ILi0EEEEEES9_EEEEENS_10ViewEngineINS_8smem_ptrIPfEEEEEEC2ERKSC_RKSH_,@function
        .size           $_ZN7cutlass13device_kernelIN5flash19enable_sm80_to_sm89INS1_16FlashAttnBwdSm80INS1_25CollectiveMainloopBwdSm80ILi2ELi2EN4cute5tupleIJNS5_1CILi128EEES8_NS7_ILi64EEEEEENS_10bfloat16_tEfNS_4arch4Sm80ELb0ELb1ELb1ELb0ELb1ELb0ELb0ELb0ELi2ELi4ELi4ELi4ELb0EEENS1_24CollectiveEpilogueBwdGQAISA_fSD_Li256ELb0ELb1EEENS1_19SingleTileSchedulerILb0ELb0ELb0ELi128EEEEEEEEEvNT_6ParamsE$_ZN4cute3eso3ESOILb1ELb0EJNS_6LayoutINS_5tupleIJNS3_IJNS_1CILi4EEENS4_ILi1EEEEEES6_EEENS3_IJNS3_IJS6_NS4_ILi0EEEEEES9_EEEEENS_10ViewEngineINS_8smem_ptrIPfEEEEEEC2ERKSC_RKSH_,($_ZN7cutlass13device_kernelIN5flash19enable_sm80_to_sm89INS1_16FlashAttnBwdSm80INS1_25CollectiveMainloopBwdSm80ILi2ELi2EN4cute5tupleIJNS5_1CILi128EEES8_NS7_ILi64EEEEEENS_10bfloat16_tEfNS_4arch4Sm80ELb0ELb1ELb1ELb0ELb1ELb0ELb0ELb0ELi2ELi4ELi4ELi4ELb0EEENS1_24CollectiveEpilogueBwdGQAISA_fSD_Li256ELb0ELb1EEENS1_19SingleTileSchedulerILb0ELb0ELb0ELi128EEEEEEEEEvNT_6ParamsE$_ZN4cute3eso3ESOILb1ELb0EJNS_6LayoutINS_5tupleIJNS3_IJNS_1CILi4EEENS4_ILi1EEEEEES6_EEENS3_IJNS3_IJS6_NS4_ILi0EEEEEES9_EEEEEiEEC2ERKSC_RKi - $_ZN7cutlass13device_kernelIN5flash19enable_sm80_to_sm89INS1_16FlashAttnBwdSm80INS1_25CollectiveMainloopBwdSm80ILi2ELi2EN4cute5tupleIJNS5_1CILi128EEES8_NS7_ILi64EEEEEENS_10bfloat16_tEfNS_4arch4Sm80ELb0ELb1ELb1ELb0ELb1ELb0ELb0ELb0ELi2ELi4ELi4ELi4ELb0EEENS1_24CollectiveEpilogueBwdGQAISA_fSD_Li256ELb0ELb1EEENS1_19SingleTileSchedulerILb0ELb0ELb0ELi128EEEEEEEEEvNT_6ParamsE$_ZN4cute3eso3ESOILb1ELb0EJNS_6LayoutINS_5tupleIJNS3_IJNS_1CILi4EEENS4_ILi1EEEEEES6_EEENS3_IJNS3_IJS6_NS4_ILi0EEEEEES9_EEEEENS_10ViewEngineINS_8smem_ptrIPfEEEEEEC2ERKSC_RKSH_)
$_ZN7cutlass13device_kernelIN5flash19enable_sm80_to_sm89INS1_16FlashAttnBwdSm80INS1_25CollectiveMainloopBwdSm80ILi2ELi2EN4cute5tupleIJNS5_1CILi128EEES8_NS7_ILi64EEEEEENS_10bfloat16_tEfNS_4arch4Sm80ELb0ELb1ELb1ELb0ELb1ELb0ELb0ELb0ELi2ELi4ELi4ELi4ELb0EEENS1_24CollectiveEpilogueBwdGQAISA_fSD_Li256ELb0ELb1EEENS1_19SingleTileSchedulerILb0ELb0ELb0ELi128EEEEEEEEEvNT_6ParamsE$_ZN4cute3eso3ESOILb1ELb0EJNS_6LayoutINS_5tupleIJNS3_IJNS_1CILi4EEENS4_ILi1EEEEEES6_EEENS3_IJNS3_IJS6_NS4_ILi0EEEEEES9_EEEEENS_10ViewEngineINS_8smem_ptrIPfEEEEEEC2ERKSC_RKSH_:
[----:B------:R-:W-:Y:S02]  /*9770*/  IADD3 R6, R83, -c[0x0][0x20], RZ ;  /* 0x8000080053067a10 */ /* 0x000fe40007ffe0ff */
[----:B------:R-:W-:-:S03]  /*9780*/  MOV R9, 0x0 ;  /* 0x0000000000097802 */ /* 0x000fc60000000f00 */
[----:B------:R1:W-:Y:S01]  /*9790*/  STL.64 [R6], R2 ;  /* 0x0000000206007387 */ /* 0x0003e20000100a00 */
[----:B------:R-:W-:Y:S05]  /*97a0*/  RET.REL.NODEC R8 `(_ZN7cutlass13device_kernelIN5flash19enable_sm80_to_sm89INS1_16FlashAttnBwdSm80INS1_25CollectiveMainloopBwdSm80ILi2ELi2EN4cute5tupleIJNS5_1CILi128EEES8_NS7_ILi64EEEEEENS_10bfloat16_tEfNS_4arch4Sm80ELb0ELb1ELb1ELb0ELb1ELb0ELb0ELb0ELi2ELi4ELi4ELi4ELb0EEENS1_24CollectiveEpilogueBwdGQAISA_fSD_Li256ELb0ELb1EEENS1_19SingleTileSchedulerILb0ELb0ELb0ELi128EEEEEEEEEvNT_6ParamsE) ;  /* 0xffff685008007950 */ /* 0x000fea0003c3ffff */
        .type           $_ZN7cutlass13device_kernelIN5flash19enable_sm80_to_sm89INS1_16FlashAttnBwdSm80INS1_25CollectiveMainloopBwdSm80ILi2ELi2EN4cute5tupleIJNS5_1CILi128EEES8_NS7_ILi64EEEEEENS_10bfloat16_tEfNS_4arch4Sm80ELb0ELb1ELb1ELb0ELb1ELb0ELb0ELb0ELi2ELi4ELi4ELi4ELb0EEENS1_24CollectiveEpilogueBwdGQAISA_fSD_Li256ELb0ELb1EEENS1_19SingleTileSchedulerILb0ELb0ELb0ELi128EEEEEEEEEvNT_6ParamsE$_ZN4cute3eso3ESOILb1ELb0EJNS_6LayoutINS_5tupleIJNS3_IJNS_1CILi4EEENS4_ILi1EEEEEES6_EEENS3_IJNS3_IJS6_NS4_ILi0EEEEEES9_EEEEEiEEC2ERKSC_RKi,@function
        .size           $_ZN7cutlass13device_kernelIN5flash19enable_sm80_to_sm89INS1_16FlashAttnBwdSm80INS1_25CollectiveMainloopBwdSm80ILi2ELi2EN4cute5tupleIJNS5_1CILi128EEES8_NS7_ILi64EEEEEENS_10bfloat16_tEfNS_4arch4Sm80ELb0ELb1ELb1ELb0ELb1ELb0ELb0ELb0ELi2ELi4ELi4ELi4ELb0EEENS1_24CollectiveEpilogueBwdGQAISA_fSD_Li256ELb0ELb1EEENS1_19SingleTileSchedulerILb0ELb0ELb0ELi128EEEEEEEEEvNT_6ParamsE$_ZN4cute3eso3ESOILb1ELb0EJNS_6LayoutINS_5tupleIJNS3_IJNS_1CILi4EEENS4_ILi1EEEEEES6_EEENS3_IJNS3_IJS6_NS4_ILi0EEEEEES9_EEEEEiEEC2ERKSC_RKi,($_ZN7cutlass13device_kernelIN5flash19enable_sm80_to_sm89INS1_16FlashAttnBwdSm80INS1_25CollectiveMainloopBwdSm80ILi2ELi2EN4cute5tupleIJNS5_1CILi128EEES8_NS7_ILi64EEEEEENS_10bfloat16_tEfNS_4arch4Sm80ELb0ELb1ELb1ELb0ELb1ELb0ELb0ELb0ELi2ELi4ELi4ELi4ELb0EEENS1_24CollectiveEpilogueBwdGQAISA_fSD_Li256ELb0ELb1EEENS1_19SingleTileSchedulerILb0ELb0ELb0ELi128EEEEEEEEEvNT_6ParamsE$_ZN4cute3eso3ESOILb1ELb0EJNS_6LayoutINS_5tupleIJNS3_IJNS_1CILi8EEENS4_ILi1EEEEEEEEENS3_IJNS3_IJS6_NS4_ILi0EEEEEEEEEEENS_10ViewEngineINS_8gmem_ptrIPKN7cutlass10bfloat16_tEEEEEEEC2ERKSC_RKSK_ - $_ZN7cutlass13device_kernelIN5flash19enable_sm80_to_sm89INS1_16FlashAttnBwdSm80INS1_25CollectiveMainloopBwdSm80ILi2ELi2EN4cute5tupleIJNS5_1CILi128EEES8_NS7_ILi64EEEEEENS_10bfloat16_tEfNS_4arch4Sm80ELb0ELb1ELb1ELb0ELb1ELb0ELb0ELb0ELi2ELi4ELi4ELi4ELb0EEENS1_24CollectiveEpilogueBwdGQAISA_fSD_Li256ELb0ELb1EEENS1_19SingleTileSchedulerILb0ELb0ELb0ELi128EEEEEEEEEvNT_6ParamsE$_ZN4cute3eso3ESOILb1ELb0EJNS_6LayoutINS_5tupleIJNS3_IJNS_1CILi4EEENS4_ILi1EEEEEES6_EEENS3_IJNS3_IJS6_NS4_ILi0EEEEEES9_EEEEEiEEC2ERKSC_RKi)
$_ZN7cutlass13device_kernelIN5flash19enable_sm80_to_sm89INS1_16FlashAttnBwdSm80INS1_25CollectiveMainloopBwdSm80ILi2ELi2EN4cute5tupleIJNS5_1CILi128EEES8_NS7_ILi64EEEEEENS_10bfloat16_tEfNS_4arch4Sm80ELb0ELb1ELb1ELb0ELb1ELb0ELb0ELb0ELi2ELi4ELi4ELi4ELb0EEENS1_24CollectiveEpilogueBwdGQAISA_fSD_Li256ELb0ELb1EEENS1_19SingleTileSchedulerILb0ELb0ELb0ELi128EEEEEEEEEvNT_6ParamsE$_ZN4cute3eso3ESOILb1ELb0EJNS_6LayoutINS_5tupleIJNS3_IJNS_1CILi4EEENS4_ILi1EEEEEES6_EEENS3_IJNS3_IJS6_NS4_ILi0EEEEEES9_EEEEEiEEC2ERKSC_RKi:
[----:B------:R-:W-:Y:S01]  /*97b0*/  IADD3 R2, R83, -c[0x0][0x20], RZ ;  /* 0x8000080053027a10 */ /* 0x000fe20007ffe0ff */
[----:B------:R-:W-:Y:S01]  /*97c0*/  IMAD.MOV.U32 R8, RZ, RZ, R6 ;  /* 0x000000ffff087224 */ /* 0x000fe200078e0006 */
[----:B------:R-:W-:-:S03]  /*97d0*/  MOV R9, 0x0 ;  /* 0x0000000000097802 */ /* 0x000fc60000000f00 */
[----:B------:R1:W-:Y:S01]  /*97e0*/  STL [R2], R3 ;  /* 0x0000000302007387 */ /* 0x0003e20000100800 */
[----:B------:R-:W-:Y:S05]  /*97f0*/  RET.REL.NODEC R8 `(_ZN7cutlass13device_kernelIN5flash19enable_sm80_to_sm89INS1_16FlashAttnBwdSm80INS1_25CollectiveMainloopBwdSm80ILi2ELi2EN4cute5tupleIJNS5_1CILi128EEES8_NS7_ILi64EEEEEENS_10bfloat16_tEfNS_4arch4Sm80ELb0ELb1ELb1ELb0ELb1ELb0ELb0ELb0ELi2ELi4ELi4ELi4ELb0EEENS1_24CollectiveEpilogueBwdGQAISA_fSD_Li256ELb0ELb1EEENS1_19SingleTileSchedulerILb0ELb0ELb0ELi128EEEEEEEEEvNT_6ParamsE) ;  /* 0xffff680008007950 */ /* 0x000fea0003c3ffff */
        .type           $_ZN7cutlass13device_kernelIN5flash19enable_sm80_to_sm89INS1_16FlashAttnBwdSm80INS1_25CollectiveMainloopBwdSm80ILi2ELi2EN4cute5tupleIJNS5_1CILi128EEES8_NS7_ILi64EEEEEENS_10bfloat16_tEfNS_4arch4Sm80ELb0ELb1ELb1ELb0ELb1ELb0ELb0ELb0ELi2ELi4ELi4ELi4ELb0EEENS1_24CollectiveEpilogueBwdGQAISA_fSD_Li256ELb0ELb1EEENS1_19SingleTileSchedulerILb0ELb0ELb0ELi128EEEEEEEEEvNT_6ParamsE$_ZN4cute3eso3ESOILb1ELb0EJNS_6LayoutINS_5tupleIJNS3_IJNS_1CILi8EEENS4_ILi1EEEEEEEEENS3_IJNS3_IJS6_NS4_ILi0EEEEEEEEEEENS_10ViewEngineINS_8gmem_ptrIPKN7cutlass10bfloat16_tEEEEEEEC2ERKSC_RKSK_,@function
        .size           $_ZN7cutlass13device_kernelIN5flash19enable_sm80_to_sm89INS1_16FlashAttnBwdSm80INS1_25CollectiveMainloopBwdSm80ILi2ELi2EN4cute5tupleIJNS5_1CILi128EEES8_NS7_ILi64EEEEEENS_10bfloat16_tEfNS_4arch4Sm80ELb0ELb1ELb1ELb0ELb1ELb0ELb0ELb0ELi2ELi4ELi4ELi4ELb0EEENS1_24CollectiveEpilogueBwdGQAISA_fSD_Li256ELb0ELb1EEENS1_19SingleTileSchedulerILb0ELb0ELb0ELi128EEEEEEEEEvNT_6ParamsE$_ZN4cute3eso3ESOILb1ELb0EJNS_6LayoutINS_5tupleIJNS3_IJNS_1CILi8EEENS4_ILi1EEEEEEEEENS3_IJNS3_IJS6_NS4_ILi0EEEEEEEEEEENS_10ViewEngineINS_8gmem_ptrIPKN7cutlass10bfloat16_tEEEEEEEC2ERKSC_RKSK_,($_ZN7cutlass13device_kernelIN5flash19enable_sm80_to_sm89INS1_16FlashAttnBwdSm80INS1_25CollectiveMainloopBwdSm80ILi2ELi2EN4cute5tupleIJNS5_1CILi128EEES8_NS7_ILi64EEEEEENS_10bfloat16_tEfNS_4arch4Sm80ELb0ELb1ELb1ELb0ELb1ELb0ELb0ELb0ELi2ELi4ELi4ELi4ELb0EEENS1_24CollectiveEpilogueBwdGQAISA_fSD_Li256ELb0ELb1EEENS1_19SingleTileSchedulerILb0ELb0ELb0ELi128EEEEEEEEEvNT_6ParamsE$_ZN4cute3eso3ESOILb1ELb0EJNS_6LayoutINS_5tupleIJNS3_IJNS_1CILi8EEENS4_ILi1EEEEEEEEENS3_IJNS3_IJS6_NS4_ILi0EEEEEEEEEEENS_10ViewEngineINS_8smem_ptrIPN7cutlass10bfloat16_tEEEEEEEC2ERKSC_RKSJ_ - $_ZN7cutlass13device_kernelIN5flash19enable_sm80_to_sm89INS1_16FlashAttnBwdSm80INS1_25CollectiveMainloopBwdSm80ILi2ELi2EN4cute5tupleIJNS5_1CILi128EEES8_NS7_ILi64EEEEEENS_10bfloat16_tEfNS_4arch4Sm80ELb0ELb1ELb1ELb0ELb1ELb0ELb0ELb0ELi2ELi4ELi4ELi4ELb0EEENS1_24CollectiveEpilogueBwdGQAISA_fSD_Li256ELb0ELb1EEENS1_19SingleTileSchedulerILb0ELb0ELb0ELi128EEEEEEEEEvNT_6ParamsE$_ZN4cute3eso3ESOILb1ELb0EJNS_6LayoutINS_5tupleIJNS3_IJNS_1CILi8EEENS4_ILi1EEEEEEEEENS3_IJNS3_IJS6_NS4_ILi0EEEEEEEEEEENS_10ViewEngineINS_8gmem_ptrIPKN7cutlass10bfloat16_tEEEEEEEC2ERKSC_RKSK_)
$_ZN7cutlass13device_kernelIN5flash19enable_sm80_to_sm89INS1_16FlashAttnBwdSm80INS1_25CollectiveMainloopBwdSm80ILi2ELi2EN4cute5tupleIJNS5_1CILi128EEES8_NS7_ILi64EEEEEENS_10bfloat16_tEfNS_4arch4Sm80ELb0ELb1ELb1ELb0ELb1ELb0ELb0ELb0ELi2ELi4ELi4ELi4ELb0EEENS1_24CollectiveEpilogueBwdGQAISA_fSD_Li256ELb0ELb1EEENS1_19SingleTileSchedulerILb0ELb0ELb0ELi128EEEEEEEEEvNT_6ParamsE$_ZN4cute3eso3ESOILb1ELb0EJNS_6LayoutINS_5tupleIJNS3_IJNS_1CILi8EEENS4_ILi1EEEEEEEEENS3_IJNS3_IJS6_NS4_ILi0EEEEEEEEEEENS_10ViewEngineINS_8gmem_ptrIPKN7cutlass10bfloat16_tEEEEEEEC2ERKSC_RKSK_:
[----:B------:R-:W-:Y:S01]  /*9800*/  IADD3 R4, R83, -c[0x0][0x20], RZ ;  /* 0x8000080053047a10 */ /* 0x000fe20007ffe0ff */
[----:B------:R-:W-:Y:S01]  /*9810*/  IMAD.MOV.U32 R8, RZ, RZ, R6 ;  /* 0x000000ffff087224 */ /* 0x000fe200078e0006 */
[----:B------:R-:W-:-:S03]  /*9820*/  MOV R9, 0x0 ;  /* 0x0000000000097802 */ /* 0x000fc60000000f00 */
[----:B------:R1:W-:Y:S01]  /*9830*/  STL.64 [R4], R2 ;  /* 0x0000000204007387 */ /* 0x0003e20000100a00 */
[----:B------:R-:W-:Y:S05]  /*9840*/  RET.REL.NODEC R8 `(_ZN7cutlass13device_kernelIN5flash19enable_sm80_to_sm89INS1_16FlashAttnBwdSm80INS1_25CollectiveMainloopBwdSm80ILi2ELi2EN4cute5tupleIJNS5_1CILi128EEES8_NS7_ILi64EEEEEENS_10bfloat16_tEfNS_4arch4Sm80ELb0ELb1ELb1ELb0ELb1ELb0ELb0ELb0ELi2ELi4ELi4ELi4ELb0EEENS1_24CollectiveEpilogueBwdGQAISA_fSD_Li256ELb0ELb1EEENS1_19SingleTileSchedulerILb0ELb0ELb0ELi128EEEEEEEEEvNT_6ParamsE) ;  /* 0xffff67b008007950 */ /* 0x000fea0003c3ffff */
        .type           $_ZN7cutlass13device_kernelIN5flash19enable_sm80_to_sm89INS1_16FlashAttnBwdSm80INS1_25CollectiveMainloopBwdSm80ILi2ELi2EN4cute5tupleIJNS5_1CILi128EEES8_NS7_ILi64EEEEEENS_10bfloat16_tEfNS_4arch4Sm80ELb0ELb1ELb1ELb0ELb1ELb0ELb0ELb0ELi2ELi4ELi4ELi4ELb0EEENS1_24CollectiveEpilogueBwdGQAISA_fSD_Li256ELb0ELb1EEENS1_19SingleTileSchedulerILb0ELb0ELb0ELi128EEEEEEEEEvNT_6ParamsE$_ZN4cute3eso3ESOILb1ELb0EJNS_6LayoutINS_5tupleIJNS3_IJNS_1CILi8EEENS4_ILi1EEEEEEEEENS3_IJNS3_IJS6_NS4_ILi0EEEEEEEEEEENS_10ViewEngineINS_8smem_ptrIPN7cutlass10bfloat16_tEEEEEEEC2ERKSC_RKSJ_,@function
        .size           $_ZN7cutlass13device_kernelIN5flash19enable_sm80_to_sm89INS1_16FlashAttnBwdSm80INS1_25CollectiveMainloopBwdSm80ILi2ELi2EN4cute5tupleIJNS5_1CILi128EEES8_NS7_ILi64EEEEEENS_10bfloat16_tEfNS_4arch4Sm80ELb0ELb1ELb1ELb0ELb1ELb0ELb0ELb0ELi2ELi4ELi4ELi4ELb0EEENS1_24CollectiveEpilogueBwdGQAISA_fSD_Li256ELb0ELb1EEENS1_19SingleTileSchedulerILb0ELb0ELb0ELi128EEEEEEEEEvNT_6ParamsE$_ZN4cute3eso3ESOILb1ELb0EJNS_6LayoutINS_5tupleIJNS3_IJNS_1CILi8EEENS4_ILi1EEEEEEEEENS3_IJNS3_IJS6_NS4_ILi0EEEEEEEEEEENS_10ViewEngineINS_8smem_ptrIPN7cutlass10bfloat16_tEEEEEEEC2ERKSC_RKSJ_,($_ZN7cutlass13device_kernelIN5flash19enable_sm80_to_sm89INS1_16FlashAttnBwdSm80INS1_25CollectiveMainloopBwdSm80ILi2ELi2EN4cute5tupleIJNS5_1CILi128EEES8_NS7_ILi64EEEEEENS_10bfloat16_tEfNS_4arch4Sm80ELb0ELb1ELb1ELb0ELb1ELb0ELb0ELb0ELi2ELi4ELi4ELi4ELb0EEENS1_24CollectiveEpilogueBwdGQAISA_fSD_Li256ELb0ELb1EEENS1_19SingleTileSchedulerILb0ELb0ELb0ELi128EEEEEEEEEvNT_6ParamsE$_ZN4cute3eso3ESOILb1ELb0EJNS_6LayoutINS_5tupleIJNS3_IJNS_1CILi8EEENS4_ILi1EEEEEEEEENS3_IJNS3_IJS6_NS4_ILi0EEEEEEEEEEENS_10ViewEngineIPN7cutlass10bfloat16_tEEEEEC2ERKSC_RKSH_ - $_ZN7cutlass13device_kernelIN5flash19enable_sm80_to_sm89INS1_16FlashAttnBwdSm80INS1_25CollectiveMainloopBwdSm80ILi2ELi2EN4cute5tupleIJNS5_1CILi128EEES8_NS7_ILi64EEEEEENS_10bfloat16_tEfNS_4arch4Sm80ELb0ELb1ELb1ELb0ELb1ELb0ELb0ELb0ELi2ELi4ELi4ELi4ELb0EEENS1_24CollectiveEpilogueBwdGQAISA_fSD_Li256ELb0ELb1EEENS1_19SingleTileSchedulerILb0ELb0ELb0ELi128EEEEEEEEEvNT_6ParamsE$_ZN4cute3eso3ESOILb1ELb0EJNS_6LayoutINS_5tupleIJNS3_IJNS_1CILi8EEENS4_ILi1EEEEEEEEENS3_IJNS3_IJS6_NS4_ILi0EEEEEEEEEEENS_10ViewEngineINS_8smem_ptrIPN7cutlass10bfloat16_tEEEEEEEC2ERKSC_RKSJ_)
$_ZN7cutlass13device_kernelIN5flash19enable_sm80_to_sm89INS1_16FlashAttnBwdSm80INS1_25CollectiveMainloopBwdSm80ILi2ELi2EN4cute5tupleIJNS5_1CILi128EEES8_NS7_ILi64EEEEEENS_10bfloat16_tEfNS_4arch4Sm80ELb0ELb1ELb1ELb0ELb1ELb0ELb0ELb0ELi2ELi4ELi4ELi4ELb0EEENS1_24CollectiveEpilogueBwdGQAISA_fSD_Li256ELb0ELb1EEENS1_19SingleTileSchedulerILb0ELb0ELb0ELi128EEEEEEEEEvNT_6ParamsE$_ZN4cute3eso3ESOILb1ELb0EJNS_6LayoutINS_5tupleIJNS3_IJNS_1CILi8EEENS4_ILi1EEEEEEEEENS3_IJNS3_IJS6_NS4_ILi0EEEEEEEEEEENS_10ViewEngineINS_8smem_ptrIPN7cutlass10bfloat16_tEEEEEEEC2ERKSC_RKSJ_:
[----:B------:R-:W-:Y:S02]  /*9850*/  IADD3 R6, R6, -c[0x0][0x20], RZ ;  /* 0x8000080006067a10 */ /* 0x000fe40007ffe0ff */
[----:B------:R-:W-:-:S03]  /*9860*/  MOV R9, 0x0 ;  /* 0x0000000000097802 */ /* 0x000fc60000000f00 */
[----:B------:R1:W-:Y:S01]  /*9870*/  STL.64 [R6], R2 ;  /* 0x0000000206007387 */ /* 0x0003e20000100a00 */
[----:B------:R-:W-:Y:S05]  /*9880*/  RET.REL.NODEC R8 `(_ZN7cutlass13device_kernelIN5flash19enable_sm80_to_sm89INS1_16FlashAttnBwdSm80INS1_25CollectiveMainloopBwdSm80ILi2ELi2EN4cute5tupleIJNS5_1CILi128EEES8_NS7_ILi64EEEEEENS_10bfloat16_tEfNS_4arch4Sm80ELb0ELb1ELb1ELb0ELb1ELb0ELb0ELb0ELi2ELi4ELi4ELi4ELb0EEENS1_24CollectiveEpilogueBwdGQAISA_fSD_Li256ELb0ELb1EEENS1_19SingleTileSchedulerILb0ELb0ELb0ELi128EEEEEEEEEvNT_6ParamsE) ;  /* 0xffff677008007950 */ /* 0x000fea0003c3ffff */
        .type           $_ZN7cutlass13device_kernelIN5flash19enable_sm80_to_sm89INS1_16FlashAttnBwdSm80INS1_25CollectiveMainloopBwdSm80ILi2ELi2EN4cute5tupleIJNS5_1CILi128EEES8_NS7_ILi64EEEEEENS_10bfloat16_tEfNS_4arch4Sm80ELb0ELb1ELb1ELb0ELb1ELb0ELb0ELb0ELi2ELi4ELi4ELi4ELb0EEENS1_24CollectiveEpilogueBwdGQAISA_fSD_Li256ELb0ELb1EEENS1_19SingleTileSchedulerILb0ELb0ELb0ELi128EEEEEEEEEvNT_6ParamsE$_ZN4cute3eso3ESOILb1ELb0EJNS_6LayoutINS_5tupleIJNS3_IJNS_1CILi8EEENS4_ILi1EEEEEEEEENS3_IJNS3_IJS6_NS4_ILi0EEEEEEEEEEENS_10ViewEngineIPN7cutlass10bfloat16_tEEEEEC2ERKSC_RKSH_,@function
        .size           $_ZN7cutlass13device_kernelIN5flash19enable_sm80_to_sm89INS1_16FlashAttnBwdSm80INS1_25CollectiveMainloopBwdSm80ILi2ELi2EN4cute5tupleIJNS5_1CILi128EEES8_NS7_ILi64EEEEEENS_10bfloat16_tEfNS_4arch4Sm80ELb0ELb1ELb1ELb0ELb1ELb0ELb0ELb0ELi2ELi4ELi4ELi4ELb0EEENS1_24CollectiveEpilogueBwdGQAISA_fSD_Li256ELb0ELb1EEENS1_19SingleTileSchedulerILb0ELb0ELb0ELi128EEEEEEEEEvNT_6ParamsE$_ZN4cute3eso3ESOILb1ELb0EJNS_6LayoutINS_5tupleIJNS3_IJNS_1CILi8EEENS4_ILi1EEEEEEEEENS3_IJNS3_IJS6_NS4_ILi0EEEEEEEEEEENS_10ViewEngineIPN7cutlass10bfloat16_tEEEEEC2ERKSC_RKSH_,($_ZN7cutlass13device_kernelIN5flash19enable_sm80_to_sm89INS1_16FlashAttnBwdSm80INS1_25CollectiveMainloopBwdSm80ILi2ELi2EN4cute5tupleIJNS5_1CILi128EEES8_NS7_ILi64EEEEEENS_10bfloat16_tEfNS_4arch4Sm80ELb0ELb1ELb1ELb0ELb1ELb0ELb0ELb0ELi2ELi4ELi4ELi4ELb0EEENS1_24CollectiveEpilogueBwdGQAISA_fSD_Li256ELb0ELb1EEENS1_19SingleTileSchedulerILb0ELb0ELb0ELi128EEEEEEEEEvNT_6ParamsE$_ZN4cute3eso3ESOILb1ELb0EJNS_6LayoutINS_5tupleIJNS3_IJNS_1CILi8EEENS4_ILi1EEEEEEEEENS3_IJNS3_IJS6_NS4_ILi0EEEEEEEEEEEiEEC2ERKSC_RKi - $_ZN7cutlass13device_kernelIN5flash19enable_sm80_to_sm89INS1_16FlashAttnBwdSm80INS1_25CollectiveMainloopBwdSm80ILi2ELi2EN4cute5tupleIJNS5_1CILi128EEES8_NS7_ILi64EEEEEENS_10bfloat16_tEfNS_4arch4Sm80ELb0ELb1ELb1ELb0ELb1ELb0ELb0ELb0ELi2ELi4ELi4ELi4ELb0EEENS1_24CollectiveEpilogueBwdGQAISA_fSD_Li256ELb0ELb1EEENS1_19SingleTileSchedulerILb0ELb0ELb0ELi128EEEEEEEEEvNT_6ParamsE$_ZN4cute3eso3ESOILb1ELb0EJNS_6LayoutINS_5tupleIJNS3_IJNS_1CILi8EEENS4_ILi1EEEEEEEEENS3_IJNS3_IJS6_NS4_ILi0EEEEEEEEEEENS_10ViewEngineIPN7cutlass10bfloat16_tEEEEEC2ERKSC_RKSH_)
$_ZN7cutlass13device_kernelIN5flash19enable_sm80_to_sm89INS1_16FlashAttnBwdSm80INS1_25CollectiveMainloopBwdSm80ILi2ELi2EN4cute5tupleIJNS5_1CILi128EEES8_NS7_ILi64EEEEEENS_10bfloat16_tEfNS_4arch4Sm80ELb0ELb1ELb1ELb0ELb1ELb0ELb0ELb0ELi2ELi4ELi4ELi4ELb0EEENS1_24CollectiveEpilogueBwdGQAISA_fSD_Li256ELb0ELb1EEENS1_19SingleTileSchedulerILb0ELb0ELb0ELi128EEEEEEEEEvNT_6ParamsE$_ZN4cute3eso3ESOILb1ELb0EJNS_6LayoutINS_5tupleIJNS3_IJNS_1CILi8EEENS4_ILi1EEEEEEEEENS3_IJNS3_IJS6_NS4_ILi0EEEEEEEEEEENS_10ViewEngineIPN7cutlass10bfloat16_tEEEEEC2ERKSC_RKSH_:
[----:B------:R-:W-:Y:S01]  /*9890*/  IADD3 R2, R69, -c[0x0][0x20], RZ ;  /* 0x8000080045027a10 */ /* 0x000fe20007ffe0ff */
[----:B------:R-:W-:Y:S01]  /*98a0*/  IMAD.MOV.U32 R7, RZ, RZ, R3 ;  /* 0x000000ffff077224 */ /* 0x000fe200078e0003 */
[----:B------:R-:W-:-:S04]  /*98b0*/  MOV R5, 0x0 ;  /* 0x0000000000057802 */ /* 0x000fc80000000f00 */
[----:B------:R1:W-:Y:S01]  /*98c0*/  STL.64 [R2], R6 ;  /* 0x0000000602007387 */ /* 0x0003e20000100a00 */
[----:B------:R-:W-:Y:S05]  /*98d0*/  RET.REL.NODEC R4 `(_ZN7cutlass13device_kernelIN5flash19enable_sm80_to_sm89INS1_16FlashAttnBwdSm80INS1_25CollectiveMainloopBwdSm80ILi2ELi2EN4cute5tupleIJNS5_1CILi128EEES8_NS7_ILi64EEEEEENS_10bfloat16_tEfNS_4arch4Sm80ELb0ELb1ELb1ELb0ELb1ELb0ELb0ELb0ELi2ELi4ELi4ELi4ELb0EEENS1_24CollectiveEpilogueBwdGQAISA_fSD_Li256ELb0ELb1EEENS1_19SingleTileSchedulerILb0ELb0ELb0ELi128EEEEEEEEEvNT_6ParamsE) ;  /* 0xffff672004007950 */ /* 0x000fea0003c3ffff */
        .type           $_ZN7cutlass13device_kernelIN5flash19enable_sm80_to_sm89INS1_16FlashAttnBwdSm80INS1_25CollectiveMainloopBwdSm80ILi2ELi2EN4cute5tupleIJNS5_1CILi128EEES8_NS7_ILi64EEEEEENS_10bfloat16_tEfNS_4arch4Sm80ELb0ELb1ELb1ELb0ELb1ELb0ELb0ELb0ELi2ELi4ELi4ELi4ELb0EEENS1_24CollectiveEpilogueBwdGQAISA_fSD_Li256ELb0ELb1EEENS1_19SingleTileSchedulerILb0ELb0ELb0ELi128EEEEEEEEEvNT_6ParamsE$_ZN4cute3eso3ESOILb1ELb0EJNS_6LayoutINS_5tupleIJNS3_IJNS_1CILi8EEENS4_ILi1EEEEEEEEENS3_IJNS3_IJS6_NS4_ILi0EEEEEEEEEEEiEEC2ERKSC_RKi,@function
        .size           $_ZN7cutlass13device_kernelIN5flash19enable_sm80_to_sm89INS1_16FlashAttnBwdSm80INS1_25CollectiveMainloopBwdSm80ILi2ELi2EN4cute5tupleIJNS5_1CILi128EEES8_NS7_ILi64EEEEEENS_10bfloat16_tEfNS_4arch4Sm80ELb0ELb1ELb1ELb0ELb1ELb0ELb0ELb0ELi2ELi4ELi4ELi4ELb0EEENS1_24CollectiveEpilogueBwdGQAISA_fSD_Li256ELb0ELb1EEENS1_19SingleTileSchedulerILb0ELb0ELb0ELi128EEEEEEEEEvNT_6ParamsE$_ZN4cute3eso3ESOILb1ELb0EJNS_6LayoutINS_5tupleIJNS3_IJNS_1CILi8EEENS4_ILi1EEEEEEEEENS3_IJNS3_IJS6_NS4_ILi0EEEEEEEEEEEiEEC2ERKSC_RKi,($_ZN7cutlass13device_kernelIN5flash19enable_sm80_to_sm89INS1_16FlashAttnBwdSm80INS1_25CollectiveMainloopBwdSm80ILi2ELi2EN4cute5tupleIJNS5_1CILi128EEES8_NS7_ILi64EEEEEENS_10bfloat16_tEfNS_4arch4Sm80ELb0ELb1ELb1ELb0ELb1ELb0ELb0ELb0ELi2ELi4ELi4ELi4ELb0EEENS1_24CollectiveEpilogueBwdGQAISA_fSD_Li256ELb0ELb1EEENS1_19SingleTileSchedulerILb0ELb0ELb0ELi128EEEEEEEEEvNT_6ParamsE$_ZN4cute3eso3ESOILb1ELb0EJNS_6LayoutINS_5tupleIJNS3_IJNS_1CILi8EEENS4_ILi1EEEEEEEEENS3_IJNS3_IJS6_NS4_ILi0EEEEEEEEEEElEEC2ERKSC_RKl - $_ZN7cutlass13device_kernelIN5flash19enable_sm80_to_sm89INS1_16FlashAttnBwdSm80INS1_25CollectiveMainloopBwdSm80ILi2ELi2EN4cute5tupleIJNS5_1CILi128EEES8_NS7_ILi64EEEEEENS_10bfloat16_tEfNS_4arch4Sm80ELb0ELb1ELb1ELb0ELb1ELb0ELb0ELb0ELi2ELi4ELi4ELi4ELb0EEENS1_24CollectiveEpilogueBwdGQAISA_fSD_Li256ELb0ELb1EEENS1_19SingleTileSchedulerILb0ELb0ELb0ELi128EEEEEEEEEvNT_6ParamsE$_ZN4cute3eso3ESOILb1ELb0EJNS_6LayoutINS_5tupleIJNS3_IJNS_1CILi8EEENS4_ILi1EEEEEEEEENS3_IJNS3_IJS6_NS4_ILi0EEEEEEEEEEEiEEC2ERKSC_RKi)
$_ZN7cutlass13device_kernelIN5flash19enable_sm80_to_sm89INS1_16FlashAttnBwdSm80INS1_25CollectiveMainloopBwdSm80ILi2ELi2EN4cute5tupleIJNS5_1CILi128EEES8_NS7_ILi64EEEEEENS_10bfloat16_tEfNS_4arch4Sm80ELb0ELb1ELb1ELb0ELb1ELb0ELb0ELb0ELi2ELi4ELi4ELi4ELb0EEENS1_24CollectiveEpilogueBwdGQAISA_fSD_Li256ELb0ELb1EEENS1_19SingleTileSchedulerILb0ELb0ELb0ELi128EEEEEEEEEvNT_6ParamsE$_ZN4cute3eso3ESOILb1ELb0EJNS_6LayoutINS_5tupleIJNS3_IJNS_1CILi8EEENS4_ILi1EEEEEEEEENS3_IJNS3_IJS6_NS4_ILi0EEEEEEEEEEEiEEC2ERKSC_RKi:
[----:B------:R-:W-:Y:S01]  /*98e0*/  IADD3 R2, R2, -c[0x0][0x20], RZ ;  /* 0x8000080002027a10 */ /* 0x000fe20007ffe0ff */
[----:B------:R-:W-:Y:S01]  /*98f0*/  IMAD.MOV.U32 R10, RZ, RZ, R6 ;  /* 0x000000ffff0a7224 */ /* 0x000fe200078e0006 */
[----:B------:R-:W-:-:S03]  /*9900*/  MOV R11, 0x0 ;  /* 0x00000000000b7802 */ /* 0x000fc60000000f00 */
[----:B------:R1:W-:Y:S01]  /*9910*/  STL [R2], R3 ;  /* 0x0000000302007387 */ /* 0x0003e20000100800 */
[----:B------:R-:W-:Y:S05]  /*9920*/  RET.REL.NODEC R10 `(_ZN7cutlass13device_kernelIN5flash19enable_sm80_to_sm89INS1_16FlashAttnBwdSm80INS1_25CollectiveMainloopBwdSm80ILi2ELi2EN4cute5tupleIJNS5_1CILi128EEES8_NS7_ILi64EEEEEENS_10bfloat16_tEfNS_4arch4Sm80ELb0ELb1ELb1ELb0ELb1ELb0ELb0ELb0ELi2ELi4ELi4ELi4ELb0EEENS1_24CollectiveEpilogueBwdGQAISA_fSD_Li256ELb0ELb1EEENS1_19SingleTileSchedulerILb0ELb0ELb0ELi128EEEEEEEEEvNT_6ParamsE) ;  /* 0xffff66d00a007950 */ /* 0x000fea0003c3ffff */
        .type           $_ZN7cutlass13device_kernelIN5flash19enable_sm80_to_sm89INS1_16FlashAttnBwdSm80INS1_25CollectiveMainloopBwdSm80ILi2ELi2EN4cute5tupleIJNS5_1CILi128EEES8_NS7_ILi64EEEEEENS_10bfloat16_tEfNS_4arch4Sm80ELb0ELb1ELb1ELb0ELb1ELb0ELb0ELb0ELi2ELi4ELi4ELi4ELb0EEENS1_24CollectiveEpilogueBwdGQAISA_fSD_Li256ELb0ELb1EEENS1_19SingleTileSchedulerILb0ELb0ELb0ELi128EEEEEEEEEvNT_6ParamsE$_ZN4cute3eso3ESOILb1ELb0EJNS_6LayoutINS_5tupleIJNS3_IJNS_1CILi8EEENS4_ILi1EEEEEEEEENS3_IJNS3_IJS6_NS4_ILi0EEEEEEEEEEElEEC2ERKSC_RKl,@function
        .size           $_ZN7cutlass13device_kernelIN5flash19enable_sm80_to_sm89INS1_16FlashAttnBwdSm80INS1_25CollectiveMainloopBwdSm80ILi2ELi2EN4cute5tupleIJNS5_1CILi128EEES8_NS7_ILi64EEEEEENS_10bfloat16_tEfNS_4arch4Sm80ELb0ELb1ELb1ELb0ELb1ELb0ELb0ELb0ELi2ELi4ELi4ELi4ELb0EEENS1_24CollectiveEpilogueBwdGQAISA_fSD_Li256ELb0ELb1EEENS1_19SingleTileSchedulerILb0ELb0ELb0ELi128EEEEEEEEEvNT_6ParamsE$_ZN4cute3eso3ESOILb1ELb0EJNS_6LayoutINS_5tupleIJNS3_IJNS_1CILi8EEENS4_ILi1EEEEEEEEENS3_IJNS3_IJS6_NS4_ILi0EEEEEEEEEEElEEC2ERKSC_RKl,($_ZN7cutlass13device_kernelIN5flash19enable_sm80_to_sm89INS1_16FlashAttnBwdSm80INS1_25CollectiveMainloopBwdSm80ILi2ELi2EN4cute5tupleIJNS5_1CILi128EEES8_NS7_ILi64EEEEEENS_10bfloat16_tEfNS_4arch4Sm80ELb0ELb1ELb1ELb0ELb1ELb0ELb0ELb0ELi2ELi4ELi4ELi4ELb0EEENS1_24CollectiveEpilogueBwdGQAISA_fSD_Li256ELb0ELb1EEENS1_19SingleTileSchedulerILb0ELb0ELb0ELi128EEEEEEEEEvNT_6ParamsE$_ZN4cute3eso3ESOILb1ELb0EJNS_6LayoutINS_5tupleIJNS3_IJNS_1CILi8EEENS4_ILi1EEEEEENS3_IJNS4_ILi2EEEEEEEEENS3_IJNS3_IJS6_NS4_ILi0EEEEEENS3_IJNS4_ILi4096EEEEEEEEEEENS_10ViewEngineINS_8smem_ptrIPN7cutlass10bfloat16_tEEEEEEEC2ERKSG_RKSN_ - $_ZN7cutlass13device_kernelIN5flash19enable_sm80_to_sm89INS1_16FlashAttnBwdSm80INS1_25CollectiveMainloopBwdSm80ILi2ELi2EN4cute5tupleIJNS5_1CILi128EEES8_NS7_ILi64EEEEEENS_10bfloat16_tEfNS_4arch4Sm80ELb0ELb1ELb1ELb0ELb1ELb0ELb0ELb0ELi2ELi4ELi4ELi4ELb0EEENS1_24CollectiveEpilogueBwdGQAISA_fSD_Li256ELb0ELb1EEENS1_19SingleTileSchedulerILb0ELb0ELb0ELi128EEEEEEEEEvNT_6ParamsE$_ZN4cute3eso3ESOILb1ELb0EJNS_6LayoutINS_5tupleIJNS3_IJNS_1CILi8EEENS4_ILi1EEEEEEEEENS3_IJNS3_IJS6_NS4_ILi0EEEEEEEEEEElEEC2ERKSC_RKl)
$_ZN7cutlass13device_kernelIN5flash19enable_sm80_to_sm89INS1_16FlashAttnBwdSm80INS1_25CollectiveMainloopBwdSm80ILi2ELi2EN4cute5tupleIJNS5_1CILi128EEES8_NS7_ILi64EEEEEENS_10bfloat16_tEfNS_4arch4Sm80ELb0ELb1ELb1ELb0ELb1ELb0ELb0ELb0ELi2ELi4ELi4ELi4ELb0EEENS1_24CollectiveEpilogueBwdGQAISA_fSD_Li256ELb0ELb1EEENS1_19SingleTileSchedulerILb0ELb0ELb0ELi128EEEEEEEEEvNT_6ParamsE$_ZN4cute3eso3ESOILb1ELb0EJNS_6LayoutINS_5tupleIJNS3_IJNS_1CILi8EEENS4_ILi1EEEEEEEEENS3_IJNS3_IJS6_NS4_ILi0EEEEEEEEEEElEEC2ERKSC_RKl:
[----:B------:R-:W-:Y:S01]  /*9930*/  IADD3 R2, R83, -c[0x0][0x20], RZ ;  /* 0x8000080053027a10 */ /* 0x000fe20007ffe0ff */
[----:B------:R-:W-:Y:S01]  /*9940*/  IMAD.MOV.U32 R8, RZ, RZ, R6 ;  /* 0x000000ffff087224 */ /* 0x000fe200078e0006 */
[----:B------:R-:W-:Y:S01]  /*9950*/  MOV R9, R3 ;  /* 0x0000000300097202 */ /* 0x000fe20000000f00 */
[----:B------:R-:W-:-:S04]  /*9960*/  IMAD.MOV.U32 R5, RZ, RZ, 0x0 ;  /* 0x00000000ff057424 */ /* 0x000fc800078e00ff */
[----:B------:R1:W-:Y:S01]  /*9970*/  STL.64 [R2], R8 ;  /* 0x0000000802007387 */ /* 0x0003e20000100a00 */
[----:B------:R-:W-:Y:S05]  /*9980*/  RET.REL.NODEC R4 `(_ZN7cutlass13device_kernelIN5flash19enable_sm80_to_sm89INS1_16FlashAttnBwdSm80INS1_25CollectiveMainloopBwdSm80ILi2ELi2EN4cute5tupleIJNS5_1CILi128EEES8_NS7_ILi64EEEEEENS_10bfloat16_tEfNS_4arch4Sm80ELb0ELb1ELb1ELb0ELb1ELb0ELb0ELb0ELi2ELi4ELi4ELi4ELb0EEENS1_24CollectiveEpilogueBwdGQAISA_fSD_Li256ELb0ELb1EEENS1_19SingleTileSchedulerILb0ELb0ELb0ELi128EEEEEEEEEvNT_6ParamsE) ;  /* 0xffff667004007950 */ /* 0x000fea0003c3ffff */
        .type           $_ZN7cutlass13device_kernelIN5flash19enable_sm80_to_sm89INS1_16FlashAttnBwdSm80INS1_25CollectiveMainloopBwdSm80ILi2ELi2EN4cute5tupleIJNS5_1CILi128EEES8_NS7_ILi64EEEEEENS_10bfloat16_tEfNS_4arch4Sm80ELb0ELb1ELb1ELb0ELb1ELb0ELb0ELb0ELi2ELi4ELi4ELi4ELb0EEENS1_24CollectiveEpilogueBwdGQAISA_fSD_Li256ELb0ELb1EEENS1_19SingleTileSchedulerILb0ELb0ELb0ELi128EEEEEEEEEvNT_6ParamsE$_ZN4cute3eso3ESOILb1ELb0EJNS_6LayoutINS_5tupleIJNS3_IJNS_1CILi8EEENS4_ILi1EEEEEENS3_IJNS4_ILi2EEEEEEEEENS3_IJNS3_IJS6_NS4_ILi0EEEEEENS3_IJNS4_ILi4096EEEEEEEEEEENS_10ViewEngineINS_8smem_ptrIPN7cutlass10bfloat16_tEEEEEEEC2ERKSG_RKSN_,@function
        .size           $_ZN7cutlass13device_kernelIN5flash19enable_sm80_to_sm89INS1_16FlashAttnBwdSm80INS1_25CollectiveMainloopBwdSm80ILi2ELi2EN4cute5tupleIJNS5_1CILi128EEES8_NS7_ILi64EEEEEENS_10bfloat16_tEfNS_4arch4Sm80ELb0ELb1ELb1ELb0ELb1ELb0ELb0ELb0ELi2ELi4ELi4ELi4ELb0EEENS1_24CollectiveEpilogueBwdGQAISA_fSD_Li256ELb0ELb1EEENS1_19SingleTileSchedulerILb0ELb0ELb0ELi128EEEEEEEEEvNT_6ParamsE$_ZN4cute3eso3ESOILb1ELb0EJNS_6LayoutINS_5tupleIJNS3_IJNS_1CILi8EEENS4_ILi1EEEEEENS3_IJNS4_ILi2EEEEEEEEENS3_IJNS3_IJS6_NS4_ILi0EEEEEENS3_IJNS4_ILi4096EEEEEEEEEEENS_10ViewEngineINS_8smem_ptrIPN7cutlass10bfloat16_tEEEEEEEC2ERKSG_RKSN_,($_ZN7cutlass13device_kernelIN5flash19enable_sm80_to_sm89INS1_16FlashAttnBwdSm80INS1_25CollectiveMainloopBwdSm80ILi2ELi2EN4cute5tupleIJNS5_1CILi128EEES8_NS7_ILi64EEEEEENS_10bfloat16_tEfNS_4arch4Sm80ELb0ELb1ELb1ELb0ELb1ELb0ELb0ELb0ELi2ELi4ELi4ELi4ELb0EEENS1_24CollectiveEpilogueBwdGQAISA_fSD_Li256ELb0ELb1EEENS1_19SingleTileSchedulerILb0ELb0ELb0ELi128EEEEEEEEEvNT_6ParamsE$_ZN4cute3eso3ESOILb1ELb0EJNS_6LayoutINS_5tupleIJNS3_IJNS_1CILi8EEENS4_ILi1EEEEEENS3_IJNS4_ILi2EEEEEEEEENS3_IJNS3_IJS6_NS4_ILi0EEEEEENS3_IJNS4_ILi64EEEEEEEEEEENS_10ViewEngineIPN7cutlass10bfloat16_tEEEEEC2ERKSG_RKSL_ - $_ZN7cutlass13device_kernelIN5flash19enable_sm80_to_sm89INS1_16FlashAttnBwdSm80INS1_25CollectiveMainloopBwdSm80ILi2ELi2EN4cute5tupleIJNS5_1CILi128EEES8_NS7_ILi64EEEEEENS_10bfloat16_tEfNS_4arch4Sm80ELb0ELb1ELb1ELb0ELb1ELb0ELb0ELb0ELi2ELi4ELi4ELi4ELb0EEENS1_24CollectiveEpilogueBwdGQAISA_fSD_Li256ELb0ELb1EEENS1_19SingleTileSchedulerILb0ELb0ELb0ELi128EEEEEEEEEvNT_6ParamsE$_ZN4cute3eso3ESOILb1ELb0EJNS_6LayoutINS_5tupleIJNS3_IJNS_1CILi8EEENS4_ILi1EEEEEENS3_IJNS4_ILi2EEEEEEEEENS3_IJNS3_IJS6_NS4_ILi0EEEEEENS3_IJNS4_ILi4096EEEEEEEEEEENS_10ViewEngineINS_8smem_ptrIPN7cutlass10bfloat16_tEEEEEEEC2ERKSG_RKSN_)
$_ZN7cutlass13device_kernelIN5flash19enable_sm80_to_sm89INS1_16FlashAttnBwdSm80INS1_25CollectiveMainloopBwdSm80ILi2ELi2EN4cute5tupleIJNS5_1CILi128EEES8_NS7_ILi64EEEEEENS_10bfloat16_tEfNS_4arch4Sm80ELb0ELb1ELb1ELb0ELb1ELb0ELb0ELb0ELi2ELi4ELi4ELi4ELb0EEENS1_24CollectiveEpilogueBwdGQAISA_fSD_Li256ELb0ELb1EEENS1_19SingleTileSchedulerILb0ELb0ELb0ELi128EEEEEEEEEvNT_6ParamsE$_ZN4cute3eso3ESOILb1ELb0EJNS_6LayoutINS_5tupleIJNS3_IJNS_1CILi8EEENS4_ILi1EEEEEENS3_IJNS4_ILi2EEEEEEEEENS3_IJNS3_IJS6_NS4_ILi0EEEEEENS3_IJNS4_ILi4096EEEEEEEEEEENS_10ViewEngineINS_8smem_ptrIPN7cutlass10bfloat16_tEEEEEEEC2ERKSG_RKSN_:
[----:B------:R-:W-:Y:S01]  /*9990*/  IADD3 R5, R69, -c[0x0][0x20], RZ ;  /* 0x8000080045057a10 */ /* 0x000fe20007ffe0ff */
[----:B------:R-:W-:Y:S01]  /*99a0*/  IMAD.MOV.U32 R8, RZ, RZ, R4 ;  /* 0x000000ffff087224 */ /* 0x000fe200078e0004 */
[----:B------:R-:W-:Y:S01]  /*99b0*/  MOV R9, R7 ;  /* 0x0000000700097202 */ /* 0x000fe20000000f00 */
[----:B------:R-:W-:-:S04]  /*99c0*/  IMAD.MOV.U32 R7, RZ, RZ, 0x0 ;  /* 0x00000000ff077424 */ /* 0x000fc800078e00ff */
[----:B------:R1:W-:Y:S01]  /*99d0*/  STL.64 [R5], R8 ;  /* 0x0000000805007387 */ /* 0x0003e20000100a00 */
[----:B------:R-:W-:Y:S05]  /*99e0*/  RET.REL.NODEC R6 `(_ZN7cutlass13device_kernelIN5flash19enable_sm80_to_sm89INS1_16FlashAttnBwdSm80INS1_25CollectiveMainloopBwdSm80ILi2ELi2EN4cute5tupleIJNS5_1CILi128EEES8_NS7_ILi64EEEEEENS_10bfloat16_tEfNS_4arch4Sm80ELb0ELb1ELb1ELb0ELb1ELb0ELb0ELb0ELi2ELi4ELi4ELi4ELb0EEENS1_24CollectiveEpilogueBwdGQAISA_fSD_Li256ELb0ELb1EEENS1_19SingleTileSchedulerILb0ELb0ELb0ELi128EEEEEEEEEvNT_6ParamsE) ;  /* 0xffff661006007950 */ /* 0x000fea0003c3ffff */
        .type           $_ZN7cutlass13device_kernelIN5flash19enable_sm80_to_sm89INS1_16FlashAttnBwdSm80INS1_25CollectiveMainloopBwdSm80ILi2ELi2EN4cute5tupleIJNS5_1CILi128EEES8_NS7_ILi64EEEEEENS_10bfloat16_tEfNS_4arch4Sm80ELb0ELb1ELb1ELb0ELb1ELb0ELb0ELb0ELi2ELi4ELi4ELi4ELb0EEENS1_24CollectiveEpilogueBwdGQAISA_fSD_Li256ELb0ELb1EEENS1_19SingleTileSchedulerILb0ELb0ELb0ELi128EEEEEEEEEvNT_6ParamsE$_ZN4cute3eso3ESOILb1ELb0EJNS_6LayoutINS_5tupleIJNS3_IJNS_1CILi8EEENS4_ILi1EEEEEENS3_IJNS4_ILi2EEEEEEEEENS3_IJNS3_IJS6_NS4_ILi0EEEEEENS3_IJNS4_ILi64EEEEEEEEEEENS_10ViewEngineIPN7cutlass10bfloat16_tEEEEEC2ERKSG_RKSL_,@function
        .size           $_ZN7cutlass13device_kernelIN5flash19enable_sm80_to_sm89INS1_16FlashAttnBwdSm80INS1_25CollectiveMainloopBwdSm80ILi2ELi2EN4cute5tupleIJNS5_1CILi128EEES8_NS7_ILi64EEEEEENS_10bfloat16_tEfNS_4arch4Sm80ELb0ELb1ELb1ELb0ELb1ELb0ELb0ELb0ELi2ELi4ELi4ELi4ELb0EEENS1_24CollectiveEpilogueBwdGQAISA_fSD_Li256ELb0ELb1EEENS1_19SingleTileSchedulerILb0ELb0ELb0ELi128EEEEEEEEEvNT_6ParamsE$_ZN4cute3eso3ESOILb1ELb0EJNS_6LayoutINS_5tupleIJNS3_IJNS_1CILi8EEENS4_ILi1EEEEEENS3_IJNS4_ILi2EEEEEEEEENS3_IJNS3_IJS6_NS4_ILi0EEEEEENS3_IJNS4_ILi64EEEEEEEEEEENS_10ViewEngineIPN7cutlass10bfloat16_tEEEEEC2ERKSG_RKSL_,($_ZN7cutlass13device_kernelIN5flash19enable_sm80_to_sm89INS1_16FlashAttnBwdSm80INS1_25CollectiveMainloopBwdSm80ILi2ELi2EN4cute5tupleIJNS5_1CILi128EEES8_NS7_ILi64EEEEEENS_10bfloat16_tEfNS_4arch4Sm80ELb0ELb1ELb1ELb0ELb1ELb0ELb0ELb0ELi2ELi4ELi4ELi4ELb0EEENS1_24CollectiveEpilogueBwdGQAISA_fSD_Li256ELb0ELb1EEENS1_19SingleTileSchedulerILb0ELb0ELb0ELi128EEEEEEEEEvNT_6ParamsE$_ZN4cute3eso3ESOILb1ELb0EJNS_6LayoutINS_5tupleIJNS3_IJNS_1CILi8EEENS4_ILi1EEEEEENS3_IJNS4_ILi2EEEEEEEEENS3_IJNS3_IJS6_NS4_ILi0EEEEEENS3_IJNS4_ILi8192EEEEEEEEEEENS_10ViewEngineINS_8smem_ptrIPN7cutlass10bfloat16_tEEEEEEEC2ERKSG_RKSN_ - $_ZN7cutlass13device_kernelIN5flash19enable_sm80_to_sm89INS1_16FlashAttnBwdSm80INS1_25CollectiveMainloopBwdSm80ILi2ELi2EN4cute5tupleIJNS5_1CILi128EEES8_NS7_ILi64EEEEEENS_10bfloat16_tEfNS_4arch4Sm80ELb0ELb1ELb1ELb0ELb1ELb0ELb0ELb0ELi2ELi4ELi4ELi4ELb0EEENS1_24CollectiveEpilogueBwdGQAISA_fSD_Li256ELb0ELb1EEENS1_19SingleTileSchedulerILb0ELb0ELb0ELi128EEEEEEEEEvNT_6ParamsE$_ZN4cute3eso3ESOILb1ELb0EJNS_6LayoutINS_5tupleIJNS3_IJNS_1CILi8EEENS4_ILi1EEEEEENS3_IJNS4_ILi2EEEEEEEEENS3_IJNS3_IJS6_NS4_ILi0EEEEEENS3_IJNS4_ILi64EEEEEEEEEEENS_10ViewEngineIPN7cutlass10bfloat16_tEEEEEC2ERKSG_RKSL_)
$_ZN7cutlass13device_kernelIN5flash19enable_sm80_to_sm89INS1_16FlashAttnBwdSm80INS1_25CollectiveMainloopBwdSm80ILi2ELi2EN4cute5tupleIJNS5_1CILi128EEES8_NS7_ILi64EEEEEENS_10bfloat16_tEfNS_4arch4Sm80ELb0ELb1ELb1ELb0ELb1ELb0ELb0ELb0ELi2ELi4ELi4ELi4ELb0EEENS1_24CollectiveEpilogueBwdGQAISA_fSD_Li256ELb0ELb1EEENS1_19SingleTileSchedulerILb0ELb0ELb0ELi128EEEEEEEEEvNT_6ParamsE$_ZN4cute3eso3ESOILb1ELb0EJNS_6LayoutINS_5tupleIJNS3_IJNS_1CILi8EEENS4_ILi1EEEEEENS3_IJNS4_ILi2EEEEEEEEENS3_IJNS3_IJS6_NS4_ILi0EEEEEENS3_IJNS4_ILi64EEEEEEEEEEENS_10ViewEngineIPN7cutlass10bfloat16_tEEEEEC2ERKSG_RKSL_:
[----:B------:R-:W-:Y:S01]  /*99f0*/  IADD3 R2, R25, -c[0x0][0x20], RZ ;  /* 0x8000080019027a10 */ /* 0x000fe20007ffe0ff */
[----:B------:R-:W-:Y:S01]  /*9a00*/  IMAD.MOV.U32 R9, RZ, RZ, R3 ;  /* 0x000000ffff097224 */ /* 0x000fe200078e0003 */
[----:B------:R-:W-:-:S04]  /*9a10*/  MOV R7, 0x0 ;  /* 0x0000000000077802 */ /* 0x000fc80000000f00 */
[----:B------:R1:W-:Y:S01]  /*9a20*/  STL.64 [R2], R8 ;  /* 0x0000000802007387 */ /* 0x0003e20000100a00 */
[----:B------:R-:W-:Y:S05]  /*9a30*/  RET.REL.NODEC R6 `(_ZN7cutlass13device_kernelIN5flash19enable_sm80_to_sm89INS1_16FlashAttnBwdSm80INS1_25CollectiveMainloopBwdSm80ILi2ELi2EN4cute5tupleIJNS5_1CILi128EEES8_NS7_ILi64EEEEEENS_10bfloat16_tEfNS_4arch4Sm80ELb0ELb1ELb1ELb0ELb1ELb0ELb0ELb0ELi2ELi4ELi4ELi4ELb0EEENS1_24CollectiveEpilogueBwdGQAISA_fSD_Li256ELb0ELb1EEENS1_19SingleTileSchedulerILb0ELb0ELb0ELi128EEEEEEEEEvNT_6ParamsE) ;  /* 0xffff65c006007950 */ /* 0x000fea0003c3ffff */
        .type           $_ZN7cutlass13device_kernelIN5flash19enable_sm80_to_sm89INS1_16FlashAttnBwdSm80INS1_25CollectiveMainloopBwdSm80ILi2ELi2EN4cute5tupleIJNS5_1CILi128EEES8_NS7_ILi64EEEEEENS_10bfloat16_tEfNS_4arch4Sm80ELb0ELb1ELb1ELb0ELb1ELb0ELb0ELb0ELi2ELi4ELi4ELi4ELb0EEENS1_24CollectiveEpilogueBwdGQAISA_fSD_Li256ELb0ELb1EEENS1_19SingleTileSchedulerILb0ELb0ELb0ELi128EEEEEEEEEvNT_6ParamsE$_ZN4cute3eso3ESOILb1ELb0EJNS_6LayoutINS_5tupleIJNS3_IJNS_1CILi8EEENS4_ILi1EEEEEENS3_IJNS4_ILi2EEEEEEEEENS3_IJNS3_IJS6_NS4_ILi0EEEEEENS3_IJNS4_ILi8192EEEEEEEEEEENS_10ViewEngineINS_8smem_ptrIPN7cutlass10bfloat16_tEEEEEEEC2ERKSG_RKSN_,@function
        .size           $_ZN7cutlass13device_kernelIN5flash19enable_sm80_to_sm89INS1_16FlashAttnBwdSm80INS1_25CollectiveMainloopBwdSm80ILi2ELi2EN4cute5tupleIJNS5_1CILi128EEES8_NS7_ILi64EEEEEENS_10bfloat16_tEfNS_4arch4Sm80ELb0ELb1ELb1ELb0ELb1ELb0ELb0ELb0ELi2ELi4ELi4ELi4ELb0EEENS1_24CollectiveEpilogueBwdGQAISA_fSD_Li256ELb0ELb1EEENS1_19SingleTileSchedulerILb0ELb0ELb0ELi128EEEEEEEEEvNT_6ParamsE$_ZN4cute3eso3ESOILb1ELb0EJNS_6LayoutINS_5tupleIJNS3_IJNS_1CILi8EEENS4_ILi1EEEEEENS3_IJNS4_ILi2EEEEEEEEENS3_IJNS3_IJS6_NS4_ILi0EEEEEENS3_IJNS4_ILi8192EEEEEEEEEEENS_10ViewEngineINS_8smem_ptrIPN7cutlass10bfloat16_tEEEEEEEC2ERKSG_RKSN_,($_ZN7cutlass13device_kernelIN5flash19enable_sm80_to_sm89INS1_16FlashAttnBwdSm80INS1_25CollectiveMainloopBwdSm80ILi2ELi2EN4cute5tupleIJNS5_1CILi128EEES8_NS7_ILi64EEEEEENS_10bfloat16_tEfNS_4arch4Sm80ELb0ELb1ELb1ELb0ELb1ELb0ELb0ELb0ELi2ELi4ELi4ELi4ELb0EEENS1_24CollectiveEpilogueBwdGQAISA_fSD_Li256ELb0ELb1EEENS1_19SingleTileSchedulerILb0ELb0ELb0ELi128EEEEEEEEEvNT_6ParamsE$_ZN4cute3eso3ESOILb1ELb0EJNS_6LayoutINS_5tupleIJNS3_IJNS_1CILi8EEENS4_ILi1EEEEEENS3_IJNS4_ILi2EEEEEEEEENS3_IJNS3_IJS6_NS4_ILi0EEEEEENS3_IJS5_EEEEEEEENS_10ViewEngineIPN7cutlass10bfloat16_tEEEEEC2ERKSF_RKSK_ - $_ZN7cutlass13device_kernelIN5flash19enable_sm80_to_sm89INS1_16FlashAttnBwdSm80INS1_25CollectiveMainloopBwdSm80ILi2ELi2EN4cute5tupleIJNS5_1CILi128EEES8_NS7_ILi64EEEEEENS_10bfloat16_tEfNS_4arch4Sm80ELb0ELb1ELb1ELb0ELb1ELb0ELb0ELb0ELi2ELi4ELi4ELi4ELb0EEENS1_24CollectiveEpilogueBwdGQAISA_fSD_Li256ELb0ELb1EEENS1_19SingleTileSchedulerILb0ELb0ELb0ELi128EEEEEEEEEvNT_6ParamsE$_ZN4cute3eso3ESOILb1ELb0EJNS_6LayoutINS_5tupleIJNS3_IJNS_1CILi8EEENS4_ILi1EEEEEENS3_IJNS4_ILi2EEEEEEEEENS3_IJNS3_IJS6_NS4_ILi0EEEEEENS3_IJNS4_ILi8192EEEEEEEEEEENS_10ViewEngineINS_8smem_ptrIPN7cutlass10bfloat16_tEEEEEEEC2ERKSG_RKSN_)
$_ZN7cutlass13device_kernelIN5flash19enable_sm80_to_sm89INS1_16FlashAttnBwdSm80INS1_25CollectiveMainloopBwdSm80ILi2ELi2EN4cute5tupleIJNS5_1CILi128EEES8_NS7_ILi64EEEEEENS_10bfloat16_tEfNS_4arch4Sm80ELb0ELb1ELb1ELb0ELb1ELb0ELb0ELb0ELi2ELi4ELi4ELi4ELb0EEENS1_24CollectiveEpilogueBwdGQAISA_fSD_Li256ELb0ELb1EEENS1_19SingleTileSchedulerILb0ELb0ELb0ELi128EEEEEEEEEvNT_6ParamsE$_ZN4cute3eso3ESOILb1ELb0EJNS_6LayoutINS_5tupleIJNS3_IJNS_1CILi8EEENS4_ILi1EEEEEENS3_IJNS4_ILi2EEEEEEEEENS3_IJNS3_IJS6_NS4_ILi0EEEEEENS3_IJNS4_ILi8192EEEEEEEEEEENS_10ViewEngineINS_8smem_ptrIPN7cutlass10bfloat16_tEEEEEEEC2ERKSG_RKSN_:
[----:B------:R-:W-:Y:S01]  /*9a40*/  IADD3 R5, R25, -c[0x0][0x20], RZ ;  /* 0x8000080019057a10 */ /* 0x000fe20007ffe0ff */
[----:B------:R-:W-:Y:S01]  /*9a50*/  IMAD.MOV.U32 R8, RZ, RZ, R4 ;  /* 0x000000ffff087224 */ /* 0x000fe200078e0004 */
[----:B------:R-:W-:Y:S01]  /*9a60*/  MOV R9, R7 ;  /* 0x0000000700097202 */ /* 0x000fe20000000f00 */
[----:B------:R-:W-:-:S04]  /*9a70*/  IMAD.MOV.U32 R7, RZ, RZ, 0x0 ;  /* 0x00000000ff077424 */ /* 0x000fc800078e00ff */
[----:B------:R1:W-:Y:S01]  /*9a80*/  STL.64 [R5], R8 ;  /* 0x0000000805007387 */ /* 0x0003e20000100a00 */
[----:B------:R-:W-:Y:S05]  /*9a90*/  RET.REL.NODEC R6 `(_ZN7cutlass13device_kernelIN5flash19enable_sm80_to_sm89INS1_16FlashAttnBwdSm80INS1_25CollectiveMainloopBwdSm80ILi2ELi2EN4cute5tupleIJNS5_1CILi128EEES8_NS7_ILi64EEEEEENS_10bfloat16_tEfNS_4arch4Sm80ELb0ELb1ELb1ELb0ELb1ELb0ELb0ELb0ELi2ELi4ELi4ELi4ELb0EEENS1_24CollectiveEpilogueBwdGQAISA_fSD_Li256ELb0ELb1EEENS1_19SingleTileSchedulerILb0ELb0ELb0ELi128EEEEEEEEEvNT_6ParamsE) ;  /* 0xffff656006007950 */ /* 0x000fea0003c3ffff */
        .type           $_ZN7cutlass13device_kernelIN5flash19enable_sm80_to_sm89INS1_16FlashAttnBwdSm80INS1_25CollectiveMainloopBwdSm80ILi2ELi2EN4cute5tupleIJNS5_1CILi128EEES8_NS7_ILi64EEEEEENS_10bfloat16_tEfNS_4arch4Sm80ELb0ELb1ELb1ELb0ELb1ELb0ELb0ELb0ELi2ELi4ELi4ELi4ELb0EEENS1_24CollectiveEpilogueBwdGQAISA_fSD_Li256ELb0ELb1EEENS1_19SingleTileSchedulerILb0ELb0ELb0ELi128EEEEEEEEEvNT_6ParamsE$_ZN4cute3eso3ESOILb1ELb0EJNS_6LayoutINS_5tupleIJNS3_IJNS_1CILi8EEENS4_ILi1EEEEEENS3_IJNS4_ILi2EEEEEEEEENS3_IJNS3_IJS6_NS4_ILi0EEEEEENS3_IJS5_EEEEEEEENS_10ViewEngineIPN7cutlass10bfloat16_tEEEEEC2ERKSF_RKSK_,@function
        .size           $_ZN7cutlass13device_kernelIN5flash19enable_sm80_to_sm89INS1_16FlashAttnBwdSm80INS1_25CollectiveMainloopBwdSm80ILi2ELi2EN4cute5tupleIJNS5_1CILi128EEES8_NS7_ILi64EEEEEENS_10bfloat16_tEfNS_4arch4Sm80ELb0ELb1ELb1ELb0ELb1ELb0ELb0ELb0ELi2ELi4ELi4ELi4ELb0EEENS1_24CollectiveEpilogueBwdGQAISA_fSD_Li256ELb0ELb1EEENS1_19SingleTileSchedulerILb0ELb0ELb0ELi128EEEEEEEEEvNT_6ParamsE$_ZN4cute3eso3ESOILb1ELb0EJNS_6LayoutINS_5tupleIJNS3_IJNS_1CILi8EEENS4_ILi1EEEEEENS3_IJNS4_ILi2EEEEEEEEENS3_IJNS3_IJS6_NS4_ILi0EEEEEENS3_IJS5_EEEEEEEENS_10ViewEngineIPN7cutlass10bfloat16_tEEEEEC2ERKSF_RKSK_,($_ZN7cutlass13device_kernelIN5flash19enable_sm80_to_sm89INS1_16FlashAttnBwdSm80INS1_25CollectiveMainloopBwdSm80ILi2ELi2EN4cute5tupleIJNS5_1CILi128EEES8_NS7_ILi64EEEEEENS_10bfloat16_tEfNS_4arch4Sm80ELb0ELb1ELb1ELb0ELb1ELb0ELb0ELb0ELi2ELi4ELi4ELi4ELb0EEENS1_24CollectiveEpilogueBwdGQAISA_fSD_Li256ELb0ELb1EEENS1_19SingleTileSchedulerILb0ELb0ELb0ELi128EEEEEEEEEvNT_6ParamsE$_ZN4cute3eso3ESOILb1ELb0EJNS_6LayoutINS_5tupleIJNS3_IJNS_1CILi8EEENS4_ILi1EEEEEENS3_IJNS4_ILi4EEEEEEEEENS3_IJNS3_IJS6_NS4_ILi0EEEEEENS3_IJNS4_ILi2048EEEEEEEEEEENS_10ViewEngineINS_8smem_ptrIPN7cutlass10bfloat16_tEEEEEEEC2ERKSG_RKSN_ - $_ZN7cutlass13device_kernelIN5flash19enable_sm80_to_sm89INS1_16FlashAttnBwdSm80INS1_25CollectiveMainloopBwdSm80ILi2ELi2EN4cute5tupleIJNS5_1CILi128EEES8_NS7_ILi64EEEEEENS_10bfloat16_tEfNS_4arch4Sm80ELb0ELb1ELb1ELb0ELb1ELb0ELb0ELb0ELi2ELi4ELi4ELi4ELb0EEENS1_24CollectiveEpilogueBwdGQAISA_fSD_Li256ELb0ELb1EEENS1_19SingleTileSchedulerILb0ELb0ELb0ELi128EEEEEEEEEvNT_6ParamsE$_ZN4cute3eso3ESOILb1ELb0EJNS_6LayoutINS_5tupleIJNS3_IJNS_1CILi8EEENS4_ILi1EEEEEENS3_IJNS4_ILi2EEEEEEEEENS3_IJNS3_IJS6_NS4_ILi0EEEEEENS3_IJS5_EEEEEEEENS_10ViewEngineIPN7cutlass10bfloat16_tEEEEEC2ERKSF_RKSK_)
$_ZN7cutlass13device_kernelIN5flash19enable_sm80_to_sm89INS1_16FlashAttnBwdSm80INS1_25CollectiveMainloopBwdSm80ILi2ELi2EN4cute5tupleIJNS5_1CILi128EEES8_NS7_ILi64EEEEEENS_10bfloat16_tEfNS_4arch4Sm80ELb0ELb1ELb1ELb0ELb1ELb0ELb0ELb0ELi2ELi4ELi4ELi4ELb0EEENS1_24CollectiveEpilogueBwdGQAISA_fSD_Li256ELb0ELb1EEENS1_19SingleTileSchedulerILb0ELb0ELb0ELi128EEEEEEEEEvNT_6ParamsE$_ZN4cute3eso3ESOILb1ELb0EJNS_6LayoutINS_5tupleIJNS3_IJNS_1CILi8EEENS4_ILi1EEEEEENS3_IJNS4_ILi2EEEEEEEEENS3_IJNS3_IJS6_NS4_ILi0EEEEEENS3_IJS5_EEEEEEEENS_10ViewEngineIPN7cutlass10bfloat16_tEEEEEC2ERKSF_RKSK_:
[----:B------:R-:W-:Y:S01]  /*9aa0*/  IADD3 R3, R69, -c[0x0][0x20], RZ ;  /* 0x8000080045037a10 */ /* 0x000fe20007ffe0ff */
[----:B------:R-:W-:Y:S01]  /*9ab0*/  IMAD.MOV.U32 R10, RZ, RZ, R2 ;  /* 0x000000ffff0a7224 */ /* 0x000fe200078e0002 */
[----:B------:R-:W-:Y:S01]  /*9ac0*/  MOV R11, R9 ;  /* 0x00000009000b7202 */ /* 0x000fe20000000f00 */
[----:B------:R-:W-:-:S04]  /*9ad0*/  IMAD.MOV.U32 R9, RZ, RZ, 0x0 ;  /* 0x00000000ff097424 */ /* 0x000fc800078e00ff */
[----:B------:R1:W-:Y:S01]  /*9ae0*/  STL.64 [R3], R10 ;  /* 0x0000000a03007387 */ /* 0x0003e20000100a00 */
[----:B------:R-:W-:Y:S05]  /*9af0*/  RET.REL.NODEC R8 `(_ZN7cutlass13device_kernelIN5flash19enable_sm80_to_sm89INS1_16FlashAttnBwdSm80INS1_25CollectiveMainloopBwdSm80ILi2ELi2EN4cute5tupleIJNS5_1CILi128EEES8_NS7_ILi64EEEEEENS_10bfloat16_tEfNS_4arch4Sm80ELb0ELb1ELb1ELb0ELb1ELb0ELb0ELb0ELi2ELi4ELi4ELi4ELb0EEENS1_24CollectiveEpilogueBwdGQAISA_fSD_Li256ELb0ELb1EEENS1_19SingleTileSchedulerILb0ELb0ELb0ELi128EEEEEEEEEvNT_6ParamsE) ;  /* 0xffff650008007950 */ /* 0x000fea0003c3ffff */
        .type           $_ZN7cutlass13device_kernelIN5flash19enable_sm80_to_sm89INS1_16FlashAttnBwdSm80INS1_25CollectiveMainloopBwdSm80ILi2ELi2EN4cute5tupleIJNS5_1CILi128EEES8_NS7_ILi64EEEEEENS_10bfloat16_tEfNS_4arch4Sm80ELb0ELb1ELb1ELb0ELb1ELb0ELb0ELb0ELi2ELi4ELi4ELi4ELb0EEENS1_24CollectiveEpilogueBwdGQAISA_fSD_Li256ELb0ELb1EEENS1_19SingleTileSchedulerILb0ELb0ELb0ELi128EEEEEEEEEvNT_6ParamsE$_ZN4cute3eso3ESOILb1ELb0EJNS_6LayoutINS_5tupleIJNS3_IJNS_1CILi8EEENS4_ILi1EEEEEENS3_IJNS4_ILi4EEEEEEEEENS3_IJNS3_IJS6_NS4_ILi0EEEEEENS3_IJNS4_ILi2048EEEEEEEEEEENS_10ViewEngineINS_8smem_ptrIPN7cutlass10bfloat16_tEEEEEEEC2ERKSG_RKSN_,@function
        .size           $_ZN7cutlass13device_kernelIN5flash19enable_sm80_to_sm89INS1_16FlashAttnBwdSm80INS1_25CollectiveMainloopBwdSm80ILi2ELi2EN4cute5tupleIJNS5_1CILi128EEES8_NS7_ILi64EEEEEENS_10bfloat16_tEfNS_4arch4Sm80ELb0ELb1ELb1ELb0ELb1ELb0ELb0ELb0ELi2ELi4ELi4ELi4ELb0EEENS1_24CollectiveEpilogueBwdGQAISA_fSD_Li256ELb0ELb1EEENS1_19SingleTileSchedulerILb0ELb0ELb0ELi128EEEEEEEEEvNT_6ParamsE$_ZN4cute3eso3ESOILb1ELb0EJNS_6LayoutINS_5tupleIJNS3_IJNS_1CILi8EEENS4_ILi1EEEEEENS3_IJNS4_ILi4EEEEEEEEENS3_IJNS3_IJS6_NS4_ILi0EEEEEENS3_IJNS4_ILi2048EEEEEEEEEEENS_10ViewEngineINS_8smem_ptrIPN7cutlass10bfloat16_tEEEEEEEC2ERKSG_RKSN_,($_ZN7cutlass13device_kernelIN5flash19enable_sm80_to_sm89INS1_16FlashAttnBwdSm80INS1_25CollectiveMainloopBwdSm80ILi2ELi2EN4cute5tupleIJNS5_1CILi128EEES8_NS7_ILi64EEEEEENS_10bfloat16_tEfNS_4arch4Sm80ELb0ELb1ELb1ELb0ELb1ELb0ELb0ELb0ELi2ELi4ELi4ELi4ELb0EEENS1_24CollectiveEpilogueBwdGQAISA_fSD_Li256ELb0ELb1EEENS1_19SingleTileSchedulerILb0ELb0ELb0ELi128EEEEEEEEEvNT_6ParamsE$_ZN4cute3eso3ESOILb1ELb0EJNS_6LayoutINS_5tupleIJNS3_IJNS_1CILi8EEENS4_ILi1EEEEEENS3_IJNS4_ILi4EEEEEEEEENS3_IJNS3_IJS6_NS4_ILi0EEEEEENS3_IJS5_EEEEEEEENS_10ViewEngineIPN7cutlass10bfloat16_tEEEEEC2ERKSF_RKSK_ - $_ZN7cutlass13device_kernelIN5flash19enable_sm80_to_sm89INS1_16FlashAttnBwdSm80INS1_25CollectiveMainloopBwdSm80ILi2ELi2EN4cute5tupleIJNS5_1CILi128EEES8_NS7_ILi64EEEEEENS_10bfloat16_tEfNS_4arch4Sm80ELb0ELb1ELb1ELb0ELb1ELb0ELb0ELb0ELi2ELi4ELi4ELi4ELb0EEENS1_24CollectiveEpilogueBwdGQAISA_fSD_Li256ELb0ELb1EEENS1_19SingleTileSchedulerILb0ELb0ELb0ELi128EEEEEEEEEvNT_6ParamsE$_ZN4cute3eso3ESOILb1ELb0EJNS_6LayoutINS_5tupleIJNS3_IJNS_1CILi8EEENS4_ILi1EEEEEENS3_IJNS4_ILi4EEEEEEEEENS3_IJNS3_IJS6_NS4_ILi0EEEEEENS3_IJNS4_ILi2048EEEEEEEEEEENS_10ViewEngineINS_8smem_ptrIPN7cutlass10bfloat16_tEEEEEEEC2ERKSG_RKSN_)
$_ZN7cutlass13device_kernelIN5flash19enable_sm80_to_sm89INS1_16FlashAttnBwdSm80INS1_25CollectiveMainloopBwdSm80ILi2ELi2EN4cute5tupleIJNS5_1CILi128EEES8_NS7_ILi64EEEEEENS_10bfloat16_tEfNS_4arch4Sm80ELb0ELb1ELb1ELb0ELb1ELb0ELb0ELb0ELi2ELi4ELi4ELi4ELb0EEENS1_24CollectiveEpilogueBwdGQAISA_fSD_Li256ELb0ELb1EEENS1_19SingleTileSchedulerILb0ELb0ELb0ELi128EEEEEEEEEvNT_6ParamsE$_ZN4cute3eso3ESOILb1ELb0EJNS_6LayoutINS_5tupleIJNS3_IJNS_1CILi8EEENS4_ILi1EEEEEENS3_IJNS4_ILi4EEEEEEEEENS3_IJNS3_IJS6_NS4_ILi0EEEEEENS3_IJNS4_ILi2048EEEEEEEEEEENS_10ViewEngineINS_8smem_ptrIPN7cutlass10bfloat16_tEEEEEEEC2ERKSG_RKSN_:
[----:B------:R-:W-:Y:S01]  /*9b00*/  IADD3 R5, R25, -c[0x0][0x20], RZ ;  /* 0x8000080019057a10 */ /* 0x000fe20007ffe0ff */
[----:B------:R-:W-:Y:S01]  /*9b10*/  IMAD.MOV.U32 R8, RZ, RZ, R4 ;  /* 0x000000ffff087224 */ /* 0x000fe200078e0004 */
[----:B------:R-:W-:Y:S01]  /*9b20*/  MOV R9, R7 ;  /* 0x0000000700097202 */ /* 0x000fe20000000f00 */
[----:B------:R-:W-:-:S04]  /*9b30*/  IMAD.MOV.U32 R7, RZ, RZ, 0x0 ;  /* 0x00000000ff077424 */ /* 0x000fc800078e00ff */
[----:B------:R1:W-:Y:S01]  /*9b40*/  STL.64 [R5], R8 ;  /* 0x0000000805007387 */ /* 0x0003e20000100a00 */
[----:B------:R-:W-:Y:S05]  /*9b50*/  RET.REL.NODEC R6 `(_ZN7cutlass13device_kernelIN5flash19enable_sm80_to_sm89INS1_16FlashAttnBwdSm80INS1_25CollectiveMainloopBwdSm80ILi2ELi2EN4cute5tupleIJNS5_1CILi128EEES8_NS7_ILi64EEEEEENS_10bfloat16_tEfNS_4arch4Sm80ELb0ELb1ELb1ELb0ELb1ELb0ELb0ELb0ELi2ELi4ELi4ELi4ELb0EEENS1_24CollectiveEpilogueBwdGQAISA_fSD_Li256ELb0ELb1EEENS1_19SingleTileSchedulerILb0ELb0ELb0ELi128EEEEEEEEEvNT_6ParamsE) ;  /* 0xffff64a006007950 */ /* 0x000fea0003c3ffff */
        .type           $_ZN7cutlass13device_kernelIN5flash19enable_sm80_to_sm89INS1_16FlashAttnBwdSm80INS1_25CollectiveMainloopBwdSm80ILi2ELi2EN4cute5tupleIJNS5_1CILi128EEES8_NS7_ILi64EEEEEENS_10bfloat16_tEfNS_4arch4Sm80ELb0ELb1ELb1ELb0ELb1ELb0ELb0ELb0ELi2ELi4ELi4ELi4ELb0EEENS1_24CollectiveEpilogueBwdGQAISA_fSD_Li256ELb0ELb1EEENS1_19SingleTileSchedulerILb0ELb0ELb0ELi128EEEEEEEEEvNT_6ParamsE$_ZN4cute3eso3ESOILb1ELb0EJNS_6LayoutINS_5tupleIJNS3_IJNS_1CILi8EEENS4_ILi1EEEEEENS3_IJNS4_ILi4EEEEEEEEENS3_IJNS3_IJS6_NS4_ILi0EEEEEENS3_IJS5_EEEEEEEENS_10ViewEngineIPN7cutlass10bfloat16_tEEEEEC2ERKSF_RKSK_,@function
        .size           $_ZN7cutlass13device_kernelIN5flash19enable_sm80_to_sm89INS1_16FlashAttnBwdSm80INS1_25CollectiveMainloopBwdSm80ILi2ELi2EN4cute5tupleIJNS5_1CILi128EEES8_NS7_ILi64EEEEEENS_10bfloat16_tEfNS_4arch4Sm80ELb0ELb1ELb1ELb0ELb1ELb0ELb0ELb0ELi2ELi4ELi4ELi4ELb0EEENS1_24CollectiveEpilogueBwdGQAISA_fSD_Li256ELb0ELb1EEENS1_19SingleTileSchedulerILb0ELb0ELb0ELi128EEEEEEEEEvNT_6ParamsE$_ZN4cute3eso3ESOILb1ELb0EJNS_6LayoutINS_5tupleIJNS3_IJNS_1CILi8EEENS4_ILi1EEEEEENS3_IJNS4_ILi4EEEEEEEEENS3_IJNS3_IJS6_NS4_ILi0EEEEEENS3_IJS5_EEEEEEEENS_10ViewEngineIPN7cutlass10bfloat16_tEEEEEC2ERKSF_RKSK_,($_ZN7cutlass13device_kernelIN5flash19enable_sm80_to_sm89INS1_16FlashAttnBwdSm80INS1_25CollectiveMainloopBwdSm80ILi2ELi2EN4cute5tupleIJNS5_1CILi128EEES8_NS7_ILi64EEEEEENS_10bfloat16_tEfNS_4arch4Sm80ELb0ELb1ELb1ELb0ELb1ELb0ELb0ELb0ELi2ELi4ELi4ELi4ELb0EEENS1_24CollectiveEpilogueBwdGQAISA_fSD_Li256ELb0ELb1EEENS1_19SingleTileSchedulerILb0ELb0ELb0ELi128EEEEEEEEEvNT_6ParamsE$_ZN4cute3eso3ESOILb1ELb0EJNS_6LayoutINS_5tupleIJNS3_IJNS_1CILi8EEENS4_ILi1EEEEEENS4_ILi2EEEEEENS3_IJNS3_IJS6_NS4_ILi0EEEEEENS4_ILi4096EEEEEEEENS_10ViewEngineINS_8smem_ptrIPN7cutlass10bfloat16_tEEEEEEEC2ERKSE_RKSL_ - $_ZN7cutlass13device_kernelIN5flash19enable_sm80_to_sm89INS1_16FlashAttnBwdSm80INS1_25CollectiveMainloopBwdSm80ILi2ELi2EN4cute5tupleIJNS5_1CILi128EEES8_NS7_ILi64EEEEEENS_10bfloat16_tEfNS_4arch4Sm80ELb0ELb1ELb1ELb0ELb1ELb0ELb0ELb0ELi2ELi4ELi4ELi4ELb0EEENS1_24CollectiveEpilogueBwdGQAISA_fSD_Li256ELb0ELb1EEENS1_19SingleTileSchedulerILb0ELb0ELb0ELi128EEEEEEEEEvNT_6ParamsE$_ZN4cute3eso3ESOILb1ELb0EJNS_6LayoutINS_5tupleIJNS3_IJNS_1CILi8EEENS4_ILi1EEEEEENS3_IJNS4_ILi4EEEEEEEEENS3_IJNS3_IJS6_NS4_ILi0EEEEEENS3_IJS5_EEEEEEEENS_10ViewEngineIPN7cutlass10bfloat16_tEEEEEC2ERKSF_RKSK_)
$_ZN7cutlass13device_kernelIN5flash19enable_sm80_to_sm89INS1_16FlashAttnBwdSm80INS1_25CollectiveMainloopBwdSm80ILi2ELi2EN4cute5tupleIJNS5_1CILi128EEES8_NS7_ILi64EEEEEENS_10bfloat16_tEfNS_4arch4Sm80ELb0ELb1ELb1ELb0ELb1ELb0ELb0ELb0ELi2ELi4ELi4ELi4ELb0EEENS1_24CollectiveEpilogueBwdGQAISA_fSD_Li256ELb0ELb1EEENS1_19SingleTileSchedulerILb0ELb0ELb0ELi128EEEEEEEEEvNT_6ParamsE$_ZN4cute3eso3ESOILb1ELb0EJNS_6LayoutINS_5tupleIJNS3_IJNS_1CILi8EEENS4_ILi1EEEEEENS3_IJNS4_ILi4EEEEEEEEENS3_IJNS3_IJS6_NS4_ILi0EEEEEENS3_IJS5_EEEEEEEENS_10ViewEngineIPN7cutlass10bfloat16_tEEEEEC2ERKSF_RKSK_:
[----:B------:R-:W-:Y:S01]  /*9b60*/  IADD3 R3, R25, -c[0x0][0x20], RZ ;  /* 0x8000080019037a10 */ /* 0x000fe20007ffe0ff */
[----:B------:R-:W-:Y:S01]  /*9b70*/  IMAD.MOV.U32 R8, RZ, RZ, R2 ;  /* 0x000000ffff087224 */ /* 0x000fe200078e0002 */
[----:B------:R-:W-:Y:S01]  /*9b80*/  MOV R9, R5 ;  /* 0x0000000500097202 */ /* 0x000fe20000000f00 */
[----:B------:R-:W-:-:S04]  /*9b90*/  IMAD.MOV.U32 R5, RZ, RZ, 0x0 ;  /* 0x00000000ff057424 */ /* 0x000fc800078e00ff */
[----:B------:R1:W-:Y:S01]  /*9ba0*/  STL.64 [R3], R8 ;  /* 0x0000000803007387 */ /* 0x0003e20000100a00 */
[----:B------:R-:W-:Y:S05]  /*9bb0*/  RET.REL.NODEC R4 `(_ZN7cutlass13device_kernelIN5flash19enable_sm80_to_sm89INS1_16FlashAttnBwdSm80INS1_25CollectiveMainloopBwdSm80ILi2ELi2EN4cute5tupleIJNS5_1CILi128EEES8_NS7_ILi64EEEEEENS_10bfloat16_tEfNS_4arch4Sm80ELb0ELb1ELb1ELb0ELb1ELb0ELb0ELb0ELi2ELi4ELi4ELi4ELb0EEENS1_24CollectiveEpilogueBwdGQAISA_fSD_Li256ELb0ELb1EEENS1_19SingleTileSchedulerILb0ELb0ELb0ELi128EEEEEEEEEvNT_6ParamsE) ;  /* 0xffff644004007950 */ /* 0x000fea0003c3ffff */
        .type           $_ZN7cutlass13device_kernelIN5flash19enable_sm80_to_sm89INS1_16FlashAttnBwdSm80INS1_25CollectiveMainloopBwdSm80ILi2ELi2EN4cute5tupleIJNS5_1CILi128EEES8_NS7_ILi64EEEEEENS_10bfloat16_tEfNS_4arch4Sm80ELb0ELb1ELb1ELb0ELb1ELb0ELb0ELb0ELi2ELi4ELi4ELi4ELb0EEENS1_24CollectiveEpilogueBwdGQAISA_fSD_Li256ELb0ELb1EEENS1_19SingleTileSchedulerILb0ELb0ELb0ELi128EEEEEEEEEvNT_6ParamsE$_ZN4cute3eso3ESOILb1ELb0EJNS_6LayoutINS_5tupleIJNS3_IJNS_1CILi8EEENS4_ILi1EEEEEENS4_ILi2EEEEEENS3_IJNS3_IJS6_NS4_ILi0EEEEEENS4_ILi4096EEEEEEEENS_10ViewEngineINS_8smem_ptrIPN7cutlass10bfloat16_tEEEEEEEC2ERKSE_RKSL_,@function
        .size           $_ZN7cutlass13device_kernelIN5flash19enable_sm80_to_sm89INS1_16FlashAttnBwdSm80INS1_25CollectiveMainloopBwdSm80ILi2ELi2EN4cute5tupleIJNS5_1CILi128EEES8_NS7_ILi64EEEEEENS_10bfloat16_tEfNS_4arch4Sm80ELb0ELb1ELb1ELb0ELb1ELb0ELb0ELb0ELi2ELi4ELi4ELi4ELb0EEENS1_24CollectiveEpilogueBwdGQAISA_fSD_Li256ELb0ELb1EEENS1_19SingleTileSchedulerILb0ELb0ELb0ELi128EEEEEEEEEvNT_6ParamsE$_ZN4cute3eso3ESOILb1ELb0EJNS_6LayoutINS_5tupleIJNS3_IJNS_1CILi8EEENS4_ILi1EEEEEENS4_ILi2EEEEEENS3_IJNS3_IJS6_NS4_ILi0EEEEEENS4_ILi4096EEEEEEEENS_10ViewEngineINS_8smem_ptrIPN7cutlass10bfloat16_tEEEEEEEC2ERKSE_RKSL_,($_ZN7cutlass13device_kernelIN5flash19enable_sm80_to_sm89INS1_16FlashAttnBwdSm80INS1_25CollectiveMainloopBwdSm80ILi2ELi2EN4cute5tupleIJNS5_1CILi128EEES8_NS7_ILi64EEEEEENS_10bfloat16_tEfNS_4arch4Sm80ELb0ELb1ELb1ELb0ELb1ELb0ELb0ELb0ELi2ELi4ELi4ELi4ELb0EEENS1_24CollectiveEpilogueBwdGQAISA_fSD_Li256ELb0ELb1EEENS1_19SingleTileSchedulerILb0ELb0ELb0ELi128EEEEEEEEEvNT_6ParamsE$_ZN4cute3eso3ESOILb1ELb0EJNS_6LayoutINS_5tupleIJNS3_IJNS_1CILi8EEENS4_ILi1EEEEEENS4_ILi2EEEEEENS3_IJNS3_IJS6_NS4_ILi0EEEEEENS4_ILi4096EEEEEEEEiEEC2ERKSE_RKi - $_ZN7cutlass13device_kernelIN5flash19enable_sm80_to_sm89INS1_16FlashAttnBwdSm80INS1_25CollectiveMainloopBwdSm80ILi2ELi2EN4cute5tupleIJNS5_1CILi128EEES8_NS7_ILi64EEEEEENS_10bfloat16_tEfNS_4arch4Sm80ELb0ELb1ELb1ELb0ELb1ELb0ELb0ELb0ELi2ELi4ELi4ELi4ELb0EEENS1_24CollectiveEpilogueBwdGQAISA_fSD_Li256ELb0ELb1EEENS1_19SingleTileSchedulerILb0ELb0ELb0ELi128EEEEEEEEEvNT_6ParamsE$_ZN4cute3eso3ESOILb1ELb0EJNS_6LayoutINS_5tupleIJNS3_IJNS_1CILi8EEENS4_ILi1EEEEEENS4_ILi2EEEEEENS3_IJNS3_IJS6_NS4_ILi0EEEEEENS4_ILi4096EEEEEEEENS_10ViewEngineINS_8smem_ptrIPN7cutlass10bfloat16_tEEEEEEEC2ERKSE_RKSL_)
$_ZN7cutlass13device_kernelIN5flash19enable_sm80_to_sm89INS1_16FlashAttnBwdSm80INS1_25CollectiveMainloopBwdSm80ILi2ELi2EN4cute5tupleIJNS5_1CILi128EEES8_NS7_ILi64EEEEEENS_10bfloat16_tEfNS_4arch4Sm80ELb0ELb1ELb1ELb0ELb1ELb0ELb0ELb0ELi2ELi4ELi4ELi4ELb0EEENS1_24CollectiveEpilogueBwdGQAISA_fSD_Li256ELb0ELb1EEENS1_19SingleTileSchedulerILb0ELb0ELb0ELi128EEEEEEEEEvNT_6ParamsE$_ZN4cute3eso3ESOILb1ELb0EJNS_6LayoutINS_5tupleIJNS3_IJNS_1CILi8EEENS4_ILi1EEEEEENS4_ILi2EEEEEENS3_IJNS3_IJS6_NS4_ILi0EEEEEENS4_ILi4096EEEEEEEENS_10ViewEngineINS_8smem_ptrIPN7cutlass10bfloat16_tEEEEEEEC2ERKSE_RKSL_:
[----:B------:R-:W-:Y:S02]  /*9bc0*/  IADD3 R4, R69, -c[0x0][0x20], RZ ;  /* 0x8000080045047a10 */ /* 0x000fe40007ffe0ff */
[----:B------:R-:W-:-:S03]  /*9bd0*/  MOV R7, 0x0 ;  /* 0x0000000000077802 */ /* 0x000fc60000000f00 */
[----:B------:R1:W-:Y:S01]  /*9be0*/  STL.64 [R4], R2 ;  /* 0x0000000204007387 */ /* 0x0003e20000100a00 */
[----:B------:R-:W-:Y:S05]  /*9bf0*/  RET.REL.NODEC R6 `(_ZN7cutlass13device_kernelIN5flash19enable_sm80_to_sm89INS1_16FlashAttnBwdSm80INS1_25CollectiveMainloopBwdSm80ILi2ELi2EN4cute5tupleIJNS5_1CILi128EEES8_NS7_ILi64EEEEEENS_10bfloat16_tEfNS_4arch4Sm80ELb0ELb1ELb1ELb0ELb1ELb0ELb0ELb0ELi2ELi4ELi4ELi4ELb0EEENS1_24CollectiveEpilogueBwdGQAISA_fSD_Li256ELb0ELb1EEENS1_19SingleTileSchedulerILb0ELb0ELb0ELi128EEEEEEEEEvNT_6ParamsE) ;  /* 0xffff640006007950 */ /* 0x000fea0003c3ffff */
        .type           $_ZN7cutlass13device_kernelIN5flash19enable_sm80_to_sm89INS1_16FlashAttnBwdSm80INS1_25CollectiveMainloopBwdSm80ILi2ELi2EN4cute5tupleIJNS5_1CILi128EEES8_NS7_ILi64EEEEEENS_10bfloat16_tEfNS_4arch4Sm80ELb0ELb1ELb1ELb0ELb1ELb0ELb0ELb0ELi2ELi4ELi4ELi4ELb0EEENS1_24CollectiveEpilogueBwdGQAISA_fSD_Li256ELb0ELb1EEENS1_19SingleTileSchedulerILb0ELb0ELb0ELi128EEEEEEEEEvNT_6ParamsE$_ZN4cute3eso3ESOILb1ELb0EJNS_6LayoutINS_5tupleIJNS3_IJNS_1CILi8EEENS4_ILi1EEEEEENS4_ILi2EEEEEENS3_IJNS3_IJS6_NS4_ILi0EEEEEENS4_ILi4096EEEEEEEEiEEC2ERKSE_RKi,@function
        .size           $_ZN7cutlass13device_kernelIN5flash19enable_sm80_to_sm89INS1_16FlashAttnBwdSm80INS1_25CollectiveMainloopBwdSm80ILi2ELi2EN4cute5tupleIJNS5_1CILi128EEES8_NS7_ILi64EEEEEENS_10bfloat16_tEfNS_4arch4Sm80ELb0ELb1ELb1ELb0ELb1ELb0ELb0ELb0ELi2ELi4ELi4ELi4ELb0EEENS1_24CollectiveEpilogueBwdGQAISA_fSD_Li256ELb0ELb1EEENS1_19SingleTileSchedulerILb0ELb0ELb0ELi128EEEEEEEEEvNT_6ParamsE$_ZN4cute3eso3ESOILb1ELb0EJNS_6LayoutINS_5tupleIJNS3_IJNS_1CILi8EEENS4_ILi1EEEEEENS4_ILi2EEEEEENS3_IJNS3_IJS6_NS4_ILi0EEEEEENS4_ILi4096EEEEEEEEiEEC2ERKSE_RKi,($_ZN7cutlass13device_kernelIN5flash19enable_sm80_to_sm89INS1_16FlashAttnBwdSm80INS1_25CollectiveMainloopBwdSm80ILi2ELi2EN4cute5tupleIJNS5_1CILi128EEES8_NS7_ILi64EEEEEENS_10bfloat16_tEfNS_4arch4Sm80ELb0ELb1ELb1ELb0ELb1ELb0ELb0ELb0ELi2ELi4ELi4ELi4ELb0EEENS1_24CollectiveEpilogueBwdGQAISA_fSD_Li256ELb0ELb1EEENS1_19SingleTileSchedulerILb0ELb0ELb0ELi128EEEEEEEEEvNT_6ParamsE$_ZN4cute3eso3ESOILb1ELb0EJNS_6LayoutINS_5tupleIJNS3_IJNS_1CILi8EEENS4_ILi1EEEEEENS4_ILi2EEEEEENS3_IJNS3_IJS6_NS4_ILi0EEEEEENS4_ILi64EEEEEEEENS_10ViewEngineIPN7cutlass10bfloat16_tEEEEEC2ERKSE_RKSJ_ - $_ZN7cutlass13device_kernelIN5flash19enable_sm80_to_sm89INS1_16FlashAttnBwdSm80INS1_25CollectiveMainloopBwdSm80ILi2ELi2EN4cute5tupleIJNS5_1CILi128EEES8_NS7_ILi64EEEEEENS_10bfloat16_tEfNS_4arch4Sm80ELb0ELb1ELb1ELb0ELb1ELb0ELb0ELb0ELi2ELi4ELi4ELi4ELb0EEENS1_24CollectiveEpilogueBwdGQAISA_fSD_Li256ELb0ELb1EEENS1_19SingleTileSchedulerILb0ELb0ELb0ELi128EEEEEEEEEvNT_6ParamsE$_ZN4cute3eso3ESOILb1ELb0EJNS_6LayoutINS_5tupleIJNS3_IJNS_1CILi8EEENS4_ILi1EEEEEENS4_ILi2EEEEEENS3_IJNS3_IJS6_NS4_ILi0EEEEEENS4_ILi4096EEEEEEEEiEEC2ERKSE_RKi)
$_ZN7cutlass13device_kernelIN5flash19enable_sm80_to_sm89INS1_16FlashAttnBwdSm80INS1_25CollectiveMainloopBwdSm80ILi2ELi2EN4cute5tupleIJNS5_1CILi128EEES8_NS7_ILi64EEEEEENS_10bfloat16_tEfNS_4arch4Sm80ELb0ELb1ELb1ELb0ELb1ELb0ELb0ELb0ELi2ELi4ELi4ELi4ELb0EEENS1_24CollectiveEpilogueBwdGQAISA_fSD_Li256ELb0ELb1EEENS1_19SingleTileSchedulerILb0ELb0ELb0ELi128EEEEEEEEEvNT_6ParamsE$_ZN4cute3eso3ESOILb1ELb0EJNS_6LayoutINS_5tupleIJNS3_IJNS_1CILi8EEENS4_ILi1EEEEEENS4_ILi2EEEEEENS3_IJNS3_IJS6_NS4_ILi0EEEEEENS4_ILi4096EEEEEEEEiEEC2ERKSE_RKi:
[----:B------:R-:W-:Y:S02]  /*9c00*/  IADD3 R2, R69, -c[0x0][0x20], RZ ;  /* 0x8000080045027a10 */ /* 0x000fe40007ffe0ff */
[----:B------:R-:W-:-:S03]  /*9c10*/  MOV R5, 0x0 ;  /* 0x0000000000057802 */ /* 0x000fc60000000f00 */
[----:B------:R1:W-:Y:S01]  /*9c20*/  STL [R2], R3 ;  /* 0x0000000302007387 */ /* 0x0003e20000100800 */
[----:B------:R-:W-:Y:S05]  /*9c30*/  RET.REL.NODEC R4 `(_ZN7cutlass13device_kernelIN5flash19enable_sm80_to_sm89INS1_16FlashAttnBwdSm80INS1_25CollectiveMainloopBwdSm80ILi2ELi2EN4cute5tupleIJNS5_1CILi128EEES8_NS7_ILi64EEEEEENS_10bfloat16_tEfNS_4arch4Sm80ELb0ELb1ELb1ELb0ELb1ELb0ELb0ELb0ELi2ELi4ELi4ELi4ELb0EEENS1_24CollectiveEpilogueBwdGQAISA_fSD_Li256ELb0ELb1EEENS1_19SingleTileSchedulerILb0ELb0ELb0ELi128EEEEEEEEEvNT_6ParamsE) ;  /* 0xffff63c004007950 */ /* 0x000fea0003c3ffff */
        .type           $_ZN7cutlass13device_kernelIN5flash19enable_sm80_to_sm89INS1_16FlashAttnBwdSm80INS1_25CollectiveMainloopBwdSm80ILi2ELi2EN4cute5tupleIJNS5_1CILi128EEES8_NS7_ILi64EEEEEENS_10bfloat16_tEfNS_4arch4Sm80ELb0ELb1ELb1ELb0ELb1ELb0ELb0ELb0ELi2ELi4ELi4ELi4ELb0EEENS1_24CollectiveEpilogueBwdGQAISA_fSD_Li256ELb0ELb1EEENS1_19SingleTileSchedulerILb0ELb0ELb0ELi128EEEEEEEEEvNT_6ParamsE$_ZN4cute3eso3ESOILb1ELb0EJNS_6LayoutINS_5tupleIJNS3_IJNS_1CILi8EEENS4_ILi1EEEEEENS4_ILi2EEEEEENS3_IJNS3_IJS6_NS4_ILi0EEEEEENS4_ILi64EEEEEEEENS_10ViewEngineIPN7cutlass10bfloat16_tEEEEEC2ERKSE_RKSJ_,@function
        .size           $_ZN7cutlass13device_kernelIN5flash19enable_sm80_to_sm89INS1_16FlashAttnBwdSm80INS1_25CollectiveMainloopBwdSm80ILi2ELi2EN4cute5tupleIJNS5_1CILi128EEES8_NS7_ILi64EEEEEENS_10bfloat16_tEfNS_4arch4Sm80ELb0ELb1ELb1ELb0ELb1ELb0ELb0ELb0ELi2ELi4ELi4ELi4ELb0EEENS1_24CollectiveEpilogueBwdGQAISA_fSD_Li256ELb0ELb1EEENS1_19SingleTileSchedulerILb0ELb0ELb0ELi128EEEEEEEEEvNT_6ParamsE$_ZN4cute3eso3ESOILb1ELb0EJNS_6LayoutINS_5tupleIJNS3_IJNS_1CILi8EEENS4_ILi1EEEEEENS4_ILi2EEEEEENS3_IJNS3_IJS6_NS4_ILi0EEEEEENS4_ILi64EEEEEEEENS_10ViewEngineIPN7cutlass10bfloat16_tEEEEEC2ERKSE_RKSJ_,($_ZN7cutlass13device_kernelIN5flash19enable_sm80_to_sm89INS1_16FlashAttnBwdSm80INS1_25CollectiveMainloopBwdSm80ILi2ELi2EN4cute5tupleIJNS5_1CILi128EEES8_NS7_ILi64EEEEEENS_10bfloat16_tEfNS_4arch4Sm80ELb0ELb1ELb1ELb0ELb1ELb0ELb0ELb0ELi2ELi4ELi4ELi4ELb0EEENS1_24CollectiveEpilogueBwdGQAISA_fSD_Li256ELb0ELb1EEENS1_19SingleTileSchedulerILb0ELb0ELb0ELi128EEEEEEEEEvNT_6ParamsE$_ZN4cute3eso3ESOILb1ELb0EJNS_6LayoutINS_5tupleIJNS3_IJNS_1CILi8EEENS4_ILi1EEEEEENS4_ILi2EEEEEENS3_IJNS3_IJS6_NS4_ILi0EEEEEENS4_ILi64EEEEEEEEiEEC2ERKSE_RKi - $_ZN7cutlass13device_kernelIN5flash19enable_sm80_to_sm89INS1_16FlashAttnBwdSm80INS1_25CollectiveMainloopBwdSm80ILi2ELi2EN4cute5tupleIJNS5_1CILi128EEES8_NS7_ILi64EEEEEENS_10bfloat16_tEfNS_4arch4Sm80ELb0ELb1ELb1ELb0ELb1ELb0ELb0ELb0ELi2ELi4ELi4ELi4ELb0EEENS1_24CollectiveEpilogueBwdGQAISA_fSD_Li256ELb0ELb1EEENS1_19SingleTileSchedulerILb0ELb0ELb0ELi128EEEEEEEEEvNT_6ParamsE$_ZN4cute3eso3ESOILb1ELb0EJNS_6LayoutINS_5tupleIJNS3_IJNS_1CILi8EEENS4_ILi1EEEEEENS4_ILi2EEEEEENS3_IJNS3_IJS6_NS4_ILi0EEEEEENS4_ILi64EEEEEEEENS_10ViewEngineIPN7cutlass10bfloat16_tEEEEEC2ERKSE_RKSJ_)
$_ZN7cutlass13device_kernelIN5flash19enable_sm80_to_sm89INS1_16FlashAttnBwdSm80INS1_25CollectiveMainloopBwdSm80ILi2ELi2EN4cute5tupleIJNS5_1CILi128EEES8_NS7_ILi64EEEEEENS_10bfloat16_tEfNS_4arch4Sm80ELb0ELb1ELb1ELb0ELb1ELb0ELb0ELb0ELi2ELi4ELi4ELi4ELb0EEENS1_24CollectiveEpilogueBwdGQAISA_fSD_Li256ELb0ELb1EEENS1_19SingleTileSchedulerILb0ELb0ELb0ELi128EEEEEEEEEvNT_6ParamsE$_ZN4cute3eso3ESOILb1ELb0EJNS_6LayoutINS_5tupleIJNS3_IJNS_1CILi8EEENS4_ILi1EEEEEENS4_ILi2EEEEEENS3_IJNS3_IJS6_NS4_ILi0EEEEEENS4_ILi64EEEEEEEENS_10ViewEngineIPN7cutlass10bfloat16_tEEEEEC2ERKSE_RKSJ_:
[----:B------:R-:W-:Y:S01]  /*9c40*/  IADD3 R2, R25, -c[0x0][0x20], RZ ;  /* 0x8000080019027a10 */ /* 0x000fe20007ffe0ff */
[----:B------:R-:W-:Y:S01]  /*9c50*/  IMAD.MOV.U32 R9, RZ, RZ, R3 ;  /* 0x000000ffff097224 */ /* 0x000fe200078e0003 */
[----:B------:R-:W-:-:S04]  /*9c60*/  MOV R7, 0x0 ;  /* 0x0000000000077802 */ /* 0x000fc80000000f00 */
[----:B------:R1:W-:Y:S01]  /*9c70*/  STL.64 [R2], R8 ;  /* 0x0000000802007387 */ /* 0x0003e20000100a00 */
[----:B------:R-:W-:Y:S05]  /*9c80*/  RET.REL.NODEC R6 `(_ZN7cutlass13device_kernelIN5flash19enable_sm80_to_sm89INS1_16FlashAttnBwdSm80INS1_25CollectiveMainloopBwdSm80ILi2ELi2EN4cute5tupleIJNS5_1CILi128EEES8_NS7_ILi64EEEEEENS_10bfloat16_tEfNS_4arch4Sm80ELb0ELb1ELb1ELb0ELb1ELb0ELb0ELb0ELi2ELi4ELi4ELi4ELb0EEENS1_24CollectiveEpilogueBwdGQAISA_fSD_Li256ELb0ELb1EEENS1_19SingleTileSchedulerILb0ELb0ELb0ELi128EEEEEEEEEvNT_6ParamsE) ;  /* 0xffff637006007950 */ /* 0x000fea0003c3ffff */
        .type           $_ZN7cutlass13device_kernelIN5flash19enable_sm80_to_sm89INS1_16FlashAttnBwdSm80INS1_25CollectiveMainloopBwdSm80ILi2ELi2EN4cute5tupleIJNS5_1CILi128EEES8_NS7_ILi64EEEEEENS_10bfloat16_tEfNS_4arch4Sm80ELb0ELb1ELb1ELb0ELb1ELb0ELb0ELb0ELi2ELi4ELi4ELi4ELb0EEENS1_24CollectiveEpilogueBwdGQAISA_fSD_Li256ELb0ELb1EEENS1_19SingleTileSchedulerILb0ELb0ELb0ELi128EEEEEEEEEvNT_6ParamsE$_ZN4cute3eso3ESOILb1ELb0EJNS_6LayoutINS_5tupleIJNS3_IJNS_1CILi8EEENS4_ILi1EEEEEENS4_ILi2EEEEEENS3_IJNS3_IJS6_NS4_ILi0EEEEEENS4_ILi64EEEEEEEEiEEC2ERKSE_RKi,@function
        .size           $_ZN7cutlass13device_kernelIN5flash19enable_sm80_to_sm89INS1_16FlashAttnBwdSm80INS1_25CollectiveMainloopBwdSm80ILi2ELi2EN4cute5tupleIJNS5_1CILi128EEES8_NS7_ILi64EEEEEENS_10bfloat16_tEfNS_4arch4Sm80ELb0ELb1ELb1ELb0ELb1ELb0ELb0ELb0ELi2ELi4ELi4ELi4ELb0EEENS1_24CollectiveEpilogueBwdGQAISA_fSD_Li256ELb0ELb1EEENS1_19SingleTileSchedulerILb0ELb0ELb0ELi128EEEEEEEEEvNT_6ParamsE$_ZN4cute3eso3ESOILb1ELb0EJNS_6LayoutINS_5tupleIJNS3_IJNS_1CILi8EEENS4_ILi1EEEEEENS4_ILi2EEEEEENS3_IJNS3_IJS6_NS4_ILi0EEEEEENS4_ILi64EEEEEEEEiEEC2ERKSE_RKi,($_ZN7cutlass13device_kernelIN5flash19enable_sm80_to_sm89INS1_16FlashAttnBwdSm80INS1_25CollectiveMainloopBwdSm80ILi2ELi2EN4cute5tupleIJNS5_1CILi128EEES8_NS7_ILi64EEEEEENS_10bfloat16_tEfNS_4arch4Sm80ELb0ELb1ELb1ELb0ELb1ELb0ELb0ELb0ELi2ELi4ELi4ELi4ELb0EEENS1_24CollectiveEpilogueBwdGQAISA_fSD_Li256ELb0ELb1EEENS1_19SingleTileSchedulerILb0ELb0ELb0ELi128EEEEEEEEEvNT_6ParamsE$_ZN4cute3eso3ESOILb1ELb0EJNS_6LayoutINS_5tupleIJNS3_IJNS_1CILi8EEENS4_ILi1EEEEEENS4_ILi2EEEEEENS3_IJNS3_IJS6_NS4_ILi0EEEEEENS4_ILi8192EEEEEEEENS_10ViewEngineINS_8smem_ptrIPN7cutlass10bfloat16_tEEEEEEEC2ERKSE_RKSL_ - $_ZN7cutlass13device_kernelIN5flash19enable_sm80_to_sm89INS1_16FlashAttnBwdSm80INS1_25CollectiveMainloopBwdSm80ILi2ELi2EN4cute5tupleIJNS5_1CILi128EEES8_NS7_ILi64EEEEEENS_10bfloat16_tEfNS_4arch4Sm80ELb0ELb1ELb1ELb0ELb1ELb0ELb0ELb0ELi2ELi4ELi4ELi4ELb0EEENS1_24CollectiveEpilogueBwdGQAISA_fSD_Li256ELb0ELb1EEENS1_19SingleTileSchedulerILb0ELb0ELb0ELi128EEEEEEEEEvNT_6ParamsE$_ZN4cute3eso3ESOILb1ELb0EJNS_6LayoutINS_5tupleIJNS3_IJNS_1CILi8EEENS4_ILi1EEEEEENS4_ILi2EEEEEENS3_IJNS3_IJS6_NS4_ILi0EEEEEENS4_ILi64EEEEEEEEiEEC2ERKSE_RKi)
$_ZN7cutlass13device_kernelIN5flash19enable_sm80_to_sm89INS1_16FlashAttnBwdSm80INS1_25CollectiveMainloopBwdSm80ILi2ELi2EN4cute5tupleIJNS5_1CILi128EEES8_NS7_ILi64EEEEEENS_10bfloat16_tEfNS_4arch4Sm80ELb0ELb1ELb1ELb0ELb1ELb0ELb0ELb0ELi2ELi4ELi4ELi4ELb0EEENS1_24CollectiveEpilogueBwdGQAISA_fSD_Li256ELb0ELb1EEENS1_19SingleTileSchedulerILb0ELb0ELb0ELi128EEEEEEEEEvNT_6ParamsE$_ZN4cute3eso3ESOILb1ELb0EJNS_6LayoutINS_5tupleIJNS3_IJNS_1CILi8EEENS4_ILi1EEEEEENS4_ILi2EEEEEENS3_IJNS3_IJS6_NS4_ILi0EEEEEENS4_ILi64EEEEEEEEiEEC2ERKSE_RKi:
[----:B------:R-:W-:Y:S02]  /*9c90*/  IADD3 R2, R25, -c[0x0][0x20], RZ ;  /* 0x8000080019027a10 */ /* 0x000fe40007ffe0ff */
[----:B------:R-:W-:-:S03]  /*9ca0*/  MOV R7, 0x0 ;  /* 0x0000000000077802 */ /* 0x000fc60000000f00 */
[----:B------:R1:W-:Y:S01]  /*9cb0*/  STL [R2], R3 ;  /* 0x0000000302007387 */ /* 0x0003e20000100800 */
[----:B------:R-:W-:Y:S05]  /*9cc0*/  RET.REL.NODEC R6 `(_ZN7cutlass13device_kernelIN5flash19enable_sm80_to_sm89INS1_16FlashAttnBwdSm80INS1_25CollectiveMainloopBwdSm80ILi2ELi2EN4cute5tupleIJNS5_1CILi128EEES8_NS7_ILi64EEEEEENS_10bfloat16_tEfNS_4arch4Sm80ELb0ELb1ELb1ELb0ELb1ELb0ELb0ELb0ELi2ELi4ELi4ELi4ELb0EEENS1_24CollectiveEpilogueBwdGQAISA_fSD_Li256ELb0ELb1EEENS1_19SingleTileSchedulerILb0ELb0ELb0ELi128EEEEEEEEEvNT_6ParamsE) ;  /* 0xffff633006007950 */ /* 0x000fea0003c3ffff */
        .type           $_ZN7cutlass13device_kernelIN5flash19enable_sm80_to_sm89INS1_16FlashAttnBwdSm80INS1_25CollectiveMainloopBwdSm80ILi2ELi2EN4cute5tupleIJNS5_1CILi128EEES8_NS7_ILi64EEEEEENS_10bfloat16_tEfNS_4arch4Sm80ELb0ELb1ELb1ELb0ELb1ELb0ELb0ELb0ELi2ELi4ELi4ELi4ELb0EEENS1_24CollectiveEpilogueBwdGQAISA_fSD_Li256ELb0ELb1EEENS1_19SingleTileSchedulerILb0ELb0ELb0ELi128EEEEEEEEEvNT_6ParamsE$_ZN4cute3eso3ESOILb1ELb0EJNS_6LayoutINS_5tupleIJNS3_IJNS_1CILi8EEENS4_ILi1EEEEEENS4_ILi2EEEEEENS3_IJNS3_IJS6_NS4_ILi0EEEEEENS4_ILi8192EEEEEEEENS_10ViewEngineINS_8smem_ptrIPN7cutlass10bfloat16_tEEEEEEEC2ERKSE_RKSL_,@function
        .size           $_ZN7cutlass13device_kernelIN5flash19enable_sm80_to_sm89INS1_16FlashAttnBwdSm80INS1_25CollectiveMainloopBwdSm80ILi2ELi2EN4cute5tupleIJNS5_1CILi128EEES8_NS7_ILi64EEEEEENS_10bfloat16_tEfNS_4arch4Sm80ELb0ELb1ELb1ELb0ELb1ELb0ELb0ELb0ELi2ELi4ELi4ELi4ELb0EEENS1_24CollectiveEpilogueBwdGQAISA_fSD_Li256ELb0ELb1EEENS1_19SingleTileSchedulerILb0ELb0ELb0ELi128EEEEEEEEEvNT_6ParamsE$_ZN4cute3eso3ESOILb1ELb0EJNS_6LayoutINS_5tupleIJNS3_IJNS_1CILi8EEENS4_ILi1EEEEEENS4_ILi2EEEEEENS3_IJNS3_IJS6_NS4_ILi0EEEEEENS4_ILi8192EEEEEEEENS_10ViewEngineINS_8smem_ptrIPN7cutlass10bfloat16_tEEEEEEEC2ERKSE_RKSL_,($_ZN7cutlass13device_kernelIN5flash19enable_sm80_to_sm89INS1_16FlashAttnBwdSm80INS1_25CollectiveMainloopBwdSm80ILi2ELi2EN4cute5tupleIJNS5_1CILi128EEES8_NS7_ILi64EEEEEENS_10bfloat16_tEfNS_4arch4Sm80ELb0ELb1ELb1ELb0ELb1ELb0ELb0ELb0ELi2ELi4ELi4ELi4ELb0EEENS1_24CollectiveEpilogueBwdGQAISA_fSD_Li256ELb0ELb1EEENS1_19SingleTileSchedulerILb0ELb0ELb0ELi128EEEEEEEEEvNT_6ParamsE$_ZN4cute3eso3ESOILb1ELb0EJNS_6LayoutINS_5tupleIJNS3_IJNS_1CILi8EEENS4_ILi1EEEEEENS4_ILi2EEEEEENS3_IJNS3_IJS6_NS4_ILi0EEEEEENS4_ILi8192EEEEEEEEiEEC2ERKSE_RKi - $_ZN7cutlass13device_kernelIN5flash19enable_sm80_to_sm89INS1_16FlashAttnBwdSm80INS1_25CollectiveMainloopBwdSm80ILi2ELi2EN4cute5tupleIJNS5_1CILi128EEES8_NS7_ILi64EEEEEENS_10bfloat16_tEfNS_4arch4Sm80ELb0ELb1ELb1ELb0ELb1ELb0ELb0ELb0ELi2ELi4ELi4ELi4ELb0EEENS1_24CollectiveEpilogueBwdGQAISA_fSD_Li256ELb0ELb1EEENS1_19SingleTileSchedulerILb0ELb0ELb0ELi128EEEEEEEEEvNT_6ParamsE$_ZN4cute3eso3ESOILb1ELb0EJNS_6LayoutINS_5tupleIJNS3_IJNS_1CILi8EEENS4_ILi1EEEEEENS4_ILi2EEEEEENS3_IJNS3_IJS6_NS4_ILi0EEEEEENS4_ILi8192EEEEEEEENS_10ViewEngineINS_8smem_ptrIPN7cutlass10bfloat16_tEEEEEEEC2ERKSE_RKSL_)
$_ZN7cutlass13device_kernelIN5flash19enable_sm80_to_sm89INS1_16FlashAttnBwdSm80INS1_25CollectiveMainloopBwdSm80ILi2ELi2EN4cute5tupleIJNS5_1CILi128EEES8_NS7_ILi64EEEEEENS_10bfloat16_tEfNS_4arch4Sm80ELb0ELb1ELb1ELb0ELb1ELb0ELb0ELb0ELi2ELi4ELi4ELi4ELb0EEENS1_24CollectiveEpilogueBwdGQAISA_fSD_Li256ELb0ELb1EEENS1_19SingleTileSchedulerILb0ELb0ELb0ELi128EEEEEEEEEvNT_6ParamsE$_ZN4cute3eso3ESOILb1ELb0EJNS_6LayoutINS_5tupleIJNS3_IJNS_1CILi8EEENS4_ILi1EEEEEENS4_ILi2EEEEEENS3_IJNS3_IJS6_NS4_ILi0EEEEEENS4_ILi8192EEEEEEEENS_10ViewEngineINS_8smem_ptrIPN7cutlass10bfloat16_tEEEEEEEC2ERKSE_RKSL_:
[----:B------:R-:W-:Y:S02]  /*9cd0*/  IADD3 R4, R25, -c[0x0][0x20], RZ ;  /* 0x8000080019047a10 */ /* 0x000fe40007ffe0ff */
[----:B------:R-:W-:-:S03]  /*9ce0*/  MOV R7, 0x0 ;  /* 0x0000000000077802 */ /* 0x000fc60000000f00 */
[----:B------:R1:W-:Y:S01]  /*9cf0*/  STL.64 [R4], R2 ;  /* 0x0000000204007387 */ /* 0x0003e20000100a00 */
[----:B------:R-:W-:Y:S05]  /*9d00*/  RET.REL.NODEC R6 `(_ZN7cutlass13device_kernelIN5flash19enable_sm80_to_sm89INS1_16FlashAttnBwdSm80INS1_25CollectiveMainloopBwdSm80ILi2ELi2EN4cute5tupleIJNS5_1CILi128EEES8_NS7_ILi64EEEEEENS_10bfloat16_tEfNS_4arch4Sm80ELb0ELb1ELb1ELb0ELb1ELb0ELb0ELb0ELi2ELi4ELi4ELi4ELb0EEENS1_24CollectiveEpilogueBwdGQAISA_fSD_Li256ELb0ELb1EEENS1_19SingleTileSchedulerILb0ELb0ELb0ELi128EEEEEEEEEvNT_6ParamsE) ;  /* 0xffff62f006007950 */ /* 0x000fea0003c3ffff */
        .type           $_ZN7cutlass13device_kernelIN5flash19enable_sm80_to_sm89INS1_16FlashAttnBwdSm80INS1_25CollectiveMainloopBwdSm80ILi2ELi2EN4cute5tupleIJNS5_1CILi128EEES8_NS7_ILi64EEEEEENS_10bfloat16_tEfNS_4arch4Sm80ELb0ELb1ELb1ELb0ELb1ELb0ELb0ELb0ELi2ELi4ELi4ELi4ELb0EEENS1_24CollectiveEpilogueBwdGQAISA_fSD_Li256ELb0ELb1EEENS1_19SingleTileSchedulerILb0ELb0ELb0ELi128EEEEEEEEEvNT_6ParamsE$_ZN4cute3eso3ESOILb1ELb0EJNS_6LayoutINS_5tupleIJNS3_IJNS_1CILi8EEENS4_ILi1EEEEEENS4_ILi2EEEEEENS3_IJNS3_IJS6_NS4_ILi0EEEEEENS4_ILi8192EEEEEEEEiEEC2ERKSE_RKi,@function
        .size           $_ZN7cutlass13device_kernelIN5flash19enable_sm80_to_sm89INS1_16FlashAttnBwdSm80INS1_25CollectiveMainloopBwdSm80ILi2ELi2EN4cute5tupleIJNS5_1CILi128EEES8_NS7_ILi64EEEEEENS_10bfloat16_tEfNS_4arch4Sm80ELb0ELb1ELb1ELb0ELb1ELb0ELb0ELb0ELi2ELi4ELi4ELi4ELb0EEENS1_24CollectiveEpilogueBwdGQAISA_fSD_Li256ELb0ELb1EEENS1_19SingleTileSchedulerILb0ELb0ELb0ELi128EEEEEEEEEvNT_6ParamsE$_ZN4cute3eso3ESOILb1ELb0EJNS_6LayoutINS_5tupleIJNS3_IJNS_1CILi8EEENS4_ILi1EEEEEENS4_ILi2EEEEEENS3_IJNS3_IJS6_NS4_ILi0EEEEEENS4_ILi8192EEEEEEEEiEEC2ERKSE_RKi,($_ZN7cutlass13device_kernelIN5flash19enable_sm80_to_sm89INS1_16FlashAttnBwdSm80INS1_25CollectiveMainloopBwdSm80ILi2ELi2EN4cute5tupleIJNS5_1CILi128EEES8_NS7_ILi64EEEEEENS_10bfloat16_tEfNS_4arch4Sm80ELb0ELb1ELb1ELb0ELb1ELb0ELb0ELb0ELi2ELi4ELi4ELi4ELb0EEENS1_24CollectiveEpilogueBwdGQAISA_fSD_Li256ELb0ELb1EEENS1_19SingleTileSchedulerILb0ELb0ELb0ELi128EEEEEEEEEvNT_6ParamsE$_ZN4cute3eso3ESOILb1ELb0EJNS_6LayoutINS_5tupleIJNS3_IJNS_1CILi8EEENS4_ILi1EEEEEENS4_ILi2EEEEEENS3_IJNS3_IJS6_NS4_ILi0EEEEEES5_EEEEENS_10ViewEngineIPN7cutlass10bfloat16_tEEEEEC2ERKSD_RKSI_ - $_ZN7cutlass13device_kernelIN5flash19enable_sm80_to_sm89INS1_16FlashAttnBwdSm80INS1_25CollectiveMainloopBwdSm80ILi2ELi2EN4cute5tupleIJNS5_1CILi128EEES8_NS7_ILi64EEEEEENS_10bfloat16_tEfNS_4arch4Sm80ELb0ELb1ELb1ELb0ELb1ELb0ELb0ELb0ELi2ELi4ELi4ELi4ELb0EEENS1_24CollectiveEpilogueBwdGQAISA_fSD_Li256ELb0ELb1EEENS1_19SingleTileSchedulerILb0ELb0ELb0ELi128EEEEEEEEEvNT_6ParamsE$_ZN4cute3eso3ESOILb1ELb0EJNS_6LayoutINS_5tupleIJNS3_IJNS_1CILi8EEENS4_ILi1EEEEEENS4_ILi2EEEEEENS3_IJNS3_IJS6_NS4_ILi0EEEEEENS4_ILi8192EEEEEEEEiEEC2ERKSE_RKi)
$_ZN7cutlass13device_kernelIN5flash19enable_sm80_to_sm89INS1_16FlashAttnBwdSm80INS1_25CollectiveMainloopBwdSm80ILi2ELi2EN4cute5tupleIJNS5_1CILi128EEES8_NS7_ILi64EEEEEENS_10bfloat16_tEfNS_4arch4Sm80ELb0ELb1ELb1ELb0ELb1ELb0ELb0ELb0ELi2ELi4ELi4ELi4ELb0EEENS1_24CollectiveEpilogueBwdGQAISA_fSD_Li256ELb0ELb1EEENS1_19SingleTileSchedulerILb0ELb0ELb0ELi128EEEEEEEEEvNT_6ParamsE$_ZN4cute3eso3ESOILb1ELb0EJNS_6LayoutINS_5tupleIJNS3_IJNS_1CILi8EEENS4_ILi1EEEEEENS4_ILi2EEEEEENS3_IJNS3_IJS6_NS4_ILi0EEEEEENS4_ILi8192EEEEEEEEiEEC2ERKSE_RKi:
[----:B------:R-:W-:Y:S02]  /*9d10*/  IADD3 R2, R25, -c[0x0][0x20], RZ ;  /* 0x8000080019027a10 */ /* 0x000fe40007ffe0ff */
[----:B------:R-:W-:-:S03]  /*9d20*/  MOV R5, 0x0 ;  /* 0x0000000000057802 */ /* 0x000fc60000000f00 */
[----:B------:R1:W-:Y:S01]  /*9d30*/  STL [R2], R3 ;  /* 0x0000000302007387 */ /* 0x0003e20000100800 */
[----:B------:R-:W-:Y:S05]  /*9d40*/  RET.REL.NODEC R4 `(_ZN7cutlass13device_kernelIN5flash19enable_sm80_to_sm89INS1_16FlashAttnBwdSm80INS1_25CollectiveMainloopBwdSm80ILi2ELi2EN4cute5tupleIJNS5_1CILi128EEES8_NS7_ILi64EEEEEENS_10bfloat16_tEfNS_4arch4Sm80ELb0ELb1ELb1ELb0ELb1ELb0ELb0ELb0ELi2ELi4ELi4ELi4ELb0EEENS1_24CollectiveEpilogueBwdGQAISA_fSD_Li256ELb0ELb1EEENS1_19SingleTileSchedulerILb0ELb0ELb0ELi128EEEEEEEEEvNT_6ParamsE) ;  /* 0xffff62b004007950 */ /* 0x000fea0003c3ffff */
        .type           $_ZN7cutlass13device_kernelIN5flash19enable_sm80_to_sm89INS1_16FlashAttnBwdSm80INS1_25CollectiveMainloopBwdSm80ILi2ELi2EN4cute5tupleIJNS5_1CILi128EEES8_NS7_ILi64EEEEEENS_10bfloat16_tEfNS_4arch4Sm80ELb0ELb1ELb1ELb0ELb1ELb0ELb0ELb0ELi2ELi4ELi4ELi4ELb0EEENS1_24CollectiveEpilogueBwdGQAISA_fSD_Li256ELb0ELb1EEENS1_19SingleTileSchedulerILb0ELb0ELb0ELi128EEEEEEEEEvNT_6ParamsE$_ZN4cute3eso3ESOILb1ELb0EJNS_6LayoutINS_5tupleIJNS3_IJNS_1CILi8EEENS4_ILi1EEEEEENS4_ILi2EEEEEENS3_IJNS3_IJS6_NS4_ILi0EEEEEES5_EEEEENS_10ViewEngineIPN7cutlass10bfloat16_tEEEEEC2ERKSD_RKSI_,@function
        .size           $_ZN7cutlass13device_kernelIN5flash19enable_sm80_to_sm89INS1_16FlashAttnBwdSm80INS1_25CollectiveMainloopBwdSm80ILi2ELi2EN4cute5tupleIJNS5_1CILi128EEES8_NS7_ILi64EEEEEENS_10bfloat16_tEfNS_4arch4Sm80ELb0ELb1ELb1ELb0ELb1ELb0ELb0ELb0ELi2ELi4ELi4ELi4ELb0EEENS1_24CollectiveEpilogueBwdGQAISA_fSD_Li256ELb0ELb1EEENS1_19SingleTileSchedulerILb0ELb0ELb0ELi128EEEEEEEEEvNT_6ParamsE$_ZN4cute3eso3ESOILb1ELb0EJNS_6LayoutINS_5tupleIJNS3_IJNS_1CILi8EEENS4_ILi1EEEEEENS4_ILi2EEEEEENS3_IJNS3_IJS6_NS4_ILi0EEEEEES5_EEEEENS_10ViewEngineIPN7cutlass10bfloat16_tEEEEEC2ERKSD_RKSI_,($_ZN7cutlass13device_kernelIN5flash19enable_sm80_to_sm89INS1_16FlashAttnBwdSm80INS1_25CollectiveMainloopBwdSm80ILi2ELi2EN4cute5tupleIJNS5_1CILi128EEES8_NS7_ILi64EEEEEENS_10bfloat16_tEfNS_4arch4Sm80ELb0ELb1ELb1ELb0ELb1ELb0ELb0ELb0ELi2ELi4ELi4ELi4ELb0EEENS1_24CollectiveEpilogueBwdGQAISA_fSD_Li256ELb0ELb1EEENS1_19SingleTileSchedulerILb0ELb0ELb0ELi128EEEEEEEEEvNT_6ParamsE$_ZN4cute3eso3ESOILb1ELb0EJNS_6LayoutINS_5tupleIJNS3_IJNS_1CILi8EEENS4_ILi1EEEEEENS4_ILi2EEEEEENS3_IJNS3_IJS6_NS4_ILi0EEEEEES5_EEEEEiEEC2ERKSD_RKi - $_ZN7cutlass13device_kernelIN5flash19enable_sm80_to_sm89INS1_16FlashAttnBwdSm80INS1_25CollectiveMainloopBwdSm80ILi2ELi2EN4cute5tupleIJNS5_1CILi128EEES8_NS7_ILi64EEEEEENS_10bfloat16_tEfNS_4arch4Sm80ELb0ELb1ELb1ELb0ELb1ELb0ELb0ELb0ELi2ELi4ELi4ELi4ELb0EEENS1_24CollectiveEpilogueBwdGQAISA_fSD_Li256ELb0ELb1EEENS1_19SingleTileSchedulerILb0ELb0ELb0ELi128EEEEEEEEEvNT_6ParamsE$_ZN4cute3eso3ESOILb1ELb0EJNS_6LayoutINS_5tupleIJNS3_IJNS_1CILi8EEENS4_ILi1EEEEEENS4_ILi2EEEEEENS3_IJNS3_IJS6_NS4_ILi0EEEEEES5_EEEEENS_10ViewEngineIPN7cutlass10bfloat16_tEEEEEC2ERKSD_RKSI_)
$_ZN7cutlass13device_kernelIN5flash19enable_sm80_to_sm89INS1_16FlashAttnBwdSm80INS1_25CollectiveMainloopBwdSm80ILi2ELi2EN4cute5tupleIJNS5_1CILi128EEES8_NS7_ILi64EEEEEENS_10bfloat16_tEfNS_4arch4Sm80ELb0ELb1ELb1ELb0ELb1ELb0ELb0ELb0ELi2ELi4ELi4ELi4ELb0EEENS1_24CollectiveEpilogueBwdGQAISA_fSD_Li256ELb0ELb1EEENS1_19SingleTileSchedulerILb0ELb0ELb0ELi128EEEEEEEEEvNT_6ParamsE$_ZN4cute3eso3ESOILb1ELb0EJNS_6LayoutINS_5tupleIJNS3_IJNS_1CILi8EEENS4_ILi1EEEEEENS4_ILi2EEEEEENS3_IJNS3_IJS6_NS4_ILi0EEEEEES5_EEEEENS_10ViewEngineIPN7cutlass10bfloat16_tEEEEEC2ERKSD_RKSI_:
[----:B------:R-:W-:Y:S01]  /*9d50*/  IADD3 R7, R69, -c[0x0][0x20], RZ ;  /* 0x8000080045077a10 */ /* 0x000fe20007ffe0ff */
[----:B------:R-:W-:Y:S01]  /*9d60*/  IMAD.MOV.U32 R10, RZ, RZ, R6 ;  /* 0x000000ffff0a7224 */ /* 0x000fe200078e0006 */
[----:B------:R-:W-:Y:S01]  /*9d70*/  MOV R11, R9 ;  /* 0x00000009000b7202 */ /* 0x000fe20000000f00 */
[----:B------:R-:W-:-:S04]  /*9d80*/  IMAD.MOV.U32 R9, RZ, RZ, 0x0 ;  /* 0x00000000ff097424 */ /* 0x000fc800078e00ff */
[----:B------:R1:W-:Y:S01]  /*9d90*/  STL.64 [R7], R10 ;  /* 0x0000000a07007387 */ /* 0x0003e20000100a00 */
[----:B------:R-:W-:Y:S05]  /*9da0*/  RET.REL.NODEC R8 `(_ZN7cutlass13device_kernelIN5flash19enable_sm80_to_sm89INS1_16FlashAttnBwdSm80INS1_25CollectiveMainloopBwdSm80ILi2ELi2EN4cute5tupleIJNS5_1CILi128EEES8_NS7_ILi64EEEEEENS_10bfloat16_tEfNS_4arch4Sm80ELb0ELb1ELb1ELb0ELb1ELb0ELb0ELb0ELi2ELi4ELi4ELi4ELb0EEENS1_24CollectiveEpilogueBwdGQAISA_fSD_Li256ELb0ELb1EEENS1_19SingleTileSchedulerILb0ELb0ELb0ELi128EEEEEEEEEvNT_6ParamsE) ;  /* 0xffff625008007950 */ /* 0x000fea0003c3ffff */
        .type           $_ZN7cutlass13device_kernelIN5flash19enable_sm80_to_sm89INS1_16FlashAttnBwdSm80INS1_25CollectiveMainloopBwdSm80ILi2ELi2EN4cute5tupleIJNS5_1CILi128EEES8_NS7_ILi64EEEEEENS_10bfloat16_tEfNS_4arch4Sm80ELb0ELb1ELb1ELb0ELb1ELb0ELb0ELb0ELi2ELi4ELi4ELi4ELb0EEENS1_24CollectiveEpilogueBwdGQAISA_fSD_Li256ELb0ELb1EEENS1_19SingleTileSchedulerILb0ELb0ELb0ELi128EEEEEEEEEvNT_6ParamsE$_ZN4cute3eso3ESOILb1ELb0EJNS_6LayoutINS_5tupleIJNS3_IJNS_1CILi8EEENS4_ILi1EEEEEENS4_ILi2EEEEEENS3_IJNS3_IJS6_NS4_ILi0EEEEEES5_EEEEEiEEC2ERKSD_RKi,@function
        .size           $_ZN7cutlass13device_kernelIN5flash19enable_sm80_to_sm89INS1_16FlashAttnBwdSm80INS1_25CollectiveMainloopBwdSm80ILi2ELi2EN4cute5tupleIJNS5_1CILi128EEES8_NS7_ILi64EEEEEENS_10bfloat16_tEfNS_4arch4Sm80ELb0ELb1ELb1ELb0ELb1ELb0ELb0ELb0ELi2ELi4ELi4ELi4ELb0EEENS1_24CollectiveEpilogueBwdGQAISA_fSD_Li256ELb0ELb1EEENS1_19SingleTileSchedulerILb0ELb0ELb0ELi128EEEEEEEEEvNT_6ParamsE$_ZN4cute3eso3ESOILb1ELb0EJNS_6LayoutINS_5tupleIJNS3_IJNS_1CILi8EEENS4_ILi1EEEEEENS4_ILi2EEEEEENS3_IJNS3_IJS6_NS4_ILi0EEEEEES5_EEEEEiEEC2ERKSD_RKi,($_ZN7cutlass13device_kernelIN5flash19enable_sm80_to_sm89INS1_16FlashAttnBwdSm80INS1_25CollectiveMainloopBwdSm80ILi2ELi2EN4cute5tupleIJNS5_1CILi128EEES8_NS7_ILi64EEEEEENS_10bfloat16_tEfNS_4arch4Sm80ELb0ELb1ELb1ELb0ELb1ELb0ELb0ELb0ELi2ELi4ELi4ELi4ELb0EEENS1_24CollectiveEpilogueBwdGQAISA_fSD_Li256ELb0ELb1EEENS1_19SingleTileSchedulerILb0ELb0ELb0ELi128EEEEEEEEEvNT_6ParamsE$_ZN4cute3eso3ESOILb1ELb0EJNS_6LayoutINS_5tupleIJNS3_IJNS_1CILi8EEENS4_ILi1EEEEEENS4_ILi2EEENS3_IJNS4_ILi4EEES8_EEEEEENS3_IJNS3_IJS6_NS4_ILi0EEEEEES5_NS3_IJNS4_ILi32EEENS4_ILi16EEEEEEEEEEENS_10ViewEngineIPN7cutlass10bfloat16_tEEEEEC2ERKSI_RKSN_ - $_ZN7cutlass13device_kernelIN5flash19enable_sm80_to_sm89INS1_16FlashAttnBwdSm80INS1_25CollectiveMainloopBwdSm80ILi2ELi2EN4cute5tupleIJNS5_1CILi128EEES8_NS7_ILi64EEEEEENS_10bfloat16_tEfNS_4arch4Sm80ELb0ELb1ELb1ELb0ELb1ELb0ELb0ELb0ELi2ELi4ELi4ELi4ELb0EEENS1_24CollectiveEpilogueBwdGQAISA_fSD_Li256ELb0ELb1EEENS1_19SingleTileSchedulerILb0ELb0ELb0ELi128EEEEEEEEEvNT_6ParamsE$_ZN4cute3eso3ESOILb1ELb0EJNS_6LayoutINS_5tupleIJNS3_IJNS_1CILi8EEENS4_ILi1EEEEEENS4_ILi2EEEEEENS3_IJNS3_IJS6_NS4_ILi0EEEEEES5_EEEEEiEEC2ERKSD_RKi)
$_ZN7cutlass13device_kernelIN5flash19enable_sm80_to_sm89INS1_16FlashAttnBwdSm80INS1_25CollectiveMainloopBwdSm80ILi2ELi2EN4cute5tupleIJNS5_1CILi128EEES8_NS7_ILi64EEEEEENS_10bfloat16_tEfNS_4arch4Sm80ELb0ELb1ELb1ELb0ELb1ELb0ELb0ELb0ELi2ELi4ELi4ELi4ELb0EEENS1_24CollectiveEpilogueBwdGQAISA_fSD_Li256ELb0ELb1EEENS1_19SingleTileSchedulerILb0ELb0ELb0ELi128EEEEEEEEEvNT_6ParamsE$_ZN4cute3eso3ESOILb1ELb0EJNS_6LayoutINS_5tupleIJNS3_IJNS_1CILi8EEENS4_ILi1EEEEEENS4_ILi2EEEEEENS3_IJNS3_IJS6_NS4_ILi0EEEEEES5_EEEEEiEEC2ERKSD_RKi:
[----:B------:R-:W-:Y:S02]  /*9db0*/  IADD3 R2, R2, -c[0x0][0x20], RZ ;  /* 0x8000080002027a10 */ /* 0x000fe40007ffe0ff */
[----:B------:R-:W-:-:S03]  /*9dc0*/  MOV R7, 0x0 ;  /* 0x0000000000077802 */ /* 0x000fc60000000f00 */
[----:B------:R1:W-:Y:S01]  /*9dd0*/  STL [R2], R3 ;  /* 0x0000000302007387 */ /* 0x0003e20000100800 */
[----:B------:R-:W-:Y:S05]  /*9de0*/  RET.REL.NODEC R6 `(_ZN7cutlass13device_kernelIN5flash19enable_sm80_to_sm89INS1_16FlashAttnBwdSm80INS1_25CollectiveMainloopBwdSm80ILi2ELi2EN4cute5tupleIJNS5_1CILi128EEES8_NS7_ILi64EEEEEENS_10bfloat16_tEfNS_4arch4Sm80ELb0ELb1ELb1ELb0ELb1ELb0ELb0ELb0ELi2ELi4ELi4ELi4ELb0EEENS1_24CollectiveEpilogueBwdGQAISA_fSD_Li256ELb0ELb1EEENS1_19SingleTileSchedulerILb0ELb0ELb0ELi128EEEEEEEEEvNT_6ParamsE) ;  /* 0xffff621006007950 */ /* 0x000fea0003c3ffff */
        .type           $_ZN7cutlass13device_kernelIN5flash19enable_sm80_to_sm89INS1_16FlashAttnBwdSm80INS1_25CollectiveMainloopBwdSm80ILi2ELi2EN4cute5tupleIJNS5_1CILi128EEES8_NS7_ILi64EEEEEENS_10bfloat16_tEfNS_4arch4Sm80ELb0ELb1ELb1ELb0ELb1ELb0ELb0ELb0ELi2ELi4ELi4ELi4ELb0EEENS1_24CollectiveEpilogueBwdGQAISA_fSD_Li256ELb0ELb1EEENS1_19SingleTileSchedulerILb0ELb0ELb0ELi128EEEEEEEEEvNT_6ParamsE$_ZN4cute3eso3ESOILb1ELb0EJNS_6LayoutINS_5tupleIJNS3_IJNS_1CILi8EEENS4_ILi1EEEEEENS4_ILi2EEENS3_IJNS4_ILi4EEES8_EEEEEENS3_IJNS3_IJS6_NS4_ILi0EEEEEES5_NS3_IJNS4_ILi32EEENS4_ILi16EEEEEEEEEEENS_10ViewEngineIPN7cutlass10bfloat16_tEEEEEC2ERKSI_RKSN_,@function
        .size           $_ZN7cutlass13device_kernelIN5flash19enable_sm80_to_sm89INS1_16FlashAttnBwdSm80INS1_25CollectiveMainloopBwdSm80ILi2ELi2EN4cute5tupleIJNS5_1CILi128EEES8_NS7_ILi64EEEEEENS_10bfloat16_tEfNS_4arch4Sm80ELb0ELb1ELb1ELb0ELb1ELb0ELb0ELb0ELi2ELi4ELi4ELi4ELb0EEENS1_24CollectiveEpilogueBwdGQAISA_fSD_Li256ELb0ELb1EEENS1_19SingleTileSchedulerILb0ELb0ELb0ELi128EEEEEEEEEvNT_6ParamsE$_ZN4cute3eso3ESOILb1ELb0EJNS_6LayoutINS_5tupleIJNS3_IJNS_1CILi8EEENS4_ILi1EEEEEENS4_ILi2EEENS3_IJNS4_ILi4EEES8_EEEEEENS3_IJNS3_IJS6_NS4_ILi0EEEEEES5_NS3_IJNS4_ILi32EEENS4_ILi16EEEEEEEEEEENS_10ViewEngineIPN7cutlass10bfloat16_tEEEEEC2ERKSI_RKSN_,($_ZN7cutlass13device_kernelIN5flash19enable_sm80_to_sm89INS1_16FlashAttnBwdSm80INS1_25CollectiveMainloopBwdSm80ILi2ELi2EN4cute5tupleIJNS5_1CILi128EEES8_NS7_ILi64EEEEEENS_10bfloat16_tEfNS_4arch4Sm80ELb0ELb1ELb1ELb0ELb1ELb0ELb0ELb0ELi2ELi4ELi4ELi4ELb0EEENS1_24CollectiveEpilogueBwdGQAISA_fSD_Li256ELb0ELb1EEENS1_19SingleTileSchedulerILb0ELb0ELb0ELi128EEEEEEEEEvNT_6ParamsE$_ZN4cute3eso3ESOILb1ELb0EJNS_6LayoutINS_5tupleIJNS3_IJNS_1CILi8EEENS4_ILi1EEEEEENS4_ILi2EEENS4_ILi4EEEEEENS3_IJNS3_IJS6_NS4_ILi0EEEEEES5_NS4_ILi16EEEEEEEENS_10ViewEngineIPN7cutlass10bfloat16_tEEEEEC2ERKSF_RKSK_ - $_ZN7cutlass13device_kernelIN5flash19enable_sm80_to_sm89INS1_16FlashAttnBwdSm80INS1_25CollectiveMainloopBwdSm80ILi2ELi2EN4cute5tupleIJNS5_1CILi128EEES8_NS7_ILi64EEEEEENS_10bfloat16_tEfNS_4arch4Sm80ELb0ELb1ELb1ELb0ELb1ELb0ELb0ELb0ELi2ELi4ELi4ELi4ELb0EEENS1_24CollectiveEpilogueBwdGQAISA_fSD_Li256ELb0ELb1EEENS1_19SingleTileSchedulerILb0ELb0ELb0ELi128EEEEEEEEEvNT_6ParamsE$_ZN4cute3eso3ESOILb1ELb0EJNS_6LayoutINS_5tupleIJNS3_IJNS_1CILi8EEENS4_ILi1EEEEEENS4_ILi2EEENS3_IJNS4_ILi4EEES8_EEEEEENS3_IJNS3_IJS6_NS4_ILi0EEEEEES5_NS3_IJNS4_ILi32EEENS4_ILi16EEEEEEEEEEENS_10ViewEngineIPN7cutlass10bfloat16_tEEEEEC2ERKSI_RKSN_)
$_ZN7cutlass13device_kernelIN5flash19enable_sm80_to_sm89INS1_16FlashAttnBwdSm80INS1_25CollectiveMainloopBwdSm80ILi2ELi2EN4cute5tupleIJNS5_1CILi128EEES8_NS7_ILi64EEEEEENS_10bfloat16_tEfNS_4arch4Sm80ELb0ELb1ELb1ELb0ELb1ELb0ELb0ELb0ELi2ELi4ELi4ELi4ELb0EEENS1_24CollectiveEpilogueBwdGQAISA_fSD_Li256ELb0ELb1EEENS1_19SingleTileSchedulerILb0ELb0ELb0ELi128EEEEEEEEEvNT_6ParamsE$_ZN4cute3eso3ESOILb1ELb0EJNS_6LayoutINS_5tupleIJNS3_IJNS_1CILi8EEENS4_ILi1EEEEEENS4_ILi2EEENS3_IJNS4_ILi4EEES8_EEEEEENS3_IJNS3_IJS6_NS4_ILi0EEEEEES5_NS3_IJNS4_ILi32EEENS4_ILi16EEEEEEEEEEENS_10ViewEngineIPN7cutlass10bfloat16_tEEEEEC2ERKSI_RKSN_:
[----:B------:R-:W-:Y:S02]  /*9df0*/  IADD3 R2, R69, -c[0x0][0x20], RZ ;  /* 0x8000080045027a10 */ /* 0x000fe40007ffe0ff */
[----:B------:R-:W-:-:S03]  /*9e00*/  MOV R5, 0x0 ;  /* 0x0000000000057802 */ /* 0x000fc60000000f00 */
[----:B------:R1:W-:Y:S01]  /*9e10*/  STL.64 [R2], R64 ;  /* 0x0000004002007387 */ /* 0x0003e20000100a00 */
[----:B------:R-:W-:Y:S05]  /*9e20*/  RET.REL.NODEC R4 `(_ZN7cutlass13device_kernelIN5flash19enable_sm80_to_sm89INS1_16FlashAttnBwdSm80INS1_25CollectiveMainloopBwdSm80ILi2ELi2EN4cute5tupleIJNS5_1CILi128EEES8_NS7_ILi64EEEEEENS_10bfloat16_tEfNS_4arch4Sm80ELb0ELb1ELb1ELb0ELb1ELb0ELb0ELb0ELi2ELi4ELi4ELi4ELb0EEENS1_24CollectiveEpilogueBwdGQAISA_fSD_Li256ELb0ELb1EEENS1_19SingleTileSchedulerILb0ELb0ELb0ELi128EEEEEEEEEvNT_6ParamsE) ;  /* 0xffff61d004007950 */ /* 0x000fea0003c3ffff */
        .type           $_ZN7cutlass13device_kernelIN5flash19enable_sm80_to_sm89INS1_16FlashAttnBwdSm80INS1_25CollectiveMainloopBwdSm80ILi2ELi2EN4cute5tupleIJNS5_1CILi128EEES8_NS7_ILi64EEEEEENS_10bfloat16_tEfNS_4arch4Sm80ELb0ELb1ELb1ELb0ELb1ELb0ELb0ELb0ELi2ELi4ELi4ELi4ELb0EEENS1_24CollectiveEpilogueBwdGQAISA_fSD_Li256ELb0ELb1EEENS1_19SingleTileSchedulerILb0ELb0ELb0ELi128EEEEEEEEEvNT_6ParamsE$_ZN4cute3eso3ESOILb1ELb0EJNS_6LayoutINS_5tupleIJNS3_IJNS_1CILi8EEENS4_ILi1EEEEEENS4_ILi2EEENS4_ILi4EEEEEENS3_IJNS3_IJS6_NS4_ILi0EEEEEES5_NS4_ILi16EEEEEEEENS_10ViewEngineIPN7cutlass10bfloat16_tEEEEEC2ERKSF_RKSK_,@function
        .size           $_ZN7cutlass13device_kernelIN5flash19enable_sm80_to_sm89INS1_16FlashAttnBwdSm80INS1_25CollectiveMainloopBwdSm80ILi2ELi2EN4cute5tupleIJNS5_1CILi128EEES8_NS7_ILi64EEEEEENS_10bfloat16_tEfNS_4arch4Sm80ELb0ELb1ELb1ELb0ELb1ELb0ELb0ELb0ELi2ELi4ELi4ELi4ELb0EEENS1_24CollectiveEpilogueBwdGQAISA_fSD_Li256ELb0ELb1EEENS1_19SingleTileSchedulerILb0ELb0ELb0ELi128EEEEEEEEEvNT_6ParamsE$_ZN4cute3eso3ESOILb1ELb0EJNS_6LayoutINS_5tupleIJNS3_IJNS_1CILi8EEENS4_ILi1EEEEEENS4_ILi2EEENS4_ILi4EEEEEENS3_IJNS3_IJS6_NS4_ILi0EEEEEES5_NS4_ILi16EEEEEEEENS_10ViewEngineIPN7cutlass10bfloat16_tEEEEEC2ERKSF_RKSK_,($_ZN7cutlass13device_kernelIN5flash19enable_sm80_to_sm89INS1_16FlashAttnBwdSm80INS1_25CollectiveMainloopBwdSm80ILi2ELi2EN4cute5tupleIJNS5_1CILi128EEES8_NS7_ILi64EEEEEENS_10bfloat16_tEfNS_4arch4Sm80ELb0ELb1ELb1ELb0ELb1ELb0ELb0ELb0ELi2ELi4ELi4ELi4ELb0EEENS1_24CollectiveEpilogueBwdGQAISA_fSD_Li256ELb0ELb1EEENS1_19SingleTileSchedulerILb0ELb0ELb0ELi128EEEEEEEEEvNT_6ParamsE$_ZN4cute3eso3ESOILb1ELb0EJNS_6LayoutINS_5tupleIJNS3_IJNS_1CILi8EEENS4_ILi1EEEEEENS4_ILi2EEES5_EEENS3_IJNS3_IJS6_NS4_ILi0EEEEEENS4_ILi64EEES5_EEEEENS_10ViewEngineIPN7cutlass10bfloat16_tEEEEEC2ERKSE_RKSJ_ - $_ZN7cutlass13device_kernelIN5flash19enable_sm80_to_sm89INS1_16FlashAttnBwdSm80INS1_25CollectiveMainloopBwdSm80ILi2ELi2EN4cute5tupleIJNS5_1CILi128EEES8_NS7_ILi64EEEEEENS_10bfloat16_tEfNS_4arch4Sm80ELb0ELb1ELb1ELb0ELb1ELb0ELb0ELb0ELi2ELi4ELi4ELi4ELb0EEENS1_24CollectiveEpilogueBwdGQAISA_fSD_Li256ELb0ELb1EEENS1_19SingleTileSchedulerILb0ELb0ELb0ELi128EEEEEEEEEvNT_6ParamsE$_ZN4cute3eso3ESOILb1ELb0EJNS_6LayoutINS_5tupleIJNS3_IJNS_1CILi8EEENS4_ILi1EEEEEENS4_ILi2EEENS4_ILi4EEEEEENS3_IJNS3_IJS6_NS4_ILi0EEEEEES5_NS4_ILi16EEEEEEEENS_10ViewEngineIPN7cutlass10bfloat16_tEEEEEC2ERKSF_RKSK_)
$_ZN7cutlass13device_kernelIN5flash19enable_sm80_to_sm89INS1_16FlashAttnBwdSm80INS1_25CollectiveMainloopBwdSm80ILi2ELi2EN4cute5tupleIJNS5_1CILi128EEES8_NS7_ILi64EEEEEENS_10bfloat16_tEfNS_4arch4Sm80ELb0ELb1ELb1ELb0ELb1ELb0ELb0ELb0ELi2ELi4ELi4ELi4ELb0EEENS1_24CollectiveEpilogueBwdGQAISA_fSD_Li256ELb0ELb1EEENS1_19SingleTileSchedulerILb0ELb0ELb0ELi128EEEEEEEEEvNT_6ParamsE$_ZN4cute3eso3ESOILb1ELb0EJNS_6LayoutINS_5tupleIJNS3_IJNS_1CILi8EEENS4_ILi1EEEEEENS4_ILi2EEENS4_ILi4EEEEEENS3_IJNS3_IJS6_NS4_ILi0EEEEEES5_NS4_ILi16EEEEEEEENS_10ViewEngineIPN7cutlass10bfloat16_tEEEEEC2ERKSF_RKSK_:
[----:B------:R-:W-:Y:S01]  /*9e30*/  IADD3 R2, R25, -c[0x0][0x20], RZ ;  /* 0x8000080019027a10 */ /* 0x000fe20007ffe0ff */
[----:B------:R-:W-:Y:S01]  /*9e40*/  IMAD.MOV.U32 R7, RZ, RZ, R3 ;  /* 0x000000ffff077224 */ /* 0x000fe200078e0003 */
[----:B------:R-:W-:-:S04]  /*9e50*/  MOV R5, 0x0 ;  /* 0x0000000000057802 */ /* 0x000fc80000000f00 */
[----:B------:R1:W-:Y:S01]  /*9e60*/  STL.64 [R2], R6 ;  /* 0x0000000602007387 */ /* 0x0003e20000100a00 */
[----:B------:R-:W-:Y:S05]  /*9e70*/  RET.REL.NODEC R4 `(_ZN7cutlass13device_kernelIN5flash19enable_sm80_to_sm89INS1_16FlashAttnBwdSm80INS1_25CollectiveMainloopBwdSm80ILi2ELi2EN4cute5tupleIJNS5_1CILi128EEES8_NS7_ILi64EEEEEENS_10bfloat16_tEfNS_4arch4Sm80ELb0ELb1ELb1ELb0ELb1ELb0ELb0ELb0ELi2ELi4ELi4ELi4ELb0EEENS1_24CollectiveEpilogueBwdGQAISA_fSD_Li256ELb0ELb1EEENS1_19SingleTileSchedulerILb0ELb0ELb0ELi128EEEEEEEEEvNT_6ParamsE) ;  /* 0xffff618004007950 */ /* 0x000fea0003c3ffff */
        .type           $_ZN7cutlass13device_kernelIN5flash19enable_sm80_to_sm89INS1_16FlashAttnBwdSm80INS1_25CollectiveMainloopBwdSm80ILi2ELi2EN4cute5tupleIJNS5_1CILi128EEES8_NS7_ILi64EEEEEENS_10bfloat16_tEfNS_4arch4Sm80ELb0ELb1ELb1ELb0ELb1ELb0ELb0ELb0ELi2ELi4ELi4ELi4ELb0EEENS1_24CollectiveEpilogueBwdGQAISA_fSD_Li256ELb0ELb1EEENS1_19SingleTileSchedulerILb0ELb0ELb0ELi128EEEEEEEEEvNT_6ParamsE$_ZN4cute3eso3ESOILb1ELb0EJNS_6LayoutINS_5tupleIJNS3_IJNS_1CILi8EEENS4_ILi1EEEEEENS4_ILi2EEES5_EEENS3_IJNS3_IJS6_NS4_ILi0EEEEEENS4_ILi64EEES5_EEEEENS_10ViewEngineIPN7cutlass10bfloat16_tEEEEEC2ERKSE_RKSJ_,@function
        .size           $_ZN7cutlass13device_kernelIN5flash19enable_sm80_to_sm89INS1_16FlashAttnBwdSm80INS1_25CollectiveMainloopBwdSm80ILi2ELi2EN4cute5tupleIJNS5_1CILi128EEES8_NS7_ILi64EEEEEENS_10bfloat16_tEfNS_4arch4Sm80ELb0ELb1ELb1ELb0ELb1ELb0ELb0ELb0ELi2ELi4ELi4ELi4ELb0EEENS1_24CollectiveEpilogueBwdGQAISA_fSD_Li256ELb0ELb1EEENS1_19SingleTileSchedulerILb0ELb0ELb0ELi128EEEEEEEEEvNT_6ParamsE$_ZN4cute3eso3ESOILb1ELb0EJNS_6LayoutINS_5tupleIJNS3_IJNS_1CILi8EEENS4_ILi1EEEEEENS4_ILi2EEES5_EEENS3_IJNS3_IJS6_NS4_ILi0EEEEEENS4_ILi64EEES5_EEEEENS_10ViewEngineIPN7cutlass10bfloat16_tEEEEEC2ERKSE_RKSJ_,($_ZN7cutlass13device_kernelIN5flash19enable_sm80_to_sm89INS1_16FlashAttnBwdSm80INS1_25CollectiveMainloopBwdSm80ILi2ELi2EN4cute5tupleIJNS5_1CILi128EEES8_NS7_ILi64EEEEEENS_10bfloat16_tEfNS_4arch4Sm80ELb0ELb1ELb1ELb0ELb1ELb0ELb0ELb0ELi2ELi4ELi4ELi4ELb0EEENS1_24CollectiveEpilogueBwdGQAISA_fSD_Li256ELb0ELb1EEENS1_19SingleTileSchedulerILb0ELb0ELb0ELi128EEEEEEEEEvNT_6ParamsE$_ZN4cute3eso3ESOILb1ELb0EJNS_6LayoutINS_5tupleIJNS3_IJNS_1CILi8EEENS4_ILi1EEEEEENS4_ILi4EEEEEENS3_IJNS3_IJS6_NS4_ILi0EEEEEENS4_ILi2048EEEEEEEENS_10ViewEngineINS_8smem_ptrIPN7cutlass10bfloat16_tEEEEEEEC2ERKSE_RKSL_ - $_ZN7cutlass13device_kernelIN5flash19enable_sm80_to_sm89INS1_16FlashAttnBwdSm80INS1_25CollectiveMainloopBwdSm80ILi2ELi2EN4cute5tupleIJNS5_1CILi128EEES8_NS7_ILi64EEEEEENS_10bfloat16_tEfNS_4arch4Sm80ELb0ELb1ELb1ELb0ELb1ELb0ELb0ELb0ELi2ELi4ELi4ELi4ELb0EEENS1_24CollectiveEpilogueBwdGQAISA_fSD_Li256ELb0ELb1EEENS1_19SingleTileSchedulerILb0ELb0ELb0ELi128EEEEEEEEEvNT_6ParamsE$_ZN4cute3eso3ESOILb1ELb0EJNS_6LayoutINS_5tupleIJNS3_IJNS_1CILi8EEENS4_ILi1EEEEEENS4_ILi2EEES5_EEENS3_IJNS3_IJS6_NS4_ILi0EEEEEENS4_ILi64EEES5_EEEEENS_10ViewEngineIPN7cutlass10bfloat16_tEEEEEC2ERKSE_RKSJ_)
$_ZN7cutlass13device_kernelIN5flash19enable_sm80_to_sm89INS1_16FlashAttnBwdSm80INS1_25CollectiveMainloopBwdSm80ILi2ELi2EN4cute5tupleIJNS5_1CILi128EEES8_NS7_ILi64EEEEEENS_10bfloat16_tEfNS_4arch4Sm80ELb0ELb1ELb1ELb0ELb1ELb0ELb0ELb0ELi2ELi4ELi4ELi4ELb0EEENS1_24CollectiveEpilogueBwdGQAISA_fSD_Li256ELb0ELb1EEENS1_19SingleTileSchedulerILb0ELb0ELb0ELi128EEEEEEEEEvNT_6ParamsE$_ZN4cute3eso3ESOILb1ELb0EJNS_6LayoutINS_5tupleIJNS3_IJNS_1CILi8EEENS4_ILi1EEEEEENS4_ILi2EEES5_EEENS3_IJNS3_IJS6_NS4_ILi0EEEEEENS4_ILi64EEES5_EEEEENS_10ViewEngineIPN7cutlass10bfloat16_tEEEEEC2ERKSE_RKSJ_:
[----:B------:R-:W-:Y:S01]  /*9e80*/  IADD3 R2, R25, -c[0x0][0x20], RZ ;  /* 0x8000080019027a10 */ /* 0x000fe20007ffe0ff */
[----:B------:R-:W-:Y:S01]  /*9e90*/  IMAD.MOV.U32 R7, RZ, RZ, R3 ;  /* 0x000000ffff077224 */ /* 0x000fe200078e0003 */
[----:B------:R-:W-:-:S04]  /*9ea0*/  MOV R5, 0x0 ;  /* 0x0000000000057802 */ /* 0x000fc80000000f00 */
[----:B------:R1:W-:Y:S01]  /*9eb0*/  STL.64 [R2], R6 ;  /* 0x0000000602007387 */ /* 0x0003e20000100a00 */
[----:B------:R-:W-:Y:S05]  /*9ec0*/  RET.REL.NODEC R4 `(_ZN7cutlass13device_kernelIN5flash19enable_sm80_to_sm89INS1_16FlashAttnBwdSm80INS1_25CollectiveMainloopBwdSm80ILi2ELi2EN4cute5tupleIJNS5_1CILi128EEES8_NS7_ILi64EEEEEENS_10bfloat16_tEfNS_4arch4Sm80ELb0ELb1ELb1ELb0ELb1ELb0ELb0ELb0ELi2ELi4ELi4ELi4ELb0EEENS1_24CollectiveEpilogueBwdGQAISA_fSD_Li256ELb0ELb1EEENS1_19SingleTileSchedulerILb0ELb0ELb0ELi128EEEEEEEEEvNT_6ParamsE) ;  /* 0xffff613004007950 */ /* 0x000fea0003c3ffff */
        .type           $_ZN7cutlass13device_kernelIN5flash19enable_sm80_to_sm89INS1_16FlashAttnBwdSm80INS1_25CollectiveMainloopBwdSm80ILi2ELi2EN4cute5tupleIJNS5_1CILi128EEES8_NS7_ILi64EEEEEENS_10bfloat16_tEfNS_4arch4Sm80ELb0ELb1ELb1ELb0ELb1ELb0ELb0ELb0ELi2ELi4ELi4ELi4ELb0EEENS1_24CollectiveEpilogueBwdGQAISA_fSD_Li256ELb0ELb1EEENS1_19SingleTileSchedulerILb0ELb0ELb0ELi128EEEEEEEEEvNT_6ParamsE$_ZN4cute3eso3ESOILb1ELb0EJNS_6LayoutINS_5tupleIJNS3_IJNS_1CILi8EEENS4_ILi1EEEEEENS4_ILi4EEEEEENS3_IJNS3_IJS6_NS4_ILi0EEEEEENS4_ILi2048EEEEEEEENS_10ViewEngineINS_8smem_ptrIPN7cutlass10bfloat16_tEEEEEEEC2ERKSE_RKSL_,@function
        .size           $_ZN7cutlass13device_kernelIN5flash19enable_sm80_to_sm89INS1_16FlashAttnBwdSm80INS1_25CollectiveMainloopBwdSm80ILi2ELi2EN4cute5tupleIJNS5_1CILi128EEES8_NS7_ILi64EEEEEENS_10bfloat16_tEfNS_4arch4Sm80ELb0ELb1ELb1ELb0ELb1ELb0ELb0ELb0ELi2ELi4ELi4ELi4ELb0EEENS1_24CollectiveEpilogueBwdGQAISA_fSD_Li256ELb0ELb1EEENS1_19SingleTileSchedulerILb0ELb0ELb0ELi128EEEEEEEEEvNT_6ParamsE$_ZN4cute3eso3ESOILb1ELb0EJNS_6LayoutINS_5tupleIJNS3_IJNS_1CILi8EEENS4_ILi1EEEEEENS4_ILi4EEEEEENS3_IJNS3_IJS6_NS4_ILi0EEEEEENS4_ILi2048EEEEEEEENS_10ViewEngineINS_8smem_ptrIPN7cutlass10bfloat16_tEEEEEEEC2ERKSE_RKSL_,($_ZN7cutlass13device_kernelIN5flash19enable_sm80_to_sm89INS1_16FlashAttnBwdSm80INS1_25CollectiveMainloopBwdSm80ILi2ELi2EN4cute5tupleIJNS5_1CILi128EEES8_NS7_ILi64EEEEEENS_10bfloat16_tEfNS_4arch4Sm80ELb0ELb1ELb1ELb0ELb1ELb0ELb0ELb0ELi2ELi4ELi4ELi4ELb0EEENS1_24CollectiveEpilogueBwdGQAISA_fSD_Li256ELb0ELb1EEENS1_19SingleTileSchedulerILb0ELb0ELb0ELi128EEEEEEEEEvNT_6ParamsE$_ZN4cute3eso3ESOILb1ELb0EJNS_6LayoutINS_5tupleIJNS3_IJNS_1CILi8EEENS4_ILi1EEEEEENS4_ILi4EEEEEENS3_IJNS3_IJS6_NS4_ILi0EEEEEENS4_ILi2048EEEEEEEEiEEC2ERKSE_RKi - $_ZN7cutlass13device_kernelIN5flash19enable_sm80_to_sm89INS1_16FlashAttnBwdSm80INS1_25CollectiveMainloopBwdSm80ILi2ELi2EN4cute5tupleIJNS5_1CILi128EEES8_NS7_ILi64EEEEEENS_10bfloat16_tEfNS_4arch4Sm80ELb0ELb1ELb1ELb0ELb1ELb0ELb0ELb0ELi2ELi4ELi4ELi4ELb0EEENS1_24CollectiveEpilogueBwdGQAISA_fSD_Li256ELb0ELb1EEENS1_19SingleTileSchedulerILb0ELb0ELb0ELi128EEEEEEEEEvNT_6ParamsE$_ZN4cute3eso3ESOILb1ELb0EJNS_6LayoutINS_5tupleIJNS3_IJNS_1CILi8EEENS4_ILi1EEEEEENS4_ILi4EEEEEENS3_IJNS3_IJS6_NS4_ILi0EEEEEENS4_ILi2048EEEEEEEENS_10ViewEngineINS_8smem_ptrIPN7cutlass10bfloat16_tEEEEEEEC2ERKSE_RKSL_)
$_ZN7cutlass13device_kernelIN5flash19enable_sm80_to_sm89INS1_16FlashAttnBwdSm80INS1_25CollectiveMainloopBwdSm80ILi2ELi2EN4cute5tupleIJNS5_1CILi128EEES8_NS7_ILi64EEEEEENS_10bfloat16_tEfNS_4arch4Sm80ELb0ELb1ELb1ELb0ELb1ELb0ELb0ELb0ELi2ELi4ELi4ELi4ELb0EEENS1_24CollectiveEpilogueBwdGQAISA_fSD_Li256ELb0ELb1EEENS1_19SingleTileSchedulerILb0ELb0ELb0ELi128EEEEEEEEEvNT_6ParamsE$_ZN4cute3eso3ESOILb1ELb0EJNS_6LayoutINS_5tupleIJNS3_IJNS_1CILi8EEENS4_ILi1EEEEEENS4_ILi4EEEEEENS3_IJNS3_IJS6_NS4_ILi0EEEEEENS4_ILi2048EEEEEEEENS_10ViewEngineINS_8smem_ptrIPN7cutlass10bfloat16_tEEEEEEEC2ERKSE_RKSL_:
[----:B------:R-:W-:Y:S02]  /*9ed0*/  IADD3 R4, R25, -c[0x0][0x20], RZ ;  /* 0x8000080019047a10 */ /* 0x000fe40007ffe0ff */
[----:B------:R-:W-:-:S03]  /*9ee0*/  MOV R7, 0x0 ;  /* 0x0000000000077802 */ /* 0x000fc60000000f00 */
[----:B------:R1:W-:Y:S01]  /*9ef0*/  STL.64 [R4], R2 ;  /* 0x0000000204007387 */ /* 0x0003e20000100a00 */
[----:B------:R-:W-:Y:S05]  /*9f00*/  RET.REL.NODEC R6 `(_ZN7cutlass13device_kernelIN5flash19enable_sm80_to_sm89INS1_16FlashAttnBwdSm80INS1_25CollectiveMainloopBwdSm80ILi2ELi2EN4cute5tupleIJNS5_1CILi128EEES8_NS7_ILi64EEEEEENS_10bfloat16_tEfNS_4arch4Sm80ELb0ELb1ELb1ELb0ELb1ELb0ELb0ELb0ELi2ELi4ELi4ELi4ELb0EEENS1_24CollectiveEpilogueBwdGQAISA_fSD_Li256ELb0ELb1EEENS1_19SingleTileSchedulerILb0ELb0ELb0ELi128EEEEEEEEEvNT_6ParamsE) ;  /* 0xffff60f006007950 */ /* 0x000fea0003c3ffff */
        .type           $_ZN7cutlass13device_kernelIN5flash19enable_sm80_to_sm89INS1_16FlashAttnBwdSm80INS1_25CollectiveMainloopBwdSm80ILi2ELi2EN4cute5tupleIJNS5_1CILi128EEES8_NS7_ILi64EEEEEENS_10bfloat16_tEfNS_4arch4Sm80ELb0ELb1ELb1ELb0ELb1ELb0ELb0ELb0ELi2ELi4ELi4ELi4ELb0EEENS1_24CollectiveEpilogueBwdGQAISA_fSD_Li256ELb0ELb1EEENS1_19SingleTileSchedulerILb0ELb0ELb0ELi128EEEEEEEEEvNT_6ParamsE$_ZN4cute3eso3ESOILb1ELb0EJNS_6LayoutINS_5tupleIJNS3_IJNS_1CILi8EEENS4_ILi1EEEEEENS4_ILi4EEEEEENS3_IJNS3_IJS6_NS4_ILi0EEEEEENS4_ILi2048EEEEEEEEiEEC2ERKSE_RKi,@function
        .size           $_ZN7cutlass13device_kernelIN5flash19enable_sm80_to_sm89INS1_16FlashAttnBwdSm80INS1_25CollectiveMainloopBwdSm80ILi2ELi2EN4cute5tupleIJNS5_1CILi128EEES8_NS7_ILi64EEEEEENS_10bfloat16_tEfNS_4arch4Sm80ELb0ELb1ELb1ELb0ELb1ELb0ELb0ELb0ELi2ELi4ELi4ELi4ELb0EEENS1_24CollectiveEpilogueBwdGQAISA_fSD_Li256ELb0ELb1EEENS1_19SingleTileSchedulerILb0ELb0ELb0ELi128EEEEEEEEEvNT_6ParamsE$_ZN4cute3eso3ESOILb1ELb0EJNS_6LayoutINS_5tupleIJNS3_IJNS_1CILi8EEENS4_ILi1EEEEEENS4_ILi4EEEEEENS3_IJNS3_IJS6_NS4_ILi0EEEEEENS4_ILi2048EEEEEEEEiEEC2ERKSE_RKi,($_ZN7cutlass13device_kernelIN5flash19enable_sm80_to_sm89INS1_16FlashAttnBwdSm80INS1_25CollectiveMainloopBwdSm80ILi2ELi2EN4cute5tupleIJNS5_1CILi128EEES8_NS7_ILi64EEEEEENS_10bfloat16_tEfNS_4arch4Sm80ELb0ELb1ELb1ELb0ELb1ELb0ELb0ELb0ELi2ELi4ELi4ELi4ELb0EEENS1_24CollectiveEpilogueBwdGQAISA_fSD_Li256ELb0ELb1EEENS1_19SingleTileSchedulerILb0ELb0ELb0ELi128EEEEEEEEEvNT_6ParamsE$_ZN4cute3eso3ESOILb1ELb0EJNS_6LayoutINS_5tupleIJNS3_IJNS_1CILi8EEENS4_ILi1EEEEEENS4_ILi4EEEEEENS3_IJNS3_IJS6_NS4_ILi0EEEEEES5_EEEEENS_10ViewEngineIPN7cutlass10bfloat16_tEEEEEC2ERKSD_RKSI_ - $_ZN7cutlass13device_kernelIN5flash19enable_sm80_to_sm89INS1_16FlashAttnBwdSm80INS1_25CollectiveMainloopBwdSm80ILi2ELi2EN4cute5tupleIJNS5_1CILi128EEES8_NS7_ILi64EEEEEENS_10bfloat16_tEfNS_4arch4Sm80ELb0ELb1ELb1ELb0ELb1ELb0ELb0ELb0ELi2ELi4ELi4ELi4ELb0EEENS1_24CollectiveEpilogueBwdGQAISA_fSD_Li256ELb0ELb1EEENS1_19SingleTileSchedulerILb0ELb0ELb0ELi128EEEEEEEEEvNT_6ParamsE$_ZN4cute3eso3ESOILb1ELb0EJNS_6LayoutINS_5tupleIJNS3_IJNS_1CILi8EEENS4_ILi1EEEEEENS4_ILi4EEEEEENS3_IJNS3_IJS6_NS4_ILi0EEEEEENS4_ILi2048EEEEEEEEiEEC2ERKSE_RKi)
$_ZN7cutlass13device_kernelIN5flash19enable_sm80_to_sm89INS1_16FlashAttnBwdSm80INS1_25CollectiveMainloopBwdSm80ILi2ELi2EN4cute5tupleIJNS5_1CILi128EEES8_NS7_ILi64EEEEEENS_10bfloat16_tEfNS_4arch4Sm80ELb0ELb1ELb1ELb0ELb1ELb0ELb0ELb0ELi2ELi4ELi4ELi4ELb0EEENS1_24CollectiveEpilogueBwdGQAISA_fSD_Li256ELb0ELb1EEENS1_19SingleTileSchedulerILb0ELb0ELb0ELi128EEEEEEEEEvNT_6ParamsE$_ZN4cute3eso3ESOILb1ELb0EJNS_6LayoutINS_5tupleIJNS3_IJNS_1CILi8EEENS4_ILi1EEEEEENS4_ILi4EEEEEENS3_IJNS3_IJS6_NS4_ILi0EEEEEENS4_ILi2048EEEEEEEEiEEC2ERKSE_RKi:
[----:B------:R-:W-:Y:S02]  /*9f10*/  IADD3 R2, R25, -c[0x0][0x20], RZ ;  /* 0x8000080019027a10 */ /* 0x000fe40007ffe0ff */
[----:B------:R-:W-:-:S03]  /*9f20*/  MOV R5, 0x0 ;  /* 0x0000000000057802 */ /* 0x000fc60000000f00 */
[----:B------:R1:W-:Y:S01]  /*9f30*/  STL [R2], R3 ;  /* 0x0000000302007387 */ /* 0x0003e20000100800 */
[----:B------:R-:W-:Y:S05]  /*9f40*/  RET.REL.NODEC R4 `(_ZN7cutlass13device_kernelIN5flash19enable_sm80_to_sm89INS1_16FlashAttnBwdSm80INS1_25CollectiveMainloopBwdSm80ILi2ELi2EN4cute5tupleIJNS5_1CILi128EEES8_NS7_ILi64EEEEEENS_10bfloat16_tEfNS_4arch4Sm80ELb0ELb1ELb1ELb0ELb1ELb0ELb0ELb0ELi2ELi4ELi4ELi4ELb0EEENS1_24CollectiveEpilogueBwdGQAISA_fSD_Li256ELb0ELb1EEENS1_19SingleTileSchedulerILb0ELb0ELb0ELi128EEEEEEEEEvNT_6ParamsE) ;  /* 0xffff60b004007950 */ /* 0x000fea0003c3ffff */
        .type           $_ZN7cutlass13device_kernelIN5flash19enable_sm80_to_sm89INS1_16FlashAttnBwdSm80INS1_25CollectiveMainloopBwdSm80ILi2ELi2EN4cute5tupleIJNS5_1CILi128EEES8_NS7_ILi64EEEEEENS_10bfloat16_tEfNS_4arch4Sm80ELb0ELb1ELb1ELb0ELb1ELb0ELb0ELb0ELi2ELi4ELi4ELi4ELb0EEENS1_24CollectiveEpilogueBwdGQAISA_fSD_Li256ELb0ELb1EEENS1_19SingleTileSchedulerILb0ELb0ELb0ELi128EEEEEEEEEvNT_6ParamsE$_ZN4cute3eso3ESOILb1ELb0EJNS_6LayoutINS_5tupleIJNS3_IJNS_1CILi8EEENS4_ILi1EEEEEENS4_ILi4EEEEEENS3_IJNS3_IJS6_NS4_ILi0EEEEEES5_EEEEENS_10ViewEngineIPN7cutlass10bfloat16_tEEEEEC2ERKSD_RKSI_,@function
        .size           $_ZN7cutlass13device_kernelIN5flash19enable_sm80_to_sm89INS1_16FlashAttnBwdSm80INS1_25CollectiveMainloopBwdSm80ILi2ELi2EN4cute5tupleIJNS5_1CILi128EEES8_NS7_ILi64EEEEEENS_10bfloat16_tEfNS_4arch4Sm80ELb0ELb1ELb1ELb0ELb1ELb0ELb0ELb0ELi2ELi4ELi4ELi4ELb0EEENS1_24CollectiveEpilogueBwdGQAISA_fSD_Li256ELb0ELb1EEENS1_19SingleTileSchedulerILb0ELb0ELb0ELi128EEEEEEEEEvNT_6ParamsE$_ZN4cute3eso3ESOILb1ELb0EJNS_6LayoutINS_5tupleIJNS3_IJNS_1CILi8EEENS4_ILi1EEEEEENS4_ILi4EEEEEENS3_IJNS3_IJS6_NS4_ILi0EEEEEES5_EEEEENS_10ViewEngineIPN7cutlass10bfloat16_tEEEEEC2ERKSD_RKSI_,($_ZN7cutlass13device_kernelIN5flash19enable_sm80_to_sm89INS1_16FlashAttnBwdSm80INS1_25CollectiveMainloopBwdSm80ILi2ELi2EN4cute5tupleIJNS5_1CILi128EEES8_NS7_ILi64EEEEEENS_10bfloat16_tEfNS_4arch4Sm80ELb0ELb1ELb1ELb0ELb1ELb0ELb0ELb0ELi2ELi4ELi4ELi4ELb0EEENS1_24CollectiveEpilogueBwdGQAISA_fSD_Li256ELb0ELb1EEENS1_19SingleTileSchedulerILb0ELb0ELb0ELi128EEEEEEEEEvNT_6ParamsE$_ZN4cute3eso3ESOILb1ELb0EJNS_6LayoutINS_5tupleIJNS3_IJNS_1CILi8EEENS4_ILi1EEEEEENS4_ILi4EEEEEENS3_IJNS3_IJS6_NS4_ILi0EEEEEES5_EEEEEiEEC2ERKSD_RKi - $_ZN7cutlass13device_kernelIN5flash19enable_sm80_to_sm89INS1_16FlashAttnBwdSm80INS1_25CollectiveMainloopBwdSm80ILi2ELi2EN4cute5tupleIJNS5_1CILi128EEES8_NS7_ILi64EEEEEENS_10bfloat16_tEfNS_4arch4Sm80ELb0ELb1ELb1ELb0ELb1ELb0ELb0ELb0ELi2ELi4ELi4ELi4ELb0EEENS1_24CollectiveEpilogueBwdGQAISA_fSD_Li256ELb0ELb1EEENS1_19SingleTileSchedulerILb0ELb0ELb0ELi128EEEEEEEEEvNT_6ParamsE$_ZN4cute3eso3ESOILb1ELb0EJNS_6LayoutINS_5tupleIJNS3_IJNS_1CILi8EEENS4_ILi1EEEEEENS4_ILi4EEEEEENS3_IJNS3_IJS6_NS4_ILi0EEEEEES5_EEEEENS_10ViewEngineIPN7cutlass10bfloat16_tEEEEEC2ERKSD_RKSI_)
$_ZN7cutlass13device_kernelIN5flash19enable_sm80_to_sm89INS1_16FlashAttnBwdSm80INS1_25CollectiveMainloopBwdSm80ILi2ELi2EN4cute5tupleIJNS5_1CILi128EEES8_NS7_ILi64EEEEEENS_10bfloat16_tEfNS_4arch4Sm80ELb0ELb1ELb1ELb0ELb1ELb0ELb0ELb0ELi2ELi4ELi4ELi4ELb0EEENS1_24CollectiveEpilogueBwdGQAISA_fSD_Li256ELb0ELb1EEENS1_19SingleTileSchedulerILb0ELb0ELb0ELi128EEEEEEEEEvNT_6ParamsE$_ZN4cute3eso3ESOILb1ELb0EJNS_6LayoutINS_5tupleIJNS3_IJNS_1CILi8EEENS4_ILi1EEEEEENS4_ILi4EEEEEENS3_IJNS3_IJS6_NS4_ILi0EEEEEES5_EEEEENS_10ViewEngineIPN7cutlass10bfloat16_tEEEEEC2ERKSD_RKSI_:
[----:B------:R-:W-:Y:S01]  /*9f50*/  IADD3 R7, R25, -c[0x0][0x20], RZ ;  /* 0x8000080019077a10 */ /* 0x000fe20007ffe0ff */
[----:B------:R-:W-:Y:S01]  /*9f60*/  IMAD.MOV.U32 R10, RZ, RZ, R6 ;  /* 0x000000ffff0a7224 */ /* 0x000fe200078e0006 */
[----:B------:R-:W-:Y:S01]  /*9f70*/  MOV R11, R9 ;  /* 0x00000009000b7202 */ /* 0x000fe20000000f00 */
[----:B------:R-:W-:-:S04]  /*9f80*/  IMAD.MOV.U32 R9, RZ, RZ, 0x0 ;  /* 0x00000000ff097424 */ /* 0x000fc800078e00ff */
[----:B------:R1:W-:Y:S01]  /*9f90*/  STL.64 [R7], R10 ;  /* 0x0000000a07007387 */ /* 0x0003e20000100a00 */
[----:B------:R-:W-:Y:S05]  /*9fa0*/  RET.REL.NODEC R8 `(_ZN7cutlass13device_kernelIN5flash19enable_sm80_to_sm89INS1_16FlashAttnBwdSm80INS1_25CollectiveMainloopBwdSm80ILi2ELi2EN4cute5tupleIJNS5_1CILi128EEES8_NS7_ILi64EEEEEENS_10bfloat16_tEfNS_4arch4Sm80ELb0ELb1ELb1ELb0ELb1ELb0ELb0ELb0ELi2ELi4ELi4ELi4ELb0EEENS1_24CollectiveEpilogueBwdGQAISA_fSD_Li256ELb0ELb1EEENS1_19SingleTileSchedulerILb0ELb0ELb0ELi128EEEEEEEEEvNT_6ParamsE) ;  /* 0xffff605008007950 */ /* 0x000fea0003c3ffff */
        .type           $_ZN7cutlass13device_kernelIN5flash19enable_sm80_to_sm89INS1_16FlashAttnBwdSm80INS1_25CollectiveMainloopBwdSm80ILi2ELi2EN4cute5tupleIJNS5_1CILi128EEES8_NS7_ILi64EEEEEENS_10bfloat16_tEfNS_4arch4Sm80ELb0ELb1ELb1ELb0ELb1ELb0ELb0ELb0ELi2ELi4ELi4ELi4ELb0EEENS1_24CollectiveEpilogueBwdGQAISA_fSD_Li256ELb0ELb1EEENS1_19SingleTileSchedulerILb0ELb0ELb0ELi128EEEEEEEEEvNT_6ParamsE$_ZN4cute3eso3ESOILb1ELb0EJNS_6LayoutINS_5tupleIJNS3_IJNS_1CILi8EEENS4_ILi1EEEEEENS4_ILi4EEEEEENS3_IJNS3_IJS6_NS4_ILi0EEEEEES5_EEEEEiEEC2ERKSD_RKi,@function
        .size           $_ZN7cutlass13device_kernelIN5flash19enable_sm80_to_sm89INS1_16FlashAttnBwdSm80INS1_25CollectiveMainloopBwdSm80ILi2ELi2EN4cute5tupleIJNS5_1CILi128EEES8_NS7_ILi64EEEEEENS_10bfloat16_tEfNS_4arch4Sm80ELb0ELb1ELb1ELb0ELb1ELb0ELb0ELb0ELi2ELi4ELi4ELi4ELb0EEENS1_24CollectiveEpilogueBwdGQAISA_fSD_Li256ELb0ELb1EEENS1_19SingleTileSchedulerILb0ELb0ELb0ELi128EEEEEEEEEvNT_6ParamsE$_ZN4cute3eso3ESOILb1ELb0EJNS_6LayoutINS_5tupleIJNS3_IJNS_1CILi8EEENS4_ILi1EEEEEENS4_ILi4EEEEEENS3_IJNS3_IJS6_NS4_ILi0EEEEEES5_EEEEEiEEC2ERKSD_RKi,($_ZN7cutlass13device_kernelIN5flash19enable_sm80_to_sm89INS1_16FlashAttnBwdSm80INS1_25CollectiveMainloopBwdSm80ILi2ELi2EN4cute5tupleIJNS5_1CILi128EEES8_NS7_ILi64EEEEEENS_10bfloat16_tEfNS_4arch4Sm80ELb0ELb1ELb1ELb0ELb1ELb0ELb0ELb0ELi2ELi4ELi4ELi4ELb0EEENS1_24CollectiveEpilogueBwdGQAISA_fSD_Li256ELb0ELb1EEENS1_19SingleTileSchedulerILb0ELb0ELb0ELi128EEEEEEEEEvNT_6ParamsE$_ZN4cute3eso3ESOILb1ELb0EJNS_6LayoutINS_5tupleIJNS3_IJNS_1CILi8EEENS4_ILi1EEEEEENS4_ILi4EEES6_EEENS3_IJNS3_IJS6_NS4_ILi0EEEEEENS4_ILi2048EEESA_EEEEENS_10ViewEngineINS_8smem_ptrIPN7cutlass10bfloat16_tEEEEEEEC2ERKSE_RKSL_ - $_ZN7cutlass13device_kernelIN5flash19enable_sm80_to_sm89INS1_16FlashAttnBwdSm80INS1_25CollectiveMainloopBwdSm80ILi2ELi2EN4cute5tupleIJNS5_1CILi128EEES8_NS7_ILi64EEEEEENS_10bfloat16_tEfNS_4arch4Sm80ELb0ELb1ELb1ELb0ELb1ELb0ELb0ELb0ELi2ELi4ELi4ELi4ELb0EEENS1_24CollectiveEpilogueBwdGQAISA_fSD_Li256ELb0ELb1EEENS1_19SingleTileSchedulerILb0ELb0ELb0ELi128EEEEEEEEEvNT_6ParamsE$_ZN4cute3eso3ESOILb1ELb0EJNS_6LayoutINS_5tupleIJNS3_IJNS_1CILi8EEENS4_ILi1EEEEEENS4_ILi4EEEEEENS3_IJNS3_IJS6_NS4_ILi0EEEEEES5_EEEEEiEEC2ERKSD_RKi)
$_ZN7cutlass13device_kernelIN5flash19enable_sm80_to_sm89INS1_16FlashAttnBwdSm80INS1_25CollectiveMainloopBwdSm80ILi2ELi2EN4cute5tupleIJNS5_1CILi128EEES8_NS7_ILi64EEEEEENS_10bfloat16_tEfNS_4arch4Sm80ELb0ELb1ELb1ELb0ELb1ELb0ELb0ELb0ELi2ELi4ELi4ELi4ELb0EEENS1_24CollectiveEpilogueBwdGQAISA_fSD_Li256ELb0ELb1EEENS1_19SingleTileSchedulerILb0ELb0ELb0ELi128EEEEEEEEEvNT_6ParamsE$_ZN4cute3eso3ESOILb1ELb0EJNS_6LayoutINS_5tupleIJNS3_IJNS_1CILi8EEENS4_ILi1EEEEEENS4_ILi4EEEEEENS3_IJNS3_IJS6_NS4_ILi0EEEEEES5_EEEEEiEEC2ERKSD_RKi:
[----:B------:R-:W-:Y:S02]  /*9fb0*/  IADD3 R2, R25, -c[0x0][0x20], RZ ;  /* 0x8000080019027a10 */ /* 0x000fe40007ffe0ff */
[----:B------:R-:W-:-:S03]  /*9fc0*/  MOV R7, 0x0 ;  /* 0x0000000000077802 */ /* 0x000fc60000000f00 */
[----:B------:R1:W-:Y:S01]  /*9fd0*/  STL [R2], R3 ;  /* 0x0000000302007387 */ /* 0x0003e20000100800 */
[----:B------:R-:W-:Y:S05]  /*9fe0*/  RET.REL.NODEC R6 `(_ZN7cutlass13device_kernelIN5flash19enable_sm80_to_sm89INS1_16FlashAttnBwdSm80INS1_25CollectiveMainloopBwdSm80ILi2ELi2EN4cute5tupleIJNS5_1CILi128EEES8_NS7_ILi64EEEEEENS_10bfloat16_tEfNS_4arch4Sm80ELb0ELb1ELb1ELb0ELb1ELb0ELb0ELb0ELi2ELi4ELi4ELi4ELb0EEENS1_24CollectiveEpilogueBwdGQAISA_fSD_Li256ELb0ELb1EEENS1_19SingleTileSchedulerILb0ELb0ELb0ELi128EEEEEEEEEvNT_6ParamsE) ;  /* 0xffff601006007950 */ /* 0x000fea0003c3ffff */
        .type           $_ZN7cutlass13device_kernelIN5flash19enable_sm80_to_sm89INS1_16FlashAttnBwdSm80INS1_25CollectiveMainloopBwdSm80ILi2ELi2EN4cute5tupleIJNS5_1CILi128EEES8_NS7_ILi64EEEEEENS_10bfloat16_tEfNS_4arch4Sm80ELb0ELb1ELb1ELb0ELb1ELb0ELb0ELb0ELi2ELi4ELi4ELi4ELb0EEENS1_24CollectiveEpilogueBwdGQAISA_fSD_Li256ELb0ELb1EEENS1_19SingleTileSchedulerILb0ELb0ELb0ELi128EEEEEEEEEvNT_6ParamsE$_ZN4cute3eso3ESOILb1ELb0EJNS_6LayoutINS_5tupleIJNS3_IJNS_1CILi8EEENS4_ILi1EEEEEENS4_ILi4EEES6_EEENS3_IJNS3_IJS6_NS4_ILi0EEEEEENS4_ILi2048EEESA_EEEEENS_10ViewEngineINS_8smem_ptrIPN7cutlass10bfloat16_tEEEEEEEC2ERKSE_RKSL_,@function
        .size           $_ZN7cutlass13device_kernelIN5flash19enable_sm80_to_sm89INS1_16FlashAttnBwdSm80INS1_25CollectiveMainloopBwdSm80ILi2ELi2EN4cute5tupleIJNS5_1CILi128EEES8_NS7_ILi64EEEEEENS_10bfloat16_tEfNS_4arch4Sm80ELb0ELb1ELb1ELb0ELb1ELb0ELb0ELb0ELi2ELi4ELi4ELi4ELb0EEENS1_24CollectiveEpilogueBwdGQAISA_fSD_Li256ELb0ELb1EEENS1_19SingleTileSchedulerILb0ELb0ELb0ELi128EEEEEEEEEvNT_6ParamsE$_ZN4cute3eso3ESOILb1ELb0EJNS_6LayoutINS_5tupleIJNS3_IJNS_1CILi8EEENS4_ILi1EEEEEENS4_ILi4EEES6_EEENS3_IJNS3_IJS6_NS4_ILi0EEEEEENS4_ILi2048EEESA_EEEEENS_10ViewEngineINS_8smem_ptrIPN7cutlass10bfloat16_tEEEEEEEC2ERKSE_RKSL_,($_ZN7cutlass13device_kernelIN5flash19enable_sm80_to_sm89INS1_16FlashAttnBwdSm80INS1_25CollectiveMainloopBwdSm80ILi2ELi2EN4cute5tupleIJNS5_1CILi128EEES8_NS7_ILi64EEEEEENS_10bfloat16_tEfNS_4arch4Sm80ELb0ELb1ELb1ELb0ELb1ELb0ELb0ELb0ELi2ELi4ELi4ELi4ELb0EEENS1_24CollectiveEpilogueBwdGQAISA_fSD_Li256ELb0ELb1EEENS1_19SingleTileSchedulerILb0ELb0ELb0ELi128EEEEEEEEEvNT_6ParamsE$_ZN4cute3eso3ESOILb1ELb0EJNS_6LayoutINS_5tupleIJNS3_IJNS_1CILi8EEENS4_ILi1EEEEEENS4_ILi4EEES6_EEENS3_IJNS3_IJS6_NS4_ILi0EEEEEENS4_ILi2048EEESA_EEEEEiEEC2ERKSE_RKi - $_ZN7cutlass13device_kernelIN5flash19enable_sm80_to_sm89INS1_16FlashAttnBwdSm80INS1_25CollectiveMainloopBwdSm80ILi2ELi2EN4cute5tupleIJNS5_1CILi128EEES8_NS7_ILi64EEEEEENS_10bfloat16_tEfNS_4arch4Sm80ELb0ELb1ELb1ELb0ELb1ELb0ELb0ELb0ELi2ELi4ELi4ELi4ELb0EEENS1_24CollectiveEpilogueBwdGQAISA_fSD_Li256ELb0ELb1EEENS1_19SingleTileSchedulerILb0ELb0ELb0ELi128EEEEEEEEEvNT_6ParamsE$_ZN4cute3eso3ESOILb1ELb0EJNS_6LayoutINS_5tupleIJNS3_IJNS_1CILi8EEENS4_ILi1EEEEEENS4_ILi4EEES6_EEENS3_IJNS3_IJS6_NS4_ILi0EEEEEENS4_ILi2048EEESA_EEEEENS_10ViewEngineINS_8smem_ptrIPN7cutlass10bfloat16_tEEEEEEEC2ERKSE_RKSL_)
$_ZN7cutlass13device_kernelIN5flash19enable_sm80_to_sm89INS1_16FlashAttnBwdSm80INS1_25CollectiveMainloopBwdSm80ILi2ELi2EN4cute5tupleIJNS5_1CILi128EEES8_NS7_ILi64EEEEEENS_10bfloat16_tEfNS_4arch4Sm80ELb0ELb1ELb1ELb0ELb1ELb0ELb0ELb0ELi2ELi4ELi4ELi4ELb0EEENS1_24CollectiveEpilogueBwdGQAISA_fSD_Li256ELb0ELb1EEENS1_19SingleTileSchedulerILb0ELb0ELb0ELi128EEEEEEEEEvNT_6ParamsE$_ZN4cute3eso3ESOILb1ELb0EJNS_6LayoutINS_5tupleIJNS3_IJNS_1CILi8EEENS4_ILi1EEEEEENS4_ILi4EEES6_EEENS3_IJNS3_IJS6_NS4_ILi0EEEEEENS4_ILi2048EEESA_EEEEENS_10ViewEngineINS_8smem_ptrIPN7cutlass10bfloat16_tEEEEEEEC2ERKSE_RKSL_:
[----:B------:R-:W-:Y:S01]  /*9ff0*/  IADD3 R4, R83, -c[0x0][0x20], RZ ;  /* 0x8000080053047a10 */ /* 0x000fe20007ffe0ff */
[----:B------:R-:W-:Y:S01]  /*a000*/  IMAD.MOV.U32 R8, RZ, RZ, R6 ;  /* 0x000000ffff087224 */ /* 0x000fe200078e0006 */
[----:B------:R-:W-:-:S03]  /*a010*/  MOV R9, 0x0 ;  /* 0x0000000000097802 */ /* 0x000fc60000000f00 */
[----:B------:R1:W-:Y:S01]  /*a020*/  STL.64 [R4], R2 ;  /* 0x0000000204007387 */ /* 0x0003e20000100a00 */
[----:B------:R-:W-:Y:S05]  /*a030*/  RET.REL.NODEC R8 `(_ZN7cutlass13device_kernelIN5flash19enable_sm80_to_sm89INS1_16FlashAttnBwdSm80INS1_25CollectiveMainloopBwdSm80ILi2ELi2EN4cute5tupleIJNS5_1CILi128EEES8_NS7_ILi64EEEEEENS_10bfloat16_tEfNS_4arch4Sm80ELb0ELb1ELb1ELb0ELb1ELb0ELb0ELb0ELi2ELi4ELi4ELi4ELb0EEENS1_24CollectiveEpilogueBwdGQAISA_fSD_Li256ELb0ELb1EEENS1_19SingleTileSchedulerILb0ELb0ELb0ELi128EEEEEEEEEvNT_6ParamsE) ;  /* 0xffff5fc008007950 */ /* 0x000fea0003c3ffff */
        .type           $_ZN7cutlass13device_kernelIN5flash19enable_sm80_to_sm89INS1_16FlashAttnBwdSm80INS1_25CollectiveMainloopBwdSm80ILi2ELi2EN4cute5tupleIJNS5_1CILi128EEES8_NS7_ILi64EEEEEENS_10bfloat16_tEfNS_4arch4Sm80ELb0ELb1ELb1ELb0ELb1ELb0ELb0ELb0ELi2ELi4ELi4ELi4ELb0EEENS1_24CollectiveEpilogueBwdGQAISA_fSD_Li256ELb0ELb1EEENS1_19SingleTileSchedulerILb0ELb0ELb0ELi128EEEEEEEEEvNT_6ParamsE$_ZN4cute3eso3ESOILb1ELb0EJNS_6LayoutINS_5tupleIJNS3_IJNS_1CILi8EEENS4_ILi1EEEEEENS4_ILi4EEES6_EEENS3_IJNS3_IJS6_NS4_ILi0EEEEEENS4_ILi2048EEESA_EEEEEiEEC2ERKSE_RKi,@function
        .size           $_ZN7cutlass13device_kernelIN5flash19enable_sm80_to_sm89INS1_16FlashAttnBwdSm80INS1_25CollectiveMainloopBwdSm80ILi2ELi2EN4cute5tupleIJNS5_1CILi128EEES8_NS7_ILi64EEEEEENS_10bfloat16_tEfNS_4arch4Sm80ELb0ELb1ELb1ELb0ELb1ELb0ELb0ELb0ELi2ELi4ELi4ELi4ELb0EEENS1_24CollectiveEpilogueBwdGQAISA_fSD_Li256ELb0ELb1EEENS1_19SingleTileSchedulerILb0ELb0ELb0ELi128EEEEEEEEEvNT_6ParamsE$_ZN4cute3eso3ESOILb1ELb0EJNS_6LayoutINS_5tupleIJNS3_IJNS_1CILi8EEENS4_ILi1EEEEEENS4_ILi4EEES6_EEENS3_IJNS3_IJS6_NS4_ILi0EEEEEENS4_ILi2048EEESA_EEEEEiEEC2ERKSE_RKi,($_ZN7cutlass13device_kernelIN5flash19enable_sm80_to_sm89INS1_16FlashAttnBwdSm80INS1_25CollectiveMainloopBwdSm80ILi2ELi2EN4cute5tupleIJNS5_1CILi128EEES8_NS7_ILi64EEEEEENS_10bfloat16_tEfNS_4arch4Sm80ELb0ELb1ELb1ELb0ELb1ELb0ELb0ELb0ELi2ELi4ELi4ELi4ELb0EEENS1_24CollectiveEpilogueBwdGQAISA_fSD_Li256ELb0ELb1EEENS1_19SingleTileSchedulerILb0ELb0ELb0ELi128EEEEEEEEEvNT_6ParamsE$_ZN4cute3eso3ESOILb1ELb0EJNS_6LayoutINS_5tupleIJNS3_IJNS_1CILi8EEENS4_ILi1EEEEEENS4_ILi4EEES8_EEENS3_IJNS3_IJS6_NS4_ILi0EEEEEES5_NS4_ILi32EEEEEEEENS_10ViewEngineIPN7cutlass10bfloat16_tEEEEEC2ERKSE_RKSJ_ - $_ZN7cutlass13device_kernelIN5flash19enable_sm80_to_sm89INS1_16FlashAttnBwdSm80INS1_25CollectiveMainloopBwdSm80ILi2ELi2EN4cute5tupleIJNS5_1CILi128EEES8_NS7_ILi64EEEEEENS_10bfloat16_tEfNS_4arch4Sm80ELb0ELb1ELb1ELb0ELb1ELb0ELb0ELb0ELi2ELi4ELi4ELi4ELb0EEENS1_24CollectiveEpilogueBwdGQAISA_fSD_Li256ELb0ELb1EEENS1_19SingleTileSchedulerILb0ELb0ELb0ELi128EEEEEEEEEvNT_6ParamsE$_ZN4cute3eso3ESOILb1ELb0EJNS_6LayoutINS_5tupleIJNS3_IJNS_1CILi8EEENS4_ILi1EEEEEENS4_ILi4EEES6_EEENS3_IJNS3_IJS6_NS4_ILi0EEEEEENS4_ILi2048EEESA_EEEEEiEEC2ERKSE_RKi)
$_ZN7cutlass13device_kernelIN5flash19enable_sm80_to_sm89INS1_16FlashAttnBwdSm80INS1_25CollectiveMainloopBwdSm80ILi2ELi2EN4cute5tupleIJNS5_1CILi128EEES8_NS7_ILi64EEEEEENS_10bfloat16_tEfNS_4arch4Sm80ELb0ELb1ELb1ELb0ELb1ELb0ELb0ELb0ELi2ELi4ELi4ELi4ELb0EEENS1_24CollectiveEpilogueBwdGQAISA_fSD_Li256ELb0ELb1EEENS1_19SingleTileSchedulerILb0ELb0ELb0ELi128EEEEEEEEEvNT_6ParamsE$_ZN4cute3eso3ESOILb1ELb0EJNS_6LayoutINS_5tupleIJNS3_IJNS_1CILi8EEENS4_ILi1EEEEEENS4_ILi4EEES6_EEENS3_IJNS3_IJS6_NS4_ILi0EEEEEENS4_ILi2048EEESA_EEEEEiEEC2ERKSE_RKi:
[----:B------:R-:W-:Y:S02]  /*a040*/  IADD3 R2, R83, -c[0x0][0x20], RZ ;  /* 0x8000080053027a10 */ /* 0x000fe40007ffe0ff */
[----:B------:R-:W-:-:S03]  /*a050*/  MOV R5, 0x0 ;  /* 0x0000000000057802 */ /* 0x000fc60000000f00 */
[----:B------:R1:W-:Y:S01]  /*a060*/  STL [R2], R3 ;  /* 0x0000000302007387 */ /* 0x0003e20000100800 */
[----:B------:R-:W-:Y:S05]  /*a070*/  RET.REL.NODEC R4 `(_ZN7cutlass13device_kernelIN5flash19enable_sm80_to_sm89INS1_16FlashAttnBwdSm80INS1_25CollectiveMainloopBwdSm80ILi2ELi2EN4cute5tupleIJNS5_1CILi128EEES8_NS7_ILi64EEEEEENS_10bfloat16_tEfNS_4arch4Sm80ELb0ELb1ELb1ELb0ELb1ELb0ELb0ELb0ELi2ELi4ELi4ELi4ELb0EEENS1_24CollectiveEpilogueBwdGQAISA_fSD_Li256ELb0ELb1EEENS1_19SingleTileSchedulerILb0ELb0ELb0ELi128EEEEEEEEEvNT_6ParamsE) ;  /* 0xffff5f8004007950 */ /* 0x000fea0003c3ffff */
        .type           $_ZN7cutlass13device_kernelIN5flash19enable_sm80_to_sm89INS1_16FlashAttnBwdSm80INS1_25CollectiveMainloopBwdSm80ILi2ELi2EN4cute5tupleIJNS5_1CILi128EEES8_NS7_ILi64EEEEEENS_10bfloat16_tEfNS_4arch4Sm80ELb0ELb1ELb1ELb0ELb1ELb0ELb0ELb0ELi2ELi4ELi4ELi4ELb0EEENS1_24CollectiveEpilogueBwdGQAISA_fSD_Li256ELb0ELb1EEENS1_19SingleTileSchedulerILb0ELb0ELb0ELi128EEEEEEEEEvNT_6ParamsE$_ZN4cute3eso3ESOILb1ELb0EJNS_6LayoutINS_5tupleIJNS3_IJNS_1CILi8EEENS4_ILi1EEEEEENS4_ILi4EEES8_EEENS3_IJNS3_IJS6_NS4_ILi0EEEEEES5_NS4_ILi32EEEEEEEENS_10ViewEngineIPN7cutlass10bfloat16_tEEEEEC2ERKSE_RKSJ_,@function
        .size           $_ZN7cutlass13device_kernelIN5flash19enable_sm80_to_sm89INS1_16FlashAttnBwdSm80INS1_25CollectiveMainloopBwdSm80ILi2ELi2EN4cute5tupleIJNS5_1CILi128EEES8_NS7_ILi64EEEEEENS_10bfloat16_tEfNS_4arch4Sm80ELb0ELb1ELb1ELb0ELb1ELb0ELb0ELb0ELi2ELi4ELi4ELi4ELb0EEENS1_24CollectiveEpilogueBwdGQAISA_fSD_Li256ELb0ELb1EEENS1_19SingleTileSchedulerILb0ELb0ELb0ELi128EEEEEEEEEvNT_6ParamsE$_ZN4cute3eso3ESOILb1ELb0EJNS_6LayoutINS_5tupleIJNS3_IJNS_1CILi8EEENS4_ILi1EEEEEENS4_ILi4EEES8_EEENS3_IJNS3_IJS6_NS4_ILi0EEEEEES5_NS4_ILi32EEEEEEEENS_10ViewEngineIPN7cutlass10bfloat16_tEEEEEC2ERKSE_RKSJ_,($_ZN7cutlass13device_kernelIN5flash19enable_sm80_to_sm89INS1_16FlashAttnBwdSm80INS1_25CollectiveMainloopBwdSm80ILi2ELi2EN4cute5tupleIJNS5_1CILi128EEES8_NS7_ILi64EEEEEENS_10bfloat16_tEfNS_4arch4Sm80ELb0ELb1ELb1ELb0ELb1ELb0ELb0ELb0ELi2ELi4ELi4ELi4ELb0EEENS1_24CollectiveEpilogueBwdGQAISA_fSD_Li256ELb0ELb1EEENS1_19SingleTileSchedulerILb0ELb0ELb0ELi128EEEEEEEEEvNT_6ParamsE$_ZN4cute3eso3ESOILb1ELb0EJNS_6LayoutINS_5tupleIJNS_1CILi1EEENS3_IJNS4_ILi2EEES6_EEEEEENS3_IJNS4_ILi0EEENS3_IJNS4_ILi8EEENS4_ILi64EEEEEEEEEEENS_10ViewEngineINS_8smem_ptrIPfEEEEEEC2ERKSE_RKSJ_ - $_ZN7cutlass13device_kernelIN5flash19enable_sm80_to_sm89INS1_16FlashAttnBwdSm80INS1_25CollectiveMainloopBwdSm80ILi2ELi2EN4cute5tupleIJNS5_1CILi128EEES8_NS7_ILi64EEEEEENS_10bfloat16_tEfNS_4arch4Sm80ELb0ELb1ELb1ELb0ELb1ELb0ELb0ELb0ELi2ELi4ELi4ELi4ELb0EEENS1_24CollectiveEpilogueBwdGQAISA_fSD_Li256ELb0ELb1EEENS1_19SingleTileSchedulerILb0ELb0ELb0ELi128EEEEEEEEEvNT_6ParamsE$_ZN4cute3eso3ESOILb1ELb0EJNS_6LayoutINS_5tupleIJNS3_IJNS_1CILi8EEENS4_ILi1EEEEEENS4_ILi4EEES8_EEENS3_IJNS3_IJS6_NS4_ILi0EEEEEES5_NS4_ILi32EEEEEEEENS_10ViewEngineIPN7cutlass10bfloat16_tEEEEEC2ERKSE_RKSJ_)
$_ZN7cutlass13device_kernelIN5flash19enable_sm80_to_sm89INS1_16FlashAttnBwdSm80INS1_25CollectiveMainloopBwdSm80ILi2ELi2EN4cute5tupleIJNS5_1CILi128EEES8_NS7_ILi64EEEEEENS_10bfloat16_tEfNS_4arch4Sm80ELb0ELb1ELb1ELb0ELb1ELb0ELb0ELb0ELi2ELi4ELi4ELi4ELb0EEENS1_24CollectiveEpilogueBwdGQAISA_fSD_Li256ELb0ELb1EEENS1_19SingleTileSchedulerILb0ELb0ELb0ELi128EEEEEEEEEvNT_6ParamsE$_ZN4cute3eso3ESOILb1ELb0EJNS_6LayoutINS_5tupleIJNS3_IJNS_1CILi8EEENS4_ILi1EEEEEENS4_ILi4EEES8_EEENS3_IJNS3_IJS6_NS4_ILi0EEEEEES5_NS4_ILi32EEEEEEEENS_10ViewEngineIPN7cutlass10bfloat16_tEEEEEC2ERKSE_RKSJ_:
[----:B------:R-:W-:Y:S01]  /*a080*/  IADD3 R2, R25, -c[0x0][0x20], RZ ;  /* 0x8000080019027a10 */ /* 0x000fe20007ffe0ff */
[----:B------:R-:W-:Y:S01]  /*a090*/  IMAD.MOV.U32 R7, RZ, RZ, R3 ;  /* 0x000000ffff077224 */ /* 0x000fe200078e0003 */
[----:B------:R-:W-:-:S04]  /*a0a0*/  MOV R5, 0x0 ;  /* 0x0000000000057802 */ /* 0x000fc80000000f00 */
[----:B------:R1:W-:Y:S01]  /*a0b0*/  STL.64 [R2], R6 ;  /* 0x0000000602007387 */ /* 0x0003e20000100a00 */
[----:B------:R-:W-:Y:S05]  /*a0c0*/  RET.REL.NODEC R4 `(_ZN7cutlass13device_kernelIN5flash19enable_sm80_to_sm89INS1_16FlashAttnBwdSm80INS1_25CollectiveMainloopBwdSm80ILi2ELi2EN4cute5tupleIJNS5_1CILi128EEES8_NS7_ILi64EEEEEENS_10bfloat16_tEfNS_4arch4Sm80ELb0ELb1ELb1ELb0ELb1ELb0ELb0ELb0ELi2ELi4ELi4ELi4ELb0EEENS1_24CollectiveEpilogueBwdGQAISA_fSD_Li256ELb0ELb1EEENS1_19SingleTileSchedulerILb0ELb0ELb0ELi128EEEEEEEEEvNT_6ParamsE) ;  /* 0xffff5f3004007950 */ /* 0x000fea0003c3ffff */
        .type           $_ZN7cutlass13device_kernelIN5flash19enable_sm80_to_sm89INS1_16FlashAttnBwdSm80INS1_25CollectiveMainloopBwdSm80ILi2ELi2EN4cute5tupleIJNS5_1CILi128EEES8_NS7_ILi64EEEEEENS_10bfloat16_tEfNS_4arch4Sm80ELb0ELb1ELb1ELb0ELb1ELb0ELb0ELb0ELi2ELi4ELi4ELi4ELb0EEENS1_24CollectiveEpilogueBwdGQAISA_fSD_Li256ELb0ELb1EEENS1_19SingleTileSchedulerILb0ELb0ELb0ELi128EEEEEEEEEvNT_6ParamsE$_ZN4cute3eso3ESOILb1ELb0EJNS_6LayoutINS_5tupleIJNS_1CILi1EEENS3_IJNS4_ILi2EEES6_EEEEEENS3_IJNS4_ILi0EEENS3_IJNS4_ILi8EEENS4_ILi64EEEEEEEEEEENS_10ViewEngineINS_8smem_ptrIPfEEEEEEC2ERKSE_RKSJ_,@function
        .size           $_ZN7cutlass13device_kernelIN5flash19enable_sm80_to_sm89INS1_16FlashAttnBwdSm80INS1_25CollectiveMainloopBwdSm80ILi2ELi2EN4cute5tupleIJNS5_1CILi128EEES8_NS7_ILi64EEEEEENS_10bfloat16_tEfNS_4arch4Sm80ELb0ELb1ELb1ELb0ELb1ELb0ELb0ELb0ELi2ELi4ELi4ELi4ELb0EEENS1_24CollectiveEpilogueBwdGQAISA_fSD_Li256ELb0ELb1EEENS1_19SingleTileSchedulerILb0ELb0ELb0ELi128EEEEEEEEEvNT_6ParamsE$_ZN4cute3eso3ESOILb1ELb0EJNS_6LayoutINS_5tupleIJNS_1CILi1EEENS3_IJNS4_ILi2EEES6_EEEEEENS3_IJNS4_ILi0EEENS3_IJNS4_ILi8EEENS4_ILi64EEEEEEEEEEENS_10ViewEngineINS_8smem_ptrIPfEEEEEEC2ERKSE_RKSJ_,($_ZN7cutlass13device_kernelIN5flash19enable_sm80_to_sm89INS1_16FlashAttnBwdSm80INS1_25CollectiveMainloopBwdSm80ILi2ELi2EN4cute5tupleIJNS5_1CILi128EEES8_NS7_ILi64EEEEEENS_10bfloat16_tEfNS_4arch4Sm80ELb0ELb1ELb1ELb0ELb1ELb0ELb0ELb0ELi2ELi4ELi4ELi4ELb0EEENS1_24CollectiveEpilogueBwdGQAISA_fSD_Li256ELb0ELb1EEENS1_19SingleTileSchedulerILb0ELb0ELb0ELi128EEEEEEEEEvNT_6ParamsE$_ZN4cute3eso3ESOILb1ELb0EJNS_6LayoutINS_5tupleIJNS_1CILi1EEENS4_ILi4EEEEEENS3_IJNS4_ILi0EEES5_EEEEENS_10ViewEngineIPfEEEEC2ERKSA_RKSD_ - $_ZN7cutlass13device_kernelIN5flash19enable_sm80_to_sm89INS1_16FlashAttnBwdSm80INS1_25CollectiveMainloopBwdSm80ILi2ELi2EN4cute5tupleIJNS5_1CILi128EEES8_NS7_ILi64EEEEEENS_10bfloat16_tEfNS_4arch4Sm80ELb0ELb1ELb1ELb0ELb1ELb0ELb0ELb0ELi2ELi4ELi4ELi4ELb0EEENS1_24CollectiveEpilogueBwdGQAISA_fSD_Li256ELb0ELb1EEENS1_19SingleTileSchedulerILb0ELb0ELb0ELi128EEEEEEEEEvNT_6ParamsE$_ZN4cute3eso3ESOILb1ELb0EJNS_6LayoutINS_5tupleIJNS_1CILi1EEENS3_IJNS4_ILi2EEES6_EEEEEENS3_IJNS4_ILi0EEENS3_IJNS4_ILi8EEENS4_ILi64EEEEEEEEEEENS_10ViewEngineINS_8smem_ptrIPfEEEEEEC2ERKSE_RKSJ_)
$_ZN7cutlass13device_kernelIN5flash19enable_sm80_to_sm89INS1_16FlashAttnBwdSm80INS1_25CollectiveMainloopBwdSm80ILi2ELi2EN4cute5tupleIJNS5_1CILi128EEES8_NS7_ILi64EEEEEENS_10bfloat16_tEfNS_4arch4Sm80ELb0ELb1ELb1ELb0ELb1ELb0ELb0ELb0ELi2ELi4ELi4ELi4ELb0EEENS1_24CollectiveEpilogueBwdGQAISA_fSD_Li256ELb0ELb1EEENS1_19SingleTileSchedulerILb0ELb0ELb0ELi128EEEEEEEEEvNT_6ParamsE$_ZN4cute3eso3ESOILb1ELb0EJNS_6LayoutINS_5tupleIJNS_1CILi1EEENS3_IJNS4_ILi2EEES6_EEEEEENS3_IJNS4_ILi0EEENS3_IJNS4_ILi8EEENS4_ILi64EEEEEEEEEEENS_10ViewEngineINS_8smem_ptrIPfEEEEEEC2ERKSE_RKSJ_:
[----:B------:R-:W-:Y:S01]  /*a0d0*/  IADD3 R3, R25, -c[0x0][0x20], RZ ;  /* 0x8000080019037a10 */ /* 0x000fe20007ffe0ff */
[----:B------:R-:W-:Y:S01]  /*a0e0*/  IMAD.MOV.U32 R8, RZ, RZ, R2 ;  /* 0x000000ffff087224 */ /* 0x000fe200078e0002 */
[----:B------:R-:W-:Y:S01]  /*a0f0*/  MOV R10, R6 ;  /* 0x00000006000a7202 */ /* 0x000fe20000000f00 */
[----:B------:R-:W-:-:S03]  /*a100*/  IMAD.MOV.U32 R11, RZ, RZ, 0x0 ;  /* 0x00000000ff0b7424 */ /* 0x000fc600078e00ff */
[----:B------:R1:W-:Y:S01]  /*a110*/  STL.64 [R3], R8 ;  /* 0x0000000803007387 */ /* 0x0003e20000100a00 */
[----:B------:R-:W-:Y:S05]  /*a120*/  RET.REL.NODEC R10 `(_ZN7cutlass13device_kernelIN5flash19enable_sm80_to_sm89INS1_16FlashAttnBwdSm80INS1_25CollectiveMainloopBwdSm80ILi2ELi2EN4cute5tupleIJNS5_1CILi128EEES8_NS7_ILi64EEEEEENS_10bfloat16_tEfNS_4arch4Sm80ELb0ELb1ELb1ELb0ELb1ELb0ELb0ELb0ELi2ELi4ELi4ELi4ELb0EEENS1_24CollectiveEpilogueBwdGQAISA_fSD_Li256ELb0ELb1EEENS1_19SingleTileSchedulerILb0ELb0ELb0ELi128EEEEEEEEEvNT_6ParamsE) ;  /* 0xffff5ed00a007950 */ /* 0x000fea0003c3ffff */
        .type           $_ZN7cutlass13device_kernelIN5flash19enable_sm80_to_sm89INS1_16FlashAttnBwdSm80INS1_25CollectiveMainloopBwdSm80ILi2ELi2EN4cute5tupleIJNS5_1CILi128EEES8_NS7_ILi64EEEEEENS_10bfloat16_tEfNS_4arch4Sm80ELb0ELb1ELb1ELb0ELb1ELb0ELb0ELb0ELi2ELi4ELi4ELi4ELb0EEENS1_24CollectiveEpilogueBwdGQAISA_fSD_Li256ELb0ELb1EEENS1_19SingleTileSchedulerILb0ELb0ELb0ELi128EEEEEEEEEvNT_6ParamsE$_ZN4cute3eso3ESOILb1ELb0EJNS_6LayoutINS_5tupleIJNS_1CILi1EEENS4_ILi4EEEEEENS3_IJNS4_ILi0EEES5_EEEEENS_10ViewEngineIPfEEEEC2ERKSA_RKSD_,@function
        .size           $_ZN7cutlass13device_kernelIN5flash19enable_sm80_to_sm89INS1_16FlashAttnBwdSm80INS1_25CollectiveMainloopBwdSm80ILi2ELi2EN4cute5tupleIJNS5_1CILi128EEES8_NS7_ILi64EEEEEENS_10bfloat16_tEfNS_4arch4Sm80ELb0ELb1ELb1ELb0ELb1ELb0ELb0ELb0ELi2ELi4ELi4ELi4ELb0EEENS1_24CollectiveEpilogueBwdGQAISA_fSD_Li256ELb0ELb1EEENS1_19SingleTileSchedulerILb0ELb0ELb0ELi128EEEEEEEEEvNT_6ParamsE$_ZN4cute3eso3ESOILb1ELb0EJNS_6LayoutINS_5tupleIJNS_1CILi1EEENS4_ILi4EEEEEENS3_IJNS4_ILi0EEES5_EEEEENS_10ViewEngineIPfEEEEC2ERKSA_RKSD_,($_ZN7cutlass13device_kernelIN5flash19enable_sm80_to_sm89INS1_16FlashAttnBwdSm80INS1_25CollectiveMainloopBwdSm80ILi2ELi2EN4cute5tupleIJNS5_1CILi128EEES8_NS7_ILi64EEEEEENS_10bfloat16_tEfNS_4arch4Sm80ELb0ELb1ELb1ELb0ELb1ELb0ELb0ELb0ELi2ELi4ELi4ELi4ELb0EEENS1_24CollectiveEpilogueBwdGQAISA_fSD_Li256ELb0ELb1EEENS1_19SingleTileSchedulerILb0ELb0ELb0ELi128EEEEEEEEEvNT_6ParamsE$_ZN4cute3eso3ESOILb1ELb0EJNS_6LayoutINS_5tupleIJNS_1CILi4EEEEEENS3_IJNS4_ILi1EEEEEEEENS_10ViewEngineIPfEEEEC2ERKS9_RKSC_ - $_ZN7cutlass13device_kernelIN5flash19enable_sm80_to_sm89INS1_16FlashAttnBwdSm80INS1_25CollectiveMainloopBwdSm80ILi2ELi2EN4cute5tupleIJNS5_1CILi128EEES8_NS7_ILi64EEEEEENS_10bfloat16_tEfNS_4arch4Sm80ELb0ELb1ELb1ELb0ELb1ELb0ELb0ELb0ELi2ELi4ELi4ELi4ELb0EEENS1_24CollectiveEpilogueBwdGQAISA_fSD_Li256ELb0ELb1EEENS1_19SingleTileSchedulerILb0ELb0ELb0ELi128EEEEEEEEEvNT_6ParamsE$_ZN4cute3eso3ESOILb1ELb0EJNS_6LayoutINS_5tupleIJNS_1CILi1EEENS4_ILi4EEEEEENS3_IJNS4_ILi0EEES5_EEEEENS_10ViewEngineIPfEEEEC2ERKSA_RKSD_)
$_ZN7cutlass13device_kernelIN5flash19enable_sm80_to_sm89INS1_16FlashAttnBwdSm80INS1_25CollectiveMainloopBwdSm80ILi2ELi2EN4cute5tupleIJNS5_1CILi128EEES8_NS7_ILi64EEEEEENS_10bfloat16_tEfNS_4arch4Sm80ELb0ELb1ELb1ELb0ELb1ELb0ELb0ELb0ELi2ELi4ELi4ELi4ELb0EEENS1_24CollectiveEpilogueBwdGQAISA_fSD_Li256ELb0ELb1EEENS1_19SingleTileSchedulerILb0ELb0ELb0ELi128EEEEEEEEEvNT_6ParamsE$_ZN4cute3eso3ESOILb1ELb0EJNS_6LayoutINS_5tupleIJNS_1CILi1EEENS4_ILi4EEEEEENS3_IJNS4_ILi0EEES5_EEEEENS_10ViewEngineIPfEEEEC2ERKSA_RKSD_:
[----:B------:R-:W-:Y:S01]  /*a130*/  IADD3 R5, R25, -c[0x0][0x20], RZ ;  /* 0x8000080019057a10 */ /* 0x000fe20007ffe0ff */
[----:B------:R-:W-:Y:S01]  /*a140*/  IMAD.MOV.U32 R8, RZ, RZ, R16 ;  /* 0x000000ffff087224 */ /* 0x000fe200078e0010 */
[----:B------:R-:W-:Y:S01]  /*a150*/  MOV R10, R6 ;  /* 0x00000006000a7202 */ /* 0x000fe20000000f00 */
[----:B------:R-:W-:-:S03]  /*a160*/  IMAD.MOV.U32 R11, RZ, RZ, 0x0 ;  /* 0x00000000ff0b7424 */ /* 0x000fc600078e00ff */
[----:B------:R1:W-:Y:S01]  /*a170*/  STL.64 [R5], R8 ;  /* 0x0000000805007387 */ /* 0x0003e20000100a00 */
[----:B------:R-:W-:Y:S05]  /*a180*/  RET.REL.NODEC R10 `(_ZN7cutlass13device_kernelIN5flash19enable_sm80_to_sm89INS1_16FlashAttnBwdSm80INS1_25CollectiveMainloopBwdSm80ILi2ELi2EN4cute5tupleIJNS5_1CILi128EEES8_NS7_ILi64EEEEEENS_10bfloat16_tEfNS_4arch4Sm80ELb0ELb1ELb1ELb0ELb1ELb0ELb0ELb0ELi2ELi4ELi4ELi4ELb0EEENS1_24CollectiveEpilogueBwdGQAISA_fSD_Li256ELb0ELb1EEENS1_19SingleTileSchedulerILb0ELb0ELb0ELi128EEEEEEEEEvNT_6ParamsE) ;  /* 0xffff5e700a007950 */ /* 0x000fea0003c3ffff */
        .type           $_ZN7cutlass13device_kernelIN5flash19enable_sm80_to_sm89INS1_16FlashAttnBwdSm80INS1_25CollectiveMainloopBwdSm80ILi2ELi2EN4cute5tupleIJNS5_1CILi128EEES8_NS7_ILi64EEEEEENS_10bfloat16_tEfNS_4arch4Sm80ELb0ELb1ELb1ELb0ELb1ELb0ELb0ELb0ELi2ELi4ELi4ELi4ELb0EEENS1_24CollectiveEpilogueBwdGQAISA_fSD_Li256ELb0ELb1EEENS1_19SingleTileSchedulerILb0ELb0ELb0ELi128EEEEEEEEEvNT_6ParamsE$_ZN4cute3eso3ESOILb1ELb0EJNS_6LayoutINS_5tupleIJNS_1CILi4EEEEEENS3_IJNS4_ILi1EEEEEEEENS_10ViewEngineIPfEEEEC2ERKS9_RKSC_,@function
        .size           $_ZN7cutlass13device_kernelIN5flash19enable_sm80_to_sm89INS1_16FlashAttnBwdSm80INS1_25CollectiveMainloopBwdSm80ILi2ELi2EN4cute5tupleIJNS5_1CILi128EEES8_NS7_ILi64EEEEEENS_10bfloat16_tEfNS_4arch4Sm80ELb0ELb1ELb1ELb0ELb1ELb0ELb0ELb0ELi2ELi4ELi4ELi4ELb0EEENS1_24CollectiveEpilogueBwdGQAISA_fSD_Li256ELb0ELb1EEENS1_19SingleTileSchedulerILb0ELb0ELb0ELi128EEEEEEEEEvNT_6ParamsE$_ZN4cute3eso3ESOILb1ELb0EJNS_6LayoutINS_5tupleIJNS_1CILi4EEEEEENS3_IJNS4_ILi1EEEEEEEENS_10ViewEngineIPfEEEEC2ERKS9_RKSC_,($_ZN7cutlass13device_kernelIN5flash19enable_sm80_to_sm89INS1_16FlashAttnBwdSm80INS1_25CollectiveMainloopBwdSm80ILi2ELi2EN4cute5tupleIJNS5_1CILi128EEES8_NS7_ILi64EEEEEENS_10bfloat16_tEfNS_4arch4Sm80ELb0ELb1ELb1ELb0ELb1ELb0ELb0ELb0ELi2ELi4ELi4ELi4ELb0EEENS1_24CollectiveEpilogueBwdGQAISA_fSD_Li256ELb0ELb1EEENS1_19SingleTileSchedulerILb0ELb0ELb0ELi128EEEEEEEEEvNT_6ParamsE$_ZN4cute3eso3ESOILb1ELb0EJNS_7SwizzleILi3ELi3ELi3EEENS_9MixedBitsILj0ELj432EEENS_6LayoutINS_5tupleIJNS7_IJNS_1CILi2EEES9_S9_EEES9_NS8_ILi8EEEEEENS7_IJNS7_IJNS8_ILi64EEESB_NS8_ILi512EEEEEENS8_ILi8192EEENS8_ILi1024EEEEEEEEEEC2ERKS3_RKS5_RKSJ_ - $_ZN7cutlass13device_kernelIN5flash19enable_sm80_to_sm89INS1_16FlashAttnBwdSm80INS1_25CollectiveMainloopBwdSm80ILi2ELi2EN4cute5tupleIJNS5_1CILi128EEES8_NS7_ILi64EEEEEENS_10bfloat16_tEfNS_4arch4Sm80ELb0ELb1ELb1ELb0ELb1ELb0ELb0ELb0ELi2ELi4ELi4ELi4ELb0EEENS1_24CollectiveEpilogueBwdGQAISA_fSD_Li256ELb0ELb1EEENS1_19SingleTileSchedulerILb0ELb0ELb0ELi128EEEEEEEEEvNT_6ParamsE$_ZN4cute3eso3ESOILb1ELb0EJNS_6LayoutINS_5tupleIJNS_1CILi4EEEEEENS3_IJNS4_ILi1EEEEEEEENS_10ViewEngineIPfEEEEC2ERKS9_RKSC_)
$_ZN7cutlass13device_kernelIN5flash19enable_sm80_to_sm89INS1_16FlashAttnBwdSm80INS1_25CollectiveMainloopBwdSm80ILi2ELi2EN4cute5tupleIJNS5_1CILi128EEES8_NS7_ILi64EEEEEENS_10bfloat16_tEfNS_4arch4Sm80ELb0ELb1ELb1ELb0ELb1ELb0ELb0ELb0ELi2ELi4ELi4ELi4ELb0EEENS1_24CollectiveEpilogueBwdGQAISA_fSD_Li256ELb0ELb1EEENS1_19SingleTileSchedulerILb0ELb0ELb0ELi128EEEEEEEEEvNT_6ParamsE$_ZN4cute3eso3ESOILb1ELb0EJNS_6LayoutINS_5tupleIJNS_1CILi4EEEEEENS3_IJNS4_ILi1EEEEEEEENS_10ViewEngineIPfEEEEC2ERKS9_RKSC_:
[----:B------:R-:W-:Y:S01]  /*a190*/  IADD3 R2, R25, -c[0x0][0x20], RZ ;  /* 0x8000080019027a10 */ /* 0x000fe20007ffe0ff */
[----:B------:R-:W-:Y:S01]  /*a1a0*/  IMAD.MOV.U32 R8, RZ, RZ, R6 ;  /* 0x000000ffff087224 */ /* 0x000fe200078e0006 */
[----:B------:R-:W-:-:S03]  /*a1b0*/  MOV R9, 0x0 ;  /* 0x0000000000097802 */ /* 0x000fc60000000f00 */
[----:B------:R1:W-:Y:S01]  /*a1c0*/  STL.64 [R2], R12 ;  /* 0x0000000c02007387 */ /* 0x0003e20000100a00 */
[----:B------:R-:W-:Y:S05]  /*a1d0*/  RET.REL.NODEC R8 `(_ZN7cutlass13device_kernelIN5flash19enable_sm80_to_sm89INS1_16FlashAttnBwdSm80INS1_25CollectiveMainloopBwdSm80ILi2ELi2EN4cute5tupleIJNS5_1CILi128EEES8_NS7_ILi64EEEEEENS_10bfloat16_tEfNS_4arch4Sm80ELb0ELb1ELb1ELb0ELb1ELb0ELb0ELb0ELi2ELi4ELi4ELi4ELb0EEENS1_24CollectiveEpilogueBwdGQAISA_fSD_Li256ELb0ELb1EEENS1_19SingleTileSchedulerILb0ELb0ELb0ELi128EEEEEEEEEvNT_6ParamsE) ;  /* 0xffff5e2008007950 */ /* 0x000fea0003c3ffff */
        .type           $_ZN7cutlass13device_kernelIN5flash19enable_sm80_to_sm89INS1_16FlashAttnBwdSm80INS1_25CollectiveMainloopBwdSm80ILi2ELi2EN4cute5tupleIJNS5_1CILi128EEES8_NS7_ILi64EEEEEENS_10bfloat16_tEfNS_4arch4Sm80ELb0ELb1ELb1ELb0ELb1ELb0ELb0ELb0ELi2ELi4ELi4ELi4ELb0EEENS1_24CollectiveEpilogueBwdGQAISA_fSD_Li256ELb0ELb1EEENS1_19SingleTileSchedulerILb0ELb0ELb0ELi128EEEEEEEEEvNT_6ParamsE$_ZN4cute3eso3ESOILb1ELb0EJNS_7SwizzleILi3ELi3ELi3EEENS_9MixedBitsILj0ELj432EEENS_6LayoutINS_5tupleIJNS7_IJNS_1CILi2EEES9_S9_EEES9_NS8_ILi8EEEEEENS7_IJNS7_IJNS8_ILi64EEESB_NS8_ILi512EEEEEENS8_ILi8192EEENS8_ILi1024EEEEEEEEEEC2ERKS3_RKS5_RKSJ_,@function
        .size           $_ZN7cutlass13device_kernelIN5flash19enable_sm80_to_sm89INS1_16FlashAttnBwdSm80INS1_25CollectiveMainloopBwdSm80ILi2ELi2EN4cute5tupleIJNS5_1CILi128EEES8_NS7_ILi64EEEEEENS_10bfloat16_tEfNS_4arch4Sm80ELb0ELb1ELb1ELb0ELb1ELb0ELb0ELb0ELi2ELi4ELi4ELi4ELb0EEENS1_24CollectiveEpilogueBwdGQAISA_fSD_Li256ELb0ELb1EEENS1_19SingleTileSchedulerILb0ELb0ELb0ELi128EEEEEEEEEvNT_6ParamsE$_ZN4cute3eso3ESOILb1ELb0EJNS_7SwizzleILi3ELi3ELi3EEENS_9MixedBitsILj0ELj432EEENS_6LayoutINS_5tupleIJNS7_IJNS_1CILi2EEES9_S9_EEES9_NS8_ILi8EEEEEENS7_IJNS7_IJNS8_ILi64EEESB_NS8_ILi512EEEEEENS8_ILi8192EEENS8_ILi1024EEEEEEEEEEC2ERKS3_RKS5_RKSJ_,($_ZN7cutlass13device_kernelIN5flash19enable_sm80_to_sm89INS1_16FlashAttnBwdSm80INS1_25CollectiveMainloopBwdSm80ILi2ELi2EN4cute5tupleIJNS5_1CILi128EEES8_NS7_ILi64EEEEEENS_10bfloat16_tEfNS_4arch4Sm80ELb0ELb1ELb1ELb0ELb1ELb0ELb0ELb0ELi2ELi4ELi4ELi4ELb0EEENS1_24CollectiveEpilogueBwdGQAISA_fSD_Li256ELb0ELb1EEENS1_19SingleTileSchedulerILb0ELb0ELb0ELi128EEEEEEEEEvNT_6ParamsE$_ZN4cute5tupleIJNS0_IJNS0_IJNS0_IJNS_1CILi8EEENS1_ILi1EEEEEENS0_IJS3_S3_EEEEEENS0_IJS3_NS1_ILi2EEEEEEEEENS0_IJNS0_IJNS0_IJS3_NS1_ILi0EEEEEENS0_IJSA_SA_EEEEEENS0_IJSA_iEEEEEEEEC2ERKS9_RKSF_ - $_ZN7cutlass13device_kernelIN5flash19enable_sm80_to_sm89INS1_16FlashAttnBwdSm80INS1_25CollectiveMainloopBwdSm80ILi2ELi2EN4cute5tupleIJNS5_1CILi128EEES8_NS7_ILi64EEEEEENS_10bfloat16_tEfNS_4arch4Sm80ELb0ELb1ELb1ELb0ELb1ELb0ELb0ELb0ELi2ELi4ELi4ELi4ELb0EEENS1_24CollectiveEpilogueBwdGQAISA_fSD_Li256ELb0ELb1EEENS1_19SingleTileSchedulerILb0ELb0ELb0ELi128EEEEEEEEEvNT_6ParamsE$_ZN4cute3eso3ESOILb1ELb0EJNS_7SwizzleILi3ELi3ELi3EEENS_9MixedBitsILj0ELj432EEENS_6LayoutINS_5tupleIJNS7_IJNS_1CILi2EEES9_S9_EEES9_NS8_ILi8EEEEEENS7_IJNS7_IJNS8_ILi64EEESB_NS8_ILi512EEEEEENS8_ILi8192EEENS8_ILi1024EEEEEEEEEEC2ERKS3_RKS5_RKSJ_)
$_ZN7cutlass13device_kernelIN5flash19enable_sm80_to_sm89INS1_16FlashAttnBwdSm80INS1_25CollectiveMainloopBwdSm80ILi2ELi2EN4cute5tupleIJNS5_1CILi128EEES8_NS7_ILi64EEEEEENS_10bfloat16_tEfNS_4arch4Sm80ELb0ELb1ELb1ELb0ELb1ELb0ELb0ELb0ELi2ELi4ELi4ELi4ELb0EEENS1_24CollectiveEpilogueBwdGQAISA_fSD_Li256ELb0ELb1EEENS1_19SingleTileSchedulerILb0ELb0ELb0ELi128EEEEEEEEEvNT_6ParamsE$_ZN4cute3eso3ESOILb1ELb0EJNS_7SwizzleILi3ELi3ELi3EEENS_9MixedBitsILj0ELj432EEENS_6LayoutINS_5tupleIJNS7_IJNS_1CILi2EEES9_S9_EEES9_NS8_ILi8EEEEEENS7_IJNS7_IJNS8_ILi64EEESB_NS8_ILi512EEEEEENS8_ILi8192EEENS8_ILi1024EEEEEEEEEEC2ERKS3_RKS5_RKSJ_:
[----:B------:R-:W-:Y:S02]  /*a1e0*/  IADD3 R2, R25, -c[0x0][0x20], RZ ;  /* 0x8000080019027a10 */ /* 0x000fe40007ffe0ff */
[----:B------:R-:W-:-:S03]  /*a1f0*/  MOV R7, 0x0 ;  /* 0x0000000000077802 */ /* 0x000fc60000000f00 */
[----:B------:R1:W-:Y:S01]  /*a200*/  STL [R2], R3 ;  /* 0x0000000302007387 */ /* 0x0003e20000100800 */
[----:B------:R-:W-:Y:S05]  /*a210*/  RET.REL.NODEC R6 `(_ZN7cutlass13device_kernelIN5flash19enable_sm80_to_sm89INS1_16FlashAttnBwdSm80INS1_25CollectiveMainloopBwdSm80ILi2ELi2EN4cute5tupleIJNS5_1CILi128EEES8_NS7_ILi64EEEEEENS_10bfloat16_tEfNS_4arch4Sm80ELb0ELb1ELb1ELb0ELb1ELb0ELb0ELb0ELi2ELi4ELi4ELi4ELb0EEENS1_24CollectiveEpilogueBwdGQAISA_fSD_Li256ELb0ELb1EEENS1_19SingleTileSchedulerILb0ELb0ELb0ELi128EEEEEEEEEvNT_6ParamsE) ;  /* 0xffff5de006007950 */ /* 0x000fea0003c3ffff */
        .type           $_ZN7cutlass13device_kernelIN5flash19enable_sm80_to_sm89INS1_16FlashAttnBwdSm80INS1_25CollectiveMainloopBwdSm80ILi2ELi2EN4cute5tupleIJNS5_1CILi128EEES8_NS7_ILi64EEEEEENS_10bfloat16_tEfNS_4arch4Sm80ELb0ELb1ELb1ELb0ELb1ELb0ELb0ELb0ELi2ELi4ELi4ELi4ELb0EEENS1_24CollectiveEpilogueBwdGQAISA_fSD_Li256ELb0ELb1EEENS1_19SingleTileSchedulerILb0ELb0ELb0ELi128EEEEEEEEEvNT_6ParamsE$_ZN4cute5tupleIJNS0_IJNS0_IJNS0_IJNS_1CILi8EEENS1_ILi1EEEEEENS0_IJS3_S3_EEEEEENS0_IJS3_NS1_ILi2EEEEEEEEENS0_IJNS0_IJNS0_IJS3_NS1_ILi0EEEEEENS0_IJSA_SA_EEEEEENS0_IJSA_iEEEEEEEEC2ERKS9_RKSF_,@function
        .size           $_ZN7cutlass13device_kernelIN5flash19enable_sm80_to_sm89INS1_16FlashAttnBwdSm80INS1_25CollectiveMainloopBwdSm80ILi2ELi2EN4cute5tupleIJNS5_1CILi128EEES8_NS7_ILi64EEEEEENS_10bfloat16_tEfNS_4arch4Sm80ELb0ELb1ELb1ELb0ELb1ELb0ELb0ELb0ELi2ELi4ELi4ELi4ELb0EEENS1_24CollectiveEpilogueBwdGQAISA_fSD_Li256ELb0ELb1EEENS1_19SingleTileSchedulerILb0ELb0ELb0ELi128EEEEEEEEEvNT_6ParamsE$_ZN4cute5tupleIJNS0_IJNS0_IJNS0_IJNS_1CILi8EEENS1_ILi1EEEEEENS0_IJS3_S3_EEEEEENS0_IJS3_NS1_ILi2EEEEEEEEENS0_IJNS0_IJNS0_IJS3_NS1_ILi0EEEEEENS0_IJSA_SA_EEEEEENS0_IJSA_iEEEEEEEEC2ERKS9_RKSF_,($_ZN7cutlass13device_kernelIN5flash19enable_sm80_to_sm89INS1_16FlashAttnBwdSm80INS1_25CollectiveMainloopBwdSm80ILi2ELi2EN4cute5tupleIJNS5_1CILi128EEES8_NS7_ILi64EEEEEENS_10bfloat16_tEfNS_4arch4Sm80ELb0ELb1ELb1ELb0ELb1ELb0ELb0ELb0ELi2ELi4ELi4ELi4ELb0EEENS1_24CollectiveEpilogueBwdGQAISA_fSD_Li256ELb0ELb1EEENS1_19SingleTileSchedulerILb0ELb0ELb0ELi128EEEEEEEEEvNT_6ParamsE$_ZN4cute5tupleIJNS0_IJNS0_IJNS0_IJNS_1CILi8EEENS1_ILi1EEEEEES3_EEENS0_IJNS0_IJS3_S3_EEENS1_ILi2EEEEEEEEENS0_IJNS0_IJNS0_IJS3_NS1_ILi0EEEEEESA_EEENS0_IJNS0_IJSA_SA_EEEiEEEEEEEEC2ERKS9_RKSF_ - $_ZN7cutlass13device_kernelIN5flash19enable_sm80_to_sm89INS1_16FlashAttnBwdSm80INS1_25CollectiveMainloopBwdSm80ILi2ELi2EN4cute5tupleIJNS5_1CILi128EEES8_NS7_ILi64EEEEEENS_10bfloat16_tEfNS_4arch4Sm80ELb0ELb1ELb1ELb0ELb1ELb0ELb0ELb0ELi2ELi4ELi4ELi4ELb0EEENS1_24CollectiveEpilogueBwdGQAISA_fSD_Li256ELb0ELb1EEENS1_19SingleTileSchedulerILb0ELb0ELb0ELi128EEEEEEEEEvNT_6ParamsE$_ZN4cute5tupleIJNS0_IJNS0_IJNS0_IJNS_1CILi8EEENS1_ILi1EEEEEENS0_IJS3_S3_EEEEEENS0_IJS3_NS1_ILi2EEEEEEEEENS0_IJNS0_IJNS0_IJS3_NS1_ILi0EEEEEENS0_IJSA_SA_EEEEEENS0_IJSA_iEEEEEEEEC2ERKS9_RKSF_)
$_ZN7cutlass13device_kernelIN5flash19enable_sm80_to_sm89INS1_16FlashAttnBwdSm80INS1_25CollectiveMainloopBwdSm80ILi2ELi2EN4cute5tupleIJNS5_1CILi128EEES8_NS7_ILi64EEEEEENS_10bfloat16_tEfNS_4arch4Sm80ELb0ELb1ELb1ELb0ELb1ELb0ELb0ELb0ELi2ELi4ELi4ELi4ELb0EEENS1_24CollectiveEpilogueBwdGQAISA_fSD_Li256ELb0ELb1EEENS1_19SingleTileSchedulerILb0ELb0ELb0ELi128EEEEEEEEEvNT_6ParamsE$_ZN4cute5tupleIJNS0_IJNS0_IJNS0_IJNS_1CILi8EEENS1_ILi1EEEEEENS0_IJS3_S3_EEEEEENS0_IJS3_NS1_ILi2EEEEEEEEENS0_IJNS0_IJNS0_IJS3_NS1_ILi0EEEEEENS0_IJSA_SA_EEEEEENS0_IJSA_iEEEEEEEEC2ERKS9_RKSF_:
[----:B------:R-:W-:Y:S02]  /*a220*/  MOV R6, 0xa240 ;  /* 0x0000a24000067802 */ /* 0x000fe40000000f00 */
[----:B------:R-:W-:Y:S05]  /*a230*/  CALL.REL.NOINC `($_ZN7cutlass13device_kernelIN5flash19enable_sm80_to_sm89INS1_16FlashAttnBwdSm80INS1_25CollectiveMainloopBwdSm80ILi2ELi2EN4cute5tupleIJNS5_1CILi128EEES8_NS7_ILi64EEEEEENS_10bfloat16_tEfNS_4arch4Sm80ELb0ELb1ELb1ELb0ELb1ELb0ELb0ELb0ELi2ELi4ELi4ELi4ELb0EEENS1_24CollectiveEpilogueBwdGQAISA_fSD_Li256ELb0ELb1EEENS1_19SingleTileSchedulerILb0ELb0ELb0ELi128EEEEEEEEEvNT_6ParamsE$_ZN4cute3eso3ESOILb1ELb0EJNS_5tupleIJNS2_IJNS2_IJNS_1CILi8EEENS3_ILi1EEEEEENS2_IJS5_S5_EEEEEENS2_IJS5_NS3_ILi2EEEEEEEEENS2_IJNS2_IJNS2_IJS5_NS3_ILi0EEEEEENS2_IJSC_SC_EEEEEENS2_IJSC_iEEEEEEEEC2ERKSB_RKSH_) ;  /* 0xffffdab000007944 */ /* 0x000fea0003c3ffff */
[----:B------:R-:W-:-:S04]  /*a240*/  MOV R5, 0x0 ;  /* 0x0000000000057802 */ /* 0x000fc80000000f00 */
[----:B------:R-:W-:Y:S05]  /*a250*/  RET.REL.NODEC R4 `(_ZN7cutlass13device_kernelIN5flash19enable_sm80_to_sm89INS1_16FlashAttnBwdSm80INS1_25CollectiveMainloopBwdSm80ILi2ELi2EN4cute5tupleIJNS5_1CILi128EEES8_NS7_ILi64EEEEEENS_10bfloat16_tEfNS_4arch4Sm80ELb0ELb1ELb1ELb0ELb1ELb0ELb0ELb0ELi2ELi4ELi4ELi4ELb0EEENS1_24CollectiveEpilogueBwdGQAISA_fSD_Li256ELb0ELb1EEENS1_19SingleTileSchedulerILb0ELb0ELb0ELi128EEEEEEEEEvNT_6ParamsE) ;  /* 0xffff5da004007950 */ /* 0x000fea0003c3ffff */
        .type           $_ZN7cutlass13device_kernelIN5flash19enable_sm80_to_sm89INS1_16FlashAttnBwdSm80INS1_25CollectiveMainloopBwdSm80ILi2ELi2EN4cute5tupleIJNS5_1CILi128EEES8_NS7_ILi64EEEEEENS_10bfloat16_tEfNS_4arch4Sm80ELb0ELb1ELb1ELb0ELb1ELb0ELb0ELb0ELi2ELi4ELi4ELi4ELb0EEENS1_24CollectiveEpilogueBwdGQAISA_fSD_Li256ELb0ELb1EEENS1_19SingleTileSchedulerILb0ELb0ELb0ELi128EEEEEEEEEvNT_6ParamsE$_ZN4cute5tupleIJNS0_IJNS0_IJNS0_IJNS_1CILi8EEENS1_ILi1EEEEEES3_EEENS0_IJNS0_IJS3_S3_EEENS1_ILi2EEEEEEEEENS0_IJNS0_IJNS0_IJS3_NS1_ILi0EEEEEESA_EEENS0_IJNS0_IJSA_SA_EEEiEEEEEEEEC2ERKS9_RKSF_,@function
        .size           $_ZN7cutlass13device_kernelIN5flash19enable_sm80_to_sm89INS1_16FlashAttnBwdSm80INS1_25CollectiveMainloopBwdSm80ILi2ELi2EN4cute5tupleIJNS5_1CILi128EEES8_NS7_ILi64EEEEEENS_10bfloat16_tEfNS_4arch4Sm80ELb0ELb1ELb1ELb0ELb1ELb0ELb0ELb0ELi2ELi4ELi4ELi4ELb0EEENS1_24CollectiveEpilogueBwdGQAISA_fSD_Li256ELb0ELb1EEENS1_19SingleTileSchedulerILb0ELb0ELb0ELi128EEEEEEEEEvNT_6ParamsE$_ZN4cute5tupleIJNS0_IJNS0_IJNS0_IJNS_1CILi8EEENS1_ILi1EEEEEES3_EEENS0_IJNS0_IJS3_S3_EEENS1_ILi2EEEEEEEEENS0_IJNS0_IJNS0_IJS3_NS1_ILi0EEEEEESA_EEENS0_IJNS0_IJSA_SA_EEEiEEEEEEEEC2ERKS9_RKSF_,($_ZN7cutlass13device_kernelIN5flash19enable_sm80_to_sm89INS1_16FlashAttnBwdSm80INS1_25CollectiveMainloopBwdSm80ILi2ELi2EN4cute5tupleIJNS5_1CILi128EEES8_NS7_ILi64EEEEEENS_10bfloat16_tEfNS_4arch4Sm80ELb0ELb1ELb1ELb0ELb1ELb0ELb0ELb0ELi2ELi4ELi4ELi4ELb0EEENS1_24CollectiveEpilogueBwdGQAISA_fSD_Li256ELb0ELb1EEENS1_19SingleTileSchedulerILb0ELb0ELb0ELi128EEEEEEEEEvNT_6ParamsE$_ZN4cute5tupleIJNS0_IJNS0_IJNS_1CILi1EEENS0_IJS2_NS1_ILi2EEES3_EEEEEES3_NS0_IJS3_S3_EEEEEENS0_IJNS0_IJNS1_ILi0EEENS0_IJS2_NS1_ILi256EEEiEEEEEENS1_ILi2048EEENS0_IJiNS1_ILi4096EEEEEEEEEEEC2ERKS7_RKSF_ - $_ZN7cutlass13device_kernelIN5flash19enable_sm80_to_sm89INS1_16FlashAttnBwdSm80INS1_25CollectiveMainloopBwdSm80ILi2ELi2EN4cute5tupleIJNS5_1CILi128EEES8_NS7_ILi64EEEEEENS_10bfloat16_tEfNS_4arch4Sm80ELb0ELb1ELb1ELb0ELb1ELb0ELb0ELb0ELi2ELi4ELi4ELi4ELb0EEENS1_24CollectiveEpilogueBwdGQAISA_fSD_Li256ELb0ELb1EEENS1_19SingleTileSchedulerILb0ELb0ELb0ELi128EEEEEEEEEvNT_6ParamsE$_ZN4cute5tupleIJNS0_IJNS0_IJNS0_IJNS_1CILi8EEENS1_ILi1EEEEEES3_EEENS0_IJNS0_IJS3_S3_EEENS1_ILi2EEEEEEEEENS0_IJNS0_IJNS0_IJS3_NS1_ILi0EEEEEESA_EEENS0_IJNS0_IJSA_SA_EEEiEEEEEEEEC2ERKS9_RKSF_)
$_ZN7cutlass13device_kernelIN5flash19enable_sm80_to_sm89INS1_16FlashAttnBwdSm80INS1_25CollectiveMainloopBwdSm80ILi2ELi2EN4cute5tupleIJNS5_1CILi128EEES8_NS7_ILi64EEEEEENS_10bfloat16_tEfNS_4arch4Sm80ELb0ELb1ELb1ELb0ELb1ELb0ELb0ELb0ELi2ELi4ELi4ELi4ELb0EEENS1_24CollectiveEpilogueBwdGQAISA_fSD_Li256ELb0ELb1EEENS1_19SingleTileSchedulerILb0ELb0ELb0ELi128EEEEEEEEEvNT_6ParamsE$_ZN4cute5tupleIJNS0_IJNS0_IJNS0_IJNS_1CILi8EEENS1_ILi1EEEEEES3_EEENS0_IJNS0_IJS3_S3_EEENS1_ILi2EEEEEEEEENS0_IJNS0_IJNS0_IJS3_NS1_ILi0EEEEEESA_EEENS0_IJNS0_IJSA_SA_EEEiEEEEEEEEC2ERKS9_RKSF_:
[----:B------:R-:W-:Y:S02]  /*a260*/  MOV R6, 0xa280 ;  /* 0x0000a28000067802 */ /* 0x000fe40000000f00 */
[----:B------:R-:W-:Y:S05]  /*a270*/  CALL.REL.NOINC `($_ZN7cutlass13device_kernelIN5flash19enable_sm80_to_sm89INS1_16FlashAttnBwdSm80INS1_25CollectiveMainloopBwdSm80ILi2ELi2EN4cute5tupleIJNS5_1CILi128EEES8_NS7_ILi64EEEEEENS_10bfloat16_tEfNS_4arch4Sm80ELb0ELb1ELb1ELb0ELb1ELb0ELb0ELb0ELi2ELi4ELi4ELi4ELb0EEENS1_24CollectiveEpilogueBwdGQAISA_fSD_Li256ELb0ELb1EEENS1_19SingleTileSchedulerILb0ELb0ELb0ELi128EEEEEEEEEvNT_6ParamsE$_ZN4cute3eso3ESOILb1ELb0EJNS_5tupleIJNS2_IJNS2_IJNS_1CILi8EEENS3_ILi1EEEEEES5_EEENS2_IJNS2_IJS5_S5_EEENS3_ILi2EEEEEEEEENS2_IJNS2_IJNS2_IJS5_NS3_ILi0EEEEEESC_EEENS2_IJNS2_IJSC_SC_EEEiEEEEEEEEC2ERKSB_RKSH_) ;  /* 0xffffdab000007944 */ /* 0x000fea0003c3ffff */
[----:B------:R-:W-:-:S04]  /*a280*/  MOV R5, 0x0 ;  /* 0x0000000000057802 */ /* 0x000fc80000000f00 */
[----:B------:R-:W-:Y:S05]  /*a290*/  RET.REL.NODEC R4 `(_ZN7cutlass13device_kernelIN5flash19enable_sm80_to_sm89INS1_16FlashAttnBwdSm80INS1_25CollectiveMainloopBwdSm80ILi2ELi2EN4cute5tupleIJNS5_1CILi128EEES8_NS7_ILi64EEEEEENS_10bfloat16_tEfNS_4arch4Sm80ELb0ELb1ELb1ELb0ELb1ELb0ELb0ELb0ELi2ELi4ELi4ELi4ELb0EEENS1_24CollectiveEpilogueBwdGQAISA_fSD_Li256ELb0ELb1EEENS1_19SingleTileSchedulerILb0ELb0ELb0ELi128EEEEEEEEEvNT_6ParamsE) ;  /* 0xffff5d6004007950 */ /* 0x000fea0003c3ffff */
        .type           $_ZN7cutlass13device_kernelIN5flash19enable_sm80_to_sm89INS1_16FlashAttnBwdSm80INS1_25CollectiveMainloopBwdSm80ILi2ELi2EN4cute5tupleIJNS5_1CILi128EEES8_NS7_ILi64EEEEEENS_10bfloat16_tEfNS_4arch4Sm80ELb0ELb1ELb1ELb0ELb1ELb0ELb0ELb0ELi2ELi4ELi4ELi4ELb0EEENS1_24CollectiveEpilogueBwdGQAISA_fSD_Li256ELb0ELb1EEENS1_19SingleTileSchedulerILb0ELb0ELb0ELi128EEEEEEEEEvNT_6ParamsE$_ZN4cute5tupleIJNS0_IJNS0_IJNS_1CILi1EEENS0_IJS2_NS1_ILi2EEES3_EEEEEES3_NS0_IJS3_S3_EEEEEENS0_IJNS0_IJNS1_ILi0EEENS0_IJS2_NS1_ILi256EEEiEEEEEENS1_ILi2048EEENS0_IJiNS1_ILi4096EEEEEEEEEEEC2ERKS7_RKSF_,@function
        .size           $_ZN7cutlass13device_kernelIN5flash19enable_sm80_to_sm89INS1_16FlashAttnBwdSm80INS1_25CollectiveMainloopBwdSm80ILi2ELi2EN4cute5tupleIJNS5_1CILi128EEES8_NS7_ILi64EEEEEENS_10bfloat16_tEfNS_4arch4Sm80ELb0ELb1ELb1ELb0ELb1ELb0ELb0ELb0ELi2ELi4ELi4ELi4ELb0EEENS1_24CollectiveEpilogueBwdGQAISA_fSD_Li256ELb0ELb1EEENS1_19SingleTileSchedulerILb0ELb0ELb0ELi128EEEEEEEEEvNT_6ParamsE$_ZN4cute5tupleIJNS0_IJNS0_IJNS_1CILi1EEENS0_IJS2_NS1_ILi2EEES3_EEEEEES3_NS0_IJS3_S3_EEEEEENS0_IJNS0_IJNS1_ILi0EEENS0_IJS2_NS1_ILi256EEEiEEEEEENS1_ILi2048EEENS0_IJiNS1_ILi4096EEEEEEEEEEEC2ERKS7_RKSF_,($_ZN7cutlass13device_kernelIN5flash19enable_sm80_to_sm89INS1_16FlashAttnBwdSm80INS1_25CollectiveMainloopBwdSm80ILi2ELi2EN4cute5tupleIJNS5_1CILi128EEES8_NS7_ILi64EEEEEENS_10bfloat16_tEfNS_4arch4Sm80ELb0ELb1ELb1ELb0ELb1ELb0ELb0ELb0ELi2ELi4ELi4ELi4ELb0EEENS1_24CollectiveEpilogueBwdGQAISA_fSD_Li256ELb0ELb1EEENS1_19SingleTileSchedulerILb0ELb0ELb0ELi128EEEEEEEEEvNT_6ParamsE$_ZN4cute5tupleIJNS0_IJNS0_IJNS_1CILi2EEES2_EEENS1_ILi8EEES3_EEENS0_IJNS0_IJNS1_ILi1EEEiEEENS1_ILi1024EEENS0_IJiiEEEEEEEEC2ERKS5_RKSA_ - $_ZN7cutlass13device_kernelIN5flash19enable_sm80_to_sm89INS1_16FlashAttnBwdSm80INS1_25CollectiveMainloopBwdSm80ILi2ELi2EN4cute5tupleIJNS5_1CILi128EEES8_NS7_ILi64EEEEEENS_10bfloat16_tEfNS_4arch4Sm80ELb0ELb1ELb1ELb0ELb1ELb0ELb0ELb0ELi2ELi4ELi4ELi4ELb0EEENS1_24CollectiveEpilogueBwdGQAISA_fSD_Li256ELb0ELb1EEENS1_19SingleTileSchedulerILb0ELb0ELb0ELi128EEEEEEEEEvNT_6ParamsE$_ZN4cute5tupleIJNS0_IJNS0_IJNS_1CILi1EEENS0_IJS2_NS1_ILi2EEES3_EEEEEES3_NS0_IJS3_S3_EEEEEENS0_IJNS0_IJNS1_ILi0EEENS0_IJS2_NS1_ILi256EEEiEEEEEENS1_ILi2048EEENS0_IJiNS1_ILi4096EEEEEEEEEEEC2ERKS7_RKSF_)
$_ZN7cutlass13device_kernelIN5flash19enable_sm80_to_sm89INS1_16FlashAttnBwdSm80INS1_25CollectiveMainloopBwdSm80ILi2ELi2EN4cute5tupleIJNS5_1CILi128EEES8_NS7_ILi64EEEEEENS_10bfloat16_tEfNS_4arch4Sm80ELb0ELb1ELb1ELb0ELb1ELb0ELb0ELb0ELi2ELi4ELi4ELi4ELb0EEENS1_24CollectiveEpilogueBwdGQAISA_fSD_Li256ELb0ELb1EEENS1_19SingleTileSchedulerILb0ELb0ELb0ELi128EEEEEEEEEvNT_6ParamsE$_ZN4cute5tupleIJNS0_IJNS0_IJNS_1CILi1EEENS0_IJS2_NS1_ILi2EEES3_EEEEEES3_NS0_IJS3_S3_EEEEEENS0_IJNS0_IJNS1_ILi0EEENS0_IJS2_NS1_ILi256EEEiEEEEEENS1_ILi2048EEENS0_IJiNS1_ILi4096EEEEEEEEEEEC2ERKS7_RKSF_:
[----:B------:R-:W-:Y:S02]  /*a2a0*/  MOV R6, 0xa2c0 ;  /* 0x0000a2c000067802 */ /* 0x000fe40000000f00 */
[----:B------:R-:W-:Y:S05]  /*a2b0*/  CALL.REL.NOINC `($_ZN7cutlass13device_kernelIN5flash19enable_sm80_to_sm89INS1_16FlashAttnBwdSm80INS1_25CollectiveMainloopBwdSm80ILi2ELi2EN4cute5tupleIJNS5_1CILi128EEES8_NS7_ILi64EEEEEENS_10bfloat16_tEfNS_4arch4Sm80ELb0ELb1ELb1ELb0ELb1ELb0ELb0ELb0ELi2ELi4ELi4ELi4ELb0EEENS1_24CollectiveEpilogueBwdGQAISA_fSD_Li256ELb0ELb1EEENS1_19SingleTileSchedulerILb0ELb0ELb0ELi128EEEEEEEEEvNT_6ParamsE$_ZN4cute3eso3ESOILb1ELb0EJNS_5tupleIJNS2_IJNS_1CILi1EEENS2_IJS4_NS3_ILi2EEES5_EEEEEES5_NS2_IJS5_S5_EEEEEENS2_IJNS2_IJNS3_ILi0EEENS2_IJS4_NS3_ILi256EEEiEEEEEENS3_ILi2048EEENS2_IJiNS3_ILi4096EEEEEEEEEEEC2ERKS9_RKSH_) ;  /* 0xffffdab000007944 */ /* 0x000fea0003c3ffff */
[----:B-1----:R-:W-:-:S04]  /*a2c0*/  MOV R5, 0x0 ;  /* 0x0000000000057802 */ /* 0x002fc80000000f00 */
[----:B------:R-:W-:Y:S05]  /*a2d0*/  RET.REL.NODEC R4 `(_ZN7cutlass13device_kernelIN5flash19enable_sm80_to_sm89INS1_16FlashAttnBwdSm80INS1_25CollectiveMainloopBwdSm80ILi2ELi2EN4cute5tupleIJNS5_1CILi128EEES8_NS7_ILi64EEEEEENS_10bfloat16_tEfNS_4arch4Sm80ELb0ELb1ELb1ELb0ELb1ELb0ELb0ELb0ELi2ELi4ELi4ELi4ELb0EEENS1_24CollectiveEpilogueBwdGQAISA_fSD_Li256ELb0ELb1EEENS1_19SingleTileSchedulerILb0ELb0ELb0ELi128EEEEEEEEEvNT_6ParamsE) ;  /* 0xffff5d2004007950 */ /* 0x000fea0003c3ffff */
        .type           $_ZN7cutlass13device_kernelIN5flash19enable_sm80_to_sm89INS1_16FlashAttnBwdSm80INS1_25CollectiveMainloopBwdSm80ILi2ELi2EN4cute5tupleIJNS5_1CILi128EEES8_NS7_ILi64EEEEEENS_10bfloat16_tEfNS_4arch4Sm80ELb0ELb1ELb1ELb0ELb1ELb0ELb0ELb0ELi2ELi4ELi4ELi4ELb0EEENS1_24CollectiveEpilogueBwdGQAISA_fSD_Li256ELb0ELb1EEENS1_19SingleTileSchedulerILb0ELb0ELb0ELi128EEEEEEEEEvNT_6ParamsE$_ZN4cute5tupleIJNS0_IJNS0_IJNS_1CILi2EEES2_EEENS1_ILi8EEES3_EEENS0_IJNS0_IJNS1_ILi1EEEiEEENS1_ILi1024EEENS0_IJiiEEEEEEEEC2ERKS5_RKSA_,@function
        .size           $_ZN7cutlass13device_kernelIN5flash19enable_sm80_to_sm89INS1_16FlashAttnBwdSm80INS1_25CollectiveMainloopBwdSm80ILi2ELi2EN4cute5tupleIJNS5_1CILi128EEES8_NS7_ILi64EEEEEENS_10bfloat16_tEfNS_4arch4Sm80ELb0ELb1ELb1ELb0ELb1ELb0ELb0ELb0ELi2ELi4ELi4ELi4ELb0EEENS1_24CollectiveEpilogueBwdGQAISA_fSD_Li256ELb0ELb1EEENS1_19SingleTileSchedulerILb0ELb0ELb0ELi128EEEEEEEEEvNT_6ParamsE$_ZN4cute5tupleIJNS0_IJNS0_IJNS_1CILi2EEES2_EEENS1_ILi8EEES3_EEENS0_IJNS0_IJNS1_ILi1EEEiEEENS1_ILi1024EEENS0_IJiiEEEEEEEEC2ERKS5_RKSA_,($_ZN7cutlass13device_kernelIN5flash19enable_sm80_to_sm89INS1_16FlashAttnBwdSm80INS1_25CollectiveMainloopBwdSm80ILi2ELi2EN4cute5tupleIJNS5_1CILi128EEES8_NS7_ILi64EEEEEENS_10bfloat16_tEfNS_4arch4Sm80ELb0ELb1ELb1ELb0ELb1ELb0ELb0ELb0ELi2ELi4ELi4ELi4ELb0EEENS1_24CollectiveEpilogueBwdGQAISA_fSD_Li256ELb0ELb1EEENS1_19SingleTileSchedulerILb0ELb0ELb0ELi128EEEEEEEEEvNT_6ParamsE$_ZN4cute5tupleIJNS0_IJNS0_IJNS_1CILi2EEES2_EEES2_EEENS0_IJNS0_IJiiEEENS1_ILi8192EEEEEEEEC2ERKS4_RKS7_ - $_ZN7cutlass13device_kernelIN5flash19enable_sm80_to_sm89INS1_16FlashAttnBwdSm80INS1_25CollectiveMainloopBwdSm80ILi2ELi2EN4cute5tupleIJNS5_1CILi128EEES8_NS7_ILi64EEEEEENS_10bfloat16_tEfNS_4arch4Sm80ELb0ELb1ELb1ELb0ELb1ELb0ELb0ELb0ELi2ELi4ELi4ELi4ELb0EEENS1_24CollectiveEpilogueBwdGQAISA_fSD_Li256ELb0ELb1EEENS1_19SingleTileSchedulerILb0ELb0ELb0ELi128EEEEEEEEEvNT_6ParamsE$_ZN4cute5tupleIJNS0_IJNS0_IJNS_1CILi2EEES2_EEENS1_ILi8EEES3_EEENS0_IJNS0_IJNS1_ILi1EEEiEEENS1_ILi1024EEENS0_IJiiEEEEEEEEC2ERKS5_RKSA_)
$_ZN7cutlass13device_kernelIN5flash19enable_sm80_to_sm89INS1_16FlashAttnBwdSm80INS1_25CollectiveMainloopBwdSm80ILi2ELi2EN4cute5tupleIJNS5_1CILi128EEES8_NS7_ILi64EEEEEENS_10bfloat16_tEfNS_4arch4Sm80ELb0ELb1ELb1ELb0ELb1ELb0ELb0ELb0ELi2ELi4ELi4ELi4ELb0EEENS1_24CollectiveEpilogueBwdGQAISA_fSD_Li256ELb0ELb1EEENS1_19SingleTileSchedulerILb0ELb0ELb0ELi128EEEEEEEEEvNT_6ParamsE$_ZN4cute5tupleIJNS0_IJNS0_IJNS_1CILi2EEES2_EEENS1_ILi8EEES3_EEENS0_IJNS0_IJNS1_ILi1EEEiEEENS1_ILi1024EEENS0_IJiiEEEEEEEEC2ERKS5_RKSA_:
[----:B------:R-:W-:Y:S02]  /*a2e0*/  MOV R8, 0xa300 ;  /* 0x0000a30000087802 */ /* 0x000fe40000000f00 */
[----:B------:R-:W-:Y:S05]  /*a2f0*/  CALL.REL.NOINC `($_ZN7cutlass13device_kernelIN5flash19enable_sm80_to_sm89INS1_16FlashAttnBwdSm80INS1_25CollectiveMainloopBwdSm80ILi2ELi2EN4cute5tupleIJNS5_1CILi128EEES8_NS7_ILi64EEEEEENS_10bfloat16_tEfNS_4arch4Sm80ELb0ELb1ELb1ELb0ELb1ELb0ELb0ELb0ELi2ELi4ELi4ELi4ELb0EEENS1_24CollectiveEpilogueBwdGQAISA_fSD_Li256ELb0ELb1EEENS1_19SingleTileSchedulerILb0ELb0ELb0ELi128EEEEEEEEEvNT_6ParamsE$_ZN4cute3eso3ESOILb1ELb0EJNS_5tupleIJNS2_IJNS_1CILi2EEES4_EEENS3_ILi8EEES5_EEENS2_IJNS2_IJNS3_ILi1EEEiEEENS3_ILi1024EEENS2_IJiiEEEEEEEEC2ERKS7_RKSC_) ;  /* 0xffffdb4000007944 */ /* 0x000fea0003c3ffff */
[----:B------:R-:W-:-:S04]  /*a300*/  MOV R7, 0x0 ;  /* 0x0000000000077802 */ /* 0x000fc80000000f00 */
[----:B------:R-:W-:Y:S05]  /*a310*/  RET.REL.NODEC R6 `(_ZN7cutlass13device_kernelIN5flash19enable_sm80_to_sm89INS1_16FlashAttnBwdSm80INS1_25CollectiveMainloopBwdSm80ILi2ELi2EN4cute5tupleIJNS5_1CILi128EEES8_NS7_ILi64EEEEEENS_10bfloat16_tEfNS_4arch4Sm80ELb0ELb1ELb1ELb0ELb1ELb0ELb0ELb0ELi2ELi4ELi4ELi4ELb0EEENS1_24CollectiveEpilogueBwdGQAISA_fSD_Li256ELb0ELb1EEENS1_19SingleTileSchedulerILb0ELb0ELb0ELi128EEEEEEEEEvNT_6ParamsE) ;  /* 0xffff5ce006007950 */ /* 0x000fea0003c3ffff */
        .type           $_ZN7cutlass13device_kernelIN5flash19enable_sm80_to_sm89INS1_16FlashAttnBwdSm80INS1_25CollectiveMainloopBwdSm80ILi2ELi2EN4cute5tupleIJNS5_1CILi128EEES8_NS7_ILi64EEEEEENS_10bfloat16_tEfNS_4arch4Sm80ELb0ELb1ELb1ELb0ELb1ELb0ELb0ELb0ELi2ELi4ELi4ELi4ELb0EEENS1_24CollectiveEpilogueBwdGQAISA_fSD_Li256ELb0ELb1EEENS1_19SingleTileSchedulerILb0ELb0ELb0ELi128EEEEEEEEEvNT_6ParamsE$_ZN4cute5tupleIJNS0_IJNS0_IJNS_1CILi2EEES2_EEES2_EEENS0_IJNS0_IJiiEEENS1_ILi8192EEEEEEEEC2ERKS4_RKS7_,@function
        .size           $_ZN7cutlass13device_kernelIN5flash19enable_sm80_to_sm89INS1_16FlashAttnBwdSm80INS1_25CollectiveMainloopBwdSm80ILi2ELi2EN4cute5tupleIJNS5_1CILi128EEES8_NS7_ILi64EEEEEENS_10bfloat16_tEfNS_4arch4Sm80ELb0ELb1ELb1ELb0ELb1ELb0ELb0ELb0ELi2ELi4ELi4ELi4ELb0EEENS1_24CollectiveEpilogueBwdGQAISA_fSD_Li256ELb0ELb1EEENS1_19SingleTileSchedulerILb0ELb0ELb0ELi128EEEEEEEEEvNT_6ParamsE$_ZN4cute5tupleIJNS0_IJNS0_IJNS_1CILi2EEES2_EEES2_EEENS0_IJNS0_IJiiEEENS1_ILi8192EEEEEEEEC2ERKS4_RKS7_,($_ZN7cutlass13device_kernelIN5flash19enable_sm80_to_sm89INS1_16FlashAttnBwdSm80INS1_25CollectiveMainloopBwdSm80ILi2ELi2EN4cute5tupleIJNS5_1CILi128EEES8_NS7_ILi64EEEEEENS_10bfloat16_tEfNS_4arch4Sm80ELb0ELb1ELb1ELb0ELb1ELb0ELb0ELb0ELi2ELi4ELi4ELi4ELb0EEENS1_24CollectiveEpilogueBwdGQAISA_fSD_Li256ELb0ELb1EEENS1_19SingleTileSchedulerILb0ELb0ELb0ELi128EEEEEEEEEvNT_6ParamsE$_ZN4cute5tupleIJNS0_IJNS0_IJNS_1CILi2EEES2_EEES3_NS1_ILi8EEEEEENS0_IJNS0_IJiNS1_ILi512EEEEEENS0_IJiiEEENS1_ILi1024EEEEEEEEC2ERKS5_RKSA_ - $_ZN7cutlass13device_kernelIN5flash19enable_sm80_to_sm89INS1_16FlashAttnBwdSm80INS1_25CollectiveMainloopBwdSm80ILi2ELi2EN4cute5tupleIJNS5_1CILi128EEES8_NS7_ILi64EEEEEENS_10bfloat16_tEfNS_4arch4Sm80ELb0ELb1ELb1ELb0ELb1ELb0ELb0ELb0ELi2ELi4ELi4ELi4ELb0EEENS1_24CollectiveEpilogueBwdGQAISA_fSD_Li256ELb0ELb1EEENS1_19SingleTileSchedulerILb0ELb0ELb0ELi128EEEEEEEEEvNT_6ParamsE$_ZN4cute5tupleIJNS0_IJNS0_IJNS_1CILi2EEES2_EEES2_EEENS0_IJNS0_IJiiEEENS1_ILi8192EEEEEEEEC2ERKS4_RKS7_)
$_ZN7cutlass13device_kernelIN5flash19enable_sm80_to_sm89INS1_16FlashAttnBwdSm80INS1_25CollectiveMainloopBwdSm80ILi2ELi2EN4cute5tupleIJNS5_1CILi128EEES8_NS7_ILi64EEEEEENS_10bfloat16_tEfNS_4arch4Sm80ELb0ELb1ELb1ELb0ELb1ELb0ELb0ELb0ELi2ELi4ELi4ELi4ELb0EEENS1_24CollectiveEpilogueBwdGQAISA_fSD_Li256ELb0ELb1EEENS1_19SingleTileSchedulerILb0ELb0ELb0ELi128EEEEEEEEEvNT_6ParamsE$_ZN4cute5tupleIJNS0_IJNS0_IJNS_1CILi2EEES2_EEES2_EEENS0_IJNS0_IJiiEEENS1_ILi8192EEEEEEEEC2ERKS4_RKS7_:
[----:B------:R-:W-:Y:S02]  /*a320*/  MOV R6, 0xa340 ;  /* 0x0000a34000067802 */ /* 0x000fe40000000f00 */
[----:B------:R-:W-:Y:S05]  /*a330*/  CALL.REL.NOINC `($_ZN7cutlass13device_kernelIN5flash19enable_sm80_to_sm89INS1_16FlashAttnBwdSm80INS1_25CollectiveMainloopBwdSm80ILi2ELi2EN4cute5tupleIJNS5_1CILi128EEES8_NS7_ILi64EEEEEENS_10bfloat16_tEfNS_4arch4Sm80ELb0ELb1ELb1ELb0ELb1ELb0ELb0ELb0ELi2ELi4ELi4ELi4ELb0EEENS1_24CollectiveEpilogueBwdGQAISA_fSD_Li256ELb0ELb1EEENS1_19SingleTileSchedulerILb0ELb0ELb0ELi128EEEEEEEEEvNT_6ParamsE$_ZN4cute3eso3ESOILb1ELb0EJNS_5tupleIJNS2_IJNS_1CILi2EEES4_EEES4_EEENS2_IJNS2_IJiiEEENS3_ILi8192EEEEEEEEC2ERKS6_RKS9_) ;  /* 0xffffdb7000007944 */ /* 0x000fea0003c3ffff */
[----:B-1----:R-:W-:Y:S02]  /*a340*/  MOV R2, R8 ;  /* 0x0000000800027202 */ /* 0x002fe40000000f00 */
[----:B------:R-:W-:-:S04]  /*a350*/  MOV R3, 0x0 ;  /* 0x0000000000037802 */ /* 0x000fc80000000f00 */
[----:B------:R-:W-:Y:S05]  /*a360*/  RET.REL.NODEC R2 `(_ZN7cutlass13device_kernelIN5flash19enable_sm80_to_sm89INS1_16FlashAttnBwdSm80INS1_25CollectiveMainloopBwdSm80ILi2ELi2EN4cute5tupleIJNS5_1CILi128EEES8_NS7_ILi64EEEEEENS_10bfloat16_tEfNS_4arch4Sm80ELb0ELb1ELb1ELb0ELb1ELb0ELb0ELb0ELi2ELi4ELi4ELi4ELb0EEENS1_24CollectiveEpilogueBwdGQAISA_fSD_Li256ELb0ELb1EEENS1_19SingleTileSchedulerILb0ELb0ELb0ELi128EEEEEEEEEvNT_6ParamsE) ;  /* 0xffff5c9002007950 */ /* 0x000fea0003c3ffff */
        .type           $_ZN7cutlass13device_kernelIN5flash19enable_sm80_to_sm89INS1_16FlashAttnBwdSm80INS1_25CollectiveMainloopBwdSm80ILi2ELi2EN4cute5tupleIJNS5_1CILi128EEES8_NS7_ILi64EEEEEENS_10bfloat16_tEfNS_4arch4Sm80ELb0ELb1ELb1ELb0ELb1ELb0ELb0ELb0ELi2ELi4ELi4ELi4ELb0EEENS1_24CollectiveEpilogueBwdGQAISA_fSD_Li256ELb0ELb1EEENS1_19SingleTileSchedulerILb0ELb0ELb0ELi128EEEEEEEEEvNT_6ParamsE$_ZN4cute5tupleIJNS0_IJNS0_IJNS_1CILi2EEES2_EEES3_NS1_ILi8EEEEEENS0_IJNS0_IJiNS1_ILi512EEEEEENS0_IJiiEEENS1_ILi1024EEEEEEEEC2ERKS5_RKSA_,@function
        .size           $_ZN7cutlass13device_kernelIN5flash19enable_sm80_to_sm89INS1_16FlashAttnBwdSm80INS1_25CollectiveMainloopBwdSm80ILi2ELi2EN4cute5tupleIJNS5_1CILi128EEES8_NS7_ILi64EEEEEENS_10bfloat16_tEfNS_4arch4Sm80ELb0ELb1ELb1ELb0ELb1ELb0ELb0ELb0ELi2ELi4ELi4ELi4ELb0EEENS1_24CollectiveEpilogueBwdGQAISA_fSD_Li256ELb0ELb1EEENS1_19SingleTileSchedulerILb0ELb0ELb0ELi128EEEEEEEEEvNT_6ParamsE$_ZN4cute5tupleIJNS0_IJNS0_IJNS_1CILi2EEES2_EEES3_NS1_ILi8EEEEEENS0_IJNS0_IJiNS1_ILi512EEEEEENS0_IJiiEEENS1_ILi1024EEEEEEEEC2ERKS5_RKSA_,($_ZN7cutlass13device_kernelIN5flash19enable_sm80_to_sm89INS1_16FlashAttnBwdSm80INS1_25CollectiveMainloopBwdSm80ILi2ELi2EN4cute5tupleIJNS5_1CILi128EEES8_NS7_ILi64EEEEEENS_10bfloat16_tEfNS_4arch4Sm80ELb0ELb1ELb1ELb0ELb1ELb0ELb0ELb0ELi2ELi4ELi4ELi4ELb0EEENS1_24CollectiveEpilogueBwdGQAISA_fSD_Li256ELb0ELb1EEENS1_19SingleTileSchedulerILb0ELb0ELb0ELi128EEEEEEEEEvNT_6ParamsE$_ZN4cute5tupleIJNS0_IJNS0_IJNS_1CILi2EEES2_S2_EEES2_NS0_IJNS0_IJS2_S2_EEES2_EEEEEENS0_IJNS0_IJNS1_ILi1EEENS1_ILi512EEEiEEENS1_ILi4096EEENS0_IJNS0_IJiiEEENS1_ILi8192EEEEEEEEEEEC2ERKS6_RKSE_ - $_ZN7cutlass13device_kernelIN5flash19enable_sm80_to_sm89INS1_16FlashAttnBwdSm80INS1_25CollectiveMainloopBwdSm80ILi2ELi2EN4cute5tupleIJNS5_1CILi128EEES8_NS7_ILi64EEEEEENS_10bfloat16_tEfNS_4arch4Sm80ELb0ELb1ELb1ELb0ELb1ELb0ELb0ELb0ELi2ELi4ELi4ELi4ELb0EEENS1_24CollectiveEpilogueBwdGQAISA_fSD_Li256ELb0ELb1EEENS1_19SingleTileSchedulerILb0ELb0ELb0ELi128EEEEEEEEEvNT_6ParamsE$_ZN4cute5tupleIJNS0_IJNS0_IJNS_1CILi2EEES2_EEES3_NS1_ILi8EEEEEENS0_IJNS0_IJiNS1_ILi512EEEEEENS0_IJiiEEENS1_ILi1024EEEEEEEEC2ERKS5_RKSA_)
$_ZN7cutlass13device_kernelIN5flash19enable_sm80_to_sm89INS1_16FlashAttnBwdSm80INS1_25CollectiveMainloopBwdSm80ILi2ELi2EN4cute5tupleIJNS5_1CILi128EEES8_NS7_ILi64EEEEEENS_10bfloat16_tEfNS_4arch4Sm80ELb0ELb1ELb1ELb0ELb1ELb0ELb0ELb0ELi2ELi4ELi4ELi4ELb0EEENS1_24CollectiveEpilogueBwdGQAISA_fSD_Li256ELb0ELb1EEENS1_19SingleTileSchedulerILb0ELb0ELb0ELi128EEEEEEEEEvNT_6ParamsE$_ZN4cute5tupleIJNS0_IJNS0_IJNS_1CILi2EEES2_EEES3_NS1_ILi8EEEEEENS0_IJNS0_IJiNS1_ILi512EEEEEENS0_IJiiEEENS1_ILi1024EEEEEEEEC2ERKS5_RKSA_:
[----:B------:R-:W-:Y:S02]  /*a370*/  MOV R8, 0xa390 ;  /* 0x0000a39000087802 */ /* 0x000fe40000000f00 */
[----:B------:R-:W-:Y:S05]  /*a380*/  CALL.REL.NOINC `($_ZN7cutlass13device_kernelIN5flash19enable_sm80_to_sm89INS1_16FlashAttnBwdSm80INS1_25CollectiveMainloopBwdSm80ILi2ELi2EN4cute5tupleIJNS5_1CILi128EEES8_NS7_ILi64EEEEEENS_10bfloat16_tEfNS_4arch4Sm80ELb0ELb1ELb1ELb0ELb1ELb0ELb0ELb0ELi2ELi4ELi4ELi4ELb0EEENS1_24CollectiveEpilogueBwdGQAISA_fSD_Li256ELb0ELb1EEENS1_19SingleTileSchedulerILb0ELb0ELb0ELi128EEEEEEEEEvNT_6ParamsE$_ZN4cute3eso3ESOILb1ELb0EJNS_5tupleIJNS2_IJNS_1CILi2EEES4_EEES5_NS3_ILi8EEEEEENS2_IJNS2_IJiNS3_ILi512EEEEEENS2_IJiiEEENS3_ILi1024EEEEEEEEC2ERKS7_RKSC_) ;  /* 0xffffdb8000007944 */ /* 0x000fea0003c3ffff */
[----:B------:R-:W-:-:S04]  /*a390*/  MOV R7, 0x0 ;  /* 0x0000000000077802 */ /* 0x000fc80000000f00 */
[----:B------:R-:W-:Y:S05]  /*a3a0*/  RET.REL.NODEC R6 `(_ZN7cutlass13device_kernelIN5flash19enable_sm80_to_sm89INS1_16FlashAttnBwdSm80INS1_25CollectiveMainloopBwdSm80ILi2ELi2EN4cute5tupleIJNS5_1CILi128EEES8_NS7_ILi64EEEEEENS_10bfloat16_tEfNS_4arch4Sm80ELb0ELb1ELb1ELb0ELb1ELb0ELb0ELb0ELi2ELi4ELi4ELi4ELb0EEENS1_24CollectiveEpilogueBwdGQAISA_fSD_Li256ELb0ELb1EEENS1_19SingleTileSchedulerILb0ELb0ELb0ELi128EEEEEEEEEvNT_6ParamsE) ;  /* 0xffff5c5006007950 */ /* 0x000fea0003c3ffff */
        .type           $_ZN7cutlass13device_kernelIN5flash19enable_sm80_to_sm89INS1_16FlashAttnBwdSm80INS1_25CollectiveMainloopBwdSm80ILi2ELi2EN4cute5tupleIJNS5_1CILi128EEES8_NS7_ILi64EEEEEENS_10bfloat16_tEfNS_4arch4Sm80ELb0ELb1ELb1ELb0ELb1ELb0ELb0ELb0ELi2ELi4ELi4ELi4ELb0EEENS1_24CollectiveEpilogueBwdGQAISA_fSD_Li256ELb0ELb1EEENS1_19SingleTileSchedulerILb0ELb0ELb0ELi128EEEEEEEEEvNT_6ParamsE$_ZN4cute5tupleIJNS0_IJNS0_IJNS_1CILi2EEES2_S2_EEES2_NS0_IJNS0_IJS2_S2_EEES2_EEEEEENS0_IJNS0_IJNS1_ILi1EEENS1_ILi512EEEiEEENS1_ILi4096EEENS0_IJNS0_IJiiEEENS1_ILi8192EEEEEEEEEEEC2ERKS6_RKSE_,@function
        .size           $_ZN7cutlass13device_kernelIN5flash19enable_sm80_to_sm89INS1_16FlashAttnBwdSm80INS1_25CollectiveMainloopBwdSm80ILi2ELi2EN4cute5tupleIJNS5_1CILi128EEES8_NS7_ILi64EEEEEENS_10bfloat16_tEfNS_4arch4Sm80ELb0ELb1ELb1ELb0ELb1ELb0ELb0ELb0ELi2ELi4ELi4ELi4ELb0EEENS1_24CollectiveEpilogueBwdGQAISA_fSD_Li256ELb0ELb1EEENS1_19SingleTileSchedulerILb0ELb0ELb0ELi128EEEEEEEEEvNT_6ParamsE$_ZN4cute5tupleIJNS0_IJNS0_IJNS_1CILi2EEES2_S2_EEES2_NS0_IJNS0_IJS2_S2_EEES2_EEEEEENS0_IJNS0_IJNS1_ILi1EEENS1_ILi512EEEiEEENS1_ILi4096EEENS0_IJNS0_IJiiEEENS1_ILi8192EEEEEEEEEEEC2ERKS6_RKSE_,($_ZN7cutlass13device_kernelIN5flash19enable_sm80_to_sm89INS1_16FlashAttnBwdSm80INS1_25CollectiveMainloopBwdSm80ILi2ELi2EN4cute5tupleIJNS5_1CILi128EEES8_NS7_ILi64EEEEEENS_10bfloat16_tEfNS_4arch4Sm80ELb0ELb1ELb1ELb0ELb1ELb0ELb0ELb0ELi2ELi4ELi4ELi4ELb0EEENS1_24CollectiveEpilogueBwdGQAISA_fSD_Li256ELb0ELb1EEENS1_19SingleTileSchedulerILb0ELb0ELb0ELi128EEEEEEEEEvNT_6ParamsE$_ZN4cute5tupleIJNS0_IJNS0_IJNS_1CILi2EEES2_S2_EEES2_NS0_IJS2_S2_EEEEEENS0_IJNS0_IJNS1_ILi1EEENS1_ILi512EEEiEEENS1_ILi4096EEENS0_IJiiEEEEEEEEC2ERKS5_RKSB_ - $_ZN7cutlass13device_kernelIN5flash19enable_sm80_to_sm89INS1_16FlashAttnBwdSm80INS1_25CollectiveMainloopBwdSm80ILi2ELi2EN4cute5tupleIJNS5_1CILi128EEES8_NS7_ILi64EEEEEENS_10bfloat16_tEfNS_4arch4Sm80ELb0ELb1ELb1ELb0ELb1ELb0ELb0ELb0ELi2ELi4ELi4ELi4ELb0EEENS1_24CollectiveEpilogueBwdGQAISA_fSD_Li256ELb0ELb1EEENS1_19SingleTileSchedulerILb0ELb0ELb0ELi128EEEEEEEEEvNT_6ParamsE$_ZN4cute5tupleIJNS0_IJNS0_IJNS_1CILi2EEES2_S2_EEES2_NS0_IJNS0_IJS2_S2_EEES2_EEEEEENS0_IJNS0_IJNS1_ILi1EEENS1_ILi512EEEiEEENS1_ILi4096EEENS0_IJNS0_IJiiEEENS1_ILi8192EEEEEEEEEEEC2ERKS6_RKSE_)
$_ZN7cutlass13device_kernelIN5flash19enable_sm80_to_sm89INS1_16FlashAttnBwdSm80INS1_25CollectiveMainloopBwdSm80ILi2ELi2EN4cute5tupleIJNS5_1CILi128EEES8_NS7_ILi64EEEEEENS_10bfloat16_tEfNS_4arch4Sm80ELb0ELb1ELb1ELb0ELb1ELb0ELb0ELb0ELi2ELi4ELi4ELi4ELb0EEENS1_24CollectiveEpilogueBwdGQAISA_fSD_Li256ELb0ELb1EEENS1_19SingleTileSchedulerILb0ELb0ELb0ELi128EEEEEEEEEvNT_6ParamsE$_ZN4cute5tupleIJNS0_IJNS0_IJNS_1CILi2EEES2_S2_EEES2_NS0_IJNS0_IJS2_S2_EEES2_EEEEEENS0_IJNS0_IJNS1_ILi1EEENS1_ILi512EEEiEEENS1_ILi4096EEENS0_IJNS0_IJiiEEENS1_ILi8192EEEEEEEEEEEC2ERKS6_RKSE_:
[----:B------:R-:W-:Y:S02]  /*a3b0*/  MOV R8, 0xa3d0 ;  /* 0x0000a3d000087802 */ /* 0x000fe40000000f00 */
[----:B------:R-:W-:Y:S05]  /*a3c0*/  CALL.REL.NOINC `($_ZN7cutlass13device_kernelIN5flash19enable_sm80_to_sm89INS1_16FlashAttnBwdSm80INS1_25CollectiveMainloopBwdSm80ILi2ELi2EN4cute5tupleIJNS5_1CILi128EEES8_NS7_ILi64EEEEEENS_10bfloat16_tEfNS_4arch4Sm80ELb0ELb1ELb1ELb0ELb1ELb0ELb0ELb0ELi2ELi4ELi4ELi4ELb0EEENS1_24CollectiveEpilogueBwdGQAISA_fSD_Li256ELb0ELb1EEENS1_19SingleTileSchedulerILb0ELb0ELb0ELi128EEEEEEEEEvNT_6ParamsE$_ZN4cute3eso3ESOILb1ELb0EJNS_5tupleIJNS2_IJNS_1CILi2EEES4_S4_EEES4_NS2_IJNS2_IJS4_S4_EEES4_EEEEEENS2_IJNS2_IJNS3_ILi1EEENS3_ILi512EEEiEEENS3_ILi4096EEENS2_IJNS2_IJiiEEENS3_ILi8192EEEEEEEEEEEC2ERKS8_RKSG_) ;  /* 0xffffdbb000007944 */ /* 0x000fea0003c3ffff */
[----:B------:R-:W-:-:S04]  /*a3d0*/  MOV R7, 0x0 ;  /* 0x0000000000077802 */ /* 0x000fc80000000f00 */
[----:B------:R-:W-:Y:S05]  /*a3e0*/  RET.REL.NODEC R6 `(_ZN7cutlass13device_kernelIN5flash19enable_sm80_to_sm89INS1_16FlashAttnBwdSm80INS1_25CollectiveMainloopBwdSm80ILi2ELi2EN4cute5tupleIJNS5_1CILi128EEES8_NS7_ILi64EEEEEENS_10bfloat16_tEfNS_4arch4Sm80ELb0ELb1ELb1ELb0ELb1ELb0ELb0ELb0ELi2ELi4ELi4ELi4ELb0EEENS1_24CollectiveEpilogueBwdGQAISA_fSD_Li256ELb0ELb1EEENS1_19SingleTileSchedulerILb0ELb0ELb0ELi128EEEEEEEEEvNT_6ParamsE) ;  /* 0xffff5c1006007950 */ /* 0x000fea0003c3ffff */
        .type           $_ZN7cutlass13device_kernelIN5flash19enable_sm80_to_sm89INS1_16FlashAttnBwdSm80INS1_25CollectiveMainloopBwdSm80ILi2ELi2EN4cute5tupleIJNS5_1CILi128EEES8_NS7_ILi64EEEEEENS_10bfloat16_tEfNS_4arch4Sm80ELb0ELb1ELb1ELb0ELb1ELb0ELb0ELb0ELi2ELi4ELi4ELi4ELb0EEENS1_24CollectiveEpilogueBwdGQAISA_fSD_Li256ELb0ELb1EEENS1_19SingleTileSchedulerILb0ELb0ELb0ELi128EEEEEEEEEvNT_6ParamsE$_ZN4cute5tupleIJNS0_IJNS0_IJNS_1CILi2EEES2_S2_EEES2_NS0_IJS2_S2_EEEEEENS0_IJNS0_IJNS1_ILi1EEENS1_ILi512EEEiEEENS1_ILi4096EEENS0_IJiiEEEEEEEEC2ERKS5_RKSB_,@function
        .size           $_ZN7cutlass13device_kernelIN5flash19enable_sm80_to_sm89INS1_16FlashAttnBwdSm80INS1_25CollectiveMainloopBwdSm80ILi2ELi2EN4cute5tupleIJNS5_1CILi128EEES8_NS7_ILi64EEEEEENS_10bfloat16_tEfNS_4arch4Sm80ELb0ELb1ELb1ELb0ELb1ELb0ELb0ELb0ELi2ELi4ELi4ELi4ELb0EEENS1_24CollectiveEpilogueBwdGQAISA_fSD_Li256ELb0ELb1EEENS1_19SingleTileSchedulerILb0ELb0ELb0ELi128EEEEEEEEEvNT_6ParamsE$_ZN4cute5tupleIJNS0_IJNS0_IJNS_1CILi2EEES2_S2_EEES2_NS0_IJS2_S2_EEEEEENS0_IJNS0_IJNS1_ILi1EEENS1_ILi512EEEiEEENS1_ILi4096EEENS0_IJiiEEEEEEEEC2ERKS5_RKSB_,($_ZN7cutlass13device_kernelIN5flash19enable_sm80_to_sm89INS1_16FlashAttnBwdSm80INS1_25CollectiveMainloopBwdSm80ILi2ELi2EN4cute5tupleIJNS5_1CILi128EEES8_NS7_ILi64EEEEEENS_10bfloat16_tEfNS_4arch4Sm80ELb0ELb1ELb1ELb0ELb1ELb0ELb0ELb0ELi2ELi4ELi4ELi4ELb0EEENS1_24CollectiveEpilogueBwdGQAISA_fSD_Li256ELb0ELb1EEENS1_19SingleTileSchedulerILb0ELb0ELb0ELi128EEEEEEEEEvNT_6ParamsE$_ZN4cute5tupleIJNS0_IJNS0_IJNS_1CILi8EEENS1_ILi1EEEEEENS0_IJNS1_ILi2EEEEEEEEENS0_IJNS0_IJS3_NS1_ILi0EEEEEENS0_IJiEEEEEEEEC2ERKS7_RKSB_ - $_ZN7cutlass13device_kernelIN5flash19enable_sm80_to_sm89INS1_16FlashAttnBwdSm80INS1_25CollectiveMainloopBwdSm80ILi2ELi2EN4cute5tupleIJNS5_1CILi128EEES8_NS7_ILi64EEEEEENS_10bfloat16_tEfNS_4arch4Sm80ELb0ELb1ELb1ELb0ELb1ELb0ELb0ELb0ELi2ELi4ELi4ELi4ELb0EEENS1_24CollectiveEpilogueBwdGQAISA_fSD_Li256ELb0ELb1EEENS1_19SingleTileSchedulerILb0ELb0ELb0ELi128EEEEEEEEEvNT_6ParamsE$_ZN4cute5tupleIJNS0_IJNS0_IJNS_1CILi2EEES2_S2_EEES2_NS0_IJS2_S2_EEEEEENS0_IJNS0_IJNS1_ILi1EEENS1_ILi512EEEiEEENS1_ILi4096EEENS0_IJiiEEEEEEEEC2ERKS5_RKSB_)
$_ZN7cutlass13device_kernelIN5flash19enable_sm80_to_sm89INS1_16FlashAttnBwdSm80INS1_25CollectiveMainloopBwdSm80ILi2ELi2EN4cute5tupleIJNS5_1CILi128EEES8_NS7_ILi64EEEEEENS_10bfloat16_tEfNS_4arch4Sm80ELb0ELb1ELb1ELb0ELb1ELb0ELb0ELb0ELi2ELi4ELi4ELi4ELb0EEENS1_24CollectiveEpilogueBwdGQAISA_fSD_Li256ELb0ELb1EEENS1_19SingleTileSchedulerILb0ELb0ELb0ELi128EEEEEEEEEvNT_6ParamsE$_ZN4cute5tupleIJNS0_IJNS0_IJNS_1CILi2EEES2_S2_EEES2_NS0_IJS2_S2_EEEEEENS0_IJNS0_IJNS1_ILi1EEENS1_ILi512EEEiEEENS1_ILi4096EEENS0_IJiiEEEEEEEEC2ERKS5_RKSB_:
[----:B------:R-:W-:Y:S02]  /*a3f0*/  MOV R8, 0xa410 ;  /* 0x0000a41000087802 */ /* 0x000fe40000000f00 */
[----:B------:R-:W-:Y:S05]  /*a400*/  CALL.REL.NOINC `($_ZN7cutlass13device_kernelIN5flash19enable_sm80_to_sm89INS1_16FlashAttnBwdSm80INS1_25CollectiveMainloopBwdSm80ILi2ELi2EN4cute5tupleIJNS5_1CILi128EEES8_NS7_ILi64EEEEEENS_10bfloat16_tEfNS_4arch4Sm80ELb0ELb1ELb1ELb0ELb1ELb0ELb0ELb0ELi2ELi4ELi4ELi4ELb0EEENS1_24CollectiveEpilogueBwdGQAISA_fSD_Li256ELb0ELb1EEENS1_19SingleTileSchedulerILb0ELb0ELb0ELi128EEEEEEEEEvNT_6ParamsE$_ZN4cute3eso3ESOILb1ELb0EJNS_5tupleIJNS2_IJNS_1CILi2EEES4_S4_EEES4_NS2_IJS4_S4_EEEEEENS2_IJNS2_IJNS3_ILi1EEENS3_ILi512EEEiEEENS3_ILi4096EEENS2_IJiiEEEEEEEEC2ERKS7_RKSD_) ;  /* 0xffffdbe000007944 */ /* 0x000fea0003c3ffff */
[----:B------:R-:W-:-:S04]  /*a410*/  MOV R7, 0x0 ;  /* 0x0000000000077802 */ /* 0x000fc80000000f00 */
[----:B------:R-:W-:Y:S05]  /*a420*/  RET.REL.NODEC R6 `(_ZN7cutlass13device_kernelIN5flash19enable_sm80_to_sm89INS1_16FlashAttnBwdSm80INS1_25CollectiveMainloopBwdSm80ILi2ELi2EN4cute5tupleIJNS5_1CILi128EEES8_NS7_ILi64EEEEEENS_10bfloat16_tEfNS_4arch4Sm80ELb0ELb1ELb1ELb0ELb1ELb0ELb0ELb0ELi2ELi4ELi4ELi4ELb0EEENS1_24CollectiveEpilogueBwdGQAISA_fSD_Li256ELb0ELb1EEENS1_19SingleTileSchedulerILb0ELb0ELb0ELi128EEEEEEEEEvNT_6ParamsE) ;  /* 0xffff5bd006007950 */ /* 0x000fea0003c3ffff */
        .type           $_ZN7cutlass13device_kernelIN5flash19enable_sm80_to_sm89INS1_16FlashAttnBwdSm80INS1_25CollectiveMainloopBwdSm80ILi2ELi2EN4cute5tupleIJNS5_1CILi128EEES8_NS7_ILi64EEEEEENS_10bfloat16_tEfNS_4arch4Sm80ELb0ELb1ELb1ELb0ELb1ELb0ELb0ELb0ELi2ELi4ELi4ELi4ELb0EEENS1_24CollectiveEpilogueBwdGQAISA_fSD_Li256ELb0ELb1EEENS1_19SingleTileSchedulerILb0ELb0ELb0ELi128EEEEEEEEEvNT_6ParamsE$_ZN4cute5tupleIJNS0_IJNS0_IJNS_1CILi8EEENS1_ILi1EEEEEENS0_IJNS1_ILi2EEEEEEEEENS0_IJNS0_IJS3_NS1_ILi0EEEEEENS0_IJiEEEEEEEEC2ERKS7_RKSB_,@function
        .size           $_ZN7cutlass13device_kernelIN5flash19enable_sm80_to_sm89INS1_16FlashAttnBwdSm80INS1_25CollectiveMainloopBwdSm80ILi2ELi2EN4cute5tupleIJNS5_1CILi128EEES8_NS7_ILi64EEEEEENS_10bfloat16_tEfNS_4arch4Sm80ELb0ELb1ELb1ELb0ELb1ELb0ELb0ELb0ELi2ELi4ELi4ELi4ELb0EEENS1_24CollectiveEpilogueBwdGQAISA_fSD_Li256ELb0ELb1EEENS1_19SingleTileSchedulerILb0ELb0ELb0ELi128EEEEEEEEEvNT_6ParamsE$_ZN4cute5tupleIJNS0_IJNS0_IJNS_1CILi8EEENS1_ILi1EEEEEENS0_IJNS1_ILi2EEEEEEEEENS0_IJNS0_IJS3_NS1_ILi0EEEEEENS0_IJiEEEEEEEEC2ERKS7_RKSB_,($_ZN7cutlass13device_kernelIN5flash19enable_sm80_to_sm89INS1_16FlashAttnBwdSm80INS1_25CollectiveMainloopBwdSm80ILi2ELi2EN4cute5tupleIJNS5_1CILi128EEES8_NS7_ILi64EEEEEENS_10bfloat16_tEfNS_4arch4Sm80ELb0ELb1ELb1ELb0ELb1ELb0ELb0ELb0ELi2ELi4ELi4ELi4ELb0EEENS1_24CollectiveEpilogueBwdGQAISA_fSD_Li256ELb0ELb1EEENS1_19SingleTileSchedulerILb0ELb0ELb0ELi128EEEEEEEEEvNT_6ParamsE$_ZN4cute5tupleIJNS0_IJNS0_IJNS_1CILi8EEENS1_ILi1EEEEEENS1_ILi2EEEEEENS0_IJNS0_IJS3_NS1_ILi0EEEEEEiEEEEEC2ERKS6_RKS9_ - $_ZN7cutlass13device_kernelIN5flash19enable_sm80_to_sm89INS1_16FlashAttnBwdSm80INS1_25CollectiveMainloopBwdSm80ILi2ELi2EN4cute5tupleIJNS5_1CILi128EEES8_NS7_ILi64EEEEEENS_10bfloat16_tEfNS_4arch4Sm80ELb0ELb1ELb1ELb0ELb1ELb0ELb0ELb0ELi2ELi4ELi4ELi4ELb0EEENS1_24CollectiveEpilogueBwdGQAISA_fSD_Li256ELb0ELb1EEENS1_19SingleTileSchedulerILb0ELb0ELb0ELi128EEEEEEEEEvNT_6ParamsE$_ZN4cute5tupleIJNS0_IJNS0_IJNS_1CILi8EEENS1_ILi1EEEEEENS0_IJNS1_ILi2EEEEEEEEENS0_IJNS0_IJS3_NS1_ILi0EEEEEENS0_IJiEEEEEEEEC2ERKS7_RKSB_)
$_ZN7cutlass13device_kernelIN5flash19enable_sm80_to_sm89INS1_16FlashAttnBwdSm80INS1_25CollectiveMainloopBwdSm80ILi2ELi2EN4cute5tupleIJNS5_1CILi128EEES8_NS7_ILi64EEEEEENS_10bfloat16_tEfNS_4arch4Sm80ELb0ELb1ELb1ELb0ELb1ELb0ELb0ELb0ELi2ELi4ELi4ELi4ELb0EEENS1_24CollectiveEpilogueBwdGQAISA_fSD_Li256ELb0ELb1EEENS1_19SingleTileSchedulerILb0ELb0ELb0ELi128EEEEEEEEEvNT_6ParamsE$_ZN4cute5tupleIJNS0_IJNS0_IJNS_1CILi8EEENS1_ILi1EEEEEENS0_IJNS1_ILi2EEEEEEEEENS0_IJNS0_IJS3_NS1_ILi0EEEEEENS0_IJiEEEEEEEEC2ERKS7_RKSB_:
[----:B------:R-:W-:Y:S02]  /*a430*/  MOV R8, 0xa450 ;  /* 0x0000a45000087802 */ /* 0x000fe40000000f00 */
[----:B------:R-:W-:Y:S05]  /*a440*/  CALL.REL.NOINC `($_ZN7cutlass13device_kernelIN5flash19enable_sm80_to_sm89INS1_16FlashAttnBwdSm80INS1_25CollectiveMainloopBwdSm80ILi2ELi2EN4cute5tupleIJNS5_1CILi128EEES8_NS7_ILi64EEEEEENS_10bfloat16_tEfNS_4arch4Sm80ELb0ELb1ELb1ELb0ELb1ELb0ELb0ELb0ELi2ELi4ELi4ELi4ELb0EEENS1_24CollectiveEpilogueBwdGQAISA_fSD_Li256ELb0ELb1EEENS1_19SingleTileSchedulerILb0ELb0ELb0ELi128EEEEEEEEEvNT_6ParamsE$_ZN4cute3eso3ESOILb1ELb0EJNS_5tupleIJNS2_IJNS_1CILi8EEENS3_ILi1EEEEEENS2_IJNS3_ILi2EEEEEEEEENS2_IJNS2_IJS5_NS3_ILi0EEEEEENS2_IJiEEEEEEEEC2ERKS9_RKSD_) ;  /* 0xffffdc1000007944 */ /* 0x000fea0003c3ffff */
[----:B------:R-:W-:-:S04]  /*a450*/  MOV R7, 0x0 ;  /* 0x0000000000077802 */ /* 0x000fc80000000f00 */
[----:B------:R-:W-:Y:S05]  /*a460*/  RET.REL.NODEC R6 `(_ZN7cutlass13device_kernelIN5flash19enable_sm80_to_sm89INS1_16FlashAttnBwdSm80INS1_25CollectiveMainloopBwdSm80ILi2ELi2EN4cute5tupleIJNS5_1CILi128EEES8_NS7_ILi64EEEEEENS_10bfloat16_tEfNS_4arch4Sm80ELb0ELb1ELb1ELb0ELb1ELb0ELb0ELb0ELi2ELi4ELi4ELi4ELb0EEENS1_24CollectiveEpilogueBwdGQAISA_fSD_Li256ELb0ELb1EEENS1_19SingleTileSchedulerILb0ELb0ELb0ELi128EEEEEEEEEvNT_6ParamsE) ;  /* 0xffff5b9006007950 */ /* 0x000fea0003c3ffff */
        .type           $_ZN7cutlass13device_kernelIN5flash19enable_sm80_to_sm89INS1_16FlashAttnBwdSm80INS1_25CollectiveMainloopBwdSm80ILi2ELi2EN4cute5tupleIJNS5_1CILi128EEES8_NS7_ILi64EEEEEENS_10bfloat16_tEfNS_4arch4Sm80ELb0ELb1ELb1ELb0ELb1ELb0ELb0ELb0ELi2ELi4ELi4ELi4ELb0EEENS1_24CollectiveEpilogueBwdGQAISA_fSD_Li256ELb0ELb1EEENS1_19SingleTileSchedulerILb0ELb0ELb0ELi128EEEEEEEEEvNT_6ParamsE$_ZN4cute5tupleIJNS0_IJNS0_IJNS_1CILi8EEENS1_ILi1EEEEEENS1_ILi2EEEEEENS0_IJNS0_IJS3_NS1_ILi0EEEEEEiEEEEEC2ERKS6_RKS9_,@function
        .size           $_ZN7cutlass13device_kernelIN5flash19enable_sm80_to_sm89INS1_16FlashAttnBwdSm80INS1_25CollectiveMainloopBwdSm80ILi2ELi2EN4cute5tupleIJNS5_1CILi128EEES8_NS7_ILi64EEEEEENS_10bfloat16_tEfNS_4arch4Sm80ELb0ELb1ELb1ELb0ELb1ELb0ELb0ELb0ELi2ELi4ELi4ELi4ELb0EEENS1_24CollectiveEpilogueBwdGQAISA_fSD_Li256ELb0ELb1EEENS1_19SingleTileSchedulerILb0ELb0ELb0ELi128EEEEEEEEEvNT_6ParamsE$_ZN4cute5tupleIJNS0_IJNS0_IJNS_1CILi8EEENS1_ILi1EEEEEENS1_ILi2EEEEEENS0_IJNS0_IJS3_NS1_ILi0EEEEEEiEEEEEC2ERKS6_RKS9_,($_ZN7cutlass13device_kernelIN5flash19enable_sm80_to_sm89INS1_16FlashAttnBwdSm80INS1_25CollectiveMainloopBwdSm80ILi2ELi2EN4cute5tupleIJNS5_1CILi128EEES8_NS7_ILi64EEEEEENS_10bfloat16_tEfNS_4arch4Sm80ELb0ELb1ELb1ELb0ELb1ELb0ELb0ELb0ELi2ELi4ELi4ELi4ELb0EEENS1_24CollectiveEpilogueBwdGQAISA_fSD_Li256ELb0ELb1EEENS1_19SingleTileSchedulerILb0ELb0ELb0ELi128EEEEEEEEEvNT_6ParamsE$_ZN4cute5tupleIJNS0_IJNS0_IJNS_1CILi8EEENS1_ILi1EEEEEENS1_ILi2EEENS0_IJS5_S5_EEEEEENS0_IJNS0_IJS3_NS1_ILi0EEEEEENS1_ILi4096EEENS0_IJiiEEEEEEEEC2ERKS7_RKSC_ - $_ZN7cutlass13device_kernelIN5flash19enable_sm80_to_sm89INS1_16FlashAttnBwdSm80INS1_25CollectiveMainloopBwdSm80ILi2ELi2EN4cute5tupleIJNS5_1CILi128EEES8_NS7_ILi64EEEEEENS_10bfloat16_tEfNS_4arch4Sm80ELb0ELb1ELb1ELb0ELb1ELb0ELb0ELb0ELi2ELi4ELi4ELi4ELb0EEENS1_24CollectiveEpilogueBwdGQAISA_fSD_Li256ELb0ELb1EEENS1_19SingleTileSchedulerILb0ELb0ELb0ELi128EEEEEEEEEvNT_6ParamsE$_ZN4cute5tupleIJNS0_IJNS0_IJNS_1CILi8EEENS1_ILi1EEEEEENS1_ILi2EEEEEENS0_IJNS0_IJS3_NS1_ILi0EEEEEEiEEEEEC2ERKS6_RKS9_)
$_ZN7cutlass13device_kernelIN5flash19enable_sm80_to_sm89INS1_16FlashAttnBwdSm80INS1_25CollectiveMainloopBwdSm80ILi2ELi2EN4cute5tupleIJNS5_1CILi128EEES8_NS7_ILi64EEEEEENS_10bfloat16_tEfNS_4arch4Sm80ELb0ELb1ELb1ELb0ELb1ELb0ELb0ELb0ELi2ELi4ELi4ELi4ELb0EEENS1_24CollectiveEpilogueBwdGQAISA_fSD_Li256ELb0ELb1EEENS1_19SingleTileSchedulerILb0ELb0ELb0ELi128EEEEEEEEEvNT_6ParamsE$_ZN4cute5tupleIJNS0_IJNS0_IJNS_1CILi8EEENS1_ILi1EEEEEENS1_ILi2EEEEEENS0_IJNS0_IJS3_NS1_ILi0EEEEEEiEEEEEC2ERKS6_RKS9_:
[----:B------:R-:W-:Y:S02]  /*a470*/  MOV R8, 0xa490 ;  /* 0x0000a49000087802 */ /* 0x000fe40000000f00 */
[----:B------:R-:W-:Y:S05]  /*a480*/  CALL.REL.NOINC `($_ZN7cutlass13device_kernelIN5flash19enable_sm80_to_sm89INS1_16FlashAttnBwdSm80INS1_25CollectiveMainloopBwdSm80ILi2ELi2EN4cute5tupleIJNS5_1CILi128EEES8_NS7_ILi64EEEEEENS_10bfloat16_tEfNS_4arch4Sm80ELb0ELb1ELb1ELb0ELb1ELb0ELb0ELb0ELi2ELi4ELi4ELi4ELb0EEENS1_24CollectiveEpilogueBwdGQAISA_fSD_Li256ELb0ELb1EEENS1_19SingleTileSchedulerILb0ELb0ELb0ELi128EEEEEEEEEvNT_6ParamsE$_ZN4cute3eso3ESOILb1ELb0EJNS_5tupleIJNS2_IJNS_1CILi8EEENS3_ILi1EEEEEENS3_ILi2EEEEEENS2_IJNS2_IJS5_NS3_ILi0EEEEEEiEEEEEC2ERKS8_RKSB_) ;  /* 0xffffdc1000007944 */ /* 0x000fea0003c3ffff */
[----:B------:R-:W-:-:S04]  /*a490*/  MOV R7, 0x0 ;  /* 0x0000000000077802 */ /* 0x000fc80000000f00 */
[----:B------:R-:W-:Y:S05]  /*a4a0*/  RET.REL.NODEC R6 `(_ZN7cutlass13device_kernelIN5flash19enable_sm80_to_sm89INS1_16FlashAttnBwdSm80INS1_25CollectiveMainloopBwdSm80ILi2ELi2EN4cute5tupleIJNS5_1CILi128EEES8_NS7_ILi64EEEEEENS_10bfloat16_tEfNS_4arch4Sm80ELb0ELb1ELb1ELb0ELb1ELb0ELb0ELb0ELi2ELi4ELi4ELi4ELb0EEENS1_24CollectiveEpilogueBwdGQAISA_fSD_Li256ELb0ELb1EEENS1_19SingleTileSchedulerILb0ELb0ELb0ELi128EEEEEEEEEvNT_6ParamsE) ;  /* 0xffff5b5006007950 */ /* 0x000fea0003c3ffff */
        .type           $_ZN7cutlass13device_kernelIN5flash19enable_sm80_to_sm89INS1_16FlashAttnBwdSm80INS1_25CollectiveMainloopBwdSm80ILi2ELi2EN4cute5tupleIJNS5_1CILi128EEES8_NS7_ILi64EEEEEENS_10bfloat16_tEfNS_4arch4Sm80ELb0ELb1ELb1ELb0ELb1ELb0ELb0ELb0ELi2ELi4ELi4ELi4ELb0EEENS1_24CollectiveEpilogueBwdGQAISA_fSD_Li256ELb0ELb1EEENS1_19SingleTileSchedulerILb0ELb0ELb0ELi128EEEEEEEEEvNT_6ParamsE$_ZN4cute5tupleIJNS0_IJNS0_IJNS_1CILi8EEENS1_ILi1EEEEEENS1_ILi2EEENS0_IJS5_S5_EEEEEENS0_IJNS0_IJS3_NS1_ILi0EEEEEENS1_ILi4096EEENS0_IJiiEEEEEEEEC2ERKS7_RKSC_,@function
        .size           $_ZN7cutlass13device_kernelIN5flash19enable_sm80_to_sm89INS1_16FlashAttnBwdSm80INS1_25CollectiveMainloopBwdSm80ILi2ELi2EN4cute5tupleIJNS5_1CILi128EEES8_NS7_ILi64EEEEEENS_10bfloat16_tEfNS_4arch4Sm80ELb0ELb1ELb1ELb0ELb1ELb0ELb0ELb0ELi2ELi4ELi4ELi4ELb0EEENS1_24CollectiveEpilogueBwdGQAISA_fSD_Li256ELb0ELb1EEENS1_19SingleTileSchedulerILb0ELb0ELb0ELi128EEEEEEEEEvNT_6ParamsE$_ZN4cute5tupleIJNS0_IJNS0_IJNS_1CILi8EEENS1_ILi1EEEEEENS1_ILi2EEENS0_IJS5_S5_EEEEEENS0_IJNS0_IJS3_NS1_ILi0EEEEEENS1_ILi4096EEENS0_IJiiEEEEEEEEC2ERKS7_RKSC_,($_ZN7cutlass13device_kernelIN5flash19enable_sm80_to_sm89INS1_16FlashAttnBwdSm80INS1_25CollectiveMainloopBwdSm80ILi2ELi2EN4cute5tupleIJNS5_1CILi128EEES8_NS7_ILi64EEEEEENS_10bfloat16_tEfNS_4arch4Sm80ELb0ELb1ELb1ELb0ELb1ELb0ELb0ELb0ELi2ELi4ELi4ELi4ELb0EEENS1_24CollectiveEpilogueBwdGQAISA_fSD_Li256ELb0ELb1EEENS1_19SingleTileSchedulerILb0ELb0ELb0ELi128EEEEEEEEEvNT_6ParamsE$_ZN4cute5tupleIJNS0_IJNS0_IJNS_1CILi8EEENS1_ILi1EEEEEENS1_ILi2EEES2_EEENS0_IJNS0_IJS3_NS1_ILi0EEEEEEiNS1_ILi1024EEEEEEEEC2ERKS6_RKSA_ - $_ZN7cutlass13device_kernelIN5flash19enable_sm80_to_sm89INS1_16FlashAttnBwdSm80INS1_25CollectiveMainloopBwdSm80ILi2ELi2EN4cute5tupleIJNS5_1CILi128EEES8_NS7_ILi64EEEEEENS_10bfloat16_tEfNS_4arch4Sm80ELb0ELb1ELb1ELb0ELb1ELb0ELb0ELb0ELi2ELi4ELi4ELi4ELb0EEENS1_24CollectiveEpilogueBwdGQAISA_fSD_Li256ELb0ELb1EEENS1_19SingleTileSchedulerILb0ELb0ELb0ELi128EEEEEEEEEvNT_6ParamsE$_ZN4cute5tupleIJNS0_IJNS0_IJNS_1CILi8EEENS1_ILi1EEEEEENS1_ILi2EEENS0_IJS5_S5_EEEEEENS0_IJNS0_IJS3_NS1_ILi0EEEEEENS1_ILi4096EEENS0_IJiiEEEEEEEEC2ERKS7_RKSC_)
$_ZN7cutlass13device_kernelIN5flash19enable_sm80_to_sm89INS1_16FlashAttnBwdSm80INS1_25CollectiveMainloopBwdSm80ILi2ELi2EN4cute5tupleIJNS5_1CILi128EEES8_NS7_ILi64EEEEEENS_10bfloat16_tEfNS_4arch4Sm80ELb0ELb1ELb1ELb0ELb1ELb0ELb0ELb0ELi2ELi4ELi4ELi4ELb0EEENS1_24CollectiveEpilogueBwdGQAISA_fSD_Li256ELb0ELb1EEENS1_19SingleTileSchedulerILb0ELb0ELb0ELi128EEEEEEEEEvNT_6ParamsE$_ZN4cute5tupleIJNS0_IJNS0_IJNS_1CILi8EEENS1_ILi1EEEEEENS1_ILi2EEENS0_IJS5_S5_EEEEEENS0_IJNS0_IJS3_NS1_ILi0EEEEEENS1_ILi4096EEENS0_IJiiEEEEEEEEC2ERKS7_RKSC_:
[----:B------:R-:W-:Y:S02]  /*a4b0*/  MOV R6, 0xa4d0 ;  /* 0x0000a4d000067802 */ /* 0x000fe40000000f00 */
[----:B------:R-:W-:Y:S05]  /*a4c0*/  CALL.REL.NOINC `($_ZN7cutlass13device_kernelIN5flash19enable_sm80_to_sm89INS1_16FlashAttnBwdSm80INS1_25CollectiveMainloopBwdSm80ILi2ELi2EN4cute5tupleIJNS5_1CILi128EEES8_NS7_ILi64EEEEEENS_10bfloat16_tEfNS_4arch4Sm80ELb0ELb1ELb1ELb0ELb1ELb0ELb0ELb0ELi2ELi4ELi4ELi4ELb0EEENS1_24CollectiveEpilogueBwdGQAISA_fSD_Li256ELb0ELb1EEENS1_19SingleTileSchedulerILb0ELb0ELb0ELi128EEEEEEEEEvNT_6ParamsE$_ZN4cute3eso3ESOILb1ELb0EJNS_5tupleIJNS2_IJNS_1CILi8EEENS3_ILi1EEEEEENS3_ILi2EEENS2_IJS7_S7_EEEEEENS2_IJNS2_IJS5_NS3_ILi0EEEEEENS3_ILi4096EEENS2_IJiiEEEEEEEEC2ERKS9_RKSE_) ;  /* 0xffffdc1000007944 */ /* 0x000fea0003c3ffff */
[----:B------:R-:W-:-:S04]  /*a4d0*/  MOV R5, 0x0 ;  /* 0x0000000000057802 */ /* 0x000fc80000000f00 */
[----:B------:R-:W-:Y:S05]  /*a4e0*/  RET.REL.NODEC R4 `(_ZN7cutlass13device_kernelIN5flash19enable_sm80_to_sm89INS1_16FlashAttnBwdSm80INS1_25CollectiveMainloopBwdSm80ILi2ELi2EN4cute5tupleIJNS5_1CILi128EEES8_NS7_ILi64EEEEEENS_10bfloat16_tEfNS_4arch4Sm80ELb0ELb1ELb1ELb0ELb1ELb0ELb0ELb0ELi2ELi4ELi4ELi4ELb0EEENS1_24CollectiveEpilogueBwdGQAISA_fSD_Li256ELb0ELb1EEENS1_19SingleTileSchedulerILb0ELb0ELb0ELi128EEEEEEEEEvNT_6ParamsE) ;  /* 0xffff5b1004007950 */ /* 0x000fea0003c3ffff */
        .type           $_ZN7cutlass13device_kernelIN5flash19enable_sm80_to_sm89INS1_16FlashAttnBwdSm80INS1_25CollectiveMainloopBwdSm80ILi2ELi2EN4cute5tupleIJNS5_1CILi128EEES8_NS7_ILi64EEEEEENS_10bfloat16_tEfNS_4arch4Sm80ELb0ELb1ELb1ELb0ELb1ELb0ELb0ELb0ELi2ELi4ELi4ELi4ELb0EEENS1_24CollectiveEpilogueBwdGQAISA_fSD_Li256ELb0ELb1EEENS1_19SingleTileSchedulerILb0ELb0ELb0ELi128EEEEEEEEEvNT_6ParamsE$_ZN4cute5tupleIJNS0_IJNS0_IJNS_1CILi8EEENS1_ILi1EEEEEENS1_ILi2EEES2_EEENS0_IJNS0_IJS3_NS1_ILi0EEEEEEiNS1_ILi1024EEEEEEEEC2ERKS6_RKSA_,@function
        .size           $_ZN7cutlass13device_kernelIN5flash19enable_sm80_to_sm89INS1_16FlashAttnBwdSm80INS1_25CollectiveMainloopBwdSm80ILi2ELi2EN4cute5tupleIJNS5_1CILi128EEES8_NS7_ILi64EEEEEENS_10bfloat16_tEfNS_4arch4Sm80ELb0ELb1ELb1ELb0ELb1ELb0ELb0ELb0ELi2ELi4ELi4ELi4ELb0EEENS1_24CollectiveEpilogueBwdGQAISA_fSD_Li256ELb0ELb1EEENS1_19SingleTileSchedulerILb0ELb0ELb0ELi128EEEEEEEEEvNT_6ParamsE$_ZN4cute5tupleIJNS0_IJNS0_IJNS_1CILi8EEENS1_ILi1EEEEEENS1_ILi2EEES2_EEENS0_IJNS0_IJS3_NS1_ILi0EEEEEEiNS1_ILi1024EEEEEEEEC2ERKS6_RKSA_,($_ZN7cutlass13device_kernelIN5flash19enable_sm80_to_sm89INS1_16FlashAttnBwdSm80INS1_25CollectiveMainloopBwdSm80ILi2ELi2EN4cute5tupleIJNS5_1CILi128EEES8_NS7_ILi64EEEEEENS_10bfloat16_tEfNS_4arch4Sm80ELb0ELb1ELb1ELb0ELb1ELb0ELb0ELb0ELi2ELi4ELi4ELi4ELb0EEENS1_24CollectiveEpilogueBwdGQAISA_fSD_Li256ELb0ELb1EEENS1_19SingleTileSchedulerILb0ELb0ELb0ELi128EEEEEEEEEvNT_6ParamsE$_ZN4cute5tupleIJNS0_IJNS0_IJNS_1CILi8EEENS1_ILi1EEEEEENS1_ILi4EEES3_EEENS0_IJNS0_IJS3_NS1_ILi0EEEEEElS7_EEEEEC2ERKS6_RKS9_ - $_ZN7cutlass13device_kernelIN5flash19enable_sm80_to_sm89INS1_16FlashAttnBwdSm80INS1_25CollectiveMainloopBwdSm80ILi2ELi2EN4cute5tupleIJNS5_1CILi128EEES8_NS7_ILi64EEEEEENS_10bfloat16_tEfNS_4arch4Sm80ELb0ELb1ELb1ELb0ELb1ELb0ELb0ELb0ELi2ELi4ELi4ELi4ELb0EEENS1_24CollectiveEpilogueBwdGQAISA_fSD_Li256ELb0ELb1EEENS1_19SingleTileSchedulerILb0ELb0ELb0ELi128EEEEEEEEEvNT_6ParamsE$_ZN4cute5tupleIJNS0_IJNS0_IJNS_1CILi8EEENS1_ILi1EEEEEENS1_ILi2EEES2_EEENS0_IJNS0_IJS3_NS1_ILi0EEEEEEiNS1_ILi1024EEEEEEEEC2ERKS6_RKSA_)
$_ZN7cutlass13device_kernelIN5flash19enable_sm80_to_sm89INS1_16FlashAttnBwdSm80INS1_25CollectiveMainloopBwdSm80ILi2ELi2EN4cute5tupleIJNS5_1CILi128EEES8_NS7_ILi64EEEEEENS_10bfloat16_tEfNS_4arch4Sm80ELb0ELb1ELb1ELb0ELb1ELb0ELb0ELb0ELi2ELi4ELi4ELi4ELb0EEENS1_24CollectiveEpilogueBwdGQAISA_fSD_Li256ELb0ELb1EEENS1_19SingleTileSchedulerILb0ELb0ELb0ELi128EEEEEEEEEvNT_6ParamsE$_ZN4cute5tupleIJNS0_IJNS0_IJNS_1CILi8EEENS1_ILi1EEEEEENS1_ILi2EEES2_EEENS0_IJNS0_IJS3_NS1_ILi0EEEEEEiNS1_ILi1024EEEEEEEEC2ERKS6_RKSA_:
[----:B------:R-:W-:Y:S02]  /*a4f0*/  MOV R6, 0xa510 ;  /* 0x0000a51000067802 */ /* 0x000fe40000000f00 */
[----:B------:R-:W-:Y:S05]  /*a500*/  CALL.REL.NOINC `($_ZN7cutlass13device_kernelIN5flash19enable_sm80_to_sm89INS1_16FlashAttnBwdSm80INS1_25CollectiveMainloopBwdSm80ILi2ELi2EN4cute5tupleIJNS5_1CILi128EEES8_NS7_ILi64EEEEEENS_10bfloat16_tEfNS_4arch4Sm80ELb0ELb1ELb1ELb0ELb1ELb0ELb0ELb0ELi2ELi4ELi4ELi4ELb0EEENS1_24CollectiveEpilogueBwdGQAISA_fSD_Li256ELb0ELb1EEENS1_19SingleTileSchedulerILb0ELb0ELb0ELi128EEEEEEEEEvNT_6ParamsE$_ZN4cute3eso3ESOILb1ELb0EJNS_5tupleIJNS2_IJNS_1CILi8EEENS3_ILi1EEEEEENS3_ILi2EEES4_EEENS2_IJNS2_IJS5_NS3_ILi0EEEEEEiNS3_ILi1024EEEEEEEEC2ERKS8_RKSC_) ;  /* 0xffffdc3000007944 */ /* 0x000fea0003c3ffff */
[----:B-1----:R-:W-:Y:S02]  /*a510*/  MOV R2, R4 ;  /* 0x0000000400027202 */ /* 0x002fe40000000f00 */
[----:B------:R-:W-:-:S04]  /*a520*/  MOV R3, 0x0 ;  /* 0x0000000000037802 */ /* 0x000fc80000000f00 */
[----:B------:R-:W-:Y:S05]  /*a530*/  RET.REL.NODEC R2 `(_ZN7cutlass13device_kernelIN5flash19enable_sm80_to_sm89INS1_16FlashAttnBwdSm80INS1_25CollectiveMainloopBwdSm80ILi2ELi2EN4cute5tupleIJNS5_1CILi128EEES8_NS7_ILi64EEEEEENS_10bfloat16_tEfNS_4arch4Sm80ELb0ELb1ELb1ELb0ELb1ELb0ELb0ELb0ELi2ELi4ELi4ELi4ELb0EEENS1_24CollectiveEpilogueBwdGQAISA_fSD_Li256ELb0ELb1EEENS1_19SingleTileSchedulerILb0ELb0ELb0ELi128EEEEEEEEEvNT_6ParamsE) ;  /* 0xffff5ac002007950 */ /* 0x000fea0003c3ffff */
        .type           $_ZN7cutlass13device_kernelIN5flash19enable_sm80_to_sm89INS1_16FlashAttnBwdSm80INS1_25CollectiveMainloopBwdSm80ILi2ELi2EN4cute5tupleIJNS5_1CILi128EEES8_NS7_ILi64EEEEEENS_10bfloat16_tEfNS_4arch4Sm80ELb0ELb1ELb1ELb0ELb1ELb0ELb0ELb0ELi2ELi4ELi4ELi4ELb0EEENS1_24CollectiveEpilogueBwdGQAISA_fSD_Li256ELb0ELb1EEENS1_19SingleTileSchedulerILb0ELb0ELb0ELi128EEEEEEEEEvNT_6ParamsE$_ZN4cute5tupleIJNS0_IJNS0_IJNS_1CILi8EEENS1_ILi1EEEEEENS1_ILi4EEES3_EEENS0_IJNS0_IJS3_NS1_ILi0EEEEEElS7_EEEEEC2ERKS6_RKS9_,@function
        .size           $_ZN7cutlass13device_kernelIN5flash19enable_sm80_to_sm89INS1_16FlashAttnBwdSm80INS1_25CollectiveMainloopBwdSm80ILi2ELi2EN4cute5tupleIJNS5_1CILi128EEES8_NS7_ILi64EEEEEENS_10bfloat16_tEfNS_4arch4Sm80ELb0ELb1ELb1ELb0ELb1ELb0ELb0ELb0ELi2ELi4ELi4ELi4ELb0EEENS1_24CollectiveEpilogueBwdGQAISA_fSD_Li256ELb0ELb1EEENS1_19SingleTileSchedulerILb0ELb0ELb0ELi128EEEEEEEEEvNT_6ParamsE$_ZN4cute5tupleIJNS0_IJNS0_IJNS_1CILi8EEENS1_ILi1EEEEEENS1_ILi4EEES3_EEENS0_IJNS0_IJS3_NS1_ILi0EEEEEElS7_EEEEEC2ERKS6_RKS9_,($_ZN7cutlass13device_kernelIN5flash19enable_sm80_to_sm89INS1_16FlashAttnBwdSm80INS1_25CollectiveMainloopBwdSm80ILi2ELi2EN4cute5tupleIJNS5_1CILi128EEES8_NS7_ILi64EEEEEENS_10bfloat16_tEfNS_4arch4Sm80ELb0ELb1ELb1ELb0ELb1ELb0ELb0ELb0ELi2ELi4ELi4ELi4ELb0EEENS1_24CollectiveEpilogueBwdGQAISA_fSD_Li256ELb0ELb1EEENS1_19SingleTileSchedulerILb0ELb0ELb0ELi128EEEEEEEEEvNT_6ParamsE$_ZN4cute5tupleIJNS0_IJNS_1CILi16EEENS1_ILi2EEES3_S3_NS1_ILi4EEES3_EEENS0_IJNS1_ILi1EEEiiiNS1_ILi144EEENS1_ILi512EEEEEEEEC2ERKS5_RKS9_ - $_ZN7cutlass13device_kernelIN5flash19enable_sm80_to_sm89INS1_16FlashAttnBwdSm80INS1_25CollectiveMainloopBwdSm80ILi2ELi2EN4cute5tupleIJNS5_1CILi128EEES8_NS7_ILi64EEEEEENS_10bfloat16_tEfNS_4arch4Sm80ELb0ELb1ELb1ELb0ELb1ELb0ELb0ELb0ELi2ELi4ELi4ELi4ELb0EEENS1_24CollectiveEpilogueBwdGQAISA_fSD_Li256ELb0ELb1EEENS1_19SingleTileSchedulerILb0ELb0ELb0ELi128EEEEEEEEEvNT_6ParamsE$_ZN4cute5tupleIJNS0_IJNS0_IJNS_1CILi8EEENS1_ILi1EEEEEENS1_ILi4EEES3_EEENS0_IJNS0_IJS3_NS1_ILi0EEEEEElS7_EEEEEC2ERKS6_RKS9_)
$_ZN7cutlass13device_kernelIN5flash19enable_sm80_to_sm89INS1_16FlashAttnBwdSm80INS1_25CollectiveMainloopBwdSm80ILi2ELi2EN4cute5tupleIJNS5_1CILi128EEES8_NS7_ILi64EEEEEENS_10bfloat16_tEfNS_4arch4Sm80ELb0ELb1ELb1ELb0ELb1ELb0ELb0ELb0ELi2ELi4ELi4ELi4ELb0EEENS1_24CollectiveEpilogueBwdGQAISA_fSD_Li256ELb0ELb1EEENS1_19SingleTileSchedulerILb0ELb0ELb0ELi128EEEEEEEEEvNT_6ParamsE$_ZN4cute5tupleIJNS0_IJNS0_IJNS_1CILi8EEENS1_ILi1EEEEEENS1_ILi4EEES3_EEENS0_IJNS0_IJS3_NS1_ILi0EEEEEElS7_EEEEEC2ERKS6_RKS9_:
[----:B------:R-:W-:Y:S02]  /*a540*/  MOV R6, 0xa560 ;  /* 0x0000a56000067802 */ /* 0x000fe40000000f00 */
[----:B------:R-:W-:Y:S05]  /*a550*/  CALL.REL.NOINC `($_ZN7cutlass13device_kernelIN5flash19enable_sm80_to_sm89INS1_16FlashAttnBwdSm80INS1_25CollectiveMainloopBwdSm80ILi2ELi2EN4cute5tupleIJNS5_1CILi128EEES8_NS7_ILi64EEEEEENS_10bfloat16_tEfNS_4arch4Sm80ELb0ELb1ELb1ELb0ELb1ELb0ELb0ELb0ELi2ELi4ELi4ELi4ELb0EEENS1_24CollectiveEpilogueBwdGQAISA_fSD_Li256ELb0ELb1EEENS1_19SingleTileSchedulerILb0ELb0ELb0ELi128EEEEEEEEEvNT_6ParamsE$_ZN4cute3eso3ESOILb1ELb0EJNS_5tupleIJNS2_IJNS_1CILi8EEENS3_ILi1EEEEEENS3_ILi4EEES5_EEENS2_IJNS2_IJS5_NS3_ILi0EEEEEElS9_EEEEEC2ERKS8_RKSB_) ;  /* 0xffffdc2000007944 */ /* 0x000fea0003c3ffff */
[----:B------:R-:W-:-:S04]  /*a560*/  MOV R5, 0x0 ;  /* 0x0000000000057802 */ /* 0x000fc80000000f00 */
[----:B------:R-:W-:Y:S05]  /*a570*/  RET.REL.NODEC R4 `(_ZN7cutlass13device_kernelIN5flash19enable_sm80_to_sm89INS1_16FlashAttnBwdSm80INS1_25CollectiveMainloopBwdSm80ILi2ELi2EN4cute5tupleIJNS5_1CILi128EEES8_NS7_ILi64EEEEEENS_10bfloat16_tEfNS_4arch4Sm80ELb0ELb1ELb1ELb0ELb1ELb0ELb0ELb0ELi2ELi4ELi4ELi4ELb0EEENS1_24CollectiveEpilogueBwdGQAISA_fSD_Li256ELb0ELb1EEENS1_19SingleTileSchedulerILb0ELb0ELb0ELi128EEEEEEEEEvNT_6ParamsE) ;  /* 0xffff5a8004007950 */ /* 0x000fea0003c3ffff */
        .type           $_ZN7cutlass13device_kernelIN5flash19enable_sm80_to_sm89INS1_16FlashAttnBwdSm80INS1_25CollectiveMainloopBwdSm80ILi2ELi2EN4cute5tupleIJNS5_1CILi128EEES8_NS7_ILi64EEEEEENS_10bfloat16_tEfNS_4arch4Sm80ELb0ELb1ELb1ELb0ELb1ELb0ELb0ELb0ELi2ELi4ELi4ELi4ELb0EEENS1_24CollectiveEpilogueBwdGQAISA_fSD_Li256ELb0ELb1EEENS1_19SingleTileSchedulerILb0ELb0ELb0ELi128EEEEEEEEEvNT_6ParamsE$_ZN4cute5tupleIJNS0_IJNS_1CILi16EEENS1_ILi2EEES3_S3_NS1_ILi4EEES3_EEENS0_IJNS1_ILi1EEEiiiNS1_ILi144EEENS1_ILi512EEEEEEEEC2ERKS5_RKS9_,@function
        .size           $_ZN7cutlass13device_kernelIN5flash19enable_sm80_to_sm89INS1_16FlashAttnBwdSm80INS1_25CollectiveMainloopBwdSm80ILi2ELi2EN4cute5tupleIJNS5_1CILi128EEES8_NS7_ILi64EEEEEENS_10bfloat16_tEfNS_4arch4Sm80ELb0ELb1ELb1ELb0ELb1ELb0ELb0ELb0ELi2ELi4ELi4ELi4ELb0EEENS1_24CollectiveEpilogueBwdGQAISA_fSD_Li256ELb0ELb1EEENS1_19SingleTileSchedulerILb0ELb0ELb0ELi128EEEEEEEEEvNT_6ParamsE$_ZN4cute5tupleIJNS0_IJNS_1CILi16EEENS1_ILi2EEES3_S3_NS1_ILi4EEES3_EEENS0_IJNS1_ILi1EEEiiiNS1_ILi144EEENS1_ILi512EEEEEEEEC2ERKS5_RKS9_,($_ZN7cutlass13device_kernelIN5flash19enable_sm80_to_sm89INS1_16FlashAttnBwdSm80INS1_25CollectiveMainloopBwdSm80ILi2ELi2EN4cute5tupleIJNS5_1CILi128EEES8_NS7_ILi64EEEEEENS_10bfloat16_tEfNS_4arch4Sm80ELb0ELb1ELb1ELb0ELb1ELb0ELb0ELb0ELi2ELi4ELi4ELi4ELb0EEENS1_24CollectiveEpilogueBwdGQAISA_fSD_Li256ELb0ELb1EEENS1_19SingleTileSchedulerILb0ELb0ELb0ELi128EEEEEEEEEvNT_6ParamsE$_ZN4cute5tupleIJNS0_IJNS_1CILi1EEENS0_IJS2_NS1_ILi2EEES3_EEEEEENS0_IJNS1_ILi0EEENS0_IJS2_NS1_ILi256EEEiEEEEEEEEC2ERKS5_RKS9_ - $_ZN7cutlass13device_kernelIN5flash19enable_sm80_to_sm89INS1_16FlashAttnBwdSm80INS1_25CollectiveMainloopBwdSm80ILi2ELi2EN4cute5tupleIJNS5_1CILi128EEES8_NS7_ILi64EEEEEENS_10bfloat16_tEfNS_4arch4Sm80ELb0ELb1ELb1ELb0ELb1ELb0ELb0ELb0ELi2ELi4ELi4ELi4ELb0EEENS1_24CollectiveEpilogueBwdGQAISA_fSD_Li256ELb0ELb1EEENS1_19SingleTileSchedulerILb0ELb0ELb0ELi128EEEEEEEEEvNT_6ParamsE$_ZN4cute5tupleIJNS0_IJNS_1CILi16EEENS1_ILi2EEES3_S3_NS1_ILi4EEES3_EEENS0_IJNS1_ILi1EEEiiiNS1_ILi144EEENS1_ILi512EEEEEEEEC2ERKS5_RKS9_)
$_ZN7cutlass13device_kernelIN5flash19enable_sm80_to_sm89INS1_16FlashAttnBwdSm80INS1_25CollectiveMainloopBwdSm80ILi2ELi2EN4cute5tupleIJNS5_1CILi128EEES8_NS7_ILi64EEEEEENS_10bfloat16_tEfNS_4arch4Sm80ELb0ELb1ELb1ELb0ELb1ELb0ELb0ELb0ELi2ELi4ELi4ELi4ELb0EEENS1_24CollectiveEpilogueBwdGQAISA_fSD_Li256ELb0ELb1EEENS1_19SingleTileSchedulerILb0ELb0ELb0ELi128EEEEEEEEEvNT_6ParamsE$_ZN4cute5tupleIJNS0_IJNS_1CILi16EEENS1_ILi2EEES3_S3_NS1_ILi4EEES3_EEENS0_IJNS1_ILi1EEEiiiNS1_ILi144EEENS1_ILi512EEEEEEEEC2ERKS5_RKS9_:
[----:B------:R-:W-:Y:S02]  /*a580*/  MOV R8, 0xa5a0 ;  /* 0x0000a5a000087802 */ /* 0x000fe40000000f00 */
[----:B------:R-:W-:Y:S05]  /*a590*/  CALL.REL.NOINC `($_ZN7cutlass13device_kernelIN5flash19enable_sm80_to_sm89INS1_16FlashAttnBwdSm80INS1_25CollectiveMainloopBwdSm80ILi2ELi2EN4cute5tupleIJNS5_1CILi128EEES8_NS7_ILi64EEEEEENS_10bfloat16_tEfNS_4arch4Sm80ELb0ELb1ELb1ELb0ELb1ELb0ELb0ELb0ELi2ELi4ELi4ELi4ELb0EEENS1_24CollectiveEpilogueBwdGQAISA_fSD_Li256ELb0ELb1EEENS1_19SingleTileSchedulerILb0ELb0ELb0ELi128EEEEEEEEEvNT_6ParamsE$_ZN4cute3eso3ESOILb1ELb0EJNS_5tupleIJNS_1CILi16EEENS3_ILi2EEES5_S5_NS3_ILi4EEES5_EEENS2_IJNS3_ILi1EEEiiiNS3_ILi144EEENS3_ILi512EEEEEEEEC2ERKS7_RKSB_) ;  /* 0xffffdc9000007944 */ /* 0x000fea0003c3ffff */
[----:B------:R-:W-:-:S04]  /*a5a0*/  MOV R7, 0x0 ;  /* 0x0000000000077802 */ /* 0x000fc80000000f00 */
[----:B------:R-:W-:Y:S05]  /*a5b0*/  RET.REL.NODEC R6 `(_ZN7cutlass13device_kernelIN5flash19enable_sm80_to_sm89INS1_16FlashAttnBwdSm80INS1_25CollectiveMainloopBwdSm80ILi2ELi2EN4cute5tupleIJNS5_1CILi128EEES8_NS7_ILi64EEEEEENS_10bfloat16_tEfNS_4arch4Sm80ELb0ELb1ELb1ELb0ELb1ELb0ELb0ELb0ELi2ELi4ELi4ELi4ELb0EEENS1_24CollectiveEpilogueBwdGQAISA_fSD_Li256ELb0ELb1EEENS1_19SingleTileSchedulerILb0ELb0ELb0ELi128EEEEEEEEEvNT_6ParamsE) ;  /* 0xffff5a4006007950 */ /* 0x000fea0003c3ffff */
        .type           $_ZN7cutlass13device_kernelIN5flash19enable_sm80_to_sm89INS1_16FlashAttnBwdSm80INS1_25CollectiveMainloopBwdSm80ILi2ELi2EN4cute5tupleIJNS5_1CILi128EEES8_NS7_ILi64EEEEEENS_10bfloat16_tEfNS_4arch4Sm80ELb0ELb1ELb1ELb0ELb1ELb0ELb0ELb0ELi2ELi4ELi4ELi4ELb0EEENS1_24CollectiveEpilogueBwdGQAISA_fSD_Li256ELb0ELb1EEENS1_19SingleTileSchedulerILb0ELb0ELb0ELi128EEEEEEEEEvNT_6ParamsE$_ZN4cute5tupleIJNS0_IJNS_1CILi1EEENS0_IJS2_NS1_ILi2EEES3_EEEEEENS0_IJNS1_ILi0EEENS0_IJS2_NS1_ILi256EEEiEEEEEEEEC2ERKS5_RKS9_,@function
        .size           $_ZN7cutlass13device_kernelIN5flash19enable_sm80_to_sm89INS1_16FlashAttnBwdSm80INS1_25CollectiveMainloopBwdSm80ILi2ELi2EN4cute5tupleIJNS5_1CILi128EEES8_NS7_ILi64EEEEEENS_10bfloat16_tEfNS_4arch4Sm80ELb0ELb1ELb1ELb0ELb1ELb0ELb0ELb0ELi2ELi4ELi4ELi4ELb0EEENS1_24CollectiveEpilogueBwdGQAISA_fSD_Li256ELb0ELb1EEENS1_19SingleTileSchedulerILb0ELb0ELb0ELi128EEEEEEEEEvNT_6ParamsE$_ZN4cute5tupleIJNS0_IJNS_1CILi1EEENS0_IJS2_NS1_ILi2EEES3_EEEEEENS0_IJNS1_ILi0EEENS0_IJS2_NS1_ILi256EEEiEEEEEEEEC2ERKS5_RKS9_,($_ZN7cutlass13device_kernelIN5flash19enable_sm80_to_sm89INS1_16FlashAttnBwdSm80INS1_25CollectiveMainloopBwdSm80ILi2ELi2EN4cute5tupleIJNS5_1CILi128EEES8_NS7_ILi64EEEEEENS_10bfloat16_tEfNS_4arch4Sm80ELb0ELb1ELb1ELb0ELb1ELb0ELb0ELb0ELi2ELi4ELi4ELi4ELb0EEENS1_24CollectiveEpilogueBwdGQAISA_fSD_Li256ELb0ELb1EEENS1_19SingleTileSchedulerILb0ELb0ELb0ELi128EEEEEEEEEvNT_6ParamsE$_ZN4cute5tupleIJNS0_IJNS_1CILi1EEENS1_ILi2EEEEEENS0_IJNS1_ILi0EEEiEEEEEC2ERKS4_RKS6_ - $_ZN7cutlass13device_kernelIN5flash19enable_sm80_to_sm89INS1_16FlashAttnBwdSm80INS1_25CollectiveMainloopBwdSm80ILi2ELi2EN4cute5tupleIJNS5_1CILi128EEES8_NS7_ILi64EEEEEENS_10bfloat16_tEfNS_4arch4Sm80ELb0ELb1ELb1ELb0ELb1ELb0ELb0ELb0ELi2ELi4ELi4ELi4ELb0EEENS1_24CollectiveEpilogueBwdGQAISA_fSD_Li256ELb0ELb1EEENS1_19SingleTileSchedulerILb0ELb0ELb0ELi128EEEEEEEEEvNT_6ParamsE$_ZN4cute5tupleIJNS0_IJNS_1CILi1EEENS0_IJS2_NS1_ILi2EEES3_EEEEEENS0_IJNS1_ILi0EEENS0_IJS2_NS1_ILi256EEEiEEEEEEEEC2ERKS5_RKS9_)
$_ZN7cutlass13device_kernelIN5flash19enable_sm80_to_sm89INS1_16FlashAttnBwdSm80INS1_25CollectiveMainloopBwdSm80ILi2ELi2EN4cute5tupleIJNS5_1CILi128EEES8_NS7_ILi64EEEEEENS_10bfloat16_tEfNS_4arch4Sm80ELb0ELb1ELb1ELb0ELb1ELb0ELb0ELb0ELi2ELi4ELi4ELi4ELb0EEENS1_24CollectiveEpilogueBwdGQAISA_fSD_Li256ELb0ELb1EEENS1_19SingleTileSchedulerILb0ELb0ELb0ELi128EEEEEEEEEvNT_6ParamsE$_ZN4cute5tupleIJNS0_IJNS_1CILi1EEENS0_IJS2_NS1_ILi2EEES3_EEEEEENS0_IJNS1_ILi0EEENS0_IJS2_NS1_ILi256EEEiEEEEEEEEC2ERKS5_RKS9_:
[----:B------:R-:W-:Y:S02]  /*a5c0*/  MOV R4, 0xa5e0 ;  /* 0x0000a5e000047802 */ /* 0x000fe40000000f00 */
[----:B------:R-:W-:Y:S05]  /*a5d0*/  CALL.REL.NOINC `($_ZN7cutlass13device_kernelIN5flash19enable_sm80_to_sm89INS1_16FlashAttnBwdSm80INS1_25CollectiveMainloopBwdSm80ILi2ELi2EN4cute5tupleIJNS5_1CILi128EEES8_NS7_ILi64EEEEEENS_10bfloat16_tEfNS_4arch4Sm80ELb0ELb1ELb1ELb0ELb1ELb0ELb0ELb0ELi2ELi4ELi4ELi4ELb0EEENS1_24CollectiveEpilogueBwdGQAISA_fSD_Li256ELb0ELb1EEENS1_19SingleTileSchedulerILb0ELb0ELb0ELi128EEEEEEEEEvNT_6ParamsE$_ZN4cute3eso3ESOILb1ELb0EJNS_5tupleIJNS_1CILi1EEENS2_IJS4_NS3_ILi2EEES5_EEEEEENS2_IJNS3_ILi0EEENS2_IJS4_NS3_ILi256EEEiEEEEEEEEC2ERKS7_RKSB_) ;  /* 0xffffdcc000007944 */ /* 0x000fea0003c3ffff */
[----:B------:R-:W-:-:S04]  /*a5e0*/  MOV R7, 0x0 ;  /* 0x0000000000077802 */ /* 0x000fc80000000f00 */
[----:B------:R-:W-:Y:S05]  /*a5f0*/  RET.REL.NODEC R6 `(_ZN7cutlass13device_kernelIN5flash19enable_sm80_to_sm89INS1_16FlashAttnBwdSm80INS1_25CollectiveMainloopBwdSm80ILi2ELi2EN4cute5tupleIJNS5_1CILi128EEES8_NS7_ILi64EEEEEENS_10bfloat16_tEfNS_4arch4Sm80ELb0ELb1ELb1ELb0ELb1ELb0ELb0ELb0ELi2ELi4ELi4ELi4ELb0EEENS1_24CollectiveEpilogueBwdGQAISA_fSD_Li256ELb0ELb1EEENS1_19SingleTileSchedulerILb0ELb0ELb0ELi128EEEEEEEEEvNT_6ParamsE) ;  /* 0xffff5a0006007950 */ /* 0x000fea0003c3ffff */
        .type           $_ZN7cutlass13device_kernelIN5flash19enable_sm80_to_sm89INS1_16FlashAttnBwdSm80INS1_25CollectiveMainloopBwdSm80ILi2ELi2EN4cute5tupleIJNS5_1CILi128EEES8_NS7_ILi64EEEEEENS_10bfloat16_tEfNS_4arch4Sm80ELb0ELb1ELb1ELb0ELb1ELb0ELb0ELb0ELi2ELi4ELi4ELi4ELb0EEENS1_24CollectiveEpilogueBwdGQAISA_fSD_Li256ELb0ELb1EEENS1_19SingleTileSchedulerILb0ELb0ELb0ELi128EEEEEEEEEvNT_6ParamsE$_ZN4cute5tupleIJNS0_IJNS_1CILi1EEENS1_ILi2EEEEEENS0_IJNS1_ILi0EEEiEEEEEC2ERKS4_RKS6_,@function
        .size           $_ZN7cutlass13device_kernelIN5flash19enable_sm80_to_sm89INS1_16FlashAttnBwdSm80INS1_25CollectiveMainloopBwdSm80ILi2ELi2EN4cute5tupleIJNS5_1CILi128EEES8_NS7_ILi64EEEEEENS_10bfloat16_tEfNS_4arch4Sm80ELb0ELb1ELb1ELb0ELb1ELb0ELb0ELb0ELi2ELi4ELi4ELi4ELb0EEENS1_24CollectiveEpilogueBwdGQAISA_fSD_Li256ELb0ELb1EEENS1_19SingleTileSchedulerILb0ELb0ELb0ELi128EEEEEEEEEvNT_6ParamsE$_ZN4cute5tupleIJNS0_IJNS_1CILi1EEENS1_ILi2EEEEEENS0_IJNS1_ILi0EEEiEEEEEC2ERKS4_RKS6_,($_ZN7cutlass13device_kernelIN5flash19enable_sm80_to_sm89INS1_16FlashAttnBwdSm80INS1_25CollectiveMainloopBwdSm80ILi2ELi2EN4cute5tupleIJNS5_1CILi128EEES8_NS7_ILi64EEEEEENS_10bfloat16_tEfNS_4arch4Sm80ELb0ELb1ELb1ELb0ELb1ELb0ELb0ELb0ELi2ELi4ELi4ELi4ELb0EEENS1_24CollectiveEpilogueBwdGQAISA_fSD_Li256ELb0ELb1EEENS1_19SingleTileSchedulerILb0ELb0ELb0ELi128EEEEEEEEEvNT_6ParamsE$_ZN4cute5tupleIJNS0_IJNS_1CILi1EEENS1_ILi2EEES3_EEENS0_IJS2_NS1_ILi256EEEiEEEEEC2ERKS4_RKS6_ - $_ZN7cutlass13device_kernelIN5flash19enable_sm80_to_sm89INS1_16FlashAttnBwdSm80INS1_25CollectiveMainloopBwdSm80ILi2ELi2EN4cute5tupleIJNS5_1CILi128EEES8_NS7_ILi64EEEEEENS_10bfloat16_tEfNS_4arch4Sm80ELb0ELb1ELb1ELb0ELb1ELb0ELb0ELb0ELi2ELi4ELi4ELi4ELb0EEENS1_24CollectiveEpilogueBwdGQAISA_fSD_Li256ELb0ELb1EEENS1_19SingleTileSchedulerILb0ELb0ELb0ELi128EEEEEEEEEvNT_6ParamsE$_ZN4cute5tupleIJNS0_IJNS_1CILi1EEENS1_ILi2EEEEEENS0_IJNS1_ILi0EEEiEEEEEC2ERKS4_RKS6_)
$_ZN7cutlass13device_kernelIN5flash19enable_sm80_to_sm89INS1_16FlashAttnBwdSm80INS1_25CollectiveMainloopBwdSm80ILi2ELi2EN4cute5tupleIJNS5_1CILi128EEES8_NS7_ILi64EEEEEENS_10bfloat16_tEfNS_4arch4Sm80ELb0ELb1ELb1ELb0ELb1ELb0ELb0ELb0ELi2ELi4ELi4ELi4ELb0EEENS1_24CollectiveEpilogueBwdGQAISA_fSD_Li256ELb0ELb1EEENS1_19SingleTileSchedulerILb0ELb0ELb0ELi128EEEEEEEEEvNT_6ParamsE$_ZN4cute5tupleIJNS0_IJNS_1CILi1EEENS1_ILi2EEEEEENS0_IJNS1_ILi0EEEiEEEEEC2ERKS4_RKS6_:
[----:B------:R-:W-:Y:S02]  /*a600*/  MOV R4, 0xa620 ;  /* 0x0000a62000047802 */ /* 0x000fe40000000f00 */
[----:B------:R-:W-:Y:S05]  /*a610*/  CALL.REL.NOINC `($_ZN7cutlass13device_kernelIN5flash19enable_sm80_to_sm89INS1_16FlashAttnBwdSm80INS1_25CollectiveMainloopBwdSm80ILi2ELi2EN4cute5tupleIJNS5_1CILi128EEES8_NS7_ILi64EEEEEENS_10bfloat16_tEfNS_4arch4Sm80ELb0ELb1ELb1ELb0ELb1ELb0ELb0ELb0ELi2ELi4ELi4ELi4ELb0EEENS1_24CollectiveEpilogueBwdGQAISA_fSD_Li256ELb0ELb1EEENS1_19SingleTileSchedulerILb0ELb0ELb0ELi128EEEEEEEEEvNT_6ParamsE$_ZN4cute3eso3ESOILb1ELb0EJNS_5tupleIJNS_1CILi1EEENS3_ILi2EEEEEENS2_IJNS3_ILi0EEEiEEEEEC2ERKS6_RKS8_) ;  /* 0xffffde5000007944 */ /* 0x000fea0003c3ffff */
[----:B------:R-:W-:-:S04]  /*a620*/  MOV R7, 0x0 ;  /* 0x0000000000077802 */ /* 0x000fc80000000f00 */
[----:B------:R-:W-:Y:S05]  /*a630*/  RET.REL.NODEC R6 `(_ZN7cutlass13device_kernelIN5flash19enable_sm80_to_sm89INS1_16FlashAttnBwdSm80INS1_25CollectiveMainloopBwdSm80ILi2ELi2EN4cute5tupleIJNS5_1CILi128EEES8_NS7_ILi64EEEEEENS_10bfloat16_tEfNS_4arch4Sm80ELb0ELb1ELb1ELb0ELb1ELb0ELb0ELb0ELi2ELi4ELi4ELi4ELb0EEENS1_24CollectiveEpilogueBwdGQAISA_fSD_Li256ELb0ELb1EEENS1_19SingleTileSchedulerILb0ELb0ELb0ELi128EEEEEEEEEvNT_6ParamsE) ;  /* 0xffff59c006007950 */ /* 0x000fea0003c3ffff */
        .type           $_ZN7cutlass13device_kernelIN5flash19enable_sm80_to_sm89INS1_16FlashAttnBwdSm80INS1_25CollectiveMainloopBwdSm80ILi2ELi2EN4cute5tupleIJNS5_1CILi128EEES8_NS7_ILi64EEEEEENS_10bfloat16_tEfNS_4arch4Sm80ELb0ELb1ELb1ELb0ELb1ELb0ELb0ELb0ELi2ELi4ELi4ELi4ELb0EEENS1_24CollectiveEpilogueBwdGQAISA_fSD_Li256ELb0ELb1EEENS1_19SingleTileSchedulerILb0ELb0ELb0ELi128EEEEEEEEEvNT_6ParamsE$_ZN4cute5tupleIJNS0_IJNS_1CILi1EEENS1_ILi2EEES3_EEENS0_IJS2_NS1_ILi256EEEiEEEEEC2ERKS4_RKS6_,@function
        .size           $_ZN7cutlass13device_kernelIN5flash19enable_sm80_to_sm89INS1_16FlashAttnBwdSm80INS1_25CollectiveMainloopBwdSm80ILi2ELi2EN4cute5tupleIJNS5_1CILi128EEES8_NS7_ILi64EEEEEENS_10bfloat16_tEfNS_4arch4Sm80ELb0ELb1ELb1ELb0ELb1ELb0ELb0ELb0ELi2ELi4ELi4ELi4ELb0EEENS1_24CollectiveEpilogueBwdGQAISA_fSD_Li256ELb0ELb1EEENS1_19SingleTileSchedulerILb0ELb0ELb0ELi128EEEEEEEEEvNT_6ParamsE$_ZN4cute5tupleIJNS0_IJNS_1CILi1EEENS1_ILi2EEES3_EEENS0_IJS2_NS1_ILi256EEEiEEEEEC2ERKS4_RKS6_,($_ZN7cutlass13device_kernelIN5flash19enable_sm80_to_sm89INS1_16FlashAttnBwdSm80INS1_25CollectiveMainloopBwdSm80ILi2ELi2EN4cute5tupleIJNS5_1CILi128EEES8_NS7_ILi64EEEEEENS_10bfloat16_tEfNS_4arch4Sm80ELb0ELb1ELb1ELb0ELb1ELb0ELb0ELb0ELi2ELi4ELi4ELi4ELb0EEENS1_24CollectiveEpilogueBwdGQAISA_fSD_Li256ELb0ELb1EEENS1_19SingleTileSchedulerILb0ELb0ELb0ELi128EEEEEEEEEvNT_6ParamsE$_ZN4cute5tupleIJNS0_IJNS_1CILi2EEEEEENS0_IJiEEEEEC2ERKS3_RKS4_ - $_ZN7cutlass13device_kernelIN5flash19enable_sm80_to_sm89INS1_16FlashAttnBwdSm80INS1_25CollectiveMainloopBwdSm80ILi2ELi2EN4cute5tupleIJNS5_1CILi128EEES8_NS7_ILi64EEEEEENS_10bfloat16_tEfNS_4arch4Sm80ELb0ELb1ELb1ELb0ELb1ELb0ELb0ELb0ELi2ELi4ELi4ELi4ELb0EEENS1_24CollectiveEpilogueBwdGQAISA_fSD_Li256ELb0ELb1EEENS1_19SingleTileSchedulerILb0ELb0ELb0ELi128EEEEEEEEEvNT_6ParamsE$_ZN4cute5tupleIJNS0_IJNS_1CILi1EEENS1_ILi2EEES3_EEENS0_IJS2_NS1_ILi256EEEiEEEEEC2ERKS4_RKS6_)
$_ZN7cutlass13device_kernelIN5flash19enable_sm80_to_sm89INS1_16FlashAttnBwdSm80INS1_25CollectiveMainloopBwdSm80ILi2ELi2EN4cute5tupleIJNS5_1CILi128EEES8_NS7_ILi64EEEEEENS_10bfloat16_tEfNS_4arch4Sm80ELb0ELb1ELb1ELb0ELb1ELb0ELb0ELb0ELi2ELi4ELi4ELi4ELb0EEENS1_24CollectiveEpilogueBwdGQAISA_fSD_Li256ELb0ELb1EEENS1_19SingleTileSchedulerILb0ELb0ELb0ELi128EEEEEEEEEvNT_6ParamsE$_ZN4cute5tupleIJNS0_IJNS_1CILi1EEENS1_ILi2EEES3_EEENS0_IJS2_NS1_ILi256EEEiEEEEEC2ERKS4_RKS6_:
[----:B------:R-:W-:Y:S02]  /*a640*/  MOV R4, 0xa660 ;  /* 0x0000a66000047802 */ /* 0x000fe40000000f00 */
[----:B------:R-:W-:Y:S05]  /*a650*/  CALL.REL.NOINC `($_ZN7cutlass13device_kernelIN5flash19enable_sm80_to_sm89INS1_16FlashAttnBwdSm80INS1_25CollectiveMainloopBwdSm80ILi2ELi2EN4cute5tupleIJNS5_1CILi128EEES8_NS7_ILi64EEEEEENS_10bfloat16_tEfNS_4arch4Sm80ELb0ELb1ELb1ELb0ELb1ELb0ELb0ELb0ELi2ELi4ELi4ELi4ELb0EEENS1_24CollectiveEpilogueBwdGQAISA_fSD_Li256ELb0ELb1EEENS1_19SingleTileSchedulerILb0ELb0ELb0ELi128EEEEEEEEEvNT_6ParamsE$_ZN4cute3eso3ESOILb1ELb0EJNS_5tupleIJNS_1CILi1EEENS3_ILi2EEES5_EEENS2_IJS4_NS3_ILi256EEEiEEEEEC2ERKS6_RKS8_) ;  /* 0xffffde5000007944 */ /* 0x000fea0003c3ffff */
[----:B------:R-:W-:-:S04]  /*a660*/  MOV R7, 0x0 ;  /* 0x0000000000077802 */ /* 0x000fc80000000f00 */
[----:B------:R-:W-:Y:S05]  /*a670*/  RET.REL.NODEC R6 `(_ZN7cutlass13device_kernelIN5flash19enable_sm80_to_sm89INS1_16FlashAttnBwdSm80INS1_25CollectiveMainloopBwdSm80ILi2ELi2EN4cute5tupleIJNS5_1CILi128EEES8_NS7_ILi64EEEEEENS_10bfloat16_tEfNS_4arch4Sm80ELb0ELb1ELb1ELb0ELb1ELb0ELb0ELb0ELi2ELi4ELi4ELi4ELb0EEENS1_24CollectiveEpilogueBwdGQAISA_fSD_Li256ELb0ELb1EEENS1_19SingleTileSchedulerILb0ELb0ELb0ELi128EEEEEEEEEvNT_6ParamsE) ;  /* 0xffff598006007950 */ /* 0x000fea0003c3ffff */
        .type           $_ZN7cutlass13device_kernelIN5flash19enable_sm80_to_sm89INS1_16FlashAttnBwdSm80INS1_25CollectiveMainloopBwdSm80ILi2ELi2EN4cute5tupleIJNS5_1CILi128EEES8_NS7_ILi64EEEEEENS_10bfloat16_tEfNS_4arch4Sm80ELb0ELb1ELb1ELb0ELb1ELb0ELb0ELb0ELi2ELi4ELi4ELi4ELb0EEENS1_24CollectiveEpilogueBwdGQAISA_fSD_Li256ELb0ELb1EEENS1_19SingleTileSchedulerILb0ELb0ELb0ELi128EEEEEEEEEvNT_6ParamsE$_ZN4cute5tupleIJNS0_IJNS_1CILi2EEEEEENS0_IJiEEEEEC2ERKS3_RKS4_,@function
        .size           $_ZN7cutlass13device_kernelIN5flash19enable_sm80_to_sm89INS1_16FlashAttnBwdSm80INS1_25CollectiveMainloopBwdSm80ILi2ELi2EN4cute5tupleIJNS5_1CILi128EEES8_NS7_ILi64EEEEEENS_10bfloat16_tEfNS_4arch4Sm80ELb0ELb1ELb1ELb0ELb1ELb0ELb0ELb0ELi2ELi4ELi4ELi4ELb0EEENS1_24CollectiveEpilogueBwdGQAISA_fSD_Li256ELb0ELb1EEENS1_19SingleTileSchedulerILb0ELb0ELb0ELi128EEEEEEEEEvNT_6ParamsE$_ZN4cute5tupleIJNS0_IJNS_1CILi2EEEEEENS0_IJiEEEEEC2ERKS3_RKS4_,($_ZN7cutlass13device_kernelIN5flash19enable_sm80_to_sm89INS1_16FlashAttnBwdSm80INS1_25CollectiveMainloopBwdSm80ILi2ELi2EN4cute5tupleIJNS5_1CILi128EEES8_NS7_ILi64EEEEEENS_10bfloat16_tEfNS_4arch4Sm80ELb0ELb1ELb1ELb0ELb1ELb0ELb0ELb0ELi2ELi4ELi4ELi4ELb0EEENS1_24CollectiveEpilogueBwdGQAISA_fSD_Li256ELb0ELb1EEENS1_19SingleTileSchedulerILb0ELb0ELb0ELi128EEEEEEEEEvNT_6ParamsE$_ZN4cute5tupleIJNS0_IJNS_1CILi2EEES2_EEENS0_IJNS1_ILi1EEEiEEEEEC2ERKS3_RKS5_ - $_ZN7cutlass13device_kernelIN5flash19enable_sm80_to_sm89INS1_16FlashAttnBwdSm80INS1_25CollectiveMainloopBwdSm80ILi2ELi2EN4cute5tupleIJNS5_1CILi128EEES8_NS7_ILi64EEEEEENS_10bfloat16_tEfNS_4arch4Sm80ELb0ELb1ELb1ELb0ELb1ELb0ELb0ELb0ELi2ELi4ELi4ELi4ELb0EEENS1_24CollectiveEpilogueBwdGQAISA_fSD_Li256ELb0ELb1EEENS1_19SingleTileSchedulerILb0ELb0ELb0ELi128EEEEEEEEEvNT_6ParamsE$_ZN4cute5tupleIJNS0_IJNS_1CILi2EEEEEENS0_IJiEEEEEC2ERKS3_RKS4_)
$_ZN7cutlass13device_kernelIN5flash19enable_sm80_to_sm89INS1_16FlashAttnBwdSm80INS1_25CollectiveMainloopBwdSm80ILi2ELi2EN4cute5tupleIJNS5_1CILi128EEES8_NS7_ILi64EEEEEENS_10bfloat16_tEfNS_4arch4Sm80ELb0ELb1ELb1ELb0ELb1ELb0ELb0ELb0ELi2ELi4ELi4ELi4ELb0EEENS1_24CollectiveEpilogueBwdGQAISA_fSD_Li256ELb0ELb1EEENS1_19SingleTileSchedulerILb0ELb0ELb0ELi128EEEEEEEEEvNT_6ParamsE$_ZN4cute5tupleIJNS0_IJNS_1CILi2EEEEEENS0_IJiEEEEEC2ERKS3_RKS4_:
[----:B------:R-:W-:Y:S02]  /*a680*/  MOV R6, 0xa6a0 ;  /* 0x0000a6a000067802 */ /* 0x000fe40000000f00 */
[----:B------:R-:W-:Y:S05]  /*a690*/  CALL.REL.NOINC `($_ZN7cutlass13device_kernelIN5flash19enable_sm80_to_sm89INS1_16FlashAttnBwdSm80INS1_25CollectiveMainloopBwdSm80ILi2ELi2EN4cute5tupleIJNS5_1CILi128EEES8_NS7_ILi64EEEEEENS_10bfloat16_tEfNS_4arch4Sm80ELb0ELb1ELb1ELb0ELb1ELb0ELb0ELb0ELi2ELi4ELi4ELi4ELb0EEENS1_24CollectiveEpilogueBwdGQAISA_fSD_Li256ELb0ELb1EEENS1_19SingleTileSchedulerILb0ELb0ELb0ELi128EEEEEEEEEvNT_6ParamsE$_ZN4cute3eso3ESOILb1ELb0EJNS_5tupleIJNS_1CILi2EEEEEENS2_IJiEEEEEC2ERKS5_RKS6_) ;  /* 0xffffde5000007944 */ /* 0x000fea0003c3ffff */
[----:B------:R-:W-:-:S04]  /*a6a0*/  MOV R5, 0x0 ;  /* 0x0000000000057802 */ /* 0x000fc80000000f00 */
[----:B------:R-:W-:Y:S05]  /*a6b0*/  RET.REL.NODEC R4 `(_ZN7cutlass13device_kernelIN5flash19enable_sm80_to_sm89INS1_16FlashAttnBwdSm80INS1_25CollectiveMainloopBwdSm80ILi2ELi2EN4cute5tupleIJNS5_1CILi128EEES8_NS7_ILi64EEEEEENS_10bfloat16_tEfNS_4arch4Sm80ELb0ELb1ELb1ELb0ELb1ELb0ELb0ELb0ELi2ELi4ELi4ELi4ELb0EEENS1_24CollectiveEpilogueBwdGQAISA_fSD_Li256ELb0ELb1EEENS1_19SingleTileSchedulerILb0ELb0ELb0ELi128EEEEEEEEEvNT_6ParamsE) ;  /* 0xffff594004007950 */ /* 0x000fea0003c3ffff */
        .type           $_ZN7cutlass13device_kernelIN5flash19enable_sm80_to_sm89INS1_16FlashAttnBwdSm80INS1_25CollectiveMainloopBwdSm80ILi2ELi2EN4cute5tupleIJNS5_1CILi128EEES8_NS7_ILi64EEEEEENS_10bfloat16_tEfNS_4arch4Sm80ELb0ELb1ELb1ELb0ELb1ELb0ELb0ELb0ELi2ELi4ELi4ELi4ELb0EEENS1_24CollectiveEpilogueBwdGQAISA_fSD_Li256ELb0ELb1EEENS1_19SingleTileSchedulerILb0ELb0ELb0ELi128EEEEEEEEEvNT_6ParamsE$_ZN4cute5tupleIJNS0_IJNS_1CILi2EEES2_EEENS0_IJNS1_ILi1EEEiEEEEEC2ERKS3_RKS5_,@function
        .size           $_ZN7cutlass13device_kernelIN5flash19enable_sm80_to_sm89INS1_16FlashAttnBwdSm80INS1_25CollectiveMainloopBwdSm80ILi2ELi2EN4cute5tupleIJNS5_1CILi128EEES8_NS7_ILi64EEEEEENS_10bfloat16_tEfNS_4arch4Sm80ELb0ELb1ELb1ELb0ELb1ELb0ELb0ELb0ELi2ELi4ELi4ELi4ELb0EEENS1_24CollectiveEpilogueBwdGQAISA_fSD_Li256ELb0ELb1EEENS1_19SingleTileSchedulerILb0ELb0ELb0ELi128EEEEEEEEEvNT_6ParamsE$_ZN4cute5tupleIJNS0_IJNS_1CILi2EEES2_EEENS0_IJNS1_ILi1EEEiEEEEEC2ERKS3_RKS5_,($_ZN7cutlass13device_kernelIN5flash19enable_sm80_to_sm89INS1_16FlashAttnBwdSm80INS1_25CollectiveMainloopBwdSm80ILi2ELi2EN4cute5tupleIJNS5_1CILi128EEES8_NS7_ILi64EEEEEENS_10bfloat16_tEfNS_4arch4Sm80ELb0ELb1ELb1ELb0ELb1ELb0ELb0ELb0ELi2ELi4ELi4ELi4ELb0EEENS1_24CollectiveEpilogueBwdGQAISA_fSD_Li256ELb0ELb1EEENS1_19SingleTileSchedulerILb0ELb0ELb0ELi128EEEEEEEEEvNT_6ParamsE$_ZN4cute5tupleIJNS0_IJNS_1CILi2EEES2_EEENS0_IJiNS1_ILi4096EEEEEEEEC2ERKS3_RKS5_ - $_ZN7cutlass13device_kernelIN5flash19enable_sm80_to_sm89INS1_16FlashAttnBwdSm80INS1_25CollectiveMainloopBwdSm80ILi2ELi2EN4cute5tupleIJNS5_1CILi128EEES8_NS7_ILi64EEEEEENS_10bfloat16_tEfNS_4arch4Sm80ELb0ELb1ELb1ELb0ELb1ELb0ELb0ELb0ELi2ELi4ELi4ELi4ELb0EEENS1_24CollectiveEpilogueBwdGQAISA_fSD_Li256ELb0ELb1EEENS1_19SingleTileSchedulerILb0ELb0ELb0ELi128EEEEEEEEEvNT_6ParamsE$_ZN4cute5tupleIJNS0_IJNS_1CILi2EEES2_EEENS0_IJNS1_ILi1EEEiEEEEEC2ERKS3_RKS5_)
$_ZN7cutlass13device_kernelIN5flash19enable_sm80_to_sm89INS1_16FlashAttnBwdSm80INS1_25CollectiveMainloopBwdSm80ILi2ELi2EN4cute5tupleIJNS5_1CILi128EEES8_NS7_ILi64EEEEEENS_10bfloat16_tEfNS_4arch4Sm80ELb0ELb1ELb1ELb0ELb1ELb0ELb0ELb0ELi2ELi4ELi4ELi4ELb0EEENS1_24CollectiveEpilogueBwdGQAISA_fSD_Li256ELb0ELb1EEENS1_19SingleTileSchedulerILb0ELb0ELb0ELi128EEEEEEEEEvNT_6ParamsE$_ZN4cute5tupleIJNS0_IJNS_1CILi2EEES2_EEENS0_IJNS1_ILi1EEEiEEEEEC2ERKS3_RKS5_:
[----:B------:R-:W-:Y:S02]  /*a6c0*/  MOV R4, 0xa6e0 ;  /* 0x0000a6e000047802 */ /* 0x000fe40000000f00 */
[----:B------:R-:W-:Y:S05]  /*a6d0*/  CALL.REL.NOINC `($_ZN7cutlass13device_kernelIN5flash19enable_sm80_to_sm89INS1_16FlashAttnBwdSm80INS1_25CollectiveMainloopBwdSm80ILi2ELi2EN4cute5tupleIJNS5_1CILi128EEES8_NS7_ILi64EEEEEENS_10bfloat16_tEfNS_4arch4Sm80ELb0ELb1ELb1ELb0ELb1ELb0ELb0ELb0ELi2ELi4ELi4ELi4ELb0EEENS1_24CollectiveEpilogueBwdGQAISA_fSD_Li256ELb0ELb1EEENS1_19SingleTileSchedulerILb0ELb0ELb0ELi128EEEEEEEEEvNT_6ParamsE$_ZN4cute3eso3ESOILb1ELb0EJNS_5tupleIJNS_1CILi2EEES4_EEENS2_IJNS3_ILi1EEEiEEEEEC2ERKS5_RKS7_) ;  /* 0xffffdee000007944 */ /* 0x000fea0003c3ffff */
[----:B------:R-:W-:-:S04]  /*a6e0*/  MOV R7, 0x0 ;  /* 0x0000000000077802 */ /* 0x000fc80000000f00 */
[----:B------:R-:W-:Y:S05]  /*a6f0*/  RET.REL.NODEC R6 `(_ZN7cutlass13device_kernelIN5flash19enable_sm80_to_sm89INS1_16FlashAttnBwdSm80INS1_25CollectiveMainloopBwdSm80ILi2ELi2EN4cute5tupleIJNS5_1CILi128EEES8_NS7_ILi64EEEEEENS_10bfloat16_tEfNS_4arch4Sm80ELb0ELb1ELb1ELb0ELb1ELb0ELb0ELb0ELi2ELi4ELi4ELi4ELb0EEENS1_24CollectiveEpilogueBwdGQAISA_fSD_Li256ELb0ELb1EEENS1_19SingleTileSchedulerILb0ELb0ELb0ELi128EEEEEEEEEvNT_6ParamsE) ;  /* 0xffff590006007950 */ /* 0x000fea0003c3ffff */
        .type           $_ZN7cutlass13device_kernelIN5flash19enable_sm80_to_sm89INS1_16FlashAttnBwdSm80INS1_25CollectiveMainloopBwdSm80ILi2ELi2EN4cute5tupleIJNS5_1CILi128EEES8_NS7_ILi64EEEEEENS_10bfloat16_tEfNS_4arch4Sm80ELb0ELb1ELb1ELb0ELb1ELb0ELb0ELb0ELi2ELi4ELi4ELi4ELb0EEENS1_24CollectiveEpilogueBwdGQAISA_fSD_Li256ELb0ELb1EEENS1_19SingleTileSchedulerILb0ELb0ELb0ELi128EEEEEEEEEvNT_6ParamsE$_ZN4cute5tupleIJNS0_IJNS_1CILi2EEES2_EEENS0_IJiNS1_ILi4096EEEEEEEEC2ERKS3_RKS5_,@function
        .size           $_ZN7cutlass13device_kernelIN5flash19enable_sm80_to_sm89INS1_16FlashAttnBwdSm80INS1_25CollectiveMainloopBwdSm80ILi2ELi2EN4cute5tupleIJNS5_1CILi128EEES8_NS7_ILi64EEEEEENS_10bfloat16_tEfNS_4arch4Sm80ELb0ELb1ELb1ELb0ELb1ELb0ELb0ELb0ELi2ELi4ELi4ELi4ELb0EEENS1_24CollectiveEpilogueBwdGQAISA_fSD_Li256ELb0ELb1EEENS1_19SingleTileSchedulerILb0ELb0ELb0ELi128EEEEEEEEEvNT_6ParamsE$_ZN4cute5tupleIJNS0_IJNS_1CILi2EEES2_EEENS0_IJiNS1_ILi4096EEEEEEEEC2ERKS3_RKS5_,($_ZN7cutlass13device_kernelIN5flash19enable_sm80_to_sm89INS1_16FlashAttnBwdSm80INS1_25CollectiveMainloopBwdSm80ILi2ELi2EN4cute5tupleIJNS5_1CILi128EEES8_NS7_ILi64EEEEEENS_10bfloat16_tEfNS_4arch4Sm80ELb0ELb1ELb1ELb0ELb1ELb0ELb0ELb0ELi2ELi4ELi4ELi4ELb0EEENS1_24CollectiveEpilogueBwdGQAISA_fSD_Li256ELb0ELb1EEENS1_19SingleTileSchedulerILb0ELb0ELb0ELi128EEEEEEEEEvNT_6ParamsE$_ZN4cute5tupleIJNS0_IJNS_1CILi2EEES2_EEENS0_IJiNS1_ILi512EEEEEEEEC2ERKS3_RKS5_ - $_ZN7cutlass13device_kernelIN5flash19enable_sm80_to_sm89INS1_16FlashAttnBwdSm80INS1_25CollectiveMainloopBwdSm80ILi2ELi2EN4cute5tupleIJNS5_1CILi128EEES8_NS7_ILi64EEEEEENS_10bfloat16_tEfNS_4arch4Sm80ELb0ELb1ELb1ELb0ELb1ELb0ELb0ELb0ELi2ELi4ELi4ELi4ELb0EEENS1_24CollectiveEpilogueBwdGQAISA_fSD_Li256ELb0ELb1EEENS1_19SingleTileSchedulerILb0ELb0ELb0ELi128EEEEEEEEEvNT_6ParamsE$_ZN4cute5tupleIJNS0_IJNS_1CILi2EEES2_EEENS0_IJiNS1_ILi4096EEEEEEEEC2ERKS3_RKS5_)
$_ZN7cutlass13device_kernelIN5flash19enable_sm80_to_sm89INS1_16FlashAttnBwdSm80INS1_25CollectiveMainloopBwdSm80ILi2ELi2EN4cute5tupleIJNS5_1CILi128EEES8_NS7_ILi64EEEEEENS_10bfloat16_tEfNS_4arch4Sm80ELb0ELb1ELb1ELb0ELb1ELb0ELb0ELb0ELi2ELi4ELi4ELi4ELb0EEENS1_24CollectiveEpilogueBwdGQAISA_fSD_Li256ELb0ELb1EEENS1_19SingleTileSchedulerILb0ELb0ELb0ELi128EEEEEEEEEvNT_6ParamsE$_ZN4cute5tupleIJNS0_IJNS_1CILi2EEES2_EEENS0_IJiNS1_ILi4096EEEEEEEEC2ERKS3_RKS5_:
[----:B------:R-:W-:Y:S02]  /*a700*/  MOV R4, 0xa720 ;  /* 0x0000a72000047802 */ /* 0x000fe40000000f00 */
[----:B------:R-:W-:Y:S05]  /*a710*/  CALL.REL.NOINC `($_ZN7cutlass13device_kernelIN5flash19enable_sm80_to_sm89INS1_16FlashAttnBwdSm80INS1_25CollectiveMainloopBwdSm80ILi2ELi2EN4cute5tupleIJNS5_1CILi128EEES8_NS7_ILi64EEEEEENS_10bfloat16_tEfNS_4arch4Sm80ELb0ELb1ELb1ELb0ELb1ELb0ELb0ELb0ELi2ELi4ELi4ELi4ELb0EEENS1_24CollectiveEpilogueBwdGQAISA_fSD_Li256ELb0ELb1EEENS1_19SingleTileSchedulerILb0ELb0ELb0ELi128EEEEEEEEEvNT_6ParamsE$_ZN4cute3eso3ESOILb1ELb0EJNS_5tupleIJNS_1CILi2EEES4_EEENS2_IJiNS3_ILi4096EEEEEEEEC2ERKS5_RKS7_) ;  /* 0xffffdee000007944 */ /* 0x000fea0003c3ffff */
[----:B------:R-:W-:-:S04]  /*a720*/  MOV R7, 0x0 ;  /* 0x0000000000077802 */ /* 0x000fc80000000f00 */
[----:B------:R-:W-:Y:S05]  /*a730*/  RET.REL.NODEC R6 `(_ZN7cutlass13device_kernelIN5flash19enable_sm80_to_sm89INS1_16FlashAttnBwdSm80INS1_25CollectiveMainloopBwdSm80ILi2ELi2EN4cute5tupleIJNS5_1CILi128EEES8_NS7_ILi64EEEEEENS_10bfloat16_tEfNS_4arch4Sm80ELb0ELb1ELb1ELb0ELb1ELb0ELb0ELb0ELi2ELi4ELi4ELi4ELb0EEENS1_24CollectiveEpilogueBwdGQAISA_fSD_Li256ELb0ELb1EEENS1_19SingleTileSchedulerILb0ELb0ELb0ELi128EEEEEEEEEvNT_6ParamsE) ;  /* 0xffff58c006007950 */ /* 0x000fea0003c3ffff */
        .type           $_ZN7cutlass13device_kernelIN5flash19enable_sm80_to_sm89INS1_16FlashAttnBwdSm80INS1_25CollectiveMainloopBwdSm80ILi2ELi2EN4cute5tupleIJNS5_1CILi128EEES8_NS7_ILi64EEEEEENS_10bfloat16_tEfNS_4arch4Sm80ELb0ELb1ELb1ELb0ELb1ELb0ELb0ELb0ELi2ELi4ELi4ELi4ELb0EEENS1_24CollectiveEpilogueBwdGQAISA_fSD_Li256ELb0ELb1EEENS1_19SingleTileSchedulerILb0ELb0ELb0ELi128EEEEEEEEEvNT_6ParamsE$_ZN4cute5tupleIJNS0_IJNS_1CILi2EEES2_EEENS0_IJiNS1_ILi512EEEEEEEEC2ERKS3_RKS5_,@function
        .size           $_ZN7cutlass13device_kernelIN5flash19enable_sm80_to_sm89INS1_16FlashAttnBwdSm80INS1_25CollectiveMainloopBwdSm80ILi2ELi2EN4cute5tupleIJNS5_1CILi128EEES8_NS7_ILi64EEEEEENS_10bfloat16_tEfNS_4arch4Sm80ELb0ELb1ELb1ELb0ELb1ELb0ELb0ELb0ELi2ELi4ELi4ELi4ELb0EEENS1_24CollectiveEpilogueBwdGQAISA_fSD_Li256ELb0ELb1EEENS1_19SingleTileSchedulerILb0ELb0ELb0ELi128EEEEEEEEEvNT_6ParamsE$_ZN4cute5tupleIJNS0_IJNS_1CILi2EEES2_EEENS0_IJiNS1_ILi512EEEEEEEEC2ERKS3_RKS5_,($_ZN7cutlass13device_kernelIN5flash19enable_sm80_to_sm89INS1_16FlashAttnBwdSm80INS1_25CollectiveMainloopBwdSm80ILi2ELi2EN4cute5tupleIJNS5_1CILi128EEES8_NS7_ILi64EEEEEENS_10bfloat16_tEfNS_4arch4Sm80ELb0ELb1ELb1ELb0ELb1ELb0ELb0ELb0ELi2ELi4ELi4ELi4ELb0EEENS1_24CollectiveEpilogueBwdGQAISA_fSD_Li256ELb0ELb1EEENS1_19SingleTileSchedulerILb0ELb0ELb0ELi128EEEEEEEEEvNT_6ParamsE$_ZN4cute5tupleIJNS0_IJNS_1CILi2EEES2_EEENS0_IJiiEEEEEC2ERKS3_RKS4_ - $_ZN7cutlass13device_kernelIN5flash19enable_sm80_to_sm89INS1_16FlashAttnBwdSm80INS1_25CollectiveMainloopBwdSm80ILi2ELi2EN4cute5tupleIJNS5_1CILi128EEES8_NS7_ILi64EEEEEENS_10bfloat16_tEfNS_4arch4Sm80ELb0ELb1ELb1ELb0ELb1ELb0ELb0ELb0ELi2ELi4ELi4ELi4ELb0EEENS1_24CollectiveEpilogueBwdGQAISA_fSD_Li256ELb0ELb1EEENS1_19SingleTileSchedulerILb0ELb0ELb0ELi128EEEEEEEEEvNT_6ParamsE$_ZN4cute5tupleIJNS0_IJNS_1CILi2EEES2_EEENS0_IJiNS1_ILi512EEEEEEEEC2ERKS3_RKS5_)
$_ZN7cutlass13device_kernelIN5flash19enable_sm80_to_sm89INS1_16FlashAttnBwdSm80INS1_25CollectiveMainloopBwdSm80ILi2ELi2EN4cute5tupleIJNS5_1CILi128EEES8_NS7_ILi64EEEEEENS_10bfloat16_tEfNS_4arch4Sm80ELb0ELb1ELb1ELb0ELb1ELb0ELb0ELb0ELi2ELi4ELi4ELi4ELb0EEENS1_24CollectiveEpilogueBwdGQAISA_fSD_Li256ELb0ELb1EEENS1_19SingleTileSchedulerILb0ELb0ELb0ELi128EEEEEEEEEvNT_6ParamsE$_ZN4cute5tupleIJNS0_IJNS_1CILi2EEES2_EEENS0_IJiNS1_ILi512EEEEEEEEC2ERKS3_RKS5_:
[----:B------:R-:W-:Y:S02]  /*a740*/  MOV R4, 0xa760 ;  /* 0x0000a76000047802 */ /* 0x000fe40000000f00 */
[----:B------:R-:W-:Y:S05]  /*a750*/  CALL.REL.NOINC `($_ZN7cutlass13device_kernelIN5flash19enable_sm80_to_sm89INS1_16FlashAttnBwdSm80INS1_25CollectiveMainloopBwdSm80ILi2ELi2EN4cute5tupleIJNS5_1CILi128EEES8_NS7_ILi64EEEEEENS_10bfloat16_tEfNS_4arch4Sm80ELb0ELb1ELb1ELb0ELb1ELb0ELb0ELb0ELi2ELi4ELi4ELi4ELb0EEENS1_24CollectiveEpilogueBwdGQAISA_fSD_Li256ELb0ELb1EEENS1_19SingleTileSchedulerILb0ELb0ELb0ELi128EEEEEEEEEvNT_6ParamsE$_ZN4cute3eso3ESOILb1ELb0EJNS_5tupleIJNS_1CILi2EEES4_EEENS2_IJiNS3_ILi512EEEEEEEEC2ERKS5_RKS7_) ;  /* 0xffffdee000007944 */ /* 0x000fea0003c3ffff */
[----:B------:R-:W-:-:S04]  /*a760*/  MOV R7, 0x0 ;  /* 0x0000000000077802 */ /* 0x000fc80000000f00 */
[----:B------:R-:W-:Y:S05]  /*a770*/  RET.REL.NODEC R6 `(_ZN7cutlass13device_kernelIN5flash19enable_sm80_to_sm89INS1_16FlashAttnBwdSm80INS1_25CollectiveMainloopBwdSm80ILi2ELi2EN4cute5tupleIJNS5_1CILi128EEES8_NS7_ILi64EEEEEENS_10bfloat16_tEfNS_4arch4Sm80ELb0ELb1ELb1ELb0ELb1ELb0ELb0ELb0ELi2ELi4ELi4ELi4ELb0EEENS1_24CollectiveEpilogueBwdGQAISA_fSD_Li256ELb0ELb1EEENS1_19SingleTileSchedulerILb0ELb0ELb0ELi128EEEEEEEEEvNT_6ParamsE) ;  /* 0xffff588006007950 */ /* 0x000fea0003c3ffff */
        .type           $_ZN7cutlass13device_kernelIN5flash19enable_sm80_to_sm89INS1_16FlashAttnBwdSm80INS1_25CollectiveMainloopBwdSm80ILi2ELi2EN4cute5tupleIJNS5_1CILi128EEES8_NS7_ILi64EEEEEENS_10bfloat16_tEfNS_4arch4Sm80ELb0ELb1ELb1ELb0ELb1ELb0ELb0ELb0ELi2ELi4ELi4ELi4ELb0EEENS1_24CollectiveEpilogueBwdGQAISA_fSD_Li256ELb0ELb1EEENS1_19SingleTileSchedulerILb0ELb0ELb0ELi128EEEEEEEEEvNT_6ParamsE$_ZN4cute5tupleIJNS0_IJNS_1CILi2EEES2_EEENS0_IJiiEEEEEC2ERKS3_RKS4_,@function
        .size           $_ZN7cutlass13device_kernelIN5flash19enable_sm80_to_sm89INS1_16FlashAttnBwdSm80INS1_25CollectiveMainloopBwdSm80ILi2ELi2EN4cute5tupleIJNS5_1CILi128EEES8_NS7_ILi64EEEEEENS_10bfloat16_tEfNS_4arch4Sm80ELb0ELb1ELb1ELb0ELb1ELb0ELb0ELb0ELi2ELi4ELi4ELi4ELb0EEENS1_24CollectiveEpilogueBwdGQAISA_fSD_Li256ELb0ELb1EEENS1_19SingleTileSchedulerILb0ELb0ELb0ELi128EEEEEEEEEvNT_6ParamsE$_ZN4cute5tupleIJNS0_IJNS_1CILi2EEES2_EEENS0_IJiiEEEEEC2ERKS3_RKS4_,($_ZN7cutlass13device_kernelIN5flash19enable_sm80_to_sm89INS1_16FlashAttnBwdSm80INS1_25CollectiveMainloopBwdSm80ILi2ELi2EN4cute5tupleIJNS5_1CILi128EEES8_NS7_ILi64EEEEEENS_10bfloat16_tEfNS_4arch4Sm80ELb0ELb1ELb1ELb0ELb1ELb0ELb0ELb0ELi2ELi4ELi4ELi4ELb0EEENS1_24CollectiveEpilogueBwdGQAISA_fSD_Li256ELb0ELb1EEENS1_19SingleTileSchedulerILb0ELb0ELb0ELi128EEEEEEEEEvNT_6ParamsE$_ZN4cute5tupleIJNS0_IJNS_1CILi2EEES2_S2_EEENS0_IJNS1_ILi1EEENS1_ILi512EEEiEEEEEC2ERKS3_RKS6_ - $_ZN7cutlass13device_kernelIN5flash19enable_sm80_to_sm89INS1_16FlashAttnBwdSm80INS1_25CollectiveMainloopBwdSm80ILi2ELi2EN4cute5tupleIJNS5_1CILi128EEES8_NS7_ILi64EEEEEENS_10bfloat16_tEfNS_4arch4Sm80ELb0ELb1ELb1ELb0ELb1ELb0ELb0ELb0ELi2ELi4ELi4ELi4ELb0EEENS1_24CollectiveEpilogueBwdGQAISA_fSD_Li256ELb0ELb1EEENS1_19SingleTileSchedulerILb0ELb0ELb0ELi128EEEEEEEEEvNT_6ParamsE$_ZN4cute5tupleIJNS0_IJNS_1CILi2EEES2_EEENS0_IJiiEEEEEC2ERKS3_RKS4_)
$_ZN7cutlass13device_kernelIN5flash19enable_sm80_to_sm89INS1_16FlashAttnBwdSm80INS1_25CollectiveMainloopBwdSm80ILi2ELi2EN4cute5tupleIJNS5_1CILi128EEES8_NS7_ILi64EEEEEENS_10bfloat16_tEfNS_4arch4Sm80ELb0ELb1ELb1ELb0ELb1ELb0ELb0ELb0ELi2ELi4ELi4ELi4ELb0EEENS1_24CollectiveEpilogueBwdGQAISA_fSD_Li256ELb0ELb1EEENS1_19SingleTileSchedulerILb0ELb0ELb0ELi128EEEEEEEEEvNT_6ParamsE$_ZN4cute5tupleIJNS0_IJNS_1CILi2EEES2_EEENS0_IJiiEEEEEC2ERKS3_RKS4_:
[----:B------:R-:W-:Y:S02]  /*a780*/  MOV R4, 0xa7a0 ;  /* 0x0000a7a000047802 */ /* 0x000fe40000000f00 */
[----:B------:R-:W-:Y:S05]  /*a790*/  CALL.REL.NOINC `($_ZN7cutlass13device_kernelIN5flash19enable_sm80_to_sm89INS1_16FlashAttnBwdSm80INS1_25CollectiveMainloopBwdSm80ILi2ELi2EN4cute5tupleIJNS5_1CILi128EEES8_NS7_ILi64EEEEEENS_10bfloat16_tEfNS_4arch4Sm80ELb0ELb1ELb1ELb0ELb1ELb0ELb0ELb0ELi2ELi4ELi4ELi4ELb0EEENS1_24CollectiveEpilogueBwdGQAISA_fSD_Li256ELb0ELb1EEENS1_19SingleTileSchedulerILb0ELb0ELb0ELi128EEEEEEEEEvNT_6ParamsE$_ZN4cute3eso3ESOILb1ELb0EJNS_5tupleIJNS_1CILi2EEES4_EEENS2_IJiiEEEEEC2ERKS5_RKS6_) ;  /* 0xffffdee000007944 */ /* 0x000fea0003c3ffff */
[----:B-1----:R-:W-:Y:S02]  /*a7a0*/  MOV R2, R6 ;  /* 0x0000000600027202 */ /* 0x002fe40000000f00 */
[----:B------:R-:W-:-:S04]  /*a7b0*/  MOV R3, 0x0 ;  /* 0x0000000000037802 */ /* 0x000fc80000000f00 */
[----:B------:R-:W-:Y:S05]  /*a7c0*/  RET.REL.NODEC R2 `(_ZN7cutlass13device_kernelIN5flash19enable_sm80_to_sm89INS1_16FlashAttnBwdSm80INS1_25CollectiveMainloopBwdSm80ILi2ELi2EN4cute5tupleIJNS5_1CILi128EEES8_NS7_ILi64EEEEEENS_10bfloat16_tEfNS_4arch4Sm80ELb0ELb1ELb1ELb0ELb1ELb0ELb0ELb0ELi2ELi4ELi4ELi4ELb0EEENS1_24CollectiveEpilogueBwdGQAISA_fSD_Li256ELb0ELb1EEENS1_19SingleTileSchedulerILb0ELb0ELb0ELi128EEEEEEEEEvNT_6ParamsE) ;  /* 0xffff583002007950 */ /* 0x000fea0003c3ffff */
        .type           $_ZN7cutlass13device_kernelIN5flash19enable_sm80_to_sm89INS1_16FlashAttnBwdSm80INS1_25CollectiveMainloopBwdSm80ILi2ELi2EN4cute5tupleIJNS5_1CILi128EEES8_NS7_ILi64EEEEEENS_10bfloat16_tEfNS_4arch4Sm80ELb0ELb1ELb1ELb0ELb1ELb0ELb0ELb0ELi2ELi4ELi4ELi4ELb0EEENS1_24CollectiveEpilogueBwdGQAISA_fSD_Li256ELb0ELb1EEENS1_19SingleTileSchedulerILb0ELb0ELb0ELi128EEEEEEEEEvNT_6ParamsE$_ZN4cute5tupleIJNS0_IJNS_1CILi2EEES2_S2_EEENS0_IJNS1_ILi1EEENS1_ILi512EEEiEEEEEC2ERKS3_RKS6_,@function
        .size           $_ZN7cutlass13device_kernelIN5flash19enable_sm80_to_sm89INS1_16FlashAttnBwdSm80INS1_25CollectiveMainloopBwdSm80ILi2ELi2EN4cute5tupleIJNS5_1CILi128EEES8_NS7_ILi64EEEEEENS_10bfloat16_tEfNS_4arch4Sm80ELb0ELb1ELb1ELb0ELb1ELb0ELb0ELb0ELi2ELi4ELi4ELi4ELb0EEENS1_24CollectiveEpilogueBwdGQAISA_fSD_Li256ELb0ELb1EEENS1_19SingleTileSchedulerILb0ELb0ELb0ELi128EEEEEEEEEvNT_6ParamsE$_ZN4cute5tupleIJNS0_IJNS_1CILi2EEES2_S2_EEENS0_IJNS1_ILi1EEENS1_ILi512EEEiEEEEEC2ERKS3_RKS6_,($_ZN7cutlass13device_kernelIN5flash19enable_sm80_to_sm89INS1_16FlashAttnBwdSm80INS1_25CollectiveMainloopBwdSm80ILi2ELi2EN4cute5tupleIJNS5_1CILi128EEES8_NS7_ILi64EEEEEENS_10bfloat16_tEfNS_4arch4Sm80ELb0ELb1ELb1ELb0ELb1ELb0ELb0ELb0ELi2ELi4ELi4ELi4ELb0EEENS1_24CollectiveEpilogueBwdGQAISA_fSD_Li256ELb0ELb1EEENS1_19SingleTileSchedulerILb0ELb0ELb0ELi128EEEEEEEEEvNT_6ParamsE$_ZN4cute5tupleIJNS0_IJNS_1CILi8EEENS0_IJNS1_ILi2EEES3_S3_EEENS1_ILi1EEES4_S5_EEENS0_IJS5_NS0_IJS2_iiEEENS1_ILi64EEENS0_IJiNS1_ILi144EEENS1_ILi288EEEEEENS1_ILi512EEEEEEEEC2ERKS6_RKSD_ - $_ZN7cutlass13device_kernelIN5flash19enable_sm80_to_sm89INS1_16FlashAttnBwdSm80INS1_25CollectiveMainloopBwdSm80ILi2ELi2EN4cute5tupleIJNS5_1CILi128EEES8_NS7_ILi64EEEEEENS_10bfloat16_tEfNS_4arch4Sm80ELb0ELb1ELb1ELb0ELb1ELb0ELb0ELb0ELi2ELi4ELi4ELi4ELb0EEENS1_24CollectiveEpilogueBwdGQAISA_fSD_Li256ELb0ELb1EEENS1_19SingleTileSchedulerILb0ELb0ELb0ELi128EEEEEEEEEvNT_6ParamsE$_ZN4cute5tupleIJNS0_IJNS_1CILi2EEES2_S2_EEENS0_IJNS1_ILi1EEENS1_ILi512EEEiEEEEEC2ERKS3_RKS6_)
$_ZN7cutlass13device_kernelIN5flash19enable_sm80_to_sm89INS1_16FlashAttnBwdSm80INS1_25CollectiveMainloopBwdSm80ILi2ELi2EN4cute5tupleIJNS5_1CILi128EEES8_NS7_ILi64EEEEEENS_10bfloat16_tEfNS_4arch4Sm80ELb0ELb1ELb1ELb0ELb1ELb0ELb0ELb0ELi2ELi4ELi4ELi4ELb0EEENS1_24CollectiveEpilogueBwdGQAISA_fSD_Li256ELb0ELb1EEENS1_19SingleTileSchedulerILb0ELb0ELb0ELi128EEEEEEEEEvNT_6ParamsE$_ZN4cute5tupleIJNS0_IJNS_1CILi2EEES2_S2_EEENS0_IJNS1_ILi1EEENS1_ILi512EEEiEEEEEC2ERKS3_RKS6_:
[----:B------:R-:W-:Y:S02]  /*a7d0*/  MOV R4, 0xa7f0 ;  /* 0x0000a7f000047802 */ /* 0x000fe40000000f00 */
[----:B------:R-:W-:Y:S05]  /*a7e0*/  CALL.REL.NOINC `($_ZN7cutlass13device_kernelIN5flash19enable_sm80_to_sm89INS1_16FlashAttnBwdSm80INS1_25CollectiveMainloopBwdSm80ILi2ELi2EN4cute5tupleIJNS5_1CILi128EEES8_NS7_ILi64EEEEEENS_10bfloat16_tEfNS_4arch4Sm80ELb0ELb1ELb1ELb0ELb1ELb0ELb0ELb0ELi2ELi4ELi4ELi4ELb0EEENS1_24CollectiveEpilogueBwdGQAISA_fSD_Li256ELb0ELb1EEENS1_19SingleTileSchedulerILb0ELb0ELb0ELi128EEEEEEEEEvNT_6ParamsE$_ZN4cute3eso3ESOILb1ELb0EJNS_5tupleIJNS_1CILi2EEES4_S4_EEENS2_IJNS3_ILi1EEENS3_ILi512EEEiEEEEEC2ERKS5_RKS8_) ;  /* 0xffffdf4000007944 */ /* 0x000fea0003c3ffff */
[----:B------:R-:W-:-:S04]  /*a7f0*/  MOV R7, 0x0 ;  /* 0x0000000000077802 */ /* 0x000fc80000000f00 */
[----:B------:R-:W-:Y:S05]  /*a800*/  RET.REL.NODEC R6 `(_ZN7cutlass13device_kernelIN5flash19enable_sm80_to_sm89INS1_16FlashAttnBwdSm80INS1_25CollectiveMainloopBwdSm80ILi2ELi2EN4cute5tupleIJNS5_1CILi128EEES8_NS7_ILi64EEEEEENS_10bfloat16_tEfNS_4arch4Sm80ELb0ELb1ELb1ELb0ELb1ELb0ELb0ELb0ELi2ELi4ELi4ELi4ELb0EEENS1_24CollectiveEpilogueBwdGQAISA_fSD_Li256ELb0ELb1EEENS1_19SingleTileSchedulerILb0ELb0ELb0ELi128EEEEEEEEEvNT_6ParamsE) ;  /* 0xffff57f006007950 */ /* 0x000fea0003c3ffff */
        .type           $_ZN7cutlass13device_kernelIN5flash19enable_sm80_to_sm89INS1_16FlashAttnBwdSm80INS1_25CollectiveMainloopBwdSm80ILi2ELi2EN4cute5tupleIJNS5_1CILi128EEES8_NS7_ILi64EEEEEENS_10bfloat16_tEfNS_4arch4Sm80ELb0ELb1ELb1ELb0ELb1ELb0ELb0ELb0ELi2ELi4ELi4ELi4ELb0EEENS1_24CollectiveEpilogueBwdGQAISA_fSD_Li256ELb0ELb1EEENS1_19SingleTileSchedulerILb0ELb0ELb0ELi128EEEEEEEEEvNT_6ParamsE$_ZN4cute5tupleIJNS0_IJNS_1CILi8EEENS0_IJNS1_ILi2EEES3_S3_EEENS1_ILi1EEES4_S5_EEENS0_IJS5_NS0_IJS2_iiEEENS1_ILi64EEENS0_IJiNS1_ILi144EEENS1_ILi288EEEEEENS1_ILi512EEEEEEEEC2ERKS6_RKSD_,@function
        .size           $_ZN7cutlass13device_kernelIN5flash19enable_sm80_to_sm89INS1_16FlashAttnBwdSm80INS1_25CollectiveMainloopBwdSm80ILi2ELi2EN4cute5tupleIJNS5_1CILi128EEES8_NS7_ILi64EEEEEENS_10bfloat16_tEfNS_4arch4Sm80ELb0ELb1ELb1ELb0ELb1ELb0ELb0ELb0ELi2ELi4ELi4ELi4ELb0EEENS1_24CollectiveEpilogueBwdGQAISA_fSD_Li256ELb0ELb1EEENS1_19SingleTileSchedulerILb0ELb0ELb0ELi128EEEEEEEEEvNT_6ParamsE$_ZN4cute5tupleIJNS0_IJNS_1CILi8EEENS0_IJNS1_ILi2EEES3_S3_EEENS1_ILi1EEES4_S5_EEENS0_IJS5_NS0_IJS2_iiEEENS1_ILi64EEENS0_IJiNS1_ILi144EEENS1_ILi288EEEEEENS1_ILi512EEEEEEEEC2ERKS6_RKSD_,($_ZN7cutlass13device_kernelIN5flash19enable_sm80_to_sm89INS1_16FlashAttnBwdSm80INS1_25CollectiveMainloopBwdSm80ILi2ELi2EN4cute5tupleIJNS5_1CILi128EEES8_NS7_ILi64EEEEEENS_10bfloat16_tEfNS_4arch4Sm80ELb0ELb1ELb1ELb0ELb1ELb0ELb0ELb0ELi2ELi4ELi4ELi4ELb0EEENS1_24CollectiveEpilogueBwdGQAISA_fSD_Li256ELb0ELb1EEENS1_19SingleTileSchedulerILb0ELb0ELb0ELi128EEEEEEEEEvNT_6ParamsE$_ZN4cute5tupleIJNS0_IJNS_1CILi8EEENS0_IJNS1_ILi2EEES3_S3_EEENS1_ILi1EEES4_S5_EEENS0_IJS5_NS0_IJiiiEEENS1_ILi64EEENS0_IJNS1_ILi72EEENS1_ILi144EEENS1_ILi288EEEEEENS1_ILi512EEEEEEEEC2ERKS6_RKSE_ - $_ZN7cutlass13device_kernelIN5flash19enable_sm80_to_sm89INS1_16FlashAttnBwdSm80INS1_25CollectiveMainloopBwdSm80ILi2ELi2EN4cute5tupleIJNS5_1CILi128EEES8_NS7_ILi64EEEEEENS_10bfloat16_tEfNS_4arch4Sm80ELb0ELb1ELb1ELb0ELb1ELb0ELb0ELb0ELi2ELi4ELi4ELi4ELb0EEENS1_24CollectiveEpilogueBwdGQAISA_fSD_Li256ELb0ELb1EEENS1_19SingleTileSchedulerILb0ELb0ELb0ELi128EEEEEEEEEvNT_6ParamsE$_ZN4cute5tupleIJNS0_IJNS_1CILi8EEENS0_IJNS1_ILi2EEES3_S3_EEENS1_ILi1EEES4_S5_EEENS0_IJS5_NS0_IJS2_iiEEENS1_ILi64EEENS0_IJiNS1_ILi144EEENS1_ILi288EEEEEENS1_ILi512EEEEEEEEC2ERKS6_RKSD_)
$_ZN7cutlass13device_kernelIN5flash19enable_sm80_to_sm89INS1_16FlashAttnBwdSm80INS1_25CollectiveMainloopBwdSm80ILi2ELi2EN4cute5tupleIJNS5_1CILi128EEES8_NS7_ILi64EEEEEENS_10bfloat16_tEfNS_4arch4Sm80ELb0ELb1ELb1ELb0ELb1ELb0ELb0ELb0ELi2ELi4ELi4ELi4ELb0EEENS1_24CollectiveEpilogueBwdGQAISA_fSD_Li256ELb0ELb1EEENS1_19SingleTileSchedulerILb0ELb0ELb0ELi128EEEEEEEEEvNT_6ParamsE$_ZN4cute5tupleIJNS0_IJNS_1CILi8EEENS0_IJNS1_ILi2EEES3_S3_EEENS1_ILi1EEES4_S5_EEENS0_IJS5_NS0_IJS2_iiEEENS1_ILi64EEENS0_IJiNS1_ILi144EEENS1_ILi288EEEEEENS1_ILi512EEEEEEEEC2ERKS6_RKSD_:
[----:B------:R-:W-:Y:S02]  /*a810*/  MOV R8, 0xa830 ;  /* 0x0000a83000087802 */ /* 0x000fe40000000f00 */
[----:B------:R-:W-:Y:S05]  /*a820*/  CALL.REL.NOINC `($_ZN7cutlass13device_kernelIN5flash19enable_sm80_to_sm89INS1_16FlashAttnBwdSm80INS1_25CollectiveMainloopBwdSm80ILi2ELi2EN4cute5tupleIJNS5_1CILi128EEES8_NS7_ILi64EEEEEENS_10bfloat16_tEfNS_4arch4Sm80ELb0ELb1ELb1ELb0ELb1ELb0ELb0ELb0ELi2ELi4ELi4ELi4ELb0EEENS1_24CollectiveEpilogueBwdGQAISA_fSD_Li256ELb0ELb1EEENS1_19SingleTileSchedulerILb0ELb0ELb0ELi128EEEEEEEEEvNT_6ParamsE$_ZN4cute3eso3ESOILb1ELb0EJNS_5tupleIJNS_1CILi8EEENS2_IJNS3_ILi2EEES5_S5_EEENS3_ILi1EEES6_S7_EEENS2_IJS7_NS2_IJS4_iiEEENS3_ILi64EEENS2_IJiNS3_ILi144EEENS3_ILi288EEEEEENS3_ILi512EEEEEEEEC2ERKS8_RKSF_) ;  /* 0xffffdf4000007944 */ /* 0x000fea0003c3ffff */
[----:B------:R-:W-:-:S04]  /*a830*/  MOV R7, 0x0 ;  /* 0x0000000000077802 */ /* 0x000fc80000000f00 */
[----:B------:R-:W-:Y:S05]  /*a840*/  RET.REL.NODEC R6 `(_ZN7cutlass13device_kernelIN5flash19enable_sm80_to_sm89INS1_16FlashAttnBwdSm80INS1_25CollectiveMainloopBwdSm80ILi2ELi2EN4cute5tupleIJNS5_1CILi128EEES8_NS7_ILi64EEEEEENS_10bfloat16_tEfNS_4arch4Sm80ELb0ELb1ELb1ELb0ELb1ELb0ELb0ELb0ELi2ELi4ELi4ELi4ELb0EEENS1_24CollectiveEpilogueBwdGQAISA_fSD_Li256ELb0ELb1EEENS1_19SingleTileSchedulerILb0ELb0ELb0ELi128EEEEEEEEEvNT_6ParamsE) ;  /* 0xffff57b006007950 */ /* 0x000fea0003c3ffff */
        .type           $_ZN7cutlass13device_kernelIN5flash19enable_sm80_to_sm89INS1_16FlashAttnBwdSm80INS1_25CollectiveMainloopBwdSm80ILi2ELi2EN4cute5tupleIJNS5_1CILi128EEES8_NS7_ILi64EEEEEENS_10bfloat16_tEfNS_4arch4Sm80ELb0ELb1ELb1ELb0ELb1ELb0ELb0ELb0ELi2ELi4ELi4ELi4ELb0EEENS1_24CollectiveEpilogueBwdGQAISA_fSD_Li256ELb0ELb1EEENS1_19SingleTileSchedulerILb0ELb0ELb0ELi128EEEEEEEEEvNT_6ParamsE$_ZN4cute5tupleIJNS0_IJNS_1CILi8EEENS0_IJNS1_ILi2EEES3_S3_EEENS1_ILi1EEES4_S5_EEENS0_IJS5_NS0_IJiiiEEENS1_ILi64EEENS0_IJNS1_ILi72EEENS1_ILi144EEENS1_ILi288EEEEEENS1_ILi512EEEEEEEEC2ERKS6_RKSE_,@function
        .size           $_ZN7cutlass13device_kernelIN5flash19enable_sm80_to_sm89INS1_16FlashAttnBwdSm80INS1_25CollectiveMainloopBwdSm80ILi2ELi2EN4cute5tupleIJNS5_1CILi128EEES8_NS7_ILi64EEEEEENS_10bfloat16_tEfNS_4arch4Sm80ELb0ELb1ELb1ELb0ELb1ELb0ELb0ELb0ELi2ELi4ELi4ELi4ELb0EEENS1_24CollectiveEpilogueBwdGQAISA_fSD_Li256ELb0ELb1EEENS1_19SingleTileSchedulerILb0ELb0ELb0ELi128EEEEEEEEEvNT_6ParamsE$_ZN4cute5tupleIJNS0_IJNS_1CILi8EEENS0_IJNS1_ILi2EEES3_S3_EEENS1_ILi1EEES4_S5_EEENS0_IJS5_NS0_IJiiiEEENS1_ILi64EEENS0_IJNS1_ILi72EEENS1_ILi144EEENS1_ILi288EEEEEENS1_ILi512EEEEEEEEC2ERKS6_RKSE_,($_ZN7cutlass13device_kernelIN5flash19enable_sm80_to_sm89INS1_16FlashAttnBwdSm80INS1_25CollectiveMainloopBwdSm80ILi2ELi2EN4cute5tupleIJNS5_1CILi128EEES8_NS7_ILi64EEEEEENS_10bfloat16_tEfNS_4arch4Sm80ELb0ELb1ELb1ELb0ELb1ELb0ELb0ELb0ELi2ELi4ELi4ELi4ELb0EEENS1_24CollectiveEpilogueBwdGQAISA_fSD_Li256ELb0ELb1EEENS1_19SingleTileSchedulerILb0ELb0ELb0ELi128EEEEEEEEEvNT_6ParamsE$_ZN4cute5tupleIJNS0_IJNS_1CILi8EEENS1_ILi2EEES3_S3_S2_S3_EEENS0_IJNS1_ILi1EEEiiiNS1_ILi72EEENS1_ILi512EEEEEEEEC2ERKS4_RKS8_ - $_ZN7cutlass13device_kernelIN5flash19enable_sm80_to_sm89INS1_16FlashAttnBwdSm80INS1_25CollectiveMainloopBwdSm80ILi2ELi2EN4cute5tupleIJNS5_1CILi128EEES8_NS7_ILi64EEEEEENS_10bfloat16_tEfNS_4arch4Sm80ELb0ELb1ELb1ELb0ELb1ELb0ELb0ELb0ELi2ELi4ELi4ELi4ELb0EEENS1_24CollectiveEpilogueBwdGQAISA_fSD_Li256ELb0ELb1EEENS1_19SingleTileSchedulerILb0ELb0ELb0ELi128EEEEEEEEEvNT_6ParamsE$_ZN4cute5tupleIJNS0_IJNS_1CILi8EEENS0_IJNS1_ILi2EEES3_S3_EEENS1_ILi1EEES4_S5_EEENS0_IJS5_NS0_IJiiiEEENS1_ILi64EEENS0_IJNS1_ILi72EEENS1_ILi144EEENS1_ILi288EEEEEENS1_ILi512EEEEEEEEC2ERKS6_RKSE_)
$_ZN7cutlass13device_kernelIN5flash19enable_sm80_to_sm89INS1_16FlashAttnBwdSm80INS1_25CollectiveMainloopBwdSm80ILi2ELi2EN4cute5tupleIJNS5_1CILi128EEES8_NS7_ILi64EEEEEENS_10bfloat16_tEfNS_4arch4Sm80ELb0ELb1ELb1ELb0ELb1ELb0ELb0ELb0ELi2ELi4ELi4ELi4ELb0EEENS1_24CollectiveEpilogueBwdGQAISA_fSD_Li256ELb0ELb1EEENS1_19SingleTileSchedulerILb0ELb0ELb0ELi128EEEEEEEEEvNT_6ParamsE$_ZN4cute5tupleIJNS0_IJNS_1CILi8EEENS0_IJNS1_ILi2EEES3_S3_EEENS1_ILi1EEES4_S5_EEENS0_IJS5_NS0_IJiiiEEENS1_ILi64EEENS0_IJNS1_ILi72EEENS1_ILi144EEENS1_ILi288EEEEEENS1_ILi512EEEEEEEEC2ERKS6_RKSE_:
[----:B------:R-:W-:Y:S02]  /*a850*/  MOV R8, 0xa870 ;  /* 0x0000a87000087802 */ /* 0x000fe40000000f00 */
[----:B------:R-:W-:Y:S05]  /*a860*/  CALL.REL.NOINC `($_ZN7cutlass13device_kernelIN5flash19enable_sm80_to_sm89INS1_16FlashAttnBwdSm80INS1_25CollectiveMainloopBwdSm80ILi2ELi2EN4cute5tupleIJNS5_1CILi128EEES8_NS7_ILi64EEEEEENS_10bfloat16_tEfNS_4arch4Sm80ELb0ELb1ELb1ELb0ELb1ELb0ELb0ELb0ELi2ELi4ELi4ELi4ELb0EEENS1_24CollectiveEpilogueBwdGQAISA_fSD_Li256ELb0ELb1EEENS1_19SingleTileSchedulerILb0ELb0ELb0ELi128EEEEEEEEEvNT_6ParamsE$_ZN4cute3eso3ESOILb1ELb0EJNS_5tupleIJNS_1CILi8EEENS2_IJNS3_ILi2EEES5_S5_EEENS3_ILi1EEES6_S7_EEENS2_IJS7_NS2_IJiiiEEENS3_ILi64EEENS2_IJNS3_ILi72EEENS3_ILi144EEENS3_ILi288EEEEEENS3_ILi512EEEEEEEEC2ERKS8_RKSG_) ;  /* 0xffffdf7000007944 */ /* 0x000fea0003c3ffff */
[----:B------:R-:W-:-:S04]  /*a870*/  MOV R7, 0x0 ;  /* 0x0000000000077802 */ /* 0x000fc80000000f00 */
[----:B------:R-:W-:Y:S05]  /*a880*/  RET.REL.NODEC R6 `(_ZN7cutlass13device_kernelIN5flash19enable_sm80_to_sm89INS1_16FlashAttnBwdSm80INS1_25CollectiveMainloopBwdSm80ILi2ELi2EN4cute5tupleIJNS5_1CILi128EEES8_NS7_ILi64EEEEEENS_10bfloat16_tEfNS_4arch4Sm80ELb0ELb1ELb1ELb0ELb1ELb0ELb0ELb0ELi2ELi4ELi4ELi4ELb0EEENS1_24CollectiveEpilogueBwdGQAISA_fSD_Li256ELb0ELb1EEENS1_19SingleTileSchedulerILb0ELb0ELb0ELi128EEEEEEEEEvNT_6ParamsE) ;  /* 0xffff577006007950 */ /* 0x000fea0003c3ffff */
        .type           $_ZN7cutlass13device_kernelIN5flash19enable_sm80_to_sm89INS1_16FlashAttnBwdSm80INS1_25CollectiveMainloopBwdSm80ILi2ELi2EN4cute5tupleIJNS5_1CILi128EEES8_NS7_ILi64EEEEEENS_10bfloat16_tEfNS_4arch4Sm80ELb0ELb1ELb1ELb0ELb1ELb0ELb0ELb0ELi2ELi4ELi4ELi4ELb0EEENS1_24CollectiveEpilogueBwdGQAISA_fSD_Li256ELb0ELb1EEENS1_19SingleTileSchedulerILb0ELb0ELb0ELi128EEEEEEEEEvNT_6ParamsE$_ZN4cute5tupleIJNS0_IJNS_1CILi8EEENS1_ILi2EEES3_S3_S2_S3_EEENS0_IJNS1_ILi1EEEiiiNS1_ILi72EEENS1_ILi512EEEEEEEEC2ERKS4_RKS8_,@function
        .size           $_ZN7cutlass13device_kernelIN5flash19enable_sm80_to_sm89INS1_16FlashAttnBwdSm80INS1_25CollectiveMainloopBwdSm80ILi2ELi2EN4cute5tupleIJNS5_1CILi128EEES8_NS7_ILi64EEEEEENS_10bfloat16_tEfNS_4arch4Sm80ELb0ELb1ELb1ELb0ELb1ELb0ELb0ELb0ELi2ELi4ELi4ELi4ELb0EEENS1_24CollectiveEpilogueBwdGQAISA_fSD_Li256ELb0ELb1EEENS1_19SingleTileSchedulerILb0ELb0ELb0ELi128EEEEEEEEEvNT_6ParamsE$_ZN4cute5tupleIJNS0_IJNS_1CILi8EEENS1_ILi2EEES3_S3_S2_S3_EEENS0_IJNS1_ILi1EEEiiiNS1_ILi72EEENS1_ILi512EEEEEEEEC2ERKS4_RKS8_,($_ZN7cutlass13device_kernelIN5flash19enable_sm80_to_sm89INS1_16FlashAttnBwdSm80INS1_25CollectiveMainloopBwdSm80ILi2ELi2EN4cute5tupleIJNS5_1CILi128EEES8_NS7_ILi64EEEEEENS_10bfloat16_tEfNS_4arch4Sm80ELb0ELb1ELb1ELb0ELb1ELb0ELb0ELb0ELi2ELi4ELi4ELi4ELb0EEENS1_24CollectiveEpilogueBwdGQAISA_fSD_Li256ELb0ELb1EEENS1_19SingleTileSchedulerILb0ELb0ELb0ELi128EEEEEEEEEvNT_6ParamsE$_ZN4cute5tupleIJNS_1CILi0EEEiEEC2ERKS2_RKi - $_ZN7cutlass13device_kernelIN5flash19enable_sm80_to_sm89INS1_16FlashAttnBwdSm80INS1_25CollectiveMainloopBwdSm80ILi2ELi2EN4cute5tupleIJNS5_1CILi128EEES8_NS7_ILi64EEEEEENS_10bfloat16_tEfNS_4arch4Sm80ELb0ELb1ELb1ELb0ELb1ELb0ELb0ELb0ELi2ELi4ELi4ELi4ELb0EEENS1_24CollectiveEpilogueBwdGQAISA_fSD_Li256ELb0ELb1EEENS1_19SingleTileSchedulerILb0ELb0ELb0ELi128EEEEEEEEEvNT_6ParamsE$_ZN4cute5tupleIJNS0_IJNS_1CILi8EEENS1_ILi2EEES3_S3_S2_S3_EEENS0_IJNS1_ILi1EEEiiiNS1_ILi72EEENS1_ILi512EEEEEEEEC2ERKS4_RKS8_)
$_ZN7cutlass13device_kernelIN5flash19enable_sm80_to_sm89INS1_16FlashAttnBwdSm80INS1_25CollectiveMainloopBwdSm80ILi2ELi2EN4cute5tupleIJNS5_1CILi128EEES8_NS7_ILi64EEEEEENS_10bfloat16_tEfNS_4arch4Sm80ELb0ELb1ELb1ELb0ELb1ELb0ELb0ELb0ELi2ELi4ELi4ELi4ELb0EEENS1_24CollectiveEpilogueBwdGQAISA_fSD_Li256ELb0ELb1EEENS1_19SingleTileSchedulerILb0ELb0ELb0ELi128EEEEEEEEEvNT_6ParamsE$_ZN4cute5tupleIJNS0_IJNS_1CILi8EEENS1_ILi2EEES3_S3_S2_S3_EEENS0_IJNS1_ILi1EEEiiiNS1_ILi72EEENS1_ILi512EEEEEEEEC2ERKS4_RKS8_:
[----:B------:R-:W-:Y:S02]  /*a890*/  MOV R8, 0xa8b0 ;  /* 0x0000a8b000087802 */ /* 0x000fe40000000f00 */
[----:B------:R-:W-:Y:S05]  /*a8a0*/  CALL.REL.NOINC `($_ZN7cutlass13device_kernelIN5flash19enable_sm80_to_sm89INS1_16FlashAttnBwdSm80INS1_25CollectiveMainloopBwdSm80ILi2ELi2EN4cute5tupleIJNS5_1CILi128EEES8_NS7_ILi64EEEEEENS_10bfloat16_tEfNS_4arch4Sm80ELb0ELb1ELb1ELb0ELb1ELb0ELb0ELb0ELi2ELi4ELi4ELi4ELb0EEENS1_24CollectiveEpilogueBwdGQAISA_fSD_Li256ELb0ELb1EEENS1_19SingleTileSchedulerILb0ELb0ELb0ELi128EEEEEEEEEvNT_6ParamsE$_ZN4cute3eso3ESOILb1ELb0EJNS_5tupleIJNS_1CILi8EEENS3_ILi2EEES5_S5_S4_S5_EEENS2_IJNS3_ILi1EEEiiiNS3_ILi72EEENS3_ILi512EEEEEEEEC2ERKS6_RKSA_) ;  /* 0xffffdfa000007944 */ /* 0x000fea0003c3ffff */
[----:B------:R-:W-:-:S04]  /*a8b0*/  MOV R7, 0x0 ;  /* 0x0000000000077802 */ /* 0x000fc80000000f00 */
[----:B------:R-:W-:Y:S05]  /*a8c0*/  RET.REL.NODEC R6 `(_ZN7cutlass13device_kernelIN5flash19enable_sm80_to_sm89INS1_16FlashAttnBwdSm80INS1_25CollectiveMainloopBwdSm80ILi2ELi2EN4cute5tupleIJNS5_1CILi128EEES8_NS7_ILi64EEEEEENS_10bfloat16_tEfNS_4arch4Sm80ELb0ELb1ELb1ELb0ELb1ELb0ELb0ELb0ELi2ELi4ELi4ELi4ELb0EEENS1_24CollectiveEpilogueBwdGQAISA_fSD_Li256ELb0ELb1EEENS1_19SingleTileSchedulerILb0ELb0ELb0ELi128EEEEEEEEEvNT_6ParamsE) ;  /* 0xffff573006007950 */ /* 0x000fea0003c3ffff */
        .type           $_ZN7cutlass13device_kernelIN5flash19enable_sm80_to_sm89INS1_16FlashAttnBwdSm80INS1_25CollectiveMainloopBwdSm80ILi2ELi2EN4cute5tupleIJNS5_1CILi128EEES8_NS7_ILi64EEEEEENS_10bfloat16_tEfNS_4arch4Sm80ELb0ELb1ELb1ELb0ELb1ELb0ELb0ELb0ELi2ELi4ELi4ELi4ELb0EEENS1_24CollectiveEpilogueBwdGQAISA_fSD_Li256ELb0ELb1EEENS1_19SingleTileSchedulerILb0ELb0ELb0ELi128EEEEEEEEEvNT_6ParamsE$_ZN4cute5tupleIJNS_1CILi0EEEiEEC2ERKS2_RKi,@function
        .size           $_ZN7cutlass13device_kernelIN5flash19enable_sm80_to_sm89INS1_16FlashAttnBwdSm80INS1_25CollectiveMainloopBwdSm80ILi2ELi2EN4cute5tupleIJNS5_1CILi128EEES8_NS7_ILi64EEEEEENS_10bfloat16_tEfNS_4arch4Sm80ELb0ELb1ELb1ELb0ELb1ELb0ELb0ELb0ELi2ELi4ELi4ELi4ELb0EEENS1_24CollectiveEpilogueBwdGQAISA_fSD_Li256ELb0ELb1EEENS1_19SingleTileSchedulerILb0ELb0ELb0ELi128EEEEEEEEEvNT_6ParamsE$_ZN4cute5tupleIJNS_1CILi0EEEiEEC2ERKS2_RKi,($_ZN7cutlass13device_kernelIN5flash19enable_sm80_to_sm89INS1_16FlashAttnBwdSm80INS1_25CollectiveMainloopBwdSm80ILi2ELi2EN4cute5tupleIJNS5_1CILi128EEES8_NS7_ILi64EEEEEENS_10bfloat16_tEfNS_4arch4Sm80ELb0ELb1ELb1ELb0ELb1ELb0ELb0ELb0ELi2ELi4ELi4ELi4ELb0EEENS1_24CollectiveEpilogueBwdGQAISA_fSD_Li256ELb0ELb1EEENS1_19SingleTileSchedulerILb0ELb0ELb0ELi128EEEEEEEEEvNT_6ParamsE$_ZN4cute5tupleIJNS_1CILi2EEEiEEC2ERKS2_RKi - $_ZN7cutlass13device_kernelIN5flash19enable_sm80_to_sm89INS1_16FlashAttnBwdSm80INS1_25CollectiveMainloopBwdSm80ILi2ELi2EN4cute5tupleIJNS5_1CILi128EEES8_NS7_ILi64EEEEEENS_10bfloat16_tEfNS_4arch4Sm80ELb0ELb1ELb1ELb0ELb1ELb0ELb0ELb0ELi2ELi4ELi4ELi4ELb0EEENS1_24CollectiveEpilogueBwdGQAISA_fSD_Li256ELb0ELb1EEENS1_19SingleTileSchedulerILb0ELb0ELb0ELi128EEEEEEEEEvNT_6ParamsE$_ZN4cute5tupleIJNS_1CILi0EEEiEEC2ERKS2_RKi)
$_ZN7cutlass13device_kernelIN5flash19enable_sm80_to_sm89INS1_16FlashAttnBwdSm80INS1_25CollectiveMainloopBwdSm80ILi2ELi2EN4cute5tupleIJNS5_1CILi128EEES8_NS7_ILi64EEEEEENS_10bfloat16_tEfNS_4arch4Sm80ELb0ELb1ELb1ELb0ELb1ELb0ELb0ELb0ELi2ELi4ELi4ELi4ELb0EEENS1_24CollectiveEpilogueBwdGQAISA_fSD_Li256ELb0ELb1EEENS1_19SingleTileSchedulerILb0ELb0ELb0ELi128EEEEEEEEEvNT_6ParamsE$_ZN4cute5tupleIJNS_1CILi0EEEiEEC2ERKS2_RKi:
[----:B------:R-:W-:Y:S02]  /*a8d0*/  MOV R7, R9 ;  /* 0x0000000900077202 */ /* 0x000fe40000000f00 */
[----:B------:R-:W-:Y:S02]  /*a8e0*/  MOV R6, 0xa900 ;  /* 0x0000a90000067802 */ /* 0x000fe40000000f00 */
[----:B------:R-:W-:Y:S05]  /*a8f0*/  CALL.REL.NOINC `($_ZN7cutlass13device_kernelIN5flash19enable_sm80_to_sm89INS1_16FlashAttnBwdSm80INS1_25CollectiveMainloopBwdSm80ILi2ELi2EN4cute5tupleIJNS5_1CILi128EEES8_NS7_ILi64EEEEEENS_10bfloat16_tEfNS_4arch4Sm80ELb0ELb1ELb1ELb0ELb1ELb0ELb0ELb0ELi2ELi4ELi4ELi4ELb0EEENS1_24CollectiveEpilogueBwdGQAISA_fSD_Li256ELb0ELb1EEENS1_19SingleTileSchedulerILb0ELb0ELb0ELi128EEEEEEEEEvNT_6ParamsE$_ZN4cute3eso3ESOILb1ELb0EJNS_1CILi0EEEiEEC2ERKS3_RKi) ;  /* 0xffffcb7000007944 */ /* 0x000fea0003c3ffff */
[----:B-1----:R-:W-:Y:S02]  /*a900*/  MOV R2, R8 ;  /* 0x0000000800027202 */ /* 0x002fe40000000f00 */
[----:B------:R-:W-:-:S04]  /*a910*/  MOV R3, 0x0 ;  /* 0x0000000000037802 */ /* 0x000fc80000000f00 */
[----:B------:R-:W-:Y:S05]  /*a920*/  RET.REL.NODEC R2 `(_ZN7cutlass13device_kernelIN5flash19enable_sm80_to_sm89INS1_16FlashAttnBwdSm80INS1_25CollectiveMainloopBwdSm80ILi2ELi2EN4cute5tupleIJNS5_1CILi128EEES8_NS7_ILi64EEEEEENS_10bfloat16_tEfNS_4arch4Sm80ELb0ELb1ELb1ELb0ELb1ELb0ELb0ELb0ELi2ELi4ELi4ELi4ELb0EEENS1_24CollectiveEpilogueBwdGQAISA_fSD_Li256ELb0ELb1EEENS1_19SingleTileSchedulerILb0ELb0ELb0ELi128EEEEEEEEEvNT_6ParamsE) ;  /* 0xffff56d002007950 */ /* 0x000fea0003c3ffff */
        .type           $_ZN7cutlass13device_kernelIN5flash19enable_sm80_to_sm89INS1_16FlashAttnBwdSm80INS1_25CollectiveMainloopBwdSm80ILi2ELi2EN4cute5tupleIJNS5_1CILi128EEES8_NS7_ILi64EEEEEENS_10bfloat16_tEfNS_4arch4Sm80ELb0ELb1ELb1ELb0ELb1ELb0ELb0ELb0ELi2ELi4ELi4ELi4ELb0EEENS1_24CollectiveEpilogueBwdGQAISA_fSD_Li256ELb0ELb1EEENS1_19SingleTileSchedulerILb0ELb0ELb0ELi128EEEEEEEEEvNT_6ParamsE$_ZN4cute5tupleIJNS_1CILi2EEEiEEC2ERKS2_RKi,@function
        .size           $_ZN7cutlass13device_kernelIN5flash19enable_sm80_to_sm89INS1_16FlashAttnBwdSm80INS1_25CollectiveMainloopBwdSm80ILi2ELi2EN4cute5tupleIJNS5_1CILi128EEES8_NS7_ILi64EEEEEENS_10bfloat16_tEfNS_4arch4Sm80ELb0ELb1ELb1ELb0ELb1ELb0ELb0ELb0ELi2ELi4ELi4ELi4ELb0EEENS1_24CollectiveEpilogueBwdGQAISA_fSD_Li256ELb0ELb1EEENS1_19SingleTileSchedulerILb0ELb0ELb0ELi128EEEEEEEEEvNT_6ParamsE$_ZN4cute5tupleIJNS_1CILi2EEEiEEC2ERKS2_RKi,($_ZN7cutlass13device_kernelIN5flash19enable_sm80_to_sm89INS1_16FlashAttnBwdSm80INS1_25CollectiveMainloopBwdSm80ILi2ELi2EN4cute5tupleIJNS5_1CILi128EEES8_NS7_ILi64EEEEEENS_10bfloat16_tEfNS_4arch4Sm80ELb0ELb1ELb1ELb0ELb1ELb0ELb0ELb0ELi2ELi4ELi4ELi4ELb0EEENS1_24CollectiveEpilogueBwdGQAISA_fSD_Li256ELb0ELb1EEENS1_19SingleTileSchedulerILb0ELb0ELb0ELi128EEEEEEEEEvNT_6ParamsE$_ZN4cute5tupleIJNS_7SwizzleILi3ELi3ELi3EEENS_9MixedBitsILj0ELj432EEENS_6LayoutINS0_IJNS0_IJNS_1CILi2EEES7_S7_EEES7_NS6_ILi8EEEEEENS0_IJNS0_IJNS6_ILi64EEES9_NS6_ILi512EEEEEENS6_ILi8192EEENS6_ILi1024EEEEEEEEEEC2ERKS2_RKS4_RKSH_ - $_ZN7cutlass13device_kernelIN5flash19enable_sm80_to_sm89INS1_16FlashAttnBwdSm80INS1_25CollectiveMainloopBwdSm80ILi2ELi2EN4cute5tupleIJNS5_1CILi128EEES8_NS7_ILi64EEEEEENS_10bfloat16_tEfNS_4arch4Sm80ELb0ELb1ELb1ELb0ELb1ELb0ELb0ELb0ELi2ELi4ELi4ELi4ELb0EEENS1_24CollectiveEpilogueBwdGQAISA_fSD_Li256ELb0ELb1EEENS1_19SingleTileSchedulerILb0ELb0ELb0ELi128EEEEEEEEEvNT_6ParamsE$_ZN4cute5tupleIJNS_1CILi2EEEiEEC2ERKS2_RKi)
$_ZN7cutlass13device_kernelIN5flash19enable_sm80_to_sm89INS1_16FlashAttnBwdSm80INS1_25CollectiveMainloopBwdSm80ILi2ELi2EN4cute5tupleIJNS5_1CILi128EEES8_NS7_ILi64EEEEEENS_10bfloat16_tEfNS_4arch4Sm80ELb0ELb1ELb1ELb0ELb1ELb0ELb0ELb0ELi2ELi4ELi4ELi4ELb0EEENS1_24CollectiveEpilogueBwdGQAISA_fSD_Li256ELb0ELb1EEENS1_19SingleTileSchedulerILb0ELb0ELb0ELi128EEEEEEEEEvNT_6ParamsE$_ZN4cute5tupleIJNS_1CILi2EEEiEEC2ERKS2_RKi:
[----:B------:R-:W-:Y:S02]  /*a930*/  MOV R4, 0xa950 ;  /* 0x0000a95000047802 */ /* 0x000fe40000000f00 */
[----:B------:R-:W-:Y:S05]  /*a940*/  CALL.REL.NOINC `($_ZN7cutlass13device_kernelIN5flash19enable_sm80_to_sm89INS1_16FlashAttnBwdSm80INS1_25CollectiveMainloopBwdSm80ILi2ELi2EN4cute5tupleIJNS5_1CILi128EEES8_NS7_ILi64EEEEEENS_10bfloat16_tEfNS_4arch4Sm80ELb0ELb1ELb1ELb0ELb1ELb0ELb0ELb0ELi2ELi4ELi4ELi4ELb0EEENS1_24CollectiveEpilogueBwdGQAISA_fSD_Li256ELb0ELb1EEENS1_19SingleTileSchedulerILb0ELb0ELb0ELi128EEEEEEEEEvNT_6ParamsE$_ZN4cute3eso3ESOILb1ELb0EJNS_1CILi2EEEiEEC2ERKS3_RKi) ;  /* 0xffffd0d000007944 */ /* 0x000fea0003c3ffff */
[----:B------:R-:W-:-:S04]  /*a950*/  MOV R7, 0x0 ;  /* 0x0000000000077802 */ /* 0x000fc80000000f00 */
[----:B------:R-:W-:Y:S05]  /*a960*/  RET.REL.NODEC R6 `(_ZN7cutlass13device_kernelIN5flash19enable_sm80_to_sm89INS1_16FlashAttnBwdSm80INS1_25CollectiveMainloopBwdSm80ILi2ELi2EN4cute5tupleIJNS5_1CILi128EEES8_NS7_ILi64EEEEEENS_10bfloat16_tEfNS_4arch4Sm80ELb0ELb1ELb1ELb0ELb1ELb0ELb0ELb0ELi2ELi4ELi4ELi4ELb0EEENS1_24CollectiveEpilogueBwdGQAISA_fSD_Li256ELb0ELb1EEENS1_19SingleTileSchedulerILb0ELb0ELb0ELi128EEEEEEEEEvNT_6ParamsE) ;  /* 0xffff569006007950 */ /* 0x000fea0003c3ffff */
        .type           $_ZN7cutlass13device_kernelIN5flash19enable_sm80_to_sm89INS1_16FlashAttnBwdSm80INS1_25CollectiveMainloopBwdSm80ILi2ELi2EN4cute5tupleIJNS5_1CILi128EEES8_NS7_ILi64EEEEEENS_10bfloat16_tEfNS_4arch4Sm80ELb0ELb1ELb1ELb0ELb1ELb0ELb0ELb0ELi2ELi4ELi4ELi4ELb0EEENS1_24CollectiveEpilogueBwdGQAISA_fSD_Li256ELb0ELb1EEENS1_19SingleTileSchedulerILb0ELb0ELb0ELi128EEEEEEEEEvNT_6ParamsE$_ZN4cute5tupleIJNS_7SwizzleILi3ELi3ELi3EEENS_9MixedBitsILj0ELj432EEENS_6LayoutINS0_IJNS0_IJNS_1CILi2EEES7_S7_EEES7_NS6_ILi8EEEEEENS0_IJNS0_IJNS6_ILi64EEES9_NS6_ILi512EEEEEENS6_ILi8192EEENS6_ILi1024EEEEEEEEEEC2ERKS2_RKS4_RKSH_,@function
        .size           $_ZN7cutlass13device_kernelIN5flash19enable_sm80_to_sm89INS1_16FlashAttnBwdSm80INS1_25CollectiveMainloopBwdSm80ILi2ELi2EN4cute5tupleIJNS5_1CILi128EEES8_NS7_ILi64EEEEEENS_10bfloat16_tEfNS_4arch4Sm80ELb0ELb1ELb1ELb0ELb1ELb0ELb0ELb0ELi2ELi4ELi4ELi4ELb0EEENS1_24CollectiveEpilogueBwdGQAISA_fSD_Li256ELb0ELb1EEENS1_19SingleTileSchedulerILb0ELb0ELb0ELi128EEEEEEEEEvNT_6ParamsE$_ZN4cute5tupleIJNS_7SwizzleILi3ELi3ELi3EEENS_9MixedBitsILj0ELj432EEENS_6LayoutINS0_IJNS0_IJNS_1CILi2EEES7_S7_EEES7_NS6_ILi8EEEEEENS0_IJNS0_IJNS6_ILi64EEES9_NS6_ILi512EEEEEENS6_ILi8192EEENS6_ILi1024EEEEEEEEEEC2ERKS2_RKS4_RKSH_,($_ZN7cutlass13device_kernelIN5flash19enable_sm80_to_sm89INS1_16FlashAttnBwdSm80INS1_25CollectiveMainloopBwdSm80ILi2ELi2EN4cute5tupleIJNS5_1CILi128EEES8_NS7_ILi64EEEEEENS_10bfloat16_tEfNS_4arch4Sm80ELb0ELb1ELb1ELb0ELb1ELb0ELb0ELb0ELi2ELi4ELi4ELi4ELb0EEENS1_24CollectiveEpilogueBwdGQAISA_fSD_Li256ELb0ELb1EEENS1_19SingleTileSchedulerILb0ELb0ELb0ELi128EEEEEEEEEvNT_6ParamsE$_ZN4cute5tupleIJiEEC2ERKi - $_ZN7cutlass13device_kernelIN5flash19enable_sm80_to_sm89INS1_16FlashAttnBwdSm80INS1_25CollectiveMainloopBwdSm80ILi2ELi2EN4cute5tupleIJNS5_1CILi128EEES8_NS7_ILi64EEEEEENS_10bfloat16_tEfNS_4arch4Sm80ELb0ELb1ELb1ELb0ELb1ELb0ELb0ELb0ELi2ELi4ELi4ELi4ELb0EEENS1_24CollectiveEpilogueBwdGQAISA_fSD_Li256ELb0ELb1EEENS1_19SingleTileSchedulerILb0ELb0ELb0ELi128EEEEEEEEEvNT_6ParamsE$_ZN4cute5tupleIJNS_7SwizzleILi3ELi3ELi3EEENS_9MixedBitsILj0ELj432EEENS_6LayoutINS0_IJNS0_IJNS_1CILi2EEES7_S7_EEES7_NS6_ILi8EEEEEENS0_IJNS0_IJNS6_ILi64EEES9_NS6_ILi512EEEEEENS6_ILi8192EEENS6_ILi1024EEEEEEEEEEC2ERKS2_RKS4_RKSH_)
$_ZN7cutlass13device_kernelIN5flash19enable_sm80_to_sm89INS1_16FlashAttnBwdSm80INS1_25CollectiveMainloopBwdSm80ILi2ELi2EN4cute5tupleIJNS5_1CILi128EEES8_NS7_ILi64EEEEEENS_10bfloat16_tEfNS_4arch4Sm80ELb0ELb1ELb1ELb0ELb1ELb0ELb0ELb0ELi2ELi4ELi4ELi4ELb0EEENS1_24CollectiveEpilogueBwdGQAISA_fSD_Li256ELb0ELb1EEENS1_19SingleTileSchedulerILb0ELb0ELb0ELi128EEEEEEEEEvNT_6ParamsE$_ZN4cute5tupleIJNS_7SwizzleILi3ELi3ELi3EEENS_9MixedBitsILj0ELj432EEENS_6LayoutINS0_IJNS0_IJNS_1CILi2EEES7_S7_EEES7_NS6_ILi8EEEEEENS0_IJNS0_IJNS6_ILi64EEES9_NS6_ILi512EEEEEENS6_ILi8192EEENS6_ILi1024EEEEEEEEEEC2ERKS2_RKS4_RKSH_:
[----:B------:R-:W-:Y:S02]  /*a970*/  MOV R6, 0xa990 ;  /* 0x0000a99000067802 */ /* 0x000fe40000000f00 */
[----:B------:R-:W-:Y:S05]  /*a980*/  CALL.REL.NOINC `($_ZN7cutlass13device_kernelIN5flash19enable_sm80_to_sm89INS1_16FlashAttnBwdSm80INS1_25CollectiveMainloopBwdSm80ILi2ELi2EN4cute5tupleIJNS5_1CILi128EEES8_NS7_ILi64EEEEEENS_10bfloat16_tEfNS_4arch4Sm80ELb0ELb1ELb1ELb0ELb1ELb0ELb0ELb0ELi2ELi4ELi4ELi4ELb0EEENS1_24CollectiveEpilogueBwdGQAISA_fSD_Li256ELb0ELb1EEENS1_19SingleTileSchedulerILb0ELb0ELb0ELi128EEEEEEEEEvNT_6ParamsE$_ZN4cute3eso3ESOILb1ELb0EJNS_7SwizzleILi3ELi3ELi3EEENS_9MixedBitsILj0ELj432EEENS_6LayoutINS_5tupleIJNS7_IJNS_1CILi2EEES9_S9_EEES9_NS8_ILi8EEEEEENS7_IJNS7_IJNS8_ILi64EEESB_NS8_ILi512EEEEEENS8_ILi8192EEENS8_ILi1024EEEEEEEEEEC2ERKS3_RKS5_RKSJ_) ;  /* 0xfffff85000007944 */ /* 0x000fea0003c3ffff */
[----:B------:R-:W-:-:S04]  /*a990*/  MOV R5, 0x0 ;  /* 0x0000000000057802 */ /* 0x000fc80000000f00 */
[----:B------:R-:W-:Y:S05]  /*a9a0*/  RET.REL.NODEC R4 `(_ZN7cutlass13device_kernelIN5flash19enable_sm80_to_sm89INS1_16FlashAttnBwdSm80INS1_25CollectiveMainloopBwdSm80ILi2ELi2EN4cute5tupleIJNS5_1CILi128EEES8_NS7_ILi64EEEEEENS_10bfloat16_tEfNS_4arch4Sm80ELb0ELb1ELb1ELb0ELb1ELb0ELb0ELb0ELi2ELi4ELi4ELi4ELb0EEENS1_24CollectiveEpilogueBwdGQAISA_fSD_Li256ELb0ELb1EEENS1_19SingleTileSchedulerILb0ELb0ELb0ELi128EEEEEEEEEvNT_6ParamsE) ;  /* 0xffff565004007950 */ /* 0x000fea0003c3ffff */
        .type           $_ZN7cutlass13device_kernelIN5flash19enable_sm80_to_sm89INS1_16FlashAttnBwdSm80INS1_25CollectiveMainloopBwdSm80ILi2ELi2EN4cute5tupleIJNS5_1CILi128EEES8_NS7_ILi64EEEEEENS_10bfloat16_tEfNS_4arch4Sm80ELb0ELb1ELb1ELb0ELb1ELb0ELb0ELb0ELi2ELi4ELi4ELi4ELb0EEENS1_24CollectiveEpilogueBwdGQAISA_fSD_Li256ELb0ELb1EEENS1_19SingleTileSchedulerILb0ELb0ELb0ELi128EEEEEEEEEvNT_6ParamsE$_ZN4cute5tupleIJiEEC2ERKi,@function
        .size           $_ZN7cutlass13device_kernelIN5flash19enable_sm80_to_sm89INS1_16FlashAttnBwdSm80INS1_25CollectiveMainloopBwdSm80ILi2ELi2EN4cute5tupleIJNS5_1CILi128EEES8_NS7_ILi64EEEEEENS_10bfloat16_tEfNS_4arch4Sm80ELb0ELb1ELb1ELb0ELb1ELb0ELb0ELb0ELi2ELi4ELi4ELi4ELb0EEENS1_24CollectiveEpilogueBwdGQAISA_fSD_Li256ELb0ELb1EEENS1_19SingleTileSchedulerILb0ELb0ELb0ELi128EEEEEEEEEvNT_6ParamsE$_ZN4cute5tupleIJiEEC2ERKi,($_ZN7cutlass13device_kernelIN5flash19enable_sm80_to_sm89INS1_16FlashAttnBwdSm80INS1_25CollectiveMainloopBwdSm80ILi2ELi2EN4cute5tupleIJNS5_1CILi128EEES8_NS7_ILi64EEEEEENS_10bfloat16_tEfNS_4arch4Sm80ELb0ELb1ELb1ELb0ELb1ELb0ELb0ELb0ELi2ELi4ELi4ELi4ELb0EEENS1_24CollectiveEpilogueBwdGQAISA_fSD_Li256ELb0ELb1EEENS1_19SingleTileSchedulerILb0ELb0ELb0ELi128EEEEEEEEEvNT_6ParamsE$_ZN4cute5tupleIJiNS_1CILi0EEEEEC2ERKiRKS2_ - $_ZN7cutlass13device_kernelIN5flash19enable_sm80_to_sm89INS1_16FlashAttnBwdSm80INS1_25CollectiveMainloopBwdSm80ILi2ELi2EN4cute5tupleIJNS5_1CILi128EEES8_NS7_ILi64EEEEEENS_10bfloat16_tEfNS_4arch4Sm80ELb0ELb1ELb1ELb0ELb1ELb0ELb0ELb0ELi2ELi4ELi4ELi4ELb0EEENS1_24CollectiveEpilogueBwdGQAISA_fSD_Li256ELb0ELb1EEENS1_19SingleTileSchedulerILb0ELb0ELb0ELi128EEEEEEEEEvNT_6ParamsE$_ZN4cute5tupleIJiEEC2ERKi)
$_ZN7cutlass13device_kernelIN5flash19enable_sm80_to_sm89INS1_16FlashAttnBwdSm80INS1_25CollectiveMainloopBwdSm80ILi2ELi2EN4cute5tupleIJNS5_1CILi128EEES8_NS7_ILi64EEEEEENS_10bfloat16_tEfNS_4arch4Sm80ELb0ELb1ELb1ELb0ELb1ELb0ELb0ELb0ELi2ELi4ELi4ELi4ELb0EEENS1_24CollectiveEpilogueBwdGQAISA_fSD_Li256ELb0ELb1EEENS1_19SingleTileSchedulerILb0ELb0ELb0ELi128EEEEEEEEEvNT_6ParamsE$_ZN4cute5tupleIJiEEC2ERKi:
[----:B------:R-:W-:Y:S02]  /*a9b0*/  MOV R6, 0xa9d0 ;  /* 0x0000a9d000067802 */ /* 0x000fe40000000f00 */
[----:B------:R-:W-:Y:S05]  /*a9c0*/  CALL.REL.NOINC `($_ZN7cutlass13device_kernelIN5flash19enable_sm80_to_sm89INS1_16FlashAttnBwdSm80INS1_25CollectiveMainloopBwdSm80ILi2ELi2EN4cute5tupleIJNS5_1CILi128EEES8_NS7_ILi64EEEEEENS_10bfloat16_tEfNS_4arch4Sm80ELb0ELb1ELb1ELb0ELb1ELb0ELb0ELb0ELi2ELi4ELi4ELi4ELb0EEENS1_24CollectiveEpilogueBwdGQAISA_fSD_Li256ELb0ELb1EEENS1_19SingleTileSchedulerILb0ELb0ELb0ELi128EEEEEEEEEvNT_6ParamsE$_ZN4cute3eso3ESOILb0ELb1EJiEEC2ERKi) ;  /* 0xffffc45000007944 */ /* 0x000fea0003c3ffff */
[----:B------:R-:W-:-:S04]  /*a9d0*/  MOV R11, 0x0 ;  /* 0x00000000000b7802 */ /* 0x000fc80000000f00 */
[----:B------:R-:W-:Y:S05]  /*a9e0*/  RET.REL.NODEC R10 `(_ZN7cutlass13device_kernelIN5flash19enable_sm80_to_sm89INS1_16FlashAttnBwdSm80INS1_25CollectiveMainloopBwdSm80ILi2ELi2EN4cute5tupleIJNS5_1CILi128EEES8_NS7_ILi64EEEEEENS_10bfloat16_tEfNS_4arch4Sm80ELb0ELb1ELb1ELb0ELb1ELb0ELb0ELb0ELi2ELi4ELi4ELi4ELb0EEENS1_24CollectiveEpilogueBwdGQAISA_fSD_Li256ELb0ELb1EEENS1_19SingleTileSchedulerILb0ELb0ELb0ELi128EEEEEEEEEvNT_6ParamsE) ;  /* 0xffff56100a007950 */ /* 0x000fea0003c3ffff */
        .type           $_ZN7cutlass13device_kernelIN5flash19enable_sm80_to_sm89INS1_16FlashAttnBwdSm80INS1_25CollectiveMainloopBwdSm80ILi2ELi2EN4cute5tupleIJNS5_1CILi128EEES8_NS7_ILi64EEEEEENS_10bfloat16_tEfNS_4arch4Sm80ELb0ELb1ELb1ELb0ELb1ELb0ELb0ELb0ELi2ELi4ELi4ELi4ELb0EEENS1_24CollectiveEpilogueBwdGQAISA_fSD_Li256ELb0ELb1EEENS1_19SingleTileSchedulerILb0ELb0ELb0ELi128EEEEEEEEEvNT_6ParamsE$_ZN4cute5tupleIJiNS_1CILi0EEEEEC2ERKiRKS2_,@function
        .size           $_ZN7cutlass13device_kernelIN5flash19enable_sm80_to_sm89INS1_16FlashAttnBwdSm80INS1_25CollectiveMainloopBwdSm80ILi2ELi2EN4cute5tupleIJNS5_1CILi128EEES8_NS7_ILi64EEEEEENS_10bfloat16_tEfNS_4arch4Sm80ELb0ELb1ELb1ELb0ELb1ELb0ELb0ELb0ELi2ELi4ELi4ELi4ELb0EEENS1_24CollectiveEpilogueBwdGQAISA_fSD_Li256ELb0ELb1EEENS1_19SingleTileSchedulerILb0ELb0ELb0ELi128EEEEEEEEEvNT_6ParamsE$_ZN4cute5tupleIJiNS_1CILi0EEEEEC2ERKiRKS2_,($_ZN7cutlass13device_kernelIN5flash19enable_sm80_to_sm89INS1_16FlashAttnBwdSm80INS1_25CollectiveMainloopBwdSm80ILi2ELi2EN4cute5tupleIJNS5_1CILi128EEES8_NS7_ILi64EEEEEENS_10bfloat16_tEfNS_4arch4Sm80ELb0ELb1ELb1ELb0ELb1ELb0ELb0ELb0ELi2ELi4ELi4ELi4ELb0EEENS1_24CollectiveEpilogueBwdGQAISA_fSD_Li256ELb0ELb1EEENS1_19SingleTileSchedulerILb0ELb0ELb0ELi128EEEEEEEEEvNT_6ParamsE$_ZN4cute5tupleIJiiEEC2ERKiS3_ - $_ZN7cutlass13device_kernelIN5flash19enable_sm80_to_sm89INS1_16FlashAttnBwdSm80INS1_25CollectiveMainloopBwdSm80ILi2ELi2EN4cute5tupleIJNS5_1CILi128EEES8_NS7_ILi64EEEEEENS_10bfloat16_tEfNS_4arch4Sm80ELb0ELb1ELb1ELb0ELb1ELb0ELb0ELb0ELi2ELi4ELi4ELi4ELb0EEENS1_24CollectiveEpilogueBwdGQAISA_fSD_Li256ELb0ELb1EEENS1_19SingleTileSchedulerILb0ELb0ELb0ELi128EEEEEEEEEvNT_6ParamsE$_ZN4cute5tupleIJiNS_1CILi0EEEEEC2ERKiRKS2_)
$_ZN7cutlass13device_kernelIN5flash19enable_sm80_to_sm89INS1_16FlashAttnBwdSm80INS1_25CollectiveMainloopBwdSm80ILi2ELi2EN4cute5tupleIJNS5_1CILi128EEES8_NS7_ILi64EEEEEENS_10bfloat16_tEfNS_4arch4Sm80ELb0ELb1ELb1ELb0ELb1ELb0ELb0ELb0ELi2ELi4ELi4ELi4ELb0EEENS1_24CollectiveEpilogueBwdGQAISA_fSD_Li256ELb0ELb1EEENS1_19SingleTileSchedulerILb0ELb0ELb0ELi128EEEEEEEEEvNT_6ParamsE$_ZN4cute5tupleIJiNS_1CILi0EEEEEC2ERKiRKS2_:
[----:B------:R-:W-:Y:S02]  /*a9f0*/  MOV R6, 0xaa10 ;  /* 0x0000aa1000067802 */ /* 0x000fe40000000f00 */
[----:B------:R-:W-:Y:S05]  /*aa00*/  CALL.REL.NOINC `($_ZN7cutlass13device_kernelIN5flash19enable_sm80_to_sm89INS1_16FlashAttnBwdSm80INS1_25CollectiveMainloopBwdSm80ILi2ELi2EN4cute5tupleIJNS5_1CILi128EEES8_NS7_ILi64EEEEEENS_10bfloat16_tEfNS_4arch4Sm80ELb0ELb1ELb1ELb0ELb1ELb0ELb0ELb0ELi2ELi4ELi4ELi4ELb0EEENS1_24CollectiveEpilogueBwdGQAISA_fSD_Li256ELb0ELb1EEENS1_19SingleTileSchedulerILb0ELb0ELb0ELi128EEEEEEEEEvNT_6ParamsE$_ZN4cute3eso3ESOILb0ELb1EJiNS_1CILi0EEEEEC2ERKiRKS3_) ;  /* 0xffffc46000007944 */ /* 0x000fea0003c3ffff */
[----:B------:R-:W-:-:S04]  /*aa10*/  MOV R9, 0x0 ;  /* 0x0000000000097802 */ /* 0x000fc80000000f00 */
[----:B------:R-:W-:Y:S05]  /*aa20*/  RET.REL.NODEC R8 `(_ZN7cutlass13device_kernelIN5flash19enable_sm80_to_sm89INS1_16FlashAttnBwdSm80INS1_25CollectiveMainloopBwdSm80ILi2ELi2EN4cute5tupleIJNS5_1CILi128EEES8_NS7_ILi64EEEEEENS_10bfloat16_tEfNS_4arch4Sm80ELb0ELb1ELb1ELb0ELb1ELb0ELb0ELb0ELi2ELi4ELi4ELi4ELb0EEENS1_24CollectiveEpilogueBwdGQAISA_fSD_Li256ELb0ELb1EEENS1_19SingleTileSchedulerILb0ELb0ELb0ELi128EEEEEEEEEvNT_6ParamsE) ;  /* 0xffff55d008007950 */ /* 0x000fea0003c3ffff */
        .type           $_ZN7cutlass13device_kernelIN5flash19enable_sm80_to_sm89INS1_16FlashAttnBwdSm80INS1_25CollectiveMainloopBwdSm80ILi2ELi2EN4cute5tupleIJNS5_1CILi128EEES8_NS7_ILi64EEEEEENS_10bfloat16_tEfNS_4arch4Sm80ELb0ELb1ELb1ELb0ELb1ELb0ELb0ELb0ELi2ELi4ELi4ELi4ELb0EEENS1_24CollectiveEpilogueBwdGQAISA_fSD_Li256ELb0ELb1EEENS1_19SingleTileSchedulerILb0ELb0ELb0ELi128EEEEEEEEEvNT_6ParamsE$_ZN4cute5tupleIJiiEEC2ERKiS3_,@function
        .size           $_ZN7cutlass13device_kernelIN5flash19enable_sm80_to_sm89INS1_16FlashAttnBwdSm80INS1_25CollectiveMainloopBwdSm80ILi2ELi2EN4cute5tupleIJNS5_1CILi128EEES8_NS7_ILi64EEEEEENS_10bfloat16_tEfNS_4arch4Sm80ELb0ELb1ELb1ELb0ELb1ELb0ELb0ELb0ELi2ELi4ELi4ELi4ELb0EEENS1_24CollectiveEpilogueBwdGQAISA_fSD_Li256ELb0ELb1EEENS1_19SingleTileSchedulerILb0ELb0ELb0ELi128EEEEEEEEEvNT_6ParamsE$_ZN4cute5tupleIJiiEEC2ERKiS3_,($_ZN7cutlass13device_kernelIN5flash19enable_sm80_to_sm89INS1_16FlashAttnBwdSm80INS1_25CollectiveMainloopBwdSm80ILi2ELi2EN4cute5tupleIJNS5_1CILi128EEES8_NS7_ILi64EEEEEENS_10bfloat16_tEfNS_4arch4Sm80ELb0ELb1ELb1ELb0ELb1ELb0ELb0ELb0ELi2ELi4ELi4ELi4ELb0EEENS1_24CollectiveEpilogueBwdGQAISA_fSD_Li256ELb0ELb1EEENS1_19SingleTileSchedulerILb0ELb0ELb0ELi128EEEEEEEEEvNT_6ParamsE$_ZN4cute8gmem_ptrIPKN7cutlass10bfloat16_tEECI1NS_12iter_adaptorIS4_S5_EEES4_ - $_ZN7cutlass13device_kernelIN5flash19enable_sm80_to_sm89INS1_16FlashAttnBwdSm80INS1_25CollectiveMainloopBwdSm80ILi2ELi2EN4cute5tupleIJNS5_1CILi128EEES8_NS7_ILi64EEEEEENS_10bfloat16_tEfNS_4arch4Sm80ELb0ELb1ELb1ELb0ELb1ELb0ELb0ELb0ELi2ELi4ELi4ELi4ELb0EEENS1_24CollectiveEpilogueBwdGQAISA_fSD_Li256ELb0ELb1EEENS1_19SingleTileSchedulerILb0ELb0ELb0ELi128EEEEEEEEEvNT_6ParamsE$_ZN4cute5tupleIJiiEEC2ERKiS3_)
$_ZN7cutlass13device_kernelIN5flash19enable_sm80_to_sm89INS1_16FlashAttnBwdSm80INS1_25CollectiveMainloopBwdSm80ILi2ELi2EN4cute5tupleIJNS5_1CILi128EEES8_NS7_ILi64EEEEEENS_10bfloat16_tEfNS_4arch4Sm80ELb0ELb1ELb1ELb0ELb1ELb0ELb0ELb0ELi2ELi4ELi4ELi4ELb0EEENS1_24CollectiveEpilogueBwdGQAISA_fSD_Li256ELb0ELb1EEENS1_19SingleTileSchedulerILb0ELb0ELb0ELi128EEEEEEEEEvNT_6ParamsE$_ZN4cute5tupleIJiiEEC2ERKiS3_:
[----:B------:R-:W-:Y:S02]  /*aa30*/  MOV R8, 0xaa50 ;  /* 0x0000aa5000087802 */ /* 0x000fe40000000f00 */
[----:B------:R-:W-:Y:S05]  /*aa40*/  CALL.REL.NOINC `($_ZN7cutlass13device_kernelIN5flash19enable_sm80_to_sm89INS1_16FlashAttnBwdSm80INS1_25CollectiveMainloopBwdSm80ILi2ELi2EN4cute5tupleIJNS5_1CILi128EEES8_NS7_ILi64EEEEEENS_10bfloat16_tEfNS_4arch4Sm80ELb0ELb1ELb1ELb0ELb1ELb0ELb0ELb0ELi2ELi4ELi4ELi4ELb0EEENS1_24CollectiveEpilogueBwdGQAISA_fSD_Li256ELb0ELb1EEENS1_19SingleTileSchedulerILb0ELb0ELb0ELi128EEEEEEEEEvNT_6ParamsE$_ZN4cute3eso3ESOILb0ELb0EJiiEEC2ERKiS4_) ;  /* 0xffffbc9000007944 */ /* 0x000fea0003c3ffff */
[----:B-1----:R-:W-:Y:S02]  /*aa50*/  MOV R2, R6 ;  /* 0x0000000600027202 */ /* 0x002fe40000000f00 */
[----:B------:R-:W-:-:S04]  /*aa60*/  MOV R3, 0x0 ;  /* 0x0000000000037802 */ /* 0x000fc80000000f00 */
[----:B------:R-:W-:Y:S05]  /*aa70*/  RET.REL.NODEC R2 `(_ZN7cutlass13device_kernelIN5flash19enable_sm80_to_sm89INS1_16FlashAttnBwdSm80INS1_25CollectiveMainloopBwdSm80ILi2ELi2EN4cute5tupleIJNS5_1CILi128EEES8_NS7_ILi64EEEEEENS_10bfloat16_tEfNS_4arch4Sm80ELb0ELb1ELb1ELb0ELb1ELb0ELb0ELb0ELi2ELi4ELi4ELi4ELb0EEENS1_24CollectiveEpilogueBwdGQAISA_fSD_Li256ELb0ELb1EEENS1_19SingleTileSchedulerILb0ELb0ELb0ELi128EEEEEEEEEvNT_6ParamsE) ;  /* 0xffff558002007950 */ /* 0x000fea0003c3ffff */
        .type           $_ZN7cutlass13device_kernelIN5flash19enable_sm80_to_sm89INS1_16FlashAttnBwdSm80INS1_25CollectiveMainloopBwdSm80ILi2ELi2EN4cute5tupleIJNS5_1CILi128EEES8_NS7_ILi64EEEEEENS_10bfloat16_tEfNS_4arch4Sm80ELb0ELb1ELb1ELb0ELb1ELb0ELb0ELb0ELi2ELi4ELi4ELi4ELb0EEENS1_24CollectiveEpilogueBwdGQAISA_fSD_Li256ELb0ELb1EEENS1_19SingleTileSchedulerILb0ELb0ELb0ELi128EEEEEEEEEvNT_6ParamsE$_ZN4cute8gmem_ptrIPKN7cutlass10bfloat16_tEECI1NS_12iter_adaptorIS4_S5_EEES4_,@function
        .size           $_ZN7cutlass13device_kernelIN5flash19enable_sm80_to_sm89INS1_16FlashAttnBwdSm80INS1_25CollectiveMainloopBwdSm80ILi2ELi2EN4cute5tupleIJNS5_1CILi128EEES8_NS7_ILi64EEEEEENS_10bfloat16_tEfNS_4arch4Sm80ELb0ELb1ELb1ELb0ELb1ELb0ELb0ELb0ELi2ELi4ELi4ELi4ELb0EEENS1_24CollectiveEpilogueBwdGQAISA_fSD_Li256ELb0ELb1EEENS1_19SingleTileSchedulerILb0ELb0ELb0ELi128EEEEEEEEEvNT_6ParamsE$_ZN4cute8gmem_ptrIPKN7cutlass10bfloat16_tEECI1NS_12iter_adaptorIS4_S5_EEES4_,($_ZN7cutlass13device_kernelIN5flash19enable_sm80_to_sm89INS1_16FlashAttnBwdSm80INS1_25CollectiveMainloopBwdSm80ILi2ELi2EN4cute5tupleIJNS5_1CILi128EEES8_NS7_ILi64EEEEEENS_10bfloat16_tEfNS_4arch4Sm80ELb0ELb1ELb1ELb0ELb1ELb0ELb0ELb0ELi2ELi4ELi4ELi4ELb0EEENS1_24CollectiveEpilogueBwdGQAISA_fSD_Li256ELb0ELb1EEENS1_19SingleTileSchedulerILb0ELb0ELb0ELi128EEEEEEEEEvNT_6ParamsE$_ZN4cute8gmem_ptrIPKN7cutlass9uint128_tEECI1NS_12iter_adaptorIS4_S5_EEES4_ - $_ZN7cutlass13device_kernelIN5flash19enable_sm80_to_sm89INS1_16FlashAttnBwdSm80INS1_25CollectiveMainloopBwdSm80ILi2ELi2EN4cute5tupleIJNS5_1CILi128EEES8_NS7_ILi64EEEEEENS_10bfloat16_tEfNS_4arch4Sm80ELb0ELb1ELb1ELb0ELb1ELb0ELb0ELb0ELi2ELi4ELi4ELi4ELb0EEENS1_24CollectiveEpilogueBwdGQAISA_fSD_Li256ELb0ELb1EEENS1_19SingleTileSchedulerILb0ELb0ELb0ELi128EEEEEEEEEvNT_6ParamsE$_ZN4cute8gmem_ptrIPKN7cutlass10bfloat16_tEECI1NS_12iter_adaptorIS4_S5_EEES4_)
$_ZN7cutlass13device_kernelIN5flash19enable_sm80_to_sm89INS1_16FlashAttnBwdSm80INS1_25CollectiveMainloopBwdSm80ILi2ELi2EN4cute5tupleIJNS5_1CILi128EEES8_NS7_ILi64EEEEEENS_10bfloat16_tEfNS_4arch4Sm80ELb0ELb1ELb1ELb0ELb1ELb0ELb0ELb0ELi2ELi4ELi4ELi4ELb0EEENS1_24CollectiveEpilogueBwdGQAISA_fSD_Li256ELb0ELb1EEENS1_19SingleTileSchedulerILb0ELb0ELb0ELi128EEEEEEEEEvNT_6ParamsE$_ZN4cute8gmem_ptrIPKN7cutlass10bfloat16_tEECI1NS_12iter_adaptorIS4_S5_EEES4_:
[----:B------:R-:W-:Y:S02]  /*aa80*/  MOV R10, 0xaaa0 ;  /* 0x0000aaa0000a7802 */ /* 0x000fe40000000f00 */
[----:B------:R-:W-:Y:S05]  /*aa90*/  CALL.REL.NOINC `($_ZN7cutlass13device_kernelIN5flash19enable_sm80_to_sm89INS1_16FlashAttnBwdSm80INS1_25CollectiveMainloopBwdSm80ILi2ELi2EN4cute5tupleIJNS5_1CILi128EEES8_NS7_ILi64EEEEEENS_10bfloat16_tEfNS_4arch4Sm80ELb0ELb1ELb1ELb0ELb1ELb0ELb0ELb0ELi2ELi4ELi4ELi4ELb0EEENS1_24CollectiveEpilogueBwdGQAISA_fSD_Li256ELb0ELb1EEENS1_19SingleTileSchedulerILb0ELb0ELb0ELi128EEEEEEEEEvNT_6ParamsE$_ZN4cute12iter_adaptorIPKN7cutlass10bfloat16_tENS_8gmem_ptrIS4_EEEC2ES4_) ;  /* 0xffffab3000007944 */ /* 0x000fea0003c3ffff */
[----:B------:R-:W-:Y:S02]  /*aaa0*/  MOV R4, R6 ;  /* 0x0000000600047202 */ /* 0x000fe40000000f00 */
[----:B-1----:R-:W-:-:S04]  /*aab0*/  MOV R5, 0x0 ;  /* 0x0000000000057802 */ /* 0x002fc80000000f00 */
[----:B------:R-:W-:Y:S05]  /*aac0*/  RET.REL.NODEC R4 `(_ZN7cutlass13device_kernelIN5flash19enable_sm80_to_sm89INS1_16FlashAttnBwdSm80INS1_25CollectiveMainloopBwdSm80ILi2ELi2EN4cute5tupleIJNS5_1CILi128EEES8_NS7_ILi64EEEEEENS_10bfloat16_tEfNS_4arch4Sm80ELb0ELb1ELb1ELb0ELb1ELb0ELb0ELb0ELi2ELi4ELi4ELi4ELb0EEENS1_24CollectiveEpilogueBwdGQAISA_fSD_Li256ELb0ELb1EEENS1_19SingleTileSchedulerILb0ELb0ELb0ELi128EEEEEEEEEvNT_6ParamsE) ;  /* 0xffff553004007950 */ /* 0x000fea0003c3ffff */
        .type           $_ZN7cutlass13device_kernelIN5flash19enable_sm80_to_sm89INS1_16FlashAttnBwdSm80INS1_25CollectiveMainloopBwdSm80ILi2ELi2EN4cute5tupleIJNS5_1CILi128EEES8_NS7_ILi64EEEEEENS_10bfloat16_tEfNS_4arch4Sm80ELb0ELb1ELb1ELb0ELb1ELb0ELb0ELb0ELi2ELi4ELi4ELi4ELb0EEENS1_24CollectiveEpilogueBwdGQAISA_fSD_Li256ELb0ELb1EEENS1_19SingleTileSchedulerILb0ELb0ELb0ELi128EEEEEEEEEvNT_6ParamsE$_ZN4cute8gmem_ptrIPKN7cutlass9uint128_tEECI1NS_12iter_adaptorIS4_S5_EEES4_,@function
        .size           $_ZN7cutlass13device_kernelIN5flash19enable_sm80_to_sm89INS1_16FlashAttnBwdSm80INS1_25CollectiveMainloopBwdSm80ILi2ELi2EN4cute5tupleIJNS5_1CILi128EEES8_NS7_ILi64EEEEEENS_10bfloat16_tEfNS_4arch4Sm80ELb0ELb1ELb1ELb0ELb1ELb0ELb0ELb0ELi2ELi4ELi4ELi4ELb0EEENS1_24CollectiveEpilogueBwdGQAISA_fSD_Li256ELb0ELb1EEENS1_19SingleTileSchedulerILb0ELb0ELb0ELi128EEEEEEEEEvNT_6ParamsE$_ZN4cute8gmem_ptrIPKN7cutlass9uint128_tEECI1NS_12iter_adaptorIS4_S5_EEES4_,($_ZN7cutlass13device_kernelIN5flash19enable_sm80_to_sm89INS1_16FlashAttnBwdSm80INS1_25CollectiveMainloopBwdSm80ILi2ELi2EN4cute5tupleIJNS5_1CILi128EEES8_NS7_ILi64EEEEEENS_10bfloat16_tEfNS_4arch4Sm80ELb0ELb1ELb1ELb0ELb1ELb0ELb0ELb0ELi2ELi4ELi4ELi4ELb0EEENS1_24CollectiveEpilogueBwdGQAISA_fSD_Li256ELb0ELb1EEENS1_19SingleTileSchedulerILb0ELb0ELb0ELi128EEEEEEEEEvNT_6ParamsE$_ZN4cute8gmem_ptrIPKfECI1NS_12iter_adaptorIS2_S3_EEES2_ - $_ZN7cutlass13device_kernelIN5flash19enable_sm80_to_sm89INS1_16FlashAttnBwdSm80INS1_25CollectiveMainloopBwdSm80ILi2ELi2EN4cute5tupleIJNS5_1CILi128EEES8_NS7_ILi64EEEEEENS_10bfloat16_tEfNS_4arch4Sm80ELb0ELb1ELb1ELb0ELb1ELb0ELb0ELb0ELi2ELi4ELi4ELi4ELb0EEENS1_24CollectiveEpilogueBwdGQAISA_fSD_Li256ELb0ELb1EEENS1_19SingleTileSchedulerILb0ELb0ELb0ELi128EEEEEEEEEvNT_6ParamsE$_ZN4cute8gmem_ptrIPKN7cutlass9uint128_tEECI1NS_12iter_adaptorIS4_S5_EEES4_)
$_ZN7cutlass13device_kernelIN5flash19enable_sm80_to_sm89INS1_16FlashAttnBwdSm80INS1_25CollectiveMainloopBwdSm80ILi2ELi2EN4cute5tupleIJNS5_1CILi128EEES8_NS7_ILi64EEEEEENS_10bfloat16_tEfNS_4arch4Sm80ELb0ELb1ELb1ELb0ELb1ELb0ELb0ELb0ELi2ELi4ELi4ELi4ELb0EEENS1_24CollectiveEpilogueBwdGQAISA_fSD_Li256ELb0ELb1EEENS1_19SingleTileSchedulerILb0ELb0ELb0ELi128EEEEEEEEEvNT_6ParamsE$_ZN4cute8gmem_ptrIPKN7cutlass9uint128_tEECI1NS_12iter_adaptorIS4_S5_EEES4_:
[----:B------:R-:W-:Y:S02]  /*aad0*/  MOV R80, 0xaaf0 ;  /* 0x0000aaf000507802 */ /* 0x000fe40000000f00 */
[----:B------:R-:W-:Y:S05]  /*aae0*/  CALL.REL.NOINC `($_ZN7cutlass13device_kernelIN5flash19enable_sm80_to_sm89INS1_16FlashAttnBwdSm80INS1_25CollectiveMainloopBwdSm80ILi2ELi2EN4cute5tupleIJNS5_1CILi128EEES8_NS7_ILi64EEEEEENS_10bfloat16_tEfNS_4arch4Sm80ELb0ELb1ELb1ELb0ELb1ELb0ELb0ELb0ELi2ELi4ELi4ELi4ELb0EEENS1_24CollectiveEpilogueBwdGQAISA_fSD_Li256ELb0ELb1EEENS1_19SingleTileSchedulerILb0ELb0ELb0ELi128EEEEEEEEEvNT_6ParamsE$_ZN4cute12iter_adaptorIPKN7cutlass9uint128_tENS_8gmem_ptrIS4_EEEC2ES4_) ;  /* 0xffffab4000007944 */ /* 0x000fea0003c3ffff */
[----:B------:R-:W-:-:S04]  /*aaf0*/  MOV R11, 0x0 ;  /* 0x00000000000b7802 */ /* 0x000fc80000000f00 */
[----:B------:R-:W-:Y:S05]  /*ab00*/  RET.REL.NODEC R10 `(_ZN7cutlass13device_kernelIN5flash19enable_sm80_to_sm89INS1_16FlashAttnBwdSm80INS1_25CollectiveMainloopBwdSm80ILi2ELi2EN4cute5tupleIJNS5_1CILi128EEES8_NS7_ILi64EEEEEENS_10bfloat16_tEfNS_4arch4Sm80ELb0ELb1ELb1ELb0ELb1ELb0ELb0ELb0ELi2ELi4ELi4ELi4ELb0EEENS1_24CollectiveEpilogueBwdGQAISA_fSD_Li256ELb0ELb1EEENS1_19SingleTileSchedulerILb0ELb0ELb0ELi128EEEEEEEEEvNT_6ParamsE) ;  /* 0xffff54f00a007950 */ /* 0x000fea0003c3ffff */
        .type           $_ZN7cutlass13device_kernelIN5flash19enable_sm80_to_sm89INS1_16FlashAttnBwdSm80INS1_25CollectiveMainloopBwdSm80ILi2ELi2EN4cute5tupleIJNS5_1CILi128EEES8_NS7_ILi64EEEEEENS_10bfloat16_tEfNS_4arch4Sm80ELb0ELb1ELb1ELb0ELb1ELb0ELb0ELb0ELi2ELi4ELi4ELi4ELb0EEENS1_24CollectiveEpilogueBwdGQAISA_fSD_Li256ELb0ELb1EEENS1_19SingleTileSchedulerILb0ELb0ELb0ELi128EEEEEEEEEvNT_6ParamsE$_ZN4cute8gmem_ptrIPKfECI1NS_12iter_adaptorIS2_S3_EEES2_,@function
        .size           $_ZN7cutlass13device_kernelIN5flash19enable_sm80_to_sm89INS1_16FlashAttnBwdSm80INS1_25CollectiveMainloopBwdSm80ILi2ELi2EN4cute5tupleIJNS5_1CILi128EEES8_NS7_ILi64EEEEEENS_10bfloat16_tEfNS_4arch4Sm80ELb0ELb1ELb1ELb0ELb1ELb0ELb0ELb0ELi2ELi4ELi4ELi4ELb0EEENS1_24CollectiveEpilogueBwdGQAISA_fSD_Li256ELb0ELb1EEENS1_19SingleTileSchedulerILb0ELb0ELb0ELi128EEEEEEEEEvNT_6ParamsE$_ZN4cute8gmem_ptrIPKfECI1NS_12iter_adaptorIS2_S3_EEES2_,($_ZN7cutlass13device_kernelIN5flash19enable_sm80_to_sm89INS1_16FlashAttnBwdSm80INS1_25CollectiveMainloopBwdSm80ILi2ELi2EN4cute5tupleIJNS5_1CILi128EEES8_NS7_ILi64EEEEEENS_10bfloat16_tEfNS_4arch4Sm80ELb0ELb1ELb1ELb0ELb1ELb0ELb0ELb0ELi2ELi4ELi4ELi4ELb0EEENS1_24CollectiveEpilogueBwdGQAISA_fSD_Li256ELb0ELb1EEENS1_19SingleTileSchedulerILb0ELb0ELb0ELi128EEEEEEEEEvNT_6ParamsE$_ZN4cute8gmem_ptrIPfECI1NS_12iter_adaptorIS1_S2_EEES1_ - $_ZN7cutlass13device_kernelIN5flash19enable_sm80_to_sm89INS1_16FlashAttnBwdSm80INS1_25CollectiveMainloopBwdSm80ILi2ELi2EN4cute5tupleIJNS5_1CILi128EEES8_NS7_ILi64EEEEEENS_10bfloat16_tEfNS_4arch4Sm80ELb0ELb1ELb1ELb0ELb1ELb0ELb0ELb0ELi2ELi4ELi4ELi4ELb0EEENS1_24CollectiveEpilogueBwdGQAISA_fSD_Li256ELb0ELb1EEENS1_19SingleTileSchedulerILb0ELb0ELb0ELi128EEEEEEEEEvNT_6ParamsE$_ZN4cute8gmem_ptrIPKfECI1NS_12iter_adaptorIS2_S3_EEES2_)
$_ZN7cutlass13device_kernelIN5flash19enable_sm80_to_sm89INS1_16FlashAttnBwdSm80INS1_25CollectiveMainloopBwdSm80ILi2ELi2EN4cute5tupleIJNS5_1CILi128EEES8_NS7_ILi64EEEEEENS_10bfloat16_tEfNS_4arch4Sm80ELb0ELb1ELb1ELb0ELb1ELb0ELb0ELb0ELi2ELi4ELi4ELi4ELb0EEENS1_24CollectiveEpilogueBwdGQAISA_fSD_Li256ELb0ELb1EEENS1_19SingleTileSchedulerILb0ELb0ELb0ELi128EEEEEEEEEvNT_6ParamsE$_ZN4cute8gmem_ptrIPKfECI1NS_12iter_adaptorIS2_S3_EEES2_:
[----:B------:R-:W-:Y:S02]  /*ab10*/  MOV R16, 0xab30 ;  /* 0x0000ab3000107802 */ /* 0x000fe40000000f00 */
[----:B------:R-:W-:Y:S05]  /*ab20*/  CALL.REL.NOINC `($_ZN7cutlass13device_kernelIN5flash19enable_sm80_to_sm89INS1_16FlashAttnBwdSm80INS1_25CollectiveMainloopBwdSm80ILi2ELi2EN4cute5tupleIJNS5_1CILi128EEES8_NS7_ILi64EEEEEENS_10bfloat16_tEfNS_4arch4Sm80ELb0ELb1ELb1ELb0ELb1ELb0ELb0ELb0ELi2ELi4ELi4ELi4ELb0EEENS1_24CollectiveEpilogueBwdGQAISA_fSD_Li256ELb0ELb1EEENS1_19SingleTileSchedulerILb0ELb0ELb0ELi128EEEEEEEEEvNT_6ParamsE$_ZN4cute12iter_adaptorIPKfNS_8gmem_ptrIS2_EEEC2ES2_) ;  /* 0xffffab4000007944 */ /* 0x000fea0003c3ffff */
[----:B------:R-:W-:-:S04]  /*ab30*/  MOV R11, 0x0 ;  /* 0x00000000000b7802 */ /* 0x000fc80000000f00 */
[----:B------:R-:W-:Y:S05]  /*ab40*/  RET.REL.NODEC R10 `(_ZN7cutlass13device_kernelIN5flash19enable_sm80_to_sm89INS1_16FlashAttnBwdSm80INS1_25CollectiveMainloopBwdSm80ILi2ELi2EN4cute5tupleIJNS5_1CILi128EEES8_NS7_ILi64EEEEEENS_10bfloat16_tEfNS_4arch4Sm80ELb0ELb1ELb1ELb0ELb1ELb0ELb0ELb0ELi2ELi4ELi4ELi4ELb0EEENS1_24CollectiveEpilogueBwdGQAISA_fSD_Li256ELb0ELb1EEENS1_19SingleTileSchedulerILb0ELb0ELb0ELi128EEEEEEEEEvNT_6ParamsE) ;  /* 0xffff54b00a007950 */ /* 0x000fea0003c3ffff */
        .type           $_ZN7cutlass13device_kernelIN5flash19enable_sm80_to_sm89INS1_16FlashAttnBwdSm80INS1_25CollectiveMainloopBwdSm80ILi2ELi2EN4cute5tupleIJNS5_1CILi128EEES8_NS7_ILi64EEEEEENS_10bfloat16_tEfNS_4arch4Sm80ELb0ELb1ELb1ELb0ELb1ELb0ELb0ELb0ELi2ELi4ELi4ELi4ELb0EEENS1_24CollectiveEpilogueBwdGQAISA_fSD_Li256ELb0ELb1EEENS1_19SingleTileSchedulerILb0ELb0ELb0ELi128EEEEEEEEEvNT_6ParamsE$_ZN4cute8gmem_ptrIPfECI1NS_12iter_adaptorIS1_S2_EEES1_,@function
        .size           $_ZN7cutlass13device_kernelIN5flash19enable_sm80_to_sm89INS1_16FlashAttnBwdSm80INS1_25CollectiveMainloopBwdSm80ILi2ELi2EN4cute5tupleIJNS5_1CILi128EEES8_NS7_ILi64EEEEEENS_10bfloat16_tEfNS_4arch4Sm80ELb0ELb1ELb1ELb0ELb1ELb0ELb0ELb0ELi2ELi4ELi4ELi4ELb0EEENS1_24CollectiveEpilogueBwdGQAISA_fSD_Li256ELb0ELb1EEENS1_19SingleTileSchedulerILb0ELb0ELb0ELi128EEEEEEEEEvNT_6ParamsE$_ZN4cute8gmem_ptrIPfECI1NS_12iter_adaptorIS1_S2_EEES1_,($_ZN7cutlass13device_kernelIN5flash19enable_sm80_to_sm89INS1_16FlashAttnBwdSm80INS1_25CollectiveMainloopBwdSm80ILi2ELi2EN4cute5tupleIJNS5_1CILi128EEES8_NS7_ILi64EEEEEENS_10bfloat16_tEfNS_4arch4Sm80ELb0ELb1ELb1ELb0ELb1ELb0ELb0ELb0ELi2ELi4ELi4ELi4ELb0EEENS1_24CollectiveEpilogueBwdGQAISA_fSD_Li256ELb0ELb1EEENS1_19SingleTileSchedulerILb0ELb0ELb0ELi128EEEEEEEEEvNT_6ParamsE$_ZN4cute8smem_ptrIPN7cutlass10bfloat16_tEECI1NS_12iter_adaptorIS3_S4_EEES3_ - $_ZN7cutlass13device_kernelIN5flash19enable_sm80_to_sm89INS1_16FlashAttnBwdSm80INS1_25CollectiveMainloopBwdSm80ILi2ELi2EN4cute5tupleIJNS5_1CILi128EEES8_NS7_ILi64EEEEEENS_10bfloat16_tEfNS_4arch4Sm80ELb0ELb1ELb1ELb0ELb1ELb0ELb0ELb0ELi2ELi4ELi4ELi4ELb0EEENS1_24CollectiveEpilogueBwdGQAISA_fSD_Li256ELb0ELb1EEENS1_19SingleTileSchedulerILb0ELb0ELb0ELi128EEEEEEEEEvNT_6ParamsE$_ZN4cute8gmem_ptrIPfECI1NS_12iter_adaptorIS1_S2_EEES1_)
$_ZN7cutlass13device_kernelIN5flash19enable_sm80_to_sm89INS1_16FlashAttnBwdSm80INS1_25CollectiveMainloopBwdSm80ILi2ELi2EN4cute5tupleIJNS5_1CILi128EEES8_NS7_ILi64EEEEEENS_10bfloat16_tEfNS_4arch4Sm80ELb0ELb1ELb1ELb0ELb1ELb0ELb0ELb0ELi2ELi4ELi4ELi4ELb0EEENS1_24CollectiveEpilogueBwdGQAISA_fSD_Li256ELb0ELb1EEENS1_19SingleTileSchedulerILb0ELb0ELb0ELi128EEEEEEEEEvNT_6ParamsE$_ZN4cute8gmem_ptrIPfECI1NS_12iter_adaptorIS1_S2_EEES1_:
[----:B------:R-:W-:Y:S02]  /*ab50*/  MOV R4, 0xab70 ;  /* 0x0000ab7000047802 */ /* 0x000fe40000000f00 */
[----:B------:R-:W-:Y:S05]  /*ab60*/  CALL.REL.NOINC `($_ZN7cutlass13device_kernelIN5flash19enable_sm80_to_sm89INS1_16FlashAttnBwdSm80INS1_25CollectiveMainloopBwdSm80ILi2ELi2EN4cute5tupleIJNS5_1CILi128EEES8_NS7_ILi64EEEEEENS_10bfloat16_tEfNS_4arch4Sm80ELb0ELb1ELb1ELb0ELb1ELb0ELb0ELb0ELi2ELi4ELi4ELi4ELb0EEENS1_24CollectiveEpilogueBwdGQAISA_fSD_Li256ELb0ELb1EEENS1_19SingleTileSchedulerILb0ELb0ELb0ELi128EEEEEEEEEvNT_6ParamsE$_ZN4cute12iter_adaptorIPfNS_8gmem_ptrIS1_EEEC2ES1_) ;  /* 0xffffabc000007944 */ /* 0x000fea0003c3ffff */
[----:B------:R-:W-:-:S04]  /*ab70*/  MOV R9, 0x0 ;  /* 0x0000000000097802 */ /* 0x000fc80000000f00 */
[----:B------:R-:W-:Y:S05]  /*ab80*/  RET.REL.NODEC R8 `(_ZN7cutlass13device_kernelIN5flash19enable_sm80_to_sm89INS1_16FlashAttnBwdSm80INS1_25CollectiveMainloopBwdSm80ILi2ELi2EN4cute5tupleIJNS5_1CILi128EEES8_NS7_ILi64EEEEEENS_10bfloat16_tEfNS_4arch4Sm80ELb0ELb1ELb1ELb0ELb1ELb0ELb0ELb0ELi2ELi4ELi4ELi4ELb0EEENS1_24CollectiveEpilogueBwdGQAISA_fSD_Li256ELb0ELb1EEENS1_19SingleTileSchedulerILb0ELb0ELb0ELi128EEEEEEEEEvNT_6ParamsE) ;  /* 0xffff547008007950 */ /* 0x000fea0003c3ffff */
        .type           $_ZN7cutlass13device_kernelIN5flash19enable_sm80_to_sm89INS1_16FlashAttnBwdSm80INS1_25CollectiveMainloopBwdSm80ILi2ELi2EN4cute5tupleIJNS5_1CILi128EEES8_NS7_ILi64EEEEEENS_10bfloat16_tEfNS_4arch4Sm80ELb0ELb1ELb1ELb0ELb1ELb0ELb0ELb0ELi2ELi4ELi4ELi4ELb0EEENS1_24CollectiveEpilogueBwdGQAISA_fSD_Li256ELb0ELb1EEENS1_19SingleTileSchedulerILb0ELb0ELb0ELi128EEEEEEEEEvNT_6ParamsE$_ZN4cute8smem_ptrIPN7cutlass10bfloat16_tEECI1NS_12iter_adaptorIS3_S4_EEES3_,@function
        .size           $_ZN7cutlass13device_kernelIN5flash19enable_sm80_to_sm89INS1_16FlashAttnBwdSm80INS1_25CollectiveMainloopBwdSm80ILi2ELi2EN4cute5tupleIJNS5_1CILi128EEES8_NS7_ILi64EEEEEENS_10bfloat16_tEfNS_4arch4Sm80ELb0ELb1ELb1ELb0ELb1ELb0ELb0ELb0ELi2ELi4ELi4ELi4ELb0EEENS1_24CollectiveEpilogueBwdGQAISA_fSD_Li256ELb0ELb1EEENS1_19SingleTileSchedulerILb0ELb0ELb0ELi128EEEEEEEEEvNT_6ParamsE$_ZN4cute8smem_ptrIPN7cutlass10bfloat16_tEECI1NS_12iter_adaptorIS3_S4_EEES3_,($_ZN7cutlass13device_kernelIN5flash19enable_sm80_to_sm89INS1_16FlashAttnBwdSm80INS1_25CollectiveMainloopBwdSm80ILi2ELi2EN4cute5tupleIJNS5_1CILi128EEES8_NS7_ILi64EEEEEENS_10bfloat16_tEfNS_4arch4Sm80ELb0ELb1ELb1ELb0ELb1ELb0ELb0ELb0ELi2ELi4ELi4ELi4ELb0EEENS1_24CollectiveEpilogueBwdGQAISA_fSD_Li256ELb0ELb1EEENS1_19SingleTileSchedulerILb0ELb0ELb0ELi128EEEEEEEEEvNT_6ParamsE$_ZN4cute8smem_ptrIPN7cutlass9uint128_tEECI1NS_12iter_adaptorIS3_S4_EEES3_ - $_ZN7cutlass13device_kernelIN5flash19enable_sm80_to_sm89INS1_16FlashAttnBwdSm80INS1_25CollectiveMainloopBwdSm80ILi2ELi2EN4cute5tupleIJNS5_1CILi128EEES8_NS7_ILi64EEEEEENS_10bfloat16_tEfNS_4arch4Sm80ELb0ELb1ELb1ELb0ELb1ELb0ELb0ELb0ELi2ELi4ELi4ELi4ELb0EEENS1_24CollectiveEpilogueBwdGQAISA_fSD_Li256ELb0ELb1EEENS1_19SingleTileSchedulerILb0ELb0ELb0ELi128EEEEEEEEEvNT_6ParamsE$_ZN4cute8smem_ptrIPN7cutlass10bfloat16_tEECI1NS_12iter_adaptorIS3_S4_EEES3_)
$_ZN7cutlass13device_kernelIN5flash19enable_sm80_to_sm89INS1_16FlashAttnBwdSm80INS1_25CollectiveMainloopBwdSm80ILi2ELi2EN4cute5tupleIJNS5_1CILi128EEES8_NS7_ILi64EEEEEENS_10bfloat16_tEfNS_4arch4Sm80ELb0ELb1ELb1ELb0ELb1ELb0ELb0ELb0ELi2ELi4ELi4ELi4ELb0EEENS1_24CollectiveEpilogueBwdGQAISA_fSD_Li256ELb0ELb1EEENS1_19SingleTileSchedulerILb0ELb0ELb0ELi128EEEEEEEEEvNT_6ParamsE$_ZN4cute8smem_ptrIPN7cutlass10bfloat16_tEECI1NS_12iter_adaptorIS3_S4_EEES3_:
[----:B------:R-:W-:Y:S02]  /*ab90*/  MOV R10, 0xabb0 ;  /* 0x0000abb0000a7802 */ /* 0x000fe40000000f00 */
[----:B------:R-:W-:Y:S05]  /*aba0*/  CALL.REL.NOINC `($_ZN7cutlass13device_kernelIN5flash19enable_sm80_to_sm89INS1_16FlashAttnBwdSm80INS1_25CollectiveMainloopBwdSm80ILi2ELi2EN4cute5tupleIJNS5_1CILi128EEES8_NS7_ILi64EEEEEENS_10bfloat16_tEfNS_4arch4Sm80ELb0ELb1ELb1ELb0ELb1ELb0ELb0ELb0ELi2ELi4ELi4ELi4ELb0EEENS1_24CollectiveEpilogueBwdGQAISA_fSD_Li256ELb0ELb1EEENS1_19SingleTileSchedulerILb0ELb0ELb0ELi128EEEEEEEEEvNT_6ParamsE$_ZN4cute12iter_adaptorIPN7cutlass10bfloat16_tENS_8smem_ptrIS3_EEEC2ES3_) ;  /* 0xffffab0000007944 */ /* 0x000fea0003c3ffff */
[----:B------:R-:W-:-:S04]  /*abb0*/  MOV R9, 0x0 ;  /* 0x0000000000097802 */ /* 0x000fc80000000f00 */
[----:B------:R-:W-:Y:S05]  /*abc0*/  RET.REL.NODEC R8 `(_ZN7cutlass13device_kernelIN5flash19enable_sm80_to_sm89INS1_16FlashAttnBwdSm80INS1_25CollectiveMainloopBwdSm80ILi2ELi2EN4cute5tupleIJNS5_1CILi128EEES8_NS7_ILi64EEEEEENS_10bfloat16_tEfNS_4arch4Sm80ELb0ELb1ELb1ELb0ELb1ELb0ELb0ELb0ELi2ELi4ELi4ELi4ELb0EEENS1_24CollectiveEpilogueBwdGQAISA_fSD_Li256ELb0ELb1EEENS1_19SingleTileSchedulerILb0ELb0ELb0ELi128EEEEEEEEEvNT_6ParamsE) ;  /* 0xffff543008007950 */ /* 0x000fea0003c3ffff */
        .type           $_ZN7cutlass13device_kernelIN5flash19enable_sm80_to_sm89INS1_16FlashAttnBwdSm80INS1_25CollectiveMainloopBwdSm80ILi2ELi2EN4cute5tupleIJNS5_1CILi128EEES8_NS7_ILi64EEEEEENS_10bfloat16_tEfNS_4arch4Sm80ELb0ELb1ELb1ELb0ELb1ELb0ELb0ELb0ELi2ELi4ELi4ELi4ELb0EEENS1_24CollectiveEpilogueBwdGQAISA_fSD_Li256ELb0ELb1EEENS1_19SingleTileSchedulerILb0ELb0ELb0ELi128EEEEEEEEEvNT_6ParamsE$_ZN4cute8smem_ptrIPN7cutlass9uint128_tEECI1NS_12iter_adaptorIS3_S4_EEES3_,@function
        .size           $_ZN7cutlass13device_kernelIN5flash19enable_sm80_to_sm89INS1_16FlashAttnBwdSm80INS1_25CollectiveMainloopBwdSm80ILi2ELi2EN4cute5tupleIJNS5_1CILi128EEES8_NS7_ILi64EEEEEENS_10bfloat16_tEfNS_4arch4Sm80ELb0ELb1ELb1ELb0ELb1ELb0ELb0ELb0ELi2ELi4ELi4ELi4ELb0EEENS1_24CollectiveEpilogueBwdGQAISA_fSD_Li256ELb0ELb1EEENS1_19SingleTileSchedulerILb0ELb0ELb0ELi128EEEEEEEEEvNT_6ParamsE$_ZN4cute8smem_ptrIPN7cutlass9uint128_tEECI1NS_12iter_adaptorIS3_S4_EEES3_,($_ZN7cutlass13device_kernelIN5flash19enable_sm80_to_sm89INS1_16FlashAttnBwdSm80INS1_25CollectiveMainloopBwdSm80ILi2ELi2EN4cute5tupleIJNS5_1CILi128EEES8_NS7_ILi64EEEEEENS_10bfloat16_tEfNS_4arch4Sm80ELb0ELb1ELb1ELb0ELb1ELb0ELb0ELb0ELi2ELi4ELi4ELi4ELb0EEENS1_24CollectiveEpilogueBwdGQAISA_fSD_Li256ELb0ELb1EEENS1_19SingleTileSchedulerILb0ELb0ELb0ELi128EEEEEEEEEvNT_6ParamsE$_ZN4cute8smem_ptrIPfECI1NS_12iter_adaptorIS1_S2_EEES1_ - $_ZN7cutlass13device_kernelIN5flash19enable_sm80_to_sm89INS1_16FlashAttnBwdSm80INS1_25CollectiveMainloopBwdSm80ILi2ELi2EN4cute5tupleIJNS5_1CILi128EEES8_NS7_ILi64EEEEEENS_10bfloat16_tEfNS_4arch4Sm80ELb0ELb1ELb1ELb0ELb1ELb0ELb0ELb0ELi2ELi4ELi4ELi4ELb0EEENS1_24CollectiveEpilogueBwdGQAISA_fSD_Li256ELb0ELb1EEENS1_19SingleTileSchedulerILb0ELb0ELb0ELi128EEEEEEEEEvNT_6ParamsE$_ZN4cute8smem_ptrIPN7cutlass9uint128_tEECI1NS_12iter_adaptorIS3_S4_EEES3_)
$_ZN7cutlass13device_kernelIN5flash19enable_sm80_to_sm89INS1_16FlashAttnBwdSm80INS1_25CollectiveMainloopBwdSm80ILi2ELi2EN4cute5tupleIJNS5_1CILi128EEES8_NS7_ILi64EEEEEENS_10bfloat16_tEfNS_4arch4Sm80ELb0ELb1ELb1ELb0ELb1ELb0ELb0ELb0ELi2ELi4ELi4ELi4ELb0EEENS1_24CollectiveEpilogueBwdGQAISA_fSD_Li256ELb0ELb1EEENS1_19SingleTileSchedulerILb0ELb0ELb0ELi128EEEEEEEEEvNT_6ParamsE$_ZN4cute8smem_ptrIPN7cutlass9uint128_tEECI1NS_12iter_adaptorIS3_S4_EEES3_:
[----:B------:R-:W-:Y:S02]  /*abd0*/  MOV R10, 0xabf0 ;  /* 0x0000abf0000a7802 */ /* 0x000fe40000000f00 */
[----:B------:R-:W-:Y:S05]  /*abe0*/  CALL.REL.NOINC `($_ZN7cutlass13device_kernelIN5flash19enable_sm80_to_sm89INS1_16FlashAttnBwdSm80INS1_25CollectiveMainloopBwdSm80ILi2ELi2EN4cute5tupleIJNS5_1CILi128EEES8_NS7_ILi64EEEEEENS_10bfloat16_tEfNS_4arch4Sm80ELb0ELb1ELb1ELb0ELb1ELb0ELb0ELb0ELi2ELi4ELi4ELi4ELb0EEENS1_24CollectiveEpilogueBwdGQAISA_fSD_Li256ELb0ELb1EEENS1_19SingleTileSchedulerILb0ELb0ELb0ELi128EEEEEEEEEvNT_6ParamsE$_ZN4cute12iter_adaptorIPN7cutlass9uint128_tENS_8smem_ptrIS3_EEEC2ES3_) ;  /* 0xffffab0000007944 */ /* 0x000fea0003c3ffff */
[----:B------:R-:W-:-:S04]  /*abf0*/  MOV R9, 0x0 ;  /* 0x0000000000097802 */ /* 0x000fc80000000f00 */
[----:B------:R-:W-:Y:S05]  /*ac00*/  RET.REL.NODEC R8 `(_ZN7cutlass13device_kernelIN5flash19enable_sm80_to_sm89INS1_16FlashAttnBwdSm80INS1_25CollectiveMainloopBwdSm80ILi2ELi2EN4cute5tupleIJNS5_1CILi128EEES8_NS7_ILi64EEEEEENS_10bfloat16_tEfNS_4arch4Sm80ELb0ELb1ELb1ELb0ELb1ELb0ELb0ELb0ELi2ELi4ELi4ELi4ELb0EEENS1_24CollectiveEpilogueBwdGQAISA_fSD_Li256ELb0ELb1EEENS1_19SingleTileSchedulerILb0ELb0ELb0ELi128EEEEEEEEEvNT_6ParamsE) ;  /* 0xffff53f008007950 */ /* 0x000fea0003c3ffff */
        .type           $_ZN7cutlass13device_kernelIN5flash19enable_sm80_to_sm89INS1_16FlashAttnBwdSm80INS1_25CollectiveMainloopBwdSm80ILi2ELi2EN4cute5tupleIJNS5_1CILi128EEES8_NS7_ILi64EEEEEENS_10bfloat16_tEfNS_4arch4Sm80ELb0ELb1ELb1ELb0ELb1ELb0ELb0ELb0ELi2ELi4ELi4ELi4ELb0EEENS1_24CollectiveEpilogueBwdGQAISA_fSD_Li256ELb0ELb1EEENS1_19SingleTileSchedulerILb0ELb0ELb0ELi128EEEEEEEEEvNT_6ParamsE$_ZN4cute8smem_ptrIPfECI1NS_12iter_adaptorIS1_S2_EEES1_,@function
        .size           $_ZN7cutlass13device_kernelIN5flash19enable_sm80_to_sm89INS1_16FlashAttnBwdSm80INS1_25CollectiveMainloopBwdSm80ILi2ELi2EN4cute5tupleIJNS5_1CILi128EEES8_NS7_ILi64EEEEEENS_10bfloat16_tEfNS_4arch4Sm80ELb0ELb1ELb1ELb0ELb1ELb0ELb0ELb0ELi2ELi4ELi4ELi4ELb0EEENS1_24CollectiveEpilogueBwdGQAISA_fSD_Li256ELb0ELb1EEENS1_19SingleTileSchedulerILb0ELb0ELb0ELi128EEEEEEEEEvNT_6ParamsE$_ZN4cute8smem_ptrIPfECI1NS_12iter_adaptorIS1_S2_EEES1_,($_ZN7cutlass13device_kernelIN5flash19enable_sm80_to_sm89INS1_16FlashAttnBwdSm80INS1_25CollectiveMainloopBwdSm80ILi2ELi2EN4cute5tupleIJNS5_1CILi128EEES8_NS7_ILi64EEEEEENS_10bfloat16_tEfNS_4arch4Sm80ELb0ELb1ELb1ELb0ELb1ELb0ELb0ELb0ELi2ELi4ELi4ELi4ELb0EEENS1_24CollectiveEpilogueBwdGQAISA_fSD_Li256ELb0ELb1EEENS1_19SingleTileSchedulerILb0ELb0ELb0ELi128EEEEEEEEEvNT_6ParamsE$_ZN4cute8smem_ptrIPjECI1NS_12iter_adaptorIS1_S2_EEES1_ - $_ZN7cutlass13device_kernelIN5flash19enable_sm80_to_sm89INS1_16FlashAttnBwdSm80INS1_25CollectiveMainloopBwdSm80ILi2ELi2EN4cute5tupleIJNS5_1CILi128EEES8_NS7_ILi64EEEEEENS_10bfloat16_tEfNS_4arch4Sm80ELb0ELb1ELb1ELb0ELb1ELb0ELb0ELb0ELi2ELi4ELi4ELi4ELb0EEENS1_24CollectiveEpilogueBwdGQAISA_fSD_Li256ELb0ELb1EEENS1_19SingleTileSchedulerILb0ELb0ELb0ELi128EEEEEEEEEvNT_6ParamsE$_ZN4cute8smem_ptrIPfECI1NS_12iter_adaptorIS1_S2_EEES1_)
$_ZN7cutlass13device_kernelIN5flash19enable_sm80_to_sm89INS1_16FlashAttnBwdSm80INS1_25CollectiveMainloopBwdSm80ILi2ELi2EN4cute5tupleIJNS5_1CILi128EEES8_NS7_ILi64EEEEEENS_10bfloat16_tEfNS_4arch4Sm80ELb0ELb1ELb1ELb0ELb1ELb0ELb0ELb0ELi2ELi4ELi4ELi4ELb0EEENS1_24CollectiveEpilogueBwdGQAISA_fSD_Li256ELb0ELb1EEENS1_19SingleTileSchedulerILb0ELb0ELb0ELi128EEEEEEEEEvNT_6ParamsE$_ZN4cute8smem_ptrIPfECI1NS_12iter_adaptorIS1_S2_EEES1_:
[----:B------:R-:W-:Y:S02]  /*ac10*/  MOV R10, 0xac30 ;  /* 0x0000ac30000a7802 */ /* 0x000fe40000000f00 */
[----:B------:R-:W-:Y:S05]  /*ac20*/  CALL.REL.NOINC `($_ZN7cutlass13device_kernelIN5flash19enable_sm80_to_sm89INS1_16FlashAttnBwdSm80INS1_25CollectiveMainloopBwdSm80ILi2ELi2EN4cute5tupleIJNS5_1CILi128EEES8_NS7_ILi64EEEEEENS_10bfloat16_tEfNS_4arch4Sm80ELb0ELb1ELb1ELb0ELb1ELb0ELb0ELb0ELi2ELi4ELi4ELi4ELb0EEENS1_24CollectiveEpilogueBwdGQAISA_fSD_Li256ELb0ELb1EEENS1_19SingleTileSchedulerILb0ELb0ELb0ELi128EEEEEEEEEvNT_6ParamsE$_ZN4cute12iter_adaptorIPfNS_8smem_ptrIS1_EEEC2ES1_) ;  /* 0xffffab4000007944 */ /* 0x000fea0003c3ffff */
[----:B------:R-:W-:-:S04]  /*ac30*/  MOV R9, 0x0 ;  /* 0x0000000000097802 */ /* 0x000fc80000000f00 */
[----:B------:R-:W-:Y:S05]  /*ac40*/  RET.REL.NODEC R8 `(_ZN7cutlass13device_kernelIN5flash19enable_sm80_to_sm89INS1_16FlashAttnBwdSm80INS1_25CollectiveMainloopBwdSm80ILi2ELi2EN4cute5tupleIJNS5_1CILi128EEES8_NS7_ILi64EEEEEENS_10bfloat16_tEfNS_4arch4Sm80ELb0ELb1ELb1ELb0ELb1ELb0ELb0ELb0ELi2ELi4ELi4ELi4ELb0EEENS1_24CollectiveEpilogueBwdGQAISA_fSD_Li256ELb0ELb1EEENS1_19SingleTileSchedulerILb0ELb0ELb0ELi128EEEEEEEEEvNT_6ParamsE) ;  /* 0xffff53b008007950 */ /* 0x000fea0003c3ffff */
        .type           $_ZN7cutlass13device_kernelIN5flash19enable_sm80_to_sm89INS1_16FlashAttnBwdSm80INS1_25CollectiveMainloopBwdSm80ILi2ELi2EN4cute5tupleIJNS5_1CILi128EEES8_NS7_ILi64EEEEEENS_10bfloat16_tEfNS_4arch4Sm80ELb0ELb1ELb1ELb0ELb1ELb0ELb0ELb0ELi2ELi4ELi4ELi4ELb0EEENS1_24CollectiveEpilogueBwdGQAISA_fSD_Li256ELb0ELb1EEENS1_19SingleTileSchedulerILb0ELb0ELb0ELi128EEEEEEEEEvNT_6ParamsE$_ZN4cute8smem_ptrIPjECI1NS_12iter_adaptorIS1_S2_EEES1_,@function
        .size           $_ZN7cutlass13device_kernelIN5flash19enable_sm80_to_sm89INS1_16FlashAttnBwdSm80INS1_25CollectiveMainloopBwdSm80ILi2ELi2EN4cute5tupleIJNS5_1CILi128EEES8_NS7_ILi64EEEEEENS_10bfloat16_tEfNS_4arch4Sm80ELb0ELb1ELb1ELb0ELb1ELb0ELb0ELb0ELi2ELi4ELi4ELi4ELb0EEENS1_24CollectiveEpilogueBwdGQAISA_fSD_Li256ELb0ELb1EEENS1_19SingleTileSchedulerILb0ELb0ELb0ELi128EEEEEEEEEvNT_6ParamsE$_ZN4cute8smem_ptrIPjECI1NS_12iter_adaptorIS1_S2_EEES1_,($_ZN7cutlass13device_kernelIN5flash19enable_sm80_to_sm89INS1_16FlashAttnBwdSm80INS1_25CollectiveMainloopBwdSm80ILi2ELi2EN4cute5tupleIJNS5_1CILi128EEES8_NS7_ILi64EEEEEENS_10bfloat16_tEfNS_4arch4Sm80ELb0ELb1ELb1ELb0ELb1ELb0ELb0ELb0ELi2ELi4ELi4ELi4ELb0EEENS1_24CollectiveEpilogueBwdGQAISA_fSD_Li256ELb0ELb1EEENS1_19SingleTileSchedulerILb0ELb0ELb0ELi128EEEEEEEEEvNT_6ParamsE$_ZN73_INTERNAL_24fd9406_37_flash_bwd_hdim64_bf16_softcap_sm80_cu_3fbc093a_291814__viaddmin_s32Eiii - $_ZN7cutlass13device_kernelIN5flash19enable_sm80_to_sm89INS1_16FlashAttnBwdSm80INS1_25CollectiveMainloopBwdSm80ILi2ELi2EN4cute5tupleIJNS5_1CILi128EEES8_NS7_ILi64EEEEEENS_10bfloat16_tEfNS_4arch4Sm80ELb0ELb1ELb1ELb0ELb1ELb0ELb0ELb0ELi2ELi4ELi4ELi4ELb0EEENS1_24CollectiveEpilogueBwdGQAISA_fSD_Li256ELb0ELb1EEENS1_19SingleTileSchedulerILb0ELb0ELb0ELi128EEEEEEEEEvNT_6ParamsE$_ZN4cute8smem_ptrIPjECI1NS_12iter_adaptorIS1_S2_EEES1_)
$_ZN7cutlass13device_kernelIN5flash19enable_sm80_to_sm89INS1_16FlashAttnBwdSm80INS1_25CollectiveMainloopBwdSm80ILi2ELi2EN4cute5tupleIJNS5_1CILi128EEES8_NS7_ILi64EEEEEENS_10bfloat16_tEfNS_4arch4Sm80ELb0ELb1ELb1ELb0ELb1ELb0ELb0ELb0ELi2ELi4ELi4ELi4ELb0EEENS1_24CollectiveEpilogueBwdGQAISA_fSD_Li256ELb0ELb1EEENS1_19SingleTileSchedulerILb0ELb0ELb0ELi128EEEEEEEEEvNT_6ParamsE$_ZN4cute8smem_ptrIPjECI1NS_12iter_adaptorIS1_S2_EEES1_:
[----:B------:R-:W-:Y:S02]  /*ac50*/  MOV R10, 0xac70 ;  /* 0x0000ac70000a7802 */ /* 0x000fe40000000f00 */
[----:B------:R-:W-:Y:S05]  /*ac60*/  CALL.REL.NOINC `($_ZN7cutlass13device_kernelIN5flash19enable_sm80_to_sm89INS1_16FlashAttnBwdSm80INS1_25CollectiveMainloopBwdSm80ILi2ELi2EN4cute5tupleIJNS5_1CILi128EEES8_NS7_ILi64EEEEEENS_10bfloat16_tEfNS_4arch4Sm80ELb0ELb1ELb1ELb0ELb1ELb0ELb0ELb0ELi2ELi4ELi4ELi4ELb0EEENS1_24CollectiveEpilogueBwdGQAISA_fSD_Li256ELb0ELb1EEENS1_19SingleTileSchedulerILb0ELb0ELb0ELi128EEEEEEEEEvNT_6ParamsE$_ZN4cute12iter_adaptorIPjNS_8smem_ptrIS1_EEEC2ES1_) ;  /* 0xffffab4000007944 */ /* 0x000fea0003c3ffff */
[----:B------:R-:W-:-:S04]  /*ac70*/  MOV R9, 0x0 ;  /* 0x0000000000097802 */ /* 0x000fc80000000f00 */
[----:B------:R-:W-:Y:S05]  /*ac80*/  RET.REL.NODEC R8 `(_ZN7cutlass13device_kernelIN5flash19enable_sm80_to_sm89INS1_16FlashAttnBwdSm80INS1_25CollectiveMainloopBwdSm80ILi2ELi2EN4cute5tupleIJNS5_1CILi128EEES8_NS7_ILi64EEEEEENS_10bfloat16_tEfNS_4arch4Sm80ELb0ELb1ELb1ELb0ELb1ELb0ELb0ELb0ELi2ELi4ELi4ELi4ELb0EEENS1_24CollectiveEpilogueBwdGQAISA_fSD_Li256ELb0ELb1EEENS1_19SingleTileSchedulerILb0ELb0ELb0ELi128EEEEEEEEEvNT_6ParamsE) ;  /* 0xffff537008007950 */ /* 0x000fea0003c3ffff */
        .type           $_ZN7cutlass13device_kernelIN5flash19enable_sm80_to_sm89INS1_16FlashAttnBwdSm80INS1_25CollectiveMainloopBwdSm80ILi2ELi2EN4cute5tupleIJNS5_1CILi128EEES8_NS7_ILi64EEEEEENS_10bfloat16_tEfNS_4arch4Sm80ELb0ELb1ELb1ELb0ELb1ELb0ELb0ELb0ELi2ELi4ELi4ELi4ELb0EEENS1_24CollectiveEpilogueBwdGQAISA_fSD_Li256ELb0ELb1EEENS1_19SingleTileSchedulerILb0ELb0ELb0ELi128EEEEEEEEEvNT_6ParamsE$_ZN73_INTERNAL_24fd9406_37_flash_bwd_hdim64_bf16_softcap_sm80_cu_3fbc093a_291814__viaddmin_s32Eiii,@function
        .size           $_ZN7cutlass13device_kernelIN5flash19enable_sm80_to_sm89INS1_16FlashAttnBwdSm80INS1_25CollectiveMainloopBwdSm80ILi2ELi2EN4cute5tupleIJNS5_1CILi128EEES8_NS7_ILi64EEEEEENS_10bfloat16_tEfNS_4arch4Sm80ELb0ELb1ELb1ELb0ELb1ELb0ELb0ELb0ELi2ELi4ELi4ELi4ELb0EEENS1_24CollectiveEpilogueBwdGQAISA_fSD_Li256ELb0ELb1EEENS1_19SingleTileSchedulerILb0ELb0ELb0ELi128EEEEEEEEEvNT_6ParamsE$_ZN73_INTERNAL_24fd9406_37_flash_bwd_hdim64_bf16_softcap_sm80_cu_3fbc093a_291814__viaddmin_s32Eiii,($_ZN7cutlass13device_kernelIN5flash19enable_sm80_to_sm89INS1_16FlashAttnBwdSm80INS1_25CollectiveMainloopBwdSm80ILi2ELi2EN4cute5tupleIJNS5_1CILi128EEES8_NS7_ILi64EEEEEENS_10bfloat16_tEfNS_4arch4Sm80ELb0ELb1ELb1ELb0ELb1ELb0ELb0ELb0ELi2ELi4ELi4ELi4ELb0EEENS1_24CollectiveEpilogueBwdGQAISA_fSD_Li256ELb0ELb1EEENS1_19SingleTileSchedulerILb0ELb0ELb0ELi128EEEEEEEEEvNT_6ParamsE$_ZN73_INTERNAL_24fd9406_37_flash_bwd_hdim64_bf16_softcap_sm80_cu_3fbc093a_291824__cvta_generic_to_sharedEPKv - $_ZN7cutlass13device_kernelIN5flash19enable_sm80_to_sm89INS1_16FlashAttnBwdSm80INS1_25CollectiveMainloopBwdSm80ILi2ELi2EN4cute5tupleIJNS5_1CILi128EEES8_NS7_ILi64EEEEEENS_10bfloat16_tEfNS_4arch4Sm80ELb0ELb1ELb1ELb0ELb1ELb0ELb0ELb0ELi2ELi4ELi4ELi4ELb0EEENS1_24CollectiveEpilogueBwdGQAISA_fSD_Li256ELb0ELb1EEENS1_19SingleTileSchedulerILb0ELb0ELb0ELi128EEEEEEEEEvNT_6ParamsE$_ZN73_INTERNAL_24fd9406_37_flash_bwd_hdim64_bf16_softcap_sm80_cu_3fbc093a_291814__viaddmin_s32Eiii)
$_ZN7cutlass13device_kernelIN5flash19enable_sm80_to_sm89INS1_16FlashAttnBwdSm80INS1_25CollectiveMainloopBwdSm80ILi2ELi2EN4cute5tupleIJNS5_1CILi128EEES8_NS7_ILi64EEEEEENS_10bfloat16_tEfNS_4arch4Sm80ELb0ELb1ELb1ELb0ELb1ELb0ELb0ELb0ELi2ELi4ELi4ELi4ELb0EEENS1_24CollectiveEpilogueBwdGQAISA_fSD_Li256ELb0ELb1EEENS1_19SingleTileSchedulerILb0ELb0ELb0ELi128EEEEEEEEEvNT_6ParamsE$_ZN73_INTERNAL_24fd9406_37_flash_bwd_hdim64_bf16_softcap_sm80_cu_3fbc093a_291814__viaddmin_s32Eiii:
[----:B------:R-:W-:Y:S02]  /*ac90*/  IADD3 R2, R7, R53, RZ ;  /* 0x0000003507027210 */ /* 0x000fe40007ffe0ff */
[----:B------:R-:W-:Y:S02]  /*aca0*/  MOV R8, 0xacc0 ;  /* 0x0000acc000087802 */ /* 0x000fe40000000f00 */
[----:B------:R-:W-:Y:S05]  /*acb0*/  CALL.REL.NOINC `($_ZN7cutlass13device_kernelIN5flash19enable_sm80_to_sm89INS1_16FlashAttnBwdSm80INS1_25CollectiveMainloopBwdSm80ILi2ELi2EN4cute5tupleIJNS5_1CILi128EEES8_NS7_ILi64EEEEEENS_10bfloat16_tEfNS_4arch4Sm80ELb0ELb1ELb1ELb0ELb1ELb0ELb0ELb0ELi2ELi4ELi4ELi4ELb0EEENS1_24CollectiveEpilogueBwdGQAISA_fSD_Li256ELb0ELb1EEENS1_19SingleTileSchedulerILb0ELb0ELb0ELi128EEEEEEEEEvNT_6ParamsE$min) ;  /* 0x0005d6f000007944 */ /* 0x000fea0003c00000 */
[----:B------:R-:W-:Y:S02]  /*acc0*/  MOV R8, R6 ;  /* 0x0000000600087202 */ /* 0x000fe40000000f00 */
[----:B------:R-:W-:-:S04]  /*acd0*/  MOV R9, 0x0 ;  /* 0x0000000000097802 */ /* 0x000fc80000000f00 */
[----:B------:R-:W-:Y:S05]  /*ace0*/  RET.REL.NODEC R8 `(_ZN7cutlass13device_kernelIN5flash19enable_sm80_to_sm89INS1_16FlashAttnBwdSm80INS1_25CollectiveMainloopBwdSm80ILi2ELi2EN4cute5tupleIJNS5_1CILi128EEES8_NS7_ILi64EEEEEENS_10bfloat16_tEfNS_4arch4Sm80ELb0ELb1ELb1ELb0ELb1ELb0ELb0ELb0ELi2ELi4ELi4ELi4ELb0EEENS1_24CollectiveEpilogueBwdGQAISA_fSD_Li256ELb0ELb1EEENS1_19SingleTileSchedulerILb0ELb0ELb0ELi128EEEEEEEEEvNT_6ParamsE) ;  /* 0xffff531008007950 */ /* 0x000fea0003c3ffff */
        .type           $_ZN7cutlass13device_kernelIN5flash19enable_sm80_to_sm89INS1_16FlashAttnBwdSm80INS1_25CollectiveMainloopBwdSm80ILi2ELi2EN4cute5tupleIJNS5_1CILi128EEES8_NS7_ILi64EEEEEENS_10bfloat16_tEfNS_4arch4Sm80ELb0ELb1ELb1ELb0ELb1ELb0ELb0ELb0ELi2ELi4ELi4ELi4ELb0EEENS1_24CollectiveEpilogueBwdGQAISA_fSD_Li256ELb0ELb1EEENS1_19SingleTileSchedulerILb0ELb0ELb0ELi128EEEEEEEEEvNT_6ParamsE$_ZN73_INTERNAL_24fd9406_37_flash_bwd_hdim64_bf16_softcap_sm80_cu_3fbc093a_291824__cvta_generic_to_sharedEPKv,@function
        .size           $_ZN7cutlass13device_kernelIN5flash19enable_sm80_to_sm89INS1_16FlashAttnBwdSm80INS1_25CollectiveMainloopBwdSm80ILi2ELi2EN4cute5tupleIJNS5_1CILi128EEES8_NS7_ILi64EEEEEENS_10bfloat16_tEfNS_4arch4Sm80ELb0ELb1ELb1ELb0ELb1ELb0ELb0ELb0ELi2ELi4ELi4ELi4ELb0EEENS1_24CollectiveEpilogueBwdGQAISA_fSD_Li256ELb0ELb1EEENS1_19SingleTileSchedulerILb0ELb0ELb0ELi128EEEEEEEEEvNT_6ParamsE$_ZN73_INTERNAL_24fd9406_37_flash_bwd_hdim64_bf16_softcap_sm80_cu_3fbc093a_291824__cvta_generic_to_sharedEPKv,($_ZN7cutlass13device_kernelIN5flash19enable_sm80_to_sm89INS1_16FlashAttnBwdSm80INS1_25CollectiveMainloopBwdSm80ILi2ELi2EN4cute5tupleIJNS5_1CILi128EEES8_NS7_ILi64EEEEEENS_10bfloat16_tEfNS_4arch4Sm80ELb0ELb1ELb1ELb0ELb1ELb0ELb0ELb0ELi2ELi4ELi4ELi4ELb0EEENS1_24CollectiveEpilogueBwdGQAISA_fSD_Li256ELb0ELb1EEENS1_19SingleTileSchedulerILb0ELb0ELb0ELi128EEEEEEEEEvNT_6ParamsE$_ZN73_INTERNAL_24fd9406_37_flash_bwd_hdim64_bf16_softcap_sm80_cu_3fbc093a_29189atomicAddEPff - $_ZN7cutlass13device_kernelIN5flash19enable_sm80_to_sm89INS1_16FlashAttnBwdSm80INS1_25CollectiveMainloopBwdSm80ILi2ELi2EN4cute5tupleIJNS5_1CILi128EEES8_NS7_ILi64EEEEEENS_10bfloat16_tEfNS_4arch4Sm80ELb0ELb1ELb1ELb0ELb1ELb0ELb0ELb0ELi2ELi4ELi4ELi4ELb0EEENS1_24CollectiveEpilogueBwdGQAISA_fSD_Li256ELb0ELb1EEENS1_19SingleTileSchedulerILb0ELb0ELb0ELi128EEEEEEEEEvNT_6ParamsE$_ZN73_INTERNAL_24fd9406_37_flash_bwd_hdim64_bf16_softcap_sm80_cu_3fbc093a_291824__cvta_generic_to_sharedEPKv)
$_ZN7cutlass13device_kernelIN5flash19enable_sm80_to_sm89INS1_16FlashAttnBwdSm80INS1_25CollectiveMainloopBwdSm80ILi2ELi2EN4cute5tupleIJNS5_1CILi128EEES8_NS7_ILi64EEEEEENS_10bfloat16_tEfNS_4arch4Sm80ELb0ELb1ELb1ELb0ELb1ELb0ELb0ELb0ELi2ELi4ELi4ELi4ELb0EEENS1_24CollectiveEpilogueBwdGQAISA_fSD_Li256ELb0ELb1EEENS1_19SingleTileSchedulerILb0ELb0ELb0ELi128EEEEEEEEEvNT_6ParamsE$_ZN73_INTERNAL_24fd9406_37_flash_bwd_hdim64_bf16_softcap_sm80_cu_3fbc093a_291824__cvta_generic_to_sharedEPKv:
[----:B------:R-:W-:Y:S02]  /*acf0*/  MOV R3, 0x0 ;  /* 0x0000000000037802 */ /* 0x000fe40000000f00 */
[----:B------:R-:W-:Y:S02]  /*ad00*/  IADD3 R4, R4, -c[0x0][0x18], RZ ;  /* 0x8000060004047a10 */ /* 0x000fe40007ffe0ff */
[----:B------:R-:W-:Y:S05]  /*ad10*/  RET.REL.NODEC R2 `(_ZN7cutlass13device_kernelIN5flash19enable_sm80_to_sm89INS1_16FlashAttnBwdSm80INS1_25CollectiveMainloopBwdSm80ILi2ELi2EN4cute5tupleIJNS5_1CILi128EEES8_NS7_ILi64EEEEEENS_10bfloat16_tEfNS_4arch4Sm80ELb0ELb1ELb1ELb0ELb1ELb0ELb0ELb0ELi2ELi4ELi4ELi4ELb0EEENS1_24CollectiveEpilogueBwdGQAISA_fSD_Li256ELb0ELb1EEENS1_19SingleTileSchedulerILb0ELb0ELb0ELi128EEEEEEEEEvNT_6ParamsE) ;  /* 0xffff52e002007950 */ /* 0x000fea0003c3ffff */
        .type           $_ZN7cutlass13device_kernelIN5flash19enable_sm80_to_sm89INS1_16FlashAttnBwdSm80INS1_25CollectiveMainloopBwdSm80ILi2ELi2EN4cute5tupleIJNS5_1CILi128EEES8_NS7_ILi64EEEEEENS_10bfloat16_tEfNS_4arch4Sm80ELb0ELb1ELb1ELb0ELb1ELb0ELb0ELb0ELi2ELi4ELi4ELi4ELb0EEENS1_24CollectiveEpilogueBwdGQAISA_fSD_Li256ELb0ELb1EEENS1_19SingleTileSchedulerILb0ELb0ELb0ELi128EEEEEEEEEvNT_6ParamsE$_ZN73_INTERNAL_24fd9406_37_flash_bwd_hdim64_bf16_softcap_sm80_cu_3fbc093a_29189atomicAddEPff,@function
        .size           $_ZN7cutlass13device_kernelIN5flash19enable_sm80_to_sm89INS1_16FlashAttnBwdSm80INS1_25CollectiveMainloopBwdSm80ILi2ELi2EN4cute5tupleIJNS5_1CILi128EEES8_NS7_ILi64EEEEEENS_10bfloat16_tEfNS_4arch4Sm80ELb0ELb1ELb1ELb0ELb1ELb0ELb0ELb0ELi2ELi4ELi4ELi4ELb0EEENS1_24CollectiveEpilogueBwdGQAISA_fSD_Li256ELb0ELb1EEENS1_19SingleTileSchedulerILb0ELb0ELb0ELi128EEEEEEEEEvNT_6ParamsE$_ZN73_INTERNAL_24fd9406_37_flash_bwd_hdim64_bf16_softcap_sm80_cu_3fbc093a_29189atomicAddEPff,($_ZN7cutlass13device_kernelIN5flash19enable_sm80_to_sm89INS1_16FlashAttnBwdSm80INS1_25CollectiveMainloopBwdSm80ILi2ELi2EN4cute5tupleIJNS5_1CILi128EEES8_NS7_ILi64EEEEEENS_10bfloat16_tEfNS_4arch4Sm80ELb0ELb1ELb1ELb0ELb1ELb0ELb0ELb0ELi2ELi4ELi4ELi4ELb0EEENS1_24CollectiveEpilogueBwdGQAISA_fSD_Li256ELb0ELb1EEENS1_19SingleTileSchedulerILb0ELb0ELb0ELi128EEEEEEEEEvNT_6ParamsE$_ZSt3maxIiERKT_S2_S2_ - $_ZN7cutlass13device_kernelIN5flash19enable_sm80_to_sm89INS1_16FlashAttnBwdSm80INS1_25CollectiveMainloopBwdSm80ILi2ELi2EN4cute5tupleIJNS5_1CILi128EEES8_NS7_ILi64EEEEEENS_10bfloat16_tEfNS_4arch4Sm80ELb0ELb1ELb1ELb0ELb1ELb0ELb0ELb0ELi2ELi4ELi4ELi4ELb0EEENS1_24CollectiveEpilogueBwdGQAISA_fSD_Li256ELb0ELb1EEENS1_19SingleTileSchedulerILb0ELb0ELb0ELi128EEEEEEEEEvNT_6ParamsE$_ZN73_INTERNAL_24fd9406_37_flash_bwd_hdim64_bf16_softcap_sm80_cu_3fbc093a_29189atomicAddEPff)
$_ZN7cutlass13device_kernelIN5flash19enable_sm80_to_sm89INS1_16FlashAttnBwdSm80INS1_25CollectiveMainloopBwdSm80ILi2ELi2EN4cute5tupleIJNS5_1CILi128EEES8_NS7_ILi64EEEEEENS_10bfloat16_tEfNS_4arch4Sm80ELb0ELb1ELb1ELb0ELb1ELb0ELb0ELb0ELi2ELi4ELi4ELi4ELb0EEENS1_24CollectiveEpilogueBwdGQAISA_fSD_Li256ELb0ELb1EEENS1_19SingleTileSchedulerILb0ELb0ELb0ELi128EEEEEEEEEvNT_6ParamsE$_ZN73_INTERNAL_24fd9406_37_flash_bwd_hdim64_bf16_softcap_sm80_cu_3fbc093a_29189atomicAddEPff:
[----:B------:R-:W-:Y:S01]  /*ad20*/  BSSY B0, `(.L_x_1821) ;  /* 0x0000003000007945 */ /* 0x000fe20003800000 */
[----:B------:R-:W-:Y:S02]  /*ad30*/  MOV R12, 0xad50 ;  /* 0x0000ad50000c7802 */ /* 0x000fe40000000f00 */
[----:B------:R-:W-:Y:S05]  /*ad40*/  CALL.REL.NOINC `($_ZN7cutlass13device_kernelIN5flash19enable_sm80_to_sm89INS1_16FlashAttnBwdSm80INS1_25CollectiveMainloopBwdSm80ILi2ELi2EN4cute5tupleIJNS5_1CILi128EEES8_NS7_ILi64EEEEEENS_10bfloat16_tEfNS_4arch4Sm80ELb0ELb1ELb1ELb0ELb1ELb0ELb0ELb0ELi2ELi4ELi4ELi4ELb0EEENS1_24CollectiveEpilogueBwdGQAISA_fSD_Li256ELb0ELb1EEENS1_19SingleTileSchedulerILb0ELb0ELb0ELi128EEEEEEEEEvNT_6ParamsE$__fAtomicAdd) ;  /* 0x0005d4b000007944 */ /* 0x000fea0003c00000 */
[----:B------:R-:W-:Y:S05]  /*ad50*/  BSYNC B0 ;  /* 0x0000000000007941 */ /* 0x000fea0003800000 */
.L_x_1821:
[----:B------:R-:W-:-:S04]  /*ad60*/  MOV R11, 0x0 ;  /* 0x00000000000b7802 */ /* 0x000fc80000000f00 */
[----:B------:R-:W-:Y:S05]  /*ad70*/  RET.REL.NODEC R10 `(_ZN7cutlass13device_kernelIN5flash19enable_sm80_to_sm89INS1_16FlashAttnBwdSm80INS1_25CollectiveMainloopBwdSm80ILi2ELi2EN4cute5tupleIJNS5_1CILi128EEES8_NS7_ILi64EEEEEENS_10bfloat16_tEfNS_4arch4Sm80ELb0ELb1ELb1ELb0ELb1ELb0ELb0ELb0ELi2ELi4ELi4ELi4ELb0EEENS1_24CollectiveEpilogueBwdGQAISA_fSD_Li256ELb0ELb1EEENS1_19SingleTileSchedulerILb0ELb0ELb0ELi128EEEEEEEEEvNT_6ParamsE) ;  /* 0xffff52800a007950 */ /* 0x000fea0003c3ffff */
        .type           $_ZN7cutlass13device_kernelIN5flash19enable_sm80_to_sm89INS1_16FlashAttnBwdSm80INS1_25CollectiveMainloopBwdSm80ILi2ELi2EN4cute5tupleIJNS5_1CILi128EEES8_NS7_ILi64EEEEEENS_10bfloat16_tEfNS_4arch4Sm80ELb0ELb1ELb1ELb0ELb1ELb0ELb0ELb0ELi2ELi4ELi4ELi4ELb0EEENS1_24CollectiveEpilogueBwdGQAISA_fSD_Li256ELb0ELb1EEENS1_19SingleTileSchedulerILb0ELb0ELb0ELi128EEEEEEEEEvNT_6ParamsE$_ZSt3maxIiERKT_S2_S2_,@function
        .size           $_ZN7cutlass13device_kernelIN5flash19enable_sm80_to_sm89INS1_16FlashAttnBwdSm80INS1_25CollectiveMainloopBwdSm80ILi2ELi2EN4cute5tupleIJNS5_1CILi128EEES8_NS7_ILi64EEEEEENS_10bfloat16_tEfNS_4arch4Sm80ELb0ELb1ELb1ELb0ELb1ELb0ELb0ELb0ELi2ELi4ELi4ELi4ELb0EEENS1_24CollectiveEpilogueBwdGQAISA_fSD_Li256ELb0ELb1EEENS1_19SingleTileSchedulerILb0ELb0ELb0ELi128EEEEEEEEEvNT_6ParamsE$_ZSt3maxIiERKT_S2_S2_,($_ZN7cutlass13device_kernelIN5flash19enable_sm80_to_sm89INS1_16FlashAttnBwdSm80INS1_25CollectiveMainloopBwdSm80ILi2ELi2EN4cute5tupleIJNS5_1CILi128EEES8_NS7_ILi64EEEEEENS_10bfloat16_tEfNS_4arch4Sm80ELb0ELb1ELb1ELb0ELb1ELb0ELb0ELb0ELi2ELi4ELi4ELi4ELb0EEENS1_24CollectiveEpilogueBwdGQAISA_fSD_Li256ELb0ELb1EEENS1_19SingleTileSchedulerILb0ELb0ELb0ELi128EEEEEEEEEvNT_6ParamsE$_ZSt3minIiERKT_S2_S2_ - $_ZN7cutlass13device_kernelIN5flash19enable_sm80_to_sm89INS1_16FlashAttnBwdSm80INS1_25CollectiveMainloopBwdSm80ILi2ELi2EN4cute5tupleIJNS5_1CILi128EEES8_NS7_ILi64EEEEEENS_10bfloat16_tEfNS_4arch4Sm80ELb0ELb1ELb1ELb0ELb1ELb0ELb0ELb0ELi2ELi4ELi4ELi4ELb0EEENS1_24CollectiveEpilogueBwdGQAISA_fSD_Li256ELb0ELb1EEENS1_19SingleTileSchedulerILb0ELb0ELb0ELi128EEEEEEEEEvNT_6ParamsE$_ZSt3maxIiERKT_S2_S2_)
$_ZN7cutlass13device_kernelIN5flash19enable_sm80_to_sm89INS1_16FlashAttnBwdSm80INS1_25CollectiveMainloopBwdSm80ILi2ELi2EN4cute5tupleIJNS5_1CILi128EEES8_NS7_ILi64EEEEEENS_10bfloat16_tEfNS_4arch4Sm80ELb0ELb1ELb1ELb0ELb1ELb0ELb0ELb0ELi2ELi4ELi4ELi4ELb0EEENS1_24CollectiveEpilogueBwdGQAISA_fSD_Li256ELb0ELb1EEENS1_19SingleTileSchedulerILb0ELb0ELb0ELi128EEEEEEEEEvNT_6ParamsE$_ZSt3maxIiERKT_S2_S2_:
        /* <DEDUP_REMOVED lines=8> */
[----:B------:R-:W-:Y:S08]  /*ae00*/  RET.REL.NODEC R10 `(_ZN7cutlass13device_kernelIN5flash19enable_sm80_to_sm89INS1_16FlashAttnBwdSm80INS1_25CollectiveMainloopBwdSm80ILi2ELi2EN4cute5tupleIJNS5_1CILi128EEES8_NS7_ILi64EEEEEENS_10bfloat16_tEfNS_4arch4Sm80ELb0ELb1ELb1ELb0ELb1ELb0ELb0ELb0ELi2ELi4ELi4ELi4ELb0EEENS1_24CollectiveEpilogueBwdGQAISA_fSD_Li256ELb0ELb1EEENS1_19SingleTileSchedulerILb0ELb0ELb0ELi128EEEEEEEEEvNT_6ParamsE) ;  /* 0xffff51f00a007950 */ /* 0x000ff00003c3ffff */
        .type           $_ZN7cutlass13device_kernelIN5flash19enable_sm80_to_sm89INS1_16FlashAttnBwdSm80INS1_25CollectiveMainloopBwdSm80ILi2ELi2EN4cute5tupleIJNS5_1CILi128EEES8_NS7_ILi64EEEEEENS_10bfloat16_tEfNS_4arch4Sm80ELb0ELb1ELb1ELb0ELb1ELb0ELb0ELb0ELi2ELi4ELi4ELi4ELb0EEENS1_24CollectiveEpilogueBwdGQAISA_fSD_Li256ELb0ELb1EEENS1_19SingleTileSchedulerILb0ELb0ELb0ELi128EEEEEEEEEvNT_6ParamsE$_ZSt3minIiERKT_S2_S2_,@function
        .size           $_ZN7cutlass13device_kernelIN5flash19enable_sm80_to_sm89INS1_16FlashAttnBwdSm80INS1_25CollectiveMainloopBwdSm80ILi2ELi2EN4cute5tupleIJNS5_1CILi128EEES8_NS7_ILi64EEEEEENS_10bfloat16_tEfNS_4arch4Sm80ELb0ELb1ELb1ELb0ELb1ELb0ELb0ELb0ELi2ELi4ELi4ELi4ELb0EEENS1_24CollectiveEpilogueBwdGQAISA_fSD_Li256ELb0ELb1EEENS1_19SingleTileSchedulerILb0ELb0ELb0ELi128EEEEEEEEEvNT_6ParamsE$_ZSt3minIiERKT_S2_S2_,($_ZN7cutlass13device_kernelIN5flash19enable_sm80_to_sm89INS1_16FlashAttnBwdSm80INS1_25CollectiveMainloopBwdSm80ILi2ELi2EN4cute5tupleIJNS5_1CILi128EEES8_NS7_ILi64EEEEEENS_10bfloat16_tEfNS_4arch4Sm80ELb0ELb1ELb1ELb0ELb1ELb0ELb0ELb0ELi2ELi4ELi4ELi4ELb0EEENS1_24CollectiveEpilogueBwdGQAISA_fSD_Li256ELb0ELb1EEENS1_19SingleTileSchedulerILb0ELb0ELb0ELi128EEEEEEEEEvNT_6ParamsE$_ZZN4cute12filter_tupleINS_5tupleIJNS1_IJNS_10UnderscoreENS_1CILi0EEEEEENS1_IJS4_S2_EEEEEENS1_IJNS1_IJNS1_IJNS3_ILi1EEES4_EEES4_EEENS1_IJNS1_IJS4_S4_EEEiEEEEEEZNS_5sliceIS7_SD_EEDaRKT_RKT0_EUlRKT_RKT0_E_EEDaSH_SK_OT1_ENKUlDpSN_E_clIJNS1_IJS9_EEENS1_IJiEEEEEEDaSU_ - $_ZN7cutlass13device_kernelIN5flash19enable_sm80_to_sm89INS1_16FlashAttnBwdSm80INS1_25CollectiveMainloopBwdSm80ILi2ELi2EN4cute5tupleIJNS5_1CILi128EEES8_NS7_ILi64EEEEEENS_10bfloat16_tEfNS_4arch4Sm80ELb0ELb1ELb1ELb0ELb1ELb0ELb0ELb0ELi2ELi4ELi4ELi4ELb0EEENS1_24CollectiveEpilogueBwdGQAISA_fSD_Li256ELb0ELb1EEENS1_19SingleTileSchedulerILb0ELb0ELb0ELi128EEEEEEEEEvNT_6ParamsE$_ZSt3minIiERKT_S2_S2_)
$_ZN7cutlass13device_kernelIN5flash19enable_sm80_to_sm89INS1_16FlashAttnBwdSm80INS1_25CollectiveMainloopBwdSm80ILi2ELi2EN4cute5tupleIJNS5_1CILi128EEES8_NS7_ILi64EEEEEENS_10bfloat16_tEfNS_4arch4Sm80ELb0ELb1ELb1ELb0ELb1ELb0ELb0ELb0ELi2ELi4ELi4ELi4ELb0EEENS1_24CollectiveEpilogueBwdGQAISA_fSD_Li256ELb0ELb1EEENS1_19SingleTileSchedulerILb0ELb0ELb0ELi128EEEEEEEEEvNT_6ParamsE$_ZSt3minIiERKT_S2_S2_:
        /* <DEDUP_REMOVED lines=9> */
        .type           $_ZN7cutlass13device_kernelIN5flash19enable_sm80_to_sm89INS1_16FlashAttnBwdSm80INS1_25CollectiveMainloopBwdSm80ILi2ELi2EN4cute5tupleIJNS5_1CILi128EEES8_NS7_ILi64EEEEEENS_10bfloat16_tEfNS_4arch4Sm80ELb0ELb1ELb1ELb0ELb1ELb0ELb0ELb0ELi2ELi4ELi4ELi4ELb0EEENS1_24CollectiveEpilogueBwdGQAISA_fSD_Li256ELb0ELb1EEENS1_19SingleTileSchedulerILb0ELb0ELb0ELi128EEEEEEEEEvNT_6ParamsE$_ZZN4cute12filter_tupleINS_5tupleIJNS1_IJNS_10UnderscoreENS_1CILi0EEEEEENS1_IJS4_S2_EEEEEENS1_IJNS1_IJNS1_IJNS3_ILi1EEES4_EEES4_EEENS1_IJNS1_IJS4_S4_EEEiEEEEEEZNS_5sliceIS7_SD_EEDaRKT_RKT0_EUlRKT_RKT0_E_EEDaSH_SK_OT1_ENKUlDpSN_E_clIJNS1_IJS9_EEENS1_IJiEEEEEEDaSU_,@function
        .size           $_ZN7cutlass13device_kernelIN5flash19enable_sm80_to_sm89INS1_16FlashAttnBwdSm80INS1_25CollectiveMainloopBwdSm80ILi2ELi2EN4cute5tupleIJNS5_1CILi128EEES8_NS7_ILi64EEEEEENS_10bfloat16_tEfNS_4arch4Sm80ELb0ELb1ELb1ELb0ELb1ELb0ELb0ELb0ELi2ELi4ELi4ELi4ELb0EEENS1_24CollectiveEpilogueBwdGQAISA_fSD_Li256ELb0ELb1EEENS1_19SingleTileSchedulerILb0ELb0ELb0ELi128EEEEEEEEEvNT_6ParamsE$_ZZN4cute12filter_tupleINS_5tupleIJNS1_IJNS_10UnderscoreENS_1CILi0EEEEEENS1_IJS4_S2_EEEEEENS1_IJNS1_IJNS1_IJNS3_ILi1EEES4_EEES4_EEENS1_IJNS1_IJS4_S4_EEEiEEEEEEZNS_5sliceIS7_SD_EEDaRKT_RKT0_EUlRKT_RKT0_E_EEDaSH_SK_OT1_ENKUlDpSN_E_clIJNS1_IJS9_EEENS1_IJiEEEEEEDaSU_,($_ZN7cutlass13device_kernelIN5flash19enable_sm80_to_sm89INS1_16FlashAttnBwdSm80INS1_25CollectiveMainloopBwdSm80ILi2ELi2EN4cute5tupleIJNS5_1CILi128EEES8_NS7_ILi64EEEEEENS_10bfloat16_tEfNS_4arch4Sm80ELb0ELb1ELb1ELb0ELb1ELb0ELb0ELb0ELi2ELi4ELi4ELi4ELb0EEENS1_24CollectiveEpilogueBwdGQAISA_fSD_Li256ELb0ELb1EEENS1_19SingleTileSchedulerILb0ELb0ELb0ELi128EEEEEEEEEvNT_6ParamsE$_ZZN4cute12filter_tupleINS_5tupleIJNS1_IJNS_1CILi0EEENS1_IJNS2_ILi1EEENS2_ILi512EEEiEEEEEENS2_ILi4096EEENS1_IJiNS2_ILi8192EEEEEEEEEZNS_7flattenISB_EEDaRKT_EUlRKT_E_EEDaSF_OT0_ENKUlDpSI_E_clIJNS1_IJS3_S4_S5_iEEENS1_IJS8_EEESA_EEEDaSM_ - $_ZN7cutlass13device_kernelIN5flash19enable_sm80_to_sm89INS1_16FlashAttnBwdSm80INS1_25CollectiveMainloopBwdSm80ILi2ELi2EN4cute5tupleIJNS5_1CILi128EEES8_NS7_ILi64EEEEEENS_10bfloat16_tEfNS_4arch4Sm80ELb0ELb1ELb1ELb0ELb1ELb0ELb0ELb0ELi2ELi4ELi4ELi4ELb0EEENS1_24CollectiveEpilogueBwdGQAISA_fSD_Li256ELb0ELb1EEENS1_19SingleTileSchedulerILb0ELb0ELb0ELi128EEEEEEEEEvNT_6ParamsE$_ZZN4cute12filter_tupleINS_5tupleIJNS1_IJNS_10UnderscoreENS_1CILi0EEEEEENS1_IJS4_S2_EEEEEENS1_IJNS1_IJNS1_IJNS3_ILi1EEES4_EEES4_EEENS1_IJNS1_IJS4_S4_EEEiEEEEEEZNS_5sliceIS7_SD_EEDaRKT_RKT0_EUlRKT_RKT0_E_EEDaSH_SK_OT1_ENKUlDpSN_E_clIJNS1_IJS9_EEENS1_IJiEEEEEEDaSU_)
$_ZN7cutlass13device_kernelIN5flash19enable_sm80_to_sm89INS1_16FlashAttnBwdSm80INS1_25CollectiveMainloopBwdSm80ILi2ELi2EN4cute5tupleIJNS5_1CILi128EEES8_NS7_ILi64EEEEEENS_10bfloat16_tEfNS_4arch4Sm80ELb0ELb1ELb1ELb0ELb1ELb0ELb0ELb0ELi2ELi4ELi4ELi4ELb0EEENS1_24CollectiveEpilogueBwdGQAISA_fSD_Li256ELb0ELb1EEENS1_19SingleTileSchedulerILb0ELb0ELb0ELi128EEEEEEEEEvNT_6ParamsE$_ZZN4cute12filter_tupleINS_5tupleIJNS1_IJNS_10UnderscoreENS_1CILi0EEEEEENS1_IJS4_S2_EEEEEENS1_IJNS1_IJNS1_IJNS3_ILi1EEES4_EEES4_EEENS1_IJNS1_IJS4_S4_EEEiEEEEEEZNS_5sliceIS7_SD_EEDaRKT_RKT0_EUlRKT_RKT0_E_EEDaSH_SK_OT1_ENKUlDpSN_E_clIJNS1_IJS9_EEENS1_IJiEEEEEEDaSU_:
[----:B------:R-:W-:Y:S02]  /*aea0*/  IADD3 R2, R1, 0x1680, RZ ;  /* 0x0000168001027810 */ /* 0x000fe40007ffe0ff */
[----:B------:R-:W-:Y:S02]  /*aeb0*/  MOV R6, 0xaee0 ;  /* 0x0000aee000067802 */ /* 0x000fe40000000f00 */
[----:B------:R-:W-:Y:S02]  /*aec0*/  IADD3 R2, R2, c[0x0][0x20], RZ ;  /* 0x0000080002027a10 */ /* 0x000fe40007ffe0ff */
[----:B------:R-:W-:Y:S05]  /*aed0*/  CALL.REL.NOINC `($_ZN7cutlass13device_kernelIN5flash19enable_sm80_to_sm89INS1_16FlashAttnBwdSm80INS1_25CollectiveMainloopBwdSm80ILi2ELi2EN4cute5tupleIJNS5_1CILi128EEES8_NS7_ILi64EEEEEENS_10bfloat16_tEfNS_4arch4Sm80ELb0ELb1ELb1ELb0ELb1ELb0ELb0ELb0ELi2ELi4ELi4ELi4ELb0EEENS1_24CollectiveEpilogueBwdGQAISA_fSD_Li256ELb0ELb1EEENS1_19SingleTileSchedulerILb0ELb0ELb0ELi128EEEEEEEEEvNT_6ParamsE$_ZN4cute3eso3ESOILb1ELb0EJNS_5tupleIJNS_1CILi1EEENS3_ILi0EEEEEEiEEC2ERKS6_RKi) ;  /* 0xffffd4a000007944 */ /* 0x000fea0003c3ffff */
[----:B-1----:R1:W5:Y:S01]  /*aee0*/  LDL R3, [R1+0x1680] ;  /* 0x0016800001037983 */ /* 0x0023620000100800 */
[----:B------:R-:W-:-:S04]  /*aef0*/  MOV R9, 0x0 ;  /* 0x0000000000097802 */ /* 0x000fc80000000f00 */
[----:B------:R-:W-:Y:S05]  /*af00*/  RET.REL.NODEC R8 `(_ZN7cutlass13device_kernelIN5flash19enable_sm80_to_sm89INS1_16FlashAttnBwdSm80INS1_25CollectiveMainloopBwdSm80ILi2ELi2EN4cute5tupleIJNS5_1CILi128EEES8_NS7_ILi64EEEEEENS_10bfloat16_tEfNS_4arch4Sm80ELb0ELb1ELb1ELb0ELb1ELb0ELb0ELb0ELi2ELi4ELi4ELi4ELb0EEENS1_24CollectiveEpilogueBwdGQAISA_fSD_Li256ELb0ELb1EEENS1_19SingleTileSchedulerILb0ELb0ELb0ELi128EEEEEEEEEvNT_6ParamsE) ;  /* 0xffff50f008007950 */ /* 0x000fea0003c3ffff */
        .type           $_ZN7cutlass13device_kernelIN5flash19enable_sm80_to_sm89INS1_16FlashAttnBwdSm80INS1_25CollectiveMainloopBwdSm80ILi2ELi2EN4cute5tupleIJNS5_1CILi128EEES8_NS7_ILi64EEEEEENS_10bfloat16_tEfNS_4arch4Sm80ELb0ELb1ELb1ELb0ELb1ELb0ELb0ELb0ELi2ELi4ELi4ELi4ELb0EEENS1_24CollectiveEpilogueBwdGQAISA_fSD_Li256ELb0ELb1EEENS1_19SingleTileSchedulerILb0ELb0ELb0ELi128EEEEEEEEEvNT_6ParamsE$_ZZN4cute12filter_tupleINS_5tupleIJNS1_IJNS_1CILi0EEENS1_IJNS2_ILi1EEENS2_ILi512EEEiEEEEEENS2_ILi4096EEENS1_IJiNS2_ILi8192EEEEEEEEEZNS_7flattenISB_EEDaRKT_EUlRKT_E_EEDaSF_OT0_ENKUlDpSI_E_clIJNS1_IJS3_S4_S5_iEEENS1_IJS8_EEESA_EEEDaSM_,@function
        .size           $_ZN7cutlass13device_kernelIN5flash19enable_sm80_to_sm89INS1_16FlashAttnBwdSm80INS1_25CollectiveMainloopBwdSm80ILi2ELi2EN4cute5tupleIJNS5_1CILi128EEES8_NS7_ILi64EEEEEENS_10bfloat16_tEfNS_4arch4Sm80ELb0ELb1ELb1ELb0ELb1ELb0ELb0ELb0ELi2ELi4ELi4ELi4ELb0EEENS1_24CollectiveEpilogueBwdGQAISA_fSD_Li256ELb0ELb1EEENS1_19SingleTileSchedulerILb0ELb0ELb0ELi128EEEEEEEEEvNT_6ParamsE$_ZZN4cute12filter_tupleINS_5tupleIJNS1_IJNS_1CILi0EEENS1_IJNS2_ILi1EEENS2_ILi512EEEiEEEEEENS2_ILi4096EEENS1_IJiNS2_ILi8192EEEEEEEEEZNS_7flattenISB_EEDaRKT_EUlRKT_E_EEDaSF_OT0_ENKUlDpSI_E_clIJNS1_IJS3_S4_S5_iEEENS1_IJS8_EEESA_EEEDaSM_,($_ZN7cutlass13device_kernelIN5flash19enable_sm80_to_sm89INS1_16FlashAttnBwdSm80INS1_25CollectiveMainloopBwdSm80ILi2ELi2EN4cute5tupleIJNS5_1CILi128EEES8_NS7_ILi64EEEEEENS_10bfloat16_tEfNS_4arch4Sm80ELb0ELb1ELb1ELb0ELb1ELb0ELb0ELb0ELi2ELi4ELi4ELi4ELb0EEENS1_24CollectiveEpilogueBwdGQAISA_fSD_Li256ELb0ELb1EEENS1_19SingleTileSchedulerILb0ELb0ELb0ELi128EEEEEEEEEvNT_6ParamsE$_ZZN4cute12filter_tupleINS_5tupleIJNS1_IJiNS1_IJiNS_1CILi0EEEEEEEEENS1_IJNS_10UnderscoreENS1_IJS6_S6_EEEEEEEEES9_ZNS_4diceIS9_S9_EEDaRKT_RKT0_EUlRKT_RKT0_E_EEDaSD_SG_OT1_ENKUlDpSJ_E_clIJNS1_IJiiS3_EEENS1_IJEEEEEEDaSQ_ - $_ZN7cutlass13device_kernelIN5flash19enable_sm80_to_sm89INS1_16FlashAttnBwdSm80INS1_25CollectiveMainloopBwdSm80ILi2ELi2EN4cute5tupleIJNS5_1CILi128EEES8_NS7_ILi64EEEEEENS_10bfloat16_tEfNS_4arch4Sm80ELb0ELb1ELb1ELb0ELb1ELb0ELb0ELb0ELi2ELi4ELi4ELi4ELb0EEENS1_24CollectiveEpilogueBwdGQAISA_fSD_Li256ELb0ELb1EEENS1_19SingleTileSchedulerILb0ELb0ELb0ELi128EEEEEEEEEvNT_6ParamsE$_ZZN4cute12filter_tupleINS_5tupleIJNS1_IJNS_1CILi0EEENS1_IJNS2_ILi1EEENS2_ILi512EEEiEEEEEENS2_ILi4096EEENS1_IJiNS2_ILi8192EEEEEEEEEZNS_7flattenISB_EEDaRKT_EUlRKT_E_EEDaSF_OT0_ENKUlDpSI_E_clIJNS1_IJS3_S4_S5_iEEENS1_IJS8_EEESA_EEEDaSM_)
$_ZN7cutlass13device_kernelIN5flash19enable_sm80_to_sm89INS1_16FlashAttnBwdSm80INS1_25CollectiveMainloopBwdSm80ILi2ELi2EN4cute5tupleIJNS5_1CILi128EEES8_NS7_ILi64EEEEEENS_10bfloat16_tEfNS_4arch4Sm80ELb0ELb1ELb1ELb0ELb1ELb0ELb0ELb0ELi2ELi4ELi4ELi4ELb0EEENS1_24CollectiveEpilogueBwdGQAISA_fSD_Li256ELb0ELb1EEENS1_19SingleTileSchedulerILb0ELb0ELb0ELi128EEEEEEEEEvNT_6ParamsE$_ZZN4cute12filter_tupleINS_5tupleIJNS1_IJNS_1CILi0EEENS1_IJNS2_ILi1EEENS2_ILi512EEEiEEEEEENS2_ILi4096EEENS1_IJiNS2_ILi8192EEEEEEEEEZNS_7flattenISB_EEDaRKT_EUlRKT_E_EEDaSF_OT0_ENKUlDpSI_E_clIJNS1_IJS3_S4_S5_iEEENS1_IJS8_EEESA_EEEDaSM_:
[----:B------:R-:W-:Y:S02]  /*af10*/  IADD3 R3, R1, 0x1380, RZ ;  /* 0x0000138001037810 */ /* 0x000fe40007ffe0ff */
[----:B------:R-:W-:Y:S02]  /*af20*/  MOV R8, 0xaf50 ;  /* 0x0000af5000087802 */ /* 0x000fe40000000f00 */
[----:B------:R-:W-:Y:S02]  /*af30*/  IADD3 R3, R3, c[0x0][0x20], RZ ;  /* 0x0000080003037a10 */ /* 0x000fe40007ffe0ff */
[----:B------:R-:W-:Y:S05]  /*af40*/  CALL.REL.NOINC `($_ZN7cutlass13device_kernelIN5flash19enable_sm80_to_sm89INS1_16FlashAttnBwdSm80INS1_25CollectiveMainloopBwdSm80ILi2ELi2EN4cute5tupleIJNS5_1CILi128EEES8_NS7_ILi64EEEEEENS_10bfloat16_tEfNS_4arch4Sm80ELb0ELb1ELb1ELb0ELb1ELb0ELb0ELb0ELi2ELi4ELi4ELi4ELb0EEENS1_24CollectiveEpilogueBwdGQAISA_fSD_Li256ELb0ELb1EEENS1_19SingleTileSchedulerILb0ELb0ELb0ELi128EEEEEEEEEvNT_6ParamsE$_ZN4cute3eso3ESOILb1ELb0EJNS_1CILi0EEENS2_ILi1EEENS2_ILi512EEEiNS2_ILi4096EEEiNS2_ILi8192EEEEEC2ERKS3_RKS4_RKS5_RKiRKS6_SG_RKS7_) ;  /* 0xffffc47000007944 */ /* 0x000fea0003c3ffff */
[----:B------:R-:W-:-:S04]  /*af50*/  MOV R7, 0x0 ;  /* 0x0000000000077802 */ /* 0x000fc80000000f00 */
[----:B------:R-:W-:Y:S05]  /*af60*/  RET.REL.NODEC R6 `(_ZN7cutlass13device_kernelIN5flash19enable_sm80_to_sm89INS1_16FlashAttnBwdSm80INS1_25CollectiveMainloopBwdSm80ILi2ELi2EN4cute5tupleIJNS5_1CILi128EEES8_NS7_ILi64EEEEEENS_10bfloat16_tEfNS_4arch4Sm80ELb0ELb1ELb1ELb0ELb1ELb0ELb0ELb0ELi2ELi4ELi4ELi4ELb0EEENS1_24CollectiveEpilogueBwdGQAISA_fSD_Li256ELb0ELb1EEENS1_19SingleTileSchedulerILb0ELb0ELb0ELi128EEEEEEEEEvNT_6ParamsE) ;  /* 0xffff509006007950 */ /* 0x000fea0003c3ffff */
        .type           $_ZN7cutlass13device_kernelIN5flash19enable_sm80_to_sm89INS1_16FlashAttnBwdSm80INS1_25CollectiveMainloopBwdSm80ILi2ELi2EN4cute5tupleIJNS5_1CILi128EEES8_NS7_ILi64EEEEEENS_10bfloat16_tEfNS_4arch4Sm80ELb0ELb1ELb1ELb0ELb1ELb0ELb0ELb0ELi2ELi4ELi4ELi4ELb0EEENS1_24CollectiveEpilogueBwdGQAISA_fSD_Li256ELb0ELb1EEENS1_19SingleTileSchedulerILb0ELb0ELb0ELi128EEEEEEEEEvNT_6ParamsE$_ZZN4cute12filter_tupleINS_5tupleIJNS1_IJiNS1_IJiNS_1CILi0EEEEEEEEENS1_IJNS_10UnderscoreENS1_IJS6_S6_EEEEEEEEES9_ZNS_4diceIS9_S9_EEDaRKT_RKT0_EUlRKT_RKT0_E_EEDaSD_SG_OT1_ENKUlDpSJ_E_clIJNS1_IJiiS3_EEENS1_IJEEEEEEDaSQ_,@function
        .size           $_ZN7cutlass13device_kernelIN5flash19enable_sm80_to_sm89INS1_16FlashAttnBwdSm80INS1_25CollectiveMainloopBwdSm80ILi2ELi2EN4cute5tupleIJNS5_1CILi128EEES8_NS7_ILi64EEEEEENS_10bfloat16_tEfNS_4arch4Sm80ELb0ELb1ELb1ELb0ELb1ELb0ELb0ELb0ELi2ELi4ELi4ELi4ELb0EEENS1_24CollectiveEpilogueBwdGQAISA_fSD_Li256ELb0ELb1EEENS1_19SingleTileSchedulerILb0ELb0ELb0ELi128EEEEEEEEEvNT_6ParamsE$_ZZN4cute12filter_tupleINS_5tupleIJNS1_IJiNS1_IJiNS_1CILi0EEEEEEEEENS1_IJNS_10UnderscoreENS1_IJS6_S6_EEEEEEEEES9_ZNS_4diceIS9_S9_EEDaRKT_RKT0_EUlRKT_RKT0_E_EEDaSD_SG_OT1_ENKUlDpSJ_E_clIJNS1_IJiiS3_EEENS1_IJEEEEEEDaSQ_,($_ZN7cutlass13device_kernelIN5flash19enable_sm80_to_sm89INS1_16FlashAttnBwdSm80INS1_25CollectiveMainloopBwdSm80ILi2ELi2EN4cute5tupleIJNS5_1CILi128EEES8_NS7_ILi64EEEEEENS_10bfloat16_tEfNS_4arch4Sm80ELb0ELb1ELb1ELb0ELb1ELb0ELb0ELb0ELi2ELi4ELi4ELi4ELb0EEENS1_24CollectiveEpilogueBwdGQAISA_fSD_Li256ELb0ELb1EEENS1_19SingleTileSchedulerILb0ELb0ELb0ELi128EEEEEEEEEvNT_6ParamsE$_ZZN4cute12filter_tupleINS_5tupleIJNS1_IJiiEEENS_1CILi1024EEEEEEZNS_16flatten_to_tupleIS5_EEDaRKT_EUlRKT_E_EEDaS9_OT0_ENKUlDpSC_E_clIJS2_NS1_IJS4_EEEEEEDaSG_ - $_ZN7cutlass13device_kernelIN5flash19enable_sm80_to_sm89INS1_16FlashAttnBwdSm80INS1_25CollectiveMainloopBwdSm80ILi2ELi2EN4cute5tupleIJNS5_1CILi128EEES8_NS7_ILi64EEEEEENS_10bfloat16_tEfNS_4arch4Sm80ELb0ELb1ELb1ELb0ELb1ELb0ELb0ELb0ELi2ELi4ELi4ELi4ELb0EEENS1_24CollectiveEpilogueBwdGQAISA_fSD_Li256ELb0ELb1EEENS1_19SingleTileSchedulerILb0ELb0ELb0ELi128EEEEEEEEEvNT_6ParamsE$_ZZN4cute12filter_tupleINS_5tupleIJNS1_IJiNS1_IJiNS_1CILi0EEEEEEEEENS1_IJNS_10UnderscoreENS1_IJS6_S6_EEEEEEEEES9_ZNS_4diceIS9_S9_EEDaRKT_RKT0_EUlRKT_RKT0_E_EEDaSD_SG_OT1_ENKUlDpSJ_E_clIJNS1_IJiiS3_EEENS1_IJEEEEEEDaSQ_)
$_ZN7cutlass13device_kernelIN5flash19enable_sm80_to_sm89INS1_16FlashAttnBwdSm80INS1_25CollectiveMainloopBwdSm80ILi2ELi2EN4cute5tupleIJNS5_1CILi128EEES8_NS7_ILi64EEEEEENS_10bfloat16_tEfNS_4arch4Sm80ELb0ELb1ELb1ELb0ELb1ELb0ELb0ELb0ELi2ELi4ELi4ELi4ELb0EEENS1_24CollectiveEpilogueBwdGQAISA_fSD_Li256ELb0ELb1EEENS1_19SingleTileSchedulerILb0ELb0ELb0ELi128EEEEEEEEEvNT_6ParamsE$_ZZN4cute12filter_tupleINS_5tupleIJNS1_IJiNS1_IJiNS_1CILi0EEEEEEEEENS1_IJNS_10UnderscoreENS1_IJS6_S6_EEEEEEEEES9_ZNS_4diceIS9_S9_EEDaRKT_RKT0_EUlRKT_RKT0_E_EEDaSD_SG_OT1_ENKUlDpSJ_E_clIJNS1_IJiiS3_EEENS1_IJEEEEEEDaSQ_:
[----:B------:R-:W-:-:S06]  /*af70*/  IADD3 R7, R4, -c[0x0][0x20], RZ ;  /* 0x8000080004077a10 */ /* 0x000fcc0007ffe0ff */
[----:B------:R-:W5:Y:S01]  /*af80*/  LDL R7, [R7] ;  /* 0x0000000007077983 */ /* 0x000f620000100800 */
[----:B------:R-:W-:Y:S02]  /*af90*/  IADD3 R6, R1, 0x1680, RZ ;  /* 0x0000168001067810 */ /* 0x000fe40007ffe0ff */
[----:B------:R-:W-:Y:S02]  /*afa0*/  IADD3 R5, R4, 0x4, RZ ;  /* 0x0000000404057810 */ /* 0x000fe40007ffe0ff */
[----:B------:R-:W-:Y:S02]  /*afb0*/  IADD3 R6, R6, c[0x0][0x20], RZ ;  /* 0x0000080006067a10 */ /* 0x000fe40007ffe0ff */
[----:B------:R-:W-:Y:S02]  /*afc0*/  MOV R10, 0xafe0 ;  /* 0x0000afe0000a7802 */ /* 0x000fe40000000f00 */
[----:B-----5:R-:W-:Y:S05]  /*afd0*/  CALL.REL.NOINC `($_ZN7cutlass13device_kernelIN5flash19enable_sm80_to_sm89INS1_16FlashAttnBwdSm80INS1_25CollectiveMainloopBwdSm80ILi2ELi2EN4cute5tupleIJNS5_1CILi128EEES8_NS7_ILi64EEEEEENS_10bfloat16_tEfNS_4arch4Sm80ELb0ELb1ELb1ELb0ELb1ELb0ELb0ELb0ELi2ELi4ELi4ELi4ELb0EEENS1_24CollectiveEpilogueBwdGQAISA_fSD_Li256ELb0ELb1EEENS1_19SingleTileSchedulerILb0ELb0ELb0ELi128EEEEEEEEEvNT_6ParamsE$_ZN4cute3eso3ESOILb0ELb0EJiiNS_1CILi0EEEEEC2ERKiS6_RKS3_) ;  /* 0xffffb78000007944 */ /* 0x020fea0003c3ffff */
[----:B------:R2:W5:Y:S01]  /*afe0*/  LDL.64 R4, [R1+0x1680] ;  /* 0x0016800001047983 */ /* 0x0005620000100a00 */
[----:B------:R-:W-:-:S04]  /*aff0*/  MOV R9, 0x0 ;  /* 0x0000000000097802 */ /* 0x000fc80000000f00 */
[----:B------:R-:W-:Y:S05]  /*b000*/  RET.REL.NODEC R8 `(_ZN7cutlass13device_kernelIN5flash19enable_sm80_to_sm89INS1_16FlashAttnBwdSm80INS1_25CollectiveMainloopBwdSm80ILi2ELi2EN4cute5tupleIJNS5_1CILi128EEES8_NS7_ILi64EEEEEENS_10bfloat16_tEfNS_4arch4Sm80ELb0ELb1ELb1ELb0ELb1ELb0ELb0ELb0ELi2ELi4ELi4ELi4ELb0EEENS1_24CollectiveEpilogueBwdGQAISA_fSD_Li256ELb0ELb1EEENS1_19SingleTileSchedulerILb0ELb0ELb0ELi128EEEEEEEEEvNT_6ParamsE) ;  /* 0xffff4ff008007950 */ /* 0x000fea0003c3ffff */
        .type           $_ZN7cutlass13device_kernelIN5flash19enable_sm80_to_sm89INS1_16FlashAttnBwdSm80INS1_25CollectiveMainloopBwdSm80ILi2ELi2EN4cute5tupleIJNS5_1CILi128EEES8_NS7_ILi64EEEEEENS_10bfloat16_tEfNS_4arch4Sm80ELb0ELb1ELb1ELb0ELb1ELb0ELb0ELb0ELi2ELi4ELi4ELi4ELb0EEENS1_24CollectiveEpilogueBwdGQAISA_fSD_Li256ELb0ELb1EEENS1_19SingleTileSchedulerILb0ELb0ELb0ELi128EEEEEEEEEvNT_6ParamsE$_ZZN4cute12filter_tupleINS_5tupleIJNS1_IJiiEEENS_1CILi1024EEEEEEZNS_16flatten_to_tupleIS5_EEDaRKT_EUlRKT_E_EEDaS9_OT0_ENKUlDpSC_E_clIJS2_NS1_IJS4_EEEEEEDaSG_,@function
        .size           $_ZN7cutlass13device_kernelIN5flash19enable_sm80_to_sm89INS1_16FlashAttnBwdSm80INS1_25CollectiveMainloopBwdSm80ILi2ELi2EN4cute5tupleIJNS5_1CILi128EEES8_NS7_ILi64EEEEEENS_10bfloat16_tEfNS_4arch4Sm80ELb0ELb1ELb1ELb0ELb1ELb0ELb0ELb0ELi2ELi4ELi4ELi4ELb0EEENS1_24CollectiveEpilogueBwdGQAISA_fSD_Li256ELb0ELb1EEENS1_19SingleTileSchedulerILb0ELb0ELb0ELi128EEEEEEEEEvNT_6ParamsE$_ZZN4cute12filter_tupleINS_5tupleIJNS1_IJiiEEENS_1CILi1024EEEEEEZNS_16flatten_to_tupleIS5_EEDaRKT_EUlRKT_E_EEDaS9_OT0_ENKUlDpSC_E_clIJS2_NS1_IJS4_EEEEEEDaSG_,($_ZN7cutlass13device_kernelIN5flash19enable_sm80_to_sm89INS1_16FlashAttnBwdSm80INS1_25CollectiveMainloopBwdSm80ILi2ELi2EN4cute5tupleIJNS5_1CILi128EEES8_NS7_ILi64EEEEEENS_10bfloat16_tEfNS_4arch4Sm80ELb0ELb1ELb1ELb0ELb1ELb0ELb0ELb0ELi2ELi4ELi4ELi4ELb0EEENS1_24CollectiveEpilogueBwdGQAISA_fSD_Li256ELb0ELb1EEENS1_19SingleTileSchedulerILb0ELb0ELb0ELi128EEEEEEEEEvNT_6ParamsE$_ZZN4cute12filter_tupleINS_5tupleIJNS1_IJiiEEENS_1CILi8192EEEEEEZNS_16flatten_to_tupleIS5_EEDaRKT_EUlRKT_E_EEDaS9_OT0_ENKUlDpSC_E_clIJS2_NS1_IJS4_EEEEEEDaSG_ - $_ZN7cutlass13device_kernelIN5flash19enable_sm80_to_sm89INS1_16FlashAttnBwdSm80INS1_25CollectiveMainloopBwdSm80ILi2ELi2EN4cute5tupleIJNS5_1CILi128EEES8_NS7_ILi64EEEEEENS_10bfloat16_tEfNS_4arch4Sm80ELb0ELb1ELb1ELb0ELb1ELb0ELb0ELb0ELi2ELi4ELi4ELi4ELb0EEENS1_24CollectiveEpilogueBwdGQAISA_fSD_Li256ELb0ELb1EEENS1_19SingleTileSchedulerILb0ELb0ELb0ELi128EEEEEEEEEvNT_6ParamsE$_ZZN4cute12filter_tupleINS_5tupleIJNS1_IJiiEEENS_1CILi1024EEEEEEZNS_16flatten_to_tupleIS5_EEDaRKT_EUlRKT_E_EEDaS9_OT0_ENKUlDpSC_E_clIJS2_NS1_IJS4_EEEEEEDaSG_)
$_ZN7cutlass13device_kernelIN5flash19enable_sm80_to_sm89INS1_16FlashAttnBwdSm80INS1_25CollectiveMainloopBwdSm80ILi2ELi2EN4cute5tupleIJNS5_1CILi128EEES8_NS7_ILi64EEEEEENS_10bfloat16_tEfNS_4arch4Sm80ELb0ELb1ELb1ELb0ELb1ELb0ELb0ELb0ELi2ELi4ELi4ELi4ELb0EEENS1_24CollectiveEpilogueBwdGQAISA_fSD_Li256ELb0ELb1EEENS1_19SingleTileSchedulerILb0ELb0ELb0ELi128EEEEEEEEEvNT_6ParamsE$_ZZN4cute12filter_tupleINS_5tupleIJNS1_IJiiEEENS_1CILi1024EEEEEEZNS_16flatten_to_tupleIS5_EEDaRKT_EUlRKT_E_EEDaS9_OT0_ENKUlDpSC_E_clIJS2_NS1_IJS4_EEEEEEDaSG_:
[----:B------:R-:W-:-:S06]  /*b010*/  IADD3 R8, R62, -c[0x0][0x20], RZ ;  /* 0x800008003e087a10 */ /* 0x000fcc0007ffe0ff */
[----:B------:R-:W5:Y:S01]  /*b020*/  LDL R8, [R8] ;  /* 0x0000000008087983 */ /* 0x000f620000100800 */
[----:B------:R-:W-:Y:S02]  /*b030*/  IADD3 R3, R1, 0x1680, RZ ;  /* 0x0000168001037810 */ /* 0x000fe40007ffe0ff */
[----:B------:R-:W-:Y:S02]  /*b040*/  IADD3 R2, R62, 0x4, RZ ;  /* 0x000000043e027810 */ /* 0x000fe40007ffe0ff */
[----:B------:R-:W-:Y:S02]  /*b050*/  IADD3 R3, R3, c[0x0][0x20], RZ ;  /* 0x0000080003037a10 */ /* 0x000fe40007ffe0ff */
[----:B------:R-:W-:Y:S02]  /*b060*/  MOV R6, 0xb080 ;  /* 0x0000b08000067802 */ /* 0x000fe40000000f00 */
[----:B-----5:R-:W-:Y:S05]  /*b070*/  CALL.REL.NOINC `($_ZN7cutlass13device_kernelIN5flash19enable_sm80_to_sm89INS1_16FlashAttnBwdSm80INS1_25CollectiveMainloopBwdSm80ILi2ELi2EN4cute5tupleIJNS5_1CILi128EEES8_NS7_ILi64EEEEEENS_10bfloat16_tEfNS_4arch4Sm80ELb0ELb1ELb1ELb0ELb1ELb0ELb0ELb0ELi2ELi4ELi4ELi4ELb0EEENS1_24CollectiveEpilogueBwdGQAISA_fSD_Li256ELb0ELb1EEENS1_19SingleTileSchedulerILb0ELb0ELb0ELi128EEEEEEEEEvNT_6ParamsE$_ZN4cute3eso3ESOILb0ELb0EJiiNS_1CILi1024EEEEEC2ERKiS6_RKS3_) ;  /* 0xffffb75000007944 */ /* 0x020fea0003c3ffff */
[----:B------:R-:W-:-:S04]  /*b080*/  MOV R5, 0x0 ;  /* 0x0000000000057802 */ /* 0x000fc80000000f00 */
[----:B------:R-:W-:Y:S05]  /*b090*/  RET.REL.NODEC R4 `(_ZN7cutlass13device_kernelIN5flash19enable_sm80_to_sm89INS1_16FlashAttnBwdSm80INS1_25CollectiveMainloopBwdSm80ILi2ELi2EN4cute5tupleIJNS5_1CILi128EEES8_NS7_ILi64EEEEEENS_10bfloat16_tEfNS_4arch4Sm80ELb0ELb1ELb1ELb0ELb1ELb0ELb0ELb0ELi2ELi4ELi4ELi4ELb0EEENS1_24CollectiveEpilogueBwdGQAISA_fSD_Li256ELb0ELb1EEENS1_19SingleTileSchedulerILb0ELb0ELb0ELi128EEEEEEEEEvNT_6ParamsE) ;  /* 0xffff4f6004007950 */ /* 0x000fea0003c3ffff */
        .type           $_ZN7cutlass13device_kernelIN5flash19enable_sm80_to_sm89INS1_16FlashAttnBwdSm80INS1_25CollectiveMainloopBwdSm80ILi2ELi2EN4cute5tupleIJNS5_1CILi128EEES8_NS7_ILi64EEEEEENS_10bfloat16_tEfNS_4arch4Sm80ELb0ELb1ELb1ELb0ELb1ELb0ELb0ELb0ELi2ELi4ELi4ELi4ELb0EEENS1_24CollectiveEpilogueBwdGQAISA_fSD_Li256ELb0ELb1EEENS1_19SingleTileSchedulerILb0ELb0ELb0ELi128EEEEEEEEEvNT_6ParamsE$_ZZN4cute12filter_tupleINS_5tupleIJNS1_IJiiEEENS_1CILi8192EEEEEEZNS_16flatten_to_tupleIS5_EEDaRKT_EUlRKT_E_EEDaS9_OT0_ENKUlDpSC_E_clIJS2_NS1_IJS4_EEEEEEDaSG_,@function
        .size           $_ZN7cutlass13device_kernelIN5flash19enable_sm80_to_sm89INS1_16FlashAttnBwdSm80INS1_25CollectiveMainloopBwdSm80ILi2ELi2EN4cute5tupleIJNS5_1CILi128EEES8_NS7_ILi64EEEEEENS_10bfloat16_tEfNS_4arch4Sm80ELb0ELb1ELb1ELb0ELb1ELb0ELb0ELb0ELi2ELi4ELi4ELi4ELb0EEENS1_24CollectiveEpilogueBwdGQAISA_fSD_Li256ELb0ELb1EEENS1_19SingleTileSchedulerILb0ELb0ELb0ELi128EEEEEEEEEvNT_6ParamsE$_ZZN4cute12filter_tupleINS_5tupleIJNS1_IJiiEEENS_1CILi8192EEEEEEZNS_16flatten_to_tupleIS5_EEDaRKT_EUlRKT_E_EEDaS9_OT0_ENKUlDpSC_E_clIJS2_NS1_IJS4_EEEEEEDaSG_,($_ZN7cutlass13device_kernelIN5flash19enable_sm80_to_sm89INS1_16FlashAttnBwdSm80INS1_25CollectiveMainloopBwdSm80ILi2ELi2EN4cute5tupleIJNS5_1CILi128EEES8_NS7_ILi64EEEEEENS_10bfloat16_tEfNS_4arch4Sm80ELb0ELb1ELb1ELb0ELb1ELb0ELb0ELb0ELi2ELi4ELi4ELi4ELb0EEENS1_24CollectiveEpilogueBwdGQAISA_fSD_Li256ELb0ELb1EEENS1_19SingleTileSchedulerILb0ELb0ELb0ELi128EEEEEEEEEvNT_6ParamsE$_ZZN4cute12filter_tupleINS_5tupleIJNS_10UnderscoreES2_NS_1CILi0EEEEEENS1_IJNS1_IJNS3_ILi1EEES4_EEEiNS3_ILi1024EEEEEEZNS_5sliceIS5_S9_EEDaRKT_RKT0_EUlRKT_RKT0_E_EEDaSD_SG_OT1_ENKUlDpSJ_E_clIJNS1_IJS7_EEENS1_IJiEEENS1_IJEEEEEEDaSQ_ - $_ZN7cutlass13device_kernelIN5flash19enable_sm80_to_sm89INS1_16FlashAttnBwdSm80INS1_25CollectiveMainloopBwdSm80ILi2ELi2EN4cute5tupleIJNS5_1CILi128EEES8_NS7_ILi64EEEEEENS_10bfloat16_tEfNS_4arch4Sm80ELb0ELb1ELb1ELb0ELb1ELb0ELb0ELb0ELi2ELi4ELi4ELi4ELb0EEENS1_24CollectiveEpilogueBwdGQAISA_fSD_Li256ELb0ELb1EEENS1_19SingleTileSchedulerILb0ELb0ELb0ELi128EEEEEEEEEvNT_6ParamsE$_ZZN4cute12filter_tupleINS_5tupleIJNS1_IJiiEEENS_1CILi8192EEEEEEZNS_16flatten_to_tupleIS5_EEDaRKT_EUlRKT_E_EEDaS9_OT0_ENKUlDpSC_E_clIJS2_NS1_IJS4_EEEEEEDaSG_)
$_ZN7cutlass13device_kernelIN5flash19enable_sm80_to_sm89INS1_16FlashAttnBwdSm80INS1_25CollectiveMainloopBwdSm80ILi2ELi2EN4cute5tupleIJNS5_1CILi128EEES8_NS7_ILi64EEEEEENS_10bfloat16_tEfNS_4arch4Sm80ELb0ELb1ELb1ELb0ELb1ELb0ELb0ELb0ELi2ELi4ELi4ELi4ELb0EEENS1_24CollectiveEpilogueBwdGQAISA_fSD_Li256ELb0ELb1EEENS1_19SingleTileSchedulerILb0ELb0ELb0ELi128EEEEEEEEEvNT_6ParamsE$_ZZN4cute12filter_tupleINS_5tupleIJNS1_IJiiEEENS_1CILi8192EEEEEEZNS_16flatten_to_tupleIS5_EEDaRKT_EUlRKT_E_EEDaS9_OT0_ENKUlDpSC_E_clIJS2_NS1_IJS4_EEEEEEDaSG_:
[----:B------:R-:W-:-:S06]  /*b0a0*/  IADD3 R10, R5, -c[0x0][0x20], RZ ;  /* 0x80000800050a7a10 */ /* 0x000fcc0007ffe0ff */
[----:B------:R-:W5:Y:S01]  /*b0b0*/  LDL R10, [R10] ;  /* 0x000000000a0a7983 */ /* 0x000f620000100800 */
[----:B------:R-:W-:Y:S02]  /*b0c0*/  IADD3 R3, R1, 0x1688, RZ ;  /* 0x0000168801037810 */ /* 0x000fe40007ffe0ff */
[----:B------:R-:W-:Y:S02]  /*b0d0*/  IADD3 R2, R5, 0x4, RZ ;  /* 0x0000000405027810 */ /* 0x000fe40007ffe0ff */
[----:B------:R-:W-:Y:S02]  /*b0e0*/  IADD3 R3, R3, c[0x0][0x20], RZ ;  /* 0x0000080003037a10 */ /* 0x000fe40007ffe0ff */
[----:B------:R-:W-:Y:S02]  /*b0f0*/  MOV R8, 0xb110 ;  /* 0x0000b11000087802 */ /* 0x000fe40000000f00 */
[----:B-----5:R-:W-:Y:S05]  /*b100*/  CALL.REL.NOINC `($_ZN7cutlass13device_kernelIN5flash19enable_sm80_to_sm89INS1_16FlashAttnBwdSm80INS1_25CollectiveMainloopBwdSm80ILi2ELi2EN4cute5tupleIJNS5_1CILi128EEES8_NS7_ILi64EEEEEENS_10bfloat16_tEfNS_4arch4Sm80ELb0ELb1ELb1ELb0ELb1ELb0ELb0ELb0ELi2ELi4ELi4ELi4ELb0EEENS1_24CollectiveEpilogueBwdGQAISA_fSD_Li256ELb0ELb1EEENS1_19SingleTileSchedulerILb0ELb0ELb0ELi128EEEEEEEEEvNT_6ParamsE$_ZN4cute3eso3ESOILb0ELb0EJiiNS_1CILi8192EEEEEC2ERKiS6_RKS3_) ;  /* 0xffffb82000007944 */ /* 0x020fea0003c3ffff */
[----:B-1----:R1:W5:Y:S01]  /*b110*/  LDL.64 R2, [R1+0x1688] ;  /* 0x0016880001027983 */ /* 0x0023620000100a00 */
[----:B------:R-:W-:-:S04]  /*b120*/  MOV R7, 0x0 ;  /* 0x0000000000077802 */ /* 0x000fc80000000f00 */
[----:B------:R-:W-:Y:S05]  /*b130*/  RET.REL.NODEC R6 `(_ZN7cutlass13device_kernelIN5flash19enable_sm80_to_sm89INS1_16FlashAttnBwdSm80INS1_25CollectiveMainloopBwdSm80ILi2ELi2EN4cute5tupleIJNS5_1CILi128EEES8_NS7_ILi64EEEEEENS_10bfloat16_tEfNS_4arch4Sm80ELb0ELb1ELb1ELb0ELb1ELb0ELb0ELb0ELi2ELi4ELi4ELi4ELb0EEENS1_24CollectiveEpilogueBwdGQAISA_fSD_Li256ELb0ELb1EEENS1_19SingleTileSchedulerILb0ELb0ELb0ELi128EEEEEEEEEvNT_6ParamsE) ;  /* 0xffff4ec006007950 */ /* 0x000fea0003c3ffff */
        .type           $_ZN7cutlass13device_kernelIN5flash19enable_sm80_to_sm89INS1_16FlashAttnBwdSm80INS1_25CollectiveMainloopBwdSm80ILi2ELi2EN4cute5tupleIJNS5_1CILi128EEES8_NS7_ILi64EEEEEENS_10bfloat16_tEfNS_4arch4Sm80ELb0ELb1ELb1ELb0ELb1ELb0ELb0ELb0ELi2ELi4ELi4ELi4ELb0EEENS1_24CollectiveEpilogueBwdGQAISA_fSD_Li256ELb0ELb1EEENS1_19SingleTileSchedulerILb0ELb0ELb0ELi128EEEEEEEEEvNT_6ParamsE$_ZZN4cute12filter_tupleINS_5tupleIJNS_10UnderscoreES2_NS_1CILi0EEEEEENS1_IJNS1_IJNS3_ILi1EEES4_EEEiNS3_ILi1024EEEEEEZNS_5sliceIS5_S9_EEDaRKT_RKT0_EUlRKT_RKT0_E_EEDaSD_SG_OT1_ENKUlDpSJ_E_clIJNS1_IJS7_EEENS1_IJiEEENS1_IJEEEEEEDaSQ_,@function
        .size           $_ZN7cutlass13device_kernelIN5flash19enable_sm80_to_sm89INS1_16FlashAttnBwdSm80INS1_25CollectiveMainloopBwdSm80ILi2ELi2EN4cute5tupleIJNS5_1CILi128EEES8_NS7_ILi64EEEEEENS_10bfloat16_tEfNS_4arch4Sm80ELb0ELb1ELb1ELb0ELb1ELb0ELb0ELb0ELi2ELi4ELi4ELi4ELb0EEENS1_24CollectiveEpilogueBwdGQAISA_fSD_Li256ELb0ELb1EEENS1_19SingleTileSchedulerILb0ELb0ELb0ELi128EEEEEEEEEvNT_6ParamsE$_ZZN4cute12filter_tupleINS_5tupleIJNS_10UnderscoreES2_NS_1CILi0EEEEEENS1_IJNS1_IJNS3_ILi1EEES4_EEEiNS3_ILi1024EEEEEEZNS_5sliceIS5_S9_EEDaRKT_RKT0_EUlRKT_RKT0_E_EEDaSD_SG_OT1_ENKUlDpSJ_E_clIJNS1_IJS7_EEENS1_IJiEEENS1_IJEEEEEEDaSQ_,($_ZN7cutlass13device_kernelIN5flash19enable_sm80_to_sm89INS1_16FlashAttnBwdSm80INS1_25CollectiveMainloopBwdSm80ILi2ELi2EN4cute5tupleIJNS5_1CILi128EEES8_NS7_ILi64EEEEEENS_10bfloat16_tEfNS_4arch4Sm80ELb0ELb1ELb1ELb0ELb1ELb0ELb0ELb0ELi2ELi4ELi4ELi4ELb0EEENS1_24CollectiveEpilogueBwdGQAISA_fSD_Li256ELb0ELb1EEENS1_19SingleTileSchedulerILb0ELb0ELb0ELi128EEEEEEEEEvNT_6ParamsE$_ZZN4cute12filter_tupleINS_5tupleIJNS_10UnderscoreES2_S2_iEEENS1_IJNS1_IJNS_1CILi1EEENS4_ILi0EEEEEENS4_ILi4096EEENS1_IJiiEEENS1_IJS6_NS4_ILi8192EEEEEEEEEZNS_5sliceIS3_SC_EEDaRKT_RKT0_EUlRKT_RKT0_E_EEDaSG_SJ_OT1_ENKUlDpSM_E_clIJNS1_IJS7_EEENS1_IJS8_EEENS1_IJS9_EEENS1_IJEEEEEEDaST_ - $_ZN7cutlass13device_kernelIN5flash19enable_sm80_to_sm89INS1_16FlashAttnBwdSm80INS1_25CollectiveMainloopBwdSm80ILi2ELi2EN4cute5tupleIJNS5_1CILi128EEES8_NS7_ILi64EEEEEENS_10bfloat16_tEfNS_4arch4Sm80ELb0ELb1ELb1ELb0ELb1ELb0ELb0ELb0ELi2ELi4ELi4ELi4ELb0EEENS1_24CollectiveEpilogueBwdGQAISA_fSD_Li256ELb0ELb1EEENS1_19SingleTileSchedulerILb0ELb0ELb0ELi128EEEEEEEEEvNT_6ParamsE$_ZZN4cute12filter_tupleINS_5tupleIJNS_10UnderscoreES2_NS_1CILi0EEEEEENS1_IJNS1_IJNS3_ILi1EEES4_EEEiNS3_ILi1024EEEEEEZNS_5sliceIS5_S9_EEDaRKT_RKT0_EUlRKT_RKT0_E_EEDaSD_SG_OT1_ENKUlDpSJ_E_clIJNS1_IJS7_EEENS1_IJiEEENS1_IJEEEEEEDaSQ_)
$_ZN7cutlass13device_kernelIN5flash19enable_sm80_to_sm89INS1_16FlashAttnBwdSm80INS1_25CollectiveMainloopBwdSm80ILi2ELi2EN4cute5tupleIJNS5_1CILi128EEES8_NS7_ILi64EEEEEENS_10bfloat16_tEfNS_4arch4Sm80ELb0ELb1ELb1ELb0ELb1ELb0ELb0ELb0ELi2ELi4ELi4ELi4ELb0EEENS1_24CollectiveEpilogueBwdGQAISA_fSD_Li256ELb0ELb1EEENS1_19SingleTileSchedulerILb0ELb0ELb0ELi128EEEEEEEEEvNT_6ParamsE$_ZZN4cute12filter_tupleINS_5tupleIJNS_10UnderscoreES2_NS_1CILi0EEEEEENS1_IJNS1_IJNS3_ILi1EEES4_EEEiNS3_ILi1024EEEEEEZNS_5sliceIS5_S9_EEDaRKT_RKT0_EUlRKT_RKT0_E_EEDaSD_SG_OT1_ENKUlDpSJ_E_clIJNS1_IJS7_EEENS1_IJiEEENS1_IJEEEEEEDaSQ_:
[----:B------:R-:W-:Y:S02]  /*b140*/  IADD3 R2, R1, 0x1680, RZ ;  /* 0x0000168001027810 */ /* 0x000fe40007ffe0ff */
[----:B------:R-:W-:Y:S02]  /*b150*/  MOV R6, 0xb180 ;  /* 0x0000b18000067802 */ /* 0x000fe40000000f00 */
[----:B------:R-:W-:Y:S02]  /*b160*/  IADD3 R2, R2, c[0x0][0x20], RZ ;  /* 0x0000080002027a10 */ /* 0x000fe40007ffe0ff */
[----:B------:R-:W-:Y:S05]  /*b170*/  CALL.REL.NOINC `($_ZN7cutlass13device_kernelIN5flash19enable_sm80_to_sm89INS1_16FlashAttnBwdSm80INS1_25CollectiveMainloopBwdSm80ILi2ELi2EN4cute5tupleIJNS5_1CILi128EEES8_NS7_ILi64EEEEEENS_10bfloat16_tEfNS_4arch4Sm80ELb0ELb1ELb1ELb0ELb1ELb0ELb0ELb0ELi2ELi4ELi4ELi4ELb0EEENS1_24CollectiveEpilogueBwdGQAISA_fSD_Li256ELb0ELb1EEENS1_19SingleTileSchedulerILb0ELb0ELb0ELi128EEEEEEEEEvNT_6ParamsE$_ZN4cute3eso3ESOILb1ELb0EJNS_5tupleIJNS_1CILi1EEENS3_ILi0EEEEEEiEEC2ERKS6_RKi) ;  /* 0xffffd20000007944 */ /* 0x000fea0003c3ffff */
[----:B-1----:R1:W5:Y:S01]  /*b180*/  LDL R3, [R1+0x1680] ;  /* 0x0016800001037983 */ /* 0x0023620000100800 */
[----:B------:R-:W-:-:S04]  /*b190*/  MOV R5, 0x0 ;  /* 0x0000000000057802 */ /* 0x000fc80000000f00 */
[----:B------:R-:W-:Y:S05]  /*b1a0*/  RET.REL.NODEC R4 `(_ZN7cutlass13device_kernelIN5flash19enable_sm80_to_sm89INS1_16FlashAttnBwdSm80INS1_25CollectiveMainloopBwdSm80ILi2ELi2EN4cute5tupleIJNS5_1CILi128EEES8_NS7_ILi64EEEEEENS_10bfloat16_tEfNS_4arch4Sm80ELb0ELb1ELb1ELb0ELb1ELb0ELb0ELb0ELi2ELi4ELi4ELi4ELb0EEENS1_24CollectiveEpilogueBwdGQAISA_fSD_Li256ELb0ELb1EEENS1_19SingleTileSchedulerILb0ELb0ELb0ELi128EEEEEEEEEvNT_6ParamsE) ;  /* 0xffff4e5004007950 */ /* 0x000fea0003c3ffff */
        .type           $_ZN7cutlass13device_kernelIN5flash19enable_sm80_to_sm89INS1_16FlashAttnBwdSm80INS1_25CollectiveMainloopBwdSm80ILi2ELi2EN4cute5tupleIJNS5_1CILi128EEES8_NS7_ILi64EEEEEENS_10bfloat16_tEfNS_4arch4Sm80ELb0ELb1ELb1ELb0ELb1ELb0ELb0ELb0ELi2ELi4ELi4ELi4ELb0EEENS1_24CollectiveEpilogueBwdGQAISA_fSD_Li256ELb0ELb1EEENS1_19SingleTileSchedulerILb0ELb0ELb0ELi128EEEEEEEEEvNT_6ParamsE$_ZZN4cute12filter_tupleINS_5tupleIJNS_10UnderscoreES2_S2_iEEENS1_IJNS1_IJNS_1CILi1EEENS4_ILi0EEEEEENS4_ILi4096EEENS1_IJiiEEENS1_IJS6_NS4_ILi8192EEEEEEEEEZNS_5sliceIS3_SC_EEDaRKT_RKT0_EUlRKT_RKT0_E_EEDaSG_SJ_OT1_ENKUlDpSM_E_clIJNS1_IJS7_EEENS1_IJS8_EEENS1_IJS9_EEENS1_IJEEEEEEDaST_,@function
        .size           $_ZN7cutlass13device_kernelIN5flash19enable_sm80_to_sm89INS1_16FlashAttnBwdSm80INS1_25CollectiveMainloopBwdSm80ILi2ELi2EN4cute5tupleIJNS5_1CILi128EEES8_NS7_ILi64EEEEEENS_10bfloat16_tEfNS_4arch4Sm80ELb0ELb1ELb1ELb0ELb1ELb0ELb0ELb0ELi2ELi4ELi4ELi4ELb0EEENS1_24CollectiveEpilogueBwdGQAISA_fSD_Li256ELb0ELb1EEENS1_19SingleTileSchedulerILb0ELb0ELb0ELi128EEEEEEEEEvNT_6ParamsE$_ZZN4cute12filter_tupleINS_5tupleIJNS_10UnderscoreES2_S2_iEEENS1_IJNS1_IJNS_1CILi1EEENS4_ILi0EEEEEENS4_ILi4096EEENS1_IJiiEEENS1_IJS6_NS4_ILi8192EEEEEEEEEZNS_5sliceIS3_SC_EEDaRKT_RKT0_EUlRKT_RKT0_E_EEDaSG_SJ_OT1_ENKUlDpSM_E_clIJNS1_IJS7_EEENS1_IJS8_EEENS1_IJS9_EEENS1_IJEEEEEEDaST_,($_ZN7cutlass13device_kernelIN5flash19enable_sm80_to_sm89INS1_16FlashAttnBwdSm80INS1_25CollectiveMainloopBwdSm80ILi2ELi2EN4cute5tupleIJNS5_1CILi128EEES8_NS7_ILi64EEEEEENS_10bfloat16_tEfNS_4arch4Sm80ELb0ELb1ELb1ELb0ELb1ELb0ELb0ELb0ELi2ELi4ELi4ELi4ELb0EEENS1_24CollectiveEpilogueBwdGQAISA_fSD_Li256ELb0ELb1EEENS1_19SingleTileSchedulerILb0ELb0ELb0ELi128EEEEEEEEEvNT_6ParamsE$_ZZN4cute12filter_tupleINS_5tupleIJNS_10UnderscoreES2_S2_iEEENS1_IJNS1_IJNS_1CILi1EEENS4_ILi0EEEEEEiNS4_ILi1024EEENS4_ILi8192EEEEEEZNS_5sliceIS3_SA_EEDaRKT_RKT0_EUlRKT_RKT0_E_EEDaSE_SH_OT1_ENKUlDpSK_E_clIJNS1_IJS7_EEENS1_IJiEEENS1_IJS8_EEENS1_IJEEEEEEDaSR_ - $_ZN7cutlass13device_kernelIN5flash19enable_sm80_to_sm89INS1_16FlashAttnBwdSm80INS1_25CollectiveMainloopBwdSm80ILi2ELi2EN4cute5tupleIJNS5_1CILi128EEES8_NS7_ILi64EEEEEENS_10bfloat16_tEfNS_4arch4Sm80ELb0ELb1ELb1ELb0ELb1ELb0ELb0ELb0ELi2ELi4ELi4ELi4ELb0EEENS1_24CollectiveEpilogueBwdGQAISA_fSD_Li256ELb0ELb1EEENS1_19SingleTileSchedulerILb0ELb0ELb0ELi128EEEEEEEEEvNT_6ParamsE$_ZZN4cute12filter_tupleINS_5tupleIJNS_10UnderscoreES2_S2_iEEENS1_IJNS1_IJNS_1CILi1EEENS4_ILi0EEEEEENS4_ILi4096EEENS1_IJiiEEENS1_IJS6_NS4_ILi8192EEEEEEEEEZNS_5sliceIS3_SC_EEDaRKT_RKT0_EUlRKT_RKT0_E_EEDaSG_SJ_OT1_ENKUlDpSM_E_clIJNS1_IJS7_EEENS1_IJS8_EEENS1_IJS9_EEENS1_IJEEEEEEDaST_)
$_ZN7cutlass13device_kernelIN5flash19enable_sm80_to_sm89INS1_16FlashAttnBwdSm80INS1_25CollectiveMainloopBwdSm80ILi2ELi2EN4cute5tupleIJNS5_1CILi128EEES8_NS7_ILi64EEEEEENS_10bfloat16_tEfNS_4arch4Sm80ELb0ELb1ELb1ELb0ELb1ELb0ELb0ELb0ELi2ELi4ELi4ELi4ELb0EEENS1_24CollectiveEpilogueBwdGQAISA_fSD_Li256ELb0ELb1EEENS1_19SingleTileSchedulerILb0ELb0ELb0ELi128EEEEEEEEEvNT_6ParamsE$_ZZN4cute12filter_tupleINS_5tupleIJNS_10UnderscoreES2_S2_iEEENS1_IJNS1_IJNS_1CILi1EEENS4_ILi0EEEEEENS4_ILi4096EEENS1_IJiiEEENS1_IJS6_NS4_ILi8192EEEEEEEEEZNS_5sliceIS3_SC_EEDaRKT_RKT0_EUlRKT_RKT0_E_EEDaSG_SJ_OT1_ENKUlDpSM_E_clIJNS1_IJS7_EEENS1_IJS8_EEENS1_IJS9_EEENS1_IJEEEEEEDaST_:
[----:B------:R-:W-:-:S05]  /*b1b0*/  IADD3 R8, R58, -c[0x0][0x20], RZ ;  /* 0x800008003a087a10 */ /* 0x000fca0007ffe0ff */
[----:B------:R1:W5:Y:S04]  /*b1c0*/  LDL R5, [R8] ;  /* 0x0000000008057983 */ /* 0x0003680000100800 */
[----:B------:R1:W5:Y:S01]  /*b1d0*/  LDL R3, [R8+0x4] ;  /* 0x0000040008037983 */ /* 0x0003620000100800 */
[----:B------:R-:W-:Y:S02]  /*b1e0*/  IADD3 R2, R1, 0x1380, RZ ;  /* 0x0000138001027810 */ /* 0x000fe40007ffe0ff */
[----:B------:R-:W-:Y:S02]  /*b1f0*/  MOV R6, 0xb220 ;  /* 0x0000b22000067802 */ /* 0x000fe40000000f00 */
[----:B------:R-:W-:Y:S02]  /*b200*/  IADD3 R2, R2, c[0x0][0x20], RZ ;  /* 0x0000080002027a10 */ /* 0x000fe40007ffe0ff */
[----:B-1---5:R-:W-:Y:S05]  /*b210*/  CALL.REL.NOINC `($_ZN7cutlass13device_kernelIN5flash19enable_sm80_to_sm89INS1_16FlashAttnBwdSm80INS1_25CollectiveMainloopBwdSm80ILi2ELi2EN4cute5tupleIJNS5_1CILi128EEES8_NS7_ILi64EEEEEENS_10bfloat16_tEfNS_4arch4Sm80ELb0ELb1ELb1ELb0ELb1ELb0ELb0ELb0ELi2ELi4ELi4ELi4ELb0EEENS1_24CollectiveEpilogueBwdGQAISA_fSD_Li256ELb0ELb1EEENS1_19SingleTileSchedulerILb0ELb0ELb0ELi128EEEEEEEEEvNT_6ParamsE$_ZN4cute3eso3ESOILb1ELb0EJNS_5tupleIJNS_1CILi1EEENS3_ILi0EEEEEENS3_ILi4096EEENS2_IJiiEEEEEC2ERKS6_RKS7_RKS8_) ;  /* 0xffffd10000007944 */ /* 0x022fea0003c3ffff */
[----:B-1----:R1:W5:Y:S01]  /*b220*/  LDL.64 R2, [R1+0x1380] ;  /* 0x0013800001027983 */ /* 0x0023620000100a00 */
[----:B------:R-:W-:-:S04]  /*b230*/  MOV R5, 0x0 ;  /* 0x0000000000057802 */ /* 0x000fc80000000f00 */
[----:B------:R-:W-:Y:S05]  /*b240*/  RET.REL.NODEC R4 `(_ZN7cutlass13device_kernelIN5flash19enable_sm80_to_sm89INS1_16FlashAttnBwdSm80INS1_25CollectiveMainloopBwdSm80ILi2ELi2EN4cute5tupleIJNS5_1CILi128EEES8_NS7_ILi64EEEEEENS_10bfloat16_tEfNS_4arch4Sm80ELb0ELb1ELb1ELb0ELb1ELb0ELb0ELb0ELi2ELi4ELi4ELi4ELb0EEENS1_24CollectiveEpilogueBwdGQAISA_fSD_Li256ELb0ELb1EEENS1_19SingleTileSchedulerILb0ELb0ELb0ELi128EEEEEEEEEvNT_6ParamsE) ;  /* 0xffff4db004007950 */ /* 0x000fea0003c3ffff */
        .type           $_ZN7cutlass13device_kernelIN5flash19enable_sm80_to_sm89INS1_16FlashAttnBwdSm80INS1_25CollectiveMainloopBwdSm80ILi2ELi2EN4cute5tupleIJNS5_1CILi128EEES8_NS7_ILi64EEEEEENS_10bfloat16_tEfNS_4arch4Sm80ELb0ELb1ELb1ELb0ELb1ELb0ELb0ELb0ELi2ELi4ELi4ELi4ELb0EEENS1_24CollectiveEpilogueBwdGQAISA_fSD_Li256ELb0ELb1EEENS1_19SingleTileSchedulerILb0ELb0ELb0ELi128EEEEEEEEEvNT_6ParamsE$_ZZN4cute12filter_tupleINS_5tupleIJNS_10UnderscoreES2_S2_iEEENS1_IJNS1_IJNS_1CILi1EEENS4_ILi0EEEEEEiNS4_ILi1024EEENS4_ILi8192EEEEEEZNS_5sliceIS3_SA_EEDaRKT_RKT0_EUlRKT_RKT0_E_EEDaSE_SH_OT1_ENKUlDpSK_E_clIJNS1_IJS7_EEENS1_IJiEEENS1_IJS8_EEENS1_IJEEEEEEDaSR_,@function
        .size           $_ZN7cutlass13device_kernelIN5flash19enable_sm80_to_sm89INS1_16FlashAttnBwdSm80INS1_25CollectiveMainloopBwdSm80ILi2ELi2EN4cute5tupleIJNS5_1CILi128EEES8_NS7_ILi64EEEEEENS_10bfloat16_tEfNS_4arch4Sm80ELb0ELb1ELb1ELb0ELb1ELb0ELb0ELb0ELi2ELi4ELi4ELi4ELb0EEENS1_24CollectiveEpilogueBwdGQAISA_fSD_Li256ELb0ELb1EEENS1_19SingleTileSchedulerILb0ELb0ELb0ELi128EEEEEEEEEvNT_6ParamsE$_ZZN4cute12filter_tupleINS_5tupleIJNS_10UnderscoreES2_S2_iEEENS1_IJNS1_IJNS_1CILi1EEENS4_ILi0EEEEEEiNS4_ILi1024EEENS4_ILi8192EEEEEEZNS_5sliceIS3_SA_EEDaRKT_RKT0_EUlRKT_RKT0_E_EEDaSE_SH_OT1_ENKUlDpSK_E_clIJNS1_IJS7_EEENS1_IJiEEENS1_IJS8_EEENS1_IJEEEEEEDaSR_,($_ZN7cutlass13device_kernelIN5flash19enable_sm80_to_sm89INS1_16FlashAttnBwdSm80INS1_25CollectiveMainloopBwdSm80ILi2ELi2EN4cute5tupleIJNS5_1CILi128EEES8_NS7_ILi64EEEEEENS_10bfloat16_tEfNS_4arch4Sm80ELb0ELb1ELb1ELb0ELb1ELb0ELb0ELb0ELi2ELi4ELi4ELi4ELb0EEENS1_24CollectiveEpilogueBwdGQAISA_fSD_Li256ELb0ELb1EEENS1_19SingleTileSchedulerILb0ELb0ELb0ELi128EEEEEEEEEvNT_6ParamsE$_ZZN4cute12filter_tupleINS_5tupleIJNS_10UnderscoreES2_S2_iEEENS1_IJNS1_IJNS_1CILi1EEENS4_ILi0EEEEEElS6_lEEEZNS_5sliceIS3_S8_EEDaRKT_RKT0_EUlRKT_RKT0_E_EEDaSC_SF_OT1_ENKUlDpSI_E_clIJNS1_IJS7_EEENS1_IJlEEENS1_IJS6_EEENS1_IJEEEEEEDaSP_ - $_ZN7cutlass13device_kernelIN5flash19enable_sm80_to_sm89INS1_16FlashAttnBwdSm80INS1_25CollectiveMainloopBwdSm80ILi2ELi2EN4cute5tupleIJNS5_1CILi128EEES8_NS7_ILi64EEEEEENS_10bfloat16_tEfNS_4arch4Sm80ELb0ELb1ELb1ELb0ELb1ELb0ELb0ELb0ELi2ELi4ELi4ELi4ELb0EEENS1_24CollectiveEpilogueBwdGQAISA_fSD_Li256ELb0ELb1EEENS1_19SingleTileSchedulerILb0ELb0ELb0ELi128EEEEEEEEEvNT_6ParamsE$_ZZN4cute12filter_tupleINS_5tupleIJNS_10UnderscoreES2_S2_iEEENS1_IJNS1_IJNS_1CILi1EEENS4_ILi0EEEEEEiNS4_ILi1024EEENS4_ILi8192EEEEEEZNS_5sliceIS3_SA_EEDaRKT_RKT0_EUlRKT_RKT0_E_EEDaSE_SH_OT1_ENKUlDpSK_E_clIJNS1_IJS7_EEENS1_IJiEEENS1_IJS8_EEENS1_IJEEEEEEDaSR_)
$_ZN7cutlass13device_kernelIN5flash19enable_sm80_to_sm89INS1_16FlashAttnBwdSm80INS1_25CollectiveMainloopBwdSm80ILi2ELi2EN4cute5tupleIJNS5_1CILi128EEES8_NS7_ILi64EEEEEENS_10bfloat16_tEfNS_4arch4Sm80ELb0ELb1ELb1ELb0ELb1ELb0ELb0ELb0ELi2ELi4ELi4ELi4ELb0EEENS1_24CollectiveEpilogueBwdGQAISA_fSD_Li256ELb0ELb1EEENS1_19SingleTileSchedulerILb0ELb0ELb0ELi128EEEEEEEEEvNT_6ParamsE$_ZZN4cute12filter_tupleINS_5tupleIJNS_10UnderscoreES2_S2_iEEENS1_IJNS1_IJNS_1CILi1EEENS4_ILi0EEEEEEiNS4_ILi1024EEENS4_ILi8192EEEEEEZNS_5sliceIS3_SA_EEDaRKT_RKT0_EUlRKT_RKT0_E_EEDaSE_SH_OT1_ENKUlDpSK_E_clIJNS1_IJS7_EEENS1_IJiEEENS1_IJS8_EEENS1_IJEEEEEEDaSR_:
[----:B------:R-:W-:Y:S02]  /*b250*/  IADD3 R2, R1, 0x1380, RZ ;  /* 0x0000138001027810 */ /* 0x000fe40007ffe0ff */
[----:B------:R-:W-:Y:S02]  /*b260*/  MOV R6, 0xb290 ;  /* 0x0000b29000067802 */ /* 0x000fe40000000f00 */
[----:B------:R-:W-:Y:S02]  /*b270*/  IADD3 R2, R2, c[0x0][0x20], RZ ;  /* 0x0000080002027a10 */ /* 0x000fe40007ffe0ff */
[----:B------:R-:W-:Y:S05]  /*b280*/  CALL.REL.NOINC `($_ZN7cutlass13device_kernelIN5flash19enable_sm80_to_sm89INS1_16FlashAttnBwdSm80INS1_25CollectiveMainloopBwdSm80ILi2ELi2EN4cute5tupleIJNS5_1CILi128EEES8_NS7_ILi64EEEEEENS_10bfloat16_tEfNS_4arch4Sm80ELb0ELb1ELb1ELb0ELb1ELb0ELb0ELb0ELi2ELi4ELi4ELi4ELb0EEENS1_24CollectiveEpilogueBwdGQAISA_fSD_Li256ELb0ELb1EEENS1_19SingleTileSchedulerILb0ELb0ELb0ELi128EEEEEEEEEvNT_6ParamsE$_ZN4cute3eso3ESOILb1ELb0EJNS_5tupleIJNS_1CILi1EEENS3_ILi0EEEEEEiNS3_ILi1024EEEEEC2ERKS6_RKiRKS7_) ;  /* 0xffffd13000007944 */ /* 0x000fea0003c3ffff */
[----:B-1----:R1:W5:Y:S01]  /*b290*/  LDL R3, [R1+0x1380] ;  /* 0x0013800001037983 */ /* 0x0023620000100800 */
[----:B------:R-:W-:Y:S02]  /*b2a0*/  MOV R6, R4 ;  /* 0x0000000400067202 */ /* 0x000fe40000000f00 */
[----:B------:R-:W-:-:S04]  /*b2b0*/  MOV R7, 0x0 ;  /* 0x0000000000077802 */ /* 0x000fc80000000f00 */
[----:B------:R-:W-:Y:S05]  /*b2c0*/  RET.REL.NODEC R6 `(_ZN7cutlass13device_kernelIN5flash19enable_sm80_to_sm89INS1_16FlashAttnBwdSm80INS1_25CollectiveMainloopBwdSm80ILi2ELi2EN4cute5tupleIJNS5_1CILi128EEES8_NS7_ILi64EEEEEENS_10bfloat16_tEfNS_4arch4Sm80ELb0ELb1ELb1ELb0ELb1ELb0ELb0ELb0ELi2ELi4ELi4ELi4ELb0EEENS1_24CollectiveEpilogueBwdGQAISA_fSD_Li256ELb0ELb1EEENS1_19SingleTileSchedulerILb0ELb0ELb0ELi128EEEEEEEEEvNT_6ParamsE) ;  /* 0xffff4d3006007950 */ /* 0x000fea0003c3ffff */
        .type           $_ZN7cutlass13device_kernelIN5flash19enable_sm80_to_sm89INS1_16FlashAttnBwdSm80INS1_25CollectiveMainloopBwdSm80ILi2ELi2EN4cute5tupleIJNS5_1CILi128EEES8_NS7_ILi64EEEEEENS_10bfloat16_tEfNS_4arch4Sm80ELb0ELb1ELb1ELb0ELb1ELb0ELb0ELb0ELi2ELi4ELi4ELi4ELb0EEENS1_24CollectiveEpilogueBwdGQAISA_fSD_Li256ELb0ELb1EEENS1_19SingleTileSchedulerILb0ELb0ELb0ELi128EEEEEEEEEvNT_6ParamsE$_ZZN4cute12filter_tupleINS_5tupleIJNS_10UnderscoreES2_S2_iEEENS1_IJNS1_IJNS_1CILi1EEENS4_ILi0EEEEEElS6_lEEEZNS_5sliceIS3_S8_EEDaRKT_RKT0_EUlRKT_RKT0_E_EEDaSC_SF_OT1_ENKUlDpSI_E_clIJNS1_IJS7_EEENS1_IJlEEENS1_IJS6_EEENS1_IJEEEEEEDaSP_,@function
        .size           $_ZN7cutlass13device_kernelIN5flash19enable_sm80_to_sm89INS1_16FlashAttnBwdSm80INS1_25CollectiveMainloopBwdSm80ILi2ELi2EN4cute5tupleIJNS5_1CILi128EEES8_NS7_ILi64EEEEEENS_10bfloat16_tEfNS_4arch4Sm80ELb0ELb1ELb1ELb0ELb1ELb0ELb0ELb0ELi2ELi4ELi4ELi4ELb0EEENS1_24CollectiveEpilogueBwdGQAISA_fSD_Li256ELb0ELb1EEENS1_19SingleTileSchedulerILb0ELb0ELb0ELi128EEEEEEEEEvNT_6ParamsE$_ZZN4cute12filter_tupleINS_5tupleIJNS_10UnderscoreES2_S2_iEEENS1_IJNS1_IJNS_1CILi1EEENS4_ILi0EEEEEElS6_lEEEZNS_5sliceIS3_S8_EEDaRKT_RKT0_EUlRKT_RKT0_E_EEDaSC_SF_OT1_ENKUlDpSI_E_clIJNS1_IJS7_EEENS1_IJlEEENS1_IJS6_EEENS1_IJEEEEEEDaSP_,($_ZN7cutlass13device_kernelIN5flash19enable_sm80_to_sm89INS1_16FlashAttnBwdSm80INS1_25CollectiveMainloopBwdSm80ILi2ELi2EN4cute5tupleIJNS5_1CILi128EEES8_NS7_ILi64EEEEEENS_10bfloat16_tEfNS_4arch4Sm80ELb0ELb1ELb1ELb0ELb1ELb0ELb0ELb0ELi2ELi4ELi4ELi4ELb0EEENS1_24CollectiveEpilogueBwdGQAISA_fSD_Li256ELb0ELb1EEENS1_19SingleTileSchedulerILb0ELb0ELb0ELi128EEEEEEEEEvNT_6ParamsE$_ZZN4cute12filter_tupleINS_5tupleIJNS_10UnderscoreES2_iEEENS1_IJNS1_IJNS_1CILi1EEENS4_ILi0EEEEEEiNS4_ILi1024EEEEEEZNS_5sliceIS3_S9_EEDaRKT_RKT0_EUlRKT_RKT0_E_EEDaSD_SG_OT1_ENKUlDpSJ_E_clIJNS1_IJS7_EEENS1_IJiEEENS1_IJEEEEEEDaSQ_ - $_ZN7cutlass13device_kernelIN5flash19enable_sm80_to_sm89INS1_16FlashAttnBwdSm80INS1_25CollectiveMainloopBwdSm80ILi2ELi2EN4cute5tupleIJNS5_1CILi128EEES8_NS7_ILi64EEEEEENS_10bfloat16_tEfNS_4arch4Sm80ELb0ELb1ELb1ELb0ELb1ELb0ELb0ELb0ELi2ELi4ELi4ELi4ELb0EEENS1_24CollectiveEpilogueBwdGQAISA_fSD_Li256ELb0ELb1EEENS1_19SingleTileSchedulerILb0ELb0ELb0ELi128EEEEEEEEEvNT_6ParamsE$_ZZN4cute12filter_tupleINS_5tupleIJNS_10UnderscoreES2_S2_iEEENS1_IJNS1_IJNS_1CILi1EEENS4_ILi0EEEEEElS6_lEEEZNS_5sliceIS3_S8_EEDaRKT_RKT0_EUlRKT_RKT0_E_EEDaSC_SF_OT1_ENKUlDpSI_E_clIJNS1_IJS7_EEENS1_IJlEEENS1_IJS6_EEENS1_IJEEEEEEDaSP_)
$_ZN7cutlass13device_kernelIN5flash19enable_sm80_to_sm89INS1_16FlashAttnBwdSm80INS1_25CollectiveMainloopBwdSm80ILi2ELi2EN4cute5tupleIJNS5_1CILi128EEES8_NS7_ILi64EEEEEENS_10bfloat16_tEfNS_4arch4Sm80ELb0ELb1ELb1ELb0ELb1ELb0ELb0ELb0ELi2ELi4ELi4ELi4ELb0EEENS1_24CollectiveEpilogueBwdGQAISA_fSD_Li256ELb0ELb1EEENS1_19SingleTileSchedulerILb0ELb0ELb0ELi128EEEEEEEEEvNT_6ParamsE$_ZZN4cute12filter_tupleINS_5tupleIJNS_10UnderscoreES2_S2_iEEENS1_IJNS1_IJNS_1CILi1EEENS4_ILi0EEEEEElS6_lEEEZNS_5sliceIS3_S8_EEDaRKT_RKT0_EUlRKT_RKT0_E_EEDaSC_SF_OT1_ENKUlDpSI_E_clIJNS1_IJS7_EEENS1_IJlEEENS1_IJS6_EEENS1_IJEEEEEEDaSP_:
[----:B------:R-:W-:Y:S02]  /*b2d0*/  IADD3 R3, R1, 0x16a8, RZ ;  /* 0x000016a801037810 */ /* 0x000fe40007ffe0ff */
[----:B------:R-:W-:Y:S02]  /*b2e0*/  MOV R6, 0xb310 ;  /* 0x0000b31000067802 */ /* 0x000fe40000000f00 */
[----:B------:R-:W-:Y:S02]  /*b2f0*/  IADD3 R3, R3, c[0x0][0x20], RZ ;  /* 0x0000080003037a10 */ /* 0x000fe40007ffe0ff */
[----:B------:R-:W-:Y:S05]  /*b300*/  CALL.REL.NOINC `($_ZN7cutlass13device_kernelIN5flash19enable_sm80_to_sm89INS1_16FlashAttnBwdSm80INS1_25CollectiveMainloopBwdSm80ILi2ELi2EN4cute5tupleIJNS5_1CILi128EEES8_NS7_ILi64EEEEEENS_10bfloat16_tEfNS_4arch4Sm80ELb0ELb1ELb1ELb0ELb1ELb0ELb0ELb0ELi2ELi4ELi4ELi4ELb0EEENS1_24CollectiveEpilogueBwdGQAISA_fSD_Li256ELb0ELb1EEENS1_19SingleTileSchedulerILb0ELb0ELb0ELi128EEEEEEEEEvNT_6ParamsE$_ZN4cute3eso3ESOILb1ELb0EJNS_5tupleIJNS_1CILi1EEENS3_ILi0EEEEEElS5_EEC2ERKS6_RKlRKS5_) ;  /* 0xffffd0f000007944 */ /* 0x000fea0003c3ffff */
[----:B-1----:R1:W5:Y:S01]  /*b310*/  LDL.64 R2, [R1+0x16a8] ;  /* 0x0016a80001027983 */ /* 0x0023620000100a00 */
[----:B------:R-:W-:-:S04]  /*b320*/  MOV R5, 0x0 ;  /* 0x0000000000057802 */ /* 0x000fc80000000f00 */
[----:B------:R-:W-:Y:S05]  /*b330*/  RET.REL.NODEC R4 `(_ZN7cutlass13device_kernelIN5flash19enable_sm80_to_sm89INS1_16FlashAttnBwdSm80INS1_25CollectiveMainloopBwdSm80ILi2ELi2EN4cute5tupleIJNS5_1CILi128EEES8_NS7_ILi64EEEEEENS_10bfloat16_tEfNS_4arch4Sm80ELb0ELb1ELb1ELb0ELb1ELb0ELb0ELb0ELi2ELi4ELi4ELi4ELb0EEENS1_24CollectiveEpilogueBwdGQAISA_fSD_Li256ELb0ELb1EEENS1_19SingleTileSchedulerILb0ELb0ELb0ELi128EEEEEEEEEvNT_6ParamsE) ;  /* 0xffff4cc004007950 */ /* 0x000fea0003c3ffff */
        .type           $_ZN7cutlass13device_kernelIN5flash19enable_sm80_to_sm89INS1_16FlashAttnBwdSm80INS1_25CollectiveMainloopBwdSm80ILi2ELi2EN4cute5tupleIJNS5_1CILi128EEES8_NS7_ILi64EEEEEENS_10bfloat16_tEfNS_4arch4Sm80ELb0ELb1ELb1ELb0ELb1ELb0ELb0ELb0ELi2ELi4ELi4ELi4ELb0EEENS1_24CollectiveEpilogueBwdGQAISA_fSD_Li256ELb0ELb1EEENS1_19SingleTileSchedulerILb0ELb0ELb0ELi128EEEEEEEEEvNT_6ParamsE$_ZZN4cute12filter_tupleINS_5tupleIJNS_10UnderscoreES2_iEEENS1_IJNS1_IJNS_1CILi1EEENS4_ILi0EEEEEEiNS4_ILi1024EEEEEEZNS_5sliceIS3_S9_EEDaRKT_RKT0_EUlRKT_RKT0_E_EEDaSD_SG_OT1_ENKUlDpSJ_E_clIJNS1_IJS7_EEENS1_IJiEEENS1_IJEEEEEEDaSQ_,@function
        .size           $_ZN7cutlass13device_kernelIN5flash19enable_sm80_to_sm89INS1_16FlashAttnBwdSm80INS1_25CollectiveMainloopBwdSm80ILi2ELi2EN4cute5tupleIJNS5_1CILi128EEES8_NS7_ILi64EEEEEENS_10bfloat16_tEfNS_4arch4Sm80ELb0ELb1ELb1ELb0ELb1ELb0ELb0ELb0ELi2ELi4ELi4ELi4ELb0EEENS1_24CollectiveEpilogueBwdGQAISA_fSD_Li256ELb0ELb1EEENS1_19SingleTileSchedulerILb0ELb0ELb0ELi128EEEEEEEEEvNT_6ParamsE$_ZZN4cute12filter_tupleINS_5tupleIJNS_10UnderscoreES2_iEEENS1_IJNS1_IJNS_1CILi1EEENS4_ILi0EEEEEEiNS4_ILi1024EEEEEEZNS_5sliceIS3_S9_EEDaRKT_RKT0_EUlRKT_RKT0_E_EEDaSD_SG_OT1_ENKUlDpSJ_E_clIJNS1_IJS7_EEENS1_IJiEEENS1_IJEEEEEEDaSQ_,($_ZN7cutlass13device_kernelIN5flash19enable_sm80_to_sm89INS1_16FlashAttnBwdSm80INS1_25CollectiveMainloopBwdSm80ILi2ELi2EN4cute5tupleIJNS5_1CILi128EEES8_NS7_ILi64EEEEEENS_10bfloat16_tEfNS_4arch4Sm80ELb0ELb1ELb1ELb0ELb1ELb0ELb0ELb0ELi2ELi4ELi4ELi4ELb0EEENS1_24CollectiveEpilogueBwdGQAISA_fSD_Li256ELb0ELb1EEENS1_19SingleTileSchedulerILb0ELb0ELb0ELi128EEEEEEEEEvNT_6ParamsE$_ZZN4cute12filter_tupleINS_5tupleIJNS_1CILi0EEENS1_IJNS2_ILi1EEENS2_ILi512EEEiEEEEEEZNS_16flatten_to_tupleIS7_EEDaRKT_EUlRKT_E_EEDaSB_OT0_ENKUlDpSE_E_clIJNS1_IJS3_EEES6_EEEDaSI_ - $_ZN7cutlass13device_kernelIN5flash19enable_sm80_to_sm89INS1_16FlashAttnBwdSm80INS1_25CollectiveMainloopBwdSm80ILi2ELi2EN4cute5tupleIJNS5_1CILi128EEES8_NS7_ILi64EEEEEENS_10bfloat16_tEfNS_4arch4Sm80ELb0ELb1ELb1ELb0ELb1ELb0ELb0ELb0ELi2ELi4ELi4ELi4ELb0EEENS1_24CollectiveEpilogueBwdGQAISA_fSD_Li256ELb0ELb1EEENS1_19SingleTileSchedulerILb0ELb0ELb0ELi128EEEEEEEEEvNT_6ParamsE$_ZZN4cute12filter_tupleINS_5tupleIJNS_10UnderscoreES2_iEEENS1_IJNS1_IJNS_1CILi1EEENS4_ILi0EEEEEEiNS4_ILi1024EEEEEEZNS_5sliceIS3_S9_EEDaRKT_RKT0_EUlRKT_RKT0_E_EEDaSD_SG_OT1_ENKUlDpSJ_E_clIJNS1_IJS7_EEENS1_IJiEEENS1_IJEEEEEEDaSQ_)
$_ZN7cutlass13device_kernelIN5flash19enable_sm80_to_sm89INS1_16FlashAttnBwdSm80INS1_25CollectiveMainloopBwdSm80ILi2ELi2EN4cute5tupleIJNS5_1CILi128EEES8_NS7_ILi64EEEEEENS_10bfloat16_tEfNS_4arch4Sm80ELb0ELb1ELb1ELb0ELb1ELb0ELb0ELb0ELi2ELi4ELi4ELi4ELb0EEENS1_24CollectiveEpilogueBwdGQAISA_fSD_Li256ELb0ELb1EEENS1_19SingleTileSchedulerILb0ELb0ELb0ELi128EEEEEEEEEvNT_6ParamsE$_ZZN4cute12filter_tupleINS_5tupleIJNS_10UnderscoreES2_iEEENS1_IJNS1_IJNS_1CILi1EEENS4_ILi0EEEEEEiNS4_ILi1024EEEEEEZNS_5sliceIS3_S9_EEDaRKT_RKT0_EUlRKT_RKT0_E_EEDaSD_SG_OT1_ENKUlDpSJ_E_clIJNS1_IJS7_EEENS1_IJiEEENS1_IJEEEEEEDaSQ_:
[----:B------:R-:W-:Y:S02]  /*b340*/  IADD3 R2, R1, 0x1680, RZ ;  /* 0x0000168001027810 */ /* 0x000fe40007ffe0ff */
[----:B------:R-:W-:Y:S02]  /*b350*/  MOV R6, 0xb380 ;  /* 0x0000b38000067802 */ /* 0x000fe40000000f00 */
[----:B------:R-:W-:Y:S02]  /*b360*/  IADD3 R2, R2, c[0x0][0x20], RZ ;  /* 0x0000080002027a10 */ /* 0x000fe40007ffe0ff */
[----:B------:R-:W-:Y:S05]  /*b370*/  CALL.REL.NOINC `($_ZN7cutlass13device_kernelIN5flash19enable_sm80_to_sm89INS1_16FlashAttnBwdSm80INS1_25CollectiveMainloopBwdSm80ILi2ELi2EN4cute5tupleIJNS5_1CILi128EEES8_NS7_ILi64EEEEEENS_10bfloat16_tEfNS_4arch4Sm80ELb0ELb1ELb1ELb0ELb1ELb0ELb0ELb0ELi2ELi4ELi4ELi4ELb0EEENS1_24CollectiveEpilogueBwdGQAISA_fSD_Li256ELb0ELb1EEENS1_19SingleTileSchedulerILb0ELb0ELb0ELi128EEEEEEEEEvNT_6ParamsE$_ZN4cute3eso3ESOILb1ELb0EJNS_5tupleIJNS_1CILi1EEENS3_ILi0EEEEEEiEEC2ERKS6_RKi) ;  /* 0xffffd00000007944 */ /* 0x000fea0003c3ffff */
[----:B-1----:R1:W5:Y:S01]  /*b380*/  LDL R3, [R1+0x1680] ;  /* 0x0016800001037983 */ /* 0x0023620000100800 */
[----:B------:R-:W-:Y:S02]  /*b390*/  MOV R6, R4 ;  /* 0x0000000400067202 */ /* 0x000fe40000000f00 */
[----:B------:R-:W-:-:S04]  /*b3a0*/  MOV R7, 0x0 ;  /* 0x0000000000077802 */ /* 0x000fc80000000f00 */
[----:B------:R-:W-:Y:S05]  /*b3b0*/  RET.REL.NODEC R6 `(_ZN7cutlass13device_kernelIN5flash19enable_sm80_to_sm89INS1_16FlashAttnBwdSm80INS1_25CollectiveMainloopBwdSm80ILi2ELi2EN4cute5tupleIJNS5_1CILi128EEES8_NS7_ILi64EEEEEENS_10bfloat16_tEfNS_4arch4Sm80ELb0ELb1ELb1ELb0ELb1ELb0ELb0ELb0ELi2ELi4ELi4ELi4ELb0EEENS1_24CollectiveEpilogueBwdGQAISA_fSD_Li256ELb0ELb1EEENS1_19SingleTileSchedulerILb0ELb0ELb0ELi128EEEEEEEEEvNT_6ParamsE) ;  /* 0xffff4c4006007950 */ /* 0x000fea0003c3ffff */
        .type           $_ZN7cutlass13device_kernelIN5flash19enable_sm80_to_sm89INS1_16FlashAttnBwdSm80INS1_25CollectiveMainloopBwdSm80ILi2ELi2EN4cute5tupleIJNS5_1CILi128EEES8_NS7_ILi64EEEEEENS_10bfloat16_tEfNS_4arch4Sm80ELb0ELb1ELb1ELb0ELb1ELb0ELb0ELb0ELi2ELi4ELi4ELi4ELb0EEENS1_24CollectiveEpilogueBwdGQAISA_fSD_Li256ELb0ELb1EEENS1_19SingleTileSchedulerILb0ELb0ELb0ELi128EEEEEEEEEvNT_6ParamsE$_ZZN4cute12filter_tupleINS_5tupleIJNS_1CILi0EEENS1_IJNS2_ILi1EEENS2_ILi512EEEiEEEEEEZNS_16flatten_to_tupleIS7_EEDaRKT_EUlRKT_E_EEDaSB_OT0_ENKUlDpSE_E_clIJNS1_IJS3_EEES6_EEEDaSI_,@function
        .size           $_ZN7cutlass13device_kernelIN5flash19enable_sm80_to_sm89INS1_16FlashAttnBwdSm80INS1_25CollectiveMainloopBwdSm80ILi2ELi2EN4cute5tupleIJNS5_1CILi128EEES8_NS7_ILi64EEEEEENS_10bfloat16_tEfNS_4arch4Sm80ELb0ELb1ELb1ELb0ELb1ELb0ELb0ELb0ELi2ELi4ELi4ELi4ELb0EEENS1_24CollectiveEpilogueBwdGQAISA_fSD_Li256ELb0ELb1EEENS1_19SingleTileSchedulerILb0ELb0ELb0ELi128EEEEEEEEEvNT_6ParamsE$_ZZN4cute12filter_tupleINS_5tupleIJNS_1CILi0EEENS1_IJNS2_ILi1EEENS2_ILi512EEEiEEEEEEZNS_16flatten_to_tupleIS7_EEDaRKT_EUlRKT_E_EEDaSB_OT0_ENKUlDpSE_E_clIJNS1_IJS3_EEES6_EEEDaSI_,($_ZN7cutlass13device_kernelIN5flash19enable_sm80_to_sm89INS1_16FlashAttnBwdSm80INS1_25CollectiveMainloopBwdSm80ILi2ELi2EN4cute5tupleIJNS5_1CILi128EEES8_NS7_ILi64EEEEEENS_10bfloat16_tEfNS_4arch4Sm80ELb0ELb1ELb1ELb0ELb1ELb0ELb0ELb0ELi2ELi4ELi4ELi4ELb0EEENS1_24CollectiveEpilogueBwdGQAISA_fSD_Li256ELb0ELb1EEENS1_19SingleTileSchedulerILb0ELb0ELb0ELi128EEEEEEEEEvNT_6ParamsE$_ZZN4cute12filter_tupleINS_5tupleIJNS_1CILi0EEENS_10UnderscoreEEEENS1_IJNS1_IJS3_S3_EEEiEEEZNS_6detail10lift_sliceIS5_S7_EEDaRKT_RKT0_EUlRKT_RKT0_E_EEDaSC_SF_OT1_ENKUlDpSI_E_clIJNS1_IJEEENS1_IJiEEEEEEDaSP_ - $_ZN7cutlass13device_kernelIN5flash19enable_sm80_to_sm89INS1_16FlashAttnBwdSm80INS1_25CollectiveMainloopBwdSm80ILi2ELi2EN4cute5tupleIJNS5_1CILi128EEES8_NS7_ILi64EEEEEENS_10bfloat16_tEfNS_4arch4Sm80ELb0ELb1ELb1ELb0ELb1ELb0ELb0ELb0ELi2ELi4ELi4ELi4ELb0EEENS1_24CollectiveEpilogueBwdGQAISA_fSD_Li256ELb0ELb1EEENS1_19SingleTileSchedulerILb0ELb0ELb0ELi128EEEEEEEEEvNT_6ParamsE$_ZZN4cute12filter_tupleINS_5tupleIJNS_1CILi0EEENS1_IJNS2_ILi1EEENS2_ILi512EEEiEEEEEEZNS_16flatten_to_tupleIS7_EEDaRKT_EUlRKT_E_EEDaSB_OT0_ENKUlDpSE_E_clIJNS1_IJS3_EEES6_EEEDaSI_)
$_ZN7cutlass13device_kernelIN5flash19enable_sm80_to_sm89INS1_16FlashAttnBwdSm80INS1_25CollectiveMainloopBwdSm80ILi2ELi2EN4cute5tupleIJNS5_1CILi128EEES8_NS7_ILi64EEEEEENS_10bfloat16_tEfNS_4arch4Sm80ELb0ELb1ELb1ELb0ELb1ELb0ELb0ELb0ELi2ELi4ELi4ELi4ELb0EEENS1_24CollectiveEpilogueBwdGQAISA_fSD_Li256ELb0ELb1EEENS1_19SingleTileSchedulerILb0ELb0ELb0ELi128EEEEEEEEEvNT_6ParamsE$_ZZN4cute12filter_tupleINS_5tupleIJNS_1CILi0EEENS1_IJNS2_ILi1EEENS2_ILi512EEEiEEEEEEZNS_16flatten_to_tupleIS7_EEDaRKT_EUlRKT_E_EEDaSB_OT0_ENKUlDpSE_E_clIJNS1_IJS3_EEES6_EEEDaSI_:
[----:B------:R-:W-:Y:S02]  /*b3c0*/  IADD3 R2, R1, 0x1380, RZ ;  /* 0x0000138001027810 */ /* 0x000fe40007ffe0ff */
[----:B------:R-:W-:Y:S02]  /*b3d0*/  MOV R8, 0xb400 ;  /* 0x0000b40000087802 */ /* 0x000fe40000000f00 */
[----:B------:R-:W-:Y:S02]  /*b3e0*/  IADD3 R2, R2, c[0x0][0x20], RZ ;  /* 0x0000080002027a10 */ /* 0x000fe40007ffe0ff */
[----:B------:R-:W-:Y:S05]  /*b3f0*/  CALL.REL.NOINC `($_ZN7cutlass13device_kernelIN5flash19enable_sm80_to_sm89INS1_16FlashAttnBwdSm80INS1_25CollectiveMainloopBwdSm80ILi2ELi2EN4cute5tupleIJNS5_1CILi128EEES8_NS7_ILi64EEEEEENS_10bfloat16_tEfNS_4arch4Sm80ELb0ELb1ELb1ELb0ELb1ELb0ELb0ELb0ELi2ELi4ELi4ELi4ELb0EEENS1_24CollectiveEpilogueBwdGQAISA_fSD_Li256ELb0ELb1EEENS1_19SingleTileSchedulerILb0ELb0ELb0ELi128EEEEEEEEEvNT_6ParamsE$_ZN4cute3eso3ESOILb1ELb0EJNS_1CILi0EEENS2_ILi1EEENS2_ILi512EEEiEEC2ERKS3_RKS4_RKS5_RKi) ;  /* 0xffffbf8000007944 */ /* 0x000fea0003c3ffff */
[----:B-1----:R1:W5:Y:S01]  /*b400*/  LDL R2, [R1+0x1380] ;  /* 0x0013800001027983 */ /* 0x0023620000100800 */
[----:B------:R-:W-:-:S04]  /*b410*/  MOV R11, 0x0 ;  /* 0x00000000000b7802 */ /* 0x000fc80000000f00 */
[----:B------:R-:W-:Y:S05]  /*b420*/  RET.REL.NODEC R10 `(_ZN7cutlass13device_kernelIN5flash19enable_sm80_to_sm89INS1_16FlashAttnBwdSm80INS1_25CollectiveMainloopBwdSm80ILi2ELi2EN4cute5tupleIJNS5_1CILi128EEES8_NS7_ILi64EEEEEENS_10bfloat16_tEfNS_4arch4Sm80ELb0ELb1ELb1ELb0ELb1ELb0ELb0ELb0ELi2ELi4ELi4ELi4ELb0EEENS1_24CollectiveEpilogueBwdGQAISA_fSD_Li256ELb0ELb1EEENS1_19SingleTileSchedulerILb0ELb0ELb0ELi128EEEEEEEEEvNT_6ParamsE) ;  /* 0xffff4bd00a007950 */ /* 0x000fea0003c3ffff */
        .type           $_ZN7cutlass13device_kernelIN5flash19enable_sm80_to_sm89INS1_16FlashAttnBwdSm80INS1_25CollectiveMainloopBwdSm80ILi2ELi2EN4cute5tupleIJNS5_1CILi128EEES8_NS7_ILi64EEEEEENS_10bfloat16_tEfNS_4arch4Sm80ELb0ELb1ELb1ELb0ELb1ELb0ELb0ELb0ELi2ELi4ELi4ELi4ELb0EEENS1_24CollectiveEpilogueBwdGQAISA_fSD_Li256ELb0ELb1EEENS1_19SingleTileSchedulerILb0ELb0ELb0ELi128EEEEEEEEEvNT_6ParamsE$_ZZN4cute12filter_tupleINS_5tupleIJNS_1CILi0EEENS_10UnderscoreEEEENS1_IJNS1_IJS3_S3_EEEiEEEZNS_6detail10lift_sliceIS5_S7_EEDaRKT_RKT0_EUlRKT_RKT0_E_EEDaSC_SF_OT1_ENKUlDpSI_E_clIJNS1_IJEEENS1_IJiEEEEEEDaSP_,@function
        .size           $_ZN7cutlass13device_kernelIN5flash19enable_sm80_to_sm89INS1_16FlashAttnBwdSm80INS1_25CollectiveMainloopBwdSm80ILi2ELi2EN4cute5tupleIJNS5_1CILi128EEES8_NS7_ILi64EEEEEENS_10bfloat16_tEfNS_4arch4Sm80ELb0ELb1ELb1ELb0ELb1ELb0ELb0ELb0ELi2ELi4ELi4ELi4ELb0EEENS1_24CollectiveEpilogueBwdGQAISA_fSD_Li256ELb0ELb1EEENS1_19SingleTileSchedulerILb0ELb0ELb0ELi128EEEEEEEEEvNT_6ParamsE$_ZZN4cute12filter_tupleINS_5tupleIJNS_1CILi0EEENS_10UnderscoreEEEENS1_IJNS1_IJS3_S3_EEEiEEEZNS_6detail10lift_sliceIS5_S7_EEDaRKT_RKT0_EUlRKT_RKT0_E_EEDaSC_SF_OT1_ENKUlDpSI_E_clIJNS1_IJEEENS1_IJiEEEEEEDaSP_,($_ZN7cutlass13device_kernelIN5flash19enable_sm80_to_sm89INS1_16FlashAttnBwdSm80INS1_25CollectiveMainloopBwdSm80ILi2ELi2EN4cute5tupleIJNS5_1CILi128EEES8_NS7_ILi64EEEEEENS_10bfloat16_tEfNS_4arch4Sm80ELb0ELb1ELb1ELb0ELb1ELb0ELb0ELb0ELi2ELi4ELi4ELi4ELb0EEENS1_24CollectiveEpilogueBwdGQAISA_fSD_Li256ELb0ELb1EEENS1_19SingleTileSchedulerILb0ELb0ELb0ELi128EEEEEEEEEvNT_6ParamsE$_ZZN4cute12filter_tupleINS_5tupleIJNS_1CILi1024EEENS1_IJiiEEEEEEZNS_16flatten_to_tupleIS5_EEDaRKT_EUlRKT_E_EEDaS9_OT0_ENKUlDpSC_E_clIJNS1_IJS3_EEES4_EEEDaSG_ - $_ZN7cutlass13device_kernelIN5flash19enable_sm80_to_sm89INS1_16FlashAttnBwdSm80INS1_25CollectiveMainloopBwdSm80ILi2ELi2EN4cute5tupleIJNS5_1CILi128EEES8_NS7_ILi64EEEEEENS_10bfloat16_tEfNS_4arch4Sm80ELb0ELb1ELb1ELb0ELb1ELb0ELb0ELb0ELi2ELi4ELi4ELi4ELb0EEENS1_24CollectiveEpilogueBwdGQAISA_fSD_Li256ELb0ELb1EEENS1_19SingleTileSchedulerILb0ELb0ELb0ELi128EEEEEEEEEvNT_6ParamsE$_ZZN4cute12filter_tupleINS_5tupleIJNS_1CILi0EEENS_10UnderscoreEEEENS1_IJNS1_IJS3_S3_EEEiEEEZNS_6detail10lift_sliceIS5_S7_EEDaRKT_RKT0_EUlRKT_RKT0_E_EEDaSC_SF_OT1_ENKUlDpSI_E_clIJNS1_IJEEENS1_IJiEEEEEEDaSP_)
$_ZN7cutlass13device_kernelIN5flash19enable_sm80_to_sm89INS1_16FlashAttnBwdSm80INS1_25CollectiveMainloopBwdSm80ILi2ELi2EN4cute5tupleIJNS5_1CILi128EEES8_NS7_ILi64EEEEEENS_10bfloat16_tEfNS_4arch4Sm80ELb0ELb1ELb1ELb0ELb1ELb0ELb0ELb0ELi2ELi4ELi4ELi4ELb0EEENS1_24CollectiveEpilogueBwdGQAISA_fSD_Li256ELb0ELb1EEENS1_19SingleTileSchedulerILb0ELb0ELb0ELi128EEEEEEEEEvNT_6ParamsE$_ZZN4cute12filter_tupleINS_5tupleIJNS_1CILi0EEENS_10UnderscoreEEEENS1_IJNS1_IJS3_S3_EEEiEEEZNS_6detail10lift_sliceIS5_S7_EEDaRKT_RKT0_EUlRKT_RKT0_E_EEDaSC_SF_OT1_ENKUlDpSI_E_clIJNS1_IJEEENS1_IJiEEEEEEDaSP_:
[----:B------:R-:W-:Y:S02]  /*b430*/  IADD3 R2, R1, 0x1680, RZ ;  /* 0x0000168001027810 */ /* 0x000fe40007ffe0ff */
[----:B------:R-:W-:Y:S02]  /*b440*/  MOV R6, 0xb470 ;  /* 0x0000b47000067802 */ /* 0x000fe40000000f00 */
[----:B------:R-:W-:Y:S02]  /*b450*/  IADD3 R2, R2, c[0x0][0x20], RZ ;  /* 0x0000080002027a10 */ /* 0x000fe40007ffe0ff */
[----:B------:R-:W-:Y:S05]  /*b460*/  CALL.REL.NOINC `($_ZN7cutlass13device_kernelIN5flash19enable_sm80_to_sm89INS1_16FlashAttnBwdSm80INS1_25CollectiveMainloopBwdSm80ILi2ELi2EN4cute5tupleIJNS5_1CILi128EEES8_NS7_ILi64EEEEEENS_10bfloat16_tEfNS_4arch4Sm80ELb0ELb1ELb1ELb0ELb1ELb0ELb0ELb0ELi2ELi4ELi4ELi4ELb0EEENS1_24CollectiveEpilogueBwdGQAISA_fSD_Li256ELb0ELb1EEENS1_19SingleTileSchedulerILb0ELb0ELb0ELi128EEEEEEEEEvNT_6ParamsE$_ZN4cute3eso3ESOILb0ELb1EJiEEC2ERKi) ;  /* 0xffffb9b000007944 */ /* 0x000fea0003c3ffff */
[----:B-1----:R1:W5:Y:S01]  /*b470*/  LDL R2, [R1+0x1680] ;  /* 0x0016800001027983 */ /* 0x0023620000100800 */
[----:B------:R-:W-:-:S04]  /*b480*/  MOV R11, 0x0 ;  /* 0x00000000000b7802 */ /* 0x000fc80000000f00 */
[----:B------:R-:W-:Y:S05]  /*b490*/  RET.REL.NODEC R10 `(_ZN7cutlass13device_kernelIN5flash19enable_sm80_to_sm89INS1_16FlashAttnBwdSm80INS1_25CollectiveMainloopBwdSm80ILi2ELi2EN4cute5tupleIJNS5_1CILi128EEES8_NS7_ILi64EEEEEENS_10bfloat16_tEfNS_4arch4Sm80ELb0ELb1ELb1ELb0ELb1ELb0ELb0ELb0ELi2ELi4ELi4ELi4ELb0EEENS1_24CollectiveEpilogueBwdGQAISA_fSD_Li256ELb0ELb1EEENS1_19SingleTileSchedulerILb0ELb0ELb0ELi128EEEEEEEEEvNT_6ParamsE) ;  /* 0xffff4b600a007950 */ /* 0x000fea0003c3ffff */
        .type           $_ZN7cutlass13device_kernelIN5flash19enable_sm80_to_sm89INS1_16FlashAttnBwdSm80INS1_25CollectiveMainloopBwdSm80ILi2ELi2EN4cute5tupleIJNS5_1CILi128EEES8_NS7_ILi64EEEEEENS_10bfloat16_tEfNS_4arch4Sm80ELb0ELb1ELb1ELb0ELb1ELb0ELb0ELb0ELi2ELi4ELi4ELi4ELb0EEENS1_24CollectiveEpilogueBwdGQAISA_fSD_Li256ELb0ELb1EEENS1_19SingleTileSchedulerILb0ELb0ELb0ELi128EEEEEEEEEvNT_6ParamsE$_ZZN4cute12filter_tupleINS_5tupleIJNS_1CILi1024EEENS1_IJiiEEEEEEZNS_16flatten_to_tupleIS5_EEDaRKT_EUlRKT_E_EEDaS9_OT0_ENKUlDpSC_E_clIJNS1_IJS3_EEES4_EEEDaSG_,@function
        .size           $_ZN7cutlass13device_kernelIN5flash19enable_sm80_to_sm89INS1_16FlashAttnBwdSm80INS1_25CollectiveMainloopBwdSm80ILi2ELi2EN4cute5tupleIJNS5_1CILi128EEES8_NS7_ILi64EEEEEENS_10bfloat16_tEfNS_4arch4Sm80ELb0ELb1ELb1ELb0ELb1ELb0ELb0ELb0ELi2ELi4ELi4ELi4ELb0EEENS1_24CollectiveEpilogueBwdGQAISA_fSD_Li256ELb0ELb1EEENS1_19SingleTileSchedulerILb0ELb0ELb0ELi128EEEEEEEEEvNT_6ParamsE$_ZZN4cute12filter_tupleINS_5tupleIJNS_1CILi1024EEENS1_IJiiEEEEEEZNS_16flatten_to_tupleIS5_EEDaRKT_EUlRKT_E_EEDaS9_OT0_ENKUlDpSC_E_clIJNS1_IJS3_EEES4_EEEDaSG_,($_ZN7cutlass13device_kernelIN5flash19enable_sm80_to_sm89INS1_16FlashAttnBwdSm80INS1_25CollectiveMainloopBwdSm80ILi2ELi2EN4cute5tupleIJNS5_1CILi128EEES8_NS7_ILi64EEEEEENS_10bfloat16_tEfNS_4arch4Sm80ELb0ELb1ELb1ELb0ELb1ELb0ELb0ELb0ELi2ELi4ELi4ELi4ELb0EEENS1_24CollectiveEpilogueBwdGQAISA_fSD_Li256ELb0ELb1EEENS1_19SingleTileSchedulerILb0ELb0ELb0ELi128EEEEEEEEEvNT_6ParamsE$_ZZN4cute12filter_tupleINS_5tupleIJNS_1CILi1EEENS1_IJNS2_ILi8EEEiiEEENS2_ILi64EEENS1_IJiNS2_ILi144EEENS2_ILi288EEEEEENS2_ILi512EEEEEEZNS_7flattenISB_EEDaRKT_EUlRKT_E_EEDaSF_OT0_ENKUlDpSI_E_clIJNS1_IJS3_EEES5_NS1_IJS6_EEES9_NS1_IJSA_EEEEEEDaSM_ - $_ZN7cutlass13device_kernelIN5flash19enable_sm80_to_sm89INS1_16FlashAttnBwdSm80INS1_25CollectiveMainloopBwdSm80ILi2ELi2EN4cute5tupleIJNS5_1CILi128EEES8_NS7_ILi64EEEEEENS_10bfloat16_tEfNS_4arch4Sm80ELb0ELb1ELb1ELb0ELb1ELb0ELb0ELb0ELi2ELi4ELi4ELi4ELb0EEENS1_24CollectiveEpilogueBwdGQAISA_fSD_Li256ELb0ELb1EEENS1_19SingleTileSchedulerILb0ELb0ELb0ELi128EEEEEEEEEvNT_6ParamsE$_ZZN4cute12filter_tupleINS_5tupleIJNS_1CILi1024EEENS1_IJiiEEEEEEZNS_16flatten_to_tupleIS5_EEDaRKT_EUlRKT_E_EEDaS9_OT0_ENKUlDpSC_E_clIJNS1_IJS3_EEES4_EEEDaSG_)
$_ZN7cutlass13device_kernelIN5flash19enable_sm80_to_sm89INS1_16FlashAttnBwdSm80INS1_25CollectiveMainloopBwdSm80ILi2ELi2EN4cute5tupleIJNS5_1CILi128EEES8_NS7_ILi64EEEEEENS_10bfloat16_tEfNS_4arch4Sm80ELb0ELb1ELb1ELb0ELb1ELb0ELb0ELb0ELi2ELi4ELi4ELi4ELb0EEENS1_24CollectiveEpilogueBwdGQAISA_fSD_Li256ELb0ELb1EEENS1_19SingleTileSchedulerILb0ELb0ELb0ELi128EEEEEEEEEvNT_6ParamsE$_ZZN4cute12filter_tupleINS_5tupleIJNS_1CILi1024EEENS1_IJiiEEEEEEZNS_16flatten_to_tupleIS5_EEDaRKT_EUlRKT_E_EEDaS9_OT0_ENKUlDpSC_E_clIJNS1_IJS3_EEES4_EEEDaSG_:
[----:B------:R-:W-:-:S06]  /*b4a0*/  IADD3 R8, R58, -c[0x0][0x20], RZ ;  /* 0x800008003a087a10 */ /* 0x000fcc0007ffe0ff */
[----:B------:R-:W5:Y:S01]  /*b4b0*/  LDL R8, [R8] ;  /* 0x0000000008087983 */ /* 0x000f620000100800 */
[----:B------:R-:W-:Y:S02]  /*b4c0*/  IADD3 R3, R1, 0x1380, RZ ;  /* 0x0000138001037810 */ /* 0x000fe40007ffe0ff */
[----:B------:R-:W-:Y:S02]  /*b4d0*/  IADD3 R2, R58, 0x4, RZ ;  /* 0x000000043a027810 */ /* 0x000fe40007ffe0ff */
[----:B------:R-:W-:Y:S02]  /*b4e0*/  IADD3 R3, R3, c[0x0][0x20], RZ ;  /* 0x0000080003037a10 */ /* 0x000fe40007ffe0ff */
[----:B------:R-:W-:Y:S02]  /*b4f0*/  MOV R6, 0xb510 ;  /* 0x0000b51000067802 */ /* 0x000fe40000000f00 */
[----:B-----5:R-:W-:Y:S05]  /*b500*/  CALL.REL.NOINC `($_ZN7cutlass13device_kernelIN5flash19enable_sm80_to_sm89INS1_16FlashAttnBwdSm80INS1_25CollectiveMainloopBwdSm80ILi2ELi2EN4cute5tupleIJNS5_1CILi128EEES8_NS7_ILi64EEEEEENS_10bfloat16_tEfNS_4arch4Sm80ELb0ELb1ELb1ELb0ELb1ELb0ELb0ELb0ELi2ELi4ELi4ELi4ELb0EEENS1_24CollectiveEpilogueBwdGQAISA_fSD_Li256ELb0ELb1EEENS1_19SingleTileSchedulerILb0ELb0ELb0ELi128EEEEEEEEEvNT_6ParamsE$_ZN4cute3eso3ESOILb1ELb0EJNS_1CILi1024EEEiiEEC2ERKS3_RKiS8_) ;  /* 0xffffc05000007944 */ /* 0x020fea0003c3ffff */
[----:B------:R-:W-:-:S04]  /*b510*/  MOV R5, 0x0 ;  /* 0x0000000000057802 */ /* 0x000fc80000000f00 */
[----:B------:R-:W-:Y:S05]  /*b520*/  RET.REL.NODEC R4 `(_ZN7cutlass13device_kernelIN5flash19enable_sm80_to_sm89INS1_16FlashAttnBwdSm80INS1_25CollectiveMainloopBwdSm80ILi2ELi2EN4cute5tupleIJNS5_1CILi128EEES8_NS7_ILi64EEEEEENS_10bfloat16_tEfNS_4arch4Sm80ELb0ELb1ELb1ELb0ELb1ELb0ELb0ELb0ELi2ELi4ELi4ELi4ELb0EEENS1_24CollectiveEpilogueBwdGQAISA_fSD_Li256ELb0ELb1EEENS1_19SingleTileSchedulerILb0ELb0ELb0ELi128EEEEEEEEEvNT_6ParamsE) ;  /* 0xffff4ad004007950 */ /* 0x000fea0003c3ffff */
        .type           $_ZN7cutlass13device_kernelIN5flash19enable_sm80_to_sm89INS1_16FlashAttnBwdSm80INS1_25CollectiveMainloopBwdSm80ILi2ELi2EN4cute5tupleIJNS5_1CILi128EEES8_NS7_ILi64EEEEEENS_10bfloat16_tEfNS_4arch4Sm80ELb0ELb1ELb1ELb0ELb1ELb0ELb0ELb0ELi2ELi4ELi4ELi4ELb0EEENS1_24CollectiveEpilogueBwdGQAISA_fSD_Li256ELb0ELb1EEENS1_19SingleTileSchedulerILb0ELb0ELb0ELi128EEEEEEEEEvNT_6ParamsE$_ZZN4cute12filter_tupleINS_5tupleIJNS_1CILi1EEENS1_IJNS2_ILi8EEEiiEEENS2_ILi64EEENS1_IJiNS2_ILi144EEENS2_ILi288EEEEEENS2_ILi512EEEEEEZNS_7flattenISB_EEDaRKT_EUlRKT_E_EEDaSF_OT0_ENKUlDpSI_E_clIJNS1_IJS3_EEES5_NS1_IJS6_EEES9_NS1_IJSA_EEEEEEDaSM_,@function
        .size           $_ZN7cutlass13device_kernelIN5flash19enable_sm80_to_sm89INS1_16FlashAttnBwdSm80INS1_25CollectiveMainloopBwdSm80ILi2ELi2EN4cute5tupleIJNS5_1CILi128EEES8_NS7_ILi64EEEEEENS_10bfloat16_tEfNS_4arch4Sm80ELb0ELb1ELb1ELb0ELb1ELb0ELb0ELb0ELi2ELi4ELi4ELi4ELb0EEENS1_24CollectiveEpilogueBwdGQAISA_fSD_Li256ELb0ELb1EEENS1_19SingleTileSchedulerILb0ELb0ELb0ELi128EEEEEEEEEvNT_6ParamsE$_ZZN4cute12filter_tupleINS_5tupleIJNS_1CILi1EEENS1_IJNS2_ILi8EEEiiEEENS2_ILi64EEENS1_IJiNS2_ILi144EEENS2_ILi288EEEEEENS2_ILi512EEEEEEZNS_7flattenISB_EEDaRKT_EUlRKT_E_EEDaSF_OT0_ENKUlDpSI_E_clIJNS1_IJS3_EEES5_NS1_IJS6_EEES9_NS1_IJSA_EEEEEEDaSM_,($_ZN7cutlass13device_kernelIN5flash19enable_sm80_to_sm89INS1_16FlashAttnBwdSm80INS1_25CollectiveMainloopBwdSm80ILi2ELi2EN4cute5tupleIJNS5_1CILi128EEES8_NS7_ILi64EEEEEENS_10bfloat16_tEfNS_4arch4Sm80ELb0ELb1ELb1ELb0ELb1ELb0ELb0ELb0ELi2ELi4ELi4ELi4ELb0EEENS1_24CollectiveEpilogueBwdGQAISA_fSD_Li256ELb0ELb1EEENS1_19SingleTileSchedulerILb0ELb0ELb0ELi128EEEEEEEEEvNT_6ParamsE$_ZZN4cute12filter_tupleINS_5tupleIJNS_1CILi1EEENS1_IJiiiEEENS2_ILi64EEENS1_IJNS2_ILi72EEENS2_ILi144EEENS2_ILi288EEEEEENS2_ILi512EEEEEEZNS_7flattenISB_EEDaRKT_EUlRKT_E_EEDaSF_OT0_ENKUlDpSI_E_clIJNS1_IJS3_EEES4_NS1_IJS5_EEES9_NS1_IJSA_EEEEEEDaSM_ - $_ZN7cutlass13device_kernelIN5flash19enable_sm80_to_sm89INS1_16FlashAttnBwdSm80INS1_25CollectiveMainloopBwdSm80ILi2ELi2EN4cute5tupleIJNS5_1CILi128EEES8_NS7_ILi64EEEEEENS_10bfloat16_tEfNS_4arch4Sm80ELb0ELb1ELb1ELb0ELb1ELb0ELb0ELb0ELi2ELi4ELi4ELi4ELb0EEENS1_24CollectiveEpilogueBwdGQAISA_fSD_Li256ELb0ELb1EEENS1_19SingleTileSchedulerILb0ELb0ELb0ELi128EEEEEEEEEvNT_6ParamsE$_ZZN4cute12filter_tupleINS_5tupleIJNS_1CILi1EEENS1_IJNS2_ILi8EEEiiEEENS2_ILi64EEENS1_IJiNS2_ILi144EEENS2_ILi288EEEEEENS2_ILi512EEEEEEZNS_7flattenISB_EEDaRKT_EUlRKT_E_EEDaSF_OT0_ENKUlDpSI_E_clIJNS1_IJS3_EEES5_NS1_IJS6_EEES9_NS1_IJSA_EEEEEEDaSM_)
$_ZN7cutlass13device_kernelIN5flash19enable_sm80_to_sm89INS1_16FlashAttnBwdSm80INS1_25CollectiveMainloopBwdSm80ILi2ELi2EN4cute5tupleIJNS5_1CILi128EEES8_NS7_ILi64EEEEEENS_10bfloat16_tEfNS_4arch4Sm80ELb0ELb1ELb1ELb0ELb1ELb0ELb0ELb0ELi2ELi4ELi4ELi4ELb0EEENS1_24CollectiveEpilogueBwdGQAISA_fSD_Li256ELb0ELb1EEENS1_19SingleTileSchedulerILb0ELb0ELb0ELi128EEEEEEEEEvNT_6ParamsE$_ZZN4cute12filter_tupleINS_5tupleIJNS_1CILi1EEENS1_IJNS2_ILi8EEEiiEEENS2_ILi64EEENS1_IJiNS2_ILi144EEENS2_ILi288EEEEEENS2_ILi512EEEEEEZNS_7flattenISB_EEDaRKT_EUlRKT_E_EEDaSF_OT0_ENKUlDpSI_E_clIJNS1_IJS3_EEES5_NS1_IJS6_EEES9_NS1_IJSA_EEEEEEDaSM_:
[----:B------:R-:W-:-:S06]  /*b530*/  IADD3 R8, R62, -c[0x0][0x20], RZ ;  /* 0x800008003e087a10 */ /* 0x000fcc0007ffe0ff */
[----:B------:R-:W5:Y:S01]  /*b540*/  LDL R8, [R8] ;  /* 0x0000000008087983 */ /* 0x000f620000100800 */
[----:B------:R-:W-:Y:S02]  /*b550*/  IADD3 R3, R1, 0x1680, RZ ;  /* 0x0000168001037810 */ /* 0x000fe40007ffe0ff */
[----:B------:R-:W-:Y:S02]  /*b560*/  IADD3 R2, R62, 0x4, RZ ;  /* 0x000000043e027810 */ /* 0x000fe40007ffe0ff */
[----:B------:R-:W-:Y:S02]  /*b570*/  IADD3 R3, R3, c[0x0][0x20], RZ ;  /* 0x0000080003037a10 */ /* 0x000fe40007ffe0ff */
[----:B------:R-:W-:Y:S02]  /*b580*/  MOV R6, 0xb5a0 ;  /* 0x0000b5a000067802 */ /* 0x000fe40000000f00 */
[----:B-----5:R-:W-:Y:S05]  /*b590*/  CALL.REL.NOINC `($_ZN7cutlass13device_kernelIN5flash19enable_sm80_to_sm89INS1_16FlashAttnBwdSm80INS1_25CollectiveMainloopBwdSm80ILi2ELi2EN4cute5tupleIJNS5_1CILi128EEES8_NS7_ILi64EEEEEENS_10bfloat16_tEfNS_4arch4Sm80ELb0ELb1ELb1ELb0ELb1ELb0ELb0ELb0ELi2ELi4ELi4ELi4ELb0EEENS1_24CollectiveEpilogueBwdGQAISA_fSD_Li256ELb0ELb1EEENS1_19SingleTileSchedulerILb0ELb0ELb0ELi128EEEEEEEEEvNT_6ParamsE$_ZN4cute3eso3ESOILb1ELb0EJNS_1CILi1EEENS2_ILi8EEEiiNS2_ILi64EEEiNS2_ILi144EEENS2_ILi288EEENS2_ILi512EEEEEC2ERKS3_RKS4_RKiSF_RKS5_SF_RKS6_RKS7_RKS8_) ;  /* 0xffffc0c000007944 */ /* 0x020fea0003c3ffff */
[----:B------:R2:W5:Y:S04]  /*b5a0*/  LDL R5, [R1+0x1688] ;  /* 0x0016880001057983 */ /* 0x0005680000100800 */
[----:B-1----:R2:W5:Y:S01]  /*b5b0*/  LDL.64 R2, [R1+0x1680] ;  /* 0x0016800001027983 */ /* 0x0025620000100a00 */
[----:B------:R-:W-:-:S02]  /*b5c0*/  MOV R6, R4 ;  /* 0x0000000400067202 */ /* 0x000fc40000000f00 */
[----:B------:R-:W-:-:S04]  /*b5d0*/  MOV R7, 0x0 ;  /* 0x0000000000077802 */ /* 0x000fc80000000f00 */
[----:B------:R-:W-:Y:S05]  /*b5e0*/  RET.REL.NODEC R6 `(_ZN7cutlass13device_kernelIN5flash19enable_sm80_to_sm89INS1_16FlashAttnBwdSm80INS1_25CollectiveMainloopBwdSm80ILi2ELi2EN4cute5tupleIJNS5_1CILi128EEES8_NS7_ILi64EEEEEENS_10bfloat16_tEfNS_4arch4Sm80ELb0ELb1ELb1ELb0ELb1ELb0ELb0ELb0ELi2ELi4ELi4ELi4ELb0EEENS1_24CollectiveEpilogueBwdGQAISA_fSD_Li256ELb0ELb1EEENS1_19SingleTileSchedulerILb0ELb0ELb0ELi128EEEEEEEEEvNT_6ParamsE) ;  /* 0xffff4a1006007950 */ /* 0x000fea0003c3ffff */
        .type           $_ZN7cutlass13device_kernelIN5flash19enable_sm80_to_sm89INS1_16FlashAttnBwdSm80INS1_25CollectiveMainloopBwdSm80ILi2ELi2EN4cute5tupleIJNS5_1CILi128EEES8_NS7_ILi64EEEEEENS_10bfloat16_tEfNS_4arch4Sm80ELb0ELb1ELb1ELb0ELb1ELb0ELb0ELb0ELi2ELi4ELi4ELi4ELb0EEENS1_24CollectiveEpilogueBwdGQAISA_fSD_Li256ELb0ELb1EEENS1_19SingleTileSchedulerILb0ELb0ELb0ELi128EEEEEEEEEvNT_6ParamsE$_ZZN4cute12filter_tupleINS_5tupleIJNS_1CILi1EEENS1_IJiiiEEENS2_ILi64EEENS1_IJNS2_ILi72EEENS2_ILi144EEENS2_ILi288EEEEEENS2_ILi512EEEEEEZNS_7flattenISB_EEDaRKT_EUlRKT_E_EEDaSF_OT0_ENKUlDpSI_E_clIJNS1_IJS3_EEES4_NS1_IJS5_EEES9_NS1_IJSA_EEEEEEDaSM_,@function
        .size           $_ZN7cutlass13device_kernelIN5flash19enable_sm80_to_sm89INS1_16FlashAttnBwdSm80INS1_25CollectiveMainloopBwdSm80ILi2ELi2EN4cute5tupleIJNS5_1CILi128EEES8_NS7_ILi64EEEEEENS_10bfloat16_tEfNS_4arch4Sm80ELb0ELb1ELb1ELb0ELb1ELb0ELb0ELb0ELi2ELi4ELi4ELi4ELb0EEENS1_24CollectiveEpilogueBwdGQAISA_fSD_Li256ELb0ELb1EEENS1_19SingleTileSchedulerILb0ELb0ELb0ELi128EEEEEEEEEvNT_6ParamsE$_ZZN4cute12filter_tupleINS_5tupleIJNS_1CILi1EEENS1_IJiiiEEENS2_ILi64EEENS1_IJNS2_ILi72EEENS2_ILi144EEENS2_ILi288EEEEEENS2_ILi512EEEEEEZNS_7flattenISB_EEDaRKT_EUlRKT_E_EEDaSF_OT0_ENKUlDpSI_E_clIJNS1_IJS3_EEES4_NS1_IJS5_EEES9_NS1_IJSA_EEEEEEDaSM_,($_ZN7cutlass13device_kernelIN5flash19enable_sm80_to_sm89INS1_16FlashAttnBwdSm80INS1_25CollectiveMainloopBwdSm80ILi2ELi2EN4cute5tupleIJNS5_1CILi128EEES8_NS7_ILi64EEEEEENS_10bfloat16_tEfNS_4arch4Sm80ELb0ELb1ELb1ELb0ELb1ELb0ELb0ELb0ELi2ELi4ELi4ELi4ELb0EEENS1_24CollectiveEpilogueBwdGQAISA_fSD_Li256ELb0ELb1EEENS1_19SingleTileSchedulerILb0ELb0ELb0ELi128EEEEEEEEEvNT_6ParamsE$_ZZN4cute12filter_tupleINS_5tupleIJNS_1CILi4096EEENS1_IJNS1_IJiiEEENS2_ILi8192EEEEEEEEEZNS_16flatten_to_tupleIS7_EEDaRKT_EUlRKT_E_EEDaSB_OT0_ENKUlDpSE_E_clIJNS1_IJS3_EEENS1_IJiiS5_EEEEEEDaSI_ - $_ZN7cutlass13device_kernelIN5flash19enable_sm80_to_sm89INS1_16FlashAttnBwdSm80INS1_25CollectiveMainloopBwdSm80ILi2ELi2EN4cute5tupleIJNS5_1CILi128EEES8_NS7_ILi64EEEEEENS_10bfloat16_tEfNS_4arch4Sm80ELb0ELb1ELb1ELb0ELb1ELb0ELb0ELb0ELi2ELi4ELi4ELi4ELb0EEENS1_24CollectiveEpilogueBwdGQAISA_fSD_Li256ELb0ELb1EEENS1_19SingleTileSchedulerILb0ELb0ELb0ELi128EEEEEEEEEvNT_6ParamsE$_ZZN4cute12filter_tupleINS_5tupleIJNS_1CILi1EEENS1_IJiiiEEENS2_ILi64EEENS1_IJNS2_ILi72EEENS2_ILi144EEENS2_ILi288EEEEEENS2_ILi512EEEEEEZNS_7flattenISB_EEDaRKT_EUlRKT_E_EEDaSF_OT0_ENKUlDpSI_E_clIJNS1_IJS3_EEES4_NS1_IJS5_EEES9_NS1_IJSA_EEEEEEDaSM_)
$_ZN7cutlass13device_kernelIN5flash19enable_sm80_to_sm89INS1_16FlashAttnBwdSm80INS1_25CollectiveMainloopBwdSm80ILi2ELi2EN4cute5tupleIJNS5_1CILi128EEES8_NS7_ILi64EEEEEENS_10bfloat16_tEfNS_4arch4Sm80ELb0ELb1ELb1ELb0ELb1ELb0ELb0ELb0ELi2ELi4ELi4ELi4ELb0EEENS1_24CollectiveEpilogueBwdGQAISA_fSD_Li256ELb0ELb1EEENS1_19SingleTileSchedulerILb0ELb0ELb0ELi128EEEEEEEEEvNT_6ParamsE$_ZZN4cute12filter_tupleINS_5tupleIJNS_1CILi1EEENS1_IJiiiEEENS2_ILi64EEENS1_IJNS2_ILi72EEENS2_ILi144EEENS2_ILi288EEEEEENS2_ILi512EEEEEEZNS_7flattenISB_EEDaRKT_EUlRKT_E_EEDaSF_OT0_ENKUlDpSI_E_clIJNS1_IJS3_EEES4_NS1_IJS5_EEES9_NS1_IJSA_EEEEEEDaSM_:
[----:B------:R-:W-:-:S06]  /*b5f0*/  IADD3 R8, R6, -c[0x0][0x20], RZ ;  /* 0x8000080006087a10 */ /* 0x000fcc0007ffe0ff */
[----:B------:R-:W5:Y:S01]  /*b600*/  LDL R8, [R8] ;  /* 0x0000000008087983 */ /* 0x000f620000100800 */
[----:B------:R-:W-:Y:S02]  /*b610*/  IADD3 R3, R1, 0x1680, RZ ;  /* 0x0000168001037810 */ /* 0x000fe40007ffe0ff */
[C---:B------:R-:W-:Y:S02]  /*b620*/  IADD3 R2, R6.reuse, 0x4, RZ ;  /* 0x0000000406027810 */ /* 0x040fe40007ffe0ff */
[----:B------:R-:W-:Y:S02]  /*b630*/  IADD3 R5, R6, 0x8, RZ ;  /* 0x0000000806057810 */ /* 0x000fe40007ffe0ff */
[----:B------:R-:W-:Y:S02]  /*b640*/  IADD3 R3, R3, c[0x0][0x20], RZ ;  /* 0x0000080003037a10 */ /* 0x000fe40007ffe0ff */
[----:B------:R-:W-:Y:S02]  /*b650*/  MOV R6, 0xb670 ;  /* 0x0000b67000067802 */ /* 0x000fe40000000f00 */
[----:B-----5:R-:W-:Y:S05]  /*b660*/  CALL.REL.NOINC `($_ZN7cutlass13device_kernelIN5flash19enable_sm80_to_sm89INS1_16FlashAttnBwdSm80INS1_25CollectiveMainloopBwdSm80ILi2ELi2EN4cute5tupleIJNS5_1CILi128EEES8_NS7_ILi64EEEEEENS_10bfloat16_tEfNS_4arch4Sm80ELb0ELb1ELb1ELb0ELb1ELb0ELb0ELb0ELi2ELi4ELi4ELi4ELb0EEENS1_24CollectiveEpilogueBwdGQAISA_fSD_Li256ELb0ELb1EEENS1_19SingleTileSchedulerILb0ELb0ELb0ELi128EEEEEEEEEvNT_6ParamsE$_ZN4cute3eso3ESOILb1ELb0EJNS_1CILi1EEEiiiNS2_ILi64EEENS2_ILi72EEENS2_ILi144EEENS2_ILi288EEENS2_ILi512EEEEEC2ERKS3_RKiSD_SD_RKS4_RKS5_RKS6_RKS7_RKS8_) ;  /* 0xffffc26000007944 */ /* 0x020fea0003c3ffff */
[----:B------:R2:W5:Y:S04]  /*b670*/  LDL R5, [R1+0x1688] ;  /* 0x0016880001057983 */ /* 0x0005680000100800 */
[----:B-1----:R2:W5:Y:S01]  /*b680*/  LDL.64 R2, [R1+0x1680] ;  /* 0x0016800001027983 */ /* 0x0025620000100a00 */
[----:B------:R-:W-:-:S02]  /*b690*/  MOV R6, R4 ;  /* 0x0000000400067202 */ /* 0x000fc40000000f00 */
[----:B------:R-:W-:-:S04]  /*b6a0*/  MOV R7, 0x0 ;  /* 0x0000000000077802 */ /* 0x000fc80000000f00 */
[----:B------:R-:W-:Y:S05]  /*b6b0*/  RET.REL.NODEC R6 `(_ZN7cutlass13device_kernelIN5flash19enable_sm80_to_sm89INS1_16FlashAttnBwdSm80INS1_25CollectiveMainloopBwdSm80ILi2ELi2EN4cute5tupleIJNS5_1CILi128EEES8_NS7_ILi64EEEEEENS_10bfloat16_tEfNS_4arch4Sm80ELb0ELb1ELb1ELb0ELb1ELb0ELb0ELb0ELi2ELi4ELi4ELi4ELb0EEENS1_24CollectiveEpilogueBwdGQAISA_fSD_Li256ELb0ELb1EEENS1_19SingleTileSchedulerILb0ELb0ELb0ELi128EEEEEEEEEvNT_6ParamsE) ;  /* 0xffff494006007950 */ /* 0x000fea0003c3ffff */
        .type           $_ZN7cutlass13device_kernelIN5flash19enable_sm80_to_sm89INS1_16FlashAttnBwdSm80INS1_25CollectiveMainloopBwdSm80ILi2ELi2EN4cute5tupleIJNS5_1CILi128EEES8_NS7_ILi64EEEEEENS_10bfloat16_tEfNS_4arch4Sm80ELb0ELb1ELb1ELb0ELb1ELb0ELb0ELb0ELi2ELi4ELi4ELi4ELb0EEENS1_24CollectiveEpilogueBwdGQAISA_fSD_Li256ELb0ELb1EEENS1_19SingleTileSchedulerILb0ELb0ELb0ELi128EEEEEEEEEvNT_6ParamsE$_ZZN4cute12filter_tupleINS_5tupleIJNS_1CILi4096EEENS1_IJNS1_IJiiEEENS2_ILi8192EEEEEEEEEZNS_16flatten_to_tupleIS7_EEDaRKT_EUlRKT_E_EEDaSB_OT0_ENKUlDpSE_E_clIJNS1_IJS3_EEENS1_IJiiS5_EEEEEEDaSI_,@function
        .size           $_ZN7cutlass13device_kernelIN5flash19enable_sm80_to_sm89INS1_16FlashAttnBwdSm80INS1_25CollectiveMainloopBwdSm80ILi2ELi2EN4cute5tupleIJNS5_1CILi128EEES8_NS7_ILi64EEEEEENS_10bfloat16_tEfNS_4arch4Sm80ELb0ELb1ELb1ELb0ELb1ELb0ELb0ELb0ELi2ELi4ELi4ELi4ELb0EEENS1_24CollectiveEpilogueBwdGQAISA_fSD_Li256ELb0ELb1EEENS1_19SingleTileSchedulerILb0ELb0ELb0ELi128EEEEEEEEEvNT_6ParamsE$_ZZN4cute12filter_tupleINS_5tupleIJNS_1CILi4096EEENS1_IJNS1_IJiiEEENS2_ILi8192EEEEEEEEEZNS_16flatten_to_tupleIS7_EEDaRKT_EUlRKT_E_EEDaSB_OT0_ENKUlDpSE_E_clIJNS1_IJS3_EEENS1_IJiiS5_EEEEEEDaSI_,($_ZN7cutlass13device_kernelIN5flash19enable_sm80_to_sm89INS1_16FlashAttnBwdSm80INS1_25CollectiveMainloopBwdSm80ILi2ELi2EN4cute5tupleIJNS5_1CILi128EEES8_NS7_ILi64EEEEEENS_10bfloat16_tEfNS_4arch4Sm80ELb0ELb1ELb1ELb0ELb1ELb0ELb0ELb0ELi2ELi4ELi4ELi4ELb0EEENS1_24CollectiveEpilogueBwdGQAISA_fSD_Li256ELb0ELb1EEENS1_19SingleTileSchedulerILb0ELb0ELb0ELi128EEEEEEEEEvNT_6ParamsE$_ZZN4cute12filter_tupleINS_5tupleIJNS_1CILi4096EEENS1_IJiiEEEEEEZNS_16flatten_to_tupleIS5_EEDaRKT_EUlRKT_E_EEDaS9_OT0_ENKUlDpSC_E_clIJNS1_IJS3_EEES4_EEEDaSG_ - $_ZN7cutlass13device_kernelIN5flash19enable_sm80_to_sm89INS1_16FlashAttnBwdSm80INS1_25CollectiveMainloopBwdSm80ILi2ELi2EN4cute5tupleIJNS5_1CILi128EEES8_NS7_ILi64EEEEEENS_10bfloat16_tEfNS_4arch4Sm80ELb0ELb1ELb1ELb0ELb1ELb0ELb0ELb0ELi2ELi4ELi4ELi4ELb0EEENS1_24CollectiveEpilogueBwdGQAISA_fSD_Li256ELb0ELb1EEENS1_19SingleTileSchedulerILb0ELb0ELb0ELi128EEEEEEEEEvNT_6ParamsE$_ZZN4cute12filter_tupleINS_5tupleIJNS_1CILi4096EEENS1_IJNS1_IJiiEEENS2_ILi8192EEEEEEEEEZNS_16flatten_to_tupleIS7_EEDaRKT_EUlRKT_E_EEDaSB_OT0_ENKUlDpSE_E_clIJNS1_IJS3_EEENS1_IJiiS5_EEEEEEDaSI_)
$_ZN7cutlass13device_kernelIN5flash19enable_sm80_to_sm89INS1_16FlashAttnBwdSm80INS1_25CollectiveMainloopBwdSm80ILi2ELi2EN4cute5tupleIJNS5_1CILi128EEES8_NS7_ILi64EEEEEENS_10bfloat16_tEfNS_4arch4Sm80ELb0ELb1ELb1ELb0ELb1ELb0ELb0ELb0ELi2ELi4ELi4ELi4ELb0EEENS1_24CollectiveEpilogueBwdGQAISA_fSD_Li256ELb0ELb1EEENS1_19SingleTileSchedulerILb0ELb0ELb0ELi128EEEEEEEEEvNT_6ParamsE$_ZZN4cute12filter_tupleINS_5tupleIJNS_1CILi4096EEENS1_IJNS1_IJiiEEENS2_ILi8192EEEEEEEEEZNS_16flatten_to_tupleIS7_EEDaRKT_EUlRKT_E_EEDaSB_OT0_ENKUlDpSE_E_clIJNS1_IJS3_EEENS1_IJiiS5_EEEEEEDaSI_:
[----:B------:R-:W-:-:S06]  /*b6c0*/  IADD3 R8, R62, -c[0x0][0x20], RZ ;  /* 0x800008003e087a10 */ /* 0x000fcc0007ffe0ff */
[----:B------:R-:W5:Y:S01]  /*b6d0*/  LDL R8, [R8] ;  /* 0x0000000008087983 */ /* 0x000f620000100800 */
[----:B------:R-:W-:Y:S02]  /*b6e0*/  IADD3 R3, R1, 0x1680, RZ ;  /* 0x0000168001037810 */ /* 0x000fe40007ffe0ff */
[----:B------:R-:W-:Y:S02]  /*b6f0*/  IADD3 R2, R62, 0x4, RZ ;  /* 0x000000043e027810 */ /* 0x000fe40007ffe0ff */
[----:B------:R-:W-:Y:S02]  /*b700*/  IADD3 R3, R3, c[0x0][0x20], RZ ;  /* 0x0000080003037a10 */ /* 0x000fe40007ffe0ff */
[----:B------:R-:W-:Y:S02]  /*b710*/  MOV R6, 0xb730 ;  /* 0x0000b73000067802 */ /* 0x000fe40000000f00 */
[----:B-----5:R-:W-:Y:S05]  /*b720*/  CALL.REL.NOINC `($_ZN7cutlass13device_kernelIN5flash19enable_sm80_to_sm89INS1_16FlashAttnBwdSm80INS1_25CollectiveMainloopBwdSm80ILi2ELi2EN4cute5tupleIJNS5_1CILi128EEES8_NS7_ILi64EEEEEENS_10bfloat16_tEfNS_4arch4Sm80ELb0ELb1ELb1ELb0ELb1ELb0ELb0ELb0ELi2ELi4ELi4ELi4ELb0EEENS1_24CollectiveEpilogueBwdGQAISA_fSD_Li256ELb0ELb1EEENS1_19SingleTileSchedulerILb0ELb0ELb0ELi128EEEEEEEEEvNT_6ParamsE$_ZN4cute3eso3ESOILb1ELb0EJNS_1CILi4096EEEiiNS2_ILi8192EEEEEC2ERKS3_RKiS9_RKS4_) ;  /* 0xffffc44000007944 */ /* 0x020fea0003c3ffff */
[----:B------:R-:W-:-:S04]  /*b730*/  MOV R5, 0x0 ;  /* 0x0000000000057802 */ /* 0x000fc80000000f00 */
[----:B------:R-:W-:Y:S05]  /*b740*/  RET.REL.NODEC R4 `(_ZN7cutlass13device_kernelIN5flash19enable_sm80_to_sm89INS1_16FlashAttnBwdSm80INS1_25CollectiveMainloopBwdSm80ILi2ELi2EN4cute5tupleIJNS5_1CILi128EEES8_NS7_ILi64EEEEEENS_10bfloat16_tEfNS_4arch4Sm80ELb0ELb1ELb1ELb0ELb1ELb0ELb0ELb0ELi2ELi4ELi4ELi4ELb0EEENS1_24CollectiveEpilogueBwdGQAISA_fSD_Li256ELb0ELb1EEENS1_19SingleTileSchedulerILb0ELb0ELb0ELi128EEEEEEEEEvNT_6ParamsE) ;  /* 0xffff48b004007950 */ /* 0x000fea0003c3ffff */
        .type           $_ZN7cutlass13device_kernelIN5flash19enable_sm80_to_sm89INS1_16FlashAttnBwdSm80INS1_25CollectiveMainloopBwdSm80ILi2ELi2EN4cute5tupleIJNS5_1CILi128EEES8_NS7_ILi64EEEEEENS_10bfloat16_tEfNS_4arch4Sm80ELb0ELb1ELb1ELb0ELb1ELb0ELb0ELb0ELi2ELi4ELi4ELi4ELb0EEENS1_24CollectiveEpilogueBwdGQAISA_fSD_Li256ELb0ELb1EEENS1_19SingleTileSchedulerILb0ELb0ELb0ELi128EEEEEEEEEvNT_6ParamsE$_ZZN4cute12filter_tupleINS_5tupleIJNS_1CILi4096EEENS1_IJiiEEEEEEZNS_16flatten_to_tupleIS5_EEDaRKT_EUlRKT_E_EEDaS9_OT0_ENKUlDpSC_E_clIJNS1_IJS3_EEES4_EEEDaSG_,@function
        .size           $_ZN7cutlass13device_kernelIN5flash19enable_sm80_to_sm89INS1_16FlashAttnBwdSm80INS1_25CollectiveMainloopBwdSm80ILi2ELi2EN4cute5tupleIJNS5_1CILi128EEES8_NS7_ILi64EEEEEENS_10bfloat16_tEfNS_4arch4Sm80ELb0ELb1ELb1ELb0ELb1ELb0ELb0ELb0ELi2ELi4ELi4ELi4ELb0EEENS1_24CollectiveEpilogueBwdGQAISA_fSD_Li256ELb0ELb1EEENS1_19SingleTileSchedulerILb0ELb0ELb0ELi128EEEEEEEEEvNT_6ParamsE$_ZZN4cute12filter_tupleINS_5tupleIJNS_1CILi4096EEENS1_IJiiEEEEEEZNS_16flatten_to_tupleIS5_EEDaRKT_EUlRKT_E_EEDaS9_OT0_ENKUlDpSC_E_clIJNS1_IJS3_EEES4_EEEDaSG_,($_ZN7cutlass13device_kernelIN5flash19enable_sm80_to_sm89INS1_16FlashAttnBwdSm80INS1_25CollectiveMainloopBwdSm80ILi2ELi2EN4cute5tupleIJNS5_1CILi128EEES8_NS7_ILi64EEEEEENS_10bfloat16_tEfNS_4arch4Sm80ELb0ELb1ELb1ELb0ELb1ELb0ELb0ELb0ELi2ELi4ELi4ELi4ELb0EEENS1_24CollectiveEpilogueBwdGQAISA_fSD_Li256ELb0ELb1EEENS1_19SingleTileSchedulerILb0ELb0ELb0ELi128EEEEEEEEEvNT_6ParamsE$_ZZN4cute12filter_tupleINS_5tupleIJiNS1_IJiNS_1CILi0EEEEEEEEES5_ZNS_6detail9lift_diceIS5_S5_EEDaRKT_RKT0_EUlRKT_RKT0_E_EEDaSA_SD_OT1_ENKUlDpSG_E_clIJNS1_IJiEEES4_EEEDaSN_ - $_ZN7cutlass13device_kernelIN5flash19enable_sm80_to_sm89INS1_16FlashAttnBwdSm80INS1_25CollectiveMainloopBwdSm80ILi2ELi2EN4cute5tupleIJNS5_1CILi128EEES8_NS7_ILi64EEEEEENS_10bfloat16_tEfNS_4arch4Sm80ELb0ELb1ELb1ELb0ELb1ELb0ELb0ELb0ELi2ELi4ELi4ELi4ELb0EEENS1_24CollectiveEpilogueBwdGQAISA_fSD_Li256ELb0ELb1EEENS1_19SingleTileSchedulerILb0ELb0ELb0ELi128EEEEEEEEEvNT_6ParamsE$_ZZN4cute12filter_tupleINS_5tupleIJNS_1CILi4096EEENS1_IJiiEEEEEEZNS_16flatten_to_tupleIS5_EEDaRKT_EUlRKT_E_EEDaS9_OT0_ENKUlDpSC_E_clIJNS1_IJS3_EEES4_EEEDaSG_)
$_ZN7cutlass13device_kernelIN5flash19enable_sm80_to_sm89INS1_16FlashAttnBwdSm80INS1_25CollectiveMainloopBwdSm80ILi2ELi2EN4cute5tupleIJNS5_1CILi128EEES8_NS7_ILi64EEEEEENS_10bfloat16_tEfNS_4arch4Sm80ELb0ELb1ELb1ELb0ELb1ELb0ELb0ELb0ELi2ELi4ELi4ELi4ELb0EEENS1_24CollectiveEpilogueBwdGQAISA_fSD_Li256ELb0ELb1EEENS1_19SingleTileSchedulerILb0ELb0ELb0ELi128EEEEEEEEEvNT_6ParamsE$_ZZN4cute12filter_tupleINS_5tupleIJNS_1CILi4096EEENS1_IJiiEEEEEEZNS_16flatten_to_tupleIS5_EEDaRKT_EUlRKT_E_EEDaS9_OT0_ENKUlDpSC_E_clIJNS1_IJS3_EEES4_EEEDaSG_:
[----:B------:R-:W-:-:S06]  /*b750*/  IADD3 R8, R58, -c[0x0][0x20], RZ ;  /* 0x800008003a087a10 */ /* 0x000fcc0007ffe0ff */
[----:B------:R-:W5:Y:S01]  /*b760*/  LDL R8, [R8] ;  /* 0x0000000008087983 */ /* 0x000f620000100800 */
[----:B------:R-:W-:Y:S02]  /*b770*/  IADD3 R3, R1, 0x1380, RZ ;  /* 0x0000138001037810 */ /* 0x000fe40007ffe0ff */
[----:B------:R-:W-:Y:S02]  /*b780*/  IADD3 R2, R58, 0x4, RZ ;  /* 0x000000043a027810 */ /* 0x000fe40007ffe0ff */
[----:B------:R-:W-:Y:S02]  /*b790*/  IADD3 R3, R3, c[0x0][0x20], RZ ;  /* 0x0000080003037a10 */ /* 0x000fe40007ffe0ff */
[----:B------:R-:W-:Y:S02]  /*b7a0*/  MOV R6, 0xb7c0 ;  /* 0x0000b7c000067802 */ /* 0x000fe40000000f00 */
[----:B-----5:R-:W-:Y:S05]  /*b7b0*/  CALL.REL.NOINC `($_ZN7cutlass13device_kernelIN5flash19enable_sm80_to_sm89INS1_16FlashAttnBwdSm80INS1_25CollectiveMainloopBwdSm80ILi2ELi2EN4cute5tupleIJNS5_1CILi128EEES8_NS7_ILi64EEEEEENS_10bfloat16_tEfNS_4arch4Sm80ELb0ELb1ELb1ELb0ELb1ELb0ELb0ELb0ELi2ELi4ELi4ELi4ELb0EEENS1_24CollectiveEpilogueBwdGQAISA_fSD_Li256ELb0ELb1EEENS1_19SingleTileSchedulerILb0ELb0ELb0ELi128EEEEEEEEEvNT_6ParamsE$_ZN4cute3eso3ESOILb1ELb0EJNS_1CILi4096EEEiiEEC2ERKS3_RKiS8_) ;  /* 0xffffc34000007944 */ /* 0x020fea0003c3ffff */
[----:B------:R-:W-:-:S04]  /*b7c0*/  MOV R5, 0x0 ;  /* 0x0000000000057802 */ /* 0x000fc80000000f00 */
[----:B------:R-:W-:Y:S05]  /*b7d0*/  RET.REL.NODEC R4 `(_ZN7cutlass13device_kernelIN5flash19enable_sm80_to_sm89INS1_16FlashAttnBwdSm80INS1_25CollectiveMainloopBwdSm80ILi2ELi2EN4cute5tupleIJNS5_1CILi128EEES8_NS7_ILi64EEEEEENS_10bfloat16_tEfNS_4arch4Sm80ELb0ELb1ELb1ELb0ELb1ELb0ELb0ELb0ELi2ELi4ELi4ELi4ELb0EEENS1_24CollectiveEpilogueBwdGQAISA_fSD_Li256ELb0ELb1EEENS1_19SingleTileSchedulerILb0ELb0ELb0ELi128EEEEEEEEEvNT_6ParamsE) ;  /* 0xffff482004007950 */ /* 0x000fea0003c3ffff */
        .type           $_ZN7cutlass13device_kernelIN5flash19enable_sm80_to_sm89INS1_16FlashAttnBwdSm80INS1_25CollectiveMainloopBwdSm80ILi2ELi2EN4cute5tupleIJNS5_1CILi128EEES8_NS7_ILi64EEEEEENS_10bfloat16_tEfNS_4arch4Sm80ELb0ELb1ELb1ELb0ELb1ELb0ELb0ELb0ELi2ELi4ELi4ELi4ELb0EEENS1_24CollectiveEpilogueBwdGQAISA_fSD_Li256ELb0ELb1EEENS1_19SingleTileSchedulerILb0ELb0ELb0ELi128EEEEEEEEEvNT_6ParamsE$_ZZN4cute12filter_tupleINS_5tupleIJiNS1_IJiNS_1CILi0EEEEEEEEES5_ZNS_6detail9lift_diceIS5_S5_EEDaRKT_RKT0_EUlRKT_RKT0_E_EEDaSA_SD_OT1_ENKUlDpSG_E_clIJNS1_IJiEEES4_EEEDaSN_,@function
        .size           $_ZN7cutlass13device_kernelIN5flash19enable_sm80_to_sm89INS1_16FlashAttnBwdSm80INS1_25CollectiveMainloopBwdSm80ILi2ELi2EN4cute5tupleIJNS5_1CILi128EEES8_NS7_ILi64EEEEEENS_10bfloat16_tEfNS_4arch4Sm80ELb0ELb1ELb1ELb0ELb1ELb0ELb0ELb0ELi2ELi4ELi4ELi4ELb0EEENS1_24CollectiveEpilogueBwdGQAISA_fSD_Li256ELb0ELb1EEENS1_19SingleTileSchedulerILb0ELb0ELb0ELi128EEEEEEEEEvNT_6ParamsE$_ZZN4cute12filter_tupleINS_5tupleIJiNS1_IJiNS_1CILi0EEEEEEEEES5_ZNS_6detail9lift_diceIS5_S5_EEDaRKT_RKT0_EUlRKT_RKT0_E_EEDaSA_SD_OT1_ENKUlDpSG_E_clIJNS1_IJiEEES4_EEEDaSN_,($_ZN7cutlass13device_kernelIN5flash19enable_sm80_to_sm89INS1_16FlashAttnBwdSm80INS1_25CollectiveMainloopBwdSm80ILi2ELi2EN4cute5tupleIJNS5_1CILi128EEES8_NS7_ILi64EEEEEENS_10bfloat16_tEfNS_4arch4Sm80ELb0ELb1ELb1ELb0ELb1ELb0ELb0ELb0ELi2ELi4ELi4ELi4ELb0EEENS1_24CollectiveEpilogueBwdGQAISA_fSD_Li256ELb0ELb1EEENS1_19SingleTileSchedulerILb0ELb0ELb0ELi128EEEEEEEEEvNT_6ParamsE$_ZZN4cute12filter_tupleINS_5tupleIJiNS_1CILi0EEEEEES4_ZNS_6detail9lift_diceIS4_S4_EEDaRKT_RKT0_EUlRKT_RKT0_E_EEDaS9_SC_OT1_ENKUlDpSF_E_clIJNS1_IJiEEENS1_IJS3_EEEEEEDaSM_ - $_ZN7cutlass13device_kernelIN5flash19enable_sm80_to_sm89INS1_16FlashAttnBwdSm80INS1_25CollectiveMainloopBwdSm80ILi2ELi2EN4cute5tupleIJNS5_1CILi128EEES8_NS7_ILi64EEEEEENS_10bfloat16_tEfNS_4arch4Sm80ELb0ELb1ELb1ELb0ELb1ELb0ELb0ELb0ELi2ELi4ELi4ELi4ELb0EEENS1_24CollectiveEpilogueBwdGQAISA_fSD_Li256ELb0ELb1EEENS1_19SingleTileSchedulerILb0ELb0ELb0ELi128EEEEEEEEEvNT_6ParamsE$_ZZN4cute12filter_tupleINS_5tupleIJiNS1_IJiNS_1CILi0EEEEEEEEES5_ZNS_6detail9lift_diceIS5_S5_EEDaRKT_RKT0_EUlRKT_RKT0_E_EEDaSA_SD_OT1_ENKUlDpSG_E_clIJNS1_IJiEEES4_EEEDaSN_)
$_ZN7cutlass13device_kernelIN5flash19enable_sm80_to_sm89INS1_16FlashAttnBwdSm80INS1_25CollectiveMainloopBwdSm80ILi2ELi2EN4cute5tupleIJNS5_1CILi128EEES8_NS7_ILi64EEEEEENS_10bfloat16_tEfNS_4arch4Sm80ELb0ELb1ELb1ELb0ELb1ELb0ELb0ELb0ELi2ELi4ELi4ELi4ELb0EEENS1_24CollectiveEpilogueBwdGQAISA_fSD_Li256ELb0ELb1EEENS1_19SingleTileSchedulerILb0ELb0ELb0ELi128EEEEEEEEEvNT_6ParamsE$_ZZN4cute12filter_tupleINS_5tupleIJiNS1_IJiNS_1CILi0EEEEEEEEES5_ZNS_6detail9lift_diceIS5_S5_EEDaRKT_RKT0_EUlRKT_RKT0_E_EEDaSA_SD_OT1_ENKUlDpSG_E_clIJNS1_IJiEEES4_EEEDaSN_:
[----:B------:R-:W-:Y:S02]  /*b7e0*/  IADD3 R6, R1, 0x1684, RZ ;  /* 0x0000168401067810 */ /* 0x000fe40007ffe0ff */
[----:B------:R-:W-:Y:S02]  /*b7f0*/  MOV R10, 0xb820 ;  /* 0x0000b820000a7802 */ /* 0x000fe40000000f00 */
[----:B------:R-:W-:Y:S02]  /*b800*/  IADD3 R6, R6, c[0x0][0x20], RZ ;  /* 0x0000080006067a10 */ /* 0x000fe40007ffe0ff */
[----:B------:R-:W-:Y:S05]  /*b810*/  CALL.REL.NOINC `($_ZN7cutlass13device_kernelIN5flash19enable_sm80_to_sm89INS1_16FlashAttnBwdSm80INS1_25CollectiveMainloopBwdSm80ILi2ELi2EN4cute5tupleIJNS5_1CILi128EEES8_NS7_ILi64EEEEEENS_10bfloat16_tEfNS_4arch4Sm80ELb0ELb1ELb1ELb0ELb1ELb0ELb0ELb0ELi2ELi4ELi4ELi4ELb0EEENS1_24CollectiveEpilogueBwdGQAISA_fSD_Li256ELb0ELb1EEENS1_19SingleTileSchedulerILb0ELb0ELb0ELi128EEEEEEEEEvNT_6ParamsE$_ZN4cute3eso3ESOILb0ELb0EJiiNS_1CILi0EEEEEC2ERKiS6_RKS3_) ;  /* 0xffffaf4000007944 */ /* 0x000fea0003c3ffff */
[----:B-1----:R1:W5:Y:S04]  /*b820*/  LDL R3, [R1+0x1688] ;  /* 0x0016880001037983 */ /* 0x0023680000100800 */
[----:B------:R1:W5:Y:S01]  /*b830*/  LDL R5, [R1+0x1684] ;  /* 0x0016840001057983 */ /* 0x0003620000100800 */
[----:B------:R-:W-:Y:S02]  /*b840*/  MOV R6, R2 ;  /* 0x0000000200067202 */ /* 0x000fe40000000f00 */
[----:B------:R-:W-:-:S04]  /*b850*/  MOV R7, 0x0 ;  /* 0x0000000000077802 */ /* 0x000fc80000000f00 */
[----:B------:R-:W-:Y:S05]  /*b860*/  RET.REL.NODEC R6 `(_ZN7cutlass13device_kernelIN5flash19enable_sm80_to_sm89INS1_16FlashAttnBwdSm80INS1_25CollectiveMainloopBwdSm80ILi2ELi2EN4cute5tupleIJNS5_1CILi128EEES8_NS7_ILi64EEEEEENS_10bfloat16_tEfNS_4arch4Sm80ELb0ELb1ELb1ELb0ELb1ELb0ELb0ELb0ELi2ELi4ELi4ELi4ELb0EEENS1_24CollectiveEpilogueBwdGQAISA_fSD_Li256ELb0ELb1EEENS1_19SingleTileSchedulerILb0ELb0ELb0ELi128EEEEEEEEEvNT_6ParamsE) ;  /* 0xffff479006007950 */ /* 0x000fea0003c3ffff */
        .type           $_ZN7cutlass13device_kernelIN5flash19enable_sm80_to_sm89INS1_16FlashAttnBwdSm80INS1_25CollectiveMainloopBwdSm80ILi2ELi2EN4cute5tupleIJNS5_1CILi128EEES8_NS7_ILi64EEEEEENS_10bfloat16_tEfNS_4arch4Sm80ELb0ELb1ELb1ELb0ELb1ELb0ELb0ELb0ELi2ELi4ELi4ELi4ELb0EEENS1_24CollectiveEpilogueBwdGQAISA_fSD_Li256ELb0ELb1EEENS1_19SingleTileSchedulerILb0ELb0ELb0ELi128EEEEEEEEEvNT_6ParamsE$_ZZN4cute12filter_tupleINS_5tupleIJiNS_1CILi0EEEEEES4_ZNS_6detail9lift_diceIS4_S4_EEDaRKT_RKT0_EUlRKT_RKT0_E_EEDaS9_SC_OT1_ENKUlDpSF_E_clIJNS1_IJiEEENS1_IJS3_EEEEEEDaSM_,@function
        .size           $_ZN7cutlass13device_kernelIN5flash19enable_sm80_to_sm89INS1_16FlashAttnBwdSm80INS1_25CollectiveMainloopBwdSm80ILi2ELi2EN4cute5tupleIJNS5_1CILi128EEES8_NS7_ILi64EEEEEENS_10bfloat16_tEfNS_4arch4Sm80ELb0ELb1ELb1ELb0ELb1ELb0ELb0ELb0ELi2ELi4ELi4ELi4ELb0EEENS1_24CollectiveEpilogueBwdGQAISA_fSD_Li256ELb0ELb1EEENS1_19SingleTileSchedulerILb0ELb0ELb0ELi128EEEEEEEEEvNT_6ParamsE$_ZZN4cute12filter_tupleINS_5tupleIJiNS_1CILi0EEEEEES4_ZNS_6detail9lift_diceIS4_S4_EEDaRKT_RKT0_EUlRKT_RKT0_E_EEDaS9_SC_OT1_ENKUlDpSF_E_clIJNS1_IJiEEENS1_IJS3_EEEEEEDaSM_,($_ZN7cutlass13device_kernelIN5flash19enable_sm80_to_sm89INS1_16FlashAttnBwdSm80INS1_25CollectiveMainloopBwdSm80ILi2ELi2EN4cute5tupleIJNS5_1CILi128EEES8_NS7_ILi64EEEEEENS_10bfloat16_tEfNS_4arch4Sm80ELb0ELb1ELb1ELb0ELb1ELb0ELb0ELb0ELi2ELi4ELi4ELi4ELb0EEENS1_24CollectiveEpilogueBwdGQAISA_fSD_Li256ELb0ELb1EEENS1_19SingleTileSchedulerILb0ELb0ELb0ELi128EEEEEEEEEvNT_6ParamsE$_ZZN4cute13to_mixed_bitsINS_5tupleIJNS1_IJNS_1CILi4EEENS2_ILi8EEEEEENS2_ILi2EEENS2_ILi1EEEEEENS1_IJNS1_IJNS2_ILi0EEENS2_ILi64EEEEEES9_S9_EEENS1_IJNS1_IJiiEEEiS9_EEEEEDaRKT_RKT0_RKT1_ENKUlDpRKT_E_clIJNS_9MixedBitsILj0ELj448EEENS2_ILj0EEESW_EEEDaSR_ - $_ZN7cutlass13device_kernelIN5flash19enable_sm80_to_sm89INS1_16FlashAttnBwdSm80INS1_25CollectiveMainloopBwdSm80ILi2ELi2EN4cute5tupleIJNS5_1CILi128EEES8_NS7_ILi64EEEEEENS_10bfloat16_tEfNS_4arch4Sm80ELb0ELb1ELb1ELb0ELb1ELb0ELb0ELb0ELi2ELi4ELi4ELi4ELb0EEENS1_24CollectiveEpilogueBwdGQAISA_fSD_Li256ELb0ELb1EEENS1_19SingleTileSchedulerILb0ELb0ELb0ELi128EEEEEEEEEvNT_6ParamsE$_ZZN4cute12filter_tupleINS_5tupleIJiNS_1CILi0EEEEEES4_ZNS_6detail9lift_diceIS4_S4_EEDaRKT_RKT0_EUlRKT_RKT0_E_EEDaS9_SC_OT1_ENKUlDpSF_E_clIJNS1_IJiEEENS1_IJS3_EEEEEEDaSM_)
$_ZN7cutlass13device_kernelIN5flash19enable_sm80_to_sm89INS1_16FlashAttnBwdSm80INS1_25CollectiveMainloopBwdSm80ILi2ELi2EN4cute5tupleIJNS5_1CILi128EEES8_NS7_ILi64EEEEEENS_10bfloat16_tEfNS_4arch4Sm80ELb0ELb1ELb1ELb0ELb1ELb0ELb0ELb0ELi2ELi4ELi4ELi4ELb0EEENS1_24CollectiveEpilogueBwdGQAISA_fSD_Li256ELb0ELb1EEENS1_19SingleTileSchedulerILb0ELb0ELb0ELi128EEEEEEEEEvNT_6ParamsE$_ZZN4cute12filter_tupleINS_5tupleIJiNS_1CILi0EEEEEES4_ZNS_6detail9lift_diceIS4_S4_EEDaRKT_RKT0_EUlRKT_RKT0_E_EEDaS9_SC_OT1_ENKUlDpSF_E_clIJNS1_IJiEEENS1_IJS3_EEEEEEDaSM_:
[----:B------:R-:W-:Y:S02]  /*b870*/  IADD3 R2, R1, 0x1684, RZ ;  /* 0x0000168401027810 */ /* 0x000fe40007ffe0ff */
[----:B------:R-:W-:Y:S02]  /*b880*/  MOV R6, 0xb8b0 ;  /* 0x0000b8b000067802 */ /* 0x000fe40000000f00 */
[----:B------:R-:W-:Y:S02]  /*b890*/  IADD3 R2, R2, c[0x0][0x20], RZ ;  /* 0x0000080002027a10 */ /* 0x000fe40007ffe0ff */
[----:B------:R-:W-:Y:S05]  /*b8a0*/  CALL.REL.NOINC `($_ZN7cutlass13device_kernelIN5flash19enable_sm80_to_sm89INS1_16FlashAttnBwdSm80INS1_25CollectiveMainloopBwdSm80ILi2ELi2EN4cute5tupleIJNS5_1CILi128EEES8_NS7_ILi64EEEEEENS_10bfloat16_tEfNS_4arch4Sm80ELb0ELb1ELb1ELb0ELb1ELb0ELb0ELb0ELi2ELi4ELi4ELi4ELb0EEENS1_24CollectiveEpilogueBwdGQAISA_fSD_Li256ELb0ELb1EEENS1_19SingleTileSchedulerILb0ELb0ELb0ELi128EEEEEEEEEvNT_6ParamsE$_ZN4cute3eso3ESOILb0ELb1EJiNS_1CILi0EEEEEC2ERKiRKS3_) ;  /* 0xffffb5c000007944 */ /* 0x000fea0003c3ffff */
[----:B-1----:R1:W5:Y:S01]  /*b8b0*/  LDL R2, [R1+0x1684] ;  /* 0x0016840001027983 */ /* 0x0023620000100800 */
[----:B------:R-:W-:Y:S02]  /*b8c0*/  MOV R10, R72 ;  /* 0x00000048000a7202 */ /* 0x000fe40000000f00 */
[----:B------:R-:W-:-:S04]  /*b8d0*/  MOV R11, 0x0 ;  /* 0x00000000000b7802 */ /* 0x000fc80000000f00 */
[----:B------:R-:W-:Y:S05]  /*b8e0*/  RET.REL.NODEC R10 `(_ZN7cutlass13device_kernelIN5flash19enable_sm80_to_sm89INS1_16FlashAttnBwdSm80INS1_25CollectiveMainloopBwdSm80ILi2ELi2EN4cute5tupleIJNS5_1CILi128EEES8_NS7_ILi64EEEEEENS_10bfloat16_tEfNS_4arch4Sm80ELb0ELb1ELb1ELb0ELb1ELb0ELb0ELb0ELi2ELi4ELi4ELi4ELb0EEENS1_24CollectiveEpilogueBwdGQAISA_fSD_Li256ELb0ELb1EEENS1_19SingleTileSchedulerILb0ELb0ELb0ELi128EEEEEEEEEvNT_6ParamsE) ;  /* 0xffff47100a007950 */ /* 0x000fea0003c3ffff */
        .type           $_ZN7cutlass13device_kernelIN5flash19enable_sm80_to_sm89INS1_16FlashAttnBwdSm80INS1_25CollectiveMainloopBwdSm80ILi2ELi2EN4cute5tupleIJNS5_1CILi128EEES8_NS7_ILi64EEEEEENS_10bfloat16_tEfNS_4arch4Sm80ELb0ELb1ELb1ELb0ELb1ELb0ELb0ELb0ELi2ELi4ELi4ELi4ELb0EEENS1_24CollectiveEpilogueBwdGQAISA_fSD_Li256ELb0ELb1EEENS1_19SingleTileSchedulerILb0ELb0ELb0ELi128EEEEEEEEEvNT_6ParamsE$_ZZN4cute13to_mixed_bitsINS_5tupleIJNS1_IJNS_1CILi4EEENS2_ILi8EEEEEENS2_ILi2EEENS2_ILi1EEEEEENS1_IJNS1_IJNS2_ILi0EEENS2_ILi64EEEEEES9_S9_EEENS1_IJNS1_IJiiEEEiS9_EEEEEDaRKT_RKT0_RKT1_ENKUlDpRKT_E_clIJNS_9MixedBitsILj0ELj448EEENS2_ILj0EEESW_EEEDaSR_,@function
        .size           $_ZN7cutlass13device_kernelIN5flash19enable_sm80_to_sm89INS1_16FlashAttnBwdSm80INS1_25CollectiveMainloopBwdSm80ILi2ELi2EN4cute5tupleIJNS5_1CILi128EEES8_NS7_ILi64EEEEEENS_10bfloat16_tEfNS_4arch4Sm80ELb0ELb1ELb1ELb0ELb1ELb0ELb0ELb0ELi2ELi4ELi4ELi4ELb0EEENS1_24CollectiveEpilogueBwdGQAISA_fSD_Li256ELb0ELb1EEENS1_19SingleTileSchedulerILb0ELb0ELb0ELi128EEEEEEEEEvNT_6ParamsE$_ZZN4cute13to_mixed_bitsINS_5tupleIJNS1_IJNS_1CILi4EEENS2_ILi8EEEEEENS2_ILi2EEENS2_ILi1EEEEEENS1_IJNS1_IJNS2_ILi0EEENS2_ILi64EEEEEES9_S9_EEENS1_IJNS1_IJiiEEEiS9_EEEEEDaRKT_RKT0_RKT1_ENKUlDpRKT_E_clIJNS_9MixedBitsILj0ELj448EEENS2_ILj0EEESW_EEEDaSR_,($_ZN7cutlass13device_kernelIN5flash19enable_sm80_to_sm89INS1_16FlashAttnBwdSm80INS1_25CollectiveMainloopBwdSm80ILi2ELi2EN4cute5tupleIJNS5_1CILi128EEES8_NS7_ILi64EEEEEENS_10bfloat16_tEfNS_4arch4Sm80ELb0ELb1ELb1ELb0ELb1ELb0ELb0ELb0ELi2ELi4ELi4ELi4ELb0EEENS1_24CollectiveEpilogueBwdGQAISA_fSD_Li256ELb0ELb1EEENS1_19SingleTileSchedulerILb0ELb0ELb0ELi128EEEEEEEEEvNT_6ParamsE$_ZZN4cute13to_mixed_bitsINS_5tupleIJNS1_IJNS_1CILi4EEENS2_ILi8EEEEEENS2_ILi2EEENS2_ILi1EEEEEENS1_IJNS1_IJNS2_ILi0EEENS2_ILi64EEEEEES9_S9_EEENS1_IJNS1_IJiiEEEiS9_EEEEEDaRKT_RKT0_RKT1_ENKUlRKT_RKT0_RKT1_E_clIS5_SB_SD_EEDaSQ_ST_SW_ - $_ZN7cutlass13device_kernelIN5flash19enable_sm80_to_sm89INS1_16FlashAttnBwdSm80INS1_25CollectiveMainloopBwdSm80ILi2ELi2EN4cute5tupleIJNS5_1CILi128EEES8_NS7_ILi64EEEEEENS_10bfloat16_tEfNS_4arch4Sm80ELb0ELb1ELb1ELb0ELb1ELb0ELb0ELb0ELi2ELi4ELi4ELi4ELb0EEENS1_24CollectiveEpilogueBwdGQAISA_fSD_Li256ELb0ELb1EEENS1_19SingleTileSchedulerILb0ELb0ELb0ELi128EEEEEEEEEvNT_6ParamsE$_ZZN4cute13to_mixed_bitsINS_5tupleIJNS1_IJNS_1CILi4EEENS2_ILi8EEEEEENS2_ILi2EEENS2_ILi1EEEEEENS1_IJNS1_IJNS2_ILi0EEENS2_ILi64EEEEEES9_S9_EEENS1_IJNS1_IJiiEEEiS9_EEEEEDaRKT_RKT0_RKT1_ENKUlDpRKT_E_clIJNS_9MixedBitsILj0ELj448EEENS2_ILj0EEESW_EEEDaSR_)
$_ZN7cutlass13device_kernelIN5flash19enable_sm80_to_sm89INS1_16FlashAttnBwdSm80INS1_25CollectiveMainloopBwdSm80ILi2ELi2EN4cute5tupleIJNS5_1CILi128EEES8_NS7_ILi64EEEEEENS_10bfloat16_tEfNS_4arch4Sm80ELb0ELb1ELb1ELb0ELb1ELb0ELb0ELb0ELi2ELi4ELi4ELi4ELb0EEENS1_24CollectiveEpilogueBwdGQAISA_fSD_Li256ELb0ELb1EEENS1_19SingleTileSchedulerILb0ELb0ELb0ELi128EEEEEEEEEvNT_6ParamsE$_ZZN4cute13to_mixed_bitsINS_5tupleIJNS1_IJNS_1CILi4EEENS2_ILi8EEEEEENS2_ILi2EEENS2_ILi1EEEEEENS1_IJNS1_IJNS2_ILi0EEENS2_ILi64EEEEEES9_S9_EEENS1_IJNS1_IJiiEEEiS9_EEEEEDaRKT_RKT0_RKT1_ENKUlDpRKT_E_clIJNS_9MixedBitsILj0ELj448EEENS2_ILj0EEESW_EEEDaSR_:
[----:B------:R-:W-:Y:S02]  /*b8f0*/  MOV R3, 0x0 ;  /* 0x0000000000037802 */ /* 0x000fe40000000f00 */
[----:B------:R-:W-:Y:S02]  /*b900*/  LOP3.LUT R11, R11, 0x1c0, RZ, 0xc0, !PT ;  /* 0x000001c00b0b7812 */ /* 0x000fe400078ec0ff */
[----:B------:R-:W-:Y:S05]  /*b910*/  RET.REL.NODEC R2 `(_ZN7cutlass13device_kernelIN5flash19enable_sm80_to_sm89INS1_16FlashAttnBwdSm80INS1_25CollectiveMainloopBwdSm80ILi2ELi2EN4cute5tupleIJNS5_1CILi128EEES8_NS7_ILi64EEEEEENS_10bfloat16_tEfNS_4arch4Sm80ELb0ELb1ELb1ELb0ELb1ELb0ELb0ELb0ELi2ELi4ELi4ELi4ELb0EEENS1_24CollectiveEpilogueBwdGQAISA_fSD_Li256ELb0ELb1EEENS1_19SingleTileSchedulerILb0ELb0ELb0ELi128EEEEEEEEEvNT_6ParamsE) ;  /* 0xffff46e002007950 */ /* 0x000fea0003c3ffff */
        .type           $_ZN7cutlass13device_kernelIN5flash19enable_sm80_to_sm89INS1_16FlashAttnBwdSm80INS1_25CollectiveMainloopBwdSm80ILi2ELi2EN4cute5tupleIJNS5_1CILi128EEES8_NS7_ILi64EEEEEENS_10bfloat16_tEfNS_4arch4Sm80ELb0ELb1ELb1ELb0ELb1ELb0ELb0ELb0ELi2ELi4ELi4ELi4ELb0EEENS1_24CollectiveEpilogueBwdGQAISA_fSD_Li256ELb0ELb1EEENS1_19SingleTileSchedulerILb0ELb0ELb0ELi128EEEEEEEEEvNT_6ParamsE$_ZZN4cute13to_mixed_bitsINS_5tupleIJNS1_IJNS_1CILi4EEENS2_ILi8EEEEEENS2_ILi2EEENS2_ILi1EEEEEENS1_IJNS1_IJNS2_ILi0EEENS2_ILi64EEEEEES9_S9_EEENS1_IJNS1_IJiiEEEiS9_EEEEEDaRKT_RKT0_RKT1_ENKUlRKT_RKT0_RKT1_E_clIS5_SB_SD_EEDaSQ_ST_SW_,@function
        .size           $_ZN7cutlass13device_kernelIN5flash19enable_sm80_to_sm89INS1_16FlashAttnBwdSm80INS1_25CollectiveMainloopBwdSm80ILi2ELi2EN4cute5tupleIJNS5_1CILi128EEES8_NS7_ILi64EEEEEENS_10bfloat16_tEfNS_4arch4Sm80ELb0ELb1ELb1ELb0ELb1ELb0ELb0ELb0ELi2ELi4ELi4ELi4ELb0EEENS1_24CollectiveEpilogueBwdGQAISA_fSD_Li256ELb0ELb1EEENS1_19SingleTileSchedulerILb0ELb0ELb0ELi128EEEEEEEEEvNT_6ParamsE$_ZZN4cute13to_mixed_bitsINS_5tupleIJNS1_IJNS_1CILi4EEENS2_ILi8EEEEEENS2_ILi2EEENS2_ILi1EEEEEENS1_IJNS1_IJNS2_ILi0EEENS2_ILi64EEEEEES9_S9_EEENS1_IJNS1_IJiiEEEiS9_EEEEEDaRKT_RKT0_RKT1_ENKUlRKT_RKT0_RKT1_E_clIS5_SB_SD_EEDaSQ_ST_SW_,($_ZN7cutlass13device_kernelIN5flash19enable_sm80_to_sm89INS1_16FlashAttnBwdSm80INS1_25CollectiveMainloopBwdSm80ILi2ELi2EN4cute5tupleIJNS5_1CILi128EEES8_NS7_ILi64EEEEEENS_10bfloat16_tEfNS_4arch4Sm80ELb0ELb1ELb1ELb0ELb1ELb0ELb0ELb0ELi2ELi4ELi4ELi4ELb0EEENS1_24CollectiveEpilogueBwdGQAISA_fSD_Li256ELb0ELb1EEENS1_19SingleTileSchedulerILb0ELb0ELb0ELi128EEEEEEEEEvNT_6ParamsE$_ZZN4cute13to_mixed_bitsINS_5tupleIJNS1_IJNS_1CILi4EEENS2_ILi8EEEEEENS2_ILi2EEENS2_ILi1EEEEEENS1_IJNS1_IJNS2_ILi128EEENS2_ILi0EEEEEES4_SA_EEENS1_IJNS1_IJiiEEEiSA_EEEEEDaRKT_RKT0_RKT1_ENKUlDpRKT_E_clIJNS_9MixedBitsILj0ELj384EEENSU_ILj0ELj8EEENS2_ILj0EEEEEEDaSR_ - $_ZN7cutlass13device_kernelIN5flash19enable_sm80_to_sm89INS1_16FlashAttnBwdSm80INS1_25CollectiveMainloopBwdSm80ILi2ELi2EN4cute5tupleIJNS5_1CILi128EEES8_NS7_ILi64EEEEEENS_10bfloat16_tEfNS_4arch4Sm80ELb0ELb1ELb1ELb0ELb1ELb0ELb0ELb0ELi2ELi4ELi4ELi4ELb0EEENS1_24CollectiveEpilogueBwdGQAISA_fSD_Li256ELb0ELb1EEENS1_19SingleTileSchedulerILb0ELb0ELb0ELi128EEEEEEEEEvNT_6ParamsE$_ZZN4cute13to_mixed_bitsINS_5tupleIJNS1_IJNS_1CILi4EEENS2_ILi8EEEEEENS2_ILi2EEENS2_ILi1EEEEEENS1_IJNS1_IJNS2_ILi0EEENS2_ILi64EEEEEES9_S9_EEENS1_IJNS1_IJiiEEEiS9_EEEEEDaRKT_RKT0_RKT1_ENKUlRKT_RKT0_RKT1_E_clIS5_SB_SD_EEDaSQ_ST_SW_)
$_ZN7cutlass13device_kernelIN5flash19enable_sm80_to_sm89INS1_16FlashAttnBwdSm80INS1_25CollectiveMainloopBwdSm80ILi2ELi2EN4cute5tupleIJNS5_1CILi128EEES8_NS7_ILi64EEEEEENS_10bfloat16_tEfNS_4arch4Sm80ELb0ELb1ELb1ELb0ELb1ELb0ELb0ELb0ELi2ELi4ELi4ELi4ELb0EEENS1_24CollectiveEpilogueBwdGQAISA_fSD_Li256ELb0ELb1EEENS1_19SingleTileSchedulerILb0ELb0ELb0ELi128EEEEEEEEEvNT_6ParamsE$_ZZN4cute13to_mixed_bitsINS_5tupleIJNS1_IJNS_1CILi4EEENS2_ILi8EEEEEENS2_ILi2EEENS2_ILi1EEEEEENS1_IJNS1_IJNS2_ILi0EEENS2_ILi64EEEEEES9_S9_EEENS1_IJNS1_IJiiEEEiS9_EEEEEDaRKT_RKT0_RKT1_ENKUlRKT_RKT0_RKT1_E_clIS5_SB_SD_EEDaSQ_ST_SW_:
[----:B------:R-:W-:Y:S02]  /*b920*/  MOV R2, 0xb940 ;  /* 0x0000b94000027802 */ /* 0x000fe40000000f00 */
[----:B------:R-:W-:Y:S05]  /*b930*/  CALL.REL.NOINC `($_ZN7cutlass13device_kernelIN5flash19enable_sm80_to_sm89INS1_16FlashAttnBwdSm80INS1_25CollectiveMainloopBwdSm80ILi2ELi2EN4cute5tupleIJNS5_1CILi128EEES8_NS7_ILi64EEEEEENS_10bfloat16_tEfNS_4arch4Sm80ELb0ELb1ELb1ELb0ELb1ELb0ELb0ELb0ELi2ELi4ELi4ELi4ELb0EEENS1_24CollectiveEpilogueBwdGQAISA_fSD_Li256ELb0ELb1EEENS1_19SingleTileSchedulerILb0ELb0ELb0ELi128EEEEEEEEEvNT_6ParamsE$_ZZN4cute13to_mixed_bitsINS_5tupleIJNS_1CILi4EEENS2_ILi8EEEEEENS1_IJNS2_ILi0EEENS2_ILi64EEEEEENS1_IJiiEEEEEDaRKT_RKT0_RKT1_ENKUlRKT_RKT0_RKT1_E_clIS4_S7_iEEDaSL_SO_SR_) ;  /* 0x0000032000007944 */ /* 0x000fea0003c00000 */
[----:B------:R-:W-:Y:S02]  /*b940*/  MOV R2, 0xb960 ;  /* 0x0000b96000027802 */ /* 0x000fe40000000f00 */
[----:B------:R-:W-:Y:S05]  /*b950*/  CALL.REL.NOINC `($_ZN7cutlass13device_kernelIN5flash19enable_sm80_to_sm89INS1_16FlashAttnBwdSm80INS1_25CollectiveMainloopBwdSm80ILi2ELi2EN4cute5tupleIJNS5_1CILi128EEES8_NS7_ILi64EEEEEENS_10bfloat16_tEfNS_4arch4Sm80ELb0ELb1ELb1ELb0ELb1ELb0ELb0ELb0ELi2ELi4ELi4ELi4ELb0EEENS1_24CollectiveEpilogueBwdGQAISA_fSD_Li256ELb0ELb1EEENS1_19SingleTileSchedulerILb0ELb0ELb0ELi128EEEEEEEEEvNT_6ParamsE$_ZZN4cute13to_mixed_bitsINS_5tupleIJNS_1CILi4EEENS2_ILi8EEEEEENS1_IJNS2_ILi0EEENS2_ILi64EEEEEENS1_IJiiEEEEEDaRKT_RKT0_RKT1_ENKUlDpRKT_E_clIJNS2_ILj0EEENS_9MixedBitsILj0ELj448EEEEEEDaSM_) ;  /* 0x000002c000007944 */ /* 0x000fea0003c00000 */
[----:B------:R-:W-:Y:S02]  /*b960*/  MOV R7, 0x0 ;  /* 0x0000000000077802 */ /* 0x000fe40000000f00 */
[----:B------:R-:W-:Y:S02]  /*b970*/  MOV R11, R3 ;  /* 0x00000003000b7202 */ /* 0x000fe40000000f00 */
[----:B------:R-:W-:Y:S05]  /*b980*/  RET.REL.NODEC R6 `(_ZN7cutlass13device_kernelIN5flash19enable_sm80_to_sm89INS1_16FlashAttnBwdSm80INS1_25CollectiveMainloopBwdSm80ILi2ELi2EN4cute5tupleIJNS5_1CILi128EEES8_NS7_ILi64EEEEEENS_10bfloat16_tEfNS_4arch4Sm80ELb0ELb1ELb1ELb0ELb1ELb0ELb0ELb0ELi2ELi4ELi4ELi4ELb0EEENS1_24CollectiveEpilogueBwdGQAISA_fSD_Li256ELb0ELb1EEENS1_19SingleTileSchedulerILb0ELb0ELb0ELi128EEEEEEEEEvNT_6ParamsE) ;  /* 0xffff467006007950 */ /* 0x000fea0003c3ffff */
        .type           $_ZN7cutlass13device_kernelIN5flash19enable_sm80_to_sm89INS1_16FlashAttnBwdSm80INS1_25CollectiveMainloopBwdSm80ILi2ELi2EN4cute5tupleIJNS5_1CILi128EEES8_NS7_ILi64EEEEEENS_10bfloat16_tEfNS_4arch4Sm80ELb0ELb1ELb1ELb0ELb1ELb0ELb0ELb0ELi2ELi4ELi4ELi4ELb0EEENS1_24CollectiveEpilogueBwdGQAISA_fSD_Li256ELb0ELb1EEENS1_19SingleTileSchedulerILb0ELb0ELb0ELi128EEEEEEEEEvNT_6ParamsE$_ZZN4cute13to_mixed_bitsINS_5tupleIJNS1_IJNS_1CILi4EEENS2_ILi8EEEEEENS2_ILi2EEENS2_ILi1EEEEEENS1_IJNS1_IJNS2_ILi128EEENS2_ILi0EEEEEES4_SA_EEENS1_IJNS1_IJiiEEEiSA_EEEEEDaRKT_RKT0_RKT1_ENKUlDpRKT_E_clIJNS_9MixedBitsILj0ELj384EEENSU_ILj0ELj8EEENS2_ILj0EEEEEEDaSR_,@function
        .size           $_ZN7cutlass13device_kernelIN5flash19enable_sm80_to_sm89INS1_16FlashAttnBwdSm80INS1_25CollectiveMainloopBwdSm80ILi2ELi2EN4cute5tupleIJNS5_1CILi128EEES8_NS7_ILi64EEEEEENS_10bfloat16_tEfNS_4arch4Sm80ELb0ELb1ELb1ELb0ELb1ELb0ELb0ELb0ELi2ELi4ELi4ELi4ELb0EEENS1_24CollectiveEpilogueBwdGQAISA_fSD_Li256ELb0ELb1EEENS1_19SingleTileSchedulerILb0ELb0ELb0ELi128EEEEEEEEEvNT_6ParamsE$_ZZN4cute13to_mixed_bitsINS_5tupleIJNS1_IJNS_1CILi4EEENS2_ILi8EEEEEENS2_ILi2EEENS2_ILi1EEEEEENS1_IJNS1_IJNS2_ILi128EEENS2_ILi0EEEEEES4_SA_EEENS1_IJNS1_IJiiEEEiSA_EEEEEDaRKT_RKT0_RKT1_ENKUlDpRKT_E_clIJNS_9MixedBitsILj0ELj384EEENSU_ILj0ELj8EEENS2_ILj0EEEEEEDaSR_,($_ZN7cutlass13device_kernelIN5flash19enable_sm80_to_sm89INS1_16FlashAttnBwdSm80INS1_25CollectiveMainloopBwdSm80ILi2ELi2EN4cute5tupleIJNS5_1CILi128EEES8_NS7_ILi64EEEEEENS_10bfloat16_tEfNS_4arch4Sm80ELb0ELb1ELb1ELb0ELb1ELb0ELb0ELb0ELi2ELi4ELi4ELi4ELb0EEENS1_24CollectiveEpilogueBwdGQAISA_fSD_Li256ELb0ELb1EEENS1_19SingleTileSchedulerILb0ELb0ELb0ELi128EEEEEEEEEvNT_6ParamsE$_ZZN4cute13to_mixed_bitsINS_5tupleIJNS1_IJNS_1CILi4EEENS2_ILi8EEEEEENS2_ILi2EEENS2_ILi1EEEEEENS1_IJNS1_IJNS2_ILi128EEENS2_ILi0EEEEEES4_SA_EEENS1_IJNS1_IJiiEEEiSA_EEEEEDaRKT_RKT0_RKT1_ENKUlRKT_RKT0_RKT1_E_clIS5_SB_SD_EEDaSQ_ST_SW_ - $_ZN7cutlass13device_kernelIN5flash19enable_sm80_to_sm89INS1_16FlashAttnBwdSm80INS1_25CollectiveMainloopBwdSm80ILi2ELi2EN4cute5tupleIJNS5_1CILi128EEES8_NS7_ILi64EEEEEENS_10bfloat16_tEfNS_4arch4Sm80ELb0ELb1ELb1ELb0ELb1ELb0ELb0ELb0ELi2ELi4ELi4ELi4ELb0EEENS1_24CollectiveEpilogueBwdGQAISA_fSD_Li256ELb0ELb1EEENS1_19SingleTileSchedulerILb0ELb0ELb0ELi128EEEEEEEEEvNT_6ParamsE$_ZZN4cute13to_mixed_bitsINS_5tupleIJNS1_IJNS_1CILi4EEENS2_ILi8EEEEEENS2_ILi2EEENS2_ILi1EEEEEENS1_IJNS1_IJNS2_ILi128EEENS2_ILi0EEEEEES4_SA_EEENS1_IJNS1_IJiiEEEiSA_EEEEEDaRKT_RKT0_RKT1_ENKUlDpRKT_E_clIJNS_9MixedBitsILj0ELj384EEENSU_ILj0ELj8EEENS2_ILj0EEEEEEDaSR_)
$_ZN7cutlass13device_kernelIN5flash19enable_sm80_to_sm89INS1_16FlashAttnBwdSm80INS1_25CollectiveMainloopBwdSm80ILi2ELi2EN4cute5tupleIJNS5_1CILi128EEES8_NS7_ILi64EEEEEENS_10bfloat16_tEfNS_4arch4Sm80ELb0ELb1ELb1ELb0ELb1ELb0ELb0ELb0ELi2ELi4ELi4ELi4ELb0EEENS1_24CollectiveEpilogueBwdGQAISA_fSD_Li256ELb0ELb1EEENS1_19SingleTileSchedulerILb0ELb0ELb0ELi128EEEEEEEEEvNT_6ParamsE$_ZZN4cute13to_mixed_bitsINS_5tupleIJNS1_IJNS_1CILi4EEENS2_ILi8EEEEEENS2_ILi2EEENS2_ILi1EEEEEENS1_IJNS1_IJNS2_ILi128EEENS2_ILi0EEEEEES4_SA_EEENS1_IJNS1_IJiiEEEiSA_EEEEEDaRKT_RKT0_RKT1_ENKUlDpRKT_E_clIJNS_9MixedBitsILj0ELj384EEENSU_ILj0ELj8EEENS2_ILj0EEEEEEDaSR_:
[----:B------:R-:W-:-:S04]  /*b990*/  LOP3.LUT R6, R5, 0x8, RZ, 0xc0, !PT ;  /* 0x0000000805067812 */ /* 0x000fc800078ec0ff */
[----:B------:R-:W-:Y:S01]  /*b9a0*/  LOP3.LUT R9, R6, 0x188, R3, 0x78, !PT ;  /* 0x0000018806097812 */ /* 0x000fe200078e7803 */
[----:B------:R-:W-:-:S04]  /*b9b0*/  IMAD.MOV.U32 R3, RZ, RZ, 0x0 ;  /* 0x00000000ff037424 */ /* 0x000fc800078e00ff */
[----:B------:R-:W-:Y:S05]  /*b9c0*/  RET.REL.NODEC R2 `(_ZN7cutlass13device_kernelIN5flash19enable_sm80_to_sm89INS1_16FlashAttnBwdSm80INS1_25CollectiveMainloopBwdSm80ILi2ELi2EN4cute5tupleIJNS5_1CILi128EEES8_NS7_ILi64EEEEEENS_10bfloat16_tEfNS_4arch4Sm80ELb0ELb1ELb1ELb0ELb1ELb0ELb0ELb0ELi2ELi4ELi4ELi4ELb0EEENS1_24CollectiveEpilogueBwdGQAISA_fSD_Li256ELb0ELb1EEENS1_19SingleTileSchedulerILb0ELb0ELb0ELi128EEEEEEEEEvNT_6ParamsE) ;  /* 0xffff463002007950 */ /* 0x000fea0003c3ffff */
        .type           $_ZN7cutlass13device_kernelIN5flash19enable_sm80_to_sm89INS1_16FlashAttnBwdSm80INS1_25CollectiveMainloopBwdSm80ILi2ELi2EN4cute5tupleIJNS5_1CILi128EEES8_NS7_ILi64EEEEEENS_10bfloat16_tEfNS_4arch4Sm80ELb0ELb1ELb1ELb0ELb1ELb0ELb0ELb0ELi2ELi4ELi4ELi4ELb0EEENS1_24CollectiveEpilogueBwdGQAISA_fSD_Li256ELb0ELb1EEENS1_19SingleTileSchedulerILb0ELb0ELb0ELi128EEEEEEEEEvNT_6ParamsE$_ZZN4cute13to_mixed_bitsINS_5tupleIJNS1_IJNS_1CILi4EEENS2_ILi8EEEEEENS2_ILi2EEENS2_ILi1EEEEEENS1_IJNS1_IJNS2_ILi128EEENS2_ILi0EEEEEES4_SA_EEENS1_IJNS1_IJiiEEEiSA_EEEEEDaRKT_RKT0_RKT1_ENKUlRKT_RKT0_RKT1_E_clIS5_SB_SD_EEDaSQ_ST_SW_,@function
        .size           $_ZN7cutlass13device_kernelIN5flash19enable_sm80_to_sm89INS1_16FlashAttnBwdSm80INS1_25CollectiveMainloopBwdSm80ILi2ELi2EN4cute5tupleIJNS5_1CILi128EEES8_NS7_ILi64EEEEEENS_10bfloat16_tEfNS_4arch4Sm80ELb0ELb1ELb1ELb0ELb1ELb0ELb0ELb0ELi2ELi4ELi4ELi4ELb0EEENS1_24CollectiveEpilogueBwdGQAISA_fSD_Li256ELb0ELb1EEENS1_19SingleTileSchedulerILb0ELb0ELb0ELi128EEEEEEEEEvNT_6ParamsE$_ZZN4cute13to_mixed_bitsINS_5tupleIJNS1_IJNS_1CILi4EEENS2_ILi8EEEEEENS2_ILi2EEENS2_ILi1EEEEEENS1_IJNS1_IJNS2_ILi128EEENS2_ILi0EEEEEES4_SA_EEENS1_IJNS1_IJiiEEEiSA_EEEEEDaRKT_RKT0_RKT1_ENKUlRKT_RKT0_RKT1_E_clIS5_SB_SD_EEDaSQ_ST_SW_,($_ZN7cutlass13device_kernelIN5flash19enable_sm80_to_sm89INS1_16FlashAttnBwdSm80INS1_25CollectiveMainloopBwdSm80ILi2ELi2EN4cute5tupleIJNS5_1CILi128EEES8_NS7_ILi64EEEEEENS_10bfloat16_tEfNS_4arch4Sm80ELb0ELb1ELb1ELb0ELb1ELb0ELb0ELb0ELi2ELi4ELi4ELi4ELb0EEENS1_24CollectiveEpilogueBwdGQAISA_fSD_Li256ELb0ELb1EEENS1_19SingleTileSchedulerILb0ELb0ELb0ELi128EEEEEEEEEvNT_6ParamsE$_ZZN4cute13to_mixed_bitsINS_5tupleIJNS1_IJNS_1CILi4EEENS2_ILi8EEEEEENS2_ILi2EEENS2_ILi1EEEEEENS1_IJNS1_IJNS2_ILi128EEENS2_ILi0EEEEEES4_SA_EEENS1_IJNS1_IJiiEEEiSA_EEEEEDaRKT_RKT0_RKT1_ENKUlRKT_RKT0_RKT1_E_clIS6_S4_iEEDaSQ_ST_SW_ - $_ZN7cutlass13device_kernelIN5flash19enable_sm80_to_sm89INS1_16FlashAttnBwdSm80INS1_25CollectiveMainloopBwdSm80ILi2ELi2EN4cute5tupleIJNS5_1CILi128EEES8_NS7_ILi64EEEEEENS_10bfloat16_tEfNS_4arch4Sm80ELb0ELb1ELb1ELb0ELb1ELb0ELb0ELb0ELi2ELi4ELi4ELi4ELb0EEENS1_24CollectiveEpilogueBwdGQAISA_fSD_Li256ELb0ELb1EEENS1_19SingleTileSchedulerILb0ELb0ELb0ELi128EEEEEEEEEvNT_6ParamsE$_ZZN4cute13to_mixed_bitsINS_5tupleIJNS1_IJNS_1CILi4EEENS2_ILi8EEEEEENS2_ILi2EEENS2_ILi1EEEEEENS1_IJNS1_IJNS2_ILi128EEENS2_ILi0EEEEEES4_SA_EEENS1_IJNS1_IJiiEEEiSA_EEEEEDaRKT_RKT0_RKT1_ENKUlRKT_RKT0_RKT1_E_clIS5_SB_SD_EEDaSQ_ST_SW_)
$_ZN7cutlass13device_kernelIN5flash19enable_sm80_to_sm89INS1_16FlashAttnBwdSm80INS1_25CollectiveMainloopBwdSm80ILi2ELi2EN4cute5tupleIJNS5_1CILi128EEES8_NS7_ILi64EEEEEENS_10bfloat16_tEfNS_4arch4Sm80ELb0ELb1ELb1ELb0ELb1ELb0ELb0ELb0ELi2ELi4ELi4ELi4ELb0EEENS1_24CollectiveEpilogueBwdGQAISA_fSD_Li256ELb0ELb1EEENS1_19SingleTileSchedulerILb0ELb0ELb0ELi128EEEEEEEEEvNT_6ParamsE$_ZZN4cute13to_mixed_bitsINS_5tupleIJNS1_IJNS_1CILi4EEENS2_ILi8EEEEEENS2_ILi2EEENS2_ILi1EEEEEENS1_IJNS1_IJNS2_ILi128EEENS2_ILi0EEEEEES4_SA_EEENS1_IJNS1_IJiiEEEiSA_EEEEEDaRKT_RKT0_RKT1_ENKUlRKT_RKT0_RKT1_E_clIS5_SB_SD_EEDaSQ_ST_SW_:
[----:B------:R-:W-:Y:S02]  /*b9d0*/  MOV R3, R2 ;  /* 0x0000000200037202 */ /* 0x000fe40000000f00 */
[----:B------:R-:W-:Y:S02]  /*b9e0*/  MOV R2, 0xba00 ;  /* 0x0000ba0000027802 */ /* 0x000fe40000000f00 */
[----:B------:R-:W-:Y:S05]  /*b9f0*/  CALL.REL.NOINC `($_ZN7cutlass13device_kernelIN5flash19enable_sm80_to_sm89INS1_16FlashAttnBwdSm80INS1_25CollectiveMainloopBwdSm80ILi2ELi2EN4cute5tupleIJNS5_1CILi128EEES8_NS7_ILi64EEEEEENS_10bfloat16_tEfNS_4arch4Sm80ELb0ELb1ELb1ELb0ELb1ELb0ELb0ELb0ELi2ELi4ELi4ELi4ELb0EEENS1_24CollectiveEpilogueBwdGQAISA_fSD_Li256ELb0ELb1EEENS1_19SingleTileSchedulerILb0ELb0ELb0ELi128EEEEEEEEEvNT_6ParamsE$_ZZN4cute13to_mixed_bitsINS_5tupleIJNS_1CILi4EEENS2_ILi8EEEEEENS1_IJNS2_ILi128EEENS2_ILi0EEEEEENS1_IJiiEEEEEDaRKT_RKT0_RKT1_ENKUlRKT_RKT0_RKT1_E_clIS3_S6_iEEDaSL_SO_SR_) ;  /* 0x000002f000007944 */ /* 0x000fea0003c00000 */
[----:B------:R-:W-:Y:S02]  /*ba00*/  MOV R2, 0xba20 ;  /* 0x0000ba2000027802 */ /* 0x000fe40000000f00 */
[----:B------:R-:W-:Y:S05]  /*ba10*/  CALL.REL.NOINC `($_ZN7cutlass13device_kernelIN5flash19enable_sm80_to_sm89INS1_16FlashAttnBwdSm80INS1_25CollectiveMainloopBwdSm80ILi2ELi2EN4cute5tupleIJNS5_1CILi128EEES8_NS7_ILi64EEEEEENS_10bfloat16_tEfNS_4arch4Sm80ELb0ELb1ELb1ELb0ELb1ELb0ELb0ELb0ELi2ELi4ELi4ELi4ELb0EEENS1_24CollectiveEpilogueBwdGQAISA_fSD_Li256ELb0ELb1EEENS1_19SingleTileSchedulerILb0ELb0ELb0ELi128EEEEEEEEEvNT_6ParamsE$_ZZN4cute13to_mixed_bitsINS_5tupleIJNS_1CILi4EEENS2_ILi8EEEEEENS1_IJNS2_ILi128EEENS2_ILi0EEEEEENS1_IJiiEEEEEDaRKT_RKT0_RKT1_ENKUlDpRKT_E_clIJNS_9MixedBitsILj0ELj384EEENS2_ILj0EEEEEEDaSM_) ;  /* 0x0000029000007944 */ /* 0x000fea0003c00000 */
[----:B------:R-:W-:-:S04]  /*ba20*/  MOV R7, 0x0 ;  /* 0x0000000000077802 */ /* 0x000fc80000000f00 */
[----:B------:R-:W-:Y:S05]  /*ba30*/  RET.REL.NODEC R6 `(_ZN7cutlass13device_kernelIN5flash19enable_sm80_to_sm89INS1_16FlashAttnBwdSm80INS1_25CollectiveMainloopBwdSm80ILi2ELi2EN4cute5tupleIJNS5_1CILi128EEES8_NS7_ILi64EEEEEENS_10bfloat16_tEfNS_4arch4Sm80ELb0ELb1ELb1ELb0ELb1ELb0ELb0ELb0ELi2ELi4ELi4ELi4ELb0EEENS1_24CollectiveEpilogueBwdGQAISA_fSD_Li256ELb0ELb1EEENS1_19SingleTileSchedulerILb0ELb0ELb0ELi128EEEEEEEEEvNT_6ParamsE) ;  /* 0xffff45c006007950 */ /* 0x000fea0003c3ffff */
        .type           $_ZN7cutlass13device_kernelIN5flash19enable_sm80_to_sm89INS1_16FlashAttnBwdSm80INS1_25CollectiveMainloopBwdSm80ILi2ELi2EN4cute5tupleIJNS5_1CILi128EEES8_NS7_ILi64EEEEEENS_10bfloat16_tEfNS_4arch4Sm80ELb0ELb1ELb1ELb0ELb1ELb0ELb0ELb0ELi2ELi4ELi4ELi4ELb0EEENS1_24CollectiveEpilogueBwdGQAISA_fSD_Li256ELb0ELb1EEENS1_19SingleTileSchedulerILb0ELb0ELb0ELi128EEEEEEEEEvNT_6ParamsE$_ZZN4cute13to_mixed_bitsINS_5tupleIJNS1_IJNS_1CILi4EEENS2_ILi8EEEEEENS2_ILi2EEENS2_ILi1EEEEEENS1_IJNS1_IJNS2_ILi128EEENS2_ILi0EEEEEES4_SA_EEENS1_IJNS1_IJiiEEEiSA_EEEEEDaRKT_RKT0_RKT1_ENKUlRKT_RKT0_RKT1_E_clIS6_S4_iEEDaSQ_ST_SW_,@function
        .size           $_ZN7cutlass13device_kernelIN5flash19enable_sm80_to_sm89INS1_16FlashAttnBwdSm80INS1_25CollectiveMainloopBwdSm80ILi2ELi2EN4cute5tupleIJNS5_1CILi128EEES8_NS7_ILi64EEEEEENS_10bfloat16_tEfNS_4arch4Sm80ELb0ELb1ELb1ELb0ELb1ELb0ELb0ELb0ELi2ELi4ELi4ELi4ELb0EEENS1_24CollectiveEpilogueBwdGQAISA_fSD_Li256ELb0ELb1EEENS1_19SingleTileSchedulerILb0ELb0ELb0ELi128EEEEEEEEEvNT_6ParamsE$_ZZN4cute13to_mixed_bitsINS_5tupleIJNS1_IJNS_1CILi4EEENS2_ILi8EEEEEENS2_ILi2EEENS2_ILi1EEEEEENS1_IJNS1_IJNS2_ILi128EEENS2_ILi0EEEEEES4_SA_EEENS1_IJNS1_IJiiEEEiSA_EEEEEDaRKT_RKT0_RKT1_ENKUlRKT_RKT0_RKT1_E_clIS6_S4_iEEDaSQ_ST_SW_,($_ZN7cutlass13device_kernelIN5flash19enable_sm80_to_sm89INS1_16FlashAttnBwdSm80INS1_25CollectiveMainloopBwdSm80ILi2ELi2EN4cute5tupleIJNS5_1CILi128EEES8_NS7_ILi64EEEEEENS_10bfloat16_tEfNS_4arch4Sm80ELb0ELb1ELb1ELb0ELb1ELb0ELb0ELb0ELi2ELi4ELi4ELi4ELb0EEENS1_24CollectiveEpilogueBwdGQAISA_fSD_Li256ELb0ELb1EEENS1_19SingleTileSchedulerILb0ELb0ELb0ELi128EEEEEEEEEvNT_6ParamsE$_ZZN4cute13to_mixed_bitsINS_5tupleIJNS1_IJNS_1CILi4EEENS2_ILi8EEEEEES3_NS2_ILi1EEEEEENS1_IJNS1_IJNS2_ILi0EEENS2_ILi64EEEEEES8_S8_EEENS1_IJNS1_IJiiEEEiS8_EEEEEDaRKT_RKT0_RKT1_ENKUlDpRKT_E_clIJNS_9MixedBitsILj0ELj448EEENS2_ILj0EEESV_EEEDaSQ_ - $_ZN7cutlass13device_kernelIN5flash19enable_sm80_to_sm89INS1_16FlashAttnBwdSm80INS1_25CollectiveMainloopBwdSm80ILi2ELi2EN4cute5tupleIJNS5_1CILi128EEES8_NS7_ILi64EEEEEENS_10bfloat16_tEfNS_4arch4Sm80ELb0ELb1ELb1ELb0ELb1ELb0ELb0ELb0ELi2ELi4ELi4ELi4ELb0EEENS1_24CollectiveEpilogueBwdGQAISA_fSD_Li256ELb0ELb1EEENS1_19SingleTileSchedulerILb0ELb0ELb0ELi128EEEEEEEEEvNT_6ParamsE$_ZZN4cute13to_mixed_bitsINS_5tupleIJNS1_IJNS_1CILi4EEENS2_ILi8EEEEEENS2_ILi2EEENS2_ILi1EEEEEENS1_IJNS1_IJNS2_ILi128EEENS2_ILi0EEEEEES4_SA_EEENS1_IJNS1_IJiiEEEiSA_EEEEEDaRKT_RKT0_RKT1_ENKUlRKT_RKT0_RKT1_E_clIS6_S4_iEEDaSQ_ST_SW_)
$_ZN7cutlass13device_kernelIN5flash19enable_sm80_to_sm89INS1_16FlashAttnBwdSm80INS1_25CollectiveMainloopBwdSm80ILi2ELi2EN4cute5tupleIJNS5_1CILi128EEES8_NS7_ILi64EEEEEENS_10bfloat16_tEfNS_4arch4Sm80ELb0ELb1ELb1ELb0ELb1ELb0ELb0ELb0ELi2ELi4ELi4ELi4ELb0EEENS1_24CollectiveEpilogueBwdGQAISA_fSD_Li256ELb0ELb1EEENS1_19SingleTileSchedulerILb0ELb0ELb0ELi128EEEEEEEEEvNT_6ParamsE$_ZZN4cute13to_mixed_bitsINS_5tupleIJNS1_IJNS_1CILi4EEENS2_ILi8EEEEEENS2_ILi2EEENS2_ILi1EEEEEENS1_IJNS1_IJNS2_ILi128EEENS2_ILi0EEEEEES4_SA_EEENS1_IJNS1_IJiiEEEiSA_EEEEEDaRKT_RKT0_RKT1_ENKUlRKT_RKT0_RKT1_E_clIS6_S4_iEEDaSQ_ST_SW_:
[----:B------:R-:W-:Y:S01]  /*ba40*/  MOV R7, 0x0 ;  /* 0x0000000000077802 */ /* 0x000fe20000000f00 */
[----:B------:R-:W-:-:S05]  /*ba50*/  IMAD.SHL.U32 R2, R35, 0x8, RZ ;  /* 0x0000000823027824 */ /* 0x000fca00078e00ff */
[----:B------:R-:W-:Y:S01]  /*ba60*/  LOP3.LUT R2, R2, 0x8, RZ, 0xc0, !PT ;  /* 0x0000000802027812 */ /* 0x000fe200078ec0ff */
[----:B------:R-:W-:Y:S06]  /*ba70*/  RET.REL.NODEC R6 `(_ZN7cutlass13device_kernelIN5flash19enable_sm80_to_sm89INS1_16FlashAttnBwdSm80INS1_25CollectiveMainloopBwdSm80ILi2ELi2EN4cute5tupleIJNS5_1CILi128EEES8_NS7_ILi64EEEEEENS_10bfloat16_tEfNS_4arch4Sm80ELb0ELb1ELb1ELb0ELb1ELb0ELb0ELb0ELi2ELi4ELi4ELi4ELb0EEENS1_24CollectiveEpilogueBwdGQAISA_fSD_Li256ELb0ELb1EEENS1_19SingleTileSchedulerILb0ELb0ELb0ELi128EEEEEEEEEvNT_6ParamsE) ;  /* 0xffff458006007950 */ /* 0x000fec0003c3ffff */
        .type           $_ZN7cutlass13device_kernelIN5flash19enable_sm80_to_sm89INS1_16FlashAttnBwdSm80INS1_25CollectiveMainloopBwdSm80ILi2ELi2EN4cute5tupleIJNS5_1CILi128EEES8_NS7_ILi64EEEEEENS_10bfloat16_tEfNS_4arch4Sm80ELb0ELb1ELb1ELb0ELb1ELb0ELb0ELb0ELi2ELi4ELi4ELi4ELb0EEENS1_24CollectiveEpilogueBwdGQAISA_fSD_Li256ELb0ELb1EEENS1_19SingleTileSchedulerILb0ELb0ELb0ELi128EEEEEEEEEvNT_6ParamsE$_ZZN4cute13to_mixed_bitsINS_5tupleIJNS1_IJNS_1CILi4EEENS2_ILi8EEEEEES3_NS2_ILi1EEEEEENS1_IJNS1_IJNS2_ILi0EEENS2_ILi64EEEEEES8_S8_EEENS1_IJNS1_IJiiEEEiS8_EEEEEDaRKT_RKT0_RKT1_ENKUlDpRKT_E_clIJNS_9MixedBitsILj0ELj448EEENS2_ILj0EEESV_EEEDaSQ_,@function
        .size           $_ZN7cutlass13device_kernelIN5flash19enable_sm80_to_sm89INS1_16FlashAttnBwdSm80INS1_25CollectiveMainloopBwdSm80ILi2ELi2EN4cute5tupleIJNS5_1CILi128EEES8_NS7_ILi64EEEEEENS_10bfloat16_tEfNS_4arch4Sm80ELb0ELb1ELb1ELb0ELb1ELb0ELb0ELb0ELi2ELi4ELi4ELi4ELb0EEENS1_24CollectiveEpilogueBwdGQAISA_fSD_Li256ELb0ELb1EEENS1_19SingleTileSchedulerILb0ELb0ELb0ELi128EEEEEEEEEvNT_6ParamsE$_ZZN4cute13to_mixed_bitsINS_5tupleIJNS1_IJNS_1CILi4EEENS2_ILi8EEEEEES3_NS2_ILi1EEEEEENS1_IJNS1_IJNS2_ILi0EEENS2_ILi64EEEEEES8_S8_EEENS1_IJNS1_IJiiEEEiS8_EEEEEDaRKT_RKT0_RKT1_ENKUlDpRKT_E_clIJNS_9MixedBitsILj0ELj448EEENS2_ILj0EEESV_EEEDaSQ_,($_ZN7cutlass13device_kernelIN5flash19enable_sm80_to_sm89INS1_16FlashAttnBwdSm80INS1_25CollectiveMainloopBwdSm80ILi2ELi2EN4cute5tupleIJNS5_1CILi128EEES8_NS7_ILi64EEEEEENS_10bfloat16_tEfNS_4arch4Sm80ELb0ELb1ELb1ELb0ELb1ELb0ELb0ELb0ELi2ELi4ELi4ELi4ELb0EEENS1_24CollectiveEpilogueBwdGQAISA_fSD_Li256ELb0ELb1EEENS1_19SingleTileSchedulerILb0ELb0ELb0ELi128EEEEEEEEEvNT_6ParamsE$_ZZN4cute13to_mixed_bitsINS_5tupleIJNS1_IJNS_1CILi4EEENS2_ILi8EEEEEES3_NS2_ILi1EEEEEENS1_IJNS1_IJNS2_ILi0EEENS2_ILi64EEEEEES8_S8_EEENS1_IJNS1_IJiiEEEiS8_EEEEEDaRKT_RKT0_RKT1_ENKUlRKT_RKT0_RKT1_E_clIS5_SA_SC_EEDaSP_SS_SV_ - $_ZN7cutlass13device_kernelIN5flash19enable_sm80_to_sm89INS1_16FlashAttnBwdSm80INS1_25CollectiveMainloopBwdSm80ILi2ELi2EN4cute5tupleIJNS5_1CILi128EEES8_NS7_ILi64EEEEEENS_10bfloat16_tEfNS_4arch4Sm80ELb0ELb1ELb1ELb0ELb1ELb0ELb0ELb0ELi2ELi4ELi4ELi4ELb0EEENS1_24CollectiveEpilogueBwdGQAISA_fSD_Li256ELb0ELb1EEENS1_19SingleTileSchedulerILb0ELb0ELb0ELi128EEEEEEEEEvNT_6ParamsE$_ZZN4cute13to_mixed_bitsINS_5tupleIJNS1_IJNS_1CILi4EEENS2_ILi8EEEEEES3_NS2_ILi1EEEEEENS1_IJNS1_IJNS2_ILi0EEENS2_ILi64EEEEEES8_S8_EEENS1_IJNS1_IJiiEEEiS8_EEEEEDaRKT_RKT0_RKT1_ENKUlDpRKT_E_clIJNS_9MixedBitsILj0ELj448EEENS2_ILj0EEESV_EEEDaSQ_)
$_ZN7cutlass13device_kernelIN5flash19enable_sm80_to_sm89INS1_16FlashAttnBwdSm80INS1_25CollectiveMainloopBwdSm80ILi2ELi2EN4cute5tupleIJNS5_1CILi128EEES8_NS7_ILi64EEEEEENS_10bfloat16_tEfNS_4arch4Sm80ELb0ELb1ELb1ELb0ELb1ELb0ELb0ELb0ELi2ELi4ELi4ELi4ELb0EEENS1_24CollectiveEpilogueBwdGQAISA_fSD_Li256ELb0ELb1EEENS1_19SingleTileSchedulerILb0ELb0ELb0ELi128EEEEEEEEEvNT_6ParamsE$_ZZN4cute13to_mixed_bitsINS_5tupleIJNS1_IJNS_1CILi4EEENS2_ILi8EEEEEES3_NS2_ILi1EEEEEENS1_IJNS1_IJNS2_ILi0EEENS2_ILi64EEEEEES8_S8_EEENS1_IJNS1_IJiiEEEiS8_EEEEEDaRKT_RKT0_RKT1_ENKUlDpRKT_E_clIJNS_9MixedBitsILj0ELj448EEENS2_ILj0EEESV_EEEDaSQ_:
[----:B------:R-:W-:Y:S02]  /*ba80*/  MOV R3, 0x0 ;  /* 0x0000000000037802 */ /* 0x000fe40000000f00 */
[----:B------:R-:W-:Y:S02]  /*ba90*/  LOP3.LUT R11, R11, 0x1c0, RZ, 0xc0, !PT ;  /* 0x000001c00b0b7812 */ /* 0x000fe400078ec0ff */
[----:B------:R-:W-:Y:S05]  /*baa0*/  RET.REL.NODEC R2 `(_ZN7cutlass13device_kernelIN5flash19enable_sm80_to_sm89INS1_16FlashAttnBwdSm80INS1_25CollectiveMainloopBwdSm80ILi2ELi2EN4cute5tupleIJNS5_1CILi128EEES8_NS7_ILi64EEEEEENS_10bfloat16_tEfNS_4arch4Sm80ELb0ELb1ELb1ELb0ELb1ELb0ELb0ELb0ELi2ELi4ELi4ELi4ELb0EEENS1_24CollectiveEpilogueBwdGQAISA_fSD_Li256ELb0ELb1EEENS1_19SingleTileSchedulerILb0ELb0ELb0ELi128EEEEEEEEEvNT_6ParamsE) ;  /* 0xffff455002007950 */ /* 0x000fea0003c3ffff */
        .type           $_ZN7cutlass13device_kernelIN5flash19enable_sm80_to_sm89INS1_16FlashAttnBwdSm80INS1_25CollectiveMainloopBwdSm80ILi2ELi2EN4cute5tupleIJNS5_1CILi128EEES8_NS7_ILi64EEEEEENS_10bfloat16_tEfNS_4arch4Sm80ELb0ELb1ELb1ELb0ELb1ELb0ELb0ELb0ELi2ELi4ELi4ELi4ELb0EEENS1_24CollectiveEpilogueBwdGQAISA_fSD_Li256ELb0ELb1EEENS1_19SingleTileSchedulerILb0ELb0ELb0ELi128EEEEEEEEEvNT_6ParamsE$_ZZN4cute13to_mixed_bitsINS_5tupleIJNS1_IJNS_1CILi4EEENS2_ILi8EEEEEES3_NS2_ILi1EEEEEENS1_IJNS1_IJNS2_ILi0EEENS2_ILi64EEEEEES8_S8_EEENS1_IJNS1_IJiiEEEiS8_EEEEEDaRKT_RKT0_RKT1_ENKUlRKT_RKT0_RKT1_E_clIS5_SA_SC_EEDaSP_SS_SV_,@function
        .size           $_ZN7cutlass13device_kernelIN5flash19enable_sm80_to_sm89INS1_16FlashAttnBwdSm80INS1_25CollectiveMainloopBwdSm80ILi2ELi2EN4cute5tupleIJNS5_1CILi128EEES8_NS7_ILi64EEEEEENS_10bfloat16_tEfNS_4arch4Sm80ELb0ELb1ELb1ELb0ELb1ELb0ELb0ELb0ELi2ELi4ELi4ELi4ELb0EEENS1_24CollectiveEpilogueBwdGQAISA_fSD_Li256ELb0ELb1EEENS1_19SingleTileSchedulerILb0ELb0ELb0ELi128EEEEEEEEEvNT_6ParamsE$_ZZN4cute13to_mixed_bitsINS_5tupleIJNS1_IJNS_1CILi4EEENS2_ILi8EEEEEES3_NS2_ILi1EEEEEENS1_IJNS1_IJNS2_ILi0EEENS2_ILi64EEEEEES8_S8_EEENS1_IJNS1_IJiiEEEiS8_EEEEEDaRKT_RKT0_RKT1_ENKUlRKT_RKT0_RKT1_E_clIS5_SA_SC_EEDaSP_SS_SV_,($_ZN7cutlass13device_kernelIN5flash19enable_sm80_to_sm89INS1_16FlashAttnBwdSm80INS1_25CollectiveMainloopBwdSm80ILi2ELi2EN4cute5tupleIJNS5_1CILi128EEES8_NS7_ILi64EEEEEENS_10bfloat16_tEfNS_4arch4Sm80ELb0ELb1ELb1ELb0ELb1ELb0ELb0ELb0ELi2ELi4ELi4ELi4ELb0EEENS1_24CollectiveEpilogueBwdGQAISA_fSD_Li256ELb0ELb1EEENS1_19SingleTileSchedulerILb0ELb0ELb0ELi128EEEEEEEEEvNT_6ParamsE$_ZZN4cute13to_mixed_bitsINS_5tupleIJNS1_IJNS_1CILi4EEENS2_ILi8EEEEEES3_NS2_ILi1EEEEEENS1_IJNS1_IJNS2_ILi128EEENS2_ILi0EEEEEENS2_ILi16EEES9_EEENS1_IJNS1_IJiiEEEiS9_EEEEEDaRKT_RKT0_RKT1_ENKUlDpRKT_E_clIJNS_9MixedBitsILj0ELj384EEENSU_ILj0ELj48EEENS2_ILj0EEEEEEDaSR_ - $_ZN7cutlass13device_kernelIN5flash19enable_sm80_to_sm89INS1_16FlashAttnBwdSm80INS1_25CollectiveMainloopBwdSm80ILi2ELi2EN4cute5tupleIJNS5_1CILi128EEES8_NS7_ILi64EEEEEENS_10bfloat16_tEfNS_4arch4Sm80ELb0ELb1ELb1ELb0ELb1ELb0ELb0ELb0ELi2ELi4ELi4ELi4ELb0EEENS1_24CollectiveEpilogueBwdGQAISA_fSD_Li256ELb0ELb1EEENS1_19SingleTileSchedulerILb0ELb0ELb0ELi128EEEEEEEEEvNT_6ParamsE$_ZZN4cute13to_mixed_bitsINS_5tupleIJNS1_IJNS_1CILi4EEENS2_ILi8EEEEEES3_NS2_ILi1EEEEEENS1_IJNS1_IJNS2_ILi0EEENS2_ILi64EEEEEES8_S8_EEENS1_IJNS1_IJiiEEEiS8_EEEEEDaRKT_RKT0_RKT1_ENKUlRKT_RKT0_RKT1_E_clIS5_SA_SC_EEDaSP_SS_SV_)
$_ZN7cutlass13device_kernelIN5flash19enable_sm80_to_sm89INS1_16FlashAttnBwdSm80INS1_25CollectiveMainloopBwdSm80ILi2ELi2EN4cute5tupleIJNS5_1CILi128EEES8_NS7_ILi64EEEEEENS_10bfloat16_tEfNS_4arch4Sm80ELb0ELb1ELb1ELb0ELb1ELb0ELb0ELb0ELi2ELi4ELi4ELi4ELb0EEENS1_24CollectiveEpilogueBwdGQAISA_fSD_Li256ELb0ELb1EEENS1_19SingleTileSchedulerILb0ELb0ELb0ELi128EEEEEEEEEvNT_6ParamsE$_ZZN4cute13to_mixed_bitsINS_5tupleIJNS1_IJNS_1CILi4EEENS2_ILi8EEEEEES3_NS2_ILi1EEEEEENS1_IJNS1_IJNS2_ILi0EEENS2_ILi64EEEEEES8_S8_EEENS1_IJNS1_IJiiEEEiS8_EEEEEDaRKT_RKT0_RKT1_ENKUlRKT_RKT0_RKT1_E_clIS5_SA_SC_EEDaSP_SS_SV_:
[----:B------:R-:W-:Y:S02]  /*bab0*/  MOV R2, 0xbad0 ;  /* 0x0000bad000027802 */ /* 0x000fe40000000f00 */
[----:B------:R-:W-:Y:S05]  /*bac0*/  CALL.REL.NOINC `($_ZN7cutlass13device_kernelIN5flash19enable_sm80_to_sm89INS1_16FlashAttnBwdSm80INS1_25CollectiveMainloopBwdSm80ILi2ELi2EN4cute5tupleIJNS5_1CILi128EEES8_NS7_ILi64EEEEEENS_10bfloat16_tEfNS_4arch4Sm80ELb0ELb1ELb1ELb0ELb1ELb0ELb0ELb0ELi2ELi4ELi4ELi4ELb0EEENS1_24CollectiveEpilogueBwdGQAISA_fSD_Li256ELb0ELb1EEENS1_19SingleTileSchedulerILb0ELb0ELb0ELi128EEEEEEEEEvNT_6ParamsE$_ZZN4cute13to_mixed_bitsINS_5tupleIJNS_1CILi4EEENS2_ILi8EEEEEENS1_IJNS2_ILi0EEENS2_ILi64EEEEEENS1_IJiiEEEEEDaRKT_RKT0_RKT1_ENKUlRKT_RKT0_RKT1_E_clIS4_S7_iEEDaSL_SO_SR_) ;  /* 0x0000019000007944 */ /* 0x000fea0003c00000 */
[----:B------:R-:W-:Y:S02]  /*bad0*/  MOV R2, 0xbaf0 ;  /* 0x0000baf000027802 */ /* 0x000fe40000000f00 */
[----:B------:R-:W-:Y:S05]  /*bae0*/  CALL.REL.NOINC `($_ZN7cutlass13device_kernelIN5flash19enable_sm80_to_sm89INS1_16FlashAttnBwdSm80INS1_25CollectiveMainloopBwdSm80ILi2ELi2EN4cute5tupleIJNS5_1CILi128EEES8_NS7_ILi64EEEEEENS_10bfloat16_tEfNS_4arch4Sm80ELb0ELb1ELb1ELb0ELb1ELb0ELb0ELb0ELi2ELi4ELi4ELi4ELb0EEENS1_24CollectiveEpilogueBwdGQAISA_fSD_Li256ELb0ELb1EEENS1_19SingleTileSchedulerILb0ELb0ELb0ELi128EEEEEEEEEvNT_6ParamsE$_ZZN4cute13to_mixed_bitsINS_5tupleIJNS_1CILi4EEENS2_ILi8EEEEEENS1_IJNS2_ILi0EEENS2_ILi64EEEEEENS1_IJiiEEEEEDaRKT_RKT0_RKT1_ENKUlDpRKT_E_clIJNS2_ILj0EEENS_9MixedBitsILj0ELj448EEEEEEDaSM_) ;  /* 0x0000013000007944 */ /* 0x000fea0003c00000 */
[----:B------:R-:W-:Y:S02]  /*baf0*/  MOV R7, 0x0 ;  /* 0x0000000000077802 */ /* 0x000fe40000000f00 */
[----:B------:R-:W-:Y:S02]  /*bb00*/  MOV R11, R3 ;  /* 0x00000003000b7202 */ /* 0x000fe40000000f00 */
[----:B------:R-:W-:Y:S05]  /*bb10*/  RET.REL.NODEC R6 `(_ZN7cutlass13device_kernelIN5flash19enable_sm80_to_sm89INS1_16FlashAttnBwdSm80INS1_25CollectiveMainloopBwdSm80ILi2ELi2EN4cute5tupleIJNS5_1CILi128EEES8_NS7_ILi64EEEEEENS_10bfloat16_tEfNS_4arch4Sm80ELb0ELb1ELb1ELb0ELb1ELb0ELb0ELb0ELi2ELi4ELi4ELi4ELb0EEENS1_24CollectiveEpilogueBwdGQAISA_fSD_Li256ELb0ELb1EEENS1_19SingleTileSchedulerILb0ELb0ELb0ELi128EEEEEEEEEvNT_6ParamsE) ;  /* 0xffff44e006007950 */ /* 0x000fea0003c3ffff */
        .type           $_ZN7cutlass13device_kernelIN5flash19enable_sm80_to_sm89INS1_16FlashAttnBwdSm80INS1_25CollectiveMainloopBwdSm80ILi2ELi2EN4cute5tupleIJNS5_1CILi128EEES8_NS7_ILi64EEEEEENS_10bfloat16_tEfNS_4arch4Sm80ELb0ELb1ELb1ELb0ELb1ELb0ELb0ELb0ELi2ELi4ELi4ELi4ELb0EEENS1_24CollectiveEpilogueBwdGQAISA_fSD_Li256ELb0ELb1EEENS1_19SingleTileSchedulerILb0ELb0ELb0ELi128EEEEEEEEEvNT_6ParamsE$_ZZN4cute13to_mixed_bitsINS_5tupleIJNS1_IJNS_1CILi4EEENS2_ILi8EEEEEES3_NS2_ILi1EEEEEENS1_IJNS1_IJNS2_ILi128EEENS2_ILi0EEEEEENS2_ILi16EEES9_EEENS1_IJNS1_IJiiEEEiS9_EEEEEDaRKT_RKT0_RKT1_ENKUlDpRKT_E_clIJNS_9MixedBitsILj0ELj384EEENSU_ILj0ELj48EEENS2_ILj0EEEEEEDaSR_,@function
        .size           $_ZN7cutlass13device_kernelIN5flash19enable_sm80_to_sm89INS1_16FlashAttnBwdSm80INS1_25CollectiveMainloopBwdSm80ILi2ELi2EN4cute5tupleIJNS5_1CILi128EEES8_NS7_ILi64EEEEEENS_10bfloat16_tEfNS_4arch4Sm80ELb0ELb1ELb1ELb0ELb1ELb0ELb0ELb0ELi2ELi4ELi4ELi4ELb0EEENS1_24CollectiveEpilogueBwdGQAISA_fSD_Li256ELb0ELb1EEENS1_19SingleTileSchedulerILb0ELb0ELb0ELi128EEEEEEEEEvNT_6ParamsE$_ZZN4cute13to_mixed_bitsINS_5tupleIJNS1_IJNS_1CILi4EEENS2_ILi8EEEEEES3_NS2_ILi1EEEEEENS1_IJNS1_IJNS2_ILi128EEENS2_ILi0EEEEEENS2_ILi16EEES9_EEENS1_IJNS1_IJiiEEEiS9_EEEEEDaRKT_RKT0_RKT1_ENKUlDpRKT_E_clIJNS_9MixedBitsILj0ELj384EEENSU_ILj0ELj48EEENS2_ILj0EEEEEEDaSR_,($_ZN7cutlass13device_kernelIN5flash19enable_sm80_to_sm89INS1_16FlashAttnBwdSm80INS1_25CollectiveMainloopBwdSm80ILi2ELi2EN4cute5tupleIJNS5_1CILi128EEES8_NS7_ILi64EEEEEENS_10bfloat16_tEfNS_4arch4Sm80ELb0ELb1ELb1ELb0ELb1ELb0ELb0ELb0ELi2ELi4ELi4ELi4ELb0EEENS1_24CollectiveEpilogueBwdGQAISA_fSD_Li256ELb0ELb1EEENS1_19SingleTileSchedulerILb0ELb0ELb0ELi128EEEEEEEEEvNT_6ParamsE$_ZZN4cute13to_mixed_bitsINS_5tupleIJNS1_IJNS_1CILi4EEENS2_ILi8EEEEEES3_NS2_ILi1EEEEEENS1_IJNS1_IJNS2_ILi128EEENS2_ILi0EEEEEENS2_ILi16EEES9_EEENS1_IJNS1_IJiiEEEiS9_EEEEEDaRKT_RKT0_RKT1_ENKUlRKT_RKT0_RKT1_E_clIS3_SB_iEEDaSQ_ST_SW_ - $_ZN7cutlass13device_kernelIN5flash19enable_sm80_to_sm89INS1_16FlashAttnBwdSm80INS1_25CollectiveMainloopBwdSm80ILi2ELi2EN4cute5tupleIJNS5_1CILi128EEES8_NS7_ILi64EEEEEENS_10bfloat16_tEfNS_4arch4Sm80ELb0ELb1ELb1ELb0ELb1ELb0ELb0ELb0ELi2ELi4ELi4ELi4ELb0EEENS1_24CollectiveEpilogueBwdGQAISA_fSD_Li256ELb0ELb1EEENS1_19SingleTileSchedulerILb0ELb0ELb0ELi128EEEEEEEEEvNT_6ParamsE$_ZZN4cute13to_mixed_bitsINS_5tupleIJNS1_IJNS_1CILi4EEENS2_ILi8EEEEEES3_NS2_ILi1EEEEEENS1_IJNS1_IJNS2_ILi128EEENS2_ILi0EEEEEENS2_ILi16EEES9_EEENS1_IJNS1_IJiiEEEiS9_EEEEEDaRKT_RKT0_RKT1_ENKUlDpRKT_E_clIJNS_9MixedBitsILj0ELj384EEENSU_ILj0ELj48EEENS2_ILj0EEEEEEDaSR_)
$_ZN7cutlass13device_kernelIN5flash19enable_sm80_to_sm89INS1_16FlashAttnBwdSm80INS1_25CollectiveMainloopBwdSm80ILi2ELi2EN4cute5tupleIJNS5_1CILi128EEES8_NS7_ILi64EEEEEENS_10bfloat16_tEfNS_4arch4Sm80ELb0ELb1ELb1ELb0ELb1ELb0ELb0ELb0ELi2ELi4ELi4ELi4ELb0EEENS1_24CollectiveEpilogueBwdGQAISA_fSD_Li256ELb0ELb1EEENS1_19SingleTileSchedulerILb0ELb0ELb0ELi128EEEEEEEEEvNT_6ParamsE$_ZZN4cute13to_mixed_bitsINS_5tupleIJNS1_IJNS_1CILi4EEENS2_ILi8EEEEEES3_NS2_ILi1EEEEEENS1_IJNS1_IJNS2_ILi128EEENS2_ILi0EEEEEENS2_ILi16EEES9_EEENS1_IJNS1_IJiiEEEiS9_EEEEEDaRKT_RKT0_RKT1_ENKUlDpRKT_E_clIJNS_9MixedBitsILj0ELj384EEENSU_ILj0ELj48EEENS2_ILj0EEEEEEDaSR_:
[----:B------:R-:W-:Y:S01]  /*bb20*/  LOP3.LUT R6, R5, 0x30, RZ, 0xc0, !PT ;  /* 0x0000003005067812 */ /* 0x000fe200078ec0ff */
[----:B------:R-:W-:-:S03]  /*bb30*/  IMAD.MOV.U32 R7, RZ, RZ, 0x0 ;  /* 0x00000000ff077424 */ /* 0x000fc600078e00ff */
[----:B------:R-:W-:Y:S01]  /*bb40*/  LOP3.LUT R3, R6, 0x1b0, R3, 0x78, !PT ;  /* 0x000001b006037812 */ /* 0x000fe200078e7803 */
[----:B------:R-:W-:-:S04]  /*bb50*/  IMAD.MOV.U32 R6, RZ, RZ, R2 ;  /* 0x000000ffff067224 */ /* 0x000fc800078e0002 */
[----:B------:R-:W-:Y:S05]  /*bb60*/  RET.REL.NODEC R6 `(_ZN7cutlass13device_kernelIN5flash19enable_sm80_to_sm89INS1_16FlashAttnBwdSm80INS1_25CollectiveMainloopBwdSm80ILi2ELi2EN4cute5tupleIJNS5_1CILi128EEES8_NS7_ILi64EEEEEENS_10bfloat16_tEfNS_4arch4Sm80ELb0ELb1ELb1ELb0ELb1ELb0ELb0ELb0ELi2ELi4ELi4ELi4ELb0EEENS1_24CollectiveEpilogueBwdGQAISA_fSD_Li256ELb0ELb1EEENS1_19SingleTileSchedulerILb0ELb0ELb0ELi128EEEEEEEEEvNT_6ParamsE) ;  /* 0xffff449006007950 */ /* 0x000fea0003c3ffff */
        .type           $_ZN7cutlass13device_kernelIN5flash19enable_sm80_to_sm89INS1_16FlashAttnBwdSm80INS1_25CollectiveMainloopBwdSm80ILi2ELi2EN4cute5tupleIJNS5_1CILi128EEES8_NS7_ILi64EEEEEENS_10bfloat16_tEfNS_4arch4Sm80ELb0ELb1ELb1ELb0ELb1ELb0ELb0ELb0ELi2ELi4ELi4ELi4ELb0EEENS1_24CollectiveEpilogueBwdGQAISA_fSD_Li256ELb0ELb1EEENS1_19SingleTileSchedulerILb0ELb0ELb0ELi128EEEEEEEEEvNT_6ParamsE$_ZZN4cute13to_mixed_bitsINS_5tupleIJNS1_IJNS_1CILi4EEENS2_ILi8EEEEEES3_NS2_ILi1EEEEEENS1_IJNS1_IJNS2_ILi128EEENS2_ILi0EEEEEENS2_ILi16EEES9_EEENS1_IJNS1_IJiiEEEiS9_EEEEEDaRKT_RKT0_RKT1_ENKUlRKT_RKT0_RKT1_E_clIS3_SB_iEEDaSQ_ST_SW_,@function
        .size           $_ZN7cutlass13device_kernelIN5flash19enable_sm80_to_sm89INS1_16FlashAttnBwdSm80INS1_25CollectiveMainloopBwdSm80ILi2ELi2EN4cute5tupleIJNS5_1CILi128EEES8_NS7_ILi64EEEEEENS_10bfloat16_tEfNS_4arch4Sm80ELb0ELb1ELb1ELb0ELb1ELb0ELb0ELb0ELi2ELi4ELi4ELi4ELb0EEENS1_24CollectiveEpilogueBwdGQAISA_fSD_Li256ELb0ELb1EEENS1_19SingleTileSchedulerILb0ELb0ELb0ELi128EEEEEEEEEvNT_6ParamsE$_ZZN4cute13to_mixed_bitsINS_5tupleIJNS1_IJNS_1CILi4EEENS2_ILi8EEEEEES3_NS2_ILi1EEEEEENS1_IJNS1_IJNS2_ILi128EEENS2_ILi0EEEEEENS2_ILi16EEES9_EEENS1_IJNS1_IJiiEEEiS9_EEEEEDaRKT_RKT0_RKT1_ENKUlRKT_RKT0_RKT1_E_clIS3_SB_iEEDaSQ_ST_SW_,($_ZN7cutlass13device_kernelIN5flash19enable_sm80_to_sm89INS1_16FlashAttnBwdSm80INS1_25CollectiveMainloopBwdSm80ILi2ELi2EN4cute5tupleIJNS5_1CILi128EEES8_NS7_ILi64EEEEEENS_10bfloat16_tEfNS_4arch4Sm80ELb0ELb1ELb1ELb0ELb1ELb0ELb0ELb0ELi2ELi4ELi4ELi4ELb0EEENS1_24CollectiveEpilogueBwdGQAISA_fSD_Li256ELb0ELb1EEENS1_19SingleTileSchedulerILb0ELb0ELb0ELi128EEEEEEEEEvNT_6ParamsE$_ZZN4cute13to_mixed_bitsINS_5tupleIJNS1_IJNS_1CILi4EEENS2_ILi8EEEEEES3_NS2_ILi1EEEEEENS1_IJNS1_IJNS2_ILi128EEENS2_ILi0EEEEEENS2_ILi16EEES9_EEENS1_IJNS1_IJiiEEEiS9_EEEEEDaRKT_RKT0_RKT1_ENKUlRKT_RKT0_RKT1_E_clIS5_SA_SD_EEDaSQ_ST_SW_ - $_ZN7cutlass13device_kernelIN5flash19enable_sm80_to_sm89INS1_16FlashAttnBwdSm80INS1_25CollectiveMainloopBwdSm80ILi2ELi2EN4cute5tupleIJNS5_1CILi128EEES8_NS7_ILi64EEEEEENS_10bfloat16_tEfNS_4arch4Sm80ELb0ELb1ELb1ELb0ELb1ELb0ELb0ELb0ELi2ELi4ELi4ELi4ELb0EEENS1_24CollectiveEpilogueBwdGQAISA_fSD_Li256ELb0ELb1EEENS1_19SingleTileSchedulerILb0ELb0ELb0ELi128EEEEEEEEEvNT_6ParamsE$_ZZN4cute13to_mixed_bitsINS_5tupleIJNS1_IJNS_1CILi4EEENS2_ILi8EEEEEES3_NS2_ILi1EEEEEENS1_IJNS1_IJNS2_ILi128EEENS2_ILi0EEEEEENS2_ILi16EEES9_EEENS1_IJNS1_IJiiEEEiS9_EEEEEDaRKT_RKT0_RKT1_ENKUlRKT_RKT0_RKT1_E_clIS3_SB_iEEDaSQ_ST_SW_)
$_ZN7cutlass13device_kernelIN5flash19enable_sm80_to_sm89INS1_16FlashAttnBwdSm80INS1_25CollectiveMainloopBwdSm80ILi2ELi2EN4cute5tupleIJNS5_1CILi128EEES8_NS7_ILi64EEEEEENS_10bfloat16_tEfNS_4arch4Sm80ELb0ELb1ELb1ELb0ELb1ELb0ELb0ELb0ELi2ELi4ELi4ELi4ELb0EEENS1_24CollectiveEpilogueBwdGQAISA_fSD_Li256ELb0ELb1EEENS1_19SingleTileSchedulerILb0ELb0ELb0ELi128EEEEEEEEEvNT_6ParamsE$_ZZN4cute13to_mixed_bitsINS_5tupleIJNS1_IJNS_1CILi4EEENS2_ILi8EEEEEES3_NS2_ILi1EEEEEENS1_IJNS1_IJNS2_ILi128EEENS2_ILi0EEEEEENS2_ILi16EEES9_EEENS1_IJNS1_IJiiEEEiS9_EEEEEDaRKT_RKT0_RKT1_ENKUlRKT_RKT0_RKT1_E_clIS3_SB_iEEDaSQ_ST_SW_:
[----:B------:R-:W-:Y:S01]  /*bb70*/  MOV R7, 0x0 ;  /* 0x0000000000077802 */ /* 0x000fe20000000f00 */
[----:B------:R-:W-:-:S05]  /*bb80*/  IMAD.SHL.U32 R2, R33, 0x10, RZ ;  /* 0x0000001021027824 */ /* 0x000fca00078e00ff */
[----:B------:R-:W-:Y:S01]  /*bb90*/  LOP3.LUT R2, R2, 0x30, RZ, 0xc0, !PT ;  /* 0x0000003002027812 */ /* 0x000fe200078ec0ff */
[----:B------:R-:W-:Y:S06]  /*bba0*/  RET.REL.NODEC R6 `(_ZN7cutlass13device_kernelIN5flash19enable_sm80_to_sm89INS1_16FlashAttnBwdSm80INS1_25CollectiveMainloopBwdSm80ILi2ELi2EN4cute5tupleIJNS5_1CILi128EEES8_NS7_ILi64EEEEEENS_10bfloat16_tEfNS_4arch4Sm80ELb0ELb1ELb1ELb0ELb1ELb0ELb0ELb0ELi2ELi4ELi4ELi4ELb0EEENS1_24CollectiveEpilogueBwdGQAISA_fSD_Li256ELb0ELb1EEENS1_19SingleTileSchedulerILb0ELb0ELb0ELi128EEEEEEEEEvNT_6ParamsE) ;  /* 0xffff445006007950 */ /* 0x000fec0003c3ffff */
        .type           $_ZN7cutlass13device_kernelIN5flash19enable_sm80_to_sm89INS1_16FlashAttnBwdSm80INS1_25CollectiveMainloopBwdSm80ILi2ELi2EN4cute5tupleIJNS5_1CILi128EEES8_NS7_ILi64EEEEEENS_10bfloat16_tEfNS_4arch4Sm80ELb0ELb1ELb1ELb0ELb1ELb0ELb0ELb0ELi2ELi4ELi4ELi4ELb0EEENS1_24CollectiveEpilogueBwdGQAISA_fSD_Li256ELb0ELb1EEENS1_19SingleTileSchedulerILb0ELb0ELb0ELi128EEEEEEEEEvNT_6ParamsE$_ZZN4cute13to_mixed_bitsINS_5tupleIJNS1_IJNS_1CILi4EEENS2_ILi8EEEEEES3_NS2_ILi1EEEEEENS1_IJNS1_IJNS2_ILi128EEENS2_ILi0EEEEEENS2_ILi16EEES9_EEENS1_IJNS1_IJiiEEEiS9_EEEEEDaRKT_RKT0_RKT1_ENKUlRKT_RKT0_RKT1_E_clIS5_SA_SD_EEDaSQ_ST_SW_,@function
        .size           $_ZN7cutlass13device_kernelIN5flash19enable_sm80_to_sm89INS1_16FlashAttnBwdSm80INS1_25CollectiveMainloopBwdSm80ILi2ELi2EN4cute5tupleIJNS5_1CILi128EEES8_NS7_ILi64EEEEEENS_10bfloat16_tEfNS_4arch4Sm80ELb0ELb1ELb1ELb0ELb1ELb0ELb0ELb0ELi2ELi4ELi4ELi4ELb0EEENS1_24CollectiveEpilogueBwdGQAISA_fSD_Li256ELb0ELb1EEENS1_19SingleTileSchedulerILb0ELb0ELb0ELi128EEEEEEEEEvNT_6ParamsE$_ZZN4cute13to_mixed_bitsINS_5tupleIJNS1_IJNS_1CILi4EEENS2_ILi8EEEEEES3_NS2_ILi1EEEEEENS1_IJNS1_IJNS2_ILi128EEENS2_ILi0EEEEEENS2_ILi16EEES9_EEENS1_IJNS1_IJiiEEEiS9_EEEEEDaRKT_RKT0_RKT1_ENKUlRKT_RKT0_RKT1_E_clIS5_SA_SD_EEDaSQ_ST_SW_,($_ZN7cutlass13device_kernelIN5flash19enable_sm80_to_sm89INS1_16FlashAttnBwdSm80INS1_25CollectiveMainloopBwdSm80ILi2ELi2EN4cute5tupleIJNS5_1CILi128EEES8_NS7_ILi64EEEEEENS_10bfloat16_tEfNS_4arch4Sm80ELb0ELb1ELb1ELb0ELb1ELb0ELb0ELb0ELi2ELi4ELi4ELi4ELb0EEENS1_24CollectiveEpilogueBwdGQAISA_fSD_Li256ELb0ELb1EEENS1_19SingleTileSchedulerILb0ELb0ELb0ELi128EEEEEEEEEvNT_6ParamsE$_ZZN4cute13to_mixed_bitsINS_5tupleIJNS_1CILi4EEENS2_ILi8EEEEEENS1_IJNS2_ILi0EEENS2_ILi64EEEEEENS1_IJiiEEEEEDaRKT_RKT0_RKT1_ENKUlDpRKT_E_clIJNS2_ILj0EEENS_9MixedBitsILj0ELj448EEEEEEDaSM_ - $_ZN7cutlass13device_kernelIN5flash19enable_sm80_to_sm89INS1_16FlashAttnBwdSm80INS1_25CollectiveMainloopBwdSm80ILi2ELi2EN4cute5tupleIJNS5_1CILi128EEES8_NS7_ILi64EEEEEENS_10bfloat16_tEfNS_4arch4Sm80ELb0ELb1ELb1ELb0ELb1ELb0ELb0ELb0ELi2ELi4ELi4ELi4ELb0EEENS1_24CollectiveEpilogueBwdGQAISA_fSD_Li256ELb0ELb1EEENS1_19SingleTileSchedulerILb0ELb0ELb0ELi128EEEEEEEEEvNT_6ParamsE$_ZZN4cute13to_mixed_bitsINS_5tupleIJNS1_IJNS_1CILi4EEENS2_ILi8EEEEEES3_NS2_ILi1EEEEEENS1_IJNS1_IJNS2_ILi128EEENS2_ILi0EEEEEENS2_ILi16EEES9_EEENS1_IJNS1_IJiiEEEiS9_EEEEEDaRKT_RKT0_RKT1_ENKUlRKT_RKT0_RKT1_E_clIS5_SA_SD_EEDaSQ_ST_SW_)
$_ZN7cutlass13device_kernelIN5flash19enable_sm80_to_sm89INS1_16FlashAttnBwdSm80INS1_25CollectiveMainloopBwdSm80ILi2ELi2EN4cute5tupleIJNS5_1CILi128EEES8_NS7_ILi64EEEEEENS_10bfloat16_tEfNS_4arch4Sm80ELb0ELb1ELb1ELb0ELb1ELb0ELb0ELb0ELi2ELi4ELi4ELi4ELb0EEENS1_24CollectiveEpilogueBwdGQAISA_fSD_Li256ELb0ELb1EEENS1_19SingleTileSchedulerILb0ELb0ELb0ELi128EEEEEEEEEvNT_6ParamsE$_ZZN4cute13to_mixed_bitsINS_5tupleIJNS1_IJNS_1CILi4EEENS2_ILi8EEEEEES3_NS2_ILi1EEEEEENS1_IJNS1_IJNS2_ILi128EEENS2_ILi0EEEEEENS2_ILi16EEES9_EEENS1_IJNS1_IJiiEEEiS9_EEEEEDaRKT_RKT0_RKT1_ENKUlRKT_RKT0_RKT1_E_clIS5_SA_SD_EEDaSQ_ST_SW_:
[----:B------:R-:W-:Y:S02]  /*bbb0*/  MOV R3, R2 ;  /* 0x0000000200037202 */ /* 0x000fe40000000f00 */
[----:B------:R-:W-:Y:S02]  /*bbc0*/  MOV R2, 0xbbe0 ;  /* 0x0000bbe000027802 */ /* 0x000fe40000000f00 */
[----:B------:R-:W-:Y:S05]  /*bbd0*/  CALL.REL.NOINC `($_ZN7cutlass13device_kernelIN5flash19enable_sm80_to_sm89INS1_16FlashAttnBwdSm80INS1_25CollectiveMainloopBwdSm80ILi2ELi2EN4cute5tupleIJNS5_1CILi128EEES8_NS7_ILi64EEEEEENS_10bfloat16_tEfNS_4arch4Sm80ELb0ELb1ELb1ELb0ELb1ELb0ELb0ELb0ELi2ELi4ELi4ELi4ELb0EEENS1_24CollectiveEpilogueBwdGQAISA_fSD_Li256ELb0ELb1EEENS1_19SingleTileSchedulerILb0ELb0ELb0ELi128EEEEEEEEEvNT_6ParamsE$_ZZN4cute13to_mixed_bitsINS_5tupleIJNS_1CILi4EEENS2_ILi8EEEEEENS1_IJNS2_ILi128EEENS2_ILi0EEEEEENS1_IJiiEEEEEDaRKT_RKT0_RKT1_ENKUlRKT_RKT0_RKT1_E_clIS3_S6_iEEDaSL_SO_SR_) ;  /* 0x0000011000007944 */ /* 0x000fea0003c00000 */
[----:B------:R-:W-:Y:S02]  /*bbe0*/  MOV R2, 0xbc00 ;  /* 0x0000bc0000027802 */ /* 0x000fe40000000f00 */
[----:B------:R-:W-:Y:S05]  /*bbf0*/  CALL.REL.NOINC `($_ZN7cutlass13device_kernelIN5flash19enable_sm80_to_sm89INS1_16FlashAttnBwdSm80INS1_25CollectiveMainloopBwdSm80ILi2ELi2EN4cute5tupleIJNS5_1CILi128EEES8_NS7_ILi64EEEEEENS_10bfloat16_tEfNS_4arch4Sm80ELb0ELb1ELb1ELb0ELb1ELb0ELb0ELb0ELi2ELi4ELi4ELi4ELb0EEENS1_24CollectiveEpilogueBwdGQAISA_fSD_Li256ELb0ELb1EEENS1_19SingleTileSchedulerILb0ELb0ELb0ELi128EEEEEEEEEvNT_6ParamsE$_ZZN4cute13to_mixed_bitsINS_5tupleIJNS_1CILi4EEENS2_ILi8EEEEEENS1_IJNS2_ILi128EEENS2_ILi0EEEEEENS1_IJiiEEEEEDaRKT_RKT0_RKT1_ENKUlDpRKT_E_clIJNS_9MixedBitsILj0ELj384EEENS2_ILj0EEEEEEDaSM_) ;  /* 0x000000b000007944 */ /* 0x000fea0003c00000 */
[----:B------:R-:W-:-:S04]  /*bc00*/  MOV R7, 0x0 ;  /* 0x0000000000077802 */ /* 0x000fc80000000f00 */
[----:B------:R-:W-:Y:S05]  /*bc10*/  RET.REL.NODEC R6 `(_ZN7cutlass13device_kernelIN5flash19enable_sm80_to_sm89INS1_16FlashAttnBwdSm80INS1_25CollectiveMainloopBwdSm80ILi2ELi2EN4cute5tupleIJNS5_1CILi128EEES8_NS7_ILi64EEEEEENS_10bfloat16_tEfNS_4arch4Sm80ELb0ELb1ELb1ELb0ELb1ELb0ELb0ELb0ELi2ELi4ELi4ELi4ELb0EEENS1_24CollectiveEpilogueBwdGQAISA_fSD_Li256ELb0ELb1EEENS1_19SingleTileSchedulerILb0ELb0ELb0ELi128EEEEEEEEEvNT_6ParamsE) ;  /* 0xffff43e006007950 */ /* 0x000fea0003c3ffff */
        .type           $_ZN7cutlass13device_kernelIN5flash19enable_sm80_to_sm89INS1_16FlashAttnBwdSm80INS1_25CollectiveMainloopBwdSm80ILi2ELi2EN4cute5tupleIJNS5_1CILi128EEES8_NS7_ILi64EEEEEENS_10bfloat16_tEfNS_4arch4Sm80ELb0ELb1ELb1ELb0ELb1ELb0ELb0ELb0ELi2ELi4ELi4ELi4ELb0EEENS1_24CollectiveEpilogueBwdGQAISA_fSD_Li256ELb0ELb1EEENS1_19SingleTileSchedulerILb0ELb0ELb0ELi128EEEEEEEEEvNT_6ParamsE$_ZZN4cute13to_mixed_bitsINS_5tupleIJNS_1CILi4EEENS2_ILi8EEEEEENS1_IJNS2_ILi0EEENS2_ILi64EEEEEENS1_IJiiEEEEEDaRKT_RKT0_RKT1_ENKUlDpRKT_E_clIJNS2_ILj0EEENS_9MixedBitsILj0ELj448EEEEEEDaSM_,@function
        .size           $_ZN7cutlass13device_kernelIN5flash19enable_sm80_to_sm89INS1_16FlashAttnBwdSm80INS1_25CollectiveMainloopBwdSm80ILi2ELi2EN4cute5tupleIJNS5_1CILi128EEES8_NS7_ILi64EEEEEENS_10bfloat16_tEfNS_4arch4Sm80ELb0ELb1ELb1ELb0ELb1ELb0ELb0ELb0ELi2ELi4ELi4ELi4ELb0EEENS1_24CollectiveEpilogueBwdGQAISA_fSD_Li256ELb0ELb1EEENS1_19SingleTileSchedulerILb0ELb0ELb0ELi128EEEEEEEEEvNT_6ParamsE$_ZZN4cute13to_mixed_bitsINS_5tupleIJNS_1CILi4EEENS2_ILi8EEEEEENS1_IJNS2_ILi0EEENS2_ILi64EEEEEENS1_IJiiEEEEEDaRKT_RKT0_RKT1_ENKUlDpRKT_E_clIJNS2_ILj0EEENS_9MixedBitsILj0ELj448EEEEEEDaSM_,($_ZN7cutlass13device_kernelIN5flash19enable_sm80_to_sm89INS1_16FlashAttnBwdSm80INS1_25CollectiveMainloopBwdSm80ILi2ELi2EN4cute5tupleIJNS5_1CILi128EEES8_NS7_ILi64EEEEEENS_10bfloat16_tEfNS_4arch4Sm80ELb0ELb1ELb1ELb0ELb1ELb0ELb0ELb0ELi2ELi4ELi4ELi4ELb0EEENS1_24CollectiveEpilogueBwdGQAISA_fSD_Li256ELb0ELb1EEENS1_19SingleTileSchedulerILb0ELb0ELb0ELi128EEEEEEEEEvNT_6ParamsE$_ZZN4cute13to_mixed_bitsINS_5tupleIJNS_1CILi4EEENS2_ILi8EEEEEENS1_IJNS2_ILi0EEENS2_ILi64EEEEEENS1_IJiiEEEEEDaRKT_RKT0_RKT1_ENKUlRKT_RKT0_RKT1_E_clIS4_S7_iEEDaSL_SO_SR_ - $_ZN7cutlass13device_kernelIN5flash19enable_sm80_to_sm89INS1_16FlashAttnBwdSm80INS1_25CollectiveMainloopBwdSm80ILi2ELi2EN4cute5tupleIJNS5_1CILi128EEES8_NS7_ILi64EEEEEENS_10bfloat16_tEfNS_4arch4Sm80ELb0ELb1ELb1ELb0ELb1ELb0ELb0ELb0ELi2ELi4ELi4ELi4ELb0EEENS1_24CollectiveEpilogueBwdGQAISA_fSD_Li256ELb0ELb1EEENS1_19SingleTileSchedulerILb0ELb0ELb0ELi128EEEEEEEEEvNT_6ParamsE$_ZZN4cute13to_mixed_bitsINS_5tupleIJNS_1CILi4EEENS2_ILi8EEEEEENS1_IJNS2_ILi0EEENS2_ILi64EEEEEENS1_IJiiEEEEEDaRKT_RKT0_RKT1_ENKUlDpRKT_E_clIJNS2_ILj0EEENS_9MixedBitsILj0ELj448EEEEEEDaSM_)
$_ZN7cutlass13device_kernelIN5flash19enable_sm80_to_sm89INS1_16FlashAttnBwdSm80INS1_25CollectiveMainloopBwdSm80ILi2ELi2EN4cute5tupleIJNS5_1CILi128EEES8_NS7_ILi64EEEEEENS_10bfloat16_tEfNS_4arch4Sm80ELb0ELb1ELb1ELb0ELb1ELb0ELb0ELb0ELi2ELi4ELi4ELi4ELb0EEENS1_24CollectiveEpilogueBwdGQAISA_fSD_Li256ELb0ELb1EEENS1_19SingleTileSchedulerILb0ELb0ELb0ELi128EEEEEEEEEvNT_6ParamsE$_ZZN4cute13to_mixed_bitsINS_5tupleIJNS_1CILi4EEENS2_ILi8EEEEEENS1_IJNS2_ILi0EEENS2_ILi64EEEEEENS1_IJiiEEEEEDaRKT_RKT0_RKT1_ENKUlDpRKT_E_clIJNS2_ILj0EEENS_9MixedBitsILj0ELj448EEEEEEDaSM_:
[----:B------:R-:W-:Y:S01]  /*bc20*/  IMAD.MOV.U32 R8, RZ, RZ, R2 ;  /* 0x000000ffff087224 */ /* 0x000fe200078e0002 */
[----:B------:R-:W-:Y:S02]  /*bc30*/  MOV R9, 0x0 ;  /* 0x0000000000097802 */ /* 0x000fe40000000f00 */
[----:B------:R-:W-:Y:S02]  /*bc40*/  LOP3.LUT R3, R3, 0x1c0, RZ, 0xc0, !PT ;  /* 0x000001c003037812 */ /* 0x000fe400078ec0ff */
[----:B------:R-:W-:Y:S05]  /*bc50*/  RET.REL.NODEC R8 `(_ZN7cutlass13device_kernelIN5flash19enable_sm80_to_sm89INS1_16FlashAttnBwdSm80INS1_25CollectiveMainloopBwdSm80ILi2ELi2EN4cute5tupleIJNS5_1CILi128EEES8_NS7_ILi64EEEEEENS_10bfloat16_tEfNS_4arch4Sm80ELb0ELb1ELb1ELb0ELb1ELb0ELb0ELb0ELi2ELi4ELi4ELi4ELb0EEENS1_24CollectiveEpilogueBwdGQAISA_fSD_Li256ELb0ELb1EEENS1_19SingleTileSchedulerILb0ELb0ELb0ELi128EEEEEEEEEvNT_6ParamsE) ;  /* 0xffff43a008007950 */ /* 0x000fea0003c3ffff */
        .type           $_ZN7cutlass13device_kernelIN5flash19enable_sm80_to_sm89INS1_16FlashAttnBwdSm80INS1_25CollectiveMainloopBwdSm80ILi2ELi2EN4cute5tupleIJNS5_1CILi128EEES8_NS7_ILi64EEEEEENS_10bfloat16_tEfNS_4arch4Sm80ELb0ELb1ELb1ELb0ELb1ELb0ELb0ELb0ELi2ELi4ELi4ELi4ELb0EEENS1_24CollectiveEpilogueBwdGQAISA_fSD_Li256ELb0ELb1EEENS1_19SingleTileSchedulerILb0ELb0ELb0ELi128EEEEEEEEEvNT_6ParamsE$_ZZN4cute13to_mixed_bitsINS_5tupleIJNS_1CILi4EEENS2_ILi8EEEEEENS1_IJNS2_ILi0EEENS2_ILi64EEEEEENS1_IJiiEEEEEDaRKT_RKT0_RKT1_ENKUlRKT_RKT0_RKT1_E_clIS4_S7_iEEDaSL_SO_SR_,@function
        .size           $_ZN7cutlass13device_kernelIN5flash19enable_sm80_to_sm89INS1_16FlashAttnBwdSm80INS1_25CollectiveMainloopBwdSm80ILi2ELi2EN4cute5tupleIJNS5_1CILi128EEES8_NS7_ILi64EEEEEENS_10bfloat16_tEfNS_4arch4Sm80ELb0ELb1ELb1ELb0ELb1ELb0ELb0ELb0ELi2ELi4ELi4ELi4ELb0EEENS1_24CollectiveEpilogueBwdGQAISA_fSD_Li256ELb0ELb1EEENS1_19SingleTileSchedulerILb0ELb0ELb0ELi128EEEEEEEEEvNT_6ParamsE$_ZZN4cute13to_mixed_bitsINS_5tupleIJNS_1CILi4EEENS2_ILi8EEEEEENS1_IJNS2_ILi0EEENS2_ILi64EEEEEENS1_IJiiEEEEEDaRKT_RKT0_RKT1_ENKUlRKT_RKT0_RKT1_E_clIS4_S7_iEEDaSL_SO_SR_,($_ZN7cutlass13device_kernelIN5flash19enable_sm80_to_sm89INS1_16FlashAttnBwdSm80INS1_25CollectiveMainloopBwdSm80ILi2ELi2EN4cute5tupleIJNS5_1CILi128EEES8_NS7_ILi64EEEEEENS_10bfloat16_tEfNS_4arch4Sm80ELb0ELb1ELb1ELb0ELb1ELb0ELb0ELb0ELi2ELi4ELi4ELi4ELb0EEENS1_24CollectiveEpilogueBwdGQAISA_fSD_Li256ELb0ELb1EEENS1_19SingleTileSchedulerILb0ELb0ELb0ELi128EEEEEEEEEvNT_6ParamsE$_ZZN4cute13to_mixed_bitsINS_5tupleIJNS_1CILi4EEENS2_ILi8EEEEEENS1_IJNS2_ILi128EEENS2_ILi0EEEEEENS1_IJiiEEEEEDaRKT_RKT0_RKT1_ENKUlDpRKT_E_clIJNS_9MixedBitsILj0ELj384EEENS2_ILj0EEEEEEDaSM_ - $_ZN7cutlass13device_kernelIN5flash19enable_sm80_to_sm89INS1_16FlashAttnBwdSm80INS1_25CollectiveMainloopBwdSm80ILi2ELi2EN4cute5tupleIJNS5_1CILi128EEES8_NS7_ILi64EEEEEENS_10bfloat16_tEfNS_4arch4Sm80ELb0ELb1ELb1ELb0ELb1ELb0ELb0ELb0ELi2ELi4ELi4ELi4ELb0EEENS1_24CollectiveEpilogueBwdGQAISA_fSD_Li256ELb0ELb1EEENS1_19SingleTileSchedulerILb0ELb0ELb0ELi128EEEEEEEEEvNT_6ParamsE$_ZZN4cute13to_mixed_bitsINS_5tupleIJNS_1CILi4EEENS2_ILi8EEEEEENS1_IJNS2_ILi0EEENS2_ILi64EEEEEENS1_IJiiEEEEEDaRKT_RKT0_RKT1_ENKUlRKT_RKT0_RKT1_E_clIS4_S7_iEEDaSL_SO_SR_)
$_ZN7cutlass13device_kernelIN5flash19enable_sm80_to_sm89INS1_16FlashAttnBwdSm80INS1_25CollectiveMainloopBwdSm80ILi2ELi2EN4cute5tupleIJNS5_1CILi128EEES8_NS7_ILi64EEEEEENS_10bfloat16_tEfNS_4arch4Sm80ELb0ELb1ELb1ELb0ELb1ELb0ELb0ELb0ELi2ELi4ELi4ELi4ELb0EEENS1_24CollectiveEpilogueBwdGQAISA_fSD_Li256ELb0ELb1EEENS1_19SingleTileSchedulerILb0ELb0ELb0ELi128EEEEEEEEEvNT_6ParamsE$_ZZN4cute13to_mixed_bitsINS_5tupleIJNS_1CILi4EEENS2_ILi8EEEEEENS1_IJNS2_ILi0EEENS2_ILi64EEEEEENS1_IJiiEEEEEDaRKT_RKT0_RKT1_ENKUlRKT_RKT0_RKT1_E_clIS4_S7_iEEDaSL_SO_SR_:
[----:B------:R-:W-:Y:S01]  /*bc60*/  MOV R8, R2 ;  /* 0x0000000200087202 */ /* 0x000fe20000000f00 */
[----:B------:R-:W-:Y:S02]  /*bc70*/  IMAD.MOV.U32 R9, RZ, RZ, 0x0 ;  /* 0x00000000ff097424 */ /* 0x000fe400078e00ff */
[----:B------:R-:W-:-:S05]  /*bc80*/  IMAD.SHL.U32 R3, R3, 0x40, RZ ;  /* 0x0000004003037824 */ /* 0x000fca00078e00ff */
[----:B------:R-:W-:Y:S01]  /*bc90*/  LOP3.LUT R3, R3, 0x1c0, RZ, 0xc0, !PT ;  /* 0x000001c003037812 */ /* 0x000fe200078ec0ff */
[----:B------:R-:W-:Y:S06]  /*bca0*/  RET.REL.NODEC R8 `(_ZN7cutlass13device_kernelIN5flash19enable_sm80_to_sm89INS1_16FlashAttnBwdSm80INS1_25CollectiveMainloopBwdSm80ILi2ELi2EN4cute5tupleIJNS5_1CILi128EEES8_NS7_ILi64EEEEEENS_10bfloat16_tEfNS_4arch4Sm80ELb0ELb1ELb1ELb0ELb1ELb0ELb0ELb0ELi2ELi4ELi4ELi4ELb0EEENS1_24CollectiveEpilogueBwdGQAISA_fSD_Li256ELb0ELb1EEENS1_19SingleTileSchedulerILb0ELb0ELb0ELi128EEEEEEEEEvNT_6ParamsE) ;  /* 0xffff435008007950 */ /* 0x000fec0003c3ffff */
        .type           $_ZN7cutlass13device_kernelIN5flash19enable_sm80_to_sm89INS1_16FlashAttnBwdSm80INS1_25CollectiveMainloopBwdSm80ILi2ELi2EN4cute5tupleIJNS5_1CILi128EEES8_NS7_ILi64EEEEEENS_10bfloat16_tEfNS_4arch4Sm80ELb0ELb1ELb1ELb0ELb1ELb0ELb0ELb0ELi2ELi4ELi4ELi4ELb0EEENS1_24CollectiveEpilogueBwdGQAISA_fSD_Li256ELb0ELb1EEENS1_19SingleTileSchedulerILb0ELb0ELb0ELi128EEEEEEEEEvNT_6ParamsE$_ZZN4cute13to_mixed_bitsINS_5tupleIJNS_1CILi4EEENS2_ILi8EEEEEENS1_IJNS2_ILi128EEENS2_ILi0EEEEEENS1_IJiiEEEEEDaRKT_RKT0_RKT1_ENKUlDpRKT_E_clIJNS_9MixedBitsILj0ELj384EEENS2_ILj0EEEEEEDaSM_,@function
        .size           $_ZN7cutlass13device_kernelIN5flash19enable_sm80_to_sm89INS1_16FlashAttnBwdSm80INS1_25CollectiveMainloopBwdSm80ILi2ELi2EN4cute5tupleIJNS5_1CILi128EEES8_NS7_ILi64EEEEEENS_10bfloat16_tEfNS_4arch4Sm80ELb0ELb1ELb1ELb0ELb1ELb0ELb0ELb0ELi2ELi4ELi4ELi4ELb0EEENS1_24CollectiveEpilogueBwdGQAISA_fSD_Li256ELb0ELb1EEENS1_19SingleTileSchedulerILb0ELb0ELb0ELi128EEEEEEEEEvNT_6ParamsE$_ZZN4cute13to_mixed_bitsINS_5tupleIJNS_1CILi4EEENS2_ILi8EEEEEENS1_IJNS2_ILi128EEENS2_ILi0EEEEEENS1_IJiiEEEEEDaRKT_RKT0_RKT1_ENKUlDpRKT_E_clIJNS_9MixedBitsILj0ELj384EEENS2_ILj0EEEEEEDaSM_,($_ZN7cutlass13device_kernelIN5flash19enable_sm80_to_sm89INS1_16FlashAttnBwdSm80INS1_25CollectiveMainloopBwdSm80ILi2ELi2EN4cute5tupleIJNS5_1CILi128EEES8_NS7_ILi64EEEEEENS_10bfloat16_tEfNS_4arch4Sm80ELb0ELb1ELb1ELb0ELb1ELb0ELb0ELb0ELi2ELi4ELi4ELi4ELb0EEENS1_24CollectiveEpilogueBwdGQAISA_fSD_Li256ELb0ELb1EEENS1_19SingleTileSchedulerILb0ELb0ELb0ELi128EEEEEEEEEvNT_6ParamsE$_ZZN4cute13to_mixed_bitsINS_5tupleIJNS_1CILi4EEENS2_ILi8EEEEEENS1_IJNS2_ILi128EEENS2_ILi0EEEEEENS1_IJiiEEEEEDaRKT_RKT0_RKT1_ENKUlRKT_RKT0_RKT1_E_clIS3_S6_iEEDaSL_SO_SR_ - $_ZN7cutlass13device_kernelIN5flash19enable_sm80_to_sm89INS1_16FlashAttnBwdSm80INS1_25CollectiveMainloopBwdSm80ILi2ELi2EN4cute5tupleIJNS5_1CILi128EEES8_NS7_ILi64EEEEEENS_10bfloat16_tEfNS_4arch4Sm80ELb0ELb1ELb1ELb0ELb1ELb0ELb0ELb0ELi2ELi4ELi4ELi4ELb0EEENS1_24CollectiveEpilogueBwdGQAISA_fSD_Li256ELb0ELb1EEENS1_19SingleTileSchedulerILb0ELb0ELb0ELi128EEEEEEEEEvNT_6ParamsE$_ZZN4cute13to_mixed_bitsINS_5tupleIJNS_1CILi4EEENS2_ILi8EEEEEENS1_IJNS2_ILi128EEENS2_ILi0EEEEEENS1_IJiiEEEEEDaRKT_RKT0_RKT1_ENKUlDpRKT_E_clIJNS_9MixedBitsILj0ELj384EEENS2_ILj0EEEEEEDaSM_)
$_ZN7cutlass13device_kernelIN5flash19enable_sm80_to_sm89INS1_16FlashAttnBwdSm80INS1_25CollectiveMainloopBwdSm80ILi2ELi2EN4cute5tupleIJNS5_1CILi128EEES8_NS7_ILi64EEEEEENS_10bfloat16_tEfNS_4arch4Sm80ELb0ELb1ELb1ELb0ELb1ELb0ELb0ELb0ELi2ELi4ELi4ELi4ELb0EEENS1_24CollectiveEpilogueBwdGQAISA_fSD_Li256ELb0ELb1EEENS1_19SingleTileSchedulerILb0ELb0ELb0ELi128EEEEEEEEEvNT_6ParamsE$_ZZN4cute13to_mixed_bitsINS_5tupleIJNS_1CILi4EEENS2_ILi8EEEEEENS1_IJNS2_ILi128EEENS2_ILi0EEEEEENS1_IJiiEEEEEDaRKT_RKT0_RKT1_ENKUlDpRKT_E_clIJNS_9MixedBitsILj0ELj384EEENS2_ILj0EEEEEEDaSM_:
[----:B------:R-:W-:Y:S01]  /*bcb0*/  IMAD.MOV.U32 R8, RZ, RZ, R2 ;  /* 0x000000ffff087224 */ /* 0x000fe200078e0002 */
[----:B------:R-:W-:Y:S02]  /*bcc0*/  MOV R9, 0x0 ;  /* 0x0000000000097802 */ /* 0x000fe40000000f00 */
[----:B------:R-:W-:Y:S02]  /*bcd0*/  LOP3.LUT R3, R3, 0x180, RZ, 0xc0, !PT ;  /* 0x0000018003037812 */ /* 0x000fe400078ec0ff */
[----:B------:R-:W-:Y:S05]  /*bce0*/  RET.REL.NODEC R8 `(_ZN7cutlass13device_kernelIN5flash19enable_sm80_to_sm89INS1_16FlashAttnBwdSm80INS1_25CollectiveMainloopBwdSm80ILi2ELi2EN4cute5tupleIJNS5_1CILi128EEES8_NS7_ILi64EEEEEENS_10bfloat16_tEfNS_4arch4Sm80ELb0ELb1ELb1ELb0ELb1ELb0ELb0ELb0ELi2ELi4ELi4ELi4ELb0EEENS1_24CollectiveEpilogueBwdGQAISA_fSD_Li256ELb0ELb1EEENS1_19SingleTileSchedulerILb0ELb0ELb0ELi128EEEEEEEEEvNT_6ParamsE) ;  /* 0xffff431008007950 */ /* 0x000fea0003c3ffff */
        .type           $_ZN7cutlass13device_kernelIN5flash19enable_sm80_to_sm89INS1_16FlashAttnBwdSm80INS1_25CollectiveMainloopBwdSm80ILi2ELi2EN4cute5tupleIJNS5_1CILi128EEES8_NS7_ILi64EEEEEENS_10bfloat16_tEfNS_4arch4Sm80ELb0ELb1ELb1ELb0ELb1ELb0ELb0ELb0ELi2ELi4ELi4ELi4ELb0EEENS1_24CollectiveEpilogueBwdGQAISA_fSD_Li256ELb0ELb1EEENS1_19SingleTileSchedulerILb0ELb0ELb0ELi128EEEEEEEEEvNT_6ParamsE$_ZZN4cute13to_mixed_bitsINS_5tupleIJNS_1CILi4EEENS2_ILi8EEEEEENS1_IJNS2_ILi128EEENS2_ILi0EEEEEENS1_IJiiEEEEEDaRKT_RKT0_RKT1_ENKUlRKT_RKT0_RKT1_E_clIS3_S6_iEEDaSL_SO_SR_,@function
        .size           $_ZN7cutlass13device_kernelIN5flash19enable_sm80_to_sm89INS1_16FlashAttnBwdSm80INS1_25CollectiveMainloopBwdSm80ILi2ELi2EN4cute5tupleIJNS5_1CILi128EEES8_NS7_ILi64EEEEEENS_10bfloat16_tEfNS_4arch4Sm80ELb0ELb1ELb1ELb0ELb1ELb0ELb0ELb0ELi2ELi4ELi4ELi4ELb0EEENS1_24CollectiveEpilogueBwdGQAISA_fSD_Li256ELb0ELb1EEENS1_19SingleTileSchedulerILb0ELb0ELb0ELi128EEEEEEEEEvNT_6ParamsE$_ZZN4cute13to_mixed_bitsINS_5tupleIJNS_1CILi4EEENS2_ILi8EEEEEENS1_IJNS2_ILi128EEENS2_ILi0EEEEEENS1_IJiiEEEEEDaRKT_RKT0_RKT1_ENKUlRKT_RKT0_RKT1_E_clIS3_S6_iEEDaSL_SO_SR_,($_ZN7cutlass13device_kernelIN5flash19enable_sm80_to_sm89INS1_16FlashAttnBwdSm80INS1_25CollectiveMainloopBwdSm80ILi2ELi2EN4cute5tupleIJNS5_1CILi128EEES8_NS7_ILi64EEEEEENS_10bfloat16_tEfNS_4arch4Sm80ELb0ELb1ELb1ELb0ELb1ELb0ELb0ELb0ELi2ELi4ELi4ELi4ELb0EEENS1_24CollectiveEpilogueBwdGQAISA_fSD_Li256ELb0ELb1EEENS1_19SingleTileSchedulerILb0ELb0ELb0ELi128EEEEEEEEEvNT_6ParamsE$_ZZN4cute14logical_divideINS_5tupleIJNS1_IJNS_1CILi8EEENS2_ILi1EEEEEENS1_IJNS2_ILi2EEEEEEEEENS1_IJNS1_IJS4_NS2_ILi0EEEEEENS1_IJiEEEEEENS1_IJS5_NS_6LayoutIS4_S9_EEEEEEEDaRKNSD_IT_T0_EERKT1_ENKUlRKT_RKT0_E_clINSD_IS7_SB_EESE_EEDaSQ_ST_ - $_ZN7cutlass13device_kernelIN5flash19enable_sm80_to_sm89INS1_16FlashAttnBwdSm80INS1_25CollectiveMainloopBwdSm80ILi2ELi2EN4cute5tupleIJNS5_1CILi128EEES8_NS7_ILi64EEEEEENS_10bfloat16_tEfNS_4arch4Sm80ELb0ELb1ELb1ELb0ELb1ELb0ELb0ELb0ELi2ELi4ELi4ELi4ELb0EEENS1_24CollectiveEpilogueBwdGQAISA_fSD_Li256ELb0ELb1EEENS1_19SingleTileSchedulerILb0ELb0ELb0ELi128EEEEEEEEEvNT_6ParamsE$_ZZN4cute13to_mixed_bitsINS_5tupleIJNS_1CILi4EEENS2_ILi8EEEEEENS1_IJNS2_ILi128EEENS2_ILi0EEEEEENS1_IJiiEEEEEDaRKT_RKT0_RKT1_ENKUlRKT_RKT0_RKT1_E_clIS3_S6_iEEDaSL_SO_SR_)
$_ZN7cutlass13device_kernelIN5flash19enable_sm80_to_sm89INS1_16FlashAttnBwdSm80INS1_25CollectiveMainloopBwdSm80ILi2ELi2EN4cute5tupleIJNS5_1CILi128EEES8_NS7_ILi64EEEEEENS_10bfloat16_tEfNS_4arch4Sm80ELb0ELb1ELb1ELb0ELb1ELb0ELb0ELb0ELi2ELi4ELi4ELi4ELb0EEENS1_24CollectiveEpilogueBwdGQAISA_fSD_Li256ELb0ELb1EEENS1_19SingleTileSchedulerILb0ELb0ELb0ELi128EEEEEEEEEvNT_6ParamsE$_ZZN4cute13to_mixed_bitsINS_5tupleIJNS_1CILi4EEENS2_ILi8EEEEEENS1_IJNS2_ILi128EEENS2_ILi0EEEEEENS1_IJiiEEEEEDaRKT_RKT0_RKT1_ENKUlRKT_RKT0_RKT1_E_clIS3_S6_iEEDaSL_SO_SR_:
[----:B------:R-:W-:Y:S01]  /*bcf0*/  MOV R8, R2 ;  /* 0x0000000200087202 */ /* 0x000fe20000000f00 */
[----:B------:R-:W-:Y:S02]  /*bd00*/  IMAD.MOV.U32 R9, RZ, RZ, 0x0 ;  /* 0x00000000ff097424 */ /* 0x000fe400078e00ff */
[----:B------:R-:W-:-:S05]  /*bd10*/  IMAD.SHL.U32 R3, R3, 0x80, RZ ;  /* 0x0000008003037824 */ /* 0x000fca00078e00ff */
[----:B------:R-:W-:Y:S01]  /*bd20*/  LOP3.LUT R3, R3, 0x180, RZ, 0xc0, !PT ;  /* 0x0000018003037812 */ /* 0x000fe200078ec0ff */
[----:B------:R-:W-:Y:S06]  /*bd30*/  RET.REL.NODEC R8 `(_ZN7cutlass13device_kernelIN5flash19enable_sm80_to_sm89INS1_16FlashAttnBwdSm80INS1_25CollectiveMainloopBwdSm80ILi2ELi2EN4cute5tupleIJNS5_1CILi128EEES8_NS7_ILi64EEEEEENS_10bfloat16_tEfNS_4arch4Sm80ELb0ELb1ELb1ELb0ELb1ELb0ELb0ELb0ELi2ELi4ELi4ELi4ELb0EEENS1_24CollectiveEpilogueBwdGQAISA_fSD_Li256ELb0ELb1EEENS1_19SingleTileSchedulerILb0ELb0ELb0ELi128EEEEEEEEEvNT_6ParamsE) ;  /* 0xffff42c008007950 */ /* 0x000fec0003c3ffff */
        .type           $_ZN7cutlass13device_kernelIN5flash19enable_sm80_to_sm89INS1_16FlashAttnBwdSm80INS1_25CollectiveMainloopBwdSm80ILi2ELi2EN4cute5tupleIJNS5_1CILi128EEES8_NS7_ILi64EEEEEENS_10bfloat16_tEfNS_4arch4Sm80ELb0ELb1ELb1ELb0ELb1ELb0ELb0ELb0ELi2ELi4ELi4ELi4ELb0EEENS1_24CollectiveEpilogueBwdGQAISA_fSD_Li256ELb0ELb1EEENS1_19SingleTileSchedulerILb0ELb0ELb0ELi128EEEEEEEEEvNT_6ParamsE$_ZZN4cute14logical_divideINS_5tupleIJNS1_IJNS_1CILi8EEENS2_ILi1EEEEEENS1_IJNS2_ILi2EEEEEEEEENS1_IJNS1_IJS4_NS2_ILi0EEEEEENS1_IJiEEEEEENS1_IJS5_NS_6LayoutIS4_S9_EEEEEEEDaRKNSD_IT_T0_EERKT1_ENKUlRKT_RKT0_E_clINSD_IS7_SB_EESE_EEDaSQ_ST_,@function
        .size           $_ZN7cutlass13device_kernelIN5flash19enable_sm80_to_sm89INS1_16FlashAttnBwdSm80INS1_25CollectiveMainloopBwdSm80ILi2ELi2EN4cute5tupleIJNS5_1CILi128EEES8_NS7_ILi64EEEEEENS_10bfloat16_tEfNS_4arch4Sm80ELb0ELb1ELb1ELb0ELb1ELb0ELb0ELb0ELi2ELi4ELi4ELi4ELb0EEENS1_24CollectiveEpilogueBwdGQAISA_fSD_Li256ELb0ELb1EEENS1_19SingleTileSchedulerILb0ELb0ELb0ELi128EEEEEEEEEvNT_6ParamsE$_ZZN4cute14logical_divideINS_5tupleIJNS1_IJNS_1CILi8EEENS2_ILi1EEEEEENS1_IJNS2_ILi2EEEEEEEEENS1_IJNS1_IJS4_NS2_ILi0EEEEEENS1_IJiEEEEEENS1_IJS5_NS_6LayoutIS4_S9_EEEEEEEDaRKNSD_IT_T0_EERKT1_ENKUlRKT_RKT0_E_clINSD_IS7_SB_EESE_EEDaSQ_ST_,($_ZN7cutlass13device_kernelIN5flash19enable_sm80_to_sm89INS1_16FlashAttnBwdSm80INS1_25CollectiveMainloopBwdSm80ILi2ELi2EN4cute5tupleIJNS5_1CILi128EEES8_NS7_ILi64EEEEEENS_10bfloat16_tEfNS_4arch4Sm80ELb0ELb1ELb1ELb0ELb1ELb0ELb0ELb0ELi2ELi4ELi4ELi4ELb0EEENS1_24CollectiveEpilogueBwdGQAISA_fSD_Li256ELb0ELb1EEENS1_19SingleTileSchedulerILb0ELb0ELb0ELi128EEEEEEEEEvNT_6ParamsE$_ZZN4cute14transform_leafINS_15ArithmeticTupleIJiiEEENS_8identityEEEDaRKT_OT0_ENKUlRKT_E_clIiEEDaSB_ - $_ZN7cutlass13device_kernelIN5flash19enable_sm80_to_sm89INS1_16FlashAttnBwdSm80INS1_25CollectiveMainloopBwdSm80ILi2ELi2EN4cute5tupleIJNS5_1CILi128EEES8_NS7_ILi64EEEEEENS_10bfloat16_tEfNS_4arch4Sm80ELb0ELb1ELb1ELb0ELb1ELb0ELb0ELb0ELi2ELi4ELi4ELi4ELb0EEENS1_24CollectiveEpilogueBwdGQAISA_fSD_Li256ELb0ELb1EEENS1_19SingleTileSchedulerILb0ELb0ELb0ELi128EEEEEEEEEvNT_6ParamsE$_ZZN4cute14logical_divideINS_5tupleIJNS1_IJNS_1CILi8EEENS2_ILi1EEEEEENS1_IJNS2_ILi2EEEEEEEEENS1_IJNS1_IJS4_NS2_ILi0EEEEEENS1_IJiEEEEEENS1_IJS5_NS_6LayoutIS4_S9_EEEEEEEDaRKNSD_IT_T0_EERKT1_ENKUlRKT_RKT0_E_clINSD_IS7_SB_EESE_EEDaSQ_ST_)
$_ZN7cutlass13device_kernelIN5flash19enable_sm80_to_sm89INS1_16FlashAttnBwdSm80INS1_25CollectiveMainloopBwdSm80ILi2ELi2EN4cute5tupleIJNS5_1CILi128EEES8_NS7_ILi64EEEEEENS_10bfloat16_tEfNS_4arch4Sm80ELb0ELb1ELb1ELb0ELb1ELb0ELb0ELb0ELi2ELi4ELi4ELi4ELb0EEENS1_24CollectiveEpilogueBwdGQAISA_fSD_Li256ELb0ELb1EEENS1_19SingleTileSchedulerILb0ELb0ELb0ELi128EEEEEEEEEvNT_6ParamsE$_ZZN4cute14logical_divideINS_5tupleIJNS1_IJNS_1CILi8EEENS2_ILi1EEEEEENS1_IJNS2_ILi2EEEEEEEEENS1_IJNS1_IJS4_NS2_ILi0EEEEEENS1_IJiEEEEEENS1_IJS5_NS_6LayoutIS4_S9_EEEEEEEDaRKNSD_IT_T0_EERKT1_ENKUlRKT_RKT0_E_clINSD_IS7_SB_EESE_EEDaSQ_ST_:
[----:B------:R-:W-:-:S05]  /*bd40*/  IADD3 R10, R2, -c[0x0][0x20], RZ ;  /* 0x80000800020a7a10 */ /* 0x000fca0007ffe0ff */
[----:B------:R1:W5:Y:S01]  /*bd50*/  LDL R3, [R10] ;  /* 0x000000000a037983 */ /* 0x0003620000100800 */
[----:B------:R-:W-:Y:S02]  /*bd60*/  IADD3 R12, R1, 0x1680, RZ ;  /* 0x00001680010c7810 */ /* 0x000fe40007ffe0ff */
[----:B------:R-:W-:Y:S02]  /*bd70*/  MOV R6, 0xbdb0 ;  /* 0x0000bdb000067802 */ /* 0x000fe40000000f00 */
[----:B------:R-:W-:-:S04]  /*bd80*/  IADD3 R12, R12, c[0x0][0x20], RZ ;  /* 0x000008000c0c7a10 */ /* 0x000fc80007ffe0ff */
[----:B------:R-:W-:Y:S02]  /*bd90*/  IADD3 R2, R12, 0x4, RZ ;  /* 0x000000040c027810 */ /* 0x000fe40007ffe0ff */
[----:B-1---5:R-:W-:Y:S05]  /*bda0*/  CALL.REL.NOINC `($_ZN7cutlass13device_kernelIN5flash19enable_sm80_to_sm89INS1_16FlashAttnBwdSm80INS1_25CollectiveMainloopBwdSm80ILi2ELi2EN4cute5tupleIJNS5_1CILi128EEES8_NS7_ILi64EEEEEENS_10bfloat16_tEfNS_4arch4Sm80ELb0ELb1ELb1ELb0ELb1ELb0ELb0ELb0ELi2ELi4ELi4ELi4ELb0EEENS1_24CollectiveEpilogueBwdGQAISA_fSD_Li256ELb0ELb1EEENS1_19SingleTileSchedulerILb0ELb0ELb0ELi128EEEEEEEEEvNT_6ParamsE$_ZN4cute5tupleIJNS_1CILi2EEEiEEC2ERKS2_RKi) ;  /* 0xffffeb8000007944 */ /* 0x022fea0003c3ffff */
[----:B-1----:R1:W5:Y:S01]  /*bdb0*/  LDL R3, [R10] ;  /* 0x000000000a037983 */ /* 0x0023620000100800 */
[----:B------:R-:W-:Y:S02]  /*bdc0*/  MOV R2, R12 ;  /* 0x0000000c00027202 */ /* 0x000fe40000000f00 */
[----:B------:R-:W-:Y:S02]  /*bdd0*/  MOV R6, 0xbdf0 ;  /* 0x0000bdf000067802 */ /* 0x000fe40000000f00 */
[----:B-1---5:R-:W-:Y:S05]  /*bde0*/  CALL.REL.NOINC `($_ZN7cutlass13device_kernelIN5flash19enable_sm80_to_sm89INS1_16FlashAttnBwdSm80INS1_25CollectiveMainloopBwdSm80ILi2ELi2EN4cute5tupleIJNS5_1CILi128EEES8_NS7_ILi64EEEEEENS_10bfloat16_tEfNS_4arch4Sm80ELb0ELb1ELb1ELb0ELb1ELb0ELb0ELb0ELi2ELi4ELi4ELi4ELb0EEENS1_24CollectiveEpilogueBwdGQAISA_fSD_Li256ELb0ELb1EEENS1_19SingleTileSchedulerILb0ELb0ELb0ELi128EEEEEEEEEvNT_6ParamsE$_ZN4cute5tupleIJNS_1CILi2EEEiEEC2ERKS2_RKi) ;  /* 0xffffeb4000007944 */ /* 0x022fea0003c3ffff */
[----:B-1----:R1:W5:Y:S01]  /*bdf0*/  LDL R3, [R1+0x1680] ;  /* 0x0016800001037983 */ /* 0x0023620000100800 */
[----:B------:R-:W-:-:S03]  /*be00*/  MOV R10, 0xbe20 ;  /* 0x0000be20000a7802 */ /* 0x000fc60000000f00 */
[----:B-1---5:R-:W-:Y:S05]  /*be10*/  CALL.REL.NOINC `($_ZN7cutlass13device_kernelIN5flash19enable_sm80_to_sm89INS1_16FlashAttnBwdSm80INS1_25CollectiveMainloopBwdSm80ILi2ELi2EN4cute5tupleIJNS5_1CILi128EEES8_NS7_ILi64EEEEEENS_10bfloat16_tEfNS_4arch4Sm80ELb0ELb1ELb1ELb0ELb1ELb0ELb0ELb0ELi2ELi4ELi4ELi4ELb0EEENS1_24CollectiveEpilogueBwdGQAISA_fSD_Li256ELb0ELb1EEENS1_19SingleTileSchedulerILb0ELb0ELb0ELi128EEEEEEEEEvNT_6ParamsE$_ZZN4cute6detail16composition_implINS_1CILi2EEEiNS_5tupleIJNS2_ILi1EEES3_EEENS4_IJNS2_ILi0EEES5_EEEEEDaRKT_RKT0_RKT1_RKT2_ENKUlRKT_RKT0_E_clIS3_S5_EEDaSN_SQ_) ;  /* 0x0000097000007944 */ /* 0x022fea0003c00000 */
[----:B------:R-:W-:Y:S02]  /*be20*/  MOV R7, R12 ;  /* 0x0000000c00077202 */ /* 0x000fe40000000f00 */
[----:B------:R-:W-:Y:S02]  /*be30*/  MOV R6, 0xbe50 ;  /* 0x0000be5000067802 */ /* 0x000fe40000000f00 */
[----:B-1---5:R-:W-:Y:S05]  /*be40*/  CALL.REL.NOINC `($_ZN7cutlass13device_kernelIN5flash19enable_sm80_to_sm89INS1_16FlashAttnBwdSm80INS1_25CollectiveMainloopBwdSm80ILi2ELi2EN4cute5tupleIJNS5_1CILi128EEES8_NS7_ILi64EEEEEENS_10bfloat16_tEfNS_4arch4Sm80ELb0ELb1ELb1ELb0ELb1ELb0ELb0ELb0ELi2ELi4ELi4ELi4ELb0EEENS1_24CollectiveEpilogueBwdGQAISA_fSD_Li256ELb0ELb1EEENS1_19SingleTileSchedulerILb0ELb0ELb0ELi128EEEEEEEEEvNT_6ParamsE$_ZN4cute3eso3ESOILb1ELb0EJNS_1CILi0EEEiEEC2ERKS3_RKi) ;  /* 0xffffb62000007944 */ /* 0x022fea0003c3ffff */
[----:B-1----:R1:W5:Y:S01]  /*be50*/  LDL R2, [R1+0x1680] ;  /* 0x0016800001027983 */ /* 0x0023620000100800 */
[----:B------:R-:W-:-:S03]  /*be60*/  MOV R6, 0xbe80 ;  /* 0x0000be8000067802 */ /* 0x000fc60000000f00 */
[----:B-1---5:R-:W-:Y:S05]  /*be70*/  CALL.REL.NOINC `($_ZN7cutlass13device_kernelIN5flash19enable_sm80_to_sm89INS1_16FlashAttnBwdSm80INS1_25CollectiveMainloopBwdSm80ILi2ELi2EN4cute5tupleIJNS5_1CILi128EEES8_NS7_ILi64EEEEEENS_10bfloat16_tEfNS_4arch4Sm80ELb0ELb1ELb1ELb0ELb1ELb0ELb0ELb0ELi2ELi4ELi4ELi4ELb0EEENS1_24CollectiveEpilogueBwdGQAISA_fSD_Li256ELb0ELb1EEENS1_19SingleTileSchedulerILb0ELb0ELb0ELi128EEEEEEEEEvNT_6ParamsE$_ZN4cute5tupleIJNS0_IJNS_1CILi1EEENS1_ILi2EEEEEENS0_IJNS1_ILi0EEEiEEEEEC2ERKS4_RKS6_) ;  /* 0xffffe78000007944 */ /* 0x022fea0003c3ffff */
[----:B-1----:R1:W5:Y:S01]  /*be80*/  LDL R3, [R1+0x1680] ;  /* 0x0016800001037983 */ /* 0x0023620000100800 */
[----:B------:R-:W-:-:S04]  /*be90*/  MOV R15, 0x0 ;  /* 0x00000000000f7802 */ /* 0x000fc80000000f00 */
[----:B------:R-:W-:Y:S05]  /*bea0*/  RET.REL.NODEC R14 `(_ZN7cutlass13device_kernelIN5flash19enable_sm80_to_sm89INS1_16FlashAttnBwdSm80INS1_25CollectiveMainloopBwdSm80ILi2ELi2EN4cute5tupleIJNS5_1CILi128EEES8_NS7_ILi64EEEEEENS_10bfloat16_tEfNS_4arch4Sm80ELb0ELb1ELb1ELb0ELb1ELb0ELb0ELb0ELi2ELi4ELi4ELi4ELb0EEENS1_24CollectiveEpilogueBwdGQAISA_fSD_Li256ELb0ELb1EEENS1_19SingleTileSchedulerILb0ELb0ELb0ELi128EEEEEEEEEvNT_6ParamsE) ;  /* 0xffff41500e007950 */ /* 0x000fea0003c3ffff */
        .type           $_ZN7cutlass13device_kernelIN5flash19enable_sm80_to_sm89INS1_16FlashAttnBwdSm80INS1_25CollectiveMainloopBwdSm80ILi2ELi2EN4cute5tupleIJNS5_1CILi128EEES8_NS7_ILi64EEEEEENS_10bfloat16_tEfNS_4arch4Sm80ELb0ELb1ELb1ELb0ELb1ELb0ELb0ELb0ELi2ELi4ELi4ELi4ELb0EEENS1_24CollectiveEpilogueBwdGQAISA_fSD_Li256ELb0ELb1EEENS1_19SingleTileSchedulerILb0ELb0ELb0ELi128EEEEEEEEEvNT_6ParamsE$_ZZN4cute14transform_leafINS_15ArithmeticTupleIJiiEEENS_8identityEEEDaRKT_OT0_ENKUlRKT_E_clIiEEDaSB_,@function
        .size           $_ZN7cutlass13device_kernelIN5flash19enable_sm80_to_sm89INS1_16FlashAttnBwdSm80INS1_25CollectiveMainloopBwdSm80ILi2ELi2EN4cute5tupleIJNS5_1CILi128EEES8_NS7_ILi64EEEEEENS_10bfloat16_tEfNS_4arch4Sm80ELb0ELb1ELb1ELb0ELb1ELb0ELb0ELb0ELi2ELi4ELi4ELi4ELb0EEENS1_24CollectiveEpilogueBwdGQAISA_fSD_Li256ELb0ELb1EEENS1_19SingleTileSchedulerILb0ELb0ELb0ELi128EEEEEEEEEvNT_6ParamsE$_ZZN4cute14transform_leafINS_15ArithmeticTupleIJiiEEENS_8identityEEEDaRKT_OT0_ENKUlRKT_E_clIiEEDaSB_,($_ZN7cutlass13device_kernelIN5flash19enable_sm80_to_sm89INS1_16FlashAttnBwdSm80INS1_25CollectiveMainloopBwdSm80ILi2ELi2EN4cute5tupleIJNS5_1CILi128EEES8_NS7_ILi64EEEEEENS_10bfloat16_tEfNS_4arch4Sm80ELb0ELb1ELb1ELb0ELb1ELb0ELb0ELb0ELi2ELi4ELi4ELi4ELb0EEENS1_24CollectiveEpilogueBwdGQAISA_fSD_Li256ELb0ELb1EEENS1_19SingleTileSchedulerILb0ELb0ELb0ELi128EEEEEEEEEvNT_6ParamsE$_ZZN4cute16flatten_to_tupleINS_5tupleIJNS1_IJiiEEENS_1CILi1024EEEEEEEEDaRKT_ENKUlRKT_E_clIS2_EEDaSB_ - $_ZN7cutlass13device_kernelIN5flash19enable_sm80_to_sm89INS1_16FlashAttnBwdSm80INS1_25CollectiveMainloopBwdSm80ILi2ELi2EN4cute5tupleIJNS5_1CILi128EEES8_NS7_ILi64EEEEEENS_10bfloat16_tEfNS_4arch4Sm80ELb0ELb1ELb1ELb0ELb1ELb0ELb0ELb0ELi2ELi4ELi4ELi4ELb0EEENS1_24CollectiveEpilogueBwdGQAISA_fSD_Li256ELb0ELb1EEENS1_19SingleTileSchedulerILb0ELb0ELb0ELi128EEEEEEEEEvNT_6ParamsE$_ZZN4cute14transform_leafINS_15ArithmeticTupleIJiiEEENS_8identityEEEDaRKT_OT0_ENKUlRKT_E_clIiEEDaSB_)
$_ZN7cutlass13device_kernelIN5flash19enable_sm80_to_sm89INS1_16FlashAttnBwdSm80INS1_25CollectiveMainloopBwdSm80ILi2ELi2EN4cute5tupleIJNS5_1CILi128EEES8_NS7_ILi64EEEEEENS_10bfloat16_tEfNS_4arch4Sm80ELb0ELb1ELb1ELb0ELb1ELb0ELb0ELb0ELi2ELi4ELi4ELi4ELb0EEENS1_24CollectiveEpilogueBwdGQAISA_fSD_Li256ELb0ELb1EEENS1_19SingleTileSchedulerILb0ELb0ELb0ELi128EEEEEEEEEvNT_6ParamsE$_ZZN4cute14transform_leafINS_15ArithmeticTupleIJiiEEENS_8identityEEEDaRKT_OT0_ENKUlRKT_E_clIiEEDaSB_:
[----:B------:R-:W-:Y:S02]  /*beb0*/  MOV R8, R6 ;  /* 0x0000000600087202 */ /* 0x000fe40000000f00 */
[----:B------:R-:W-:Y:S02]  /*bec0*/  MOV R6, R2 ;  /* 0x0000000200067202 */ /* 0x000fe40000000f00 */
[----:B------:R-:W-:-:S04]  /*bed0*/  MOV R7, 0x0 ;  /* 0x0000000000077802 */ /* 0x000fc80000000f00 */
[----:B------:R-:W-:Y:S05]  /*bee0*/  RET.REL.NODEC R6 `(_ZN7cutlass13device_kernelIN5flash19enable_sm80_to_sm89INS1_16FlashAttnBwdSm80INS1_25CollectiveMainloopBwdSm80ILi2ELi2EN4cute5tupleIJNS5_1CILi128EEES8_NS7_ILi64EEEEEENS_10bfloat16_tEfNS_4arch4Sm80ELb0ELb1ELb1ELb0ELb1ELb0ELb0ELb0ELi2ELi4ELi4ELi4ELb0EEENS1_24CollectiveEpilogueBwdGQAISA_fSD_Li256ELb0ELb1EEENS1_19SingleTileSchedulerILb0ELb0ELb0ELi128EEEEEEEEEvNT_6ParamsE) ;  /* 0xffff411006007950 */ /* 0x000fea0003c3ffff */
        .type           $_ZN7cutlass13device_kernelIN5flash19enable_sm80_to_sm89INS1_16FlashAttnBwdSm80INS1_25CollectiveMainloopBwdSm80ILi2ELi2EN4cute5tupleIJNS5_1CILi128EEES8_NS7_ILi64EEEEEENS_10bfloat16_tEfNS_4arch4Sm80ELb0ELb1ELb1ELb0ELb1ELb0ELb0ELb0ELi2ELi4ELi4ELi4ELb0EEENS1_24CollectiveEpilogueBwdGQAISA_fSD_Li256ELb0ELb1EEENS1_19SingleTileSchedulerILb0ELb0ELb0ELi128EEEEEEEEEvNT_6ParamsE$_ZZN4cute16flatten_to_tupleINS_5tupleIJNS1_IJiiEEENS_1CILi1024EEEEEEEEDaRKT_ENKUlRKT_E_clIS2_EEDaSB_,@function
        .size           $_ZN7cutlass13device_kernelIN5flash19enable_sm80_to_sm89INS1_16FlashAttnBwdSm80INS1_25CollectiveMainloopBwdSm80ILi2ELi2EN4cute5tupleIJNS5_1CILi128EEES8_NS7_ILi64EEEEEENS_10bfloat16_tEfNS_4arch4Sm80ELb0ELb1ELb1ELb0ELb1ELb0ELb0ELb0ELi2ELi4ELi4ELi4ELb0EEENS1_24CollectiveEpilogueBwdGQAISA_fSD_Li256ELb0ELb1EEENS1_19SingleTileSchedulerILb0ELb0ELb0ELi128EEEEEEEEEvNT_6ParamsE$_ZZN4cute16flatten_to_tupleINS_5tupleIJNS1_IJiiEEENS_1CILi1024EEEEEEEEDaRKT_ENKUlRKT_E_clIS2_EEDaSB_,($_ZN7cutlass13device_kernelIN5flash19enable_sm80_to_sm89INS1_16FlashAttnBwdSm80INS1_25CollectiveMainloopBwdSm80ILi2ELi2EN4cute5tupleIJNS5_1CILi128EEES8_NS7_ILi64EEEEEENS_10bfloat16_tEfNS_4arch4Sm80ELb0ELb1ELb1ELb0ELb1ELb0ELb0ELb0ELi2ELi4ELi4ELi4ELb0EEENS1_24CollectiveEpilogueBwdGQAISA_fSD_Li256ELb0ELb1EEENS1_19SingleTileSchedulerILb0ELb0ELb0ELi128EEEEEEEEEvNT_6ParamsE$_ZZN4cute16flatten_to_tupleINS_5tupleIJNS1_IJiiEEENS_1CILi8192EEEEEEEEDaRKT_ENKUlRKT_E_clIS2_EEDaSB_ - $_ZN7cutlass13device_kernelIN5flash19enable_sm80_to_sm89INS1_16FlashAttnBwdSm80INS1_25CollectiveMainloopBwdSm80ILi2ELi2EN4cute5tupleIJNS5_1CILi128EEES8_NS7_ILi64EEEEEENS_10bfloat16_tEfNS_4arch4Sm80ELb0ELb1ELb1ELb0ELb1ELb0ELb0ELb0ELi2ELi4ELi4ELi4ELb0EEENS1_24CollectiveEpilogueBwdGQAISA_fSD_Li256ELb0ELb1EEENS1_19SingleTileSchedulerILb0ELb0ELb0ELi128EEEEEEEEEvNT_6ParamsE$_ZZN4cute16flatten_to_tupleINS_5tupleIJNS1_IJiiEEENS_1CILi1024EEEEEEEEDaRKT_ENKUlRKT_E_clIS2_EEDaSB_)
$_ZN7cutlass13device_kernelIN5flash19enable_sm80_to_sm89INS1_16FlashAttnBwdSm80INS1_25CollectiveMainloopBwdSm80ILi2ELi2EN4cute5tupleIJNS5_1CILi128EEES8_NS7_ILi64EEEEEENS_10bfloat16_tEfNS_4arch4Sm80ELb0ELb1ELb1ELb0ELb1ELb0ELb0ELb0ELi2ELi4ELi4ELi4ELb0EEENS1_24CollectiveEpilogueBwdGQAISA_fSD_Li256ELb0ELb1EEENS1_19SingleTileSchedulerILb0ELb0ELb0ELi128EEEEEEEEEvNT_6ParamsE$_ZZN4cute16flatten_to_tupleINS_5tupleIJNS1_IJiiEEENS_1CILi1024EEEEEEEEDaRKT_ENKUlRKT_E_clIS2_EEDaSB_:
[----:B------:R-:W-:-:S04]  /*bef0*/  MOV R5, 0x0 ;  /* 0x0000000000057802 */ /* 0x000fc80000000f00 */
[----:B------:R-:W-:Y:S05]  /*bf00*/  RET.REL.NODEC R4 `(_ZN7cutlass13device_kernelIN5flash19enable_sm80_to_sm89INS1_16FlashAttnBwdSm80INS1_25CollectiveMainloopBwdSm80ILi2ELi2EN4cute5tupleIJNS5_1CILi128EEES8_NS7_ILi64EEEEEENS_10bfloat16_tEfNS_4arch4Sm80ELb0ELb1ELb1ELb0ELb1ELb0ELb0ELb0ELi2ELi4ELi4ELi4ELb0EEENS1_24CollectiveEpilogueBwdGQAISA_fSD_Li256ELb0ELb1EEENS1_19SingleTileSchedulerILb0ELb0ELb0ELi128EEEEEEEEEvNT_6ParamsE) ;  /* 0xffff40f004007950 */ /* 0x000fea0003c3ffff */
        .type           $_ZN7cutlass13device_kernelIN5flash19enable_sm80_to_sm89INS1_16FlashAttnBwdSm80INS1_25CollectiveMainloopBwdSm80ILi2ELi2EN4cute5tupleIJNS5_1CILi128EEES8_NS7_ILi64EEEEEENS_10bfloat16_tEfNS_4arch4Sm80ELb0ELb1ELb1ELb0ELb1ELb0ELb0ELb0ELi2ELi4ELi4ELi4ELb0EEENS1_24CollectiveEpilogueBwdGQAISA_fSD_Li256ELb0ELb1EEENS1_19SingleTileSchedulerILb0ELb0ELb0ELi128EEEEEEEEEvNT_6ParamsE$_ZZN4cute16flatten_to_tupleINS_5tupleIJNS1_IJiiEEENS_1CILi8192EEEEEEEEDaRKT_ENKUlRKT_E_clIS2_EEDaSB_,@function
        .size           $_ZN7cutlass13device_kernelIN5flash19enable_sm80_to_sm89INS1_16FlashAttnBwdSm80INS1_25CollectiveMainloopBwdSm80ILi2ELi2EN4cute5tupleIJNS5_1CILi128EEES8_NS7_ILi64EEEEEENS_10bfloat16_tEfNS_4arch4Sm80ELb0ELb1ELb1ELb0ELb1ELb0ELb0ELb0ELi2ELi4ELi4ELi4ELb0EEENS1_24CollectiveEpilogueBwdGQAISA_fSD_Li256ELb0ELb1EEENS1_19SingleTileSchedulerILb0ELb0ELb0ELi128EEEEEEEEEvNT_6ParamsE$_ZZN4cute16flatten_to_tupleINS_5tupleIJNS1_IJiiEEENS_1CILi8192EEEEEEEEDaRKT_ENKUlRKT_E_clIS2_EEDaSB_,($_ZN7cutlass13device_kernelIN5flash19enable_sm80_to_sm89INS1_16FlashAttnBwdSm80INS1_25CollectiveMainloopBwdSm80ILi2ELi2EN4cute5tupleIJNS5_1CILi128EEES8_NS7_ILi64EEEEEENS_10bfloat16_tEfNS_4arch4Sm80ELb0ELb1ELb1ELb0ELb1ELb0ELb0ELb0ELi2ELi4ELi4ELi4ELb0EEENS1_24CollectiveEpilogueBwdGQAISA_fSD_Li256ELb0ELb1EEENS1_19SingleTileSchedulerILb0ELb0ELb0ELi128EEEEEEEEEvNT_6ParamsE$_ZZN4cute16flatten_to_tupleINS_5tupleIJNS_1CILi0EEENS1_IJNS2_ILi1EEENS2_ILi512EEEiEEEEEEEEDaRKT_ENKUlRKT_E_clIS6_EEDaSD_ - $_ZN7cutlass13device_kernelIN5flash19enable_sm80_to_sm89INS1_16FlashAttnBwdSm80INS1_25CollectiveMainloopBwdSm80ILi2ELi2EN4cute5tupleIJNS5_1CILi128EEES8_NS7_ILi64EEEEEENS_10bfloat16_tEfNS_4arch4Sm80ELb0ELb1ELb1ELb0ELb1ELb0ELb0ELb0ELi2ELi4ELi4ELi4ELb0EEENS1_24CollectiveEpilogueBwdGQAISA_fSD_Li256ELb0ELb1EEENS1_19SingleTileSchedulerILb0ELb0ELb0ELi128EEEEEEEEEvNT_6ParamsE$_ZZN4cute16flatten_to_tupleINS_5tupleIJNS1_IJiiEEENS_1CILi8192EEEEEEEEDaRKT_ENKUlRKT_E_clIS2_EEDaSB_)
$_ZN7cutlass13device_kernelIN5flash19enable_sm80_to_sm89INS1_16FlashAttnBwdSm80INS1_25CollectiveMainloopBwdSm80ILi2ELi2EN4cute5tupleIJNS5_1CILi128EEES8_NS7_ILi64EEEEEENS_10bfloat16_tEfNS_4arch4Sm80ELb0ELb1ELb1ELb0ELb1ELb0ELb0ELb0ELi2ELi4ELi4ELi4ELb0EEENS1_24CollectiveEpilogueBwdGQAISA_fSD_Li256ELb0ELb1EEENS1_19SingleTileSchedulerILb0ELb0ELb0ELi128EEEEEEEEEvNT_6ParamsE$_ZZN4cute16flatten_to_tupleINS_5tupleIJNS1_IJiiEEENS_1CILi8192EEEEEEEEDaRKT_ENKUlRKT_E_clIS2_EEDaSB_:
[----:B------:R-:W-:-:S04]  /*bf10*/  MOV R7, 0x0 ;  /* 0x0000000000077802 */ /* 0x000fc80000000f00 */
[----:B------:R-:W-:Y:S05]  /*bf20*/  RET.REL.NODEC R6 `(_ZN7cutlass13device_kernelIN5flash19enable_sm80_to_sm89INS1_16FlashAttnBwdSm80INS1_25CollectiveMainloopBwdSm80ILi2ELi2EN4cute5tupleIJNS5_1CILi128EEES8_NS7_ILi64EEEEEENS_10bfloat16_tEfNS_4arch4Sm80ELb0ELb1ELb1ELb0ELb1ELb0ELb0ELb0ELi2ELi4ELi4ELi4ELb0EEENS1_24CollectiveEpilogueBwdGQAISA_fSD_Li256ELb0ELb1EEENS1_19SingleTileSchedulerILb0ELb0ELb0ELi128EEEEEEEEEvNT_6ParamsE) ;  /* 0xffff40d006007950 */ /* 0x000fea0003c3ffff */
        .type           $_ZN7cutlass13device_kernelIN5flash19enable_sm80_to_sm89INS1_16FlashAttnBwdSm80INS1_25CollectiveMainloopBwdSm80ILi2ELi2EN4cute5tupleIJNS5_1CILi128EEES8_NS7_ILi64EEEEEENS_10bfloat16_tEfNS_4arch4Sm80ELb0ELb1ELb1ELb0ELb1ELb0ELb0ELb0ELi2ELi4ELi4ELi4ELb0EEENS1_24CollectiveEpilogueBwdGQAISA_fSD_Li256ELb0ELb1EEENS1_19SingleTileSchedulerILb0ELb0ELb0ELi128EEEEEEEEEvNT_6ParamsE$_ZZN4cute16flatten_to_tupleINS_5tupleIJNS_1CILi0EEENS1_IJNS2_ILi1EEENS2_ILi512EEEiEEEEEEEEDaRKT_ENKUlRKT_E_clIS6_EEDaSD_,@function
        .size           $_ZN7cutlass13device_kernelIN5flash19enable_sm80_to_sm89INS1_16FlashAttnBwdSm80INS1_25CollectiveMainloopBwdSm80ILi2ELi2EN4cute5tupleIJNS5_1CILi128EEES8_NS7_ILi64EEEEEENS_10bfloat16_tEfNS_4arch4Sm80ELb0ELb1ELb1ELb0ELb1ELb0ELb0ELb0ELi2ELi4ELi4ELi4ELb0EEENS1_24CollectiveEpilogueBwdGQAISA_fSD_Li256ELb0ELb1EEENS1_19SingleTileSchedulerILb0ELb0ELb0ELi128EEEEEEEEEvNT_6ParamsE$_ZZN4cute16flatten_to_tupleINS_5tupleIJNS_1CILi0EEENS1_IJNS2_ILi1EEENS2_ILi512EEEiEEEEEEEEDaRKT_ENKUlRKT_E_clIS6_EEDaSD_,($_ZN7cutlass13device_kernelIN5flash19enable_sm80_to_sm89INS1_16FlashAttnBwdSm80INS1_25CollectiveMainloopBwdSm80ILi2ELi2EN4cute5tupleIJNS5_1CILi128EEES8_NS7_ILi64EEEEEENS_10bfloat16_tEfNS_4arch4Sm80ELb0ELb1ELb1ELb0ELb1ELb0ELb0ELb0ELi2ELi4ELi4ELi4ELb0EEENS1_24CollectiveEpilogueBwdGQAISA_fSD_Li256ELb0ELb1EEENS1_19SingleTileSchedulerILb0ELb0ELb0ELi128EEEEEEEEEvNT_6ParamsE$_ZZN4cute16flatten_to_tupleINS_5tupleIJNS_1CILi1024EEENS1_IJiiEEEEEEEEDaRKT_ENKUlRKT_E_clIS4_EEDaSB_ - $_ZN7cutlass13device_kernelIN5flash19enable_sm80_to_sm89INS1_16FlashAttnBwdSm80INS1_25CollectiveMainloopBwdSm80ILi2ELi2EN4cute5tupleIJNS5_1CILi128EEES8_NS7_ILi64EEEEEENS_10bfloat16_tEfNS_4arch4Sm80ELb0ELb1ELb1ELb0ELb1ELb0ELb0ELb0ELi2ELi4ELi4ELi4ELb0EEENS1_24CollectiveEpilogueBwdGQAISA_fSD_Li256ELb0ELb1EEENS1_19SingleTileSchedulerILb0ELb0ELb0ELi128EEEEEEEEEvNT_6ParamsE$_ZZN4cute16flatten_to_tupleINS_5tupleIJNS_1CILi0EEENS1_IJNS2_ILi1EEENS2_ILi512EEEiEEEEEEEEDaRKT_ENKUlRKT_E_clIS6_EEDaSD_)
$_ZN7cutlass13device_kernelIN5flash19enable_sm80_to_sm89INS1_16FlashAttnBwdSm80INS1_25CollectiveMainloopBwdSm80ILi2ELi2EN4cute5tupleIJNS5_1CILi128EEES8_NS7_ILi64EEEEEENS_10bfloat16_tEfNS_4arch4Sm80ELb0ELb1ELb1ELb0ELb1ELb0ELb0ELb0ELi2ELi4ELi4ELi4ELb0EEENS1_24CollectiveEpilogueBwdGQAISA_fSD_Li256ELb0ELb1EEENS1_19SingleTileSchedulerILb0ELb0ELb0ELi128EEEEEEEEEvNT_6ParamsE$_ZZN4cute16flatten_to_tupleINS_5tupleIJNS_1CILi0EEENS1_IJNS2_ILi1EEENS2_ILi512EEEiEEEEEEEEDaRKT_ENKUlRKT_E_clIS6_EEDaSD_:
[----:B------:R-:W-:Y:S02]  /*bf30*/  MOV R8, R2 ;  /* 0x0000000200087202 */ /* 0x000fe40000000f00 */
[----:B------:R-:W-:-:S04]  /*bf40*/  MOV R9, 0x0 ;  /* 0x0000000000097802 */ /* 0x000fc80000000f00 */
[----:B------:R-:W-:Y:S05]  /*bf50*/  RET.REL.NODEC R8 `(_ZN7cutlass13device_kernelIN5flash19enable_sm80_to_sm89INS1_16FlashAttnBwdSm80INS1_25CollectiveMainloopBwdSm80ILi2ELi2EN4cute5tupleIJNS5_1CILi128EEES8_NS7_ILi64EEEEEENS_10bfloat16_tEfNS_4arch4Sm80ELb0ELb1ELb1ELb0ELb1ELb0ELb0ELb0ELi2ELi4ELi4ELi4ELb0EEENS1_24CollectiveEpilogueBwdGQAISA_fSD_Li256ELb0ELb1EEENS1_19SingleTileSchedulerILb0ELb0ELb0ELi128EEEEEEEEEvNT_6ParamsE) ;  /* 0xffff40a008007950 */ /* 0x000fea0003c3ffff */
        .type           $_ZN7cutlass13device_kernelIN5flash19enable_sm80_to_sm89INS1_16FlashAttnBwdSm80INS1_25CollectiveMainloopBwdSm80ILi2ELi2EN4cute5tupleIJNS5_1CILi128EEES8_NS7_ILi64EEEEEENS_10bfloat16_tEfNS_4arch4Sm80ELb0ELb1ELb1ELb0ELb1ELb0ELb0ELb0ELi2ELi4ELi4ELi4ELb0EEENS1_24CollectiveEpilogueBwdGQAISA_fSD_Li256ELb0ELb1EEENS1_19SingleTileSchedulerILb0ELb0ELb0ELi128EEEEEEEEEvNT_6ParamsE$_ZZN4cute16flatten_to_tupleINS_5tupleIJNS_1CILi1024EEENS1_IJiiEEEEEEEEDaRKT_ENKUlRKT_E_clIS4_EEDaSB_,@function
        .size           $_ZN7cutlass13device_kernelIN5flash19enable_sm80_to_sm89INS1_16FlashAttnBwdSm80INS1_25CollectiveMainloopBwdSm80ILi2ELi2EN4cute5tupleIJNS5_1CILi128EEES8_NS7_ILi64EEEEEENS_10bfloat16_tEfNS_4arch4Sm80ELb0ELb1ELb1ELb0ELb1ELb0ELb0ELb0ELi2ELi4ELi4ELi4ELb0EEENS1_24CollectiveEpilogueBwdGQAISA_fSD_Li256ELb0ELb1EEENS1_19SingleTileSchedulerILb0ELb0ELb0ELi128EEEEEEEEEvNT_6ParamsE$_ZZN4cute16flatten_to_tupleINS_5tupleIJNS_1CILi1024EEENS1_IJiiEEEEEEEEDaRKT_ENKUlRKT_E_clIS4_EEDaSB_,($_ZN7cutlass13device_kernelIN5flash19enable_sm80_to_sm89INS1_16FlashAttnBwdSm80INS1_25CollectiveMainloopBwdSm80ILi2ELi2EN4cute5tupleIJNS5_1CILi128EEES8_NS7_ILi64EEEEEENS_10bfloat16_tEfNS_4arch4Sm80ELb0ELb1ELb1ELb0ELb1ELb0ELb0ELb0ELi2ELi4ELi4ELi4ELb0EEENS1_24CollectiveEpilogueBwdGQAISA_fSD_Li256ELb0ELb1EEENS1_19SingleTileSchedulerILb0ELb0ELb0ELi128EEEEEEEEEvNT_6ParamsE$_ZZN4cute16flatten_to_tupleINS_5tupleIJNS_1CILi4096EEENS1_IJNS1_IJiiEEENS2_ILi8192EEEEEEEEEEEDaRKT_ENKUlRKT_E_clIS6_EEDaSD_ - $_ZN7cutlass13device_kernelIN5flash19enable_sm80_to_sm89INS1_16FlashAttnBwdSm80INS1_25CollectiveMainloopBwdSm80ILi2ELi2EN4cute5tupleIJNS5_1CILi128EEES8_NS7_ILi64EEEEEENS_10bfloat16_tEfNS_4arch4Sm80ELb0ELb1ELb1ELb0ELb1ELb0ELb0ELb0ELi2ELi4ELi4ELi4ELb0EEENS1_24CollectiveEpilogueBwdGQAISA_fSD_Li256ELb0ELb1EEENS1_19SingleTileSchedulerILb0ELb0ELb0ELi128EEEEEEEEEvNT_6ParamsE$_ZZN4cute16flatten_to_tupleINS_5tupleIJNS_1CILi1024EEENS1_IJiiEEEEEEEEDaRKT_ENKUlRKT_E_clIS4_EEDaSB_)
$_ZN7cutlass13device_kernelIN5flash19enable_sm80_to_sm89INS1_16FlashAttnBwdSm80INS1_25CollectiveMainloopBwdSm80ILi2ELi2EN4cute5tupleIJNS5_1CILi128EEES8_NS7_ILi64EEEEEENS_10bfloat16_tEfNS_4arch4Sm80ELb0ELb1ELb1ELb0ELb1ELb0ELb0ELb0ELi2ELi4ELi4ELi4ELb0EEENS1_24CollectiveEpilogueBwdGQAISA_fSD_Li256ELb0ELb1EEENS1_19SingleTileSchedulerILb0ELb0ELb0ELi128EEEEEEEEEvNT_6ParamsE$_ZZN4cute16flatten_to_tupleINS_5tupleIJNS_1CILi1024EEENS1_IJiiEEEEEEEEDaRKT_ENKUlRKT_E_clIS4_EEDaSB_:
[----:B------:R-:W-:-:S04]  /*bf60*/  MOV R5, 0x0 ;  /* 0x0000000000057802 */ /* 0x000fc80000000f00 */
[----:B------:R-:W-:Y:S05]  /*bf70*/  RET.REL.NODEC R4 `(_ZN7cutlass13device_kernelIN5flash19enable_sm80_to_sm89INS1_16FlashAttnBwdSm80INS1_25CollectiveMainloopBwdSm80ILi2ELi2EN4cute5tupleIJNS5_1CILi128EEES8_NS7_ILi64EEEEEENS_10bfloat16_tEfNS_4arch4Sm80ELb0ELb1ELb1ELb0ELb1ELb0ELb0ELb0ELi2ELi4ELi4ELi4ELb0EEENS1_24CollectiveEpilogueBwdGQAISA_fSD_Li256ELb0ELb1EEENS1_19SingleTileSchedulerILb0ELb0ELb0ELi128EEEEEEEEEvNT_6ParamsE) ;  /* 0xffff408004007950 */ /* 0x000fea0003c3ffff */
        .type           $_ZN7cutlass13device_kernelIN5flash19enable_sm80_to_sm89INS1_16FlashAttnBwdSm80INS1_25CollectiveMainloopBwdSm80ILi2ELi2EN4cute5tupleIJNS5_1CILi128EEES8_NS7_ILi64EEEEEENS_10bfloat16_tEfNS_4arch4Sm80ELb0ELb1ELb1ELb0ELb1ELb0ELb0ELb0ELi2ELi4ELi4ELi4ELb0EEENS1_24CollectiveEpilogueBwdGQAISA_fSD_Li256ELb0ELb1EEENS1_19SingleTileSchedulerILb0ELb0ELb0ELi128EEEEEEEEEvNT_6ParamsE$_ZZN4cute16flatten_to_tupleINS_5tupleIJNS_1CILi4096EEENS1_IJNS1_IJiiEEENS2_ILi8192EEEEEEEEEEEDaRKT_ENKUlRKT_E_clIS6_EEDaSD_,@function
        .size           $_ZN7cutlass13device_kernelIN5flash19enable_sm80_to_sm89INS1_16FlashAttnBwdSm80INS1_25CollectiveMainloopBwdSm80ILi2ELi2EN4cute5tupleIJNS5_1CILi128EEES8_NS7_ILi64EEEEEENS_10bfloat16_tEfNS_4arch4Sm80ELb0ELb1ELb1ELb0ELb1ELb0ELb0ELb0ELi2ELi4ELi4ELi4ELb0EEENS1_24CollectiveEpilogueBwdGQAISA_fSD_Li256ELb0ELb1EEENS1_19SingleTileSchedulerILb0ELb0ELb0ELi128EEEEEEEEEvNT_6ParamsE$_ZZN4cute16flatten_to_tupleINS_5tupleIJNS_1CILi4096EEENS1_IJNS1_IJiiEEENS2_ILi8192EEEEEEEEEEEDaRKT_ENKUlRKT_E_clIS6_EEDaSD_,($_ZN7cutlass13device_kernelIN5flash19enable_sm80_to_sm89INS1_16FlashAttnBwdSm80INS1_25CollectiveMainloopBwdSm80ILi2ELi2EN4cute5tupleIJNS5_1CILi128EEES8_NS7_ILi64EEEEEENS_10bfloat16_tEfNS_4arch4Sm80ELb0ELb1ELb1ELb0ELb1ELb0ELb0ELb0ELi2ELi4ELi4ELi4ELb0EEENS1_24CollectiveEpilogueBwdGQAISA_fSD_Li256ELb0ELb1EEENS1_19SingleTileSchedulerILb0ELb0ELb0ELi128EEEEEEEEEvNT_6ParamsE$_ZZN4cute16flatten_to_tupleINS_5tupleIJNS_1CILi4096EEENS1_IJiiEEEEEEEEDaRKT_ENKUlRKT_E_clIS4_EEDaSB_ - $_ZN7cutlass13device_kernelIN5flash19enable_sm80_to_sm89INS1_16FlashAttnBwdSm80INS1_25CollectiveMainloopBwdSm80ILi2ELi2EN4cute5tupleIJNS5_1CILi128EEES8_NS7_ILi64EEEEEENS_10bfloat16_tEfNS_4arch4Sm80ELb0ELb1ELb1ELb0ELb1ELb0ELb0ELb0ELi2ELi4ELi4ELi4ELb0EEENS1_24CollectiveEpilogueBwdGQAISA_fSD_Li256ELb0ELb1EEENS1_19SingleTileSchedulerILb0ELb0ELb0ELi128EEEEEEEEEvNT_6ParamsE$_ZZN4cute16flatten_to_tupleINS_5tupleIJNS_1CILi4096EEENS1_IJNS1_IJiiEEENS2_ILi8192EEEEEEEEEEEDaRKT_ENKUlRKT_E_clIS6_EEDaSD_)
$_ZN7cutlass13device_kernelIN5flash19enable_sm80_to_sm89INS1_16FlashAttnBwdSm80INS1_25CollectiveMainloopBwdSm80ILi2ELi2EN4cute5tupleIJNS5_1CILi128EEES8_NS7_ILi64EEEEEENS_10bfloat16_tEfNS_4arch4Sm80ELb0ELb1ELb1ELb0ELb1ELb0ELb0ELb0ELi2ELi4ELi4ELi4ELb0EEENS1_24CollectiveEpilogueBwdGQAISA_fSD_Li256ELb0ELb1EEENS1_19SingleTileSchedulerILb0ELb0ELb0ELi128EEEEEEEEEvNT_6ParamsE$_ZZN4cute16flatten_to_tupleINS_5tupleIJNS_1CILi4096EEENS1_IJNS1_IJiiEEENS2_ILi8192EEEEEEEEEEEDaRKT_ENKUlRKT_E_clIS6_EEDaSD_:
[----:B------:R-:W-:-:S05]  /*bf80*/  IADD3 R7, R69, -c[0x0][0x20], RZ ;  /* 0x8000080045077a10 */ /* 0x000fca0007ffe0ff */
[----:B------:R1:W5:Y:S04]  /*bf90*/  LDL R2, [R7] ;  /* 0x0000000007027983 */ /* 0x0003680000100800 */
[----:B------:R1:W5:Y:S01]  /*bfa0*/  LDL R3, [R7+0x4] ;  /* 0x0000040007037983 */ /* 0x0003620000100800 */
[----:B------:R-:W-:Y:S02]  /*bfb0*/  IADD3 R5, R1, 0x1680, RZ ;  /* 0x0000168001057810 */ /* 0x000fe40007ffe0ff */
[----:B------:R-:W-:Y:S02]  /*bfc0*/  MOV R6, 0xbff0 ;  /* 0x0000bff000067802 */ /* 0x000fe40000000f00 */
[----:B------:R-:W-:Y:S02]  /*bfd0*/  IADD3 R5, R5, c[0x0][0x20], RZ ;  /* 0x0000080005057a10 */ /* 0x000fe40007ffe0ff */
[----:B-1---5:R-:W-:Y:S05]  /*bfe0*/  CALL.REL.NOINC `($_ZN7cutlass13device_kernelIN5flash19enable_sm80_to_sm89INS1_16FlashAttnBwdSm80INS1_25CollectiveMainloopBwdSm80ILi2ELi2EN4cute5tupleIJNS5_1CILi128EEES8_NS7_ILi64EEEEEENS_10bfloat16_tEfNS_4arch4Sm80ELb0ELb1ELb1ELb0ELb1ELb0ELb0ELb0ELi2ELi4ELi4ELi4ELb0EEENS1_24CollectiveEpilogueBwdGQAISA_fSD_Li256ELb0ELb1EEENS1_19SingleTileSchedulerILb0ELb0ELb0ELi128EEEEEEEEEvNT_6ParamsE$_ZZN4cute16flatten_to_tupleINS_5tupleIJNS1_IJiiEEENS_1CILi8192EEEEEEEEDaRKT_ENKUlRKT_E_clIS2_EEDaSB_) ;  /* 0xffffff2000007944 */ /* 0x022fea0003c3ffff */
[----:B------:R1:W-:Y:S01]  /*bff0*/  STL.64 [R1+0x1680], R2 ;  /* 0x0016800201007387 */ /* 0x0003e20000100a00 */
[----:B------:R-:W-:-:S03]  /*c000*/  MOV R6, 0xc020 ;  /* 0x0000c02000067802 */ /* 0x000fc60000000f00 */
[----:B-1----:R-:W-:Y:S05]  /*c010*/  CALL.REL.NOINC `($_ZN7cutlass13device_kernelIN5flash19enable_sm80_to_sm89INS1_16FlashAttnBwdSm80INS1_25CollectiveMainloopBwdSm80ILi2ELi2EN4cute5tupleIJNS5_1CILi128EEES8_NS7_ILi64EEEEEENS_10bfloat16_tEfNS_4arch4Sm80ELb0ELb1ELb1ELb0ELb1ELb0ELb0ELb0ELi2ELi4ELi4ELi4ELb0EEENS1_24CollectiveEpilogueBwdGQAISA_fSD_Li256ELb0ELb1EEENS1_19SingleTileSchedulerILb0ELb0ELb0ELi128EEEEEEEEEvNT_6ParamsE$_ZZN4cute12filter_tupleINS_5tupleIJNS1_IJiiEEENS_1CILi8192EEEEEEZNS_16flatten_to_tupleIS5_EEDaRKT_EUlRKT_E_EEDaS9_OT0_ENKUlDpSC_E_clIJS2_NS1_IJS4_EEEEEEDaSG_) ;  /* 0xfffff08000007944 */ /* 0x002fea0003c3ffff */
[----:B------:R-:W-:-:S04]  /*c020*/  MOV R5, 0x0 ;  /* 0x0000000000057802 */ /* 0x000fc80000000f00 */
[----:B------:R-:W-:Y:S05]  /*c030*/  RET.REL.NODEC R4 `(_ZN7cutlass13device_kernelIN5flash19enable_sm80_to_sm89INS1_16FlashAttnBwdSm80INS1_25CollectiveMainloopBwdSm80ILi2ELi2EN4cute5tupleIJNS5_1CILi128EEES8_NS7_ILi64EEEEEENS_10bfloat16_tEfNS_4arch4Sm80ELb0ELb1ELb1ELb0ELb1ELb0ELb0ELb0ELi2ELi4ELi4ELi4ELb0EEENS1_24CollectiveEpilogueBwdGQAISA_fSD_Li256ELb0ELb1EEENS1_19SingleTileSchedulerILb0ELb0ELb0ELi128EEEEEEEEEvNT_6ParamsE) ;  /* 0xffff3fc004007950 */ /* 0x000fea0003c3ffff */
        .type           $_ZN7cutlass13device_kernelIN5flash19enable_sm80_to_sm89INS1_16FlashAttnBwdSm80INS1_25CollectiveMainloopBwdSm80ILi2ELi2EN4cute5tupleIJNS5_1CILi128EEES8_NS7_ILi64EEEEEENS_10bfloat16_tEfNS_4arch4Sm80ELb0ELb1ELb1ELb0ELb1ELb0ELb0ELb0ELi2ELi4ELi4ELi4ELb0EEENS1_24CollectiveEpilogueBwdGQAISA_fSD_Li256ELb0ELb1EEENS1_19SingleTileSchedulerILb0ELb0ELb0ELi128EEEEEEEEEvNT_6ParamsE$_ZZN4cute16flatten_to_tupleINS_5tupleIJNS_1CILi4096EEENS1_IJiiEEEEEEEEDaRKT_ENKUlRKT_E_clIS4_EEDaSB_,@function
        .size           $_ZN7cutlass13device_kernelIN5flash19enable_sm80_to_sm89INS1_16FlashAttnBwdSm80INS1_25CollectiveMainloopBwdSm80ILi2ELi2EN4cute5tupleIJNS5_1CILi128EEES8_NS7_ILi64EEEEEENS_10bfloat16_tEfNS_4arch4Sm80ELb0ELb1ELb1ELb0ELb1ELb0ELb0ELb0ELi2ELi4ELi4ELi4ELb0EEENS1_24CollectiveEpilogueBwdGQAISA_fSD_Li256ELb0ELb1EEENS1_19SingleTileSchedulerILb0ELb0ELb0ELi128EEEEEEEEEvNT_6ParamsE$_ZZN4cute16flatten_to_tupleINS_5tupleIJNS_1CILi4096EEENS1_IJiiEEEEEEEEDaRKT_ENKUlRKT_E_clIS4_EEDaSB_,($_ZN7cutlass13device_kernelIN5flash19enable_sm80_to_sm89INS1_16FlashAttnBwdSm80INS1_25CollectiveMainloopBwdSm80ILi2ELi2EN4cute5tupleIJNS5_1CILi128EEES8_NS7_ILi64EEEEEENS_10bfloat16_tEfNS_4arch4Sm80ELb0ELb1ELb1ELb0ELb1ELb0ELb0ELb0ELi2ELi4ELi4ELi4ELb0EEENS1_24CollectiveEpilogueBwdGQAISA_fSD_Li256ELb0ELb1EEENS1_19SingleTileSchedulerILb0ELb0ELb0ELi128EEEEEEEEEvNT_6ParamsE$_ZZN4cute19as_arithmetic_tupleINS_15ArithmeticTupleIJiiEEEEEDaRKT_ENKUlDpRKT_E_clIJiiEEEDaS9_ - $_ZN7cutlass13device_kernelIN5flash19enable_sm80_to_sm89INS1_16FlashAttnBwdSm80INS1_25CollectiveMainloopBwdSm80ILi2ELi2EN4cute5tupleIJNS5_1CILi128EEES8_NS7_ILi64EEEEEENS_10bfloat16_tEfNS_4arch4Sm80ELb0ELb1ELb1ELb0ELb1ELb0ELb0ELb0ELi2ELi4ELi4ELi4ELb0EEENS1_24CollectiveEpilogueBwdGQAISA_fSD_Li256ELb0ELb1EEENS1_19SingleTileSchedulerILb0ELb0ELb0ELi128EEEEEEEEEvNT_6ParamsE$_ZZN4cute16flatten_to_tupleINS_5tupleIJNS_1CILi4096EEENS1_IJiiEEEEEEEEDaRKT_ENKUlRKT_E_clIS4_EEDaSB_)
$_ZN7cutlass13device_kernelIN5flash19enable_sm80_to_sm89INS1_16FlashAttnBwdSm80INS1_25CollectiveMainloopBwdSm80ILi2ELi2EN4cute5tupleIJNS5_1CILi128EEES8_NS7_ILi64EEEEEENS_10bfloat16_tEfNS_4arch4Sm80ELb0ELb1ELb1ELb0ELb1ELb0ELb0ELb0ELi2ELi4ELi4ELi4ELb0EEENS1_24CollectiveEpilogueBwdGQAISA_fSD_Li256ELb0ELb1EEENS1_19SingleTileSchedulerILb0ELb0ELb0ELi128EEEEEEEEEvNT_6ParamsE$_ZZN4cute16flatten_to_tupleINS_5tupleIJNS_1CILi4096EEENS1_IJiiEEEEEEEEDaRKT_ENKUlRKT_E_clIS4_EEDaSB_:
[----:B------:R-:W-:-:S04]  /*c040*/  MOV R5, 0x0 ;  /* 0x0000000000057802 */ /* 0x000fc80000000f00 */
[----:B------:R-:W-:Y:S05]  /*c050*/  RET.REL.NODEC R4 `(_ZN7cutlass13device_kernelIN5flash19enable_sm80_to_sm89INS1_16FlashAttnBwdSm80INS1_25CollectiveMainloopBwdSm80ILi2ELi2EN4cute5tupleIJNS5_1CILi128EEES8_NS7_ILi64EEEEEENS_10bfloat16_tEfNS_4arch4Sm80ELb0ELb1ELb1ELb0ELb1ELb0ELb0ELb0ELi2ELi4ELi4ELi4ELb0EEENS1_24CollectiveEpilogueBwdGQAISA_fSD_Li256ELb0ELb1EEENS1_19SingleTileSchedulerILb0ELb0ELb0ELi128EEEEEEEEEvNT_6ParamsE) ;  /* 0xffff3fa004007950 */ /* 0x000fea0003c3ffff */
        .type           $_ZN7cutlass13device_kernelIN5flash19enable_sm80_to_sm89INS1_16FlashAttnBwdSm80INS1_25CollectiveMainloopBwdSm80ILi2ELi2EN4cute5tupleIJNS5_1CILi128EEES8_NS7_ILi64EEEEEENS_10bfloat16_tEfNS_4arch4Sm80ELb0ELb1ELb1ELb0ELb1ELb0ELb0ELb0ELi2ELi4ELi4ELi4ELb0EEENS1_24CollectiveEpilogueBwdGQAISA_fSD_Li256ELb0ELb1EEENS1_19SingleTileSchedulerILb0ELb0ELb0ELi128EEEEEEEEEvNT_6ParamsE$_ZZN4cute19as_arithmetic_tupleINS_15ArithmeticTupleIJiiEEEEEDaRKT_ENKUlDpRKT_E_clIJiiEEEDaS9_,@function
        .size           $_ZN7cutlass13device_kernelIN5flash19enable_sm80_to_sm89INS1_16FlashAttnBwdSm80INS1_25CollectiveMainloopBwdSm80ILi2ELi2EN4cute5tupleIJNS5_1CILi128EEES8_NS7_ILi64EEEEEENS_10bfloat16_tEfNS_4arch4Sm80ELb0ELb1ELb1ELb0ELb1ELb0ELb0ELb0ELi2ELi4ELi4ELi4ELb0EEENS1_24CollectiveEpilogueBwdGQAISA_fSD_Li256ELb0ELb1EEENS1_19SingleTileSchedulerILb0ELb0ELb0ELi128EEEEEEEEEvNT_6ParamsE$_ZZN4cute19as_arithmetic_tupleINS_15ArithmeticTupleIJiiEEEEEDaRKT_ENKUlDpRKT_E_clIJiiEEEDaS9_,($_ZN7cutlass13device_kernelIN5flash19enable_sm80_to_sm89INS1_16FlashAttnBwdSm80INS1_25CollectiveMainloopBwdSm80ILi2ELi2EN4cute5tupleIJNS5_1CILi128EEES8_NS7_ILi64EEEEEENS_10bfloat16_tEfNS_4arch4Sm80ELb0ELb1ELb1ELb0ELb1ELb0ELb0ELb0ELi2ELi4ELi4ELi4ELb0EEENS1_24CollectiveEpilogueBwdGQAISA_fSD_Li256ELb0ELb1EEENS1_19SingleTileSchedulerILb0ELb0ELb0ELi128EEEEEEEEEvNT_6ParamsE$_ZZN4cute19as_arithmetic_tupleINS_15ArithmeticTupleIJiiEEEEEDaRKT_ENKUlRKT_E_clIiEEDaS8_ - $_ZN7cutlass13device_kernelIN5flash19enable_sm80_to_sm89INS1_16FlashAttnBwdSm80INS1_25CollectiveMainloopBwdSm80ILi2ELi2EN4cute5tupleIJNS5_1CILi128EEES8_NS7_ILi64EEEEEENS_10bfloat16_tEfNS_4arch4Sm80ELb0ELb1ELb1ELb0ELb1ELb0ELb0ELb0ELi2ELi4ELi4ELi4ELb0EEENS1_24CollectiveEpilogueBwdGQAISA_fSD_Li256ELb0ELb1EEENS1_19SingleTileSchedulerILb0ELb0ELb0ELi128EEEEEEEEEvNT_6ParamsE$_ZZN4cute19as_arithmetic_tupleINS_15ArithmeticTupleIJiiEEEEEDaRKT_ENKUlDpRKT_E_clIJiiEEEDaS9_)
$_ZN7cutlass13device_kernelIN5flash19enable_sm80_to_sm89INS1_16FlashAttnBwdSm80INS1_25CollectiveMainloopBwdSm80ILi2ELi2EN4cute5tupleIJNS5_1CILi128EEES8_NS7_ILi64EEEEEENS_10bfloat16_tEfNS_4arch4Sm80ELb0ELb1ELb1ELb0ELb1ELb0ELb0ELb0ELi2ELi4ELi4ELi4ELb0EEENS1_24CollectiveEpilogueBwdGQAISA_fSD_Li256ELb0ELb1EEENS1_19SingleTileSchedulerILb0ELb0ELb0ELi128EEEEEEEEEvNT_6ParamsE$_ZZN4cute19as_arithmetic_tupleINS_15ArithmeticTupleIJiiEEEEEDaRKT_ENKUlDpRKT_E_clIJiiEEEDaS9_:
[----:B------:R-:W-:Y:S01]  /*c060*/  IADD3 R3, R1, 0x1688, RZ ;  /* 0x0000168801037810 */ /* 0x000fe20007ffe0ff */
[----:B------:R-:W-:Y:S01]  /*c070*/  IMAD.MOV.U32 R2, RZ, RZ, R9 ;  /* 0x000000ffff027224 */ /* 0x000fe200078e0009 */
[----:B------:R-:W-:Y:S02]  /*c080*/  MOV R6, 0xc0b0 ;  /* 0x0000c0b000067802 */ /* 0x000fe40000000f00 */
[----:B------:R-:W-:Y:S02]  /*c090*/  IADD3 R3, R3, c[0x0][0x20], RZ ;  /* 0x0000080003037a10 */ /* 0x000fe40007ffe0ff */
[----:B------:R-:W-:Y:S05]  /*c0a0*/  CALL.REL.NOINC `($_ZN7cutlass13device_kernelIN5flash19enable_sm80_to_sm89INS1_16FlashAttnBwdSm80INS1_25CollectiveMainloopBwdSm80ILi2ELi2EN4cute5tupleIJNS5_1CILi128EEES8_NS7_ILi64EEEEEENS_10bfloat16_tEfNS_4arch4Sm80ELb0ELb1ELb1ELb0ELb1ELb0ELb0ELb0ELi2ELi4ELi4ELi4ELb0EEENS1_24CollectiveEpilogueBwdGQAISA_fSD_Li256ELb0ELb1EEENS1_19SingleTileSchedulerILb0ELb0ELb0ELi128EEEEEEEEEvNT_6ParamsE$_ZN4cute5tupleIJiiEEC2ERKiS3_) ;  /* 0xffffe98000007944 */ /* 0x000fea0003c3ffff */
[----:B------:R1:W5:Y:S01]  /*c0b0*/  LDL.64 R2, [R1+0x1688] ;  /* 0x0016880001027983 */ /* 0x0003620000100a00 */
[----:B------:R-:W-:-:S04]  /*c0c0*/  MOV R79, 0x0 ;  /* 0x00000000004f7802 */ /* 0x000fc80000000f00 */
[----:B------:R-:W-:Y:S05]  /*c0d0*/  RET.REL.NODEC R78 `(_ZN7cutlass13device_kernelIN5flash19enable_sm80_to_sm89INS1_16FlashAttnBwdSm80INS1_25CollectiveMainloopBwdSm80ILi2ELi2EN4cute5tupleIJNS5_1CILi128EEES8_NS7_ILi64EEEEEENS_10bfloat16_tEfNS_4arch4Sm80ELb0ELb1ELb1ELb0ELb1ELb0ELb0ELb0ELi2ELi4ELi4ELi4ELb0EEENS1_24CollectiveEpilogueBwdGQAISA_fSD_Li256ELb0ELb1EEENS1_19SingleTileSchedulerILb0ELb0ELb0ELi128EEEEEEEEEvNT_6ParamsE) ;  /* 0xffff3f204e007950 */ /* 0x000fea0003c3ffff */
        .type           $_ZN7cutlass13device_kernelIN5flash19enable_sm80_to_sm89INS1_16FlashAttnBwdSm80INS1_25CollectiveMainloopBwdSm80ILi2ELi2EN4cute5tupleIJNS5_1CILi128EEES8_NS7_ILi64EEEEEENS_10bfloat16_tEfNS_4arch4Sm80ELb0ELb1ELb1ELb0ELb1ELb0ELb0ELb0ELi2ELi4ELi4ELi4ELb0EEENS1_24CollectiveEpilogueBwdGQAISA_fSD_Li256ELb0ELb1EEENS1_19SingleTileSchedulerILb0ELb0ELb0ELi128EEEEEEEEEvNT_6ParamsE$_ZZN4cute19as_arithmetic_tupleINS_15ArithmeticTupleIJiiEEEEEDaRKT_ENKUlRKT_E_clIiEEDaS8_,@function
        .size           $_ZN7cutlass13device_kernelIN5flash19enable_sm80_to_sm89INS1_16FlashAttnBwdSm80INS1_25CollectiveMainloopBwdSm80ILi2ELi2EN4cute5tupleIJNS5_1CILi128EEES8_NS7_ILi64EEEEEENS_10bfloat16_tEfNS_4arch4Sm80ELb0ELb1ELb1ELb0ELb1ELb0ELb0ELb0ELi2ELi4ELi4ELi4ELb0EEENS1_24CollectiveEpilogueBwdGQAISA_fSD_Li256ELb0ELb1EEENS1_19SingleTileSchedulerILb0ELb0ELb0ELi128EEEEEEEEEvNT_6ParamsE$_ZZN4cute19as_arithmetic_tupleINS_15ArithmeticTupleIJiiEEEEEDaRKT_ENKUlRKT_E_clIiEEDaS8_,($_ZN7cutlass13device_kernelIN5flash19enable_sm80_to_sm89INS1_16FlashAttnBwdSm80INS1_25CollectiveMainloopBwdSm80ILi2ELi2EN4cute5tupleIJNS5_1CILi128EEES8_NS7_ILi64EEEEEENS_10bfloat16_tEfNS_4arch4Sm80ELb0ELb1ELb1ELb0ELb1ELb0ELb0ELb0ELi2ELi4ELi4ELi4ELb0EEENS1_24CollectiveEpilogueBwdGQAISA_fSD_Li256ELb0ELb1EEENS1_19SingleTileSchedulerILb0ELb0ELb0ELi128EEEEEEEEEvNT_6ParamsE$_ZZN4cute4diceINS_5tupleIJNS1_IJiNS1_IJiNS_1CILi0EEEEEEEEENS1_IJNS_10UnderscoreENS1_IJS6_S6_EEEEEEEEES9_EEDaRKT_RKT0_ENKUlRKT_RKT0_E_clIS5_S5_EEDaSI_SL_ - $_ZN7cutlass13device_kernelIN5flash19enable_sm80_to_sm89INS1_16FlashAttnBwdSm80INS1_25CollectiveMainloopBwdSm80ILi2ELi2EN4cute5tupleIJNS5_1CILi128EEES8_NS7_ILi64EEEEEENS_10bfloat16_tEfNS_4arch4Sm80ELb0ELb1ELb1ELb0ELb1ELb0ELb0ELb0ELi2ELi4ELi4ELi4ELb0EEENS1_24CollectiveEpilogueBwdGQAISA_fSD_Li256ELb0ELb1EEENS1_19SingleTileSchedulerILb0ELb0ELb0ELi128EEEEEEEEEvNT_6ParamsE$_ZZN4cute19as_arithmetic_tupleINS_15ArithmeticTupleIJiiEEEEEDaRKT_ENKUlRKT_E_clIiEEDaS8_)
$_ZN7cutlass13device_kernelIN5flash19enable_sm80_to_sm89INS1_16FlashAttnBwdSm80INS1_25CollectiveMainloopBwdSm80ILi2ELi2EN4cute5tupleIJNS5_1CILi128EEES8_NS7_ILi64EEEEEENS_10bfloat16_tEfNS_4arch4Sm80ELb0ELb1ELb1ELb0ELb1ELb0ELb0ELb0ELi2ELi4ELi4ELi4ELb0EEENS1_24CollectiveEpilogueBwdGQAISA_fSD_Li256ELb0ELb1EEENS1_19SingleTileSchedulerILb0ELb0ELb0ELi128EEEEEEEEEvNT_6ParamsE$_ZZN4cute19as_arithmetic_tupleINS_15ArithmeticTupleIJiiEEEEEDaRKT_ENKUlRKT_E_clIiEEDaS8_:
[----:B------:R-:W-:Y:S02]  /*c0e0*/  MOV R78, R2 ;  /* 0x00000002004e7202 */ /* 0x000fe40000000f00 */
[----:B------:R-:W-:Y:S02]  /*c0f0*/  MOV R79, 0x0 ;  /* 0x00000000004f7802 */ /* 0x000fe40000000f00 */
[----:B------:R-:W-:Y:S02]  /*c100*/  MOV R6, R7 ;  /* 0x0000000700067202 */ /* 0x000fe40000000f00 */
[----:B------:R-:W-:Y:S05]  /*c110*/  RET.REL.NODEC R78 `(_ZN7cutlass13device_kernelIN5flash19enable_sm80_to_sm89INS1_16FlashAttnBwdSm80INS1_25CollectiveMainloopBwdSm80ILi2ELi2EN4cute5tupleIJNS5_1CILi128EEES8_NS7_ILi64EEEEEENS_10bfloat16_tEfNS_4arch4Sm80ELb0ELb1ELb1ELb0ELb1ELb0ELb0ELb0ELi2ELi4ELi4ELi4ELb0EEENS1_24CollectiveEpilogueBwdGQAISA_fSD_Li256ELb0ELb1EEENS1_19SingleTileSchedulerILb0ELb0ELb0ELi128EEEEEEEEEvNT_6ParamsE) ;  /* 0xffff3ee04e007950 */ /* 0x000fea0003c3ffff */
        .type           $_ZN7cutlass13device_kernelIN5flash19enable_sm80_to_sm89INS1_16FlashAttnBwdSm80INS1_25CollectiveMainloopBwdSm80ILi2ELi2EN4cute5tupleIJNS5_1CILi128EEES8_NS7_ILi64EEEEEENS_10bfloat16_tEfNS_4arch4Sm80ELb0ELb1ELb1ELb0ELb1ELb0ELb0ELb0ELi2ELi4ELi4ELi4ELb0EEENS1_24CollectiveEpilogueBwdGQAISA_fSD_Li256ELb0ELb1EEENS1_19SingleTileSchedulerILb0ELb0ELb0ELi128EEEEEEEEEvNT_6ParamsE$_ZZN4cute4diceINS_5tupleIJNS1_IJiNS1_IJiNS_1CILi0EEEEEEEEENS1_IJNS_10UnderscoreENS1_IJS6_S6_EEEEEEEEES9_EEDaRKT_RKT0_ENKUlRKT_RKT0_E_clIS5_S5_EEDaSI_SL_,@function
        .size           $_ZN7cutlass13device_kernelIN5flash19enable_sm80_to_sm89INS1_16FlashAttnBwdSm80INS1_25CollectiveMainloopBwdSm80ILi2ELi2EN4cute5tupleIJNS5_1CILi128EEES8_NS7_ILi64EEEEEENS_10bfloat16_tEfNS_4arch4Sm80ELb0ELb1ELb1ELb0ELb1ELb0ELb0ELb0ELi2ELi4ELi4ELi4ELb0EEENS1_24CollectiveEpilogueBwdGQAISA_fSD_Li256ELb0ELb1EEENS1_19SingleTileSchedulerILb0ELb0ELb0ELi128EEEEEEEEEvNT_6ParamsE$_ZZN4cute4diceINS_5tupleIJNS1_IJiNS1_IJiNS_1CILi0EEEEEEEEENS1_IJNS_10UnderscoreENS1_IJS6_S6_EEEEEEEEES9_EEDaRKT_RKT0_ENKUlRKT_RKT0_E_clIS5_S5_EEDaSI_SL_,($_ZN7cutlass13device_kernelIN5flash19enable_sm80_to_sm89INS1_16FlashAttnBwdSm80INS1_25CollectiveMainloopBwdSm80ILi2ELi2EN4cute5tupleIJNS5_1CILi128EEES8_NS7_ILi64EEEEEENS_10bfloat16_tEfNS_4arch4Sm80ELb0ELb1ELb1ELb0ELb1ELb0ELb0ELb0ELi2ELi4ELi4ELi4ELb0EEENS1_24CollectiveEpilogueBwdGQAISA_fSD_Li256ELb0ELb1EEENS1_19SingleTileSchedulerILb0ELb0ELb0ELi128EEEEEEEEEvNT_6ParamsE$_ZZN4cute4takeILi1ELi2ENS_5tupleIJNS1_IJNS_1CILi1EEENS2_ILi0EEEEEEiEEEEEDaRKT1_ENKUlDpRKT_E_clIJiEEEDaSD_ - $_ZN7cutlass13device_kernelIN5flash19enable_sm80_to_sm89INS1_16FlashAttnBwdSm80INS1_25CollectiveMainloopBwdSm80ILi2ELi2EN4cute5tupleIJNS5_1CILi128EEES8_NS7_ILi64EEEEEENS_10bfloat16_tEfNS_4arch4Sm80ELb0ELb1ELb1ELb0ELb1ELb0ELb0ELb0ELi2ELi4ELi4ELi4ELb0EEENS1_24CollectiveEpilogueBwdGQAISA_fSD_Li256ELb0ELb1EEENS1_19SingleTileSchedulerILb0ELb0ELb0ELi128EEEEEEEEEvNT_6ParamsE$_ZZN4cute4diceINS_5tupleIJNS1_IJiNS1_IJiNS_1CILi0EEEEEEEEENS1_IJNS_10UnderscoreENS1_IJS6_S6_EEEEEEEEES9_EEDaRKT_RKT0_ENKUlRKT_RKT0_E_clIS5_S5_EEDaSI_SL_)
$_ZN7cutlass13device_kernelIN5flash19enable_sm80_to_sm89INS1_16FlashAttnBwdSm80INS1_25CollectiveMainloopBwdSm80ILi2ELi2EN4cute5tupleIJNS5_1CILi128EEES8_NS7_ILi64EEEEEENS_10bfloat16_tEfNS_4arch4Sm80ELb0ELb1ELb1ELb0ELb1ELb0ELb0ELb0ELi2ELi4ELi4ELi4ELb0EEENS1_24CollectiveEpilogueBwdGQAISA_fSD_Li256ELb0ELb1EEENS1_19SingleTileSchedulerILb0ELb0ELb0ELi128EEEEEEEEEvNT_6ParamsE$_ZZN4cute4diceINS_5tupleIJNS1_IJiNS1_IJiNS_1CILi0EEEEEEEEENS1_IJNS_10UnderscoreENS1_IJS6_S6_EEEEEEEEES9_EEDaRKT_RKT0_ENKUlRKT_RKT0_E_clIS5_S5_EEDaSI_SL_:
[----:B------:R-:W-:-:S05]  /*c120*/  IADD3 R9, R2, -c[0x0][0x20], RZ ;  /* 0x8000080002097a10 */ /* 0x000fca0007ffe0ff */
[----:B------:R1:W5:Y:S01]  /*c130*/  LDL R3, [R9] ;  /* 0x0000000009037983 */ /* 0x0003620000100800 */
[----:B------:R-:W-:Y:S02]  /*c140*/  IADD3 R5, R1, 0x1680, RZ ;  /* 0x0000168001057810 */ /* 0x000fe40007ffe0ff */
[----:B------:R-:W-:Y:S02]  /*c150*/  MOV R8, 0xc180 ;  /* 0x0000c18000087802 */ /* 0x000fe40000000f00 */
[----:B------:R-:W-:Y:S02]  /*c160*/  IADD3 R5, R5, c[0x0][0x20], RZ ;  /* 0x0000080005057a10 */ /* 0x000fe40007ffe0ff */
[----:B-1---5:R-:W-:Y:S05]  /*c170*/  CALL.REL.NOINC `($_ZN7cutlass13device_kernelIN5flash19enable_sm80_to_sm89INS1_16FlashAttnBwdSm80INS1_25CollectiveMainloopBwdSm80ILi2ELi2EN4cute5tupleIJNS5_1CILi128EEES8_NS7_ILi64EEEEEENS_10bfloat16_tEfNS_4arch4Sm80ELb0ELb1ELb1ELb0ELb1ELb0ELb0ELb0ELi2ELi4ELi4ELi4ELb0EEENS1_24CollectiveEpilogueBwdGQAISA_fSD_Li256ELb0ELb1EEENS1_19SingleTileSchedulerILb0ELb0ELb0ELi128EEEEEEEEEvNT_6ParamsE$_ZZN4cute6detail9lift_diceINS_5tupleIJiNS2_IJiNS_1CILi0EEEEEEEEES6_EEDaRKT_RKT0_ENKUlRKT_RKT0_E_clIiiEEDaSF_SI_) ;  /* 0x0000250000007944 */ /* 0x022fea0003c00000 */
[----:B------:R1:W5:Y:S01]  /*c180*/  LDL R3, [R9+0x4] ;  /* 0x0000040009037983 */ /* 0x0003620000100800 */
[----:B------:R-:W-:-:S03]  /*c190*/  MOV R8, 0xc1b0 ;  /* 0x0000c1b000087802 */ /* 0x000fc60000000f00 */
[----:B-12--5:R-:W-:Y:S05]  /*c1a0*/  CALL.REL.NOINC `($_ZN7cutlass13device_kernelIN5flash19enable_sm80_to_sm89INS1_16FlashAttnBwdSm80INS1_25CollectiveMainloopBwdSm80ILi2ELi2EN4cute5tupleIJNS5_1CILi128EEES8_NS7_ILi64EEEEEENS_10bfloat16_tEfNS_4arch4Sm80ELb0ELb1ELb1ELb0ELb1ELb0ELb0ELb0ELi2ELi4ELi4ELi4ELb0EEENS1_24CollectiveEpilogueBwdGQAISA_fSD_Li256ELb0ELb1EEENS1_19SingleTileSchedulerILb0ELb0ELb0ELi128EEEEEEEEEvNT_6ParamsE$_ZZN4cute6detail9lift_diceINS_5tupleIJiNS2_IJiNS_1CILi0EEEEEEEEES6_EEDaRKT_RKT0_ENKUlRKT_RKT0_E_clIS5_S5_EEDaSF_SI_) ;  /* 0x0000246000007944 */ /* 0x026fea0003c00000 */
[----:B------:R2:W-:Y:S01]  /*c1b0*/  STL [R1+0x1680], R6 ;  /* 0x0016800601007387 */ /* 0x0005e20000100800 */
[----:B------:R-:W-:-:S03]  /*c1c0*/  MOV R2, 0xc1e0 ;  /* 0x0000c1e000027802 */ /* 0x000fc60000000f00 */
[----:B-12---:R-:W-:Y:S05]  /*c1d0*/  CALL.REL.NOINC `($_ZN7cutlass13device_kernelIN5flash19enable_sm80_to_sm89INS1_16FlashAttnBwdSm80INS1_25CollectiveMainloopBwdSm80ILi2ELi2EN4cute5tupleIJNS5_1CILi128EEES8_NS7_ILi64EEEEEENS_10bfloat16_tEfNS_4arch4Sm80ELb0ELb1ELb1ELb0ELb1ELb0ELb0ELb0ELi2ELi4ELi4ELi4ELb0EEENS1_24CollectiveEpilogueBwdGQAISA_fSD_Li256ELb0ELb1EEENS1_19SingleTileSchedulerILb0ELb0ELb0ELi128EEEEEEEEEvNT_6ParamsE$_ZZN4cute12filter_tupleINS_5tupleIJiNS1_IJiNS_1CILi0EEEEEEEEES5_ZNS_6detail9lift_diceIS5_S5_EEDaRKT_RKT0_EUlRKT_RKT0_E_EEDaSA_SD_OT1_ENKUlDpSG_E_clIJNS1_IJiEEES4_EEEDaSN_) ;  /* 0xfffff60000007944 */ /* 0x006fea0003c3ffff */
[----:B-----5:R-:W-:Y:S02]  /*c1e0*/  MOV R2, R5 ;  /* 0x0000000500027202 */ /* 0x020fe40000000f00 */
[----:B------:R-:W-:-:S04]  /*c1f0*/  MOV R5, 0x0 ;  /* 0x0000000000057802 */ /* 0x000fc80000000f00 */
[----:B------:R-:W-:Y:S05]  /*c200*/  RET.REL.NODEC R4 `(_ZN7cutlass13device_kernelIN5flash19enable_sm80_to_sm89INS1_16FlashAttnBwdSm80INS1_25CollectiveMainloopBwdSm80ILi2ELi2EN4cute5tupleIJNS5_1CILi128EEES8_NS7_ILi64EEEEEENS_10bfloat16_tEfNS_4arch4Sm80ELb0ELb1ELb1ELb0ELb1ELb0ELb0ELb0ELi2ELi4ELi4ELi4ELb0EEENS1_24CollectiveEpilogueBwdGQAISA_fSD_Li256ELb0ELb1EEENS1_19SingleTileSchedulerILb0ELb0ELb0ELi128EEEEEEEEEvNT_6ParamsE) ;  /* 0xffff3df004007950 */ /* 0x000fea0003c3ffff */
        .type           $_ZN7cutlass13device_kernelIN5flash19enable_sm80_to_sm89INS1_16FlashAttnBwdSm80INS1_25CollectiveMainloopBwdSm80ILi2ELi2EN4cute5tupleIJNS5_1CILi128EEES8_NS7_ILi64EEEEEENS_10bfloat16_tEfNS_4arch4Sm80ELb0ELb1ELb1ELb0ELb1ELb0ELb0ELb0ELi2ELi4ELi4ELi4ELb0EEENS1_24CollectiveEpilogueBwdGQAISA_fSD_Li256ELb0ELb1EEENS1_19SingleTileSchedulerILb0ELb0ELb0ELi128EEEEEEEEEvNT_6ParamsE$_ZZN4cute4takeILi1ELi2ENS_5tupleIJNS1_IJNS_1CILi1EEENS2_ILi0EEEEEEiEEEEEDaRKT1_ENKUlDpRKT_E_clIJiEEEDaSD_,@function
        .size           $_ZN7cutlass13device_kernelIN5flash19enable_sm80_to_sm89INS1_16FlashAttnBwdSm80INS1_25CollectiveMainloopBwdSm80ILi2ELi2EN4cute5tupleIJNS5_1CILi128EEES8_NS7_ILi64EEEEEENS_10bfloat16_tEfNS_4arch4Sm80ELb0ELb1ELb1ELb0ELb1ELb0ELb0ELb0ELi2ELi4ELi4ELi4ELb0EEENS1_24CollectiveEpilogueBwdGQAISA_fSD_Li256ELb0ELb1EEENS1_19SingleTileSchedulerILb0ELb0ELb0ELi128EEEEEEEEEvNT_6ParamsE$_ZZN4cute4takeILi1ELi2ENS_5tupleIJNS1_IJNS_1CILi1EEENS2_ILi0EEEEEEiEEEEEDaRKT1_ENKUlDpRKT_E_clIJiEEEDaSD_,($_ZN7cutlass13device_kernelIN5flash19enable_sm80_to_sm89INS1_16FlashAttnBwdSm80INS1_25CollectiveMainloopBwdSm80ILi2ELi2EN4cute5tupleIJNS5_1CILi128EEES8_NS7_ILi64EEEEEENS_10bfloat16_tEfNS_4arch4Sm80ELb0ELb1ELb1ELb0ELb1ELb0ELb0ELb0ELi2ELi4ELi4ELi4ELb0EEENS1_24CollectiveEpilogueBwdGQAISA_fSD_Li256ELb0ELb1EEENS1_19SingleTileSchedulerILb0ELb0ELb0ELi128EEEEEEEEEvNT_6ParamsE$_ZZN4cute4takeILi1ELi3ENS_5tupleIJNS1_IJNS_1CILi1EEENS2_ILi512EEEiEEENS2_ILi4096EEENS1_IJNS1_IJiiEEENS2_ILi8192EEEEEEEEEEEDaRKT1_ENKUlDpRKT_E_clIJS6_S9_EEEDaSH_ - $_ZN7cutlass13device_kernelIN5flash19enable_sm80_to_sm89INS1_16FlashAttnBwdSm80INS1_25CollectiveMainloopBwdSm80ILi2ELi2EN4cute5tupleIJNS5_1CILi128EEES8_NS7_ILi64EEEEEENS_10bfloat16_tEfNS_4arch4Sm80ELb0ELb1ELb1ELb0ELb1ELb0ELb0ELb0ELi2ELi4ELi4ELi4ELb0EEENS1_24CollectiveEpilogueBwdGQAISA_fSD_Li256ELb0ELb1EEENS1_19SingleTileSchedulerILb0ELb0ELb0ELi128EEEEEEEEEvNT_6ParamsE$_ZZN4cute4takeILi1ELi2ENS_5tupleIJNS1_IJNS_1CILi1EEENS2_ILi0EEEEEEiEEEEEDaRKT1_ENKUlDpRKT_E_clIJiEEEDaSD_)
$_ZN7cutlass13device_kernelIN5flash19enable_sm80_to_sm89INS1_16FlashAttnBwdSm80INS1_25CollectiveMainloopBwdSm80ILi2ELi2EN4cute5tupleIJNS5_1CILi128EEES8_NS7_ILi64EEEEEENS_10bfloat16_tEfNS_4arch4Sm80ELb0ELb1ELb1ELb0ELb1ELb0ELb0ELb0ELi2ELi4ELi4ELi4ELb0EEENS1_24CollectiveEpilogueBwdGQAISA_fSD_Li256ELb0ELb1EEENS1_19SingleTileSchedulerILb0ELb0ELb0ELi128EEEEEEEEEvNT_6ParamsE$_ZZN4cute4takeILi1ELi2ENS_5tupleIJNS1_IJNS_1CILi1EEENS2_ILi0EEEEEEiEEEEEDaRKT1_ENKUlDpRKT_E_clIJiEEEDaSD_:
[----:B------:R-:W-:Y:S02]  /*c210*/  IADD3 R2, R1, 0x1680, RZ ;  /* 0x0000168001027810 */ /* 0x000fe40007ffe0ff */
[----:B------:R-:W-:Y:S02]  /*c220*/  MOV R6, 0xc250 ;  /* 0x0000c25000067802 */ /* 0x000fe40000000f00 */
[----:B------:R-:W-:Y:S02]  /*c230*/  IADD3 R2, R2, c[0x0][0x20], RZ ;  /* 0x0000080002027a10 */ /* 0x000fe40007ffe0ff */
[----:B------:R-:W-:Y:S05]  /*c240*/  CALL.REL.NOINC `($_ZN7cutlass13device_kernelIN5flash19enable_sm80_to_sm89INS1_16FlashAttnBwdSm80INS1_25CollectiveMainloopBwdSm80ILi2ELi2EN4cute5tupleIJNS5_1CILi128EEES8_NS7_ILi64EEEEEENS_10bfloat16_tEfNS_4arch4Sm80ELb0ELb1ELb1ELb0ELb1ELb0ELb0ELb0ELi2ELi4ELi4ELi4ELb0EEENS1_24CollectiveEpilogueBwdGQAISA_fSD_Li256ELb0ELb1EEENS1_19SingleTileSchedulerILb0ELb0ELb0ELi128EEEEEEEEEvNT_6ParamsE$_ZN4cute3eso3ESOILb0ELb1EJiEEC2ERKi) ;  /* 0xffffabd000007944 */ /* 0x000fea0003c3ffff */
[----:B-1----:R1:W5:Y:S01]  /*c250*/  LDL R3, [R1+0x1680] ;  /* 0x0016800001037983 */ /* 0x0023620000100800 */
[----:B------:R-:W-:-:S04]  /*c260*/  MOV R9, 0x0 ;  /* 0x0000000000097802 */ /* 0x000fc80000000f00 */
[----:B------:R-:W-:Y:S05]  /*c270*/  RET.REL.NODEC R8 `(_ZN7cutlass13device_kernelIN5flash19enable_sm80_to_sm89INS1_16FlashAttnBwdSm80INS1_25CollectiveMainloopBwdSm80ILi2ELi2EN4cute5tupleIJNS5_1CILi128EEES8_NS7_ILi64EEEEEENS_10bfloat16_tEfNS_4arch4Sm80ELb0ELb1ELb1ELb0ELb1ELb0ELb0ELb0ELi2ELi4ELi4ELi4ELb0EEENS1_24CollectiveEpilogueBwdGQAISA_fSD_Li256ELb0ELb1EEENS1_19SingleTileSchedulerILb0ELb0ELb0ELi128EEEEEEEEEvNT_6ParamsE) ;  /* 0xffff3d8008007950 */ /* 0x000fea0003c3ffff */
        .type           $_ZN7cutlass13device_kernelIN5flash19enable_sm80_to_sm89INS1_16FlashAttnBwdSm80INS1_25CollectiveMainloopBwdSm80ILi2ELi2EN4cute5tupleIJNS5_1CILi128EEES8_NS7_ILi64EEEEEENS_10bfloat16_tEfNS_4arch4Sm80ELb0ELb1ELb1ELb0ELb1ELb0ELb0ELb0ELi2ELi4ELi4ELi4ELb0EEENS1_24CollectiveEpilogueBwdGQAISA_fSD_Li256ELb0ELb1EEENS1_19SingleTileSchedulerILb0ELb0ELb0ELi128EEEEEEEEEvNT_6ParamsE$_ZZN4cute4takeILi1ELi3ENS_5tupleIJNS1_IJNS_1CILi1EEENS2_ILi512EEEiEEENS2_ILi4096EEENS1_IJNS1_IJiiEEENS2_ILi8192EEEEEEEEEEEDaRKT1_ENKUlDpRKT_E_clIJS6_S9_EEEDaSH_,@function
        .size           $_ZN7cutlass13device_kernelIN5flash19enable_sm80_to_sm89INS1_16FlashAttnBwdSm80INS1_25CollectiveMainloopBwdSm80ILi2ELi2EN4cute5tupleIJNS5_1CILi128EEES8_NS7_ILi64EEEEEENS_10bfloat16_tEfNS_4arch4Sm80ELb0ELb1ELb1ELb0ELb1ELb0ELb0ELb0ELi2ELi4ELi4ELi4ELb0EEENS1_24CollectiveEpilogueBwdGQAISA_fSD_Li256ELb0ELb1EEENS1_19SingleTileSchedulerILb0ELb0ELb0ELi128EEEEEEEEEvNT_6ParamsE$_ZZN4cute4takeILi1ELi3ENS_5tupleIJNS1_IJNS_1CILi1EEENS2_ILi512EEEiEEENS2_ILi4096EEENS1_IJNS1_IJiiEEENS2_ILi8192EEEEEEEEEEEDaRKT1_ENKUlDpRKT_E_clIJS6_S9_EEEDaSH_,($_ZN7cutlass13device_kernelIN5flash19enable_sm80_to_sm89INS1_16FlashAttnBwdSm80INS1_25CollectiveMainloopBwdSm80ILi2ELi2EN4cute5tupleIJNS5_1CILi128EEES8_NS7_ILi64EEEEEENS_10bfloat16_tEfNS_4arch4Sm80ELb0ELb1ELb1ELb0ELb1ELb0ELb0ELb0ELi2ELi4ELi4ELi4ELb0EEENS1_24CollectiveEpilogueBwdGQAISA_fSD_Li256ELb0ELb1EEENS1_19SingleTileSchedulerILb0ELb0ELb0ELi128EEEEEEEEEvNT_6ParamsE$_ZZN4cute4takeILi1ELi3ENS_5tupleIJNS1_IJNS_1CILi1EEENS2_ILi512EEEiEEENS2_ILi4096EEENS1_IJiiEEEEEEEEDaRKT1_ENKUlDpRKT_E_clIJS6_S7_EEEDaSF_ - $_ZN7cutlass13device_kernelIN5flash19enable_sm80_to_sm89INS1_16FlashAttnBwdSm80INS1_25CollectiveMainloopBwdSm80ILi2ELi2EN4cute5tupleIJNS5_1CILi128EEES8_NS7_ILi64EEEEEENS_10bfloat16_tEfNS_4arch4Sm80ELb0ELb1ELb1ELb0ELb1ELb0ELb0ELb0ELi2ELi4ELi4ELi4ELb0EEENS1_24CollectiveEpilogueBwdGQAISA_fSD_Li256ELb0ELb1EEENS1_19SingleTileSchedulerILb0ELb0ELb0ELi128EEEEEEEEEvNT_6ParamsE$_ZZN4cute4takeILi1ELi3ENS_5tupleIJNS1_IJNS_1CILi1EEENS2_ILi512EEEiEEENS2_ILi4096EEENS1_IJNS1_IJiiEEENS2_ILi8192EEEEEEEEEEEDaRKT1_ENKUlDpRKT_E_clIJS6_S9_EEEDaSH_)
$_ZN7cutlass13device_kernelIN5flash19enable_sm80_to_sm89INS1_16FlashAttnBwdSm80INS1_25CollectiveMainloopBwdSm80ILi2ELi2EN4cute5tupleIJNS5_1CILi128EEES8_NS7_ILi64EEEEEENS_10bfloat16_tEfNS_4arch4Sm80ELb0ELb1ELb1ELb0ELb1ELb0ELb0ELb0ELi2ELi4ELi4ELi4ELb0EEENS1_24CollectiveEpilogueBwdGQAISA_fSD_Li256ELb0ELb1EEENS1_19SingleTileSchedulerILb0ELb0ELb0ELi128EEEEEEEEEvNT_6ParamsE$_ZZN4cute4takeILi1ELi3ENS_5tupleIJNS1_IJNS_1CILi1EEENS2_ILi512EEEiEEENS2_ILi4096EEENS1_IJNS1_IJiiEEENS2_ILi8192EEEEEEEEEEEDaRKT1_ENKUlDpRKT_E_clIJS6_S9_EEEDaSH_:
[----:B------:R-:W-:Y:S02]  /*c280*/  IADD3 R2, R1, 0x1680, RZ ;  /* 0x0000168001027810 */ /* 0x000fe40007ffe0ff */
[----:B------:R-:W-:Y:S02]  /*c290*/  MOV R6, 0xc2c0 ;  /* 0x0000c2c000067802 */ /* 0x000fe40000000f00 */
[----:B------:R-:W-:Y:S02]  /*c2a0*/  IADD3 R2, R2, c[0x0][0x20], RZ ;  /* 0x0000080002027a10 */ /* 0x000fe40007ffe0ff */
[----:B------:R-:W-:Y:S05]  /*c2b0*/  CALL.REL.NOINC `($_ZN7cutlass13device_kernelIN5flash19enable_sm80_to_sm89INS1_16FlashAttnBwdSm80INS1_25CollectiveMainloopBwdSm80ILi2ELi2EN4cute5tupleIJNS5_1CILi128EEES8_NS7_ILi64EEEEEENS_10bfloat16_tEfNS_4arch4Sm80ELb0ELb1ELb1ELb0ELb1ELb0ELb0ELb0ELi2ELi4ELi4ELi4ELb0EEENS1_24CollectiveEpilogueBwdGQAISA_fSD_Li256ELb0ELb1EEENS1_19SingleTileSchedulerILb0ELb0ELb0ELi128EEEEEEEEEvNT_6ParamsE$_ZN4cute3eso3ESOILb1ELb0EJNS_1CILi4096EEENS_5tupleIJNS4_IJiiEEENS2_ILi8192EEEEEEEEC2ERKS3_RKS7_) ;  /* 0xffffb7a000007944 */ /* 0x000fea0003c3ffff */
[----:B-1----:R1:W5:Y:S01]  /*c2c0*/  LDL.64 R2, [R1+0x1680] ;  /* 0x0016800001027983 */ /* 0x0023620000100a00 */
[----:B------:R-:W-:-:S04]  /*c2d0*/  MOV R5, 0x0 ;  /* 0x0000000000057802 */ /* 0x000fc80000000f00 */
[----:B------:R-:W-:Y:S05]  /*c2e0*/  RET.REL.NODEC R4 `(_ZN7cutlass13device_kernelIN5flash19enable_sm80_to_sm89INS1_16FlashAttnBwdSm80INS1_25CollectiveMainloopBwdSm80ILi2ELi2EN4cute5tupleIJNS5_1CILi128EEES8_NS7_ILi64EEEEEENS_10bfloat16_tEfNS_4arch4Sm80ELb0ELb1ELb1ELb0ELb1ELb0ELb0ELb0ELi2ELi4ELi4ELi4ELb0EEENS1_24CollectiveEpilogueBwdGQAISA_fSD_Li256ELb0ELb1EEENS1_19SingleTileSchedulerILb0ELb0ELb0ELi128EEEEEEEEEvNT_6ParamsE) ;  /* 0xffff3d1004007950 */ /* 0x000fea0003c3ffff */
        .type           $_ZN7cutlass13device_kernelIN5flash19enable_sm80_to_sm89INS1_16FlashAttnBwdSm80INS1_25CollectiveMainloopBwdSm80ILi2ELi2EN4cute5tupleIJNS5_1CILi128EEES8_NS7_ILi64EEEEEENS_10bfloat16_tEfNS_4arch4Sm80ELb0ELb1ELb1ELb0ELb1ELb0ELb0ELb0ELi2ELi4ELi4ELi4ELb0EEENS1_24CollectiveEpilogueBwdGQAISA_fSD_Li256ELb0ELb1EEENS1_19SingleTileSchedulerILb0ELb0ELb0ELi128EEEEEEEEEvNT_6ParamsE$_ZZN4cute4takeILi1ELi3ENS_5tupleIJNS1_IJNS_1CILi1EEENS2_ILi512EEEiEEENS2_ILi4096EEENS1_IJiiEEEEEEEEDaRKT1_ENKUlDpRKT_E_clIJS6_S7_EEEDaSF_,@function
        .size           $_ZN7cutlass13device_kernelIN5flash19enable_sm80_to_sm89INS1_16FlashAttnBwdSm80INS1_25CollectiveMainloopBwdSm80ILi2ELi2EN4cute5tupleIJNS5_1CILi128EEES8_NS7_ILi64EEEEEENS_10bfloat16_tEfNS_4arch4Sm80ELb0ELb1ELb1ELb0ELb1ELb0ELb0ELb0ELi2ELi4ELi4ELi4ELb0EEENS1_24CollectiveEpilogueBwdGQAISA_fSD_Li256ELb0ELb1EEENS1_19SingleTileSchedulerILb0ELb0ELb0ELi128EEEEEEEEEvNT_6ParamsE$_ZZN4cute4takeILi1ELi3ENS_5tupleIJNS1_IJNS_1CILi1EEENS2_ILi512EEEiEEENS2_ILi4096EEENS1_IJiiEEEEEEEEDaRKT1_ENKUlDpRKT_E_clIJS6_S7_EEEDaSF_,($_ZN7cutlass13device_kernelIN5flash19enable_sm80_to_sm89INS1_16FlashAttnBwdSm80INS1_25CollectiveMainloopBwdSm80ILi2ELi2EN4cute5tupleIJNS5_1CILi128EEES8_NS7_ILi64EEEEEENS_10bfloat16_tEfNS_4arch4Sm80ELb0ELb1ELb1ELb0ELb1ELb0ELb0ELb0ELi2ELi4ELi4ELi4ELb0EEENS1_24CollectiveEpilogueBwdGQAISA_fSD_Li256ELb0ELb1EEENS1_19SingleTileSchedulerILb0ELb0ELb0ELi128EEEEEEEEEvNT_6ParamsE$_ZZN4cute4takeILi1ELi3ENS_5tupleIJNS1_IJNS_1CILi1EEEiEEENS2_ILi1024EEENS1_IJiiEEEEEEEEDaRKT1_ENKUlDpRKT_E_clIJS5_S6_EEEDaSE_ - $_ZN7cutlass13device_kernelIN5flash19enable_sm80_to_sm89INS1_16FlashAttnBwdSm80INS1_25CollectiveMainloopBwdSm80ILi2ELi2EN4cute5tupleIJNS5_1CILi128EEES8_NS7_ILi64EEEEEENS_10bfloat16_tEfNS_4arch4Sm80ELb0ELb1ELb1ELb0ELb1ELb0ELb0ELb0ELi2ELi4ELi4ELi4ELb0EEENS1_24CollectiveEpilogueBwdGQAISA_fSD_Li256ELb0ELb1EEENS1_19SingleTileSchedulerILb0ELb0ELb0ELi128EEEEEEEEEvNT_6ParamsE$_ZZN4cute4takeILi1ELi3ENS_5tupleIJNS1_IJNS_1CILi1EEENS2_ILi512EEEiEEENS2_ILi4096EEENS1_IJiiEEEEEEEEDaRKT1_ENKUlDpRKT_E_clIJS6_S7_EEEDaSF_)
$_ZN7cutlass13device_kernelIN5flash19enable_sm80_to_sm89INS1_16FlashAttnBwdSm80INS1_25CollectiveMainloopBwdSm80ILi2ELi2EN4cute5tupleIJNS5_1CILi128EEES8_NS7_ILi64EEEEEENS_10bfloat16_tEfNS_4arch4Sm80ELb0ELb1ELb1ELb0ELb1ELb0ELb0ELb0ELi2ELi4ELi4ELi4ELb0EEENS1_24CollectiveEpilogueBwdGQAISA_fSD_Li256ELb0ELb1EEENS1_19SingleTileSchedulerILb0ELb0ELb0ELi128EEEEEEEEEvNT_6ParamsE$_ZZN4cute4takeILi1ELi3ENS_5tupleIJNS1_IJNS_1CILi1EEENS2_ILi512EEEiEEENS2_ILi4096EEENS1_IJiiEEEEEEEEDaRKT1_ENKUlDpRKT_E_clIJS6_S7_EEEDaSF_:
[----:B------:R-:W-:Y:S02]  /*c2f0*/  IADD3 R2, R1, 0x1380, RZ ;  /* 0x0000138001027810 */ /* 0x000fe40007ffe0ff */
[----:B------:R-:W-:Y:S02]  /*c300*/  MOV R6, 0xc330 ;  /* 0x0000c33000067802 */ /* 0x000fe40000000f00 */
[----:B------:R-:W-:Y:S02]  /*c310*/  IADD3 R2, R2, c[0x0][0x20], RZ ;  /* 0x0000080002027a10 */ /* 0x000fe40007ffe0ff */
[----:B------:R-:W-:Y:S05]  /*c320*/  CALL.REL.NOINC `($_ZN7cutlass13device_kernelIN5flash19enable_sm80_to_sm89INS1_16FlashAttnBwdSm80INS1_25CollectiveMainloopBwdSm80ILi2ELi2EN4cute5tupleIJNS5_1CILi128EEES8_NS7_ILi64EEEEEENS_10bfloat16_tEfNS_4arch4Sm80ELb0ELb1ELb1ELb0ELb1ELb0ELb0ELb0ELi2ELi4ELi4ELi4ELb0EEENS1_24CollectiveEpilogueBwdGQAISA_fSD_Li256ELb0ELb1EEENS1_19SingleTileSchedulerILb0ELb0ELb0ELi128EEEEEEEEEvNT_6ParamsE$_ZN4cute3eso3ESOILb1ELb0EJNS_1CILi4096EEENS_5tupleIJiiEEEEEC2ERKS3_RKS5_) ;  /* 0xffffb78000007944 */ /* 0x000fea0003c3ffff */
[----:B-1----:R1:W5:Y:S01]  /*c330*/  LDL.64 R2, [R1+0x1380] ;  /* 0x0013800001027983 */ /* 0x0023620000100a00 */
[----:B------:R-:W-:-:S04]  /*c340*/  MOV R5, 0x0 ;  /* 0x0000000000057802 */ /* 0x000fc80000000f00 */
[----:B------:R-:W-:Y:S05]  /*c350*/  RET.REL.NODEC R4 `(_ZN7cutlass13device_kernelIN5flash19enable_sm80_to_sm89INS1_16FlashAttnBwdSm80INS1_25CollectiveMainloopBwdSm80ILi2ELi2EN4cute5tupleIJNS5_1CILi128EEES8_NS7_ILi64EEEEEENS_10bfloat16_tEfNS_4arch4Sm80ELb0ELb1ELb1ELb0ELb1ELb0ELb0ELb0ELi2ELi4ELi4ELi4ELb0EEENS1_24CollectiveEpilogueBwdGQAISA_fSD_Li256ELb0ELb1EEENS1_19SingleTileSchedulerILb0ELb0ELb0ELi128EEEEEEEEEvNT_6ParamsE) ;  /* 0xffff3ca004007950 */ /* 0x000fea0003c3ffff */
        .type           $_ZN7cutlass13device_kernelIN5flash19enable_sm80_to_sm89INS1_16FlashAttnBwdSm80INS1_25CollectiveMainloopBwdSm80ILi2ELi2EN4cute5tupleIJNS5_1CILi128EEES8_NS7_ILi64EEEEEENS_10bfloat16_tEfNS_4arch4Sm80ELb0ELb1ELb1ELb0ELb1ELb0ELb0ELb0ELi2ELi4ELi4ELi4ELb0EEENS1_24CollectiveEpilogueBwdGQAISA_fSD_Li256ELb0ELb1EEENS1_19SingleTileSchedulerILb0ELb0ELb0ELi128EEEEEEEEEvNT_6ParamsE$_ZZN4cute4takeILi1ELi3ENS_5tupleIJNS1_IJNS_1CILi1EEEiEEENS2_ILi1024EEENS1_IJiiEEEEEEEEDaRKT1_ENKUlDpRKT_E_clIJS5_S6_EEEDaSE_,@function
        .size           $_ZN7cutlass13device_kernelIN5flash19enable_sm80_to_sm89INS1_16FlashAttnBwdSm80INS1_25CollectiveMainloopBwdSm80ILi2ELi2EN4cute5tupleIJNS5_1CILi128EEES8_NS7_ILi64EEEEEENS_10bfloat16_tEfNS_4arch4Sm80ELb0ELb1ELb1ELb0ELb1ELb0ELb0ELb0ELi2ELi4ELi4ELi4ELb0EEENS1_24CollectiveEpilogueBwdGQAISA_fSD_Li256ELb0ELb1EEENS1_19SingleTileSchedulerILb0ELb0ELb0ELi128EEEEEEEEEvNT_6ParamsE$_ZZN4cute4takeILi1ELi3ENS_5tupleIJNS1_IJNS_1CILi1EEEiEEENS2_ILi1024EEENS1_IJiiEEEEEEEEDaRKT1_ENKUlDpRKT_E_clIJS5_S6_EEEDaSE_,($_ZN7cutlass13device_kernelIN5flash19enable_sm80_to_sm89INS1_16FlashAttnBwdSm80INS1_25CollectiveMainloopBwdSm80ILi2ELi2EN4cute5tupleIJNS5_1CILi128EEES8_NS7_ILi64EEEEEENS_10bfloat16_tEfNS_4arch4Sm80ELb0ELb1ELb1ELb0ELb1ELb0ELb0ELb0ELi2ELi4ELi4ELi4ELb0EEENS1_24CollectiveEpilogueBwdGQAISA_fSD_Li256ELb0ELb1EEENS1_19SingleTileSchedulerILb0ELb0ELb0ELi128EEEEEEEEEvNT_6ParamsE$_ZZN4cute4takeILi1ELi3ENS_5tupleIJNS1_IJiNS_1CILi512EEEEEENS1_IJiiEEENS2_ILi1024EEEEEEEEDaRKT1_ENKUlDpRKT_E_clIJS5_S6_EEEDaSE_ - $_ZN7cutlass13device_kernelIN5flash19enable_sm80_to_sm89INS1_16FlashAttnBwdSm80INS1_25CollectiveMainloopBwdSm80ILi2ELi2EN4cute5tupleIJNS5_1CILi128EEES8_NS7_ILi64EEEEEENS_10bfloat16_tEfNS_4arch4Sm80ELb0ELb1ELb1ELb0ELb1ELb0ELb0ELb0ELi2ELi4ELi4ELi4ELb0EEENS1_24CollectiveEpilogueBwdGQAISA_fSD_Li256ELb0ELb1EEENS1_19SingleTileSchedulerILb0ELb0ELb0ELi128EEEEEEEEEvNT_6ParamsE$_ZZN4cute4takeILi1ELi3ENS_5tupleIJNS1_IJNS_1CILi1EEEiEEENS2_ILi1024EEENS1_IJiiEEEEEEEEDaRKT1_ENKUlDpRKT_E_clIJS5_S6_EEEDaSE_)
$_ZN7cutlass13device_kernelIN5flash19enable_sm80_to_sm89INS1_16FlashAttnBwdSm80INS1_25CollectiveMainloopBwdSm80ILi2ELi2EN4cute5tupleIJNS5_1CILi128EEES8_NS7_ILi64EEEEEENS_10bfloat16_tEfNS_4arch4Sm80ELb0ELb1ELb1ELb0ELb1ELb0ELb0ELb0ELi2ELi4ELi4ELi4ELb0EEENS1_24CollectiveEpilogueBwdGQAISA_fSD_Li256ELb0ELb1EEENS1_19SingleTileSchedulerILb0ELb0ELb0ELi128EEEEEEEEEvNT_6ParamsE$_ZZN4cute4takeILi1ELi3ENS_5tupleIJNS1_IJNS_1CILi1EEEiEEENS2_ILi1024EEENS1_IJiiEEEEEEEEDaRKT1_ENKUlDpRKT_E_clIJS5_S6_EEEDaSE_:
[----:B------:R-:W-:Y:S02]  /*c360*/  IADD3 R2, R1, 0x1380, RZ ;  /* 0x0000138001027810 */ /* 0x000fe40007ffe0ff */
[----:B------:R-:W-:Y:S02]  /*c370*/  MOV R6, 0xc3a0 ;  /* 0x0000c3a000067802 */ /* 0x000fe40000000f00 */
[----:B------:R-:W-:Y:S02]  /*c380*/  IADD3 R2, R2, c[0x0][0x20], RZ ;  /* 0x0000080002027a10 */ /* 0x000fe40007ffe0ff */
[----:B------:R-:W-:Y:S05]  /*c390*/  CALL.REL.NOINC `($_ZN7cutlass13device_kernelIN5flash19enable_sm80_to_sm89INS1_16FlashAttnBwdSm80INS1_25CollectiveMainloopBwdSm80ILi2ELi2EN4cute5tupleIJNS5_1CILi128EEES8_NS7_ILi64EEEEEENS_10bfloat16_tEfNS_4arch4Sm80ELb0ELb1ELb1ELb0ELb1ELb0ELb0ELb0ELi2ELi4ELi4ELi4ELb0EEENS1_24CollectiveEpilogueBwdGQAISA_fSD_Li256ELb0ELb1EEENS1_19SingleTileSchedulerILb0ELb0ELb0ELi128EEEEEEEEEvNT_6ParamsE$_ZN4cute3eso3ESOILb1ELb0EJNS_1CILi1024EEENS_5tupleIJiiEEEEEC2ERKS3_RKS5_) ;  /* 0xffffb17000007944 */ /* 0x000fea0003c3ffff */
[----:B-1----:R1:W5:Y:S01]  /*c3a0*/  LDL.64 R2, [R1+0x1380] ;  /* 0x0013800001027983 */ /* 0x0023620000100a00 */
[----:B------:R-:W-:-:S04]  /*c3b0*/  MOV R5, 0x0 ;  /* 0x0000000000057802 */ /* 0x000fc80000000f00 */
[----:B------:R-:W-:Y:S05]  /*c3c0*/  RET.REL.NODEC R4 `(_ZN7cutlass13device_kernelIN5flash19enable_sm80_to_sm89INS1_16FlashAttnBwdSm80INS1_25CollectiveMainloopBwdSm80ILi2ELi2EN4cute5tupleIJNS5_1CILi128EEES8_NS7_ILi64EEEEEENS_10bfloat16_tEfNS_4arch4Sm80ELb0ELb1ELb1ELb0ELb1ELb0ELb0ELb0ELi2ELi4ELi4ELi4ELb0EEENS1_24CollectiveEpilogueBwdGQAISA_fSD_Li256ELb0ELb1EEENS1_19SingleTileSchedulerILb0ELb0ELb0ELi128EEEEEEEEEvNT_6ParamsE) ;  /* 0xffff3c3004007950 */ /* 0x000fea0003c3ffff */
        .type           $_ZN7cutlass13device_kernelIN5flash19enable_sm80_to_sm89INS1_16FlashAttnBwdSm80INS1_25CollectiveMainloopBwdSm80ILi2ELi2EN4cute5tupleIJNS5_1CILi128EEES8_NS7_ILi64EEEEEENS_10bfloat16_tEfNS_4arch4Sm80ELb0ELb1ELb1ELb0ELb1ELb0ELb0ELb0ELi2ELi4ELi4ELi4ELb0EEENS1_24CollectiveEpilogueBwdGQAISA_fSD_Li256ELb0ELb1EEENS1_19SingleTileSchedulerILb0ELb0ELb0ELi128EEEEEEEEEvNT_6ParamsE$_ZZN4cute4takeILi1ELi3ENS_5tupleIJNS1_IJiNS_1CILi512EEEEEENS1_IJiiEEENS2_ILi1024EEEEEEEEDaRKT1_ENKUlDpRKT_E_clIJS5_S6_EEEDaSE_,@function
        .size           $_ZN7cutlass13device_kernelIN5flash19enable_sm80_to_sm89INS1_16FlashAttnBwdSm80INS1_25CollectiveMainloopBwdSm80ILi2ELi2EN4cute5tupleIJNS5_1CILi128EEES8_NS7_ILi64EEEEEENS_10bfloat16_tEfNS_4arch4Sm80ELb0ELb1ELb1ELb0ELb1ELb0ELb0ELb0ELi2ELi4ELi4ELi4ELb0EEENS1_24CollectiveEpilogueBwdGQAISA_fSD_Li256ELb0ELb1EEENS1_19SingleTileSchedulerILb0ELb0ELb0ELi128EEEEEEEEEvNT_6ParamsE$_ZZN4cute4takeILi1ELi3ENS_5tupleIJNS1_IJiNS_1CILi512EEEEEENS1_IJiiEEENS2_ILi1024EEEEEEEEDaRKT1_ENKUlDpRKT_E_clIJS5_S6_EEEDaSE_,($_ZN7cutlass13device_kernelIN5flash19enable_sm80_to_sm89INS1_16FlashAttnBwdSm80INS1_25CollectiveMainloopBwdSm80ILi2ELi2EN4cute5tupleIJNS5_1CILi128EEES8_NS7_ILi64EEEEEENS_10bfloat16_tEfNS_4arch4Sm80ELb0ELb1ELb1ELb0ELb1ELb0ELb0ELb0ELi2ELi4ELi4ELi4ELb0EEENS1_24CollectiveEpilogueBwdGQAISA_fSD_Li256ELb0ELb1EEENS1_19SingleTileSchedulerILb0ELb0ELb0ELi128EEEEEEEEEvNT_6ParamsE$_ZZN4cute5sliceINS_5tupleIJNS1_IJNS_10UnderscoreENS_1CILi0EEEEEENS1_IJS4_S2_EEEEEENS1_IJNS1_IJNS1_IJNS3_ILi1EEES4_EEES4_EEENS1_IJNS1_IJS4_S4_EEEiEEEEEEEEDaRKT_RKT0_ENKUlRKT_RKT0_E_clIS6_SC_EEDaSM_SP_ - $_ZN7cutlass13device_kernelIN5flash19enable_sm80_to_sm89INS1_16FlashAttnBwdSm80INS1_25CollectiveMainloopBwdSm80ILi2ELi2EN4cute5tupleIJNS5_1CILi128EEES8_NS7_ILi64EEEEEENS_10bfloat16_tEfNS_4arch4Sm80ELb0ELb1ELb1ELb0ELb1ELb0ELb0ELb0ELi2ELi4ELi4ELi4ELb0EEENS1_24CollectiveEpilogueBwdGQAISA_fSD_Li256ELb0ELb1EEENS1_19SingleTileSchedulerILb0ELb0ELb0ELi128EEEEEEEEEvNT_6ParamsE$_ZZN4cute4takeILi1ELi3ENS_5tupleIJNS1_IJiNS_1CILi512EEEEEENS1_IJiiEEENS2_ILi1024EEEEEEEEDaRKT1_ENKUlDpRKT_E_clIJS5_S6_EEEDaSE_)
$_ZN7cutlass13device_kernelIN5flash19enable_sm80_to_sm89INS1_16FlashAttnBwdSm80INS1_25CollectiveMainloopBwdSm80ILi2ELi2EN4cute5tupleIJNS5_1CILi128EEES8_NS7_ILi64EEEEEENS_10bfloat16_tEfNS_4arch4Sm80ELb0ELb1ELb1ELb0ELb1ELb0ELb0ELb0ELi2ELi4ELi4ELi4ELb0EEENS1_24CollectiveEpilogueBwdGQAISA_fSD_Li256ELb0ELb1EEENS1_19SingleTileSchedulerILb0ELb0ELb0ELi128EEEEEEEEEvNT_6ParamsE$_ZZN4cute4takeILi1ELi3ENS_5tupleIJNS1_IJiNS_1CILi512EEEEEENS1_IJiiEEENS2_ILi1024EEEEEEEEDaRKT1_ENKUlDpRKT_E_clIJS5_S6_EEEDaSE_:
[----:B------:R-:W-:Y:S02]  /*c3d0*/  IADD3 R2, R1, 0x1680, RZ ;  /* 0x0000168001027810 */ /* 0x000fe40007ffe0ff */
[----:B------:R-:W-:Y:S02]  /*c3e0*/  MOV R6, 0xc410 ;  /* 0x0000c41000067802 */ /* 0x000fe40000000f00 */
[----:B------:R-:W-:Y:S02]  /*c3f0*/  IADD3 R2, R2, c[0x0][0x20], RZ ;  /* 0x0000080002027a10 */ /* 0x000fe40007ffe0ff */
[----:B------:R-:W-:Y:S05]  /*c400*/  CALL.REL.NOINC `($_ZN7cutlass13device_kernelIN5flash19enable_sm80_to_sm89INS1_16FlashAttnBwdSm80INS1_25CollectiveMainloopBwdSm80ILi2ELi2EN4cute5tupleIJNS5_1CILi128EEES8_NS7_ILi64EEEEEENS_10bfloat16_tEfNS_4arch4Sm80ELb0ELb1ELb1ELb0ELb1ELb0ELb0ELb0ELi2ELi4ELi4ELi4ELb0EEENS1_24CollectiveEpilogueBwdGQAISA_fSD_Li256ELb0ELb1EEENS1_19SingleTileSchedulerILb0ELb0ELb0ELi128EEEEEEEEEvNT_6ParamsE$_ZN4cute3eso3ESOILb0ELb1EJNS_5tupleIJiiEEENS_1CILi1024EEEEEC2ERKS3_RKS5_) ;  /* 0xffffa92000007944 */ /* 0x000fea0003c3ffff */
[----:B-1----:R1:W5:Y:S01]  /*c410*/  LDL.64 R2, [R1+0x1680] ;  /* 0x0016800001027983 */ /* 0x0023620000100a00 */
[----:B------:R-:W-:-:S04]  /*c420*/  MOV R5, 0x0 ;  /* 0x0000000000057802 */ /* 0x000fc80000000f00 */
[----:B------:R-:W-:Y:S05]  /*c430*/  RET.REL.NODEC R4 `(_ZN7cutlass13device_kernelIN5flash19enable_sm80_to_sm89INS1_16FlashAttnBwdSm80INS1_25CollectiveMainloopBwdSm80ILi2ELi2EN4cute5tupleIJNS5_1CILi128EEES8_NS7_ILi64EEEEEENS_10bfloat16_tEfNS_4arch4Sm80ELb0ELb1ELb1ELb0ELb1ELb0ELb0ELb0ELi2ELi4ELi4ELi4ELb0EEENS1_24CollectiveEpilogueBwdGQAISA_fSD_Li256ELb0ELb1EEENS1_19SingleTileSchedulerILb0ELb0ELb0ELi128EEEEEEEEEvNT_6ParamsE) ;  /* 0xffff3bc004007950 */ /* 0x000fea0003c3ffff */
        .type           $_ZN7cutlass13device_kernelIN5flash19enable_sm80_to_sm89INS1_16FlashAttnBwdSm80INS1_25CollectiveMainloopBwdSm80ILi2ELi2EN4cute5tupleIJNS5_1CILi128EEES8_NS7_ILi64EEEEEENS_10bfloat16_tEfNS_4arch4Sm80ELb0ELb1ELb1ELb0ELb1ELb0ELb0ELb0ELi2ELi4ELi4ELi4ELb0EEENS1_24CollectiveEpilogueBwdGQAISA_fSD_Li256ELb0ELb1EEENS1_19SingleTileSchedulerILb0ELb0ELb0ELi128EEEEEEEEEvNT_6ParamsE$_ZZN4cute5sliceINS_5tupleIJNS1_IJNS_10UnderscoreENS_1CILi0EEEEEENS1_IJS4_S2_EEEEEENS1_IJNS1_IJNS1_IJNS3_ILi1EEES4_EEES4_EEENS1_IJNS1_IJS4_S4_EEEiEEEEEEEEDaRKT_RKT0_ENKUlRKT_RKT0_E_clIS6_SC_EEDaSM_SP_,@function
        .size           $_ZN7cutlass13device_kernelIN5flash19enable_sm80_to_sm89INS1_16FlashAttnBwdSm80INS1_25CollectiveMainloopBwdSm80ILi2ELi2EN4cute5tupleIJNS5_1CILi128EEES8_NS7_ILi64EEEEEENS_10bfloat16_tEfNS_4arch4Sm80ELb0ELb1ELb1ELb0ELb1ELb0ELb0ELb0ELi2ELi4ELi4ELi4ELb0EEENS1_24CollectiveEpilogueBwdGQAISA_fSD_Li256ELb0ELb1EEENS1_19SingleTileSchedulerILb0ELb0ELb0ELi128EEEEEEEEEvNT_6ParamsE$_ZZN4cute5sliceINS_5tupleIJNS1_IJNS_10UnderscoreENS_1CILi0EEEEEENS1_IJS4_S2_EEEEEENS1_IJNS1_IJNS1_IJNS3_ILi1EEES4_EEES4_EEENS1_IJNS1_IJS4_S4_EEEiEEEEEEEEDaRKT_RKT0_ENKUlRKT_RKT0_E_clIS6_SC_EEDaSM_SP_,($_ZN7cutlass13device_kernelIN5flash19enable_sm80_to_sm89INS1_16FlashAttnBwdSm80INS1_25CollectiveMainloopBwdSm80ILi2ELi2EN4cute5tupleIJNS5_1CILi128EEES8_NS7_ILi64EEEEEENS_10bfloat16_tEfNS_4arch4Sm80ELb0ELb1ELb1ELb0ELb1ELb0ELb0ELb0ELi2ELi4ELi4ELi4ELb0EEENS1_24CollectiveEpilogueBwdGQAISA_fSD_Li256ELb0ELb1EEENS1_19SingleTileSchedulerILb0ELb0ELb0ELi128EEEEEEEEEvNT_6ParamsE$_ZZN4cute5sliceINS_5tupleIJNS_10UnderscoreES2_NS_1CILi0EEEEEENS1_IJNS1_IJNS3_ILi1EEES4_EEEiNS3_ILi1024EEEEEEEEDaRKT_RKT0_ENKUlRKT_RKT0_E_clIS2_iEEDaSI_SL_ - $_ZN7cutlass13device_kernelIN5flash19enable_sm80_to_sm89INS1_16FlashAttnBwdSm80INS1_25CollectiveMainloopBwdSm80ILi2ELi2EN4cute5tupleIJNS5_1CILi128EEES8_NS7_ILi64EEEEEENS_10bfloat16_tEfNS_4arch4Sm80ELb0ELb1ELb1ELb0ELb1ELb0ELb0ELb0ELi2ELi4ELi4ELi4ELb0EEENS1_24CollectiveEpilogueBwdGQAISA_fSD_Li256ELb0ELb1EEENS1_19SingleTileSchedulerILb0ELb0ELb0ELi128EEEEEEEEEvNT_6ParamsE$_ZZN4cute5sliceINS_5tupleIJNS1_IJNS_10UnderscoreENS_1CILi0EEEEEENS1_IJS4_S2_EEEEEENS1_IJNS1_IJNS1_IJNS3_ILi1EEES4_EEES4_EEENS1_IJNS1_IJS4_S4_EEEiEEEEEEEEDaRKT_RKT0_ENKUlRKT_RKT0_E_clIS6_SC_EEDaSM_SP_)
$_ZN7cutlass13device_kernelIN5flash19enable_sm80_to_sm89INS1_16FlashAttnBwdSm80INS1_25CollectiveMainloopBwdSm80ILi2ELi2EN4cute5tupleIJNS5_1CILi128EEES8_NS7_ILi64EEEEEENS_10bfloat16_tEfNS_4arch4Sm80ELb0ELb1ELb1ELb0ELb1ELb0ELb0ELb0ELi2ELi4ELi4ELi4ELb0EEENS1_24CollectiveEpilogueBwdGQAISA_fSD_Li256ELb0ELb1EEENS1_19SingleTileSchedulerILb0ELb0ELb0ELi128EEEEEEEEEvNT_6ParamsE$_ZZN4cute5sliceINS_5tupleIJNS1_IJNS_10UnderscoreENS_1CILi0EEEEEENS1_IJS4_S2_EEEEEENS1_IJNS1_IJNS1_IJNS3_ILi1EEES4_EEES4_EEENS1_IJNS1_IJS4_S4_EEEiEEEEEEEEDaRKT_RKT0_ENKUlRKT_RKT0_E_clIS6_SC_EEDaSM_SP_:
[----:B------:R-:W-:Y:S02]  /*c440*/  MOV R10, 0xc460 ;  /* 0x0000c460000a7802 */ /* 0x000fe40000000f00 */
[----:B------:R-:W-:Y:S05]  /*c450*/  CALL.REL.NOINC `($_ZN7cutlass13device_kernelIN5flash19enable_sm80_to_sm89INS1_16FlashAttnBwdSm80INS1_25CollectiveMainloopBwdSm80ILi2ELi2EN4cute5tupleIJNS5_1CILi128EEES8_NS7_ILi64EEEEEENS_10bfloat16_tEfNS_4arch4Sm80ELb0ELb1ELb1ELb0ELb1ELb0ELb0ELb0ELi2ELi4ELi4ELi4ELb0EEENS1_24CollectiveEpilogueBwdGQAISA_fSD_Li256ELb0ELb1EEENS1_19SingleTileSchedulerILb0ELb0ELb0ELi128EEEEEEEEEvNT_6ParamsE$_ZZN4cute6detail10lift_sliceINS_5tupleIJNS_1CILi0EEENS_10UnderscoreEEEENS2_IJNS2_IJS4_S4_EEEiEEEEEDaRKT_RKT0_ENKUlRKT_RKT0_E_clIS5_iEEDaSH_SK_) ;  /* 0x000002c000007944 */ /* 0x000fea0003c00000 */
[----:B------:R-:W-:Y:S02]  /*c460*/  MOV R10, 0xc480 ;  /* 0x0000c480000a7802 */ /* 0x000fe40000000f00 */
[----:B-1---5:R-:W-:Y:S05]  /*c470*/  CALL.REL.NOINC `($_ZN7cutlass13device_kernelIN5flash19enable_sm80_to_sm89INS1_16FlashAttnBwdSm80INS1_25CollectiveMainloopBwdSm80ILi2ELi2EN4cute5tupleIJNS5_1CILi128EEES8_NS7_ILi64EEEEEENS_10bfloat16_tEfNS_4arch4Sm80ELb0ELb1ELb1ELb0ELb1ELb0ELb0ELb0ELi2ELi4ELi4ELi4ELb0EEENS1_24CollectiveEpilogueBwdGQAISA_fSD_Li256ELb0ELb1EEENS1_19SingleTileSchedulerILb0ELb0ELb0ELi128EEEEEEEEEvNT_6ParamsE$_ZZN4cute12filter_tupleINS_5tupleIJNS_1CILi0EEENS_10UnderscoreEEEENS1_IJNS1_IJS3_S3_EEEiEEEZNS_6detail10lift_sliceIS5_S7_EEDaRKT_RKT0_EUlRKT_RKT0_E_EEDaSC_SF_OT1_ENKUlDpSI_E_clIJNS1_IJEEENS1_IJiEEEEEEDaSP_) ;  /* 0xffffefb000007944 */ /* 0x022fea0003c3ffff */
[----:B------:R-:W-:Y:S02]  /*c480*/  MOV R9, 0x0 ;  /* 0x0000000000097802 */ /* 0x000fe40000000f00 */
[----:B-----5:R-:W-:Y:S02]  /*c490*/  MOV R3, R2 ;  /* 0x0000000200037202 */ /* 0x020fe40000000f00 */
[----:B------:R-:W-:Y:S05]  /*c4a0*/  RET.REL.NODEC R8 `(_ZN7cutlass13device_kernelIN5flash19enable_sm80_to_sm89INS1_16FlashAttnBwdSm80INS1_25CollectiveMainloopBwdSm80ILi2ELi2EN4cute5tupleIJNS5_1CILi128EEES8_NS7_ILi64EEEEEENS_10bfloat16_tEfNS_4arch4Sm80ELb0ELb1ELb1ELb0ELb1ELb0ELb0ELb0ELi2ELi4ELi4ELi4ELb0EEENS1_24CollectiveEpilogueBwdGQAISA_fSD_Li256ELb0ELb1EEENS1_19SingleTileSchedulerILb0ELb0ELb0ELi128EEEEEEEEEvNT_6ParamsE) ;  /* 0xffff3b5008007950 */ /* 0x000fea0003c3ffff */
        .type           $_ZN7cutlass13device_kernelIN5flash19enable_sm80_to_sm89INS1_16FlashAttnBwdSm80INS1_25CollectiveMainloopBwdSm80ILi2ELi2EN4cute5tupleIJNS5_1CILi128EEES8_NS7_ILi64EEEEEENS_10bfloat16_tEfNS_4arch4Sm80ELb0ELb1ELb1ELb0ELb1ELb0ELb0ELb0ELi2ELi4ELi4ELi4ELb0EEENS1_24CollectiveEpilogueBwdGQAISA_fSD_Li256ELb0ELb1EEENS1_19SingleTileSchedulerILb0ELb0ELb0ELi128EEEEEEEEEvNT_6ParamsE$_ZZN4cute5sliceINS_5tupleIJNS_10UnderscoreES2_NS_1CILi0EEEEEENS1_IJNS1_IJNS3_ILi1EEES4_EEEiNS3_ILi1024EEEEEEEEDaRKT_RKT0_ENKUlRKT_RKT0_E_clIS2_iEEDaSI_SL_,@function
        .size           $_ZN7cutlass13device_kernelIN5flash19enable_sm80_to_sm89INS1_16FlashAttnBwdSm80INS1_25CollectiveMainloopBwdSm80ILi2ELi2EN4cute5tupleIJNS5_1CILi128EEES8_NS7_ILi64EEEEEENS_10bfloat16_tEfNS_4arch4Sm80ELb0ELb1ELb1ELb0ELb1ELb0ELb0ELb0ELi2ELi4ELi4ELi4ELb0EEENS1_24CollectiveEpilogueBwdGQAISA_fSD_Li256ELb0ELb1EEENS1_19SingleTileSchedulerILb0ELb0ELb0ELi128EEEEEEEEEvNT_6ParamsE$_ZZN4cute5sliceINS_5tupleIJNS_10UnderscoreES2_NS_1CILi0EEEEEENS1_IJNS1_IJNS3_ILi1EEES4_EEEiNS3_ILi1024EEEEEEEEDaRKT_RKT0_ENKUlRKT_RKT0_E_clIS2_iEEDaSI_SL_,($_ZN7cutlass13device_kernelIN5flash19enable_sm80_to_sm89INS1_16FlashAttnBwdSm80INS1_25CollectiveMainloopBwdSm80ILi2ELi2EN4cute5tupleIJNS5_1CILi128EEES8_NS7_ILi64EEEEEENS_10bfloat16_tEfNS_4arch4Sm80ELb0ELb1ELb1ELb0ELb1ELb0ELb0ELb0ELi2ELi4ELi4ELi4ELb0EEENS1_24CollectiveEpilogueBwdGQAISA_fSD_Li256ELb0ELb1EEENS1_19SingleTileSchedulerILb0ELb0ELb0ELi128EEEEEEEEEvNT_6ParamsE$_ZZN4cute5sliceINS_5tupleIJNS_10UnderscoreES2_S2_iEEENS1_IJNS1_IJNS_1CILi1EEENS4_ILi0EEEEEENS4_ILi4096EEENS1_IJiiEEENS1_IJS6_NS4_ILi8192EEEEEEEEEEEDaRKT_RKT0_ENKUlRKT_RKT0_E_clIS2_S9_EEDaSL_SO_ - $_ZN7cutlass13device_kernelIN5flash19enable_sm80_to_sm89INS1_16FlashAttnBwdSm80INS1_25CollectiveMainloopBwdSm80ILi2ELi2EN4cute5tupleIJNS5_1CILi128EEES8_NS7_ILi64EEEEEENS_10bfloat16_tEfNS_4arch4Sm80ELb0ELb1ELb1ELb0ELb1ELb0ELb0ELb0ELi2ELi4ELi4ELi4ELb0EEENS1_24CollectiveEpilogueBwdGQAISA_fSD_Li256ELb0ELb1EEENS1_19SingleTileSchedulerILb0ELb0ELb0ELi128EEEEEEEEEvNT_6ParamsE$_ZZN4cute5sliceINS_5tupleIJNS_10UnderscoreES2_NS_1CILi0EEEEEENS1_IJNS1_IJNS3_ILi1EEES4_EEEiNS3_ILi1024EEEEEEEEDaRKT_RKT0_ENKUlRKT_RKT0_E_clIS2_iEEDaSI_SL_)
$_ZN7cutlass13device_kernelIN5flash19enable_sm80_to_sm89INS1_16FlashAttnBwdSm80INS1_25CollectiveMainloopBwdSm80ILi2ELi2EN4cute5tupleIJNS5_1CILi128EEES8_NS7_ILi64EEEEEENS_10bfloat16_tEfNS_4arch4Sm80ELb0ELb1ELb1ELb0ELb1ELb0ELb0ELb0ELi2ELi4ELi4ELi4ELb0EEENS1_24CollectiveEpilogueBwdGQAISA_fSD_Li256ELb0ELb1EEENS1_19SingleTileSchedulerILb0ELb0ELb0ELi128EEEEEEEEEvNT_6ParamsE$_ZZN4cute5sliceINS_5tupleIJNS_10UnderscoreES2_NS_1CILi0EEEEEENS1_IJNS1_IJNS3_ILi1EEES4_EEEiNS3_ILi1024EEEEEEEEDaRKT_RKT0_ENKUlRKT_RKT0_E_clIS2_iEEDaSI_SL_:
[----:B------:R-:W-:Y:S01]  /*c4b0*/  IADD3 R2, R1, 0x1680, RZ ;  /* 0x0000168001027810 */ /* 0x000fe20007ffe0ff */
[----:B------:R-:W-:Y:S01]  /*c4c0*/  IMAD.MOV.U32 R3, RZ, RZ, R20 ;  /* 0x000000ffff037224 */ /* 0x000fe200078e0014 */
[----:B------:R-:W-:Y:S02]  /*c4d0*/  MOV R6, 0xc500 ;  /* 0x0000c50000067802 */ /* 0x000fe40000000f00 */
[----:B------:R-:W-:Y:S02]  /*c4e0*/  IADD3 R2, R2, c[0x0][0x20], RZ ;  /* 0x0000080002027a10 */ /* 0x000fe40007ffe0ff */
[----:B------:R-:W-:Y:S05]  /*c4f0*/  CALL.REL.NOINC `($_ZN7cutlass13device_kernelIN5flash19enable_sm80_to_sm89INS1_16FlashAttnBwdSm80INS1_25CollectiveMainloopBwdSm80ILi2ELi2EN4cute5tupleIJNS5_1CILi128EEES8_NS7_ILi64EEEEEENS_10bfloat16_tEfNS_4arch4Sm80ELb0ELb1ELb1ELb0ELb1ELb0ELb0ELb0ELi2ELi4ELi4ELi4ELb0EEENS1_24CollectiveEpilogueBwdGQAISA_fSD_Li256ELb0ELb1EEENS1_19SingleTileSchedulerILb0ELb0ELb0ELi128EEEEEEEEEvNT_6ParamsE$_ZN4cute3eso3ESOILb0ELb1EJiEEC2ERKi) ;  /* 0xffffa92000007944 */ /* 0x000fea0003c3ffff */
[----:B-1----:R1:W5:Y:S01]  /*c500*/  LDL R3, [R1+0x1680] ;  /* 0x0016800001037983 */ /* 0x0023620000100800 */
[----:B------:R-:W-:-:S04]  /*c510*/  MOV R9, 0x0 ;  /* 0x0000000000097802 */ /* 0x000fc80000000f00 */
[----:B------:R-:W-:Y:S05]  /*c520*/  RET.REL.NODEC R8 `(_ZN7cutlass13device_kernelIN5flash19enable_sm80_to_sm89INS1_16FlashAttnBwdSm80INS1_25CollectiveMainloopBwdSm80ILi2ELi2EN4cute5tupleIJNS5_1CILi128EEES8_NS7_ILi64EEEEEENS_10bfloat16_tEfNS_4arch4Sm80ELb0ELb1ELb1ELb0ELb1ELb0ELb0ELb0ELi2ELi4ELi4ELi4ELb0EEENS1_24CollectiveEpilogueBwdGQAISA_fSD_Li256ELb0ELb1EEENS1_19SingleTileSchedulerILb0ELb0ELb0ELi128EEEEEEEEEvNT_6ParamsE) ;  /* 0xffff3ad008007950 */ /* 0x000fea0003c3ffff */
        .type           $_ZN7cutlass13device_kernelIN5flash19enable_sm80_to_sm89INS1_16FlashAttnBwdSm80INS1_25CollectiveMainloopBwdSm80ILi2ELi2EN4cute5tupleIJNS5_1CILi128EEES8_NS7_ILi64EEEEEENS_10bfloat16_tEfNS_4arch4Sm80ELb0ELb1ELb1ELb0ELb1ELb0ELb0ELb0ELi2ELi4ELi4ELi4ELb0EEENS1_24CollectiveEpilogueBwdGQAISA_fSD_Li256ELb0ELb1EEENS1_19SingleTileSchedulerILb0ELb0ELb0ELi128EEEEEEEEEvNT_6ParamsE$_ZZN4cute5sliceINS_5tupleIJNS_10UnderscoreES2_S2_iEEENS1_IJNS1_IJNS_1CILi1EEENS4_ILi0EEEEEENS4_ILi4096EEENS1_IJiiEEENS1_IJS6_NS4_ILi8192EEEEEEEEEEEDaRKT_RKT0_ENKUlRKT_RKT0_E_clIS2_S9_EEDaSL_SO_,@function
        .size           $_ZN7cutlass13device_kernelIN5flash19enable_sm80_to_sm89INS1_16FlashAttnBwdSm80INS1_25CollectiveMainloopBwdSm80ILi2ELi2EN4cute5tupleIJNS5_1CILi128EEES8_NS7_ILi64EEEEEENS_10bfloat16_tEfNS_4arch4Sm80ELb0ELb1ELb1ELb0ELb1ELb0ELb0ELb0ELi2ELi4ELi4ELi4ELb0EEENS1_24CollectiveEpilogueBwdGQAISA_fSD_Li256ELb0ELb1EEENS1_19SingleTileSchedulerILb0ELb0ELb0ELi128EEEEEEEEEvNT_6ParamsE$_ZZN4cute5sliceINS_5tupleIJNS_10UnderscoreES2_S2_iEEENS1_IJNS1_IJNS_1CILi1EEENS4_ILi0EEEEEENS4_ILi4096EEENS1_IJiiEEENS1_IJS6_NS4_ILi8192EEEEEEEEEEEDaRKT_RKT0_ENKUlRKT_RKT0_E_clIS2_S9_EEDaSL_SO_,($_ZN7cutlass13device_kernelIN5flash19enable_sm80_to_sm89INS1_16FlashAttnBwdSm80INS1_25CollectiveMainloopBwdSm80ILi2ELi2EN4cute5tupleIJNS5_1CILi128EEES8_NS7_ILi64EEEEEENS_10bfloat16_tEfNS_4arch4Sm80ELb0ELb1ELb1ELb0ELb1ELb0ELb0ELb0ELi2ELi4ELi4ELi4ELb0EEENS1_24CollectiveEpilogueBwdGQAISA_fSD_Li256ELb0ELb1EEENS1_19SingleTileSchedulerILb0ELb0ELb0ELi128EEEEEEEEEvNT_6ParamsE$_ZZN4cute5sliceINS_5tupleIJNS_10UnderscoreES2_S2_iEEENS1_IJNS1_IJNS_1CILi1EEENS4_ILi0EEEEEEiNS4_ILi1024EEENS4_ILi8192EEEEEEEEDaRKT_RKT0_ENKUlRKT_RKT0_E_clIS2_iEEDaSJ_SM_ - $_ZN7cutlass13device_kernelIN5flash19enable_sm80_to_sm89INS1_16FlashAttnBwdSm80INS1_25CollectiveMainloopBwdSm80ILi2ELi2EN4cute5tupleIJNS5_1CILi128EEES8_NS7_ILi64EEEEEENS_10bfloat16_tEfNS_4arch4Sm80ELb0ELb1ELb1ELb0ELb1ELb0ELb0ELb0ELi2ELi4ELi4ELi4ELb0EEENS1_24CollectiveEpilogueBwdGQAISA_fSD_Li256ELb0ELb1EEENS1_19SingleTileSchedulerILb0ELb0ELb0ELi128EEEEEEEEEvNT_6ParamsE$_ZZN4cute5sliceINS_5tupleIJNS_10UnderscoreES2_S2_iEEENS1_IJNS1_IJNS_1CILi1EEENS4_ILi0EEEEEENS4_ILi4096EEENS1_IJiiEEENS1_IJS6_NS4_ILi8192EEEEEEEEEEEDaRKT_RKT0_ENKUlRKT_RKT0_E_clIS2_S9_EEDaSL_SO_)
$_ZN7cutlass13device_kernelIN5flash19enable_sm80_to_sm89INS1_16FlashAttnBwdSm80INS1_25CollectiveMainloopBwdSm80ILi2ELi2EN4cute5tupleIJNS5_1CILi128EEES8_NS7_ILi64EEEEEENS_10bfloat16_tEfNS_4arch4Sm80ELb0ELb1ELb1ELb0ELb1ELb0ELb0ELb0ELi2ELi4ELi4ELi4ELb0EEENS1_24CollectiveEpilogueBwdGQAISA_fSD_Li256ELb0ELb1EEENS1_19SingleTileSchedulerILb0ELb0ELb0ELi128EEEEEEEEEvNT_6ParamsE$_ZZN4cute5sliceINS_5tupleIJNS_10UnderscoreES2_S2_iEEENS1_IJNS1_IJNS_1CILi1EEENS4_ILi0EEEEEENS4_ILi4096EEENS1_IJiiEEENS1_IJS6_NS4_ILi8192EEEEEEEEEEEDaRKT_RKT0_ENKUlRKT_RKT0_E_clIS2_S9_EEDaSL_SO_:
[----:B------:R-:W-:Y:S02]  /*c530*/  IADD3 R2, R1, 0x1380, RZ ;  /* 0x0000138001027810 */ /* 0x000fe40007ffe0ff */
[----:B------:R-:W-:Y:S02]  /*c540*/  MOV R6, 0xc570 ;  /* 0x0000c57000067802 */ /* 0x000fe40000000f00 */
[----:B------:R-:W-:Y:S02]  /*c550*/  IADD3 R2, R2, c[0x0][0x20], RZ ;  /* 0x0000080002027a10 */ /* 0x000fe40007ffe0ff */
[----:B------:R-:W-:Y:S05]  /*c560*/  CALL.REL.NOINC `($_ZN7cutlass13device_kernelIN5flash19enable_sm80_to_sm89INS1_16FlashAttnBwdSm80INS1_25CollectiveMainloopBwdSm80ILi2ELi2EN4cute5tupleIJNS5_1CILi128EEES8_NS7_ILi64EEEEEENS_10bfloat16_tEfNS_4arch4Sm80ELb0ELb1ELb1ELb0ELb1ELb0ELb0ELb0ELi2ELi4ELi4ELi4ELb0EEENS1_24CollectiveEpilogueBwdGQAISA_fSD_Li256ELb0ELb1EEENS1_19SingleTileSchedulerILb0ELb0ELb0ELi128EEEEEEEEEvNT_6ParamsE$_ZN4cute3eso3ESOILb0ELb1EJNS_5tupleIJiiEEEEEC2ERKS3_) ;  /* 0xffffa76000007944 */ /* 0x000fea0003c3ffff */
[----:B-1----:R1:W5:Y:S01]  /*c570*/  LDL.64 R2, [R1+0x1380] ;  /* 0x0013800001027983 */ /* 0x0023620000100a00 */
[----:B------:R-:W-:-:S04]  /*c580*/  MOV R5, 0x0 ;  /* 0x0000000000057802 */ /* 0x000fc80000000f00 */
[----:B------:R-:W-:Y:S05]  /*c590*/  RET.REL.NODEC R4 `(_ZN7cutlass13device_kernelIN5flash19enable_sm80_to_sm89INS1_16FlashAttnBwdSm80INS1_25CollectiveMainloopBwdSm80ILi2ELi2EN4cute5tupleIJNS5_1CILi128EEES8_NS7_ILi64EEEEEENS_10bfloat16_tEfNS_4arch4Sm80ELb0ELb1ELb1ELb0ELb1ELb0ELb0ELb0ELi2ELi4ELi4ELi4ELb0EEENS1_24CollectiveEpilogueBwdGQAISA_fSD_Li256ELb0ELb1EEENS1_19SingleTileSchedulerILb0ELb0ELb0ELi128EEEEEEEEEvNT_6ParamsE) ;  /* 0xffff3a6004007950 */ /* 0x000fea0003c3ffff */
        .type           $_ZN7cutlass13device_kernelIN5flash19enable_sm80_to_sm89INS1_16FlashAttnBwdSm80INS1_25CollectiveMainloopBwdSm80ILi2ELi2EN4cute5tupleIJNS5_1CILi128EEES8_NS7_ILi64EEEEEENS_10bfloat16_tEfNS_4arch4Sm80ELb0ELb1ELb1ELb0ELb1ELb0ELb0ELb0ELi2ELi4ELi4ELi4ELb0EEENS1_24CollectiveEpilogueBwdGQAISA_fSD_Li256ELb0ELb1EEENS1_19SingleTileSchedulerILb0ELb0ELb0ELi128EEEEEEEEEvNT_6ParamsE$_ZZN4cute5sliceINS_5tupleIJNS_10UnderscoreES2_S2_iEEENS1_IJNS1_IJNS_1CILi1EEENS4_ILi0EEEEEEiNS4_ILi1024EEENS4_ILi8192EEEEEEEEDaRKT_RKT0_ENKUlRKT_RKT0_E_clIS2_iEEDaSJ_SM_,@function
        .size           $_ZN7cutlass13device_kernelIN5flash19enable_sm80_to_sm89INS1_16FlashAttnBwdSm80INS1_25CollectiveMainloopBwdSm80ILi2ELi2EN4cute5tupleIJNS5_1CILi128EEES8_NS7_ILi64EEEEEENS_10bfloat16_tEfNS_4arch4Sm80ELb0ELb1ELb1ELb0ELb1ELb0ELb0ELb0ELi2ELi4ELi4ELi4ELb0EEENS1_24CollectiveEpilogueBwdGQAISA_fSD_Li256ELb0ELb1EEENS1_19SingleTileSchedulerILb0ELb0ELb0ELi128EEEEEEEEEvNT_6ParamsE$_ZZN4cute5sliceINS_5tupleIJNS_10UnderscoreES2_S2_iEEENS1_IJNS1_IJNS_1CILi1EEENS4_ILi0EEEEEEiNS4_ILi1024EEENS4_ILi8192EEEEEEEEDaRKT_RKT0_ENKUlRKT_RKT0_E_clIS2_iEEDaSJ_SM_,($_ZN7cutlass13device_kernelIN5flash19enable_sm80_to_sm89INS1_16FlashAttnBwdSm80INS1_25CollectiveMainloopBwdSm80ILi2ELi2EN4cute5tupleIJNS5_1CILi128EEES8_NS7_ILi64EEEEEENS_10bfloat16_tEfNS_4arch4Sm80ELb0ELb1ELb1ELb0ELb1ELb0ELb0ELb0ELi2ELi4ELi4ELi4ELb0EEENS1_24CollectiveEpilogueBwdGQAISA_fSD_Li256ELb0ELb1EEENS1_19SingleTileSchedulerILb0ELb0ELb0ELi128EEEEEEEEEvNT_6ParamsE$_ZZN4cute5sliceINS_5tupleIJNS_10UnderscoreES2_S2_iEEENS1_IJNS1_IJNS_1CILi1EEENS4_ILi0EEEEEElS6_lEEEEEDaRKT_RKT0_ENKUlRKT_RKT0_E_clIS2_lEEDaSH_SK_ - $_ZN7cutlass13device_kernelIN5flash19enable_sm80_to_sm89INS1_16FlashAttnBwdSm80INS1_25CollectiveMainloopBwdSm80ILi2ELi2EN4cute5tupleIJNS5_1CILi128EEES8_NS7_ILi64EEEEEENS_10bfloat16_tEfNS_4arch4Sm80ELb0ELb1ELb1ELb0ELb1ELb0ELb0ELb0ELi2ELi4ELi4ELi4ELb0EEENS1_24CollectiveEpilogueBwdGQAISA_fSD_Li256ELb0ELb1EEENS1_19SingleTileSchedulerILb0ELb0ELb0ELi128EEEEEEEEEvNT_6ParamsE$_ZZN4cute5sliceINS_5tupleIJNS_10UnderscoreES2_S2_iEEENS1_IJNS1_IJNS_1CILi1EEENS4_ILi0EEEEEEiNS4_ILi1024EEENS4_ILi8192EEEEEEEEDaRKT_RKT0_ENKUlRKT_RKT0_E_clIS2_iEEDaSJ_SM_)
$_ZN7cutlass13device_kernelIN5flash19enable_sm80_to_sm89INS1_16FlashAttnBwdSm80INS1_25CollectiveMainloopBwdSm80ILi2ELi2EN4cute5tupleIJNS5_1CILi128EEES8_NS7_ILi64EEEEEENS_10bfloat16_tEfNS_4arch4Sm80ELb0ELb1ELb1ELb0ELb1ELb0ELb0ELb0ELi2ELi4ELi4ELi4ELb0EEENS1_24CollectiveEpilogueBwdGQAISA_fSD_Li256ELb0ELb1EEENS1_19SingleTileSchedulerILb0ELb0ELb0ELi128EEEEEEEEEvNT_6ParamsE$_ZZN4cute5sliceINS_5tupleIJNS_10UnderscoreES2_S2_iEEENS1_IJNS1_IJNS_1CILi1EEENS4_ILi0EEEEEEiNS4_ILi1024EEENS4_ILi8192EEEEEEEEDaRKT_RKT0_ENKUlRKT_RKT0_E_clIS2_iEEDaSJ_SM_:
[----:B------:R-:W-:Y:S02]  /*c5a0*/  IADD3 R2, R1, 0x1380, RZ ;  /* 0x0000138001027810 */ /* 0x000fe40007ffe0ff */
[----:B------:R-:W-:Y:S02]  /*c5b0*/  MOV R6, 0xc5e0 ;  /* 0x0000c5e000067802 */ /* 0x000fe40000000f00 */
[----:B------:R-:W-:Y:S02]  /*c5c0*/  IADD3 R2, R2, c[0x0][0x20], RZ ;  /* 0x0000080002027a10 */ /* 0x000fe40007ffe0ff */
[----:B------:R-:W-:Y:S05]  /*c5d0*/  CALL.REL.NOINC `($_ZN7cutlass13device_kernelIN5flash19enable_sm80_to_sm89INS1_16FlashAttnBwdSm80INS1_25CollectiveMainloopBwdSm80ILi2ELi2EN4cute5tupleIJNS5_1CILi128EEES8_NS7_ILi64EEEEEENS_10bfloat16_tEfNS_4arch4Sm80ELb0ELb1ELb1ELb0ELb1ELb0ELb0ELb0ELi2ELi4ELi4ELi4ELb0EEENS1_24CollectiveEpilogueBwdGQAISA_fSD_Li256ELb0ELb1EEENS1_19SingleTileSchedulerILb0ELb0ELb0ELi128EEEEEEEEEvNT_6ParamsE$_ZN4cute3eso3ESOILb0ELb1EJiEEC2ERKi) ;  /* 0xffffa84000007944 */ /* 0x000fea0003c3ffff */
[----:B-1----:R1:W5:Y:S01]  /*c5e0*/  LDL R3, [R1+0x1380] ;  /* 0x0013800001037983 */ /* 0x0023620000100800 */
[----:B------:R-:W-:Y:S02]  /*c5f0*/  MOV R6, R4 ;  /* 0x0000000400067202 */ /* 0x000fe40000000f00 */
[----:B------:R-:W-:-:S04]  /*c600*/  MOV R7, 0x0 ;  /* 0x0000000000077802 */ /* 0x000fc80000000f00 */
[----:B------:R-:W-:Y:S05]  /*c610*/  RET.REL.NODEC R6 `(_ZN7cutlass13device_kernelIN5flash19enable_sm80_to_sm89INS1_16FlashAttnBwdSm80INS1_25CollectiveMainloopBwdSm80ILi2ELi2EN4cute5tupleIJNS5_1CILi128EEES8_NS7_ILi64EEEEEENS_10bfloat16_tEfNS_4arch4Sm80ELb0ELb1ELb1ELb0ELb1ELb0ELb0ELb0ELi2ELi4ELi4ELi4ELb0EEENS1_24CollectiveEpilogueBwdGQAISA_fSD_Li256ELb0ELb1EEENS1_19SingleTileSchedulerILb0ELb0ELb0ELi128EEEEEEEEEvNT_6ParamsE) ;  /* 0xffff39e006007950 */ /* 0x000fea0003c3ffff */
        .type           $_ZN7cutlass13device_kernelIN5flash19enable_sm80_to_sm89INS1_16FlashAttnBwdSm80INS1_25CollectiveMainloopBwdSm80ILi2ELi2EN4cute5tupleIJNS5_1CILi128EEES8_NS7_ILi64EEEEEENS_10bfloat16_tEfNS_4arch4Sm80ELb0ELb1ELb1ELb0ELb1ELb0ELb0ELb0ELi2ELi4ELi4ELi4ELb0EEENS1_24CollectiveEpilogueBwdGQAISA_fSD_Li256ELb0ELb1EEENS1_19SingleTileSchedulerILb0ELb0ELb0ELi128EEEEEEEEEvNT_6ParamsE$_ZZN4cute5sliceINS_5tupleIJNS_10UnderscoreES2_S2_iEEENS1_IJNS1_IJNS_1CILi1EEENS4_ILi0EEEEEElS6_lEEEEEDaRKT_RKT0_ENKUlRKT_RKT0_E_clIS2_lEEDaSH_SK_,@function
        .size           $_ZN7cutlass13device_kernelIN5flash19enable_sm80_to_sm89INS1_16FlashAttnBwdSm80INS1_25CollectiveMainloopBwdSm80ILi2ELi2EN4cute5tupleIJNS5_1CILi128EEES8_NS7_ILi64EEEEEENS_10bfloat16_tEfNS_4arch4Sm80ELb0ELb1ELb1ELb0ELb1ELb0ELb0ELb0ELi2ELi4ELi4ELi4ELb0EEENS1_24CollectiveEpilogueBwdGQAISA_fSD_Li256ELb0ELb1EEENS1_19SingleTileSchedulerILb0ELb0ELb0ELi128EEEEEEEEEvNT_6ParamsE$_ZZN4cute5sliceINS_5tupleIJNS_10UnderscoreES2_S2_iEEENS1_IJNS1_IJNS_1CILi1EEENS4_ILi0EEEEEElS6_lEEEEEDaRKT_RKT0_ENKUlRKT_RKT0_E_clIS2_lEEDaSH_SK_,($_ZN7cutlass13device_kernelIN5flash19enable_sm80_to_sm89INS1_16FlashAttnBwdSm80INS1_25CollectiveMainloopBwdSm80ILi2ELi2EN4cute5tupleIJNS5_1CILi128EEES8_NS7_ILi64EEEEEENS_10bfloat16_tEfNS_4arch4Sm80ELb0ELb1ELb1ELb0ELb1ELb0ELb0ELb0ELi2ELi4ELi4ELi4ELb0EEENS1_24CollectiveEpilogueBwdGQAISA_fSD_Li256ELb0ELb1EEENS1_19SingleTileSchedulerILb0ELb0ELb0ELi128EEEEEEEEEvNT_6ParamsE$_ZZN4cute5sliceINS_5tupleIJNS_10UnderscoreES2_iEEENS1_IJNS1_IJNS_1CILi1EEENS4_ILi0EEEEEEiNS4_ILi1024EEEEEEEEDaRKT_RKT0_ENKUlRKT_RKT0_E_clIS2_iEEDaSI_SL_ - $_ZN7cutlass13device_kernelIN5flash19enable_sm80_to_sm89INS1_16FlashAttnBwdSm80INS1_25CollectiveMainloopBwdSm80ILi2ELi2EN4cute5tupleIJNS5_1CILi128EEES8_NS7_ILi64EEEEEENS_10bfloat16_tEfNS_4arch4Sm80ELb0ELb1ELb1ELb0ELb1ELb0ELb0ELb0ELi2ELi4ELi4ELi4ELb0EEENS1_24CollectiveEpilogueBwdGQAISA_fSD_Li256ELb0ELb1EEENS1_19SingleTileSchedulerILb0ELb0ELb0ELi128EEEEEEEEEvNT_6ParamsE$_ZZN4cute5sliceINS_5tupleIJNS_10UnderscoreES2_S2_iEEENS1_IJNS1_IJNS_1CILi1EEENS4_ILi0EEEEEElS6_lEEEEEDaRKT_RKT0_ENKUlRKT_RKT0_E_clIS2_lEEDaSH_SK_)
$_ZN7cutlass13device_kernelIN5flash19enable_sm80_to_sm89INS1_16FlashAttnBwdSm80INS1_25CollectiveMainloopBwdSm80ILi2ELi2EN4cute5tupleIJNS5_1CILi128EEES8_NS7_ILi64EEEEEENS_10bfloat16_tEfNS_4arch4Sm80ELb0ELb1ELb1ELb0ELb1ELb0ELb0ELb0ELi2ELi4ELi4ELi4ELb0EEENS1_24CollectiveEpilogueBwdGQAISA_fSD_Li256ELb0ELb1EEENS1_19SingleTileSchedulerILb0ELb0ELb0ELi128EEEEEEEEEvNT_6ParamsE$_ZZN4cute5sliceINS_5tupleIJNS_10UnderscoreES2_S2_iEEENS1_IJNS1_IJNS_1CILi1EEENS4_ILi0EEEEEElS6_lEEEEEDaRKT_RKT0_ENKUlRKT_RKT0_E_clIS2_lEEDaSH_SK_:
[----:B------:R-:W-:Y:S02]  /*c620*/  IADD3 R5, R1, 0x16a8, RZ ;  /* 0x000016a801057810 */ /* 0x000fe40007ffe0ff */
[----:B------:R-:W-:Y:S02]  /*c630*/  MOV R6, 0xc660 ;  /* 0x0000c66000067802 */ /* 0x000fe40000000f00 */
[----:B------:R-:W-:Y:S02]  /*c640*/  IADD3 R5, R5, c[0x0][0x20], RZ ;  /* 0x0000080005057a10 */ /* 0x000fe40007ffe0ff */
[----:B------:R-:W-:Y:S05]  /*c650*/  CALL.REL.NOINC `($_ZN7cutlass13device_kernelIN5flash19enable_sm80_to_sm89INS1_16FlashAttnBwdSm80INS1_25CollectiveMainloopBwdSm80ILi2ELi2EN4cute5tupleIJNS5_1CILi128EEES8_NS7_ILi64EEEEEENS_10bfloat16_tEfNS_4arch4Sm80ELb0ELb1ELb1ELb0ELb1ELb0ELb0ELb0ELi2ELi4ELi4ELi4ELb0EEENS1_24CollectiveEpilogueBwdGQAISA_fSD_Li256ELb0ELb1EEENS1_19SingleTileSchedulerILb0ELb0ELb0ELi128EEEEEEEEEvNT_6ParamsE$_ZN4cute3eso3ESOILb0ELb1EJlEEC2ERKl) ;  /* 0xffffa9a000007944 */ /* 0x000fea0003c3ffff */
[----:B-1----:R1:W5:Y:S01]  /*c660*/  LDL.64 R2, [R1+0x16a8] ;  /* 0x0016a80001027983 */ /* 0x0023620000100a00 */
[----:B------:R-:W-:-:S04]  /*c670*/  MOV R5, 0x0 ;  /* 0x0000000000057802 */ /* 0x000fc80000000f00 */
[----:B------:R-:W-:Y:S05]  /*c680*/  RET.REL.NODEC R4 `(_ZN7cutlass13device_kernelIN5flash19enable_sm80_to_sm89INS1_16FlashAttnBwdSm80INS1_25CollectiveMainloopBwdSm80ILi2ELi2EN4cute5tupleIJNS5_1CILi128EEES8_NS7_ILi64EEEEEENS_10bfloat16_tEfNS_4arch4Sm80ELb0ELb1ELb1ELb0ELb1ELb0ELb0ELb0ELi2ELi4ELi4ELi4ELb0EEENS1_24CollectiveEpilogueBwdGQAISA_fSD_Li256ELb0ELb1EEENS1_19SingleTileSchedulerILb0ELb0ELb0ELi128EEEEEEEEEvNT_6ParamsE) ;  /* 0xffff397004007950 */ /* 0x000fea0003c3ffff */
        .type           $_ZN7cutlass13device_kernelIN5flash19enable_sm80_to_sm89INS1_16FlashAttnBwdSm80INS1_25CollectiveMainloopBwdSm80ILi2ELi2EN4cute5tupleIJNS5_1CILi128EEES8_NS7_ILi64EEEEEENS_10bfloat16_tEfNS_4arch4Sm80ELb0ELb1ELb1ELb0ELb1ELb0ELb0ELb0ELi2ELi4ELi4ELi4ELb0EEENS1_24CollectiveEpilogueBwdGQAISA_fSD_Li256ELb0ELb1EEENS1_19SingleTileSchedulerILb0ELb0ELb0ELi128EEEEEEEEEvNT_6ParamsE$_ZZN4cute5sliceINS_5tupleIJNS_10UnderscoreES2_iEEENS1_IJNS1_IJNS_1CILi1EEENS4_ILi0EEEEEEiNS4_ILi1024EEEEEEEEDaRKT_RKT0_ENKUlRKT_RKT0_E_clIS2_iEEDaSI_SL_,@function
        .size           $_ZN7cutlass13device_kernelIN5flash19enable_sm80_to_sm89INS1_16FlashAttnBwdSm80INS1_25CollectiveMainloopBwdSm80ILi2ELi2EN4cute5tupleIJNS5_1CILi128EEES8_NS7_ILi64EEEEEENS_10bfloat16_tEfNS_4arch4Sm80ELb0ELb1ELb1ELb0ELb1ELb0ELb0ELb0ELi2ELi4ELi4ELi4ELb0EEENS1_24CollectiveEpilogueBwdGQAISA_fSD_Li256ELb0ELb1EEENS1_19SingleTileSchedulerILb0ELb0ELb0ELi128EEEEEEEEEvNT_6ParamsE$_ZZN4cute5sliceINS_5tupleIJNS_10UnderscoreES2_iEEENS1_IJNS1_IJNS_1CILi1EEENS4_ILi0EEEEEEiNS4_ILi1024EEEEEEEEDaRKT_RKT0_ENKUlRKT_RKT0_E_clIS2_iEEDaSI_SL_,($_ZN7cutlass13device_kernelIN5flash19enable_sm80_to_sm89INS1_16FlashAttnBwdSm80INS1_25CollectiveMainloopBwdSm80ILi2ELi2EN4cute5tupleIJNS5_1CILi128EEES8_NS7_ILi64EEEEEENS_10bfloat16_tEfNS_4arch4Sm80ELb0ELb1ELb1ELb0ELb1ELb0ELb0ELb0ELi2ELi4ELi4ELi4ELb0EEENS1_24CollectiveEpilogueBwdGQAISA_fSD_Li256ELb0ELb1EEENS1_19SingleTileSchedulerILb0ELb0ELb0ELi128EEEEEEEEEvNT_6ParamsE$_ZZN4cute6detail10lift_sliceINS_5tupleIJNS_1CILi0EEENS_10UnderscoreEEEENS2_IJNS2_IJS4_S4_EEEiEEEEEDaRKT_RKT0_ENKUlRKT_RKT0_E_clIS5_iEEDaSH_SK_ - $_ZN7cutlass13device_kernelIN5flash19enable_sm80_to_sm89INS1_16FlashAttnBwdSm80INS1_25CollectiveMainloopBwdSm80ILi2ELi2EN4cute5tupleIJNS5_1CILi128EEES8_NS7_ILi64EEEEEENS_10bfloat16_tEfNS_4arch4Sm80ELb0ELb1ELb1ELb0ELb1ELb0ELb0ELb0ELi2ELi4ELi4ELi4ELb0EEENS1_24CollectiveEpilogueBwdGQAISA_fSD_Li256ELb0ELb1EEENS1_19SingleTileSchedulerILb0ELb0ELb0ELi128EEEEEEEEEvNT_6ParamsE$_ZZN4cute5sliceINS_5tupleIJNS_10UnderscoreES2_iEEENS1_IJNS1_IJNS_1CILi1EEENS4_ILi0EEEEEEiNS4_ILi1024EEEEEEEEDaRKT_RKT0_ENKUlRKT_RKT0_E_clIS2_iEEDaSI_SL_)
$_ZN7cutlass13device_kernelIN5flash19enable_sm80_to_sm89INS1_16FlashAttnBwdSm80INS1_25CollectiveMainloopBwdSm80ILi2ELi2EN4cute5tupleIJNS5_1CILi128EEES8_NS7_ILi64EEEEEENS_10bfloat16_tEfNS_4arch4Sm80ELb0ELb1ELb1ELb0ELb1ELb0ELb0ELb0ELi2ELi4ELi4ELi4ELb0EEENS1_24CollectiveEpilogueBwdGQAISA_fSD_Li256ELb0ELb1EEENS1_19SingleTileSchedulerILb0ELb0ELb0ELi128EEEEEEEEEvNT_6ParamsE$_ZZN4cute5sliceINS_5tupleIJNS_10UnderscoreES2_iEEENS1_IJNS1_IJNS_1CILi1EEENS4_ILi0EEEEEEiNS4_ILi1024EEEEEEEEDaRKT_RKT0_ENKUlRKT_RKT0_E_clIS2_iEEDaSI_SL_:
[----:B------:R-:W-:Y:S01]  /*c690*/  IADD3 R2, R1, 0x1680, RZ ;  /* 0x0000168001027810 */ /* 0x000fe20007ffe0ff */
[----:B------:R-:W-:Y:S01]  /*c6a0*/  IMAD.MOV.U32 R3, RZ, RZ, R20 ;  /* 0x000000ffff037224 */ /* 0x000fe200078e0014 */
[----:B------:R-:W-:Y:S02]  /*c6b0*/  MOV R6, 0xc6e0 ;  /* 0x0000c6e000067802 */ /* 0x000fe40000000f00 */
[----:B------:R-:W-:Y:S02]  /*c6c0*/  IADD3 R2, R2, c[0x0][0x20], RZ ;  /* 0x0000080002027a10 */ /* 0x000fe40007ffe0ff */
[----:B------:R-:W-:Y:S05]  /*c6d0*/  CALL.REL.NOINC `($_ZN7cutlass13device_kernelIN5flash19enable_sm80_to_sm89INS1_16FlashAttnBwdSm80INS1_25CollectiveMainloopBwdSm80ILi2ELi2EN4cute5tupleIJNS5_1CILi128EEES8_NS7_ILi64EEEEEENS_10bfloat16_tEfNS_4arch4Sm80ELb0ELb1ELb1ELb0ELb1ELb0ELb0ELb0ELi2ELi4ELi4ELi4ELb0EEENS1_24CollectiveEpilogueBwdGQAISA_fSD_Li256ELb0ELb1EEENS1_19SingleTileSchedulerILb0ELb0ELb0ELi128EEEEEEEEEvNT_6ParamsE$_ZN4cute3eso3ESOILb0ELb1EJiEEC2ERKi) ;  /* 0xffffa74000007944 */ /* 0x000fea0003c3ffff */
[----:B-1----:R1:W5:Y:S01]  /*c6e0*/  LDL R3, [R1+0x1680] ;  /* 0x0016800001037983 */ /* 0x0023620000100800 */
[----:B------:R-:W-:Y:S02]  /*c6f0*/  MOV R6, R4 ;  /* 0x0000000400067202 */ /* 0x000fe40000000f00 */
[----:B------:R-:W-:-:S04]  /*c700*/  MOV R7, 0x0 ;  /* 0x0000000000077802 */ /* 0x000fc80000000f00 */
[----:B------:R-:W-:Y:S05]  /*c710*/  RET.REL.NODEC R6 `(_ZN7cutlass13device_kernelIN5flash19enable_sm80_to_sm89INS1_16FlashAttnBwdSm80INS1_25CollectiveMainloopBwdSm80ILi2ELi2EN4cute5tupleIJNS5_1CILi128EEES8_NS7_ILi64EEEEEENS_10bfloat16_tEfNS_4arch4Sm80ELb0ELb1ELb1ELb0ELb1ELb0ELb0ELb0ELi2ELi4ELi4ELi4ELb0EEENS1_24CollectiveEpilogueBwdGQAISA_fSD_Li256ELb0ELb1EEENS1_19SingleTileSchedulerILb0ELb0ELb0ELi128EEEEEEEEEvNT_6ParamsE) ;  /* 0xffff38e006007950 */ /* 0x000fea0003c3ffff */
        .type           $_ZN7cutlass13device_kernelIN5flash19enable_sm80_to_sm89INS1_16FlashAttnBwdSm80INS1_25CollectiveMainloopBwdSm80ILi2ELi2EN4cute5tupleIJNS5_1CILi128EEES8_NS7_ILi64EEEEEENS_10bfloat16_tEfNS_4arch4Sm80ELb0ELb1ELb1ELb0ELb1ELb0ELb0ELb0ELi2ELi4ELi4ELi4ELb0EEENS1_24CollectiveEpilogueBwdGQAISA_fSD_Li256ELb0ELb1EEENS1_19SingleTileSchedulerILb0ELb0ELb0ELi128EEEEEEEEEvNT_6ParamsE$_ZZN4cute6detail10lift_sliceINS_5tupleIJNS_1CILi0EEENS_10UnderscoreEEEENS2_IJNS2_IJS4_S4_EEEiEEEEEDaRKT_RKT0_ENKUlRKT_RKT0_E_clIS5_iEEDaSH_SK_,@function
        .size           $_ZN7cutlass13device_kernelIN5flash19enable_sm80_to_sm89INS1_16FlashAttnBwdSm80INS1_25CollectiveMainloopBwdSm80ILi2ELi2EN4cute5tupleIJNS5_1CILi128EEES8_NS7_ILi64EEEEEENS_10bfloat16_tEfNS_4arch4Sm80ELb0ELb1ELb1ELb0ELb1ELb0ELb0ELb0ELi2ELi4ELi4ELi4ELb0EEENS1_24CollectiveEpilogueBwdGQAISA_fSD_Li256ELb0ELb1EEENS1_19SingleTileSchedulerILb0ELb0ELb0ELi128EEEEEEEEEvNT_6ParamsE$_ZZN4cute6detail10lift_sliceINS_5tupleIJNS_1CILi0EEENS_10UnderscoreEEEENS2_IJNS2_IJS4_S4_EEEiEEEEEDaRKT_RKT0_ENKUlRKT_RKT0_E_clIS5_iEEDaSH_SK_,($_ZN7cutlass13device_kernelIN5flash19enable_sm80_to_sm89INS1_16FlashAttnBwdSm80INS1_25CollectiveMainloopBwdSm80ILi2ELi2EN4cute5tupleIJNS5_1CILi128EEES8_NS7_ILi64EEEEEENS_10bfloat16_tEfNS_4arch4Sm80ELb0ELb1ELb1ELb0ELb1ELb0ELb0ELb0ELi2ELi4ELi4ELi4ELb0EEENS1_24CollectiveEpilogueBwdGQAISA_fSD_Li256ELb0ELb1EEENS1_19SingleTileSchedulerILb0ELb0ELb0ELi128EEEEEEEEEvNT_6ParamsE$_ZZN4cute6detail16composition_implINS_1CILi2EEEiNS_5tupleIJNS2_ILi1EEES3_EEENS4_IJNS2_ILi0EEES5_EEEEEDaRKT_RKT0_RKT1_RKT2_ENKUlRKT_RKT0_E_clIS3_S5_EEDaSN_SQ_ - $_ZN7cutlass13device_kernelIN5flash19enable_sm80_to_sm89INS1_16FlashAttnBwdSm80INS1_25CollectiveMainloopBwdSm80ILi2ELi2EN4cute5tupleIJNS5_1CILi128EEES8_NS7_ILi64EEEEEENS_10bfloat16_tEfNS_4arch4Sm80ELb0ELb1ELb1ELb0ELb1ELb0ELb0ELb0ELi2ELi4ELi4ELi4ELb0EEENS1_24CollectiveEpilogueBwdGQAISA_fSD_Li256ELb0ELb1EEENS1_19SingleTileSchedulerILb0ELb0ELb0ELi128EEEEEEEEEvNT_6ParamsE$_ZZN4cute6detail10lift_sliceINS_5tupleIJNS_1CILi0EEENS_10UnderscoreEEEENS2_IJNS2_IJS4_S4_EEEiEEEEEDaRKT_RKT0_ENKUlRKT_RKT0_E_clIS5_iEEDaSH_SK_)
$_ZN7cutlass13device_kernelIN5flash19enable_sm80_to_sm89INS1_16FlashAttnBwdSm80INS1_25CollectiveMainloopBwdSm80ILi2ELi2EN4cute5tupleIJNS5_1CILi128EEES8_NS7_ILi64EEEEEENS_10bfloat16_tEfNS_4arch4Sm80ELb0ELb1ELb1ELb0ELb1ELb0ELb0ELb0ELi2ELi4ELi4ELi4ELb0EEENS1_24CollectiveEpilogueBwdGQAISA_fSD_Li256ELb0ELb1EEENS1_19SingleTileSchedulerILb0ELb0ELb0ELi128EEEEEEEEEvNT_6ParamsE$_ZZN4cute6detail10lift_sliceINS_5tupleIJNS_1CILi0EEENS_10UnderscoreEEEENS2_IJNS2_IJS4_S4_EEEiEEEEEDaRKT_RKT0_ENKUlRKT_RKT0_E_clIS5_iEEDaSH_SK_:
[----:B------:R-:W-:Y:S02]  /*c720*/  IADD3 R2, R1, 0x1680, RZ ;  /* 0x0000168001027810 */ /* 0x000fe40007ffe0ff */
[----:B------:R-:W-:Y:S02]  /*c730*/  MOV R6, 0xc760 ;  /* 0x0000c76000067802 */ /* 0x000fe40000000f00 */
[----:B------:R-:W-:Y:S02]  /*c740*/  IADD3 R2, R2, c[0x0][0x20], RZ ;  /* 0x0000080002027a10 */ /* 0x000fe40007ffe0ff */
[----:B------:R-:W-:Y:S05]  /*c750*/  CALL.REL.NOINC `($_ZN7cutlass13device_kernelIN5flash19enable_sm80_to_sm89INS1_16FlashAttnBwdSm80INS1_25CollectiveMainloopBwdSm80ILi2ELi2EN4cute5tupleIJNS5_1CILi128EEES8_NS7_ILi64EEEEEENS_10bfloat16_tEfNS_4arch4Sm80ELb0ELb1ELb1ELb0ELb1ELb0ELb0ELb0ELi2ELi4ELi4ELi4ELb0EEENS1_24CollectiveEpilogueBwdGQAISA_fSD_Li256ELb0ELb1EEENS1_19SingleTileSchedulerILb0ELb0ELb0ELi128EEEEEEEEEvNT_6ParamsE$_ZN4cute3eso3ESOILb0ELb1EJiEEC2ERKi) ;  /* 0xffffa6c000007944 */ /* 0x000fea0003c3ffff */
[----:B-1----:R1:W5:Y:S01]  /*c760*/  LDL R3, [R1+0x1680] ;  /* 0x0016800001037983 */ /* 0x0023620000100800 */
[----:B------:R-:W-:-:S04]  /*c770*/  MOV R11, 0x0 ;  /* 0x00000000000b7802 */ /* 0x000fc80000000f00 */
[----:B------:R-:W-:Y:S05]  /*c780*/  RET.REL.NODEC R10 `(_ZN7cutlass13device_kernelIN5flash19enable_sm80_to_sm89INS1_16FlashAttnBwdSm80INS1_25CollectiveMainloopBwdSm80ILi2ELi2EN4cute5tupleIJNS5_1CILi128EEES8_NS7_ILi64EEEEEENS_10bfloat16_tEfNS_4arch4Sm80ELb0ELb1ELb1ELb0ELb1ELb0ELb0ELb0ELi2ELi4ELi4ELi4ELb0EEENS1_24CollectiveEpilogueBwdGQAISA_fSD_Li256ELb0ELb1EEENS1_19SingleTileSchedulerILb0ELb0ELb0ELi128EEEEEEEEEvNT_6ParamsE) ;  /* 0xffff38700a007950 */ /* 0x000fea0003c3ffff */
        .type           $_ZN7cutlass13device_kernelIN5flash19enable_sm80_to_sm89INS1_16FlashAttnBwdSm80INS1_25CollectiveMainloopBwdSm80ILi2ELi2EN4cute5tupleIJNS5_1CILi128EEES8_NS7_ILi64EEEEEENS_10bfloat16_tEfNS_4arch4Sm80ELb0ELb1ELb1ELb0ELb1ELb0ELb0ELb0ELi2ELi4ELi4ELi4ELb0EEENS1_24CollectiveEpilogueBwdGQAISA_fSD_Li256ELb0ELb1EEENS1_19SingleTileSchedulerILb0ELb0ELb0ELi128EEEEEEEEEvNT_6ParamsE$_ZZN4cute6detail16composition_implINS_1CILi2EEEiNS_5tupleIJNS2_ILi1EEES3_EEENS4_IJNS2_ILi0EEES5_EEEEEDaRKT_RKT0_RKT1_RKT2_ENKUlRKT_RKT0_E_clIS3_S5_EEDaSN_SQ_,@function
        .size           $_ZN7cutlass13device_kernelIN5flash19enable_sm80_to_sm89INS1_16FlashAttnBwdSm80INS1_25CollectiveMainloopBwdSm80ILi2ELi2EN4cute5tupleIJNS5_1CILi128EEES8_NS7_ILi64EEEEEENS_10bfloat16_tEfNS_4arch4Sm80ELb0ELb1ELb1ELb0ELb1ELb0ELb0ELb0ELi2ELi4ELi4ELi4ELb0EEENS1_24CollectiveEpilogueBwdGQAISA_fSD_Li256ELb0ELb1EEENS1_19SingleTileSchedulerILb0ELb0ELb0ELi128EEEEEEEEEvNT_6ParamsE$_ZZN4cute6detail16composition_implINS_1CILi2EEEiNS_5tupleIJNS2_ILi1EEES3_EEENS4_IJNS2_ILi0EEES5_EEEEEDaRKT_RKT0_RKT1_RKT2_ENKUlRKT_RKT0_E_clIS3_S5_EEDaSN_SQ_,($_ZN7cutlass13device_kernelIN5flash19enable_sm80_to_sm89INS1_16FlashAttnBwdSm80INS1_25CollectiveMainloopBwdSm80ILi2ELi2EN4cute5tupleIJNS5_1CILi128EEES8_NS7_ILi64EEEEEENS_10bfloat16_tEfNS_4arch4Sm80ELb0ELb1ELb1ELb0ELb1ELb0ELb0ELb0ELi2ELi4ELi4ELi4ELb0EEENS1_24CollectiveEpilogueBwdGQAISA_fSD_Li256ELb0ELb1EEENS1_19SingleTileSchedulerILb0ELb0ELb0ELi128EEEEEEEEEvNT_6ParamsE$_ZZN4cute6detail16composition_implINS_5tupleIJNS_1CILi16EEENS3_ILi2EEES5_S5_NS3_ILi4EEES5_EEENS2_IJNS3_ILi1EEEiiiNS3_ILi144EEENS3_ILi512EEEEEENS2_IJNS2_IJS5_S5_EEES6_NS3_ILi8EEEEEENS2_IJNS2_IJNS3_ILi64EEESA_EEES4_NS3_ILi1024EEEEEEEEDaRKT_RKT0_RKT1_RKT2_ENKUlRKT_RKT0_E_clIS6_S4_EEDaSX_S10_ - $_ZN7cutlass13device_kernelIN5flash19enable_sm80_to_sm89INS1_16FlashAttnBwdSm80INS1_25CollectiveMainloopBwdSm80ILi2ELi2EN4cute5tupleIJNS5_1CILi128EEES8_NS7_ILi64EEEEEENS_10bfloat16_tEfNS_4arch4Sm80ELb0ELb1ELb1ELb0ELb1ELb0ELb0ELb0ELi2ELi4ELi4ELi4ELb0EEENS1_24CollectiveEpilogueBwdGQAISA_fSD_Li256ELb0ELb1EEENS1_19SingleTileSchedulerILb0ELb0ELb0ELi128EEEEEEEEEvNT_6ParamsE$_ZZN4cute6detail16composition_implINS_1CILi2EEEiNS_5tupleIJNS2_ILi1EEES3_EEENS4_IJNS2_ILi0EEES5_EEEEEDaRKT_RKT0_RKT1_RKT2_ENKUlRKT_RKT0_E_clIS3_S5_EEDaSN_SQ_)
$_ZN7cutlass13device_kernelIN5flash19enable_sm80_to_sm89INS1_16FlashAttnBwdSm80INS1_25CollectiveMainloopBwdSm80ILi2ELi2EN4cute5tupleIJNS5_1CILi128EEES8_NS7_ILi64EEEEEENS_10bfloat16_tEfNS_4arch4Sm80ELb0ELb1ELb1ELb0ELb1ELb0ELb0ELb0ELi2ELi4ELi4ELi4ELb0EEENS1_24CollectiveEpilogueBwdGQAISA_fSD_Li256ELb0ELb1EEENS1_19SingleTileSchedulerILb0ELb0ELb0ELi128EEEEEEEEEvNT_6ParamsE$_ZZN4cute6detail16composition_implINS_1CILi2EEEiNS_5tupleIJNS2_ILi1EEES3_EEENS4_IJNS2_ILi0EEES5_EEEEEDaRKT_RKT0_RKT1_RKT2_ENKUlRKT_RKT0_E_clIS3_S5_EEDaSN_SQ_:
[----:B------:R-:W-:Y:S02]  /*c790*/  IADD3 R2, R1, 0x1688, RZ ;  /* 0x0000168801027810 */ /* 0x000fe40007ffe0ff */
[----:B------:R-:W-:Y:S02]  /*c7a0*/  MOV R6, 0xc7d0 ;  /* 0x0000c7d000067802 */ /* 0x000fe40000000f00 */
[----:B------:R-:W-:Y:S02]  /*c7b0*/  IADD3 R2, R2, c[0x0][0x20], RZ ;  /* 0x0000080002027a10 */ /* 0x000fe40007ffe0ff */
[----:B------:R-:W-:Y:S05]  /*c7c0*/  CALL.REL.NOINC `($_ZN7cutlass13device_kernelIN5flash19enable_sm80_to_sm89INS1_16FlashAttnBwdSm80INS1_25CollectiveMainloopBwdSm80ILi2ELi2EN4cute5tupleIJNS5_1CILi128EEES8_NS7_ILi64EEEEEENS_10bfloat16_tEfNS_4arch4Sm80ELb0ELb1ELb1ELb0ELb1ELb0ELb0ELb0ELi2ELi4ELi4ELi4ELb0EEENS1_24CollectiveEpilogueBwdGQAISA_fSD_Li256ELb0ELb1EEENS1_19SingleTileSchedulerILb0ELb0ELb0ELi128EEEEEEEEEvNT_6ParamsE$_ZN4cute5tupleIJNS_1CILi2EEEiEEC2ERKS2_RKi) ;  /* 0xffffe16000007944 */ /* 0x000fea0003c3ffff */
[----:B-1----:R1:W5:Y:S01]  /*c7d0*/  LDL R3, [R1+0x1688] ;  /* 0x0016880001037983 */ /* 0x0023620000100800 */
[----:B------:R-:W-:-:S04]  /*c7e0*/  MOV R11, 0x0 ;  /* 0x00000000000b7802 */ /* 0x000fc80000000f00 */
[----:B------:R-:W-:Y:S05]  /*c7f0*/  RET.REL.NODEC R10 `(_ZN7cutlass13device_kernelIN5flash19enable_sm80_to_sm89INS1_16FlashAttnBwdSm80INS1_25CollectiveMainloopBwdSm80ILi2ELi2EN4cute5tupleIJNS5_1CILi128EEES8_NS7_ILi64EEEEEENS_10bfloat16_tEfNS_4arch4Sm80ELb0ELb1ELb1ELb0ELb1ELb0ELb0ELb0ELi2ELi4ELi4ELi4ELb0EEENS1_24CollectiveEpilogueBwdGQAISA_fSD_Li256ELb0ELb1EEENS1_19SingleTileSchedulerILb0ELb0ELb0ELi128EEEEEEEEEvNT_6ParamsE) ;  /* 0xffff38000a007950 */ /* 0x000fea0003c3ffff */
        .type           $_ZN7cutlass13device_kernelIN5flash19enable_sm80_to_sm89INS1_16FlashAttnBwdSm80INS1_25CollectiveMainloopBwdSm80ILi2ELi2EN4cute5tupleIJNS5_1CILi128EEES8_NS7_ILi64EEEEEENS_10bfloat16_tEfNS_4arch4Sm80ELb0ELb1ELb1ELb0ELb1ELb0ELb0ELb0ELi2ELi4ELi4ELi4ELb0EEENS1_24CollectiveEpilogueBwdGQAISA_fSD_Li256ELb0ELb1EEENS1_19SingleTileSchedulerILb0ELb0ELb0ELi128EEEEEEEEEvNT_6ParamsE$_ZZN4cute6detail16composition_implINS_5tupleIJNS_1CILi16EEENS3_ILi2EEES5_S5_NS3_ILi4EEES5_EEENS2_IJNS3_ILi1EEEiiiNS3_ILi144EEENS3_ILi512EEEEEENS2_IJNS2_IJS5_S5_EEES6_NS3_ILi8EEEEEENS2_IJNS2_IJNS3_ILi64EEESA_EEES4_NS3_ILi1024EEEEEEEEDaRKT_RKT0_RKT1_RKT2_ENKUlRKT_RKT0_E_clIS6_S4_EEDaSX_S10_,@function
        .size           $_ZN7cutlass13device_kernelIN5flash19enable_sm80_to_sm89INS1_16FlashAttnBwdSm80INS1_25CollectiveMainloopBwdSm80ILi2ELi2EN4cute5tupleIJNS5_1CILi128EEES8_NS7_ILi64EEEEEENS_10bfloat16_tEfNS_4arch4Sm80ELb0ELb1ELb1ELb0ELb1ELb0ELb0ELb0ELi2ELi4ELi4ELi4ELb0EEENS1_24CollectiveEpilogueBwdGQAISA_fSD_Li256ELb0ELb1EEENS1_19SingleTileSchedulerILb0ELb0ELb0ELi128EEEEEEEEEvNT_6ParamsE$_ZZN4cute6detail16composition_implINS_5tupleIJNS_1CILi16EEENS3_ILi2EEES5_S5_NS3_ILi4EEES5_EEENS2_IJNS3_ILi1EEEiiiNS3_ILi144EEENS3_ILi512EEEEEENS2_IJNS2_IJS5_S5_EEES6_NS3_ILi8EEEEEENS2_IJNS2_IJNS3_ILi64EEESA_EEES4_NS3_ILi1024EEEEEEEEDaRKT_RKT0_RKT1_RKT2_ENKUlRKT_RKT0_E_clIS6_S4_EEDaSX_S10_,($_ZN7cutlass13device_kernelIN5flash19enable_sm80_to_sm89INS1_16FlashAttnBwdSm80INS1_25CollectiveMainloopBwdSm80ILi2ELi2EN4cute5tupleIJNS5_1CILi128EEES8_NS7_ILi64EEEEEENS_10bfloat16_tEfNS_4arch4Sm80ELb0ELb1ELb1ELb0ELb1ELb0ELb0ELb0ELi2ELi4ELi4ELi4ELb0EEENS1_24CollectiveEpilogueBwdGQAISA_fSD_Li256ELb0ELb1EEENS1_19SingleTileSchedulerILb0ELb0ELb0ELi128EEEEEEEEEvNT_6ParamsE$_ZZN4cute6detail16composition_implINS_5tupleIJNS_1CILi16EEENS3_ILi2EEES5_S5_NS3_ILi4EEES5_EEENS2_IJNS3_ILi1EEEiiiNS3_ILi144EEENS3_ILi512EEEEEENS2_IJNS2_IJS5_S5_EEES6_NS3_ILi8EEEEEENS2_IJNS2_IJNS3_ILi64EEESA_EEES4_NS3_ILi1024EEEEEEEEDaRKT_RKT0_RKT1_RKT2_ENKUlRKT_RKT0_E_clISC_SG_EEDaSX_S10_ - $_ZN7cutlass13device_kernelIN5flash19enable_sm80_to_sm89INS1_16FlashAttnBwdSm80INS1_25CollectiveMainloopBwdSm80ILi2ELi2EN4cute5tupleIJNS5_1CILi128EEES8_NS7_ILi64EEEEEENS_10bfloat16_tEfNS_4arch4Sm80ELb0ELb1ELb1ELb0ELb1ELb0ELb0ELb0ELi2ELi4ELi4ELi4ELb0EEENS1_24CollectiveEpilogueBwdGQAISA_fSD_Li256ELb0ELb1EEENS1_19SingleTileSchedulerILb0ELb0ELb0ELi128EEEEEEEEEvNT_6ParamsE$_ZZN4cute6detail16composition_implINS_5tupleIJNS_1CILi16EEENS3_ILi2EEES5_S5_NS3_ILi4EEES5_EEENS2_IJNS3_ILi1EEEiiiNS3_ILi144EEENS3_ILi512EEEEEENS2_IJNS2_IJS5_S5_EEES6_NS3_ILi8EEEEEENS2_IJNS2_IJNS3_ILi64EEESA_EEES4_NS3_ILi1024EEEEEEEEDaRKT_RKT0_RKT1_RKT2_ENKUlRKT_RKT0_E_clIS6_S4_EEDaSX_S10_)
$_ZN7cutlass13device_kernelIN5flash19enable_sm80_to_sm89INS1_16FlashAttnBwdSm80INS1_25CollectiveMainloopBwdSm80ILi2ELi2EN4cute5tupleIJNS5_1CILi128EEES8_NS7_ILi64EEEEEENS_10bfloat16_tEfNS_4arch4Sm80ELb0ELb1ELb1ELb0ELb1ELb0ELb0ELb0ELi2ELi4ELi4ELi4ELb0EEENS1_24CollectiveEpilogueBwdGQAISA_fSD_Li256ELb0ELb1EEENS1_19SingleTileSchedulerILb0ELb0ELb0ELi128EEEEEEEEEvNT_6ParamsE$_ZZN4cute6detail16composition_implINS_5tupleIJNS_1CILi16EEENS3_ILi2EEES5_S5_NS3_ILi4EEES5_EEENS2_IJNS3_ILi1EEEiiiNS3_ILi144EEENS3_ILi512EEEEEENS2_IJNS2_IJS5_S5_EEES6_NS3_ILi8EEEEEENS2_IJNS2_IJNS3_ILi64EEESA_EEES4_NS3_ILi1024EEEEEEEEDaRKT_RKT0_RKT1_RKT2_ENKUlRKT_RKT0_E_clIS6_S4_EEDaSX_S10_:
        /* <DEDUP_REMOVED lines=14> */
[----:B-1---5:R-:W-:Y:S05]  /*c8e0*/  CALL.REL.NOINC `($_ZN7cutlass13device_kernelIN5flash19enable_sm80_to_sm89INS1_16FlashAttnBwdSm80INS1_25CollectiveMainloopBwdSm80ILi2ELi2EN4cute5tupleIJNS5_1CILi128EEES8_NS7_ILi64EEEEEENS_10bfloat16_tEfNS_4arch4Sm80ELb0ELb1ELb1ELb0ELb1ELb0ELb0ELb0ELi2ELi4ELi4ELi4ELb0EEENS1_24CollectiveEpilogueBwdGQAISA_fSD_Li256ELb0ELb1EEENS1_19SingleTileSchedulerILb0ELb0ELb0ELi128EEEEEEEEEvNT_6ParamsE$_ZZN4cute6detail16composition_implINS_5tupleIJNS_1CILi16EEENS3_ILi2EEES5_S5_NS3_ILi4EEES5_EEENS2_IJNS3_ILi1EEEiiiNS3_ILi144EEENS3_ILi512EEEEEES6_S4_EEDaRKT_RKT0_RKT1_RKT2_ENKUlRKT_T0_E_clINS2_IJNS2_IJEEESU_S6_S8_EEENS_17integral_constantIiLi1EEEEEDaSQ_SR_) ;  /* 0x0000058000007944 */ /* 0x022fea0003c00000 */
[----:B-----5:R2:W-:Y:S04]  /*c8f0*/  STL [R1+0x16a8], R2 ;  /* 0x0016a80201007387 */ /* 0x0205e80000100800 */
[----:B------:R2:W-:Y:S04]  /*c900*/  STL.64 [R1+0x16a0], R74 ;  /* 0x0016a04a01007387 */ /* 0x0005e80000100a00 */
[----:B------:R2:W5:Y:S01]  /*c910*/  LDL R6, [R8+0x4] ;  /* 0x0000040008067983 */ /* 0x0005620000100800 */
[----:B------:R-:W-:Y:S02]  /*c920*/  IADD3 R3, R17, 0x28, RZ ;  /* 0x0000002811037810 */ /* 0x000fe40007ffe0ff */
[----:B------:R-:W-:-:S02]  /*c930*/  MOV R20, 0xc950 ;  /* 0x0000c95000147802 */ /* 0x000fc40000000f00 */
[----:B-12--5:R-:W-:Y:S05]  /*c940*/  CALL.REL.NOINC `($_ZN7cutlass13device_kernelIN5flash19enable_sm80_to_sm89INS1_16FlashAttnBwdSm80INS1_25CollectiveMainloopBwdSm80ILi2ELi2EN4cute5tupleIJNS5_1CILi128EEES8_NS7_ILi64EEEEEENS_10bfloat16_tEfNS_4arch4Sm80ELb0ELb1ELb1ELb0ELb1ELb0ELb0ELb0ELi2ELi4ELi4ELi4ELb0EEENS1_24CollectiveEpilogueBwdGQAISA_fSD_Li256ELb0ELb1EEENS1_19SingleTileSchedulerILb0ELb0ELb0ELi128EEEEEEEEEvNT_6ParamsE$_ZZN4cute6detail16composition_implINS_5tupleIJNS_1CILi16EEENS3_ILi2EEES5_S5_NS3_ILi4EEES5_EEENS2_IJNS3_ILi1EEEiiiNS3_ILi144EEENS3_ILi512EEEEEES6_S4_EEDaRKT_RKT0_RKT1_RKT2_ENKUlRKT_T0_E_clINS2_IJNS2_IJS5_EEENS2_IJiEEES5_S8_EEENS_17integral_constantIiLi2EEEEEDaSQ_SR_) ;  /* 0x000005f000007944 */ /* 0x026fea0003c00000 */
[----:B------:R-:W2:Y:S01]  /*c950*/  LDL.64 R74, [R1+0x16a0] ;  /* 0x0016a000014a7983 */ /* 0x000ea20000100a00 */
[----:B------:R-:W-:-:S02]  /*c960*/  IADD3 R5, R17, 0x18, RZ ;  /* 0x0000001811057810 */ /* 0x000fc40007ffe0ff */
[----:B------:R-:W-:Y:S01]  /*c970*/  MOV R8, 0xc9b0 ;  /* 0x0000c9b000087802 */ /* 0x000fe20000000f00 */
[----:B-----5:R3:W-:Y:S04]  /*c980*/  STL.64 [R1+0x1698], R2 ;  /* 0x0016980201007387 */ /* 0x0207e80000100a00 */
[----:B--2---:R3:W-:Y:S02]  /*c990*/  STL.64 [R1+0x1690], R74 ;  /* 0x0016904a01007387 */ /* 0x0047e40000100a00 */
[----:B-1-3--:R-:W-:Y:S05]  /*c9a0*/  CALL.REL.NOINC `($_ZN7cutlass13device_kernelIN5flash19enable_sm80_to_sm89INS1_16FlashAttnBwdSm80INS1_25CollectiveMainloopBwdSm80ILi2ELi2EN4cute5tupleIJNS5_1CILi128EEES8_NS7_ILi64EEEEEENS_10bfloat16_tEfNS_4arch4Sm80ELb0ELb1ELb1ELb0ELb1ELb0ELb0ELb0ELi2ELi4ELi4ELi4ELb0EEENS1_24CollectiveEpilogueBwdGQAISA_fSD_Li256ELb0ELb1EEENS1_19SingleTileSchedulerILb0ELb0ELb0ELi128EEEEEEEEEvNT_6ParamsE$_ZZN4cute6detail16composition_implINS_5tupleIJNS_1CILi16EEENS3_ILi2EEES5_S5_NS3_ILi4EEES5_EEENS2_IJNS3_ILi1EEEiiiNS3_ILi144EEENS3_ILi512EEEEEES6_S4_EEDaRKT_RKT0_RKT1_RKT2_ENKUlRKT_T0_E_clINS2_IJNS2_IJS5_S5_EEENS2_IJiiEEES8_S8_EEENS_17integral_constantIiLi3EEEEEDaSQ_SR_) ;  /* 0x0000069000007944 */ /* 0x00afea0003c00000 */
[----:B------:R-:W2:Y:S01]  /*c9b0*/  LDL.64 R74, [R1+0x1690] ;  /* 0x00169000014a7983 */ /* 0x000ea20000100a00 */
[----:B------:R-:W-:Y:S02]  /*c9c0*/  IADD3 R5, R17, 0x8, RZ ;  /* 0x0000000811057810 */ /* 0x000fe40007ffe0ff */
[----:B------:R-:W-:Y:S01]  /*c9d0*/  MOV R8, 0xca10 ;  /* 0x0000ca1000087802 */ /* 0x000fe20000000f00 */
[----:B-----5:R3:W-:Y:S04]  /*c9e0*/  STL.64 [R1+0x1688], R2 ;  /* 0x0016880201007387 */ /* 0x0207e80000100a00 */
[----:B--2---:R3:W-:Y:S02]  /*c9f0*/  STL.64 [R1+0x1680], R74 ;  /* 0x0016804a01007387 */ /* 0x0047e40000100a00 */
[----:B-1-3--:R-:W-:Y:S05]  /*ca00*/  CALL.REL.NOINC `($_ZN7cutlass13device_kernelIN5flash19enable_sm80_to_sm89INS1_16FlashAttnBwdSm80INS1_25CollectiveMainloopBwdSm80ILi2ELi2EN4cute5tupleIJNS5_1CILi128EEES8_NS7_ILi64EEEEEENS_10bfloat16_tEfNS_4arch4Sm80ELb0ELb1ELb1ELb0ELb1ELb0ELb0ELb0ELi2ELi4ELi4ELi4ELb0EEENS1_24CollectiveEpilogueBwdGQAISA_fSD_Li256ELb0ELb1EEENS1_19SingleTileSchedulerILb0ELb0ELb0ELi128EEEEEEEEEvNT_6ParamsE$_ZZN4cute6detail16composition_implINS_5tupleIJNS_1CILi16EEENS3_ILi2EEES5_S5_NS3_ILi4EEES5_EEENS2_IJNS3_ILi1EEEiiiNS3_ILi144EEENS3_ILi512EEEEEES6_S4_EEDaRKT_RKT0_RKT1_RKT2_ENKUlRKT_T0_E_clINS2_IJNS2_IJS5_S5_EEENS2_IJiiEEES8_S8_EEENS_17integral_constantIiLi4EEEEEDaSQ_SR_) ;  /* 0x000006e000007944 */ /* 0x00afea0003c00000 */
[----:B-----5:R-:W-:Y:S01]  /*ca10*/  IMAD.MOV.U32 R8, RZ, RZ, R3 ;  /* 0x000000ffff087224 */ /* 0x020fe200078e0003 */
[----:B------:R-:W-:-:S02]  /*ca20*/  MOV R3, R7 ;  /* 0x0000000700037202 */ /* 0x000fc40000000f00 */
[----:B------:R-:W-:Y:S02]  /*ca30*/  MOV R6, 0xca50 ;  /* 0x0000ca5000067802 */ /* 0x000fe40000000f00 */
[----:B-1----:R-:W-:Y:S05]  /*ca40*/  CALL.REL.NOINC `($_ZN7cutlass13device_kernelIN5flash19enable_sm80_to_sm89INS1_16FlashAttnBwdSm80INS1_25CollectiveMainloopBwdSm80ILi2ELi2EN4cute5tupleIJNS5_1CILi128EEES8_NS7_ILi64EEEEEENS_10bfloat16_tEfNS_4arch4Sm80ELb0ELb1ELb1ELb0ELb1ELb0ELb0ELb0ELi2ELi4ELi4ELi4ELb0EEENS1_24CollectiveEpilogueBwdGQAISA_fSD_Li256ELb0ELb1EEENS1_19SingleTileSchedulerILb0ELb0ELb0ELi128EEEEEEEEEvNT_6ParamsE$_ZN4cute5tupleIJNS0_IJNS_1CILi2EEES2_EEENS0_IJiiEEEEEC2ERKS3_RKS4_) ;  /* 0xffffdd3000007944 */ /* 0x002fea0003c3ffff */
[----:B------:R1:W5:Y:S01]  /*ca50*/  LDL.64 R2, [R1+0x16c0] ;  /* 0x0016c00001027983 */ /* 0x0003620000100a00 */
[----:B------:R-:W-:-:S04]  /*ca60*/  MOV R17, 0x0 ;  /* 0x0000000000117802 */ /* 0x000fc80000000f00 */
[----:B------:R-:W-:Y:S05]  /*ca70*/  RET.REL.NODEC R16 `(_ZN7cutlass13device_kernelIN5flash19enable_sm80_to_sm89INS1_16FlashAttnBwdSm80INS1_25CollectiveMainloopBwdSm80ILi2ELi2EN4cute5tupleIJNS5_1CILi128EEES8_NS7_ILi64EEEEEENS_10bfloat16_tEfNS_4arch4Sm80ELb0ELb1ELb1ELb0ELb1ELb0ELb0ELb0ELi2ELi4ELi4ELi4ELb0EEENS1_24CollectiveEpilogueBwdGQAISA_fSD_Li256ELb0ELb1EEENS1_19SingleTileSchedulerILb0ELb0ELb0ELi128EEEEEEEEEvNT_6ParamsE) ;  /* 0xffff358010007950 */ /* 0x000fea0003c3ffff */
        .type           $_ZN7cutlass13device_kernelIN5flash19enable_sm80_to_sm89INS1_16FlashAttnBwdSm80INS1_25CollectiveMainloopBwdSm80ILi2ELi2EN4cute5tupleIJNS5_1CILi128EEES8_NS7_ILi64EEEEEENS_10bfloat16_tEfNS_4arch4Sm80ELb0ELb1ELb1ELb0ELb1ELb0ELb0ELb0ELi2ELi4ELi4ELi4ELb0EEENS1_24CollectiveEpilogueBwdGQAISA_fSD_Li256ELb0ELb1EEENS1_19SingleTileSchedulerILb0ELb0ELb0ELi128EEEEEEEEEvNT_6ParamsE$_ZZN4cute6detail16composition_implINS_5tupleIJNS_1CILi16EEENS3_ILi2EEES5_S5_NS3_ILi4EEES5_EEENS2_IJNS3_ILi1EEEiiiNS3_ILi144EEENS3_ILi512EEEEEENS2_IJNS2_IJS5_S5_EEES6_NS3_ILi8EEEEEENS2_IJNS2_IJNS3_ILi64EEESA_EEES4_NS3_ILi1024EEEEEEEEDaRKT_RKT0_RKT1_RKT2_ENKUlRKT_RKT0_E_clISC_SG_EEDaSX_S10_,@function
        .size           $_ZN7cutlass13device_kernelIN5flash19enable_sm80_to_sm89INS1_16FlashAttnBwdSm80INS1_25CollectiveMainloopBwdSm80ILi2ELi2EN4cute5tupleIJNS5_1CILi128EEES8_NS7_ILi64EEEEEENS_10bfloat16_tEfNS_4arch4Sm80ELb0ELb1ELb1ELb0ELb1ELb0ELb0ELb0ELi2ELi4ELi4ELi4ELb0EEENS1_24CollectiveEpilogueBwdGQAISA_fSD_Li256ELb0ELb1EEENS1_19SingleTileSchedulerILb0ELb0ELb0ELi128EEEEEEEEEvNT_6ParamsE$_ZZN4cute6detail16composition_implINS_5tupleIJNS_1CILi16EEENS3_ILi2EEES5_S5_NS3_ILi4EEES5_EEENS2_IJNS3_ILi1EEEiiiNS3_ILi144EEENS3_ILi512EEEEEENS2_IJNS2_IJS5_S5_EEES6_NS3_ILi8EEEEEENS2_IJNS2_IJNS3_ILi64EEESA_EEES4_NS3_ILi1024EEEEEEEEDaRKT_RKT0_RKT1_RKT2_ENKUlRKT_RKT0_E_clISC_SG_EEDaSX_S10_,($_ZN7cutlass13device_kernelIN5flash19enable_sm80_to_sm89INS1_16FlashAttnBwdSm80INS1_25CollectiveMainloopBwdSm80ILi2ELi2EN4cute5tupleIJNS5_1CILi128EEES8_NS7_ILi64EEEEEENS_10bfloat16_tEfNS_4arch4Sm80ELb0ELb1ELb1ELb0ELb1ELb0ELb0ELb0ELi2ELi4ELi4ELi4ELb0EEENS1_24CollectiveEpilogueBwdGQAISA_fSD_Li256ELb0ELb1EEENS1_19SingleTileSchedulerILb0ELb0ELb0ELi128EEEEEEEEEvNT_6ParamsE$_ZZN4cute6detail16composition_implINS_5tupleIJNS_1CILi16EEENS3_ILi2EEES5_S5_NS3_ILi4EEES5_EEENS2_IJNS3_ILi1EEEiiiNS3_ILi144EEENS3_ILi512EEEEEENS2_IJS5_S5_EEENS2_IJNS3_ILi64EEESA_EEEEEDaRKT_RKT0_RKT1_RKT2_ENKUlRKT_RKT0_E_clIS5_SD_EEDaST_SW_ - $_ZN7cutlass13device_kernelIN5flash19enable_sm80_to_sm89INS1_16FlashAttnBwdSm80INS1_25CollectiveMainloopBwdSm80ILi2ELi2EN4cute5tupleIJNS5_1CILi128EEES8_NS7_ILi64EEEEEENS_10bfloat16_tEfNS_4arch4Sm80ELb0ELb1ELb1ELb0ELb1ELb0ELb0ELb0ELi2ELi4ELi4ELi4ELb0EEENS1_24CollectiveEpilogueBwdGQAISA_fSD_Li256ELb0ELb1EEENS1_19SingleTileSchedulerILb0ELb0ELb0ELi128EEEEEEEEEvNT_6ParamsE$_ZZN4cute6detail16composition_implINS_5tupleIJNS_1CILi16EEENS3_ILi2EEES5_S5_NS3_ILi4EEES5_EEENS2_IJNS3_ILi1EEEiiiNS3_ILi144EEENS3_ILi512EEEEEENS2_IJNS2_IJS5_S5_EEES6_NS3_ILi8EEEEEENS2_IJNS2_IJNS3_ILi64EEESA_EEES4_NS3_ILi1024EEEEEEEEDaRKT_RKT0_RKT1_RKT2_ENKUlRKT_RKT0_E_clISC_SG_EEDaSX_S10_)
$_ZN7cutlass13device_kernelIN5flash19enable_sm80_to_sm89INS1_16FlashAttnBwdSm80INS1_25CollectiveMainloopBwdSm80ILi2ELi2EN4cute5tupleIJNS5_1CILi128EEES8_NS7_ILi64EEEEEENS_10bfloat16_tEfNS_4arch4Sm80ELb0ELb1ELb1ELb0ELb1ELb0ELb0ELb0ELi2ELi4ELi4ELi4ELb0EEENS1_24CollectiveEpilogueBwdGQAISA_fSD_Li256ELb0ELb1EEENS1_19SingleTileSchedulerILb0ELb0ELb0ELi128EEEEEEEEEvNT_6ParamsE$_ZZN4cute6detail16composition_implINS_5tupleIJNS_1CILi16EEENS3_ILi2EEES5_S5_NS3_ILi4EEES5_EEENS2_IJNS3_ILi1EEEiiiNS3_ILi144EEENS3_ILi512EEEEEENS2_IJNS2_IJS5_S5_EEES6_NS3_ILi8EEEEEENS2_IJNS2_IJNS3_ILi64EEESA_EEES4_NS3_ILi1024EEEEEEEEDaRKT_RKT0_RKT1_RKT2_ENKUlRKT_RKT0_E_clISC_SG_EEDaSX_S10_:
[----:B------:R-:W-:Y:S02]  /*ca80*/  IADD3 R10, R1, 0x1680, RZ ;  /* 0x00001680010a7810 */ /* 0x000fe40007ffe0ff */
[----:B------:R-:W-:Y:S02]  /*ca90*/  MOV R74, 0xcad0 ;  /* 0x0000cad0004a7802 */ /* 0x000fe40000000f00 */
[----:B------:R-:W-:-:S04]  /*caa0*/  IADD3 R10, R10, c[0x0][0x20], RZ ;  /* 0x000008000a0a7a10 */ /* 0x000fc80007ffe0ff */
[----:B------:R-:W-:Y:S02]  /*cab0*/  IADD3 R40, R10, 0x4, RZ ;  /* 0x000000040a287810 */ /* 0x000fe40007ffe0ff */
[----:B------:R-:W-:Y:S05]  /*cac0*/  CALL.REL.NOINC `($_ZN7cutlass13device_kernelIN5flash19enable_sm80_to_sm89INS1_16FlashAttnBwdSm80INS1_25CollectiveMainloopBwdSm80ILi2ELi2EN4cute5tupleIJNS5_1CILi128EEES8_NS7_ILi64EEEEEENS_10bfloat16_tEfNS_4arch4Sm80ELb0ELb1ELb1ELb0ELb1ELb0ELb0ELb0ELi2ELi4ELi4ELi4ELb0EEENS1_24CollectiveEpilogueBwdGQAISA_fSD_Li256ELb0ELb1EEENS1_19SingleTileSchedulerILb0ELb0ELb0ELi128EEEEEEEEEvNT_6ParamsE$_ZZN4cute6detail16composition_implINS_5tupleIJNS_1CILi16EEENS3_ILi2EEES5_S5_NS3_ILi4EEES5_EEENS2_IJNS3_ILi1EEEiiiNS3_ILi144EEENS3_ILi512EEEEEENS2_IJS5_S5_EEENS2_IJNS3_ILi64EEESA_EEEEEDaRKT_RKT0_RKT1_RKT2_ENKUlRKT_RKT0_E_clIS5_SD_EEDaST_SW_) ;  /* 0x0000009000007944 */ /* 0x000fea0003c00000 */
[----:B------:R-:W-:Y:S02]  /*cad0*/  MOV R4, 0xcaf0 ;  /* 0x0000caf000047802 */ /* 0x000fe40000000f00 */
[----:B-1---5:R-:W-:Y:S05]  /*cae0*/  CALL.REL.NOINC `($_ZN7cutlass13device_kernelIN5flash19enable_sm80_to_sm89INS1_16FlashAttnBwdSm80INS1_25CollectiveMainloopBwdSm80ILi2ELi2EN4cute5tupleIJNS5_1CILi128EEES8_NS7_ILi64EEEEEENS_10bfloat16_tEfNS_4arch4Sm80ELb0ELb1ELb1ELb0ELb1ELb0ELb0ELb0ELi2ELi4ELi4ELi4ELb0EEENS1_24CollectiveEpilogueBwdGQAISA_fSD_Li256ELb0ELb1EEENS1_19SingleTileSchedulerILb0ELb0ELb0ELi128EEEEEEEEEvNT_6ParamsE$_ZN4cute3eso3ESOILb0ELb1EJiNS_1CILi512EEEEEC2ERKiRKS3_) ;  /* 0xffffa49000007944 */ /* 0x022fea0003c3ffff */
[----:B-1----:R1:W5:Y:S01]  /*caf0*/  LDL R2, [R1+0x1684] ;  /* 0x0016840001027983 */ /* 0x0023620000100800 */
[----:B------:R-:W-:-:S03]  /*cb00*/  MOV R6, 0xcb20 ;  /* 0x0000cb2000067802 */ /* 0x000fc60000000f00 */
[----:B-1---5:R-:W-:Y:S05]  /*cb10*/  CALL.REL.NOINC `($_ZN7cutlass13device_kernelIN5flash19enable_sm80_to_sm89INS1_16FlashAttnBwdSm80INS1_25CollectiveMainloopBwdSm80ILi2ELi2EN4cute5tupleIJNS5_1CILi128EEES8_NS7_ILi64EEEEEENS_10bfloat16_tEfNS_4arch4Sm80ELb0ELb1ELb1ELb0ELb1ELb0ELb0ELb0ELi2ELi4ELi4ELi4ELb0EEENS1_24CollectiveEpilogueBwdGQAISA_fSD_Li256ELb0ELb1EEENS1_19SingleTileSchedulerILb0ELb0ELb0ELi128EEEEEEEEEvNT_6ParamsE$_ZN4cute5tupleIJNS0_IJNS_1CILi2EEES2_EEENS0_IJiNS1_ILi512EEEEEEEEC2ERKS3_RKS5_) ;  /* 0xffffdc2000007944 */ /* 0x022fea0003c3ffff */
[----:B------:R2:W5:Y:S01]  /*cb20*/  LDL R40, [R1+0x1680] ;  /* 0x0016800001287983 */ /* 0x0005620000100800 */
[----:B-1----:R-:W-:Y:S02]  /*cb30*/  MOV R2, R8 ;  /* 0x0000000800027202 */ /* 0x002fe40000000f00 */
[----:B------:R-:W-:-:S04]  /*cb40*/  MOV R3, 0x0 ;  /* 0x0000000000037802 */ /* 0x000fc80000000f00 */
[----:B------:R-:W-:Y:S05]  /*cb50*/  RET.REL.NODEC R2 `(_ZN7cutlass13device_kernelIN5flash19enable_sm80_to_sm89INS1_16FlashAttnBwdSm80INS1_25CollectiveMainloopBwdSm80ILi2ELi2EN4cute5tupleIJNS5_1CILi128EEES8_NS7_ILi64EEEEEENS_10bfloat16_tEfNS_4arch4Sm80ELb0ELb1ELb1ELb0ELb1ELb0ELb0ELb0ELi2ELi4ELi4ELi4ELb0EEENS1_24CollectiveEpilogueBwdGQAISA_fSD_Li256ELb0ELb1EEENS1_19SingleTileSchedulerILb0ELb0ELb0ELi128EEEEEEEEEvNT_6ParamsE) ;  /* 0xffff34a002007950 */ /* 0x000fea0003c3ffff */
        .type           $_ZN7cutlass13device_kernelIN5flash19enable_sm80_to_sm89INS1_16FlashAttnBwdSm80INS1_25CollectiveMainloopBwdSm80ILi2ELi2EN4cute5tupleIJNS5_1CILi128EEES8_NS7_ILi64EEEEEENS_10bfloat16_tEfNS_4arch4Sm80ELb0ELb1ELb1ELb0ELb1ELb0ELb0ELb0ELi2ELi4ELi4ELi4ELb0EEENS1_24CollectiveEpilogueBwdGQAISA_fSD_Li256ELb0ELb1EEENS1_19SingleTileSchedulerILb0ELb0ELb0ELi128EEEEEEEEEvNT_6ParamsE$_ZZN4cute6detail16composition_implINS_5tupleIJNS_1CILi16EEENS3_ILi2EEES5_S5_NS3_ILi4EEES5_EEENS2_IJNS3_ILi1EEEiiiNS3_ILi144EEENS3_ILi512EEEEEENS2_IJS5_S5_EEENS2_IJNS3_ILi64EEESA_EEEEEDaRKT_RKT0_RKT1_RKT2_ENKUlRKT_RKT0_E_clIS5_SD_EEDaST_SW_,@function
        .size           $_ZN7cutlass13device_kernelIN5flash19enable_sm80_to_sm89INS1_16FlashAttnBwdSm80INS1_25CollectiveMainloopBwdSm80ILi2ELi2EN4cute5tupleIJNS5_1CILi128EEES8_NS7_ILi64EEEEEENS_10bfloat16_tEfNS_4arch4Sm80ELb0ELb1ELb1ELb0ELb1ELb0ELb0ELb0ELi2ELi4ELi4ELi4ELb0EEENS1_24CollectiveEpilogueBwdGQAISA_fSD_Li256ELb0ELb1EEENS1_19SingleTileSchedulerILb0ELb0ELb0ELi128EEEEEEEEEvNT_6ParamsE$_ZZN4cute6detail16composition_implINS_5tupleIJNS_1CILi16EEENS3_ILi2EEES5_S5_NS3_ILi4EEES5_EEENS2_IJNS3_ILi1EEEiiiNS3_ILi144EEENS3_ILi512EEEEEENS2_IJS5_S5_EEENS2_IJNS3_ILi64EEESA_EEEEEDaRKT_RKT0_RKT1_RKT2_ENKUlRKT_RKT0_E_clIS5_SD_EEDaST_SW_,($_ZN7cutlass13device_kernelIN5flash19enable_sm80_to_sm89INS1_16FlashAttnBwdSm80INS1_25CollectiveMainloopBwdSm80ILi2ELi2EN4cute5tupleIJNS5_1CILi128EEES8_NS7_ILi64EEEEEENS_10bfloat16_tEfNS_4arch4Sm80ELb0ELb1ELb1ELb0ELb1ELb0ELb0ELb0ELi2ELi4ELi4ELi4ELb0EEENS1_24CollectiveEpilogueBwdGQAISA_fSD_Li256ELb0ELb1EEENS1_19SingleTileSchedulerILb0ELb0ELb0ELi128EEEEEEEEEvNT_6ParamsE$_ZZN4cute6detail16composition_implINS_5tupleIJNS_1CILi16EEENS3_ILi2EEES5_S5_NS3_ILi4EEES5_EEENS2_IJNS3_ILi1EEEiiiNS3_ILi144EEENS3_ILi512EEEEEES5_NS3_ILi64EEEEEDaRKT_RKT0_RKT1_RKT2_ENKUlRKT_T0_E_clINS2_IJNS2_IJEEESV_S5_S8_EEENS_17integral_constantIiLi3EEEEEDaSR_SS_ - $_ZN7cutlass13device_kernelIN5flash19enable_sm80_to_sm89INS1_16FlashAttnBwdSm80INS1_25CollectiveMainloopBwdSm80ILi2ELi2EN4cute5tupleIJNS5_1CILi128EEES8_NS7_ILi64EEEEEENS_10bfloat16_tEfNS_4arch4Sm80ELb0ELb1ELb1ELb0ELb1ELb0ELb0ELb0ELi2ELi4ELi4ELi4ELb0EEENS1_24CollectiveEpilogueBwdGQAISA_fSD_Li256ELb0ELb1EEENS1_19SingleTileSchedulerILb0ELb0ELb0ELi128EEEEEEEEEvNT_6ParamsE$_ZZN4cute6detail16composition_implINS_5tupleIJNS_1CILi16EEENS3_ILi2EEES5_S5_NS3_ILi4EEES5_EEENS2_IJNS3_ILi1EEEiiiNS3_ILi144EEENS3_ILi512EEEEEENS2_IJS5_S5_EEENS2_IJNS3_ILi64EEESA_EEEEEDaRKT_RKT0_RKT1_RKT2_ENKUlRKT_RKT0_E_clIS5_SD_EEDaST_SW_)
$_ZN7cutlass13device_kernelIN5flash19enable_sm80_to_sm89INS1_16FlashAttnBwdSm80INS1_25CollectiveMainloopBwdSm80ILi2ELi2EN4cute5tupleIJNS5_1CILi128EEES8_NS7_ILi64EEEEEENS_10bfloat16_tEfNS_4arch4Sm80ELb0ELb1ELb1ELb0ELb1ELb0ELb0ELb0ELi2ELi4ELi4ELi4ELb0EEENS1_24CollectiveEpilogueBwdGQAISA_fSD_Li256ELb0ELb1EEENS1_19SingleTileSchedulerILb0ELb0ELb0ELi128EEEEEEEEEvNT_6ParamsE$_ZZN4cute6detail16composition_implINS_5tupleIJNS_1CILi16EEENS3_ILi2EEES5_S5_NS3_ILi4EEES5_EEENS2_IJNS3_ILi1EEEiiiNS3_ILi144EEENS3_ILi512EEEEEENS2_IJS5_S5_EEENS2_IJNS3_ILi64EEESA_EEEEEDaRKT_RKT0_RKT1_RKT2_ENKUlRKT_RKT0_E_clIS5_SD_EEDaST_SW_:
        /* <DEDUP_REMOVED lines=15> */
[----:B-1---5:R-:W-:Y:S05]  /*cc50*/  CALL.REL.NOINC `($_ZN7cutlass13device_kernelIN5flash19enable_sm80_to_sm89INS1_16FlashAttnBwdSm80INS1_25CollectiveMainloopBwdSm80ILi2ELi2EN4cute5tupleIJNS5_1CILi128EEES8_NS7_ILi64EEEEEENS_10bfloat16_tEfNS_4arch4Sm80ELb0ELb1ELb1ELb0ELb1ELb0ELb0ELb0ELi2ELi4ELi4ELi4ELb0EEENS1_24CollectiveEpilogueBwdGQAISA_fSD_Li256ELb0ELb1EEENS1_19SingleTileSchedulerILb0ELb0ELb0ELi128EEEEEEEEEvNT_6ParamsE$_ZZN4cute6detail16composition_implINS_5tupleIJNS_1CILi16EEENS3_ILi2EEES5_S5_NS3_ILi4EEES5_EEENS2_IJNS3_ILi1EEEiiiNS3_ILi144EEENS3_ILi512EEEEEES5_NS3_ILi64EEEEEDaRKT_RKT0_RKT1_RKT2_ENKUlRKT_T0_E_clINS2_IJNS2_IJEEESV_S5_S8_EEENS_17integral_constantIiLi3EEEEEDaSR_SS_) ;  /* 0x000000b000007944 */ /* 0x022fea0003c00000 */
[----:B-----5:R2:W-:Y:S01]  /*cc60*/  STL [R1+0x1690], R2 ;  /* 0x0016900201007387 */ /* 0x0205e20000100800 */
[----:B------:R-:W-:Y:S02]  /*cc70*/  IADD3 R5, R5, 0x8, RZ ;  /* 0x0000000805057810 */ /* 0x000fe40007ffe0ff */
[----:B------:R-:W-:Y:S01]  /*cc80*/  MOV R6, 0xccb0 ;  /* 0x0000ccb000067802 */ /* 0x000fe20000000f00 */
[----:B------:R2:W-:Y:S04]  /*cc90*/  STL.64 [R1+0x1688], R92 ;  /* 0x0016885c01007387 */ /* 0x0005e80000100a00 */
[----:B-12---:R-:W-:Y:S05]  /*cca0*/  CALL.REL.NOINC `($_ZN7cutlass13device_kernelIN5flash19enable_sm80_to_sm89INS1_16FlashAttnBwdSm80INS1_25CollectiveMainloopBwdSm80ILi2ELi2EN4cute5tupleIJNS5_1CILi128EEES8_NS7_ILi64EEEEEENS_10bfloat16_tEfNS_4arch4Sm80ELb0ELb1ELb1ELb0ELb1ELb0ELb0ELb0ELi2ELi4ELi4ELi4ELb0EEENS1_24CollectiveEpilogueBwdGQAISA_fSD_Li256ELb0ELb1EEENS1_19SingleTileSchedulerILb0ELb0ELb0ELi128EEEEEEEEEvNT_6ParamsE$_ZZN4cute6detail16composition_implINS_5tupleIJNS_1CILi16EEENS3_ILi2EEES5_S5_NS3_ILi4EEES5_EEENS2_IJNS3_ILi1EEEiiiNS3_ILi144EEENS3_ILi512EEEEEES5_NS3_ILi64EEEEEDaRKT_RKT0_RKT1_RKT2_ENKUlRKT_T0_E_clINS2_IJNS2_IJS5_EEENS2_IJiEEES8_S8_EEENS_17integral_constantIiLi4EEEEEDaSR_SS_) ;  /* 0x0000012000007944 */ /* 0x006fea0003c00000 */
[----:B------:R-:W-:Y:S02]  /*ccb0*/  MOV R2, R7 ;  /* 0x0000000700027202 */ /* 0x000fe40000000f00 */
[----:B------:R-:W-:Y:S02]  /*ccc0*/  MOV R6, 0xcce0 ;  /* 0x0000cce000067802 */ /* 0x000fe40000000f00 */
[----:B-1---5:R-:W-:Y:S05]  /*ccd0*/  CALL.REL.NOINC `($_ZN7cutlass13device_kernelIN5flash19enable_sm80_to_sm89INS1_16FlashAttnBwdSm80INS1_25CollectiveMainloopBwdSm80ILi2ELi2EN4cute5tupleIJNS5_1CILi128EEES8_NS7_ILi64EEEEEENS_10bfloat16_tEfNS_4arch4Sm80ELb0ELb1ELb1ELb0ELb1ELb0ELb0ELb0ELi2ELi4ELi4ELi4ELb0EEENS1_24CollectiveEpilogueBwdGQAISA_fSD_Li256ELb0ELb1EEENS1_19SingleTileSchedulerILb0ELb0ELb0ELi128EEEEEEEEEvNT_6ParamsE$_ZN4cute5tupleIJNS_1CILi2EEEiEEC2ERKS2_RKi) ;  /* 0xffffdc5000007944 */ /* 0x022fea0003c3ffff */
[----:B-1----:R1:W5:Y:S01]  /*cce0*/  LDL R2, [R1+0x16a8] ;  /* 0x0016a80001027983 */ /* 0x0023620000100800 */
[----:B------:R-:W-:-:S04]  /*ccf0*/  MOV R75, 0x0 ;  /* 0x00000000004b7802 */ /* 0x000fc80000000f00 */
[----:B------:R-:W-:Y:S05]  /*cd00*/  RET.REL.NODEC R74 `(_ZN7cutlass13device_kernelIN5flash19enable_sm80_to_sm89INS1_16FlashAttnBwdSm80INS1_25CollectiveMainloopBwdSm80ILi2ELi2EN4cute5tupleIJNS5_1CILi128EEES8_NS7_ILi64EEEEEENS_10bfloat16_tEfNS_4arch4Sm80ELb0ELb1ELb1ELb0ELb1ELb0ELb0ELb0ELi2ELi4ELi4ELi4ELb0EEENS1_24CollectiveEpilogueBwdGQAISA_fSD_Li256ELb0ELb1EEENS1_19SingleTileSchedulerILb0ELb0ELb0ELi128EEEEEEEEEvNT_6ParamsE) ;  /* 0xffff32f04a007950 */ /* 0x000fea0003c3ffff */
        .type           $_ZN7cutlass13device_kernelIN5flash19enable_sm80_to_sm89INS1_16FlashAttnBwdSm80INS1_25CollectiveMainloopBwdSm80ILi2ELi2EN4cute5tupleIJNS5_1CILi128EEES8_NS7_ILi64EEEEEENS_10bfloat16_tEfNS_4arch4Sm80ELb0ELb1ELb1ELb0ELb1ELb0ELb0ELb0ELi2ELi4ELi4ELi4ELb0EEENS1_24CollectiveEpilogueBwdGQAISA_fSD_Li256ELb0ELb1EEENS1_19SingleTileSchedulerILb0ELb0ELb0ELi128EEEEEEEEEvNT_6ParamsE$_ZZN4cute6detail16composition_implINS_5tupleIJNS_1CILi16EEENS3_ILi2EEES5_S5_NS3_ILi4EEES5_EEENS2_IJNS3_ILi1EEEiiiNS3_ILi144EEENS3_ILi512EEEEEES5_NS3_ILi64EEEEEDaRKT_RKT0_RKT1_RKT2_ENKUlRKT_T0_E_clINS2_IJNS2_IJEEESV_S5_S8_EEENS_17integral_constantIiLi3EEEEEDaSR_SS_,@function
        .size           $_ZN7cutlass13device_kernelIN5flash19enable_sm80_to_sm89INS1_16FlashAttnBwdSm80INS1_25CollectiveMainloopBwdSm80ILi2ELi2EN4cute5tupleIJNS5_1CILi128EEES8_NS7_ILi64EEEEEENS_10bfloat16_tEfNS_4arch4Sm80ELb0ELb1ELb1ELb0ELb1ELb0ELb0ELb0ELi2ELi4ELi4ELi4ELb0EEENS1_24CollectiveEpilogueBwdGQAISA_fSD_Li256ELb0ELb1EEENS1_19SingleTileSchedulerILb0ELb0ELb0ELi128EEEEEEEEEvNT_6ParamsE$_ZZN4cute6detail16composition_implINS_5tupleIJNS_1CILi16EEENS3_ILi2EEES5_S5_NS3_ILi4EEES5_EEENS2_IJNS3_ILi1EEEiiiNS3_ILi144EEENS3_ILi512EEEEEES5_NS3_ILi64EEEEEDaRKT_RKT0_RKT1_RKT2_ENKUlRKT_T0_E_clINS2_IJNS2_IJEEESV_S5_S8_EEENS_17integral_constantIiLi3EEEEEDaSR_SS_,($_ZN7cutlass13device_kernelIN5flash19enable_sm80_to_sm89INS1_16FlashAttnBwdSm80INS1_25CollectiveMainloopBwdSm80ILi2ELi2EN4cute5tupleIJNS5_1CILi128EEES8_NS7_ILi64EEEEEENS_10bfloat16_tEfNS_4arch4Sm80ELb0ELb1ELb1ELb0ELb1ELb0ELb0ELb0ELi2ELi4ELi4ELi4ELb0EEENS1_24CollectiveEpilogueBwdGQAISA_fSD_Li256ELb0ELb1EEENS1_19SingleTileSchedulerILb0ELb0ELb0ELi128EEEEEEEEEvNT_6ParamsE$_ZZN4cute6detail16composition_implINS_5tupleIJNS_1CILi16EEENS3_ILi2EEES5_S5_NS3_ILi4EEES5_EEENS2_IJNS3_ILi1EEEiiiNS3_ILi144EEENS3_ILi512EEEEEES5_NS3_ILi64EEEEEDaRKT_RKT0_RKT1_RKT2_ENKUlRKT_T0_E_clINS2_IJNS2_IJS5_EEENS2_IJiEEES8_S8_EEENS_17integral_constantIiLi4EEEEEDaSR_SS_ - $_ZN7cutlass13device_kernelIN5flash19enable_sm80_to_sm89INS1_16FlashAttnBwdSm80INS1_25CollectiveMainloopBwdSm80ILi2ELi2EN4cute5tupleIJNS5_1CILi128EEES8_NS7_ILi64EEEEEENS_10bfloat16_tEfNS_4arch4Sm80ELb0ELb1ELb1ELb0ELb1ELb0ELb0ELb0ELi2ELi4ELi4ELi4ELb0EEENS1_24CollectiveEpilogueBwdGQAISA_fSD_Li256ELb0ELb1EEENS1_19SingleTileSchedulerILb0ELb0ELb0ELi128EEEEEEEEEvNT_6ParamsE$_ZZN4cute6detail16composition_implINS_5tupleIJNS_1CILi16EEENS3_ILi2EEES5_S5_NS3_ILi4EEES5_EEENS2_IJNS3_ILi1EEEiiiNS3_ILi144EEENS3_ILi512EEEEEES5_NS3_ILi64EEEEEDaRKT_RKT0_RKT1_RKT2_ENKUlRKT_T0_E_clINS2_IJNS2_IJEEESV_S5_S8_EEENS_17integral_constantIiLi3EEEEEDaSR_SS_)
$_ZN7cutlass13device_kernelIN5flash19enable_sm80_to_sm89INS1_16FlashAttnBwdSm80INS1_25CollectiveMainloopBwdSm80ILi2ELi2EN4cute5tupleIJNS5_1CILi128EEES8_NS7_ILi64EEEEEENS_10bfloat16_tEfNS_4arch4Sm80ELb0ELb1ELb1ELb0ELb1ELb0ELb0ELb0ELi2ELi4ELi4ELi4ELb0EEENS1_24CollectiveEpilogueBwdGQAISA_fSD_Li256ELb0ELb1EEENS1_19SingleTileSchedulerILb0ELb0ELb0ELi128EEEEEEEEEvNT_6ParamsE$_ZZN4cute6detail16composition_implINS_5tupleIJNS_1CILi16EEENS3_ILi2EEES5_S5_NS3_ILi4EEES5_EEENS2_IJNS3_ILi1EEEiiiNS3_ILi144EEENS3_ILi512EEEEEES5_NS3_ILi64EEEEEDaRKT_RKT0_RKT1_RKT2_ENKUlRKT_T0_E_clINS2_IJNS2_IJEEESV_S5_S8_EEENS_17integral_constantIiLi3EEEEEDaSR_SS_:
[----:B------:R-:W-:Y:S02]  /*cd10*/  IADD3 R4, R1, 0x16b0, RZ ;  /* 0x000016b001047810 */ /* 0x000fe40007ffe0ff */
[----:B------:R-:W-:Y:S02]  /*cd20*/  MOV R6, 0xcd60 ;  /* 0x0000cd6000067802 */ /* 0x000fe40000000f00 */
[----:B------:R-:W-:-:S04]  /*cd30*/  IADD3 R4, R4, c[0x0][0x20], RZ ;  /* 0x0000080004047a10 */ /* 0x000fc80007ffe0ff */
[----:B------:R-:W-:Y:S02]  /*cd40*/  IADD3 R2, R4, 0x4, RZ ;  /* 0x0000000404027810 */ /* 0x000fe40007ffe0ff */
[----:B------:R-:W-:Y:S05]  /*cd50*/  CALL.REL.NOINC `($_ZN7cutlass13device_kernelIN5flash19enable_sm80_to_sm89INS1_16FlashAttnBwdSm80INS1_25CollectiveMainloopBwdSm80ILi2ELi2EN4cute5tupleIJNS5_1CILi128EEES8_NS7_ILi64EEEEEENS_10bfloat16_tEfNS_4arch4Sm80ELb0ELb1ELb1ELb0ELb1ELb0ELb0ELb0ELi2ELi4ELi4ELi4ELb0EEENS1_24CollectiveEpilogueBwdGQAISA_fSD_Li256ELb0ELb1EEENS1_19SingleTileSchedulerILb0ELb0ELb0ELi128EEEEEEEEEvNT_6ParamsE$_ZN4cute3eso3ESOILb0ELb1EJiEEC2ERKi) ;  /* 0xffffa0c000007944 */ /* 0x000fea0003c3ffff */
[----:B-1----:R1:W5:Y:S01]  /*cd60*/  LDL R3, [R1+0x16b4] ;  /* 0x0016b40001037983 */ /* 0x0023620000100800 */
[----:B------:R-:W-:Y:S02]  /*cd70*/  MOV R2, R4 ;  /* 0x0000000400027202 */ /* 0x000fe40000000f00 */
[----:B------:R-:W-:Y:S02]  /*cd80*/  MOV R4, 0xcda0 ;  /* 0x0000cda000047802 */ /* 0x000fe40000000f00 */
[----:B-1---5:R-:W-:Y:S05]  /*cd90*/  CALL.REL.NOINC `($_ZN7cutlass13device_kernelIN5flash19enable_sm80_to_sm89INS1_16FlashAttnBwdSm80INS1_25CollectiveMainloopBwdSm80ILi2ELi2EN4cute5tupleIJNS5_1CILi128EEES8_NS7_ILi64EEEEEENS_10bfloat16_tEfNS_4arch4Sm80ELb0ELb1ELb1ELb0ELb1ELb0ELb0ELb0ELi2ELi4ELi4ELi4ELb0EEENS1_24CollectiveEpilogueBwdGQAISA_fSD_Li256ELb0ELb1EEENS1_19SingleTileSchedulerILb0ELb0ELb0ELi128EEEEEEEEEvNT_6ParamsE$_ZN4cute3eso3ESOILb1ELb0EJNS_5tupleIJNS_1CILi2EEEEEENS2_IJiEEENS3_ILi1EEES7_EEC2ERKS5_RKS6_RKS7_SE_) ;  /* 0xffffb79000007944 */ /* 0x022fea0003c3ffff */
[----:B-1----:R1:W5:Y:S01]  /*cda0*/  LDL R2, [R1+0x16b0] ;  /* 0x0016b00001027983 */ /* 0x0023620000100800 */
[----:B------:R-:W-:-:S04]  /*cdb0*/  MOV R77, 0x0 ;  /* 0x00000000004d7802 */ /* 0x000fc80000000f00 */
[----:B------:R-:W-:Y:S05]  /*cdc0*/  RET.REL.NODEC R76 `(_ZN7cutlass13device_kernelIN5flash19enable_sm80_to_sm89INS1_16FlashAttnBwdSm80INS1_25CollectiveMainloopBwdSm80ILi2ELi2EN4cute5tupleIJNS5_1CILi128EEES8_NS7_ILi64EEEEEENS_10bfloat16_tEfNS_4arch4Sm80ELb0ELb1ELb1ELb0ELb1ELb0ELb0ELb0ELi2ELi4ELi4ELi4ELb0EEENS1_24CollectiveEpilogueBwdGQAISA_fSD_Li256ELb0ELb1EEENS1_19SingleTileSchedulerILb0ELb0ELb0ELi128EEEEEEEEEvNT_6ParamsE) ;  /* 0xffff32304c007950 */ /* 0x000fea0003c3ffff */
        .type           $_ZN7cutlass13device_kernelIN5flash19enable_sm80_to_sm89INS1_16FlashAttnBwdSm80INS1_25CollectiveMainloopBwdSm80ILi2ELi2EN4cute5tupleIJNS5_1CILi128EEES8_NS7_ILi64EEEEEENS_10bfloat16_tEfNS_4arch4Sm80ELb0ELb1ELb1ELb0ELb1ELb0ELb0ELb0ELi2ELi4ELi4ELi4ELb0EEENS1_24CollectiveEpilogueBwdGQAISA_fSD_Li256ELb0ELb1EEENS1_19SingleTileSchedulerILb0ELb0ELb0ELi128EEEEEEEEEvNT_6ParamsE$_ZZN4cute6detail16composition_implINS_5tupleIJNS_1CILi16EEENS3_ILi2EEES5_S5_NS3_ILi4EEES5_EEENS2_IJNS3_ILi1EEEiiiNS3_ILi144EEENS3_ILi512EEEEEES5_NS3_ILi64EEEEEDaRKT_RKT0_RKT1_RKT2_ENKUlRKT_T0_E_clINS2_IJNS2_IJS5_EEENS2_IJiEEES8_S8_EEENS_17integral_constantIiLi4EEEEEDaSR_SS_,@function
        .size           $_ZN7cutlass13device_kernelIN5flash19enable_sm80_to_sm89INS1_16FlashAttnBwdSm80INS1_25CollectiveMainloopBwdSm80ILi2ELi2EN4cute5tupleIJNS5_1CILi128EEES8_NS7_ILi64EEEEEENS_10bfloat16_tEfNS_4arch4Sm80ELb0ELb1ELb1ELb0ELb1ELb0ELb0ELb0ELi2ELi4ELi4ELi4ELb0EEENS1_24CollectiveEpilogueBwdGQAISA_fSD_Li256ELb0ELb1EEENS1_19SingleTileSchedulerILb0ELb0ELb0ELi128EEEEEEEEEvNT_6ParamsE$_ZZN4cute6detail16composition_implINS_5tupleIJNS_1CILi16EEENS3_ILi2EEES5_S5_NS3_ILi4EEES5_EEENS2_IJNS3_ILi1EEEiiiNS3_ILi144EEENS3_ILi512EEEEEES5_NS3_ILi64EEEEEDaRKT_RKT0_RKT1_RKT2_ENKUlRKT_T0_E_clINS2_IJNS2_IJS5_EEENS2_IJiEEES8_S8_EEENS_17integral_constantIiLi4EEEEEDaSR_SS_,($_ZN7cutlass13device_kernelIN5flash19enable_sm80_to_sm89INS1_16FlashAttnBwdSm80INS1_25CollectiveMainloopBwdSm80ILi2ELi2EN4cute5tupleIJNS5_1CILi128EEES8_NS7_ILi64EEEEEENS_10bfloat16_tEfNS_4arch4Sm80ELb0ELb1ELb1ELb0ELb1ELb0ELb0ELb0ELi2ELi4ELi4ELi4ELb0EEENS1_24CollectiveEpilogueBwdGQAISA_fSD_Li256ELb0ELb1EEENS1_19SingleTileSchedulerILb0ELb0ELb0ELi128EEEEEEEEEvNT_6ParamsE$_ZZN4cute6detail16composition_implINS_5tupleIJNS_1CILi16EEENS3_ILi2EEES5_S5_NS3_ILi4EEES5_EEENS2_IJNS3_ILi1EEEiiiNS3_ILi144EEENS3_ILi512EEEEEES6_S4_EEDaRKT_RKT0_RKT1_RKT2_ENKUlRKT_T0_E_clINS2_IJNS2_IJEEESU_S6_S8_EEENS_17integral_constantIiLi1EEEEEDaSQ_SR_ - $_ZN7cutlass13device_kernelIN5flash19enable_sm80_to_sm89INS1_16FlashAttnBwdSm80INS1_25CollectiveMainloopBwdSm80ILi2ELi2EN4cute5tupleIJNS5_1CILi128EEES8_NS7_ILi64EEEEEENS_10bfloat16_tEfNS_4arch4Sm80ELb0ELb1ELb1ELb0ELb1ELb0ELb0ELb0ELi2ELi4ELi4ELi4ELb0EEENS1_24CollectiveEpilogueBwdGQAISA_fSD_Li256ELb0ELb1EEENS1_19SingleTileSchedulerILb0ELb0ELb0ELi128EEEEEEEEEvNT_6ParamsE$_ZZN4cute6detail16composition_implINS_5tupleIJNS_1CILi16EEENS3_ILi2EEES5_S5_NS3_ILi4EEES5_EEENS2_IJNS3_ILi1EEEiiiNS3_ILi144EEENS3_ILi512EEEEEES5_NS3_ILi64EEEEEDaRKT_RKT0_RKT1_RKT2_ENKUlRKT_T0_E_clINS2_IJNS2_IJS5_EEENS2_IJiEEES8_S8_EEENS_17integral_constantIiLi4EEEEEDaSR_SS_)
$_ZN7cutlass13device_kernelIN5flash19enable_sm80_to_sm89INS1_16FlashAttnBwdSm80INS1_25CollectiveMainloopBwdSm80ILi2ELi2EN4cute5tupleIJNS5_1CILi128EEES8_NS7_ILi64EEEEEENS_10bfloat16_tEfNS_4arch4Sm80ELb0ELb1ELb1ELb0ELb1ELb0ELb0ELb0ELi2ELi4ELi4ELi4ELb0EEENS1_24CollectiveEpilogueBwdGQAISA_fSD_Li256ELb0ELb1EEENS1_19SingleTileSchedulerILb0ELb0ELb0ELi128EEEEEEEEEvNT_6ParamsE$_ZZN4cute6detail16composition_implINS_5tupleIJNS_1CILi16EEENS3_ILi2EEES5_S5_NS3_ILi4EEES5_EEENS2_IJNS3_ILi1EEEiiiNS3_ILi144EEENS3_ILi512EEEEEES5_NS3_ILi64EEEEEDaRKT_RKT0_RKT1_RKT2_ENKUlRKT_T0_E_clINS2_IJNS2_IJS5_EEENS2_IJiEEES8_S8_EEENS_17integral_constantIiLi4EEEEEDaSR_SS_:
[----:B------:R-:W-:-:S05]  /*cdd0*/  IADD3 R5, R5, -c[0x0][0x20], RZ ;  /* 0x8000080005057a10 */ /* 0x000fca0007ffe0ff */
[----:B------:R1:W5:Y:S01]  /*cde0*/  LDL R3, [R5] ;  /* 0x0000000005037983 */ /* 0x0003620000100800 */
[----:B------:R-:W-:Y:S02]  /*cdf0*/  IADD3 R2, R1, 0x16b0, RZ ;  /* 0x000016b001027810 */ /* 0x000fe40007ffe0ff */
[----:B------:R-:W-:Y:S02]  /*ce00*/  MOV R4, 0xce30 ;  /* 0x0000ce3000047802 */ /* 0x000fe40000000f00 */
[----:B------:R-:W-:Y:S02]  /*ce10*/  IADD3 R2, R2, c[0x0][0x20], RZ ;  /* 0x0000080002027a10 */ /* 0x000fe40007ffe0ff */
[----:B-1---5:R-:W-:Y:S05]  /*ce20*/  CALL.REL.NOINC `($_ZN7cutlass13device_kernelIN5flash19enable_sm80_to_sm89INS1_16FlashAttnBwdSm80INS1_25CollectiveMainloopBwdSm80ILi2ELi2EN4cute5tupleIJNS5_1CILi128EEES8_NS7_ILi64EEEEEENS_10bfloat16_tEfNS_4arch4Sm80ELb0ELb1ELb1ELb0ELb1ELb0ELb0ELb0ELi2ELi4ELi4ELi4ELb0EEENS1_24CollectiveEpilogueBwdGQAISA_fSD_Li256ELb0ELb1EEENS1_19SingleTileSchedulerILb0ELb0ELb0ELi128EEEEEEEEEvNT_6ParamsE$_ZN4cute3eso3ESOILb1ELb0EJNS_5tupleIJNS_1CILi2EEEEEENS2_IJiEEENS3_ILi1EEES7_EEC2ERKS5_RKS6_RKS7_SE_) ;  /* 0xffffb70000007944 */ /* 0x022fea0003c3ffff */
[----:B-1----:R1:W5:Y:S01]  /*ce30*/  LDL R3, [R1+0x16b0] ;  /* 0x0016b00001037983 */ /* 0x0023620000100800 */
[----:B------:R-:W-:Y:S02]  /*ce40*/  MOV R4, R6 ;  /* 0x0000000600047202 */ /* 0x000fe40000000f00 */
[----:B------:R-:W-:-:S04]  /*ce50*/  MOV R5, 0x0 ;  /* 0x0000000000057802 */ /* 0x000fc80000000f00 */
[----:B------:R-:W-:Y:S05]  /*ce60*/  RET.REL.NODEC R4 `(_ZN7cutlass13device_kernelIN5flash19enable_sm80_to_sm89INS1_16FlashAttnBwdSm80INS1_25CollectiveMainloopBwdSm80ILi2ELi2EN4cute5tupleIJNS5_1CILi128EEES8_NS7_ILi64EEEEEENS_10bfloat16_tEfNS_4arch4Sm80ELb0ELb1ELb1ELb0ELb1ELb0ELb0ELb0ELi2ELi4ELi4ELi4ELb0EEENS1_24CollectiveEpilogueBwdGQAISA_fSD_Li256ELb0ELb1EEENS1_19SingleTileSchedulerILb0ELb0ELb0ELi128EEEEEEEEEvNT_6ParamsE) ;  /* 0xffff319004007950 */ /* 0x000fea0003c3ffff */
        .type           $_ZN7cutlass13device_kernelIN5flash19enable_sm80_to_sm89INS1_16FlashAttnBwdSm80INS1_25CollectiveMainloopBwdSm80ILi2ELi2EN4cute5tupleIJNS5_1CILi128EEES8_NS7_ILi64EEEEEENS_10bfloat16_tEfNS_4arch4Sm80ELb0ELb1ELb1ELb0ELb1ELb0ELb0ELb0ELi2ELi4ELi4ELi4ELb0EEENS1_24CollectiveEpilogueBwdGQAISA_fSD_Li256ELb0ELb1EEENS1_19SingleTileSchedulerILb0ELb0ELb0ELi128EEEEEEEEEvNT_6ParamsE$_ZZN4cute6detail16composition_implINS_5tupleIJNS_1CILi16EEENS3_ILi2EEES5_S5_NS3_ILi4EEES5_EEENS2_IJNS3_ILi1EEEiiiNS3_ILi144EEENS3_ILi512EEEEEES6_S4_EEDaRKT_RKT0_RKT1_RKT2_ENKUlRKT_T0_E_clINS2_IJNS2_IJEEESU_S6_S8_EEENS_17integral_constantIiLi1EEEEEDaSQ_SR_,@function
        .size           $_ZN7cutlass13device_kernelIN5flash19enable_sm80_to_sm89INS1_16FlashAttnBwdSm80INS1_25CollectiveMainloopBwdSm80ILi2ELi2EN4cute5tupleIJNS5_1CILi128EEES8_NS7_ILi64EEEEEENS_10bfloat16_tEfNS_4arch4Sm80ELb0ELb1ELb1ELb0ELb1ELb0ELb0ELb0ELi2ELi4ELi4ELi4ELb0EEENS1_24CollectiveEpilogueBwdGQAISA_fSD_Li256ELb0ELb1EEENS1_19SingleTileSchedulerILb0ELb0ELb0ELi128EEEEEEEEEvNT_6ParamsE$_ZZN4cute6detail16composition_implINS_5tupleIJNS_1CILi16EEENS3_ILi2EEES5_S5_NS3_ILi4EEES5_EEENS2_IJNS3_ILi1EEEiiiNS3_ILi144EEENS3_ILi512EEEEEES6_S4_EEDaRKT_RKT0_RKT1_RKT2_ENKUlRKT_T0_E_clINS2_IJNS2_IJEEESU_S6_S8_EEENS_17integral_constantIiLi1EEEEEDaSQ_SR_,($_ZN7cutlass13device_kernelIN5flash19enable_sm80_to_sm89INS1_16FlashAttnBwdSm80INS1_25CollectiveMainloopBwdSm80ILi2ELi2EN4cute5tupleIJNS5_1CILi128EEES8_NS7_ILi64EEEEEENS_10bfloat16_tEfNS_4arch4Sm80ELb0ELb1ELb1ELb0ELb1ELb0ELb0ELb0ELi2ELi4ELi4ELi4ELb0EEENS1_24CollectiveEpilogueBwdGQAISA_fSD_Li256ELb0ELb1EEENS1_19SingleTileSchedulerILb0ELb0ELb0ELi128EEEEEEEEEvNT_6ParamsE$_ZZN4cute6detail16composition_implINS_5tupleIJNS_1CILi16EEENS3_ILi2EEES5_S5_NS3_ILi4EEES5_EEENS2_IJNS3_ILi1EEEiiiNS3_ILi144EEENS3_ILi512EEEEEES6_S4_EEDaRKT_RKT0_RKT1_RKT2_ENKUlRKT_T0_E_clINS2_IJNS2_IJS5_EEENS2_IJiEEES5_S8_EEENS_17integral_constantIiLi2EEEEEDaSQ_SR_ - $_ZN7cutlass13device_kernelIN5flash19enable_sm80_to_sm89INS1_16FlashAttnBwdSm80INS1_25CollectiveMainloopBwdSm80ILi2ELi2EN4cute5tupleIJNS5_1CILi128EEES8_NS7_ILi64EEEEEENS_10bfloat16_tEfNS_4arch4Sm80ELb0ELb1ELb1ELb0ELb1ELb0ELb0ELb0ELi2ELi4ELi4ELi4ELb0EEENS1_24CollectiveEpilogueBwdGQAISA_fSD_Li256ELb0ELb1EEENS1_19SingleTileSchedulerILb0ELb0ELb0ELi128EEEEEEEEEvNT_6ParamsE$_ZZN4cute6detail16composition_implINS_5tupleIJNS_1CILi16EEENS3_ILi2EEES5_S5_NS3_ILi4EEES5_EEENS2_IJNS3_ILi1EEEiiiNS3_ILi144EEENS3_ILi512EEEEEES6_S4_EEDaRKT_RKT0_RKT1_RKT2_ENKUlRKT_T0_E_clINS2_IJNS2_IJEEESU_S6_S8_EEENS_17integral_constantIiLi1EEEEEDaSQ_SR_)
$_ZN7cutlass13device_kernelIN5flash19enable_sm80_to_sm89INS1_16FlashAttnBwdSm80INS1_25CollectiveMainloopBwdSm80ILi2ELi2EN4cute5tupleIJNS5_1CILi128EEES8_NS7_ILi64EEEEEENS_10bfloat16_tEfNS_4arch4Sm80ELb0ELb1ELb1ELb0ELb1ELb0ELb0ELb0ELi2ELi4ELi4ELi4ELb0EEENS1_24CollectiveEpilogueBwdGQAISA_fSD_Li256ELb0ELb1EEENS1_19SingleTileSchedulerILb0ELb0ELb0ELi128EEEEEEEEEvNT_6ParamsE$_ZZN4cute6detail16composition_implINS_5tupleIJNS_1CILi16EEENS3_ILi2EEES5_S5_NS3_ILi4EEES5_EEENS2_IJNS3_ILi1EEEiiiNS3_ILi144EEENS3_ILi512EEEEEES6_S4_EEDaRKT_RKT0_RKT1_RKT2_ENKUlRKT_T0_E_clINS2_IJNS2_IJEEESU_S6_S8_EEENS_17integral_constantIiLi1EEEEEDaSQ_SR_:
        /* <DEDUP_REMOVED lines=8> */
[----:B-1---5:R-:W-:Y:S05]  /*cef0*/  CALL.REL.NOINC `($_ZN7cutlass13device_kernelIN5flash19enable_sm80_to_sm89INS1_16FlashAttnBwdSm80INS1_25CollectiveMainloopBwdSm80ILi2ELi2EN4cute5tupleIJNS5_1CILi128EEES8_NS7_ILi64EEEEEENS_10bfloat16_tEfNS_4arch4Sm80ELb0ELb1ELb1ELb0ELb1ELb0ELb0ELb0ELi2ELi4ELi4ELi4ELb0EEENS1_24CollectiveEpilogueBwdGQAISA_fSD_Li256ELb0ELb1EEENS1_19SingleTileSchedulerILb0ELb0ELb0ELi128EEEEEEEEEvNT_6ParamsE$_ZN4cute3eso3ESOILb1ELb0EJNS_5tupleIJNS_1CILi2EEEEEENS2_IJiEEES4_NS3_ILi1EEEEEC2ERKS5_RKS6_RKS4_RKS7_) ;  /* 0xffffb68000007944 */ /* 0x022fea0003c3ffff */
[----:B-1----:R1:W5:Y:S01]  /*cf00*/  LDL R2, [R1+0x16c8] ;  /* 0x0016c80001027983 */ /* 0x0023620000100800 */
[----:B------:R-:W-:Y:S02]  /*cf10*/  MOV R4, R10 ;  /* 0x0000000a00047202 */ /* 0x000fe40000000f00 */
[----:B------:R-:W-:-:S04]  /*cf20*/  MOV R5, 0x0 ;  /* 0x0000000000057802 */ /* 0x000fc80000000f00 */
[----:B------:R-:W-:Y:S05]  /*cf30*/  RET.REL.NODEC R4 `(_ZN7cutlass13device_kernelIN5flash19enable_sm80_to_sm89INS1_16FlashAttnBwdSm80INS1_25CollectiveMainloopBwdSm80ILi2ELi2EN4cute5tupleIJNS5_1CILi128EEES8_NS7_ILi64EEEEEENS_10bfloat16_tEfNS_4arch4Sm80ELb0ELb1ELb1ELb0ELb1ELb0ELb0ELb0ELi2ELi4ELi4ELi4ELb0EEENS1_24CollectiveEpilogueBwdGQAISA_fSD_Li256ELb0ELb1EEENS1_19SingleTileSchedulerILb0ELb0ELb0ELi128EEEEEEEEEvNT_6ParamsE) ;  /* 0xffff30c004007950 */ /* 0x000fea0003c3ffff */
        .type           $_ZN7cutlass13device_kernelIN5flash19enable_sm80_to_sm89INS1_16FlashAttnBwdSm80INS1_25CollectiveMainloopBwdSm80ILi2ELi2EN4cute5tupleIJNS5_1CILi128EEES8_NS7_ILi64EEEEEENS_10bfloat16_tEfNS_4arch4Sm80ELb0ELb1ELb1ELb0ELb1ELb0ELb0ELb0ELi2ELi4ELi4ELi4ELb0EEENS1_24CollectiveEpilogueBwdGQAISA_fSD_Li256ELb0ELb1EEENS1_19SingleTileSchedulerILb0ELb0ELb0ELi128EEEEEEEEEvNT_6ParamsE$_ZZN4cute6detail16composition_implINS_5tupleIJNS_1CILi16EEENS3_ILi2EEES5_S5_NS3_ILi4EEES5_EEENS2_IJNS3_ILi1EEEiiiNS3_ILi144EEENS3_ILi512EEEEEES6_S4_EEDaRKT_RKT0_RKT1_RKT2_ENKUlRKT_T0_E_clINS2_IJNS2_IJS5_EEENS2_IJiEEES5_S8_EEENS_17integral_constantIiLi2EEEEEDaSQ_SR_,@function
        .size           $_ZN7cutlass13device_kernelIN5flash19enable_sm80_to_sm89INS1_16FlashAttnBwdSm80INS1_25CollectiveMainloopBwdSm80ILi2ELi2EN4cute5tupleIJNS5_1CILi128EEES8_NS7_ILi64EEEEEENS_10bfloat16_tEfNS_4arch4Sm80ELb0ELb1ELb1ELb0ELb1ELb0ELb0ELb0ELi2ELi4ELi4ELi4ELb0EEENS1_24CollectiveEpilogueBwdGQAISA_fSD_Li256ELb0ELb1EEENS1_19SingleTileSchedulerILb0ELb0ELb0ELi128EEEEEEEEEvNT_6ParamsE$_ZZN4cute6detail16composition_implINS_5tupleIJNS_1CILi16EEENS3_ILi2EEES5_S5_NS3_ILi4EEES5_EEENS2_IJNS3_ILi1EEEiiiNS3_ILi144EEENS3_ILi512EEEEEES6_S4_EEDaRKT_RKT0_RKT1_RKT2_ENKUlRKT_T0_E_clINS2_IJNS2_IJS5_EEENS2_IJiEEES5_S8_EEENS_17integral_constantIiLi2EEEEEDaSQ_SR_,($_ZN7cutlass13device_kernelIN5flash19enable_sm80_to_sm89INS1_16FlashAttnBwdSm80INS1_25CollectiveMainloopBwdSm80ILi2ELi2EN4cute5tupleIJNS5_1CILi128EEES8_NS7_ILi64EEEEEENS_10bfloat16_tEfNS_4arch4Sm80ELb0ELb1ELb1ELb0ELb1ELb0ELb0ELb0ELi2ELi4ELi4ELi4ELb0EEENS1_24CollectiveEpilogueBwdGQAISA_fSD_Li256ELb0ELb1EEENS1_19SingleTileSchedulerILb0ELb0ELb0ELi128EEEEEEEEEvNT_6ParamsE$_ZZN4cute6detail16composition_implINS_5tupleIJNS_1CILi16EEENS3_ILi2EEES5_S5_NS3_ILi4EEES5_EEENS2_IJNS3_ILi1EEEiiiNS3_ILi144EEENS3_ILi512EEEEEES6_S4_EEDaRKT_RKT0_RKT1_RKT2_ENKUlRKT_T0_E_clINS2_IJNS2_IJS5_S5_EEENS2_IJiiEEES8_S8_EEENS_17integral_constantIiLi3EEEEEDaSQ_SR_ - $_ZN7cutlass13device_kernelIN5flash19enable_sm80_to_sm89INS1_16FlashAttnBwdSm80INS1_25CollectiveMainloopBwdSm80ILi2ELi2EN4cute5tupleIJNS5_1CILi128EEES8_NS7_ILi64EEEEEENS_10bfloat16_tEfNS_4arch4Sm80ELb0ELb1ELb1ELb0ELb1ELb0ELb0ELb0ELi2ELi4ELi4ELi4ELb0EEENS1_24CollectiveEpilogueBwdGQAISA_fSD_Li256ELb0ELb1EEENS1_19SingleTileSchedulerILb0ELb0ELb0ELi128EEEEEEEEEvNT_6ParamsE$_ZZN4cute6detail16composition_implINS_5tupleIJNS_1CILi16EEENS3_ILi2EEES5_S5_NS3_ILi4EEES5_EEENS2_IJNS3_ILi1EEEiiiNS3_ILi144EEENS3_ILi512EEEEEES6_S4_EEDaRKT_RKT0_RKT1_RKT2_ENKUlRKT_T0_E_clINS2_IJNS2_IJS5_EEENS2_IJiEEES5_S8_EEENS_17integral_constantIiLi2EEEEEDaSQ_SR_)
$_ZN7cutlass13device_kernelIN5flash19enable_sm80_to_sm89INS1_16FlashAttnBwdSm80INS1_25CollectiveMainloopBwdSm80ILi2ELi2EN4cute5tupleIJNS5_1CILi128EEES8_NS7_ILi64EEEEEENS_10bfloat16_tEfNS_4arch4Sm80ELb0ELb1ELb1ELb0ELb1ELb0ELb0ELb0ELi2ELi4ELi4ELi4ELb0EEENS1_24CollectiveEpilogueBwdGQAISA_fSD_Li256ELb0ELb1EEENS1_19SingleTileSchedulerILb0ELb0ELb0ELi128EEEEEEEEEvNT_6ParamsE$_ZZN4cute6detail16composition_implINS_5tupleIJNS_1CILi16EEENS3_ILi2EEES5_S5_NS3_ILi4EEES5_EEENS2_IJNS3_ILi1EEEiiiNS3_ILi144EEENS3_ILi512EEEEEES6_S4_EEDaRKT_RKT0_RKT1_RKT2_ENKUlRKT_T0_E_clINS2_IJNS2_IJS5_EEENS2_IJiEEES5_S8_EEENS_17integral_constantIiLi2EEEEEDaSQ_SR_:
        /* <DEDUP_REMOVED lines=8> */
[----:B-1---5:R-:W-:Y:S05]  /*cfc0*/  CALL.REL.NOINC `($_ZN7cutlass13device_kernelIN5flash19enable_sm80_to_sm89INS1_16FlashAttnBwdSm80INS1_25CollectiveMainloopBwdSm80ILi2ELi2EN4cute5tupleIJNS5_1CILi128EEES8_NS7_ILi64EEEEEENS_10bfloat16_tEfNS_4arch4Sm80ELb0ELb1ELb1ELb0ELb1ELb0ELb0ELb0ELi2ELi4ELi4ELi4ELb0EEENS1_24CollectiveEpilogueBwdGQAISA_fSD_Li256ELb0ELb1EEENS1_19SingleTileSchedulerILb0ELb0ELb0ELi128EEEEEEEEEvNT_6ParamsE$_ZN4cute3eso3ESOILb0ELb0EJiiEEC2ERKiS4_) ;  /* 0xffff971000007944 */ /* 0x022fea0003c3ffff */
[----:B-1----:R1:W5:Y:S01]  /*cfd0*/  LDL.64 R2, [R1+0x16c8] ;  /* 0x0016c80001027983 */ /* 0x0023620000100a00 */
[----:B------:R-:W-:-:S03]  /*cfe0*/  MOV R6, 0xd000 ;  /* 0x0000d00000067802 */ /* 0x000fc60000000f00 */
[----:B-1---5:R-:W-:Y:S05]  /*cff0*/  CALL.REL.NOINC `($_ZN7cutlass13device_kernelIN5flash19enable_sm80_to_sm89INS1_16FlashAttnBwdSm80INS1_25CollectiveMainloopBwdSm80ILi2ELi2EN4cute5tupleIJNS5_1CILi128EEES8_NS7_ILi64EEEEEENS_10bfloat16_tEfNS_4arch4Sm80ELb0ELb1ELb1ELb0ELb1ELb0ELb0ELb0ELi2ELi4ELi4ELi4ELb0EEENS1_24CollectiveEpilogueBwdGQAISA_fSD_Li256ELb0ELb1EEENS1_19SingleTileSchedulerILb0ELb0ELb0ELi128EEEEEEEEEvNT_6ParamsE$_ZN4cute3eso3ESOILb1ELb0EJNS_5tupleIJNS_1CILi2EEES4_EEENS2_IJiiEEENS3_ILi1EEES7_EEC2ERKS5_RKS6_RKS7_SE_) ;  /* 0xffffb6d000007944 */ /* 0x022fea0003c3ffff */
[----:B-1----:R1:W5:Y:S01]  /*d000*/  LDL.64 R2, [R1+0x16c8] ;  /* 0x0016c80001027983 */ /* 0x0023620000100a00 */
[----:B------:R-:W-:Y:S02]  /*d010*/  MOV R4, R20 ;  /* 0x0000001400047202 */ /* 0x000fe40000000f00 */
[----:B------:R-:W-:-:S04]  /*d020*/  MOV R5, 0x0 ;  /* 0x0000000000057802 */ /* 0x000fc80000000f00 */
[----:B------:R-:W-:Y:S05]  /*d030*/  RET.REL.NODEC R4 `(_ZN7cutlass13device_kernelIN5flash19enable_sm80_to_sm89INS1_16FlashAttnBwdSm80INS1_25CollectiveMainloopBwdSm80ILi2ELi2EN4cute5tupleIJNS5_1CILi128EEES8_NS7_ILi64EEEEEENS_10bfloat16_tEfNS_4arch4Sm80ELb0ELb1ELb1ELb0ELb1ELb0ELb0ELb0ELi2ELi4ELi4ELi4ELb0EEENS1_24CollectiveEpilogueBwdGQAISA_fSD_Li256ELb0ELb1EEENS1_19SingleTileSchedulerILb0ELb0ELb0ELi128EEEEEEEEEvNT_6ParamsE) ;  /* 0xffff2fc004007950 */ /* 0x000fea0003c3ffff */
        .type           $_ZN7cutlass13device_kernelIN5flash19enable_sm80_to_sm89INS1_16FlashAttnBwdSm80INS1_25CollectiveMainloopBwdSm80ILi2ELi2EN4cute5tupleIJNS5_1CILi128EEES8_NS7_ILi64EEEEEENS_10bfloat16_tEfNS_4arch4Sm80ELb0ELb1ELb1ELb0ELb1ELb0ELb0ELb0ELi2ELi4ELi4ELi4ELb0EEENS1_24CollectiveEpilogueBwdGQAISA_fSD_Li256ELb0ELb1EEENS1_19SingleTileSchedulerILb0ELb0ELb0ELi128EEEEEEEEEvNT_6ParamsE$_ZZN4cute6detail16composition_implINS_5tupleIJNS_1CILi16EEENS3_ILi2EEES5_S5_NS3_ILi4EEES5_EEENS2_IJNS3_ILi1EEEiiiNS3_ILi144EEENS3_ILi512EEEEEES6_S4_EEDaRKT_RKT0_RKT1_RKT2_ENKUlRKT_T0_E_clINS2_IJNS2_IJS5_S5_EEENS2_IJiiEEES8_S8_EEENS_17integral_constantIiLi3EEEEEDaSQ_SR_,@function
        .size           $_ZN7cutlass13device_kernelIN5flash19enable_sm80_to_sm89INS1_16FlashAttnBwdSm80INS1_25CollectiveMainloopBwdSm80ILi2ELi2EN4cute5tupleIJNS5_1CILi128EEES8_NS7_ILi64EEEEEENS_10bfloat16_tEfNS_4arch4Sm80ELb0ELb1ELb1ELb0ELb1ELb0ELb0ELb0ELi2ELi4ELi4ELi4ELb0EEENS1_24CollectiveEpilogueBwdGQAISA_fSD_Li256ELb0ELb1EEENS1_19SingleTileSchedulerILb0ELb0ELb0ELi128EEEEEEEEEvNT_6ParamsE$_ZZN4cute6detail16composition_implINS_5tupleIJNS_1CILi16EEENS3_ILi2EEES5_S5_NS3_ILi4EEES5_EEENS2_IJNS3_ILi1EEEiiiNS3_ILi144EEENS3_ILi512EEEEEES6_S4_EEDaRKT_RKT0_RKT1_RKT2_ENKUlRKT_T0_E_clINS2_IJNS2_IJS5_S5_EEENS2_IJiiEEES8_S8_EEENS_17integral_constantIiLi3EEEEEDaSQ_SR_,($_ZN7cutlass13device_kernelIN5flash19enable_sm80_to_sm89INS1_16FlashAttnBwdSm80INS1_25CollectiveMainloopBwdSm80ILi2ELi2EN4cute5tupleIJNS5_1CILi128EEES8_NS7_ILi64EEEEEENS_10bfloat16_tEfNS_4arch4Sm80ELb0ELb1ELb1ELb0ELb1ELb0ELb0ELb0ELi2ELi4ELi4ELi4ELb0EEENS1_24CollectiveEpilogueBwdGQAISA_fSD_Li256ELb0ELb1EEENS1_19SingleTileSchedulerILb0ELb0ELb0ELi128EEEEEEEEEvNT_6ParamsE$_ZZN4cute6detail16composition_implINS_5tupleIJNS_1CILi16EEENS3_ILi2EEES5_S5_NS3_ILi4EEES5_EEENS2_IJNS3_ILi1EEEiiiNS3_ILi144EEENS3_ILi512EEEEEES6_S4_EEDaRKT_RKT0_RKT1_RKT2_ENKUlRKT_T0_E_clINS2_IJNS2_IJS5_S5_EEENS2_IJiiEEES8_S8_EEENS_17integral_constantIiLi4EEEEEDaSQ_SR_ - $_ZN7cutlass13device_kernelIN5flash19enable_sm80_to_sm89INS1_16FlashAttnBwdSm80INS1_25CollectiveMainloopBwdSm80ILi2ELi2EN4cute5tupleIJNS5_1CILi128EEES8_NS7_ILi64EEEEEENS_10bfloat16_tEfNS_4arch4Sm80ELb0ELb1ELb1ELb0ELb1ELb0ELb0ELb0ELi2ELi4ELi4ELi4ELb0EEENS1_24CollectiveEpilogueBwdGQAISA_fSD_Li256ELb0ELb1EEENS1_19SingleTileSchedulerILb0ELb0ELb0ELi128EEEEEEEEEvNT_6ParamsE$_ZZN4cute6detail16composition_implINS_5tupleIJNS_1CILi16EEENS3_ILi2EEES5_S5_NS3_ILi4EEES5_EEENS2_IJNS3_ILi1EEEiiiNS3_ILi144EEENS3_ILi512EEEEEES6_S4_EEDaRKT_RKT0_RKT1_RKT2_ENKUlRKT_T0_E_clINS2_IJNS2_IJS5_S5_EEENS2_IJiiEEES8_S8_EEENS_17integral_constantIiLi3EEEEEDaSQ_SR_)
$_ZN7cutlass13device_kernelIN5flash19enable_sm80_to_sm89INS1_16FlashAttnBwdSm80INS1_25CollectiveMainloopBwdSm80ILi2ELi2EN4cute5tupleIJNS5_1CILi128EEES8_NS7_ILi64EEEEEENS_10bfloat16_tEfNS_4arch4Sm80ELb0ELb1ELb1ELb0ELb1ELb0ELb0ELb0ELi2ELi4ELi4ELi4ELb0EEENS1_24CollectiveEpilogueBwdGQAISA_fSD_Li256ELb0ELb1EEENS1_19SingleTileSchedulerILb0ELb0ELb0ELi128EEEEEEEEEvNT_6ParamsE$_ZZN4cute6detail16composition_implINS_5tupleIJNS_1CILi16EEENS3_ILi2EEES5_S5_NS3_ILi4EEES5_EEENS2_IJNS3_ILi1EEEiiiNS3_ILi144EEENS3_ILi512EEEEEES6_S4_EEDaRKT_RKT0_RKT1_RKT2_ENKUlRKT_T0_E_clINS2_IJNS2_IJS5_S5_EEENS2_IJiiEEES8_S8_EEENS_17integral_constantIiLi3EEEEEDaSQ_SR_:
[----:B------:R-:W-:-:S05]  /*d040*/  IADD3 R5, R5, -c[0x0][0x20], RZ ;  /* 0x8000080005057a10 */ /* 0x000fca0007ffe0ff */
[----:B------:R1:W5:Y:S04]  /*d050*/  LDL R2, [R5] ;  /* 0x0000000005027983 */ /* 0x0003680000100800 */
[----:B------:R1:W5:Y:S01]  /*d060*/  LDL R3, [R5+0x4] ;  /* 0x0000040005037983 */ /* 0x0003620000100800 */
[----:B------:R-:W-:Y:S02]  /*d070*/  IADD3 R4, R1, 0x16c8, RZ ;  /* 0x000016c801047810 */ /* 0x000fe40007ffe0ff */
[----:B------:R-:W-:Y:S02]  /*d080*/  MOV R6, 0xd0b0 ;  /* 0x0000d0b000067802 */ /* 0x000fe40000000f00 */
[----:B------:R-:W-:Y:S02]  /*d090*/  IADD3 R4, R4, c[0x0][0x20], RZ ;  /* 0x0000080004047a10 */ /* 0x000fe40007ffe0ff */
[----:B-1---5:R-:W-:Y:S05]  /*d0a0*/  CALL.REL.NOINC `($_ZN7cutlass13device_kernelIN5flash19enable_sm80_to_sm89INS1_16FlashAttnBwdSm80INS1_25CollectiveMainloopBwdSm80ILi2ELi2EN4cute5tupleIJNS5_1CILi128EEES8_NS7_ILi64EEEEEENS_10bfloat16_tEfNS_4arch4Sm80ELb0ELb1ELb1ELb0ELb1ELb0ELb0ELb0ELi2ELi4ELi4ELi4ELb0EEENS1_24CollectiveEpilogueBwdGQAISA_fSD_Li256ELb0ELb1EEENS1_19SingleTileSchedulerILb0ELb0ELb0ELi128EEEEEEEEEvNT_6ParamsE$_ZN4cute3eso3ESOILb1ELb0EJNS_5tupleIJNS_1CILi2EEES4_EEENS2_IJiiEEENS3_ILi1EEES7_EEC2ERKS5_RKS6_RKS7_SE_) ;  /* 0xffffb62000007944 */ /* 0x022fea0003c3ffff */
[----:B-1----:R1:W5:Y:S01]  /*d0b0*/  LDL.64 R2, [R1+0x16c8] ;  /* 0x0016c80001027983 */ /* 0x0023620000100a00 */
[----:B------:R-:W-:-:S02]  /*d0c0*/  MOV R4, R8 ;  /* 0x0000000800047202 */ /* 0x000fc40000000f00 */
[----:B------:R-:W-:-:S04]  /*d0d0*/  MOV R5, 0x0 ;  /* 0x0000000000057802 */ /* 0x000fc80000000f00 */
[----:B------:R-:W-:Y:S05]  /*d0e0*/  RET.REL.NODEC R4 `(_ZN7cutlass13device_kernelIN5flash19enable_sm80_to_sm89INS1_16FlashAttnBwdSm80INS1_25CollectiveMainloopBwdSm80ILi2ELi2EN4cute5tupleIJNS5_1CILi128EEES8_NS7_ILi64EEEEEENS_10bfloat16_tEfNS_4arch4Sm80ELb0ELb1ELb1ELb0ELb1ELb0ELb0ELb0ELi2ELi4ELi4ELi4ELb0EEENS1_24CollectiveEpilogueBwdGQAISA_fSD_Li256ELb0ELb1EEENS1_19SingleTileSchedulerILb0ELb0ELb0ELi128EEEEEEEEEvNT_6ParamsE) ;  /* 0xffff2f1004007950 */ /* 0x000fea0003c3ffff */
        .type           $_ZN7cutlass13device_kernelIN5flash19enable_sm80_to_sm89INS1_16FlashAttnBwdSm80INS1_25CollectiveMainloopBwdSm80ILi2ELi2EN4cute5tupleIJNS5_1CILi128EEES8_NS7_ILi64EEEEEENS_10bfloat16_tEfNS_4arch4Sm80ELb0ELb1ELb1ELb0ELb1ELb0ELb0ELb0ELi2ELi4ELi4ELi4ELb0EEENS1_24CollectiveEpilogueBwdGQAISA_fSD_Li256ELb0ELb1EEENS1_19SingleTileSchedulerILb0ELb0ELb0ELi128EEEEEEEEEvNT_6ParamsE$_ZZN4cute6detail16composition_implINS_5tupleIJNS_1CILi16EEENS3_ILi2EEES5_S5_NS3_ILi4EEES5_EEENS2_IJNS3_ILi1EEEiiiNS3_ILi144EEENS3_ILi512EEEEEES6_S4_EEDaRKT_RKT0_RKT1_RKT2_ENKUlRKT_T0_E_clINS2_IJNS2_IJS5_S5_EEENS2_IJiiEEES8_S8_EEENS_17integral_constantIiLi4EEEEEDaSQ_SR_,@function
        .size           $_ZN7cutlass13device_kernelIN5flash19enable_sm80_to_sm89INS1_16FlashAttnBwdSm80INS1_25CollectiveMainloopBwdSm80ILi2ELi2EN4cute5tupleIJNS5_1CILi128EEES8_NS7_ILi64EEEEEENS_10bfloat16_tEfNS_4arch4Sm80ELb0ELb1ELb1ELb0ELb1ELb0ELb0ELb0ELi2ELi4ELi4ELi4ELb0EEENS1_24CollectiveEpilogueBwdGQAISA_fSD_Li256ELb0ELb1EEENS1_19SingleTileSchedulerILb0ELb0ELb0ELi128EEEEEEEEEvNT_6ParamsE$_ZZN4cute6detail16composition_implINS_5tupleIJNS_1CILi16EEENS3_ILi2EEES5_S5_NS3_ILi4EEES5_EEENS2_IJNS3_ILi1EEEiiiNS3_ILi144EEENS3_ILi512EEEEEES6_S4_EEDaRKT_RKT0_RKT1_RKT2_ENKUlRKT_T0_E_clINS2_IJNS2_IJS5_S5_EEENS2_IJiiEEES8_S8_EEENS_17integral_constantIiLi4EEEEEDaSQ_SR_,($_ZN7cutlass13device_kernelIN5flash19enable_sm80_to_sm89INS1_16FlashAttnBwdSm80INS1_25CollectiveMainloopBwdSm80ILi2ELi2EN4cute5tupleIJNS5_1CILi128EEES8_NS7_ILi64EEEEEENS_10bfloat16_tEfNS_4arch4Sm80ELb0ELb1ELb1ELb0ELb1ELb0ELb0ELb0ELi2ELi4ELi4ELi4ELb0EEENS1_24CollectiveEpilogueBwdGQAISA_fSD_Li256ELb0ELb1EEENS1_19SingleTileSchedulerILb0ELb0ELb0ELi128EEEEEEEEEvNT_6ParamsE$_ZZN4cute6detail16composition_implINS_5tupleIJNS_1CILi8EEENS3_ILi2EEES5_S5_S4_S5_EEENS2_IJNS3_ILi1EEEiiiNS3_ILi72EEENS3_ILi512EEEEEENS2_IJNS2_IJS5_S5_EEES4_NS3_ILi4EEEEEENS2_IJNS2_IJS7_S4_EEENS3_ILi1024EEENS3_ILi16EEEEEEEEDaRKT_RKT0_RKT1_RKT2_ENKUlRKT_RKT0_E_clISB_SE_EEDaSW_SZ_ - $_ZN7cutlass13device_kernelIN5flash19enable_sm80_to_sm89INS1_16FlashAttnBwdSm80INS1_25CollectiveMainloopBwdSm80ILi2ELi2EN4cute5tupleIJNS5_1CILi128EEES8_NS7_ILi64EEEEEENS_10bfloat16_tEfNS_4arch4Sm80ELb0ELb1ELb1ELb0ELb1ELb0ELb0ELb0ELi2ELi4ELi4ELi4ELb0EEENS1_24CollectiveEpilogueBwdGQAISA_fSD_Li256ELb0ELb1EEENS1_19SingleTileSchedulerILb0ELb0ELb0ELi128EEEEEEEEEvNT_6ParamsE$_ZZN4cute6detail16composition_implINS_5tupleIJNS_1CILi16EEENS3_ILi2EEES5_S5_NS3_ILi4EEES5_EEENS2_IJNS3_ILi1EEEiiiNS3_ILi144EEENS3_ILi512EEEEEES6_S4_EEDaRKT_RKT0_RKT1_RKT2_ENKUlRKT_T0_E_clINS2_IJNS2_IJS5_S5_EEENS2_IJiiEEES8_S8_EEENS_17integral_constantIiLi4EEEEEDaSQ_SR_)
$_ZN7cutlass13device_kernelIN5flash19enable_sm80_to_sm89INS1_16FlashAttnBwdSm80INS1_25CollectiveMainloopBwdSm80ILi2ELi2EN4cute5tupleIJNS5_1CILi128EEES8_NS7_ILi64EEEEEENS_10bfloat16_tEfNS_4arch4Sm80ELb0ELb1ELb1ELb0ELb1ELb0ELb0ELb0ELi2ELi4ELi4ELi4ELb0EEENS1_24CollectiveEpilogueBwdGQAISA_fSD_Li256ELb0ELb1EEENS1_19SingleTileSchedulerILb0ELb0ELb0ELi128EEEEEEEEEvNT_6ParamsE$_ZZN4cute6detail16composition_implINS_5tupleIJNS_1CILi16EEENS3_ILi2EEES5_S5_NS3_ILi4EEES5_EEENS2_IJNS3_ILi1EEEiiiNS3_ILi144EEENS3_ILi512EEEEEES6_S4_EEDaRKT_RKT0_RKT1_RKT2_ENKUlRKT_T0_E_clINS2_IJNS2_IJS5_S5_EEENS2_IJiiEEES8_S8_EEENS_17integral_constantIiLi4EEEEEDaSQ_SR_:
        /* <DEDUP_REMOVED lines=11> */
        .type           $_ZN7cutlass13device_kernelIN5flash19enable_sm80_to_sm89INS1_16FlashAttnBwdSm80INS1_25CollectiveMainloopBwdSm80ILi2ELi2EN4cute5tupleIJNS5_1CILi128EEES8_NS7_ILi64EEEEEENS_10bfloat16_tEfNS_4arch4Sm80ELb0ELb1ELb1ELb0ELb1ELb0ELb0ELb0ELi2ELi4ELi4ELi4ELb0EEENS1_24CollectiveEpilogueBwdGQAISA_fSD_Li256ELb0ELb1EEENS1_19SingleTileSchedulerILb0ELb0ELb0ELi128EEEEEEEEEvNT_6ParamsE$_ZZN4cute6detail16composition_implINS_5tupleIJNS_1CILi8EEENS3_ILi2EEES5_S5_S4_S5_EEENS2_IJNS3_ILi1EEEiiiNS3_ILi72EEENS3_ILi512EEEEEENS2_IJNS2_IJS5_S5_EEES4_NS3_ILi4EEEEEENS2_IJNS2_IJS7_S4_EEENS3_ILi1024EEENS3_ILi16EEEEEEEEDaRKT_RKT0_RKT1_RKT2_ENKUlRKT_RKT0_E_clISB_SE_EEDaSW_SZ_,@function
        .size           $_ZN7cutlass13device_kernelIN5flash19enable_sm80_to_sm89INS1_16FlashAttnBwdSm80INS1_25CollectiveMainloopBwdSm80ILi2ELi2EN4cute5tupleIJNS5_1CILi128EEES8_NS7_ILi64EEEEEENS_10bfloat16_tEfNS_4arch4Sm80ELb0ELb1ELb1ELb0ELb1ELb0ELb0ELb0ELi2ELi4ELi4ELi4ELb0EEENS1_24CollectiveEpilogueBwdGQAISA_fSD_Li256ELb0ELb1EEENS1_19SingleTileSchedulerILb0ELb0ELb0ELi128EEEEEEEEEvNT_6ParamsE$_ZZN4cute6detail16composition_implINS_5tupleIJNS_1CILi8EEENS3_ILi2EEES5_S5_S4_S5_EEENS2_IJNS3_ILi1EEEiiiNS3_ILi72EEENS3_ILi512EEEEEENS2_IJNS2_IJS5_S5_EEES4_NS3_ILi4EEEEEENS2_IJNS2_IJS7_S4_EEENS3_ILi1024EEENS3_ILi16EEEEEEEEDaRKT_RKT0_RKT1_RKT2_ENKUlRKT_RKT0_E_clISB_SE_EEDaSW_SZ_,($_ZN7cutlass13device_kernelIN5flash19enable_sm80_to_sm89INS1_16FlashAttnBwdSm80INS1_25CollectiveMainloopBwdSm80ILi2ELi2EN4cute5tupleIJNS5_1CILi128EEES8_NS7_ILi64EEEEEENS_10bfloat16_tEfNS_4arch4Sm80ELb0ELb1ELb1ELb0ELb1ELb0ELb0ELb0ELi2ELi4ELi4ELi4ELb0EEENS1_24CollectiveEpilogueBwdGQAISA_fSD_Li256ELb0ELb1EEENS1_19SingleTileSchedulerILb0ELb0ELb0ELi128EEEEEEEEEvNT_6ParamsE$_ZZN4cute6detail16composition_implINS_5tupleIJNS_1CILi8EEENS3_ILi2EEES5_S5_S4_S5_EEENS2_IJNS3_ILi1EEEiiiNS3_ILi72EEENS3_ILi512EEEEEENS2_IJNS2_IJS5_S5_EEES4_NS3_ILi4EEEEEENS2_IJNS2_IJS7_S4_EEENS3_ILi1024EEENS3_ILi16EEEEEEEEDaRKT_RKT0_RKT1_RKT2_ENKUlRKT_RKT0_E_clISC_SG_EEDaSW_SZ_ - $_ZN7cutlass13device_kernelIN5flash19enable_sm80_to_sm89INS1_16FlashAttnBwdSm80INS1_25CollectiveMainloopBwdSm80ILi2ELi2EN4cute5tupleIJNS5_1CILi128EEES8_NS7_ILi64EEEEEENS_10bfloat16_tEfNS_4arch4Sm80ELb0ELb1ELb1ELb0ELb1ELb0ELb0ELb0ELi2ELi4ELi4ELi4ELb0EEENS1_24CollectiveEpilogueBwdGQAISA_fSD_Li256ELb0ELb1EEENS1_19SingleTileSchedulerILb0ELb0ELb0ELi128EEEEEEEEEvNT_6ParamsE$_ZZN4cute6detail16composition_implINS_5tupleIJNS_1CILi8EEENS3_ILi2EEES5_S5_S4_S5_EEENS2_IJNS3_ILi1EEEiiiNS3_ILi72EEENS3_ILi512EEEEEENS2_IJNS2_IJS5_S5_EEES4_NS3_ILi4EEEEEENS2_IJNS2_IJS7_S4_EEENS3_ILi1024EEENS3_ILi16EEEEEEEEDaRKT_RKT0_RKT1_RKT2_ENKUlRKT_RKT0_E_clISB_SE_EEDaSW_SZ_)
$_ZN7cutlass13device_kernelIN5flash19enable_sm80_to_sm89INS1_16FlashAttnBwdSm80INS1_25CollectiveMainloopBwdSm80ILi2ELi2EN4cute5tupleIJNS5_1CILi128EEES8_NS7_ILi64EEEEEENS_10bfloat16_tEfNS_4arch4Sm80ELb0ELb1ELb1ELb0ELb1ELb0ELb0ELb0ELi2ELi4ELi4ELi4ELb0EEENS1_24CollectiveEpilogueBwdGQAISA_fSD_Li256ELb0ELb1EEENS1_19SingleTileSchedulerILb0ELb0ELb0ELi128EEEEEEEEEvNT_6ParamsE$_ZZN4cute6detail16composition_implINS_5tupleIJNS_1CILi8EEENS3_ILi2EEES5_S5_S4_S5_EEENS2_IJNS3_ILi1EEEiiiNS3_ILi72EEENS3_ILi512EEEEEENS2_IJNS2_IJS5_S5_EEES4_NS3_ILi4EEEEEENS2_IJNS2_IJS7_S4_EEENS3_ILi1024EEENS3_ILi16EEEEEEEEDaRKT_RKT0_RKT1_RKT2_ENKUlRKT_RKT0_E_clISB_SE_EEDaSW_SZ_:
[----:B------:R-:W-:Y:S02]  /*d1a0*/  IADD3 R39, R1, 0x1380, RZ ;  /* 0x0000138001277810 */ /* 0x000fe40007ffe0ff */
[----:B------:R-:W-:Y:S02]  /*d1b0*/  MOV R66, 0xd1f0 ;  /* 0x0000d1f000427802 */ /* 0x000fe40000000f00 */
[----:B------:R-:W-:-:S04]  /*d1c0*/  IADD3 R39, R39, c[0x0][0x20], RZ ;  /* 0x0000080027277a10 */ /* 0x000fc80007ffe0ff */
[----:B------:R-:W-:Y:S02]  /*d1d0*/  IADD3 R53, R39, 0x4, RZ ;  /* 0x0000000427357810 */ /* 0x000fe40007ffe0ff */
[----:B------:R-:W-:Y:S05]  /*d1e0*/  CALL.REL.NOINC `($_ZN7cutlass13device_kernelIN5flash19enable_sm80_to_sm89INS1_16FlashAttnBwdSm80INS1_25CollectiveMainloopBwdSm80ILi2ELi2EN4cute5tupleIJNS5_1CILi128EEES8_NS7_ILi64EEEEEENS_10bfloat16_tEfNS_4arch4Sm80ELb0ELb1ELb1ELb0ELb1ELb0ELb0ELb0ELi2ELi4ELi4ELi4ELb0EEENS1_24CollectiveEpilogueBwdGQAISA_fSD_Li256ELb0ELb1EEENS1_19SingleTileSchedulerILb0ELb0ELb0ELi128EEEEEEEEEvNT_6ParamsE$_ZZN4cute6detail16composition_implINS_5tupleIJNS_1CILi8EEENS3_ILi2EEES5_S5_S4_S5_EEENS2_IJNS3_ILi1EEEiiiNS3_ILi72EEENS3_ILi512EEEEEENS2_IJS5_S5_EEENS2_IJS7_S4_EEEEEDaRKT_RKT0_RKT1_RKT2_ENKUlRKT_RKT0_E_clIS5_S4_EEDaSR_SU_) ;  /* 0x00000a0000007944 */ /* 0x000fea0003c00000 */
[----:B------:R-:W-:Y:S02]  /*d1f0*/  MOV R4, 0xd210 ;  /* 0x0000d21000047802 */ /* 0x000fe40000000f00 */
[----:B-1---5:R-:W-:Y:S05]  /*d200*/  CALL.REL.NOINC `($_ZN7cutlass13device_kernelIN5flash19enable_sm80_to_sm89INS1_16FlashAttnBwdSm80INS1_25CollectiveMainloopBwdSm80ILi2ELi2EN4cute5tupleIJNS5_1CILi128EEES8_NS7_ILi64EEEEEENS_10bfloat16_tEfNS_4arch4Sm80ELb0ELb1ELb1ELb0ELb1ELb0ELb0ELb0ELi2ELi4ELi4ELi4ELb0EEENS1_24CollectiveEpilogueBwdGQAISA_fSD_Li256ELb0ELb1EEENS1_19SingleTileSchedulerILb0ELb0ELb0ELi128EEEEEEEEEvNT_6ParamsE$_ZN4cute3eso3ESOILb1ELb0EJNS_1CILi1EEEiEEC2ERKS3_RKi) ;  /* 0xffffa5d000007944 */ /* 0x022fea0003c3ffff */
[----:B-1----:R1:W5:Y:S01]  /*d210*/  LDL R2, [R1+0x1384] ;  /* 0x0013840001027983 */ /* 0x0023620000100800 */
[----:B------:R-:W-:-:S03]  /*d220*/  MOV R6, 0xd240 ;  /* 0x0000d24000067802 */ /* 0x000fc60000000f00 */
[----:B-1---5:R-:W-:Y:S05]  /*d230*/  CALL.REL.NOINC `($_ZN7cutlass13device_kernelIN5flash19enable_sm80_to_sm89INS1_16FlashAttnBwdSm80INS1_25CollectiveMainloopBwdSm80ILi2ELi2EN4cute5tupleIJNS5_1CILi128EEES8_NS7_ILi64EEEEEENS_10bfloat16_tEfNS_4arch4Sm80ELb0ELb1ELb1ELb0ELb1ELb0ELb0ELb0ELi2ELi4ELi4ELi4ELb0EEENS1_24CollectiveEpilogueBwdGQAISA_fSD_Li256ELb0ELb1EEENS1_19SingleTileSchedulerILb0ELb0ELb0ELi128EEEEEEEEEvNT_6ParamsE$_ZN4cute5tupleIJNS0_IJNS_1CILi2EEES2_EEENS0_IJNS1_ILi1EEEiEEEEEC2ERKS3_RKS5_) ;  /* 0xffffd48000007944 */ /* 0x022fea0003c3ffff */
[----:B------:R2:W5:Y:S01]  /*d240*/  LDL R39, [R1+0x1380] ;  /* 0x0013800001277983 */ /* 0x0005620000100800 */
[----:B-1----:R-:W-:Y:S02]  /*d250*/  MOV R2, R8 ;  /* 0x0000000800027202 */ /* 0x002fe40000000f00 */
[----:B------:R-:W-:-:S04]  /*d260*/  MOV R3, 0x0 ;  /* 0x0000000000037802 */ /* 0x000fc80000000f00 */
[----:B------:R-:W-:Y:S05]  /*d270*/  RET.REL.NODEC R2 `(_ZN7cutlass13device_kernelIN5flash19enable_sm80_to_sm89INS1_16FlashAttnBwdSm80INS1_25CollectiveMainloopBwdSm80ILi2ELi2EN4cute5tupleIJNS5_1CILi128EEES8_NS7_ILi64EEEEEENS_10bfloat16_tEfNS_4arch4Sm80ELb0ELb1ELb1ELb0ELb1ELb0ELb0ELb0ELi2ELi4ELi4ELi4ELb0EEENS1_24CollectiveEpilogueBwdGQAISA_fSD_Li256ELb0ELb1EEENS1_19SingleTileSchedulerILb0ELb0ELb0ELi128EEEEEEEEEvNT_6ParamsE) ;  /* 0xffff2d8002007950 */ /* 0x000fea0003c3ffff */
        .type           $_ZN7cutlass13device_kernelIN5flash19enable_sm80_to_sm89INS1_16FlashAttnBwdSm80INS1_25CollectiveMainloopBwdSm80ILi2ELi2EN4cute5tupleIJNS5_1CILi128EEES8_NS7_ILi64EEEEEENS_10bfloat16_tEfNS_4arch4Sm80ELb0ELb1ELb1ELb0ELb1ELb0ELb0ELb0ELi2ELi4ELi4ELi4ELb0EEENS1_24CollectiveEpilogueBwdGQAISA_fSD_Li256ELb0ELb1EEENS1_19SingleTileSchedulerILb0ELb0ELb0ELi128EEEEEEEEEvNT_6ParamsE$_ZZN4cute6detail16composition_implINS_5tupleIJNS_1CILi8EEENS3_ILi2EEES5_S5_S4_S5_EEENS2_IJNS3_ILi1EEEiiiNS3_ILi72EEENS3_ILi512EEEEEENS2_IJNS2_IJS5_S5_EEES4_NS3_ILi4EEEEEENS2_IJNS2_IJS7_S4_EEENS3_ILi1024EEENS3_ILi16EEEEEEEEDaRKT_RKT0_RKT1_RKT2_ENKUlRKT_RKT0_E_clISC_SG_EEDaSW_SZ_,@function
        .size           $_ZN7cutlass13device_kernelIN5flash19enable_sm80_to_sm89INS1_16FlashAttnBwdSm80INS1_25CollectiveMainloopBwdSm80ILi2ELi2EN4cute5tupleIJNS5_1CILi128EEES8_NS7_ILi64EEEEEENS_10bfloat16_tEfNS_4arch4Sm80ELb0ELb1ELb1ELb0ELb1ELb0ELb0ELb0ELi2ELi4ELi4ELi4ELb0EEENS1_24CollectiveEpilogueBwdGQAISA_fSD_Li256ELb0ELb1EEENS1_19SingleTileSchedulerILb0ELb0ELb0ELi128EEEEEEEEEvNT_6ParamsE$_ZZN4cute6detail16composition_implINS_5tupleIJNS_1CILi8EEENS3_ILi2EEES5_S5_S4_S5_EEENS2_IJNS3_ILi1EEEiiiNS3_ILi72EEENS3_ILi512EEEEEENS2_IJNS2_IJS5_S5_EEES4_NS3_ILi4EEEEEENS2_IJNS2_IJS7_S4_EEENS3_ILi1024EEENS3_ILi16EEEEEEEEDaRKT_RKT0_RKT1_RKT2_ENKUlRKT_RKT0_E_clISC_SG_EEDaSW_SZ_,($_ZN7cutlass13device_kernelIN5flash19enable_sm80_to_sm89INS1_16FlashAttnBwdSm80INS1_25CollectiveMainloopBwdSm80ILi2ELi2EN4cute5tupleIJNS5_1CILi128EEES8_NS7_ILi64EEEEEENS_10bfloat16_tEfNS_4arch4Sm80ELb0ELb1ELb1ELb0ELb1ELb0ELb0ELb0ELi2ELi4ELi4ELi4ELb0EEENS1_24CollectiveEpilogueBwdGQAISA_fSD_Li256ELb0ELb1EEENS1_19SingleTileSchedulerILb0ELb0ELb0ELi128EEEEEEEEEvNT_6ParamsE$_ZZN4cute6detail16composition_implINS_5tupleIJNS_1CILi8EEENS3_ILi2EEES5_S5_S4_S5_EEENS2_IJNS3_ILi1EEEiiiNS3_ILi72EEENS3_ILi512EEEEEENS2_IJNS2_IJS5_S5_S5_EEES5_NS2_IJNS3_ILi4EEES5_EEEEEENS2_IJNS2_IJS7_S9_S4_EEENS3_ILi4096EEENS2_IJNS3_ILi16EEENS3_ILi8192EEEEEEEEEEEDaRKT_RKT0_RKT1_RKT2_ENKUlRKT_RKT0_E_clISB_SF_EEDaSZ_S12_ - $_ZN7cutlass13device_kernelIN5flash19enable_sm80_to_sm89INS1_16FlashAttnBwdSm80INS1_25CollectiveMainloopBwdSm80ILi2ELi2EN4cute5tupleIJNS5_1CILi128EEES8_NS7_ILi64EEEEEENS_10bfloat16_tEfNS_4arch4Sm80ELb0ELb1ELb1ELb0ELb1ELb0ELb0ELb0ELi2ELi4ELi4ELi4ELb0EEENS1_24CollectiveEpilogueBwdGQAISA_fSD_Li256ELb0ELb1EEENS1_19SingleTileSchedulerILb0ELb0ELb0ELi128EEEEEEEEEvNT_6ParamsE$_ZZN4cute6detail16composition_implINS_5tupleIJNS_1CILi8EEENS3_ILi2EEES5_S5_S4_S5_EEENS2_IJNS3_ILi1EEEiiiNS3_ILi72EEENS3_ILi512EEEEEENS2_IJNS2_IJS5_S5_EEES4_NS3_ILi4EEEEEENS2_IJNS2_IJS7_S4_EEENS3_ILi1024EEENS3_ILi16EEEEEEEEDaRKT_RKT0_RKT1_RKT2_ENKUlRKT_RKT0_E_clISC_SG_EEDaSW_SZ_)
$_ZN7cutlass13device_kernelIN5flash19enable_sm80_to_sm89INS1_16FlashAttnBwdSm80INS1_25CollectiveMainloopBwdSm80ILi2ELi2EN4cute5tupleIJNS5_1CILi128EEES8_NS7_ILi64EEEEEENS_10bfloat16_tEfNS_4arch4Sm80ELb0ELb1ELb1ELb0ELb1ELb0ELb0ELb0ELi2ELi4ELi4ELi4ELb0EEENS1_24CollectiveEpilogueBwdGQAISA_fSD_Li256ELb0ELb1EEENS1_19SingleTileSchedulerILb0ELb0ELb0ELi128EEEEEEEEEvNT_6ParamsE$_ZZN4cute6detail16composition_implINS_5tupleIJNS_1CILi8EEENS3_ILi2EEES5_S5_S4_S5_EEENS2_IJNS3_ILi1EEEiiiNS3_ILi72EEENS3_ILi512EEEEEENS2_IJNS2_IJS5_S5_EEES4_NS3_ILi4EEEEEENS2_IJNS2_IJS7_S4_EEENS3_ILi1024EEENS3_ILi16EEEEEEEEDaRKT_RKT0_RKT1_RKT2_ENKUlRKT_RKT0_E_clISC_SG_EEDaSW_SZ_:
        /* <DEDUP_REMOVED lines=15> */
[----:B-1---5:R-:W-:Y:S05]  /*d370*/  CALL.REL.NOINC `($_ZN7cutlass13device_kernelIN5flash19enable_sm80_to_sm89INS1_16FlashAttnBwdSm80INS1_25CollectiveMainloopBwdSm80ILi2ELi2EN4cute5tupleIJNS5_1CILi128EEES8_NS7_ILi64EEEEEENS_10bfloat16_tEfNS_4arch4Sm80ELb0ELb1ELb1ELb0ELb1ELb0ELb0ELb0ELi2ELi4ELi4ELi4ELb0EEENS1_24CollectiveEpilogueBwdGQAISA_fSD_Li256ELb0ELb1EEENS1_19SingleTileSchedulerILb0ELb0ELb0ELi128EEEEEEEEEvNT_6ParamsE$_ZZN4cute6detail16composition_implINS_5tupleIJNS_1CILi8EEENS3_ILi2EEES5_S5_S4_S5_EEENS2_IJNS3_ILi1EEEiiiNS3_ILi72EEENS3_ILi512EEEEEENS3_ILi4EEENS3_ILi16EEEEEDaRKT_RKT0_RKT1_RKT2_ENKUlRKT_T0_E_clINS2_IJNS2_IJEEESV_SB_S7_EEENS_17integral_constantIiLi2EEEEEDaSR_SS_) ;  /* 0x00000d6000007944 */ /* 0x022fea0003c00000 */
[----:B-----5:R2:W-:Y:S04]  /*d380*/  STL [R1+0x1398], R2 ;  /* 0x0013980201007387 */ /* 0x0205e80000100800 */
[----:B------:R2:W-:Y:S04]  /*d390*/  STL.64 [R1+0x1390], R66 ;  /* 0x0013904201007387 */ /* 0x0005e80000100a00 */
[----:B------:R2:W5:Y:S01]  /*d3a0*/  LDL R6, [R46+0x8] ;  /* 0x000008002e067983 */ /* 0x0005620000100800 */
[----:B------:R-:W-:Y:S02]  /*d3b0*/  IADD3 R10, R17, 0x18, RZ ;  /* 0x00000018110a7810 */ /* 0x000fe40007ffe0ff */
[----:B------:R-:W-:-:S02]  /*d3c0*/  MOV R72, 0xd3e0 ;  /* 0x0000d3e000487802 */ /* 0x000fc40000000f00 */
[----:B-12--5:R-:W-:Y:S05]  /*d3d0*/  CALL.REL.NOINC `($_ZN7cutlass13device_kernelIN5flash19enable_sm80_to_sm89INS1_16FlashAttnBwdSm80INS1_25CollectiveMainloopBwdSm80ILi2ELi2EN4cute5tupleIJNS5_1CILi128EEES8_NS7_ILi64EEEEEENS_10bfloat16_tEfNS_4arch4Sm80ELb0ELb1ELb1ELb0ELb1ELb0ELb0ELb0ELi2ELi4ELi4ELi4ELb0EEENS1_24CollectiveEpilogueBwdGQAISA_fSD_Li256ELb0ELb1EEENS1_19SingleTileSchedulerILb0ELb0ELb0ELi128EEEEEEEEEvNT_6ParamsE$_ZZN4cute6detail16composition_implINS_5tupleIJNS_1CILi8EEENS3_ILi2EEES5_S5_S4_S5_EEENS2_IJNS3_ILi1EEEiiiNS3_ILi72EEENS3_ILi512EEEEEENS3_ILi4EEENS3_ILi16EEEEEDaRKT_RKT0_RKT1_RKT2_ENKUlRKT_T0_E_clINS2_IJNS2_IJS5_EEENS2_IJiEEES5_S7_EEENS_17integral_constantIiLi3EEEEEDaSR_SS_) ;  /* 0x00000dd000007944 */ /* 0x026fea0003c00000 */
[----:B------:R-:W2:Y:S01]  /*d3e0*/  LDL.64 R46, [R1+0x1390] ;  /* 0x00139000012e7983 */ /* 0x000ea20000100a00 */
[----:B------:R-:W-:-:S02]  /*d3f0*/  IADD3 R5, R17, 0x8, RZ ;  /* 0x0000000811057810 */ /* 0x000fc40007ffe0ff */
[----:B------:R-:W-:Y:S01]  /*d400*/  MOV R8, 0xd440 ;  /* 0x0000d44000087802 */ /* 0x000fe20000000f00 */
[----:B-----5:R3:W-:Y:S04]  /*d410*/  STL.64 [R1+0x1388], R2 ;  /* 0x0013880201007387 */ /* 0x0207e80000100a00 */
[----:B--2---:R3:W-:Y:S02]  /*d420*/  STL.64 [R1+0x1380], R46 ;  /* 0x0013802e01007387 */ /* 0x0047e40000100a00 */
[----:B-1-3--:R-:W-:Y:S05]  /*d430*/  CALL.REL.NOINC `($_ZN7cutlass13device_kernelIN5flash19enable_sm80_to_sm89INS1_16FlashAttnBwdSm80INS1_25CollectiveMainloopBwdSm80ILi2ELi2EN4cute5tupleIJNS5_1CILi128EEES8_NS7_ILi64EEEEEENS_10bfloat16_tEfNS_4arch4Sm80ELb0ELb1ELb1ELb0ELb1ELb0ELb0ELb0ELi2ELi4ELi4ELi4ELb0EEENS1_24CollectiveEpilogueBwdGQAISA_fSD_Li256ELb0ELb1EEENS1_19SingleTileSchedulerILb0ELb0ELb0ELi128EEEEEEEEEvNT_6ParamsE$_ZZN4cute6detail16composition_implINS_5tupleIJNS_1CILi8EEENS3_ILi2EEES5_S5_S4_S5_EEENS2_IJNS3_ILi1EEEiiiNS3_ILi72EEENS3_ILi512EEEEEENS3_ILi4EEENS3_ILi16EEEEEDaRKT_RKT0_RKT1_RKT2_ENKUlRKT_T0_E_clINS2_IJNS2_IJS5_S5_EEENS2_IJiiEEES7_S7_EEENS_17integral_constantIiLi4EEEEEDaSR_SS_) ;  /* 0x00000e7000007944 */ /* 0x00afea0003c00000 */
[----:B-----5:R-:W-:Y:S01]  /*d440*/  IMAD.MOV.U32 R8, RZ, RZ, R3 ;  /* 0x000000ffff087224 */ /* 0x020fe200078e0003 */
[----:B------:R-:W-:Y:S02]  /*d450*/  MOV R3, R7 ;  /* 0x0000000700037202 */ /* 0x000fe40000000f00 */
[----:B------:R-:W-:Y:S02]  /*d460*/  MOV R6, 0xd480 ;  /* 0x0000d48000067802 */ /* 0x000fe40000000f00 */
[----:B-1----:R-:W-:Y:S05]  /*d470*/  CALL.REL.NOINC `($_ZN7cutlass13device_kernelIN5flash19enable_sm80_to_sm89INS1_16FlashAttnBwdSm80INS1_25CollectiveMainloopBwdSm80ILi2ELi2EN4cute5tupleIJNS5_1CILi128EEES8_NS7_ILi64EEEEEENS_10bfloat16_tEfNS_4arch4Sm80ELb0ELb1ELb1ELb0ELb1ELb0ELb0ELb0ELi2ELi4ELi4ELi4ELb0EEENS1_24CollectiveEpilogueBwdGQAISA_fSD_Li256ELb0ELb1EEENS1_19SingleTileSchedulerILb0ELb0ELb0ELi128EEEEEEEEEvNT_6ParamsE$_ZN4cute5tupleIJNS0_IJNS_1CILi2EEES2_EEENS0_IJiiEEEEEC2ERKS3_RKS4_) ;  /* 0xffffd30000007944 */ /* 0x002fea0003c3ffff */
[----:B------:R1:W5:Y:S01]  /*d480*/  LDL.64 R2, [R1+0x13b0] ;  /* 0x0013b00001027983 */ /* 0x0003620000100a00 */
[----:B------:R-:W-:-:S04]  /*d490*/  MOV R17, 0x0 ;  /* 0x0000000000117802 */ /* 0x000fc80000000f00 */
[----:B------:R-:W-:Y:S05]  /*d4a0*/  RET.REL.NODEC R16 `(_ZN7cutlass13device_kernelIN5flash19enable_sm80_to_sm89INS1_16FlashAttnBwdSm80INS1_25CollectiveMainloopBwdSm80ILi2ELi2EN4cute5tupleIJNS5_1CILi128EEES8_NS7_ILi64EEEEEENS_10bfloat16_tEfNS_4arch4Sm80ELb0ELb1ELb1ELb0ELb1ELb0ELb0ELb0ELi2ELi4ELi4ELi4ELb0EEENS1_24CollectiveEpilogueBwdGQAISA_fSD_Li256ELb0ELb1EEENS1_19SingleTileSchedulerILb0ELb0ELb0ELi128EEEEEEEEEvNT_6ParamsE) ;  /* 0xffff2b5010007950 */ /* 0x000fea0003c3ffff */
        .type           $_ZN7cutlass13device_kernelIN5flash19enable_sm80_to_sm89INS1_16FlashAttnBwdSm80INS1_25CollectiveMainloopBwdSm80ILi2ELi2EN4cute5tupleIJNS5_1CILi128EEES8_NS7_ILi64EEEEEENS_10bfloat16_tEfNS_4arch4Sm80ELb0ELb1ELb1ELb0ELb1ELb0ELb0ELb0ELi2ELi4ELi4ELi4ELb0EEENS1_24CollectiveEpilogueBwdGQAISA_fSD_Li256ELb0ELb1EEENS1_19SingleTileSchedulerILb0ELb0ELb0ELi128EEEEEEEEEvNT_6ParamsE$_ZZN4cute6detail16composition_implINS_5tupleIJNS_1CILi8EEENS3_ILi2EEES5_S5_S4_S5_EEENS2_IJNS3_ILi1EEEiiiNS3_ILi72EEENS3_ILi512EEEEEENS2_IJNS2_IJS5_S5_S5_EEES5_NS2_IJNS3_ILi4EEES5_EEEEEENS2_IJNS2_IJS7_S9_S4_EEENS3_ILi4096EEENS2_IJNS3_ILi16EEENS3_ILi8192EEEEEEEEEEEDaRKT_RKT0_RKT1_RKT2_ENKUlRKT_RKT0_E_clISB_SF_EEDaSZ_S12_,@function
        .size           $_ZN7cutlass13device_kernelIN5flash19enable_sm80_to_sm89INS1_16FlashAttnBwdSm80INS1_25CollectiveMainloopBwdSm80ILi2ELi2EN4cute5tupleIJNS5_1CILi128EEES8_NS7_ILi64EEEEEENS_10bfloat16_tEfNS_4arch4Sm80ELb0ELb1ELb1ELb0ELb1ELb0ELb0ELb0ELi2ELi4ELi4ELi4ELb0EEENS1_24CollectiveEpilogueBwdGQAISA_fSD_Li256ELb0ELb1EEENS1_19SingleTileSchedulerILb0ELb0ELb0ELi128EEEEEEEEEvNT_6ParamsE$_ZZN4cute6detail16composition_implINS_5tupleIJNS_1CILi8EEENS3_ILi2EEES5_S5_S4_S5_EEENS2_IJNS3_ILi1EEEiiiNS3_ILi72EEENS3_ILi512EEEEEENS2_IJNS2_IJS5_S5_S5_EEES5_NS2_IJNS3_ILi4EEES5_EEEEEENS2_IJNS2_IJS7_S9_S4_EEENS3_ILi4096EEENS2_IJNS3_ILi16EEENS3_ILi8192EEEEEEEEEEEDaRKT_RKT0_RKT1_RKT2_ENKUlRKT_RKT0_E_clISB_SF_EEDaSZ_S12_,($_ZN7cutlass13device_kernelIN5flash19enable_sm80_to_sm89INS1_16FlashAttnBwdSm80INS1_25CollectiveMainloopBwdSm80ILi2ELi2EN4cute5tupleIJNS5_1CILi128EEES8_NS7_ILi64EEEEEENS_10bfloat16_tEfNS_4arch4Sm80ELb0ELb1ELb1ELb0ELb1ELb0ELb0ELb0ELi2ELi4ELi4ELi4ELb0EEENS1_24CollectiveEpilogueBwdGQAISA_fSD_Li256ELb0ELb1EEENS1_19SingleTileSchedulerILb0ELb0ELb0ELi128EEEEEEEEEvNT_6ParamsE$_ZZN4cute6detail16composition_implINS_5tupleIJNS_1CILi8EEENS3_ILi2EEES5_S5_S4_S5_EEENS2_IJNS3_ILi1EEEiiiNS3_ILi72EEENS3_ILi512EEEEEENS2_IJNS2_IJS5_S5_S5_EEES5_NS2_IJNS3_ILi4EEES5_EEEEEENS2_IJNS2_IJS7_S9_S4_EEENS3_ILi4096EEENS2_IJNS3_ILi16EEENS3_ILi8192EEEEEEEEEEEDaRKT_RKT0_RKT1_RKT2_ENKUlRKT_RKT0_E_clISD_SJ_EEDaSZ_S12_ - $_ZN7cutlass13device_kernelIN5flash19enable_sm80_to_sm89INS1_16FlashAttnBwdSm80INS1_25CollectiveMainloopBwdSm80ILi2ELi2EN4cute5tupleIJNS5_1CILi128EEES8_NS7_ILi64EEEEEENS_10bfloat16_tEfNS_4arch4Sm80ELb0ELb1ELb1ELb0ELb1ELb0ELb0ELb0ELi2ELi4ELi4ELi4ELb0EEENS1_24CollectiveEpilogueBwdGQAISA_fSD_Li256ELb0ELb1EEENS1_19SingleTileSchedulerILb0ELb0ELb0ELi128EEEEEEEEEvNT_6ParamsE$_ZZN4cute6detail16composition_implINS_5tupleIJNS_1CILi8EEENS3_ILi2EEES5_S5_S4_S5_EEENS2_IJNS3_ILi1EEEiiiNS3_ILi72EEENS3_ILi512EEEEEENS2_IJNS2_IJS5_S5_S5_EEES5_NS2_IJNS3_ILi4EEES5_EEEEEENS2_IJNS2_IJS7_S9_S4_EEENS3_ILi4096EEENS2_IJNS3_ILi16EEENS3_ILi8192EEEEEEEEEEEDaRKT_RKT0_RKT1_RKT2_ENKUlRKT_RKT0_E_clISB_SF_EEDaSZ_S12_)
$_ZN7cutlass13device_kernelIN5flash19enable_sm80_to_sm89INS1_16FlashAttnBwdSm80INS1_25CollectiveMainloopBwdSm80ILi2ELi2EN4cute5tupleIJNS5_1CILi128EEES8_NS7_ILi64EEEEEENS_10bfloat16_tEfNS_4arch4Sm80ELb0ELb1ELb1ELb0ELb1ELb0ELb0ELb0ELi2ELi4ELi4ELi4ELb0EEENS1_24CollectiveEpilogueBwdGQAISA_fSD_Li256ELb0ELb1EEENS1_19SingleTileSchedulerILb0ELb0ELb0ELi128EEEEEEEEEvNT_6ParamsE$_ZZN4cute6detail16composition_implINS_5tupleIJNS_1CILi8EEENS3_ILi2EEES5_S5_S4_S5_EEENS2_IJNS3_ILi1EEEiiiNS3_ILi72EEENS3_ILi512EEEEEENS2_IJNS2_IJS5_S5_S5_EEES5_NS2_IJNS3_ILi4EEES5_EEEEEENS2_IJNS2_IJS7_S9_S4_EEENS3_ILi4096EEENS2_IJNS3_ILi16EEENS3_ILi8192EEEEEEEEEEEDaRKT_RKT0_RKT1_RKT2_ENKUlRKT_RKT0_E_clISB_SF_EEDaSZ_S12_:
[----:B------:R-:W-:Y:S01]  /*d4b0*/  IADD3 R72, R1, 0x1680, RZ ;  /* 0x0000168001487810 */ /* 0x000fe20007ffe0ff */
[----:B------:R-:W-:Y:S01]  /*d4c0*/  IMAD.MOV.U32 R2, RZ, RZ, R20 ;  /* 0x000000ffff027224 */ /* 0x000fe200078e0014 */
[----:B------:R-:W-:Y:S02]  /*d4d0*/  MOV R8, 0xd510 ;  /* 0x0000d51000087802 */ /* 0x000fe40000000f00 */
[----:B------:R-:W-:-:S04]  /*d4e0*/  IADD3 R72, R72, c[0x0][0x20], RZ ;  /* 0x0000080048487a10 */ /* 0x000fc80007ffe0ff */
[----:B------:R-:W-:Y:S02]  /*d4f0*/  IADD3 R92, R72, 0x4, RZ ;  /* 0x00000004485c7810 */ /* 0x000fe40007ffe0ff */
[----:B------:R-:W-:Y:S05]  /*d500*/  CALL.REL.NOINC `($_ZN7cutlass13device_kernelIN5flash19enable_sm80_to_sm89INS1_16FlashAttnBwdSm80INS1_25CollectiveMainloopBwdSm80ILi2ELi2EN4cute5tupleIJNS5_1CILi128EEES8_NS7_ILi64EEEEEENS_10bfloat16_tEfNS_4arch4Sm80ELb0ELb1ELb1ELb0ELb1ELb0ELb0ELb0ELi2ELi4ELi4ELi4ELb0EEENS1_24CollectiveEpilogueBwdGQAISA_fSD_Li256ELb0ELb1EEENS1_19SingleTileSchedulerILb0ELb0ELb0ELi128EEEEEEEEEvNT_6ParamsE$_ZZN4cute6detail16composition_implINS_5tupleIJNS_1CILi8EEENS3_ILi2EEES5_S5_S4_S5_EEENS2_IJNS3_ILi1EEEiiiNS3_ILi72EEENS3_ILi512EEEEEENS2_IJS5_S5_S5_EEENS2_IJS7_S9_S4_EEEEEDaRKT_RKT0_RKT1_RKT2_ENKUlRKT_RKT0_E_clIS5_S4_EEDaSR_SU_) ;  /* 0x0000095000007944 */ /* 0x000fea0003c00000 */
[----:B-----5:R-:W-:Y:S02]  /*d510*/  MOV R3, R2 ;  /* 0x0000000200037202 */ /* 0x020fe40000000f00 */
[----:B------:R-:W-:Y:S02]  /*d520*/  MOV R2, 0xd540 ;  /* 0x0000d54000027802 */ /* 0x000fe40000000f00 */
[----:B-1----:R-:W-:Y:S05]  /*d530*/  CALL.REL.NOINC `($_ZN7cutlass13device_kernelIN5flash19enable_sm80_to_sm89INS1_16FlashAttnBwdSm80INS1_25CollectiveMainloopBwdSm80ILi2ELi2EN4cute5tupleIJNS5_1CILi128EEES8_NS7_ILi64EEEEEENS_10bfloat16_tEfNS_4arch4Sm80ELb0ELb1ELb1ELb0ELb1ELb0ELb0ELb0ELi2ELi4ELi4ELi4ELb0EEENS1_24CollectiveEpilogueBwdGQAISA_fSD_Li256ELb0ELb1EEENS1_19SingleTileSchedulerILb0ELb0ELb0ELi128EEEEEEEEEvNT_6ParamsE$_ZN4cute3eso3ESOILb1ELb0EJNS_1CILi1EEENS2_ILi512EEEiEEC2ERKS3_RKS4_RKi) ;  /* 0xffffa0d000007944 */ /* 0x002fea0003c3ffff */
[----:B------:R2:W5:Y:S01]  /*d540*/  LDL R2, [R1+0x1684] ;  /* 0x0016840001027983 */ /* 0x0005620000100800 */
[----:B------:R-:W-:-:S03]  /*d550*/  MOV R6, 0xd570 ;  /* 0x0000d57000067802 */ /* 0x000fc60000000f00 */
[----:B-12--5:R-:W-:Y:S05]  /*d560*/  CALL.REL.NOINC `($_ZN7cutlass13device_kernelIN5flash19enable_sm80_to_sm89INS1_16FlashAttnBwdSm80INS1_25CollectiveMainloopBwdSm80ILi2ELi2EN4cute5tupleIJNS5_1CILi128EEES8_NS7_ILi64EEEEEENS_10bfloat16_tEfNS_4arch4Sm80ELb0ELb1ELb1ELb0ELb1ELb0ELb0ELb0ELi2ELi4ELi4ELi4ELb0EEENS1_24CollectiveEpilogueBwdGQAISA_fSD_Li256ELb0ELb1EEENS1_19SingleTileSchedulerILb0ELb0ELb0ELi128EEEEEEEEEvNT_6ParamsE$_ZN4cute5tupleIJNS0_IJNS_1CILi2EEES2_S2_EEENS0_IJNS1_ILi1EEENS1_ILi512EEEiEEEEEC2ERKS3_RKS6_) ;  /* 0xffffd26000007944 */ /* 0x026fea0003c3ffff */
[----:B------:R2:W5:Y:S01]  /*d570*/  LDL R7, [R1+0x1680] ;  /* 0x0016800001077983 */ /* 0x0005620000100800 */
[----:B------:R-:W-:-:S04]  /*d580*/  MOV R95, 0x0 ;  /* 0x00000000005f7802 */ /* 0x000fc80000000f00 */
[----:B------:R-:W-:Y:S05]  /*d590*/  RET.REL.NODEC R94 `(_ZN7cutlass13device_kernelIN5flash19enable_sm80_to_sm89INS1_16FlashAttnBwdSm80INS1_25CollectiveMainloopBwdSm80ILi2ELi2EN4cute5tupleIJNS5_1CILi128EEES8_NS7_ILi64EEEEEENS_10bfloat16_tEfNS_4arch4Sm80ELb0ELb1ELb1ELb0ELb1ELb0ELb0ELb0ELi2ELi4ELi4ELi4ELb0EEENS1_24CollectiveEpilogueBwdGQAISA_fSD_Li256ELb0ELb1EEENS1_19SingleTileSchedulerILb0ELb0ELb0ELi128EEEEEEEEEvNT_6ParamsE) ;  /* 0xffff2a605e007950 */ /* 0x000fea0003c3ffff */
        .type           $_ZN7cutlass13device_kernelIN5flash19enable_sm80_to_sm89INS1_16FlashAttnBwdSm80INS1_25CollectiveMainloopBwdSm80ILi2ELi2EN4cute5tupleIJNS5_1CILi128EEES8_NS7_ILi64EEEEEENS_10bfloat16_tEfNS_4arch4Sm80ELb0ELb1ELb1ELb0ELb1ELb0ELb0ELb0ELi2ELi4ELi4ELi4ELb0EEENS1_24CollectiveEpilogueBwdGQAISA_fSD_Li256ELb0ELb1EEENS1_19SingleTileSchedulerILb0ELb0ELb0ELi128EEEEEEEEEvNT_6ParamsE$_ZZN4cute6detail16composition_implINS_5tupleIJNS_1CILi8EEENS3_ILi2EEES5_S5_S4_S5_EEENS2_IJNS3_ILi1EEEiiiNS3_ILi72EEENS3_ILi512EEEEEENS2_IJNS2_IJS5_S5_S5_EEES5_NS2_IJNS3_ILi4EEES5_EEEEEENS2_IJNS2_IJS7_S9_S4_EEENS3_ILi4096EEENS2_IJNS3_ILi16EEENS3_ILi8192EEEEEEEEEEEDaRKT_RKT0_RKT1_RKT2_ENKUlRKT_RKT0_E_clISD_SJ_EEDaSZ_S12_,@function
        .size           $_ZN7cutlass13device_kernelIN5flash19enable_sm80_to_sm89INS1_16FlashAttnBwdSm80INS1_25CollectiveMainloopBwdSm80ILi2ELi2EN4cute5tupleIJNS5_1CILi128EEES8_NS7_ILi64EEEEEENS_10bfloat16_tEfNS_4arch4Sm80ELb0ELb1ELb1ELb0ELb1ELb0ELb0ELb0ELi2ELi4ELi4ELi4ELb0EEENS1_24CollectiveEpilogueBwdGQAISA_fSD_Li256ELb0ELb1EEENS1_19SingleTileSchedulerILb0ELb0ELb0ELi128EEEEEEEEEvNT_6ParamsE$_ZZN4cute6detail16composition_implINS_5tupleIJNS_1CILi8EEENS3_ILi2EEES5_S5_S4_S5_EEENS2_IJNS3_ILi1EEEiiiNS3_ILi72EEENS3_ILi512EEEEEENS2_IJNS2_IJS5_S5_S5_EEES5_NS2_IJNS3_ILi4EEES5_EEEEEENS2_IJNS2_IJS7_S9_S4_EEENS3_ILi4096EEENS2_IJNS3_ILi16EEENS3_ILi8192EEEEEEEEEEEDaRKT_RKT0_RKT1_RKT2_ENKUlRKT_RKT0_E_clISD_SJ_EEDaSZ_S12_,($_ZN7cutlass13device_kernelIN5flash19enable_sm80_to_sm89INS1_16FlashAttnBwdSm80INS1_25CollectiveMainloopBwdSm80ILi2ELi2EN4cute5tupleIJNS5_1CILi128EEES8_NS7_ILi64EEEEEENS_10bfloat16_tEfNS_4arch4Sm80ELb0ELb1ELb1ELb0ELb1ELb0ELb0ELb0ELi2ELi4ELi4ELi4ELb0EEENS1_24CollectiveEpilogueBwdGQAISA_fSD_Li256ELb0ELb1EEENS1_19SingleTileSchedulerILb0ELb0ELb0ELi128EEEEEEEEEvNT_6ParamsE$_ZZN4cute6detail16composition_implINS_5tupleIJNS_1CILi8EEENS3_ILi2EEES5_S5_S4_S5_EEENS2_IJNS3_ILi1EEEiiiNS3_ILi72EEENS3_ILi512EEEEEENS2_IJNS2_IJS5_S5_S5_EEES5_NS3_ILi4EEEEEENS2_IJNS2_IJS7_S9_S4_EEENS3_ILi4096EEENS3_ILi16EEEEEEEEDaRKT_RKT0_RKT1_RKT2_ENKUlRKT_RKT0_E_clISB_SE_EEDaSW_SZ_ - $_ZN7cutlass13device_kernelIN5flash19enable_sm80_to_sm89INS1_16FlashAttnBwdSm80INS1_25CollectiveMainloopBwdSm80ILi2ELi2EN4cute5tupleIJNS5_1CILi128EEES8_NS7_ILi64EEEEEENS_10bfloat16_tEfNS_4arch4Sm80ELb0ELb1ELb1ELb0ELb1ELb0ELb0ELb0ELi2ELi4ELi4ELi4ELb0EEENS1_24CollectiveEpilogueBwdGQAISA_fSD_Li256ELb0ELb1EEENS1_19SingleTileSchedulerILb0ELb0ELb0ELi128EEEEEEEEEvNT_6ParamsE$_ZZN4cute6detail16composition_implINS_5tupleIJNS_1CILi8EEENS3_ILi2EEES5_S5_S4_S5_EEENS2_IJNS3_ILi1EEEiiiNS3_ILi72EEENS3_ILi512EEEEEENS2_IJNS2_IJS5_S5_S5_EEES5_NS2_IJNS3_ILi4EEES5_EEEEEENS2_IJNS2_IJS7_S9_S4_EEENS3_ILi4096EEENS2_IJNS3_ILi16EEENS3_ILi8192EEEEEEEEEEEDaRKT_RKT0_RKT1_RKT2_ENKUlRKT_RKT0_E_clISD_SJ_EEDaSZ_S12_)
$_ZN7cutlass13device_kernelIN5flash19enable_sm80_to_sm89INS1_16FlashAttnBwdSm80INS1_25CollectiveMainloopBwdSm80ILi2ELi2EN4cute5tupleIJNS5_1CILi128EEES8_NS7_ILi64EEEEEENS_10bfloat16_tEfNS_4arch4Sm80ELb0ELb1ELb1ELb0ELb1ELb0ELb0ELb0ELi2ELi4ELi4ELi4ELb0EEENS1_24CollectiveEpilogueBwdGQAISA_fSD_Li256ELb0ELb1EEENS1_19SingleTileSchedulerILb0ELb0ELb0ELi128EEEEEEEEEvNT_6ParamsE$_ZZN4cute6detail16composition_implINS_5tupleIJNS_1CILi8EEENS3_ILi2EEES5_S5_S4_S5_EEENS2_IJNS3_ILi1EEEiiiNS3_ILi72EEENS3_ILi512EEEEEENS2_IJNS2_IJS5_S5_S5_EEES5_NS2_IJNS3_ILi4EEES5_EEEEEENS2_IJNS2_IJS7_S9_S4_EEENS3_ILi4096EEENS2_IJNS3_ILi16EEENS3_ILi8192EEEEEEEEEEEDaRKT_RKT0_RKT1_RKT2_ENKUlRKT_RKT0_E_clISD_SJ_EEDaSZ_S12_:
[----:B------:R-:W-:Y:S01]  /*d5a0*/  IADD3 R2, R1, 0x1680, RZ ;  /* 0x0000168001027810 */ /* 0x000fe20007ffe0ff */
[----:B------:R-:W-:Y:S01]  /*d5b0*/  IMAD.MOV.U32 R3, RZ, RZ, R67 ;  /* 0x000000ffff037224 */ /* 0x000fe200078e0043 */
[----:B------:R-:W-:Y:S02]  /*d5c0*/  MOV R92, 0xd5f0 ;  /* 0x0000d5f0005c7802 */ /* 0x000fe40000000f00 */
[----:B------:R-:W-:Y:S02]  /*d5d0*/  IADD3 R67, R2, c[0x0][0x20], RZ ;  /* 0x0000080002437a10 */ /* 0x000fe40007ffe0ff */
[----:B------:R-:W-:Y:S05]  /*d5e0*/  CALL.REL.NOINC `($_ZN7cutlass13device_kernelIN5flash19enable_sm80_to_sm89INS1_16FlashAttnBwdSm80INS1_25CollectiveMainloopBwdSm80ILi2ELi2EN4cute5tupleIJNS5_1CILi128EEES8_NS7_ILi64EEEEEENS_10bfloat16_tEfNS_4arch4Sm80ELb0ELb1ELb1ELb0ELb1ELb0ELb0ELb0ELi2ELi4ELi4ELi4ELb0EEENS1_24CollectiveEpilogueBwdGQAISA_fSD_Li256ELb0ELb1EEENS1_19SingleTileSchedulerILb0ELb0ELb0ELi128EEEEEEEEEvNT_6ParamsE$_ZZN4cute6detail16composition_implINS_5tupleIJNS_1CILi8EEENS3_ILi2EEES5_S5_S4_S5_EEENS2_IJNS3_ILi1EEEiiiNS3_ILi72EEENS3_ILi512EEEEEENS2_IJNS3_ILi4EEES5_EEENS2_IJNS3_ILi16EEENS3_ILi8192EEEEEEEEDaRKT_RKT0_RKT1_RKT2_ENKUlRKT_RKT0_E_clISB_SD_EEDaSU_SX_) ;  /* 0x000003d000007944 */ /* 0x000fea0003c00000 */
[----:B------:R-:W-:Y:S02]  /*d5f0*/  MOV R6, 0xd610 ;  /* 0x0000d61000067802 */ /* 0x000fe40000000f00 */
[----:B-1---5:R-:W-:Y:S05]  /*d600*/  CALL.REL.NOINC `($_ZN7cutlass13device_kernelIN5flash19enable_sm80_to_sm89INS1_16FlashAttnBwdSm80INS1_25CollectiveMainloopBwdSm80ILi2ELi2EN4cute5tupleIJNS5_1CILi128EEES8_NS7_ILi64EEEEEENS_10bfloat16_tEfNS_4arch4Sm80ELb0ELb1ELb1ELb0ELb1ELb0ELb0ELb0ELi2ELi4ELi4ELi4ELb0EEENS1_24CollectiveEpilogueBwdGQAISA_fSD_Li256ELb0ELb1EEENS1_19SingleTileSchedulerILb0ELb0ELb0ELi128EEEEEEEEEvNT_6ParamsE$_ZN4cute3eso3ESOILb0ELb1EJNS_5tupleIJiiEEENS_1CILi8192EEEEEC2ERKS3_RKS5_) ;  /* 0xffff977000007944 */ /* 0x022fea0003c3ffff */
[----:B-1----:R1:W5:Y:S01]  /*d610*/  LDL.64 R2, [R1+0x1680] ;  /* 0x0016800001027983 */ /* 0x0023620000100a00 */
[----:B------:R-:W-:-:S03]  /*d620*/  MOV R8, 0xd640 ;  /* 0x0000d64000087802 */ /* 0x000fc60000000f00 */
[----:B-1---5:R-:W-:Y:S05]  /*d630*/  CALL.REL.NOINC `($_ZN7cutlass13device_kernelIN5flash19enable_sm80_to_sm89INS1_16FlashAttnBwdSm80INS1_25CollectiveMainloopBwdSm80ILi2ELi2EN4cute5tupleIJNS5_1CILi128EEES8_NS7_ILi64EEEEEENS_10bfloat16_tEfNS_4arch4Sm80ELb0ELb1ELb1ELb0ELb1ELb0ELb0ELb0ELi2ELi4ELi4ELi4ELb0EEENS1_24CollectiveEpilogueBwdGQAISA_fSD_Li256ELb0ELb1EEENS1_19SingleTileSchedulerILb0ELb0ELb0ELi128EEEEEEEEEvNT_6ParamsE$_ZN4cute5tupleIJNS0_IJNS0_IJNS_1CILi2EEES2_EEES2_EEENS0_IJNS0_IJiiEEENS1_ILi8192EEEEEEEEC2ERKS4_RKS7_) ;  /* 0xffffcce000007944 */ /* 0x022fea0003c3ffff */
[----:B------:R1:W5:Y:S01]  /*d640*/  LDL.64 R2, [R1+0x1680] ;  /* 0x0016800001027983 */ /* 0x0003620000100a00 */
[----:B------:R-:W-:-:S04]  /*d650*/  MOV R79, 0x0 ;  /* 0x00000000004f7802 */ /* 0x000fc80000000f00 */
[----:B------:R-:W-:Y:S05]  /*d660*/  RET.REL.NODEC R78 `(_ZN7cutlass13device_kernelIN5flash19enable_sm80_to_sm89INS1_16FlashAttnBwdSm80INS1_25CollectiveMainloopBwdSm80ILi2ELi2EN4cute5tupleIJNS5_1CILi128EEES8_NS7_ILi64EEEEEENS_10bfloat16_tEfNS_4arch4Sm80ELb0ELb1ELb1ELb0ELb1ELb0ELb0ELb0ELi2ELi4ELi4ELi4ELb0EEENS1_24CollectiveEpilogueBwdGQAISA_fSD_Li256ELb0ELb1EEENS1_19SingleTileSchedulerILb0ELb0ELb0ELi128EEEEEEEEEvNT_6ParamsE) ;  /* 0xffff29904e007950 */ /* 0x000fea0003c3ffff */
        .type           $_ZN7cutlass13device_kernelIN5flash19enable_sm80_to_sm89INS1_16FlashAttnBwdSm80INS1_25CollectiveMainloopBwdSm80ILi2ELi2EN4cute5tupleIJNS5_1CILi128EEES8_NS7_ILi64EEEEEENS_10bfloat16_tEfNS_4arch4Sm80ELb0ELb1ELb1ELb0ELb1ELb0ELb0ELb0ELi2ELi4ELi4ELi4ELb0EEENS1_24CollectiveEpilogueBwdGQAISA_fSD_Li256ELb0ELb1EEENS1_19SingleTileSchedulerILb0ELb0ELb0ELi128EEEEEEEEEvNT_6ParamsE$_ZZN4cute6detail16composition_implINS_5tupleIJNS_1CILi8EEENS3_ILi2EEES5_S5_S4_S5_EEENS2_IJNS3_ILi1EEEiiiNS3_ILi72EEENS3_ILi512EEEEEENS2_IJNS2_IJS5_S5_S5_EEES5_NS3_ILi4EEEEEENS2_IJNS2_IJS7_S9_S4_EEENS3_ILi4096EEENS3_ILi16EEEEEEEEDaRKT_RKT0_RKT1_RKT2_ENKUlRKT_RKT0_E_clISB_SE_EEDaSW_SZ_,@function
        .size           $_ZN7cutlass13device_kernelIN5flash19enable_sm80_to_sm89INS1_16FlashAttnBwdSm80INS1_25CollectiveMainloopBwdSm80ILi2ELi2EN4cute5tupleIJNS5_1CILi128EEES8_NS7_ILi64EEEEEENS_10bfloat16_tEfNS_4arch4Sm80ELb0ELb1ELb1ELb0ELb1ELb0ELb0ELb0ELi2ELi4ELi4ELi4ELb0EEENS1_24CollectiveEpilogueBwdGQAISA_fSD_Li256ELb0ELb1EEENS1_19SingleTileSchedulerILb0ELb0ELb0ELi128EEEEEEEEEvNT_6ParamsE$_ZZN4cute6detail16composition_implINS_5tupleIJNS_1CILi8EEENS3_ILi2EEES5_S5_S4_S5_EEENS2_IJNS3_ILi1EEEiiiNS3_ILi72EEENS3_ILi512EEEEEENS2_IJNS2_IJS5_S5_S5_EEES5_NS3_ILi4EEEEEENS2_IJNS2_IJS7_S9_S4_EEENS3_ILi4096EEENS3_ILi16EEEEEEEEDaRKT_RKT0_RKT1_RKT2_ENKUlRKT_RKT0_E_clISB_SE_EEDaSW_SZ_,($_ZN7cutlass13device_kernelIN5flash19enable_sm80_to_sm89INS1_16FlashAttnBwdSm80INS1_25CollectiveMainloopBwdSm80ILi2ELi2EN4cute5tupleIJNS5_1CILi128EEES8_NS7_ILi64EEEEEENS_10bfloat16_tEfNS_4arch4Sm80ELb0ELb1ELb1ELb0ELb1ELb0ELb0ELb0ELi2ELi4ELi4ELi4ELb0EEENS1_24CollectiveEpilogueBwdGQAISA_fSD_Li256ELb0ELb1EEENS1_19SingleTileSchedulerILb0ELb0ELb0ELi128EEEEEEEEEvNT_6ParamsE$_ZZN4cute6detail16composition_implINS_5tupleIJNS_1CILi8EEENS3_ILi2EEES5_S5_S4_S5_EEENS2_IJNS3_ILi1EEEiiiNS3_ILi72EEENS3_ILi512EEEEEENS2_IJNS2_IJS5_S5_S5_EEES5_NS3_ILi4EEEEEENS2_IJNS2_IJS7_S9_S4_EEENS3_ILi4096EEENS3_ILi16EEEEEEEEDaRKT_RKT0_RKT1_RKT2_ENKUlRKT_RKT0_E_clISC_SG_EEDaSW_SZ_ - $_ZN7cutlass13device_kernelIN5flash19enable_sm80_to_sm89INS1_16FlashAttnBwdSm80INS1_25CollectiveMainloopBwdSm80ILi2ELi2EN4cute5tupleIJNS5_1CILi128EEES8_NS7_ILi64EEEEEENS_10bfloat16_tEfNS_4arch4Sm80ELb0ELb1ELb1ELb0ELb1ELb0ELb0ELb0ELi2ELi4ELi4ELi4ELb0EEENS1_24CollectiveEpilogueBwdGQAISA_fSD_Li256ELb0ELb1EEENS1_19SingleTileSchedulerILb0ELb0ELb0ELi128EEEEEEEEEvNT_6ParamsE$_ZZN4cute6detail16composition_implINS_5tupleIJNS_1CILi8EEENS3_ILi2EEES5_S5_S4_S5_EEENS2_IJNS3_ILi1EEEiiiNS3_ILi72EEENS3_ILi512EEEEEENS2_IJNS2_IJS5_S5_S5_EEES5_NS3_ILi4EEEEEENS2_IJNS2_IJS7_S9_S4_EEENS3_ILi4096EEENS3_ILi16EEEEEEEEDaRKT_RKT0_RKT1_RKT2_ENKUlRKT_RKT0_E_clISB_SE_EEDaSW_SZ_)
$_ZN7cutlass13device_kernelIN5flash19enable_sm80_to_sm89INS1_16FlashAttnBwdSm80INS1_25CollectiveMainloopBwdSm80ILi2ELi2EN4cute5tupleIJNS5_1CILi128EEES8_NS7_ILi64EEEEEENS_10bfloat16_tEfNS_4arch4Sm80ELb0ELb1ELb1ELb0ELb1ELb0ELb0ELb0ELi2ELi4ELi4ELi4ELb0EEENS1_24CollectiveEpilogueBwdGQAISA_fSD_Li256ELb0ELb1EEENS1_19SingleTileSchedulerILb0ELb0ELb0ELi128EEEEEEEEEvNT_6ParamsE$_ZZN4cute6detail16composition_implINS_5tupleIJNS_1CILi8EEENS3_ILi2EEES5_S5_S4_S5_EEENS2_IJNS3_ILi1EEEiiiNS3_ILi72EEENS3_ILi512EEEEEENS2_IJNS2_IJS5_S5_S5_EEES5_NS3_ILi4EEEEEENS2_IJNS2_IJS7_S9_S4_EEENS3_ILi4096EEENS3_ILi16EEEEEEEEDaRKT_RKT0_RKT1_RKT2_ENKUlRKT_RKT0_E_clISB_SE_EEDaSW_SZ_:
[----:B------:R-:W-:Y:S01]  /*d670*/  IADD3 R38, R1, 0x1380, RZ ;  /* 0x0000138001267810 */ /* 0x000fe20007ffe0ff */
[----:B------:R-:W-:Y:S01]  /*d680*/  IMAD.MOV.U32 R2, RZ, RZ, R47 ;  /* 0x000000ffff027224 */ /* 0x000fe200078e002f */
[----:B------:R-:W-:Y:S01]  /*d690*/  MOV R8, 0xd6e0 ;  /* 0x0000d6e000087802 */ /* 0x000fe20000000f00 */
[----:B------:R-:W-:Y:S01]  /*d6a0*/  IMAD.MOV.U32 R73, RZ, RZ, R46 ;  /* 0x000000ffff497224 */ /* 0x000fe200078e002e */
[----:B------:R-:W-:-:S04]  /*d6b0*/  IADD3 R38, R38, c[0x0][0x20], RZ ;  /* 0x0000080026267a10 */ /* 0x000fc80007ffe0ff */
[----:B------:R-:W-:Y:S02]  /*d6c0*/  IADD3 R57, R38, 0x4, RZ ;  /* 0x0000000426397810 */ /* 0x000fe40007ffe0ff */
[----:B------:R-:W-:Y:S05]  /*d6d0*/  CALL.REL.NOINC `($_ZN7cutlass13device_kernelIN5flash19enable_sm80_to_sm89INS1_16FlashAttnBwdSm80INS1_25CollectiveMainloopBwdSm80ILi2ELi2EN4cute5tupleIJNS5_1CILi128EEES8_NS7_ILi64EEEEEENS_10bfloat16_tEfNS_4arch4Sm80ELb0ELb1ELb1ELb0ELb1ELb0ELb0ELb0ELi2ELi4ELi4ELi4ELb0EEENS1_24CollectiveEpilogueBwdGQAISA_fSD_Li256ELb0ELb1EEENS1_19SingleTileSchedulerILb0ELb0ELb0ELi128EEEEEEEEEvNT_6ParamsE$_ZZN4cute6detail16composition_implINS_5tupleIJNS_1CILi8EEENS3_ILi2EEES5_S5_S4_S5_EEENS2_IJNS3_ILi1EEEiiiNS3_ILi72EEENS3_ILi512EEEEEENS2_IJS5_S5_S5_EEENS2_IJS7_S9_S4_EEEEEDaRKT_RKT0_RKT1_RKT2_ENKUlRKT_RKT0_E_clIS5_S4_EEDaSR_SU_) ;  /* 0x0000078000007944 */ /* 0x000fea0003c00000 */
[----:B-----5:R-:W-:Y:S01]  /*d6e0*/  MOV R3, R2 ;  /* 0x0000000200037202 */ /* 0x020fe20000000f00 */
[----:B------:R-:W-:Y:S01]  /*d6f0*/  IMAD.MOV.U32 R92, RZ, RZ, R57 ;  /* 0x000000ffff5c7224 */ /* 0x000fe200078e0039 */
[----:B------:R-:W-:Y:S02]  /*d700*/  MOV R2, 0xd720 ;  /* 0x0000d72000027802 */ /* 0x000fe40000000f00 */
[----:B-1----:R-:W-:Y:S05]  /*d710*/  CALL.REL.NOINC `($_ZN7cutlass13device_kernelIN5flash19enable_sm80_to_sm89INS1_16FlashAttnBwdSm80INS1_25CollectiveMainloopBwdSm80ILi2ELi2EN4cute5tupleIJNS5_1CILi128EEES8_NS7_ILi64EEEEEENS_10bfloat16_tEfNS_4arch4Sm80ELb0ELb1ELb1ELb0ELb1ELb0ELb0ELb0ELi2ELi4ELi4ELi4ELb0EEENS1_24CollectiveEpilogueBwdGQAISA_fSD_Li256ELb0ELb1EEENS1_19SingleTileSchedulerILb0ELb0ELb0ELi128EEEEEEEEEvNT_6ParamsE$_ZN4cute3eso3ESOILb1ELb0EJNS_1CILi1EEENS2_ILi512EEEiEEC2ERKS3_RKS4_RKi) ;  /* 0xffff9ef000007944 */ /* 0x002fea0003c3ffff */
[----:B------:R2:W5:Y:S01]  /*d720*/  LDL R2, [R1+0x1384] ;  /* 0x0013840001027983 */ /* 0x0005620000100800 */
[----:B------:R-:W-:Y:S02]  /*d730*/  MOV R72, R38 ;  /* 0x0000002600487202 */ /* 0x000fe40000000f00 */
[----:B------:R-:W-:Y:S02]  /*d740*/  MOV R6, 0xd760 ;  /* 0x0000d76000067802 */ /* 0x000fe40000000f00 */
[----:B-12--5:R-:W-:Y:S05]  /*d750*/  CALL.REL.NOINC `($_ZN7cutlass13device_kernelIN5flash19enable_sm80_to_sm89INS1_16FlashAttnBwdSm80INS1_25CollectiveMainloopBwdSm80ILi2ELi2EN4cute5tupleIJNS5_1CILi128EEES8_NS7_ILi64EEEEEENS_10bfloat16_tEfNS_4arch4Sm80ELb0ELb1ELb1ELb0ELb1ELb0ELb0ELb0ELi2ELi4ELi4ELi4ELb0EEENS1_24CollectiveEpilogueBwdGQAISA_fSD_Li256ELb0ELb1EEENS1_19SingleTileSchedulerILb0ELb0ELb0ELi128EEEEEEEEEvNT_6ParamsE$_ZN4cute5tupleIJNS0_IJNS_1CILi2EEES2_S2_EEENS0_IJNS1_ILi1EEENS1_ILi512EEEiEEEEEC2ERKS3_RKS6_) ;  /* 0xffffd07000007944 */ /* 0x026fea0003c3ffff */
[----:B------:R2:W5:Y:S01]  /*d760*/  LDL R38, [R1+0x1380] ;  /* 0x0013800001267983 */ /* 0x0005620000100800 */
[----:B------:R-:W-:-:S04]  /*d770*/  MOV R61, 0x0 ;  /* 0x00000000003d7802 */ /* 0x000fc80000000f00 */
[----:B------:R-:W-:Y:S05]  /*d780*/  RET.REL.NODEC R60 `(_ZN7cutlass13device_kernelIN5flash19enable_sm80_to_sm89INS1_16FlashAttnBwdSm80INS1_25CollectiveMainloopBwdSm80ILi2ELi2EN4cute5tupleIJNS5_1CILi128EEES8_NS7_ILi64EEEEEENS_10bfloat16_tEfNS_4arch4Sm80ELb0ELb1ELb1ELb0ELb1ELb0ELb0ELb0ELi2ELi4ELi4ELi4ELb0EEENS1_24CollectiveEpilogueBwdGQAISA_fSD_Li256ELb0ELb1EEENS1_19SingleTileSchedulerILb0ELb0ELb0ELi128EEEEEEEEEvNT_6ParamsE) ;  /* 0xffff28703c007950 */ /* 0x000fea0003c3ffff */
        .type           $_ZN7cutlass13device_kernelIN5flash19enable_sm80_to_sm89INS1_16FlashAttnBwdSm80INS1_25CollectiveMainloopBwdSm80ILi2ELi2EN4cute5tupleIJNS5_1CILi128EEES8_NS7_ILi64EEEEEENS_10bfloat16_tEfNS_4arch4Sm80ELb0ELb1ELb1ELb0ELb1ELb0ELb0ELb0ELi2ELi4ELi4ELi4ELb0EEENS1_24CollectiveEpilogueBwdGQAISA_fSD_Li256ELb0ELb1EEENS1_19SingleTileSchedulerILb0ELb0ELb0ELi128EEEEEEEEEvNT_6ParamsE$_ZZN4cute6detail16composition_implINS_5tupleIJNS_1CILi8EEENS3_ILi2EEES5_S5_S4_S5_EEENS2_IJNS3_ILi1EEEiiiNS3_ILi72EEENS3_ILi512EEEEEENS2_IJNS2_IJS5_S5_S5_EEES5_NS3_ILi4EEEEEENS2_IJNS2_IJS7_S9_S4_EEENS3_ILi4096EEENS3_ILi16EEEEEEEEDaRKT_RKT0_RKT1_RKT2_ENKUlRKT_RKT0_E_clISC_SG_EEDaSW_SZ_,@function
        .size           $_ZN7cutlass13device_kernelIN5flash19enable_sm80_to_sm89INS1_16FlashAttnBwdSm80INS1_25CollectiveMainloopBwdSm80ILi2ELi2EN4cute5tupleIJNS5_1CILi128EEES8_NS7_ILi64EEEEEENS_10bfloat16_tEfNS_4arch4Sm80ELb0ELb1ELb1ELb0ELb1ELb0ELb0ELb0ELi2ELi4ELi4ELi4ELb0EEENS1_24CollectiveEpilogueBwdGQAISA_fSD_Li256ELb0ELb1EEENS1_19SingleTileSchedulerILb0ELb0ELb0ELi128EEEEEEEEEvNT_6ParamsE$_ZZN4cute6detail16composition_implINS_5tupleIJNS_1CILi8EEENS3_ILi2EEES5_S5_S4_S5_EEENS2_IJNS3_ILi1EEEiiiNS3_ILi72EEENS3_ILi512EEEEEENS2_IJNS2_IJS5_S5_S5_EEES5_NS3_ILi4EEEEEENS2_IJNS2_IJS7_S9_S4_EEENS3_ILi4096EEENS3_ILi16EEEEEEEEDaRKT_RKT0_RKT1_RKT2_ENKUlRKT_RKT0_E_clISC_SG_EEDaSW_SZ_,($_ZN7cutlass13device_kernelIN5flash19enable_sm80_to_sm89INS1_16FlashAttnBwdSm80INS1_25CollectiveMainloopBwdSm80ILi2ELi2EN4cute5tupleIJNS5_1CILi128EEES8_NS7_ILi64EEEEEENS_10bfloat16_tEfNS_4arch4Sm80ELb0ELb1ELb1ELb0ELb1ELb0ELb0ELb0ELi2ELi4ELi4ELi4ELb0EEENS1_24CollectiveEpilogueBwdGQAISA_fSD_Li256ELb0ELb1EEENS1_19SingleTileSchedulerILb0ELb0ELb0ELi128EEEEEEEEEvNT_6ParamsE$_ZZN4cute6detail16composition_implINS_5tupleIJNS_1CILi8EEENS3_ILi2EEES5_S5_S4_S5_EEENS2_IJNS3_ILi1EEEiiiNS3_ILi72EEENS3_ILi512EEEEEENS2_IJNS3_ILi4EEES5_EEENS2_IJNS3_ILi16EEENS3_ILi8192EEEEEEEEDaRKT_RKT0_RKT1_RKT2_ENKUlRKT_RKT0_E_clISB_SD_EEDaSU_SX_ - $_ZN7cutlass13device_kernelIN5flash19enable_sm80_to_sm89INS1_16FlashAttnBwdSm80INS1_25CollectiveMainloopBwdSm80ILi2ELi2EN4cute5tupleIJNS5_1CILi128EEES8_NS7_ILi64EEEEEENS_10bfloat16_tEfNS_4arch4Sm80ELb0ELb1ELb1ELb0ELb1ELb0ELb0ELb0ELi2ELi4ELi4ELi4ELb0EEENS1_24CollectiveEpilogueBwdGQAISA_fSD_Li256ELb0ELb1EEENS1_19SingleTileSchedulerILb0ELb0ELb0ELi128EEEEEEEEEvNT_6ParamsE$_ZZN4cute6detail16composition_implINS_5tupleIJNS_1CILi8EEENS3_ILi2EEES5_S5_S4_S5_EEENS2_IJNS3_ILi1EEEiiiNS3_ILi72EEENS3_ILi512EEEEEENS2_IJNS2_IJS5_S5_S5_EEES5_NS3_ILi4EEEEEENS2_IJNS2_IJS7_S9_S4_EEENS3_ILi4096EEENS3_ILi16EEEEEEEEDaRKT_RKT0_RKT1_RKT2_ENKUlRKT_RKT0_E_clISC_SG_EEDaSW_SZ_)
$_ZN7cutlass13device_kernelIN5flash19enable_sm80_to_sm89INS1_16FlashAttnBwdSm80INS1_25CollectiveMainloopBwdSm80ILi2ELi2EN4cute5tupleIJNS5_1CILi128EEES8_NS7_ILi64EEEEEENS_10bfloat16_tEfNS_4arch4Sm80ELb0ELb1ELb1ELb0ELb1ELb0ELb0ELb0ELi2ELi4ELi4ELi4ELb0EEENS1_24CollectiveEpilogueBwdGQAISA_fSD_Li256ELb0ELb1EEENS1_19SingleTileSchedulerILb0ELb0ELb0ELi128EEEEEEEEEvNT_6ParamsE$_ZZN4cute6detail16composition_implINS_5tupleIJNS_1CILi8EEENS3_ILi2EEES5_S5_S4_S5_EEENS2_IJNS3_ILi1EEEiiiNS3_ILi72EEENS3_ILi512EEEEEENS2_IJNS2_IJS5_S5_S5_EEES5_NS3_ILi4EEEEEENS2_IJNS2_IJS7_S9_S4_EEENS3_ILi4096EEENS3_ILi16EEEEEEEEDaRKT_RKT0_RKT1_RKT2_ENKUlRKT_RKT0_E_clISC_SG_EEDaSW_SZ_:
        /* <DEDUP_REMOVED lines=35> */
        .type           $_ZN7cutlass13device_kernelIN5flash19enable_sm80_to_sm89INS1_16FlashAttnBwdSm80INS1_25CollectiveMainloopBwdSm80ILi2ELi2EN4cute5tupleIJNS5_1CILi128EEES8_NS7_ILi64EEEEEENS_10bfloat16_tEfNS_4arch4Sm80ELb0ELb1ELb1ELb0ELb1ELb0ELb0ELb0ELi2ELi4ELi4ELi4ELb0EEENS1_24CollectiveEpilogueBwdGQAISA_fSD_Li256ELb0ELb1EEENS1_19SingleTileSchedulerILb0ELb0ELb0ELi128EEEEEEEEEvNT_6ParamsE$_ZZN4cute6detail16composition_implINS_5tupleIJNS_1CILi8EEENS3_ILi2EEES5_S5_S4_S5_EEENS2_IJNS3_ILi1EEEiiiNS3_ILi72EEENS3_ILi512EEEEEENS2_IJNS3_ILi4EEES5_EEENS2_IJNS3_ILi16EEENS3_ILi8192EEEEEEEEDaRKT_RKT0_RKT1_RKT2_ENKUlRKT_RKT0_E_clISB_SD_EEDaSU_SX_,@function
        .size           $_ZN7cutlass13device_kernelIN5flash19enable_sm80_to_sm89INS1_16FlashAttnBwdSm80INS1_25CollectiveMainloopBwdSm80ILi2ELi2EN4cute5tupleIJNS5_1CILi128EEES8_NS7_ILi64EEEEEENS_10bfloat16_tEfNS_4arch4Sm80ELb0ELb1ELb1ELb0ELb1ELb0ELb0ELb0ELi2ELi4ELi4ELi4ELb0EEENS1_24CollectiveEpilogueBwdGQAISA_fSD_Li256ELb0ELb1EEENS1_19SingleTileSchedulerILb0ELb0ELb0ELi128EEEEEEEEEvNT_6ParamsE$_ZZN4cute6detail16composition_implINS_5tupleIJNS_1CILi8EEENS3_ILi2EEES5_S5_S4_S5_EEENS2_IJNS3_ILi1EEEiiiNS3_ILi72EEENS3_ILi512EEEEEENS2_IJNS3_ILi4EEES5_EEENS2_IJNS3_ILi16EEENS3_ILi8192EEEEEEEEDaRKT_RKT0_RKT1_RKT2_ENKUlRKT_RKT0_E_clISB_SD_EEDaSU_SX_,($_ZN7cutlass13device_kernelIN5flash19enable_sm80_to_sm89INS1_16FlashAttnBwdSm80INS1_25CollectiveMainloopBwdSm80ILi2ELi2EN4cute5tupleIJNS5_1CILi128EEES8_NS7_ILi64EEEEEENS_10bfloat16_tEfNS_4arch4Sm80ELb0ELb1ELb1ELb0ELb1ELb0ELb0ELb0ELi2ELi4ELi4ELi4ELb0EEENS1_24CollectiveEpilogueBwdGQAISA_fSD_Li256ELb0ELb1EEENS1_19SingleTileSchedulerILb0ELb0ELb0ELi128EEEEEEEEEvNT_6ParamsE$_ZZN4cute6detail16composition_implINS_5tupleIJNS_1CILi8EEENS3_ILi2EEES5_S5_S4_S5_EEENS2_IJNS3_ILi1EEEiiiNS3_ILi72EEENS3_ILi512EEEEEENS2_IJS5_S5_EEENS2_IJS7_S4_EEEEEDaRKT_RKT0_RKT1_RKT2_ENKUlRKT_RKT0_E_clIS5_S4_EEDaSR_SU_ - $_ZN7cutlass13device_kernelIN5flash19enable_sm80_to_sm89INS1_16FlashAttnBwdSm80INS1_25CollectiveMainloopBwdSm80ILi2ELi2EN4cute5tupleIJNS5_1CILi128EEES8_NS7_ILi64EEEEEENS_10bfloat16_tEfNS_4arch4Sm80ELb0ELb1ELb1ELb0ELb1ELb0ELb0ELb0ELi2ELi4ELi4ELi4ELb0EEENS1_24CollectiveEpilogueBwdGQAISA_fSD_Li256ELb0ELb1EEENS1_19SingleTileSchedulerILb0ELb0ELb0ELi128EEEEEEEEEvNT_6ParamsE$_ZZN4cute6detail16composition_implINS_5tupleIJNS_1CILi8EEENS3_ILi2EEES5_S5_S4_S5_EEENS2_IJNS3_ILi1EEEiiiNS3_ILi72EEENS3_ILi512EEEEEENS2_IJNS3_ILi4EEES5_EEENS2_IJNS3_ILi16EEENS3_ILi8192EEEEEEEEDaRKT_RKT0_RKT1_RKT2_ENKUlRKT_RKT0_E_clISB_SD_EEDaSU_SX_)
$_ZN7cutlass13device_kernelIN5flash19enable_sm80_to_sm89INS1_16FlashAttnBwdSm80INS1_25CollectiveMainloopBwdSm80ILi2ELi2EN4cute5tupleIJNS5_1CILi128EEES8_NS7_ILi64EEEEEENS_10bfloat16_tEfNS_4arch4Sm80ELb0ELb1ELb1ELb0ELb1ELb0ELb0ELb0ELi2ELi4ELi4ELi4ELb0EEENS1_24CollectiveEpilogueBwdGQAISA_fSD_Li256ELb0ELb1EEENS1_19SingleTileSchedulerILb0ELb0ELb0ELi128EEEEEEEEEvNT_6ParamsE$_ZZN4cute6detail16composition_implINS_5tupleIJNS_1CILi8EEENS3_ILi2EEES5_S5_S4_S5_EEENS2_IJNS3_ILi1EEEiiiNS3_ILi72EEENS3_ILi512EEEEEENS2_IJNS3_ILi4EEES5_EEENS2_IJNS3_ILi16EEENS3_ILi8192EEEEEEEEDaRKT_RKT0_RKT1_RKT2_ENKUlRKT_RKT0_E_clISB_SD_EEDaSU_SX_:
        /* <DEDUP_REMOVED lines=35> */
        .type           $_ZN7cutlass13device_kernelIN5flash19enable_sm80_to_sm89INS1_16FlashAttnBwdSm80INS1_25CollectiveMainloopBwdSm80ILi2ELi2EN4cute5tupleIJNS5_1CILi128EEES8_NS7_ILi64EEEEEENS_10bfloat16_tEfNS_4arch4Sm80ELb0ELb1ELb1ELb0ELb1ELb0ELb0ELb0ELi2ELi4ELi4ELi4ELb0EEENS1_24CollectiveEpilogueBwdGQAISA_fSD_Li256ELb0ELb1EEENS1_19SingleTileSchedulerILb0ELb0ELb0ELi128EEEEEEEEEvNT_6ParamsE$_ZZN4cute6detail16composition_implINS_5tupleIJNS_1CILi8EEENS3_ILi2EEES5_S5_S4_S5_EEENS2_IJNS3_ILi1EEEiiiNS3_ILi72EEENS3_ILi512EEEEEENS2_IJS5_S5_EEENS2_IJS7_S4_EEEEEDaRKT_RKT0_RKT1_RKT2_ENKUlRKT_RKT0_E_clIS5_S4_EEDaSR_SU_,@function
        .size           $_ZN7cutlass13device_kernelIN5flash19enable_sm80_to_sm89INS1_16FlashAttnBwdSm80INS1_25CollectiveMainloopBwdSm80ILi2ELi2EN4cute5tupleIJNS5_1CILi128EEES8_NS7_ILi64EEEEEENS_10bfloat16_tEfNS_4arch4Sm80ELb0ELb1ELb1ELb0ELb1ELb0ELb0ELb0ELi2ELi4ELi4ELi4ELb0EEENS1_24CollectiveEpilogueBwdGQAISA_fSD_Li256ELb0ELb1EEENS1_19SingleTileSchedulerILb0ELb0ELb0ELi128EEEEEEEEEvNT_6ParamsE$_ZZN4cute6detail16composition_implINS_5tupleIJNS_1CILi8EEENS3_ILi2EEES5_S5_S4_S5_EEENS2_IJNS3_ILi1EEEiiiNS3_ILi72EEENS3_ILi512EEEEEENS2_IJS5_S5_EEENS2_IJS7_S4_EEEEEDaRKT_RKT0_RKT1_RKT2_ENKUlRKT_RKT0_E_clIS5_S4_EEDaSR_SU_,($_ZN7cutlass13device_kernelIN5flash19enable_sm80_to_sm89INS1_16FlashAttnBwdSm80INS1_25CollectiveMainloopBwdSm80ILi2ELi2EN4cute5tupleIJNS5_1CILi128EEES8_NS7_ILi64EEEEEENS_10bfloat16_tEfNS_4arch4Sm80ELb0ELb1ELb1ELb0ELb1ELb0ELb0ELb0ELi2ELi4ELi4ELi4ELb0EEENS1_24CollectiveEpilogueBwdGQAISA_fSD_Li256ELb0ELb1EEENS1_19SingleTileSchedulerILb0ELb0ELb0ELi128EEEEEEEEEvNT_6ParamsE$_ZZN4cute6detail16composition_implINS_5tupleIJNS_1CILi8EEENS3_ILi2EEES5_S5_S4_S5_EEENS2_IJNS3_ILi1EEEiiiNS3_ILi72EEENS3_ILi512EEEEEENS2_IJS5_S5_S5_EEENS2_IJS7_S9_S4_EEEEEDaRKT_RKT0_RKT1_RKT2_ENKUlRKT_RKT0_E_clIS5_S4_EEDaSR_SU_ - $_ZN7cutlass13device_kernelIN5flash19enable_sm80_to_sm89INS1_16FlashAttnBwdSm80INS1_25CollectiveMainloopBwdSm80ILi2ELi2EN4cute5tupleIJNS5_1CILi128EEES8_NS7_ILi64EEEEEENS_10bfloat16_tEfNS_4arch4Sm80ELb0ELb1ELb1ELb0ELb1ELb0ELb0ELb0ELi2ELi4ELi4ELi4ELb0EEENS1_24CollectiveEpilogueBwdGQAISA_fSD_Li256ELb0ELb1EEENS1_19SingleTileSchedulerILb0ELb0ELb0ELi128EEEEEEEEEvNT_6ParamsE$_ZZN4cute6detail16composition_implINS_5tupleIJNS_1CILi8EEENS3_ILi2EEES5_S5_S4_S5_EEENS2_IJNS3_ILi1EEEiiiNS3_ILi72EEENS3_ILi512EEEEEENS2_IJS5_S5_EEENS2_IJS7_S4_EEEEEDaRKT_RKT0_RKT1_RKT2_ENKUlRKT_RKT0_E_clIS5_S4_EEDaSR_SU_)
$_ZN7cutlass13device_kernelIN5flash19enable_sm80_to_sm89INS1_16FlashAttnBwdSm80INS1_25CollectiveMainloopBwdSm80ILi2ELi2EN4cute5tupleIJNS5_1CILi128EEES8_NS7_ILi64EEEEEENS_10bfloat16_tEfNS_4arch4Sm80ELb0ELb1ELb1ELb0ELb1ELb0ELb0ELb0ELi2ELi4ELi4ELi4ELb0EEENS1_24CollectiveEpilogueBwdGQAISA_fSD_Li256ELb0ELb1EEENS1_19SingleTileSchedulerILb0ELb0ELb0ELi128EEEEEEEEEvNT_6ParamsE$_ZZN4cute6detail16composition_implINS_5tupleIJNS_1CILi8EEENS3_ILi2EEES5_S5_S4_S5_EEENS2_IJNS3_ILi1EEEiiiNS3_ILi72EEENS3_ILi512EEEEEENS2_IJS5_S5_EEENS2_IJS7_S4_EEEEEDaRKT_RKT0_RKT1_RKT2_ENKUlRKT_RKT0_E_clIS5_S4_EEDaSR_SU_:
        /* <DEDUP_REMOVED lines=15> */
[----:B-1---5:R-:W-:Y:S05]  /*dce0*/  CALL.REL.NOINC `($_ZN7cutlass13device_kernelIN5flash19enable_sm80_to_sm89INS1_16FlashAttnBwdSm80INS1_25CollectiveMainloopBwdSm80ILi2ELi2EN4cute5tupleIJNS5_1CILi128EEES8_NS7_ILi64EEEEEENS_10bfloat16_tEfNS_4arch4Sm80ELb0ELb1ELb1ELb0ELb1ELb0ELb0ELb0ELi2ELi4ELi4ELi4ELb0EEENS1_24CollectiveEpilogueBwdGQAISA_fSD_Li256ELb0ELb1EEENS1_19SingleTileSchedulerILb0ELb0ELb0ELi128EEEEEEEEEvNT_6ParamsE$_ZZN4cute6detail16composition_implINS_5tupleIJNS_1CILi8EEENS3_ILi2EEES5_S5_S4_S5_EEENS2_IJNS3_ILi1EEEiiiNS3_ILi72EEENS3_ILi512EEEEEES5_S4_EEDaRKT_RKT0_RKT1_RKT2_ENKUlRKT_T0_E_clINS2_IJNS2_IJEEEST_S5_S7_EEENS_17integral_constantIiLi1EEEEEDaSP_SQ_) ;  /* 0x0000067000007944 */ /* 0x022fea0003c00000 */
[----:B-----5:R2:W-:Y:S01]  /*dcf0*/  STL [R1+0x13b0], R2 ;  /* 0x0013b00201007387 */ /* 0x0205e20000100800 */
[----:B------:R-:W-:Y:S02]  /*dd00*/  IADD3 R3, R5, 0x28, RZ ;  /* 0x0000002805037810 */ /* 0x000fe40007ffe0ff */
[----:B------:R-:W-:Y:S01]  /*dd10*/  MOV R6, 0xdd40 ;  /* 0x0000dd4000067802 */ /* 0x000fe20000000f00 */
[----:B------:R2:W-:Y:S04]  /*dd20*/  STL.64 [R1+0x13a8], R70 ;  /* 0x0013a84601007387 */ /* 0x0005e80000100a00 */
[----:B-12---:R-:W-:Y:S05]  /*dd30*/  CALL.REL.NOINC `($_ZN7cutlass13device_kernelIN5flash19enable_sm80_to_sm89INS1_16FlashAttnBwdSm80INS1_25CollectiveMainloopBwdSm80ILi2ELi2EN4cute5tupleIJNS5_1CILi128EEES8_NS7_ILi64EEEEEENS_10bfloat16_tEfNS_4arch4Sm80ELb0ELb1ELb1ELb0ELb1ELb0ELb0ELb0ELi2ELi4ELi4ELi4ELb0EEENS1_24CollectiveEpilogueBwdGQAISA_fSD_Li256ELb0ELb1EEENS1_19SingleTileSchedulerILb0ELb0ELb0ELi128EEEEEEEEEvNT_6ParamsE$_ZZN4cute6detail16composition_implINS_5tupleIJNS_1CILi8EEENS3_ILi2EEES5_S5_S4_S5_EEENS2_IJNS3_ILi1EEEiiiNS3_ILi72EEENS3_ILi512EEEEEES5_S4_EEDaRKT_RKT0_RKT1_RKT2_ENKUlRKT_T0_E_clINS2_IJNS2_IJS5_EEENS2_IJiEEES7_S7_EEENS_17integral_constantIiLi2EEEEEDaSP_SQ_) ;  /* 0x000006f000007944 */ /* 0x006fea0003c00000 */
[----:B------:R-:W2:Y:S01]  /*dd40*/  LDL.64 R70, [R1+0x13a8] ;  /* 0x0013a80001467983 */ /* 0x000ea20000100a00 */
[----:B------:R-:W-:Y:S02]  /*dd50*/  IADD3 R3, R5, 0x18, RZ ;  /* 0x0000001805037810 */ /* 0x000fe40007ffe0ff */
[----:B------:R-:W-:Y:S01]  /*dd60*/  MOV R6, 0xdda0 ;  /* 0x0000dda000067802 */ /* 0x000fe20000000f00 */
[----:B-----5:R3:W-:Y:S04]  /*dd70*/  STL [R1+0x13a0], R2 ;  /* 0x0013a00201007387 */ /* 0x0207e80000100800 */
[----:B--2---:R3:W-:Y:S02]  /*dd80*/  STL.64 [R1+0x1398], R70 ;  /* 0x0013984601007387 */ /* 0x0047e40000100a00 */
[----:B-1-3--:R-:W-:Y:S05]  /*dd90*/  CALL.REL.NOINC `($_ZN7cutlass13device_kernelIN5flash19enable_sm80_to_sm89INS1_16FlashAttnBwdSm80INS1_25CollectiveMainloopBwdSm80ILi2ELi2EN4cute5tupleIJNS5_1CILi128EEES8_NS7_ILi64EEEEEENS_10bfloat16_tEfNS_4arch4Sm80ELb0ELb1ELb1ELb0ELb1ELb0ELb0ELb0ELi2ELi4ELi4ELi4ELb0EEENS1_24CollectiveEpilogueBwdGQAISA_fSD_Li256ELb0ELb1EEENS1_19SingleTileSchedulerILb0ELb0ELb0ELi128EEEEEEEEEvNT_6ParamsE$_ZZN4cute6detail16composition_implINS_5tupleIJNS_1CILi8EEENS3_ILi2EEES5_S5_S4_S5_EEENS2_IJNS3_ILi1EEEiiiNS3_ILi72EEENS3_ILi512EEEEEES5_S4_EEDaRKT_RKT0_RKT1_RKT2_ENKUlRKT_T0_E_clINS2_IJNS2_IJS5_EEENS2_IJiEEES7_S7_EEENS_17integral_constantIiLi3EEEEEDaSP_SQ_) ;  /* 0x0000073000007944 */ /* 0x00afea0003c00000 */
[----:B------:R-:W2:Y:S01]  /*dda0*/  LDL.64 R70, [R1+0x1398] ;  /* 0x0013980001467983 */ /* 0x000ea20000100a00 */
[----:B------:R-:W-:-:S02]  /*ddb0*/  IADD3 R3, R5, 0x8, RZ ;  /* 0x0000000805037810 */ /* 0x000fc40007ffe0ff */
[----:B------:R-:W-:Y:S01]  /*ddc0*/  MOV R6, 0xde00 ;  /* 0x0000de0000067802 */ /* 0x000fe20000000f00 */
[----:B-----5:R3:W-:Y:S04]  /*ddd0*/  STL [R1+0x1390], R2 ;  /* 0x0013900201007387 */ /* 0x0207e80000100800 */
[----:B--2---:R3:W-:Y:S02]  /*dde0*/  STL.64 [R1+0x1388], R70 ;  /* 0x0013884601007387 */ /* 0x0047e40000100a00 */
[----:B-1-3--:R-:W-:Y:S05]  /*ddf0*/  CALL.REL.NOINC `($_ZN7cutlass13device_kernelIN5flash19enable_sm80_to_sm89INS1_16FlashAttnBwdSm80INS1_25CollectiveMainloopBwdSm80ILi2ELi2EN4cute5tupleIJNS5_1CILi128EEES8_NS7_ILi64EEEEEENS_10bfloat16_tEfNS_4arch4Sm80ELb0ELb1ELb1ELb0ELb1ELb0ELb0ELb0ELi2ELi4ELi4ELi4ELb0EEENS1_24CollectiveEpilogueBwdGQAISA_fSD_Li256ELb0ELb1EEENS1_19SingleTileSchedulerILb0ELb0ELb0ELi128EEEEEEEEEvNT_6ParamsE$_ZZN4cute6detail16composition_implINS_5tupleIJNS_1CILi8EEENS3_ILi2EEES5_S5_S4_S5_EEENS2_IJNS3_ILi1EEEiiiNS3_ILi72EEENS3_ILi512EEEEEES5_S4_EEDaRKT_RKT0_RKT1_RKT2_ENKUlRKT_T0_E_clINS2_IJNS2_IJS5_EEENS2_IJiEEES7_S7_EEENS_17integral_constantIiLi4EEEEEDaSP_SQ_) ;  /* 0x0000077000007944 */ /* 0x00afea0003c00000 */
[----:B------:R-:W-:Y:S02]  /*de00*/  MOV R2, R7 ;  /* 0x0000000700027202 */ /* 0x000fe40000000f00 */
[----:B------:R-:W-:Y:S02]  /*de10*/  MOV R6, 0xde30 ;  /* 0x0000de3000067802 */ /* 0x000fe40000000f00 */
[----:B-1---5:R-:W-:Y:S05]  /*de20*/  CALL.REL.NOINC `($_ZN7cutlass13device_kernelIN5flash19enable_sm80_to_sm89INS1_16FlashAttnBwdSm80INS1_25CollectiveMainloopBwdSm80ILi2ELi2EN4cute5tupleIJNS5_1CILi128EEES8_NS7_ILi64EEEEEENS_10bfloat16_tEfNS_4arch4Sm80ELb0ELb1ELb1ELb0ELb1ELb0ELb0ELb0ELi2ELi4ELi4ELi4ELb0EEENS1_24CollectiveEpilogueBwdGQAISA_fSD_Li256ELb0ELb1EEENS1_19SingleTileSchedulerILb0ELb0ELb0ELi128EEEEEEEEEvNT_6ParamsE$_ZN4cute5tupleIJNS_1CILi2EEEiEEC2ERKS2_RKi) ;  /* 0xffffcb0000007944 */ /* 0x022fea0003c3ffff */
[----:B-1----:R1:W5:Y:S01]  /*de30*/  LDL R2, [R1+0x13c8] ;  /* 0x0013c80001027983 */ /* 0x0023620000100800 */
[----:B------:R-:W-:-:S04]  /*de40*/  MOV R67, 0x0 ;  /* 0x0000000000437802 */ /* 0x000fc80000000f00 */
[----:B------:R-:W-:Y:S05]  /*de50*/  RET.REL.NODEC R66 `(_ZN7cutlass13device_kernelIN5flash19enable_sm80_to_sm89INS1_16FlashAttnBwdSm80INS1_25CollectiveMainloopBwdSm80ILi2ELi2EN4cute5tupleIJNS5_1CILi128EEES8_NS7_ILi64EEEEEENS_10bfloat16_tEfNS_4arch4Sm80ELb0ELb1ELb1ELb0ELb1ELb0ELb0ELb0ELi2ELi4ELi4ELi4ELb0EEENS1_24CollectiveEpilogueBwdGQAISA_fSD_Li256ELb0ELb1EEENS1_19SingleTileSchedulerILb0ELb0ELb0ELi128EEEEEEEEEvNT_6ParamsE) ;  /* 0xffff21a042007950 */ /* 0x000fea0003c3ffff */
        .type           $_ZN7cutlass13device_kernelIN5flash19enable_sm80_to_sm89INS1_16FlashAttnBwdSm80INS1_25CollectiveMainloopBwdSm80ILi2ELi2EN4cute5tupleIJNS5_1CILi128EEES8_NS7_ILi64EEEEEENS_10bfloat16_tEfNS_4arch4Sm80ELb0ELb1ELb1ELb0ELb1ELb0ELb0ELb0ELi2ELi4ELi4ELi4ELb0EEENS1_24CollectiveEpilogueBwdGQAISA_fSD_Li256ELb0ELb1EEENS1_19SingleTileSchedulerILb0ELb0ELb0ELi128EEEEEEEEEvNT_6ParamsE$_ZZN4cute6detail16composition_implINS_5tupleIJNS_1CILi8EEENS3_ILi2EEES5_S5_S4_S5_EEENS2_IJNS3_ILi1EEEiiiNS3_ILi72EEENS3_ILi512EEEEEENS2_IJS5_S5_S5_EEENS2_IJS7_S9_S4_EEEEEDaRKT_RKT0_RKT1_RKT2_ENKUlRKT_RKT0_E_clIS5_S4_EEDaSR_SU_,@function
        .size           $_ZN7cutlass13device_kernelIN5flash19enable_sm80_to_sm89INS1_16FlashAttnBwdSm80INS1_25CollectiveMainloopBwdSm80ILi2ELi2EN4cute5tupleIJNS5_1CILi128EEES8_NS7_ILi64EEEEEENS_10bfloat16_tEfNS_4arch4Sm80ELb0ELb1ELb1ELb0ELb1ELb0ELb0ELb0ELi2ELi4ELi4ELi4ELb0EEENS1_24CollectiveEpilogueBwdGQAISA_fSD_Li256ELb0ELb1EEENS1_19SingleTileSchedulerILb0ELb0ELb0ELi128EEEEEEEEEvNT_6ParamsE$_ZZN4cute6detail16composition_implINS_5tupleIJNS_1CILi8EEENS3_ILi2EEES5_S5_S4_S5_EEENS2_IJNS3_ILi1EEEiiiNS3_ILi72EEENS3_ILi512EEEEEENS2_IJS5_S5_S5_EEENS2_IJS7_S9_S4_EEEEEDaRKT_RKT0_RKT1_RKT2_ENKUlRKT_RKT0_E_clIS5_S4_EEDaSR_SU_,($_ZN7cutlass13device_kernelIN5flash19enable_sm80_to_sm89INS1_16FlashAttnBwdSm80INS1_25CollectiveMainloopBwdSm80ILi2ELi2EN4cute5tupleIJNS5_1CILi128EEES8_NS7_ILi64EEEEEENS_10bfloat16_tEfNS_4arch4Sm80ELb0ELb1ELb1ELb0ELb1ELb0ELb0ELb0ELi2ELi4ELi4ELi4ELb0EEENS1_24CollectiveEpilogueBwdGQAISA_fSD_Li256ELb0ELb1EEENS1_19SingleTileSchedulerILb0ELb0ELb0ELi128EEEEEEEEEvNT_6ParamsE$_ZZN4cute6detail16composition_implINS_5tupleIJNS_1CILi8EEENS3_ILi2EEES5_S5_S4_S5_EEENS2_IJNS3_ILi1EEEiiiNS3_ILi72EEENS3_ILi512EEEEEENS3_ILi4EEENS3_ILi16EEEEEDaRKT_RKT0_RKT1_RKT2_ENKUlRKT_T0_E_clINS2_IJNS2_IJEEESV_SB_S7_EEENS_17integral_constantIiLi2EEEEEDaSR_SS_ - $_ZN7cutlass13device_kernelIN5flash19enable_sm80_to_sm89INS1_16FlashAttnBwdSm80INS1_25CollectiveMainloopBwdSm80ILi2ELi2EN4cute5tupleIJNS5_1CILi128EEES8_NS7_ILi64EEEEEENS_10bfloat16_tEfNS_4arch4Sm80ELb0ELb1ELb1ELb0ELb1ELb0ELb0ELb0ELi2ELi4ELi4ELi4ELb0EEENS1_24CollectiveEpilogueBwdGQAISA_fSD_Li256ELb0ELb1EEENS1_19SingleTileSchedulerILb0ELb0ELb0ELi128EEEEEEEEEvNT_6ParamsE$_ZZN4cute6detail16composition_implINS_5tupleIJNS_1CILi8EEENS3_ILi2EEES5_S5_S4_S5_EEENS2_IJNS3_ILi1EEEiiiNS3_ILi72EEENS3_ILi512EEEEEENS2_IJS5_S5_S5_EEENS2_IJS7_S9_S4_EEEEEDaRKT_RKT0_RKT1_RKT2_ENKUlRKT_RKT0_E_clIS5_S4_EEDaSR_SU_)
$_ZN7cutlass13device_kernelIN5flash19enable_sm80_to_sm89INS1_16FlashAttnBwdSm80INS1_25CollectiveMainloopBwdSm80ILi2ELi2EN4cute5tupleIJNS5_1CILi128EEES8_NS7_ILi64EEEEEENS_10bfloat16_tEfNS_4arch4Sm80ELb0ELb1ELb1ELb0ELb1ELb0ELb0ELb0ELi2ELi4ELi4ELi4ELb0EEENS1_24CollectiveEpilogueBwdGQAISA_fSD_Li256ELb0ELb1EEENS1_19SingleTileSchedulerILb0ELb0ELb0ELi128EEEEEEEEEvNT_6ParamsE$_ZZN4cute6detail16composition_implINS_5tupleIJNS_1CILi8EEENS3_ILi2EEES5_S5_S4_S5_EEENS2_IJNS3_ILi1EEEiiiNS3_ILi72EEENS3_ILi512EEEEEENS2_IJS5_S5_S5_EEENS2_IJS7_S9_S4_EEEEEDaRKT_RKT0_RKT1_RKT2_ENKUlRKT_RKT0_E_clIS5_S4_EEDaSR_SU_:
        /* <DEDUP_REMOVED lines=37> */
[----:B------:R-:W-:Y:S02]  /*e0b0*/  MOV R4, R8 ;  /* 0x0000000800047202 */ /* 0x000fe40000000f00 */
[----:B------:R-:W-:-:S04]  /*e0c0*/  MOV R5, 0x0 ;  /* 0x0000000000057802 */ /* 0x000fc80000000f00 */
[----:B------:R-:W-:Y:S05]  /*e0d0*/  RET.REL.NODEC R4 `(_ZN7cutlass13device_kernelIN5flash19enable_sm80_to_sm89INS1_16FlashAttnBwdSm80INS1_25CollectiveMainloopBwdSm80ILi2ELi2EN4cute5tupleIJNS5_1CILi128EEES8_NS7_ILi64EEEEEENS_10bfloat16_tEfNS_4arch4Sm80ELb0ELb1ELb1ELb0ELb1ELb0ELb0ELb0ELi2ELi4ELi4ELi4ELb0EEENS1_24CollectiveEpilogueBwdGQAISA_fSD_Li256ELb0ELb1EEENS1_19SingleTileSchedulerILb0ELb0ELb0ELi128EEEEEEEEEvNT_6ParamsE) ;  /* 0xffff1f2004007950 */ /* 0x000fea0003c3ffff */
        .type           $_ZN7cutlass13device_kernelIN5flash19enable_sm80_to_sm89INS1_16FlashAttnBwdSm80INS1_25CollectiveMainloopBwdSm80ILi2ELi2EN4cute5tupleIJNS5_1CILi128EEES8_NS7_ILi64EEEEEENS_10bfloat16_tEfNS_4arch4Sm80ELb0ELb1ELb1ELb0ELb1ELb0ELb0ELb0ELi2ELi4ELi4ELi4ELb0EEENS1_24CollectiveEpilogueBwdGQAISA_fSD_Li256ELb0ELb1EEENS1_19SingleTileSchedulerILb0ELb0ELb0ELi128EEEEEEEEEvNT_6ParamsE$_ZZN4cute6detail16composition_implINS_5tupleIJNS_1CILi8EEENS3_ILi2EEES5_S5_S4_S5_EEENS2_IJNS3_ILi1EEEiiiNS3_ILi72EEENS3_ILi512EEEEEENS3_ILi4EEENS3_ILi16EEEEEDaRKT_RKT0_RKT1_RKT2_ENKUlRKT_T0_E_clINS2_IJNS2_IJEEESV_SB_S7_EEENS_17integral_constantIiLi2EEEEEDaSR_SS_,@function
        .size           $_ZN7cutlass13device_kernelIN5flash19enable_sm80_to_sm89INS1_16FlashAttnBwdSm80INS1_25CollectiveMainloopBwdSm80ILi2ELi2EN4cute5tupleIJNS5_1CILi128EEES8_NS7_ILi64EEEEEENS_10bfloat16_tEfNS_4arch4Sm80ELb0ELb1ELb1ELb0ELb1ELb0ELb0ELb0ELi2ELi4ELi4ELi4ELb0EEENS1_24CollectiveEpilogueBwdGQAISA_fSD_Li256ELb0ELb1EEENS1_19SingleTileSchedulerILb0ELb0ELb0ELi128EEEEEEEEEvNT_6ParamsE$_ZZN4cute6detail16composition_implINS_5tupleIJNS_1CILi8EEENS3_ILi2EEES5_S5_S4_S5_EEENS2_IJNS3_ILi1EEEiiiNS3_ILi72EEENS3_ILi512EEEEEENS3_ILi4EEENS3_ILi16EEEEEDaRKT_RKT0_RKT1_RKT2_ENKUlRKT_T0_E_clINS2_IJNS2_IJEEESV_SB_S7_EEENS_17integral_constantIiLi2EEEEEDaSR_SS_,($_ZN7cutlass13device_kernelIN5flash19enable_sm80_to_sm89INS1_16FlashAttnBwdSm80INS1_25CollectiveMainloopBwdSm80ILi2ELi2EN4cute5tupleIJNS5_1CILi128EEES8_NS7_ILi64EEEEEENS_10bfloat16_tEfNS_4arch4Sm80ELb0ELb1ELb1ELb0ELb1ELb0ELb0ELb0ELi2ELi4ELi4ELi4ELb0EEENS1_24CollectiveEpilogueBwdGQAISA_fSD_Li256ELb0ELb1EEENS1_19SingleTileSchedulerILb0ELb0ELb0ELi128EEEEEEEEEvNT_6ParamsE$_ZZN4cute6detail16composition_implINS_5tupleIJNS_1CILi8EEENS3_ILi2EEES5_S5_S4_S5_EEENS2_IJNS3_ILi1EEEiiiNS3_ILi72EEENS3_ILi512EEEEEENS3_ILi4EEENS3_ILi16EEEEEDaRKT_RKT0_RKT1_RKT2_ENKUlRKT_T0_E_clINS2_IJNS2_IJS5_EEENS2_IJiEEES5_S7_EEENS_17integral_constantIiLi3EEEEEDaSR_SS_ - $_ZN7cutlass13device_kernelIN5flash19enable_sm80_to_sm89INS1_16FlashAttnBwdSm80INS1_25CollectiveMainloopBwdSm80ILi2ELi2EN4cute5tupleIJNS5_1CILi128EEES8_NS7_ILi64EEEEEENS_10bfloat16_tEfNS_4arch4Sm80ELb0ELb1ELb1ELb0ELb1ELb0ELb0ELb0ELi2ELi4ELi4ELi4ELb0EEENS1_24CollectiveEpilogueBwdGQAISA_fSD_Li256ELb0ELb1EEENS1_19SingleTileSchedulerILb0ELb0ELb0ELi128EEEEEEEEEvNT_6ParamsE$_ZZN4cute6detail16composition_implINS_5tupleIJNS_1CILi8EEENS3_ILi2EEES5_S5_S4_S5_EEENS2_IJNS3_ILi1EEEiiiNS3_ILi72EEENS3_ILi512EEEEEENS3_ILi4EEENS3_ILi16EEEEEDaRKT_RKT0_RKT1_RKT2_ENKUlRKT_T0_E_clINS2_IJNS2_IJEEESV_SB_S7_EEENS_17integral_constantIiLi2EEEEEDaSR_SS_)
$_ZN7cutlass13device_kernelIN5flash19enable_sm80_to_sm89INS1_16FlashAttnBwdSm80INS1_25CollectiveMainloopBwdSm80ILi2ELi2EN4cute5tupleIJNS5_1CILi128EEES8_NS7_ILi64EEEEEENS_10bfloat16_tEfNS_4arch4Sm80ELb0ELb1ELb1ELb0ELb1ELb0ELb0ELb0ELi2ELi4ELi4ELi4ELb0EEENS1_24CollectiveEpilogueBwdGQAISA_fSD_Li256ELb0ELb1EEENS1_19SingleTileSchedulerILb0ELb0ELb0ELi128EEEEEEEEEvNT_6ParamsE$_ZZN4cute6detail16composition_implINS_5tupleIJNS_1CILi8EEENS3_ILi2EEES5_S5_S4_S5_EEENS2_IJNS3_ILi1EEEiiiNS3_ILi72EEENS3_ILi512EEEEEENS3_ILi4EEENS3_ILi16EEEEEDaRKT_RKT0_RKT1_RKT2_ENKUlRKT_T0_E_clINS2_IJNS2_IJEEESV_SB_S7_EEENS_17integral_constantIiLi2EEEEEDaSR_SS_:
        /* <DEDUP_REMOVED lines=13> */
        .type           $_ZN7cutlass13device_kernelIN5flash19enable_sm80_to_sm89INS1_16FlashAttnBwdSm80INS1_25CollectiveMainloopBwdSm80ILi2ELi2EN4cute5tupleIJNS5_1CILi128EEES8_NS7_ILi64EEEEEENS_10bfloat16_tEfNS_4arch4Sm80ELb0ELb1ELb1ELb0ELb1ELb0ELb0ELb0ELi2ELi4ELi4ELi4ELb0EEENS1_24CollectiveEpilogueBwdGQAISA_fSD_Li256ELb0ELb1EEENS1_19SingleTileSchedulerILb0ELb0ELb0ELi128EEEEEEEEEvNT_6ParamsE$_ZZN4cute6detail16composition_implINS_5tupleIJNS_1CILi8EEENS3_ILi2EEES5_S5_S4_S5_EEENS2_IJNS3_ILi1EEEiiiNS3_ILi72EEENS3_ILi512EEEEEENS3_ILi4EEENS3_ILi16EEEEEDaRKT_RKT0_RKT1_RKT2_ENKUlRKT_T0_E_clINS2_IJNS2_IJS5_EEENS2_IJiEEES5_S7_EEENS_17integral_constantIiLi3EEEEEDaSR_SS_,@function
        .size           $_ZN7cutlass13device_kernelIN5flash19enable_sm80_to_sm89INS1_16FlashAttnBwdSm80INS1_25CollectiveMainloopBwdSm80ILi2ELi2EN4cute5tupleIJNS5_1CILi128EEES8_NS7_ILi64EEEEEENS_10bfloat16_tEfNS_4arch4Sm80ELb0ELb1ELb1ELb0ELb1ELb0ELb0ELb0ELi2ELi4ELi4ELi4ELb0EEENS1_24CollectiveEpilogueBwdGQAISA_fSD_Li256ELb0ELb1EEENS1_19SingleTileSchedulerILb0ELb0ELb0ELi128EEEEEEEEEvNT_6ParamsE$_ZZN4cute6detail16composition_implINS_5tupleIJNS_1CILi8EEENS3_ILi2EEES5_S5_S4_S5_EEENS2_IJNS3_ILi1EEEiiiNS3_ILi72EEENS3_ILi512EEEEEENS3_ILi4EEENS3_ILi16EEEEEDaRKT_RKT0_RKT1_RKT2_ENKUlRKT_T0_E_clINS2_IJNS2_IJS5_EEENS2_IJiEEES5_S7_EEENS_17integral_constantIiLi3EEEEEDaSR_SS_,($_ZN7cutlass13device_kernelIN5flash19enable_sm80_to_sm89INS1_16FlashAttnBwdSm80INS1_25CollectiveMainloopBwdSm80ILi2ELi2EN4cute5tupleIJNS5_1CILi128EEES8_NS7_ILi64EEEEEENS_10bfloat16_tEfNS_4arch4Sm80ELb0ELb1ELb1ELb0ELb1ELb0ELb0ELb0ELi2ELi4ELi4ELi4ELb0EEENS1_24CollectiveEpilogueBwdGQAISA_fSD_Li256ELb0ELb1EEENS1_19SingleTileSchedulerILb0ELb0ELb0ELi128EEEEEEEEEvNT_6ParamsE$_ZZN4cute6detail16composition_implINS_5tupleIJNS_1CILi8EEENS3_ILi2EEES5_S5_S4_S5_EEENS2_IJNS3_ILi1EEEiiiNS3_ILi72EEENS3_ILi512EEEEEENS3_ILi4EEENS3_ILi16EEEEEDaRKT_RKT0_RKT1_RKT2_ENKUlRKT_T0_E_clINS2_IJNS2_IJS5_S5_EEENS2_IJiiEEES7_S7_EEENS_17integral_constantIiLi4EEEEEDaSR_SS_ - $_ZN7cutlass13device_kernelIN5flash19enable_sm80_to_sm89INS1_16FlashAttnBwdSm80INS1_25CollectiveMainloopBwdSm80ILi2ELi2EN4cute5tupleIJNS5_1CILi128EEES8_NS7_ILi64EEEEEENS_10bfloat16_tEfNS_4arch4Sm80ELb0ELb1ELb1ELb0ELb1ELb0ELb0ELb0ELi2ELi4ELi4ELi4ELb0EEENS1_24CollectiveEpilogueBwdGQAISA_fSD_Li256ELb0ELb1EEENS1_19SingleTileSchedulerILb0ELb0ELb0ELi128EEEEEEEEEvNT_6ParamsE$_ZZN4cute6detail16composition_implINS_5tupleIJNS_1CILi8EEENS3_ILi2EEES5_S5_S4_S5_EEENS2_IJNS3_ILi1EEEiiiNS3_ILi72EEENS3_ILi512EEEEEENS3_ILi4EEENS3_ILi16EEEEEDaRKT_RKT0_RKT1_RKT2_ENKUlRKT_T0_E_clINS2_IJNS2_IJS5_EEENS2_IJiEEES5_S7_EEENS_17integral_constantIiLi3EEEEEDaSR_SS_)
$_ZN7cutlass13device_kernelIN5flash19enable_sm80_to_sm89INS1_16FlashAttnBwdSm80INS1_25CollectiveMainloopBwdSm80ILi2ELi2EN4cute5tupleIJNS5_1CILi128EEES8_NS7_ILi64EEEEEENS_10bfloat16_tEfNS_4arch4Sm80ELb0ELb1ELb1ELb0ELb1ELb0ELb0ELb0ELi2ELi4ELi4ELi4ELb0EEENS1_24CollectiveEpilogueBwdGQAISA_fSD_Li256ELb0ELb1EEENS1_19SingleTileSchedulerILb0ELb0ELb0ELi128EEEEEEEEEvNT_6ParamsE$_ZZN4cute6detail16composition_implINS_5tupleIJNS_1CILi8EEENS3_ILi2EEES5_S5_S4_S5_EEENS2_IJNS3_ILi1EEEiiiNS3_ILi72EEENS3_ILi512EEEEEENS3_ILi4EEENS3_ILi16EEEEEDaRKT_RKT0_RKT1_RKT2_ENKUlRKT_T0_E_clINS2_IJNS2_IJS5_EEENS2_IJiEEES5_S7_EEENS_17integral_constantIiLi3EEEEEDaSR_SS_:
        /* <DEDUP_REMOVED lines=16> */
        .type           $_ZN7cutlass13device_kernelIN5flash19enable_sm80_to_sm89INS1_16FlashAttnBwdSm80INS1_25CollectiveMainloopBwdSm80ILi2ELi2EN4cute5tupleIJNS5_1CILi128EEES8_NS7_ILi64EEEEEENS_10bfloat16_tEfNS_4arch4Sm80ELb0ELb1ELb1ELb0ELb1ELb0ELb0ELb0ELi2ELi4ELi4ELi4ELb0EEENS1_24CollectiveEpilogueBwdGQAISA_fSD_Li256ELb0ELb1EEENS1_19SingleTileSchedulerILb0ELb0ELb0ELi128EEEEEEEEEvNT_6ParamsE$_ZZN4cute6detail16composition_implINS_5tupleIJNS_1CILi8EEENS3_ILi2EEES5_S5_S4_S5_EEENS2_IJNS3_ILi1EEEiiiNS3_ILi72EEENS3_ILi512EEEEEENS3_ILi4EEENS3_ILi16EEEEEDaRKT_RKT0_RKT1_RKT2_ENKUlRKT_T0_E_clINS2_IJNS2_IJS5_S5_EEENS2_IJiiEEES7_S7_EEENS_17integral_constantIiLi4EEEEEDaSR_SS_,@function
        .size           $_ZN7cutlass13device_kernelIN5flash19enable_sm80_to_sm89INS1_16FlashAttnBwdSm80INS1_25CollectiveMainloopBwdSm80ILi2ELi2EN4cute5tupleIJNS5_1CILi128EEES8_NS7_ILi64EEEEEENS_10bfloat16_tEfNS_4arch4Sm80ELb0ELb1ELb1ELb0ELb1ELb0ELb0ELb0ELi2ELi4ELi4ELi4ELb0EEENS1_24CollectiveEpilogueBwdGQAISA_fSD_Li256ELb0ELb1EEENS1_19SingleTileSchedulerILb0ELb0ELb0ELi128EEEEEEEEEvNT_6ParamsE$_ZZN4cute6detail16composition_implINS_5tupleIJNS_1CILi8EEENS3_ILi2EEES5_S5_S4_S5_EEENS2_IJNS3_ILi1EEEiiiNS3_ILi72EEENS3_ILi512EEEEEENS3_ILi4EEENS3_ILi16EEEEEDaRKT_RKT0_RKT1_RKT2_ENKUlRKT_T0_E_clINS2_IJNS2_IJS5_S5_EEENS2_IJiiEEES7_S7_EEENS_17integral_constantIiLi4EEEEEDaSR_SS_,($_ZN7cutlass13device_kernelIN5flash19enable_sm80_to_sm89INS1_16FlashAttnBwdSm80INS1_25CollectiveMainloopBwdSm80ILi2ELi2EN4cute5tupleIJNS5_1CILi128EEES8_NS7_ILi64EEEEEENS_10bfloat16_tEfNS_4arch4Sm80ELb0ELb1ELb1ELb0ELb1ELb0ELb0ELb0ELi2ELi4ELi4ELi4ELb0EEENS1_24CollectiveEpilogueBwdGQAISA_fSD_Li256ELb0ELb1EEENS1_19SingleTileSchedulerILb0ELb0ELb0ELi128EEEEEEEEEvNT_6ParamsE$_ZZN4cute6detail16composition_implINS_5tupleIJNS_1CILi8EEENS3_ILi2EEES5_S5_S4_S5_EEENS2_IJNS3_ILi1EEEiiiNS3_ILi72EEENS3_ILi512EEEEEES5_S4_EEDaRKT_RKT0_RKT1_RKT2_ENKUlRKT_T0_E_clINS2_IJNS2_IJEEEST_S5_S7_EEENS_17integral_constantIiLi1EEEEEDaSP_SQ_ - $_ZN7cutlass13device_kernelIN5flash19enable_sm80_to_sm89INS1_16FlashAttnBwdSm80INS1_25CollectiveMainloopBwdSm80ILi2ELi2EN4cute5tupleIJNS5_1CILi128EEES8_NS7_ILi64EEEEEENS_10bfloat16_tEfNS_4arch4Sm80ELb0ELb1ELb1ELb0ELb1ELb0ELb0ELb0ELi2ELi4ELi4ELi4ELb0EEENS1_24CollectiveEpilogueBwdGQAISA_fSD_Li256ELb0ELb1EEENS1_19SingleTileSchedulerILb0ELb0ELb0ELi128EEEEEEEEEvNT_6ParamsE$_ZZN4cute6detail16composition_implINS_5tupleIJNS_1CILi8EEENS3_ILi2EEES5_S5_S4_S5_EEENS2_IJNS3_ILi1EEEiiiNS3_ILi72EEENS3_ILi512EEEEEENS3_ILi4EEENS3_ILi16EEEEEDaRKT_RKT0_RKT1_RKT2_ENKUlRKT_T0_E_clINS2_IJNS2_IJS5_S5_EEENS2_IJiiEEES7_S7_EEENS_17integral_constantIiLi4EEEEEDaSR_SS_)
$_ZN7cutlass13device_kernelIN5flash19enable_sm80_to_sm89INS1_16FlashAttnBwdSm80INS1_25CollectiveMainloopBwdSm80ILi2ELi2EN4cute5tupleIJNS5_1CILi128EEES8_NS7_ILi64EEEEEENS_10bfloat16_tEfNS_4arch4Sm80ELb0ELb1ELb1ELb0ELb1ELb0ELb0ELb0ELi2ELi4ELi4ELi4ELb0EEENS1_24CollectiveEpilogueBwdGQAISA_fSD_Li256ELb0ELb1EEENS1_19SingleTileSchedulerILb0ELb0ELb0ELi128EEEEEEEEEvNT_6ParamsE$_ZZN4cute6detail16composition_implINS_5tupleIJNS_1CILi8EEENS3_ILi2EEES5_S5_S4_S5_EEENS2_IJNS3_ILi1EEEiiiNS3_ILi72EEENS3_ILi512EEEEEENS3_ILi4EEENS3_ILi16EEEEEDaRKT_RKT0_RKT1_RKT2_ENKUlRKT_T0_E_clINS2_IJNS2_IJS5_S5_EEENS2_IJiiEEES7_S7_EEENS_17integral_constantIiLi4EEEEEDaSR_SS_:
        /* <DEDUP_REMOVED lines=11> */
        .type           $_ZN7cutlass13device_kernelIN5flash19enable_sm80_to_sm89INS1_16FlashAttnBwdSm80INS1_25CollectiveMainloopBwdSm80ILi2ELi2EN4cute5tupleIJNS5_1CILi128EEES8_NS7_ILi64EEEEEENS_10bfloat16_tEfNS_4arch4Sm80ELb0ELb1ELb1ELb0ELb1ELb0ELb0ELb0ELi2ELi4ELi4ELi4ELb0EEENS1_24CollectiveEpilogueBwdGQAISA_fSD_Li256ELb0ELb1EEENS1_19SingleTileSchedulerILb0ELb0ELb0ELi128EEEEEEEEEvNT_6ParamsE$_ZZN4cute6detail16composition_implINS_5tupleIJNS_1CILi8EEENS3_ILi2EEES5_S5_S4_S5_EEENS2_IJNS3_ILi1EEEiiiNS3_ILi72EEENS3_ILi512EEEEEES5_S4_EEDaRKT_RKT0_RKT1_RKT2_ENKUlRKT_T0_E_clINS2_IJNS2_IJEEEST_S5_S7_EEENS_17integral_constantIiLi1EEEEEDaSP_SQ_,@function
        .size           $_ZN7cutlass13device_kernelIN5flash19enable_sm80_to_sm89INS1_16FlashAttnBwdSm80INS1_25CollectiveMainloopBwdSm80ILi2ELi2EN4cute5tupleIJNS5_1CILi128EEES8_NS7_ILi64EEEEEENS_10bfloat16_tEfNS_4arch4Sm80ELb0ELb1ELb1ELb0ELb1ELb0ELb0ELb0ELi2ELi4ELi4ELi4ELb0EEENS1_24CollectiveEpilogueBwdGQAISA_fSD_Li256ELb0ELb1EEENS1_19SingleTileSchedulerILb0ELb0ELb0ELi128EEEEEEEEEvNT_6ParamsE$_ZZN4cute6detail16composition_implINS_5tupleIJNS_1CILi8EEENS3_ILi2EEES5_S5_S4_S5_EEENS2_IJNS3_ILi1EEEiiiNS3_ILi72EEENS3_ILi512EEEEEES5_S4_EEDaRKT_RKT0_RKT1_RKT2_ENKUlRKT_T0_E_clINS2_IJNS2_IJEEEST_S5_S7_EEENS_17integral_constantIiLi1EEEEEDaSP_SQ_,($_ZN7cutlass13device_kernelIN5flash19enable_sm80_to_sm89INS1_16FlashAttnBwdSm80INS1_25CollectiveMainloopBwdSm80ILi2ELi2EN4cute5tupleIJNS5_1CILi128EEES8_NS7_ILi64EEEEEENS_10bfloat16_tEfNS_4arch4Sm80ELb0ELb1ELb1ELb0ELb1ELb0ELb0ELb0ELi2ELi4ELi4ELi4ELb0EEENS1_24CollectiveEpilogueBwdGQAISA_fSD_Li256ELb0ELb1EEENS1_19SingleTileSchedulerILb0ELb0ELb0ELi128EEEEEEEEEvNT_6ParamsE$_ZZN4cute6detail16composition_implINS_5tupleIJNS_1CILi8EEENS3_ILi2EEES5_S5_S4_S5_EEENS2_IJNS3_ILi1EEEiiiNS3_ILi72EEENS3_ILi512EEEEEES5_S4_EEDaRKT_RKT0_RKT1_RKT2_ENKUlRKT_T0_E_clINS2_IJNS2_IJS5_EEENS2_IJiEEES7_S7_EEENS_17integral_constantIiLi2EEEEEDaSP_SQ_ - $_ZN7cutlass13device_kernelIN5flash19enable_sm80_to_sm89INS1_16FlashAttnBwdSm80INS1_25CollectiveMainloopBwdSm80ILi2ELi2EN4cute5tupleIJNS5_1CILi128EEES8_NS7_ILi64EEEEEENS_10bfloat16_tEfNS_4arch4Sm80ELb0ELb1ELb1ELb0ELb1ELb0ELb0ELb0ELi2ELi4ELi4ELi4ELb0EEENS1_24CollectiveEpilogueBwdGQAISA_fSD_Li256ELb0ELb1EEENS1_19SingleTileSchedulerILb0ELb0ELb0ELi128EEEEEEEEEvNT_6ParamsE$_ZZN4cute6detail16composition_implINS_5tupleIJNS_1CILi8EEENS3_ILi2EEES5_S5_S4_S5_EEENS2_IJNS3_ILi1EEEiiiNS3_ILi72EEENS3_ILi512EEEEEES5_S4_EEDaRKT_RKT0_RKT1_RKT2_ENKUlRKT_T0_E_clINS2_IJNS2_IJEEEST_S5_S7_EEENS_17integral_constantIiLi1EEEEEDaSP_SQ_)
$_ZN7cutlass13device_kernelIN5flash19enable_sm80_to_sm89INS1_16FlashAttnBwdSm80INS1_25CollectiveMainloopBwdSm80ILi2ELi2EN4cute5tupleIJNS5_1CILi128EEES8_NS7_ILi64EEEEEENS_10bfloat16_tEfNS_4arch4Sm80ELb0ELb1ELb1ELb0ELb1ELb0ELb0ELb0ELi2ELi4ELi4ELi4ELb0EEENS1_24CollectiveEpilogueBwdGQAISA_fSD_Li256ELb0ELb1EEENS1_19SingleTileSchedulerILb0ELb0ELb0ELi128EEEEEEEEEvNT_6ParamsE$_ZZN4cute6detail16composition_implINS_5tupleIJNS_1CILi8EEENS3_ILi2EEES5_S5_S4_S5_EEENS2_IJNS3_ILi1EEEiiiNS3_ILi72EEENS3_ILi512EEEEEES5_S4_EEDaRKT_RKT0_RKT1_RKT2_ENKUlRKT_T0_E_clINS2_IJNS2_IJEEEST_S5_S7_EEENS_17integral_constantIiLi1EEEEEDaSP_SQ_:
        /* <DEDUP_REMOVED lines=10> */
[----:B------:R-:W-:Y:S02]  /*e400*/  MOV R78, R10 ;  /* 0x0000000a004e7202 */ /* 0x000fe40000000f00 */
[----:B------:R-:W-:-:S04]  /*e410*/  MOV R79, 0x0 ;  /* 0x00000000004f7802 */ /* 0x000fc80000000f00 */
[----:B------:R-:W-:Y:S05]  /*e420*/  RET.REL.NODEC R78 `(_ZN7cutlass13device_kernelIN5flash19enable_sm80_to_sm89INS1_16FlashAttnBwdSm80INS1_25CollectiveMainloopBwdSm80ILi2ELi2EN4cute5tupleIJNS5_1CILi128EEES8_NS7_ILi64EEEEEENS_10bfloat16_tEfNS_4arch4Sm80ELb0ELb1ELb1ELb0ELb1ELb0ELb0ELb0ELi2ELi4ELi4ELi4ELb0EEENS1_24CollectiveEpilogueBwdGQAISA_fSD_Li256ELb0ELb1EEENS1_19SingleTileSchedulerILb0ELb0ELb0ELi128EEEEEEEEEvNT_6ParamsE) ;  /* 0xffff1bd04e007950 */ /* 0x000fea0003c3ffff */
        .type           $_ZN7cutlass13device_kernelIN5flash19enable_sm80_to_sm89INS1_16FlashAttnBwdSm80INS1_25CollectiveMainloopBwdSm80ILi2ELi2EN4cute5tupleIJNS5_1CILi128EEES8_NS7_ILi64EEEEEENS_10bfloat16_tEfNS_4arch4Sm80ELb0ELb1ELb1ELb0ELb1ELb0ELb0ELb0ELi2ELi4ELi4ELi4ELb0EEENS1_24CollectiveEpilogueBwdGQAISA_fSD_Li256ELb0ELb1EEENS1_19SingleTileSchedulerILb0ELb0ELb0ELi128EEEEEEEEEvNT_6ParamsE$_ZZN4cute6detail16composition_implINS_5tupleIJNS_1CILi8EEENS3_ILi2EEES5_S5_S4_S5_EEENS2_IJNS3_ILi1EEEiiiNS3_ILi72EEENS3_ILi512EEEEEES5_S4_EEDaRKT_RKT0_RKT1_RKT2_ENKUlRKT_T0_E_clINS2_IJNS2_IJS5_EEENS2_IJiEEES7_S7_EEENS_17integral_constantIiLi2EEEEEDaSP_SQ_,@function
        .size           $_ZN7cutlass13device_kernelIN5flash19enable_sm80_to_sm89INS1_16FlashAttnBwdSm80INS1_25CollectiveMainloopBwdSm80ILi2ELi2EN4cute5tupleIJNS5_1CILi128EEES8_NS7_ILi64EEEEEENS_10bfloat16_tEfNS_4arch4Sm80ELb0ELb1ELb1ELb0ELb1ELb0ELb0ELb0ELi2ELi4ELi4ELi4ELb0EEENS1_24CollectiveEpilogueBwdGQAISA_fSD_Li256ELb0ELb1EEENS1_19SingleTileSchedulerILb0ELb0ELb0ELi128EEEEEEEEEvNT_6ParamsE$_ZZN4cute6detail16composition_implINS_5tupleIJNS_1CILi8EEENS3_ILi2EEES5_S5_S4_S5_EEENS2_IJNS3_ILi1EEEiiiNS3_ILi72EEENS3_ILi512EEEEEES5_S4_EEDaRKT_RKT0_RKT1_RKT2_ENKUlRKT_T0_E_clINS2_IJNS2_IJS5_EEENS2_IJiEEES7_S7_EEENS_17integral_constantIiLi2EEEEEDaSP_SQ_,($_ZN7cutlass13device_kernelIN5flash19enable_sm80_to_sm89INS1_16FlashAttnBwdSm80INS1_25CollectiveMainloopBwdSm80ILi2ELi2EN4cute5tupleIJNS5_1CILi128EEES8_NS7_ILi64EEEEEENS_10bfloat16_tEfNS_4arch4Sm80ELb0ELb1ELb1ELb0ELb1ELb0ELb0ELb0ELi2ELi4ELi4ELi4ELb0EEENS1_24CollectiveEpilogueBwdGQAISA_fSD_Li256ELb0ELb1EEENS1_19SingleTileSchedulerILb0ELb0ELb0ELi128EEEEEEEEEvNT_6ParamsE$_ZZN4cute6detail16composition_implINS_5tupleIJNS_1CILi8EEENS3_ILi2EEES5_S5_S4_S5_EEENS2_IJNS3_ILi1EEEiiiNS3_ILi72EEENS3_ILi512EEEEEES5_S4_EEDaRKT_RKT0_RKT1_RKT2_ENKUlRKT_T0_E_clINS2_IJNS2_IJS5_EEENS2_IJiEEES7_S7_EEENS_17integral_constantIiLi3EEEEEDaSP_SQ_ - $_ZN7cutlass13device_kernelIN5flash19enable_sm80_to_sm89INS1_16FlashAttnBwdSm80INS1_25CollectiveMainloopBwdSm80ILi2ELi2EN4cute5tupleIJNS5_1CILi128EEES8_NS7_ILi64EEEEEENS_10bfloat16_tEfNS_4arch4Sm80ELb0ELb1ELb1ELb0ELb1ELb0ELb0ELb0ELi2ELi4ELi4ELi4ELb0EEENS1_24CollectiveEpilogueBwdGQAISA_fSD_Li256ELb0ELb1EEENS1_19SingleTileSchedulerILb0ELb0ELb0ELi128EEEEEEEEEvNT_6ParamsE$_ZZN4cute6detail16composition_implINS_5tupleIJNS_1CILi8EEENS3_ILi2EEES5_S5_S4_S5_EEENS2_IJNS3_ILi1EEEiiiNS3_ILi72EEENS3_ILi512EEEEEES5_S4_EEDaRKT_RKT0_RKT1_RKT2_ENKUlRKT_T0_E_clINS2_IJNS2_IJS5_EEENS2_IJiEEES7_S7_EEENS_17integral_constantIiLi2EEEEEDaSP_SQ_)
$_ZN7cutlass13device_kernelIN5flash19enable_sm80_to_sm89INS1_16FlashAttnBwdSm80INS1_25CollectiveMainloopBwdSm80ILi2ELi2EN4cute5tupleIJNS5_1CILi128EEES8_NS7_ILi64EEEEEENS_10bfloat16_tEfNS_4arch4Sm80ELb0ELb1ELb1ELb0ELb1ELb0ELb0ELb0ELi2ELi4ELi4ELi4ELb0EEENS1_24CollectiveEpilogueBwdGQAISA_fSD_Li256ELb0ELb1EEENS1_19SingleTileSchedulerILb0ELb0ELb0ELi128EEEEEEEEEvNT_6ParamsE$_ZZN4cute6detail16composition_implINS_5tupleIJNS_1CILi8EEENS3_ILi2EEES5_S5_S4_S5_EEENS2_IJNS3_ILi1EEEiiiNS3_ILi72EEENS3_ILi512EEEEEES5_S4_EEDaRKT_RKT0_RKT1_RKT2_ENKUlRKT_T0_E_clINS2_IJNS2_IJS5_EEENS2_IJiEEES7_S7_EEENS_17integral_constantIiLi2EEEEEDaSP_SQ_:
[----:B------:R-:W-:-:S06]  /*e430*/  IADD3 R3, R3, -c[0x0][0x20], RZ ;  /* 0x8000080003037a10 */ /* 0x000fcc0007ffe0ff */
[----:B------:R-:W5:Y:S01]  /*e440*/  LDL R3, [R3] ;  /* 0x0000000003037983 */ /* 0x000f620000100800 */
[----:B------:R-:W-:Y:S02]  /*e450*/  IADD3 R2, R1, 0x16d0, RZ ;  /* 0x000016d001027810 */ /* 0x000fe40007ffe0ff */
[----:B------:R-:W-:Y:S02]  /*e460*/  MOV R4, 0xe490 ;  /* 0x0000e49000047802 */ /* 0x000fe40000000f00 */
[----:B------:R-:W-:Y:S02]  /*e470*/  IADD3 R2, R2, c[0x0][0x20], RZ ;  /* 0x0000080002027a10 */ /* 0x000fe40007ffe0ff */
[----:B-----5:R-:W-:Y:S05]  /*e480*/  CALL.REL.NOINC `($_ZN7cutlass13device_kernelIN5flash19enable_sm80_to_sm89INS1_16FlashAttnBwdSm80INS1_25CollectiveMainloopBwdSm80ILi2ELi2EN4cute5tupleIJNS5_1CILi128EEES8_NS7_ILi64EEEEEENS_10bfloat16_tEfNS_4arch4Sm80ELb0ELb1ELb1ELb0ELb1ELb0ELb0ELb0ELi2ELi4ELi4ELi4ELb0EEENS1_24CollectiveEpilogueBwdGQAISA_fSD_Li256ELb0ELb1EEENS1_19SingleTileSchedulerILb0ELb0ELb0ELi128EEEEEEEEEvNT_6ParamsE$_ZN4cute3eso3ESOILb1ELb0EJNS_5tupleIJNS_1CILi2EEEEEENS2_IJiEEENS3_ILi1EEES7_EEC2ERKS5_RKS6_RKS7_SE_) ;  /* 0xffffa0a000007944 */ /* 0x020fea0003c3ffff */
[----:B-1----:R1:W5:Y:S01]  /*e490*/  LDL R2, [R1+0x16d0] ;  /* 0x0016d00001027983 */ /* 0x0023620000100800 */
[----:B------:R-:W-:Y:S02]  /*e4a0*/  MOV R78, R6 ;  /* 0x00000006004e7202 */ /* 0x000fe40000000f00 */
[----:B------:R-:W-:-:S04]  /*e4b0*/  MOV R79, 0x0 ;  /* 0x00000000004f7802 */ /* 0x000fc80000000f00 */
[----:B------:R-:W-:Y:S05]  /*e4c0*/  RET.REL.NODEC R78 `(_ZN7cutlass13device_kernelIN5flash19enable_sm80_to_sm89INS1_16FlashAttnBwdSm80INS1_25CollectiveMainloopBwdSm80ILi2ELi2EN4cute5tupleIJNS5_1CILi128EEES8_NS7_ILi64EEEEEENS_10bfloat16_tEfNS_4arch4Sm80ELb0ELb1ELb1ELb0ELb1ELb0ELb0ELb0ELi2ELi4ELi4ELi4ELb0EEENS1_24CollectiveEpilogueBwdGQAISA_fSD_Li256ELb0ELb1EEENS1_19SingleTileSchedulerILb0ELb0ELb0ELi128EEEEEEEEEvNT_6ParamsE) ;  /* 0xffff1b304e007950 */ /* 0x000fea0003c3ffff */
        .type           $_ZN7cutlass13device_kernelIN5flash19enable_sm80_to_sm89INS1_16FlashAttnBwdSm80INS1_25CollectiveMainloopBwdSm80ILi2ELi2EN4cute5tupleIJNS5_1CILi128EEES8_NS7_ILi64EEEEEENS_10bfloat16_tEfNS_4arch4Sm80ELb0ELb1ELb1ELb0ELb1ELb0ELb0ELb0ELi2ELi4ELi4ELi4ELb0EEENS1_24CollectiveEpilogueBwdGQAISA_fSD_Li256ELb0ELb1EEENS1_19SingleTileSchedulerILb0ELb0ELb0ELi128EEEEEEEEEvNT_6ParamsE$_ZZN4cute6detail16composition_implINS_5tupleIJNS_1CILi8EEENS3_ILi2EEES5_S5_S4_S5_EEENS2_IJNS3_ILi1EEEiiiNS3_ILi72EEENS3_ILi512EEEEEES5_S4_EEDaRKT_RKT0_RKT1_RKT2_ENKUlRKT_T0_E_clINS2_IJNS2_IJS5_EEENS2_IJiEEES7_S7_EEENS_17integral_constantIiLi3EEEEEDaSP_SQ_,@function
        .size           $_ZN7cutlass13device_kernelIN5flash19enable_sm80_to_sm89INS1_16FlashAttnBwdSm80INS1_25CollectiveMainloopBwdSm80ILi2ELi2EN4cute5tupleIJNS5_1CILi128EEES8_NS7_ILi64EEEEEENS_10bfloat16_tEfNS_4arch4Sm80ELb0ELb1ELb1ELb0ELb1ELb0ELb0ELb0ELi2ELi4ELi4ELi4ELb0EEENS1_24CollectiveEpilogueBwdGQAISA_fSD_Li256ELb0ELb1EEENS1_19SingleTileSchedulerILb0ELb0ELb0ELi128EEEEEEEEEvNT_6ParamsE$_ZZN4cute6detail16composition_implINS_5tupleIJNS_1CILi8EEENS3_ILi2EEES5_S5_S4_S5_EEENS2_IJNS3_ILi1EEEiiiNS3_ILi72EEENS3_ILi512EEEEEES5_S4_EEDaRKT_RKT0_RKT1_RKT2_ENKUlRKT_T0_E_clINS2_IJNS2_IJS5_EEENS2_IJiEEES7_S7_EEENS_17integral_constantIiLi3EEEEEDaSP_SQ_,($_ZN7cutlass13device_kernelIN5flash19enable_sm80_to_sm89INS1_16FlashAttnBwdSm80INS1_25CollectiveMainloopBwdSm80ILi2ELi2EN4cute5tupleIJNS5_1CILi128EEES8_NS7_ILi64EEEEEENS_10bfloat16_tEfNS_4arch4Sm80ELb0ELb1ELb1ELb0ELb1ELb0ELb0ELb0ELi2ELi4ELi4ELi4ELb0EEENS1_24CollectiveEpilogueBwdGQAISA_fSD_Li256ELb0ELb1EEENS1_19SingleTileSchedulerILb0ELb0ELb0ELi128EEEEEEEEEvNT_6ParamsE$_ZZN4cute6detail16composition_implINS_5tupleIJNS_1CILi8EEENS3_ILi2EEES5_S5_S4_S5_EEENS2_IJNS3_ILi1EEEiiiNS3_ILi72EEENS3_ILi512EEEEEES5_S4_EEDaRKT_RKT0_RKT1_RKT2_ENKUlRKT_T0_E_clINS2_IJNS2_IJS5_EEENS2_IJiEEES7_S7_EEENS_17integral_constantIiLi4EEEEEDaSP_SQ_ - $_ZN7cutlass13device_kernelIN5flash19enable_sm80_to_sm89INS1_16FlashAttnBwdSm80INS1_25CollectiveMainloopBwdSm80ILi2ELi2EN4cute5tupleIJNS5_1CILi128EEES8_NS7_ILi64EEEEEENS_10bfloat16_tEfNS_4arch4Sm80ELb0ELb1ELb1ELb0ELb1ELb0ELb0ELb0ELi2ELi4ELi4ELi4ELb0EEENS1_24CollectiveEpilogueBwdGQAISA_fSD_Li256ELb0ELb1EEENS1_19SingleTileSchedulerILb0ELb0ELb0ELi128EEEEEEEEEvNT_6ParamsE$_ZZN4cute6detail16composition_implINS_5tupleIJNS_1CILi8EEENS3_ILi2EEES5_S5_S4_S5_EEENS2_IJNS3_ILi1EEEiiiNS3_ILi72EEENS3_ILi512EEEEEES5_S4_EEDaRKT_RKT0_RKT1_RKT2_ENKUlRKT_T0_E_clINS2_IJNS2_IJS5_EEENS2_IJiEEES7_S7_EEENS_17integral_constantIiLi3EEEEEDaSP_SQ_)
$_ZN7cutlass13device_kernelIN5flash19enable_sm80_to_sm89INS1_16FlashAttnBwdSm80INS1_25CollectiveMainloopBwdSm80ILi2ELi2EN4cute5tupleIJNS5_1CILi128EEES8_NS7_ILi64EEEEEENS_10bfloat16_tEfNS_4arch4Sm80ELb0ELb1ELb1ELb0ELb1ELb0ELb0ELb0ELi2ELi4ELi4ELi4ELb0EEENS1_24CollectiveEpilogueBwdGQAISA_fSD_Li256ELb0ELb1EEENS1_19SingleTileSchedulerILb0ELb0ELb0ELi128EEEEEEEEEvNT_6ParamsE$_ZZN4cute6detail16composition_implINS_5tupleIJNS_1CILi8EEENS3_ILi2EEES5_S5_S4_S5_EEENS2_IJNS3_ILi1EEEiiiNS3_ILi72EEENS3_ILi512EEEEEES5_S4_EEDaRKT_RKT0_RKT1_RKT2_ENKUlRKT_T0_E_clINS2_IJNS2_IJS5_EEENS2_IJiEEES7_S7_EEENS_17integral_constantIiLi3EEEEEDaSP_SQ_:
        /* <DEDUP_REMOVED lines=10> */
        .type           $_ZN7cutlass13device_kernelIN5flash19enable_sm80_to_sm89INS1_16FlashAttnBwdSm80INS1_25CollectiveMainloopBwdSm80ILi2ELi2EN4cute5tupleIJNS5_1CILi128EEES8_NS7_ILi64EEEEEENS_10bfloat16_tEfNS_4arch4Sm80ELb0ELb1ELb1ELb0ELb1ELb0ELb0ELb0ELi2ELi4ELi4ELi4ELb0EEENS1_24CollectiveEpilogueBwdGQAISA_fSD_Li256ELb0ELb1EEENS1_19SingleTileSchedulerILb0ELb0ELb0ELi128EEEEEEEEEvNT_6ParamsE$_ZZN4cute6detail16composition_implINS_5tupleIJNS_1CILi8EEENS3_ILi2EEES5_S5_S4_S5_EEENS2_IJNS3_ILi1EEEiiiNS3_ILi72EEENS3_ILi512EEEEEES5_S4_EEDaRKT_RKT0_RKT1_RKT2_ENKUlRKT_T0_E_clINS2_IJNS2_IJS5_EEENS2_IJiEEES7_S7_EEENS_17integral_constantIiLi4EEEEEDaSP_SQ_,@function
        .size           $_ZN7cutlass13device_kernelIN5flash19enable_sm80_to_sm89INS1_16FlashAttnBwdSm80INS1_25CollectiveMainloopBwdSm80ILi2ELi2EN4cute5tupleIJNS5_1CILi128EEES8_NS7_ILi64EEEEEENS_10bfloat16_tEfNS_4arch4Sm80ELb0ELb1ELb1ELb0ELb1ELb0ELb0ELb0ELi2ELi4ELi4ELi4ELb0EEENS1_24CollectiveEpilogueBwdGQAISA_fSD_Li256ELb0ELb1EEENS1_19SingleTileSchedulerILb0ELb0ELb0ELi128EEEEEEEEEvNT_6ParamsE$_ZZN4cute6detail16composition_implINS_5tupleIJNS_1CILi8EEENS3_ILi2EEES5_S5_S4_S5_EEENS2_IJNS3_ILi1EEEiiiNS3_ILi72EEENS3_ILi512EEEEEES5_S4_EEDaRKT_RKT0_RKT1_RKT2_ENKUlRKT_T0_E_clINS2_IJNS2_IJS5_EEENS2_IJiEEES7_S7_EEENS_17integral_constantIiLi4EEEEEDaSP_SQ_,($_ZN7cutlass13device_kernelIN5flash19enable_sm80_to_sm89INS1_16FlashAttnBwdSm80INS1_25CollectiveMainloopBwdSm80ILi2ELi2EN4cute5tupleIJNS5_1CILi128EEES8_NS7_ILi64EEEEEENS_10bfloat16_tEfNS_4arch4Sm80ELb0ELb1ELb1ELb0ELb1ELb0ELb0ELb0ELi2ELi4ELi4ELi4ELb0EEENS1_24CollectiveEpilogueBwdGQAISA_fSD_Li256ELb0ELb1EEENS1_19SingleTileSchedulerILb0ELb0ELb0ELi128EEEEEEEEEvNT_6ParamsE$_ZZN4cute6detail9lift_diceINS_5tupleIJiNS2_IJiNS_1CILi0EEEEEEEEES6_EEDaRKT_RKT0_ENKUlRKT_RKT0_E_clIS5_S5_EEDaSF_SI_ - $_ZN7cutlass13device_kernelIN5flash19enable_sm80_to_sm89INS1_16FlashAttnBwdSm80INS1_25CollectiveMainloopBwdSm80ILi2ELi2EN4cute5tupleIJNS5_1CILi128EEES8_NS7_ILi64EEEEEENS_10bfloat16_tEfNS_4arch4Sm80ELb0ELb1ELb1ELb0ELb1ELb0ELb0ELb0ELi2ELi4ELi4ELi4ELb0EEENS1_24CollectiveEpilogueBwdGQAISA_fSD_Li256ELb0ELb1EEENS1_19SingleTileSchedulerILb0ELb0ELb0ELi128EEEEEEEEEvNT_6ParamsE$_ZZN4cute6detail16composition_implINS_5tupleIJNS_1CILi8EEENS3_ILi2EEES5_S5_S4_S5_EEENS2_IJNS3_ILi1EEEiiiNS3_ILi72EEENS3_ILi512EEEEEES5_S4_EEDaRKT_RKT0_RKT1_RKT2_ENKUlRKT_T0_E_clINS2_IJNS2_IJS5_EEENS2_IJiEEES7_S7_EEENS_17integral_constantIiLi4EEEEEDaSP_SQ_)
$_ZN7cutlass13device_kernelIN5flash19enable_sm80_to_sm89INS1_16FlashAttnBwdSm80INS1_25CollectiveMainloopBwdSm80ILi2ELi2EN4cute5tupleIJNS5_1CILi128EEES8_NS7_ILi64EEEEEENS_10bfloat16_tEfNS_4arch4Sm80ELb0ELb1ELb1ELb0ELb1ELb0ELb0ELb0ELi2ELi4ELi4ELi4ELb0EEENS1_24CollectiveEpilogueBwdGQAISA_fSD_Li256ELb0ELb1EEENS1_19SingleTileSchedulerILb0ELb0ELb0ELi128EEEEEEEEEvNT_6ParamsE$_ZZN4cute6detail16composition_implINS_5tupleIJNS_1CILi8EEENS3_ILi2EEES5_S5_S4_S5_EEENS2_IJNS3_ILi1EEEiiiNS3_ILi72EEENS3_ILi512EEEEEES5_S4_EEDaRKT_RKT0_RKT1_RKT2_ENKUlRKT_T0_E_clINS2_IJNS2_IJS5_EEENS2_IJiEEES7_S7_EEENS_17integral_constantIiLi4EEEEEDaSP_SQ_:
        /* <DEDUP_REMOVED lines=10> */
        .type           $_ZN7cutlass13device_kernelIN5flash19enable_sm80_to_sm89INS1_16FlashAttnBwdSm80INS1_25CollectiveMainloopBwdSm80ILi2ELi2EN4cute5tupleIJNS5_1CILi128EEES8_NS7_ILi64EEEEEENS_10bfloat16_tEfNS_4arch4Sm80ELb0ELb1ELb1ELb0ELb1ELb0ELb0ELb0ELi2ELi4ELi4ELi4ELb0EEENS1_24CollectiveEpilogueBwdGQAISA_fSD_Li256ELb0ELb1EEENS1_19SingleTileSchedulerILb0ELb0ELb0ELi128EEEEEEEEEvNT_6ParamsE$_ZZN4cute6detail9lift_diceINS_5tupleIJiNS2_IJiNS_1CILi0EEEEEEEEES6_EEDaRKT_RKT0_ENKUlRKT_RKT0_E_clIS5_S5_EEDaSF_SI_,@function
        .size           $_ZN7cutlass13device_kernelIN5flash19enable_sm80_to_sm89INS1_16FlashAttnBwdSm80INS1_25CollectiveMainloopBwdSm80ILi2ELi2EN4cute5tupleIJNS5_1CILi128EEES8_NS7_ILi64EEEEEENS_10bfloat16_tEfNS_4arch4Sm80ELb0ELb1ELb1ELb0ELb1ELb0ELb0ELb0ELi2ELi4ELi4ELi4ELb0EEENS1_24CollectiveEpilogueBwdGQAISA_fSD_Li256ELb0ELb1EEENS1_19SingleTileSchedulerILb0ELb0ELb0ELi128EEEEEEEEEvNT_6ParamsE$_ZZN4cute6detail9lift_diceINS_5tupleIJiNS2_IJiNS_1CILi0EEEEEEEEES6_EEDaRKT_RKT0_ENKUlRKT_RKT0_E_clIS5_S5_EEDaSF_SI_,($_ZN7cutlass13device_kernelIN5flash19enable_sm80_to_sm89INS1_16FlashAttnBwdSm80INS1_25CollectiveMainloopBwdSm80ILi2ELi2EN4cute5tupleIJNS5_1CILi128EEES8_NS7_ILi64EEEEEENS_10bfloat16_tEfNS_4arch4Sm80ELb0ELb1ELb1ELb0ELb1ELb0ELb0ELb0ELi2ELi4ELi4ELi4ELb0EEENS1_24CollectiveEpilogueBwdGQAISA_fSD_Li256ELb0ELb1EEENS1_19SingleTileSchedulerILb0ELb0ELb0ELi128EEEEEEEEEvNT_6ParamsE$_ZZN4cute6detail9lift_diceINS_5tupleIJiNS2_IJiNS_1CILi0EEEEEEEEES6_EEDaRKT_RKT0_ENKUlRKT_RKT0_E_clIiiEEDaSF_SI_ - $_ZN7cutlass13device_kernelIN5flash19enable_sm80_to_sm89INS1_16FlashAttnBwdSm80INS1_25CollectiveMainloopBwdSm80ILi2ELi2EN4cute5tupleIJNS5_1CILi128EEES8_NS7_ILi64EEEEEENS_10bfloat16_tEfNS_4arch4Sm80ELb0ELb1ELb1ELb0ELb1ELb0ELb0ELb0ELi2ELi4ELi4ELi4ELb0EEENS1_24CollectiveEpilogueBwdGQAISA_fSD_Li256ELb0ELb1EEENS1_19SingleTileSchedulerILb0ELb0ELb0ELi128EEEEEEEEEvNT_6ParamsE$_ZZN4cute6detail9lift_diceINS_5tupleIJiNS2_IJiNS_1CILi0EEEEEEEEES6_EEDaRKT_RKT0_ENKUlRKT_RKT0_E_clIS5_S5_EEDaSF_SI_)
$_ZN7cutlass13device_kernelIN5flash19enable_sm80_to_sm89INS1_16FlashAttnBwdSm80INS1_25CollectiveMainloopBwdSm80ILi2ELi2EN4cute5tupleIJNS5_1CILi128EEES8_NS7_ILi64EEEEEENS_10bfloat16_tEfNS_4arch4Sm80ELb0ELb1ELb1ELb0ELb1ELb0ELb0ELb0ELi2ELi4ELi4ELi4ELb0EEENS1_24CollectiveEpilogueBwdGQAISA_fSD_Li256ELb0ELb1EEENS1_19SingleTileSchedulerILb0ELb0ELb0ELi128EEEEEEEEEvNT_6ParamsE$_ZZN4cute6detail9lift_diceINS_5tupleIJiNS2_IJiNS_1CILi0EEEEEEEEES6_EEDaRKT_RKT0_ENKUlRKT_RKT0_E_clIS5_S5_EEDaSF_SI_:
[----:B------:R-:W-:Y:S02]  /*e610*/  MOV R10, 0xe630 ;  /* 0x0000e630000a7802 */ /* 0x000fe40000000f00 */
[----:B------:R-:W-:Y:S05]  /*e620*/  CALL.REL.NOINC `($_ZN7cutlass13device_kernelIN5flash19enable_sm80_to_sm89INS1_16FlashAttnBwdSm80INS1_25CollectiveMainloopBwdSm80ILi2ELi2EN4cute5tupleIJNS5_1CILi128EEES8_NS7_ILi64EEEEEENS_10bfloat16_tEfNS_4arch4Sm80ELb0ELb1ELb1ELb0ELb1ELb0ELb0ELb0ELi2ELi4ELi4ELi4ELb0EEENS1_24CollectiveEpilogueBwdGQAISA_fSD_Li256ELb0ELb1EEENS1_19SingleTileSchedulerILb0ELb0ELb0ELi128EEEEEEEEEvNT_6ParamsE$_ZZN4cute6detail9lift_diceINS_5tupleIJiNS_1CILi0EEEEEES5_EEDaRKT_RKT0_ENKUlRKT_RKT0_E_clIiiEEDaSE_SH_) ;  /* 0x000000d000007944 */ /* 0x000fea0003c00000 */
[----:B------:R-:W-:Y:S02]  /*e630*/  MOV R72, 0xe650 ;  /* 0x0000e65000487802 */ /* 0x000fe40000000f00 */
[----:B-1---5:R-:W-:Y:S05]  /*e640*/  CALL.REL.NOINC `($_ZN7cutlass13device_kernelIN5flash19enable_sm80_to_sm89INS1_16FlashAttnBwdSm80INS1_25CollectiveMainloopBwdSm80ILi2ELi2EN4cute5tupleIJNS5_1CILi128EEES8_NS7_ILi64EEEEEENS_10bfloat16_tEfNS_4arch4Sm80ELb0ELb1ELb1ELb0ELb1ELb0ELb0ELb0ELi2ELi4ELi4ELi4ELb0EEENS1_24CollectiveEpilogueBwdGQAISA_fSD_Li256ELb0ELb1EEENS1_19SingleTileSchedulerILb0ELb0ELb0ELi128EEEEEEEEEvNT_6ParamsE$_ZZN4cute12filter_tupleINS_5tupleIJiNS_1CILi0EEEEEES4_ZNS_6detail9lift_diceIS4_S4_EEDaRKT_RKT0_EUlRKT_RKT0_E_EEDaS9_SC_OT1_ENKUlDpSF_E_clIJNS1_IJiEEENS1_IJS3_EEEEEEDaSM_) ;  /* 0xffffd22000007944 */ /* 0x022fea0003c3ffff */
[----:B------:R-:W-:Y:S02]  /*e650*/  MOV R9, 0x0 ;  /* 0x0000000000097802 */ /* 0x000fe40000000f00 */
[----:B-----5:R-:W-:Y:S02]  /*e660*/  MOV R6, R2 ;  /* 0x0000000200067202 */ /* 0x020fe40000000f00 */
[----:B------:R-:W-:Y:S05]  /*e670*/  RET.REL.NODEC R8 `(_ZN7cutlass13device_kernelIN5flash19enable_sm80_to_sm89INS1_16FlashAttnBwdSm80INS1_25CollectiveMainloopBwdSm80ILi2ELi2EN4cute5tupleIJNS5_1CILi128EEES8_NS7_ILi64EEEEEENS_10bfloat16_tEfNS_4arch4Sm80ELb0ELb1ELb1ELb0ELb1ELb0ELb0ELb0ELi2ELi4ELi4ELi4ELb0EEENS1_24CollectiveEpilogueBwdGQAISA_fSD_Li256ELb0ELb1EEENS1_19SingleTileSchedulerILb0ELb0ELb0ELi128EEEEEEEEEvNT_6ParamsE) ;  /* 0xffff198008007950 */ /* 0x000fea0003c3ffff */
        .type           $_ZN7cutlass13device_kernelIN5flash19enable_sm80_to_sm89INS1_16FlashAttnBwdSm80INS1_25CollectiveMainloopBwdSm80ILi2ELi2EN4cute5tupleIJNS5_1CILi128EEES8_NS7_ILi64EEEEEENS_10bfloat16_tEfNS_4arch4Sm80ELb0ELb1ELb1ELb0ELb1ELb0ELb0ELb0ELi2ELi4ELi4ELi4ELb0EEENS1_24CollectiveEpilogueBwdGQAISA_fSD_Li256ELb0ELb1EEENS1_19SingleTileSchedulerILb0ELb0ELb0ELi128EEEEEEEEEvNT_6ParamsE$_ZZN4cute6detail9lift_diceINS_5tupleIJiNS2_IJiNS_1CILi0EEEEEEEEES6_EEDaRKT_RKT0_ENKUlRKT_RKT0_E_clIiiEEDaSF_SI_,@function
        .size           $_ZN7cutlass13device_kernelIN5flash19enable_sm80_to_sm89INS1_16FlashAttnBwdSm80INS1_25CollectiveMainloopBwdSm80ILi2ELi2EN4cute5tupleIJNS5_1CILi128EEES8_NS7_ILi64EEEEEENS_10bfloat16_tEfNS_4arch4Sm80ELb0ELb1ELb1ELb0ELb1ELb0ELb0ELb0ELi2ELi4ELi4ELi4ELb0EEENS1_24CollectiveEpilogueBwdGQAISA_fSD_Li256ELb0ELb1EEENS1_19SingleTileSchedulerILb0ELb0ELb0ELi128EEEEEEEEEvNT_6ParamsE$_ZZN4cute6detail9lift_diceINS_5tupleIJiNS2_IJiNS_1CILi0EEEEEEEEES6_EEDaRKT_RKT0_ENKUlRKT_RKT0_E_clIiiEEDaSF_SI_,($_ZN7cutlass13device_kernelIN5flash19enable_sm80_to_sm89INS1_16FlashAttnBwdSm80INS1_25CollectiveMainloopBwdSm80ILi2ELi2EN4cute5tupleIJNS5_1CILi128EEES8_NS7_ILi64EEEEEENS_10bfloat16_tEfNS_4arch4Sm80ELb0ELb1ELb1ELb0ELb1ELb0ELb0ELb0ELi2ELi4ELi4ELi4ELb0EEENS1_24CollectiveEpilogueBwdGQAISA_fSD_Li256ELb0ELb1EEENS1_19SingleTileSchedulerILb0ELb0ELb0ELi128EEEEEEEEEvNT_6ParamsE$_ZZN4cute6detail9lift_diceINS_5tupleIJiNS_1CILi0EEEEEES5_EEDaRKT_RKT0_ENKUlRKT_RKT0_E_clIiiEEDaSE_SH_ - $_ZN7cutlass13device_kernelIN5flash19enable_sm80_to_sm89INS1_16FlashAttnBwdSm80INS1_25CollectiveMainloopBwdSm80ILi2ELi2EN4cute5tupleIJNS5_1CILi128EEES8_NS7_ILi64EEEEEENS_10bfloat16_tEfNS_4arch4Sm80ELb0ELb1ELb1ELb0ELb1ELb0ELb0ELb0ELi2ELi4ELi4ELi4ELb0EEENS1_24CollectiveEpilogueBwdGQAISA_fSD_Li256ELb0ELb1EEENS1_19SingleTileSchedulerILb0ELb0ELb0ELi128EEEEEEEEEvNT_6ParamsE$_ZZN4cute6detail9lift_diceINS_5tupleIJiNS2_IJiNS_1CILi0EEEEEEEEES6_EEDaRKT_RKT0_ENKUlRKT_RKT0_E_clIiiEEDaSF_SI_)
$_ZN7cutlass13device_kernelIN5flash19enable_sm80_to_sm89INS1_16FlashAttnBwdSm80INS1_25CollectiveMainloopBwdSm80ILi2ELi2EN4cute5tupleIJNS5_1CILi128EEES8_NS7_ILi64EEEEEENS_10bfloat16_tEfNS_4arch4Sm80ELb0ELb1ELb1ELb0ELb1ELb0ELb0ELb0ELi2ELi4ELi4ELi4ELb0EEENS1_24CollectiveEpilogueBwdGQAISA_fSD_Li256ELb0ELb1EEENS1_19SingleTileSchedulerILb0ELb0ELb0ELi128EEEEEEEEEvNT_6ParamsE$_ZZN4cute6detail9lift_diceINS_5tupleIJiNS2_IJiNS_1CILi0EEEEEEEEES6_EEDaRKT_RKT0_ENKUlRKT_RKT0_E_clIiiEEDaSF_SI_:
[----:B------:R-:W-:Y:S02]  /*e680*/  IADD3 R2, R1, 0x1684, RZ ;  /* 0x0000168401027810 */ /* 0x000fe40007ffe0ff */
[----:B------:R-:W-:Y:S02]  /*e690*/  MOV R6, 0xe6c0 ;  /* 0x0000e6c000067802 */ /* 0x000fe40000000f00 */
[----:B------:R-:W-:Y:S02]  /*e6a0*/  IADD3 R2, R2, c[0x0][0x20], RZ ;  /* 0x0000080002027a10 */ /* 0x000fe40007ffe0ff */
[----:B------:R-:W-:Y:S05]  /*e6b0*/  CALL.REL.NOINC `($_ZN7cutlass13device_kernelIN5flash19enable_sm80_to_sm89INS1_16FlashAttnBwdSm80INS1_25CollectiveMainloopBwdSm80ILi2ELi2EN4cute5tupleIJNS5_1CILi128EEES8_NS7_ILi64EEEEEENS_10bfloat16_tEfNS_4arch4Sm80ELb0ELb1ELb1ELb0ELb1ELb0ELb0ELb0ELi2ELi4ELi4ELi4ELb0EEENS1_24CollectiveEpilogueBwdGQAISA_fSD_Li256ELb0ELb1EEENS1_19SingleTileSchedulerILb0ELb0ELb0ELi128EEEEEEEEEvNT_6ParamsE$_ZN4cute3eso3ESOILb0ELb1EJiEEC2ERKi) ;  /* 0xffff876000007944 */ /* 0x000fea0003c3ffff */
[----:B------:R2:W5:Y:S01]  /*e6c0*/  LDL R7, [R1+0x1684] ;  /* 0x0016840001077983 */ /* 0x0005620000100800 */
[----:B-1----:R-:W-:Y:S02]  /*e6d0*/  MOV R2, R8 ;  /* 0x0000000800027202 */ /* 0x002fe40000000f00 */
[----:B------:R-:W-:-:S04]  /*e6e0*/  MOV R3, 0x0 ;  /* 0x0000000000037802 */ /* 0x000fc80000000f00 */
[----:B------:R-:W-:Y:S05]  /*e6f0*/  RET.REL.NODEC R2 `(_ZN7cutlass13device_kernelIN5flash19enable_sm80_to_sm89INS1_16FlashAttnBwdSm80INS1_25CollectiveMainloopBwdSm80ILi2ELi2EN4cute5tupleIJNS5_1CILi128EEES8_NS7_ILi64EEEEEENS_10bfloat16_tEfNS_4arch4Sm80ELb0ELb1ELb1ELb0ELb1ELb0ELb0ELb0ELi2ELi4ELi4ELi4ELb0EEENS1_24CollectiveEpilogueBwdGQAISA_fSD_Li256ELb0ELb1EEENS1_19SingleTileSchedulerILb0ELb0ELb0ELi128EEEEEEEEEvNT_6ParamsE) ;  /* 0xffff190002007950 */ /* 0x000fea0003c3ffff */
        .type           $_ZN7cutlass13device_kernelIN5flash19enable_sm80_to_sm89INS1_16FlashAttnBwdSm80INS1_25CollectiveMainloopBwdSm80ILi2ELi2EN4cute5tupleIJNS5_1CILi128EEES8_NS7_ILi64EEEEEENS_10bfloat16_tEfNS_4arch4Sm80ELb0ELb1ELb1ELb0ELb1ELb0ELb0ELb0ELi2ELi4ELi4ELi4ELb0EEENS1_24CollectiveEpilogueBwdGQAISA_fSD_Li256ELb0ELb1EEENS1_19SingleTileSchedulerILb0ELb0ELb0ELi128EEEEEEEEEvNT_6ParamsE$_ZZN4cute6detail9lift_diceINS_5tupleIJiNS_1CILi0EEEEEES5_EEDaRKT_RKT0_ENKUlRKT_RKT0_E_clIiiEEDaSE_SH_,@function
        .size           $_ZN7cutlass13device_kernelIN5flash19enable_sm80_to_sm89INS1_16FlashAttnBwdSm80INS1_25CollectiveMainloopBwdSm80ILi2ELi2EN4cute5tupleIJNS5_1CILi128EEES8_NS7_ILi64EEEEEENS_10bfloat16_tEfNS_4arch4Sm80ELb0ELb1ELb1ELb0ELb1ELb0ELb0ELb0ELi2ELi4ELi4ELi4ELb0EEENS1_24CollectiveEpilogueBwdGQAISA_fSD_Li256ELb0ELb1EEENS1_19SingleTileSchedulerILb0ELb0ELb0ELi128EEEEEEEEEvNT_6ParamsE$_ZZN4cute6detail9lift_diceINS_5tupleIJiNS_1CILi0EEEEEES5_EEDaRKT_RKT0_ENKUlRKT_RKT0_E_clIiiEEDaSE_SH_,($_ZN7cutlass13device_kernelIN5flash19enable_sm80_to_sm89INS1_16FlashAttnBwdSm80INS1_25CollectiveMainloopBwdSm80ILi2ELi2EN4cute5tupleIJNS5_1CILi128EEES8_NS7_ILi64EEEEEENS_10bfloat16_tEfNS_4arch4Sm80ELb0ELb1ELb1ELb0ELb1ELb0ELb0ELb0ELi2ELi4ELi4ELi4ELb0EEENS1_24CollectiveEpilogueBwdGQAISA_fSD_Li256ELb0ELb1EEENS1_19SingleTileSchedulerILb0ELb0ELb0ELi128EEEEEEEEEvNT_6ParamsE$_ZZN4cute6upcastILi2ENS_5tupleIJNS1_IJNS_1CILi1EEENS1_IJNS2_ILi2EEES4_S4_EEEEEES4_NS1_IJS4_S4_EEEEEENS1_IJNS1_IJNS2_ILi0EEENS1_IJS3_NS2_ILi512EEEiEEEEEENS2_ILi4096EEENS1_IJiNS2_ILi8192EEEEEEEEEEEDaRKT0_RKT1_ENKUlRKT_RKT0_E_clIS6_SC_EEDaSP_SS_ - $_ZN7cutlass13device_kernelIN5flash19enable_sm80_to_sm89INS1_16FlashAttnBwdSm80INS1_25CollectiveMainloopBwdSm80ILi2ELi2EN4cute5tupleIJNS5_1CILi128EEES8_NS7_ILi64EEEEEENS_10bfloat16_tEfNS_4arch4Sm80ELb0ELb1ELb1ELb0ELb1ELb0ELb0ELb0ELi2ELi4ELi4ELi4ELb0EEENS1_24CollectiveEpilogueBwdGQAISA_fSD_Li256ELb0ELb1EEENS1_19SingleTileSchedulerILb0ELb0ELb0ELi128EEEEEEEEEvNT_6ParamsE$_ZZN4cute6detail9lift_diceINS_5tupleIJiNS_1CILi0EEEEEES5_EEDaRKT_RKT0_ENKUlRKT_RKT0_E_clIiiEEDaSE_SH_)
$_ZN7cutlass13device_kernelIN5flash19enable_sm80_to_sm89INS1_16FlashAttnBwdSm80INS1_25CollectiveMainloopBwdSm80ILi2ELi2EN4cute5tupleIJNS5_1CILi128EEES8_NS7_ILi64EEEEEENS_10bfloat16_tEfNS_4arch4Sm80ELb0ELb1ELb1ELb0ELb1ELb0ELb0ELb0ELi2ELi4ELi4ELi4ELb0EEENS1_24CollectiveEpilogueBwdGQAISA_fSD_Li256ELb0ELb1EEENS1_19SingleTileSchedulerILb0ELb0ELb0ELi128EEEEEEEEEvNT_6ParamsE$_ZZN4cute6detail9lift_diceINS_5tupleIJiNS_1CILi0EEEEEES5_EEDaRKT_RKT0_ENKUlRKT_RKT0_E_clIiiEEDaSE_SH_:
[----:B------:R-:W-:Y:S02]  /*e700*/  IADD3 R2, R1, 0x1684, RZ ;  /* 0x0000168401027810 */ /* 0x000fe40007ffe0ff */
[----:B------:R-:W-:Y:S02]  /*e710*/  MOV R6, 0xe740 ;  /* 0x0000e74000067802 */ /* 0x000fe40000000f00 */
[----:B------:R-:W-:Y:S02]  /*e720*/  IADD3 R2, R2, c[0x0][0x20], RZ ;  /* 0x0000080002027a10 */ /* 0x000fe40007ffe0ff */
[----:B------:R-:W-:Y:S05]  /*e730*/  CALL.REL.NOINC `($_ZN7cutlass13device_kernelIN5flash19enable_sm80_to_sm89INS1_16FlashAttnBwdSm80INS1_25CollectiveMainloopBwdSm80ILi2ELi2EN4cute5tupleIJNS5_1CILi128EEES8_NS7_ILi64EEEEEENS_10bfloat16_tEfNS_4arch4Sm80ELb0ELb1ELb1ELb0ELb1ELb0ELb0ELb0ELi2ELi4ELi4ELi4ELb0EEENS1_24CollectiveEpilogueBwdGQAISA_fSD_Li256ELb0ELb1EEENS1_19SingleTileSchedulerILb0ELb0ELb0ELi128EEEEEEEEEvNT_6ParamsE$_ZN4cute3eso3ESOILb0ELb1EJiEEC2ERKi) ;  /* 0xffff86e000007944 */ /* 0x000fea0003c3ffff */
[----:B-1----:R1:W5:Y:S01]  /*e740*/  LDL R3, [R1+0x1684] ;  /* 0x0016840001037983 */ /* 0x0023620000100800 */
[----:B------:R-:W-:-:S04]  /*e750*/  MOV R11, 0x0 ;  /* 0x00000000000b7802 */ /* 0x000fc80000000f00 */
[----:B------:R-:W-:Y:S05]  /*e760*/  RET.REL.NODEC R10 `(_ZN7cutlass13device_kernelIN5flash19enable_sm80_to_sm89INS1_16FlashAttnBwdSm80INS1_25CollectiveMainloopBwdSm80ILi2ELi2EN4cute5tupleIJNS5_1CILi128EEES8_NS7_ILi64EEEEEENS_10bfloat16_tEfNS_4arch4Sm80ELb0ELb1ELb1ELb0ELb1ELb0ELb0ELb0ELi2ELi4ELi4ELi4ELb0EEENS1_24CollectiveEpilogueBwdGQAISA_fSD_Li256ELb0ELb1EEENS1_19SingleTileSchedulerILb0ELb0ELb0ELi128EEEEEEEEEvNT_6ParamsE) ;  /* 0xffff18900a007950 */ /* 0x000fea0003c3ffff */
        .type           $_ZN7cutlass13device_kernelIN5flash19enable_sm80_to_sm89INS1_16FlashAttnBwdSm80INS1_25CollectiveMainloopBwdSm80ILi2ELi2EN4cute5tupleIJNS5_1CILi128EEES8_NS7_ILi64EEEEEENS_10bfloat16_tEfNS_4arch4Sm80ELb0ELb1ELb1ELb0ELb1ELb0ELb0ELb0ELi2ELi4ELi4ELi4ELb0EEENS1_24CollectiveEpilogueBwdGQAISA_fSD_Li256ELb0ELb1EEENS1_19SingleTileSchedulerILb0ELb0ELb0ELi128EEEEEEEEEvNT_6ParamsE$_ZZN4cute6upcastILi2ENS_5tupleIJNS1_IJNS_1CILi1EEENS1_IJNS2_ILi2EEES4_S4_EEEEEES4_NS1_IJS4_S4_EEEEEENS1_IJNS1_IJNS2_ILi0EEENS1_IJS3_NS2_ILi512EEEiEEEEEENS2_ILi4096EEENS1_IJiNS2_ILi8192EEEEEEEEEEEDaRKT0_RKT1_ENKUlRKT_RKT0_E_clIS6_SC_EEDaSP_SS_,@function
        .size           $_ZN7cutlass13device_kernelIN5flash19enable_sm80_to_sm89INS1_16FlashAttnBwdSm80INS1_25CollectiveMainloopBwdSm80ILi2ELi2EN4cute5tupleIJNS5_1CILi128EEES8_NS7_ILi64EEEEEENS_10bfloat16_tEfNS_4arch4Sm80ELb0ELb1ELb1ELb0ELb1ELb0ELb0ELb0ELi2ELi4ELi4ELi4ELb0EEENS1_24CollectiveEpilogueBwdGQAISA_fSD_Li256ELb0ELb1EEENS1_19SingleTileSchedulerILb0ELb0ELb0ELi128EEEEEEEEEvNT_6ParamsE$_ZZN4cute6upcastILi2ENS_5tupleIJNS1_IJNS_1CILi1EEENS1_IJNS2_ILi2EEES4_S4_EEEEEES4_NS1_IJS4_S4_EEEEEENS1_IJNS1_IJNS2_ILi0EEENS1_IJS3_NS2_ILi512EEEiEEEEEENS2_ILi4096EEENS1_IJiNS2_ILi8192EEEEEEEEEEEDaRKT0_RKT1_ENKUlRKT_RKT0_E_clIS6_SC_EEDaSP_SS_,($_ZN7cutlass13device_kernelIN5flash19enable_sm80_to_sm89INS1_16FlashAttnBwdSm80INS1_25CollectiveMainloopBwdSm80ILi2ELi2EN4cute5tupleIJNS5_1CILi128EEES8_NS7_ILi64EEEEEENS_10bfloat16_tEfNS_4arch4Sm80ELb0ELb1ELb1ELb0ELb1ELb0ELb0ELb0ELi2ELi4ELi4ELi4ELb0EEENS1_24CollectiveEpilogueBwdGQAISA_fSD_Li256ELb0ELb1EEENS1_19SingleTileSchedulerILb0ELb0ELb0ELi128EEEEEEEEEvNT_6ParamsE$_ZZN4cute6upcastILi2ENS_5tupleIJNS1_IJNS_1CILi1EEENS1_IJNS2_ILi2EEES4_S4_EEEEEES4_NS1_IJS4_S4_EEEEEENS1_IJNS1_IJNS2_ILi0EEENS1_IJS3_NS2_ILi512EEEiEEEEEENS2_ILi4096EEENS1_IJiNS2_ILi8192EEEEEEEEEEEDaRKT0_RKT1_ENKUlRKT_RKT0_E_clIS7_SF_EEDaSP_SS_ - $_ZN7cutlass13device_kernelIN5flash19enable_sm80_to_sm89INS1_16FlashAttnBwdSm80INS1_25CollectiveMainloopBwdSm80ILi2ELi2EN4cute5tupleIJNS5_1CILi128EEES8_NS7_ILi64EEEEEENS_10bfloat16_tEfNS_4arch4Sm80ELb0ELb1ELb1ELb0ELb1ELb0ELb0ELb0ELi2ELi4ELi4ELi4ELb0EEENS1_24CollectiveEpilogueBwdGQAISA_fSD_Li256ELb0ELb1EEENS1_19SingleTileSchedulerILb0ELb0ELb0ELi128EEEEEEEEEvNT_6ParamsE$_ZZN4cute6upcastILi2ENS_5tupleIJNS1_IJNS_1CILi1EEENS1_IJNS2_ILi2EEES4_S4_EEEEEES4_NS1_IJS4_S4_EEEEEENS1_IJNS1_IJNS2_ILi0EEENS1_IJS3_NS2_ILi512EEEiEEEEEENS2_ILi4096EEENS1_IJiNS2_ILi8192EEEEEEEEEEEDaRKT0_RKT1_ENKUlRKT_RKT0_E_clIS6_SC_EEDaSP_SS_)
$_ZN7cutlass13device_kernelIN5flash19enable_sm80_to_sm89INS1_16FlashAttnBwdSm80INS1_25CollectiveMainloopBwdSm80ILi2ELi2EN4cute5tupleIJNS5_1CILi128EEES8_NS7_ILi64EEEEEENS_10bfloat16_tEfNS_4arch4Sm80ELb0ELb1ELb1ELb0ELb1ELb0ELb0ELb0ELi2ELi4ELi4ELi4ELb0EEENS1_24CollectiveEpilogueBwdGQAISA_fSD_Li256ELb0ELb1EEENS1_19SingleTileSchedulerILb0ELb0ELb0ELi128EEEEEEEEEvNT_6ParamsE$_ZZN4cute6upcastILi2ENS_5tupleIJNS1_IJNS_1CILi1EEENS1_IJNS2_ILi2EEES4_S4_EEEEEES4_NS1_IJS4_S4_EEEEEENS1_IJNS1_IJNS2_ILi0EEENS1_IJS3_NS2_ILi512EEEiEEEEEENS2_ILi4096EEENS1_IJiNS2_ILi8192EEEEEEEEEEEDaRKT0_RKT1_ENKUlRKT_RKT0_E_clIS6_SC_EEDaSP_SS_:
[----:B------:R-:W-:-:S06]  /*e770*/  IADD3 R3, R20, -c[0x0][0x20], RZ ;  /* 0x8000080014037a10 */ /* 0x000fcc0007ffe0ff */
[----:B------:R-:W5:Y:S01]  /*e780*/  LDL R3, [R3] ;  /* 0x0000000003037983 */ /* 0x000f620000100800 */
[----:B------:R-:W-:Y:S02]  /*e790*/  IADD3 R9, R1, 0x1380, RZ ;  /* 0x0000138001097810 */ /* 0x000fe40007ffe0ff */
[----:B------:R-:W-:Y:S02]  /*e7a0*/  MOV R56, 0xe7e0 ;  /* 0x0000e7e000387802 */ /* 0x000fe40000000f00 */
[----:B------:R-:W-:-:S04]  /*e7b0*/  IADD3 R9, R9, c[0x0][0x20], RZ ;  /* 0x0000080009097a10 */ /* 0x000fc80007ffe0ff */
[----:B------:R-:W-:Y:S02]  /*e7c0*/  IADD3 R10, R9, 0x4, RZ ;  /* 0x00000004090a7810 */ /* 0x000fe40007ffe0ff */
[----:B-----5:R-:W-:Y:S05]  /*e7d0*/  CALL.REL.NOINC `($_ZN7cutlass13device_kernelIN5flash19enable_sm80_to_sm89INS1_16FlashAttnBwdSm80INS1_25CollectiveMainloopBwdSm80ILi2ELi2EN4cute5tupleIJNS5_1CILi128EEES8_NS7_ILi64EEEEEENS_10bfloat16_tEfNS_4arch4Sm80ELb0ELb1ELb1ELb0ELb1ELb0ELb0ELb0ELi2ELi4ELi4ELi4ELb0EEENS1_24CollectiveEpilogueBwdGQAISA_fSD_Li256ELb0ELb1EEENS1_19SingleTileSchedulerILb0ELb0ELb0ELi128EEEEEEEEEvNT_6ParamsE$_ZZN4cute6upcastILi2ENS_5tupleIJNS_1CILi1EEENS1_IJNS2_ILi2EEES4_S4_EEEEEENS1_IJNS2_ILi0EEENS1_IJS3_NS2_ILi512EEEiEEEEEEEEDaRKT0_RKT1_ENKUlRKT_RKT0_E_clIS5_S9_EEDaSJ_SM_) ;  /* 0x0000015000007944 */ /* 0x020fea0003c00000 */
[----:B------:R-:W-:Y:S02]  /*e7e0*/  MOV R4, 0xe800 ;  /* 0x0000e80000047802 */ /* 0x000fe40000000f00 */
[----:B-1---5:R-:W-:Y:S05]  /*e7f0*/  CALL.REL.NOINC `($_ZN7cutlass13device_kernelIN5flash19enable_sm80_to_sm89INS1_16FlashAttnBwdSm80INS1_25CollectiveMainloopBwdSm80ILi2ELi2EN4cute5tupleIJNS5_1CILi128EEES8_NS7_ILi64EEEEEENS_10bfloat16_tEfNS_4arch4Sm80ELb0ELb1ELb1ELb0ELb1ELb0ELb0ELb0ELi2ELi4ELi4ELi4ELb0EEENS1_24CollectiveEpilogueBwdGQAISA_fSD_Li256ELb0ELb1EEENS1_19SingleTileSchedulerILb0ELb0ELb0ELi128EEEEEEEEEvNT_6ParamsE$_ZN4cute3eso3ESOILb1ELb0EJNS_1CILi0EEENS_5tupleIJNS2_ILi1EEENS2_ILi256EEEiEEEEEC2ERKS3_RKS7_) ;  /* 0xffff8c3000007944 */ /* 0x022fea0003c3ffff */
[----:B-1----:R1:W5:Y:S01]  /*e800*/  LDL R2, [R1+0x1384] ;  /* 0x0013840001027983 */ /* 0x0023620000100800 */
[----:B------:R-:W-:-:S03]  /*e810*/  MOV R6, 0xe830 ;  /* 0x0000e83000067802 */ /* 0x000fc60000000f00 */
[----:B-1---5:R-:W-:Y:S05]  /*e820*/  CALL.REL.NOINC `($_ZN7cutlass13device_kernelIN5flash19enable_sm80_to_sm89INS1_16FlashAttnBwdSm80INS1_25CollectiveMainloopBwdSm80ILi2ELi2EN4cute5tupleIJNS5_1CILi128EEES8_NS7_ILi64EEEEEENS_10bfloat16_tEfNS_4arch4Sm80ELb0ELb1ELb1ELb0ELb1ELb0ELb0ELb0ELi2ELi4ELi4ELi4ELb0EEENS1_24CollectiveEpilogueBwdGQAISA_fSD_Li256ELb0ELb1EEENS1_19SingleTileSchedulerILb0ELb0ELb0ELi128EEEEEEEEEvNT_6ParamsE$_ZN4cute5tupleIJNS0_IJNS_1CILi1EEENS0_IJS2_NS1_ILi2EEES3_EEEEEENS0_IJNS1_ILi0EEENS0_IJS2_NS1_ILi256EEEiEEEEEEEEC2ERKS5_RKS9_) ;  /* 0xffffbd9000007944 */ /* 0x022fea0003c3ffff */
[----:B------:R2:W5:Y:S01]  /*e830*/  LDL R37, [R1+0x1380] ;  /* 0x0013800001257983 */ /* 0x0005620000100800 */
[----:B------:R-:W-:-:S04]  /*e840*/  MOV R9, 0x0 ;  /* 0x0000000000097802 */ /* 0x000fc80000000f00 */
[----:B------:R-:W-:Y:S05]  /*e850*/  RET.REL.NODEC R8 `(_ZN7cutlass13device_kernelIN5flash19enable_sm80_to_sm89INS1_16FlashAttnBwdSm80INS1_25CollectiveMainloopBwdSm80ILi2ELi2EN4cute5tupleIJNS5_1CILi128EEES8_NS7_ILi64EEEEEENS_10bfloat16_tEfNS_4arch4Sm80ELb0ELb1ELb1ELb0ELb1ELb0ELb0ELb0ELi2ELi4ELi4ELi4ELb0EEENS1_24CollectiveEpilogueBwdGQAISA_fSD_Li256ELb0ELb1EEENS1_19SingleTileSchedulerILb0ELb0ELb0ELi128EEEEEEEEEvNT_6ParamsE) ;  /* 0xffff17a008007950 */ /* 0x000fea0003c3ffff */
        .type           $_ZN7cutlass13device_kernelIN5flash19enable_sm80_to_sm89INS1_16FlashAttnBwdSm80INS1_25CollectiveMainloopBwdSm80ILi2ELi2EN4cute5tupleIJNS5_1CILi128EEES8_NS7_ILi64EEEEEENS_10bfloat16_tEfNS_4arch4Sm80ELb0ELb1ELb1ELb0ELb1ELb0ELb0ELb0ELi2ELi4ELi4ELi4ELb0EEENS1_24CollectiveEpilogueBwdGQAISA_fSD_Li256ELb0ELb1EEENS1_19SingleTileSchedulerILb0ELb0ELb0ELi128EEEEEEEEEvNT_6ParamsE$_ZZN4cute6upcastILi2ENS_5tupleIJNS1_IJNS_1CILi1EEENS1_IJNS2_ILi2EEES4_S4_EEEEEES4_NS1_IJS4_S4_EEEEEENS1_IJNS1_IJNS2_ILi0EEENS1_IJS3_NS2_ILi512EEEiEEEEEENS2_ILi4096EEENS1_IJiNS2_ILi8192EEEEEEEEEEEDaRKT0_RKT1_ENKUlRKT_RKT0_E_clIS7_SF_EEDaSP_SS_,@function
        .size           $_ZN7cutlass13device_kernelIN5flash19enable_sm80_to_sm89INS1_16FlashAttnBwdSm80INS1_25CollectiveMainloopBwdSm80ILi2ELi2EN4cute5tupleIJNS5_1CILi128EEES8_NS7_ILi64EEEEEENS_10bfloat16_tEfNS_4arch4Sm80ELb0ELb1ELb1ELb0ELb1ELb0ELb0ELb0ELi2ELi4ELi4ELi4ELb0EEENS1_24CollectiveEpilogueBwdGQAISA_fSD_Li256ELb0ELb1EEENS1_19SingleTileSchedulerILb0ELb0ELb0ELi128EEEEEEEEEvNT_6ParamsE$_ZZN4cute6upcastILi2ENS_5tupleIJNS1_IJNS_1CILi1EEENS1_IJNS2_ILi2EEES4_S4_EEEEEES4_NS1_IJS4_S4_EEEEEENS1_IJNS1_IJNS2_ILi0EEENS1_IJS3_NS2_ILi512EEEiEEEEEENS2_ILi4096EEENS1_IJiNS2_ILi8192EEEEEEEEEEEDaRKT0_RKT1_ENKUlRKT_RKT0_E_clIS7_SF_EEDaSP_SS_,($_ZN7cutlass13device_kernelIN5flash19enable_sm80_to_sm89INS1_16FlashAttnBwdSm80INS1_25CollectiveMainloopBwdSm80ILi2ELi2EN4cute5tupleIJNS5_1CILi128EEES8_NS7_ILi64EEEEEENS_10bfloat16_tEfNS_4arch4Sm80ELb0ELb1ELb1ELb0ELb1ELb0ELb0ELb0ELi2ELi4ELi4ELi4ELb0EEENS1_24CollectiveEpilogueBwdGQAISA_fSD_Li256ELb0ELb1EEENS1_19SingleTileSchedulerILb0ELb0ELb0ELi128EEEEEEEEEvNT_6ParamsE$_ZZN4cute6upcastILi2ENS_5tupleIJNS_1CILi1EEENS1_IJNS2_ILi2EEES4_S4_EEEEEENS1_IJNS2_ILi0EEENS1_IJS3_NS2_ILi512EEEiEEEEEEEEDaRKT0_RKT1_ENKUlRKT_RKT0_E_clIS5_S9_EEDaSJ_SM_ - $_ZN7cutlass13device_kernelIN5flash19enable_sm80_to_sm89INS1_16FlashAttnBwdSm80INS1_25CollectiveMainloopBwdSm80ILi2ELi2EN4cute5tupleIJNS5_1CILi128EEES8_NS7_ILi64EEEEEENS_10bfloat16_tEfNS_4arch4Sm80ELb0ELb1ELb1ELb0ELb1ELb0ELb0ELb0ELi2ELi4ELi4ELi4ELb0EEENS1_24CollectiveEpilogueBwdGQAISA_fSD_Li256ELb0ELb1EEENS1_19SingleTileSchedulerILb0ELb0ELb0ELi128EEEEEEEEEvNT_6ParamsE$_ZZN4cute6upcastILi2ENS_5tupleIJNS1_IJNS_1CILi1EEENS1_IJNS2_ILi2EEES4_S4_EEEEEES4_NS1_IJS4_S4_EEEEEENS1_IJNS1_IJNS2_ILi0EEENS1_IJS3_NS2_ILi512EEEiEEEEEENS2_ILi4096EEENS1_IJiNS2_ILi8192EEEEEEEEEEEDaRKT0_RKT1_ENKUlRKT_RKT0_E_clIS7_SF_EEDaSP_SS_)
$_ZN7cutlass13device_kernelIN5flash19enable_sm80_to_sm89INS1_16FlashAttnBwdSm80INS1_25CollectiveMainloopBwdSm80ILi2ELi2EN4cute5tupleIJNS5_1CILi128EEES8_NS7_ILi64EEEEEENS_10bfloat16_tEfNS_4arch4Sm80ELb0ELb1ELb1ELb0ELb1ELb0ELb0ELb0ELi2ELi4ELi4ELi4ELb0EEENS1_24CollectiveEpilogueBwdGQAISA_fSD_Li256ELb0ELb1EEENS1_19SingleTileSchedulerILb0ELb0ELb0ELi128EEEEEEEEEvNT_6ParamsE$_ZZN4cute6upcastILi2ENS_5tupleIJNS1_IJNS_1CILi1EEENS1_IJNS2_ILi2EEES4_S4_EEEEEES4_NS1_IJS4_S4_EEEEEENS1_IJNS1_IJNS2_ILi0EEENS1_IJS3_NS2_ILi512EEEiEEEEEENS2_ILi4096EEENS1_IJiNS2_ILi8192EEEEEEEEEEEDaRKT0_RKT1_ENKUlRKT_RKT0_E_clIS7_SF_EEDaSP_SS_:
[----:B------:R-:W-:Y:S02]  /*e860*/  IADD3 R8, R1, 0x1380, RZ ;  /* 0x0000138001087810 */ /* 0x000fe40007ffe0ff */
[----:B------:R-:W-:Y:S02]  /*e870*/  MOV R52, 0xe8b0 ;  /* 0x0000e8b000347802 */ /* 0x000fe40000000f00 */
[----:B------:R-:W-:-:S04]  /*e880*/  IADD3 R8, R8, c[0x0][0x20], RZ ;  /* 0x0000080008087a10 */ /* 0x000fc80007ffe0ff */
[----:B------:R-:W-:Y:S02]  /*e890*/  IADD3 R9, R8, 0x4, RZ ;  /* 0x0000000408097810 */ /* 0x000fe40007ffe0ff */
[----:B------:R-:W-:Y:S05]  /*e8a0*/  CALL.REL.NOINC `($_ZN7cutlass13device_kernelIN5flash19enable_sm80_to_sm89INS1_16FlashAttnBwdSm80INS1_25CollectiveMainloopBwdSm80ILi2ELi2EN4cute5tupleIJNS5_1CILi128EEES8_NS7_ILi64EEEEEENS_10bfloat16_tEfNS_4arch4Sm80ELb0ELb1ELb1ELb0ELb1ELb0ELb0ELb0ELi2ELi4ELi4ELi4ELb0EEENS1_24CollectiveEpilogueBwdGQAISA_fSD_Li256ELb0ELb1EEENS1_19SingleTileSchedulerILb0ELb0ELb0ELi128EEEEEEEEEvNT_6ParamsE$_ZZN4cute6upcastILi2ENS_5tupleIJNS_1CILi2EEES3_EEENS1_IJiNS2_ILi8192EEEEEEEEDaRKT0_RKT1_ENKUlRKT_RKT0_E_clIS3_iEEDaSF_SI_) ;  /* 0x0000015000007944 */ /* 0x000fea0003c00000 */
[----:B------:R-:W-:Y:S02]  /*e8b0*/  MOV R4, 0xe8d0 ;  /* 0x0000e8d000047802 */ /* 0x000fe40000000f00 */
[----:B-1---5:R-:W-:Y:S05]  /*e8c0*/  CALL.REL.NOINC `($_ZN7cutlass13device_kernelIN5flash19enable_sm80_to_sm89INS1_16FlashAttnBwdSm80INS1_25CollectiveMainloopBwdSm80ILi2ELi2EN4cute5tupleIJNS5_1CILi128EEES8_NS7_ILi64EEEEEENS_10bfloat16_tEfNS_4arch4Sm80ELb0ELb1ELb1ELb0ELb1ELb0ELb0ELb0ELi2ELi4ELi4ELi4ELb0EEENS1_24CollectiveEpilogueBwdGQAISA_fSD_Li256ELb0ELb1EEENS1_19SingleTileSchedulerILb0ELb0ELb0ELi128EEEEEEEEEvNT_6ParamsE$_ZN4cute3eso3ESOILb0ELb1EJiNS_1CILi4096EEEEEC2ERKiRKS3_) ;  /* 0xffff867000007944 */ /* 0x022fea0003c3ffff */
[----:B-1----:R1:W5:Y:S01]  /*e8d0*/  LDL R2, [R1+0x1384] ;  /* 0x0013840001027983 */ /* 0x0023620000100800 */
[----:B------:R-:W-:-:S03]  /*e8e0*/  MOV R6, 0xe900 ;  /* 0x0000e90000067802 */ /* 0x000fc60000000f00 */
[----:B-1---5:R-:W-:Y:S05]  /*e8f0*/  CALL.REL.NOINC `($_ZN7cutlass13device_kernelIN5flash19enable_sm80_to_sm89INS1_16FlashAttnBwdSm80INS1_25CollectiveMainloopBwdSm80ILi2ELi2EN4cute5tupleIJNS5_1CILi128EEES8_NS7_ILi64EEEEEENS_10bfloat16_tEfNS_4arch4Sm80ELb0ELb1ELb1ELb0ELb1ELb0ELb0ELb0ELi2ELi4ELi4ELi4ELb0EEENS1_24CollectiveEpilogueBwdGQAISA_fSD_Li256ELb0ELb1EEENS1_19SingleTileSchedulerILb0ELb0ELb0ELi128EEEEEEEEEvNT_6ParamsE$_ZN4cute5tupleIJNS0_IJNS_1CILi2EEES2_EEENS0_IJiNS1_ILi4096EEEEEEEEC2ERKS3_RKS5_) ;  /* 0xffffbe0000007944 */ /* 0x022fea0003c3ffff */
[----:B-1----:R1:W5:Y:S01]  /*e900*/  LDL R2, [R1+0x1380] ;  /* 0x0013800001027983 */ /* 0x0023620000100800 */
[----:B------:R-:W-:-:S04]  /*e910*/  MOV R11, 0x0 ;  /* 0x00000000000b7802 */ /* 0x000fc80000000f00 */
[----:B------:R-:W-:Y:S05]  /*e920*/  RET.REL.NODEC R10 `(_ZN7cutlass13device_kernelIN5flash19enable_sm80_to_sm89INS1_16FlashAttnBwdSm80INS1_25CollectiveMainloopBwdSm80ILi2ELi2EN4cute5tupleIJNS5_1CILi128EEES8_NS7_ILi64EEEEEENS_10bfloat16_tEfNS_4arch4Sm80ELb0ELb1ELb1ELb0ELb1ELb0ELb0ELb0ELi2ELi4ELi4ELi4ELb0EEENS1_24CollectiveEpilogueBwdGQAISA_fSD_Li256ELb0ELb1EEENS1_19SingleTileSchedulerILb0ELb0ELb0ELi128EEEEEEEEEvNT_6ParamsE) ;  /* 0xffff16d00a007950 */ /* 0x000fea0003c3ffff */
        .type           $_ZN7cutlass13device_kernelIN5flash19enable_sm80_to_sm89INS1_16FlashAttnBwdSm80INS1_25CollectiveMainloopBwdSm80ILi2ELi2EN4cute5tupleIJNS5_1CILi128EEES8_NS7_ILi64EEEEEENS_10bfloat16_tEfNS_4arch4Sm80ELb0ELb1ELb1ELb0ELb1ELb0ELb0ELb0ELi2ELi4ELi4ELi4ELb0EEENS1_24CollectiveEpilogueBwdGQAISA_fSD_Li256ELb0ELb1EEENS1_19SingleTileSchedulerILb0ELb0ELb0ELi128EEEEEEEEEvNT_6ParamsE$_ZZN4cute6upcastILi2ENS_5tupleIJNS_1CILi1EEENS1_IJNS2_ILi2EEES4_S4_EEEEEENS1_IJNS2_ILi0EEENS1_IJS3_NS2_ILi512EEEiEEEEEEEEDaRKT0_RKT1_ENKUlRKT_RKT0_E_clIS5_S9_EEDaSJ_SM_,@function
        .size           $_ZN7cutlass13device_kernelIN5flash19enable_sm80_to_sm89INS1_16FlashAttnBwdSm80INS1_25CollectiveMainloopBwdSm80ILi2ELi2EN4cute5tupleIJNS5_1CILi128EEES8_NS7_ILi64EEEEEENS_10bfloat16_tEfNS_4arch4Sm80ELb0ELb1ELb1ELb0ELb1ELb0ELb0ELb0ELi2ELi4ELi4ELi4ELb0EEENS1_24CollectiveEpilogueBwdGQAISA_fSD_Li256ELb0ELb1EEENS1_19SingleTileSchedulerILb0ELb0ELb0ELi128EEEEEEEEEvNT_6ParamsE$_ZZN4cute6upcastILi2ENS_5tupleIJNS_1CILi1EEENS1_IJNS2_ILi2EEES4_S4_EEEEEENS1_IJNS2_ILi0EEENS1_IJS3_NS2_ILi512EEEiEEEEEEEEDaRKT0_RKT1_ENKUlRKT_RKT0_E_clIS5_S9_EEDaSJ_SM_,($_ZN7cutlass13device_kernelIN5flash19enable_sm80_to_sm89INS1_16FlashAttnBwdSm80INS1_25CollectiveMainloopBwdSm80ILi2ELi2EN4cute5tupleIJNS5_1CILi128EEES8_NS7_ILi64EEEEEENS_10bfloat16_tEfNS_4arch4Sm80ELb0ELb1ELb1ELb0ELb1ELb0ELb0ELb0ELi2ELi4ELi4ELi4ELb0EEENS1_24CollectiveEpilogueBwdGQAISA_fSD_Li256ELb0ELb1EEENS1_19SingleTileSchedulerILb0ELb0ELb0ELi128EEEEEEEEEvNT_6ParamsE$_ZZN4cute6upcastILi2ENS_5tupleIJNS_1CILi2EEES3_EEENS1_IJiNS2_ILi8192EEEEEEEEDaRKT0_RKT1_ENKUlRKT_RKT0_E_clIS3_iEEDaSF_SI_ - $_ZN7cutlass13device_kernelIN5flash19enable_sm80_to_sm89INS1_16FlashAttnBwdSm80INS1_25CollectiveMainloopBwdSm80ILi2ELi2EN4cute5tupleIJNS5_1CILi128EEES8_NS7_ILi64EEEEEENS_10bfloat16_tEfNS_4arch4Sm80ELb0ELb1ELb1ELb0ELb1ELb0ELb0ELb0ELi2ELi4ELi4ELi4ELb0EEENS1_24CollectiveEpilogueBwdGQAISA_fSD_Li256ELb0ELb1EEENS1_19SingleTileSchedulerILb0ELb0ELb0ELi128EEEEEEEEEvNT_6ParamsE$_ZZN4cute6upcastILi2ENS_5tupleIJNS_1CILi1EEENS1_IJNS2_ILi2EEES4_S4_EEEEEENS1_IJNS2_ILi0EEENS1_IJS3_NS2_ILi512EEEiEEEEEEEEDaRKT0_RKT1_ENKUlRKT_RKT0_E_clIS5_S9_EEDaSJ_SM_)
$_ZN7cutlass13device_kernelIN5flash19enable_sm80_to_sm89INS1_16FlashAttnBwdSm80INS1_25CollectiveMainloopBwdSm80ILi2ELi2EN4cute5tupleIJNS5_1CILi128EEES8_NS7_ILi64EEEEEENS_10bfloat16_tEfNS_4arch4Sm80ELb0ELb1ELb1ELb0ELb1ELb0ELb0ELb0ELi2ELi4ELi4ELi4ELb0EEENS1_24CollectiveEpilogueBwdGQAISA_fSD_Li256ELb0ELb1EEENS1_19SingleTileSchedulerILb0ELb0ELb0ELi128EEEEEEEEEvNT_6ParamsE$_ZZN4cute6upcastILi2ENS_5tupleIJNS_1CILi1EEENS1_IJNS2_ILi2EEES4_S4_EEEEEENS1_IJNS2_ILi0EEENS1_IJS3_NS2_ILi512EEEiEEEEEEEEDaRKT0_RKT1_ENKUlRKT_RKT0_E_clIS5_S9_EEDaSJ_SM_:
[----:B------:R-:W-:Y:S02]  /*e930*/  IADD3 R11, R1, 0x1388, RZ ;  /* 0x00001388010b7810 */ /* 0x000fe40007ffe0ff */
[----:B------:R-:W-:Y:S02]  /*e940*/  MOV R52, 0xe980 ;  /* 0x0000e98000347802 */ /* 0x000fe40000000f00 */
[----:B------:R-:W-:-:S04]  /*e950*/  IADD3 R11, R11, c[0x0][0x20], RZ ;  /* 0x000008000b0b7a10 */ /* 0x000fc80007ffe0ff */
[----:B------:R-:W-:Y:S02]  /*e960*/  IADD3 R37, R11, 0x4, RZ ;  /* 0x000000040b257810 */ /* 0x000fe40007ffe0ff */
[----:B------:R-:W-:Y:S05]  /*e970*/  CALL.REL.NOINC `($_ZN7cutlass13device_kernelIN5flash19enable_sm80_to_sm89INS1_16FlashAttnBwdSm80INS1_25CollectiveMainloopBwdSm80ILi2ELi2EN4cute5tupleIJNS5_1CILi128EEES8_NS7_ILi64EEEEEENS_10bfloat16_tEfNS_4arch4Sm80ELb0ELb1ELb1ELb0ELb1ELb0ELb0ELb0ELi2ELi4ELi4ELi4ELb0EEENS1_24CollectiveEpilogueBwdGQAISA_fSD_Li256ELb0ELb1EEENS1_19SingleTileSchedulerILb0ELb0ELb0ELi128EEEEEEEEEvNT_6ParamsE$_ZZN4cute6upcastILi2ENS_5tupleIJNS_1CILi2EEES3_S3_EEENS1_IJNS2_ILi1EEENS2_ILi512EEEiEEEEEDaRKT0_RKT1_ENKUlRKT_RKT0_E_clIS3_iEEDaSG_SJ_) ;  /* 0x0000011000007944 */ /* 0x000fea0003c00000 */
[----:B------:R-:W-:Y:S02]  /*e980*/  MOV R4, 0xe9a0 ;  /* 0x0000e9a000047802 */ /* 0x000fe40000000f00 */
[----:B-1---5:R-:W-:Y:S05]  /*e990*/  CALL.REL.NOINC `($_ZN7cutlass13device_kernelIN5flash19enable_sm80_to_sm89INS1_16FlashAttnBwdSm80INS1_25CollectiveMainloopBwdSm80ILi2ELi2EN4cute5tupleIJNS5_1CILi128EEES8_NS7_ILi64EEEEEENS_10bfloat16_tEfNS_4arch4Sm80ELb0ELb1ELb1ELb0ELb1ELb0ELb0ELb0ELi2ELi4ELi4ELi4ELb0EEENS1_24CollectiveEpilogueBwdGQAISA_fSD_Li256ELb0ELb1EEENS1_19SingleTileSchedulerILb0ELb0ELb0ELi128EEEEEEEEEvNT_6ParamsE$_ZN4cute3eso3ESOILb1ELb0EJNS_1CILi1EEENS2_ILi256EEEiEEC2ERKS3_RKS4_RKi) ;  /* 0xffff8c3000007944 */ /* 0x022fea0003c3ffff */
[----:B-1----:R1:W5:Y:S01]  /*e9a0*/  LDL R2, [R1+0x138c] ;  /* 0x00138c0001027983 */ /* 0x0023620000100800 */
[----:B------:R-:W-:-:S03]  /*e9b0*/  MOV R6, 0xe9d0 ;  /* 0x0000e9d000067802 */ /* 0x000fc60000000f00 */
[----:B-1---5:R-:W-:Y:S05]  /*e9c0*/  CALL.REL.NOINC `($_ZN7cutlass13device_kernelIN5flash19enable_sm80_to_sm89INS1_16FlashAttnBwdSm80INS1_25CollectiveMainloopBwdSm80ILi2ELi2EN4cute5tupleIJNS5_1CILi128EEES8_NS7_ILi64EEEEEENS_10bfloat16_tEfNS_4arch4Sm80ELb0ELb1ELb1ELb0ELb1ELb0ELb0ELb0ELi2ELi4ELi4ELi4ELb0EEENS1_24CollectiveEpilogueBwdGQAISA_fSD_Li256ELb0ELb1EEENS1_19SingleTileSchedulerILb0ELb0ELb0ELi128EEEEEEEEEvNT_6ParamsE$_ZN4cute5tupleIJNS0_IJNS_1CILi1EEENS1_ILi2EEES3_EEENS0_IJS2_NS1_ILi256EEEiEEEEEC2ERKS4_RKS6_) ;  /* 0xffffbc7000007944 */ /* 0x022fea0003c3ffff */
[----:B-1----:R1:W5:Y:S01]  /*e9d0*/  LDL R2, [R1+0x1388] ;  /* 0x0013880001027983 */ /* 0x0023620000100800 */
[----:B------:R-:W-:-:S04]  /*e9e0*/  MOV R57, 0x0 ;  /* 0x0000000000397802 */ /* 0x000fc80000000f00 */
[----:B------:R-:W-:Y:S05]  /*e9f0*/  RET.REL.NODEC R56 `(_ZN7cutlass13device_kernelIN5flash19enable_sm80_to_sm89INS1_16FlashAttnBwdSm80INS1_25CollectiveMainloopBwdSm80ILi2ELi2EN4cute5tupleIJNS5_1CILi128EEES8_NS7_ILi64EEEEEENS_10bfloat16_tEfNS_4arch4Sm80ELb0ELb1ELb1ELb0ELb1ELb0ELb0ELb0ELi2ELi4ELi4ELi4ELb0EEENS1_24CollectiveEpilogueBwdGQAISA_fSD_Li256ELb0ELb1EEENS1_19SingleTileSchedulerILb0ELb0ELb0ELi128EEEEEEEEEvNT_6ParamsE) ;  /* 0xffff160038007950 */ /* 0x000fea0003c3ffff */
        .type           $_ZN7cutlass13device_kernelIN5flash19enable_sm80_to_sm89INS1_16FlashAttnBwdSm80INS1_25CollectiveMainloopBwdSm80ILi2ELi2EN4cute5tupleIJNS5_1CILi128EEES8_NS7_ILi64EEEEEENS_10bfloat16_tEfNS_4arch4Sm80ELb0ELb1ELb1ELb0ELb1ELb0ELb0ELb0ELi2ELi4ELi4ELi4ELb0EEENS1_24CollectiveEpilogueBwdGQAISA_fSD_Li256ELb0ELb1EEENS1_19SingleTileSchedulerILb0ELb0ELb0ELi128EEEEEEEEEvNT_6ParamsE$_ZZN4cute6upcastILi2ENS_5tupleIJNS_1CILi2EEES3_EEENS1_IJiNS2_ILi8192EEEEEEEEDaRKT0_RKT1_ENKUlRKT_RKT0_E_clIS3_iEEDaSF_SI_,@function
        .size           $_ZN7cutlass13device_kernelIN5flash19enable_sm80_to_sm89INS1_16FlashAttnBwdSm80INS1_25CollectiveMainloopBwdSm80ILi2ELi2EN4cute5tupleIJNS5_1CILi128EEES8_NS7_ILi64EEEEEENS_10bfloat16_tEfNS_4arch4Sm80ELb0ELb1ELb1ELb0ELb1ELb0ELb0ELb0ELi2ELi4ELi4ELi4ELb0EEENS1_24CollectiveEpilogueBwdGQAISA_fSD_Li256ELb0ELb1EEENS1_19SingleTileSchedulerILb0ELb0ELb0ELi128EEEEEEEEEvNT_6ParamsE$_ZZN4cute6upcastILi2ENS_5tupleIJNS_1CILi2EEES3_EEENS1_IJiNS2_ILi8192EEEEEEEEDaRKT0_RKT1_ENKUlRKT_RKT0_E_clIS3_iEEDaSF_SI_,($_ZN7cutlass13device_kernelIN5flash19enable_sm80_to_sm89INS1_16FlashAttnBwdSm80INS1_25CollectiveMainloopBwdSm80ILi2ELi2EN4cute5tupleIJNS5_1CILi128EEES8_NS7_ILi64EEEEEENS_10bfloat16_tEfNS_4arch4Sm80ELb0ELb1ELb1ELb0ELb1ELb0ELb0ELb0ELi2ELi4ELi4ELi4ELb0EEENS1_24CollectiveEpilogueBwdGQAISA_fSD_Li256ELb0ELb1EEENS1_19SingleTileSchedulerILb0ELb0ELb0ELi128EEEEEEEEEvNT_6ParamsE$_ZZN4cute6upcastILi2ENS_5tupleIJNS_1CILi2EEES3_S3_EEENS1_IJNS2_ILi1EEENS2_ILi512EEEiEEEEEDaRKT0_RKT1_ENKUlRKT_RKT0_E_clIS3_iEEDaSG_SJ_ - $_ZN7cutlass13device_kernelIN5flash19enable_sm80_to_sm89INS1_16FlashAttnBwdSm80INS1_25CollectiveMainloopBwdSm80ILi2ELi2EN4cute5tupleIJNS5_1CILi128EEES8_NS7_ILi64EEEEEENS_10bfloat16_tEfNS_4arch4Sm80ELb0ELb1ELb1ELb0ELb1ELb0ELb0ELb0ELi2ELi4ELi4ELi4ELb0EEENS1_24CollectiveEpilogueBwdGQAISA_fSD_Li256ELb0ELb1EEENS1_19SingleTileSchedulerILb0ELb0ELb0ELi128EEEEEEEEEvNT_6ParamsE$_ZZN4cute6upcastILi2ENS_5tupleIJNS_1CILi2EEES3_EEENS1_IJiNS2_ILi8192EEEEEEEEDaRKT0_RKT1_ENKUlRKT_RKT0_E_clIS3_iEEDaSF_SI_)
$_ZN7cutlass13device_kernelIN5flash19enable_sm80_to_sm89INS1_16FlashAttnBwdSm80INS1_25CollectiveMainloopBwdSm80ILi2ELi2EN4cute5tupleIJNS5_1CILi128EEES8_NS7_ILi64EEEEEENS_10bfloat16_tEfNS_4arch4Sm80ELb0ELb1ELb1ELb0ELb1ELb0ELb0ELb0ELi2ELi4ELi4ELi4ELb0EEENS1_24CollectiveEpilogueBwdGQAISA_fSD_Li256ELb0ELb1EEENS1_19SingleTileSchedulerILb0ELb0ELb0ELi128EEEEEEEEEvNT_6ParamsE$_ZZN4cute6upcastILi2ENS_5tupleIJNS_1CILi2EEES3_EEENS1_IJiNS2_ILi8192EEEEEEEEDaRKT0_RKT1_ENKUlRKT_RKT0_E_clIS3_iEEDaSF_SI_:
[----:B------:R-:W-:Y:S02]  /*ea00*/  LEA.HI R3, R3, R3, RZ, 0x1 ;  /* 0x0000000303037211 */ /* 0x000fe400078f08ff */
[----:B------:R-:W-:Y:S02]  /*ea10*/  IADD3 R2, R1, 0x1388, RZ ;  /* 0x0000138801027810 */ /* 0x000fe40007ffe0ff */
[----:B------:R-:W-:Y:S02]  /*ea20*/  SHF.R.S32.HI R3, RZ, 0x1, R3 ;  /* 0x00000001ff037819 */ /* 0x000fe40000011403 */
[----:B------:R-:W-:Y:S02]  /*ea30*/  IADD3 R2, R2, c[0x0][0x20], RZ ;  /* 0x0000080002027a10 */ /* 0x000fe40007ffe0ff */
[----:B------:R-:W-:Y:S02]  /*ea40*/  MOV R6, 0xea60 ;  /* 0x0000ea6000067802 */ /* 0x000fe40000000f00 */
[----:B------:R-:W-:Y:S05]  /*ea50*/  CALL.REL.NOINC `($_ZN7cutlass13device_kernelIN5flash19enable_sm80_to_sm89INS1_16FlashAttnBwdSm80INS1_25CollectiveMainloopBwdSm80ILi2ELi2EN4cute5tupleIJNS5_1CILi128EEES8_NS7_ILi64EEEEEENS_10bfloat16_tEfNS_4arch4Sm80ELb0ELb1ELb1ELb0ELb1ELb0ELb0ELb0ELi2ELi4ELi4ELi4ELb0EEENS1_24CollectiveEpilogueBwdGQAISA_fSD_Li256ELb0ELb1EEENS1_19SingleTileSchedulerILb0ELb0ELb0ELi128EEEEEEEEEvNT_6ParamsE$_ZN4cute5tupleIJNS_1CILi2EEEiEEC2ERKS2_RKi) ;  /* 0xffffbed000007944 */ /* 0x000fea0003c3ffff */
[----:B-1----:R1:W5:Y:S01]  /*ea60*/  LDL R2, [R1+0x1388] ;  /* 0x0013880001027983 */ /* 0x0023620000100800 */
[----:B------:R-:W-:-:S04]  /*ea70*/  MOV R53, 0x0 ;  /* 0x0000000000357802 */ /* 0x000fc80000000f00 */
[----:B------:R-:W-:Y:S05]  /*ea80*/  RET.REL.NODEC R52 `(_ZN7cutlass13device_kernelIN5flash19enable_sm80_to_sm89INS1_16FlashAttnBwdSm80INS1_25CollectiveMainloopBwdSm80ILi2ELi2EN4cute5tupleIJNS5_1CILi128EEES8_NS7_ILi64EEEEEENS_10bfloat16_tEfNS_4arch4Sm80ELb0ELb1ELb1ELb0ELb1ELb0ELb0ELb0ELi2ELi4ELi4ELi4ELb0EEENS1_24CollectiveEpilogueBwdGQAISA_fSD_Li256ELb0ELb1EEENS1_19SingleTileSchedulerILb0ELb0ELb0ELi128EEEEEEEEEvNT_6ParamsE) ;  /* 0xffff157034007950 */ /* 0x000fea0003c3ffff */
        .type           $_ZN7cutlass13device_kernelIN5flash19enable_sm80_to_sm89INS1_16FlashAttnBwdSm80INS1_25CollectiveMainloopBwdSm80ILi2ELi2EN4cute5tupleIJNS5_1CILi128EEES8_NS7_ILi64EEEEEENS_10bfloat16_tEfNS_4arch4Sm80ELb0ELb1ELb1ELb0ELb1ELb0ELb0ELb0ELi2ELi4ELi4ELi4ELb0EEENS1_24CollectiveEpilogueBwdGQAISA_fSD_Li256ELb0ELb1EEENS1_19SingleTileSchedulerILb0ELb0ELb0ELi128EEEEEEEEEvNT_6ParamsE$_ZZN4cute6upcastILi2ENS_5tupleIJNS_1CILi2EEES3_S3_EEENS1_IJNS2_ILi1EEENS2_ILi512EEEiEEEEEDaRKT0_RKT1_ENKUlRKT_RKT0_E_clIS3_iEEDaSG_SJ_,@function
        .size           $_ZN7cutlass13device_kernelIN5flash19enable_sm80_to_sm89INS1_16FlashAttnBwdSm80INS1_25CollectiveMainloopBwdSm80ILi2ELi2EN4cute5tupleIJNS5_1CILi128EEES8_NS7_ILi64EEEEEENS_10bfloat16_tEfNS_4arch4Sm80ELb0ELb1ELb1ELb0ELb1ELb0ELb0ELb0ELi2ELi4ELi4ELi4ELb0EEENS1_24CollectiveEpilogueBwdGQAISA_fSD_Li256ELb0ELb1EEENS1_19SingleTileSchedulerILb0ELb0ELb0ELi128EEEEEEEEEvNT_6ParamsE$_ZZN4cute6upcastILi2ENS_5tupleIJNS_1CILi2EEES3_S3_EEENS1_IJNS2_ILi1EEENS2_ILi512EEEiEEEEEDaRKT0_RKT1_ENKUlRKT_RKT0_E_clIS3_iEEDaSG_SJ_,($_ZN7cutlass13device_kernelIN5flash19enable_sm80_to_sm89INS1_16FlashAttnBwdSm80INS1_25CollectiveMainloopBwdSm80ILi2ELi2EN4cute5tupleIJNS5_1CILi128EEES8_NS7_ILi64EEEEEENS_10bfloat16_tEfNS_4arch4Sm80ELb0ELb1ELb1ELb0ELb1ELb0ELb0ELb0ELi2ELi4ELi4ELi4ELb0EEENS1_24CollectiveEpilogueBwdGQAISA_fSD_Li256ELb0ELb1EEENS1_19SingleTileSchedulerILb0ELb0ELb0ELi128EEEEEEEEEvNT_6ParamsE$_ZZN4cute7crd2crdINS_5tupleIJiiiNS_1CILi0EEEEEENS1_IJNS2_ILi32EEENS2_ILi4EEENS2_ILi2EEENS2_ILi1EEEEEENS1_IJS8_S8_S8_S8_EEEEEDaRKT_RKT0_RKT1_ENKUlRKT_RKT0_RKT1_E_clIiS5_S8_EEDaSM_SP_SS_ - $_ZN7cutlass13device_kernelIN5flash19enable_sm80_to_sm89INS1_16FlashAttnBwdSm80INS1_25CollectiveMainloopBwdSm80ILi2ELi2EN4cute5tupleIJNS5_1CILi128EEES8_NS7_ILi64EEEEEENS_10bfloat16_tEfNS_4arch4Sm80ELb0ELb1ELb1ELb0ELb1ELb0ELb0ELb0ELi2ELi4ELi4ELi4ELb0EEENS1_24CollectiveEpilogueBwdGQAISA_fSD_Li256ELb0ELb1EEENS1_19SingleTileSchedulerILb0ELb0ELb0ELi128EEEEEEEEEvNT_6ParamsE$_ZZN4cute6upcastILi2ENS_5tupleIJNS_1CILi2EEES3_S3_EEENS1_IJNS2_ILi1EEENS2_ILi512EEEiEEEEEDaRKT0_RKT1_ENKUlRKT_RKT0_E_clIS3_iEEDaSG_SJ_)
$_ZN7cutlass13device_kernelIN5flash19enable_sm80_to_sm89INS1_16FlashAttnBwdSm80INS1_25CollectiveMainloopBwdSm80ILi2ELi2EN4cute5tupleIJNS5_1CILi128EEES8_NS7_ILi64EEEEEENS_10bfloat16_tEfNS_4arch4Sm80ELb0ELb1ELb1ELb0ELb1ELb0ELb0ELb0ELi2ELi4ELi4ELi4ELb0EEENS1_24CollectiveEpilogueBwdGQAISA_fSD_Li256ELb0ELb1EEENS1_19SingleTileSchedulerILb0ELb0ELb0ELi128EEEEEEEEEvNT_6ParamsE$_ZZN4cute6upcastILi2ENS_5tupleIJNS_1CILi2EEES3_S3_EEENS1_IJNS2_ILi1EEENS2_ILi512EEEiEEEEEDaRKT0_RKT1_ENKUlRKT_RKT0_E_clIS3_iEEDaSG_SJ_:
        /* <DEDUP_REMOVED lines=9> */
        .type           $_ZN7cutlass13device_kernelIN5flash19enable_sm80_to_sm89INS1_16FlashAttnBwdSm80INS1_25CollectiveMainloopBwdSm80ILi2ELi2EN4cute5tupleIJNS5_1CILi128EEES8_NS7_ILi64EEEEEENS_10bfloat16_tEfNS_4arch4Sm80ELb0ELb1ELb1ELb0ELb1ELb0ELb0ELb0ELi2ELi4ELi4ELi4ELb0EEENS1_24CollectiveEpilogueBwdGQAISA_fSD_Li256ELb0ELb1EEENS1_19SingleTileSchedulerILb0ELb0ELb0ELi128EEEEEEEEEvNT_6ParamsE$_ZZN4cute7crd2crdINS_5tupleIJiiiNS_1CILi0EEEEEENS1_IJNS2_ILi32EEENS2_ILi4EEENS2_ILi2EEENS2_ILi1EEEEEENS1_IJS8_S8_S8_S8_EEEEEDaRKT_RKT0_RKT1_ENKUlRKT_RKT0_RKT1_E_clIiS5_S8_EEDaSM_SP_SS_,@function
        .size           $_ZN7cutlass13device_kernelIN5flash19enable_sm80_to_sm89INS1_16FlashAttnBwdSm80INS1_25CollectiveMainloopBwdSm80ILi2ELi2EN4cute5tupleIJNS5_1CILi128EEES8_NS7_ILi64EEEEEENS_10bfloat16_tEfNS_4arch4Sm80ELb0ELb1ELb1ELb0ELb1ELb0ELb0ELb0ELi2ELi4ELi4ELi4ELb0EEENS1_24CollectiveEpilogueBwdGQAISA_fSD_Li256ELb0ELb1EEENS1_19SingleTileSchedulerILb0ELb0ELb0ELi128EEEEEEEEEvNT_6ParamsE$_ZZN4cute7crd2crdINS_5tupleIJiiiNS_1CILi0EEEEEENS1_IJNS2_ILi32EEENS2_ILi4EEENS2_ILi2EEENS2_ILi1EEEEEENS1_IJS8_S8_S8_S8_EEEEEDaRKT_RKT0_RKT1_ENKUlRKT_RKT0_RKT1_E_clIiS5_S8_EEDaSM_SP_SS_,($_ZN7cutlass13device_kernelIN5flash19enable_sm80_to_sm89INS1_16FlashAttnBwdSm80INS1_25CollectiveMainloopBwdSm80ILi2ELi2EN4cute5tupleIJNS5_1CILi128EEES8_NS7_ILi64EEEEEENS_10bfloat16_tEfNS_4arch4Sm80ELb0ELb1ELb1ELb0ELb1ELb0ELb0ELb0ELi2ELi4ELi4ELi4ELb0EEENS1_24CollectiveEpilogueBwdGQAISA_fSD_Li256ELb0ELb1EEENS1_19SingleTileSchedulerILb0ELb0ELb0ELi128EEEEEEEEEvNT_6ParamsE$_ZZN4cute7crd2crdINS_5tupleIJiiiNS_1CILi0EEEEEENS1_IJNS2_ILi32EEENS2_ILi4EEENS2_ILi2EEENS2_ILi1EEEEEENS1_IJS8_S8_S8_S8_EEEEEDaRKT_RKT0_RKT1_ENKUlRKT_RKT0_RKT1_E_clIiS6_S8_EEDaSM_SP_SS_ - $_ZN7cutlass13device_kernelIN5flash19enable_sm80_to_sm89INS1_16FlashAttnBwdSm80INS1_25CollectiveMainloopBwdSm80ILi2ELi2EN4cute5tupleIJNS5_1CILi128EEES8_NS7_ILi64EEEEEENS_10bfloat16_tEfNS_4arch4Sm80ELb0ELb1ELb1ELb0ELb1ELb0ELb0ELb0ELi2ELi4ELi4ELi4ELb0EEENS1_24CollectiveEpilogueBwdGQAISA_fSD_Li256ELb0ELb1EEENS1_19SingleTileSchedulerILb0ELb0ELb0ELi128EEEEEEEEEvNT_6ParamsE$_ZZN4cute7crd2crdINS_5tupleIJiiiNS_1CILi0EEEEEENS1_IJNS2_ILi32EEENS2_ILi4EEENS2_ILi2EEENS2_ILi1EEEEEENS1_IJS8_S8_S8_S8_EEEEEDaRKT_RKT0_RKT1_ENKUlRKT_RKT0_RKT1_E_clIiS5_S8_EEDaSM_SP_SS_)
$_ZN7cutlass13device_kernelIN5flash19enable_sm80_to_sm89INS1_16FlashAttnBwdSm80INS1_25CollectiveMainloopBwdSm80ILi2ELi2EN4cute5tupleIJNS5_1CILi128EEES8_NS7_ILi64EEEEEENS_10bfloat16_tEfNS_4arch4Sm80ELb0ELb1ELb1ELb0ELb1ELb0ELb0ELb0ELi2ELi4ELi4ELi4ELb0EEENS1_24CollectiveEpilogueBwdGQAISA_fSD_Li256ELb0ELb1EEENS1_19SingleTileSchedulerILb0ELb0ELb0ELi128EEEEEEEEEvNT_6ParamsE$_ZZN4cute7crd2crdINS_5tupleIJiiiNS_1CILi0EEEEEENS1_IJNS2_ILi32EEENS2_ILi4EEENS2_ILi2EEENS2_ILi1EEEEEENS1_IJS8_S8_S8_S8_EEEEEDaRKT_RKT0_RKT1_ENKUlRKT_RKT0_RKT1_E_clIiS5_S8_EEDaSM_SP_SS_:
[----:B------:R-:W-:Y:S02]  /*eb20*/  MOV R6, R4 ;  /* 0x0000000400067202 */ /* 0x000fe40000000f00 */
[----:B------:R-:W-:-:S04]  /*eb30*/  MOV R7, 0x0 ;  /* 0x0000000000077802 */ /* 0x000fc80000000f00 */
[----:B------:R-:W-:Y:S05]  /*eb40*/  RET.REL.NODEC R6 `(_ZN7cutlass13device_kernelIN5flash19enable_sm80_to_sm89INS1_16FlashAttnBwdSm80INS1_25CollectiveMainloopBwdSm80ILi2ELi2EN4cute5tupleIJNS5_1CILi128EEES8_NS7_ILi64EEEEEENS_10bfloat16_tEfNS_4arch4Sm80ELb0ELb1ELb1ELb0ELb1ELb0ELb0ELb0ELi2ELi4ELi4ELi4ELb0EEENS1_24CollectiveEpilogueBwdGQAISA_fSD_Li256ELb0ELb1EEENS1_19SingleTileSchedulerILb0ELb0ELb0ELi128EEEEEEEEEvNT_6ParamsE) ;  /* 0xffff14b006007950 */ /* 0x000fea0003c3ffff */
        .type           $_ZN7cutlass13device_kernelIN5flash19enable_sm80_to_sm89INS1_16FlashAttnBwdSm80INS1_25CollectiveMainloopBwdSm80ILi2ELi2EN4cute5tupleIJNS5_1CILi128EEES8_NS7_ILi64EEEEEENS_10bfloat16_tEfNS_4arch4Sm80ELb0ELb1ELb1ELb0ELb1ELb0ELb0ELb0ELi2ELi4ELi4ELi4ELb0EEENS1_24CollectiveEpilogueBwdGQAISA_fSD_Li256ELb0ELb1EEENS1_19SingleTileSchedulerILb0ELb0ELb0ELi128EEEEEEEEEvNT_6ParamsE$_ZZN4cute7crd2crdINS_5tupleIJiiiNS_1CILi0EEEEEENS1_IJNS2_ILi32EEENS2_ILi4EEENS2_ILi2EEENS2_ILi1EEEEEENS1_IJS8_S8_S8_S8_EEEEEDaRKT_RKT0_RKT1_ENKUlRKT_RKT0_RKT1_E_clIiS6_S8_EEDaSM_SP_SS_,@function
        .size           $_ZN7cutlass13device_kernelIN5flash19enable_sm80_to_sm89INS1_16FlashAttnBwdSm80INS1_25CollectiveMainloopBwdSm80ILi2ELi2EN4cute5tupleIJNS5_1CILi128EEES8_NS7_ILi64EEEEEENS_10bfloat16_tEfNS_4arch4Sm80ELb0ELb1ELb1ELb0ELb1ELb0ELb0ELb0ELi2ELi4ELi4ELi4ELb0EEENS1_24CollectiveEpilogueBwdGQAISA_fSD_Li256ELb0ELb1EEENS1_19SingleTileSchedulerILb0ELb0ELb0ELi128EEEEEEEEEvNT_6ParamsE$_ZZN4cute7crd2crdINS_5tupleIJiiiNS_1CILi0EEEEEENS1_IJNS2_ILi32EEENS2_ILi4EEENS2_ILi2EEENS2_ILi1EEEEEENS1_IJS8_S8_S8_S8_EEEEEDaRKT_RKT0_RKT1_ENKUlRKT_RKT0_RKT1_E_clIiS6_S8_EEDaSM_SP_SS_,($_ZN7cutlass13device_kernelIN5flash19enable_sm80_to_sm89INS1_16FlashAttnBwdSm80INS1_25CollectiveMainloopBwdSm80ILi2ELi2EN4cute5tupleIJNS5_1CILi128EEES8_NS7_ILi64EEEEEENS_10bfloat16_tEfNS_4arch4Sm80ELb0ELb1ELb1ELb0ELb1ELb0ELb0ELb0ELi2ELi4ELi4ELi4ELb0EEENS1_24CollectiveEpilogueBwdGQAISA_fSD_Li256ELb0ELb1EEENS1_19SingleTileSchedulerILb0ELb0ELb0ELi128EEEEEEEEEvNT_6ParamsE$_ZZN4cute7crd2crdINS_5tupleIJiiiNS_1CILi0EEEEEENS1_IJNS2_ILi32EEENS2_ILi4EEENS2_ILi2EEENS2_ILi1EEEEEENS1_IJS8_S8_S8_S8_EEEEEDaRKT_RKT0_RKT1_ENKUlRKT_RKT0_RKT1_E_clIiS7_S8_EEDaSM_SP_SS_ - $_ZN7cutlass13device_kernelIN5flash19enable_sm80_to_sm89INS1_16FlashAttnBwdSm80INS1_25CollectiveMainloopBwdSm80ILi2ELi2EN4cute5tupleIJNS5_1CILi128EEES8_NS7_ILi64EEEEEENS_10bfloat16_tEfNS_4arch4Sm80ELb0ELb1ELb1ELb0ELb1ELb0ELb0ELb0ELi2ELi4ELi4ELi4ELb0EEENS1_24CollectiveEpilogueBwdGQAISA_fSD_Li256ELb0ELb1EEENS1_19SingleTileSchedulerILb0ELb0ELb0ELi128EEEEEEEEEvNT_6ParamsE$_ZZN4cute7crd2crdINS_5tupleIJiiiNS_1CILi0EEEEEENS1_IJNS2_ILi32EEENS2_ILi4EEENS2_ILi2EEENS2_ILi1EEEEEENS1_IJS8_S8_S8_S8_EEEEEDaRKT_RKT0_RKT1_ENKUlRKT_RKT0_RKT1_E_clIiS6_S8_EEDaSM_SP_SS_)
$_ZN7cutlass13device_kernelIN5flash19enable_sm80_to_sm89INS1_16FlashAttnBwdSm80INS1_25CollectiveMainloopBwdSm80ILi2ELi2EN4cute5tupleIJNS5_1CILi128EEES8_NS7_ILi64EEEEEENS_10bfloat16_tEfNS_4arch4Sm80ELb0ELb1ELb1ELb0ELb1ELb0ELb0ELb0ELi2ELi4ELi4ELi4ELb0EEENS1_24CollectiveEpilogueBwdGQAISA_fSD_Li256ELb0ELb1EEENS1_19SingleTileSchedulerILb0ELb0ELb0ELi128EEEEEEEEEvNT_6ParamsE$_ZZN4cute7crd2crdINS_5tupleIJiiiNS_1CILi0EEEEEENS1_IJNS2_ILi32EEENS2_ILi4EEENS2_ILi2EEENS2_ILi1EEEEEENS1_IJS8_S8_S8_S8_EEEEEDaRKT_RKT0_RKT1_ENKUlRKT_RKT0_RKT1_E_clIiS6_S8_EEDaSM_SP_SS_:
[----:B------:R-:W-:Y:S02]  /*eb50*/  MOV R6, R2 ;  /* 0x0000000200067202 */ /* 0x000fe40000000f00 */
[----:B------:R-:W-:-:S04]  /*eb60*/  MOV R7, 0x0 ;  /* 0x0000000000077802 */ /* 0x000fc80000000f00 */
[----:B------:R-:W-:Y:S05]  /*eb70*/  RET.REL.NODEC R6 `(_ZN7cutlass13device_kernelIN5flash19enable_sm80_to_sm89INS1_16FlashAttnBwdSm80INS1_25CollectiveMainloopBwdSm80ILi2ELi2EN4cute5tupleIJNS5_1CILi128EEES8_NS7_ILi64EEEEEENS_10bfloat16_tEfNS_4arch4Sm80ELb0ELb1ELb1ELb0ELb1ELb0ELb0ELb0ELi2ELi4ELi4ELi4ELb0EEENS1_24CollectiveEpilogueBwdGQAISA_fSD_Li256ELb0ELb1EEENS1_19SingleTileSchedulerILb0ELb0ELb0ELi128EEEEEEEEEvNT_6ParamsE) ;  /* 0xffff148006007950 */ /* 0x000fea0003c3ffff */
        .type           $_ZN7cutlass13device_kernelIN5flash19enable_sm80_to_sm89INS1_16FlashAttnBwdSm80INS1_25CollectiveMainloopBwdSm80ILi2ELi2EN4cute5tupleIJNS5_1CILi128EEES8_NS7_ILi64EEEEEENS_10bfloat16_tEfNS_4arch4Sm80ELb0ELb1ELb1ELb0ELb1ELb0ELb0ELb0ELi2ELi4ELi4ELi4ELb0EEENS1_24CollectiveEpilogueBwdGQAISA_fSD_Li256ELb0ELb1EEENS1_19SingleTileSchedulerILb0ELb0ELb0ELi128EEEEEEEEEvNT_6ParamsE$_ZZN4cute7crd2crdINS_5tupleIJiiiNS_1CILi0EEEEEENS1_IJNS2_ILi32EEENS2_ILi4EEENS2_ILi2EEENS2_ILi1EEEEEENS1_IJS8_S8_S8_S8_EEEEEDaRKT_RKT0_RKT1_ENKUlRKT_RKT0_RKT1_E_clIiS7_S8_EEDaSM_SP_SS_,@function
        .size           $_ZN7cutlass13device_kernelIN5flash19enable_sm80_to_sm89INS1_16FlashAttnBwdSm80INS1_25CollectiveMainloopBwdSm80ILi2ELi2EN4cute5tupleIJNS5_1CILi128EEES8_NS7_ILi64EEEEEENS_10bfloat16_tEfNS_4arch4Sm80ELb0ELb1ELb1ELb0ELb1ELb0ELb0ELb0ELi2ELi4ELi4ELi4ELb0EEENS1_24CollectiveEpilogueBwdGQAISA_fSD_Li256ELb0ELb1EEENS1_19SingleTileSchedulerILb0ELb0ELb0ELi128EEEEEEEEEvNT_6ParamsE$_ZZN4cute7crd2crdINS_5tupleIJiiiNS_1CILi0EEEEEENS1_IJNS2_ILi32EEENS2_ILi4EEENS2_ILi2EEENS2_ILi1EEEEEENS1_IJS8_S8_S8_S8_EEEEEDaRKT_RKT0_RKT1_ENKUlRKT_RKT0_RKT1_E_clIiS7_S8_EEDaSM_SP_SS_,($_ZN7cutlass13device_kernelIN5flash19enable_sm80_to_sm89INS1_16FlashAttnBwdSm80INS1_25CollectiveMainloopBwdSm80ILi2ELi2EN4cute5tupleIJNS5_1CILi128EEES8_NS7_ILi64EEEEEENS_10bfloat16_tEfNS_4arch4Sm80ELb0ELb1ELb1ELb0ELb1ELb0ELb0ELb0ELi2ELi4ELi4ELi4ELb0EEENS1_24CollectiveEpilogueBwdGQAISA_fSD_Li256ELb0ELb1EEENS1_19SingleTileSchedulerILb0ELb0ELb0ELi128EEEEEEEEEvNT_6ParamsE$_ZZN4cute7flattenINS_5tupleIJNS1_IJNS_1CILi0EEENS1_IJNS2_ILi1EEENS2_ILi512EEEiEEEEEENS2_ILi4096EEENS1_IJiNS2_ILi8192EEEEEEEEEEEDaRKT_ENKUlRKT_E_clIS7_EEDaSH_ - $_ZN7cutlass13device_kernelIN5flash19enable_sm80_to_sm89INS1_16FlashAttnBwdSm80INS1_25CollectiveMainloopBwdSm80ILi2ELi2EN4cute5tupleIJNS5_1CILi128EEES8_NS7_ILi64EEEEEENS_10bfloat16_tEfNS_4arch4Sm80ELb0ELb1ELb1ELb0ELb1ELb0ELb0ELb0ELi2ELi4ELi4ELi4ELb0EEENS1_24CollectiveEpilogueBwdGQAISA_fSD_Li256ELb0ELb1EEENS1_19SingleTileSchedulerILb0ELb0ELb0ELi128EEEEEEEEEvNT_6ParamsE$_ZZN4cute7crd2crdINS_5tupleIJiiiNS_1CILi0EEEEEENS1_IJNS2_ILi32EEENS2_ILi4EEENS2_ILi2EEENS2_ILi1EEEEEENS1_IJS8_S8_S8_S8_EEEEEDaRKT_RKT0_RKT1_ENKUlRKT_RKT0_RKT1_E_clIiS7_S8_EEDaSM_SP_SS_)
$_ZN7cutlass13device_kernelIN5flash19enable_sm80_to_sm89INS1_16FlashAttnBwdSm80INS1_25CollectiveMainloopBwdSm80ILi2ELi2EN4cute5tupleIJNS5_1CILi128EEES8_NS7_ILi64EEEEEENS_10bfloat16_tEfNS_4arch4Sm80ELb0ELb1ELb1ELb0ELb1ELb0ELb0ELb0ELi2ELi4ELi4ELi4ELb0EEENS1_24CollectiveEpilogueBwdGQAISA_fSD_Li256ELb0ELb1EEENS1_19SingleTileSchedulerILb0ELb0ELb0ELi128EEEEEEEEEvNT_6ParamsE$_ZZN4cute7crd2crdINS_5tupleIJiiiNS_1CILi0EEEEEENS1_IJNS2_ILi32EEENS2_ILi4EEENS2_ILi2EEENS2_ILi1EEEEEENS1_IJS8_S8_S8_S8_EEEEEDaRKT_RKT0_RKT1_ENKUlRKT_RKT0_RKT1_E_clIiS7_S8_EEDaSM_SP_SS_:
[----:B------:R-:W-:-:S04]  /*eb80*/  MOV R3, 0x0 ;  /* 0x0000000000037802 */ /* 0x000fc80000000f00 */
[----:B------:R-:W-:Y:S05]  /*eb90*/  RET.REL.NODEC R2 `(_ZN7cutlass13device_kernelIN5flash19enable_sm80_to_sm89INS1_16FlashAttnBwdSm80INS1_25CollectiveMainloopBwdSm80ILi2ELi2EN4cute5tupleIJNS5_1CILi128EEES8_NS7_ILi64EEEEEENS_10bfloat16_tEfNS_4arch4Sm80ELb0ELb1ELb1ELb0ELb1ELb0ELb0ELb0ELi2ELi4ELi4ELi4ELb0EEENS1_24CollectiveEpilogueBwdGQAISA_fSD_Li256ELb0ELb1EEENS1_19SingleTileSchedulerILb0ELb0ELb0ELi128EEEEEEEEEvNT_6ParamsE) ;  /* 0xffff146002007950 */ /* 0x000fea0003c3ffff */
        .type           $_ZN7cutlass13device_kernelIN5flash19enable_sm80_to_sm89INS1_16FlashAttnBwdSm80INS1_25CollectiveMainloopBwdSm80ILi2ELi2EN4cute5tupleIJNS5_1CILi128EEES8_NS7_ILi64EEEEEENS_10bfloat16_tEfNS_4arch4Sm80ELb0ELb1ELb1ELb0ELb1ELb0ELb0ELb0ELi2ELi4ELi4ELi4ELb0EEENS1_24CollectiveEpilogueBwdGQAISA_fSD_Li256ELb0ELb1EEENS1_19SingleTileSchedulerILb0ELb0ELb0ELi128EEEEEEEEEvNT_6ParamsE$_ZZN4cute7flattenINS_5tupleIJNS1_IJNS_1CILi0EEENS1_IJNS2_ILi1EEENS2_ILi512EEEiEEEEEENS2_ILi4096EEENS1_IJiNS2_ILi8192EEEEEEEEEEEDaRKT_ENKUlRKT_E_clIS7_EEDaSH_,@function
        .size           $_ZN7cutlass13device_kernelIN5flash19enable_sm80_to_sm89INS1_16FlashAttnBwdSm80INS1_25CollectiveMainloopBwdSm80ILi2ELi2EN4cute5tupleIJNS5_1CILi128EEES8_NS7_ILi64EEEEEENS_10bfloat16_tEfNS_4arch4Sm80ELb0ELb1ELb1ELb0ELb1ELb0ELb0ELb0ELi2ELi4ELi4ELi4ELb0EEENS1_24CollectiveEpilogueBwdGQAISA_fSD_Li256ELb0ELb1EEENS1_19SingleTileSchedulerILb0ELb0ELb0ELi128EEEEEEEEEvNT_6ParamsE$_ZZN4cute7flattenINS_5tupleIJNS1_IJNS_1CILi0EEENS1_IJNS2_ILi1EEENS2_ILi512EEEiEEEEEENS2_ILi4096EEENS1_IJiNS2_ILi8192EEEEEEEEEEEDaRKT_ENKUlRKT_E_clIS7_EEDaSH_,($_ZN7cutlass13device_kernelIN5flash19enable_sm80_to_sm89INS1_16FlashAttnBwdSm80INS1_25CollectiveMainloopBwdSm80ILi2ELi2EN4cute5tupleIJNS5_1CILi128EEES8_NS7_ILi64EEEEEENS_10bfloat16_tEfNS_4arch4Sm80ELb0ELb1ELb1ELb0ELb1ELb0ELb0ELb0ELi2ELi4ELi4ELi4ELb0EEENS1_24CollectiveEpilogueBwdGQAISA_fSD_Li256ELb0ELb1EEENS1_19SingleTileSchedulerILb0ELb0ELb0ELi128EEEEEEEEEvNT_6ParamsE$_ZZN4cute7flattenINS_5tupleIJNS1_IJNS_1CILi0EEENS1_IJNS2_ILi1EEENS2_ILi512EEEiEEEEEENS2_ILi4096EEENS1_IJiNS2_ILi8192EEEEEEEEEEEDaRKT_ENKUlRKT_E_clISA_EEDaSH_ - $_ZN7cutlass13device_kernelIN5flash19enable_sm80_to_sm89INS1_16FlashAttnBwdSm80INS1_25CollectiveMainloopBwdSm80ILi2ELi2EN4cute5tupleIJNS5_1CILi128EEES8_NS7_ILi64EEEEEENS_10bfloat16_tEfNS_4arch4Sm80ELb0ELb1ELb1ELb0ELb1ELb0ELb0ELb0ELi2ELi4ELi4ELi4ELb0EEENS1_24CollectiveEpilogueBwdGQAISA_fSD_Li256ELb0ELb1EEENS1_19SingleTileSchedulerILb0ELb0ELb0ELi128EEEEEEEEEvNT_6ParamsE$_ZZN4cute7flattenINS_5tupleIJNS1_IJNS_1CILi0EEENS1_IJNS2_ILi1EEENS2_ILi512EEEiEEEEEENS2_ILi4096EEENS1_IJiNS2_ILi8192EEEEEEEEEEEDaRKT_ENKUlRKT_E_clIS7_EEDaSH_)
$_ZN7cutlass13device_kernelIN5flash19enable_sm80_to_sm89INS1_16FlashAttnBwdSm80INS1_25CollectiveMainloopBwdSm80ILi2ELi2EN4cute5tupleIJNS5_1CILi128EEES8_NS7_ILi64EEEEEENS_10bfloat16_tEfNS_4arch4Sm80ELb0ELb1ELb1ELb0ELb1ELb0ELb0ELb0ELi2ELi4ELi4ELi4ELb0EEENS1_24CollectiveEpilogueBwdGQAISA_fSD_Li256ELb0ELb1EEENS1_19SingleTileSchedulerILb0ELb0ELb0ELi128EEEEEEEEEvNT_6ParamsE$_ZZN4cute7flattenINS_5tupleIJNS1_IJNS_1CILi0EEENS1_IJNS2_ILi1EEENS2_ILi512EEEiEEEEEENS2_ILi4096EEENS1_IJiNS2_ILi8192EEEEEEEEEEEDaRKT_ENKUlRKT_E_clIS7_EEDaSH_:
[----:B------:R-:W-:-:S06]  /*eba0*/  IADD3 R3, R20, -c[0x0][0x20], RZ ;  /* 0x8000080014037a10 */ /* 0x000fcc0007ffe0ff */
[----:B------:R-:W5:Y:S01]  /*ebb0*/  LDL R3, [R3] ;  /* 0x0000000003037983 */ /* 0x000f620000100800 */
[----:B------:R-:W-:-:S03]  /*ebc0*/  MOV R2, 0xebe0 ;  /* 0x0000ebe000027802 */ /* 0x000fc60000000f00 */
[----:B-----5:R-:W-:Y:S05]  /*ebd0*/  CALL.REL.NOINC `($_ZN7cutlass13device_kernelIN5flash19enable_sm80_to_sm89INS1_16FlashAttnBwdSm80INS1_25CollectiveMainloopBwdSm80ILi2ELi2EN4cute5tupleIJNS5_1CILi128EEES8_NS7_ILi64EEEEEENS_10bfloat16_tEfNS_4arch4Sm80ELb0ELb1ELb1ELb0ELb1ELb0ELb0ELb0ELi2ELi4ELi4ELi4ELb0EEENS1_24CollectiveEpilogueBwdGQAISA_fSD_Li256ELb0ELb1EEENS1_19SingleTileSchedulerILb0ELb0ELb0ELi128EEEEEEEEEvNT_6ParamsE$_ZZN4cute16flatten_to_tupleINS_5tupleIJNS_1CILi0EEENS1_IJNS2_ILi1EEENS2_ILi512EEEiEEEEEEEEDaRKT_ENKUlRKT_E_clIS6_EEDaSD_) ;  /* 0xffffd35000007944 */ /* 0x020fea0003c3ffff */
[----:B------:R-:W-:Y:S02]  /*ebe0*/  MOV R10, 0xec00 ;  /* 0x0000ec00000a7802 */ /* 0x000fe40000000f00 */
[----:B------:R-:W-:Y:S05]  /*ebf0*/  CALL.REL.NOINC `($_ZN7cutlass13device_kernelIN5flash19enable_sm80_to_sm89INS1_16FlashAttnBwdSm80INS1_25CollectiveMainloopBwdSm80ILi2ELi2EN4cute5tupleIJNS5_1CILi128EEES8_NS7_ILi64EEEEEENS_10bfloat16_tEfNS_4arch4Sm80ELb0ELb1ELb1ELb0ELb1ELb0ELb0ELb0ELi2ELi4ELi4ELi4ELb0EEENS1_24CollectiveEpilogueBwdGQAISA_fSD_Li256ELb0ELb1EEENS1_19SingleTileSchedulerILb0ELb0ELb0ELi128EEEEEEEEEvNT_6ParamsE$_ZZN4cute12filter_tupleINS_5tupleIJNS_1CILi0EEENS1_IJNS2_ILi1EEENS2_ILi512EEEiEEEEEEZNS_16flatten_to_tupleIS7_EEDaRKT_EUlRKT_E_EEDaSB_OT0_ENKUlDpSE_E_clIJNS1_IJS3_EEES6_EEEDaSI_) ;  /* 0xffffc7c000007944 */ /* 0x000fea0003c3ffff */
[----:B------:R-:W-:Y:S02]  /*ec00*/  MOV R7, 0x0 ;  /* 0x0000000000077802 */ /* 0x000fe40000000f00 */
[----:B-----5:R-:W-:Y:S02]  /*ec10*/  MOV R10, R2 ;  /* 0x00000002000a7202 */ /* 0x020fe40000000f00 */
[----:B------:R-:W-:Y:S05]  /*ec20*/  RET.REL.NODEC R6 `(_ZN7cutlass13device_kernelIN5flash19enable_sm80_to_sm89INS1_16FlashAttnBwdSm80INS1_25CollectiveMainloopBwdSm80ILi2ELi2EN4cute5tupleIJNS5_1CILi128EEES8_NS7_ILi64EEEEEENS_10bfloat16_tEfNS_4arch4Sm80ELb0ELb1ELb1ELb0ELb1ELb0ELb0ELb0ELi2ELi4ELi4ELi4ELb0EEENS1_24CollectiveEpilogueBwdGQAISA_fSD_Li256ELb0ELb1EEENS1_19SingleTileSchedulerILb0ELb0ELb0ELi128EEEEEEEEEvNT_6ParamsE) ;  /* 0xffff13d006007950 */ /* 0x000fea0003c3ffff */
        .type           $_ZN7cutlass13device_kernelIN5flash19enable_sm80_to_sm89INS1_16FlashAttnBwdSm80INS1_25CollectiveMainloopBwdSm80ILi2ELi2EN4cute5tupleIJNS5_1CILi128EEES8_NS7_ILi64EEEEEENS_10bfloat16_tEfNS_4arch4Sm80ELb0ELb1ELb1ELb0ELb1ELb0ELb0ELb0ELi2ELi4ELi4ELi4ELb0EEENS1_24CollectiveEpilogueBwdGQAISA_fSD_Li256ELb0ELb1EEENS1_19SingleTileSchedulerILb0ELb0ELb0ELi128EEEEEEEEEvNT_6ParamsE$_ZZN4cute7flattenINS_5tupleIJNS1_IJNS_1CILi0EEENS1_IJNS2_ILi1EEENS2_ILi512EEEiEEEEEENS2_ILi4096EEENS1_IJiNS2_ILi8192EEEEEEEEEEEDaRKT_ENKUlRKT_E_clISA_EEDaSH_,@function
        .size           $_ZN7cutlass13device_kernelIN5flash19enable_sm80_to_sm89INS1_16FlashAttnBwdSm80INS1_25CollectiveMainloopBwdSm80ILi2ELi2EN4cute5tupleIJNS5_1CILi128EEES8_NS7_ILi64EEEEEENS_10bfloat16_tEfNS_4arch4Sm80ELb0ELb1ELb1ELb0ELb1ELb0ELb0ELb0ELi2ELi4ELi4ELi4ELb0EEENS1_24CollectiveEpilogueBwdGQAISA_fSD_Li256ELb0ELb1EEENS1_19SingleTileSchedulerILb0ELb0ELb0ELi128EEEEEEEEEvNT_6ParamsE$_ZZN4cute7flattenINS_5tupleIJNS1_IJNS_1CILi0EEENS1_IJNS2_ILi1EEENS2_ILi512EEEiEEEEEENS2_ILi4096EEENS1_IJiNS2_ILi8192EEEEEEEEEEEDaRKT_ENKUlRKT_E_clISA_EEDaSH_,($_ZN7cutlass13device_kernelIN5flash19enable_sm80_to_sm89INS1_16FlashAttnBwdSm80INS1_25CollectiveMainloopBwdSm80ILi2ELi2EN4cute5tupleIJNS5_1CILi128EEES8_NS7_ILi64EEEEEENS_10bfloat16_tEfNS_4arch4Sm80ELb0ELb1ELb1ELb0ELb1ELb0ELb0ELb0ELi2ELi4ELi4ELi4ELb0EEENS1_24CollectiveEpilogueBwdGQAISA_fSD_Li256ELb0ELb1EEENS1_19SingleTileSchedulerILb0ELb0ELb0ELi128EEEEEEEEEvNT_6ParamsE$_ZZN4cute7flattenINS_5tupleIJNS_1CILi1EEENS1_IJNS2_ILi8EEEiiEEENS2_ILi64EEENS1_IJiNS2_ILi144EEENS2_ILi288EEEEEENS2_ILi512EEEEEEEEDaRKT_ENKUlRKT_E_clIS5_EEDaSH_ - $_ZN7cutlass13device_kernelIN5flash19enable_sm80_to_sm89INS1_16FlashAttnBwdSm80INS1_25CollectiveMainloopBwdSm80ILi2ELi2EN4cute5tupleIJNS5_1CILi128EEES8_NS7_ILi64EEEEEENS_10bfloat16_tEfNS_4arch4Sm80ELb0ELb1ELb1ELb0ELb1ELb0ELb0ELb0ELi2ELi4ELi4ELi4ELb0EEENS1_24CollectiveEpilogueBwdGQAISA_fSD_Li256ELb0ELb1EEENS1_19SingleTileSchedulerILb0ELb0ELb0ELi128EEEEEEEEEvNT_6ParamsE$_ZZN4cute7flattenINS_5tupleIJNS1_IJNS_1CILi0EEENS1_IJNS2_ILi1EEENS2_ILi512EEEiEEEEEENS2_ILi4096EEENS1_IJiNS2_ILi8192EEEEEEEEEEEDaRKT_ENKUlRKT_E_clISA_EEDaSH_)
$_ZN7cutlass13device_kernelIN5flash19enable_sm80_to_sm89INS1_16FlashAttnBwdSm80INS1_25CollectiveMainloopBwdSm80ILi2ELi2EN4cute5tupleIJNS5_1CILi128EEES8_NS7_ILi64EEEEEENS_10bfloat16_tEfNS_4arch4Sm80ELb0ELb1ELb1ELb0ELb1ELb0ELb0ELb0ELi2ELi4ELi4ELi4ELb0EEENS1_24CollectiveEpilogueBwdGQAISA_fSD_Li256ELb0ELb1EEENS1_19SingleTileSchedulerILb0ELb0ELb0ELi128EEEEEEEEEvNT_6ParamsE$_ZZN4cute7flattenINS_5tupleIJNS1_IJNS_1CILi0EEENS1_IJNS2_ILi1EEENS2_ILi512EEEiEEEEEENS2_ILi4096EEENS1_IJiNS2_ILi8192EEEEEEEEEEEDaRKT_ENKUlRKT_E_clISA_EEDaSH_:
[----:B------:R-:W-:Y:S02]  /*ec30*/  MOV R6, R2 ;  /* 0x0000000200067202 */ /* 0x000fe40000000f00 */
[----:B------:R-:W-:-:S04]  /*ec40*/  MOV R7, 0x0 ;  /* 0x0000000000077802 */ /* 0x000fc80000000f00 */
[----:B------:R-:W-:Y:S05]  /*ec50*/  RET.REL.NODEC R6 `(_ZN7cutlass13device_kernelIN5flash19enable_sm80_to_sm89INS1_16FlashAttnBwdSm80INS1_25CollectiveMainloopBwdSm80ILi2ELi2EN4cute5tupleIJNS5_1CILi128EEES8_NS7_ILi64EEEEEENS_10bfloat16_tEfNS_4arch4Sm80ELb0ELb1ELb1ELb0ELb1ELb0ELb0ELb0ELi2ELi4ELi4ELi4ELb0EEENS1_24CollectiveEpilogueBwdGQAISA_fSD_Li256ELb0ELb1EEENS1_19SingleTileSchedulerILb0ELb0ELb0ELi128EEEEEEEEEvNT_6ParamsE) ;  /* 0xffff13a006007950 */ /* 0x000fea0003c3ffff */
        .type           $_ZN7cutlass13device_kernelIN5flash19enable_sm80_to_sm89INS1_16FlashAttnBwdSm80INS1_25CollectiveMainloopBwdSm80ILi2ELi2EN4cute5tupleIJNS5_1CILi128EEES8_NS7_ILi64EEEEEENS_10bfloat16_tEfNS_4arch4Sm80ELb0ELb1ELb1ELb0ELb1ELb0ELb0ELb0ELi2ELi4ELi4ELi4ELb0EEENS1_24CollectiveEpilogueBwdGQAISA_fSD_Li256ELb0ELb1EEENS1_19SingleTileSchedulerILb0ELb0ELb0ELi128EEEEEEEEEvNT_6ParamsE$_ZZN4cute7flattenINS_5tupleIJNS_1CILi1EEENS1_IJNS2_ILi8EEEiiEEENS2_ILi64EEENS1_IJiNS2_ILi144EEENS2_ILi288EEEEEENS2_ILi512EEEEEEEEDaRKT_ENKUlRKT_E_clIS5_EEDaSH_,@function
        .size           $_ZN7cutlass13device_kernelIN5flash19enable_sm80_to_sm89INS1_16FlashAttnBwdSm80INS1_25CollectiveMainloopBwdSm80ILi2ELi2EN4cute5tupleIJNS5_1CILi128EEES8_NS7_ILi64EEEEEENS_10bfloat16_tEfNS_4arch4Sm80ELb0ELb1ELb1ELb0ELb1ELb0ELb0ELb0ELi2ELi4ELi4ELi4ELb0EEENS1_24CollectiveEpilogueBwdGQAISA_fSD_Li256ELb0ELb1EEENS1_19SingleTileSchedulerILb0ELb0ELb0ELi128EEEEEEEEEvNT_6ParamsE$_ZZN4cute7flattenINS_5tupleIJNS_1CILi1EEENS1_IJNS2_ILi8EEEiiEEENS2_ILi64EEENS1_IJiNS2_ILi144EEENS2_ILi288EEEEEENS2_ILi512EEEEEEEEDaRKT_ENKUlRKT_E_clIS5_EEDaSH_,($_ZN7cutlass13device_kernelIN5flash19enable_sm80_to_sm89INS1_16FlashAttnBwdSm80INS1_25CollectiveMainloopBwdSm80ILi2ELi2EN4cute5tupleIJNS5_1CILi128EEES8_NS7_ILi64EEEEEENS_10bfloat16_tEfNS_4arch4Sm80ELb0ELb1ELb1ELb0ELb1ELb0ELb0ELb0ELi2ELi4ELi4ELi4ELb0EEENS1_24CollectiveEpilogueBwdGQAISA_fSD_Li256ELb0ELb1EEENS1_19SingleTileSchedulerILb0ELb0ELb0ELi128EEEEEEEEEvNT_6ParamsE$_ZZN4cute7flattenINS_5tupleIJNS_1CILi1EEENS1_IJNS2_ILi8EEEiiEEENS2_ILi64EEENS1_IJiNS2_ILi144EEENS2_ILi288EEEEEENS2_ILi512EEEEEEEEDaRKT_ENKUlRKT_E_clIS9_EEDaSH_ - $_ZN7cutlass13device_kernelIN5flash19enable_sm80_to_sm89INS1_16FlashAttnBwdSm80INS1_25CollectiveMainloopBwdSm80ILi2ELi2EN4cute5tupleIJNS5_1CILi128EEES8_NS7_ILi64EEEEEENS_10bfloat16_tEfNS_4arch4Sm80ELb0ELb1ELb1ELb0ELb1ELb0ELb0ELb0ELi2ELi4ELi4ELi4ELb0EEENS1_24CollectiveEpilogueBwdGQAISA_fSD_Li256ELb0ELb1EEENS1_19SingleTileSchedulerILb0ELb0ELb0ELi128EEEEEEEEEvNT_6ParamsE$_ZZN4cute7flattenINS_5tupleIJNS_1CILi1EEENS1_IJNS2_ILi8EEEiiEEENS2_ILi64EEENS1_IJiNS2_ILi144EEENS2_ILi288EEEEEENS2_ILi512EEEEEEEEDaRKT_ENKUlRKT_E_clIS5_EEDaSH_)
$_ZN7cutlass13device_kernelIN5flash19enable_sm80_to_sm89INS1_16FlashAttnBwdSm80INS1_25CollectiveMainloopBwdSm80ILi2ELi2EN4cute5tupleIJNS5_1CILi128EEES8_NS7_ILi64EEEEEENS_10bfloat16_tEfNS_4arch4Sm80ELb0ELb1ELb1ELb0ELb1ELb0ELb0ELb0ELi2ELi4ELi4ELi4ELb0EEENS1_24CollectiveEpilogueBwdGQAISA_fSD_Li256ELb0ELb1EEENS1_19SingleTileSchedulerILb0ELb0ELb0ELi128EEEEEEEEEvNT_6ParamsE$_ZZN4cute7flattenINS_5tupleIJNS_1CILi1EEENS1_IJNS2_ILi8EEEiiEEENS2_ILi64EEENS1_IJiNS2_ILi144EEENS2_ILi288EEEEEENS2_ILi512EEEEEEEEDaRKT_ENKUlRKT_E_clIS5_EEDaSH_:
[----:B------:R-:W-:-:S04]  /*ec60*/  MOV R5, 0x0 ;  /* 0x0000000000057802 */ /* 0x000fc80000000f00 */
[----:B------:R-:W-:Y:S05]  /*ec70*/  RET.REL.NODEC R4 `(_ZN7cutlass13device_kernelIN5flash19enable_sm80_to_sm89INS1_16FlashAttnBwdSm80INS1_25CollectiveMainloopBwdSm80ILi2ELi2EN4cute5tupleIJNS5_1CILi128EEES8_NS7_ILi64EEEEEENS_10bfloat16_tEfNS_4arch4Sm80ELb0ELb1ELb1ELb0ELb1ELb0ELb0ELb0ELi2ELi4ELi4ELi4ELb0EEENS1_24CollectiveEpilogueBwdGQAISA_fSD_Li256ELb0ELb1EEENS1_19SingleTileSchedulerILb0ELb0ELb0ELi128EEEEEEEEEvNT_6ParamsE) ;  /* 0xffff138004007950 */ /* 0x000fea0003c3ffff */
        .type           $_ZN7cutlass13device_kernelIN5flash19enable_sm80_to_sm89INS1_16FlashAttnBwdSm80INS1_25CollectiveMainloopBwdSm80ILi2ELi2EN4cute5tupleIJNS5_1CILi128EEES8_NS7_ILi64EEEEEENS_10bfloat16_tEfNS_4arch4Sm80ELb0ELb1ELb1ELb0ELb1ELb0ELb0ELb0ELi2ELi4ELi4ELi4ELb0EEENS1_24CollectiveEpilogueBwdGQAISA_fSD_Li256ELb0ELb1EEENS1_19SingleTileSchedulerILb0ELb0ELb0ELi128EEEEEEEEEvNT_6ParamsE$_ZZN4cute7flattenINS_5tupleIJNS_1CILi1EEENS1_IJNS2_ILi8EEEiiEEENS2_ILi64EEENS1_IJiNS2_ILi144EEENS2_ILi288EEEEEENS2_ILi512EEEEEEEEDaRKT_ENKUlRKT_E_clIS9_EEDaSH_,@function
        .size           $_ZN7cutlass13device_kernelIN5flash19enable_sm80_to_sm89INS1_16FlashAttnBwdSm80INS1_25CollectiveMainloopBwdSm80ILi2ELi2EN4cute5tupleIJNS5_1CILi128EEES8_NS7_ILi64EEEEEENS_10bfloat16_tEfNS_4arch4Sm80ELb0ELb1ELb1ELb0ELb1ELb0ELb0ELb0ELi2ELi4ELi4ELi4ELb0EEENS1_24CollectiveEpilogueBwdGQAISA_fSD_Li256ELb0ELb1EEENS1_19SingleTileSchedulerILb0ELb0ELb0ELi128EEEEEEEEEvNT_6ParamsE$_ZZN4cute7flattenINS_5tupleIJNS_1CILi1EEENS1_IJNS2_ILi8EEEiiEEENS2_ILi64EEENS1_IJiNS2_ILi144EEENS2_ILi288EEEEEENS2_ILi512EEEEEEEEDaRKT_ENKUlRKT_E_clIS9_EEDaSH_,($_ZN7cutlass13device_kernelIN5flash19enable_sm80_to_sm89INS1_16FlashAttnBwdSm80INS1_25CollectiveMainloopBwdSm80ILi2ELi2EN4cute5tupleIJNS5_1CILi128EEES8_NS7_ILi64EEEEEENS_10bfloat16_tEfNS_4arch4Sm80ELb0ELb1ELb1ELb0ELb1ELb0ELb0ELb0ELi2ELi4ELi4ELi4ELb0EEENS1_24CollectiveEpilogueBwdGQAISA_fSD_Li256ELb0ELb1EEENS1_19SingleTileSchedulerILb0ELb0ELb0ELi128EEEEEEEEEvNT_6ParamsE$_ZZN4cute7flattenINS_5tupleIJNS_1CILi1EEENS1_IJiiiEEENS2_ILi64EEENS1_IJNS2_ILi72EEENS2_ILi144EEENS2_ILi288EEEEEENS2_ILi512EEEEEEEEDaRKT_ENKUlRKT_E_clIS4_EEDaSH_ - $_ZN7cutlass13device_kernelIN5flash19enable_sm80_to_sm89INS1_16FlashAttnBwdSm80INS1_25CollectiveMainloopBwdSm80ILi2ELi2EN4cute5tupleIJNS5_1CILi128EEES8_NS7_ILi64EEEEEENS_10bfloat16_tEfNS_4arch4Sm80ELb0ELb1ELb1ELb0ELb1ELb0ELb0ELb0ELi2ELi4ELi4ELi4ELb0EEENS1_24CollectiveEpilogueBwdGQAISA_fSD_Li256ELb0ELb1EEENS1_19SingleTileSchedulerILb0ELb0ELb0ELi128EEEEEEEEEvNT_6ParamsE$_ZZN4cute7flattenINS_5tupleIJNS_1CILi1EEENS1_IJNS2_ILi8EEEiiEEENS2_ILi64EEENS1_IJiNS2_ILi144EEENS2_ILi288EEEEEENS2_ILi512EEEEEEEEDaRKT_ENKUlRKT_E_clIS9_EEDaSH_)
$_ZN7cutlass13device_kernelIN5flash19enable_sm80_to_sm89INS1_16FlashAttnBwdSm80INS1_25CollectiveMainloopBwdSm80ILi2ELi2EN4cute5tupleIJNS5_1CILi128EEES8_NS7_ILi64EEEEEENS_10bfloat16_tEfNS_4arch4Sm80ELb0ELb1ELb1ELb0ELb1ELb0ELb0ELb0ELi2ELi4ELi4ELi4ELb0EEENS1_24CollectiveEpilogueBwdGQAISA_fSD_Li256ELb0ELb1EEENS1_19SingleTileSchedulerILb0ELb0ELb0ELi128EEEEEEEEEvNT_6ParamsE$_ZZN4cute7flattenINS_5tupleIJNS_1CILi1EEENS1_IJNS2_ILi8EEEiiEEENS2_ILi64EEENS1_IJiNS2_ILi144EEENS2_ILi288EEEEEENS2_ILi512EEEEEEEEDaRKT_ENKUlRKT_E_clIS9_EEDaSH_:
[----:B------:R-:W-:Y:S02]  /*ec80*/  MOV R2, R5 ;  /* 0x0000000500027202 */ /* 0x000fe40000000f00 */
[----:B------:R-:W-:-:S04]  /*ec90*/  MOV R5, 0x0 ;  /* 0x0000000000057802 */ /* 0x000fc80000000f00 */
[----:B------:R-:W-:Y:S05]  /*eca0*/  RET.REL.NODEC R4 `(_ZN7cutlass13device_kernelIN5flash19enable_sm80_to_sm89INS1_16FlashAttnBwdSm80INS1_25CollectiveMainloopBwdSm80ILi2ELi2EN4cute5tupleIJNS5_1CILi128EEES8_NS7_ILi64EEEEEENS_10bfloat16_tEfNS_4arch4Sm80ELb0ELb1ELb1ELb0ELb1ELb0ELb0ELb0ELi2ELi4ELi4ELi4ELb0EEENS1_24CollectiveEpilogueBwdGQAISA_fSD_Li256ELb0ELb1EEENS1_19SingleTileSchedulerILb0ELb0ELb0ELi128EEEEEEEEEvNT_6ParamsE) ;  /* 0xffff135004007950 */ /* 0x000fea0003c3ffff */
        .type           $_ZN7cutlass13device_kernelIN5flash19enable_sm80_to_sm89INS1_16FlashAttnBwdSm80INS1_25CollectiveMainloopBwdSm80ILi2ELi2EN4cute5tupleIJNS5_1CILi128EEES8_NS7_ILi64EEEEEENS_10bfloat16_tEfNS_4arch4Sm80ELb0ELb1ELb1ELb0ELb1ELb0ELb0ELb0ELi2ELi4ELi4ELi4ELb0EEENS1_24CollectiveEpilogueBwdGQAISA_fSD_Li256ELb0ELb1EEENS1_19SingleTileSchedulerILb0ELb0ELb0ELi128EEEEEEEEEvNT_6ParamsE$_ZZN4cute7flattenINS_5tupleIJNS_1CILi1EEENS1_IJiiiEEENS2_ILi64EEENS1_IJNS2_ILi72EEENS2_ILi144EEENS2_ILi288EEEEEENS2_ILi512EEEEEEEEDaRKT_ENKUlRKT_E_clIS4_EEDaSH_,@function
        .size           $_ZN7cutlass13device_kernelIN5flash19enable_sm80_to_sm89INS1_16FlashAttnBwdSm80INS1_25CollectiveMainloopBwdSm80ILi2ELi2EN4cute5tupleIJNS5_1CILi128EEES8_NS7_ILi64EEEEEENS_10bfloat16_tEfNS_4arch4Sm80ELb0ELb1ELb1ELb0ELb1ELb0ELb0ELb0ELi2ELi4ELi4ELi4ELb0EEENS1_24CollectiveEpilogueBwdGQAISA_fSD_Li256ELb0ELb1EEENS1_19SingleTileSchedulerILb0ELb0ELb0ELi128EEEEEEEEEvNT_6ParamsE$_ZZN4cute7flattenINS_5tupleIJNS_1CILi1EEENS1_IJiiiEEENS2_ILi64EEENS1_IJNS2_ILi72EEENS2_ILi144EEENS2_ILi288EEEEEENS2_ILi512EEEEEEEEDaRKT_ENKUlRKT_E_clIS4_EEDaSH_,($_ZN7cutlass13device_kernelIN5flash19enable_sm80_to_sm89INS1_16FlashAttnBwdSm80INS1_25CollectiveMainloopBwdSm80ILi2ELi2EN4cute5tupleIJNS5_1CILi128EEES8_NS7_ILi64EEEEEENS_10bfloat16_tEfNS_4arch4Sm80ELb0ELb1ELb1ELb0ELb1ELb0ELb0ELb0ELi2ELi4ELi4ELi4ELb0EEENS1_24CollectiveEpilogueBwdGQAISA_fSD_Li256ELb0ELb1EEENS1_19SingleTileSchedulerILb0ELb0ELb0ELi128EEEEEEEEEvNT_6ParamsE$_ZZN4cute7idx2crdINS_5tupleIJiiNS_1CILi0EEEEEENS1_IJNS1_IJNS2_ILi4EEENS2_ILi8EEEEEENS2_ILi2EEENS2_ILi1EEEEEEEEDaRKT_RKT0_ENKUlRKT_RKT0_E_clIiS7_EEDaSJ_SM_ - $_ZN7cutlass13device_kernelIN5flash19enable_sm80_to_sm89INS1_16FlashAttnBwdSm80INS1_25CollectiveMainloopBwdSm80ILi2ELi2EN4cute5tupleIJNS5_1CILi128EEES8_NS7_ILi64EEEEEENS_10bfloat16_tEfNS_4arch4Sm80ELb0ELb1ELb1ELb0ELb1ELb0ELb0ELb0ELi2ELi4ELi4ELi4ELb0EEENS1_24CollectiveEpilogueBwdGQAISA_fSD_Li256ELb0ELb1EEENS1_19SingleTileSchedulerILb0ELb0ELb0ELi128EEEEEEEEEvNT_6ParamsE$_ZZN4cute7flattenINS_5tupleIJNS_1CILi1EEENS1_IJiiiEEENS2_ILi64EEENS1_IJNS2_ILi72EEENS2_ILi144EEENS2_ILi288EEEEEENS2_ILi512EEEEEEEEDaRKT_ENKUlRKT_E_clIS4_EEDaSH_)
$_ZN7cutlass13device_kernelIN5flash19enable_sm80_to_sm89INS1_16FlashAttnBwdSm80INS1_25CollectiveMainloopBwdSm80ILi2ELi2EN4cute5tupleIJNS5_1CILi128EEES8_NS7_ILi64EEEEEENS_10bfloat16_tEfNS_4arch4Sm80ELb0ELb1ELb1ELb0ELb1ELb0ELb0ELb0ELi2ELi4ELi4ELi4ELb0EEENS1_24CollectiveEpilogueBwdGQAISA_fSD_Li256ELb0ELb1EEENS1_19SingleTileSchedulerILb0ELb0ELb0ELi128EEEEEEEEEvNT_6ParamsE$_ZZN4cute7flattenINS_5tupleIJNS_1CILi1EEENS1_IJiiiEEENS2_ILi64EEENS1_IJNS2_ILi72EEENS2_ILi144EEENS2_ILi288EEEEEENS2_ILi512EEEEEEEEDaRKT_ENKUlRKT_E_clIS4_EEDaSH_:
[----:B------:R-:W-:Y:S02]  /*ecb0*/  MOV R6, R4 ;  /* 0x0000000400067202 */ /* 0x000fe40000000f00 */
[----:B------:R-:W-:-:S04]  /*ecc0*/  MOV R7, 0x0 ;  /* 0x0000000000077802 */ /* 0x000fc80000000f00 */
[----:B------:R-:W-:Y:S05]  /*ecd0*/  RET.REL.NODEC R6 `(_ZN7cutlass13device_kernelIN5flash19enable_sm80_to_sm89INS1_16FlashAttnBwdSm80INS1_25CollectiveMainloopBwdSm80ILi2ELi2EN4cute5tupleIJNS5_1CILi128EEES8_NS7_ILi64EEEEEENS_10bfloat16_tEfNS_4arch4Sm80ELb0ELb1ELb1ELb0ELb1ELb0ELb0ELb0ELi2ELi4ELi4ELi4ELb0EEENS1_24CollectiveEpilogueBwdGQAISA_fSD_Li256ELb0ELb1EEENS1_19SingleTileSchedulerILb0ELb0ELb0ELi128EEEEEEEEEvNT_6ParamsE) ;  /* 0xffff132006007950 */ /* 0x000fea0003c3ffff */
        .type           $_ZN7cutlass13device_kernelIN5flash19enable_sm80_to_sm89INS1_16FlashAttnBwdSm80INS1_25CollectiveMainloopBwdSm80ILi2ELi2EN4cute5tupleIJNS5_1CILi128EEES8_NS7_ILi64EEEEEENS_10bfloat16_tEfNS_4arch4Sm80ELb0ELb1ELb1ELb0ELb1ELb0ELb0ELb0ELi2ELi4ELi4ELi4ELb0EEENS1_24CollectiveEpilogueBwdGQAISA_fSD_Li256ELb0ELb1EEENS1_19SingleTileSchedulerILb0ELb0ELb0ELi128EEEEEEEEEvNT_6ParamsE$_ZZN4cute7idx2crdINS_5tupleIJiiNS_1CILi0EEEEEENS1_IJNS1_IJNS2_ILi4EEENS2_ILi8EEEEEENS2_ILi2EEENS2_ILi1EEEEEEEEDaRKT_RKT0_ENKUlRKT_RKT0_E_clIiS7_EEDaSJ_SM_,@function
        .size           $_ZN7cutlass13device_kernelIN5flash19enable_sm80_to_sm89INS1_16FlashAttnBwdSm80INS1_25CollectiveMainloopBwdSm80ILi2ELi2EN4cute5tupleIJNS5_1CILi128EEES8_NS7_ILi64EEEEEENS_10bfloat16_tEfNS_4arch4Sm80ELb0ELb1ELb1ELb0ELb1ELb0ELb0ELb0ELi2ELi4ELi4ELi4ELb0EEENS1_24CollectiveEpilogueBwdGQAISA_fSD_Li256ELb0ELb1EEENS1_19SingleTileSchedulerILb0ELb0ELb0ELi128EEEEEEEEEvNT_6ParamsE$_ZZN4cute7idx2crdINS_5tupleIJiiNS_1CILi0EEEEEENS1_IJNS1_IJNS2_ILi4EEENS2_ILi8EEEEEENS2_ILi2EEENS2_ILi1EEEEEEEEDaRKT_RKT0_ENKUlRKT_RKT0_E_clIiS7_EEDaSJ_SM_,($_ZN7cutlass13device_kernelIN5flash19enable_sm80_to_sm89INS1_16FlashAttnBwdSm80INS1_25CollectiveMainloopBwdSm80ILi2ELi2EN4cute5tupleIJNS5_1CILi128EEES8_NS7_ILi64EEEEEENS_10bfloat16_tEfNS_4arch4Sm80ELb0ELb1ELb1ELb0ELb1ELb0ELb0ELb0ELi2ELi4ELi4ELi4ELb0EEENS1_24CollectiveEpilogueBwdGQAISA_fSD_Li256ELb0ELb1EEENS1_19SingleTileSchedulerILb0ELb0ELb0ELi128EEEEEEEEEvNT_6ParamsE$_ZZN4cute7idx2crdINS_5tupleIJiiNS_1CILi0EEEEEENS1_IJNS1_IJNS2_ILi4EEENS2_ILi8EEEEEENS2_ILi2EEENS2_ILi1EEEEEEEEDaRKT_RKT0_ENKUlRKT_RKT0_E_clIiS8_EEDaSJ_SM_ - $_ZN7cutlass13device_kernelIN5flash19enable_sm80_to_sm89INS1_16FlashAttnBwdSm80INS1_25CollectiveMainloopBwdSm80ILi2ELi2EN4cute5tupleIJNS5_1CILi128EEES8_NS7_ILi64EEEEEENS_10bfloat16_tEfNS_4arch4Sm80ELb0ELb1ELb1ELb0ELb1ELb0ELb0ELb0ELi2ELi4ELi4ELi4ELb0EEENS1_24CollectiveEpilogueBwdGQAISA_fSD_Li256ELb0ELb1EEENS1_19SingleTileSchedulerILb0ELb0ELb0ELi128EEEEEEEEEvNT_6ParamsE$_ZZN4cute7idx2crdINS_5tupleIJiiNS_1CILi0EEEEEENS1_IJNS1_IJNS2_ILi4EEENS2_ILi8EEEEEENS2_ILi2EEENS2_ILi1EEEEEEEEDaRKT_RKT0_ENKUlRKT_RKT0_E_clIiS7_EEDaSJ_SM_)
$_ZN7cutlass13device_kernelIN5flash19enable_sm80_to_sm89INS1_16FlashAttnBwdSm80INS1_25CollectiveMainloopBwdSm80ILi2ELi2EN4cute5tupleIJNS5_1CILi128EEES8_NS7_ILi64EEEEEENS_10bfloat16_tEfNS_4arch4Sm80ELb0ELb1ELb1ELb0ELb1ELb0ELb0ELb0ELi2ELi4ELi4ELi4ELb0EEENS1_24CollectiveEpilogueBwdGQAISA_fSD_Li256ELb0ELb1EEENS1_19SingleTileSchedulerILb0ELb0ELb0ELi128EEEEEEEEEvNT_6ParamsE$_ZZN4cute7idx2crdINS_5tupleIJiiNS_1CILi0EEEEEENS1_IJNS1_IJNS2_ILi4EEENS2_ILi8EEEEEENS2_ILi2EEENS2_ILi1EEEEEEEEDaRKT_RKT0_ENKUlRKT_RKT0_E_clIiS7_EEDaSJ_SM_:
        /* <DEDUP_REMOVED lines=10> */
[----:B------:R-:W-:Y:S05]  /*ed80*/  CALL.REL.NOINC `($_ZN7cutlass13device_kernelIN5flash19enable_sm80_to_sm89INS1_16FlashAttnBwdSm80INS1_25CollectiveMainloopBwdSm80ILi2ELi2EN4cute5tupleIJNS5_1CILi128EEES8_NS7_ILi64EEEEEENS_10bfloat16_tEfNS_4arch4Sm80ELb0ELb1ELb1ELb0ELb1ELb0ELb0ELb0ELi2ELi4ELi4ELi4ELb0EEENS1_24CollectiveEpilogueBwdGQAISA_fSD_Li256ELb0ELb1EEENS1_19SingleTileSchedulerILb0ELb0ELb0ELi128EEEEEEEEEvNT_6ParamsE$_ZN4cute5tupleIJiEEC2ERKi) ;  /* 0xffffbc2000007944 */ /* 0x000fea0003c3ffff */
[----:B------:R2:W5:Y:S01]  /*ed90*/  LDL R73, [R1+0x1680] ;  /* 0x0016800001497983 */ /* 0x0005620000100800 */
[----:B-1----:R-:W-:Y:S01]  /*eda0*/  IMAD.MOV.U32 R3, RZ, RZ, R8 ;  /* 0x000000ffff037224 */ /* 0x002fe200078e0008 */
[----:B------:R-:W-:-:S02]  /*edb0*/  MOV R2, R9 ;  /* 0x0000000900027202 */ /* 0x000fc40000000f00 */
[----:B------:R-:W-:Y:S02]  /*edc0*/  MOV R10, 0xede0 ;  /* 0x0000ede0000a7802 */ /* 0x000fe40000000f00 */
[----:B--2--5:R-:W-:Y:S05]  /*edd0*/  CALL.REL.NOINC `($_ZN7cutlass13device_kernelIN5flash19enable_sm80_to_sm89INS1_16FlashAttnBwdSm80INS1_25CollectiveMainloopBwdSm80ILi2ELi2EN4cute5tupleIJNS5_1CILi128EEES8_NS7_ILi64EEEEEENS_10bfloat16_tEfNS_4arch4Sm80ELb0ELb1ELb1ELb0ELb1ELb0ELb0ELb0ELi2ELi4ELi4ELi4ELb0EEENS1_24CollectiveEpilogueBwdGQAISA_fSD_Li256ELb0ELb1EEENS1_19SingleTileSchedulerILb0ELb0ELb0ELi128EEEEEEEEEvNT_6ParamsE$_ZN4cute5tupleIJiEEC2ERKi) ;  /* 0xffffbbd000007944 */ /* 0x024fea0003c3ffff */
[----:B------:R2:W5:Y:S01]  /*ede0*/  LDL R8, [R1+0x1680] ;  /* 0x0016800001087983 */ /* 0x0005620000100800 */
[----:B-1----:R-:W-:Y:S01]  /*edf0*/  IMAD.MOV.U32 R3, RZ, RZ, R73 ;  /* 0x000000ffff037224 */ /* 0x002fe200078e0049 */
[----:B------:R-:W-:Y:S02]  /*ee00*/  MOV R2, R7 ;  /* 0x0000000700027202 */ /* 0x000fe40000000f00 */
[----:B------:R-:W-:Y:S02]  /*ee10*/  MOV R10, 0xee30 ;  /* 0x0000ee30000a7802 */ /* 0x000fe40000000f00 */
[----:B--2--5:R-:W-:Y:S05]  /*ee20*/  CALL.REL.NOINC `($_ZN7cutlass13device_kernelIN5flash19enable_sm80_to_sm89INS1_16FlashAttnBwdSm80INS1_25CollectiveMainloopBwdSm80ILi2ELi2EN4cute5tupleIJNS5_1CILi128EEES8_NS7_ILi64EEEEEENS_10bfloat16_tEfNS_4arch4Sm80ELb0ELb1ELb1ELb0ELb1ELb0ELb0ELb0ELi2ELi4ELi4ELi4ELb0EEENS1_24CollectiveEpilogueBwdGQAISA_fSD_Li256ELb0ELb1EEENS1_19SingleTileSchedulerILb0ELb0ELb0ELi128EEEEEEEEEvNT_6ParamsE$_ZN4cute5tupleIJiEEC2ERKi) ;  /* 0xffffbb8000007944 */ /* 0x024fea0003c3ffff */
[----:B-1----:R1:W5:Y:S01]  /*ee30*/  LDL R3, [R1+0x1684] ;  /* 0x0016840001037983 */ /* 0x0023620000100800 */
[----:B------:R-:W-:Y:S02]  /*ee40*/  MOV R2, R9 ;  /* 0x0000000900027202 */ /* 0x000fe40000000f00 */
[----:B------:R-:W-:Y:S02]  /*ee50*/  MOV R10, 0xee70 ;  /* 0x0000ee70000a7802 */ /* 0x000fe40000000f00 */
[----:B-1---5:R-:W-:Y:S05]  /*ee60*/  CALL.REL.NOINC `($_ZN7cutlass13device_kernelIN5flash19enable_sm80_to_sm89INS1_16FlashAttnBwdSm80INS1_25CollectiveMainloopBwdSm80ILi2ELi2EN4cute5tupleIJNS5_1CILi128EEES8_NS7_ILi64EEEEEENS_10bfloat16_tEfNS_4arch4Sm80ELb0ELb1ELb1ELb0ELb1ELb0ELb0ELb0ELi2ELi4ELi4ELi4ELb0EEENS1_24CollectiveEpilogueBwdGQAISA_fSD_Li256ELb0ELb1EEENS1_19SingleTileSchedulerILb0ELb0ELb0ELi128EEEEEEEEEvNT_6ParamsE$_ZN4cute5tupleIJiEEC2ERKi) ;  /* 0xffffbb4000007944 */ /* 0x022fea0003c3ffff */
[----:B------:R2:W5:Y:S01]  /*ee70*/  LDL R73, [R1+0x1680] ;  /* 0x0016800001497983 */ /* 0x0005620000100800 */
[----:B-1----:R-:W-:Y:S01]  /*ee80*/  IMAD.MOV.U32 R2, RZ, RZ, R7 ;  /* 0x000000ffff027224 */ /* 0x002fe200078e0007 */
[----:B------:R-:W-:Y:S02]  /*ee90*/  MOV R3, R8 ;  /* 0x0000000800037202 */ /* 0x000fe40000000f00 */
[----:B------:R-:W-:-:S02]  /*eea0*/  MOV R10, 0xeec0 ;  /* 0x0000eec0000a7802 */ /* 0x000fc40000000f00 */
[----:B--2--5:R-:W-:Y:S05]  /*eeb0*/  CALL.REL.NOINC `($_ZN7cutlass13device_kernelIN5flash19enable_sm80_to_sm89INS1_16FlashAttnBwdSm80INS1_25CollectiveMainloopBwdSm80ILi2ELi2EN4cute5tupleIJNS5_1CILi128EEES8_NS7_ILi64EEEEEENS_10bfloat16_tEfNS_4arch4Sm80ELb0ELb1ELb1ELb0ELb1ELb0ELb0ELb0ELi2ELi4ELi4ELi4ELb0EEENS1_24CollectiveEpilogueBwdGQAISA_fSD_Li256ELb0ELb1EEENS1_19SingleTileSchedulerILb0ELb0ELb0ELi128EEEEEEEEEvNT_6ParamsE$_ZN4cute5tupleIJiEEC2ERKi) ;  /* 0xffffbaf000007944 */ /* 0x024fea0003c3ffff */
[----:B-1----:R1:W5:Y:S01]  /*eec0*/  LDL R3, [R1+0x1684] ;  /* 0x0016840001037983 */ /* 0x0023620000100800 */
[----:B------:R-:W-:-:S03]  /*eed0*/  MOV R8, 0xeef0 ;  /* 0x0000eef000087802 */ /* 0x000fc60000000f00 */
[----:B-1---5:R-:W-:Y:S05]  /*eee0*/  CALL.REL.NOINC `($_ZN7cutlass13device_kernelIN5flash19enable_sm80_to_sm89INS1_16FlashAttnBwdSm80INS1_25CollectiveMainloopBwdSm80ILi2ELi2EN4cute5tupleIJNS5_1CILi128EEES8_NS7_ILi64EEEEEENS_10bfloat16_tEfNS_4arch4Sm80ELb0ELb1ELb1ELb0ELb1ELb0ELb0ELb0ELi2ELi4ELi4ELi4ELb0EEENS1_24CollectiveEpilogueBwdGQAISA_fSD_Li256ELb0ELb1EEENS1_19SingleTileSchedulerILb0ELb0ELb0ELi128EEEEEEEEEvNT_6ParamsE$_ZN4cute5tupleIJNS_1CILi0EEEiEEC2ERKS2_RKi) ;  /* 0xffffb9e000007944 */ /* 0x022fea0003c3ffff */
[----:B------:R1:W5:Y:S01]  /*eef0*/  LDL R8, [R1+0x1680] ;  /* 0x0016800001087983 */ /* 0x0003620000100800 */
[----:B------:R-:W-:Y:S01]  /*ef00*/  IMAD.MOV.U32 R3, RZ, RZ, R73 ;  /* 0x000000ffff037224 */ /* 0x000fe200078e0049 */
[----:B------:R-:W-:-:S02]  /*ef10*/  MOV R2, R9 ;  /* 0x0000000900027202 */ /* 0x000fc40000000f00 */
[----:B------:R-:W-:Y:S02]  /*ef20*/  MOV R6, 0xef40 ;  /* 0x0000ef4000067802 */ /* 0x000fe40000000f00 */
[----:B-1---5:R-:W-:Y:S05]  /*ef30*/  CALL.REL.NOINC `($_ZN7cutlass13device_kernelIN5flash19enable_sm80_to_sm89INS1_16FlashAttnBwdSm80INS1_25CollectiveMainloopBwdSm80ILi2ELi2EN4cute5tupleIJNS5_1CILi128EEES8_NS7_ILi64EEEEEENS_10bfloat16_tEfNS_4arch4Sm80ELb0ELb1ELb1ELb0ELb1ELb0ELb0ELb0ELi2ELi4ELi4ELi4ELb0EEENS1_24CollectiveEpilogueBwdGQAISA_fSD_Li256ELb0ELb1EEENS1_19SingleTileSchedulerILb0ELb0ELb0ELi128EEEEEEEEEvNT_6ParamsE$_ZN4cute3eso3ESOILb0ELb1EJiNS_1CILi0EEEEEC2ERKiRKS3_) ;  /* 0xffff7f3000007944 */ /* 0x022fea0003c3ffff */
[----:B------:R2:W5:Y:S01]  /*ef40*/  LDL R10, [R1+0x1680] ;  /* 0x00168000010a7983 */ /* 0x0005620000100800 */
[----:B------:R-:W-:-:S03]  /*ef50*/  MOV R78, 0xef80 ;  /* 0x0000ef80004e7802 */ /* 0x000fc60000000f00 */
[----:B------:R2:W-:Y:S04]  /*ef60*/  STL [R1+0x1680], R8 ;  /* 0x0016800801007387 */ /* 0x0005e80000100800 */
[----:B-12--5:R-:W-:Y:S05]  /*ef70*/  CALL.REL.NOINC `($_ZN7cutlass13device_kernelIN5flash19enable_sm80_to_sm89INS1_16FlashAttnBwdSm80INS1_25CollectiveMainloopBwdSm80ILi2ELi2EN4cute5tupleIJNS5_1CILi128EEES8_NS7_ILi64EEEEEENS_10bfloat16_tEfNS_4arch4Sm80ELb0ELb1ELb1ELb0ELb1ELb0ELb0ELb0ELi2ELi4ELi4ELi4ELb0EEENS1_24CollectiveEpilogueBwdGQAISA_fSD_Li256ELb0ELb1EEENS1_19SingleTileSchedulerILb0ELb0ELb0ELi128EEEEEEEEEvNT_6ParamsE$_ZZN4cuteplIJiEJNS_1CILi0EEEiEEEDaRKNS_15ArithmeticTupleIJDpT_EEERKNS3_IJDpT0_EEEENKUlDpRKT_E_clIJiiEEEDaSH_) ;  /* 0x00000d7000007944 */ /* 0x026fea0003c00000 */
[----:B-----5:R-:W-:Y:S02]  /*ef80*/  MOV R7, R2 ;  /* 0x0000000200077202 */ /* 0x020fe40000000f00 */
[----:B------:R-:W-:Y:S02]  /*ef90*/  MOV R2, 0xefb0 ;  /* 0x0000efb000027802 */ /* 0x000fe40000000f00 */
[----:B-1----:R-:W-:Y:S05]  /*efa0*/  CALL.REL.NOINC `($_ZN7cutlass13device_kernelIN5flash19enable_sm80_to_sm89INS1_16FlashAttnBwdSm80INS1_25CollectiveMainloopBwdSm80ILi2ELi2EN4cute5tupleIJNS5_1CILi128EEES8_NS7_ILi64EEEEEENS_10bfloat16_tEfNS_4arch4Sm80ELb0ELb1ELb1ELb0ELb1ELb0ELb0ELb0ELi2ELi4ELi4ELi4ELb0EEENS1_24CollectiveEpilogueBwdGQAISA_fSD_Li256ELb0ELb1EEENS1_19SingleTileSchedulerILb0ELb0ELb0ELi128EEEEEEEEEvNT_6ParamsE$_ZZN4cute19as_arithmetic_tupleINS_15ArithmeticTupleIJiiEEEEEDaRKT_ENKUlRKT_E_clIiEEDaS8_) ;  /* 0xffffd13000007944 */ /* 0x002fea0003c3ffff */
[----:B------:R-:W-:Y:S01]  /*efb0*/  IMAD.MOV.U32 R7, RZ, RZ, R3 ;  /* 0x000000ffff077224 */ /* 0x000fe200078e0003 */
[----:B------:R-:W-:Y:S02]  /*efc0*/  MOV R10, R6 ;  /* 0x00000006000a7202 */ /* 0x000fe40000000f00 */
[----:B------:R-:W-:Y:S02]  /*efd0*/  MOV R2, 0xeff0 ;  /* 0x0000eff000027802 */ /* 0x000fe40000000f00 */
[----:B------:R-:W-:Y:S05]  /*efe0*/  CALL.REL.NOINC `($_ZN7cutlass13device_kernelIN5flash19enable_sm80_to_sm89INS1_16FlashAttnBwdSm80INS1_25CollectiveMainloopBwdSm80ILi2ELi2EN4cute5tupleIJNS5_1CILi128EEES8_NS7_ILi64EEEEEENS_10bfloat16_tEfNS_4arch4Sm80ELb0ELb1ELb1ELb0ELb1ELb0ELb0ELb0ELi2ELi4ELi4ELi4ELb0EEENS1_24CollectiveEpilogueBwdGQAISA_fSD_Li256ELb0ELb1EEENS1_19SingleTileSchedulerILb0ELb0ELb0ELi128EEEEEEEEEvNT_6ParamsE$_ZZN4cute19as_arithmetic_tupleINS_15ArithmeticTupleIJiiEEEEEDaRKT_ENKUlRKT_E_clIiEEDaS8_) ;  /* 0xffffd0f000007944 */ /* 0x000fea0003c3ffff */
[----:B------:R1:W-:Y:S01]  /*eff0*/  STL [R1+0x1680], R6 ;  /* 0x0016800601007387 */ /* 0x0003e20000100800 */
[----:B------:R-:W-:-:S03]  /*f000*/  MOV R78, 0xf020 ;  /* 0x0000f020004e7802 */ /* 0x000fc60000000f00 */
[----:B-1----:R-:W-:Y:S05]  /*f010*/  CALL.REL.NOINC `($_ZN7cutlass13device_kernelIN5flash19enable_sm80_to_sm89INS1_16FlashAttnBwdSm80INS1_25CollectiveMainloopBwdSm80ILi2ELi2EN4cute5tupleIJNS5_1CILi128EEES8_NS7_ILi64EEEEEENS_10bfloat16_tEfNS_4arch4Sm80ELb0ELb1ELb1ELb0ELb1ELb0ELb0ELb0ELi2ELi4ELi4ELi4ELb0EEENS1_24CollectiveEpilogueBwdGQAISA_fSD_Li256ELb0ELb1EEENS1_19SingleTileSchedulerILb0ELb0ELb0ELi128EEEEEEEEEvNT_6ParamsE$_ZZN4cute19as_arithmetic_tupleINS_15ArithmeticTupleIJiiEEEEEDaRKT_ENKUlDpRKT_E_clIJiiEEEDaS9_) ;  /* 0xffffd04000007944 */ /* 0x002fea0003c3ffff */
[----:B-----5:R-:W-:Y:S02]  /*f020*/  MOV R6, R2 ;  /* 0x0000000200067202 */ /* 0x020fe40000000f00 */
[----:B------:R-:W-:Y:S02]  /*f030*/  MOV R2, 0xf050 ;  /* 0x0000f05000027802 */ /* 0x000fe40000000f00 */
[----:B-1----:R-:W-:Y:S05]  /*f040*/  CALL.REL.NOINC `($_ZN7cutlass13device_kernelIN5flash19enable_sm80_to_sm89INS1_16FlashAttnBwdSm80INS1_25CollectiveMainloopBwdSm80ILi2ELi2EN4cute5tupleIJNS5_1CILi128EEES8_NS7_ILi64EEEEEENS_10bfloat16_tEfNS_4arch4Sm80ELb0ELb1ELb1ELb0ELb1ELb0ELb0ELb0ELi2ELi4ELi4ELi4ELb0EEENS1_24CollectiveEpilogueBwdGQAISA_fSD_Li256ELb0ELb1EEENS1_19SingleTileSchedulerILb0ELb0ELb0ELi128EEEEEEEEEvNT_6ParamsE$_ZZN4cute14transform_leafINS_15ArithmeticTupleIJiiEEENS_8identityEEEDaRKT_OT0_ENKUlRKT_E_clIiEEDaSB_) ;  /* 0xffffce6000007944 */ /* 0x002fea0003c3ffff */
[----:B------:R-:W-:Y:S01]  /*f050*/  IMAD.MOV.U32 R6, RZ, RZ, R3 ;  /* 0x000000ffff067224 */ /* 0x000fe200078e0003 */
[----:B------:R-:W-:Y:S02]  /*f060*/  MOV R10, R8 ;  /* 0x00000008000a7202 */ /* 0x000fe40000000f00 */
[----:B------:R-:W-:-:S02]  /*f070*/  MOV R2, 0xf090 ;  /* 0x0000f09000027802 */ /* 0x000fc40000000f00 */
[----:B------:R-:W-:Y:S05]  /*f080*/  CALL.REL.NOINC `($_ZN7cutlass13device_kernelIN5flash19enable_sm80_to_sm89INS1_16FlashAttnBwdSm80INS1_25CollectiveMainloopBwdSm80ILi2ELi2EN4cute5tupleIJNS5_1CILi128EEES8_NS7_ILi64EEEEEENS_10bfloat16_tEfNS_4arch4Sm80ELb0ELb1ELb1ELb0ELb1ELb0ELb0ELb0ELi2ELi4ELi4ELi4ELb0EEENS1_24CollectiveEpilogueBwdGQAISA_fSD_Li256ELb0ELb1EEENS1_19SingleTileSchedulerILb0ELb0ELb0ELi128EEEEEEEEEvNT_6ParamsE$_ZZN4cute14transform_leafINS_15ArithmeticTupleIJiiEEENS_8identityEEEDaRKT_OT0_ENKUlRKT_E_clIiEEDaSB_) ;  /* 0xffffce2000007944 */ /* 0x000fea0003c3ffff */
[----:B------:R1:W-:Y:S01]  /*f090*/  STL [R1+0x1680], R8 ;  /* 0x0016800801007387 */ /* 0x0003e20000100800 */
[----:B------:R-:W-:-:S03]  /*f0a0*/  MOV R6, 0xf0c0 ;  /* 0x0000f0c000067802 */ /* 0x000fc60000000f00 */
[----:B-1----:R-:W-:Y:S05]  /*f0b0*/  CALL.REL.NOINC `($_ZN7cutlass13device_kernelIN5flash19enable_sm80_to_sm89INS1_16FlashAttnBwdSm80INS1_25CollectiveMainloopBwdSm80ILi2ELi2EN4cute5tupleIJNS5_1CILi128EEES8_NS7_ILi64EEEEEENS_10bfloat16_tEfNS_4arch4Sm80ELb0ELb1ELb1ELb0ELb1ELb0ELb0ELb0ELi2ELi4ELi4ELi4ELb0EEENS1_24CollectiveEpilogueBwdGQAISA_fSD_Li256ELb0ELb1EEENS1_19SingleTileSchedulerILb0ELb0ELb0ELi128EEEEEEEEEvNT_6ParamsE$_ZZN4cute9transformINS_15ArithmeticTupleIJiiEEEZNS_14transform_leafIS2_NS_8identityEEEDaRKT_OT0_EUlRKT_E_EEDaS7_S9_ENKUlDpSC_E_clIJiiEEEDaSE_) ;  /* 0x0000064000007944 */ /* 0x002fea0003c00000 */
[----:B------:R-:W-:Y:S02]  /*f0c0*/  MOV R73, 0x0 ;  /* 0x0000000000497802 */ /* 0x000fe40000000f00 */
[----:B-----5:R-:W-:-:S02]  /*f0d0*/  MOV R10, R2 ;  /* 0x00000002000a7202 */ /* 0x020fc40000000f00 */
[----:B------:R-:W-:Y:S01]  /*f0e0*/  MOV R8, R3 ;  /* 0x0000000300087202 */ /* 0x000fe20000000f00 */
[----:B------:R-:W-:Y:S06]  /*f0f0*/  RET.REL.NODEC R72 `(_ZN7cutlass13device_kernelIN5flash19enable_sm80_to_sm89INS1_16FlashAttnBwdSm80INS1_25CollectiveMainloopBwdSm80ILi2ELi2EN4cute5tupleIJNS5_1CILi128EEES8_NS7_ILi64EEEEEENS_10bfloat16_tEfNS_4arch4Sm80ELb0ELb1ELb1ELb0ELb1ELb0ELb0ELb0ELi2ELi4ELi4ELi4ELb0EEENS1_24CollectiveEpilogueBwdGQAISA_fSD_Li256ELb0ELb1EEENS1_19SingleTileSchedulerILb0ELb0ELb0ELi128EEEEEEEEEvNT_6ParamsE) ;  /* 0xffff0f0048007950 */ /* 0x000fec0003c3ffff */
        .type           $_ZN7cutlass13device_kernelIN5flash19enable_sm80_to_sm89INS1_16FlashAttnBwdSm80INS1_25CollectiveMainloopBwdSm80ILi2ELi2EN4cute5tupleIJNS5_1CILi128EEES8_NS7_ILi64EEEEEENS_10bfloat16_tEfNS_4arch4Sm80ELb0ELb1ELb1ELb0ELb1ELb0ELb0ELb0ELi2ELi4ELi4ELi4ELb0EEENS1_24CollectiveEpilogueBwdGQAISA_fSD_Li256ELb0ELb1EEENS1_19SingleTileSchedulerILb0ELb0ELb0ELi128EEEEEEEEEvNT_6ParamsE$_ZZN4cute7idx2crdINS_5tupleIJiiNS_1CILi0EEEEEENS1_IJNS1_IJNS2_ILi4EEENS2_ILi8EEEEEENS2_ILi2EEENS2_ILi1EEEEEEEEDaRKT_RKT0_ENKUlRKT_RKT0_E_clIiS8_EEDaSJ_SM_,@function
        .size           $_ZN7cutlass13device_kernelIN5flash19enable_sm80_to_sm89INS1_16FlashAttnBwdSm80INS1_25CollectiveMainloopBwdSm80ILi2ELi2EN4cute5tupleIJNS5_1CILi128EEES8_NS7_ILi64EEEEEENS_10bfloat16_tEfNS_4arch4Sm80ELb0ELb1ELb1ELb0ELb1ELb0ELb0ELb0ELi2ELi4ELi4ELi4ELb0EEENS1_24CollectiveEpilogueBwdGQAISA_fSD_Li256ELb0ELb1EEENS1_19SingleTileSchedulerILb0ELb0ELb0ELi128EEEEEEEEEvNT_6ParamsE$_ZZN4cute7idx2crdINS_5tupleIJiiNS_1CILi0EEEEEENS1_IJNS1_IJNS2_ILi4EEENS2_ILi8EEEEEENS2_ILi2EEENS2_ILi1EEEEEEEEDaRKT_RKT0_ENKUlRKT_RKT0_E_clIiS8_EEDaSJ_SM_,($_ZN7cutlass13device_kernelIN5flash19enable_sm80_to_sm89INS1_16FlashAttnBwdSm80INS1_25CollectiveMainloopBwdSm80ILi2ELi2EN4cute5tupleIJNS5_1CILi128EEES8_NS7_ILi64EEEEEENS_10bfloat16_tEfNS_4arch4Sm80ELb0ELb1ELb1ELb0ELb1ELb0ELb0ELb0ELi2ELi4ELi4ELi4ELb0EEENS1_24CollectiveEpilogueBwdGQAISA_fSD_Li256ELb0ELb1EEENS1_19SingleTileSchedulerILb0ELb0ELb0ELi128EEEEEEEEEvNT_6ParamsE$_ZZN4cute7idx2crdINS_5tupleIJiiNS_1CILi0EEEEEENS1_IJNS1_IJNS2_ILi4EEENS2_ILi8EEEEEES5_NS2_ILi1EEEEEEEEDaRKT_RKT0_ENKUlRKT_RKT0_E_clIiS5_EEDaSI_SL_ - $_ZN7cutlass13device_kernelIN5flash19enable_sm80_to_sm89INS1_16FlashAttnBwdSm80INS1_25CollectiveMainloopBwdSm80ILi2ELi2EN4cute5tupleIJNS5_1CILi128EEES8_NS7_ILi64EEEEEENS_10bfloat16_tEfNS_4arch4Sm80ELb0ELb1ELb1ELb0ELb1ELb0ELb0ELb0ELi2ELi4ELi4ELi4ELb0EEENS1_24CollectiveEpilogueBwdGQAISA_fSD_Li256ELb0ELb1EEENS1_19SingleTileSchedulerILb0ELb0ELb0ELi128EEEEEEEEEvNT_6ParamsE$_ZZN4cute7idx2crdINS_5tupleIJiiNS_1CILi0EEEEEENS1_IJNS1_IJNS2_ILi4EEENS2_ILi8EEEEEENS2_ILi2EEENS2_ILi1EEEEEEEEDaRKT_RKT0_ENKUlRKT_RKT0_E_clIiS8_EEDaSJ_SM_)
$_ZN7cutlass13device_kernelIN5flash19enable_sm80_to_sm89INS1_16FlashAttnBwdSm80INS1_25CollectiveMainloopBwdSm80ILi2ELi2EN4cute5tupleIJNS5_1CILi128EEES8_NS7_ILi64EEEEEENS_10bfloat16_tEfNS_4arch4Sm80ELb0ELb1ELb1ELb0ELb1ELb0ELb0ELb0ELi2ELi4ELi4ELi4ELb0EEENS1_24CollectiveEpilogueBwdGQAISA_fSD_Li256ELb0ELb1EEENS1_19SingleTileSchedulerILb0ELb0ELb0ELi128EEEEEEEEEvNT_6ParamsE$_ZZN4cute7idx2crdINS_5tupleIJiiNS_1CILi0EEEEEENS1_IJNS1_IJNS2_ILi4EEENS2_ILi8EEEEEENS2_ILi2EEENS2_ILi1EEEEEEEEDaRKT_RKT0_ENKUlRKT_RKT0_E_clIiS8_EEDaSJ_SM_:
[----:B------:R-:W-:Y:S02]  /*f100*/  MOV R3, 0x0 ;  /* 0x0000000000037802 */ /* 0x000fe40000000f00 */
[----:B------:R-:W-:Y:S02]  /*f110*/  MOV R6, R5 ;  /* 0x0000000500067202 */ /* 0x000fe40000000f00 */
[----:B------:R-:W-:Y:S05]  /*f120*/  RET.REL.NODEC R2 `(_ZN7cutlass13device_kernelIN5flash19enable_sm80_to_sm89INS1_16FlashAttnBwdSm80INS1_25CollectiveMainloopBwdSm80ILi2ELi2EN4cute5tupleIJNS5_1CILi128EEES8_NS7_ILi64EEEEEENS_10bfloat16_tEfNS_4arch4Sm80ELb0ELb1ELb1ELb0ELb1ELb0ELb0ELb0ELi2ELi4ELi4ELi4ELb0EEENS1_24CollectiveEpilogueBwdGQAISA_fSD_Li256ELb0ELb1EEENS1_19SingleTileSchedulerILb0ELb0ELb0ELi128EEEEEEEEEvNT_6ParamsE) ;  /* 0xffff0ed002007950 */ /* 0x000fea0003c3ffff */
        .type           $_ZN7cutlass13device_kernelIN5flash19enable_sm80_to_sm89INS1_16FlashAttnBwdSm80INS1_25CollectiveMainloopBwdSm80ILi2ELi2EN4cute5tupleIJNS5_1CILi128EEES8_NS7_ILi64EEEEEENS_10bfloat16_tEfNS_4arch4Sm80ELb0ELb1ELb1ELb0ELb1ELb0ELb0ELb0ELi2ELi4ELi4ELi4ELb0EEENS1_24CollectiveEpilogueBwdGQAISA_fSD_Li256ELb0ELb1EEENS1_19SingleTileSchedulerILb0ELb0ELb0ELi128EEEEEEEEEvNT_6ParamsE$_ZZN4cute7idx2crdINS_5tupleIJiiNS_1CILi0EEEEEENS1_IJNS1_IJNS2_ILi4EEENS2_ILi8EEEEEES5_NS2_ILi1EEEEEEEEDaRKT_RKT0_ENKUlRKT_RKT0_E_clIiS5_EEDaSI_SL_,@function
        .size           $_ZN7cutlass13device_kernelIN5flash19enable_sm80_to_sm89INS1_16FlashAttnBwdSm80INS1_25CollectiveMainloopBwdSm80ILi2ELi2EN4cute5tupleIJNS5_1CILi128EEES8_NS7_ILi64EEEEEENS_10bfloat16_tEfNS_4arch4Sm80ELb0ELb1ELb1ELb0ELb1ELb0ELb0ELb0ELi2ELi4ELi4ELi4ELb0EEENS1_24CollectiveEpilogueBwdGQAISA_fSD_Li256ELb0ELb1EEENS1_19SingleTileSchedulerILb0ELb0ELb0ELi128EEEEEEEEEvNT_6ParamsE$_ZZN4cute7idx2crdINS_5tupleIJiiNS_1CILi0EEEEEENS1_IJNS1_IJNS2_ILi4EEENS2_ILi8EEEEEES5_NS2_ILi1EEEEEEEEDaRKT_RKT0_ENKUlRKT_RKT0_E_clIiS5_EEDaSI_SL_,($_ZN7cutlass13device_kernelIN5flash19enable_sm80_to_sm89INS1_16FlashAttnBwdSm80INS1_25CollectiveMainloopBwdSm80ILi2ELi2EN4cute5tupleIJNS5_1CILi128EEES8_NS7_ILi64EEEEEENS_10bfloat16_tEfNS_4arch4Sm80ELb0ELb1ELb1ELb0ELb1ELb0ELb0ELb0ELi2ELi4ELi4ELi4ELb0EEENS1_24CollectiveEpilogueBwdGQAISA_fSD_Li256ELb0ELb1EEENS1_19SingleTileSchedulerILb0ELb0ELb0ELi128EEEEEEEEEvNT_6ParamsE$_ZZN4cute7idx2crdINS_5tupleIJiiNS_1CILi0EEEEEENS1_IJNS1_IJNS2_ILi4EEENS2_ILi8EEEEEES5_NS2_ILi1EEEEEEEEDaRKT_RKT0_ENKUlRKT_RKT0_E_clIiS7_EEDaSI_SL_ - $_ZN7cutlass13device_kernelIN5flash19enable_sm80_to_sm89INS1_16FlashAttnBwdSm80INS1_25CollectiveMainloopBwdSm80ILi2ELi2EN4cute5tupleIJNS5_1CILi128EEES8_NS7_ILi64EEEEEENS_10bfloat16_tEfNS_4arch4Sm80ELb0ELb1ELb1ELb0ELb1ELb0ELb0ELb0ELi2ELi4ELi4ELi4ELb0EEENS1_24CollectiveEpilogueBwdGQAISA_fSD_Li256ELb0ELb1EEENS1_19SingleTileSchedulerILb0ELb0ELb0ELi128EEEEEEEEEvNT_6ParamsE$_ZZN4cute7idx2crdINS_5tupleIJiiNS_1CILi0EEEEEENS1_IJNS1_IJNS2_ILi4EEENS2_ILi8EEEEEES5_NS2_ILi1EEEEEEEEDaRKT_RKT0_ENKUlRKT_RKT0_E_clIiS5_EEDaSI_SL_)
$_ZN7cutlass13device_kernelIN5flash19enable_sm80_to_sm89INS1_16FlashAttnBwdSm80INS1_25CollectiveMainloopBwdSm80ILi2ELi2EN4cute5tupleIJNS5_1CILi128EEES8_NS7_ILi64EEEEEENS_10bfloat16_tEfNS_4arch4Sm80ELb0ELb1ELb1ELb0ELb1ELb0ELb0ELb0ELi2ELi4ELi4ELi4ELb0EEENS1_24CollectiveEpilogueBwdGQAISA_fSD_Li256ELb0ELb1EEENS1_19SingleTileSchedulerILb0ELb0ELb0ELi128EEEEEEEEEvNT_6ParamsE$_ZZN4cute7idx2crdINS_5tupleIJiiNS_1CILi0EEEEEENS1_IJNS1_IJNS2_ILi4EEENS2_ILi8EEEEEES5_NS2_ILi1EEEEEEEEDaRKT_RKT0_ENKUlRKT_RKT0_E_clIiS5_EEDaSI_SL_:
[----:B------:R-:W-:Y:S02]  /*f130*/  MOV R3, 0x0 ;  /* 0x0000000000037802 */ /* 0x000fe40000000f00 */
[----:B------:R-:W-:Y:S02]  /*f140*/  MOV R6, R5 ;  /* 0x0000000500067202 */ /* 0x000fe40000000f00 */
[----:B------:R-:W-:Y:S05]  /*f150*/  RET.REL.NODEC R2 `(_ZN7cutlass13device_kernelIN5flash19enable_sm80_to_sm89INS1_16FlashAttnBwdSm80INS1_25CollectiveMainloopBwdSm80ILi2ELi2EN4cute5tupleIJNS5_1CILi128EEES8_NS7_ILi64EEEEEENS_10bfloat16_tEfNS_4arch4Sm80ELb0ELb1ELb1ELb0ELb1ELb0ELb0ELb0ELi2ELi4ELi4ELi4ELb0EEENS1_24CollectiveEpilogueBwdGQAISA_fSD_Li256ELb0ELb1EEENS1_19SingleTileSchedulerILb0ELb0ELb0ELi128EEEEEEEEEvNT_6ParamsE) ;  /* 0xffff0ea002007950 */ /* 0x000fea0003c3ffff */
        .type           $_ZN7cutlass13device_kernelIN5flash19enable_sm80_to_sm89INS1_16FlashAttnBwdSm80INS1_25CollectiveMainloopBwdSm80ILi2ELi2EN4cute5tupleIJNS5_1CILi128EEES8_NS7_ILi64EEEEEENS_10bfloat16_tEfNS_4arch4Sm80ELb0ELb1ELb1ELb0ELb1ELb0ELb0ELb0ELi2ELi4ELi4ELi4ELb0EEENS1_24CollectiveEpilogueBwdGQAISA_fSD_Li256ELb0ELb1EEENS1_19SingleTileSchedulerILb0ELb0ELb0ELi128EEEEEEEEEvNT_6ParamsE$_ZZN4cute7idx2crdINS_5tupleIJiiNS_1CILi0EEEEEENS1_IJNS1_IJNS2_ILi4EEENS2_ILi8EEEEEES5_NS2_ILi1EEEEEEEEDaRKT_RKT0_ENKUlRKT_RKT0_E_clIiS7_EEDaSI_SL_,@function
        .size           $_ZN7cutlass13device_kernelIN5flash19enable_sm80_to_sm89INS1_16FlashAttnBwdSm80INS1_25CollectiveMainloopBwdSm80ILi2ELi2EN4cute5tupleIJNS5_1CILi128EEES8_NS7_ILi64EEEEEENS_10bfloat16_tEfNS_4arch4Sm80ELb0ELb1ELb1ELb0ELb1ELb0ELb0ELb0ELi2ELi4ELi4ELi4ELb0EEENS1_24CollectiveEpilogueBwdGQAISA_fSD_Li256ELb0ELb1EEENS1_19SingleTileSchedulerILb0ELb0ELb0ELi128EEEEEEEEEvNT_6ParamsE$_ZZN4cute7idx2crdINS_5tupleIJiiNS_1CILi0EEEEEENS1_IJNS1_IJNS2_ILi4EEENS2_ILi8EEEEEES5_NS2_ILi1EEEEEEEEDaRKT_RKT0_ENKUlRKT_RKT0_E_clIiS7_EEDaSI_SL_,($_ZN7cutlass13device_kernelIN5flash19enable_sm80_to_sm89INS1_16FlashAttnBwdSm80INS1_25CollectiveMainloopBwdSm80ILi2ELi2EN4cute5tupleIJNS5_1CILi128EEES8_NS7_ILi64EEEEEENS_10bfloat16_tEfNS_4arch4Sm80ELb0ELb1ELb1ELb0ELb1ELb0ELb0ELb0ELi2ELi4ELi4ELi4ELb0EEENS1_24CollectiveEpilogueBwdGQAISA_fSD_Li256ELb0ELb1EEENS1_19SingleTileSchedulerILb0ELb0ELb0ELi128EEEEEEEEEvNT_6ParamsE$_ZZN4cute7idx2crdIiNS_5tupleIJNS_1CILi32EEENS2_ILi4EEENS2_ILi2EEENS2_ILi1EEEEEENS1_IJS6_S3_NS2_ILi128EEENS2_ILi0EEEEEEEEDaRKT_RKT0_RKT1_ENKUlRKT_RKT0_E_clIS3_S6_EEDaSM_SP_ - $_ZN7cutlass13device_kernelIN5flash19enable_sm80_to_sm89INS1_16FlashAttnBwdSm80INS1_25CollectiveMainloopBwdSm80ILi2ELi2EN4cute5tupleIJNS5_1CILi128EEES8_NS7_ILi64EEEEEENS_10bfloat16_tEfNS_4arch4Sm80ELb0ELb1ELb1ELb0ELb1ELb0ELb0ELb0ELi2ELi4ELi4ELi4ELb0EEENS1_24CollectiveEpilogueBwdGQAISA_fSD_Li256ELb0ELb1EEENS1_19SingleTileSchedulerILb0ELb0ELb0ELi128EEEEEEEEEvNT_6ParamsE$_ZZN4cute7idx2crdINS_5tupleIJiiNS_1CILi0EEEEEENS1_IJNS1_IJNS2_ILi4EEENS2_ILi8EEEEEES5_NS2_ILi1EEEEEEEEDaRKT_RKT0_ENKUlRKT_RKT0_E_clIiS7_EEDaSI_SL_)
$_ZN7cutlass13device_kernelIN5flash19enable_sm80_to_sm89INS1_16FlashAttnBwdSm80INS1_25CollectiveMainloopBwdSm80ILi2ELi2EN4cute5tupleIJNS5_1CILi128EEES8_NS7_ILi64EEEEEENS_10bfloat16_tEfNS_4arch4Sm80ELb0ELb1ELb1ELb0ELb1ELb0ELb0ELb0ELi2ELi4ELi4ELi4ELb0EEENS1_24CollectiveEpilogueBwdGQAISA_fSD_Li256ELb0ELb1EEENS1_19SingleTileSchedulerILb0ELb0ELb0ELi128EEEEEEEEEvNT_6ParamsE$_ZZN4cute7idx2crdINS_5tupleIJiiNS_1CILi0EEEEEENS1_IJNS1_IJNS2_ILi4EEENS2_ILi8EEEEEES5_NS2_ILi1EEEEEEEEDaRKT_RKT0_ENKUlRKT_RKT0_E_clIiS7_EEDaSI_SL_:
        /* <DEDUP_REMOVED lines=62> */
[----:B-----5:R-:W-:Y:S01]  /*f540*/  IMAD.MOV.U32 R10, RZ, RZ, R2 ;  /* 0x000000ffff0a7224 */ /* 0x020fe200078e0002 */
[----:B------:R-:W-:Y:S01]  /*f550*/  MOV R2, R72 ;  /* 0x0000004800027202 */ /* 0x000fe20000000f00 */
[----:B------:R-:W-:Y:S01]  /*f560*/  IMAD.MOV.U32 R8, RZ, RZ, R3 ;  /* 0x000000ffff087224 */ /* 0x000fe200078e0003 */
[----:B------:R-:W-:-:S04]  /*f570*/  MOV R3, 0x0 ;  /* 0x0000000000037802 */ /* 0x000fc80000000f00 */
[----:B------:R-:W-:Y:S05]  /*f580*/  RET.REL.NODEC R2 `(_ZN7cutlass13device_kernelIN5flash19enable_sm80_to_sm89INS1_16FlashAttnBwdSm80INS1_25CollectiveMainloopBwdSm80ILi2ELi2EN4cute5tupleIJNS5_1CILi128EEES8_NS7_ILi64EEEEEENS_10bfloat16_tEfNS_4arch4Sm80ELb0ELb1ELb1ELb0ELb1ELb0ELb0ELb0ELi2ELi4ELi4ELi4ELb0EEENS1_24CollectiveEpilogueBwdGQAISA_fSD_Li256ELb0ELb1EEENS1_19SingleTileSchedulerILb0ELb0ELb0ELi128EEEEEEEEEvNT_6ParamsE) ;  /* 0xffff0a7002007950 */ /* 0x000fea0003c3ffff */
        .type           $_ZN7cutlass13device_kernelIN5flash19enable_sm80_to_sm89INS1_16FlashAttnBwdSm80INS1_25CollectiveMainloopBwdSm80ILi2ELi2EN4cute5tupleIJNS5_1CILi128EEES8_NS7_ILi64EEEEEENS_10bfloat16_tEfNS_4arch4Sm80ELb0ELb1ELb1ELb0ELb1ELb0ELb0ELb0ELi2ELi4ELi4ELi4ELb0EEENS1_24CollectiveEpilogueBwdGQAISA_fSD_Li256ELb0ELb1EEENS1_19SingleTileSchedulerILb0ELb0ELb0ELi128EEEEEEEEEvNT_6ParamsE$_ZZN4cute7idx2crdIiNS_5tupleIJNS_1CILi32EEENS2_ILi4EEENS2_ILi2EEENS2_ILi1EEEEEENS1_IJS6_S3_NS2_ILi128EEENS2_ILi0EEEEEEEEDaRKT_RKT0_RKT1_ENKUlRKT_RKT0_E_clIS3_S6_EEDaSM_SP_,@function
        .size           $_ZN7cutlass13device_kernelIN5flash19enable_sm80_to_sm89INS1_16FlashAttnBwdSm80INS1_25CollectiveMainloopBwdSm80ILi2ELi2EN4cute5tupleIJNS5_1CILi128EEES8_NS7_ILi64EEEEEENS_10bfloat16_tEfNS_4arch4Sm80ELb0ELb1ELb1ELb0ELb1ELb0ELb0ELb0ELi2ELi4ELi4ELi4ELb0EEENS1_24CollectiveEpilogueBwdGQAISA_fSD_Li256ELb0ELb1EEENS1_19SingleTileSchedulerILb0ELb0ELb0ELi128EEEEEEEEEvNT_6ParamsE$_ZZN4cute7idx2crdIiNS_5tupleIJNS_1CILi32EEENS2_ILi4EEENS2_ILi2EEENS2_ILi1EEEEEENS1_IJS6_S3_NS2_ILi128EEENS2_ILi0EEEEEEEEDaRKT_RKT0_RKT1_ENKUlRKT_RKT0_E_clIS3_S6_EEDaSM_SP_,($_ZN7cutlass13device_kernelIN5flash19enable_sm80_to_sm89INS1_16FlashAttnBwdSm80INS1_25CollectiveMainloopBwdSm80ILi2ELi2EN4cute5tupleIJNS5_1CILi128EEES8_NS7_ILi64EEEEEENS_10bfloat16_tEfNS_4arch4Sm80ELb0ELb1ELb1ELb0ELb1ELb0ELb0ELb0ELi2ELi4ELi4ELi4ELb0EEENS1_24CollectiveEpilogueBwdGQAISA_fSD_Li256ELb0ELb1EEENS1_19SingleTileSchedulerILb0ELb0ELb0ELi128EEEEEEEEEvNT_6ParamsE$_ZZN4cute7idx2crdIiNS_5tupleIJNS_1CILi32EEENS2_ILi4EEENS2_ILi2EEENS2_ILi1EEEEEENS1_IJS6_S3_NS2_ILi128EEENS2_ILi0EEEEEEEEDaRKT_RKT0_RKT1_ENKUlRKT_RKT0_E_clIS4_S3_EEDaSM_SP_ - $_ZN7cutlass13device_kernelIN5flash19enable_sm80_to_sm89INS1_16FlashAttnBwdSm80INS1_25CollectiveMainloopBwdSm80ILi2ELi2EN4cute5tupleIJNS5_1CILi128EEES8_NS7_ILi64EEEEEENS_10bfloat16_tEfNS_4arch4Sm80ELb0ELb1ELb1ELb0ELb1ELb0ELb0ELb0ELi2ELi4ELi4ELi4ELb0EEENS1_24CollectiveEpilogueBwdGQAISA_fSD_Li256ELb0ELb1EEENS1_19SingleTileSchedulerILb0ELb0ELb0ELi128EEEEEEEEEvNT_6ParamsE$_ZZN4cute7idx2crdIiNS_5tupleIJNS_1CILi32EEENS2_ILi4EEENS2_ILi2EEENS2_ILi1EEEEEENS1_IJS6_S3_NS2_ILi128EEENS2_ILi0EEEEEEEEDaRKT_RKT0_RKT1_ENKUlRKT_RKT0_E_clIS3_S6_EEDaSM_SP_)
$_ZN7cutlass13device_kernelIN5flash19enable_sm80_to_sm89INS1_16FlashAttnBwdSm80INS1_25CollectiveMainloopBwdSm80ILi2ELi2EN4cute5tupleIJNS5_1CILi128EEES8_NS7_ILi64EEEEEENS_10bfloat16_tEfNS_4arch4Sm80ELb0ELb1ELb1ELb0ELb1ELb0ELb0ELb0ELi2ELi4ELi4ELi4ELb0EEENS1_24CollectiveEpilogueBwdGQAISA_fSD_Li256ELb0ELb1EEENS1_19SingleTileSchedulerILb0ELb0ELb0ELi128EEEEEEEEEvNT_6ParamsE$_ZZN4cute7idx2crdIiNS_5tupleIJNS_1CILi32EEENS2_ILi4EEENS2_ILi2EEENS2_ILi1EEEEEENS1_IJS6_S3_NS2_ILi128EEENS2_ILi0EEEEEEEEDaRKT_RKT0_RKT1_ENKUlRKT_RKT0_E_clIS3_S6_EEDaSM_SP_:
[----:B------:R-:W-:Y:S01]  /*f590*/  SHF.R.S32.HI R3, RZ, 0x1f, R2 ;  /* 0x0000001fff037819 */ /* 0x000fe20000011402 */
[----:B------:R-:W-:-:S03]  /*f5a0*/  IMAD.MOV.U32 R5, RZ, RZ, 0x0 ;  /* 0x00000000ff057424 */ /* 0x000fc600078e00ff */
[----:B------:R-:W-:-:S04]  /*f5b0*/  LEA.HI R3, R3, R2, RZ, 0x5 ;  /* 0x0000000203037211 */ /* 0x000fc800078f28ff */
[----:B------:R-:W-:-:S05]  /*f5c0*/  LOP3.LUT R3, R3, 0xffffffe0, RZ, 0xc0, !PT ;  /* 0xffffffe003037812 */ /* 0x000fca00078ec0ff */
[----:B------:R-:W-:Y:S01]  /*f5d0*/  IMAD.IADD R8, R2, 0x1, -R3 ;  /* 0x0000000102087824 */ /* 0x000fe200078e0a03 */
[----:B------:R-:W-:Y:S06]  /*f5e0*/  RET.REL.NODEC R4 `(_ZN7cutlass13device_kernelIN5flash19enable_sm80_to_sm89INS1_16FlashAttnBwdSm80INS1_25CollectiveMainloopBwdSm80ILi2ELi2EN4cute5tupleIJNS5_1CILi128EEES8_NS7_ILi64EEEEEENS_10bfloat16_tEfNS_4arch4Sm80ELb0ELb1ELb1ELb0ELb1ELb0ELb0ELb0ELi2ELi4ELi4ELi4ELb0EEENS1_24CollectiveEpilogueBwdGQAISA_fSD_Li256ELb0ELb1EEENS1_19SingleTileSchedulerILb0ELb0ELb0ELi128EEEEEEEEEvNT_6ParamsE) ;  /* 0xffff0a1004007950 */ /* 0x000fec0003c3ffff */
        .type           $_ZN7cutlass13device_kernelIN5flash19enable_sm80_to_sm89INS1_16FlashAttnBwdSm80INS1_25CollectiveMainloopBwdSm80ILi2ELi2EN4cute5tupleIJNS5_1CILi128EEES8_NS7_ILi64EEEEEENS_10bfloat16_tEfNS_4arch4Sm80ELb0ELb1ELb1ELb0ELb1ELb0ELb0ELb0ELi2ELi4ELi4ELi4ELb0EEENS1_24CollectiveEpilogueBwdGQAISA_fSD_Li256ELb0ELb1EEENS1_19SingleTileSchedulerILb0ELb0ELb0ELi128EEEEEEEEEvNT_6ParamsE$_ZZN4cute7idx2crdIiNS_5tupleIJNS_1CILi32EEENS2_ILi4EEENS2_ILi2EEENS2_ILi1EEEEEENS1_IJS6_S3_NS2_ILi128EEENS2_ILi0EEEEEEEEDaRKT_RKT0_RKT1_ENKUlRKT_RKT0_E_clIS4_S3_EEDaSM_SP_,@function
        .size           $_ZN7cutlass13device_kernelIN5flash19enable_sm80_to_sm89INS1_16FlashAttnBwdSm80INS1_25CollectiveMainloopBwdSm80ILi2ELi2EN4cute5tupleIJNS5_1CILi128EEES8_NS7_ILi64EEEEEENS_10bfloat16_tEfNS_4arch4Sm80ELb0ELb1ELb1ELb0ELb1ELb0ELb0ELb0ELi2ELi4ELi4ELi4ELb0EEENS1_24CollectiveEpilogueBwdGQAISA_fSD_Li256ELb0ELb1EEENS1_19SingleTileSchedulerILb0ELb0ELb0ELi128EEEEEEEEEvNT_6ParamsE$_ZZN4cute7idx2crdIiNS_5tupleIJNS_1CILi32EEENS2_ILi4EEENS2_ILi2EEENS2_ILi1EEEEEENS1_IJS6_S3_NS2_ILi128EEENS2_ILi0EEEEEEEEDaRKT_RKT0_RKT1_ENKUlRKT_RKT0_E_clIS4_S3_EEDaSM_SP_,($_ZN7cutlass13device_kernelIN5flash19enable_sm80_to_sm89INS1_16FlashAttnBwdSm80INS1_25CollectiveMainloopBwdSm80ILi2ELi2EN4cute5tupleIJNS5_1CILi128EEES8_NS7_ILi64EEEEEENS_10bfloat16_tEfNS_4arch4Sm80ELb0ELb1ELb1ELb0ELb1ELb0ELb0ELb0ELi2ELi4ELi4ELi4ELb0EEENS1_24CollectiveEpilogueBwdGQAISA_fSD_Li256ELb0ELb1EEENS1_19SingleTileSchedulerILb0ELb0ELb0ELi128EEEEEEEEEvNT_6ParamsE$_ZZN4cute7idx2crdIiNS_5tupleIJNS_1CILi32EEENS2_ILi4EEENS2_ILi2EEENS2_ILi1EEEEEENS1_IJS6_S3_NS2_ILi128EEENS2_ILi0EEEEEEEEDaRKT_RKT0_RKT1_ENKUlRKT_RKT0_E_clIS5_S8_EEDaSM_SP_ - $_ZN7cutlass13device_kernelIN5flash19enable_sm80_to_sm89INS1_16FlashAttnBwdSm80INS1_25CollectiveMainloopBwdSm80ILi2ELi2EN4cute5tupleIJNS5_1CILi128EEES8_NS7_ILi64EEEEEENS_10bfloat16_tEfNS_4arch4Sm80ELb0ELb1ELb1ELb0ELb1ELb0ELb0ELb0ELi2ELi4ELi4ELi4ELb0EEENS1_24CollectiveEpilogueBwdGQAISA_fSD_Li256ELb0ELb1EEENS1_19SingleTileSchedulerILb0ELb0ELb0ELi128EEEEEEEEEvNT_6ParamsE$_ZZN4cute7idx2crdIiNS_5tupleIJNS_1CILi32EEENS2_ILi4EEENS2_ILi2EEENS2_ILi1EEEEEENS1_IJS6_S3_NS2_ILi128EEENS2_ILi0EEEEEEEEDaRKT_RKT0_RKT1_ENKUlRKT_RKT0_E_clIS4_S3_EEDaSM_SP_)
$_ZN7cutlass13device_kernelIN5flash19enable_sm80_to_sm89INS1_16FlashAttnBwdSm80INS1_25CollectiveMainloopBwdSm80ILi2ELi2EN4cute5tupleIJNS5_1CILi128EEES8_NS7_ILi64EEEEEENS_10bfloat16_tEfNS_4arch4Sm80ELb0ELb1ELb1ELb0ELb1ELb0ELb0ELb0ELi2ELi4ELi4ELi4ELb0EEENS1_24CollectiveEpilogueBwdGQAISA_fSD_Li256ELb0ELb1EEENS1_19SingleTileSchedulerILb0ELb0ELb0ELi128EEEEEEEEEvNT_6ParamsE$_ZZN4cute7idx2crdIiNS_5tupleIJNS_1CILi32EEENS2_ILi4EEENS2_ILi2EEENS2_ILi1EEEEEENS1_IJS6_S3_NS2_ILi128EEENS2_ILi0EEEEEEEEDaRKT_RKT0_RKT1_ENKUlRKT_RKT0_E_clIS4_S3_EEDaSM_SP_:
        /* <DEDUP_REMOVED lines=8> */
[----:B------:R-:W-:Y:S06]  /*f670*/  RET.REL.NODEC R4 `(_ZN7cutlass13device_kernelIN5flash19enable_sm80_to_sm89INS1_16FlashAttnBwdSm80INS1_25CollectiveMainloopBwdSm80ILi2ELi2EN4cute5tupleIJNS5_1CILi128EEES8_NS7_ILi64EEEEEENS_10bfloat16_tEfNS_4arch4Sm80ELb0ELb1ELb1ELb0ELb1ELb0ELb0ELb0ELi2ELi4ELi4ELi4ELb0EEENS1_24CollectiveEpilogueBwdGQAISA_fSD_Li256ELb0ELb1EEENS1_19SingleTileSchedulerILb0ELb0ELb0ELi128EEEEEEEEEvNT_6ParamsE) ;  /* 0xffff098004007950 */ /* 0x000fec0003c3ffff */
        .type           $_ZN7cutlass13device_kernelIN5flash19enable_sm80_to_sm89INS1_16FlashAttnBwdSm80INS1_25CollectiveMainloopBwdSm80ILi2ELi2EN4cute5tupleIJNS5_1CILi128EEES8_NS7_ILi64EEEEEENS_10bfloat16_tEfNS_4arch4Sm80ELb0ELb1ELb1ELb0ELb1ELb0ELb0ELb0ELi2ELi4ELi4ELi4ELb0EEENS1_24CollectiveEpilogueBwdGQAISA_fSD_Li256ELb0ELb1EEENS1_19SingleTileSchedulerILb0ELb0ELb0ELi128EEEEEEEEEvNT_6ParamsE$_ZZN4cute7idx2crdIiNS_5tupleIJNS_1CILi32EEENS2_ILi4EEENS2_ILi2EEENS2_ILi1EEEEEENS1_IJS6_S3_NS2_ILi128EEENS2_ILi0EEEEEEEEDaRKT_RKT0_RKT1_ENKUlRKT_RKT0_E_clIS5_S8_EEDaSM_SP_,@function
        .size           $_ZN7cutlass13device_kernelIN5flash19enable_sm80_to_sm89INS1_16FlashAttnBwdSm80INS1_25CollectiveMainloopBwdSm80ILi2ELi2EN4cute5tupleIJNS5_1CILi128EEES8_NS7_ILi64EEEEEENS_10bfloat16_tEfNS_4arch4Sm80ELb0ELb1ELb1ELb0ELb1ELb0ELb0ELb0ELi2ELi4ELi4ELi4ELb0EEENS1_24CollectiveEpilogueBwdGQAISA_fSD_Li256ELb0ELb1EEENS1_19SingleTileSchedulerILb0ELb0ELb0ELi128EEEEEEEEEvNT_6ParamsE$_ZZN4cute7idx2crdIiNS_5tupleIJNS_1CILi32EEENS2_ILi4EEENS2_ILi2EEENS2_ILi1EEEEEENS1_IJS6_S3_NS2_ILi128EEENS2_ILi0EEEEEEEEDaRKT_RKT0_RKT1_ENKUlRKT_RKT0_E_clIS5_S8_EEDaSM_SP_,($_ZN7cutlass13device_kernelIN5flash19enable_sm80_to_sm89INS1_16FlashAttnBwdSm80INS1_25CollectiveMainloopBwdSm80ILi2ELi2EN4cute5tupleIJNS5_1CILi128EEES8_NS7_ILi64EEEEEENS_10bfloat16_tEfNS_4arch4Sm80ELb0ELb1ELb1ELb0ELb1ELb0ELb0ELb0ELi2ELi4ELi4ELi4ELb0EEENS1_24CollectiveEpilogueBwdGQAISA_fSD_Li256ELb0ELb1EEENS1_19SingleTileSchedulerILb0ELb0ELb0ELi128EEEEEEEEEvNT_6ParamsE$_ZZN4cute9transformINS_15ArithmeticTupleIJiiEEEZNS_14transform_leafIS2_NS_8identityEEEDaRKT_OT0_EUlRKT_E_EEDaS7_S9_ENKUlDpSC_E_clIJiiEEEDaSE_ - $_ZN7cutlass13device_kernelIN5flash19enable_sm80_to_sm89INS1_16FlashAttnBwdSm80INS1_25CollectiveMainloopBwdSm80ILi2ELi2EN4cute5tupleIJNS5_1CILi128EEES8_NS7_ILi64EEEEEENS_10bfloat16_tEfNS_4arch4Sm80ELb0ELb1ELb1ELb0ELb1ELb0ELb0ELb0ELi2ELi4ELi4ELi4ELb0EEENS1_24CollectiveEpilogueBwdGQAISA_fSD_Li256ELb0ELb1EEENS1_19SingleTileSchedulerILb0ELb0ELb0ELi128EEEEEEEEEvNT_6ParamsE$_ZZN4cute7idx2crdIiNS_5tupleIJNS_1CILi32EEENS2_ILi4EEENS2_ILi2EEENS2_ILi1EEEEEENS1_IJS6_S3_NS2_ILi128EEENS2_ILi0EEEEEEEEDaRKT_RKT0_RKT1_ENKUlRKT_RKT0_E_clIS5_S8_EEDaSM_SP_)
$_ZN7cutlass13device_kernelIN5flash19enable_sm80_to_sm89INS1_16FlashAttnBwdSm80INS1_25CollectiveMainloopBwdSm80ILi2ELi2EN4cute5tupleIJNS5_1CILi128EEES8_NS7_ILi64EEEEEENS_10bfloat16_tEfNS_4arch4Sm80ELb0ELb1ELb1ELb0ELb1ELb0ELb0ELb0ELi2ELi4ELi4ELi4ELb0EEENS1_24CollectiveEpilogueBwdGQAISA_fSD_Li256ELb0ELb1EEENS1_19SingleTileSchedulerILb0ELb0ELb0ELi128EEEEEEEEEvNT_6ParamsE$_ZZN4cute7idx2crdIiNS_5tupleIJNS_1CILi32EEENS2_ILi4EEENS2_ILi2EEENS2_ILi1EEEEEENS1_IJS6_S3_NS2_ILi128EEENS2_ILi0EEEEEEEEDaRKT_RKT0_RKT1_ENKUlRKT_RKT0_E_clIS5_S8_EEDaSM_SP_:
[----:B------:R-:W-:Y:S01]  /*f680*/  SHF.R.S32.HI R3, RZ, 0x1f, R2 ;  /* 0x0000001fff037819 */ /* 0x000fe20000011402 */
[----:B------:R-:W-:-:S03]  /*f690*/  IMAD.MOV.U32 R5, RZ, RZ, 0x0 ;  /* 0x00000000ff057424 */ /* 0x000fc600078e00ff */
[----:B------:R-:W-:-:S04]  /*f6a0*/  LEA.HI R2, R3, R2, RZ, 0x7 ;  /* 0x0000000203027211 */ /* 0x000fc800078f38ff */
[----:B------:R-:W-:-:S04]  /*f6b0*/  SHF.R.S32.HI R3, RZ, 0x7, R2 ;  /* 0x00000007ff037819 */ /* 0x000fc80000011402 */
[----:B------:R-:W-:-:S04]  /*f6c0*/  LEA.HI R2, R2, R3, RZ, 0x1 ;  /* 0x0000000302027211 */ /* 0x000fc800078f08ff */
[----:B------:R-:W-:-:S05]  /*f6d0*/  LOP3.LUT R2, R2, 0xfffffffe, RZ, 0xc0, !PT ;  /* 0xfffffffe02027812 */ /* 0x000fca00078ec0ff */
[----:B------:R-:W-:Y:S01]  /*f6e0*/  IMAD.IADD R2, R3, 0x1, -R2 ;  /* 0x0000000103027824 */ /* 0x000fe200078e0a02 */
[----:B------:R-:W-:Y:S06]  /*f6f0*/  RET.REL.NODEC R4 `(_ZN7cutlass13device_kernelIN5flash19enable_sm80_to_sm89INS1_16FlashAttnBwdSm80INS1_25CollectiveMainloopBwdSm80ILi2ELi2EN4cute5tupleIJNS5_1CILi128EEES8_NS7_ILi64EEEEEENS_10bfloat16_tEfNS_4arch4Sm80ELb0ELb1ELb1ELb0ELb1ELb0ELb0ELb0ELi2ELi4ELi4ELi4ELb0EEENS1_24CollectiveEpilogueBwdGQAISA_fSD_Li256ELb0ELb1EEENS1_19SingleTileSchedulerILb0ELb0ELb0ELi128EEEEEEEEEvNT_6ParamsE) ;  /* 0xffff090004007950 */ /* 0x000fec0003c3ffff */
        .type           $_ZN7cutlass13device_kernelIN5flash19enable_sm80_to_sm89INS1_16FlashAttnBwdSm80INS1_25CollectiveMainloopBwdSm80ILi2ELi2EN4cute5tupleIJNS5_1CILi128EEES8_NS7_ILi64EEEEEENS_10bfloat16_tEfNS_4arch4Sm80ELb0ELb1ELb1ELb0ELb1ELb0ELb0ELb0ELi2ELi4ELi4ELi4ELb0EEENS1_24CollectiveEpilogueBwdGQAISA_fSD_Li256ELb0ELb1EEENS1_19SingleTileSchedulerILb0ELb0ELb0ELi128EEEEEEEEEvNT_6ParamsE$_ZZN4cute9transformINS_15ArithmeticTupleIJiiEEEZNS_14transform_leafIS2_NS_8identityEEEDaRKT_OT0_EUlRKT_E_EEDaS7_S9_ENKUlDpSC_E_clIJiiEEEDaSE_,@function
        .size           $_ZN7cutlass13device_kernelIN5flash19enable_sm80_to_sm89INS1_16FlashAttnBwdSm80INS1_25CollectiveMainloopBwdSm80ILi2ELi2EN4cute5tupleIJNS5_1CILi128EEES8_NS7_ILi64EEEEEENS_10bfloat16_tEfNS_4arch4Sm80ELb0ELb1ELb1ELb0ELb1ELb0ELb0ELb0ELi2ELi4ELi4ELi4ELb0EEENS1_24CollectiveEpilogueBwdGQAISA_fSD_Li256ELb0ELb1EEENS1_19SingleTileSchedulerILb0ELb0ELb0ELi128EEEEEEEEEvNT_6ParamsE$_ZZN4cute9transformINS_15ArithmeticTupleIJiiEEEZNS_14transform_leafIS2_NS_8identityEEEDaRKT_OT0_EUlRKT_E_EEDaS7_S9_ENKUlDpSC_E_clIJiiEEEDaSE_,($_ZN7cutlass13device_kernelIN5flash19enable_sm80_to_sm89INS1_16FlashAttnBwdSm80INS1_25CollectiveMainloopBwdSm80ILi2ELi2EN4cute5tupleIJNS5_1CILi128EEES8_NS7_ILi64EEEEEENS_10bfloat16_tEfNS_4arch4Sm80ELb0ELb1ELb1ELb0ELb1ELb0ELb0ELb0ELi2ELi4ELi4ELi4ELb0EEENS1_24CollectiveEpilogueBwdGQAISA_fSD_Li256ELb0ELb1EEENS1_19SingleTileSchedulerILb0ELb0ELb0ELi128EEEEEEEEEvNT_6ParamsE$_ZZN4cute9transformINS_5tupleIJNS_1CILi32EEENS2_ILi4EEENS2_ILi2EEENS2_ILi1EEEEEENS1_IJS6_S3_NS2_ILi128EEENS2_ILi0EEEEEEZNS_7idx2crdIiS7_SA_EEDaRKT_RKT0_RKT1_EUlRKT_RKT0_E_EEDaSE_SH_OSI_ENKUlDpSN_E_clIJiiiS9_EEEDaST_ - $_ZN7cutlass13device_kernelIN5flash19enable_sm80_to_sm89INS1_16FlashAttnBwdSm80INS1_25CollectiveMainloopBwdSm80ILi2ELi2EN4cute5tupleIJNS5_1CILi128EEES8_NS7_ILi64EEEEEENS_10bfloat16_tEfNS_4arch4Sm80ELb0ELb1ELb1ELb0ELb1ELb0ELb0ELb0ELi2ELi4ELi4ELi4ELb0EEENS1_24CollectiveEpilogueBwdGQAISA_fSD_Li256ELb0ELb1EEENS1_19SingleTileSchedulerILb0ELb0ELb0ELi128EEEEEEEEEvNT_6ParamsE$_ZZN4cute9transformINS_15ArithmeticTupleIJiiEEEZNS_14transform_leafIS2_NS_8identityEEEDaRKT_OT0_EUlRKT_E_EEDaS7_S9_ENKUlDpSC_E_clIJiiEEEDaSE_)
$_ZN7cutlass13device_kernelIN5flash19enable_sm80_to_sm89INS1_16FlashAttnBwdSm80INS1_25CollectiveMainloopBwdSm80ILi2ELi2EN4cute5tupleIJNS5_1CILi128EEES8_NS7_ILi64EEEEEENS_10bfloat16_tEfNS_4arch4Sm80ELb0ELb1ELb1ELb0ELb1ELb0ELb0ELb0ELi2ELi4ELi4ELi4ELb0EEENS1_24CollectiveEpilogueBwdGQAISA_fSD_Li256ELb0ELb1EEENS1_19SingleTileSchedulerILb0ELb0ELb0ELi128EEEEEEEEEvNT_6ParamsE$_ZZN4cute9transformINS_15ArithmeticTupleIJiiEEEZNS_14transform_leafIS2_NS_8identityEEEDaRKT_OT0_EUlRKT_E_EEDaS7_S9_ENKUlDpSC_E_clIJiiEEEDaSE_:
[----:B------:R-:W-:Y:S01]  /*f700*/  IADD3 R3, R1, 0x1688, RZ ;  /* 0x0000168801037810 */ /* 0x000fe20007ffe0ff */
[----:B------:R-:W-:Y:S01]  /*f710*/  IMAD.MOV.U32 R2, RZ, RZ, R9 ;  /* 0x000000ffff027224 */ /* 0x000fe200078e0009 */
[----:B------:R-:W-:Y:S02]  /*f720*/  MOV R8, 0xf750 ;  /* 0x0000f75000087802 */ /* 0x000fe40000000f00 */
[----:B------:R-:W-:Y:S02]  /*f730*/  IADD3 R3, R3, c[0x0][0x20], RZ ;  /* 0x0000080003037a10 */ /* 0x000fe40007ffe0ff */
[----:B------:R-:W-:Y:S05]  /*f740*/  CALL.REL.NOINC `($_ZN7cutlass13device_kernelIN5flash19enable_sm80_to_sm89INS1_16FlashAttnBwdSm80INS1_25CollectiveMainloopBwdSm80ILi2ELi2EN4cute5tupleIJNS5_1CILi128EEES8_NS7_ILi64EEEEEENS_10bfloat16_tEfNS_4arch4Sm80ELb0ELb1ELb1ELb0ELb1ELb0ELb0ELb0ELi2ELi4ELi4ELi4ELb0EEENS1_24CollectiveEpilogueBwdGQAISA_fSD_Li256ELb0ELb1EEENS1_19SingleTileSchedulerILb0ELb0ELb0ELi128EEEEEEEEEvNT_6ParamsE$_ZN4cute3eso3ESOILb0ELb0EJiiEEC2ERKiS4_) ;  /* 0xffff6f9000007944 */ /* 0x000fea0003c3ffff */
[----:B-1----:R1:W5:Y:S01]  /*f750*/  LDL.64 R2, [R1+0x1688] ;  /* 0x0016880001027983 */ /* 0x0023620000100a00 */
[----:B------:R-:W-:-:S04]  /*f760*/  MOV R7, 0x0 ;  /* 0x0000000000077802 */ /* 0x000fc80000000f00 */
[----:B------:R-:W-:Y:S05]  /*f770*/  RET.REL.NODEC R6 `(_ZN7cutlass13device_kernelIN5flash19enable_sm80_to_sm89INS1_16FlashAttnBwdSm80INS1_25CollectiveMainloopBwdSm80ILi2ELi2EN4cute5tupleIJNS5_1CILi128EEES8_NS7_ILi64EEEEEENS_10bfloat16_tEfNS_4arch4Sm80ELb0ELb1ELb1ELb0ELb1ELb0ELb0ELb0ELi2ELi4ELi4ELi4ELb0EEENS1_24CollectiveEpilogueBwdGQAISA_fSD_Li256ELb0ELb1EEENS1_19SingleTileSchedulerILb0ELb0ELb0ELi128EEEEEEEEEvNT_6ParamsE) ;  /* 0xffff088006007950 */ /* 0x000fea0003c3ffff */
        .type           $_ZN7cutlass13device_kernelIN5flash19enable_sm80_to_sm89INS1_16FlashAttnBwdSm80INS1_25CollectiveMainloopBwdSm80ILi2ELi2EN4cute5tupleIJNS5_1CILi128EEES8_NS7_ILi64EEEEEENS_10bfloat16_tEfNS_4arch4Sm80ELb0ELb1ELb1ELb0ELb1ELb0ELb0ELb0ELi2ELi4ELi4ELi4ELb0EEENS1_24CollectiveEpilogueBwdGQAISA_fSD_Li256ELb0ELb1EEENS1_19SingleTileSchedulerILb0ELb0ELb0ELi128EEEEEEEEEvNT_6ParamsE$_ZZN4cute9transformINS_5tupleIJNS_1CILi32EEENS2_ILi4EEENS2_ILi2EEENS2_ILi1EEEEEENS1_IJS6_S3_NS2_ILi128EEENS2_ILi0EEEEEEZNS_7idx2crdIiS7_SA_EEDaRKT_RKT0_RKT1_EUlRKT_RKT0_E_EEDaSE_SH_OSI_ENKUlDpSN_E_clIJiiiS9_EEEDaST_,@function
        .size           $_ZN7cutlass13device_kernelIN5flash19enable_sm80_to_sm89INS1_16FlashAttnBwdSm80INS1_25CollectiveMainloopBwdSm80ILi2ELi2EN4cute5tupleIJNS5_1CILi128EEES8_NS7_ILi64EEEEEENS_10bfloat16_tEfNS_4arch4Sm80ELb0ELb1ELb1ELb0ELb1ELb0ELb0ELb0ELi2ELi4ELi4ELi4ELb0EEENS1_24CollectiveEpilogueBwdGQAISA_fSD_Li256ELb0ELb1EEENS1_19SingleTileSchedulerILb0ELb0ELb0ELi128EEEEEEEEEvNT_6ParamsE$_ZZN4cute9transformINS_5tupleIJNS_1CILi32EEENS2_ILi4EEENS2_ILi2EEENS2_ILi1EEEEEENS1_IJS6_S3_NS2_ILi128EEENS2_ILi0EEEEEEZNS_7idx2crdIiS7_SA_EEDaRKT_RKT0_RKT1_EUlRKT_RKT0_E_EEDaSE_SH_OSI_ENKUlDpSN_E_clIJiiiS9_EEEDaST_,($_ZN7cutlass13device_kernelIN5flash19enable_sm80_to_sm89INS1_16FlashAttnBwdSm80INS1_25CollectiveMainloopBwdSm80ILi2ELi2EN4cute5tupleIJNS5_1CILi128EEES8_NS7_ILi64EEEEEENS_10bfloat16_tEfNS_4arch4Sm80ELb0ELb1ELb1ELb0ELb1ELb0ELb0ELb0ELi2ELi4ELi4ELi4ELb0EEENS1_24CollectiveEpilogueBwdGQAISA_fSD_Li256ELb0ELb1EEENS1_19SingleTileSchedulerILb0ELb0ELb0ELi128EEEEEEEEEvNT_6ParamsE$_ZZN4cute9transformINS_5tupleIJiiNS_1CILi0EEEEEENS1_IJNS1_IJNS2_ILi4EEENS2_ILi8EEEEEENS2_ILi2EEENS2_ILi1EEEEEEZNS_7idx2crdIS4_SA_EEDaRKT_RKT0_EUlRKT_RKT0_E_EEDaSE_SH_OT1_ENKUlDpSK_E_clIJNS1_IJiiEEEiS3_EEEDaSR_ - $_ZN7cutlass13device_kernelIN5flash19enable_sm80_to_sm89INS1_16FlashAttnBwdSm80INS1_25CollectiveMainloopBwdSm80ILi2ELi2EN4cute5tupleIJNS5_1CILi128EEES8_NS7_ILi64EEEEEENS_10bfloat16_tEfNS_4arch4Sm80ELb0ELb1ELb1ELb0ELb1ELb0ELb0ELb0ELi2ELi4ELi4ELi4ELb0EEENS1_24CollectiveEpilogueBwdGQAISA_fSD_Li256ELb0ELb1EEENS1_19SingleTileSchedulerILb0ELb0ELb0ELi128EEEEEEEEEvNT_6ParamsE$_ZZN4cute9transformINS_5tupleIJNS_1CILi32EEENS2_ILi4EEENS2_ILi2EEENS2_ILi1EEEEEENS1_IJS6_S3_NS2_ILi128EEENS2_ILi0EEEEEEZNS_7idx2crdIiS7_SA_EEDaRKT_RKT0_RKT1_EUlRKT_RKT0_E_EEDaSE_SH_OSI_ENKUlDpSN_E_clIJiiiS9_EEEDaST_)
$_ZN7cutlass13device_kernelIN5flash19enable_sm80_to_sm89INS1_16FlashAttnBwdSm80INS1_25CollectiveMainloopBwdSm80ILi2ELi2EN4cute5tupleIJNS5_1CILi128EEES8_NS7_ILi64EEEEEENS_10bfloat16_tEfNS_4arch4Sm80ELb0ELb1ELb1ELb0ELb1ELb0ELb0ELb0ELi2ELi4ELi4ELi4ELb0EEENS1_24CollectiveEpilogueBwdGQAISA_fSD_Li256ELb0ELb1EEENS1_19SingleTileSchedulerILb0ELb0ELb0ELi128EEEEEEEEEvNT_6ParamsE$_ZZN4cute9transformINS_5tupleIJNS_1CILi32EEENS2_ILi4EEENS2_ILi2EEENS2_ILi1EEEEEENS1_IJS6_S3_NS2_ILi128EEENS2_ILi0EEEEEEZNS_7idx2crdIiS7_SA_EEDaRKT_RKT0_RKT1_EUlRKT_RKT0_E_EEDaSE_SH_OSI_ENKUlDpSN_E_clIJiiiS9_EEEDaST_:
[----:B------:R-:W-:Y:S02]  /*f780*/  IADD3 R3, R1, 0x13c8, RZ ;  /* 0x000013c801037810 */ /* 0x000fe40007ffe0ff */
[----:B------:R-:W-:Y:S02]  /*f790*/  MOV R6, 0xf7c0 ;  /* 0x0000f7c000067802 */ /* 0x000fe40000000f00 */
[----:B------:R-:W-:Y:S02]  /*f7a0*/  IADD3 R3, R3, c[0x0][0x20], RZ ;  /* 0x0000080003037a10 */ /* 0x000fe40007ffe0ff */
[----:B------:R-:W-:Y:S05]  /*f7b0*/  CALL.REL.NOINC `($_ZN7cutlass13device_kernelIN5flash19enable_sm80_to_sm89INS1_16FlashAttnBwdSm80INS1_25CollectiveMainloopBwdSm80ILi2ELi2EN4cute5tupleIJNS5_1CILi128EEES8_NS7_ILi64EEEEEENS_10bfloat16_tEfNS_4arch4Sm80ELb0ELb1ELb1ELb0ELb1ELb0ELb0ELb0ELi2ELi4ELi4ELi4ELb0EEENS1_24CollectiveEpilogueBwdGQAISA_fSD_Li256ELb0ELb1EEENS1_19SingleTileSchedulerILb0ELb0ELb0ELi128EEEEEEEEEvNT_6ParamsE$_ZN4cute3eso3ESOILb0ELb0EJiiiNS_1CILi0EEEEEC2ERKiS6_S6_RKS3_) ;  /* 0xffff728000007944 */ /* 0x000fea0003c3ffff */
[----:B------:R2:W5:Y:S04]  /*f7c0*/  LDL R5, [R1+0x13d0] ;  /* 0x0013d00001057983 */ /* 0x0005680000100800 */
[----:B-1----:R2:W5:Y:S01]  /*f7d0*/  LDL.64 R2, [R1+0x13c8] ;  /* 0x0013c80001027983 */ /* 0x0025620000100a00 */
[----:B------:R-:W-:Y:S02]  /*f7e0*/  MOV R6, R4 ;  /* 0x0000000400067202 */ /* 0x000fe40000000f00 */
[----:B------:R-:W-:-:S04]  /*f7f0*/  MOV R7, 0x0 ;  /* 0x0000000000077802 */ /* 0x000fc80000000f00 */
[----:B------:R-:W-:Y:S05]  /*f800*/  RET.REL.NODEC R6 `(_ZN7cutlass13device_kernelIN5flash19enable_sm80_to_sm89INS1_16FlashAttnBwdSm80INS1_25CollectiveMainloopBwdSm80ILi2ELi2EN4cute5tupleIJNS5_1CILi128EEES8_NS7_ILi64EEEEEENS_10bfloat16_tEfNS_4arch4Sm80ELb0ELb1ELb1ELb0ELb1ELb0ELb0ELb0ELi2ELi4ELi4ELi4ELb0EEENS1_24CollectiveEpilogueBwdGQAISA_fSD_Li256ELb0ELb1EEENS1_19SingleTileSchedulerILb0ELb0ELb0ELi128EEEEEEEEEvNT_6ParamsE) ;  /* 0xffff07f006007950 */ /* 0x000fea0003c3ffff */
        .type           $_ZN7cutlass13device_kernelIN5flash19enable_sm80_to_sm89INS1_16FlashAttnBwdSm80INS1_25CollectiveMainloopBwdSm80ILi2ELi2EN4cute5tupleIJNS5_1CILi128EEES8_NS7_ILi64EEEEEENS_10bfloat16_tEfNS_4arch4Sm80ELb0ELb1ELb1ELb0ELb1ELb0ELb0ELb0ELi2ELi4ELi4ELi4ELb0EEENS1_24CollectiveEpilogueBwdGQAISA_fSD_Li256ELb0ELb1EEENS1_19SingleTileSchedulerILb0ELb0ELb0ELi128EEEEEEEEEvNT_6ParamsE$_ZZN4cute9transformINS_5tupleIJiiNS_1CILi0EEEEEENS1_IJNS1_IJNS2_ILi4EEENS2_ILi8EEEEEENS2_ILi2EEENS2_ILi1EEEEEEZNS_7idx2crdIS4_SA_EEDaRKT_RKT0_EUlRKT_RKT0_E_EEDaSE_SH_OT1_ENKUlDpSK_E_clIJNS1_IJiiEEEiS3_EEEDaSR_,@function
        .size           $_ZN7cutlass13device_kernelIN5flash19enable_sm80_to_sm89INS1_16FlashAttnBwdSm80INS1_25CollectiveMainloopBwdSm80ILi2ELi2EN4cute5tupleIJNS5_1CILi128EEES8_NS7_ILi64EEEEEENS_10bfloat16_tEfNS_4arch4Sm80ELb0ELb1ELb1ELb0ELb1ELb0ELb0ELb0ELi2ELi4ELi4ELi4ELb0EEENS1_24CollectiveEpilogueBwdGQAISA_fSD_Li256ELb0ELb1EEENS1_19SingleTileSchedulerILb0ELb0ELb0ELi128EEEEEEEEEvNT_6ParamsE$_ZZN4cute9transformINS_5tupleIJiiNS_1CILi0EEEEEENS1_IJNS1_IJNS2_ILi4EEENS2_ILi8EEEEEENS2_ILi2EEENS2_ILi1EEEEEEZNS_7idx2crdIS4_SA_EEDaRKT_RKT0_EUlRKT_RKT0_E_EEDaSE_SH_OT1_ENKUlDpSK_E_clIJNS1_IJiiEEEiS3_EEEDaSR_,($_ZN7cutlass13device_kernelIN5flash19enable_sm80_to_sm89INS1_16FlashAttnBwdSm80INS1_25CollectiveMainloopBwdSm80ILi2ELi2EN4cute5tupleIJNS5_1CILi128EEES8_NS7_ILi64EEEEEENS_10bfloat16_tEfNS_4arch4Sm80ELb0ELb1ELb1ELb0ELb1ELb0ELb0ELb0ELi2ELi4ELi4ELi4ELb0EEENS1_24CollectiveEpilogueBwdGQAISA_fSD_Li256ELb0ELb1EEENS1_19SingleTileSchedulerILb0ELb0ELb0ELi128EEEEEEEEEvNT_6ParamsE$_ZZN4cute9transformINS_5tupleIJiiNS_1CILi0EEEEEENS1_IJNS1_IJNS2_ILi4EEENS2_ILi8EEEEEES5_NS2_ILi1EEEEEEZNS_7idx2crdIS4_S9_EEDaRKT_RKT0_EUlRKT_RKT0_E_EEDaSD_SG_OT1_ENKUlDpSJ_E_clIJNS1_IJiiEEEiS3_EEEDaSQ_ - $_ZN7cutlass13device_kernelIN5flash19enable_sm80_to_sm89INS1_16FlashAttnBwdSm80INS1_25CollectiveMainloopBwdSm80ILi2ELi2EN4cute5tupleIJNS5_1CILi128EEES8_NS7_ILi64EEEEEENS_10bfloat16_tEfNS_4arch4Sm80ELb0ELb1ELb1ELb0ELb1ELb0ELb0ELb0ELi2ELi4ELi4ELi4ELb0EEENS1_24CollectiveEpilogueBwdGQAISA_fSD_Li256ELb0ELb1EEENS1_19SingleTileSchedulerILb0ELb0ELb0ELi128EEEEEEEEEvNT_6ParamsE$_ZZN4cute9transformINS_5tupleIJiiNS_1CILi0EEEEEENS1_IJNS1_IJNS2_ILi4EEENS2_ILi8EEEEEENS2_ILi2EEENS2_ILi1EEEEEEZNS_7idx2crdIS4_SA_EEDaRKT_RKT0_EUlRKT_RKT0_E_EEDaSE_SH_OT1_ENKUlDpSK_E_clIJNS1_IJiiEEEiS3_EEEDaSR_)
$_ZN7cutlass13device_kernelIN5flash19enable_sm80_to_sm89INS1_16FlashAttnBwdSm80INS1_25CollectiveMainloopBwdSm80ILi2ELi2EN4cute5tupleIJNS5_1CILi128EEES8_NS7_ILi64EEEEEENS_10bfloat16_tEfNS_4arch4Sm80ELb0ELb1ELb1ELb0ELb1ELb0ELb0ELb0ELi2ELi4ELi4ELi4ELb0EEENS1_24CollectiveEpilogueBwdGQAISA_fSD_Li256ELb0ELb1EEENS1_19SingleTileSchedulerILb0ELb0ELb0ELi128EEEEEEEEEvNT_6ParamsE$_ZZN4cute9transformINS_5tupleIJiiNS_1CILi0EEEEEENS1_IJNS1_IJNS2_ILi4EEENS2_ILi8EEEEEENS2_ILi2EEENS2_ILi1EEEEEEZNS_7idx2crdIS4_SA_EEDaRKT_RKT0_EUlRKT_RKT0_E_EEDaSE_SH_OT1_ENKUlDpSK_E_clIJNS1_IJiiEEEiS3_EEEDaSR_:
[----:B------:R-:W-:Y:S02]  /*f810*/  IADD3 R3, R1, 0x1680, RZ ;  /* 0x0000168001037810 */ /* 0x000fe40007ffe0ff */
[----:B------:R-:W-:Y:S02]  /*f820*/  MOV R6, 0xf850 ;  /* 0x0000f85000067802 */ /* 0x000fe40000000f00 */
[----:B------:R-:W-:Y:S02]  /*f830*/  IADD3 R3, R3, c[0x0][0x20], RZ ;  /* 0x0000080003037a10 */ /* 0x000fe40007ffe0ff */
[----:B------:R-:W-:Y:S05]  /*f840*/  CALL.REL.NOINC `($_ZN7cutlass13device_kernelIN5flash19enable_sm80_to_sm89INS1_16FlashAttnBwdSm80INS1_25CollectiveMainloopBwdSm80ILi2ELi2EN4cute5tupleIJNS5_1CILi128EEES8_NS7_ILi64EEEEEENS_10bfloat16_tEfNS_4arch4Sm80ELb0ELb1ELb1ELb0ELb1ELb0ELb0ELb0ELi2ELi4ELi4ELi4ELb0EEENS1_24CollectiveEpilogueBwdGQAISA_fSD_Li256ELb0ELb1EEENS1_19SingleTileSchedulerILb0ELb0ELb0ELi128EEEEEEEEEvNT_6ParamsE$_ZN4cute3eso3ESOILb0ELb0EJNS_5tupleIJiiEEEiNS_1CILi0EEEEEC2ERKS3_RKiRKS5_) ;  /* 0xffff635000007944 */ /* 0x000fea0003c3ffff */
[----:B------:R2:W5:Y:S04]  /*f850*/  LDL R35, [R1+0x1688] ;  /* 0x0016880001237983 */ /* 0x0005680000100800 */
[----:B-1----:R2:W5:Y:S01]  /*f860*/  LDL.64 R2, [R1+0x1680] ;  /* 0x0016800001027983 */ /* 0x0025620000100a00 */
[----:B------:R-:W-:-:S04]  /*f870*/  MOV R73, 0x0 ;  /* 0x0000000000497802 */ /* 0x000fc80000000f00 */
[----:B------:R-:W-:Y:S05]  /*f880*/  RET.REL.NODEC R72 `(_ZN7cutlass13device_kernelIN5flash19enable_sm80_to_sm89INS1_16FlashAttnBwdSm80INS1_25CollectiveMainloopBwdSm80ILi2ELi2EN4cute5tupleIJNS5_1CILi128EEES8_NS7_ILi64EEEEEENS_10bfloat16_tEfNS_4arch4Sm80ELb0ELb1ELb1ELb0ELb1ELb0ELb0ELb0ELi2ELi4ELi4ELi4ELb0EEENS1_24CollectiveEpilogueBwdGQAISA_fSD_Li256ELb0ELb1EEENS1_19SingleTileSchedulerILb0ELb0ELb0ELi128EEEEEEEEEvNT_6ParamsE) ;  /* 0xffff077048007950 */ /* 0x000fea0003c3ffff */
        .type           $_ZN7cutlass13device_kernelIN5flash19enable_sm80_to_sm89INS1_16FlashAttnBwdSm80INS1_25CollectiveMainloopBwdSm80ILi2ELi2EN4cute5tupleIJNS5_1CILi128EEES8_NS7_ILi64EEEEEENS_10bfloat16_tEfNS_4arch4Sm80ELb0ELb1ELb1ELb0ELb1ELb0ELb0ELb0ELi2ELi4ELi4ELi4ELb0EEENS1_24CollectiveEpilogueBwdGQAISA_fSD_Li256ELb0ELb1EEENS1_19SingleTileSchedulerILb0ELb0ELb0ELi128EEEEEEEEEvNT_6ParamsE$_ZZN4cute9transformINS_5tupleIJiiNS_1CILi0EEEEEENS1_IJNS1_IJNS2_ILi4EEENS2_ILi8EEEEEES5_NS2_ILi1EEEEEEZNS_7idx2crdIS4_S9_EEDaRKT_RKT0_EUlRKT_RKT0_E_EEDaSD_SG_OT1_ENKUlDpSJ_E_clIJNS1_IJiiEEEiS3_EEEDaSQ_,@function
        .size           $_ZN7cutlass13device_kernelIN5flash19enable_sm80_to_sm89INS1_16FlashAttnBwdSm80INS1_25CollectiveMainloopBwdSm80ILi2ELi2EN4cute5tupleIJNS5_1CILi128EEES8_NS7_ILi64EEEEEENS_10bfloat16_tEfNS_4arch4Sm80ELb0ELb1ELb1ELb0ELb1ELb0ELb0ELb0ELi2ELi4ELi4ELi4ELb0EEENS1_24CollectiveEpilogueBwdGQAISA_fSD_Li256ELb0ELb1EEENS1_19SingleTileSchedulerILb0ELb0ELb0ELi128EEEEEEEEEvNT_6ParamsE$_ZZN4cute9transformINS_5tupleIJiiNS_1CILi0EEEEEENS1_IJNS1_IJNS2_ILi4EEENS2_ILi8EEEEEES5_NS2_ILi1EEEEEEZNS_7idx2crdIS4_S9_EEDaRKT_RKT0_EUlRKT_RKT0_E_EEDaSD_SG_OT1_ENKUlDpSJ_E_clIJNS1_IJiiEEEiS3_EEEDaSQ_,($_ZN7cutlass13device_kernelIN5flash19enable_sm80_to_sm89INS1_16FlashAttnBwdSm80INS1_25CollectiveMainloopBwdSm80ILi2ELi2EN4cute5tupleIJNS5_1CILi128EEES8_NS7_ILi64EEEEEENS_10bfloat16_tEfNS_4arch4Sm80ELb0ELb1ELb1ELb0ELb1ELb0ELb0ELb0ELi2ELi4ELi4ELi4ELb0EEENS1_24CollectiveEpilogueBwdGQAISA_fSD_Li256ELb0ELb1EEENS1_19SingleTileSchedulerILb0ELb0ELb0ELi128EEEEEEEEEvNT_6ParamsE$_ZZN4cute9transformINS_5tupleIJiiiNS_1CILi0EEEEEENS1_IJNS2_ILi32EEENS2_ILi4EEENS2_ILi2EEENS2_ILi1EEEEEENS1_IJS8_S8_S8_S8_EEEZNS_7crd2crdIS4_S9_SA_EEDaRKT_RKT0_RKT1_EUlRKT_RKT0_RKT1_E_EEDaSE_SH_SK_OT2_ENKUlDpSN_E_clIJiiiS3_EEEDaSX_ - $_ZN7cutlass13device_kernelIN5flash19enable_sm80_to_sm89INS1_16FlashAttnBwdSm80INS1_25CollectiveMainloopBwdSm80ILi2ELi2EN4cute5tupleIJNS5_1CILi128EEES8_NS7_ILi64EEEEEENS_10bfloat16_tEfNS_4arch4Sm80ELb0ELb1ELb1ELb0ELb1ELb0ELb0ELb0ELi2ELi4ELi4ELi4ELb0EEENS1_24CollectiveEpilogueBwdGQAISA_fSD_Li256ELb0ELb1EEENS1_19SingleTileSchedulerILb0ELb0ELb0ELi128EEEEEEEEEvNT_6ParamsE$_ZZN4cute9transformINS_5tupleIJiiNS_1CILi0EEEEEENS1_IJNS1_IJNS2_ILi4EEENS2_ILi8EEEEEES5_NS2_ILi1EEEEEEZNS_7idx2crdIS4_S9_EEDaRKT_RKT0_EUlRKT_RKT0_E_EEDaSD_SG_OT1_ENKUlDpSJ_E_clIJNS1_IJiiEEEiS3_EEEDaSQ_)
$_ZN7cutlass13device_kernelIN5flash19enable_sm80_to_sm89INS1_16FlashAttnBwdSm80INS1_25CollectiveMainloopBwdSm80ILi2ELi2EN4cute5tupleIJNS5_1CILi128EEES8_NS7_ILi64EEEEEENS_10bfloat16_tEfNS_4arch4Sm80ELb0ELb1ELb1ELb0ELb1ELb0ELb0ELb0ELi2ELi4ELi4ELi4ELb0EEENS1_24CollectiveEpilogueBwdGQAISA_fSD_Li256ELb0ELb1EEENS1_19SingleTileSchedulerILb0ELb0ELb0ELi128EEEEEEEEEvNT_6ParamsE$_ZZN4cute9transformINS_5tupleIJiiNS_1CILi0EEEEEENS1_IJNS1_IJNS2_ILi4EEENS2_ILi8EEEEEES5_NS2_ILi1EEEEEEZNS_7idx2crdIS4_S9_EEDaRKT_RKT0_EUlRKT_RKT0_E_EEDaSD_SG_OT1_ENKUlDpSJ_E_clIJNS1_IJiiEEEiS3_EEEDaSQ_:
[----:B------:R-:W-:Y:S02]  /*f890*/  IADD3 R3, R1, 0x1680, RZ ;  /* 0x0000168001037810 */ /* 0x000fe40007ffe0ff */
[----:B------:R-:W-:Y:S02]  /*f8a0*/  MOV R6, 0xf8d0 ;  /* 0x0000f8d000067802 */ /* 0x000fe40000000f00 */
[----:B------:R-:W-:Y:S02]  /*f8b0*/  IADD3 R3, R3, c[0x0][0x20], RZ ;  /* 0x0000080003037a10 */ /* 0x000fe40007ffe0ff */
[----:B------:R-:W-:Y:S05]  /*f8c0*/  CALL.REL.NOINC `($_ZN7cutlass13device_kernelIN5flash19enable_sm80_to_sm89INS1_16FlashAttnBwdSm80INS1_25CollectiveMainloopBwdSm80ILi2ELi2EN4cute5tupleIJNS5_1CILi128EEES8_NS7_ILi64EEEEEENS_10bfloat16_tEfNS_4arch4Sm80ELb0ELb1ELb1ELb0ELb1ELb0ELb0ELb0ELi2ELi4ELi4ELi4ELb0EEENS1_24CollectiveEpilogueBwdGQAISA_fSD_Li256ELb0ELb1EEENS1_19SingleTileSchedulerILb0ELb0ELb0ELi128EEEEEEEEEvNT_6ParamsE$_ZN4cute3eso3ESOILb0ELb0EJNS_5tupleIJiiEEEiNS_1CILi0EEEEEC2ERKS3_RKiRKS5_) ;  /* 0xffff62d000007944 */ /* 0x000fea0003c3ffff */
[----:B------:R2:W5:Y:S04]  /*f8d0*/  LDL R33, [R1+0x1688] ;  /* 0x0016880001217983 */ /* 0x0005680000100800 */
[----:B-1----:R2:W5:Y:S01]  /*f8e0*/  LDL.64 R2, [R1+0x1680] ;  /* 0x0016800001027983 */ /* 0x0025620000100a00 */
[----:B------:R-:W-:Y:S02]  /*f8f0*/  MOV R6, R72 ;  /* 0x0000004800067202 */ /* 0x000fe40000000f00 */
[----:B------:R-:W-:-:S04]  /*f900*/  MOV R7, 0x0 ;  /* 0x0000000000077802 */ /* 0x000fc80000000f00 */
[----:B------:R-:W-:Y:S05]  /*f910*/  RET.REL.NODEC R6 `(_ZN7cutlass13device_kernelIN5flash19enable_sm80_to_sm89INS1_16FlashAttnBwdSm80INS1_25CollectiveMainloopBwdSm80ILi2ELi2EN4cute5tupleIJNS5_1CILi128EEES8_NS7_ILi64EEEEEENS_10bfloat16_tEfNS_4arch4Sm80ELb0ELb1ELb1ELb0ELb1ELb0ELb0ELb0ELi2ELi4ELi4ELi4ELb0EEENS1_24CollectiveEpilogueBwdGQAISA_fSD_Li256ELb0ELb1EEENS1_19SingleTileSchedulerILb0ELb0ELb0ELi128EEEEEEEEEvNT_6ParamsE) ;  /* 0xffff06e006007950 */ /* 0x000fea0003c3ffff */
        .type           $_ZN7cutlass13device_kernelIN5flash19enable_sm80_to_sm89INS1_16FlashAttnBwdSm80INS1_25CollectiveMainloopBwdSm80ILi2ELi2EN4cute5tupleIJNS5_1CILi128EEES8_NS7_ILi64EEEEEENS_10bfloat16_tEfNS_4arch4Sm80ELb0ELb1ELb1ELb0ELb1ELb0ELb0ELb0ELi2ELi4ELi4ELi4ELb0EEENS1_24CollectiveEpilogueBwdGQAISA_fSD_Li256ELb0ELb1EEENS1_19SingleTileSchedulerILb0ELb0ELb0ELi128EEEEEEEEEvNT_6ParamsE$_ZZN4cute9transformINS_5tupleIJiiiNS_1CILi0EEEEEENS1_IJNS2_ILi32EEENS2_ILi4EEENS2_ILi2EEENS2_ILi1EEEEEENS1_IJS8_S8_S8_S8_EEEZNS_7crd2crdIS4_S9_SA_EEDaRKT_RKT0_RKT1_EUlRKT_RKT0_RKT1_E_EEDaSE_SH_SK_OT2_ENKUlDpSN_E_clIJiiiS3_EEEDaSX_,@function
        .size           $_ZN7cutlass13device_kernelIN5flash19enable_sm80_to_sm89INS1_16FlashAttnBwdSm80INS1_25CollectiveMainloopBwdSm80ILi2ELi2EN4cute5tupleIJNS5_1CILi128EEES8_NS7_ILi64EEEEEENS_10bfloat16_tEfNS_4arch4Sm80ELb0ELb1ELb1ELb0ELb1ELb0ELb0ELb0ELi2ELi4ELi4ELi4ELb0EEENS1_24CollectiveEpilogueBwdGQAISA_fSD_Li256ELb0ELb1EEENS1_19SingleTileSchedulerILb0ELb0ELb0ELi128EEEEEEEEEvNT_6ParamsE$_ZZN4cute9transformINS_5tupleIJiiiNS_1CILi0EEEEEENS1_IJNS2_ILi32EEENS2_ILi4EEENS2_ILi2EEENS2_ILi1EEEEEENS1_IJS8_S8_S8_S8_EEEZNS_7crd2crdIS4_S9_SA_EEDaRKT_RKT0_RKT1_EUlRKT_RKT0_RKT1_E_EEDaSE_SH_SK_OT2_ENKUlDpSN_E_clIJiiiS3_EEEDaSX_,($_ZN7cutlass13device_kernelIN5flash19enable_sm80_to_sm89INS1_16FlashAttnBwdSm80INS1_25CollectiveMainloopBwdSm80ILi2ELi2EN4cute5tupleIJNS5_1CILi128EEES8_NS7_ILi64EEEEEENS_10bfloat16_tEfNS_4arch4Sm80ELb0ELb1ELb1ELb0ELb1ELb0ELb0ELb0ELi2ELi4ELi4ELi4ELb0EEENS1_24CollectiveEpilogueBwdGQAISA_fSD_Li256ELb0ELb1EEENS1_19SingleTileSchedulerILb0ELb0ELb0ELi128EEEEEEEEEvNT_6ParamsE$_ZZN4cuteplIJNS_1CILi0EEES2_EJiEEEDaRKNS_15ArithmeticTupleIJDpT_EEERKNS3_IJDpT0_EEEENKUlDpRKT_E_clIJiS2_EEEDaSH_ - $_ZN7cutlass13device_kernelIN5flash19enable_sm80_to_sm89INS1_16FlashAttnBwdSm80INS1_25CollectiveMainloopBwdSm80ILi2ELi2EN4cute5tupleIJNS5_1CILi128EEES8_NS7_ILi64EEEEEENS_10bfloat16_tEfNS_4arch4Sm80ELb0ELb1ELb1ELb0ELb1ELb0ELb0ELb0ELi2ELi4ELi4ELi4ELb0EEENS1_24CollectiveEpilogueBwdGQAISA_fSD_Li256ELb0ELb1EEENS1_19SingleTileSchedulerILb0ELb0ELb0ELi128EEEEEEEEEvNT_6ParamsE$_ZZN4cute9transformINS_5tupleIJiiiNS_1CILi0EEEEEENS1_IJNS2_ILi32EEENS2_ILi4EEENS2_ILi2EEENS2_ILi1EEEEEENS1_IJS8_S8_S8_S8_EEEZNS_7crd2crdIS4_S9_SA_EEDaRKT_RKT0_RKT1_EUlRKT_RKT0_RKT1_E_EEDaSE_SH_SK_OT2_ENKUlDpSN_E_clIJiiiS3_EEEDaSX_)
$_ZN7cutlass13device_kernelIN5flash19enable_sm80_to_sm89INS1_16FlashAttnBwdSm80INS1_25CollectiveMainloopBwdSm80ILi2ELi2EN4cute5tupleIJNS5_1CILi128EEES8_NS7_ILi64EEEEEENS_10bfloat16_tEfNS_4arch4Sm80ELb0ELb1ELb1ELb0ELb1ELb0ELb0ELb0ELi2ELi4ELi4ELi4ELb0EEENS1_24CollectiveEpilogueBwdGQAISA_fSD_Li256ELb0ELb1EEENS1_19SingleTileSchedulerILb0ELb0ELb0ELi128EEEEEEEEEvNT_6ParamsE$_ZZN4cute9transformINS_5tupleIJiiiNS_1CILi0EEEEEENS1_IJNS2_ILi32EEENS2_ILi4EEENS2_ILi2EEENS2_ILi1EEEEEENS1_IJS8_S8_S8_S8_EEEZNS_7crd2crdIS4_S9_SA_EEDaRKT_RKT0_RKT1_EUlRKT_RKT0_RKT1_E_EEDaSE_SH_SK_OT2_ENKUlDpSN_E_clIJiiiS3_EEEDaSX_:
[----:B------:R-:W-:Y:S02]  /*f920*/  IADD3 R3, R1, 0x13c8, RZ ;  /* 0x000013c801037810 */ /* 0x000fe40007ffe0ff */
[----:B------:R-:W-:Y:S02]  /*f930*/  MOV R6, 0xf960 ;  /* 0x0000f96000067802 */ /* 0x000fe40000000f00 */
[----:B------:R-:W-:Y:S02]  /*f940*/  IADD3 R3, R3, c[0x0][0x20], RZ ;  /* 0x0000080003037a10 */ /* 0x000fe40007ffe0ff */
[----:B------:R-:W-:Y:S05]  /*f950*/  CALL.REL.NOINC `($_ZN7cutlass13device_kernelIN5flash19enable_sm80_to_sm89INS1_16FlashAttnBwdSm80INS1_25CollectiveMainloopBwdSm80ILi2ELi2EN4cute5tupleIJNS5_1CILi128EEES8_NS7_ILi64EEEEEENS_10bfloat16_tEfNS_4arch4Sm80ELb0ELb1ELb1ELb0ELb1ELb0ELb0ELb0ELi2ELi4ELi4ELi4ELb0EEENS1_24CollectiveEpilogueBwdGQAISA_fSD_Li256ELb0ELb1EEENS1_19SingleTileSchedulerILb0ELb0ELb0ELi128EEEEEEEEEvNT_6ParamsE$_ZN4cute3eso3ESOILb0ELb0EJiiiNS_1CILi0EEEEEC2ERKiS6_S6_RKS3_) ;  /* 0xffff70e000007944 */ /* 0x000fea0003c3ffff */
[----:B-1----:R1:W5:Y:S04]  /*f960*/  LDL R8, [R1+0x13d0] ;  /* 0x0013d00001087983 */ /* 0x0023680000100800 */
[----:B------:R1:W5:Y:S01]  /*f970*/  LDL.64 R2, [R1+0x13c8] ;  /* 0x0013c80001027983 */ /* 0x0003620000100a00 */
[----:B------:R-:W-:-:S04]  /*f980*/  MOV R5, 0x0 ;  /* 0x0000000000057802 */ /* 0x000fc80000000f00 */
[----:B------:R-:W-:Y:S05]  /*f990*/  RET.REL.NODEC R4 `(_ZN7cutlass13device_kernelIN5flash19enable_sm80_to_sm89INS1_16FlashAttnBwdSm80INS1_25CollectiveMainloopBwdSm80ILi2ELi2EN4cute5tupleIJNS5_1CILi128EEES8_NS7_ILi64EEEEEENS_10bfloat16_tEfNS_4arch4Sm80ELb0ELb1ELb1ELb0ELb1ELb0ELb0ELb0ELi2ELi4ELi4ELi4ELb0EEENS1_24CollectiveEpilogueBwdGQAISA_fSD_Li256ELb0ELb1EEENS1_19SingleTileSchedulerILb0ELb0ELb0ELi128EEEEEEEEEvNT_6ParamsE) ;  /* 0xffff066004007950 */ /* 0x000fea0003c3ffff */
        .type           $_ZN7cutlass13device_kernelIN5flash19enable_sm80_to_sm89INS1_16FlashAttnBwdSm80INS1_25CollectiveMainloopBwdSm80ILi2ELi2EN4cute5tupleIJNS5_1CILi128EEES8_NS7_ILi64EEEEEENS_10bfloat16_tEfNS_4arch4Sm80ELb0ELb1ELb1ELb0ELb1ELb0ELb0ELb0ELi2ELi4ELi4ELi4ELb0EEENS1_24CollectiveEpilogueBwdGQAISA_fSD_Li256ELb0ELb1EEENS1_19SingleTileSchedulerILb0ELb0ELb0ELi128EEEEEEEEEvNT_6ParamsE$_ZZN4cuteplIJNS_1CILi0EEES2_EJiEEEDaRKNS_15ArithmeticTupleIJDpT_EEERKNS3_IJDpT0_EEEENKUlDpRKT_E_clIJiS2_EEEDaSH_,@function
        .size           $_ZN7cutlass13device_kernelIN5flash19enable_sm80_to_sm89INS1_16FlashAttnBwdSm80INS1_25CollectiveMainloopBwdSm80ILi2ELi2EN4cute5tupleIJNS5_1CILi128EEES8_NS7_ILi64EEEEEENS_10bfloat16_tEfNS_4arch4Sm80ELb0ELb1ELb1ELb0ELb1ELb0ELb0ELb0ELi2ELi4ELi4ELi4ELb0EEENS1_24CollectiveEpilogueBwdGQAISA_fSD_Li256ELb0ELb1EEENS1_19SingleTileSchedulerILb0ELb0ELb0ELi128EEEEEEEEEvNT_6ParamsE$_ZZN4cuteplIJNS_1CILi0EEES2_EJiEEEDaRKNS_15ArithmeticTupleIJDpT_EEERKNS3_IJDpT0_EEEENKUlDpRKT_E_clIJiS2_EEEDaSH_,($_ZN7cutlass13device_kernelIN5flash19enable_sm80_to_sm89INS1_16FlashAttnBwdSm80INS1_25CollectiveMainloopBwdSm80ILi2ELi2EN4cute5tupleIJNS5_1CILi128EEES8_NS7_ILi64EEEEEENS_10bfloat16_tEfNS_4arch4Sm80ELb0ELb1ELb1ELb0ELb1ELb0ELb0ELb0ELi2ELi4ELi4ELi4ELb0EEENS1_24CollectiveEpilogueBwdGQAISA_fSD_Li256ELb0ELb1EEENS1_19SingleTileSchedulerILb0ELb0ELb0ELi128EEEEEEEEEvNT_6ParamsE$_ZZN4cuteplIJNS_1CILi0EEES2_EJiS2_EEEDaRKNS_15ArithmeticTupleIJDpT_EEERKNS3_IJDpT0_EEEENKUlDpRKT_E_clIJiS2_EEEDaSH_ - $_ZN7cutlass13device_kernelIN5flash19enable_sm80_to_sm89INS1_16FlashAttnBwdSm80INS1_25CollectiveMainloopBwdSm80ILi2ELi2EN4cute5tupleIJNS5_1CILi128EEES8_NS7_ILi64EEEEEENS_10bfloat16_tEfNS_4arch4Sm80ELb0ELb1ELb1ELb0ELb1ELb0ELb0ELb0ELi2ELi4ELi4ELi4ELb0EEENS1_24CollectiveEpilogueBwdGQAISA_fSD_Li256ELb0ELb1EEENS1_19SingleTileSchedulerILb0ELb0ELb0ELi128EEEEEEEEEvNT_6ParamsE$_ZZN4cuteplIJNS_1CILi0EEES2_EJiEEEDaRKNS_15ArithmeticTupleIJDpT_EEERKNS3_IJDpT0_EEEENKUlDpRKT_E_clIJiS2_EEEDaSH_)
$_ZN7cutlass13device_kernelIN5flash19enable_sm80_to_sm89INS1_16FlashAttnBwdSm80INS1_25CollectiveMainloopBwdSm80ILi2ELi2EN4cute5tupleIJNS5_1CILi128EEES8_NS7_ILi64EEEEEENS_10bfloat16_tEfNS_4arch4Sm80ELb0ELb1ELb1ELb0ELb1ELb0ELb0ELb0ELi2ELi4ELi4ELi4ELb0EEENS1_24CollectiveEpilogueBwdGQAISA_fSD_Li256ELb0ELb1EEENS1_19SingleTileSchedulerILb0ELb0ELb0ELi128EEEEEEEEEvNT_6ParamsE$_ZZN4cuteplIJNS_1CILi0EEES2_EJiEEEDaRKNS_15ArithmeticTupleIJDpT_EEERKNS3_IJDpT0_EEEENKUlDpRKT_E_clIJiS2_EEEDaSH_:
[----:B------:R-:W-:Y:S02]  /*f9a0*/  IADD3 R2, R1, 0x16a8, RZ ;  /* 0x000016a801027810 */ /* 0x000fe40007ffe0ff */
[----:B------:R-:W-:Y:S02]  /*f9b0*/  MOV R8, 0xf9e0 ;  /* 0x0000f9e000087802 */ /* 0x000fe40000000f00 */
[----:B------:R-:W-:Y:S02]  /*f9c0*/  IADD3 R2, R2, c[0x0][0x20], RZ ;  /* 0x0000080002027a10 */ /* 0x000fe40007ffe0ff */
[----:B------:R-:W-:Y:S05]  /*f9d0*/  CALL.REL.NOINC `($_ZN7cutlass13device_kernelIN5flash19enable_sm80_to_sm89INS1_16FlashAttnBwdSm80INS1_25CollectiveMainloopBwdSm80ILi2ELi2EN4cute5tupleIJNS5_1CILi128EEES8_NS7_ILi64EEEEEENS_10bfloat16_tEfNS_4arch4Sm80ELb0ELb1ELb1ELb0ELb1ELb0ELb0ELb0ELi2ELi4ELi4ELi4ELb0EEENS1_24CollectiveEpilogueBwdGQAISA_fSD_Li256ELb0ELb1EEENS1_19SingleTileSchedulerILb0ELb0ELb0ELi128EEEEEEEEEvNT_6ParamsE$_ZN4cute5tupleIJiNS_1CILi0EEEEEC2ERKiRKS2_) ;  /* 0xffffb01000007944 */ /* 0x000fea0003c3ffff */
[----:B-1----:R1:W5:Y:S01]  /*f9e0*/  LDL R3, [R1+0x16a8] ;  /* 0x0016a80001037983 */ /* 0x0023620000100800 */
[----:B------:R-:W-:-:S04]  /*f9f0*/  MOV R5, 0x0 ;  /* 0x0000000000057802 */ /* 0x000fc80000000f00 */
[----:B------:R-:W-:Y:S05]  /*fa00*/  RET.REL.NODEC R4 `(_ZN7cutlass13device_kernelIN5flash19enable_sm80_to_sm89INS1_16FlashAttnBwdSm80INS1_25CollectiveMainloopBwdSm80ILi2ELi2EN4cute5tupleIJNS5_1CILi128EEES8_NS7_ILi64EEEEEENS_10bfloat16_tEfNS_4arch4Sm80ELb0ELb1ELb1ELb0ELb1ELb0ELb0ELb0ELi2ELi4ELi4ELi4ELb0EEENS1_24CollectiveEpilogueBwdGQAISA_fSD_Li256ELb0ELb1EEENS1_19SingleTileSchedulerILb0ELb0ELb0ELi128EEEEEEEEEvNT_6ParamsE) ;  /* 0xffff05f004007950 */ /* 0x000fea0003c3ffff */
        .type           $_ZN7cutlass13device_kernelIN5flash19enable_sm80_to_sm89INS1_16FlashAttnBwdSm80INS1_25CollectiveMainloopBwdSm80ILi2ELi2EN4cute5tupleIJNS5_1CILi128EEES8_NS7_ILi64EEEEEENS_10bfloat16_tEfNS_4arch4Sm80ELb0ELb1ELb1ELb0ELb1ELb0ELb0ELb0ELi2ELi4ELi4ELi4ELb0EEENS1_24CollectiveEpilogueBwdGQAISA_fSD_Li256ELb0ELb1EEENS1_19SingleTileSchedulerILb0ELb0ELb0ELi128EEEEEEEEEvNT_6ParamsE$_ZZN4cuteplIJNS_1CILi0EEES2_EJiS2_EEEDaRKNS_15ArithmeticTupleIJDpT_EEERKNS3_IJDpT0_EEEENKUlDpRKT_E_clIJiS2_EEEDaSH_,@function
        .size           $_ZN7cutlass13device_kernelIN5flash19enable_sm80_to_sm89INS1_16FlashAttnBwdSm80INS1_25CollectiveMainloopBwdSm80ILi2ELi2EN4cute5tupleIJNS5_1CILi128EEES8_NS7_ILi64EEEEEENS_10bfloat16_tEfNS_4arch4Sm80ELb0ELb1ELb1ELb0ELb1ELb0ELb0ELb0ELi2ELi4ELi4ELi4ELb0EEENS1_24CollectiveEpilogueBwdGQAISA_fSD_Li256ELb0ELb1EEENS1_19SingleTileSchedulerILb0ELb0ELb0ELi128EEEEEEEEEvNT_6ParamsE$_ZZN4cuteplIJNS_1CILi0EEES2_EJiS2_EEEDaRKNS_15ArithmeticTupleIJDpT_EEERKNS3_IJDpT0_EEEENKUlDpRKT_E_clIJiS2_EEEDaSH_,($_ZN7cutlass13device_kernelIN5flash19enable_sm80_to_sm89INS1_16FlashAttnBwdSm80INS1_25CollectiveMainloopBwdSm80ILi2ELi2EN4cute5tupleIJNS5_1CILi128EEES8_NS7_ILi64EEEEEENS_10bfloat16_tEfNS_4arch4Sm80ELb0ELb1ELb1ELb0ELb1ELb0ELb0ELb0ELi2ELi4ELi4ELi4ELb0EEENS1_24CollectiveEpilogueBwdGQAISA_fSD_Li256ELb0ELb1EEENS1_19SingleTileSchedulerILb0ELb0ELb0ELi128EEEEEEEEEvNT_6ParamsE$_ZZN4cuteplIJNS_1CILi0EEES2_EJiiEEEDaRKNS_15ArithmeticTupleIJDpT_EEERKNS3_IJDpT0_EEEENKUlDpRKT_E_clIJiiEEEDaSH_ - $_ZN7cutlass13device_kernelIN5flash19enable_sm80_to_sm89INS1_16FlashAttnBwdSm80INS1_25CollectiveMainloopBwdSm80ILi2ELi2EN4cute5tupleIJNS5_1CILi128EEES8_NS7_ILi64EEEEEENS_10bfloat16_tEfNS_4arch4Sm80ELb0ELb1ELb1ELb0ELb1ELb0ELb0ELb0ELi2ELi4ELi4ELi4ELb0EEENS1_24CollectiveEpilogueBwdGQAISA_fSD_Li256ELb0ELb1EEENS1_19SingleTileSchedulerILb0ELb0ELb0ELi128EEEEEEEEEvNT_6ParamsE$_ZZN4cuteplIJNS_1CILi0EEES2_EJiS2_EEEDaRKNS_15ArithmeticTupleIJDpT_EEERKNS3_IJDpT0_EEEENKUlDpRKT_E_clIJiS2_EEEDaSH_)
$_ZN7cutlass13device_kernelIN5flash19enable_sm80_to_sm89INS1_16FlashAttnBwdSm80INS1_25CollectiveMainloopBwdSm80ILi2ELi2EN4cute5tupleIJNS5_1CILi128EEES8_NS7_ILi64EEEEEENS_10bfloat16_tEfNS_4arch4Sm80ELb0ELb1ELb1ELb0ELb1ELb0ELb0ELb0ELi2ELi4ELi4ELi4ELb0EEENS1_24CollectiveEpilogueBwdGQAISA_fSD_Li256ELb0ELb1EEENS1_19SingleTileSchedulerILb0ELb0ELb0ELi128EEEEEEEEEvNT_6ParamsE$_ZZN4cuteplIJNS_1CILi0EEES2_EJiS2_EEEDaRKNS_15ArithmeticTupleIJDpT_EEERKNS3_IJDpT0_EEEENKUlDpRKT_E_clIJiS2_EEEDaSH_:
[----:B------:R-:W-:Y:S02]  /*fa10*/  IADD3 R2, R1, 0x16a8, RZ ;  /* 0x000016a801027810 */ /* 0x000fe40007ffe0ff */
[----:B------:R-:W-:Y:S02]  /*fa20*/  MOV R8, 0xfa50 ;  /* 0x0000fa5000087802 */ /* 0x000fe40000000f00 */
[----:B------:R-:W-:Y:S02]  /*fa30*/  IADD3 R2, R2, c[0x0][0x20], RZ ;  /* 0x0000080002027a10 */ /* 0x000fe40007ffe0ff */
[----:B------:R-:W-:Y:S05]  /*fa40*/  CALL.REL.NOINC `($_ZN7cutlass13device_kernelIN5flash19enable_sm80_to_sm89INS1_16FlashAttnBwdSm80INS1_25CollectiveMainloopBwdSm80ILi2ELi2EN4cute5tupleIJNS5_1CILi128EEES8_NS7_ILi64EEEEEENS_10bfloat16_tEfNS_4arch4Sm80ELb0ELb1ELb1ELb0ELb1ELb0ELb0ELb0ELi2ELi4ELi4ELi4ELb0EEENS1_24CollectiveEpilogueBwdGQAISA_fSD_Li256ELb0ELb1EEENS1_19SingleTileSchedulerILb0ELb0ELb0ELi128EEEEEEEEEvNT_6ParamsE$_ZN4cute5tupleIJiNS_1CILi0EEEEEC2ERKiRKS2_) ;  /* 0xffffafa000007944 */ /* 0x000fea0003c3ffff */
[----:B------:R2:W5:Y:S01]  /*fa50*/  LDL R31, [R1+0x16a8] ;  /* 0x0016a800011f7983 */ /* 0x0005620000100800 */
[----:B------:R-:W-:-:S04]  /*fa60*/  MOV R5, 0x0 ;  /* 0x0000000000057802 */ /* 0x000fc80000000f00 */
[----:B------:R-:W-:Y:S05]  /*fa70*/  RET.REL.NODEC R4 `(_ZN7cutlass13device_kernelIN5flash19enable_sm80_to_sm89INS1_16FlashAttnBwdSm80INS1_25CollectiveMainloopBwdSm80ILi2ELi2EN4cute5tupleIJNS5_1CILi128EEES8_NS7_ILi64EEEEEENS_10bfloat16_tEfNS_4arch4Sm80ELb0ELb1ELb1ELb0ELb1ELb0ELb0ELb0ELi2ELi4ELi4ELi4ELb0EEENS1_24CollectiveEpilogueBwdGQAISA_fSD_Li256ELb0ELb1EEENS1_19SingleTileSchedulerILb0ELb0ELb0ELi128EEEEEEEEEvNT_6ParamsE) ;  /* 0xffff058004007950 */ /* 0x000fea0003c3ffff */
        .type           $_ZN7cutlass13device_kernelIN5flash19enable_sm80_to_sm89INS1_16FlashAttnBwdSm80INS1_25CollectiveMainloopBwdSm80ILi2ELi2EN4cute5tupleIJNS5_1CILi128EEES8_NS7_ILi64EEEEEENS_10bfloat16_tEfNS_4arch4Sm80ELb0ELb1ELb1ELb0ELb1ELb0ELb0ELb0ELi2ELi4ELi4ELi4ELb0EEENS1_24CollectiveEpilogueBwdGQAISA_fSD_Li256ELb0ELb1EEENS1_19SingleTileSchedulerILb0ELb0ELb0ELi128EEEEEEEEEvNT_6ParamsE$_ZZN4cuteplIJNS_1CILi0EEES2_EJiiEEEDaRKNS_15ArithmeticTupleIJDpT_EEERKNS3_IJDpT0_EEEENKUlDpRKT_E_clIJiiEEEDaSH_,@function
        .size           $_ZN7cutlass13device_kernelIN5flash19enable_sm80_to_sm89INS1_16FlashAttnBwdSm80INS1_25CollectiveMainloopBwdSm80ILi2ELi2EN4cute5tupleIJNS5_1CILi128EEES8_NS7_ILi64EEEEEENS_10bfloat16_tEfNS_4arch4Sm80ELb0ELb1ELb1ELb0ELb1ELb0ELb0ELb0ELi2ELi4ELi4ELi4ELb0EEENS1_24CollectiveEpilogueBwdGQAISA_fSD_Li256ELb0ELb1EEENS1_19SingleTileSchedulerILb0ELb0ELb0ELi128EEEEEEEEEvNT_6ParamsE$_ZZN4cuteplIJNS_1CILi0EEES2_EJiiEEEDaRKNS_15ArithmeticTupleIJDpT_EEERKNS3_IJDpT0_EEEENKUlDpRKT_E_clIJiiEEEDaSH_,($_ZN7cutlass13device_kernelIN5flash19enable_sm80_to_sm89INS1_16FlashAttnBwdSm80INS1_25CollectiveMainloopBwdSm80ILi2ELi2EN4cute5tupleIJNS5_1CILi128EEES8_NS7_ILi64EEEEEENS_10bfloat16_tEfNS_4arch4Sm80ELb0ELb1ELb1ELb0ELb1ELb0ELb0ELb0ELi2ELi4ELi4ELi4ELb0EEENS1_24CollectiveEpilogueBwdGQAISA_fSD_Li256ELb0ELb1EEENS1_19SingleTileSchedulerILb0ELb0ELb0ELi128EEEEEEEEEvNT_6ParamsE$_ZZN4cuteplIJNS_1CILi0EEEiEJS2_iEEEDaRKNS_15ArithmeticTupleIJDpT_EEERKNS3_IJDpT0_EEEENKUlDpRKT_E_clIJS2_iEEEDaSH_ - $_ZN7cutlass13device_kernelIN5flash19enable_sm80_to_sm89INS1_16FlashAttnBwdSm80INS1_25CollectiveMainloopBwdSm80ILi2ELi2EN4cute5tupleIJNS5_1CILi128EEES8_NS7_ILi64EEEEEENS_10bfloat16_tEfNS_4arch4Sm80ELb0ELb1ELb1ELb0ELb1ELb0ELb0ELb0ELi2ELi4ELi4ELi4ELb0EEENS1_24CollectiveEpilogueBwdGQAISA_fSD_Li256ELb0ELb1EEENS1_19SingleTileSchedulerILb0ELb0ELb0ELi128EEEEEEEEEvNT_6ParamsE$_ZZN4cuteplIJNS_1CILi0EEES2_EJiiEEEDaRKNS_15ArithmeticTupleIJDpT_EEERKNS3_IJDpT0_EEEENKUlDpRKT_E_clIJiiEEEDaSH_)
$_ZN7cutlass13device_kernelIN5flash19enable_sm80_to_sm89INS1_16FlashAttnBwdSm80INS1_25CollectiveMainloopBwdSm80ILi2ELi2EN4cute5tupleIJNS5_1CILi128EEES8_NS7_ILi64EEEEEENS_10bfloat16_tEfNS_4arch4Sm80ELb0ELb1ELb1ELb0ELb1ELb0ELb0ELb0ELi2ELi4ELi4ELi4ELb0EEENS1_24CollectiveEpilogueBwdGQAISA_fSD_Li256ELb0ELb1EEENS1_19SingleTileSchedulerILb0ELb0ELb0ELi128EEEEEEEEEvNT_6ParamsE$_ZZN4cuteplIJNS_1CILi0EEES2_EJiiEEEDaRKNS_15ArithmeticTupleIJDpT_EEERKNS3_IJDpT0_EEEENKUlDpRKT_E_clIJiiEEEDaSH_:
[----:B------:R-:W-:Y:S01]  /*fa80*/  IADD3 R3, R1, 0x13c8, RZ ;  /* 0x000013c801037810 */ /* 0x000fe20007ffe0ff */
[----:B------:R-:W-:Y:S01]  /*fa90*/  IMAD.MOV.U32 R10, RZ, RZ, R2 ;  /* 0x000000ffff0a7224 */ /* 0x000fe200078e0002 */
[----:B------:R-:W-:Y:S01]  /*faa0*/  MOV R6, 0xfae0 ;  /* 0x0000fae000067802 */ /* 0x000fe20000000f00 */
[----:B------:R-:W-:Y:S01]  /*fab0*/  IMAD.MOV.U32 R2, RZ, RZ, R83 ;  /* 0x000000ffff027224 */ /* 0x000fe200078e0053 */
[----:B------:R-:W-:Y:S02]  /*fac0*/  IADD3 R3, R3, c[0x0][0x20], RZ ;  /* 0x0000080003037a10 */ /* 0x000fe40007ffe0ff */
[----:B------:R-:W-:Y:S05]  /*fad0*/  CALL.REL.NOINC `($_ZN7cutlass13device_kernelIN5flash19enable_sm80_to_sm89INS1_16FlashAttnBwdSm80INS1_25CollectiveMainloopBwdSm80ILi2ELi2EN4cute5tupleIJNS5_1CILi128EEES8_NS7_ILi64EEEEEENS_10bfloat16_tEfNS_4arch4Sm80ELb0ELb1ELb1ELb0ELb1ELb0ELb0ELb0ELi2ELi4ELi4ELi4ELb0EEENS1_24CollectiveEpilogueBwdGQAISA_fSD_Li256ELb0ELb1EEENS1_19SingleTileSchedulerILb0ELb0ELb0ELi128EEEEEEEEEvNT_6ParamsE$_ZN4cute5tupleIJiiEEC2ERKiS3_) ;  /* 0xffffaf5000007944 */ /* 0x000fea0003c3ffff */
[----:B------:R1:W5:Y:S01]  /*fae0*/  LDL.64 R2, [R1+0x13c8] ;  /* 0x0013c80001027983 */ /* 0x0003620000100a00 */
[----:B------:R-:W-:-:S04]  /*faf0*/  MOV R63, 0x0 ;  /* 0x00000000003f7802 */ /* 0x000fc80000000f00 */
[----:B------:R-:W-:Y:S05]  /*fb00*/  RET.REL.NODEC R62 `(_ZN7cutlass13device_kernelIN5flash19enable_sm80_to_sm89INS1_16FlashAttnBwdSm80INS1_25CollectiveMainloopBwdSm80ILi2ELi2EN4cute5tupleIJNS5_1CILi128EEES8_NS7_ILi64EEEEEENS_10bfloat16_tEfNS_4arch4Sm80ELb0ELb1ELb1ELb0ELb1ELb0ELb0ELb0ELi2ELi4ELi4ELi4ELb0EEENS1_24CollectiveEpilogueBwdGQAISA_fSD_Li256ELb0ELb1EEENS1_19SingleTileSchedulerILb0ELb0ELb0ELi128EEEEEEEEEvNT_6ParamsE) ;  /* 0xffff04f03e007950 */ /* 0x000fea0003c3ffff */
        .type           $_ZN7cutlass13device_kernelIN5flash19enable_sm80_to_sm89INS1_16FlashAttnBwdSm80INS1_25CollectiveMainloopBwdSm80ILi2ELi2EN4cute5tupleIJNS5_1CILi128EEES8_NS7_ILi64EEEEEENS_10bfloat16_tEfNS_4arch4Sm80ELb0ELb1ELb1ELb0ELb1ELb0ELb0ELb0ELi2ELi4ELi4ELi4ELb0EEENS1_24CollectiveEpilogueBwdGQAISA_fSD_Li256ELb0ELb1EEENS1_19SingleTileSchedulerILb0ELb0ELb0ELi128EEEEEEEEEvNT_6ParamsE$_ZZN4cuteplIJNS_1CILi0EEEiEJS2_iEEEDaRKNS_15ArithmeticTupleIJDpT_EEERKNS3_IJDpT0_EEEENKUlDpRKT_E_clIJS2_iEEEDaSH_,@function
        .size           $_ZN7cutlass13device_kernelIN5flash19enable_sm80_to_sm89INS1_16FlashAttnBwdSm80INS1_25CollectiveMainloopBwdSm80ILi2ELi2EN4cute5tupleIJNS5_1CILi128EEES8_NS7_ILi64EEEEEENS_10bfloat16_tEfNS_4arch4Sm80ELb0ELb1ELb1ELb0ELb1ELb0ELb0ELb0ELi2ELi4ELi4ELi4ELb0EEENS1_24CollectiveEpilogueBwdGQAISA_fSD_Li256ELb0ELb1EEENS1_19SingleTileSchedulerILb0ELb0ELb0ELi128EEEEEEEEEvNT_6ParamsE$_ZZN4cuteplIJNS_1CILi0EEEiEJS2_iEEEDaRKNS_15ArithmeticTupleIJDpT_EEERKNS3_IJDpT0_EEEENKUlDpRKT_E_clIJS2_iEEEDaSH_,($_ZN7cutlass13device_kernelIN5flash19enable_sm80_to_sm89INS1_16FlashAttnBwdSm80INS1_25CollectiveMainloopBwdSm80ILi2ELi2EN4cute5tupleIJNS5_1CILi128EEES8_NS7_ILi64EEEEEENS_10bfloat16_tEfNS_4arch4Sm80ELb0ELb1ELb1ELb0ELb1ELb0ELb0ELb0ELi2ELi4ELi4ELi4ELb0EEENS1_24CollectiveEpilogueBwdGQAISA_fSD_Li256ELb0ELb1EEENS1_19SingleTileSchedulerILb0ELb0ELb0ELi128EEEEEEEEEvNT_6ParamsE$_ZZN4cuteplIJNS_1CILi0EEEiEJiEEEDaRKNS_15ArithmeticTupleIJDpT_EEERKNS3_IJDpT0_EEEENKUlDpRKT_E_clIJiiEEEDaSH_ - $_ZN7cutlass13device_kernelIN5flash19enable_sm80_to_sm89INS1_16FlashAttnBwdSm80INS1_25CollectiveMainloopBwdSm80ILi2ELi2EN4cute5tupleIJNS5_1CILi128EEES8_NS7_ILi64EEEEEENS_10bfloat16_tEfNS_4arch4Sm80ELb0ELb1ELb1ELb0ELb1ELb0ELb0ELb0ELi2ELi4ELi4ELi4ELb0EEENS1_24CollectiveEpilogueBwdGQAISA_fSD_Li256ELb0ELb1EEENS1_19SingleTileSchedulerILb0ELb0ELb0ELi128EEEEEEEEEvNT_6ParamsE$_ZZN4cuteplIJNS_1CILi0EEEiEJS2_iEEEDaRKNS_15ArithmeticTupleIJDpT_EEERKNS3_IJDpT0_EEEENKUlDpRKT_E_clIJS2_iEEEDaSH_)
$_ZN7cutlass13device_kernelIN5flash19enable_sm80_to_sm89INS1_16FlashAttnBwdSm80INS1_25CollectiveMainloopBwdSm80ILi2ELi2EN4cute5tupleIJNS5_1CILi128EEES8_NS7_ILi64EEEEEENS_10bfloat16_tEfNS_4arch4Sm80ELb0ELb1ELb1ELb0ELb1ELb0ELb0ELb0ELi2ELi4ELi4ELi4ELb0EEENS1_24CollectiveEpilogueBwdGQAISA_fSD_Li256ELb0ELb1EEENS1_19SingleTileSchedulerILb0ELb0ELb0ELi128EEEEEEEEEvNT_6ParamsE$_ZZN4cuteplIJNS_1CILi0EEEiEJS2_iEEEDaRKNS_15ArithmeticTupleIJDpT_EEERKNS3_IJDpT0_EEEENKUlDpRKT_E_clIJS2_iEEEDaSH_:
[----:B------:R-:W-:Y:S02]  /*fb10*/  IADD3 R9, R1, 0x13c8, RZ ;  /* 0x000013c801097810 */ /* 0x000fe40007ffe0ff */
[----:B------:R-:W-:Y:S02]  /*fb20*/  MOV R8, 0xfb50 ;  /* 0x0000fb5000087802 */ /* 0x000fe40000000f00 */
[----:B------:R-:W-:Y:S02]  /*fb30*/  IADD3 R9, R9, c[0x0][0x20], RZ ;  /* 0x0000080009097a10 */ /* 0x000fe40007ffe0ff */
[----:B------:R-:W-:Y:S05]  /*fb40*/  CALL.REL.NOINC `($_ZN7cutlass13device_kernelIN5flash19enable_sm80_to_sm89INS1_16FlashAttnBwdSm80INS1_25CollectiveMainloopBwdSm80ILi2ELi2EN4cute5tupleIJNS5_1CILi128EEES8_NS7_ILi64EEEEEENS_10bfloat16_tEfNS_4arch4Sm80ELb0ELb1ELb1ELb0ELb1ELb0ELb0ELb0ELi2ELi4ELi4ELi4ELb0EEENS1_24CollectiveEpilogueBwdGQAISA_fSD_Li256ELb0ELb1EEENS1_19SingleTileSchedulerILb0ELb0ELb0ELi128EEEEEEEEEvNT_6ParamsE$_ZN4cute5tupleIJNS_1CILi0EEEiEEC2ERKS2_RKi) ;  /* 0xffffad8000007944 */ /* 0x000fea0003c3ffff */
[----:B------:R1:W5:Y:S01]  /*fb50*/  LDL R36, [R1+0x13c8] ;  /* 0x0013c80001247983 */ /* 0x0003620000100800 */
[----:B------:R-:W-:-:S04]  /*fb60*/  MOV R63, 0x0 ;  /* 0x00000000003f7802 */ /* 0x000fc80000000f00 */
[----:B------:R-:W-:Y:S05]  /*fb70*/  RET.REL.NODEC R62 `(_ZN7cutlass13device_kernelIN5flash19enable_sm80_to_sm89INS1_16FlashAttnBwdSm80INS1_25CollectiveMainloopBwdSm80ILi2ELi2EN4cute5tupleIJNS5_1CILi128EEES8_NS7_ILi64EEEEEENS_10bfloat16_tEfNS_4arch4Sm80ELb0ELb1ELb1ELb0ELb1ELb0ELb0ELb0ELi2ELi4ELi4ELi4ELb0EEENS1_24CollectiveEpilogueBwdGQAISA_fSD_Li256ELb0ELb1EEENS1_19SingleTileSchedulerILb0ELb0ELb0ELi128EEEEEEEEEvNT_6ParamsE) ;  /* 0xffff04803e007950 */ /* 0x000fea0003c3ffff */
        .type           $_ZN7cutlass13device_kernelIN5flash19enable_sm80_to_sm89INS1_16FlashAttnBwdSm80INS1_25CollectiveMainloopBwdSm80ILi2ELi2EN4cute5tupleIJNS5_1CILi128EEES8_NS7_ILi64EEEEEENS_10bfloat16_tEfNS_4arch4Sm80ELb0ELb1ELb1ELb0ELb1ELb0ELb0ELb0ELi2ELi4ELi4ELi4ELb0EEENS1_24CollectiveEpilogueBwdGQAISA_fSD_Li256ELb0ELb1EEENS1_19SingleTileSchedulerILb0ELb0ELb0ELi128EEEEEEEEEvNT_6ParamsE$_ZZN4cuteplIJNS_1CILi0EEEiEJiEEEDaRKNS_15ArithmeticTupleIJDpT_EEERKNS3_IJDpT0_EEEENKUlDpRKT_E_clIJiiEEEDaSH_,@function
        .size           $_ZN7cutlass13device_kernelIN5flash19enable_sm80_to_sm89INS1_16FlashAttnBwdSm80INS1_25CollectiveMainloopBwdSm80ILi2ELi2EN4cute5tupleIJNS5_1CILi128EEES8_NS7_ILi64EEEEEENS_10bfloat16_tEfNS_4arch4Sm80ELb0ELb1ELb1ELb0ELb1ELb0ELb0ELb0ELi2ELi4ELi4ELi4ELb0EEENS1_24CollectiveEpilogueBwdGQAISA_fSD_Li256ELb0ELb1EEENS1_19SingleTileSchedulerILb0ELb0ELb0ELi128EEEEEEEEEvNT_6ParamsE$_ZZN4cuteplIJNS_1CILi0EEEiEJiEEEDaRKNS_15ArithmeticTupleIJDpT_EEERKNS3_IJDpT0_EEEENKUlDpRKT_E_clIJiiEEEDaSH_,($_ZN7cutlass13device_kernelIN5flash19enable_sm80_to_sm89INS1_16FlashAttnBwdSm80INS1_25CollectiveMainloopBwdSm80ILi2ELi2EN4cute5tupleIJNS5_1CILi128EEES8_NS7_ILi64EEEEEENS_10bfloat16_tEfNS_4arch4Sm80ELb0ELb1ELb1ELb0ELb1ELb0ELb0ELb0ELi2ELi4ELi4ELi4ELb0EEENS1_24CollectiveEpilogueBwdGQAISA_fSD_Li256ELb0ELb1EEENS1_19SingleTileSchedulerILb0ELb0ELb0ELi128EEEEEEEEEvNT_6ParamsE$_ZZN4cuteplIJiEJNS_1CILi0EEEEEEDaRKNS_15ArithmeticTupleIJDpT_EEERKNS3_IJDpT0_EEEENKUlDpRKT_E_clIJiEEEDaSH_ - $_ZN7cutlass13device_kernelIN5flash19enable_sm80_to_sm89INS1_16FlashAttnBwdSm80INS1_25CollectiveMainloopBwdSm80ILi2ELi2EN4cute5tupleIJNS5_1CILi128EEES8_NS7_ILi64EEEEEENS_10bfloat16_tEfNS_4arch4Sm80ELb0ELb1ELb1ELb0ELb1ELb0ELb0ELb0ELi2ELi4ELi4ELi4ELb0EEENS1_24CollectiveEpilogueBwdGQAISA_fSD_Li256ELb0ELb1EEENS1_19SingleTileSchedulerILb0ELb0ELb0ELi128EEEEEEEEEvNT_6ParamsE$_ZZN4cuteplIJNS_1CILi0EEEiEJiEEEDaRKNS_15ArithmeticTupleIJDpT_EEERKNS3_IJDpT0_EEEENKUlDpRKT_E_clIJiiEEEDaSH_)
$_ZN7cutlass13device_kernelIN5flash19enable_sm80_to_sm89INS1_16FlashAttnBwdSm80INS1_25CollectiveMainloopBwdSm80ILi2ELi2EN4cute5tupleIJNS5_1CILi128EEES8_NS7_ILi64EEEEEENS_10bfloat16_tEfNS_4arch4Sm80ELb0ELb1ELb1ELb0ELb1ELb0ELb0ELb0ELi2ELi4ELi4ELi4ELb0EEENS1_24CollectiveEpilogueBwdGQAISA_fSD_Li256ELb0ELb1EEENS1_19SingleTileSchedulerILb0ELb0ELb0ELi128EEEEEEEEEvNT_6ParamsE$_ZZN4cuteplIJNS_1CILi0EEEiEJiEEEDaRKNS_15ArithmeticTupleIJDpT_EEERKNS3_IJDpT0_EEEENKUlDpRKT_E_clIJiiEEEDaSH_:
[----:B------:R-:W-:Y:S01]  /*fb80*/  IADD3 R3, R1, 0x13c8, RZ ;  /* 0x000013c801037810 */ /* 0x000fe20007ffe0ff */
[----:B------:R-:W-:Y:S01]  /*fb90*/  IMAD.MOV.U32 R2, RZ, RZ, R83 ;  /* 0x000000ffff027224 */ /* 0x000fe200078e0053 */
[----:B------:R-:W-:Y:S02]  /*fba0*/  MOV R6, 0xfbd0 ;  /* 0x0000fbd000067802 */ /* 0x000fe40000000f00 */
[----:B------:R-:W-:Y:S02]  /*fbb0*/  IADD3 R3, R3, c[0x0][0x20], RZ ;  /* 0x0000080003037a10 */ /* 0x000fe40007ffe0ff */
[----:B------:R-:W-:Y:S05]  /*fbc0*/  CALL.REL.NOINC `($_ZN7cutlass13device_kernelIN5flash19enable_sm80_to_sm89INS1_16FlashAttnBwdSm80INS1_25CollectiveMainloopBwdSm80ILi2ELi2EN4cute5tupleIJNS5_1CILi128EEES8_NS7_ILi64EEEEEENS_10bfloat16_tEfNS_4arch4Sm80ELb0ELb1ELb1ELb0ELb1ELb0ELb0ELb0ELi2ELi4ELi4ELi4ELb0EEENS1_24CollectiveEpilogueBwdGQAISA_fSD_Li256ELb0ELb1EEENS1_19SingleTileSchedulerILb0ELb0ELb0ELi128EEEEEEEEEvNT_6ParamsE$_ZN4cute5tupleIJiiEEC2ERKiS3_) ;  /* 0xffffae6000007944 */ /* 0x000fea0003c3ffff */
[----:B------:R1:W5:Y:S01]  /*fbd0*/  LDL.64 R18, [R1+0x13c8] ;  /* 0x0013c80001127983 */ /* 0x0003620000100a00 */
[----:B------:R-:W-:Y:S02]  /*fbe0*/  MOV R2, R4 ;  /* 0x0000000400027202 */ /* 0x000fe40000000f00 */
[----:B------:R-:W-:-:S04]  /*fbf0*/  MOV R3, 0x0 ;  /* 0x0000000000037802 */ /* 0x000fc80000000f00 */
[----:B------:R-:W-:Y:S05]  /*fc00*/  RET.REL.NODEC R2 `(_ZN7cutlass13device_kernelIN5flash19enable_sm80_to_sm89INS1_16FlashAttnBwdSm80INS1_25CollectiveMainloopBwdSm80ILi2ELi2EN4cute5tupleIJNS5_1CILi128EEES8_NS7_ILi64EEEEEENS_10bfloat16_tEfNS_4arch4Sm80ELb0ELb1ELb1ELb0ELb1ELb0ELb0ELb0ELi2ELi4ELi4ELi4ELb0EEENS1_24CollectiveEpilogueBwdGQAISA_fSD_Li256ELb0ELb1EEENS1_19SingleTileSchedulerILb0ELb0ELb0ELi128EEEEEEEEEvNT_6ParamsE) ;  /* 0xffff03f002007950 */ /* 0x000fea0003c3ffff */
        .type           $_ZN7cutlass13device_kernelIN5flash19enable_sm80_to_sm89INS1_16FlashAttnBwdSm80INS1_25CollectiveMainloopBwdSm80ILi2ELi2EN4cute5tupleIJNS5_1CILi128EEES8_NS7_ILi64EEEEEENS_10bfloat16_tEfNS_4arch4Sm80ELb0ELb1ELb1ELb0ELb1ELb0ELb0ELb0ELi2ELi4ELi4ELi4ELb0EEENS1_24CollectiveEpilogueBwdGQAISA_fSD_Li256ELb0ELb1EEENS1_19SingleTileSchedulerILb0ELb0ELb0ELi128EEEEEEEEEvNT_6ParamsE$_ZZN4cuteplIJiEJNS_1CILi0EEEEEEDaRKNS_15ArithmeticTupleIJDpT_EEERKNS3_IJDpT0_EEEENKUlDpRKT_E_clIJiEEEDaSH_,@function
        .size           $_ZN7cutlass13device_kernelIN5flash19enable_sm80_to_sm89INS1_16FlashAttnBwdSm80INS1_25CollectiveMainloopBwdSm80ILi2ELi2EN4cute5tupleIJNS5_1CILi128EEES8_NS7_ILi64EEEEEENS_10bfloat16_tEfNS_4arch4Sm80ELb0ELb1ELb1ELb0ELb1ELb0ELb0ELb0ELi2ELi4ELi4ELi4ELb0EEENS1_24CollectiveEpilogueBwdGQAISA_fSD_Li256ELb0ELb1EEENS1_19SingleTileSchedulerILb0ELb0ELb0ELi128EEEEEEEEEvNT_6ParamsE$_ZZN4cuteplIJiEJNS_1CILi0EEEEEEDaRKNS_15ArithmeticTupleIJDpT_EEERKNS3_IJDpT0_EEEENKUlDpRKT_E_clIJiEEEDaSH_,($_ZN7cutlass13device_kernelIN5flash19enable_sm80_to_sm89INS1_16FlashAttnBwdSm80INS1_25CollectiveMainloopBwdSm80ILi2ELi2EN4cute5tupleIJNS5_1CILi128EEES8_NS7_ILi64EEEEEENS_10bfloat16_tEfNS_4arch4Sm80ELb0ELb1ELb1ELb0ELb1ELb0ELb0ELb0ELi2ELi4ELi4ELi4ELb0EEENS1_24CollectiveEpilogueBwdGQAISA_fSD_Li256ELb0ELb1EEENS1_19SingleTileSchedulerILb0ELb0ELb0ELi128EEEEEEEEEvNT_6ParamsE$_ZZN4cuteplIJiEJNS_1CILi0EEES2_EEEDaRKNS_15ArithmeticTupleIJDpT_EEERKNS3_IJDpT0_EEEENKUlDpRKT_E_clIJiS2_EEEDaSH_ - $_ZN7cutlass13device_kernelIN5flash19enable_sm80_to_sm89INS1_16FlashAttnBwdSm80INS1_25CollectiveMainloopBwdSm80ILi2ELi2EN4cute5tupleIJNS5_1CILi128EEES8_NS7_ILi64EEEEEENS_10bfloat16_tEfNS_4arch4Sm80ELb0ELb1ELb1ELb0ELb1ELb0ELb0ELb0ELi2ELi4ELi4ELi4ELb0EEENS1_24CollectiveEpilogueBwdGQAISA_fSD_Li256ELb0ELb1EEENS1_19SingleTileSchedulerILb0ELb0ELb0ELi128EEEEEEEEEvNT_6ParamsE$_ZZN4cuteplIJiEJNS_1CILi0EEEEEEDaRKNS_15ArithmeticTupleIJDpT_EEERKNS3_IJDpT0_EEEENKUlDpRKT_E_clIJiEEEDaSH_)
$_ZN7cutlass13device_kernelIN5flash19enable_sm80_to_sm89INS1_16FlashAttnBwdSm80INS1_25CollectiveMainloopBwdSm80ILi2ELi2EN4cute5tupleIJNS5_1CILi128EEES8_NS7_ILi64EEEEEENS_10bfloat16_tEfNS_4arch4Sm80ELb0ELb1ELb1ELb0ELb1ELb0ELb0ELb0ELi2ELi4ELi4ELi4ELb0EEENS1_24CollectiveEpilogueBwdGQAISA_fSD_Li256ELb0ELb1EEENS1_19SingleTileSchedulerILb0ELb0ELb0ELi128EEEEEEEEEvNT_6ParamsE$_ZZN4cuteplIJiEJNS_1CILi0EEEEEEDaRKNS_15ArithmeticTupleIJDpT_EEERKNS3_IJDpT0_EEEENKUlDpRKT_E_clIJiEEEDaSH_:
[----:B------:R-:W-:Y:S02]  /*fc10*/  IADD3 R2, R1, 0x16a8, RZ ;  /* 0x000016a801027810 */ /* 0x000fe40007ffe0ff */
[----:B------:R-:W-:Y:S02]  /*fc20*/  MOV R10, 0xfc50 ;  /* 0x0000fc50000a7802 */ /* 0x000fe40000000f00 */
[----:B------:R-:W-:Y:S02]  /*fc30*/  IADD3 R2, R2, c[0x0][0x20], RZ ;  /* 0x0000080002027a10 */ /* 0x000fe40007ffe0ff */
[----:B------:R-:W-:Y:S05]  /*fc40*/  CALL.REL.NOINC `($_ZN7cutlass13device_kernelIN5flash19enable_sm80_to_sm89INS1_16FlashAttnBwdSm80INS1_25CollectiveMainloopBwdSm80ILi2ELi2EN4cute5tupleIJNS5_1CILi128EEES8_NS7_ILi64EEEEEENS_10bfloat16_tEfNS_4arch4Sm80ELb0ELb1ELb1ELb0ELb1ELb0ELb0ELb0ELi2ELi4ELi4ELi4ELb0EEENS1_24CollectiveEpilogueBwdGQAISA_fSD_Li256ELb0ELb1EEENS1_19SingleTileSchedulerILb0ELb0ELb0ELi128EEEEEEEEEvNT_6ParamsE$_ZN4cute5tupleIJiEEC2ERKi) ;  /* 0xffffad6000007944 */ /* 0x000fea0003c3ffff */
[----:B-1----:R1:W5:Y:S01]  /*fc50*/  LDL R2, [R1+0x16a8] ;  /* 0x0016a80001027983 */ /* 0x0023620000100800 */
[----:B------:R-:W-:-:S04]  /*fc60*/  MOV R17, 0x0 ;  /* 0x0000000000117802 */ /* 0x000fc80000000f00 */
[----:B------:R-:W-:Y:S05]  /*fc70*/  RET.REL.NODEC R16 `(_ZN7cutlass13device_kernelIN5flash19enable_sm80_to_sm89INS1_16FlashAttnBwdSm80INS1_25CollectiveMainloopBwdSm80ILi2ELi2EN4cute5tupleIJNS5_1CILi128EEES8_NS7_ILi64EEEEEENS_10bfloat16_tEfNS_4arch4Sm80ELb0ELb1ELb1ELb0ELb1ELb0ELb0ELb0ELi2ELi4ELi4ELi4ELb0EEENS1_24CollectiveEpilogueBwdGQAISA_fSD_Li256ELb0ELb1EEENS1_19SingleTileSchedulerILb0ELb0ELb0ELi128EEEEEEEEEvNT_6ParamsE) ;  /* 0xffff038010007950 */ /* 0x000fea0003c3ffff */
        .type           $_ZN7cutlass13device_kernelIN5flash19enable_sm80_to_sm89INS1_16FlashAttnBwdSm80INS1_25CollectiveMainloopBwdSm80ILi2ELi2EN4cute5tupleIJNS5_1CILi128EEES8_NS7_ILi64EEEEEENS_10bfloat16_tEfNS_4arch4Sm80ELb0ELb1ELb1ELb0ELb1ELb0ELb0ELb0ELi2ELi4ELi4ELi4ELb0EEENS1_24CollectiveEpilogueBwdGQAISA_fSD_Li256ELb0ELb1EEENS1_19SingleTileSchedulerILb0ELb0ELb0ELi128EEEEEEEEEvNT_6ParamsE$_ZZN4cuteplIJiEJNS_1CILi0EEES2_EEEDaRKNS_15ArithmeticTupleIJDpT_EEERKNS3_IJDpT0_EEEENKUlDpRKT_E_clIJiS2_EEEDaSH_,@function
        .size           $_ZN7cutlass13device_kernelIN5flash19enable_sm80_to_sm89INS1_16FlashAttnBwdSm80INS1_25CollectiveMainloopBwdSm80ILi2ELi2EN4cute5tupleIJNS5_1CILi128EEES8_NS7_ILi64EEEEEENS_10bfloat16_tEfNS_4arch4Sm80ELb0ELb1ELb1ELb0ELb1ELb0ELb0ELb0ELi2ELi4ELi4ELi4ELb0EEENS1_24CollectiveEpilogueBwdGQAISA_fSD_Li256ELb0ELb1EEENS1_19SingleTileSchedulerILb0ELb0ELb0ELi128EEEEEEEEEvNT_6ParamsE$_ZZN4cuteplIJiEJNS_1CILi0EEES2_EEEDaRKNS_15ArithmeticTupleIJDpT_EEERKNS3_IJDpT0_EEEENKUlDpRKT_E_clIJiS2_EEEDaSH_,($_ZN7cutlass13device_kernelIN5flash19enable_sm80_to_sm89INS1_16FlashAttnBwdSm80INS1_25CollectiveMainloopBwdSm80ILi2ELi2EN4cute5tupleIJNS5_1CILi128EEES8_NS7_ILi64EEEEEENS_10bfloat16_tEfNS_4arch4Sm80ELb0ELb1ELb1ELb0ELb1ELb0ELb0ELb0ELi2ELi4ELi4ELi4ELb0EEENS1_24CollectiveEpilogueBwdGQAISA_fSD_Li256ELb0ELb1EEENS1_19SingleTileSchedulerILb0ELb0ELb0ELi128EEEEEEEEEvNT_6ParamsE$_ZZN4cuteplIJiEJNS_1CILi0EEEiEEEDaRKNS_15ArithmeticTupleIJDpT_EEERKNS3_IJDpT0_EEEENKUlDpRKT_E_clIJiiEEEDaSH_ - $_ZN7cutlass13device_kernelIN5flash19enable_sm80_to_sm89INS1_16FlashAttnBwdSm80INS1_25CollectiveMainloopBwdSm80ILi2ELi2EN4cute5tupleIJNS5_1CILi128EEES8_NS7_ILi64EEEEEENS_10bfloat16_tEfNS_4arch4Sm80ELb0ELb1ELb1ELb0ELb1ELb0ELb0ELb0ELi2ELi4ELi4ELi4ELb0EEENS1_24CollectiveEpilogueBwdGQAISA_fSD_Li256ELb0ELb1EEENS1_19SingleTileSchedulerILb0ELb0ELb0ELi128EEEEEEEEEvNT_6ParamsE$_ZZN4cuteplIJiEJNS_1CILi0EEES2_EEEDaRKNS_15ArithmeticTupleIJDpT_EEERKNS3_IJDpT0_EEEENKUlDpRKT_E_clIJiS2_EEEDaSH_)
$_ZN7cutlass13device_kernelIN5flash19enable_sm80_to_sm89INS1_16FlashAttnBwdSm80INS1_25CollectiveMainloopBwdSm80ILi2ELi2EN4cute5tupleIJNS5_1CILi128EEES8_NS7_ILi64EEEEEENS_10bfloat16_tEfNS_4arch4Sm80ELb0ELb1ELb1ELb0ELb1ELb0ELb0ELb0ELi2ELi4ELi4ELi4ELb0EEENS1_24CollectiveEpilogueBwdGQAISA_fSD_Li256ELb0ELb1EEENS1_19SingleTileSchedulerILb0ELb0ELb0ELi128EEEEEEEEEvNT_6ParamsE$_ZZN4cuteplIJiEJNS_1CILi0EEES2_EEEDaRKNS_15ArithmeticTupleIJDpT_EEERKNS3_IJDpT0_EEEENKUlDpRKT_E_clIJiS2_EEEDaSH_:
[----:B------:R-:W-:Y:S02]  /*fc80*/  IADD3 R2, R1, 0x13c8, RZ ;  /* 0x000013c801027810 */ /* 0x000fe40007ffe0ff */
[----:B------:R-:W-:Y:S02]  /*fc90*/  MOV R8, 0xfcc0 ;  /* 0x0000fcc000087802 */ /* 0x000fe40000000f00 */
[----:B------:R-:W-:Y:S02]  /*fca0*/  IADD3 R2, R2, c[0x0][0x20], RZ ;  /* 0x0000080002027a10 */ /* 0x000fe40007ffe0ff */
[----:B------:R-:W-:Y:S05]  /*fcb0*/  CALL.REL.NOINC `($_ZN7cutlass13device_kernelIN5flash19enable_sm80_to_sm89INS1_16FlashAttnBwdSm80INS1_25CollectiveMainloopBwdSm80ILi2ELi2EN4cute5tupleIJNS5_1CILi128EEES8_NS7_ILi64EEEEEENS_10bfloat16_tEfNS_4arch4Sm80ELb0ELb1ELb1ELb0ELb1ELb0ELb0ELb0ELi2ELi4ELi4ELi4ELb0EEENS1_24CollectiveEpilogueBwdGQAISA_fSD_Li256ELb0ELb1EEENS1_19SingleTileSchedulerILb0ELb0ELb0ELi128EEEEEEEEEvNT_6ParamsE$_ZN4cute5tupleIJiNS_1CILi0EEEEEC2ERKiRKS2_) ;  /* 0xffffad3000007944 */ /* 0x000fea0003c3ffff */
[----:B-1----:R1:W5:Y:S01]  /*fcc0*/  LDL R3, [R1+0x13c8] ;  /* 0x0013c80001037983 */ /* 0x0023620000100800 */
[----:B------:R-:W-:-:S04]  /*fcd0*/  MOV R57, 0x0 ;  /* 0x0000000000397802 */ /* 0x000fc80000000f00 */
[----:B------:R-:W-:Y:S05]  /*fce0*/  RET.REL.NODEC R56 `(_ZN7cutlass13device_kernelIN5flash19enable_sm80_to_sm89INS1_16FlashAttnBwdSm80INS1_25CollectiveMainloopBwdSm80ILi2ELi2EN4cute5tupleIJNS5_1CILi128EEES8_NS7_ILi64EEEEEENS_10bfloat16_tEfNS_4arch4Sm80ELb0ELb1ELb1ELb0ELb1ELb0ELb0ELb0ELi2ELi4ELi4ELi4ELb0EEENS1_24CollectiveEpilogueBwdGQAISA_fSD_Li256ELb0ELb1EEENS1_19SingleTileSchedulerILb0ELb0ELb0ELi128EEEEEEEEEvNT_6ParamsE) ;  /* 0xffff031038007950 */ /* 0x000fea0003c3ffff */
        .type           $_ZN7cutlass13device_kernelIN5flash19enable_sm80_to_sm89INS1_16FlashAttnBwdSm80INS1_25CollectiveMainloopBwdSm80ILi2ELi2EN4cute5tupleIJNS5_1CILi128EEES8_NS7_ILi64EEEEEENS_10bfloat16_tEfNS_4arch4Sm80ELb0ELb1ELb1ELb0ELb1ELb0ELb0ELb0ELi2ELi4ELi4ELi4ELb0EEENS1_24CollectiveEpilogueBwdGQAISA_fSD_Li256ELb0ELb1EEENS1_19SingleTileSchedulerILb0ELb0ELb0ELi128EEEEEEEEEvNT_6ParamsE$_ZZN4cuteplIJiEJNS_1CILi0EEEiEEEDaRKNS_15ArithmeticTupleIJDpT_EEERKNS3_IJDpT0_EEEENKUlDpRKT_E_clIJiiEEEDaSH_,@function
        .size           $_ZN7cutlass13device_kernelIN5flash19enable_sm80_to_sm89INS1_16FlashAttnBwdSm80INS1_25CollectiveMainloopBwdSm80ILi2ELi2EN4cute5tupleIJNS5_1CILi128EEES8_NS7_ILi64EEEEEENS_10bfloat16_tEfNS_4arch4Sm80ELb0ELb1ELb1ELb0ELb1ELb0ELb0ELb0ELi2ELi4ELi4ELi4ELb0EEENS1_24CollectiveEpilogueBwdGQAISA_fSD_Li256ELb0ELb1EEENS1_19SingleTileSchedulerILb0ELb0ELb0ELi128EEEEEEEEEvNT_6ParamsE$_ZZN4cuteplIJiEJNS_1CILi0EEEiEEEDaRKNS_15ArithmeticTupleIJDpT_EEERKNS3_IJDpT0_EEEENKUlDpRKT_E_clIJiiEEEDaSH_,($_ZN7cutlass13device_kernelIN5flash19enable_sm80_to_sm89INS1_16FlashAttnBwdSm80INS1_25CollectiveMainloopBwdSm80ILi2ELi2EN4cute5tupleIJNS5_1CILi128EEES8_NS7_ILi64EEEEEENS_10bfloat16_tEfNS_4arch4Sm80ELb0ELb1ELb1ELb0ELb1ELb0ELb0ELb0ELi2ELi4ELi4ELi4ELb0EEENS1_24CollectiveEpilogueBwdGQAISA_fSD_Li256ELb0ELb1EEENS1_19SingleTileSchedulerILb0ELb0ELb0ELi128EEEEEEEEEvNT_6ParamsE$_ZZN4cuteplIJiEJiEEEDaRKNS_15ArithmeticTupleIJDpT_EEERKNS1_IJDpT0_EEEENKUlDpRKT_E_clIJiEEEDaSF_ - $_ZN7cutlass13device_kernelIN5flash19enable_sm80_to_sm89INS1_16FlashAttnBwdSm80INS1_25CollectiveMainloopBwdSm80ILi2ELi2EN4cute5tupleIJNS5_1CILi128EEES8_NS7_ILi64EEEEEENS_10bfloat16_tEfNS_4arch4Sm80ELb0ELb1ELb1ELb0ELb1ELb0ELb0ELb0ELi2ELi4ELi4ELi4ELb0EEENS1_24CollectiveEpilogueBwdGQAISA_fSD_Li256ELb0ELb1EEENS1_19SingleTileSchedulerILb0ELb0ELb0ELi128EEEEEEEEEvNT_6ParamsE$_ZZN4cuteplIJiEJNS_1CILi0EEEiEEEDaRKNS_15ArithmeticTupleIJDpT_EEERKNS3_IJDpT0_EEEENKUlDpRKT_E_clIJiiEEEDaSH_)
$_ZN7cutlass13device_kernelIN5flash19enable_sm80_to_sm89INS1_16FlashAttnBwdSm80INS1_25CollectiveMainloopBwdSm80ILi2ELi2EN4cute5tupleIJNS5_1CILi128EEES8_NS7_ILi64EEEEEENS_10bfloat16_tEfNS_4arch4Sm80ELb0ELb1ELb1ELb0ELb1ELb0ELb0ELb0ELi2ELi4ELi4ELi4ELb0EEENS1_24CollectiveEpilogueBwdGQAISA_fSD_Li256ELb0ELb1EEENS1_19SingleTileSchedulerILb0ELb0ELb0ELi128EEEEEEEEEvNT_6ParamsE$_ZZN4cuteplIJiEJNS_1CILi0EEEiEEEDaRKNS_15ArithmeticTupleIJDpT_EEERKNS3_IJDpT0_EEEENKUlDpRKT_E_clIJiiEEEDaSH_:
        /* <DEDUP_REMOVED lines=8> */
        .type           $_ZN7cutlass13device_kernelIN5flash19enable_sm80_to_sm89INS1_16FlashAttnBwdSm80INS1_25CollectiveMainloopBwdSm80ILi2ELi2EN4cute5tupleIJNS5_1CILi128EEES8_NS7_ILi64EEEEEENS_10bfloat16_tEfNS_4arch4Sm80ELb0ELb1ELb1ELb0ELb1ELb0ELb0ELb0ELi2ELi4ELi4ELi4ELb0EEENS1_24CollectiveEpilogueBwdGQAISA_fSD_Li256ELb0ELb1EEENS1_19SingleTileSchedulerILb0ELb0ELb0ELi128EEEEEEEEEvNT_6ParamsE$_ZZN4cuteplIJiEJiEEEDaRKNS_15ArithmeticTupleIJDpT_EEERKNS1_IJDpT0_EEEENKUlDpRKT_E_clIJiEEEDaSF_,@function
        .size           $_ZN7cutlass13device_kernelIN5flash19enable_sm80_to_sm89INS1_16FlashAttnBwdSm80INS1_25CollectiveMainloopBwdSm80ILi2ELi2EN4cute5tupleIJNS5_1CILi128EEES8_NS7_ILi64EEEEEENS_10bfloat16_tEfNS_4arch4Sm80ELb0ELb1ELb1ELb0ELb1ELb0ELb0ELb0ELi2ELi4ELi4ELi4ELb0EEENS1_24CollectiveEpilogueBwdGQAISA_fSD_Li256ELb0ELb1EEENS1_19SingleTileSchedulerILb0ELb0ELb0ELi128EEEEEEEEEvNT_6ParamsE$_ZZN4cuteplIJiEJiEEEDaRKNS_15ArithmeticTupleIJDpT_EEERKNS1_IJDpT0_EEEENKUlDpRKT_E_clIJiEEEDaSF_,($_ZN7cutlass13device_kernelIN5flash19enable_sm80_to_sm89INS1_16FlashAttnBwdSm80INS1_25CollectiveMainloopBwdSm80ILi2ELi2EN4cute5tupleIJNS5_1CILi128EEES8_NS7_ILi64EEEEEENS_10bfloat16_tEfNS_4arch4Sm80ELb0ELb1ELb1ELb0ELb1ELb0ELb0ELb0ELi2ELi4ELi4ELi4ELb0EEENS1_24CollectiveEpilogueBwdGQAISA_fSD_Li256ELb0ELb1EEENS1_19SingleTileSchedulerILb0ELb0ELb0ELi128EEEEEEEEEvNT_6ParamsE$_ZZN4cuteplIJiiEJNS_1CILi0EEES2_EEEDaRKNS_15ArithmeticTupleIJDpT_EEERKNS3_IJDpT0_EEEENKUlDpRKT_E_clIJiiEEEDaSH_ - $_ZN7cutlass13device_kernelIN5flash19enable_sm80_to_sm89INS1_16FlashAttnBwdSm80INS1_25CollectiveMainloopBwdSm80ILi2ELi2EN4cute5tupleIJNS5_1CILi128EEES8_NS7_ILi64EEEEEENS_10bfloat16_tEfNS_4arch4Sm80ELb0ELb1ELb1ELb0ELb1ELb0ELb0ELb0ELi2ELi4ELi4ELi4ELb0EEENS1_24CollectiveEpilogueBwdGQAISA_fSD_Li256ELb0ELb1EEENS1_19SingleTileSchedulerILb0ELb0ELb0ELi128EEEEEEEEEvNT_6ParamsE$_ZZN4cuteplIJiEJiEEEDaRKNS_15ArithmeticTupleIJDpT_EEERKNS1_IJDpT0_EEEENKUlDpRKT_E_clIJiEEEDaSF_)
$_ZN7cutlass13device_kernelIN5flash19enable_sm80_to_sm89INS1_16FlashAttnBwdSm80INS1_25CollectiveMainloopBwdSm80ILi2ELi2EN4cute5tupleIJNS5_1CILi128EEES8_NS7_ILi64EEEEEENS_10bfloat16_tEfNS_4arch4Sm80ELb0ELb1ELb1ELb0ELb1ELb0ELb0ELb0ELi2ELi4ELi4ELi4ELb0EEENS1_24CollectiveEpilogueBwdGQAISA_fSD_Li256ELb0ELb1EEENS1_19SingleTileSchedulerILb0ELb0ELb0ELi128EEEEEEEEEvNT_6ParamsE$_ZZN4cuteplIJiEJiEEEDaRKNS_15ArithmeticTupleIJDpT_EEERKNS1_IJDpT0_EEEENKUlDpRKT_E_clIJiEEEDaSF_:
[----:B------:R-:W-:Y:S02]  /*fd70*/  IADD3 R2, R1, 0x13c8, RZ ;  /* 0x000013c801027810 */ /* 0x000fe40007ffe0ff */
[----:B------:R-:W-:Y:S02]  /*fd80*/  MOV R10, 0xfdb0 ;  /* 0x0000fdb0000a7802 */ /* 0x000fe40000000f00 */
[----:B------:R-:W-:Y:S02]  /*fd90*/  IADD3 R2, R2, c[0x0][0x20], RZ ;  /* 0x0000080002027a10 */ /* 0x000fe40007ffe0ff */
[----:B------:R-:W-:Y:S05]  /*fda0*/  CALL.REL.NOINC `($_ZN7cutlass13device_kernelIN5flash19enable_sm80_to_sm89INS1_16FlashAttnBwdSm80INS1_25CollectiveMainloopBwdSm80ILi2ELi2EN4cute5tupleIJNS5_1CILi128EEES8_NS7_ILi64EEEEEENS_10bfloat16_tEfNS_4arch4Sm80ELb0ELb1ELb1ELb0ELb1ELb0ELb0ELb0ELi2ELi4ELi4ELi4ELb0EEENS1_24CollectiveEpilogueBwdGQAISA_fSD_Li256ELb0ELb1EEENS1_19SingleTileSchedulerILb0ELb0ELb0ELi128EEEEEEEEEvNT_6ParamsE$_ZN4cute5tupleIJiEEC2ERKi) ;  /* 0xffffac0000007944 */ /* 0x000fea0003c3ffff */
[----:B------:R2:W5:Y:S01]  /*fdb0*/  LDL R29, [R1+0x13c8] ;  /* 0x0013c800011d7983 */ /* 0x0005620000100800 */
[----:B------:R-:W-:-:S04]  /*fdc0*/  MOV R9, 0x0 ;  /* 0x0000000000097802 */ /* 0x000fc80000000f00 */
[----:B------:R-:W-:Y:S05]  /*fdd0*/  RET.REL.NODEC R8 `(_ZN7cutlass13device_kernelIN5flash19enable_sm80_to_sm89INS1_16FlashAttnBwdSm80INS1_25CollectiveMainloopBwdSm80ILi2ELi2EN4cute5tupleIJNS5_1CILi128EEES8_NS7_ILi64EEEEEENS_10bfloat16_tEfNS_4arch4Sm80ELb0ELb1ELb1ELb0ELb1ELb0ELb0ELb0ELi2ELi4ELi4ELi4ELb0EEENS1_24CollectiveEpilogueBwdGQAISA_fSD_Li256ELb0ELb1EEENS1_19SingleTileSchedulerILb0ELb0ELb0ELi128EEEEEEEEEvNT_6ParamsE) ;  /* 0xffff022008007950 */ /* 0x000fea0003c3ffff */
        .type           $_ZN7cutlass13device_kernelIN5flash19enable_sm80_to_sm89INS1_16FlashAttnBwdSm80INS1_25CollectiveMainloopBwdSm80ILi2ELi2EN4cute5tupleIJNS5_1CILi128EEES8_NS7_ILi64EEEEEENS_10bfloat16_tEfNS_4arch4Sm80ELb0ELb1ELb1ELb0ELb1ELb0ELb0ELb0ELi2ELi4ELi4ELi4ELb0EEENS1_24CollectiveEpilogueBwdGQAISA_fSD_Li256ELb0ELb1EEENS1_19SingleTileSchedulerILb0ELb0ELb0ELi128EEEEEEEEEvNT_6ParamsE$_ZZN4cuteplIJiiEJNS_1CILi0EEES2_EEEDaRKNS_15ArithmeticTupleIJDpT_EEERKNS3_IJDpT0_EEEENKUlDpRKT_E_clIJiiEEEDaSH_,@function
        .size           $_ZN7cutlass13device_kernelIN5flash19enable_sm80_to_sm89INS1_16FlashAttnBwdSm80INS1_25CollectiveMainloopBwdSm80ILi2ELi2EN4cute5tupleIJNS5_1CILi128EEES8_NS7_ILi64EEEEEENS_10bfloat16_tEfNS_4arch4Sm80ELb0ELb1ELb1ELb0ELb1ELb0ELb0ELb0ELi2ELi4ELi4ELi4ELb0EEENS1_24CollectiveEpilogueBwdGQAISA_fSD_Li256ELb0ELb1EEENS1_19SingleTileSchedulerILb0ELb0ELb0ELi128EEEEEEEEEvNT_6ParamsE$_ZZN4cuteplIJiiEJNS_1CILi0EEES2_EEEDaRKNS_15ArithmeticTupleIJDpT_EEERKNS3_IJDpT0_EEEENKUlDpRKT_E_clIJiiEEEDaSH_,($_ZN7cutlass13device_kernelIN5flash19enable_sm80_to_sm89INS1_16FlashAttnBwdSm80INS1_25CollectiveMainloopBwdSm80ILi2ELi2EN4cute5tupleIJNS5_1CILi128EEES8_NS7_ILi64EEEEEENS_10bfloat16_tEfNS_4arch4Sm80ELb0ELb1ELb1ELb0ELb1ELb0ELb0ELb0ELi2ELi4ELi4ELi4ELb0EEENS1_24CollectiveEpilogueBwdGQAISA_fSD_Li256ELb0ELb1EEENS1_19SingleTileSchedulerILb0ELb0ELb0ELi128EEEEEEEEEvNT_6ParamsE$_ZZN4cuteplIJiiEJiNS_1CILi0EEEEEEDaRKNS_15ArithmeticTupleIJDpT_EEERKNS3_IJDpT0_EEEENKUlDpRKT_E_clIJiiEEEDaSH_ - $_ZN7cutlass13device_kernelIN5flash19enable_sm80_to_sm89INS1_16FlashAttnBwdSm80INS1_25CollectiveMainloopBwdSm80ILi2ELi2EN4cute5tupleIJNS5_1CILi128EEES8_NS7_ILi64EEEEEENS_10bfloat16_tEfNS_4arch4Sm80ELb0ELb1ELb1ELb0ELb1ELb0ELb0ELb0ELi2ELi4ELi4ELi4ELb0EEENS1_24CollectiveEpilogueBwdGQAISA_fSD_Li256ELb0ELb1EEENS1_19SingleTileSchedulerILb0ELb0ELb0ELi128EEEEEEEEEvNT_6ParamsE$_ZZN4cuteplIJiiEJNS_1CILi0EEES2_EEEDaRKNS_15ArithmeticTupleIJDpT_EEERKNS3_IJDpT0_EEEENKUlDpRKT_E_clIJiiEEEDaSH_)
$_ZN7cutlass13device_kernelIN5flash19enable_sm80_to_sm89INS1_16FlashAttnBwdSm80INS1_25CollectiveMainloopBwdSm80ILi2ELi2EN4cute5tupleIJNS5_1CILi128EEES8_NS7_ILi64EEEEEENS_10bfloat16_tEfNS_4arch4Sm80ELb0ELb1ELb1ELb0ELb1ELb0ELb0ELb0ELi2ELi4ELi4ELi4ELb0EEENS1_24CollectiveEpilogueBwdGQAISA_fSD_Li256ELb0ELb1EEENS1_19SingleTileSchedulerILb0ELb0ELb0ELi128EEEEEEEEEvNT_6ParamsE$_ZZN4cuteplIJiiEJNS_1CILi0EEES2_EEEDaRKNS_15ArithmeticTupleIJDpT_EEERKNS3_IJDpT0_EEEENKUlDpRKT_E_clIJiiEEEDaSH_:
[----:B------:R-:W-:Y:S01]  /*fde0*/  IADD3 R3, R1, 0x16a8, RZ ;  /* 0x000016a801037810 */ /* 0x000fe20007ffe0ff */
[----:B------:R-:W-:Y:S01]  /*fdf0*/  IMAD.MOV.U32 R10, RZ, RZ, R4 ;  /* 0x000000ffff0a7224 */ /* 0x000fe200078e0004 */
[----:B------:R-:W-:Y:S01]  /*fe00*/  MOV R6, 0xfe40 ;  /* 0x0000fe4000067802 */ /* 0x000fe20000000f00 */
[----:B------:R-:W-:Y:S01]  /*fe10*/  IMAD.MOV.U32 R2, RZ, RZ, R83 ;  /* 0x000000ffff027224 */ /* 0x000fe200078e0053 */
[----:B------:R-:W-:Y:S02]  /*fe20*/  IADD3 R3, R3, c[0x0][0x20], RZ ;  /* 0x0000080003037a10 */ /* 0x000fe40007ffe0ff */
[----:B------:R-:W-:Y:S05]  /*fe30*/  CALL.REL.NOINC `($_ZN7cutlass13device_kernelIN5flash19enable_sm80_to_sm89INS1_16FlashAttnBwdSm80INS1_25CollectiveMainloopBwdSm80ILi2ELi2EN4cute5tupleIJNS5_1CILi128EEES8_NS7_ILi64EEEEEENS_10bfloat16_tEfNS_4arch4Sm80ELb0ELb1ELb1ELb0ELb1ELb0ELb0ELb0ELi2ELi4ELi4ELi4ELb0EEENS1_24CollectiveEpilogueBwdGQAISA_fSD_Li256ELb0ELb1EEENS1_19SingleTileSchedulerILb0ELb0ELb0ELi128EEEEEEEEEvNT_6ParamsE$_ZN4cute5tupleIJiiEEC2ERKiS3_) ;  /* 0xffffabf000007944 */ /* 0x000fea0003c3ffff */
[----:B------:R1:W5:Y:S01]  /*fe40*/  LDL.64 R20, [R1+0x16a8] ;  /* 0x0016a80001147983 */ /* 0x0003620000100a00 */
[----:B------:R-:W-:Y:S02]  /*fe50*/  MOV R2, R82 ;  /* 0x0000005200027202 */ /* 0x000fe40000000f00 */
[----:B------:R-:W-:-:S04]  /*fe60*/  MOV R3, 0x0 ;  /* 0x0000000000037802 */ /* 0x000fc80000000f00 */
[----:B------:R-:W-:Y:S05]  /*fe70*/  RET.REL.NODEC R2 `(_ZN7cutlass13device_kernelIN5flash19enable_sm80_to_sm89INS1_16FlashAttnBwdSm80INS1_25CollectiveMainloopBwdSm80ILi2ELi2EN4cute5tupleIJNS5_1CILi128EEES8_NS7_ILi64EEEEEENS_10bfloat16_tEfNS_4arch4Sm80ELb0ELb1ELb1ELb0ELb1ELb0ELb0ELb0ELi2ELi4ELi4ELi4ELb0EEENS1_24CollectiveEpilogueBwdGQAISA_fSD_Li256ELb0ELb1EEENS1_19SingleTileSchedulerILb0ELb0ELb0ELi128EEEEEEEEEvNT_6ParamsE) ;  /* 0xffff018002007950 */ /* 0x000fea0003c3ffff */
        .type           $_ZN7cutlass13device_kernelIN5flash19enable_sm80_to_sm89INS1_16FlashAttnBwdSm80INS1_25CollectiveMainloopBwdSm80ILi2ELi2EN4cute5tupleIJNS5_1CILi128EEES8_NS7_ILi64EEEEEENS_10bfloat16_tEfNS_4arch4Sm80ELb0ELb1ELb1ELb0ELb1ELb0ELb0ELb0ELi2ELi4ELi4ELi4ELb0EEENS1_24CollectiveEpilogueBwdGQAISA_fSD_Li256ELb0ELb1EEENS1_19SingleTileSchedulerILb0ELb0ELb0ELi128EEEEEEEEEvNT_6ParamsE$_ZZN4cuteplIJiiEJiNS_1CILi0EEEEEEDaRKNS_15ArithmeticTupleIJDpT_EEERKNS3_IJDpT0_EEEENKUlDpRKT_E_clIJiiEEEDaSH_,@function
        .size           $_ZN7cutlass13device_kernelIN5flash19enable_sm80_to_sm89INS1_16FlashAttnBwdSm80INS1_25CollectiveMainloopBwdSm80ILi2ELi2EN4cute5tupleIJNS5_1CILi128EEES8_NS7_ILi64EEEEEENS_10bfloat16_tEfNS_4arch4Sm80ELb0ELb1ELb1ELb0ELb1ELb0ELb0ELb0ELi2ELi4ELi4ELi4ELb0EEENS1_24CollectiveEpilogueBwdGQAISA_fSD_Li256ELb0ELb1EEENS1_19SingleTileSchedulerILb0ELb0ELb0ELi128EEEEEEEEEvNT_6ParamsE$_ZZN4cuteplIJiiEJiNS_1CILi0EEEEEEDaRKNS_15ArithmeticTupleIJDpT_EEERKNS3_IJDpT0_EEEENKUlDpRKT_E_clIJiiEEEDaSH_,($_ZN7cutlass13device_kernelIN5flash19enable_sm80_to_sm89INS1_16FlashAttnBwdSm80INS1_25CollectiveMainloopBwdSm80ILi2ELi2EN4cute5tupleIJNS5_1CILi128EEES8_NS7_ILi64EEEEEENS_10bfloat16_tEfNS_4arch4Sm80ELb0ELb1ELb1ELb0ELb1ELb0ELb0ELb0ELi2ELi4ELi4ELi4ELb0EEENS1_24CollectiveEpilogueBwdGQAISA_fSD_Li256ELb0ELb1EEENS1_19SingleTileSchedulerILb0ELb0ELb0ELi128EEEEEEEEEvNT_6ParamsE$_ZZN4cuteplIJiiEJiiEEEDaRKNS_15ArithmeticTupleIJDpT_EEERKNS1_IJDpT0_EEEENKUlDpRKT_E_clIJiiEEEDaSF_ - $_ZN7cutlass13device_kernelIN5flash19enable_sm80_to_sm89INS1_16FlashAttnBwdSm80INS1_25CollectiveMainloopBwdSm80ILi2ELi2EN4cute5tupleIJNS5_1CILi128EEES8_NS7_ILi64EEEEEENS_10bfloat16_tEfNS_4arch4Sm80ELb0ELb1ELb1ELb0ELb1ELb0ELb0ELb0ELi2ELi4ELi4ELi4ELb0EEENS1_24CollectiveEpilogueBwdGQAISA_fSD_Li256ELb0ELb1EEENS1_19SingleTileSchedulerILb0ELb0ELb0ELi128EEEEEEEEEvNT_6ParamsE$_ZZN4cuteplIJiiEJiNS_1CILi0EEEEEEDaRKNS_15ArithmeticTupleIJDpT_EEERKNS3_IJDpT0_EEEENKUlDpRKT_E_clIJiiEEEDaSH_)
$_ZN7cutlass13device_kernelIN5flash19enable_sm80_to_sm89INS1_16FlashAttnBwdSm80INS1_25CollectiveMainloopBwdSm80ILi2ELi2EN4cute5tupleIJNS5_1CILi128EEES8_NS7_ILi64EEEEEENS_10bfloat16_tEfNS_4arch4Sm80ELb0ELb1ELb1ELb0ELb1ELb0ELb0ELb0ELi2ELi4ELi4ELi4ELb0EEENS1_24CollectiveEpilogueBwdGQAISA_fSD_Li256ELb0ELb1EEENS1_19SingleTileSchedulerILb0ELb0ELb0ELi128EEEEEEEEEvNT_6ParamsE$_ZZN4cuteplIJiiEJiNS_1CILi0EEEEEEDaRKNS_15ArithmeticTupleIJDpT_EEERKNS3_IJDpT0_EEEENKUlDpRKT_E_clIJiiEEEDaSH_:
[----:B------:R-:W-:Y:S01]  /*fe80*/  IADD3 R3, R1, 0x13c8, RZ ;  /* 0x000013c801037810 */ /* 0x000fe20007ffe0ff */
[----:B------:R-:W-:Y:S01]  /*fe90*/  IMAD.MOV.U32 R2, RZ, RZ, R83 ;  /* 0x000000ffff027224 */ /* 0x000fe200078e0053 */
[----:B------:R-:W-:Y:S02]  /*fea0*/  MOV R6, 0xfed0 ;  /* 0x0000fed000067802 */ /* 0x000fe40000000f00 */
[----:B------:R-:W-:Y:S02]  /*feb0*/  IADD3 R3, R3, c[0x0][0x20], RZ ;  /* 0x0000080003037a10 */ /* 0x000fe40007ffe0ff */
[----:B------:R-:W-:Y:S05]  /*fec0*/  CALL.REL.NOINC `($_ZN7cutlass13device_kernelIN5flash19enable_sm80_to_sm89INS1_16FlashAttnBwdSm80INS1_25CollectiveMainloopBwdSm80ILi2ELi2EN4cute5tupleIJNS5_1CILi128EEES8_NS7_ILi64EEEEEENS_10bfloat16_tEfNS_4arch4Sm80ELb0ELb1ELb1ELb0ELb1ELb0ELb0ELb0ELi2ELi4ELi4ELi4ELb0EEENS1_24CollectiveEpilogueBwdGQAISA_fSD_Li256ELb0ELb1EEENS1_19SingleTileSchedulerILb0ELb0ELb0ELi128EEEEEEEEEvNT_6ParamsE$_ZN4cute5tupleIJiiEEC2ERKiS3_) ;  /* 0xffffab6000007944 */ /* 0x000fea0003c3ffff */
[----:B------:R1:W5:Y:S01]  /*fed0*/  LDL R2, [R1+0x13c8] ;  /* 0x0013c80001027983 */ /* 0x0003620000100800 */
[----:B------:R-:W-:-:S04]  /*fee0*/  MOV R57, 0x0 ;  /* 0x0000000000397802 */ /* 0x000fc80000000f00 */
[----:B------:R-:W-:Y:S05]  /*fef0*/  RET.REL.NODEC R56 `(_ZN7cutlass13device_kernelIN5flash19enable_sm80_to_sm89INS1_16FlashAttnBwdSm80INS1_25CollectiveMainloopBwdSm80ILi2ELi2EN4cute5tupleIJNS5_1CILi128EEES8_NS7_ILi64EEEEEENS_10bfloat16_tEfNS_4arch4Sm80ELb0ELb1ELb1ELb0ELb1ELb0ELb0ELb0ELi2ELi4ELi4ELi4ELb0EEENS1_24CollectiveEpilogueBwdGQAISA_fSD_Li256ELb0ELb1EEENS1_19SingleTileSchedulerILb0ELb0ELb0ELi128EEEEEEEEEvNT_6ParamsE) ;  /* 0xffff010038007950 */ /* 0x000fea0003c3ffff */
        .type           $_ZN7cutlass13device_kernelIN5flash19enable_sm80_to_sm89INS1_16FlashAttnBwdSm80INS1_25CollectiveMainloopBwdSm80ILi2ELi2EN4cute5tupleIJNS5_1CILi128EEES8_NS7_ILi64EEEEEENS_10bfloat16_tEfNS_4arch4Sm80ELb0ELb1ELb1ELb0ELb1ELb0ELb0ELb0ELi2ELi4ELi4ELi4ELb0EEENS1_24CollectiveEpilogueBwdGQAISA_fSD_Li256ELb0ELb1EEENS1_19SingleTileSchedulerILb0ELb0ELb0ELi128EEEEEEEEEvNT_6ParamsE$_ZZN4cuteplIJiiEJiiEEEDaRKNS_15ArithmeticTupleIJDpT_EEERKNS1_IJDpT0_EEEENKUlDpRKT_E_clIJiiEEEDaSF_,@function
        .size           $_ZN7cutlass13device_kernelIN5flash19enable_sm80_to_sm89INS1_16FlashAttnBwdSm80INS1_25CollectiveMainloopBwdSm80ILi2ELi2EN4cute5tupleIJNS5_1CILi128EEES8_NS7_ILi64EEEEEENS_10bfloat16_tEfNS_4arch4Sm80ELb0ELb1ELb1ELb0ELb1ELb0ELb0ELb0ELi2ELi4ELi4ELi4ELb0EEENS1_24CollectiveEpilogueBwdGQAISA_fSD_Li256ELb0ELb1EEENS1_19SingleTileSchedulerILb0ELb0ELb0ELi128EEEEEEEEEvNT_6ParamsE$_ZZN4cuteplIJiiEJiiEEEDaRKNS_15ArithmeticTupleIJDpT_EEERKNS1_IJDpT0_EEEENKUlDpRKT_E_clIJiiEEEDaSF_,($_ZN7cutlass13device_kernelIN5flash19enable_sm80_to_sm89INS1_16FlashAttnBwdSm80INS1_25CollectiveMainloopBwdSm80ILi2ELi2EN4cute5tupleIJNS5_1CILi128EEES8_NS7_ILi64EEEEEENS_10bfloat16_tEfNS_4arch4Sm80ELb0ELb1ELb1ELb0ELb1ELb0ELb0ELb0ELi2ELi4ELi4ELi4ELb0EEENS1_24CollectiveEpilogueBwdGQAISA_fSD_Li256ELb0ELb1EEENS1_19SingleTileSchedulerILb0ELb0ELb0ELi128EEEEEEEEEvNT_6ParamsE$_ZZN5flash25CollectiveMainloopBwdSm80ILi2ELi2EN4cute5tupleIJNS1_1CILi128EEES4_NS3_ILi64EEEEEEN7cutlass10bfloat16_tEfNS7_4arch4Sm80ELb0ELb1ELb1ELb0ELb1ELb0ELb0ELb0ELi2ELi4ELi4ELi4ELb0EE3mmaINS_16FlashAttnBwdSm80ISB_NS_24CollectiveEpilogueBwdGQAIS6_fSA_Li256ELb0ELb1EEENS_19SingleTileSchedulerILb0ELb0ELb0ELi128EEEE13SharedStorageENS1_6TensorINS1_11ArrayEngineIfLm32EEENS1_6LayoutINS2_IJNS2_IJNS3_ILi2EEESO_EEESO_NS3_ILi4EEEEEENS2_IJNS2_IJNS3_ILi1EEESO_EEESQ_NS3_ILi8EEEEEEEEEEEEbRKNSB_6ParamsERT0_S12_iNS2_IJiiiEEERT_ENKUlRT_iE_clINSK_INSL_IfLm64EEENSN_INS2_IJSP_SO_SU_EEESV_EEEEEEDaS17_i - $_ZN7cutlass13device_kernelIN5flash19enable_sm80_to_sm89INS1_16FlashAttnBwdSm80INS1_25CollectiveMainloopBwdSm80ILi2ELi2EN4cute5tupleIJNS5_1CILi128EEES8_NS7_ILi64EEEEEENS_10bfloat16_tEfNS_4arch4Sm80ELb0ELb1ELb1ELb0ELb1ELb0ELb0ELb0ELi2ELi4ELi4ELi4ELb0EEENS1_24CollectiveEpilogueBwdGQAISA_fSD_Li256ELb0ELb1EEENS1_19SingleTileSchedulerILb0ELb0ELb0ELi128EEEEEEEEEvNT_6ParamsE$_ZZN4cuteplIJiiEJiiEEEDaRKNS_15ArithmeticTupleIJDpT_EEERKNS1_IJDpT0_EEEENKUlDpRKT_E_clIJiiEEEDaSF_)
$_ZN7cutlass13device_kernelIN5flash19enable_sm80_to_sm89INS1_16FlashAttnBwdSm80INS1_25CollectiveMainloopBwdSm80ILi2ELi2EN4cute5tupleIJNS5_1CILi128EEES8_NS7_ILi64EEEEEENS_10bfloat16_tEfNS_4arch4Sm80ELb0ELb1ELb1ELb0ELb1ELb0ELb0ELb0ELi2ELi4ELi4ELi4ELb0EEENS1_24CollectiveEpilogueBwdGQAISA_fSD_Li256ELb0ELb1EEENS1_19SingleTileSchedulerILb0ELb0ELb0ELi128EEEEEEEEEvNT_6ParamsE$_ZZN4cuteplIJiiEJiiEEEDaRKNS_15ArithmeticTupleIJDpT_EEERKNS1_IJDpT0_EEEENKUlDpRKT_E_clIJiiEEEDaSF_:
        /* <DEDUP_REMOVED lines=9> */
        .type           $_ZN7cutlass13device_kernelIN5flash19enable_sm80_to_sm89INS1_16FlashAttnBwdSm80INS1_25CollectiveMainloopBwdSm80ILi2ELi2EN4cute5tupleIJNS5_1CILi128EEES8_NS7_ILi64EEEEEENS_10bfloat16_tEfNS_4arch4Sm80ELb0ELb1ELb1ELb0ELb1ELb0ELb0ELb0ELi2ELi4ELi4ELi4ELb0EEENS1_24CollectiveEpilogueBwdGQAISA_fSD_Li256ELb0ELb1EEENS1_19SingleTileSchedulerILb0ELb0ELb0ELi128EEEEEEEEEvNT_6ParamsE$_ZZN5flash25CollectiveMainloopBwdSm80ILi2ELi2EN4cute5tupleIJNS1_1CILi128EEES4_NS3_ILi64EEEEEEN7cutlass10bfloat16_tEfNS7_4arch4Sm80ELb0ELb1ELb1ELb0ELb1ELb0ELb0ELb0ELi2ELi4ELi4ELi4ELb0EE3mmaINS_16FlashAttnBwdSm80ISB_NS_24CollectiveEpilogueBwdGQAIS6_fSA_Li256ELb0ELb1EEENS_19SingleTileSchedulerILb0ELb0ELb0ELi128EEEE13SharedStorageENS1_6TensorINS1_11ArrayEngineIfLm32EEENS1_6LayoutINS2_IJNS2_IJNS3_ILi2EEESO_EEESO_NS3_ILi4EEEEEENS2_IJNS2_IJNS3_ILi1EEESO_EEESQ_NS3_ILi8EEEEEEEEEEEEbRKNSB_6ParamsERT0_S12_iNS2_IJiiiEEERT_ENKUlRT_iE_clINSK_INSL_IfLm64EEENSN_INS2_IJSP_SO_SU_EEESV_EEEEEEDaS17_i,@function
        .size           $_ZN7cutlass13device_kernelIN5flash19enable_sm80_to_sm89INS1_16FlashAttnBwdSm80INS1_25CollectiveMainloopBwdSm80ILi2ELi2EN4cute5tupleIJNS5_1CILi128EEES8_NS7_ILi64EEEEEENS_10bfloat16_tEfNS_4arch4Sm80ELb0ELb1ELb1ELb0ELb1ELb0ELb0ELb0ELi2ELi4ELi4ELi4ELb0EEENS1_24CollectiveEpilogueBwdGQAISA_fSD_Li256ELb0ELb1EEENS1_19SingleTileSchedulerILb0ELb0ELb0ELi128EEEEEEEEEvNT_6ParamsE$_ZZN5flash25CollectiveMainloopBwdSm80ILi2ELi2EN4cute5tupleIJNS1_1CILi128EEES4_NS3_ILi64EEEEEEN7cutlass10bfloat16_tEfNS7_4arch4Sm80ELb0ELb1ELb1ELb0ELb1ELb0ELb0ELb0ELi2ELi4ELi4ELi4ELb0EE3mmaINS_16FlashAttnBwdSm80ISB_NS_24CollectiveEpilogueBwdGQAIS6_fSA_Li256ELb0ELb1EEENS_19SingleTileSchedulerILb0ELb0ELb0ELi128EEEE13SharedStorageENS1_6TensorINS1_11ArrayEngineIfLm32EEENS1_6LayoutINS2_IJNS2_IJNS3_ILi2EEESO_EEESO_NS3_ILi4EEEEEENS2_IJNS2_IJNS3_ILi1EEESO_EEESQ_NS3_ILi8EEEEEEEEEEEEbRKNSB_6ParamsERT0_S12_iNS2_IJiiiEEERT_ENKUlRT_iE_clINSK_INSL_IfLm64EEENSN_INS2_IJSP_SO_SU_EEESV_EEEEEEDaS17_i,($_ZN7cutlass13device_kernelIN5flash19enable_sm80_to_sm89INS1_16FlashAttnBwdSm80INS1_25CollectiveMainloopBwdSm80ILi2ELi2EN4cute5tupleIJNS5_1CILi128EEES8_NS7_ILi64EEEEEENS_10bfloat16_tEfNS_4arch4Sm80ELb0ELb1ELb1ELb0ELb1ELb0ELb0ELb0ELi2ELi4ELi4ELi4ELb0EEENS1_24CollectiveEpilogueBwdGQAISA_fSD_Li256ELb0ELb1EEENS1_19SingleTileSchedulerILb0ELb0ELb0ELi128EEEEEEEEEvNT_6ParamsE$_ZZN5flash25CollectiveMainloopBwdSm80ILi2ELi2EN4cute5tupleIJNS1_1CILi128EEES4_NS3_ILi64EEEEEEN7cutlass10bfloat16_tEfNS7_4arch4Sm80ELb0ELb1ELb1ELb0ELb1ELb0ELb0ELb0ELi2ELi4ELi4ELi4ELb0EE3mmaINS_16FlashAttnBwdSm80ISB_NS_24CollectiveEpilogueBwdGQAIS6_fSA_Li256ELb0ELb1EEENS_19SingleTileSchedulerILb0ELb0ELb0ELi128EEEE13SharedStorageENS1_6TensorINS1_11ArrayEngineIfLm32EEENS1_6LayoutINS2_IJNS2_IJNS3_ILi2EEESO_EEESO_NS3_ILi4EEEEEENS2_IJNS2_IJNS3_ILi1EEESO_EEESQ_NS3_ILi8EEEEEEEEEEEEbRKNSB_6ParamsERT0_S12_iNS2_IJiiiEEERT_ENKUliT_E_clIZSC_ISJ_SX_EbS10_S12_S12_iS13_S15_EUlRS16_iE_EEDaiS16_ - $_ZN7cutlass13device_kernelIN5flash19enable_sm80_to_sm89INS1_16FlashAttnBwdSm80INS1_25CollectiveMainloopBwdSm80ILi2ELi2EN4cute5tupleIJNS5_1CILi128EEES8_NS7_ILi64EEEEEENS_10bfloat16_tEfNS_4arch4Sm80ELb0ELb1ELb1ELb0ELb1ELb0ELb0ELb0ELi2ELi4ELi4ELi4ELb0EEENS1_24CollectiveEpilogueBwdGQAISA_fSD_Li256ELb0ELb1EEENS1_19SingleTileSchedulerILb0ELb0ELb0ELi128EEEEEEEEEvNT_6ParamsE$_ZZN5flash25CollectiveMainloopBwdSm80ILi2ELi2EN4cute5tupleIJNS1_1CILi128EEES4_NS3_ILi64EEEEEEN7cutlass10bfloat16_tEfNS7_4arch4Sm80ELb0ELb1ELb1ELb0ELb1ELb0ELb0ELb0ELi2ELi4ELi4ELi4ELb0EE3mmaINS_16FlashAttnBwdSm80ISB_NS_24CollectiveEpilogueBwdGQAIS6_fSA_Li256ELb0ELb1EEENS_19SingleTileSchedulerILb0ELb0ELb0ELi128EEEE13SharedStorageENS1_6TensorINS1_11ArrayEngineIfLm32EEENS1_6LayoutINS2_IJNS2_IJNS3_ILi2EEESO_EEESO_NS3_ILi4EEEEEENS2_IJNS2_IJNS3_ILi1EEESO_EEESQ_NS3_ILi8EEEEEEEEEEEEbRKNSB_6ParamsERT0_S12_iNS2_IJiiiEEERT_ENKUlRT_iE_clINSK_INSL_IfLm64EEENSN_INS2_IJSP_SO_SU_EEESV_EEEEEEDaS17_i)
$_ZN7cutlass13device_kernelIN5flash19enable_sm80_to_sm89INS1_16FlashAttnBwdSm80INS1_25CollectiveMainloopBwdSm80ILi2ELi2EN4cute5tupleIJNS5_1CILi128EEES8_NS7_ILi64EEEEEENS_10bfloat16_tEfNS_4arch4Sm80ELb0ELb1ELb1ELb0ELb1ELb0ELb0ELb0ELi2ELi4ELi4ELi4ELb0EEENS1_24CollectiveEpilogueBwdGQAISA_fSD_Li256ELb0ELb1EEENS1_19SingleTileSchedulerILb0ELb0ELb0ELi128EEEEEEEEEvNT_6ParamsE$_ZZN5flash25CollectiveMainloopBwdSm80ILi2ELi2EN4cute5tupleIJNS1_1CILi128EEES4_NS3_ILi64EEEEEEN7cutlass10bfloat16_tEfNS7_4arch4Sm80ELb0ELb1ELb1ELb0ELb1ELb0ELb0ELb0ELi2ELi4ELi4ELi4ELb0EE3mmaINS_16FlashAttnBwdSm80ISB_NS_24CollectiveEpilogueBwdGQAIS6_fSA_Li256ELb0ELb1EEENS_19SingleTileSchedulerILb0ELb0ELb0ELi128EEEE13SharedStorageENS1_6TensorINS1_11ArrayEngineIfLm32EEENS1_6LayoutINS2_IJNS2_IJNS3_ILi2EEESO_EEESO_NS3_ILi4EEEEEENS2_IJNS2_IJNS3_ILi1EEESO_EEESQ_NS3_ILi8EEEEEEEEEEEEbRKNSB_6ParamsERT0_S12_iNS2_IJiiiEEERT_ENKUlRT_iE_clINSK_INSL_IfLm64EEENSN_INS2_IJSP_SO_SU_EEESV_EEEEEEDaS17_i:
        /* <DEDUP_REMOVED lines=18> */
[----:B-1---5:R-:W-:Y:S05]  /*100b0*/  CALL.REL.NOINC `($_ZN7cutlass13device_kernelIN5flash19enable_sm80_to_sm89INS1_16FlashAttnBwdSm80INS1_25CollectiveMainloopBwdSm80ILi2ELi2EN4cute5tupleIJNS5_1CILi128EEES8_NS7_ILi64EEEEEENS_10bfloat16_tEfNS_4arch4Sm80ELb0ELb1ELb1ELb0ELb1ELb0ELb0ELb0ELi2ELi4ELi4ELi4ELb0EEENS1_24CollectiveEpilogueBwdGQAISA_fSD_Li256ELb0ELb1EEENS1_19SingleTileSchedulerILb0ELb0ELb0ELi128EEEEEEEEEvNT_6ParamsE$_ZZN4cute7idx2crdIiNS_5tupleIJNS_1CILi32EEENS2_ILi4EEENS2_ILi2EEENS2_ILi1EEEEEENS1_IJS6_S3_NS2_ILi128EEENS2_ILi0EEEEEEEEDaRKT_RKT0_RKT1_ENKUlRKT_RKT0_E_clIS3_S6_EEDaSM_SP_) ;  /* 0xfffff4d000007944 */ /* 0x022fea0003c3ffff */
[----:B------:R-:W-:Y:S02]  /*100c0*/  MOV R4, 0x100e0 ;  /* 0x000100e000047802 */ /* 0x000fe40000000f00 */
[----:B------:R-:W-:Y:S05]  /*100d0*/  CALL.REL.NOINC `($_ZN7cutlass13device_kernelIN5flash19enable_sm80_to_sm89INS1_16FlashAttnBwdSm80INS1_25CollectiveMainloopBwdSm80ILi2ELi2EN4cute5tupleIJNS5_1CILi128EEES8_NS7_ILi64EEEEEENS_10bfloat16_tEfNS_4arch4Sm80ELb0ELb1ELb1ELb0ELb1ELb0ELb0ELb0ELi2ELi4ELi4ELi4ELb0EEENS1_24CollectiveEpilogueBwdGQAISA_fSD_Li256ELb0ELb1EEENS1_19SingleTileSchedulerILb0ELb0ELb0ELi128EEEEEEEEEvNT_6ParamsE$_ZZN4cute7idx2crdIiNS_5tupleIJNS_1CILi32EEENS2_ILi4EEENS2_ILi2EEENS2_ILi1EEEEEENS1_IJS6_S3_NS2_ILi128EEENS2_ILi0EEEEEEEEDaRKT_RKT0_RKT1_ENKUlRKT_RKT0_E_clIS4_S3_EEDaSM_SP_) ;  /* 0xfffff51000007944 */ /* 0x000fea0003c3ffff */
[----:B------:R1:W-:Y:S01]  /*100e0*/  STL [R1+0x1390], R6 ;  /* 0x0013900601007387 */ /* 0x0003e20000100800 */
[----:B------:R-:W-:-:S03]  /*100f0*/  MOV R4, 0x10110 ;  /* 0x0001011000047802 */ /* 0x000fc60000000f00 */
[----:B-1----:R-:W-:Y:S05]  /*10100*/  CALL.REL.NOINC `($_ZN7cutlass13device_kernelIN5flash19enable_sm80_to_sm89INS1_16FlashAttnBwdSm80INS1_25CollectiveMainloopBwdSm80ILi2ELi2EN4cute5tupleIJNS5_1CILi128EEES8_NS7_ILi64EEEEEENS_10bfloat16_tEfNS_4arch4Sm80ELb0ELb1ELb1ELb0ELb1ELb0ELb0ELb0ELi2ELi4ELi4ELi4ELb0EEENS1_24CollectiveEpilogueBwdGQAISA_fSD_Li256ELb0ELb1EEENS1_19SingleTileSchedulerILb0ELb0ELb0ELi128EEEEEEEEEvNT_6ParamsE$_ZZN4cute7idx2crdIiNS_5tupleIJNS_1CILi32EEENS2_ILi4EEENS2_ILi2EEENS2_ILi1EEEEEENS1_IJS6_S3_NS2_ILi128EEENS2_ILi0EEEEEEEEDaRKT_RKT0_RKT1_ENKUlRKT_RKT0_E_clIS5_S8_EEDaSM_SP_) ;  /* 0xfffff57000007944 */ /* 0x002fea0003c3ffff */
[----:B------:R1:W-:Y:S01]  /*10110*/  STL [R1+0x1384], R2 ;  /* 0x0013840201007387 */ /* 0x0003e20000100800 */
[----:B------:R-:W-:-:S03]  /*10120*/  MOV R4, 0x10140 ;  /* 0x0001014000047802 */ /* 0x000fc60000000f00 */
[----:B-1----:R-:W-:Y:S05]  /*10130*/  CALL.REL.NOINC `($_ZN7cutlass13device_kernelIN5flash19enable_sm80_to_sm89INS1_16FlashAttnBwdSm80INS1_25CollectiveMainloopBwdSm80ILi2ELi2EN4cute5tupleIJNS5_1CILi128EEES8_NS7_ILi64EEEEEENS_10bfloat16_tEfNS_4arch4Sm80ELb0ELb1ELb1ELb0ELb1ELb0ELb0ELb0ELi2ELi4ELi4ELi4ELb0EEENS1_24CollectiveEpilogueBwdGQAISA_fSD_Li256ELb0ELb1EEENS1_19SingleTileSchedulerILb0ELb0ELb0ELi128EEEEEEEEEvNT_6ParamsE$_ZZN4cute9transformINS_5tupleIJNS_1CILi32EEENS2_ILi4EEENS2_ILi2EEENS2_ILi1EEEEEENS1_IJS6_S3_NS2_ILi128EEENS2_ILi0EEEEEEZNS_7idx2crdIiS7_SA_EEDaRKT_RKT0_RKT1_EUlRKT_RKT0_E_EEDaSE_SH_OSI_ENKUlDpSN_E_clIJiiiS9_EEEDaST_) ;  /* 0xfffff64000007944 */ /* 0x002fea0003c3ffff */
[----:B------:R-:W-:Y:S02]  /*10140*/  MOV R4, 0x10160 ;  /* 0x0001016000047802 */ /* 0x000fe40000000f00 */
[----:B--2--5:R-:W-:Y:S05]  /*10150*/  CALL.REL.NOINC `($_ZN7cutlass13device_kernelIN5flash19enable_sm80_to_sm89INS1_16FlashAttnBwdSm80INS1_25CollectiveMainloopBwdSm80ILi2ELi2EN4cute5tupleIJNS5_1CILi128EEES8_NS7_ILi64EEEEEENS_10bfloat16_tEfNS_4arch4Sm80ELb0ELb1ELb1ELb0ELb1ELb0ELb0ELb0ELi2ELi4ELi4ELi4ELb0EEENS1_24CollectiveEpilogueBwdGQAISA_fSD_Li256ELb0ELb1EEENS1_19SingleTileSchedulerILb0ELb0ELb0ELi128EEEEEEEEEvNT_6ParamsE$_ZZN4cute7crd2crdINS_5tupleIJiiiNS_1CILi0EEEEEENS1_IJNS2_ILi32EEENS2_ILi4EEENS2_ILi2EEENS2_ILi1EEEEEENS1_IJS8_S8_S8_S8_EEEEEDaRKT_RKT0_RKT1_ENKUlRKT_RKT0_RKT1_E_clIiS5_S8_EEDaSM_SP_SS_) ;  /* 0xffffe9c000007944 */ /* 0x024fea0003c3ffff */
[----:B------:R-:W-:Y:S02]  /*10160*/  MOV R8, R2 ;  /* 0x0000000200087202 */ /* 0x000fe40000000f00 */
[----:B------:R-:W-:-:S02]  /*10170*/  MOV R2, 0x10190 ;  /* 0x0001019000027802 */ /* 0x000fc40000000f00 */
[----:B------:R-:W-:Y:S05]  /*10180*/  CALL.REL.NOINC `($_ZN7cutlass13device_kernelIN5flash19enable_sm80_to_sm89INS1_16FlashAttnBwdSm80INS1_25CollectiveMainloopBwdSm80ILi2ELi2EN4cute5tupleIJNS5_1CILi128EEES8_NS7_ILi64EEEEEENS_10bfloat16_tEfNS_4arch4Sm80ELb0ELb1ELb1ELb0ELb1ELb0ELb0ELb0ELi2ELi4ELi4ELi4ELb0EEENS1_24CollectiveEpilogueBwdGQAISA_fSD_Li256ELb0ELb1EEENS1_19SingleTileSchedulerILb0ELb0ELb0ELi128EEEEEEEEEvNT_6ParamsE$_ZZN4cute7crd2crdINS_5tupleIJiiiNS_1CILi0EEEEEENS1_IJNS2_ILi32EEENS2_ILi4EEENS2_ILi2EEENS2_ILi1EEEEEENS1_IJS8_S8_S8_S8_EEEEEDaRKT_RKT0_RKT1_ENKUlRKT_RKT0_RKT1_E_clIiS6_S8_EEDaSM_SP_SS_) ;  /* 0xffffe9c000007944 */ /* 0x000fea0003c3ffff */
[----:B------:R1:W-:Y:S01]  /*10190*/  STL [R1+0x1390], R3 ;  /* 0x0013900301007387 */ /* 0x0003e20000100800 */
[----:B------:R-:W-:-:S03]  /*101a0*/  MOV R2, 0x101c0 ;  /* 0x000101c000027802 */ /* 0x000fc60000000f00 */
[----:B-1----:R-:W-:Y:S05]  /*101b0*/  CALL.REL.NOINC `($_ZN7cutlass13device_kernelIN5flash19enable_sm80_to_sm89INS1_16FlashAttnBwdSm80INS1_25CollectiveMainloopBwdSm80ILi2ELi2EN4cute5tupleIJNS5_1CILi128EEES8_NS7_ILi64EEEEEENS_10bfloat16_tEfNS_4arch4Sm80ELb0ELb1ELb1ELb0ELb1ELb0ELb0ELb0ELi2ELi4ELi4ELi4ELb0EEENS1_24CollectiveEpilogueBwdGQAISA_fSD_Li256ELb0ELb1EEENS1_19SingleTileSchedulerILb0ELb0ELb0ELi128EEEEEEEEEvNT_6ParamsE$_ZZN4cute7crd2crdINS_5tupleIJiiiNS_1CILi0EEEEEENS1_IJNS2_ILi32EEENS2_ILi4EEENS2_ILi2EEENS2_ILi1EEEEEENS1_IJS8_S8_S8_S8_EEEEEDaRKT_RKT0_RKT1_ENKUlRKT_RKT0_RKT1_E_clIiS7_S8_EEDaSM_SP_SS_) ;  /* 0xffffe9c000007944 */ /* 0x002fea0003c3ffff */
[----:B------:R1:W-:Y:S01]  /*101c0*/  STL [R1+0x1384], R5 ;  /* 0x0013840501007387 */ /* 0x0003e20000100800 */
[----:B------:R-:W-:-:S03]  /*101d0*/  MOV R4, 0x101f0 ;  /* 0x000101f000047802 */ /* 0x000fc60000000f00 */
[----:B-1----:R-:W-:Y:S05]  /*101e0*/  CALL.REL.NOINC `($_ZN7cutlass13device_kernelIN5flash19enable_sm80_to_sm89INS1_16FlashAttnBwdSm80INS1_25CollectiveMainloopBwdSm80ILi2ELi2EN4cute5tupleIJNS5_1CILi128EEES8_NS7_ILi64EEEEEENS_10bfloat16_tEfNS_4arch4Sm80ELb0ELb1ELb1ELb0ELb1ELb0ELb0ELb0ELi2ELi4ELi4ELi4ELb0EEENS1_24CollectiveEpilogueBwdGQAISA_fSD_Li256ELb0ELb1EEENS1_19SingleTileSchedulerILb0ELb0ELb0ELi128EEEEEEEEEvNT_6ParamsE$_ZZN4cute9transformINS_5tupleIJiiiNS_1CILi0EEEEEENS1_IJNS2_ILi32EEENS2_ILi4EEENS2_ILi2EEENS2_ILi1EEEEEENS1_IJS8_S8_S8_S8_EEEZNS_7crd2crdIS4_S9_SA_EEDaRKT_RKT0_RKT1_EUlRKT_RKT0_RKT1_E_EEDaSE_SH_SK_OT2_ENKUlDpSN_E_clIJiiiS3_EEEDaSX_) ;  /* 0xfffff73000007944 */ /* 0x002fea0003c3ffff */
[----:B-----5:R2:W-:Y:S01]  /*101f0*/  STL [R1+0x13a8], R8 ;  /* 0x0013a80801007387 */ /* 0x0205e20000100800 */
[----:B------:R-:W-:Y:S01]  /*10200*/  IADD3 R53, R12, 0x40, RZ ;  /* 0x000000400c357810 */ /* 0x000fe20007ffe0ff */
[----:B------:R-:W-:Y:S01]  /*10210*/  IMAD.MOV.U32 R4, RZ, RZ, R2 ;  /* 0x000000ffff047224 */ /* 0x000fe200078e0002 */
[----:B------:R-:W-:Y:S01]  /*10220*/  MOV R6, 0x10270 ;  /* 0x0001027000067802 */ /* 0x000fe20000000f00 */
[----:B------:R2:W-:Y:S01]  /*10230*/  STL.U8 [R1+0x139c], RZ ;  /* 0x00139cff01007387 */ /* 0x0005e20000100000 */
[----:B------:R-:W-:-:S03]  /*10240*/  IMAD.MOV.U32 R54, RZ, RZ, RZ ;  /* 0x000000ffff367224 */ /* 0x000fc600078e00ff */
[----:B------:R2:W-:Y:S04]  /*10250*/  STL.64 [R1+0x13a0], R2 ;  /* 0x0013a00201007387 */ /* 0x0005e80000100a00 */
[----:B-12---:R-:W-:Y:S05]  /*10260*/  CALL.REL.NOINC `($_ZN7cutlass13device_kernelIN5flash19enable_sm80_to_sm89INS1_16FlashAttnBwdSm80INS1_25CollectiveMainloopBwdSm80ILi2ELi2EN4cute5tupleIJNS5_1CILi128EEES8_NS7_ILi64EEEEEENS_10bfloat16_tEfNS_4arch4Sm80ELb0ELb1ELb1ELb0ELb1ELb0ELb0ELb0ELi2ELi4ELi4ELi4ELb0EEENS1_24CollectiveEpilogueBwdGQAISA_fSD_Li256ELb0ELb1EEENS1_19SingleTileSchedulerILb0ELb0ELb0ELi128EEEEEEEEEvNT_6ParamsE$_ZN4cute3eso3ESOILb1ELb0EJNS_6LayoutINS_5tupleIJNS3_IJNS3_IJNS_1CILi4EEENS4_ILi8EEEEEENS3_IJS5_NS4_ILi2EEEEEEEEENS3_IJNS3_IJS8_S8_EEENS3_IJS8_S6_EEEEEEEEENS3_IJNS3_IJNS3_IJNS_11ScaledBasisIS8_JLi1EEEENSF_INS4_ILi1EEEJLi0EEEEEEENS3_IJNSF_INS4_ILi16EEEJLi0EEEENSF_IS6_JLi1EEEEEEEEEENS3_IJNS3_IJNSF_ISH_JLi1EEEENSF_IS6_JLi0EEEEEEENS3_IJNSF_INS4_ILi64EEEJLi0EEEENSF_ISK_JLi1EEEEEEEEEEEEEEENS_10ViewEngineINS_23ArithmeticTupleIteratorINS_15ArithmeticTupleIJNS4_ILi0EEES12_EEEEEEEEEC2ERKSY_RKS15_) ;  /* 0xffff887000007944 */ /* 0x006fea0003c3ffff */
[----:B------:R-:W-:Y:S01]  /*10270*/  IMAD.MOV.U32 R10, RZ, RZ, R3 ;  /* 0x000000ffff0a7224 */ /* 0x000fe200078e0003 */
[----:B-1----:R-:W-:Y:S01]  /*10280*/  IADD3 R2, R12, 0x28, RZ ;  /* 0x000000280c027810 */ /* 0x002fe20007ffe0ff */
[----:B------:R-:W-:Y:S01]  /*10290*/  IMAD.MOV.U32 R3, RZ, RZ, R83 ;  /* 0x000000ffff037224 */ /* 0x000fe200078e0053 */
[----:B------:R-:W-:Y:S02]  /*102a0*/  MOV R8, 0x102c0 ;  /* 0x000102c000087802 */ /* 0x000fe40000000f00 */
[----:B------:R-:W-:Y:S05]  /*102b0*/  CALL.REL.NOINC `($_ZN7cutlass13device_kernelIN5flash19enable_sm80_to_sm89INS1_16FlashAttnBwdSm80INS1_25CollectiveMainloopBwdSm80ILi2ELi2EN4cute5tupleIJNS5_1CILi128EEES8_NS7_ILi64EEEEEENS_10bfloat16_tEfNS_4arch4Sm80ELb0ELb1ELb1ELb0ELb1ELb0ELb0ELb0ELi2ELi4ELi4ELi4ELb0EEENS1_24CollectiveEpilogueBwdGQAISA_fSD_Li256ELb0ELb1EEENS1_19SingleTileSchedulerILb0ELb0ELb0ELi128EEEEEEEEEvNT_6ParamsE$_ZN4cute3eso3ESOILb0ELb0EJiiEEC2ERKiS4_) ;  /* 0xffff642000007944 */ /* 0x000fea0003c3ffff */
[----:B-1----:R-:W2:Y:S01]  /*102c0*/  LDL.64 R2, [R1+0x1390] ;  /* 0x0013900001027983 */ /* 0x002ea20000100a00 */
[----:B------:R-:W-:-:S03]  /*102d0*/  MOV R6, 0x10310 ;  /* 0x0001031000067802 */ /* 0x000fc60000000f00 */
[----:B--2---:R1:W-:Y:S04]  /*102e0*/  STL [R1+0x1384], R2 ;  /* 0x0013840201007387 */ /* 0x0043e80000100800 */
[----:B------:R1:W-:Y:S02]  /*102f0*/  STL [R1+0x1388], R3 ;  /* 0x0013880301007387 */ /* 0x0003e40000100800 */
[----:B-1----:R-:W-:Y:S05]  /*10300*/  CALL.REL.NOINC `($_ZN7cutlass13device_kernelIN5flash19enable_sm80_to_sm89INS1_16FlashAttnBwdSm80INS1_25CollectiveMainloopBwdSm80ILi2ELi2EN4cute5tupleIJNS5_1CILi128EEES8_NS7_ILi64EEEEEENS_10bfloat16_tEfNS_4arch4Sm80ELb0ELb1ELb1ELb0ELb1ELb0ELb0ELb0ELi2ELi4ELi4ELi4ELb0EEENS1_24CollectiveEpilogueBwdGQAISA_fSD_Li256ELb0ELb1EEENS1_19SingleTileSchedulerILb0ELb0ELb0ELi128EEEEEEEEEvNT_6ParamsE$_ZN4cute3eso3ESOILb0ELb0EJiNS_5tupleIJiiEEEEEC2ERKiRKS3_) ;  /* 0xffff634000007944 */ /* 0x002fea0003c3ffff */
[----:B------:R2:W5:Y:S04]  /*10310*/  LDL R5, [R1+0x1398] ;  /* 0x0013980001057983 */ /* 0x0005680000100800 */
[----:B-1----:R2:W5:Y:S01]  /*10320*/  LDL.64 R2, [R1+0x1390] ;  /* 0x0013900001027983 */ /* 0x0025620000100a00 */
[----:B------:R-:W-:-:S03]  /*10330*/  MOV R6, 0x10350 ;  /* 0x0001035000067802 */ /* 0x000fc60000000f00 */
[----:B--2--5:R-:W-:Y:S05]  /*10340*/  CALL.REL.NOINC `($_ZN7cutlass13device_kernelIN5flash19enable_sm80_to_sm89INS1_16FlashAttnBwdSm80INS1_25CollectiveMainloopBwdSm80ILi2ELi2EN4cute5tupleIJNS5_1CILi128EEES8_NS7_ILi64EEEEEENS_10bfloat16_tEfNS_4arch4Sm80ELb0ELb1ELb1ELb0ELb1ELb0ELb0ELb0ELi2ELi4ELi4ELi4ELb0EEENS1_24CollectiveEpilogueBwdGQAISA_fSD_Li256ELb0ELb1EEENS1_19SingleTileSchedulerILb0ELb0ELb0ELi128EEEEEEEEEvNT_6ParamsE$_ZN4cute3eso3ESOILb0ELb1EJNS_5tupleIJiNS2_IJiiEEEEEENS2_IJNS_10UnderscoreENS2_IJS5_S5_EEEEEEEEC2ERKS4_RKS7_) ;  /* 0xffff692000007944 */ /* 0x024fea0003c3ffff */
        /* <DEDUP_REMOVED lines=10> */
[----:B-1---5:R-:W-:Y:S05]  /*103f0*/  CALL.REL.NOINC `($_ZN7cutlass13device_kernelIN5flash19enable_sm80_to_sm89INS1_16FlashAttnBwdSm80INS1_25CollectiveMainloopBwdSm80ILi2ELi2EN4cute5tupleIJNS5_1CILi128EEES8_NS7_ILi64EEEEEENS_10bfloat16_tEfNS_4arch4Sm80ELb0ELb1ELb1ELb0ELb1ELb0ELb0ELb0ELi2ELi4ELi4ELi4ELb0EEENS1_24CollectiveEpilogueBwdGQAISA_fSD_Li256ELb0ELb1EEENS1_19SingleTileSchedulerILb0ELb0ELb0ELi128EEEEEEEEEvNT_6ParamsE$_ZN4cute5tupleIJiEEC2ERKi) ;  /* 0xffffa5b000007944 */ /* 0x022fea0003c3ffff */
[----:B------:R2:W5:Y:S01]  /*10400*/  LDL R7, [R1+0x1390] ;  /* 0x0013900001077983 */ /* 0x0005620000100800 */
[----:B-1----:R-:W-:Y:S01]  /*10410*/  IMAD.MOV.U32 R3, RZ, RZ, R4 ;  /* 0x000000ffff037224 */ /* 0x002fe200078e0004 */
[----:B------:R-:W-:Y:S02]  /*10420*/  MOV R2, R83 ;  /* 0x0000005300027202 */ /* 0x000fe40000000f00 */
        /* <DEDUP_REMOVED lines=9> */
[----:B------:R-:W-:-:S02]  /*104c0*/  MOV R8, 0x104e0 ;  /* 0x000104e000087802 */ /* 0x000fc40000000f00 */
[----:B-1---5:R-:W-:Y:S05]  /*104d0*/  CALL.REL.NOINC `($_ZN7cutlass13device_kernelIN5flash19enable_sm80_to_sm89INS1_16FlashAttnBwdSm80INS1_25CollectiveMainloopBwdSm80ILi2ELi2EN4cute5tupleIJNS5_1CILi128EEES8_NS7_ILi64EEEEEENS_10bfloat16_tEfNS_4arch4Sm80ELb0ELb1ELb1ELb0ELb1ELb0ELb0ELb0ELi2ELi4ELi4ELi4ELb0EEENS1_24CollectiveEpilogueBwdGQAISA_fSD_Li256ELb0ELb1EEENS1_19SingleTileSchedulerILb0ELb0ELb0ELi128EEEEEEEEEvNT_6ParamsE$_ZN4cute5tupleIJNS_1CILi0EEEiEEC2ERKS2_RKi) ;  /* 0xffffa3f000007944 */ /* 0x022fea0003c3ffff */
[----:B------:R1:W5:Y:S01]  /*104e0*/  LDL R8, [R1+0x1390] ;  /* 0x0013900001087983 */ /* 0x0003620000100800 */
[----:B------:R-:W-:Y:S01]  /*104f0*/  IMAD.MOV.U32 R3, RZ, RZ, R4 ;  /* 0x000000ffff037224 */ /* 0x000fe200078e0004 */
[----:B------:R-:W-:-:S02]  /*10500*/  MOV R2, R12 ;  /* 0x0000000c00027202 */ /* 0x000fc40000000f00 */
[----:B------:R-:W-:Y:S02]  /*10510*/  MOV R10, 0x10530 ;  /* 0x00010530000a7802 */ /* 0x000fe40000000f00 */
[----:B-1---5:R-:W-:Y:S05]  /*10520*/  CALL.REL.NOINC `($_ZN7cutlass13device_kernelIN5flash19enable_sm80_to_sm89INS1_16FlashAttnBwdSm80INS1_25CollectiveMainloopBwdSm80ILi2ELi2EN4cute5tupleIJNS5_1CILi128EEES8_NS7_ILi64EEEEEENS_10bfloat16_tEfNS_4arch4Sm80ELb0ELb1ELb1ELb0ELb1ELb0ELb0ELb0ELi2ELi4ELi4ELi4ELb0EEENS1_24CollectiveEpilogueBwdGQAISA_fSD_Li256ELb0ELb1EEENS1_19SingleTileSchedulerILb0ELb0ELb0ELi128EEEEEEEEEvNT_6ParamsE$_ZN4cute5tupleIJiEEC2ERKi) ;  /* 0xffffa48000007944 */ /* 0x022fea0003c3ffff */
[----:B-1----:R1:W5:Y:S01]  /*10530*/  LDL R3, [R1+0x1380] ;  /* 0x0013800001037983 */ /* 0x0023620000100800 */
[----:B------:R-:W-:Y:S02]  /*10540*/  MOV R2, R83 ;  /* 0x0000005300027202 */ /* 0x000fe40000000f00 */
[----:B------:R-:W-:Y:S02]  /*10550*/  MOV R10, 0x10570 ;  /* 0x00010570000a7802 */ /* 0x000fe40000000f00 */
[----:B-1---5:R-:W-:Y:S05]  /*10560*/  CALL.REL.NOINC `($_ZN7cutlass13device_kernelIN5flash19enable_sm80_to_sm89INS1_16FlashAttnBwdSm80INS1_25CollectiveMainloopBwdSm80ILi2ELi2EN4cute5tupleIJNS5_1CILi128EEES8_NS7_ILi64EEEEEENS_10bfloat16_tEfNS_4arch4Sm80ELb0ELb1ELb1ELb0ELb1ELb0ELb0ELb0ELi2ELi4ELi4ELi4ELb0EEENS1_24CollectiveEpilogueBwdGQAISA_fSD_Li256ELb0ELb1EEENS1_19SingleTileSchedulerILb0ELb0ELb0ELi128EEEEEEEEEvNT_6ParamsE$_ZN4cute5tupleIJiEEC2ERKi) ;  /* 0xffffa44000007944 */ /* 0x022fea0003c3ffff */
[----:B-1----:R1:W5:Y:S01]  /*10570*/  LDL R3, [R1+0x1390] ;  /* 0x0013900001037983 */ /* 0x0023620000100800 */
[----:B------:R-:W-:Y:S02]  /*10580*/  MOV R2, R83 ;  /* 0x0000005300027202 */ /* 0x000fe40000000f00 */
[----:B------:R-:W-:Y:S02]  /*10590*/  MOV R6, 0x105b0 ;  /* 0x000105b000067802 */ /* 0x000fe40000000f00 */
[----:B-1---5:R-:W-:Y:S05]  /*105a0*/  CALL.REL.NOINC `($_ZN7cutlass13device_kernelIN5flash19enable_sm80_to_sm89INS1_16FlashAttnBwdSm80INS1_25CollectiveMainloopBwdSm80ILi2ELi2EN4cute5tupleIJNS5_1CILi128EEES8_NS7_ILi64EEEEEENS_10bfloat16_tEfNS_4arch4Sm80ELb0ELb1ELb1ELb0ELb1ELb0ELb0ELb0ELi2ELi4ELi4ELi4ELb0EEENS1_24CollectiveEpilogueBwdGQAISA_fSD_Li256ELb0ELb1EEENS1_19SingleTileSchedulerILb0ELb0ELb0ELi128EEEEEEEEEvNT_6ParamsE$_ZN4cute3eso3ESOILb0ELb1EJiNS_1CILi0EEEEEC2ERKiRKS3_) ;  /* 0xffff68c000007944 */ /* 0x022fea0003c3ffff */
[----:B------:R2:W5:Y:S01]  /*105b0*/  LDL R10, [R1+0x1390] ;  /* 0x00139000010a7983 */ /* 0x0005620000100800 */
[----:B------:R-:W-:-:S03]  /*105c0*/  MOV R4, 0x105f0 ;  /* 0x000105f000047802 */ /* 0x000fc60000000f00 */
[----:B------:R2:W-:Y:S04]  /*105d0*/  STL [R1+0x1390], R8 ;  /* 0x0013900801007387 */ /* 0x0005e80000100800 */
[----:B-12--5:R-:W-:Y:S05]  /*105e0*/  CALL.REL.NOINC `($_ZN7cutlass13device_kernelIN5flash19enable_sm80_to_sm89INS1_16FlashAttnBwdSm80INS1_25CollectiveMainloopBwdSm80ILi2ELi2EN4cute5tupleIJNS5_1CILi128EEES8_NS7_ILi64EEEEEENS_10bfloat16_tEfNS_4arch4Sm80ELb0ELb1ELb1ELb0ELb1ELb0ELb0ELb0ELi2ELi4ELi4ELi4ELb0EEENS1_24CollectiveEpilogueBwdGQAISA_fSD_Li256ELb0ELb1EEENS1_19SingleTileSchedulerILb0ELb0ELb0ELi128EEEEEEEEEvNT_6ParamsE$_ZZN4cuteplIJNS_1CILi0EEEiEJiEEEDaRKNS_15ArithmeticTupleIJDpT_EEERKNS3_IJDpT0_EEEENKUlDpRKT_E_clIJiiEEEDaSH_) ;  /* 0xfffff59000007944 */ /* 0x026fea0003c3ffff */
[----:B------:R-:W-:Y:S01]  /*105f0*/  IMAD.SHL.U32 R3, R5, 0x10, RZ ;  /* 0x0000001005037824 */ /* 0x000fe200078e00ff */
[----:B------:R-:W-:Y:S02]  /*10600*/  MOV R2, R83 ;  /* 0x0000005300027202 */ /* 0x000fe40000000f00 */
[----:B------:R-:W-:Y:S02]  /*10610*/  MOV R10, 0x10630 ;  /* 0x00010630000a7802 */ /* 0x000fe40000000f00 */
[----:B-1---5:R-:W-:Y:S05]  /*10620*/  CALL.REL.NOINC `($_ZN7cutlass13device_kernelIN5flash19enable_sm80_to_sm89INS1_16FlashAttnBwdSm80INS1_25CollectiveMainloopBwdSm80ILi2ELi2EN4cute5tupleIJNS5_1CILi128EEES8_NS7_ILi64EEEEEENS_10bfloat16_tEfNS_4arch4Sm80ELb0ELb1ELb1ELb0ELb1ELb0ELb0ELb0ELi2ELi4ELi4ELi4ELb0EEENS1_24CollectiveEpilogueBwdGQAISA_fSD_Li256ELb0ELb1EEENS1_19SingleTileSchedulerILb0ELb0ELb0ELi128EEEEEEEEEvNT_6ParamsE$_ZN4cute5tupleIJiEEC2ERKi) ;  /* 0xffffa38000007944 */ /* 0x022fea0003c3ffff */
[----:B------:R2:W5:Y:S01]  /*10630*/  LDL R4, [R1+0x1390] ;  /* 0x0013900001047983 */ /* 0x0005620000100800 */
[----:B-1----:R-:W-:Y:S01]  /*10640*/  IMAD.SHL.U32 R3, R20, 0x8, RZ ;  /* 0x0000000814037824 */ /* 0x002fe200078e00ff */
[----:B------:R-:W-:Y:S02]  /*10650*/  MOV R2, R83 ;  /* 0x0000005300027202 */ /* 0x000fe40000000f00 */
[----:B------:R-:W-:Y:S02]  /*10660*/  MOV R10, 0x10680 ;  /* 0x00010680000a7802 */ /* 0x000fe40000000f00 */
[----:B--2--5:R-:W-:Y:S05]  /*10670*/  CALL.REL.NOINC `($_ZN7cutlass13device_kernelIN5flash19enable_sm80_to_sm89INS1_16FlashAttnBwdSm80INS1_25CollectiveMainloopBwdSm80ILi2ELi2EN4cute5tupleIJNS5_1CILi128EEES8_NS7_ILi64EEEEEENS_10bfloat16_tEfNS_4arch4Sm80ELb0ELb1ELb1ELb0ELb1ELb0ELb0ELb0ELi2ELi4ELi4ELi4ELb0EEENS1_24CollectiveEpilogueBwdGQAISA_fSD_Li256ELb0ELb1EEENS1_19SingleTileSchedulerILb0ELb0ELb0ELi128EEEEEEEEEvNT_6ParamsE$_ZN4cute5tupleIJiEEC2ERKi) ;  /* 0xffffa33000007944 */ /* 0x024fea0003c3ffff */
[----:B------:R2:W5:Y:S01]  /*10680*/  LDL R5, [R1+0x1390] ;  /* 0x0013900001057983 */ /* 0x0005620000100800 */
[----:B-1----:R-:W-:Y:S01]  /*10690*/  IMAD.MOV.U32 R3, RZ, RZ, R4 ;  /* 0x000000ffff037224 */ /* 0x002fe200078e0004 */
[----:B------:R-:W-:Y:S02]  /*106a0*/  MOV R2, R12 ;  /* 0x0000000c00027202 */ /* 0x000fe40000000f00 */
[----:B------:R-:W-:-:S02]  /*106b0*/  MOV R10, 0x106d0 ;  /* 0x000106d0000a7802 */ /* 0x000fc40000000f00 */
[----:B--2--5:R-:W-:Y:S05]  /*106c0*/  CALL.REL.NOINC `($_ZN7cutlass13device_kernelIN5flash19enable_sm80_to_sm89INS1_16FlashAttnBwdSm80INS1_25CollectiveMainloopBwdSm80ILi2ELi2EN4cute5tupleIJNS5_1CILi128EEES8_NS7_ILi64EEEEEENS_10bfloat16_tEfNS_4arch4Sm80ELb0ELb1ELb1ELb0ELb1ELb0ELb0ELb0ELi2ELi4ELi4ELi4ELb0EEENS1_24CollectiveEpilogueBwdGQAISA_fSD_Li256ELb0ELb1EEENS1_19SingleTileSchedulerILb0ELb0ELb0ELi128EEEEEEEEEvNT_6ParamsE$_ZN4cute5tupleIJiEEC2ERKi) ;  /* 0xffffa2e000007944 */ /* 0x024fea0003c3ffff */
[----:B-1----:R1:W5:Y:S01]  /*106d0*/  LDL R3, [R1+0x1380] ;  /* 0x0013800001037983 */ /* 0x0023620000100800 */
[----:B------:R-:W-:-:S02]  /*106e0*/  MOV R2, R83 ;  /* 0x0000005300027202 */ /* 0x000fc40000000f00 */
[----:B------:R-:W-:Y:S02]  /*106f0*/  MOV R10, 0x10710 ;  /* 0x00010710000a7802 */ /* 0x000fe40000000f00 */
[----:B-1---5:R-:W-:Y:S05]  /*10700*/  CALL.REL.NOINC `($_ZN7cutlass13device_kernelIN5flash19enable_sm80_to_sm89INS1_16FlashAttnBwdSm80INS1_25CollectiveMainloopBwdSm80ILi2ELi2EN4cute5tupleIJNS5_1CILi128EEES8_NS7_ILi64EEEEEENS_10bfloat16_tEfNS_4arch4Sm80ELb0ELb1ELb1ELb0ELb1ELb0ELb0ELb0ELi2ELi4ELi4ELi4ELb0EEENS1_24CollectiveEpilogueBwdGQAISA_fSD_Li256ELb0ELb1EEENS1_19SingleTileSchedulerILb0ELb0ELb0ELi128EEEEEEEEEvNT_6ParamsE$_ZN4cute5tupleIJiEEC2ERKi) ;  /* 0xffffa2a000007944 */ /* 0x022fea0003c3ffff */
        /* <DEDUP_REMOVED lines=8> */
[----:B-1---5:R-:W-:Y:S05]  /*10790*/  CALL.REL.NOINC `($_ZN7cutlass13device_kernelIN5flash19enable_sm80_to_sm89INS1_16FlashAttnBwdSm80INS1_25CollectiveMainloopBwdSm80ILi2ELi2EN4cute5tupleIJNS5_1CILi128EEES8_NS7_ILi64EEEEEENS_10bfloat16_tEfNS_4arch4Sm80ELb0ELb1ELb1ELb0ELb1ELb0ELb0ELb0ELi2ELi4ELi4ELi4ELb0EEENS1_24CollectiveEpilogueBwdGQAISA_fSD_Li256ELb0ELb1EEENS1_19SingleTileSchedulerILb0ELb0ELb0ELi128EEEEEEEEEvNT_6ParamsE$_ZN4cute5tupleIJNS_1CILi0EEEiEEC2ERKS2_RKi) ;  /* 0xffffa13000007944 */ /* 0x022fea0003c3ffff */
[----:B------:R1:W5:Y:S01]  /*107a0*/  LDL R8, [R1+0x1390] ;  /* 0x0013900001087983 */ /* 0x0003620000100800 */
[----:B------:R-:W-:Y:S01]  /*107b0*/  IMAD.MOV.U32 R3, RZ, RZ, R4 ;  /* 0x000000ffff037224 */ /* 0x000fe200078e0004 */
[----:B------:R-:W-:Y:S02]  /*107c0*/  MOV R2, R83 ;  /* 0x0000005300027202 */ /* 0x000fe40000000f00 */
[----:B------:R-:W-:-:S02]  /*107d0*/  MOV R6, 0x107f0 ;  /* 0x000107f000067802 */ /* 0x000fc40000000f00 */
[----:B-1---5:R-:W-:Y:S05]  /*107e0*/  CALL.REL.NOINC `($_ZN7cutlass13device_kernelIN5flash19enable_sm80_to_sm89INS1_16FlashAttnBwdSm80INS1_25CollectiveMainloopBwdSm80ILi2ELi2EN4cute5tupleIJNS5_1CILi128EEES8_NS7_ILi64EEEEEENS_10bfloat16_tEfNS_4arch4Sm80ELb0ELb1ELb1ELb0ELb1ELb0ELb0ELb0ELi2ELi4ELi4ELi4ELb0EEENS1_24CollectiveEpilogueBwdGQAISA_fSD_Li256ELb0ELb1EEENS1_19SingleTileSchedulerILb0ELb0ELb0ELi128EEEEEEEEEvNT_6ParamsE$_ZN4cute3eso3ESOILb0ELb1EJiNS_1CILi0EEEEEC2ERKiRKS3_) ;  /* 0xffff668000007944 */ /* 0x022fea0003c3ffff */
[----:B------:R2:W5:Y:S01]  /*107f0*/  LDL R10, [R1+0x1390] ;  /* 0x00139000010a7983 */ /* 0x0005620000100800 */
[----:B------:R-:W-:-:S02]  /*10800*/  MOV R9, R83 ;  /* 0x0000005300097202 */ /* 0x000fc40000000f00 */
[----:B------:R-:W-:Y:S01]  /*10810*/  MOV R78, 0x10840 ;  /* 0x00010840004e7802 */ /* 0x000fe20000000f00 */
[----:B------:R2:W-:Y:S04]  /*10820*/  STL [R1+0x1390], R8 ;  /* 0x0013900801007387 */ /* 0x0005e80000100800 */
[----:B-12--5:R-:W-:Y:S05]  /*10830*/  CALL.REL.NOINC `($_ZN7cutlass13device_kernelIN5flash19enable_sm80_to_sm89INS1_16FlashAttnBwdSm80INS1_25CollectiveMainloopBwdSm80ILi2ELi2EN4cute5tupleIJNS5_1CILi128EEES8_NS7_ILi64EEEEEENS_10bfloat16_tEfNS_4arch4Sm80ELb0ELb1ELb1ELb0ELb1ELb0ELb0ELb0ELi2ELi4ELi4ELi4ELb0EEENS1_24CollectiveEpilogueBwdGQAISA_fSD_Li256ELb0ELb1EEENS1_19SingleTileSchedulerILb0ELb0ELb0ELi128EEEEEEEEEvNT_6ParamsE$_ZZN4cuteplIJiEJNS_1CILi0EEEiEEEDaRKNS_15ArithmeticTupleIJDpT_EEERKNS3_IJDpT0_EEEENKUlDpRKT_E_clIJiiEEEDaSH_) ;  /* 0xfffff4b000007944 */ /* 0x026fea0003c3ffff */
[----:B-----5:R-:W-:Y:S01]  /*10840*/  IMAD.IADD R4, R3, 0x1, R19 ;  /* 0x0000000103047824 */ /* 0x020fe200078e0213 */
[----:B------:R-:W-:Y:S02]  /*10850*/  IADD3 R10, R18, R2, RZ ;  /* 0x00000002120a7210 */ /* 0x000fe40007ffe0ff */
[----:B------:R-:W-:Y:S02]  /*10860*/  MOV R20, 0x10890 ;  /* 0x0001089000147802 */ /* 0x000fe40000000f00 */
[----:B------:R2:W-:Y:S04]  /*10870*/  STL [R1+0x1390], R4 ;  /* 0x0013900401007387 */ /* 0x0005e80000100800 */
[----:B-12---:R-:W-:Y:S05]  /*10880*/  CALL.REL.NOINC `($_ZN7cutlass13device_kernelIN5flash19enable_sm80_to_sm89INS1_16FlashAttnBwdSm80INS1_25CollectiveMainloopBwdSm80ILi2ELi2EN4cute5tupleIJNS5_1CILi128EEES8_NS7_ILi64EEEEEENS_10bfloat16_tEfNS_4arch4Sm80ELb0ELb1ELb1ELb0ELb1ELb0ELb0ELb0ELi2ELi4ELi4ELi4ELb0EEENS1_24CollectiveEpilogueBwdGQAISA_fSD_Li256ELb0ELb1EEENS1_19SingleTileSchedulerILb0ELb0ELb0ELi128EEEEEEEEEvNT_6ParamsE$_ZZN4cuteplIJiiEJiiEEEDaRKNS_15ArithmeticTupleIJDpT_EEERKNS1_IJDpT0_EEEENKUlDpRKT_E_clIJiiEEEDaSF_) ;  /* 0xfffff67000007944 */ /* 0x006fea0003c3ffff */
[----:B-----5:R2:W-:Y:S01]  /*10890*/  STL [R1+0x1390], R5 ;  /* 0x0013900501007387 */ /* 0x0205e20000100800 */
[----:B------:R-:W-:-:S03]  /*108a0*/  MOV R82, 0x108c0 ;  /* 0x000108c000527802 */ /* 0x000fc60000000f00 */
[----:B-12---:R-:W-:Y:S05]  /*108b0*/  CALL.REL.NOINC `($_ZN7cutlass13device_kernelIN5flash19enable_sm80_to_sm89INS1_16FlashAttnBwdSm80INS1_25CollectiveMainloopBwdSm80ILi2ELi2EN4cute5tupleIJNS5_1CILi128EEES8_NS7_ILi64EEEEEENS_10bfloat16_tEfNS_4arch4Sm80ELb0ELb1ELb1ELb0ELb1ELb0ELb0ELb0ELi2ELi4ELi4ELi4ELb0EEENS1_24CollectiveEpilogueBwdGQAISA_fSD_Li256ELb0ELb1EEENS1_19SingleTileSchedulerILb0ELb0ELb0ELi128EEEEEEEEEvNT_6ParamsE$_ZZN4cuteplIJiiEJNS_1CILi0EEES2_EEEDaRKNS_15ArithmeticTupleIJDpT_EEERKNS3_IJDpT0_EEEENKUlDpRKT_E_clIJiiEEEDaSH_) ;  /* 0xfffff52000007944 */ /* 0x006fea0003c3ffff */
[----:B------:R-:W-:Y:S02]  /*108c0*/  MOV R4, 0x108e0 ;  /* 0x000108e000047802 */ /* 0x000fe40000000f00 */
[----:B-1---5:R-:W-:Y:S05]  /*108d0*/  CALL.REL.NOINC `($_ZN7cutlass13device_kernelIN5flash19enable_sm80_to_sm89INS1_16FlashAttnBwdSm80INS1_25CollectiveMainloopBwdSm80ILi2ELi2EN4cute5tupleIJNS5_1CILi128EEES8_NS7_ILi64EEEEEENS_10bfloat16_tEfNS_4arch4Sm80ELb0ELb1ELb1ELb0ELb1ELb0ELb0ELb0ELi2ELi4ELi4ELi4ELb0EEENS1_24CollectiveEpilogueBwdGQAISA_fSD_Li256ELb0ELb1EEENS1_19SingleTileSchedulerILb0ELb0ELb0ELi128EEEEEEEEEvNT_6ParamsE$_ZN4cute3eso3ESOILb1ELb0EJNS_6LayoutINS_5tupleIJNS3_IJNS_1CILi2EEES5_EEES5_NS4_ILi8EEEEEENS3_IJNS3_IJNS_11ScaledBasisINS4_ILi1EEEJLi1EEEENS9_IS7_JLi0EEEEEEENS9_INS4_ILi64EEEJLi0EEEENS9_INS4_ILi16EEEJLi1EEEEEEEEENS_15ArithmeticTupleIJiiEEEEEC2ERKSJ_RKSL_) ;  /* 0xffff8ae000007944 */ /* 0x022fea0003c3ffff */
[----:B-1----:R-:W2:Y:S01]  /*108e0*/  LDL.64 R2, [R1+0x1390] ;  /* 0x0013900001027983 */ /* 0x002ea20000100a00 */
[----:B------:R-:W-:-:S03]  /*108f0*/  MOV R62, 0x10920 ;  /* 0x00010920003e7802 */ /* 0x000fc60000000f00 */
[----:B--2---:R1:W-:Y:S04]  /*10900*/  STL [R1+0x1390], R3 ;  /* 0x0013900301007387 */ /* 0x0043e80000100800 */
[----:B-1----:R-:W-:Y:S05]  /*10910*/  CALL.REL.NOINC `($_ZN7cutlass13device_kernelIN5flash19enable_sm80_to_sm89INS1_16FlashAttnBwdSm80INS1_25CollectiveMainloopBwdSm80ILi2ELi2EN4cute5tupleIJNS5_1CILi128EEES8_NS7_ILi64EEEEEENS_10bfloat16_tEfNS_4arch4Sm80ELb0ELb1ELb1ELb0ELb1ELb0ELb0ELb0ELi2ELi4ELi4ELi4ELb0EEENS1_24CollectiveEpilogueBwdGQAISA_fSD_Li256ELb0ELb1EEENS1_19SingleTileSchedulerILb0ELb0ELb0ELi128EEEEEEEEEvNT_6ParamsE$_ZZN4cuteplIJNS_1CILi0EEES2_EJiiEEEDaRKNS_15ArithmeticTupleIJDpT_EEERKNS3_IJDpT0_EEEENKUlDpRKT_E_clIJiiEEEDaSH_) ;  /* 0xfffff16000007944 */ /* 0x002fea0003c3ffff */
[----:B------:R-:W-:Y:S02]  /*10920*/  MOV R6, 0x10940 ;  /* 0x0001094000067802 */ /* 0x000fe40000000f00 */
[----:B-1---5:R-:W-:Y:S05]  /*10930*/  CALL.REL.NOINC `($_ZN7cutlass13device_kernelIN5flash19enable_sm80_to_sm89INS1_16FlashAttnBwdSm80INS1_25CollectiveMainloopBwdSm80ILi2ELi2EN4cute5tupleIJNS5_1CILi128EEES8_NS7_ILi64EEEEEENS_10bfloat16_tEfNS_4arch4Sm80ELb0ELb1ELb1ELb0ELb1ELb0ELb0ELb0ELi2ELi4ELi4ELi4ELb0EEENS1_24CollectiveEpilogueBwdGQAISA_fSD_Li256ELb0ELb1EEENS1_19SingleTileSchedulerILb0ELb0ELb0ELi128EEEEEEEEEvNT_6ParamsE$_ZN4cute3eso3ESOILb1ELb0EJNS_6LayoutINS_5tupleIJNS3_IJNS_1CILi2EEES5_EEES5_NS4_ILi8EEEEEENS3_IJNS3_IJNS_11ScaledBasisINS4_ILi1EEEJLi1EEEENS9_IS7_JLi0EEEEEEENS9_INS4_ILi64EEEJLi0EEEENS9_INS4_ILi16EEEJLi1EEEEEEEEENS_10ViewEngineINS_23ArithmeticTupleIteratorINS_15ArithmeticTupleIJiiEEEEEEEEEC2ERKSJ_RKSP_) ;  /* 0xffff8a3000007944 */ /* 0x022fea0003c3ffff */
[----:B-1----:R1:W5:Y:S01]  /*10940*/  LDL.64 R2, [R1+0x1390] ;  /* 0x0013900001027983 */ /* 0x0023620000100a00 */
[----:B------:R-:W-:Y:S02]  /*10950*/  MOV R20, R55 ;  /* 0x0000003700147202 */ /* 0x000fe40000000f00 */
[----:B------:R-:W-:Y:S02]  /*10960*/  MOV R6, 0x10980 ;  /* 0x0001098000067802 */ /* 0x000fe40000000f00 */
[----:B-1---5:R-:W-:Y:S05]  /*10970*/  CALL.REL.NOINC `($_ZN7cutlass13device_kernelIN5flash19enable_sm80_to_sm89INS1_16FlashAttnBwdSm80INS1_25CollectiveMainloopBwdSm80ILi2ELi2EN4cute5tupleIJNS5_1CILi128EEES8_NS7_ILi64EEEEEENS_10bfloat16_tEfNS_4arch4Sm80ELb0ELb1ELb1ELb0ELb1ELb0ELb0ELb0ELi2ELi4ELi4ELi4ELb0EEENS1_24CollectiveEpilogueBwdGQAISA_fSD_Li256ELb0ELb1EEENS1_19SingleTileSchedulerILb0ELb0ELb0ELi128EEEEEEEEEvNT_6ParamsE$_ZN4cute3eso3ESOILb1ELb0EJNS_6LayoutINS_5tupleIJNS3_IJNS_1CILi2EEES5_EEENS3_IJS5_NS4_ILi8EEEEEEEEENS3_IJNS3_IJS5_NS4_ILi4EEEEEENS3_IJNS4_ILi1EEES7_EEEEEEEENS_10ViewEngineIPfEEEEC2ERKSF_RKSI_) ;  /* 0xffff88f000007944 */ /* 0x022fea0003c3ffff */
[----:B------:R2:W5:Y:S01]  /*10980*/  LDL.64 R60, [R1+0x1390] ;  /* 0x00139000013c7983 */ /* 0x0005620000100a00 */
[----:B------:R-:W-:-:S03]  /*10990*/  MOV R6, 0x109b0 ;  /* 0x000109b000067802 */ /* 0x000fc60000000f00 */
[----:B-12--5:R-:W-:Y:S05]  /*109a0*/  CALL.REL.NOINC `($_ZN7cutlass13device_kernelIN5flash19enable_sm80_to_sm89INS1_16FlashAttnBwdSm80INS1_25CollectiveMainloopBwdSm80ILi2ELi2EN4cute5tupleIJNS5_1CILi128EEES8_NS7_ILi64EEEEEENS_10bfloat16_tEfNS_4arch4Sm80ELb0ELb1ELb1ELb0ELb1ELb0ELb0ELb0ELi2ELi4ELi4ELi4ELb0EEENS1_24CollectiveEpilogueBwdGQAISA_fSD_Li256ELb0ELb1EEENS1_19SingleTileSchedulerILb0ELb0ELb0ELi128EEEEEEEEEvNT_6ParamsE$_ZN4cute3eso3ESOILb1ELb0EJNS_6LayoutINS_5tupleIJNS3_IJNS_1CILi2EEES5_EEENS3_IJS5_NS4_ILi8EEEEEEEEENS3_IJNS3_IJNS_11ScaledBasisIS7_JLi0EEEENSA_INS4_ILi64EEEJLi0EEEEEEENS3_IJNSA_INS4_ILi1EEEJLi1EEEENSA_INS4_ILi16EEEJLi1EEEEEEEEEEEENS_10ViewEngineINS_23ArithmeticTupleIteratorINS_15ArithmeticTupleIJiiEEEEEEEEEC2ERKSL_RKSR_) ;  /* 0xffff887000007944 */ /* 0x026fea0003c3ffff */
[----:B-1----:R1:W5:Y:S01]  /*109b0*/  LDL.64 R4, [R1+0x1390] ;  /* 0x0013900001047983 */ /* 0x0023620000100a00 */
[----:B------:R-:W-:-:S03]  /*109c0*/  MOV R6, 0x109e0 ;  /* 0x000109e000067802 */ /* 0x000fc60000000f00 */
[----:B-1---5:R-:W-:Y:S05]  /*109d0*/  CALL.REL.NOINC `($_ZN7cutlass13device_kernelIN5flash19enable_sm80_to_sm89INS1_16FlashAttnBwdSm80INS1_25CollectiveMainloopBwdSm80ILi2ELi2EN4cute5tupleIJNS5_1CILi128EEES8_NS7_ILi64EEEEEENS_10bfloat16_tEfNS_4arch4Sm80ELb0ELb1ELb1ELb0ELb1ELb0ELb0ELb0ELi2ELi4ELi4ELi4ELb0EEENS1_24CollectiveEpilogueBwdGQAISA_fSD_Li256ELb0ELb1EEENS1_19SingleTileSchedulerILb0ELb0ELb0ELi128EEEEEEEEEvNT_6ParamsE$_ZN4cute3eso3ESOILb1ELb0EJNS_6LayoutINS_5tupleIJNS3_IJNS3_IJNS_1CILi4EEENS4_ILi8EEEEEENS3_IJS5_NS4_ILi2EEEEEEEEENS3_IJNS3_IJS8_S8_EEENS3_IJS8_S6_EEEEEEEEENS3_IJNS3_IJNS3_IJNS_11ScaledBasisIS8_JLi1EEEENSF_INS4_ILi1EEEJLi0EEEEEEENS3_IJNSF_INS4_ILi16EEEJLi0EEEENSF_IS6_JLi1EEEEEEEEEENS3_IJNS3_IJNSF_ISH_JLi1EEEENSF_IS6_JLi0EEEEEEENS3_IJNSF_INS4_ILi64EEEJLi0EEEENSF_ISK_JLi1EEEEEEEEEEEEEEENS_10ViewEngineINS_23ArithmeticTupleIteratorINS_15ArithmeticTupleIJNS4_ILi0EEES12_EEEEEEEEEC2ERKSY_RKS15_) ;  /* 0xffff810000007944 */ /* 0x022fea0003c3ffff */
[----:B-1----:R-:W-:Y:S02]  /*109e0*/  MOV R2, 0x10a00 ;  /* 0x00010a0000027802 */ /* 0x002fe40000000f00 */
[----:B------:R-:W-:Y:S05]  /*109f0*/  CALL.REL.NOINC `($_ZN7cutlass13device_kernelIN5flash19enable_sm80_to_sm89INS1_16FlashAttnBwdSm80INS1_25CollectiveMainloopBwdSm80ILi2ELi2EN4cute5tupleIJNS5_1CILi128EEES8_NS7_ILi64EEEEEENS_10bfloat16_tEfNS_4arch4Sm80ELb0ELb1ELb1ELb0ELb1ELb0ELb0ELb0ELi2ELi4ELi4ELi4ELb0EEENS1_24CollectiveEpilogueBwdGQAISA_fSD_Li256ELb0ELb1EEENS1_19SingleTileSchedulerILb0ELb0ELb0ELi128EEEEEEEEEvNT_6ParamsE$_ZN4cute3eso3ESOILb1ELb0EJNS_6LayoutINS_5tupleIJNS3_IJNS_1CILi2EEES5_EEENS3_IJS5_NS4_ILi8EEEEEEEEENS3_IJNS3_IJNS_11ScaledBasisIS7_JLi0EEEENSA_INS4_ILi64EEEJLi0EEEEEEENS3_IJNSA_INS4_ILi1EEEJLi1EEEENSA_INS4_ILi16EEEJLi1EEEEEEEEEEEENS_10ViewEngineINS_23ArithmeticTupleIteratorINS_15ArithmeticTupleIJNS4_ILi0EEESP_EEEEEEEEEC2ERKSL_RKSS_) ;  /* 0xffff87c000007944 */ /* 0x000fea0003c3ffff */
[----:B------:R2:W-:Y:S01]  /*10a00*/  STL [R1+0x1390], R5 ;  /* 0x0013900501007387 */ /* 0x0005e20000100800 */
[----:B------:R-:W-:-:S03]  /*10a10*/  MOV R82, 0x10a30 ;  /* 0x00010a3000527802 */ /* 0x000fc60000000f00 */
[----:B-12---:R-:W-:Y:S05]  /*10a20*/  CALL.REL.NOINC `($_ZN7cutlass13device_kernelIN5flash19enable_sm80_to_sm89INS1_16FlashAttnBwdSm80INS1_25CollectiveMainloopBwdSm80ILi2ELi2EN4cute5tupleIJNS5_1CILi128EEES8_NS7_ILi64EEEEEENS_10bfloat16_tEfNS_4arch4Sm80ELb0ELb1ELb1ELb0ELb1ELb0ELb0ELb0ELi2ELi4ELi4ELi4ELb0EEENS1_24CollectiveEpilogueBwdGQAISA_fSD_Li256ELb0ELb1EEENS1_19SingleTileSchedulerILb0ELb0ELb0ELi128EEEEEEEEEvNT_6ParamsE$_ZZN4cuteplIJiiEJNS_1CILi0EEES2_EEEDaRKNS_15ArithmeticTupleIJDpT_EEERKNS3_IJDpT0_EEEENKUlDpRKT_E_clIJiiEEEDaSH_) ;  /* 0xfffff3b000007944 */ /* 0x006fea0003c3ffff */
        /* <DEDUP_REMOVED lines=16> */
[----:B-1----:R-:W-:Y:S05]  /*10b30*/  CALL.REL.NOINC `($_ZN7cutlass13device_kernelIN5flash19enable_sm80_to_sm89INS1_16FlashAttnBwdSm80INS1_25CollectiveMainloopBwdSm80ILi2ELi2EN4cute5tupleIJNS5_1CILi128EEES8_NS7_ILi64EEEEEENS_10bfloat16_tEfNS_4arch4Sm80ELb0ELb1ELb1ELb0ELb1ELb0ELb0ELb0ELi2ELi4ELi4ELi4ELb0EEENS1_24CollectiveEpilogueBwdGQAISA_fSD_Li256ELb0ELb1EEENS1_19SingleTileSchedulerILb0ELb0ELb0ELi128EEEEEEEEEvNT_6ParamsE$_ZN4cute3eso3ESOILb0ELb1EJiNS_1CILi0EEEEEC2ERKiRKS3_) ;  /* 0xffff633000007944 */ /* 0x002fea0003c3ffff */
[----:B-1----:R-:W2:Y:S01]  /*10b40*/  LDL R2, [R1+0x1390] ;  /* 0x0013900001027983 */ /* 0x002ea20000100800 */
[----:B------:R-:W-:Y:S02]  /*10b50*/  MOV R10, 0x10bc0 ;  /* 0x00010bc0000a7802 */ /* 0x000fe40000000f00 */
[----:B--2---:R-:W-:-:S04]  /*10b60*/  LEA.HI R8, R2, R2, RZ, 0x1 ;  /* 0x0000000202087211 */ /* 0x004fc800078f08ff */
[----:B------:R-:W-:-:S05]  /*10b70*/  LOP3.LUT R3, R8, 0x1ffffffe, RZ, 0xc0, !PT ;  /* 0x1ffffffe08037812 */ /* 0x000fca00078ec0ff */
[----:B------:R-:W-:Y:S02]  /*10b80*/  IMAD.IADD R3, R2, 0x1, -R3 ;  /* 0x0000000102037824 */ /* 0x000fe400078e0a03 */
[----:B------:R-:W-:Y:S02]  /*10b90*/  IMAD.MOV.U32 R2, RZ, RZ, R83 ;  /* 0x000000ffff027224 */ /* 0x000fe400078e0053 */
[----:B------:R-:W-:Y:S02]  /*10ba0*/  IMAD.SHL.U32 R3, R3, 0x8, RZ ;  /* 0x0000000803037824 */ /* 0x000fe400078e00ff */
[----:B------:R-:W-:Y:S05]  /*10bb0*/  CALL.REL.NOINC `($_ZN7cutlass13device_kernelIN5flash19enable_sm80_to_sm89INS1_16FlashAttnBwdSm80INS1_25CollectiveMainloopBwdSm80ILi2ELi2EN4cute5tupleIJNS5_1CILi128EEES8_NS7_ILi64EEEEEENS_10bfloat16_tEfNS_4arch4Sm80ELb0ELb1ELb1ELb0ELb1ELb0ELb0ELb0ELi2ELi4ELi4ELi4ELb0EEENS1_24CollectiveEpilogueBwdGQAISA_fSD_Li256ELb0ELb1EEENS1_19SingleTileSchedulerILb0ELb0ELb0ELi128EEEEEEEEEvNT_6ParamsE$_ZN4cute5tupleIJiEEC2ERKi) ;  /* 0xffff9df000007944 */ /* 0x000fea0003c3ffff */
[----:B------:R2:W5:Y:S01]  /*10bc0*/  LDL R7, [R1+0x1390] ;  /* 0x0013900001077983 */ /* 0x0005620000100800 */
[----:B-1----:R-:W-:Y:S01]  /*10bd0*/  IMAD.SHL.U32 R3, R8, 0x20, RZ ;  /* 0x0000002008037824 */ /* 0x002fe200078e00ff */
[----:B------:R-:W-:Y:S01]  /*10be0*/  MOV R10, 0x10c20 ;  /* 0x00010c20000a7802 */ /* 0x000fe20000000f00 */
[----:B------:R-:W-:-:S03]  /*10bf0*/  IMAD.MOV.U32 R2, RZ, RZ, R83 ;  /* 0x000000ffff027224 */ /* 0x000fc600078e0053 */
[----:B------:R-:W-:Y:S02]  /*10c00*/  LOP3.LUT R3, R3, 0xffffffc0, RZ, 0xc0, !PT ;  /* 0xffffffc003037812 */ /* 0x000fe400078ec0ff */
        /* <DEDUP_REMOVED lines=19> */
[----:B-1----:R-:W2:Y:S01]  /*10d40*/  LDL R2, [R1+0x1390] ;  /* 0x0013900001027983 */ /* 0x002ea20000100800 */
[----:B------:R-:W-:Y:S02]  /*10d50*/  MOV R8, 0x10d80 ;  /* 0x00010d8000087802 */ /* 0x000fe40000000f00 */
[----:B--2---:R-:W-:Y:S02]  /*10d60*/  IADD3 R3, R7, R2, RZ ;  /* 0x0000000207037210 */ /* 0x004fe40007ffe0ff */
[----:B------:R-:W-:Y:S05]  /*10d70*/  CALL.REL.NOINC `($_ZN7cutlass13device_kernelIN5flash19enable_sm80_to_sm89INS1_16FlashAttnBwdSm80INS1_25CollectiveMainloopBwdSm80ILi2ELi2EN4cute5tupleIJNS5_1CILi128EEES8_NS7_ILi64EEEEEENS_10bfloat16_tEfNS_4arch4Sm80ELb0ELb1ELb1ELb0ELb1ELb0ELb0ELb0ELi2ELi4ELi4ELi4ELb0EEENS1_24CollectiveEpilogueBwdGQAISA_fSD_Li256ELb0ELb1EEENS1_19SingleTileSchedulerILb0ELb0ELb0ELi128EEEEEEEEEvNT_6ParamsE$_ZZN4cuteplIJiEJiEEEDaRKNS_15ArithmeticTupleIJDpT_EEERKNS1_IJDpT0_EEEENKUlDpRKT_E_clIJiEEEDaSF_) ;  /* 0xffffeff000007944 */ /* 0x000fea0003c3ffff */
[----:B-1----:R-:W-:Y:S01]  /*10d80*/  IMAD.MOV.U32 R2, RZ, RZ, R83 ;  /* 0x000000ffff027224 */ /* 0x002fe200078e0053 */
[----:B-----5:R-:W-:Y:S02]  /*10d90*/  MOV R3, R29 ;  /* 0x0000001d00037202 */ /* 0x020fe40000000f00 */
[----:B------:R-:W-:Y:S02]  /*10da0*/  MOV R6, 0x10dc0 ;  /* 0x00010dc000067802 */ /* 0x000fe40000000f00 */
[----:B--2---:R-:W-:Y:S05]  /*10db0*/  CALL.REL.NOINC `($_ZN7cutlass13device_kernelIN5flash19enable_sm80_to_sm89INS1_16FlashAttnBwdSm80INS1_25CollectiveMainloopBwdSm80ILi2ELi2EN4cute5tupleIJNS5_1CILi128EEES8_NS7_ILi64EEEEEENS_10bfloat16_tEfNS_4arch4Sm80ELb0ELb1ELb1ELb0ELb1ELb0ELb0ELb0ELi2ELi4ELi4ELi4ELb0EEENS1_24CollectiveEpilogueBwdGQAISA_fSD_Li256ELb0ELb1EEENS1_19SingleTileSchedulerILb0ELb0ELb0ELi128EEEEEEEEEvNT_6ParamsE$_ZN4cute3eso3ESOILb0ELb1EJiNS_1CILi0EEEEEC2ERKiRKS3_) ;  /* 0xffff60b000007944 */ /* 0x004fea0003c3ffff */
[----:B-1----:R1:W5:Y:S01]  /*10dc0*/  LDL R3, [R1+0x1390] ;  /* 0x0013900001037983 */ /* 0x0023620000100800 */
[----:B------:R-:W-:-:S03]  /*10dd0*/  MOV R56, 0x10df0 ;  /* 0x00010df000387802 */ /* 0x000fc60000000f00 */
[----:B-1---5:R-:W-:Y:S05]  /*10de0*/  CALL.REL.NOINC `($_ZN7cutlass13device_kernelIN5flash19enable_sm80_to_sm89INS1_16FlashAttnBwdSm80INS1_25CollectiveMainloopBwdSm80ILi2ELi2EN4cute5tupleIJNS5_1CILi128EEES8_NS7_ILi64EEEEEENS_10bfloat16_tEfNS_4arch4Sm80ELb0ELb1ELb1ELb0ELb1ELb0ELb0ELb0ELi2ELi4ELi4ELi4ELb0EEENS1_24CollectiveEpilogueBwdGQAISA_fSD_Li256ELb0ELb1EEENS1_19SingleTileSchedulerILb0ELb0ELb0ELi128EEEEEEEEEvNT_6ParamsE$_ZZN4cuteplIJiEJNS_1CILi0EEES2_EEEDaRKNS_15ArithmeticTupleIJDpT_EEERKNS3_IJDpT0_EEEENKUlDpRKT_E_clIJiS2_EEEDaSH_) ;  /* 0xffffee9000007944 */ /* 0x022fea0003c3ffff */
[----:B------:R2:W-:Y:S01]  /*10df0*/  STL [R1+0x1390], R5 ;  /* 0x0013900501007387 */ /* 0x0005e20000100800 */
[----:B-----5:R-:W-:Y:S02]  /*10e00*/  IADD3 R10, R3, R4, RZ ;  /* 0x00000004030a7210 */ /* 0x020fe40007ffe0ff */
[----:B------:R-:W-:-:S02]  /*10e10*/  MOV R56, 0x10e30 ;  /* 0x00010e3000387802 */ /* 0x000fc40000000f00 */
[----:B-12---:R-:W-:Y:S05]  /*10e20*/  CALL.REL.NOINC `($_ZN7cutlass13device_kernelIN5flash19enable_sm80_to_sm89INS1_16FlashAttnBwdSm80INS1_25CollectiveMainloopBwdSm80ILi2ELi2EN4cute5tupleIJNS5_1CILi128EEES8_NS7_ILi64EEEEEENS_10bfloat16_tEfNS_4arch4Sm80ELb0ELb1ELb1ELb0ELb1ELb0ELb0ELb0ELi2ELi4ELi4ELi4ELb0EEENS1_24CollectiveEpilogueBwdGQAISA_fSD_Li256ELb0ELb1EEENS1_19SingleTileSchedulerILb0ELb0ELb0ELi128EEEEEEEEEvNT_6ParamsE$_ZZN4cuteplIJiiEJiNS_1CILi0EEEEEEDaRKNS_15ArithmeticTupleIJDpT_EEERKNS3_IJDpT0_EEEENKUlDpRKT_E_clIJiiEEEDaSH_) ;  /* 0xfffff05000007944 */ /* 0x006fea0003c3ffff */
[----:B-----5:R-:W-:Y:S02]  /*10e30*/  LEA R7, R49, R2, 0x7 ;  /* 0x0000000231077211 */ /* 0x020fe400078e38ff */
[----:B------:R-:W-:-:S02]  /*10e40*/  MOV R6, 0x10e60 ;  /* 0x00010e6000067802 */ /* 0x000fc40000000f00 */
[----:B-1----:R-:W-:Y:S05]  /*10e50*/  CALL.REL.NOINC `($_ZN7cutlass13device_kernelIN5flash19enable_sm80_to_sm89INS1_16FlashAttnBwdSm80INS1_25CollectiveMainloopBwdSm80ILi2ELi2EN4cute5tupleIJNS5_1CILi128EEES8_NS7_ILi64EEEEEENS_10bfloat16_tEfNS_4arch4Sm80ELb0ELb1ELb1ELb0ELb1ELb0ELb0ELb0ELi2ELi4ELi4ELi4ELb0EEENS1_24CollectiveEpilogueBwdGQAISA_fSD_Li256ELb0ELb1EEENS1_19SingleTileSchedulerILb0ELb0ELb0ELi128EEEEEEEEEvNT_6ParamsE$_ZN73_INTERNAL_24fd9406_37_flash_bwd_hdim64_bf16_softcap_sm80_cu_3fbc093a_291814__viaddmin_s32Eiii) ;  /* 0xffff9e3000007944 */ /* 0x002fea0003c3ffff */
        /* <DEDUP_REMOVED lines=19> */
[----:B-1---5:R-:W-:Y:S05]  /*10f90*/  CALL.REL.NOINC `($_ZN7cutlass13device_kernelIN5flash19enable_sm80_to_sm89INS1_16FlashAttnBwdSm80INS1_25CollectiveMainloopBwdSm80ILi2ELi2EN4cute5tupleIJNS5_1CILi128EEES8_NS7_ILi64EEEEEENS_10bfloat16_tEfNS_4arch4Sm80ELb0ELb1ELb1ELb0ELb1ELb0ELb0ELb0ELi2ELi4ELi4ELi4ELb0EEENS1_24CollectiveEpilogueBwdGQAISA_fSD_Li256ELb0ELb1EEENS1_19SingleTileSchedulerILb0ELb0ELb0ELi128EEEEEEEEEvNT_6ParamsE$__umulhi) ;  /* 0x000573a000007944 */ /* 0x022fea0003c00000 */
[----:B------:R-:W2:Y:S02]  /*10fa0*/  LD.E R7, [R58.64+0x20] ;  /* 0x000020043a077980 */ /* 0x000ea4000c101900 */
[----:B--2---:R-:W-:Y:S02]  /*10fb0*/  SHF.R.U32.HI R7, RZ, R7, R6 ;  /* 0x00000007ff077219 */ /* 0x004fe40000011606 */
.L_x_1827:
[----:B------:R-:W-:Y:S05]  /*10fc0*/  BSYNC B0 ;  /* 0x0000000000007941 */ /* 0x000fea0003800000 */
.L_x_1826:
[----:B------:R-:W-:Y:S01]  /*10fd0*/  LOP3.LUT R7, RZ, R7, RZ, 0x33, !PT ;  /* 0x00000007ff077212 */ /* 0x000fe200078e33ff */
[----:B------:R-:W-:Y:S05]  /*10fe0*/  BRA `(.L_x_1828) ;  /* 0x0000007000007947 */ /* 0x000fea0003800000 */
.L_x_1825:
[----:B------:R-:W-:-:S13]  /*10ff0*/  ISETP.NE.AND P0, PT, R3, 0x1, PT ;  /* 0x000000010300780c */ /* 0x000fda0003f05270 */
[----:B------:R-:W-:Y:S05]  /*11000*/  @!P0 BRA `(.L_x_1828) ;  /* 0x0000005000008947 */ /* 0x000fea0003800000 */
[----:B------:R1:W5:Y:S01]  /*11010*/  LD.E R6, [R58.64+0x1c] ;  /* 0x00001c043a067980 */ /* 0x000362000c101900 */
[----:B------:R-:W-:-:S03]  /*11020*/  MOV R2, 0x11040 ;  /* 0x0001104000027802 */ /* 0x000fc60000000f00 */
[----:B-1---5:R-:W-:Y:S05]  /*11030*/  CALL.REL.NOINC `($_ZN7cutlass13device_kernelIN5flash19enable_sm80_to_sm89INS1_16FlashAttnBwdSm80INS1_25CollectiveMainloopBwdSm80ILi2ELi2EN4cute5tupleIJNS5_1CILi128EEES8_NS7_ILi64EEEEEENS_10bfloat16_tEfNS_4arch4Sm80ELb0ELb1ELb1ELb0ELb1ELb0ELb0ELb0ELi2ELi4ELi4ELi4ELb0EEENS1_24CollectiveEpilogueBwdGQAISA_fSD_Li256ELb0ELb1EEENS1_19SingleTileSchedulerILb0ELb0ELb0ELi128EEEEEEEEEvNT_6ParamsE$__umulhi) ;  /* 0x0005730000007944 */ /* 0x022fea0003c00000 */
[----:B------:R-:W2:Y:S02]  /*11040*/  LD.E R7, [R58.64+0x20] ;  /* 0x000020043a077980 */ /* 0x000ea4000c101900 */
[----:B--2---:R-:W-:Y:S02]  /*11050*/  SHF.R.U32.HI R7, RZ, R7, R6 ;  /* 0x00000007ff077219 */ /* 0x004fe40000011606 */
.L_x_1828:
[----:B------:R-:W-:Y:S05]  /*11060*/  BSYNC B1 ;  /* 0x0000000000017941 */ /* 0x000fea0003800000 */
.L_x_1824:
[----:B------:R-:W-:Y:S01]  /*11070*/  IMAD R6, R3, R7, -R54 ;  /* 0x0000000703067224 */ /* 0x000fe200078e0a36 */
[----:B------:R-:W-:-:S04]  /*11080*/  MOV R8, 0x110c0 ;  /* 0x000110c000087802 */ /* 0x000fc80000000f00 */
[----:B------:R-:W-:-:S05]  /*11090*/  IADD3 R6, -R21, R6, RZ ;  /* 0x0000000615067210 */ /* 0x000fca0007ffe1ff */
[----:B------:R1:W-:Y:S02]  /*110a0*/  STL [R1+0x13b8], R6 ;  /* 0x0013b80601007387 */ /* 0x0003e40000100800 */
[----:B-1----:R-:W-:Y:S05]  /*110b0*/  CALL.REL.NOINC `($_ZN7cutlass13device_kernelIN5flash19enable_sm80_to_sm89INS1_16FlashAttnBwdSm80INS1_25CollectiveMainloopBwdSm80ILi2ELi2EN4cute5tupleIJNS5_1CILi128EEES8_NS7_ILi64EEEEEENS_10bfloat16_tEfNS_4arch4Sm80ELb0ELb1ELb1ELb0ELb1ELb0ELb0ELb0ELi2ELi4ELi4ELi4ELb0EEENS1_24CollectiveEpilogueBwdGQAISA_fSD_Li256ELb0ELb1EEENS1_19SingleTileSchedulerILb0ELb0ELb0ELi128EEEEEEEEEvNT_6ParamsE$_ZSt3maxIiERKT_S2_S2_) ;  /* 0xffff9cc000007944 */ /* 0x002fea0003c3ffff */
[----:B------:R-:W-:-:S06]  /*110c0*/  IADD3 R2, R9, -c[0x0][0x20], RZ ;  /* 0x8000080009027a10 */ /* 0x000fcc0007ffe0ff */
[----:B------:R-:W2:Y:S01]  /*110d0*/  LDL R2, [R2] ;  /* 0x0000000002027983 */ /* 0x000ea20000100800 */
[----:B------:R-:W-:Y:S01]  /*110e0*/  IMAD.IADD R3, R3, 0x1, R6 ;  /* 0x0000000103037824 */ /* 0x000fe200078e0206 */
[----:B------:R-:W-:-:S04]  /*110f0*/  MOV R6, 0x11120 ;  /* 0x0001112000067802 */ /* 0x000fc80000000f00 */
[----:B--2---:R1:W-:Y:S03]  /*11100*/  STL.64 [R1+0x13b0], R2 ;  /* 0x0013b00201007387 */ /* 0x0043e60000100a00 */
[----:B-1----:R-:W-:Y:S05]  /*11110*/  CALL.REL.NOINC `($_ZN7cutlass13device_kernelIN5flash19enable_sm80_to_sm89INS1_16FlashAttnBwdSm80INS1_25CollectiveMainloopBwdSm80ILi2ELi2EN4cute5tupleIJNS5_1CILi128EEES8_NS7_ILi64EEEEEENS_10bfloat16_tEfNS_4arch4Sm80ELb0ELb1ELb1ELb0ELb1ELb0ELb0ELb0ELi2ELi4ELi4ELi4ELb0EEENS1_24CollectiveEpilogueBwdGQAISA_fSD_Li256ELb0ELb1EEENS1_19SingleTileSchedulerILb0ELb0ELb0ELi128EEEEEEEEEvNT_6ParamsE$_ZSt3minIiERKT_S2_S2_) ;  /* 0xffff9cf000007944 */ /* 0x002fea0003c3ffff */
[----:B------:R-:W-:-:S05]  /*11120*/  IADD3 R7, R7, -c[0x0][0x20], RZ ;  /* 0x8000080007077a10 */ /* 0x000fca0007ffe0ff */
[----:B------:R-:W2:Y:S04]  /*11130*/  LDL R2, [R7] ;  /* 0x0000000007027983 */ /* 0x000ea80000100800 */
[----:B--2---:R1:W-:Y:S02]  /*11140*/  STL [R1+0x13ac], R2 ;  /* 0x0013ac0201007387 */ /* 0x0043e40000100800 */
.L_x_1823:
[----:B-1----:R-:W-:Y:S05]  /*11150*/  BSYNC B2 ;  /* 0x0000000000027941 */ /* 0x002fea0003800000 */
.L_x_1822:
[----:B------:R1:W-:Y:S01]  /*11160*/  STL [R1+0x13bc], RZ ;  /* 0x0013bcff01007387 */ /* 0x0003e20000100800 */
[----:B------:R-:W-:-:S03]  /*11170*/  MOV R56, 0xffffffff ;  /* 0xffffffff00387802 */ /* 0x000fc60000000f00 */
.L_x_1831:
[----:B------:R-:W-:Y:S01]  /*11180*/  IMAD.MOV.U32 R3, RZ, RZ, R13 ;  /* 0x000000ffff037224 */ /* 0x000fe200078e000d */
[----:B------:R-:W-:Y:S01]  /*11190*/  MOV R10, RZ ;  /* 0x000000ff000a7202 */ /* 0x000fe20000000f00 */
[----:B-1----:R-:W-:Y:S01]  /*111a0*/  IMAD.MOV.U32 R2, RZ, RZ, R48 ;  /* 0x000000ffff027224 */ /* 0x002fe200078e0030 */
[----:B------:R-:W-:Y:S02]  /*111b0*/  MOV R8, 0x111d0 ;  /* 0x000111d000087802 */ /* 0x000fe40000000f00 */
[----:B-1----:R-:W-:Y:S05]  /*111c0*/  CALL.REL.NOINC `($_ZN7cutlass13device_kernelIN5flash19enable_sm80_to_sm89INS1_16FlashAttnBwdSm80INS1_25CollectiveMainloopBwdSm80ILi2ELi2EN4cute5tupleIJNS5_1CILi128EEES8_NS7_ILi64EEEEEENS_10bfloat16_tEfNS_4arch4Sm80ELb0ELb1ELb1ELb0ELb1ELb0ELb0ELb0ELi2ELi4ELi4ELi4ELb0EEENS1_24CollectiveEpilogueBwdGQAISA_fSD_Li256ELb0ELb1EEENS1_19SingleTileSchedulerILb0ELb0ELb0ELi128EEEEEEEEEvNT_6ParamsE$_ZN4cute3eso3ESOILb0ELb0EJiiEEC2ERKiS4_) ;  /* 0xffff551000007944 */ /* 0x002fea0003c3ffff */
        /* <DEDUP_REMOVED lines=8> */
[----:B-1---5:R-:W-:Y:S05]  /*11250*/  CALL.REL.NOINC `($_ZN7cutlass13device_kernelIN5flash19enable_sm80_to_sm89INS1_16FlashAttnBwdSm80INS1_25CollectiveMainloopBwdSm80ILi2ELi2EN4cute5tupleIJNS5_1CILi128EEES8_NS7_ILi64EEEEEENS_10bfloat16_tEfNS_4arch4Sm80ELb0ELb1ELb1ELb0ELb1ELb0ELb0ELb0ELi2ELi4ELi4ELi4ELb0EEENS1_24CollectiveEpilogueBwdGQAISA_fSD_Li256ELb0ELb1EEENS1_19SingleTileSchedulerILb0ELb0ELb0ELi128EEEEEEEEEvNT_6ParamsE$_ZN4cute5tupleIJiEEC2ERKi) ;  /* 0xffff975000007944 */ /* 0x022fea0003c3ffff */
        /* <DEDUP_REMOVED lines=24> */
[----:B-1----:R-:W2:Y:S02]  /*113e0*/  LDL R3, [R1+0x1390] ;  /* 0x0013900001037983 */ /* 0x002ea40000100800 */
[----:B--2---:R-:W-:Y:S02]  /*113f0*/  IADD3 R3, R8, R3, RZ ;  /* 0x0000000308037210 */ /* 0x004fe40007ffe0ff */
[----:B------:R-:W-:Y:S02]  /*11400*/  MOV R8, 0x11420 ;  /* 0x0001142000087802 */ /* 0x000fe40000000f00 */
[----:B------:R-:W-:Y:S05]  /*11410*/  CALL.REL.NOINC `($_ZN7cutlass13device_kernelIN5flash19enable_sm80_to_sm89INS1_16FlashAttnBwdSm80INS1_25CollectiveMainloopBwdSm80ILi2ELi2EN4cute5tupleIJNS5_1CILi128EEES8_NS7_ILi64EEEEEENS_10bfloat16_tEfNS_4arch4Sm80ELb0ELb1ELb1ELb0ELb1ELb0ELb0ELb0ELi2ELi4ELi4ELi4ELb0EEENS1_24CollectiveEpilogueBwdGQAISA_fSD_Li256ELb0ELb1EEENS1_19SingleTileSchedulerILb0ELb0ELb0ELi128EEEEEEEEEvNT_6ParamsE$_ZZN4cuteplIJiEJiEEEDaRKNS_15ArithmeticTupleIJDpT_EEERKNS1_IJDpT0_EEEENKUlDpRKT_E_clIJiEEEDaSF_) ;  /* 0xffffe95000007944 */ /* 0x000fea0003c3ffff */
[----:B------:R-:W-:Y:S01]  /*11420*/  LEA.HI R8, R7, R7, RZ, 0x1 ;  /* 0x0000000707087211 */ /* 0x000fe200078f08ff */
[----:B-1----:R-:W-:Y:S01]  /*11430*/  IMAD.MOV.U32 R2, RZ, RZ, R83 ;  /* 0x000000ffff027224 */ /* 0x002fe200078e0053 */
[----:B------:R-:W-:Y:S02]  /*11440*/  MOV R10, 0x11480 ;  /* 0x00011480000a7802 */ /* 0x000fe40000000f00 */
[----:B------:R-:W-:-:S05]  /*11450*/  LOP3.LUT R6, R8, 0xfffffffe, RZ, 0xc0, !PT ;  /* 0xfffffffe08067812 */ /* 0x000fca00078ec0ff */
[----:B------:R-:W-:Y:S02]  /*11460*/  IMAD.IADD R3, R7, 0x1, -R6 ;  /* 0x0000000107037824 */ /* 0x000fe400078e0a06 */
[----:B--2--5:R-:W-:Y:S05]  /*11470*/  CALL.REL.NOINC `($_ZN7cutlass13device_kernelIN5flash19enable_sm80_to_sm89INS1_16FlashAttnBwdSm80INS1_25CollectiveMainloopBwdSm80ILi2ELi2EN4cute5tupleIJNS5_1CILi128EEES8_NS7_ILi64EEEEEENS_10bfloat16_tEfNS_4arch4Sm80ELb0ELb1ELb1ELb0ELb1ELb0ELb0ELb0ELi2ELi4ELi4ELi4ELb0EEENS1_24CollectiveEpilogueBwdGQAISA_fSD_Li256ELb0ELb1EEENS1_19SingleTileSchedulerILb0ELb0ELb0ELi128EEEEEEEEEvNT_6ParamsE$_ZN4cute5tupleIJiEEC2ERKi) ;  /* 0xffff953000007944 */ /* 0x024fea0003c3ffff */
        /* <DEDUP_REMOVED lines=19> */
[----:B-1---5:R-:W-:Y:S05]  /*115b0*/  CALL.REL.NOINC `($_ZN7cutlass13device_kernelIN5flash19enable_sm80_to_sm89INS1_16FlashAttnBwdSm80INS1_25CollectiveMainloopBwdSm80ILi2ELi2EN4cute5tupleIJNS5_1CILi128EEES8_NS7_ILi64EEEEEENS_10bfloat16_tEfNS_4arch4Sm80ELb0ELb1ELb1ELb0ELb1ELb0ELb0ELb0ELi2ELi4ELi4ELi4ELb0EEENS1_24CollectiveEpilogueBwdGQAISA_fSD_Li256ELb0ELb1EEENS1_19SingleTileSchedulerILb0ELb0ELb0ELi128EEEEEEEEEvNT_6ParamsE$_ZN4cute5tupleIJiEEC2ERKi) ;  /* 0xffff93f000007944 */ /* 0x022fea0003c3ffff */
[----:B-1----:R1:W5:Y:S01]  /*115c0*/  LDL R3, [R1+0x1380] ;  /* 0x0013800001037983 */ /* 0x0023620000100800 */
[----:B------:R-:W-:-:S02]  /*115d0*/  MOV R9, R83 ;  /* 0x0000005300097202 */ /* 0x000fc40000000f00 */
[----:B------:R-:W-:Y:S02]  /*115e0*/  MOV R8, 0x11600 ;  /* 0x0001160000087802 */ /* 0x000fe40000000f00 */
[----:B-1---5:R-:W-:Y:S05]  /*115f0*/  CALL.REL.NOINC `($_ZN7cutlass13device_kernelIN5flash19enable_sm80_to_sm89INS1_16FlashAttnBwdSm80INS1_25CollectiveMainloopBwdSm80ILi2ELi2EN4cute5tupleIJNS5_1CILi128EEES8_NS7_ILi64EEEEEENS_10bfloat16_tEfNS_4arch4Sm80ELb0ELb1ELb1ELb0ELb1ELb0ELb0ELb0ELi2ELi4ELi4ELi4ELb0EEENS1_24CollectiveEpilogueBwdGQAISA_fSD_Li256ELb0ELb1EEENS1_19SingleTileSchedulerILb0ELb0ELb0ELi128EEEEEEEEEvNT_6ParamsE$_ZN4cute5tupleIJNS_1CILi0EEEiEEC2ERKS2_RKi) ;  /* 0xffff92d000007944 */ /* 0x022fea0003c3ffff */
[----:B------:R-:W2:Y:S01]  /*11600*/  LDL R2, [R1+0x1390] ;  /* 0x0013900001027983 */ /* 0x000ea20000100800 */
[----:B------:R-:W-:Y:S02]  /*11610*/  MOV R62, 0x11640 ;  /* 0x00011640003e7802 */ /* 0x000fe40000000f00 */
[----:B--2---:R-:W-:Y:S02]  /*11620*/  IADD3 R3, R57, R2, RZ ;  /* 0x0000000239037210 */ /* 0x004fe40007ffe0ff */
[----:B------:R-:W-:Y:S05]  /*11630*/  CALL.REL.NOINC `($_ZN7cutlass13device_kernelIN5flash19enable_sm80_to_sm89INS1_16FlashAttnBwdSm80INS1_25CollectiveMainloopBwdSm80ILi2ELi2EN4cute5tupleIJNS5_1CILi128EEES8_NS7_ILi64EEEEEENS_10bfloat16_tEfNS_4arch4Sm80ELb0ELb1ELb1ELb0ELb1ELb0ELb0ELb0ELi2ELi4ELi4ELi4ELb0EEENS1_24CollectiveEpilogueBwdGQAISA_fSD_Li256ELb0ELb1EEENS1_19SingleTileSchedulerILb0ELb0ELb0ELi128EEEEEEEEEvNT_6ParamsE$_ZZN4cuteplIJNS_1CILi0EEEiEJS2_iEEEDaRKNS_15ArithmeticTupleIJDpT_EEERKNS3_IJDpT0_EEEENKUlDpRKT_E_clIJS2_iEEEDaSH_) ;  /* 0xffffe4d000007944 */ /* 0x000fea0003c3ffff */
[----:B------:R-:W-:Y:S01]  /*11640*/  IMAD.MOV.U32 R2, RZ, RZ, R83 ;  /* 0x000000ffff027224 */ /* 0x000fe200078e0053 */
[----:B------:R-:W-:Y:S02]  /*11650*/  MOV R3, R29 ;  /* 0x0000001d00037202 */ /* 0x000fe40000000f00 */
[----:B------:R-:W-:Y:S02]  /*11660*/  MOV R6, 0x11680 ;  /* 0x0001168000067802 */ /* 0x000fe40000000f00 */
[----:B-1---5:R-:W-:Y:S05]  /*11670*/  CALL.REL.NOINC `($_ZN7cutlass13device_kernelIN5flash19enable_sm80_to_sm89INS1_16FlashAttnBwdSm80INS1_25CollectiveMainloopBwdSm80ILi2ELi2EN4cute5tupleIJNS5_1CILi128EEES8_NS7_ILi64EEEEEENS_10bfloat16_tEfNS_4arch4Sm80ELb0ELb1ELb1ELb0ELb1ELb0ELb0ELb0ELi2ELi4ELi4ELi4ELb0EEENS1_24CollectiveEpilogueBwdGQAISA_fSD_Li256ELb0ELb1EEENS1_19SingleTileSchedulerILb0ELb0ELb0ELi128EEEEEEEEEvNT_6ParamsE$_ZN4cute3eso3ESOILb0ELb1EJiNS_1CILi0EEEEEC2ERKiRKS3_) ;  /* 0xffff57f000007944 */ /* 0x022fea0003c3ffff */
[----:B------:R2:W5:Y:S01]  /*11680*/  LDL R10, [R1+0x1390] ;  /* 0x00139000010a7983 */ /* 0x0005620000100800 */
[----:B------:R-:W-:Y:S02]  /*11690*/  MOV R9, R83 ;  /* 0x0000005300097202 */ /* 0x000fe40000000f00 */
[----:B------:R-:W-:Y:S01]  /*116a0*/  MOV R78, 0x116d0 ;  /* 0x000116d0004e7802 */ /* 0x000fe20000000f00 */
[----:B------:R2:W-:Y:S04]  /*116b0*/  STL [R1+0x1390], R36 ;  /* 0x0013902401007387 */ /* 0x0005e80000100800 */
[----:B-12--5:R-:W-:Y:S05]  /*116c0*/  CALL.REL.NOINC `($_ZN7cutlass13device_kernelIN5flash19enable_sm80_to_sm89INS1_16FlashAttnBwdSm80INS1_25CollectiveMainloopBwdSm80ILi2ELi2EN4cute5tupleIJNS5_1CILi128EEES8_NS7_ILi64EEEEEENS_10bfloat16_tEfNS_4arch4Sm80ELb0ELb1ELb1ELb0ELb1ELb0ELb0ELb0ELi2ELi4ELi4ELi4ELb0EEENS1_24CollectiveEpilogueBwdGQAISA_fSD_Li256ELb0ELb1EEENS1_19SingleTileSchedulerILb0ELb0ELb0ELi128EEEEEEEEEvNT_6ParamsE$_ZZN4cuteplIJiEJNS_1CILi0EEEiEEEDaRKNS_15ArithmeticTupleIJDpT_EEERKNS3_IJDpT0_EEEENKUlDpRKT_E_clIJiiEEEDaSH_) ;  /* 0xffffe62000007944 */ /* 0x026fea0003c3ffff */
[----:B-----5:R2:W-:Y:S01]  /*116d0*/  STL [R1+0x1390], R3 ;  /* 0x0013900301007387 */ /* 0x0205e20000100800 */
[----:B------:R-:W-:-:S03]  /*116e0*/  MOV R62, 0x11700 ;  /* 0x00011700003e7802 */ /* 0x000fc60000000f00 */
[----:B-12---:R-:W-:Y:S05]  /*116f0*/  CALL.REL.NOINC `($_ZN7cutlass13device_kernelIN5flash19enable_sm80_to_sm89INS1_16FlashAttnBwdSm80INS1_25CollectiveMainloopBwdSm80ILi2ELi2EN4cute5tupleIJNS5_1CILi128EEES8_NS7_ILi64EEEEEENS_10bfloat16_tEfNS_4arch4Sm80ELb0ELb1ELb1ELb0ELb1ELb0ELb0ELb0ELi2ELi4ELi4ELi4ELb0EEENS1_24CollectiveEpilogueBwdGQAISA_fSD_Li256ELb0ELb1EEENS1_19SingleTileSchedulerILb0ELb0ELb0ELi128EEEEEEEEEvNT_6ParamsE$_ZZN4cuteplIJNS_1CILi0EEES2_EJiiEEEDaRKNS_15ArithmeticTupleIJDpT_EEERKNS3_IJDpT0_EEEENKUlDpRKT_E_clIJiiEEEDaSH_) ;  /* 0xffffe38000007944 */ /* 0x006fea0003c3ffff */
        /* <DEDUP_REMOVED lines=11> */
[----:B-1----:R-:W-:Y:S05]  /*117b0*/  CALL.REL.NOINC `($_ZN7cutlass13device_kernelIN5flash19enable_sm80_to_sm89INS1_16FlashAttnBwdSm80INS1_25CollectiveMainloopBwdSm80ILi2ELi2EN4cute5tupleIJNS5_1CILi128EEES8_NS7_ILi64EEEEEENS_10bfloat16_tEfNS_4arch4Sm80ELb0ELb1ELb1ELb0ELb1ELb0ELb0ELb0ELi2ELi4ELi4ELi4ELb0EEENS1_24CollectiveEpilogueBwdGQAISA_fSD_Li256ELb0ELb1EEENS1_19SingleTileSchedulerILb0ELb0ELb0ELi128EEEEEEEEEvNT_6ParamsE$_ZN4cute3eso3ESOILb0ELb0EJiiEEC2ERKiS4_) ;  /* 0xffff4f2000007944 */ /* 0x002fea0003c3ffff */
        /* <DEDUP_REMOVED lines=16> */
.L_x_1830:
[----:B------:R-:W-:Y:S05]  /*118c0*/  BSYNC B0 ;  /* 0x0000000000007941 */ /* 0x000fea0003800000 */
.L_x_1829:
        /* <DEDUP_REMOVED lines=8> */
[----:B------:R-:W-:Y:S05]  /*11950*/  CALL.REL.NOINC `($_ZN7cutlass13device_kernelIN5flash19enable_sm80_to_sm89INS1_16FlashAttnBwdSm80INS1_25CollectiveMainloopBwdSm80ILi2ELi2EN4cute5tupleIJNS5_1CILi128EEES8_NS7_ILi64EEEEEENS_10bfloat16_tEfNS_4arch4Sm80ELb0ELb1ELb1ELb0ELb1ELb0ELb0ELb0ELi2ELi4ELi4ELi4ELb0EEENS1_24CollectiveEpilogueBwdGQAISA_fSD_Li256ELb0ELb1EEENS1_19SingleTileSchedulerILb0ELb0ELb0ELi128EEEEEEEEEvNT_6ParamsE$_ZN4cute3eso3ESOILb0ELb1EJiNS_1CILi0EEEEEC2ERKiRKS3_) ;  /* 0xffff551000007944 */ /* 0x000fea0003c3ffff */
        /* <DEDUP_REMOVED lines=72> */
.L_x_1837:
[----:B------:R-:W-:Y:S05]  /*11de0*/  BSYNC B0 ;  /* 0x0000000000007941 */ /* 0x000fea0003800000 */
.L_x_1836:
[----:B------:R-:W-:Y:S01]  /*11df0*/  LOP3.LUT R7, RZ, R7, RZ, 0x33, !PT ;  /* 0x00000007ff077212 */ /* 0x000fe200078e33ff */
[----:B------:R-:W-:Y:S05]  /*11e00*/  BRA `(.L_x_1838) ;  /* 0x0000007000007947 */ /* 0x000fea0003800000 */
.L_x_1835:
[----:B------:R-:W-:-:S13]  /*11e10*/  ISETP.NE.AND P0, PT, R3, 0x1, PT ;  /* 0x000000010300780c */ /* 0x000fda0003f05270 */
[----:B------:R-:W-:Y:S05]  /*11e20*/  @!P0 BRA `(.L_x_1838) ;  /* 0x0000005000008947 */ /* 0x000fea0003800000 */
[----:B------:R1:W5:Y:S01]  /*11e30*/  LD.E R6, [R58.64+0x1c] ;  /* 0x00001c043a067980 */ /* 0x000362000c101900 */
[----:B------:R-:W-:-:S03]  /*11e40*/  MOV R2, 0x11e60 ;  /* 0x00011e6000027802 */ /* 0x000fc60000000f00 */
[----:B-1---5:R-:W-:Y:S05]  /*11e50*/  CALL.REL.NOINC `($_ZN7cutlass13device_kernelIN5flash19enable_sm80_to_sm89INS1_16FlashAttnBwdSm80INS1_25CollectiveMainloopBwdSm80ILi2ELi2EN4cute5tupleIJNS5_1CILi128EEES8_NS7_ILi64EEEEEENS_10bfloat16_tEfNS_4arch4Sm80ELb0ELb1ELb1ELb0ELb1ELb0ELb0ELb0ELi2ELi4ELi4ELi4ELb0EEENS1_24CollectiveEpilogueBwdGQAISA_fSD_Li256ELb0ELb1EEENS1_19SingleTileSchedulerILb0ELb0ELb0ELi128EEEEEEEEEvNT_6ParamsE$__umulhi) ;  /* 0x000564e000007944 */ /* 0x022fea0003c00000 */
[----:B------:R-:W2:Y:S02]  /*11e60*/  LD.E R7, [R58.64+0x20] ;  /* 0x000020043a077980 */ /* 0x000ea4000c101900 */
[----:B--2---:R-:W-:Y:S02]  /*11e70*/  SHF.R.U32.HI R7, RZ, R7, R6 ;  /* 0x00000007ff077219 */ /* 0x004fe40000011606 */
.L_x_1838:
[----:B------:R-:W-:Y:S05]  /*11e80*/  BSYNC B1 ;  /* 0x0000000000017941 */ /* 0x000fea0003800000 */
.L_x_1834:
        /* <DEDUP_REMOVED lines=14> */
.L_x_1833:
[----:B-1----:R-:W-:Y:S05]  /*11f70*/  BSYNC B2 ;  /* 0x0000000000027941 */ /* 0x002fea0003800000 */
.L_x_1832:
[----:B------:R1:W-:Y:S01]  /*11f80*/  STL [R1+0x13bc], RZ ;  /* 0x0013bcff01007387 */ /* 0x0003e20000100800 */
[----:B------:R-:W-:-:S03]  /*11f90*/  MOV R56, 0xffffffff ;  /* 0xffffffff00387802 */ /* 0x000fc60000000f00 */
.L_x_1841:
[----:B------:R-:W-:Y:S01]  /*11fa0*/  IMAD.MOV.U32 R3, RZ, RZ, R13 ;  /* 0x000000ffff037224 */ /* 0x000fe200078e000d */
[----:B------:R-:W-:Y:S01]  /*11fb0*/  MOV R10, 0x1 ;  /* 0x00000001000a7802 */ /* 0x000fe20000000f00 */
        /* <DEDUP_REMOVED lines=114> */
.L_x_1840:
[----:B------:R-:W-:Y:S05]  /*126e0*/  BSYNC B0 ;  /* 0x0000000000007941 */ /* 0x000fea0003800000 */
.L_x_1839:
        /* <DEDUP_REMOVED lines=81> */
.L_x_1847:
[----:B------:R-:W-:Y:S05]  /*12c00*/  BSYNC B0 ;  /* 0x0000000000007941 */ /* 0x000fea0003800000 */
.L_x_1846:
[----:B------:R-:W-:Y:S01]  /*12c10*/  LOP3.LUT R7, RZ, R7, RZ, 0x33, !PT ;  /* 0x00000007ff077212 */ /* 0x000fe200078e33ff */
[----:B------:R-:W-:Y:S05]  /*12c20*/  BRA `(.L_x_1848) ;  /* 0x0000007000007947 */ /* 0x000fea0003800000 */
.L_x_1845:
[----:B------:R-:W-:-:S13]  /*12c30*/  ISETP.NE.AND P0, PT, R3, 0x1, PT ;  /* 0x000000010300780c */ /* 0x000fda0003f05270 */
[----:B------:R-:W-:Y:S05]  /*12c40*/  @!P0 BRA `(.L_x_1848) ;  /* 0x0000005000008947 */ /* 0x000fea0003800000 */
[----:B------:R1:W5:Y:S01]  /*12c50*/  LD.E R6, [R58.64+0x1c] ;  /* 0x00001c043a067980 */ /* 0x000362000c101900 */
[----:B------:R-:W-:-:S03]  /*12c60*/  MOV R2, 0x12c80 ;  /* 0x00012c8000027802 */ /* 0x000fc60000000f00 */
[----:B-1---5:R-:W-:Y:S05]  /*12c70*/  CALL.REL.NOINC `($_ZN7cutlass13device_kernelIN5flash19enable_sm80_to_sm89INS1_16FlashAttnBwdSm80INS1_25CollectiveMainloopBwdSm80ILi2ELi2EN4cute5tupleIJNS5_1CILi128EEES8_NS7_ILi64EEEEEENS_10bfloat16_tEfNS_4arch4Sm80ELb0ELb1ELb1ELb0ELb1ELb0ELb0ELb0ELi2ELi4ELi4ELi4ELb0EEENS1_24CollectiveEpilogueBwdGQAISA_fSD_Li256ELb0ELb1EEENS1_19SingleTileSchedulerILb0ELb0ELb0ELi128EEEEEEEEEvNT_6ParamsE$__umulhi) ;  /* 0x000556c000007944 */ /* 0x022fea0003c00000 */
[----:B------:R-:W2:Y:S02]  /*12c80*/  LD.E R7, [R58.64+0x20] ;  /* 0x000020043a077980 */ /* 0x000ea4000c101900 */
[----:B--2---:R-:W-:Y:S02]  /*12c90*/  SHF.R.U32.HI R7, RZ, R7, R6 ;  /* 0x00000007ff077219 */ /* 0x004fe40000011606 */
.L_x_1848:
[----:B------:R-:W-:Y:S05]  /*12ca0*/  BSYNC B1 ;  /* 0x0000000000017941 */ /* 0x000fea0003800000 */
.L_x_1844:
        /* <DEDUP_REMOVED lines=14> */
.L_x_1843:
[----:B-1----:R-:W-:Y:S05]  /*12d90*/  BSYNC B2 ;  /* 0x0000000000027941 */ /* 0x002fea0003800000 */
.L_x_1842:
[----:B------:R1:W-:Y:S01]  /*12da0*/  STL [R1+0x13bc], RZ ;  /* 0x0013bcff01007387 */ /* 0x0003e20000100800 */
[----:B------:R-:W-:-:S03]  /*12db0*/  MOV R56, 0xffffffff ;  /* 0xffffffff00387802 */ /* 0x000fc60000000f00 */
.L_x_1851:
        /* <DEDUP_REMOVED lines=116> */
.L_x_1850:
[----:B------:R-:W-:Y:S05]  /*13500*/  BSYNC B0 ;  /* 0x0000000000007941 */ /* 0x000fea0003800000 */
.L_x_1849:
        /* <DEDUP_REMOVED lines=56> */
[----:B-----5:R-:W-:Y:S01]  /*13890*/  IMAD R49, R49, 0x80, R2 ;  /* 0x0000008031317824 */ /* 0x020fe200078e0202 */
[----:B------:R-:W-:-:S04]  /*138a0*/  MOV R6, 0x138d0 ;  /* 0x000138d000067802 */ /* 0x000fc80000000f00 */
[----:B------:R-:W-:Y:S02]  /*138b0*/  MOV R7, R49 ;  /* 0x0000003100077202 */ /* 0x000fe40000000f00 */
        /* <DEDUP_REMOVED lines=23> */
.L_x_1857:
[----:B------:R-:W-:Y:S05]  /*13a30*/  BSYNC B0 ;  /* 0x0000000000007941 */ /* 0x000fea0003800000 */
.L_x_1856:
[----:B------:R-:W-:Y:S01]  /*13a40*/  LOP3.LUT R7, RZ, R7, RZ, 0x33, !PT ;  /* 0x00000007ff077212 */ /* 0x000fe200078e33ff */
[----:B------:R-:W-:Y:S05]  /*13a50*/  BRA `(.L_x_1858) ;  /* 0x0000007000007947 */ /* 0x000fea0003800000 */
.L_x_1855:
[----:B------:R-:W-:-:S13]  /*13a60*/  ISETP.NE.AND P0, PT, R3, 0x1, PT ;  /* 0x000000010300780c */ /* 0x000fda0003f05270 */
[----:B------:R-:W-:Y:S05]  /*13a70*/  @!P0 BRA `(.L_x_1858) ;  /* 0x0000005000008947 */ /* 0x000fea0003800000 */
[----:B------:R1:W5:Y:S01]  /*13a80*/  LD.E R6, [R58.64+0x1c] ;  /* 0x00001c043a067980 */ /* 0x000362000c101900 */
[----:B------:R-:W-:-:S03]  /*13a90*/  MOV R2, 0x13ab0 ;  /* 0x00013ab000027802 */ /* 0x000fc60000000f00 */
[----:B-1---5:R-:W-:Y:S05]  /*13aa0*/  CALL.REL.NOINC `($_ZN7cutlass13device_kernelIN5flash19enable_sm80_to_sm89INS1_16FlashAttnBwdSm80INS1_25CollectiveMainloopBwdSm80ILi2ELi2EN4cute5tupleIJNS5_1CILi128EEES8_NS7_ILi64EEEEEENS_10bfloat16_tEfNS_4arch4Sm80ELb0ELb1ELb1ELb0ELb1ELb0ELb0ELb0ELi2ELi4ELi4ELi4ELb0EEENS1_24CollectiveEpilogueBwdGQAISA_fSD_Li256ELb0ELb1EEENS1_19SingleTileSchedulerILb0ELb0ELb0ELi128EEEEEEEEEvNT_6ParamsE$__umulhi) ;  /* 0x0005489000007944 */ /* 0x022fea0003c00000 */
[----:B------:R-:W2:Y:S02]  /*13ab0*/  LD.E R7, [R58.64+0x20] ;  /* 0x000020043a077980 */ /* 0x000ea4000c101900 */
[----:B--2---:R-:W-:Y:S02]  /*13ac0*/  SHF.R.U32.HI R7, RZ, R7, R6 ;  /* 0x00000007ff077219 */ /* 0x004fe40000011606 */
.L_x_1858:
[----:B------:R-:W-:Y:S05]  /*13ad0*/  BSYNC B1 ;  /* 0x0000000000017941 */ /* 0x000fea0003800000 */
.L_x_1854:
        /* <DEDUP_REMOVED lines=14> */
.L_x_1853:
[----:B-1----:R-:W-:Y:S05]  /*13bc0*/  BSYNC B2 ;  /* 0x0000000000027941 */ /* 0x002fea0003800000 */
.L_x_1852:
[----:B------:R1:W-:Y:S01]  /*13bd0*/  STL [R1+0x13bc], RZ ;  /* 0x0013bcff01007387 */ /* 0x0003e20000100800 */
[----:B------:R-:W-:-:S03]  /*13be0*/  MOV R4, 0xffffffff ;  /* 0xffffffff00047802 */ /* 0x000fc60000000f00 */
.L_x_1861:
        /* <DEDUP_REMOVED lines=116> */
.L_x_1860:
[----:B------:R-:W-:Y:S05]  /*14330*/  BSYNC B0 ;  /* 0x0000000000007941 */ /* 0x000fea0003800000 */
.L_x_1859:
[C---:B-1----:R-:W-:Y:S02]  /*14340*/  IADD3 R2, R4.reuse, 0x2, RZ ;  /* 0x0000000204027810 */ /* 0x042fe40007ffe0ff */
[----:B------:R-:W-:-:S03]  /*14350*/  IADD3 R4, R4, 0x1, RZ ;  /* 0x0000000104047810 */ /* 0x000fc60007ffe0ff */
[----:B------:R1:W-:Y:S01]  /*14360*/  STL [R1+0x13bc], R2 ;  /* 0x0013bc0201007387 */ /* 0x0003e20000100800 */
[----:B------:R-:W-:-:S13]  /*14370*/  ISETP.GE.U32.AND P0, PT, R4, 0xf, PT ;  /* 0x0000000f0400780c */ /* 0x000fda0003f06070 */
[----:B------:R-:W-:Y:S05]  /*14380*/  @!P0 BRA `(.L_x_1861) ;  /* 0xfffff86000008947 */ /* 0x000fea000383ffff */
[----:B------:R-:W-:-:S04]  /*14390*/  MOV R47, 0x0 ;  /* 0x00000000002f7802 */ /* 0x000fc80000000f00 */
[----:B------:R-:W-:Y:S05]  /*143a0*/  RET.REL.NODEC R46 `(_ZN7cutlass13device_kernelIN5flash19enable_sm80_to_sm89INS1_16FlashAttnBwdSm80INS1_25CollectiveMainloopBwdSm80ILi2ELi2EN4cute5tupleIJNS5_1CILi128EEES8_NS7_ILi64EEEEEENS_10bfloat16_tEfNS_4arch4Sm80ELb0ELb1ELb1ELb0ELb1ELb0ELb0ELb0ELi2ELi4ELi4ELi4ELb0EEENS1_24CollectiveEpilogueBwdGQAISA_fSD_Li256ELb0ELb1EEENS1_19SingleTileSchedulerILb0ELb0ELb0ELi128EEEEEEEEEvNT_6ParamsE) ;  /* 0xfffebc502e007950 */ /* 0x000fea0003c3ffff */
        .type           $_ZN7cutlass13device_kernelIN5flash19enable_sm80_to_sm89INS1_16FlashAttnBwdSm80INS1_25CollectiveMainloopBwdSm80ILi2ELi2EN4cute5tupleIJNS5_1CILi128EEES8_NS7_ILi64EEEEEENS_10bfloat16_tEfNS_4arch4Sm80ELb0ELb1ELb1ELb0ELb1ELb0ELb0ELb0ELi2ELi4ELi4ELi4ELb0EEENS1_24CollectiveEpilogueBwdGQAISA_fSD_Li256ELb0ELb1EEENS1_19SingleTileSchedulerILb0ELb0ELb0ELi128EEEEEEEEEvNT_6ParamsE$_ZZN5flash25CollectiveMainloopBwdSm80ILi2ELi2EN4cute5tupleIJNS1_1CILi128EEES4_NS3_ILi64EEEEEEN7cutlass10bfloat16_tEfNS7_4arch4Sm80ELb0ELb1ELb1ELb0ELb1ELb0ELb0ELb0ELi2ELi4ELi4ELi4ELb0EE3mmaINS_16FlashAttnBwdSm80ISB_NS_24CollectiveEpilogueBwdGQAIS6_fSA_Li256ELb0ELb1EEENS_19SingleTileSchedulerILb0ELb0ELb0ELi128EEEE13SharedStorageENS1_6TensorINS1_11ArrayEngineIfLm32EEENS1_6LayoutINS2_IJNS2_IJNS3_ILi2EEESO_EEESO_NS3_ILi4EEEEEENS2_IJNS2_IJNS3_ILi1EEESO_EEESQ_NS3_ILi8EEEEEEEEEEEEbRKNSB_6ParamsERT0_S12_iNS2_IJiiiEEERT_ENKUliT_E_clIZSC_ISJ_SX_EbS10_S12_S12_iS13_S15_EUlRS16_iE_EEDaiS16_,@function
        .size           $_ZN7cutlass13device_kernelIN5flash19enable_sm80_to_sm89INS1_16FlashAttnBwdSm80INS1_25CollectiveMainloopBwdSm80ILi2ELi2EN4cute5tupleIJNS5_1CILi128EEES8_NS7_ILi64EEEEEENS_10bfloat16_tEfNS_4arch4Sm80ELb0ELb1ELb1ELb0ELb1ELb0ELb0ELb0ELi2ELi4ELi4ELi4ELb0EEENS1_24CollectiveEpilogueBwdGQAISA_fSD_Li256ELb0ELb1EEENS1_19SingleTileSchedulerILb0ELb0ELb0ELi128EEEEEEEEEvNT_6ParamsE$_ZZN5flash25CollectiveMainloopBwdSm80ILi2ELi2EN4cute5tupleIJNS1_1CILi128EEES4_NS3_ILi64EEEEEEN7cutlass10bfloat16_tEfNS7_4arch4Sm80ELb0ELb1ELb1ELb0ELb1ELb0ELb0ELb0ELi2ELi4ELi4ELi4ELb0EE3mmaINS_16FlashAttnBwdSm80ISB_NS_24CollectiveEpilogueBwdGQAIS6_fSA_Li256ELb0ELb1EEENS_19SingleTileSchedulerILb0ELb0ELb0ELi128EEEE13SharedStorageENS1_6TensorINS1_11ArrayEngineIfLm32EEENS1_6LayoutINS2_IJNS2_IJNS3_ILi2EEESO_EEESO_NS3_ILi4EEEEEENS2_IJNS2_IJNS3_ILi1EEESO_EEESQ_NS3_ILi8EEEEEEEEEEEEbRKNSB_6ParamsERT0_S12_iNS2_IJiiiEEERT_ENKUliT_E_clIZSC_ISJ_SX_EbS10_S12_S12_iS13_S15_EUlRS16_iE_EEDaiS16_,($_ZN7cutlass13device_kernelIN5flash19enable_sm80_to_sm89INS1_16FlashAttnBwdSm80INS1_25CollectiveMainloopBwdSm80ILi2ELi2EN4cute5tupleIJNS5_1CILi128EEES8_NS7_ILi64EEEEEENS_10bfloat16_tEfNS_4arch4Sm80ELb0ELb1ELb1ELb0ELb1ELb0ELb0ELb0ELi2ELi4ELi4ELi4ELb0EEENS1_24CollectiveEpilogueBwdGQAISA_fSD_Li256ELb0ELb1EEENS1_19SingleTileSchedulerILb0ELb0ELb0ELi128EEEEEEEEEvNT_6ParamsE$_ZZN5flash25CollectiveMainloopBwdSm80ILi2ELi2EN4cute5tupleIJNS1_1CILi128EEES4_NS3_ILi64EEEEEEN7cutlass10bfloat16_tEfNS7_4arch4Sm80ELb0ELb1ELb1ELb0ELb1ELb0ELb0ELb0ELi2ELi4ELi4ELi4ELb0EE3mmaINS_16FlashAttnBwdSm80ISB_NS_24CollectiveEpilogueBwdGQAIS6_fSA_Li256ELb0ELb1EEENS_19SingleTileSchedulerILb0ELb0ELb0ELi128EEEE13SharedStorageENS1_6TensorINS1_11ArrayEngineIfLm32EEENS1_6LayoutINS2_IJNS2_IJNS3_ILi2EEESO_EEESO_NS3_ILi4EEEEEENS2_IJNS2_IJNS3_ILi1EEESO_EEESQ_NS3_ILi8EEEEEEEEEEEEbRKNSB_6ParamsERT0_S12_iNS2_IJiiiEEERT_ENKUliiE0_clEii - $_ZN7cutlass13device_kernelIN5flash19enable_sm80_to_sm89INS1_16FlashAttnBwdSm80INS1_25CollectiveMainloopBwdSm80ILi2ELi2EN4cute5tupleIJNS5_1CILi128EEES8_NS7_ILi64EEEEEENS_10bfloat16_tEfNS_4arch4Sm80ELb0ELb1ELb1ELb0ELb1ELb0ELb0ELb0ELi2ELi4ELi4ELi4ELb0EEENS1_24CollectiveEpilogueBwdGQAISA_fSD_Li256ELb0ELb1EEENS1_19SingleTileSchedulerILb0ELb0ELb0ELi128EEEEEEEEEvNT_6ParamsE$_ZZN5flash25CollectiveMainloopBwdSm80ILi2ELi2EN4cute5tupleIJNS1_1CILi128EEES4_NS3_ILi64EEEEEEN7cutlass10bfloat16_tEfNS7_4arch4Sm80ELb0ELb1ELb1ELb0ELb1ELb0ELb0ELb0ELi2ELi4ELi4ELi4ELb0EE3mmaINS_16FlashAttnBwdSm80ISB_NS_24CollectiveEpilogueBwdGQAIS6_fSA_Li256ELb0ELb1EEENS_19SingleTileSchedulerILb0ELb0ELb0ELi128EEEE13SharedStorageENS1_6TensorINS1_11ArrayEngineIfLm32EEENS1_6LayoutINS2_IJNS2_IJNS3_ILi2EEESO_EEESO_NS3_ILi4EEEEEENS2_IJNS2_IJNS3_ILi1EEESO_EEESQ_NS3_ILi8EEEEEEEEEEEEbRKNSB_6ParamsERT0_S12_iNS2_IJiiiEEERT_ENKUliT_E_clIZSC_ISJ_SX_EbS10_S12_S12_iS13_S15_EUlRS16_iE_EEDaiS16_)
$_ZN7cutlass13device_kernelIN5flash19enable_sm80_to_sm89INS1_16FlashAttnBwdSm80INS1_25CollectiveMainloopBwdSm80ILi2ELi2EN4cute5tupleIJNS5_1CILi128EEES8_NS7_ILi64EEEEEENS_10bfloat16_tEfNS_4arch4Sm80ELb0ELb1ELb1ELb0ELb1ELb0ELb0ELb0ELi2ELi4ELi4ELi4ELb0EEENS1_24CollectiveEpilogueBwdGQAISA_fSD_Li256ELb0ELb1EEENS1_19SingleTileSchedulerILb0ELb0ELb0ELi128EEEEEEEEEvNT_6ParamsE$_ZZN5flash25CollectiveMainloopBwdSm80ILi2ELi2EN4cute5tupleIJNS1_1CILi128EEES4_NS3_ILi64EEEEEEN7cutlass10bfloat16_tEfNS7_4arch4Sm80ELb0ELb1ELb1ELb0ELb1ELb0ELb0ELb0ELi2ELi4ELi4ELi4ELb0EE3mmaINS_16FlashAttnBwdSm80ISB_NS_24CollectiveEpilogueBwdGQAIS6_fSA_Li256ELb0ELb1EEENS_19SingleTileSchedulerILb0ELb0ELb0ELi128EEEE13SharedStorageENS1_6TensorINS1_11ArrayEngineIfLm32EEENS1_6LayoutINS2_IJNS2_IJNS3_ILi2EEESO_EEESO_NS3_ILi4EEEEEENS2_IJNS2_IJNS3_ILi1EEESO_EEESQ_NS3_ILi8EEEEEEEEEEEEbRKNSB_6ParamsERT0_S12_iNS2_IJiiiEEERT_ENKUliT_E_clIZSC_ISJ_SX_EbS10_S12_S12_iS13_S15_EUlRS16_iE_EEDaiS16_:
        /* <DEDUP_REMOVED lines=48> */
[----:B-1---5:R-:W-:Y:S05]  /*146b0*/  CALL.REL.NOINC `($_ZN7cutlass13device_kernelIN5flash19enable_sm80_to_sm89INS1_16FlashAttnBwdSm80INS1_25CollectiveMainloopBwdSm80ILi2ELi2EN4cute5tupleIJNS5_1CILi128EEES8_NS7_ILi64EEEEEENS_10bfloat16_tEfNS_4arch4Sm80ELb0ELb1ELb1ELb0ELb1ELb0ELb0ELb0ELi2ELi4ELi4ELi4ELb0EEENS1_24CollectiveEpilogueBwdGQAISA_fSD_Li256ELb0ELb1EEENS1_19SingleTileSchedulerILb0ELb0ELb0ELi128EEEEEEEEEvNT_6ParamsE$_ZN4cute8smem_ptrIPN7cutlass10bfloat16_tEECI1NS_12iter_adaptorIS3_S4_EEES3_) ;  /* 0xffff64d000007944 */ /* 0x022fea0003c3ffff */
[----:B-1----:R1:W5:Y:S01]  /*146c0*/  LDL.64 R2, [R1+0x758] ;  /* 0x0007580001027983 */ /* 0x0023620000100a00 */
[----:B------:R-:W-:-:S03]  /*146d0*/  MOV R6, 0x146f0 ;  /* 0x000146f000067802 */ /* 0x000fc60000000f00 */
[----:B-1---5:R-:W-:Y:S05]  /*146e0*/  CALL.REL.NOINC `($_ZN7cutlass13device_kernelIN5flash19enable_sm80_to_sm89INS1_16FlashAttnBwdSm80INS1_25CollectiveMainloopBwdSm80ILi2ELi2EN4cute5tupleIJNS5_1CILi128EEES8_NS7_ILi64EEEEEENS_10bfloat16_tEfNS_4arch4Sm80ELb0ELb1ELb1ELb0ELb1ELb0ELb0ELb0ELi2ELi4ELi4ELi4ELb0EEENS1_24CollectiveEpilogueBwdGQAISA_fSD_Li256ELb0ELb1EEENS1_19SingleTileSchedulerILb0ELb0ELb0ELi128EEEEEEEEEvNT_6ParamsE$_ZN4cute3eso3ESOILb1ELb0EJNS_14ComposedLayoutINS_7SwizzleILi3ELi3ELi3EEENS_1CILj0EEENS_6LayoutINS_5tupleIJNS8_IJNS5_ILi8EEENS5_ILi16EEEEEENS8_IJNS5_ILi64EEENS5_ILi1EEEEEEEEENS8_IJNS8_IJSC_NS5_ILi512EEEEEENS8_IJSD_NS5_ILi0EEEEEEEEEEEEENS_10ViewEngineINS_8smem_ptrIPN7cutlass10bfloat16_tEEEEEEEC2ERKSM_RKST_) ;  /* 0xffff2bd000007944 */ /* 0x022fea0003c3ffff */
[----:B-1----:R1:W5:Y:S01]  /*146f0*/  LDL.64 R2, [R1+0x758] ;  /* 0x0007580001027983 */ /* 0x0023620000100a00 */
[----:B------:R-:W-:-:S03]  /*14700*/  MOV R6, 0x14720 ;  /* 0x0001472000067802 */ /* 0x000fc60000000f00 */
[----:B-1---5:R-:W-:Y:S05]  /*14710*/  CALL.REL.NOINC `($_ZN7cutlass13device_kernelIN5flash19enable_sm80_to_sm89INS1_16FlashAttnBwdSm80INS1_25CollectiveMainloopBwdSm80ILi2ELi2EN4cute5tupleIJNS5_1CILi128EEES8_NS7_ILi64EEEEEENS_10bfloat16_tEfNS_4arch4Sm80ELb0ELb1ELb1ELb0ELb1ELb0ELb0ELb0ELi2ELi4ELi4ELi4ELb0EEENS1_24CollectiveEpilogueBwdGQAISA_fSD_Li256ELb0ELb1EEENS1_19SingleTileSchedulerILb0ELb0ELb0ELi128EEEEEEEEEvNT_6ParamsE$_ZN4cute3eso3ESOILb1ELb0EJNS_14ComposedLayoutINS_7SwizzleILi3ELi3ELi3EEENS_1CILj0EEENS_6LayoutINS_5tupleIJNS8_IJNS8_IJNS5_ILi4EEENS5_ILi8EEEEEENS8_IJS9_NS5_ILi1EEEEEEEEENS8_IJNS8_IJNS5_ILi2EEESF_SF_EEENS8_IJSF_S9_EEEEEEEEENS8_IJNS8_IJNS8_IJSF_NS5_ILi64EEEEEENS8_IJNS5_ILi1024EEENS5_ILi0EEEEEEEEENS8_IJNS8_IJSC_NS5_ILi512EEESA_EEENS8_IJNS5_ILi4096EEENS5_ILi16EEEEEEEEEEEEEEEENS_10ViewEngineINS_8smem_ptrIPN7cutlass10bfloat16_tEEEEEEEC2ERKSY_RKS15_) ;  /* 0xffff2c2000007944 */ /* 0x022fea0003c3ffff */
[----:B------:R-:W-:Y:S01]  /*14720*/  ULDC.64 UR4, c[0x0][0x118] ;  /* 0x0000460000047ab9 */ /* 0x000fe20000000a00 */
[----:B------:R2:W5:Y:S04]  /*14730*/  LDL.64 R58, [R1+0x758] ;  /* 0x00075800013a7983 */ /* 0x0005680000100a00 */
[----:B-1----:R2:W5:Y:S01]  /*14740*/  LD.E R3, [R56.64+0x8] ;  /* 0x0000080438037980 */ /* 0x002562000c101900 */
[----:B------:R-:W-:-:S02]  /*14750*/  MOV R2, R25 ;  /* 0x0000001900027202 */ /* 0x000fc40000000f00 */
[----:B------:R-:W-:Y:S02]  /*14760*/  MOV R6, 0x14780 ;  /* 0x0001478000067802 */ /* 0x000fe40000000f00 */
[----:B--2--5:R-:W-:Y:S05]  /*14770*/  CALL.REL.NOINC `($_ZN7cutlass13device_kernelIN5flash19enable_sm80_to_sm89INS1_16FlashAttnBwdSm80INS1_25CollectiveMainloopBwdSm80ILi2ELi2EN4cute5tupleIJNS5_1CILi128EEES8_NS7_ILi64EEEEEENS_10bfloat16_tEfNS_4arch4Sm80ELb0ELb1ELb1ELb0ELb1ELb0ELb0ELb0ELi2ELi4ELi4ELi4ELb0EEENS1_24CollectiveEpilogueBwdGQAISA_fSD_Li256ELb0ELb1EEENS1_19SingleTileSchedulerILb0ELb0ELb0ELi128EEEEEEEEEvNT_6ParamsE$_ZN4cute3eso3ESOILb0ELb1EJiNS_1CILi0EEEEEC2ERKiRKS3_) ;  /* 0xffff26f000007944 */ /* 0x024fea0003c3ffff */
[----:B------:R-:W2:Y:S01]  /*14780*/  LDL R8, [R1+0x758] ;  /* 0x0007580001087983 */ /* 0x000ea20000100800 */
[----:B------:R-:W-:Y:S01]  /*14790*/  ULDC.64 UR4, c[0x0][0x118] ;  /* 0x0000460000047ab9 */ /* 0x000fe20000000a00 */
[----:B-1----:R-:W-:Y:S01]  /*147a0*/  IMAD.MOV.U32 R3, RZ, RZ, R25 ;  /* 0x000000ffff037224 */ /* 0x002fe200078e0019 */
[----:B------:R-:W-:Y:S01]  /*147b0*/  MOV R2, R51 ;  /* 0x0000003300027202 */ /* 0x000fe20000000f00 */
[----:B--2---:R1:W-:Y:S04]  /*147c0*/  STL [R1+0x11e8], R8 ;  /* 0x0011e80801007387 */ /* 0x0043e80000100800 */
[----:B------:R1:W5:Y:S01]  /*147d0*/  LD.E R6, [R56.64+0x4] ;  /* 0x0000040438067980 */ /* 0x000362000c101900 */
[----:B------:R-:W-:-:S03]  /*147e0*/  MOV R4, 0x14800 ;  /* 0x0001480000047802 */ /* 0x000fc60000000f00 */
[----:B-1---5:R-:W-:Y:S05]  /*147f0*/  CALL.REL.NOINC `($_ZN7cutlass13device_kernelIN5flash19enable_sm80_to_sm89INS1_16FlashAttnBwdSm80INS1_25CollectiveMainloopBwdSm80ILi2ELi2EN4cute5tupleIJNS5_1CILi128EEES8_NS7_ILi64EEEEEENS_10bfloat16_tEfNS_4arch4Sm80ELb0ELb1ELb1ELb0ELb1ELb0ELb0ELb0ELi2ELi4ELi4ELi4ELb0EEENS1_24CollectiveEpilogueBwdGQAISA_fSD_Li256ELb0ELb1EEENS1_19SingleTileSchedulerILb0ELb0ELb0ELi128EEEEEEEEEvNT_6ParamsE$_ZN4cute3eso3ESOILb0ELb0EJiNS_5tupleIJiNS_1CILi0EEEEEEEEC2ERKiRKS5_) ;  /* 0xffff1de000007944 */ /* 0x022fea0003c3ffff */
[----:B-1----:R1:W5:Y:S01]  /*14800*/  LDL.64 R2, [R1+0x758] ;  /* 0x0007580001027983 */ /* 0x0023620000100a00 */
[----:B------:R-:W-:-:S02]  /*14810*/  MOV R4, R25 ;  /* 0x0000001900047202 */ /* 0x000fc40000000f00 */
[----:B------:R-:W-:Y:S02]  /*14820*/  MOV R6, 0x14840 ;  /* 0x0001484000067802 */ /* 0x000fe40000000f00 */
[----:B-1---5:R-:W-:Y:S05]  /*14830*/  CALL.REL.NOINC `($_ZN7cutlass13device_kernelIN5flash19enable_sm80_to_sm89INS1_16FlashAttnBwdSm80INS1_25CollectiveMainloopBwdSm80ILi2ELi2EN4cute5tupleIJNS5_1CILi128EEES8_NS7_ILi64EEEEEENS_10bfloat16_tEfNS_4arch4Sm80ELb0ELb1ELb1ELb0ELb1ELb0ELb0ELb0ELi2ELi4ELi4ELi4ELb0EEENS1_24CollectiveEpilogueBwdGQAISA_fSD_Li256ELb0ELb1EEENS1_19SingleTileSchedulerILb0ELb0ELb0ELi128EEEEEEEEEvNT_6ParamsE$_ZN4cute3eso3ESOILb0ELb1EJNS_5tupleIJiNS2_IJiNS_1CILi0EEEEEEEEENS2_IJNS_10UnderscoreENS2_IJS7_S7_EEEEEEEEC2ERKS6_RKS9_) ;  /* 0xffff23e000007944 */ /* 0x022fea0003c3ffff */
[----:B------:R-:W2:Y:S01]  /*14840*/  LDL.64 R6, [R1+0x758] ;  /* 0x0007580001067983 */ /* 0x000ea20000100a00 */
[----:B-1----:R-:W-:Y:S02]  /*14850*/  MOV R2, R54 ;  /* 0x0000003600027202 */ /* 0x002fe40000000f00 */
[----:B------:R-:W-:Y:S01]  /*14860*/  MOV R4, 0x148a0 ;  /* 0x000148a000047802 */ /* 0x000fe20000000f00 */
[----:B--2---:R1:W-:Y:S04]  /*14870*/  STL [R1+0x11ec], R6 ;  /* 0x0011ec0601007387 */ /* 0x0043e80000100800 */
[----:B------:R1:W-:Y:S02]  /*14880*/  STL [R1+0x11f0], R7 ;  /* 0x0011f00701007387 */ /* 0x0003e40000100800 */
[----:B-1----:R-:W-:Y:S05]  /*14890*/  CALL.REL.NOINC `($_ZN7cutlass13device_kernelIN5flash19enable_sm80_to_sm89INS1_16FlashAttnBwdSm80INS1_25CollectiveMainloopBwdSm80ILi2ELi2EN4cute5tupleIJNS5_1CILi128EEES8_NS7_ILi64EEEEEENS_10bfloat16_tEfNS_4arch4Sm80ELb0ELb1ELb1ELb0ELb1ELb0ELb0ELb0ELi2ELi4ELi4ELi4ELb0EEENS1_24CollectiveEpilogueBwdGQAISA_fSD_Li256ELb0ELb1EEENS1_19SingleTileSchedulerILb0ELb0ELb0ELi128EEEEEEEEEvNT_6ParamsE$_ZZN4cute4diceINS_5tupleIJNS1_IJiNS1_IJiNS_1CILi0EEEEEEEEENS1_IJNS_10UnderscoreENS1_IJS6_S6_EEEEEEEEES9_EEDaRKT_RKT0_ENKUlRKT_RKT0_E_clIS5_S5_EEDaSI_SL_) ;  /* 0xffff788000007944 */ /* 0x002fea0003c3ffff */
[----:B------:R2:W-:Y:S01]  /*148a0*/  STL.64 [R1+0x758], R2 ;  /* 0x0007580201007387 */ /* 0x0005e20000100a00 */
[----:B------:R-:W-:Y:S02]  /*148b0*/  MOV R4, R25 ;  /* 0x0000001900047202 */ /* 0x000fe40000000f00 */
[----:B------:R-:W-:-:S02]  /*148c0*/  MOV R8, 0x148e0 ;  /* 0x000148e000087802 */ /* 0x000fc40000000f00 */
[----:B-12---:R-:W-:Y:S05]  /*148d0*/  CALL.REL.NOINC `($_ZN7cutlass13device_kernelIN5flash19enable_sm80_to_sm89INS1_16FlashAttnBwdSm80INS1_25CollectiveMainloopBwdSm80ILi2ELi2EN4cute5tupleIJNS5_1CILi128EEES8_NS7_ILi64EEEEEENS_10bfloat16_tEfNS_4arch4Sm80ELb0ELb1ELb1ELb0ELb1ELb0ELb0ELb0ELi2ELi4ELi4ELi4ELb0EEENS1_24CollectiveEpilogueBwdGQAISA_fSD_Li256ELb0ELb1EEENS1_19SingleTileSchedulerILb0ELb0ELb0ELi128EEEEEEEEEvNT_6ParamsE$_ZZN4cute12filter_tupleINS_5tupleIJNS1_IJiNS1_IJiNS_1CILi0EEEEEEEEENS1_IJNS_10UnderscoreENS1_IJS6_S6_EEEEEEEEES9_ZNS_4diceIS9_S9_EEDaRKT_RKT0_EUlRKT_RKT0_E_EEDaSD_SG_OT1_ENKUlDpSJ_E_clIJNS1_IJiiS3_EEENS1_IJEEEEEEDaSQ_) ;  /* 0xffff669000007944 */ /* 0x006fea0003c3ffff */
[----:B------:R-:W-:Y:S02]  /*148e0*/  MOV R72, 0x14900 ;  /* 0x0001490000487802 */ /* 0x000fe40000000f00 */
[----:B-12--5:R-:W-:Y:S05]  /*148f0*/  CALL.REL.NOINC `($_ZN7cutlass13device_kernelIN5flash19enable_sm80_to_sm89INS1_16FlashAttnBwdSm80INS1_25CollectiveMainloopBwdSm80ILi2ELi2EN4cute5tupleIJNS5_1CILi128EEES8_NS7_ILi64EEEEEENS_10bfloat16_tEfNS_4arch4Sm80ELb0ELb1ELb1ELb0ELb1ELb0ELb0ELb0ELi2ELi4ELi4ELi4ELb0EEENS1_24CollectiveEpilogueBwdGQAISA_fSD_Li256ELb0ELb1EEENS1_19SingleTileSchedulerILb0ELb0ELb0ELi128EEEEEEEEEvNT_6ParamsE$_ZZN4cute7idx2crdINS_5tupleIJiiNS_1CILi0EEEEEENS1_IJNS1_IJNS2_ILi4EEENS2_ILi8EEEEEES5_NS2_ILi1EEEEEEEEDaRKT_RKT0_ENKUlRKT_RKT0_E_clIiS7_EEDaSI_SL_) ;  /* 0xffffa86000007944 */ /* 0x026fea0003c3ffff */
[----:B------:R-:W-:Y:S02]  /*14900*/  MOV R2, 0x14920 ;  /* 0x0001492000027802 */ /* 0x000fe40000000f00 */
[----:B-1----:R-:W-:Y:S05]  /*14910*/  CALL.REL.NOINC `($_ZN7cutlass13device_kernelIN5flash19enable_sm80_to_sm89INS1_16FlashAttnBwdSm80INS1_25CollectiveMainloopBwdSm80ILi2ELi2EN4cute5tupleIJNS5_1CILi128EEES8_NS7_ILi64EEEEEENS_10bfloat16_tEfNS_4arch4Sm80ELb0ELb1ELb1ELb0ELb1ELb0ELb0ELb0ELi2ELi4ELi4ELi4ELb0EEENS1_24CollectiveEpilogueBwdGQAISA_fSD_Li256ELb0ELb1EEENS1_19SingleTileSchedulerILb0ELb0ELb0ELi128EEEEEEEEEvNT_6ParamsE$_ZZN4cute7idx2crdINS_5tupleIJiiNS_1CILi0EEEEEENS1_IJNS1_IJNS2_ILi4EEENS2_ILi8EEEEEES5_NS2_ILi1EEEEEEEEDaRKT_RKT0_ENKUlRKT_RKT0_E_clIiS5_EEDaSI_SL_) ;  /* 0xffffa81000007944 */ /* 0x002fea0003c3ffff */
[----:B------:R1:W-:Y:S01]  /*14920*/  STL [R1+0x758], R6 ;  /* 0x0007580601007387 */ /* 0x0003e20000100800 */
[----:B------:R-:W-:-:S02]  /*14930*/  MOV R2, R25 ;  /* 0x0000001900027202 */ /* 0x000fc40000000f00 */
[----:B------:R-:W-:Y:S02]  /*14940*/  MOV R72, 0x14960 ;  /* 0x0001496000487802 */ /* 0x000fe40000000f00 */
[----:B-1----:R-:W-:Y:S05]  /*14950*/  CALL.REL.NOINC `($_ZN7cutlass13device_kernelIN5flash19enable_sm80_to_sm89INS1_16FlashAttnBwdSm80INS1_25CollectiveMainloopBwdSm80ILi2ELi2EN4cute5tupleIJNS5_1CILi128EEES8_NS7_ILi64EEEEEENS_10bfloat16_tEfNS_4arch4Sm80ELb0ELb1ELb1ELb0ELb1ELb0ELb0ELb0ELi2ELi4ELi4ELi4ELb0EEENS1_24CollectiveEpilogueBwdGQAISA_fSD_Li256ELb0ELb1EEENS1_19SingleTileSchedulerILb0ELb0ELb0ELi128EEEEEEEEEvNT_6ParamsE$_ZZN4cute9transformINS_5tupleIJiiNS_1CILi0EEEEEENS1_IJNS1_IJNS2_ILi4EEENS2_ILi8EEEEEES5_NS2_ILi1EEEEEEZNS_7idx2crdIS4_S9_EEDaRKT_RKT0_EUlRKT_RKT0_E_EEDaSD_SG_OT1_ENKUlDpSJ_E_clIJNS1_IJiiEEEiS3_EEEDaSQ_) ;  /* 0xffffaf3000007944 */ /* 0x002fea0003c3ffff */
[----:B------:R-:W-:Y:S02]  /*14960*/  MOV R6, 0x14980 ;  /* 0x0001498000067802 */ /* 0x000fe40000000f00 */
[----:B--2--5:R-:W-:Y:S05]  /*14970*/  CALL.REL.NOINC `($_ZN7cutlass13device_kernelIN5flash19enable_sm80_to_sm89INS1_16FlashAttnBwdSm80INS1_25CollectiveMainloopBwdSm80ILi2ELi2EN4cute5tupleIJNS5_1CILi128EEES8_NS7_ILi64EEEEEENS_10bfloat16_tEfNS_4arch4Sm80ELb0ELb1ELb1ELb0ELb1ELb0ELb0ELb0ELi2ELi4ELi4ELi4ELb0EEENS1_24CollectiveEpilogueBwdGQAISA_fSD_Li256ELb0ELb1EEENS1_19SingleTileSchedulerILb0ELb0ELb0ELi128EEEEEEEEEvNT_6ParamsE$_ZZN4cute13to_mixed_bitsINS_5tupleIJNS1_IJNS_1CILi4EEENS2_ILi8EEEEEES3_NS2_ILi1EEEEEENS1_IJNS1_IJNS2_ILi0EEENS2_ILi64EEEEEES8_S8_EEENS1_IJNS1_IJiiEEEiS8_EEEEEDaRKT_RKT0_RKT1_ENKUlRKT_RKT0_RKT1_E_clIS5_SA_SC_EEDaSP_SS_SV_) ;  /* 0xffff713000007944 */ /* 0x024fea0003c3ffff */
[----:B------:R-:W-:Y:S02]  /*14980*/  MOV R2, 0x149a0 ;  /* 0x000149a000027802 */ /* 0x000fe40000000f00 */
[----:B------:R-:W-:Y:S05]  /*14990*/  CALL.REL.NOINC `($_ZN7cutlass13device_kernelIN5flash19enable_sm80_to_sm89INS1_16FlashAttnBwdSm80INS1_25CollectiveMainloopBwdSm80ILi2ELi2EN4cute5tupleIJNS5_1CILi128EEES8_NS7_ILi64EEEEEENS_10bfloat16_tEfNS_4arch4Sm80ELb0ELb1ELb1ELb0ELb1ELb0ELb0ELb0ELi2ELi4ELi4ELi4ELb0EEENS1_24CollectiveEpilogueBwdGQAISA_fSD_Li256ELb0ELb1EEENS1_19SingleTileSchedulerILb0ELb0ELb0ELi128EEEEEEEEEvNT_6ParamsE$_ZZN4cute13to_mixed_bitsINS_5tupleIJNS1_IJNS_1CILi4EEENS2_ILi8EEEEEES3_NS2_ILi1EEEEEENS1_IJNS1_IJNS2_ILi0EEENS2_ILi64EEEEEES8_S8_EEENS1_IJNS1_IJiiEEEiS8_EEEEEDaRKT_RKT0_RKT1_ENKUlDpRKT_E_clIJNS_9MixedBitsILj0ELj448EEENS2_ILj0EEESV_EEEDaSQ_) ;  /* 0xffff70e000007944 */ /* 0x000fea0003c3ffff */
        /* <DEDUP_REMOVED lines=21> */
[----:B-1----:R-:W-:Y:S05]  /*14af0*/  CALL.REL.NOINC `($_ZN7cutlass13device_kernelIN5flash19enable_sm80_to_sm89INS1_16FlashAttnBwdSm80INS1_25CollectiveMainloopBwdSm80ILi2ELi2EN4cute5tupleIJNS5_1CILi128EEES8_NS7_ILi64EEEEEENS_10bfloat16_tEfNS_4arch4Sm80ELb0ELb1ELb1ELb0ELb1ELb0ELb0ELb0ELi2ELi4ELi4ELi4ELb0EEENS1_24CollectiveEpilogueBwdGQAISA_fSD_Li256ELb0ELb1EEENS1_19SingleTileSchedulerILb0ELb0ELb0ELi128EEEEEEEEEvNT_6ParamsE$_ZN4cute3eso3ESOILb0ELb0EJiiiEEC2ERKiS4_S4_) ;  /* 0xffff1ea000007944 */ /* 0x002fea0003c3ffff */
[----:B------:R2:W5:Y:S04]  /*14b00*/  LDL R5, [R1+0x760] ;  /* 0x0007600001057983 */ /* 0x0005680000100800 */
[----:B-1----:R2:W5:Y:S01]  /*14b10*/  LDL.64 R2, [R1+0x758] ;  /* 0x0007580001027983 */ /* 0x0025620000100a00 */
[----:B------:R-:W-:Y:S02]  /*14b20*/  MOV R4, R25 ;  /* 0x0000001900047202 */ /* 0x000fe40000000f00 */
[----:B------:R-:W-:Y:S02]  /*14b30*/  MOV R6, 0x14b50 ;  /* 0x00014b5000067802 */ /* 0x000fe40000000f00 */
[----:B--2--5:R-:W-:Y:S05]  /*14b40*/  CALL.REL.NOINC `($_ZN7cutlass13device_kernelIN5flash19enable_sm80_to_sm89INS1_16FlashAttnBwdSm80INS1_25CollectiveMainloopBwdSm80ILi2ELi2EN4cute5tupleIJNS5_1CILi128EEES8_NS7_ILi64EEEEEENS_10bfloat16_tEfNS_4arch4Sm80ELb0ELb1ELb1ELb0ELb1ELb0ELb0ELb0ELi2ELi4ELi4ELi4ELb0EEENS1_24CollectiveEpilogueBwdGQAISA_fSD_Li256ELb0ELb1EEENS1_19SingleTileSchedulerILb0ELb0ELb0ELi128EEEEEEEEEvNT_6ParamsE$_ZN4cute3eso3ESOILb1ELb0EJNS_1CILi1EEENS_5tupleIJiiiEEENS2_ILi64EEENS4_IJNS2_ILi72EEENS2_ILi144EEENS2_ILi288EEEEEENS2_ILi512EEEEEC2ERKS3_RKS5_RKS6_RKSA_RKSB_) ;  /* 0xffff2c3000007944 */ /* 0x024fea0003c3ffff */
[----:B-1----:R1:W5:Y:S04]  /*14b50*/  LDL R5, [R1+0x760] ;  /* 0x0007600001057983 */ /* 0x0023680000100800 */
[----:B------:R1:W5:Y:S01]  /*14b60*/  LDL.64 R2, [R1+0x758] ;  /* 0x0007580001027983 */ /* 0x0003620000100a00 */
[----:B------:R-:W-:-:S02]  /*14b70*/  MOV R4, R25 ;  /* 0x0000001900047202 */ /* 0x000fc40000000f00 */
[----:B------:R-:W-:Y:S02]  /*14b80*/  MOV R6, 0x14ba0 ;  /* 0x00014ba000067802 */ /* 0x000fe40000000f00 */
[----:B-1---5:R-:W-:Y:S05]  /*14b90*/  CALL.REL.NOINC `($_ZN7cutlass13device_kernelIN5flash19enable_sm80_to_sm89INS1_16FlashAttnBwdSm80INS1_25CollectiveMainloopBwdSm80ILi2ELi2EN4cute5tupleIJNS5_1CILi128EEES8_NS7_ILi64EEEEEENS_10bfloat16_tEfNS_4arch4Sm80ELb0ELb1ELb1ELb0ELb1ELb0ELb0ELb0ELi2ELi4ELi4ELi4ELb0EEENS1_24CollectiveEpilogueBwdGQAISA_fSD_Li256ELb0ELb1EEENS1_19SingleTileSchedulerILb0ELb0ELb0ELi128EEEEEEEEEvNT_6ParamsE$_ZN4cute5tupleIJNS0_IJNS_1CILi8EEENS0_IJNS1_ILi2EEES3_S3_EEENS1_ILi1EEES4_S5_EEENS0_IJS5_NS0_IJiiiEEENS1_ILi64EEENS0_IJNS1_ILi72EEENS1_ILi144EEENS1_ILi288EEEEEENS1_ILi512EEEEEEEEC2ERKS6_RKSE_) ;  /* 0xffff5cb000007944 */ /* 0x022fea0003c3ffff */
[----:B-1----:R1:W5:Y:S04]  /*14ba0*/  LDL R5, [R1+0x760] ;  /* 0x0007600001057983 */ /* 0x0023680000100800 */
[----:B------:R1:W5:Y:S01]  /*14bb0*/  LDL.64 R2, [R1+0x758] ;  /* 0x0007580001027983 */ /* 0x0003620000100a00 */
[----:B------:R-:W-:-:S03]  /*14bc0*/  MOV R4, 0x14be0 ;  /* 0x00014be000047802 */ /* 0x000fc60000000f00 */
[----:B-1---5:R-:W-:Y:S05]  /*14bd0*/  CALL.REL.NOINC `($_ZN7cutlass13device_kernelIN5flash19enable_sm80_to_sm89INS1_16FlashAttnBwdSm80INS1_25CollectiveMainloopBwdSm80ILi2ELi2EN4cute5tupleIJNS5_1CILi128EEES8_NS7_ILi64EEEEEENS_10bfloat16_tEfNS_4arch4Sm80ELb0ELb1ELb1ELb0ELb1ELb0ELb0ELb0ELi2ELi4ELi4ELi4ELb0EEENS1_24CollectiveEpilogueBwdGQAISA_fSD_Li256ELb0ELb1EEENS1_19SingleTileSchedulerILb0ELb0ELb0ELi128EEEEEEEEEvNT_6ParamsE$_ZZN4cute7flattenINS_5tupleIJNS_1CILi1EEENS1_IJiiiEEENS2_ILi64EEENS1_IJNS2_ILi72EEENS2_ILi144EEENS2_ILi288EEEEEENS2_ILi512EEEEEEEEDaRKT_ENKUlRKT_E_clIS4_EEDaSH_) ;  /* 0xffffa0d000007944 */ /* 0x022fea0003c3ffff */
[----:B------:R1:W-:Y:S01]  /*14be0*/  STL.64 [R1+0x758], R2 ;  /* 0x0007580201007387 */ /* 0x0003e20000100a00 */
[----:B------:R-:W-:Y:S02]  /*14bf0*/  MOV R6, R25 ;  /* 0x0000001900067202 */ /* 0x000fe40000000f00 */
[----:B------:R-:W-:Y:S01]  /*14c00*/  MOV R4, 0x14c30 ;  /* 0x00014c3000047802 */ /* 0x000fe20000000f00 */
[----:B------:R1:W-:Y:S04]  /*14c10*/  STL [R1+0x760], R5 ;  /* 0x0007600501007387 */ /* 0x0003e80000100800 */
[----:B-1----:R-:W-:Y:S05]  /*14c20*/  CALL.REL.NOINC `($_ZN7cutlass13device_kernelIN5flash19enable_sm80_to_sm89INS1_16FlashAttnBwdSm80INS1_25CollectiveMainloopBwdSm80ILi2ELi2EN4cute5tupleIJNS5_1CILi128EEES8_NS7_ILi64EEEEEENS_10bfloat16_tEfNS_4arch4Sm80ELb0ELb1ELb1ELb0ELb1ELb0ELb0ELb0ELi2ELi4ELi4ELi4ELb0EEENS1_24CollectiveEpilogueBwdGQAISA_fSD_Li256ELb0ELb1EEENS1_19SingleTileSchedulerILb0ELb0ELb0ELi128EEEEEEEEEvNT_6ParamsE$_ZZN4cute12filter_tupleINS_5tupleIJNS_1CILi1EEENS1_IJiiiEEENS2_ILi64EEENS1_IJNS2_ILi72EEENS2_ILi144EEENS2_ILi288EEEEEENS2_ILi512EEEEEEZNS_7flattenISB_EEDaRKT_EUlRKT_E_EEDaSF_OT0_ENKUlDpSI_E_clIJNS1_IJS3_EEES4_NS1_IJS5_EEES9_NS1_IJSA_EEEEEEDaSM_) ;  /* 0xffff69c000007944 */ /* 0x002fea0003c3ffff */
[----:B------:R-:W-:Y:S02]  /*14c30*/  MOV R4, R25 ;  /* 0x0000001900047202 */ /* 0x000fe40000000f00 */
[----:B------:R-:W-:-:S02]  /*14c40*/  MOV R6, 0x14c60 ;  /* 0x00014c6000067802 */ /* 0x000fc40000000f00 */
[----:B--2--5:R-:W-:Y:S05]  /*14c50*/  CALL.REL.NOINC `($_ZN7cutlass13device_kernelIN5flash19enable_sm80_to_sm89INS1_16FlashAttnBwdSm80INS1_25CollectiveMainloopBwdSm80ILi2ELi2EN4cute5tupleIJNS5_1CILi128EEES8_NS7_ILi64EEEEEENS_10bfloat16_tEfNS_4arch4Sm80ELb0ELb1ELb1ELb0ELb1ELb0ELb0ELb0ELi2ELi4ELi4ELi4ELb0EEENS1_24CollectiveEpilogueBwdGQAISA_fSD_Li256ELb0ELb1EEENS1_19SingleTileSchedulerILb0ELb0ELb0ELi128EEEEEEEEEvNT_6ParamsE$_ZN4cute3eso3ESOILb0ELb1EJiNS_1CILi72EEENS2_ILi512EEEEEC2ERKiRKS3_RKS4_) ;  /* 0xffff236000007944 */ /* 0x024fea0003c3ffff */
[----:B-1----:R-:W2:Y:S01]  /*14c60*/  LDL R4, [R1+0x758] ;  /* 0x0007580001047983 */ /* 0x002ea20000100800 */
[----:B------:R-:W-:Y:S01]  /*14c70*/  IMAD.MOV.U32 R5, RZ, RZ, R3 ;  /* 0x000000ffff057224 */ /* 0x000fe200078e0003 */
[----:B------:R-:W-:Y:S01]  /*14c80*/  MOV R3, R25 ;  /* 0x0000001900037202 */ /* 0x000fe20000000f00 */
[----:B------:R-:W-:Y:S01]  /*14c90*/  IMAD.MOV.U32 R7, RZ, RZ, R53 ;  /* 0x000000ffff077224 */ /* 0x000fe200078e0035 */
[----:B------:R-:W-:Y:S01]  /*14ca0*/  MOV R6, 0x14cd0 ;  /* 0x00014cd000067802 */ /* 0x000fe20000000f00 */
[----:B--2---:R1:W-:Y:S04]  /*14cb0*/  STL [R1+0x790], R4 ;  /* 0x0007900401007387 */ /* 0x0043e80000100800 */
[----:B-1----:R-:W-:Y:S05]  /*14cc0*/  CALL.REL.NOINC `($_ZN7cutlass13device_kernelIN5flash19enable_sm80_to_sm89INS1_16FlashAttnBwdSm80INS1_25CollectiveMainloopBwdSm80ILi2ELi2EN4cute5tupleIJNS5_1CILi128EEES8_NS7_ILi64EEEEEENS_10bfloat16_tEfNS_4arch4Sm80ELb0ELb1ELb1ELb0ELb1ELb0ELb0ELb0ELi2ELi4ELi4ELi4ELb0EEENS1_24CollectiveEpilogueBwdGQAISA_fSD_Li256ELb0ELb1EEENS1_19SingleTileSchedulerILb0ELb0ELb0ELi128EEEEEEEEEvNT_6ParamsE$_ZN4cute3eso3ESOILb0ELb0EJiiNS_1CILi72EEENS2_ILi512EEEEEC2ERKiS7_RKS3_RKS4_) ;  /* 0xffff1bf000007944 */ /* 0x002fea0003c3ffff */
        /* <DEDUP_REMOVED lines=8> */
[----:B-1----:R-:W-:Y:S05]  /*14d50*/  CALL.REL.NOINC `($_ZN7cutlass13device_kernelIN5flash19enable_sm80_to_sm89INS1_16FlashAttnBwdSm80INS1_25CollectiveMainloopBwdSm80ILi2ELi2EN4cute5tupleIJNS5_1CILi128EEES8_NS7_ILi64EEEEEENS_10bfloat16_tEfNS_4arch4Sm80ELb0ELb1ELb1ELb0ELb1ELb0ELb0ELb0ELi2ELi4ELi4ELi4ELb0EEENS1_24CollectiveEpilogueBwdGQAISA_fSD_Li256ELb0ELb1EEENS1_19SingleTileSchedulerILb0ELb0ELb0ELi128EEEEEEEEEvNT_6ParamsE$_ZN4cute3eso3ESOILb0ELb0EJiiiNS_1CILi72EEENS2_ILi512EEEEEC2ERKiS7_S7_RKS3_RKS4_) ;  /* 0xffff1e2000007944 */ /* 0x002fea0003c3ffff */
        /* <DEDUP_REMOVED lines=10> */
[----:B-1----:R-:W-:Y:S05]  /*14e00*/  CALL.REL.NOINC `($_ZN7cutlass13device_kernelIN5flash19enable_sm80_to_sm89INS1_16FlashAttnBwdSm80INS1_25CollectiveMainloopBwdSm80ILi2ELi2EN4cute5tupleIJNS5_1CILi128EEES8_NS7_ILi64EEEEEENS_10bfloat16_tEfNS_4arch4Sm80ELb0ELb1ELb1ELb0ELb1ELb0ELb0ELb0ELi2ELi4ELi4ELi4ELb0EEENS1_24CollectiveEpilogueBwdGQAISA_fSD_Li256ELb0ELb1EEENS1_19SingleTileSchedulerILb0ELb0ELb0ELi128EEEEEEEEEvNT_6ParamsE$_ZN4cute3eso3ESOILb1ELb0EJNS_1CILi1EEEiiiNS2_ILi72EEENS2_ILi512EEEEEC2ERKS3_RKiSA_SA_RKS4_RKS5_) ;  /* 0xffff2b6000007944 */ /* 0x002fea0003c3ffff */
[----:B-1----:R1:W5:Y:S04]  /*14e10*/  LDL R5, [R1+0x778] ;  /* 0x0007780001057983 */ /* 0x0023680000100800 */
[----:B------:R1:W5:Y:S01]  /*14e20*/  LDL.64 R2, [R1+0x770] ;  /* 0x0007700001027983 */ /* 0x0003620000100a00 */
[----:B------:R-:W-:-:S02]  /*14e30*/  MOV R4, R24 ;  /* 0x0000001800047202 */ /* 0x000fc40000000f00 */
[----:B------:R-:W-:Y:S02]  /*14e40*/  MOV R6, 0x14e60 ;  /* 0x00014e6000067802 */ /* 0x000fe40000000f00 */
[----:B-1---5:R-:W-:Y:S05]  /*14e50*/  CALL.REL.NOINC `($_ZN7cutlass13device_kernelIN5flash19enable_sm80_to_sm89INS1_16FlashAttnBwdSm80INS1_25CollectiveMainloopBwdSm80ILi2ELi2EN4cute5tupleIJNS5_1CILi128EEES8_NS7_ILi64EEEEEENS_10bfloat16_tEfNS_4arch4Sm80ELb0ELb1ELb1ELb0ELb1ELb0ELb0ELb0ELi2ELi4ELi4ELi4ELb0EEENS1_24CollectiveEpilogueBwdGQAISA_fSD_Li256ELb0ELb1EEENS1_19SingleTileSchedulerILb0ELb0ELb0ELi128EEEEEEEEEvNT_6ParamsE$_ZN4cute5tupleIJNS0_IJNS_1CILi8EEENS1_ILi2EEES3_S3_S2_S3_EEENS0_IJNS1_ILi1EEEiiiNS1_ILi72EEENS1_ILi512EEEEEEEEC2ERKS4_RKS8_) ;  /* 0xffff5a3000007944 */ /* 0x022fea0003c3ffff */
        /* <DEDUP_REMOVED lines=9> */
[----:B-1----:R-:W-:Y:S05]  /*14ef0*/  CALL.REL.NOINC `($_ZN7cutlass13device_kernelIN5flash19enable_sm80_to_sm89INS1_16FlashAttnBwdSm80INS1_25CollectiveMainloopBwdSm80ILi2ELi2EN4cute5tupleIJNS5_1CILi128EEES8_NS7_ILi64EEEEEENS_10bfloat16_tEfNS_4arch4Sm80ELb0ELb1ELb1ELb0ELb1ELb0ELb0ELb0ELi2ELi4ELi4ELi4ELb0EEENS1_24CollectiveEpilogueBwdGQAISA_fSD_Li256ELb0ELb1EEENS1_19SingleTileSchedulerILb0ELb0ELb0ELi128EEEEEEEEEvNT_6ParamsE$_ZZN4cute6detail16composition_implINS_5tupleIJNS_1CILi8EEENS3_ILi2EEES5_S5_S4_S5_EEENS2_IJNS3_ILi1EEEiiiNS3_ILi72EEENS3_ILi512EEEEEENS2_IJNS2_IJS5_S5_S5_EEES5_NS3_ILi4EEEEEENS2_IJNS2_IJS7_S9_S4_EEENS3_ILi4096EEENS3_ILi16EEEEEEEEDaRKT_RKT0_RKT1_RKT2_ENKUlRKT_RKT0_E_clISB_SE_EEDaSW_SZ_) ;  /* 0xffff877000007944 */ /* 0x002fea0003c3ffff */
[----:B-1----:R-:W-:Y:S01]  /*14f00*/  IMAD.MOV.U32 R2, RZ, RZ, R17 ;  /* 0x000000ffff027224 */ /* 0x002fe200078e0011 */
[----:B------:R-:W-:Y:S02]  /*14f10*/  MOV R3, R16 ;  /* 0x0000001000037202 */ /* 0x000fe40000000f00 */
[----:B------:R-:W-:Y:S02]  /*14f20*/  MOV R60, 0x14f40 ;  /* 0x00014f40003c7802 */ /* 0x000fe40000000f00 */
[----:B--2--5:R-:W-:Y:S05]  /*14f30*/  CALL.REL.NOINC `($_ZN7cutlass13device_kernelIN5flash19enable_sm80_to_sm89INS1_16FlashAttnBwdSm80INS1_25CollectiveMainloopBwdSm80ILi2ELi2EN4cute5tupleIJNS5_1CILi128EEES8_NS7_ILi64EEEEEENS_10bfloat16_tEfNS_4arch4Sm80ELb0ELb1ELb1ELb0ELb1ELb0ELb0ELb0ELi2ELi4ELi4ELi4ELb0EEENS1_24CollectiveEpilogueBwdGQAISA_fSD_Li256ELb0ELb1EEENS1_19SingleTileSchedulerILb0ELb0ELb0ELi128EEEEEEEEEvNT_6ParamsE$_ZZN4cute6detail16composition_implINS_5tupleIJNS_1CILi8EEENS3_ILi2EEES5_S5_S4_S5_EEENS2_IJNS3_ILi1EEEiiiNS3_ILi72EEENS3_ILi512EEEEEENS2_IJNS2_IJS5_S5_S5_EEES5_NS3_ILi4EEEEEENS2_IJNS2_IJS7_S9_S4_EEENS3_ILi4096EEENS3_ILi16EEEEEEEEDaRKT_RKT0_RKT1_RKT2_ENKUlRKT_RKT0_E_clISC_SG_EEDaSW_SZ_) ;  /* 0xffff885000007944 */ /* 0x024fea0003c3ffff */
[----:B-----5:R2:W-:Y:S01]  /*14f40*/  STL.64 [R1+0x770], R2 ;  /* 0x0007700201007387 */ /* 0x0205e20000100a00 */
[----:B------:R-:W-:-:S03]  /*14f50*/  MOV R4, 0x14f70 ;  /* 0x00014f7000047802 */ /* 0x000fc60000000f00 */
[----:B-12---:R-:W-:Y:S05]  /*14f60*/  CALL.REL.NOINC `($_ZN7cutlass13device_kernelIN5flash19enable_sm80_to_sm89INS1_16FlashAttnBwdSm80INS1_25CollectiveMainloopBwdSm80ILi2ELi2EN4cute5tupleIJNS5_1CILi128EEES8_NS7_ILi64EEEEEENS_10bfloat16_tEfNS_4arch4Sm80ELb0ELb1ELb1ELb0ELb1ELb0ELb0ELb0ELi2ELi4ELi4ELi4ELb0EEENS1_24CollectiveEpilogueBwdGQAISA_fSD_Li256ELb0ELb1EEENS1_19SingleTileSchedulerILb0ELb0ELb0ELi128EEEEEEEEEvNT_6ParamsE$_ZN4cute3eso3ESOILb0ELb0EJNS_5tupleIJNS_1CILi1EEENS3_ILi512EEEiEEENS3_ILi4096EEENS2_IJiiEEEEEC2ERKS6_RKS7_RKS8_) ;  /* 0xffff0a8000007944 */ /* 0x006fea0003c3ffff */
[----:B------:R2:W5:Y:S04]  /*14f70*/  LDL R5, [R1+0x760] ;  /* 0x0007600001057983 */ /* 0x0005680000100800 */
[----:B-1----:R2:W5:Y:S01]  /*14f80*/  LDL.64 R2, [R1+0x758] ;  /* 0x0007580001027983 */ /* 0x0025620000100a00 */
[----:B------:R-:W-:-:S03]  /*14f90*/  MOV R6, 0x14fb0 ;  /* 0x00014fb000067802 */ /* 0x000fc60000000f00 */
[----:B--2--5:R-:W-:Y:S05]  /*14fa0*/  CALL.REL.NOINC `($_ZN7cutlass13device_kernelIN5flash19enable_sm80_to_sm89INS1_16FlashAttnBwdSm80INS1_25CollectiveMainloopBwdSm80ILi2ELi2EN4cute5tupleIJNS5_1CILi128EEES8_NS7_ILi64EEEEEENS_10bfloat16_tEfNS_4arch4Sm80ELb0ELb1ELb1ELb0ELb1ELb0ELb0ELb0ELi2ELi4ELi4ELi4ELb0EEENS1_24CollectiveEpilogueBwdGQAISA_fSD_Li256ELb0ELb1EEENS1_19SingleTileSchedulerILb0ELb0ELb0ELi128EEEEEEEEEvNT_6ParamsE$_ZN4cute5tupleIJNS0_IJNS0_IJNS_1CILi2EEES2_S2_EEES2_NS0_IJS2_S2_EEEEEENS0_IJNS0_IJNS1_ILi1EEENS1_ILi512EEEiEEENS1_ILi4096EEENS0_IJiiEEEEEEEEC2ERKS5_RKSB_) ;  /* 0xffff544000007944 */ /* 0x024fea0003c3ffff */
[----:B-1----:R1:W5:Y:S04]  /*14fb0*/  LDL R4, [R1+0x760] ;  /* 0x0007600001047983 */ /* 0x0023680000100800 */
[----:B------:R1:W5:Y:S01]  /*14fc0*/  LDL.64 R2, [R1+0x758] ;  /* 0x0007580001027983 */ /* 0x0003620000100a00 */
[----:B------:R-:W-:Y:S01]  /*14fd0*/  LEA.HI R6, R11, R11, RZ, 0x1d ;  /* 0x0000000b0b067211 */ /* 0x000fe200078fe8ff */
[----:B------:R-:W-:-:S04]  /*14fe0*/  IMAD.MOV.U32 R5, RZ, RZ, R50 ;  /* 0x000000ffff057224 */ /* 0x000fc800078e0032 */
[----:B------:R-:W-:Y:S01]  /*14ff0*/  IMAD.U32 R8, R9, 0x2, R6 ;  /* 0x0000000209087824 */ /* 0x000fe200078e0006 */
[----:B------:R-:W-:-:S04]  /*15000*/  MOV R6, 0x15030 ;  /* 0x0001503000067802 */ /* 0x000fc80000000f00 */
[----:B------:R1:W-:Y:S03]  /*15010*/  STL [R1+0x11e4], R8 ;  /* 0x0011e40801007387 */ /* 0x0003e60000100800 */
[----:B-1---5:R-:W-:Y:S05]  /*15020*/  CALL.REL.NOINC `($_ZN7cutlass13device_kernelIN5flash19enable_sm80_to_sm89INS1_16FlashAttnBwdSm80INS1_25CollectiveMainloopBwdSm80ILi2ELi2EN4cute5tupleIJNS5_1CILi128EEES8_NS7_ILi64EEEEEENS_10bfloat16_tEfNS_4arch4Sm80ELb0ELb1ELb1ELb0ELb1ELb0ELb0ELb0ELi2ELi4ELi4ELi4ELb0EEENS1_24CollectiveEpilogueBwdGQAISA_fSD_Li256ELb0ELb1EEENS1_19SingleTileSchedulerILb0ELb0ELb0ELi128EEEEEEEEEvNT_6ParamsE$_ZN4cute3eso3ESOILb0ELb0EJNS_6LayoutINS_5tupleIJNS3_IJNS_1CILi2EEES5_S5_EEES5_NS3_IJS5_S5_EEEEEENS3_IJNS3_IJNS4_ILi1EEENS4_ILi512EEEiEEENS4_ILi4096EEENS3_IJiiEEEEEEEEjEEC2ERKSF_RKj) ;  /* 0xffff10c000007944 */ /* 0x022fea0003c3ffff */
[----:B------:R-:W2:Y:S04]  /*15030*/  LDL.64 R60, [R1+0x760] ;  /* 0x00076000013c7983 */ /* 0x000ea80000100a00 */
[----:B-1----:R1:W5:Y:S01]  /*15040*/  LDL.64 R4, [R1+0x758] ;  /* 0x0007580001047983 */ /* 0x0023620000100a00 */
[----:B------:R-:W-:Y:S02]  /*15050*/  MOV R9, R25 ;  /* 0x0000001900097202 */ /* 0x000fe40000000f00 */
[----:B------:R-:W-:Y:S01]  /*15060*/  MOV R8, 0x15090 ;  /* 0x0001509000087802 */ /* 0x000fe20000000f00 */
[----:B--2---:R-:W-:-:S04]  /*15070*/  IMAD.WIDE.U32 R2, R61, 0x2, R58 ;  /* 0x000000023d027825 */ /* 0x004fc800078e003a */
[----:B-1---5:R-:W-:Y:S05]  /*15080*/  CALL.REL.NOINC `($_ZN7cutlass13device_kernelIN5flash19enable_sm80_to_sm89INS1_16FlashAttnBwdSm80INS1_25CollectiveMainloopBwdSm80ILi2ELi2EN4cute5tupleIJNS5_1CILi128EEES8_NS7_ILi64EEEEEENS_10bfloat16_tEfNS_4arch4Sm80ELb0ELb1ELb1ELb0ELb1ELb0ELb0ELb0ELi2ELi4ELi4ELi4ELb0EEENS1_24CollectiveEpilogueBwdGQAISA_fSD_Li256ELb0ELb1EEENS1_19SingleTileSchedulerILb0ELb0ELb0ELi128EEEEEEEEEvNT_6ParamsE$_ZN4cute8smem_ptrIPN7cutlass10bfloat16_tEECI1NS_12iter_adaptorIS3_S4_EEES3_) ;  /* 0xffff5b0000007944 */ /* 0x022fea0003c3ffff */
[----:B------:R-:W2:Y:S01]  /*15090*/  LDL.64 R8, [R1+0x758] ;  /* 0x0007580001087983 */ /* 0x000ea20000100a00 */
[----:B-1----:R-:W-:Y:S01]  /*150a0*/  IMAD.MOV.U32 R2, RZ, RZ, R4 ;  /* 0x000000ffff027224 */ /* 0x002fe200078e0004 */
[----:B------:R-:W-:-:S02]  /*150b0*/  MOV R3, R5 ;  /* 0x0000000500037202 */ /* 0x000fc40000000f00 */
[----:B------:R-:W-:Y:S01]  /*150c0*/  MOV R6, 0x150f0 ;  /* 0x000150f000067802 */ /* 0x000fe20000000f00 */
[----:B--2---:R1:W-:Y:S04]  /*150d0*/  STL.64 [R1+0x770], R8 ;  /* 0x0007700801007387 */ /* 0x0043e80000100a00 */
[----:B-1----:R-:W-:Y:S05]  /*150e0*/  CALL.REL.NOINC `($_ZN7cutlass13device_kernelIN5flash19enable_sm80_to_sm89INS1_16FlashAttnBwdSm80INS1_25CollectiveMainloopBwdSm80ILi2ELi2EN4cute5tupleIJNS5_1CILi128EEES8_NS7_ILi64EEEEEENS_10bfloat16_tEfNS_4arch4Sm80ELb0ELb1ELb1ELb0ELb1ELb0ELb0ELb0ELi2ELi4ELi4ELi4ELb0EEENS1_24CollectiveEpilogueBwdGQAISA_fSD_Li256ELb0ELb1EEENS1_19SingleTileSchedulerILb0ELb0ELb0ELi128EEEEEEEEEvNT_6ParamsE$_ZN4cute3eso3ESOILb0ELb0EJNS_6LayoutINS_5tupleIJNS3_IJNS_1CILi2EEES5_S5_EEES5_NS3_IJS5_S5_EEEEEENS3_IJNS3_IJNS4_ILi1EEENS4_ILi512EEEiEEENS4_ILi4096EEENS3_IJiiEEEEEEEENS_10ViewEngineINS_8smem_ptrIPN7cutlass10bfloat16_tEEEEEEEC2ERKSF_RKSM_) ;  /* 0xffff0f8000007944 */ /* 0x002fea0003c3ffff */
[----:B-1----:R1:W5:Y:S04]  /*150f0*/  LDL R5, [R1+0x75c] ;  /* 0x00075c0001057983 */ /* 0x0023680000100800 */
[----:B------:R1:W5:Y:S01]  /*15100*/  LDL R3, [R1+0x760] ;  /* 0x0007600001037983 */ /* 0x0003620000100800 */
[----:B------:R-:W-:-:S03]  /*15110*/  MOV R4, 0x15130 ;  /* 0x0001513000047802 */ /* 0x000fc60000000f00 */
[----:B-1---5:R-:W-:Y:S05]  /*15120*/  CALL.REL.NOINC `($_ZN7cutlass13device_kernelIN5flash19enable_sm80_to_sm89INS1_16FlashAttnBwdSm80INS1_25CollectiveMainloopBwdSm80ILi2ELi2EN4cute5tupleIJNS5_1CILi128EEES8_NS7_ILi64EEEEEENS_10bfloat16_tEfNS_4arch4Sm80ELb0ELb1ELb1ELb0ELb1ELb0ELb0ELb0ELi2ELi4ELi4ELi4ELb0EEENS1_24CollectiveEpilogueBwdGQAISA_fSD_Li256ELb0ELb1EEENS1_19SingleTileSchedulerILb0ELb0ELb0ELi128EEEEEEEEEvNT_6ParamsE$_ZZN4cute4takeILi1ELi3ENS_5tupleIJNS1_IJNS_1CILi1EEENS2_ILi512EEEiEEENS2_ILi4096EEENS1_IJiiEEEEEEEEDaRKT1_ENKUlDpRKT_E_clIJS6_S7_EEEDaSF_) ;  /* 0xffff71c000007944 */ /* 0x022fea0003c3ffff */
[----:B------:R-:W-:Y:S02]  /*15130*/  MOV R4, 0x15150 ;  /* 0x0001515000047802 */ /* 0x000fe40000000f00 */
[----:B-1---5:R-:W-:Y:S05]  /*15140*/  CALL.REL.NOINC `($_ZN7cutlass13device_kernelIN5flash19enable_sm80_to_sm89INS1_16FlashAttnBwdSm80INS1_25CollectiveMainloopBwdSm80ILi2ELi2EN4cute5tupleIJNS5_1CILi128EEES8_NS7_ILi64EEEEEENS_10bfloat16_tEfNS_4arch4Sm80ELb0ELb1ELb1ELb0ELb1ELb0ELb0ELb0ELi2ELi4ELi4ELi4ELb0EEENS1_24CollectiveEpilogueBwdGQAISA_fSD_Li256ELb0ELb1EEENS1_19SingleTileSchedulerILb0ELb0ELb0ELi128EEEEEEEEEvNT_6ParamsE$_ZZN4cute16flatten_to_tupleINS_5tupleIJNS_1CILi4096EEENS1_IJiiEEEEEEEEDaRKT_ENKUlRKT_E_clIS4_EEDaSB_) ;  /* 0xffff6ef000007944 */ /* 0x022fea0003c3ffff */
[----:B------:R1:W-:Y:S01]  /*15150*/  STL.64 [R1+0x758], R2 ;  /* 0x0007580201007387 */ /* 0x0003e20000100a00 */
[----:B------:R-:W-:Y:S02]  /*15160*/  MOV R58, R25 ;  /* 0x00000019003a7202 */ /* 0x000fe40000000f00 */
[----:B------:R-:W-:Y:S02]  /*15170*/  MOV R4, 0x15190 ;  /* 0x0001519000047802 */ /* 0x000fe40000000f00 */
[----:B-1----:R-:W-:Y:S05]  /*15180*/  CALL.REL.NOINC `($_ZN7cutlass13device_kernelIN5flash19enable_sm80_to_sm89INS1_16FlashAttnBwdSm80INS1_25CollectiveMainloopBwdSm80ILi2ELi2EN4cute5tupleIJNS5_1CILi128EEES8_NS7_ILi64EEEEEENS_10bfloat16_tEfNS_4arch4Sm80ELb0ELb1ELb1ELb0ELb1ELb0ELb0ELb0ELi2ELi4ELi4ELi4ELb0EEENS1_24CollectiveEpilogueBwdGQAISA_fSD_Li256ELb0ELb1EEENS1_19SingleTileSchedulerILb0ELb0ELb0ELi128EEEEEEEEEvNT_6ParamsE$_ZZN4cute12filter_tupleINS_5tupleIJNS_1CILi4096EEENS1_IJiiEEEEEEZNS_16flatten_to_tupleIS5_EEDaRKT_EUlRKT_E_EEDaS9_OT0_ENKUlDpSC_E_clIJNS1_IJS3_EEES4_EEEDaSG_) ;  /* 0xffff65c000007944 */ /* 0x002fea0003c3ffff */
        /* <DEDUP_REMOVED lines=14> */
[----:B--2--5:R-:W-:Y:S05]  /*15270*/  CALL.REL.NOINC `($_ZN7cutlass13device_kernelIN5flash19enable_sm80_to_sm89INS1_16FlashAttnBwdSm80INS1_25CollectiveMainloopBwdSm80ILi2ELi2EN4cute5tupleIJNS5_1CILi128EEES8_NS7_ILi64EEEEEENS_10bfloat16_tEfNS_4arch4Sm80ELb0ELb1ELb1ELb0ELb1ELb0ELb0ELb0ELi2ELi4ELi4ELi4ELb0EEENS1_24CollectiveEpilogueBwdGQAISA_fSD_Li256ELb0ELb1EEENS1_19SingleTileSchedulerILb0ELb0ELb0ELi128EEEEEEEEEvNT_6ParamsE$_ZN4cute3eso3ESOILb1ELb0EJNS_14ComposedLayoutINS_7SwizzleILi3ELi3ELi3EEENS_1CILi0EEENS_6LayoutINS_5tupleIJNS8_IJNS8_IJNS5_ILi4EEENS5_ILi8EEEEEENS8_IJNS5_ILi2EEENS5_ILi1EEEEEEEEENS8_IJNS8_IJSC_SC_EEENS8_IJSA_S9_EEEEEEEEENS8_IJNS8_IJNS8_IJSC_NS5_ILi64EEEEEENS8_IJNS5_ILi512EEES6_EEEEEENS8_IJNS8_IJSD_SA_EEENS8_IJNS5_ILi1024EEENS5_ILi16EEEEEEEEEEEEEEEENS_10ViewEngineINS_8smem_ptrIPN7cutlass10bfloat16_tEEEEEEEC2ERKSW_RKS13_) ;  /* 0xffff1f0000007944 */ /* 0x024fea0003c3ffff */
        /* <DEDUP_REMOVED lines=29> */
[----:B-12--5:R-:W-:Y:S05]  /*15450*/  CALL.REL.NOINC `($_ZN7cutlass13device_kernelIN5flash19enable_sm80_to_sm89INS1_16FlashAttnBwdSm80INS1_25CollectiveMainloopBwdSm80ILi2ELi2EN4cute5tupleIJNS5_1CILi128EEES8_NS7_ILi64EEEEEENS_10bfloat16_tEfNS_4arch4Sm80ELb0ELb1ELb1ELb0ELb1ELb0ELb0ELb0ELi2ELi4ELi4ELi4ELb0EEENS1_24CollectiveEpilogueBwdGQAISA_fSD_Li256ELb0ELb1EEENS1_19SingleTileSchedulerILb0ELb0ELb0ELi128EEEEEEEEEvNT_6ParamsE$_ZZN4cute7idx2crdINS_5tupleIJiiNS_1CILi0EEEEEENS1_IJNS1_IJNS2_ILi4EEENS2_ILi8EEEEEENS2_ILi2EEENS2_ILi1EEEEEEEEDaRKT_RKT0_ENKUlRKT_RKT0_E_clIiS7_EEDaSJ_SM_) ;  /* 0xffff988000007944 */ /* 0x026fea0003c3ffff */
[----:B------:R-:W-:Y:S02]  /*15460*/  MOV R2, 0x15480 ;  /* 0x0001548000027802 */ /* 0x000fe40000000f00 */
[----:B-1----:R-:W-:Y:S05]  /*15470*/  CALL.REL.NOINC `($_ZN7cutlass13device_kernelIN5flash19enable_sm80_to_sm89INS1_16FlashAttnBwdSm80INS1_25CollectiveMainloopBwdSm80ILi2ELi2EN4cute5tupleIJNS5_1CILi128EEES8_NS7_ILi64EEEEEENS_10bfloat16_tEfNS_4arch4Sm80ELb0ELb1ELb1ELb0ELb1ELb0ELb0ELb0ELi2ELi4ELi4ELi4ELb0EEENS1_24CollectiveEpilogueBwdGQAISA_fSD_Li256ELb0ELb1EEENS1_19SingleTileSchedulerILb0ELb0ELb0ELi128EEEEEEEEEvNT_6ParamsE$_ZZN4cute7idx2crdINS_5tupleIJiiNS_1CILi0EEEEEENS1_IJNS1_IJNS2_ILi4EEENS2_ILi8EEEEEENS2_ILi2EEENS2_ILi1EEEEEEEEDaRKT_RKT0_ENKUlRKT_RKT0_E_clIiS8_EEDaSJ_SM_) ;  /* 0xffff9c8000007944 */ /* 0x002fea0003c3ffff */
[----:B------:R1:W-:Y:S01]  /*15480*/  STL [R1+0x758], R6 ;  /* 0x0007580601007387 */ /* 0x0003e20000100800 */
[----:B------:R-:W-:-:S02]  /*15490*/  MOV R2, R25 ;  /* 0x0000001900027202 */ /* 0x000fc40000000f00 */
[----:B------:R-:W-:Y:S02]  /*154a0*/  MOV R72, 0x154c0 ;  /* 0x000154c000487802 */ /* 0x000fe40000000f00 */
[----:B-1----:R-:W-:Y:S05]  /*154b0*/  CALL.REL.NOINC `($_ZN7cutlass13device_kernelIN5flash19enable_sm80_to_sm89INS1_16FlashAttnBwdSm80INS1_25CollectiveMainloopBwdSm80ILi2ELi2EN4cute5tupleIJNS5_1CILi128EEES8_NS7_ILi64EEEEEENS_10bfloat16_tEfNS_4arch4Sm80ELb0ELb1ELb1ELb0ELb1ELb0ELb0ELb0ELi2ELi4ELi4ELi4ELb0EEENS1_24CollectiveEpilogueBwdGQAISA_fSD_Li256ELb0ELb1EEENS1_19SingleTileSchedulerILb0ELb0ELb0ELi128EEEEEEEEEvNT_6ParamsE$_ZZN4cute9transformINS_5tupleIJiiNS_1CILi0EEEEEENS1_IJNS1_IJNS2_ILi4EEENS2_ILi8EEEEEENS2_ILi2EEENS2_ILi1EEEEEEZNS_7idx2crdIS4_SA_EEDaRKT_RKT0_EUlRKT_RKT0_E_EEDaSE_SH_OT1_ENKUlDpSK_E_clIJNS1_IJiiEEEiS3_EEEDaSR_) ;  /* 0xffffa35000007944 */ /* 0x002fea0003c3ffff */
[----:B------:R-:W-:Y:S02]  /*154c0*/  MOV R6, 0x154e0 ;  /* 0x000154e000067802 */ /* 0x000fe40000000f00 */
[----:B--2--5:R-:W-:Y:S05]  /*154d0*/  CALL.REL.NOINC `($_ZN7cutlass13device_kernelIN5flash19enable_sm80_to_sm89INS1_16FlashAttnBwdSm80INS1_25CollectiveMainloopBwdSm80ILi2ELi2EN4cute5tupleIJNS5_1CILi128EEES8_NS7_ILi64EEEEEENS_10bfloat16_tEfNS_4arch4Sm80ELb0ELb1ELb1ELb0ELb1ELb0ELb0ELb0ELi2ELi4ELi4ELi4ELb0EEENS1_24CollectiveEpilogueBwdGQAISA_fSD_Li256ELb0ELb1EEENS1_19SingleTileSchedulerILb0ELb0ELb0ELi128EEEEEEEEEvNT_6ParamsE$_ZZN4cute13to_mixed_bitsINS_5tupleIJNS1_IJNS_1CILi4EEENS2_ILi8EEEEEENS2_ILi2EEENS2_ILi1EEEEEENS1_IJNS1_IJNS2_ILi0EEENS2_ILi64EEEEEES9_S9_EEENS1_IJNS1_IJiiEEEiS9_EEEEEDaRKT_RKT0_RKT1_ENKUlRKT_RKT0_RKT1_E_clIS5_SB_SD_EEDaSQ_ST_SW_) ;  /* 0xffff644000007944 */ /* 0x024fea0003c3ffff */
[----:B------:R-:W-:Y:S02]  /*154e0*/  MOV R2, 0x15500 ;  /* 0x0001550000027802 */ /* 0x000fe40000000f00 */
[----:B------:R-:W-:Y:S05]  /*154f0*/  CALL.REL.NOINC `($_ZN7cutlass13device_kernelIN5flash19enable_sm80_to_sm89INS1_16FlashAttnBwdSm80INS1_25CollectiveMainloopBwdSm80ILi2ELi2EN4cute5tupleIJNS5_1CILi128EEES8_NS7_ILi64EEEEEENS_10bfloat16_tEfNS_4arch4Sm80ELb0ELb1ELb1ELb0ELb1ELb0ELb0ELb0ELi2ELi4ELi4ELi4ELb0EEENS1_24CollectiveEpilogueBwdGQAISA_fSD_Li256ELb0ELb1EEENS1_19SingleTileSchedulerILb0ELb0ELb0ELi128EEEEEEEEEvNT_6ParamsE$_ZZN4cute13to_mixed_bitsINS_5tupleIJNS1_IJNS_1CILi4EEENS2_ILi8EEEEEENS2_ILi2EEENS2_ILi1EEEEEENS1_IJNS1_IJNS2_ILi0EEENS2_ILi64EEEEEES9_S9_EEENS1_IJNS1_IJiiEEEiS9_EEEEEDaRKT_RKT0_RKT1_ENKUlDpRKT_E_clIJNS_9MixedBitsILj0ELj448EEENS2_ILj0EEESW_EEEDaSR_) ;  /* 0xffff63f000007944 */ /* 0x000fea0003c3ffff */
        /* <DEDUP_REMOVED lines=52> */
[----:B------:R-:W-:Y:S01]  /*15840*/  IMAD.MOV.U32 R8, RZ, RZ, R2 ;  /* 0x000000ffff087224 */ /* 0x000fe200078e0002 */
[----:B------:R-:W-:Y:S01]  /*15850*/  MOV R2, R24 ;  /* 0x0000001800027202 */ /* 0x000fe20000000f00 */
[----:B------:R-:W-:Y:S01]  /*15860*/  IMAD.MOV.U32 R10, RZ, RZ, R52 ;  /* 0x000000ffff0a7224 */ /* 0x000fe200078e0034 */
[----:B------:R-:W-:-:S02]  /*15870*/  MOV R7, R45 ;  /* 0x0000002d00077202 */ /* 0x000fc40000000f00 */
[----:B------:R-:W-:Y:S01]  /*15880*/  MOV R6, 0x158b0 ;  /* 0x000158b000067802 */ /* 0x000fe20000000f00 */
[----:B--2---:R1:W-:Y:S04]  /*15890*/  STL.64 [R1+0x788], R4 ;  /* 0x0007880401007387 */ /* 0x0043e80000100a00 */
[----:B-1----:R-:W-:Y:S05]  /*158a0*/  CALL.REL.NOINC `($_ZN7cutlass13device_kernelIN5flash19enable_sm80_to_sm89INS1_16FlashAttnBwdSm80INS1_25CollectiveMainloopBwdSm80ILi2ELi2EN4cute5tupleIJNS5_1CILi128EEES8_NS7_ILi64EEEEEENS_10bfloat16_tEfNS_4arch4Sm80ELb0ELb1ELb1ELb0ELb1ELb0ELb0ELb0ELi2ELi4ELi4ELi4ELb0EEENS1_24CollectiveEpilogueBwdGQAISA_fSD_Li256ELb0ELb1EEENS1_19SingleTileSchedulerILb0ELb0ELb0ELi128EEEEEEEEEvNT_6ParamsE$_ZN4cute3eso3ESOILb0ELb0EJiiiNS_1CILi72EEENS2_ILi512EEEEEC2ERKiS7_S7_RKS3_RKS4_) ;  /* 0xffff12d000007944 */ /* 0x002fea0003c3ffff */
        /* <DEDUP_REMOVED lines=16> */
[----:B------:R-:W-:-:S03]  /*159b0*/  MOV R8, 0x15a10 ;  /* 0x00015a1000087802 */ /* 0x000fc60000000f00 */
[----:B------:R1:W-:Y:S01]  /*159c0*/  STL.U8 [R1+0x11e0], RZ ;  /* 0x0011e0ff01007387 */ /* 0x0003e20000100000 */
[----:B--2---:R-:W-:-:S03]  /*159d0*/  MOV R2, R5 ;  /* 0x0000000500027202 */ /* 0x004fc60000000f00 */
[----:B------:R1:W-:Y:S04]  /*159e0*/  STL [R1+0x77c], R4 ;  /* 0x00077c0401007387 */ /* 0x0003e80000100800 */
[----:B---3--:R1:W-:Y:S02]  /*159f0*/  STL.64 [R1+0x780], R2 ;  /* 0x0007800201007387 */ /* 0x0083e40000100a00 */
[----:B-1----:R-:W-:Y:S05]  /*15a00*/  CALL.REL.NOINC `($_ZN7cutlass13device_kernelIN5flash19enable_sm80_to_sm89INS1_16FlashAttnBwdSm80INS1_25CollectiveMainloopBwdSm80ILi2ELi2EN4cute5tupleIJNS5_1CILi128EEES8_NS7_ILi64EEEEEENS_10bfloat16_tEfNS_4arch4Sm80ELb0ELb1ELb1ELb0ELb1ELb0ELb0ELb0ELi2ELi4ELi4ELi4ELb0EEENS1_24CollectiveEpilogueBwdGQAISA_fSD_Li256ELb0ELb1EEENS1_19SingleTileSchedulerILb0ELb0ELb0ELi128EEEEEEEEEvNT_6ParamsE$_ZZN4cute6detail16composition_implINS_5tupleIJNS_1CILi8EEENS3_ILi2EEES5_S5_S4_S5_EEENS2_IJNS3_ILi1EEEiiiNS3_ILi72EEENS3_ILi512EEEEEENS2_IJNS2_IJS5_S5_EEES4_NS3_ILi4EEEEEENS2_IJNS2_IJS7_S4_EEENS3_ILi1024EEENS3_ILi16EEEEEEEEDaRKT_RKT0_RKT1_RKT2_ENKUlRKT_RKT0_E_clISB_SE_EEDaSW_SZ_) ;  /* 0xffff779000007944 */ /* 0x002fea0003c3ffff */
[----:B------:R-:W-:Y:S01]  /*15a10*/  MOV R3, R16 ;  /* 0x0000001000037202 */ /* 0x000fe20000000f00 */
[----:B------:R-:W-:Y:S01]  /*15a20*/  IMAD.MOV.U32 R2, RZ, RZ, R46 ;  /* 0x000000ffff027224 */ /* 0x000fe200078e002e */
[----:B------:R-:W-:Y:S02]  /*15a30*/  MOV R16, 0x15a50 ;  /* 0x00015a5000107802 */ /* 0x000fe40000000f00 */
[----:B--2--5:R-:W-:Y:S05]  /*15a40*/  CALL.REL.NOINC `($_ZN7cutlass13device_kernelIN5flash19enable_sm80_to_sm89INS1_16FlashAttnBwdSm80INS1_25CollectiveMainloopBwdSm80ILi2ELi2EN4cute5tupleIJNS5_1CILi128EEES8_NS7_ILi64EEEEEENS_10bfloat16_tEfNS_4arch4Sm80ELb0ELb1ELb1ELb0ELb1ELb0ELb0ELb0ELi2ELi4ELi4ELi4ELb0EEENS1_24CollectiveEpilogueBwdGQAISA_fSD_Li256ELb0ELb1EEENS1_19SingleTileSchedulerILb0ELb0ELb0ELi128EEEEEEEEEvNT_6ParamsE$_ZZN4cute6detail16composition_implINS_5tupleIJNS_1CILi8EEENS3_ILi2EEES5_S5_S4_S5_EEENS2_IJNS3_ILi1EEEiiiNS3_ILi72EEENS3_ILi512EEEEEENS2_IJNS2_IJS5_S5_EEES4_NS3_ILi4EEEEEENS2_IJNS2_IJS7_S4_EEENS3_ILi1024EEENS3_ILi16EEEEEEEEDaRKT_RKT0_RKT1_RKT2_ENKUlRKT_RKT0_E_clISC_SG_EEDaSW_SZ_) ;  /* 0xffff783000007944 */ /* 0x024fea0003c3ffff */
[----:B-----5:R2:W-:Y:S01]  /*15a50*/  STL.64 [R1+0x770], R2 ;  /* 0x0007700201007387 */ /* 0x0205e20000100a00 */
[----:B------:R-:W-:-:S03]  /*15a60*/  MOV R4, 0x15a80 ;  /* 0x00015a8000047802 */ /* 0x000fc60000000f00 */
[----:B-12---:R-:W-:Y:S05]  /*15a70*/  CALL.REL.NOINC `($_ZN7cutlass13device_kernelIN5flash19enable_sm80_to_sm89INS1_16FlashAttnBwdSm80INS1_25CollectiveMainloopBwdSm80ILi2ELi2EN4cute5tupleIJNS5_1CILi128EEES8_NS7_ILi64EEEEEENS_10bfloat16_tEfNS_4arch4Sm80ELb0ELb1ELb1ELb0ELb1ELb0ELb0ELb0ELi2ELi4ELi4ELi4ELb0EEENS1_24CollectiveEpilogueBwdGQAISA_fSD_Li256ELb0ELb1EEENS1_19SingleTileSchedulerILb0ELb0ELb0ELi128EEEEEEEEEvNT_6ParamsE$_ZN4cute3eso3ESOILb0ELb0EJNS_5tupleIJNS_1CILi1EEEiEEENS3_ILi1024EEENS2_IJiiEEEEEC2ERKS5_RKS6_RKS7_) ;  /* 0xffff000000007944 */ /* 0x006fea0003c3ffff */
[----:B------:R2:W5:Y:S04]  /*15a80*/  LDL R5, [R1+0x760] ;  /* 0x0007600001057983 */ /* 0x0005680000100800 */
[----:B-1----:R2:W5:Y:S01]  /*15a90*/  LDL.64 R2, [R1+0x758] ;  /* 0x0007580001027983 */ /* 0x0025620000100a00 */
[----:B------:R-:W-:-:S03]  /*15aa0*/  MOV R6, 0x15ac0 ;  /* 0x00015ac000067802 */ /* 0x000fc60000000f00 */
[----:B--2--5:R-:W-:Y:S05]  /*15ab0*/  CALL.REL.NOINC `($_ZN7cutlass13device_kernelIN5flash19enable_sm80_to_sm89INS1_16FlashAttnBwdSm80INS1_25CollectiveMainloopBwdSm80ILi2ELi2EN4cute5tupleIJNS5_1CILi128EEES8_NS7_ILi64EEEEEENS_10bfloat16_tEfNS_4arch4Sm80ELb0ELb1ELb1ELb0ELb1ELb0ELb0ELb0ELi2ELi4ELi4ELi4ELb0EEENS1_24CollectiveEpilogueBwdGQAISA_fSD_Li256ELb0ELb1EEENS1_19SingleTileSchedulerILb0ELb0ELb0ELi128EEEEEEEEEvNT_6ParamsE$_ZN4cute5tupleIJNS0_IJNS0_IJNS_1CILi2EEES2_EEENS1_ILi8EEES3_EEENS0_IJNS0_IJNS1_ILi1EEEiEEENS1_ILi1024EEENS0_IJiiEEEEEEEEC2ERKS5_RKSA_) ;  /* 0xffff482000007944 */ /* 0x024fea0003c3ffff */
[----:B-1----:R1:W5:Y:S04]  /*15ac0*/  LDL R4, [R1+0x760] ;  /* 0x0007600001047983 */ /* 0x0023680000100800 */
[----:B------:R1:W5:Y:S01]  /*15ad0*/  LDL.64 R2, [R1+0x758] ;  /* 0x0007580001027983 */ /* 0x0003620000100a00 */
[----:B------:R-:W-:Y:S01]  /*15ae0*/  LEA.HI R6, R11, R11, RZ, 0x1d ;  /* 0x0000000b0b067211 */ /* 0x000fe200078fe8ff */
[----:B------:R-:W-:-:S04]  /*15af0*/  IMAD.MOV.U32 R5, RZ, RZ, R50 ;  /* 0x000000ffff057224 */ /* 0x000fc800078e0032 */
[----:B------:R-:W-:Y:S01]  /*15b00*/  IMAD.U32 R8, R9, 0x2, R6 ;  /* 0x0000000209087824 */ /* 0x000fe200078e0006 */
[----:B------:R-:W-:-:S04]  /*15b10*/  MOV R6, 0x15b40 ;  /* 0x00015b4000067802 */ /* 0x000fc80000000f00 */
[----:B------:R1:W-:Y:S03]  /*15b20*/  STL [R1+0x11e4], R8 ;  /* 0x0011e40801007387 */ /* 0x0003e60000100800 */
[----:B-1---5:R-:W-:Y:S05]  /*15b30*/  CALL.REL.NOINC `($_ZN7cutlass13device_kernelIN5flash19enable_sm80_to_sm89INS1_16FlashAttnBwdSm80INS1_25CollectiveMainloopBwdSm80ILi2ELi2EN4cute5tupleIJNS5_1CILi128EEES8_NS7_ILi64EEEEEENS_10bfloat16_tEfNS_4arch4Sm80ELb0ELb1ELb1ELb0ELb1ELb0ELb0ELb0ELi2ELi4ELi4ELi4ELb0EEENS1_24CollectiveEpilogueBwdGQAISA_fSD_Li256ELb0ELb1EEENS1_19SingleTileSchedulerILb0ELb0ELb0ELi128EEEEEEEEEvNT_6ParamsE$_ZN4cute3eso3ESOILb0ELb0EJNS_6LayoutINS_5tupleIJNS3_IJNS_1CILi2EEES5_EEENS4_ILi8EEES6_EEENS3_IJNS3_IJNS4_ILi1EEEiEEENS4_ILi1024EEENS3_IJiiEEEEEEEEjEEC2ERKSE_RKj) ;  /* 0xffff025000007944 */ /* 0x022fea0003c3ffff */
[----:B------:R-:W2:Y:S04]  /*15b40*/  LDL.64 R16, [R1+0x760] ;  /* 0x0007600001107983 */ /* 0x000ea80000100a00 */
[----:B-1----:R1:W5:Y:S01]  /*15b50*/  LDL.64 R4, [R1+0x758] ;  /* 0x0007580001047983 */ /* 0x0023620000100a00 */
[----:B------:R-:W-:Y:S02]  /*15b60*/  MOV R9, R25 ;  /* 0x0000001900097202 */ /* 0x000fe40000000f00 */
[----:B------:R-:W-:Y:S01]  /*15b70*/  MOV R8, 0x15ba0 ;  /* 0x00015ba000087802 */ /* 0x000fe20000000f00 */
[----:B--2---:R-:W-:-:S04]  /*15b80*/  IMAD.WIDE.U32 R2, R17, 0x2, R58 ;  /* 0x0000000211027825 */ /* 0x004fc800078e003a */
[----:B-1---5:R-:W-:Y:S05]  /*15b90*/  CALL.REL.NOINC `($_ZN7cutlass13device_kernelIN5flash19enable_sm80_to_sm89INS1_16FlashAttnBwdSm80INS1_25CollectiveMainloopBwdSm80ILi2ELi2EN4cute5tupleIJNS5_1CILi128EEES8_NS7_ILi64EEEEEENS_10bfloat16_tEfNS_4arch4Sm80ELb0ELb1ELb1ELb0ELb1ELb0ELb0ELb0ELi2ELi4ELi4ELi4ELb0EEENS1_24CollectiveEpilogueBwdGQAISA_fSD_Li256ELb0ELb1EEENS1_19SingleTileSchedulerILb0ELb0ELb0ELi128EEEEEEEEEvNT_6ParamsE$_ZN4cute8smem_ptrIPN7cutlass10bfloat16_tEECI1NS_12iter_adaptorIS3_S4_EEES3_) ;  /* 0xffff4ff000007944 */ /* 0x022fea0003c3ffff */
[----:B-1----:R-:W2:Y:S01]  /*15ba0*/  LDL.64 R2, [R1+0x758] ;  /* 0x0007580001027983 */ /* 0x002ea20000100a00 */
[----:B------:R-:W-:-:S03]  /*15bb0*/  MOV R6, 0x15be0 ;  /* 0x00015be000067802 */ /* 0x000fc60000000f00 */
[----:B--2---:R1:W-:Y:S04]  /*15bc0*/  STL.64 [R1+0x770], R2 ;  /* 0x0007700201007387 */ /* 0x0043e80000100a00 */
[----:B-1----:R-:W-:Y:S05]  /*15bd0*/  CALL.REL.NOINC `($_ZN7cutlass13device_kernelIN5flash19enable_sm80_to_sm89INS1_16FlashAttnBwdSm80INS1_25CollectiveMainloopBwdSm80ILi2ELi2EN4cute5tupleIJNS5_1CILi128EEES8_NS7_ILi64EEEEEENS_10bfloat16_tEfNS_4arch4Sm80ELb0ELb1ELb1ELb0ELb1ELb0ELb0ELb0ELi2ELi4ELi4ELi4ELb0EEENS1_24CollectiveEpilogueBwdGQAISA_fSD_Li256ELb0ELb1EEENS1_19SingleTileSchedulerILb0ELb0ELb0ELi128EEEEEEEEEvNT_6ParamsE$_ZN4cute3eso3ESOILb0ELb0EJNS_6LayoutINS_5tupleIJNS3_IJNS_1CILi2EEES5_EEENS4_ILi8EEES6_EEENS3_IJNS3_IJNS4_ILi1EEEiEEENS4_ILi1024EEENS3_IJiiEEEEEEEENS_10ViewEngineINS_8smem_ptrIPN7cutlass10bfloat16_tEEEEEEEC2ERKSE_RKSL_) ;  /* 0xffff013000007944 */ /* 0x002fea0003c3ffff */
[----:B-1----:R1:W5:Y:S04]  /*15be0*/  LDL R5, [R1+0x75c] ;  /* 0x00075c0001057983 */ /* 0x0023680000100800 */
[----:B------:R1:W5:Y:S01]  /*15bf0*/  LDL R3, [R1+0x760] ;  /* 0x0007600001037983 */ /* 0x0003620000100800 */
[----:B------:R-:W-:-:S03]  /*15c00*/  MOV R4, 0x15c20 ;  /* 0x00015c2000047802 */ /* 0x000fc60000000f00 */
[----:B-1---5:R-:W-:Y:S05]  /*15c10*/  CALL.REL.NOINC `($_ZN7cutlass13device_kernelIN5flash19enable_sm80_to_sm89INS1_16FlashAttnBwdSm80INS1_25CollectiveMainloopBwdSm80ILi2ELi2EN4cute5tupleIJNS5_1CILi128EEES8_NS7_ILi64EEEEEENS_10bfloat16_tEfNS_4arch4Sm80ELb0ELb1ELb1ELb0ELb1ELb0ELb0ELb0ELi2ELi4ELi4ELi4ELb0EEENS1_24CollectiveEpilogueBwdGQAISA_fSD_Li256ELb0ELb1EEENS1_19SingleTileSchedulerILb0ELb0ELb0ELi128EEEEEEEEEvNT_6ParamsE$_ZZN4cute4takeILi1ELi3ENS_5tupleIJNS1_IJNS_1CILi1EEEiEEENS2_ILi1024EEENS1_IJiiEEEEEEEEDaRKT1_ENKUlDpRKT_E_clIJS5_S6_EEEDaSE_) ;  /* 0xffff674000007944 */ /* 0x022fea0003c3ffff */
[----:B------:R-:W-:Y:S02]  /*15c20*/  MOV R4, 0x15c40 ;  /* 0x00015c4000047802 */ /* 0x000fe40000000f00 */
[----:B-1---5:R-:W-:Y:S05]  /*15c30*/  CALL.REL.NOINC `($_ZN7cutlass13device_kernelIN5flash19enable_sm80_to_sm89INS1_16FlashAttnBwdSm80INS1_25CollectiveMainloopBwdSm80ILi2ELi2EN4cute5tupleIJNS5_1CILi128EEES8_NS7_ILi64EEEEEENS_10bfloat16_tEfNS_4arch4Sm80ELb0ELb1ELb1ELb0ELb1ELb0ELb0ELb0ELi2ELi4ELi4ELi4ELb0EEENS1_24CollectiveEpilogueBwdGQAISA_fSD_Li256ELb0ELb1EEENS1_19SingleTileSchedulerILb0ELb0ELb0ELi128EEEEEEEEEvNT_6ParamsE$_ZZN4cute16flatten_to_tupleINS_5tupleIJNS_1CILi1024EEENS1_IJiiEEEEEEEEDaRKT_ENKUlRKT_E_clIS4_EEDaSB_) ;  /* 0xffff632000007944 */ /* 0x022fea0003c3ffff */
[----:B------:R1:W-:Y:S01]  /*15c40*/  STL.64 [R1+0x758], R2 ;  /* 0x0007580201007387 */ /* 0x0003e20000100a00 */
[----:B------:R-:W-:Y:S02]  /*15c50*/  MOV R58, R25 ;  /* 0x00000019003a7202 */ /* 0x000fe40000000f00 */
[----:B------:R-:W-:Y:S02]  /*15c60*/  MOV R4, 0x15c80 ;  /* 0x00015c8000047802 */ /* 0x000fe40000000f00 */
[----:B-1----:R-:W-:Y:S05]  /*15c70*/  CALL.REL.NOINC `($_ZN7cutlass13device_kernelIN5flash19enable_sm80_to_sm89INS1_16FlashAttnBwdSm80INS1_25CollectiveMainloopBwdSm80ILi2ELi2EN4cute5tupleIJNS5_1CILi128EEES8_NS7_ILi64EEEEEENS_10bfloat16_tEfNS_4arch4Sm80ELb0ELb1ELb1ELb0ELb1ELb0ELb0ELb0ELi2ELi4ELi4ELi4ELb0EEENS1_24CollectiveEpilogueBwdGQAISA_fSD_Li256ELb0ELb1EEENS1_19SingleTileSchedulerILb0ELb0ELb0ELi128EEEEEEEEEvNT_6ParamsE$_ZZN4cute12filter_tupleINS_5tupleIJNS_1CILi1024EEENS1_IJiiEEEEEEZNS_16flatten_to_tupleIS5_EEDaRKT_EUlRKT_E_EEDaS9_OT0_ENKUlDpSC_E_clIJNS1_IJS3_EEES4_EEEDaSG_) ;  /* 0xffff582000007944 */ /* 0x002fea0003c3ffff */
        /* <DEDUP_REMOVED lines=22> */
[----:B--2--5:R-:W-:Y:S05]  /*15de0*/  CALL.REL.NOINC `($_ZN7cutlass13device_kernelIN5flash19enable_sm80_to_sm89INS1_16FlashAttnBwdSm80INS1_25CollectiveMainloopBwdSm80ILi2ELi2EN4cute5tupleIJNS5_1CILi128EEES8_NS7_ILi64EEEEEENS_10bfloat16_tEfNS_4arch4Sm80ELb0ELb1ELb1ELb0ELb1ELb0ELb0ELb0ELi2ELi4ELi4ELi4ELb0EEENS1_24CollectiveEpilogueBwdGQAISA_fSD_Li256ELb0ELb1EEENS1_19SingleTileSchedulerILb0ELb0ELb0ELi128EEEEEEEEEvNT_6ParamsE$_ZN4cute3eso3ESOILb1ELb0EJNS_10UnderscoreES2_S2_iEEC2ERKS2_S5_S5_RKi) ;  /* 0xffff126000007944 */ /* 0x024fea0003c3ffff */
[----:B------:R-:W-:Y:S01]  /*15df0*/  ULDC.64 UR4, c[0x0][0x118] ;  /* 0x0000460000047ab9 */ /* 0x000fe20000000a00 */
[----:B------:R2:W5:Y:S04]  /*15e00*/  LDL R7, [R1+0x758] ;  /* 0x0007580001077983 */ /* 0x0005680000100800 */
[----:B------:R2:W5:Y:S04]  /*15e10*/  LD.E R5, [R10.64] ;  /* 0x000000040a057980 */ /* 0x000568000c101900 */
[----:B-1----:R2:W5:Y:S01]  /*15e20*/  LD.E R3, [R10.64+0x4] ;  /* 0x000004040a037980 */ /* 0x002562000c101900 */
[----:B------:R-:W-:-:S03]  /*15e30*/  MOV R4, 0x15e50 ;  /* 0x00015e5000047802 */ /* 0x000fc60000000f00 */
[----:B--2--5:R-:W-:Y:S05]  /*15e40*/  CALL.REL.NOINC `($_ZN7cutlass13device_kernelIN5flash19enable_sm80_to_sm89INS1_16FlashAttnBwdSm80INS1_25CollectiveMainloopBwdSm80ILi2ELi2EN4cute5tupleIJNS5_1CILi128EEES8_NS7_ILi64EEEEEENS_10bfloat16_tEfNS_4arch4Sm80ELb0ELb1ELb1ELb0ELb1ELb0ELb0ELb0ELi2ELi4ELi4ELi4ELb0EEENS1_24CollectiveEpilogueBwdGQAISA_fSD_Li256ELb0ELb1EEENS1_19SingleTileSchedulerILb0ELb0ELb0ELi128EEEEEEEEEvNT_6ParamsE$_ZZN4cute5sliceINS_5tupleIJNS_10UnderscoreES2_S2_iEEENS1_IJNS1_IJNS_1CILi1EEENS4_ILi0EEEEEENS4_ILi4096EEENS1_IJiiEEENS1_IJS6_NS4_ILi8192EEEEEEEEEEEDaRKT_RKT0_ENKUlRKT_RKT0_E_clIS2_S9_EEDaSL_SO_) ;  /* 0xffff66e000007944 */ /* 0x024fea0003c3ffff */
[----:B-----5:R2:W-:Y:S01]  /*15e50*/  STL.64 [R1+0x758], R2 ;  /* 0x0007580201007387 */ /* 0x0205e20000100a00 */
[----:B------:R-:W-:-:S02]  /*15e60*/  MOV R58, R25 ;  /* 0x00000019003a7202 */ /* 0x000fc40000000f00 */
[----:B------:R-:W-:Y:S02]  /*15e70*/  MOV R4, 0x15e90 ;  /* 0x00015e9000047802 */ /* 0x000fe40000000f00 */
[----:B-12---:R-:W-:Y:S05]  /*15e80*/  CALL.REL.NOINC `($_ZN7cutlass13device_kernelIN5flash19enable_sm80_to_sm89INS1_16FlashAttnBwdSm80INS1_25CollectiveMainloopBwdSm80ILi2ELi2EN4cute5tupleIJNS5_1CILi128EEES8_NS7_ILi64EEEEEENS_10bfloat16_tEfNS_4arch4Sm80ELb0ELb1ELb1ELb0ELb1ELb0ELb0ELb0ELi2ELi4ELi4ELi4ELb0EEENS1_24CollectiveEpilogueBwdGQAISA_fSD_Li256ELb0ELb1EEENS1_19SingleTileSchedulerILb0ELb0ELb0ELi128EEEEEEEEEvNT_6ParamsE$_ZZN4cute12filter_tupleINS_5tupleIJNS_10UnderscoreES2_S2_iEEENS1_IJNS1_IJNS_1CILi1EEENS4_ILi0EEEEEENS4_ILi4096EEENS1_IJiiEEENS1_IJS6_NS4_ILi8192EEEEEEEEEZNS_5sliceIS3_SC_EEDaRKT_RKT0_EUlRKT_RKT0_E_EEDaSG_SJ_OT1_ENKUlDpSM_E_clIJNS1_IJS7_EEENS1_IJS8_EEENS1_IJS9_EEENS1_IJEEEEEEDaST_) ;  /* 0xffff532000007944 */ /* 0x006fea0003c3ffff */
[----:B-----5:R-:W-:Y:S02]  /*15e90*/  MOV R8, R3 ;  /* 0x0000000300087202 */ /* 0x020fe40000000f00 */
[----:B------:R-:W-:Y:S02]  /*15ea0*/  MOV R4, 0x15ec0 ;  /* 0x00015ec000047802 */ /* 0x000fe40000000f00 */
[----:B-1----:R-:W-:Y:S05]  /*15eb0*/  CALL.REL.NOINC `($_ZN7cutlass13device_kernelIN5flash19enable_sm80_to_sm89INS1_16FlashAttnBwdSm80INS1_25CollectiveMainloopBwdSm80ILi2ELi2EN4cute5tupleIJNS5_1CILi128EEES8_NS7_ILi64EEEEEENS_10bfloat16_tEfNS_4arch4Sm80ELb0ELb1ELb1ELb0ELb1ELb0ELb0ELb0ELi2ELi4ELi4ELi4ELb0EEENS1_24CollectiveEpilogueBwdGQAISA_fSD_Li256ELb0ELb1EEENS1_19SingleTileSchedulerILb0ELb0ELb0ELi128EEEEEEEEEvNT_6ParamsE$_ZN4cute5tupleIJNS0_IJNS0_IJNS_1CILi8EEENS1_ILi1EEEEEENS1_ILi2EEENS0_IJS5_S5_EEEEEENS0_IJNS0_IJS3_NS1_ILi0EEEEEENS1_ILi4096EEENS0_IJiiEEEEEEEEC2ERKS7_RKSC_) ;  /* 0xffff45f000007944 */ /* 0x002fea0003c3ffff */
[----:B-1----:R1:W5:Y:S01]  /*15ec0*/  LDL.64 R2, [R1+0x758] ;  /* 0x0007580001027983 */ /* 0x0023620000100a00 */
[----:B------:R-:W-:Y:S02]  /*15ed0*/  SHF.L.U32 R4, R7, 0xd, RZ ;  /* 0x0000000d07047819 */ /* 0x000fe400000006ff */
[----:B------:R-:W-:-:S03]  /*15ee0*/  MOV R6, 0x15f10 ;  /* 0x00015f1000067802 */ /* 0x000fc60000000f00 */
[----:B------:R1:W-:Y:S04]  /*15ef0*/  STL [R1+0x770], R4 ;  /* 0x0007700401007387 */ /* 0x0003e80000100800 */
[----:B-1---5:R-:W-:Y:S05]  /*15f00*/  CALL.REL.NOINC `($_ZN7cutlass13device_kernelIN5flash19enable_sm80_to_sm89INS1_16FlashAttnBwdSm80INS1_25CollectiveMainloopBwdSm80ILi2ELi2EN4cute5tupleIJNS5_1CILi128EEES8_NS7_ILi64EEEEEENS_10bfloat16_tEfNS_4arch4Sm80ELb0ELb1ELb1ELb0ELb1ELb0ELb0ELb0ELi2ELi4ELi4ELi4ELb0EEENS1_24CollectiveEpilogueBwdGQAISA_fSD_Li256ELb0ELb1EEENS1_19SingleTileSchedulerILb0ELb0ELb0ELi128EEEEEEEEEvNT_6ParamsE$_ZN4cute3eso3ESOILb0ELb0EJNS_6LayoutINS_5tupleIJNS3_IJNS_1CILi8EEENS4_ILi1EEEEEENS4_ILi2EEENS3_IJS8_S8_EEEEEENS3_IJNS3_IJS6_NS4_ILi0EEEEEENS4_ILi4096EEENS3_IJiiEEEEEEEEiEEC2ERKSG_RKi) ;  /* 0xffff044000007944 */ /* 0x022fea0003c3ffff */
[----:B------:R-:W-:Y:S01]  /*15f10*/  ULDC.64 UR4, c[0x0][0x118] ;  /* 0x0000460000047ab9 */ /* 0x000fe20000000a00 */
[----:B-1----:R-:W2:Y:S04]  /*15f20*/  LDL R2, [R1+0x760] ;  /* 0x0007600001027983 */ /* 0x002ea80000100800 */
[----:B------:R-:W2:Y:S04]  /*15f30*/  LD.E.64 R10, [R10.64+0x8] ;  /* 0x000008040a0a7980 */ /* 0x000ea8000c101b00 */
[----:B------:R1:W5:Y:S01]  /*15f40*/  LDL.64 R4, [R1+0x758] ;  /* 0x0007580001047983 */ /* 0x0003620000100a00 */
[----:B------:R-:W-:-:S02]  /*15f50*/  MOV R9, R25 ;  /* 0x0000001900097202 */ /* 0x000fc40000000f00 */
[----:B------:R-:W-:Y:S01]  /*15f60*/  MOV R8, 0x15f90 ;  /* 0x00015f9000087802 */ /* 0x000fe20000000f00 */
[----:B--2---:R-:W-:-:S04]  /*15f70*/  IMAD.WIDE R2, R2, 0x2, R10 ;  /* 0x0000000202027825 */ /* 0x004fc800078e020a */
[----:B-1---5:R-:W-:Y:S05]  /*15f80*/  CALL.REL.NOINC `($_ZN7cutlass13device_kernelIN5flash19enable_sm80_to_sm89INS1_16FlashAttnBwdSm80INS1_25CollectiveMainloopBwdSm80ILi2ELi2EN4cute5tupleIJNS5_1CILi128EEES8_NS7_ILi64EEEEEENS_10bfloat16_tEfNS_4arch4Sm80ELb0ELb1ELb1ELb0ELb1ELb0ELb0ELb0ELi2ELi4ELi4ELi4ELb0EEENS1_24CollectiveEpilogueBwdGQAISA_fSD_Li256ELb0ELb1EEENS1_19SingleTileSchedulerILb0ELb0ELb0ELi128EEEEEEEEEvNT_6ParamsE$_ZN4cute8smem_ptrIPN7cutlass10bfloat16_tEECI1NS_12iter_adaptorIS3_S4_EEES3_) ;  /* 0xffff4c0000007944 */ /* 0x022fea0003c3ffff */
[----:B-1----:R-:W2:Y:S01]  /*15f90*/  LDL.64 R2, [R1+0x758] ;  /* 0x0007580001027983 */ /* 0x002ea20000100a00 */
[----:B------:R-:W-:-:S03]  /*15fa0*/  MOV R6, 0x15fd0 ;  /* 0x00015fd000067802 */ /* 0x000fc60000000f00 */
[----:B--2---:R1:W-:Y:S04]  /*15fb0*/  STL.64 [R1+0x770], R2 ;  /* 0x0007700201007387 */ /* 0x0043e80000100a00 */
[----:B-1----:R-:W-:Y:S05]  /*15fc0*/  CALL.REL.NOINC `($_ZN7cutlass13device_kernelIN5flash19enable_sm80_to_sm89INS1_16FlashAttnBwdSm80INS1_25CollectiveMainloopBwdSm80ILi2ELi2EN4cute5tupleIJNS5_1CILi128EEES8_NS7_ILi64EEEEEENS_10bfloat16_tEfNS_4arch4Sm80ELb0ELb1ELb1ELb0ELb1ELb0ELb0ELb0ELi2ELi4ELi4ELi4ELb0EEENS1_24CollectiveEpilogueBwdGQAISA_fSD_Li256ELb0ELb1EEENS1_19SingleTileSchedulerILb0ELb0ELb0ELi128EEEEEEEEEvNT_6ParamsE$_ZN4cute3eso3ESOILb0ELb0EJNS_6LayoutINS_5tupleIJNS3_IJNS_1CILi8EEENS4_ILi1EEEEEENS4_ILi2EEENS3_IJS8_S8_EEEEEENS3_IJNS3_IJS6_NS4_ILi0EEEEEENS4_ILi4096EEENS3_IJiiEEEEEEEENS_10ViewEngineINS_8smem_ptrIPN7cutlass10bfloat16_tEEEEEEEC2ERKSG_RKSN_) ;  /* 0xffff031000007944 */ /* 0x002fea0003c3ffff */
[----:B------:R2:W5:Y:S04]  /*15fd0*/  LDL.64 R56, [R1+0x760] ;  /* 0x0007600001387983 */ /* 0x0005680000100a00 */
[----:B------:R2:W5:Y:S04]  /*15fe0*/  LDL.64 R54, [R26+0x30] ;  /* 0x000030001a367983 */ /* 0x0005680000100a00 */
[----:B------:R2:W5:Y:S01]  /*15ff0*/  LDL.64 R46, [R1+0x758] ;  /* 0x00075800012e7983 */ /* 0x0005620000100a00 */
[----:B------:R-:W-:Y:S01]  /*16000*/  IMAD.MOV.U32 R6, RZ, RZ, R14 ;  /* 0x000000ffff067224 */ /* 0x000fe200078e000e */
[----:B-1----:R-:W-:-:S02]  /*16010*/  MOV R3, R15 ;  /* 0x0000000f00037202 */ /* 0x002fc40000000f00 */
[----:B------:R-:W-:Y:S02]  /*16020*/  MOV R4, 0x16040 ;  /* 0x0001604000047802 */ /* 0x000fe40000000f00 */
[----:B--2--5:R-:W-:Y:S05]  /*16030*/  CALL.REL.NOINC `($_ZN7cutlass13device_kernelIN5flash19enable_sm80_to_sm89INS1_16FlashAttnBwdSm80INS1_25CollectiveMainloopBwdSm80ILi2ELi2EN4cute5tupleIJNS5_1CILi128EEES8_NS7_ILi64EEEEEENS_10bfloat16_tEfNS_4arch4Sm80ELb0ELb1ELb1ELb0ELb1ELb0ELb0ELb0ELi2ELi4ELi4ELi4ELb0EEENS1_24CollectiveEpilogueBwdGQAISA_fSD_Li256ELb0ELb1EEENS1_19SingleTileSchedulerILb0ELb0ELb0ELi128EEEEEEEEEvNT_6ParamsE$_ZN4cute3eso3ESOILb1ELb0EJNS_6LayoutINS_5tupleIJNS3_IJNS_1CILi8EEENS4_ILi1EEEEEENS4_ILi2EEENS4_ILi4EEEEEENS3_IJNS3_IJS6_NS4_ILi0EEEEEES5_NS4_ILi16EEEEEEEENS_10ViewEngineIPN7cutlass10bfloat16_tEEEEEC2ERKSF_RKSK_) ;  /* 0xffff3df000007944 */ /* 0x024fea0003c3ffff */
[----:B------:R2:W5:Y:S01]  /*16040*/  LDL.64 R52, [R1+0x758] ;  /* 0x0007580001347983 */ /* 0x0005620000100a00 */
[----:B-1----:R-:W-:Y:S01]  /*16050*/  IMAD.MOV.U32 R6, RZ, RZ, R12 ;  /* 0x000000ffff067224 */ /* 0x002fe200078e000c */
[----:B------:R-:W-:Y:S02]  /*16060*/  MOV R3, R13 ;  /* 0x0000000d00037202 */ /* 0x000fe40000000f00 */
[----:B------:R-:W-:Y:S02]  /*16070*/  MOV R4, 0x16090 ;  /* 0x0001609000047802 */ /* 0x000fe40000000f00 */
[----:B--2--5:R-:W-:Y:S05]  /*16080*/  CALL.REL.NOINC `($_ZN7cutlass13device_kernelIN5flash19enable_sm80_to_sm89INS1_16FlashAttnBwdSm80INS1_25CollectiveMainloopBwdSm80ILi2ELi2EN4cute5tupleIJNS5_1CILi128EEES8_NS7_ILi64EEEEEENS_10bfloat16_tEfNS_4arch4Sm80ELb0ELb1ELb1ELb0ELb1ELb0ELb0ELb0ELi2ELi4ELi4ELi4ELb0EEENS1_24CollectiveEpilogueBwdGQAISA_fSD_Li256ELb0ELb1EEENS1_19SingleTileSchedulerILb0ELb0ELb0ELi128EEEEEEEEEvNT_6ParamsE$_ZN4cute3eso3ESOILb1ELb0EJNS_6LayoutINS_5tupleIJNS3_IJNS_1CILi8EEENS4_ILi1EEEEEENS4_ILi4EEES8_EEENS3_IJNS3_IJS6_NS4_ILi0EEEEEES5_NS4_ILi32EEEEEEEENS_10ViewEngineIPN7cutlass10bfloat16_tEEEEEC2ERKSE_RKSJ_) ;  /* 0xffff3ff000007944 */ /* 0x024fea0003c3ffff */
[----:B------:R2:W5:Y:S01]  /*16090*/  LDL.64 R50, [R1+0x758] ;  /* 0x0007580001327983 */ /* 0x0005620000100a00 */
[----:B------:R-:W-:Y:S01]  /*160a0*/  IMAD.MOV.U32 R9, RZ, RZ, R25 ;  /* 0x000000ffff097224 */ /* 0x000fe200078e0019 */
[----:B-1----:R-:W-:Y:S01]  /*160b0*/  MOV R2, R56 ;  /* 0x0000003800027202 */ /* 0x002fe20000000f00 */
[----:B------:R-:W-:Y:S01]  /*160c0*/  IMAD.MOV.U32 R3, RZ, RZ, R57 ;  /* 0x000000ffff037224 */ /* 0x000fe200078e0039 */
[----:B------:R-:W-:Y:S02]  /*160d0*/  MOV R8, 0x160f0 ;  /* 0x000160f000087802 */ /* 0x000fe40000000f00 */
[----:B--2--5:R-:W-:Y:S05]  /*160e0*/  CALL.REL.NOINC `($_ZN7cutlass13device_kernelIN5flash19enable_sm80_to_sm89INS1_16FlashAttnBwdSm80INS1_25CollectiveMainloopBwdSm80ILi2ELi2EN4cute5tupleIJNS5_1CILi128EEES8_NS7_ILi64EEEEEENS_10bfloat16_tEfNS_4arch4Sm80ELb0ELb1ELb1ELb0ELb1ELb0ELb0ELb0ELi2ELi4ELi4ELi4ELb0EEENS1_24CollectiveEpilogueBwdGQAISA_fSD_Li256ELb0ELb1EEENS1_19SingleTileSchedulerILb0ELb0ELb0ELi128EEEEEEEEEvNT_6ParamsE$_ZN4cute8smem_ptrIPN7cutlass10bfloat16_tEECI1NS_12iter_adaptorIS3_S4_EEES3_) ;  /* 0xffff4aa000007944 */ /* 0x024fea0003c3ffff */
[----:B-1----:R1:W5:Y:S01]  /*160f0*/  LDL.64 R2, [R1+0x758] ;  /* 0x0007580001027983 */ /* 0x0023620000100a00 */
[----:B------:R-:W-:Y:S02]  /*16100*/  MOV R69, R25 ;  /* 0x0000001900457202 */ /* 0x000fe40000000f00 */
[----:B------:R-:W-:-:S02]  /*16110*/  MOV R6, 0x16130 ;  /* 0x0001613000067802 */ /* 0x000fc40000000f00 */
[----:B-1---5:R-:W-:Y:S05]  /*16120*/  CALL.REL.NOINC `($_ZN7cutlass13device_kernelIN5flash19enable_sm80_to_sm89INS1_16FlashAttnBwdSm80INS1_25CollectiveMainloopBwdSm80ILi2ELi2EN4cute5tupleIJNS5_1CILi128EEES8_NS7_ILi64EEEEEENS_10bfloat16_tEfNS_4arch4Sm80ELb0ELb1ELb1ELb0ELb1ELb0ELb0ELb0ELi2ELi4ELi4ELi4ELb0EEENS1_24CollectiveEpilogueBwdGQAISA_fSD_Li256ELb0ELb1EEENS1_19SingleTileSchedulerILb0ELb0ELb0ELi128EEEEEEEEEvNT_6ParamsE$_ZN4cute3eso3ESOILb1ELb0EJNS_6LayoutINS_5tupleIJNS3_IJNS_1CILi8EEENS4_ILi1EEEEEENS4_ILi2EEEEEENS3_IJNS3_IJS6_NS4_ILi0EEEEEENS4_ILi4096EEEEEEEENS_10ViewEngineINS_8smem_ptrIPN7cutlass10bfloat16_tEEEEEEEC2ERKSE_RKSL_) ;  /* 0xffff3a9000007944 */ /* 0x022fea0003c3ffff */
[----:B-1----:R1:W5:Y:S01]  /*16130*/  LDL.64 R4, [R1+0x758] ;  /* 0x0007580001047983 */ /* 0x0023620000100a00 */
[----:B------:R-:W-:Y:S01]  /*16140*/  IMAD.MOV.U32 R69, RZ, RZ, R25 ;  /* 0x000000ffff457224 */ /* 0x000fe200078e0019 */
[----:B------:R-:W-:Y:S01]  /*16150*/  MOV R6, R52 ;  /* 0x0000003400067202 */ /* 0x000fe20000000f00 */
[----:B------:R-:W-:Y:S01]  /*16160*/  IMAD.MOV.U32 R9, RZ, RZ, R53 ;  /* 0x000000ffff097224 */ /* 0x000fe200078e0035 */
[----:B------:R-:W-:-:S02]  /*16170*/  MOV R8, 0x16190 ;  /* 0x0001619000087802 */ /* 0x000fc40000000f00 */
[----:B-1---5:R-:W-:Y:S05]  /*16180*/  CALL.REL.NOINC `($_ZN7cutlass13device_kernelIN5flash19enable_sm80_to_sm89INS1_16FlashAttnBwdSm80INS1_25CollectiveMainloopBwdSm80ILi2ELi2EN4cute5tupleIJNS5_1CILi128EEES8_NS7_ILi64EEEEEENS_10bfloat16_tEfNS_4arch4Sm80ELb0ELb1ELb1ELb0ELb1ELb0ELb0ELb0ELi2ELi4ELi4ELi4ELb0EEENS1_24CollectiveEpilogueBwdGQAISA_fSD_Li256ELb0ELb1EEENS1_19SingleTileSchedulerILb0ELb0ELb0ELi128EEEEEEEEEvNT_6ParamsE$_ZN4cute3eso3ESOILb1ELb0EJNS_6LayoutINS_5tupleIJNS3_IJNS_1CILi8EEENS4_ILi1EEEEEENS4_ILi2EEEEEENS3_IJNS3_IJS6_NS4_ILi0EEEEEES5_EEEEENS_10ViewEngineIPN7cutlass10bfloat16_tEEEEEC2ERKSD_RKSI_) ;  /* 0xffff3bc000007944 */ /* 0x022fea0003c3ffff */
[----:B------:R2:W5:Y:S01]  /*16190*/  LDL.64 R2, [R1+0x758] ;  /* 0x0007580001027983 */ /* 0x0005620000100a00 */
[----:B-1----:R-:W-:Y:S01]  /*161a0*/  IMAD.MOV.U32 R7, RZ, RZ, R5 ;  /* 0x000000ffff077224 */ /* 0x002fe200078e0005 */
[----:B------:R-:W-:-:S02]  /*161b0*/  MOV R69, R25 ;  /* 0x0000001900457202 */ /* 0x000fc40000000f00 */
[----:B------:R-:W-:Y:S02]  /*161c0*/  MOV R6, 0x161e0 ;  /* 0x000161e000067802 */ /* 0x000fe40000000f00 */
[----:B--2--5:R-:W-:Y:S05]  /*161d0*/  CALL.REL.NOINC `($_ZN7cutlass13device_kernelIN5flash19enable_sm80_to_sm89INS1_16FlashAttnBwdSm80INS1_25CollectiveMainloopBwdSm80ILi2ELi2EN4cute5tupleIJNS5_1CILi128EEES8_NS7_ILi64EEEEEENS_10bfloat16_tEfNS_4arch4Sm80ELb0ELb1ELb1ELb0ELb1ELb0ELb0ELb0ELi2ELi4ELi4ELi4ELb0EEENS1_24CollectiveEpilogueBwdGQAISA_fSD_Li256ELb0ELb1EEENS1_19SingleTileSchedulerILb0ELb0ELb0ELi128EEEEEEEEEvNT_6ParamsE$_ZN4cute3eso3ESOILb1ELb0EJNS_6LayoutINS_5tupleIJNS3_IJNS_1CILi8EEENS4_ILi1EEEEEENS3_IJNS4_ILi2EEEEEEEEENS3_IJNS3_IJS6_NS4_ILi0EEEEEENS3_IJNS4_ILi4096EEEEEEEEEEENS_10ViewEngineINS_8smem_ptrIPN7cutlass10bfloat16_tEEEEEEEC2ERKSG_RKSN_) ;  /* 0xffff37b000007944 */ /* 0x024fea0003c3ffff */
[----:B------:R2:W5:Y:S01]  /*161e0*/  LDL.64 R6, [R1+0x758] ;  /* 0x0007580001067983 */ /* 0x0005620000100a00 */
[----:B-1----:R-:W-:Y:S01]  /*161f0*/  IMAD.MOV.U32 R9, RZ, RZ, R3 ;  /* 0x000000ffff097224 */ /* 0x002fe200078e0003 */
[----:B------:R-:W-:Y:S02]  /*16200*/  MOV R69, R25 ;  /* 0x0000001900457202 */ /* 0x000fe40000000f00 */
[----:B------:R-:W-:Y:S02]  /*16210*/  MOV R8, 0x16230 ;  /* 0x0001623000087802 */ /* 0x000fe40000000f00 */
[----:B--2--5:R-:W-:Y:S05]  /*16220*/  CALL.REL.NOINC `($_ZN7cutlass13device_kernelIN5flash19enable_sm80_to_sm89INS1_16FlashAttnBwdSm80INS1_25CollectiveMainloopBwdSm80ILi2ELi2EN4cute5tupleIJNS5_1CILi128EEES8_NS7_ILi64EEEEEENS_10bfloat16_tEfNS_4arch4Sm80ELb0ELb1ELb1ELb0ELb1ELb0ELb0ELb0ELi2ELi4ELi4ELi4ELb0EEENS1_24CollectiveEpilogueBwdGQAISA_fSD_Li256ELb0ELb1EEENS1_19SingleTileSchedulerILb0ELb0ELb0ELi128EEEEEEEEEvNT_6ParamsE$_ZN4cute3eso3ESOILb1ELb0EJNS_6LayoutINS_5tupleIJNS3_IJNS_1CILi8EEENS4_ILi1EEEEEENS3_IJNS4_ILi2EEEEEEEEENS3_IJNS3_IJS6_NS4_ILi0EEEEEENS3_IJS5_EEEEEEEENS_10ViewEngineIPN7cutlass10bfloat16_tEEEEEC2ERKSF_RKSK_) ;  /* 0xffff387000007944 */ /* 0x024fea0003c3ffff */
[----:B-1----:R1:W5:Y:S01]  /*16230*/  LDL.64 R2, [R1+0x758] ;  /* 0x0007580001027983 */ /* 0x0023620000100a00 */
[----:B------:R-:W-:Y:S02]  /*16240*/  MOV R69, R25 ;  /* 0x0000001900457202 */ /* 0x000fe40000000f00 */
[----:B------:R-:W-:Y:S02]  /*16250*/  MOV R10, 0x16270 ;  /* 0x00016270000a7802 */ /* 0x000fe40000000f00 */
[----:B-1---5:R-:W-:Y:S05]  /*16260*/  CALL.REL.NOINC `($_ZN7cutlass13device_kernelIN5flash19enable_sm80_to_sm89INS1_16FlashAttnBwdSm80INS1_25CollectiveMainloopBwdSm80ILi2ELi2EN4cute5tupleIJNS5_1CILi128EEES8_NS7_ILi64EEEEEENS_10bfloat16_tEfNS_4arch4Sm80ELb0ELb1ELb1ELb0ELb1ELb0ELb0ELb0ELi2ELi4ELi4ELi4ELb0EEENS1_24CollectiveEpilogueBwdGQAISA_fSD_Li256ELb0ELb1EEENS1_19SingleTileSchedulerILb0ELb0ELb0ELi128EEEEEEEEEvNT_6ParamsE$_ZN4cute3eso3ESOILb1ELb0EJNS_6LayoutINS_5tupleIJNS3_IJNS3_IJNS_1CILi8EEENS4_ILi1EEEEEES6_EEENS3_IJNS3_IJS6_S6_EEENS4_ILi2EEEEEEEEENS3_IJNS3_IJNS3_IJS6_NS4_ILi0EEEEEESD_EEENS3_IJNS3_IJSD_SD_EEES5_EEEEEEEENS_10ViewEngineIPN7cutlass10bfloat16_tEEEEEC2ERKSJ_RKSO_) ;  /* 0xffff29d000007944 */ /* 0x022fea0003c3ffff */
[----:B------:R2:W5:Y:S01]  /*16270*/  LDL.64 R4, [R1+0x758] ;  /* 0x0007580001047983 */ /* 0x0005620000100a00 */
[----:B------:R-:W-:Y:S01]  /*16280*/  IMAD.MOV.U32 R9, RZ, RZ, R7 ;  /* 0x000000ffff097224 */ /* 0x000fe200078e0007 */
[----:B------:R-:W-:Y:S02]  /*16290*/  MOV R69, R25 ;  /* 0x0000001900457202 */ /* 0x000fe40000000f00 */
[----:B-1----:R-:W-:-:S02]  /*162a0*/  MOV R8, 0x162c0 ;  /* 0x000162c000087802 */ /* 0x002fc40000000f00 */
[----:B--2--5:R-:W-:Y:S05]  /*162b0*/  CALL.REL.NOINC `($_ZN7cutlass13device_kernelIN5flash19enable_sm80_to_sm89INS1_16FlashAttnBwdSm80INS1_25CollectiveMainloopBwdSm80ILi2ELi2EN4cute5tupleIJNS5_1CILi128EEES8_NS7_ILi64EEEEEENS_10bfloat16_tEfNS_4arch4Sm80ELb0ELb1ELb1ELb0ELb1ELb0ELb0ELb0ELi2ELi4ELi4ELi4ELb0EEENS1_24CollectiveEpilogueBwdGQAISA_fSD_Li256ELb0ELb1EEENS1_19SingleTileSchedulerILb0ELb0ELb0ELi128EEEEEEEEEvNT_6ParamsE$_ZN4cute3eso3ESOILb1ELb0EJNS_6LayoutINS_5tupleIJNS3_IJNS3_IJNS_1CILi8EEENS4_ILi1EEEEEES6_EEENS3_IJNS3_IJS6_S6_EEENS4_ILi2EEEEEEEEENS3_IJNS3_IJNS3_IJS6_NS4_ILi0EEEEEESD_EEENS3_IJNS3_IJSD_SD_EEENS4_ILi4096EEEEEEEEEEENS_10ViewEngineINS_8smem_ptrIPN7cutlass10bfloat16_tEEEEEEEC2ERKSK_RKSR_) ;  /* 0xffff288000007944 */ /* 0x024fea0003c3ffff */
[----:B------:R2:W5:Y:S01]  /*162c0*/  LDL.64 R2, [R1+0x758] ;  /* 0x0007580001027983 */ /* 0x0005620000100a00 */
[----:B------:R-:W-:Y:S01]  /*162d0*/  IMAD.MOV.U32 R6, RZ, RZ, R4 ;  /* 0x000000ffff067224 */ /* 0x000fe200078e0004 */
[----:B------:R-:W-:Y:S01]  /*162e0*/  MOV R9, R5 ;  /* 0x0000000500097202 */ /* 0x000fe20000000f00 */
[----:B------:R-:W-:Y:S01]  /*162f0*/  IMAD.MOV.U32 R69, RZ, RZ, R25 ;  /* 0x000000ffff457224 */ /* 0x000fe200078e0019 */
[----:B------:R-:W-:-:S02]  /*16300*/  MOV R8, 0x16320 ;  /* 0x0001632000087802 */ /* 0x000fc40000000f00 */
[----:B-12--5:R-:W-:Y:S05]  /*16310*/  CALL.REL.NOINC `($_ZN7cutlass13device_kernelIN5flash19enable_sm80_to_sm89INS1_16FlashAttnBwdSm80INS1_25CollectiveMainloopBwdSm80ILi2ELi2EN4cute5tupleIJNS5_1CILi128EEES8_NS7_ILi64EEEEEENS_10bfloat16_tEfNS_4arch4Sm80ELb0ELb1ELb1ELb0ELb1ELb0ELb0ELb0ELi2ELi4ELi4ELi4ELb0EEENS1_24CollectiveEpilogueBwdGQAISA_fSD_Li256ELb0ELb1EEENS1_19SingleTileSchedulerILb0ELb0ELb0ELi128EEEEEEEEEvNT_6ParamsE$_ZN4cute3eso3ESOILb1ELb0EJNS_6LayoutINS_5tupleIJNS3_IJNS_1CILi8EEENS4_ILi1EEEEEENS4_ILi2EEEEEENS3_IJNS3_IJS6_NS4_ILi0EEEEEES5_EEEEENS_10ViewEngineIPN7cutlass10bfloat16_tEEEEEC2ERKSD_RKSI_) ;  /* 0xffff3a3000007944 */ /* 0x026fea0003c3ffff */
[----:B------:R2:W5:Y:S01]  /*16320*/  LDL.64 R16, [R1+0x758] ;  /* 0x0007580001107983 */ /* 0x0005620000100a00 */
[----:B------:R-:W-:-:S02]  /*16330*/  MOV R9, R25 ;  /* 0x0000001900097202 */ /* 0x000fc40000000f00 */
[----:B------:R-:W-:Y:S02]  /*16340*/  MOV R8, 0x16360 ;  /* 0x0001636000087802 */ /* 0x000fe40000000f00 */
[----:B-12--5:R-:W-:Y:S05]  /*16350*/  CALL.REL.NOINC `($_ZN7cutlass13device_kernelIN5flash19enable_sm80_to_sm89INS1_16FlashAttnBwdSm80INS1_25CollectiveMainloopBwdSm80ILi2ELi2EN4cute5tupleIJNS5_1CILi128EEES8_NS7_ILi64EEEEEENS_10bfloat16_tEfNS_4arch4Sm80ELb0ELb1ELb1ELb0ELb1ELb0ELb0ELb0ELi2ELi4ELi4ELi4ELb0EEENS1_24CollectiveEpilogueBwdGQAISA_fSD_Li256ELb0ELb1EEENS1_19SingleTileSchedulerILb0ELb0ELb0ELi128EEEEEEEEEvNT_6ParamsE$_ZN4cute8smem_ptrIPN7cutlass10bfloat16_tEECI1NS_12iter_adaptorIS3_S4_EEES3_) ;  /* 0xffff483000007944 */ /* 0x026fea0003c3ffff */
[----:B-1----:R1:W5:Y:S01]  /*16360*/  LDL.64 R2, [R1+0x758] ;  /* 0x0007580001027983 */ /* 0x0023620000100a00 */
[----:B------:R-:W-:Y:S02]  /*16370*/  MOV R69, R25 ;  /* 0x0000001900457202 */ /* 0x000fe40000000f00 */
[----:B------:R-:W-:Y:S02]  /*16380*/  MOV R6, 0x163a0 ;  /* 0x000163a000067802 */ /* 0x000fe40000000f00 */
[----:B-1---5:R-:W-:Y:S05]  /*16390*/  CALL.REL.NOINC `($_ZN7cutlass13device_kernelIN5flash19enable_sm80_to_sm89INS1_16FlashAttnBwdSm80INS1_25CollectiveMainloopBwdSm80ILi2ELi2EN4cute5tupleIJNS5_1CILi128EEES8_NS7_ILi64EEEEEENS_10bfloat16_tEfNS_4arch4Sm80ELb0ELb1ELb1ELb0ELb1ELb0ELb0ELb0ELi2ELi4ELi4ELi4ELb0EEENS1_24CollectiveEpilogueBwdGQAISA_fSD_Li256ELb0ELb1EEENS1_19SingleTileSchedulerILb0ELb0ELb0ELi128EEEEEEEEEvNT_6ParamsE$_ZN4cute3eso3ESOILb1ELb0EJNS_6LayoutINS_5tupleIJNS3_IJNS_1CILi8EEENS4_ILi1EEEEEENS4_ILi2EEEEEENS3_IJNS3_IJS6_NS4_ILi0EEEEEENS4_ILi4096EEEEEEEENS_10ViewEngineINS_8smem_ptrIPN7cutlass10bfloat16_tEEEEEEEC2ERKSE_RKSL_) ;  /* 0xffff382000007944 */ /* 0x022fea0003c3ffff */
[----:B------:R2:W5:Y:S01]  /*163a0*/  LDL.64 R58, [R1+0x758] ;  /* 0x00075800013a7983 */ /* 0x0005620000100a00 */
[----:B-1----:R-:W-:Y:S01]  /*163b0*/  IMAD.MOV.U32 R2, RZ, RZ, R25 ;  /* 0x000000ffff027224 */ /* 0x002fe200078e0019 */
[----:B------:R-:W-:Y:S02]  /*163c0*/  MOV R3, RZ ;  /* 0x000000ff00037202 */ /* 0x000fe40000000f00 */
[----:B------:R-:W-:Y:S02]  /*163d0*/  MOV R10, 0x163f0 ;  /* 0x000163f0000a7802 */ /* 0x000fe40000000f00 */
[----:B--2--5:R-:W-:Y:S05]  /*163e0*/  CALL.REL.NOINC `($_ZN7cutlass13device_kernelIN5flash19enable_sm80_to_sm89INS1_16FlashAttnBwdSm80INS1_25CollectiveMainloopBwdSm80ILi2ELi2EN4cute5tupleIJNS5_1CILi128EEES8_NS7_ILi64EEEEEENS_10bfloat16_tEfNS_4arch4Sm80ELb0ELb1ELb1ELb0ELb1ELb0ELb0ELb0ELi2ELi4ELi4ELi4ELb0EEENS1_24CollectiveEpilogueBwdGQAISA_fSD_Li256ELb0ELb1EEENS1_19SingleTileSchedulerILb0ELb0ELb0ELi128EEEEEEEEEvNT_6ParamsE$_ZN4cute3eso3ESOILb1ELb0EJNS_10UnderscoreEiEEC2ERKS2_RKi) ;  /* 0xffff0ce000007944 */ /* 0x024fea0003c3ffff */
[----:B-1----:R-:W2:Y:S01]  /*163f0*/  LDL R3, [R1+0x758] ;  /* 0x0007580001037983 */ /* 0x002ea20000100800 */
[----:B------:R-:W-:Y:S01]  /*16400*/  IMAD.MOV.U32 R2, RZ, RZ, R25 ;  /* 0x000000ffff027224 */ /* 0x000fe200078e0019 */
[----:B------:R-:W-:Y:S02]  /*16410*/  MOV R6, 0x16440 ;  /* 0x0001644000067802 */ /* 0x000fe40000000f00 */
[----:B--2---:R-:W-:-:S02]  /*16420*/  SHF.L.U32 R3, R3, 0xc, RZ ;  /* 0x0000000c03037819 */ /* 0x004fc400000006ff */
[----:B------:R-:W-:Y:S05]  /*16430*/  CALL.REL.NOINC `($_ZN7cutlass13device_kernelIN5flash19enable_sm80_to_sm89INS1_16FlashAttnBwdSm80INS1_25CollectiveMainloopBwdSm80ILi2ELi2EN4cute5tupleIJNS5_1CILi128EEES8_NS7_ILi64EEEEEENS_10bfloat16_tEfNS_4arch4Sm80ELb0ELb1ELb1ELb0ELb1ELb0ELb0ELb0ELi2ELi4ELi4ELi4ELb0EEENS1_24CollectiveEpilogueBwdGQAISA_fSD_Li256ELb0ELb1EEENS1_19SingleTileSchedulerILb0ELb0ELb0ELi128EEEEEEEEEvNT_6ParamsE$_ZN4cute3eso3ESOILb1ELb0EJNS_6LayoutINS_5tupleIJNS3_IJNS_1CILi8EEENS4_ILi1EEEEEEEEENS3_IJNS3_IJS6_NS4_ILi0EEEEEEEEEEEiEEC2ERKSC_RKi) ;  /* 0xffff34a000007944 */ /* 0x000fea0003c3ffff */
[----:B-1----:R-:W2:Y:S01]  /*16440*/  LDL R3, [R1+0x758] ;  /* 0x0007580001037983 */ /* 0x002ea20000100800 */
[----:B------:R-:W-:-:S02]  /*16450*/  MOV R9, R25 ;  /* 0x0000001900097202 */ /* 0x000fc40000000f00 */
[----:B------:R-:W-:Y:S01]  /*16460*/  MOV R8, 0x16490 ;  /* 0x0001649000087802 */ /* 0x000fe20000000f00 */
[----:B--2---:R-:W-:-:S04]  /*16470*/  IMAD.WIDE R2, R3, 0x2, R58 ;  /* 0x0000000203027825 */ /* 0x004fc800078e023a */
[----:B------:R-:W-:Y:S05]  /*16480*/  CALL.REL.NOINC `($_ZN7cutlass13device_kernelIN5flash19enable_sm80_to_sm89INS1_16FlashAttnBwdSm80INS1_25CollectiveMainloopBwdSm80ILi2ELi2EN4cute5tupleIJNS5_1CILi128EEES8_NS7_ILi64EEEEEENS_10bfloat16_tEfNS_4arch4Sm80ELb0ELb1ELb1ELb0ELb1ELb0ELb0ELb0ELi2ELi4ELi4ELi4ELb0EEENS1_24CollectiveEpilogueBwdGQAISA_fSD_Li256ELb0ELb1EEENS1_19SingleTileSchedulerILb0ELb0ELb0ELi128EEEEEEEEEvNT_6ParamsE$_ZN4cute8smem_ptrIPN7cutlass10bfloat16_tEECI1NS_12iter_adaptorIS3_S4_EEES3_) ;  /* 0xffff470000007944 */ /* 0x000fea0003c3ffff */
[----:B-1----:R1:W5:Y:S01]  /*16490*/  LDL.64 R2, [R1+0x758] ;  /* 0x0007580001027983 */ /* 0x0023620000100a00 */
[----:B------:R-:W-:Y:S02]  /*164a0*/  MOV R6, R25 ;  /* 0x0000001900067202 */ /* 0x000fe40000000f00 */
[----:B------:R-:W-:Y:S02]  /*164b0*/  MOV R8, 0x164d0 ;  /* 0x000164d000087802 */ /* 0x000fe40000000f00 */
[----:B-1---5:R-:W-:Y:S05]  /*164c0*/  CALL.REL.NOINC `($_ZN7cutlass13device_kernelIN5flash19enable_sm80_to_sm89INS1_16FlashAttnBwdSm80INS1_25CollectiveMainloopBwdSm80ILi2ELi2EN4cute5tupleIJNS5_1CILi128EEES8_NS7_ILi64EEEEEENS_10bfloat16_tEfNS_4arch4Sm80ELb0ELb1ELb1ELb0ELb1ELb0ELb0ELb0ELi2ELi4ELi4ELi4ELb0EEENS1_24CollectiveEpilogueBwdGQAISA_fSD_Li256ELb0ELb1EEENS1_19SingleTileSchedulerILb0ELb0ELb0ELi128EEEEEEEEEvNT_6ParamsE$_ZN4cute3eso3ESOILb1ELb0EJNS_6LayoutINS_5tupleIJNS3_IJNS_1CILi8EEENS4_ILi1EEEEEEEEENS3_IJNS3_IJS6_NS4_ILi0EEEEEEEEEEENS_10ViewEngineINS_8smem_ptrIPN7cutlass10bfloat16_tEEEEEEEC2ERKSC_RKSJ_) ;  /* 0xffff338000007944 */ /* 0x022fea0003c3ffff */
[----:B------:R2:W5:Y:S01]  /*164d0*/  LDL.64 R8, [R1+0x758] ;  /* 0x0007580001087983 */ /* 0x0005620000100a00 */
[----:B-1----:R-:W-:Y:S01]  /*164e0*/  IMAD.MOV.U32 R2, RZ, RZ, R25 ;  /* 0x000000ffff027224 */ /* 0x002fe200078e0019 */
[----:B------:R-:W-:Y:S02]  /*164f0*/  MOV R3, RZ ;  /* 0x000000ff00037202 */ /* 0x000fe40000000f00 */
[----:B------:R-:W-:Y:S02]  /*16500*/  MOV R10, 0x16520 ;  /* 0x00016520000a7802 */ /* 0x000fe40000000f00 */
[----:B--2--5:R-:W-:Y:S05]  /*16510*/  CALL.REL.NOINC `($_ZN7cutlass13device_kernelIN5flash19enable_sm80_to_sm89INS1_16FlashAttnBwdSm80INS1_25CollectiveMainloopBwdSm80ILi2ELi2EN4cute5tupleIJNS5_1CILi128EEES8_NS7_ILi64EEEEEENS_10bfloat16_tEfNS_4arch4Sm80ELb0ELb1ELb1ELb0ELb1ELb0ELb0ELb0ELi2ELi4ELi4ELi4ELb0EEENS1_24CollectiveEpilogueBwdGQAISA_fSD_Li256ELb0ELb1EEENS1_19SingleTileSchedulerILb0ELb0ELb0ELi128EEEEEEEEEvNT_6ParamsE$_ZN4cute3eso3ESOILb1ELb0EJNS_10UnderscoreEiEEC2ERKS2_RKi) ;  /* 0xffff0bb000007944 */ /* 0x024fea0003c3ffff */
[----:B-1----:R-:W2:Y:S01]  /*16520*/  LDL R3, [R1+0x758] ;  /* 0x0007580001037983 */ /* 0x002ea20000100800 */
[----:B------:R-:W-:Y:S01]  /*16530*/  IMAD.MOV.U32 R2, RZ, RZ, R25 ;  /* 0x000000ffff027224 */ /* 0x000fe200078e0019 */
[----:B------:R-:W-:-:S02]  /*16540*/  MOV R6, 0x16570 ;  /* 0x0001657000067802 */ /* 0x000fc40000000f00 */
[----:B--2---:R-:W-:Y:S02]  /*16550*/  SHF.L.U32 R3, R3, 0x3, RZ ;  /* 0x0000000303037819 */ /* 0x004fe400000006ff */
[----:B------:R-:W-:Y:S05]  /*16560*/  CALL.REL.NOINC `($_ZN7cutlass13device_kernelIN5flash19enable_sm80_to_sm89INS1_16FlashAttnBwdSm80INS1_25CollectiveMainloopBwdSm80ILi2ELi2EN4cute5tupleIJNS5_1CILi128EEES8_NS7_ILi64EEEEEENS_10bfloat16_tEfNS_4arch4Sm80ELb0ELb1ELb1ELb0ELb1ELb0ELb0ELb0ELi2ELi4ELi4ELi4ELb0EEENS1_24CollectiveEpilogueBwdGQAISA_fSD_Li256ELb0ELb1EEENS1_19SingleTileSchedulerILb0ELb0ELb0ELi128EEEEEEEEEvNT_6ParamsE$_ZN4cute3eso3ESOILb1ELb0EJNS_6LayoutINS_5tupleIJNS3_IJNS_1CILi8EEENS4_ILi1EEEEEEEEENS3_IJNS3_IJS6_NS4_ILi0EEEEEEEEEEEiEEC2ERKSC_RKi) ;  /* 0xffff337000007944 */ /* 0x000fea0003c3ffff */
[----:B-1----:R-:W2:Y:S01]  /*16570*/  LDL R3, [R1+0x758] ;  /* 0x0007580001037983 */ /* 0x002ea20000100800 */
[----:B------:R-:W-:Y:S02]  /*16580*/  MOV R69, R25 ;  /* 0x0000001900457202 */ /* 0x000fe40000000f00 */
[----:B------:R-:W-:Y:S01]  /*16590*/  MOV R4, 0x165d0 ;  /* 0x000165d000047802 */ /* 0x000fe20000000f00 */
[----:B--2---:R-:W-:-:S05]  /*165a0*/  IMAD.WIDE R2, R3, 0x2, R16 ;  /* 0x0000000203027825 */ /* 0x004fca00078e0210 */
[----:B------:R-:W-:Y:S02]  /*165b0*/  MOV R6, R2 ;  /* 0x0000000200067202 */ /* 0x000fe40000000f00 */
[----:B------:R-:W-:Y:S05]  /*165c0*/  CALL.REL.NOINC `($_ZN7cutlass13device_kernelIN5flash19enable_sm80_to_sm89INS1_16FlashAttnBwdSm80INS1_25CollectiveMainloopBwdSm80ILi2ELi2EN4cute5tupleIJNS5_1CILi128EEES8_NS7_ILi64EEEEEENS_10bfloat16_tEfNS_4arch4Sm80ELb0ELb1ELb1ELb0ELb1ELb0ELb0ELb0ELi2ELi4ELi4ELi4ELb0EEENS1_24CollectiveEpilogueBwdGQAISA_fSD_Li256ELb0ELb1EEENS1_19SingleTileSchedulerILb0ELb0ELb0ELi128EEEEEEEEEvNT_6ParamsE$_ZN4cute3eso3ESOILb1ELb0EJNS_6LayoutINS_5tupleIJNS3_IJNS_1CILi8EEENS4_ILi1EEEEEEEEENS3_IJNS3_IJS6_NS4_ILi0EEEEEEEEEEENS_10ViewEngineIPN7cutlass10bfloat16_tEEEEEC2ERKSC_RKSH_) ;  /* 0xffff32c000007944 */ /* 0x000fea0003c3ffff */
[----:B------:R2:W5:Y:S01]  /*165d0*/  LDL.64 R4, [R1+0x758] ;  /* 0x0007580001047983 */ /* 0x0005620000100a00 */
[----:B-1----:R-:W-:Y:S01]  /*165e0*/  IMAD.MOV.U32 R2, RZ, RZ, R8 ;  /* 0x000000ffff027224 */ /* 0x002fe200078e0008 */
[----:B------:R-:W-:Y:S01]  /*165f0*/  MOV R3, R9 ;  /* 0x0000000900037202 */ /* 0x000fe20000000f00 */
[----:B------:R-:W-:Y:S01]  /*16600*/  IMAD.MOV.U32 R9, RZ, RZ, R25 ;  /* 0x000000ffff097224 */ /* 0x000fe200078e0019 */
[----:B------:R-:W-:Y:S02]  /*16610*/  MOV R8, 0x16630 ;  /* 0x0001663000087802 */ /* 0x000fe40000000f00 */
[----:B--2--5:R-:W-:Y:S05]  /*16620*/  CALL.REL.NOINC `($_ZN7cutlass13device_kernelIN5flash19enable_sm80_to_sm89INS1_16FlashAttnBwdSm80INS1_25CollectiveMainloopBwdSm80ILi2ELi2EN4cute5tupleIJNS5_1CILi128EEES8_NS7_ILi64EEEEEENS_10bfloat16_tEfNS_4arch4Sm80ELb0ELb1ELb1ELb0ELb1ELb0ELb0ELb0ELi2ELi4ELi4ELi4ELb0EEENS1_24CollectiveEpilogueBwdGQAISA_fSD_Li256ELb0ELb1EEENS1_19SingleTileSchedulerILb0ELb0ELb0ELi128EEEEEEEEEvNT_6ParamsE$_ZN4cute8smem_ptrIPN7cutlass10bfloat16_tEECI1NS_12iter_adaptorIS3_S4_EEES3_) ;  /* 0xffff456000007944 */ /* 0x024fea0003c3ffff */
[----:B-1----:R1:W5:Y:S01]  /*16630*/  LDL.64 R2, [R1+0x758] ;  /* 0x0007580001027983 */ /* 0x0023620000100a00 */
[----:B------:R-:W-:Y:S02]  /*16640*/  MOV R6, R25 ;  /* 0x0000001900067202 */ /* 0x000fe40000000f00 */
[----:B------:R-:W-:Y:S02]  /*16650*/  MOV R8, 0x16670 ;  /* 0x0001667000087802 */ /* 0x000fe40000000f00 */
[----:B-1---5:R-:W-:Y:S05]  /*16660*/  CALL.REL.NOINC `($_ZN7cutlass13device_kernelIN5flash19enable_sm80_to_sm89INS1_16FlashAttnBwdSm80INS1_25CollectiveMainloopBwdSm80ILi2ELi2EN4cute5tupleIJNS5_1CILi128EEES8_NS7_ILi64EEEEEENS_10bfloat16_tEfNS_4arch4Sm80ELb0ELb1ELb1ELb0ELb1ELb0ELb0ELb0ELi2ELi4ELi4ELi4ELb0EEENS1_24CollectiveEpilogueBwdGQAISA_fSD_Li256ELb0ELb1EEENS1_19SingleTileSchedulerILb0ELb0ELb0ELi128EEEEEEEEEvNT_6ParamsE$_ZN4cute8smem_ptrIPN7cutlass9uint128_tEECI1NS_12iter_adaptorIS3_S4_EEES3_) ;  /* 0xffff456000007944 */ /* 0x022fea0003c3ffff */
[----:B-1----:R1:W5:Y:S01]  /*16670*/  LDL.64 R2, [R1+0x758] ;  /* 0x0007580001027983 */ /* 0x0023620000100a00 */
[----:B------:R-:W-:Y:S02]  /*16680*/  MOV R6, R25 ;  /* 0x0000001900067202 */ /* 0x000fe40000000f00 */
[----:B------:R-:W-:-:S02]  /*16690*/  MOV R8, 0x166b0 ;  /* 0x000166b000087802 */ /* 0x000fc40000000f00 */
[----:B-1---5:R-:W-:Y:S05]  /*166a0*/  CALL.REL.NOINC `($_ZN7cutlass13device_kernelIN5flash19enable_sm80_to_sm89INS1_16FlashAttnBwdSm80INS1_25CollectiveMainloopBwdSm80ILi2ELi2EN4cute5tupleIJNS5_1CILi128EEES8_NS7_ILi64EEEEEENS_10bfloat16_tEfNS_4arch4Sm80ELb0ELb1ELb1ELb0ELb1ELb0ELb0ELb0ELi2ELi4ELi4ELi4ELb0EEENS1_24CollectiveEpilogueBwdGQAISA_fSD_Li256ELb0ELb1EEENS1_19SingleTileSchedulerILb0ELb0ELb0ELi128EEEEEEEEEvNT_6ParamsE$_ZN4cute3eso3ESOILb1ELb0EJNS_6LayoutINS_5tupleIJNS3_IJNS_1CILi1EEES5_EEEEEENS3_IJNS3_IJS5_NS4_ILi0EEEEEEEEEEENS_10ViewEngineINS_8smem_ptrIPN7cutlass9uint128_tEEEEEEEC2ERKSB_RKSI_) ;  /* 0xffff289000007944 */ /* 0x022fea0003c3ffff */
[----:B------:R2:W5:Y:S01]  /*166b0*/  LDL R8, [R1+0x758] ;  /* 0x0007580001087983 */ /* 0x0005620000100800 */
[----:B------:R-:W-:-:S02]  /*166c0*/  MOV R69, R25 ;  /* 0x0000001900457202 */ /* 0x000fc40000000f00 */
[----:B-1----:R-:W-:Y:S02]  /*166d0*/  MOV R6, 0x166f0 ;  /* 0x000166f000067802 */ /* 0x002fe40000000f00 */
[----:B--2--5:R-:W-:Y:S05]  /*166e0*/  CALL.REL.NOINC `($_ZN7cutlass13device_kernelIN5flash19enable_sm80_to_sm89INS1_16FlashAttnBwdSm80INS1_25CollectiveMainloopBwdSm80ILi2ELi2EN4cute5tupleIJNS5_1CILi128EEES8_NS7_ILi64EEEEEENS_10bfloat16_tEfNS_4arch4Sm80ELb0ELb1ELb1ELb0ELb1ELb0ELb0ELb0ELi2ELi4ELi4ELi4ELb0EEENS1_24CollectiveEpilogueBwdGQAISA_fSD_Li256ELb0ELb1EEENS1_19SingleTileSchedulerILb0ELb0ELb0ELi128EEEEEEEEEvNT_6ParamsE$_ZN4cute3eso3ESOILb1ELb0EJNS_6LayoutINS_5tupleIJNS3_IJNS_1CILi4EEENS4_ILi1EEEEEEEEENS3_IJNS3_IJS6_NS4_ILi0EEEEEEEEEEENS_10ViewEngineIPjEEEEC2ERKSC_RKSF_) ;  /* 0xffff2ff000007944 */ /* 0x024fea0003c3ffff */
[----:B------:R2:W5:Y:S01]  /*166f0*/  LDL.64 R60, [R1+0x758] ;  /* 0x00075800013c7983 */ /* 0x0005620000100a00 */
[----:B-1----:R-:W-:Y:S02]  /*16700*/  MOV R4, R8 ;  /* 0x0000000800047202 */ /* 0x002fe40000000f00 */
[----:B------:R-:W-:Y:S02]  /*16710*/  MOV R2, 0x16730 ;  /* 0x0001673000027802 */ /* 0x000fe40000000f00 */
[----:B--2--5:R-:W-:Y:S05]  /*16720*/  CALL.REL.NOINC `($_ZN7cutlass13device_kernelIN5flash19enable_sm80_to_sm89INS1_16FlashAttnBwdSm80INS1_25CollectiveMainloopBwdSm80ILi2ELi2EN4cute5tupleIJNS5_1CILi128EEES8_NS7_ILi64EEEEEENS_10bfloat16_tEfNS_4arch4Sm80ELb0ELb1ELb1ELb0ELb1ELb0ELb0ELb0ELi2ELi4ELi4ELi4ELb0EEENS1_24CollectiveEpilogueBwdGQAISA_fSD_Li256ELb0ELb1EEENS1_19SingleTileSchedulerILb0ELb0ELb0ELi128EEEEEEEEEvNT_6ParamsE$_ZN73_INTERNAL_24fd9406_37_flash_bwd_hdim64_bf16_softcap_sm80_cu_3fbc093a_291824__cvta_generic_to_sharedEPKv) ;  /* 0xffff45c000007944 */ /* 0x024fea0003c3ffff */
        /* <DEDUP_REMOVED lines=9> */
[----:B-1----:R-:W-:Y:S05]  /*167c0*/  CALL.REL.NOINC `($_ZN7cutlass13device_kernelIN5flash19enable_sm80_to_sm89INS1_16FlashAttnBwdSm80INS1_25CollectiveMainloopBwdSm80ILi2ELi2EN4cute5tupleIJNS5_1CILi128EEES8_NS7_ILi64EEEEEENS_10bfloat16_tEfNS_4arch4Sm80ELb0ELb1ELb1ELb0ELb1ELb0ELb0ELb0ELi2ELi4ELi4ELi4ELb0EEENS1_24CollectiveEpilogueBwdGQAISA_fSD_Li256ELb0ELb1EEENS1_19SingleTileSchedulerILb0ELb0ELb0ELi128EEEEEEEEEvNT_6ParamsE$_ZN4cute3eso3ESOILb1ELb0EJNS_10UnderscoreEiEEC2ERKS2_RKi) ;  /* 0xffff090000007944 */ /* 0x002fea0003c3ffff */
        /* <DEDUP_REMOVED lines=16> */
[----:B------:R-:W-:Y:S02]  /*168d0*/  MOV R3, 0x1 ;  /* 0x0000000100037802 */ /* 0x000fe40000000f00 */
[----:B------:R-:W-:-:S02]  /*168e0*/  MOV R10, 0x16900 ;  /* 0x00016900000a7802 */ /* 0x000fc40000000f00 */
        /* <DEDUP_REMOVED lines=43> */
[----:B-1---5:R-:W-:Y:S05]  /*16ba0*/  CALL.REL.NOINC `($_ZN7cutlass13device_kernelIN5flash19enable_sm80_to_sm89INS1_16FlashAttnBwdSm80INS1_25CollectiveMainloopBwdSm80ILi2ELi2EN4cute5tupleIJNS5_1CILi128EEES8_NS7_ILi64EEEEEENS_10bfloat16_tEfNS_4arch4Sm80ELb0ELb1ELb1ELb0ELb1ELb0ELb0ELb0ELi2ELi4ELi4ELi4ELb0EEENS1_24CollectiveEpilogueBwdGQAISA_fSD_Li256ELb0ELb1EEENS1_19SingleTileSchedulerILb0ELb0ELb0ELi128EEEEEEEEEvNT_6ParamsE$_ZN4cute8smem_ptrIPN7cutlass10bfloat16_tEECI1NS_12iter_adaptorIS3_S4_EEES3_) ;  /* 0xffff3fe000007944 */ /* 0x022fea0003c3ffff */
[----:B-1----:R1:W5:Y:S01]  /*16bb0*/  LDL.64 R2, [R1+0x758] ;  /* 0x0007580001027983 */ /* 0x0023620000100a00 */
[----:B------:R-:W-:-:S03]  /*16bc0*/  MOV R6, 0x16be0 ;  /* 0x00016be000067802 */ /* 0x000fc60000000f00 */
[----:B-1---5:R-:W-:Y:S05]  /*16bd0*/  CALL.REL.NOINC `($_ZN7cutlass13device_kernelIN5flash19enable_sm80_to_sm89INS1_16FlashAttnBwdSm80INS1_25CollectiveMainloopBwdSm80ILi2ELi2EN4cute5tupleIJNS5_1CILi128EEES8_NS7_ILi64EEEEEENS_10bfloat16_tEfNS_4arch4Sm80ELb0ELb1ELb1ELb0ELb1ELb0ELb0ELb0ELi2ELi4ELi4ELi4ELb0EEENS1_24CollectiveEpilogueBwdGQAISA_fSD_Li256ELb0ELb1EEENS1_19SingleTileSchedulerILb0ELb0ELb0ELi128EEEEEEEEEvNT_6ParamsE$_ZN4cute3eso3ESOILb1ELb0EJNS_6LayoutINS_5tupleIJNS3_IJNS_1CILi8EEENS4_ILi1EEEEEENS4_ILi4EEEEEENS3_IJNS3_IJS6_NS4_ILi0EEEEEENS4_ILi2048EEEEEEEENS_10ViewEngineINS_8smem_ptrIPN7cutlass10bfloat16_tEEEEEEEC2ERKSE_RKSL_) ;  /* 0xffff32f000007944 */ /* 0x022fea0003c3ffff */
[----:B-1----:R1:W5:Y:S01]  /*16be0*/  LDL.64 R4, [R1+0x758] ;  /* 0x0007580001047983 */ /* 0x0023620000100a00 */
[----:B------:R-:W-:Y:S01]  /*16bf0*/  IMAD.MOV.U32 R6, RZ, RZ, R50 ;  /* 0x000000ffff067224 */ /* 0x000fe200078e0032 */
[----:B------:R-:W-:Y:S02]  /*16c00*/  MOV R9, R51 ;  /* 0x0000003300097202 */ /* 0x000fe40000000f00 */
[----:B------:R-:W-:Y:S02]  /*16c10*/  MOV R8, 0x16c30 ;  /* 0x00016c3000087802 */ /* 0x000fe40000000f00 */
[----:B-1---5:R-:W-:Y:S05]  /*16c20*/  CALL.REL.NOINC `($_ZN7cutlass13device_kernelIN5flash19enable_sm80_to_sm89INS1_16FlashAttnBwdSm80INS1_25CollectiveMainloopBwdSm80ILi2ELi2EN4cute5tupleIJNS5_1CILi128EEES8_NS7_ILi64EEEEEENS_10bfloat16_tEfNS_4arch4Sm80ELb0ELb1ELb1ELb0ELb1ELb0ELb0ELb0ELi2ELi4ELi4ELi4ELb0EEENS1_24CollectiveEpilogueBwdGQAISA_fSD_Li256ELb0ELb1EEENS1_19SingleTileSchedulerILb0ELb0ELb0ELi128EEEEEEEEEvNT_6ParamsE$_ZN4cute3eso3ESOILb1ELb0EJNS_6LayoutINS_5tupleIJNS3_IJNS_1CILi8EEENS4_ILi1EEEEEENS4_ILi4EEEEEENS3_IJNS3_IJS6_NS4_ILi0EEEEEES5_EEEEENS_10ViewEngineIPN7cutlass10bfloat16_tEEEEEC2ERKSD_RKSI_) ;  /* 0xffff332000007944 */ /* 0x022fea0003c3ffff */
[----:B------:R2:W5:Y:S01]  /*16c30*/  LDL.64 R2, [R1+0x758] ;  /* 0x0007580001027983 */ /* 0x0005620000100a00 */
[----:B-1----:R-:W-:Y:S02]  /*16c40*/  MOV R7, R5 ;  /* 0x0000000500077202 */ /* 0x002fe40000000f00 */
[----:B------:R-:W-:Y:S02]  /*16c50*/  MOV R6, 0x16c70 ;  /* 0x00016c7000067802 */ /* 0x000fe40000000f00 */
[----:B--2--5:R-:W-:Y:S05]  /*16c60*/  CALL.REL.NOINC `($_ZN7cutlass13device_kernelIN5flash19enable_sm80_to_sm89INS1_16FlashAttnBwdSm80INS1_25CollectiveMainloopBwdSm80ILi2ELi2EN4cute5tupleIJNS5_1CILi128EEES8_NS7_ILi64EEEEEENS_10bfloat16_tEfNS_4arch4Sm80ELb0ELb1ELb1ELb0ELb1ELb0ELb0ELb0ELi2ELi4ELi4ELi4ELb0EEENS1_24CollectiveEpilogueBwdGQAISA_fSD_Li256ELb0ELb1EEENS1_19SingleTileSchedulerILb0ELb0ELb0ELi128EEEEEEEEEvNT_6ParamsE$_ZN4cute3eso3ESOILb1ELb0EJNS_6LayoutINS_5tupleIJNS3_IJNS_1CILi8EEENS4_ILi1EEEEEENS3_IJNS4_ILi4EEEEEEEEENS3_IJNS3_IJS6_NS4_ILi0EEEEEENS3_IJNS4_ILi2048EEEEEEEEEEENS_10ViewEngineINS_8smem_ptrIPN7cutlass10bfloat16_tEEEEEEEC2ERKSG_RKSN_) ;  /* 0xffff2e9000007944 */ /* 0x024fea0003c3ffff */
[----:B------:R2:W5:Y:S01]  /*16c70*/  LDL.64 R6, [R1+0x758] ;  /* 0x0007580001067983 */ /* 0x0005620000100a00 */
[----:B-1----:R-:W-:Y:S02]  /*16c80*/  MOV R5, R3 ;  /* 0x0000000300057202 */ /* 0x002fe40000000f00 */
[----:B------:R-:W-:-:S02]  /*16c90*/  MOV R4, 0x16cb0 ;  /* 0x00016cb000047802 */ /* 0x000fc40000000f00 */
[----:B--2--5:R-:W-:Y:S05]  /*16ca0*/  CALL.REL.NOINC `($_ZN7cutlass13device_kernelIN5flash19enable_sm80_to_sm89INS1_16FlashAttnBwdSm80INS1_25CollectiveMainloopBwdSm80ILi2ELi2EN4cute5tupleIJNS5_1CILi128EEES8_NS7_ILi64EEEEEENS_10bfloat16_tEfNS_4arch4Sm80ELb0ELb1ELb1ELb0ELb1ELb0ELb0ELb0ELi2ELi4ELi4ELi4ELb0EEENS1_24CollectiveEpilogueBwdGQAISA_fSD_Li256ELb0ELb1EEENS1_19SingleTileSchedulerILb0ELb0ELb0ELi128EEEEEEEEEvNT_6ParamsE$_ZN4cute3eso3ESOILb1ELb0EJNS_6LayoutINS_5tupleIJNS3_IJNS_1CILi8EEENS4_ILi1EEEEEENS3_IJNS4_ILi4EEEEEEEEENS3_IJNS3_IJS6_NS4_ILi0EEEEEENS3_IJS5_EEEEEEEENS_10ViewEngineIPN7cutlass10bfloat16_tEEEEEC2ERKSF_RKSK_) ;  /* 0xffff2eb000007944 */ /* 0x024fea0003c3ffff */
[----:B-1----:R1:W5:Y:S01]  /*16cb0*/  LDL.64 R2, [R1+0x758] ;  /* 0x0007580001027983 */ /* 0x0023620000100a00 */
[----:B------:R-:W-:-:S03]  /*16cc0*/  MOV R8, 0x16ce0 ;  /* 0x00016ce000087802 */ /* 0x000fc60000000f00 */
[----:B-1---5:R-:W-:Y:S05]  /*16cd0*/  CALL.REL.NOINC `($_ZN7cutlass13device_kernelIN5flash19enable_sm80_to_sm89INS1_16FlashAttnBwdSm80INS1_25CollectiveMainloopBwdSm80ILi2ELi2EN4cute5tupleIJNS5_1CILi128EEES8_NS7_ILi64EEEEEENS_10bfloat16_tEfNS_4arch4Sm80ELb0ELb1ELb1ELb0ELb1ELb0ELb0ELb0ELi2ELi4ELi4ELi4ELb0EEENS1_24CollectiveEpilogueBwdGQAISA_fSD_Li256ELb0ELb1EEENS1_19SingleTileSchedulerILb0ELb0ELb0ELi128EEEEEEEEEvNT_6ParamsE$_ZN4cute3eso3ESOILb1ELb0EJNS_6LayoutINS_5tupleIJNS3_IJNS3_IJNS_1CILi8EEENS4_ILi1EEEEEES6_EEENS3_IJNS3_IJS6_S6_EEENS4_ILi4EEEEEEEEENS3_IJNS3_IJNS3_IJS6_NS4_ILi0EEEEEESD_EEENS3_IJNS3_IJSD_SD_EEES5_EEEEEEEENS_10ViewEngineIPN7cutlass10bfloat16_tEEEEEC2ERKSJ_RKSO_) ;  /* 0xffff1fe000007944 */ /* 0x022fea0003c3ffff */
[----:B-1----:R1:W5:Y:S01]  /*16ce0*/  LDL.64 R4, [R1+0x758] ;  /* 0x0007580001047983 */ /* 0x0023620000100a00 */
[----:B------:R-:W-:-:S03]  /*16cf0*/  MOV R8, 0x16d10 ;  /* 0x00016d1000087802 */ /* 0x000fc60000000f00 */
[----:B-1---5:R-:W-:Y:S05]  /*16d00*/  CALL.REL.NOINC `($_ZN7cutlass13device_kernelIN5flash19enable_sm80_to_sm89INS1_16FlashAttnBwdSm80INS1_25CollectiveMainloopBwdSm80ILi2ELi2EN4cute5tupleIJNS5_1CILi128EEES8_NS7_ILi64EEEEEENS_10bfloat16_tEfNS_4arch4Sm80ELb0ELb1ELb1ELb0ELb1ELb0ELb0ELb0ELi2ELi4ELi4ELi4ELb0EEENS1_24CollectiveEpilogueBwdGQAISA_fSD_Li256ELb0ELb1EEENS1_19SingleTileSchedulerILb0ELb0ELb0ELi128EEEEEEEEEvNT_6ParamsE$_ZN4cute3eso3ESOILb1ELb0EJNS_6LayoutINS_5tupleIJNS3_IJNS3_IJNS_1CILi8EEENS4_ILi1EEEEEES6_EEENS3_IJNS3_IJS6_S6_EEENS4_ILi4EEEEEEEEENS3_IJNS3_IJNS3_IJS6_NS4_ILi0EEEEEESD_EEENS3_IJNS3_IJSD_SD_EEENS4_ILi2048EEEEEEEEEEENS_10ViewEngineINS_8smem_ptrIPN7cutlass10bfloat16_tEEEEEEEC2ERKSK_RKSR_) ;  /* 0xffff1f7000007944 */ /* 0x022fea0003c3ffff */
[----:B-1----:R1:W5:Y:S01]  /*16d10*/  LDL.64 R2, [R1+0x758] ;  /* 0x0007580001027983 */ /* 0x0023620000100a00 */
[----:B------:R-:W-:Y:S01]  /*16d20*/  IMAD.MOV.U32 R6, RZ, RZ, R4 ;  /* 0x000000ffff067224 */ /* 0x000fe200078e0004 */
[----:B------:R-:W-:-:S02]  /*16d30*/  MOV R9, R5 ;  /* 0x0000000500097202 */ /* 0x000fc40000000f00 */
[----:B------:R-:W-:Y:S02]  /*16d40*/  MOV R8, 0x16d60 ;  /* 0x00016d6000087802 */ /* 0x000fe40000000f00 */
[----:B-1---5:R-:W-:Y:S05]  /*16d50*/  CALL.REL.NOINC `($_ZN7cutlass13device_kernelIN5flash19enable_sm80_to_sm89INS1_16FlashAttnBwdSm80INS1_25CollectiveMainloopBwdSm80ILi2ELi2EN4cute5tupleIJNS5_1CILi128EEES8_NS7_ILi64EEEEEENS_10bfloat16_tEfNS_4arch4Sm80ELb0ELb1ELb1ELb0ELb1ELb0ELb0ELb0ELi2ELi4ELi4ELi4ELb0EEENS1_24CollectiveEpilogueBwdGQAISA_fSD_Li256ELb0ELb1EEENS1_19SingleTileSchedulerILb0ELb0ELb0ELi128EEEEEEEEEvNT_6ParamsE$_ZN4cute3eso3ESOILb1ELb0EJNS_6LayoutINS_5tupleIJNS3_IJNS_1CILi8EEENS4_ILi1EEEEEENS4_ILi4EEEEEENS3_IJNS3_IJS6_NS4_ILi0EEEEEES5_EEEEENS_10ViewEngineIPN7cutlass10bfloat16_tEEEEEC2ERKSD_RKSI_) ;  /* 0xffff31f000007944 */ /* 0x022fea0003c3ffff */
[----:B------:R2:W5:Y:S01]  /*16d60*/  LDL.64 R16, [R1+0x758] ;  /* 0x0007580001107983 */ /* 0x0005620000100a00 */
[----:B------:R-:W-:Y:S02]  /*16d70*/  MOV R9, R25 ;  /* 0x0000001900097202 */ /* 0x000fe40000000f00 */
[----:B------:R-:W-:Y:S02]  /*16d80*/  MOV R8, 0x16da0 ;  /* 0x00016da000087802 */ /* 0x000fe40000000f00 */
[----:B-12--5:R-:W-:Y:S05]  /*16d90*/  CALL.REL.NOINC `($_ZN7cutlass13device_kernelIN5flash19enable_sm80_to_sm89INS1_16FlashAttnBwdSm80INS1_25CollectiveMainloopBwdSm80ILi2ELi2EN4cute5tupleIJNS5_1CILi128EEES8_NS7_ILi64EEEEEENS_10bfloat16_tEfNS_4arch4Sm80ELb0ELb1ELb1ELb0ELb1ELb0ELb0ELb0ELi2ELi4ELi4ELi4ELb0EEENS1_24CollectiveEpilogueBwdGQAISA_fSD_Li256ELb0ELb1EEENS1_19SingleTileSchedulerILb0ELb0ELb0ELi128EEEEEEEEEvNT_6ParamsE$_ZN4cute8smem_ptrIPN7cutlass10bfloat16_tEECI1NS_12iter_adaptorIS3_S4_EEES3_) ;  /* 0xffff3df000007944 */ /* 0x026fea0003c3ffff */
[----:B-1----:R1:W5:Y:S01]  /*16da0*/  LDL.64 R2, [R1+0x758] ;  /* 0x0007580001027983 */ /* 0x0023620000100a00 */
[----:B------:R-:W-:-:S03]  /*16db0*/  MOV R6, 0x16dd0 ;  /* 0x00016dd000067802 */ /* 0x000fc60000000f00 */
[----:B-1---5:R-:W-:Y:S05]  /*16dc0*/  CALL.REL.NOINC `($_ZN7cutlass13device_kernelIN5flash19enable_sm80_to_sm89INS1_16FlashAttnBwdSm80INS1_25CollectiveMainloopBwdSm80ILi2ELi2EN4cute5tupleIJNS5_1CILi128EEES8_NS7_ILi64EEEEEENS_10bfloat16_tEfNS_4arch4Sm80ELb0ELb1ELb1ELb0ELb1ELb0ELb0ELb0ELi2ELi4ELi4ELi4ELb0EEENS1_24CollectiveEpilogueBwdGQAISA_fSD_Li256ELb0ELb1EEENS1_19SingleTileSchedulerILb0ELb0ELb0ELi128EEEEEEEEEvNT_6ParamsE$_ZN4cute3eso3ESOILb1ELb0EJNS_6LayoutINS_5tupleIJNS3_IJNS_1CILi8EEENS4_ILi1EEEEEENS4_ILi4EEEEEENS3_IJNS3_IJS6_NS4_ILi0EEEEEENS4_ILi2048EEEEEEEENS_10ViewEngineINS_8smem_ptrIPN7cutlass10bfloat16_tEEEEEEEC2ERKSE_RKSL_) ;  /* 0xffff310000007944 */ /* 0x022fea0003c3ffff */
        /* <DEDUP_REMOVED lines=252> */
[----:B-1----:R-:W-:Y:S05]  /*17d90*/  CALL.REL.NOINC `($_ZN7cutlass13device_kernelIN5flash19enable_sm80_to_sm89INS1_16FlashAttnBwdSm80INS1_25CollectiveMainloopBwdSm80ILi2ELi2EN4cute5tupleIJNS5_1CILi128EEES8_NS7_ILi64EEEEEENS_10bfloat16_tEfNS_4arch4Sm80ELb0ELb1ELb1ELb0ELb1ELb0ELb0ELb0ELi2ELi4ELi4ELi4ELb0EEENS1_24CollectiveEpilogueBwdGQAISA_fSD_Li256ELb0ELb1EEENS1_19SingleTileSchedulerILb0ELb0ELb0ELi128EEEEEEEEEvNT_6ParamsE$_ZN4cute3eso3ESOILb1ELb0EJNS_10UnderscoreES2_iEEC2ERKS2_S5_RKi) ;  /* 0xfffef2f000007944 */ /* 0x002fea0003c3ffff */
        /* <DEDUP_REMOVED lines=9> */
[----:B------:R-:W-:Y:S05]  /*17e30*/  CALL.REL.NOINC `($_ZN7cutlass13device_kernelIN5flash19enable_sm80_to_sm89INS1_16FlashAttnBwdSm80INS1_25CollectiveMainloopBwdSm80ILi2ELi2EN4cute5tupleIJNS5_1CILi128EEES8_NS7_ILi64EEEEEENS_10bfloat16_tEfNS_4arch4Sm80ELb0ELb1ELb1ELb0ELb1ELb0ELb0ELb0ELi2ELi4ELi4ELi4ELb0EEENS1_24CollectiveEpilogueBwdGQAISA_fSD_Li256ELb0ELb1EEENS1_19SingleTileSchedulerILb0ELb0ELb0ELi128EEEEEEEEEvNT_6ParamsE$_ZN4cute3eso3ESOILb1ELb0EJNS_6LayoutINS_5tupleIJNS3_IJNS_1CILi8EEENS4_ILi1EEEEEENS4_ILi2EEEEEENS3_IJNS3_IJS6_NS4_ILi0EEEEEENS4_ILi4096EEEEEEEEiEEC2ERKSE_RKi) ;  /* 0xffff1dc000007944 */ /* 0x000fea0003c3ffff */
        /* <DEDUP_REMOVED lines=8> */
[----:B-1---5:R-:W-:Y:S05]  /*17ec0*/  CALL.REL.NOINC `($_ZN7cutlass13device_kernelIN5flash19enable_sm80_to_sm89INS1_16FlashAttnBwdSm80INS1_25CollectiveMainloopBwdSm80ILi2ELi2EN4cute5tupleIJNS5_1CILi128EEES8_NS7_ILi64EEEEEENS_10bfloat16_tEfNS_4arch4Sm80ELb0ELb1ELb1ELb0ELb1ELb0ELb0ELb0ELi2ELi4ELi4ELi4ELb0EEENS1_24CollectiveEpilogueBwdGQAISA_fSD_Li256ELb0ELb1EEENS1_19SingleTileSchedulerILb0ELb0ELb0ELi128EEEEEEEEEvNT_6ParamsE$_ZN4cute3eso3ESOILb1ELb0EJNS_6LayoutINS_5tupleIJNS3_IJNS_1CILi8EEENS4_ILi1EEEEEENS4_ILi2EEEEEENS3_IJNS3_IJS6_NS4_ILi0EEEEEENS4_ILi4096EEEEEEEENS_10ViewEngineINS_8smem_ptrIPN7cutlass10bfloat16_tEEEEEEEC2ERKSE_RKSL_) ;  /* 0xffff1cf000007944 */ /* 0x022fea0003c3ffff */
[----:B-1----:R1:W5:Y:S01]  /*17ed0*/  LDL.64 R4, [R1+0x758] ;  /* 0x0007580001047983 */ /* 0x0023620000100a00 */
[----:B------:R-:W-:Y:S01]  /*17ee0*/  IMAD.MOV.U32 R83, RZ, RZ, R25 ;  /* 0x000000ffff537224 */ /* 0x000fe200078e0019 */
[----:B------:R-:W-:Y:S02]  /*17ef0*/  MOV R3, 0x1 ;  /* 0x0000000100037802 */ /* 0x000fe40000000f00 */
[----:B------:R-:W-:-:S02]  /*17f00*/  MOV R8, 0x17f20 ;  /* 0x00017f2000087802 */ /* 0x000fc40000000f00 */
[----:B-1---5:R-:W-:Y:S05]  /*17f10*/  CALL.REL.NOINC `($_ZN7cutlass13device_kernelIN5flash19enable_sm80_to_sm89INS1_16FlashAttnBwdSm80INS1_25CollectiveMainloopBwdSm80ILi2ELi2EN4cute5tupleIJNS5_1CILi128EEES8_NS7_ILi64EEEEEENS_10bfloat16_tEfNS_4arch4Sm80ELb0ELb1ELb1ELb0ELb1ELb0ELb0ELb0ELi2ELi4ELi4ELi4ELb0EEENS1_24CollectiveEpilogueBwdGQAISA_fSD_Li256ELb0ELb1EEENS1_19SingleTileSchedulerILb0ELb0ELb0ELi128EEEEEEEEEvNT_6ParamsE$_ZN4cute3eso3ESOILb1ELb0EJNS_10UnderscoreES2_iEEC2ERKS2_S5_RKi) ;  /* 0xfffef17000007944 */ /* 0x022fea0003c3ffff */
[----:B-1----:R-:W2:Y:S01]  /*17f20*/  LDL R3, [R1+0x758] ;  /* 0x0007580001037983 */ /* 0x002ea20000100800 */
[----:B------:R-:W-:Y:S01]  /*17f30*/  IMAD.MOV.U32 R2, RZ, RZ, R25 ;  /* 0x000000ffff027224 */ /* 0x000fe200078e0019 */
[----:B------:R-:W-:-:S02]  /*17f40*/  MOV R6, 0x17f70 ;  /* 0x00017f7000067802 */ /* 0x000fc40000000f00 */
[----:B--2---:R-:W-:Y:S02]  /*17f50*/  SHF.L.U32 R3, R3, 0x4, RZ ;  /* 0x0000000403037819 */ /* 0x004fe400000006ff */
[----:B------:R-:W-:Y:S05]  /*17f60*/  CALL.REL.NOINC `($_ZN7cutlass13device_kernelIN5flash19enable_sm80_to_sm89INS1_16FlashAttnBwdSm80INS1_25CollectiveMainloopBwdSm80ILi2ELi2EN4cute5tupleIJNS5_1CILi128EEES8_NS7_ILi64EEEEEENS_10bfloat16_tEfNS_4arch4Sm80ELb0ELb1ELb1ELb0ELb1ELb0ELb0ELb0ELi2ELi4ELi4ELi4ELb0EEENS1_24CollectiveEpilogueBwdGQAISA_fSD_Li256ELb0ELb1EEENS1_19SingleTileSchedulerILb0ELb0ELb0ELi128EEEEEEEEEvNT_6ParamsE$_ZN4cute3eso3ESOILb1ELb0EJNS_6LayoutINS_5tupleIJNS3_IJNS_1CILi8EEENS4_ILi1EEEEEENS4_ILi2EEEEEENS3_IJNS3_IJS6_NS4_ILi0EEEEEES5_EEEEEiEEC2ERKSD_RKi) ;  /* 0xffff1e4000007944 */ /* 0x000fea0003c3ffff */
[----:B-1----:R-:W2:Y:S01]  /*17f70*/  LDL R3, [R1+0x758] ;  /* 0x0007580001037983 */ /* 0x002ea20000100800 */
[----:B------:R-:W-:Y:S02]  /*17f80*/  MOV R69, R25 ;  /* 0x0000001900457202 */ /* 0x000fe40000000f00 */
[----:B------:R-:W-:Y:S01]  /*17f90*/  MOV R8, 0x17fd0 ;  /* 0x00017fd000087802 */ /* 0x000fe20000000f00 */
[----:B--2---:R-:W-:-:S05]  /*17fa0*/  IMAD.WIDE R6, R3, 0x2, R52 ;  /* 0x0000000203067825 */ /* 0x004fca00078e0234 */
[----:B------:R-:W-:Y:S02]  /*17fb0*/  MOV R9, R7 ;  /* 0x0000000700097202 */ /* 0x000fe40000000f00 */
[----:B------:R-:W-:Y:S05]  /*17fc0*/  CALL.REL.NOINC `($_ZN7cutlass13device_kernelIN5flash19enable_sm80_to_sm89INS1_16FlashAttnBwdSm80INS1_25CollectiveMainloopBwdSm80ILi2ELi2EN4cute5tupleIJNS5_1CILi128EEES8_NS7_ILi64EEEEEENS_10bfloat16_tEfNS_4arch4Sm80ELb0ELb1ELb1ELb0ELb1ELb0ELb0ELb0ELi2ELi4ELi4ELi4ELb0EEENS1_24CollectiveEpilogueBwdGQAISA_fSD_Li256ELb0ELb1EEENS1_19SingleTileSchedulerILb0ELb0ELb0ELi128EEEEEEEEEvNT_6ParamsE$_ZN4cute3eso3ESOILb1ELb0EJNS_6LayoutINS_5tupleIJNS3_IJNS_1CILi8EEENS4_ILi1EEEEEENS4_ILi2EEEEEENS3_IJNS3_IJS6_NS4_ILi0EEEEEES5_EEEEENS_10ViewEngineIPN7cutlass10bfloat16_tEEEEEC2ERKSD_RKSI_) ;  /* 0xffff1d8000007944 */ /* 0x000fea0003c3ffff */
[----:B------:R2:W5:Y:S01]  /*17fd0*/  LDL.64 R2, [R1+0x758] ;  /* 0x0007580001027983 */ /* 0x0005620000100a00 */
[----:B-1----:R-:W-:Y:S01]  /*17fe0*/  IMAD.MOV.U32 R7, RZ, RZ, R5 ;  /* 0x000000ffff077224 */ /* 0x002fe200078e0005 */
[----:B------:R-:W-:Y:S02]  /*17ff0*/  MOV R69, R25 ;  /* 0x0000001900457202 */ /* 0x000fe40000000f00 */
        /* <DEDUP_REMOVED lines=9> */
[----:B------:R-:W-:-:S02]  /*18090*/  MOV R10, 0x180b0 ;  /* 0x000180b0000a7802 */ /* 0x000fc40000000f00 */
[----:B-1---5:R-:W-:Y:S05]  /*180a0*/  CALL.REL.NOINC `($_ZN7cutlass13device_kernelIN5flash19enable_sm80_to_sm89INS1_16FlashAttnBwdSm80INS1_25CollectiveMainloopBwdSm80ILi2ELi2EN4cute5tupleIJNS5_1CILi128EEES8_NS7_ILi64EEEEEENS_10bfloat16_tEfNS_4arch4Sm80ELb0ELb1ELb1ELb0ELb1ELb0ELb0ELb0ELi2ELi4ELi4ELi4ELb0EEENS1_24CollectiveEpilogueBwdGQAISA_fSD_Li256ELb0ELb1EEENS1_19SingleTileSchedulerILb0ELb0ELb0ELi128EEEEEEEEEvNT_6ParamsE$_ZN4cute3eso3ESOILb1ELb0EJNS_6LayoutINS_5tupleIJNS3_IJNS3_IJNS_1CILi8EEENS4_ILi1EEEEEES6_EEENS3_IJNS3_IJS6_S6_EEENS4_ILi2EEEEEEEEENS3_IJNS3_IJNS3_IJS6_NS4_ILi0EEEEEESD_EEENS3_IJNS3_IJSD_SD_EEES5_EEEEEEEENS_10ViewEngineIPN7cutlass10bfloat16_tEEEEEC2ERKSJ_RKSO_) ;  /* 0xffff0b9000007944 */ /* 0x022fea0003c3ffff */
[----:B------:R2:W5:Y:S01]  /*180b0*/  LDL.64 R4, [R1+0x758] ;  /* 0x0007580001047983 */ /* 0x0005620000100a00 */
[----:B------:R-:W-:Y:S01]  /*180c0*/  IMAD.MOV.U32 R9, RZ, RZ, R7 ;  /* 0x000000ffff097224 */ /* 0x000fe200078e0007 */
[----:B------:R-:W-:-:S02]  /*180d0*/  MOV R69, R25 ;  /* 0x0000001900457202 */ /* 0x000fc40000000f00 */
[----:B-1----:R-:W-:Y:S02]  /*180e0*/  MOV R8, 0x18100 ;  /* 0x0001810000087802 */ /* 0x002fe40000000f00 */
[----:B--2--5:R-:W-:Y:S05]  /*180f0*/  CALL.REL.NOINC `($_ZN7cutlass13device_kernelIN5flash19enable_sm80_to_sm89INS1_16FlashAttnBwdSm80INS1_25CollectiveMainloopBwdSm80ILi2ELi2EN4cute5tupleIJNS5_1CILi128EEES8_NS7_ILi64EEEEEENS_10bfloat16_tEfNS_4arch4Sm80ELb0ELb1ELb1ELb0ELb1ELb0ELb0ELb0ELi2ELi4ELi4ELi4ELb0EEENS1_24CollectiveEpilogueBwdGQAISA_fSD_Li256ELb0ELb1EEENS1_19SingleTileSchedulerILb0ELb0ELb0ELi128EEEEEEEEEvNT_6ParamsE$_ZN4cute3eso3ESOILb1ELb0EJNS_6LayoutINS_5tupleIJNS3_IJNS3_IJNS_1CILi8EEENS4_ILi1EEEEEES6_EEENS3_IJNS3_IJS6_S6_EEENS4_ILi2EEEEEEEEENS3_IJNS3_IJNS3_IJS6_NS4_ILi0EEEEEESD_EEENS3_IJNS3_IJSD_SD_EEENS4_ILi4096EEEEEEEEEEENS_10ViewEngineINS_8smem_ptrIPN7cutlass10bfloat16_tEEEEEEEC2ERKSK_RKSR_) ;  /* 0xffff0a4000007944 */ /* 0x024fea0003c3ffff */
[----:B------:R2:W5:Y:S01]  /*18100*/  LDL.64 R2, [R1+0x758] ;  /* 0x0007580001027983 */ /* 0x0005620000100a00 */
[----:B------:R-:W-:Y:S01]  /*18110*/  IMAD.MOV.U32 R6, RZ, RZ, R4 ;  /* 0x000000ffff067224 */ /* 0x000fe200078e0004 */
[----:B------:R-:W-:Y:S01]  /*18120*/  MOV R9, R5 ;  /* 0x0000000500097202 */ /* 0x000fe20000000f00 */
[----:B------:R-:W-:Y:S01]  /*18130*/  IMAD.MOV.U32 R69, RZ, RZ, R25 ;  /* 0x000000ffff457224 */ /* 0x000fe200078e0019 */
[----:B------:R-:W-:Y:S02]  /*18140*/  MOV R8, 0x18160 ;  /* 0x0001816000087802 */ /* 0x000fe40000000f00 */
[----:B-12--5:R-:W-:Y:S05]  /*18150*/  CALL.REL.NOINC `($_ZN7cutlass13device_kernelIN5flash19enable_sm80_to_sm89INS1_16FlashAttnBwdSm80INS1_25CollectiveMainloopBwdSm80ILi2ELi2EN4cute5tupleIJNS5_1CILi128EEES8_NS7_ILi64EEEEEENS_10bfloat16_tEfNS_4arch4Sm80ELb0ELb1ELb1ELb0ELb1ELb0ELb0ELb0ELi2ELi4ELi4ELi4ELb0EEENS1_24CollectiveEpilogueBwdGQAISA_fSD_Li256ELb0ELb1EEENS1_19SingleTileSchedulerILb0ELb0ELb0ELi128EEEEEEEEEvNT_6ParamsE$_ZN4cute3eso3ESOILb1ELb0EJNS_6LayoutINS_5tupleIJNS3_IJNS_1CILi8EEENS4_ILi1EEEEEENS4_ILi2EEEEEENS3_IJNS3_IJS6_NS4_ILi0EEEEEES5_EEEEENS_10ViewEngineIPN7cutlass10bfloat16_tEEEEEC2ERKSD_RKSI_) ;  /* 0xffff1bf000007944 */ /* 0x026fea0003c3ffff */
[----:B------:R2:W5:Y:S01]  /*18160*/  LDL.64 R16, [R1+0x758] ;  /* 0x0007580001107983 */ /* 0x0005620000100a00 */
[----:B------:R-:W-:Y:S02]  /*18170*/  MOV R9, R25 ;  /* 0x0000001900097202 */ /* 0x000fe40000000f00 */
[----:B------:R-:W-:Y:S02]  /*18180*/  MOV R8, 0x181a0 ;  /* 0x000181a000087802 */ /* 0x000fe40000000f00 */
[----:B-12--5:R-:W-:Y:S05]  /*18190*/  CALL.REL.NOINC `($_ZN7cutlass13device_kernelIN5flash19enable_sm80_to_sm89INS1_16FlashAttnBwdSm80INS1_25CollectiveMainloopBwdSm80ILi2ELi2EN4cute5tupleIJNS5_1CILi128EEES8_NS7_ILi64EEEEEENS_10bfloat16_tEfNS_4arch4Sm80ELb0ELb1ELb1ELb0ELb1ELb0ELb0ELb0ELi2ELi4ELi4ELi4ELb0EEENS1_24CollectiveEpilogueBwdGQAISA_fSD_Li256ELb0ELb1EEENS1_19SingleTileSchedulerILb0ELb0ELb0ELi128EEEEEEEEEvNT_6ParamsE$_ZN4cute8smem_ptrIPN7cutlass10bfloat16_tEECI1NS_12iter_adaptorIS3_S4_EEES3_) ;  /* 0xffff29f000007944 */ /* 0x026fea0003c3ffff */
[----:B-1----:R1:W5:Y:S01]  /*181a0*/  LDL.64 R2, [R1+0x758] ;  /* 0x0007580001027983 */ /* 0x0023620000100a00 */
[----:B------:R-:W-:Y:S02]  /*181b0*/  MOV R69, R25 ;  /* 0x0000001900457202 */ /* 0x000fe40000000f00 */
[----:B------:R-:W-:-:S02]  /*181c0*/  MOV R6, 0x181e0 ;  /* 0x000181e000067802 */ /* 0x000fc40000000f00 */
[----:B-1---5:R-:W-:Y:S05]  /*181d0*/  CALL.REL.NOINC `($_ZN7cutlass13device_kernelIN5flash19enable_sm80_to_sm89INS1_16FlashAttnBwdSm80INS1_25CollectiveMainloopBwdSm80ILi2ELi2EN4cute5tupleIJNS5_1CILi128EEES8_NS7_ILi64EEEEEENS_10bfloat16_tEfNS_4arch4Sm80ELb0ELb1ELb1ELb0ELb1ELb0ELb0ELb0ELi2ELi4ELi4ELi4ELb0EEENS1_24CollectiveEpilogueBwdGQAISA_fSD_Li256ELb0ELb1EEENS1_19SingleTileSchedulerILb0ELb0ELb0ELi128EEEEEEEEEvNT_6ParamsE$_ZN4cute3eso3ESOILb1ELb0EJNS_6LayoutINS_5tupleIJNS3_IJNS_1CILi8EEENS4_ILi1EEEEEENS4_ILi2EEEEEENS3_IJNS3_IJS6_NS4_ILi0EEEEEENS4_ILi4096EEEEEEEENS_10ViewEngineINS_8smem_ptrIPN7cutlass10bfloat16_tEEEEEEEC2ERKSE_RKSL_) ;  /* 0xffff19e000007944 */ /* 0x022fea0003c3ffff */
[----:B------:R2:W5:Y:S01]  /*181e0*/  LDL.64 R58, [R1+0x758] ;  /* 0x00075800013a7983 */ /* 0x0005620000100a00 */
[----:B-1----:R-:W-:Y:S01]  /*181f0*/  IMAD.MOV.U32 R2, RZ, RZ, R25 ;  /* 0x000000ffff027224 */ /* 0x002fe200078e0019 */
[----:B------:R-:W-:-:S02]  /*18200*/  MOV R3, RZ ;  /* 0x000000ff00037202 */ /* 0x000fc40000000f00 */
[----:B------:R-:W-:Y:S02]  /*18210*/  MOV R10, 0x18230 ;  /* 0x00018230000a7802 */ /* 0x000fe40000000f00 */
[----:B--2--5:R-:W-:Y:S05]  /*18220*/  CALL.REL.NOINC `($_ZN7cutlass13device_kernelIN5flash19enable_sm80_to_sm89INS1_16FlashAttnBwdSm80INS1_25CollectiveMainloopBwdSm80ILi2ELi2EN4cute5tupleIJNS5_1CILi128EEES8_NS7_ILi64EEEEEENS_10bfloat16_tEfNS_4arch4Sm80ELb0ELb1ELb1ELb0ELb1ELb0ELb0ELb0ELi2ELi4ELi4ELi4ELb0EEENS1_24CollectiveEpilogueBwdGQAISA_fSD_Li256ELb0ELb1EEENS1_19SingleTileSchedulerILb0ELb0ELb0ELi128EEEEEEEEEvNT_6ParamsE$_ZN4cute3eso3ESOILb1ELb0EJNS_10UnderscoreEiEEC2ERKS2_RKi) ;  /* 0xfffeeea000007944 */ /* 0x024fea0003c3ffff */
[----:B-1----:R-:W2:Y:S01]  /*18230*/  LDL R3, [R1+0x758] ;  /* 0x0007580001037983 */ /* 0x002ea20000100800 */
[----:B------:R-:W-:Y:S01]  /*18240*/  IMAD.MOV.U32 R2, RZ, RZ, R25 ;  /* 0x000000ffff027224 */ /* 0x000fe200078e0019 */
[----:B------:R-:W-:Y:S02]  /*18250*/  MOV R6, 0x18280 ;  /* 0x0001828000067802 */ /* 0x000fe40000000f00 */
        /* <DEDUP_REMOVED lines=9> */
[----:B------:R-:W-:-:S02]  /*182f0*/  MOV R8, 0x18310 ;  /* 0x0001831000087802 */ /* 0x000fc40000000f00 */
[----:B-1---5:R-:W-:Y:S05]  /*18300*/  CALL.REL.NOINC `($_ZN7cutlass13device_kernelIN5flash19enable_sm80_to_sm89INS1_16FlashAttnBwdSm80INS1_25CollectiveMainloopBwdSm80ILi2ELi2EN4cute5tupleIJNS5_1CILi128EEES8_NS7_ILi64EEEEEENS_10bfloat16_tEfNS_4arch4Sm80ELb0ELb1ELb1ELb0ELb1ELb0ELb0ELb0ELi2ELi4ELi4ELi4ELb0EEENS1_24CollectiveEpilogueBwdGQAISA_fSD_Li256ELb0ELb1EEENS1_19SingleTileSchedulerILb0ELb0ELb0ELi128EEEEEEEEEvNT_6ParamsE$_ZN4cute3eso3ESOILb1ELb0EJNS_6LayoutINS_5tupleIJNS3_IJNS_1CILi8EEENS4_ILi1EEEEEEEEENS3_IJNS3_IJS6_NS4_ILi0EEEEEEEEEEENS_10ViewEngineINS_8smem_ptrIPN7cutlass10bfloat16_tEEEEEEEC2ERKSC_RKSJ_) ;  /* 0xffff154000007944 */ /* 0x022fea0003c3ffff */
        /* <DEDUP_REMOVED lines=121> */
[----:B------:R-:W-:Y:S05]  /*18aa0*/  CALL.REL.NOINC `($_ZN7cutlass13device_kernelIN5flash19enable_sm80_to_sm89INS1_16FlashAttnBwdSm80INS1_25CollectiveMainloopBwdSm80ILi2ELi2EN4cute5tupleIJNS5_1CILi128EEES8_NS7_ILi64EEEEEENS_10bfloat16_tEfNS_4arch4Sm80ELb0ELb1ELb1ELb0ELb1ELb0ELb0ELb0ELi2ELi4ELi4ELi4ELb0EEENS1_24CollectiveEpilogueBwdGQAISA_fSD_Li256ELb0ELb1EEENS1_19SingleTileSchedulerILb0ELb0ELb0ELi128EEEEEEEEEvNT_6ParamsE$_ZN4cute3eso3ESOILb1ELb0EJNS_6LayoutINS_5tupleIJNS3_IJNS_1CILi8EEENS4_ILi1EEEEEENS4_ILi4EEEEEENS3_IJNS3_IJS6_NS4_ILi0EEEEEENS4_ILi2048EEEEEEEEiEEC2ERKSE_RKi) ;  /* 0xffff146000007944 */ /* 0x000fea0003c3ffff */
[----:B------:R-:W-:Y:S01]  /*18ab0*/  ULDC.64 UR4, c[0x0][0x118] ;  /* 0x0000460000047ab9 */ /* 0x000fe20000000a00 */
[----:B-1----:R-:W2:Y:S04]  /*18ac0*/  LDL R2, [R1+0x758] ;  /* 0x0007580001027983 */ /* 0x002ea80000100800 */
[----:B------:R-:W2:Y:S01]  /*18ad0*/  LD.E.64 R4, [R54.64+0x8] ;  /* 0x0000080436047980 */ /* 0x000ea2000c101b00 */
[----:B------:R-:W-:Y:S02]  /*18ae0*/  MOV R9, R25 ;  /* 0x0000001900097202 */ /* 0x000fe40000000f00 */
[----:B------:R-:W-:Y:S01]  /*18af0*/  MOV R8, 0x18b20 ;  /* 0x00018b2000087802 */ /* 0x000fe20000000f00 */
[----:B--2---:R-:W-:-:S04]  /*18b00*/  IMAD.WIDE R2, R2, 0x2, R4 ;  /* 0x0000000202027825 */ /* 0x004fc800078e0204 */
[----:B------:R-:W-:Y:S05]  /*18b10*/  CALL.REL.NOINC `($_ZN7cutlass13device_kernelIN5flash19enable_sm80_to_sm89INS1_16FlashAttnBwdSm80INS1_25CollectiveMainloopBwdSm80ILi2ELi2EN4cute5tupleIJNS5_1CILi128EEES8_NS7_ILi64EEEEEENS_10bfloat16_tEfNS_4arch4Sm80ELb0ELb1ELb1ELb0ELb1ELb0ELb0ELb0ELi2ELi4ELi4ELi4ELb0EEENS1_24CollectiveEpilogueBwdGQAISA_fSD_Li256ELb0ELb1EEENS1_19SingleTileSchedulerILb0ELb0ELb0ELi128EEEEEEEEEvNT_6ParamsE$_ZN4cute8smem_ptrIPN7cutlass10bfloat16_tEECI1NS_12iter_adaptorIS3_S4_EEES3_) ;  /* 0xffff207000007944 */ /* 0x000fea0003c3ffff */
[----:B-1----:R1:W5:Y:S01]  /*18b20*/  LDL.64 R2, [R1+0x758] ;  /* 0x0007580001027983 */ /* 0x0023620000100a00 */
[----:B------:R-:W-:-:S03]  /*18b30*/  MOV R6, 0x18b50 ;  /* 0x00018b5000067802 */ /* 0x000fc60000000f00 */
[----:B-1---5:R-:W-:Y:S05]  /*18b40*/  CALL.REL.NOINC `($_ZN7cutlass13device_kernelIN5flash19enable_sm80_to_sm89INS1_16FlashAttnBwdSm80INS1_25CollectiveMainloopBwdSm80ILi2ELi2EN4cute5tupleIJNS5_1CILi128EEES8_NS7_ILi64EEEEEENS_10bfloat16_tEfNS_4arch4Sm80ELb0ELb1ELb1ELb0ELb1ELb0ELb0ELb0ELi2ELi4ELi4ELi4ELb0EEENS1_24CollectiveEpilogueBwdGQAISA_fSD_Li256ELb0ELb1EEENS1_19SingleTileSchedulerILb0ELb0ELb0ELi128EEEEEEEEEvNT_6ParamsE$_ZN4cute3eso3ESOILb1ELb0EJNS_6LayoutINS_5tupleIJNS3_IJNS_1CILi8EEENS4_ILi1EEEEEENS4_ILi4EEEEEENS3_IJNS3_IJS6_NS4_ILi0EEEEEENS4_ILi2048EEEEEEEENS_10ViewEngineINS_8smem_ptrIPN7cutlass10bfloat16_tEEEEEEEC2ERKSE_RKSL_) ;  /* 0xffff138000007944 */ /* 0x022fea0003c3ffff */
[----:B-1----:R1:W5:Y:S01]  /*18b50*/  LDL.64 R4, [R1+0x758] ;  /* 0x0007580001047983 */ /* 0x0023620000100a00 */
[----:B------:R-:W-:Y:S01]  /*18b60*/  IMAD.MOV.U32 R83, RZ, RZ, R25 ;  /* 0x000000ffff537224 */ /* 0x000fe200078e0019 */
[----:B------:R-:W-:-:S02]  /*18b70*/  MOV R3, 0x1 ;  /* 0x0000000100037802 */ /* 0x000fc40000000f00 */
[----:B------:R-:W-:Y:S02]  /*18b80*/  MOV R8, 0x18ba0 ;  /* 0x00018ba000087802 */ /* 0x000fe40000000f00 */
[----:B-1---5:R-:W-:Y:S05]  /*18b90*/  CALL.REL.NOINC `($_ZN7cutlass13device_kernelIN5flash19enable_sm80_to_sm89INS1_16FlashAttnBwdSm80INS1_25CollectiveMainloopBwdSm80ILi2ELi2EN4cute5tupleIJNS5_1CILi128EEES8_NS7_ILi64EEEEEENS_10bfloat16_tEfNS_4arch4Sm80ELb0ELb1ELb1ELb0ELb1ELb0ELb0ELb0ELi2ELi4ELi4ELi4ELb0EEENS1_24CollectiveEpilogueBwdGQAISA_fSD_Li256ELb0ELb1EEENS1_19SingleTileSchedulerILb0ELb0ELb0ELi128EEEEEEEEEvNT_6ParamsE$_ZN4cute3eso3ESOILb1ELb0EJNS_10UnderscoreES2_iEEC2ERKS2_S5_RKi) ;  /* 0xfffee4f000007944 */ /* 0x022fea0003c3ffff */
[----:B-1----:R-:W2:Y:S01]  /*18ba0*/  LDL R3, [R1+0x758] ;  /* 0x0007580001037983 */ /* 0x002ea20000100800 */
[----:B------:R-:W-:Y:S02]  /*18bb0*/  MOV R6, 0x18be0 ;  /* 0x00018be000067802 */ /* 0x000fe40000000f00 */
[----:B--2---:R-:W-:Y:S02]  /*18bc0*/  SHF.L.U32 R3, R3, 0x5, RZ ;  /* 0x0000000503037819 */ /* 0x004fe400000006ff */
[----:B------:R-:W-:Y:S05]  /*18bd0*/  CALL.REL.NOINC `($_ZN7cutlass13device_kernelIN5flash19enable_sm80_to_sm89INS1_16FlashAttnBwdSm80INS1_25CollectiveMainloopBwdSm80ILi2ELi2EN4cute5tupleIJNS5_1CILi128EEES8_NS7_ILi64EEEEEENS_10bfloat16_tEfNS_4arch4Sm80ELb0ELb1ELb1ELb0ELb1ELb0ELb0ELb0ELi2ELi4ELi4ELi4ELb0EEENS1_24CollectiveEpilogueBwdGQAISA_fSD_Li256ELb0ELb1EEENS1_19SingleTileSchedulerILb0ELb0ELb0ELi128EEEEEEEEEvNT_6ParamsE$_ZN4cute3eso3ESOILb1ELb0EJNS_6LayoutINS_5tupleIJNS3_IJNS_1CILi8EEENS4_ILi1EEEEEENS4_ILi4EEEEEENS3_IJNS3_IJS6_NS4_ILi0EEEEEES5_EEEEEiEEC2ERKSD_RKi) ;  /* 0xffff13d000007944 */ /* 0x000fea0003c3ffff */
[----:B-1----:R-:W2:Y:S01]  /*18be0*/  LDL R3, [R1+0x758] ;  /* 0x0007580001037983 */ /* 0x002ea20000100800 */
[----:B------:R-:W-:Y:S01]  /*18bf0*/  MOV R8, 0x18c30 ;  /* 0x00018c3000087802 */ /* 0x000fe20000000f00 */
[----:B--2---:R-:W-:-:S05]  /*18c00*/  IMAD.WIDE R6, R3, 0x2, R50 ;  /* 0x0000000203067825 */ /* 0x004fca00078e0232 */
[----:B------:R-:W-:Y:S02]  /*18c10*/  MOV R9, R7 ;  /* 0x0000000700097202 */ /* 0x000fe40000000f00 */
[----:B------:R-:W-:Y:S05]  /*18c20*/  CALL.REL.NOINC `($_ZN7cutlass13device_kernelIN5flash19enable_sm80_to_sm89INS1_16FlashAttnBwdSm80INS1_25CollectiveMainloopBwdSm80ILi2ELi2EN4cute5tupleIJNS5_1CILi128EEES8_NS7_ILi64EEEEEENS_10bfloat16_tEfNS_4arch4Sm80ELb0ELb1ELb1ELb0ELb1ELb0ELb0ELb0ELi2ELi4ELi4ELi4ELb0EEENS1_24CollectiveEpilogueBwdGQAISA_fSD_Li256ELb0ELb1EEENS1_19SingleTileSchedulerILb0ELb0ELb0ELi128EEEEEEEEEvNT_6ParamsE$_ZN4cute3eso3ESOILb1ELb0EJNS_6LayoutINS_5tupleIJNS3_IJNS_1CILi8EEENS4_ILi1EEEEEENS4_ILi4EEEEEENS3_IJNS3_IJS6_NS4_ILi0EEEEEES5_EEEEENS_10ViewEngineIPN7cutlass10bfloat16_tEEEEEC2ERKSD_RKSI_) ;  /* 0xffff132000007944 */ /* 0x000fea0003c3ffff */
[----:B------:R2:W5:Y:S01]  /*18c30*/  LDL.64 R2, [R1+0x758] ;  /* 0x0007580001027983 */ /* 0x0005620000100a00 */
[----:B-1----:R-:W-:Y:S02]  /*18c40*/  MOV R7, R5 ;  /* 0x0000000500077202 */ /* 0x002fe40000000f00 */
[----:B------:R-:W-:Y:S02]  /*18c50*/  MOV R6, 0x18c70 ;  /* 0x00018c7000067802 */ /* 0x000fe40000000f00 */
[----:B--2--5:R-:W-:Y:S05]  /*18c60*/  CALL.REL.NOINC `($_ZN7cutlass13device_kernelIN5flash19enable_sm80_to_sm89INS1_16FlashAttnBwdSm80INS1_25CollectiveMainloopBwdSm80ILi2ELi2EN4cute5tupleIJNS5_1CILi128EEES8_NS7_ILi64EEEEEENS_10bfloat16_tEfNS_4arch4Sm80ELb0ELb1ELb1ELb0ELb1ELb0ELb0ELb0ELi2ELi4ELi4ELi4ELb0EEENS1_24CollectiveEpilogueBwdGQAISA_fSD_Li256ELb0ELb1EEENS1_19SingleTileSchedulerILb0ELb0ELb0ELi128EEEEEEEEEvNT_6ParamsE$_ZN4cute3eso3ESOILb1ELb0EJNS_6LayoutINS_5tupleIJNS3_IJNS_1CILi8EEENS4_ILi1EEEEEENS3_IJNS4_ILi4EEEEEEEEENS3_IJNS3_IJS6_NS4_ILi0EEEEEENS3_IJNS4_ILi2048EEEEEEEEEEENS_10ViewEngineINS_8smem_ptrIPN7cutlass10bfloat16_tEEEEEEEC2ERKSG_RKSN_) ;  /* 0xffff0e9000007944 */ /* 0x024fea0003c3ffff */
[----:B------:R2:W5:Y:S01]  /*18c70*/  LDL.64 R6, [R1+0x758] ;  /* 0x0007580001067983 */ /* 0x0005620000100a00 */
[----:B-1----:R-:W-:Y:S02]  /*18c80*/  MOV R5, R3 ;  /* 0x0000000300057202 */ /* 0x002fe40000000f00 */
[----:B------:R-:W-:Y:S02]  /*18c90*/  MOV R4, 0x18cb0 ;  /* 0x00018cb000047802 */ /* 0x000fe40000000f00 */
        /* <DEDUP_REMOVED lines=271> */
[----:B-1----:R-:W-:Y:S05]  /*19d90*/  CALL.REL.NOINC `($_ZN7cutlass13device_kernelIN5flash19enable_sm80_to_sm89INS1_16FlashAttnBwdSm80INS1_25CollectiveMainloopBwdSm80ILi2ELi2EN4cute5tupleIJNS5_1CILi128EEES8_NS7_ILi64EEEEEENS_10bfloat16_tEfNS_4arch4Sm80ELb0ELb1ELb1ELb0ELb1ELb0ELb0ELb0ELi2ELi4ELi4ELi4ELb0EEENS1_24CollectiveEpilogueBwdGQAISA_fSD_Li256ELb0ELb1EEENS1_19SingleTileSchedulerILb0ELb0ELb0ELi128EEEEEEEEEvNT_6ParamsE$_ZN4cute3eso3ESOILb1ELb0EJNS_10UnderscoreES2_iEEC2ERKS2_S5_RKi) ;  /* 0xfffed2f000007944 */ /* 0x002fea0003c3ffff */
        /* <DEDUP_REMOVED lines=9> */
[----:B------:R-:W-:Y:S05]  /*19e30*/  CALL.REL.NOINC `($_ZN7cutlass13device_kernelIN5flash19enable_sm80_to_sm89INS1_16FlashAttnBwdSm80INS1_25CollectiveMainloopBwdSm80ILi2ELi2EN4cute5tupleIJNS5_1CILi128EEES8_NS7_ILi64EEEEEENS_10bfloat16_tEfNS_4arch4Sm80ELb0ELb1ELb1ELb0ELb1ELb0ELb0ELb0ELi2ELi4ELi4ELi4ELb0EEENS1_24CollectiveEpilogueBwdGQAISA_fSD_Li256ELb0ELb1EEENS1_19SingleTileSchedulerILb0ELb0ELb0ELi128EEEEEEEEEvNT_6ParamsE$_ZN4cute3eso3ESOILb1ELb0EJNS_6LayoutINS_5tupleIJNS3_IJNS_1CILi2EEES5_S5_EEES5_EEENS3_IJNS3_IJNS4_ILi1EEES5_NS4_ILi4EEEEEENS4_ILi8EEEEEEEEiEEC2ERKSD_RKi) ;  /* 0xfffef7d000007944 */ /* 0x000fea0003c3ffff */
[----:B-1----:R-:W2:Y:S01]  /*19e40*/  LDL R3, [R1+0x758] ;  /* 0x0007580001037983 */ /* 0x002ea20000100800 */
[----:B------:R-:W-:Y:S02]  /*19e50*/  MOV R69, R25 ;  /* 0x0000001900457202 */ /* 0x000fe40000000f00 */
[----:B------:R-:W-:Y:S01]  /*19e60*/  MOV R4, 0x19ea0 ;  /* 0x00019ea000047802 */ /* 0x000fe20000000f00 */
[----:B--2---:R-:W-:-:S05]  /*19e70*/  IMAD.WIDE R2, R3, 0x2, R14 ;  /* 0x0000000203027825 */ /* 0x004fca00078e020e */
[----:B------:R-:W-:Y:S02]  /*19e80*/  MOV R6, R2 ;  /* 0x0000000200067202 */ /* 0x000fe40000000f00 */
[----:B------:R-:W-:Y:S05]  /*19e90*/  CALL.REL.NOINC `($_ZN7cutlass13device_kernelIN5flash19enable_sm80_to_sm89INS1_16FlashAttnBwdSm80INS1_25CollectiveMainloopBwdSm80ILi2ELi2EN4cute5tupleIJNS5_1CILi128EEES8_NS7_ILi64EEEEEENS_10bfloat16_tEfNS_4arch4Sm80ELb0ELb1ELb1ELb0ELb1ELb0ELb0ELb0ELi2ELi4ELi4ELi4ELb0EEENS1_24CollectiveEpilogueBwdGQAISA_fSD_Li256ELb0ELb1EEENS1_19SingleTileSchedulerILb0ELb0ELb0ELi128EEEEEEEEEvNT_6ParamsE$_ZN4cute3eso3ESOILb1ELb0EJNS_6LayoutINS_5tupleIJNS3_IJNS_1CILi2EEES5_S5_EEES5_EEENS3_IJNS3_IJNS4_ILi1EEES5_NS4_ILi4EEEEEENS4_ILi8EEEEEEEENS_10ViewEngineIPN7cutlass10bfloat16_tEEEEEC2ERKSD_RKSI_) ;  /* 0xfffef72000007944 */ /* 0x000fea0003c3ffff */
[----:B------:R2:W5:Y:S01]  /*19ea0*/  LDL.64 R58, [R1+0x758] ;  /* 0x00075800013a7983 */ /* 0x0005620000100a00 */
[----:B------:R-:W-:Y:S01]  /*19eb0*/  IMAD.MOV.U32 R83, RZ, RZ, R25 ;  /* 0x000000ffff537224 */ /* 0x000fe200078e0019 */
[----:B------:R-:W-:Y:S02]  /*19ec0*/  MOV R3, RZ ;  /* 0x000000ff00037202 */ /* 0x000fe40000000f00 */
[----:B------:R-:W-:Y:S02]  /*19ed0*/  MOV R8, 0x19ef0 ;  /* 0x00019ef000087802 */ /* 0x000fe40000000f00 */
[----:B-12--5:R-:W-:Y:S05]  /*19ee0*/  CALL.REL.NOINC `($_ZN7cutlass13device_kernelIN5flash19enable_sm80_to_sm89INS1_16FlashAttnBwdSm80INS1_25CollectiveMainloopBwdSm80ILi2ELi2EN4cute5tupleIJNS5_1CILi128EEES8_NS7_ILi64EEEEEENS_10bfloat16_tEfNS_4arch4Sm80ELb0ELb1ELb1ELb0ELb1ELb0ELb0ELb0ELi2ELi4ELi4ELi4ELb0EEENS1_24CollectiveEpilogueBwdGQAISA_fSD_Li256ELb0ELb1EEENS1_19SingleTileSchedulerILb0ELb0ELb0ELi128EEEEEEEEEvNT_6ParamsE$_ZN4cute3eso3ESOILb1ELb0EJNS_10UnderscoreES2_iEEC2ERKS2_S5_RKi) ;  /* 0xfffed1a000007944 */ /* 0x026fea0003c3ffff */
        /* <DEDUP_REMOVED lines=8> */
[----:B------:R-:W-:Y:S05]  /*19f70*/  CALL.REL.NOINC `($_ZN7cutlass13device_kernelIN5flash19enable_sm80_to_sm89INS1_16FlashAttnBwdSm80INS1_25CollectiveMainloopBwdSm80ILi2ELi2EN4cute5tupleIJNS5_1CILi128EEES8_NS7_ILi64EEEEEENS_10bfloat16_tEfNS_4arch4Sm80ELb0ELb1ELb1ELb0ELb1ELb0ELb0ELb0ELi2ELi4ELi4ELi4ELb0EEENS1_24CollectiveEpilogueBwdGQAISA_fSD_Li256ELb0ELb1EEENS1_19SingleTileSchedulerILb0ELb0ELb0ELi128EEEEEEEEEvNT_6ParamsE$_ZN4cute3eso3ESOILb1ELb0EJNS_6LayoutINS_5tupleIJNS3_IJNS_1CILi2EEES5_EEENS4_ILi8EEEEEENS3_IJNS3_IJNS4_ILi1EEES5_EEENS4_ILi4EEEEEEEEiEEC2ERKSD_RKi) ;  /* 0xfffef3b000007944 */ /* 0x000fea0003c3ffff */
[----:B-1----:R-:W2:Y:S01]  /*19f80*/  LDL R3, [R1+0x758] ;  /* 0x0007580001037983 */ /* 0x002ea20000100800 */
[----:B------:R-:W-:Y:S01]  /*19f90*/  MOV R4, 0x19fd0 ;  /* 0x00019fd000047802 */ /* 0x000fe20000000f00 */
[----:B--2---:R-:W-:-:S05]  /*19fa0*/  IMAD.WIDE R2, R3, 0x2, R12 ;  /* 0x0000000203027825 */ /* 0x004fca00078e020c */
[----:B------:R-:W-:Y:S02]  /*19fb0*/  MOV R6, R2 ;  /* 0x0000000200067202 */ /* 0x000fe40000000f00 */
[----:B------:R-:W-:Y:S05]  /*19fc0*/  CALL.REL.NOINC `($_ZN7cutlass13device_kernelIN5flash19enable_sm80_to_sm89INS1_16FlashAttnBwdSm80INS1_25CollectiveMainloopBwdSm80ILi2ELi2EN4cute5tupleIJNS5_1CILi128EEES8_NS7_ILi64EEEEEENS_10bfloat16_tEfNS_4arch4Sm80ELb0ELb1ELb1ELb0ELb1ELb0ELb0ELb0ELi2ELi4ELi4ELi4ELb0EEENS1_24CollectiveEpilogueBwdGQAISA_fSD_Li256ELb0ELb1EEENS1_19SingleTileSchedulerILb0ELb0ELb0ELi128EEEEEEEEEvNT_6ParamsE$_ZN4cute3eso3ESOILb1ELb0EJNS_6LayoutINS_5tupleIJNS3_IJNS_1CILi2EEES5_EEENS4_ILi8EEEEEENS3_IJNS3_IJNS4_ILi1EEES5_EEENS4_ILi4EEEEEEEENS_10ViewEngineIPN7cutlass10bfloat16_tEEEEEC2ERKSD_RKSI_) ;  /* 0xfffef31000007944 */ /* 0x000fea0003c3ffff */
[----:B------:R2:W5:Y:S04]  /*19fd0*/  LDL.64 R60, [R1+0x758] ;  /* 0x00075800013c7983 */ /* 0x0005680000100a00 */
[----:B------:R2:W-:Y:S02]  /*19fe0*/  STL [R1+0x770], RZ ;  /* 0x000770ff01007387 */ /* 0x0005e40000100800 */
.L_x_1862:
[----:B------:R-:W-:Y:S01]  /*19ff0*/  IMAD.MOV.U32 R83, RZ, RZ, R25 ;  /* 0x000000ffff537224 */ /* 0x000fe200078e0019 */
[----:B------:R-:W-:Y:S01]  /*1a000*/  LOP3.LUT R82, R20, 0x1, RZ, 0xc0, !PT ;  /* 0x0000000114527812 */ /* 0x000fe200078ec0ff */
[----:B------:R-:W-:Y:S01]  /*1a010*/  IMAD.MOV.U32 R81, RZ, RZ, R24 ;  /* 0x000000ffff517224 */ /* 0x000fe200078e0018 */
[----:B-1----:R-:W-:Y:S02]  /*1a020*/  MOV R80, 0x1a040 ;  /* 0x0001a04000507802 */ /* 0x002fe40000000f00 */
[----:B-12--5:R-:W-:Y:S05]  /*1a030*/  CALL.REL.NOINC `($_ZN7cutlass13device_kernelIN5flash19enable_sm80_to_sm89INS1_16FlashAttnBwdSm80INS1_25CollectiveMainloopBwdSm80ILi2ELi2EN4cute5tupleIJNS5_1CILi128EEES8_NS7_ILi64EEEEEENS_10bfloat16_tEfNS_4arch4Sm80ELb0ELb1ELb1ELb0ELb1ELb0ELb0ELb0ELi2ELi4ELi4ELi4ELb0EEENS1_24CollectiveEpilogueBwdGQAISA_fSD_Li256ELb0ELb1EEENS1_19SingleTileSchedulerILb0ELb0ELb0ELi128EEEEEEEEEvNT_6ParamsE$_ZN4cute3eso3ESOILb1ELb0EJNS_10UnderscoreEiiEEC2ERKS2_RKiS7_) ;  /* 0xfffed0d000007944 */ /* 0x026fea0003c3ffff */
[----:B------:R-:W-:Y:S01]  /*1a040*/  MOV R69, R25 ;  /* 0x0000001900457202 */ /* 0x000fe20000000f00 */
[----:B-1----:R-:W2:Y:S01]  /*1a050*/  LDL.64 R2, [R1+0x758] ;  /* 0x0007580001027983 */ /* 0x002ea20000100a00 */
[----:B------:R-:W-:Y:S01]  /*1a060*/  MOV R4, 0x1a0a0 ;  /* 0x0001a0a000047802 */ /* 0x000fe20000000f00 */
[----:B--2---:R-:W-:Y:S04]  /*1a070*/  IMAD R3, R3, 0x2, R2 ;  /* 0x0000000203037824 */ /* 0x004fe800078e0202 */
[----:B------:R-:W-:Y:S02]  /*1a080*/  IMAD.SHL.U32 R3, R3, 0x4, RZ ;  /* 0x0000000403037824 */ /* 0x000fe400078e00ff */
[----:B------:R-:W-:Y:S05]  /*1a090*/  CALL.REL.NOINC `($_ZN7cutlass13device_kernelIN5flash19enable_sm80_to_sm89INS1_16FlashAttnBwdSm80INS1_25CollectiveMainloopBwdSm80ILi2ELi2EN4cute5tupleIJNS5_1CILi128EEES8_NS7_ILi64EEEEEENS_10bfloat16_tEfNS_4arch4Sm80ELb0ELb1ELb1ELb0ELb1ELb0ELb0ELb0ELi2ELi4ELi4ELi4ELb0EEENS1_24CollectiveEpilogueBwdGQAISA_fSD_Li256ELb0ELb1EEENS1_19SingleTileSchedulerILb0ELb0ELb0ELi128EEEEEEEEEvNT_6ParamsE$_ZN4cute3eso3ESOILb1ELb0EJNS_6LayoutINS_5tupleIJNS3_IJNS_1CILi2EEES5_EEEEEENS3_IJNS3_IJNS4_ILi1EEES5_EEEEEEEEiEEC2ERKSB_RKi) ;  /* 0xfffef05000007944 */ /* 0x000fea0003c3ffff */
[----:B------:R-:W-:Y:S01]  /*1a0a0*/  MOV R4, 0x1a100 ;  /* 0x0001a10000047802 */ /* 0x000fe20000000f00 */
[----:B-1----:R-:W2:Y:S01]  /*1a0b0*/  LDL R3, [R1+0x758] ;  /* 0x0007580001037983 */ /* 0x002ea20000100800 */
[----:B------:R-:W-:Y:S01]  /*1a0c0*/  IMAD.MOV.U32 R2, RZ, RZ, R25 ;  /* 0x000000ffff027224 */ /* 0x000fe200078e0019 */
[C---:B--2---:R-:W-:Y:S04]  /*1a0d0*/  LEA R8, P0, R3.reuse, R48, 0x2 ;  /* 0x0000003003087211 */ /* 0x044fe800078010ff */
[----:B------:R-:W-:Y:S04]  /*1a0e0*/  LEA.HI.X.SX32 R3, R3, R49, 0x2, P0 ;  /* 0x0000003103037211 */ /* 0x000fe800000f16ff */
[----:B------:R-:W-:Y:S05]  /*1a0f0*/  CALL.REL.NOINC `($_ZN7cutlass13device_kernelIN5flash19enable_sm80_to_sm89INS1_16FlashAttnBwdSm80INS1_25CollectiveMainloopBwdSm80ILi2ELi2EN4cute5tupleIJNS5_1CILi128EEES8_NS7_ILi64EEEEEENS_10bfloat16_tEfNS_4arch4Sm80ELb0ELb1ELb1ELb0ELb1ELb0ELb0ELb0ELi2ELi4ELi4ELi4ELb0EEENS1_24CollectiveEpilogueBwdGQAISA_fSD_Li256ELb0ELb1EEENS1_19SingleTileSchedulerILb0ELb0ELb0ELi128EEEEEEEEEvNT_6ParamsE$_ZN4cute3eso3ESOILb1ELb0EJNS_6LayoutINS_5tupleIJNS3_IJNS_1CILi2EEES5_EEEEEENS3_IJNS3_IJNS4_ILi1EEES5_EEEEEEEENS_10ViewEngineIPfEEEEC2ERKSB_RKSE_) ;  /* 0xfffeefa000007944 */ /* 0x000fea0003c3ffff */
[----:B------:R-:W-:Y:S01]  /*1a100*/  MOV R3, R82 ;  /* 0x0000005200037202 */ /* 0x000fe20000000f00 */
[----:B-1----:R1:W5:Y:S01]  /*1a110*/  LDL.64 R8, [R1+0x758] ;  /* 0x0007580001087983 */ /* 0x0023620000100a00 */
[----:B------:R-:W-:Y:S01]  /*1a120*/  MOV R10, 0x1a150 ;  /* 0x0001a150000a7802 */ /* 0x000fe20000000f00 */
[----:B------:R-:W-:Y:S02]  /*1a130*/  IMAD.MOV.U32 R2, RZ, RZ, R25 ;  /* 0x000000ffff027224 */ /* 0x000fe400078e0019 */
[----:B-1---5:R-:W-:Y:S05]  /*1a140*/  CALL.REL.NOINC `($_ZN7cutlass13device_kernelIN5flash19enable_sm80_to_sm89INS1_16FlashAttnBwdSm80INS1_25CollectiveMainloopBwdSm80ILi2ELi2EN4cute5tupleIJNS5_1CILi128EEES8_NS7_ILi64EEEEEENS_10bfloat16_tEfNS_4arch4Sm80ELb0ELb1ELb1ELb0ELb1ELb0ELb0ELb0ELi2ELi4ELi4ELi4ELb0EEENS1_24CollectiveEpilogueBwdGQAISA_fSD_Li256ELb0ELb1EEENS1_19SingleTileSchedulerILb0ELb0ELb0ELi128EEEEEEEEEvNT_6ParamsE$_ZN4cute3eso3ESOILb1ELb0EJNS_10UnderscoreEiEEC2ERKS2_RKi) ;  /* 0xfffecf8000007944 */ /* 0x022fea0003c3ffff */
[----:B------:R-:W-:Y:S01]  /*1a150*/  MOV R4, 0x1a1a0 ;  /* 0x0001a1a000047802 */ /* 0x000fe20000000f00 */
[----:B-1----:R-:W2:Y:S01]  /*1a160*/  LDL R3, [R1+0x758] ;  /* 0x0007580001037983 */ /* 0x002ea20000100800 */
[----:B------:R-:W-:Y:S01]  /*1a170*/  IMAD.MOV.U32 R69, RZ, RZ, R25 ;  /* 0x000000ffff457224 */ /* 0x000fe200078e0019 */
[----:B--2---:R-:W-:Y:S02]  /*1a180*/  SHF.L.U32 R3, R3, 0x3, RZ ;  /* 0x0000000303037819 */ /* 0x004fe400000006ff */
[----:B------:R-:W-:Y:S05]  /*1a190*/  CALL.REL.NOINC `($_ZN7cutlass13device_kernelIN5flash19enable_sm80_to_sm89INS1_16FlashAttnBwdSm80INS1_25CollectiveMainloopBwdSm80ILi2ELi2EN4cute5tupleIJNS5_1CILi128EEES8_NS7_ILi64EEEEEENS_10bfloat16_tEfNS_4arch4Sm80ELb0ELb1ELb1ELb0ELb1ELb0ELb0ELb0ELi2ELi4ELi4ELi4ELb0EEENS1_24CollectiveEpilogueBwdGQAISA_fSD_Li256ELb0ELb1EEENS1_19SingleTileSchedulerILb0ELb0ELb0ELi128EEEEEEEEEvNT_6ParamsE$_ZN4cute3eso3ESOILb1ELb0EJNS_6LayoutINS_5tupleIJNS3_IJNS_1CILi2EEES5_S5_EEEEEENS3_IJNS3_IJNS4_ILi1EEES5_NS4_ILi4EEEEEEEEEEEiEEC2ERKSC_RKi) ;  /* 0xfffef35000007944 */ /* 0x000fea0003c3ffff */
[----:B------:R-:W-:Y:S01]  /*1a1a0*/  MOV R4, 0x1a200 ;  /* 0x0001a20000047802 */ /* 0x000fe20000000f00 */
[----:B-1----:R-:W2:Y:S01]  /*1a1b0*/  LDL R3, [R1+0x758] ;  /* 0x0007580001037983 */ /* 0x002ea20000100800 */
[----:B------:R-:W-:Y:S01]  /*1a1c0*/  IMAD.MOV.U32 R69, RZ, RZ, R25 ;  /* 0x000000ffff457224 */ /* 0x000fe200078e0019 */
[C---:B--2---:R-:W-:Y:S04]  /*1a1d0*/  LEA R6, P0, R3.reuse, R58, 0x1 ;  /* 0x0000003a03067211 */ /* 0x044fe800078008ff */
[----:B------:R-:W-:Y:S04]  /*1a1e0*/  LEA.HI.X.SX32 R3, R3, R59, 0x1, P0 ;  /* 0x0000003b03037211 */ /* 0x000fe800000f0eff */
[----:B------:R-:W-:Y:S05]  /*1a1f0*/  CALL.REL.NOINC `($_ZN7cutlass13device_kernelIN5flash19enable_sm80_to_sm89INS1_16FlashAttnBwdSm80INS1_25CollectiveMainloopBwdSm80ILi2ELi2EN4cute5tupleIJNS5_1CILi128EEES8_NS7_ILi64EEEEEENS_10bfloat16_tEfNS_4arch4Sm80ELb0ELb1ELb1ELb0ELb1ELb0ELb0ELb0ELi2ELi4ELi4ELi4ELb0EEENS1_24CollectiveEpilogueBwdGQAISA_fSD_Li256ELb0ELb1EEENS1_19SingleTileSchedulerILb0ELb0ELb0ELi128EEEEEEEEEvNT_6ParamsE$_ZN4cute3eso3ESOILb1ELb0EJNS_6LayoutINS_5tupleIJNS3_IJNS_1CILi2EEES5_S5_EEEEEENS3_IJNS3_IJNS4_ILi1EEES5_NS4_ILi4EEEEEEEEEEENS_10ViewEngineIPN7cutlass10bfloat16_tEEEEEC2ERKSC_RKSH_) ;  /* 0xfffef2a000007944 */ /* 0x000fea0003c3ffff */
[----:B------:R-:W-:Y:S01]  /*1a200*/  MOV R3, R20 ;  /* 0x0000001400037202 */ /* 0x000fe20000000f00 */
[----:B------:R2:W5:Y:S01]  /*1a210*/  LDL.64 R12, [R1+0x758] ;  /* 0x00075800010c7983 */ /* 0x0005620000100a00 */
[----:B------:R-:W-:Y:S01]  /*1a220*/  MOV R10, 0x1a250 ;  /* 0x0001a250000a7802 */ /* 0x000fe20000000f00 */
[----:B-1----:R-:W-:Y:S02]  /*1a230*/  IMAD.MOV.U32 R2, RZ, RZ, R25 ;  /* 0x000000ffff027224 */ /* 0x002fe400078e0019 */
[----:B--2--5:R-:W-:Y:S05]  /*1a240*/  CALL.REL.NOINC `($_ZN7cutlass13device_kernelIN5flash19enable_sm80_to_sm89INS1_16FlashAttnBwdSm80INS1_25CollectiveMainloopBwdSm80ILi2ELi2EN4cute5tupleIJNS5_1CILi128EEES8_NS7_ILi64EEEEEENS_10bfloat16_tEfNS_4arch4Sm80ELb0ELb1ELb1ELb0ELb1ELb0ELb0ELb0ELi2ELi4ELi4ELi4ELb0EEENS1_24CollectiveEpilogueBwdGQAISA_fSD_Li256ELb0ELb1EEENS1_19SingleTileSchedulerILb0ELb0ELb0ELi128EEEEEEEEEvNT_6ParamsE$_ZN4cute3eso3ESOILb1ELb0EJNS_10UnderscoreEiEEC2ERKS2_RKi) ;  /* 0xfffece8000007944 */ /* 0x024fea0003c3ffff */
[----:B------:R-:W-:Y:S01]  /*1a250*/  MOV R4, 0x1a2a0 ;  /* 0x0001a2a000047802 */ /* 0x000fe20000000f00 */
[----:B-1----:R-:W2:Y:S01]  /*1a260*/  LDL R3, [R1+0x758] ;  /* 0x0007580001037983 */ /* 0x002ea20000100800 */
[----:B------:R-:W-:Y:S01]  /*1a270*/  IMAD.MOV.U32 R69, RZ, RZ, R25 ;  /* 0x000000ffff457224 */ /* 0x000fe200078e0019 */
[----:B--2---:R-:W-:Y:S02]  /*1a280*/  SHF.L.U32 R3, R3, 0x2, RZ ;  /* 0x0000000203037819 */ /* 0x004fe400000006ff */
[----:B------:R-:W-:Y:S05]  /*1a290*/  CALL.REL.NOINC `($_ZN7cutlass13device_kernelIN5flash19enable_sm80_to_sm89INS1_16FlashAttnBwdSm80INS1_25CollectiveMainloopBwdSm80ILi2ELi2EN4cute5tupleIJNS5_1CILi128EEES8_NS7_ILi64EEEEEENS_10bfloat16_tEfNS_4arch4Sm80ELb0ELb1ELb1ELb0ELb1ELb0ELb0ELb0ELi2ELi4ELi4ELi4ELb0EEENS1_24CollectiveEpilogueBwdGQAISA_fSD_Li256ELb0ELb1EEENS1_19SingleTileSchedulerILb0ELb0ELb0ELi128EEEEEEEEEvNT_6ParamsE$_ZN4cute3eso3ESOILb1ELb0EJNS_6LayoutINS_5tupleIJNS3_IJNS_1CILi2EEES5_EEEEEENS3_IJNS3_IJNS4_ILi1EEES5_EEEEEEEEiEEC2ERKSB_RKi) ;  /* 0xfffeee5000007944 */ /* 0x000fea0003c3ffff */
[----:B------:R-:W-:Y:S01]  /*1a2a0*/  MOV R4, 0x1a300 ;  /* 0x0001a30000047802 */ /* 0x000fe20000000f00 */
[----:B-1----:R-:W2:Y:S01]  /*1a2b0*/  LDL R3, [R1+0x758] ;  /* 0x0007580001037983 */ /* 0x002ea20000100800 */
[----:B------:R-:W-:Y:S01]  /*1a2c0*/  IMAD.MOV.U32 R69, RZ, RZ, R25 ;  /* 0x000000ffff457224 */ /* 0x000fe200078e0019 */
[C---:B--2---:R-:W-:Y:S04]  /*1a2d0*/  LEA R6, P0, R3.reuse, R60, 0x1 ;  /* 0x0000003c03067211 */ /* 0x044fe800078008ff */
[----:B------:R-:W-:Y:S04]  /*1a2e0*/  LEA.HI.X.SX32 R3, R3, R61, 0x1, P0 ;  /* 0x0000003d03037211 */ /* 0x000fe800000f0eff */
[----:B------:R-:W-:Y:S05]  /*1a2f0*/  CALL.REL.NOINC `($_ZN7cutlass13device_kernelIN5flash19enable_sm80_to_sm89INS1_16FlashAttnBwdSm80INS1_25CollectiveMainloopBwdSm80ILi2ELi2EN4cute5tupleIJNS5_1CILi128EEES8_NS7_ILi64EEEEEENS_10bfloat16_tEfNS_4arch4Sm80ELb0ELb1ELb1ELb0ELb1ELb0ELb0ELb0ELi2ELi4ELi4ELi4ELb0EEENS1_24CollectiveEpilogueBwdGQAISA_fSD_Li256ELb0ELb1EEENS1_19SingleTileSchedulerILb0ELb0ELb0ELi128EEEEEEEEEvNT_6ParamsE$_ZN4cute3eso3ESOILb1ELb0EJNS_6LayoutINS_5tupleIJNS3_IJNS_1CILi2EEES5_EEEEEENS3_IJNS3_IJNS4_ILi1EEES5_EEEEEEEENS_10ViewEngineIPN7cutlass10bfloat16_tEEEEEC2ERKSB_RKSG_) ;  /* 0xfffeed5000007944 */ /* 0x000fea0003c3ffff */
[----:B------:R-:W-:Y:S01]  /*1a300*/  MOV R81, R24 ;  /* 0x0000001800517202 */ /* 0x000fe20000000f00 */
[----:B------:R2:W5:Y:S01]  /*1a310*/  LDL.64 R10, [R1+0x758] ;  /* 0x00075800010a7983 */ /* 0x0005620000100a00 */
[----:B------:R-:W-:Y:S01]  /*1a320*/  MOV R80, 0x1a350 ;  /* 0x0001a35000507802 */ /* 0x000fe20000000f00 */
[----:B------:R-:W-:Y:S02]  /*1a330*/  IMAD.MOV.U32 R83, RZ, RZ, R25 ;  /* 0x000000ffff537224 */ /* 0x000fe400078e0019 */
        /* <DEDUP_REMOVED lines=12> */
[----:B------:R-:W-:Y:S05]  /*1a400*/  CALL.REL.NOINC `($_ZN7cutlass13device_kernelIN5flash19enable_sm80_to_sm89INS1_16FlashAttnBwdSm80INS1_25CollectiveMainloopBwdSm80ILi2ELi2EN4cute5tupleIJNS5_1CILi128EEES8_NS7_ILi64EEEEEENS_10bfloat16_tEfNS_4arch4Sm80ELb0ELb1ELb1ELb0ELb1ELb0ELb0ELb0ELi2ELi4ELi4ELi4ELb0EEENS1_24CollectiveEpilogueBwdGQAISA_fSD_Li256ELb0ELb1EEENS1_19SingleTileSchedulerILb0ELb0ELb0ELi128EEEEEEEEEvNT_6ParamsE$_ZN4cute3eso3ESOILb1ELb0EJNS_6LayoutINS_5tupleIJNS3_IJNS_1CILi2EEES5_EEEEEENS3_IJNS3_IJNS4_ILi1EEES5_EEEEEEEENS_10ViewEngineIPKfEEEEC2ERKSB_RKSF_) ;  /* 0xfffeebf000007944 */ /* 0x000fea0003c3ffff */
[----:B------:R-:W-:Y:S01]  /*1a410*/  MOV R69, R25 ;  /* 0x0000001900457202 */ /* 0x000fe20000000f00 */
[----:B-1----:R1:W5:Y:S01]  /*1a420*/  LDL.64 R6, [R1+0x758] ;  /* 0x0007580001067983 */ /* 0x0023620000100a00 */
[----:B------:R-:W-:Y:S03]  /*1a430*/  MOV R4, 0x1a450 ;  /* 0x0001a45000047802 */ /* 0x000fe60000000f00 */
[----:B-1---5:R-:W-:Y:S05]  /*1a440*/  CALL.REL.NOINC `($_ZN7cutlass13device_kernelIN5flash19enable_sm80_to_sm89INS1_16FlashAttnBwdSm80INS1_25CollectiveMainloopBwdSm80ILi2ELi2EN4cute5tupleIJNS5_1CILi128EEES8_NS7_ILi64EEEEEENS_10bfloat16_tEfNS_4arch4Sm80ELb0ELb1ELb1ELb0ELb1ELb0ELb0ELb0ELi2ELi4ELi4ELi4ELb0EEENS1_24CollectiveEpilogueBwdGQAISA_fSD_Li256ELb0ELb1EEENS1_19SingleTileSchedulerILb0ELb0ELb0ELi128EEEEEEEEEvNT_6ParamsE$_ZN4cute3eso3ESOILb1ELb0EJNS_6LayoutINS_5tupleIJNS3_IJNS_1CILi1EEENS4_ILi2EEES6_EEEEEENS3_IJNS3_IJS5_S5_S6_EEEEEEEENS_10ViewEngineIPjEEEEC2ERKSB_RKSE_) ;  /* 0xfffeea3000007944 */ /* 0x022fea0003c3ffff */
[----:B-1----:R-:W-:Y:S01]  /*1a450*/  MOV R2, R25 ;  /* 0x0000001900027202 */ /* 0x002fe20000000f00 */
[----:B------:R1:W5:Y:S01]  /*1a460*/  LDL.64 R14, [R1+0x758] ;  /* 0x00075800010e7983 */ /* 0x0003620000100a00 */
[----:B------:R-:W-:Y:S01]  /*1a470*/  MOV R4, 0x1a4a0 ;  /* 0x0001a4a000047802 */ /* 0x000fe20000000f00 */
[----:B------:R-:W-:Y:S02]  /*1a480*/  IMAD.MOV.U32 R3, RZ, RZ, R11 ;  /* 0x000000ffff037224 */ /* 0x000fe400078e000b */
[----:B-1---5:R-:W-:Y:S05]  /*1a490*/  CALL.REL.NOINC `($_ZN7cutlass13device_kernelIN5flash19enable_sm80_to_sm89INS1_16FlashAttnBwdSm80INS1_25CollectiveMainloopBwdSm80ILi2ELi2EN4cute5tupleIJNS5_1CILi128EEES8_NS7_ILi64EEEEEENS_10bfloat16_tEfNS_4arch4Sm80ELb0ELb1ELb1ELb0ELb1ELb0ELb0ELb0ELi2ELi4ELi4ELi4ELb0EEENS1_24CollectiveEpilogueBwdGQAISA_fSD_Li256ELb0ELb1EEENS1_19SingleTileSchedulerILb0ELb0ELb0ELi128EEEEEEEEEvNT_6ParamsE$_ZN4cute3eso3ESOILb1ELb0EJNS_6LayoutINS_5tupleIJNS3_IJNS_1CILi1EEENS4_ILi2EEEEEEEEENS3_IJNS3_IJS5_S5_EEEEEEEENS_10ViewEngineIPjEEEEC2ERKSB_RKSE_) ;  /* 0xfffee8f000007944 */ /* 0x022fea0003c3ffff */
[----:B-1----:R-:W-:Y:S01]  /*1a4a0*/  MOV R2, R25 ;  /* 0x0000001900027202 */ /* 0x002fe20000000f00 */
[----:B------:R1:W5:Y:S01]  /*1a4b0*/  LDL.64 R16, [R1+0x758] ;  /* 0x0007580001107983 */ /* 0x0003620000100a00 */
[----:B------:R-:W-:Y:S01]  /*1a4c0*/  MOV R4, 0x1a4f0 ;  /* 0x0001a4f000047802 */ /* 0x000fe20000000f00 */
[----:B------:R-:W-:Y:S02]  /*1a4d0*/  IMAD.MOV.U32 R3, RZ, RZ, R9 ;  /* 0x000000ffff037224 */ /* 0x000fe400078e0009 */
[----:B-1---5:R-:W-:Y:S05]  /*1a4e0*/  CALL.REL.NOINC `($_ZN7cutlass13device_kernelIN5flash19enable_sm80_to_sm89INS1_16FlashAttnBwdSm80INS1_25CollectiveMainloopBwdSm80ILi2ELi2EN4cute5tupleIJNS5_1CILi128EEES8_NS7_ILi64EEEEEENS_10bfloat16_tEfNS_4arch4Sm80ELb0ELb1ELb1ELb0ELb1ELb0ELb0ELb0ELi2ELi4ELi4ELi4ELb0EEENS1_24CollectiveEpilogueBwdGQAISA_fSD_Li256ELb0ELb1EEENS1_19SingleTileSchedulerILb0ELb0ELb0ELi128EEEEEEEEEvNT_6ParamsE$_ZN4cute3eso3ESOILb1ELb0EJNS_6LayoutINS_5tupleIJNS3_IJNS_1CILi2EEES5_EEEEEENS3_IJNS3_IJNS4_ILi1EEES5_EEEEEEEENS_10ViewEngineIPfEEEEC2ERKSB_RKSE_) ;  /* 0xfffeebb000007944 */ /* 0x022fea0003c3ffff */
[----:B-1----:R-:W-:Y:S01]  /*1a4f0*/  MOV R2, R25 ;  /* 0x0000001900027202 */ /* 0x002fe20000000f00 */
[----:B------:R1:W5:Y:S01]  /*1a500*/  LDL.64 R62, [R1+0x758] ;  /* 0x00075800013e7983 */ /* 0x0003620000100a00 */
[----:B------:R-:W-:Y:S01]  /*1a510*/  MOV R4, 0x1a540 ;  /* 0x0001a54000047802 */ /* 0x000fe20000000f00 */
[----:B------:R-:W-:Y:S02]  /*1a520*/  IMAD.MOV.U32 R3, RZ, RZ, R7 ;  /* 0x000000ffff037224 */ /* 0x000fe400078e0007 */
[----:B-1---5:R-:W-:Y:S05]  /*1a530*/  CALL.REL.NOINC `($_ZN7cutlass13device_kernelIN5flash19enable_sm80_to_sm89INS1_16FlashAttnBwdSm80INS1_25CollectiveMainloopBwdSm80ILi2ELi2EN4cute5tupleIJNS5_1CILi128EEES8_NS7_ILi64EEEEEENS_10bfloat16_tEfNS_4arch4Sm80ELb0ELb1ELb1ELb0ELb1ELb0ELb0ELb0ELi2ELi4ELi4ELi4ELb0EEENS1_24CollectiveEpilogueBwdGQAISA_fSD_Li256ELb0ELb1EEENS1_19SingleTileSchedulerILb0ELb0ELb0ELi128EEEEEEEEEvNT_6ParamsE$_ZN4cute3eso3ESOILb1ELb0EJNS_6LayoutINS_5tupleIJNS3_IJNS_1CILi2EEES5_EEEEEENS3_IJNS3_IJNS4_ILi1EEES5_EEEEEEEENS_10ViewEngineIPKfEEEEC2ERKSB_RKSF_) ;  /* 0xfffeeac000007944 */ /* 0x022fea0003c3ffff */
        /* <DEDUP_REMOVED lines=24> */
[----:B-1----:R-:W-:Y:S05]  /*1a6c0*/  CALL.REL.NOINC `($_ZN7cutlass13device_kernelIN5flash19enable_sm80_to_sm89INS1_16FlashAttnBwdSm80INS1_25CollectiveMainloopBwdSm80ILi2ELi2EN4cute5tupleIJNS5_1CILi128EEES8_NS7_ILi64EEEEEENS_10bfloat16_tEfNS_4arch4Sm80ELb0ELb1ELb1ELb0ELb1ELb0ELb0ELb0ELi2ELi4ELi4ELi4ELb0EEENS1_24CollectiveEpilogueBwdGQAISA_fSD_Li256ELb0ELb1EEENS1_19SingleTileSchedulerILb0ELb0ELb0ELi128EEEEEEEEEvNT_6ParamsE$_ZN4cute3eso3ESOILb1ELb0EJNS_10UnderscoreEiiEEC2ERKS2_RKiS7_) ;  /* 0xfffeca4000007944 */ /* 0x002fea0003c3ffff */
        /* <DEDUP_REMOVED lines=643> */
[----:B------:R-:W-:Y:S02]  /*1cf00*/  MOV R3, 0x1 ;  /* 0x0000000100037802 */ /* 0x000fe40000000f00 */
        /* <DEDUP_REMOVED lines=18> */
.L_x_1863:
        /* <DEDUP_REMOVED lines=772> */
.L_x_1864:
        /* <DEDUP_REMOVED lines=222> */
[----:B------:R-:W-:Y:S05]  /*20e50*/  CALL.REL.NOINC `($_ZN7cutlass13device_kernelIN5flash19enable_sm80_to_sm89INS1_16FlashAttnBwdSm80INS1_25CollectiveMainloopBwdSm80ILi2ELi2EN4cute5tupleIJNS5_1CILi128EEES8_NS7_ILi64EEEEEENS_10bfloat16_tEfNS_4arch4Sm80ELb0ELb1ELb1ELb0ELb1ELb0ELb0ELb0ELi2ELi4ELi4ELi4ELb0EEENS1_24CollectiveEpilogueBwdGQAISA_fSD_Li256ELb0ELb1EEENS1_19SingleTileSchedulerILb0ELb0ELb0ELi128EEEEEEEEEvNT_6ParamsE$_ZN4cute3eso3ESOILb1ELb0EJNS_10UnderscoreES2_iEEC2ERKS2_S5_RKi) ;  /* 0xfffe623000007944 */ /* 0x000fea0003c3ffff */
        /* <DEDUP_REMOVED lines=37> */
.L_x_1865:
        /* <DEDUP_REMOVED lines=220> */
[----:B-----5:R-:W-:Y:S05]  /*21e70*/  CALL.REL.NOINC `($_ZN7cutlass13device_kernelIN5flash19enable_sm80_to_sm89INS1_16FlashAttnBwdSm80INS1_25CollectiveMainloopBwdSm80ILi2ELi2EN4cute5tupleIJNS5_1CILi128EEES8_NS7_ILi64EEEEEENS_10bfloat16_tEfNS_4arch4Sm80ELb0ELb1ELb1ELb0ELb1ELb0ELb0ELb0ELi2ELi4ELi4ELi4ELb0EEENS1_24CollectiveEpilogueBwdGQAISA_fSD_Li256ELb0ELb1EEENS1_19SingleTileSchedulerILb0ELb0ELb0ELi128EEEEEEEEEvNT_6ParamsE$_ZN4cute8smem_ptrIPfECI1NS_12iter_adaptorIS1_S2_EEES1_) ;  /* 0xfffe8d9000007944 */ /* 0x020fea0003c3ffff */
[----:B-1----:R1:W5:Y:S01]  /*21e80*/  LDL.64 R2, [R1+0x758] ;  /* 0x0007580001027983 */ /* 0x0023620000100a00 */
[----:B------:R-:W-:-:S03]  /*21e90*/  MOV R8, 0x21eb0 ;  /* 0x00021eb000087802 */ /* 0x000fc60000000f00 */
[----:B-1---5:R-:W-:Y:S05]  /*21ea0*/  CALL.REL.NOINC `($_ZN7cutlass13device_kernelIN5flash19enable_sm80_to_sm89INS1_16FlashAttnBwdSm80INS1_25CollectiveMainloopBwdSm80ILi2ELi2EN4cute5tupleIJNS5_1CILi128EEES8_NS7_ILi64EEEEEENS_10bfloat16_tEfNS_4arch4Sm80ELb0ELb1ELb1ELb0ELb1ELb0ELb0ELb0ELi2ELi4ELi4ELi4ELb0EEENS1_24CollectiveEpilogueBwdGQAISA_fSD_Li256ELb0ELb1EEENS1_19SingleTileSchedulerILb0ELb0ELb0ELi128EEEEEEEEEvNT_6ParamsE$_ZN4cute3eso3ESOILb1ELb0EJNS_6LayoutINS_5tupleIJNS3_IJNS_1CILi2EEES5_EEEEEENS3_IJNS3_IJNS4_ILi8EEENS4_ILi64EEEEEEEEEEENS_10ViewEngineINS_8smem_ptrIPfEEEEEEC2ERKSC_RKSH_) ;  /* 0xfffe728000007944 */ /* 0x022fea0003c3ffff */
        /* <DEDUP_REMOVED lines=9> */
[----:B--2--5:R-:W-:Y:S05]  /*21f40*/  CALL.REL.NOINC `($_ZN7cutlass13device_kernelIN5flash19enable_sm80_to_sm89INS1_16FlashAttnBwdSm80INS1_25CollectiveMainloopBwdSm80ILi2ELi2EN4cute5tupleIJNS5_1CILi128EEES8_NS7_ILi64EEEEEENS_10bfloat16_tEfNS_4arch4Sm80ELb0ELb1ELb1ELb0ELb1ELb0ELb0ELb0ELi2ELi4ELi4ELi4ELb0EEENS1_24CollectiveEpilogueBwdGQAISA_fSD_Li256ELb0ELb1EEENS1_19SingleTileSchedulerILb0ELb0ELb0ELi128EEEEEEEEEvNT_6ParamsE$_ZN4cute3eso3ESOILb1ELb0EJNS_10UnderscoreEiEEC2ERKS2_RKi) ;  /* 0xfffe518000007944 */ /* 0x024fea0003c3ffff */
[----:B-1----:R-:W2:Y:S01]  /*21f50*/  LDL R3, [R1+0x758] ;  /* 0x0007580001037983 */ /* 0x002ea20000100800 */
[----:B------:R-:W-:Y:S02]  /*21f60*/  MOV R6, 0x21f90 ;  /* 0x00021f9000067802 */ /* 0x000fe40000000f00 */
[----:B--2---:R-:W-:Y:S02]  /*21f70*/  SHF.L.U32 R3, R3, 0x7, RZ ;  /* 0x0000000703037819 */ /* 0x004fe400000006ff */
[----:B------:R-:W-:Y:S05]  /*21f80*/  CALL.REL.NOINC `($_ZN7cutlass13device_kernelIN5flash19enable_sm80_to_sm89INS1_16FlashAttnBwdSm80INS1_25CollectiveMainloopBwdSm80ILi2ELi2EN4cute5tupleIJNS5_1CILi128EEES8_NS7_ILi64EEEEEENS_10bfloat16_tEfNS_4arch4Sm80ELb0ELb1ELb1ELb0ELb1ELb0ELb0ELb0ELi2ELi4ELi4ELi4ELb0EEENS1_24CollectiveEpilogueBwdGQAISA_fSD_Li256ELb0ELb1EEENS1_19SingleTileSchedulerILb0ELb0ELb0ELi128EEEEEEEEEvNT_6ParamsE$_ZN4cute3eso3ESOILb1ELb0EJNS_6LayoutINS_5tupleIJNS3_IJNS_1CILi2EEES5_EEEEEENS3_IJNS3_IJNS4_ILi8EEENS4_ILi64EEEEEEEEEEEiEEC2ERKSC_RKi) ;  /* 0xfffe71e000007944 */ /* 0x000fea0003c3ffff */
[----:B------:R-:W-:Y:S01]  /*21f90*/  ULDC.64 UR4, c[0x0][0x118] ;  /* 0x0000460000047ab9 */ /* 0x000fe20000000a00 */
[----:B-1----:R-:W2:Y:S04]  /*21fa0*/  LDL R2, [R1+0x758] ;  /* 0x0007580001027983 */ /* 0x002ea80000100800 */
[----:B------:R-:W2:Y:S01]  /*21fb0*/  LD.E.64 R12, [R12.64] ;  /* 0x000000040c0c7980 */ /* 0x000ea2000c101b00 */
[----:B------:R-:W-:-:S02]  /*21fc0*/  MOV R6, R25 ;  /* 0x0000001900067202 */ /* 0x000fc40000000f00 */
[----:B------:R-:W-:Y:S01]  /*21fd0*/  MOV R8, 0x22000 ;  /* 0x0002200000087802 */ /* 0x000fe20000000f00 */
[----:B--2---:R-:W-:-:S04]  /*21fe0*/  IMAD.WIDE R2, R2, 0x4, R12 ;  /* 0x0000000402027825 */ /* 0x004fc800078e020c */
[----:B------:R-:W-:Y:S05]  /*21ff0*/  CALL.REL.NOINC `($_ZN7cutlass13device_kernelIN5flash19enable_sm80_to_sm89INS1_16FlashAttnBwdSm80INS1_25CollectiveMainloopBwdSm80ILi2ELi2EN4cute5tupleIJNS5_1CILi128EEES8_NS7_ILi64EEEEEENS_10bfloat16_tEfNS_4arch4Sm80ELb0ELb1ELb1ELb0ELb1ELb0ELb0ELb0ELi2ELi4ELi4ELi4ELb0EEENS1_24CollectiveEpilogueBwdGQAISA_fSD_Li256ELb0ELb1EEENS1_19SingleTileSchedulerILb0ELb0ELb0ELi128EEEEEEEEEvNT_6ParamsE$_ZN4cute8smem_ptrIPfECI1NS_12iter_adaptorIS1_S2_EEES1_) ;  /* 0xfffe8c1000007944 */ /* 0x000fea0003c3ffff */
[----:B-1----:R1:W5:Y:S01]  /*22000*/  LDL.64 R2, [R1+0x758] ;  /* 0x0007580001027983 */ /* 0x0023620000100a00 */
[----:B------:R-:W-:-:S03]  /*22010*/  MOV R8, 0x22030 ;  /* 0x0002203000087802 */ /* 0x000fc60000000f00 */
[----:B-1---5:R-:W-:Y:S05]  /*22020*/  CALL.REL.NOINC `($_ZN7cutlass13device_kernelIN5flash19enable_sm80_to_sm89INS1_16FlashAttnBwdSm80INS1_25CollectiveMainloopBwdSm80ILi2ELi2EN4cute5tupleIJNS5_1CILi128EEES8_NS7_ILi64EEEEEENS_10bfloat16_tEfNS_4arch4Sm80ELb0ELb1ELb1ELb0ELb1ELb0ELb0ELb0ELi2ELi4ELi4ELi4ELb0EEENS1_24CollectiveEpilogueBwdGQAISA_fSD_Li256ELb0ELb1EEENS1_19SingleTileSchedulerILb0ELb0ELb0ELi128EEEEEEEEEvNT_6ParamsE$_ZN4cute3eso3ESOILb1ELb0EJNS_6LayoutINS_5tupleIJNS3_IJNS_1CILi2EEES5_EEEEEENS3_IJNS3_IJNS4_ILi8EEENS4_ILi64EEEEEEEEEEENS_10ViewEngineINS_8smem_ptrIPfEEEEEEC2ERKSC_RKSH_) ;  /* 0xfffe710000007944 */ /* 0x022fea0003c3ffff */
[----:B-1----:R1:W5:Y:S01]  /*22030*/  LDL.64 R2, [R1+0x758] ;  /* 0x0007580001027983 */ /* 0x0023620000100a00 */
[----:B------:R-:W-:Y:S02]  /*22040*/  MOV R9, R5 ;  /* 0x0000000500097202 */ /* 0x000fe40000000f00 */
[----:B------:R-:W-:Y:S02]  /*22050*/  MOV R6, 0x22070 ;  /* 0x0002207000067802 */ /* 0x000fe40000000f00 */
[----:B-1---5:R-:W-:Y:S05]  /*22060*/  CALL.REL.NOINC `($_ZN7cutlass13device_kernelIN5flash19enable_sm80_to_sm89INS1_16FlashAttnBwdSm80INS1_25CollectiveMainloopBwdSm80ILi2ELi2EN4cute5tupleIJNS5_1CILi128EEES8_NS7_ILi64EEEEEENS_10bfloat16_tEfNS_4arch4Sm80ELb0ELb1ELb1ELb0ELb1ELb0ELb0ELb0ELi2ELi4ELi4ELi4ELb0EEENS1_24CollectiveEpilogueBwdGQAISA_fSD_Li256ELb0ELb1EEENS1_19SingleTileSchedulerILb0ELb0ELb0ELi128EEEEEEEEEvNT_6ParamsE$_ZN4cute3eso3ESOILb1ELb0EJNS_6LayoutINS_5tupleIJNS_1CILi1EEENS4_ILi4EEEEEENS3_IJNS4_ILi0EEES5_EEEEENS_10ViewEngineIPfEEEEC2ERKSA_RKSD_) ;  /* 0xfffe80c000007944 */ /* 0x022fea0003c3ffff */
[----:B------:R2:W5:Y:S01]  /*22070*/  LDL.64 R12, [R1+0x758] ;  /* 0x00075800010c7983 */ /* 0x0005620000100a00 */
[----:B-1----:R-:W-:Y:S02]  /*22080*/  MOV R9, R3 ;  /* 0x0000000300097202 */ /* 0x002fe40000000f00 */
[----:B------:R-:W-:Y:S02]  /*22090*/  MOV R6, 0x220b0 ;  /* 0x000220b000067802 */ /* 0x000fe40000000f00 */
[----:B--2--5:R-:W-:Y:S05]  /*220a0*/  CALL.REL.NOINC `($_ZN7cutlass13device_kernelIN5flash19enable_sm80_to_sm89INS1_16FlashAttnBwdSm80INS1_25CollectiveMainloopBwdSm80ILi2ELi2EN4cute5tupleIJNS5_1CILi128EEES8_NS7_ILi64EEEEEENS_10bfloat16_tEfNS_4arch4Sm80ELb0ELb1ELb1ELb0ELb1ELb0ELb0ELb0ELi2ELi4ELi4ELi4ELb0EEENS1_24CollectiveEpilogueBwdGQAISA_fSD_Li256ELb0ELb1EEENS1_19SingleTileSchedulerILb0ELb0ELb0ELi128EEEEEEEEEvNT_6ParamsE$_ZN4cute3eso3ESOILb1ELb0EJNS_6LayoutINS_5tupleIJNS_1CILi1EEENS3_IJNS4_ILi2EEES6_EEEEEENS3_IJNS4_ILi0EEENS3_IJNS4_ILi8EEENS4_ILi64EEEEEEEEEEENS_10ViewEngineINS_8smem_ptrIPfEEEEEEC2ERKSE_RKSJ_) ;  /* 0xfffe802000007944 */ /* 0x024fea0003c3ffff */
[----:B-1----:R1:W5:Y:S01]  /*220b0*/  LDL.64 R2, [R1+0x758] ;  /* 0x0007580001027983 */ /* 0x0023620000100a00 */
[----:B------:R-:W-:Y:S02]  /*220c0*/  MOV R6, R25 ;  /* 0x0000001900067202 */ /* 0x000fe40000000f00 */
[----:B------:R-:W-:-:S02]  /*220d0*/  MOV R8, 0x220f0 ;  /* 0x000220f000087802 */ /* 0x000fc40000000f00 */
[----:B-1---5:R-:W-:Y:S05]  /*220e0*/  CALL.REL.NOINC `($_ZN7cutlass13device_kernelIN5flash19enable_sm80_to_sm89INS1_16FlashAttnBwdSm80INS1_25CollectiveMainloopBwdSm80ILi2ELi2EN4cute5tupleIJNS5_1CILi128EEES8_NS7_ILi64EEEEEENS_10bfloat16_tEfNS_4arch4Sm80ELb0ELb1ELb1ELb0ELb1ELb0ELb0ELb0ELi2ELi4ELi4ELi4ELb0EEENS1_24CollectiveEpilogueBwdGQAISA_fSD_Li256ELb0ELb1EEENS1_19SingleTileSchedulerILb0ELb0ELb0ELi128EEEEEEEEEvNT_6ParamsE$_ZN4cute8smem_ptrIPfECI1NS_12iter_adaptorIS1_S2_EEES1_) ;  /* 0xfffe8b2000007944 */ /* 0x022fea0003c3ffff */
[----:B-1----:R1:W5:Y:S01]  /*220f0*/  LDL.64 R2, [R1+0x758] ;  /* 0x0007580001027983 */ /* 0x0023620000100a00 */
[----:B------:R-:W-:-:S03]  /*22100*/  MOV R8, 0x22120 ;  /* 0x0002212000087802 */ /* 0x000fc60000000f00 */
[----:B-1---5:R-:W-:Y:S05]  /*22110*/  CALL.REL.NOINC `($_ZN7cutlass13device_kernelIN5flash19enable_sm80_to_sm89INS1_16FlashAttnBwdSm80INS1_25CollectiveMainloopBwdSm80ILi2ELi2EN4cute5tupleIJNS5_1CILi128EEES8_NS7_ILi64EEEEEENS_10bfloat16_tEfNS_4arch4Sm80ELb0ELb1ELb1ELb0ELb1ELb0ELb0ELb0ELi2ELi4ELi4ELi4ELb0EEENS1_24CollectiveEpilogueBwdGQAISA_fSD_Li256ELb0ELb1EEENS1_19SingleTileSchedulerILb0ELb0ELb0ELi128EEEEEEEEEvNT_6ParamsE$_ZN4cute3eso3ESOILb1ELb0EJNS_6LayoutINS_5tupleIJNS3_IJNS_1CILi2EEES5_EEEEEENS3_IJNS3_IJNS4_ILi8EEENS4_ILi64EEEEEEEEEEENS_10ViewEngineINS_8smem_ptrIPfEEEEEEC2ERKSC_RKSH_) ;  /* 0xfffe701000007944 */ /* 0x022fea0003c3ffff */
[----:B------:R2:W5:Y:S01]  /*22120*/  LDL.64 R10, [R1+0x758] ;  /* 0x00075800010a7983 */ /* 0x0005620000100a00 */
[----:B-1----:R-:W-:-:S03]  /*22130*/  MOV R6, 0x22150 ;  /* 0x0002215000067802 */ /* 0x002fc60000000f00 */
[----:B--2--5:R-:W-:Y:S05]  /*22140*/  CALL.REL.NOINC `($_ZN7cutlass13device_kernelIN5flash19enable_sm80_to_sm89INS1_16FlashAttnBwdSm80INS1_25CollectiveMainloopBwdSm80ILi2ELi2EN4cute5tupleIJNS5_1CILi128EEES8_NS7_ILi64EEEEEENS_10bfloat16_tEfNS_4arch4Sm80ELb0ELb1ELb1ELb0ELb1ELb0ELb0ELb0ELi2ELi4ELi4ELi4ELb0EEENS1_24CollectiveEpilogueBwdGQAISA_fSD_Li256ELb0ELb1EEENS1_19SingleTileSchedulerILb0ELb0ELb0ELi128EEEEEEEEEvNT_6ParamsE$_ZN4cute3eso3ESOILb1ELb0EJNS_6LayoutINS_5tupleIJNS_1CILi4EEEEEENS3_IJNS4_ILi1EEEEEEEENS_10ViewEngineIPfEEEEC2ERKS9_RKSC_) ;  /* 0xfffe804000007944 */ /* 0x024fea0003c3ffff */
        /* <DEDUP_REMOVED lines=272> */
[----:B------:R-:W-:Y:S05]  /*23250*/  CALL.REL.NOINC `($_ZN7cutlass13device_kernelIN5flash19enable_sm80_to_sm89INS1_16FlashAttnBwdSm80INS1_25CollectiveMainloopBwdSm80ILi2ELi2EN4cute5tupleIJNS5_1CILi128EEES8_NS7_ILi64EEEEEENS_10bfloat16_tEfNS_4arch4Sm80ELb0ELb1ELb1ELb0ELb1ELb0ELb0ELb0ELi2ELi4ELi4ELi4ELb0EEENS1_24CollectiveEpilogueBwdGQAISA_fSD_Li256ELb0ELb1EEENS1_19SingleTileSchedulerILb0ELb0ELb0ELi128EEEEEEEEEvNT_6ParamsE$_ZN4cute3eso3ESOILb1ELb0EJNS_6LayoutINS_5tupleIJNS3_IJNS_1CILi2EEES5_EEENS3_IJS5_NS4_ILi8EEEEEEEEENS3_IJNS3_IJS5_NS4_ILi4EEEEEENS3_IJNS4_ILi1EEES7_EEEEEEEENS_10ViewEngineIPfEEEEC2ERKSF_RKSI_) ;  /* 0xfffe601000007944 */ /* 0x000fea0003c3ffff */
        /* <DEDUP_REMOVED lines=149> */
[----:B-1---5:R-:W-:Y:S05]  /*23bb0*/  CALL.REL.NOINC `($_ZN7cutlass13device_kernelIN5flash19enable_sm80_to_sm89INS1_16FlashAttnBwdSm80INS1_25CollectiveMainloopBwdSm80ILi2ELi2EN4cute5tupleIJNS5_1CILi128EEES8_NS7_ILi64EEEEEENS_10bfloat16_tEfNS_4arch4Sm80ELb0ELb1ELb1ELb0ELb1ELb0ELb0ELb0ELi2ELi4ELi4ELi4ELb0EEENS1_24CollectiveEpilogueBwdGQAISA_fSD_Li256ELb0ELb1EEENS1_19SingleTileSchedulerILb0ELb0ELb0ELi128EEEEEEEEEvNT_6ParamsE$_ZZN5flash25CollectiveMainloopBwdSm80ILi2ELi2EN4cute5tupleIJNS1_1CILi128EEES4_NS3_ILi64EEEEEEN7cutlass10bfloat16_tEfNS7_4arch4Sm80ELb0ELb1ELb1ELb0ELb1ELb0ELb0ELb0ELi2ELi4ELi4ELi4ELb0EE3mmaINS_16FlashAttnBwdSm80ISB_NS_24CollectiveEpilogueBwdGQAIS6_fSA_Li256ELb0ELb1EEENS_19SingleTileSchedulerILb0ELb0ELb0ELi128EEEE13SharedStorageENS1_6TensorINS1_11ArrayEngineIfLm32EEENS1_6LayoutINS2_IJNS2_IJNS3_ILi2EEESO_EEESO_NS3_ILi4EEEEEENS2_IJNS2_IJNS3_ILi1EEESO_EEESQ_NS3_ILi8EEEEEEEEEEEEbRKNSB_6ParamsERT0_S12_iNS2_IJiiiEEERT_ENKUlRT_iE_clINSK_INSL_IfLm64EEENSN_INS2_IJSP_SO_SU_EEESV_EEEEEEDaS17_i) ;  /* 0xfffec3d000007944 */ /* 0x022fea0003c3ffff */
[----:B------:R-:W-:Y:S02]  /*23bc0*/  MOV R10, RZ ;  /* 0x000000ff000a7202 */ /* 0x000fe40000000f00 */
.L_x_1867:
[----:B-1----:R-:W-:-:S05]  /*23bd0*/  MOV R2, 0x23bf0 ;  /* 0x00023bf000027802 */ /* 0x002fca0000000f00 */
[----:B------:R-:W-:Y:S05]  /*23be0*/  CALL.REL.NOINC `($_ZN7cutlass13device_kernelIN5flash19enable_sm80_to_sm89INS1_16FlashAttnBwdSm80INS1_25CollectiveMainloopBwdSm80ILi2ELi2EN4cute5tupleIJNS5_1CILi128EEES8_NS7_ILi64EEEEEENS_10bfloat16_tEfNS_4arch4Sm80ELb0ELb1ELb1ELb0ELb1ELb0ELb0ELb0ELi2ELi4ELi4ELi4ELb0EEENS1_24CollectiveEpilogueBwdGQAISA_fSD_Li256ELb0ELb1EEENS1_19SingleTileSchedulerILb0ELb0ELb0ELi128EEEEEEEEEvNT_6ParamsE$_ZZZN5flash25CollectiveMainloopBwdSm80ILi2ELi2EN4cute5tupleIJNS1_1CILi128EEES4_NS3_ILi64EEEEEEN7cutlass10bfloat16_tEfNS7_4arch4Sm80ELb0ELb1ELb1ELb0ELb1ELb0ELb0ELb0ELi2ELi4ELi4ELi4ELb0EE3mmaINS_16FlashAttnBwdSm80ISB_NS_24CollectiveEpilogueBwdGQAIS6_fSA_Li256ELb0ELb1EEENS_19SingleTileSchedulerILb0ELb0ELb0ELi128EEEE13SharedStorageENS1_6TensorINS1_11ArrayEngineIfLm32EEENS1_6LayoutINS2_IJNS2_IJNS3_ILi2EEESO_EEESO_NS3_ILi4EEEEEENS2_IJNS2_IJNS3_ILi1EEESO_EEESQ_NS3_ILi8EEEEEEEEEEEEbRKNSB_6ParamsERT0_S12_iNS2_IJiiiEEERT_ENKUliT_E_clIZSC_ISJ_SX_EbS10_S12_S12_iS13_S15_EUlRS16_iE_EEDaiS16_ENKUlvE0_clEv) ;  /* 0x0004454000007944 */ /* 0x000fea0003c00000 */
[----:B------:R1:W-:Y:S01]  /*23bf0*/  STL [R1+0x770], RZ ;  /* 0x000770ff01007387 */ /* 0x0003e20000100800 */
[----:B------:R-:W-:-:S03]  /*23c00*/  MOV R5, RZ ;  /* 0x000000ff00057202 */ /* 0x000fc60000000f00 */
.L_x_1866:
[----:B------:R-:W-:Y:S01]  /*23c10*/  IMAD.MOV.U32 R3, RZ, RZ, R25 ;  /* 0x000000ffff037224 */ /* 0x000fe200078e0019 */
[----:B-1----:R-:W-:-:S02]  /*23c20*/  MOV R2, R24 ;  /* 0x0000001800027202 */ /* 0x002fc40000000f00 */
[----:B------:R-:W-:Y:S02]  /*23c30*/  MOV R8, 0x23c50 ;  /* 0x00023c5000087802 */ /* 0x000fe40000000f00 */
[----:B-1---5:R-:W-:Y:S05]  /*23c40*/  CALL.REL.NOINC `($_ZN7cutlass13device_kernelIN5flash19enable_sm80_to_sm89INS1_16FlashAttnBwdSm80INS1_25CollectiveMainloopBwdSm80ILi2ELi2EN4cute5tupleIJNS5_1CILi128EEES8_NS7_ILi64EEEEEENS_10bfloat16_tEfNS_4arch4Sm80ELb0ELb1ELb1ELb0ELb1ELb0ELb0ELb0ELi2ELi4ELi4ELi4ELb0EEENS1_24CollectiveEpilogueBwdGQAISA_fSD_Li256ELb0ELb1EEENS1_19SingleTileSchedulerILb0ELb0ELb0ELi128EEEEEEEEEvNT_6ParamsE$_ZN4cute3eso3ESOILb0ELb0EJiiEEC2ERKiS4_) ;  /* 0xfffe2a9000007944 */ /* 0x022fea0003c3ffff */
        /* <DEDUP_REMOVED lines=20> */
[----:B------:R-:W-:Y:S05]  /*23d90*/  CALL.REL.NOINC `($_ZN7cutlass13device_kernelIN5flash19enable_sm80_to_sm89INS1_16FlashAttnBwdSm80INS1_25CollectiveMainloopBwdSm80ILi2ELi2EN4cute5tupleIJNS5_1CILi128EEES8_NS7_ILi64EEEEEENS_10bfloat16_tEfNS_4arch4Sm80ELb0ELb1ELb1ELb0ELb1ELb0ELb0ELb0ELi2ELi4ELi4ELi4ELb0EEENS1_24CollectiveEpilogueBwdGQAISA_fSD_Li256ELb0ELb1EEENS1_19SingleTileSchedulerILb0ELb0ELb0ELi128EEEEEEEEEvNT_6ParamsE$exp2f) ;  /* 0x000445e000007944 */ /* 0x000fea0003c00000 */
[----:B------:R-:W-:Y:S01]  /*23da0*/  IMAD.MOV.U32 R3, RZ, RZ, R25 ;  /* 0x000000ffff037224 */ /* 0x000fe200078e0019 */
[----:B------:R-:W-:Y:S02]  /*23db0*/  MOV R2, R24 ;  /* 0x0000001800027202 */ /* 0x000fe40000000f00 */
[----:B------:R-:W-:Y:S02]  /*23dc0*/  MOV R8, 0x23de0 ;  /* 0x00023de000087802 */ /* 0x000fe40000000f00 */
[----:B-1----:R-:W-:Y:S05]  /*23dd0*/  CALL.REL.NOINC `($_ZN7cutlass13device_kernelIN5flash19enable_sm80_to_sm89INS1_16FlashAttnBwdSm80INS1_25CollectiveMainloopBwdSm80ILi2ELi2EN4cute5tupleIJNS5_1CILi128EEES8_NS7_ILi64EEEEEENS_10bfloat16_tEfNS_4arch4Sm80ELb0ELb1ELb1ELb0ELb1ELb0ELb0ELb0ELi2ELi4ELi4ELi4ELb0EEENS1_24CollectiveEpilogueBwdGQAISA_fSD_Li256ELb0ELb1EEENS1_19SingleTileSchedulerILb0ELb0ELb0ELi128EEEEEEEEEvNT_6ParamsE$_ZN4cute3eso3ESOILb0ELb0EJiiEEC2ERKiS4_) ;  /* 0xfffe290000007944 */ /* 0x002fea0003c3ffff */
        /* <DEDUP_REMOVED lines=93> */
[----:B--2---:R1:W-:Y:S04]  /*243b0*/  STL.64 [R1+0x750], R6 ;  /* 0x0007500601007387 */ /* 0x0043e80000100a00 */
[----:B-1----:R-:W-:Y:S05]  /*243c0*/  CALL.REL.NOINC `($_ZN7cutlass13device_kernelIN5flash19enable_sm80_to_sm89INS1_16FlashAttnBwdSm80INS1_25CollectiveMainloopBwdSm80ILi2ELi2EN4cute5tupleIJNS5_1CILi128EEES8_NS7_ILi64EEEEEENS_10bfloat16_tEfNS_4arch4Sm80ELb0ELb1ELb1ELb0ELb1ELb0ELb0ELb0ELi2ELi4ELi4ELi4ELb0EEENS1_24CollectiveEpilogueBwdGQAISA_fSD_Li256ELb0ELb1EEENS1_19SingleTileSchedulerILb0ELb0ELb0ELi128EEEEEEEEEvNT_6ParamsE$_ZZN4cute4diceINS_5tupleIJNS1_IJiNS1_IJiNS_1CILi0EEEEEEEEENS1_IJNS_10UnderscoreENS1_IJS6_S6_EEEEEEEEES9_EEDaRKT_RKT0_ENKUlRKT_RKT0_E_clIS5_S5_EEDaSI_SL_) ;  /* 0xfffe7d5000007944 */ /* 0x002fea0003c3ffff */
[----:B------:R2:W-:Y:S01]  /*243d0*/  STL.64 [R1+0x7a0], R2 ;  /* 0x0007a00201007387 */ /* 0x0005e20000100a00 */
[----:B------:R-:W-:Y:S02]  /*243e0*/  IADD3 R58, P0, R43, 0x50, RZ ;  /* 0x000000502b3a7810 */ /* 0x000fe40007f1e0ff */
[----:B------:R-:W-:-:S03]  /*243f0*/  MOV R8, 0x24430 ;  /* 0x0002443000087802 */ /* 0x000fc60000000f00 */
[----:B------:R-:W-:Y:S02]  /*24400*/  IMAD.X R48, RZ, RZ, R42, P0 ;  /* 0x000000ffff307224 */ /* 0x000fe400000e062a */
[----:B------:R-:W-:Y:S02]  /*24410*/  IMAD.MOV.U32 R4, RZ, RZ, R58 ;  /* 0x000000ffff047224 */ /* 0x000fe400078e003a */
[----:B-12---:R-:W-:Y:S05]  /*24420*/  CALL.REL.NOINC `($_ZN7cutlass13device_kernelIN5flash19enable_sm80_to_sm89INS1_16FlashAttnBwdSm80INS1_25CollectiveMainloopBwdSm80ILi2ELi2EN4cute5tupleIJNS5_1CILi128EEES8_NS7_ILi64EEEEEENS_10bfloat16_tEfNS_4arch4Sm80ELb0ELb1ELb1ELb0ELb1ELb0ELb0ELb0ELi2ELi4ELi4ELi4ELb0EEENS1_24CollectiveEpilogueBwdGQAISA_fSD_Li256ELb0ELb1EEENS1_19SingleTileSchedulerILb0ELb0ELb0ELi128EEEEEEEEEvNT_6ParamsE$_ZZN4cute12filter_tupleINS_5tupleIJNS1_IJiNS1_IJiNS_1CILi0EEEEEEEEENS1_IJNS_10UnderscoreENS1_IJS6_S6_EEEEEEEEES9_ZNS_4diceIS9_S9_EEDaRKT_RKT0_EUlRKT_RKT0_E_EEDaSD_SG_OT1_ENKUlDpSJ_E_clIJNS1_IJiiS3_EEENS1_IJEEEEEEDaSQ_) ;  /* 0xfffe6b4000007944 */ /* 0x006fea0003c3ffff */
[----:B------:R-:W-:Y:S02]  /*24430*/  MOV R72, 0x24450 ;  /* 0x0002445000487802 */ /* 0x000fe40000000f00 */
[----:B-12--5:R-:W-:Y:S05]  /*24440*/  CALL.REL.NOINC `($_ZN7cutlass13device_kernelIN5flash19enable_sm80_to_sm89INS1_16FlashAttnBwdSm80INS1_25CollectiveMainloopBwdSm80ILi2ELi2EN4cute5tupleIJNS5_1CILi128EEES8_NS7_ILi64EEEEEENS_10bfloat16_tEfNS_4arch4Sm80ELb0ELb1ELb1ELb0ELb1ELb0ELb0ELb0ELi2ELi4ELi4ELi4ELb0EEENS1_24CollectiveEpilogueBwdGQAISA_fSD_Li256ELb0ELb1EEENS1_19SingleTileSchedulerILb0ELb0ELb0ELi128EEEEEEEEEvNT_6ParamsE$_ZZN4cute7idx2crdINS_5tupleIJiiNS_1CILi0EEEEEENS1_IJNS1_IJNS2_ILi4EEENS2_ILi8EEEEEES5_NS2_ILi1EEEEEEEEDaRKT_RKT0_ENKUlRKT_RKT0_E_clIiS7_EEDaSI_SL_) ;  /* 0xfffead1000007944 */ /* 0x026fea0003c3ffff */
[----:B------:R-:W-:Y:S02]  /*24450*/  MOV R2, 0x24470 ;  /* 0x0002447000027802 */ /* 0x000fe40000000f00 */
[----:B-1----:R-:W-:Y:S05]  /*24460*/  CALL.REL.NOINC `($_ZN7cutlass13device_kernelIN5flash19enable_sm80_to_sm89INS1_16FlashAttnBwdSm80INS1_25CollectiveMainloopBwdSm80ILi2ELi2EN4cute5tupleIJNS5_1CILi128EEES8_NS7_ILi64EEEEEENS_10bfloat16_tEfNS_4arch4Sm80ELb0ELb1ELb1ELb0ELb1ELb0ELb0ELb0ELi2ELi4ELi4ELi4ELb0EEENS1_24CollectiveEpilogueBwdGQAISA_fSD_Li256ELb0ELb1EEENS1_19SingleTileSchedulerILb0ELb0ELb0ELi128EEEEEEEEEvNT_6ParamsE$_ZZN4cute7idx2crdINS_5tupleIJiiNS_1CILi0EEEEEENS1_IJNS1_IJNS2_ILi4EEENS2_ILi8EEEEEES5_NS2_ILi1EEEEEEEEDaRKT_RKT0_ENKUlRKT_RKT0_E_clIiS5_EEDaSI_SL_) ;  /* 0xfffeacc000007944 */ /* 0x002fea0003c3ffff */
[----:B------:R1:W-:Y:S01]  /*24470*/  STL [R1+0x7a0], R6 ;  /* 0x0007a00601007387 */ /* 0x0003e20000100800 */
[----:B------:R-:W-:Y:S02]  /*24480*/  MOV R2, R58 ;  /* 0x0000003a00027202 */ /* 0x000fe40000000f00 */
        /* <DEDUP_REMOVED lines=26> */
[----:B-1----:R-:W-:Y:S05]  /*24630*/  CALL.REL.NOINC `($_ZN7cutlass13device_kernelIN5flash19enable_sm80_to_sm89INS1_16FlashAttnBwdSm80INS1_25CollectiveMainloopBwdSm80ILi2ELi2EN4cute5tupleIJNS5_1CILi128EEES8_NS7_ILi64EEEEEENS_10bfloat16_tEfNS_4arch4Sm80ELb0ELb1ELb1ELb0ELb1ELb0ELb0ELb0ELi2ELi4ELi4ELi4ELb0EEENS1_24CollectiveEpilogueBwdGQAISA_fSD_Li256ELb0ELb1EEENS1_19SingleTileSchedulerILb0ELb0ELb0ELi128EEEEEEEEEvNT_6ParamsE$_ZN4cute3eso3ESOILb0ELb0EJiiiEEC2ERKiS4_S4_) ;  /* 0xfffe236000007944 */ /* 0x002fea0003c3ffff */
[----:B------:R2:W5:Y:S04]  /*24640*/  LDL R5, [R1+0x760] ;  /* 0x0007600001057983 */ /* 0x0005680000100800 */
[----:B-1----:R2:W5:Y:S01]  /*24650*/  LDL.64 R2, [R1+0x758] ;  /* 0x0007580001027983 */ /* 0x0025620000100a00 */
[----:B------:R-:W-:-:S02]  /*24660*/  MOV R4, R25 ;  /* 0x0000001900047202 */ /* 0x000fc40000000f00 */
[----:B------:R-:W-:Y:S02]  /*24670*/  MOV R6, 0x24690 ;  /* 0x0002469000067802 */ /* 0x000fe40000000f00 */
[----:B--2--5:R-:W-:Y:S05]  /*24680*/  CALL.REL.NOINC `($_ZN7cutlass13device_kernelIN5flash19enable_sm80_to_sm89INS1_16FlashAttnBwdSm80INS1_25CollectiveMainloopBwdSm80ILi2ELi2EN4cute5tupleIJNS5_1CILi128EEES8_NS7_ILi64EEEEEENS_10bfloat16_tEfNS_4arch4Sm80ELb0ELb1ELb1ELb0ELb1ELb0ELb0ELb0ELi2ELi4ELi4ELi4ELb0EEENS1_24CollectiveEpilogueBwdGQAISA_fSD_Li256ELb0ELb1EEENS1_19SingleTileSchedulerILb0ELb0ELb0ELi128EEEEEEEEEvNT_6ParamsE$_ZN4cute3eso3ESOILb1ELb0EJNS_1CILi1EEENS_5tupleIJiiiEEENS2_ILi64EEENS4_IJNS2_ILi72EEENS2_ILi144EEENS2_ILi288EEEEEENS2_ILi512EEEEEC2ERKS3_RKS5_RKS6_RKSA_RKSB_) ;  /* 0xfffe30f000007944 */ /* 0x024fea0003c3ffff */
[----:B-1----:R1:W5:Y:S04]  /*24690*/  LDL R5, [R1+0x760] ;  /* 0x0007600001057983 */ /* 0x0023680000100800 */
[----:B------:R1:W5:Y:S01]  /*246a0*/  LDL.64 R2, [R1+0x758] ;  /* 0x0007580001027983 */ /* 0x0003620000100a00 */
[----:B------:R-:W-:Y:S02]  /*246b0*/  MOV R4, R25 ;  /* 0x0000001900047202 */ /* 0x000fe40000000f00 */
[----:B------:R-:W-:Y:S02]  /*246c0*/  MOV R6, 0x246e0 ;  /* 0x000246e000067802 */ /* 0x000fe40000000f00 */
[----:B-1---5:R-:W-:Y:S05]  /*246d0*/  CALL.REL.NOINC `($_ZN7cutlass13device_kernelIN5flash19enable_sm80_to_sm89INS1_16FlashAttnBwdSm80INS1_25CollectiveMainloopBwdSm80ILi2ELi2EN4cute5tupleIJNS5_1CILi128EEES8_NS7_ILi64EEEEEENS_10bfloat16_tEfNS_4arch4Sm80ELb0ELb1ELb1ELb0ELb1ELb0ELb0ELb0ELi2ELi4ELi4ELi4ELb0EEENS1_24CollectiveEpilogueBwdGQAISA_fSD_Li256ELb0ELb1EEENS1_19SingleTileSchedulerILb0ELb0ELb0ELi128EEEEEEEEEvNT_6ParamsE$_ZN4cute5tupleIJNS0_IJNS_1CILi8EEENS0_IJNS1_ILi2EEES3_S3_EEENS1_ILi1EEES4_S5_EEENS0_IJS5_NS0_IJiiiEEENS1_ILi64EEENS0_IJNS1_ILi72EEENS1_ILi144EEENS1_ILi288EEEEEENS1_ILi512EEEEEEEEC2ERKS6_RKSE_) ;  /* 0xfffe617000007944 */ /* 0x022fea0003c3ffff */
[----:B-1----:R1:W5:Y:S04]  /*246e0*/  LDL R5, [R1+0x760] ;  /* 0x0007600001057983 */ /* 0x0023680000100800 */
[----:B------:R1:W5:Y:S01]  /*246f0*/  LDL.64 R2, [R1+0x758] ;  /* 0x0007580001027983 */ /* 0x0003620000100a00 */
[----:B------:R-:W-:-:S03]  /*24700*/  MOV R4, 0x24720 ;  /* 0x0002472000047802 */ /* 0x000fc60000000f00 */
[----:B-1---5:R-:W-:Y:S05]  /*24710*/  CALL.REL.NOINC `($_ZN7cutlass13device_kernelIN5flash19enable_sm80_to_sm89INS1_16FlashAttnBwdSm80INS1_25CollectiveMainloopBwdSm80ILi2ELi2EN4cute5tupleIJNS5_1CILi128EEES8_NS7_ILi64EEEEEENS_10bfloat16_tEfNS_4arch4Sm80ELb0ELb1ELb1ELb0ELb1ELb0ELb0ELb0ELi2ELi4ELi4ELi4ELb0EEENS1_24CollectiveEpilogueBwdGQAISA_fSD_Li256ELb0ELb1EEENS1_19SingleTileSchedulerILb0ELb0ELb0ELi128EEEEEEEEEvNT_6ParamsE$_ZZN4cute7flattenINS_5tupleIJNS_1CILi1EEENS1_IJiiiEEENS2_ILi64EEENS1_IJNS2_ILi72EEENS2_ILi144EEENS2_ILi288EEEEEENS2_ILi512EEEEEEEEDaRKT_ENKUlRKT_E_clIS4_EEDaSH_) ;  /* 0xfffea59000007944 */ /* 0x022fea0003c3ffff */
[----:B------:R1:W-:Y:S01]  /*24720*/  STL.64 [R1+0x7a0], R2 ;  /* 0x0007a00201007387 */ /* 0x0003e20000100a00 */
[----:B------:R-:W-:-:S02]  /*24730*/  MOV R6, R58 ;  /* 0x0000003a00067202 */ /* 0x000fc40000000f00 */
[----:B------:R-:W-:Y:S01]  /*24740*/  MOV R4, 0x24770 ;  /* 0x0002477000047802 */ /* 0x000fe20000000f00 */
[----:B------:R1:W-:Y:S04]  /*24750*/  STL [R1+0x7a8], R5 ;  /* 0x0007a80501007387 */ /* 0x0003e80000100800 */
[----:B-1----:R-:W-:Y:S05]  /*24760*/  CALL.REL.NOINC `($_ZN7cutlass13device_kernelIN5flash19enable_sm80_to_sm89INS1_16FlashAttnBwdSm80INS1_25CollectiveMainloopBwdSm80ILi2ELi2EN4cute5tupleIJNS5_1CILi128EEES8_NS7_ILi64EEEEEENS_10bfloat16_tEfNS_4arch4Sm80ELb0ELb1ELb1ELb0ELb1ELb0ELb0ELb0ELi2ELi4ELi4ELi4ELb0EEENS1_24CollectiveEpilogueBwdGQAISA_fSD_Li256ELb0ELb1EEENS1_19SingleTileSchedulerILb0ELb0ELb0ELi128EEEEEEEEEvNT_6ParamsE$_ZZN4cute12filter_tupleINS_5tupleIJNS_1CILi1EEENS1_IJiiiEEENS2_ILi64EEENS1_IJNS2_ILi72EEENS2_ILi144EEENS2_ILi288EEEEEENS2_ILi512EEEEEEZNS_7flattenISB_EEDaRKT_EUlRKT_E_EEDaSF_OT0_ENKUlDpSI_E_clIJNS1_IJS3_EEES4_NS1_IJS5_EEES9_NS1_IJSA_EEEEEEDaSM_) ;  /* 0xfffe6e8000007944 */ /* 0x002fea0003c3ffff */
[----:B------:R-:W-:Y:S02]  /*24770*/  MOV R4, R25 ;  /* 0x0000001900047202 */ /* 0x000fe40000000f00 */
[----:B------:R-:W-:Y:S02]  /*24780*/  MOV R6, 0x247a0 ;  /* 0x000247a000067802 */ /* 0x000fe40000000f00 */
        /* <DEDUP_REMOVED lines=67> */
[----:B------:R-:W-:Y:S01]  /*24bc0*/  IMAD.MOV.U32 R60, RZ, RZ, R56 ;  /* 0x000000ffff3c7224 */ /* 0x000fe200078e0038 */
[----:B-1----:R-:W-:Y:S01]  /*24bd0*/  MOV R2, R4 ;  /* 0x0000000400027202 */ /* 0x002fe20000000f00 */
[----:B------:R-:W-:Y:S01]  /*24be0*/  IMAD.MOV.U32 R3, RZ, RZ, R5 ;  /* 0x000000ffff037224 */ /* 0x000fe200078e0005 */
        /* <DEDUP_REMOVED lines=10> */
[----:B------:R-:W-:-:S03]  /*24c90*/  MOV R4, 0x24cb0 ;  /* 0x00024cb000047802 */ /* 0x000fc60000000f00 */
        /* <DEDUP_REMOVED lines=17> */
[----:B--2--5:R-:W-:Y:S05]  /*24db0*/  CALL.REL.NOINC `($_ZN7cutlass13device_kernelIN5flash19enable_sm80_to_sm89INS1_16FlashAttnBwdSm80INS1_25CollectiveMainloopBwdSm80ILi2ELi2EN4cute5tupleIJNS5_1CILi128EEES8_NS7_ILi64EEEEEENS_10bfloat16_tEfNS_4arch4Sm80ELb0ELb1ELb1ELb0ELb1ELb0ELb0ELb0ELi2ELi4ELi4ELi4ELb0EEENS1_24CollectiveEpilogueBwdGQAISA_fSD_Li256ELb0ELb1EEENS1_19SingleTileSchedulerILb0ELb0ELb0ELi128EEEEEEEEEvNT_6ParamsE$_ZN4cute3eso3ESOILb1ELb0EJNS_14ComposedLayoutINS_7SwizzleILi3ELi3ELi3EEENS_1CILi0EEENS_6LayoutINS_5tupleIJNS8_IJNS8_IJNS5_ILi4EEENS5_ILi8EEEEEENS8_IJNS5_ILi2EEENS5_ILi1EEEEEEEEENS8_IJNS8_IJSC_SC_EEENS8_IJSA_S9_EEEEEEEEENS8_IJNS8_IJNS8_IJSC_NS5_ILi64EEEEEENS8_IJNS5_ILi512EEES6_EEEEEENS8_IJNS8_IJSD_SA_EEENS8_IJNS5_ILi1024EEENS5_ILi16EEEEEEEEEEEEEEEENS_10ViewEngineINS_8smem_ptrIPN7cutlass10bfloat16_tEEEEEEEC2ERKSW_RKS13_) ;  /* 0xfffe23c000007944 */ /* 0x024fea0003c3ffff */
[----:B------:R-:W-:Y:S01]  /*24dc0*/  ULDC.64 UR4, c[0x0][0x118] ;  /* 0x0000460000047ab9 */ /* 0x000fe20000000a00 */
[----:B------:R2:W5:Y:S04]  /*24dd0*/  LDL.64 R56, [R1+0x758] ;  /* 0x0007580001387983 */ /* 0x0005680000100a00 */
[----:B-1----:R2:W5:Y:S01]  /*24de0*/  LD.E R3, [R8.64+0xc] ;  /* 0x00000c0408037980 */ /* 0x002562000c101900 */
[----:B------:R-:W-:Y:S02]  /*24df0*/  MOV R2, R25 ;  /* 0x0000001900027202 */ /* 0x000fe40000000f00 */
[----:B------:R-:W-:-:S02]  /*24e00*/  MOV R6, 0x24e20 ;  /* 0x00024e2000067802 */ /* 0x000fc40000000f00 */
        /* <DEDUP_REMOVED lines=19> */
[----:B------:R-:W-:Y:S02]  /*24f40*/  MOV R4, R58 ;  /* 0x0000003a00047202 */ /* 0x000fe40000000f00 */
[----:B------:R-:W-:Y:S02]  /*24f50*/  MOV R8, 0x24f70 ;  /* 0x00024f7000087802 */ /* 0x000fe40000000f00 */
[----:B-12---:R-:W-:Y:S05]  /*24f60*/  CALL.REL.NOINC `($_ZN7cutlass13device_kernelIN5flash19enable_sm80_to_sm89INS1_16FlashAttnBwdSm80INS1_25CollectiveMainloopBwdSm80ILi2ELi2EN4cute5tupleIJNS5_1CILi128EEES8_NS7_ILi64EEEEEENS_10bfloat16_tEfNS_4arch4Sm80ELb0ELb1ELb1ELb0ELb1ELb0ELb0ELb0ELi2ELi4ELi4ELi4ELb0EEENS1_24CollectiveEpilogueBwdGQAISA_fSD_Li256ELb0ELb1EEENS1_19SingleTileSchedulerILb0ELb0ELb0ELi128EEEEEEEEEvNT_6ParamsE$_ZZN4cute12filter_tupleINS_5tupleIJNS1_IJiNS1_IJiNS_1CILi0EEEEEEEEENS1_IJNS_10UnderscoreENS1_IJS6_S6_EEEEEEEEES9_ZNS_4diceIS9_S9_EEDaRKT_RKT0_EUlRKT_RKT0_E_EEDaSD_SG_OT1_ENKUlDpSJ_E_clIJNS1_IJiiS3_EEENS1_IJEEEEEEDaSQ_) ;  /* 0xfffe600000007944 */ /* 0x006fea0003c3ffff */
[----:B------:R-:W-:Y:S02]  /*24f70*/  MOV R72, 0x24f90 ;  /* 0x00024f9000487802 */ /* 0x000fe40000000f00 */
[----:B-12--5:R-:W-:Y:S05]  /*24f80*/  CALL.REL.NOINC `($_ZN7cutlass13device_kernelIN5flash19enable_sm80_to_sm89INS1_16FlashAttnBwdSm80INS1_25CollectiveMainloopBwdSm80ILi2ELi2EN4cute5tupleIJNS5_1CILi128EEES8_NS7_ILi64EEEEEENS_10bfloat16_tEfNS_4arch4Sm80ELb0ELb1ELb1ELb0ELb1ELb0ELb0ELb0ELi2ELi4ELi4ELi4ELb0EEENS1_24CollectiveEpilogueBwdGQAISA_fSD_Li256ELb0ELb1EEENS1_19SingleTileSchedulerILb0ELb0ELb0ELi128EEEEEEEEEvNT_6ParamsE$_ZZN4cute7idx2crdINS_5tupleIJiiNS_1CILi0EEEEEENS1_IJNS1_IJNS2_ILi4EEENS2_ILi8EEEEEENS2_ILi2EEENS2_ILi1EEEEEEEEDaRKT_RKT0_ENKUlRKT_RKT0_E_clIiS7_EEDaSJ_SM_) ;  /* 0xfffe9d5000007944 */ /* 0x026fea0003c3ffff */
[----:B------:R-:W-:Y:S02]  /*24f90*/  MOV R2, 0x24fb0 ;  /* 0x00024fb000027802 */ /* 0x000fe40000000f00 */
[----:B-1----:R-:W-:Y:S05]  /*24fa0*/  CALL.REL.NOINC `($_ZN7cutlass13device_kernelIN5flash19enable_sm80_to_sm89INS1_16FlashAttnBwdSm80INS1_25CollectiveMainloopBwdSm80ILi2ELi2EN4cute5tupleIJNS5_1CILi128EEES8_NS7_ILi64EEEEEENS_10bfloat16_tEfNS_4arch4Sm80ELb0ELb1ELb1ELb0ELb1ELb0ELb0ELb0ELi2ELi4ELi4ELi4ELb0EEENS1_24CollectiveEpilogueBwdGQAISA_fSD_Li256ELb0ELb1EEENS1_19SingleTileSchedulerILb0ELb0ELb0ELi128EEEEEEEEEvNT_6ParamsE$_ZZN4cute7idx2crdINS_5tupleIJiiNS_1CILi0EEEEEENS1_IJNS1_IJNS2_ILi4EEENS2_ILi8EEEEEENS2_ILi2EEENS2_ILi1EEEEEEEEDaRKT_RKT0_ENKUlRKT_RKT0_E_clIiS8_EEDaSJ_SM_) ;  /* 0xfffea15000007944 */ /* 0x002fea0003c3ffff */
[----:B------:R1:W-:Y:S01]  /*24fb0*/  STL [R1+0x7a0], R6 ;  /* 0x0007a00601007387 */ /* 0x0003e20000100800 */
[----:B------:R-:W-:Y:S02]  /*24fc0*/  MOV R2, R58 ;  /* 0x0000003a00027202 */ /* 0x000fe40000000f00 */
[----:B------:R-:W-:-:S02]  /*24fd0*/  MOV R72, 0x24ff0 ;  /* 0x00024ff000487802 */ /* 0x000fc40000000f00 */
        /* <DEDUP_REMOVED lines=86> */
[----:B-1----:R-:W-:Y:S05]  /*25540*/  CALL.REL.NOINC `($_ZN7cutlass13device_kernelIN5flash19enable_sm80_to_sm89INS1_16FlashAttnBwdSm80INS1_25CollectiveMainloopBwdSm80ILi2ELi2EN4cute5tupleIJNS5_1CILi128EEES8_NS7_ILi64EEEEEENS_10bfloat16_tEfNS_4arch4Sm80ELb0ELb1ELb1ELb0ELb1ELb0ELb0ELb0ELi2ELi4ELi4ELi4ELb0EEENS1_24CollectiveEpilogueBwdGQAISA_fSD_Li256ELb0ELb1EEENS1_19SingleTileSchedulerILb0ELb0ELb0ELi128EEEEEEEEEvNT_6ParamsE$_ZZN4cute6detail16composition_implINS_5tupleIJNS_1CILi8EEENS3_ILi2EEES5_S5_S4_S5_EEENS2_IJNS3_ILi1EEEiiiNS3_ILi72EEENS3_ILi512EEEEEENS2_IJNS2_IJS5_S5_EEES4_NS3_ILi4EEEEEENS2_IJNS2_IJS7_S4_EEENS3_ILi1024EEENS3_ILi16EEEEEEEEDaRKT_RKT0_RKT1_RKT2_ENKUlRKT_RKT0_E_clISB_SE_EEDaSW_SZ_) ;  /* 0xfffe7c5000007944 */ /* 0x002fea0003c3ffff */
[----:B------:R-:W-:Y:S01]  /*25550*/  IMAD.MOV.U32 R2, RZ, RZ, R46 ;  /* 0x000000ffff027224 */ /* 0x000fe200078e002e */
        /* <DEDUP_REMOVED lines=26> */
[----:B------:R-:W-:Y:S02]  /*25700*/  MOV R16, R12 ;  /* 0x0000000c00107202 */ /* 0x000fe40000000f00 */
[----:B------:R-:W-:Y:S01]  /*25710*/  MOV R6, 0x25740 ;  /* 0x0002574000067802 */ /* 0x000fe20000000f00 */
        /* <DEDUP_REMOVED lines=9> */
[----:B------:R-:W-:-:S03]  /*257b0*/  MOV R4, 0x257d0 ;  /* 0x000257d000047802 */ /* 0x000fc60000000f00 */
        /* <DEDUP_REMOVED lines=31> */
[----:B------:R-:W-:-:S03]  /*259b0*/  MOV R4, 0x259d0 ;  /* 0x000259d000047802 */ /* 0x000fc60000000f00 */
[----:B-12---:R-:W-:Y:S05]  /*259c0*/  CALL.REL.NOINC `($_ZN7cutlass13device_kernelIN5flash19enable_sm80_to_sm89INS1_16FlashAttnBwdSm80INS1_25CollectiveMainloopBwdSm80ILi2ELi2EN4cute5tupleIJNS5_1CILi128EEES8_NS7_ILi64EEEEEENS_10bfloat16_tEfNS_4arch4Sm80ELb0ELb1ELb1ELb0ELb1ELb0ELb0ELb0ELi2ELi4ELi4ELi4ELb0EEENS1_24CollectiveEpilogueBwdGQAISA_fSD_Li256ELb0ELb1EEENS1_19SingleTileSchedulerILb0ELb0ELb0ELi128EEEEEEEEEvNT_6ParamsE$_ZZN4cute12filter_tupleINS_5tupleIJNS_10UnderscoreES2_S2_iEEENS1_IJNS1_IJNS_1CILi1EEENS4_ILi0EEEEEENS4_ILi4096EEENS1_IJiiEEENS1_IJS6_NS4_ILi8192EEEEEEEEEZNS_5sliceIS3_SC_EEDaRKT_RKT0_EUlRKT_RKT0_E_EEDaSG_SJ_OT1_ENKUlDpSM_E_clIJNS1_IJS7_EEENS1_IJS8_EEENS1_IJS9_EEENS1_IJEEEEEEDaST_) ;  /* 0xfffe57e000007944 */ /* 0x006fea0003c3ffff */
[----:B-----5:R-:W-:Y:S02]  /*259d0*/  MOV R8, R3 ;  /* 0x0000000300087202 */ /* 0x020fe40000000f00 */
[----:B------:R-:W-:-:S02]  /*259e0*/  MOV R4, 0x25a00 ;  /* 0x00025a0000047802 */ /* 0x000fc40000000f00 */
[----:B-1----:R-:W-:Y:S05]  /*259f0*/  CALL.REL.NOINC `($_ZN7cutlass13device_kernelIN5flash19enable_sm80_to_sm89INS1_16FlashAttnBwdSm80INS1_25CollectiveMainloopBwdSm80ILi2ELi2EN4cute5tupleIJNS5_1CILi128EEES8_NS7_ILi64EEEEEENS_10bfloat16_tEfNS_4arch4Sm80ELb0ELb1ELb1ELb0ELb1ELb0ELb0ELb0ELi2ELi4ELi4ELi4ELb0EEENS1_24CollectiveEpilogueBwdGQAISA_fSD_Li256ELb0ELb1EEENS1_19SingleTileSchedulerILb0ELb0ELb0ELi128EEEEEEEEEvNT_6ParamsE$_ZN4cute5tupleIJNS0_IJNS0_IJNS_1CILi8EEENS1_ILi1EEEEEENS1_ILi2EEENS0_IJS5_S5_EEEEEENS0_IJNS0_IJS3_NS1_ILi0EEEEEENS1_ILi4096EEENS0_IJiiEEEEEEEEC2ERKS7_RKSC_) ;  /* 0xfffe4ab000007944 */ /* 0x002fea0003c3ffff */
[----:B-1----:R1:W5:Y:S01]  /*25a00*/  LDL.64 R2, [R1+0x758] ;  /* 0x0007580001027983 */ /* 0x0023620000100a00 */
[----:B------:R-:W-:-:S02]  /*25a10*/  SHF.L.U32 R4, R7, 0xd, RZ ;  /* 0x0000000d07047819 */ /* 0x000fc400000006ff */
        /* <DEDUP_REMOVED lines=491> */
[----:B------:R1:W-:Y:S02]  /*278d0*/  ST.E [R10.64+0xc], R7 ;  /* 0x00000c070a007985 */ /* 0x0003e4000c101904 */
.L_x_1871:
[----:B------:R-:W-:-:S13]  /*278e0*/  ISETP.NE.AND P0, PT, R52, 0x3, PT ;  /* 0x000000033400780c */ /* 0x000fda0003f05270 */
[----:B-1----:R-:W-:Y:S05]  /*278f0*/  @!P0 BRA `(.L_x_1868) ;  /* 0x0000206000008947 */ /* 0x002fea0003800000 */
[----:B------:R-:W-:Y:S01]  /*27900*/  IADD3 R12, R52, 0x1, RZ ;  /* 0x00000001340c7810 */ /* 0x000fe20007ffe0ff */
[----:B------:R-:W-:Y:S01]  /*27910*/  IMAD.MOV.U32 R83, RZ, RZ, R25 ;  /* 0x000000ffff537224 */ /* 0x000fe200078e0019 */
[----:B------:R-:W-:-:S03]  /*27920*/  MOV R8, 0x27950 ;  /* 0x0002795000087802 */ /* 0x000fc60000000f00 */
[----:B------:R-:W-:Y:S02]  /*27930*/  IMAD.MOV.U32 R3, RZ, RZ, R12 ;  /* 0x000000ffff037224 */ /* 0x000fe400078e000c */
        /* <DEDUP_REMOVED lines=22> */
[----:B------:R-:W-:Y:S02]  /*27aa0*/  MOV R3, R12 ;  /* 0x0000000c00037202 */ /* 0x000fe40000000f00 */
        /* <DEDUP_REMOVED lines=18> */
[----:B-1----:R1:W5:Y:S01]  /*27bd0*/  LDL.64 R4, [R1+0x758] ;  /* 0x0007580001047983 */ /* 0x0023620000100a00 */
[----:B------:R-:W-:Y:S01]  /*27be0*/  IMAD.MOV.U32 R9, RZ, RZ, R3 ;  /* 0x000000ffff097224 */ /* 0x000fe200078e0003 */
[----:B------:R-:W-:Y:S02]  /*27bf0*/  MOV R69, R25 ;  /* 0x0000001900457202 */ /* 0x000fe40000000f00 */
[----:B------:R-:W-:Y:S02]  /*27c00*/  MOV R8, 0x27c20 ;  /* 0x00027c2000087802 */ /* 0x000fe40000000f00 */
[----:B-1---5:R-:W-:Y:S05]  /*27c10*/  CALL.REL.NOINC `($_ZN7cutlass13device_kernelIN5flash19enable_sm80_to_sm89INS1_16FlashAttnBwdSm80INS1_25CollectiveMainloopBwdSm80ILi2ELi2EN4cute5tupleIJNS5_1CILi128EEES8_NS7_ILi64EEEEEENS_10bfloat16_tEfNS_4arch4Sm80ELb0ELb1ELb1ELb0ELb1ELb0ELb0ELb0ELi2ELi4ELi4ELi4ELb0EEENS1_24CollectiveEpilogueBwdGQAISA_fSD_Li256ELb0ELb1EEENS1_19SingleTileSchedulerILb0ELb0ELb0ELi128EEEEEEEEEvNT_6ParamsE$_ZN4cute3eso3ESOILb1ELb0EJNS_6LayoutINS_5tupleIJNS3_IJNS_1CILi8EEENS4_ILi1EEEEEENS3_IJNS4_ILi2EEEEEEEEENS3_IJNS3_IJS6_NS4_ILi0EEEEEENS3_IJS5_EEEEEEEENS_10ViewEngineIPN7cutlass10bfloat16_tEEEEEC2ERKSF_RKSK_) ;  /* 0xfffe1e8000007944 */ /* 0x022fea0003c3ffff */
[----:B-1----:R1:W5:Y:S01]  /*27c20*/  LDL.64 R2, [R1+0x758] ;  /* 0x0007580001027983 */ /* 0x0023620000100a00 */
[----:B------:R-:W-:Y:S02]  /*27c30*/  MOV R69, R25 ;  /* 0x0000001900457202 */ /* 0x000fe40000000f00 */
[----:B------:R-:W-:-:S02]  /*27c40*/  MOV R10, 0x27c60 ;  /* 0x00027c60000a7802 */ /* 0x000fc40000000f00 */
[----:B-1---5:R-:W-:Y:S05]  /*27c50*/  CALL.REL.NOINC `($_ZN7cutlass13device_kernelIN5flash19enable_sm80_to_sm89INS1_16FlashAttnBwdSm80INS1_25CollectiveMainloopBwdSm80ILi2ELi2EN4cute5tupleIJNS5_1CILi128EEES8_NS7_ILi64EEEEEENS_10bfloat16_tEfNS_4arch4Sm80ELb0ELb1ELb1ELb0ELb1ELb0ELb0ELb0ELi2ELi4ELi4ELi4ELb0EEENS1_24CollectiveEpilogueBwdGQAISA_fSD_Li256ELb0ELb1EEENS1_19SingleTileSchedulerILb0ELb0ELb0ELi128EEEEEEEEEvNT_6ParamsE$_ZN4cute3eso3ESOILb1ELb0EJNS_6LayoutINS_5tupleIJNS3_IJNS3_IJNS_1CILi8EEENS4_ILi1EEEEEES6_EEENS3_IJNS3_IJS6_S6_EEENS4_ILi2EEEEEEEEENS3_IJNS3_IJNS3_IJS6_NS4_ILi0EEEEEESD_EEENS3_IJNS3_IJSD_SD_EEES5_EEEEEEEENS_10ViewEngineIPN7cutlass10bfloat16_tEEEEEC2ERKSJ_RKSO_) ;  /* 0xfffe0fe000007944 */ /* 0x022fea0003c3ffff */
[----:B------:R2:W5:Y:S01]  /*27c60*/  LDL.64 R10, [R1+0x758] ;  /* 0x00075800010a7983 */ /* 0x0005620000100a00 */
[----:B------:R-:W-:Y:S01]  /*27c70*/  IMAD.MOV.U32 R6, RZ, RZ, R4 ;  /* 0x000000ffff067224 */ /* 0x000fe200078e0004 */
[----:B------:R-:W-:Y:S01]  /*27c80*/  MOV R9, R5 ;  /* 0x0000000500097202 */ /* 0x000fe20000000f00 */
[----:B------:R-:W-:Y:S01]  /*27c90*/  IMAD.MOV.U32 R69, RZ, RZ, R25 ;  /* 0x000000ffff457224 */ /* 0x000fe200078e0019 */
        /* <DEDUP_REMOVED lines=169> */
[----:B------:R-:W-:-:S02]  /*28730*/  MOV R83, R25 ;  /* 0x0000001900537202 */ /* 0x000fc40000000f00 */
        /* <DEDUP_REMOVED lines=289> */
[----:B-1----:R-:W-:Y:S05]  /*29950*/  CALL.REL.NOINC `($_ZN7cutlass13device_kernelIN5flash19enable_sm80_to_sm89INS1_16FlashAttnBwdSm80INS1_25CollectiveMainloopBwdSm80ILi2ELi2EN4cute5tupleIJNS5_1CILi128EEES8_NS7_ILi64EEEEEENS_10bfloat16_tEfNS_4arch4Sm80ELb0ELb1ELb1ELb0ELb1ELb0ELb0ELb0ELi2ELi4ELi4ELi4ELb0EEENS1_24CollectiveEpilogueBwdGQAISA_fSD_Li256ELb0ELb1EEENS1_19SingleTileSchedulerILb0ELb0ELb0ELi128EEEEEEEEEvNT_6ParamsE$_ZZN5flash25CollectiveMainloopBwdSm80ILi2ELi2EN4cute5tupleIJNS1_1CILi128EEES4_NS3_ILi64EEEEEEN7cutlass10bfloat16_tEfNS7_4arch4Sm80ELb0ELb1ELb1ELb0ELb1ELb0ELb0ELb0ELi2ELi4ELi4ELi4ELb0EE3mmaINS_16FlashAttnBwdSm80ISB_NS_24CollectiveEpilogueBwdGQAIS6_fSA_Li256ELb0ELb1EEENS_19SingleTileSchedulerILb0ELb0ELb0ELi128EEEE13SharedStorageENS1_6TensorINS1_11ArrayEngineIfLm32EEENS1_6LayoutINS2_IJNS2_IJNS3_ILi2EEESO_EEESO_NS3_ILi4EEEEEENS2_IJNS2_IJNS3_ILi1EEESO_EEESQ_NS3_ILi8EEEEEEEEEEEEbRKNSB_6ParamsERT0_S12_iNS2_IJiiiEEERT_ENKUlvE_clEv) ;  /* 0x00037e5000007944 */ /* 0x002fea0003c00000 */
.L_x_1868:
[----:B------:R-:W-:Y:S01]  /*29960*/  IMAD.MOV.U32 R83, RZ, RZ, R25 ;  /* 0x000000ffff537224 */ /* 0x000fe200078e0019 */
[----:B------:R-:W-:Y:S01]  /*29970*/  MOV R3, R52 ;  /* 0x0000003400037202 */ /* 0x000fe20000000f00 */
[----:B------:R-:W-:Y:S01]  /*29980*/  IMAD.MOV.U32 R20, RZ, RZ, RZ ;  /* 0x000000ffff147224 */ /* 0x000fe200078e00ff */
[----:B------:R-:W-:-:S02]  /*29990*/  MOV R8, 0x299b0 ;  /* 0x000299b000087802 */ /* 0x000fc40000000f00 */
        /* <DEDUP_REMOVED lines=19> */
[----:B------:R-:W-:Y:S02]  /*29ad0*/  MOV R3, R52 ;  /* 0x0000003400037202 */ /* 0x000fe40000000f00 */
        /* <DEDUP_REMOVED lines=18> */
.L_x_1869:
        /* <DEDUP_REMOVED lines=218> */
.L_x_1870:
[----:B------:R-:W2:Y:S01]  /*2a9a0*/  LDL.64 R2, [R26+0xa0] ;  /* 0x0000a0001a027983 */ /* 0x000ea20000100a00 */
[----:B------:R-:W-:Y:S01]  /*2a9b0*/  ULDC.64 UR4, c[0x0][0x118] ;  /* 0x0000460000047ab9 */ /* 0x000fe20000000a00 */
[----:B-1----:R-:W-:Y:S02]  /*2a9c0*/  MOV R6, R25 ;  /* 0x0000001900067202 */ /* 0x002fe40000000f00 */
[----:B------:R-:W-:Y:S01]  /*2a9d0*/  MOV R8, 0x2aa00 ;  /* 0x0002aa0000087802 */ /* 0x000fe20000000f00 */
[----:B--2---:R-:W5:Y:S04]  /*2a9e0*/  LD.E.64 R2, [R2.64] ;  /* 0x0000000402027980 */ /* 0x004f68000c101b00 */
[----:B-----5:R-:W-:Y:S05]  /*2a9f0*/  CALL.REL.NOINC `($_ZN7cutlass13device_kernelIN5flash19enable_sm80_to_sm89INS1_16FlashAttnBwdSm80INS1_25CollectiveMainloopBwdSm80ILi2ELi2EN4cute5tupleIJNS5_1CILi128EEES8_NS7_ILi64EEEEEENS_10bfloat16_tEfNS_4arch4Sm80ELb0ELb1ELb1ELb0ELb1ELb0ELb0ELb0ELi2ELi4ELi4ELi4ELb0EEENS1_24CollectiveEpilogueBwdGQAISA_fSD_Li256ELb0ELb1EEENS1_19SingleTileSchedulerILb0ELb0ELb0ELi128EEEEEEEEEvNT_6ParamsE$_ZN4cute8smem_ptrIPfECI1NS_12iter_adaptorIS1_S2_EEES1_) ;  /* 0xfffe021000007944 */ /* 0x020fea0003c3ffff */
[----:B-1----:R1:W5:Y:S01]  /*2aa00*/  LDL.64 R2, [R1+0x758] ;  /* 0x0007580001027983 */ /* 0x0023620000100a00 */
[----:B------:R-:W-:-:S03]  /*2aa10*/  MOV R8, 0x2aa30 ;  /* 0x0002aa3000087802 */ /* 0x000fc60000000f00 */
[----:B-1---5:R-:W-:Y:S05]  /*2aa20*/  CALL.REL.NOINC `($_ZN7cutlass13device_kernelIN5flash19enable_sm80_to_sm89INS1_16FlashAttnBwdSm80INS1_25CollectiveMainloopBwdSm80ILi2ELi2EN4cute5tupleIJNS5_1CILi128EEES8_NS7_ILi64EEEEEENS_10bfloat16_tEfNS_4arch4Sm80ELb0ELb1ELb1ELb0ELb1ELb0ELb0ELb0ELi2ELi4ELi4ELi4ELb0EEENS1_24CollectiveEpilogueBwdGQAISA_fSD_Li256ELb0ELb1EEENS1_19SingleTileSchedulerILb0ELb0ELb0ELi128EEEEEEEEEvNT_6ParamsE$_ZN4cute3eso3ESOILb1ELb0EJNS_6LayoutINS_5tupleIJNS3_IJNS_1CILi2EEES5_EEEEEENS3_IJNS3_IJNS4_ILi8EEENS4_ILi64EEEEEEEEEEENS_10ViewEngineINS_8smem_ptrIPfEEEEEEC2ERKSC_RKSH_) ;  /* 0xfffde70000007944 */ /* 0x022fea0003c3ffff */
[----:B------:R2:W-:Y:S04]  /*2aa30*/  STL.128 [R1+0xa50], RZ ;  /* 0x000a50ff01007387 */ /* 0x0005e80000100c00 */
[----:B------:R2:W5:Y:S01]  /*2aa40*/  LDL.64 R12, [R26+0xa0] ;  /* 0x0000a0001a0c7983 */ /* 0x0005620000100a00 */
[----:B------:R-:W-:Y:S01]  /*2aa50*/  IADD3 R7, P0, R43, 0x300, RZ ;  /* 0x000003002b077810 */ /* 0x000fe20007f1e0ff */
[----:B-1----:R-:W-:Y:S01]  /*2aa60*/  IMAD.MOV.U32 R2, RZ, RZ, R25 ;  /* 0x000000ffff027224 */ /* 0x002fe200078e0019 */
[----:B------:R-:W-:-:S02]  /*2aa70*/  MOV R3, R49 ;  /* 0x0000003100037202 */ /* 0x000fc40000000f00 */
[----:B------:R-:W-:Y:S01]  /*2aa80*/  MOV R10, 0x2aab0 ;  /* 0x0002aab0000a7802 */ /* 0x000fe20000000f00 */
[----:B------:R-:W-:-:S03]  /*2aa90*/  IMAD.X R4, RZ, RZ, R42, P0 ;  /* 0x000000ffff047224 */ /* 0x000fc600000e062a */
        /* <DEDUP_REMOVED lines=16> */
[----:B------:R-:W-:Y:S01]  /*2aba0*/  IMAD.MOV.U32 R9, RZ, RZ, R4 ;  /* 0x000000ffff097224 */ /* 0x000fe200078e0004 */
[----:B------:R-:W-:Y:S02]  /*2abb0*/  MOV R16, R7 ;  /* 0x0000000700107202 */ /* 0x000fe40000000f00 */
[----:B------:R-:W-:Y:S02]  /*2abc0*/  MOV R6, 0x2abe0 ;  /* 0x0002abe000067802 */ /* 0x000fe40000000f00 */
[----:B-1---5:R-:W-:Y:S05]  /*2abd0*/  CALL.REL.NOINC `($_ZN7cutlass13device_kernelIN5flash19enable_sm80_to_sm89INS1_16FlashAttnBwdSm80INS1_25CollectiveMainloopBwdSm80ILi2ELi2EN4cute5tupleIJNS5_1CILi128EEES8_NS7_ILi64EEEEEENS_10bfloat16_tEfNS_4arch4Sm80ELb0ELb1ELb1ELb0ELb1ELb0ELb0ELb0ELi2ELi4ELi4ELi4ELb0EEENS1_24CollectiveEpilogueBwdGQAISA_fSD_Li256ELb0ELb1EEENS1_19SingleTileSchedulerILb0ELb0ELb0ELi128EEEEEEEEEvNT_6ParamsE$_ZN4cute3eso3ESOILb1ELb0EJNS_6LayoutINS_5tupleIJNS_1CILi1EEENS4_ILi4EEEEEENS3_IJNS4_ILi0EEES5_EEEEENS_10ViewEngineIPfEEEEC2ERKSA_RKSD_) ;  /* 0xfffdf55000007944 */ /* 0x022fea0003c3ffff */
[----:B-1----:R1:W5:Y:S01]  /*2abe0*/  LDL.64 R4, [R1+0x758] ;  /* 0x0007580001047983 */ /* 0x0023620000100a00 */
[----:B------:R-:W-:Y:S02]  /*2abf0*/  MOV R9, R3 ;  /* 0x0000000300097202 */ /* 0x000fe40000000f00 */
[----:B------:R-:W-:Y:S02]  /*2ac00*/  MOV R6, 0x2ac20 ;  /* 0x0002ac2000067802 */ /* 0x000fe40000000f00 */
[----:B-1---5:R-:W-:Y:S05]  /*2ac10*/  CALL.REL.NOINC `($_ZN7cutlass13device_kernelIN5flash19enable_sm80_to_sm89INS1_16FlashAttnBwdSm80INS1_25CollectiveMainloopBwdSm80ILi2ELi2EN4cute5tupleIJNS5_1CILi128EEES8_NS7_ILi64EEEEEENS_10bfloat16_tEfNS_4arch4Sm80ELb0ELb1ELb1ELb0ELb1ELb0ELb0ELb0ELi2ELi4ELi4ELi4ELb0EEENS1_24CollectiveEpilogueBwdGQAISA_fSD_Li256ELb0ELb1EEENS1_19SingleTileSchedulerILb0ELb0ELb0ELi128EEEEEEEEEvNT_6ParamsE$_ZN4cute3eso3ESOILb1ELb0EJNS_6LayoutINS_5tupleIJNS_1CILi1EEENS3_IJNS4_ILi2EEES6_EEEEEENS3_IJNS4_ILi0EEENS3_IJNS4_ILi8EEENS4_ILi64EEEEEEEEEEENS_10ViewEngineINS_8smem_ptrIPfEEEEEEC2ERKSE_RKSJ_) ;  /* 0xfffdf4b000007944 */ /* 0x022fea0003c3ffff */
[----:B-1----:R1:W5:Y:S01]  /*2ac20*/  LDL.64 R2, [R1+0x758] ;  /* 0x0007580001027983 */ /* 0x0023620000100a00 */
[----:B------:R-:W-:-:S02]  /*2ac30*/  MOV R6, R25 ;  /* 0x0000001900067202 */ /* 0x000fc40000000f00 */
[----:B------:R-:W-:Y:S02]  /*2ac40*/  MOV R8, 0x2ac60 ;  /* 0x0002ac6000087802 */ /* 0x000fe40000000f00 */
[----:B-1---5:R-:W-:Y:S05]  /*2ac50*/  CALL.REL.NOINC `($_ZN7cutlass13device_kernelIN5flash19enable_sm80_to_sm89INS1_16FlashAttnBwdSm80INS1_25CollectiveMainloopBwdSm80ILi2ELi2EN4cute5tupleIJNS5_1CILi128EEES8_NS7_ILi64EEEEEENS_10bfloat16_tEfNS_4arch4Sm80ELb0ELb1ELb1ELb0ELb1ELb0ELb0ELb0ELi2ELi4ELi4ELi4ELb0EEENS1_24CollectiveEpilogueBwdGQAISA_fSD_Li256ELb0ELb1EEENS1_19SingleTileSchedulerILb0ELb0ELb0ELi128EEEEEEEEEvNT_6ParamsE$_ZN4cute8smem_ptrIPfECI1NS_12iter_adaptorIS1_S2_EEES1_) ;  /* 0xfffdffb000007944 */ /* 0x022fea0003c3ffff */
[----:B-1----:R1:W5:Y:S01]  /*2ac60*/  LDL.64 R2, [R1+0x758] ;  /* 0x0007580001027983 */ /* 0x0023620000100a00 */
[----:B------:R-:W-:-:S03]  /*2ac70*/  MOV R8, 0x2ac90 ;  /* 0x0002ac9000087802 */ /* 0x000fc60000000f00 */
[----:B-1---5:R-:W-:Y:S05]  /*2ac80*/  CALL.REL.NOINC `($_ZN7cutlass13device_kernelIN5flash19enable_sm80_to_sm89INS1_16FlashAttnBwdSm80INS1_25CollectiveMainloopBwdSm80ILi2ELi2EN4cute5tupleIJNS5_1CILi128EEES8_NS7_ILi64EEEEEENS_10bfloat16_tEfNS_4arch4Sm80ELb0ELb1ELb1ELb0ELb1ELb0ELb0ELb0ELi2ELi4ELi4ELi4ELb0EEENS1_24CollectiveEpilogueBwdGQAISA_fSD_Li256ELb0ELb1EEENS1_19SingleTileSchedulerILb0ELb0ELb0ELi128EEEEEEEEEvNT_6ParamsE$_ZN4cute3eso3ESOILb1ELb0EJNS_6LayoutINS_5tupleIJNS3_IJNS_1CILi2EEES5_EEEEEENS3_IJNS3_IJNS4_ILi8EEENS4_ILi64EEEEEEEEEEENS_10ViewEngineINS_8smem_ptrIPfEEEEEEC2ERKSC_RKSH_) ;  /* 0xfffde4a000007944 */ /* 0x022fea0003c3ffff */
[----:B------:R2:W5:Y:S01]  /*2ac90*/  LDL.64 R10, [R1+0x758] ;  /* 0x00075800010a7983 */ /* 0x0005620000100a00 */
[----:B------:R-:W-:Y:S01]  /*2aca0*/  IMAD.MOV.U32 R12, RZ, RZ, R4 ;  /* 0x000000ffff0c7224 */ /* 0x000fe200078e0004 */
[----:B------:R-:W-:Y:S02]  /*2acb0*/  MOV R13, R5 ;  /* 0x00000005000d7202 */ /* 0x000fe40000000f00 */
[----:B-1----:R-:W-:Y:S02]  /*2acc0*/  MOV R6, 0x2ace0 ;  /* 0x0002ace000067802 */ /* 0x002fe40000000f00 */
[----:B--2--5:R-:W-:Y:S05]  /*2acd0*/  CALL.REL.NOINC `($_ZN7cutlass13device_kernelIN5flash19enable_sm80_to_sm89INS1_16FlashAttnBwdSm80INS1_25CollectiveMainloopBwdSm80ILi2ELi2EN4cute5tupleIJNS5_1CILi128EEES8_NS7_ILi64EEEEEENS_10bfloat16_tEfNS_4arch4Sm80ELb0ELb1ELb1ELb0ELb1ELb0ELb0ELb0ELi2ELi4ELi4ELi4ELb0EEENS1_24CollectiveEpilogueBwdGQAISA_fSD_Li256ELb0ELb1EEENS1_19SingleTileSchedulerILb0ELb0ELb0ELi128EEEEEEEEEvNT_6ParamsE$_ZN4cute3eso3ESOILb1ELb0EJNS_6LayoutINS_5tupleIJNS_1CILi4EEEEEENS3_IJNS4_ILi1EEEEEEEENS_10ViewEngineIPfEEEEC2ERKS9_RKSC_) ;  /* 0xfffdf4b000007944 */ /* 0x024fea0003c3ffff */
        /* <DEDUP_REMOVED lines=14> */
[----:B--2---:R-:W-:Y:S05]  /*2adc0*/  CALL.REL.NOINC `($_ZN7cutlass13device_kernelIN5flash19enable_sm80_to_sm89INS1_16FlashAttnBwdSm80INS1_25CollectiveMainloopBwdSm80ILi2ELi2EN4cute5tupleIJNS5_1CILi128EEES8_NS7_ILi64EEEEEENS_10bfloat16_tEfNS_4arch4Sm80ELb0ELb1ELb1ELb0ELb1ELb0ELb0ELb0ELi2ELi4ELi4ELi4ELb0EEENS1_24CollectiveEpilogueBwdGQAISA_fSD_Li256ELb0ELb1EEENS1_19SingleTileSchedulerILb0ELb0ELb0ELi128EEEEEEEEEvNT_6ParamsE$_ZN4cute3eso3ESOILb1ELb0EJNS_6LayoutINS_5tupleIJNS3_IJNS_1CILi2EEES5_EEENS3_IJS5_NS4_ILi8EEEEEEEEENS3_IJNS3_IJS5_NS4_ILi4EEEEEENS3_IJNS4_ILi1EEES7_EEEEEEEENS_10ViewEngineIPfEEEEC2ERKSF_RKSI_) ;  /* 0xfffde4a000007944 */ /* 0x004fea0003c3ffff */
[----:B------:R2:W5:Y:S01]  /*2add0*/  LDL.64 R12, [R1+0x758] ;  /* 0x00075800010c7983 */ /* 0x0005620000100a00 */
[----:B------:R-:W-:-:S03]  /*2ade0*/  MOV R10, RZ ;  /* 0x000000ff000a7202 */ /* 0x000fc60000000f00 */
.L_x_1873:
[----:B-1----:R-:W-:-:S04]  /*2adf0*/  MOV R2, 0x2ae10 ;  /* 0x0002ae1000027802 */ /* 0x002fc80000000f00 */
[----:B-12--5:R-:W-:Y:S05]  /*2ae00*/  CALL.REL.NOINC `($_ZN7cutlass13device_kernelIN5flash19enable_sm80_to_sm89INS1_16FlashAttnBwdSm80INS1_25CollectiveMainloopBwdSm80ILi2ELi2EN4cute5tupleIJNS5_1CILi128EEES8_NS7_ILi64EEEEEENS_10bfloat16_tEfNS_4arch4Sm80ELb0ELb1ELb1ELb0ELb1ELb0ELb0ELb0ELi2ELi4ELi4ELi4ELb0EEENS1_24CollectiveEpilogueBwdGQAISA_fSD_Li256ELb0ELb1EEENS1_19SingleTileSchedulerILb0ELb0ELb0ELi128EEEEEEEEEvNT_6ParamsE$_ZZZN5flash25CollectiveMainloopBwdSm80ILi2ELi2EN4cute5tupleIJNS1_1CILi128EEES4_NS3_ILi64EEEEEEN7cutlass10bfloat16_tEfNS7_4arch4Sm80ELb0ELb1ELb1ELb0ELb1ELb0ELb0ELb0ELi2ELi4ELi4ELi4ELb0EE3mmaINS_16FlashAttnBwdSm80ISB_NS_24CollectiveEpilogueBwdGQAIS6_fSA_Li256ELb0ELb1EEENS_19SingleTileSchedulerILb0ELb0ELb0ELi128EEEE13SharedStorageENS1_6TensorINS1_11ArrayEngineIfLm32EEENS1_6LayoutINS2_IJNS2_IJNS3_ILi2EEESO_EEESO_NS3_ILi4EEEEEENS2_IJNS2_IJNS3_ILi1EEESO_EEESQ_NS3_ILi8EEEEEEEEEEEEbRKNSB_6ParamsERT0_S12_iNS2_IJiiiEEERT_ENKUliT_E_clIZSC_ISJ_SX_EbS10_S12_S12_iS13_S15_EUlRS16_iE_EEDaiS16_ENKUlvE1_clEv) ;  /* 0x0003d37000007944 */ /* 0x026fea0003c00000 */
[----:B------:R1:W-:Y:S01]  /*2ae10*/  STL [R1+0x770], RZ ;  /* 0x000770ff01007387 */ /* 0x0003e20000100800 */
[----:B------:R-:W-:-:S03]  /*2ae20*/  MOV R5, RZ ;  /* 0x000000ff00057202 */ /* 0x000fc60000000f00 */
.L_x_1872:
[----:B------:R-:W-:Y:S01]  /*2ae30*/  IMAD.MOV.U32 R3, RZ, RZ, R25 ;  /* 0x000000ffff037224 */ /* 0x000fe200078e0019 */
[----:B-1----:R-:W-:-:S02]  /*2ae40*/  MOV R2, R24 ;  /* 0x0000001800027202 */ /* 0x002fc40000000f00 */
[----:B------:R-:W-:Y:S02]  /*2ae50*/  MOV R8, 0x2ae70 ;  /* 0x0002ae7000087802 */ /* 0x000fe40000000f00 */
[----:B-1---5:R-:W-:Y:S05]  /*2ae60*/  CALL.REL.NOINC `($_ZN7cutlass13device_kernelIN5flash19enable_sm80_to_sm89INS1_16FlashAttnBwdSm80INS1_25CollectiveMainloopBwdSm80ILi2ELi2EN4cute5tupleIJNS5_1CILi128EEES8_NS7_ILi64EEEEEENS_10bfloat16_tEfNS_4arch4Sm80ELb0ELb1ELb1ELb0ELb1ELb0ELb0ELb0ELi2ELi4ELi4ELi4ELb0EEENS1_24CollectiveEpilogueBwdGQAISA_fSD_Li256ELb0ELb1EEENS1_19SingleTileSchedulerILb0ELb0ELb0ELi128EEEEEEEEEvNT_6ParamsE$_ZN4cute3eso3ESOILb0ELb0EJiiEEC2ERKiS4_) ;  /* 0xfffdb87000007944 */ /* 0x022fea0003c3ffff */
        /* <DEDUP_REMOVED lines=41> */
[----:B------:R-:W-:Y:S05]  /*2b100*/  CALL.REL.NOINC `($_ZN7cutlass13device_kernelIN5flash19enable_sm80_to_sm89INS1_16FlashAttnBwdSm80INS1_25CollectiveMainloopBwdSm80ILi2ELi2EN4cute5tupleIJNS5_1CILi128EEES8_NS7_ILi64EEEEEENS_10bfloat16_tEfNS_4arch4Sm80ELb0ELb1ELb1ELb0ELb1ELb0ELb0ELb0ELi2ELi4ELi4ELi4ELb0EEENS1_24CollectiveEpilogueBwdGQAISA_fSD_Li256ELb0ELb1EEENS1_19SingleTileSchedulerILb0ELb0ELb0ELi128EEEEEEEEEvNT_6ParamsE$_ZN4cute3eso3ESOILb0ELb0EJiiEEC2ERKiS4_) ;  /* 0xfffdb5d000007944 */ /* 0x000fea0003c3ffff */
        /* <DEDUP_REMOVED lines=19> */
[----:B-1----:R-:W-:Y:S05]  /*2b240*/  CALL.REL.NOINC `($_ZN7cutlass13device_kernelIN5flash19enable_sm80_to_sm89INS1_16FlashAttnBwdSm80INS1_25CollectiveMainloopBwdSm80ILi2ELi2EN4cute5tupleIJNS5_1CILi128EEES8_NS7_ILi64EEEEEENS_10bfloat16_tEfNS_4arch4Sm80ELb0ELb1ELb1ELb0ELb1ELb0ELb0ELb0ELi2ELi4ELi4ELi4ELb0EEENS1_24CollectiveEpilogueBwdGQAISA_fSD_Li256ELb0ELb1EEENS1_19SingleTileSchedulerILb0ELb0ELb0ELi128EEEEEEEEEvNT_6ParamsE$_ZN4cute3eso3ESOILb0ELb0EJiiEEC2ERKiS4_) ;  /* 0xfffdb49000007944 */ /* 0x002fea0003c3ffff */
        /* <DEDUP_REMOVED lines=13> */
[----:B-----5:R-:W-:Y:S05]  /*2b320*/  CALL.REL.NOINC `($_ZN7cutlass13device_kernelIN5flash19enable_sm80_to_sm89INS1_16FlashAttnBwdSm80INS1_25CollectiveMainloopBwdSm80ILi2ELi2EN4cute5tupleIJNS5_1CILi128EEES8_NS7_ILi64EEEEEENS_10bfloat16_tEfNS_4arch4Sm80ELb0ELb1ELb1ELb0ELb1ELb0ELb0ELb0ELi2ELi4ELi4ELi4ELb0EEENS1_24CollectiveEpilogueBwdGQAISA_fSD_Li256ELb0ELb1EEENS1_19SingleTileSchedulerILb0ELb0ELb0ELi128EEEEEEEEEvNT_6ParamsE$_ZN4cute3eso3ESOILb0ELb0EJiiEEC2ERKiS4_) ;  /* 0xfffdb3b000007944 */ /* 0x020fea0003c3ffff */
        /* <DEDUP_REMOVED lines=50> */
[----:B--2---:R-:W-:Y:S05]  /*2b650*/  CALL.REL.NOINC `($_ZN7cutlass13device_kernelIN5flash19enable_sm80_to_sm89INS1_16FlashAttnBwdSm80INS1_25CollectiveMainloopBwdSm80ILi2ELi2EN4cute5tupleIJNS5_1CILi128EEES8_NS7_ILi64EEEEEENS_10bfloat16_tEfNS_4arch4Sm80ELb0ELb1ELb1ELb0ELb1ELb0ELb0ELb0ELi2ELi4ELi4ELi4ELb0EEENS1_24CollectiveEpilogueBwdGQAISA_fSD_Li256ELb0ELb1EEENS1_19SingleTileSchedulerILb0ELb0ELb0ELi128EEEEEEEEEvNT_6ParamsE$_ZN4cute3eso3ESOILb1ELb0EJNS_6LayoutINS_5tupleIJNS3_IJNS_1CILi1EEENS4_ILi2EEEEEES6_NS4_ILi8EEEEEENS3_IJNS3_IJS5_S5_EEES6_NS4_ILi4EEEEEEEENS_10ViewEngineIPKN7cutlass5ArrayIfLi2ELb1EEEEEEEC2ERKSD_RKSK_) ;  /* 0xfffdd78000007944 */ /* 0x004fea0003c3ffff */
[----:B------:R2:W5:Y:S01]  /*2b660*/  LDL.64 R10, [R12] ;  /* 0x000000000c0a7983 */ /* 0x0005620000100a00 */
[----:B-1----:R-:W-:Y:S01]  /*2b670*/  IMAD.MOV.U32 R8, RZ, RZ, R4 ;  /* 0x000000ffff087224 */ /* 0x002fe200078e0004 */
[----:B------:R-:W-:-:S02]  /*2b680*/  MOV R5, R3 ;  /* 0x0000000300057202 */ /* 0x000fc40000000f00 */
[----:B------:R-:W-:Y:S02]  /*2b690*/  MOV R6, 0x2b6b0 ;  /* 0x0002b6b000067802 */ /* 0x000fe40000000f00 */
[----:B--2--5:R-:W-:Y:S05]  /*2b6a0*/  CALL.REL.NOINC `($_ZN7cutlass13device_kernelIN5flash19enable_sm80_to_sm89INS1_16FlashAttnBwdSm80INS1_25CollectiveMainloopBwdSm80ILi2ELi2EN4cute5tupleIJNS5_1CILi128EEES8_NS7_ILi64EEEEEENS_10bfloat16_tEfNS_4arch4Sm80ELb0ELb1ELb1ELb0ELb1ELb0ELb0ELb0ELi2ELi4ELi4ELi4ELb0EEENS1_24CollectiveEpilogueBwdGQAISA_fSD_Li256ELb0ELb1EEENS1_19SingleTileSchedulerILb0ELb0ELb0ELi128EEEEEEEEEvNT_6ParamsE$_ZN4cute3eso3ESOILb1ELb0EJNS_6LayoutINS_5tupleIJNS3_IJNS_1CILi1EEENS4_ILi2EEEEEES6_NS4_ILi8EEEEEENS3_IJNS3_IJS5_S5_EEES6_NS4_ILi4EEEEEEEENS_10ViewEngineIPN7cutlass5ArrayINSF_10bfloat16_tELi2ELb0EEEEEEEC2ERKSD_RKSK_) ;  /* 0xfffdd78000007944 */ /* 0x024fea0003c3ffff */
        /* <DEDUP_REMOVED lines=133> */
[----:B---3--:R-:W-:Y:S05]  /*2bf00*/  CALL.REL.NOINC `($_ZN7cutlass13device_kernelIN5flash19enable_sm80_to_sm89INS1_16FlashAttnBwdSm80INS1_25CollectiveMainloopBwdSm80ILi2ELi2EN4cute5tupleIJNS5_1CILi128EEES8_NS7_ILi64EEEEEENS_10bfloat16_tEfNS_4arch4Sm80ELb0ELb1ELb1ELb0ELb1ELb0ELb0ELb0ELi2ELi4ELi4ELi4ELb0EEENS1_24CollectiveEpilogueBwdGQAISA_fSD_Li256ELb0ELb1EEENS1_19SingleTileSchedulerILb0ELb0ELb0ELi128EEEEEEEEEvNT_6ParamsE$_ZN4cute3eso3ESOILb1ELb0EJNS_6LayoutINS_5tupleIJNS3_IJNS_1CILi1EEENS3_IJNS4_ILi4EEENS4_ILi2EEEEEEEEES7_S6_EEENS3_IJNS3_IJNS4_ILi0EEENS3_IJS5_NS4_ILi8EEEEEEEEES6_NS4_ILi16EEEEEEEENS_10ViewEngineIPN7cutlass10bfloat16_tEEEEEC2ERKSH_RKSM_) ;  /* 0xfffdce3000007944 */ /* 0x008fea0003c3ffff */
[----:B------:R2:W5:Y:S04]  /*2bf10*/  LDL.64 R60, [R26+0xb8] ;  /* 0x0000b8001a3c7983 */ /* 0x0005680000100a00 */
[----:B-1----:R2:W5:Y:S01]  /*2bf20*/  LDL.64 R2, [R12] ;  /* 0x000000000c027983 */ /* 0x0025620000100a00 */
[----:B------:R-:W-:-:S03]  /*2bf30*/  MOV R6, 0x2bf50 ;  /* 0x0002bf5000067802 */ /* 0x000fc60000000f00 */
[----:B--2--5:R-:W-:Y:S05]  /*2bf40*/  CALL.REL.NOINC `($_ZN7cutlass13device_kernelIN5flash19enable_sm80_to_sm89INS1_16FlashAttnBwdSm80INS1_25CollectiveMainloopBwdSm80ILi2ELi2EN4cute5tupleIJNS5_1CILi128EEES8_NS7_ILi64EEEEEENS_10bfloat16_tEfNS_4arch4Sm80ELb0ELb1ELb1ELb0ELb1ELb0ELb0ELb0ELi2ELi4ELi4ELi4ELb0EEENS1_24CollectiveEpilogueBwdGQAISA_fSD_Li256ELb0ELb1EEENS1_19SingleTileSchedulerILb0ELb0ELb0ELi128EEEEEEEEEvNT_6ParamsE$_ZN4cute3eso3ESOILb1ELb0EJNS_6LayoutINS_5tupleIJNS3_IJNS_1CILi1EEENS3_IJNS4_ILi2EEES6_EEEEEES6_NS4_ILi4EEEEEENS3_IJNS3_IJNS4_ILi0EEENS3_IJS5_S9_EEEEEES6_NS4_ILi8EEEEEEEENS_10ViewEngineIPjEEEEC2ERKSG_RKSJ_) ;  /* 0xfffdcdb000007944 */ /* 0x024fea0003c3ffff */
[----:B------:R-:W-:Y:S01]  /*2bf50*/  ULDC.64 UR4, c[0x0][0x118] ;  /* 0x0000460000047ab9 */ /* 0x000fe20000000a00 */
[----:B------:R2:W5:Y:S04]  /*2bf60*/  LDL.64 R50, [R12] ;  /* 0x000000000c327983 */ /* 0x0005680000100a00 */
[----:B-1----:R-:W3:Y:S04]  /*2bf70*/  LD.E R4, [R60.64] ;  /* 0x000000043c047980 */ /* 0x002ee8000c101900 */
[----:B------:R-:W4:Y:S01]  /*2bf80*/  LD.E R2, [R60.64+0x4] ;  /* 0x000004043c027980 */ /* 0x000f22000c101900 */
[----:B------:R-:W-:-:S03]  /*2bf90*/  MOV R8, 0x2bfd0 ;  /* 0x0002bfd000087802 */ /* 0x000fc60000000f00 */
[----:B---3--:R2:W-:Y:S04]  /*2bfa0*/  STL [R1+0x794], R4 ;  /* 0x0007940401007387 */ /* 0x0085e80000100800 */
[----:B----4-:R2:W-:Y:S02]  /*2bfb0*/  STL [R1+0x798], R2 ;  /* 0x0007980201007387 */ /* 0x0105e40000100800 */
[----:B--2--5:R-:W-:Y:S05]  /*2bfc0*/  CALL.REL.NOINC `($_ZN7cutlass13device_kernelIN5flash19enable_sm80_to_sm89INS1_16FlashAttnBwdSm80INS1_25CollectiveMainloopBwdSm80ILi2ELi2EN4cute5tupleIJNS5_1CILi128EEES8_NS7_ILi64EEEEEENS_10bfloat16_tEfNS_4arch4Sm80ELb0ELb1ELb1ELb0ELb1ELb0ELb0ELb0ELi2ELi4ELi4ELi4ELb0EEENS1_24CollectiveEpilogueBwdGQAISA_fSD_Li256ELb0ELb1EEENS1_19SingleTileSchedulerILb0ELb0ELb0ELi128EEEEEEEEEvNT_6ParamsE$_ZZN4cute6upcastILi2ENS_5tupleIJNS1_IJNS_1CILi1EEENS1_IJNS2_ILi2EEES4_S4_EEEEEES4_NS1_IJS4_S4_EEEEEENS1_IJNS1_IJNS2_ILi0EEENS1_IJS3_NS2_ILi512EEEiEEEEEENS2_ILi4096EEENS1_IJiNS2_ILi8192EEEEEEEEEEEDaRKT0_RKT1_ENKUlRKT_RKT0_E_clIS6_SC_EEDaSP_SS_) ;  /* 0xfffe27a000007944 */ /* 0x024fea0003c3ffff */
[----:B-1----:R1:W5:Y:S01]  /*2bfd0*/  LDL R3, [R1+0x798] ;  /* 0x0007980001037983 */ /* 0x0023620000100800 */
[----:B------:R-:W-:-:S03]  /*2bfe0*/  MOV R10, 0x2c000 ;  /* 0x0002c000000a7802 */ /* 0x000fc60000000f00 */
[----:B-12--5:R-:W-:Y:S05]  /*2bff0*/  CALL.REL.NOINC `($_ZN7cutlass13device_kernelIN5flash19enable_sm80_to_sm89INS1_16FlashAttnBwdSm80INS1_25CollectiveMainloopBwdSm80ILi2ELi2EN4cute5tupleIJNS5_1CILi128EEES8_NS7_ILi64EEEEEENS_10bfloat16_tEfNS_4arch4Sm80ELb0ELb1ELb1ELb0ELb1ELb0ELb0ELb0ELi2ELi4ELi4ELi4ELb0EEENS1_24CollectiveEpilogueBwdGQAISA_fSD_Li256ELb0ELb1EEENS1_19SingleTileSchedulerILb0ELb0ELb0ELi128EEEEEEEEEvNT_6ParamsE$_ZZN4cute6upcastILi2ENS_5tupleIJNS1_IJNS_1CILi1EEENS1_IJNS2_ILi2EEES4_S4_EEEEEES4_NS1_IJS4_S4_EEEEEENS1_IJNS1_IJNS2_ILi0EEENS1_IJS3_NS2_ILi512EEEiEEEEEENS2_ILi4096EEENS1_IJiNS2_ILi8192EEEEEEEEEEEDaRKT0_RKT1_ENKUlRKT_RKT0_E_clIS7_SF_EEDaSP_SS_) ;  /* 0xfffe286000007944 */ /* 0x026fea0003c3ffff */
[----:B-----5:R2:W-:Y:S01]  /*2c000*/  STL [R1+0x750], R2 ;  /* 0x0007500201007387 */ /* 0x0205e20000100800 */
[----:B------:R-:W-:-:S03]  /*2c010*/  MOV R4, 0x2c030 ;  /* 0x0002c03000047802 */ /* 0x000fc60000000f00 */
[----:B-12---:R-:W-:Y:S05]  /*2c020*/  CALL.REL.NOINC `($_ZN7cutlass13device_kernelIN5flash19enable_sm80_to_sm89INS1_16FlashAttnBwdSm80INS1_25CollectiveMainloopBwdSm80ILi2ELi2EN4cute5tupleIJNS5_1CILi128EEES8_NS7_ILi64EEEEEENS_10bfloat16_tEfNS_4arch4Sm80ELb0ELb1ELb1ELb0ELb1ELb0ELb0ELb0ELi2ELi4ELi4ELi4ELb0EEENS1_24CollectiveEpilogueBwdGQAISA_fSD_Li256ELb0ELb1EEENS1_19SingleTileSchedulerILb0ELb0ELb0ELi128EEEEEEEEEvNT_6ParamsE$_ZN4cute3eso3ESOILb0ELb0EJNS_5tupleIJNS_1CILi0EEENS2_IJNS3_ILi1EEENS3_ILi256EEEiEEEEEENS3_ILi2048EEENS2_IJiNS3_ILi4096EEEEEEEEC2ERKS8_RKS9_RKSB_) ;  /* 0xfffd98b000007944 */ /* 0x006fea0003c3ffff */
[----:B------:R2:W5:Y:S04]  /*2c030*/  LDL R5, [R12] ;  /* 0x000000000c057983 */ /* 0x0005680000100800 */
[----:B-1----:R2:W5:Y:S01]  /*2c040*/  LDL R3, [R12+0x4] ;  /* 0x000004000c037983 */ /* 0x0025620000100800 */
[----:B------:R-:W-:-:S03]  /*2c050*/  MOV R4, 0x2c070 ;  /* 0x0002c07000047802 */ /* 0x000fc60000000f00 */
[----:B--2--5:R-:W-:Y:S05]  /*2c060*/  CALL.REL.NOINC `($_ZN7cutlass13device_kernelIN5flash19enable_sm80_to_sm89INS1_16FlashAttnBwdSm80INS1_25CollectiveMainloopBwdSm80ILi2ELi2EN4cute5tupleIJNS5_1CILi128EEES8_NS7_ILi64EEEEEENS_10bfloat16_tEfNS_4arch4Sm80ELb0ELb1ELb1ELb0ELb1ELb0ELb0ELb0ELi2ELi4ELi4ELi4ELb0EEENS1_24CollectiveEpilogueBwdGQAISA_fSD_Li256ELb0ELb1EEENS1_19SingleTileSchedulerILb0ELb0ELb0ELi128EEEEEEEEEvNT_6ParamsE$_ZN4cute5tupleIJNS0_IJNS0_IJNS_1CILi1EEENS0_IJS2_NS1_ILi2EEES3_EEEEEES3_NS0_IJS3_S3_EEEEEENS0_IJNS0_IJNS1_ILi0EEENS0_IJS2_NS1_ILi256EEEiEEEEEENS1_ILi2048EEENS0_IJiNS1_ILi4096EEEEEEEEEEEC2ERKS7_RKSF_) ;  /* 0xfffde23000007944 */ /* 0x024fea0003c3ffff */
[----:B------:R1:W5:Y:S04]  /*2c070*/  LDL R5, [R12] ;  /* 0x000000000c057983 */ /* 0x0003680000100800 */
[----:B------:R1:W5:Y:S01]  /*2c080*/  LDL R4, [R12+0x4] ;  /* 0x000004000c047983 */ /* 0x0003620000100800 */
[----:B------:R-:W-:-:S03]  /*2c090*/  MOV R6, 0x2c0b0 ;  /* 0x0002c0b000067802 */ /* 0x000fc60000000f00 */
[----:B-1---5:R-:W-:Y:S05]  /*2c0a0*/  CALL.REL.NOINC `($_ZN7cutlass13device_kernelIN5flash19enable_sm80_to_sm89INS1_16FlashAttnBwdSm80INS1_25CollectiveMainloopBwdSm80ILi2ELi2EN4cute5tupleIJNS5_1CILi128EEES8_NS7_ILi64EEEEEENS_10bfloat16_tEfNS_4arch4Sm80ELb0ELb1ELb1ELb0ELb1ELb0ELb0ELb0ELi2ELi4ELi4ELi4ELb0EEENS1_24CollectiveEpilogueBwdGQAISA_fSD_Li256ELb0ELb1EEENS1_19SingleTileSchedulerILb0ELb0ELb0ELi128EEEEEEEEEvNT_6ParamsE$_ZZN4cute7flattenINS_5tupleIJNS1_IJNS_1CILi0EEENS1_IJNS2_ILi1EEENS2_ILi512EEEiEEEEEENS2_ILi4096EEENS1_IJiNS2_ILi8192EEEEEEEEEEEDaRKT_ENKUlRKT_E_clIS7_EEDaSH_) ;  /* 0xfffe2af000007944 */ /* 0x022fea0003c3ffff */
[----:B------:R2:W5:Y:S01]  /*2c0b0*/  LDL R3, [R1+0x798] ;  /* 0x0007980001037983 */ /* 0x0005620000100800 */
[----:B------:R-:W-:-:S03]  /*2c0c0*/  MOV R2, 0x2c0e0 ;  /* 0x0002c0e000027802 */ /* 0x000fc60000000f00 */
[----:B-12--5:R-:W-:Y:S05]  /*2c0d0*/  CALL.REL.NOINC `($_ZN7cutlass13device_kernelIN5flash19enable_sm80_to_sm89INS1_16FlashAttnBwdSm80INS1_25CollectiveMainloopBwdSm80ILi2ELi2EN4cute5tupleIJNS5_1CILi128EEES8_NS7_ILi64EEEEEENS_10bfloat16_tEfNS_4arch4Sm80ELb0ELb1ELb1ELb0ELb1ELb0ELb0ELb0ELi2ELi4ELi4ELi4ELb0EEENS1_24CollectiveEpilogueBwdGQAISA_fSD_Li256ELb0ELb1EEENS1_19SingleTileSchedulerILb0ELb0ELb0ELi128EEEEEEEEEvNT_6ParamsE$_ZZN4cute7flattenINS_5tupleIJNS1_IJNS_1CILi0EEENS1_IJNS2_ILi1EEENS2_ILi512EEEiEEEEEENS2_ILi4096EEENS1_IJiNS2_ILi8192EEEEEEEEEEEDaRKT_ENKUlRKT_E_clISA_EEDaSH_) ;  /* 0xfffe2b5000007944 */ /* 0x026fea0003c3ffff */
[----:B------:R1:W-:Y:S01]  /*2c0e0*/  STL [R12], R3 ;  /* 0x000000030c007387 */ /* 0x0003e20000100800 */
[----:B------:R-:W-:-:S03]  /*2c0f0*/  MOV R6, 0x2c110 ;  /* 0x0002c11000067802 */ /* 0x000fc60000000f00 */
[----:B-1----:R-:W-:Y:S05]  /*2c100*/  CALL.REL.NOINC `($_ZN7cutlass13device_kernelIN5flash19enable_sm80_to_sm89INS1_16FlashAttnBwdSm80INS1_25CollectiveMainloopBwdSm80ILi2ELi2EN4cute5tupleIJNS5_1CILi128EEES8_NS7_ILi64EEEEEENS_10bfloat16_tEfNS_4arch4Sm80ELb0ELb1ELb1ELb0ELb1ELb0ELb0ELb0ELi2ELi4ELi4ELi4ELb0EEENS1_24CollectiveEpilogueBwdGQAISA_fSD_Li256ELb0ELb1EEENS1_19SingleTileSchedulerILb0ELb0ELb0ELi128EEEEEEEEEvNT_6ParamsE$_ZZN4cute12filter_tupleINS_5tupleIJNS1_IJNS_1CILi0EEENS1_IJNS2_ILi1EEENS2_ILi512EEEiEEEEEENS2_ILi4096EEENS1_IJiNS2_ILi8192EEEEEEEEEZNS_7flattenISB_EEDaRKT_EUlRKT_E_EEDaSF_OT0_ENKUlDpSI_E_clIJNS1_IJS3_S4_S5_iEEENS1_IJS8_EEESA_EEEDaSM_) ;  /* 0xfffdee0000007944 */ /* 0x002fea0003c3ffff */
[----:B------:R-:W-:Y:S02]  /*2c110*/  ULDC.64 UR4, c[0x0][0x118] ;  /* 0x0000460000047ab9 */ /* 0x000fe40000000a00 */
[----:B-1----:R1:W5:Y:S01]  /*2c120*/  LD.E.64 R2, [R60.64+0x8] ;  /* 0x000008043c027980 */ /* 0x002362000c101b00 */
[----:B------:R-:W-:-:S02]  /*2c130*/  MOV R9, R58 ;  /* 0x0000003a00097202 */ /* 0x000fc40000000f00 */
[----:B------:R-:W-:Y:S02]  /*2c140*/  MOV R8, 0x2c160 ;  /* 0x0002c16000087802 */ /* 0x000fe40000000f00 */
[----:B-1---5:R-:W-:Y:S05]  /*2c150*/  CALL.REL.NOINC `($_ZN7cutlass13device_kernelIN5flash19enable_sm80_to_sm89INS1_16FlashAttnBwdSm80INS1_25CollectiveMainloopBwdSm80ILi2ELi2EN4cute5tupleIJNS5_1CILi128EEES8_NS7_ILi64EEEEEENS_10bfloat16_tEfNS_4arch4Sm80ELb0ELb1ELb1ELb0ELb1ELb0ELb0ELb0ELi2ELi4ELi4ELi4ELb0EEENS1_24CollectiveEpilogueBwdGQAISA_fSD_Li256ELb0ELb1EEENS1_19SingleTileSchedulerILb0ELb0ELb0ELi128EEEEEEEEEvNT_6ParamsE$_ZN4cute8smem_ptrIPN7cutlass10bfloat16_tEECI1NS_12iter_adaptorIS3_S4_EEES3_) ;  /* 0xfffdea3000007944 */ /* 0x022fea0003c3ffff */
[----:B-1----:R1:W5:Y:S01]  /*2c160*/  LDL.64 R2, [R12] ;  /* 0x000000000c027983 */ /* 0x0023620000100a00 */
[----:B------:R-:W-:-:S03]  /*2c170*/  MOV R8, 0x2c190 ;  /* 0x0002c19000087802 */ /* 0x000fc60000000f00 */
[----:B-1---5:R-:W-:Y:S05]  /*2c180*/  CALL.REL.NOINC `($_ZN7cutlass13device_kernelIN5flash19enable_sm80_to_sm89INS1_16FlashAttnBwdSm80INS1_25CollectiveMainloopBwdSm80ILi2ELi2EN4cute5tupleIJNS5_1CILi128EEES8_NS7_ILi64EEEEEENS_10bfloat16_tEfNS_4arch4Sm80ELb0ELb1ELb1ELb0ELb1ELb0ELb0ELb0ELi2ELi4ELi4ELi4ELb0EEENS1_24CollectiveEpilogueBwdGQAISA_fSD_Li256ELb0ELb1EEENS1_19SingleTileSchedulerILb0ELb0ELb0ELi128EEEEEEEEEvNT_6ParamsE$_ZN4cute8smem_ptrIPjECI1NS_12iter_adaptorIS1_S2_EEES1_) ;  /* 0xfffdeac000007944 */ /* 0x022fea0003c3ffff */
[----:B-1----:R-:W2:Y:S01]  /*2c190*/  LDL.64 R6, [R12] ;  /* 0x000000000c067983 */ /* 0x002ea20000100a00 */
[----:B------:R-:W-:Y:S01]  /*2c1a0*/  MOV R3, R4 ;  /* 0x0000000400037202 */ /* 0x000fe20000000f00 */
[----:B------:R-:W-:Y:S01]  /*2c1b0*/  IMAD.MOV.U32 R2, RZ, RZ, R5 ;  /* 0x000000ffff027224 */ /* 0x000fe200078e0005 */
[----:B------:R-:W-:Y:S01]  /*2c1c0*/  MOV R4, 0x2c1f0 ;  /* 0x0002c1f000047802 */ /* 0x000fe20000000f00 */
[----:B--2---:R1:W-:Y:S04]  /*2c1d0*/  STL.64 [R1+0x750], R6 ;  /* 0x0007500601007387 */ /* 0x0043e80000100a00 */
[----:B-1----:R-:W-:Y:S05]  /*2c1e0*/  CALL.REL.NOINC `($_ZN7cutlass13device_kernelIN5flash19enable_sm80_to_sm89INS1_16FlashAttnBwdSm80INS1_25CollectiveMainloopBwdSm80ILi2ELi2EN4cute5tupleIJNS5_1CILi128EEES8_NS7_ILi64EEEEEENS_10bfloat16_tEfNS_4arch4Sm80ELb0ELb1ELb1ELb0ELb1ELb0ELb0ELb0ELi2ELi4ELi4ELi4ELb0EEENS1_24CollectiveEpilogueBwdGQAISA_fSD_Li256ELb0ELb1EEENS1_19SingleTileSchedulerILb0ELb0ELb0ELi128EEEEEEEEEvNT_6ParamsE$_ZN4cute3eso3ESOILb0ELb0EJNS_6LayoutINS_5tupleIJNS3_IJNS_1CILi1EEENS3_IJS5_NS4_ILi2EEES6_EEEEEES6_NS3_IJS6_S6_EEEEEENS3_IJNS3_IJNS4_ILi0EEENS3_IJS5_NS4_ILi256EEEiEEEEEENS4_ILi2048EEENS3_IJiNS4_ILi4096EEEEEEEEEEENS_10ViewEngineINS_8smem_ptrIPjEEEEEEC2ERKSJ_RKSO_) ;  /* 0xfffd9aa000007944 */ /* 0x002fea0003c3ffff */
        /* <DEDUP_REMOVED lines=347> */
[----:B----45:R-:W-:Y:S05]  /*2d7a0*/  CALL.REL.NOINC `($_ZN7cutlass13device_kernelIN5flash19enable_sm80_to_sm89INS1_16FlashAttnBwdSm80INS1_25CollectiveMainloopBwdSm80ILi2ELi2EN4cute5tupleIJNS5_1CILi128EEES8_NS7_ILi64EEEEEENS_10bfloat16_tEfNS_4arch4Sm80ELb0ELb1ELb1ELb0ELb1ELb0ELb0ELb0ELi2ELi4ELi4ELi4ELb0EEENS1_24CollectiveEpilogueBwdGQAISA_fSD_Li256ELb0ELb1EEENS1_19SingleTileSchedulerILb0ELb0ELb0ELi128EEEEEEEEEvNT_6ParamsE$_ZN4cute8smem_ptrIPN7cutlass10bfloat16_tEECI1NS_12iter_adaptorIS3_S4_EEES3_) ;  /* 0xfffdd3e000007944 */ /* 0x030fea0003c3ffff */
[----:B-1----:R1:W5:Y:S01]  /*2d7b0*/  LDL.64 R2, [R1+0x758] ;  /* 0x0007580001027983 */ /* 0x0023620000100a00 */
[----:B------:R-:W-:-:S03]  /*2d7c0*/  MOV R6, 0x2d7e0 ;  /* 0x0002d7e000067802 */ /* 0x000fc60000000f00 */
[----:B-1---5:R-:W-:Y:S05]  /*2d7d0*/  CALL.REL.NOINC `($_ZN7cutlass13device_kernelIN5flash19enable_sm80_to_sm89INS1_16FlashAttnBwdSm80INS1_25CollectiveMainloopBwdSm80ILi2ELi2EN4cute5tupleIJNS5_1CILi128EEES8_NS7_ILi64EEEEEENS_10bfloat16_tEfNS_4arch4Sm80ELb0ELb1ELb1ELb0ELb1ELb0ELb0ELb0ELi2ELi4ELi4ELi4ELb0EEENS1_24CollectiveEpilogueBwdGQAISA_fSD_Li256ELb0ELb1EEENS1_19SingleTileSchedulerILb0ELb0ELb0ELi128EEEEEEEEEvNT_6ParamsE$_ZN4cute3eso3ESOILb1ELb0EJNS_14ComposedLayoutINS_7SwizzleILi3ELi3ELi3EEENS_1CILj0EEENS_6LayoutINS_5tupleIJNS5_ILi64EEENS5_ILi128EEEEEENS8_IJNS5_ILi1EEES9_EEEEEEENS_10ViewEngineINS_8smem_ptrIPN7cutlass10bfloat16_tEEEEEEEC2ERKSF_RKSM_) ;  /* 0xfffd9aa000007944 */ /* 0x022fea0003c3ffff */
[----:B-1----:R1:W5:Y:S01]  /*2d7e0*/  LDL.64 R2, [R1+0x758] ;  /* 0x0007580001027983 */ /* 0x0023620000100a00 */
[----:B------:R-:W-:-:S03]  /*2d7f0*/  MOV R6, 0x2d810 ;  /* 0x0002d81000067802 */ /* 0x000fc60000000f00 */
[----:B-1---5:R-:W-:Y:S05]  /*2d800*/  CALL.REL.NOINC `($_ZN7cutlass13device_kernelIN5flash19enable_sm80_to_sm89INS1_16FlashAttnBwdSm80INS1_25CollectiveMainloopBwdSm80ILi2ELi2EN4cute5tupleIJNS5_1CILi128EEES8_NS7_ILi64EEEEEENS_10bfloat16_tEfNS_4arch4Sm80ELb0ELb1ELb1ELb0ELb1ELb0ELb0ELb0ELi2ELi4ELi4ELi4ELb0EEENS1_24CollectiveEpilogueBwdGQAISA_fSD_Li256ELb0ELb1EEENS1_19SingleTileSchedulerILb0ELb0ELb0ELi128EEEEEEEEEvNT_6ParamsE$_ZN4cute3eso3ESOILb1ELb0EJNS_14ComposedLayoutINS_7SwizzleILi3ELi3ELi3EEENS_1CILj0EEENS_6LayoutINS_5tupleIJNS8_IJNS8_IJNS5_ILi4EEENS5_ILi8EEEEEENS8_IJNS5_ILi2EEENS5_ILi1EEEEEEEEENS8_IJNS8_IJSC_SC_EEESB_EEEEEENS8_IJNS8_IJNS8_IJNS5_ILi128EEESD_EEENS8_IJSA_NS5_ILi0EEEEEEEEENS8_IJNS8_IJNS5_ILi64EEENS5_ILi512EEEEEENS8_IJNS5_ILi16EEENS5_ILi1024EEEEEEEEEEEEEEEENS_10ViewEngineINS_8smem_ptrIPN7cutlass10bfloat16_tEEEEEEEC2ERKSX_RKS14_) ;  /* 0xfffd9af000007944 */ /* 0x022fea0003c3ffff */
        /* <DEDUP_REMOVED lines=23> */
[----:B------:R2:W-:Y:S01]  /*2d980*/  STL [R12], R2 ;  /* 0x000000020c007387 */ /* 0x0005e20000100800 */
[----:B------:R-:W-:Y:S02]  /*2d990*/  MOV R4, R58 ;  /* 0x0000003a00047202 */ /* 0x000fe40000000f00 */
[----:B------:R-:W-:Y:S01]  /*2d9a0*/  MOV R8, 0x2d9d0 ;  /* 0x0002d9d000087802 */ /* 0x000fe20000000f00 */
[----:B------:R2:W-:Y:S04]  /*2d9b0*/  STL [R12+0x4], R3 ;  /* 0x000004030c007387 */ /* 0x0005e80000100800 */
[----:B-12---:R-:W-:Y:S05]  /*2d9c0*/  CALL.REL.NOINC `($_ZN7cutlass13device_kernelIN5flash19enable_sm80_to_sm89INS1_16FlashAttnBwdSm80INS1_25CollectiveMainloopBwdSm80ILi2ELi2EN4cute5tupleIJNS5_1CILi128EEES8_NS7_ILi64EEEEEENS_10bfloat16_tEfNS_4arch4Sm80ELb0ELb1ELb1ELb0ELb1ELb0ELb0ELb0ELi2ELi4ELi4ELi4ELb0EEENS1_24CollectiveEpilogueBwdGQAISA_fSD_Li256ELb0ELb1EEENS1_19SingleTileSchedulerILb0ELb0ELb0ELi128EEEEEEEEEvNT_6ParamsE$_ZZN4cute12filter_tupleINS_5tupleIJNS1_IJiNS1_IJiNS_1CILi0EEEEEEEEENS1_IJNS_10UnderscoreENS1_IJS6_S6_EEEEEEEEES9_ZNS_4diceIS9_S9_EEDaRKT_RKT0_EUlRKT_RKT0_E_EEDaSD_SG_OT1_ENKUlDpSJ_E_clIJNS1_IJiiS3_EEENS1_IJEEEEEEDaSQ_) ;  /* 0xfffdd5a000007944 */ /* 0x006fea0003c3ffff */
[----:B------:R-:W-:Y:S02]  /*2d9d0*/  MOV R72, 0x2d9f0 ;  /* 0x0002d9f000487802 */ /* 0x000fe40000000f00 */
[----:B-12--5:R-:W-:Y:S05]  /*2d9e0*/  CALL.REL.NOINC `($_ZN7cutlass13device_kernelIN5flash19enable_sm80_to_sm89INS1_16FlashAttnBwdSm80INS1_25CollectiveMainloopBwdSm80ILi2ELi2EN4cute5tupleIJNS5_1CILi128EEES8_NS7_ILi64EEEEEENS_10bfloat16_tEfNS_4arch4Sm80ELb0ELb1ELb1ELb0ELb1ELb0ELb0ELb0ELi2ELi4ELi4ELi4ELb0EEENS1_24CollectiveEpilogueBwdGQAISA_fSD_Li256ELb0ELb1EEENS1_19SingleTileSchedulerILb0ELb0ELb0ELi128EEEEEEEEEvNT_6ParamsE$_ZZN4cute7idx2crdINS_5tupleIJiiNS_1CILi0EEEEEENS1_IJNS1_IJNS2_ILi4EEENS2_ILi8EEEEEENS2_ILi2EEENS2_ILi1EEEEEEEEDaRKT_RKT0_ENKUlRKT_RKT0_E_clIiS7_EEDaSJ_SM_) ;  /* 0xfffe12f000007944 */ /* 0x026fea0003c3ffff */
[----:B------:R-:W-:Y:S02]  /*2d9f0*/  MOV R2, 0x2da10 ;  /* 0x0002da1000027802 */ /* 0x000fe40000000f00 */
[----:B-1----:R-:W-:Y:S05]  /*2da00*/  CALL.REL.NOINC `($_ZN7cutlass13device_kernelIN5flash19enable_sm80_to_sm89INS1_16FlashAttnBwdSm80INS1_25CollectiveMainloopBwdSm80ILi2ELi2EN4cute5tupleIJNS5_1CILi128EEES8_NS7_ILi64EEEEEENS_10bfloat16_tEfNS_4arch4Sm80ELb0ELb1ELb1ELb0ELb1ELb0ELb0ELb0ELi2ELi4ELi4ELi4ELb0EEENS1_24CollectiveEpilogueBwdGQAISA_fSD_Li256ELb0ELb1EEENS1_19SingleTileSchedulerILb0ELb0ELb0ELi128EEEEEEEEEvNT_6ParamsE$_ZZN4cute7idx2crdINS_5tupleIJiiNS_1CILi0EEEEEENS1_IJNS1_IJNS2_ILi4EEENS2_ILi8EEEEEENS2_ILi2EEENS2_ILi1EEEEEEEEDaRKT_RKT0_ENKUlRKT_RKT0_E_clIiS8_EEDaSJ_SM_) ;  /* 0xfffe16f000007944 */ /* 0x002fea0003c3ffff */
[----:B------:R1:W-:Y:S01]  /*2da10*/  STL [R12], R6 ;  /* 0x000000060c007387 */ /* 0x0003e20000100800 */
[----:B------:R-:W-:Y:S02]  /*2da20*/  MOV R2, R58 ;  /* 0x0000003a00027202 */ /* 0x000fe40000000f00 */
[----:B------:R-:W-:-:S02]  /*2da30*/  MOV R72, 0x2da50 ;  /* 0x0002da5000487802 */ /* 0x000fc40000000f00 */
[----:B-1----:R-:W-:Y:S05]  /*2da40*/  CALL.REL.NOINC `($_ZN7cutlass13device_kernelIN5flash19enable_sm80_to_sm89INS1_16FlashAttnBwdSm80INS1_25CollectiveMainloopBwdSm80ILi2ELi2EN4cute5tupleIJNS5_1CILi128EEES8_NS7_ILi64EEEEEENS_10bfloat16_tEfNS_4arch4Sm80ELb0ELb1ELb1ELb0ELb1ELb0ELb0ELb0ELi2ELi4ELi4ELi4ELb0EEENS1_24CollectiveEpilogueBwdGQAISA_fSD_Li256ELb0ELb1EEENS1_19SingleTileSchedulerILb0ELb0ELb0ELi128EEEEEEEEEvNT_6ParamsE$_ZZN4cute9transformINS_5tupleIJiiNS_1CILi0EEEEEENS1_IJNS1_IJNS2_ILi4EEENS2_ILi8EEEEEENS2_ILi2EEENS2_ILi1EEEEEEZNS_7idx2crdIS4_SA_EEDaRKT_RKT0_EUlRKT_RKT0_E_EEDaSE_SH_OT1_ENKUlDpSK_E_clIJNS1_IJiiEEEiS3_EEEDaSR_) ;  /* 0xfffe1dc000007944 */ /* 0x002fea0003c3ffff */
[----:B------:R-:W-:Y:S02]  /*2da50*/  MOV R6, 0x2da70 ;  /* 0x0002da7000067802 */ /* 0x000fe40000000f00 */
[----:B--2--5:R-:W-:Y:S05]  /*2da60*/  CALL.REL.NOINC `($_ZN7cutlass13device_kernelIN5flash19enable_sm80_to_sm89INS1_16FlashAttnBwdSm80INS1_25CollectiveMainloopBwdSm80ILi2ELi2EN4cute5tupleIJNS5_1CILi128EEES8_NS7_ILi64EEEEEENS_10bfloat16_tEfNS_4arch4Sm80ELb0ELb1ELb1ELb0ELb1ELb0ELb0ELb0ELi2ELi4ELi4ELi4ELb0EEENS1_24CollectiveEpilogueBwdGQAISA_fSD_Li256ELb0ELb1EEENS1_19SingleTileSchedulerILb0ELb0ELb0ELi128EEEEEEEEEvNT_6ParamsE$_ZZN4cute13to_mixed_bitsINS_5tupleIJNS1_IJNS_1CILi4EEENS2_ILi8EEEEEENS2_ILi2EEENS2_ILi1EEEEEENS1_IJNS1_IJNS2_ILi128EEENS2_ILi0EEEEEES4_SA_EEENS1_IJNS1_IJiiEEEiSA_EEEEEDaRKT_RKT0_RKT1_ENKUlRKT_RKT0_RKT1_E_clIS5_SB_SD_EEDaSQ_ST_SW_) ;  /* 0xfffddf6000007944 */ /* 0x024fea0003c3ffff */
[----:B------:R-:W-:Y:S02]  /*2da70*/  MOV R6, 0x2da90 ;  /* 0x0002da9000067802 */ /* 0x000fe40000000f00 */
[----:B------:R-:W-:Y:S05]  /*2da80*/  CALL.REL.NOINC `($_ZN7cutlass13device_kernelIN5flash19enable_sm80_to_sm89INS1_16FlashAttnBwdSm80INS1_25CollectiveMainloopBwdSm80ILi2ELi2EN4cute5tupleIJNS5_1CILi128EEES8_NS7_ILi64EEEEEENS_10bfloat16_tEfNS_4arch4Sm80ELb0ELb1ELb1ELb0ELb1ELb0ELb0ELb0ELi2ELi4ELi4ELi4ELb0EEENS1_24CollectiveEpilogueBwdGQAISA_fSD_Li256ELb0ELb1EEENS1_19SingleTileSchedulerILb0ELb0ELb0ELi128EEEEEEEEEvNT_6ParamsE$_ZZN4cute13to_mixed_bitsINS_5tupleIJNS1_IJNS_1CILi4EEENS2_ILi8EEEEEENS2_ILi2EEENS2_ILi1EEEEEENS1_IJNS1_IJNS2_ILi128EEENS2_ILi0EEEEEES4_SA_EEENS1_IJNS1_IJiiEEEiSA_EEEEEDaRKT_RKT0_RKT1_ENKUlRKT_RKT0_RKT1_E_clIS6_S4_iEEDaSQ_ST_SW_) ;  /* 0xfffddfb000007944 */ /* 0x000fea0003c3ffff */
[----:B------:R-:W-:Y:S02]  /*2da90*/  MOV R5, R2 ;  /* 0x0000000200057202 */ /* 0x000fe40000000f00 */
[----:B------:R-:W-:-:S02]  /*2daa0*/  MOV R2, 0x2dac0 ;  /* 0x0002dac000027802 */ /* 0x000fc40000000f00 */
[----:B------:R-:W-:Y:S05]  /*2dab0*/  CALL.REL.NOINC `($_ZN7cutlass13device_kernelIN5flash19enable_sm80_to_sm89INS1_16FlashAttnBwdSm80INS1_25CollectiveMainloopBwdSm80ILi2ELi2EN4cute5tupleIJNS5_1CILi128EEES8_NS7_ILi64EEEEEENS_10bfloat16_tEfNS_4arch4Sm80ELb0ELb1ELb1ELb0ELb1ELb0ELb0ELb0ELi2ELi4ELi4ELi4ELb0EEENS1_24CollectiveEpilogueBwdGQAISA_fSD_Li256ELb0ELb1EEENS1_19SingleTileSchedulerILb0ELb0ELb0ELi128EEEEEEEEEvNT_6ParamsE$_ZZN4cute13to_mixed_bitsINS_5tupleIJNS1_IJNS_1CILi4EEENS2_ILi8EEEEEENS2_ILi2EEENS2_ILi1EEEEEENS1_IJNS1_IJNS2_ILi128EEENS2_ILi0EEEEEES4_SA_EEENS1_IJNS1_IJiiEEEiSA_EEEEEDaRKT_RKT0_RKT1_ENKUlDpRKT_E_clIJNS_9MixedBitsILj0ELj384EEENSU_ILj0ELj8EEENS2_ILj0EEEEEEDaSR_) ;  /* 0xfffdded000007944 */ /* 0x000fea0003c3ffff */
        /* <DEDUP_REMOVED lines=13> */
[----:B-1----:R-:W-:Y:S05]  /*2db90*/  CALL.REL.NOINC `($_ZN7cutlass13device_kernelIN5flash19enable_sm80_to_sm89INS1_16FlashAttnBwdSm80INS1_25CollectiveMainloopBwdSm80ILi2ELi2EN4cute5tupleIJNS5_1CILi128EEES8_NS7_ILi64EEEEEENS_10bfloat16_tEfNS_4arch4Sm80ELb0ELb1ELb1ELb0ELb1ELb0ELb0ELb0ELi2ELi4ELi4ELi4ELb0EEENS1_24CollectiveEpilogueBwdGQAISA_fSD_Li256ELb0ELb1EEENS1_19SingleTileSchedulerILb0ELb0ELb0ELi128EEEEEEEEEvNT_6ParamsE$_ZN4cute3eso3ESOILb1ELb0EJNS_1CILi8EEEiiEEC2ERKS3_RKiS8_) ;  /* 0xfffda04000007944 */ /* 0x002fea0003c3ffff */
[----:B-1----:R1:W5:Y:S01]  /*2dba0*/  LDL.64 R2, [R1+0x758] ;  /* 0x0007580001027983 */ /* 0x0023620000100a00 */
[----:B------:R-:W-:Y:S01]  /*2dbb0*/  IMAD.MOV.U32 R5, RZ, RZ, 0x48 ;  /* 0x00000048ff057424 */ /* 0x000fe200078e00ff */
[----:B------:R-:W-:Y:S01]  /*2dbc0*/  LOP3.LUT P0, RZ, R9, 0x8, RZ, 0xc0, !PT ;  /* 0x0000000809ff7812 */ /* 0x000fe2000780c0ff */
[----:B------:R-:W-:Y:S01]  /*2dbd0*/  IMAD.MOV.U32 R62, RZ, RZ, R25 ;  /* 0x000000ffff3e7224 */ /* 0x000fe200078e0019 */
[----:B------:R-:W-:-:S02]  /*2dbe0*/  MOV R6, 0x2dc10 ;  /* 0x0002dc1000067802 */ /* 0x000fc40000000f00 */
[----:B------:R-:W-:-:S04]  /*2dbf0*/  SEL R5, R5, 0x38, !P0 ;  /* 0x0000003805057807 */ /* 0x000fc80004000000 */
[----:B-1---5:R-:W-:Y:S05]  /*2dc00*/  CALL.REL.NOINC `($_ZN7cutlass13device_kernelIN5flash19enable_sm80_to_sm89INS1_16FlashAttnBwdSm80INS1_25CollectiveMainloopBwdSm80ILi2ELi2EN4cute5tupleIJNS5_1CILi128EEES8_NS7_ILi64EEEEEENS_10bfloat16_tEfNS_4arch4Sm80ELb0ELb1ELb1ELb0ELb1ELb0ELb0ELb0ELi2ELi4ELi4ELi4ELb0EEENS1_24CollectiveEpilogueBwdGQAISA_fSD_Li256ELb0ELb1EEENS1_19SingleTileSchedulerILb0ELb0ELb0ELi128EEEEEEEEEvNT_6ParamsE$_ZN4cute3eso3ESOILb0ELb1EJiNS_1CILi144EEENS2_ILi288EEEEEC2ERKiRKS3_RKS4_) ;  /* 0xfffd92b000007944 */ /* 0x022fea0003c3ffff */
[----:B------:R-:W2:Y:S01]  /*2dc10*/  LDL R8, [R1+0x758] ;  /* 0x0007580001087983 */ /* 0x000ea20000100800 */
[----:B------:R-:W-:Y:S01]  /*2dc20*/  IMAD.MOV.U32 R62, RZ, RZ, R25 ;  /* 0x000000ffff3e7224 */ /* 0x000fe200078e0019 */
[----:B-1----:R-:W-:Y:S02]  /*2dc30*/  MOV R4, R14 ;  /* 0x0000000e00047202 */ /* 0x002fe40000000f00 */
[----:B------:R-:W-:Y:S01]  /*2dc40*/  MOV R6, 0x2dc70 ;  /* 0x0002dc7000067802 */ /* 0x000fe20000000f00 */
[----:B--2---:R1:W-:Y:S04]  /*2dc50*/  STL [R1+0x790], R8 ;  /* 0x0007900801007387 */ /* 0x0043e80000100800 */
[----:B-1----:R-:W-:Y:S05]  /*2dc60*/  CALL.REL.NOINC `($_ZN7cutlass13device_kernelIN5flash19enable_sm80_to_sm89INS1_16FlashAttnBwdSm80INS1_25CollectiveMainloopBwdSm80ILi2ELi2EN4cute5tupleIJNS5_1CILi128EEES8_NS7_ILi64EEEEEENS_10bfloat16_tEfNS_4arch4Sm80ELb0ELb1ELb1ELb0ELb1ELb0ELb0ELb0ELi2ELi4ELi4ELi4ELb0EEENS1_24CollectiveEpilogueBwdGQAISA_fSD_Li256ELb0ELb1EEENS1_19SingleTileSchedulerILb0ELb0ELb0ELi128EEEEEEEEEvNT_6ParamsE$_ZN4cute3eso3ESOILb1ELb0EJNS_1CILi1EEENS_5tupleIJNS2_ILi8EEEiiEEENS2_ILi64EEENS4_IJiNS2_ILi144EEENS2_ILi288EEEEEENS2_ILi512EEEEEC2ERKS3_RKS6_RKS7_RKSA_RKSB_) ;  /* 0xfffd9a9000007944 */ /* 0x002fea0003c3ffff */
[----:B-1----:R1:W5:Y:S04]  /*2dc70*/  LDL R5, [R1+0x760] ;  /* 0x0007600001057983 */ /* 0x0023680000100800 */
[----:B------:R1:W5:Y:S01]  /*2dc80*/  LDL.64 R2, [R1+0x758] ;  /* 0x0007580001027983 */ /* 0x0003620000100a00 */
[----:B------:R-:W-:-:S02]  /*2dc90*/  MOV R62, R25 ;  /* 0x00000019003e7202 */ /* 0x000fc40000000f00 */
[----:B------:R-:W-:Y:S02]  /*2dca0*/  MOV R6, 0x2dcc0 ;  /* 0x0002dcc000067802 */ /* 0x000fe40000000f00 */
[----:B-1---5:R-:W-:Y:S05]  /*2dcb0*/  CALL.REL.NOINC `($_ZN7cutlass13device_kernelIN5flash19enable_sm80_to_sm89INS1_16FlashAttnBwdSm80INS1_25CollectiveMainloopBwdSm80ILi2ELi2EN4cute5tupleIJNS5_1CILi128EEES8_NS7_ILi64EEEEEENS_10bfloat16_tEfNS_4arch4Sm80ELb0ELb1ELb1ELb0ELb1ELb0ELb0ELb0ELi2ELi4ELi4ELi4ELb0EEENS1_24CollectiveEpilogueBwdGQAISA_fSD_Li256ELb0ELb1EEENS1_19SingleTileSchedulerILb0ELb0ELb0ELi128EEEEEEEEEvNT_6ParamsE$_ZN4cute5tupleIJNS0_IJNS_1CILi8EEENS0_IJNS1_ILi2EEES3_S3_EEENS1_ILi1EEES4_S5_EEENS0_IJS5_NS0_IJS2_iiEEENS1_ILi64EEENS0_IJiNS1_ILi144EEENS1_ILi288EEEEEENS1_ILi512EEEEEEEEC2ERKS6_RKSD_) ;  /* 0xfffdcb5000007944 */ /* 0x022fea0003c3ffff */
[----:B------:R2:W5:Y:S04]  /*2dcc0*/  LDL R6, [R1+0x760] ;  /* 0x0007600001067983 */ /* 0x0005680000100800 */
[----:B-1----:R2:W5:Y:S01]  /*2dcd0*/  LDL.64 R2, [R1+0x758] ;  /* 0x0007580001027983 */ /* 0x0025620000100a00 */
[----:B------:R-:W-:-:S03]  /*2dce0*/  MOV R4, 0x2dd00 ;  /* 0x0002dd0000047802 */ /* 0x000fc60000000f00 */
[----:B--2--5:R-:W-:Y:S05]  /*2dcf0*/  CALL.REL.NOINC `($_ZN7cutlass13device_kernelIN5flash19enable_sm80_to_sm89INS1_16FlashAttnBwdSm80INS1_25CollectiveMainloopBwdSm80ILi2ELi2EN4cute5tupleIJNS5_1CILi128EEES8_NS7_ILi64EEEEEENS_10bfloat16_tEfNS_4arch4Sm80ELb0ELb1ELb1ELb0ELb1ELb0ELb0ELb0ELi2ELi4ELi4ELi4ELb0EEENS1_24CollectiveEpilogueBwdGQAISA_fSD_Li256ELb0ELb1EEENS1_19SingleTileSchedulerILb0ELb0ELb0ELi128EEEEEEEEEvNT_6ParamsE$_ZZN4cute7flattenINS_5tupleIJNS_1CILi1EEENS1_IJNS2_ILi8EEEiiEEENS2_ILi64EEENS1_IJiNS2_ILi144EEENS2_ILi288EEEEEENS2_ILi512EEEEEEEEDaRKT_ENKUlRKT_E_clIS5_EEDaSH_) ;  /* 0xfffe0f6000007944 */ /* 0x024fea0003c3ffff */
[----:B------:R1:W-:Y:S01]  /*2dd00*/  STL [R12], R2 ;  /* 0x000000020c007387 */ /* 0x0003e20000100800 */
[----:B------:R-:W-:Y:S02]  /*2dd10*/  MOV R5, R6 ;  /* 0x0000000600057202 */ /* 0x000fe40000000f00 */
[----:B------:R-:W-:Y:S01]  /*2dd20*/  MOV R4, 0x2dd50 ;  /* 0x0002dd5000047802 */ /* 0x000fe20000000f00 */
[----:B------:R1:W-:Y:S04]  /*2dd30*/  STL [R12+0x4], R3 ;  /* 0x000004030c007387 */ /* 0x0003e80000100800 */
[----:B-1----:R-:W-:Y:S05]  /*2dd40*/  CALL.REL.NOINC `($_ZN7cutlass13device_kernelIN5flash19enable_sm80_to_sm89INS1_16FlashAttnBwdSm80INS1_25CollectiveMainloopBwdSm80ILi2ELi2EN4cute5tupleIJNS5_1CILi128EEES8_NS7_ILi64EEEEEENS_10bfloat16_tEfNS_4arch4Sm80ELb0ELb1ELb1ELb0ELb1ELb0ELb0ELb0ELi2ELi4ELi4ELi4ELb0EEENS1_24CollectiveEpilogueBwdGQAISA_fSD_Li256ELb0ELb1EEENS1_19SingleTileSchedulerILb0ELb0ELb0ELi128EEEEEEEEEvNT_6ParamsE$_ZZN4cute7flattenINS_5tupleIJNS_1CILi1EEENS1_IJNS2_ILi8EEEiiEEENS2_ILi64EEENS1_IJiNS2_ILi144EEENS2_ILi288EEEEEENS2_ILi512EEEEEEEEDaRKT_ENKUlRKT_E_clIS9_EEDaSH_) ;  /* 0xfffe0f3000007944 */ /* 0x002fea0003c3ffff */
[----:B------:R1:W-:Y:S01]  /*2dd50*/  STL [R1+0x794], R2 ;  /* 0x0007940201007387 */ /* 0x0003e20000100800 */
[----:B------:R-:W-:-:S02]  /*2dd60*/  MOV R62, R58 ;  /* 0x0000003a003e7202 */ /* 0x000fc40000000f00 */
[----:B------:R-:W-:Y:S02]  /*2dd70*/  MOV R4, 0x2dd90 ;  /* 0x0002dd9000047802 */ /* 0x000fe40000000f00 */
[----:B-1----:R-:W-:Y:S05]  /*2dd80*/  CALL.REL.NOINC `($_ZN7cutlass13device_kernelIN5flash19enable_sm80_to_sm89INS1_16FlashAttnBwdSm80INS1_25CollectiveMainloopBwdSm80ILi2ELi2EN4cute5tupleIJNS5_1CILi128EEES8_NS7_ILi64EEEEEENS_10bfloat16_tEfNS_4arch4Sm80ELb0ELb1ELb1ELb0ELb1ELb0ELb0ELb0ELi2ELi4ELi4ELi4ELb0EEENS1_24CollectiveEpilogueBwdGQAISA_fSD_Li256ELb0ELb1EEENS1_19SingleTileSchedulerILb0ELb0ELb0ELi128EEEEEEEEEvNT_6ParamsE$_ZZN4cute12filter_tupleINS_5tupleIJNS_1CILi1EEENS1_IJNS2_ILi8EEEiiEEENS2_ILi64EEENS1_IJiNS2_ILi144EEENS2_ILi288EEEEEENS2_ILi512EEEEEEZNS_7flattenISB_EEDaRKT_EUlRKT_E_EEDaSF_OT0_ENKUlDpSI_E_clIJNS1_IJS3_EEES5_NS1_IJS6_EEES9_NS1_IJSA_EEEEEEDaSM_) ;  /* 0xfffdd7a000007944 */ /* 0x002fea0003c3ffff */
[----:B------:R-:W-:Y:S02]  /*2dd90*/  MOV R62, R25 ;  /* 0x00000019003e7202 */ /* 0x000fe40000000f00 */
[----:B------:R-:W-:Y:S02]  /*2dda0*/  MOV R6, 0x2ddc0 ;  /* 0x0002ddc000067802 */ /* 0x000fe40000000f00 */
[----:B--2--5:R-:W-:Y:S05]  /*2ddb0*/  CALL.REL.NOINC `($_ZN7cutlass13device_kernelIN5flash19enable_sm80_to_sm89INS1_16FlashAttnBwdSm80INS1_25CollectiveMainloopBwdSm80ILi2ELi2EN4cute5tupleIJNS5_1CILi128EEES8_NS7_ILi64EEEEEENS_10bfloat16_tEfNS_4arch4Sm80ELb0ELb1ELb1ELb0ELb1ELb0ELb0ELb0ELi2ELi4ELi4ELi4ELb0EEENS1_24CollectiveEpilogueBwdGQAISA_fSD_Li256ELb0ELb1EEENS1_19SingleTileSchedulerILb0ELb0ELb0ELi128EEEEEEEEEvNT_6ParamsE$_ZN4cute3eso3ESOILb0ELb1EJiNS_1CILi144EEENS2_ILi512EEEEEC2ERKiRKS3_RKS4_) ;  /* 0xfffd914000007944 */ /* 0x024fea0003c3ffff */
[----:B------:R-:W2:Y:S01]  /*2ddc0*/  LDL R6, [R1+0x758] ;  /* 0x0007580001067983 */ /* 0x000ea20000100800 */
[----:B-1----:R-:W-:Y:S01]  /*2ddd0*/  IMAD.MOV.U32 R4, RZ, RZ, R44 ;  /* 0x000000ffff047224 */ /* 0x002fe200078e002c */
[----:B------:R-:W-:Y:S02]  /*2dde0*/  MOV R62, R25 ;  /* 0x00000019003e7202 */ /* 0x000fe40000000f00 */
[----:B------:R-:W-:Y:S01]  /*2ddf0*/  MOV R8, 0x2de20 ;  /* 0x0002de2000087802 */ /* 0x000fe20000000f00 */
[----:B--2---:R1:W-:Y:S04]  /*2de00*/  STL [R1+0x11ec], R6 ;  /* 0x0011ec0601007387 */ /* 0x0043e80000100800 */
[----:B-1----:R-:W-:Y:S05]  /*2de10*/  CALL.REL.NOINC `($_ZN7cutlass13device_kernelIN5flash19enable_sm80_to_sm89INS1_16FlashAttnBwdSm80INS1_25CollectiveMainloopBwdSm80ILi2ELi2EN4cute5tupleIJNS5_1CILi128EEES8_NS7_ILi64EEEEEENS_10bfloat16_tEfNS_4arch4Sm80ELb0ELb1ELb1ELb0ELb1ELb0ELb0ELb0ELi2ELi4ELi4ELi4ELb0EEENS1_24CollectiveEpilogueBwdGQAISA_fSD_Li256ELb0ELb1EEENS1_19SingleTileSchedulerILb0ELb0ELb0ELi128EEEEEEEEEvNT_6ParamsE$_ZN4cute3eso3ESOILb0ELb0EJiiNS_1CILi144EEENS2_ILi512EEEEEC2ERKiS7_RKS3_RKS4_) ;  /* 0xfffd8a2000007944 */ /* 0x002fea0003c3ffff */
[----:B-1----:R-:W2:Y:S01]  /*2de20*/  LDL.64 R4, [R1+0x758] ;  /* 0x0007580001047983 */ /* 0x002ea20000100a00 */
[----:B------:R-:W-:Y:S01]  /*2de30*/  IMAD.MOV.U32 R3, RZ, RZ, R16 ;  /* 0x000000ffff037224 */ /* 0x000fe200078e0010 */
[----:B------:R-:W-:Y:S01]  /*2de40*/  MOV R7, R45 ;  /* 0x0000002d00077202 */ /* 0x000fe20000000f00 */
[----:B------:R-:W-:Y:S01]  /*2de50*/  IMAD.MOV.U32 R69, RZ, RZ, R25 ;  /* 0x000000ffff457224 */ /* 0x000fe200078e0019 */
[----:B------:R-:W-:Y:S01]  /*2de60*/  MOV R6, 0x2de90 ;  /* 0x0002de9000067802 */ /* 0x000fe20000000f00 */
[----:B--2---:R1:W-:Y:S04]  /*2de70*/  STL.64 [R1+0x788], R4 ;  /* 0x0007880401007387 */ /* 0x0043e80000100a00 */
[----:B-1----:R-:W-:Y:S05]  /*2de80*/  CALL.REL.NOINC `($_ZN7cutlass13device_kernelIN5flash19enable_sm80_to_sm89INS1_16FlashAttnBwdSm80INS1_25CollectiveMainloopBwdSm80ILi2ELi2EN4cute5tupleIJNS5_1CILi128EEES8_NS7_ILi64EEEEEENS_10bfloat16_tEfNS_4arch4Sm80ELb0ELb1ELb1ELb0ELb1ELb0ELb0ELb0ELi2ELi4ELi4ELi4ELb0EEENS1_24CollectiveEpilogueBwdGQAISA_fSD_Li256ELb0ELb1EEENS1_19SingleTileSchedulerILb0ELb0ELb0ELi128EEEEEEEEEvNT_6ParamsE$_ZN4cute3eso3ESOILb0ELb0EJiiiNS_1CILi144EEENS2_ILi512EEEEEC2ERKiS7_S7_RKS3_RKS4_) ;  /* 0xfffd8c5000007944 */ /* 0x002fea0003c3ffff */
        /* <DEDUP_REMOVED lines=9> */
[----:B-1----:R-:W-:Y:S05]  /*2df20*/  CALL.REL.NOINC `($_ZN7cutlass13device_kernelIN5flash19enable_sm80_to_sm89INS1_16FlashAttnBwdSm80INS1_25CollectiveMainloopBwdSm80ILi2ELi2EN4cute5tupleIJNS5_1CILi128EEES8_NS7_ILi64EEEEEENS_10bfloat16_tEfNS_4arch4Sm80ELb0ELb1ELb1ELb0ELb1ELb0ELb0ELb0ELi2ELi4ELi4ELi4ELb0EEENS1_24CollectiveEpilogueBwdGQAISA_fSD_Li256ELb0ELb1EEENS1_19SingleTileSchedulerILb0ELb0ELb0ELi128EEEEEEEEEvNT_6ParamsE$_ZN4cute3eso3ESOILb1ELb0EJNS_1CILi8EEEiiiNS2_ILi144EEENS2_ILi512EEEEEC2ERKS3_RKiSA_SA_RKS4_RKS5_) ;  /* 0xfffd9d2000007944 */ /* 0x002fea0003c3ffff */
        /* <DEDUP_REMOVED lines=8> */
[----:B-1----:R-:W-:Y:S05]  /*2dfb0*/  CALL.REL.NOINC `($_ZN7cutlass13device_kernelIN5flash19enable_sm80_to_sm89INS1_16FlashAttnBwdSm80INS1_25CollectiveMainloopBwdSm80ILi2ELi2EN4cute5tupleIJNS5_1CILi128EEES8_NS7_ILi64EEEEEENS_10bfloat16_tEfNS_4arch4Sm80ELb0ELb1ELb1ELb0ELb1ELb0ELb0ELb0ELi2ELi4ELi4ELi4ELb0EEENS1_24CollectiveEpilogueBwdGQAISA_fSD_Li256ELb0ELb1EEENS1_19SingleTileSchedulerILb0ELb0ELb0ELi128EEEEEEEEEvNT_6ParamsE$_ZN4cute3eso3ESOILb1ELb0EJNS_1CILi1EEEiiiNS2_ILi144EEENS2_ILi512EEEEEC2ERKS3_RKiSA_SA_RKS4_RKS5_) ;  /* 0xfffd986000007944 */ /* 0x002fea0003c3ffff */
[----:B-1----:R1:W5:Y:S04]  /*2dfc0*/  LDL R5, [R1+0x760] ;  /* 0x0007600001057983 */ /* 0x0023680000100800 */
[----:B------:R1:W5:Y:S01]  /*2dfd0*/  LDL.64 R2, [R1+0x758] ;  /* 0x0007580001027983 */ /* 0x0003620000100a00 */
[----:B------:R-:W-:-:S02]  /*2dfe0*/  MOV R61, R25 ;  /* 0x00000019003d7202 */ /* 0x000fc40000000f00 */
[----:B------:R-:W-:Y:S02]  /*2dff0*/  MOV R6, 0x2e010 ;  /* 0x0002e01000067802 */ /* 0x000fe40000000f00 */
[----:B-1---5:R-:W-:Y:S05]  /*2e000*/  CALL.REL.NOINC `($_ZN7cutlass13device_kernelIN5flash19enable_sm80_to_sm89INS1_16FlashAttnBwdSm80INS1_25CollectiveMainloopBwdSm80ILi2ELi2EN4cute5tupleIJNS5_1CILi128EEES8_NS7_ILi64EEEEEENS_10bfloat16_tEfNS_4arch4Sm80ELb0ELb1ELb1ELb0ELb1ELb0ELb0ELb0ELi2ELi4ELi4ELi4ELb0EEENS1_24CollectiveEpilogueBwdGQAISA_fSD_Li256ELb0ELb1EEENS1_19SingleTileSchedulerILb0ELb0ELb0ELi128EEEEEEEEEvNT_6ParamsE$_ZN4cute5tupleIJNS0_IJNS_1CILi16EEENS1_ILi2EEES3_S3_NS1_ILi4EEES3_EEENS0_IJNS1_ILi1EEEiiiNS1_ILi144EEENS1_ILi512EEEEEEEEC2ERKS5_RKS9_) ;  /* 0xfffdc57000007944 */ /* 0x022fea0003c3ffff */
        /* <DEDUP_REMOVED lines=10> */
[----:B-1----:R-:W-:Y:S05]  /*2e0b0*/  CALL.REL.NOINC `($_ZN7cutlass13device_kernelIN5flash19enable_sm80_to_sm89INS1_16FlashAttnBwdSm80INS1_25CollectiveMainloopBwdSm80ILi2ELi2EN4cute5tupleIJNS5_1CILi128EEES8_NS7_ILi64EEEEEENS_10bfloat16_tEfNS_4arch4Sm80ELb0ELb1ELb1ELb0ELb1ELb0ELb0ELb0ELi2ELi4ELi4ELi4ELb0EEENS1_24CollectiveEpilogueBwdGQAISA_fSD_Li256ELb0ELb1EEENS1_19SingleTileSchedulerILb0ELb0ELb0ELi128EEEEEEEEEvNT_6ParamsE$_ZZN4cute6detail16composition_implINS_5tupleIJNS_1CILi16EEENS3_ILi2EEES5_S5_NS3_ILi4EEES5_EEENS2_IJNS3_ILi1EEEiiiNS3_ILi144EEENS3_ILi512EEEEEENS2_IJNS2_IJS5_S5_EEES6_NS3_ILi8EEEEEENS2_IJNS2_IJNS3_ILi64EEESA_EEES4_NS3_ILi1024EEEEEEEEDaRKT_RKT0_RKT1_RKT2_ENKUlRKT_RKT0_E_clISC_SG_EEDaSX_S10_) ;  /* 0xfffde9c000007944 */ /* 0x002fea0003c3ffff */
[----:B------:R-:W-:Y:S01]  /*2e0c0*/  IMAD.MOV.U32 R3, RZ, RZ, R17 ;  /* 0x000000ffff037224 */ /* 0x000fe200078e0011 */
[----:B------:R-:W-:Y:S01]  /*2e0d0*/  MOV R5, R48 ;  /* 0x0000003000057202 */ /* 0x000fe20000000f00 */
[----:B------:R-:W-:Y:S01]  /*2e0e0*/  IMAD.MOV.U32 R17, RZ, RZ, R58 ;  /* 0x000000ffff117224 */ /* 0x000fe200078e003a */
[----:B------:R-:W-:-:S02]  /*2e0f0*/  MOV R16, 0x2e110 ;  /* 0x0002e11000107802 */ /* 0x000fc40000000f00 */
[----:B--2--5:R-:W-:Y:S05]  /*2e100*/  CALL.REL.NOINC `($_ZN7cutlass13device_kernelIN5flash19enable_sm80_to_sm89INS1_16FlashAttnBwdSm80INS1_25CollectiveMainloopBwdSm80ILi2ELi2EN4cute5tupleIJNS5_1CILi128EEES8_NS7_ILi64EEEEEENS_10bfloat16_tEfNS_4arch4Sm80ELb0ELb1ELb1ELb0ELb1ELb0ELb0ELb0ELi2ELi4ELi4ELi4ELb0EEENS1_24CollectiveEpilogueBwdGQAISA_fSD_Li256ELb0ELb1EEENS1_19SingleTileSchedulerILb0ELb0ELb0ELi128EEEEEEEEEvNT_6ParamsE$_ZZN4cute6detail16composition_implINS_5tupleIJNS_1CILi16EEENS3_ILi2EEES5_S5_NS3_ILi4EEES5_EEENS2_IJNS3_ILi1EEEiiiNS3_ILi144EEENS3_ILi512EEEEEENS2_IJNS2_IJS5_S5_EEES6_NS3_ILi8EEEEEENS2_IJNS2_IJNS3_ILi64EEESA_EEES4_NS3_ILi1024EEEEEEEEDaRKT_RKT0_RKT1_RKT2_ENKUlRKT_RKT0_E_clIS6_S4_EEDaSX_S10_) ;  /* 0xfffde6f000007944 */ /* 0x024fea0003c3ffff */
[----:B-----5:R2:W-:Y:S01]  /*2e110*/  STL.64 [R1+0x770], R2 ;  /* 0x0007700201007387 */ /* 0x0205e20000100a00 */
[----:B------:R-:W-:Y:S01]  /*2e120*/  IMAD.MOV.U32 R62, RZ, RZ, R25 ;  /* 0x000000ffff3e7224 */ /* 0x000fe200078e0019 */
[----:B------:R-:W-:-:S02]  /*2e130*/  MOV R69, R24 ;  /* 0x0000001800457202 */ /* 0x000fc40000000f00 */
[----:B------:R-:W-:Y:S02]  /*2e140*/  MOV R4, 0x2e160 ;  /* 0x0002e16000047802 */ /* 0x000fe40000000f00 */
[----:B-12---:R-:W-:Y:S05]  /*2e150*/  CALL.REL.NOINC `($_ZN7cutlass13device_kernelIN5flash19enable_sm80_to_sm89INS1_16FlashAttnBwdSm80INS1_25CollectiveMainloopBwdSm80ILi2ELi2EN4cute5tupleIJNS5_1CILi128EEES8_NS7_ILi64EEEEEENS_10bfloat16_tEfNS_4arch4Sm80ELb0ELb1ELb1ELb0ELb1ELb0ELb0ELb0ELi2ELi4ELi4ELi4ELb0EEENS1_24CollectiveEpilogueBwdGQAISA_fSD_Li256ELb0ELb1EEENS1_19SingleTileSchedulerILb0ELb0ELb0ELi128EEEEEEEEEvNT_6ParamsE$_ZN4cute3eso3ESOILb0ELb0EJNS_5tupleIJiNS_1CILi512EEEEEENS2_IJiiEEENS3_ILi1024EEEEEC2ERKS5_RKS6_RKS7_) ;  /* 0xfffd79b000007944 */ /* 0x006fea0003c3ffff */
[----:B------:R2:W5:Y:S04]  /*2e160*/  LDL R5, [R1+0x760] ;  /* 0x0007600001057983 */ /* 0x0005680000100800 */
[----:B-1----:R2:W5:Y:S01]  /*2e170*/  LDL.64 R2, [R1+0x758] ;  /* 0x0007580001027983 */ /* 0x0025620000100a00 */
[----:B------:R-:W-:Y:S02]  /*2e180*/  MOV R62, R25 ;  /* 0x00000019003e7202 */ /* 0x000fe40000000f00 */
[----:B------:R-:W-:Y:S02]  /*2e190*/  MOV R6, 0x2e1b0 ;  /* 0x0002e1b000067802 */ /* 0x000fe40000000f00 */
[----:B--2--5:R-:W-:Y:S05]  /*2e1a0*/  CALL.REL.NOINC `($_ZN7cutlass13device_kernelIN5flash19enable_sm80_to_sm89INS1_16FlashAttnBwdSm80INS1_25CollectiveMainloopBwdSm80ILi2ELi2EN4cute5tupleIJNS5_1CILi128EEES8_NS7_ILi64EEEEEENS_10bfloat16_tEfNS_4arch4Sm80ELb0ELb1ELb1ELb0ELb1ELb0ELb0ELb0ELi2ELi4ELi4ELi4ELb0EEENS1_24CollectiveEpilogueBwdGQAISA_fSD_Li256ELb0ELb1EEENS1_19SingleTileSchedulerILb0ELb0ELb0ELi128EEEEEEEEEvNT_6ParamsE$_ZN4cute5tupleIJNS0_IJNS0_IJNS_1CILi2EEES2_EEES3_NS1_ILi8EEEEEENS0_IJNS0_IJiNS1_ILi512EEEEEENS0_IJiiEEENS1_ILi1024EEEEEEEEC2ERKS5_RKSA_) ;  /* 0xfffdc1c000007944 */ /* 0x024fea0003c3ffff */
        /* <DEDUP_REMOVED lines=8> */
[----:B-1---5:R-:W-:Y:S05]  /*2e230*/  CALL.REL.NOINC `($_ZN7cutlass13device_kernelIN5flash19enable_sm80_to_sm89INS1_16FlashAttnBwdSm80INS1_25CollectiveMainloopBwdSm80ILi2ELi2EN4cute5tupleIJNS5_1CILi128EEES8_NS7_ILi64EEEEEENS_10bfloat16_tEfNS_4arch4Sm80ELb0ELb1ELb1ELb0ELb1ELb0ELb0ELb0ELi2ELi4ELi4ELi4ELb0EEENS1_24CollectiveEpilogueBwdGQAISA_fSD_Li256ELb0ELb1EEENS1_19SingleTileSchedulerILb0ELb0ELb0ELi128EEEEEEEEEvNT_6ParamsE$_ZN4cute3eso3ESOILb0ELb0EJNS_6LayoutINS_5tupleIJNS3_IJNS_1CILi2EEES5_EEES6_NS4_ILi8EEEEEENS3_IJNS3_IJiNS4_ILi512EEEEEENS3_IJiiEEENS4_ILi1024EEEEEEEEjEEC2ERKSE_RKj) ;  /* 0xfffd7c7000007944 */ /* 0x022fea0003c3ffff */
[----:B------:R-:W2:Y:S04]  /*2e240*/  LDL.64 R16, [R1+0x760] ;  /* 0x0007600001107983 */ /* 0x000ea80000100a00 */
[----:B-1----:R1:W5:Y:S01]  /*2e250*/  LDL.64 R4, [R1+0x758] ;  /* 0x0007580001047983 */ /* 0x0023620000100a00 */
[----:B------:R-:W-:Y:S02]  /*2e260*/  MOV R9, R25 ;  /* 0x0000001900097202 */ /* 0x000fe40000000f00 */
[----:B------:R-:W-:Y:S01]  /*2e270*/  MOV R8, 0x2e2a0 ;  /* 0x0002e2a000087802 */ /* 0x000fe20000000f00 */
[----:B--2---:R-:W-:-:S04]  /*2e280*/  IMAD.WIDE.U32 R2, R17, 0x2, R50 ;  /* 0x0000000211027825 */ /* 0x004fc800078e0032 */
[----:B-1---5:R-:W-:Y:S05]  /*2e290*/  CALL.REL.NOINC `($_ZN7cutlass13device_kernelIN5flash19enable_sm80_to_sm89INS1_16FlashAttnBwdSm80INS1_25CollectiveMainloopBwdSm80ILi2ELi2EN4cute5tupleIJNS5_1CILi128EEES8_NS7_ILi64EEEEEENS_10bfloat16_tEfNS_4arch4Sm80ELb0ELb1ELb1ELb0ELb1ELb0ELb0ELb0ELi2ELi4ELi4ELi4ELb0EEENS1_24CollectiveEpilogueBwdGQAISA_fSD_Li256ELb0ELb1EEENS1_19SingleTileSchedulerILb0ELb0ELb0ELi128EEEEEEEEEvNT_6ParamsE$_ZN4cute8smem_ptrIPN7cutlass10bfloat16_tEECI1NS_12iter_adaptorIS3_S4_EEES3_) ;  /* 0xfffdc8f000007944 */ /* 0x022fea0003c3ffff */
[----:B-1----:R-:W2:Y:S01]  /*2e2a0*/  LDL.64 R2, [R1+0x758] ;  /* 0x0007580001027983 */ /* 0x002ea20000100a00 */
[----:B------:R-:W-:Y:S01]  /*2e2b0*/  IMAD.MOV.U32 R62, RZ, RZ, R25 ;  /* 0x000000ffff3e7224 */ /* 0x000fe200078e0019 */
[----:B------:R-:W-:-:S02]  /*2e2c0*/  MOV R69, R24 ;  /* 0x0000001800457202 */ /* 0x000fc40000000f00 */
[----:B------:R-:W-:Y:S01]  /*2e2d0*/  MOV R6, 0x2e300 ;  /* 0x0002e30000067802 */ /* 0x000fe20000000f00 */
[----:B--2---:R1:W-:Y:S04]  /*2e2e0*/  STL.64 [R1+0x770], R2 ;  /* 0x0007700201007387 */ /* 0x0043e80000100a00 */
[----:B-1----:R-:W-:Y:S05]  /*2e2f0*/  CALL.REL.NOINC `($_ZN7cutlass13device_kernelIN5flash19enable_sm80_to_sm89INS1_16FlashAttnBwdSm80INS1_25CollectiveMainloopBwdSm80ILi2ELi2EN4cute5tupleIJNS5_1CILi128EEES8_NS7_ILi64EEEEEENS_10bfloat16_tEfNS_4arch4Sm80ELb0ELb1ELb1ELb0ELb1ELb0ELb0ELb0ELi2ELi4ELi4ELi4ELb0EEENS1_24CollectiveEpilogueBwdGQAISA_fSD_Li256ELb0ELb1EEENS1_19SingleTileSchedulerILb0ELb0ELb0ELi128EEEEEEEEEvNT_6ParamsE$_ZN4cute3eso3ESOILb0ELb0EJNS_6LayoutINS_5tupleIJNS3_IJNS_1CILi2EEES5_EEES6_NS4_ILi8EEEEEENS3_IJNS3_IJiNS4_ILi512EEEEEENS3_IJiiEEENS4_ILi1024EEEEEEEENS_10ViewEngineINS_8smem_ptrIPN7cutlass10bfloat16_tEEEEEEEC2ERKSE_RKSL_) ;  /* 0xfffd7b3000007944 */ /* 0x002fea0003c3ffff */
[----:B-1----:R1:W5:Y:S04]  /*2e300*/  LDL R5, [R1+0x75c] ;  /* 0x00075c0001057983 */ /* 0x0023680000100800 */
[----:B------:R1:W5:Y:S01]  /*2e310*/  LDL R3, [R1+0x760] ;  /* 0x0007600001037983 */ /* 0x0003620000100800 */
[----:B------:R-:W-:-:S03]  /*2e320*/  MOV R4, 0x2e340 ;  /* 0x0002e34000047802 */ /* 0x000fc60000000f00 */
[----:B-1---5:R-:W-:Y:S05]  /*2e330*/  CALL.REL.NOINC `($_ZN7cutlass13device_kernelIN5flash19enable_sm80_to_sm89INS1_16FlashAttnBwdSm80INS1_25CollectiveMainloopBwdSm80ILi2ELi2EN4cute5tupleIJNS5_1CILi128EEES8_NS7_ILi64EEEEEENS_10bfloat16_tEfNS_4arch4Sm80ELb0ELb1ELb1ELb0ELb1ELb0ELb0ELb0ELi2ELi4ELi4ELi4ELb0EEENS1_24CollectiveEpilogueBwdGQAISA_fSD_Li256ELb0ELb1EEENS1_19SingleTileSchedulerILb0ELb0ELb0ELi128EEEEEEEEEvNT_6ParamsE$_ZZN4cute4takeILi1ELi3ENS_5tupleIJNS1_IJiNS_1CILi512EEEEEENS1_IJiiEEENS2_ILi1024EEEEEEEEDaRKT1_ENKUlDpRKT_E_clIJS5_S6_EEEDaSE_) ;  /* 0xfffde09000007944 */ /* 0x022fea0003c3ffff */
[----:B------:R-:W-:Y:S02]  /*2e340*/  MOV R4, 0x2e360 ;  /* 0x0002e36000047802 */ /* 0x000fe40000000f00 */
[----:B-1---5:R-:W-:Y:S05]  /*2e350*/  CALL.REL.NOINC `($_ZN7cutlass13device_kernelIN5flash19enable_sm80_to_sm89INS1_16FlashAttnBwdSm80INS1_25CollectiveMainloopBwdSm80ILi2ELi2EN4cute5tupleIJNS5_1CILi128EEES8_NS7_ILi64EEEEEENS_10bfloat16_tEfNS_4arch4Sm80ELb0ELb1ELb1ELb0ELb1ELb0ELb0ELb0ELi2ELi4ELi4ELi4ELb0EEENS1_24CollectiveEpilogueBwdGQAISA_fSD_Li256ELb0ELb1EEENS1_19SingleTileSchedulerILb0ELb0ELb0ELi128EEEEEEEEEvNT_6ParamsE$_ZZN4cute16flatten_to_tupleINS_5tupleIJNS1_IJiiEEENS_1CILi1024EEEEEEEEDaRKT_ENKUlRKT_E_clIS2_EEDaSB_) ;  /* 0xfffddb9000007944 */ /* 0x022fea0003c3ffff */
[----:B------:R1:W-:Y:S01]  /*2e360*/  STL [R12], R2 ;  /* 0x000000020c007387 */ /* 0x0003e20000100800 */
[----:B------:R-:W-:Y:S02]  /*2e370*/  MOV R62, R58 ;  /* 0x0000003a003e7202 */ /* 0x000fe40000000f00 */
[----:B------:R-:W-:Y:S01]  /*2e380*/  MOV R4, 0x2e3b0 ;  /* 0x0002e3b000047802 */ /* 0x000fe20000000f00 */
[----:B------:R1:W-:Y:S04]  /*2e390*/  STL [R12+0x4], R3 ;  /* 0x000004030c007387 */ /* 0x0003e80000100800 */
[----:B-1----:R-:W-:Y:S05]  /*2e3a0*/  CALL.REL.NOINC `($_ZN7cutlass13device_kernelIN5flash19enable_sm80_to_sm89INS1_16FlashAttnBwdSm80INS1_25CollectiveMainloopBwdSm80ILi2ELi2EN4cute5tupleIJNS5_1CILi128EEES8_NS7_ILi64EEEEEENS_10bfloat16_tEfNS_4arch4Sm80ELb0ELb1ELb1ELb0ELb1ELb0ELb0ELb0ELi2ELi4ELi4ELi4ELb0EEENS1_24CollectiveEpilogueBwdGQAISA_fSD_Li256ELb0ELb1EEENS1_19SingleTileSchedulerILb0ELb0ELb0ELi128EEEEEEEEEvNT_6ParamsE$_ZZN4cute12filter_tupleINS_5tupleIJNS1_IJiiEEENS_1CILi1024EEEEEEZNS_16flatten_to_tupleIS5_EEDaRKT_EUlRKT_E_EEDaS9_OT0_ENKUlDpSC_E_clIJS2_NS1_IJS4_EEEEEEDaSG_) ;  /* 0xfffdcc6000007944 */ /* 0x002fea0003c3ffff */
        /* <DEDUP_REMOVED lines=22> */
[----:B--2--5:R-:W-:Y:S05]  /*2e510*/  CALL.REL.NOINC `($_ZN7cutlass13device_kernelIN5flash19enable_sm80_to_sm89INS1_16FlashAttnBwdSm80INS1_25CollectiveMainloopBwdSm80ILi2ELi2EN4cute5tupleIJNS5_1CILi128EEES8_NS7_ILi64EEEEEENS_10bfloat16_tEfNS_4arch4Sm80ELb0ELb1ELb1ELb0ELb1ELb0ELb0ELb0ELi2ELi4ELi4ELi4ELb0EEENS1_24CollectiveEpilogueBwdGQAISA_fSD_Li256ELb0ELb1EEENS1_19SingleTileSchedulerILb0ELb0ELb0ELi128EEEEEEEEEvNT_6ParamsE$_ZN4cute3eso3ESOILb1ELb0EJNS_10UnderscoreES2_S2_iEEC2ERKS2_S5_S5_RKi) ;  /* 0xfffd8b3000007944 */ /* 0x024fea0003c3ffff */
[----:B------:R-:W-:Y:S01]  /*2e520*/  ULDC.64 UR4, c[0x0][0x118] ;  /* 0x0000460000047ab9 */ /* 0x000fe20000000a00 */
[----:B------:R2:W5:Y:S04]  /*2e530*/  LDL R5, [R1+0x758] ;  /* 0x0007580001057983 */ /* 0x0005680000100800 */
[----:B-1----:R2:W5:Y:S01]  /*2e540*/  LD.E R3, [R10.64] ;  /* 0x000000040a037980 */ /* 0x002562000c101900 */
[----:B------:R-:W-:-:S03]  /*2e550*/  MOV R4, 0x2e570 ;  /* 0x0002e57000047802 */ /* 0x000fc60000000f00 */
[----:B--2--5:R-:W-:Y:S05]  /*2e560*/  CALL.REL.NOINC `($_ZN7cutlass13device_kernelIN5flash19enable_sm80_to_sm89INS1_16FlashAttnBwdSm80INS1_25CollectiveMainloopBwdSm80ILi2ELi2EN4cute5tupleIJNS5_1CILi128EEES8_NS7_ILi64EEEEEENS_10bfloat16_tEfNS_4arch4Sm80ELb0ELb1ELb1ELb0ELb1ELb0ELb0ELb0ELi2ELi4ELi4ELi4ELb0EEENS1_24CollectiveEpilogueBwdGQAISA_fSD_Li256ELb0ELb1EEENS1_19SingleTileSchedulerILb0ELb0ELb0ELi128EEEEEEEEEvNT_6ParamsE$_ZZN4cute5sliceINS_5tupleIJNS_10UnderscoreES2_S2_iEEENS1_IJNS1_IJNS_1CILi1EEENS4_ILi0EEEEEEiNS4_ILi1024EEENS4_ILi8192EEEEEEEEDaRKT_RKT0_ENKUlRKT_RKT0_E_clIS2_iEEDaSJ_SM_) ;  /* 0xfffde03000007944 */ /* 0x024fea0003c3ffff */
[----:B------:R-:W-:Y:S02]  /*2e570*/  MOV R4, 0x2e590 ;  /* 0x0002e59000047802 */ /* 0x000fe40000000f00 */
[----:B-1---5:R-:W-:Y:S05]  /*2e580*/  CALL.REL.NOINC `($_ZN7cutlass13device_kernelIN5flash19enable_sm80_to_sm89INS1_16FlashAttnBwdSm80INS1_25CollectiveMainloopBwdSm80ILi2ELi2EN4cute5tupleIJNS5_1CILi128EEES8_NS7_ILi64EEEEEENS_10bfloat16_tEfNS_4arch4Sm80ELb0ELb1ELb1ELb0ELb1ELb0ELb0ELb0ELi2ELi4ELi4ELi4ELb0EEENS1_24CollectiveEpilogueBwdGQAISA_fSD_Li256ELb0ELb1EEENS1_19SingleTileSchedulerILb0ELb0ELb0ELi128EEEEEEEEEvNT_6ParamsE$_ZZN4cute12filter_tupleINS_5tupleIJNS_10UnderscoreES2_S2_iEEENS1_IJNS1_IJNS_1CILi1EEENS4_ILi0EEEEEEiNS4_ILi1024EEENS4_ILi8192EEEEEEZNS_5sliceIS3_SA_EEDaRKT_RKT0_EUlRKT_RKT0_E_EEDaSE_SH_OT1_ENKUlDpSK_E_clIJNS1_IJS7_EEENS1_IJiEEENS1_IJS8_EEENS1_IJEEEEEEDaSR_) ;  /* 0xfffdccc000007944 */ /* 0x022fea0003c3ffff */
[----:B------:R-:W-:Y:S02]  /*2e590*/  MOV R4, 0x2e5b0 ;  /* 0x0002e5b000047802 */ /* 0x000fe40000000f00 */
[----:B-1---5:R-:W-:Y:S05]  /*2e5a0*/  CALL.REL.NOINC `($_ZN7cutlass13device_kernelIN5flash19enable_sm80_to_sm89INS1_16FlashAttnBwdSm80INS1_25CollectiveMainloopBwdSm80ILi2ELi2EN4cute5tupleIJNS5_1CILi128EEES8_NS7_ILi64EEEEEENS_10bfloat16_tEfNS_4arch4Sm80ELb0ELb1ELb1ELb0ELb1ELb0ELb0ELb0ELi2ELi4ELi4ELi4ELb0EEENS1_24CollectiveEpilogueBwdGQAISA_fSD_Li256ELb0ELb1EEENS1_19SingleTileSchedulerILb0ELb0ELb0ELi128EEEEEEEEEvNT_6ParamsE$_ZN4cute5tupleIJNS0_IJNS0_IJNS_1CILi8EEENS1_ILi1EEEEEENS1_ILi2EEES2_EEENS0_IJNS0_IJS3_NS1_ILi0EEEEEEiNS1_ILi1024EEEEEEEEC2ERKS6_RKSA_) ;  /* 0xfffdbf4000007944 */ /* 0x022fea0003c3ffff */
[----:B------:R1:W5:Y:S01]  /*2e5b0*/  LDL R2, [R1+0x758] ;  /* 0x0007580001027983 */ /* 0x0003620000100800 */
[----:B------:R-:W-:Y:S02]  /*2e5c0*/  SHF.L.U32 R6, R5, 0xd, RZ ;  /* 0x0000000d05067819 */ /* 0x000fe400000006ff */
[----:B------:R-:W-:-:S03]  /*2e5d0*/  MOV R4, 0x2e600 ;  /* 0x0002e60000047802 */ /* 0x000fc60000000f00 */
[----:B------:R1:W-:Y:S04]  /*2e5e0*/  STL [R1+0x11e0], R6 ;  /* 0x0011e00601007387 */ /* 0x0003e80000100800 */
[----:B-1---5:R-:W-:Y:S05]  /*2e5f0*/  CALL.REL.NOINC `($_ZN7cutlass13device_kernelIN5flash19enable_sm80_to_sm89INS1_16FlashAttnBwdSm80INS1_25CollectiveMainloopBwdSm80ILi2ELi2EN4cute5tupleIJNS5_1CILi128EEES8_NS7_ILi64EEEEEENS_10bfloat16_tEfNS_4arch4Sm80ELb0ELb1ELb1ELb0ELb1ELb0ELb0ELb0ELi2ELi4ELi4ELi4ELb0EEENS1_24CollectiveEpilogueBwdGQAISA_fSD_Li256ELb0ELb1EEENS1_19SingleTileSchedulerILb0ELb0ELb0ELi128EEEEEEEEEvNT_6ParamsE$_ZN4cute3eso3ESOILb0ELb0EJNS_6LayoutINS_5tupleIJNS3_IJNS_1CILi8EEENS4_ILi1EEEEEENS4_ILi2EEES5_EEENS3_IJNS3_IJS6_NS4_ILi0EEEEEEiNS4_ILi1024EEEEEEEEiEEC2ERKSE_RKi) ;  /* 0xfffd7e4000007944 */ /* 0x022fea0003c3ffff */
[----:B------:R-:W-:Y:S01]  /*2e600*/  ULDC.64 UR4, c[0x0][0x118] ;  /* 0x0000460000047ab9 */ /* 0x000fe20000000a00 */
[----:B-1----:R-:W2:Y:S04]  /*2e610*/  LDL.64 R4, [R1+0x758] ;  /* 0x0007580001047983 */ /* 0x002ea80000100a00 */
[----:B------:R-:W2:Y:S01]  /*2e620*/  LD.E.64 R2, [R10.64+0x8] ;  /* 0x000008040a027980 */ /* 0x000ea2000c101b00 */
[----:B------:R-:W-:Y:S02]  /*2e630*/  MOV R9, R25 ;  /* 0x0000001900097202 */ /* 0x000fe40000000f00 */
[----:B------:R-:W-:Y:S01]  /*2e640*/  MOV R8, 0x2e670 ;  /* 0x0002e67000087802 */ /* 0x000fe20000000f00 */
[----:B--2---:R-:W-:-:S04]  /*2e650*/  IMAD.WIDE R2, R5, 0x2, R2 ;  /* 0x0000000205027825 */ /* 0x004fc800078e0202 */
[----:B------:R-:W-:Y:S05]  /*2e660*/  CALL.REL.NOINC `($_ZN7cutlass13device_kernelIN5flash19enable_sm80_to_sm89INS1_16FlashAttnBwdSm80INS1_25CollectiveMainloopBwdSm80ILi2ELi2EN4cute5tupleIJNS5_1CILi128EEES8_NS7_ILi64EEEEEENS_10bfloat16_tEfNS_4arch4Sm80ELb0ELb1ELb1ELb0ELb1ELb0ELb0ELb0ELi2ELi4ELi4ELi4ELb0EEENS1_24CollectiveEpilogueBwdGQAISA_fSD_Li256ELb0ELb1EEENS1_19SingleTileSchedulerILb0ELb0ELb0ELi128EEEEEEEEEvNT_6ParamsE$_ZN4cute8smem_ptrIPN7cutlass10bfloat16_tEECI1NS_12iter_adaptorIS3_S4_EEES3_) ;  /* 0xfffdc52000007944 */ /* 0x000fea0003c3ffff */
[----:B-1----:R-:W2:Y:S01]  /*2e670*/  LDL.64 R2, [R1+0x758] ;  /* 0x0007580001027983 */ /* 0x002ea20000100a00 */
[----:B------:R-:W-:-:S02]  /*2e680*/  MOV R6, R4 ;  /* 0x0000000400067202 */ /* 0x000fc40000000f00 */
[----:B------:R-:W-:Y:S01]  /*2e690*/  MOV R4, 0x2e6c0 ;  /* 0x0002e6c000047802 */ /* 0x000fe20000000f00 */
[----:B--2---:R1:W-:Y:S04]  /*2e6a0*/  STL.64 [R1+0x770], R2 ;  /* 0x0007700201007387 */ /* 0x0043e80000100a00 */
[----:B-1----:R-:W-:Y:S05]  /*2e6b0*/  CALL.REL.NOINC `($_ZN7cutlass13device_kernelIN5flash19enable_sm80_to_sm89INS1_16FlashAttnBwdSm80INS1_25CollectiveMainloopBwdSm80ILi2ELi2EN4cute5tupleIJNS5_1CILi128EEES8_NS7_ILi64EEEEEENS_10bfloat16_tEfNS_4arch4Sm80ELb0ELb1ELb1ELb0ELb1ELb0ELb0ELb0ELi2ELi4ELi4ELi4ELb0EEENS1_24CollectiveEpilogueBwdGQAISA_fSD_Li256ELb0ELb1EEENS1_19SingleTileSchedulerILb0ELb0ELb0ELi128EEEEEEEEEvNT_6ParamsE$_ZN4cute3eso3ESOILb0ELb0EJNS_6LayoutINS_5tupleIJNS3_IJNS_1CILi8EEENS4_ILi1EEEEEENS4_ILi2EEES5_EEENS3_IJNS3_IJS6_NS4_ILi0EEEEEEiNS4_ILi1024EEEEEEEENS_10ViewEngineINS_8smem_ptrIPN7cutlass10bfloat16_tEEEEEEEC2ERKSE_RKSL_) ;  /* 0xfffd7d1000007944 */ /* 0x002fea0003c3ffff */
[----:B-1----:R-:W2:Y:S01]  /*2e6c0*/  LDL.64 R2, [R26+0xe0] ;  /* 0x0000e0001a027983 */ /* 0x002ea20000100a00 */
[----:B------:R-:W-:-:S03]  /*2e6d0*/  ULDC.64 UR4, c[0x0][0x118] ;  /* 0x0000460000047ab9 */ /* 0x000fc60000000a00 */
[----:B------:R1:W5:Y:S04]  /*2e6e0*/  LDL R20, [R1+0x758] ;  /* 0x0007580001147983 */ /* 0x0003680000100800 */
[----:B------:R1:W5:Y:S04]  /*2e6f0*/  LDL.64 R56, [R1+0x760] ;  /* 0x0007600001387983 */ /* 0x0003680000100a00 */
[----:B------:R1:W5:Y:S04]  /*2e700*/  LDL.64 R8, [R26+0xc8] ;  /* 0x0000c8001a087983 */ /* 0x0003680000100a00 */
[----:B--2---:R-:W5:Y:S01]  /*2e710*/  LD.E.64 R2, [R2.64] ;  /* 0x0000000402027980 */ /* 0x004f62000c101b00 */
[----:B------:R-:W-:-:S03]  /*2e720*/  MOV R6, 0x2e740 ;  /* 0x0002e74000067802 */ /* 0x000fc60000000f00 */
[----:B-1---5:R-:W-:Y:S05]  /*2e730*/  CALL.REL.NOINC `($_ZN7cutlass13device_kernelIN5flash19enable_sm80_to_sm89INS1_16FlashAttnBwdSm80INS1_25CollectiveMainloopBwdSm80ILi2ELi2EN4cute5tupleIJNS5_1CILi128EEES8_NS7_ILi64EEEEEENS_10bfloat16_tEfNS_4arch4Sm80ELb0ELb1ELb1ELb0ELb1ELb0ELb0ELb0ELi2ELi4ELi4ELi4ELb0EEENS1_24CollectiveEpilogueBwdGQAISA_fSD_Li256ELb0ELb1EEENS1_19SingleTileSchedulerILb0ELb0ELb0ELi128EEEEEEEEEvNT_6ParamsE$_ZN4cute3eso3ESOILb1ELb0EJNS_14ComposedLayoutINS_7SwizzleILi3ELi3ELi3EEENS_1CILi0EEENS_6LayoutINS_5tupleIJNS8_IJNS8_IJNS5_ILi4EEENS5_ILi8EEEEEENS8_IJS9_NS5_ILi1EEEEEEEEENS8_IJNS8_IJNS5_ILi2EEESF_SF_EEENS8_IJSF_SA_EEEEEEEEENS8_IJNS8_IJNS8_IJNS5_ILi128EEESC_EEENS8_IJNS5_ILi16EEES6_EEEEEENS8_IJNS8_IJNS5_ILi64EEESA_NS5_ILi512EEEEEENS8_IJNS5_ILi8192EEENS5_ILi1024EEEEEEEEEEEEEEEENS_10ViewEngineINS_8smem_ptrIPN7cutlass10bfloat16_tEEEEEEEC2ERKSY_RKS15_) ;  /* 0xfffd8b0000007944 */ /* 0x022fea0003c3ffff */
        /* <DEDUP_REMOVED lines=29> */
[----:B-12--5:R-:W-:Y:S05]  /*2e910*/  CALL.REL.NOINC `($_ZN7cutlass13device_kernelIN5flash19enable_sm80_to_sm89INS1_16FlashAttnBwdSm80INS1_25CollectiveMainloopBwdSm80ILi2ELi2EN4cute5tupleIJNS5_1CILi128EEES8_NS7_ILi64EEEEEENS_10bfloat16_tEfNS_4arch4Sm80ELb0ELb1ELb1ELb0ELb1ELb0ELb0ELb0ELi2ELi4ELi4ELi4ELb0EEENS1_24CollectiveEpilogueBwdGQAISA_fSD_Li256ELb0ELb1EEENS1_19SingleTileSchedulerILb0ELb0ELb0ELi128EEEEEEEEEvNT_6ParamsE$_ZZN4cute7idx2crdINS_5tupleIJiiNS_1CILi0EEEEEENS1_IJNS1_IJNS2_ILi4EEENS2_ILi8EEEEEES5_NS2_ILi1EEEEEEEEDaRKT_RKT0_ENKUlRKT_RKT0_E_clIiS7_EEDaSI_SL_) ;  /* 0xfffe084000007944 */ /* 0x026fea0003c3ffff */
[----:B------:R-:W-:Y:S02]  /*2e920*/  MOV R2, 0x2e940 ;  /* 0x0002e94000027802 */ /* 0x000fe40000000f00 */
[----:B-1----:R-:W-:Y:S05]  /*2e930*/  CALL.REL.NOINC `($_ZN7cutlass13device_kernelIN5flash19enable_sm80_to_sm89INS1_16FlashAttnBwdSm80INS1_25CollectiveMainloopBwdSm80ILi2ELi2EN4cute5tupleIJNS5_1CILi128EEES8_NS7_ILi64EEEEEENS_10bfloat16_tEfNS_4arch4Sm80ELb0ELb1ELb1ELb0ELb1ELb0ELb0ELb0ELi2ELi4ELi4ELi4ELb0EEENS1_24CollectiveEpilogueBwdGQAISA_fSD_Li256ELb0ELb1EEENS1_19SingleTileSchedulerILb0ELb0ELb0ELi128EEEEEEEEEvNT_6ParamsE$_ZZN4cute7idx2crdINS_5tupleIJiiNS_1CILi0EEEEEENS1_IJNS1_IJNS2_ILi4EEENS2_ILi8EEEEEES5_NS2_ILi1EEEEEEEEDaRKT_RKT0_ENKUlRKT_RKT0_E_clIiS5_EEDaSI_SL_) ;  /* 0xfffe07f000007944 */ /* 0x002fea0003c3ffff */
[----:B------:R1:W-:Y:S01]  /*2e940*/  STL [R12], R6 ;  /* 0x000000060c007387 */ /* 0x0003e20000100800 */
[----:B------:R-:W-:Y:S02]  /*2e950*/  MOV R2, R58 ;  /* 0x0000003a00027202 */ /* 0x000fe40000000f00 */
[----:B------:R-:W-:-:S02]  /*2e960*/  MOV R72, 0x2e980 ;  /* 0x0002e98000487802 */ /* 0x000fc40000000f00 */
[----:B-1----:R-:W-:Y:S05]  /*2e970*/  CALL.REL.NOINC `($_ZN7cutlass13device_kernelIN5flash19enable_sm80_to_sm89INS1_16FlashAttnBwdSm80INS1_25CollectiveMainloopBwdSm80ILi2ELi2EN4cute5tupleIJNS5_1CILi128EEES8_NS7_ILi64EEEEEENS_10bfloat16_tEfNS_4arch4Sm80ELb0ELb1ELb1ELb0ELb1ELb0ELb0ELb0ELi2ELi4ELi4ELi4ELb0EEENS1_24CollectiveEpilogueBwdGQAISA_fSD_Li256ELb0ELb1EEENS1_19SingleTileSchedulerILb0ELb0ELb0ELi128EEEEEEEEEvNT_6ParamsE$_ZZN4cute9transformINS_5tupleIJiiNS_1CILi0EEEEEENS1_IJNS1_IJNS2_ILi4EEENS2_ILi8EEEEEES5_NS2_ILi1EEEEEEZNS_7idx2crdIS4_S9_EEDaRKT_RKT0_EUlRKT_RKT0_E_EEDaSD_SG_OT1_ENKUlDpSJ_E_clIJNS1_IJiiEEEiS3_EEEDaSQ_) ;  /* 0xfffe0f1000007944 */ /* 0x002fea0003c3ffff */
[----:B------:R-:W-:Y:S02]  /*2e980*/  MOV R6, 0x2e9a0 ;  /* 0x0002e9a000067802 */ /* 0x000fe40000000f00 */
[----:B--2--5:R-:W-:Y:S05]  /*2e990*/  CALL.REL.NOINC `($_ZN7cutlass13device_kernelIN5flash19enable_sm80_to_sm89INS1_16FlashAttnBwdSm80INS1_25CollectiveMainloopBwdSm80ILi2ELi2EN4cute5tupleIJNS5_1CILi128EEES8_NS7_ILi64EEEEEENS_10bfloat16_tEfNS_4arch4Sm80ELb0ELb1ELb1ELb0ELb1ELb0ELb0ELb0ELi2ELi4ELi4ELi4ELb0EEENS1_24CollectiveEpilogueBwdGQAISA_fSD_Li256ELb0ELb1EEENS1_19SingleTileSchedulerILb0ELb0ELb0ELi128EEEEEEEEEvNT_6ParamsE$_ZZN4cute13to_mixed_bitsINS_5tupleIJNS1_IJNS_1CILi4EEENS2_ILi8EEEEEES3_NS2_ILi1EEEEEENS1_IJNS1_IJNS2_ILi128EEENS2_ILi0EEEEEENS2_ILi16EEES9_EEENS1_IJNS1_IJiiEEEiS9_EEEEEDaRKT_RKT0_RKT1_ENKUlRKT_RKT0_RKT1_E_clIS5_SA_SD_EEDaSQ_ST_SW_) ;  /* 0xfffdd21000007944 */ /* 0x024fea0003c3ffff */
[----:B------:R-:W-:Y:S02]  /*2e9a0*/  MOV R6, 0x2e9c0 ;  /* 0x0002e9c000067802 */ /* 0x000fe40000000f00 */
[----:B------:R-:W-:Y:S05]  /*2e9b0*/  CALL.REL.NOINC `($_ZN7cutlass13device_kernelIN5flash19enable_sm80_to_sm89INS1_16FlashAttnBwdSm80INS1_25CollectiveMainloopBwdSm80ILi2ELi2EN4cute5tupleIJNS5_1CILi128EEES8_NS7_ILi64EEEEEENS_10bfloat16_tEfNS_4arch4Sm80ELb0ELb1ELb1ELb0ELb1ELb0ELb0ELb0ELi2ELi4ELi4ELi4ELb0EEENS1_24CollectiveEpilogueBwdGQAISA_fSD_Li256ELb0ELb1EEENS1_19SingleTileSchedulerILb0ELb0ELb0ELi128EEEEEEEEEvNT_6ParamsE$_ZZN4cute13to_mixed_bitsINS_5tupleIJNS1_IJNS_1CILi4EEENS2_ILi8EEEEEES3_NS2_ILi1EEEEEENS1_IJNS1_IJNS2_ILi128EEENS2_ILi0EEEEEENS2_ILi16EEES9_EEENS1_IJNS1_IJiiEEEiS9_EEEEEDaRKT_RKT0_RKT1_ENKUlRKT_RKT0_RKT1_E_clIS3_SB_iEEDaSQ_ST_SW_) ;  /* 0xfffdd1b000007944 */ /* 0x000fea0003c3ffff */
[----:B------:R-:W-:Y:S02]  /*2e9c0*/  MOV R5, R2 ;  /* 0x0000000200057202 */ /* 0x000fe40000000f00 */
[----:B------:R-:W-:-:S02]  /*2e9d0*/  MOV R2, 0x2e9f0 ;  /* 0x0002e9f000027802 */ /* 0x000fc40000000f00 */
[----:B------:R-:W-:Y:S05]  /*2e9e0*/  CALL.REL.NOINC `($_ZN7cutlass13device_kernelIN5flash19enable_sm80_to_sm89INS1_16FlashAttnBwdSm80INS1_25CollectiveMainloopBwdSm80ILi2ELi2EN4cute5tupleIJNS5_1CILi128EEES8_NS7_ILi64EEEEEENS_10bfloat16_tEfNS_4arch4Sm80ELb0ELb1ELb1ELb0ELb1ELb0ELb0ELb0ELi2ELi4ELi4ELi4ELb0EEENS1_24CollectiveEpilogueBwdGQAISA_fSD_Li256ELb0ELb1EEENS1_19SingleTileSchedulerILb0ELb0ELb0ELi128EEEEEEEEEvNT_6ParamsE$_ZZN4cute13to_mixed_bitsINS_5tupleIJNS1_IJNS_1CILi4EEENS2_ILi8EEEEEES3_NS2_ILi1EEEEEENS1_IJNS1_IJNS2_ILi128EEENS2_ILi0EEEEEENS2_ILi16EEES9_EEENS1_IJNS1_IJiiEEEiS9_EEEEEDaRKT_RKT0_RKT1_ENKUlDpRKT_E_clIJNS_9MixedBitsILj0ELj384EEENSU_ILj0ELj48EEENS2_ILj0EEEEEEDaSR_) ;  /* 0xfffdd13000007944 */ /* 0x000fea0003c3ffff */
[----:B------:R-:W-:Y:S02]  /*2e9f0*/  SHF.R.S32.HI R5, RZ, 0x1f, R4 ;  /* 0x0000001fff057819 */ /* 0x000fe40000011404 */
[----:B------:R-:W-:-:S02]  /*2ea00*/  LOP3.LUT R3, R3, 0x1b0, RZ, 0xc0, !PT ;  /* 0x000001b003037812 */ /* 0x000fc400078ec0ff */
[----:B------:R-:W-:Y:S02]  /*2ea10*/  LEA.HI R5, R5, R4, RZ, 0x2 ;  /* 0x0000000405057211 */ /* 0x000fe400078f10ff */
[----:B------:R-:W-:Y:S02]  /*2ea20*/  MOV R4, 0x2ea60 ;  /* 0x0002ea6000047802 */ /* 0x000fe40000000f00 */
[----:B------:R-:W-:-:S05]  /*2ea30*/  SHF.R.S32.HI R2, RZ, 0x2, R5 ;  /* 0x00000002ff027819 */ /* 0x000fca0000011405 */
[----:B------:R1:W-:Y:S02]  /*2ea40*/  STL [R1+0x77c], R2 ;  /* 0x00077c0201007387 */ /* 0x0003e40000100800 */
[----:B-1----:R-:W-:Y:S05]  /*2ea50*/  CALL.REL.NOINC `($_ZN7cutlass13device_kernelIN5flash19enable_sm80_to_sm89INS1_16FlashAttnBwdSm80INS1_25CollectiveMainloopBwdSm80ILi2ELi2EN4cute5tupleIJNS5_1CILi128EEES8_NS7_ILi64EEEEEENS_10bfloat16_tEfNS_4arch4Sm80ELb0ELb1ELb1ELb0ELb1ELb0ELb0ELb0ELi2ELi4ELi4ELi4ELb0EEENS1_24CollectiveEpilogueBwdGQAISA_fSD_Li256ELb0ELb1EEENS1_19SingleTileSchedulerILb0ELb0ELb0ELi128EEEEEEEEEvNT_6ParamsE$_ZN4cute5tupleIJNS_7SwizzleILi3ELi3ELi3EEENS_9MixedBitsILj0ELj432EEENS_6LayoutINS0_IJNS0_IJNS_1CILi2EEES7_S7_EEES7_NS6_ILi8EEEEEENS0_IJNS0_IJNS6_ILi64EEES9_NS6_ILi512EEEEEENS6_ILi8192EEENS6_ILi1024EEEEEEEEEEC2ERKS2_RKS4_RKSH_) ;  /* 0xfffdbf1000007944 */ /* 0x002fea0003c3ffff */
[----:B-1----:R1:W5:Y:S01]  /*2ea60*/  LDL R2, [R1+0x758] ;  /* 0x0007580001027983 */ /* 0x0023620000100800 */
[----:B------:R-:W-:Y:S02]  /*2ea70*/  MOV R45, R13 ;  /* 0x0000000d002d7202 */ /* 0x000fe40000000f00 */
[----:B------:R-:W-:Y:S02]  /*2ea80*/  MOV R4, 0x2eaa0 ;  /* 0x0002eaa000047802 */ /* 0x000fe40000000f00 */
[----:B-1---5:R-:W-:Y:S05]  /*2ea90*/  CALL.REL.NOINC `($_ZN7cutlass13device_kernelIN5flash19enable_sm80_to_sm89INS1_16FlashAttnBwdSm80INS1_25CollectiveMainloopBwdSm80ILi2ELi2EN4cute5tupleIJNS5_1CILi128EEES8_NS7_ILi64EEEEEENS_10bfloat16_tEfNS_4arch4Sm80ELb0ELb1ELb1ELb0ELb1ELb0ELb0ELb0ELi2ELi4ELi4ELi4ELb0EEENS1_24CollectiveEpilogueBwdGQAISA_fSD_Li256ELb0ELb1EEENS1_19SingleTileSchedulerILb0ELb0ELb0ELi128EEEEEEEEEvNT_6ParamsE$_ZN4cute3eso3ESOILb0ELb0EJNS_14ComposedLayoutINS_7SwizzleILi3ELi3ELi3EEENS_9MixedBitsILj0ELj432EEENS_6LayoutINS_5tupleIJNS8_IJNS_1CILi2EEESA_SA_EEESA_NS9_ILi8EEEEEENS8_IJNS8_IJNS9_ILi64EEESC_NS9_ILi512EEEEEENS9_ILi8192EEENS9_ILi1024EEEEEEEEEEiEEC2ERKSL_RKi) ;  /* 0xfffd6dc000007944 */ /* 0x022fea0003c3ffff */
[----:B-1----:R-:W2:Y:S01]  /*2eaa0*/  LDL.64 R4, [R1+0x758] ;  /* 0x0007580001047983 */ /* 0x002ea20000100a00 */
[----:B------:R-:W-:Y:S02]  /*2eab0*/  MOV R9, R25 ;  /* 0x0000001900097202 */ /* 0x000fe40000000f00 */
[----:B------:R-:W-:Y:S01]  /*2eac0*/  MOV R8, 0x2eaf0 ;  /* 0x0002eaf000087802 */ /* 0x000fe20000000f00 */
[----:B--2---:R-:W-:-:S04]  /*2ead0*/  IMAD.WIDE R2, R5, 0x2, R16 ;  /* 0x0000000205027825 */ /* 0x004fc800078e0210 */
[----:B------:R-:W-:Y:S05]  /*2eae0*/  CALL.REL.NOINC `($_ZN7cutlass13device_kernelIN5flash19enable_sm80_to_sm89INS1_16FlashAttnBwdSm80INS1_25CollectiveMainloopBwdSm80ILi2ELi2EN4cute5tupleIJNS5_1CILi128EEES8_NS7_ILi64EEEEEENS_10bfloat16_tEfNS_4arch4Sm80ELb0ELb1ELb1ELb0ELb1ELb0ELb0ELb0ELi2ELi4ELi4ELi4ELb0EEENS1_24CollectiveEpilogueBwdGQAISA_fSD_Li256ELb0ELb1EEENS1_19SingleTileSchedulerILb0ELb0ELb0ELi128EEEEEEEEEvNT_6ParamsE$_ZN4cute8smem_ptrIPN7cutlass10bfloat16_tEECI1NS_12iter_adaptorIS3_S4_EEES3_) ;  /* 0xfffdc0a000007944 */ /* 0x000fea0003c3ffff */
[----:B-1----:R-:W2:Y:S01]  /*2eaf0*/  LDL.64 R2, [R1+0x758] ;  /* 0x0007580001027983 */ /* 0x002ea20000100a00 */
[----:B------:R-:W-:Y:S02]  /*2eb00*/  MOV R6, R4 ;  /* 0x0000000400067202 */ /* 0x000fe40000000f00 */
[----:B------:R-:W-:Y:S01]  /*2eb10*/  MOV R4, 0x2eb40 ;  /* 0x0002eb4000047802 */ /* 0x000fe20000000f00 */
[----:B--2---:R1:W-:Y:S04]  /*2eb20*/  STL.64 [R1+0x770], R2 ;  /* 0x0007700201007387 */ /* 0x0043e80000100a00 */
[----:B-1----:R-:W-:Y:S05]  /*2eb30*/  CALL.REL.NOINC `($_ZN7cutlass13device_kernelIN5flash19enable_sm80_to_sm89INS1_16FlashAttnBwdSm80INS1_25CollectiveMainloopBwdSm80ILi2ELi2EN4cute5tupleIJNS5_1CILi128EEES8_NS7_ILi64EEEEEENS_10bfloat16_tEfNS_4arch4Sm80ELb0ELb1ELb1ELb0ELb1ELb0ELb0ELb0ELi2ELi4ELi4ELi4ELb0EEENS1_24CollectiveEpilogueBwdGQAISA_fSD_Li256ELb0ELb1EEENS1_19SingleTileSchedulerILb0ELb0ELb0ELi128EEEEEEEEEvNT_6ParamsE$_ZN4cute3eso3ESOILb0ELb0EJNS_14ComposedLayoutINS_7SwizzleILi3ELi3ELi3EEENS_9MixedBitsILj0ELj432EEENS_6LayoutINS_5tupleIJNS8_IJNS_1CILi2EEESA_SA_EEESA_NS9_ILi8EEEEEENS8_IJNS8_IJNS9_ILi64EEESC_NS9_ILi512EEEEEENS9_ILi8192EEENS9_ILi1024EEEEEEEEEENS_10ViewEngineINS_8smem_ptrIPN7cutlass10bfloat16_tEEEEEEEC2ERKSL_RKSS_) ;  /* 0xfffd6cb000007944 */ /* 0x002fea0003c3ffff */
        /* <DEDUP_REMOVED lines=23> */
[----:B--2--5:R-:W-:Y:S05]  /*2ecb0*/  CALL.REL.NOINC `($_ZN7cutlass13device_kernelIN5flash19enable_sm80_to_sm89INS1_16FlashAttnBwdSm80INS1_25CollectiveMainloopBwdSm80ILi2ELi2EN4cute5tupleIJNS5_1CILi128EEES8_NS7_ILi64EEEEEENS_10bfloat16_tEfNS_4arch4Sm80ELb0ELb1ELb1ELb0ELb1ELb0ELb0ELb0ELi2ELi4ELi4ELi4ELb0EEENS1_24CollectiveEpilogueBwdGQAISA_fSD_Li256ELb0ELb1EEENS1_19SingleTileSchedulerILb0ELb0ELb0ELi128EEEEEEEEEvNT_6ParamsE$_ZN4cute3eso3ESOILb1ELb0EJNS_6LayoutINS_5tupleIJNS3_IJNS_1CILi8EEENS4_ILi1EEEEEENS4_ILi2EEES5_EEENS3_IJNS3_IJS6_NS4_ILi0EEEEEENS4_ILi64EEES5_EEEEENS_10ViewEngineIPN7cutlass10bfloat16_tEEEEEC2ERKSE_RKSJ_) ;  /* 0xfffdb1c000007944 */ /* 0x024fea0003c3ffff */
[----:B------:R2:W5:Y:S01]  /*2ecc0*/  LDL.64 R52, [R1+0x758] ;  /* 0x0007580001347983 */ /* 0x0005620000100a00 */
[----:B-1----:R-:W-:Y:S01]  /*2ecd0*/  IMAD.MOV.U32 R6, RZ, RZ, R48 ;  /* 0x000000ffff067224 */ /* 0x002fe200078e0030 */
[----:B------:R-:W-:Y:S01]  /*2ece0*/  MOV R3, R49 ;  /* 0x0000003100037202 */ /* 0x000fe20000000f00 */
[----:B------:R-:W-:Y:S01]  /*2ecf0*/  IMAD.MOV.U32 R69, RZ, RZ, R25 ;  /* 0x000000ffff457224 */ /* 0x000fe200078e0019 */
[----:B------:R-:W-:Y:S02]  /*2ed00*/  MOV R4, 0x2ed20 ;  /* 0x0002ed2000047802 */ /* 0x000fe40000000f00 */
[----:B--2--5:R-:W-:Y:S05]  /*2ed10*/  CALL.REL.NOINC `($_ZN7cutlass13device_kernelIN5flash19enable_sm80_to_sm89INS1_16FlashAttnBwdSm80INS1_25CollectiveMainloopBwdSm80ILi2ELi2EN4cute5tupleIJNS5_1CILi128EEES8_NS7_ILi64EEEEEENS_10bfloat16_tEfNS_4arch4Sm80ELb0ELb1ELb1ELb0ELb1ELb0ELb0ELb0ELi2ELi4ELi4ELi4ELb0EEENS1_24CollectiveEpilogueBwdGQAISA_fSD_Li256ELb0ELb1EEENS1_19SingleTileSchedulerILb0ELb0ELb0ELi128EEEEEEEEEvNT_6ParamsE$_ZN4cute3eso3ESOILb1ELb0EJNS_6LayoutINS_5tupleIJNS3_IJNS3_IJNS_1CILi4EEENS4_ILi2EEEEEENS4_ILi1EEEEEES6_NS4_ILi8EEEEEENS3_IJNS3_IJNS3_IJS8_NS4_ILi32EEEEEENS4_ILi0EEEEEENS4_ILi64EEES5_EEEEENS_10ViewEngineIPN7cutlass10bfloat16_tEEEEEC2ERKSI_RKSN_) ;  /* 0xfffd9d7000007944 */ /* 0x024fea0003c3ffff */
[----:B------:R-:W-:Y:S01]  /*2ed20*/  ULDC.64 UR4, c[0x0][0x118] ;  /* 0x0000460000047ab9 */ /* 0x000fe20000000a00 */
[----:B------:R2:W5:Y:S04]  /*2ed30*/  LDL.64 R50, [R1+0x758] ;  /* 0x0007580001327983 */ /* 0x0005680000100a00 */
[----:B-1----:R2:W5:Y:S01]  /*2ed40*/  LD.E.64 R2, [R54.64] ;  /* 0x0000000436027980 */ /* 0x002562000c101b00 */
[----:B------:R-:W-:-:S02]  /*2ed50*/  MOV R9, R25 ;  /* 0x0000001900097202 */ /* 0x000fc40000000f00 */
[----:B------:R-:W-:Y:S02]  /*2ed60*/  MOV R8, 0x2ed80 ;  /* 0x0002ed8000087802 */ /* 0x000fe40000000f00 */
[----:B--2--5:R-:W-:Y:S05]  /*2ed70*/  CALL.REL.NOINC `($_ZN7cutlass13device_kernelIN5flash19enable_sm80_to_sm89INS1_16FlashAttnBwdSm80INS1_25CollectiveMainloopBwdSm80ILi2ELi2EN4cute5tupleIJNS5_1CILi128EEES8_NS7_ILi64EEEEEENS_10bfloat16_tEfNS_4arch4Sm80ELb0ELb1ELb1ELb0ELb1ELb0ELb0ELb0ELi2ELi4ELi4ELi4ELb0EEENS1_24CollectiveEpilogueBwdGQAISA_fSD_Li256ELb0ELb1EEENS1_19SingleTileSchedulerILb0ELb0ELb0ELi128EEEEEEEEEvNT_6ParamsE$_ZN4cute8smem_ptrIPN7cutlass10bfloat16_tEECI1NS_12iter_adaptorIS3_S4_EEES3_) ;  /* 0xfffdbe1000007944 */ /* 0x024fea0003c3ffff */
[----:B-1----:R1:W5:Y:S01]  /*2ed80*/  LDL.64 R2, [R1+0x758] ;  /* 0x0007580001027983 */ /* 0x0023620000100a00 */
[----:B------:R-:W-:-:S03]  /*2ed90*/  MOV R6, 0x2edb0 ;  /* 0x0002edb000067802 */ /* 0x000fc60000000f00 */
[----:B-1---5:R-:W-:Y:S05]  /*2eda0*/  CALL.REL.NOINC `($_ZN7cutlass13device_kernelIN5flash19enable_sm80_to_sm89INS1_16FlashAttnBwdSm80INS1_25CollectiveMainloopBwdSm80ILi2ELi2EN4cute5tupleIJNS5_1CILi128EEES8_NS7_ILi64EEEEEENS_10bfloat16_tEfNS_4arch4Sm80ELb0ELb1ELb1ELb0ELb1ELb0ELb0ELb0ELi2ELi4ELi4ELi4ELb0EEENS1_24CollectiveEpilogueBwdGQAISA_fSD_Li256ELb0ELb1EEENS1_19SingleTileSchedulerILb0ELb0ELb0ELi128EEEEEEEEEvNT_6ParamsE$_ZN4cute3eso3ESOILb1ELb0EJNS_6LayoutINS_5tupleIJNS3_IJNS_1CILi8EEENS4_ILi1EEEEEENS4_ILi2EEEEEENS3_IJNS3_IJS6_NS4_ILi0EEEEEENS4_ILi8192EEEEEEEENS_10ViewEngineINS_8smem_ptrIPN7cutlass10bfloat16_tEEEEEEEC2ERKSE_RKSL_) ;  /* 0xfffdaf2000007944 */ /* 0x022fea0003c3ffff */
[----:B-1----:R1:W5:Y:S01]  /*2edb0*/  LDL.64 R4, [R1+0x758] ;  /* 0x0007580001047983 */ /* 0x0023620000100a00 */
[----:B------:R-:W-:Y:S01]  /*2edc0*/  IMAD.MOV.U32 R8, RZ, RZ, R52 ;  /* 0x000000ffff087224 */ /* 0x000fe200078e0034 */
[----:B------:R-:W-:Y:S02]  /*2edd0*/  MOV R3, R53 ;  /* 0x0000003500037202 */ /* 0x000fe40000000f00 */
[----:B------:R-:W-:Y:S02]  /*2ede0*/  MOV R6, 0x2ee00 ;  /* 0x0002ee0000067802 */ /* 0x000fe40000000f00 */
[----:B-1---5:R-:W-:Y:S05]  /*2edf0*/  CALL.REL.NOINC `($_ZN7cutlass13device_kernelIN5flash19enable_sm80_to_sm89INS1_16FlashAttnBwdSm80INS1_25CollectiveMainloopBwdSm80ILi2ELi2EN4cute5tupleIJNS5_1CILi128EEES8_NS7_ILi64EEEEEENS_10bfloat16_tEfNS_4arch4Sm80ELb0ELb1ELb1ELb0ELb1ELb0ELb0ELb0ELi2ELi4ELi4ELi4ELb0EEENS1_24CollectiveEpilogueBwdGQAISA_fSD_Li256ELb0ELb1EEENS1_19SingleTileSchedulerILb0ELb0ELb0ELi128EEEEEEEEEvNT_6ParamsE$_ZN4cute3eso3ESOILb1ELb0EJNS_6LayoutINS_5tupleIJNS3_IJNS_1CILi8EEENS4_ILi1EEEEEENS4_ILi2EEEEEENS3_IJNS3_IJS6_NS4_ILi0EEEEEENS4_ILi64EEEEEEEENS_10ViewEngineIPN7cutlass10bfloat16_tEEEEEC2ERKSE_RKSJ_) ;  /* 0xfffdae4000007944 */ /* 0x022fea0003c3ffff */
[----:B-1----:R1:W5:Y:S01]  /*2ee00*/  LDL.64 R2, [R1+0x758] ;  /* 0x0007580001027983 */ /* 0x0023620000100a00 */
[----:B------:R-:W-:Y:S02]  /*2ee10*/  MOV R7, R5 ;  /* 0x0000000500077202 */ /* 0x000fe40000000f00 */
[----:B------:R-:W-:Y:S02]  /*2ee20*/  MOV R6, 0x2ee40 ;  /* 0x0002ee4000067802 */ /* 0x000fe40000000f00 */
[----:B-1---5:R-:W-:Y:S05]  /*2ee30*/  CALL.REL.NOINC `($_ZN7cutlass13device_kernelIN5flash19enable_sm80_to_sm89INS1_16FlashAttnBwdSm80INS1_25CollectiveMainloopBwdSm80ILi2ELi2EN4cute5tupleIJNS5_1CILi128EEES8_NS7_ILi64EEEEEENS_10bfloat16_tEfNS_4arch4Sm80ELb0ELb1ELb1ELb0ELb1ELb0ELb0ELb0ELi2ELi4ELi4ELi4ELb0EEENS1_24CollectiveEpilogueBwdGQAISA_fSD_Li256ELb0ELb1EEENS1_19SingleTileSchedulerILb0ELb0ELb0ELi128EEEEEEEEEvNT_6ParamsE$_ZN4cute3eso3ESOILb1ELb0EJNS_6LayoutINS_5tupleIJNS3_IJNS_1CILi8EEENS4_ILi1EEEEEENS3_IJNS4_ILi2EEEEEEEEENS3_IJNS3_IJS6_NS4_ILi0EEEEEENS3_IJNS4_ILi8192EEEEEEEEEEENS_10ViewEngineINS_8smem_ptrIPN7cutlass10bfloat16_tEEEEEEEC2ERKSG_RKSN_) ;  /* 0xfffdac0000007944 */ /* 0x022fea0003c3ffff */
[----:B-1----:R1:W5:Y:S01]  /*2ee40*/  LDL.64 R4, [R1+0x758] ;  /* 0x0007580001047983 */ /* 0x0023620000100a00 */
[----:B------:R-:W-:Y:S02]  /*2ee50*/  MOV R8, R2 ;  /* 0x0000000200087202 */ /* 0x000fe40000000f00 */
[----:B------:R-:W-:-:S02]  /*2ee60*/  MOV R6, 0x2ee80 ;  /* 0x0002ee8000067802 */ /* 0x000fc40000000f00 */
[----:B-1---5:R-:W-:Y:S05]  /*2ee70*/  CALL.REL.NOINC `($_ZN7cutlass13device_kernelIN5flash19enable_sm80_to_sm89INS1_16FlashAttnBwdSm80INS1_25CollectiveMainloopBwdSm80ILi2ELi2EN4cute5tupleIJNS5_1CILi128EEES8_NS7_ILi64EEEEEENS_10bfloat16_tEfNS_4arch4Sm80ELb0ELb1ELb1ELb0ELb1ELb0ELb0ELb0ELi2ELi4ELi4ELi4ELb0EEENS1_24CollectiveEpilogueBwdGQAISA_fSD_Li256ELb0ELb1EEENS1_19SingleTileSchedulerILb0ELb0ELb0ELi128EEEEEEEEEvNT_6ParamsE$_ZN4cute3eso3ESOILb1ELb0EJNS_6LayoutINS_5tupleIJNS3_IJNS_1CILi8EEENS4_ILi1EEEEEENS3_IJNS4_ILi2EEEEEEEEENS3_IJNS3_IJS6_NS4_ILi0EEEEEENS3_IJNS4_ILi64EEEEEEEEEEENS_10ViewEngineIPN7cutlass10bfloat16_tEEEEEC2ERKSG_RKSL_) ;  /* 0xfffdab7000007944 */ /* 0x022fea0003c3ffff */
[----:B-1----:R1:W5:Y:S01]  /*2ee80*/  LDL.64 R2, [R1+0x758] ;  /* 0x0007580001027983 */ /* 0x0023620000100a00 */
[----:B------:R-:W-:-:S03]  /*2ee90*/  MOV R8, 0x2eeb0 ;  /* 0x0002eeb000087802 */ /* 0x000fc60000000f00 */
[----:B-1---5:R-:W-:Y:S05]  /*2eea0*/  CALL.REL.NOINC `($_ZN7cutlass13device_kernelIN5flash19enable_sm80_to_sm89INS1_16FlashAttnBwdSm80INS1_25CollectiveMainloopBwdSm80ILi2ELi2EN4cute5tupleIJNS5_1CILi128EEES8_NS7_ILi64EEEEEENS_10bfloat16_tEfNS_4arch4Sm80ELb0ELb1ELb1ELb0ELb1ELb0ELb0ELb0ELi2ELi4ELi4ELi4ELb0EEENS1_24CollectiveEpilogueBwdGQAISA_fSD_Li256ELb0ELb1EEENS1_19SingleTileSchedulerILb0ELb0ELb0ELi128EEEEEEEEEvNT_6ParamsE$_ZN4cute3eso3ESOILb1ELb0EJNS_6LayoutINS_5tupleIJNS3_IJNS3_IJNS_1CILi8EEENS4_ILi1EEEEEES6_EEENS3_IJNS3_IJS6_S6_EEENS4_ILi2EEEEEEEEENS3_IJNS3_IJNS3_IJS6_NS4_ILi0EEEEEESD_EEENS3_IJNS3_IJSD_SD_EEENS4_ILi64EEEEEEEEEEENS_10ViewEngineIPN7cutlass10bfloat16_tEEEEEC2ERKSK_RKSP_) ;  /* 0xfffd9cf000007944 */ /* 0x022fea0003c3ffff */
[----:B-1----:R1:W5:Y:S01]  /*2eeb0*/  LDL.64 R2, [R1+0x758] ;  /* 0x0007580001027983 */ /* 0x0023620000100a00 */
[----:B------:R-:W-:-:S02]  /*2eec0*/  MOV R7, R5 ;  /* 0x0000000500077202 */ /* 0x000fc40000000f00 */
[----:B------:R-:W-:Y:S02]  /*2eed0*/  MOV R6, 0x2eef0 ;  /* 0x0002eef000067802 */ /* 0x000fe40000000f00 */
[----:B-1---5:R-:W-:Y:S05]  /*2eee0*/  CALL.REL.NOINC `($_ZN7cutlass13device_kernelIN5flash19enable_sm80_to_sm89INS1_16FlashAttnBwdSm80INS1_25CollectiveMainloopBwdSm80ILi2ELi2EN4cute5tupleIJNS5_1CILi128EEES8_NS7_ILi64EEEEEENS_10bfloat16_tEfNS_4arch4Sm80ELb0ELb1ELb1ELb0ELb1ELb0ELb0ELb0ELi2ELi4ELi4ELi4ELb0EEENS1_24CollectiveEpilogueBwdGQAISA_fSD_Li256ELb0ELb1EEENS1_19SingleTileSchedulerILb0ELb0ELb0ELi128EEEEEEEEEvNT_6ParamsE$_ZN4cute3eso3ESOILb1ELb0EJNS_6LayoutINS_5tupleIJNS3_IJNS3_IJNS_1CILi8EEENS4_ILi1EEEEEES6_EEENS3_IJNS3_IJS6_S6_EEENS4_ILi2EEEEEEEEENS3_IJNS3_IJNS3_IJS6_NS4_ILi0EEEEEESD_EEENS3_IJNS3_IJSD_SD_EEENS4_ILi8192EEEEEEEEEEENS_10ViewEngineINS_8smem_ptrIPN7cutlass10bfloat16_tEEEEEEEC2ERKSK_RKSR_) ;  /* 0xfffd9cf000007944 */ /* 0x022fea0003c3ffff */
[----:B-1----:R1:W5:Y:S01]  /*2eef0*/  LDL.64 R4, [R1+0x758] ;  /* 0x0007580001047983 */ /* 0x0023620000100a00 */
[----:B------:R-:W-:Y:S02]  /*2ef00*/  MOV R8, R2 ;  /* 0x0000000200087202 */ /* 0x000fe40000000f00 */
[----:B------:R-:W-:Y:S02]  /*2ef10*/  MOV R6, 0x2ef30 ;  /* 0x0002ef3000067802 */ /* 0x000fe40000000f00 */
[----:B-1---5:R-:W-:Y:S05]  /*2ef20*/  CALL.REL.NOINC `($_ZN7cutlass13device_kernelIN5flash19enable_sm80_to_sm89INS1_16FlashAttnBwdSm80INS1_25CollectiveMainloopBwdSm80ILi2ELi2EN4cute5tupleIJNS5_1CILi128EEES8_NS7_ILi64EEEEEENS_10bfloat16_tEfNS_4arch4Sm80ELb0ELb1ELb1ELb0ELb1ELb0ELb0ELb0ELi2ELi4ELi4ELi4ELb0EEENS1_24CollectiveEpilogueBwdGQAISA_fSD_Li256ELb0ELb1EEENS1_19SingleTileSchedulerILb0ELb0ELb0ELi128EEEEEEEEEvNT_6ParamsE$_ZN4cute3eso3ESOILb1ELb0EJNS_6LayoutINS_5tupleIJNS3_IJNS_1CILi8EEENS4_ILi1EEEEEENS4_ILi2EEEEEENS3_IJNS3_IJS6_NS4_ILi0EEEEEENS4_ILi64EEEEEEEENS_10ViewEngineIPN7cutlass10bfloat16_tEEEEEC2ERKSE_RKSJ_) ;  /* 0xfffdad1000007944 */ /* 0x022fea0003c3ffff */
[----:B------:R2:W5:Y:S01]  /*2ef30*/  LDL.64 R14, [R1+0x758] ;  /* 0x00075800010e7983 */ /* 0x0005620000100a00 */
[----:B-1----:R-:W-:Y:S01]  /*2ef40*/  IMAD.MOV.U32 R2, RZ, RZ, R4 ;  /* 0x000000ffff027224 */ /* 0x002fe200078e0004 */
[----:B------:R-:W-:Y:S01]  /*2ef50*/  MOV R3, R5 ;  /* 0x0000000500037202 */ /* 0x000fe20000000f00 */
[----:B------:R-:W-:Y:S01]  /*2ef60*/  IMAD.MOV.U32 R9, RZ, RZ, R25 ;  /* 0x000000ffff097224 */ /* 0x000fe200078e0019 */
[----:B------:R-:W-:Y:S02]  /*2ef70*/  MOV R8, 0x2ef90 ;  /* 0x0002ef9000087802 */ /* 0x000fe40000000f00 */
[----:B--2--5:R-:W-:Y:S05]  /*2ef80*/  CALL.REL.NOINC `($_ZN7cutlass13device_kernelIN5flash19enable_sm80_to_sm89INS1_16FlashAttnBwdSm80INS1_25CollectiveMainloopBwdSm80ILi2ELi2EN4cute5tupleIJNS5_1CILi128EEES8_NS7_ILi64EEEEEENS_10bfloat16_tEfNS_4arch4Sm80ELb0ELb1ELb1ELb0ELb1ELb0ELb0ELb0ELi2ELi4ELi4ELi4ELb0EEENS1_24CollectiveEpilogueBwdGQAISA_fSD_Li256ELb0ELb1EEENS1_19SingleTileSchedulerILb0ELb0ELb0ELi128EEEEEEEEEvNT_6ParamsE$_ZN4cute8smem_ptrIPN7cutlass10bfloat16_tEECI1NS_12iter_adaptorIS3_S4_EEES3_) ;  /* 0xfffdbc0000007944 */ /* 0x024fea0003c3ffff */
[----:B-1----:R1:W5:Y:S01]  /*2ef90*/  LDL.64 R2, [R1+0x758] ;  /* 0x0007580001027983 */ /* 0x0023620000100a00 */
[----:B------:R-:W-:-:S03]  /*2efa0*/  MOV R6, 0x2efc0 ;  /* 0x0002efc000067802 */ /* 0x000fc60000000f00 */
[----:B-1---5:R-:W-:Y:S05]  /*2efb0*/  CALL.REL.NOINC `($_ZN7cutlass13device_kernelIN5flash19enable_sm80_to_sm89INS1_16FlashAttnBwdSm80INS1_25CollectiveMainloopBwdSm80ILi2ELi2EN4cute5tupleIJNS5_1CILi128EEES8_NS7_ILi64EEEEEENS_10bfloat16_tEfNS_4arch4Sm80ELb0ELb1ELb1ELb0ELb1ELb0ELb0ELb0ELi2ELi4ELi4ELi4ELb0EEENS1_24CollectiveEpilogueBwdGQAISA_fSD_Li256ELb0ELb1EEENS1_19SingleTileSchedulerILb0ELb0ELb0ELi128EEEEEEEEEvNT_6ParamsE$_ZN4cute3eso3ESOILb1ELb0EJNS_6LayoutINS_5tupleIJNS3_IJNS_1CILi8EEENS4_ILi1EEEEEENS4_ILi2EEEEEENS3_IJNS3_IJS6_NS4_ILi0EEEEEENS4_ILi8192EEEEEEEENS_10ViewEngineINS_8smem_ptrIPN7cutlass10bfloat16_tEEEEEEEC2ERKSE_RKSL_) ;  /* 0xfffdad1000007944 */ /* 0x022fea0003c3ffff */
        /* <DEDUP_REMOVED lines=121> */
[----:B------:R-:W-:Y:S02]  /*2f750*/  MOV R8, 0x2f7b0 ;  /* 0x0002f7b000087802 */ /* 0x000fe40000000f00 */
[----:B-1----:R1:W-:Y:S04]  /*2f760*/  ST.E [R10.64], R4 ;  /* 0x000000040a007985 */ /* 0x0023e8000c101904 */
[----:B------:R1:W-:Y:S04]  /*2f770*/  ST.E [R10.64+0x4], R5 ;  /* 0x000004050a007985 */ /* 0x0003e8000c101904 */
[----:B------:R1:W-:Y:S04]  /*2f780*/  ST.E [R10.64+0x8], R6 ;  /* 0x000008060a007985 */ /* 0x0003e8000c101904 */
[----:B------:R1:W-:Y:S02]  /*2f790*/  ST.E [R10.64+0xc], R7 ;  /* 0x00000c070a007985 */ /* 0x0003e4000c101904 */
[----:B-1----:R-:W-:Y:S05]  /*2f7a0*/  CALL.REL.NOINC `($_ZN7cutlass13device_kernelIN5flash19enable_sm80_to_sm89INS1_16FlashAttnBwdSm80INS1_25CollectiveMainloopBwdSm80ILi2ELi2EN4cute5tupleIJNS5_1CILi128EEES8_NS7_ILi64EEEEEENS_10bfloat16_tEfNS_4arch4Sm80ELb0ELb1ELb1ELb0ELb1ELb0ELb0ELb0ELi2ELi4ELi4ELi4ELb0EEENS1_24CollectiveEpilogueBwdGQAISA_fSD_Li256ELb0ELb1EEENS1_19SingleTileSchedulerILb0ELb0ELb0ELi128EEEEEEEEEvNT_6ParamsE$_ZZN4cute5sliceINS_5tupleIJNS_10UnderscoreES2_NS_1CILi0EEEEEENS1_IJNS1_IJNS3_ILi1EEES4_EEEiNS3_ILi1024EEEEEEEEDaRKT_RKT0_ENKUlRKT_RKT0_E_clIS2_iEEDaSI_SL_) ;  /* 0xfffdcd0000007944 */ /* 0x002fea0003c3ffff */
[----:B------:R-:W-:Y:S02]  /*2f7b0*/  MOV R4, 0x2f7d0 ;  /* 0x0002f7d000047802 */ /* 0x000fe40000000f00 */
[----:B-1---5:R-:W-:Y:S05]  /*2f7c0*/  CALL.REL.NOINC `($_ZN7cutlass13device_kernelIN5flash19enable_sm80_to_sm89INS1_16FlashAttnBwdSm80INS1_25CollectiveMainloopBwdSm80ILi2ELi2EN4cute5tupleIJNS5_1CILi128EEES8_NS7_ILi64EEEEEENS_10bfloat16_tEfNS_4arch4Sm80ELb0ELb1ELb1ELb0ELb1ELb0ELb0ELb0ELi2ELi4ELi4ELi4ELb0EEENS1_24CollectiveEpilogueBwdGQAISA_fSD_Li256ELb0ELb1EEENS1_19SingleTileSchedulerILb0ELb0ELb0ELi128EEEEEEEEEvNT_6ParamsE$_ZZN4cute12filter_tupleINS_5tupleIJNS_10UnderscoreES2_NS_1CILi0EEEEEENS1_IJNS1_IJNS3_ILi1EEES4_EEEiNS3_ILi1024EEEEEEZNS_5sliceIS5_S9_EEDaRKT_RKT0_EUlRKT_RKT0_E_EEDaSD_SG_OT1_ENKUlDpSJ_E_clIJNS1_IJS7_EEENS1_IJiEEENS1_IJEEEEEEDaSQ_) ;  /* 0xfffdb97000007944 */ /* 0x022fea0003c3ffff */
[----:B------:R-:W-:Y:S02]  /*2f7d0*/  MOV R69, R25 ;  /* 0x0000001900457202 */ /* 0x000fe40000000f00 */
[----:B------:R-:W-:-:S02]  /*2f7e0*/  MOV R6, 0x2f800 ;  /* 0x0002f80000067802 */ /* 0x000fc40000000f00 */
[----:B-1---5:R-:W-:Y:S05]  /*2f7f0*/  CALL.REL.NOINC `($_ZN7cutlass13device_kernelIN5flash19enable_sm80_to_sm89INS1_16FlashAttnBwdSm80INS1_25CollectiveMainloopBwdSm80ILi2ELi2EN4cute5tupleIJNS5_1CILi128EEES8_NS7_ILi64EEEEEENS_10bfloat16_tEfNS_4arch4Sm80ELb0ELb1ELb1ELb0ELb1ELb0ELb0ELb0ELi2ELi4ELi4ELi4ELb0EEENS1_24CollectiveEpilogueBwdGQAISA_fSD_Li256ELb0ELb1EEENS1_19SingleTileSchedulerILb0ELb0ELb0ELi128EEEEEEEEEvNT_6ParamsE$_ZN4cute5tupleIJNS0_IJNS0_IJNS_1CILi8EEENS1_ILi1EEEEEENS1_ILi2EEEEEENS0_IJNS0_IJS3_NS1_ILi0EEEEEEiEEEEEC2ERKS6_RKS9_) ;  /* 0xfffdac7000007944 */ /* 0x022fea0003c3ffff */
[----:B-1----:R1:W5:Y:S01]  /*2f800*/  LDL R3, [R1+0x758] ;  /* 0x0007580001037983 */ /* 0x0023620000100800 */
[----:B------:R-:W-:-:S02]  /*2f810*/  MOV R69, R25 ;  /* 0x0000001900457202 */ /* 0x000fc40000000f00 */
[----:B------:R-:W-:Y:S02]  /*2f820*/  MOV R6, 0x2f840 ;  /* 0x0002f84000067802 */ /* 0x000fe40000000f00 */
[----:B-1---5:R-:W-:Y:S05]  /*2f830*/  CALL.REL.NOINC `($_ZN7cutlass13device_kernelIN5flash19enable_sm80_to_sm89INS1_16FlashAttnBwdSm80INS1_25CollectiveMainloopBwdSm80ILi2ELi2EN4cute5tupleIJNS5_1CILi128EEES8_NS7_ILi64EEEEEENS_10bfloat16_tEfNS_4arch4Sm80ELb0ELb1ELb1ELb0ELb1ELb0ELb0ELb0ELi2ELi4ELi4ELi4ELb0EEENS1_24CollectiveEpilogueBwdGQAISA_fSD_Li256ELb0ELb1EEENS1_19SingleTileSchedulerILb0ELb0ELb0ELi128EEEEEEEEEvNT_6ParamsE$_ZN4cute3eso3ESOILb0ELb1EJNS_6LayoutINS_5tupleIJNS3_IJNS_1CILi8EEENS4_ILi1EEEEEENS4_ILi2EEEEEENS3_IJNS3_IJS6_NS4_ILi0EEEEEEiEEEEESA_EEC2ERKSD_RKSA_) ;  /* 0xfffd75a000007944 */ /* 0x022fea0003c3ffff */
[----:B------:R2:W5:Y:S01]  /*2f840*/  LDL R4, [R1+0x758] ;  /* 0x0007580001047983 */ /* 0x0005620000100800 */
[----:B------:R-:W-:Y:S01]  /*2f850*/  IMAD.MOV.U32 R9, RZ, RZ, R25 ;  /* 0x000000ffff097224 */ /* 0x000fe200078e0019 */
[----:B-1----:R-:W-:Y:S01]  /*2f860*/  MOV R2, R56 ;  /* 0x0000003800027202 */ /* 0x002fe20000000f00 */
[----:B------:R-:W-:Y:S01]  /*2f870*/  IMAD.MOV.U32 R3, RZ, RZ, R57 ;  /* 0x000000ffff037224 */ /* 0x000fe200078e0039 */
[----:B------:R-:W-:Y:S02]  /*2f880*/  MOV R8, 0x2f8a0 ;  /* 0x0002f8a000087802 */ /* 0x000fe40000000f00 */
[----:B--2--5:R-:W-:Y:S05]  /*2f890*/  CALL.REL.NOINC `($_ZN7cutlass13device_kernelIN5flash19enable_sm80_to_sm89INS1_16FlashAttnBwdSm80INS1_25CollectiveMainloopBwdSm80ILi2ELi2EN4cute5tupleIJNS5_1CILi128EEES8_NS7_ILi64EEEEEENS_10bfloat16_tEfNS_4arch4Sm80ELb0ELb1ELb1ELb0ELb1ELb0ELb0ELb0ELi2ELi4ELi4ELi4ELb0EEENS1_24CollectiveEpilogueBwdGQAISA_fSD_Li256ELb0ELb1EEENS1_19SingleTileSchedulerILb0ELb0ELb0ELi128EEEEEEEEEvNT_6ParamsE$_ZN4cute8smem_ptrIPN7cutlass10bfloat16_tEECI1NS_12iter_adaptorIS3_S4_EEES3_) ;  /* 0xfffdb2f000007944 */ /* 0x024fea0003c3ffff */
[----:B-1----:R-:W2:Y:S01]  /*2f8a0*/  LDL.64 R2, [R1+0x758] ;  /* 0x0007580001027983 */ /* 0x002ea20000100a00 */
[----:B------:R-:W-:Y:S01]  /*2f8b0*/  IMAD.MOV.U32 R6, RZ, RZ, R4 ;  /* 0x000000ffff067224 */ /* 0x000fe200078e0004 */
[----:B------:R-:W-:Y:S01]  /*2f8c0*/  MOV R69, R25 ;  /* 0x0000001900457202 */ /* 0x000fe20000000f00 */
[----:B------:R-:W-:Y:S01]  /*2f8d0*/  IMAD.MOV.U32 R61, RZ, RZ, R24 ;  /* 0x000000ffff3d7224 */ /* 0x000fe200078e0018 */
[----:B------:R-:W-:Y:S01]  /*2f8e0*/  MOV R4, 0x2f910 ;  /* 0x0002f91000047802 */ /* 0x000fe20000000f00 */
[----:B--2---:R1:W-:Y:S04]  /*2f8f0*/  STL.64 [R1+0x770], R2 ;  /* 0x0007700201007387 */ /* 0x0043e80000100a00 */
[----:B-1----:R-:W-:Y:S05]  /*2f900*/  CALL.REL.NOINC `($_ZN7cutlass13device_kernelIN5flash19enable_sm80_to_sm89INS1_16FlashAttnBwdSm80INS1_25CollectiveMainloopBwdSm80ILi2ELi2EN4cute5tupleIJNS5_1CILi128EEES8_NS7_ILi64EEEEEENS_10bfloat16_tEfNS_4arch4Sm80ELb0ELb1ELb1ELb0ELb1ELb0ELb0ELb0ELi2ELi4ELi4ELi4ELb0EEENS1_24CollectiveEpilogueBwdGQAISA_fSD_Li256ELb0ELb1EEENS1_19SingleTileSchedulerILb0ELb0ELb0ELi128EEEEEEEEEvNT_6ParamsE$_ZN4cute3eso3ESOILb0ELb0EJNS_6LayoutINS_5tupleIJNS3_IJNS_1CILi8EEENS4_ILi1EEEEEENS4_ILi2EEEEEENS3_IJNS3_IJS6_NS4_ILi0EEEEEEiEEEEENS_10ViewEngineINS_8smem_ptrIPN7cutlass10bfloat16_tEEEEEEEC2ERKSD_RKSK_) ;  /* 0xfffd68f000007944 */ /* 0x002fea0003c3ffff */
[----:B------:R2:W5:Y:S04]  /*2f910*/  LDL R13, [R1+0x758] ;  /* 0x00075800010d7983 */ /* 0x0005680000100800 */
[----:B------:R2:W5:Y:S01]  /*2f920*/  LDL.64 R10, [R1+0x760] ;  /* 0x00076000010a7983 */ /* 0x0005620000100a00 */
[----:B------:R-:W-:Y:S01]  /*2f930*/  IMAD.MOV.U32 R69, RZ, RZ, R25 ;  /* 0x000000ffff457224 */ /* 0x000fe200078e0019 */
[----:B-1----:R-:W-:Y:S01]  /*2f940*/  MOV R8, R50 ;  /* 0x0000003200087202 */ /* 0x002fe20000000f00 */
[----:B------:R-:W-:Y:S01]  /*2f950*/  IMAD.MOV.U32 R9, RZ, RZ, R51 ;  /* 0x000000ffff097224 */ /* 0x000fe200078e0033 */
[----:B------:R-:W-:-:S02]  /*2f960*/  MOV R6, 0x2f980 ;  /* 0x0002f98000067802 */ /* 0x000fc40000000f00 */
[----:B--2--5:R-:W-:Y:S05]  /*2f970*/  CALL.REL.NOINC `($_ZN7cutlass13device_kernelIN5flash19enable_sm80_to_sm89INS1_16FlashAttnBwdSm80INS1_25CollectiveMainloopBwdSm80ILi2ELi2EN4cute5tupleIJNS5_1CILi128EEES8_NS7_ILi64EEEEEENS_10bfloat16_tEfNS_4arch4Sm80ELb0ELb1ELb1ELb0ELb1ELb0ELb0ELb0ELi2ELi4ELi4ELi4ELb0EEENS1_24CollectiveEpilogueBwdGQAISA_fSD_Li256ELb0ELb1EEENS1_19SingleTileSchedulerILb0ELb0ELb0ELi128EEEEEEEEEvNT_6ParamsE$_ZN4cute3eso3ESOILb1ELb0EJNS_6LayoutINS_5tupleIJNS3_IJNS3_IJNS_1CILi4EEENS4_ILi2EEEEEENS4_ILi1EEEEEES6_EEENS3_IJNS3_IJNS3_IJS8_NS4_ILi32EEEEEENS4_ILi0EEEEEENS4_ILi64EEEEEEEENS_10ViewEngineIPN7cutlass10bfloat16_tEEEEEC2ERKSH_RKSM_) ;  /* 0xfffd909000007944 */ /* 0x024fea0003c3ffff */
[----:B------:R2:W5:Y:S01]  /*2f980*/  LDL.64 R4, [R1+0x758] ;  /* 0x0007580001047983 */ /* 0x0005620000100a00 */
[----:B------:R-:W-:-:S02]  /*2f990*/  MOV R3, R13 ;  /* 0x0000000d00037202 */ /* 0x000fc40000000f00 */
[----:B-1----:R-:W-:Y:S02]  /*2f9a0*/  MOV R8, 0x2f9c0 ;  /* 0x0002f9c000087802 */ /* 0x002fe40000000f00 */
[----:B--2--5:R-:W-:Y:S05]  /*2f9b0*/  CALL.REL.NOINC `($_ZN7cutlass13device_kernelIN5flash19enable_sm80_to_sm89INS1_16FlashAttnBwdSm80INS1_25CollectiveMainloopBwdSm80ILi2ELi2EN4cute5tupleIJNS5_1CILi128EEES8_NS7_ILi64EEEEEENS_10bfloat16_tEfNS_4arch4Sm80ELb0ELb1ELb1ELb0ELb1ELb0ELb0ELb0ELi2ELi4ELi4ELi4ELb0EEENS1_24CollectiveEpilogueBwdGQAISA_fSD_Li256ELb0ELb1EEENS1_19SingleTileSchedulerILb0ELb0ELb0ELi128EEEEEEEEEvNT_6ParamsE$_ZZN4cute4takeILi1ELi2ENS_5tupleIJNS1_IJNS_1CILi1EEENS2_ILi0EEEEEEiEEEEEDaRKT1_ENKUlDpRKT_E_clIJiEEEDaSD_) ;  /* 0xfffdc85000007944 */ /* 0x024fea0003c3ffff */
[----:B------:R-:W-:Y:S02]  /*2f9c0*/  MOV R69, R25 ;  /* 0x0000001900457202 */ /* 0x000fe40000000f00 */
[----:B------:R-:W-:Y:S02]  /*2f9d0*/  MOV R6, 0x2f9f0 ;  /* 0x0002f9f000067802 */ /* 0x000fe40000000f00 */
[----:B-1---5:R-:W-:Y:S05]  /*2f9e0*/  CALL.REL.NOINC `($_ZN7cutlass13device_kernelIN5flash19enable_sm80_to_sm89INS1_16FlashAttnBwdSm80INS1_25CollectiveMainloopBwdSm80ILi2ELi2EN4cute5tupleIJNS5_1CILi128EEES8_NS7_ILi64EEEEEENS_10bfloat16_tEfNS_4arch4Sm80ELb0ELb1ELb1ELb0ELb1ELb0ELb0ELb0ELi2ELi4ELi4ELi4ELb0EEENS1_24CollectiveEpilogueBwdGQAISA_fSD_Li256ELb0ELb1EEENS1_19SingleTileSchedulerILb0ELb0ELb0ELi128EEEEEEEEEvNT_6ParamsE$_ZN4cute3eso3ESOILb1ELb0EJNS_5tupleIJNS_1CILi1EEENS3_ILi0EEEEEENS2_IJiEEEEEC2ERKS6_RKS7_) ;  /* 0xfffd88f000007944 */ /* 0x022fea0003c3ffff */
[----:B-1----:R1:W5:Y:S01]  /*2f9f0*/  LDL R3, [R1+0x758] ;  /* 0x0007580001037983 */ /* 0x0023620000100800 */
[----:B------:R-:W-:Y:S02]  /*2fa00*/  MOV R69, R25 ;  /* 0x0000001900457202 */ /* 0x000fe40000000f00 */
[----:B------:R-:W-:Y:S02]  /*2fa10*/  MOV R6, 0x2fa30 ;  /* 0x0002fa3000067802 */ /* 0x000fe40000000f00 */
[----:B-1---5:R-:W-:Y:S05]  /*2fa20*/  CALL.REL.NOINC `($_ZN7cutlass13device_kernelIN5flash19enable_sm80_to_sm89INS1_16FlashAttnBwdSm80INS1_25CollectiveMainloopBwdSm80ILi2ELi2EN4cute5tupleIJNS5_1CILi128EEES8_NS7_ILi64EEEEEENS_10bfloat16_tEfNS_4arch4Sm80ELb0ELb1ELb1ELb0ELb1ELb0ELb0ELb0ELi2ELi4ELi4ELi4ELb0EEENS1_24CollectiveEpilogueBwdGQAISA_fSD_Li256ELb0ELb1EEENS1_19SingleTileSchedulerILb0ELb0ELb0ELi128EEEEEEEEEvNT_6ParamsE$_ZN4cute5tupleIJNS0_IJNS0_IJNS_1CILi8EEENS1_ILi1EEEEEENS0_IJNS1_ILi2EEEEEEEEENS0_IJNS0_IJS3_NS1_ILi0EEEEEENS0_IJiEEEEEEEEC2ERKS7_RKSB_) ;  /* 0xfffdaa0000007944 */ /* 0x022fea0003c3ffff */
[----:B------:R2:W5:Y:S01]  /*2fa30*/  LDL R8, [R1+0x758] ;  /* 0x0007580001087983 */ /* 0x0005620000100800 */
[----:B------:R-:W-:Y:S01]  /*2fa40*/  IMAD.MOV.U32 R69, RZ, RZ, R25 ;  /* 0x000000ffff457224 */ /* 0x000fe200078e0019 */
[----:B------:R-:W-:Y:S02]  /*2fa50*/  MOV R61, R24 ;  /* 0x00000018003d7202 */ /* 0x000fe40000000f00 */
[----:B------:R2:W-:Y:S01]  /*2fa60*/  STL.64 [R1+0x770], R10 ;  /* 0x0007700a01007387 */ /* 0x0005e20000100a00 */
[----:B------:R-:W-:-:S03]  /*2fa70*/  MOV R6, 0x2fa90 ;  /* 0x0002fa9000067802 */ /* 0x000fc60000000f00 */
[----:B-12--5:R-:W-:Y:S05]  /*2fa80*/  CALL.REL.NOINC `($_ZN7cutlass13device_kernelIN5flash19enable_sm80_to_sm89INS1_16FlashAttnBwdSm80INS1_25CollectiveMainloopBwdSm80ILi2ELi2EN4cute5tupleIJNS5_1CILi128EEES8_NS7_ILi64EEEEEENS_10bfloat16_tEfNS_4arch4Sm80ELb0ELb1ELb1ELb0ELb1ELb0ELb0ELb0ELi2ELi4ELi4ELi4ELb0EEENS1_24CollectiveEpilogueBwdGQAISA_fSD_Li256ELb0ELb1EEENS1_19SingleTileSchedulerILb0ELb0ELb0ELi128EEEEEEEEEvNT_6ParamsE$_ZN4cute3eso3ESOILb0ELb0EJNS_6LayoutINS_5tupleIJNS3_IJNS_1CILi8EEENS4_ILi1EEEEEENS3_IJNS4_ILi2EEEEEEEEENS3_IJNS3_IJS6_NS4_ILi0EEEEEENS3_IJiEEEEEEEENS_10ViewEngineINS_8smem_ptrIPN7cutlass10bfloat16_tEEEEEEEC2ERKSF_RKSM_) ;  /* 0xfffd670000007944 */ /* 0x026fea0003c3ffff */
[----:B-1----:R1:W5:Y:S04]  /*2fa90*/  LDL R10, [R1+0x758] ;  /* 0x00075800010a7983 */ /* 0x0023680000100800 */
[----:B------:R1:W5:Y:S01]  /*2faa0*/  LDL.64 R16, [R1+0x760] ;  /* 0x0007600001107983 */ /* 0x0003620000100a00 */
[----:B------:R-:W-:-:S02]  /*2fab0*/  MOV R69, R25 ;  /* 0x0000001900457202 */ /* 0x000fc40000000f00 */
[----:B------:R-:W-:Y:S02]  /*2fac0*/  MOV R6, 0x2fae0 ;  /* 0x0002fae000067802 */ /* 0x000fe40000000f00 */
[----:B-1---5:R-:W-:Y:S05]  /*2fad0*/  CALL.REL.NOINC `($_ZN7cutlass13device_kernelIN5flash19enable_sm80_to_sm89INS1_16FlashAttnBwdSm80INS1_25CollectiveMainloopBwdSm80ILi2ELi2EN4cute5tupleIJNS5_1CILi128EEES8_NS7_ILi64EEEEEENS_10bfloat16_tEfNS_4arch4Sm80ELb0ELb1ELb1ELb0ELb1ELb0ELb0ELb0ELi2ELi4ELi4ELi4ELb0EEENS1_24CollectiveEpilogueBwdGQAISA_fSD_Li256ELb0ELb1EEENS1_19SingleTileSchedulerILb0ELb0ELb0ELi128EEEEEEEEEvNT_6ParamsE$_ZN4cute3eso3ESOILb1ELb0EJNS_6LayoutINS_5tupleIJNS3_IJNS3_IJNS_1CILi4EEENS4_ILi2EEEEEENS4_ILi1EEEEEENS3_IJS6_EEEEEENS3_IJNS3_IJNS3_IJS8_NS4_ILi32EEEEEENS4_ILi0EEEEEENS3_IJNS4_ILi64EEEEEEEEEEENS_10ViewEngineIPN7cutlass10bfloat16_tEEEEEC2ERKSJ_RKSO_) ;  /* 0xfffd8ef000007944 */ /* 0x022fea0003c3ffff */
[----:B-1----:R1:W5:Y:S01]  /*2fae0*/  LDL.64 R2, [R1+0x758] ;  /* 0x0007580001027983 */ /* 0x0023620000100a00 */
[----:B------:R-:W-:Y:S02]  /*2faf0*/  MOV R69, R25 ;  /* 0x0000001900457202 */ /* 0x000fe40000000f00 */
[----:B------:R-:W-:Y:S02]  /*2fb00*/  MOV R6, 0x2fb20 ;  /* 0x0002fb2000067802 */ /* 0x000fe40000000f00 */
[----:B-1---5:R-:W-:Y:S05]  /*2fb10*/  CALL.REL.NOINC `($_ZN7cutlass13device_kernelIN5flash19enable_sm80_to_sm89INS1_16FlashAttnBwdSm80INS1_25CollectiveMainloopBwdSm80ILi2ELi2EN4cute5tupleIJNS5_1CILi128EEES8_NS7_ILi64EEEEEENS_10bfloat16_tEfNS_4arch4Sm80ELb0ELb1ELb1ELb0ELb1ELb0ELb0ELb0ELi2ELi4ELi4ELi4ELb0EEENS1_24CollectiveEpilogueBwdGQAISA_fSD_Li256ELb0ELb1EEENS1_19SingleTileSchedulerILb0ELb0ELb0ELi128EEEEEEEEEvNT_6ParamsE$_ZN4cute3eso3ESOILb1ELb0EJNS_6LayoutINS_5tupleIJNS3_IJNS3_IJNS3_IJNS_1CILi4EEENS4_ILi2EEEEEENS4_ILi1EEEEEES8_EEENS3_IJNS3_IJNS3_IJS8_S8_EEES8_EEES6_EEEEEENS3_IJNS3_IJNS3_IJNS3_IJS8_NS4_ILi32EEEEEENS4_ILi0EEEEEESH_EEENS3_IJNS3_IJNS3_IJSH_SH_EEESH_EEENS4_ILi64EEEEEEEEEEENS_10ViewEngineIPN7cutlass10bfloat16_tEEEEEC2ERKSP_RKSU_) ;  /* 0xfffd8da000007944 */ /* 0x022fea0003c3ffff */
[----:B------:R2:W5:Y:S01]  /*2fb20*/  LDL.64 R8, [R1+0x758] ;  /* 0x0007580001087983 */ /* 0x0005620000100a00 */
[----:B-1----:R-:W-:Y:S01]  /*2fb30*/  IMAD.MOV.U32 R3, RZ, RZ, R10 ;  /* 0x000000ffff037224 */ /* 0x002fe200078e000a */
[----:B------:R-:W-:Y:S02]  /*2fb40*/  MOV R69, R25 ;  /* 0x0000001900457202 */ /* 0x000fe40000000f00 */
[----:B------:R-:W-:Y:S02]  /*2fb50*/  MOV R4, 0x2fb70 ;  /* 0x0002fb7000047802 */ /* 0x000fe40000000f00 */
[----:B--2--5:R-:W-:Y:S05]  /*2fb60*/  CALL.REL.NOINC `($_ZN7cutlass13device_kernelIN5flash19enable_sm80_to_sm89INS1_16FlashAttnBwdSm80INS1_25CollectiveMainloopBwdSm80ILi2ELi2EN4cute5tupleIJNS5_1CILi128EEES8_NS7_ILi64EEEEEENS_10bfloat16_tEfNS_4arch4Sm80ELb0ELb1ELb1ELb0ELb1ELb0ELb0ELb0ELi2ELi4ELi4ELi4ELb0EEENS1_24CollectiveEpilogueBwdGQAISA_fSD_Li256ELb0ELb1EEENS1_19SingleTileSchedulerILb0ELb0ELb0ELi128EEEEEEEEEvNT_6ParamsE$_ZN4cute5tupleIJNS0_IJNS_1CILi2EEEEEENS0_IJiEEEEEC2ERKS3_RKS4_) ;  /* 0xfffdab1000007944 */ /* 0x024fea0003c3ffff */
[----:B-1----:R-:W2:Y:S01]  /*2fb70*/  LDL R3, [R1+0x758] ;  /* 0x0007580001037983 */ /* 0x002ea20000100800 */
[----:B------:R-:W-:Y:S02]  /*2fb80*/  MOV R2, R58 ;  /* 0x0000003a00027202 */ /* 0x000fe40000000f00 */
[----:B------:R-:W-:Y:S01]  /*2fb90*/  MOV R14, 0x2fbc0 ;  /* 0x0002fbc0000e7802 */ /* 0x000fe20000000f00 */
[----:B--2---:R1:W-:Y:S04]  /*2fba0*/  STL [R12], R3 ;  /* 0x000000030c007387 */ /* 0x0043e80000100800 */
[----:B-1----:R-:W-:Y:S05]  /*2fbb0*/  CALL.REL.NOINC `($_ZN7cutlass13device_kernelIN5flash19enable_sm80_to_sm89INS1_16FlashAttnBwdSm80INS1_25CollectiveMainloopBwdSm80ILi2ELi2EN4cute5tupleIJNS5_1CILi128EEES8_NS7_ILi64EEEEEENS_10bfloat16_tEfNS_4arch4Sm80ELb0ELb1ELb1ELb0ELb1ELb0ELb0ELb0ELi2ELi4ELi4ELi4ELb0EEENS1_24CollectiveEpilogueBwdGQAISA_fSD_Li256ELb0ELb1EEENS1_19SingleTileSchedulerILb0ELb0ELb0ELi128EEEEEEEEEvNT_6ParamsE$_ZZN4cute14logical_divideINS_5tupleIJNS1_IJNS_1CILi8EEENS2_ILi1EEEEEENS1_IJNS2_ILi2EEEEEEEEENS1_IJNS1_IJS4_NS2_ILi0EEEEEENS1_IJiEEEEEENS1_IJS5_NS_6LayoutIS4_S9_EEEEEEEDaRKNSD_IT_T0_EERKT1_ENKUlRKT_RKT0_E_clINSD_IS7_SB_EESE_EEDaSQ_ST_) ;  /* 0xfffdc18000007944 */ /* 0x002fea0003c3ffff */
[----:B------:R-:W-:Y:S02]  /*2fbc0*/  MOV R69, R25 ;  /* 0x0000001900457202 */ /* 0x000fe40000000f00 */
[----:B------:R-:W-:-:S02]  /*2fbd0*/  MOV R4, 0x2fbf0 ;  /* 0x0002fbf000047802 */ /* 0x000fc40000000f00 */
[----:B-1---5:R-:W-:Y:S05]  /*2fbe0*/  CALL.REL.NOINC `($_ZN7cutlass13device_kernelIN5flash19enable_sm80_to_sm89INS1_16FlashAttnBwdSm80INS1_25CollectiveMainloopBwdSm80ILi2ELi2EN4cute5tupleIJNS5_1CILi128EEES8_NS7_ILi64EEEEEENS_10bfloat16_tEfNS_4arch4Sm80ELb0ELb1ELb1ELb0ELb1ELb0ELb0ELb0ELi2ELi4ELi4ELi4ELb0EEENS1_24CollectiveEpilogueBwdGQAISA_fSD_Li256ELb0ELb1EEENS1_19SingleTileSchedulerILb0ELb0ELb0ELi128EEEEEEEEEvNT_6ParamsE$_ZN4cute3eso3ESOILb1ELb0EJNS_5tupleIJNS2_IJNS_1CILi1EEENS3_ILi0EEEEEENS2_IJS5_S5_EEEEEENS2_IJS5_iEEEEEC2ERKS8_RKS9_) ;  /* 0xfffd81d000007944 */ /* 0x022fea0003c3ffff */
[----:B-1----:R1:W5:Y:S01]  /*2fbf0*/  LDL R3, [R1+0x758] ;  /* 0x0007580001037983 */ /* 0x0023620000100800 */
[----:B------:R-:W-:-:S02]  /*2fc00*/  MOV R69, R25 ;  /* 0x0000001900457202 */ /* 0x000fc40000000f00 */
[----:B------:R-:W-:Y:S02]  /*2fc10*/  MOV R4, 0x2fc30 ;  /* 0x0002fc3000047802 */ /* 0x000fe40000000f00 */
[----:B-1---5:R-:W-:Y:S05]  /*2fc20*/  CALL.REL.NOINC `($_ZN7cutlass13device_kernelIN5flash19enable_sm80_to_sm89INS1_16FlashAttnBwdSm80INS1_25CollectiveMainloopBwdSm80ILi2ELi2EN4cute5tupleIJNS5_1CILi128EEES8_NS7_ILi64EEEEEENS_10bfloat16_tEfNS_4arch4Sm80ELb0ELb1ELb1ELb0ELb1ELb0ELb0ELb0ELi2ELi4ELi4ELi4ELb0EEENS1_24CollectiveEpilogueBwdGQAISA_fSD_Li256ELb0ELb1EEENS1_19SingleTileSchedulerILb0ELb0ELb0ELi128EEEEEEEEEvNT_6ParamsE$_ZN4cute5tupleIJNS0_IJNS0_IJNS0_IJNS_1CILi8EEENS1_ILi1EEEEEENS0_IJS3_S3_EEEEEENS0_IJS3_NS1_ILi2EEEEEEEEENS0_IJNS0_IJNS0_IJS3_NS1_ILi0EEEEEENS0_IJSA_SA_EEEEEENS0_IJSA_iEEEEEEEEC2ERKS9_RKSF_) ;  /* 0xfffda5f000007944 */ /* 0x022fea0003c3ffff */
[----:B-1----:R1:W5:Y:S01]  /*2fc30*/  LDL R3, [R1+0x758] ;  /* 0x0007580001037983 */ /* 0x0023620000100800 */
[----:B------:R-:W-:Y:S02]  /*2fc40*/  MOV R69, R25 ;  /* 0x0000001900457202 */ /* 0x000fe40000000f00 */
[----:B------:R-:W-:Y:S02]  /*2fc50*/  MOV R4, 0x2fc70 ;  /* 0x0002fc7000047802 */ /* 0x000fe40000000f00 */
[----:B-1---5:R-:W-:Y:S05]  /*2fc60*/  CALL.REL.NOINC `($_ZN7cutlass13device_kernelIN5flash19enable_sm80_to_sm89INS1_16FlashAttnBwdSm80INS1_25CollectiveMainloopBwdSm80ILi2ELi2EN4cute5tupleIJNS5_1CILi128EEES8_NS7_ILi64EEEEEENS_10bfloat16_tEfNS_4arch4Sm80ELb0ELb1ELb1ELb0ELb1ELb0ELb0ELb0ELi2ELi4ELi4ELi4ELb0EEENS1_24CollectiveEpilogueBwdGQAISA_fSD_Li256ELb0ELb1EEENS1_19SingleTileSchedulerILb0ELb0ELb0ELi128EEEEEEEEEvNT_6ParamsE$_ZN4cute3eso3ESOILb1ELb0EJNS_5tupleIJNS2_IJNS_1CILi1EEENS3_ILi0EEEEEENS2_IJS5_S5_EEEEEENS2_IJS5_iEEEEEC2ERKS8_RKS9_) ;  /* 0xfffd815000007944 */ /* 0x022fea0003c3ffff */
[----:B-1----:R1:W5:Y:S01]  /*2fc70*/  LDL R3, [R1+0x758] ;  /* 0x0007580001037983 */ /* 0x0023620000100800 */
[----:B------:R-:W-:Y:S02]  /*2fc80*/  MOV R69, R25 ;  /* 0x0000001900457202 */ /* 0x000fe40000000f00 */
[----:B------:R-:W-:Y:S02]  /*2fc90*/  MOV R4, 0x2fcb0 ;  /* 0x0002fcb000047802 */ /* 0x000fe40000000f00 */
[----:B-1---5:R-:W-:Y:S05]  /*2fca0*/  CALL.REL.NOINC `($_ZN7cutlass13device_kernelIN5flash19enable_sm80_to_sm89INS1_16FlashAttnBwdSm80INS1_25CollectiveMainloopBwdSm80ILi2ELi2EN4cute5tupleIJNS5_1CILi128EEES8_NS7_ILi64EEEEEENS_10bfloat16_tEfNS_4arch4Sm80ELb0ELb1ELb1ELb0ELb1ELb0ELb0ELb0ELi2ELi4ELi4ELi4ELb0EEENS1_24CollectiveEpilogueBwdGQAISA_fSD_Li256ELb0ELb1EEENS1_19SingleTileSchedulerILb0ELb0ELb0ELi128EEEEEEEEEvNT_6ParamsE$_ZN4cute3eso3ESOILb1ELb0EJNS_5tupleIJNS_1CILi0EEES4_EEEiEEC2ERKS5_RKi) ;  /* 0xfffd854000007944 */ /* 0x022fea0003c3ffff */
[----:B-1----:R1:W5:Y:S01]  /*2fcb0*/  LDL R3, [R1+0x758] ;  /* 0x0007580001037983 */ /* 0x0023620000100800 */
[----:B------:R-:W-:Y:S02]  /*2fcc0*/  MOV R69, R25 ;  /* 0x0000001900457202 */ /* 0x000fe40000000f00 */
[----:B------:R-:W-:Y:S02]  /*2fcd0*/  MOV R4, 0x2fcf0 ;  /* 0x0002fcf000047802 */ /* 0x000fe40000000f00 */
[----:B-1---5:R-:W-:Y:S05]  /*2fce0*/  CALL.REL.NOINC `($_ZN7cutlass13device_kernelIN5flash19enable_sm80_to_sm89INS1_16FlashAttnBwdSm80INS1_25CollectiveMainloopBwdSm80ILi2ELi2EN4cute5tupleIJNS5_1CILi128EEES8_NS7_ILi64EEEEEENS_10bfloat16_tEfNS_4arch4Sm80ELb0ELb1ELb1ELb0ELb1ELb0ELb0ELb0ELi2ELi4ELi4ELi4ELb0EEENS1_24CollectiveEpilogueBwdGQAISA_fSD_Li256ELb0ELb1EEENS1_19SingleTileSchedulerILb0ELb0ELb0ELi128EEEEEEEEEvNT_6ParamsE$_ZN4cute3eso3ESOILb1ELb0EJNS_5tupleIJNS2_IJNS_1CILi1EEENS3_ILi0EEEEEES5_EEENS2_IJNS2_IJS5_S5_EEEiEEEEEC2ERKS7_RKS9_) ;  /* 0xfffd811000007944 */ /* 0x022fea0003c3ffff */
[----:B-1----:R1:W5:Y:S01]  /*2fcf0*/  LDL R3, [R1+0x758] ;  /* 0x0007580001037983 */ /* 0x0023620000100800 */
[----:B------:R-:W-:-:S02]  /*2fd00*/  MOV R69, R25 ;  /* 0x0000001900457202 */ /* 0x000fc40000000f00 */
[----:B------:R-:W-:Y:S02]  /*2fd10*/  MOV R4, 0x2fd30 ;  /* 0x0002fd3000047802 */ /* 0x000fe40000000f00 */
[----:B-1---5:R-:W-:Y:S05]  /*2fd20*/  CALL.REL.NOINC `($_ZN7cutlass13device_kernelIN5flash19enable_sm80_to_sm89INS1_16FlashAttnBwdSm80INS1_25CollectiveMainloopBwdSm80ILi2ELi2EN4cute5tupleIJNS5_1CILi128EEES8_NS7_ILi64EEEEEENS_10bfloat16_tEfNS_4arch4Sm80ELb0ELb1ELb1ELb0ELb1ELb0ELb0ELb0ELi2ELi4ELi4ELi4ELb0EEENS1_24CollectiveEpilogueBwdGQAISA_fSD_Li256ELb0ELb1EEENS1_19SingleTileSchedulerILb0ELb0ELb0ELi128EEEEEEEEEvNT_6ParamsE$_ZN4cute5tupleIJNS0_IJNS0_IJNS0_IJNS_1CILi8EEENS1_ILi1EEEEEES3_EEENS0_IJNS0_IJS3_S3_EEENS1_ILi2EEEEEEEEENS0_IJNS0_IJNS0_IJS3_NS1_ILi0EEEEEESA_EEENS0_IJNS0_IJSA_SA_EEEiEEEEEEEEC2ERKS9_RKSF_) ;  /* 0xfffda53000007944 */ /* 0x022fea0003c3ffff */
[----:B------:R2:W5:Y:S01]  /*2fd30*/  LDL R6, [R1+0x758] ;  /* 0x0007580001067983 */ /* 0x0005620000100800 */
[----:B------:R-:W-:Y:S01]  /*2fd40*/  IMAD.MOV.U32 R69, RZ, RZ, R25 ;  /* 0x000000ffff457224 */ /* 0x000fe200078e0019 */
[----:B------:R-:W-:Y:S02]  /*2fd50*/  MOV R61, R24 ;  /* 0x00000018003d7202 */ /* 0x000fe40000000f00 */
[----:B------:R2:W-:Y:S01]  /*2fd60*/  STL.64 [R1+0x770], R16 ;  /* 0x0007701001007387 */ /* 0x0005e20000100a00 */
[----:B------:R-:W-:-:S03]  /*2fd70*/  MOV R4, 0x2fd90 ;  /* 0x0002fd9000047802 */ /* 0x000fc60000000f00 */
[----:B-12--5:R-:W-:Y:S05]  /*2fd80*/  CALL.REL.NOINC `($_ZN7cutlass13device_kernelIN5flash19enable_sm80_to_sm89INS1_16FlashAttnBwdSm80INS1_25CollectiveMainloopBwdSm80ILi2ELi2EN4cute5tupleIJNS5_1CILi128EEES8_NS7_ILi64EEEEEENS_10bfloat16_tEfNS_4arch4Sm80ELb0ELb1ELb1ELb0ELb1ELb0ELb0ELb0ELi2ELi4ELi4ELi4ELb0EEENS1_24CollectiveEpilogueBwdGQAISA_fSD_Li256ELb0ELb1EEENS1_19SingleTileSchedulerILb0ELb0ELb0ELi128EEEEEEEEEvNT_6ParamsE$_ZN4cute3eso3ESOILb0ELb0EJNS_6LayoutINS_5tupleIJNS3_IJNS3_IJNS_1CILi8EEENS4_ILi1EEEEEES6_EEENS3_IJNS3_IJS6_S6_EEENS4_ILi2EEEEEEEEENS3_IJNS3_IJNS3_IJS6_NS4_ILi0EEEEEESD_EEENS3_IJNS3_IJSD_SD_EEEiEEEEEEEENS_10ViewEngineINS_8smem_ptrIPN7cutlass10bfloat16_tEEEEEEEC2ERKSJ_RKSQ_) ;  /* 0xfffd5e9000007944 */ /* 0x026fea0003c3ffff */
[----:B-1----:R1:W5:Y:S04]  /*2fd90*/  LDL R10, [R1+0x758] ;  /* 0x00075800010a7983 */ /* 0x0023680000100800 */
[----:B------:R1:W5:Y:S01]  /*2fda0*/  LDL.64 R4, [R1+0x760] ;  /* 0x0007600001047983 */ /* 0x0003620000100a00 */
[----:B------:R-:W-:-:S02]  /*2fdb0*/  MOV R69, R25 ;  /* 0x0000001900457202 */ /* 0x000fc40000000f00 */
[----:B------:R-:W-:Y:S02]  /*2fdc0*/  MOV R6, 0x2fde0 ;  /* 0x0002fde000067802 */ /* 0x000fe40000000f00 */
[----:B-1---5:R-:W-:Y:S05]  /*2fdd0*/  CALL.REL.NOINC `($_ZN7cutlass13device_kernelIN5flash19enable_sm80_to_sm89INS1_16FlashAttnBwdSm80INS1_25CollectiveMainloopBwdSm80ILi2ELi2EN4cute5tupleIJNS5_1CILi128EEES8_NS7_ILi64EEEEEENS_10bfloat16_tEfNS_4arch4Sm80ELb0ELb1ELb1ELb0ELb1ELb0ELb0ELb0ELi2ELi4ELi4ELi4ELb0EEENS1_24CollectiveEpilogueBwdGQAISA_fSD_Li256ELb0ELb1EEENS1_19SingleTileSchedulerILb0ELb0ELb0ELi128EEEEEEEEEvNT_6ParamsE$_ZN4cute3eso3ESOILb1ELb0EJNS_6LayoutINS_5tupleIJNS3_IJNS3_IJNS_1CILi4EEENS4_ILi2EEEEEENS4_ILi1EEEEEES6_EEENS3_IJNS3_IJNS3_IJS8_NS4_ILi32EEEEEENS4_ILi0EEEEEENS4_ILi64EEEEEEEENS_10ViewEngineIPN7cutlass10bfloat16_tEEEEEC2ERKSH_RKSM_) ;  /* 0xfffd8c3000007944 */ /* 0x022fea0003c3ffff */
[----:B------:R2:W5:Y:S01]  /*2fde0*/  LDL.64 R12, [R1+0x758] ;  /* 0x00075800010c7983 */ /* 0x0005620000100a00 */
[----:B------:R-:W-:Y:S02]  /*2fdf0*/  MOV R3, R10 ;  /* 0x0000000a00037202 */ /* 0x000fe40000000f00 */
[----:B-1----:R-:W-:Y:S02]  /*2fe00*/  MOV R8, 0x2fe20 ;  /* 0x0002fe2000087802 */ /* 0x002fe40000000f00 */
[----:B--2--5:R-:W-:Y:S05]  /*2fe10*/  CALL.REL.NOINC `($_ZN7cutlass13device_kernelIN5flash19enable_sm80_to_sm89INS1_16FlashAttnBwdSm80INS1_25CollectiveMainloopBwdSm80ILi2ELi2EN4cute5tupleIJNS5_1CILi128EEES8_NS7_ILi64EEEEEENS_10bfloat16_tEfNS_4arch4Sm80ELb0ELb1ELb1ELb0ELb1ELb0ELb0ELb0ELi2ELi4ELi4ELi4ELb0EEENS1_24CollectiveEpilogueBwdGQAISA_fSD_Li256ELb0ELb1EEENS1_19SingleTileSchedulerILb0ELb0ELb0ELi128EEEEEEEEEvNT_6ParamsE$_ZZN4cute5sliceINS_5tupleIJNS1_IJNS_10UnderscoreENS_1CILi0EEEEEENS1_IJS4_S2_EEEEEENS1_IJNS1_IJNS1_IJNS3_ILi1EEES4_EEES4_EEENS1_IJNS1_IJS4_S4_EEEiEEEEEEEEDaRKT_RKT0_ENKUlRKT_RKT0_E_clIS6_SC_EEDaSM_SP_) ;  /* 0xfffdc62000007944 */ /* 0x024fea0003c3ffff */
[----:B------:R-:W-:Y:S02]  /*2fe20*/  MOV R8, 0x2fe40 ;  /* 0x0002fe4000087802 */ /* 0x000fe40000000f00 */
[----:B-1----:R-:W-:Y:S05]  /*2fe30*/  CALL.REL.NOINC `($_ZN7cutlass13device_kernelIN5flash19enable_sm80_to_sm89INS1_16FlashAttnBwdSm80INS1_25CollectiveMainloopBwdSm80ILi2ELi2EN4cute5tupleIJNS5_1CILi128EEES8_NS7_ILi64EEEEEENS_10bfloat16_tEfNS_4arch4Sm80ELb0ELb1ELb1ELb0ELb1ELb0ELb0ELb0ELi2ELi4ELi4ELi4ELb0EEENS1_24CollectiveEpilogueBwdGQAISA_fSD_Li256ELb0ELb1EEENS1_19SingleTileSchedulerILb0ELb0ELb0ELi128EEEEEEEEEvNT_6ParamsE$_ZZN4cute12filter_tupleINS_5tupleIJNS1_IJNS_10UnderscoreENS_1CILi0EEEEEENS1_IJS4_S2_EEEEEENS1_IJNS1_IJNS1_IJNS3_ILi1EEES4_EEES4_EEENS1_IJNS1_IJS4_S4_EEEiEEEEEEZNS_5sliceIS7_SD_EEDaRKT_RKT0_EUlRKT_RKT0_E_EEDaSH_SK_OT1_ENKUlDpSN_E_clIJNS1_IJS9_EEENS1_IJiEEEEEEDaSU_) ;  /* 0xfffdb06000007944 */ /* 0x002fea0003c3ffff */
[----:B------:R-:W-:Y:S02]  /*2fe40*/  MOV R69, R25 ;  /* 0x0000001900457202 */ /* 0x000fe40000000f00 */
[----:B------:R-:W-:Y:S02]  /*2fe50*/  MOV R6, 0x2fe70 ;  /* 0x0002fe7000067802 */ /* 0x000fe40000000f00 */
[----:B-1---5:R-:W-:Y:S05]  /*2fe60*/  CALL.REL.NOINC `($_ZN7cutlass13device_kernelIN5flash19enable_sm80_to_sm89INS1_16FlashAttnBwdSm80INS1_25CollectiveMainloopBwdSm80ILi2ELi2EN4cute5tupleIJNS5_1CILi128EEES8_NS7_ILi64EEEEEENS_10bfloat16_tEfNS_4arch4Sm80ELb0ELb1ELb1ELb0ELb1ELb0ELb0ELb0ELi2ELi4ELi4ELi4ELb0EEENS1_24CollectiveEpilogueBwdGQAISA_fSD_Li256ELb0ELb1EEENS1_19SingleTileSchedulerILb0ELb0ELb0ELi128EEEEEEEEEvNT_6ParamsE$_ZN4cute5tupleIJNS0_IJNS0_IJNS_1CILi8EEENS1_ILi1EEEEEENS1_ILi2EEEEEENS0_IJNS0_IJS3_NS1_ILi0EEEEEEiEEEEEC2ERKS6_RKS9_) ;  /* 0xfffda60000007944 */ /* 0x022fea0003c3ffff */
[----:B-1----:R1:W5:Y:S01]  /*2fe70*/  LDL R3, [R1+0x758] ;  /* 0x0007580001037983 */ /* 0x0023620000100800 */
[----:B------:R-:W-:Y:S02]  /*2fe80*/  MOV R69, R25 ;  /* 0x0000001900457202 */ /* 0x000fe40000000f00 */
[----:B------:R-:W-:Y:S02]  /*2fe90*/  MOV R6, 0x2feb0 ;  /* 0x0002feb000067802 */ /* 0x000fe40000000f00 */
[----:B-1---5:R-:W-:Y:S05]  /*2fea0*/  CALL.REL.NOINC `($_ZN7cutlass13device_kernelIN5flash19enable_sm80_to_sm89INS1_16FlashAttnBwdSm80INS1_25CollectiveMainloopBwdSm80ILi2ELi2EN4cute5tupleIJNS5_1CILi128EEES8_NS7_ILi64EEEEEENS_10bfloat16_tEfNS_4arch4Sm80ELb0ELb1ELb1ELb0ELb1ELb0ELb0ELb0ELi2ELi4ELi4ELi4ELb0EEENS1_24CollectiveEpilogueBwdGQAISA_fSD_Li256ELb0ELb1EEENS1_19SingleTileSchedulerILb0ELb0ELb0ELi128EEEEEEEEEvNT_6ParamsE$_ZN4cute3eso3ESOILb0ELb1EJNS_6LayoutINS_5tupleIJNS3_IJNS_1CILi8EEENS4_ILi1EEEEEENS4_ILi2EEEEEENS3_IJNS3_IJS6_NS4_ILi0EEEEEEiEEEEESA_EEC2ERKSD_RKSA_) ;  /* 0xfffd6f3000007944 */ /* 0x022fea0003c3ffff */
[----:B------:R2:W5:Y:S01]  /*2feb0*/  LDL R7, [R1+0x758] ;  /* 0x0007580001077983 */ /* 0x0005620000100800 */
[----:B-1----:R-:W-:Y:S01]  /*2fec0*/  IMAD.MOV.U32 R2, RZ, RZ, R4 ;  /* 0x000000ffff027224 */ /* 0x002fe200078e0004 */
[----:B------:R-:W-:Y:S01]  /*2fed0*/  MOV R3, R5 ;  /* 0x0000000500037202 */ /* 0x000fe20000000f00 */
[----:B------:R-:W-:Y:S01]  /*2fee0*/  IMAD.MOV.U32 R9, RZ, RZ, R25 ;  /* 0x000000ffff097224 */ /* 0x000fe200078e0019 */
[----:B------:R-:W-:-:S02]  /*2fef0*/  MOV R8, 0x2ff10 ;  /* 0x0002ff1000087802 */ /* 0x000fc40000000f00 */
        /* <DEDUP_REMOVED lines=11> */
[----:B-1----:R-:W-:-:S02]  /*2ffb0*/  MOV R3, RZ ;  /* 0x000000ff00037202 */ /* 0x002fc40000000f00 */
[----:B------:R-:W-:Y:S02]  /*2ffc0*/  MOV R10, 0x2ffe0 ;  /* 0x0002ffe0000a7802 */ /* 0x000fe40000000f00 */
[----:B--2--5:R-:W-:Y:S05]  /*2ffd0*/  CALL.REL.NOINC `($_ZN7cutlass13device_kernelIN5flash19enable_sm80_to_sm89INS1_16FlashAttnBwdSm80INS1_25CollectiveMainloopBwdSm80ILi2ELi2EN4cute5tupleIJNS5_1CILi128EEES8_NS7_ILi64EEEEEENS_10bfloat16_tEfNS_4arch4Sm80ELb0ELb1ELb1ELb0ELb1ELb0ELb0ELb0ELi2ELi4ELi4ELi4ELb0EEENS1_24CollectiveEpilogueBwdGQAISA_fSD_Li256ELb0ELb1EEENS1_19SingleTileSchedulerILb0ELb0ELb0ELi128EEEEEEEEEvNT_6ParamsE$_ZN4cute3eso3ESOILb1ELb0EJNS_10UnderscoreEiEEC2ERKS2_RKi) ;  /* 0xfffd70f000007944 */ /* 0x024fea0003c3ffff */
[----:B-1----:R-:W2:Y:S01]  /*2ffe0*/  LDL R3, [R1+0x758] ;  /* 0x0007580001037983 */ /* 0x002ea20000100800 */
[----:B------:R-:W-:Y:S02]  /*2fff0*/  MOV R2, R25 ;  /* 0x0000001900027202 */ /* 0x000fe40000000f00 */
[----:B------:R-:W-:Y:S01]  /*30000*/  MOV R6, 0x30030 ;  /* 0x0003003000067802 */ /* 0x000fe20000000f00 */
[----:B--2---:R-:W-:Y:S02]  /*30010*/  IMAD R3, R14, R3, RZ ;  /* 0x000000030e037224 */ /* 0x004fe400078e02ff */
        /* <DEDUP_REMOVED lines=10> */
[----:B-1----:R1:W5:Y:S01]  /*300c0*/  LDL.64 R6, [R1+0x758] ;  /* 0x0007580001067983 */ /* 0x0023620000100a00 */
[----:B------:R-:W-:Y:S01]  /*300d0*/  IMAD.MOV.U32 R2, RZ, RZ, R25 ;  /* 0x000000ffff027224 */ /* 0x000fe200078e0019 */
[----:B------:R-:W-:-:S02]  /*300e0*/  MOV R3, RZ ;  /* 0x000000ff00037202 */ /* 0x000fc40000000f00 */
[----:B------:R-:W-:Y:S02]  /*300f0*/  MOV R10, 0x30110 ;  /* 0x00030110000a7802 */ /* 0x000fe40000000f00 */
[----:B-1---5:R-:W-:Y:S05]  /*30100*/  CALL.REL.NOINC `($_ZN7cutlass13device_kernelIN5flash19enable_sm80_to_sm89INS1_16FlashAttnBwdSm80INS1_25CollectiveMainloopBwdSm80ILi2ELi2EN4cute5tupleIJNS5_1CILi128EEES8_NS7_ILi64EEEEEENS_10bfloat16_tEfNS_4arch4Sm80ELb0ELb1ELb1ELb0ELb1ELb0ELb0ELb0ELi2ELi4ELi4ELi4ELb0EEENS1_24CollectiveEpilogueBwdGQAISA_fSD_Li256ELb0ELb1EEENS1_19SingleTileSchedulerILb0ELb0ELb0ELi128EEEEEEEEEvNT_6ParamsE$_ZN4cute3eso3ESOILb1ELb0EJNS_10UnderscoreEiEEC2ERKS2_RKi) ;  /* 0xfffd6fc000007944 */ /* 0x022fea0003c3ffff */
[----:B-1----:R-:W2:Y:S01]  /*30110*/  LDL R3, [R1+0x758] ;  /* 0x0007580001037983 */ /* 0x002ea20000100800 */
[----:B------:R-:W-:Y:S01]  /*30120*/  IMAD.MOV.U32 R69, RZ, RZ, R25 ;  /* 0x000000ffff457224 */ /* 0x000fe200078e0019 */
[----:B------:R-:W-:Y:S02]  /*30130*/  MOV R4, 0x30160 ;  /* 0x0003016000047802 */ /* 0x000fe40000000f00 */
[----:B--2---:R-:W-:Y:S02]  /*30140*/  SHF.L.U32 R3, R3, 0x6, RZ ;  /* 0x0000000603037819 */ /* 0x004fe400000006ff */
[----:B------:R-:W-:Y:S05]  /*30150*/  CALL.REL.NOINC `($_ZN7cutlass13device_kernelIN5flash19enable_sm80_to_sm89INS1_16FlashAttnBwdSm80INS1_25CollectiveMainloopBwdSm80ILi2ELi2EN4cute5tupleIJNS5_1CILi128EEES8_NS7_ILi64EEEEEENS_10bfloat16_tEfNS_4arch4Sm80ELb0ELb1ELb1ELb0ELb1ELb0ELb0ELb0ELi2ELi4ELi4ELi4ELb0EEENS1_24CollectiveEpilogueBwdGQAISA_fSD_Li256ELb0ELb1EEENS1_19SingleTileSchedulerILb0ELb0ELb0ELi128EEEEEEEEEvNT_6ParamsE$_ZN4cute3eso3ESOILb1ELb0EJNS_6LayoutINS_5tupleIJNS3_IJNS3_IJNS_1CILi4EEENS4_ILi2EEEEEENS4_ILi1EEEEEEEEENS3_IJNS3_IJNS3_IJS8_NS4_ILi32EEEEEENS4_ILi0EEEEEEEEEEEiEEC2ERKSG_RKi) ;  /* 0xfffd883000007944 */ /* 0x000fea0003c3ffff */
[----:B-1----:R-:W2:Y:S01]  /*30160*/  LDL R3, [R1+0x758] ;  /* 0x0007580001037983 */ /* 0x002ea20000100800 */
[----:B------:R-:W-:Y:S02]  /*30170*/  MOV R69, R25 ;  /* 0x0000001900457202 */ /* 0x000fe40000000f00 */
[----:B------:R-:W-:Y:S01]  /*30180*/  MOV R4, 0x301c0 ;  /* 0x000301c000047802 */ /* 0x000fe20000000f00 */
[----:B--2---:R-:W-:-:S05]  /*30190*/  IMAD.WIDE R2, R3, 0x2, R12 ;  /* 0x0000000203027825 */ /* 0x004fca00078e020c */
[----:B------:R-:W-:Y:S02]  /*301a0*/  MOV R8, R2 ;  /* 0x0000000200087202 */ /* 0x000fe40000000f00 */
[----:B------:R-:W-:Y:S05]  /*301b0*/  CALL.REL.NOINC `($_ZN7cutlass13device_kernelIN5flash19enable_sm80_to_sm89INS1_16FlashAttnBwdSm80INS1_25CollectiveMainloopBwdSm80ILi2ELi2EN4cute5tupleIJNS5_1CILi128EEES8_NS7_ILi64EEEEEENS_10bfloat16_tEfNS_4arch4Sm80ELb0ELb1ELb1ELb0ELb1ELb0ELb0ELb0ELi2ELi4ELi4ELi4ELb0EEENS1_24CollectiveEpilogueBwdGQAISA_fSD_Li256ELb0ELb1EEENS1_19SingleTileSchedulerILb0ELb0ELb0ELi128EEEEEEEEEvNT_6ParamsE$_ZN4cute3eso3ESOILb1ELb0EJNS_6LayoutINS_5tupleIJNS3_IJNS3_IJNS_1CILi4EEENS4_ILi2EEEEEENS4_ILi1EEEEEEEEENS3_IJNS3_IJNS3_IJS8_NS4_ILi32EEEEEENS4_ILi0EEEEEEEEEEENS_10ViewEngineIPN7cutlass10bfloat16_tEEEEEC2ERKSG_RKSL_) ;  /* 0xfffd878000007944 */ /* 0x000fea0003c3ffff */
        /* <DEDUP_REMOVED lines=17> */
[----:B--2--5:R-:W-:Y:S05]  /*302d0*/  CALL.REL.NOINC `($_ZN7cutlass13device_kernelIN5flash19enable_sm80_to_sm89INS1_16FlashAttnBwdSm80INS1_25CollectiveMainloopBwdSm80ILi2ELi2EN4cute5tupleIJNS5_1CILi128EEES8_NS7_ILi64EEEEEENS_10bfloat16_tEfNS_4arch4Sm80ELb0ELb1ELb1ELb0ELb1ELb0ELb0ELb0ELi2ELi4ELi4ELi4ELb0EEENS1_24CollectiveEpilogueBwdGQAISA_fSD_Li256ELb0ELb1EEENS1_19SingleTileSchedulerILb0ELb0ELb0ELi128EEEEEEEEEvNT_6ParamsE$_ZN4cute3eso3ESOILb1ELb0EJNS_6LayoutINS_5tupleIJNS3_IJNS3_IJNS_1CILi2EEES5_EEENS4_ILi1EEEEEEEEENS3_IJNS3_IJNS3_IJS7_NS4_ILi16EEEEEENS4_ILi0EEEEEEEEEEENS_10ViewEngineIPjEEEEC2ERKSF_RKSI_) ;  /* 0xfffd862000007944 */ /* 0x024fea0003c3ffff */
        /* <DEDUP_REMOVED lines=15> */
[----:B------:R-:W-:-:S02]  /*303d0*/  MOV R2, R25 ;  /* 0x0000001900027202 */ /* 0x000fc40000000f00 */
        /* <DEDUP_REMOVED lines=12> */
[----:B-1----:R1:W5:Y:S01]  /*304a0*/  LDL.64 R6, [R1+0x758] ;  /* 0x0007580001067983 */ /* 0x0023620000100a00 */
[----:B------:R-:W-:Y:S01]  /*304b0*/  IMAD.MOV.U32 R2, RZ, RZ, R25 ;  /* 0x000000ffff027224 */ /* 0x000fe200078e0019 */
[----:B------:R-:W-:-:S02]  /*304c0*/  MOV R3, 0x1 ;  /* 0x0000000100037802 */ /* 0x000fc40000000f00 */
        /* <DEDUP_REMOVED lines=46> */
[----:B------:R-:W-:-:S02]  /*307b0*/  MOV R4, 0x307e0 ;  /* 0x000307e000047802 */ /* 0x000fc40000000f00 */
[----:B--2---:R-:W-:Y:S02]  /*307c0*/  SHF.L.U32 R3, R3, 0xa, RZ ;  /* 0x0000000a03037819 */ /* 0x004fe400000006ff */
[----:B------:R-:W-:Y:S05]  /*307d0*/  CALL.REL.NOINC `($_ZN7cutlass13device_kernelIN5flash19enable_sm80_to_sm89INS1_16FlashAttnBwdSm80INS1_25CollectiveMainloopBwdSm80ILi2ELi2EN4cute5tupleIJNS5_1CILi128EEES8_NS7_ILi64EEEEEENS_10bfloat16_tEfNS_4arch4Sm80ELb0ELb1ELb1ELb0ELb1ELb0ELb0ELb0ELi2ELi4ELi4ELi4ELb0EEENS1_24CollectiveEpilogueBwdGQAISA_fSD_Li256ELb0ELb1EEENS1_19SingleTileSchedulerILb0ELb0ELb0ELi128EEEEEEEEEvNT_6ParamsE$_ZN4cute3eso3ESOILb1ELb0EJNS_6LayoutINS_5tupleIJNS3_IJNS_1CILi8EEENS4_ILi1EEEEEENS4_ILi2EEEEEENS3_IJNS3_IJS6_NS4_ILi0EEEEEENS4_ILi8192EEEEEEEEiEEC2ERKSE_RKi) ;  /* 0xfffd953000007944 */ /* 0x000fea0003c3ffff */
[----:B------:R-:W-:Y:S01]  /*307e0*/  ULDC.64 UR4, c[0x0][0x118] ;  /* 0x0000460000047ab9 */ /* 0x000fe20000000a00 */
[----:B-1----:R-:W2:Y:S04]  /*307f0*/  LDL R2, [R1+0x758] ;  /* 0x0007580001027983 */ /* 0x002ea80000100800 */
[----:B------:R-:W2:Y:S01]  /*30800*/  LD.E.64 R4, [R54.64] ;  /* 0x0000000436047980 */ /* 0x000ea2000c101b00 */
[----:B------:R-:W-:Y:S02]  /*30810*/  MOV R9, R25 ;  /* 0x0000001900097202 */ /* 0x000fe40000000f00 */
[----:B------:R-:W-:Y:S01]  /*30820*/  MOV R8, 0x30850 ;  /* 0x0003085000087802 */ /* 0x000fe20000000f00 */
[----:B--2---:R-:W-:-:S04]  /*30830*/  IMAD.WIDE R2, R2, 0x2, R4 ;  /* 0x0000000202027825 */ /* 0x004fc800078e0204 */
[----:B------:R-:W-:Y:S05]  /*30840*/  CALL.REL.NOINC `($_ZN7cutlass13device_kernelIN5flash19enable_sm80_to_sm89INS1_16FlashAttnBwdSm80INS1_25CollectiveMainloopBwdSm80ILi2ELi2EN4cute5tupleIJNS5_1CILi128EEES8_NS7_ILi64EEEEEENS_10bfloat16_tEfNS_4arch4Sm80ELb0ELb1ELb1ELb0ELb1ELb0ELb0ELb0ELi2ELi4ELi4ELi4ELb0EEENS1_24CollectiveEpilogueBwdGQAISA_fSD_Li256ELb0ELb1EEENS1_19SingleTileSchedulerILb0ELb0ELb0ELi128EEEEEEEEEvNT_6ParamsE$_ZN4cute8smem_ptrIPN7cutlass10bfloat16_tEECI1NS_12iter_adaptorIS3_S4_EEES3_) ;  /* 0xfffda34000007944 */ /* 0x000fea0003c3ffff */
[----:B-1----:R1:W5:Y:S01]  /*30850*/  LDL.64 R2, [R1+0x758] ;  /* 0x0007580001027983 */ /* 0x0023620000100a00 */
[----:B------:R-:W-:-:S03]  /*30860*/  MOV R6, 0x30880 ;  /* 0x0003088000067802 */ /* 0x000fc60000000f00 */
[----:B-1---5:R-:W-:Y:S05]  /*30870*/  CALL.REL.NOINC `($_ZN7cutlass13device_kernelIN5flash19enable_sm80_to_sm89INS1_16FlashAttnBwdSm80INS1_25CollectiveMainloopBwdSm80ILi2ELi2EN4cute5tupleIJNS5_1CILi128EEES8_NS7_ILi64EEEEEENS_10bfloat16_tEfNS_4arch4Sm80ELb0ELb1ELb1ELb0ELb1ELb0ELb0ELb0ELi2ELi4ELi4ELi4ELb0EEENS1_24CollectiveEpilogueBwdGQAISA_fSD_Li256ELb0ELb1EEENS1_19SingleTileSchedulerILb0ELb0ELb0ELi128EEEEEEEEEvNT_6ParamsE$_ZN4cute3eso3ESOILb1ELb0EJNS_6LayoutINS_5tupleIJNS3_IJNS_1CILi8EEENS4_ILi1EEEEEENS4_ILi2EEEEEENS3_IJNS3_IJS6_NS4_ILi0EEEEEENS4_ILi8192EEEEEEEENS_10ViewEngineINS_8smem_ptrIPN7cutlass10bfloat16_tEEEEEEEC2ERKSE_RKSL_) ;  /* 0xfffd945000007944 */ /* 0x022fea0003c3ffff */
        /* <DEDUP_REMOVED lines=8> */
[----:B------:R-:W-:Y:S05]  /*30900*/  CALL.REL.NOINC `($_ZN7cutlass13device_kernelIN5flash19enable_sm80_to_sm89INS1_16FlashAttnBwdSm80INS1_25CollectiveMainloopBwdSm80ILi2ELi2EN4cute5tupleIJNS5_1CILi128EEES8_NS7_ILi64EEEEEENS_10bfloat16_tEfNS_4arch4Sm80ELb0ELb1ELb1ELb0ELb1ELb0ELb0ELb0ELi2ELi4ELi4ELi4ELb0EEENS1_24CollectiveEpilogueBwdGQAISA_fSD_Li256ELb0ELb1EEENS1_19SingleTileSchedulerILb0ELb0ELb0ELi128EEEEEEEEEvNT_6ParamsE$_ZN4cute3eso3ESOILb1ELb0EJNS_6LayoutINS_5tupleIJNS3_IJNS_1CILi8EEENS4_ILi1EEEEEENS4_ILi2EEEEEENS3_IJNS3_IJS6_NS4_ILi0EEEEEENS4_ILi64EEEEEEEEiEEC2ERKSE_RKi) ;  /* 0xfffd938000007944 */ /* 0x000fea0003c3ffff */
[----:B-1----:R-:W2:Y:S01]  /*30910*/  LDL R3, [R1+0x758] ;  /* 0x0007580001037983 */ /* 0x002ea20000100800 */
[----:B------:R-:W-:Y:S01]  /*30920*/  MOV R6, 0x30960 ;  /* 0x0003096000067802 */ /* 0x000fe20000000f00 */
[----:B--2---:R-:W-:-:S05]  /*30930*/  IMAD.WIDE R2, R3, 0x2, R52 ;  /* 0x0000000203027825 */ /* 0x004fca00078e0234 */
[----:B------:R-:W-:Y:S02]  /*30940*/  MOV R8, R2 ;  /* 0x0000000200087202 */ /* 0x000fe40000000f00 */
[----:B------:R-:W-:Y:S05]  /*30950*/  CALL.REL.NOINC `($_ZN7cutlass13device_kernelIN5flash19enable_sm80_to_sm89INS1_16FlashAttnBwdSm80INS1_25CollectiveMainloopBwdSm80ILi2ELi2EN4cute5tupleIJNS5_1CILi128EEES8_NS7_ILi64EEEEEENS_10bfloat16_tEfNS_4arch4Sm80ELb0ELb1ELb1ELb0ELb1ELb0ELb0ELb0ELi2ELi4ELi4ELi4ELb0EEENS1_24CollectiveEpilogueBwdGQAISA_fSD_Li256ELb0ELb1EEENS1_19SingleTileSchedulerILb0ELb0ELb0ELi128EEEEEEEEEvNT_6ParamsE$_ZN4cute3eso3ESOILb1ELb0EJNS_6LayoutINS_5tupleIJNS3_IJNS_1CILi8EEENS4_ILi1EEEEEENS4_ILi2EEEEEENS3_IJNS3_IJS6_NS4_ILi0EEEEEENS4_ILi64EEEEEEEENS_10ViewEngineIPN7cutlass10bfloat16_tEEEEEC2ERKSE_RKSJ_) ;  /* 0xfffd92e000007944 */ /* 0x000fea0003c3ffff */
[----:B-1----:R1:W5:Y:S01]  /*30960*/  LDL.64 R2, [R1+0x758] ;  /* 0x0007580001027983 */ /* 0x0023620000100a00 */
[----:B------:R-:W-:Y:S02]  /*30970*/  MOV R7, R5 ;  /* 0x0000000500077202 */ /* 0x000fe40000000f00 */
[----:B------:R-:W-:Y:S02]  /*30980*/  MOV R6, 0x309a0 ;  /* 0x000309a000067802 */ /* 0x000fe40000000f00 */
[----:B-1---5:R-:W-:Y:S05]  /*30990*/  CALL.REL.NOINC `($_ZN7cutlass13device_kernelIN5flash19enable_sm80_to_sm89INS1_16FlashAttnBwdSm80INS1_25CollectiveMainloopBwdSm80ILi2ELi2EN4cute5tupleIJNS5_1CILi128EEES8_NS7_ILi64EEEEEENS_10bfloat16_tEfNS_4arch4Sm80ELb0ELb1ELb1ELb0ELb1ELb0ELb0ELb0ELi2ELi4ELi4ELi4ELb0EEENS1_24CollectiveEpilogueBwdGQAISA_fSD_Li256ELb0ELb1EEENS1_19SingleTileSchedulerILb0ELb0ELb0ELi128EEEEEEEEEvNT_6ParamsE$_ZN4cute3eso3ESOILb1ELb0EJNS_6LayoutINS_5tupleIJNS3_IJNS_1CILi8EEENS4_ILi1EEEEEENS3_IJNS4_ILi2EEEEEEEEENS3_IJNS3_IJS6_NS4_ILi0EEEEEENS3_IJNS4_ILi8192EEEEEEEEEEENS_10ViewEngineINS_8smem_ptrIPN7cutlass10bfloat16_tEEEEEEEC2ERKSG_RKSN_) ;  /* 0xfffd90a000007944 */ /* 0x022fea0003c3ffff */
[----:B-1----:R1:W5:Y:S01]  /*309a0*/  LDL.64 R4, [R1+0x758] ;  /* 0x0007580001047983 */ /* 0x0023620000100a00 */
[----:B------:R-:W-:Y:S02]  /*309b0*/  MOV R8, R2 ;  /* 0x0000000200087202 */ /* 0x000fe40000000f00 */
[----:B------:R-:W-:Y:S02]  /*309c0*/  MOV R6, 0x309e0 ;  /* 0x000309e000067802 */ /* 0x000fe40000000f00 */
[----:B-1---5:R-:W-:Y:S05]  /*309d0*/  CALL.REL.NOINC `($_ZN7cutlass13device_kernelIN5flash19enable_sm80_to_sm89INS1_16FlashAttnBwdSm80INS1_25CollectiveMainloopBwdSm80ILi2ELi2EN4cute5tupleIJNS5_1CILi128EEES8_NS7_ILi64EEEEEENS_10bfloat16_tEfNS_4arch4Sm80ELb0ELb1ELb1ELb0ELb1ELb0ELb0ELb0ELi2ELi4ELi4ELi4ELb0EEENS1_24CollectiveEpilogueBwdGQAISA_fSD_Li256ELb0ELb1EEENS1_19SingleTileSchedulerILb0ELb0ELb0ELi128EEEEEEEEEvNT_6ParamsE$_ZN4cute3eso3ESOILb1ELb0EJNS_6LayoutINS_5tupleIJNS3_IJNS_1CILi8EEENS4_ILi1EEEEEENS3_IJNS4_ILi2EEEEEEEEENS3_IJNS3_IJS6_NS4_ILi0EEEEEENS3_IJNS4_ILi64EEEEEEEEEEENS_10ViewEngineIPN7cutlass10bfloat16_tEEEEEC2ERKSG_RKSL_) ;  /* 0xfffd901000007944 */ /* 0x022fea0003c3ffff */
[----:B-1----:R1:W5:Y:S01]  /*309e0*/  LDL.64 R2, [R1+0x758] ;  /* 0x0007580001027983 */ /* 0x0023620000100a00 */
[----:B------:R-:W-:-:S03]  /*309f0*/  MOV R8, 0x30a10 ;  /* 0x00030a1000087802 */ /* 0x000fc60000000f00 */
[----:B-1---5:R-:W-:Y:S05]  /*30a00*/  CALL.REL.NOINC `($_ZN7cutlass13device_kernelIN5flash19enable_sm80_to_sm89INS1_16FlashAttnBwdSm80INS1_25CollectiveMainloopBwdSm80ILi2ELi2EN4cute5tupleIJNS5_1CILi128EEES8_NS7_ILi64EEEEEENS_10bfloat16_tEfNS_4arch4Sm80ELb0ELb1ELb1ELb0ELb1ELb0ELb0ELb0ELi2ELi4ELi4ELi4ELb0EEENS1_24CollectiveEpilogueBwdGQAISA_fSD_Li256ELb0ELb1EEENS1_19SingleTileSchedulerILb0ELb0ELb0ELi128EEEEEEEEEvNT_6ParamsE$_ZN4cute3eso3ESOILb1ELb0EJNS_6LayoutINS_5tupleIJNS3_IJNS3_IJNS_1CILi8EEENS4_ILi1EEEEEES6_EEENS3_IJNS3_IJS6_S6_EEENS4_ILi2EEEEEEEEENS3_IJNS3_IJNS3_IJS6_NS4_ILi0EEEEEESD_EEENS3_IJNS3_IJSD_SD_EEENS4_ILi64EEEEEEEEEEENS_10ViewEngineIPN7cutlass10bfloat16_tEEEEEC2ERKSK_RKSP_) ;  /* 0xfffd819000007944 */ /* 0x022fea0003c3ffff */
[----:B-1----:R1:W5:Y:S01]  /*30a10*/  LDL.64 R2, [R1+0x758] ;  /* 0x0007580001027983 */ /* 0x0023620000100a00 */
[----:B------:R-:W-:Y:S02]  /*30a20*/  MOV R7, R5 ;  /* 0x0000000500077202 */ /* 0x000fe40000000f00 */
[----:B------:R-:W-:-:S02]  /*30a30*/  MOV R6, 0x30a50 ;  /* 0x00030a5000067802 */ /* 0x000fc40000000f00 */
[----:B-1---5:R-:W-:Y:S05]  /*30a40*/  CALL.REL.NOINC `($_ZN7cutlass13device_kernelIN5flash19enable_sm80_to_sm89INS1_16FlashAttnBwdSm80INS1_25CollectiveMainloopBwdSm80ILi2ELi2EN4cute5tupleIJNS5_1CILi128EEES8_NS7_ILi64EEEEEENS_10bfloat16_tEfNS_4arch4Sm80ELb0ELb1ELb1ELb0ELb1ELb0ELb0ELb0ELi2ELi4ELi4ELi4ELb0EEENS1_24CollectiveEpilogueBwdGQAISA_fSD_Li256ELb0ELb1EEENS1_19SingleTileSchedulerILb0ELb0ELb0ELi128EEEEEEEEEvNT_6ParamsE$_ZN4cute3eso3ESOILb1ELb0EJNS_6LayoutINS_5tupleIJNS3_IJNS3_IJNS_1CILi8EEENS4_ILi1EEEEEES6_EEENS3_IJNS3_IJS6_S6_EEENS4_ILi2EEEEEEEEENS3_IJNS3_IJNS3_IJS6_NS4_ILi0EEEEEESD_EEENS3_IJNS3_IJSD_SD_EEENS4_ILi8192EEEEEEEEEEENS_10ViewEngineINS_8smem_ptrIPN7cutlass10bfloat16_tEEEEEEEC2ERKSK_RKSR_) ;  /* 0xfffd819000007944 */ /* 0x022fea0003c3ffff */
[----:B-1----:R1:W5:Y:S01]  /*30a50*/  LDL.64 R4, [R1+0x758] ;  /* 0x0007580001047983 */ /* 0x0023620000100a00 */
[----:B------:R-:W-:-:S02]  /*30a60*/  MOV R8, R2 ;  /* 0x0000000200087202 */ /* 0x000fc40000000f00 */
        /* <DEDUP_REMOVED lines=140> */
[----:B------:R2:W5:Y:S01]  /*31330*/  LDL R5, [R1+0x758] ;  /* 0x0007580001057983 */ /* 0x0005620000100800 */
[----:B------:R-:W-:-:S03]  /*31340*/  MOV R4, 0x31360 ;  /* 0x0003136000047802 */ /* 0x000fc60000000f00 */
[----:B-12--5:R-:W-:Y:S05]  /*31350*/  CALL.REL.NOINC `($_ZN7cutlass13device_kernelIN5flash19enable_sm80_to_sm89INS1_16FlashAttnBwdSm80INS1_25CollectiveMainloopBwdSm80ILi2ELi2EN4cute5tupleIJNS5_1CILi128EEES8_NS7_ILi64EEEEEENS_10bfloat16_tEfNS_4arch4Sm80ELb0ELb1ELb1ELb0ELb1ELb0ELb0ELb0ELi2ELi4ELi4ELi4ELb0EEENS1_24CollectiveEpilogueBwdGQAISA_fSD_Li256ELb0ELb1EEENS1_19SingleTileSchedulerILb0ELb0ELb0ELi128EEEEEEEEEvNT_6ParamsE$_ZZN4cute5sliceINS_5tupleIJNS_10UnderscoreES2_iEEENS1_IJNS1_IJNS_1CILi1EEENS4_ILi0EEEEEEiNS4_ILi1024EEEEEEEEDaRKT_RKT0_ENKUlRKT_RKT0_E_clIS2_iEEDaSI_SL_) ;  /* 0xfffdb33000007944 */ /* 0x026fea0003c3ffff */
[----:B------:R-:W-:Y:S02]  /*31360*/  MOV R4, 0x31380 ;  /* 0x0003138000047802 */ /* 0x000fe40000000f00 */
[----:B-1---5:R-:W-:Y:S05]  /*31370*/  CALL.REL.NOINC `($_ZN7cutlass13device_kernelIN5flash19enable_sm80_to_sm89INS1_16FlashAttnBwdSm80INS1_25CollectiveMainloopBwdSm80ILi2ELi2EN4cute5tupleIJNS5_1CILi128EEES8_NS7_ILi64EEEEEENS_10bfloat16_tEfNS_4arch4Sm80ELb0ELb1ELb1ELb0ELb1ELb0ELb0ELb0ELi2ELi4ELi4ELi4ELb0EEENS1_24CollectiveEpilogueBwdGQAISA_fSD_Li256ELb0ELb1EEENS1_19SingleTileSchedulerILb0ELb0ELb0ELi128EEEEEEEEEvNT_6ParamsE$_ZZN4cute12filter_tupleINS_5tupleIJNS_10UnderscoreES2_iEEENS1_IJNS1_IJNS_1CILi1EEENS4_ILi0EEEEEEiNS4_ILi1024EEEEEEZNS_5sliceIS3_S9_EEDaRKT_RKT0_EUlRKT_RKT0_E_EEDaSD_SG_OT1_ENKUlDpSJ_E_clIJNS1_IJS7_EEENS1_IJiEEENS1_IJEEEEEEDaSQ_) ;  /* 0xfffd9fc000007944 */ /* 0x022fea0003c3ffff */
[----:B------:R-:W-:Y:S02]  /*31380*/  MOV R69, R25 ;  /* 0x0000001900457202 */ /* 0x000fe40000000f00 */
[----:B------:R-:W-:-:S02]  /*31390*/  MOV R6, 0x313b0 ;  /* 0x000313b000067802 */ /* 0x000fc40000000f00 */
[----:B-1---5:R-:W-:Y:S05]  /*313a0*/  CALL.REL.NOINC `($_ZN7cutlass13device_kernelIN5flash19enable_sm80_to_sm89INS1_16FlashAttnBwdSm80INS1_25CollectiveMainloopBwdSm80ILi2ELi2EN4cute5tupleIJNS5_1CILi128EEES8_NS7_ILi64EEEEEENS_10bfloat16_tEfNS_4arch4Sm80ELb0ELb1ELb1ELb0ELb1ELb0ELb0ELb0ELi2ELi4ELi4ELi4ELb0EEENS1_24CollectiveEpilogueBwdGQAISA_fSD_Li256ELb0ELb1EEENS1_19SingleTileSchedulerILb0ELb0ELb0ELi128EEEEEEEEEvNT_6ParamsE$_ZN4cute5tupleIJNS0_IJNS0_IJNS_1CILi8EEENS1_ILi1EEEEEENS1_ILi2EEEEEENS0_IJNS0_IJS3_NS1_ILi0EEEEEEiEEEEEC2ERKS6_RKS9_) ;  /* 0xfffd90c000007944 */ /* 0x022fea0003c3ffff */
[----:B------:R2:W5:Y:S01]  /*313b0*/  LDL R6, [R1+0x758] ;  /* 0x0007580001067983 */ /* 0x0005620000100800 */
[----:B-1----:R-:W-:Y:S01]  /*313c0*/  IMAD.SHL.U32 R2, R5, 0x400, RZ ;  /* 0x0000040005027824 */ /* 0x002fe200078e00ff */
[----:B------:R-:W-:Y:S01]  /*313d0*/  MOV R60, R25 ;  /* 0x00000019003c7202 */ /* 0x000fe20000000f00 */
[----:B------:R-:W-:Y:S01]  /*313e0*/  IMAD.MOV.U32 R63, RZ, RZ, R24 ;  /* 0x000000ffff3f7224 */ /* 0x000fe200078e0018 */
[----:B------:R-:W-:-:S02]  /*313f0*/  MOV R4, 0x31420 ;  /* 0x0003142000047802 */ /* 0x000fc40000000f00 */
[----:B------:R2:W-:Y:S04]  /*31400*/  STL [R1+0x770], R2 ;  /* 0x0007700201007387 */ /* 0x0005e80000100800 */
[----:B--2--5:R-:W-:Y:S05]  /*31410*/  CALL.REL.NOINC `($_ZN7cutlass13device_kernelIN5flash19enable_sm80_to_sm89INS1_16FlashAttnBwdSm80INS1_25CollectiveMainloopBwdSm80ILi2ELi2EN4cute5tupleIJNS5_1CILi128EEES8_NS7_ILi64EEEEEENS_10bfloat16_tEfNS_4arch4Sm80ELb0ELb1ELb1ELb0ELb1ELb0ELb0ELb0ELi2ELi4ELi4ELi4ELb0EEENS1_24CollectiveEpilogueBwdGQAISA_fSD_Li256ELb0ELb1EEENS1_19SingleTileSchedulerILb0ELb0ELb0ELi128EEEEEEEEEvNT_6ParamsE$_ZN4cute3eso3ESOILb0ELb0EJNS_6LayoutINS_5tupleIJNS3_IJNS_1CILi8EEENS4_ILi1EEEEEENS4_ILi2EEEEEENS3_IJNS3_IJS6_NS4_ILi0EEEEEEiEEEEEiEEC2ERKSD_RKi) ;  /* 0xfffd4e5000007944 */ /* 0x024fea0003c3ffff */
[----:B------:R-:W2:Y:S01]  /*31420*/  LDL.64 R4, [R1+0x758] ;  /* 0x0007580001047983 */ /* 0x000ea20000100a00 */
[----:B------:R-:W-:Y:S02]  /*31430*/  MOV R9, R25 ;  /* 0x0000001900097202 */ /* 0x000fe40000000f00 */
[----:B------:R-:W-:Y:S01]  /*31440*/  MOV R8, 0x31470 ;  /* 0x0003147000087802 */ /* 0x000fe20000000f00 */
[----:B-12---:R-:W-:-:S04]  /*31450*/  IMAD.WIDE R2, R5, 0x2, R56 ;  /* 0x0000000205027825 */ /* 0x006fc800078e0238 */
[----:B------:R-:W-:Y:S05]  /*31460*/  CALL.REL.NOINC `($_ZN7cutlass13device_kernelIN5flash19enable_sm80_to_sm89INS1_16FlashAttnBwdSm80INS1_25CollectiveMainloopBwdSm80ILi2ELi2EN4cute5tupleIJNS5_1CILi128EEES8_NS7_ILi64EEEEEENS_10bfloat16_tEfNS_4arch4Sm80ELb0ELb1ELb1ELb0ELb1ELb0ELb0ELb0ELi2ELi4ELi4ELi4ELb0EEENS1_24CollectiveEpilogueBwdGQAISA_fSD_Li256ELb0ELb1EEENS1_19SingleTileSchedulerILb0ELb0ELb0ELi128EEEEEEEEEvNT_6ParamsE$_ZN4cute8smem_ptrIPN7cutlass10bfloat16_tEECI1NS_12iter_adaptorIS3_S4_EEES3_) ;  /* 0xfffd972000007944 */ /* 0x000fea0003c3ffff */
        /* <DEDUP_REMOVED lines=10> */
[----:B-1----:R-:W-:-:S02]  /*31510*/  MOV R3, 0x1 ;  /* 0x0000000100037802 */ /* 0x002fc40000000f00 */
[----:B------:R-:W-:Y:S02]  /*31520*/  MOV R8, 0x31540 ;  /* 0x0003154000087802 */ /* 0x000fe40000000f00 */
[----:B--2--5:R-:W-:Y:S05]  /*31530*/  CALL.REL.NOINC `($_ZN7cutlass13device_kernelIN5flash19enable_sm80_to_sm89INS1_16FlashAttnBwdSm80INS1_25CollectiveMainloopBwdSm80ILi2ELi2EN4cute5tupleIJNS5_1CILi128EEES8_NS7_ILi64EEEEEENS_10bfloat16_tEfNS_4arch4Sm80ELb0ELb1ELb1ELb0ELb1ELb0ELb0ELb0ELi2ELi4ELi4ELi4ELb0EEENS1_24CollectiveEpilogueBwdGQAISA_fSD_Li256ELb0ELb1EEENS1_19SingleTileSchedulerILb0ELb0ELb0ELi128EEEEEEEEEvNT_6ParamsE$_ZN4cute3eso3ESOILb1ELb0EJNS_10UnderscoreES2_iEEC2ERKS2_S5_RKi) ;  /* 0xfffd5b5000007944 */ /* 0x024fea0003c3ffff */
[----:B-1----:R-:W2:Y:S01]  /*31540*/  LDL R3, [R1+0x758] ;  /* 0x0007580001037983 */ /* 0x002ea20000100800 */
[----:B------:R-:W-:Y:S01]  /*31550*/  IMAD.MOV.U32 R60, RZ, RZ, R25 ;  /* 0x000000ffff3c7224 */ /* 0x000fe200078e0019 */
[----:B------:R-:W-:Y:S02]  /*31560*/  MOV R4, 0x31590 ;  /* 0x0003159000047802 */ /* 0x000fe40000000f00 */
[----:B--2---:R-:W-:Y:S02]  /*31570*/  SHF.L.U32 R3, R3, 0x2, RZ ;  /* 0x0000000203037819 */ /* 0x004fe400000006ff */
[----:B------:R-:W-:Y:S05]  /*31580*/  CALL.REL.NOINC `($_ZN7cutlass13device_kernelIN5flash19enable_sm80_to_sm89INS1_16FlashAttnBwdSm80INS1_25CollectiveMainloopBwdSm80ILi2ELi2EN4cute5tupleIJNS5_1CILi128EEES8_NS7_ILi64EEEEEENS_10bfloat16_tEfNS_4arch4Sm80ELb0ELb1ELb1ELb0ELb1ELb0ELb0ELb0ELi2ELi4ELi4ELi4ELb0EEENS1_24CollectiveEpilogueBwdGQAISA_fSD_Li256ELb0ELb1EEENS1_19SingleTileSchedulerILb0ELb0ELb0ELi128EEEEEEEEEvNT_6ParamsE$_ZN4cute3eso3ESOILb1ELb0EJNS_6LayoutINS_5tupleIJNS3_IJNS3_IJNS_1CILi4EEENS4_ILi2EEEEEENS4_ILi1EEEEEES6_EEENS3_IJNS3_IJNS3_IJS8_NS4_ILi32EEEEEENS4_ILi0EEEEEENS4_ILi64EEEEEEEEiEEC2ERKSH_RKi) ;  /* 0xfffd74c000007944 */ /* 0x000fea0003c3ffff */
[----:B-1----:R-:W2:Y:S01]  /*31590*/  LDL R3, [R1+0x758] ;  /* 0x0007580001037983 */ /* 0x002ea20000100800 */
[----:B------:R-:W-:Y:S02]  /*315a0*/  MOV R69, R25 ;  /* 0x0000001900457202 */ /* 0x000fe40000000f00 */
[----:B------:R-:W-:Y:S01]  /*315b0*/  MOV R6, 0x315e0 ;  /* 0x000315e000067802 */ /* 0x000fe20000000f00 */
[----:B--2---:R-:W-:-:S04]  /*315c0*/  IMAD.WIDE R8, R3, 0x2, R50 ;  /* 0x0000000203087825 */ /* 0x004fc800078e0232 */
[----:B------:R-:W-:Y:S05]  /*315d0*/  CALL.REL.NOINC `($_ZN7cutlass13device_kernelIN5flash19enable_sm80_to_sm89INS1_16FlashAttnBwdSm80INS1_25CollectiveMainloopBwdSm80ILi2ELi2EN4cute5tupleIJNS5_1CILi128EEES8_NS7_ILi64EEEEEENS_10bfloat16_tEfNS_4arch4Sm80ELb0ELb1ELb1ELb0ELb1ELb0ELb0ELb0ELi2ELi4ELi4ELi4ELb0EEENS1_24CollectiveEpilogueBwdGQAISA_fSD_Li256ELb0ELb1EEENS1_19SingleTileSchedulerILb0ELb0ELb0ELi128EEEEEEEEEvNT_6ParamsE$_ZN4cute3eso3ESOILb1ELb0EJNS_6LayoutINS_5tupleIJNS3_IJNS3_IJNS_1CILi4EEENS4_ILi2EEEEEENS4_ILi1EEEEEES6_EEENS3_IJNS3_IJNS3_IJS8_NS4_ILi32EEEEEENS4_ILi0EEEEEENS4_ILi64EEEEEEEENS_10ViewEngineIPN7cutlass10bfloat16_tEEEEEC2ERKSH_RKSM_) ;  /* 0xfffd743000007944 */ /* 0x000fea0003c3ffff */
[----:B------:R2:W5:Y:S01]  /*315e0*/  LDL.64 R4, [R1+0x758] ;  /* 0x0007580001047983 */ /* 0x0005620000100a00 */
[----:B------:R-:W-:Y:S02]  /*315f0*/  MOV R3, R12 ;  /* 0x0000000c00037202 */ /* 0x000fe40000000f00 */
[----:B-1----:R-:W-:-:S02]  /*31600*/  MOV R8, 0x31620 ;  /* 0x0003162000087802 */ /* 0x002fc40000000f00 */
[----:B--2--5:R-:W-:Y:S05]  /*31610*/  CALL.REL.NOINC `($_ZN7cutlass13device_kernelIN5flash19enable_sm80_to_sm89INS1_16FlashAttnBwdSm80INS1_25CollectiveMainloopBwdSm80ILi2ELi2EN4cute5tupleIJNS5_1CILi128EEES8_NS7_ILi64EEEEEENS_10bfloat16_tEfNS_4arch4Sm80ELb0ELb1ELb1ELb0ELb1ELb0ELb0ELb0ELi2ELi4ELi4ELi4ELb0EEENS1_24CollectiveEpilogueBwdGQAISA_fSD_Li256ELb0ELb1EEENS1_19SingleTileSchedulerILb0ELb0ELb0ELi128EEEEEEEEEvNT_6ParamsE$_ZZN4cute4takeILi1ELi2ENS_5tupleIJNS1_IJNS_1CILi1EEENS2_ILi0EEEEEEiEEEEEDaRKT1_ENKUlDpRKT_E_clIJiEEEDaSD_) ;  /* 0xfffdabf000007944 */ /* 0x024fea0003c3ffff */
[----:B------:R-:W-:Y:S02]  /*31620*/  MOV R69, R25 ;  /* 0x0000001900457202 */ /* 0x000fe40000000f00 */
[----:B------:R-:W-:-:S02]  /*31630*/  MOV R6, 0x31650 ;  /* 0x0003165000067802 */ /* 0x000fc40000000f00 */
[----:B-1---5:R-:W-:Y:S05]  /*31640*/  CALL.REL.NOINC `($_ZN7cutlass13device_kernelIN5flash19enable_sm80_to_sm89INS1_16FlashAttnBwdSm80INS1_25CollectiveMainloopBwdSm80ILi2ELi2EN4cute5tupleIJNS5_1CILi128EEES8_NS7_ILi64EEEEEENS_10bfloat16_tEfNS_4arch4Sm80ELb0ELb1ELb1ELb0ELb1ELb0ELb0ELb0ELi2ELi4ELi4ELi4ELb0EEENS1_24CollectiveEpilogueBwdGQAISA_fSD_Li256ELb0ELb1EEENS1_19SingleTileSchedulerILb0ELb0ELb0ELi128EEEEEEEEEvNT_6ParamsE$_ZN4cute3eso3ESOILb1ELb0EJNS_5tupleIJNS_1CILi1EEENS3_ILi0EEEEEENS2_IJiEEEEEC2ERKS6_RKS7_) ;  /* 0xfffd6c9000007944 */ /* 0x022fea0003c3ffff */
[----:B-1----:R1:W5:Y:S01]  /*31650*/  LDL R3, [R1+0x758] ;  /* 0x0007580001037983 */ /* 0x0023620000100800 */
[----:B------:R-:W-:-:S02]  /*31660*/  MOV R69, R25 ;  /* 0x0000001900457202 */ /* 0x000fc40000000f00 */
        /* <DEDUP_REMOVED lines=22> */
[----:B------:R-:W2:Y:S01]  /*317d0*/  LDL R4, [R1+0x758] ;  /* 0x0007580001047983 */ /* 0x000ea20000100800 */
[----:B-1----:R-:W-:Y:S02]  /*317e0*/  MOV R2, R24 ;  /* 0x0000001800027202 */ /* 0x002fe40000000f00 */
[----:B------:R-:W-:Y:S01]  /*317f0*/  MOV R14, 0x31820 ;  /* 0x00031820000e7802 */ /* 0x000fe20000000f00 */
[----:B--2---:R1:W-:Y:S04]  /*31800*/  STL [R1+0x770], R4 ;  /* 0x0007700401007387 */ /* 0x0043e80000100800 */
        /* <DEDUP_REMOVED lines=194> */
[----:B------:R-:W-:Y:S05]  /*32430*/  CALL.REL.NOINC `($_ZN7cutlass13device_kernelIN5flash19enable_sm80_to_sm89INS1_16FlashAttnBwdSm80INS1_25CollectiveMainloopBwdSm80ILi2ELi2EN4cute5tupleIJNS5_1CILi128EEES8_NS7_ILi64EEEEEENS_10bfloat16_tEfNS_4arch4Sm80ELb0ELb1ELb1ELb0ELb1ELb0ELb0ELb0ELi2ELi4ELi4ELi4ELb0EEENS1_24CollectiveEpilogueBwdGQAISA_fSD_Li256ELb0ELb1EEENS1_19SingleTileSchedulerILb0ELb0ELb0ELi128EEEEEEEEEvNT_6ParamsE$_ZN4cute3eso3ESOILb1ELb0EJNS_6LayoutINS_5tupleIJNS3_IJNS_1CILi2EEES5_S5_EEES5_EEENS3_IJNS3_IJNS4_ILi1EEES5_NS4_ILi4EEEEEENS4_ILi64EEEEEEEEiEEC2ERKSD_RKi) ;  /* 0xfffd714000007944 */ /* 0x000fea0003c3ffff */
[----:B-1----:R-:W2:Y:S01]  /*32440*/  LDL R3, [R1+0x758] ;  /* 0x0007580001037983 */ /* 0x002ea20000100800 */
[----:B------:R-:W-:Y:S01]  /*32450*/  MOV R4, 0x32490 ;  /* 0x0003249000047802 */ /* 0x000fe20000000f00 */
[----:B--2---:R-:W-:-:S05]  /*32460*/  IMAD.WIDE R2, R3, 0x2, R46 ;  /* 0x0000000203027825 */ /* 0x004fca00078e022e */
[----:B------:R-:W-:Y:S02]  /*32470*/  MOV R6, R2 ;  /* 0x0000000200067202 */ /* 0x000fe40000000f00 */
[----:B------:R-:W-:Y:S05]  /*32480*/  CALL.REL.NOINC `($_ZN7cutlass13device_kernelIN5flash19enable_sm80_to_sm89INS1_16FlashAttnBwdSm80INS1_25CollectiveMainloopBwdSm80ILi2ELi2EN4cute5tupleIJNS5_1CILi128EEES8_NS7_ILi64EEEEEENS_10bfloat16_tEfNS_4arch4Sm80ELb0ELb1ELb1ELb0ELb1ELb0ELb0ELb0ELi2ELi4ELi4ELi4ELb0EEENS1_24CollectiveEpilogueBwdGQAISA_fSD_Li256ELb0ELb1EEENS1_19SingleTileSchedulerILb0ELb0ELb0ELi128EEEEEEEEEvNT_6ParamsE$_ZN4cute3eso3ESOILb1ELb0EJNS_6LayoutINS_5tupleIJNS3_IJNS_1CILi2EEES5_S5_EEES5_EEENS3_IJNS3_IJNS4_ILi1EEES5_NS4_ILi4EEEEEENS4_ILi64EEEEEEEENS_10ViewEngineIPN7cutlass10bfloat16_tEEEEEC2ERKSD_RKSI_) ;  /* 0xfffd70a000007944 */ /* 0x000fea0003c3ffff */
[----:B------:R2:W5:Y:S01]  /*32490*/  LDL.64 R60, [R1+0x758] ;  /* 0x00075800013c7983 */ /* 0x0005620000100a00 */
[----:B------:R-:W-:Y:S01]  /*324a0*/  IMAD.MOV.U32 R83, RZ, RZ, R25 ;  /* 0x000000ffff537224 */ /* 0x000fe200078e0019 */
[----:B------:R-:W-:Y:S02]  /*324b0*/  MOV R3, RZ ;  /* 0x000000ff00037202 */ /* 0x000fe40000000f00 */
[----:B------:R-:W-:Y:S02]  /*324c0*/  MOV R8, 0x324e0 ;  /* 0x000324e000087802 */ /* 0x000fe40000000f00 */
[----:B-12--5:R-:W-:Y:S05]  /*324d0*/  CALL.REL.NOINC `($_ZN7cutlass13device_kernelIN5flash19enable_sm80_to_sm89INS1_16FlashAttnBwdSm80INS1_25CollectiveMainloopBwdSm80ILi2ELi2EN4cute5tupleIJNS5_1CILi128EEES8_NS7_ILi64EEEEEENS_10bfloat16_tEfNS_4arch4Sm80ELb0ELb1ELb1ELb0ELb1ELb0ELb0ELb0ELi2ELi4ELi4ELi4ELb0EEENS1_24CollectiveEpilogueBwdGQAISA_fSD_Li256ELb0ELb1EEENS1_19SingleTileSchedulerILb0ELb0ELb0ELi128EEEEEEEEEvNT_6ParamsE$_ZN4cute3eso3ESOILb1ELb0EJNS_10UnderscoreES2_iEEC2ERKS2_S5_RKi) ;  /* 0xfffd4bb000007944 */ /* 0x026fea0003c3ffff */
[----:B-1----:R-:W2:Y:S01]  /*324e0*/  LDL R3, [R1+0x758] ;  /* 0x0007580001037983 */ /* 0x002ea20000100800 */
[----:B------:R-:W-:Y:S01]  /*324f0*/  IMAD.MOV.U32 R69, RZ, RZ, R25 ;  /* 0x000000ffff457224 */ /* 0x000fe200078e0019 */
[----:B------:R-:W-:Y:S02]  /*32500*/  MOV R4, 0x32530 ;  /* 0x0003253000047802 */ /* 0x000fe40000000f00 */
[----:B--2---:R-:W-:Y:S02]  /*32510*/  SHF.L.U32 R3, R3, 0x2, RZ ;  /* 0x0000000203037819 */ /* 0x004fe400000006ff */
[----:B------:R-:W-:Y:S05]  /*32520*/  CALL.REL.NOINC `($_ZN7cutlass13device_kernelIN5flash19enable_sm80_to_sm89INS1_16FlashAttnBwdSm80INS1_25CollectiveMainloopBwdSm80ILi2ELi2EN4cute5tupleIJNS5_1CILi128EEES8_NS7_ILi64EEEEEENS_10bfloat16_tEfNS_4arch4Sm80ELb0ELb1ELb1ELb0ELb1ELb0ELb0ELb0ELi2ELi4ELi4ELi4ELb0EEENS1_24CollectiveEpilogueBwdGQAISA_fSD_Li256ELb0ELb1EEENS1_19SingleTileSchedulerILb0ELb0ELb0ELi128EEEEEEEEEvNT_6ParamsE$_ZN4cute3eso3ESOILb1ELb0EJNS_6LayoutINS_5tupleIJNS3_IJNS_1CILi2EEES5_EEES6_EEENS3_IJNS3_IJNS4_ILi1EEES5_EEENS3_IJNS4_ILi32EEENS4_ILi64EEEEEEEEEEEiEEC2ERKSE_RKi) ;  /* 0xfffd6f3000007944 */ /* 0x000fea0003c3ffff */
[----:B-1----:R-:W2:Y:S01]  /*32530*/  LDL R3, [R1+0x758] ;  /* 0x0007580001037983 */ /* 0x002ea20000100800 */
[----:B------:R-:W-:Y:S02]  /*32540*/  MOV R69, R25 ;  /* 0x0000001900457202 */ /* 0x000fe40000000f00 */
[----:B------:R-:W-:Y:S01]  /*32550*/  MOV R4, 0x32590 ;  /* 0x0003259000047802 */ /* 0x000fe20000000f00 */
[----:B--2---:R-:W-:-:S05]  /*32560*/  IMAD.WIDE R2, R3, 0x2, R48 ;  /* 0x0000000203027825 */ /* 0x004fca00078e0230 */
[----:B------:R-:W-:Y:S02]  /*32570*/  MOV R6, R2 ;  /* 0x0000000200067202 */ /* 0x000fe40000000f00 */
[----:B------:R-:W-:Y:S05]  /*32580*/  CALL.REL.NOINC `($_ZN7cutlass13device_kernelIN5flash19enable_sm80_to_sm89INS1_16FlashAttnBwdSm80INS1_25CollectiveMainloopBwdSm80ILi2ELi2EN4cute5tupleIJNS5_1CILi128EEES8_NS7_ILi64EEEEEENS_10bfloat16_tEfNS_4arch4Sm80ELb0ELb1ELb1ELb0ELb1ELb0ELb0ELb0ELi2ELi4ELi4ELi4ELb0EEENS1_24CollectiveEpilogueBwdGQAISA_fSD_Li256ELb0ELb1EEENS1_19SingleTileSchedulerILb0ELb0ELb0ELi128EEEEEEEEEvNT_6ParamsE$_ZN4cute3eso3ESOILb1ELb0EJNS_6LayoutINS_5tupleIJNS3_IJNS_1CILi2EEES5_EEES6_EEENS3_IJNS3_IJNS4_ILi1EEES5_EEENS3_IJNS4_ILi32EEENS4_ILi64EEEEEEEEEEENS_10ViewEngineIPN7cutlass10bfloat16_tEEEEEC2ERKSE_RKSJ_) ;  /* 0xfffd6e8000007944 */ /* 0x000fea0003c3ffff */
[----:B------:R2:W5:Y:S04]  /*32590*/  LDL.64 R62, [R1+0x758] ;  /* 0x00075800013e7983 */ /* 0x0005680000100a00 */
[----:B------:R2:W-:Y:S02]  /*325a0*/  STL [R1+0x770], RZ ;  /* 0x000770ff01007387 */ /* 0x0005e40000100800 */
.L_x_1874:
        /* <DEDUP_REMOVED lines=228> */
[----:B------:R-:W-:Y:S05]  /*333f0*/  CALL.REL.NOINC `($_ZN7cutlass13device_kernelIN5flash19enable_sm80_to_sm89INS1_16FlashAttnBwdSm80INS1_25CollectiveMainloopBwdSm80ILi2ELi2EN4cute5tupleIJNS5_1CILi128EEES8_NS7_ILi64EEEEEENS_10bfloat16_tEfNS_4arch4Sm80ELb0ELb1ELb1ELb0ELb1ELb0ELb0ELb0ELi2ELi4ELi4ELi4ELb0EEENS1_24CollectiveEpilogueBwdGQAISA_fSD_Li256ELb0ELb1EEENS1_19SingleTileSchedulerILb0ELb0ELb0ELi128EEEEEEEEEvNT_6ParamsE$_ZN4cute3eso3ESOILb1ELb0EJNS_10UnderscoreES2_iEEC2ERKS2_S5_RKi) ;  /* 0xfffd3c9000007944 */ /* 0x000fea0003c3ffff */
        /* <DEDUP_REMOVED lines=465> */
[----:B------:R-:W-:Y:S02]  /*35110*/  MOV R3, 0x1 ;  /* 0x0000000100037802 */ /* 0x000fe40000000f00 */
        /* <DEDUP_REMOVED lines=15> */
.L_x_1875:
        /* <DEDUP_REMOVED lines=710> */
.L_x_1876:
        /* <DEDUP_REMOVED lines=710> */
.L_x_1877:
        /* <DEDUP_REMOVED lines=710> */
.L_x_1878:
        /* <DEDUP_REMOVED lines=710> */
.L_x_1879:
        /* <DEDUP_REMOVED lines=710> */
.L_x_1880:
        /* <DEDUP_REMOVED lines=256> */
.L_x_1881:
        /* <DEDUP_REMOVED lines=274> */
[----:B--2--5:R-:W-:Y:S05]  /*45110*/  CALL.REL.NOINC `($_ZN7cutlass13device_kernelIN5flash19enable_sm80_to_sm89INS1_16FlashAttnBwdSm80INS1_25CollectiveMainloopBwdSm80ILi2ELi2EN4cute5tupleIJNS5_1CILi128EEES8_NS7_ILi64EEEEEENS_10bfloat16_tEfNS_4arch4Sm80ELb0ELb1ELb1ELb0ELb1ELb0ELb0ELb0ELi2ELi4ELi4ELi4ELb0EEENS1_24CollectiveEpilogueBwdGQAISA_fSD_Li256ELb0ELb1EEENS1_19SingleTileSchedulerILb0ELb0ELb0ELi128EEEEEEEEEvNT_6ParamsE$_ZZZN5flash25CollectiveMainloopBwdSm80ILi2ELi2EN4cute5tupleIJNS1_1CILi128EEES4_NS3_ILi64EEEEEEN7cutlass10bfloat16_tEfNS7_4arch4Sm80ELb0ELb1ELb1ELb0ELb1ELb0ELb0ELb0ELi2ELi4ELi4ELi4ELb0EE3mmaINS_16FlashAttnBwdSm80ISB_NS_24CollectiveEpilogueBwdGQAIS6_fSA_Li256ELb0ELb1EEENS_19SingleTileSchedulerILb0ELb0ELb0ELi128EEEE13SharedStorageENS1_6TensorINS1_11ArrayEngineIfLm32EEENS1_6LayoutINS2_IJNS2_IJNS3_ILi2EEESO_EEESO_NS3_ILi4EEEEEENS2_IJNS2_IJNS3_ILi1EEESO_EEESQ_NS3_ILi8EEEEEEEEEEEEbRKNSB_6ParamsERT0_S12_iNS2_IJiiiEEERT_ENKUliT_E_clIZSC_ISJ_SX_EbS10_S12_S12_iS13_S15_EUlRS16_iE_EEDaiS16_ENKUlT_E_clIZSC_ISJ_SX_EbS10_S12_S12_iS13_S15_EUlvE0_EEDaS1B_) ;  /* 0x0001c7c000007944 */ /* 0x024fea0003c00000 */
[----:B------:R-:W2:Y:S01]  /*45120*/  LDL.64 R2, [R26+0x188] ;  /* 0x000188001a027983 */ /* 0x000ea20000100a00 */
[----:B------:R-:W-:-:S03]  /*45130*/  ULDC.64 UR4, c[0x0][0x118] ;  /* 0x0000460000047ab9 */ /* 0x000fc60000000a00 */
[----:B-1----:R1:W5:Y:S04]  /*45140*/  LDL.64 R14, [R26+0xc8] ;  /* 0x0000c8001a0e7983 */ /* 0x0023680000100a00 */
[----:B--2---:R-:W5:Y:S01]  /*45150*/  LD.E.64 R2, [R2.64] ;  /* 0x0000000402027980 */ /* 0x004f62000c101b00 */
[----:B------:R-:W-:Y:S02]  /*45160*/  MOV R9, R25 ;  /* 0x0000001900097202 */ /* 0x000fe40000000f00 */
[----:B------:R-:W-:Y:S02]  /*45170*/  MOV R8, 0x45190 ;  /* 0x0004519000087802 */ /* 0x000fe40000000f00 */
[----:B-1---5:R-:W-:Y:S05]  /*45180*/  CALL.REL.NOINC `($_ZN7cutlass13device_kernelIN5flash19enable_sm80_to_sm89INS1_16FlashAttnBwdSm80INS1_25CollectiveMainloopBwdSm80ILi2ELi2EN4cute5tupleIJNS5_1CILi128EEES8_NS7_ILi64EEEEEENS_10bfloat16_tEfNS_4arch4Sm80ELb0ELb1ELb1ELb0ELb1ELb0ELb0ELb0ELi2ELi4ELi4ELi4ELb0EEENS1_24CollectiveEpilogueBwdGQAISA_fSD_Li256ELb0ELb1EEENS1_19SingleTileSchedulerILb0ELb0ELb0ELi128EEEEEEEEEvNT_6ParamsE$_ZN4cute8smem_ptrIPN7cutlass10bfloat16_tEECI1NS_12iter_adaptorIS3_S4_EEES3_) ;  /* 0xfffc5a0000007944 */ /* 0x022fea0003c3ffff */
        /* <DEDUP_REMOVED lines=84> */
[----:B------:R1:W-:Y:S01]  /*456d0*/  STL.64 [R1+0x7a0], R2 ;  /* 0x0007a00201007387 */ /* 0x0003e20000100a00 */
[----:B------:R-:W-:Y:S02]  /*456e0*/  MOV R5, R6 ;  /* 0x0000000600057202 */ /* 0x000fe40000000f00 */
[----:B------:R-:W-:Y:S02]  /*456f0*/  MOV R4, 0x45710 ;  /* 0x0004571000047802 */ /* 0x000fe40000000f00 */
[----:B-1----:R-:W-:Y:S05]  /*45700*/  CALL.REL.NOINC `($_ZN7cutlass13device_kernelIN5flash19enable_sm80_to_sm89INS1_16FlashAttnBwdSm80INS1_25CollectiveMainloopBwdSm80ILi2ELi2EN4cute5tupleIJNS5_1CILi128EEES8_NS7_ILi64EEEEEENS_10bfloat16_tEfNS_4arch4Sm80ELb0ELb1ELb1ELb0ELb1ELb0ELb0ELb0ELi2ELi4ELi4ELi4ELb0EEENS1_24CollectiveEpilogueBwdGQAISA_fSD_Li256ELb0ELb1EEENS1_19SingleTileSchedulerILb0ELb0ELb0ELi128EEEEEEEEEvNT_6ParamsE$_ZZN4cute7flattenINS_5tupleIJNS_1CILi1EEENS1_IJNS2_ILi8EEEiiEEENS2_ILi64EEENS1_IJiNS2_ILi144EEENS2_ILi288EEEEEENS2_ILi512EEEEEEEEDaRKT_ENKUlRKT_E_clIS9_EEDaSH_) ;  /* 0xfffc957000007944 */ /* 0x002fea0003c3ffff */
[----:B------:R1:W-:Y:S01]  /*45710*/  STL [R1+0x794], R2 ;  /* 0x0007940201007387 */ /* 0x0003e20000100800 */
[----:B------:R-:W-:Y:S01]  /*45720*/  IMAD.MOV.U32 R62, RZ, RZ, R56 ;  /* 0x000000ffff3e7224 */ /* 0x000fe200078e0038 */
        /* <DEDUP_REMOVED lines=28> */
[----:B-1----:R-:W-:Y:S05]  /*458f0*/  CALL.REL.NOINC `($_ZN7cutlass13device_kernelIN5flash19enable_sm80_to_sm89INS1_16FlashAttnBwdSm80INS1_25CollectiveMainloopBwdSm80ILi2ELi2EN4cute5tupleIJNS5_1CILi128EEES8_NS7_ILi64EEEEEENS_10bfloat16_tEfNS_4arch4Sm80ELb0ELb1ELb1ELb0ELb1ELb0ELb0ELb0ELi2ELi4ELi4ELi4ELb0EEENS1_24CollectiveEpilogueBwdGQAISA_fSD_Li256ELb0ELb1EEENS1_19SingleTileSchedulerILb0ELb0ELb0ELi128EEEEEEEEEvNT_6ParamsE$_ZN4cute3eso3ESOILb1ELb0EJNS_1CILi8EEEiiiNS2_ILi144EEENS2_ILi512EEEEEC2ERKS3_RKiSA_SA_RKS4_RKS5_) ;  /* 0xfffc235000007944 */ /* 0x002fea0003c3ffff */
        /* <DEDUP_REMOVED lines=24> */
[----:B-1----:R-:W-:Y:S05]  /*45a80*/  CALL.REL.NOINC `($_ZN7cutlass13device_kernelIN5flash19enable_sm80_to_sm89INS1_16FlashAttnBwdSm80INS1_25CollectiveMainloopBwdSm80ILi2ELi2EN4cute5tupleIJNS5_1CILi128EEES8_NS7_ILi64EEEEEENS_10bfloat16_tEfNS_4arch4Sm80ELb0ELb1ELb1ELb0ELb1ELb0ELb0ELb0ELi2ELi4ELi4ELi4ELb0EEENS1_24CollectiveEpilogueBwdGQAISA_fSD_Li256ELb0ELb1EEENS1_19SingleTileSchedulerILb0ELb0ELb0ELi128EEEEEEEEEvNT_6ParamsE$_ZZN4cute6detail16composition_implINS_5tupleIJNS_1CILi16EEENS3_ILi2EEES5_S5_NS3_ILi4EEES5_EEENS2_IJNS3_ILi1EEEiiiNS3_ILi144EEENS3_ILi512EEEEEENS2_IJNS2_IJS5_S5_EEES6_NS3_ILi8EEEEEENS2_IJNS2_IJNS3_ILi64EEESA_EEES4_NS3_ILi1024EEEEEEEEDaRKT_RKT0_RKT1_RKT2_ENKUlRKT_RKT0_E_clISC_SG_EEDaSX_S10_) ;  /* 0xfffc6ff000007944 */ /* 0x002fea0003c3ffff */
[----:B------:R-:W-:Y:S01]  /*45a90*/  IMAD.MOV.U32 R20, RZ, RZ, R51 ;  /* 0x000000ffff147224 */ /* 0x000fe200078e0033 */
[----:B------:R-:W-:Y:S01]  /*45aa0*/  MOV R5, R55 ;  /* 0x0000003700057202 */ /* 0x000fe20000000f00 */
[----:B------:R-:W-:Y:S01]  /*45ab0*/  IMAD.MOV.U32 R3, RZ, RZ, R50 ;  /* 0x000000ffff037224 */ /* 0x000fe200078e0032 */
[----:B------:R-:W-:-:S02]  /*45ac0*/  MOV R17, R56 ;  /* 0x0000003800117202 */ /* 0x000fc40000000f00 */
[----:B------:R-:W-:Y:S02]  /*45ad0*/  MOV R16, 0x45af0 ;  /* 0x00045af000107802 */ /* 0x000fe40000000f00 */
[----:B--2--5:R-:W-:Y:S05]  /*45ae0*/  CALL.REL.NOINC `($_ZN7cutlass13device_kernelIN5flash19enable_sm80_to_sm89INS1_16FlashAttnBwdSm80INS1_25CollectiveMainloopBwdSm80ILi2ELi2EN4cute5tupleIJNS5_1CILi128EEES8_NS7_ILi64EEEEEENS_10bfloat16_tEfNS_4arch4Sm80ELb0ELb1ELb1ELb0ELb1ELb0ELb0ELb0ELi2ELi4ELi4ELi4ELb0EEENS1_24CollectiveEpilogueBwdGQAISA_fSD_Li256ELb0ELb1EEENS1_19SingleTileSchedulerILb0ELb0ELb0ELi128EEEEEEEEEvNT_6ParamsE$_ZZN4cute6detail16composition_implINS_5tupleIJNS_1CILi16EEENS3_ILi2EEES5_S5_NS3_ILi4EEES5_EEENS2_IJNS3_ILi1EEEiiiNS3_ILi144EEENS3_ILi512EEEEEENS2_IJNS2_IJS5_S5_EEES6_NS3_ILi8EEEEEENS2_IJNS2_IJNS3_ILi64EEESA_EEES4_NS3_ILi1024EEEEEEEEDaRKT_RKT0_RKT1_RKT2_ENKUlRKT_RKT0_E_clIS6_S4_EEDaSX_S10_) ;  /* 0xfffc6d1000007944 */ /* 0x024fea0003c3ffff */
[----:B-----5:R2:W-:Y:S01]  /*45af0*/  STL.64 [R1+0x770], R2 ;  /* 0x0007700201007387 */ /* 0x0205e20000100a00 */
[----:B------:R-:W-:Y:S01]  /*45b00*/  IMAD.MOV.U32 R62, RZ, RZ, R25 ;  /* 0x000000ffff3e7224 */ /* 0x000fe200078e0019 */
[----:B------:R-:W-:Y:S02]  /*45b10*/  MOV R69, R24 ;  /* 0x0000001800457202 */ /* 0x000fe40000000f00 */
[----:B------:R-:W-:Y:S02]  /*45b20*/  MOV R4, 0x45b40 ;  /* 0x00045b4000047802 */ /* 0x000fe40000000f00 */
[----:B-12---:R-:W-:Y:S05]  /*45b30*/  CALL.REL.NOINC `($_ZN7cutlass13device_kernelIN5flash19enable_sm80_to_sm89INS1_16FlashAttnBwdSm80INS1_25CollectiveMainloopBwdSm80ILi2ELi2EN4cute5tupleIJNS5_1CILi128EEES8_NS7_ILi64EEEEEENS_10bfloat16_tEfNS_4arch4Sm80ELb0ELb1ELb1ELb0ELb1ELb0ELb0ELb0ELi2ELi4ELi4ELi4ELb0EEENS1_24CollectiveEpilogueBwdGQAISA_fSD_Li256ELb0ELb1EEENS1_19SingleTileSchedulerILb0ELb0ELb0ELi128EEEEEEEEEvNT_6ParamsE$_ZN4cute3eso3ESOILb0ELb0EJNS_5tupleIJiNS_1CILi512EEEEEENS2_IJiiEEENS3_ILi1024EEEEEC2ERKS5_RKS6_RKS7_) ;  /* 0xfffbffd000007944 */ /* 0x006fea0003c3ffff */
[----:B------:R2:W5:Y:S04]  /*45b40*/  LDL R5, [R1+0x760] ;  /* 0x0007600001057983 */ /* 0x0005680000100800 */
[----:B-1----:R2:W5:Y:S01]  /*45b50*/  LDL.64 R2, [R1+0x758] ;  /* 0x0007580001027983 */ /* 0x0025620000100a00 */
[----:B------:R-:W-:Y:S02]  /*45b60*/  MOV R62, R25 ;  /* 0x00000019003e7202 */ /* 0x000fe40000000f00 */
[----:B------:R-:W-:-:S02]  /*45b70*/  MOV R6, 0x45b90 ;  /* 0x00045b9000067802 */ /* 0x000fc40000000f00 */
[----:B--2--5:R-:W-:Y:S05]  /*45b80*/  CALL.REL.NOINC `($_ZN7cutlass13device_kernelIN5flash19enable_sm80_to_sm89INS1_16FlashAttnBwdSm80INS1_25CollectiveMainloopBwdSm80ILi2ELi2EN4cute5tupleIJNS5_1CILi128EEES8_NS7_ILi64EEEEEENS_10bfloat16_tEfNS_4arch4Sm80ELb0ELb1ELb1ELb0ELb1ELb0ELb0ELb0ELi2ELi4ELi4ELi4ELb0EEENS1_24CollectiveEpilogueBwdGQAISA_fSD_Li256ELb0ELb1EEENS1_19SingleTileSchedulerILb0ELb0ELb0ELi128EEEEEEEEEvNT_6ParamsE$_ZN4cute5tupleIJNS0_IJNS0_IJNS_1CILi2EEES2_EEES3_NS1_ILi8EEEEEENS0_IJNS0_IJiNS1_ILi512EEEEEENS0_IJiiEEENS1_ILi1024EEEEEEEEC2ERKS5_RKSA_) ;  /* 0xfffc47e000007944 */ /* 0x024fea0003c3ffff */
        /* <DEDUP_REMOVED lines=18> */
[----:B------:R-:W-:Y:S01]  /*45cb0*/  MOV R62, R25 ;  /* 0x00000019003e7202 */ /* 0x000fe20000000f00 */
[----:B------:R-:W-:Y:S01]  /*45cc0*/  IMAD.MOV.U32 R69, RZ, RZ, R24 ;  /* 0x000000ffff457224 */ /* 0x000fe200078e0018 */
        /* <DEDUP_REMOVED lines=9> */
[----:B------:R1:W-:Y:S01]  /*45d60*/  STL.64 [R1+0x7a0], R2 ;  /* 0x0007a00201007387 */ /* 0x0003e20000100a00 */
[----:B------:R-:W-:-:S02]  /*45d70*/  MOV R62, R56 ;  /* 0x00000038003e7202 */ /* 0x000fc40000000f00 */
[----:B------:R-:W-:Y:S02]  /*45d80*/  MOV R4, 0x45da0 ;  /* 0x00045da000047802 */ /* 0x000fe40000000f00 */
        /* <DEDUP_REMOVED lines=37> */
[----:B------:R-:W-:Y:S01]  /*45fe0*/  IMAD.SHL.U32 R6, R5, 0x2000, RZ ;  /* 0x0000200005067824 */ /* 0x000fe200078e00ff */
[----:B------:R-:W-:-:S02]  /*45ff0*/  MOV R15, R48 ;  /* 0x00000030000f7202 */ /* 0x000fc40000000f00 */
[----:B------:R-:W-:Y:S02]  /*46000*/  MOV R4, 0x46030 ;  /* 0x0004603000047802 */ /* 0x000fe40000000f00 */
        /* <DEDUP_REMOVED lines=50> */
[----:B-12--5:R-:W-:Y:S05]  /*46330*/  CALL.REL.NOINC `($_ZN7cutlass13device_kernelIN5flash19enable_sm80_to_sm89INS1_16FlashAttnBwdSm80INS1_25CollectiveMainloopBwdSm80ILi2ELi2EN4cute5tupleIJNS5_1CILi128EEES8_NS7_ILi64EEEEEENS_10bfloat16_tEfNS_4arch4Sm80ELb0ELb1ELb1ELb0ELb1ELb0ELb0ELb0ELi2ELi4ELi4ELi4ELb0EEENS1_24CollectiveEpilogueBwdGQAISA_fSD_Li256ELb0ELb1EEENS1_19SingleTileSchedulerILb0ELb0ELb0ELi128EEEEEEEEEvNT_6ParamsE$_ZZN4cute7idx2crdINS_5tupleIJiiNS_1CILi0EEEEEENS1_IJNS1_IJNS2_ILi4EEENS2_ILi8EEEEEES5_NS2_ILi1EEEEEEEEDaRKT_RKT0_ENKUlRKT_RKT0_E_clIiS7_EEDaSI_SL_) ;  /* 0xfffc8e2000007944 */ /* 0x026fea0003c3ffff */
[----:B------:R-:W-:Y:S02]  /*46340*/  MOV R2, 0x46360 ;  /* 0x0004636000027802 */ /* 0x000fe40000000f00 */
[----:B-1----:R-:W-:Y:S05]  /*46350*/  CALL.REL.NOINC `($_ZN7cutlass13device_kernelIN5flash19enable_sm80_to_sm89INS1_16FlashAttnBwdSm80INS1_25CollectiveMainloopBwdSm80ILi2ELi2EN4cute5tupleIJNS5_1CILi128EEES8_NS7_ILi64EEEEEENS_10bfloat16_tEfNS_4arch4Sm80ELb0ELb1ELb1ELb0ELb1ELb0ELb0ELb0ELi2ELi4ELi4ELi4ELb0EEENS1_24CollectiveEpilogueBwdGQAISA_fSD_Li256ELb0ELb1EEENS1_19SingleTileSchedulerILb0ELb0ELb0ELi128EEEEEEEEEvNT_6ParamsE$_ZZN4cute7idx2crdINS_5tupleIJiiNS_1CILi0EEEEEENS1_IJNS1_IJNS2_ILi4EEENS2_ILi8EEEEEES5_NS2_ILi1EEEEEEEEDaRKT_RKT0_ENKUlRKT_RKT0_E_clIiS5_EEDaSI_SL_) ;  /* 0xfffc8dd000007944 */ /* 0x002fea0003c3ffff */
[----:B------:R1:W-:Y:S01]  /*46360*/  STL [R1+0x7a0], R6 ;  /* 0x0007a00601007387 */ /* 0x0003e20000100800 */
        /* <DEDUP_REMOVED lines=18> */
[----:B------:R-:W-:-:S03]  /*46490*/  MOV R4, 0x464b0 ;  /* 0x000464b000047802 */ /* 0x000fc60000000f00 */
        /* <DEDUP_REMOVED lines=946> */
.L_x_1882:
        /* <DEDUP_REMOVED lines=710> */
.L_x_1883:
        /* <DEDUP_REMOVED lines=710> */
.L_x_1884:
        /* <DEDUP_REMOVED lines=710> */
.L_x_1885:
        /* <DEDUP_REMOVED lines=710> */
.L_x_1886:
        /* <DEDUP_REMOVED lines=710> */
.L_x_1887:
        /* <DEDUP_REMOVED lines=710> */
.L_x_1888:
        /* <DEDUP_REMOVED lines=256> */
.L_x_1889:
        /* <DEDUP_REMOVED lines=251> */
[----:B------:R-:W-:Y:S05]  /*5c9b0*/  RET.REL.NODEC R6 `(_ZN7cutlass13device_kernelIN5flash19enable_sm80_to_sm89INS1_16FlashAttnBwdSm80INS1_25CollectiveMainloopBwdSm80ILi2ELi2EN4cute5tupleIJNS5_1CILi128EEES8_NS7_ILi64EEEEEENS_10bfloat16_tEfNS_4arch4Sm80ELb0ELb1ELb1ELb0ELb1ELb0ELb0ELb0ELi2ELi4ELi4ELi4ELb0EEENS1_24CollectiveEpilogueBwdGQAISA_fSD_Li256ELb0ELb1EEENS1_19SingleTileSchedulerILb0ELb0ELb0ELi128EEEEEEEEEvNT_6ParamsE) ;  /* 0xfffa364006007950 */ /* 0x000fea0003c3ffff */
        .type           $_ZN7cutlass13device_kernelIN5flash19enable_sm80_to_sm89INS1_16FlashAttnBwdSm80INS1_25CollectiveMainloopBwdSm80ILi2ELi2EN4cute5tupleIJNS5_1CILi128EEES8_NS7_ILi64EEEEEENS_10bfloat16_tEfNS_4arch4Sm80ELb0ELb1ELb1ELb0ELb1ELb0ELb0ELb0ELi2ELi4ELi4ELi4ELb0EEENS1_24CollectiveEpilogueBwdGQAISA_fSD_Li256ELb0ELb1EEENS1_19SingleTileSchedulerILb0ELb0ELb0ELi128EEEEEEEEEvNT_6ParamsE$_ZZN5flash25CollectiveMainloopBwdSm80ILi2ELi2EN4cute5tupleIJNS1_1CILi128EEES4_NS3_ILi64EEEEEEN7cutlass10bfloat16_tEfNS7_4arch4Sm80ELb0ELb1ELb1ELb0ELb1ELb0ELb0ELb0ELi2ELi4ELi4ELi4ELb0EE3mmaINS_16FlashAttnBwdSm80ISB_NS_24CollectiveEpilogueBwdGQAIS6_fSA_Li256ELb0ELb1EEENS_19SingleTileSchedulerILb0ELb0ELb0ELi128EEEE13SharedStorageENS1_6TensorINS1_11ArrayEngineIfLm32EEENS1_6LayoutINS2_IJNS2_IJNS3_ILi2EEESO_EEESO_NS3_ILi4EEEEEENS2_IJNS2_IJNS3_ILi1EEESO_EEESQ_NS3_ILi8EEEEEEEEEEEEbRKNSB_6ParamsERT0_S12_iNS2_IJiiiEEERT_ENKUliiE0_clEii,@function
        .size           $_ZN7cutlass13device_kernelIN5flash19enable_sm80_to_sm89INS1_16FlashAttnBwdSm80INS1_25CollectiveMainloopBwdSm80ILi2ELi2EN4cute5tupleIJNS5_1CILi128EEES8_NS7_ILi64EEEEEENS_10bfloat16_tEfNS_4arch4Sm80ELb0ELb1ELb1ELb0ELb1ELb0ELb0ELb0ELi2ELi4ELi4ELi4ELb0EEENS1_24CollectiveEpilogueBwdGQAISA_fSD_Li256ELb0ELb1EEENS1_19SingleTileSchedulerILb0ELb0ELb0ELi128EEEEEEEEEvNT_6ParamsE$_ZZN5flash25CollectiveMainloopBwdSm80ILi2ELi2EN4cute5tupleIJNS1_1CILi128EEES4_NS3_ILi64EEEEEEN7cutlass10bfloat16_tEfNS7_4arch4Sm80ELb0ELb1ELb1ELb0ELb1ELb0ELb0ELb0ELi2ELi4ELi4ELi4ELb0EE3mmaINS_16FlashAttnBwdSm80ISB_NS_24CollectiveEpilogueBwdGQAIS6_fSA_Li256ELb0ELb1EEENS_19SingleTileSchedulerILb0ELb0ELb0ELi128EEEE13SharedStorageENS1_6TensorINS1_11ArrayEngineIfLm32EEENS1_6LayoutINS2_IJNS2_IJNS3_ILi2EEESO_EEESO_NS3_ILi4EEEEEENS2_IJNS2_IJNS3_ILi1EEESO_EEESQ_NS3_ILi8EEEEEEEEEEEEbRKNSB_6ParamsERT0_S12_iNS2_IJiiiEEERT_ENKUliiE0_clEii,($_ZN7cutlass13device_kernelIN5flash19enable_sm80_to_sm89INS1_16FlashAttnBwdSm80INS1_25CollectiveMainloopBwdSm80ILi2ELi2EN4cute5tupleIJNS5_1CILi128EEES8_NS7_ILi64EEEEEENS_10bfloat16_tEfNS_4arch4Sm80ELb0ELb1ELb1ELb0ELb1ELb0ELb0ELb0ELi2ELi4ELi4ELi4ELb0EEENS1_24CollectiveEpilogueBwdGQAISA_fSD_Li256ELb0ELb1EEENS1_19SingleTileSchedulerILb0ELb0ELb0ELi128EEEEEEEEEvNT_6ParamsE$_ZZN5flash25CollectiveMainloopBwdSm80ILi2ELi2EN4cute5tupleIJNS1_1CILi128EEES4_NS3_ILi64EEEEEEN7cutlass10bfloat16_tEfNS7_4arch4Sm80ELb0ELb1ELb1ELb0ELb1ELb0ELb0ELb0ELi2ELi4ELi4ELi4ELb0EE3mmaINS_16FlashAttnBwdSm80ISB_NS_24CollectiveEpilogueBwdGQAIS6_fSA_Li256ELb0ELb1EEENS_19SingleTileSchedulerILb0ELb0ELb0ELi128EEEE13SharedStorageENS1_6TensorINS1_11ArrayEngineIfLm32EEENS1_6LayoutINS2_IJNS2_IJNS3_ILi2EEESO_EEESO_NS3_ILi4EEEEEENS2_IJNS2_IJNS3_ILi1EEESO_EEESQ_NS3_ILi8EEEEEEEEEEEEbRKNSB_6ParamsERT0_S12_iNS2_IJiiiEEERT_ENKUliiE_clEii - $_ZN7cutlass13device_kernelIN5flash19enable_sm80_to_sm89INS1_16FlashAttnBwdSm80INS1_25CollectiveMainloopBwdSm80ILi2ELi2EN4cute5tupleIJNS5_1CILi128EEES8_NS7_ILi64EEEEEENS_10bfloat16_tEfNS_4arch4Sm80ELb0ELb1ELb1ELb0ELb1ELb0ELb0ELb0ELi2ELi4ELi4ELi4ELb0EEENS1_24CollectiveEpilogueBwdGQAISA_fSD_Li256ELb0ELb1EEENS1_19SingleTileSchedulerILb0ELb0ELb0ELi128EEEEEEEEEvNT_6ParamsE$_ZZN5flash25CollectiveMainloopBwdSm80ILi2ELi2EN4cute5tupleIJNS1_1CILi128EEES4_NS3_ILi64EEEEEEN7cutlass10bfloat16_tEfNS7_4arch4Sm80ELb0ELb1ELb1ELb0ELb1ELb0ELb0ELb0ELi2ELi4ELi4ELi4ELb0EE3mmaINS_16FlashAttnBwdSm80ISB_NS_24CollectiveEpilogueBwdGQAIS6_fSA_Li256ELb0ELb1EEENS_19SingleTileSchedulerILb0ELb0ELb0ELi128EEEE13SharedStorageENS1_6TensorINS1_11ArrayEngineIfLm32EEENS1_6LayoutINS2_IJNS2_IJNS3_ILi2EEESO_EEESO_NS3_ILi4EEEEEENS2_IJNS2_IJNS3_ILi1EEESO_EEESQ_NS3_ILi8EEEEEEEEEEEEbRKNSB_6ParamsERT0_S12_iNS2_IJiiiEEERT_ENKUliiE0_clEii)
$_ZN7cutlass13device_kernelIN5flash19enable_sm80_to_sm89INS1_16FlashAttnBwdSm80INS1_25CollectiveMainloopBwdSm80ILi2ELi2EN4cute5tupleIJNS5_1CILi128EEES8_NS7_ILi64EEEEEENS_10bfloat16_tEfNS_4arch4Sm80ELb0ELb1ELb1ELb0ELb1ELb0ELb0ELb0ELi2ELi4ELi4ELi4ELb0EEENS1_24CollectiveEpilogueBwdGQAISA_fSD_Li256ELb0ELb1EEENS1_19SingleTileSchedulerILb0ELb0ELb0ELi128EEEEEEEEEvNT_6ParamsE$_ZZN5flash25CollectiveMainloopBwdSm80ILi2ELi2EN4cute5tupleIJNS1_1CILi128EEES4_NS3_ILi64EEEEEEN7cutlass10bfloat16_tEfNS7_4arch4Sm80ELb0ELb1ELb1ELb0ELb1ELb0ELb0ELb0ELi2ELi4ELi4ELi4ELb0EE3mmaINS_16FlashAttnBwdSm80ISB_NS_24CollectiveEpilogueBwdGQAIS6_fSA_Li256ELb0ELb1EEENS_19SingleTileSchedulerILb0ELb0ELb0ELi128EEEE13SharedStorageENS1_6TensorINS1_11ArrayEngineIfLm32EEENS1_6LayoutINS2_IJNS2_IJNS3_ILi2EEESO_EEESO_NS3_ILi4EEEEEENS2_IJNS2_IJNS3_ILi1EEESO_EEESQ_NS3_ILi8EEEEEEEEEEEEbRKNSB_6ParamsERT0_S12_iNS2_IJiiiEEERT_ENKUliiE0_clEii:
        /* <DEDUP_REMOVED lines=9> */
[----:B-1---5:R-:W-:Y:S05]  /*5ca50*/  CALL.REL.NOINC `($_ZN7cutlass13device_kernelIN5flash19enable_sm80_to_sm89INS1_16FlashAttnBwdSm80INS1_25CollectiveMainloopBwdSm80ILi2ELi2EN4cute5tupleIJNS5_1CILi128EEES8_NS7_ILi64EEEEEENS_10bfloat16_tEfNS_4arch4Sm80ELb0ELb1ELb1ELb0ELb1ELb0ELb0ELb0ELi2ELi4ELi4ELi4ELb0EEENS1_24CollectiveEpilogueBwdGQAISA_fSD_Li256ELb0ELb1EEENS1_19SingleTileSchedulerILb0ELb0ELb0ELi128EEEEEEEEEvNT_6ParamsE$_ZN4cute3eso3ESOILb1ELb0EJNS_10UnderscoreES2_S2_iEEC2ERKS2_S5_S5_RKi) ;  /* 0xfffaa5f000007944 */ /* 0x022fea0003c3ffff */
[----:B-1----:R-:W2:Y:S01]  /*5ca60*/  LDL R3, [R1+0x1688] ;  /* 0x0016880001037983 */ /* 0x002ea20000100800 */
[----:B------:R-:W-:Y:S02]  /*5ca70*/  MOV R4, 0x5caa0 ;  /* 0x0005caa000047802 */ /* 0x000fe40000000f00 */
[----:B--2---:R-:W-:Y:S02]  /*5ca80*/  SHF.L.U32 R3, R3, 0xd, RZ ;  /* 0x0000000d03037819 */ /* 0x004fe400000006ff */
[----:B------:R-:W-:Y:S05]  /*5ca90*/  CALL.REL.NOINC `($_ZN7cutlass13device_kernelIN5flash19enable_sm80_to_sm89INS1_16FlashAttnBwdSm80INS1_25CollectiveMainloopBwdSm80ILi2ELi2EN4cute5tupleIJNS5_1CILi128EEES8_NS7_ILi64EEEEEENS_10bfloat16_tEfNS_4arch4Sm80ELb0ELb1ELb1ELb0ELb1ELb0ELb0ELb0ELi2ELi4ELi4ELi4ELb0EEENS1_24CollectiveEpilogueBwdGQAISA_fSD_Li256ELb0ELb1EEENS1_19SingleTileSchedulerILb0ELb0ELb0ELi128EEEEEEEEEvNT_6ParamsE$_ZN4cute3eso3ESOILb1ELb0EJNS_6LayoutINS_5tupleIJNS3_IJNS_1CILi8EEENS4_ILi1EEEEEENS4_ILi4EEES6_EEENS3_IJNS3_IJS6_NS4_ILi0EEEEEENS4_ILi2048EEESA_EEEEEiEEC2ERKSE_RKi) ;  /* 0xfffad5a000007944 */ /* 0x000fea0003c3ffff */
[----:B------:R-:W-:Y:S01]  /*5caa0*/  ULDC.64 UR8, c[0x0][0x118] ;  /* 0x0000460000087ab9 */ /* 0x000fe20000000a00 */
[----:B-1----:R-:W2:Y:S04]  /*5cab0*/  LDL R2, [R1+0x1688] ;  /* 0x0016880001027983 */ /* 0x002ea80000100800 */
[----:B------:R-:W2:Y:S01]  /*5cac0*/  LD.E.64 R10, [R10.64] ;  /* 0x000000080a0a7980 */ /* 0x000ea2000c101b00 */
[----:B------:R-:W-:-:S02]  /*5cad0*/  MOV R9, R83 ;  /* 0x0000005300097202 */ /* 0x000fc40000000f00 */
[----:B------:R-:W-:Y:S01]  /*5cae0*/  MOV R8, 0x5cb10 ;  /* 0x0005cb1000087802 */ /* 0x000fe20000000f00 */
[----:B--2---:R-:W-:-:S04]  /*5caf0*/  IMAD.WIDE R2, R2, 0x2, R10 ;  /* 0x0000000202027825 */ /* 0x004fc800078e020a */
[----:B------:R-:W-:Y:S05]  /*5cb00*/  CALL.REL.NOINC `($_ZN7cutlass13device_kernelIN5flash19enable_sm80_to_sm89INS1_16FlashAttnBwdSm80INS1_25CollectiveMainloopBwdSm80ILi2ELi2EN4cute5tupleIJNS5_1CILi128EEES8_NS7_ILi64EEEEEENS_10bfloat16_tEfNS_4arch4Sm80ELb0ELb1ELb1ELb0ELb1ELb0ELb0ELb0ELi2ELi4ELi4ELi4ELb0EEENS1_24CollectiveEpilogueBwdGQAISA_fSD_Li256ELb0ELb1EEENS1_19SingleTileSchedulerILb0ELb0ELb0ELi128EEEEEEEEEvNT_6ParamsE$_ZN4cute8smem_ptrIPN7cutlass10bfloat16_tEECI1NS_12iter_adaptorIS3_S4_EEES3_) ;  /* 0xfffae08000007944 */ /* 0x000fea0003c3ffff */
[----:B-1----:R1:W5:Y:S01]  /*5cb10*/  LDL.64 R2, [R1+0x1688] ;  /* 0x0016880001027983 */ /* 0x0023620000100a00 */
[----:B------:R-:W-:-:S03]  /*5cb20*/  MOV R6, 0x5cb40 ;  /* 0x0005cb4000067802 */ /* 0x000fc60000000f00 */
[----:B-1---5:R-:W-:Y:S05]  /*5cb30*/  CALL.REL.NOINC `($_ZN7cutlass13device_kernelIN5flash19enable_sm80_to_sm89INS1_16FlashAttnBwdSm80INS1_25CollectiveMainloopBwdSm80ILi2ELi2EN4cute5tupleIJNS5_1CILi128EEES8_NS7_ILi64EEEEEENS_10bfloat16_tEfNS_4arch4Sm80ELb0ELb1ELb1ELb0ELb1ELb0ELb0ELb0ELi2ELi4ELi4ELi4ELb0EEENS1_24CollectiveEpilogueBwdGQAISA_fSD_Li256ELb0ELb1EEENS1_19SingleTileSchedulerILb0ELb0ELb0ELi128EEEEEEEEEvNT_6ParamsE$_ZN4cute3eso3ESOILb1ELb0EJNS_6LayoutINS_5tupleIJNS3_IJNS_1CILi8EEENS4_ILi1EEEEEENS4_ILi4EEES6_EEENS3_IJNS3_IJS6_NS4_ILi0EEEEEENS4_ILi2048EEESA_EEEEENS_10ViewEngineINS_8smem_ptrIPN7cutlass10bfloat16_tEEEEEEEC2ERKSE_RKSL_) ;  /* 0xfffad4b000007944 */ /* 0x022fea0003c3ffff */
[----:B------:R-:W-:Y:S01]  /*5cb40*/  ULDC.64 UR8, c[0x0][0x118] ;  /* 0x0000460000087ab9 */ /* 0x000fe20000000a00 */
[----:B------:R2:W5:Y:S04]  /*5cb50*/  LDL.64 R86, [R1+0x1688] ;  /* 0x0016880001567983 */ /* 0x0005680000100a00 */
[----:B------:R2:W5:Y:S01]  /*5cb60*/  LD.E.64 R8, [R84.64+0x8] ;  /* 0x0000080854087980 */ /* 0x000562000c101b00 */
[----:B-1----:R-:W-:Y:S02]  /*5cb70*/  MOV R3, R15 ;  /* 0x0000000f00037202 */ /* 0x002fe40000000f00 */
[----:B------:R-:W-:-:S02]  /*5cb80*/  MOV R4, 0x5cba0 ;  /* 0x0005cba000047802 */ /* 0x000fc40000000f00 */
[----:B--2--5:R-:W-:Y:S05]  /*5cb90*/  CALL.REL.NOINC `($_ZN7cutlass13device_kernelIN5flash19enable_sm80_to_sm89INS1_16FlashAttnBwdSm80INS1_25CollectiveMainloopBwdSm80ILi2ELi2EN4cute5tupleIJNS5_1CILi128EEES8_NS7_ILi64EEEEEENS_10bfloat16_tEfNS_4arch4Sm80ELb0ELb1ELb1ELb0ELb1ELb0ELb0ELb0ELi2ELi4ELi4ELi4ELb0EEENS1_24CollectiveEpilogueBwdGQAISA_fSD_Li256ELb0ELb1EEENS1_19SingleTileSchedulerILb0ELb0ELb0ELi128EEEEEEEEEvNT_6ParamsE$_ZN4cute3eso3ESOILb1ELb0EJNS_10UnderscoreES2_S2_iEEC2ERKS2_S5_S5_RKi) ;  /* 0xfffaa4b000007944 */ /* 0x024fea0003c3ffff */
[----:B------:R-:W2:Y:S01]  /*5cba0*/  LDL R11, [R1+0x1688] ;  /* 0x00168800010b7983 */ /* 0x000ea20000100800 */
[----:B------:R-:W-:-:S03]  /*5cbb0*/  ULDC.64 UR8, c[0x0][0x118] ;  /* 0x0000460000087ab9 */ /* 0x000fc60000000a00 */
[----:B-1----:R1:W5:Y:S01]  /*5cbc0*/  LD.E.64 R2, [R8.64+0x8] ;  /* 0x0000080808027980 */ /* 0x002362000c101b00 */
[----:B------:R-:W-:Y:S02]  /*5cbd0*/  MOV R4, 0x5cc00 ;  /* 0x0005cc0000047802 */ /* 0x000fe40000000f00 */
[----:B--2---:R-:W-:Y:S02]  /*5cbe0*/  SHF.R.S32.HI R10, RZ, 0x1f, R11 ;  /* 0x0000001fff0a7819 */ /* 0x004fe4000001140b */
[----:B-1---5:R-:W-:Y:S05]  /*5cbf0*/  CALL.REL.NOINC `($_ZN7cutlass13device_kernelIN5flash19enable_sm80_to_sm89INS1_16FlashAttnBwdSm80INS1_25CollectiveMainloopBwdSm80ILi2ELi2EN4cute5tupleIJNS5_1CILi128EEES8_NS7_ILi64EEEEEENS_10bfloat16_tEfNS_4arch4Sm80ELb0ELb1ELb1ELb0ELb1ELb0ELb0ELb0ELi2ELi4ELi4ELi4ELb0EEENS1_24CollectiveEpilogueBwdGQAISA_fSD_Li256ELb0ELb1EEENS1_19SingleTileSchedulerILb0ELb0ELb0ELi128EEEEEEEEEvNT_6ParamsE$_ZZN4cute5sliceINS_5tupleIJNS_10UnderscoreES2_S2_iEEENS1_IJNS1_IJNS_1CILi1EEENS4_ILi0EEEEEElS6_lEEEEEDaRKT_RKT0_ENKUlRKT_RKT0_E_clIS2_lEEDaSH_SK_) ;  /* 0xfffafa2000007944 */ /* 0x022fea0003c3ffff */
[----:B-----5:R-:W-:Y:S02]  /*5cc00*/  MOV R5, R3 ;  /* 0x0000000300057202 */ /* 0x020fe40000000f00 */
[----:B------:R-:W-:Y:S02]  /*5cc10*/  MOV R4, 0x5cc30 ;  /* 0x0005cc3000047802 */ /* 0x000fe40000000f00 */
[----:B-1----:R-:W-:Y:S05]  /*5cc20*/  CALL.REL.NOINC `($_ZN7cutlass13device_kernelIN5flash19enable_sm80_to_sm89INS1_16FlashAttnBwdSm80INS1_25CollectiveMainloopBwdSm80ILi2ELi2EN4cute5tupleIJNS5_1CILi128EEES8_NS7_ILi64EEEEEENS_10bfloat16_tEfNS_4arch4Sm80ELb0ELb1ELb1ELb0ELb1ELb0ELb0ELb0ELi2ELi4ELi4ELi4ELb0EEENS1_24CollectiveEpilogueBwdGQAISA_fSD_Li256ELb0ELb1EEENS1_19SingleTileSchedulerILb0ELb0ELb0ELi128EEEEEEEEEvNT_6ParamsE$_ZZN4cute12filter_tupleINS_5tupleIJNS_10UnderscoreES2_S2_iEEENS1_IJNS1_IJNS_1CILi1EEENS4_ILi0EEEEEElS6_lEEEZNS_5sliceIS3_S8_EEDaRKT_RKT0_EUlRKT_RKT0_E_EEDaSC_SF_OT1_ENKUlDpSI_E_clIJNS1_IJS7_EEENS1_IJlEEENS1_IJS6_EEENS1_IJEEEEEEDaSP_) ;  /* 0xfffae6a000007944 */ /* 0x002fea0003c3ffff */
[----:B-----5:R-:W-:Y:S02]  /*5cc30*/  MOV R5, R3 ;  /* 0x0000000300057202 */ /* 0x020fe40000000f00 */
[----:B------:R-:W-:Y:S02]  /*5cc40*/  MOV R4, 0x5cc60 ;  /* 0x0005cc6000047802 */ /* 0x000fe40000000f00 */
[----:B-1----:R-:W-:Y:S05]  /*5cc50*/  CALL.REL.NOINC `($_ZN7cutlass13device_kernelIN5flash19enable_sm80_to_sm89INS1_16FlashAttnBwdSm80INS1_25CollectiveMainloopBwdSm80ILi2ELi2EN4cute5tupleIJNS5_1CILi128EEES8_NS7_ILi64EEEEEENS_10bfloat16_tEfNS_4arch4Sm80ELb0ELb1ELb1ELb0ELb1ELb0ELb0ELb0ELi2ELi4ELi4ELi4ELb0EEENS1_24CollectiveEpilogueBwdGQAISA_fSD_Li256ELb0ELb1EEENS1_19SingleTileSchedulerILb0ELb0ELb0ELi128EEEEEEEEEvNT_6ParamsE$_ZN4cute5tupleIJNS0_IJNS0_IJNS_1CILi8EEENS1_ILi1EEEEEENS1_ILi4EEES3_EEENS0_IJNS0_IJS3_NS1_ILi0EEEEEElS7_EEEEEC2ERKS6_RKS9_) ;  /* 0xfffad8e000007944 */ /* 0x002fea0003c3ffff */
        /* <DEDUP_REMOVED lines=9> */
[----:B-1---5:R-:W-:Y:S05]  /*5ccf0*/  CALL.REL.NOINC `($_ZN7cutlass13device_kernelIN5flash19enable_sm80_to_sm89INS1_16FlashAttnBwdSm80INS1_25CollectiveMainloopBwdSm80ILi2ELi2EN4cute5tupleIJNS5_1CILi128EEES8_NS7_ILi64EEEEEENS_10bfloat16_tEfNS_4arch4Sm80ELb0ELb1ELb1ELb0ELb1ELb0ELb0ELb0ELi2ELi4ELi4ELi4ELb0EEENS1_24CollectiveEpilogueBwdGQAISA_fSD_Li256ELb0ELb1EEENS1_19SingleTileSchedulerILb0ELb0ELb0ELi128EEEEEEEEEvNT_6ParamsE$_ZN4cute3eso3ESOILb0ELb0EJNS_6LayoutINS_5tupleIJNS3_IJNS_1CILi8EEENS4_ILi1EEEEEENS4_ILi4EEES6_EEENS3_IJNS3_IJS6_NS4_ILi0EEEEEElSA_EEEEElEEC2ERKSD_RKl) ;  /* 0xfffa986000007944 */ /* 0x022fea0003c3ffff */
[----:B------:R-:W-:Y:S01]  /*5cd00*/  ULDC.64 UR8, c[0x0][0x118] ;  /* 0x0000460000087ab9 */ /* 0x000fe20000000a00 */
[----:B-1----:R-:W2:Y:S04]  /*5cd10*/  LDL.64 R10, [R1+0x1690] ;  /* 0x00169000010a7983 */ /* 0x002ea80000100a00 */
[----:B------:R-:W2:Y:S04]  /*5cd20*/  LD.E.64 R8, [R8.64+0x18] ;  /* 0x0000180808087980 */ /* 0x000ea8000c101b00 */
[----:B------:R1:W5:Y:S01]  /*5cd30*/  LDL.64 R2, [R1+0x1688] ;  /* 0x0016880001027983 */ /* 0x0003620000100a00 */
[----:B------:R-:W-:-:S02]  /*5cd40*/  MOV R6, 0x5cd80 ;  /* 0x0005cd8000067802 */ /* 0x000fc40000000f00 */
[----:B--2---:R-:W-:-:S04]  /*5cd50*/  LEA R4, P0, R10, R8, 0x1 ;  /* 0x000000080a047211 */ /* 0x004fc800078008ff */
[----:B------:R-:W-:-:S04]  /*5cd60*/  LEA.HI.X R11, R10, R9, R11, 0x1, P0 ;  /* 0x000000090a0b7211 */ /* 0x000fc800000f0c0b */
[----:B-1---5:R-:W-:Y:S05]  /*5cd70*/  CALL.REL.NOINC `($_ZN7cutlass13device_kernelIN5flash19enable_sm80_to_sm89INS1_16FlashAttnBwdSm80INS1_25CollectiveMainloopBwdSm80ILi2ELi2EN4cute5tupleIJNS5_1CILi128EEES8_NS7_ILi64EEEEEENS_10bfloat16_tEfNS_4arch4Sm80ELb0ELb1ELb1ELb0ELb1ELb0ELb0ELb0ELi2ELi4ELi4ELi4ELb0EEENS1_24CollectiveEpilogueBwdGQAISA_fSD_Li256ELb0ELb1EEENS1_19SingleTileSchedulerILb0ELb0ELb0ELi128EEEEEEEEEvNT_6ParamsE$_ZN4cute8gmem_ptrIPKN7cutlass10bfloat16_tEECI1NS_12iter_adaptorIS4_S5_EEES4_) ;  /* 0xfffadd0000007944 */ /* 0x022fea0003c3ffff */
[----:B------:R-:W2:Y:S01]  /*5cd80*/  LDL.64 R8, [R1+0x1688] ;  /* 0x0016880001087983 */ /* 0x000ea20000100a00 */
[----:B------:R-:W-:Y:S02]  /*5cd90*/  MOV R5, R3 ;  /* 0x0000000300057202 */ /* 0x000fe40000000f00 */
[----:B------:R-:W-:Y:S01]  /*5cda0*/  MOV R6, 0x5cdd0 ;  /* 0x0005cdd000067802 */ /* 0x000fe20000000f00 */
[----:B--2---:R1:W-:Y:S04]  /*5cdb0*/  STL.64 [R1+0x1698], R8 ;  /* 0x0016980801007387 */ /* 0x0043e80000100a00 */
[----:B-1----:R-:W-:Y:S05]  /*5cdc0*/  CALL.REL.NOINC `($_ZN7cutlass13device_kernelIN5flash19enable_sm80_to_sm89INS1_16FlashAttnBwdSm80INS1_25CollectiveMainloopBwdSm80ILi2ELi2EN4cute5tupleIJNS5_1CILi128EEES8_NS7_ILi64EEEEEENS_10bfloat16_tEfNS_4arch4Sm80ELb0ELb1ELb1ELb0ELb1ELb0ELb0ELb0ELi2ELi4ELi4ELi4ELb0EEENS1_24CollectiveEpilogueBwdGQAISA_fSD_Li256ELb0ELb1EEENS1_19SingleTileSchedulerILb0ELb0ELb0ELi128EEEEEEEEEvNT_6ParamsE$_ZN4cute3eso3ESOILb0ELb0EJNS_6LayoutINS_5tupleIJNS3_IJNS_1CILi8EEENS4_ILi1EEEEEENS4_ILi4EEES6_EEENS3_IJNS3_IJS6_NS4_ILi0EEEEEElSA_EEEEENS_10ViewEngineINS_8gmem_ptrIPKN7cutlass10bfloat16_tEEEEEEEC2ERKSD_RKSL_) ;  /* 0xfffa96f000007944 */ /* 0x002fea0003c3ffff */
        /* <DEDUP_REMOVED lines=11> */
[----:B--2--5:R-:W-:Y:S05]  /*5ce80*/  CALL.REL.NOINC `($_ZN7cutlass13device_kernelIN5flash19enable_sm80_to_sm89INS1_16FlashAttnBwdSm80INS1_25CollectiveMainloopBwdSm80ILi2ELi2EN4cute5tupleIJNS5_1CILi128EEES8_NS7_ILi64EEEEEENS_10bfloat16_tEfNS_4arch4Sm80ELb0ELb1ELb1ELb0ELb1ELb0ELb0ELb0ELi2ELi4ELi4ELi4ELb0EEENS1_24CollectiveEpilogueBwdGQAISA_fSD_Li256ELb0ELb1EEENS1_19SingleTileSchedulerILb0ELb0ELb0ELi128EEEEEEEEEvNT_6ParamsE$_ZZN4cuteplIJiiEJNS_1CILi0EEES2_EEEDaRKNS_15ArithmeticTupleIJDpT_EEERKNS3_IJDpT0_EEEENKUlDpRKT_E_clIJiiEEEDaSH_) ;  /* 0xfffb2f5000007944 */ /* 0x024fea0003c3ffff */
[----:B-----5:R-:W-:Y:S01]  /*5ce90*/  IMAD.IADD R20, R5, 0x1, -R20 ;  /* 0x0000000105147824 */ /* 0x020fe200078e0a14 */
[----:B------:R-:W-:Y:S02]  /*5cea0*/  MOV R3, RZ ;  /* 0x000000ff00037202 */ /* 0x000fe40000000f00 */
[----:B------:R-:W-:Y:S02]  /*5ceb0*/  MOV R6, 0x5ced0 ;  /* 0x0005ced000067802 */ /* 0x000fe40000000f00 */
[----:B-1----:R-:W-:Y:S05]  /*5cec0*/  CALL.REL.NOINC `($_ZN7cutlass13device_kernelIN5flash19enable_sm80_to_sm89INS1_16FlashAttnBwdSm80INS1_25CollectiveMainloopBwdSm80ILi2ELi2EN4cute5tupleIJNS5_1CILi128EEES8_NS7_ILi64EEEEEENS_10bfloat16_tEfNS_4arch4Sm80ELb0ELb1ELb1ELb0ELb1ELb0ELb0ELb0ELi2ELi4ELi4ELi4ELb0EEENS1_24CollectiveEpilogueBwdGQAISA_fSD_Li256ELb0ELb1EEENS1_19SingleTileSchedulerILb0ELb0ELb0ELi128EEEEEEEEEvNT_6ParamsE$_ZN4cute3eso3ESOILb1ELb0EJNS_1CILi0EEEiS3_EEC2ERKS3_RKiS6_) ;  /* 0xfffaa5f000007944 */ /* 0x002fea0003c3ffff */
[----:B-1----:R-:W2:Y:S01]  /*5ced0*/  LDL R3, [R1+0x1688] ;  /* 0x0016880001037983 */ /* 0x002ea20000100800 */
[----:B------:R-:W-:Y:S01]  /*5cee0*/  IMAD.MOV.U32 R2, RZ, RZ, R83 ;  /* 0x000000ffff027224 */ /* 0x000fe200078e0053 */
[----:B------:R-:W-:Y:S02]  /*5cef0*/  MOV R10, 0x5cf20 ;  /* 0x0005cf20000a7802 */ /* 0x000fe40000000f00 */
[----:B--2---:R-:W-:Y:S02]  /*5cf00*/  SHF.L.U32 R3, R3, 0x5, RZ ;  /* 0x0000000503037819 */ /* 0x004fe400000006ff */
[----:B------:R-:W-:Y:S05]  /*5cf10*/  CALL.REL.NOINC `($_ZN7cutlass13device_kernelIN5flash19enable_sm80_to_sm89INS1_16FlashAttnBwdSm80INS1_25CollectiveMainloopBwdSm80ILi2ELi2EN4cute5tupleIJNS5_1CILi128EEES8_NS7_ILi64EEEEEENS_10bfloat16_tEfNS_4arch4Sm80ELb0ELb1ELb1ELb0ELb1ELb0ELb0ELb0ELi2ELi4ELi4ELi4ELb0EEENS1_24CollectiveEpilogueBwdGQAISA_fSD_Li256ELb0ELb1EEENS1_19SingleTileSchedulerILb0ELb0ELb0ELi128EEEEEEEEEvNT_6ParamsE$_ZN4cute5tupleIJiEEC2ERKi) ;  /* 0xfffada9000007944 */ /* 0x000fea0003c3ffff */
[----:B-1----:R1:W5:Y:S01]  /*5cf20*/  LDL R3, [R1+0x1688] ;  /* 0x0016880001037983 */ /* 0x0023620000100800 */
[----:B------:R-:W-:Y:S02]  /*5cf30*/  MOV R2, R17 ;  /* 0x0000001100027202 */ /* 0x000fe40000000f00 */
[----:B------:R-:W-:-:S02]  /*5cf40*/  MOV R10, 0x5cf60 ;  /* 0x0005cf60000a7802 */ /* 0x000fc40000000f00 */
[----:B-1---5:R-:W-:Y:S05]  /*5cf50*/  CALL.REL.NOINC `($_ZN7cutlass13device_kernelIN5flash19enable_sm80_to_sm89INS1_16FlashAttnBwdSm80INS1_25CollectiveMainloopBwdSm80ILi2ELi2EN4cute5tupleIJNS5_1CILi128EEES8_NS7_ILi64EEEEEENS_10bfloat16_tEfNS_4arch4Sm80ELb0ELb1ELb1ELb0ELb1ELb0ELb0ELb0ELi2ELi4ELi4ELi4ELb0EEENS1_24CollectiveEpilogueBwdGQAISA_fSD_Li256ELb0ELb1EEENS1_19SingleTileSchedulerILb0ELb0ELb0ELi128EEEEEEEEEvNT_6ParamsE$_ZN4cute5tupleIJiEEC2ERKi) ;  /* 0xfffada5000007944 */ /* 0x022fea0003c3ffff */
[----:B-1----:R1:W5:Y:S01]  /*5cf60*/  LDL R3, [R1+0x1698] ;  /* 0x0016980001037983 */ /* 0x0023620000100800 */
[----:B------:R-:W-:-:S02]  /*5cf70*/  MOV R2, R83 ;  /* 0x0000005300027202 */ /* 0x000fc40000000f00 */
[----:B------:R-:W-:Y:S02]  /*5cf80*/  MOV R10, 0x5cfa0 ;  /* 0x0005cfa0000a7802 */ /* 0x000fe40000000f00 */
[----:B-1---5:R-:W-:Y:S05]  /*5cf90*/  CALL.REL.NOINC `($_ZN7cutlass13device_kernelIN5flash19enable_sm80_to_sm89INS1_16FlashAttnBwdSm80INS1_25CollectiveMainloopBwdSm80ILi2ELi2EN4cute5tupleIJNS5_1CILi128EEES8_NS7_ILi64EEEEEENS_10bfloat16_tEfNS_4arch4Sm80ELb0ELb1ELb1ELb0ELb1ELb0ELb0ELb0ELi2ELi4ELi4ELi4ELb0EEENS1_24CollectiveEpilogueBwdGQAISA_fSD_Li256ELb0ELb1EEENS1_19SingleTileSchedulerILb0ELb0ELb0ELi128EEEEEEEEEvNT_6ParamsE$_ZN4cute5tupleIJiEEC2ERKi) ;  /* 0xfffada1000007944 */ /* 0x022fea0003c3ffff */
[----:B-1----:R1:W5:Y:S01]  /*5cfa0*/  LDL R3, [R1+0x1688] ;  /* 0x0016880001037983 */ /* 0x0023620000100800 */
[----:B------:R-:W-:Y:S02]  /*5cfb0*/  MOV R2, R83 ;  /* 0x0000005300027202 */ /* 0x000fe40000000f00 */
[----:B------:R-:W-:Y:S02]  /*5cfc0*/  MOV R6, 0x5cfe0 ;  /* 0x0005cfe000067802 */ /* 0x000fe40000000f00 */
[----:B-1---5:R-:W-:Y:S05]  /*5cfd0*/  CALL.REL.NOINC `($_ZN7cutlass13device_kernelIN5flash19enable_sm80_to_sm89INS1_16FlashAttnBwdSm80INS1_25CollectiveMainloopBwdSm80ILi2ELi2EN4cute5tupleIJNS5_1CILi128EEES8_NS7_ILi64EEEEEENS_10bfloat16_tEfNS_4arch4Sm80ELb0ELb1ELb1ELb0ELb1ELb0ELb0ELb0ELi2ELi4ELi4ELi4ELb0EEENS1_24CollectiveEpilogueBwdGQAISA_fSD_Li256ELb0ELb1EEENS1_19SingleTileSchedulerILb0ELb0ELb0ELi128EEEEEEEEEvNT_6ParamsE$_ZN4cute3eso3ESOILb0ELb1EJiNS_1CILi0EEEEEC2ERKiRKS3_) ;  /* 0xfffa9e9000007944 */ /* 0x022fea0003c3ffff */
[----:B-1----:R1:W5:Y:S01]  /*5cfe0*/  LDL R3, [R1+0x1688] ;  /* 0x0016880001037983 */ /* 0x0023620000100800 */
[----:B------:R-:W-:-:S03]  /*5cff0*/  MOV R4, 0x5d010 ;  /* 0x0005d01000047802 */ /* 0x000fc60000000f00 */
[----:B-1---5:R-:W-:Y:S05]  /*5d000*/  CALL.REL.NOINC `($_ZN7cutlass13device_kernelIN5flash19enable_sm80_to_sm89INS1_16FlashAttnBwdSm80INS1_25CollectiveMainloopBwdSm80ILi2ELi2EN4cute5tupleIJNS5_1CILi128EEES8_NS7_ILi64EEEEEENS_10bfloat16_tEfNS_4arch4Sm80ELb0ELb1ELb1ELb0ELb1ELb0ELb0ELb0ELi2ELi4ELi4ELi4ELb0EEENS1_24CollectiveEpilogueBwdGQAISA_fSD_Li256ELb0ELb1EEENS1_19SingleTileSchedulerILb0ELb0ELb0ELi128EEEEEEEEEvNT_6ParamsE$_ZZN4cuteplIJNS_1CILi0EEES2_EJiEEEDaRKNS_15ArithmeticTupleIJDpT_EEERKNS3_IJDpT0_EEEENKUlDpRKT_E_clIJiS2_EEEDaSH_) ;  /* 0xfffb299000007944 */ /* 0x022fea0003c3ffff */
[----:B------:R-:W-:Y:S02]  /*5d010*/  MOV R4, 0x5d030 ;  /* 0x0005d03000047802 */ /* 0x000fe40000000f00 */
[----:B-1---5:R-:W-:Y:S05]  /*5d020*/  CALL.REL.NOINC `($_ZN7cutlass13device_kernelIN5flash19enable_sm80_to_sm89INS1_16FlashAttnBwdSm80INS1_25CollectiveMainloopBwdSm80ILi2ELi2EN4cute5tupleIJNS5_1CILi128EEES8_NS7_ILi64EEEEEENS_10bfloat16_tEfNS_4arch4Sm80ELb0ELb1ELb1ELb0ELb1ELb0ELb0ELb0ELi2ELi4ELi4ELi4ELb0EEENS1_24CollectiveEpilogueBwdGQAISA_fSD_Li256ELb0ELb1EEENS1_19SingleTileSchedulerILb0ELb0ELb0ELi128EEEEEEEEEvNT_6ParamsE$_ZZN4cuteplIJNS_1CILi0EEES2_EJiS2_EEEDaRKNS_15ArithmeticTupleIJDpT_EEERKNS3_IJDpT0_EEEENKUlDpRKT_E_clIJiS2_EEEDaSH_) ;  /* 0xfffb29e000007944 */ /* 0x022fea0003c3ffff */
        /* <DEDUP_REMOVED lines=9> */
[----:B--23-5:R-:W-:Y:S05]  /*5d0c0*/  CALL.REL.NOINC `($_ZN7cutlass13device_kernelIN5flash19enable_sm80_to_sm89INS1_16FlashAttnBwdSm80INS1_25CollectiveMainloopBwdSm80ILi2ELi2EN4cute5tupleIJNS5_1CILi128EEES8_NS7_ILi64EEEEEENS_10bfloat16_tEfNS_4arch4Sm80ELb0ELb1ELb1ELb0ELb1ELb0ELb0ELb0ELi2ELi4ELi4ELi4ELb0EEENS1_24CollectiveEpilogueBwdGQAISA_fSD_Li256ELb0ELb1EEENS1_19SingleTileSchedulerILb0ELb0ELb0ELi128EEEEEEEEEvNT_6ParamsE$_ZN4cute3eso3ESOILb1ELb0EJNS_10UnderscoreEiiEEC2ERKS2_RKiS7_) ;  /* 0xfffaa04000007944 */ /* 0x02cfea0003c3ffff */
        /* <DEDUP_REMOVED lines=8> */
[----:B------:R-:W-:Y:S05]  /*5d150*/  CALL.REL.NOINC `($_ZN7cutlass13device_kernelIN5flash19enable_sm80_to_sm89INS1_16FlashAttnBwdSm80INS1_25CollectiveMainloopBwdSm80ILi2ELi2EN4cute5tupleIJNS5_1CILi128EEES8_NS7_ILi64EEEEEENS_10bfloat16_tEfNS_4arch4Sm80ELb0ELb1ELb1ELb0ELb1ELb0ELb0ELb0ELi2ELi4ELi4ELi4ELb0EEENS1_24CollectiveEpilogueBwdGQAISA_fSD_Li256ELb0ELb1EEENS1_19SingleTileSchedulerILb0ELb0ELb0ELi128EEEEEEEEEvNT_6ParamsE$_ZN4cute3eso3ESOILb1ELb0EJNS_6LayoutINS_5tupleIJNS3_IJNS_1CILi8EEENS4_ILi1EEEEEEEEENS3_IJNS3_IJS6_NS4_ILi0EEEEEEEEEEElEEC2ERKSC_RKl) ;  /* 0xfffac7d000007944 */ /* 0x000fea0003c3ffff */
[----:B-1----:R-:W2:Y:S01]  /*5d160*/  LDL.64 R2, [R1+0x1688] ;  /* 0x0016880001027983 */ /* 0x002ea20000100a00 */
[----:B------:R-:W-:Y:S02]  /*5d170*/  MOV R6, 0x5d1b0 ;  /* 0x0005d1b000067802 */ /* 0x000fe40000000f00 */
[----:B--2---:R-:W-:-:S04]  /*5d180*/  LEA R4, P1, R2, R88, 0x1 ;  /* 0x0000005802047211 */ /* 0x004fc800078208ff */
[----:B------:R-:W-:-:S04]  /*5d190*/  LEA.HI.X R11, R2, R89, R3, 0x1, P1 ;  /* 0x00000059020b7211 */ /* 0x000fc800008f0c03 */
[----:B------:R-:W-:Y:S05]  /*5d1a0*/  CALL.REL.NOINC `($_ZN7cutlass13device_kernelIN5flash19enable_sm80_to_sm89INS1_16FlashAttnBwdSm80INS1_25CollectiveMainloopBwdSm80ILi2ELi2EN4cute5tupleIJNS5_1CILi128EEES8_NS7_ILi64EEEEEENS_10bfloat16_tEfNS_4arch4Sm80ELb0ELb1ELb1ELb0ELb1ELb0ELb0ELb0ELi2ELi4ELi4ELi4ELb0EEENS1_24CollectiveEpilogueBwdGQAISA_fSD_Li256ELb0ELb1EEENS1_19SingleTileSchedulerILb0ELb0ELb0ELi128EEEEEEEEEvNT_6ParamsE$_ZN4cute8gmem_ptrIPKN7cutlass10bfloat16_tEECI1NS_12iter_adaptorIS4_S5_EEES4_) ;  /* 0xfffad8d000007944 */ /* 0x000fea0003c3ffff */
[----:B------:R1:W5:Y:S01]  /*5d1b0*/  LDL.64 R2, [R1+0x1688] ;  /* 0x0016880001027983 */ /* 0x0003620000100a00 */
[----:B------:R-:W-:-:S03]  /*5d1c0*/  MOV R6, 0x5d1e0 ;  /* 0x0005d1e000067802 */ /* 0x000fc60000000f00 */
[----:B-1---5:R-:W-:Y:S05]  /*5d1d0*/  CALL.REL.NOINC `($_ZN7cutlass13device_kernelIN5flash19enable_sm80_to_sm89INS1_16FlashAttnBwdSm80INS1_25CollectiveMainloopBwdSm80ILi2ELi2EN4cute5tupleIJNS5_1CILi128EEES8_NS7_ILi64EEEEEENS_10bfloat16_tEfNS_4arch4Sm80ELb0ELb1ELb1ELb0ELb1ELb0ELb0ELb0ELi2ELi4ELi4ELi4ELb0EEENS1_24CollectiveEpilogueBwdGQAISA_fSD_Li256ELb0ELb1EEENS1_19SingleTileSchedulerILb0ELb0ELb0ELi128EEEEEEEEEvNT_6ParamsE$_ZN4cute3eso3ESOILb1ELb0EJNS_6LayoutINS_5tupleIJNS3_IJNS_1CILi8EEENS4_ILi1EEEEEEEEENS3_IJNS3_IJS6_NS4_ILi0EEEEEEEEEEENS_10ViewEngineINS_8gmem_ptrIPKN7cutlass10bfloat16_tEEEEEEEC2ERKSC_RKSK_) ;  /* 0xfffac62000007944 */ /* 0x022fea0003c3ffff */
[----:B-1----:R1:W5:Y:S01]  /*5d1e0*/  LDL.64 R4, [R1+0x1688] ;  /* 0x0016880001047983 */ /* 0x0023620000100a00 */
[----:B------:R-:W-:Y:S01]  /*5d1f0*/  IMAD.MOV.U32 R82, RZ, RZ, RZ ;  /* 0x000000ffff527224 */ /* 0x000fe200078e00ff */
[----:B------:R-:W-:Y:S02]  /*5d200*/  MOV R81, R16 ;  /* 0x0000001000517202 */ /* 0x000fe40000000f00 */
[----:B------:R-:W-:Y:S02]  /*5d210*/  MOV R80, 0x5d230 ;  /* 0x0005d23000507802 */ /* 0x000fe40000000f00 */
[----:B-1---5:R-:W-:Y:S05]  /*5d220*/  CALL.REL.NOINC `($_ZN7cutlass13device_kernelIN5flash19enable_sm80_to_sm89INS1_16FlashAttnBwdSm80INS1_25CollectiveMainloopBwdSm80ILi2ELi2EN4cute5tupleIJNS5_1CILi128EEES8_NS7_ILi64EEEEEENS_10bfloat16_tEfNS_4arch4Sm80ELb0ELb1ELb1ELb0ELb1ELb0ELb0ELb0ELi2ELi4ELi4ELi4ELb0EEENS1_24CollectiveEpilogueBwdGQAISA_fSD_Li256ELb0ELb1EEENS1_19SingleTileSchedulerILb0ELb0ELb0ELi128EEEEEEEEEvNT_6ParamsE$_ZN4cute3eso3ESOILb1ELb0EJNS_10UnderscoreEiiEEC2ERKS2_RKiS7_) ;  /* 0xfffa9ee000007944 */ /* 0x022fea0003c3ffff */
[----:B-1----:R-:W2:Y:S01]  /*5d230*/  LDL R3, [R1+0x1688] ;  /* 0x0016880001037983 */ /* 0x002ea20000100800 */
[----:B------:R-:W-:Y:S01]  /*5d240*/  IMAD.MOV.U32 R2, RZ, RZ, R83 ;  /* 0x000000ffff027224 */ /* 0x000fe200078e0053 */
[----:B------:R-:W-:Y:S02]  /*5d250*/  MOV R6, 0x5d280 ;  /* 0x0005d28000067802 */ /* 0x000fe40000000f00 */
[----:B--2---:R-:W-:Y:S02]  /*5d260*/  SHF.L.U32 R3, R3, 0xb, RZ ;  /* 0x0000000b03037819 */ /* 0x004fe400000006ff */
        /* <DEDUP_REMOVED lines=11> */
[----:B------:R-:W-:Y:S02]  /*5d320*/  MOV R11, R5 ;  /* 0x00000005000b7202 */ /* 0x000fe40000000f00 */
[----:B-1----:R-:W-:Y:S02]  /*5d330*/  MOV R6, 0x5d350 ;  /* 0x0005d35000067802 */ /* 0x002fe40000000f00 */
[----:B--2--5:R-:W-:Y:S05]  /*5d340*/  CALL.REL.NOINC `($_ZN7cutlass13device_kernelIN5flash19enable_sm80_to_sm89INS1_16FlashAttnBwdSm80INS1_25CollectiveMainloopBwdSm80ILi2ELi2EN4cute5tupleIJNS5_1CILi128EEES8_NS7_ILi64EEEEEENS_10bfloat16_tEfNS_4arch4Sm80ELb0ELb1ELb1ELb0ELb1ELb0ELb0ELb0ELi2ELi4ELi4ELi4ELb0EEENS1_24CollectiveEpilogueBwdGQAISA_fSD_Li256ELb0ELb1EEENS1_19SingleTileSchedulerILb0ELb0ELb0ELi128EEEEEEEEEvNT_6ParamsE$_ZN4cute8gmem_ptrIPKN7cutlass10bfloat16_tEECI1NS_12iter_adaptorIS4_S5_EEES4_) ;  /* 0xfffad73000007944 */ /* 0x024fea0003c3ffff */
[----:B------:R1:W5:Y:S01]  /*5d350*/  LDL.64 R2, [R1+0x1688] ;  /* 0x0016880001027983 */ /* 0x0003620000100a00 */
[----:B------:R-:W-:-:S03]  /*5d360*/  MOV R10, 0x5d380 ;  /* 0x0005d380000a7802 */ /* 0x000fc60000000f00 */
[----:B-1---5:R-:W-:Y:S05]  /*5d370*/  CALL.REL.NOINC `($_ZN7cutlass13device_kernelIN5flash19enable_sm80_to_sm89INS1_16FlashAttnBwdSm80INS1_25CollectiveMainloopBwdSm80ILi2ELi2EN4cute5tupleIJNS5_1CILi128EEES8_NS7_ILi64EEEEEENS_10bfloat16_tEfNS_4arch4Sm80ELb0ELb1ELb1ELb0ELb1ELb0ELb0ELb0ELi2ELi4ELi4ELi4ELb0EEENS1_24CollectiveEpilogueBwdGQAISA_fSD_Li256ELb0ELb1EEENS1_19SingleTileSchedulerILb0ELb0ELb0ELi128EEEEEEEEEvNT_6ParamsE$_ZN4cute8gmem_ptrIPKN7cutlass9uint128_tEECI1NS_12iter_adaptorIS4_S5_EEES4_) ;  /* 0xfffad75000007944 */ /* 0x022fea0003c3ffff */
[----:B-1----:R1:W5:Y:S01]  /*5d380*/  LDL.64 R2, [R1+0x1688] ;  /* 0x0016880001027983 */ /* 0x0023620000100a00 */
[----:B------:R-:W-:-:S03]  /*5d390*/  MOV R10, 0x5d3b0 ;  /* 0x0005d3b0000a7802 */ /* 0x000fc60000000f00 */
[----:B-1---5:R-:W-:Y:S05]  /*5d3a0*/  CALL.REL.NOINC `($_ZN7cutlass13device_kernelIN5flash19enable_sm80_to_sm89INS1_16FlashAttnBwdSm80INS1_25CollectiveMainloopBwdSm80ILi2ELi2EN4cute5tupleIJNS5_1CILi128EEES8_NS7_ILi64EEEEEENS_10bfloat16_tEfNS_4arch4Sm80ELb0ELb1ELb1ELb0ELb1ELb0ELb0ELb0ELi2ELi4ELi4ELi4ELb0EEENS1_24CollectiveEpilogueBwdGQAISA_fSD_Li256ELb0ELb1EEENS1_19SingleTileSchedulerILb0ELb0ELb0ELi128EEEEEEEEEvNT_6ParamsE$_ZN4cute3eso3ESOILb1ELb0EJNS_6LayoutINS_5tupleIJNS3_IJNS_1CILi1EEES5_EEEEEENS3_IJNS3_IJS5_NS4_ILi0EEEEEEEEEEENS_10ViewEngineINS_8gmem_ptrIPKN7cutlass9uint128_tEEEEEEEC2ERKSB_RKSJ_) ;  /* 0xfffabb5000007944 */ /* 0x022fea0003c3ffff */
[----:B------:R2:W5:Y:S01]  /*5d3b0*/  LDL.64 R80, [R1+0x1688] ;  /* 0x0016880001507983 */ /* 0x0005620000100a00 */
[----:B-1----:R-:W-:Y:S01]  /*5d3c0*/  IMAD.MOV.U32 R2, RZ, RZ, R8 ;  /* 0x000000ffff027224 */ /* 0x002fe200078e0008 */
[----:B------:R-:W-:Y:S01]  /*5d3d0*/  MOV R3, R9 ;  /* 0x0000000900037202 */ /* 0x000fe20000000f00 */
[----:B------:R-:W-:Y:S01]  /*5d3e0*/  IMAD.MOV.U32 R9, RZ, RZ, R83 ;  /* 0x000000ffff097224 */ /* 0x000fe200078e0053 */
[----:B------:R-:W-:-:S02]  /*5d3f0*/  MOV R8, 0x5d410 ;  /* 0x0005d41000087802 */ /* 0x000fc40000000f00 */
[----:B--2--5:R-:W-:Y:S05]  /*5d400*/  CALL.REL.NOINC `($_ZN7cutlass13device_kernelIN5flash19enable_sm80_to_sm89INS1_16FlashAttnBwdSm80INS1_25CollectiveMainloopBwdSm80ILi2ELi2EN4cute5tupleIJNS5_1CILi128EEES8_NS7_ILi64EEEEEENS_10bfloat16_tEfNS_4arch4Sm80ELb0ELb1ELb1ELb0ELb1ELb0ELb0ELb0ELi2ELi4ELi4ELi4ELb0EEENS1_24CollectiveEpilogueBwdGQAISA_fSD_Li256ELb0ELb1EEENS1_19SingleTileSchedulerILb0ELb0ELb0ELi128EEEEEEEEEvNT_6ParamsE$_ZN4cute8smem_ptrIPN7cutlass10bfloat16_tEECI1NS_12iter_adaptorIS3_S4_EEES3_) ;  /* 0xfffad78000007944 */ /* 0x024fea0003c3ffff */
[----:B-1----:R1:W5:Y:S01]  /*5d410*/  LDL.64 R2, [R1+0x1688] ;  /* 0x0016880001027983 */ /* 0x0023620000100a00 */
[----:B------:R-:W-:-:S02]  /*5d420*/  MOV R6, R83 ;  /* 0x0000005300067202 */ /* 0x000fc40000000f00 */
[----:B------:R-:W-:Y:S02]  /*5d430*/  MOV R8, 0x5d450 ;  /* 0x0005d45000087802 */ /* 0x000fe40000000f00 */
[----:B-1---5:R-:W-:Y:S05]  /*5d440*/  CALL.REL.NOINC `($_ZN7cutlass13device_kernelIN5flash19enable_sm80_to_sm89INS1_16FlashAttnBwdSm80INS1_25CollectiveMainloopBwdSm80ILi2ELi2EN4cute5tupleIJNS5_1CILi128EEES8_NS7_ILi64EEEEEENS_10bfloat16_tEfNS_4arch4Sm80ELb0ELb1ELb1ELb0ELb1ELb0ELb0ELb0ELi2ELi4ELi4ELi4ELb0EEENS1_24CollectiveEpilogueBwdGQAISA_fSD_Li256ELb0ELb1EEENS1_19SingleTileSchedulerILb0ELb0ELb0ELi128EEEEEEEEEvNT_6ParamsE$_ZN4cute8smem_ptrIPN7cutlass9uint128_tEECI1NS_12iter_adaptorIS3_S4_EEES3_) ;  /* 0xfffad78000007944 */ /* 0x022fea0003c3ffff */
[----:B-1----:R1:W5:Y:S01]  /*5d450*/  LDL.64 R2, [R1+0x1688] ;  /* 0x0016880001027983 */ /* 0x0023620000100a00 */
[----:B------:R-:W-:Y:S02]  /*5d460*/  MOV R6, R83 ;  /* 0x0000005300067202 */ /* 0x000fe40000000f00 */
[----:B------:R-:W-:Y:S02]  /*5d470*/  MOV R8, 0x5d490 ;  /* 0x0005d49000087802 */ /* 0x000fe40000000f00 */
[----:B-1---5:R-:W-:Y:S05]  /*5d480*/  CALL.REL.NOINC `($_ZN7cutlass13device_kernelIN5flash19enable_sm80_to_sm89INS1_16FlashAttnBwdSm80INS1_25CollectiveMainloopBwdSm80ILi2ELi2EN4cute5tupleIJNS5_1CILi128EEES8_NS7_ILi64EEEEEENS_10bfloat16_tEfNS_4arch4Sm80ELb0ELb1ELb1ELb0ELb1ELb0ELb0ELb0ELi2ELi4ELi4ELi4ELb0EEENS1_24CollectiveEpilogueBwdGQAISA_fSD_Li256ELb0ELb1EEENS1_19SingleTileSchedulerILb0ELb0ELb0ELi128EEEEEEEEEvNT_6ParamsE$_ZN4cute3eso3ESOILb1ELb0EJNS_6LayoutINS_5tupleIJNS3_IJNS_1CILi1EEES5_EEEEEENS3_IJNS3_IJS5_NS4_ILi0EEEEEEEEEEENS_10ViewEngineINS_8smem_ptrIPN7cutlass9uint128_tEEEEEEEC2ERKSB_RKSI_) ;  /* 0xfffabab000007944 */ /* 0x022fea0003c3ffff */
[----:B------:R2:W5:Y:S01]  /*5d490*/  LDL R4, [R1+0x1688] ;  /* 0x0016880001047983 */ /* 0x0005620000100800 */
[----:B-1----:R-:W-:-:S03]  /*5d4a0*/  MOV R2, 0x5d4c0 ;  /* 0x0005d4c000027802 */ /* 0x002fc60000000f00 */
[----:B--2--5:R-:W-:Y:S05]  /*5d4b0*/  CALL.REL.NOINC `($_ZN7cutlass13device_kernelIN5flash19enable_sm80_to_sm89INS1_16FlashAttnBwdSm80INS1_25CollectiveMainloopBwdSm80ILi2ELi2EN4cute5tupleIJNS5_1CILi128EEES8_NS7_ILi64EEEEEENS_10bfloat16_tEfNS_4arch4Sm80ELb0ELb1ELb1ELb0ELb1ELb0ELb0ELb0ELi2ELi4ELi4ELi4ELb0EEENS1_24CollectiveEpilogueBwdGQAISA_fSD_Li256ELb0ELb1EEENS1_19SingleTileSchedulerILb0ELb0ELb0ELi128EEEEEEEEEvNT_6ParamsE$_ZN73_INTERNAL_24fd9406_37_flash_bwd_hdim64_bf16_softcap_sm80_cu_3fbc093a_291824__cvta_generic_to_sharedEPKv) ;  /* 0xfffad83000007944 */ /* 0x024fea0003c3ffff */
        /* <DEDUP_REMOVED lines=10> */
[----:B-1----:R-:W-:Y:S05]  /*5d560*/  CALL.REL.NOINC `($_ZN7cutlass13device_kernelIN5flash19enable_sm80_to_sm89INS1_16FlashAttnBwdSm80INS1_25CollectiveMainloopBwdSm80ILi2ELi2EN4cute5tupleIJNS5_1CILi128EEES8_NS7_ILi64EEEEEENS_10bfloat16_tEfNS_4arch4Sm80ELb0ELb1ELb1ELb0ELb1ELb0ELb0ELb0ELi2ELi4ELi4ELi4ELb0EEENS1_24CollectiveEpilogueBwdGQAISA_fSD_Li256ELb0ELb1EEENS1_19SingleTileSchedulerILb0ELb0ELb0ELi128EEEEEEEEEvNT_6ParamsE$_ZN4cute3eso3ESOILb1ELb0EJNS_1CILi0EEEiS3_EEC2ERKS3_RKiS6_) ;  /* 0xfffa9f5000007944 */ /* 0x002fea0003c3ffff */
[----:B-1----:R-:W2:Y:S01]  /*5d570*/  LDL R3, [R1+0x1688] ;  /* 0x0016880001037983 */ /* 0x002ea20000100800 */
[----:B------:R-:W-:Y:S01]  /*5d580*/  IMAD.MOV.U32 R2, RZ, RZ, R83 ;  /* 0x000000ffff027224 */ /* 0x000fe200078e0053 */
[----:B------:R-:W-:-:S02]  /*5d590*/  MOV R10, 0x5d5c0 ;  /* 0x0005d5c0000a7802 */ /* 0x000fc40000000f00 */
[----:B--2---:R-:W-:Y:S02]  /*5d5a0*/  SHF.L.U32 R3, R3, 0x5, RZ ;  /* 0x0000000503037819 */ /* 0x004fe400000006ff */
[----:B------:R-:W-:Y:S05]  /*5d5b0*/  CALL.REL.NOINC `($_ZN7cutlass13device_kernelIN5flash19enable_sm80_to_sm89INS1_16FlashAttnBwdSm80INS1_25CollectiveMainloopBwdSm80ILi2ELi2EN4cute5tupleIJNS5_1CILi128EEES8_NS7_ILi64EEEEEENS_10bfloat16_tEfNS_4arch4Sm80ELb0ELb1ELb1ELb0ELb1ELb0ELb0ELb0ELi2ELi4ELi4ELi4ELb0EEENS1_24CollectiveEpilogueBwdGQAISA_fSD_Li256ELb0ELb1EEENS1_19SingleTileSchedulerILb0ELb0ELb0ELi128EEEEEEEEEvNT_6ParamsE$_ZN4cute5tupleIJiEEC2ERKi) ;  /* 0xfffad3f000007944 */ /* 0x000fea0003c3ffff */
[----:B-1----:R1:W5:Y:S01]  /*5d5c0*/  LDL R3, [R1+0x1688] ;  /* 0x0016880001037983 */ /* 0x0023620000100800 */
[----:B------:R-:W-:Y:S02]  /*5d5d0*/  MOV R2, R17 ;  /* 0x0000001100027202 */ /* 0x000fe40000000f00 */
        /* <DEDUP_REMOVED lines=43> */
[----:B------:R-:W-:Y:S01]  /*5d890*/  IMAD.MOV.U32 R82, RZ, RZ, 0x1 ;  /* 0x00000001ff527424 */ /* 0x000fe200078e00ff */
        /* <DEDUP_REMOVED lines=211> */
[----:B------:R-:W-:Y:S01]  /*5e5d0*/  IMAD.MOV.U32 R81, RZ, RZ, R16 ;  /* 0x000000ffff517224 */ /* 0x000fe200078e0010 */
[----:B------:R-:W-:Y:S02]  /*5e5e0*/  MOV R82, 0x3 ;  /* 0x0000000300527802 */ /* 0x000fe40000000f00 */
        /* <DEDUP_REMOVED lines=54> */
[----:B-1---5:R-:W-:Y:S05]  /*5e950*/  CALL.REL.NOINC `($_ZN7cutlass13device_kernelIN5flash19enable_sm80_to_sm89INS1_16FlashAttnBwdSm80INS1_25CollectiveMainloopBwdSm80ILi2ELi2EN4cute5tupleIJNS5_1CILi128EEES8_NS7_ILi64EEEEEENS_10bfloat16_tEfNS_4arch4Sm80ELb0ELb1ELb1ELb0ELb1ELb0ELb0ELb0ELi2ELi4ELi4ELi4ELb0EEENS1_24CollectiveEpilogueBwdGQAISA_fSD_Li256ELb0ELb1EEENS1_19SingleTileSchedulerILb0ELb0ELb0ELi128EEEEEEEEEvNT_6ParamsE$_ZN4cute3eso3ESOILb1ELb0EJNS_10UnderscoreES2_iEEC2ERKS2_S5_RKi) ;  /* 0xfffa873000007944 */ /* 0x022fea0003c3ffff */
[----:B-1----:R-:W2:Y:S01]  /*5e960*/  LDL R3, [R1+0x1688] ;  /* 0x0016880001037983 */ /* 0x002ea20000100800 */
[----:B------:R-:W-:-:S02]  /*5e970*/  MOV R6, 0x5e9a0 ;  /* 0x0005e9a000067802 */ /* 0x000fc40000000f00 */
[----:B--2---:R-:W-:Y:S02]  /*5e980*/  SHF.L.U32 R3, R3, 0x7, RZ ;  /* 0x0000000703037819 */ /* 0x004fe400000006ff */
[----:B------:R-:W-:Y:S05]  /*5e990*/  CALL.REL.NOINC `($_ZN7cutlass13device_kernelIN5flash19enable_sm80_to_sm89INS1_16FlashAttnBwdSm80INS1_25CollectiveMainloopBwdSm80ILi2ELi2EN4cute5tupleIJNS5_1CILi128EEES8_NS7_ILi64EEEEEENS_10bfloat16_tEfNS_4arch4Sm80ELb0ELb1ELb1ELb0ELb1ELb0ELb0ELb0ELi2ELi4ELi4ELi4ELb0EEENS1_24CollectiveEpilogueBwdGQAISA_fSD_Li256ELb0ELb1EEENS1_19SingleTileSchedulerILb0ELb0ELb0ELi128EEEEEEEEEvNT_6ParamsE$_ZN4cute3eso3ESOILb1ELb0EJNS_6LayoutINS_5tupleIJNS3_IJNS_1CILi4EEENS4_ILi1EEEEEES6_EEENS3_IJNS3_IJS6_NS4_ILi0EEEEEES9_EEEEEiEEC2ERKSC_RKi) ;  /* 0xfffaae1000007944 */ /* 0x000fea0003c3ffff */
[----:B------:R-:W-:Y:S01]  /*5e9a0*/  ULDC.64 UR8, c[0x0][0x118] ;  /* 0x0000460000087ab9 */ /* 0x000fe20000000a00 */
[----:B-1----:R-:W2:Y:S04]  /*5e9b0*/  LDL R2, [R1+0x1688] ;  /* 0x0016880001027983 */ /* 0x002ea80000100800 */
[----:B------:R-:W2:Y:S01]  /*5e9c0*/  LD.E.64 R4, [R80.64+0x8] ;  /* 0x0000080850047980 */ /* 0x000ea2000c101b00 */
[----:B------:R-:W-:Y:S01]  /*5e9d0*/  MOV R10, 0x5ea10 ;  /* 0x0005ea10000a7802 */ /* 0x000fe20000000f00 */
[----:B--2---:R-:W-:Y:S01]  /*5e9e0*/  IMAD.WIDE R4, R2, 0x4, R4 ;  /* 0x0000000402047825 */ /* 0x004fe200078e0204 */
[----:B------:R-:W-:-:S03]  /*5e9f0*/  MOV R2, R83 ;  /* 0x0000005300027202 */ /* 0x000fc60000000f00 */
[----:B------:R-:W-:Y:S05]  /*5ea00*/  CALL.REL.NOINC `($_ZN7cutlass13device_kernelIN5flash19enable_sm80_to_sm89INS1_16FlashAttnBwdSm80INS1_25CollectiveMainloopBwdSm80ILi2ELi2EN4cute5tupleIJNS5_1CILi128EEES8_NS7_ILi64EEEEEENS_10bfloat16_tEfNS_4arch4Sm80ELb0ELb1ELb1ELb0ELb1ELb0ELb0ELb0ELi2ELi4ELi4ELi4ELb0EEENS1_24CollectiveEpilogueBwdGQAISA_fSD_Li256ELb0ELb1EEENS1_19SingleTileSchedulerILb0ELb0ELb0ELi128EEEEEEEEEvNT_6ParamsE$_ZN4cute8gmem_ptrIPKfECI1NS_12iter_adaptorIS2_S3_EEES2_) ;  /* 0xfffac10000007944 */ /* 0x000fea0003c3ffff */
[----:B-1----:R1:W5:Y:S01]  /*5ea10*/  LDL.64 R2, [R1+0x1688] ;  /* 0x0016880001027983 */ /* 0x0023620000100a00 */
[----:B------:R-:W-:-:S03]  /*5ea20*/  MOV R6, 0x5ea40 ;  /* 0x0005ea4000067802 */ /* 0x000fc60000000f00 */
[----:B-1---5:R-:W-:Y:S05]  /*5ea30*/  CALL.REL.NOINC `($_ZN7cutlass13device_kernelIN5flash19enable_sm80_to_sm89INS1_16FlashAttnBwdSm80INS1_25CollectiveMainloopBwdSm80ILi2ELi2EN4cute5tupleIJNS5_1CILi128EEES8_NS7_ILi64EEEEEENS_10bfloat16_tEfNS_4arch4Sm80ELb0ELb1ELb1ELb0ELb1ELb0ELb0ELb0ELi2ELi4ELi4ELi4ELb0EEENS1_24CollectiveEpilogueBwdGQAISA_fSD_Li256ELb0ELb1EEENS1_19SingleTileSchedulerILb0ELb0ELb0ELi128EEEEEEEEEvNT_6ParamsE$_ZN4cute3eso3ESOILb1ELb0EJNS_6LayoutINS_5tupleIJNS3_IJNS_1CILi4EEENS4_ILi1EEEEEES6_EEENS3_IJNS3_IJS6_NS4_ILi0EEEEEES9_EEEEENS_10ViewEngineINS_8gmem_ptrIPKfEEEEEEC2ERKSC_RKSI_) ;  /* 0xfffaace000007944 */ /* 0x022fea0003c3ffff */
[----:B------:R-:W-:Y:S01]  /*5ea40*/  ULDC.64 UR8, c[0x0][0x118] ;  /* 0x0000460000087ab9 */ /* 0x000fe20000000a00 */
[----:B-1----:R1:W5:Y:S04]  /*5ea50*/  LDL.64 R4, [R1+0x1688] ;  /* 0x0016880001047983 */ /* 0x0023680000100a00 */
[----:B------:R1:W5:Y:S01]  /*5ea60*/  LD.E.64 R10, [R84.64+0x40] ;  /* 0x00004008540a7980 */ /* 0x000362000c101b00 */
[----:B------:R-:W-:-:S02]  /*5ea70*/  MOV R3, R13 ;  /* 0x0000000d00037202 */ /* 0x000fc40000000f00 */
[----:B------:R-:W-:Y:S02]  /*5ea80*/  MOV R8, 0x5eaa0 ;  /* 0x0005eaa000087802 */ /* 0x000fe40000000f00 */
[----:B-1---5:R-:W-:Y:S05]  /*5ea90*/  CALL.REL.NOINC `($_ZN7cutlass13device_kernelIN5flash19enable_sm80_to_sm89INS1_16FlashAttnBwdSm80INS1_25CollectiveMainloopBwdSm80ILi2ELi2EN4cute5tupleIJNS5_1CILi128EEES8_NS7_ILi64EEEEEENS_10bfloat16_tEfNS_4arch4Sm80ELb0ELb1ELb1ELb0ELb1ELb0ELb0ELb0ELi2ELi4ELi4ELi4ELb0EEENS1_24CollectiveEpilogueBwdGQAISA_fSD_Li256ELb0ELb1EEENS1_19SingleTileSchedulerILb0ELb0ELb0ELi128EEEEEEEEEvNT_6ParamsE$_ZN4cute3eso3ESOILb1ELb0EJNS_10UnderscoreES2_iEEC2ERKS2_S5_RKi) ;  /* 0xfffa85f000007944 */ /* 0x022fea0003c3ffff */
[----:B-1----:R-:W2:Y:S01]  /*5eaa0*/  LDL R3, [R1+0x1688] ;  /* 0x0016880001037983 */ /* 0x002ea20000100800 */
[----:B------:R-:W-:Y:S02]  /*5eab0*/  MOV R6, 0x5eae0 ;  /* 0x0005eae000067802 */ /* 0x000fe40000000f00 */
[----:B--2---:R-:W-:Y:S02]  /*5eac0*/  SHF.L.U32 R3, R3, 0x7, RZ ;  /* 0x0000000703037819 */ /* 0x004fe400000006ff */
[----:B------:R-:W-:Y:S05]  /*5ead0*/  CALL.REL.NOINC `($_ZN7cutlass13device_kernelIN5flash19enable_sm80_to_sm89INS1_16FlashAttnBwdSm80INS1_25CollectiveMainloopBwdSm80ILi2ELi2EN4cute5tupleIJNS5_1CILi128EEES8_NS7_ILi64EEEEEENS_10bfloat16_tEfNS_4arch4Sm80ELb0ELb1ELb1ELb0ELb1ELb0ELb0ELb0ELi2ELi4ELi4ELi4ELb0EEENS1_24CollectiveEpilogueBwdGQAISA_fSD_Li256ELb0ELb1EEENS1_19SingleTileSchedulerILb0ELb0ELb0ELi128EEEEEEEEEvNT_6ParamsE$_ZN4cute3eso3ESOILb1ELb0EJNS_6LayoutINS_5tupleIJNS3_IJNS_1CILi4EEENS4_ILi1EEEEEES6_EEENS3_IJNS3_IJS6_NS4_ILi0EEEEEES9_EEEEEiEEC2ERKSC_RKi) ;  /* 0xfffaacd000007944 */ /* 0x000fea0003c3ffff */
[----:B------:R-:W-:Y:S01]  /*5eae0*/  ULDC.64 UR8, c[0x0][0x118] ;  /* 0x0000460000087ab9 */ /* 0x000fe20000000a00 */
[----:B-1----:R-:W2:Y:S04]  /*5eaf0*/  LDL R2, [R1+0x1688] ;  /* 0x0016880001027983 */ /* 0x002ea80000100800 */
[----:B------:R-:W2:Y:S01]  /*5eb00*/  LD.E.64 R10, [R10.64] ;  /* 0x000000080a0a7980 */ /* 0x000ea2000c101b00 */
[----:B------:R-:W-:Y:S02]  /*5eb10*/  MOV R6, R83 ;  /* 0x0000005300067202 */ /* 0x000fe40000000f00 */
[----:B------:R-:W-:Y:S01]  /*5eb20*/  MOV R8, 0x5eb50 ;  /* 0x0005eb5000087802 */ /* 0x000fe20000000f00 */
[----:B--2---:R-:W-:-:S04]  /*5eb30*/  IMAD.WIDE R2, R2, 0x4, R10 ;  /* 0x0000000402027825 */ /* 0x004fc800078e020a */
[----:B------:R-:W-:Y:S05]  /*5eb40*/  CALL.REL.NOINC `($_ZN7cutlass13device_kernelIN5flash19enable_sm80_to_sm89INS1_16FlashAttnBwdSm80INS1_25CollectiveMainloopBwdSm80ILi2ELi2EN4cute5tupleIJNS5_1CILi128EEES8_NS7_ILi64EEEEEENS_10bfloat16_tEfNS_4arch4Sm80ELb0ELb1ELb1ELb0ELb1ELb0ELb0ELb0ELi2ELi4ELi4ELi4ELb0EEENS1_24CollectiveEpilogueBwdGQAISA_fSD_Li256ELb0ELb1EEENS1_19SingleTileSchedulerILb0ELb0ELb0ELi128EEEEEEEEEvNT_6ParamsE$_ZN4cute8smem_ptrIPfECI1NS_12iter_adaptorIS1_S2_EEES1_) ;  /* 0xfffac0c000007944 */ /* 0x000fea0003c3ffff */
[----:B-1----:R1:W5:Y:S01]  /*5eb50*/  LDL.64 R2, [R1+0x1688] ;  /* 0x0016880001027983 */ /* 0x0023620000100a00 */
[----:B------:R-:W-:-:S03]  /*5eb60*/  MOV R8, 0x5eb80 ;  /* 0x0005eb8000087802 */ /* 0x000fc60000000f00 */
[----:B-1---5:R-:W-:Y:S05]  /*5eb70*/  CALL.REL.NOINC `($_ZN7cutlass13device_kernelIN5flash19enable_sm80_to_sm89INS1_16FlashAttnBwdSm80INS1_25CollectiveMainloopBwdSm80ILi2ELi2EN4cute5tupleIJNS5_1CILi128EEES8_NS7_ILi64EEEEEENS_10bfloat16_tEfNS_4arch4Sm80ELb0ELb1ELb1ELb0ELb1ELb0ELb0ELb0ELi2ELi4ELi4ELi4ELb0EEENS1_24CollectiveEpilogueBwdGQAISA_fSD_Li256ELb0ELb1EEENS1_19SingleTileSchedulerILb0ELb0ELb0ELi128EEEEEEEEEvNT_6ParamsE$_ZN4cute3eso3ESOILb1ELb0EJNS_6LayoutINS_5tupleIJNS3_IJNS_1CILi4EEENS4_ILi1EEEEEES6_EEENS3_IJNS3_IJS6_NS4_ILi0EEEEEES9_EEEEENS_10ViewEngineINS_8smem_ptrIPfEEEEEEC2ERKSC_RKSH_) ;  /* 0xfffaabf000007944 */ /* 0x022fea0003c3ffff */
[----:B------:R-:W-:Y:S01]  /*5eb80*/  ULDC.64 UR8, c[0x0][0x118] ;  /* 0x0000460000087ab9 */ /* 0x000fe20000000a00 */
[----:B------:R2:W5:Y:S04]  /*5eb90*/  LDL.64 R8, [R1+0x1688] ;  /* 0x0016880001087983 */ /* 0x0005680000100a00 */
[----:B------:R2:W5:Y:S01]  /*5eba0*/  LD.E.64 R80, [R84.64+0x48] ;  /* 0x0000480854507980 */ /* 0x000562000c101b00 */
[----:B-1----:R-:W-:-:S02]  /*5ebb0*/  MOV R3, RZ ;  /* 0x000000ff00037202 */ /* 0x002fc40000000f00 */
[----:B------:R-:W-:Y:S02]  /*5ebc0*/  MOV R6, 0x5ebe0 ;  /* 0x0005ebe000067802 */ /* 0x000fe40000000f00 */
[----:B--2--5:R-:W-:Y:S05]  /*5ebd0*/  CALL.REL.NOINC `($_ZN7cutlass13device_kernelIN5flash19enable_sm80_to_sm89INS1_16FlashAttnBwdSm80INS1_25CollectiveMainloopBwdSm80ILi2ELi2EN4cute5tupleIJNS5_1CILi128EEES8_NS7_ILi64EEEEEENS_10bfloat16_tEfNS_4arch4Sm80ELb0ELb1ELb1ELb0ELb1ELb0ELb0ELb0ELi2ELi4ELi4ELi4ELb0EEENS1_24CollectiveEpilogueBwdGQAISA_fSD_Li256ELb0ELb1EEENS1_19SingleTileSchedulerILb0ELb0ELb0ELi128EEEEEEEEEvNT_6ParamsE$_ZN4cute3eso3ESOILb1ELb0EJNS_1CILi0EEEiEEC2ERKS3_RKi) ;  /* 0xfffa889000007944 */ /* 0x024fea0003c3ffff */
[----:B------:R-:W-:Y:S02]  /*5ebe0*/  ULDC.64 UR8, c[0x0][0x118] ;  /* 0x0000460000087ab9 */ /* 0x000fe40000000a00 */
[----:B-1----:R1:W5:Y:S01]  /*5ebf0*/  LD.E R3, [R80.64] ;  /* 0x0000000850037980 */ /* 0x002362000c101900 */
[----:B------:R-:W-:-:S03]  /*5ec00*/  MOV R16, 0x5ec20 ;  /* 0x0005ec2000107802 */ /* 0x000fc60000000f00 */
[----:B-1---5:R-:W-:Y:S05]  /*5ec10*/  CALL.REL.NOINC `($_ZN7cutlass13device_kernelIN5flash19enable_sm80_to_sm89INS1_16FlashAttnBwdSm80INS1_25CollectiveMainloopBwdSm80ILi2ELi2EN4cute5tupleIJNS5_1CILi128EEES8_NS7_ILi64EEEEEENS_10bfloat16_tEfNS_4arch4Sm80ELb0ELb1ELb1ELb0ELb1ELb0ELb0ELb0ELi2ELi4ELi4ELi4ELb0EEENS1_24CollectiveEpilogueBwdGQAISA_fSD_Li256ELb0ELb1EEENS1_19SingleTileSchedulerILb0ELb0ELb0ELi128EEEEEEEEEvNT_6ParamsE$_ZZN4cuteplIJiEJNS_1CILi0EEEEEEDaRKNS_15ArithmeticTupleIJDpT_EEERKNS3_IJDpT0_EEEENKUlDpRKT_E_clIJiEEEDaSH_) ;  /* 0xfffb0ff000007944 */ /* 0x022fea0003c3ffff */
[----:B-----5:R-:W-:Y:S02]  /*5ec20*/  ISETP.GT.AND P0, PT, R2, 0x7f, PT ;  /* 0x0000007f0200780c */ /* 0x020fe40003f04270 */
[----:B------:R-:W-:-:S11]  /*5ec30*/  MOV R15, 0x0 ;  /* 0x00000000000f7802 */ /* 0x000fd60000000f00 */
[----:B------:R-:W-:Y:S05]  /*5ec40*/  @P0 RET.REL.NODEC R14 `(_ZN7cutlass13device_kernelIN5flash19enable_sm80_to_sm89INS1_16FlashAttnBwdSm80INS1_25CollectiveMainloopBwdSm80ILi2ELi2EN4cute5tupleIJNS5_1CILi128EEES8_NS7_ILi64EEEEEENS_10bfloat16_tEfNS_4arch4Sm80ELb0ELb1ELb1ELb0ELb1ELb0ELb0ELb0ELi2ELi4ELi4ELi4ELb0EEENS1_24CollectiveEpilogueBwdGQAISA_fSD_Li256ELb0ELb1EEENS1_19SingleTileSchedulerILb0ELb0ELb0ELi128EEEEEEEEEvNT_6ParamsE) ;  /* 0xfffa13b00e000950 */ /* 0x000fea0003c3ffff */
[----:B------:R-:W-:Y:S02]  /*5ec50*/  ULDC.64 UR8, c[0x0][0x118] ;  /* 0x0000460000087ab9 */ /* 0x000fe40000000a00 */
[----:B------:R-:W5:Y:S01]  /*5ec60*/  LD.E.64 R84, [R84.64+0x50] ;  /* 0x0000500854547980 */ /* 0x000f62000c101b00 */
[----:B------:R-:W-:Y:S01]  /*5ec70*/  IMAD.MOV.U32 R2, RZ, RZ, R7 ;  /* 0x000000ffff027224 */ /* 0x000fe200078e0007 */
[----:B------:R-:W-:Y:S02]  /*5ec80*/  MOV R3, RZ ;  /* 0x000000ff00037202 */ /* 0x000fe40000000f00 */
[----:B------:R-:W-:Y:S02]  /*5ec90*/  MOV R10, 0x5ecb0 ;  /* 0x0005ecb0000a7802 */ /* 0x000fe40000000f00 */
[----:B-1---5:R-:W-:Y:S05]  /*5eca0*/  CALL.REL.NOINC `($_ZN7cutlass13device_kernelIN5flash19enable_sm80_to_sm89INS1_16FlashAttnBwdSm80INS1_25CollectiveMainloopBwdSm80ILi2ELi2EN4cute5tupleIJNS5_1CILi128EEES8_NS7_ILi64EEEEEENS_10bfloat16_tEfNS_4arch4Sm80ELb0ELb1ELb1ELb0ELb1ELb0ELb0ELb0ELi2ELi4ELi4ELi4ELb0EEENS1_24CollectiveEpilogueBwdGQAISA_fSD_Li256ELb0ELb1EEENS1_19SingleTileSchedulerILb0ELb0ELb0ELi128EEEEEEEEEvNT_6ParamsE$_ZN4cute3eso3ESOILb1ELb0EJNS_10UnderscoreEiEEC2ERKS2_RKi) ;  /* 0xfffa842000007944 */ /* 0x022fea0003c3ffff */
[----:B-1----:R-:W-:Y:S02]  /*5ecb0*/  MOV R2, R7 ;  /* 0x0000000700027202 */ /* 0x002fe40000000f00 */
[----:B------:R-:W-:Y:S02]  /*5ecc0*/  MOV R10, 0x5ece0 ;  /* 0x0005ece0000a7802 */ /* 0x000fe40000000f00 */
[----:B------:R-:W-:Y:S05]  /*5ecd0*/  CALL.REL.NOINC `($_ZN7cutlass13device_kernelIN5flash19enable_sm80_to_sm89INS1_16FlashAttnBwdSm80INS1_25CollectiveMainloopBwdSm80ILi2ELi2EN4cute5tupleIJNS5_1CILi128EEES8_NS7_ILi64EEEEEENS_10bfloat16_tEfNS_4arch4Sm80ELb0ELb1ELb1ELb0ELb1ELb0ELb0ELb0ELi2ELi4ELi4ELi4ELb0EEENS1_24CollectiveEpilogueBwdGQAISA_fSD_Li256ELb0ELb1EEENS1_19SingleTileSchedulerILb0ELb0ELb0ELi128EEEEEEEEEvNT_6ParamsE$_ZN4cute8gmem_ptrIPKfECI1NS_12iter_adaptorIS2_S3_EEES2_) ;  /* 0xfffabe3000007944 */ /* 0x000fea0003c3ffff */
[----:B-1----:R1:W5:Y:S01]  /*5ece0*/  LDL.64 R2, [R1+0x1680] ;  /* 0x0016800001027983 */ /* 0x0023620000100a00 */
[----:B------:R-:W-:-:S03]  /*5ecf0*/  MOV R6, 0x5ed10 ;  /* 0x0005ed1000067802 */ /* 0x000fc60000000f00 */
[----:B-1---5:R-:W-:Y:S05]  /*5ed00*/  CALL.REL.NOINC `($_ZN7cutlass13device_kernelIN5flash19enable_sm80_to_sm89INS1_16FlashAttnBwdSm80INS1_25CollectiveMainloopBwdSm80ILi2ELi2EN4cute5tupleIJNS5_1CILi128EEES8_NS7_ILi64EEEEEENS_10bfloat16_tEfNS_4arch4Sm80ELb0ELb1ELb1ELb0ELb1ELb0ELb0ELb0ELi2ELi4ELi4ELi4ELb0EEENS1_24CollectiveEpilogueBwdGQAISA_fSD_Li256ELb0ELb1EEENS1_19SingleTileSchedulerILb0ELb0ELb0ELi128EEEEEEEEEvNT_6ParamsE$_ZN4cute3eso3ESOILb1ELb0EJNS_6LayoutINS_5tupleIJNS3_IJNS_1CILi4EEENS4_ILi1EEEEEEEEENS3_IJNS3_IJS6_NS4_ILi0EEEEEEEEEEENS_10ViewEngineINS_8gmem_ptrIPKfEEEEEEC2ERKSC_RKSI_) ;  /* 0xfffaa94000007944 */ /* 0x022fea0003c3ffff */
[----:B-1----:R1:W5:Y:S01]  /*5ed10*/  LDL.64 R4, [R1+0x1680] ;  /* 0x0016800001047983 */ /* 0x0023620000100a00 */
[----:B------:R-:W-:Y:S01]  /*5ed20*/  IMAD.MOV.U32 R2, RZ, RZ, R7 ;  /* 0x000000ffff027224 */ /* 0x000fe200078e0007 */
[----:B------:R-:W-:-:S02]  /*5ed30*/  MOV R3, RZ ;  /* 0x000000ff00037202 */ /* 0x000fc40000000f00 */
[----:B------:R-:W-:Y:S02]  /*5ed40*/  MOV R10, 0x5ed60 ;  /* 0x0005ed60000a7802 */ /* 0x000fe40000000f00 */
[----:B-1---5:R-:W-:Y:S05]  /*5ed50*/  CALL.REL.NOINC `($_ZN7cutlass13device_kernelIN5flash19enable_sm80_to_sm89INS1_16FlashAttnBwdSm80INS1_25CollectiveMainloopBwdSm80ILi2ELi2EN4cute5tupleIJNS5_1CILi128EEES8_NS7_ILi64EEEEEENS_10bfloat16_tEfNS_4arch4Sm80ELb0ELb1ELb1ELb0ELb1ELb0ELb0ELb0ELi2ELi4ELi4ELi4ELb0EEENS1_24CollectiveEpilogueBwdGQAISA_fSD_Li256ELb0ELb1EEENS1_19SingleTileSchedulerILb0ELb0ELb0ELi128EEEEEEEEEvNT_6ParamsE$_ZN4cute3eso3ESOILb1ELb0EJNS_10UnderscoreEiEEC2ERKS2_RKi) ;  /* 0xfffa837000007944 */ /* 0x022fea0003c3ffff */
[----:B-1----:R-:W-:Y:S01]  /*5ed60*/  IMAD.MOV.U32 R2, RZ, RZ, R8 ;  /* 0x000000ffff027224 */ /* 0x002fe200078e0008 */
[----:B------:R-:W-:Y:S01]  /*5ed70*/  MOV R3, R9 ;  /* 0x0000000900037202 */ /* 0x000fe20000000f00 */
[----:B------:R-:W-:Y:S01]  /*5ed80*/  IMAD.MOV.U32 R6, RZ, RZ, R7 ;  /* 0x000000ffff067224 */ /* 0x000fe200078e0007 */
[----:B------:R-:W-:Y:S02]  /*5ed90*/  MOV R8, 0x5edb0 ;  /* 0x0005edb000087802 */ /* 0x000fe40000000f00 */
[----:B------:R-:W-:Y:S05]  /*5eda0*/  CALL.REL.NOINC `($_ZN7cutlass13device_kernelIN5flash19enable_sm80_to_sm89INS1_16FlashAttnBwdSm80INS1_25CollectiveMainloopBwdSm80ILi2ELi2EN4cute5tupleIJNS5_1CILi128EEES8_NS7_ILi64EEEEEENS_10bfloat16_tEfNS_4arch4Sm80ELb0ELb1ELb1ELb0ELb1ELb0ELb0ELb0ELi2ELi4ELi4ELi4ELb0EEENS1_24CollectiveEpilogueBwdGQAISA_fSD_Li256ELb0ELb1EEENS1_19SingleTileSchedulerILb0ELb0ELb0ELi128EEEEEEEEEvNT_6ParamsE$_ZN4cute8smem_ptrIPfECI1NS_12iter_adaptorIS1_S2_EEES1_) ;  /* 0xfffabe6000007944 */ /* 0x000fea0003c3ffff */
[----:B-1----:R1:W5:Y:S01]  /*5edb0*/  LDL.64 R2, [R1+0x1680] ;  /* 0x0016800001027983 */ /* 0x0023620000100a00 */
[----:B------:R-:W-:-:S03]  /*5edc0*/  MOV R8, 0x5ede0 ;  /* 0x0005ede000087802 */ /* 0x000fc60000000f00 */
[----:B-1---5:R-:W-:Y:S05]  /*5edd0*/  CALL.REL.NOINC `($_ZN7cutlass13device_kernelIN5flash19enable_sm80_to_sm89INS1_16FlashAttnBwdSm80INS1_25CollectiveMainloopBwdSm80ILi2ELi2EN4cute5tupleIJNS5_1CILi128EEES8_NS7_ILi64EEEEEENS_10bfloat16_tEfNS_4arch4Sm80ELb0ELb1ELb1ELb0ELb1ELb0ELb0ELb0ELi2ELi4ELi4ELi4ELb0EEENS1_24CollectiveEpilogueBwdGQAISA_fSD_Li256ELb0ELb1EEENS1_19SingleTileSchedulerILb0ELb0ELb0ELi128EEEEEEEEEvNT_6ParamsE$_ZN4cute3eso3ESOILb1ELb0EJNS_6LayoutINS_5tupleIJNS3_IJNS_1CILi4EEENS4_ILi1EEEEEEEEENS3_IJNS3_IJS6_NS4_ILi0EEEEEEEEEEENS_10ViewEngineINS_8smem_ptrIPfEEEEEEC2ERKSC_RKSH_) ;  /* 0xfffaa8c000007944 */ /* 0x022fea0003c3ffff */
[----:B-1----:R1:W5:Y:S01]  /*5ede0*/  LDL.64 R6, [R1+0x1680] ;  /* 0x0016800001067983 */ /* 0x0023620000100a00 */
[----:B------:R-:W-:Y:S02]  /*5edf0*/  MOV R2, R83 ;  /* 0x0000005300027202 */ /* 0x000fe40000000f00 */
[----:B------:R-:W-:Y:S02]  /*5ee00*/  MOV R10, 0x5ee20 ;  /* 0x0005ee20000a7802 */ /* 0x000fe40000000f00 */
[----:B-1---5:R-:W-:Y:S05]  /*5ee10*/  CALL.REL.NOINC `($_ZN7cutlass13device_kernelIN5flash19enable_sm80_to_sm89INS1_16FlashAttnBwdSm80INS1_25CollectiveMainloopBwdSm80ILi2ELi2EN4cute5tupleIJNS5_1CILi128EEES8_NS7_ILi64EEEEEENS_10bfloat16_tEfNS_4arch4Sm80ELb0ELb1ELb1ELb0ELb1ELb0ELb0ELb0ELi2ELi4ELi4ELi4ELb0EEENS1_24CollectiveEpilogueBwdGQAISA_fSD_Li256ELb0ELb1EEENS1_19SingleTileSchedulerILb0ELb0ELb0ELi128EEEEEEEEEvNT_6ParamsE$_ZN4cute8gmem_ptrIPKfECI1NS_12iter_adaptorIS2_S3_EEES2_) ;  /* 0xfffabcf000007944 */ /* 0x022fea0003c3ffff */
[----:B-1----:R1:W5:Y:S01]  /*5ee20*/  LDL.64 R2, [R1+0x1688] ;  /* 0x0016880001027983 */ /* 0x0023620000100a00 */
        /* <DEDUP_REMOVED lines=10> */
[----:B--2--5:R-:W-:Y:S05]  /*5eed0*/  CALL.REL.NOINC `($_ZN7cutlass13device_kernelIN5flash19enable_sm80_to_sm89INS1_16FlashAttnBwdSm80INS1_25CollectiveMainloopBwdSm80ILi2ELi2EN4cute5tupleIJNS5_1CILi128EEES8_NS7_ILi64EEEEEENS_10bfloat16_tEfNS_4arch4Sm80ELb0ELb1ELb1ELb0ELb1ELb0ELb0ELb0ELi2ELi4ELi4ELi4ELb0EEENS1_24CollectiveEpilogueBwdGQAISA_fSD_Li256ELb0ELb1EEENS1_19SingleTileSchedulerILb0ELb0ELb0ELi128EEEEEEEEEvNT_6ParamsE$_ZN4cute8smem_ptrIPfECI1NS_12iter_adaptorIS1_S2_EEES1_) ;  /* 0xfffabd3000007944 */ /* 0x024fea0003c3ffff */
        /* <DEDUP_REMOVED lines=19> */
[----:B------:R-:W-:Y:S05]  /*5f010*/  RET.REL.NODEC R14 `(_ZN7cutlass13device_kernelIN5flash19enable_sm80_to_sm89INS1_16FlashAttnBwdSm80INS1_25CollectiveMainloopBwdSm80ILi2ELi2EN4cute5tupleIJNS5_1CILi128EEES8_NS7_ILi64EEEEEENS_10bfloat16_tEfNS_4arch4Sm80ELb0ELb1ELb1ELb0ELb1ELb0ELb0ELb0ELi2ELi4ELi4ELi4ELb0EEENS1_24CollectiveEpilogueBwdGQAISA_fSD_Li256ELb0ELb1EEENS1_19SingleTileSchedulerILb0ELb0ELb0ELi128EEEEEEEEEvNT_6ParamsE) ;  /* 0xfffa0fe00e007950 */ /* 0x000fea0003c3ffff */
        .type           $_ZN7cutlass13device_kernelIN5flash19enable_sm80_to_sm89INS1_16FlashAttnBwdSm80INS1_25CollectiveMainloopBwdSm80ILi2ELi2EN4cute5tupleIJNS5_1CILi128EEES8_NS7_ILi64EEEEEENS_10bfloat16_tEfNS_4arch4Sm80ELb0ELb1ELb1ELb0ELb1ELb0ELb0ELb0ELi2ELi4ELi4ELi4ELb0EEENS1_24CollectiveEpilogueBwdGQAISA_fSD_Li256ELb0ELb1EEENS1_19SingleTileSchedulerILb0ELb0ELb0ELi128EEEEEEEEEvNT_6ParamsE$_ZZN5flash25CollectiveMainloopBwdSm80ILi2ELi2EN4cute5tupleIJNS1_1CILi128EEES4_NS3_ILi64EEEEEEN7cutlass10bfloat16_tEfNS7_4arch4Sm80ELb0ELb1ELb1ELb0ELb1ELb0ELb0ELb0ELi2ELi4ELi4ELi4ELb0EE3mmaINS_16FlashAttnBwdSm80ISB_NS_24CollectiveEpilogueBwdGQAIS6_fSA_Li256ELb0ELb1EEENS_19SingleTileSchedulerILb0ELb0ELb0ELi128EEEE13SharedStorageENS1_6TensorINS1_11ArrayEngineIfLm32EEENS1_6LayoutINS2_IJNS2_IJNS3_ILi2EEESO_EEESO_NS3_ILi4EEEEEENS2_IJNS2_IJNS3_ILi1EEESO_EEESQ_NS3_ILi8EEEEEEEEEEEEbRKNSB_6ParamsERT0_S12_iNS2_IJiiiEEERT_ENKUliiE_clEii,@function
        .size           $_ZN7cutlass13device_kernelIN5flash19enable_sm80_to_sm89INS1_16FlashAttnBwdSm80INS1_25CollectiveMainloopBwdSm80ILi2ELi2EN4cute5tupleIJNS5_1CILi128EEES8_NS7_ILi64EEEEEENS_10bfloat16_tEfNS_4arch4Sm80ELb0ELb1ELb1ELb0ELb1ELb0ELb0ELb0ELi2ELi4ELi4ELi4ELb0EEENS1_24CollectiveEpilogueBwdGQAISA_fSD_Li256ELb0ELb1EEENS1_19SingleTileSchedulerILb0ELb0ELb0ELi128EEEEEEEEEvNT_6ParamsE$_ZZN5flash25CollectiveMainloopBwdSm80ILi2ELi2EN4cute5tupleIJNS1_1CILi128EEES4_NS3_ILi64EEEEEEN7cutlass10bfloat16_tEfNS7_4arch4Sm80ELb0ELb1ELb1ELb0ELb1ELb0ELb0ELb0ELi2ELi4ELi4ELi4ELb0EE3mmaINS_16FlashAttnBwdSm80ISB_NS_24CollectiveEpilogueBwdGQAIS6_fSA_Li256ELb0ELb1EEENS_19SingleTileSchedulerILb0ELb0ELb0ELi128EEEE13SharedStorageENS1_6TensorINS1_11ArrayEngineIfLm32EEENS1_6LayoutINS2_IJNS2_IJNS3_ILi2EEESO_EEESO_NS3_ILi4EEEEEENS2_IJNS2_IJNS3_ILi1EEESO_EEESQ_NS3_ILi8EEEEEEEEEEEEbRKNSB_6ParamsERT0_S12_iNS2_IJiiiEEERT_ENKUliiE_clEii,($_ZN7cutlass13device_kernelIN5flash19enable_sm80_to_sm89INS1_16FlashAttnBwdSm80INS1_25CollectiveMainloopBwdSm80ILi2ELi2EN4cute5tupleIJNS5_1CILi128EEES8_NS7_ILi64EEEEEENS_10bfloat16_tEfNS_4arch4Sm80ELb0ELb1ELb1ELb0ELb1ELb0ELb0ELb0ELi2ELi4ELi4ELi4ELb0EEENS1_24CollectiveEpilogueBwdGQAISA_fSD_Li256ELb0ELb1EEENS1_19SingleTileSchedulerILb0ELb0ELb0ELi128EEEEEEEEEvNT_6ParamsE$_ZZN5flash25CollectiveMainloopBwdSm80ILi2ELi2EN4cute5tupleIJNS1_1CILi128EEES4_NS3_ILi64EEEEEEN7cutlass10bfloat16_tEfNS7_4arch4Sm80ELb0ELb1ELb1ELb0ELb1ELb0ELb0ELb0ELi2ELi4ELi4ELi4ELb0EE3mmaINS_16FlashAttnBwdSm80ISB_NS_24CollectiveEpilogueBwdGQAIS6_fSA_Li256ELb0ELb1EEENS_19SingleTileSchedulerILb0ELb0ELb0ELi128EEEE13SharedStorageENS1_6TensorINS1_11ArrayEngineIfLm32EEENS1_6LayoutINS2_IJNS2_IJNS3_ILi2EEESO_EEESO_NS3_ILi4EEEEEENS2_IJNS2_IJNS3_ILi1EEESO_EEESQ_NS3_ILi8EEEEEEEEEEEEbRKNSB_6ParamsERT0_S12_iNS2_IJiiiEEERT_ENKUlvE0_clEv - $_ZN7cutlass13device_kernelIN5flash19enable_sm80_to_sm89INS1_16FlashAttnBwdSm80INS1_25CollectiveMainloopBwdSm80ILi2ELi2EN4cute5tupleIJNS5_1CILi128EEES8_NS7_ILi64EEEEEENS_10bfloat16_tEfNS_4arch4Sm80ELb0ELb1ELb1ELb0ELb1ELb0ELb0ELb0ELi2ELi4ELi4ELi4ELb0EEENS1_24CollectiveEpilogueBwdGQAISA_fSD_Li256ELb0ELb1EEENS1_19SingleTileSchedulerILb0ELb0ELb0ELi128EEEEEEEEEvNT_6ParamsE$_ZZN5flash25CollectiveMainloopBwdSm80ILi2ELi2EN4cute5tupleIJNS1_1CILi128EEES4_NS3_ILi64EEEEEEN7cutlass10bfloat16_tEfNS7_4arch4Sm80ELb0ELb1ELb1ELb0ELb1ELb0ELb0ELb0ELi2ELi4ELi4ELi4ELb0EE3mmaINS_16FlashAttnBwdSm80ISB_NS_24CollectiveEpilogueBwdGQAIS6_fSA_Li256ELb0ELb1EEENS_19SingleTileSchedulerILb0ELb0ELb0ELi128EEEE13SharedStorageENS1_6TensorINS1_11ArrayEngineIfLm32EEENS1_6LayoutINS2_IJNS2_IJNS3_ILi2EEESO_EEESO_NS3_ILi4EEEEEENS2_IJNS2_IJNS3_ILi1EEESO_EEESQ_NS3_ILi8EEEEEEEEEEEEbRKNSB_6ParamsERT0_S12_iNS2_IJiiiEEERT_ENKUliiE_clEii)
$_ZN7cutlass13device_kernelIN5flash19enable_sm80_to_sm89INS1_16FlashAttnBwdSm80INS1_25CollectiveMainloopBwdSm80ILi2ELi2EN4cute5tupleIJNS5_1CILi128EEES8_NS7_ILi64EEEEEENS_10bfloat16_tEfNS_4arch4Sm80ELb0ELb1ELb1ELb0ELb1ELb0ELb0ELb0ELi2ELi4ELi4ELi4ELb0EEENS1_24CollectiveEpilogueBwdGQAISA_fSD_Li256ELb0ELb1EEENS1_19SingleTileSchedulerILb0ELb0ELb0ELi128EEEEEEEEEvNT_6ParamsE$_ZZN5flash25CollectiveMainloopBwdSm80ILi2ELi2EN4cute5tupleIJNS1_1CILi128EEES4_NS3_ILi64EEEEEEN7cutlass10bfloat16_tEfNS7_4arch4Sm80ELb0ELb1ELb1ELb0ELb1ELb0ELb0ELb0ELi2ELi4ELi4ELi4ELb0EE3mmaINS_16FlashAttnBwdSm80ISB_NS_24CollectiveEpilogueBwdGQAIS6_fSA_Li256ELb0ELb1EEENS_19SingleTileSchedulerILb0ELb0ELb0ELi128EEEE13SharedStorageENS1_6TensorINS1_11ArrayEngineIfLm32EEENS1_6LayoutINS2_IJNS2_IJNS3_ILi2EEESO_EEESO_NS3_ILi4EEEEEENS2_IJNS2_IJNS3_ILi1EEESO_EEESQ_NS3_ILi8EEEEEEEEEEEEbRKNSB_6ParamsERT0_S12_iNS2_IJiiiEEERT_ENKUliiE_clEii:
        /* <DEDUP_REMOVED lines=53> */
[----:B------:R-:W2:Y:S04]  /*5f370*/  LDL.64 R8, [R1+0x1390] ;  /* 0x0013900001087983 */ /* 0x000ea80000100a00 */
[----:B------:R-:W2:Y:S04]  /*5f380*/  LD.E.64 R74, [R74.64+0x18] ;  /* 0x000018044a4a7980 */ /* 0x000ea8000c101b00 */
[----:B-1----:R1:W5:Y:S01]  /*5f390*/  LDL.64 R2, [R1+0x1388] ;  /* 0x0013880001027983 */ /* 0x0023620000100a00 */
        /* <DEDUP_REMOVED lines=558> */
        .type           $_ZN7cutlass13device_kernelIN5flash19enable_sm80_to_sm89INS1_16FlashAttnBwdSm80INS1_25CollectiveMainloopBwdSm80ILi2ELi2EN4cute5tupleIJNS5_1CILi128EEES8_NS7_ILi64EEEEEENS_10bfloat16_tEfNS_4arch4Sm80ELb0ELb1ELb1ELb0ELb1ELb0ELb0ELb0ELi2ELi4ELi4ELi4ELb0EEENS1_24CollectiveEpilogueBwdGQAISA_fSD_Li256ELb0ELb1EEENS1_19SingleTileSchedulerILb0ELb0ELb0ELi128EEEEEEEEEvNT_6ParamsE$_ZZN5flash25CollectiveMainloopBwdSm80ILi2ELi2EN4cute5tupleIJNS1_1CILi128EEES4_NS3_ILi64EEEEEEN7cutlass10bfloat16_tEfNS7_4arch4Sm80ELb0ELb1ELb1ELb0ELb1ELb0ELb0ELb0ELi2ELi4ELi4ELi4ELb0EE3mmaINS_16FlashAttnBwdSm80ISB_NS_24CollectiveEpilogueBwdGQAIS6_fSA_Li256ELb0ELb1EEENS_19SingleTileSchedulerILb0ELb0ELb0ELi128EEEE13SharedStorageENS1_6TensorINS1_11ArrayEngineIfLm32EEENS1_6LayoutINS2_IJNS2_IJNS3_ILi2EEESO_EEESO_NS3_ILi4EEEEEENS2_IJNS2_IJNS3_ILi1EEESO_EEESQ_NS3_ILi8EEEEEEEEEEEEbRKNSB_6ParamsERT0_S12_iNS2_IJiiiEEERT_ENKUlvE0_clEv,@function
        .size           $_ZN7cutlass13device_kernelIN5flash19enable_sm80_to_sm89INS1_16FlashAttnBwdSm80INS1_25CollectiveMainloopBwdSm80ILi2ELi2EN4cute5tupleIJNS5_1CILi128EEES8_NS7_ILi64EEEEEENS_10bfloat16_tEfNS_4arch4Sm80ELb0ELb1ELb1ELb0ELb1ELb0ELb0ELb0ELi2ELi4ELi4ELi4ELb0EEENS1_24CollectiveEpilogueBwdGQAISA_fSD_Li256ELb0ELb1EEENS1_19SingleTileSchedulerILb0ELb0ELb0ELi128EEEEEEEEEvNT_6ParamsE$_ZZN5flash25CollectiveMainloopBwdSm80ILi2ELi2EN4cute5tupleIJNS1_1CILi128EEES4_NS3_ILi64EEEEEEN7cutlass10bfloat16_tEfNS7_4arch4Sm80ELb0ELb1ELb1ELb0ELb1ELb0ELb0ELb0ELi2ELi4ELi4ELi4ELb0EE3mmaINS_16FlashAttnBwdSm80ISB_NS_24CollectiveEpilogueBwdGQAIS6_fSA_Li256ELb0ELb1EEENS_19SingleTileSchedulerILb0ELb0ELb0ELi128EEEE13SharedStorageENS1_6TensorINS1_11ArrayEngineIfLm32EEENS1_6LayoutINS2_IJNS2_IJNS3_ILi2EEESO_EEESO_NS3_ILi4EEEEEENS2_IJNS2_IJNS3_ILi1EEESO_EEESQ_NS3_ILi8EEEEEEEEEEEEbRKNSB_6ParamsERT0_S12_iNS2_IJiiiEEERT_ENKUlvE0_clEv,($_ZN7cutlass13device_kernelIN5flash19enable_sm80_to_sm89INS1_16FlashAttnBwdSm80INS1_25CollectiveMainloopBwdSm80ILi2ELi2EN4cute5tupleIJNS5_1CILi128EEES8_NS7_ILi64EEEEEENS_10bfloat16_tEfNS_4arch4Sm80ELb0ELb1ELb1ELb0ELb1ELb0ELb0ELb0ELi2ELi4ELi4ELi4ELb0EEENS1_24CollectiveEpilogueBwdGQAISA_fSD_Li256ELb0ELb1EEENS1_19SingleTileSchedulerILb0ELb0ELb0ELi128EEEEEEEEEvNT_6ParamsE$_ZZN5flash25CollectiveMainloopBwdSm80ILi2ELi2EN4cute5tupleIJNS1_1CILi128EEES4_NS3_ILi64EEEEEEN7cutlass10bfloat16_tEfNS7_4arch4Sm80ELb0ELb1ELb1ELb0ELb1ELb0ELb0ELb0ELi2ELi4ELi4ELi4ELb0EE3mmaINS_16FlashAttnBwdSm80ISB_NS_24CollectiveEpilogueBwdGQAIS6_fSA_Li256ELb0ELb1EEENS_19SingleTileSchedulerILb0ELb0ELb0ELi128EEEE13SharedStorageENS1_6TensorINS1_11ArrayEngineIfLm32EEENS1_6LayoutINS2_IJNS2_IJNS3_ILi2EEESO_EEESO_NS3_ILi4EEEEEENS2_IJNS2_IJNS3_ILi1EEESO_EEESQ_NS3_ILi8EEEEEEEEEEEEbRKNSB_6ParamsERT0_S12_iNS2_IJiiiEEERT_ENKUlvE_clEv - $_ZN7cutlass13device_kernelIN5flash19enable_sm80_to_sm89INS1_16FlashAttnBwdSm80INS1_25CollectiveMainloopBwdSm80ILi2ELi2EN4cute5tupleIJNS5_1CILi128EEES8_NS7_ILi64EEEEEENS_10bfloat16_tEfNS_4arch4Sm80ELb0ELb1ELb1ELb0ELb1ELb0ELb0ELb0ELi2ELi4ELi4ELi4ELb0EEENS1_24CollectiveEpilogueBwdGQAISA_fSD_Li256ELb0ELb1EEENS1_19SingleTileSchedulerILb0ELb0ELb0ELi128EEEEEEEEEvNT_6ParamsE$_ZZN5flash25CollectiveMainloopBwdSm80ILi2ELi2EN4cute5tupleIJNS1_1CILi128EEES4_NS3_ILi64EEEEEEN7cutlass10bfloat16_tEfNS7_4arch4Sm80ELb0ELb1ELb1ELb0ELb1ELb0ELb0ELb0ELi2ELi4ELi4ELi4ELb0EE3mmaINS_16FlashAttnBwdSm80ISB_NS_24CollectiveEpilogueBwdGQAIS6_fSA_Li256ELb0ELb1EEENS_19SingleTileSchedulerILb0ELb0ELb0ELi128EEEE13SharedStorageENS1_6TensorINS1_11ArrayEngineIfLm32EEENS1_6LayoutINS2_IJNS2_IJNS3_ILi2EEESO_EEESO_NS3_ILi4EEEEEENS2_IJNS2_IJNS3_ILi1EEESO_EEESQ_NS3_ILi8EEEEEEEEEEEEbRKNSB_6ParamsERT0_S12_iNS2_IJiiiEEERT_ENKUlvE0_clEv)
$_ZN7cutlass13device_kernelIN5flash19enable_sm80_to_sm89INS1_16FlashAttnBwdSm80INS1_25CollectiveMainloopBwdSm80ILi2ELi2EN4cute5tupleIJNS5_1CILi128EEES8_NS7_ILi64EEEEEENS_10bfloat16_tEfNS_4arch4Sm80ELb0ELb1ELb1ELb0ELb1ELb0ELb0ELb0ELi2ELi4ELi4ELi4ELb0EEENS1_24CollectiveEpilogueBwdGQAISA_fSD_Li256ELb0ELb1EEENS1_19SingleTileSchedulerILb0ELb0ELb0ELi128EEEEEEEEEvNT_6ParamsE$_ZZN5flash25CollectiveMainloopBwdSm80ILi2ELi2EN4cute5tupleIJNS1_1CILi128EEES4_NS3_ILi64EEEEEEN7cutlass10bfloat16_tEfNS7_4arch4Sm80ELb0ELb1ELb1ELb0ELb1ELb0ELb0ELb0ELi2ELi4ELi4ELi4ELb0EE3mmaINS_16FlashAttnBwdSm80ISB_NS_24CollectiveEpilogueBwdGQAIS6_fSA_Li256ELb0ELb1EEENS_19SingleTileSchedulerILb0ELb0ELb0ELi128EEEE13SharedStorageENS1_6TensorINS1_11ArrayEngineIfLm32EEENS1_6LayoutINS2_IJNS2_IJNS3_ILi2EEESO_EEESO_NS3_ILi4EEEEEENS2_IJNS2_IJNS3_ILi1EEESO_EEESQ_NS3_ILi8EEEEEEEEEEEEbRKNSB_6ParamsERT0_S12_iNS2_IJiiiEEERT_ENKUlvE0_clEv:
        /* <DEDUP_REMOVED lines=14> */
[----:B-1---5:R-:W-:Y:S05]  /*61760*/  CALL.REL.NOINC `($_ZN7cutlass13device_kernelIN5flash19enable_sm80_to_sm89INS1_16FlashAttnBwdSm80INS1_25CollectiveMainloopBwdSm80ILi2ELi2EN4cute5tupleIJNS5_1CILi128EEES8_NS7_ILi64EEEEEENS_10bfloat16_tEfNS_4arch4Sm80ELb0ELb1ELb1ELb0ELb1ELb0ELb0ELb0ELi2ELi4ELi4ELi4ELb0EEENS1_24CollectiveEpilogueBwdGQAISA_fSD_Li256ELb0ELb1EEENS1_19SingleTileSchedulerILb0ELb0ELb0ELi128EEEEEEEEEvNT_6ParamsE$_ZZN5flash25CollectiveMainloopBwdSm80ILi2ELi2EN4cute5tupleIJNS1_1CILi128EEES4_NS3_ILi64EEEEEEN7cutlass10bfloat16_tEfNS7_4arch4Sm80ELb0ELb1ELb1ELb0ELb1ELb0ELb0ELb0ELi2ELi4ELi4ELi4ELb0EE3mmaINS_16FlashAttnBwdSm80ISB_NS_24CollectiveEpilogueBwdGQAIS6_fSA_Li256ELb0ELb1EEENS_19SingleTileSchedulerILb0ELb0ELb0ELi128EEEE13SharedStorageENS1_6TensorINS1_11ArrayEngineIfLm32EEENS1_6LayoutINS2_IJNS2_IJNS3_ILi2EEESO_EEESO_NS3_ILi4EEEEEENS2_IJNS2_IJNS3_ILi1EEESO_EEESQ_NS3_ILi8EEEEEEEEEEEEbRKNSB_6ParamsERT0_S12_iNS2_IJiiiEEERT_ENKUliiE0_clEii) ;  /* 0xffffb25000007944 */ /* 0x022fea0003c3ffff */
.L_x_1891:
[----:B------:R-:W-:Y:S05]  /*61770*/  BSYNC B0 ;  /* 0x0000000000007941 */ /* 0x000fea0003800000 */
.L_x_1890:
[----:B------:R-:W-:Y:S01]  /*61780*/  MOV R13, 0x0 ;  /* 0x00000000000d7802 */ /* 0x000fe20000000f00 */
[----:B------:R-:W0:Y:S03]  /*61790*/  LDGDEPBAR ;  /* 0x00000000000079af */ /* 0x000e260000000000 */
[----:B------:R-:W-:Y:S05]  /*617a0*/  RET.REL.NODEC R12 `(_ZN7cutlass13device_kernelIN5flash19enable_sm80_to_sm89INS1_16FlashAttnBwdSm80INS1_25CollectiveMainloopBwdSm80ILi2ELi2EN4cute5tupleIJNS5_1CILi128EEES8_NS7_ILi64EEEEEENS_10bfloat16_tEfNS_4arch4Sm80ELb0ELb1ELb1ELb0ELb1ELb0ELb0ELb0ELi2ELi4ELi4ELi4ELb0EEENS1_24CollectiveEpilogueBwdGQAISA_fSD_Li256ELb0ELb1EEENS1_19SingleTileSchedulerILb0ELb0ELb0ELi128EEEEEEEEEvNT_6ParamsE) ;  /* 0xfff9e8500c007950 */ /* 0x000fea0003c3ffff */
        .type           $_ZN7cutlass13device_kernelIN5flash19enable_sm80_to_sm89INS1_16FlashAttnBwdSm80INS1_25CollectiveMainloopBwdSm80ILi2ELi2EN4cute5tupleIJNS5_1CILi128EEES8_NS7_ILi64EEEEEENS_10bfloat16_tEfNS_4arch4Sm80ELb0ELb1ELb1ELb0ELb1ELb0ELb0ELb0ELi2ELi4ELi4ELi4ELb0EEENS1_24CollectiveEpilogueBwdGQAISA_fSD_Li256ELb0ELb1EEENS1_19SingleTileSchedulerILb0ELb0ELb0ELi128EEEEEEEEEvNT_6ParamsE$_ZZN5flash25CollectiveMainloopBwdSm80ILi2ELi2EN4cute5tupleIJNS1_1CILi128EEES4_NS3_ILi64EEEEEEN7cutlass10bfloat16_tEfNS7_4arch4Sm80ELb0ELb1ELb1ELb0ELb1ELb0ELb0ELb0ELi2ELi4ELi4ELi4ELb0EE3mmaINS_16FlashAttnBwdSm80ISB_NS_24CollectiveEpilogueBwdGQAIS6_fSA_Li256ELb0ELb1EEENS_19SingleTileSchedulerILb0ELb0ELb0ELi128EEEE13SharedStorageENS1_6TensorINS1_11ArrayEngineIfLm32EEENS1_6LayoutINS2_IJNS2_IJNS3_ILi2EEESO_EEESO_NS3_ILi4EEEEEENS2_IJNS2_IJNS3_ILi1EEESO_EEESQ_NS3_ILi8EEEEEEEEEEEEbRKNSB_6ParamsERT0_S12_iNS2_IJiiiEEERT_ENKUlvE_clEv,@function
        .size           $_ZN7cutlass13device_kernelIN5flash19enable_sm80_to_sm89INS1_16FlashAttnBwdSm80INS1_25CollectiveMainloopBwdSm80ILi2ELi2EN4cute5tupleIJNS5_1CILi128EEES8_NS7_ILi64EEEEEENS_10bfloat16_tEfNS_4arch4Sm80ELb0ELb1ELb1ELb0ELb1ELb0ELb0ELb0ELi2ELi4ELi4ELi4ELb0EEENS1_24CollectiveEpilogueBwdGQAISA_fSD_Li256ELb0ELb1EEENS1_19SingleTileSchedulerILb0ELb0ELb0ELi128EEEEEEEEEvNT_6ParamsE$_ZZN5flash25CollectiveMainloopBwdSm80ILi2ELi2EN4cute5tupleIJNS1_1CILi128EEES4_NS3_ILi64EEEEEEN7cutlass10bfloat16_tEfNS7_4arch4Sm80ELb0ELb1ELb1ELb0ELb1ELb0ELb0ELb0ELi2ELi4ELi4ELi4ELb0EE3mmaINS_16FlashAttnBwdSm80ISB_NS_24CollectiveEpilogueBwdGQAIS6_fSA_Li256ELb0ELb1EEENS_19SingleTileSchedulerILb0ELb0ELb0ELi128EEEE13SharedStorageENS1_6TensorINS1_11ArrayEngineIfLm32EEENS1_6LayoutINS2_IJNS2_IJNS3_ILi2EEESO_EEESO_NS3_ILi4EEEEEENS2_IJNS2_IJNS3_ILi1EEESO_EEESQ_NS3_ILi8EEEEEEEEEEEEbRKNSB_6ParamsERT0_S12_iNS2_IJiiiEEERT_ENKUlvE_clEv,($_ZN7cutlass13device_kernelIN5flash19enable_sm80_to_sm89INS1_16FlashAttnBwdSm80INS1_25CollectiveMainloopBwdSm80ILi2ELi2EN4cute5tupleIJNS5_1CILi128EEES8_NS7_ILi64EEEEEENS_10bfloat16_tEfNS_4arch4Sm80ELb0ELb1ELb1ELb0ELb1ELb0ELb0ELb0ELi2ELi4ELi4ELi4ELb0EEENS1_24CollectiveEpilogueBwdGQAISA_fSD_Li256ELb0ELb1EEENS1_19SingleTileSchedulerILb0ELb0ELb0ELi128EEEEEEEEEvNT_6ParamsE$_ZZZN5flash25CollectiveMainloopBwdSm80ILi2ELi2EN4cute5tupleIJNS1_1CILi128EEES4_NS3_ILi64EEEEEEN7cutlass10bfloat16_tEfNS7_4arch4Sm80ELb0ELb1ELb1ELb0ELb1ELb0ELb0ELb0ELi2ELi4ELi4ELi4ELb0EE3mmaINS_16FlashAttnBwdSm80ISB_NS_24CollectiveEpilogueBwdGQAIS6_fSA_Li256ELb0ELb1EEENS_19SingleTileSchedulerILb0ELb0ELb0ELi128EEEE13SharedStorageENS1_6TensorINS1_11ArrayEngineIfLm32EEENS1_6LayoutINS2_IJNS2_IJNS3_ILi2EEESO_EEESO_NS3_ILi4EEEEEENS2_IJNS2_IJNS3_ILi1EEESO_EEESQ_NS3_ILi8EEEEEEEEEEEEbRKNSB_6ParamsERT0_S12_iNS2_IJiiiEEERT_ENKUliT_E_clIZSC_ISJ_SX_EbS10_S12_S12_iS13_S15_EUlRS16_iE_EEDaiS16_ENKUlT_E_clIZSC_ISJ_SX_EbS10_S12_S12_iS13_S15_EUlvE0_EEDaS1B_ - $_ZN7cutlass13device_kernelIN5flash19enable_sm80_to_sm89INS1_16FlashAttnBwdSm80INS1_25CollectiveMainloopBwdSm80ILi2ELi2EN4cute5tupleIJNS5_1CILi128EEES8_NS7_ILi64EEEEEENS_10bfloat16_tEfNS_4arch4Sm80ELb0ELb1ELb1ELb0ELb1ELb0ELb0ELb0ELi2ELi4ELi4ELi4ELb0EEENS1_24CollectiveEpilogueBwdGQAISA_fSD_Li256ELb0ELb1EEENS1_19SingleTileSchedulerILb0ELb0ELb0ELi128EEEEEEEEEvNT_6ParamsE$_ZZN5flash25CollectiveMainloopBwdSm80ILi2ELi2EN4cute5tupleIJNS1_1CILi128EEES4_NS3_ILi64EEEEEEN7cutlass10bfloat16_tEfNS7_4arch4Sm80ELb0ELb1ELb1ELb0ELb1ELb0ELb0ELb0ELi2ELi4ELi4ELi4ELb0EE3mmaINS_16FlashAttnBwdSm80ISB_NS_24CollectiveEpilogueBwdGQAIS6_fSA_Li256ELb0ELb1EEENS_19SingleTileSchedulerILb0ELb0ELb0ELi128EEEE13SharedStorageENS1_6TensorINS1_11ArrayEngineIfLm32EEENS1_6LayoutINS2_IJNS2_IJNS3_ILi2EEESO_EEESO_NS3_ILi4EEEEEENS2_IJNS2_IJNS3_ILi1EEESO_EEESQ_NS3_ILi8EEEEEEEEEEEEbRKNSB_6ParamsERT0_S12_iNS2_IJiiiEEERT_ENKUlvE_clEv)
$_ZN7cutlass13device_kernelIN5flash19enable_sm80_to_sm89INS1_16FlashAttnBwdSm80INS1_25CollectiveMainloopBwdSm80ILi2ELi2EN4cute5tupleIJNS5_1CILi128EEES8_NS7_ILi64EEEEEENS_10bfloat16_tEfNS_4arch4Sm80ELb0ELb1ELb1ELb0ELb1ELb0ELb0ELb0ELi2ELi4ELi4ELi4ELb0EEENS1_24CollectiveEpilogueBwdGQAISA_fSD_Li256ELb0ELb1EEENS1_19SingleTileSchedulerILb0ELb0ELb0ELi128EEEEEEEEEvNT_6ParamsE$_ZZN5flash25CollectiveMainloopBwdSm80ILi2ELi2EN4cute5tupleIJNS1_1CILi128EEES4_NS3_ILi64EEEEEEN7cutlass10bfloat16_tEfNS7_4arch4Sm80ELb0ELb1ELb1ELb0ELb1ELb0ELb0ELb0ELi2ELi4ELi4ELi4ELb0EE3mmaINS_16FlashAttnBwdSm80ISB_NS_24CollectiveEpilogueBwdGQAIS6_fSA_Li256ELb0ELb1EEENS_19SingleTileSchedulerILb0ELb0ELb0ELi128EEEE13SharedStorageENS1_6TensorINS1_11ArrayEngineIfLm32EEENS1_6LayoutINS2_IJNS2_IJNS3_ILi2EEESO_EEESO_NS3_ILi4EEEEEENS2_IJNS2_IJNS3_ILi1EEESO_EEESQ_NS3_ILi8EEEEEEEEEEEEbRKNSB_6ParamsERT0_S12_iNS2_IJiiiEEERT_ENKUlvE_clEv:
        /* <DEDUP_REMOVED lines=14> */
[----:B-1---5:R-:W-:Y:S05]  /*61890*/  CALL.REL.NOINC `($_ZN7cutlass13device_kernelIN5flash19enable_sm80_to_sm89INS1_16FlashAttnBwdSm80INS1_25CollectiveMainloopBwdSm80ILi2ELi2EN4cute5tupleIJNS5_1CILi128EEES8_NS7_ILi64EEEEEENS_10bfloat16_tEfNS_4arch4Sm80ELb0ELb1ELb1ELb0ELb1ELb0ELb0ELb0ELi2ELi4ELi4ELi4ELb0EEENS1_24CollectiveEpilogueBwdGQAISA_fSD_Li256ELb0ELb1EEENS1_19SingleTileSchedulerILb0ELb0ELb0ELi128EEEEEEEEEvNT_6ParamsE$_ZZN5flash25CollectiveMainloopBwdSm80ILi2ELi2EN4cute5tupleIJNS1_1CILi128EEES4_NS3_ILi64EEEEEEN7cutlass10bfloat16_tEfNS7_4arch4Sm80ELb0ELb1ELb1ELb0ELb1ELb0ELb0ELb0ELi2ELi4ELi4ELi4ELb0EE3mmaINS_16FlashAttnBwdSm80ISB_NS_24CollectiveEpilogueBwdGQAIS6_fSA_Li256ELb0ELb1EEENS_19SingleTileSchedulerILb0ELb0ELb0ELi128EEEE13SharedStorageENS1_6TensorINS1_11ArrayEngineIfLm32EEENS1_6LayoutINS2_IJNS2_IJNS3_ILi2EEESO_EEESO_NS3_ILi4EEEEEENS2_IJNS2_IJNS3_ILi1EEESO_EEESQ_NS3_ILi8EEEEEEEEEEEEbRKNSB_6ParamsERT0_S12_iNS2_IJiiiEEERT_ENKUliiE_clEii) ;  /* 0xffffd78000007944 */ /* 0x022fea0003c3ffff */
.L_x_1893:
[----:B------:R-:W-:Y:S05]  /*618a0*/  BSYNC B0 ;  /* 0x0000000000007941 */ /* 0x000fea0003800000 */
.L_x_1892:
[----:B------:R-:W-:Y:S01]  /*618b0*/  MOV R15, 0x0 ;  /* 0x00000000000f7802 */ /* 0x000fe20000000f00 */
[----:B------:R-:W0:Y:S03]  /*618c0*/  LDGDEPBAR ;  /* 0x00000000000079af */ /* 0x000e260000000000 */
[----:B------:R-:W-:Y:S05]  /*618d0*/  RET.REL.NODEC R14 `(_ZN7cutlass13device_kernelIN5flash19enable_sm80_to_sm89INS1_16FlashAttnBwdSm80INS1_25CollectiveMainloopBwdSm80ILi2ELi2EN4cute5tupleIJNS5_1CILi128EEES8_NS7_ILi64EEEEEENS_10bfloat16_tEfNS_4arch4Sm80ELb0ELb1ELb1ELb0ELb1ELb0ELb0ELb0ELi2ELi4ELi4ELi4ELb0EEENS1_24CollectiveEpilogueBwdGQAISA_fSD_Li256ELb0ELb1EEENS1_19SingleTileSchedulerILb0ELb0ELb0ELi128EEEEEEEEEvNT_6ParamsE) ;  /* 0xfff9e7200e007950 */ /* 0x000fea0003c3ffff */
        .type           $_ZN7cutlass13device_kernelIN5flash19enable_sm80_to_sm89INS1_16FlashAttnBwdSm80INS1_25CollectiveMainloopBwdSm80ILi2ELi2EN4cute5tupleIJNS5_1CILi128EEES8_NS7_ILi64EEEEEENS_10bfloat16_tEfNS_4arch4Sm80ELb0ELb1ELb1ELb0ELb1ELb0ELb0ELb0ELi2ELi4ELi4ELi4ELb0EEENS1_24CollectiveEpilogueBwdGQAISA_fSD_Li256ELb0ELb1EEENS1_19SingleTileSchedulerILb0ELb0ELb0ELi128EEEEEEEEEvNT_6ParamsE$_ZZZN5flash25CollectiveMainloopBwdSm80ILi2ELi2EN4cute5tupleIJNS1_1CILi128EEES4_NS3_ILi64EEEEEEN7cutlass10bfloat16_tEfNS7_4arch4Sm80ELb0ELb1ELb1ELb0ELb1ELb0ELb0ELb0ELi2ELi4ELi4ELi4ELb0EE3mmaINS_16FlashAttnBwdSm80ISB_NS_24CollectiveEpilogueBwdGQAIS6_fSA_Li256ELb0ELb1EEENS_19SingleTileSchedulerILb0ELb0ELb0ELi128EEEE13SharedStorageENS1_6TensorINS1_11ArrayEngineIfLm32EEENS1_6LayoutINS2_IJNS2_IJNS3_ILi2EEESO_EEESO_NS3_ILi4EEEEEENS2_IJNS2_IJNS3_ILi1EEESO_EEESQ_NS3_ILi8EEEEEEEEEEEEbRKNSB_6ParamsERT0_S12_iNS2_IJiiiEEERT_ENKUliT_E_clIZSC_ISJ_SX_EbS10_S12_S12_iS13_S15_EUlRS16_iE_EEDaiS16_ENKUlT_E_clIZSC_ISJ_SX_EbS10_S12_S12_iS13_S15_EUlvE0_EEDaS1B_,@function
        .size           $_ZN7cutlass13device_kernelIN5flash19enable_sm80_to_sm89INS1_16FlashAttnBwdSm80INS1_25CollectiveMainloopBwdSm80ILi2ELi2EN4cute5tupleIJNS5_1CILi128EEES8_NS7_ILi64EEEEEENS_10bfloat16_tEfNS_4arch4Sm80ELb0ELb1ELb1ELb0ELb1ELb0ELb0ELb0ELi2ELi4ELi4ELi4ELb0EEENS1_24CollectiveEpilogueBwdGQAISA_fSD_Li256ELb0ELb1EEENS1_19SingleTileSchedulerILb0ELb0ELb0ELi128EEEEEEEEEvNT_6ParamsE$_ZZZN5flash25CollectiveMainloopBwdSm80ILi2ELi2EN4cute5tupleIJNS1_1CILi128EEES4_NS3_ILi64EEEEEEN7cutlass10bfloat16_tEfNS7_4arch4Sm80ELb0ELb1ELb1ELb0ELb1ELb0ELb0ELb0ELi2ELi4ELi4ELi4ELb0EE3mmaINS_16FlashAttnBwdSm80ISB_NS_24CollectiveEpilogueBwdGQAIS6_fSA_Li256ELb0ELb1EEENS_19SingleTileSchedulerILb0ELb0ELb0ELi128EEEE13SharedStorageENS1_6TensorINS1_11ArrayEngineIfLm32EEENS1_6LayoutINS2_IJNS2_IJNS3_ILi2EEESO_EEESO_NS3_ILi4EEEEEENS2_IJNS2_IJNS3_ILi1EEESO_EEESQ_NS3_ILi8EEEEEEEEEEEEbRKNSB_6ParamsERT0_S12_iNS2_IJiiiEEERT_ENKUliT_E_clIZSC_ISJ_SX_EbS10_S12_S12_iS13_S15_EUlRS16_iE_EEDaiS16_ENKUlT_E_clIZSC_ISJ_SX_EbS10_S12_S12_iS13_S15_EUlvE0_EEDaS1B_,($_ZN7cutlass13device_kernelIN5flash19enable_sm80_to_sm89INS1_16FlashAttnBwdSm80INS1_25CollectiveMainloopBwdSm80ILi2ELi2EN4cute5tupleIJNS5_1CILi128EEES8_NS7_ILi64EEEEEENS_10bfloat16_tEfNS_4arch4Sm80ELb0ELb1ELb1ELb0ELb1ELb0ELb0ELb0ELi2ELi4ELi4ELi4ELb0EEENS1_24CollectiveEpilogueBwdGQAISA_fSD_Li256ELb0ELb1EEENS1_19SingleTileSchedulerILb0ELb0ELb0ELi128EEEEEEEEEvNT_6ParamsE$_ZZZN5flash25CollectiveMainloopBwdSm80ILi2ELi2EN4cute5tupleIJNS1_1CILi128EEES4_NS3_ILi64EEEEEEN7cutlass10bfloat16_tEfNS7_4arch4Sm80ELb0ELb1ELb1ELb0ELb1ELb0ELb0ELb0ELi2ELi4ELi4ELi4ELb0EE3mmaINS_16FlashAttnBwdSm80ISB_NS_24CollectiveEpilogueBwdGQAIS6_fSA_Li256ELb0ELb1EEENS_19SingleTileSchedulerILb0ELb0ELb0ELi128EEEE13SharedStorageENS1_6TensorINS1_11ArrayEngineIfLm32EEENS1_6LayoutINS2_IJNS2_IJNS3_ILi2EEESO_EEESO_NS3_ILi4EEEEEENS2_IJNS2_IJNS3_ILi1EEESO_EEESQ_NS3_ILi8EEEEEEEEEEEEbRKNSB_6ParamsERT0_S12_iNS2_IJiiiEEERT_ENKUliT_E_clIZSC_ISJ_SX_EbS10_S12_S12_iS13_S15_EUlRS16_iE_EEDaiS16_ENKUlvE0_clEv - $_ZN7cutlass13device_kernelIN5flash19enable_sm80_to_sm89INS1_16FlashAttnBwdSm80INS1_25CollectiveMainloopBwdSm80ILi2ELi2EN4cute5tupleIJNS5_1CILi128EEES8_NS7_ILi64EEEEEENS_10bfloat16_tEfNS_4arch4Sm80ELb0ELb1ELb1ELb0ELb1ELb0ELb0ELb0ELi2ELi4ELi4ELi4ELb0EEENS1_24CollectiveEpilogueBwdGQAISA_fSD_Li256ELb0ELb1EEENS1_19SingleTileSchedulerILb0ELb0ELb0ELi128EEEEEEEEEvNT_6ParamsE$_ZZZN5flash25CollectiveMainloopBwdSm80ILi2ELi2EN4cute5tupleIJNS1_1CILi128EEES4_NS3_ILi64EEEEEEN7cutlass10bfloat16_tEfNS7_4arch4Sm80ELb0ELb1ELb1ELb0ELb1ELb0ELb0ELb0ELi2ELi4ELi4ELi4ELb0EE3mmaINS_16FlashAttnBwdSm80ISB_NS_24CollectiveEpilogueBwdGQAIS6_fSA_Li256ELb0ELb1EEENS_19SingleTileSchedulerILb0ELb0ELb0ELi128EEEE13SharedStorageENS1_6TensorINS1_11ArrayEngineIfLm32EEENS1_6LayoutINS2_IJNS2_IJNS3_ILi2EEESO_EEESO_NS3_ILi4EEEEEENS2_IJNS2_IJNS3_ILi1EEESO_EEESQ_NS3_ILi8EEEEEEEEEEEEbRKNSB_6ParamsERT0_S12_iNS2_IJiiiEEERT_ENKUliT_E_clIZSC_ISJ_SX_EbS10_S12_S12_iS13_S15_EUlRS16_iE_EEDaiS16_ENKUlT_E_clIZSC_ISJ_SX_EbS10_S12_S12_iS13_S15_EUlvE0_EEDaS1B_)
$_ZN7cutlass13device_kernelIN5flash19enable_sm80_to_sm89INS1_16FlashAttnBwdSm80INS1_25CollectiveMainloopBwdSm80ILi2ELi2EN4cute5tupleIJNS5_1CILi128EEES8_NS7_ILi64EEEEEENS_10bfloat16_tEfNS_4arch4Sm80ELb0ELb1ELb1ELb0ELb1ELb0ELb0ELb0ELi2ELi4ELi4ELi4ELb0EEENS1_24CollectiveEpilogueBwdGQAISA_fSD_Li256ELb0ELb1EEENS1_19SingleTileSchedulerILb0ELb0ELb0ELi128EEEEEEEEEvNT_6ParamsE$_ZZZN5flash25CollectiveMainloopBwdSm80ILi2ELi2EN4cute5tupleIJNS1_1CILi128EEES4_NS3_ILi64EEEEEEN7cutlass10bfloat16_tEfNS7_4arch4Sm80ELb0ELb1ELb1ELb0ELb1ELb0ELb0ELb0ELi2ELi4ELi4ELi4ELb0EE3mmaINS_16FlashAttnBwdSm80ISB_NS_24CollectiveEpilogueBwdGQAIS6_fSA_Li256ELb0ELb1EEENS_19SingleTileSchedulerILb0ELb0ELb0ELi128EEEE13SharedStorageENS1_6TensorINS1_11ArrayEngineIfLm32EEENS1_6LayoutINS2_IJNS2_IJNS3_ILi2EEESO_EEESO_NS3_ILi4EEEEEENS2_IJNS2_IJNS3_ILi1EEESO_EEESQ_NS3_ILi8EEEEEEEEEEEEbRKNSB_6ParamsERT0_S12_iNS2_IJiiiEEERT_ENKUliT_E_clIZSC_ISJ_SX_EbS10_S12_S12_iS13_S15_EUlRS16_iE_EEDaiS16_ENKUlT_E_clIZSC_ISJ_SX_EbS10_S12_S12_iS13_S15_EUlvE0_EEDaS1B_:
        /* <DEDUP_REMOVED lines=38> */
[----:B-1---5:R-:W-:Y:S05]  /*61b40*/  CALL.REL.NOINC `($_ZN7cutlass13device_kernelIN5flash19enable_sm80_to_sm89INS1_16FlashAttnBwdSm80INS1_25CollectiveMainloopBwdSm80ILi2ELi2EN4cute5tupleIJNS5_1CILi128EEES8_NS7_ILi64EEEEEENS_10bfloat16_tEfNS_4arch4Sm80ELb0ELb1ELb1ELb0ELb1ELb0ELb0ELb0ELi2ELi4ELi4ELi4ELb0EEENS1_24CollectiveEpilogueBwdGQAISA_fSD_Li256ELb0ELb1EEENS1_19SingleTileSchedulerILb0ELb0ELb0ELi128EEEEEEEEEvNT_6ParamsE$_ZN4cute3eso3ESOILb1ELb0EJNS_14ComposedLayoutINS_7SwizzleILi3ELi3ELi3EEENS_1CILi0EEENS_6LayoutINS_5tupleIJNS8_IJNS8_IJNS5_ILi4EEENS5_ILi8EEEEEENS8_IJS9_NS5_ILi1EEEEEEEEENS8_IJNS8_IJNS5_ILi2EEESF_SF_EEENS8_IJSF_NS8_IJS9_SF_EEEEEEEEEEEENS8_IJNS8_IJNS8_IJSF_NS5_ILi64EEEEEENS8_IJNS5_ILi1024EEES6_EEEEEENS8_IJNS8_IJSC_NS5_ILi512EEESA_EEENS8_IJNS5_ILi4096EEENS8_IJNS5_ILi16EEENS5_ILi8192EEEEEEEEEEEEEEEEEEENS_10ViewEngineINS_8smem_ptrIPN7cutlass10bfloat16_tEEEEEEEC2ERKS10_RKS17_) ;  /* 0xfffa56b000007944 */ /* 0x022fea0003c3ffff */
[----:B-1----:R1:W5:Y:S04]  /*61b50*/  LD.E R3, [R8.64+0x8] ;  /* 0x0000080408037980 */ /* 0x002368000c101900 */
[----:B------:R1:W5:Y:S01]  /*61b60*/  LDL.64 R90, [R1+0x1428] ;  /* 0x00142800015a7983 */ /* 0x0003620000100a00 */
[----:B------:R-:W-:-:S02]  /*61b70*/  MOV R2, R62 ;  /* 0x0000003e00027202 */ /* 0x000fc40000000f00 */
[----:B------:R-:W-:Y:S02]  /*61b80*/  MOV R6, 0x61ba0 ;  /* 0x00061ba000067802 */ /* 0x000fe40000000f00 */
[----:B-1---5:R-:W-:Y:S05]  /*61b90*/  CALL.REL.NOINC `($_ZN7cutlass13device_kernelIN5flash19enable_sm80_to_sm89INS1_16FlashAttnBwdSm80INS1_25CollectiveMainloopBwdSm80ILi2ELi2EN4cute5tupleIJNS5_1CILi128EEES8_NS7_ILi64EEEEEENS_10bfloat16_tEfNS_4arch4Sm80ELb0ELb1ELb1ELb0ELb1ELb0ELb0ELb0ELi2ELi4ELi4ELi4ELb0EEENS1_24CollectiveEpilogueBwdGQAISA_fSD_Li256ELb0ELb1EEENS1_19SingleTileSchedulerILb0ELb0ELb0ELi128EEEEEEEEEvNT_6ParamsE$_ZN4cute3eso3ESOILb0ELb1EJiNS_1CILi0EEEEEC2ERKiRKS3_) ;  /* 0xfffa52d000007944 */ /* 0x022fea0003c3ffff */
[----:B------:R-:W2:Y:S01]  /*61ba0*/  LDL R10, [R1+0x1428] ;  /* 0x00142800010a7983 */ /* 0x000ea20000100800 */
[----:B-1----:R-:W-:Y:S01]  /*61bb0*/  IMAD.MOV.U32 R3, RZ, RZ, R62 ;  /* 0x000000ffff037224 */ /* 0x002fe200078e003e */
[----:B------:R-:W-:Y:S02]  /*61bc0*/  MOV R2, R13 ;  /* 0x0000000d00027202 */ /* 0x000fe40000000f00 */
        /* <DEDUP_REMOVED lines=89> */
[----:B-1----:R-:W-:Y:S05]  /*62160*/  CALL.REL.NOINC `($_ZN7cutlass13device_kernelIN5flash19enable_sm80_to_sm89INS1_16FlashAttnBwdSm80INS1_25CollectiveMainloopBwdSm80ILi2ELi2EN4cute5tupleIJNS5_1CILi128EEES8_NS7_ILi64EEEEEENS_10bfloat16_tEfNS_4arch4Sm80ELb0ELb1ELb1ELb0ELb1ELb0ELb0ELb0ELi2ELi4ELi4ELi4ELb0EEENS1_24CollectiveEpilogueBwdGQAISA_fSD_Li256ELb0ELb1EEENS1_19SingleTileSchedulerILb0ELb0ELb0ELi128EEEEEEEEEvNT_6ParamsE$_ZN4cute3eso3ESOILb0ELb0EJiiiNS_1CILi72EEENS2_ILi512EEEEEC2ERKiS7_S7_RKS3_RKS4_) ;  /* 0xfffa4a1000007944 */ /* 0x002fea0003c3ffff */
        /* <DEDUP_REMOVED lines=17> */
[----:B------:R1:W-:Y:S04]  /*62280*/  STL.U8 [R1+0x1470], RZ ;  /* 0x001470ff01007387 */ /* 0x0003e80000100000 */
[----:B--2---:R1:W-:Y:S04]  /*62290*/  STL.64 [R1+0x1448], R2 ;  /* 0x0014480201007387 */ /* 0x0043e80000100a00 */
[----:B---3--:R1:W-:Y:S02]  /*622a0*/  STL [R1+0x1450], R4 ;  /* 0x0014500401007387 */ /* 0x0083e40000100800 */
[----:B-1----:R-:W-:Y:S05]  /*622b0*/  CALL.REL.NOINC `($_ZN7cutlass13device_kernelIN5flash19enable_sm80_to_sm89INS1_16FlashAttnBwdSm80INS1_25CollectiveMainloopBwdSm80ILi2ELi2EN4cute5tupleIJNS5_1CILi128EEES8_NS7_ILi64EEEEEENS_10bfloat16_tEfNS_4arch4Sm80ELb0ELb1ELb1ELb0ELb1ELb0ELb0ELb0ELi2ELi4ELi4ELi4ELb0EEENS1_24CollectiveEpilogueBwdGQAISA_fSD_Li256ELb0ELb1EEENS1_19SingleTileSchedulerILb0ELb0ELb0ELi128EEEEEEEEEvNT_6ParamsE$_ZZN4cute6detail16composition_implINS_5tupleIJNS_1CILi8EEENS3_ILi2EEES5_S5_S4_S5_EEENS2_IJNS3_ILi1EEEiiiNS3_ILi72EEENS3_ILi512EEEEEENS2_IJNS2_IJS5_S5_S5_EEES5_NS2_IJNS3_ILi4EEES5_EEEEEENS2_IJNS2_IJS7_S9_S4_EEENS3_ILi4096EEENS2_IJNS3_ILi16EEENS3_ILi8192EEEEEEEEEEEDaRKT_RKT0_RKT1_RKT2_ENKUlRKT_RKT0_E_clISB_SF_EEDaSZ_S12_) ;  /* 0xfffab1f000007944 */ /* 0x002fea0003c3ffff */
[----:B------:R-:W-:Y:S02]  /*622c0*/  MOV R78, 0x622e0 ;  /* 0x000622e0004e7802 */ /* 0x000fe40000000f00 */
[----:B-12--5:R-:W-:Y:S05]  /*622d0*/  CALL.REL.NOINC `($_ZN7cutlass13device_kernelIN5flash19enable_sm80_to_sm89INS1_16FlashAttnBwdSm80INS1_25CollectiveMainloopBwdSm80ILi2ELi2EN4cute5tupleIJNS5_1CILi128EEES8_NS7_ILi64EEEEEENS_10bfloat16_tEfNS_4arch4Sm80ELb0ELb1ELb1ELb0ELb1ELb0ELb0ELb0ELi2ELi4ELi4ELi4ELb0EEENS1_24CollectiveEpilogueBwdGQAISA_fSD_Li256ELb0ELb1EEENS1_19SingleTileSchedulerILb0ELb0ELb0ELi128EEEEEEEEEvNT_6ParamsE$_ZZN4cute6detail16composition_implINS_5tupleIJNS_1CILi8EEENS3_ILi2EEES5_S5_S4_S5_EEENS2_IJNS3_ILi1EEEiiiNS3_ILi72EEENS3_ILi512EEEEEENS2_IJNS2_IJS5_S5_S5_EEES5_NS2_IJNS3_ILi4EEES5_EEEEEENS2_IJNS2_IJS7_S9_S4_EEENS3_ILi4096EEENS2_IJNS3_ILi16EEENS3_ILi8192EEEEEEEEEEEDaRKT_RKT0_RKT1_RKT2_ENKUlRKT_RKT0_E_clISD_SJ_EEDaSZ_S12_) ;  /* 0xfffab2c000007944 */ /* 0x026fea0003c3ffff */
[----:B-----5:R2:W-:Y:S01]  /*622e0*/  STL.64 [R1+0x1410], R2 ;  /* 0x0014100201007387 */ /* 0x0205e20000100a00 */
[----:B------:R-:W-:-:S03]  /*622f0*/  MOV R6, 0x62310 ;  /* 0x0006231000067802 */ /* 0x000fc60000000f00 */
[----:B-12---:R-:W-:Y:S05]  /*62300*/  CALL.REL.NOINC `($_ZN7cutlass13device_kernelIN5flash19enable_sm80_to_sm89INS1_16FlashAttnBwdSm80INS1_25CollectiveMainloopBwdSm80ILi2ELi2EN4cute5tupleIJNS5_1CILi128EEES8_NS7_ILi64EEEEEENS_10bfloat16_tEfNS_4arch4Sm80ELb0ELb1ELb1ELb0ELb1ELb0ELb0ELb0ELi2ELi4ELi4ELi4ELb0EEENS1_24CollectiveEpilogueBwdGQAISA_fSD_Li256ELb0ELb1EEENS1_19SingleTileSchedulerILb0ELb0ELb0ELi128EEEEEEEEEvNT_6ParamsE$_ZN4cute3eso3ESOILb0ELb0EJNS_5tupleIJNS_1CILi1EEENS3_ILi512EEEiEEENS3_ILi4096EEENS2_IJNS2_IJiiEEENS3_ILi8192EEEEEEEEC2ERKS6_RKS7_RKSA_) ;  /* 0xfffa364000007944 */ /* 0x006fea0003c3ffff */
[----:B-1----:R1:W5:Y:S04]  /*62310*/  LDL R5, [R1+0x1430] ;  /* 0x0014300001057983 */ /* 0x0023680000100800 */
[----:B------:R1:W5:Y:S01]  /*62320*/  LDL.64 R2, [R1+0x1428] ;  /* 0x0014280001027983 */ /* 0x0003620000100a00 */
[----:B------:R-:W-:-:S03]  /*62330*/  MOV R6, 0x62350 ;  /* 0x0006235000067802 */ /* 0x000fc60000000f00 */
[----:B-1---5:R-:W-:Y:S05]  /*62340*/  CALL.REL.NOINC `($_ZN7cutlass13device_kernelIN5flash19enable_sm80_to_sm89INS1_16FlashAttnBwdSm80INS1_25CollectiveMainloopBwdSm80ILi2ELi2EN4cute5tupleIJNS5_1CILi128EEES8_NS7_ILi64EEEEEENS_10bfloat16_tEfNS_4arch4Sm80ELb0ELb1ELb1ELb0ELb1ELb0ELb0ELb0ELi2ELi4ELi4ELi4ELb0EEENS1_24CollectiveEpilogueBwdGQAISA_fSD_Li256ELb0ELb1EEENS1_19SingleTileSchedulerILb0ELb0ELb0ELi128EEEEEEEEEvNT_6ParamsE$_ZN4cute5tupleIJNS0_IJNS0_IJNS_1CILi2EEES2_S2_EEES2_NS0_IJNS0_IJS2_S2_EEES2_EEEEEENS0_IJNS0_IJNS1_ILi1EEENS1_ILi512EEEiEEENS1_ILi4096EEENS0_IJNS0_IJiiEEENS1_ILi8192EEEEEEEEEEEC2ERKS6_RKSE_) ;  /* 0xfffa806000007944 */ /* 0x022fea0003c3ffff */
[----:B-1----:R1:W5:Y:S04]  /*62350*/  LDL R4, [R1+0x1430] ;  /* 0x0014300001047983 */ /* 0x0023680000100800 */
[----:B------:R1:W5:Y:S01]  /*62360*/  LDL.64 R2, [R1+0x1428] ;  /* 0x0014280001027983 */ /* 0x0003620000100a00 */
[----:B------:R-:W-:-:S05]  /*62370*/  LEA.HI R6, R11, R11, RZ, 0x1d ;  /* 0x0000000b0b067211 */ /* 0x000fca00078fe8ff */
[----:B------:R-:W-:Y:S01]  /*62380*/  IMAD.U32 R8, R9, 0x2, R6 ;  /* 0x0000000209087824 */ /* 0x000fe200078e0006 */
[----:B------:R-:W-:-:S04]  /*62390*/  MOV R6, 0x623c0 ;  /* 0x000623c000067802 */ /* 0x000fc80000000f00 */
[----:B------:R1:W-:Y:S03]  /*623a0*/  STL [R1+0x1420], R8 ;  /* 0x0014200801007387 */ /* 0x0003e60000100800 */
[----:B-1---5:R-:W-:Y:S05]  /*623b0*/  CALL.REL.NOINC `($_ZN7cutlass13device_kernelIN5flash19enable_sm80_to_sm89INS1_16FlashAttnBwdSm80INS1_25CollectiveMainloopBwdSm80ILi2ELi2EN4cute5tupleIJNS5_1CILi128EEES8_NS7_ILi64EEEEEENS_10bfloat16_tEfNS_4arch4Sm80ELb0ELb1ELb1ELb0ELb1ELb0ELb0ELb0ELi2ELi4ELi4ELi4ELb0EEENS1_24CollectiveEpilogueBwdGQAISA_fSD_Li256ELb0ELb1EEENS1_19SingleTileSchedulerILb0ELb0ELb0ELi128EEEEEEEEEvNT_6ParamsE$_ZN4cute3eso3ESOILb0ELb0EJNS_6LayoutINS_5tupleIJNS3_IJNS_1CILi2EEES5_S5_EEES5_NS3_IJNS3_IJS5_S5_EEES5_EEEEEENS3_IJNS3_IJNS4_ILi1EEENS4_ILi512EEEiEEENS4_ILi4096EEENS3_IJNS3_IJiiEEENS4_ILi8192EEEEEEEEEEEjEEC2ERKSI_RKj) ;  /* 0xfffa3c1000007944 */ /* 0x022fea0003c3ffff */
        /* <DEDUP_REMOVED lines=9> */
[----:B-1----:R-:W-:Y:S05]  /*62450*/  CALL.REL.NOINC `($_ZN7cutlass13device_kernelIN5flash19enable_sm80_to_sm89INS1_16FlashAttnBwdSm80INS1_25CollectiveMainloopBwdSm80ILi2ELi2EN4cute5tupleIJNS5_1CILi128EEES8_NS7_ILi64EEEEEENS_10bfloat16_tEfNS_4arch4Sm80ELb0ELb1ELb1ELb0ELb1ELb0ELb0ELb0ELi2ELi4ELi4ELi4ELb0EEENS1_24CollectiveEpilogueBwdGQAISA_fSD_Li256ELb0ELb1EEENS1_19SingleTileSchedulerILb0ELb0ELb0ELi128EEEEEEEEEvNT_6ParamsE$_ZN4cute3eso3ESOILb0ELb0EJNS_6LayoutINS_5tupleIJNS3_IJNS_1CILi2EEES5_S5_EEES5_NS3_IJNS3_IJS5_S5_EEES5_EEEEEENS3_IJNS3_IJNS4_ILi1EEENS4_ILi512EEEiEEENS4_ILi4096EEENS3_IJNS3_IJiiEEENS4_ILi8192EEEEEEEEEEENS_10ViewEngineINS_8smem_ptrIPN7cutlass10bfloat16_tEEEEEEEC2ERKSI_RKSP_) ;  /* 0xfffa3af000007944 */ /* 0x002fea0003c3ffff */
[----:B-1----:R1:W5:Y:S04]  /*62460*/  LDL R5, [R1+0x142c] ;  /* 0x00142c0001057983 */ /* 0x0023680000100800 */
[----:B------:R1:W5:Y:S01]  /*62470*/  LDL R3, [R1+0x1430] ;  /* 0x0014300001037983 */ /* 0x0003620000100800 */
[----:B------:R-:W-:-:S03]  /*62480*/  MOV R4, 0x624a0 ;  /* 0x000624a000047802 */ /* 0x000fc60000000f00 */
[----:B-1---5:R-:W-:Y:S05]  /*62490*/  CALL.REL.NOINC `($_ZN7cutlass13device_kernelIN5flash19enable_sm80_to_sm89INS1_16FlashAttnBwdSm80INS1_25CollectiveMainloopBwdSm80ILi2ELi2EN4cute5tupleIJNS5_1CILi128EEES8_NS7_ILi64EEEEEENS_10bfloat16_tEfNS_4arch4Sm80ELb0ELb1ELb1ELb0ELb1ELb0ELb0ELb0ELi2ELi4ELi4ELi4ELb0EEENS1_24CollectiveEpilogueBwdGQAISA_fSD_Li256ELb0ELb1EEENS1_19SingleTileSchedulerILb0ELb0ELb0ELi128EEEEEEEEEvNT_6ParamsE$_ZZN4cute4takeILi1ELi3ENS_5tupleIJNS1_IJNS_1CILi1EEENS2_ILi512EEEiEEENS2_ILi4096EEENS1_IJNS1_IJiiEEENS2_ILi8192EEEEEEEEEEEDaRKT1_ENKUlDpRKT_E_clIJS6_S9_EEEDaSH_) ;  /* 0xfffa9de000007944 */ /* 0x022fea0003c3ffff */
[----:B-----5:R2:W-:Y:S01]  /*624a0*/  STL.64 [R1+0x1410], R2 ;  /* 0x0014100201007387 */ /* 0x0205e20000100a00 */
[----:B------:R-:W-:-:S03]  /*624b0*/  MOV R4, 0x624d0 ;  /* 0x000624d000047802 */ /* 0x000fc60000000f00 */
[----:B-12---:R-:W-:Y:S05]  /*624c0*/  CALL.REL.NOINC `($_ZN7cutlass13device_kernelIN5flash19enable_sm80_to_sm89INS1_16FlashAttnBwdSm80INS1_25CollectiveMainloopBwdSm80ILi2ELi2EN4cute5tupleIJNS5_1CILi128EEES8_NS7_ILi64EEEEEENS_10bfloat16_tEfNS_4arch4Sm80ELb0ELb1ELb1ELb0ELb1ELb0ELb0ELb0ELi2ELi4ELi4ELi4ELb0EEENS1_24CollectiveEpilogueBwdGQAISA_fSD_Li256ELb0ELb1EEENS1_19SingleTileSchedulerILb0ELb0ELb0ELi128EEEEEEEEEvNT_6ParamsE$_ZZN4cute16flatten_to_tupleINS_5tupleIJNS_1CILi4096EEENS1_IJNS1_IJiiEEENS2_ILi8192EEEEEEEEEEEDaRKT_ENKUlRKT_E_clIS6_EEDaSD_) ;  /* 0xfffa9ab000007944 */ /* 0x006fea0003c3ffff */
[----:B-----5:R2:W-:Y:S01]  /*624d0*/  STL.64 [R1+0x1428], R2 ;  /* 0x0014280201007387 */ /* 0x0205e20000100a00 */
[----:B------:R-:W-:-:S03]  /*624e0*/  MOV R4, 0x62500 ;  /* 0x0006250000047802 */ /* 0x000fc60000000f00 */
[----:B-12---:R-:W-:Y:S05]  /*624f0*/  CALL.REL.NOINC `($_ZN7cutlass13device_kernelIN5flash19enable_sm80_to_sm89INS1_16FlashAttnBwdSm80INS1_25CollectiveMainloopBwdSm80ILi2ELi2EN4cute5tupleIJNS5_1CILi128EEES8_NS7_ILi64EEEEEENS_10bfloat16_tEfNS_4arch4Sm80ELb0ELb1ELb1ELb0ELb1ELb0ELb0ELb0ELi2ELi4ELi4ELi4ELb0EEENS1_24CollectiveEpilogueBwdGQAISA_fSD_Li256ELb0ELb1EEENS1_19SingleTileSchedulerILb0ELb0ELb0ELi128EEEEEEEEEvNT_6ParamsE$_ZZN4cute12filter_tupleINS_5tupleIJNS_1CILi4096EEENS1_IJNS1_IJiiEEENS2_ILi8192EEEEEEEEEZNS_16flatten_to_tupleIS7_EEDaRKT_EUlRKT_E_EEDaSB_OT0_ENKUlDpSE_E_clIJNS1_IJS3_EEENS1_IJiiS5_EEEEEEDaSI_) ;  /* 0xfffa91c000007944 */ /* 0x006fea0003c3ffff */
        /* <DEDUP_REMOVED lines=21> */
[----:B--2--5:R-:W-:Y:S05]  /*62650*/  CALL.REL.NOINC `($_ZN7cutlass13device_kernelIN5flash19enable_sm80_to_sm89INS1_16FlashAttnBwdSm80INS1_25CollectiveMainloopBwdSm80ILi2ELi2EN4cute5tupleIJNS5_1CILi128EEES8_NS7_ILi64EEEEEENS_10bfloat16_tEfNS_4arch4Sm80ELb0ELb1ELb1ELb0ELb1ELb0ELb0ELb0ELi2ELi4ELi4ELi4ELb0EEENS1_24CollectiveEpilogueBwdGQAISA_fSD_Li256ELb0ELb1EEENS1_19SingleTileSchedulerILb0ELb0ELb0ELi128EEEEEEEEEvNT_6ParamsE$_ZN4cute3eso3ESOILb1ELb0EJNS_14ComposedLayoutINS_7SwizzleILi3ELi3ELi3EEENS_1CILi0EEENS_6LayoutINS_5tupleIJNS8_IJNS8_IJNS5_ILi4EEENS5_ILi8EEEEEENS8_IJNS5_ILi2EEENS5_ILi1EEEEEEEEENS8_IJNS8_IJSC_SC_EEESB_EEEEEENS8_IJNS8_IJNS8_IJNS5_ILi128EEESD_EEENS8_IJSA_S6_EEEEEENS8_IJNS8_IJNS5_ILi64EEENS5_ILi512EEEEEENS8_IJNS5_ILi16EEENS5_ILi1024EEEEEEEEEEEEEEEENS_10ViewEngineINS_8smem_ptrIPN7cutlass10bfloat16_tEEEEEEEC2ERKSW_RKS13_) ;  /* 0xfffa4b6000007944 */ /* 0x024fea0003c3ffff */
[----:B-1----:R1:W5:Y:S04]  /*62660*/  LD.E R3, [R8.64+0xc] ;  /* 0x00000c0408037980 */ /* 0x002368000c101900 */
[----:B------:R1:W5:Y:S01]  /*62670*/  LDL.64 R90, [R1+0x1428] ;  /* 0x00142800015a7983 */ /* 0x0003620000100a00 */
[----:B------:R-:W-:Y:S02]  /*62680*/  MOV R2, R62 ;  /* 0x0000003e00027202 */ /* 0x000fe40000000f00 */
        /* <DEDUP_REMOVED lines=32> */
[----:B--2--5:R-:W-:Y:S05]  /*62890*/  CALL.REL.NOINC `($_ZN7cutlass13device_kernelIN5flash19enable_sm80_to_sm89INS1_16FlashAttnBwdSm80INS1_25CollectiveMainloopBwdSm80ILi2ELi2EN4cute5tupleIJNS5_1CILi128EEES8_NS7_ILi64EEEEEENS_10bfloat16_tEfNS_4arch4Sm80ELb0ELb1ELb1ELb0ELb1ELb0ELb0ELb0ELi2ELi4ELi4ELi4ELb0EEENS1_24CollectiveEpilogueBwdGQAISA_fSD_Li256ELb0ELb1EEENS1_19SingleTileSchedulerILb0ELb0ELb0ELi128EEEEEEEEEvNT_6ParamsE$_ZZN4cute13to_mixed_bitsINS_5tupleIJNS1_IJNS_1CILi4EEENS2_ILi8EEEEEENS2_ILi2EEENS2_ILi1EEEEEENS1_IJNS1_IJNS2_ILi128EEENS2_ILi0EEEEEES4_SA_EEENS1_IJNS1_IJiiEEEiSA_EEEEEDaRKT_RKT0_RKT1_ENKUlRKT_RKT0_RKT1_E_clIS5_SB_SD_EEDaSQ_ST_SW_) ;  /* 0xfffa913000007944 */ /* 0x024fea0003c3ffff */
[----:B------:R-:W-:Y:S02]  /*628a0*/  MOV R6, 0x628c0 ;  /* 0x000628c000067802 */ /* 0x000fe40000000f00 */
[----:B------:R-:W-:Y:S05]  /*628b0*/  CALL.REL.NOINC `($_ZN7cutlass13device_kernelIN5flash19enable_sm80_to_sm89INS1_16FlashAttnBwdSm80INS1_25CollectiveMainloopBwdSm80ILi2ELi2EN4cute5tupleIJNS5_1CILi128EEES8_NS7_ILi64EEEEEENS_10bfloat16_tEfNS_4arch4Sm80ELb0ELb1ELb1ELb0ELb1ELb0ELb0ELb0ELi2ELi4ELi4ELi4ELb0EEENS1_24CollectiveEpilogueBwdGQAISA_fSD_Li256ELb0ELb1EEENS1_19SingleTileSchedulerILb0ELb0ELb0ELi128EEEEEEEEEvNT_6ParamsE$_ZZN4cute13to_mixed_bitsINS_5tupleIJNS1_IJNS_1CILi4EEENS2_ILi8EEEEEENS2_ILi2EEENS2_ILi1EEEEEENS1_IJNS1_IJNS2_ILi128EEENS2_ILi0EEEEEES4_SA_EEENS1_IJNS1_IJiiEEEiSA_EEEEEDaRKT_RKT0_RKT1_ENKUlRKT_RKT0_RKT1_E_clIS6_S4_iEEDaSQ_ST_SW_) ;  /* 0xfffa918000007944 */ /* 0x000fea0003c3ffff */
[----:B------:R-:W-:Y:S02]  /*628c0*/  MOV R5, R2 ;  /* 0x0000000200057202 */ /* 0x000fe40000000f00 */
[----:B------:R-:W-:Y:S02]  /*628d0*/  MOV R2, 0x628f0 ;  /* 0x000628f000027802 */ /* 0x000fe40000000f00 */
[----:B------:R-:W-:Y:S05]  /*628e0*/  CALL.REL.NOINC `($_ZN7cutlass13device_kernelIN5flash19enable_sm80_to_sm89INS1_16FlashAttnBwdSm80INS1_25CollectiveMainloopBwdSm80ILi2ELi2EN4cute5tupleIJNS5_1CILi128EEES8_NS7_ILi64EEEEEENS_10bfloat16_tEfNS_4arch4Sm80ELb0ELb1ELb1ELb0ELb1ELb0ELb0ELb0ELi2ELi4ELi4ELi4ELb0EEENS1_24CollectiveEpilogueBwdGQAISA_fSD_Li256ELb0ELb1EEENS1_19SingleTileSchedulerILb0ELb0ELb0ELi128EEEEEEEEEvNT_6ParamsE$_ZZN4cute13to_mixed_bitsINS_5tupleIJNS1_IJNS_1CILi4EEENS2_ILi8EEEEEENS2_ILi2EEENS2_ILi1EEEEEENS1_IJNS1_IJNS2_ILi128EEENS2_ILi0EEEEEES4_SA_EEENS1_IJNS1_IJiiEEEiSA_EEEEEDaRKT_RKT0_RKT1_ENKUlDpRKT_E_clIJNS_9MixedBitsILj0ELj384EEENSU_ILj0ELj8EEENS2_ILj0EEEEEEDaSR_) ;  /* 0xfffa90a000007944 */ /* 0x000fea0003c3ffff */
        /* <DEDUP_REMOVED lines=11> */
[----:B-1----:R-:W-:Y:S05]  /*629a0*/  CALL.REL.NOINC `($_ZN7cutlass13device_kernelIN5flash19enable_sm80_to_sm89INS1_16FlashAttnBwdSm80INS1_25CollectiveMainloopBwdSm80ILi2ELi2EN4cute5tupleIJNS5_1CILi128EEES8_NS7_ILi64EEEEEENS_10bfloat16_tEfNS_4arch4Sm80ELb0ELb1ELb1ELb0ELb1ELb0ELb0ELb0ELi2ELi4ELi4ELi4ELb0EEENS1_24CollectiveEpilogueBwdGQAISA_fSD_Li256ELb0ELb1EEENS1_19SingleTileSchedulerILb0ELb0ELb0ELi128EEEEEEEEEvNT_6ParamsE$_ZN4cute3eso3ESOILb1ELb0EJNS_1CILi8EEEiiEEC2ERKS3_RKiS8_) ;  /* 0xfffa523000007944 */ /* 0x002fea0003c3ffff */
[----:B-1----:R1:W5:Y:S01]  /*629b0*/  LDL.64 R2, [R1+0x1428] ;  /* 0x0014280001027983 */ /* 0x0023620000100a00 */
[----:B------:R-:W-:Y:S01]  /*629c0*/  IMAD.MOV.U32 R5, RZ, RZ, 0x48 ;  /* 0x00000048ff057424 */ /* 0x000fe200078e00ff */
[----:B------:R-:W-:Y:S02]  /*629d0*/  LOP3.LUT P0, RZ, R9, 0x8, RZ, 0xc0, !PT ;  /* 0x0000000809ff7812 */ /* 0x000fe4000780c0ff */
[----:B------:R-:W-:Y:S02]  /*629e0*/  MOV R6, 0x62a10 ;  /* 0x00062a1000067802 */ /* 0x000fe40000000f00 */
[----:B------:R-:W-:-:S04]  /*629f0*/  SEL R5, R5, 0x38, !P0 ;  /* 0x0000003805057807 */ /* 0x000fc80004000000 */
[----:B-1---5:R-:W-:Y:S05]  /*62a00*/  CALL.REL.NOINC `($_ZN7cutlass13device_kernelIN5flash19enable_sm80_to_sm89INS1_16FlashAttnBwdSm80INS1_25CollectiveMainloopBwdSm80ILi2ELi2EN4cute5tupleIJNS5_1CILi128EEES8_NS7_ILi64EEEEEENS_10bfloat16_tEfNS_4arch4Sm80ELb0ELb1ELb1ELb0ELb1ELb0ELb0ELb0ELi2ELi4ELi4ELi4ELb0EEENS1_24CollectiveEpilogueBwdGQAISA_fSD_Li256ELb0ELb1EEENS1_19SingleTileSchedulerILb0ELb0ELb0ELi128EEEEEEEEEvNT_6ParamsE$_ZN4cute3eso3ESOILb0ELb1EJiNS_1CILi144EEENS2_ILi288EEEEEC2ERKiRKS3_RKS4_) ;  /* 0xfffa44b000007944 */ /* 0x022fea0003c3ffff */
[----:B------:R-:W2:Y:S01]  /*62a10*/  LDL R8, [R1+0x1428] ;  /* 0x0014280001087983 */ /* 0x000ea20000100800 */
[----:B-1----:R-:W-:Y:S02]  /*62a20*/  MOV R4, R20 ;  /* 0x0000001400047202 */ /* 0x002fe40000000f00 */
[----:B------:R-:W-:Y:S01]  /*62a30*/  MOV R6, 0x62a60 ;  /* 0x00062a6000067802 */ /* 0x000fe20000000f00 */
[----:B--2---:R1:W-:Y:S04]  /*62a40*/  STL [R1+0x1470], R8 ;  /* 0x0014700801007387 */ /* 0x0043e80000100800 */
[----:B-1----:R-:W-:Y:S05]  /*62a50*/  CALL.REL.NOINC `($_ZN7cutlass13device_kernelIN5flash19enable_sm80_to_sm89INS1_16FlashAttnBwdSm80INS1_25CollectiveMainloopBwdSm80ILi2ELi2EN4cute5tupleIJNS5_1CILi128EEES8_NS7_ILi64EEEEEENS_10bfloat16_tEfNS_4arch4Sm80ELb0ELb1ELb1ELb0ELb1ELb0ELb0ELb0ELi2ELi4ELi4ELi4ELb0EEENS1_24CollectiveEpilogueBwdGQAISA_fSD_Li256ELb0ELb1EEENS1_19SingleTileSchedulerILb0ELb0ELb0ELi128EEEEEEEEEvNT_6ParamsE$_ZN4cute3eso3ESOILb1ELb0EJNS_1CILi1EEENS_5tupleIJNS2_ILi8EEEiiEEENS2_ILi64EEENS4_IJiNS2_ILi144EEENS2_ILi288EEEEEENS2_ILi512EEEEEC2ERKS3_RKS6_RKS7_RKSA_RKSB_) ;  /* 0xfffa4ca000007944 */ /* 0x002fea0003c3ffff */
[----:B-1----:R1:W5:Y:S04]  /*62a60*/  LDL R5, [R1+0x1430] ;  /* 0x0014300001057983 */ /* 0x0023680000100800 */
[----:B------:R1:W5:Y:S01]  /*62a70*/  LDL.64 R2, [R1+0x1428] ;  /* 0x0014280001027983 */ /* 0x0003620000100a00 */
[----:B------:R-:W-:-:S03]  /*62a80*/  MOV R6, 0x62aa0 ;  /* 0x00062aa000067802 */ /* 0x000fc60000000f00 */
[----:B-1---5:R-:W-:Y:S05]  /*62a90*/  CALL.REL.NOINC `($_ZN7cutlass13device_kernelIN5flash19enable_sm80_to_sm89INS1_16FlashAttnBwdSm80INS1_25CollectiveMainloopBwdSm80ILi2ELi2EN4cute5tupleIJNS5_1CILi128EEES8_NS7_ILi64EEEEEENS_10bfloat16_tEfNS_4arch4Sm80ELb0ELb1ELb1ELb0ELb1ELb0ELb0ELb0ELi2ELi4ELi4ELi4ELb0EEENS1_24CollectiveEpilogueBwdGQAISA_fSD_Li256ELb0ELb1EEENS1_19SingleTileSchedulerILb0ELb0ELb0ELi128EEEEEEEEEvNT_6ParamsE$_ZN4cute5tupleIJNS0_IJNS_1CILi8EEENS0_IJNS1_ILi2EEES3_S3_EEENS1_ILi1EEES4_S5_EEENS0_IJS5_NS0_IJS2_iiEEENS1_ILi64EEENS0_IJiNS1_ILi144EEENS1_ILi288EEEEEENS1_ILi512EEEEEEEEC2ERKS6_RKSD_) ;  /* 0xfffa7d7000007944 */ /* 0x022fea0003c3ffff */
[----:B------:R2:W5:Y:S04]  /*62aa0*/  LDL R6, [R1+0x1430] ;  /* 0x0014300001067983 */ /* 0x0005680000100800 */
[----:B-1----:R2:W5:Y:S01]  /*62ab0*/  LDL.64 R2, [R1+0x1428] ;  /* 0x0014280001027983 */ /* 0x0025620000100a00 */
[----:B------:R-:W-:-:S03]  /*62ac0*/  MOV R4, 0x62ae0 ;  /* 0x00062ae000047802 */ /* 0x000fc60000000f00 */
[----:B--2--5:R-:W-:Y:S05]  /*62ad0*/  CALL.REL.NOINC `($_ZN7cutlass13device_kernelIN5flash19enable_sm80_to_sm89INS1_16FlashAttnBwdSm80INS1_25CollectiveMainloopBwdSm80ILi2ELi2EN4cute5tupleIJNS5_1CILi128EEES8_NS7_ILi64EEEEEENS_10bfloat16_tEfNS_4arch4Sm80ELb0ELb1ELb1ELb0ELb1ELb0ELb0ELb0ELi2ELi4ELi4ELi4ELb0EEENS1_24CollectiveEpilogueBwdGQAISA_fSD_Li256ELb0ELb1EEENS1_19SingleTileSchedulerILb0ELb0ELb0ELi128EEEEEEEEEvNT_6ParamsE$_ZZN4cute7flattenINS_5tupleIJNS_1CILi1EEENS1_IJNS2_ILi8EEEiiEEENS2_ILi64EEENS1_IJiNS2_ILi144EEENS2_ILi288EEEEEENS2_ILi512EEEEEEEEDaRKT_ENKUlRKT_E_clIS5_EEDaSH_) ;  /* 0xfffac18000007944 */ /* 0x024fea0003c3ffff */
[----:B------:R1:W-:Y:S01]  /*62ae0*/  STL.64 [R1+0x1428], R2 ;  /* 0x0014280201007387 */ /* 0x0003e20000100a00 */
[----:B------:R-:W-:-:S02]  /*62af0*/  MOV R5, R6 ;  /* 0x0000000600057202 */ /* 0x000fc40000000f00 */
[----:B------:R-:W-:Y:S02]  /*62b00*/  MOV R4, 0x62b20 ;  /* 0x00062b2000047802 */ /* 0x000fe40000000f00 */
[----:B-1----:R-:W-:Y:S05]  /*62b10*/  CALL.REL.NOINC `($_ZN7cutlass13device_kernelIN5flash19enable_sm80_to_sm89INS1_16FlashAttnBwdSm80INS1_25CollectiveMainloopBwdSm80ILi2ELi2EN4cute5tupleIJNS5_1CILi128EEES8_NS7_ILi64EEEEEENS_10bfloat16_tEfNS_4arch4Sm80ELb0ELb1ELb1ELb0ELb1ELb0ELb0ELb0ELi2ELi4ELi4ELi4ELb0EEENS1_24CollectiveEpilogueBwdGQAISA_fSD_Li256ELb0ELb1EEENS1_19SingleTileSchedulerILb0ELb0ELb0ELi128EEEEEEEEEvNT_6ParamsE$_ZZN4cute7flattenINS_5tupleIJNS_1CILi1EEENS1_IJNS2_ILi8EEEiiEEENS2_ILi64EEENS1_IJiNS2_ILi144EEENS2_ILi288EEEEEENS2_ILi512EEEEEEEEDaRKT_ENKUlRKT_E_clIS9_EEDaSH_) ;  /* 0xfffac16000007944 */ /* 0x002fea0003c3ffff */
[----:B------:R1:W-:Y:S01]  /*62b20*/  STL [R1+0x1410], R2 ;  /* 0x0014100201007387 */ /* 0x0003e20000100800 */
[----:B------:R-:W-:Y:S02]  /*62b30*/  MOV R20, R69 ;  /* 0x0000004500147202 */ /* 0x000fe40000000f00 */
[----:B------:R-:W-:Y:S02]  /*62b40*/  MOV R4, 0x62b60 ;  /* 0x00062b6000047802 */ /* 0x000fe40000000f00 */
[----:B-1----:R-:W-:Y:S05]  /*62b50*/  CALL.REL.NOINC `($_ZN7cutlass13device_kernelIN5flash19enable_sm80_to_sm89INS1_16FlashAttnBwdSm80INS1_25CollectiveMainloopBwdSm80ILi2ELi2EN4cute5tupleIJNS5_1CILi128EEES8_NS7_ILi64EEEEEENS_10bfloat16_tEfNS_4arch4Sm80ELb0ELb1ELb1ELb0ELb1ELb0ELb0ELb0ELi2ELi4ELi4ELi4ELb0EEENS1_24CollectiveEpilogueBwdGQAISA_fSD_Li256ELb0ELb1EEENS1_19SingleTileSchedulerILb0ELb0ELb0ELi128EEEEEEEEEvNT_6ParamsE$_ZZN4cute12filter_tupleINS_5tupleIJNS_1CILi1EEENS1_IJNS2_ILi8EEEiiEEENS2_ILi64EEENS1_IJiNS2_ILi144EEENS2_ILi288EEEEEENS2_ILi512EEEEEEZNS_7flattenISB_EEDaRKT_EUlRKT_E_EEDaSF_OT0_ENKUlDpSI_E_clIJNS1_IJS3_EEES5_NS1_IJS6_EEES9_NS1_IJSA_EEEEEEDaSM_) ;  /* 0xfffa89d000007944 */ /* 0x002fea0003c3ffff */
[----:B------:R-:W-:Y:S02]  /*62b60*/  MOV R6, 0x62b80 ;  /* 0x00062b8000067802 */ /* 0x000fe40000000f00 */
[----:B--2--5:R-:W-:Y:S05]  /*62b70*/  CALL.REL.NOINC `($_ZN7cutlass13device_kernelIN5flash19enable_sm80_to_sm89INS1_16FlashAttnBwdSm80INS1_25CollectiveMainloopBwdSm80ILi2ELi2EN4cute5tupleIJNS5_1CILi128EEES8_NS7_ILi64EEEEEENS_10bfloat16_tEfNS_4arch4Sm80ELb0ELb1ELb1ELb0ELb1ELb0ELb0ELb0ELi2ELi4ELi4ELi4ELb0EEENS1_24CollectiveEpilogueBwdGQAISA_fSD_Li256ELb0ELb1EEENS1_19SingleTileSchedulerILb0ELb0ELb0ELi128EEEEEEEEEvNT_6ParamsE$_ZN4cute3eso3ESOILb0ELb1EJiNS_1CILi144EEENS2_ILi512EEEEEC2ERKiRKS3_RKS4_) ;  /* 0xfffa438000007944 */ /* 0x024fea0003c3ffff */
[----:B------:R-:W2:Y:S01]  /*62b80*/  LDL R6, [R1+0x1428] ;  /* 0x0014280001067983 */ /* 0x000ea20000100800 */
[----:B-1----:R-:W-:Y:S02]  /*62b90*/  MOV R4, R13 ;  /* 0x0000000d00047202 */ /* 0x002fe40000000f00 */
[----:B------:R-:W-:Y:S01]  /*62ba0*/  MOV R8, 0x62bd0 ;  /* 0x00062bd000087802 */ /* 0x000fe20000000f00 */
[----:B--2---:R1:W-:Y:S04]  /*62bb0*/  STL [R1+0x145c], R6 ;  /* 0x00145c0601007387 */ /* 0x0043e80000100800 */
[----:B-1----:R-:W-:Y:S05]  /*62bc0*/  CALL.REL.NOINC `($_ZN7cutlass13device_kernelIN5flash19enable_sm80_to_sm89INS1_16FlashAttnBwdSm80INS1_25CollectiveMainloopBwdSm80ILi2ELi2EN4cute5tupleIJNS5_1CILi128EEES8_NS7_ILi64EEEEEENS_10bfloat16_tEfNS_4arch4Sm80ELb0ELb1ELb1ELb0ELb1ELb0ELb0ELb0ELi2ELi4ELi4ELi4ELb0EEENS1_24CollectiveEpilogueBwdGQAISA_fSD_Li256ELb0ELb1EEENS1_19SingleTileSchedulerILb0ELb0ELb0ELi128EEEEEEEEEvNT_6ParamsE$_ZN4cute3eso3ESOILb0ELb0EJiiNS_1CILi144EEENS2_ILi512EEEEEC2ERKiS7_RKS3_RKS4_) ;  /* 0xfffa3c7000007944 */ /* 0x002fea0003c3ffff */
[----:B-1----:R-:W2:Y:S01]  /*62bd0*/  LDL.64 R4, [R1+0x1428] ;  /* 0x0014280001047983 */ /* 0x002ea20000100a00 */
[----:B------:R-:W-:Y:S01]  /*62be0*/  IMAD.MOV.U32 R3, RZ, RZ, R12 ;  /* 0x000000ffff037224 */ /* 0x000fe200078e000c */
[----:B------:R-:W-:Y:S02]  /*62bf0*/  IADD3 R7, R60, 0xd8, RZ ;  /* 0x000000d83c077810 */ /* 0x000fe40007ffe0ff */
[----:B------:R-:W-:Y:S01]  /*62c00*/  MOV R6, 0x62c40 ;  /* 0x00062c4000067802 */ /* 0x000fe20000000f00 */
[----:B--2---:R1:W-:Y:S04]  /*62c10*/  STL [R1+0x1454], R4 ;  /* 0x0014540401007387 */ /* 0x0043e80000100800 */
[----:B------:R1:W-:Y:S02]  /*62c20*/  STL [R1+0x1458], R5 ;  /* 0x0014580501007387 */ /* 0x0003e40000100800 */
[----:B-1----:R-:W-:Y:S05]  /*62c30*/  CALL.REL.NOINC `($_ZN7cutlass13device_kernelIN5flash19enable_sm80_to_sm89INS1_16FlashAttnBwdSm80INS1_25CollectiveMainloopBwdSm80ILi2ELi2EN4cute5tupleIJNS5_1CILi128EEES8_NS7_ILi64EEEEEENS_10bfloat16_tEfNS_4arch4Sm80ELb0ELb1ELb1ELb0ELb1ELb0ELb0ELb0ELi2ELi4ELi4ELi4ELb0EEENS1_24CollectiveEpilogueBwdGQAISA_fSD_Li256ELb0ELb1EEENS1_19SingleTileSchedulerILb0ELb0ELb0ELi128EEEEEEEEEvNT_6ParamsE$_ZN4cute3eso3ESOILb0ELb0EJiiiNS_1CILi144EEENS2_ILi512EEEEEC2ERKiS7_S7_RKS3_RKS4_) ;  /* 0xfffa3ea000007944 */ /* 0x002fea0003c3ffff */
[----:B-1----:R-:W2:Y:S04]  /*62c40*/  LDL.64 R2, [R1+0x1410] ;  /* 0x0014100001027983 */ /* 0x002ea80000100a00 */
[----:B------:R-:W3:Y:S01]  /*62c50*/  LDL R6, [R1+0x1418] ;  /* 0x0014180001067983 */ /* 0x000ee20000100800 */
[----:B------:R-:W-:-:S03]  /*62c60*/  MOV R4, 0x62ca0 ;  /* 0x00062ca000047802 */ /* 0x000fc60000000f00 */
[----:B--2---:R1:W-:Y:S04]  /*62c70*/  STL.64 [R1+0x1428], R2 ;  /* 0x0014280201007387 */ /* 0x0043e80000100a00 */
[----:B---3--:R1:W-:Y:S02]  /*62c80*/  STL [R1+0x1430], R6 ;  /* 0x0014300601007387 */ /* 0x0083e40000100800 */
[----:B-1----:R-:W-:Y:S05]  /*62c90*/  CALL.REL.NOINC `($_ZN7cutlass13device_kernelIN5flash19enable_sm80_to_sm89INS1_16FlashAttnBwdSm80INS1_25CollectiveMainloopBwdSm80ILi2ELi2EN4cute5tupleIJNS5_1CILi128EEES8_NS7_ILi64EEEEEENS_10bfloat16_tEfNS_4arch4Sm80ELb0ELb1ELb1ELb0ELb1ELb0ELb0ELb0ELi2ELi4ELi4ELi4ELb0EEENS1_24CollectiveEpilogueBwdGQAISA_fSD_Li256ELb0ELb1EEENS1_19SingleTileSchedulerILb0ELb0ELb0ELi128EEEEEEEEEvNT_6ParamsE$_ZN4cute3eso3ESOILb1ELb0EJNS_1CILi8EEEiiiNS2_ILi144EEENS2_ILi512EEEEEC2ERKS3_RKiSA_SA_RKS4_RKS5_) ;  /* 0xfffa4fb000007944 */ /* 0x002fea0003c3ffff */
[----:B-1----:R-:W2:Y:S04]  /*62ca0*/  LDL.64 R2, [R1+0x1448] ;  /* 0x0014480001027983 */ /* 0x002ea80000100a00 */
[----:B------:R-:W3:Y:S01]  /*62cb0*/  LDL R8, [R1+0x1450] ;  /* 0x0014500001087983 */ /* 0x000ee20000100800 */
[C---:B------:R-:W-:Y:S02]  /*62cc0*/  IADD3 R7, R60.reuse, 0x94, RZ ;  /* 0x000000943c077810 */ /* 0x040fe40007ffe0ff */
[----:B------:R-:W-:-:S02]  /*62cd0*/  IADD3 R6, R60, 0x98, RZ ;  /* 0x000000983c067810 */ /* 0x000fc40007ffe0ff */
[----:B------:R-:W-:Y:S01]  /*62ce0*/  MOV R4, 0x62d20 ;  /* 0x00062d2000047802 */ /* 0x000fe20000000f00 */
[----:B--2---:R1:W-:Y:S04]  /*62cf0*/  STL.64 [R1+0x1410], R2 ;  /* 0x0014100201007387 */ /* 0x0043e80000100a00 */
[----:B---3--:R1:W-:Y:S02]  /*62d00*/  STL [R1+0x1418], R8 ;  /* 0x0014180801007387 */ /* 0x0083e40000100800 */
[----:B-1----:R-:W-:Y:S05]  /*62d10*/  CALL.REL.NOINC `($_ZN7cutlass13device_kernelIN5flash19enable_sm80_to_sm89INS1_16FlashAttnBwdSm80INS1_25CollectiveMainloopBwdSm80ILi2ELi2EN4cute5tupleIJNS5_1CILi128EEES8_NS7_ILi64EEEEEENS_10bfloat16_tEfNS_4arch4Sm80ELb0ELb1ELb1ELb0ELb1ELb0ELb0ELb0ELi2ELi4ELi4ELi4ELb0EEENS1_24CollectiveEpilogueBwdGQAISA_fSD_Li256ELb0ELb1EEENS1_19SingleTileSchedulerILb0ELb0ELb0ELi128EEEEEEEEEvNT_6ParamsE$_ZN4cute3eso3ESOILb1ELb0EJNS_1CILi1EEEiiiNS2_ILi144EEENS2_ILi512EEEEEC2ERKS3_RKiSA_SA_RKS4_RKS5_) ;  /* 0xfffa4b0000007944 */ /* 0x002fea0003c3ffff */
[----:B-1----:R1:W5:Y:S04]  /*62d20*/  LDL R5, [R1+0x1450] ;  /* 0x0014500001057983 */ /* 0x0023680000100800 */
[----:B------:R1:W5:Y:S01]  /*62d30*/  LDL.64 R2, [R1+0x1448] ;  /* 0x0014480001027983 */ /* 0x0003620000100a00 */
[----:B------:R-:W-:-:S03]  /*62d40*/  MOV R6, 0x62d60 ;  /* 0x00062d6000067802 */ /* 0x000fc60000000f00 */
[----:B-1---5:R-:W-:Y:S05]  /*62d50*/  CALL.REL.NOINC `($_ZN7cutlass13device_kernelIN5flash19enable_sm80_to_sm89INS1_16FlashAttnBwdSm80INS1_25CollectiveMainloopBwdSm80ILi2ELi2EN4cute5tupleIJNS5_1CILi128EEES8_NS7_ILi64EEEEEENS_10bfloat16_tEfNS_4arch4Sm80ELb0ELb1ELb1ELb0ELb1ELb0ELb0ELb0ELi2ELi4ELi4ELi4ELb0EEENS1_24CollectiveEpilogueBwdGQAISA_fSD_Li256ELb0ELb1EEENS1_19SingleTileSchedulerILb0ELb0ELb0ELi128EEEEEEEEEvNT_6ParamsE$_ZN4cute5tupleIJNS0_IJNS_1CILi16EEENS1_ILi2EEES3_S3_NS1_ILi4EEES3_EEENS0_IJNS1_ILi1EEEiiiNS1_ILi144EEENS1_ILi512EEEEEEEEC2ERKS5_RKS9_) ;  /* 0xfffa782000007944 */ /* 0x022fea0003c3ffff */
        /* <DEDUP_REMOVED lines=10> */
[----:B-1----:R-:W-:Y:S05]  /*62e00*/  CALL.REL.NOINC `($_ZN7cutlass13device_kernelIN5flash19enable_sm80_to_sm89INS1_16FlashAttnBwdSm80INS1_25CollectiveMainloopBwdSm80ILi2ELi2EN4cute5tupleIJNS5_1CILi128EEES8_NS7_ILi64EEEEEENS_10bfloat16_tEfNS_4arch4Sm80ELb0ELb1ELb1ELb0ELb1ELb0ELb0ELb0ELi2ELi4ELi4ELi4ELb0EEENS1_24CollectiveEpilogueBwdGQAISA_fSD_Li256ELb0ELb1EEENS1_19SingleTileSchedulerILb0ELb0ELb0ELi128EEEEEEEEEvNT_6ParamsE$_ZZN4cute6detail16composition_implINS_5tupleIJNS_1CILi16EEENS3_ILi2EEES5_S5_NS3_ILi4EEES5_EEENS2_IJNS3_ILi1EEEiiiNS3_ILi144EEENS3_ILi512EEEEEENS2_IJNS2_IJS5_S5_EEES6_NS3_ILi8EEEEEENS2_IJNS2_IJNS3_ILi64EEESA_EEES4_NS3_ILi1024EEEEEEEEDaRKT_RKT0_RKT1_RKT2_ENKUlRKT_RKT0_E_clISC_SG_EEDaSX_S10_) ;  /* 0xfffa9c7000007944 */ /* 0x002fea0003c3ffff */
[----:B------:R-:W-:Y:S01]  /*62e10*/  IMAD.MOV.U32 R5, RZ, RZ, R16 ;  /* 0x000000ffff057224 */ /* 0x000fe200078e0010 */
[----:B------:R-:W-:Y:S01]  /*62e20*/  MOV R3, R14 ;  /* 0x0000000e00037202 */ /* 0x000fe20000000f00 */
[----:B------:R-:W-:Y:S01]  /*62e30*/  IMAD.MOV.U32 R20, RZ, RZ, R15 ;  /* 0x000000ffff147224 */ /* 0x000fe200078e000f */
[----:B------:R-:W-:Y:S02]  /*62e40*/  MOV R16, 0x62e60 ;  /* 0x00062e6000107802 */ /* 0x000fe40000000f00 */
[----:B--2--5:R-:W-:Y:S05]  /*62e50*/  CALL.REL.NOINC `($_ZN7cutlass13device_kernelIN5flash19enable_sm80_to_sm89INS1_16FlashAttnBwdSm80INS1_25CollectiveMainloopBwdSm80ILi2ELi2EN4cute5tupleIJNS5_1CILi128EEES8_NS7_ILi64EEEEEENS_10bfloat16_tEfNS_4arch4Sm80ELb0ELb1ELb1ELb0ELb1ELb0ELb0ELb0ELi2ELi4ELi4ELi4ELb0EEENS1_24CollectiveEpilogueBwdGQAISA_fSD_Li256ELb0ELb1EEENS1_19SingleTileSchedulerILb0ELb0ELb0ELi128EEEEEEEEEvNT_6ParamsE$_ZZN4cute6detail16composition_implINS_5tupleIJNS_1CILi16EEENS3_ILi2EEES5_S5_NS3_ILi4EEES5_EEENS2_IJNS3_ILi1EEEiiiNS3_ILi144EEENS3_ILi512EEEEEENS2_IJNS2_IJS5_S5_EEES6_NS3_ILi8EEEEEENS2_IJNS2_IJNS3_ILi64EEESA_EEES4_NS3_ILi1024EEEEEEEEDaRKT_RKT0_RKT1_RKT2_ENKUlRKT_RKT0_E_clIS6_S4_EEDaSX_S10_) ;  /* 0xfffa99a000007944 */ /* 0x024fea0003c3ffff */
[----:B-----5:R2:W-:Y:S01]  /*62e60*/  STL.64 [R1+0x1410], R2 ;  /* 0x0014100201007387 */ /* 0x0205e20000100a00 */
[----:B------:R-:W-:-:S03]  /*62e70*/  MOV R4, 0x62e90 ;  /* 0x00062e9000047802 */ /* 0x000fc60000000f00 */
[----:B-12---:R-:W-:Y:S05]  /*62e80*/  CALL.REL.NOINC `($_ZN7cutlass13device_kernelIN5flash19enable_sm80_to_sm89INS1_16FlashAttnBwdSm80INS1_25CollectiveMainloopBwdSm80ILi2ELi2EN4cute5tupleIJNS5_1CILi128EEES8_NS7_ILi64EEEEEENS_10bfloat16_tEfNS_4arch4Sm80ELb0ELb1ELb1ELb0ELb1ELb0ELb0ELb0ELi2ELi4ELi4ELi4ELb0EEENS1_24CollectiveEpilogueBwdGQAISA_fSD_Li256ELb0ELb1EEENS1_19SingleTileSchedulerILb0ELb0ELb0ELi128EEEEEEEEEvNT_6ParamsE$_ZN4cute3eso3ESOILb0ELb0EJNS_5tupleIJiNS_1CILi512EEEEEENS2_IJiiEEENS3_ILi1024EEEEEC2ERKS5_RKS6_RKS7_) ;  /* 0xfffa2c8000007944 */ /* 0x006fea0003c3ffff */
[----:B------:R2:W5:Y:S04]  /*62e90*/  LDL R5, [R1+0x1430] ;  /* 0x0014300001057983 */ /* 0x0005680000100800 */
[----:B-1----:R2:W5:Y:S01]  /*62ea0*/  LDL.64 R2, [R1+0x1428] ;  /* 0x0014280001027983 */ /* 0x0025620000100a00 */
[----:B------:R-:W-:-:S03]  /*62eb0*/  MOV R6, 0x62ed0 ;  /* 0x00062ed000067802 */ /* 0x000fc60000000f00 */
        /* <DEDUP_REMOVED lines=28> */
[----:B------:R-:W-:-:S03]  /*63080*/  MOV R4, 0x630a0 ;  /* 0x000630a000047802 */ /* 0x000fc60000000f00 */
        /* <DEDUP_REMOVED lines=24> */
[----:B-12--5:R-:W-:Y:S05]  /*63210*/  CALL.REL.NOINC `($_ZN7cutlass13device_kernelIN5flash19enable_sm80_to_sm89INS1_16FlashAttnBwdSm80INS1_25CollectiveMainloopBwdSm80ILi2ELi2EN4cute5tupleIJNS5_1CILi128EEES8_NS7_ILi64EEEEEENS_10bfloat16_tEfNS_4arch4Sm80ELb0ELb1ELb1ELb0ELb1ELb0ELb0ELb0ELi2ELi4ELi4ELi4ELb0EEENS1_24CollectiveEpilogueBwdGQAISA_fSD_Li256ELb0ELb1EEENS1_19SingleTileSchedulerILb0ELb0ELb0ELi128EEEEEEEEEvNT_6ParamsE$_ZN4cute3eso3ESOILb1ELb0EJNS_6LayoutINS_5tupleIJNS3_IJNS_1CILi8EEENS4_ILi1EEEEEENS4_ILi2EEENS3_IJNS4_ILi4EEES8_EEEEEENS3_IJNS3_IJS6_NS4_ILi0EEEEEES5_NS3_IJNS4_ILi32EEENS4_ILi16EEEEEEEEEEENS_10ViewEngineIPN7cutlass10bfloat16_tEEEEEC2ERKSI_RKSN_) ;  /* 0xfffa6bd000007944 */ /* 0x026fea0003c3ffff */
[----:B------:R2:W5:Y:S01]  /*63220*/  LDL.64 R74, [R1+0x1410] ;  /* 0x00141000014a7983 */ /* 0x0005620000100a00 */
[----:B------:R-:W-:Y:S01]  /*63230*/  IMAD.MOV.U32 R6, RZ, RZ, R70 ;  /* 0x000000ffff067224 */ /* 0x000fe200078e0046 */
[----:B------:R-:W-:-:S02]  /*63240*/  MOV R3, R71 ;  /* 0x0000004700037202 */ /* 0x000fc40000000f00 */
[----:B------:R-:W-:Y:S02]  /*63250*/  MOV R4, 0x63270 ;  /* 0x0006327000047802 */ /* 0x000fe40000000f00 */
[----:B-12--5:R-:W-:Y:S05]  /*63260*/  CALL.REL.NOINC `($_ZN7cutlass13device_kernelIN5flash19enable_sm80_to_sm89INS1_16FlashAttnBwdSm80INS1_25CollectiveMainloopBwdSm80ILi2ELi2EN4cute5tupleIJNS5_1CILi128EEES8_NS7_ILi64EEEEEENS_10bfloat16_tEfNS_4arch4Sm80ELb0ELb1ELb1ELb0ELb1ELb0ELb0ELb0ELi2ELi4ELi4ELi4ELb0EEENS1_24CollectiveEpilogueBwdGQAISA_fSD_Li256ELb0ELb1EEENS1_19SingleTileSchedulerILb0ELb0ELb0ELi128EEEEEEEEEvNT_6ParamsE$_ZN4cute3eso3ESOILb1ELb0EJNS_6LayoutINS_5tupleIJNS3_IJNS3_IJNS_1CILi4EEENS4_ILi2EEEEEENS4_ILi1EEEEEES6_NS4_ILi8EEEEEENS3_IJNS3_IJNS3_IJS8_NS4_ILi32EEEEEENS4_ILi0EEEEEENS4_ILi64EEES5_EEEEENS_10ViewEngineIPN7cutlass10bfloat16_tEEEEEC2ERKSI_RKSN_) ;  /* 0xfffa582000007944 */ /* 0x026fea0003c3ffff */
[----:B------:R2:W5:Y:S04]  /*63270*/  LDL.64 R72, [R1+0x1410] ;  /* 0x0014100001487983 */ /* 0x0005680000100a00 */
[----:B-1----:R2:W5:Y:S01]  /*63280*/  LD.E.64 R2, [R78.64+0x8] ;  /* 0x000008044e027980 */ /* 0x002562000c101b00 */
[----:B------:R-:W-:Y:S02]  /*63290*/  MOV R9, R69 ;  /* 0x0000004500097202 */ /* 0x000fe40000000f00 */
[----:B------:R-:W-:Y:S02]  /*632a0*/  MOV R8, 0x632c0 ;  /* 0x000632c000087802 */ /* 0x000fe40000000f00 */
[----:B--2--5:R-:W-:Y:S05]  /*632b0*/  CALL.REL.NOINC `($_ZN7cutlass13device_kernelIN5flash19enable_sm80_to_sm89INS1_16FlashAttnBwdSm80INS1_25CollectiveMainloopBwdSm80ILi2ELi2EN4cute5tupleIJNS5_1CILi128EEES8_NS7_ILi64EEEEEENS_10bfloat16_tEfNS_4arch4Sm80ELb0ELb1ELb1ELb0ELb1ELb0ELb0ELb0ELi2ELi4ELi4ELi4ELb0EEENS1_24CollectiveEpilogueBwdGQAISA_fSD_Li256ELb0ELb1EEENS1_19SingleTileSchedulerILb0ELb0ELb0ELi128EEEEEEEEEvNT_6ParamsE$_ZN4cute8smem_ptrIPN7cutlass10bfloat16_tEECI1NS_12iter_adaptorIS3_S4_EEES3_) ;  /* 0xfffa78d000007944 */ /* 0x024fea0003c3ffff */
[----:B-1----:R1:W5:Y:S01]  /*632c0*/  LDL.64 R2, [R1+0x1410] ;  /* 0x0014100001027983 */ /* 0x0023620000100a00 */
[----:B------:R-:W-:-:S03]  /*632d0*/  MOV R6, 0x632f0 ;  /* 0x000632f000067802 */ /* 0x000fc60000000f00 */
[----:B-1---5:R-:W-:Y:S05]  /*632e0*/  CALL.REL.NOINC `($_ZN7cutlass13device_kernelIN5flash19enable_sm80_to_sm89INS1_16FlashAttnBwdSm80INS1_25CollectiveMainloopBwdSm80ILi2ELi2EN4cute5tupleIJNS5_1CILi128EEES8_NS7_ILi64EEEEEENS_10bfloat16_tEfNS_4arch4Sm80ELb0ELb1ELb1ELb0ELb1ELb0ELb0ELb0ELi2ELi4ELi4ELi4ELb0EEENS1_24CollectiveEpilogueBwdGQAISA_fSD_Li256ELb0ELb1EEENS1_19SingleTileSchedulerILb0ELb0ELb0ELi128EEEEEEEEEvNT_6ParamsE$_ZN4cute3eso3ESOILb1ELb0EJNS_6LayoutINS_5tupleIJNS3_IJNS_1CILi8EEENS4_ILi1EEEEEENS4_ILi2EEEEEENS3_IJNS3_IJS6_NS4_ILi0EEEEEENS4_ILi4096EEEEEEEENS_10ViewEngineINS_8smem_ptrIPN7cutlass10bfloat16_tEEEEEEEC2ERKSE_RKSL_) ;  /* 0xfffa68d000007944 */ /* 0x022fea0003c3ffff */
[----:B-1----:R1:W5:Y:S01]  /*632f0*/  LDL.64 R4, [R1+0x1410] ;  /* 0x0014100001047983 */ /* 0x0023620000100a00 */
[----:B------:R-:W-:Y:S01]  /*63300*/  IMAD.MOV.U32 R6, RZ, RZ, R74 ;  /* 0x000000ffff067224 */ /* 0x000fe200078e004a */
[----:B------:R-:W-:-:S02]  /*63310*/  MOV R9, R75 ;  /* 0x0000004b00097202 */ /* 0x000fc40000000f00 */
[----:B------:R-:W-:Y:S02]  /*63320*/  MOV R8, 0x63340 ;  /* 0x0006334000087802 */ /* 0x000fe40000000f00 */
[----:B-1---5:R-:W-:Y:S05]  /*63330*/  CALL.REL.NOINC `($_ZN7cutlass13device_kernelIN5flash19enable_sm80_to_sm89INS1_16FlashAttnBwdSm80INS1_25CollectiveMainloopBwdSm80ILi2ELi2EN4cute5tupleIJNS5_1CILi128EEES8_NS7_ILi64EEEEEENS_10bfloat16_tEfNS_4arch4Sm80ELb0ELb1ELb1ELb0ELb1ELb0ELb0ELb0ELi2ELi4ELi4ELi4ELb0EEENS1_24CollectiveEpilogueBwdGQAISA_fSD_Li256ELb0ELb1EEENS1_19SingleTileSchedulerILb0ELb0ELb0ELi128EEEEEEEEEvNT_6ParamsE$_ZN4cute3eso3ESOILb1ELb0EJNS_6LayoutINS_5tupleIJNS3_IJNS_1CILi8EEENS4_ILi1EEEEEENS4_ILi2EEEEEENS3_IJNS3_IJS6_NS4_ILi0EEEEEES5_EEEEENS_10ViewEngineIPN7cutlass10bfloat16_tEEEEEC2ERKSD_RKSI_) ;  /* 0xfffa6a1000007944 */ /* 0x022fea0003c3ffff */
[----:B------:R2:W5:Y:S01]  /*63340*/  LDL.64 R2, [R1+0x1410] ;  /* 0x0014100001027983 */ /* 0x0005620000100a00 */
[----:B-1----:R-:W-:Y:S02]  /*63350*/  MOV R7, R5 ;  /* 0x0000000500077202 */ /* 0x002fe40000000f00 */
[----:B------:R-:W-:Y:S02]  /*63360*/  MOV R6, 0x63380 ;  /* 0x0006338000067802 */ /* 0x000fe40000000f00 */
[----:B--2--5:R-:W-:Y:S05]  /*63370*/  CALL.REL.NOINC `($_ZN7cutlass13device_kernelIN5flash19enable_sm80_to_sm89INS1_16FlashAttnBwdSm80INS1_25CollectiveMainloopBwdSm80ILi2ELi2EN4cute5tupleIJNS5_1CILi128EEES8_NS7_ILi64EEEEEENS_10bfloat16_tEfNS_4arch4Sm80ELb0ELb1ELb1ELb0ELb1ELb0ELb0ELb0ELi2ELi4ELi4ELi4ELb0EEENS1_24CollectiveEpilogueBwdGQAISA_fSD_Li256ELb0ELb1EEENS1_19SingleTileSchedulerILb0ELb0ELb0ELi128EEEEEEEEEvNT_6ParamsE$_ZN4cute3eso3ESOILb1ELb0EJNS_6LayoutINS_5tupleIJNS3_IJNS_1CILi8EEENS4_ILi1EEEEEENS3_IJNS4_ILi2EEEEEEEEENS3_IJNS3_IJS6_NS4_ILi0EEEEEENS3_IJNS4_ILi4096EEEEEEEEEEENS_10ViewEngineINS_8smem_ptrIPN7cutlass10bfloat16_tEEEEEEEC2ERKSG_RKSN_) ;  /* 0xfffa661000007944 */ /* 0x024fea0003c3ffff */
[----:B------:R2:W5:Y:S01]  /*63380*/  LDL.64 R6, [R1+0x1410] ;  /* 0x0014100001067983 */ /* 0x0005620000100a00 */
[----:B-1----:R-:W-:Y:S02]  /*63390*/  MOV R9, R3 ;  /* 0x0000000300097202 */ /* 0x002fe40000000f00 */
[----:B------:R-:W-:Y:S02]  /*633a0*/  MOV R8, 0x633c0 ;  /* 0x000633c000087802 */ /* 0x000fe40000000f00 */
[----:B--2--5:R-:W-:Y:S05]  /*633b0*/  CALL.REL.NOINC `($_ZN7cutlass13device_kernelIN5flash19enable_sm80_to_sm89INS1_16FlashAttnBwdSm80INS1_25CollectiveMainloopBwdSm80ILi2ELi2EN4cute5tupleIJNS5_1CILi128EEES8_NS7_ILi64EEEEEENS_10bfloat16_tEfNS_4arch4Sm80ELb0ELb1ELb1ELb0ELb1ELb0ELb0ELb0ELi2ELi4ELi4ELi4ELb0EEENS1_24CollectiveEpilogueBwdGQAISA_fSD_Li256ELb0ELb1EEENS1_19SingleTileSchedulerILb0ELb0ELb0ELi128EEEEEEEEEvNT_6ParamsE$_ZN4cute3eso3ESOILb1ELb0EJNS_6LayoutINS_5tupleIJNS3_IJNS_1CILi8EEENS4_ILi1EEEEEENS3_IJNS4_ILi2EEEEEEEEENS3_IJNS3_IJS6_NS4_ILi0EEEEEENS3_IJS5_EEEEEEEENS_10ViewEngineIPN7cutlass10bfloat16_tEEEEEC2ERKSF_RKSK_) ;  /* 0xfffa66e000007944 */ /* 0x024fea0003c3ffff */
[----:B-1----:R1:W5:Y:S01]  /*633c0*/  LDL.64 R2, [R1+0x1410] ;  /* 0x0014100001027983 */ /* 0x0023620000100a00 */
[----:B------:R-:W-:-:S03]  /*633d0*/  MOV R10, 0x633f0 ;  /* 0x000633f0000a7802 */ /* 0x000fc60000000f00 */
[----:B-1---5:R-:W-:Y:S05]  /*633e0*/  CALL.REL.NOINC `($_ZN7cutlass13device_kernelIN5flash19enable_sm80_to_sm89INS1_16FlashAttnBwdSm80INS1_25CollectiveMainloopBwdSm80ILi2ELi2EN4cute5tupleIJNS5_1CILi128EEES8_NS7_ILi64EEEEEENS_10bfloat16_tEfNS_4arch4Sm80ELb0ELb1ELb1ELb0ELb1ELb0ELb0ELb0ELi2ELi4ELi4ELi4ELb0EEENS1_24CollectiveEpilogueBwdGQAISA_fSD_Li256ELb0ELb1EEENS1_19SingleTileSchedulerILb0ELb0ELb0ELi128EEEEEEEEEvNT_6ParamsE$_ZN4cute3eso3ESOILb1ELb0EJNS_6LayoutINS_5tupleIJNS3_IJNS3_IJNS_1CILi8EEENS4_ILi1EEEEEES6_EEENS3_IJNS3_IJS6_S6_EEENS4_ILi2EEEEEEEEENS3_IJNS3_IJNS3_IJS6_NS4_ILi0EEEEEESD_EEENS3_IJNS3_IJSD_SD_EEES5_EEEEEEEENS_10ViewEngineIPN7cutlass10bfloat16_tEEEEEC2ERKSJ_RKSO_) ;  /* 0xfffa585000007944 */ /* 0x022fea0003c3ffff */
[----:B------:R2:W5:Y:S01]  /*633f0*/  LDL.64 R4, [R1+0x1410] ;  /* 0x0014100001047983 */ /* 0x0005620000100a00 */
[----:B------:R-:W-:Y:S02]  /*63400*/  MOV R9, R7 ;  /* 0x0000000700097202 */ /* 0x000fe40000000f00 */
[----:B-1----:R-:W-:-:S02]  /*63410*/  MOV R8, 0x63430 ;  /* 0x0006343000087802 */ /* 0x002fc40000000f00 */
[----:B--2--5:R-:W-:Y:S05]  /*63420*/  CALL.REL.NOINC `($_ZN7cutlass13device_kernelIN5flash19enable_sm80_to_sm89INS1_16FlashAttnBwdSm80INS1_25CollectiveMainloopBwdSm80ILi2ELi2EN4cute5tupleIJNS5_1CILi128EEES8_NS7_ILi64EEEEEENS_10bfloat16_tEfNS_4arch4Sm80ELb0ELb1ELb1ELb0ELb1ELb0ELb0ELb0ELi2ELi4ELi4ELi4ELb0EEENS1_24CollectiveEpilogueBwdGQAISA_fSD_Li256ELb0ELb1EEENS1_19SingleTileSchedulerILb0ELb0ELb0ELi128EEEEEEEEEvNT_6ParamsE$_ZN4cute3eso3ESOILb1ELb0EJNS_6LayoutINS_5tupleIJNS3_IJNS3_IJNS_1CILi8EEENS4_ILi1EEEEEES6_EEENS3_IJNS3_IJS6_S6_EEENS4_ILi2EEEEEEEEENS3_IJNS3_IJNS3_IJS6_NS4_ILi0EEEEEESD_EEENS3_IJNS3_IJSD_SD_EEENS4_ILi4096EEEEEEEEEEENS_10ViewEngineINS_8smem_ptrIPN7cutlass10bfloat16_tEEEEEEEC2ERKSK_RKSR_) ;  /* 0xfffa571000007944 */ /* 0x024fea0003c3ffff */
[----:B------:R2:W5:Y:S01]  /*63430*/  LDL.64 R2, [R1+0x1410] ;  /* 0x0014100001027983 */ /* 0x0005620000100a00 */
[----:B------:R-:W-:Y:S01]  /*63440*/  IMAD.MOV.U32 R6, RZ, RZ, R4 ;  /* 0x000000ffff067224 */ /* 0x000fe200078e0004 */
[----:B------:R-:W-:-:S02]  /*63450*/  MOV R9, R5 ;  /* 0x0000000500097202 */ /* 0x000fc40000000f00 */
[----:B------:R-:W-:Y:S02]  /*63460*/  MOV R8, 0x63480 ;  /* 0x0006348000087802 */ /* 0x000fe40000000f00 */
[----:B-12--5:R-:W-:Y:S05]  /*63470*/  CALL.REL.NOINC `($_ZN7cutlass13device_kernelIN5flash19enable_sm80_to_sm89INS1_16FlashAttnBwdSm80INS1_25CollectiveMainloopBwdSm80ILi2ELi2EN4cute5tupleIJNS5_1CILi128EEES8_NS7_ILi64EEEEEENS_10bfloat16_tEfNS_4arch4Sm80ELb0ELb1ELb1ELb0ELb1ELb0ELb0ELb0ELi2ELi4ELi4ELi4ELb0EEENS1_24CollectiveEpilogueBwdGQAISA_fSD_Li256ELb0ELb1EEENS1_19SingleTileSchedulerILb0ELb0ELb0ELi128EEEEEEEEEvNT_6ParamsE$_ZN4cute3eso3ESOILb1ELb0EJNS_6LayoutINS_5tupleIJNS3_IJNS_1CILi8EEENS4_ILi1EEEEEENS4_ILi2EEEEEENS3_IJNS3_IJS6_NS4_ILi0EEEEEES5_EEEEENS_10ViewEngineIPN7cutlass10bfloat16_tEEEEEC2ERKSD_RKSI_) ;  /* 0xfffa68d000007944 */ /* 0x026fea0003c3ffff */
[----:B------:R2:W5:Y:S01]  /*63480*/  LDL.64 R12, [R1+0x1410] ;  /* 0x00141000010c7983 */ /* 0x0005620000100a00 */
[----:B------:R-:W-:Y:S02]  /*63490*/  MOV R9, R69 ;  /* 0x0000004500097202 */ /* 0x000fe40000000f00 */
[----:B------:R-:W-:Y:S02]  /*634a0*/  MOV R8, 0x634c0 ;  /* 0x000634c000087802 */ /* 0x000fe40000000f00 */
[----:B-12--5:R-:W-:Y:S05]  /*634b0*/  CALL.REL.NOINC `($_ZN7cutlass13device_kernelIN5flash19enable_sm80_to_sm89INS1_16FlashAttnBwdSm80INS1_25CollectiveMainloopBwdSm80ILi2ELi2EN4cute5tupleIJNS5_1CILi128EEES8_NS7_ILi64EEEEEENS_10bfloat16_tEfNS_4arch4Sm80ELb0ELb1ELb1ELb0ELb1ELb0ELb0ELb0ELi2ELi4ELi4ELi4ELb0EEENS1_24CollectiveEpilogueBwdGQAISA_fSD_Li256ELb0ELb1EEENS1_19SingleTileSchedulerILb0ELb0ELb0ELi128EEEEEEEEEvNT_6ParamsE$_ZN4cute8smem_ptrIPN7cutlass10bfloat16_tEECI1NS_12iter_adaptorIS3_S4_EEES3_) ;  /* 0xfffa76d000007944 */ /* 0x026fea0003c3ffff */
[----:B-1----:R1:W5:Y:S01]  /*634c0*/  LDL.64 R2, [R1+0x1410] ;  /* 0x0014100001027983 */ /* 0x0023620000100a00 */
[----:B------:R-:W-:-:S03]  /*634d0*/  MOV R6, 0x634f0 ;  /* 0x000634f000067802 */ /* 0x000fc60000000f00 */
        /* <DEDUP_REMOVED lines=50> */
[----:B-1----:R-:W-:-:S03]  /*63800*/  MOV R6, 0x63820 ;  /* 0x0006382000067802 */ /* 0x002fc60000000f00 */
[----:B--2--5:R-:W-:Y:S05]  /*63810*/  CALL.REL.NOINC `($_ZN7cutlass13device_kernelIN5flash19enable_sm80_to_sm89INS1_16FlashAttnBwdSm80INS1_25CollectiveMainloopBwdSm80ILi2ELi2EN4cute5tupleIJNS5_1CILi128EEES8_NS7_ILi64EEEEEENS_10bfloat16_tEfNS_4arch4Sm80ELb0ELb1ELb1ELb0ELb1ELb0ELb0ELb0ELi2ELi4ELi4ELi4ELb0EEENS1_24CollectiveEpilogueBwdGQAISA_fSD_Li256ELb0ELb1EEENS1_19SingleTileSchedulerILb0ELb0ELb0ELi128EEEEEEEEEvNT_6ParamsE$_ZN4cute3eso3ESOILb1ELb0EJNS_6LayoutINS_5tupleIJNS3_IJNS_1CILi4EEENS4_ILi1EEEEEEEEENS3_IJNS3_IJS6_NS4_ILi0EEEEEEEEEEENS_10ViewEngineIPjEEEEC2ERKSC_RKSF_) ;  /* 0xfffa5ec000007944 */ /* 0x024fea0003c3ffff */
[----:B------:R2:W5:Y:S01]  /*63820*/  LDL.64 R16, [R1+0x1410] ;  /* 0x0014100001107983 */ /* 0x0005620000100a00 */
[----:B-1----:R-:W-:-:S02]  /*63830*/  MOV R4, R8 ;  /* 0x0000000800047202 */ /* 0x002fc40000000f00 */
[----:B------:R-:W-:Y:S02]  /*63840*/  MOV R2, 0x63860 ;  /* 0x0006386000027802 */ /* 0x000fe40000000f00 */
[----:B--2--5:R-:W-:Y:S05]  /*63850*/  CALL.REL.NOINC `($_ZN7cutlass13device_kernelIN5flash19enable_sm80_to_sm89INS1_16FlashAttnBwdSm80INS1_25CollectiveMainloopBwdSm80ILi2ELi2EN4cute5tupleIJNS5_1CILi128EEES8_NS7_ILi64EEEEEENS_10bfloat16_tEfNS_4arch4Sm80ELb0ELb1ELb1ELb0ELb1ELb0ELb0ELb0ELi2ELi4ELi4ELi4ELb0EEENS1_24CollectiveEpilogueBwdGQAISA_fSD_Li256ELb0ELb1EEENS1_19SingleTileSchedulerILb0ELb0ELb0ELi128EEEEEEEEEvNT_6ParamsE$_ZN73_INTERNAL_24fd9406_37_flash_bwd_hdim64_bf16_softcap_sm80_cu_3fbc093a_291824__cvta_generic_to_sharedEPKv) ;  /* 0xfffa749000007944 */ /* 0x024fea0003c3ffff */
        /* <DEDUP_REMOVED lines=59> */
[----:B------:R-:W1:Y:S04]  /*63c10*/  LDSM.16.M88.4 R4, [R4] ;  /* 0x000000000404783b */ /* 0x000e680000000200 */
[----:B-1----:R1:W-:Y:S04]  /*63c20*/  ST.E [R10.64], R4 ;  /* 0x000000040a007985 */ /* 0x0023e8000c101904 */
[----:B------:R1:W-:Y:S04]  /*63c30*/  ST.E [R10.64+0x4], R5 ;  /* 0x000004050a007985 */ /* 0x0003e8000c101904 */
[----:B------:R1:W-:Y:S04]  /*63c40*/  ST.E [R10.64+0x8], R6 ;  /* 0x000008060a007985 */ /* 0x0003e8000c101904 */
[----:B------:R1:W-:Y:S04]  /*63c50*/  ST.E [R10.64+0xc], R7 ;  /* 0x00000c070a007985 */ /* 0x0003e8000c101904 */
[----:B------:R1:W5:Y:S01]  /*63c60*/  LD.E R20, [R76.64] ;  /* 0x000000044c147980 */ /* 0x000362000c101900 */
[----:B------:R-:W-:-:S03]  /*63c70*/  MOV R8, 0x63c90 ;  /* 0x00063c9000087802 */ /* 0x000fc60000000f00 */
[----:B-1---5:R-:W-:Y:S05]  /*63c80*/  CALL.REL.NOINC `($_ZN7cutlass13device_kernelIN5flash19enable_sm80_to_sm89INS1_16FlashAttnBwdSm80INS1_25CollectiveMainloopBwdSm80ILi2ELi2EN4cute5tupleIJNS5_1CILi128EEES8_NS7_ILi64EEEEEENS_10bfloat16_tEfNS_4arch4Sm80ELb0ELb1ELb1ELb0ELb1ELb0ELb0ELb0ELi2ELi4ELi4ELi4ELb0EEENS1_24CollectiveEpilogueBwdGQAISA_fSD_Li256ELb0ELb1EEENS1_19SingleTileSchedulerILb0ELb0ELb0ELi128EEEEEEEEEvNT_6ParamsE$_ZZN4cute5sliceINS_5tupleIJNS_10UnderscoreES2_NS_1CILi0EEEEEENS1_IJNS1_IJNS3_ILi1EEES4_EEEiNS3_ILi1024EEEEEEEEDaRKT_RKT0_ENKUlRKT_RKT0_E_clIS2_iEEDaSI_SL_) ;  /* 0xfffa882000007944 */ /* 0x022fea0003c3ffff */
[----:B------:R-:W-:Y:S02]  /*63c90*/  MOV R4, 0x63cb0 ;  /* 0x00063cb000047802 */ /* 0x000fe40000000f00 */
[----:B-1---5:R-:W-:Y:S05]  /*63ca0*/  CALL.REL.NOINC `($_ZN7cutlass13device_kernelIN5flash19enable_sm80_to_sm89INS1_16FlashAttnBwdSm80INS1_25CollectiveMainloopBwdSm80ILi2ELi2EN4cute5tupleIJNS5_1CILi128EEES8_NS7_ILi64EEEEEENS_10bfloat16_tEfNS_4arch4Sm80ELb0ELb1ELb1ELb0ELb1ELb0ELb0ELb0ELi2ELi4ELi4ELi4ELb0EEENS1_24CollectiveEpilogueBwdGQAISA_fSD_Li256ELb0ELb1EEENS1_19SingleTileSchedulerILb0ELb0ELb0ELi128EEEEEEEEEvNT_6ParamsE$_ZZN4cute12filter_tupleINS_5tupleIJNS_10UnderscoreES2_NS_1CILi0EEEEEENS1_IJNS1_IJNS3_ILi1EEES4_EEEiNS3_ILi1024EEEEEEZNS_5sliceIS5_S9_EEDaRKT_RKT0_EUlRKT_RKT0_E_EEDaSD_SG_OT1_ENKUlDpSJ_E_clIJNS1_IJS7_EEENS1_IJiEEENS1_IJEEEEEEDaSQ_) ;  /* 0xfffa749000007944 */ /* 0x022fea0003c3ffff */
[----:B------:R-:W-:Y:S02]  /*63cb0*/  MOV R6, 0x63cd0 ;  /* 0x00063cd000067802 */ /* 0x000fe40000000f00 */
[----:B-1---5:R-:W-:Y:S05]  /*63cc0*/  CALL.REL.NOINC `($_ZN7cutlass13device_kernelIN5flash19enable_sm80_to_sm89INS1_16FlashAttnBwdSm80INS1_25CollectiveMainloopBwdSm80ILi2ELi2EN4cute5tupleIJNS5_1CILi128EEES8_NS7_ILi64EEEEEENS_10bfloat16_tEfNS_4arch4Sm80ELb0ELb1ELb1ELb0ELb1ELb0ELb0ELb0ELi2ELi4ELi4ELi4ELb0EEENS1_24CollectiveEpilogueBwdGQAISA_fSD_Li256ELb0ELb1EEENS1_19SingleTileSchedulerILb0ELb0ELb0ELi128EEEEEEEEEvNT_6ParamsE$_ZN4cute5tupleIJNS0_IJNS0_IJNS_1CILi8EEENS1_ILi1EEEEEENS1_ILi2EEEEEENS0_IJNS0_IJS3_NS1_ILi0EEEEEEiEEEEEC2ERKS6_RKS9_) ;  /* 0xfffa67a000007944 */ /* 0x022fea0003c3ffff */
[----:B-1----:R1:W5:Y:S01]  /*63cd0*/  LDL R3, [R1+0x1410] ;  /* 0x0014100001037983 */ /* 0x0023620000100800 */
[----:B------:R-:W-:-:S03]  /*63ce0*/  MOV R6, 0x63d00 ;  /* 0x00063d0000067802 */ /* 0x000fc60000000f00 */
[----:B-1---5:R-:W-:Y:S05]  /*63cf0*/  CALL.REL.NOINC `($_ZN7cutlass13device_kernelIN5flash19enable_sm80_to_sm89INS1_16FlashAttnBwdSm80INS1_25CollectiveMainloopBwdSm80ILi2ELi2EN4cute5tupleIJNS5_1CILi128EEES8_NS7_ILi64EEEEEENS_10bfloat16_tEfNS_4arch4Sm80ELb0ELb1ELb1ELb0ELb1ELb0ELb0ELb0ELi2ELi4ELi4ELi4ELb0EEENS1_24CollectiveEpilogueBwdGQAISA_fSD_Li256ELb0ELb1EEENS1_19SingleTileSchedulerILb0ELb0ELb0ELi128EEEEEEEEEvNT_6ParamsE$_ZN4cute3eso3ESOILb0ELb1EJNS_6LayoutINS_5tupleIJNS3_IJNS_1CILi8EEENS4_ILi1EEEEEENS4_ILi2EEEEEENS3_IJNS3_IJS6_NS4_ILi0EEEEEEiEEEEESA_EEC2ERKSD_RKSA_) ;  /* 0xfffa30e000007944 */ /* 0x022fea0003c3ffff */
[----:B------:R2:W5:Y:S04]  /*63d00*/  LDL R4, [R1+0x1410] ;  /* 0x0014100001047983 */ /* 0x0005680000100800 */
[----:B-1----:R2:W5:Y:S01]  /*63d10*/  LD.E.64 R2, [R76.64+0x8] ;  /* 0x000008044c027980 */ /* 0x002562000c101b00 */
[----:B------:R-:W-:-:S02]  /*63d20*/  MOV R9, R69 ;  /* 0x0000004500097202 */ /* 0x000fc40000000f00 */
[----:B------:R-:W-:Y:S02]  /*63d30*/  MOV R8, 0x63d50 ;  /* 0x00063d5000087802 */ /* 0x000fe40000000f00 */
[----:B--2--5:R-:W-:Y:S05]  /*63d40*/  CALL.REL.NOINC `($_ZN7cutlass13device_kernelIN5flash19enable_sm80_to_sm89INS1_16FlashAttnBwdSm80INS1_25CollectiveMainloopBwdSm80ILi2ELi2EN4cute5tupleIJNS5_1CILi128EEES8_NS7_ILi64EEEEEENS_10bfloat16_tEfNS_4arch4Sm80ELb0ELb1ELb1ELb0ELb1ELb0ELb0ELb0ELi2ELi4ELi4ELi4ELb0EEENS1_24CollectiveEpilogueBwdGQAISA_fSD_Li256ELb0ELb1EEENS1_19SingleTileSchedulerILb0ELb0ELb0ELi128EEEEEEEEEvNT_6ParamsE$_ZN4cute8smem_ptrIPN7cutlass10bfloat16_tEECI1NS_12iter_adaptorIS3_S4_EEES3_) ;  /* 0xfffa6e4000007944 */ /* 0x024fea0003c3ffff */
[----:B-1----:R-:W2:Y:S01]  /*63d50*/  LDL.64 R2, [R1+0x1410] ;  /* 0x0014100001027983 */ /* 0x002ea20000100a00 */
[----:B------:R-:W-:Y:S02]  /*63d60*/  MOV R6, R4 ;  /* 0x0000000400067202 */ /* 0x000fe40000000f00 */
[----:B------:R-:W-:Y:S01]  /*63d70*/  MOV R4, 0x63da0 ;  /* 0x00063da000047802 */ /* 0x000fe20000000f00 */
[----:B--2---:R1:W-:Y:S04]  /*63d80*/  STL.64 [R1+0x1448], R2 ;  /* 0x0014480201007387 */ /* 0x0043e80000100a00 */
[----:B-1----:R-:W-:Y:S05]  /*63d90*/  CALL.REL.NOINC `($_ZN7cutlass13device_kernelIN5flash19enable_sm80_to_sm89INS1_16FlashAttnBwdSm80INS1_25CollectiveMainloopBwdSm80ILi2ELi2EN4cute5tupleIJNS5_1CILi128EEES8_NS7_ILi64EEEEEENS_10bfloat16_tEfNS_4arch4Sm80ELb0ELb1ELb1ELb0ELb1ELb0ELb0ELb0ELi2ELi4ELi4ELi4ELb0EEENS1_24CollectiveEpilogueBwdGQAISA_fSD_Li256ELb0ELb1EEENS1_19SingleTileSchedulerILb0ELb0ELb0ELi128EEEEEEEEEvNT_6ParamsE$_ZN4cute3eso3ESOILb0ELb0EJNS_6LayoutINS_5tupleIJNS3_IJNS_1CILi8EEENS4_ILi1EEEEEENS4_ILi2EEEEEENS3_IJNS3_IJS6_NS4_ILi0EEEEEEiEEEEENS_10ViewEngineINS_8smem_ptrIPN7cutlass10bfloat16_tEEEEEEEC2ERKSD_RKSK_) ;  /* 0xfffa246000007944 */ /* 0x002fea0003c3ffff */
[----:B------:R2:W5:Y:S04]  /*63da0*/  LDL R12, [R1+0x1410] ;  /* 0x00141000010c7983 */ /* 0x0005680000100800 */
[----:B------:R2:W5:Y:S01]  /*63db0*/  LDL.64 R10, [R1+0x1418] ;  /* 0x00141800010a7983 */ /* 0x0005620000100a00 */
[----:B-1----:R-:W-:Y:S01]  /*63dc0*/  IMAD.MOV.U32 R8, RZ, RZ, R72 ;  /* 0x000000ffff087224 */ /* 0x002fe200078e0048 */
[----:B------:R-:W-:-:S02]  /*63dd0*/  MOV R9, R73 ;  /* 0x0000004900097202 */ /* 0x000fc40000000f00 */
[----:B------:R-:W-:Y:S02]  /*63de0*/  MOV R6, 0x63e00 ;  /* 0x00063e0000067802 */ /* 0x000fe40000000f00 */
[----:B--2--5:R-:W-:Y:S05]  /*63df0*/  CALL.REL.NOINC `($_ZN7cutlass13device_kernelIN5flash19enable_sm80_to_sm89INS1_16FlashAttnBwdSm80INS1_25CollectiveMainloopBwdSm80ILi2ELi2EN4cute5tupleIJNS5_1CILi128EEES8_NS7_ILi64EEEEEENS_10bfloat16_tEfNS_4arch4Sm80ELb0ELb1ELb1ELb0ELb1ELb0ELb0ELb0ELi2ELi4ELi4ELi4ELb0EEENS1_24CollectiveEpilogueBwdGQAISA_fSD_Li256ELb0ELb1EEENS1_19SingleTileSchedulerILb0ELb0ELb0ELi128EEEEEEEEEvNT_6ParamsE$_ZN4cute3eso3ESOILb1ELb0EJNS_6LayoutINS_5tupleIJNS3_IJNS3_IJNS_1CILi4EEENS4_ILi2EEEEEENS4_ILi1EEEEEES6_EEENS3_IJNS3_IJNS3_IJS8_NS4_ILi32EEEEEENS4_ILi0EEEEEENS4_ILi64EEEEEEEENS_10ViewEngineIPN7cutlass10bfloat16_tEEEEEC2ERKSH_RKSM_) ;  /* 0xfffa4c1000007944 */ /* 0x024fea0003c3ffff */
[----:B------:R2:W5:Y:S01]  /*63e00*/  LDL.64 R4, [R1+0x1410] ;  /* 0x0014100001047983 */ /* 0x0005620000100a00 */
[----:B------:R-:W-:Y:S02]  /*63e10*/  MOV R3, R12 ;  /* 0x0000000c00037202 */ /* 0x000fe40000000f00 */
[----:B-1----:R-:W-:Y:S02]  /*63e20*/  MOV R8, 0x63e40 ;  /* 0x00063e4000087802 */ /* 0x002fe40000000f00 */
[----:B--2--5:R-:W-:Y:S05]  /*63e30*/  CALL.REL.NOINC `($_ZN7cutlass13device_kernelIN5flash19enable_sm80_to_sm89INS1_16FlashAttnBwdSm80INS1_25CollectiveMainloopBwdSm80ILi2ELi2EN4cute5tupleIJNS5_1CILi128EEES8_NS7_ILi64EEEEEENS_10bfloat16_tEfNS_4arch4Sm80ELb0ELb1ELb1ELb0ELb1ELb0ELb0ELb0ELi2ELi4ELi4ELi4ELb0EEENS1_24CollectiveEpilogueBwdGQAISA_fSD_Li256ELb0ELb1EEENS1_19SingleTileSchedulerILb0ELb0ELb0ELi128EEEEEEEEEvNT_6ParamsE$_ZZN4cute4takeILi1ELi2ENS_5tupleIJNS1_IJNS_1CILi1EEENS2_ILi0EEEEEEiEEEEEDaRKT1_ENKUlDpRKT_E_clIJiEEEDaSD_) ;  /* 0xfffa83d000007944 */ /* 0x024fea0003c3ffff */
[----:B------:R-:W-:Y:S02]  /*63e40*/  MOV R6, 0x63e60 ;  /* 0x00063e6000067802 */ /* 0x000fe40000000f00 */
[----:B-1---5:R-:W-:Y:S05]  /*63e50*/  CALL.REL.NOINC `($_ZN7cutlass13device_kernelIN5flash19enable_sm80_to_sm89INS1_16FlashAttnBwdSm80INS1_25CollectiveMainloopBwdSm80ILi2ELi2EN4cute5tupleIJNS5_1CILi128EEES8_NS7_ILi64EEEEEENS_10bfloat16_tEfNS_4arch4Sm80ELb0ELb1ELb1ELb0ELb1ELb0ELb0ELb0ELi2ELi4ELi4ELi4ELb0EEENS1_24CollectiveEpilogueBwdGQAISA_fSD_Li256ELb0ELb1EEENS1_19SingleTileSchedulerILb0ELb0ELb0ELi128EEEEEEEEEvNT_6ParamsE$_ZN4cute3eso3ESOILb1ELb0EJNS_5tupleIJNS_1CILi1EEENS3_ILi0EEEEEENS2_IJiEEEEEC2ERKS6_RKS7_) ;  /* 0xfffa448000007944 */ /* 0x022fea0003c3ffff */
[----:B-1----:R1:W5:Y:S01]  /*63e60*/  LDL R3, [R1+0x1410] ;  /* 0x0014100001037983 */ /* 0x0023620000100800 */
[----:B------:R-:W-:-:S03]  /*63e70*/  MOV R6, 0x63e90 ;  /* 0x00063e9000067802 */ /* 0x000fc60000000f00 */
[----:B-1---5:R-:W-:Y:S05]  /*63e80*/  CALL.REL.NOINC `($_ZN7cutlass13device_kernelIN5flash19enable_sm80_to_sm89INS1_16FlashAttnBwdSm80INS1_25CollectiveMainloopBwdSm80ILi2ELi2EN4cute5tupleIJNS5_1CILi128EEES8_NS7_ILi64EEEEEENS_10bfloat16_tEfNS_4arch4Sm80ELb0ELb1ELb1ELb0ELb1ELb0ELb0ELb0ELi2ELi4ELi4ELi4ELb0EEENS1_24CollectiveEpilogueBwdGQAISA_fSD_Li256ELb0ELb1EEENS1_19SingleTileSchedulerILb0ELb0ELb0ELi128EEEEEEEEEvNT_6ParamsE$_ZN4cute5tupleIJNS0_IJNS0_IJNS_1CILi8EEENS1_ILi1EEEEEENS0_IJNS1_ILi2EEEEEEEEENS0_IJNS0_IJS3_NS1_ILi0EEEEEENS0_IJiEEEEEEEEC2ERKS7_RKSB_) ;  /* 0xfffa65a000007944 */ /* 0x022fea0003c3ffff */
[----:B------:R2:W5:Y:S01]  /*63e90*/  LDL R8, [R1+0x1410] ;  /* 0x0014100001087983 */ /* 0x0005620000100800 */
[----:B------:R-:W-:-:S03]  /*63ea0*/  MOV R6, 0x63ed0 ;  /* 0x00063ed000067802 */ /* 0x000fc60000000f00 */
[----:B------:R2:W-:Y:S04]  /*63eb0*/  STL.64 [R1+0x1448], R10 ;  /* 0x0014480a01007387 */ /* 0x0005e80000100a00 */
[----:B-12--5:R-:W-:Y:S05]  /*63ec0*/  CALL.REL.NOINC `($_ZN7cutlass13device_kernelIN5flash19enable_sm80_to_sm89INS1_16FlashAttnBwdSm80INS1_25CollectiveMainloopBwdSm80ILi2ELi2EN4cute5tupleIJNS5_1CILi128EEES8_NS7_ILi64EEEEEENS_10bfloat16_tEfNS_4arch4Sm80ELb0ELb1ELb1ELb0ELb1ELb0ELb0ELb0ELi2ELi4ELi4ELi4ELb0EEENS1_24CollectiveEpilogueBwdGQAISA_fSD_Li256ELb0ELb1EEENS1_19SingleTileSchedulerILb0ELb0ELb0ELi128EEEEEEEEEvNT_6ParamsE$_ZN4cute3eso3ESOILb0ELb0EJNS_6LayoutINS_5tupleIJNS3_IJNS_1CILi8EEENS4_ILi1EEEEEENS3_IJNS4_ILi2EEEEEEEEENS3_IJNS3_IJS6_NS4_ILi0EEEEEENS3_IJiEEEEEEEENS_10ViewEngineINS_8smem_ptrIPN7cutlass10bfloat16_tEEEEEEEC2ERKSF_RKSM_) ;  /* 0xfffa22c000007944 */ /* 0x026fea0003c3ffff */
[----:B-1----:R1:W5:Y:S04]  /*63ed0*/  LDL R10, [R1+0x1410] ;  /* 0x00141000010a7983 */ /* 0x0023680000100800 */
[----:B------:R1:W5:Y:S01]  /*63ee0*/  LDL.64 R16, [R1+0x1418] ;  /* 0x0014180001107983 */ /* 0x0003620000100a00 */
[----:B------:R-:W-:-:S03]  /*63ef0*/  MOV R6, 0x63f10 ;  /* 0x00063f1000067802 */ /* 0x000fc60000000f00 */
[----:B-1---5:R-:W-:Y:S05]  /*63f00*/  CALL.REL.NOINC `($_ZN7cutlass13device_kernelIN5flash19enable_sm80_to_sm89INS1_16FlashAttnBwdSm80INS1_25CollectiveMainloopBwdSm80ILi2ELi2EN4cute5tupleIJNS5_1CILi128EEES8_NS7_ILi64EEEEEENS_10bfloat16_tEfNS_4arch4Sm80ELb0ELb1ELb1ELb0ELb1ELb0ELb0ELb0ELi2ELi4ELi4ELi4ELb0EEENS1_24CollectiveEpilogueBwdGQAISA_fSD_Li256ELb0ELb1EEENS1_19SingleTileSchedulerILb0ELb0ELb0ELi128EEEEEEEEEvNT_6ParamsE$_ZN4cute3eso3ESOILb1ELb0EJNS_6LayoutINS_5tupleIJNS3_IJNS3_IJNS_1CILi4EEENS4_ILi2EEEEEENS4_ILi1EEEEEENS3_IJS6_EEEEEENS3_IJNS3_IJNS3_IJS8_NS4_ILi32EEEEEENS4_ILi0EEEEEENS3_IJNS4_ILi64EEEEEEEEEEENS_10ViewEngineIPN7cutlass10bfloat16_tEEEEEC2ERKSJ_RKSO_) ;  /* 0xfffa4ac000007944 */ /* 0x022fea0003c3ffff */
[----:B-1----:R1:W5:Y:S01]  /*63f10*/  LDL.64 R2, [R1+0x1410] ;  /* 0x0014100001027983 */ /* 0x0023620000100a00 */
[----:B------:R-:W-:-:S03]  /*63f20*/  MOV R6, 0x63f40 ;  /* 0x00063f4000067802 */ /* 0x000fc60000000f00 */
[----:B-1---5:R-:W-:Y:S05]  /*63f30*/  CALL.REL.NOINC `($_ZN7cutlass13device_kernelIN5flash19enable_sm80_to_sm89INS1_16FlashAttnBwdSm80INS1_25CollectiveMainloopBwdSm80ILi2ELi2EN4cute5tupleIJNS5_1CILi128EEES8_NS7_ILi64EEEEEENS_10bfloat16_tEfNS_4arch4Sm80ELb0ELb1ELb1ELb0ELb1ELb0ELb0ELb0ELi2ELi4ELi4ELi4ELb0EEENS1_24CollectiveEpilogueBwdGQAISA_fSD_Li256ELb0ELb1EEENS1_19SingleTileSchedulerILb0ELb0ELb0ELi128EEEEEEEEEvNT_6ParamsE$_ZN4cute3eso3ESOILb1ELb0EJNS_6LayoutINS_5tupleIJNS3_IJNS3_IJNS3_IJNS_1CILi4EEENS4_ILi2EEEEEENS4_ILi1EEEEEES8_EEENS3_IJNS3_IJNS3_IJS8_S8_EEES8_EEES6_EEEEEENS3_IJNS3_IJNS3_IJNS3_IJS8_NS4_ILi32EEEEEENS4_ILi0EEEEEESH_EEENS3_IJNS3_IJNS3_IJSH_SH_EEESH_EEENS4_ILi64EEEEEEEEEEENS_10ViewEngineIPN7cutlass10bfloat16_tEEEEEC2ERKSP_RKSU_) ;  /* 0xfffa498000007944 */ /* 0x022fea0003c3ffff */
[----:B------:R2:W5:Y:S01]  /*63f40*/  LDL.64 R8, [R1+0x1410] ;  /* 0x0014100001087983 */ /* 0x0005620000100a00 */
[----:B-1----:R-:W-:Y:S02]  /*63f50*/  MOV R3, R10 ;  /* 0x0000000a00037202 */ /* 0x002fe40000000f00 */
[----:B------:R-:W-:Y:S02]  /*63f60*/  MOV R4, 0x63f80 ;  /* 0x00063f8000047802 */ /* 0x000fe40000000f00 */
[----:B--2--5:R-:W-:Y:S05]  /*63f70*/  CALL.REL.NOINC `($_ZN7cutlass13device_kernelIN5flash19enable_sm80_to_sm89INS1_16FlashAttnBwdSm80INS1_25CollectiveMainloopBwdSm80ILi2ELi2EN4cute5tupleIJNS5_1CILi128EEES8_NS7_ILi64EEEEEENS_10bfloat16_tEfNS_4arch4Sm80ELb0ELb1ELb1ELb0ELb1ELb0ELb0ELb0ELi2ELi4ELi4ELi4ELb0EEENS1_24CollectiveEpilogueBwdGQAISA_fSD_Li256ELb0ELb1EEENS1_19SingleTileSchedulerILb0ELb0ELb0ELi128EEEEEEEEEvNT_6ParamsE$_ZN4cute5tupleIJNS0_IJNS_1CILi2EEEEEENS0_IJiEEEEEC2ERKS3_RKS4_) ;  /* 0xfffa670000007944 */ /* 0x024fea0003c3ffff */
[----:B------:R-:W2:Y:S01]  /*63f80*/  LDL R4, [R1+0x1410] ;  /* 0x0014100001047983 */ /* 0x000ea20000100800 */
[----:B-1----:R-:W-:-:S02]  /*63f90*/  MOV R2, R61 ;  /* 0x0000003d00027202 */ /* 0x002fc40000000f00 */
[----:B------:R-:W-:Y:S01]  /*63fa0*/  MOV R14, 0x63fd0 ;  /* 0x00063fd0000e7802 */ /* 0x000fe20000000f00 */
[----:B--2---:R1:W-:Y:S04]  /*63fb0*/  STL [R1+0x1448], R4 ;  /* 0x0014480401007387 */ /* 0x0043e80000100800 */
[----:B-1----:R-:W-:Y:S05]  /*63fc0*/  CALL.REL.NOINC `($_ZN7cutlass13device_kernelIN5flash19enable_sm80_to_sm89INS1_16FlashAttnBwdSm80INS1_25CollectiveMainloopBwdSm80ILi2ELi2EN4cute5tupleIJNS5_1CILi128EEES8_NS7_ILi64EEEEEENS_10bfloat16_tEfNS_4arch4Sm80ELb0ELb1ELb1ELb0ELb1ELb0ELb0ELb0ELi2ELi4ELi4ELi4ELb0EEENS1_24CollectiveEpilogueBwdGQAISA_fSD_Li256ELb0ELb1EEENS1_19SingleTileSchedulerILb0ELb0ELb0ELi128EEEEEEEEEvNT_6ParamsE$_ZZN4cute14logical_divideINS_5tupleIJNS1_IJNS_1CILi8EEENS2_ILi1EEEEEENS1_IJNS2_ILi2EEEEEEEEENS1_IJNS1_IJS4_NS2_ILi0EEEEEENS1_IJiEEEEEENS1_IJS5_NS_6LayoutIS4_S9_EEEEEEEDaRKNSD_IT_T0_EERKT1_ENKUlRKT_RKT0_E_clINSD_IS7_SB_EESE_EEDaSQ_ST_) ;  /* 0xfffa7d7000007944 */ /* 0x002fea0003c3ffff */
[----:B------:R-:W-:Y:S02]  /*63fd0*/  MOV R4, 0x63ff0 ;  /* 0x00063ff000047802 */ /* 0x000fe40000000f00 */
[----:B-1---5:R-:W-:Y:S05]  /*63fe0*/  CALL.REL.NOINC `($_ZN7cutlass13device_kernelIN5flash19enable_sm80_to_sm89INS1_16FlashAttnBwdSm80INS1_25CollectiveMainloopBwdSm80ILi2ELi2EN4cute5tupleIJNS5_1CILi128EEES8_NS7_ILi64EEEEEENS_10bfloat16_tEfNS_4arch4Sm80ELb0ELb1ELb1ELb0ELb1ELb0ELb0ELb0ELi2ELi4ELi4ELi4ELb0EEENS1_24CollectiveEpilogueBwdGQAISA_fSD_Li256ELb0ELb1EEENS1_19SingleTileSchedulerILb0ELb0ELb0ELi128EEEEEEEEEvNT_6ParamsE$_ZN4cute3eso3ESOILb1ELb0EJNS_5tupleIJNS2_IJNS_1CILi1EEENS3_ILi0EEEEEENS2_IJS5_S5_EEEEEENS2_IJS5_iEEEEEC2ERKS8_RKS9_) ;  /* 0xfffa3dd000007944 */ /* 0x022fea0003c3ffff */
[----:B-1----:R1:W5:Y:S01]  /*63ff0*/  LDL R3, [R1+0x1410] ;  /* 0x0014100001037983 */ /* 0x0023620000100800 */
[----:B------:R-:W-:-:S03]  /*64000*/  MOV R4, 0x64020 ;  /* 0x0006402000047802 */ /* 0x000fc60000000f00 */
[----:B-1---5:R-:W-:Y:S05]  /*64010*/  CALL.REL.NOINC `($_ZN7cutlass13device_kernelIN5flash19enable_sm80_to_sm89INS1_16FlashAttnBwdSm80INS1_25CollectiveMainloopBwdSm80ILi2ELi2EN4cute5tupleIJNS5_1CILi128EEES8_NS7_ILi64EEEEEENS_10bfloat16_tEfNS_4arch4Sm80ELb0ELb1ELb1ELb0ELb1ELb0ELb0ELb0ELi2ELi4ELi4ELi4ELb0EEENS1_24CollectiveEpilogueBwdGQAISA_fSD_Li256ELb0ELb1EEENS1_19SingleTileSchedulerILb0ELb0ELb0ELi128EEEEEEEEEvNT_6ParamsE$_ZN4cute5tupleIJNS0_IJNS0_IJNS0_IJNS_1CILi8EEENS1_ILi1EEEEEENS0_IJS3_S3_EEEEEENS0_IJS3_NS1_ILi2EEEEEEEEENS0_IJNS0_IJNS0_IJS3_NS1_ILi0EEEEEENS0_IJSA_SA_EEEEEENS0_IJSA_iEEEEEEEEC2ERKS9_RKSF_) ;  /* 0xfffa620000007944 */ /* 0x022fea0003c3ffff */
[----:B-1----:R1:W5:Y:S01]  /*64020*/  LDL R3, [R1+0x1410] ;  /* 0x0014100001037983 */ /* 0x0023620000100800 */
[----:B------:R-:W-:-:S03]  /*64030*/  MOV R4, 0x64050 ;  /* 0x0006405000047802 */ /* 0x000fc60000000f00 */
[----:B-1---5:R-:W-:Y:S05]  /*64040*/  CALL.REL.NOINC `($_ZN7cutlass13device_kernelIN5flash19enable_sm80_to_sm89INS1_16FlashAttnBwdSm80INS1_25CollectiveMainloopBwdSm80ILi2ELi2EN4cute5tupleIJNS5_1CILi128EEES8_NS7_ILi64EEEEEENS_10bfloat16_tEfNS_4arch4Sm80ELb0ELb1ELb1ELb0ELb1ELb0ELb0ELb0ELi2ELi4ELi4ELi4ELb0EEENS1_24CollectiveEpilogueBwdGQAISA_fSD_Li256ELb0ELb1EEENS1_19SingleTileSchedulerILb0ELb0ELb0ELi128EEEEEEEEEvNT_6ParamsE$_ZN4cute3eso3ESOILb1ELb0EJNS_5tupleIJNS2_IJNS_1CILi1EEENS3_ILi0EEEEEENS2_IJS5_S5_EEEEEENS2_IJS5_iEEEEEC2ERKS8_RKS9_) ;  /* 0xfffa3d7000007944 */ /* 0x022fea0003c3ffff */
[----:B-1----:R1:W5:Y:S01]  /*64050*/  LDL R3, [R1+0x1410] ;  /* 0x0014100001037983 */ /* 0x0023620000100800 */
[----:B------:R-:W-:-:S03]  /*64060*/  MOV R4, 0x64080 ;  /* 0x0006408000047802 */ /* 0x000fc60000000f00 */
[----:B-1---5:R-:W-:Y:S05]  /*64070*/  CALL.REL.NOINC `($_ZN7cutlass13device_kernelIN5flash19enable_sm80_to_sm89INS1_16FlashAttnBwdSm80INS1_25CollectiveMainloopBwdSm80ILi2ELi2EN4cute5tupleIJNS5_1CILi128EEES8_NS7_ILi64EEEEEENS_10bfloat16_tEfNS_4arch4Sm80ELb0ELb1ELb1ELb0ELb1ELb0ELb0ELb0ELi2ELi4ELi4ELi4ELb0EEENS1_24CollectiveEpilogueBwdGQAISA_fSD_Li256ELb0ELb1EEENS1_19SingleTileSchedulerILb0ELb0ELb0ELi128EEEEEEEEEvNT_6ParamsE$_ZN4cute3eso3ESOILb1ELb0EJNS_5tupleIJNS_1CILi0EEES4_EEEiEEC2ERKS5_RKi) ;  /* 0xfffa417000007944 */ /* 0x022fea0003c3ffff */
[----:B-1----:R1:W5:Y:S01]  /*64080*/  LDL R3, [R1+0x1410] ;  /* 0x0014100001037983 */ /* 0x0023620000100800 */
[----:B------:R-:W-:-:S03]  /*64090*/  MOV R4, 0x640b0 ;  /* 0x000640b000047802 */ /* 0x000fc60000000f00 */
[----:B-1---5:R-:W-:Y:S05]  /*640a0*/  CALL.REL.NOINC `($_ZN7cutlass13device_kernelIN5flash19enable_sm80_to_sm89INS1_16FlashAttnBwdSm80INS1_25CollectiveMainloopBwdSm80ILi2ELi2EN4cute5tupleIJNS5_1CILi128EEES8_NS7_ILi64EEEEEENS_10bfloat16_tEfNS_4arch4Sm80ELb0ELb1ELb1ELb0ELb1ELb0ELb0ELb0ELi2ELi4ELi4ELi4ELb0EEENS1_24CollectiveEpilogueBwdGQAISA_fSD_Li256ELb0ELb1EEENS1_19SingleTileSchedulerILb0ELb0ELb0ELi128EEEEEEEEEvNT_6ParamsE$_ZN4cute3eso3ESOILb1ELb0EJNS_5tupleIJNS2_IJNS_1CILi1EEENS3_ILi0EEEEEES5_EEENS2_IJNS2_IJS5_S5_EEEiEEEEEC2ERKS7_RKS9_) ;  /* 0xfffa3d5000007944 */ /* 0x022fea0003c3ffff */
[----:B-1----:R1:W5:Y:S01]  /*640b0*/  LDL R3, [R1+0x1410] ;  /* 0x0014100001037983 */ /* 0x0023620000100800 */
[----:B------:R-:W-:-:S03]  /*640c0*/  MOV R4, 0x640e0 ;  /* 0x000640e000047802 */ /* 0x000fc60000000f00 */
[----:B-1---5:R-:W-:Y:S05]  /*640d0*/  CALL.REL.NOINC `($_ZN7cutlass13device_kernelIN5flash19enable_sm80_to_sm89INS1_16FlashAttnBwdSm80INS1_25CollectiveMainloopBwdSm80ILi2ELi2EN4cute5tupleIJNS5_1CILi128EEES8_NS7_ILi64EEEEEENS_10bfloat16_tEfNS_4arch4Sm80ELb0ELb1ELb1ELb0ELb1ELb0ELb0ELb0ELi2ELi4ELi4ELi4ELb0EEENS1_24CollectiveEpilogueBwdGQAISA_fSD_Li256ELb0ELb1EEENS1_19SingleTileSchedulerILb0ELb0ELb0ELi128EEEEEEEEEvNT_6ParamsE$_ZN4cute5tupleIJNS0_IJNS0_IJNS0_IJNS_1CILi8EEENS1_ILi1EEEEEES3_EEENS0_IJNS0_IJS3_S3_EEENS1_ILi2EEEEEEEEENS0_IJNS0_IJNS0_IJS3_NS1_ILi0EEEEEESA_EEENS0_IJNS0_IJSA_SA_EEEiEEEEEEEEC2ERKS9_RKSF_) ;  /* 0xfffa618000007944 */ /* 0x022fea0003c3ffff */
[----:B------:R2:W5:Y:S01]  /*640e0*/  LDL R6, [R1+0x1410] ;  /* 0x0014100001067983 */ /* 0x0005620000100800 */
[----:B------:R-:W-:-:S03]  /*640f0*/  MOV R4, 0x64120 ;  /* 0x0006412000047802 */ /* 0x000fc60000000f00 */
[----:B------:R2:W-:Y:S04]  /*64100*/  STL.64 [R1+0x1448], R16 ;  /* 0x0014481001007387 */ /* 0x0005e80000100a00 */
[----:B-12--5:R-:W-:Y:S05]  /*64110*/  CALL.REL.NOINC `($_ZN7cutlass13device_kernelIN5flash19enable_sm80_to_sm89INS1_16FlashAttnBwdSm80INS1_25CollectiveMainloopBwdSm80ILi2ELi2EN4cute5tupleIJNS5_1CILi128EEES8_NS7_ILi64EEEEEENS_10bfloat16_tEfNS_4arch4Sm80ELb0ELb1ELb1ELb0ELb1ELb0ELb0ELb0ELi2ELi4ELi4ELi4ELb0EEENS1_24CollectiveEpilogueBwdGQAISA_fSD_Li256ELb0ELb1EEENS1_19SingleTileSchedulerILb0ELb0ELb0ELi128EEEEEEEEEvNT_6ParamsE$_ZN4cute3eso3ESOILb0ELb0EJNS_6LayoutINS_5tupleIJNS3_IJNS3_IJNS_1CILi8EEENS4_ILi1EEEEEES6_EEENS3_IJNS3_IJS6_S6_EEENS4_ILi2EEEEEEEEENS3_IJNS3_IJNS3_IJS6_NS4_ILi0EEEEEESD_EEENS3_IJNS3_IJSD_SD_EEEiEEEEEEEENS_10ViewEngineINS_8smem_ptrIPN7cutlass10bfloat16_tEEEEEEEC2ERKSJ_RKSQ_) ;  /* 0xfffa1b0000007944 */ /* 0x026fea0003c3ffff */
[----:B-1----:R1:W5:Y:S04]  /*64120*/  LDL R10, [R1+0x1410] ;  /* 0x00141000010a7983 */ /* 0x0023680000100800 */
[----:B------:R1:W5:Y:S01]  /*64130*/  LDL.64 R4, [R1+0x1418] ;  /* 0x0014180001047983 */ /* 0x0003620000100a00 */
[----:B------:R-:W-:-:S03]  /*64140*/  MOV R6, 0x64160 ;  /* 0x0006416000067802 */ /* 0x000fc60000000f00 */
[----:B-1---5:R-:W-:Y:S05]  /*64150*/  CALL.REL.NOINC `($_ZN7cutlass13device_kernelIN5flash19enable_sm80_to_sm89INS1_16FlashAttnBwdSm80INS1_25CollectiveMainloopBwdSm80ILi2ELi2EN4cute5tupleIJNS5_1CILi128EEES8_NS7_ILi64EEEEEENS_10bfloat16_tEfNS_4arch4Sm80ELb0ELb1ELb1ELb0ELb1ELb0ELb0ELb0ELi2ELi4ELi4ELi4ELb0EEENS1_24CollectiveEpilogueBwdGQAISA_fSD_Li256ELb0ELb1EEENS1_19SingleTileSchedulerILb0ELb0ELb0ELi128EEEEEEEEEvNT_6ParamsE$_ZN4cute3eso3ESOILb1ELb0EJNS_6LayoutINS_5tupleIJNS3_IJNS3_IJNS_1CILi4EEENS4_ILi2EEEEEENS4_ILi1EEEEEES6_EEENS3_IJNS3_IJNS3_IJS8_NS4_ILi32EEEEEENS4_ILi0EEEEEENS4_ILi64EEEEEEEENS_10ViewEngineIPN7cutlass10bfloat16_tEEEEEC2ERKSH_RKSM_) ;  /* 0xfffa48b000007944 */ /* 0x022fea0003c3ffff */
[----:B------:R2:W5:Y:S01]  /*64160*/  LDL.64 R14, [R1+0x1410] ;  /* 0x00141000010e7983 */ /* 0x0005620000100a00 */
[----:B------:R-:W-:Y:S02]  /*64170*/  MOV R3, R10 ;  /* 0x0000000a00037202 */ /* 0x000fe40000000f00 */
[----:B-1----:R-:W-:Y:S02]  /*64180*/  MOV R8, 0x641a0 ;  /* 0x000641a000087802 */ /* 0x002fe40000000f00 */
[----:B--2--5:R-:W-:Y:S05]  /*64190*/  CALL.REL.NOINC `($_ZN7cutlass13device_kernelIN5flash19enable_sm80_to_sm89INS1_16FlashAttnBwdSm80INS1_25CollectiveMainloopBwdSm80ILi2ELi2EN4cute5tupleIJNS5_1CILi128EEES8_NS7_ILi64EEEEEENS_10bfloat16_tEfNS_4arch4Sm80ELb0ELb1ELb1ELb0ELb1ELb0ELb0ELb0ELi2ELi4ELi4ELi4ELb0EEENS1_24CollectiveEpilogueBwdGQAISA_fSD_Li256ELb0ELb1EEENS1_19SingleTileSchedulerILb0ELb0ELb0ELi128EEEEEEEEEvNT_6ParamsE$_ZZN4cute5sliceINS_5tupleIJNS1_IJNS_10UnderscoreENS_1CILi0EEEEEENS1_IJS4_S2_EEEEEENS1_IJNS1_IJNS1_IJNS3_ILi1EEES4_EEES4_EEENS1_IJNS1_IJS4_S4_EEEiEEEEEEEEDaRKT_RKT0_ENKUlRKT_RKT0_E_clIS6_SC_EEDaSM_SP_) ;  /* 0xfffa82a000007944 */ /* 0x024fea0003c3ffff */
[----:B------:R-:W-:Y:S02]  /*641a0*/  MOV R8, 0x641c0 ;  /* 0x000641c000087802 */ /* 0x000fe40000000f00 */
[----:B-1----:R-:W-:Y:S05]  /*641b0*/  CALL.REL.NOINC `($_ZN7cutlass13device_kernelIN5flash19enable_sm80_to_sm89INS1_16FlashAttnBwdSm80INS1_25CollectiveMainloopBwdSm80ILi2ELi2EN4cute5tupleIJNS5_1CILi128EEES8_NS7_ILi64EEEEEENS_10bfloat16_tEfNS_4arch4Sm80ELb0ELb1ELb1ELb0ELb1ELb0ELb0ELb0ELi2ELi4ELi4ELi4ELb0EEENS1_24CollectiveEpilogueBwdGQAISA_fSD_Li256ELb0ELb1EEENS1_19SingleTileSchedulerILb0ELb0ELb0ELi128EEEEEEEEEvNT_6ParamsE$_ZZN4cute12filter_tupleINS_5tupleIJNS1_IJNS_10UnderscoreENS_1CILi0EEEEEENS1_IJS4_S2_EEEEEENS1_IJNS1_IJNS1_IJNS3_ILi1EEES4_EEES4_EEENS1_IJNS1_IJS4_S4_EEEiEEEEEEZNS_5sliceIS7_SD_EEDaRKT_RKT0_EUlRKT_RKT0_E_EEDaSH_SK_OT1_ENKUlDpSN_E_clIJNS1_IJS9_EEENS1_IJiEEEEEEDaSU_) ;  /* 0xfffa6ce000007944 */ /* 0x002fea0003c3ffff */
[----:B------:R-:W-:Y:S02]  /*641c0*/  MOV R6, 0x641e0 ;  /* 0x000641e000067802 */ /* 0x000fe40000000f00 */
[----:B-1---5:R-:W-:Y:S05]  /*641d0*/  CALL.REL.NOINC `($_ZN7cutlass13device_kernelIN5flash19enable_sm80_to_sm89INS1_16FlashAttnBwdSm80INS1_25CollectiveMainloopBwdSm80ILi2ELi2EN4cute5tupleIJNS5_1CILi128EEES8_NS7_ILi64EEEEEENS_10bfloat16_tEfNS_4arch4Sm80ELb0ELb1ELb1ELb0ELb1ELb0ELb0ELb0ELi2ELi4ELi4ELi4ELb0EEENS1_24CollectiveEpilogueBwdGQAISA_fSD_Li256ELb0ELb1EEENS1_19SingleTileSchedulerILb0ELb0ELb0ELi128EEEEEEEEEvNT_6ParamsE$_ZN4cute5tupleIJNS0_IJNS0_IJNS_1CILi8EEENS1_ILi1EEEEEENS1_ILi2EEEEEENS0_IJNS0_IJS3_NS1_ILi0EEEEEEiEEEEEC2ERKS6_RKS9_) ;  /* 0xfffa629000007944 */ /* 0x022fea0003c3ffff */
[----:B-1----:R1:W5:Y:S01]  /*641e0*/  LDL R3, [R1+0x1410] ;  /* 0x0014100001037983 */ /* 0x0023620000100800 */
[----:B------:R-:W-:-:S03]  /*641f0*/  MOV R6, 0x64210 ;  /* 0x0006421000067802 */ /* 0x000fc60000000f00 */
        /* <DEDUP_REMOVED lines=8> */
[----:B------:R-:W-:-:S02]  /*64280*/  MOV R6, R7 ;  /* 0x0000000700067202 */ /* 0x000fc40000000f00 */
[----:B------:R-:W-:Y:S01]  /*64290*/  MOV R4, 0x642c0 ;  /* 0x000642c000047802 */ /* 0x000fe20000000f00 */
[----:B--2---:R1:W-:Y:S04]  /*642a0*/  STL.64 [R1+0x1448], R2 ;  /* 0x0014480201007387 */ /* 0x0043e80000100a00 */
[----:B-1----:R-:W-:Y:S05]  /*642b0*/  CALL.REL.NOINC `($_ZN7cutlass13device_kernelIN5flash19enable_sm80_to_sm89INS1_16FlashAttnBwdSm80INS1_25CollectiveMainloopBwdSm80ILi2ELi2EN4cute5tupleIJNS5_1CILi128EEES8_NS7_ILi64EEEEEENS_10bfloat16_tEfNS_4arch4Sm80ELb0ELb1ELb1ELb0ELb1ELb0ELb0ELb0ELi2ELi4ELi4ELi4ELb0EEENS1_24CollectiveEpilogueBwdGQAISA_fSD_Li256ELb0ELb1EEENS1_19SingleTileSchedulerILb0ELb0ELb0ELi128EEEEEEEEEvNT_6ParamsE$_ZN4cute3eso3ESOILb0ELb0EJNS_6LayoutINS_5tupleIJNS3_IJNS_1CILi8EEENS4_ILi1EEEEEENS4_ILi2EEEEEENS3_IJNS3_IJS6_NS4_ILi0EEEEEEiEEEEENS_10ViewEngineINS_8smem_ptrIPN7cutlass10bfloat16_tEEEEEEEC2ERKSD_RKSK_) ;  /* 0xfffa1f4000007944 */ /* 0x002fea0003c3ffff */
[----:B------:R2:W5:Y:S04]  /*642c0*/  LDL R12, [R1+0x1410] ;  /* 0x00141000010c7983 */ /* 0x0005680000100800 */
[----:B------:R2:W5:Y:S01]  /*642d0*/  LDL.64 R16, [R1+0x1418] ;  /* 0x0014180001107983 */ /* 0x0005620000100a00 */
[----:B------:R-:W-:Y:S01]  /*642e0*/  IMAD.MOV.U32 R2, RZ, RZ, R69 ;  /* 0x000000ffff027224 */ /* 0x000fe200078e0045 */
[----:B-1----:R-:W-:Y:S02]  /*642f0*/  MOV R3, RZ ;  /* 0x000000ff00037202 */ /* 0x002fe40000000f00 */
[----:B------:R-:W-:Y:S02]  /*64300*/  MOV R10, 0x64320 ;  /* 0x00064320000a7802 */ /* 0x000fe40000000f00 */
[----:B--2--5:R-:W-:Y:S05]  /*64310*/  CALL.REL.NOINC `($_ZN7cutlass13device_kernelIN5flash19enable_sm80_to_sm89INS1_16FlashAttnBwdSm80INS1_25CollectiveMainloopBwdSm80ILi2ELi2EN4cute5tupleIJNS5_1CILi128EEES8_NS7_ILi64EEEEEENS_10bfloat16_tEfNS_4arch4Sm80ELb0ELb1ELb1ELb0ELb1ELb0ELb0ELb0ELi2ELi4ELi4ELi4ELb0EEENS1_24CollectiveEpilogueBwdGQAISA_fSD_Li256ELb0ELb1EEENS1_19SingleTileSchedulerILb0ELb0ELb0ELi128EEEEEEEEEvNT_6ParamsE$_ZN4cute3eso3ESOILb1ELb0EJNS_10UnderscoreEiEEC2ERKS2_RKi) ;  /* 0xfffa2db000007944 */ /* 0x024fea0003c3ffff */
        /* <DEDUP_REMOVED lines=16> */
[----:B------:R-:W-:-:S02]  /*64420*/  MOV R3, RZ ;  /* 0x000000ff00037202 */ /* 0x000fc40000000f00 */
[----:B------:R-:W-:Y:S02]  /*64430*/  MOV R10, 0x64450 ;  /* 0x00064450000a7802 */ /* 0x000fe40000000f00 */
[----:B-1---5:R-:W-:Y:S05]  /*64440*/  CALL.REL.NOINC `($_ZN7cutlass13device_kernelIN5flash19enable_sm80_to_sm89INS1_16FlashAttnBwdSm80INS1_25CollectiveMainloopBwdSm80ILi2ELi2EN4cute5tupleIJNS5_1CILi128EEES8_NS7_ILi64EEEEEENS_10bfloat16_tEfNS_4arch4Sm80ELb0ELb1ELb1ELb0ELb1ELb0ELb0ELb0ELi2ELi4ELi4ELi4ELb0EEENS1_24CollectiveEpilogueBwdGQAISA_fSD_Li256ELb0ELb1EEENS1_19SingleTileSchedulerILb0ELb0ELb0ELi128EEEEEEEEEvNT_6ParamsE$_ZN4cute3eso3ESOILb1ELb0EJNS_10UnderscoreEiEEC2ERKS2_RKi) ;  /* 0xfffa2c8000007944 */ /* 0x022fea0003c3ffff */
[----:B-1----:R-:W2:Y:S01]  /*64450*/  LDL R3, [R1+0x1410] ;  /* 0x0014100001037983 */ /* 0x002ea20000100800 */
[----:B------:R-:W-:Y:S02]  /*64460*/  MOV R4, 0x64490 ;  /* 0x0006449000047802 */ /* 0x000fe40000000f00 */
[----:B--2---:R-:W-:Y:S02]  /*64470*/  SHF.L.U32 R3, R3, 0x6, RZ ;  /* 0x0000000603037819 */ /* 0x004fe400000006ff */
[----:B------:R-:W-:Y:S05]  /*64480*/  CALL.REL.NOINC `($_ZN7cutlass13device_kernelIN5flash19enable_sm80_to_sm89INS1_16FlashAttnBwdSm80INS1_25CollectiveMainloopBwdSm80ILi2ELi2EN4cute5tupleIJNS5_1CILi128EEES8_NS7_ILi64EEEEEENS_10bfloat16_tEfNS_4arch4Sm80ELb0ELb1ELb1ELb0ELb1ELb0ELb0ELb0ELi2ELi4ELi4ELi4ELb0EEENS1_24CollectiveEpilogueBwdGQAISA_fSD_Li256ELb0ELb1EEENS1_19SingleTileSchedulerILb0ELb0ELb0ELi128EEEEEEEEEvNT_6ParamsE$_ZN4cute3eso3ESOILb1ELb0EJNS_6LayoutINS_5tupleIJNS3_IJNS3_IJNS_1CILi4EEENS4_ILi2EEEEEENS4_ILi1EEEEEEEEENS3_IJNS3_IJNS3_IJS8_NS4_ILi32EEEEEENS4_ILi0EEEEEEEEEEEiEEC2ERKSG_RKi) ;  /* 0xfffa450000007944 */ /* 0x000fea0003c3ffff */
[----:B-1----:R-:W2:Y:S01]  /*64490*/  LDL R3, [R1+0x1410] ;  /* 0x0014100001037983 */ /* 0x002ea20000100800 */
        /* <DEDUP_REMOVED lines=20> */
[----:B--2--5:R-:W-:Y:S05]  /*645e0*/  CALL.REL.NOINC `($_ZN7cutlass13device_kernelIN5flash19enable_sm80_to_sm89INS1_16FlashAttnBwdSm80INS1_25CollectiveMainloopBwdSm80ILi2ELi2EN4cute5tupleIJNS5_1CILi128EEES8_NS7_ILi64EEEEEENS_10bfloat16_tEfNS_4arch4Sm80ELb0ELb1ELb1ELb0ELb1ELb0ELb0ELb0ELi2ELi4ELi4ELi4ELb0EEENS1_24CollectiveEpilogueBwdGQAISA_fSD_Li256ELb0ELb1EEENS1_19SingleTileSchedulerILb0ELb0ELb0ELi128EEEEEEEEEvNT_6ParamsE$_ZN4cute3eso3ESOILb1ELb0EJNS_6LayoutINS_5tupleIJNS3_IJNS3_IJNS_1CILi2EEES5_EEENS4_ILi1EEEEEEEEENS3_IJNS3_IJNS3_IJS7_NS4_ILi16EEEEEENS4_ILi0EEEEEEEEEEENS_10ViewEngineIPjEEEEC2ERKSF_RKSI_) ;  /* 0xfffa431000007944 */ /* 0x024fea0003c3ffff */
[----:B------:R2:W5:Y:S01]  /*645f0*/  LDL.64 R80, [R1+0x1410] ;  /* 0x0014100001507983 */ /* 0x0005620000100a00 */
[----:B-1----:R-:W-:-:S02]  /*64600*/  MOV R4, R8 ;  /* 0x0000000800047202 */ /* 0x002fc40000000f00 */
[----:B------:R-:W-:Y:S02]  /*64610*/  MOV R2, 0x64630 ;  /* 0x0006463000027802 */ /* 0x000fe40000000f00 */
[----:B--2--5:R-:W-:Y:S05]  /*64620*/  CALL.REL.NOINC `($_ZN7cutlass13device_kernelIN5flash19enable_sm80_to_sm89INS1_16FlashAttnBwdSm80INS1_25CollectiveMainloopBwdSm80ILi2ELi2EN4cute5tupleIJNS5_1CILi128EEES8_NS7_ILi64EEEEEENS_10bfloat16_tEfNS_4arch4Sm80ELb0ELb1ELb1ELb0ELb1ELb0ELb0ELb0ELi2ELi4ELi4ELi4ELb0EEENS1_24CollectiveEpilogueBwdGQAISA_fSD_Li256ELb0ELb1EEENS1_19SingleTileSchedulerILb0ELb0ELb0ELi128EEEEEEEEEvNT_6ParamsE$_ZN73_INTERNAL_24fd9406_37_flash_bwd_hdim64_bf16_softcap_sm80_cu_3fbc093a_291824__cvta_generic_to_sharedEPKv) ;  /* 0xfffa66c000007944 */ /* 0x024fea0003c3ffff */
        /* <DEDUP_REMOVED lines=58> */
[----:B------:R-:W1:Y:S04]  /*649d0*/  LDSM.16.MT88.4 R4, [R4] ;  /* 0x000000000404783b */ /* 0x000e680000004200 */
[----:B-1----:R1:W-:Y:S04]  /*649e0*/  ST.E [R10.64], R4 ;  /* 0x000000040a007985 */ /* 0x0023e8000c101904 */
[----:B------:R1:W-:Y:S04]  /*649f0*/  ST.E [R10.64+0x4], R5 ;  /* 0x000004050a007985 */ /* 0x0003e8000c101904 */
[----:B------:R1:W-:Y:S04]  /*64a00*/  ST.E [R10.64+0x40], R6 ;  /* 0x000040060a007985 */ /* 0x0003e8000c101904 */
[----:B------:R1:W-:Y:S02]  /*64a10*/  ST.E [R10.64+0x44], R7 ;  /* 0x000044070a007985 */ /* 0x0003e4000c101904 */
.L_x_1897:
[----:B------:R-:W-:-:S13]  /*64a20*/  ISETP.NE.AND P0, PT, R67, 0x7, PT ;  /* 0x000000074300780c */ /* 0x000fda0003f05270 */
[----:B-1----:R-:W-:Y:S05]  /*64a30*/  @!P0 BRA `(.L_x_1894) ;  /* 0x00001b9000008947 */ /* 0x002fea0003800000 */
[----:B------:R-:W-:Y:S01]  /*64a40*/  IADD3 R12, R67, 0x1, RZ ;  /* 0x00000001430c7810 */ /* 0x000fe20007ffe0ff */
[----:B------:R-:W-:Y:S01]  /*64a50*/  IMAD.MOV.U32 R83, RZ, RZ, R69 ;  /* 0x000000ffff537224 */ /* 0x000fe200078e0045 */
[----:B------:R-:W-:-:S03]  /*64a60*/  MOV R8, 0x64a90 ;  /* 0x00064a9000087802 */ /* 0x000fc60000000f00 */
[----:B------:R-:W-:Y:S02]  /*64a70*/  IMAD.MOV.U32 R3, RZ, RZ, R12 ;  /* 0x000000ffff037224 */ /* 0x000fe400078e000c */
[----:B-1----:R-:W-:Y:S05]  /*64a80*/  CALL.REL.NOINC `($_ZN7cutlass13device_kernelIN5flash19enable_sm80_to_sm89INS1_16FlashAttnBwdSm80INS1_25CollectiveMainloopBwdSm80ILi2ELi2EN4cute5tupleIJNS5_1CILi128EEES8_NS7_ILi64EEEEEENS_10bfloat16_tEfNS_4arch4Sm80ELb0ELb1ELb1ELb0ELb1ELb0ELb0ELb0ELi2ELi4ELi4ELi4ELb0EEENS1_24CollectiveEpilogueBwdGQAISA_fSD_Li256ELb0ELb1EEENS1_19SingleTileSchedulerILb0ELb0ELb0ELi128EEEEEEEEEvNT_6ParamsE$_ZN4cute3eso3ESOILb1ELb0EJNS_10UnderscoreES2_iEEC2ERKS2_S5_RKi) ;  /* 0xfffa260000007944 */ /* 0x002fea0003c3ffff */
        /* <DEDUP_REMOVED lines=16> */
[----:B------:R-:W-:Y:S05]  /*64b90*/  CALL.REL.NOINC `($_ZN7cutlass13device_kernelIN5flash19enable_sm80_to_sm89INS1_16FlashAttnBwdSm80INS1_25CollectiveMainloopBwdSm80ILi2ELi2EN4cute5tupleIJNS5_1CILi128EEES8_NS7_ILi64EEEEEENS_10bfloat16_tEfNS_4arch4Sm80ELb0ELb1ELb1ELb0ELb1ELb0ELb0ELb0ELi2ELi4ELi4ELi4ELb0EEENS1_24CollectiveEpilogueBwdGQAISA_fSD_Li256ELb0ELb1EEENS1_19SingleTileSchedulerILb0ELb0ELb0ELi128EEEEEEEEEvNT_6ParamsE$_ZN4cute3eso3ESOILb1ELb0EJNS_6LayoutINS_5tupleIJNS3_IJNS_1CILi8EEENS4_ILi1EEEEEENS4_ILi2EEEEEENS3_IJNS3_IJS6_NS4_ILi0EEEEEENS4_ILi4096EEEEEEEEiEEC2ERKSE_RKi) ;  /* 0xfffa506000007944 */ /* 0x000fea0003c3ffff */
        /* <DEDUP_REMOVED lines=8> */
[----:B-1---5:R-:W-:Y:S05]  /*64c20*/  CALL.REL.NOINC `($_ZN7cutlass13device_kernelIN5flash19enable_sm80_to_sm89INS1_16FlashAttnBwdSm80INS1_25CollectiveMainloopBwdSm80ILi2ELi2EN4cute5tupleIJNS5_1CILi128EEES8_NS7_ILi64EEEEEENS_10bfloat16_tEfNS_4arch4Sm80ELb0ELb1ELb1ELb0ELb1ELb0ELb0ELb0ELi2ELi4ELi4ELi4ELb0EEENS1_24CollectiveEpilogueBwdGQAISA_fSD_Li256ELb0ELb1EEENS1_19SingleTileSchedulerILb0ELb0ELb0ELi128EEEEEEEEEvNT_6ParamsE$_ZN4cute3eso3ESOILb1ELb0EJNS_6LayoutINS_5tupleIJNS3_IJNS_1CILi8EEENS4_ILi1EEEEEENS4_ILi2EEEEEENS3_IJNS3_IJS6_NS4_ILi0EEEEEENS4_ILi4096EEEEEEEENS_10ViewEngineINS_8smem_ptrIPN7cutlass10bfloat16_tEEEEEEEC2ERKSE_RKSL_) ;  /* 0xfffa4f9000007944 */ /* 0x022fea0003c3ffff */
[----:B-1----:R1:W5:Y:S01]  /*64c30*/  LDL.64 R4, [R1+0x1410] ;  /* 0x0014100001047983 */ /* 0x0023620000100a00 */
[----:B------:R-:W-:Y:S01]  /*64c40*/  IMAD.MOV.U32 R83, RZ, RZ, R60 ;  /* 0x000000ffff537224 */ /* 0x000fe200078e003c */
[----:B------:R-:W-:-:S02]  /*64c50*/  MOV R3, R12 ;  /* 0x0000000c00037202 */ /* 0x000fc40000000f00 */
[----:B------:R-:W-:Y:S02]  /*64c60*/  MOV R8, 0x64c80 ;  /* 0x00064c8000087802 */ /* 0x000fe40000000f00 */
[----:B-1---5:R-:W-:Y:S05]  /*64c70*/  CALL.REL.NOINC `($_ZN7cutlass13device_kernelIN5flash19enable_sm80_to_sm89INS1_16FlashAttnBwdSm80INS1_25CollectiveMainloopBwdSm80ILi2ELi2EN4cute5tupleIJNS5_1CILi128EEES8_NS7_ILi64EEEEEENS_10bfloat16_tEfNS_4arch4Sm80ELb0ELb1ELb1ELb0ELb1ELb0ELb0ELb0ELi2ELi4ELi4ELi4ELb0EEENS1_24CollectiveEpilogueBwdGQAISA_fSD_Li256ELb0ELb1EEENS1_19SingleTileSchedulerILb0ELb0ELb0ELi128EEEEEEEEEvNT_6ParamsE$_ZN4cute3eso3ESOILb1ELb0EJNS_10UnderscoreES2_iEEC2ERKS2_S5_RKi) ;  /* 0xfffa241000007944 */ /* 0x022fea0003c3ffff */
        /* <DEDUP_REMOVED lines=10> */
[----:B------:R-:W-:Y:S05]  /*64d20*/  CALL.REL.NOINC `($_ZN7cutlass13device_kernelIN5flash19enable_sm80_to_sm89INS1_16FlashAttnBwdSm80INS1_25CollectiveMainloopBwdSm80ILi2ELi2EN4cute5tupleIJNS5_1CILi128EEES8_NS7_ILi64EEEEEENS_10bfloat16_tEfNS_4arch4Sm80ELb0ELb1ELb1ELb0ELb1ELb0ELb0ELb0ELi2ELi4ELi4ELi4ELb0EEENS1_24CollectiveEpilogueBwdGQAISA_fSD_Li256ELb0ELb1EEENS1_19SingleTileSchedulerILb0ELb0ELb0ELi128EEEEEEEEEvNT_6ParamsE$_ZN4cute3eso3ESOILb1ELb0EJNS_6LayoutINS_5tupleIJNS3_IJNS_1CILi8EEENS4_ILi1EEEEEENS4_ILi2EEEEEENS3_IJNS3_IJS6_NS4_ILi0EEEEEES5_EEEEEiEEC2ERKSD_RKi) ;  /* 0xfffa508000007944 */ /* 0x000fea0003c3ffff */
[----:B-1----:R-:W2:Y:S01]  /*64d30*/  LDL R3, [R1+0x1380] ;  /* 0x0013800001037983 */ /* 0x002ea20000100800 */
[----:B------:R-:W-:Y:S01]  /*64d40*/  MOV R8, 0x64d80 ;  /* 0x00064d8000087802 */ /* 0x000fe20000000f00 */
[----:B--2---:R-:W-:-:S05]  /*64d50*/  IMAD.WIDE R6, R3, 0x2, R74 ;  /* 0x0000000203067825 */ /* 0x004fca00078e024a */
[----:B------:R-:W-:Y:S02]  /*64d60*/  MOV R9, R7 ;  /* 0x0000000700097202 */ /* 0x000fe40000000f00 */
[----:B------:R-:W-:Y:S05]  /*64d70*/  CALL.REL.NOINC `($_ZN7cutlass13device_kernelIN5flash19enable_sm80_to_sm89INS1_16FlashAttnBwdSm80INS1_25CollectiveMainloopBwdSm80ILi2ELi2EN4cute5tupleIJNS5_1CILi128EEES8_NS7_ILi64EEEEEENS_10bfloat16_tEfNS_4arch4Sm80ELb0ELb1ELb1ELb0ELb1ELb0ELb0ELb0ELi2ELi4ELi4ELi4ELb0EEENS1_24CollectiveEpilogueBwdGQAISA_fSD_Li256ELb0ELb1EEENS1_19SingleTileSchedulerILb0ELb0ELb0ELi128EEEEEEEEEvNT_6ParamsE$_ZN4cute3eso3ESOILb1ELb0EJNS_6LayoutINS_5tupleIJNS3_IJNS_1CILi8EEENS4_ILi1EEEEEENS4_ILi2EEEEEENS3_IJNS3_IJS6_NS4_ILi0EEEEEES5_EEEEENS_10ViewEngineIPN7cutlass10bfloat16_tEEEEEC2ERKSD_RKSI_) ;  /* 0xfffa4fd000007944 */ /* 0x000fea0003c3ffff */
[----:B------:R2:W5:Y:S01]  /*64d80*/  LDL.64 R2, [R1+0x1410] ;  /* 0x0014100001027983 */ /* 0x0005620000100a00 */
[----:B-1----:R-:W-:Y:S02]  /*64d90*/  MOV R7, R5 ;  /* 0x0000000500077202 */ /* 0x002fe40000000f00 */
[----:B------:R-:W-:Y:S02]  /*64da0*/  MOV R6, 0x64dc0 ;  /* 0x00064dc000067802 */ /* 0x000fe40000000f00 */
[----:B--2--5:R-:W-:Y:S05]  /*64db0*/  CALL.REL.NOINC `($_ZN7cutlass13device_kernelIN5flash19enable_sm80_to_sm89INS1_16FlashAttnBwdSm80INS1_25CollectiveMainloopBwdSm80ILi2ELi2EN4cute5tupleIJNS5_1CILi128EEES8_NS7_ILi64EEEEEENS_10bfloat16_tEfNS_4arch4Sm80ELb0ELb1ELb1ELb0ELb1ELb0ELb0ELb0ELi2ELi4ELi4ELi4ELb0EEENS1_24CollectiveEpilogueBwdGQAISA_fSD_Li256ELb0ELb1EEENS1_19SingleTileSchedulerILb0ELb0ELb0ELi128EEEEEEEEEvNT_6ParamsE$_ZN4cute3eso3ESOILb1ELb0EJNS_6LayoutINS_5tupleIJNS3_IJNS_1CILi8EEENS4_ILi1EEEEEENS3_IJNS4_ILi2EEEEEEEEENS3_IJNS3_IJS6_NS4_ILi0EEEEEENS3_IJNS4_ILi4096EEEEEEEEEEENS_10ViewEngineINS_8smem_ptrIPN7cutlass10bfloat16_tEEEEEEEC2ERKSG_RKSN_) ;  /* 0xfffa4bd000007944 */ /* 0x024fea0003c3ffff */
[----:B-1----:R1:W5:Y:S01]  /*64dc0*/  LDL.64 R4, [R1+0x1410] ;  /* 0x0014100001047983 */ /* 0x0023620000100a00 */
[----:B------:R-:W-:Y:S02]  /*64dd0*/  MOV R9, R3 ;  /* 0x0000000300097202 */ /* 0x000fe40000000f00 */
[----:B------:R-:W-:Y:S02]  /*64de0*/  MOV R8, 0x64e00 ;  /* 0x00064e0000087802 */ /* 0x000fe40000000f00 */
[----:B-1---5:R-:W-:Y:S05]  /*64df0*/  CALL.REL.NOINC `($_ZN7cutlass13device_kernelIN5flash19enable_sm80_to_sm89INS1_16FlashAttnBwdSm80INS1_25CollectiveMainloopBwdSm80ILi2ELi2EN4cute5tupleIJNS5_1CILi128EEES8_NS7_ILi64EEEEEENS_10bfloat16_tEfNS_4arch4Sm80ELb0ELb1ELb1ELb0ELb1ELb0ELb0ELb0ELi2ELi4ELi4ELi4ELb0EEENS1_24CollectiveEpilogueBwdGQAISA_fSD_Li256ELb0ELb1EEENS1_19SingleTileSchedulerILb0ELb0ELb0ELi128EEEEEEEEEvNT_6ParamsE$_ZN4cute3eso3ESOILb1ELb0EJNS_6LayoutINS_5tupleIJNS3_IJNS_1CILi8EEENS4_ILi1EEEEEENS3_IJNS4_ILi2EEEEEEEEENS3_IJNS3_IJS6_NS4_ILi0EEEEEENS3_IJS5_EEEEEEEENS_10ViewEngineIPN7cutlass10bfloat16_tEEEEEC2ERKSF_RKSK_) ;  /* 0xfffa4ca000007944 */ /* 0x022fea0003c3ffff */
[----:B-1----:R1:W5:Y:S01]  /*64e00*/  LDL.64 R2, [R1+0x1410] ;  /* 0x0014100001027983 */ /* 0x0023620000100a00 */
[----:B------:R-:W-:-:S03]  /*64e10*/  MOV R10, 0x64e30 ;  /* 0x00064e30000a7802 */ /* 0x000fc60000000f00 */
[----:B-1---5:R-:W-:Y:S05]  /*64e20*/  CALL.REL.NOINC `($_ZN7cutlass13device_kernelIN5flash19enable_sm80_to_sm89INS1_16FlashAttnBwdSm80INS1_25CollectiveMainloopBwdSm80ILi2ELi2EN4cute5tupleIJNS5_1CILi128EEES8_NS7_ILi64EEEEEENS_10bfloat16_tEfNS_4arch4Sm80ELb0ELb1ELb1ELb0ELb1ELb0ELb0ELb0ELi2ELi4ELi4ELi4ELb0EEENS1_24CollectiveEpilogueBwdGQAISA_fSD_Li256ELb0ELb1EEENS1_19SingleTileSchedulerILb0ELb0ELb0ELi128EEEEEEEEEvNT_6ParamsE$_ZN4cute3eso3ESOILb1ELb0EJNS_6LayoutINS_5tupleIJNS3_IJNS3_IJNS_1CILi8EEENS4_ILi1EEEEEES6_EEENS3_IJNS3_IJS6_S6_EEENS4_ILi2EEEEEEEEENS3_IJNS3_IJNS3_IJS6_NS4_ILi0EEEEEESD_EEENS3_IJNS3_IJSD_SD_EEES5_EEEEEEEENS_10ViewEngineIPN7cutlass10bfloat16_tEEEEEC2ERKSJ_RKSO_) ;  /* 0xfffa3e1000007944 */ /* 0x022fea0003c3ffff */
[----:B-1----:R1:W5:Y:S01]  /*64e30*/  LDL.64 R2, [R1+0x1410] ;  /* 0x0014100001027983 */ /* 0x0023620000100a00 */
[----:B------:R-:W-:Y:S01]  /*64e40*/  IMAD.MOV.U32 R6, RZ, RZ, R4 ;  /* 0x000000ffff067224 */ /* 0x000fe200078e0004 */
[----:B------:R-:W-:Y:S02]  /*64e50*/  MOV R9, R5 ;  /* 0x0000000500097202 */ /* 0x000fe40000000f00 */
[----:B------:R-:W-:-:S02]  /*64e60*/  MOV R8, 0x64e80 ;  /* 0x00064e8000087802 */ /* 0x000fc40000000f00 */
[----:B-1---5:R-:W-:Y:S05]  /*64e70*/  CALL.REL.NOINC `($_ZN7cutlass13device_kernelIN5flash19enable_sm80_to_sm89INS1_16FlashAttnBwdSm80INS1_25CollectiveMainloopBwdSm80ILi2ELi2EN4cute5tupleIJNS5_1CILi128EEES8_NS7_ILi64EEEEEENS_10bfloat16_tEfNS_4arch4Sm80ELb0ELb1ELb1ELb0ELb1ELb0ELb0ELb0ELi2ELi4ELi4ELi4ELb0EEENS1_24CollectiveEpilogueBwdGQAISA_fSD_Li256ELb0ELb1EEENS1_19SingleTileSchedulerILb0ELb0ELb0ELi128EEEEEEEEEvNT_6ParamsE$_ZN4cute3eso3ESOILb1ELb0EJNS_6LayoutINS_5tupleIJNS3_IJNS3_IJNS_1CILi8EEENS4_ILi1EEEEEES6_EEENS3_IJNS3_IJS6_S6_EEENS4_ILi2EEEEEEEEENS3_IJNS3_IJNS3_IJS6_NS4_ILi0EEEEEESD_EEENS3_IJNS3_IJSD_SD_EEENS4_ILi4096EEEEEEEEEEENS_10ViewEngineINS_8smem_ptrIPN7cutlass10bfloat16_tEEEEEEEC2ERKSK_RKSR_) ;  /* 0xfffa3cc000007944 */ /* 0x022fea0003c3ffff */
[----:B------:R2:W5:Y:S01]  /*64e80*/  LDL.64 R4, [R1+0x1410] ;  /* 0x0014100001047983 */ /* 0x0005620000100a00 */
[----:B------:R-:W-:Y:S01]  /*64e90*/  IMAD.MOV.U32 R6, RZ, RZ, R2 ;  /* 0x000000ffff067224 */ /* 0x000fe200078e0002 */
[----:B------:R-:W-:-:S02]  /*64ea0*/  MOV R9, R3 ;  /* 0x0000000300097202 */ /* 0x000fc40000000f00 */
[----:B------:R-:W-:Y:S02]  /*64eb0*/  MOV R8, 0x64ed0 ;  /* 0x00064ed000087802 */ /* 0x000fe40000000f00 */
[----:B-12--5:R-:W-:Y:S05]  /*64ec0*/  CALL.REL.NOINC `($_ZN7cutlass13device_kernelIN5flash19enable_sm80_to_sm89INS1_16FlashAttnBwdSm80INS1_25CollectiveMainloopBwdSm80ILi2ELi2EN4cute5tupleIJNS5_1CILi128EEES8_NS7_ILi64EEEEEENS_10bfloat16_tEfNS_4arch4Sm80ELb0ELb1ELb1ELb0ELb1ELb0ELb0ELb0ELi2ELi4ELi4ELi4ELb0EEENS1_24CollectiveEpilogueBwdGQAISA_fSD_Li256ELb0ELb1EEENS1_19SingleTileSchedulerILb0ELb0ELb0ELi128EEEEEEEEEvNT_6ParamsE$_ZN4cute3eso3ESOILb1ELb0EJNS_6LayoutINS_5tupleIJNS3_IJNS_1CILi8EEENS4_ILi1EEEEEENS4_ILi2EEEEEENS3_IJNS3_IJS6_NS4_ILi0EEEEEES5_EEEEENS_10ViewEngineIPN7cutlass10bfloat16_tEEEEEC2ERKSD_RKSI_) ;  /* 0xfffa4e8000007944 */ /* 0x026fea0003c3ffff */
[----:B------:R2:W5:Y:S01]  /*64ed0*/  LDL.64 R14, [R1+0x1410] ;  /* 0x00141000010e7983 */ /* 0x0005620000100a00 */
[----:B------:R-:W-:Y:S01]  /*64ee0*/  IMAD.MOV.U32 R2, RZ, RZ, R4 ;  /* 0x000000ffff027224 */ /* 0x000fe200078e0004 */
[----:B------:R-:W-:Y:S01]  /*64ef0*/  MOV R3, R5 ;  /* 0x0000000500037202 */ /* 0x000fe20000000f00 */
[----:B------:R-:W-:Y:S01]  /*64f00*/  IMAD.MOV.U32 R9, RZ, RZ, R69 ;  /* 0x000000ffff097224 */ /* 0x000fe200078e0045 */
        /* <DEDUP_REMOVED lines=128> */
[----:B------:R2:W5:Y:S04]  /*65710*/  LDL R5, [R1+0x1380] ;  /* 0x0013800001057983 */ /* 0x0005680000100800 */
[----:B------:R2:W5:Y:S01]  /*65720*/  LD.E R20, [R76.64] ;  /* 0x000000044c147980 */ /* 0x000562000c101900 */
[----:B------:R-:W-:-:S03]  /*65730*/  MOV R4, 0x65750 ;  /* 0x0006575000047802 */ /* 0x000fc60000000f00 */
[----:B-12--5:R-:W-:Y:S05]  /*65740*/  CALL.REL.NOINC `($_ZN7cutlass13device_kernelIN5flash19enable_sm80_to_sm89INS1_16FlashAttnBwdSm80INS1_25CollectiveMainloopBwdSm80ILi2ELi2EN4cute5tupleIJNS5_1CILi128EEES8_NS7_ILi64EEEEEENS_10bfloat16_tEfNS_4arch4Sm80ELb0ELb1ELb1ELb0ELb1ELb0ELb0ELb0ELi2ELi4ELi4ELi4ELb0EEENS1_24CollectiveEpilogueBwdGQAISA_fSD_Li256ELb0ELb1EEENS1_19SingleTileSchedulerILb0ELb0ELb0ELi128EEEEEEEEEvNT_6ParamsE$_ZZN4cute5sliceINS_5tupleIJNS_10UnderscoreES2_iEEENS1_IJNS1_IJNS_1CILi1EEENS4_ILi0EEEEEEiNS4_ILi1024EEEEEEEEDaRKT_RKT0_ENKUlRKT_RKT0_E_clIS2_iEEDaSI_SL_) ;  /* 0xfffa6f4000007944 */ /* 0x026fea0003c3ffff */
[----:B------:R-:W-:Y:S02]  /*65750*/  MOV R4, 0x65770 ;  /* 0x0006577000047802 */ /* 0x000fe40000000f00 */
[----:B-1---5:R-:W-:Y:S05]  /*65760*/  CALL.REL.NOINC `($_ZN7cutlass13device_kernelIN5flash19enable_sm80_to_sm89INS1_16FlashAttnBwdSm80INS1_25CollectiveMainloopBwdSm80ILi2ELi2EN4cute5tupleIJNS5_1CILi128EEES8_NS7_ILi64EEEEEENS_10bfloat16_tEfNS_4arch4Sm80ELb0ELb1ELb1ELb0ELb1ELb0ELb0ELb0ELi2ELi4ELi4ELi4ELb0EEENS1_24CollectiveEpilogueBwdGQAISA_fSD_Li256ELb0ELb1EEENS1_19SingleTileSchedulerILb0ELb0ELb0ELi128EEEEEEEEEvNT_6ParamsE$_ZZN4cute12filter_tupleINS_5tupleIJNS_10UnderscoreES2_iEEENS1_IJNS1_IJNS_1CILi1EEENS4_ILi0EEEEEEiNS4_ILi1024EEEEEEZNS_5sliceIS3_S9_EEDaRKT_RKT0_EUlRKT_RKT0_E_EEDaSD_SG_OT1_ENKUlDpSJ_E_clIJNS1_IJS7_EEENS1_IJiEEENS1_IJEEEEEEDaSQ_) ;  /* 0xfffa5bd000007944 */ /* 0x022fea0003c3ffff */
[----:B------:R-:W-:Y:S02]  /*65770*/  MOV R6, 0x65790 ;  /* 0x0006579000067802 */ /* 0x000fe40000000f00 */
[----:B-1---5:R-:W-:Y:S05]  /*65780*/  CALL.REL.NOINC `($_ZN7cutlass13device_kernelIN5flash19enable_sm80_to_sm89INS1_16FlashAttnBwdSm80INS1_25CollectiveMainloopBwdSm80ILi2ELi2EN4cute5tupleIJNS5_1CILi128EEES8_NS7_ILi64EEEEEENS_10bfloat16_tEfNS_4arch4Sm80ELb0ELb1ELb1ELb0ELb1ELb0ELb0ELb0ELi2ELi4ELi4ELi4ELb0EEENS1_24CollectiveEpilogueBwdGQAISA_fSD_Li256ELb0ELb1EEENS1_19SingleTileSchedulerILb0ELb0ELb0ELi128EEEEEEEEEvNT_6ParamsE$_ZN4cute5tupleIJNS0_IJNS0_IJNS_1CILi8EEENS1_ILi1EEEEEENS1_ILi2EEEEEENS0_IJNS0_IJS3_NS1_ILi0EEEEEEiEEEEEC2ERKS6_RKS9_) ;  /* 0xfffa4ce000007944 */ /* 0x022fea0003c3ffff */
[----:B------:R2:W5:Y:S01]  /*65790*/  LDL R6, [R1+0x1410] ;  /* 0x0014100001067983 */ /* 0x0005620000100800 */
[----:B-1----:R-:W-:-:S02]  /*657a0*/  SHF.L.U32 R2, R5, 0xa, RZ ;  /* 0x0000000a05027819 */ /* 0x002fc400000006ff */
[----:B------:R-:W-:-:S03]  /*657b0*/  MOV R4, 0x657e0 ;  /* 0x000657e000047802 */ /* 0x000fc60000000f00 */
[----:B------:R2:W-:Y:S04]  /*657c0*/  STL [R1+0x1420], R2 ;  /* 0x0014200201007387 */ /* 0x0005e80000100800 */
[----:B--2--5:R-:W-:Y:S05]  /*657d0*/  CALL.REL.NOINC `($_ZN7cutlass13device_kernelIN5flash19enable_sm80_to_sm89INS1_16FlashAttnBwdSm80INS1_25CollectiveMainloopBwdSm80ILi2ELi2EN4cute5tupleIJNS5_1CILi128EEES8_NS7_ILi64EEEEEENS_10bfloat16_tEfNS_4arch4Sm80ELb0ELb1ELb1ELb0ELb1ELb0ELb0ELb0ELi2ELi4ELi4ELi4ELb0EEENS1_24CollectiveEpilogueBwdGQAISA_fSD_Li256ELb0ELb1EEENS1_19SingleTileSchedulerILb0ELb0ELb0ELi128EEEEEEEEEvNT_6ParamsE$_ZN4cute3eso3ESOILb0ELb0EJNS_6LayoutINS_5tupleIJNS3_IJNS_1CILi8EEENS4_ILi1EEEEEENS4_ILi2EEEEEENS3_IJNS3_IJS6_NS4_ILi0EEEEEEiEEEEEiEEC2ERKSD_RKi) ;  /* 0xfffa0a9000007944 */ /* 0x024fea0003c3ffff */
[----:B-1----:R-:W2:Y:S04]  /*657e0*/  LD.E.64 R2, [R76.64+0x8] ;  /* 0x000008044c027980 */ /* 0x002ea8000c101b00 */
[----:B------:R-:W2:Y:S01]  /*657f0*/  LDL.64 R4, [R1+0x1380] ;  /* 0x0013800001047983 */ /* 0x000ea20000100a00 */
        /* <DEDUP_REMOVED lines=14> */
[----:B--2--5:R-:W-:Y:S05]  /*658e0*/  CALL.REL.NOINC `($_ZN7cutlass13device_kernelIN5flash19enable_sm80_to_sm89INS1_16FlashAttnBwdSm80INS1_25CollectiveMainloopBwdSm80ILi2ELi2EN4cute5tupleIJNS5_1CILi128EEES8_NS7_ILi64EEEEEENS_10bfloat16_tEfNS_4arch4Sm80ELb0ELb1ELb1ELb0ELb1ELb0ELb0ELb0ELi2ELi4ELi4ELi4ELb0EEENS1_24CollectiveEpilogueBwdGQAISA_fSD_Li256ELb0ELb1EEENS1_19SingleTileSchedulerILb0ELb0ELb0ELi128EEEEEEEEEvNT_6ParamsE$_ZN4cute3eso3ESOILb1ELb0EJNS_10UnderscoreES2_iEEC2ERKS2_S5_RKi) ;  /* 0xfffa17a000007944 */ /* 0x024fea0003c3ffff */
[----:B-1----:R-:W2:Y:S01]  /*658f0*/  LDL R3, [R1+0x1380] ;  /* 0x0013800001037983 */ /* 0x002ea20000100800 */
[----:B------:R-:W-:Y:S02]  /*65900*/  MOV R4, 0x65930 ;  /* 0x0006593000047802 */ /* 0x000fe40000000f00 */
[----:B--2---:R-:W-:Y:S02]  /*65910*/  SHF.L.U32 R3, R3, 0x2, RZ ;  /* 0x0000000203037819 */ /* 0x004fe400000006ff */
[----:B------:R-:W-:Y:S05]  /*65920*/  CALL.REL.NOINC `($_ZN7cutlass13device_kernelIN5flash19enable_sm80_to_sm89INS1_16FlashAttnBwdSm80INS1_25CollectiveMainloopBwdSm80ILi2ELi2EN4cute5tupleIJNS5_1CILi128EEES8_NS7_ILi64EEEEEENS_10bfloat16_tEfNS_4arch4Sm80ELb0ELb1ELb1ELb0ELb1ELb0ELb0ELb0ELi2ELi4ELi4ELi4ELb0EEENS1_24CollectiveEpilogueBwdGQAISA_fSD_Li256ELb0ELb1EEENS1_19SingleTileSchedulerILb0ELb0ELb0ELi128EEEEEEEEEvNT_6ParamsE$_ZN4cute3eso3ESOILb1ELb0EJNS_6LayoutINS_5tupleIJNS3_IJNS3_IJNS_1CILi4EEENS4_ILi2EEEEEENS4_ILi1EEEEEES6_EEENS3_IJNS3_IJNS3_IJS8_NS4_ILi32EEEEEENS4_ILi0EEEEEENS4_ILi64EEEEEEEEiEEC2ERKSH_RKi) ;  /* 0xfffa312000007944 */ /* 0x000fea0003c3ffff */
[----:B-1----:R-:W2:Y:S01]  /*65930*/  LDL R3, [R1+0x1380] ;  /* 0x0013800001037983 */ /* 0x002ea20000100800 */
[----:B------:R-:W-:Y:S01]  /*65940*/  MOV R6, 0x65970 ;  /* 0x0006597000067802 */ /* 0x000fe20000000f00 */
[----:B--2---:R-:W-:-:S04]  /*65950*/  IMAD.WIDE R8, R3, 0x2, R72 ;  /* 0x0000000203087825 */ /* 0x004fc800078e0248 */
[----:B------:R-:W-:Y:S05]  /*65960*/  CALL.REL.NOINC `($_ZN7cutlass13device_kernelIN5flash19enable_sm80_to_sm89INS1_16FlashAttnBwdSm80INS1_25CollectiveMainloopBwdSm80ILi2ELi2EN4cute5tupleIJNS5_1CILi128EEES8_NS7_ILi64EEEEEENS_10bfloat16_tEfNS_4arch4Sm80ELb0ELb1ELb1ELb0ELb1ELb0ELb0ELb0ELi2ELi4ELi4ELi4ELb0EEENS1_24CollectiveEpilogueBwdGQAISA_fSD_Li256ELb0ELb1EEENS1_19SingleTileSchedulerILb0ELb0ELb0ELi128EEEEEEEEEvNT_6ParamsE$_ZN4cute3eso3ESOILb1ELb0EJNS_6LayoutINS_5tupleIJNS3_IJNS3_IJNS_1CILi4EEENS4_ILi2EEEEEENS4_ILi1EEEEEES6_EEENS3_IJNS3_IJNS3_IJS8_NS4_ILi32EEEEEENS4_ILi0EEEEEENS4_ILi64EEEEEEEENS_10ViewEngineIPN7cutlass10bfloat16_tEEEEEC2ERKSH_RKSM_) ;  /* 0xfffa30a000007944 */ /* 0x000fea0003c3ffff */
        /* <DEDUP_REMOVED lines=197> */
[----:B-1----:R-:W-:Y:S05]  /*665c0*/  CALL.REL.NOINC `($_ZN7cutlass13device_kernelIN5flash19enable_sm80_to_sm89INS1_16FlashAttnBwdSm80INS1_25CollectiveMainloopBwdSm80ILi2ELi2EN4cute5tupleIJNS5_1CILi128EEES8_NS7_ILi64EEEEEENS_10bfloat16_tEfNS_4arch4Sm80ELb0ELb1ELb1ELb0ELb1ELb0ELb0ELb0ELi2ELi4ELi4ELi4ELb0EEENS1_24CollectiveEpilogueBwdGQAISA_fSD_Li256ELb0ELb1EEENS1_19SingleTileSchedulerILb0ELb0ELb0ELi128EEEEEEEEEvNT_6ParamsE$_ZZN5flash25CollectiveMainloopBwdSm80ILi2ELi2EN4cute5tupleIJNS1_1CILi128EEES4_NS3_ILi64EEEEEEN7cutlass10bfloat16_tEfNS7_4arch4Sm80ELb0ELb1ELb1ELb0ELb1ELb0ELb0ELb0ELi2ELi4ELi4ELi4ELb0EE3mmaINS_16FlashAttnBwdSm80ISB_NS_24CollectiveEpilogueBwdGQAIS6_fSA_Li256ELb0ELb1EEENS_19SingleTileSchedulerILb0ELb0ELb0ELi128EEEE13SharedStorageENS1_6TensorINS1_11ArrayEngineIfLm32EEENS1_6LayoutINS2_IJNS2_IJNS3_ILi2EEESO_EEESO_NS3_ILi4EEEEEENS2_IJNS2_IJNS3_ILi1EEESO_EEESQ_NS3_ILi8EEEEEEEEEEEEbRKNSB_6ParamsERT0_S12_iNS2_IJiiiEEERT_ENKUlvE0_clEv) ;  /* 0xffffb0b000007944 */ /* 0x002fea0003c3ffff */
.L_x_1894:
[----:B------:R-:W-:Y:S01]  /*665d0*/  IMAD.MOV.U32 R83, RZ, RZ, R69 ;  /* 0x000000ffff537224 */ /* 0x000fe200078e0045 */
[----:B------:R-:W-:Y:S01]  /*665e0*/  MOV R3, R67 ;  /* 0x0000004300037202 */ /* 0x000fe20000000f00 */
[----:B------:R-:W-:Y:S01]  /*665f0*/  IMAD.MOV.U32 R20, RZ, RZ, RZ ;  /* 0x000000ffff147224 */ /* 0x000fe200078e00ff */
[----:B------:R-:W-:-:S02]  /*66600*/  MOV R8, 0x66620 ;  /* 0x0006662000087802 */ /* 0x000fc40000000f00 */
[----:B-1----:R-:W-:Y:S05]  /*66610*/  CALL.REL.NOINC `($_ZN7cutlass13device_kernelIN5flash19enable_sm80_to_sm89INS1_16FlashAttnBwdSm80INS1_25CollectiveMainloopBwdSm80ILi2ELi2EN4cute5tupleIJNS5_1CILi128EEES8_NS7_ILi64EEEEEENS_10bfloat16_tEfNS_4arch4Sm80ELb0ELb1ELb1ELb0ELb1ELb0ELb0ELb0ELi2ELi4ELi4ELi4ELb0EEENS1_24CollectiveEpilogueBwdGQAISA_fSD_Li256ELb0ELb1EEENS1_19SingleTileSchedulerILb0ELb0ELb0ELi128EEEEEEEEEvNT_6ParamsE$_ZN4cute3eso3ESOILb1ELb0EJNS_10UnderscoreES2_iEEC2ERKS2_S5_RKi) ;  /* 0xfffa0a7000007944 */ /* 0x002fea0003c3ffff */
        /* <DEDUP_REMOVED lines=15> */
[----:B------:R-:W-:Y:S05]  /*66710*/  CALL.REL.NOINC `($_ZN7cutlass13device_kernelIN5flash19enable_sm80_to_sm89INS1_16FlashAttnBwdSm80INS1_25CollectiveMainloopBwdSm80ILi2ELi2EN4cute5tupleIJNS5_1CILi128EEES8_NS7_ILi64EEEEEENS_10bfloat16_tEfNS_4arch4Sm80ELb0ELb1ELb1ELb0ELb1ELb0ELb0ELb0ELi2ELi4ELi4ELi4ELb0EEENS1_24CollectiveEpilogueBwdGQAISA_fSD_Li256ELb0ELb1EEENS1_19SingleTileSchedulerILb0ELb0ELb0ELi128EEEEEEEEEvNT_6ParamsE$_ZN4cute3eso3ESOILb1ELb0EJNS_6LayoutINS_5tupleIJNS3_IJNS_1CILi2EEES5_S5_EEES5_EEENS3_IJNS3_IJNS4_ILi1EEES5_NS4_ILi4EEEEEENS4_ILi8EEEEEEEEiEEC2ERKSD_RKi) ;  /* 0xfffa2ef000007944 */ /* 0x000fea0003c3ffff */
[----:B-1----:R-:W2:Y:S01]  /*66720*/  LDL R2, [R1+0x1410] ;  /* 0x0014100001027983 */ /* 0x002ea20000100800 */
        /* <DEDUP_REMOVED lines=9> */
[----:B-1----:R-:W2:Y:S01]  /*667c0*/  LDL R3, [R1+0x1410] ;  /* 0x0014100001037983 */ /* 0x002ea20000100800 */
[----:B------:R-:W-:Y:S02]  /*667d0*/  MOV R4, 0x66800 ;  /* 0x0006680000047802 */ /* 0x000fe40000000f00 */
[----:B--2---:R-:W-:Y:S02]  /*667e0*/  SHF.L.U32 R3, R3, 0x2, RZ ;  /* 0x0000000203037819 */ /* 0x004fe400000006ff */
[----:B------:R-:W-:Y:S05]  /*667f0*/  CALL.REL.NOINC `($_ZN7cutlass13device_kernelIN5flash19enable_sm80_to_sm89INS1_16FlashAttnBwdSm80INS1_25CollectiveMainloopBwdSm80ILi2ELi2EN4cute5tupleIJNS5_1CILi128EEES8_NS7_ILi64EEEEEENS_10bfloat16_tEfNS_4arch4Sm80ELb0ELb1ELb1ELb0ELb1ELb0ELb0ELb0ELi2ELi4ELi4ELi4ELb0EEENS1_24CollectiveEpilogueBwdGQAISA_fSD_Li256ELb0ELb1EEENS1_19SingleTileSchedulerILb0ELb0ELb0ELi128EEEEEEEEEvNT_6ParamsE$_ZN4cute3eso3ESOILb1ELb0EJNS_6LayoutINS_5tupleIJNS3_IJNS_1CILi2EEES5_EEES6_EEENS3_IJNS3_IJNS4_ILi1EEES5_EEENS3_IJNS4_ILi32EEENS4_ILi64EEEEEEEEEEEiEEC2ERKSE_RKi) ;  /* 0xfffa2c6000007944 */ /* 0x000fea0003c3ffff */
[----:B-1----:R-:W2:Y:S01]  /*66800*/  LDL R3, [R1+0x1410] ;  /* 0x0014100001037983 */ /* 0x002ea20000100800 */
[----:B------:R-:W-:Y:S01]  /*66810*/  MOV R4, 0x66850 ;  /* 0x0006685000047802 */ /* 0x000fe20000000f00 */
[----:B--2---:R-:W-:-:S05]  /*66820*/  IMAD.WIDE R2, R3, 0x2, R70 ;  /* 0x0000000203027825 */ /* 0x004fca00078e0246 */
[----:B------:R-:W-:Y:S02]  /*66830*/  MOV R6, R2 ;  /* 0x0000000200067202 */ /* 0x000fe40000000f00 */
[----:B------:R-:W-:Y:S05]  /*66840*/  CALL.REL.NOINC `($_ZN7cutlass13device_kernelIN5flash19enable_sm80_to_sm89INS1_16FlashAttnBwdSm80INS1_25CollectiveMainloopBwdSm80ILi2ELi2EN4cute5tupleIJNS5_1CILi128EEES8_NS7_ILi64EEEEEENS_10bfloat16_tEfNS_4arch4Sm80ELb0ELb1ELb1ELb0ELb1ELb0ELb0ELb0ELi2ELi4ELi4ELi4ELb0EEENS1_24CollectiveEpilogueBwdGQAISA_fSD_Li256ELb0ELb1EEENS1_19SingleTileSchedulerILb0ELb0ELb0ELi128EEEEEEEEEvNT_6ParamsE$_ZN4cute3eso3ESOILb1ELb0EJNS_6LayoutINS_5tupleIJNS3_IJNS_1CILi2EEES5_EEES6_EEENS3_IJNS3_IJNS4_ILi1EEES5_EEENS3_IJNS4_ILi32EEENS4_ILi64EEEEEEEEEEENS_10ViewEngineIPN7cutlass10bfloat16_tEEEEEC2ERKSE_RKSJ_) ;  /* 0xfffa2bc000007944 */ /* 0x000fea0003c3ffff */
[----:B------:R2:W5:Y:S04]  /*66850*/  LDL.64 R84, [R1+0x1410] ;  /* 0x0014100001547983 */ /* 0x0005680000100a00 */
[----:B------:R2:W-:Y:S02]  /*66860*/  STL [R1+0x1448], RZ ;  /* 0x001448ff01007387 */ /* 0x0005e40000100800 */
.L_x_1895:
[----:B------:R-:W-:Y:S01]  /*66870*/  IMAD.MOV.U32 R83, RZ, RZ, R69 ;  /* 0x000000ffff537224 */ /* 0x000fe200078e0045 */
[----:B-1----:R-:W-:Y:S01]  /*66880*/  LOP3.LUT R82, R20, 0x1, RZ, 0xc0, !PT ;  /* 0x0000000114527812 */ /* 0x002fe200078ec0ff */
[----:B------:R-:W-:Y:S01]  /*66890*/  IMAD.MOV.U32 R81, RZ, RZ, R61 ;  /* 0x000000ffff517224 */ /* 0x000fe200078e003d */
[----:B------:R-:W-:Y:S02]  /*668a0*/  MOV R80, 0x668c0 ;  /* 0x000668c000507802 */ /* 0x000fe40000000f00 */
[----:B-12--5:R-:W-:Y:S05]  /*668b0*/  CALL.REL.NOINC `($_ZN7cutlass13device_kernelIN5flash19enable_sm80_to_sm89INS1_16FlashAttnBwdSm80INS1_25CollectiveMainloopBwdSm80ILi2ELi2EN4cute5tupleIJNS5_1CILi128EEES8_NS7_ILi64EEEEEENS_10bfloat16_tEfNS_4arch4Sm80ELb0ELb1ELb1ELb0ELb1ELb0ELb0ELb0ELi2ELi4ELi4ELi4ELb0EEENS1_24CollectiveEpilogueBwdGQAISA_fSD_Li256ELb0ELb1EEENS1_19SingleTileSchedulerILb0ELb0ELb0ELi128EEEEEEEEEvNT_6ParamsE$_ZN4cute3eso3ESOILb1ELb0EJNS_10UnderscoreEiiEEC2ERKS2_RKiS7_) ;  /* 0xfffa085000007944 */ /* 0x026fea0003c3ffff */
[----:B------:R-:W-:Y:S01]  /*668c0*/  MOV R4, 0x66910 ;  /* 0x0006691000047802 */ /* 0x000fe20000000f00 */
[----:B-1----:R-:W2:Y:S02]  /*668d0*/  LDL.64 R2, [R1+0x1410] ;  /* 0x0014100001027983 */ /* 0x002ea40000100a00 */
[----:B--2---:R-:W-:Y:S05]  /*668e0*/  IMAD R3, R3, 0x2, R2 ;  /* 0x0000000203037824 */ /* 0x004fea00078e0202 */
[----:B------:R-:W-:Y:S02]  /*668f0*/  SHF.L.U32 R3, R3, 0x2, RZ ;  /* 0x0000000203037819 */ /* 0x000fe400000006ff */
        /* <DEDUP_REMOVED lines=13> */
[----:B-1----:R-:W2:Y:S02]  /*669d0*/  LDL R3, [R1+0x1410] ;  /* 0x0014100001037983 */ /* 0x002ea40000100800 */
[----:B--2---:R-:W-:Y:S02]  /*669e0*/  SHF.L.U32 R3, R3, 0x3, RZ ;  /* 0x0000000303037819 */ /* 0x004fe400000006ff */
[----:B------:R-:W-:Y:S05]  /*669f0*/  CALL.REL.NOINC `($_ZN7cutlass13device_kernelIN5flash19enable_sm80_to_sm89INS1_16FlashAttnBwdSm80INS1_25CollectiveMainloopBwdSm80ILi2ELi2EN4cute5tupleIJNS5_1CILi128EEES8_NS7_ILi64EEEEEENS_10bfloat16_tEfNS_4arch4Sm80ELb0ELb1ELb1ELb0ELb1ELb0ELb0ELb0ELi2ELi4ELi4ELi4ELb0EEENS1_24CollectiveEpilogueBwdGQAISA_fSD_Li256ELb0ELb1EEENS1_19SingleTileSchedulerILb0ELb0ELb0ELi128EEEEEEEEEvNT_6ParamsE$_ZN4cute3eso3ESOILb1ELb0EJNS_6LayoutINS_5tupleIJNS3_IJNS_1CILi2EEES5_S5_EEEEEENS3_IJNS3_IJNS4_ILi1EEES5_NS4_ILi4EEEEEEEEEEEiEEC2ERKSC_RKi) ;  /* 0xfffa2af000007944 */ /* 0x000fea0003c3ffff */
[----:B------:R-:W-:Y:S01]  /*66a00*/  MOV R4, 0x66a50 ;  /* 0x00066a5000047802 */ /* 0x000fe20000000f00 */
[----:B-1----:R-:W2:Y:S02]  /*66a10*/  LDL R3, [R1+0x1410] ;  /* 0x0014100001037983 */ /* 0x002ea40000100800 */
        /* <DEDUP_REMOVED lines=18> */
[----:B-1----:R-:W2:Y:S02]  /*66b40*/  LDL R3, [R1+0x1410] ;  /* 0x0014100001037983 */ /* 0x002ea40000100800 */
        /* <DEDUP_REMOVED lines=18> */
[----:B------:R-:W-:Y:S05]  /*66c70*/  CALL.REL.NOINC `($_ZN7cutlass13device_kernelIN5flash19enable_sm80_to_sm89INS1_16FlashAttnBwdSm80INS1_25CollectiveMainloopBwdSm80ILi2ELi2EN4cute5tupleIJNS5_1CILi128EEES8_NS7_ILi64EEEEEENS_10bfloat16_tEfNS_4arch4Sm80ELb0ELb1ELb1ELb0ELb1ELb0ELb0ELb0ELi2ELi4ELi4ELi4ELb0EEENS1_24CollectiveEpilogueBwdGQAISA_fSD_Li256ELb0ELb1EEENS1_19SingleTileSchedulerILb0ELb0ELb0ELi128EEEEEEEEEvNT_6ParamsE$_ZN4cute3eso3ESOILb1ELb0EJNS_6LayoutINS_5tupleIJNS3_IJNS_1CILi2EEES5_EEEEEENS3_IJNS3_IJNS4_ILi1EEES5_EEEEEEEENS_10ViewEngineIPKfEEEEC2ERKSB_RKSF_) ;  /* 0xfffa238000007944 */ /* 0x000fea0003c3ffff */
        /* <DEDUP_REMOVED lines=147> */
.L_x_1896:
[----:B-1----:R-:W-:Y:S02]  /*675b0*/  MOV R4, 0x675d0 ;  /* 0x000675d000047802 */ /* 0x002fe40000000f00 */
[----:B------:R-:W-:Y:S05]  /*675c0*/  CALL.REL.NOINC `($_ZN7cutlass13device_kernelIN5flash19enable_sm80_to_sm89INS1_16FlashAttnBwdSm80INS1_25CollectiveMainloopBwdSm80ILi2ELi2EN4cute5tupleIJNS5_1CILi128EEES8_NS7_ILi64EEEEEENS_10bfloat16_tEfNS_4arch4Sm80ELb0ELb1ELb1ELb0ELb1ELb0ELb0ELb0ELi2ELi4ELi4ELi4ELb0EEENS1_24CollectiveEpilogueBwdGQAISA_fSD_Li256ELb0ELb1EEENS1_19SingleTileSchedulerILb0ELb0ELb0ELi128EEEEEEEEEvNT_6ParamsE$_ZN4cute3eso3ESOILb1ELb0EJNS_6LayoutINS_5tupleIJNS3_IJNS_1CILi1EEENS4_ILi4EEEEEENS4_ILi2EEES6_EEENS3_IJNS3_IJNS4_ILi0EEES5_EEES6_NS4_ILi8EEEEEEEENS_10ViewEngineIPfEEEEC2ERKSE_RKSH_) ;  /* 0xfffa18f000007944 */ /* 0x000fea0003c3ffff */
[----:B-1----:R-:W2:Y:S04]  /*675d0*/  LDL.64 R2, [R66+0x60] ;  /* 0x0000600042027983 */ /* 0x002ea80000100a00 */
[----:B------:R1:W5:Y:S04]  /*675e0*/  LDL.64 R4, [R66+0x58] ;  /* 0x0000580042047983 */ /* 0x0003680000100a00 */
[----:B------:R1:W5:Y:S04]  /*675f0*/  LDL.64 R6, [R1+0x1428] ;  /* 0x0014280001067983 */ /* 0x0003680000100a00 */
[----:B--2---:R1:W5:Y:S01]  /*67600*/  LD.E R3, [R2.64] ;  /* 0x0000000402037980 */ /* 0x004362000c101900 */
[----:B------:R-:W-:-:S02]  /*67610*/  MOV R83, R69 ;  /* 0x0000004500537202 */ /* 0x000fc40000000f00 */
[----:B------:R-:W-:Y:S02]  /*67620*/  MOV R8, 0x67640 ;  /* 0x0006764000087802 */ /* 0x000fe40000000f00 */
[----:B-1---5:R-:W-:Y:S05]  /*67630*/  CALL.REL.NOINC `($_ZN7cutlass13device_kernelIN5flash19enable_sm80_to_sm89INS1_16FlashAttnBwdSm80INS1_25CollectiveMainloopBwdSm80ILi2ELi2EN4cute5tupleIJNS5_1CILi128EEES8_NS7_ILi64EEEEEENS_10bfloat16_tEfNS_4arch4Sm80ELb0ELb1ELb1ELb0ELb1ELb0ELb0ELb0ELi2ELi4ELi4ELi4ELb0EEENS1_24CollectiveEpilogueBwdGQAISA_fSD_Li256ELb0ELb1EEENS1_19SingleTileSchedulerILb0ELb0ELb0ELi128EEEEEEEEEvNT_6ParamsE$_ZN4cute3eso3ESOILb1ELb0EJNS_10UnderscoreES2_iEEC2ERKS2_S5_RKi) ;  /* 0xfff9fa5000007944 */ /* 0x022fea0003c3ffff */
[----:B-1----:R-:W2:Y:S01]  /*67640*/  LDL R3, [R1+0x1410] ;  /* 0x0014100001037983 */ /* 0x002ea20000100800 */
[----:B------:R-:W-:Y:S02]  /*67650*/  MOV R8, 0x67680 ;  /* 0x0006768000087802 */ /* 0x000fe40000000f00 */
[----:B--2---:R-:W-:Y:S02]  /*67660*/  SHF.L.U32 R3, R3, 0xd, RZ ;  /* 0x0000000d03037819 */ /* 0x004fe400000006ff */
[----:B------:R-:W-:Y:S05]  /*67670*/  CALL.REL.NOINC `($_ZN7cutlass13device_kernelIN5flash19enable_sm80_to_sm89INS1_16FlashAttnBwdSm80INS1_25CollectiveMainloopBwdSm80ILi2ELi2EN4cute5tupleIJNS5_1CILi128EEES8_NS7_ILi64EEEEEENS_10bfloat16_tEfNS_4arch4Sm80ELb0ELb1ELb1ELb0ELb1ELb0ELb0ELb0ELi2ELi4ELi4ELi4ELb0EEENS1_24CollectiveEpilogueBwdGQAISA_fSD_Li256ELb0ELb1EEENS1_19SingleTileSchedulerILb0ELb0ELb0ELi128EEEEEEEEEvNT_6ParamsE$_ZN4cute3eso3ESOILb1ELb0EJNS_6LayoutINS_5tupleIJNS3_IJNS_1CILi1EEES5_EEENS4_ILi32EEEEEENS3_IJNS3_IJNS4_ILi0EEES9_EEENS4_ILi256EEEEEEEEiEEC2ERKSD_RKi) ;  /* 0xfffa194000007944 */ /* 0x000fea0003c3ffff */
[----:B------:R-:W2:Y:S04]  /*67680*/  LD.E.64 R4, [R4.64+0x8] ;  /* 0x0000080404047980 */ /* 0x000ea8000c101b00 */
[----:B------:R-:W2:Y:S01]  /*67690*/  LDL R10, [R1+0x1428] ;  /* 0x00142800010a7983 */ /* 0x000ea20000100800 */
[----:B------:R-:W-:Y:S01]  /*676a0*/  MOV R8, 0x676d0 ;  /* 0x000676d000087802 */ /* 0x000fe20000000f00 */
[----:B--2---:R-:W-:-:S04]  /*676b0*/  IMAD.WIDE R10, R10, 0x4, R4 ;  /* 0x000000040a0a7825 */ /* 0x004fc800078e0204 */
[----:B-1----:R-:W-:Y:S05]  /*676c0*/  CALL.REL.NOINC `($_ZN7cutlass13device_kernelIN5flash19enable_sm80_to_sm89INS1_16FlashAttnBwdSm80INS1_25CollectiveMainloopBwdSm80ILi2ELi2EN4cute5tupleIJNS5_1CILi128EEES8_NS7_ILi64EEEEEENS_10bfloat16_tEfNS_4arch4Sm80ELb0ELb1ELb1ELb0ELb1ELb0ELb0ELb0ELi2ELi4ELi4ELi4ELb0EEENS1_24CollectiveEpilogueBwdGQAISA_fSD_Li256ELb0ELb1EEENS1_19SingleTileSchedulerILb0ELb0ELb0ELi128EEEEEEEEEvNT_6ParamsE$_ZN4cute8gmem_ptrIPfECI1NS_12iter_adaptorIS1_S2_EEES1_) ;  /* 0xfffa348000007944 */ /* 0x002fea0003c3ffff */
[----:B-1----:R1:W5:Y:S01]  /*676d0*/  LDL.64 R2, [R1+0x1428] ;  /* 0x0014280001027983 */ /* 0x0023620000100a00 */
[----:B------:R-:W-:-:S03]  /*676e0*/  MOV R4, 0x67700 ;  /* 0x0006770000047802 */ /* 0x000fc60000000f00 */
[----:B-1---5:R-:W-:Y:S05]  /*676f0*/  CALL.REL.NOINC `($_ZN7cutlass13device_kernelIN5flash19enable_sm80_to_sm89INS1_16FlashAttnBwdSm80INS1_25CollectiveMainloopBwdSm80ILi2ELi2EN4cute5tupleIJNS5_1CILi128EEES8_NS7_ILi64EEEEEENS_10bfloat16_tEfNS_4arch4Sm80ELb0ELb1ELb1ELb0ELb1ELb0ELb0ELb0ELi2ELi4ELi4ELi4ELb0EEENS1_24CollectiveEpilogueBwdGQAISA_fSD_Li256ELb0ELb1EEENS1_19SingleTileSchedulerILb0ELb0ELb0ELi128EEEEEEEEEvNT_6ParamsE$_ZN4cute3eso3ESOILb1ELb0EJNS_6LayoutINS_5tupleIJNS3_IJNS_1CILi1EEES5_EEENS4_ILi32EEEEEENS3_IJNS3_IJNS4_ILi0EEES9_EEENS4_ILi256EEEEEEEENS_10ViewEngineINS_8gmem_ptrIPfEEEEEEC2ERKSD_RKSI_) ;  /* 0xfffa188000007944 */ /* 0x022fea0003c3ffff */
[----:B-1----:R-:W2:Y:S04]  /*67700*/  LDL.64 R2, [R1+0x1428] ;  /* 0x0014280001027983 */ /* 0x002ea80000100a00 */
[----:B------:R1:W5:Y:S01]  /*67710*/  LD.E R5, [R6.64] ;  /* 0x0000000406057980 */ /* 0x000362000c101900 */
[----:B------:R-:W-:Y:S01]  /*67720*/  MOV R10, 0x67760 ;  /* 0x00067760000a7802 */ /* 0x000fe20000000f00 */
[----:B--2---:R-:W-:Y:S01]  /*67730*/  IMAD.MOV.U32 R14, RZ, RZ, R2 ;  /* 0x000000ffff0e7224 */ /* 0x004fe200078e0002 */
[----:B------:R-:W-:-:S02]  /*67740*/  MOV R15, R3 ;  /* 0x00000003000f7202 */ /* 0x000fc40000000f00 */
[----:B-1---5:R-:W-:Y:S05]  /*67750*/  CALL.REL.NOINC `($_ZN7cutlass13device_kernelIN5flash19enable_sm80_to_sm89INS1_16FlashAttnBwdSm80INS1_25CollectiveMainloopBwdSm80ILi2ELi2EN4cute5tupleIJNS5_1CILi128EEES8_NS7_ILi64EEEEEENS_10bfloat16_tEfNS_4arch4Sm80ELb0ELb1ELb1ELb0ELb1ELb0ELb0ELb0ELi2ELi4ELi4ELi4ELb0EEENS1_24CollectiveEpilogueBwdGQAISA_fSD_Li256ELb0ELb1EEENS1_19SingleTileSchedulerILb0ELb0ELb0ELi128EEEEEEEEEvNT_6ParamsE$_ZN73_INTERNAL_24fd9406_37_flash_bwd_hdim64_bf16_softcap_sm80_cu_3fbc093a_29189atomicAddEPff) ;  /* 0xfffa35c000007944 */ /* 0x022fea0003c3ffff */
[----:B------:R2:W5:Y:S01]  /*67760*/  LD.E R5, [R6.64+0x4] ;  /* 0x0000040406057980 */ /* 0x000562000c101900 */
[----:B-1----:R-:W-:-:S02]  /*67770*/  IADD3 R14, P0, R2, 0x400, RZ ;  /* 0x00000400020e7810 */ /* 0x002fc40007f1e0ff */
[----:B------:R-:W-:-:S03]  /*67780*/  MOV R10, 0x677b0 ;  /* 0x000677b0000a7802 */ /* 0x000fc60000000f00 */
[----:B------:R-:W-:-:S03]  /*67790*/  IMAD.X R15, RZ, RZ, R3, P0 ;  /* 0x000000ffff0f7224 */ /* 0x000fc600000e0603 */
[----:B--2--5:R-:W-:Y:S05]  /*677a0*/  CALL.REL.NOINC `($_ZN7cutlass13device_kernelIN5flash19enable_sm80_to_sm89INS1_16FlashAttnBwdSm80INS1_25CollectiveMainloopBwdSm80ILi2ELi2EN4cute5tupleIJNS5_1CILi128EEES8_NS7_ILi64EEEEEENS_10bfloat16_tEfNS_4arch4Sm80ELb0ELb1ELb1ELb0ELb1ELb0ELb0ELb0ELi2ELi4ELi4ELi4ELb0EEENS1_24CollectiveEpilogueBwdGQAISA_fSD_Li256ELb0ELb1EEENS1_19SingleTileSchedulerILb0ELb0ELb0ELi128EEEEEEEEEvNT_6ParamsE$_ZN73_INTERNAL_24fd9406_37_flash_bwd_hdim64_bf16_softcap_sm80_cu_3fbc093a_29189atomicAddEPff) ;  /* 0xfffa357000007944 */ /* 0x024fea0003c3ffff */
[----:B------:R2:W5:Y:S01]  /*677b0*/  LD.E R5, [R6.64+0x8] ;  /* 0x0000080406057980 */ /* 0x000562000c101900 */
[----:B-1----:R-:W-:Y:S02]  /*677c0*/  IADD3 R14, P0, R2, 0x800, RZ ;  /* 0x00000800020e7810 */ /* 0x002fe40007f1e0ff */
        /* <DEDUP_REMOVED lines=148> */
[----:B------:R-:W-:-:S04]  /*68110*/  MOV R69, 0x0 ;  /* 0x0000000000457802 */ /* 0x000fc80000000f00 */
[----:B------:R-:W-:Y:S05]  /*68120*/  RET.REL.NODEC R68 `(_ZN7cutlass13device_kernelIN5flash19enable_sm80_to_sm89INS1_16FlashAttnBwdSm80INS1_25CollectiveMainloopBwdSm80ILi2ELi2EN4cute5tupleIJNS5_1CILi128EEES8_NS7_ILi64EEEEEENS_10bfloat16_tEfNS_4arch4Sm80ELb0ELb1ELb1ELb0ELb1ELb0ELb0ELb0ELi2ELi4ELi4ELi4ELb0EEENS1_24CollectiveEpilogueBwdGQAISA_fSD_Li256ELb0ELb1EEENS1_19SingleTileSchedulerILb0ELb0ELb0ELi128EEEEEEEEEvNT_6ParamsE) ;  /* 0xfff97ed044007950 */ /* 0x000fea0003c3ffff */
        .type           $_ZN7cutlass13device_kernelIN5flash19enable_sm80_to_sm89INS1_16FlashAttnBwdSm80INS1_25CollectiveMainloopBwdSm80ILi2ELi2EN4cute5tupleIJNS5_1CILi128EEES8_NS7_ILi64EEEEEENS_10bfloat16_tEfNS_4arch4Sm80ELb0ELb1ELb1ELb0ELb1ELb0ELb0ELb0ELi2ELi4ELi4ELi4ELb0EEENS1_24CollectiveEpilogueBwdGQAISA_fSD_Li256ELb0ELb1EEENS1_19SingleTileSchedulerILb0ELb0ELb0ELi128EEEEEEEEEvNT_6ParamsE$_ZZZN5flash25CollectiveMainloopBwdSm80ILi2ELi2EN4cute5tupleIJNS1_1CILi128EEES4_NS3_ILi64EEEEEEN7cutlass10bfloat16_tEfNS7_4arch4Sm80ELb0ELb1ELb1ELb0ELb1ELb0ELb0ELb0ELi2ELi4ELi4ELi4ELb0EE3mmaINS_16FlashAttnBwdSm80ISB_NS_24CollectiveEpilogueBwdGQAIS6_fSA_Li256ELb0ELb1EEENS_19SingleTileSchedulerILb0ELb0ELb0ELi128EEEE13SharedStorageENS1_6TensorINS1_11ArrayEngineIfLm32EEENS1_6LayoutINS2_IJNS2_IJNS3_ILi2EEESO_EEESO_NS3_ILi4EEEEEENS2_IJNS2_IJNS3_ILi1EEESO_EEESQ_NS3_ILi8EEEEEEEEEEEEbRKNSB_6ParamsERT0_S12_iNS2_IJiiiEEERT_ENKUliT_E_clIZSC_ISJ_SX_EbS10_S12_S12_iS13_S15_EUlRS16_iE_EEDaiS16_ENKUlvE0_clEv,@function
        .size           $_ZN7cutlass13device_kernelIN5flash19enable_sm80_to_sm89INS1_16FlashAttnBwdSm80INS1_25CollectiveMainloopBwdSm80ILi2ELi2EN4cute5tupleIJNS5_1CILi128EEES8_NS7_ILi64EEEEEENS_10bfloat16_tEfNS_4arch4Sm80ELb0ELb1ELb1ELb0ELb1ELb0ELb0ELb0ELi2ELi4ELi4ELi4ELb0EEENS1_24CollectiveEpilogueBwdGQAISA_fSD_Li256ELb0ELb1EEENS1_19SingleTileSchedulerILb0ELb0ELb0ELi128EEEEEEEEEvNT_6ParamsE$_ZZZN5flash25CollectiveMainloopBwdSm80ILi2ELi2EN4cute5tupleIJNS1_1CILi128EEES4_NS3_ILi64EEEEEEN7cutlass10bfloat16_tEfNS7_4arch4Sm80ELb0ELb1ELb1ELb0ELb1ELb0ELb0ELb0ELi2ELi4ELi4ELi4ELb0EE3mmaINS_16FlashAttnBwdSm80ISB_NS_24CollectiveEpilogueBwdGQAIS6_fSA_Li256ELb0ELb1EEENS_19SingleTileSchedulerILb0ELb0ELb0ELi128EEEE13SharedStorageENS1_6TensorINS1_11ArrayEngineIfLm32EEENS1_6LayoutINS2_IJNS2_IJNS3_ILi2EEESO_EEESO_NS3_ILi4EEEEEENS2_IJNS2_IJNS3_ILi1EEESO_EEESQ_NS3_ILi8EEEEEEEEEEEEbRKNSB_6ParamsERT0_S12_iNS2_IJiiiEEERT_ENKUliT_E_clIZSC_ISJ_SX_EbS10_S12_S12_iS13_S15_EUlRS16_iE_EEDaiS16_ENKUlvE0_clEv,($_ZN7cutlass13device_kernelIN5flash19enable_sm80_to_sm89INS1_16FlashAttnBwdSm80INS1_25CollectiveMainloopBwdSm80ILi2ELi2EN4cute5tupleIJNS5_1CILi128EEES8_NS7_ILi64EEEEEENS_10bfloat16_tEfNS_4arch4Sm80ELb0ELb1ELb1ELb0ELb1ELb0ELb0ELb0ELi2ELi4ELi4ELi4ELb0EEENS1_24CollectiveEpilogueBwdGQAISA_fSD_Li256ELb0ELb1EEENS1_19SingleTileSchedulerILb0ELb0ELb0ELi128EEEEEEEEEvNT_6ParamsE$_ZZZN5flash25CollectiveMainloopBwdSm80ILi2ELi2EN4cute5tupleIJNS1_1CILi128EEES4_NS3_ILi64EEEEEEN7cutlass10bfloat16_tEfNS7_4arch4Sm80ELb0ELb1ELb1ELb0ELb1ELb0ELb0ELb0ELi2ELi4ELi4ELi4ELb0EE3mmaINS_16FlashAttnBwdSm80ISB_NS_24CollectiveEpilogueBwdGQAIS6_fSA_Li256ELb0ELb1EEENS_19SingleTileSchedulerILb0ELb0ELb0ELi128EEEE13SharedStorageENS1_6TensorINS1_11ArrayEngineIfLm32EEENS1_6LayoutINS2_IJNS2_IJNS3_ILi2EEESO_EEESO_NS3_ILi4EEEEEENS2_IJNS2_IJNS3_ILi1EEESO_EEESQ_NS3_ILi8EEEEEEEEEEEEbRKNSB_6ParamsERT0_S12_iNS2_IJiiiEEERT_ENKUliT_E_clIZSC_ISJ_SX_EbS10_S12_S12_iS13_S15_EUlRS16_iE_EEDaiS16_ENKUlvE1_clEv - $_ZN7cutlass13device_kernelIN5flash19enable_sm80_to_sm89INS1_16FlashAttnBwdSm80INS1_25CollectiveMainloopBwdSm80ILi2ELi2EN4cute5tupleIJNS5_1CILi128EEES8_NS7_ILi64EEEEEENS_10bfloat16_tEfNS_4arch4Sm80ELb0ELb1ELb1ELb0ELb1ELb0ELb0ELb0ELi2ELi4ELi4ELi4ELb0EEENS1_24CollectiveEpilogueBwdGQAISA_fSD_Li256ELb0ELb1EEENS1_19SingleTileSchedulerILb0ELb0ELb0ELi128EEEEEEEEEvNT_6ParamsE$_ZZZN5flash25CollectiveMainloopBwdSm80ILi2ELi2EN4cute5tupleIJNS1_1CILi128EEES4_NS3_ILi64EEEEEEN7cutlass10bfloat16_tEfNS7_4arch4Sm80ELb0ELb1ELb1ELb0ELb1ELb0ELb0ELb0ELi2ELi4ELi4ELi4ELb0EE3mmaINS_16FlashAttnBwdSm80ISB_NS_24CollectiveEpilogueBwdGQAIS6_fSA_Li256ELb0ELb1EEENS_19SingleTileSchedulerILb0ELb0ELb0ELi128EEEE13SharedStorageENS1_6TensorINS1_11ArrayEngineIfLm32EEENS1_6LayoutINS2_IJNS2_IJNS3_ILi2EEESO_EEESO_NS3_ILi4EEEEEENS2_IJNS2_IJNS3_ILi1EEESO_EEESQ_NS3_ILi8EEEEEEEEEEEEbRKNSB_6ParamsERT0_S12_iNS2_IJiiiEEERT_ENKUliT_E_clIZSC_ISJ_SX_EbS10_S12_S12_iS13_S15_EUlRS16_iE_EEDaiS16_ENKUlvE0_clEv)
$_ZN7cutlass13device_kernelIN5flash19enable_sm80_to_sm89INS1_16FlashAttnBwdSm80INS1_25CollectiveMainloopBwdSm80ILi2ELi2EN4cute5tupleIJNS5_1CILi128EEES8_NS7_ILi64EEEEEENS_10bfloat16_tEfNS_4arch4Sm80ELb0ELb1ELb1ELb0ELb1ELb0ELb0ELb0ELi2ELi4ELi4ELi4ELb0EEENS1_24CollectiveEpilogueBwdGQAISA_fSD_Li256ELb0ELb1EEENS1_19SingleTileSchedulerILb0ELb0ELb0ELi128EEEEEEEEEvNT_6ParamsE$_ZZZN5flash25CollectiveMainloopBwdSm80ILi2ELi2EN4cute5tupleIJNS1_1CILi128EEES4_NS3_ILi64EEEEEEN7cutlass10bfloat16_tEfNS7_4arch4Sm80ELb0ELb1ELb1ELb0ELb1ELb0ELb0ELb0ELi2ELi4ELi4ELi4ELb0EE3mmaINS_16FlashAttnBwdSm80ISB_NS_24CollectiveEpilogueBwdGQAIS6_fSA_Li256ELb0ELb1EEENS_19SingleTileSchedulerILb0ELb0ELb0ELi128EEEE13SharedStorageENS1_6TensorINS1_11ArrayEngineIfLm32EEENS1_6LayoutINS2_IJNS2_IJNS3_ILi2EEESO_EEESO_NS3_ILi4EEEEEENS2_IJNS2_IJNS3_ILi1EEESO_EEESQ_NS3_ILi8EEEEEEEEEEEEbRKNSB_6ParamsERT0_S12_iNS2_IJiiiEEERT_ENKUliT_E_clIZSC_ISJ_SX_EbS10_S12_S12_iS13_S15_EUlRS16_iE_EEDaiS16_ENKUlvE0_clEv:
[----:B------:R-:W-:-:S05]  /*68130*/  IADD3 R3, R16, -c[0x0][0x20], RZ ;  /* 0x8000080010037a10 */ /* 0x000fca0007ffe0ff */
[----:B------:R-:W-:-:S05]  /*68140*/  IMAD R3, R10, 0x4, R3 ;  /* 0x000000040a037824 */ /* 0x000fca00078e0203 */
[----:B------:R1:W5:Y:S02]  /*68150*/  LDL R4, [R3] ;  /* 0x0000000003047983 */ /* 0x0003640000100800 */
[----:B-1----:R-:W-:-:S04]  /*68160*/  MOV R3, 0x0 ;  /* 0x0000000000037802 */ /* 0x002fc80000000f00 */
[----:B------:R-:W-:Y:S05]  /*68170*/  RET.REL.NODEC R2 `(_ZN7cutlass13device_kernelIN5flash19enable_sm80_to_sm89INS1_16FlashAttnBwdSm80INS1_25CollectiveMainloopBwdSm80ILi2ELi2EN4cute5tupleIJNS5_1CILi128EEES8_NS7_ILi64EEEEEENS_10bfloat16_tEfNS_4arch4Sm80ELb0ELb1ELb1ELb0ELb1ELb0ELb0ELb0ELi2ELi4ELi4ELi4ELb0EEENS1_24CollectiveEpilogueBwdGQAISA_fSD_Li256ELb0ELb1EEENS1_19SingleTileSchedulerILb0ELb0ELb0ELi128EEEEEEEEEvNT_6ParamsE) ;  /* 0xfff97e8002007950 */ /* 0x000fea0003c3ffff */
        .type           $_ZN7cutlass13device_kernelIN5flash19enable_sm80_to_sm89INS1_16FlashAttnBwdSm80INS1_25CollectiveMainloopBwdSm80ILi2ELi2EN4cute5tupleIJNS5_1CILi128EEES8_NS7_ILi64EEEEEENS_10bfloat16_tEfNS_4arch4Sm80ELb0ELb1ELb1ELb0ELb1ELb0ELb0ELb0ELi2ELi4ELi4ELi4ELb0EEENS1_24CollectiveEpilogueBwdGQAISA_fSD_Li256ELb0ELb1EEENS1_19SingleTileSchedulerILb0ELb0ELb0ELi128EEEEEEEEEvNT_6ParamsE$_ZZZN5flash25CollectiveMainloopBwdSm80ILi2ELi2EN4cute5tupleIJNS1_1CILi128EEES4_NS3_ILi64EEEEEEN7cutlass10bfloat16_tEfNS7_4arch4Sm80ELb0ELb1ELb1ELb0ELb1ELb0ELb0ELb0ELi2ELi4ELi4ELi4ELb0EE3mmaINS_16FlashAttnBwdSm80ISB_NS_24CollectiveEpilogueBwdGQAIS6_fSA_Li256ELb0ELb1EEENS_19SingleTileSchedulerILb0ELb0ELb0ELi128EEEE13SharedStorageENS1_6TensorINS1_11ArrayEngineIfLm32EEENS1_6LayoutINS2_IJNS2_IJNS3_ILi2EEESO_EEESO_NS3_ILi4EEEEEENS2_IJNS2_IJNS3_ILi1EEESO_EEESQ_NS3_ILi8EEEEEEEEEEEEbRKNSB_6ParamsERT0_S12_iNS2_IJiiiEEERT_ENKUliT_E_clIZSC_ISJ_SX_EbS10_S12_S12_iS13_S15_EUlRS16_iE_EEDaiS16_ENKUlvE1_clEv,@function
        .size           $_ZN7cutlass13device_kernelIN5flash19enable_sm80_to_sm89INS1_16FlashAttnBwdSm80INS1_25CollectiveMainloopBwdSm80ILi2ELi2EN4cute5tupleIJNS5_1CILi128EEES8_NS7_ILi64EEEEEENS_10bfloat16_tEfNS_4arch4Sm80ELb0ELb1ELb1ELb0ELb1ELb0ELb0ELb0ELi2ELi4ELi4ELi4ELb0EEENS1_24CollectiveEpilogueBwdGQAISA_fSD_Li256ELb0ELb1EEENS1_19SingleTileSchedulerILb0ELb0ELb0ELi128EEEEEEEEEvNT_6ParamsE$_ZZZN5flash25CollectiveMainloopBwdSm80ILi2ELi2EN4cute5tupleIJNS1_1CILi128EEES4_NS3_ILi64EEEEEEN7cutlass10bfloat16_tEfNS7_4arch4Sm80ELb0ELb1ELb1ELb0ELb1ELb0ELb0ELb0ELi2ELi4ELi4ELi4ELb0EE3mmaINS_16FlashAttnBwdSm80ISB_NS_24CollectiveEpilogueBwdGQAIS6_fSA_Li256ELb0ELb1EEENS_19SingleTileSchedulerILb0ELb0ELb0ELi128EEEE13SharedStorageENS1_6TensorINS1_11ArrayEngineIfLm32EEENS1_6LayoutINS2_IJNS2_IJNS3_ILi2EEESO_EEESO_NS3_ILi4EEEEEENS2_IJNS2_IJNS3_ILi1EEESO_EEESQ_NS3_ILi8EEEEEEEEEEEEbRKNSB_6ParamsERT0_S12_iNS2_IJiiiEEERT_ENKUliT_E_clIZSC_ISJ_SX_EbS10_S12_S12_iS13_S15_EUlRS16_iE_EEDaiS16_ENKUlvE1_clEv,($__internal_8_$__cuda_sm70_warpsync - $_ZN7cutlass13device_kernelIN5flash19enable_sm80_to_sm89INS1_16FlashAttnBwdSm80INS1_25CollectiveMainloopBwdSm80ILi2ELi2EN4cute5tupleIJNS5_1CILi128EEES8_NS7_ILi64EEEEEENS_10bfloat16_tEfNS_4arch4Sm80ELb0ELb1ELb1ELb0ELb1ELb0ELb0ELb0ELi2ELi4ELi4ELi4ELb0EEENS1_24CollectiveEpilogueBwdGQAISA_fSD_Li256ELb0ELb1EEENS1_19SingleTileSchedulerILb0ELb0ELb0ELi128EEEEEEEEEvNT_6ParamsE$_ZZZN5flash25CollectiveMainloopBwdSm80ILi2ELi2EN4cute5tupleIJNS1_1CILi128EEES4_NS3_ILi64EEEEEEN7cutlass10bfloat16_tEfNS7_4arch4Sm80ELb0ELb1ELb1ELb0ELb1ELb0ELb0ELb0ELi2ELi4ELi4ELi4ELb0EE3mmaINS_16FlashAttnBwdSm80ISB_NS_24CollectiveEpilogueBwdGQAIS6_fSA_Li256ELb0ELb1EEENS_19SingleTileSchedulerILb0ELb0ELb0ELi128EEEE13SharedStorageENS1_6TensorINS1_11ArrayEngineIfLm32EEENS1_6LayoutINS2_IJNS2_IJNS3_ILi2EEESO_EEESO_NS3_ILi4EEEEEENS2_IJNS2_IJNS3_ILi1EEESO_EEESQ_NS3_ILi8EEEEEEEEEEEEbRKNSB_6ParamsERT0_S12_iNS2_IJiiiEEERT_ENKUliT_E_clIZSC_ISJ_SX_EbS10_S12_S12_iS13_S15_EUlRS16_iE_EEDaiS16_ENKUlvE1_clEv)
$_ZN7cutlass13device_kernelIN5flash19enable_sm80_to_sm89INS1_16FlashAttnBwdSm80INS1_25CollectiveMainloopBwdSm80ILi2ELi2EN4cute5tupleIJNS5_1CILi128EEES8_NS7_ILi64EEEEEENS_10bfloat16_tEfNS_4arch4Sm80ELb0ELb1ELb1ELb0ELb1ELb0ELb0ELb0ELi2ELi4ELi4ELi4ELb0EEENS1_24CollectiveEpilogueBwdGQAISA_fSD_Li256ELb0ELb1EEENS1_19SingleTileSchedulerILb0ELb0ELb0ELi128EEEEEEEEEvNT_6ParamsE$_ZZZN5flash25CollectiveMainloopBwdSm80ILi2ELi2EN4cute5tupleIJNS1_1CILi128EEES4_NS3_ILi64EEEEEEN7cutlass10bfloat16_tEfNS7_4arch4Sm80ELb0ELb1ELb1ELb0ELb1ELb0ELb0ELb0ELi2ELi4ELi4ELi4ELb0EE3mmaINS_16FlashAttnBwdSm80ISB_NS_24CollectiveEpilogueBwdGQAIS6_fSA_Li256ELb0ELb1EEENS_19SingleTileSchedulerILb0ELb0ELb0ELi128EEEE13SharedStorageENS1_6TensorINS1_11ArrayEngineIfLm32EEENS1_6LayoutINS2_IJNS2_IJNS3_ILi2EEESO_EEESO_NS3_ILi4EEEEEENS2_IJNS2_IJNS3_ILi1EEESO_EEESQ_NS3_ILi8EEEEEEEEEEEEbRKNSB_6ParamsERT0_S12_iNS2_IJiiiEEERT_ENKUliT_E_clIZSC_ISJ_SX_EbS10_S12_S12_iS13_S15_EUlRS16_iE_EEDaiS16_ENKUlvE1_clEv:
[----:B------:R-:W-:-:S05]  /*68180*/  IADD3 R3, R7, -c[0x0][0x20], RZ ;  /* 0x8000080007037a10 */ /* 0x000fca0007ffe0ff */
[----:B------:R-:W-:-:S05]  /*68190*/  IMAD R3, R10, 0x4, R3 ;  /* 0x000000040a037824 */ /* 0x000fca00078e0203 */
[----:B------:R1:W5:Y:S02]  /*681a0*/  LDL R4, [R3] ;  /* 0x0000000003047983 */ /* 0x0003640000100800 */
[----:B-1----:R-:W-:-:S04]  /*681b0*/  MOV R3, 0x0 ;  /* 0x0000000000037802 */ /* 0x002fc80000000f00 */
[----:B------:R-:W-:Y:S05]  /*681c0*/  RET.REL.NODEC R2 `(_ZN7cutlass13device_kernelIN5flash19enable_sm80_to_sm89INS1_16FlashAttnBwdSm80INS1_25CollectiveMainloopBwdSm80ILi2ELi2EN4cute5tupleIJNS5_1CILi128EEES8_NS7_ILi64EEEEEENS_10bfloat16_tEfNS_4arch4Sm80ELb0ELb1ELb1ELb0ELb1ELb0ELb0ELb0ELi2ELi4ELi4ELi4ELb0EEENS1_24CollectiveEpilogueBwdGQAISA_fSD_Li256ELb0ELb1EEENS1_19SingleTileSchedulerILb0ELb0ELb0ELi128EEEEEEEEEvNT_6ParamsE) ;  /* 0xfff97e3002007950 */ /* 0x000fea0003c3ffff */
        .weak           $__internal_8_$__cuda_sm70_warpsync
        .type           $__internal_8_$__cuda_sm70_warpsync,@function
        .size           $__internal_8_$__cuda_sm70_warpsync,($_ZN7cutlass13device_kernelIN5flash19enable_sm80_to_sm89INS1_16FlashAttnBwdSm80INS1_25CollectiveMainloopBwdSm80ILi2ELi2EN4cute5tupleIJNS5_1CILi128EEES8_NS7_ILi64EEEEEENS_10bfloat16_tEfNS_4arch4Sm80ELb0ELb1ELb1ELb0ELb1ELb0ELb0ELb0ELi2ELi4ELi4ELi4ELb0EEENS1_24CollectiveEpilogueBwdGQAISA_fSD_Li256ELb0ELb1EEENS1_19SingleTileSchedulerILb0ELb0ELb0ELi128EEEEEEEEEvNT_6ParamsE$__fAtomicAdd - $__internal_8_$__cuda_sm70_warpsync)
$__internal_8_$__cuda_sm70_warpsync:
[----:B------:R-:W-:Y:S01]  /*681d0*/  MOV R5, 0x0 ;  /* 0x0000000000057802 */ /* 0x000fe20000000f00 */
[----:B------:R-:W-:Y:S04]  /*681e0*/  WARPSYNC R40 ;  /* 0x0000002800007348 */ /* 0x000fe80003800000 */
[----:B------:R-:W-:Y:S05]  /*681f0*/  RET.REL.NODEC R4 `(_ZN7cutlass13device_kernelIN5flash19enable_sm80_to_sm89INS1_16FlashAttnBwdSm80INS1_25CollectiveMainloopBwdSm80ILi2ELi2EN4cute5tupleIJNS5_1CILi128EEES8_NS7_ILi64EEEEEENS_10bfloat16_tEfNS_4arch4Sm80ELb0ELb1ELb1ELb0ELb1ELb0ELb0ELb0ELi2ELi4ELi4ELi4ELb0EEENS1_24CollectiveEpilogueBwdGQAISA_fSD_Li256ELb0ELb1EEENS1_19SingleTileSchedulerILb0ELb0ELb0ELi128EEEEEEEEEvNT_6ParamsE) ;  /* 0xfff97e0004007950 */ /* 0x000fea0003c3ffff */
        .type           $_ZN7cutlass13device_kernelIN5flash19enable_sm80_to_sm89INS1_16FlashAttnBwdSm80INS1_25CollectiveMainloopBwdSm80ILi2ELi2EN4cute5tupleIJNS5_1CILi128EEES8_NS7_ILi64EEEEEENS_10bfloat16_tEfNS_4arch4Sm80ELb0ELb1ELb1ELb0ELb1ELb0ELb0ELb0ELi2ELi4ELi4ELi4ELb0EEENS1_24CollectiveEpilogueBwdGQAISA_fSD_Li256ELb0ELb1EEENS1_19SingleTileSchedulerILb0ELb0ELb0ELi128EEEEEEEEEvNT_6ParamsE$__fAtomicAdd,@function
        .size           $_ZN7cutlass13device_kernelIN5flash19enable_sm80_to_sm89INS1_16FlashAttnBwdSm80INS1_25CollectiveMainloopBwdSm80ILi2ELi2EN4cute5tupleIJNS5_1CILi128EEES8_NS7_ILi64EEEEEENS_10bfloat16_tEfNS_4arch4Sm80ELb0ELb1ELb1ELb0ELb1ELb0ELb0ELb0ELi2ELi4ELi4ELi4ELb0EEENS1_24CollectiveEpilogueBwdGQAISA_fSD_Li256ELb0ELb1EEENS1_19SingleTileSchedulerILb0ELb0ELb0ELi128EEEEEEEEEvNT_6ParamsE$__fAtomicAdd,($_ZN7cutlass13device_kernelIN5flash19enable_sm80_to_sm89INS1_16FlashAttnBwdSm80INS1_25CollectiveMainloopBwdSm80ILi2ELi2EN4cute5tupleIJNS5_1CILi128EEES8_NS7_ILi64EEEEEENS_10bfloat16_tEfNS_4arch4Sm80ELb0ELb1ELb1ELb0ELb1ELb0ELb0ELb0ELi2ELi4ELi4ELi4ELb0EEENS1_24CollectiveEpilogueBwdGQAISA_fSD_Li256ELb0ELb1EEENS1_19SingleTileSchedulerILb0ELb0ELb0ELi128EEEEEEEEEvNT_6ParamsE$__umulhi - $_ZN7cutlass13device_kernelIN5flash19enable_sm80_to_sm89INS1_16FlashAttnBwdSm80INS1_25CollectiveMainloopBwdSm80ILi2ELi2EN4cute5tupleIJNS5_1CILi128EEES8_NS7_ILi64EEEEEENS_10bfloat16_tEfNS_4arch4Sm80ELb0ELb1ELb1ELb0ELb1ELb0ELb0ELb0ELi2ELi4ELi4ELi4ELb0EEENS1_24CollectiveEpilogueBwdGQAISA_fSD_Li256ELb0ELb1EEENS1_19SingleTileSchedulerILb0ELb0ELb0ELi128EEEEEEEEEvNT_6ParamsE$__fAtomicAdd)
$_ZN7cutlass13device_kernelIN5flash19enable_sm80_to_sm89INS1_16FlashAttnBwdSm80INS1_25CollectiveMainloopBwdSm80ILi2ELi2EN4cute5tupleIJNS5_1CILi128EEES8_NS7_ILi64EEEEEENS_10bfloat16_tEfNS_4arch4Sm80ELb0ELb1ELb1ELb0ELb1ELb0ELb0ELb0ELi2ELi4ELi4ELi4ELb0EEENS1_24CollectiveEpilogueBwdGQAISA_fSD_Li256ELb0ELb1EEENS1_19SingleTileSchedulerILb0ELb0ELb0ELi128EEEEEEEEEvNT_6ParamsE$__fAtomicAdd:
[----:B------:R-:W-:Y:S02]  /*68200*/  ULDC.64 UR8, c[0x0][0x118] ;  /* 0x0000460000087ab9 */ /* 0x000fe40000000a00 */
[----:B------:R-:W2:Y:S01]  /*68210*/  ATOM.E.ADD.F32.FTZ.RN.STRONG.GPU P0, RZ, [R14.64], R5 ;  /* 0x000000050eff798a */ /* 0x000ea2000810e7c8 */
[----:B------:R-:W-:Y:S02]  /*68220*/  MOV R13, 0x0 ;  /* 0x00000000000d7802 */ /* 0x000fe40000000f00 */
[----:B------:R-:W-:-:S02]  /*68230*/  MOV R9, R5 ;  /* 0x0000000500097202 */ /* 0x000fc40000000f00 */
[----:B--2---:R-:W-:Y:S05]  /*68240*/  @P0 RET.REL.NODEC R12 `(_ZN7cutlass13device_kernelIN5flash19enable_sm80_to_sm89INS1_16FlashAttnBwdSm80INS1_25CollectiveMainloopBwdSm80ILi2ELi2EN4cute5tupleIJNS5_1CILi128EEES8_NS7_ILi64EEEEEENS_10bfloat16_tEfNS_4arch4Sm80ELb0ELb1ELb1ELb0ELb1ELb0ELb0ELb0ELi2ELi4ELi4ELi4ELb0EEENS1_24CollectiveEpilogueBwdGQAISA_fSD_Li256ELb0ELb1EEENS1_19SingleTileSchedulerILb0ELb0ELb0ELi128EEEEEEEEEvNT_6ParamsE) ;  /* 0xfff97db00c000950 */ /* 0x004fea0003c3ffff */
[----:B------:R-:W1:Y:S02]  /*68250*/  QSPC.E.S P0, RZ, [R14] ;  /* 0x000000000eff73aa */ /* 0x000e640000000500 */
[----:B-1----:R-:W-:Y:S05]  /*68260*/  @!P0 BRA `(.L_x_1898) ;  /* 0x0000008000008947 */ /* 0x002fea0003800000 */
[----:B------:R-:W-:-:S05]  /*68270*/  LOP3.LUT R8, R14, 0xffffff, RZ, 0xc0, !PT ;  /* 0x00ffffff0e087812 */ /* 0x000fca00078ec0ff */
.L_x_1899:
[----:B------:R-:W1:Y:S02]  /*68280*/  LDS R4, [R8] ;  /* 0x0000000008047984 */ /* 0x000e640000000800 */
[----:B-1----:R-:W-:-:S06]  /*68290*/  FADD R5, R9, R4 ;  /* 0x0000000409057221 */ /* 0x002fcc0000000000 */
[----:B------:R-:W1:Y:S02]  /*682a0*/  ATOMS.CAST.SPIN R5, [R8], R4, R5 ;  /* 0x000000040805738d */ /* 0x000e640001800005 */
[----:B-1----:R-:W-:-:S13]  /*682b0*/  ISETP.EQ.U32.AND P0, PT, R5, 0x1, PT ;  /* 0x000000010500780c */ /* 0x002fda0003f02070 */
[----:B------:R-:W-:Y:S05]  /*682c0*/  @!P0 BRA `(.L_x_1899) ;  /* 0xffffffb000008947 */ /* 0x000fea000383ffff */
[----:B------:R-:W-:-:S04]  /*682d0*/  MOV R13, 0x0 ;  /* 0x00000000000d7802 */ /* 0x000fc80000000f00 */
[----:B------:R-:W-:Y:S05]  /*682e0*/  RET.REL.NODEC R12 `(_ZN7cutlass13device_kernelIN5flash19enable_sm80_to_sm89INS1_16FlashAttnBwdSm80INS1_25CollectiveMainloopBwdSm80ILi2ELi2EN4cute5tupleIJNS5_1CILi128EEES8_NS7_ILi64EEEEEENS_10bfloat16_tEfNS_4arch4Sm80ELb0ELb1ELb1ELb0ELb1ELb0ELb0ELb0ELi2ELi4ELi4ELi4ELb0EEENS1_24CollectiveEpilogueBwdGQAISA_fSD_Li256ELb0ELb1EEENS1_19SingleTileSchedulerILb0ELb0ELb0ELi128EEEEEEEEEvNT_6ParamsE) ;  /* 0xfff97d100c007950 */ /* 0x000fea0003c3ffff */
.L_x_1898:
[----:B------:R-:W2:Y:S01]  /*682f0*/  LD.E R4, [R14.64] ;  /* 0x000000080e047980 */ /* 0x000ea2000c101900 */
[----:B------:R-:W-:Y:S01]  /*68300*/  MOV R13, 0x0 ;  /* 0x00000000000d7802 */ /* 0x000fe20000000f00 */
[----:B--2---:R-:W-:-:S05]  /*68310*/  FADD R9, R9, R4 ;  /* 0x0000000409097221 */ /* 0x004fca0000000000 */
[----:B------:R1:W-:Y:S01]  /*68320*/  ST.E [R14.64], R9 ;  /* 0x000000090e007985 */ /* 0x0003e2000c101908 */
[----:B------:R-:W-:Y:S05]  /*68330*/  RET.REL.NODEC R12 `(_ZN7cutlass13device_kernelIN5flash19enable_sm80_to_sm89INS1_16FlashAttnBwdSm80INS1_25CollectiveMainloopBwdSm80ILi2ELi2EN4cute5tupleIJNS5_1CILi128EEES8_NS7_ILi64EEEEEENS_10bfloat16_tEfNS_4arch4Sm80ELb0ELb1ELb1ELb0ELb1ELb0ELb0ELb0ELi2ELi4ELi4ELi4ELb0EEENS1_24CollectiveEpilogueBwdGQAISA_fSD_Li256ELb0ELb1EEENS1_19SingleTileSchedulerILb0ELb0ELb0ELi128EEEEEEEEEvNT_6ParamsE) ;  /* 0xfff97cc00c007950 */ /* 0x000fea0003c3ffff */
        .type           $_ZN7cutlass13device_kernelIN5flash19enable_sm80_to_sm89INS1_16FlashAttnBwdSm80INS1_25CollectiveMainloopBwdSm80ILi2ELi2EN4cute5tupleIJNS5_1CILi128EEES8_NS7_ILi64EEEEEENS_10bfloat16_tEfNS_4arch4Sm80ELb0ELb1ELb1ELb0ELb1ELb0ELb0ELb0ELi2ELi4ELi4ELi4ELb0EEENS1_24CollectiveEpilogueBwdGQAISA_fSD_Li256ELb0ELb1EEENS1_19SingleTileSchedulerILb0ELb0ELb0ELi128EEEEEEEEEvNT_6ParamsE$__umulhi,@function
        .size           $_ZN7cutlass13device_kernelIN5flash19enable_sm80_to_sm89INS1_16FlashAttnBwdSm80INS1_25CollectiveMainloopBwdSm80ILi2ELi2EN4cute5tupleIJNS5_1CILi128EEES8_NS7_ILi64EEEEEENS_10bfloat16_tEfNS_4arch4Sm80ELb0ELb1ELb1ELb0ELb1ELb0ELb0ELb0ELi2ELi4ELi4ELi4ELb0EEENS1_24CollectiveEpilogueBwdGQAISA_fSD_Li256ELb0ELb1EEENS1_19SingleTileSchedulerILb0ELb0ELb0ELi128EEEEEEEEEvNT_6ParamsE$__umulhi,($_ZN7cutlass13device_kernelIN5flash19enable_sm80_to_sm89INS1_16FlashAttnBwdSm80INS1_25CollectiveMainloopBwdSm80ILi2ELi2EN4cute5tupleIJNS5_1CILi128EEES8_NS7_ILi64EEEEEENS_10bfloat16_tEfNS_4arch4Sm80ELb0ELb1ELb1ELb0ELb1ELb0ELb0ELb0ELi2ELi4ELi4ELi4ELb0EEENS1_24CollectiveEpilogueBwdGQAISA_fSD_Li256ELb0ELb1EEENS1_19SingleTileSchedulerILb0ELb0ELb0ELi128EEEEEEEEEvNT_6ParamsE$exp2f - $_ZN7cutlass13device_kernelIN5flash19enable_sm80_to_sm89INS1_16FlashAttnBwdSm80INS1_25CollectiveMainloopBwdSm80ILi2ELi2EN4cute5tupleIJNS5_1CILi128EEES8_NS7_ILi64EEEEEENS_10bfloat16_tEfNS_4arch4Sm80ELb0ELb1ELb1ELb0ELb1ELb0ELb0ELb0ELi2ELi4ELi4ELi4ELb0EEENS1_24CollectiveEpilogueBwdGQAISA_fSD_Li256ELb0ELb1EEENS1_19SingleTileSchedulerILb0ELb0ELb0ELi128EEEEEEEEEvNT_6ParamsE$__umulhi)
$_ZN7cutlass13device_kernelIN5flash19enable_sm80_to_sm89INS1_16FlashAttnBwdSm80INS1_25CollectiveMainloopBwdSm80ILi2ELi2EN4cute5tupleIJNS5_1CILi128EEES8_NS7_ILi64EEEEEENS_10bfloat16_tEfNS_4arch4Sm80ELb0ELb1ELb1ELb0ELb1ELb0ELb0ELb0ELi2ELi4ELi4ELi4ELb0EEENS1_24CollectiveEpilogueBwdGQAISA_fSD_Li256ELb0ELb1EEENS1_19SingleTileSchedulerILb0ELb0ELb0ELi128EEEEEEEEEvNT_6ParamsE$__umulhi:
[----:B------:R-:W-:Y:S01]  /*68340*/  MOV R8, R2 ;  /* 0x0000000200087202 */ /* 0x000fe20000000f00 */
[----:B------:R-:W-:Y:S01]  /*68350*/  IMAD.HI.U32 R6, R7, R6, RZ ;  /* 0x0000000607067227 */ /* 0x000fe200078e00ff */
[----:B------:R-:W-:-:S04]  /*68360*/  MOV R9, 0x0 ;  /* 0x0000000000097802 */ /* 0x000fc80000000f00 */
[----:B------:R-:W-:Y:S05]  /*68370*/  RET.REL.NODEC R8 `(_ZN7cutlass13device_kernelIN5flash19enable_sm80_to_sm89INS1_16FlashAttnBwdSm80INS1_25CollectiveMainloopBwdSm80ILi2ELi2EN4cute5tupleIJNS5_1CILi128EEES8_NS7_ILi64EEEEEENS_10bfloat16_tEfNS_4arch4Sm80ELb0ELb1ELb1ELb0ELb1ELb0ELb0ELb0ELi2ELi4ELi4ELi4ELb0EEENS1_24CollectiveEpilogueBwdGQAISA_fSD_Li256ELb0ELb1EEENS1_19SingleTileSchedulerILb0ELb0ELb0ELi128EEEEEEEEEvNT_6ParamsE) ;  /* 0xfff97c8008007950 */ /* 0x000fea0003c3ffff */
        .type           $_ZN7cutlass13device_kernelIN5flash19enable_sm80_to_sm89INS1_16FlashAttnBwdSm80INS1_25CollectiveMainloopBwdSm80ILi2ELi2EN4cute5tupleIJNS5_1CILi128EEES8_NS7_ILi64EEEEEENS_10bfloat16_tEfNS_4arch4Sm80ELb0ELb1ELb1ELb0ELb1ELb0ELb0ELb0ELi2ELi4ELi4ELi4ELb0EEENS1_24CollectiveEpilogueBwdGQAISA_fSD_Li256ELb0ELb1EEENS1_19SingleTileSchedulerILb0ELb0ELb0ELi128EEEEEEEEEvNT_6ParamsE$exp2f,@function
        .size           $_ZN7cutlass13device_kernelIN5flash19enable_sm80_to_sm89INS1_16FlashAttnBwdSm80INS1_25CollectiveMainloopBwdSm80ILi2ELi2EN4cute5tupleIJNS5_1CILi128EEES8_NS7_ILi64EEEEEENS_10bfloat16_tEfNS_4arch4Sm80ELb0ELb1ELb1ELb0ELb1ELb0ELb0ELb0ELi2ELi4ELi4ELi4ELb0EEENS1_24CollectiveEpilogueBwdGQAISA_fSD_Li256ELb0ELb1EEENS1_19SingleTileSchedulerILb0ELb0ELb0ELi128EEEEEEEEEvNT_6ParamsE$exp2f,($_ZN7cutlass13device_kernelIN5flash19enable_sm80_to_sm89INS1_16FlashAttnBwdSm80INS1_25CollectiveMainloopBwdSm80ILi2ELi2EN4cute5tupleIJNS5_1CILi128EEES8_NS7_ILi64EEEEEENS_10bfloat16_tEfNS_4arch4Sm80ELb0ELb1ELb1ELb0ELb1ELb0ELb0ELb0ELi2ELi4ELi4ELi4ELb0EEENS1_24CollectiveEpilogueBwdGQAISA_fSD_Li256ELb0ELb1EEENS1_19SingleTileSchedulerILb0ELb0ELb0ELi128EEEEEEEEEvNT_6ParamsE$min - $_ZN7cutlass13device_kernelIN5flash19enable_sm80_to_sm89INS1_16FlashAttnBwdSm80INS1_25CollectiveMainloopBwdSm80ILi2ELi2EN4cute5tupleIJNS5_1CILi128EEES8_NS7_ILi64EEEEEENS_10bfloat16_tEfNS_4arch4Sm80ELb0ELb1ELb1ELb0ELb1ELb0ELb0ELb0ELi2ELi4ELi4ELi4ELb0EEENS1_24CollectiveEpilogueBwdGQAISA_fSD_Li256ELb0ELb1EEENS1_19SingleTileSchedulerILb0ELb0ELb0ELi128EEEEEEEEEvNT_6ParamsE$exp2f)
$_ZN7cutlass13device_kernelIN5flash19enable_sm80_to_sm89INS1_16FlashAttnBwdSm80INS1_25CollectiveMainloopBwdSm80ILi2ELi2EN4cute5tupleIJNS5_1CILi128EEES8_NS7_ILi64EEEEEENS_10bfloat16_tEfNS_4arch4Sm80ELb0ELb1ELb1ELb0ELb1ELb0ELb0ELb0ELi2ELi4ELi4ELi4ELb0EEENS1_24CollectiveEpilogueBwdGQAISA_fSD_Li256ELb0ELb1EEENS1_19SingleTileSchedulerILb0ELb0ELb0ELi128EEEEEEEEEvNT_6ParamsE$exp2f:
[----:B------:R-:W1:Y:S01]  /*68380*/  MUFU.EX2 R6, R6 ;  /* 0x0000000600067308 */ /* 0x000e620000000800 */
[----:B------:R-:W-:-:S04]  /*68390*/  MOV R3, 0x0 ;  /* 0x0000000000037802 */ /* 0x000fc80000000f00 */
[----:B------:R-:W-:Y:S05]  /*683a0*/  RET.REL.NODEC R2 `(_ZN7cutlass13device_kernelIN5flash19enable_sm80_to_sm89INS1_16FlashAttnBwdSm80INS1_25CollectiveMainloopBwdSm80ILi2ELi2EN4cute5tupleIJNS5_1CILi128EEES8_NS7_ILi64EEEEEENS_10bfloat16_tEfNS_4arch4Sm80ELb0ELb1ELb1ELb0ELb1ELb0ELb0ELb0ELi2ELi4ELi4ELi4ELb0EEENS1_24CollectiveEpilogueBwdGQAISA_fSD_Li256ELb0ELb1EEENS1_19SingleTileSchedulerILb0ELb0ELb0ELi128EEEEEEEEEvNT_6ParamsE) ;  /* 0xfff97c5002007950 */ /* 0x000fea0003c3ffff */
        .type           $_ZN7cutlass13device_kernelIN5flash19enable_sm80_to_sm89INS1_16FlashAttnBwdSm80INS1_25CollectiveMainloopBwdSm80ILi2ELi2EN4cute5tupleIJNS5_1CILi128EEES8_NS7_ILi64EEEEEENS_10bfloat16_tEfNS_4arch4Sm80ELb0ELb1ELb1ELb0ELb1ELb0ELb0ELb0ELi2ELi4ELi4ELi4ELb0EEENS1_24CollectiveEpilogueBwdGQAISA_fSD_Li256ELb0ELb1EEENS1_19SingleTileSchedulerILb0ELb0ELb0ELi128EEEEEEEEEvNT_6ParamsE$min,@function
        .size           $_ZN7cutlass13device_kernelIN5flash19enable_sm80_to_sm89INS1_16FlashAttnBwdSm80INS1_25CollectiveMainloopBwdSm80ILi2ELi2EN4cute5tupleIJNS5_1CILi128EEES8_NS7_ILi64EEEEEENS_10bfloat16_tEfNS_4arch4Sm80ELb0ELb1ELb1ELb0ELb1ELb0ELb0ELb0ELi2ELi4ELi4ELi4ELb0EEENS1_24CollectiveEpilogueBwdGQAISA_fSD_Li256ELb0ELb1EEENS1_19SingleTileSchedulerILb0ELb0ELb0ELi128EEEEEEEEEvNT_6ParamsE$min,(.L_x_9637 - $_ZN7cutlass13device_kernelIN5flash19enable_sm80_to_sm89INS1_16FlashAttnBwdSm80INS1_25CollectiveMainloopBwdSm80ILi2ELi2EN4cute5tupleIJNS5_1CILi128EEES8_NS7_ILi64EEEEEENS_10bfloat16_tEfNS_4arch4Sm80ELb0ELb1ELb1ELb0ELb1ELb0ELb0ELb0ELi2ELi4ELi4ELi4ELb0EEENS1_24CollectiveEpilogueBwdGQAISA_fSD_Li256ELb0ELb1EEENS1_19SingleTileSchedulerILb0ELb0ELb0ELi128EEEEEEEEEvNT_6ParamsE$min)
$_ZN7cutlass13device_kernelIN5flash19enable_sm80_to_sm89INS1_16FlashAttnBwdSm80INS1_25CollectiveMainloopBwdSm80ILi2ELi2EN4cute5tupleIJNS5_1CILi128EEES8_NS7_ILi64EEEEEENS_10bfloat16_tEfNS_4arch4Sm80ELb0ELb1ELb1ELb0ELb1ELb0ELb0ELb0ELi2ELi4ELi4ELi4ELb0EEENS1_24CollectiveEpilogueBwdGQAISA_fSD_Li256ELb0ELb1EEENS1_19SingleTileSchedulerILb0ELb0ELb0ELi128EEEEEEEEEvNT_6ParamsE$min:
[----:B------:R-:W-:Y:S02]  /*683b0*/  MOV R9, 0x0 ;  /* 0x0000000000097802 */ /* 0x000fe40000000f00 */
[----:B------:R-:W-:Y:S02]  /*683c0*/  IMNMX R2, R2, R55, PT ;  /* 0x0000003702027217 */ /* 0x000fe40003800200 */
[----:B------:R-:W-:Y:S05]  /*683d0*/  RET.REL.NODEC R8 `(_ZN7cutlass13device_kernelIN5flash19enable_sm80_to_sm89INS1_16FlashAttnBwdSm80INS1_25CollectiveMainloopBwdSm80ILi2ELi2EN4cute5tupleIJNS5_1CILi128EEES8_NS7_ILi64EEEEEENS_10bfloat16_tEfNS_4arch4Sm80ELb0ELb1ELb1ELb0ELb1ELb0ELb0ELb0ELi2ELi4ELi4ELi4ELb0EEENS1_24CollectiveEpilogueBwdGQAISA_fSD_Li256ELb0ELb1EEENS1_19SingleTileSchedulerILb0ELb0ELb0ELi128EEEEEEEEEvNT_6ParamsE) ;  /* 0xfff97c2008007950 */ /* 0x000fea0003c3ffff */
.L_x_1900:
        /* <DEDUP_REMOVED lines=10> */
.L_x_9637:


//--------------------- .text._ZN7cutlass13device_kernelIN5flash19enable_sm80_to_sm89INS1_16FlashAttnBwdSm80INS1_25CollectiveMainloopBwdSm80ILi2ELi2EN4cute5tupleIJNS5_1CILi128EEES8_NS7_ILi64EEEEEENS_10bfloat16_tEfNS_4arch4Sm80ELb0ELb1ELb1ELb1ELb0ELb0ELb0ELb0ELi2ELi4ELi4ELi4ELb0EEENS1_21CollectiveEpilogueBwdISA_SB_SD_Li256ELb1ELb0ELi2EEENS1_19SingleTileSchedulerILb1ELb0ELb0ELi128EEEEEEEEEvNT_6ParamsE --------------------------
	.section	.text._ZN7cutlass13device_kernelIN5flash19enable_sm80_to_sm89INS1_16FlashAttnBwdSm80INS1_25CollectiveMainloopBwdSm80ILi2ELi2EN4cute5tupleIJNS5_1CILi128EEES8_NS7_ILi64EEEEEENS_10bfloat16_tEfNS_4arch4Sm80ELb0ELb1ELb1ELb1ELb0ELb0ELb0ELb0ELi2ELi4ELi4ELi4ELb0EEENS1_21CollectiveEpilogueBwdISA_SB_SD_Li256ELb1ELb0ELi2EEENS1_19SingleTileSchedulerILb1ELb0ELb0ELi128EEEEEEEEEvNT_6ParamsE,"ax",@progbits
	.sectioninfo	@"SHI_REGISTERS=127"
	.align	128
.text._ZN7cutlass13device_kernelIN5flash19enable_sm80_to_sm89INS1_16FlashAttnBwdSm80INS1_25CollectiveMainloopBwdSm80ILi2ELi2EN4cute5tupleIJNS5_1CILi128EEES8_NS7_ILi64EEEEEENS_10bfloat16_tEfNS_4arch4Sm80ELb0ELb1ELb1ELb1ELb0ELb0ELb0ELb0ELi2ELi4ELi4ELi4ELb0EEENS1_21CollectiveEpilogueBwdISA_SB_SD_Li256ELb1ELb0ELi2EEENS1_19SingleTileSchedulerILb1ELb0ELb0ELi128EEEEEEEEEvNT_6ParamsE:
        .type           _ZN7cutlass13device_kernelIN5flash19enable_sm80_to_sm89INS1_16FlashAttnBwdSm80INS1_25CollectiveMainloopBwdSm80ILi2ELi2EN4cute5tupleIJNS5_1CILi128EEES8_NS7_ILi64EEEEEENS_10bfloat16_tEfNS_4arch4Sm80ELb0ELb1ELb1ELb1ELb0ELb0ELb0ELb0ELi2ELi4ELi4ELi4ELb0EEENS1_21CollectiveEpilogueBwdISA_SB_SD_Li256ELb1ELb0ELi2EEENS1_19SingleTileSchedulerILb1ELb0ELb0ELi128EEEEEEEEEvNT_6ParamsE,@function
        .size           _ZN7cutlass13device_kernelIN5flash19enable_sm80_to_sm89INS1_16FlashAttnBwdSm80INS1_25CollectiveMainloopBwdSm80ILi2ELi2EN4cute5tupleIJNS5_1CILi128EEES8_NS7_ILi64EEEEEENS_10bfloat16_tEfNS_4arch4Sm80ELb0ELb1ELb1ELb1ELb0ELb0ELb0ELb0ELi2ELi4ELi4ELi4ELb0EEENS1_21CollectiveEpilogueBwdISA_SB_SD_Li256ELb1ELb0ELi2EEENS1_19SingleTileSchedulerILb1ELb0ELb0ELi128EEEEEEEEEvNT_6ParamsE,(.L_x_10038 - _ZN7cutlass13device_kernelIN5flash19enable_sm80_to_sm89INS1_16FlashAttnBwdSm80INS1_25CollectiveMainloopBwdSm80ILi2ELi2EN4cute5tupleIJNS5_1CILi128EEES8_NS7_ILi64EEEEEENS_10bfloat16_tEfNS_4arch4Sm80ELb0ELb1ELb1ELb1ELb0ELb0ELb0ELb0ELi2ELi4ELi4ELi4ELb0EEENS1_21CollectiveEpilogueBwdISA_SB_SD_Li256ELb1ELb0ELi2EEENS1_19SingleTileSchedulerILb1ELb0ELb0ELi128EEEEEEEEEvNT_6ParamsE)
        .other          _ZN7cutlass13device_kernelIN5flash19enable_sm80_to_sm89INS1_16FlashAttnBwdSm80INS1_25CollectiveMainloopBwdSm80ILi2ELi2EN4cute5tupleIJNS5_1CILi128EEES8_NS7_ILi64EEEEEENS_10bfloat16_tEfNS_4arch4Sm80ELb0ELb1ELb1ELb1ELb0ELb0ELb0ELb0ELi2ELi4ELi4ELi4ELb0EEENS1_21CollectiveEpilogueBwdISA_SB_SD_Li256ELb1ELb0ELi2EEENS1_19SingleTileSchedulerILb1ELb0ELb0ELi128EEEEEEEEEvNT_6ParamsE,@"STO_CUDA_ENTRY STV_DEFAULT"
_ZN7cutlass13device_kernelIN5flash19enable_sm80_to_sm89INS1_16FlashAttnBwdSm80INS1_25CollectiveMainloopBwdSm80ILi2ELi2EN4cute5tupleIJNS5_1CILi128EEES8_NS7_ILi64EEEEEENS_10bfloat16_tEfNS_4arch4Sm80ELb0ELb1ELb1ELb1ELb0ELb0ELb0ELb0ELi2ELi4ELi4ELi4ELb0EEENS1_21CollectiveEpilogueBwdISA_SB_SD_Li256ELb1ELb0ELi2EEENS1_19SingleTileSchedulerILb1ELb0ELb0ELi128EEEEEEEEEvNT_6ParamsE:
        /* <DEDUP_REMOVED lines=8> */
[----:B------:R-:W-:Y:S01]  /*0080*/  IMAD.X R23, RZ, RZ, c[0x0][0x24], P0 ;  /* 0x00000900ff177624 */ /* 0x000fe200000e06ff */
[----:B-1----:R-:W-:Y:S01]  /*0090*/  SHF.R.U32.HI R0, RZ, 0x5, R34 ;  /* 0x00000005ff007819 */ /* 0x002fe20000011622 */
[----:B--2---:R-:W-:-:S05]  /*00a0*/  IMAD.WIDE R4, R42, R3, c[0x0][0x3c0] ;  /* 0x0000f0002a047625 */ /* 0x004fca00078e0203 */
[----:B------:R-:W1:Y:S02]  /*00b0*/  SHFL.IDX PT, R0, R0, RZ, 0x1f ;  /* 0x00001fff00007589 */ /* 0x000e6400000e0000 */
[----:B-1----:R-:W-:-:S13]  /*00c0*/  ISETP.NE.AND P1, PT, R0, RZ, PT ;  /* 0x000000ff0000720c */ /* 0x002fda0003f25270 */
[----:B------:R-:W-:Y:S05]  /*00d0*/  @!P1 BRA `(.L_x_1901) ;  /* 0x0000012000009947 */ /* 0x000fea0003800000 */
[----:B---3--:R-:W-:-:S04]  /*00e0*/  ISETP.NE.U32.AND P0, PT, RZ, c[0x0][0x3c0], PT ;  /* 0x0000f000ff007a0c */ /* 0x008fc80003f05070 */
[----:B------:R-:W-:-:S13]  /*00f0*/  ISETP.NE.AND.EX P0, PT, RZ, c[0x0][0x3c4], PT, P0 ;  /* 0x0000f100ff007a0c */ /* 0x000fda0003f05300 */
[----:B------:R-:W-:Y:S05]  /*0100*/  @!P0 BRA `(.L_x_1902) ;  /* 0x0000002000008947 */ /* 0x000fea0003800000 */
[----:B------:R1:W5:Y:S01]  /*0110*/  LDG.E R5, [R4.64] ;  /* 0x0000000604057981 */ /* 0x000362000c1e1900 */
[----:B------:R-:W-:Y:S05]  /*0120*/  BRA `(.L_x_1903) ;  /* 0x0000009000007947 */ /* 0x000fea0003800000 */
.L_x_1902:
        /* <DEDUP_REMOVED lines=8> */
.L_x_1904:
[----:B------:R-:W-:Y:S02]  /*01b0*/  MOV R5, c[0x0][0x3a4] ;  /* 0x0000e90000057a02 */ /* 0x000fe40000000f00 */
.L_x_1903:
[----:B------:R-:W-:-:S05]  /*01c0*/  IMAD.SHL.U32 R0, R32, 0x80, RZ ;  /* 0x0000008020007824 */ /* 0x000fca00078e00ff */
[----:B-----5:R-:W-:-:S04]  /*01d0*/  ISETP.GE.AND P0, PT, R0, R5, PT ;  /* 0x000000050000720c */ /* 0x020fc80003f06270 */
[----:B------:R-:W-:Y:S01]  /*01e0*/  SEL R42, R42, 0xffffffff, !P0 ;  /* 0xffffffff2a2a7807 */ /* 0x000fe20004000000 */
[----:B------:R-:W-:Y:S05]  /*01f0*/  BRA `(.L_x_1905) ;  /* 0x0000011000007947 */ /* 0x000fea0003800000 */
.L_x_1901:
[----:B---3--:R-:W-:-:S04]  /*0200*/  ISETP.NE.U32.AND P0, PT, RZ, c[0x0][0x3c0], PT ;  /* 0x0000f000ff007a0c */ /* 0x008fc80003f05070 */
[----:B------:R-:W-:-:S13]  /*0210*/  ISETP.NE.AND.EX P0, PT, RZ, c[0x0][0x3c4], PT, P0 ;  /* 0x0000f100ff007a0c */ /* 0x000fda0003f05300 */
[----:B------:R-:W-:Y:S05]  /*0220*/  @!P0 BRA `(.L_x_1906) ;  /* 0x0000002000008947 */ /* 0x000fea0003800000 */
[----:B------:R1:W5:Y:S01]  /*0230*/  LDG.E R5, [R4.64] ;  /* 0x0000000604057981 */ /* 0x000362000c1e1900 */
[----:B------:R-:W-:Y:S05]  /*0240*/  BRA `(.L_x_1907) ;  /* 0x0000009000007947 */ /* 0x000fea0003800000 */
.L_x_1906:
        /* <DEDUP_REMOVED lines=8> */
.L_x_1908:
[----:B------:R-:W-:Y:S02]  /*02d0*/  MOV R5, c[0x0][0x3a4] ;  /* 0x0000e90000057a02 */ /* 0x000fe40000000f00 */
.L_x_1907:
[----:B------:R-:W-:-:S05]  /*02e0*/  IMAD.SHL.U32 R0, R32, 0x80, RZ ;  /* 0x0000008020007824 */ /* 0x000fca00078e00ff */
[----:B-----5:R-:W-:-:S04]  /*02f0*/  ISETP.GE.AND P0, PT, R0, R5, PT ;  /* 0x000000050000720c */ /* 0x020fc80003f06270 */
[----:B------:R-:W-:-:S04]  /*0300*/  SEL R42, R42, 0xffffffff, !P0 ;  /* 0xffffffff2a2a7807 */ /* 0x000fc80004000000 */
.L_x_1905:
        /* <DEDUP_REMOVED lines=8> */
[----:B------:R-:W-:Y:S01]  /*0390*/  CS2R R20, SRZ ;  /* 0x0000000000147805 */ /* 0x000fe2000001ff00 */
        /* <DEDUP_REMOVED lines=28> */
[----:B------:R-:W-:Y:S01]  /*0560*/  @P6 SHF.R.S32.HI R0, RZ, 0x1f, R5 ;  /* 0x0000001fff006819 */ /* 0x000fe20000011405 */
[----:B---3--:R1:W-:Y:S03]  /*0570*/  STL [R1+0x4], R21 ;  /* 0x0000041501007387 */ /* 0x0083e60000100800 */
[----:B------:R-:W-:Y:S01]  /*0580*/  @P6 LEA.HI R0, R0, R5, RZ, 0x7 ;  /* 0x0000000500006211 */ /* 0x000fe200078f38ff */
[----:B----4-:R1:W-:Y:S03]  /*0590*/  STL [R1+0x8], R20 ;  /* 0x0000081401007387 */ /* 0x0103e60000100800 */
[----:B------:R-:W-:-:S05]  /*05a0*/  @P6 LOP3.LUT R2, R0, 0xffffff80, RZ, 0xc0, !PT ;  /* 0xffffff8000026812 */ /* 0x000fca00078ec0ff */
        /* <DEDUP_REMOVED lines=8> */
.L_x_1909:
[----:B-----5:R2:W-:Y:S01]  /*0630*/  STL [R1+0x10], R48 ;  /* 0x0000103001007387 */ /* 0x0205e20000100800 */
[----:B------:R-:W-:-:S04]  /*0640*/  ISETP.NE.U32.AND P0, PT, RZ, c[0x0][0x2e0], PT ;  /* 0x0000b800ff007a0c */ /* 0x000fc80003f05070 */
[----:B------:R-:W-:-:S13]  /*0650*/  ISETP.NE.AND.EX P0, PT, RZ, c[0x0][0x2e4], PT, P0 ;  /* 0x0000b900ff007a0c */ /* 0x000fda0003f05300 */
[----:B------:R-:W-:Y:S05]  /*0660*/  @!P0 BRA `(.L_x_1910) ;  /* 0x0000003000008947 */ /* 0x000fea0003800000 */
[----:B------:R-:W-:-:S05]  /*0670*/  IMAD.WIDE R4, R42, R3, c[0x0][0x2e0] ;  /* 0x0000b8002a047625 */ /* 0x000fca00078e0203 */
[----:B------:R3:W5:Y:S01]  /*0680*/  LDG.E R49, [R4.64] ;  /* 0x0000000604317981 */ /* 0x000762000c1e1900 */
[----:B------:R-:W-:Y:S05]  /*0690*/  BRA `(.L_x_1911) ;  /* 0x0000005000007947 */ /* 0x000fea0003800000 */
.L_x_1910:
[----:B------:R-:W-:Y:S05]  /*06a0*/  @!P5 BRA `(.L_x_1911) ;  /* 0x000000400000d947 */ /* 0x000fea0003800000 */
[----:B------:R-:W-:-:S05]  /*06b0*/  IMAD.WIDE R4, R42, R3, c[0x0][0x2d0] ;  /* 0x0000b4002a047625 */ /* 0x000fca00078e0203 */
[----:B------:R-:W3:Y:S04]  /*06c0*/  LDG.E R49, [R4.64] ;  /* 0x0000000604317981 */ /* 0x000ee8000c1e1900 */
[----:B------:R-:W3:Y:S02]  /*06d0*/  LDG.E R0, [R4.64+0x4] ;  /* 0x0000040604007981 */ /* 0x000ee4000c1e1900 */
[----:B---3--:R-:W-:-:S05]  /*06e0*/  IADD3 R49, -R49, R0, RZ ;  /* 0x0000000031317210 */ /* 0x008fca0007ffe1ff */
.L_x_1911:
[----:B-----5:R4:W-:Y:S01]  /*06f0*/  STL [R1+0x14], R49 ;  /* 0x0000143101007387 */ /* 0x0209e20000100800 */
[----:B------:R-:W-:Y:S02]  /*0700*/  ISETP.GE.AND P0, PT, R32, RZ, PT ;  /* 0x000000ff2000720c */ /* 0x000fe40003f06270 */
[----:B------:R-:W-:-:S04]  /*0710*/  IADD3 R3, R48, 0x7f, RZ ;  /* 0x0000007f30037810 */ /* 0x000fc80007ffe0ff */
[----:B------:R-:W-:-:S04]  /*0720*/  SHF.R.S32.HI R0, RZ, 0x1f, R3 ;  /* 0x0000001fff007819 */ /* 0x000fc80000011403 */
[----:B------:R-:W-:-:S04]  /*0730*/  LEA.HI R0, R0, R3, RZ, 0x7 ;  /* 0x0000000300007211 */ /* 0x000fc800078f38ff */
[----:B------:R-:W-:Y:S01]  /*0740*/  SHF.R.S32.HI R3, RZ, 0x7, R0 ;  /* 0x00000007ff037819 */ /* 0x000fe20000011400 */
[----:B------:R-:W-:Y:S05]  /*0750*/  @!P0 BRA `(.L_x_1912) ;  /* 0x0000007000008947 */ /* 0x000fea0003800000 */
[----:B---3--:R-:W-:-:S05]  /*0760*/  IADD3 R5, -R49, 0xff, RZ ;  /* 0x000000ff31057810 */ /* 0x008fca0007ffe1ff */
[----:B------:R-:W-:-:S05]  /*0770*/  IMAD R5, R32, 0x80, R5 ;  /* 0x0000008020057824 */ /* 0x000fca00078e0205 */
[----:B------:R-:W-:-:S04]  /*0780*/  IADD3 R5, R5, c[0x0][0x2a0], R48 ;  /* 0x0000a80005057a10 */ /* 0x000fc80007ffe030 */
[----:B------:R-:W-:-:S04]  /*0790*/  SHF.R.S32.HI R0, RZ, 0x1f, R5 ;  /* 0x0000001fff007819 */ /* 0x000fc80000011405 */
[----:B------:R-:W-:-:S04]  /*07a0*/  LEA.HI R0, R0, R5, RZ, 0x7 ;  /* 0x0000000500007211 */ /* 0x000fc800078f38ff */
[----:B------:R-:W-:-:S04]  /*07b0*/  SHF.R.S32.HI R0, RZ, 0x7, R0 ;  /* 0x00000007ff007819 */ /* 0x000fc80000011400 */
[----:B------:R-:W-:-:S04]  /*07c0*/  IMNMX R3, R3, R0, PT ;  /* 0x0000000003037217 */ /* 0x000fc80003800200 */
.L_x_1912:
[----:B---3--:R-:W-:Y:S01]  /*07d0*/  IMAD R5, R32, 0x80, -R49 ;  /* 0x0000008020057824 */ /* 0x008fe200078e0a31 */
[----:B------:R3:W-:Y:S01]  /*07e0*/  STL [R1+0x18], R3 ;  /* 0x0000180301007387 */ /* 0x0007e20000100800 */
[----:B------:R-:W-:Y:S01]  /*07f0*/  PLOP3.LUT P1, PT, PT, PT, PT, 0x80, 0x0 ;  /* 0x000000000000781c */ /* 0x000fe20003f2f070 */
[----:B------:R-:W-:Y:S01]  /*0800*/  CS2R R46, SRZ ;  /* 0x00000000002e7805 */ /* 0x000fe2000001ff00 */
[----:B------:R-:W-:Y:S01]  /*0810*/  CS2R R44, SRZ ;  /* 0x00000000002c7805 */ /* 0x000fe2000001ff00 */
[----:B------:R-:W-:Y:S01]  /*0820*/  IADD3 R5, R48, -c[0x0][0x2a4], R5 ;  /* 0x8000a90030057a10 */ /* 0x000fe20007ffe005 */
        /* <DEDUP_REMOVED lines=17> */
[----:B------:R-:W-:-:S02]  /*0940*/  CS2R R4, SRZ ;  /* 0x0000000000047805 */ /* 0x000fc4000001ff00 */
[----:B------:R-:W-:-:S13]  /*0950*/  ISETP.GT.AND P0, PT, R3, R0, PT ;  /* 0x000000000300720c */ /* 0x000fda0003f04270 */
[----:B------:R-:W-:Y:S05]  /*0960*/  @!P0 BRA `(.L_x_1913) ;  /* 0x0000489000008947 */ /* 0x000fea0003800000 */
[----:B---3--:R-:W-:Y:S01]  /*0970*/  IMAD.MOV.U32 R5, RZ, RZ, c[0x0][0x2a8] ;  /* 0x0000aa00ff057624 */ /* 0x008fe200078e00ff */
        /* <DEDUP_REMOVED lines=16> */
[----:B------:R-:W-:Y:S01]  /*0a80*/  IMAD.MOV.U32 R30, RZ, RZ, c[0x0][0x168] ;  /* 0x00005a00ff1e7624 */ /* 0x000fe200078e00ff */
[----:B------:R-:W-:Y:S01]  /*0a90*/  UMOV UR10, 0x5 ;  /* 0x00000005000a7882 */ /* 0x000fe20000000000 */
[----:B------:R-:W-:Y:S01]  /*0aa0*/  PRMT R17, R3, 0x7610, R17 ;  /* 0x0000761003117816 */ /* 0x000fe20000000011 */
[----:B------:R-:W-:Y:S01]  /*0ab0*/  IMAD.MOV.U32 R50, RZ, RZ, c[0x0][0x2a0] ;  /* 0x0000a800ff327624 */ /* 0x000fe200078e00ff */
[----:B------:R-:W-:Y:S01]  /*0ac0*/  USHF.L.U64.HI UR8, UR4, UR13, UR5 ;  /* 0x0000000d04087299 */ /* 0x000fe20008010205 */
[----:B------:R-:W-:Y:S01]  /*0ad0*/  IADD3 R30, R30, 0x7f, RZ ;  /* 0x0000007f1e1e7810 */ /* 0x000fe20007ffe0ff */
[----:B------:R-:W-:Y:S01]  /*0ae0*/  IMAD.MOV.U32 R51, RZ, RZ, c[0x0][0x2a4] ;  /* 0x0000a900ff337624 */ /* 0x000fe200078e00ff */
[----:B------:R-:W-:Y:S01]  /*0af0*/  USHF.L.U32 UR9, UR4, 0x7, URZ ;  /* 0x0000000704097899 */ /* 0x000fe2000800063f */
[----:B------:R-:W-:Y:S01]  /*0b00*/  IMAD R13, R32, -0x80, R49 ;  /* 0xffffff80200d7824 */ /* 0x000fe200078e0231 */
[----:B------:R-:W-:Y:S01]  /*0b10*/  USHF.L.U64.HI UR5, UR4, UR10, UR5 ;  /* 0x0000000a04057299 */ /* 0x000fe20008010205 */
[----:B------:R-:W-:Y:S01]  /*0b20*/  MOV R16, c[0x0][0x250] ;  /* 0x0000940000107a02 */ /* 0x000fe20000000f00 */
[----:B------:R1:W-:Y:S01]  /*0b30*/  STL.128 [R1+0x350], R48 ;  /* 0x0003503001007387 */ /* 0x0003e20000100c00 */
[----:B------:R-:W-:Y:S01]  /*0b40*/  USHF.L.U32 UR4, UR4, 0x5, URZ ;  /* 0x0000000504047899 */ /* 0x000fe2000800063f */
[----:B------:R-:W-:-:S02]  /*0b50*/  IMAD.SHL.U32 R62, R34, 0x4, RZ ;  /* 0x00000004223e7824 */ /* 0x000fc400078e00ff */
[----:B------:R2:W-:Y:S03]  /*0b60*/  STL [R1+0x378], R16 ;  /* 0x0003781001007387 */ /* 0x0005e60000100800 */
[----:B------:R-:W-:Y:S01]  /*0b70*/  SHF.R.S32.HI R63, RZ, 0x1f, R62 ;  /* 0x0000001fff3f7819 */ /* 0x000fe2000001143e */
[----:B------:R-:W-:Y:S04]  /*0b80*/  STL.U8 [R1+0x70], R17 ;  /* 0x0000701101007387 */ /* 0x000fe80000100000 */
[----:B------:R-:W-:Y:S01]  /*0b90*/  STL.U8 [R1+0x71], R17 ;  /* 0x0000711101007387 */ /* 0x000fe20000100000 */
[----:B---3--:R-:W-:Y:S01]  /*0ba0*/  IADD3 R4, P0, R22, 0x98, RZ ;  /* 0x0000009816047810 */ /* 0x008fe20007f1e0ff */
[----:B------:R-:W-:-:S02]  /*0bb0*/  IMAD.MOV.U32 R6, RZ, RZ, R15 ;  /* 0x000000ffff067224 */ /* 0x000fc400078e000f */
[----:B------:R-:W3:Y:S01]  /*0bc0*/  LDL R40, [R1+0x10] ;  /* 0x0000100001287983 */ /* 0x000ee20000100800 */
[----:B------:R-:W-:Y:S02]  /*0bd0*/  IMAD.MOV.U32 R7, RZ, RZ, R12 ;  /* 0x000000ffff077224 */ /* 0x000fe400078e000c */
[--C-:B------:R-:W-:Y:S01]  /*0be0*/  IMAD.X R5, RZ, RZ, R23.reuse, P0 ;  /* 0x000000ffff057224 */ /* 0x100fe200000e0617 */
[C---:B------:R-:W-:Y:S01]  /*0bf0*/  IADD3 R3, P0, R22.reuse, 0xf0, RZ ;  /* 0x000000f016037810 */ /* 0x040fe20007f1e0ff */
[--C-:B-----5:R-:W-:Y:S02]  /*0c00*/  IMAD.X R9, RZ, RZ, R23.reuse, P3 ;  /* 0x000000ffff097224 */ /* 0x120fe400018e0617 */
[--C-:B------:R-:W-:Y:S01]  /*0c10*/  IMAD.X R8, RZ, RZ, R23.reuse, P2 ;  /* 0x000000ffff087224 */ /* 0x100fe200010e0617 */
[----:B------:R5:W-:Y:S01]  /*0c20*/  STL.128 [R1+0x380], R4 ;  /* 0x0003800401007387 */ /* 0x000be20000100c00 */
[--C-:B------:R-:W-:Y:S01]  /*0c30*/  IMAD.X R15, RZ, RZ, R23.reuse, P1 ;  /* 0x000000ffff0f7224 */ /* 0x100fe200008e0617 */
[C---:B------:R-:W-:Y:S01]  /*0c40*/  IADD3 R44, P1, R22.reuse, 0xd8, RZ ;  /* 0x000000d8162c7810 */ /* 0x040fe20007f3e0ff */
[----:B------:R-:W-:Y:S01]  /*0c50*/  IMAD.X R12, RZ, RZ, R23, P0 ;  /* 0x000000ffff0c7224 */ /* 0x000fe200000e0617 */
[----:B------:R-:W-:-:S02]  /*0c60*/  IADD3 R46, P0, R22, 0x344, RZ ;  /* 0x00000344162e7810 */ /* 0x000fc40007f1e0ff */
[C---:B-12---:R-:W-:Y:S01]  /*0c70*/  IADD3 R48, P3, R22.reuse, 0x71, RZ ;  /* 0x0000007116307810 */ /* 0x046fe20007f7e0ff */
[--C-:B------:R-:W-:Y:S01]  /*0c80*/  IMAD.X R45, RZ, RZ, R23.reuse, P1 ;  /* 0x000000ffff2d7224 */ /* 0x100fe200008e0617 */
[C---:B------:R-:W-:Y:S01]  /*0c90*/  IADD3 R38, P1, R22.reuse, 0x338, RZ ;  /* 0x0000033816267810 */ /* 0x040fe20007f3e0ff */
[--C-:B------:R-:W-:Y:S01]  /*0ca0*/  IMAD.X R47, RZ, RZ, R23.reuse, P0 ;  /* 0x000000ffff2f7224 */ /* 0x100fe200000e0617 */
[C---:B------:R-:W-:Y:S01]  /*0cb0*/  IADD3 R36, P0, R22.reuse, 0x4, RZ ;  /* 0x0000000416247810 */ /* 0x040fe20007f1e0ff */
[--C-:B----4-:R-:W-:Y:S01]  /*0cc0*/  IMAD.X R49, RZ, RZ, R23.reuse, P3 ;  /* 0x000000ffff317224 */ /* 0x110fe200018e0617 */
[C---:B------:R-:W-:Y:S02]  /*0cd0*/  IADD3 R26, P3, R22.reuse, 0x70, RZ ;  /* 0x00000070161a7810 */ /* 0x040fe40007f7e0ff */
[----:B------:R-:W-:Y:S01]  /*0ce0*/  IADD3.X R39, RZ, R23, RZ, P1, !PT ;  /* 0x00000017ff277210 */ /* 0x000fe20000ffe4ff */
[--C-:B------:R-:W-:Y:S01]  /*0cf0*/  IMAD.X R37, RZ, RZ, R23.reuse, P0 ;  /* 0x000000ffff257224 */ /* 0x100fe200000e0617 */
[C---:B------:R-:W-:Y:S01]  /*0d00*/  IADD3 R24, P0, R22.reuse, 0x340, RZ ;  /* 0x0000034016187810 */ /* 0x040fe20007f1e0ff */
[--C-:B------:R-:W-:Y:S01]  /*0d10*/  IMAD.X R27, RZ, RZ, R23.reuse, P3 ;  /* 0x000000ffff1b7224 */ /* 0x100fe200018e0617 */
[----:B------:R1:W-:Y:S01]  /*0d20*/  STL.128 [R1+0x3c0], R44 ;  /* 0x0003c02c01007387 */ /* 0x0003e20000100c00 */
[----:B------:R-:W-:Y:S01]  /*0d30*/  IMAD.MOV.U32 R18, RZ, RZ, R36 ;  /* 0x000000ffff127224 */ /* 0x000fe200078e0024 */
[----:B------:R-:W-:Y:S01]  /*0d40*/  IADD3 R50, P2, R22, 0xc0, RZ ;  /* 0x000000c016327810 */ /* 0x000fe20007f5e0ff */
[----:B------:R-:W-:Y:S01]  /*0d50*/  IMAD.X R25, RZ, RZ, R23, P0 ;  /* 0x000000ffff197224 */ /* 0x000fe200000e0617 */
[----:B------:R-:W-:Y:S01]  /*0d60*/  STL.128 [R1+0x390], R36 ;  /* 0x0003902401007387 */ /* 0x000fe20000100c00 */
[----:B------:R-:W-:-:S02]  /*0d70*/  IMAD.MOV.U32 R19, RZ, RZ, R37 ;  /* 0x000000ffff137224 */ /* 0x000fc400078e0025 */
[----:B------:R-:W-:Y:S01]  /*0d80*/  IMAD.X R51, RZ, RZ, R23, P2 ;  /* 0x000000ffff337224 */ /* 0x000fe200010e0617 */
[----:B------:R-:W-:Y:S01]  /*0d90*/  STL.128 [R1+0x3a0], R24 ;  /* 0x0003a01801007387 */ /* 0x000fe20000100c00 */
[----:B------:R-:W-:Y:S02]  /*0da0*/  IADD3 R16, P2, R22, 0xa0, RZ ;  /* 0x000000a016107810 */ /* 0x000fe40007f5e0ff */
[----:B-----5:R-:W-:Y:S01]  /*0db0*/  MOV R4, R14 ;  /* 0x0000000e00047202 */ /* 0x020fe20000000f00 */
[----:B------:R-:W-:Y:S01]  /*0dc0*/  IMAD.MOV.U32 R5, RZ, RZ, R9 ;  /* 0x000000ffff057224 */ /* 0x000fe200078e0009 */
[----:B------:R2:W-:Y:S01]  /*0dd0*/  STL.128 [R1+0x3d0], R48 ;  /* 0x0003d03001007387 */ /* 0x0005e20000100c00 */
[----:B------:R-:W-:Y:S02]  /*0de0*/  IMAD.MOV.U32 R6, RZ, RZ, R11 ;  /* 0x000000ffff067224 */ /* 0x000fe400078e000b */
[----:B------:R-:W-:Y:S01]  /*0df0*/  IMAD.MOV.U32 R7, RZ, RZ, R8 ;  /* 0x000000ffff077224 */ /* 0x000fe200078e0008 */
[----:B------:R-:W4:Y:S01]  /*0e00*/  S2R R9, SR_CTAID.Y ;  /* 0x0000000000097919 */ /* 0x000f220000002600 */
[----:B------:R-:W-:-:S02]  /*0e10*/  IMAD.U32 R11, RZ, RZ, UR9 ;  /* 0x00000009ff0b7e24 */ /* 0x000fc4000f8e00ff */
[----:B------:R-:W-:Y:S01]  /*0e20*/  IMAD.U32 R8, RZ, RZ, UR8 ;  /* 0x00000008ff087e24 */ /* 0x000fe2000f8e00ff */
[----:B------:R5:W-:Y:S01]  /*0e30*/  STL.128 [R1+0x3b0], R4 ;  /* 0x0003b00401007387 */ /* 0x000be20000100c00 */
[----:B------:R-:W-:Y:S01]  /*0e40*/  IMAD.X R17, RZ, RZ, R23, P2 ;  /* 0x000000ffff117224 */ /* 0x000fe200010e0617 */
[----:B------:R-:W-:Y:S02]  /*0e50*/  ULDC.64 UR8, c[0x0][0x208] ;  /* 0x0000820000087ab9 */ /* 0x000fe40000000a00 */
[----:B------:R-:W-:Y:S02]  /*0e60*/  USHF.L.U64.HI UR10, UR8, UR10, UR9 ;  /* 0x0000000a080a7299 */ /* 0x000fe40008010209 */
[----:B------:R4:W-:Y:S01]  /*0e70*/  STL.128 [R1+0x3e0], R16 ;  /* 0x0003e01001007387 */ /* 0x0009e20000100c00 */
[----:B-1----:R-:W-:Y:S01]  /*0e80*/  MOV R44, R26 ;  /* 0x0000001a002c7202 */ /* 0x002fe20000000f00 */
[----:B------:R-:W-:Y:S01]  /*0e90*/  IMAD.MOV.U32 R45, RZ, RZ, R27 ;  /* 0x000000ffff2d7224 */ /* 0x000fe200078e001b */
[----:B--2---:R-:W-:-:S04]  /*0ea0*/  SHF.R.S32.HI R51, RZ, 0x1f, R42 ;  /* 0x0000001fff337819 */ /* 0x004fc8000001142a */
[----:B------:R-:W-:Y:S01]  /*0eb0*/  SEL R41, R51, RZ, !P6 ;  /* 0x000000ff33297207 */ /* 0x000fe20007000000 */
[----:B-----5:R-:W-:Y:S02]  /*0ec0*/  IMAD.MOV.U32 R4, RZ, RZ, R10 ;  /* 0x000000ffff047224 */ /* 0x020fe400078e000a */
[----:B------:R-:W-:Y:S01]  /*0ed0*/  IMAD.MOV.U32 R5, RZ, RZ, R15 ;  /* 0x000000ffff057224 */ /* 0x000fe200078e000f */
[----:B------:R-:W-:Y:S01]  /*0ee0*/  IADD3 R15, P0, R22, 0x348, RZ ;  /* 0x00000348160f7810 */ /* 0x000fe20007f1e0ff */
[----:B------:R-:W-:Y:S01]  /*0ef0*/  IMAD.MOV.U32 R6, RZ, RZ, R3 ;  /* 0x000000ffff067224 */ /* 0x000fe200078e0003 */
[----:B------:R-:W-:Y:S01]  /*0f00*/  MOV R3, c[0x0][0x1f8] ;  /* 0x00007e0000037a02 */ /* 0x000fe20000000f00 */
[----:B------:R-:W-:Y:S02]  /*0f10*/  IMAD.MOV.U32 R7, RZ, RZ, R12 ;  /* 0x000000ffff077224 */ /* 0x000fe400078e000c */
[----:B----4-:R-:W-:Y:S01]  /*0f20*/  IMAD.U32 R17, RZ, RZ, UR10 ;  /* 0x0000000aff117e24 */ /* 0x010fe2000f8e00ff */
[----:B------:R-:W-:Y:S01]  /*0f30*/  IADD3 R3, R3, 0x7f, RZ ;  /* 0x0000007f03037810 */ /* 0x000fe20007ffe0ff */
[----:B------:R-:W-:Y:S01]  /*0f40*/  ULDC.64 UR10, c[0x0][0x18] ;  /* 0x00000600000a7ab9 */ /* 0x000fe20000000a00 */
[----:B------:R1:W-:Y:S02]  /*0f50*/  STL.128 [R1+0x410], R4 ;  /* 0x0004100401007387 */ /* 0x0003e40000100c00 */
[----:B-1----:R-:W-:Y:S01]  /*0f60*/  SHF.R.S32.HI R5, RZ, 0x1f, R30 ;  /* 0x0000001fff057819 */ /* 0x002fe2000001141e */
[----:B------:R-:W-:Y:S01]  /*0f70*/  IMAD.MOV.U32 R6, RZ, RZ, c[0x0][0x228] ;  /* 0x00008a00ff067624 */ /* 0x000fe200078e00ff */
[----:B------:R-:W-:Y:S01]  /*0f80*/  SHF.R.S32.HI R4, RZ, 0x1f, R3 ;  /* 0x0000001fff047819 */ /* 0x000fe20000011403 */
[----:B------:R-:W-:Y:S01]  /*0f90*/  IMAD.U32 R7, RZ, RZ, UR4 ;  /* 0x00000004ff077e24 */ /* 0x000fe2000f8e00ff */
[----:B------:R-:W-:Y:S01]  /*0fa0*/  LEA.HI R30, R5, R30, RZ, 0x7 ;  /* 0x0000001e051e7211 */ /* 0x000fe200078f38ff */
[----:B------:R-:W-:Y:S01]  /*0fb0*/  IMAD.MOV.U32 R5, RZ, RZ, c[0x0][0x260] ;  /* 0x00009800ff057624 */ /* 0x000fe200078e00ff */
[----:B------:R-:W-:Y:S01]  /*0fc0*/  LEA.HI R3, R4, R3, RZ, 0x7 ;  /* 0x0000000304037211 */ /* 0x000fe200078f38ff */
[----:B------:R-:W-:Y:S01]  /*0fd0*/  IMAD.MOV.U32 R36, RZ, RZ, R7 ;  /* 0x000000ffff247224 */ /* 0x000fe200078e0007 */
[----:B------:R-:W-:Y:S01]  /*0fe0*/  USHF.L.U32 UR4, UR8, 0x5, URZ ;  /* 0x0000000508047899 */ /* 0x000fe2000800063f */
[----:B------:R-:W-:Y:S01]  /*0ff0*/  IMAD.MOV.U32 R7, RZ, RZ, R25 ;  /* 0x000000ffff077224 */ /* 0x000fe200078e0019 */
[----:B------:R-:W-:-:S02]  /*1000*/  IADD3 R4, R5, 0x7f, RZ ;  /* 0x0000007f05047810 */ /* 0x000fc40007ffe0ff */
[----:B------:R-:W-:Y:S01]  /*1010*/  IADD3 R5, R6, 0x1fff, RZ ;  /* 0x00001fff06057810 */ /* 0x000fe20007ffe0ff */
[----:B------:R-:W-:Y:S01]  /*1020*/  IMAD.U32 R6, RZ, RZ, UR5 ;  /* 0x00000005ff067e24 */ /* 0x000fe2000f8e00ff */
[----:B------:R-:W-:Y:S01]  /*1030*/  SHF.R.S32.HI R29, RZ, 0x1f, R4 ;  /* 0x0000001fff1d7819 */ /* 0x000fe20000011404 */
[----:B------:R-:W-:Y:S01]  /*1040*/  IMAD.U32 R16, RZ, RZ, UR4 ;  /* 0x00000004ff107e24 */ /* 0x000fe2000f8e00ff */
[----:B------:R-:W-:Y:S01]  /*1050*/  SHF.R.S32.HI R10, RZ, 0x1f, R5 ;  /* 0x0000001fff0a7819 */ /* 0x000fe20000011405 */
[----:B------:R-:W-:Y:S01]  /*1060*/  IMAD.MOV.U32 R37, RZ, RZ, R6 ;  /* 0x000000ffff257224 */ /* 0x000fe200078e0006 */
[----:B------:R-:W-:Y:S01]  /*1070*/  LEA.HI R29, R29, R4, RZ, 0x7 ;  /* 0x000000041d1d7211 */ /* 0x000fe200078f38ff */
[----:B------:R-:W-:Y:S01]  /*1080*/  IMAD.MOV.U32 R6, RZ, RZ, R24 ;  /* 0x000000ffff067224 */ /* 0x000fe200078e0018 */
[----:B------:R-:W-:Y:S01]  /*1090*/  LEA.HI R10, R10, R5, RZ, 0xd ;  /* 0x000000050a0a7211 */ /* 0x000fe200078f68ff */
[----:B------:R-:W-:Y:S01]  /*10a0*/  IMAD.MOV.U32 R5, RZ, RZ, R39 ;  /* 0x000000ffff057224 */ /* 0x000fe200078e0027 */
[----:B------:R-:W-:Y:S01]  /*10b0*/  MOV R4, R38 ;  /* 0x0000002600047202 */ /* 0x000fe20000000f00 */
[----:B------:R-:W-:Y:S01]  /*10c0*/  IMAD.MOV.U32 R38, RZ, RZ, R11 ;  /* 0x000000ffff267224 */ /* 0x000fe200078e000b */
[----:B------:R-:W-:Y:S01]  /*10d0*/  SHF.R.S32.HI R11, RZ, 0x1f, R34 ;  /* 0x0000001fff0b7819 */ /* 0x000fe20000011422 */
[----:B------:R-:W-:Y:S01]  /*10e0*/  IMAD.MOV.U32 R39, RZ, RZ, R8 ;  /* 0x000000ffff277224 */ /* 0x000fe200078e0008 */
[----:B------:R-:W-:Y:S01]  /*10f0*/  UIADD3 UR5, UP0, UR10, 0x8080, URZ ;  /* 0x000080800a057890 */ /* 0x000fe2000ff1e03f */
[----:B------:R-:W-:Y:S01]  /*1100*/  IMAD.X R8, RZ, RZ, R23, P0 ;  /* 0x000000ffff087224 */ /* 0x000fe200000e0617 */
[CC--:B------:R-:W-:Y:S01]  /*1110*/  LEA.HI R26, R11.reuse, R34.reuse, RZ, 0x3 ;  /* 0x000000220b1a7211 */ /* 0x0c0fe200078f18ff */
[----:B------:R1:W-:Y:S01]  /*1120*/  STL.128 [R1+0x3f0], R4 ;  /* 0x0003f00401007387 */ /* 0x0003e20000100c00 */
[----:B------:R-:W-:Y:S01]  /*1130*/  UIADD3.X UR4, URZ, UR11, URZ, UP0, !UPT ;  /* 0x0000000b3f047290 */ /* 0x000fe200087fe43f */
[----:B------:R-:W-:-:S02]  /*1140*/  LEA.HI R28, R11, R34, RZ, 0x7 ;  /* 0x000000220b1c7211 */ /* 0x000fc400078f38ff */
[----:B------:R2:W-:Y:S02]  /*1150*/  STL.128 [R1+0x80], R36 ;  /* 0x0000802401007387 */ /* 0x0005e40000100c00 */
[----:B------:R-:W-:Y:S02]  /*1160*/  SHF.R.S32.HI R55, RZ, 0x7, R28 ;  /* 0x00000007ff377819 */ /* 0x000fe4000001141c */
[----:B------:R-:W-:Y:S01]  /*1170*/  STL.64 [R1+0xa8], R16 ;  /* 0x0000a81001007387 */ /* 0x000fe20000100a00 */
[----:B-1----:R-:W-:Y:S02]  /*1180*/  @P4 IMAD.MOV.U32 R5, RZ, RZ, R9 ;  /* 0x000000ffff054224 */ /* 0x002fe400078e0009 */
[----:B--2---:R-:W-:Y:S02]  /*1190*/  IMAD.MOV.U32 R36, RZ, RZ, R46 ;  /* 0x000000ffff247224 */ /* 0x004fe400078e002e */
[----:B------:R-:W-:Y:S01]  /*11a0*/  IMAD.MOV.U32 R37, RZ, RZ, R47 ;  /* 0x000000ffff257224 */ /* 0x000fe200078e002f */
[----:B------:R-:W-:Y:S01]  /*11b0*/  MOV R47, R8 ;  /* 0x00000008002f7202 */ /* 0x000fe20000000f00 */
[----:B------:R-:W-:Y:S01]  /*11c0*/  IMAD.MOV.U32 R46, RZ, RZ, R15 ;  /* 0x000000ffff2e7224 */ /* 0x000fe200078e000f */
[----:B------:R-:W-:Y:S01]  /*11d0*/  LEA.HI R15, R11, R34, RZ, 0x4 ;  /* 0x000000220b0f7211 */ /* 0x000fe200078f20ff */
[----:B------:R-:W-:Y:S01]  /*11e0*/  @P4 IMAD.HI.U32 R52, R5, c[0x0][0x24c], RZ ;  /* 0x0000930005344a27 */ /* 0x000fe200078e00ff */
[----:B------:R-:W-:-:S02]  /*11f0*/  SHF.R.S32.HI R8, RZ, 0x3, R26 ;  /* 0x00000003ff087819 */ /* 0x000fc4000001141a */
[----:B------:R-:W-:Y:S01]  /*1200*/  SHF.R.S32.HI R4, RZ, 0x4, R15 ;  /* 0x00000004ff047819 */ /* 0x000fe2000001140f */
[----:B------:R-:W-:Y:S01]  /*1210*/  IMAD.MOV.U32 R38, RZ, RZ, R48 ;  /* 0x000000ffff267224 */ /* 0x000fe200078e0030 */
[----:B------:R-:W-:Y:S01]  /*1220*/  SHF.R.S32.HI R6, RZ, 0x1f, R8 ;  /* 0x0000001fff067819 */ /* 0x000fe20000011408 */
[----:B------:R-:W-:Y:S01]  /*1230*/  IMAD.MOV.U32 R39, RZ, RZ, R49 ;  /* 0x000000ffff277224 */ /* 0x000fe200078e0031 */
[C---:B------:R-:W-:Y:S01]  /*1240*/  IADD3 R31, P1, R8.reuse, R21, RZ ;  /* 0x00000015081f7210 */ /* 0x040fe20007f3e0ff */
[----:B------:R-:W-:Y:S01]  /*1250*/  @!P4 IMAD.MOV.U32 R5, RZ, RZ, R9 ;  /* 0x000000ffff05c224 */ /* 0x000fe200078e0009 */
[----:B------:R-:W-:Y:S01]  /*1260*/  IADD3 R72, P0, R8, R20, RZ ;  /* 0x0000001408487210 */ /* 0x000fe20007f1e0ff */
[----:B------:R1:W-:Y:S01]  /*1270*/  STL.128 [R1+0x400], R44 ;  /* 0x0004002c01007387 */ /* 0x0003e20000100c00 */
[----:B------:R-:W-:Y:S01]  /*1280*/  LOP3.LUT R9, R26, 0xfffffff8, RZ, 0xc0, !PT ;  /* 0xfffffff81a097812 */ /* 0x000fe200078ec0ff */
[----:B------:R-:W-:Y:S01]  /*1290*/  IMAD.WIDE.U32 R24, R5, c[0x0][0x238], RZ ;  /* 0x00008e0005187a25 */ /* 0x000fe200078e00ff */
[----:B------:R-:W-:Y:S01]  /*12a0*/  LEA.HI R7, R15, R4, RZ, 0x1 ;  /* 0x000000040f077211 */ /* 0x000fe200078f08ff */
[----:B------:R2:W-:Y:S01]  /*12b0*/  STL.128 [R1+0x420], R36 ;  /* 0x0004202401007387 */ /* 0x0005e20000100c00 */
[----:B------:R-:W-:-:S02]  /*12c0*/  LEA.HI.X.SX32 R35, R21, R6, 0x1, P1 ;  /* 0x0000000615237211 */ /* 0x000fc400008f0eff */
[----:B------:R-:W-:Y:S01]  /*12d0*/  LEA.HI.X.SX32 R73, R20, R6, 0x1, P0 ;  /* 0x0000000614497211 */ /* 0x000fe200000f0eff */
[----:B------:R-:W-:Y:S01]  /*12e0*/  IMAD.SHL.U32 R6, R8, 0x40, RZ ;  /* 0x0000004008067824 */ /* 0x000fe200078e00ff */
[----:B------:R-:W-:Y:S02]  /*12f0*/  LOP3.LUT R7, R7, 0xfffffffe, RZ, 0xc0, !PT ;  /* 0xfffffffe07077812 */ /* 0x000fe400078ec0ff */
[----:B------:R-:W-:Y:S02]  /*1300*/  SHF.R.S32.HI R60, RZ, 0x1f, R5 ;  /* 0x0000001fff3c7819 */ /* 0x000fe40000011405 */
[----:B------:R-:W-:Y:S02]  /*1310*/  LOP3.LUT R6, R6, 0x1c0, RZ, 0xc0, !PT ;  /* 0x000001c006067812 */ /* 0x000fe400078ec0ff */
[----:B------:R-:W-:Y:S01]  /*1320*/  @P4 SHF.R.U32.HI R52, RZ, c[0x0][0x250], R52 ;  /* 0x00009400ff344a19 */ /* 0x000fe20000011634 */
[C---:B------:R-:W-:Y:S01]  /*1330*/  IMAD R18, R60.reuse, c[0x0][0x180], RZ ;  /* 0x000060003c127a24 */ /* 0x040fe200078e02ff */
[----:B------:R-:W-:Y:S01]  /*1340*/  SHF.R.U32.HI R49, RZ, 0x3, R6 ;  /* 0x00000003ff317819 */ /* 0x000fe20000011606 */
[----:B------:R-:W-:-:S02]  /*1350*/  IMAD R68, R60, c[0x0][0x210], RZ ;  /* 0x000084003c447a24 */ /* 0x000fc400078e02ff */
[----:B------:R-:W-:Y:S02]  /*1360*/  IMAD R18, R5, c[0x0][0x184], R18 ;  /* 0x0000610005127a24 */ /* 0x000fe400078e0212 */
[C---:B------:R-:W-:Y:S02]  /*1370*/  IMAD R66, R60.reuse, c[0x0][0x238], RZ ;  /* 0x00008e003c427a24 */ /* 0x040fe400078e02ff */
[C---:B------:R-:W-:Y:S02]  /*1380*/  IMAD R64, R60.reuse, c[0x0][0x270], RZ ;  /* 0x00009c003c407a24 */ /* 0x040fe400078e02ff */
[----:B------:R-:W-:Y:S02]  /*1390*/  IMAD R60, R60, c[0x0][0x288], RZ ;  /* 0x0000a2003c3c7a24 */ /* 0x000fe400078e02ff */
[----:B------:R-:W-:Y:S02]  /*13a0*/  @!P4 IMAD.MOV.U32 R52, RZ, RZ, R5 ;  /* 0x000000ffff34c224 */ /* 0x000fe400078e0005 */
[----:B------:R-:W-:Y:S01]  /*13b0*/  IMAD R68, R5, c[0x0][0x214], R68 ;  /* 0x0000850005447a24 */ /* 0x000fe200078e0244 */
[----:B-1----:R-:W-:Y:S01]  /*13c0*/  LOP3.LUT R47, R15, 0xfffffff0, RZ, 0xc0, !PT ;  /* 0xfffffff00f2f7812 */ /* 0x002fe200078ec0ff */
[----:B------:R-:W-:-:S02]  /*13d0*/  IMAD.IADD R46, R4, 0x1, -R7 ;  /* 0x00000001042e7824 */ /* 0x000fc400078e0a07 */
[----:B------:R-:W-:Y:S02]  /*13e0*/  IMAD R7, R41, c[0x0][0x188], RZ ;  /* 0x0000620029077a24 */ /* 0x000fe400078e02ff */
[C---:B--2---:R-:W-:Y:S02]  /*13f0*/  IMAD.IADD R36, R34.reuse, 0x1, -R9 ;  /* 0x0000000122247824 */ /* 0x044fe400078e0a09 */
[----:B------:R-:W-:Y:S02]  /*1400*/  IMAD.IADD R47, R34, 0x1, -R47 ;  /* 0x00000001222f7824 */ /* 0x000fe400078e0a2f */
[C---:B------:R-:W-:Y:S02]  /*1410*/  IMAD.SHL.U32 R9, R36.reuse, 0x8, RZ ;  /* 0x0000000824097824 */ /* 0x040fe400078e00ff */
[----:B------:R-:W-:Y:S02]  /*1420*/  IMAD.IADD R37, R13, 0x1, -R8 ;  /* 0x000000010d257824 */ /* 0x000fe400078e0a08 */
[----:B------:R-:W-:Y:S01]  /*1430*/  IMAD.SHL.U32 R53, R36, 0x40, RZ ;  /* 0x0000004024357824 */ /* 0x000fe200078e00ff */
[--C-:B------:R-:W-:Y:S01]  /*1440*/  LOP3.LUT R4, R6, 0x38, R9.reuse, 0xf8, !PT ;  /* 0x0000003806047812 */ /* 0x100fe200078ef809 */
[----:B------:R1:W-:Y:S01]  /*1450*/  STL.64 [R1+0x338], R8 ;  /* 0x0003380801007387 */ /* 0x0003e20000100a00 */
[----:B------:R-:W-:Y:S01]  /*1460*/  SHF.R.S32.HI R77, RZ, 0x1f, R9 ;  /* 0x0000001fff4d7819 */ /* 0x000fe20000011409 */
[C---:B------:R-:W-:Y:S01]  /*1470*/  IMAD R66, R5.reuse, c[0x0][0x23c], R66 ;  /* 0x00008f0005427a24 */ /* 0x040fe200078e0242 */
[----:B------:R-:W-:Y:S01]  /*1480*/  MOV R76, R9 ;  /* 0x00000009004c7202 */ /* 0x000fe20000000f00 */
[C---:B------:R-:W-:Y:S01]  /*1490*/  IMAD R64, R5.reuse, c[0x0][0x274], R64 ;  /* 0x00009d0005407a24 */ /* 0x040fe200078e0240 */
[----:B------:R-:W-:Y:S01]  /*14a0*/  LOP3.LUT R49, R4, R49, RZ, 0x3c, !PT ;  /* 0x0000003104317212 */ /* 0x000fe200078e3cff */
[----:B------:R-:W-:Y:S01]  /*14b0*/  IMAD R60, R5, c[0x0][0x28c], R60 ;  /* 0x0000a300053c7a24 */ /* 0x000fe200078e023c */
[----:B------:R-:W-:Y:S01]  /*14c0*/  LEA.HI R4, R11, R34, RZ, 0x6 ;  /* 0x000000220b047211 */ /* 0x000fe200078f30ff */
[----:B------:R-:W-:Y:S01]  /*14d0*/  IMAD.WIDE.U32 R12, R5, c[0x0][0x180], R76 ;  /* 0x00006000050c7a25 */ /* 0x000fe200078e004c */
[----:B------:R-:W-:-:S02]  /*14e0*/  SHF.R.S32.HI R6, RZ, 0x1f, R47 ;  /* 0x0000001fff067819 */ /* 0x000fc4000001142f */
[----:B------:R-:W-:Y:S01]  /*14f0*/  ISETP.GE.AND P0, PT, R9, c[0x0][0x16c], PT ;  /* 0x00005b0009007a0c */ /* 0x000fe20003f06270 */
[----:B------:R-:W-:Y:S01]  /*1500*/  IMAD.SHL.U32 R4, R4, 0x8, RZ ;  /* 0x0000000804047824 */ /* 0x000fe200078e00ff */
[----:B------:R-:W-:Y:S01]  /*1510*/  LEA.HI R33, R6, R47, RZ, 0x3 ;  /* 0x0000002f06217211 */ /* 0x000fe200078f18ff */
[----:B------:R-:W-:Y:S01]  /*1520*/  IMAD.IADD R19, R13, 0x1, R18 ;  /* 0x000000010d137824 */ /* 0x000fe200078e0212 */
[----:B------:R-:W-:Y:S01]  /*1530*/  LOP3.LUT R53, R53, 0x1c0, RZ, 0xc0, !PT ;  /* 0x000001c035357812 */ /* 0x000fe200078ec0ff */
[----:B------:R-:W-:Y:S01]  /*1540*/  IMAD.MOV.U32 R18, RZ, RZ, R12 ;  /* 0x000000ffff127224 */ /* 0x000fe200078e000c */
[----:B------:R-:W-:Y:S01]  /*1550*/  LOP3.LUT R49, R49, 0xfffffe00, R4, 0xf8, !PT ;  /* 0xfffffe0031317812 */ /* 0x000fe200078ef804 */
[----:B------:R-:W-:Y:S01]  /*1560*/  IMAD.WIDE.U32 R12, R5, c[0x0][0x270], R62 ;  /* 0x00009c00050c7a25 */ /* 0x000fe200078e003e */
[----:B------:R-:W-:Y:S02]  /*1570*/  LOP3.LUT R6, R33, 0xfffffff8, RZ, 0xc0, !PT ;  /* 0xfffffff821067812 */ /* 0x000fe400078ec0ff */
[----:B------:R-:W-:Y:S01]  /*1580*/  SEL R14, RZ, 0x1, P0 ;  /* 0x00000001ff0e7807 */ /* 0x000fe20000000000 */
[----:B------:R-:W-:Y:S01]  /*1590*/  IMAD.WIDE.U32 R20, R5, c[0x0][0x210], R76 ;  /* 0x0000840005147a25 */ /* 0x000fe200078e004c */
[----:B------:R-:W-:-:S02]  /*15a0*/  LOP3.LUT R15, R53, 0x8, R26, 0xf8, !PT ;  /* 0x00000008350f7812 */ /* 0x000fc400078ef81a */
[----:B------:R-:W-:Y:S01]  /*15b0*/  SHF.R.U32.HI R44, RZ, 0x3, R53 ;  /* 0x00000003ff2c7819 */ /* 0x000fe20000011635 */
[----:B------:R-:W-:Y:S01]  /*15c0*/  IMAD.IADD R47, R47, 0x1, -R6 ;  /* 0x000000012f2f7824 */ /* 0x000fe200078e0a06 */
[----:B-1----:R-:W-:Y:S01]  /*15d0*/  SEL R8, R42, RZ, !P6 ;  /* 0x000000ff2a087207 */ /* 0x002fe20007000000 */
[----:B------:R1:W-:Y:S01]  /*15e0*/  STL.U8 [R1+0x341], R14 ;  /* 0x0003410e01007387 */ /* 0x0003e20000100000 */
[----:B------:R-:W-:Y:S01]  /*15f0*/  LOP3.LUT R16, R15, R44, RZ, 0x3c, !PT ;  /* 0x0000002c0f107212 */ /* 0x000fe200078e3cff */
[----:B------:R-:W-:Y:S01]  /*1600*/  IMAD.IADD R67, R25, 0x1, R66 ;  /* 0x0000000119437824 */ /* 0x000fe200078e0242 */
[----:B------:R-:W-:Y:S01]  /*1610*/  IADD3 R69, R21, R68, RZ ;  /* 0x0000004415457210 */ /* 0x000fe20007ffe0ff */
[C---:B------:R-:W-:Y:S01]  /*1620*/  IMAD R4, R8.reuse, c[0x0][0x18c], R7 ;  /* 0x0000630008047a24 */ /* 0x040fe200078e0207 */
[----:B------:R-:W3:Y:S01]  /*1630*/  LDL R21, [R1+0x338] ;  /* 0x0003380001157983 */ /* 0x000ee20000100800 */
[----:B------:R-:W-:-:S04]  /*1640*/  IMAD.WIDE.U32 R18, R8, c[0x0][0x188], R18 ;  /* 0x0000620008127a25 */ /* 0x000fc800078e0012 */
[----:B------:R-:W-:Y:S02]  /*1650*/  IMAD.IADD R19, R19, 0x1, R4 ;  /* 0x0000000113137824 */ /* 0x000fe400078e0204 */
[----:B------:R-:W-:Y:S02]  /*1660*/  IMAD R4, R35, c[0x0][0x178], RZ ;  /* 0x00005e0023047a24 */ /* 0x000fe400078e02ff */
[----:B------:R-:W-:-:S04]  /*1670*/  IMAD.WIDE.U32 R6, R5, c[0x0][0x288], R62 ;  /* 0x0000a20005067a25 */ /* 0x000fc800078e003e */
[C---:B------:R-:W-:Y:S02]  /*1680*/  IMAD R5, R31.reuse, c[0x0][0x17c], R4 ;  /* 0x00005f001f057a24 */ /* 0x040fe400078e0204 */
[----:B------:R-:W-:Y:S02]  /*1690*/  IMAD.MOV.U32 R66, RZ, RZ, R24 ;  /* 0x000000ffff427224 */ /* 0x000fe400078e0018 */
[----:B------:R-:W-:Y:S02]  /*16a0*/  IMAD.U32 R24, RZ, RZ, UR5 ;  /* 0x00000005ff187e24 */ /* 0x000fe4000f8e00ff */
[----:B------:R-:W-:Y:S02]  /*16b0*/  IMAD.U32 R25, RZ, RZ, UR4 ;  /* 0x00000004ff197e24 */ /* 0x000fe4000f8e00ff */
[----:B-1----:R-:W-:-:S04]  /*16c0*/  IMAD.WIDE.U32 R14, R31, c[0x0][0x178], R18 ;  /* 0x00005e001f0e7a25 */ /* 0x002fc800078e0012 */
[----:B------:R-:W-:Y:S01]  /*16d0*/  IMAD.IADD R61, R7, 0x1, R60 ;  /* 0x00000001073d7824 */ /* 0x000fe200078e023c */
[----:B------:R-:W-:Y:S01]  /*16e0*/  IADD3 R5, R15, R5, RZ ;  /* 0x000000050f057210 */ /* 0x000fe20007ffe0ff */
[----:B------:R-:W-:Y:S01]  /*16f0*/  IMAD.MOV.U32 R60, RZ, RZ, R6 ;  /* 0x000000ffff3c7224 */ /* 0x000fe200078e0006 */
[----:B------:R-:W-:Y:S01]  /*1700*/  LEA R4, P0, R14, c[0x0][0x160], 0x1 ;  /* 0x000058000e047a11 */ /* 0x000fe200078008ff */
[----:B------:R-:W-:-:S03]  /*1710*/  IMAD.WIDE.U32 R6, R49, 0x2, R24 ;  /* 0x0000000231067825 */ /* 0x000fc600078e0018 */
[----:B------:R-:W-:Y:S01]  /*1720*/  LEA.HI.X R5, R14, c[0x0][0x164], R5, 0x1, P0 ;  /* 0x000059000e057a11 */ /* 0x000fe200000f0c05 */
[----:B------:R-:W-:Y:S02]  /*1730*/  IMAD.IADD R65, R13, 0x1, R64 ;  /* 0x000000010d417824 */ /* 0x000fe400078e0240 */
[----:B------:R-:W-:Y:S02]  /*1740*/  IMAD.MOV.U32 R64, RZ, RZ, R12 ;  /* 0x000000ffff407224 */ /* 0x000fe400078e000c */
[----:B------:R1:W-:Y:S01]  /*1750*/  STL.128 [R1+0x90], R4 ;  /* 0x0000900401007387 */ /* 0x0003e20000100c00 */
[----:B------:R-:W-:Y:S02]  /*1760*/  IMAD R45, R46, 0x2, R55 ;  /* 0x000000022e2d7824 */ /* 0x000fe400078e0237 */
[----:B------:R-:W-:Y:S01]  /*1770*/  IMAD.MOV.U32 R68, RZ, RZ, R20 ;  /* 0x000000ffff447224 */ /* 0x000fe200078e0014 */
[----:B------:R-:W2:Y:S01]  /*1780*/  LDL.128 R12, [R1+0x90] ;  /* 0x00009000010c7983 */ /* 0x000ea20000100c00 */
[----:B------:R-:W-:-:S03]  /*1790*/  IMAD.U32 R45, R45, 0x200, R16 ;  /* 0x000002002d2d7824 */ /* 0x000fc600078e0010 */
[----:B------:R-:W4:Y:S04]  /*17a0*/  LDL.U8 R20, [R1+0x341] ;  /* 0x0003410001147983 */ /* 0x000f280000100000 */
[----:B------:R-:W5:Y:S01]  /*17b0*/  LDL.128 R16, [R1+0x80] ;  /* 0x0000800001107983 */ /* 0x000f620000100c00 */
[----:B------:R-:W-:Y:S01]  /*17c0*/  SHF.R.S32.HI R27, RZ, 0x1f, R52 ;  /* 0x0000001fff1b7819 */ /* 0x000fe20000011434 */
[----:B------:R-:W-:-:S04]  /*17d0*/  IMAD.MOV.U32 R38, RZ, RZ, 0x2 ;  /* 0x00000002ff267424 */ /* 0x000fc800078e00ff */
[----:B------:R-:W-:Y:S02]  /*17e0*/  IMAD R39, R27, c[0x0][0x1e0], RZ ;  /* 0x000078001b277a24 */ /* 0x000fe400078e02ff */
[----:B------:R-:W-:-:S04]  /*17f0*/  IMAD.WIDE.U32 R70, R52, c[0x0][0x1e0], R76 ;  /* 0x0000780034467a25 */ /* 0x000fc800078e004c */
[----:B------:R-:W-:Y:S02]  /*1800*/  IMAD R39, R52, c[0x0][0x1e4], R39 ;  /* 0x0000790034277a24 */ /* 0x000fe400078e0227 */
[----:B------:R-:W-:-:S04]  /*1810*/  IMAD.WIDE.U32 R74, R45, R38, c[0x0][0x18] ;  /* 0x000006002d4a7625 */ /* 0x000fc800078e0026 */
[----:B------:R-:W-:Y:S02]  /*1820*/  IMAD.IADD R39, R71, 0x1, R39 ;  /* 0x0000000147277824 */ /* 0x000fe400078e0227 */
[----:B------:R-:W-:Y:S02]  /*1830*/  IMAD.MOV.U32 R38, RZ, RZ, R70 ;  /* 0x000000ffff267224 */ /* 0x000fe400078e0046 */
[----:B------:R-:W3:Y:S01]  /*1840*/  LDL.64 R70, [R1+0x3b0] ;  /* 0x0003b00001467983 */ /* 0x000ee20000100a00 */
[C---:B------:R-:W-:Y:S02]  /*1850*/  IMAD R59, R41.reuse, c[0x0][0x218], RZ ;  /* 0x00008600293b7a24 */ /* 0x040fe400078e02ff */
[C---:B------:R-:W-:Y:S02]  /*1860*/  IMAD R57, R41.reuse, c[0x0][0x278], RZ ;  /* 0x00009e0029397a24 */ /* 0x040fe400078e02ff */
[----:B------:R-:W-:Y:S02]  /*1870*/  IMAD R43, R41, c[0x0][0x240], RZ ;  /* 0x00009000292b7a24 */ /* 0x000fe400078e02ff */
[----:B------:R-:W-:-:S02]  /*1880*/  IMAD R50, R8, c[0x0][0x21c], R59 ;  /* 0x0000870008327a24 */ /* 0x000fc400078e023b */
[C---:B------:R-:W-:Y:S02]  /*1890*/  IMAD R48, R8.reuse, c[0x0][0x27c], R57 ;  /* 0x00009f0008307a24 */ /* 0x040fe400078e0239 */
[----:B------:R-:W-:-:S04]  /*18a0*/  IMAD.WIDE.U32 R58, R8, c[0x0][0x218], R68 ;  /* 0x00008600083a7a25 */ /* 0x000fc800078e0044 */
[----:B------:R-:W-:Y:S02]  /*18b0*/  IMAD R41, R41, c[0x0][0x290], RZ ;  /* 0x0000a40029297a24 */ /* 0x000fe400078e02ff */
[C---:B-1----:R-:W-:Y:S02]  /*18c0*/  IMAD R4, R8.reuse, c[0x0][0x244], R43 ;  /* 0x0000910008047a24 */ /* 0x042fe400078e022b */
[----:B------:R-:W-:-:S04]  /*18d0*/  IMAD.WIDE.U32 R68, R8, c[0x0][0x240], R66 ;  /* 0x0000900008447a25 */ /* 0x000fc800078e0042 */
[----:B------:R-:W-:Y:S02]  /*18e0*/  IMAD.SHL.U32 R57, R2, 0x40, RZ ;  /* 0x0000004002397824 */ /* 0x000fe400078e00ff */
[C---:B------:R-:W-:Y:S02]  /*18f0*/  IMAD R6, R8.reuse, c[0x0][0x294], R41 ;  /* 0x0000a50008067a24 */ /* 0x040fe400078e0229 */
[----:B------:R-:W-:Y:S01]  /*1900*/  IMAD.WIDE.U32 R64, R8, c[0x0][0x278], R64 ;  /* 0x00009e0008407a25 */ /* 0x000fe200078e0040 */
[----:B------:R-:W-:-:S03]  /*1910*/  IADD3 R5, P1, P0, R34, R68, R57 ;  /* 0x0000004422057210 */ /* 0x000fc6000783e039 */
[----:B------:R-:W-:Y:S01]  /*1920*/  IMAD.WIDE.U32 R66, R8, c[0x0][0x290], R60 ;  /* 0x0000a40008427a25 */ /* 0x000fe200078e003c */
[----:B------:R-:W-:Y:S02]  /*1930*/  IADD3 R60, P2, R74, 0x4080, RZ ;  /* 0x000040804a3c7810 */ /* 0x000fe40007f5e0ff */
[----:B------:R-:W-:Y:S01]  /*1940*/  SHF.R.S32.HI R8, RZ, 0x1f, R57 ;  /* 0x0000001fff087819 */ /* 0x000fe20000011439 */
[----:B------:R-:W-:Y:S01]  /*1950*/  IMAD.IADD R4, R69, 0x1, R4 ;  /* 0x0000000145047824 */ /* 0x000fe200078e0204 */
[----:B------:R-:W-:Y:S01]  /*1960*/  IADD3.X R61, RZ, R75, RZ, P2, !PT ;  /* 0x0000004bff3d7210 */ /* 0x000fe200017fe4ff */
[----:B------:R-:W-:Y:S01]  /*1970*/  IMAD.IADD R59, R59, 0x1, R50 ;  /* 0x000000013b3b7824 */ /* 0x000fe200078e0232 */
[----:B------:R-:W-:Y:S02]  /*1980*/  SHF.R.S32.HI R43, RZ, 0x1f, R2 ;  /* 0x0000001fff2b7819 */ /* 0x000fe40000011402 */
[----:B------:R-:W-:Y:S01]  /*1990*/  IADD3 R7, P2, R2, R66, RZ ;  /* 0x0000004202077210 */ /* 0x000fe20007f5e0ff */
[----:B------:R-:W-:Y:S01]  /*19a0*/  IMAD.WIDE.U32 R58, R31, c[0x0][0x208], R58 ;  /* 0x000082001f3a7a25 */ /* 0x000fe200078e003a */
[----:B------:R-:W-:-:S02]  /*19b0*/  SEL R51, R51, RZ, !P5 ;  /* 0x000000ff33337207 */ /* 0x000fc40006800000 */
[----:B------:R-:W-:Y:S02]  /*19c0*/  IADD3 R41, P3, R2, R64, RZ ;  /* 0x0000004002297210 */ /* 0x000fe40007f7e0ff */
[----:B------:R-:W-:Y:S01]  /*19d0*/  IADD3.X R6, R43, R67, R6, P2, !PT ;  /* 0x000000432b067210 */ /* 0x000fe200017fe406 */
[----:B------:R-:W-:Y:S01]  /*19e0*/  IMAD R64, R51, c[0x0][0x1e8], RZ ;  /* 0x00007a0033407a24 */ /* 0x000fe200078e02ff */
[----:B------:R-:W-:Y:S02]  /*19f0*/  IADD3.X R2, R43, R65, R48, P3, !PT ;  /* 0x000000412b027210 */ /* 0x000fe40001ffe430 */
[C---:B------:R-:W-:Y:S02]  /*1a00*/  ISETP.GE.AND P4, PT, R37.reuse, 0x21, PT ;  /* 0x000000212500780c */ /* 0x040fe40003f86270 */
[----:B------:R-:W-:Y:S02]  /*1a10*/  ISETP.GE.AND P3, PT, R37, 0x41, PT ;  /* 0x000000412500780c */ /* 0x000fe40003f66270 */
[----:B------:R-:W-:Y:S01]  /*1a20*/  LEA.HI R54, R11, R34, RZ, 0x2 ;  /* 0x000000220b367211 */ /* 0x000fe200078f10ff */
[----:B------:R-:W-:-:S03]  /*1a30*/  IMAD.WIDE R72, R32, 0x80, R72 ;  /* 0x0000008020487825 */ /* 0x000fc600078e0248 */
[--C-:B------:R-:W-:Y:S02]  /*1a40*/  SHF.R.S32.HI R43, RZ, 0x2, R54.reuse ;  /* 0x00000002ff2b7819 */ /* 0x100fe40000011436 */
[----:B------:R-:W-:-:S04]  /*1a50*/  SHF.R.S32.HI R56, RZ, 0x1f, R54 ;  /* 0x0000001fff387819 */ /* 0x000fc80000011436 */
[----:B------:R-:W-:Y:S01]  /*1a60*/  LEA.HI R56, R56, R43, RZ, 0x3 ;  /* 0x0000002b38387211 */ /* 0x000fe200078f18ff */
[----:B------:R-:W-:Y:S02]  /*1a70*/  UIADD3 UR5, UP1, UR10, 0x80, URZ ;  /* 0x000000800a057890 */ /* 0x000fe4000ff3e03f */
[----:B------:R-:W-:Y:S01]  /*1a80*/  UIADD3 UR14, UP0, UR10, 0x4080, URZ ;  /* 0x000040800a0e7890 */ /* 0x000fe2000ff1e03f */
[----:B------:R-:W-:Y:S01]  /*1a90*/  LOP3.LUT R56, R56, 0xfffffff8, RZ, 0xc0, !PT ;  /* 0xfffffff838387812 */ /* 0x000fe200078ec0ff */
[----:B------:R-:W-:Y:S02]  /*1aa0*/  UIADD3.X UR4, URZ, UR11, URZ, UP1, !UPT ;  /* 0x0000000b3f047290 */ /* 0x000fe40008ffe43f */
[----:B------:R-:W-:Y:S02]  /*1ab0*/  UIADD3.X UR12, URZ, UR11, URZ, UP0, !UPT ;  /* 0x0000000b3f0c7290 */ /* 0x000fe400087fe43f */
[----:B------:R-:W-:Y:S01]  /*1ac0*/  IMAD.IADD R56, R43, 0x1, -R56 ;  /* 0x000000012b387824 */ /* 0x000fe200078e0a38 */
[----:B------:R-:W-:Y:S01]  /*1ad0*/  UIADD3 UR15, UP0, UR10, 0x18880, URZ ;  /* 0x000188800a0f7890 */ /* 0x000fe2000ff1e03f */
[----:B------:R-:W-:Y:S01]  /*1ae0*/  IMAD.SHL.U32 R43, R49, 0x2, RZ ;  /* 0x00000002312b7824 */ /* 0x000fe200078e00ff */
[----:B------:R-:W-:-:S04]  /*1af0*/  UIADD3 UR17, UP1, UR10, 0x20880, URZ ;  /* 0x000208800a117890 */ /* 0x000fc8000ff3e03f */
[----:B------:R-:W-:Y:S01]  /*1b00*/  UIADD3.X UR16, URZ, UR11, URZ, UP1, !UPT ;  /* 0x0000000b3f107290 */ /* 0x000fe20008ffe43f */
[----:B------:R-:W-:Y:S02]  /*1b10*/  IMAD.SHL.U32 R33, R33, 0x40, RZ ;  /* 0x0000004021217824 */ /* 0x000fe400078e00ff */
[----:B------:R-:W-:-:S03]  /*1b20*/  IMAD R27, R27, c[0x0][0x1b0], RZ ;  /* 0x00006c001b1b7a24 */ /* 0x000fc600078e02ff */
[----:B------:R-:W-:Y:S01]  /*1b30*/  LOP3.LUT R33, R33, 0xfffffe00, RZ, 0xc0, !PT ;  /* 0xfffffe0021217812 */ /* 0x000fe200078ec0ff */
[----:B------:R-:W-:-:S04]  /*1b40*/  IMAD.WIDE.U32 R76, R52, c[0x0][0x1b0], R76 ;  /* 0x00006c00344c7a25 */ /* 0x000fc800078e004c */
[----:B------:R-:W-:-:S04]  /*1b50*/  IMAD R52, R52, c[0x0][0x1b4], R27 ;  /* 0x00006d0034347a24 */ /* 0x000fc800078e021b */
[----:B------:R-:W-:Y:S01]  /*1b60*/  IMAD.IADD R77, R77, 0x1, R52 ;  /* 0x000000014d4d7824 */ /* 0x000fe200078e0234 */
[----:B------:R-:W-:Y:S04]  /*1b70*/  STL [R1+0x430], R0 ;  /* 0x0004300001007387 */ /* 0x000fe80000100800 */
[----:B------:R-:W-:Y:S04]  /*1b80*/  STL.64 [R1+0x288], R60 ;  /* 0x0002883c01007387 */ /* 0x000fe80000100a00 */
[----:B------:R-:W-:Y:S04]  /*1b90*/  STL [R1+0x344], R62 ;  /* 0x0003443e01007387 */ /* 0x000fe80000100800 */
[----:B------:R-:W-:Y:S04]  /*1ba0*/  STL [R1+0x74], R34 ;  /* 0x0000742201007387 */ /* 0x000fe80000100800 */
[----:B------:R-:W-:Y:S04]  /*1bb0*/  STL.U8 [R1+0x108], RZ ;  /* 0x000108ff01007387 */ /* 0x000fe80000100000 */
[----:B------:R-:W-:Y:S04]  /*1bc0*/  STL.U8 [R1+0x109], RZ ;  /* 0x000109ff01007387 */ /* 0x000fe80000100000 */
[----:B------:R-:W-:Y:S04]  /*1bd0*/  STL.U8 [R1+0x10a], RZ ;  /* 0x00010aff01007387 */ /* 0x000fe80000100000 */
[----:B------:R-:W-:Y:S04]  /*1be0*/  STL.U8 [R1+0x10c], RZ ;  /* 0x00010cff01007387 */ /* 0x000fe80000100000 */
[----:B------:R-:W-:Y:S01]  /*1bf0*/  STL.U8 [R1+0x11c], RZ ;  /* 0x00011cff01007387 */ /* 0x000fe20000100000 */
[----:B--2---:R-:W-:-:S04]  /*1c00*/  SHF.R.S32.HI R15, RZ, 0x1f, R34 ;  /* 0x0000001fff0f7819 */ /* 0x004fc80000011422 */
[----:B------:R-:W-:Y:S01]  /*1c10*/  IADD3.X R8, R15, R4, R8, P1, P0 ;  /* 0x000000040f087210 */ /* 0x000fe20000fe0408 */
[----:B------:R-:W-:Y:S01]  /*1c20*/  IMAD R4, R35, c[0x0][0x208], RZ ;  /* 0x0000820023047a24 */ /* 0x000fe200078e02ff */
[----:B------:R-:W-:Y:S02]  /*1c30*/  LEA R66, P0, R5, c[0x0][0x220], 0x2 ;  /* 0x0000880005427a11 */ /* 0x000fe400078010ff */
[----:B------:R-:W-:Y:S01]  /*1c40*/  LEA R68, P1, R7, c[0x0][0x280], 0x2 ;  /* 0x0000a00007447a11 */ /* 0x000fe200078210ff */
[----:B------:R-:W-:Y:S01]  /*1c50*/  IMAD R4, R31, c[0x0][0x20c], R4 ;  /* 0x000083001f047a24 */ /* 0x000fe200078e0204 */
[----:B------:R-:W-:Y:S02]  /*1c60*/  SEL R15, R42, RZ, !P5 ;  /* 0x000000ff2a0f7207 */ /* 0x000fe40006800000 */
[----:B------:R-:W-:Y:S01]  /*1c70*/  LEA.HI.X R67, R5, c[0x0][0x224], R8, 0x2, P0 ;  /* 0x0000890005437a11 */ /* 0x000fe200000f1408 */
[----:B------:R-:W-:Y:S01]  /*1c80*/  IMAD.IADD R4, R59, 0x1, R4 ;  /* 0x000000013b047824 */ /* 0x000fe200078e0204 */
[----:B------:R-:W-:-:S02]  /*1c90*/  LEA.HI.X R69, R7, c[0x0][0x284], R6, 0x2, P1 ;  /* 0x0000a10007457a11 */ /* 0x000fc400008f1406 */
[----:B------:R-:W-:Y:S02]  /*1ca0*/  LEA R50, P0, R41, c[0x0][0x258], 0x2 ;  /* 0x0000960029327a11 */ /* 0x000fe400078010ff */
[C---:B------:R-:W-:Y:S02]  /*1cb0*/  LEA R48, P1, R58.reuse, c[0x0][0x1f0], 0x1 ;  /* 0x00007c003a307a11 */ /* 0x040fe400078208ff */
[----:B------:R-:W-:Y:S01]  /*1cc0*/  ISETP.GE.AND P5, PT, R37, 0x1, PT ;  /* 0x000000012500780c */ /* 0x000fe20003fa6270 */
[----:B------:R-:W-:Y:S01]  /*1cd0*/  IMAD R64, R15, c[0x0][0x1ec], R64 ;  /* 0x00007b000f407a24 */ /* 0x000fe200078e0240 */
[----:B------:R-:W-:Y:S01]  /*1ce0*/  LEA.HI.X R41, R41, c[0x0][0x25c], R2, 0x2, P0 ;  /* 0x0000970029297a11 */ /* 0x000fe200000f1402 */
[----:B------:R-:W-:Y:S01]  /*1cf0*/  IMAD.WIDE.U32 R38, R15, c[0x0][0x1e8], R38 ;  /* 0x00007a000f267a25 */ /* 0x000fe200078e0026 */
[----:B------:R-:W-:Y:S02]  /*1d00*/  LEA.HI.X R35, R58, c[0x0][0x1f4], R4, 0x1, P1 ;  /* 0x00007d003a237a11 */ /* 0x000fe400008f0c04 */
[----:B------:R-:W-:Y:S01]  /*1d10*/  R2P PR, R47, 0x6 ;  /* 0x000000062f007804 */ /* 0x000fe20000000000 */
[----:B------:R-:W-:-:S02]  /*1d20*/  IMAD.MOV.U32 R31, RZ, RZ, 0x20 ;  /* 0x00000020ff1f7424 */ /* 0x000fc400078e00ff */
[----:B------:R-:W-:Y:S01]  /*1d30*/  IMAD.MOV.U32 R2, RZ, RZ, 0x10 ;  /* 0x00000010ff027424 */ /* 0x000fe200078e00ff */
[----:B------:R-:W-:Y:S01]  /*1d40*/  ISETP.GE.AND P0, PT, R37, 0x61, PT ;  /* 0x000000612500780c */ /* 0x000fe20003f06270 */
[----:B------:R-:W-:Y:S02]  /*1d50*/  IMAD.IADD R65, R39, 0x1, R64 ;  /* 0x0000000127417824 */ /* 0x000fe400078e0240 */
[----:B------:R-:W-:Y:S02]  /*1d60*/  IMAD.MOV.U32 R64, RZ, RZ, R38 ;  /* 0x000000ffff407224 */ /* 0x000fe400078e0026 */
[----:B------:R-:W-:Y:S01]  /*1d70*/  IMAD R5, R73, c[0x0][0x1d8], RZ ;  /* 0x0000760049057a24 */ /* 0x000fe200078e02ff */
[----:B------:R-:W-:Y:S02]  /*1d80*/  SEL R7, R31, 0xffffffe0, !P2 ;  /* 0xffffffe01f077807 */ /* 0x000fe40005000000 */
[----:B------:R-:W-:Y:S01]  /*1d90*/  SEL R6, R2, 0xfffffff0, !P1 ;  /* 0xfffffff002067807 */ /* 0x000fe20004800000 */
[----:B------:R-:W-:Y:S01]  /*1da0*/  IMAD R4, R72, c[0x0][0x1dc], R5 ;  /* 0x0000770048047a24 */ /* 0x000fe200078e0205 */
[----:B------:R-:W-:Y:S01]  /*1db0*/  R2P PR, R36, 0x6 ;  /* 0x0000000624007804 */ /* 0x000fe20000000000 */
[----:B------:R-:W-:Y:S01]  /*1dc0*/  IMAD.WIDE.U32 R64, R72, c[0x0][0x1d8], R64 ;  /* 0x0000760048407a25 */ /* 0x000fe200078e0040 */
[----:B------:R-:W-:-:S03]  /*1dd0*/  ISETP.GE.OR P6, PT, R9, c[0x0][0x1cc], !P5 ;  /* 0x0000730009007a0c */ /* 0x000fc60006fc6670 */
[----:B------:R-:W-:Y:S01]  /*1de0*/  SEL R5, R31, 0xffffffe0, !P2 ;  /* 0xffffffe01f057807 */ /* 0x000fe20005000000 */
[----:B------:R-:W-:Y:S01]  /*1df0*/  IMAD.IADD R4, R65, 0x1, R4 ;  /* 0x0000000141047824 */ /* 0x000fe200078e0204 */
[C---:B------:R-:W-:Y:S01]  /*1e00*/  LEA R58, P2, R64.reuse, c[0x0][0x1c0], 0x1 ;  /* 0x00007000403a7a11 */ /* 0x040fe200078408ff */
[----:B------:R-:W-:Y:S01]  /*1e10*/  IMAD.U32 R36, RZ, RZ, UR5 ;  /* 0x00000005ff247e24 */ /* 0x000fe2000f8e00ff */
[----:B------:R-:W-:Y:S01]  /*1e20*/  MOV R37, UR4 ;  /* 0x0000000400257c02 */ /* 0x000fe20008000f00 */
[----:B------:R-:W-:Y:S01]  /*1e30*/  IMAD.U32 R39, RZ, RZ, UR12 ;  /* 0x0000000cff277e24 */ /* 0x000fe2000f8e00ff */
[----:B------:R-:W-:Y:S01]  /*1e40*/  LEA.HI.X R59, R64, c[0x0][0x1c4], R4, 0x1, P2 ;  /* 0x00007100403b7a11 */ /* 0x000fe200010f0c04 */
[----:B------:R-:W-:Y:S01]  /*1e50*/  ULDC.64 UR4, c[0x0][0x1d8] ;  /* 0x0000760000047ab9 */ /* 0x000fe20000000a00 */
[----:B------:R-:W-:Y:S02]  /*1e60*/  SEL R4, R2, 0xfffffff0, !P1 ;  /* 0xfffffff002047807 */ /* 0x000fe40004800000 */
[----:B------:R-:W-:Y:S01]  /*1e70*/  R2P PR, R56, 0x6 ;  /* 0x0000000638007804 */ /* 0x000fe20000000000 */
[----:B------:R-:W-:Y:S01]  /*1e80*/  IMAD.U32 R38, RZ, RZ, UR14 ;  /* 0x0000000eff267e24 */ /* 0x000fe2000f8e00ff */
[----:B------:R-:W-:Y:S01]  /*1e90*/  UMOV UR12, 0x6 ;  /* 0x00000006000c7882 */ /* 0x000fe20000000000 */
[----:B------:R-:W-:Y:S01]  /*1ea0*/  SHF.R.S32.HI R8, RZ, 0x7, R30 ;  /* 0x00000007ff087819 */ /* 0x000fe2000001141e */
[----:B------:R-:W-:Y:S01]  /*1eb0*/  USHF.L.U32 UR14, UR4, 0x6, URZ ;  /* 0x00000006040e7899 */ /* 0x000fe2000800063f */
[----:B------:R-:W-:Y:S01]  /*1ec0*/  SHF.R.S32.HI R30, RZ, 0x7, R3 ;  /* 0x00000007ff1e7819 */ /* 0x000fe20000011403 */
[----:B------:R-:W-:Y:S01]  /*1ed0*/  USHF.L.U64.HI UR18, UR4, UR12, UR5 ;  /* 0x0000000c04127299 */ /* 0x000fe20008010205 */
[----:B------:R-:W-:Y:S01]  /*1ee0*/  SHF.R.S32.HI R64, RZ, 0xd, R10 ;  /* 0x0000000dff407819 */ /* 0x000fe2000001140a */
[----:B------:R-:W-:Y:S01]  /*1ef0*/  UIADD3.X UR5, URZ, UR11, URZ, UP0, !UPT ;  /* 0x0000000b3f057290 */ /* 0x000fe200087fe43f */
[----:B------:R-:W-:Y:S01]  /*1f00*/  SEL R3, R31, 0xffffffe0, !P2 ;  /* 0xffffffe01f037807 */ /* 0x000fe20005000000 */
[----:B------:R-:W-:Y:S01]  /*1f10*/  @!PT LDS RZ, [RZ] ;  /* 0x00000000fffff984 */ /* 0x000fe20000000800 */
[----:B------:R-:W-:Y:S01]  /*1f20*/  @!PT LDS RZ, [RZ] ;  /* 0x00000000fffff984 */ /* 0x000fe20000000800 */
[----:B------:R-:W-:Y:S01]  /*1f30*/  @!PT LDS RZ, [RZ] ;  /* 0x00000000fffff984 */ /* 0x000fe20000000800 */
[----:B------:R1:W-:Y:S01]  /*1f40*/  LDGSTS.E.BYPASS.LTC128B.128 [R43+0x4080], [R58.64], !P6 ;  /* 0x040800003a2b7fae */ /* 0x0003e2000f101d46 */
[----:B------:R-:W-:-:S02]  /*1f50*/  LEA.HI R31, R11, R34, RZ, 0x5 ;  /* 0x000000220b1f7211 */ /* 0x000fc400078f28ff */
[----:B------:R-:W-:Y:S01]  /*1f60*/  SEL R2, R2, 0xfffffff0, !P1 ;  /* 0xfffffff002027807 */ /* 0x000fe20004800000 */
[----:B------:R-:W-:Y:S01]  /*1f70*/  STL.128 [R1+0x30], R36 ;  /* 0x0000302401007387 */ /* 0x000fe20000100c00 */
[----:B------:R-:W-:Y:S02]  /*1f80*/  IADD3 R74, P2, R58, UR14, RZ ;  /* 0x0000000e3a4a7c10 */ /* 0x000fe4000ff5e0ff */
[----:B------:R-:W-:Y:S01]  /*1f90*/  ISETP.GE.AND P1, PT, R9, c[0x0][0x1fc], PT ;  /* 0x00007f0009007a0c */ /* 0x000fe20003f26270 */
[----:B------:R2:W-:Y:S01]  /*1fa0*/  STL [R1+0xf8], R64 ;  /* 0x0000f84001007387 */ /* 0x0005e20000100800 */
[----:B------:R-:W-:Y:S02]  /*1fb0*/  IADD3.X R75, R59, UR18, RZ, P2, !PT ;  /* 0x000000123b4b7c10 */ /* 0x000fe400097fe4ff */
[C---:B------:R-:W-:Y:S01]  /*1fc0*/  ISETP.GE.OR P6, PT, R9.reuse, c[0x0][0x1cc], !P4 ;  /* 0x0000730009007a0c */ /* 0x040fe200067c6670 */
[----:B------:R3:W-:Y:S01]  /*1fd0*/  STL [R1+0x78], R8 ;  /* 0x0000780801007387 */ /* 0x0007e20000100800 */
[C---:B------:R-:W-:Y:S01]  /*1fe0*/  ISETP.GE.OR P2, PT, R9.reuse, c[0x0][0x1cc], !P3 ;  /* 0x0000730009007a0c */ /* 0x040fe20005f46670 */
[----:B------:R-:W-:Y:S01]  /*1ff0*/  IMAD.U32 R10, RZ, RZ, UR15 ;  /* 0x0000000fff0a7e24 */ /* 0x000fe2000f8e00ff */
[C---:B------:R-:W-:Y:S01]  /*2000*/  ISETP.GE.OR P5, PT, R9.reuse, c[0x0][0x19c], !P5 ;  /* 0x0000670009007a0c */ /* 0x040fe20006fa6670 */
[----:B------:R3:W-:Y:S01]  /*2010*/  STL [R1+0xa0], R30 ;  /* 0x0000a01e01007387 */ /* 0x0007e20000100800 */
[----:B------:R-:W-:-:S02]  /*2020*/  ISETP.GE.OR P4, PT, R9, c[0x0][0x19c], !P4 ;  /* 0x0000670009007a0c */ /* 0x000fc40006786670 */
[----:B------:R-:W-:Y:S01]  /*2030*/  ISETP.GE.OR P3, PT, R9, c[0x0][0x19c], !P3 ;  /* 0x0000670009007a0c */ /* 0x000fe20005f66670 */
[----:B------:R-:W-:Y:S01]  /*2040*/  ULDC UR4, c[0x0][0x1c] ;  /* 0x0000070000047ab9 */ /* 0x000fe20000000800 */
[----:B------:R-:W-:Y:S01]  /*2050*/  IMAD.SHL.U32 R47, R47, 0x40, RZ ;  /* 0x000000402f2f7824 */ /* 0x000fe200078e00ff */
[----:B------:R-:W-:Y:S04]  /*2060*/  STL.64 [R1+0x248], R6 ;  /* 0x0002480601007387 */ /* 0x000fe80000100a00 */
[----:B------:R-:W-:Y:S01]  /*2070*/  STL.64 [R1+0x258], R6 ;  /* 0x0002580601007387 */ /* 0x000fe20000100a00 */
[----:B-1----:R-:W-:Y:S01]  /*2080*/  SHF.R.S32.HI R58, RZ, 0x7, R29 ;  /* 0x00000007ff3a7819 */ /* 0x002fe2000001141d */
[----:B------:R-:W-:Y:S02]  /*2090*/  IMAD.U32 R29, RZ, RZ, UR5 ;  /* 0x00000005ff1d7e24 */ /* 0x000fe4000f8e00ff */
[----:B------:R-:W-:Y:S01]  /*20a0*/  STL.64 [R1+0x300], R6 ;  /* 0x0003000601007387 */ /* 0x000fe20000100a00 */
[----:B--2---:R-:W-:-:S03]  /*20b0*/  SHF.R.S32.HI R64, RZ, 0x1f, R31 ;  /* 0x0000001fff407819 */ /* 0x004fc6000001141f */
[----:B------:R-:W-:Y:S01]  /*20c0*/  STL [R1+0x2d8], R7 ;  /* 0x0002d80701007387 */ /* 0x000fe20000100800 */
[----:B------:R-:W-:Y:S02]  /*20d0*/  SHF.R.S32.HI R39, RZ, 0x5, R31 ;  /* 0x00000005ff277819 */ /* 0x000fe4000001141f */
[----:B------:R-:W-:Y:S01]  /*20e0*/  SEL R38, RZ, 0x1, P1 ;  /* 0x00000001ff267807 */ /* 0x000fe20000800000 */
[----:B------:R-:W-:Y:S01]  /*20f0*/  STL [R1+0x2e8], R7 ;  /* 0x0002e80701007387 */ /* 0x000fe20000100800 */
[C---:B------:R-:W-:Y:S02]  /*2100*/  ISETP.GE.OR P1, PT, R9.reuse, c[0x0][0x1cc], !P0 ;  /* 0x0000730009007a0c */ /* 0x040fe40004726670 */
[----:B------:R-:W-:Y:S01]  /*2110*/  LEA.HI R64, R64, R39, RZ, 0x2 ;  /* 0x0000002740407211 */ /* 0x000fe200078f10ff */
[----:B---3--:R-:W-:Y:S01]  /*2120*/  IMAD.MOV.U32 R8, RZ, RZ, R36 ;  /* 0x000000ffff087224 */ /* 0x008fe200078e0024 */
[----:B------:R-:W-:Y:S01]  /*2130*/  ISETP.GE.OR P0, PT, R9, c[0x0][0x19c], !P0 ;  /* 0x0000670009007a0c */ /* 0x000fe20004706670 */
[----:B------:R-:W-:Y:S01]  /*2140*/  IMAD.MOV.U32 R9, RZ, RZ, R37 ;  /* 0x000000ffff097224 */ /* 0x000fe200078e0025 */
[----:B------:R-:W-:Y:S01]  /*2150*/  MOV R11, R29 ;  /* 0x0000001d000b7202 */ /* 0x000fe20000000f00 */
[----:B------:R-:W-:Y:S01]  /*2160*/  IMAD.U32 R30, RZ, RZ, UR17 ;  /* 0x00000011ff1e7e24 */ /* 0x000fe2000f8e00ff */
[----:B------:R-:W-:Y:S01]  /*2170*/  LOP3.LUT R64, R64, 0xfffffffc, RZ, 0xc0, !PT ;  /* 0xfffffffc40407812 */ /* 0x000fe200078ec0ff */
[----:B------:R-:W-:Y:S01]  /*2180*/  STL [R1+0xc8], R58 ;  /* 0x0000c83a01007387 */ /* 0x000fe20000100800 */
[----:B------:R-:W-:Y:S01]  /*2190*/  LOP3.LUT R31, R31, 0xffffffe0, RZ, 0xc0, !PT ;  /* 0xffffffe01f1f7812 */ /* 0x000fe200078ec0ff */
[----:B------:R-:W-:-:S02]  /*21a0*/  IMAD.U32 R29, RZ, RZ, UR16 ;  /* 0x00000010ff1d7e24 */ /* 0x000fc4000f8e00ff */
[----:B------:R1:W-:Y:S04]  /*21b0*/  STL [R1+0xe0], R58 ;  /* 0x0000e03a01007387 */ /* 0x0003e80000100800 */
[----:B------:R2:W-:Y:S01]  /*21c0*/  STL.128 [R1+0x50], R8 ;  /* 0x0000500801007387 */ /* 0x0005e20000100c00 */
[----:B------:R-:W-:Y:S01]  /*21d0*/  UIADD3 UR15, UP0, UR10, 0x18480, URZ ;  /* 0x000184800a0f7890 */ /* 0x000fe2000ff1e03f */
[----:B------:R-:W-:Y:S02]  /*21e0*/  IMAD.WIDE.U32 R76, R15, c[0x0][0x1b8], R76 ;  /* 0x00006e000f4c7a25 */ /* 0x000fe400078e004c */
[----:B------:R-:W-:Y:S04]  /*21f0*/  STL [R1+0x318], R7 ;  /* 0x0003180701007387 */ /* 0x000fe80000100800 */
[----:B------:R-:W-:Y:S04]  /*2200*/  STL.64 [R1+0x270], R4 ;  /* 0x0002700401007387 */ /* 0x000fe80000100a00 */
[----:B------:R-:W-:Y:S04]  /*2210*/  STL.64 [R1+0x280], R4 ;  /* 0x0002800401007387 */ /* 0x000fe80000100a00 */
[----:B------:R3:W-:Y:S01]  /*2220*/  LDGSTS.E.BYPASS.LTC128B.128 [R43+0x5080], [R74.64], !P6 ;  /* 0x050800004a2b7fae */ /* 0x0007e2000f101d46 */
[----:B-1----:R-:W-:Y:S01]  /*2230*/  LEA.HI R58, R28, R55, RZ, 0x1 ;  /* 0x000000371c3a7211 */ /* 0x002fe200078f08ff */
[----:B------:R-:W-:-:S04]  /*2240*/  IMAD.MOV.U32 R28, RZ, RZ, R30 ;  /* 0x000000ffff1c7224 */ /* 0x000fc800078e001e */
[----:B------:R-:W-:Y:S01]  /*2250*/  IMAD.MOV.U32 R30, RZ, RZ, R28 ;  /* 0x000000ffff1e7224 */ /* 0x000fe200078e001c */
[----:B--2---:R-:W-:Y:S01]  /*2260*/  IADD3 R9, R39, -R64, RZ ;  /* 0x8000004027097210 */ /* 0x004fe20007ffe0ff */
[----:B------:R-:W-:Y:S02]  /*2270*/  IMAD.IADD R8, R34, 0x1, -R31 ;  /* 0x0000000122087824 */ /* 0x000fe400078e0a1f */
[----:B------:R-:W-:Y:S02]  /*2280*/  IMAD.MOV.U32 R31, RZ, RZ, R29 ;  /* 0x000000ffff1f7224 */ /* 0x000fe400078e001d */
[----:B------:R-:W-:Y:S01]  /*2290*/  IMAD.SHL.U32 R64, R9, 0x10, RZ ;  /* 0x0000001009407824 */ /* 0x000fe200078e00ff */
[----:B------:R-:W-:Y:S02]  /*22a0*/  LOP3.LUT R58, R58, 0xfffffffe, RZ, 0xc0, !PT ;  /* 0xfffffffe3a3a7812 */ /* 0x000fe400078ec0ff */
[----:B------:R1:W-:Y:S01]  /*22b0*/  STL.128 [R1+0x60], R28 ;  /* 0x0000601c01007387 */ /* 0x0003e20000100c00 */
[----:B------:R-:W-:-:S02]  /*22c0*/  SHF.R.S32.HI R39, RZ, 0x1f, R8 ;  /* 0x0000001fff277819 */ /* 0x000fc40000011408 */
[----:B------:R-:W-:Y:S01]  /*22d0*/  LOP3.LUT R53, R53, 0x30, R64, 0xf8, !PT ;  /* 0x0000003035357812 */ /* 0x000fe200078ef840 */
[----:B------:R-:W-:Y:S01]  /*22e0*/  IMAD.IADD R58, R55, 0x1, -R58 ;  /* 0x00000001373a7824 */ /* 0x000fe200078e0a3a */
[----:B------:R-:W-:Y:S01]  /*22f0*/  LEA.HI R39, R39, R8, RZ, 0x2 ;  /* 0x0000000827277211 */ /* 0x000fe200078f10ff */
[----:B------:R-:W-:Y:S01]  /*2300*/  IMAD.SHL.U32 R55, R55, 0x8, RZ ;  /* 0x0000000837377824 */ /* 0x000fe200078e00ff */
[----:B------:R-:W-:Y:S01]  /*2310*/  LOP3.LUT R53, R53, 0x8, R26, 0xf8, !PT ;  /* 0x0000000835357812 */ /* 0x000fe200078ef81a */
[----:B------:R2:W-:Y:S03]  /*2320*/  STL.U8 [R1+0x348], R38 ;  /* 0x0003482601007387 */ /* 0x0005e60000100000 */
[----:B------:R-:W-:Y:S01]  /*2330*/  LOP3.LUT R53, R53, R44, RZ, 0x3c, !PT ;  /* 0x0000002c35357212 */ /* 0x000fe200078e3cff */
[----:B------:R-:W-:Y:S04]  /*2340*/  STL.64 [R1+0x110], R8 ;  /* 0x0001100801007387 */ /* 0x000fe80000100a00 */
[----:B------:R-:W-:Y:S04]  /*2350*/  STL.64 [R1+0x120], R8 ;  /* 0x0001200801007387 */ /* 0x000fe80000100a00 */
[----:B------:R3:W-:Y:S01]  /*2360*/  STL.64 [R1+0x130], R8 ;  /* 0x0001300801007387 */ /* 0x0007e20000100a00 */
[----:B-1----:R-:W-:Y:S01]  /*2370*/  LOP3.LUT R31, R54, 0x7ffffffc, RZ, 0xc0, !PT ;  /* 0x7ffffffc361f7812 */ /* 0x002fe200078ec0ff */
[----:B------:R-:W-:Y:S01]  /*2380*/  IMAD.SHL.U32 R54, R56, 0x40, RZ ;  /* 0x0000004038367824 */ /* 0x000fe200078e00ff */
[----:B------:R-:W-:-:S04]  /*2390*/  LEA.HI.SX32 R30, R39, R64, 0x1e ;  /* 0x00000040271e7211 */ /* 0x000fc800078ff2ff */
[----:B------:R-:W-:Y:S01]  /*23a0*/  LOP3.LUT R54, R54, 0x1c0, RZ, 0xc0, !PT ;  /* 0x000001c036367812 */ /* 0x000fe200078ec0ff */
[----:B--2---:R-:W-:Y:S01]  /*23b0*/  IMAD.IADD R38, R34, 0x1, -R31 ;  /* 0x0000000122267824 */ /* 0x004fe200078e0a1f */
[----:B------:R-:W-:Y:S02]  /*23c0*/  LOP3.LUT R31, R55, 0x8, RZ, 0xc0, !PT ;  /* 0x00000008371f7812 */ /* 0x000fe400078ec0ff */
[----:B------:R-:W-:Y:S01]  /*23d0*/  SHF.R.U32.HI R39, RZ, 0x3, R54 ;  /* 0x00000003ff277819 */ /* 0x000fe20000011636 */
[----:B------:R-:W-:Y:S01]  /*23e0*/  UIADD3.X UR5, URZ, UR4, URZ, UP0, !UPT ;  /* 0x000000043f057290 */ /* 0x000fe200087fe43f */
[C---:B---3--:R-:W-:Y:S01]  /*23f0*/  SHF.L.U32 R8, R46.reuse, 0x4, RZ ;  /* 0x000000042e087819 */ /* 0x048fe200000006ff */
[----:B------:R-:W-:Y:S02]  /*2400*/  IMAD.SHL.U32 R9, R9, 0x400, RZ ;  /* 0x0000040009097824 */ /* 0x000fe400078e00ff */
[----:B------:R-:W-:Y:S01]  /*2410*/  IMAD R53, R46, 0x200, R53 ;  /* 0x000002002e357824 */ /* 0x000fe200078e0235 */
[----:B------:R-:W-:Y:S01]  /*2420*/  LOP3.LUT R8, R31, 0x10, R8, 0xf8, !PT ;  /* 0x000000101f087812 */ /* 0x000fe200078ef808 */
[----:B------:R-:W-:Y:S01]  /*2430*/  IMAD R38, R38, 0x2, R9 ;  /* 0x0000000226267824 */ /* 0x000fe200078e0209 */
[----:B------:R-:W-:Y:S01]  /*2440*/  LOP3.LUT R31, R39, R54, R31, 0x1e, !PT ;  /* 0x00000036271f7212 */ /* 0x000fe200078e1e1f */
[----:B------:R-:W-:Y:S01]  /*2450*/  IMAD.SHL.U32 R46, R46, 0x8, RZ ;  /* 0x000000082e2e7824 */ /* 0x000fe200078e00ff */
[----:B------:R-:W-:Y:S01]  /*2460*/  LOP3.LUT R47, R47, 0x1c0, RZ, 0xc0, !PT ;  /* 0x000001c02f2f7812 */ /* 0x000fe200078ec0ff */
[----:B------:R-:W-:Y:S01]  /*2470*/  IMAD.U32 R79, RZ, RZ, UR5 ;  /* 0x00000005ff4f7e24 */ /* 0x000fe2000f8e00ff */
[----:B------:R-:W-:Y:S01]  /*2480*/  UIADD3 UR5, UP0, UR10, 0x10080, URZ ;  /* 0x000100800a057890 */ /* 0x000fe2000ff1e03f */
[----:B------:R-:W-:Y:S01]  /*2490*/  IMAD.IADD R31, R38, 0x1, R31 ;  /* 0x00000001261f7824 */ /* 0x000fe200078e021f */
[----:B------:R-:W-:-:S02]  /*24a0*/  SHF.R.U32.HI R39, RZ, 0x3, R47 ;  /* 0x00000003ff277819 */ /* 0x000fc4000001162f */
[----:B------:R-:W-:Y:S01]  /*24b0*/  LOP3.LUT R38, R47, 0x8, R46, 0xf8, !PT ;  /* 0x000000082f267812 */ /* 0x000fe200078ef82e */
[----:B------:R-:W-:Y:S01]  /*24c0*/  UIADD3.X UR11, URZ, UR11, URZ, UP0, !UPT ;  /* 0x0000000b3f0b7290 */ /* 0x000fe200087fe43f */
[----:B------:R-:W-:Y:S01]  /*24d0*/  IMAD.WIDE.U32 R54, R45, 0x2, R36 ;  /* 0x000000022d367825 */ /* 0x000fe200078e0024 */
[----:B------:R-:W-:Y:S01]  /*24e0*/  UIADD3 UR10, UP0, UR10, 0x18080, URZ ;  /* 0x000180800a0a7890 */ /* 0x000fe2000ff1e03f */
[----:B------:R-:W-:Y:S02]  /*24f0*/  LOP3.LUT R38, R38, R39, RZ, 0x3c, !PT ;  /* 0x0000002726267212 */ /* 0x000fe400078e3cff */
[----:B------:R-:W-:Y:S01]  /*2500*/  IMAD.WIDE.U32 R44, R53, 0x2, R10 ;  /* 0x00000002352c7825 */ /* 0x000fe200078e000a */
[----:B------:R-:W-:Y:S01]  /*2510*/  UIADD3.X UR4, URZ, UR4, URZ, UP0, !UPT ;  /* 0x000000043f047290 */ /* 0x000fe200087fe43f */
[----:B------:R-:W-:Y:S02]  /*2520*/  IADD3 R9, R38, R33, R9 ;  /* 0x0000002126097210 */ /* 0x000fe40007ffe009 */
[----:B------:R-:W-:Y:S01]  /*2530*/  IMAD.WIDE.U32 R10, R31, 0x2, R10 ;  /* 0x000000021f0a7825 */ /* 0x000fe200078e000a */
[----:B------:R-:W-:Y:S01]  /*2540*/  LOP3.LUT R8, R39, R8, R47, 0x1e, !PT ;  /* 0x0000000827087212 */ /* 0x000fe200078e1e2f */
[----:B------:R1:W-:Y:S02]  /*2550*/  STL.64 [R1+0x278], R54 ;  /* 0x0002783601007387 */ /* 0x0003e40000100a00 */
[----:B------:R-:W-:-:S02]  /*2560*/  IMAD R6, R51, c[0x0][0x1b8], RZ ;  /* 0x00006e0033067a24 */ /* 0x000fc400078e02ff */
[----:B------:R2:W-:Y:S01]  /*2570*/  STL.64 [R1+0x2a0], R10 ;  /* 0x0002a00a01007387 */ /* 0x0005e20000100a00 */
[----:B------:R-:W-:Y:S01]  /*2580*/  IMAD.U32 R78, RZ, RZ, UR15 ;  /* 0x0000000fff4e7e24 */ /* 0x000fe2000f8e00ff */
[----:B------:R-:W-:Y:S01]  /*2590*/  LOP3.LUT R7, R8, R33, RZ, 0xfc, !PT ;  /* 0x0000002108077212 */ /* 0x000fe200078efcff */
[----:B------:R-:W-:-:S04]  /*25a0*/  IMAD.WIDE.U32 R46, R53, 0x2, R28 ;  /* 0x00000002352e7825 */ /* 0x000fc800078e001c */
[----:B------:R-:W-:Y:S02]  /*25b0*/  IMAD.U32 R26, RZ, RZ, UR5 ;  /* 0x00000005ff1a7e24 */ /* 0x000fe4000f8e00ff */
[----:B------:R-:W-:Y:S02]  /*25c0*/  IMAD.U32 R27, RZ, RZ, UR11 ;  /* 0x0000000bff1b7e24 */ /* 0x000fe4000f8e00ff */
[----:B------:R-:W-:Y:S02]  /*25d0*/  IMAD R6, R15, c[0x0][0x1bc], R6 ;  /* 0x00006f000f067a24 */ /* 0x000fe400078e0206 */
[----:B------:R-:W-:Y:S01]  /*25e0*/  IMAD R5, R73, c[0x0][0x1a8], RZ ;  /* 0x00006a0049057a24 */ /* 0x000fe200078e02ff */
[----:B------:R3:W-:Y:S01]  /*25f0*/  STL.128 [R1+0x2c0], R44 ;  /* 0x0002c02c01007387 */ /* 0x0007e20000100c00 */
[----:B------:R-:W-:Y:S01]  /*2600*/  IMAD.WIDE R80, R62, 0x4, R78 ;  /* 0x000000043e507825 */ /* 0x000fe200078e024e */
[----:B-1----:R-:W-:-:S03]  /*2610*/  MOV R55, UR4 ;  /* 0x0000000400377c02 */ /* 0x002fc60008000f00 */
[----:B------:R-:W-:Y:S02]  /*2620*/  IMAD.U32 R54, RZ, RZ, UR10 ;  /* 0x0000000aff367e24 */ /* 0x000fe4000f8e00ff */
[----:B--2---:R-:W-:Y:S01]  /*2630*/  IMAD.WIDE.U32 R10, R9, 0x2, R24 ;  /* 0x00000002090a7825 */ /* 0x004fe200078e0018 */
[----:B------:R-:W-:Y:S02]  /*2640*/  USHF.L.U32 UR4, UR8, 0x7, URZ ;  /* 0x0000000708047899 */ /* 0x000fe4000800063f */
[----:B------:R-:W-:Y:S02]  /*2650*/  USHF.L.U64.HI UR8, UR8, UR13, UR9 ;  /* 0x0000000d08087299 */ /* 0x000fe40008010209 */
[----:B------:R1:W-:Y:S01]  /*2660*/  STL.64 [R1+0x250], R10 ;  /* 0x0002500a01007387 */ /* 0x0003e20000100a00 */
[----:B------:R-:W-:-:S04]  /*2670*/  IMAD.WIDE R78, R30, 0x4, R78 ;  /* 0x000000041e4e7825 */ /* 0x000fc800078e024e */
[----:B------:R-:W-:Y:S01]  /*2680*/  IMAD.WIDE.U32 R52, R31, 0x2, R28 ;  /* 0x000000021f347825 */ /* 0x000fe200078e001c */
[----:B------:R-:W-:Y:S03]  /*2690*/  STL.128 [R1+0x20], R24 ;  /* 0x0000201801007387 */ /* 0x000fe60000100c00 */
[----:B------:R-:W-:Y:S01]  /*26a0*/  IMAD.WIDE R38, R30, 0x4, R54 ;  /* 0x000000041e267825 */ /* 0x000fe200078e0236 */
[----:B------:R2:W-:Y:S03]  /*26b0*/  STL.128 [R1+0x40], R24 ;  /* 0x0000401801007387 */ /* 0x0005e60000100c00 */
[----:B------:R-:W-:Y:S02]  /*26c0*/  IMAD.IADD R77, R77, 0x1, R6 ;  /* 0x000000014d4d7824 */ /* 0x000fe400078e0206 */
[C---:B------:R-:W-:Y:S01]  /*26d0*/  IMAD.WIDE.U32 R30, R7.reuse, 0x2, R24 ;  /* 0x00000002071e7825 */ /* 0x040fe200078e0018 */
[----:B------:R-:W-:Y:S03]  /*26e0*/  STL.64 [R1+0x298], R2 ;  /* 0x0002980201007387 */ /* 0x000fe60000100a00 */
[C---:B------:R-:W-:Y:S01]  /*26f0*/  IMAD.WIDE.U32 R36, R7.reuse, 0x2, R36 ;  /* 0x0000000207247825 */ /* 0x040fe200078e0024 */
[----:B------:R4:W-:Y:S03]  /*2700*/  STL.64 [R1+0x2a8], R2 ;  /* 0x0002a80201007387 */ /* 0x0009e60000100a00 */
[----:B---3--:R-:W-:Y:S01]  /*2710*/  IMAD.WIDE.U32 R44, R7, 0x2, R26 ;  /* 0x00000002072c7825 */ /* 0x008fe200078e001a */
[----:B-1----:R-:W-:-:S03]  /*2720*/  IADD3 R10, P6, R74, UR14, RZ ;  /* 0x0000000e4a0a7c10 */ /* 0x002fc6000ffde0ff */
[----:B------:R-:W-:Y:S02]  /*2730*/  IMAD R8, R72, c[0x0][0x1ac], R5 ;  /* 0x00006b0048087a24 */ /* 0x000fe400078e0205 */
[----:B------:R-:W-:Y:S01]  /*2740*/  IMAD.WIDE R6, R62, 0x4, R54 ;  /* 0x000000043e067825 */ /* 0x000fe200078e0236 */
[----:B------:R-:W-:-:S03]  /*2750*/  IADD3.X R11, R75, UR18, RZ, P6, !PT ;  /* 0x000000124b0b7c10 */ /* 0x000fc6000b7fe4ff */
[----:B------:R-:W-:Y:S02]  /*2760*/  IMAD.MOV.U32 R4, RZ, RZ, R50 ;  /* 0x000000ffff047224 */ /* 0x000fe400078e0032 */
[----:B------:R-:W-:Y:S01]  /*2770*/  IMAD.MOV.U32 R5, RZ, RZ, R41 ;  /* 0x000000ffff057224 */ /* 0x000fe200078e0029 */
[----:B------:R1:W-:Y:S01]  /*2780*/  LDGSTS.E.BYPASS.LTC128B.128 [R43+0x6080], [R10.64], !P2 ;  /* 0x060800000a2b7fae */ /* 0x0003e2000d101d46 */
[----:B------:R-:W-:Y:S01]  /*2790*/  IMAD.WIDE.U32 R72, R72, c[0x0][0x1a8], R76 ;  /* 0x00006a0048487a25 */ /* 0x000fe200078e004c */
[----:B--2---:R-:W-:Y:S02]  /*27a0*/  IADD3 R24, P6, R10, UR14, RZ ;  /* 0x0000000e0a187c10 */ /* 0x004fe4000ffde0ff */
[----:B------:R2:W-:Y:S01]  /*27b0*/  STL.128 [R1+0xd0], R4 ;  /* 0x0000d00401007387 */ /* 0x0005e20000100c00 */
[----:B------:R-:W-:-:S04]  /*27c0*/  IMAD.WIDE.U32 R46, R9, 0x2, R26 ;  /* 0x00000002092e7825 */ /* 0x000fc800078e001a */
[----:B----4-:R-:W-:Y:S01]  /*27d0*/  IMAD.U32 R2, RZ, RZ, UR4 ;  /* 0x00000004ff027e24 */ /* 0x010fe2000f8e00ff */
[----:B------:R-:W-:Y:S01]  /*27e0*/  ULDC.64 UR4, c[0x0][0x1a8] ;  /* 0x00006a0000047ab9 */ /* 0x000fe20000000a00 */
[----:B------:R-:W-:Y:S01]  /*27f0*/  IMAD.U32 R3, RZ, RZ, UR8 ;  /* 0x00000008ff037e24 */ /* 0x000fe2000f8e00ff */
[----:B------:R-:W-:Y:S01]  /*2800*/  USHF.L.U64.HI UR5, UR4, UR12, UR5 ;  /* 0x0000000c04057299 */ /* 0x000fe20008010205 */
[----:B------:R-:W-:Y:S01]  /*2810*/  IMAD.WIDE.U32 R28, R9, 0x2, R28 ;  /* 0x00000002091c7825 */ /* 0x000fe200078e001c */
[----:B------:R-:W-:Y:S01]  /*2820*/  IADD3.X R25, R11, UR18, RZ, P6, !PT ;  /* 0x000000120b197c10 */ /* 0x000fe2000b7fe4ff */
[----:B------:R-:W-:Y:S02]  /*2830*/  USHF.L.U32 UR4, UR4, 0x6, URZ ;  /* 0x0000000604047899 */ /* 0x000fe4000800063f */
[----:B------:R-:W-:Y:S01]  /*2840*/  IMAD.IADD R9, R73, 0x1, R8 ;  /* 0x0000000149097824 */ /* 0x000fe200078e0208 */
[----:B------:R-:W-:Y:S01]  /*2850*/  LEA R8, P6, R72, c[0x0][0x190], 0x1 ;  /* 0x0000640048087a11 */ /* 0x000fe200078c08ff */
[----:B------:R3:W-:Y:S01]  /*2860*/  LDGSTS.E.BYPASS.LTC128B.128 [R43+0x7080], [R24.64], !P1 ;  /* 0x07080000182b7fae */ /* 0x0007e2000c901d46 */
[----:B------:R-:W-:-:S02]  /*2870*/  LOP3.LUT R20, R20, 0x1, RZ, 0xc0, !PT ;  /* 0x0000000114147812 */ /* 0x000fc400078ec0ff */
[----:B------:R-:W-:Y:S02]  /*2880*/  LEA.HI.X R9, R72, c[0x0][0x194], R9, 0x1, P6 ;  /* 0x0000650048097a11 */ /* 0x000fe400030f0c09 */
[----:B------:R-:W-:Y:S02]  /*2890*/  SHF.R.S32.HI R15, RZ, 0x1f, R0 ;  /* 0x0000001fff0f7819 */ /* 0x000fe40000011400 */
[----:B------:R-:W-:Y:S01]  /*28a0*/  ISETP.NE.U32.AND P2, PT, R20, 0x1, PT ;  /* 0x000000011400780c */ /* 0x000fe20003f45070 */
[----:B------:R-:W-:Y:S01]  /*28b0*/  IMAD.WIDE.U32 R56, R49, 0x2, R26 ;  /* 0x0000000231387825 */ /* 0x000fe200078e001a */
[----:B------:R4:W-:Y:S03]  /*28c0*/  LDGSTS.E.BYPASS.LTC128B.128 [R43+0x80], [R8.64], !P5 ;  /* 0x00080000082b7fae */ /* 0x0009e6000e901d46 */
[----:B--2---:R-:W-:Y:S01]  /*28d0*/  IMAD.MOV.U32 R4, RZ, RZ, R2 ;  /* 0x000000ffff047224 */ /* 0x004fe200078e0002 */
[----:B------:R-:W-:Y:S01]  /*28e0*/  MOV R6, R48 ;  /* 0x0000003000067202 */ /* 0x000fe20000000f00 */
[----:B------:R-:W-:-:S02]  /*28f0*/  IMAD.MOV.U32 R5, RZ, RZ, R3 ;  /* 0x000000ffff057224 */ /* 0x000fc400078e0003 */
[----:B------:R-:W-:Y:S02]  /*2900*/  IMAD.MOV.U32 R7, RZ, RZ, R35 ;  /* 0x000000ffff077224 */ /* 0x000fe400078e0023 */
[----:B------:R-:W-:-:S03]  /*2910*/  IMAD.SHL.U32 R2, R0, 0x80, RZ ;  /* 0x0000008000027824 */ /* 0x000fc600078e00ff */
[----:B------:R2:W-:Y:S01]  /*2920*/  STL.128 [R1+0xb0], R4 ;  /* 0x0000b00401007387 */ /* 0x0005e20000100c00 */
[-C--:B-----5:R-:W-:Y:S02]  /*2930*/  IMAD R3, R19, R0.reuse, RZ ;  /* 0x0000000013037224 */ /* 0x0a0fe400078e02ff */
[----:B------:R-:W-:Y:S01]  /*2940*/  IMAD.WIDE.U32 R26, R18, R0, RZ ;  /* 0x00000000121a7225 */ /* 0x000fe200078e00ff */
[----:B------:R1:W-:Y:S03]  /*2950*/  STL.64 [R1+0xf0], R80 ;  /* 0x0000f05001007387 */ /* 0x0003e60000100a00 */
[----:B------:R-:W-:Y:S01]  /*2960*/  IMAD R3, R15, R18, R3 ;  /* 0x000000120f037224 */ /* 0x000fe200078e0203 */
[----:B------:R1:W-:Y:S03]  /*2970*/  STL [R1+0x118], R58 ;  /* 0x0001183a01007387 */ /* 0x0003e60000100800 */
[----:B------:R-:W-:Y:S01]  /*2980*/  IMAD.IADD R3, R27, 0x1, R3 ;  /* 0x000000011b037824 */ /* 0x000fe200078e0203 */
[----:B------:R-:W-:Y:S01]  /*2990*/  IADD3 R0, R14, -c[0x0][0x18], RZ ;  /* 0x800006000e007a10 */ /* 0x000fe20007ffe0ff */
[----:B------:R3:W-:Y:S04]  /*29a0*/  STL [R1+0x128], R58 ;  /* 0x0001283a01007387 */ /* 0x0007e80000100800 */
[----:B------:R3:W-:Y:S04]  /*29b0*/  STL [R1+0x138], R58 ;  /* 0x0001383a01007387 */ /* 0x0007e80000100800 */
[----:B------:R3:W-:Y:S04]  /*29c0*/  STL.64 [R1+0x330], R78 ;  /* 0x0003304e01007387 */ /* 0x0007e80000100a00 */
[----:B------:R3:W-:Y:S04]  /*29d0*/  STL.64 [R1+0x2b0], R52 ;  /* 0x0002b03401007387 */ /* 0x0007e80000100a00 */
[----:B------:R3:W-:Y:S01]  /*29e0*/  STL.128 [R1+0x320], R36 ;  /* 0x0003202401007387 */ /* 0x0007e20000100c00 */
[----:B--2---:R-:W-:-:S02]  /*29f0*/  IADD3 R6, P1, R8, UR4, RZ ;  /* 0x0000000408067c10 */ /* 0x004fc4000ff3e0ff */
[----:B------:R-:W-:Y:S01]  /*2a00*/  IADD3 R4, -R21, R40, -R2 ;  /* 0x0000002815047210 */ /* 0x000fe20007ffe902 */
[----:B------:R2:W-:Y:S01]  /*2a10*/  STL.64 [R1+0x2f0], R30 ;  /* 0x0002f01e01007387 */ /* 0x0005e20000100a00 */
[----:B------:R-:W-:Y:S02]  /*2a20*/  IADD3.X R7, R9, UR5, RZ, P1, !PT ;  /* 0x0000000509077c10 */ /* 0x000fe40008ffe4ff */
[----:B-1----:R-:W-:Y:S01]  /*2a30*/  IADD3 R10, P1, R6, UR4, RZ ;  /* 0x00000004060a7c10 */ /* 0x002fe2000ff3e0ff */
[----:B------:R2:W-:Y:S01]  /*2a40*/  STL.64 [R1+0xc0], R56 ;  /* 0x0000c03801007387 */ /* 0x0005e20000100a00 */
[----:B------:R-:W-:Y:S02]  /*2a50*/  ISETP.LT.OR P5, PT, R4, 0x1, P2 ;  /* 0x000000010400780c */ /* 0x000fe400017a1670 */
[----:B------:R-:W-:Y:S01]  /*2a60*/  IADD3.X R11, R7, UR5, RZ, P1, !PT ;  /* 0x00000005070b7c10 */ /* 0x000fe20008ffe4ff */
[----:B------:R1:W-:Y:S01]  /*2a70*/  LDGSTS.E.BYPASS.LTC128B.128 [R43+0x1080], [R6.64], !P4 ;  /* 0x01080000062b7fae */ /* 0x0003e2000e101d46 */
[----:B------:R-:W-:-:S02]  /*2a80*/  IADD3 R18, P2, R10, UR4, RZ ;  /* 0x000000040a127c10 */ /* 0x000fc4000ff5e0ff */
[C---:B------:R-:W-:Y:S01]  /*2a90*/  LEA R12, P1, R26.reuse, R12, 0x1 ;  /* 0x0000000c1a0c7211 */ /* 0x040fe200078208ff */
[----:B------:R5:W-:Y:S01]  /*2aa0*/  LDGSTS.E.BYPASS.LTC128B.128 [R43+0x2080], [R10.64], !P3 ;  /* 0x020800000a2b7fae */ /* 0x000be2000d901d46 */
[----:B------:R-:W-:Y:S02]  /*2ab0*/  IADD3.X R19, R11, UR5, RZ, P2, !PT ;  /* 0x000000050b137c10 */ /* 0x000fe400097fe4ff */
[----:B------:R-:W-:Y:S01]  /*2ac0*/  LEA.HI.X R13, R26, R13, R3, 0x1, P1 ;  /* 0x0000000d1a0d7211 */ /* 0x000fe200008f0c03 */
[----:B------:R2:W-:Y:S04]  /*2ad0*/  STL.64 [R1+0x260], R46 ;  /* 0x0002602e01007387 */ /* 0x0005e80000100a00 */
[----:B------:R1:W-:Y:S04]  /*2ae0*/  LDGSTS.E.BYPASS.LTC128B.128 [R43+0x3080], [R18.64], !P0 ;  /* 0x03080000122b7fae */ /* 0x0003e8000c101d46 */
[----:B------:R-:W0:Y:S04]  /*2af0*/  LDGDEPBAR ;  /* 0x00000000000079af */ /* 0x000e280000000000 */
[----:B------:R2:W-:Y:S04]  /*2b00*/  STL.64 [R1+0x2e0], R44 ;  /* 0x0002e02c01007387 */ /* 0x0005e80000100a00 */
[----:B------:R2:W-:Y:S04]  /*2b10*/  STL.64 [R1+0x308], R28 ;  /* 0x0003081c01007387 */ /* 0x0005e80000100a00 */
[----:B------:R2:W-:Y:S04]  /*2b20*/  STL.64 [R1+0x100], R66 ;  /* 0x0001004201007387 */ /* 0x0005e80000100a00 */
[----:B------:R2:W-:Y:S04]  /*2b30*/  STL.64 [R1+0xe8], R68 ;  /* 0x0000e84401007387 */ /* 0x0005e80000100a00 */
[----:B------:R1:W-:Y:S04]  /*2b40*/  LDGSTS.E.BYPASS.LTC128B.128 [R0], [R12.64], !P5 ;  /* 0x000000000c007fae */ /* 0x0003e8000e901d46 */
        /* <DEDUP_REMOVED lines=31> */
[----:B------:R-:W2:Y:S04]  /*2d40*/  LD.E.U8 R3, [R70.64] ;  /* 0x0000000646037980 */ /* 0x000ea8000c101100 */
[----:B-1----:R-:W5:Y:S01]  /*2d50*/  LDL.64 R18, [R1+0x3b0] ;  /* 0x0003b00001127983 */ /* 0x002f620000100a00 */
[----:B------:R-:W-:-:S03]  /*2d60*/  SHF.L.U64.HI R17, R16, 0x1, R17 ;  /* 0x0000000110117819 */ /* 0x000fc60000010211 */
[----:B----4-:R-:W4:Y:S04]  /*2d70*/  LDL.64 R8, [R1+0x3b0] ;  /* 0x0003b00001087983 */ /* 0x010f280000100a00 */
[----:B---3--:R-:W3:Y:S04]  /*2d80*/  LDL.64 R24, [R1+0x408] ;  /* 0x0004080001187983 */ /* 0x008ee80000100a00 */
[----:B------:R-:W3:Y:S01]  /*2d90*/  LDL.64 R20, [R1+0x3f0] ;  /* 0x0003f00001147983 */ /* 0x000ee20000100a00 */
[----:B--2---:R-:W-:-:S04]  /*2da0*/  LOP3.LUT R3, R3, 0x1, RZ, 0xc0, !PT ;  /* 0x0000000103037812 */ /* 0x004fc800078ec0ff */
[----:B------:R-:W-:Y:S01]  /*2db0*/  ISETP.NE.U32.AND P1, PT, R3, 0x1, PT ;  /* 0x000000010300780c */ /* 0x000fe20003f25070 */
[----:B------:R-:W-:-:S03]  /*2dc0*/  IMAD.SHL.U32 R3, R16, 0x2, RZ ;  /* 0x0000000210037824 */ /* 0x000fc600078e00ff */
[----:B------:R-:W-:Y:S02]  /*2dd0*/  ISETP.LT.OR P1, PT, R4, 0x21, P1 ;  /* 0x000000210400780c */ /* 0x000fe40000f21670 */
[----:B-----5:R-:W-:-:S05]  /*2de0*/  IADD3 R10, P0, R3, R12, RZ ;  /* 0x0000000c030a7210 */ /* 0x020fca0007f1e0ff */
[----:B------:R-:W-:Y:S02]  /*2df0*/  IMAD.X R11, R17, 0x1, R13, P0 ;  /* 0x00000001110b7824 */ /* 0x000fe400000e060d */
[----:B------:R-:W2:Y:S04]  /*2e00*/  LDL.128 R12, [R1+0x3c0] ;  /* 0x0003c000010c7983 */ /* 0x000ea80000100c00 */
[----:B------:R-:W-:Y:S01]  /*2e10*/  @!PT LDS RZ, [RZ] ;  /* 0x00000000fffff984 */ /* 0x000fe20000000800 */
[----:B------:R-:W-:Y:S01]  /*2e20*/  @!PT LDS RZ, [RZ] ;  /* 0x00000000fffff984 */ /* 0x000fe20000000800 */
[----:B------:R-:W-:Y:S01]  /*2e30*/  @!PT LDS RZ, [RZ] ;  /* 0x00000000fffff984 */ /* 0x000fe20000000800 */
[----:B------:R1:W-:Y:S04]  /*2e40*/  LDGSTS.E.BYPASS.LTC128B.128 [R0+0x1000], [R10.64], !P1 ;  /* 0x010000000a007fae */ /* 0x0003e8000c901d46 */
[----:B------:R5:W2:Y:S01]  /*2e50*/  LD.E.U8 R5, [R18.64] ;  /* 0x0000000612057980 */ /* 0x000aa2000c101100 */
[----:B------:R-:W-:-:S05]  /*2e60*/  IADD3 R6, P0, R10, R3, RZ ;  /* 0x000000030a067210 */ /* 0x000fca0007f1e0ff */
[----:B------:R-:W-:Y:S01]  /*2e70*/  IMAD.X R7, R11, 0x1, R17, P0 ;  /* 0x000000010b077824 */ /* 0x000fe200000e0611 */
[----:B-----5:R-:W5:Y:S01]  /*2e80*/  LDL.64 R18, [R1+0x3d8] ;  /* 0x0003d80001127983 */ /* 0x020f620000100a00 */
[----:B--2---:R-:W-:-:S04]  /*2e90*/  LOP3.LUT R5, R5, 0x1, RZ, 0xc0, !PT ;  /* 0x0000000105057812 */ /* 0x004fc800078ec0ff */
[----:B------:R-:W-:-:S04]  /*2ea0*/  ISETP.NE.U32.AND P1, PT, R5, 0x1, PT ;  /* 0x000000010500780c */ /* 0x000fc80003f25070 */
[----:B------:R-:W-:-:S13]  /*2eb0*/  ISETP.LT.OR P1, PT, R4, 0x41, P1 ;  /* 0x000000410400780c */ /* 0x000fda0000f21670 */
[----:B------:R-:W-:Y:S01]  /*2ec0*/  @!PT LDS RZ, [RZ] ;  /* 0x00000000fffff984 */ /* 0x000fe20000000800 */
[----:B------:R-:W-:Y:S01]  /*2ed0*/  @!PT LDS RZ, [RZ] ;  /* 0x00000000fffff984 */ /* 0x000fe20000000800 */
[----:B------:R-:W-:Y:S01]  /*2ee0*/  @!PT LDS RZ, [RZ] ;  /* 0x00000000fffff984 */ /* 0x000fe20000000800 */
[----:B------:R2:W-:Y:S04]  /*2ef0*/  LDGSTS.E.BYPASS.LTC128B.128 [R0+0x2000], [R6.64], !P1 ;  /* 0x0200000006007fae */ /* 0x0005e8000c901d46 */
[----:B----4-:R-:W4:Y:S01]  /*2f00*/  LD.E.U8 R5, [R8.64] ;  /* 0x0000000608057980 */ /* 0x010f22000c101100 */
[----:B-1----:R-:W-:-:S05]  /*2f10*/  IADD3 R10, P0, R6, R3, RZ ;  /* 0x00000003060a7210 */ /* 0x002fca0007f1e0ff */
[----:B------:R-:W-:Y:S01]  /*2f20*/  IMAD.X R11, R7, 0x1, R17, P0 ;  /* 0x00000001070b7824 */ /* 0x000fe200000e0611 */
[----:B----4-:R-:W-:-:S04]  /*2f30*/  LOP3.LUT R5, R5, 0x1, RZ, 0xc0, !PT ;  /* 0x0000000105057812 */ /* 0x010fc800078ec0ff */
[----:B------:R-:W-:-:S04]  /*2f40*/  ISETP.NE.U32.AND P1, PT, R5, 0x1, PT ;  /* 0x000000010500780c */ /* 0x000fc80003f25070 */
[----:B------:R-:W-:Y:S02]  /*2f50*/  ISETP.LT.OR P1, PT, R4, 0x61, P1 ;  /* 0x000000610400780c */ /* 0x000fe40000f21670 */
[----:B--2---:R-:W2:Y:S11]  /*2f60*/  LDL.128 R4, [R1+0x3e0] ;  /* 0x0003e00001047983 */ /* 0x004eb60000100c00 */
[----:B------:R-:W-:Y:S01]  /*2f70*/  @!PT LDS RZ, [RZ] ;  /* 0x00000000fffff984 */ /* 0x000fe20000000800 */
[----:B------:R-:W-:Y:S01]  /*2f80*/  @!PT LDS RZ, [RZ] ;  /* 0x00000000fffff984 */ /* 0x000fe20000000800 */
[----:B------:R-:W-:Y:S01]  /*2f90*/  @!PT LDS RZ, [RZ] ;  /* 0x00000000fffff984 */ /* 0x000fe20000000800 */
[----:B------:R1:W-:Y:S04]  /*2fa0*/  LDGSTS.E.BYPASS.LTC128B.128 [R0+0x3000], [R10.64], !P1 ;  /* 0x030000000a007fae */ /* 0x0003e8000c901d46 */
[----:B------:R-:W4:Y:S04]  /*2fb0*/  LD.E R14, [R14.64] ;  /* 0x000000060e0e7980 */ /* 0x000f28000c101900 */
[----:B-1----:R-:W2:Y:S01]  /*2fc0*/  LDL R0, [R1+0x430] ;  /* 0x0004300001007983 */ /* 0x002ea20000100800 */
[----:B----4-:R-:W-:-:S13]  /*2fd0*/  ISETP.GT.AND P1, PT, R14, 0x7f, PT ;  /* 0x0000007f0e00780c */ /* 0x010fda0003f24270 */
[----:B------:R-:W4:Y:S04]  /*2fe0*/  @!P1 LDL.64 R16, [R1+0x3d0] ;  /* 0x0003d00001109983 */ /* 0x000f280000100a00 */
[----:B------:R-:W2:Y:S04]  /*2ff0*/  @!P1 LDL.64 R8, [R1+0x3b8] ;  /* 0x0003b80001089983 */ /* 0x000ea80000100a00 */
[----:B------:R-:W3:Y:S04]  /*3000*/  @!P1 LD.E R12, [R12.64] ;  /* 0x000000060c0c9980 */ /* 0x000ee8000c101900 */
[----:B----4-:R-:W4:Y:S04]  /*3010*/  @!P1 LD.E.U8 R3, [R16.64] ;  /* 0x0000000610039980 */ /* 0x010f28000c101100 */
[----:B--2---:R-:W2:Y:S01]  /*3020*/  @!P1 LD.E.64 R8, [R8.64+0x8] ;  /* 0x0000080608089980 */ /* 0x004ea2000c101b00 */
[----:B----4-:R-:W-:Y:S01]  /*3030*/  @!P1 ISETP.NE.AND P0, PT, R3, RZ, PT ;  /* 0x000000ff0300920c */ /* 0x010fe20003f05270 */
[----:B--2---:R-:W-:Y:S01]  /*3040*/  @!P1 IMAD.WIDE R26, R2, 0x4, R8 ;  /* 0x00000004021a9825 */ /* 0x004fe200078e0208 */
[----:B---3--:R-:W-:-:S02]  /*3050*/  @!P1 IADD3 R2, R12, -c[0x0][0x18], RZ ;  /* 0x800006000c029a10 */ /* 0x008fc40007ffe0ff */
[----:B------:R-:W2:Y:S09]  /*3060*/  LDL.64 R12, [R1+0x408] ;  /* 0x00040800010c7983 */ /* 0x000eb20000100a00 */
[----:B------:R-:W-:Y:S01]  /*3070*/  @!PT LDS RZ, [RZ] ;  /* 0x00000000fffff984 */ /* 0x000fe20000000800 */
[----:B------:R-:W-:Y:S01]  /*3080*/  @!PT LDS RZ, [RZ] ;  /* 0x00000000fffff984 */ /* 0x000fe20000000800 */
[----:B------:R-:W-:Y:S01]  /*3090*/  @!PT LDS RZ, [RZ] ;  /* 0x00000000fffff984 */ /* 0x000fe20000000800 */
[----:B------:R1:W-:Y:S04]  /*30a0*/  @!P1 LDGSTS.E.BYPASS.LTC128B.128 [R2], [R26.64], P0 ;  /* 0x000000001a029fae */ /* 0x0003e80008101d46 */
[----:B------:R-:W3:Y:S04]  /*30b0*/  LD.E.U8 R9, [R24.64] ;  /* 0x0000000618097980 */ /* 0x000ee8000c101100 */
[----:B------:R4:W1:Y:S04]  /*30c0*/  LD.E.64 R16, [R4.64+0x10] ;  /* 0x0000100604107980 */ /* 0x000868000c101b00 */
[----:B------:R-:W2:Y:S04]  /*30d0*/  LD.E R7, [R6.64+0xc] ;  /* 0x00000c0606077980 */ /* 0x000ea8000c101900 */
[----:B------:R4:W2:Y:S04]  /*30e0*/  LD.E R10, [R20.64] ;  /* 0x00000006140a7980 */ /* 0x0008a8000c101900 */
[----:B------:R4:W2:Y:S04]  /*30f0*/  LD.E.64 R14, [R4.64+0x18] ;  /* 0x00001806040e7980 */ /* 0x0008a8000c101b00 */
[----:B-----5:R-:W5:Y:S01]  /*3100*/  LD.E R8, [R18.64] ;  /* 0x0000000612087980 */ /* 0x020f62000c101900 */
[----:B------:R-:W-:-:S02]  /*3110*/  SHF.L.U32 R11, R0, 0x7, RZ ;  /* 0x00000007000b7819 */ /* 0x000fc400000006ff */
[----:B------:R-:W-:Y:S01]  /*3120*/  SHF.R.S32.HI R3, RZ, 0x1f, R0 ;  /* 0x0000001fff037819 */ /* 0x000fe20000011400 */
[----:B------:R-:W0:Y:S04]  /*3130*/  LDGDEPBAR ;  /* 0x00000000000079af */ /* 0x000e280000000000 */
[----:B----4-:R-:W4:Y:S04]  /*3140*/  LDL.64 R20, [R1+0x408] ;  /* 0x0004080001147983 */ /* 0x010f280000100a00 */
[----:B------:R-:W4:Y:S01]  /*3150*/  LD.E.64 R4, [R4.64+0x8] ;  /* 0x0000080604047980 */ /* 0x000f22000c101b00 */
[----:B---3--:R-:W-:Y:S01]  /*3160*/  LOP3.LUT R9, R9, 0x1, RZ, 0xc0, !PT ;  /* 0x0000000109097812 */ /* 0x008fe200078ec0ff */
[----:B-1----:R-:W-:-:S03]  /*3170*/  IMAD R2, R17, R0, RZ ;  /* 0x0000000011027224 */ /* 0x002fc600078e02ff */
[----:B------:R-:W-:Y:S01]  /*3180*/  ISETP.NE.U32.AND P1, PT, R9, 0x1, PT ;  /* 0x000000010900780c */ /* 0x000fe20003f25070 */
[----:B------:R-:W-:Y:S01]  /*3190*/  IMAD R2, R16, R3, R2 ;  /* 0x0000000310027224 */ /* 0x000fe200078e0202 */
[----:B--2---:R-:W-:Y:S01]  /*31a0*/  IADD3 R10, -R10, R7, -R11 ;  /* 0x000000070a0a7210 */ /* 0x004fe20007ffe90b */
        /* <DEDUP_REMOVED lines=144> */
.L_x_1915:
[----:B---3--:R-:W-:Y:S05]  /*3ab0*/  BSYNC B0 ;  /* 0x0000000000007941 */ /* 0x008fea0003800000 */
.L_x_1914:
        /* <DEDUP_REMOVED lines=314> */
.L_x_1919:
[----:B-1----:R-:W-:Y:S02]  /*4e60*/  MOV R30, 0x4e80 ;  /* 0x00004e80001e7802 */ /* 0x002fe40000000f00 */
[----:B------:R-:W-:Y:S05]  /*4e70*/  CALL.REL.NOINC `($_ZN7cutlass13device_kernelIN5flash19enable_sm80_to_sm89INS1_16FlashAttnBwdSm80INS1_25CollectiveMainloopBwdSm80ILi2ELi2EN4cute5tupleIJNS5_1CILi128EEES8_NS7_ILi64EEEEEENS_10bfloat16_tEfNS_4arch4Sm80ELb0ELb1ELb1ELb1ELb0ELb0ELb0ELb0ELi2ELi4ELi4ELi4ELb0EEENS1_21CollectiveEpilogueBwdISA_SB_SD_Li256ELb1ELb0ELi2EEENS1_19SingleTileSchedulerILb1ELb0ELb0ELi128EEEEEEEEEvNT_6ParamsE$_ZZN5flash25CollectiveMainloopBwdSm80ILi2ELi2EN4cute5tupleIJNS1_1CILi128EEES4_NS3_ILi64EEEEEEN7cutlass10bfloat16_tEfNS7_4arch4Sm80ELb0ELb1ELb1ELb1ELb0ELb0ELb0ELb0ELi2ELi4ELi4ELi4ELb0EE3mmaINS_16FlashAttnBwdSm80ISB_NS_21CollectiveEpilogueBwdIS6_S8_SA_Li256ELb1ELb0ELi2EEENS_19SingleTileSchedulerILb1ELb0ELb0ELi128EEEE13SharedStorageENS1_6TensorINS1_11ArrayEngineIfLm32EEENS1_6LayoutINS2_IJNS2_IJNS3_ILi2EEESO_EEESO_NS3_ILi4EEEEEENS2_IJNS2_IJNS3_ILi1EEESO_EEESQ_NS3_ILi8EEEEEEEEEEEEbRKNSB_6ParamsERT0_S12_iNS2_IJiiiEEERT_ENKUliT_E_clIZSC_ISJ_SX_EbS10_S12_S12_iS13_S15_EUlRS16_iE_EEDaiS16_) ;  /* 0x00010e6000007944 */ /* 0x000fea0003c00000 */
[----:B---3--:R-:W2:Y:S02]  /*4e80*/  LDL R2, [R1+0x430] ;  /* 0x0004300001027983 */ /* 0x008ea40000100800 */
[----:B--2---:R-:W-:-:S04]  /*4e90*/  IADD3 R2, R2, 0x1, RZ ;  /* 0x0000000102027810 */ /* 0x004fc80007ffe0ff */
[----:B------:R-:W-:Y:S01]  /*4ea0*/  ISETP.GE.AND P0, PT, R2, R41, PT ;  /* 0x000000290200720c */ /* 0x000fe20003f06270 */
[----:B------:R1:W-:-:S12]  /*4eb0*/  STL [R1+0x430], R2 ;  /* 0x0004300201007387 */ /* 0x0003d80000100800 */
[----:B------:R-:W-:Y:S05]  /*4ec0*/  @!P0 BRA `(.L_x_1919) ;  /* 0xffffff9000008947 */ /* 0x000fea000383ffff */
[----:B------:R-:W-:Y:S05]  /*4ed0*/  BSYNC B3 ;  /* 0x0000000000037941 */ /* 0x000fea0003800000 */
.L_x_1918:
        /* <DEDUP_REMOVED lines=8> */
.L_x_1917:
[----:B------:R-:W-:Y:S05]  /*4f60*/  BSYNC B4 ;  /* 0x0000000000047941 */ /* 0x000fea0003800000 */
.L_x_1916:
        /* <DEDUP_REMOVED lines=41> */
.L_x_1913:
[----:B---3--:R-:W-:Y:S05]  /*5200*/  @P1 BRA `(.L_x_1920) ;  /* 0x0000125000001947 */ /* 0x008fea0003800000 */
[----:B------:R-:W3:Y:S04]  /*5210*/  LDL.128 R72, [R1+0x6d0] ;  /* 0x0006d00001487983 */ /* 0x000ee80000100c00 */
[----:B--2---:R-:W2:Y:S04]  /*5220*/  LDL.128 R64, [R1+0x6f0] ;  /* 0x0006f00001407983 */ /* 0x004ea80000100c00 */
[----:B----4-:R-:W4:Y:S04]  /*5230*/  LDL.128 R68, [R1+0x6e0] ;  /* 0x0006e00001447983 */ /* 0x010f280000100c00 */
[----:B------:R-:W4:Y:S04]  /*5240*/  LDL.128 R60, [R1+0x700] ;  /* 0x00070000013c7983 */ /* 0x000f280000100c00 */
[----:B------:R-:W4:Y:S04]  /*5250*/  LDL.128 R56, [R1+0x710] ;  /* 0x0007100001387983 */ /* 0x000f280000100c00 */
[----:B------:R-:W4:Y:S04]  /*5260*/  LDL.128 R48, [R1+0x730] ;  /* 0x0007300001307983 */ /* 0x000f280000100c00 */
[----:B------:R-:W4:Y:S04]  /*5270*/  LDL.128 R52, [R1+0x720] ;  /* 0x0007200001347983 */ /* 0x000f280000100c00 */
[----:B-1----:R-:W4:Y:S01]  /*5280*/  LDL.128 R20, [R1+0x740] ;  /* 0x0007400001147983 */ /* 0x002f220000100c00 */
        /* <DEDUP_REMOVED lines=54> */
[----:B---3--:R-:W-:Y:S01]  /*55f0*/  F2FP.BF16.PACK_AB R72, R73, R72 ;  /* 0x000000484948723e */ /* 0x008fe200000010ff */
[----:B------:R-:W-:Y:S01]  /*5600*/  BAR.SYNC.DEFER_BLOCKING 0x1, 0x100 ;  /* 0x0044000000007b1d */ /* 0x000fe20000010000 */
[----:B------:R-:W-:Y:S02]  /*5610*/  F2FP.BF16.PACK_AB R74, R75, R74 ;  /* 0x0000004a4b4a723e */ /* 0x000fe400000010ff */
[----:B--2---:R-:W-:Y:S02]  /*5620*/  F2FP.BF16.PACK_AB R64, R65, R64 ;  /* 0x000000404140723e */ /* 0x004fe400000010ff */
[----:B------:R-:W-:-:S02]  /*5630*/  F2FP.BF16.PACK_AB R66, R67, R66 ;  /* 0x000000424342723e */ /* 0x000fc400000010ff */
[----:B----4-:R-:W-:Y:S02]  /*5640*/  F2FP.BF16.PACK_AB R68, R69, R68 ;  /* 0x000000444544723e */ /* 0x010fe400000010ff */
        /* <DEDUP_REMOVED lines=37> */
[----:B------:R-:W-:Y:S04]  /*58a0*/  STS [R11+0x80], R36 ;  /* 0x000080240b007388 */ /* 0x000fe80000000800 */
        /* <DEDUP_REMOVED lines=14> */
[----:B-1----:R-:W-:Y:S05]  /*5990*/  @!P1 BRA `(.L_x_1921) ;  /* 0x0000003000009947 */ /* 0x002fea0003800000 */
[----:B-----5:R-:W2:Y:S04]  /*59a0*/  LDG.E R37, [R4.64] ;  /* 0x0000000604257981 */ /* 0x020ea8000c1e1900 */
[----:B------:R-:W2:Y:S02]  /*59b0*/  LDG.E R0, [R4.64+0x4] ;  /* 0x0000040604007981 */ /* 0x000ea4000c1e1900 */
[----:B--2---:R-:W-:-:S04]  /*59c0*/  IADD3 R37, -R37, R0, RZ ;  /* 0x0000000025257210 */ /* 0x004fc80007ffe1ff */
.L_x_1921:
[----:B-1----:R-:W-:Y:S01]  /*59d0*/  LEA.HI R0, R3, R34, RZ, 0x3 ;  /* 0x0000002203007211 */ /* 0x002fe200078f18ff */
        /* <DEDUP_REMOVED lines=26> */
[----:B------:R-:W-:Y:S01]  /*5b80*/  SEL R42, R42, RZ, !P1 ;  /* 0x000000ff2a2a7207 */ /* 0x000fe20004800000 */
[----:B------:R-:W-:-:S03]  /*5b90*/  IMAD.WIDE.U32 R44, R3, c[0x0][0x338], R40 ;  /* 0x0000ce00032c7a25 */ /* 0x000fc600078e0028 */
[----:B------:R1:W2:Y:S01]  /*5ba0*/  LDS.128 R28, [R33+0x5080] ;  /* 0x00508000211c7984 */ /* 0x0002a20000000c00 */
[----:B------:R-:W-:Y:S02]  /*5bb0*/  IMAD R34, R2, c[0x0][0x338], RZ ;  /* 0x0000ce0002227a24 */ /* 0x000fe400078e02ff */
[----:B------:R-:W-:Y:S01]  /*5bc0*/  IMAD R35, R36, c[0x0][0x340], RZ ;  /* 0x0000d00024237a24 */ /* 0x000fe200078e02ff */
[----:B------:R1:W3:Y:S01]  /*5bd0*/  LDS.128 R24, [R33+0x6080] ;  /* 0x0060800021187984 */ /* 0x0002e20000000c00 */
[----:B------:R-:W-:-:S03]  /*5be0*/  IMAD R34, R3, c[0x0][0x33c], R34 ;  /* 0x0000cf0003227a24 */ /* 0x000fc600078e0222 */
[----:B------:R1:W4:Y:S01]  /*5bf0*/  LDS.128 R20, [R33+0x7080] ;  /* 0x0070800021147984 */ /* 0x0003220000000c00 */
[----:B------:R-:W-:Y:S02]  /*5c00*/  IMAD.IADD R45, R45, 0x1, R34 ;  /* 0x000000012d2d7824 */ /* 0x000fe400078e0222 */
[C---:B------:R-:W-:Y:S01]  /*5c10*/  IMAD R34, R42.reuse, c[0x0][0x344], R35 ;  /* 0x0000d1002a227a24 */ /* 0x040fe200078e0223 */
[----:B------:R1:W1:Y:S01]  /*5c20*/  LDS.128 R16, [R33+0x80] ;  /* 0x0000800021107984 */ /* 0x0002620000000c00 */
[----:B------:R-:W-:-:S03]  /*5c30*/  IMAD.WIDE.U32 R44, R42, c[0x0][0x340], R44 ;  /* 0x0000d0002a2c7a25 */ /* 0x000fc600078e002c */
[----:B------:R1:W1:Y:S01]  /*5c40*/  LDS.128 R12, [R33+0x1080] ;  /* 0x00108000210c7984 */ /* 0x0002620000000c00 */
[----:B------:R-:W-:-:S03]  /*5c50*/  IMAD.IADD R49, R45, 0x1, R34 ;  /* 0x000000012d317824 */ /* 0x000fc600078e0222 */
        /* <DEDUP_REMOVED lines=12> */
.L_x_1923:
[----:B------:R-:W-:Y:S05]  /*5d20*/  BSYNC B0 ;  /* 0x0000000000007941 */ /* 0x000fea0003800000 */
.L_x_1922:
        /* <DEDUP_REMOVED lines=16> */
.L_x_1925:
[----:B------:R-:W-:Y:S05]  /*5e30*/  BSYNC B0 ;  /* 0x0000000000007941 */ /* 0x000fea0003800000 */
.L_x_1924:
        /* <DEDUP_REMOVED lines=16> */
.L_x_1927:
[----:B------:R-:W-:Y:S05]  /*5f40*/  BSYNC B0 ;  /* 0x0000000000007941 */ /* 0x000fea0003800000 */
.L_x_1926:
        /* <DEDUP_REMOVED lines=16> */
.L_x_1929:
[----:B------:R-:W-:Y:S05]  /*6050*/  BSYNC B0 ;  /* 0x0000000000007941 */ /* 0x000fea0003800000 */
.L_x_1928:
        /* <DEDUP_REMOVED lines=19> */
.L_x_1931:
[----:B------:R-:W-:Y:S05]  /*6190*/  BSYNC B0 ;  /* 0x0000000000007941 */ /* 0x000fea0003800000 */
.L_x_1930:
        /* <DEDUP_REMOVED lines=14> */
.L_x_1933:
[----:B------:R-:W-:Y:S05]  /*6280*/  BSYNC B0 ;  /* 0x0000000000007941 */ /* 0x000fea0003800000 */
.L_x_1932:
        /* <DEDUP_REMOVED lines=14> */
.L_x_1935:
[----:B------:R-:W-:Y:S05]  /*6370*/  BSYNC B0 ;  /* 0x0000000000007941 */ /* 0x000fea0003800000 */
.L_x_1934:
        /* <DEDUP_REMOVED lines=14> */
.L_x_1920:
[----:B------:R-:W-:Y:S01]  /*6460*/  ISETP.NE.U32.AND P0, PT, RZ, c[0x0][0x360], PT ;  /* 0x0000d800ff007a0c */ /* 0x000fe20003f05070 */
[----:B------:R-:W-:Y:S01]  /*6470*/  IMAD.MOV.U32 R9, RZ, RZ, 0x4 ;  /* 0x00000004ff097424 */ /* 0x000fe200078e00ff */
        /* <DEDUP_REMOVED lines=15> */
[----:B---3--:R-:W-:-:S03]  /*6570*/  IADD3 R7, -R7, R0, RZ ;  /* 0x0000000007077210 */ /* 0x008fc60007ffe1ff */
.L_x_1936:
[----:B-1----:R-:W1:Y:S01]  /*6580*/  S2R R0, SR_CTAID.Y ;  /* 0x0000000000007919 */ /* 0x002e620000002600 */
        /* <DEDUP_REMOVED lines=35> */
.L_x_1938:
[----:B------:R-:W-:Y:S05]  /*67c0*/  BSYNC B0 ;  /* 0x0000000000007941 */ /* 0x000fea0003800000 */
.L_x_1937:
        /* <DEDUP_REMOVED lines=16> */
.L_x_1940:
[----:B------:R-:W-:Y:S05]  /*68d0*/  BSYNC B0 ;  /* 0x0000000000007941 */ /* 0x000fea0003800000 */
.L_x_1939:
        /* <DEDUP_REMOVED lines=16> */
.L_x_1942:
[----:B------:R-:W-:Y:S05]  /*69e0*/  BSYNC B0 ;  /* 0x0000000000007941 */ /* 0x000fea0003800000 */
.L_x_1941:
        /* <DEDUP_REMOVED lines=16> */
.L_x_1944:
[----:B------:R-:W-:Y:S05]  /*6af0*/  BSYNC B0 ;  /* 0x0000000000007941 */ /* 0x000fea0003800000 */
.L_x_1943:
        /* <DEDUP_REMOVED lines=19> */
.L_x_1946:
[----:B------:R-:W-:Y:S05]  /*6c30*/  BSYNC B0 ;  /* 0x0000000000007941 */ /* 0x000fea0003800000 */
.L_x_1945:
        /* <DEDUP_REMOVED lines=14> */
.L_x_1948:
[----:B------:R-:W-:Y:S05]  /*6d20*/  BSYNC B0 ;  /* 0x0000000000007941 */ /* 0x000fea0003800000 */
.L_x_1947:
        /* <DEDUP_REMOVED lines=14> */
.L_x_1950:
[----:B------:R-:W-:Y:S05]  /*6e10*/  BSYNC B0 ;  /* 0x0000000000007941 */ /* 0x000fea0003800000 */
.L_x_1949:
        /* <DEDUP_REMOVED lines=13> */
        .type           $_ZN7cutlass13device_kernelIN5flash19enable_sm80_to_sm89INS1_16FlashAttnBwdSm80INS1_25CollectiveMainloopBwdSm80ILi2ELi2EN4cute5tupleIJNS5_1CILi128EEES8_NS7_ILi64EEEEEENS_10bfloat16_tEfNS_4arch4Sm80ELb0ELb1ELb1ELb1ELb0ELb0ELb0ELb0ELi2ELi4ELi4ELi4ELb0EEENS1_21CollectiveEpilogueBwdISA_SB_SD_Li256ELb1ELb0ELi2EEENS1_19SingleTileSchedulerILb1ELb0ELb0ELi128EEEEEEEEEvNT_6ParamsE$_ZN4cute12iter_adaptorIPKN7cutlass10bfloat16_tENS_8gmem_ptrIS4_EEEC2ES4_,@function
        .size           $_ZN7cutlass13device_kernelIN5flash19enable_sm80_to_sm89INS1_16FlashAttnBwdSm80INS1_25CollectiveMainloopBwdSm80ILi2ELi2EN4cute5tupleIJNS5_1CILi128EEES8_NS7_ILi64EEEEEENS_10bfloat16_tEfNS_4arch4Sm80ELb0ELb1ELb1ELb1ELb0ELb0ELb0ELb0ELi2ELi4ELi4ELi4ELb0EEENS1_21CollectiveEpilogueBwdISA_SB_SD_Li256ELb1ELb0ELi2EEENS1_19SingleTileSchedulerILb1ELb0ELb0ELi128EEEEEEEEEvNT_6ParamsE$_ZN4cute12iter_adaptorIPKN7cutlass10bfloat16_tENS_8gmem_ptrIS4_EEEC2ES4_,($_ZN7cutlass13device_kernelIN5flash19enable_sm80_to_sm89INS1_16FlashAttnBwdSm80INS1_25CollectiveMainloopBwdSm80ILi2ELi2EN4cute5tupleIJNS5_1CILi128EEES8_NS7_ILi64EEEEEENS_10bfloat16_tEfNS_4arch4Sm80ELb0ELb1ELb1ELb1ELb0ELb0ELb0ELb0ELi2ELi4ELi4ELi4ELb0EEENS1_21CollectiveEpilogueBwdISA_SB_SD_Li256ELb1ELb0ELi2EEENS1_19SingleTileSchedulerILb1ELb0ELb0ELi128EEEEEEEEEvNT_6ParamsE$_ZN4cute12iter_adaptorIPKN7cutlass9uint128_tENS_8gmem_ptrIS4_EEEC2ES4_ - $_ZN7cutlass13device_kernelIN5flash19enable_sm80_to_sm89INS1_16FlashAttnBwdSm80INS1_25CollectiveMainloopBwdSm80ILi2ELi2EN4cute5tupleIJNS5_1CILi128EEES8_NS7_ILi64EEEEEENS_10bfloat16_tEfNS_4arch4Sm80ELb0ELb1ELb1ELb1ELb0ELb0ELb0ELb0ELi2ELi4ELi4ELi4ELb0EEENS1_21CollectiveEpilogueBwdISA_SB_SD_Li256ELb1ELb0ELi2EEENS1_19SingleTileSchedulerILb1ELb0ELb0ELi128EEEEEEEEEvNT_6ParamsE$_ZN4cute12iter_adaptorIPKN7cutlass10bfloat16_tENS_8gmem_ptrIS4_EEEC2ES4_)
$_ZN7cutlass13device_kernelIN5flash19enable_sm80_to_sm89INS1_16FlashAttnBwdSm80INS1_25CollectiveMainloopBwdSm80ILi2ELi2EN4cute5tupleIJNS5_1CILi128EEES8_NS7_ILi64EEEEEENS_10bfloat16_tEfNS_4arch4Sm80ELb0ELb1ELb1ELb1ELb0ELb0ELb0ELb0ELi2ELi4ELi4ELi4ELb0EEENS1_21CollectiveEpilogueBwdISA_SB_SD_Li256ELb1ELb0ELi2EEENS1_19SingleTileSchedulerILb1ELb0ELb0ELi128EEEEEEEEEvNT_6ParamsE$_ZN4cute12iter_adaptorIPKN7cutlass10bfloat16_tENS_8gmem_ptrIS4_EEEC2ES4_:
[----:B------:R-:W-:Y:S01]  /*6ef0*/  IADD3 R5, R13, -c[0x0][0x20], RZ ;  /* 0x800008000d057a10 */ /* 0x000fe20007ffe0ff */
[----:B------:R-:W-:Y:S01]  /*6f00*/  IMAD.MOV.U32 R84, RZ, RZ, R4 ;  /* 0x000000ffff547224 */ /* 0x000fe200078e0004 */
[----:B------:R-:W-:Y:S01]  /*6f10*/  MOV R85, R11 ;  /* 0x0000000b00557202 */ /* 0x000fe20000000f00 */
[----:B------:R-:W-:-:S04]  /*6f20*/  IMAD.MOV.U32 R11, RZ, RZ, 0x0 ;  /* 0x00000000ff0b7424 */ /* 0x000fc800078e00ff */
[----:B------:R1:W-:Y:S01]  /*6f30*/  STL.64 [R5], R84 ;  /* 0x0000005405007387 */ /* 0x0003e20000100a00 */
[----:B------:R-:W-:Y:S05]  /*6f40*/  RET.REL.NODEC R10 `(_ZN7cutlass13device_kernelIN5flash19enable_sm80_to_sm89INS1_16FlashAttnBwdSm80INS1_25CollectiveMainloopBwdSm80ILi2ELi2EN4cute5tupleIJNS5_1CILi128EEES8_NS7_ILi64EEEEEENS_10bfloat16_tEfNS_4arch4Sm80ELb0ELb1ELb1ELb1ELb0ELb0ELb0ELb0ELi2ELi4ELi4ELi4ELb0EEENS1_21CollectiveEpilogueBwdISA_SB_SD_Li256ELb1ELb0ELi2EEENS1_19SingleTileSchedulerILb1ELb0ELb0ELi128EEEEEEEEEvNT_6ParamsE) ;  /* 0xffff90b00a007950 */ /* 0x000fea0003c3ffff */
        .type           $_ZN7cutlass13device_kernelIN5flash19enable_sm80_to_sm89INS1_16FlashAttnBwdSm80INS1_25CollectiveMainloopBwdSm80ILi2ELi2EN4cute5tupleIJNS5_1CILi128EEES8_NS7_ILi64EEEEEENS_10bfloat16_tEfNS_4arch4Sm80ELb0ELb1ELb1ELb1ELb0ELb0ELb0ELb0ELi2ELi4ELi4ELi4ELb0EEENS1_21CollectiveEpilogueBwdISA_SB_SD_Li256ELb1ELb0ELi2EEENS1_19SingleTileSchedulerILb1ELb0ELb0ELi128EEEEEEEEEvNT_6ParamsE$_ZN4cute12iter_adaptorIPKN7cutlass9uint128_tENS_8gmem_ptrIS4_EEEC2ES4_,@function
        .size           $_ZN7cutlass13device_kernelIN5flash19enable_sm80_to_sm89INS1_16FlashAttnBwdSm80INS1_25CollectiveMainloopBwdSm80ILi2ELi2EN4cute5tupleIJNS5_1CILi128EEES8_NS7_ILi64EEEEEENS_10bfloat16_tEfNS_4arch4Sm80ELb0ELb1ELb1ELb1ELb0ELb0ELb0ELb0ELi2ELi4ELi4ELi4ELb0EEENS1_21CollectiveEpilogueBwdISA_SB_SD_Li256ELb1ELb0ELi2EEENS1_19SingleTileSchedulerILb1ELb0ELb0ELi128EEEEEEEEEvNT_6ParamsE$_ZN4cute12iter_adaptorIPKN7cutlass9uint128_tENS_8gmem_ptrIS4_EEEC2ES4_,($_ZN7cutlass13device_kernelIN5flash19enable_sm80_to_sm89INS1_16FlashAttnBwdSm80INS1_25CollectiveMainloopBwdSm80ILi2ELi2EN4cute5tupleIJNS5_1CILi128EEES8_NS7_ILi64EEEEEENS_10bfloat16_tEfNS_4arch4Sm80ELb0ELb1ELb1ELb1ELb0ELb0ELb0ELb0ELi2ELi4ELi4ELi4ELb0EEENS1_21CollectiveEpilogueBwdISA_SB_SD_Li256ELb1ELb0ELi2EEENS1_19SingleTileSchedulerILb1ELb0ELb0ELi128EEEEEEEEEvNT_6ParamsE$_ZN4cute12iter_adaptorIPKfNS_8gmem_ptrIS2_EEEC2ES2_ - $_ZN7cutlass13device_kernelIN5flash19enable_sm80_to_sm89INS1_16FlashAttnBwdSm80INS1_25CollectiveMainloopBwdSm80ILi2ELi2EN4cute5tupleIJNS5_1CILi128EEES8_NS7_ILi64EEEEEENS_10bfloat16_tEfNS_4arch4Sm80ELb0ELb1ELb1ELb1ELb0ELb0ELb0ELb0ELi2ELi4ELi4ELi4ELb0EEENS1_21CollectiveEpilogueBwdISA_SB_SD_Li256ELb1ELb0ELi2EEENS1_19SingleTileSchedulerILb1ELb0ELb0ELi128EEEEEEEEEvNT_6ParamsE$_ZN4cute12iter_adaptorIPKN7cutlass9uint128_tENS_8gmem_ptrIS4_EEEC2ES4_)
$_ZN7cutlass13device_kernelIN5flash19enable_sm80_to_sm89INS1_16FlashAttnBwdSm80INS1_25CollectiveMainloopBwdSm80ILi2ELi2EN4cute5tupleIJNS5_1CILi128EEES8_NS7_ILi64EEEEEENS_10bfloat16_tEfNS_4arch4Sm80ELb0ELb1ELb1ELb1ELb0ELb0ELb0ELb0ELi2ELi4ELi4ELi4ELb0EEENS1_21CollectiveEpilogueBwdISA_SB_SD_Li256ELb1ELb0ELi2EEENS1_19SingleTileSchedulerILb1ELb0ELb0ELi128EEEEEEEEEvNT_6ParamsE$_ZN4cute12iter_adaptorIPKN7cutlass9uint128_tENS_8gmem_ptrIS4_EEEC2ES4_:
[----:B------:R-:W-:Y:S02]  /*6f50*/  IADD3 R4, R13, -c[0x0][0x20], RZ ;  /* 0x800008000d047a10 */ /* 0x000fe40007ffe0ff */
[----:B------:R-:W-:-:S03]  /*6f60*/  MOV R85, 0x0 ;  /* 0x0000000000557802 */ /* 0x000fc60000000f00 */
[----:B------:R1:W-:Y:S01]  /*6f70*/  STL.64 [R4], R2 ;  /* 0x0000000204007387 */ /* 0x0003e20000100a00 */
[----:B------:R-:W-:Y:S05]  /*6f80*/  RET.REL.NODEC R84 `(_ZN7cutlass13device_kernelIN5flash19enable_sm80_to_sm89INS1_16FlashAttnBwdSm80INS1_25CollectiveMainloopBwdSm80ILi2ELi2EN4cute5tupleIJNS5_1CILi128EEES8_NS7_ILi64EEEEEENS_10bfloat16_tEfNS_4arch4Sm80ELb0ELb1ELb1ELb1ELb0ELb0ELb0ELb0ELi2ELi4ELi4ELi4ELb0EEENS1_21CollectiveEpilogueBwdISA_SB_SD_Li256ELb1ELb0ELi2EEENS1_19SingleTileSchedulerILb1ELb0ELb0ELi128EEEEEEEEEvNT_6ParamsE) ;  /* 0xffff907054007950 */ /* 0x000fea0003c3ffff */
        .type           $_ZN7cutlass13device_kernelIN5flash19enable_sm80_to_sm89INS1_16FlashAttnBwdSm80INS1_25CollectiveMainloopBwdSm80ILi2ELi2EN4cute5tupleIJNS5_1CILi128EEES8_NS7_ILi64EEEEEENS_10bfloat16_tEfNS_4arch4Sm80ELb0ELb1ELb1ELb1ELb0ELb0ELb0ELb0ELi2ELi4ELi4ELi4ELb0EEENS1_21CollectiveEpilogueBwdISA_SB_SD_Li256ELb1ELb0ELi2EEENS1_19SingleTileSchedulerILb1ELb0ELb0ELi128EEEEEEEEEvNT_6ParamsE$_ZN4cute12iter_adaptorIPKfNS_8gmem_ptrIS2_EEEC2ES2_,@function
        .size           $_ZN7cutlass13device_kernelIN5flash19enable_sm80_to_sm89INS1_16FlashAttnBwdSm80INS1_25CollectiveMainloopBwdSm80ILi2ELi2EN4cute5tupleIJNS5_1CILi128EEES8_NS7_ILi64EEEEEENS_10bfloat16_tEfNS_4arch4Sm80ELb0ELb1ELb1ELb1ELb0ELb0ELb0ELb0ELi2ELi4ELi4ELi4ELb0EEENS1_21CollectiveEpilogueBwdISA_SB_SD_Li256ELb1ELb0ELi2EEENS1_19SingleTileSchedulerILb1ELb0ELb0ELi128EEEEEEEEEvNT_6ParamsE$_ZN4cute12iter_adaptorIPKfNS_8gmem_ptrIS2_EEEC2ES2_,($_ZN7cutlass13device_kernelIN5flash19enable_sm80_to_sm89INS1_16FlashAttnBwdSm80INS1_25CollectiveMainloopBwdSm80ILi2ELi2EN4cute5tupleIJNS5_1CILi128EEES8_NS7_ILi64EEEEEENS_10bfloat16_tEfNS_4arch4Sm80ELb0ELb1ELb1ELb1ELb0ELb0ELb0ELb0ELi2ELi4ELi4ELi4ELb0EEENS1_21CollectiveEpilogueBwdISA_SB_SD_Li256ELb1ELb0ELi2EEENS1_19SingleTileSchedulerILb1ELb0ELb0ELi128EEEEEEEEEvNT_6ParamsE$_ZN4cute12iter_adaptorIPN7cutlass10bfloat16_tENS_8smem_ptrIS3_EEEC2ES3_ - $_ZN7cutlass13device_kernelIN5flash19enable_sm80_to_sm89INS1_16FlashAttnBwdSm80INS1_25CollectiveMainloopBwdSm80ILi2ELi2EN4cute5tupleIJNS5_1CILi128EEES8_NS7_ILi64EEEEEENS_10bfloat16_tEfNS_4arch4Sm80ELb0ELb1ELb1ELb1ELb0ELb0ELb0ELb0ELi2ELi4ELi4ELi4ELb0EEENS1_21CollectiveEpilogueBwdISA_SB_SD_Li256ELb1ELb0ELi2EEENS1_19SingleTileSchedulerILb1ELb0ELb0ELi128EEEEEEEEEvNT_6ParamsE$_ZN4cute12iter_adaptorIPKfNS_8gmem_ptrIS2_EEEC2ES2_)
$_ZN7cutlass13device_kernelIN5flash19enable_sm80_to_sm89INS1_16FlashAttnBwdSm80INS1_25CollectiveMainloopBwdSm80ILi2ELi2EN4cute5tupleIJNS5_1CILi128EEES8_NS7_ILi64EEEEEENS_10bfloat16_tEfNS_4arch4Sm80ELb0ELb1ELb1ELb1ELb0ELb0ELb0ELb0ELi2ELi4ELi4ELi4ELb0EEENS1_21CollectiveEpilogueBwdISA_SB_SD_Li256ELb1ELb0ELi2EEENS1_19SingleTileSchedulerILb1ELb0ELb0ELi128EEEEEEEEEvNT_6ParamsE$_ZN4cute12iter_adaptorIPKfNS_8gmem_ptrIS2_EEEC2ES2_:
[----:B------:R-:W-:Y:S02]  /*6f90*/  IADD3 R2, R2, -c[0x0][0x20], RZ ;  /* 0x8000080002027a10 */ /* 0x000fe40007ffe0ff */
[----:B------:R-:W-:-:S03]  /*6fa0*/  MOV R17, 0x0 ;  /* 0x0000000000117802 */ /* 0x000fc60000000f00 */
[----:B------:R1:W-:Y:S01]  /*6fb0*/  STL.64 [R2], R4 ;  /* 0x0000000402007387 */ /* 0x0003e20000100a00 */
[----:B------:R-:W-:Y:S05]  /*6fc0*/  RET.REL.NODEC R16 `(_ZN7cutlass13device_kernelIN5flash19enable_sm80_to_sm89INS1_16FlashAttnBwdSm80INS1_25CollectiveMainloopBwdSm80ILi2ELi2EN4cute5tupleIJNS5_1CILi128EEES8_NS7_ILi64EEEEEENS_10bfloat16_tEfNS_4arch4Sm80ELb0ELb1ELb1ELb1ELb0ELb0ELb0ELb0ELi2ELi4ELi4ELi4ELb0EEENS1_21CollectiveEpilogueBwdISA_SB_SD_Li256ELb1ELb0ELi2EEENS1_19SingleTileSchedulerILb1ELb0ELb0ELi128EEEEEEEEEvNT_6ParamsE) ;  /* 0xffff903010007950 */ /* 0x000fea0003c3ffff */
        .type           $_ZN7cutlass13device_kernelIN5flash19enable_sm80_to_sm89INS1_16FlashAttnBwdSm80INS1_25CollectiveMainloopBwdSm80ILi2ELi2EN4cute5tupleIJNS5_1CILi128EEES8_NS7_ILi64EEEEEENS_10bfloat16_tEfNS_4arch4Sm80ELb0ELb1ELb1ELb1ELb0ELb0ELb0ELb0ELi2ELi4ELi4ELi4ELb0EEENS1_21CollectiveEpilogueBwdISA_SB_SD_Li256ELb1ELb0ELi2EEENS1_19SingleTileSchedulerILb1ELb0ELb0ELi128EEEEEEEEEvNT_6ParamsE$_ZN4cute12iter_adaptorIPN7cutlass10bfloat16_tENS_8smem_ptrIS3_EEEC2ES3_,@function
        .size           $_ZN7cutlass13device_kernelIN5flash19enable_sm80_to_sm89INS1_16FlashAttnBwdSm80INS1_25CollectiveMainloopBwdSm80ILi2ELi2EN4cute5tupleIJNS5_1CILi128EEES8_NS7_ILi64EEEEEENS_10bfloat16_tEfNS_4arch4Sm80ELb0ELb1ELb1ELb1ELb0ELb0ELb0ELb0ELi2ELi4ELi4ELi4ELb0EEENS1_21CollectiveEpilogueBwdISA_SB_SD_Li256ELb1ELb0ELi2EEENS1_19SingleTileSchedulerILb1ELb0ELb0ELi128EEEEEEEEEvNT_6ParamsE$_ZN4cute12iter_adaptorIPN7cutlass10bfloat16_tENS_8smem_ptrIS3_EEEC2ES3_,($_ZN7cutlass13device_kernelIN5flash19enable_sm80_to_sm89INS1_16FlashAttnBwdSm80INS1_25CollectiveMainloopBwdSm80ILi2ELi2EN4cute5tupleIJNS5_1CILi128EEES8_NS7_ILi64EEEEEENS_10bfloat16_tEfNS_4arch4Sm80ELb0ELb1ELb1ELb1ELb0ELb0ELb0ELb0ELi2ELi4ELi4ELi4ELb0EEENS1_21CollectiveEpilogueBwdISA_SB_SD_Li256ELb1ELb0ELi2EEENS1_19SingleTileSchedulerILb1ELb0ELb0ELi128EEEEEEEEEvNT_6ParamsE$_ZN4cute12iter_adaptorIPN7cutlass9uint128_tENS_8smem_ptrIS3_EEEC2ES3_ - $_ZN7cutlass13device_kernelIN5flash19enable_sm80_to_sm89INS1_16FlashAttnBwdSm80INS1_25CollectiveMainloopBwdSm80ILi2ELi2EN4cute5tupleIJNS5_1CILi128EEES8_NS7_ILi64EEEEEENS_10bfloat16_tEfNS_4arch4Sm80ELb0ELb1ELb1ELb1ELb0ELb0ELb0ELb0ELi2ELi4ELi4ELi4ELb0EEENS1_21CollectiveEpilogueBwdISA_SB_SD_Li256ELb1ELb0ELi2EEENS1_19SingleTileSchedulerILb1ELb0ELb0ELi128EEEEEEEEEvNT_6ParamsE$_ZN4cute12iter_adaptorIPN7cutlass10bfloat16_tENS_8smem_ptrIS3_EEEC2ES3_)
$_ZN7cutlass13device_kernelIN5flash19enable_sm80_to_sm89INS1_16FlashAttnBwdSm80INS1_25CollectiveMainloopBwdSm80ILi2ELi2EN4cute5tupleIJNS5_1CILi128EEES8_NS7_ILi64EEEEEENS_10bfloat16_tEfNS_4arch4Sm80ELb0ELb1ELb1ELb1ELb0ELb0ELb0ELb0ELi2ELi4ELi4ELi4ELb0EEENS1_21CollectiveEpilogueBwdISA_SB_SD_Li256ELb1ELb0ELi2EEENS1_19SingleTileSchedulerILb1ELb0ELb0ELi128EEEEEEEEEvNT_6ParamsE$_ZN4cute12iter_adaptorIPN7cutlass10bfloat16_tENS_8smem_ptrIS3_EEEC2ES3_:
[----:B------:R-:W-:Y:S02]  /*6fd0*/  IADD3 R6, R9, -c[0x0][0x20], RZ ;  /* 0x8000080009067a10 */ /* 0x000fe40007ffe0ff */
[----:B------:R-:W-:-:S03]  /*6fe0*/  MOV R11, 0x0 ;  /* 0x00000000000b7802 */ /* 0x000fc60000000f00 */
[----:B------:R1:W-:Y:S01]  /*6ff0*/  STL.64 [R6], R2 ;  /* 0x0000000206007387 */ /* 0x0003e20000100a00 */
[----:B------:R-:W-:Y:S05]  /*7000*/  RET.REL.NODEC R10 `(_ZN7cutlass13device_kernelIN5flash19enable_sm80_to_sm89INS1_16FlashAttnBwdSm80INS1_25CollectiveMainloopBwdSm80ILi2ELi2EN4cute5tupleIJNS5_1CILi128EEES8_NS7_ILi64EEEEEENS_10bfloat16_tEfNS_4arch4Sm80ELb0ELb1ELb1ELb1ELb0ELb0ELb0ELb0ELi2ELi4ELi4ELi4ELb0EEENS1_21CollectiveEpilogueBwdISA_SB_SD_Li256ELb1ELb0ELi2EEENS1_19SingleTileSchedulerILb1ELb0ELb0ELi128EEEEEEEEEvNT_6ParamsE) ;  /* 0xffff8ff00a007950 */ /* 0x000fea0003c3ffff */
        .type           $_ZN7cutlass13device_kernelIN5flash19enable_sm80_to_sm89INS1_16FlashAttnBwdSm80INS1_25CollectiveMainloopBwdSm80ILi2ELi2EN4cute5tupleIJNS5_1CILi128EEES8_NS7_ILi64EEEEEENS_10bfloat16_tEfNS_4arch4Sm80ELb0ELb1ELb1ELb1ELb0ELb0ELb0ELb0ELi2ELi4ELi4ELi4ELb0EEENS1_21CollectiveEpilogueBwdISA_SB_SD_Li256ELb1ELb0ELi2EEENS1_19SingleTileSchedulerILb1ELb0ELb0ELi128EEEEEEEEEvNT_6ParamsE$_ZN4cute12iter_adaptorIPN7cutlass9uint128_tENS_8smem_ptrIS3_EEEC2ES3_,@function
        .size           $_ZN7cutlass13device_kernelIN5flash19enable_sm80_to_sm89INS1_16FlashAttnBwdSm80INS1_25CollectiveMainloopBwdSm80ILi2ELi2EN4cute5tupleIJNS5_1CILi128EEES8_NS7_ILi64EEEEEENS_10bfloat16_tEfNS_4arch4Sm80ELb0ELb1ELb1ELb1ELb0ELb0ELb0ELb0ELi2ELi4ELi4ELi4ELb0EEENS1_21CollectiveEpilogueBwdISA_SB_SD_Li256ELb1ELb0ELi2EEENS1_19SingleTileSchedulerILb1ELb0ELb0ELi128EEEEEEEEEvNT_6ParamsE$_ZN4cute12iter_adaptorIPN7cutlass9uint128_tENS_8smem_ptrIS3_EEEC2ES3_,($_ZN7cutlass13device_kernelIN5flash19enable_sm80_to_sm89INS1_16FlashAttnBwdSm80INS1_25CollectiveMainloopBwdSm80ILi2ELi2EN4cute5tupleIJNS5_1CILi128EEES8_NS7_ILi64EEEEEENS_10bfloat16_tEfNS_4arch4Sm80ELb0ELb1ELb1ELb1ELb0ELb0ELb0ELb0ELi2ELi4ELi4ELi4ELb0EEENS1_21CollectiveEpilogueBwdISA_SB_SD_Li256ELb1ELb0ELi2EEENS1_19SingleTileSchedulerILb1ELb0ELb0ELi128EEEEEEEEEvNT_6ParamsE$_ZN4cute12iter_adaptorIPfNS_8gmem_ptrIS1_EEEC2ES1_ - $_ZN7cutlass13device_kernelIN5flash19enable_sm80_to_sm89INS1_16FlashAttnBwdSm80INS1_25CollectiveMainloopBwdSm80ILi2ELi2EN4cute5tupleIJNS5_1CILi128EEES8_NS7_ILi64EEEEEENS_10bfloat16_tEfNS_4arch4Sm80ELb0ELb1ELb1ELb1ELb0ELb0ELb0ELb0ELi2ELi4ELi4ELi4ELb0EEENS1_21CollectiveEpilogueBwdISA_SB_SD_Li256ELb1ELb0ELi2EEENS1_19SingleTileSchedulerILb1ELb0ELb0ELi128EEEEEEEEEvNT_6ParamsE$_ZN4cute12iter_adaptorIPN7cutlass9uint128_tENS_8smem_ptrIS3_EEEC2ES3_)
$_ZN7cutlass13device_kernelIN5flash19enable_sm80_to_sm89INS1_16FlashAttnBwdSm80INS1_25CollectiveMainloopBwdSm80ILi2ELi2EN4cute5tupleIJNS5_1CILi128EEES8_NS7_ILi64EEEEEENS_10bfloat16_tEfNS_4arch4Sm80ELb0ELb1ELb1ELb1ELb0ELb0ELb0ELb0ELi2ELi4ELi4ELi4ELb0EEENS1_21CollectiveEpilogueBwdISA_SB_SD_Li256ELb1ELb0ELi2EEENS1_19SingleTileSchedulerILb1ELb0ELb0ELi128EEEEEEEEEvNT_6ParamsE$_ZN4cute12iter_adaptorIPN7cutlass9uint128_tENS_8smem_ptrIS3_EEEC2ES3_:
[----:B------:R-:W-:Y:S02]  /*7010*/  IADD3 R6, R6, -c[0x0][0x20], RZ ;  /* 0x8000080006067a10 */ /* 0x000fe40007ffe0ff */
[----:B------:R-:W-:-:S03]  /*7020*/  MOV R11, 0x0 ;  /* 0x00000000000b7802 */ /* 0x000fc60000000f00 */
[----:B------:R1:W-:Y:S01]  /*7030*/  STL.64 [R6], R2 ;  /* 0x0000000206007387 */ /* 0x0003e20000100a00 */
[----:B------:R-:W-:Y:S05]  /*7040*/  RET.REL.NODEC R10 `(_ZN7cutlass13device_kernelIN5flash19enable_sm80_to_sm89INS1_16FlashAttnBwdSm80INS1_25CollectiveMainloopBwdSm80ILi2ELi2EN4cute5tupleIJNS5_1CILi128EEES8_NS7_ILi64EEEEEENS_10bfloat16_tEfNS_4arch4Sm80ELb0ELb1ELb1ELb1ELb0ELb0ELb0ELb0ELi2ELi4ELi4ELi4ELb0EEENS1_21CollectiveEpilogueBwdISA_SB_SD_Li256ELb1ELb0ELi2EEENS1_19SingleTileSchedulerILb1ELb0ELb0ELi128EEEEEEEEEvNT_6ParamsE) ;  /* 0xffff8fb00a007950 */ /* 0x000fea0003c3ffff */
        .type           $_ZN7cutlass13device_kernelIN5flash19enable_sm80_to_sm89INS1_16FlashAttnBwdSm80INS1_25CollectiveMainloopBwdSm80ILi2ELi2EN4cute5tupleIJNS5_1CILi128EEES8_NS7_ILi64EEEEEENS_10bfloat16_tEfNS_4arch4Sm80ELb0ELb1ELb1ELb1ELb0ELb0ELb0ELb0ELi2ELi4ELi4ELi4ELb0EEENS1_21CollectiveEpilogueBwdISA_SB_SD_Li256ELb1ELb0ELi2EEENS1_19SingleTileSchedulerILb1ELb0ELb0ELi128EEEEEEEEEvNT_6ParamsE$_ZN4cute12iter_adaptorIPfNS_8gmem_ptrIS1_EEEC2ES1_,@function
        .size           $_ZN7cutlass13device_kernelIN5flash19enable_sm80_to_sm89INS1_16FlashAttnBwdSm80INS1_25CollectiveMainloopBwdSm80ILi2ELi2EN4cute5tupleIJNS5_1CILi128EEES8_NS7_ILi64EEEEEENS_10bfloat16_tEfNS_4arch4Sm80ELb0ELb1ELb1ELb1ELb0ELb0ELb0ELb0ELi2ELi4ELi4ELi4ELb0EEENS1_21CollectiveEpilogueBwdISA_SB_SD_Li256ELb1ELb0ELi2EEENS1_19SingleTileSchedulerILb1ELb0ELb0ELi128EEEEEEEEEvNT_6ParamsE$_ZN4cute12iter_adaptorIPfNS_8gmem_ptrIS1_EEEC2ES1_,($_ZN7cutlass13device_kernelIN5flash19enable_sm80_to_sm89INS1_16FlashAttnBwdSm80INS1_25CollectiveMainloopBwdSm80ILi2ELi2EN4cute5tupleIJNS5_1CILi128EEES8_NS7_ILi64EEEEEENS_10bfloat16_tEfNS_4arch4Sm80ELb0ELb1ELb1ELb1ELb0ELb0ELb0ELb0ELi2ELi4ELi4ELi4ELb0EEENS1_21CollectiveEpilogueBwdISA_SB_SD_Li256ELb1ELb0ELi2EEENS1_19SingleTileSchedulerILb1ELb0ELb0ELi128EEEEEEEEEvNT_6ParamsE$_ZN4cute12iter_adaptorIPfNS_8smem_ptrIS1_EEEC2ES1_ - $_ZN7cutlass13device_kernelIN5flash19enable_sm80_to_sm89INS1_16FlashAttnBwdSm80INS1_25CollectiveMainloopBwdSm80ILi2ELi2EN4cute5tupleIJNS5_1CILi128EEES8_NS7_ILi64EEEEEENS_10bfloat16_tEfNS_4arch4Sm80ELb0ELb1ELb1ELb1ELb0ELb0ELb0ELb0ELi2ELi4ELi4ELi4ELb0EEENS1_21CollectiveEpilogueBwdISA_SB_SD_Li256ELb1ELb0ELi2EEENS1_19SingleTileSchedulerILb1ELb0ELb0ELi128EEEEEEEEEvNT_6ParamsE$_ZN4cute12iter_adaptorIPfNS_8gmem_ptrIS1_EEEC2ES1_)
$_ZN7cutlass13device_kernelIN5flash19enable_sm80_to_sm89INS1_16FlashAttnBwdSm80INS1_25CollectiveMainloopBwdSm80ILi2ELi2EN4cute5tupleIJNS5_1CILi128EEES8_NS7_ILi64EEEEEENS_10bfloat16_tEfNS_4arch4Sm80ELb0ELb1ELb1ELb1ELb0ELb0ELb0ELb0ELi2ELi4ELi4ELi4ELb0EEENS1_21CollectiveEpilogueBwdISA_SB_SD_Li256ELb1ELb0ELi2EEENS1_19SingleTileSchedulerILb1ELb0ELb0ELi128EEEEEEEEEvNT_6ParamsE$_ZN4cute12iter_adaptorIPfNS_8gmem_ptrIS1_EEEC2ES1_:
[----:B------:R-:W-:Y:S02]  /*7050*/  IADD3 R2, R63, -c[0x0][0x20], RZ ;  /* 0x800008003f027a10 */ /* 0x000fe40007ffe0ff */
[----:B------:R-:W-:-:S03]  /*7060*/  MOV R5, 0x0 ;  /* 0x0000000000057802 */ /* 0x000fc60000000f00 */
[----:B------:R1:W-:Y:S01]  /*7070*/  STL.64 [R2], R10 ;  /* 0x0000000a02007387 */ /* 0x0003e20000100a00 */
[----:B------:R-:W-:Y:S05]  /*7080*/  RET.REL.NODEC R4 `(_ZN7cutlass13device_kernelIN5flash19enable_sm80_to_sm89INS1_16FlashAttnBwdSm80INS1_25CollectiveMainloopBwdSm80ILi2ELi2EN4cute5tupleIJNS5_1CILi128EEES8_NS7_ILi64EEEEEENS_10bfloat16_tEfNS_4arch4Sm80ELb0ELb1ELb1ELb1ELb0ELb0ELb0ELb0ELi2ELi4ELi4ELi4ELb0EEENS1_21CollectiveEpilogueBwdISA_SB_SD_Li256ELb1ELb0ELi2EEENS1_19SingleTileSchedulerILb1ELb0ELb0ELi128EEEEEEEEEvNT_6ParamsE) ;  /* 0xffff8f7004007950 */ /* 0x000fea0003c3ffff */
        .type           $_ZN7cutlass13device_kernelIN5flash19enable_sm80_to_sm89INS1_16FlashAttnBwdSm80INS1_25CollectiveMainloopBwdSm80ILi2ELi2EN4cute5tupleIJNS5_1CILi128EEES8_NS7_ILi64EEEEEENS_10bfloat16_tEfNS_4arch4Sm80ELb0ELb1ELb1ELb1ELb0ELb0ELb0ELb0ELi2ELi4ELi4ELi4ELb0EEENS1_21CollectiveEpilogueBwdISA_SB_SD_Li256ELb1ELb0ELi2EEENS1_19SingleTileSchedulerILb1ELb0ELb0ELi128EEEEEEEEEvNT_6ParamsE$_ZN4cute12iter_adaptorIPfNS_8smem_ptrIS1_EEEC2ES1_,@function
        .size           $_ZN7cutlass13device_kernelIN5flash19enable_sm80_to_sm89INS1_16FlashAttnBwdSm80INS1_25CollectiveMainloopBwdSm80ILi2ELi2EN4cute5tupleIJNS5_1CILi128EEES8_NS7_ILi64EEEEEENS_10bfloat16_tEfNS_4arch4Sm80ELb0ELb1ELb1ELb1ELb0ELb0ELb0ELb0ELi2ELi4ELi4ELi4ELb0EEENS1_21CollectiveEpilogueBwdISA_SB_SD_Li256ELb1ELb0ELi2EEENS1_19SingleTileSchedulerILb1ELb0ELb0ELi128EEEEEEEEEvNT_6ParamsE$_ZN4cute12iter_adaptorIPfNS_8smem_ptrIS1_EEEC2ES1_,($_ZN7cutlass13device_kernelIN5flash19enable_sm80_to_sm89INS1_16FlashAttnBwdSm80INS1_25CollectiveMainloopBwdSm80ILi2ELi2EN4cute5tupleIJNS5_1CILi128EEES8_NS7_ILi64EEEEEENS_10bfloat16_tEfNS_4arch4Sm80ELb0ELb1ELb1ELb1ELb0ELb0ELb0ELb0ELi2ELi4ELi4ELi4ELb0EEENS1_21CollectiveEpilogueBwdISA_SB_SD_Li256ELb1ELb0ELi2EEENS1_19SingleTileSchedulerILb1ELb0ELb0ELi128EEEEEEEEEvNT_6ParamsE$_ZN4cute12iter_adaptorIPjNS_8smem_ptrIS1_EEEC2ES1_ - $_ZN7cutlass13device_kernelIN5flash19enable_sm80_to_sm89INS1_16FlashAttnBwdSm80INS1_25CollectiveMainloopBwdSm80ILi2ELi2EN4cute5tupleIJNS5_1CILi128EEES8_NS7_ILi64EEEEEENS_10bfloat16_tEfNS_4arch4Sm80ELb0ELb1ELb1ELb1ELb0ELb0ELb0ELb0ELi2ELi4ELi4ELi4ELb0EEENS1_21CollectiveEpilogueBwdISA_SB_SD_Li256ELb1ELb0ELi2EEENS1_19SingleTileSchedulerILb1ELb0ELb0ELi128EEEEEEEEEvNT_6ParamsE$_ZN4cute12iter_adaptorIPfNS_8smem_ptrIS1_EEEC2ES1_)
$_ZN7cutlass13device_kernelIN5flash19enable_sm80_to_sm89INS1_16FlashAttnBwdSm80INS1_25CollectiveMainloopBwdSm80ILi2ELi2EN4cute5tupleIJNS5_1CILi128EEES8_NS7_ILi64EEEEEENS_10bfloat16_tEfNS_4arch4Sm80ELb0ELb1ELb1ELb1ELb0ELb0ELb0ELb0ELi2ELi4ELi4ELi4ELb0EEENS1_21CollectiveEpilogueBwdISA_SB_SD_Li256ELb1ELb0ELi2EEENS1_19SingleTileSchedulerILb1ELb0ELb0ELi128EEEEEEEEEvNT_6ParamsE$_ZN4cute12iter_adaptorIPfNS_8smem_ptrIS1_EEEC2ES1_:
[----:B------:R-:W-:Y:S02]  /*7090*/  IADD3 R6, R6, -c[0x0][0x20], RZ ;  /* 0x8000080006067a10 */ /* 0x000fe40007ffe0ff */
[----:B------:R-:W-:-:S03]  /*70a0*/  MOV R11, 0x0 ;  /* 0x00000000000b7802 */ /* 0x000fc60000000f00 */
[----:B------:R1:W-:Y:S01]  /*70b0*/  STL.64 [R6], R2 ;  /* 0x0000000206007387 */ /* 0x0003e20000100a00 */
[----:B------:R-:W-:Y:S05]  /*70c0*/  RET.REL.NODEC R10 `(_ZN7cutlass13device_kernelIN5flash19enable_sm80_to_sm89INS1_16FlashAttnBwdSm80INS1_25CollectiveMainloopBwdSm80ILi2ELi2EN4cute5tupleIJNS5_1CILi128EEES8_NS7_ILi64EEEEEENS_10bfloat16_tEfNS_4arch4Sm80ELb0ELb1ELb1ELb1ELb0ELb0ELb0ELb0ELi2ELi4ELi4ELi4ELb0EEENS1_21CollectiveEpilogueBwdISA_SB_SD_Li256ELb1ELb0ELi2EEENS1_19SingleTileSchedulerILb1ELb0ELb0ELi128EEEEEEEEEvNT_6ParamsE) ;  /* 0xffff8f300a007950 */ /* 0x000fea0003c3ffff */
        .type           $_ZN7cutlass13device_kernelIN5flash19enable_sm80_to_sm89INS1_16FlashAttnBwdSm80INS1_25CollectiveMainloopBwdSm80ILi2ELi2EN4cute5tupleIJNS5_1CILi128EEES8_NS7_ILi64EEEEEENS_10bfloat16_tEfNS_4arch4Sm80ELb0ELb1ELb1ELb1ELb0ELb0ELb0ELb0ELi2ELi4ELi4ELi4ELb0EEENS1_21CollectiveEpilogueBwdISA_SB_SD_Li256ELb1ELb0ELi2EEENS1_19SingleTileSchedulerILb1ELb0ELb0ELi128EEEEEEEEEvNT_6ParamsE$_ZN4cute12iter_adaptorIPjNS_8smem_ptrIS1_EEEC2ES1_,@function
        .size           $_ZN7cutlass13device_kernelIN5flash19enable_sm80_to_sm89INS1_16FlashAttnBwdSm80INS1_25CollectiveMainloopBwdSm80ILi2ELi2EN4cute5tupleIJNS5_1CILi128EEES8_NS7_ILi64EEEEEENS_10bfloat16_tEfNS_4arch4Sm80ELb0ELb1ELb1ELb1ELb0ELb0ELb0ELb0ELi2ELi4ELi4ELi4ELb0EEENS1_21CollectiveEpilogueBwdISA_SB_SD_Li256ELb1ELb0ELi2EEENS1_19SingleTileSchedulerILb1ELb0ELb0ELi128EEEEEEEEEvNT_6ParamsE$_ZN4cute12iter_adaptorIPjNS_8smem_ptrIS1_EEEC2ES1_,($_ZN7cutlass13device_kernelIN5flash19enable_sm80_to_sm89INS1_16FlashAttnBwdSm80INS1_25CollectiveMainloopBwdSm80ILi2ELi2EN4cute5tupleIJNS5_1CILi128EEES8_NS7_ILi64EEEEEENS_10bfloat16_tEfNS_4arch4Sm80ELb0ELb1ELb1ELb1ELb0ELb0ELb0ELb0ELi2ELi4ELi4ELi4ELb0EEENS1_21CollectiveEpilogueBwdISA_SB_SD_Li256ELb1ELb0ELi2EEENS1_19SingleTileSchedulerILb1ELb0ELb0ELi128EEEEEEEEEvNT_6ParamsE$_ZN4cute3eso3ESOILb0ELb0EJNS_14ComposedLayoutINS_7SwizzleILi3ELi3ELi3EEENS_9MixedBitsILj0ELj432EEENS_6LayoutINS_5tupleIJNS8_IJNS_1CILi2EEESA_SA_EEESA_NS9_ILi8EEEEEENS8_IJNS8_IJNS9_ILi64EEESC_NS9_ILi512EEEEEENS9_ILi8192EEENS9_ILi1024EEEEEEEEEENS_10ViewEngineINS_8smem_ptrIPN7cutlass10bfloat16_tEEEEEEEC2ERKSL_RKSS_ - $_ZN7cutlass13device_kernelIN5flash19enable_sm80_to_sm89INS1_16FlashAttnBwdSm80INS1_25CollectiveMainloopBwdSm80ILi2ELi2EN4cute5tupleIJNS5_1CILi128EEES8_NS7_ILi64EEEEEENS_10bfloat16_tEfNS_4arch4Sm80ELb0ELb1ELb1ELb1ELb0ELb0ELb0ELb0ELi2ELi4ELi4ELi4ELb0EEENS1_21CollectiveEpilogueBwdISA_SB_SD_Li256ELb1ELb0ELi2EEENS1_19SingleTileSchedulerILb1ELb0ELb0ELi128EEEEEEEEEvNT_6ParamsE$_ZN4cute12iter_adaptorIPjNS_8smem_ptrIS1_EEEC2ES1_)
$_ZN7cutlass13device_kernelIN5flash19enable_sm80_to_sm89INS1_16FlashAttnBwdSm80INS1_25CollectiveMainloopBwdSm80ILi2ELi2EN4cute5tupleIJNS5_1CILi128EEES8_NS7_ILi64EEEEEENS_10bfloat16_tEfNS_4arch4Sm80ELb0ELb1ELb1ELb1ELb0ELb0ELb0ELb0ELi2ELi4ELi4ELi4ELb0EEENS1_21CollectiveEpilogueBwdISA_SB_SD_Li256ELb1ELb0ELi2EEENS1_19SingleTileSchedulerILb1ELb0ELb0ELi128EEEEEEEEEvNT_6ParamsE$_ZN4cute12iter_adaptorIPjNS_8smem_ptrIS1_EEEC2ES1_:
[----:B------:R-:W-:Y:S02]  /*70d0*/  IADD3 R6, R60, -c[0x0][0x20], RZ ;  /* 0x800008003c067a10 */ /* 0x000fe40007ffe0ff */
[----:B------:R-:W-:-:S03]  /*70e0*/  MOV R11, 0x0 ;  /* 0x00000000000b7802 */ /* 0x000fc60000000f00 */
[----:B------:R1:W-:Y:S01]  /*70f0*/  STL.64 [R6], R2 ;  /* 0x0000000206007387 */ /* 0x0003e20000100a00 */
[----:B------:R-:W-:Y:S05]  /*7100*/  RET.REL.NODEC R10 `(_ZN7cutlass13device_kernelIN5flash19enable_sm80_to_sm89INS1_16FlashAttnBwdSm80INS1_25CollectiveMainloopBwdSm80ILi2ELi2EN4cute5tupleIJNS5_1CILi128EEES8_NS7_ILi64EEEEEENS_10bfloat16_tEfNS_4arch4Sm80ELb0ELb1ELb1ELb1ELb0ELb0ELb0ELb0ELi2ELi4ELi4ELi4ELb0EEENS1_21CollectiveEpilogueBwdISA_SB_SD_Li256ELb1ELb0ELi2EEENS1_19SingleTileSchedulerILb1ELb0ELb0ELi128EEEEEEEEEvNT_6ParamsE) ;  /* 0xffff8ef00a007950 */ /* 0x000fea0003c3ffff */
        .type           $_ZN7cutlass13device_kernelIN5flash19enable_sm80_to_sm89INS1_16FlashAttnBwdSm80INS1_25CollectiveMainloopBwdSm80ILi2ELi2EN4cute5tupleIJNS5_1CILi128EEES8_NS7_ILi64EEEEEENS_10bfloat16_tEfNS_4arch4Sm80ELb0ELb1ELb1ELb1ELb0ELb0ELb0ELb0ELi2ELi4ELi4ELi4ELb0EEENS1_21CollectiveEpilogueBwdISA_SB_SD_Li256ELb1ELb0ELi2EEENS1_19SingleTileSchedulerILb1ELb0ELb0ELi128EEEEEEEEEvNT_6ParamsE$_ZN4cute3eso3ESOILb0ELb0EJNS_14ComposedLayoutINS_7SwizzleILi3ELi3ELi3EEENS_9MixedBitsILj0ELj432EEENS_6LayoutINS_5tupleIJNS8_IJNS_1CILi2EEESA_SA_EEESA_NS9_ILi8EEEEEENS8_IJNS8_IJNS9_ILi64EEESC_NS9_ILi512EEEEEENS9_ILi8192EEENS9_ILi1024EEEEEEEEEENS_10ViewEngineINS_8smem_ptrIPN7cutlass10bfloat16_tEEEEEEEC2ERKSL_RKSS_,@function
        .size           $_ZN7cutlass13device_kernelIN5flash19enable_sm80_to_sm89INS1_16FlashAttnBwdSm80INS1_25CollectiveMainloopBwdSm80ILi2ELi2EN4cute5tupleIJNS5_1CILi128EEES8_NS7_ILi64EEEEEENS_10bfloat16_tEfNS_4arch4Sm80ELb0ELb1ELb1ELb1ELb0ELb0ELb0ELb0ELi2ELi4ELi4ELi4ELb0EEENS1_21CollectiveEpilogueBwdISA_SB_SD_Li256ELb1ELb0ELi2EEENS1_19SingleTileSchedulerILb1ELb0ELb0ELi128EEEEEEEEEvNT_6ParamsE$_ZN4cute3eso3ESOILb0ELb0EJNS_14ComposedLayoutINS_7SwizzleILi3ELi3ELi3EEENS_9MixedBitsILj0ELj432EEENS_6LayoutINS_5tupleIJNS8_IJNS_1CILi2EEESA_SA_EEESA_NS9_ILi8EEEEEENS8_IJNS8_IJNS9_ILi64EEESC_NS9_ILi512EEEEEENS9_ILi8192EEENS9_ILi1024EEEEEEEEEENS_10ViewEngineINS_8smem_ptrIPN7cutlass10bfloat16_tEEEEEEEC2ERKSL_RKSS_,($_ZN7cutlass13device_kernelIN5flash19enable_sm80_to_sm89INS1_16FlashAttnBwdSm80INS1_25CollectiveMainloopBwdSm80ILi2ELi2EN4cute5tupleIJNS5_1CILi128EEES8_NS7_ILi64EEEEEENS_10bfloat16_tEfNS_4arch4Sm80ELb0ELb1ELb1ELb1ELb0ELb0ELb0ELb0ELi2ELi4ELi4ELi4ELb0EEENS1_21CollectiveEpilogueBwdISA_SB_SD_Li256ELb1ELb0ELi2EEENS1_19SingleTileSchedulerILb1ELb0ELb0ELi128EEEEEEEEEvNT_6ParamsE$_ZN4cute3eso3ESOILb0ELb0EJNS_14ComposedLayoutINS_7SwizzleILi3ELi3ELi3EEENS_9MixedBitsILj0ELj432EEENS_6LayoutINS_5tupleIJNS8_IJNS_1CILi2EEESA_SA_EEESA_NS9_ILi8EEEEEENS8_IJNS8_IJNS9_ILi64EEESC_NS9_ILi512EEEEEENS9_ILi8192EEENS9_ILi1024EEEEEEEEEEiEEC2ERKSL_RKi - $_ZN7cutlass13device_kernelIN5flash19enable_sm80_to_sm89INS1_16FlashAttnBwdSm80INS1_25CollectiveMainloopBwdSm80ILi2ELi2EN4cute5tupleIJNS5_1CILi128EEES8_NS7_ILi64EEEEEENS_10bfloat16_tEfNS_4arch4Sm80ELb0ELb1ELb1ELb1ELb0ELb0ELb0ELb0ELi2ELi4ELi4ELi4ELb0EEENS1_21CollectiveEpilogueBwdISA_SB_SD_Li256ELb1ELb0ELi2EEENS1_19SingleTileSchedulerILb1ELb0ELb0ELi128EEEEEEEEEvNT_6ParamsE$_ZN4cute3eso3ESOILb0ELb0EJNS_14ComposedLayoutINS_7SwizzleILi3ELi3ELi3EEENS_9MixedBitsILj0ELj432EEENS_6LayoutINS_5tupleIJNS8_IJNS_1CILi2EEESA_SA_EEESA_NS9_ILi8EEEEEENS8_IJNS8_IJNS9_ILi64EEESC_NS9_ILi512EEEEEENS9_ILi8192EEENS9_ILi1024EEEEEEEEEENS_10ViewEngineINS_8smem_ptrIPN7cutlass10bfloat16_tEEEEEEEC2ERKSL_RKSS_)
$_ZN7cutlass13device_kernelIN5flash19enable_sm80_to_sm89INS1_16FlashAttnBwdSm80INS1_25CollectiveMainloopBwdSm80ILi2ELi2EN4cute5tupleIJNS5_1CILi128EEES8_NS7_ILi64EEEEEENS_10bfloat16_tEfNS_4arch4Sm80ELb0ELb1ELb1ELb1ELb0ELb0ELb0ELb0ELi2ELi4ELi4ELi4ELb0EEENS1_21CollectiveEpilogueBwdISA_SB_SD_Li256ELb1ELb0ELi2EEENS1_19SingleTileSchedulerILb1ELb0ELb0ELi128EEEEEEEEEvNT_6ParamsE$_ZN4cute3eso3ESOILb0ELb0EJNS_14ComposedLayoutINS_7SwizzleILi3ELi3ELi3EEENS_9MixedBitsILj0ELj432EEENS_6LayoutINS_5tupleIJNS8_IJNS_1CILi2EEESA_SA_EEESA_NS9_ILi8EEEEEENS8_IJNS8_IJNS9_ILi64EEESC_NS9_ILi512EEEEEENS9_ILi8192EEENS9_ILi1024EEEEEEEEEENS_10ViewEngineINS_8smem_ptrIPN7cutlass10bfloat16_tEEEEEEEC2ERKSL_RKSS_:
[----:B------:R-:W-:Y:S02]  /*7110*/  IADD3 R3, R25, -c[0x0][0x20], RZ ;  /* 0x8000080019037a10 */ /* 0x000fe40007ffe0ff */
[----:B------:R-:W-:-:S03]  /*7120*/  IADD3 R2, R24, -c[0x0][0x20], RZ ;  /* 0x8000080018027a10 */ /* 0x000fc60007ffe0ff */
[----:B------:R1:W-:Y:S04]  /*7130*/  STL [R3], R6 ;  /* 0x0000000603007387 */ /* 0x0003e80000100800 */
[----:B------:R-:W2:Y:S01]  /*7140*/  LDL.64 R8, [R2] ;  /* 0x0000000002087983 */ /* 0x000ea20000100a00 */
[----:B------:R-:W-:-:S03]  /*7150*/  IMAD.MOV.U32 R5, RZ, RZ, 0x0 ;  /* 0x00000000ff057424 */ /* 0x000fc600078e00ff */
[----:B--2---:R1:W-:Y:S01]  /*7160*/  STL.64 [R3+0x8], R8 ;  /* 0x0000080803007387 */ /* 0x0043e20000100a00 */
[----:B------:R-:W-:Y:S05]  /*7170*/  RET.REL.NODEC R4 `(_ZN7cutlass13device_kernelIN5flash19enable_sm80_to_sm89INS1_16FlashAttnBwdSm80INS1_25CollectiveMainloopBwdSm80ILi2ELi2EN4cute5tupleIJNS5_1CILi128EEES8_NS7_ILi64EEEEEENS_10bfloat16_tEfNS_4arch4Sm80ELb0ELb1ELb1ELb1ELb0ELb0ELb0ELb0ELi2ELi4ELi4ELi4ELb0EEENS1_21CollectiveEpilogueBwdISA_SB_SD_Li256ELb1ELb0ELi2EEENS1_19SingleTileSchedulerILb1ELb0ELb0ELi128EEEEEEEEEvNT_6ParamsE) ;  /* 0xffff8e8004007950 */ /* 0x000fea0003c3ffff */
        .type           $_ZN7cutlass13device_kernelIN5flash19enable_sm80_to_sm89INS1_16FlashAttnBwdSm80INS1_25CollectiveMainloopBwdSm80ILi2ELi2EN4cute5tupleIJNS5_1CILi128EEES8_NS7_ILi64EEEEEENS_10bfloat16_tEfNS_4arch4Sm80ELb0ELb1ELb1ELb1ELb0ELb0ELb0ELb0ELi2ELi4ELi4ELi4ELb0EEENS1_21CollectiveEpilogueBwdISA_SB_SD_Li256ELb1ELb0ELi2EEENS1_19SingleTileSchedulerILb1ELb0ELb0ELi128EEEEEEEEEvNT_6ParamsE$_ZN4cute3eso3ESOILb0ELb0EJNS_14ComposedLayoutINS_7SwizzleILi3ELi3ELi3EEENS_9MixedBitsILj0ELj432EEENS_6LayoutINS_5tupleIJNS8_IJNS_1CILi2EEESA_SA_EEESA_NS9_ILi8EEEEEENS8_IJNS8_IJNS9_ILi64EEESC_NS9_ILi512EEEEEENS9_ILi8192EEENS9_ILi1024EEEEEEEEEEiEEC2ERKSL_RKi,@function
        .size           $_ZN7cutlass13device_kernelIN5flash19enable_sm80_to_sm89INS1_16FlashAttnBwdSm80INS1_25CollectiveMainloopBwdSm80ILi2ELi2EN4cute5tupleIJNS5_1CILi128EEES8_NS7_ILi64EEEEEENS_10bfloat16_tEfNS_4arch4Sm80ELb0ELb1ELb1ELb1ELb0ELb0ELb0ELb0ELi2ELi4ELi4ELi4ELb0EEENS1_21CollectiveEpilogueBwdISA_SB_SD_Li256ELb1ELb0ELi2EEENS1_19SingleTileSchedulerILb1ELb0ELb0ELi128EEEEEEEEEvNT_6ParamsE$_ZN4cute3eso3ESOILb0ELb0EJNS_14ComposedLayoutINS_7SwizzleILi3ELi3ELi3EEENS_9MixedBitsILj0ELj432EEENS_6LayoutINS_5tupleIJNS8_IJNS_1CILi2EEESA_SA_EEESA_NS9_ILi8EEEEEENS8_IJNS8_IJNS9_ILi64EEESC_NS9_ILi512EEEEEENS9_ILi8192EEENS9_ILi1024EEEEEEEEEEiEEC2ERKSL_RKi,($_ZN7cutlass13device_kernelIN5flash19enable_sm80_to_sm89INS1_16FlashAttnBwdSm80INS1_25CollectiveMainloopBwdSm80ILi2ELi2EN4cute5tupleIJNS5_1CILi128EEES8_NS7_ILi64EEEEEENS_10bfloat16_tEfNS_4arch4Sm80ELb0ELb1ELb1ELb1ELb0ELb0ELb0ELb0ELi2ELi4ELi4ELi4ELb0EEENS1_21CollectiveEpilogueBwdISA_SB_SD_Li256ELb1ELb0ELi2EEENS1_19SingleTileSchedulerILb1ELb0ELb0ELi128EEEEEEEEEvNT_6ParamsE$_ZN4cute3eso3ESOILb0ELb0EJNS_5tupleIJNS_1CILi0EEENS2_IJNS3_ILi1EEENS3_ILi256EEEiEEEEEENS3_ILi2048EEENS2_IJiNS3_ILi4096EEEEEEEEC2ERKS8_RKS9_RKSB_ - $_ZN7cutlass13device_kernelIN5flash19enable_sm80_to_sm89INS1_16FlashAttnBwdSm80INS1_25CollectiveMainloopBwdSm80ILi2ELi2EN4cute5tupleIJNS5_1CILi128EEES8_NS7_ILi64EEEEEENS_10bfloat16_tEfNS_4arch4Sm80ELb0ELb1ELb1ELb1ELb0ELb0ELb0ELb0ELi2ELi4ELi4ELi4ELb0EEENS1_21CollectiveEpilogueBwdISA_SB_SD_Li256ELb1ELb0ELi2EEENS1_19SingleTileSchedulerILb1ELb0ELb0ELi128EEEEEEEEEvNT_6ParamsE$_ZN4cute3eso3ESOILb0ELb0EJNS_14ComposedLayoutINS_7SwizzleILi3ELi3ELi3EEENS_9MixedBitsILj0ELj432EEENS_6LayoutINS_5tupleIJNS8_IJNS_1CILi2EEESA_SA_EEESA_NS9_ILi8EEEEEENS8_IJNS8_IJNS9_ILi64EEESC_NS9_ILi512EEEEEENS9_ILi8192EEENS9_ILi1024EEEEEEEEEEiEEC2ERKSL_RKi)
$_ZN7cutlass13device_kernelIN5flash19enable_sm80_to_sm89INS1_16FlashAttnBwdSm80INS1_25CollectiveMainloopBwdSm80ILi2ELi2EN4cute5tupleIJNS5_1CILi128EEES8_NS7_ILi64EEEEEENS_10bfloat16_tEfNS_4arch4Sm80ELb0ELb1ELb1ELb1ELb0ELb0ELb0ELb0ELi2ELi4ELi4ELi4ELb0EEENS1_21CollectiveEpilogueBwdISA_SB_SD_Li256ELb1ELb0ELi2EEENS1_19SingleTileSchedulerILb1ELb0ELb0ELi128EEEEEEEEEvNT_6ParamsE$_ZN4cute3eso3ESOILb0ELb0EJNS_14ComposedLayoutINS_7SwizzleILi3ELi3ELi3EEENS_9MixedBitsILj0ELj432EEENS_6LayoutINS_5tupleIJNS8_IJNS_1CILi2EEESA_SA_EEESA_NS9_ILi8EEEEEENS8_IJNS8_IJNS9_ILi64EEESC_NS9_ILi512EEEEEENS9_ILi8192EEENS9_ILi1024EEEEEEEEEEiEEC2ERKSL_RKi:
[----:B------:R-:W-:Y:S02]  /*7180*/  IADD3 R5, R25, -c[0x0][0x20], RZ ;  /* 0x8000080019057a10 */ /* 0x000fe40007ffe0ff */
[----:B------:R-:W-:-:S03]  /*7190*/  IADD3 R3, R46, -c[0x0][0x20], RZ ;  /* 0x800008002e037a10 */ /* 0x000fc60007ffe0ff */
[----:B------:R1:W-:Y:S04]  /*71a0*/  STL [R5], R2 ;  /* 0x0000000205007387 */ /* 0x0003e80000100800 */
[----:B------:R-:W2:Y:S01]  /*71b0*/  LDL R6, [R3] ;  /* 0x0000000003067983 */ /* 0x000ea20000100800 */
[----:B------:R-:W-:Y:S02]  /*71c0*/  IMAD.MOV.U32 R8, RZ, RZ, R4 ;  /* 0x000000ffff087224 */ /* 0x000fe400078e0004 */
[----:B------:R-:W-:Y:S01]  /*71d0*/  IMAD.MOV.U32 R9, RZ, RZ, 0x0 ;  /* 0x00000000ff097424 */ /* 0x000fe200078e00ff */
[----:B--2---:R1:W-:Y:S03]  /*71e0*/  STL [R5+0x4], R6 ;  /* 0x0000040605007387 */ /* 0x0043e60000100800 */
[----:B------:R-:W-:Y:S05]  /*71f0*/  RET.REL.NODEC R8 `(_ZN7cutlass13device_kernelIN5flash19enable_sm80_to_sm89INS1_16FlashAttnBwdSm80INS1_25CollectiveMainloopBwdSm80ILi2ELi2EN4cute5tupleIJNS5_1CILi128EEES8_NS7_ILi64EEEEEENS_10bfloat16_tEfNS_4arch4Sm80ELb0ELb1ELb1ELb1ELb0ELb0ELb0ELb0ELi2ELi4ELi4ELi4ELb0EEENS1_21CollectiveEpilogueBwdISA_SB_SD_Li256ELb1ELb0ELi2EEENS1_19SingleTileSchedulerILb1ELb0ELb0ELi128EEEEEEEEEvNT_6ParamsE) ;  /* 0xffff8e0008007950 */ /* 0x000fea0003c3ffff */
        .type           $_ZN7cutlass13device_kernelIN5flash19enable_sm80_to_sm89INS1_16FlashAttnBwdSm80INS1_25CollectiveMainloopBwdSm80ILi2ELi2EN4cute5tupleIJNS5_1CILi128EEES8_NS7_ILi64EEEEEENS_10bfloat16_tEfNS_4arch4Sm80ELb0ELb1ELb1ELb1ELb0ELb0ELb0ELb0ELi2ELi4ELi4ELi4ELb0EEENS1_21CollectiveEpilogueBwdISA_SB_SD_Li256ELb1ELb0ELi2EEENS1_19SingleTileSchedulerILb1ELb0ELb0ELi128EEEEEEEEEvNT_6ParamsE$_ZN4cute3eso3ESOILb0ELb0EJNS_5tupleIJNS_1CILi0EEENS2_IJNS3_ILi1EEENS3_ILi256EEEiEEEEEENS3_ILi2048EEENS2_IJiNS3_ILi4096EEEEEEEEC2ERKS8_RKS9_RKSB_,@function
        .size           $_ZN7cutlass13device_kernelIN5flash19enable_sm80_to_sm89INS1_16FlashAttnBwdSm80INS1_25CollectiveMainloopBwdSm80ILi2ELi2EN4cute5tupleIJNS5_1CILi128EEES8_NS7_ILi64EEEEEENS_10bfloat16_tEfNS_4arch4Sm80ELb0ELb1ELb1ELb1ELb0ELb0ELb0ELb0ELi2ELi4ELi4ELi4ELb0EEENS1_21CollectiveEpilogueBwdISA_SB_SD_Li256ELb1ELb0ELi2EEENS1_19SingleTileSchedulerILb1ELb0ELb0ELi128EEEEEEEEEvNT_6ParamsE$_ZN4cute3eso3ESOILb0ELb0EJNS_5tupleIJNS_1CILi0EEENS2_IJNS3_ILi1EEENS3_ILi256EEEiEEEEEENS3_ILi2048EEENS2_IJiNS3_ILi4096EEEEEEEEC2ERKS8_RKS9_RKSB_,($_ZN7cutlass13device_kernelIN5flash19enable_sm80_to_sm89INS1_16FlashAttnBwdSm80INS1_25CollectiveMainloopBwdSm80ILi2ELi2EN4cute5tupleIJNS5_1CILi128EEES8_NS7_ILi64EEEEEENS_10bfloat16_tEfNS_4arch4Sm80ELb0ELb1ELb1ELb1ELb0ELb0ELb0ELb0ELi2ELi4ELi4ELi4ELb0EEENS1_21CollectiveEpilogueBwdISA_SB_SD_Li256ELb1ELb0ELi2EEENS1_19SingleTileSchedulerILb1ELb0ELb0ELi128EEEEEEEEEvNT_6ParamsE$_ZN4cute3eso3ESOILb0ELb0EJNS_5tupleIJNS_1CILi1EEENS3_ILi512EEEiEEENS3_ILi4096EEENS2_IJNS2_IJiiEEENS3_ILi8192EEEEEEEEC2ERKS6_RKS7_RKSA_ - $_ZN7cutlass13device_kernelIN5flash19enable_sm80_to_sm89INS1_16FlashAttnBwdSm80INS1_25CollectiveMainloopBwdSm80ILi2ELi2EN4cute5tupleIJNS5_1CILi128EEES8_NS7_ILi64EEEEEENS_10bfloat16_tEfNS_4arch4Sm80ELb0ELb1ELb1ELb1ELb0ELb0ELb0ELb0ELi2ELi4ELi4ELi4ELb0EEENS1_21CollectiveEpilogueBwdISA_SB_SD_Li256ELb1ELb0ELi2EEENS1_19SingleTileSchedulerILb1ELb0ELb0ELi128EEEEEEEEEvNT_6ParamsE$_ZN4cute3eso3ESOILb0ELb0EJNS_5tupleIJNS_1CILi0EEENS2_IJNS3_ILi1EEENS3_ILi256EEEiEEEEEENS3_ILi2048EEENS2_IJiNS3_ILi4096EEEEEEEEC2ERKS8_RKS9_RKSB_)
$_ZN7cutlass13device_kernelIN5flash19enable_sm80_to_sm89INS1_16FlashAttnBwdSm80INS1_25CollectiveMainloopBwdSm80ILi2ELi2EN4cute5tupleIJNS5_1CILi128EEES8_NS7_ILi64EEEEEENS_10bfloat16_tEfNS_4arch4Sm80ELb0ELb1ELb1ELb1ELb0ELb0ELb0ELb0ELi2ELi4ELi4ELi4ELb0EEENS1_21CollectiveEpilogueBwdISA_SB_SD_Li256ELb1ELb0ELi2EEENS1_19SingleTileSchedulerILb1ELb0ELb0ELi128EEEEEEEEEvNT_6ParamsE$_ZN4cute3eso3ESOILb0ELb0EJNS_5tupleIJNS_1CILi0EEENS2_IJNS3_ILi1EEENS3_ILi256EEEiEEEEEENS3_ILi2048EEENS2_IJiNS3_ILi4096EEEEEEEEC2ERKS8_RKS9_RKSB_:
[----:B------:R-:W-:Y:S02]  /*7200*/  IADD3 R3, R60, -c[0x0][0x20], RZ ;  /* 0x800008003c037a10 */ /* 0x000fe40007ffe0ff */
[----:B------:R-:W-:-:S03]  /*7210*/  IADD3 R2, R44, -c[0x0][0x20], RZ ;  /* 0x800008002c027a10 */ /* 0x000fc60007ffe0ff */
[----:B------:R1:W-:Y:S04]  /*7220*/  STL [R3], R37 ;  /* 0x0000002503007387 */ /* 0x0003e80000100800 */
[----:B------:R-:W2:Y:S01]  /*7230*/  LDL R2, [R2] ;  /* 0x0000000002027983 */ /* 0x000ea20000100800 */
[----:B------:R-:W-:-:S03]  /*7240*/  IMAD.MOV.U32 R5, RZ, RZ, 0x0 ;  /* 0x00000000ff057424 */ /* 0x000fc600078e00ff */
[----:B--2---:R1:W-:Y:S01]  /*7250*/  STL [R3+0x4], R2 ;  /* 0x0000040203007387 */ /* 0x0043e20000100800 */
[----:B------:R-:W-:Y:S05]  /*7260*/  RET.REL.NODEC R4 `(_ZN7cutlass13device_kernelIN5flash19enable_sm80_to_sm89INS1_16FlashAttnBwdSm80INS1_25CollectiveMainloopBwdSm80ILi2ELi2EN4cute5tupleIJNS5_1CILi128EEES8_NS7_ILi64EEEEEENS_10bfloat16_tEfNS_4arch4Sm80ELb0ELb1ELb1ELb1ELb0ELb0ELb0ELb0ELi2ELi4ELi4ELi4ELb0EEENS1_21CollectiveEpilogueBwdISA_SB_SD_Li256ELb1ELb0ELi2EEENS1_19SingleTileSchedulerILb1ELb0ELb0ELi128EEEEEEEEEvNT_6ParamsE) ;  /* 0xffff8d9004007950 */ /* 0x000fea0003c3ffff */
        .type           $_ZN7cutlass13device_kernelIN5flash19enable_sm80_to_sm89INS1_16FlashAttnBwdSm80INS1_25CollectiveMainloopBwdSm80ILi2ELi2EN4cute5tupleIJNS5_1CILi128EEES8_NS7_ILi64EEEEEENS_10bfloat16_tEfNS_4arch4Sm80ELb0ELb1ELb1ELb1ELb0ELb0ELb0ELb0ELi2ELi4ELi4ELi4ELb0EEENS1_21CollectiveEpilogueBwdISA_SB_SD_Li256ELb1ELb0ELi2EEENS1_19SingleTileSchedulerILb1ELb0ELb0ELi128EEEEEEEEEvNT_6ParamsE$_ZN4cute3eso3ESOILb0ELb0EJNS_5tupleIJNS_1CILi1EEENS3_ILi512EEEiEEENS3_ILi4096EEENS2_IJNS2_IJiiEEENS3_ILi8192EEEEEEEEC2ERKS6_RKS7_RKSA_,@function
        .size           $_ZN7cutlass13device_kernelIN5flash19enable_sm80_to_sm89INS1_16FlashAttnBwdSm80INS1_25CollectiveMainloopBwdSm80ILi2ELi2EN4cute5tupleIJNS5_1CILi128EEES8_NS7_ILi64EEEEEENS_10bfloat16_tEfNS_4arch4Sm80ELb0ELb1ELb1ELb1ELb0ELb0ELb0ELb0ELi2ELi4ELi4ELi4ELb0EEENS1_21CollectiveEpilogueBwdISA_SB_SD_Li256ELb1ELb0ELi2EEENS1_19SingleTileSchedulerILb1ELb0ELb0ELi128EEEEEEEEEvNT_6ParamsE$_ZN4cute3eso3ESOILb0ELb0EJNS_5tupleIJNS_1CILi1EEENS3_ILi512EEEiEEENS3_ILi4096EEENS2_IJNS2_IJiiEEENS3_ILi8192EEEEEEEEC2ERKS6_RKS7_RKSA_,($_ZN7cutlass13device_kernelIN5flash19enable_sm80_to_sm89INS1_16FlashAttnBwdSm80INS1_25CollectiveMainloopBwdSm80ILi2ELi2EN4cute5tupleIJNS5_1CILi128EEES8_NS7_ILi64EEEEEENS_10bfloat16_tEfNS_4arch4Sm80ELb0ELb1ELb1ELb1ELb0ELb0ELb0ELb0ELi2ELi4ELi4ELi4ELb0EEENS1_21CollectiveEpilogueBwdISA_SB_SD_Li256ELb1ELb0ELi2EEENS1_19SingleTileSchedulerILb1ELb0ELb0ELi128EEEEEEEEEvNT_6ParamsE$_ZN4cute3eso3ESOILb0ELb0EJNS_5tupleIJNS_1CILi1EEENS3_ILi512EEEiEEENS3_ILi4096EEENS2_IJiiEEEEEC2ERKS6_RKS7_RKS8_ - $_ZN7cutlass13device_kernelIN5flash19enable_sm80_to_sm89INS1_16FlashAttnBwdSm80INS1_25CollectiveMainloopBwdSm80ILi2ELi2EN4cute5tupleIJNS5_1CILi128EEES8_NS7_ILi64EEEEEENS_10bfloat16_tEfNS_4arch4Sm80ELb0ELb1ELb1ELb1ELb0ELb0ELb0ELb0ELi2ELi4ELi4ELi4ELb0EEENS1_21CollectiveEpilogueBwdISA_SB_SD_Li256ELb1ELb0ELi2EEENS1_19SingleTileSchedulerILb1ELb0ELb0ELi128EEEEEEEEEvNT_6ParamsE$_ZN4cute3eso3ESOILb0ELb0EJNS_5tupleIJNS_1CILi1EEENS3_ILi512EEEiEEENS3_ILi4096EEENS2_IJNS2_IJiiEEENS3_ILi8192EEEEEEEEC2ERKS6_RKS7_RKSA_)
$_ZN7cutlass13device_kernelIN5flash19enable_sm80_to_sm89INS1_16FlashAttnBwdSm80INS1_25CollectiveMainloopBwdSm80ILi2ELi2EN4cute5tupleIJNS5_1CILi128EEES8_NS7_ILi64EEEEEENS_10bfloat16_tEfNS_4arch4Sm80ELb0ELb1ELb1ELb1ELb0ELb0ELb0ELb0ELi2ELi4ELi4ELi4ELb0EEENS1_21CollectiveEpilogueBwdISA_SB_SD_Li256ELb1ELb0ELi2EEENS1_19SingleTileSchedulerILb1ELb0ELb0ELi128EEEEEEEEEvNT_6ParamsE$_ZN4cute3eso3ESOILb0ELb0EJNS_5tupleIJNS_1CILi1EEENS3_ILi512EEEiEEENS3_ILi4096EEENS2_IJNS2_IJiiEEENS3_ILi8192EEEEEEEEC2ERKS6_RKS7_RKSA_:
        /* <DEDUP_REMOVED lines=9> */
[----:B------:R-:W-:Y:S05]  /*7300*/  RET.REL.NODEC R74 `(_ZN7cutlass13device_kernelIN5flash19enable_sm80_to_sm89INS1_16FlashAttnBwdSm80INS1_25CollectiveMainloopBwdSm80ILi2ELi2EN4cute5tupleIJNS5_1CILi128EEES8_NS7_ILi64EEEEEENS_10bfloat16_tEfNS_4arch4Sm80ELb0ELb1ELb1ELb1ELb0ELb0ELb0ELb0ELi2ELi4ELi4ELi4ELb0EEENS1_21CollectiveEpilogueBwdISA_SB_SD_Li256ELb1ELb0ELi2EEENS1_19SingleTileSchedulerILb1ELb0ELb0ELi128EEEEEEEEEvNT_6ParamsE) ;  /* 0xffff8cf04a007950 */ /* 0x000fea0003c3ffff */
        .type           $_ZN7cutlass13device_kernelIN5flash19enable_sm80_to_sm89INS1_16FlashAttnBwdSm80INS1_25CollectiveMainloopBwdSm80ILi2ELi2EN4cute5tupleIJNS5_1CILi128EEES8_NS7_ILi64EEEEEENS_10bfloat16_tEfNS_4arch4Sm80ELb0ELb1ELb1ELb1ELb0ELb0ELb0ELb0ELi2ELi4ELi4ELi4ELb0EEENS1_21CollectiveEpilogueBwdISA_SB_SD_Li256ELb1ELb0ELi2EEENS1_19SingleTileSchedulerILb1ELb0ELb0ELi128EEEEEEEEEvNT_6ParamsE$_ZN4cute3eso3ESOILb0ELb0EJNS_5tupleIJNS_1CILi1EEENS3_ILi512EEEiEEENS3_ILi4096EEENS2_IJiiEEEEEC2ERKS6_RKS7_RKS8_,@function
        .size           $_ZN7cutlass13device_kernelIN5flash19enable_sm80_to_sm89INS1_16FlashAttnBwdSm80INS1_25CollectiveMainloopBwdSm80ILi2ELi2EN4cute5tupleIJNS5_1CILi128EEES8_NS7_ILi64EEEEEENS_10bfloat16_tEfNS_4arch4Sm80ELb0ELb1ELb1ELb1ELb0ELb0ELb0ELb0ELi2ELi4ELi4ELi4ELb0EEENS1_21CollectiveEpilogueBwdISA_SB_SD_Li256ELb1ELb0ELi2EEENS1_19SingleTileSchedulerILb1ELb0ELb0ELi128EEEEEEEEEvNT_6ParamsE$_ZN4cute3eso3ESOILb0ELb0EJNS_5tupleIJNS_1CILi1EEENS3_ILi512EEEiEEENS3_ILi4096EEENS2_IJiiEEEEEC2ERKS6_RKS7_RKS8_,($_ZN7cutlass13device_kernelIN5flash19enable_sm80_to_sm89INS1_16FlashAttnBwdSm80INS1_25CollectiveMainloopBwdSm80ILi2ELi2EN4cute5tupleIJNS5_1CILi128EEES8_NS7_ILi64EEEEEENS_10bfloat16_tEfNS_4arch4Sm80ELb0ELb1ELb1ELb1ELb0ELb0ELb0ELb0ELi2ELi4ELi4ELi4ELb0EEENS1_21CollectiveEpilogueBwdISA_SB_SD_Li256ELb1ELb0ELi2EEENS1_19SingleTileSchedulerILb1ELb0ELb0ELi128EEEEEEEEEvNT_6ParamsE$_ZN4cute3eso3ESOILb0ELb0EJNS_5tupleIJNS_1CILi1EEEiEEENS3_ILi1024EEENS2_IJiiEEEEEC2ERKS5_RKS6_RKS7_ - $_ZN7cutlass13device_kernelIN5flash19enable_sm80_to_sm89INS1_16FlashAttnBwdSm80INS1_25CollectiveMainloopBwdSm80ILi2ELi2EN4cute5tupleIJNS5_1CILi128EEES8_NS7_ILi64EEEEEENS_10bfloat16_tEfNS_4arch4Sm80ELb0ELb1ELb1ELb1ELb0ELb0ELb0ELb0ELi2ELi4ELi4ELi4ELb0EEENS1_21CollectiveEpilogueBwdISA_SB_SD_Li256ELb1ELb0ELi2EEENS1_19SingleTileSchedulerILb1ELb0ELb0ELi128EEEEEEEEEvNT_6ParamsE$_ZN4cute3eso3ESOILb0ELb0EJNS_5tupleIJNS_1CILi1EEENS3_ILi512EEEiEEENS3_ILi4096EEENS2_IJiiEEEEEC2ERKS6_RKS7_RKS8_)
$_ZN7cutlass13device_kernelIN5flash19enable_sm80_to_sm89INS1_16FlashAttnBwdSm80INS1_25CollectiveMainloopBwdSm80ILi2ELi2EN4cute5tupleIJNS5_1CILi128EEES8_NS7_ILi64EEEEEENS_10bfloat16_tEfNS_4arch4Sm80ELb0ELb1ELb1ELb1ELb0ELb0ELb0ELb0ELi2ELi4ELi4ELi4ELb0EEENS1_21CollectiveEpilogueBwdISA_SB_SD_Li256ELb1ELb0ELi2EEENS1_19SingleTileSchedulerILb1ELb0ELb0ELi128EEEEEEEEEvNT_6ParamsE$_ZN4cute3eso3ESOILb0ELb0EJNS_5tupleIJNS_1CILi1EEENS3_ILi512EEEiEEENS3_ILi4096EEENS2_IJiiEEEEEC2ERKS6_RKS7_RKS8_:
        /* <DEDUP_REMOVED lines=8> */
[----:B------:R-:W-:Y:S05]  /*7390*/  RET.REL.NODEC R4 `(_ZN7cutlass13device_kernelIN5flash19enable_sm80_to_sm89INS1_16FlashAttnBwdSm80INS1_25CollectiveMainloopBwdSm80ILi2ELi2EN4cute5tupleIJNS5_1CILi128EEES8_NS7_ILi64EEEEEENS_10bfloat16_tEfNS_4arch4Sm80ELb0ELb1ELb1ELb1ELb0ELb0ELb0ELb0ELi2ELi4ELi4ELi4ELb0EEENS1_21CollectiveEpilogueBwdISA_SB_SD_Li256ELb1ELb0ELi2EEENS1_19SingleTileSchedulerILb1ELb0ELb0ELi128EEEEEEEEEvNT_6ParamsE) ;  /* 0xffff8c6004007950 */ /* 0x000fea0003c3ffff */
        .type           $_ZN7cutlass13device_kernelIN5flash19enable_sm80_to_sm89INS1_16FlashAttnBwdSm80INS1_25CollectiveMainloopBwdSm80ILi2ELi2EN4cute5tupleIJNS5_1CILi128EEES8_NS7_ILi64EEEEEENS_10bfloat16_tEfNS_4arch4Sm80ELb0ELb1ELb1ELb1ELb0ELb0ELb0ELb0ELi2ELi4ELi4ELi4ELb0EEENS1_21CollectiveEpilogueBwdISA_SB_SD_Li256ELb1ELb0ELi2EEENS1_19SingleTileSchedulerILb1ELb0ELb0ELi128EEEEEEEEEvNT_6ParamsE$_ZN4cute3eso3ESOILb0ELb0EJNS_5tupleIJNS_1CILi1EEEiEEENS3_ILi1024EEENS2_IJiiEEEEEC2ERKS5_RKS6_RKS7_,@function
        .size           $_ZN7cutlass13device_kernelIN5flash19enable_sm80_to_sm89INS1_16FlashAttnBwdSm80INS1_25CollectiveMainloopBwdSm80ILi2ELi2EN4cute5tupleIJNS5_1CILi128EEES8_NS7_ILi64EEEEEENS_10bfloat16_tEfNS_4arch4Sm80ELb0ELb1ELb1ELb1ELb0ELb0ELb0ELb0ELi2ELi4ELi4ELi4ELb0EEENS1_21CollectiveEpilogueBwdISA_SB_SD_Li256ELb1ELb0ELi2EEENS1_19SingleTileSchedulerILb1ELb0ELb0ELi128EEEEEEEEEvNT_6ParamsE$_ZN4cute3eso3ESOILb0ELb0EJNS_5tupleIJNS_1CILi1EEEiEEENS3_ILi1024EEENS2_IJiiEEEEEC2ERKS5_RKS6_RKS7_,($_ZN7cutlass13device_kernelIN5flash19enable_sm80_to_sm89INS1_16FlashAttnBwdSm80INS1_25CollectiveMainloopBwdSm80ILi2ELi2EN4cute5tupleIJNS5_1CILi128EEES8_NS7_ILi64EEEEEENS_10bfloat16_tEfNS_4arch4Sm80ELb0ELb1ELb1ELb1ELb0ELb0ELb0ELb0ELi2ELi4ELi4ELi4ELb0EEENS1_21CollectiveEpilogueBwdISA_SB_SD_Li256ELb1ELb0ELi2EEENS1_19SingleTileSchedulerILb1ELb0ELb0ELi128EEEEEEEEEvNT_6ParamsE$_ZN4cute3eso3ESOILb0ELb0EJNS_5tupleIJiNS_1CILi512EEEEEENS2_IJiiEEENS3_ILi1024EEEEEC2ERKS5_RKS6_RKS7_ - $_ZN7cutlass13device_kernelIN5flash19enable_sm80_to_sm89INS1_16FlashAttnBwdSm80INS1_25CollectiveMainloopBwdSm80ILi2ELi2EN4cute5tupleIJNS5_1CILi128EEES8_NS7_ILi64EEEEEENS_10bfloat16_tEfNS_4arch4Sm80ELb0ELb1ELb1ELb1ELb0ELb0ELb0ELb0ELi2ELi4ELi4ELi4ELb0EEENS1_21CollectiveEpilogueBwdISA_SB_SD_Li256ELb1ELb0ELi2EEENS1_19SingleTileSchedulerILb1ELb0ELb0ELi128EEEEEEEEEvNT_6ParamsE$_ZN4cute3eso3ESOILb0ELb0EJNS_5tupleIJNS_1CILi1EEEiEEENS3_ILi1024EEENS2_IJiiEEEEEC2ERKS5_RKS6_RKS7_)
$_ZN7cutlass13device_kernelIN5flash19enable_sm80_to_sm89INS1_16FlashAttnBwdSm80INS1_25CollectiveMainloopBwdSm80ILi2ELi2EN4cute5tupleIJNS5_1CILi128EEES8_NS7_ILi64EEEEEENS_10bfloat16_tEfNS_4arch4Sm80ELb0ELb1ELb1ELb1ELb0ELb0ELb0ELb0ELi2ELi4ELi4ELi4ELb0EEENS1_21CollectiveEpilogueBwdISA_SB_SD_Li256ELb1ELb0ELi2EEENS1_19SingleTileSchedulerILb1ELb0ELb0ELi128EEEEEEEEEvNT_6ParamsE$_ZN4cute3eso3ESOILb0ELb0EJNS_5tupleIJNS_1CILi1EEEiEEENS3_ILi1024EEENS2_IJiiEEEEEC2ERKS5_RKS6_RKS7_:
        /* <DEDUP_REMOVED lines=9> */
        .type           $_ZN7cutlass13device_kernelIN5flash19enable_sm80_to_sm89INS1_16FlashAttnBwdSm80INS1_25CollectiveMainloopBwdSm80ILi2ELi2EN4cute5tupleIJNS5_1CILi128EEES8_NS7_ILi64EEEEEENS_10bfloat16_tEfNS_4arch4Sm80ELb0ELb1ELb1ELb1ELb0ELb0ELb0ELb0ELi2ELi4ELi4ELi4ELb0EEENS1_21CollectiveEpilogueBwdISA_SB_SD_Li256ELb1ELb0ELi2EEENS1_19SingleTileSchedulerILb1ELb0ELb0ELi128EEEEEEEEEvNT_6ParamsE$_ZN4cute3eso3ESOILb0ELb0EJNS_5tupleIJiNS_1CILi512EEEEEENS2_IJiiEEENS3_ILi1024EEEEEC2ERKS5_RKS6_RKS7_,@function
        .size           $_ZN7cutlass13device_kernelIN5flash19enable_sm80_to_sm89INS1_16FlashAttnBwdSm80INS1_25CollectiveMainloopBwdSm80ILi2ELi2EN4cute5tupleIJNS5_1CILi128EEES8_NS7_ILi64EEEEEENS_10bfloat16_tEfNS_4arch4Sm80ELb0ELb1ELb1ELb1ELb0ELb0ELb0ELb0ELi2ELi4ELi4ELi4ELb0EEENS1_21CollectiveEpilogueBwdISA_SB_SD_Li256ELb1ELb0ELi2EEENS1_19SingleTileSchedulerILb1ELb0ELb0ELi128EEEEEEEEEvNT_6ParamsE$_ZN4cute3eso3ESOILb0ELb0EJNS_5tupleIJiNS_1CILi512EEEEEENS2_IJiiEEENS3_ILi1024EEEEEC2ERKS5_RKS6_RKS7_,($_ZN7cutlass13device_kernelIN5flash19enable_sm80_to_sm89INS1_16FlashAttnBwdSm80INS1_25CollectiveMainloopBwdSm80ILi2ELi2EN4cute5tupleIJNS5_1CILi128EEES8_NS7_ILi64EEEEEENS_10bfloat16_tEfNS_4arch4Sm80ELb0ELb1ELb1ELb1ELb0ELb0ELb0ELb0ELi2ELi4ELi4ELi4ELb0EEENS1_21CollectiveEpilogueBwdISA_SB_SD_Li256ELb1ELb0ELi2EEENS1_19SingleTileSchedulerILb1ELb0ELb0ELi128EEEEEEEEEvNT_6ParamsE$_ZN4cute3eso3ESOILb0ELb0EJNS_5tupleIJiiEEEiNS_1CILi0EEEEEC2ERKS3_RKiRKS5_ - $_ZN7cutlass13device_kernelIN5flash19enable_sm80_to_sm89INS1_16FlashAttnBwdSm80INS1_25CollectiveMainloopBwdSm80ILi2ELi2EN4cute5tupleIJNS5_1CILi128EEES8_NS7_ILi64EEEEEENS_10bfloat16_tEfNS_4arch4Sm80ELb0ELb1ELb1ELb1ELb0ELb0ELb0ELb0ELi2ELi4ELi4ELi4ELb0EEENS1_21CollectiveEpilogueBwdISA_SB_SD_Li256ELb1ELb0ELi2EEENS1_19SingleTileSchedulerILb1ELb0ELb0ELi128EEEEEEEEEvNT_6ParamsE$_ZN4cute3eso3ESOILb0ELb0EJNS_5tupleIJiNS_1CILi512EEEEEENS2_IJiiEEENS3_ILi1024EEEEEC2ERKS5_RKS6_RKS7_)
$_ZN7cutlass13device_kernelIN5flash19enable_sm80_to_sm89INS1_16FlashAttnBwdSm80INS1_25CollectiveMainloopBwdSm80ILi2ELi2EN4cute5tupleIJNS5_1CILi128EEES8_NS7_ILi64EEEEEENS_10bfloat16_tEfNS_4arch4Sm80ELb0ELb1ELb1ELb1ELb0ELb0ELb0ELb0ELi2ELi4ELi4ELi4ELb0EEENS1_21CollectiveEpilogueBwdISA_SB_SD_Li256ELb1ELb0ELi2EEENS1_19SingleTileSchedulerILb1ELb0ELb0ELi128EEEEEEEEEvNT_6ParamsE$_ZN4cute3eso3ESOILb0ELb0EJNS_5tupleIJiNS_1CILi512EEEEEENS2_IJiiEEENS3_ILi1024EEEEEC2ERKS5_RKS6_RKS7_:
        /* <DEDUP_REMOVED lines=9> */
        .type           $_ZN7cutlass13device_kernelIN5flash19enable_sm80_to_sm89INS1_16FlashAttnBwdSm80INS1_25CollectiveMainloopBwdSm80ILi2ELi2EN4cute5tupleIJNS5_1CILi128EEES8_NS7_ILi64EEEEEENS_10bfloat16_tEfNS_4arch4Sm80ELb0ELb1ELb1ELb1ELb0ELb0ELb0ELb0ELi2ELi4ELi4ELi4ELb0EEENS1_21CollectiveEpilogueBwdISA_SB_SD_Li256ELb1ELb0ELi2EEENS1_19SingleTileSchedulerILb1ELb0ELb0ELi128EEEEEEEEEvNT_6ParamsE$_ZN4cute3eso3ESOILb0ELb0EJNS_5tupleIJiiEEEiNS_1CILi0EEEEEC2ERKS3_RKiRKS5_,@function
        .size           $_ZN7cutlass13device_kernelIN5flash19enable_sm80_to_sm89INS1_16FlashAttnBwdSm80INS1_25CollectiveMainloopBwdSm80ILi2ELi2EN4cute5tupleIJNS5_1CILi128EEES8_NS7_ILi64EEEEEENS_10bfloat16_tEfNS_4arch4Sm80ELb0ELb1ELb1ELb1ELb0ELb0ELb0ELb0ELi2ELi4ELi4ELi4ELb0EEENS1_21CollectiveEpilogueBwdISA_SB_SD_Li256ELb1ELb0ELi2EEENS1_19SingleTileSchedulerILb1ELb0ELb0ELi128EEEEEEEEEvNT_6ParamsE$_ZN4cute3eso3ESOILb0ELb0EJNS_5tupleIJiiEEEiNS_1CILi0EEEEEC2ERKS3_RKiRKS5_,($_ZN7cutlass13device_kernelIN5flash19enable_sm80_to_sm89INS1_16FlashAttnBwdSm80INS1_25CollectiveMainloopBwdSm80ILi2ELi2EN4cute5tupleIJNS5_1CILi128EEES8_NS7_ILi64EEEEEENS_10bfloat16_tEfNS_4arch4Sm80ELb0ELb1ELb1ELb1ELb0ELb0ELb0ELb0ELi2ELi4ELi4ELi4ELb0EEENS1_21CollectiveEpilogueBwdISA_SB_SD_Li256ELb1ELb0ELi2EEENS1_19SingleTileSchedulerILb1ELb0ELb0ELi128EEEEEEEEEvNT_6ParamsE$_ZN4cute3eso3ESOILb0ELb0EJNS_6LayoutINS_5tupleIJNS3_IJNS3_IJNS_1CILi8EEENS4_ILi1EEEEEES6_EEENS3_IJNS3_IJS6_S6_EEENS4_ILi2EEEEEEEEENS3_IJNS3_IJNS3_IJS6_NS4_ILi0EEEEEESD_EEENS3_IJNS3_IJSD_SD_EEEiEEEEEEEENS_10ViewEngineINS_8smem_ptrIPN7cutlass10bfloat16_tEEEEEEEC2ERKSJ_RKSQ_ - $_ZN7cutlass13device_kernelIN5flash19enable_sm80_to_sm89INS1_16FlashAttnBwdSm80INS1_25CollectiveMainloopBwdSm80ILi2ELi2EN4cute5tupleIJNS5_1CILi128EEES8_NS7_ILi64EEEEEENS_10bfloat16_tEfNS_4arch4Sm80ELb0ELb1ELb1ELb1ELb0ELb0ELb0ELb0ELi2ELi4ELi4ELi4ELb0EEENS1_21CollectiveEpilogueBwdISA_SB_SD_Li256ELb1ELb0ELi2EEENS1_19SingleTileSchedulerILb1ELb0ELb0ELi128EEEEEEEEEvNT_6ParamsE$_ZN4cute3eso3ESOILb0ELb0EJNS_5tupleIJiiEEEiNS_1CILi0EEEEEC2ERKS3_RKiRKS5_)
$_ZN7cutlass13device_kernelIN5flash19enable_sm80_to_sm89INS1_16FlashAttnBwdSm80INS1_25CollectiveMainloopBwdSm80ILi2ELi2EN4cute5tupleIJNS5_1CILi128EEES8_NS7_ILi64EEEEEENS_10bfloat16_tEfNS_4arch4Sm80ELb0ELb1ELb1ELb1ELb0ELb0ELb0ELb0ELi2ELi4ELi4ELi4ELb0EEENS1_21CollectiveEpilogueBwdISA_SB_SD_Li256ELb1ELb0ELi2EEENS1_19SingleTileSchedulerILb1ELb0ELb0ELi128EEEEEEEEEvNT_6ParamsE$_ZN4cute3eso3ESOILb0ELb0EJNS_5tupleIJiiEEEiNS_1CILi0EEEEEC2ERKS3_RKiRKS5_:
[----:B------:R-:W-:Y:S02]  /*74c0*/  IADD3 R3, R3, -c[0x0][0x20], RZ ;  /* 0x8000080003037a10 */ /* 0x000fe40007ffe0ff */
[----:B------:R-:W-:-:S03]  /*74d0*/  IADD3 R2, R2, -c[0x0][0x20], RZ ;  /* 0x8000080002027a10 */ /* 0x000fc60007ffe0ff */
[----:B------:R1:W-:Y:S04]  /*74e0*/  STL [R3], R10 ;  /* 0x0000000a03007387 */ /* 0x0003e80000100800 */
[----:B------:R1:W-:Y:S04]  /*74f0*/  STL [R3+0x4], R8 ;  /* 0x0000040803007387 */ /* 0x0003e80000100800 */
[----:B------:R-:W2:Y:S01]  /*7500*/  LDL R2, [R2] ;  /* 0x0000000002027983 */ /* 0x000ea20000100800 */
[----:B------:R-:W-:-:S03]  /*7510*/  IMAD.MOV.U32 R7, RZ, RZ, 0x0 ;  /* 0x00000000ff077424 */ /* 0x000fc600078e00ff */
[----:B--2---:R1:W-:Y:S01]  /*7520*/  STL [R3+0x8], R2 ;  /* 0x0000080203007387 */ /* 0x0043e20000100800 */
[----:B------:R-:W-:Y:S05]  /*7530*/  RET.REL.NODEC R6 `(_ZN7cutlass13device_kernelIN5flash19enable_sm80_to_sm89INS1_16FlashAttnBwdSm80INS1_25CollectiveMainloopBwdSm80ILi2ELi2EN4cute5tupleIJNS5_1CILi128EEES8_NS7_ILi64EEEEEENS_10bfloat16_tEfNS_4arch4Sm80ELb0ELb1ELb1ELb1ELb0ELb0ELb0ELb0ELi2ELi4ELi4ELi4ELb0EEENS1_21CollectiveEpilogueBwdISA_SB_SD_Li256ELb1ELb0ELi2EEENS1_19SingleTileSchedulerILb1ELb0ELb0ELi128EEEEEEEEEvNT_6ParamsE) ;  /* 0xffff8ac006007950 */ /* 0x000fea0003c3ffff */
        .type           $_ZN7cutlass13device_kernelIN5flash19enable_sm80_to_sm89INS1_16FlashAttnBwdSm80INS1_25CollectiveMainloopBwdSm80ILi2ELi2EN4cute5tupleIJNS5_1CILi128EEES8_NS7_ILi64EEEEEENS_10bfloat16_tEfNS_4arch4Sm80ELb0ELb1ELb1ELb1ELb0ELb0ELb0ELb0ELi2ELi4ELi4ELi4ELb0EEENS1_21CollectiveEpilogueBwdISA_SB_SD_Li256ELb1ELb0ELi2EEENS1_19SingleTileSchedulerILb1ELb0ELb0ELi128EEEEEEEEEvNT_6ParamsE$_ZN4cute3eso3ESOILb0ELb0EJNS_6LayoutINS_5tupleIJNS3_IJNS3_IJNS_1CILi8EEENS4_ILi1EEEEEES6_EEENS3_IJNS3_IJS6_S6_EEENS4_ILi2EEEEEEEEENS3_IJNS3_IJNS3_IJS6_NS4_ILi0EEEEEESD_EEENS3_IJNS3_IJSD_SD_EEEiEEEEEEEENS_10ViewEngineINS_8smem_ptrIPN7cutlass10bfloat16_tEEEEEEEC2ERKSJ_RKSQ_,@function
        .size           $_ZN7cutlass13device_kernelIN5flash19enable_sm80_to_sm89INS1_16FlashAttnBwdSm80INS1_25CollectiveMainloopBwdSm80ILi2ELi2EN4cute5tupleIJNS5_1CILi128EEES8_NS7_ILi64EEEEEENS_10bfloat16_tEfNS_4arch4Sm80ELb0ELb1ELb1ELb1ELb0ELb0ELb0ELb0ELi2ELi4ELi4ELi4ELb0EEENS1_21CollectiveEpilogueBwdISA_SB_SD_Li256ELb1ELb0ELi2EEENS1_19SingleTileSchedulerILb1ELb0ELb0ELi128EEEEEEEEEvNT_6ParamsE$_ZN4cute3eso3ESOILb0ELb0EJNS_6LayoutINS_5tupleIJNS3_IJNS3_IJNS_1CILi8EEENS4_ILi1EEEEEES6_EEENS3_IJNS3_IJS6_S6_EEENS4_ILi2EEEEEEEEENS3_IJNS3_IJNS3_IJS6_NS4_ILi0EEEEEESD_EEENS3_IJNS3_IJSD_SD_EEEiEEEEEEEENS_10ViewEngineINS_8smem_ptrIPN7cutlass10bfloat16_tEEEEEEEC2ERKSJ_RKSQ_,($_ZN7cutlass13device_kernelIN5flash19enable_sm80_to_sm89INS1_16FlashAttnBwdSm80INS1_25CollectiveMainloopBwdSm80ILi2ELi2EN4cute5tupleIJNS5_1CILi128EEES8_NS7_ILi64EEEEEENS_10bfloat16_tEfNS_4arch4Sm80ELb0ELb1ELb1ELb1ELb0ELb0ELb0ELb0ELi2ELi4ELi4ELi4ELb0EEENS1_21CollectiveEpilogueBwdISA_SB_SD_Li256ELb1ELb0ELi2EEENS1_19SingleTileSchedulerILb1ELb0ELb0ELi128EEEEEEEEEvNT_6ParamsE$_ZN4cute3eso3ESOILb0ELb0EJNS_6LayoutINS_5tupleIJNS3_IJNS_1CILi1EEENS3_IJS5_NS4_ILi2EEES6_EEEEEES6_NS3_IJS6_S6_EEEEEENS3_IJNS3_IJNS4_ILi0EEENS3_IJS5_NS4_ILi256EEEiEEEEEENS4_ILi2048EEENS3_IJiNS4_ILi4096EEEEEEEEEEENS_10ViewEngineINS_8smem_ptrIPjEEEEEEC2ERKSJ_RKSO_ - $_ZN7cutlass13device_kernelIN5flash19enable_sm80_to_sm89INS1_16FlashAttnBwdSm80INS1_25CollectiveMainloopBwdSm80ILi2ELi2EN4cute5tupleIJNS5_1CILi128EEES8_NS7_ILi64EEEEEENS_10bfloat16_tEfNS_4arch4Sm80ELb0ELb1ELb1ELb1ELb0ELb0ELb0ELb0ELi2ELi4ELi4ELi4ELb0EEENS1_21CollectiveEpilogueBwdISA_SB_SD_Li256ELb1ELb0ELi2EEENS1_19SingleTileSchedulerILb1ELb0ELb0ELi128EEEEEEEEEvNT_6ParamsE$_ZN4cute3eso3ESOILb0ELb0EJNS_6LayoutINS_5tupleIJNS3_IJNS3_IJNS_1CILi8EEENS4_ILi1EEEEEES6_EEENS3_IJNS3_IJS6_S6_EEENS4_ILi2EEEEEEEEENS3_IJNS3_IJNS3_IJS6_NS4_ILi0EEEEEESD_EEENS3_IJNS3_IJSD_SD_EEEiEEEEEEEENS_10ViewEngineINS_8smem_ptrIPN7cutlass10bfloat16_tEEEEEEEC2ERKSJ_RKSQ_)
$_ZN7cutlass13device_kernelIN5flash19enable_sm80_to_sm89INS1_16FlashAttnBwdSm80INS1_25CollectiveMainloopBwdSm80ILi2ELi2EN4cute5tupleIJNS5_1CILi128EEES8_NS7_ILi64EEEEEENS_10bfloat16_tEfNS_4arch4Sm80ELb0ELb1ELb1ELb1ELb0ELb0ELb0ELb0ELi2ELi4ELi4ELi4ELb0EEENS1_21CollectiveEpilogueBwdISA_SB_SD_Li256ELb1ELb0ELi2EEENS1_19SingleTileSchedulerILb1ELb0ELb0ELi128EEEEEEEEEvNT_6ParamsE$_ZN4cute3eso3ESOILb0ELb0EJNS_6LayoutINS_5tupleIJNS3_IJNS3_IJNS_1CILi8EEENS4_ILi1EEEEEES6_EEENS3_IJNS3_IJS6_S6_EEENS4_ILi2EEEEEEEEENS3_IJNS3_IJNS3_IJS6_NS4_ILi0EEEEEESD_EEENS3_IJNS3_IJSD_SD_EEEiEEEEEEEENS_10ViewEngineINS_8smem_ptrIPN7cutlass10bfloat16_tEEEEEEEC2ERKSJ_RKSQ_:
[----:B------:R-:W-:Y:S02]  /*7540*/  IADD3 R3, R70, -c[0x0][0x20], RZ ;  /* 0x8000080046037a10 */ /* 0x000fe40007ffe0ff */
[----:B------:R-:W-:-:S03]  /*7550*/  IADD3 R2, R62, -c[0x0][0x20], RZ ;  /* 0x800008003e027a10 */ /* 0x000fc60007ffe0ff */
[----:B------:R1:W-:Y:S04]  /*7560*/  STL [R3], R6 ;  /* 0x0000000603007387 */ /* 0x0003e80000100800 */
[----:B------:R-:W2:Y:S01]  /*7570*/  LDL.64 R10, [R2] ;  /* 0x00000000020a7983 */ /* 0x000ea20000100a00 */
[----:B------:R-:W-:-:S03]  /*7580*/  IMAD.MOV.U32 R5, RZ, RZ, 0x0 ;  /* 0x00000000ff057424 */ /* 0x000fc600078e00ff */
[----:B--2---:R1:W-:Y:S01]  /*7590*/  STL.64 [R3+0x8], R10 ;  /* 0x0000080a03007387 */ /* 0x0043e20000100a00 */
[----:B------:R-:W-:Y:S05]  /*75a0*/  RET.REL.NODEC R4 `(_ZN7cutlass13device_kernelIN5flash19enable_sm80_to_sm89INS1_16FlashAttnBwdSm80INS1_25CollectiveMainloopBwdSm80ILi2ELi2EN4cute5tupleIJNS5_1CILi128EEES8_NS7_ILi64EEEEEENS_10bfloat16_tEfNS_4arch4Sm80ELb0ELb1ELb1ELb1ELb0ELb0ELb0ELb0ELi2ELi4ELi4ELi4ELb0EEENS1_21CollectiveEpilogueBwdISA_SB_SD_Li256ELb1ELb0ELi2EEENS1_19SingleTileSchedulerILb1ELb0ELb0ELi128EEEEEEEEEvNT_6ParamsE) ;  /* 0xffff8a5004007950 */ /* 0x000fea0003c3ffff */
        .type           $_ZN7cutlass13device_kernelIN5flash19enable_sm80_to_sm89INS1_16FlashAttnBwdSm80INS1_25CollectiveMainloopBwdSm80ILi2ELi2EN4cute5tupleIJNS5_1CILi128EEES8_NS7_ILi64EEEEEENS_10bfloat16_tEfNS_4arch4Sm80ELb0ELb1ELb1ELb1ELb0ELb0ELb0ELb0ELi2ELi4ELi4ELi4ELb0EEENS1_21CollectiveEpilogueBwdISA_SB_SD_Li256ELb1ELb0ELi2EEENS1_19SingleTileSchedulerILb1ELb0ELb0ELi128EEEEEEEEEvNT_6ParamsE$_ZN4cute3eso3ESOILb0ELb0EJNS_6LayoutINS_5tupleIJNS3_IJNS_1CILi1EEENS3_IJS5_NS4_ILi2EEES6_EEEEEES6_NS3_IJS6_S6_EEEEEENS3_IJNS3_IJNS4_ILi0EEENS3_IJS5_NS4_ILi256EEEiEEEEEENS4_ILi2048EEENS3_IJiNS4_ILi4096EEEEEEEEEEENS_10ViewEngineINS_8smem_ptrIPjEEEEEEC2ERKSJ_RKSO_,@function
        .size           $_ZN7cutlass13device_kernelIN5flash19enable_sm80_to_sm89INS1_16FlashAttnBwdSm80INS1_25CollectiveMainloopBwdSm80ILi2ELi2EN4cute5tupleIJNS5_1CILi128EEES8_NS7_ILi64EEEEEENS_10bfloat16_tEfNS_4arch4Sm80ELb0ELb1ELb1ELb1ELb0ELb0ELb0ELb0ELi2ELi4ELi4ELi4ELb0EEENS1_21CollectiveEpilogueBwdISA_SB_SD_Li256ELb1ELb0ELi2EEENS1_19SingleTileSchedulerILb1ELb0ELb0ELi128EEEEEEEEEvNT_6ParamsE$_ZN4cute3eso3ESOILb0ELb0EJNS_6LayoutINS_5tupleIJNS3_IJNS_1CILi1EEENS3_IJS5_NS4_ILi2EEES6_EEEEEES6_NS3_IJS6_S6_EEEEEENS3_IJNS3_IJNS4_ILi0EEENS3_IJS5_NS4_ILi256EEEiEEEEEENS4_ILi2048EEENS3_IJiNS4_ILi4096EEEEEEEEEEENS_10ViewEngineINS_8smem_ptrIPjEEEEEEC2ERKSJ_RKSO_,($_ZN7cutlass13device_kernelIN5flash19enable_sm80_to_sm89INS1_16FlashAttnBwdSm80INS1_25CollectiveMainloopBwdSm80ILi2ELi2EN4cute5tupleIJNS5_1CILi128EEES8_NS7_ILi64EEEEEENS_10bfloat16_tEfNS_4arch4Sm80ELb0ELb1ELb1ELb1ELb0ELb0ELb0ELb0ELi2ELi4ELi4ELi4ELb0EEENS1_21CollectiveEpilogueBwdISA_SB_SD_Li256ELb1ELb0ELi2EEENS1_19SingleTileSchedulerILb1ELb0ELb0ELi128EEEEEEEEEvNT_6ParamsE$_ZN4cute3eso3ESOILb0ELb0EJNS_6LayoutINS_5tupleIJNS3_IJNS_1CILi2EEES5_EEENS4_ILi8EEES6_EEENS3_IJNS3_IJNS4_ILi1EEEiEEENS4_ILi1024EEENS3_IJiiEEEEEEEENS_10ViewEngineINS_8smem_ptrIPN7cutlass10bfloat16_tEEEEEEEC2ERKSE_RKSL_ - $_ZN7cutlass13device_kernelIN5flash19enable_sm80_to_sm89INS1_16FlashAttnBwdSm80INS1_25CollectiveMainloopBwdSm80ILi2ELi2EN4cute5tupleIJNS5_1CILi128EEES8_NS7_ILi64EEEEEENS_10bfloat16_tEfNS_4arch4Sm80ELb0ELb1ELb1ELb1ELb0ELb0ELb0ELb0ELi2ELi4ELi4ELi4ELb0EEENS1_21CollectiveEpilogueBwdISA_SB_SD_Li256ELb1ELb0ELi2EEENS1_19SingleTileSchedulerILb1ELb0ELb0ELi128EEEEEEEEEvNT_6ParamsE$_ZN4cute3eso3ESOILb0ELb0EJNS_6LayoutINS_5tupleIJNS3_IJNS_1CILi1EEENS3_IJS5_NS4_ILi2EEES6_EEEEEES6_NS3_IJS6_S6_EEEEEENS3_IJNS3_IJNS4_ILi0EEENS3_IJS5_NS4_ILi256EEEiEEEEEENS4_ILi2048EEENS3_IJiNS4_ILi4096EEEEEEEEEEENS_10ViewEngineINS_8smem_ptrIPjEEEEEEC2ERKSJ_RKSO_)
$_ZN7cutlass13device_kernelIN5flash19enable_sm80_to_sm89INS1_16FlashAttnBwdSm80INS1_25CollectiveMainloopBwdSm80ILi2ELi2EN4cute5tupleIJNS5_1CILi128EEES8_NS7_ILi64EEEEEENS_10bfloat16_tEfNS_4arch4Sm80ELb0ELb1ELb1ELb1ELb0ELb0ELb0ELb0ELi2ELi4ELi4ELi4ELb0EEENS1_21CollectiveEpilogueBwdISA_SB_SD_Li256ELb1ELb0ELi2EEENS1_19SingleTileSchedulerILb1ELb0ELb0ELi128EEEEEEEEEvNT_6ParamsE$_ZN4cute3eso3ESOILb0ELb0EJNS_6LayoutINS_5tupleIJNS3_IJNS_1CILi1EEENS3_IJS5_NS4_ILi2EEES6_EEEEEES6_NS3_IJS6_S6_EEEEEENS3_IJNS3_IJNS4_ILi0EEENS3_IJS5_NS4_ILi256EEEiEEEEEENS4_ILi2048EEENS3_IJiNS4_ILi4096EEEEEEEEEEENS_10ViewEngineINS_8smem_ptrIPjEEEEEEC2ERKSJ_RKSO_:
[----:B------:R-:W-:Y:S02]  /*75b0*/  IADD3 R5, R60, -c[0x0][0x20], RZ ;  /* 0x800008003c057a10 */ /* 0x000fe40007ffe0ff */
[----:B------:R-:W-:-:S03]  /*75c0*/  IADD3 R6, R44, -c[0x0][0x20], RZ ;  /* 0x800008002c067a10 */ /* 0x000fc60007ffe0ff */
[----:B------:R1:W-:Y:S04]  /*75d0*/  STL.64 [R5], R2 ;  /* 0x0000000205007387 */ /* 0x0003e80000100a00 */
[----:B------:R-:W2:Y:S01]  /*75e0*/  LDL.64 R6, [R6] ;  /* 0x0000000006067983 */ /* 0x000ea20000100a00 */
[----:B------:R-:W-:Y:S02]  /*75f0*/  IMAD.MOV.U32 R8, RZ, RZ, R4 ;  /* 0x000000ffff087224 */ /* 0x000fe400078e0004 */
[----:B------:R-:W-:Y:S01]  /*7600*/  IMAD.MOV.U32 R9, RZ, RZ, 0x0 ;  /* 0x00000000ff097424 */ /* 0x000fe200078e00ff */
[----:B--2---:R1:W-:Y:S03]  /*7610*/  STL.64 [R5+0x8], R6 ;  /* 0x0000080605007387 */ /* 0x0043e60000100a00 */
[----:B------:R-:W-:Y:S05]  /*7620*/  RET.REL.NODEC R8 `(_ZN7cutlass13device_kernelIN5flash19enable_sm80_to_sm89INS1_16FlashAttnBwdSm80INS1_25CollectiveMainloopBwdSm80ILi2ELi2EN4cute5tupleIJNS5_1CILi128EEES8_NS7_ILi64EEEEEENS_10bfloat16_tEfNS_4arch4Sm80ELb0ELb1ELb1ELb1ELb0ELb0ELb0ELb0ELi2ELi4ELi4ELi4ELb0EEENS1_21CollectiveEpilogueBwdISA_SB_SD_Li256ELb1ELb0ELi2EEENS1_19SingleTileSchedulerILb1ELb0ELb0ELi128EEEEEEEEEvNT_6ParamsE) ;  /* 0xffff89d008007950 */ /* 0x000fea0003c3ffff */
        .type           $_ZN7cutlass13device_kernelIN5flash19enable_sm80_to_sm89INS1_16FlashAttnBwdSm80INS1_25CollectiveMainloopBwdSm80ILi2ELi2EN4cute5tupleIJNS5_1CILi128EEES8_NS7_ILi64EEEEEENS_10bfloat16_tEfNS_4arch4Sm80ELb0ELb1ELb1ELb1ELb0ELb0ELb0ELb0ELi2ELi4ELi4ELi4ELb0EEENS1_21CollectiveEpilogueBwdISA_SB_SD_Li256ELb1ELb0ELi2EEENS1_19SingleTileSchedulerILb1ELb0ELb0ELi128EEEEEEEEEvNT_6ParamsE$_ZN4cute3eso3ESOILb0ELb0EJNS_6LayoutINS_5tupleIJNS3_IJNS_1CILi2EEES5_EEENS4_ILi8EEES6_EEENS3_IJNS3_IJNS4_ILi1EEEiEEENS4_ILi1024EEENS3_IJiiEEEEEEEENS_10ViewEngineINS_8smem_ptrIPN7cutlass10bfloat16_tEEEEEEEC2ERKSE_RKSL_,@function
        .size           $_ZN7cutlass13device_kernelIN5flash19enable_sm80_to_sm89INS1_16FlashAttnBwdSm80INS1_25CollectiveMainloopBwdSm80ILi2ELi2EN4cute5tupleIJNS5_1CILi128EEES8_NS7_ILi64EEEEEENS_10bfloat16_tEfNS_4arch4Sm80ELb0ELb1ELb1ELb1ELb0ELb0ELb0ELb0ELi2ELi4ELi4ELi4ELb0EEENS1_21CollectiveEpilogueBwdISA_SB_SD_Li256ELb1ELb0ELi2EEENS1_19SingleTileSchedulerILb1ELb0ELb0ELi128EEEEEEEEEvNT_6ParamsE$_ZN4cute3eso3ESOILb0ELb0EJNS_6LayoutINS_5tupleIJNS3_IJNS_1CILi2EEES5_EEENS4_ILi8EEES6_EEENS3_IJNS3_IJNS4_ILi1EEEiEEENS4_ILi1024EEENS3_IJiiEEEEEEEENS_10ViewEngineINS_8smem_ptrIPN7cutlass10bfloat16_tEEEEEEEC2ERKSE_RKSL_,($_ZN7cutlass13device_kernelIN5flash19enable_sm80_to_sm89INS1_16FlashAttnBwdSm80INS1_25CollectiveMainloopBwdSm80ILi2ELi2EN4cute5tupleIJNS5_1CILi128EEES8_NS7_ILi64EEEEEENS_10bfloat16_tEfNS_4arch4Sm80ELb0ELb1ELb1ELb1ELb0ELb0ELb0ELb0ELi2ELi4ELi4ELi4ELb0EEENS1_21CollectiveEpilogueBwdISA_SB_SD_Li256ELb1ELb0ELi2EEENS1_19SingleTileSchedulerILb1ELb0ELb0ELi128EEEEEEEEEvNT_6ParamsE$_ZN4cute3eso3ESOILb0ELb0EJNS_6LayoutINS_5tupleIJNS3_IJNS_1CILi2EEES5_EEENS4_ILi8EEES6_EEENS3_IJNS3_IJNS4_ILi1EEEiEEENS4_ILi1024EEENS3_IJiiEEEEEEEEjEEC2ERKSE_RKj - $_ZN7cutlass13device_kernelIN5flash19enable_sm80_to_sm89INS1_16FlashAttnBwdSm80INS1_25CollectiveMainloopBwdSm80ILi2ELi2EN4cute5tupleIJNS5_1CILi128EEES8_NS7_ILi64EEEEEENS_10bfloat16_tEfNS_4arch4Sm80ELb0ELb1ELb1ELb1ELb0ELb0ELb0ELb0ELi2ELi4ELi4ELi4ELb0EEENS1_21CollectiveEpilogueBwdISA_SB_SD_Li256ELb1ELb0ELi2EEENS1_19SingleTileSchedulerILb1ELb0ELb0ELi128EEEEEEEEEvNT_6ParamsE$_ZN4cute3eso3ESOILb0ELb0EJNS_6LayoutINS_5tupleIJNS3_IJNS_1CILi2EEES5_EEENS4_ILi8EEES6_EEENS3_IJNS3_IJNS4_ILi1EEEiEEENS4_ILi1024EEENS3_IJiiEEEEEEEENS_10ViewEngineINS_8smem_ptrIPN7cutlass10bfloat16_tEEEEEEEC2ERKSE_RKSL_)
$_ZN7cutlass13device_kernelIN5flash19enable_sm80_to_sm89INS1_16FlashAttnBwdSm80INS1_25CollectiveMainloopBwdSm80ILi2ELi2EN4cute5tupleIJNS5_1CILi128EEES8_NS7_ILi64EEEEEENS_10bfloat16_tEfNS_4arch4Sm80ELb0ELb1ELb1ELb1ELb0ELb0ELb0ELb0ELi2ELi4ELi4ELi4ELb0EEENS1_21CollectiveEpilogueBwdISA_SB_SD_Li256ELb1ELb0ELi2EEENS1_19SingleTileSchedulerILb1ELb0ELb0ELi128EEEEEEEEEvNT_6ParamsE$_ZN4cute3eso3ESOILb0ELb0EJNS_6LayoutINS_5tupleIJNS3_IJNS_1CILi2EEES5_EEENS4_ILi8EEES6_EEENS3_IJNS3_IJNS4_ILi1EEEiEEENS4_ILi1024EEENS3_IJiiEEEEEEEENS_10ViewEngineINS_8smem_ptrIPN7cutlass10bfloat16_tEEEEEEEC2ERKSE_RKSL_:
[----:B------:R-:W-:Y:S02]  /*7630*/  IADD3 R3, R25, -c[0x0][0x20], RZ ;  /* 0x8000080019037a10 */ /* 0x000fe40007ffe0ff */
[----:B------:R-:W-:-:S03]  /*7640*/  IADD3 R2, R24, -c[0x0][0x20], RZ ;  /* 0x8000080018027a10 */ /* 0x000fc60007ffe0ff */
[----:B------:R1:W-:Y:S04]  /*7650*/  STL.64 [R3], R4 ;  /* 0x0000000403007387 */ /* 0x0003e80000100a00 */
[----:B------:R1:W-:Y:S04]  /*7660*/  STL [R3+0x8], R16 ;  /* 0x0000081003007387 */ /* 0x0003e80000100800 */
[----:B------:R-:W2:Y:S01]  /*7670*/  LDL.64 R8, [R2] ;  /* 0x0000000002087983 */ /* 0x000ea20000100a00 */
[----:B------:R-:W-:-:S03]  /*7680*/  IMAD.MOV.U32 R7, RZ, RZ, 0x0 ;  /* 0x00000000ff077424 */ /* 0x000fc600078e00ff */
[----:B--2---:R1:W-:Y:S01]  /*7690*/  STL.64 [R3+0x10], R8 ;  /* 0x0000100803007387 */ /* 0x0043e20000100a00 */
[----:B------:R-:W-:Y:S05]  /*76a0*/  RET.REL.NODEC R6 `(_ZN7cutlass13device_kernelIN5flash19enable_sm80_to_sm89INS1_16FlashAttnBwdSm80INS1_25CollectiveMainloopBwdSm80ILi2ELi2EN4cute5tupleIJNS5_1CILi128EEES8_NS7_ILi64EEEEEENS_10bfloat16_tEfNS_4arch4Sm80ELb0ELb1ELb1ELb1ELb0ELb0ELb0ELb0ELi2ELi4ELi4ELi4ELb0EEENS1_21CollectiveEpilogueBwdISA_SB_SD_Li256ELb1ELb0ELi2EEENS1_19SingleTileSchedulerILb1ELb0ELb0ELi128EEEEEEEEEvNT_6ParamsE) ;  /* 0xffff895006007950 */ /* 0x000fea0003c3ffff */
        .type           $_ZN7cutlass13device_kernelIN5flash19enable_sm80_to_sm89INS1_16FlashAttnBwdSm80INS1_25CollectiveMainloopBwdSm80ILi2ELi2EN4cute5tupleIJNS5_1CILi128EEES8_NS7_ILi64EEEEEENS_10bfloat16_tEfNS_4arch4Sm80ELb0ELb1ELb1ELb1ELb0ELb0ELb0ELb0ELi2ELi4ELi4ELi4ELb0EEENS1_21CollectiveEpilogueBwdISA_SB_SD_Li256ELb1ELb0ELi2EEENS1_19SingleTileSchedulerILb1ELb0ELb0ELi128EEEEEEEEEvNT_6ParamsE$_ZN4cute3eso3ESOILb0ELb0EJNS_6LayoutINS_5tupleIJNS3_IJNS_1CILi2EEES5_EEENS4_ILi8EEES6_EEENS3_IJNS3_IJNS4_ILi1EEEiEEENS4_ILi1024EEENS3_IJiiEEEEEEEEjEEC2ERKSE_RKj,@function
        .size           $_ZN7cutlass13device_kernelIN5flash19enable_sm80_to_sm89INS1_16FlashAttnBwdSm80INS1_25CollectiveMainloopBwdSm80ILi2ELi2EN4cute5tupleIJNS5_1CILi128EEES8_NS7_ILi64EEEEEENS_10bfloat16_tEfNS_4arch4Sm80ELb0ELb1ELb1ELb1ELb0ELb0ELb0ELb0ELi2ELi4ELi4ELi4ELb0EEENS1_21CollectiveEpilogueBwdISA_SB_SD_Li256ELb1ELb0ELi2EEENS1_19SingleTileSchedulerILb1ELb0ELb0ELi128EEEEEEEEEvNT_6ParamsE$_ZN4cute3eso3ESOILb0ELb0EJNS_6LayoutINS_5tupleIJNS3_IJNS_1CILi2EEES5_EEENS4_ILi8EEES6_EEENS3_IJNS3_IJNS4_ILi1EEEiEEENS4_ILi1024EEENS3_IJiiEEEEEEEEjEEC2ERKSE_RKj,($_ZN7cutlass13device_kernelIN5flash19enable_sm80_to_sm89INS1_16FlashAttnBwdSm80INS1_25CollectiveMainloopBwdSm80ILi2ELi2EN4cute5tupleIJNS5_1CILi128EEES8_NS7_ILi64EEEEEENS_10bfloat16_tEfNS_4arch4Sm80ELb0ELb1ELb1ELb1ELb0ELb0ELb0ELb0ELi2ELi4ELi4ELi4ELb0EEENS1_21CollectiveEpilogueBwdISA_SB_SD_Li256ELb1ELb0ELi2EEENS1_19SingleTileSchedulerILb1ELb0ELb0ELi128EEEEEEEEEvNT_6ParamsE$_ZN4cute3eso3ESOILb0ELb0EJNS_6LayoutINS_5tupleIJNS3_IJNS_1CILi2EEES5_EEES6_NS4_ILi8EEEEEENS3_IJNS3_IJiNS4_ILi512EEEEEENS3_IJiiEEENS4_ILi1024EEEEEEEENS_10ViewEngineINS_8smem_ptrIPN7cutlass10bfloat16_tEEEEEEEC2ERKSE_RKSL_ - $_ZN7cutlass13device_kernelIN5flash19enable_sm80_to_sm89INS1_16FlashAttnBwdSm80INS1_25CollectiveMainloopBwdSm80ILi2ELi2EN4cute5tupleIJNS5_1CILi128EEES8_NS7_ILi64EEEEEENS_10bfloat16_tEfNS_4arch4Sm80ELb0ELb1ELb1ELb1ELb0ELb0ELb0ELb0ELi2ELi4ELi4ELi4ELb0EEENS1_21CollectiveEpilogueBwdISA_SB_SD_Li256ELb1ELb0ELi2EEENS1_19SingleTileSchedulerILb1ELb0ELb0ELi128EEEEEEEEEvNT_6ParamsE$_ZN4cute3eso3ESOILb0ELb0EJNS_6LayoutINS_5tupleIJNS3_IJNS_1CILi2EEES5_EEENS4_ILi8EEES6_EEENS3_IJNS3_IJNS4_ILi1EEEiEEENS4_ILi1024EEENS3_IJiiEEEEEEEEjEEC2ERKSE_RKj)
$_ZN7cutlass13device_kernelIN5flash19enable_sm80_to_sm89INS1_16FlashAttnBwdSm80INS1_25CollectiveMainloopBwdSm80ILi2ELi2EN4cute5tupleIJNS5_1CILi128EEES8_NS7_ILi64EEEEEENS_10bfloat16_tEfNS_4arch4Sm80ELb0ELb1ELb1ELb1ELb0ELb0ELb0ELb0ELi2ELi4ELi4ELi4ELb0EEENS1_21CollectiveEpilogueBwdISA_SB_SD_Li256ELb1ELb0ELi2EEENS1_19SingleTileSchedulerILb1ELb0ELb0ELi128EEEEEEEEEvNT_6ParamsE$_ZN4cute3eso3ESOILb0ELb0EJNS_6LayoutINS_5tupleIJNS3_IJNS_1CILi2EEES5_EEENS4_ILi8EEES6_EEENS3_IJNS3_IJNS4_ILi1EEEiEEENS4_ILi1024EEENS3_IJiiEEEEEEEEjEEC2ERKSE_RKj:
        /* <DEDUP_REMOVED lines=9> */
[----:B------:R-:W-:Y:S05]  /*7740*/  RET.REL.NODEC R10 `(_ZN7cutlass13device_kernelIN5flash19enable_sm80_to_sm89INS1_16FlashAttnBwdSm80INS1_25CollectiveMainloopBwdSm80ILi2ELi2EN4cute5tupleIJNS5_1CILi128EEES8_NS7_ILi64EEEEEENS_10bfloat16_tEfNS_4arch4Sm80ELb0ELb1ELb1ELb1ELb0ELb0ELb0ELb0ELi2ELi4ELi4ELi4ELb0EEENS1_21CollectiveEpilogueBwdISA_SB_SD_Li256ELb1ELb0ELi2EEENS1_19SingleTileSchedulerILb1ELb0ELb0ELi128EEEEEEEEEvNT_6ParamsE) ;  /* 0xffff88b00a007950 */ /* 0x000fea0003c3ffff */
        .type           $_ZN7cutlass13device_kernelIN5flash19enable_sm80_to_sm89INS1_16FlashAttnBwdSm80INS1_25CollectiveMainloopBwdSm80ILi2ELi2EN4cute5tupleIJNS5_1CILi128EEES8_NS7_ILi64EEEEEENS_10bfloat16_tEfNS_4arch4Sm80ELb0ELb1ELb1ELb1ELb0ELb0ELb0ELb0ELi2ELi4ELi4ELi4ELb0EEENS1_21CollectiveEpilogueBwdISA_SB_SD_Li256ELb1ELb0ELi2EEENS1_19SingleTileSchedulerILb1ELb0ELb0ELi128EEEEEEEEEvNT_6ParamsE$_ZN4cute3eso3ESOILb0ELb0EJNS_6LayoutINS_5tupleIJNS3_IJNS_1CILi2EEES5_EEES6_NS4_ILi8EEEEEENS3_IJNS3_IJiNS4_ILi512EEEEEENS3_IJiiEEENS4_ILi1024EEEEEEEENS_10ViewEngineINS_8smem_ptrIPN7cutlass10bfloat16_tEEEEEEEC2ERKSE_RKSL_,@function
        .size           $_ZN7cutlass13device_kernelIN5flash19enable_sm80_to_sm89INS1_16FlashAttnBwdSm80INS1_25CollectiveMainloopBwdSm80ILi2ELi2EN4cute5tupleIJNS5_1CILi128EEES8_NS7_ILi64EEEEEENS_10bfloat16_tEfNS_4arch4Sm80ELb0ELb1ELb1ELb1ELb0ELb0ELb0ELb0ELi2ELi4ELi4ELi4ELb0EEENS1_21CollectiveEpilogueBwdISA_SB_SD_Li256ELb1ELb0ELi2EEENS1_19SingleTileSchedulerILb1ELb0ELb0ELi128EEEEEEEEEvNT_6ParamsE$_ZN4cute3eso3ESOILb0ELb0EJNS_6LayoutINS_5tupleIJNS3_IJNS_1CILi2EEES5_EEES6_NS4_ILi8EEEEEENS3_IJNS3_IJiNS4_ILi512EEEEEENS3_IJiiEEENS4_ILi1024EEEEEEEENS_10ViewEngineINS_8smem_ptrIPN7cutlass10bfloat16_tEEEEEEEC2ERKSE_RKSL_,($_ZN7cutlass13device_kernelIN5flash19enable_sm80_to_sm89INS1_16FlashAttnBwdSm80INS1_25CollectiveMainloopBwdSm80ILi2ELi2EN4cute5tupleIJNS5_1CILi128EEES8_NS7_ILi64EEEEEENS_10bfloat16_tEfNS_4arch4Sm80ELb0ELb1ELb1ELb1ELb0ELb0ELb0ELb0ELi2ELi4ELi4ELi4ELb0EEENS1_21CollectiveEpilogueBwdISA_SB_SD_Li256ELb1ELb0ELi2EEENS1_19SingleTileSchedulerILb1ELb0ELb0ELi128EEEEEEEEEvNT_6ParamsE$_ZN4cute3eso3ESOILb0ELb0EJNS_6LayoutINS_5tupleIJNS3_IJNS_1CILi2EEES5_EEES6_NS4_ILi8EEEEEENS3_IJNS3_IJiNS4_ILi512EEEEEENS3_IJiiEEENS4_ILi1024EEEEEEEEjEEC2ERKSE_RKj - $_ZN7cutlass13device_kernelIN5flash19enable_sm80_to_sm89INS1_16FlashAttnBwdSm80INS1_25CollectiveMainloopBwdSm80ILi2ELi2EN4cute5tupleIJNS5_1CILi128EEES8_NS7_ILi64EEEEEENS_10bfloat16_tEfNS_4arch4Sm80ELb0ELb1ELb1ELb1ELb0ELb0ELb0ELb0ELi2ELi4ELi4ELi4ELb0EEENS1_21CollectiveEpilogueBwdISA_SB_SD_Li256ELb1ELb0ELi2EEENS1_19SingleTileSchedulerILb1ELb0ELb0ELi128EEEEEEEEEvNT_6ParamsE$_ZN4cute3eso3ESOILb0ELb0EJNS_6LayoutINS_5tupleIJNS3_IJNS_1CILi2EEES5_EEES6_NS4_ILi8EEEEEENS3_IJNS3_IJiNS4_ILi512EEEEEENS3_IJiiEEENS4_ILi1024EEEEEEEENS_10ViewEngineINS_8smem_ptrIPN7cutlass10bfloat16_tEEEEEEEC2ERKSE_RKSL_)
$_ZN7cutlass13device_kernelIN5flash19enable_sm80_to_sm89INS1_16FlashAttnBwdSm80INS1_25CollectiveMainloopBwdSm80ILi2ELi2EN4cute5tupleIJNS5_1CILi128EEES8_NS7_ILi64EEEEEENS_10bfloat16_tEfNS_4arch4Sm80ELb0ELb1ELb1ELb1ELb0ELb0ELb0ELb0ELi2ELi4ELi4ELi4ELb0EEENS1_21CollectiveEpilogueBwdISA_SB_SD_Li256ELb1ELb0ELi2EEENS1_19SingleTileSchedulerILb1ELb0ELb0ELi128EEEEEEEEEvNT_6ParamsE$_ZN4cute3eso3ESOILb0ELb0EJNS_6LayoutINS_5tupleIJNS3_IJNS_1CILi2EEES5_EEES6_NS4_ILi8EEEEEENS3_IJNS3_IJiNS4_ILi512EEEEEENS3_IJiiEEENS4_ILi1024EEEEEEEENS_10ViewEngineINS_8smem_ptrIPN7cutlass10bfloat16_tEEEEEEEC2ERKSE_RKSL_:
        /* <DEDUP_REMOVED lines=8> */
        .type           $_ZN7cutlass13device_kernelIN5flash19enable_sm80_to_sm89INS1_16FlashAttnBwdSm80INS1_25CollectiveMainloopBwdSm80ILi2ELi2EN4cute5tupleIJNS5_1CILi128EEES8_NS7_ILi64EEEEEENS_10bfloat16_tEfNS_4arch4Sm80ELb0ELb1ELb1ELb1ELb0ELb0ELb0ELb0ELi2ELi4ELi4ELi4ELb0EEENS1_21CollectiveEpilogueBwdISA_SB_SD_Li256ELb1ELb0ELi2EEENS1_19SingleTileSchedulerILb1ELb0ELb0ELi128EEEEEEEEEvNT_6ParamsE$_ZN4cute3eso3ESOILb0ELb0EJNS_6LayoutINS_5tupleIJNS3_IJNS_1CILi2EEES5_EEES6_NS4_ILi8EEEEEENS3_IJNS3_IJiNS4_ILi512EEEEEENS3_IJiiEEENS4_ILi1024EEEEEEEEjEEC2ERKSE_RKj,@function
        .size           $_ZN7cutlass13device_kernelIN5flash19enable_sm80_to_sm89INS1_16FlashAttnBwdSm80INS1_25CollectiveMainloopBwdSm80ILi2ELi2EN4cute5tupleIJNS5_1CILi128EEES8_NS7_ILi64EEEEEENS_10bfloat16_tEfNS_4arch4Sm80ELb0ELb1ELb1ELb1ELb0ELb0ELb0ELb0ELi2ELi4ELi4ELi4ELb0EEENS1_21CollectiveEpilogueBwdISA_SB_SD_Li256ELb1ELb0ELi2EEENS1_19SingleTileSchedulerILb1ELb0ELb0ELi128EEEEEEEEEvNT_6ParamsE$_ZN4cute3eso3ESOILb0ELb0EJNS_6LayoutINS_5tupleIJNS3_IJNS_1CILi2EEES5_EEES6_NS4_ILi8EEEEEENS3_IJNS3_IJiNS4_ILi512EEEEEENS3_IJiiEEENS4_ILi1024EEEEEEEEjEEC2ERKSE_RKj,($_ZN7cutlass13device_kernelIN5flash19enable_sm80_to_sm89INS1_16FlashAttnBwdSm80INS1_25CollectiveMainloopBwdSm80ILi2ELi2EN4cute5tupleIJNS5_1CILi128EEES8_NS7_ILi64EEEEEENS_10bfloat16_tEfNS_4arch4Sm80ELb0ELb1ELb1ELb1ELb0ELb0ELb0ELb0ELi2ELi4ELi4ELi4ELb0EEENS1_21CollectiveEpilogueBwdISA_SB_SD_Li256ELb1ELb0ELi2EEENS1_19SingleTileSchedulerILb1ELb0ELb0ELi128EEEEEEEEEvNT_6ParamsE$_ZN4cute3eso3ESOILb0ELb0EJNS_6LayoutINS_5tupleIJNS3_IJNS_1CILi2EEES5_S5_EEES5_NS3_IJNS3_IJS5_S5_EEES5_EEEEEENS3_IJNS3_IJNS4_ILi1EEENS4_ILi512EEEiEEENS4_ILi4096EEENS3_IJNS3_IJiiEEENS4_ILi8192EEEEEEEEEEENS_10ViewEngineINS_8smem_ptrIPN7cutlass10bfloat16_tEEEEEEEC2ERKSI_RKSP_ - $_ZN7cutlass13device_kernelIN5flash19enable_sm80_to_sm89INS1_16FlashAttnBwdSm80INS1_25CollectiveMainloopBwdSm80ILi2ELi2EN4cute5tupleIJNS5_1CILi128EEES8_NS7_ILi64EEEEEENS_10bfloat16_tEfNS_4arch4Sm80ELb0ELb1ELb1ELb1ELb0ELb0ELb0ELb0ELi2ELi4ELi4ELi4ELb0EEENS1_21CollectiveEpilogueBwdISA_SB_SD_Li256ELb1ELb0ELi2EEENS1_19SingleTileSchedulerILb1ELb0ELb0ELi128EEEEEEEEEvNT_6ParamsE$_ZN4cute3eso3ESOILb0ELb0EJNS_6LayoutINS_5tupleIJNS3_IJNS_1CILi2EEES5_EEES6_NS4_ILi8EEEEEENS3_IJNS3_IJiNS4_ILi512EEEEEENS3_IJiiEEENS4_ILi1024EEEEEEEEjEEC2ERKSE_RKj)
$_ZN7cutlass13device_kernelIN5flash19enable_sm80_to_sm89INS1_16FlashAttnBwdSm80INS1_25CollectiveMainloopBwdSm80ILi2ELi2EN4cute5tupleIJNS5_1CILi128EEES8_NS7_ILi64EEEEEENS_10bfloat16_tEfNS_4arch4Sm80ELb0ELb1ELb1ELb1ELb0ELb0ELb0ELb0ELi2ELi4ELi4ELi4ELb0EEENS1_21CollectiveEpilogueBwdISA_SB_SD_Li256ELb1ELb0ELi2EEENS1_19SingleTileSchedulerILb1ELb0ELb0ELi128EEEEEEEEEvNT_6ParamsE$_ZN4cute3eso3ESOILb0ELb0EJNS_6LayoutINS_5tupleIJNS3_IJNS_1CILi2EEES5_EEES6_NS4_ILi8EEEEEENS3_IJNS3_IJiNS4_ILi512EEEEEENS3_IJiiEEENS4_ILi1024EEEEEEEEjEEC2ERKSE_RKj:
        /* <DEDUP_REMOVED lines=10> */
        .type           $_ZN7cutlass13device_kernelIN5flash19enable_sm80_to_sm89INS1_16FlashAttnBwdSm80INS1_25CollectiveMainloopBwdSm80ILi2ELi2EN4cute5tupleIJNS5_1CILi128EEES8_NS7_ILi64EEEEEENS_10bfloat16_tEfNS_4arch4Sm80ELb0ELb1ELb1ELb1ELb0ELb0ELb0ELb0ELi2ELi4ELi4ELi4ELb0EEENS1_21CollectiveEpilogueBwdISA_SB_SD_Li256ELb1ELb0ELi2EEENS1_19SingleTileSchedulerILb1ELb0ELb0ELi128EEEEEEEEEvNT_6ParamsE$_ZN4cute3eso3ESOILb0ELb0EJNS_6LayoutINS_5tupleIJNS3_IJNS_1CILi2EEES5_S5_EEES5_NS3_IJNS3_IJS5_S5_EEES5_EEEEEENS3_IJNS3_IJNS4_ILi1EEENS4_ILi512EEEiEEENS4_ILi4096EEENS3_IJNS3_IJiiEEENS4_ILi8192EEEEEEEEEEENS_10ViewEngineINS_8smem_ptrIPN7cutlass10bfloat16_tEEEEEEEC2ERKSI_RKSP_,@function
        .size           $_ZN7cutlass13device_kernelIN5flash19enable_sm80_to_sm89INS1_16FlashAttnBwdSm80INS1_25CollectiveMainloopBwdSm80ILi2ELi2EN4cute5tupleIJNS5_1CILi128EEES8_NS7_ILi64EEEEEENS_10bfloat16_tEfNS_4arch4Sm80ELb0ELb1ELb1ELb1ELb0ELb0ELb0ELb0ELi2ELi4ELi4ELi4ELb0EEENS1_21CollectiveEpilogueBwdISA_SB_SD_Li256ELb1ELb0ELi2EEENS1_19SingleTileSchedulerILb1ELb0ELb0ELi128EEEEEEEEEvNT_6ParamsE$_ZN4cute3eso3ESOILb0ELb0EJNS_6LayoutINS_5tupleIJNS3_IJNS_1CILi2EEES5_S5_EEES5_NS3_IJNS3_IJS5_S5_EEES5_EEEEEENS3_IJNS3_IJNS4_ILi1EEENS4_ILi512EEEiEEENS4_ILi4096EEENS3_IJNS3_IJiiEEENS4_ILi8192EEEEEEEEEEENS_10ViewEngineINS_8smem_ptrIPN7cutlass10bfloat16_tEEEEEEEC2ERKSI_RKSP_,($_ZN7cutlass13device_kernelIN5flash19enable_sm80_to_sm89INS1_16FlashAttnBwdSm80INS1_25CollectiveMainloopBwdSm80ILi2ELi2EN4cute5tupleIJNS5_1CILi128EEES8_NS7_ILi64EEEEEENS_10bfloat16_tEfNS_4arch4Sm80ELb0ELb1ELb1ELb1ELb0ELb0ELb0ELb0ELi2ELi4ELi4ELi4ELb0EEENS1_21CollectiveEpilogueBwdISA_SB_SD_Li256ELb1ELb0ELi2EEENS1_19SingleTileSchedulerILb1ELb0ELb0ELi128EEEEEEEEEvNT_6ParamsE$_ZN4cute3eso3ESOILb0ELb0EJNS_6LayoutINS_5tupleIJNS3_IJNS_1CILi2EEES5_S5_EEES5_NS3_IJNS3_IJS5_S5_EEES5_EEEEEENS3_IJNS3_IJNS4_ILi1EEENS4_ILi512EEEiEEENS4_ILi4096EEENS3_IJNS3_IJiiEEENS4_ILi8192EEEEEEEEEEEjEEC2ERKSI_RKj - $_ZN7cutlass13device_kernelIN5flash19enable_sm80_to_sm89INS1_16FlashAttnBwdSm80INS1_25CollectiveMainloopBwdSm80ILi2ELi2EN4cute5tupleIJNS5_1CILi128EEES8_NS7_ILi64EEEEEENS_10bfloat16_tEfNS_4arch4Sm80ELb0ELb1ELb1ELb1ELb0ELb0ELb0ELb0ELi2ELi4ELi4ELi4ELb0EEENS1_21CollectiveEpilogueBwdISA_SB_SD_Li256ELb1ELb0ELi2EEENS1_19SingleTileSchedulerILb1ELb0ELb0ELi128EEEEEEEEEvNT_6ParamsE$_ZN4cute3eso3ESOILb0ELb0EJNS_6LayoutINS_5tupleIJNS3_IJNS_1CILi2EEES5_S5_EEES5_NS3_IJNS3_IJS5_S5_EEES5_EEEEEENS3_IJNS3_IJNS4_ILi1EEENS4_ILi512EEEiEEENS4_ILi4096EEENS3_IJNS3_IJiiEEENS4_ILi8192EEEEEEEEEEENS_10ViewEngineINS_8smem_ptrIPN7cutlass10bfloat16_tEEEEEEEC2ERKSI_RKSP_)
$_ZN7cutlass13device_kernelIN5flash19enable_sm80_to_sm89INS1_16FlashAttnBwdSm80INS1_25CollectiveMainloopBwdSm80ILi2ELi2EN4cute5tupleIJNS5_1CILi128EEES8_NS7_ILi64EEEEEENS_10bfloat16_tEfNS_4arch4Sm80ELb0ELb1ELb1ELb1ELb0ELb0ELb0ELb0ELi2ELi4ELi4ELi4ELb0EEENS1_21CollectiveEpilogueBwdISA_SB_SD_Li256ELb1ELb0ELi2EEENS1_19SingleTileSchedulerILb1ELb0ELb0ELi128EEEEEEEEEvNT_6ParamsE$_ZN4cute3eso3ESOILb0ELb0EJNS_6LayoutINS_5tupleIJNS3_IJNS_1CILi2EEES5_S5_EEES5_NS3_IJNS3_IJS5_S5_EEES5_EEEEEENS3_IJNS3_IJNS4_ILi1EEENS4_ILi512EEEiEEENS4_ILi4096EEENS3_IJNS3_IJiiEEENS4_ILi8192EEEEEEEEEEENS_10ViewEngineINS_8smem_ptrIPN7cutlass10bfloat16_tEEEEEEEC2ERKSI_RKSP_:
        /* <DEDUP_REMOVED lines=8> */
        .type           $_ZN7cutlass13device_kernelIN5flash19enable_sm80_to_sm89INS1_16FlashAttnBwdSm80INS1_25CollectiveMainloopBwdSm80ILi2ELi2EN4cute5tupleIJNS5_1CILi128EEES8_NS7_ILi64EEEEEENS_10bfloat16_tEfNS_4arch4Sm80ELb0ELb1ELb1ELb1ELb0ELb0ELb0ELb0ELi2ELi4ELi4ELi4ELb0EEENS1_21CollectiveEpilogueBwdISA_SB_SD_Li256ELb1ELb0ELi2EEENS1_19SingleTileSchedulerILb1ELb0ELb0ELi128EEEEEEEEEvNT_6ParamsE$_ZN4cute3eso3ESOILb0ELb0EJNS_6LayoutINS_5tupleIJNS3_IJNS_1CILi2EEES5_S5_EEES5_NS3_IJNS3_IJS5_S5_EEES5_EEEEEENS3_IJNS3_IJNS4_ILi1EEENS4_ILi512EEEiEEENS4_ILi4096EEENS3_IJNS3_IJiiEEENS4_ILi8192EEEEEEEEEEEjEEC2ERKSI_RKj,@function
        .size           $_ZN7cutlass13device_kernelIN5flash19enable_sm80_to_sm89INS1_16FlashAttnBwdSm80INS1_25CollectiveMainloopBwdSm80ILi2ELi2EN4cute5tupleIJNS5_1CILi128EEES8_NS7_ILi64EEEEEENS_10bfloat16_tEfNS_4arch4Sm80ELb0ELb1ELb1ELb1ELb0ELb0ELb0ELb0ELi2ELi4ELi4ELi4ELb0EEENS1_21CollectiveEpilogueBwdISA_SB_SD_Li256ELb1ELb0ELi2EEENS1_19SingleTileSchedulerILb1ELb0ELb0ELi128EEEEEEEEEvNT_6ParamsE$_ZN4cute3eso3ESOILb0ELb0EJNS_6LayoutINS_5tupleIJNS3_IJNS_1CILi2EEES5_S5_EEES5_NS3_IJNS3_IJS5_S5_EEES5_EEEEEENS3_IJNS3_IJNS4_ILi1EEENS4_ILi512EEEiEEENS4_ILi4096EEENS3_IJNS3_IJiiEEENS4_ILi8192EEEEEEEEEEEjEEC2ERKSI_RKj,($_ZN7cutlass13device_kernelIN5flash19enable_sm80_to_sm89INS1_16FlashAttnBwdSm80INS1_25CollectiveMainloopBwdSm80ILi2ELi2EN4cute5tupleIJNS5_1CILi128EEES8_NS7_ILi64EEEEEENS_10bfloat16_tEfNS_4arch4Sm80ELb0ELb1ELb1ELb1ELb0ELb0ELb0ELb0ELi2ELi4ELi4ELi4ELb0EEENS1_21CollectiveEpilogueBwdISA_SB_SD_Li256ELb1ELb0ELi2EEENS1_19SingleTileSchedulerILb1ELb0ELb0ELi128EEEEEEEEEvNT_6ParamsE$_ZN4cute3eso3ESOILb0ELb0EJNS_6LayoutINS_5tupleIJNS3_IJNS_1CILi2EEES5_S5_EEES5_NS3_IJS5_S5_EEEEEENS3_IJNS3_IJNS4_ILi1EEENS4_ILi512EEEiEEENS4_ILi4096EEENS3_IJiiEEEEEEEENS_10ViewEngineINS_8smem_ptrIPN7cutlass10bfloat16_tEEEEEEEC2ERKSF_RKSM_ - $_ZN7cutlass13device_kernelIN5flash19enable_sm80_to_sm89INS1_16FlashAttnBwdSm80INS1_25CollectiveMainloopBwdSm80ILi2ELi2EN4cute5tupleIJNS5_1CILi128EEES8_NS7_ILi64EEEEEENS_10bfloat16_tEfNS_4arch4Sm80ELb0ELb1ELb1ELb1ELb0ELb0ELb0ELb0ELi2ELi4ELi4ELi4ELb0EEENS1_21CollectiveEpilogueBwdISA_SB_SD_Li256ELb1ELb0ELi2EEENS1_19SingleTileSchedulerILb1ELb0ELb0ELi128EEEEEEEEEvNT_6ParamsE$_ZN4cute3eso3ESOILb0ELb0EJNS_6LayoutINS_5tupleIJNS3_IJNS_1CILi2EEES5_S5_EEES5_NS3_IJNS3_IJS5_S5_EEES5_EEEEEENS3_IJNS3_IJNS4_ILi1EEENS4_ILi512EEEiEEENS4_ILi4096EEENS3_IJNS3_IJiiEEENS4_ILi8192EEEEEEEEEEEjEEC2ERKSI_RKj)
$_ZN7cutlass13device_kernelIN5flash19enable_sm80_to_sm89INS1_16FlashAttnBwdSm80INS1_25CollectiveMainloopBwdSm80ILi2ELi2EN4cute5tupleIJNS5_1CILi128EEES8_NS7_ILi64EEEEEENS_10bfloat16_tEfNS_4arch4Sm80ELb0ELb1ELb1ELb1ELb0ELb0ELb0ELb0ELi2ELi4ELi4ELi4ELb0EEENS1_21CollectiveEpilogueBwdISA_SB_SD_Li256ELb1ELb0ELi2EEENS1_19SingleTileSchedulerILb1ELb0ELb0ELi128EEEEEEEEEvNT_6ParamsE$_ZN4cute3eso3ESOILb0ELb0EJNS_6LayoutINS_5tupleIJNS3_IJNS_1CILi2EEES5_S5_EEES5_NS3_IJNS3_IJS5_S5_EEES5_EEEEEENS3_IJNS3_IJNS4_ILi1EEENS4_ILi512EEEiEEENS4_ILi4096EEENS3_IJNS3_IJiiEEENS4_ILi8192EEEEEEEEEEEjEEC2ERKSI_RKj:
        /* <DEDUP_REMOVED lines=10> */
        .type           $_ZN7cutlass13device_kernelIN5flash19enable_sm80_to_sm89INS1_16FlashAttnBwdSm80INS1_25CollectiveMainloopBwdSm80ILi2ELi2EN4cute5tupleIJNS5_1CILi128EEES8_NS7_ILi64EEEEEENS_10bfloat16_tEfNS_4arch4Sm80ELb0ELb1ELb1ELb1ELb0ELb0ELb0ELb0ELi2ELi4ELi4ELi4ELb0EEENS1_21CollectiveEpilogueBwdISA_SB_SD_Li256ELb1ELb0ELi2EEENS1_19SingleTileSchedulerILb1ELb0ELb0ELi128EEEEEEEEEvNT_6ParamsE$_ZN4cute3eso3ESOILb0ELb0EJNS_6LayoutINS_5tupleIJNS3_IJNS_1CILi2EEES5_S5_EEES5_NS3_IJS5_S5_EEEEEENS3_IJNS3_IJNS4_ILi1EEENS4_ILi512EEEiEEENS4_ILi4096EEENS3_IJiiEEEEEEEENS_10ViewEngineINS_8smem_ptrIPN7cutlass10bfloat16_tEEEEEEEC2ERKSF_RKSM_,@function
        .size           $_ZN7cutlass13device_kernelIN5flash19enable_sm80_to_sm89INS1_16FlashAttnBwdSm80INS1_25CollectiveMainloopBwdSm80ILi2ELi2EN4cute5tupleIJNS5_1CILi128EEES8_NS7_ILi64EEEEEENS_10bfloat16_tEfNS_4arch4Sm80ELb0ELb1ELb1ELb1ELb0ELb0ELb0ELb0ELi2ELi4ELi4ELi4ELb0EEENS1_21CollectiveEpilogueBwdISA_SB_SD_Li256ELb1ELb0ELi2EEENS1_19SingleTileSchedulerILb1ELb0ELb0ELi128EEEEEEEEEvNT_6ParamsE$_ZN4cute3eso3ESOILb0ELb0EJNS_6LayoutINS_5tupleIJNS3_IJNS_1CILi2EEES5_S5_EEES5_NS3_IJS5_S5_EEEEEENS3_IJNS3_IJNS4_ILi1EEENS4_ILi512EEEiEEENS4_ILi4096EEENS3_IJiiEEEEEEEENS_10ViewEngineINS_8smem_ptrIPN7cutlass10bfloat16_tEEEEEEEC2ERKSF_RKSM_,($_ZN7cutlass13device_kernelIN5flash19enable_sm80_to_sm89INS1_16FlashAttnBwdSm80INS1_25CollectiveMainloopBwdSm80ILi2ELi2EN4cute5tupleIJNS5_1CILi128EEES8_NS7_ILi64EEEEEENS_10bfloat16_tEfNS_4arch4Sm80ELb0ELb1ELb1ELb1ELb0ELb0ELb0ELb0ELi2ELi4ELi4ELi4ELb0EEENS1_21CollectiveEpilogueBwdISA_SB_SD_Li256ELb1ELb0ELi2EEENS1_19SingleTileSchedulerILb1ELb0ELb0ELi128EEEEEEEEEvNT_6ParamsE$_ZN4cute3eso3ESOILb0ELb0EJNS_6LayoutINS_5tupleIJNS3_IJNS_1CILi2EEES5_S5_EEES5_NS3_IJS5_S5_EEEEEENS3_IJNS3_IJNS4_ILi1EEENS4_ILi512EEEiEEENS4_ILi4096EEENS3_IJiiEEEEEEEEjEEC2ERKSF_RKj - $_ZN7cutlass13device_kernelIN5flash19enable_sm80_to_sm89INS1_16FlashAttnBwdSm80INS1_25CollectiveMainloopBwdSm80ILi2ELi2EN4cute5tupleIJNS5_1CILi128EEES8_NS7_ILi64EEEEEENS_10bfloat16_tEfNS_4arch4Sm80ELb0ELb1ELb1ELb1ELb0ELb0ELb0ELb0ELi2ELi4ELi4ELi4ELb0EEENS1_21CollectiveEpilogueBwdISA_SB_SD_Li256ELb1ELb0ELi2EEENS1_19SingleTileSchedulerILb1ELb0ELb0ELi128EEEEEEEEEvNT_6ParamsE$_ZN4cute3eso3ESOILb0ELb0EJNS_6LayoutINS_5tupleIJNS3_IJNS_1CILi2EEES5_S5_EEES5_NS3_IJS5_S5_EEEEEENS3_IJNS3_IJNS4_ILi1EEENS4_ILi512EEEiEEENS4_ILi4096EEENS3_IJiiEEEEEEEENS_10ViewEngineINS_8smem_ptrIPN7cutlass10bfloat16_tEEEEEEEC2ERKSF_RKSM_)
$_ZN7cutlass13device_kernelIN5flash19enable_sm80_to_sm89INS1_16FlashAttnBwdSm80INS1_25CollectiveMainloopBwdSm80ILi2ELi2EN4cute5tupleIJNS5_1CILi128EEES8_NS7_ILi64EEEEEENS_10bfloat16_tEfNS_4arch4Sm80ELb0ELb1ELb1ELb1ELb0ELb0ELb0ELb0ELi2ELi4ELi4ELi4ELb0EEENS1_21CollectiveEpilogueBwdISA_SB_SD_Li256ELb1ELb0ELi2EEENS1_19SingleTileSchedulerILb1ELb0ELb0ELi128EEEEEEEEEvNT_6ParamsE$_ZN4cute3eso3ESOILb0ELb0EJNS_6LayoutINS_5tupleIJNS3_IJNS_1CILi2EEES5_S5_EEES5_NS3_IJS5_S5_EEEEEENS3_IJNS3_IJNS4_ILi1EEENS4_ILi512EEEiEEENS4_ILi4096EEENS3_IJiiEEEEEEEENS_10ViewEngineINS_8smem_ptrIPN7cutlass10bfloat16_tEEEEEEEC2ERKSF_RKSM_:
        /* <DEDUP_REMOVED lines=8> */
        .type           $_ZN7cutlass13device_kernelIN5flash19enable_sm80_to_sm89INS1_16FlashAttnBwdSm80INS1_25CollectiveMainloopBwdSm80ILi2ELi2EN4cute5tupleIJNS5_1CILi128EEES8_NS7_ILi64EEEEEENS_10bfloat16_tEfNS_4arch4Sm80ELb0ELb1ELb1ELb1ELb0ELb0ELb0ELb0ELi2ELi4ELi4ELi4ELb0EEENS1_21CollectiveEpilogueBwdISA_SB_SD_Li256ELb1ELb0ELi2EEENS1_19SingleTileSchedulerILb1ELb0ELb0ELi128EEEEEEEEEvNT_6ParamsE$_ZN4cute3eso3ESOILb0ELb0EJNS_6LayoutINS_5tupleIJNS3_IJNS_1CILi2EEES5_S5_EEES5_NS3_IJS5_S5_EEEEEENS3_IJNS3_IJNS4_ILi1EEENS4_ILi512EEEiEEENS4_ILi4096EEENS3_IJiiEEEEEEEEjEEC2ERKSF_RKj,@function
        .size           $_ZN7cutlass13device_kernelIN5flash19enable_sm80_to_sm89INS1_16FlashAttnBwdSm80INS1_25CollectiveMainloopBwdSm80ILi2ELi2EN4cute5tupleIJNS5_1CILi128EEES8_NS7_ILi64EEEEEENS_10bfloat16_tEfNS_4arch4Sm80ELb0ELb1ELb1ELb1ELb0ELb0ELb0ELb0ELi2ELi4ELi4ELi4ELb0EEENS1_21CollectiveEpilogueBwdISA_SB_SD_Li256ELb1ELb0ELi2EEENS1_19SingleTileSchedulerILb1ELb0ELb0ELi128EEEEEEEEEvNT_6ParamsE$_ZN4cute3eso3ESOILb0ELb0EJNS_6LayoutINS_5tupleIJNS3_IJNS_1CILi2EEES5_S5_EEES5_NS3_IJS5_S5_EEEEEENS3_IJNS3_IJNS4_ILi1EEENS4_ILi512EEEiEEENS4_ILi4096EEENS3_IJiiEEEEEEEEjEEC2ERKSF_RKj,($_ZN7cutlass13device_kernelIN5flash19enable_sm80_to_sm89INS1_16FlashAttnBwdSm80INS1_25CollectiveMainloopBwdSm80ILi2ELi2EN4cute5tupleIJNS5_1CILi128EEES8_NS7_ILi64EEEEEENS_10bfloat16_tEfNS_4arch4Sm80ELb0ELb1ELb1ELb1ELb0ELb0ELb0ELb0ELi2ELi4ELi4ELi4ELb0EEENS1_21CollectiveEpilogueBwdISA_SB_SD_Li256ELb1ELb0ELi2EEENS1_19SingleTileSchedulerILb1ELb0ELb0ELi128EEEEEEEEEvNT_6ParamsE$_ZN4cute3eso3ESOILb0ELb0EJNS_6LayoutINS_5tupleIJNS3_IJNS_1CILi8EEENS4_ILi1EEEEEENS3_IJNS4_ILi2EEEEEEEEENS3_IJNS3_IJS6_NS4_ILi0EEEEEENS3_IJiEEEEEEEENS_10ViewEngineINS_8smem_ptrIPN7cutlass10bfloat16_tEEEEEEEC2ERKSF_RKSM_ - $_ZN7cutlass13device_kernelIN5flash19enable_sm80_to_sm89INS1_16FlashAttnBwdSm80INS1_25CollectiveMainloopBwdSm80ILi2ELi2EN4cute5tupleIJNS5_1CILi128EEES8_NS7_ILi64EEEEEENS_10bfloat16_tEfNS_4arch4Sm80ELb0ELb1ELb1ELb1ELb0ELb0ELb0ELb0ELi2ELi4ELi4ELi4ELb0EEENS1_21CollectiveEpilogueBwdISA_SB_SD_Li256ELb1ELb0ELi2EEENS1_19SingleTileSchedulerILb1ELb0ELb0ELi128EEEEEEEEEvNT_6ParamsE$_ZN4cute3eso3ESOILb0ELb0EJNS_6LayoutINS_5tupleIJNS3_IJNS_1CILi2EEES5_S5_EEES5_NS3_IJS5_S5_EEEEEENS3_IJNS3_IJNS4_ILi1EEENS4_ILi512EEEiEEENS4_ILi4096EEENS3_IJiiEEEEEEEEjEEC2ERKSF_RKj)
$_ZN7cutlass13device_kernelIN5flash19enable_sm80_to_sm89INS1_16FlashAttnBwdSm80INS1_25CollectiveMainloopBwdSm80ILi2ELi2EN4cute5tupleIJNS5_1CILi128EEES8_NS7_ILi64EEEEEENS_10bfloat16_tEfNS_4arch4Sm80ELb0ELb1ELb1ELb1ELb0ELb0ELb0ELb0ELi2ELi4ELi4ELi4ELb0EEENS1_21CollectiveEpilogueBwdISA_SB_SD_Li256ELb1ELb0ELi2EEENS1_19SingleTileSchedulerILb1ELb0ELb0ELi128EEEEEEEEEvNT_6ParamsE$_ZN4cute3eso3ESOILb0ELb0EJNS_6LayoutINS_5tupleIJNS3_IJNS_1CILi2EEES5_S5_EEES5_NS3_IJS5_S5_EEEEEENS3_IJNS3_IJNS4_ILi1EEENS4_ILi512EEEiEEENS4_ILi4096EEENS3_IJiiEEEEEEEEjEEC2ERKSF_RKj:
        /* <DEDUP_REMOVED lines=10> */
        .type           $_ZN7cutlass13device_kernelIN5flash19enable_sm80_to_sm89INS1_16FlashAttnBwdSm80INS1_25CollectiveMainloopBwdSm80ILi2ELi2EN4cute5tupleIJNS5_1CILi128EEES8_NS7_ILi64EEEEEENS_10bfloat16_tEfNS_4arch4Sm80ELb0ELb1ELb1ELb1ELb0ELb0ELb0ELb0ELi2ELi4ELi4ELi4ELb0EEENS1_21CollectiveEpilogueBwdISA_SB_SD_Li256ELb1ELb0ELi2EEENS1_19SingleTileSchedulerILb1ELb0ELb0ELi128EEEEEEEEEvNT_6ParamsE$_ZN4cute3eso3ESOILb0ELb0EJNS_6LayoutINS_5tupleIJNS3_IJNS_1CILi8EEENS4_ILi1EEEEEENS3_IJNS4_ILi2EEEEEEEEENS3_IJNS3_IJS6_NS4_ILi0EEEEEENS3_IJiEEEEEEEENS_10ViewEngineINS_8smem_ptrIPN7cutlass10bfloat16_tEEEEEEEC2ERKSF_RKSM_,@function
        .size           $_ZN7cutlass13device_kernelIN5flash19enable_sm80_to_sm89INS1_16FlashAttnBwdSm80INS1_25CollectiveMainloopBwdSm80ILi2ELi2EN4cute5tupleIJNS5_1CILi128EEES8_NS7_ILi64EEEEEENS_10bfloat16_tEfNS_4arch4Sm80ELb0ELb1ELb1ELb1ELb0ELb0ELb0ELb0ELi2ELi4ELi4ELi4ELb0EEENS1_21CollectiveEpilogueBwdISA_SB_SD_Li256ELb1ELb0ELi2EEENS1_19SingleTileSchedulerILb1ELb0ELb0ELi128EEEEEEEEEvNT_6ParamsE$_ZN4cute3eso3ESOILb0ELb0EJNS_6LayoutINS_5tupleIJNS3_IJNS_1CILi8EEENS4_ILi1EEEEEENS3_IJNS4_ILi2EEEEEEEEENS3_IJNS3_IJS6_NS4_ILi0EEEEEENS3_IJiEEEEEEEENS_10ViewEngineINS_8smem_ptrIPN7cutlass10bfloat16_tEEEEEEEC2ERKSF_RKSM_,($_ZN7cutlass13device_kernelIN5flash19enable_sm80_to_sm89INS1_16FlashAttnBwdSm80INS1_25CollectiveMainloopBwdSm80ILi2ELi2EN4cute5tupleIJNS5_1CILi128EEES8_NS7_ILi64EEEEEENS_10bfloat16_tEfNS_4arch4Sm80ELb0ELb1ELb1ELb1ELb0ELb0ELb0ELb0ELi2ELi4ELi4ELi4ELb0EEENS1_21CollectiveEpilogueBwdISA_SB_SD_Li256ELb1ELb0ELi2EEENS1_19SingleTileSchedulerILb1ELb0ELb0ELi128EEEEEEEEEvNT_6ParamsE$_ZN4cute3eso3ESOILb0ELb0EJNS_6LayoutINS_5tupleIJNS3_IJNS_1CILi8EEENS4_ILi1EEEEEENS4_ILi2EEEEEENS3_IJNS3_IJS6_NS4_ILi0EEEEEEiEEEEENS_10ViewEngineINS_8smem_ptrIPN7cutlass10bfloat16_tEEEEEEEC2ERKSD_RKSK_ - $_ZN7cutlass13device_kernelIN5flash19enable_sm80_to_sm89INS1_16FlashAttnBwdSm80INS1_25CollectiveMainloopBwdSm80ILi2ELi2EN4cute5tupleIJNS5_1CILi128EEES8_NS7_ILi64EEEEEENS_10bfloat16_tEfNS_4arch4Sm80ELb0ELb1ELb1ELb1ELb0ELb0ELb0ELb0ELi2ELi4ELi4ELi4ELb0EEENS1_21CollectiveEpilogueBwdISA_SB_SD_Li256ELb1ELb0ELi2EEENS1_19SingleTileSchedulerILb1ELb0ELb0ELi128EEEEEEEEEvNT_6ParamsE$_ZN4cute3eso3ESOILb0ELb0EJNS_6LayoutINS_5tupleIJNS3_IJNS_1CILi8EEENS4_ILi1EEEEEENS3_IJNS4_ILi2EEEEEEEEENS3_IJNS3_IJS6_NS4_ILi0EEEEEENS3_IJiEEEEEEEENS_10ViewEngineINS_8smem_ptrIPN7cutlass10bfloat16_tEEEEEEEC2ERKSF_RKSM_)
$_ZN7cutlass13device_kernelIN5flash19enable_sm80_to_sm89INS1_16FlashAttnBwdSm80INS1_25CollectiveMainloopBwdSm80ILi2ELi2EN4cute5tupleIJNS5_1CILi128EEES8_NS7_ILi64EEEEEENS_10bfloat16_tEfNS_4arch4Sm80ELb0ELb1ELb1ELb1ELb0ELb0ELb0ELb0ELi2ELi4ELi4ELi4ELb0EEENS1_21CollectiveEpilogueBwdISA_SB_SD_Li256ELb1ELb0ELi2EEENS1_19SingleTileSchedulerILb1ELb0ELb0ELi128EEEEEEEEEvNT_6ParamsE$_ZN4cute3eso3ESOILb0ELb0EJNS_6LayoutINS_5tupleIJNS3_IJNS_1CILi8EEENS4_ILi1EEEEEENS3_IJNS4_ILi2EEEEEEEEENS3_IJNS3_IJS6_NS4_ILi0EEEEEENS3_IJiEEEEEEEENS_10ViewEngineINS_8smem_ptrIPN7cutlass10bfloat16_tEEEEEEEC2ERKSF_RKSM_:
[----:B------:R-:W-:Y:S02]  /*7ab0*/  IADD3 R3, R70, -c[0x0][0x20], RZ ;  /* 0x8000080046037a10 */ /* 0x000fe40007ffe0ff */
[----:B------:R-:W-:-:S03]  /*7ac0*/  IADD3 R2, R62, -c[0x0][0x20], RZ ;  /* 0x800008003e027a10 */ /* 0x000fc60007ffe0ff */
[----:B------:R1:W-:Y:S04]  /*7ad0*/  STL [R3], R8 ;  /* 0x0000000803007387 */ /* 0x0003e80000100800 */
[----:B------:R-:W2:Y:S01]  /*7ae0*/  LDL.64 R10, [R2] ;  /* 0x00000000020a7983 */ /* 0x000ea20000100a00 */
[----:B------:R-:W-:-:S03]  /*7af0*/  IMAD.MOV.U32 R7, RZ, RZ, 0x0 ;  /* 0x00000000ff077424 */ /* 0x000fc600078e00ff */
[----:B--2---:R1:W-:Y:S01]  /*7b00*/  STL.64 [R3+0x8], R10 ;  /* 0x0000080a03007387 */ /* 0x0043e20000100a00 */
[----:B------:R-:W-:Y:S05]  /*7b10*/  RET.REL.NODEC R6 `(_ZN7cutlass13device_kernelIN5flash19enable_sm80_to_sm89INS1_16FlashAttnBwdSm80INS1_25CollectiveMainloopBwdSm80ILi2ELi2EN4cute5tupleIJNS5_1CILi128EEES8_NS7_ILi64EEEEEENS_10bfloat16_tEfNS_4arch4Sm80ELb0ELb1ELb1ELb1ELb0ELb0ELb0ELb0ELi2ELi4ELi4ELi4ELb0EEENS1_21CollectiveEpilogueBwdISA_SB_SD_Li256ELb1ELb0ELi2EEENS1_19SingleTileSchedulerILb1ELb0ELb0ELi128EEEEEEEEEvNT_6ParamsE) ;  /* 0xffff84e006007950 */ /* 0x000fea0003c3ffff */
        .type           $_ZN7cutlass13device_kernelIN5flash19enable_sm80_to_sm89INS1_16FlashAttnBwdSm80INS1_25CollectiveMainloopBwdSm80ILi2ELi2EN4cute5tupleIJNS5_1CILi128EEES8_NS7_ILi64EEEEEENS_10bfloat16_tEfNS_4arch4Sm80ELb0ELb1ELb1ELb1ELb0ELb0ELb0ELb0ELi2ELi4ELi4ELi4ELb0EEENS1_21CollectiveEpilogueBwdISA_SB_SD_Li256ELb1ELb0ELi2EEENS1_19SingleTileSchedulerILb1ELb0ELb0ELi128EEEEEEEEEvNT_6ParamsE$_ZN4cute3eso3ESOILb0ELb0EJNS_6LayoutINS_5tupleIJNS3_IJNS_1CILi8EEENS4_ILi1EEEEEENS4_ILi2EEEEEENS3_IJNS3_IJS6_NS4_ILi0EEEEEEiEEEEENS_10ViewEngineINS_8smem_ptrIPN7cutlass10bfloat16_tEEEEEEEC2ERKSD_RKSK_,@function
        .size           $_ZN7cutlass13device_kernelIN5flash19enable_sm80_to_sm89INS1_16FlashAttnBwdSm80INS1_25CollectiveMainloopBwdSm80ILi2ELi2EN4cute5tupleIJNS5_1CILi128EEES8_NS7_ILi64EEEEEENS_10bfloat16_tEfNS_4arch4Sm80ELb0ELb1ELb1ELb1ELb0ELb0ELb0ELb0ELi2ELi4ELi4ELi4ELb0EEENS1_21CollectiveEpilogueBwdISA_SB_SD_Li256ELb1ELb0ELi2EEENS1_19SingleTileSchedulerILb1ELb0ELb0ELi128EEEEEEEEEvNT_6ParamsE$_ZN4cute3eso3ESOILb0ELb0EJNS_6LayoutINS_5tupleIJNS3_IJNS_1CILi8EEENS4_ILi1EEEEEENS4_ILi2EEEEEENS3_IJNS3_IJS6_NS4_ILi0EEEEEEiEEEEENS_10ViewEngineINS_8smem_ptrIPN7cutlass10bfloat16_tEEEEEEEC2ERKSD_RKSK_,($_ZN7cutlass13device_kernelIN5flash19enable_sm80_to_sm89INS1_16FlashAttnBwdSm80INS1_25CollectiveMainloopBwdSm80ILi2ELi2EN4cute5tupleIJNS5_1CILi128EEES8_NS7_ILi64EEEEEENS_10bfloat16_tEfNS_4arch4Sm80ELb0ELb1ELb1ELb1ELb0ELb0ELb0ELb0ELi2ELi4ELi4ELi4ELb0EEENS1_21CollectiveEpilogueBwdISA_SB_SD_Li256ELb1ELb0ELi2EEENS1_19SingleTileSchedulerILb1ELb0ELb0ELi128EEEEEEEEEvNT_6ParamsE$_ZN4cute3eso3ESOILb0ELb0EJNS_6LayoutINS_5tupleIJNS3_IJNS_1CILi8EEENS4_ILi1EEEEEENS4_ILi2EEEEEENS3_IJNS3_IJS6_NS4_ILi0EEEEEEiEEEEEiEEC2ERKSD_RKi - $_ZN7cutlass13device_kernelIN5flash19enable_sm80_to_sm89INS1_16FlashAttnBwdSm80INS1_25CollectiveMainloopBwdSm80ILi2ELi2EN4cute5tupleIJNS5_1CILi128EEES8_NS7_ILi64EEEEEENS_10bfloat16_tEfNS_4arch4Sm80ELb0ELb1ELb1ELb1ELb0ELb0ELb0ELb0ELi2ELi4ELi4ELi4ELb0EEENS1_21CollectiveEpilogueBwdISA_SB_SD_Li256ELb1ELb0ELi2EEENS1_19SingleTileSchedulerILb1ELb0ELb0ELi128EEEEEEEEEvNT_6ParamsE$_ZN4cute3eso3ESOILb0ELb0EJNS_6LayoutINS_5tupleIJNS3_IJNS_1CILi8EEENS4_ILi1EEEEEENS4_ILi2EEEEEENS3_IJNS3_IJS6_NS4_ILi0EEEEEEiEEEEENS_10ViewEngineINS_8smem_ptrIPN7cutlass10bfloat16_tEEEEEEEC2ERKSD_RKSK_)
$_ZN7cutlass13device_kernelIN5flash19enable_sm80_to_sm89INS1_16FlashAttnBwdSm80INS1_25CollectiveMainloopBwdSm80ILi2ELi2EN4cute5tupleIJNS5_1CILi128EEES8_NS7_ILi64EEEEEENS_10bfloat16_tEfNS_4arch4Sm80ELb0ELb1ELb1ELb1ELb0ELb0ELb0ELb0ELi2ELi4ELi4ELi4ELb0EEENS1_21CollectiveEpilogueBwdISA_SB_SD_Li256ELb1ELb0ELi2EEENS1_19SingleTileSchedulerILb1ELb0ELb0ELi128EEEEEEEEEvNT_6ParamsE$_ZN4cute3eso3ESOILb0ELb0EJNS_6LayoutINS_5tupleIJNS3_IJNS_1CILi8EEENS4_ILi1EEEEEENS4_ILi2EEEEEENS3_IJNS3_IJS6_NS4_ILi0EEEEEEiEEEEENS_10ViewEngineINS_8smem_ptrIPN7cutlass10bfloat16_tEEEEEEEC2ERKSD_RKSK_:
[----:B------:R-:W-:Y:S02]  /*7b20*/  IADD3 R3, R70, -c[0x0][0x20], RZ ;  /* 0x8000080046037a10 */ /* 0x000fe40007ffe0ff */
[----:B------:R-:W-:-:S03]  /*7b30*/  IADD3 R2, R62, -c[0x0][0x20], RZ ;  /* 0x800008003e027a10 */ /* 0x000fc60007ffe0ff */
[----:B------:R1:W-:Y:S04]  /*7b40*/  STL [R3], R6 ;  /* 0x0000000603007387 */ /* 0x0003e80000100800 */
[----:B------:R-:W2:Y:S01]  /*7b50*/  LDL.64 R8, [R2] ;  /* 0x0000000002087983 */ /* 0x000ea20000100a00 */
[----:B------:R-:W-:-:S03]  /*7b60*/  IMAD.MOV.U32 R5, RZ, RZ, 0x0 ;  /* 0x00000000ff057424 */ /* 0x000fc600078e00ff */
[----:B--2---:R1:W-:Y:S01]  /*7b70*/  STL.64 [R3+0x8], R8 ;  /* 0x0000080803007387 */ /* 0x0043e20000100a00 */
[----:B------:R-:W-:Y:S05]  /*7b80*/  RET.REL.NODEC R4 `(_ZN7cutlass13device_kernelIN5flash19enable_sm80_to_sm89INS1_16FlashAttnBwdSm80INS1_25CollectiveMainloopBwdSm80ILi2ELi2EN4cute5tupleIJNS5_1CILi128EEES8_NS7_ILi64EEEEEENS_10bfloat16_tEfNS_4arch4Sm80ELb0ELb1ELb1ELb1ELb0ELb0ELb0ELb0ELi2ELi4ELi4ELi4ELb0EEENS1_21CollectiveEpilogueBwdISA_SB_SD_Li256ELb1ELb0ELi2EEENS1_19SingleTileSchedulerILb1ELb0ELb0ELi128EEEEEEEEEvNT_6ParamsE) ;  /* 0xffff847004007950 */ /* 0x000fea0003c3ffff */
        .type           $_ZN7cutlass13device_kernelIN5flash19enable_sm80_to_sm89INS1_16FlashAttnBwdSm80INS1_25CollectiveMainloopBwdSm80ILi2ELi2EN4cute5tupleIJNS5_1CILi128EEES8_NS7_ILi64EEEEEENS_10bfloat16_tEfNS_4arch4Sm80ELb0ELb1ELb1ELb1ELb0ELb0ELb0ELb0ELi2ELi4ELi4ELi4ELb0EEENS1_21CollectiveEpilogueBwdISA_SB_SD_Li256ELb1ELb0ELi2EEENS1_19SingleTileSchedulerILb1ELb0ELb0ELi128EEEEEEEEEvNT_6ParamsE$_ZN4cute3eso3ESOILb0ELb0EJNS_6LayoutINS_5tupleIJNS3_IJNS_1CILi8EEENS4_ILi1EEEEEENS4_ILi2EEEEEENS3_IJNS3_IJS6_NS4_ILi0EEEEEEiEEEEEiEEC2ERKSD_RKi,@function
        .size           $_ZN7cutlass13device_kernelIN5flash19enable_sm80_to_sm89INS1_16FlashAttnBwdSm80INS1_25CollectiveMainloopBwdSm80ILi2ELi2EN4cute5tupleIJNS5_1CILi128EEES8_NS7_ILi64EEEEEENS_10bfloat16_tEfNS_4arch4Sm80ELb0ELb1ELb1ELb1ELb0ELb0ELb0ELb0ELi2ELi4ELi4ELi4ELb0EEENS1_21CollectiveEpilogueBwdISA_SB_SD_Li256ELb1ELb0ELi2EEENS1_19SingleTileSchedulerILb1ELb0ELb0ELi128EEEEEEEEEvNT_6ParamsE$_ZN4cute3eso3ESOILb0ELb0EJNS_6LayoutINS_5tupleIJNS3_IJNS_1CILi8EEENS4_ILi1EEEEEENS4_ILi2EEEEEENS3_IJNS3_IJS6_NS4_ILi0EEEEEEiEEEEEiEEC2ERKSD_RKi,($_ZN7cutlass13device_kernelIN5flash19enable_sm80_to_sm89INS1_16FlashAttnBwdSm80INS1_25CollectiveMainloopBwdSm80ILi2ELi2EN4cute5tupleIJNS5_1CILi128EEES8_NS7_ILi64EEEEEENS_10bfloat16_tEfNS_4arch4Sm80ELb0ELb1ELb1ELb1ELb0ELb0ELb0ELb0ELi2ELi4ELi4ELi4ELb0EEENS1_21CollectiveEpilogueBwdISA_SB_SD_Li256ELb1ELb0ELi2EEENS1_19SingleTileSchedulerILb1ELb0ELb0ELi128EEEEEEEEEvNT_6ParamsE$_ZN4cute3eso3ESOILb0ELb0EJNS_6LayoutINS_5tupleIJNS3_IJNS_1CILi8EEENS4_ILi1EEEEEENS4_ILi2EEENS3_IJS8_S8_EEEEEENS3_IJNS3_IJS6_NS4_ILi0EEEEEENS4_ILi4096EEENS3_IJiiEEEEEEEENS_10ViewEngineINS_8smem_ptrIPN7cutlass10bfloat16_tEEEEEEEC2ERKSG_RKSN_ - $_ZN7cutlass13device_kernelIN5flash19enable_sm80_to_sm89INS1_16FlashAttnBwdSm80INS1_25CollectiveMainloopBwdSm80ILi2ELi2EN4cute5tupleIJNS5_1CILi128EEES8_NS7_ILi64EEEEEENS_10bfloat16_tEfNS_4arch4Sm80ELb0ELb1ELb1ELb1ELb0ELb0ELb0ELb0ELi2ELi4ELi4ELi4ELb0EEENS1_21CollectiveEpilogueBwdISA_SB_SD_Li256ELb1ELb0ELi2EEENS1_19SingleTileSchedulerILb1ELb0ELb0ELi128EEEEEEEEEvNT_6ParamsE$_ZN4cute3eso3ESOILb0ELb0EJNS_6LayoutINS_5tupleIJNS3_IJNS_1CILi8EEENS4_ILi1EEEEEENS4_ILi2EEEEEENS3_IJNS3_IJS6_NS4_ILi0EEEEEEiEEEEEiEEC2ERKSD_RKi)
$_ZN7cutlass13device_kernelIN5flash19enable_sm80_to_sm89INS1_16FlashAttnBwdSm80INS1_25CollectiveMainloopBwdSm80ILi2ELi2EN4cute5tupleIJNS5_1CILi128EEES8_NS7_ILi64EEEEEENS_10bfloat16_tEfNS_4arch4Sm80ELb0ELb1ELb1ELb1ELb0ELb0ELb0ELb0ELi2ELi4ELi4ELi4ELb0EEENS1_21CollectiveEpilogueBwdISA_SB_SD_Li256ELb1ELb0ELi2EEENS1_19SingleTileSchedulerILb1ELb0ELb0ELi128EEEEEEEEEvNT_6ParamsE$_ZN4cute3eso3ESOILb0ELb0EJNS_6LayoutINS_5tupleIJNS3_IJNS_1CILi8EEENS4_ILi1EEEEEENS4_ILi2EEEEEENS3_IJNS3_IJS6_NS4_ILi0EEEEEEiEEEEEiEEC2ERKSD_RKi:
[----:B------:R-:W-:Y:S02]  /*7b90*/  IADD3 R3, R61, -c[0x0][0x20], RZ ;  /* 0x800008003d037a10 */ /* 0x000fe40007ffe0ff */
[----:B------:R-:W-:-:S03]  /*7ba0*/  IADD3 R2, R64, -c[0x0][0x20], RZ ;  /* 0x8000080040027a10 */ /* 0x000fc60007ffe0ff */
[----:B------:R1:W-:Y:S04]  /*7bb0*/  STL [R3], R6 ;  /* 0x0000000603007387 */ /* 0x0003e80000100800 */
[----:B------:R-:W2:Y:S01]  /*7bc0*/  LDL R2, [R2] ;  /* 0x0000000002027983 */ /* 0x000ea20000100800 */
[----:B------:R-:W-:-:S03]  /*7bd0*/  IMAD.MOV.U32 R5, RZ, RZ, 0x0 ;  /* 0x00000000ff057424 */ /* 0x000fc600078e00ff */
[----:B--2---:R1:W-:Y:S01]  /*7be0*/  STL [R3+0x4], R2 ;  /* 0x0000040203007387 */ /* 0x0043e20000100800 */
[----:B------:R-:W-:Y:S05]  /*7bf0*/  RET.REL.NODEC R4 `(_ZN7cutlass13device_kernelIN5flash19enable_sm80_to_sm89INS1_16FlashAttnBwdSm80INS1_25CollectiveMainloopBwdSm80ILi2ELi2EN4cute5tupleIJNS5_1CILi128EEES8_NS7_ILi64EEEEEENS_10bfloat16_tEfNS_4arch4Sm80ELb0ELb1ELb1ELb1ELb0ELb0ELb0ELb0ELi2ELi4ELi4ELi4ELb0EEENS1_21CollectiveEpilogueBwdISA_SB_SD_Li256ELb1ELb0ELi2EEENS1_19SingleTileSchedulerILb1ELb0ELb0ELi128EEEEEEEEEvNT_6ParamsE) ;  /* 0xffff840004007950 */ /* 0x000fea0003c3ffff */
        .type           $_ZN7cutlass13device_kernelIN5flash19enable_sm80_to_sm89INS1_16FlashAttnBwdSm80INS1_25CollectiveMainloopBwdSm80ILi2ELi2EN4cute5tupleIJNS5_1CILi128EEES8_NS7_ILi64EEEEEENS_10bfloat16_tEfNS_4arch4Sm80ELb0ELb1ELb1ELb1ELb0ELb0ELb0ELb0ELi2ELi4ELi4ELi4ELb0EEENS1_21CollectiveEpilogueBwdISA_SB_SD_Li256ELb1ELb0ELi2EEENS1_19SingleTileSchedulerILb1ELb0ELb0ELi128EEEEEEEEEvNT_6ParamsE$_ZN4cute3eso3ESOILb0ELb0EJNS_6LayoutINS_5tupleIJNS3_IJNS_1CILi8EEENS4_ILi1EEEEEENS4_ILi2EEENS3_IJS8_S8_EEEEEENS3_IJNS3_IJS6_NS4_ILi0EEEEEENS4_ILi4096EEENS3_IJiiEEEEEEEENS_10ViewEngineINS_8smem_ptrIPN7cutlass10bfloat16_tEEEEEEEC2ERKSG_RKSN_,@function
        .size           $_ZN7cutlass13device_kernelIN5flash19enable_sm80_to_sm89INS1_16FlashAttnBwdSm80INS1_25CollectiveMainloopBwdSm80ILi2ELi2EN4cute5tupleIJNS5_1CILi128EEES8_NS7_ILi64EEEEEENS_10bfloat16_tEfNS_4arch4Sm80ELb0ELb1ELb1ELb1ELb0ELb0ELb0ELb0ELi2ELi4ELi4ELi4ELb0EEENS1_21CollectiveEpilogueBwdISA_SB_SD_Li256ELb1ELb0ELi2EEENS1_19SingleTileSchedulerILb1ELb0ELb0ELi128EEEEEEEEEvNT_6ParamsE$_ZN4cute3eso3ESOILb0ELb0EJNS_6LayoutINS_5tupleIJNS3_IJNS_1CILi8EEENS4_ILi1EEEEEENS4_ILi2EEENS3_IJS8_S8_EEEEEENS3_IJNS3_IJS6_NS4_ILi0EEEEEENS4_ILi4096EEENS3_IJiiEEEEEEEENS_10ViewEngineINS_8smem_ptrIPN7cutlass10bfloat16_tEEEEEEEC2ERKSG_RKSN_,($_ZN7cutlass13device_kernelIN5flash19enable_sm80_to_sm89INS1_16FlashAttnBwdSm80INS1_25CollectiveMainloopBwdSm80ILi2ELi2EN4cute5tupleIJNS5_1CILi128EEES8_NS7_ILi64EEEEEENS_10bfloat16_tEfNS_4arch4Sm80ELb0ELb1ELb1ELb1ELb0ELb0ELb0ELb0ELi2ELi4ELi4ELi4ELb0EEENS1_21CollectiveEpilogueBwdISA_SB_SD_Li256ELb1ELb0ELi2EEENS1_19SingleTileSchedulerILb1ELb0ELb0ELi128EEEEEEEEEvNT_6ParamsE$_ZN4cute3eso3ESOILb0ELb0EJNS_6LayoutINS_5tupleIJNS3_IJNS_1CILi8EEENS4_ILi1EEEEEENS4_ILi2EEENS3_IJS8_S8_EEEEEENS3_IJNS3_IJS6_NS4_ILi0EEEEEENS4_ILi4096EEENS3_IJiiEEEEEEEEiEEC2ERKSG_RKi - $_ZN7cutlass13device_kernelIN5flash19enable_sm80_to_sm89INS1_16FlashAttnBwdSm80INS1_25CollectiveMainloopBwdSm80ILi2ELi2EN4cute5tupleIJNS5_1CILi128EEES8_NS7_ILi64EEEEEENS_10bfloat16_tEfNS_4arch4Sm80ELb0ELb1ELb1ELb1ELb0ELb0ELb0ELb0ELi2ELi4ELi4ELi4ELb0EEENS1_21CollectiveEpilogueBwdISA_SB_SD_Li256ELb1ELb0ELi2EEENS1_19SingleTileSchedulerILb1ELb0ELb0ELi128EEEEEEEEEvNT_6ParamsE$_ZN4cute3eso3ESOILb0ELb0EJNS_6LayoutINS_5tupleIJNS3_IJNS_1CILi8EEENS4_ILi1EEEEEENS4_ILi2EEENS3_IJS8_S8_EEEEEENS3_IJNS3_IJS6_NS4_ILi0EEEEEENS4_ILi4096EEENS3_IJiiEEEEEEEENS_10ViewEngineINS_8smem_ptrIPN7cutlass10bfloat16_tEEEEEEEC2ERKSG_RKSN_)
$_ZN7cutlass13device_kernelIN5flash19enable_sm80_to_sm89INS1_16FlashAttnBwdSm80INS1_25CollectiveMainloopBwdSm80ILi2ELi2EN4cute5tupleIJNS5_1CILi128EEES8_NS7_ILi64EEEEEENS_10bfloat16_tEfNS_4arch4Sm80ELb0ELb1ELb1ELb1ELb0ELb0ELb0ELb0ELi2ELi4ELi4ELi4ELb0EEENS1_21CollectiveEpilogueBwdISA_SB_SD_Li256ELb1ELb0ELi2EEENS1_19SingleTileSchedulerILb1ELb0ELb0ELi128EEEEEEEEEvNT_6ParamsE$_ZN4cute3eso3ESOILb0ELb0EJNS_6LayoutINS_5tupleIJNS3_IJNS_1CILi8EEENS4_ILi1EEEEEENS4_ILi2EEENS3_IJS8_S8_EEEEEENS3_IJNS3_IJS6_NS4_ILi0EEEEEENS4_ILi4096EEENS3_IJiiEEEEEEEENS_10ViewEngineINS_8smem_ptrIPN7cutlass10bfloat16_tEEEEEEEC2ERKSG_RKSN_:
[----:B------:R-:W-:Y:S02]  /*7c00*/  IADD3 R3, R25, -c[0x0][0x20], RZ ;  /* 0x8000080019037a10 */ /* 0x000fe40007ffe0ff */
[----:B------:R-:W-:-:S03]  /*7c10*/  IADD3 R2, R24, -c[0x0][0x20], RZ ;  /* 0x8000080018027a10 */ /* 0x000fc60007ffe0ff */
[----:B------:R1:W-:Y:S04]  /*7c20*/  STL.64 [R3], R4 ;  /* 0x0000000403007387 */ /* 0x0003e80000100a00 */
[----:B------:R-:W2:Y:S01]  /*7c30*/  LDL.64 R8, [R2] ;  /* 0x0000000002087983 */ /* 0x000ea20000100a00 */
[----:B------:R-:W-:-:S03]  /*7c40*/  IMAD.MOV.U32 R7, RZ, RZ, 0x0 ;  /* 0x00000000ff077424 */ /* 0x000fc600078e00ff */
[----:B--2---:R1:W-:Y:S01]  /*7c50*/  STL.64 [R3+0x8], R8 ;  /* 0x0000080803007387 */ /* 0x0043e20000100a00 */
[----:B------:R-:W-:Y:S05]  /*7c60*/  RET.REL.NODEC R6 `(_ZN7cutlass13device_kernelIN5flash19enable_sm80_to_sm89INS1_16FlashAttnBwdSm80INS1_25CollectiveMainloopBwdSm80ILi2ELi2EN4cute5tupleIJNS5_1CILi128EEES8_NS7_ILi64EEEEEENS_10bfloat16_tEfNS_4arch4Sm80ELb0ELb1ELb1ELb1ELb0ELb0ELb0ELb0ELi2ELi4ELi4ELi4ELb0EEENS1_21CollectiveEpilogueBwdISA_SB_SD_Li256ELb1ELb0ELi2EEENS1_19SingleTileSchedulerILb1ELb0ELb0ELi128EEEEEEEEEvNT_6ParamsE) ;  /* 0xffff839006007950 */ /* 0x000fea0003c3ffff */
        .type           $_ZN7cutlass13device_kernelIN5flash19enable_sm80_to_sm89INS1_16FlashAttnBwdSm80INS1_25CollectiveMainloopBwdSm80ILi2ELi2EN4cute5tupleIJNS5_1CILi128EEES8_NS7_ILi64EEEEEENS_10bfloat16_tEfNS_4arch4Sm80ELb0ELb1ELb1ELb1ELb0ELb0ELb0ELb0ELi2ELi4ELi4ELi4ELb0EEENS1_21CollectiveEpilogueBwdISA_SB_SD_Li256ELb1ELb0ELi2EEENS1_19SingleTileSchedulerILb1ELb0ELb0ELi128EEEEEEEEEvNT_6ParamsE$_ZN4cute3eso3ESOILb0ELb0EJNS_6LayoutINS_5tupleIJNS3_IJNS_1CILi8EEENS4_ILi1EEEEEENS4_ILi2EEENS3_IJS8_S8_EEEEEENS3_IJNS3_IJS6_NS4_ILi0EEEEEENS4_ILi4096EEENS3_IJiiEEEEEEEEiEEC2ERKSG_RKi,@function
        .size           $_ZN7cutlass13device_kernelIN5flash19enable_sm80_to_sm89INS1_16FlashAttnBwdSm80INS1_25CollectiveMainloopBwdSm80ILi2ELi2EN4cute5tupleIJNS5_1CILi128EEES8_NS7_ILi64EEEEEENS_10bfloat16_tEfNS_4arch4Sm80ELb0ELb1ELb1ELb1ELb0ELb0ELb0ELb0ELi2ELi4ELi4ELi4ELb0EEENS1_21CollectiveEpilogueBwdISA_SB_SD_Li256ELb1ELb0ELi2EEENS1_19SingleTileSchedulerILb1ELb0ELb0ELi128EEEEEEEEEvNT_6ParamsE$_ZN4cute3eso3ESOILb0ELb0EJNS_6LayoutINS_5tupleIJNS3_IJNS_1CILi8EEENS4_ILi1EEEEEENS4_ILi2EEENS3_IJS8_S8_EEEEEENS3_IJNS3_IJS6_NS4_ILi0EEEEEENS4_ILi4096EEENS3_IJiiEEEEEEEEiEEC2ERKSG_RKi,($_ZN7cutlass13device_kernelIN5flash19enable_sm80_to_sm89INS1_16FlashAttnBwdSm80INS1_25CollectiveMainloopBwdSm80ILi2ELi2EN4cute5tupleIJNS5_1CILi128EEES8_NS7_ILi64EEEEEENS_10bfloat16_tEfNS_4arch4Sm80ELb0ELb1ELb1ELb1ELb0ELb0ELb0ELb0ELi2ELi4ELi4ELi4ELb0EEENS1_21CollectiveEpilogueBwdISA_SB_SD_Li256ELb1ELb0ELi2EEENS1_19SingleTileSchedulerILb1ELb0ELb0ELi128EEEEEEEEEvNT_6ParamsE$_ZN4cute3eso3ESOILb0ELb0EJNS_6LayoutINS_5tupleIJNS3_IJNS_1CILi8EEENS4_ILi1EEEEEENS4_ILi2EEES5_EEENS3_IJNS3_IJS6_NS4_ILi0EEEEEEiNS4_ILi1024EEEEEEEENS_10ViewEngineINS_8smem_ptrIPN7cutlass10bfloat16_tEEEEEEEC2ERKSE_RKSL_ - $_ZN7cutlass13device_kernelIN5flash19enable_sm80_to_sm89INS1_16FlashAttnBwdSm80INS1_25CollectiveMainloopBwdSm80ILi2ELi2EN4cute5tupleIJNS5_1CILi128EEES8_NS7_ILi64EEEEEENS_10bfloat16_tEfNS_4arch4Sm80ELb0ELb1ELb1ELb1ELb0ELb0ELb0ELb0ELi2ELi4ELi4ELi4ELb0EEENS1_21CollectiveEpilogueBwdISA_SB_SD_Li256ELb1ELb0ELi2EEENS1_19SingleTileSchedulerILb1ELb0ELb0ELi128EEEEEEEEEvNT_6ParamsE$_ZN4cute3eso3ESOILb0ELb0EJNS_6LayoutINS_5tupleIJNS3_IJNS_1CILi8EEENS4_ILi1EEEEEENS4_ILi2EEENS3_IJS8_S8_EEEEEENS3_IJNS3_IJS6_NS4_ILi0EEEEEENS4_ILi4096EEENS3_IJiiEEEEEEEEiEEC2ERKSG_RKi)
$_ZN7cutlass13device_kernelIN5flash19enable_sm80_to_sm89INS1_16FlashAttnBwdSm80INS1_25CollectiveMainloopBwdSm80ILi2ELi2EN4cute5tupleIJNS5_1CILi128EEES8_NS7_ILi64EEEEEENS_10bfloat16_tEfNS_4arch4Sm80ELb0ELb1ELb1ELb1ELb0ELb0ELb0ELb0ELi2ELi4ELi4ELi4ELb0EEENS1_21CollectiveEpilogueBwdISA_SB_SD_Li256ELb1ELb0ELi2EEENS1_19SingleTileSchedulerILb1ELb0ELb0ELi128EEEEEEEEEvNT_6ParamsE$_ZN4cute3eso3ESOILb0ELb0EJNS_6LayoutINS_5tupleIJNS3_IJNS_1CILi8EEENS4_ILi1EEEEEENS4_ILi2EEENS3_IJS8_S8_EEEEEENS3_IJNS3_IJS6_NS4_ILi0EEEEEENS4_ILi4096EEENS3_IJiiEEEEEEEEiEEC2ERKSG_RKi:
        /* <DEDUP_REMOVED lines=8> */
        .type           $_ZN7cutlass13device_kernelIN5flash19enable_sm80_to_sm89INS1_16FlashAttnBwdSm80INS1_25CollectiveMainloopBwdSm80ILi2ELi2EN4cute5tupleIJNS5_1CILi128EEES8_NS7_ILi64EEEEEENS_10bfloat16_tEfNS_4arch4Sm80ELb0ELb1ELb1ELb1ELb0ELb0ELb0ELb0ELi2ELi4ELi4ELi4ELb0EEENS1_21CollectiveEpilogueBwdISA_SB_SD_Li256ELb1ELb0ELi2EEENS1_19SingleTileSchedulerILb1ELb0ELb0ELi128EEEEEEEEEvNT_6ParamsE$_ZN4cute3eso3ESOILb0ELb0EJNS_6LayoutINS_5tupleIJNS3_IJNS_1CILi8EEENS4_ILi1EEEEEENS4_ILi2EEES5_EEENS3_IJNS3_IJS6_NS4_ILi0EEEEEEiNS4_ILi1024EEEEEEEENS_10ViewEngineINS_8smem_ptrIPN7cutlass10bfloat16_tEEEEEEEC2ERKSE_RKSL_,@function
        .size           $_ZN7cutlass13device_kernelIN5flash19enable_sm80_to_sm89INS1_16FlashAttnBwdSm80INS1_25CollectiveMainloopBwdSm80ILi2ELi2EN4cute5tupleIJNS5_1CILi128EEES8_NS7_ILi64EEEEEENS_10bfloat16_tEfNS_4arch4Sm80ELb0ELb1ELb1ELb1ELb0ELb0ELb0ELb0ELi2ELi4ELi4ELi4ELb0EEENS1_21CollectiveEpilogueBwdISA_SB_SD_Li256ELb1ELb0ELi2EEENS1_19SingleTileSchedulerILb1ELb0ELb0ELi128EEEEEEEEEvNT_6ParamsE$_ZN4cute3eso3ESOILb0ELb0EJNS_6LayoutINS_5tupleIJNS3_IJNS_1CILi8EEENS4_ILi1EEEEEENS4_ILi2EEES5_EEENS3_IJNS3_IJS6_NS4_ILi0EEEEEEiNS4_ILi1024EEEEEEEENS_10ViewEngineINS_8smem_ptrIPN7cutlass10bfloat16_tEEEEEEEC2ERKSE_RKSL_,($_ZN7cutlass13device_kernelIN5flash19enable_sm80_to_sm89INS1_16FlashAttnBwdSm80INS1_25CollectiveMainloopBwdSm80ILi2ELi2EN4cute5tupleIJNS5_1CILi128EEES8_NS7_ILi64EEEEEENS_10bfloat16_tEfNS_4arch4Sm80ELb0ELb1ELb1ELb1ELb0ELb0ELb0ELb0ELi2ELi4ELi4ELi4ELb0EEENS1_21CollectiveEpilogueBwdISA_SB_SD_Li256ELb1ELb0ELi2EEENS1_19SingleTileSchedulerILb1ELb0ELb0ELi128EEEEEEEEEvNT_6ParamsE$_ZN4cute3eso3ESOILb0ELb0EJNS_6LayoutINS_5tupleIJNS3_IJNS_1CILi8EEENS4_ILi1EEEEEENS4_ILi2EEES5_EEENS3_IJNS3_IJS6_NS4_ILi0EEEEEEiNS4_ILi1024EEEEEEEEiEEC2ERKSE_RKi - $_ZN7cutlass13device_kernelIN5flash19enable_sm80_to_sm89INS1_16FlashAttnBwdSm80INS1_25CollectiveMainloopBwdSm80ILi2ELi2EN4cute5tupleIJNS5_1CILi128EEES8_NS7_ILi64EEEEEENS_10bfloat16_tEfNS_4arch4Sm80ELb0ELb1ELb1ELb1ELb0ELb0ELb0ELb0ELi2ELi4ELi4ELi4ELb0EEENS1_21CollectiveEpilogueBwdISA_SB_SD_Li256ELb1ELb0ELi2EEENS1_19SingleTileSchedulerILb1ELb0ELb0ELi128EEEEEEEEEvNT_6ParamsE$_ZN4cute3eso3ESOILb0ELb0EJNS_6LayoutINS_5tupleIJNS3_IJNS_1CILi8EEENS4_ILi1EEEEEENS4_ILi2EEES5_EEENS3_IJNS3_IJS6_NS4_ILi0EEEEEEiNS4_ILi1024EEEEEEEENS_10ViewEngineINS_8smem_ptrIPN7cutlass10bfloat16_tEEEEEEEC2ERKSE_RKSL_)
$_ZN7cutlass13device_kernelIN5flash19enable_sm80_to_sm89INS1_16FlashAttnBwdSm80INS1_25CollectiveMainloopBwdSm80ILi2ELi2EN4cute5tupleIJNS5_1CILi128EEES8_NS7_ILi64EEEEEENS_10bfloat16_tEfNS_4arch4Sm80ELb0ELb1ELb1ELb1ELb0ELb0ELb0ELb0ELi2ELi4ELi4ELi4ELb0EEENS1_21CollectiveEpilogueBwdISA_SB_SD_Li256ELb1ELb0ELi2EEENS1_19SingleTileSchedulerILb1ELb0ELb0ELi128EEEEEEEEEvNT_6ParamsE$_ZN4cute3eso3ESOILb0ELb0EJNS_6LayoutINS_5tupleIJNS3_IJNS_1CILi8EEENS4_ILi1EEEEEENS4_ILi2EEES5_EEENS3_IJNS3_IJS6_NS4_ILi0EEEEEEiNS4_ILi1024EEEEEEEENS_10ViewEngineINS_8smem_ptrIPN7cutlass10bfloat16_tEEEEEEEC2ERKSE_RKSL_:
[----:B------:R-:W-:Y:S02]  /*7cf0*/  IADD3 R3, R25, -c[0x0][0x20], RZ ;  /* 0x8000080019037a10 */ /* 0x000fe40007ffe0ff */
[----:B------:R-:W-:-:S03]  /*7d00*/  IADD3 R2, R24, -c[0x0][0x20], RZ ;  /* 0x8000080018027a10 */ /* 0x000fc60007ffe0ff */
[----:B------:R1:W-:Y:S04]  /*7d10*/  STL [R3], R6 ;  /* 0x0000000603007387 */ /* 0x0003e80000100800 */
[----:B------:R-:W2:Y:S01]  /*7d20*/  LDL.64 R8, [R2] ;  /* 0x0000000002087983 */ /* 0x000ea20000100a00 */
[----:B------:R-:W-:-:S03]  /*7d30*/  IMAD.MOV.U32 R5, RZ, RZ, 0x0 ;  /* 0x00000000ff057424 */ /* 0x000fc600078e00ff */
[----:B--2---:R1:W-:Y:S01]  /*7d40*/  STL.64 [R3+0x8], R8 ;  /* 0x0000080803007387 */ /* 0x0043e20000100a00 */
[----:B------:R-:W-:Y:S05]  /*7d50*/  RET.REL.NODEC R4 `(_ZN7cutlass13device_kernelIN5flash19enable_sm80_to_sm89INS1_16FlashAttnBwdSm80INS1_25CollectiveMainloopBwdSm80ILi2ELi2EN4cute5tupleIJNS5_1CILi128EEES8_NS7_ILi64EEEEEENS_10bfloat16_tEfNS_4arch4Sm80ELb0ELb1ELb1ELb1ELb0ELb0ELb0ELb0ELi2ELi4ELi4ELi4ELb0EEENS1_21CollectiveEpilogueBwdISA_SB_SD_Li256ELb1ELb0ELi2EEENS1_19SingleTileSchedulerILb1ELb0ELb0ELi128EEEEEEEEEvNT_6ParamsE) ;  /* 0xffff82a004007950 */ /* 0x000fea0003c3ffff */
        .type           $_ZN7cutlass13device_kernelIN5flash19enable_sm80_to_sm89INS1_16FlashAttnBwdSm80INS1_25CollectiveMainloopBwdSm80ILi2ELi2EN4cute5tupleIJNS5_1CILi128EEES8_NS7_ILi64EEEEEENS_10bfloat16_tEfNS_4arch4Sm80ELb0ELb1ELb1ELb1ELb0ELb0ELb0ELb0ELi2ELi4ELi4ELi4ELb0EEENS1_21CollectiveEpilogueBwdISA_SB_SD_Li256ELb1ELb0ELi2EEENS1_19SingleTileSchedulerILb1ELb0ELb0ELi128EEEEEEEEEvNT_6ParamsE$_ZN4cute3eso3ESOILb0ELb0EJNS_6LayoutINS_5tupleIJNS3_IJNS_1CILi8EEENS4_ILi1EEEEEENS4_ILi2EEES5_EEENS3_IJNS3_IJS6_NS4_ILi0EEEEEEiNS4_ILi1024EEEEEEEEiEEC2ERKSE_RKi,@function
        .size           $_ZN7cutlass13device_kernelIN5flash19enable_sm80_to_sm89INS1_16FlashAttnBwdSm80INS1_25CollectiveMainloopBwdSm80ILi2ELi2EN4cute5tupleIJNS5_1CILi128EEES8_NS7_ILi64EEEEEENS_10bfloat16_tEfNS_4arch4Sm80ELb0ELb1ELb1ELb1ELb0ELb0ELb0ELb0ELi2ELi4ELi4ELi4ELb0EEENS1_21CollectiveEpilogueBwdISA_SB_SD_Li256ELb1ELb0ELi2EEENS1_19SingleTileSchedulerILb1ELb0ELb0ELi128EEEEEEEEEvNT_6ParamsE$_ZN4cute3eso3ESOILb0ELb0EJNS_6LayoutINS_5tupleIJNS3_IJNS_1CILi8EEENS4_ILi1EEEEEENS4_ILi2EEES5_EEENS3_IJNS3_IJS6_NS4_ILi0EEEEEEiNS4_ILi1024EEEEEEEEiEEC2ERKSE_RKi,($_ZN7cutlass13device_kernelIN5flash19enable_sm80_to_sm89INS1_16FlashAttnBwdSm80INS1_25CollectiveMainloopBwdSm80ILi2ELi2EN4cute5tupleIJNS5_1CILi128EEES8_NS7_ILi64EEEEEENS_10bfloat16_tEfNS_4arch4Sm80ELb0ELb1ELb1ELb1ELb0ELb0ELb0ELb0ELi2ELi4ELi4ELi4ELb0EEENS1_21CollectiveEpilogueBwdISA_SB_SD_Li256ELb1ELb0ELi2EEENS1_19SingleTileSchedulerILb1ELb0ELb0ELi128EEEEEEEEEvNT_6ParamsE$_ZN4cute3eso3ESOILb0ELb0EJNS_6LayoutINS_5tupleIJNS3_IJNS_1CILi8EEENS4_ILi1EEEEEENS4_ILi4EEES6_EEENS3_IJNS3_IJS6_NS4_ILi0EEEEEElSA_EEEEENS_10ViewEngineINS_8gmem_ptrIPKN7cutlass10bfloat16_tEEEEEEEC2ERKSD_RKSL_ - $_ZN7cutlass13device_kernelIN5flash19enable_sm80_to_sm89INS1_16FlashAttnBwdSm80INS1_25CollectiveMainloopBwdSm80ILi2ELi2EN4cute5tupleIJNS5_1CILi128EEES8_NS7_ILi64EEEEEENS_10bfloat16_tEfNS_4arch4Sm80ELb0ELb1ELb1ELb1ELb0ELb0ELb0ELb0ELi2ELi4ELi4ELi4ELb0EEENS1_21CollectiveEpilogueBwdISA_SB_SD_Li256ELb1ELb0ELi2EEENS1_19SingleTileSchedulerILb1ELb0ELb0ELi128EEEEEEEEEvNT_6ParamsE$_ZN4cute3eso3ESOILb0ELb0EJNS_6LayoutINS_5tupleIJNS3_IJNS_1CILi8EEENS4_ILi1EEEEEENS4_ILi2EEES5_EEENS3_IJNS3_IJS6_NS4_ILi0EEEEEEiNS4_ILi1024EEEEEEEEiEEC2ERKSE_RKi)
$_ZN7cutlass13device_kernelIN5flash19enable_sm80_to_sm89INS1_16FlashAttnBwdSm80INS1_25CollectiveMainloopBwdSm80ILi2ELi2EN4cute5tupleIJNS5_1CILi128EEES8_NS7_ILi64EEEEEENS_10bfloat16_tEfNS_4arch4Sm80ELb0ELb1ELb1ELb1ELb0ELb0ELb0ELb0ELi2ELi4ELi4ELi4ELb0EEENS1_21CollectiveEpilogueBwdISA_SB_SD_Li256ELb1ELb0ELi2EEENS1_19SingleTileSchedulerILb1ELb0ELb0ELi128EEEEEEEEEvNT_6ParamsE$_ZN4cute3eso3ESOILb0ELb0EJNS_6LayoutINS_5tupleIJNS3_IJNS_1CILi8EEENS4_ILi1EEEEEENS4_ILi2EEES5_EEENS3_IJNS3_IJS6_NS4_ILi0EEEEEEiNS4_ILi1024EEEEEEEEiEEC2ERKSE_RKi:
        /* <DEDUP_REMOVED lines=8> */
        .type           $_ZN7cutlass13device_kernelIN5flash19enable_sm80_to_sm89INS1_16FlashAttnBwdSm80INS1_25CollectiveMainloopBwdSm80ILi2ELi2EN4cute5tupleIJNS5_1CILi128EEES8_NS7_ILi64EEEEEENS_10bfloat16_tEfNS_4arch4Sm80ELb0ELb1ELb1ELb1ELb0ELb0ELb0ELb0ELi2ELi4ELi4ELi4ELb0EEENS1_21CollectiveEpilogueBwdISA_SB_SD_Li256ELb1ELb0ELi2EEENS1_19SingleTileSchedulerILb1ELb0ELb0ELi128EEEEEEEEEvNT_6ParamsE$_ZN4cute3eso3ESOILb0ELb0EJNS_6LayoutINS_5tupleIJNS3_IJNS_1CILi8EEENS4_ILi1EEEEEENS4_ILi4EEES6_EEENS3_IJNS3_IJS6_NS4_ILi0EEEEEElSA_EEEEENS_10ViewEngineINS_8gmem_ptrIPKN7cutlass10bfloat16_tEEEEEEEC2ERKSD_RKSL_,@function
        .size           $_ZN7cutlass13device_kernelIN5flash19enable_sm80_to_sm89INS1_16FlashAttnBwdSm80INS1_25CollectiveMainloopBwdSm80ILi2ELi2EN4cute5tupleIJNS5_1CILi128EEES8_NS7_ILi64EEEEEENS_10bfloat16_tEfNS_4arch4Sm80ELb0ELb1ELb1ELb1ELb0ELb0ELb0ELb0ELi2ELi4ELi4ELi4ELb0EEENS1_21CollectiveEpilogueBwdISA_SB_SD_Li256ELb1ELb0ELi2EEENS1_19SingleTileSchedulerILb1ELb0ELb0ELi128EEEEEEEEEvNT_6ParamsE$_ZN4cute3eso3ESOILb0ELb0EJNS_6LayoutINS_5tupleIJNS3_IJNS_1CILi8EEENS4_ILi1EEEEEENS4_ILi4EEES6_EEENS3_IJNS3_IJS6_NS4_ILi0EEEEEElSA_EEEEENS_10ViewEngineINS_8gmem_ptrIPKN7cutlass10bfloat16_tEEEEEEEC2ERKSD_RKSL_,($_ZN7cutlass13device_kernelIN5flash19enable_sm80_to_sm89INS1_16FlashAttnBwdSm80INS1_25CollectiveMainloopBwdSm80ILi2ELi2EN4cute5tupleIJNS5_1CILi128EEES8_NS7_ILi64EEEEEENS_10bfloat16_tEfNS_4arch4Sm80ELb0ELb1ELb1ELb1ELb0ELb0ELb0ELb0ELi2ELi4ELi4ELi4ELb0EEENS1_21CollectiveEpilogueBwdISA_SB_SD_Li256ELb1ELb0ELi2EEENS1_19SingleTileSchedulerILb1ELb0ELb0ELi128EEEEEEEEEvNT_6ParamsE$_ZN4cute3eso3ESOILb0ELb0EJNS_6LayoutINS_5tupleIJNS3_IJNS_1CILi8EEENS4_ILi1EEEEEENS4_ILi4EEES6_EEENS3_IJNS3_IJS6_NS4_ILi0EEEEEElSA_EEEEElEEC2ERKSD_RKl - $_ZN7cutlass13device_kernelIN5flash19enable_sm80_to_sm89INS1_16FlashAttnBwdSm80INS1_25CollectiveMainloopBwdSm80ILi2ELi2EN4cute5tupleIJNS5_1CILi128EEES8_NS7_ILi64EEEEEENS_10bfloat16_tEfNS_4arch4Sm80ELb0ELb1ELb1ELb1ELb0ELb0ELb0ELb0ELi2ELi4ELi4ELi4ELb0EEENS1_21CollectiveEpilogueBwdISA_SB_SD_Li256ELb1ELb0ELi2EEENS1_19SingleTileSchedulerILb1ELb0ELb0ELi128EEEEEEEEEvNT_6ParamsE$_ZN4cute3eso3ESOILb0ELb0EJNS_6LayoutINS_5tupleIJNS3_IJNS_1CILi8EEENS4_ILi1EEEEEENS4_ILi4EEES6_EEENS3_IJNS3_IJS6_NS4_ILi0EEEEEElSA_EEEEENS_10ViewEngineINS_8gmem_ptrIPKN7cutlass10bfloat16_tEEEEEEEC2ERKSD_RKSL_)
$_ZN7cutlass13device_kernelIN5flash19enable_sm80_to_sm89INS1_16FlashAttnBwdSm80INS1_25CollectiveMainloopBwdSm80ILi2ELi2EN4cute5tupleIJNS5_1CILi128EEES8_NS7_ILi64EEEEEENS_10bfloat16_tEfNS_4arch4Sm80ELb0ELb1ELb1ELb1ELb0ELb0ELb0ELb0ELi2ELi4ELi4ELi4ELb0EEENS1_21CollectiveEpilogueBwdISA_SB_SD_Li256ELb1ELb0ELi2EEENS1_19SingleTileSchedulerILb1ELb0ELb0ELi128EEEEEEEEEvNT_6ParamsE$_ZN4cute3eso3ESOILb0ELb0EJNS_6LayoutINS_5tupleIJNS3_IJNS_1CILi8EEENS4_ILi1EEEEEENS4_ILi4EEES6_EEENS3_IJNS3_IJS6_NS4_ILi0EEEEEElSA_EEEEENS_10ViewEngineINS_8gmem_ptrIPKN7cutlass10bfloat16_tEEEEEEEC2ERKSD_RKSL_:
        /* <DEDUP_REMOVED lines=9> */
[----:B------:R-:W-:Y:S05]  /*7e70*/  RET.REL.NODEC R10 `(_ZN7cutlass13device_kernelIN5flash19enable_sm80_to_sm89INS1_16FlashAttnBwdSm80INS1_25CollectiveMainloopBwdSm80ILi2ELi2EN4cute5tupleIJNS5_1CILi128EEES8_NS7_ILi64EEEEEENS_10bfloat16_tEfNS_4arch4Sm80ELb0ELb1ELb1ELb1ELb0ELb0ELb0ELb0ELi2ELi4ELi4ELi4ELb0EEENS1_21CollectiveEpilogueBwdISA_SB_SD_Li256ELb1ELb0ELi2EEENS1_19SingleTileSchedulerILb1ELb0ELb0ELi128EEEEEEEEEvNT_6ParamsE) ;  /* 0xffff81800a007950 */ /* 0x000fea0003c3ffff */
        .type           $_ZN7cutlass13device_kernelIN5flash19enable_sm80_to_sm89INS1_16FlashAttnBwdSm80INS1_25CollectiveMainloopBwdSm80ILi2ELi2EN4cute5tupleIJNS5_1CILi128EEES8_NS7_ILi64EEEEEENS_10bfloat16_tEfNS_4arch4Sm80ELb0ELb1ELb1ELb1ELb0ELb0ELb0ELb0ELi2ELi4ELi4ELi4ELb0EEENS1_21CollectiveEpilogueBwdISA_SB_SD_Li256ELb1ELb0ELi2EEENS1_19SingleTileSchedulerILb1ELb0ELb0ELi128EEEEEEEEEvNT_6ParamsE$_ZN4cute3eso3ESOILb0ELb0EJNS_6LayoutINS_5tupleIJNS3_IJNS_1CILi8EEENS4_ILi1EEEEEENS4_ILi4EEES6_EEENS3_IJNS3_IJS6_NS4_ILi0EEEEEElSA_EEEEElEEC2ERKSD_RKl,@function
        .size           $_ZN7cutlass13device_kernelIN5flash19enable_sm80_to_sm89INS1_16FlashAttnBwdSm80INS1_25CollectiveMainloopBwdSm80ILi2ELi2EN4cute5tupleIJNS5_1CILi128EEES8_NS7_ILi64EEEEEENS_10bfloat16_tEfNS_4arch4Sm80ELb0ELb1ELb1ELb1ELb0ELb0ELb0ELb0ELi2ELi4ELi4ELi4ELb0EEENS1_21CollectiveEpilogueBwdISA_SB_SD_Li256ELb1ELb0ELi2EEENS1_19SingleTileSchedulerILb1ELb0ELb0ELi128EEEEEEEEEvNT_6ParamsE$_ZN4cute3eso3ESOILb0ELb0EJNS_6LayoutINS_5tupleIJNS3_IJNS_1CILi8EEENS4_ILi1EEEEEENS4_ILi4EEES6_EEENS3_IJNS3_IJS6_NS4_ILi0EEEEEElSA_EEEEElEEC2ERKSD_RKl,($_ZN7cutlass13device_kernelIN5flash19enable_sm80_to_sm89INS1_16FlashAttnBwdSm80INS1_25CollectiveMainloopBwdSm80ILi2ELi2EN4cute5tupleIJNS5_1CILi128EEES8_NS7_ILi64EEEEEENS_10bfloat16_tEfNS_4arch4Sm80ELb0ELb1ELb1ELb1ELb0ELb0ELb0ELb0ELi2ELi4ELi4ELi4ELb0EEENS1_21CollectiveEpilogueBwdISA_SB_SD_Li256ELb1ELb0ELi2EEENS1_19SingleTileSchedulerILb1ELb0ELb0ELi128EEEEEEEEEvNT_6ParamsE$_ZN4cute3eso3ESOILb0ELb0EJiNS_5tupleIJiNS_1CILi0EEEEEEEEC2ERKiRKS5_ - $_ZN7cutlass13device_kernelIN5flash19enable_sm80_to_sm89INS1_16FlashAttnBwdSm80INS1_25CollectiveMainloopBwdSm80ILi2ELi2EN4cute5tupleIJNS5_1CILi128EEES8_NS7_ILi64EEEEEENS_10bfloat16_tEfNS_4arch4Sm80ELb0ELb1ELb1ELb1ELb0ELb0ELb0ELb0ELi2ELi4ELi4ELi4ELb0EEENS1_21CollectiveEpilogueBwdISA_SB_SD_Li256ELb1ELb0ELi2EEENS1_19SingleTileSchedulerILb1ELb0ELb0ELi128EEEEEEEEEvNT_6ParamsE$_ZN4cute3eso3ESOILb0ELb0EJNS_6LayoutINS_5tupleIJNS3_IJNS_1CILi8EEENS4_ILi1EEEEEENS4_ILi4EEES6_EEENS3_IJNS3_IJS6_NS4_ILi0EEEEEElSA_EEEEElEEC2ERKSD_RKl)
$_ZN7cutlass13device_kernelIN5flash19enable_sm80_to_sm89INS1_16FlashAttnBwdSm80INS1_25CollectiveMainloopBwdSm80ILi2ELi2EN4cute5tupleIJNS5_1CILi128EEES8_NS7_ILi64EEEEEENS_10bfloat16_tEfNS_4arch4Sm80ELb0ELb1ELb1ELb1ELb0ELb0ELb0ELb0ELi2ELi4ELi4ELi4ELb0EEENS1_21CollectiveEpilogueBwdISA_SB_SD_Li256ELb1ELb0ELi2EEENS1_19SingleTileSchedulerILb1ELb0ELb0ELi128EEEEEEEEEvNT_6ParamsE$_ZN4cute3eso3ESOILb0ELb0EJNS_6LayoutINS_5tupleIJNS3_IJNS_1CILi8EEENS4_ILi1EEEEEENS4_ILi4EEES6_EEENS3_IJNS3_IJS6_NS4_ILi0EEEEEElSA_EEEEElEEC2ERKSD_RKl:
        /* <DEDUP_REMOVED lines=8> */
        .type           $_ZN7cutlass13device_kernelIN5flash19enable_sm80_to_sm89INS1_16FlashAttnBwdSm80INS1_25CollectiveMainloopBwdSm80ILi2ELi2EN4cute5tupleIJNS5_1CILi128EEES8_NS7_ILi64EEEEEENS_10bfloat16_tEfNS_4arch4Sm80ELb0ELb1ELb1ELb1ELb0ELb0ELb0ELb0ELi2ELi4ELi4ELi4ELb0EEENS1_21CollectiveEpilogueBwdISA_SB_SD_Li256ELb1ELb0ELi2EEENS1_19SingleTileSchedulerILb1ELb0ELb0ELi128EEEEEEEEEvNT_6ParamsE$_ZN4cute3eso3ESOILb0ELb0EJiNS_5tupleIJiNS_1CILi0EEEEEEEEC2ERKiRKS5_,@function
        .size           $_ZN7cutlass13device_kernelIN5flash19enable_sm80_to_sm89INS1_16FlashAttnBwdSm80INS1_25CollectiveMainloopBwdSm80ILi2ELi2EN4cute5tupleIJNS5_1CILi128EEES8_NS7_ILi64EEEEEENS_10bfloat16_tEfNS_4arch4Sm80ELb0ELb1ELb1ELb1ELb0ELb0ELb0ELb0ELi2ELi4ELi4ELi4ELb0EEENS1_21CollectiveEpilogueBwdISA_SB_SD_Li256ELb1ELb0ELi2EEENS1_19SingleTileSchedulerILb1ELb0ELb0ELi128EEEEEEEEEvNT_6ParamsE$_ZN4cute3eso3ESOILb0ELb0EJiNS_5tupleIJiNS_1CILi0EEEEEEEEC2ERKiRKS5_,($_ZN7cutlass13device_kernelIN5flash19enable_sm80_to_sm89INS1_16FlashAttnBwdSm80INS1_25CollectiveMainloopBwdSm80ILi2ELi2EN4cute5tupleIJNS5_1CILi128EEES8_NS7_ILi64EEEEEENS_10bfloat16_tEfNS_4arch4Sm80ELb0ELb1ELb1ELb1ELb0ELb0ELb0ELb0ELi2ELi4ELi4ELi4ELb0EEENS1_21CollectiveEpilogueBwdISA_SB_SD_Li256ELb1ELb0ELi2EEENS1_19SingleTileSchedulerILb1ELb0ELb0ELi128EEEEEEEEEvNT_6ParamsE$_ZN4cute3eso3ESOILb0ELb0EJiNS_5tupleIJiiEEEEEC2ERKiRKS3_ - $_ZN7cutlass13device_kernelIN5flash19enable_sm80_to_sm89INS1_16FlashAttnBwdSm80INS1_25CollectiveMainloopBwdSm80ILi2ELi2EN4cute5tupleIJNS5_1CILi128EEES8_NS7_ILi64EEEEEENS_10bfloat16_tEfNS_4arch4Sm80ELb0ELb1ELb1ELb1ELb0ELb0ELb0ELb0ELi2ELi4ELi4ELi4ELb0EEENS1_21CollectiveEpilogueBwdISA_SB_SD_Li256ELb1ELb0ELi2EEENS1_19SingleTileSchedulerILb1ELb0ELb0ELi128EEEEEEEEEvNT_6ParamsE$_ZN4cute3eso3ESOILb0ELb0EJiNS_5tupleIJiNS_1CILi0EEEEEEEEC2ERKiRKS5_)
$_ZN7cutlass13device_kernelIN5flash19enable_sm80_to_sm89INS1_16FlashAttnBwdSm80INS1_25CollectiveMainloopBwdSm80ILi2ELi2EN4cute5tupleIJNS5_1CILi128EEES8_NS7_ILi64EEEEEENS_10bfloat16_tEfNS_4arch4Sm80ELb0ELb1ELb1ELb1ELb0ELb0ELb0ELb0ELi2ELi4ELi4ELi4ELb0EEENS1_21CollectiveEpilogueBwdISA_SB_SD_Li256ELb1ELb0ELi2EEENS1_19SingleTileSchedulerILb1ELb0ELb0ELi128EEEEEEEEEvNT_6ParamsE$_ZN4cute3eso3ESOILb0ELb0EJiNS_5tupleIJiNS_1CILi0EEEEEEEEC2ERKiRKS5_:
[----:B------:R-:W-:Y:S02]  /*7f00*/  IADD3 R3, R3, -c[0x0][0x20], RZ ;  /* 0x8000080003037a10 */ /* 0x000fe40007ffe0ff */
[----:B------:R-:W-:-:S03]  /*7f10*/  IADD3 R2, R2, -c[0x0][0x20], RZ ;  /* 0x8000080002027a10 */ /* 0x000fc60007ffe0ff */
[----:B------:R1:W-:Y:S04]  /*7f20*/  STL [R3], R6 ;  /* 0x0000000603007387 */ /* 0x0003e80000100800 */
[----:B------:R-:W2:Y:S01]  /*7f30*/  LDL R2, [R2] ;  /* 0x0000000002027983 */ /* 0x000ea20000100800 */
[----:B------:R-:W-:-:S03]  /*7f40*/  IMAD.MOV.U32 R5, RZ, RZ, 0x0 ;  /* 0x00000000ff057424 */ /* 0x000fc600078e00ff */
[----:B--2---:R1:W-:Y:S01]  /*7f50*/  STL [R3+0x4], R2 ;  /* 0x0000040203007387 */ /* 0x0043e20000100800 */
[----:B------:R-:W-:Y:S05]  /*7f60*/  RET.REL.NODEC R4 `(_ZN7cutlass13device_kernelIN5flash19enable_sm80_to_sm89INS1_16FlashAttnBwdSm80INS1_25CollectiveMainloopBwdSm80ILi2ELi2EN4cute5tupleIJNS5_1CILi128EEES8_NS7_ILi64EEEEEENS_10bfloat16_tEfNS_4arch4Sm80ELb0ELb1ELb1ELb1ELb0ELb0ELb0ELb0ELi2ELi4ELi4ELi4ELb0EEENS1_21CollectiveEpilogueBwdISA_SB_SD_Li256ELb1ELb0ELi2EEENS1_19SingleTileSchedulerILb1ELb0ELb0ELi128EEEEEEEEEvNT_6ParamsE) ;  /* 0xffff809004007950 */ /* 0x000fea0003c3ffff */
        .type           $_ZN7cutlass13device_kernelIN5flash19enable_sm80_to_sm89INS1_16FlashAttnBwdSm80INS1_25CollectiveMainloopBwdSm80ILi2ELi2EN4cute5tupleIJNS5_1CILi128EEES8_NS7_ILi64EEEEEENS_10bfloat16_tEfNS_4arch4Sm80ELb0ELb1ELb1ELb1ELb0ELb0ELb0ELb0ELi2ELi4ELi4ELi4ELb0EEENS1_21CollectiveEpilogueBwdISA_SB_SD_Li256ELb1ELb0ELi2EEENS1_19SingleTileSchedulerILb1ELb0ELb0ELi128EEEEEEEEEvNT_6ParamsE$_ZN4cute3eso3ESOILb0ELb0EJiNS_5tupleIJiiEEEEEC2ERKiRKS3_,@function
        .size           $_ZN7cutlass13device_kernelIN5flash19enable_sm80_to_sm89INS1_16FlashAttnBwdSm80INS1_25CollectiveMainloopBwdSm80ILi2ELi2EN4cute5tupleIJNS5_1CILi128EEES8_NS7_ILi64EEEEEENS_10bfloat16_tEfNS_4arch4Sm80ELb0ELb1ELb1ELb1ELb0ELb0ELb0ELb0ELi2ELi4ELi4ELi4ELb0EEENS1_21CollectiveEpilogueBwdISA_SB_SD_Li256ELb1ELb0ELi2EEENS1_19SingleTileSchedulerILb1ELb0ELb0ELi128EEEEEEEEEvNT_6ParamsE$_ZN4cute3eso3ESOILb0ELb0EJiNS_5tupleIJiiEEEEEC2ERKiRKS3_,($_ZN7cutlass13device_kernelIN5flash19enable_sm80_to_sm89INS1_16FlashAttnBwdSm80INS1_25CollectiveMainloopBwdSm80ILi2ELi2EN4cute5tupleIJNS5_1CILi128EEES8_NS7_ILi64EEEEEENS_10bfloat16_tEfNS_4arch4Sm80ELb0ELb1ELb1ELb1ELb0ELb0ELb0ELb0ELi2ELi4ELi4ELi4ELb0EEENS1_21CollectiveEpilogueBwdISA_SB_SD_Li256ELb1ELb0ELi2EEENS1_19SingleTileSchedulerILb1ELb0ELb0ELi128EEEEEEEEEvNT_6ParamsE$_ZN4cute3eso3ESOILb0ELb0EJiiEEC2ERKiS4_ - $_ZN7cutlass13device_kernelIN5flash19enable_sm80_to_sm89INS1_16FlashAttnBwdSm80INS1_25CollectiveMainloopBwdSm80ILi2ELi2EN4cute5tupleIJNS5_1CILi128EEES8_NS7_ILi64EEEEEENS_10bfloat16_tEfNS_4arch4Sm80ELb0ELb1ELb1ELb1ELb0ELb0ELb0ELb0ELi2ELi4ELi4ELi4ELb0EEENS1_21CollectiveEpilogueBwdISA_SB_SD_Li256ELb1ELb0ELi2EEENS1_19SingleTileSchedulerILb1ELb0ELb0ELi128EEEEEEEEEvNT_6ParamsE$_ZN4cute3eso3ESOILb0ELb0EJiNS_5tupleIJiiEEEEEC2ERKiRKS3_)
$_ZN7cutlass13device_kernelIN5flash19enable_sm80_to_sm89INS1_16FlashAttnBwdSm80INS1_25CollectiveMainloopBwdSm80ILi2ELi2EN4cute5tupleIJNS5_1CILi128EEES8_NS7_ILi64EEEEEENS_10bfloat16_tEfNS_4arch4Sm80ELb0ELb1ELb1ELb1ELb0ELb0ELb0ELb0ELi2ELi4ELi4ELi4ELb0EEENS1_21CollectiveEpilogueBwdISA_SB_SD_Li256ELb1ELb0ELi2EEENS1_19SingleTileSchedulerILb1ELb0ELb0ELi128EEEEEEEEEvNT_6ParamsE$_ZN4cute3eso3ESOILb0ELb0EJiNS_5tupleIJiiEEEEEC2ERKiRKS3_:
        /* <DEDUP_REMOVED lines=9> */
        .type           $_ZN7cutlass13device_kernelIN5flash19enable_sm80_to_sm89INS1_16FlashAttnBwdSm80INS1_25CollectiveMainloopBwdSm80ILi2ELi2EN4cute5tupleIJNS5_1CILi128EEES8_NS7_ILi64EEEEEENS_10bfloat16_tEfNS_4arch4Sm80ELb0ELb1ELb1ELb1ELb0ELb0ELb0ELb0ELi2ELi4ELi4ELi4ELb0EEENS1_21CollectiveEpilogueBwdISA_SB_SD_Li256ELb1ELb0ELi2EEENS1_19SingleTileSchedulerILb1ELb0ELb0ELi128EEEEEEEEEvNT_6ParamsE$_ZN4cute3eso3ESOILb0ELb0EJiiEEC2ERKiS4_,@function
        .size           $_ZN7cutlass13device_kernelIN5flash19enable_sm80_to_sm89INS1_16FlashAttnBwdSm80INS1_25CollectiveMainloopBwdSm80ILi2ELi2EN4cute5tupleIJNS5_1CILi128EEES8_NS7_ILi64EEEEEENS_10bfloat16_tEfNS_4arch4Sm80ELb0ELb1ELb1ELb1ELb0ELb0ELb0ELb0ELi2ELi4ELi4ELi4ELb0EEENS1_21CollectiveEpilogueBwdISA_SB_SD_Li256ELb1ELb0ELi2EEENS1_19SingleTileSchedulerILb1ELb0ELb0ELi128EEEEEEEEEvNT_6ParamsE$_ZN4cute3eso3ESOILb0ELb0EJiiEEC2ERKiS4_,($_ZN7cutlass13device_kernelIN5flash19enable_sm80_to_sm89INS1_16FlashAttnBwdSm80INS1_25CollectiveMainloopBwdSm80ILi2ELi2EN4cute5tupleIJNS5_1CILi128EEES8_NS7_ILi64EEEEEENS_10bfloat16_tEfNS_4arch4Sm80ELb0ELb1ELb1ELb1ELb0ELb0ELb0ELb0ELi2ELi4ELi4ELi4ELb0EEENS1_21CollectiveEpilogueBwdISA_SB_SD_Li256ELb1ELb0ELi2EEENS1_19SingleTileSchedulerILb1ELb0ELb0ELi128EEEEEEEEEvNT_6ParamsE$_ZN4cute3eso3ESOILb0ELb0EJiiNS_1CILi0EEEEEC2ERKiS6_RKS3_ - $_ZN7cutlass13device_kernelIN5flash19enable_sm80_to_sm89INS1_16FlashAttnBwdSm80INS1_25CollectiveMainloopBwdSm80ILi2ELi2EN4cute5tupleIJNS5_1CILi128EEES8_NS7_ILi64EEEEEENS_10bfloat16_tEfNS_4arch4Sm80ELb0ELb1ELb1ELb1ELb0ELb0ELb0ELb0ELi2ELi4ELi4ELi4ELb0EEENS1_21CollectiveEpilogueBwdISA_SB_SD_Li256ELb1ELb0ELi2EEENS1_19SingleTileSchedulerILb1ELb0ELb0ELi128EEEEEEEEEvNT_6ParamsE$_ZN4cute3eso3ESOILb0ELb0EJiiEEC2ERKiS4_)
$_ZN7cutlass13device_kernelIN5flash19enable_sm80_to_sm89INS1_16FlashAttnBwdSm80INS1_25CollectiveMainloopBwdSm80ILi2ELi2EN4cute5tupleIJNS5_1CILi128EEES8_NS7_ILi64EEEEEENS_10bfloat16_tEfNS_4arch4Sm80ELb0ELb1ELb1ELb1ELb0ELb0ELb0ELb0ELi2ELi4ELi4ELi4ELb0EEENS1_21CollectiveEpilogueBwdISA_SB_SD_Li256ELb1ELb0ELi2EEENS1_19SingleTileSchedulerILb1ELb0ELb0ELi128EEEEEEEEEvNT_6ParamsE$_ZN4cute3eso3ESOILb0ELb0EJiiEEC2ERKiS4_:
        /* <DEDUP_REMOVED lines=8> */
        .type           $_ZN7cutlass13device_kernelIN5flash19enable_sm80_to_sm89INS1_16FlashAttnBwdSm80INS1_25CollectiveMainloopBwdSm80ILi2ELi2EN4cute5tupleIJNS5_1CILi128EEES8_NS7_ILi64EEEEEENS_10bfloat16_tEfNS_4arch4Sm80ELb0ELb1ELb1ELb1ELb0ELb0ELb0ELb0ELi2ELi4ELi4ELi4ELb0EEENS1_21CollectiveEpilogueBwdISA_SB_SD_Li256ELb1ELb0ELi2EEENS1_19SingleTileSchedulerILb1ELb0ELb0ELi128EEEEEEEEEvNT_6ParamsE$_ZN4cute3eso3ESOILb0ELb0EJiiNS_1CILi0EEEEEC2ERKiS6_RKS3_,@function
        .size           $_ZN7cutlass13device_kernelIN5flash19enable_sm80_to_sm89INS1_16FlashAttnBwdSm80INS1_25CollectiveMainloopBwdSm80ILi2ELi2EN4cute5tupleIJNS5_1CILi128EEES8_NS7_ILi64EEEEEENS_10bfloat16_tEfNS_4arch4Sm80ELb0ELb1ELb1ELb1ELb0ELb0ELb0ELb0ELi2ELi4ELi4ELi4ELb0EEENS1_21CollectiveEpilogueBwdISA_SB_SD_Li256ELb1ELb0ELi2EEENS1_19SingleTileSchedulerILb1ELb0ELb0ELi128EEEEEEEEEvNT_6ParamsE$_ZN4cute3eso3ESOILb0ELb0EJiiNS_1CILi0EEEEEC2ERKiS6_RKS3_,($_ZN7cutlass13device_kernelIN5flash19enable_sm80_to_sm89INS1_16FlashAttnBwdSm80INS1_25CollectiveMainloopBwdSm80ILi2ELi2EN4cute5tupleIJNS5_1CILi128EEES8_NS7_ILi64EEEEEENS_10bfloat16_tEfNS_4arch4Sm80ELb0ELb1ELb1ELb1ELb0ELb0ELb0ELb0ELi2ELi4ELi4ELi4ELb0EEENS1_21CollectiveEpilogueBwdISA_SB_SD_Li256ELb1ELb0ELi2EEENS1_19SingleTileSchedulerILb1ELb0ELb0ELi128EEEEEEEEEvNT_6ParamsE$_ZN4cute3eso3ESOILb0ELb0EJiiNS_1CILi1024EEEEEC2ERKiS6_RKS3_ - $_ZN7cutlass13device_kernelIN5flash19enable_sm80_to_sm89INS1_16FlashAttnBwdSm80INS1_25CollectiveMainloopBwdSm80ILi2ELi2EN4cute5tupleIJNS5_1CILi128EEES8_NS7_ILi64EEEEEENS_10bfloat16_tEfNS_4arch4Sm80ELb0ELb1ELb1ELb1ELb0ELb0ELb0ELb0ELi2ELi4ELi4ELi4ELb0EEENS1_21CollectiveEpilogueBwdISA_SB_SD_Li256ELb1ELb0ELi2EEENS1_19SingleTileSchedulerILb1ELb0ELb0ELi128EEEEEEEEEvNT_6ParamsE$_ZN4cute3eso3ESOILb0ELb0EJiiNS_1CILi0EEEEEC2ERKiS6_RKS3_)
$_ZN7cutlass13device_kernelIN5flash19enable_sm80_to_sm89INS1_16FlashAttnBwdSm80INS1_25CollectiveMainloopBwdSm80ILi2ELi2EN4cute5tupleIJNS5_1CILi128EEES8_NS7_ILi64EEEEEENS_10bfloat16_tEfNS_4arch4Sm80ELb0ELb1ELb1ELb1ELb0ELb0ELb0ELb0ELi2ELi4ELi4ELi4ELb0EEENS1_21CollectiveEpilogueBwdISA_SB_SD_Li256ELb1ELb0ELi2EEENS1_19SingleTileSchedulerILb1ELb0ELb0ELi128EEEEEEEEEvNT_6ParamsE$_ZN4cute3eso3ESOILb0ELb0EJiiNS_1CILi0EEEEEC2ERKiS6_RKS3_:
[----:B------:R-:W-:Y:S02]  /*8080*/  IADD3 R6, R6, -c[0x0][0x20], RZ ;  /* 0x8000080006067a10 */ /* 0x000fe40007ffe0ff */
[----:B------:R-:W-:-:S03]  /*8090*/  IADD3 R3, R5, -c[0x0][0x20], RZ ;  /* 0x8000080005037a10 */ /* 0x000fc60007ffe0ff */
[----:B------:R1:W-:Y:S04]  /*80a0*/  STL [R6], R7 ;  /* 0x0000000706007387 */ /* 0x0003e80000100800 */
[----:B------:R-:W2:Y:S01]  /*80b0*/  LDL R3, [R3] ;  /* 0x0000000003037983 */ /* 0x000ea20000100800 */
[----:B------:R-:W-:-:S03]  /*80c0*/  IMAD.MOV.U32 R11, RZ, RZ, 0x0 ;  /* 0x00000000ff0b7424 */ /* 0x000fc600078e00ff */
[----:B--2---:R1:W-:Y:S01]  /*80d0*/  STL [R6+0x4], R3 ;  /* 0x0000040306007387 */ /* 0x0043e20000100800 */
[----:B------:R-:W-:Y:S05]  /*80e0*/  RET.REL.NODEC R10 `(_ZN7cutlass13device_kernelIN5flash19enable_sm80_to_sm89INS1_16FlashAttnBwdSm80INS1_25CollectiveMainloopBwdSm80ILi2ELi2EN4cute5tupleIJNS5_1CILi128EEES8_NS7_ILi64EEEEEENS_10bfloat16_tEfNS_4arch4Sm80ELb0ELb1ELb1ELb1ELb0ELb0ELb0ELb0ELi2ELi4ELi4ELi4ELb0EEENS1_21CollectiveEpilogueBwdISA_SB_SD_Li256ELb1ELb0ELi2EEENS1_19SingleTileSchedulerILb1ELb0ELb0ELi128EEEEEEEEEvNT_6ParamsE) ;  /* 0xffff7f100a007950 */ /* 0x000fea0003c3ffff */
        .type           $_ZN7cutlass13device_kernelIN5flash19enable_sm80_to_sm89INS1_16FlashAttnBwdSm80INS1_25CollectiveMainloopBwdSm80ILi2ELi2EN4cute5tupleIJNS5_1CILi128EEES8_NS7_ILi64EEEEEENS_10bfloat16_tEfNS_4arch4Sm80ELb0ELb1ELb1ELb1ELb0ELb0ELb0ELb0ELi2ELi4ELi4ELi4ELb0EEENS1_21CollectiveEpilogueBwdISA_SB_SD_Li256ELb1ELb0ELi2EEENS1_19SingleTileSchedulerILb1ELb0ELb0ELi128EEEEEEEEEvNT_6ParamsE$_ZN4cute3eso3ESOILb0ELb0EJiiNS_1CILi1024EEEEEC2ERKiS6_RKS3_,@function
        .size           $_ZN7cutlass13device_kernelIN5flash19enable_sm80_to_sm89INS1_16FlashAttnBwdSm80INS1_25CollectiveMainloopBwdSm80ILi2ELi2EN4cute5tupleIJNS5_1CILi128EEES8_NS7_ILi64EEEEEENS_10bfloat16_tEfNS_4arch4Sm80ELb0ELb1ELb1ELb1ELb0ELb0ELb0ELb0ELi2ELi4ELi4ELi4ELb0EEENS1_21CollectiveEpilogueBwdISA_SB_SD_Li256ELb1ELb0ELi2EEENS1_19SingleTileSchedulerILb1ELb0ELb0ELi128EEEEEEEEEvNT_6ParamsE$_ZN4cute3eso3ESOILb0ELb0EJiiNS_1CILi1024EEEEEC2ERKiS6_RKS3_,($_ZN7cutlass13device_kernelIN5flash19enable_sm80_to_sm89INS1_16FlashAttnBwdSm80INS1_25CollectiveMainloopBwdSm80ILi2ELi2EN4cute5tupleIJNS5_1CILi128EEES8_NS7_ILi64EEEEEENS_10bfloat16_tEfNS_4arch4Sm80ELb0ELb1ELb1ELb1ELb0ELb0ELb0ELb0ELi2ELi4ELi4ELi4ELb0EEENS1_21CollectiveEpilogueBwdISA_SB_SD_Li256ELb1ELb0ELi2EEENS1_19SingleTileSchedulerILb1ELb0ELb0ELi128EEEEEEEEEvNT_6ParamsE$_ZN4cute3eso3ESOILb0ELb0EJiiNS_1CILi144EEENS2_ILi512EEEEEC2ERKiS7_RKS3_RKS4_ - $_ZN7cutlass13device_kernelIN5flash19enable_sm80_to_sm89INS1_16FlashAttnBwdSm80INS1_25CollectiveMainloopBwdSm80ILi2ELi2EN4cute5tupleIJNS5_1CILi128EEES8_NS7_ILi64EEEEEENS_10bfloat16_tEfNS_4arch4Sm80ELb0ELb1ELb1ELb1ELb0ELb0ELb0ELb0ELi2ELi4ELi4ELi4ELb0EEENS1_21CollectiveEpilogueBwdISA_SB_SD_Li256ELb1ELb0ELi2EEENS1_19SingleTileSchedulerILb1ELb0ELb0ELi128EEEEEEEEEvNT_6ParamsE$_ZN4cute3eso3ESOILb0ELb0EJiiNS_1CILi1024EEEEEC2ERKiS6_RKS3_)
$_ZN7cutlass13device_kernelIN5flash19enable_sm80_to_sm89INS1_16FlashAttnBwdSm80INS1_25CollectiveMainloopBwdSm80ILi2ELi2EN4cute5tupleIJNS5_1CILi128EEES8_NS7_ILi64EEEEEENS_10bfloat16_tEfNS_4arch4Sm80ELb0ELb1ELb1ELb1ELb0ELb0ELb0ELb0ELi2ELi4ELi4ELi4ELb0EEENS1_21CollectiveEpilogueBwdISA_SB_SD_Li256ELb1ELb0ELi2EEENS1_19SingleTileSchedulerILb1ELb0ELb0ELi128EEEEEEEEEvNT_6ParamsE$_ZN4cute3eso3ESOILb0ELb0EJiiNS_1CILi1024EEEEEC2ERKiS6_RKS3_:
[----:B------:R-:W-:Y:S02]  /*80f0*/  IADD3 R3, R3, -c[0x0][0x20], RZ ;  /* 0x8000080003037a10 */ /* 0x000fe40007ffe0ff */
[----:B------:R-:W-:-:S03]  /*8100*/  IADD3 R2, R2, -c[0x0][0x20], RZ ;  /* 0x8000080002027a10 */ /* 0x000fc60007ffe0ff */
[----:B------:R1:W-:Y:S04]  /*8110*/  STL [R3], R8 ;  /* 0x0000000803007387 */ /* 0x0003e80000100800 */
[----:B------:R-:W2:Y:S01]  /*8120*/  LDL R2, [R2] ;  /* 0x0000000002027983 */ /* 0x000ea20000100800 */
[----:B------:R-:W-:-:S03]  /*8130*/  IMAD.MOV.U32 R7, RZ, RZ, 0x0 ;  /* 0x00000000ff077424 */ /* 0x000fc600078e00ff */
[----:B--2---:R1:W-:Y:S01]  /*8140*/  STL [R3+0x4], R2 ;  /* 0x0000040203007387 */ /* 0x0043e20000100800 */
[----:B------:R-:W-:Y:S05]  /*8150*/  RET.REL.NODEC R6 `(_ZN7cutlass13device_kernelIN5flash19enable_sm80_to_sm89INS1_16FlashAttnBwdSm80INS1_25CollectiveMainloopBwdSm80ILi2ELi2EN4cute5tupleIJNS5_1CILi128EEES8_NS7_ILi64EEEEEENS_10bfloat16_tEfNS_4arch4Sm80ELb0ELb1ELb1ELb1ELb0ELb0ELb0ELb0ELi2ELi4ELi4ELi4ELb0EEENS1_21CollectiveEpilogueBwdISA_SB_SD_Li256ELb1ELb0ELi2EEENS1_19SingleTileSchedulerILb1ELb0ELb0ELi128EEEEEEEEEvNT_6ParamsE) ;  /* 0xffff7ea006007950 */ /* 0x000fea0003c3ffff */
        .type           $_ZN7cutlass13device_kernelIN5flash19enable_sm80_to_sm89INS1_16FlashAttnBwdSm80INS1_25CollectiveMainloopBwdSm80ILi2ELi2EN4cute5tupleIJNS5_1CILi128EEES8_NS7_ILi64EEEEEENS_10bfloat16_tEfNS_4arch4Sm80ELb0ELb1ELb1ELb1ELb0ELb0ELb0ELb0ELi2ELi4ELi4ELi4ELb0EEENS1_21CollectiveEpilogueBwdISA_SB_SD_Li256ELb1ELb0ELi2EEENS1_19SingleTileSchedulerILb1ELb0ELb0ELi128EEEEEEEEEvNT_6ParamsE$_ZN4cute3eso3ESOILb0ELb0EJiiNS_1CILi144EEENS2_ILi512EEEEEC2ERKiS7_RKS3_RKS4_,@function
        .size           $_ZN7cutlass13device_kernelIN5flash19enable_sm80_to_sm89INS1_16FlashAttnBwdSm80INS1_25CollectiveMainloopBwdSm80ILi2ELi2EN4cute5tupleIJNS5_1CILi128EEES8_NS7_ILi64EEEEEENS_10bfloat16_tEfNS_4arch4Sm80ELb0ELb1ELb1ELb1ELb0ELb0ELb0ELb0ELi2ELi4ELi4ELi4ELb0EEENS1_21CollectiveEpilogueBwdISA_SB_SD_Li256ELb1ELb0ELi2EEENS1_19SingleTileSchedulerILb1ELb0ELb0ELi128EEEEEEEEEvNT_6ParamsE$_ZN4cute3eso3ESOILb0ELb0EJiiNS_1CILi144EEENS2_ILi512EEEEEC2ERKiS7_RKS3_RKS4_,($_ZN7cutlass13device_kernelIN5flash19enable_sm80_to_sm89INS1_16FlashAttnBwdSm80INS1_25CollectiveMainloopBwdSm80ILi2ELi2EN4cute5tupleIJNS5_1CILi128EEES8_NS7_ILi64EEEEEENS_10bfloat16_tEfNS_4arch4Sm80ELb0ELb1ELb1ELb1ELb0ELb0ELb0ELb0ELi2ELi4ELi4ELi4ELb0EEENS1_21CollectiveEpilogueBwdISA_SB_SD_Li256ELb1ELb0ELi2EEENS1_19SingleTileSchedulerILb1ELb0ELb0ELi128EEEEEEEEEvNT_6ParamsE$_ZN4cute3eso3ESOILb0ELb0EJiiNS_1CILi72EEENS2_ILi512EEEEEC2ERKiS7_RKS3_RKS4_ - $_ZN7cutlass13device_kernelIN5flash19enable_sm80_to_sm89INS1_16FlashAttnBwdSm80INS1_25CollectiveMainloopBwdSm80ILi2ELi2EN4cute5tupleIJNS5_1CILi128EEES8_NS7_ILi64EEEEEENS_10bfloat16_tEfNS_4arch4Sm80ELb0ELb1ELb1ELb1ELb0ELb0ELb0ELb0ELi2ELi4ELi4ELi4ELb0EEENS1_21CollectiveEpilogueBwdISA_SB_SD_Li256ELb1ELb0ELi2EEENS1_19SingleTileSchedulerILb1ELb0ELb0ELi128EEEEEEEEEvNT_6ParamsE$_ZN4cute3eso3ESOILb0ELb0EJiiNS_1CILi144EEENS2_ILi512EEEEEC2ERKiS7_RKS3_RKS4_)
$_ZN7cutlass13device_kernelIN5flash19enable_sm80_to_sm89INS1_16FlashAttnBwdSm80INS1_25CollectiveMainloopBwdSm80ILi2ELi2EN4cute5tupleIJNS5_1CILi128EEES8_NS7_ILi64EEEEEENS_10bfloat16_tEfNS_4arch4Sm80ELb0ELb1ELb1ELb1ELb0ELb0ELb0ELb0ELi2ELi4ELi4ELi4ELb0EEENS1_21CollectiveEpilogueBwdISA_SB_SD_Li256ELb1ELb0ELi2EEENS1_19SingleTileSchedulerILb1ELb0ELb0ELi128EEEEEEEEEvNT_6ParamsE$_ZN4cute3eso3ESOILb0ELb0EJiiNS_1CILi144EEENS2_ILi512EEEEEC2ERKiS7_RKS3_RKS4_:
        /* <DEDUP_REMOVED lines=8> */
        .type           $_ZN7cutlass13device_kernelIN5flash19enable_sm80_to_sm89INS1_16FlashAttnBwdSm80INS1_25CollectiveMainloopBwdSm80ILi2ELi2EN4cute5tupleIJNS5_1CILi128EEES8_NS7_ILi64EEEEEENS_10bfloat16_tEfNS_4arch4Sm80ELb0ELb1ELb1ELb1ELb0ELb0ELb0ELb0ELi2ELi4ELi4ELi4ELb0EEENS1_21CollectiveEpilogueBwdISA_SB_SD_Li256ELb1ELb0ELi2EEENS1_19SingleTileSchedulerILb1ELb0ELb0ELi128EEEEEEEEEvNT_6ParamsE$_ZN4cute3eso3ESOILb0ELb0EJiiNS_1CILi72EEENS2_ILi512EEEEEC2ERKiS7_RKS3_RKS4_,@function
        .size           $_ZN7cutlass13device_kernelIN5flash19enable_sm80_to_sm89INS1_16FlashAttnBwdSm80INS1_25CollectiveMainloopBwdSm80ILi2ELi2EN4cute5tupleIJNS5_1CILi128EEES8_NS7_ILi64EEEEEENS_10bfloat16_tEfNS_4arch4Sm80ELb0ELb1ELb1ELb1ELb0ELb0ELb0ELb0ELi2ELi4ELi4ELi4ELb0EEENS1_21CollectiveEpilogueBwdISA_SB_SD_Li256ELb1ELb0ELi2EEENS1_19SingleTileSchedulerILb1ELb0ELb0ELi128EEEEEEEEEvNT_6ParamsE$_ZN4cute3eso3ESOILb0ELb0EJiiNS_1CILi72EEENS2_ILi512EEEEEC2ERKiS7_RKS3_RKS4_,($_ZN7cutlass13device_kernelIN5flash19enable_sm80_to_sm89INS1_16FlashAttnBwdSm80INS1_25CollectiveMainloopBwdSm80ILi2ELi2EN4cute5tupleIJNS5_1CILi128EEES8_NS7_ILi64EEEEEENS_10bfloat16_tEfNS_4arch4Sm80ELb0ELb1ELb1ELb1ELb0ELb0ELb0ELb0ELi2ELi4ELi4ELi4ELb0EEENS1_21CollectiveEpilogueBwdISA_SB_SD_Li256ELb1ELb0ELi2EEENS1_19SingleTileSchedulerILb1ELb0ELb0ELi128EEEEEEEEEvNT_6ParamsE$_ZN4cute3eso3ESOILb0ELb0EJiiNS_1CILi8192EEEEEC2ERKiS6_RKS3_ - $_ZN7cutlass13device_kernelIN5flash19enable_sm80_to_sm89INS1_16FlashAttnBwdSm80INS1_25CollectiveMainloopBwdSm80ILi2ELi2EN4cute5tupleIJNS5_1CILi128EEES8_NS7_ILi64EEEEEENS_10bfloat16_tEfNS_4arch4Sm80ELb0ELb1ELb1ELb1ELb0ELb0ELb0ELb0ELi2ELi4ELi4ELi4ELb0EEENS1_21CollectiveEpilogueBwdISA_SB_SD_Li256ELb1ELb0ELi2EEENS1_19SingleTileSchedulerILb1ELb0ELb0ELi128EEEEEEEEEvNT_6ParamsE$_ZN4cute3eso3ESOILb0ELb0EJiiNS_1CILi72EEENS2_ILi512EEEEEC2ERKiS7_RKS3_RKS4_)
$_ZN7cutlass13device_kernelIN5flash19enable_sm80_to_sm89INS1_16FlashAttnBwdSm80INS1_25CollectiveMainloopBwdSm80ILi2ELi2EN4cute5tupleIJNS5_1CILi128EEES8_NS7_ILi64EEEEEENS_10bfloat16_tEfNS_4arch4Sm80ELb0ELb1ELb1ELb1ELb0ELb0ELb0ELb0ELi2ELi4ELi4ELi4ELb0EEENS1_21CollectiveEpilogueBwdISA_SB_SD_Li256ELb1ELb0ELi2EEENS1_19SingleTileSchedulerILb1ELb0ELb0ELi128EEEEEEEEEvNT_6ParamsE$_ZN4cute3eso3ESOILb0ELb0EJiiNS_1CILi72EEENS2_ILi512EEEEEC2ERKiS7_RKS3_RKS4_:
[----:B------:R-:W-:Y:S02]  /*81e0*/  IADD3 R4, R3, -c[0x0][0x20], RZ ;  /* 0x8000080003047a10 */ /* 0x000fe40007ffe0ff */
[----:B------:R-:W-:-:S03]  /*81f0*/  IADD3 R3, R7, -c[0x0][0x20], RZ ;  /* 0x8000080007037a10 */ /* 0x000fc60007ffe0ff */
[----:B------:R1:W-:Y:S04]  /*8200*/  STL [R4], R5 ;  /* 0x0000000504007387 */ /* 0x0003e80000100800 */
[----:B------:R-:W2:Y:S01]  /*8210*/  LDL R3, [R3] ;  /* 0x0000000003037983 */ /* 0x000ea20000100800 */
[----:B------:R-:W-:-:S03]  /*8220*/  IMAD.MOV.U32 R7, RZ, RZ, 0x0 ;  /* 0x00000000ff077424 */ /* 0x000fc600078e00ff */
[----:B--2---:R1:W-:Y:S01]  /*8230*/  STL [R4+0x4], R3 ;  /* 0x0000040304007387 */ /* 0x0043e20000100800 */
[----:B------:R-:W-:Y:S05]  /*8240*/  RET.REL.NODEC R6 `(_ZN7cutlass13device_kernelIN5flash19enable_sm80_to_sm89INS1_16FlashAttnBwdSm80INS1_25CollectiveMainloopBwdSm80ILi2ELi2EN4cute5tupleIJNS5_1CILi128EEES8_NS7_ILi64EEEEEENS_10bfloat16_tEfNS_4arch4Sm80ELb0ELb1ELb1ELb1ELb0ELb0ELb0ELb0ELi2ELi4ELi4ELi4ELb0EEENS1_21CollectiveEpilogueBwdISA_SB_SD_Li256ELb1ELb0ELi2EEENS1_19SingleTileSchedulerILb1ELb0ELb0ELi128EEEEEEEEEvNT_6ParamsE) ;  /* 0xffff7db006007950 */ /* 0x000fea0003c3ffff */
        .type           $_ZN7cutlass13device_kernelIN5flash19enable_sm80_to_sm89INS1_16FlashAttnBwdSm80INS1_25CollectiveMainloopBwdSm80ILi2ELi2EN4cute5tupleIJNS5_1CILi128EEES8_NS7_ILi64EEEEEENS_10bfloat16_tEfNS_4arch4Sm80ELb0ELb1ELb1ELb1ELb0ELb0ELb0ELb0ELi2ELi4ELi4ELi4ELb0EEENS1_21CollectiveEpilogueBwdISA_SB_SD_Li256ELb1ELb0ELi2EEENS1_19SingleTileSchedulerILb1ELb0ELb0ELi128EEEEEEEEEvNT_6ParamsE$_ZN4cute3eso3ESOILb0ELb0EJiiNS_1CILi8192EEEEEC2ERKiS6_RKS3_,@function
        .size           $_ZN7cutlass13device_kernelIN5flash19enable_sm80_to_sm89INS1_16FlashAttnBwdSm80INS1_25CollectiveMainloopBwdSm80ILi2ELi2EN4cute5tupleIJNS5_1CILi128EEES8_NS7_ILi64EEEEEENS_10bfloat16_tEfNS_4arch4Sm80ELb0ELb1ELb1ELb1ELb0ELb0ELb0ELb0ELi2ELi4ELi4ELi4ELb0EEENS1_21CollectiveEpilogueBwdISA_SB_SD_Li256ELb1ELb0ELi2EEENS1_19SingleTileSchedulerILb1ELb0ELb0ELi128EEEEEEEEEvNT_6ParamsE$_ZN4cute3eso3ESOILb0ELb0EJiiNS_1CILi8192EEEEEC2ERKiS6_RKS3_,($_ZN7cutlass13device_kernelIN5flash19enable_sm80_to_sm89INS1_16FlashAttnBwdSm80INS1_25CollectiveMainloopBwdSm80ILi2ELi2EN4cute5tupleIJNS5_1CILi128EEES8_NS7_ILi64EEEEEENS_10bfloat16_tEfNS_4arch4Sm80ELb0ELb1ELb1ELb1ELb0ELb0ELb0ELb0ELi2ELi4ELi4ELi4ELb0EEENS1_21CollectiveEpilogueBwdISA_SB_SD_Li256ELb1ELb0ELi2EEENS1_19SingleTileSchedulerILb1ELb0ELb0ELi128EEEEEEEEEvNT_6ParamsE$_ZN4cute3eso3ESOILb0ELb0EJiiiEEC2ERKiS4_S4_ - $_ZN7cutlass13device_kernelIN5flash19enable_sm80_to_sm89INS1_16FlashAttnBwdSm80INS1_25CollectiveMainloopBwdSm80ILi2ELi2EN4cute5tupleIJNS5_1CILi128EEES8_NS7_ILi64EEEEEENS_10bfloat16_tEfNS_4arch4Sm80ELb0ELb1ELb1ELb1ELb0ELb0ELb0ELb0ELi2ELi4ELi4ELi4ELb0EEENS1_21CollectiveEpilogueBwdISA_SB_SD_Li256ELb1ELb0ELi2EEENS1_19SingleTileSchedulerILb1ELb0ELb0ELi128EEEEEEEEEvNT_6ParamsE$_ZN4cute3eso3ESOILb0ELb0EJiiNS_1CILi8192EEEEEC2ERKiS6_RKS3_)
$_ZN7cutlass13device_kernelIN5flash19enable_sm80_to_sm89INS1_16FlashAttnBwdSm80INS1_25CollectiveMainloopBwdSm80ILi2ELi2EN4cute5tupleIJNS5_1CILi128EEES8_NS7_ILi64EEEEEENS_10bfloat16_tEfNS_4arch4Sm80ELb0ELb1ELb1ELb1ELb0ELb0ELb0ELb0ELi2ELi4ELi4ELi4ELb0EEENS1_21CollectiveEpilogueBwdISA_SB_SD_Li256ELb1ELb0ELi2EEENS1_19SingleTileSchedulerILb1ELb0ELb0ELi128EEEEEEEEEvNT_6ParamsE$_ZN4cute3eso3ESOILb0ELb0EJiiNS_1CILi8192EEEEEC2ERKiS6_RKS3_:
[----:B------:R-:W-:Y:S02]  /*8250*/  IADD3 R3, R3, -c[0x0][0x20], RZ ;  /* 0x8000080003037a10 */ /* 0x000fe40007ffe0ff */
[----:B------:R-:W-:-:S03]  /*8260*/  IADD3 R2, R2, -c[0x0][0x20], RZ ;  /* 0x8000080002027a10 */ /* 0x000fc60007ffe0ff */
[----:B------:R1:W-:Y:S04]  /*8270*/  STL [R3], R10 ;  /* 0x0000000a03007387 */ /* 0x0003e80000100800 */
[----:B------:R-:W2:Y:S01]  /*8280*/  LDL R2, [R2] ;  /* 0x0000000002027983 */ /* 0x000ea20000100800 */
[----:B------:R-:W-:-:S03]  /*8290*/  IMAD.MOV.U32 R9, RZ, RZ, 0x0 ;  /* 0x00000000ff097424 */ /* 0x000fc600078e00ff */
[----:B--2---:R1:W-:Y:S01]  /*82a0*/  STL [R3+0x4], R2 ;  /* 0x0000040203007387 */ /* 0x0043e20000100800 */
[----:B------:R-:W-:Y:S05]  /*82b0*/  RET.REL.NODEC R8 `(_ZN7cutlass13device_kernelIN5flash19enable_sm80_to_sm89INS1_16FlashAttnBwdSm80INS1_25CollectiveMainloopBwdSm80ILi2ELi2EN4cute5tupleIJNS5_1CILi128EEES8_NS7_ILi64EEEEEENS_10bfloat16_tEfNS_4arch4Sm80ELb0ELb1ELb1ELb1ELb0ELb0ELb0ELb0ELi2ELi4ELi4ELi4ELb0EEENS1_21CollectiveEpilogueBwdISA_SB_SD_Li256ELb1ELb0ELi2EEENS1_19SingleTileSchedulerILb1ELb0ELb0ELi128EEEEEEEEEvNT_6ParamsE) ;  /* 0xffff7d4008007950 */ /* 0x000fea0003c3ffff */
        .type           $_ZN7cutlass13device_kernelIN5flash19enable_sm80_to_sm89INS1_16FlashAttnBwdSm80INS1_25CollectiveMainloopBwdSm80ILi2ELi2EN4cute5tupleIJNS5_1CILi128EEES8_NS7_ILi64EEEEEENS_10bfloat16_tEfNS_4arch4Sm80ELb0ELb1ELb1ELb1ELb0ELb0ELb0ELb0ELi2ELi4ELi4ELi4ELb0EEENS1_21CollectiveEpilogueBwdISA_SB_SD_Li256ELb1ELb0ELi2EEENS1_19SingleTileSchedulerILb1ELb0ELb0ELi128EEEEEEEEEvNT_6ParamsE$_ZN4cute3eso3ESOILb0ELb0EJiiiEEC2ERKiS4_S4_,@function
        .size           $_ZN7cutlass13device_kernelIN5flash19enable_sm80_to_sm89INS1_16FlashAttnBwdSm80INS1_25CollectiveMainloopBwdSm80ILi2ELi2EN4cute5tupleIJNS5_1CILi128EEES8_NS7_ILi64EEEEEENS_10bfloat16_tEfNS_4arch4Sm80ELb0ELb1ELb1ELb1ELb0ELb0ELb0ELb0ELi2ELi4ELi4ELi4ELb0EEENS1_21CollectiveEpilogueBwdISA_SB_SD_Li256ELb1ELb0ELi2EEENS1_19SingleTileSchedulerILb1ELb0ELb0ELi128EEEEEEEEEvNT_6ParamsE$_ZN4cute3eso3ESOILb0ELb0EJiiiEEC2ERKiS4_S4_,($_ZN7cutlass13device_kernelIN5flash19enable_sm80_to_sm89INS1_16FlashAttnBwdSm80INS1_25CollectiveMainloopBwdSm80ILi2ELi2EN4cute5tupleIJNS5_1CILi128EEES8_NS7_ILi64EEEEEENS_10bfloat16_tEfNS_4arch4Sm80ELb0ELb1ELb1ELb1ELb0ELb0ELb0ELb0ELi2ELi4ELi4ELi4ELb0EEENS1_21CollectiveEpilogueBwdISA_SB_SD_Li256ELb1ELb0ELi2EEENS1_19SingleTileSchedulerILb1ELb0ELb0ELi128EEEEEEEEEvNT_6ParamsE$_ZN4cute3eso3ESOILb0ELb0EJiiiNS_1CILi0EEEEEC2ERKiS6_S6_RKS3_ - $_ZN7cutlass13device_kernelIN5flash19enable_sm80_to_sm89INS1_16FlashAttnBwdSm80INS1_25CollectiveMainloopBwdSm80ILi2ELi2EN4cute5tupleIJNS5_1CILi128EEES8_NS7_ILi64EEEEEENS_10bfloat16_tEfNS_4arch4Sm80ELb0ELb1ELb1ELb1ELb0ELb0ELb0ELb0ELi2ELi4ELi4ELi4ELb0EEENS1_21CollectiveEpilogueBwdISA_SB_SD_Li256ELb1ELb0ELi2EEENS1_19SingleTileSchedulerILb1ELb0ELb0ELi128EEEEEEEEEvNT_6ParamsE$_ZN4cute3eso3ESOILb0ELb0EJiiiEEC2ERKiS4_S4_)
$_ZN7cutlass13device_kernelIN5flash19enable_sm80_to_sm89INS1_16FlashAttnBwdSm80INS1_25CollectiveMainloopBwdSm80ILi2ELi2EN4cute5tupleIJNS5_1CILi128EEES8_NS7_ILi64EEEEEENS_10bfloat16_tEfNS_4arch4Sm80ELb0ELb1ELb1ELb1ELb0ELb0ELb0ELb0ELi2ELi4ELi4ELi4ELb0EEENS1_21CollectiveEpilogueBwdISA_SB_SD_Li256ELb1ELb0ELi2EEENS1_19SingleTileSchedulerILb1ELb0ELb0ELi128EEEEEEEEEvNT_6ParamsE$_ZN4cute3eso3ESOILb0ELb0EJiiiEEC2ERKiS4_S4_:
        /* <DEDUP_REMOVED lines=9> */
[----:B------:R-:W-:Y:S05]  /*8350*/  RET.REL.NODEC R4 `(_ZN7cutlass13device_kernelIN5flash19enable_sm80_to_sm89INS1_16FlashAttnBwdSm80INS1_25CollectiveMainloopBwdSm80ILi2ELi2EN4cute5tupleIJNS5_1CILi128EEES8_NS7_ILi64EEEEEENS_10bfloat16_tEfNS_4arch4Sm80ELb0ELb1ELb1ELb1ELb0ELb0ELb0ELb0ELi2ELi4ELi4ELi4ELb0EEENS1_21CollectiveEpilogueBwdISA_SB_SD_Li256ELb1ELb0ELi2EEENS1_19SingleTileSchedulerILb1ELb0ELb0ELi128EEEEEEEEEvNT_6ParamsE) ;  /* 0xffff7ca004007950 */ /* 0x000fea0003c3ffff */
        .type           $_ZN7cutlass13device_kernelIN5flash19enable_sm80_to_sm89INS1_16FlashAttnBwdSm80INS1_25CollectiveMainloopBwdSm80ILi2ELi2EN4cute5tupleIJNS5_1CILi128EEES8_NS7_ILi64EEEEEENS_10bfloat16_tEfNS_4arch4Sm80ELb0ELb1ELb1ELb1ELb0ELb0ELb0ELb0ELi2ELi4ELi4ELi4ELb0EEENS1_21CollectiveEpilogueBwdISA_SB_SD_Li256ELb1ELb0ELi2EEENS1_19SingleTileSchedulerILb1ELb0ELb0ELi128EEEEEEEEEvNT_6ParamsE$_ZN4cute3eso3ESOILb0ELb0EJiiiNS_1CILi0EEEEEC2ERKiS6_S6_RKS3_,@function
        .size           $_ZN7cutlass13device_kernelIN5flash19enable_sm80_to_sm89INS1_16FlashAttnBwdSm80INS1_25CollectiveMainloopBwdSm80ILi2ELi2EN4cute5tupleIJNS5_1CILi128EEES8_NS7_ILi64EEEEEENS_10bfloat16_tEfNS_4arch4Sm80ELb0ELb1ELb1ELb1ELb0ELb0ELb0ELb0ELi2ELi4ELi4ELi4ELb0EEENS1_21CollectiveEpilogueBwdISA_SB_SD_Li256ELb1ELb0ELi2EEENS1_19SingleTileSchedulerILb1ELb0ELb0ELi128EEEEEEEEEvNT_6ParamsE$_ZN4cute3eso3ESOILb0ELb0EJiiiNS_1CILi0EEEEEC2ERKiS6_S6_RKS3_,($_ZN7cutlass13device_kernelIN5flash19enable_sm80_to_sm89INS1_16FlashAttnBwdSm80INS1_25CollectiveMainloopBwdSm80ILi2ELi2EN4cute5tupleIJNS5_1CILi128EEES8_NS7_ILi64EEEEEENS_10bfloat16_tEfNS_4arch4Sm80ELb0ELb1ELb1ELb1ELb0ELb0ELb0ELb0ELi2ELi4ELi4ELi4ELb0EEENS1_21CollectiveEpilogueBwdISA_SB_SD_Li256ELb1ELb0ELi2EEENS1_19SingleTileSchedulerILb1ELb0ELb0ELi128EEEEEEEEEvNT_6ParamsE$_ZN4cute3eso3ESOILb0ELb0EJiiiNS_1CILi144EEENS2_ILi512EEEEEC2ERKiS7_S7_RKS3_RKS4_ - $_ZN7cutlass13device_kernelIN5flash19enable_sm80_to_sm89INS1_16FlashAttnBwdSm80INS1_25CollectiveMainloopBwdSm80ILi2ELi2EN4cute5tupleIJNS5_1CILi128EEES8_NS7_ILi64EEEEEENS_10bfloat16_tEfNS_4arch4Sm80ELb0ELb1ELb1ELb1ELb0ELb0ELb0ELb0ELi2ELi4ELi4ELi4ELb0EEENS1_21CollectiveEpilogueBwdISA_SB_SD_Li256ELb1ELb0ELi2EEENS1_19SingleTileSchedulerILb1ELb0ELb0ELi128EEEEEEEEEvNT_6ParamsE$_ZN4cute3eso3ESOILb0ELb0EJiiiNS_1CILi0EEEEEC2ERKiS6_S6_RKS3_)
$_ZN7cutlass13device_kernelIN5flash19enable_sm80_to_sm89INS1_16FlashAttnBwdSm80INS1_25CollectiveMainloopBwdSm80ILi2ELi2EN4cute5tupleIJNS5_1CILi128EEES8_NS7_ILi64EEEEEENS_10bfloat16_tEfNS_4arch4Sm80ELb0ELb1ELb1ELb1ELb0ELb0ELb0ELb0ELi2ELi4ELi4ELi4ELb0EEENS1_21CollectiveEpilogueBwdISA_SB_SD_Li256ELb1ELb0ELi2EEENS1_19SingleTileSchedulerILb1ELb0ELb0ELi128EEEEEEEEEvNT_6ParamsE$_ZN4cute3eso3ESOILb0ELb0EJiiiNS_1CILi0EEEEEC2ERKiS6_S6_RKS3_:
        /* <DEDUP_REMOVED lines=9> */
[----:B------:R-:W-:Y:S05]  /*83f0*/  RET.REL.NODEC R6 `(_ZN7cutlass13device_kernelIN5flash19enable_sm80_to_sm89INS1_16FlashAttnBwdSm80INS1_25CollectiveMainloopBwdSm80ILi2ELi2EN4cute5tupleIJNS5_1CILi128EEES8_NS7_ILi64EEEEEENS_10bfloat16_tEfNS_4arch4Sm80ELb0ELb1ELb1ELb1ELb0ELb0ELb0ELb0ELi2ELi4ELi4ELi4ELb0EEENS1_21CollectiveEpilogueBwdISA_SB_SD_Li256ELb1ELb0ELi2EEENS1_19SingleTileSchedulerILb1ELb0ELb0ELi128EEEEEEEEEvNT_6ParamsE) ;  /* 0xffff7c0006007950 */ /* 0x000fea0003c3ffff */
        .type           $_ZN7cutlass13device_kernelIN5flash19enable_sm80_to_sm89INS1_16FlashAttnBwdSm80INS1_25CollectiveMainloopBwdSm80ILi2ELi2EN4cute5tupleIJNS5_1CILi128EEES8_NS7_ILi64EEEEEENS_10bfloat16_tEfNS_4arch4Sm80ELb0ELb1ELb1ELb1ELb0ELb0ELb0ELb0ELi2ELi4ELi4ELi4ELb0EEENS1_21CollectiveEpilogueBwdISA_SB_SD_Li256ELb1ELb0ELi2EEENS1_19SingleTileSchedulerILb1ELb0ELb0ELi128EEEEEEEEEvNT_6ParamsE$_ZN4cute3eso3ESOILb0ELb0EJiiiNS_1CILi144EEENS2_ILi512EEEEEC2ERKiS7_S7_RKS3_RKS4_,@function
        .size           $_ZN7cutlass13device_kernelIN5flash19enable_sm80_to_sm89INS1_16FlashAttnBwdSm80INS1_25CollectiveMainloopBwdSm80ILi2ELi2EN4cute5tupleIJNS5_1CILi128EEES8_NS7_ILi64EEEEEENS_10bfloat16_tEfNS_4arch4Sm80ELb0ELb1ELb1ELb1ELb0ELb0ELb0ELb0ELi2ELi4ELi4ELi4ELb0EEENS1_21CollectiveEpilogueBwdISA_SB_SD_Li256ELb1ELb0ELi2EEENS1_19SingleTileSchedulerILb1ELb0ELb0ELi128EEEEEEEEEvNT_6ParamsE$_ZN4cute3eso3ESOILb0ELb0EJiiiNS_1CILi144EEENS2_ILi512EEEEEC2ERKiS7_S7_RKS3_RKS4_,($_ZN7cutlass13device_kernelIN5flash19enable_sm80_to_sm89INS1_16FlashAttnBwdSm80INS1_25CollectiveMainloopBwdSm80ILi2ELi2EN4cute5tupleIJNS5_1CILi128EEES8_NS7_ILi64EEEEEENS_10bfloat16_tEfNS_4arch4Sm80ELb0ELb1ELb1ELb1ELb0ELb0ELb0ELb0ELi2ELi4ELi4ELi4ELb0EEENS1_21CollectiveEpilogueBwdISA_SB_SD_Li256ELb1ELb0ELi2EEENS1_19SingleTileSchedulerILb1ELb0ELb0ELi128EEEEEEEEEvNT_6ParamsE$_ZN4cute3eso3ESOILb0ELb0EJiiiNS_1CILi72EEENS2_ILi512EEEEEC2ERKiS7_S7_RKS3_RKS4_ - $_ZN7cutlass13device_kernelIN5flash19enable_sm80_to_sm89INS1_16FlashAttnBwdSm80INS1_25CollectiveMainloopBwdSm80ILi2ELi2EN4cute5tupleIJNS5_1CILi128EEES8_NS7_ILi64EEEEEENS_10bfloat16_tEfNS_4arch4Sm80ELb0ELb1ELb1ELb1ELb0ELb0ELb0ELb0ELi2ELi4ELi4ELi4ELb0EEENS1_21CollectiveEpilogueBwdISA_SB_SD_Li256ELb1ELb0ELi2EEENS1_19SingleTileSchedulerILb1ELb0ELb0ELi128EEEEEEEEEvNT_6ParamsE$_ZN4cute3eso3ESOILb0ELb0EJiiiNS_1CILi144EEENS2_ILi512EEEEEC2ERKiS7_S7_RKS3_RKS4_)
$_ZN7cutlass13device_kernelIN5flash19enable_sm80_to_sm89INS1_16FlashAttnBwdSm80INS1_25CollectiveMainloopBwdSm80ILi2ELi2EN4cute5tupleIJNS5_1CILi128EEES8_NS7_ILi64EEEEEENS_10bfloat16_tEfNS_4arch4Sm80ELb0ELb1ELb1ELb1ELb0ELb0ELb0ELb0ELi2ELi4ELi4ELi4ELb0EEENS1_21CollectiveEpilogueBwdISA_SB_SD_Li256ELb1ELb0ELi2EEENS1_19SingleTileSchedulerILb1ELb0ELb0ELi128EEEEEEEEEvNT_6ParamsE$_ZN4cute3eso3ESOILb0ELb0EJiiiNS_1CILi144EEENS2_ILi512EEEEEC2ERKiS7_S7_RKS3_RKS4_:
        /* <DEDUP_REMOVED lines=10> */
        .type           $_ZN7cutlass13device_kernelIN5flash19enable_sm80_to_sm89INS1_16FlashAttnBwdSm80INS1_25CollectiveMainloopBwdSm80ILi2ELi2EN4cute5tupleIJNS5_1CILi128EEES8_NS7_ILi64EEEEEENS_10bfloat16_tEfNS_4arch4Sm80ELb0ELb1ELb1ELb1ELb0ELb0ELb0ELb0ELi2ELi4ELi4ELi4ELb0EEENS1_21CollectiveEpilogueBwdISA_SB_SD_Li256ELb1ELb0ELi2EEENS1_19SingleTileSchedulerILb1ELb0ELb0ELi128EEEEEEEEEvNT_6ParamsE$_ZN4cute3eso3ESOILb0ELb0EJiiiNS_1CILi72EEENS2_ILi512EEEEEC2ERKiS7_S7_RKS3_RKS4_,@function
        .size           $_ZN7cutlass13device_kernelIN5flash19enable_sm80_to_sm89INS1_16FlashAttnBwdSm80INS1_25CollectiveMainloopBwdSm80ILi2ELi2EN4cute5tupleIJNS5_1CILi128EEES8_NS7_ILi64EEEEEENS_10bfloat16_tEfNS_4arch4Sm80ELb0ELb1ELb1ELb1ELb0ELb0ELb0ELb0ELi2ELi4ELi4ELi4ELb0EEENS1_21CollectiveEpilogueBwdISA_SB_SD_Li256ELb1ELb0ELi2EEENS1_19SingleTileSchedulerILb1ELb0ELb0ELi128EEEEEEEEEvNT_6ParamsE$_ZN4cute3eso3ESOILb0ELb0EJiiiNS_1CILi72EEENS2_ILi512EEEEEC2ERKiS7_S7_RKS3_RKS4_,($_ZN7cutlass13device_kernelIN5flash19enable_sm80_to_sm89INS1_16FlashAttnBwdSm80INS1_25CollectiveMainloopBwdSm80ILi2ELi2EN4cute5tupleIJNS5_1CILi128EEES8_NS7_ILi64EEEEEENS_10bfloat16_tEfNS_4arch4Sm80ELb0ELb1ELb1ELb1ELb0ELb0ELb0ELb0ELi2ELi4ELi4ELi4ELb0EEENS1_21CollectiveEpilogueBwdISA_SB_SD_Li256ELb1ELb0ELi2EEENS1_19SingleTileSchedulerILb1ELb0ELb0ELi128EEEEEEEEEvNT_6ParamsE$_ZN4cute3eso3ESOILb0ELb1EJNS_5tupleIJiNS2_IJiNS_1CILi0EEEEEEEEENS2_IJNS_10UnderscoreENS2_IJS7_S7_EEEEEEEEC2ERKS6_RKS9_ - $_ZN7cutlass13device_kernelIN5flash19enable_sm80_to_sm89INS1_16FlashAttnBwdSm80INS1_25CollectiveMainloopBwdSm80ILi2ELi2EN4cute5tupleIJNS5_1CILi128EEES8_NS7_ILi64EEEEEENS_10bfloat16_tEfNS_4arch4Sm80ELb0ELb1ELb1ELb1ELb0ELb0ELb0ELb0ELi2ELi4ELi4ELi4ELb0EEENS1_21CollectiveEpilogueBwdISA_SB_SD_Li256ELb1ELb0ELi2EEENS1_19SingleTileSchedulerILb1ELb0ELb0ELi128EEEEEEEEEvNT_6ParamsE$_ZN4cute3eso3ESOILb0ELb0EJiiiNS_1CILi72EEENS2_ILi512EEEEEC2ERKiS7_S7_RKS3_RKS4_)
$_ZN7cutlass13device_kernelIN5flash19enable_sm80_to_sm89INS1_16FlashAttnBwdSm80INS1_25CollectiveMainloopBwdSm80ILi2ELi2EN4cute5tupleIJNS5_1CILi128EEES8_NS7_ILi64EEEEEENS_10bfloat16_tEfNS_4arch4Sm80ELb0ELb1ELb1ELb1ELb0ELb0ELb0ELb0ELi2ELi4ELi4ELi4ELb0EEENS1_21CollectiveEpilogueBwdISA_SB_SD_Li256ELb1ELb0ELi2EEENS1_19SingleTileSchedulerILb1ELb0ELb0ELi128EEEEEEEEEvNT_6ParamsE$_ZN4cute3eso3ESOILb0ELb0EJiiiNS_1CILi72EEENS2_ILi512EEEEEC2ERKiS7_S7_RKS3_RKS4_:
        /* <DEDUP_REMOVED lines=10> */
        .type           $_ZN7cutlass13device_kernelIN5flash19enable_sm80_to_sm89INS1_16FlashAttnBwdSm80INS1_25CollectiveMainloopBwdSm80ILi2ELi2EN4cute5tupleIJNS5_1CILi128EEES8_NS7_ILi64EEEEEENS_10bfloat16_tEfNS_4arch4Sm80ELb0ELb1ELb1ELb1ELb0ELb0ELb0ELb0ELi2ELi4ELi4ELi4ELb0EEENS1_21CollectiveEpilogueBwdISA_SB_SD_Li256ELb1ELb0ELi2EEENS1_19SingleTileSchedulerILb1ELb0ELb0ELi128EEEEEEEEEvNT_6ParamsE$_ZN4cute3eso3ESOILb0ELb1EJNS_5tupleIJiNS2_IJiNS_1CILi0EEEEEEEEENS2_IJNS_10UnderscoreENS2_IJS7_S7_EEEEEEEEC2ERKS6_RKS9_,@function
        .size           $_ZN7cutlass13device_kernelIN5flash19enable_sm80_to_sm89INS1_16FlashAttnBwdSm80INS1_25CollectiveMainloopBwdSm80ILi2ELi2EN4cute5tupleIJNS5_1CILi128EEES8_NS7_ILi64EEEEEENS_10bfloat16_tEfNS_4arch4Sm80ELb0ELb1ELb1ELb1ELb0ELb0ELb0ELb0ELi2ELi4ELi4ELi4ELb0EEENS1_21CollectiveEpilogueBwdISA_SB_SD_Li256ELb1ELb0ELi2EEENS1_19SingleTileSchedulerILb1ELb0ELb0ELi128EEEEEEEEEvNT_6ParamsE$_ZN4cute3eso3ESOILb0ELb1EJNS_5tupleIJiNS2_IJiNS_1CILi0EEEEEEEEENS2_IJNS_10UnderscoreENS2_IJS7_S7_EEEEEEEEC2ERKS6_RKS9_,($_ZN7cutlass13device_kernelIN5flash19enable_sm80_to_sm89INS1_16FlashAttnBwdSm80INS1_25CollectiveMainloopBwdSm80ILi2ELi2EN4cute5tupleIJNS5_1CILi128EEES8_NS7_ILi64EEEEEENS_10bfloat16_tEfNS_4arch4Sm80ELb0ELb1ELb1ELb1ELb0ELb0ELb0ELb0ELi2ELi4ELi4ELi4ELb0EEENS1_21CollectiveEpilogueBwdISA_SB_SD_Li256ELb1ELb0ELi2EEENS1_19SingleTileSchedulerILb1ELb0ELb0ELi128EEEEEEEEEvNT_6ParamsE$_ZN4cute3eso3ESOILb0ELb1EJNS_5tupleIJiNS2_IJiiEEEEEENS2_IJNS_10UnderscoreENS2_IJS5_S5_EEEEEEEEC2ERKS4_RKS7_ - $_ZN7cutlass13device_kernelIN5flash19enable_sm80_to_sm89INS1_16FlashAttnBwdSm80INS1_25CollectiveMainloopBwdSm80ILi2ELi2EN4cute5tupleIJNS5_1CILi128EEES8_NS7_ILi64EEEEEENS_10bfloat16_tEfNS_4arch4Sm80ELb0ELb1ELb1ELb1ELb0ELb0ELb0ELb0ELi2ELi4ELi4ELi4ELb0EEENS1_21CollectiveEpilogueBwdISA_SB_SD_Li256ELb1ELb0ELi2EEENS1_19SingleTileSchedulerILb1ELb0ELb0ELi128EEEEEEEEEvNT_6ParamsE$_ZN4cute3eso3ESOILb0ELb1EJNS_5tupleIJiNS2_IJiNS_1CILi0EEEEEEEEENS2_IJNS_10UnderscoreENS2_IJS7_S7_EEEEEEEEC2ERKS6_RKS9_)
$_ZN7cutlass13device_kernelIN5flash19enable_sm80_to_sm89INS1_16FlashAttnBwdSm80INS1_25CollectiveMainloopBwdSm80ILi2ELi2EN4cute5tupleIJNS5_1CILi128EEES8_NS7_ILi64EEEEEENS_10bfloat16_tEfNS_4arch4Sm80ELb0ELb1ELb1ELb1ELb0ELb0ELb0ELb0ELi2ELi4ELi4ELi4ELb0EEENS1_21CollectiveEpilogueBwdISA_SB_SD_Li256ELb1ELb0ELi2EEENS1_19SingleTileSchedulerILb1ELb0ELb0ELi128EEEEEEEEEvNT_6ParamsE$_ZN4cute3eso3ESOILb0ELb1EJNS_5tupleIJiNS2_IJiNS_1CILi0EEEEEEEEENS2_IJNS_10UnderscoreENS2_IJS7_S7_EEEEEEEEC2ERKS6_RKS9_:
[----:B------:R-:W-:Y:S02]  /*8540*/  IADD3 R4, R4, -c[0x0][0x20], RZ ;  /* 0x8000080004047a10 */ /* 0x000fe40007ffe0ff */
[----:B------:R-:W-:-:S03]  /*8550*/  MOV R7, 0x0 ;  /* 0x0000000000077802 */ /* 0x000fc60000000f00 */
[----:B------:R1:W-:Y:S04]  /*8560*/  STL [R4], R2 ;  /* 0x0000000204007387 */ /* 0x0003e80000100800 */
[----:B------:R1:W-:Y:S01]  /*8570*/  STL [R4+0x4], R3 ;  /* 0x0000040304007387 */ /* 0x0003e20000100800 */
[----:B------:R-:W-:Y:S05]  /*8580*/  RET.REL.NODEC R6 `(_ZN7cutlass13device_kernelIN5flash19enable_sm80_to_sm89INS1_16FlashAttnBwdSm80INS1_25CollectiveMainloopBwdSm80ILi2ELi2EN4cute5tupleIJNS5_1CILi128EEES8_NS7_ILi64EEEEEENS_10bfloat16_tEfNS_4arch4Sm80ELb0ELb1ELb1ELb1ELb0ELb0ELb0ELb0ELi2ELi4ELi4ELi4ELb0EEENS1_21CollectiveEpilogueBwdISA_SB_SD_Li256ELb1ELb0ELi2EEENS1_19SingleTileSchedulerILb1ELb0ELb0ELi128EEEEEEEEEvNT_6ParamsE) ;  /* 0xffff7a7006007950 */ /* 0x000fea0003c3ffff */
        .type           $_ZN7cutlass13device_kernelIN5flash19enable_sm80_to_sm89INS1_16FlashAttnBwdSm80INS1_25CollectiveMainloopBwdSm80ILi2ELi2EN4cute5tupleIJNS5_1CILi128EEES8_NS7_ILi64EEEEEENS_10bfloat16_tEfNS_4arch4Sm80ELb0ELb1ELb1ELb1ELb0ELb0ELb0ELb0ELi2ELi4ELi4ELi4ELb0EEENS1_21CollectiveEpilogueBwdISA_SB_SD_Li256ELb1ELb0ELi2EEENS1_19SingleTileSchedulerILb1ELb0ELb0ELi128EEEEEEEEEvNT_6ParamsE$_ZN4cute3eso3ESOILb0ELb1EJNS_5tupleIJiNS2_IJiiEEEEEENS2_IJNS_10UnderscoreENS2_IJS5_S5_EEEEEEEEC2ERKS4_RKS7_,@function
        .size           $_ZN7cutlass13device_kernelIN5flash19enable_sm80_to_sm89INS1_16FlashAttnBwdSm80INS1_25CollectiveMainloopBwdSm80ILi2ELi2EN4cute5tupleIJNS5_1CILi128EEES8_NS7_ILi64EEEEEENS_10bfloat16_tEfNS_4arch4Sm80ELb0ELb1ELb1ELb1ELb0ELb0ELb0ELb0ELi2ELi4ELi4ELi4ELb0EEENS1_21CollectiveEpilogueBwdISA_SB_SD_Li256ELb1ELb0ELi2EEENS1_19SingleTileSchedulerILb1ELb0ELb0ELi128EEEEEEEEEvNT_6ParamsE$_ZN4cute3eso3ESOILb0ELb1EJNS_5tupleIJiNS2_IJiiEEEEEENS2_IJNS_10UnderscoreENS2_IJS5_S5_EEEEEEEEC2ERKS4_RKS7_,($_ZN7cutlass13device_kernelIN5flash19enable_sm80_to_sm89INS1_16FlashAttnBwdSm80INS1_25CollectiveMainloopBwdSm80ILi2ELi2EN4cute5tupleIJNS5_1CILi128EEES8_NS7_ILi64EEEEEENS_10bfloat16_tEfNS_4arch4Sm80ELb0ELb1ELb1ELb1ELb0ELb0ELb0ELb0ELi2ELi4ELi4ELi4ELb0EEENS1_21CollectiveEpilogueBwdISA_SB_SD_Li256ELb1ELb0ELi2EEENS1_19SingleTileSchedulerILb1ELb0ELb0ELi128EEEEEEEEEvNT_6ParamsE$_ZN4cute3eso3ESOILb0ELb1EJNS_5tupleIJiiEEEEEC2ERKS3_ - $_ZN7cutlass13device_kernelIN5flash19enable_sm80_to_sm89INS1_16FlashAttnBwdSm80INS1_25CollectiveMainloopBwdSm80ILi2ELi2EN4cute5tupleIJNS5_1CILi128EEES8_NS7_ILi64EEEEEENS_10bfloat16_tEfNS_4arch4Sm80ELb0ELb1ELb1ELb1ELb0ELb0ELb0ELb0ELi2ELi4ELi4ELi4ELb0EEENS1_21CollectiveEpilogueBwdISA_SB_SD_Li256ELb1ELb0ELi2EEENS1_19SingleTileSchedulerILb1ELb0ELb0ELi128EEEEEEEEEvNT_6ParamsE$_ZN4cute3eso3ESOILb0ELb1EJNS_5tupleIJiNS2_IJiiEEEEEENS2_IJNS_10UnderscoreENS2_IJS5_S5_EEEEEEEEC2ERKS4_RKS7_)
$_ZN7cutlass13device_kernelIN5flash19enable_sm80_to_sm89INS1_16FlashAttnBwdSm80INS1_25CollectiveMainloopBwdSm80ILi2ELi2EN4cute5tupleIJNS5_1CILi128EEES8_NS7_ILi64EEEEEENS_10bfloat16_tEfNS_4arch4Sm80ELb0ELb1ELb1ELb1ELb0ELb0ELb0ELb0ELi2ELi4ELi4ELi4ELb0EEENS1_21CollectiveEpilogueBwdISA_SB_SD_Li256ELb1ELb0ELi2EEENS1_19SingleTileSchedulerILb1ELb0ELb0ELi128EEEEEEEEEvNT_6ParamsE$_ZN4cute3eso3ESOILb0ELb1EJNS_5tupleIJiNS2_IJiiEEEEEENS2_IJNS_10UnderscoreENS2_IJS5_S5_EEEEEEEEC2ERKS4_RKS7_:
[----:B------:R-:W-:Y:S02]  /*8590*/  IADD3 R4, R13, -c[0x0][0x20], RZ ;  /* 0x800008000d047a10 */ /* 0x000fe40007ffe0ff */
[----:B------:R-:W-:-:S03]  /*85a0*/  MOV R7, 0x0 ;  /* 0x0000000000077802 */ /* 0x000fc60000000f00 */
[----:B------:R1:W-:Y:S04]  /*85b0*/  STL [R4], R2 ;  /* 0x0000000204007387 */ /* 0x0003e80000100800 */
[----:B------:R1:W-:Y:S04]  /*85c0*/  STL [R4+0x4], R3 ;  /* 0x0000040304007387 */ /* 0x0003e80000100800 */
[----:B------:R1:W-:Y:S01]  /*85d0*/  STL [R4+0x8], R5 ;  /* 0x0000080504007387 */ /* 0x0003e20000100800 */
[----:B------:R-:W-:Y:S05]  /*85e0*/  RET.REL.NODEC R6 `(_ZN7cutlass13device_kernelIN5flash19enable_sm80_to_sm89INS1_16FlashAttnBwdSm80INS1_25CollectiveMainloopBwdSm80ILi2ELi2EN4cute5tupleIJNS5_1CILi128EEES8_NS7_ILi64EEEEEENS_10bfloat16_tEfNS_4arch4Sm80ELb0ELb1ELb1ELb1ELb0ELb0ELb0ELb0ELi2ELi4ELi4ELi4ELb0EEENS1_21CollectiveEpilogueBwdISA_SB_SD_Li256ELb1ELb0ELi2EEENS1_19SingleTileSchedulerILb1ELb0ELb0ELi128EEEEEEEEEvNT_6ParamsE) ;  /* 0xffff7a1006007950 */ /* 0x000fea0003c3ffff */
        .type           $_ZN7cutlass13device_kernelIN5flash19enable_sm80_to_sm89INS1_16FlashAttnBwdSm80INS1_25CollectiveMainloopBwdSm80ILi2ELi2EN4cute5tupleIJNS5_1CILi128EEES8_NS7_ILi64EEEEEENS_10bfloat16_tEfNS_4arch4Sm80ELb0ELb1ELb1ELb1ELb0ELb0ELb0ELb0ELi2ELi4ELi4ELi4ELb0EEENS1_21CollectiveEpilogueBwdISA_SB_SD_Li256ELb1ELb0ELi2EEENS1_19SingleTileSchedulerILb1ELb0ELb0ELi128EEEEEEEEEvNT_6ParamsE$_ZN4cute3eso3ESOILb0ELb1EJNS_5tupleIJiiEEEEEC2ERKS3_,@function
        .size           $_ZN7cutlass13device_kernelIN5flash19enable_sm80_to_sm89INS1_16FlashAttnBwdSm80INS1_25CollectiveMainloopBwdSm80ILi2ELi2EN4cute5tupleIJNS5_1CILi128EEES8_NS7_ILi64EEEEEENS_10bfloat16_tEfNS_4arch4Sm80ELb0ELb1ELb1ELb1ELb0ELb0ELb0ELb0ELi2ELi4ELi4ELi4ELb0EEENS1_21CollectiveEpilogueBwdISA_SB_SD_Li256ELb1ELb0ELi2EEENS1_19SingleTileSchedulerILb1ELb0ELb0ELi128EEEEEEEEEvNT_6ParamsE$_ZN4cute3eso3ESOILb0ELb1EJNS_5tupleIJiiEEEEEC2ERKS3_,($_ZN7cutlass13device_kernelIN5flash19enable_sm80_to_sm89INS1_16FlashAttnBwdSm80INS1_25CollectiveMainloopBwdSm80ILi2ELi2EN4cute5tupleIJNS5_1CILi128EEES8_NS7_ILi64EEEEEENS_10bfloat16_tEfNS_4arch4Sm80ELb0ELb1ELb1ELb1ELb0ELb0ELb0ELb0ELi2ELi4ELi4ELi4ELb0EEENS1_21CollectiveEpilogueBwdISA_SB_SD_Li256ELb1ELb0ELi2EEENS1_19SingleTileSchedulerILb1ELb0ELb0ELi128EEEEEEEEEvNT_6ParamsE$_ZN4cute3eso3ESOILb0ELb1EJNS_5tupleIJiiEEENS_1CILi1024EEEEEC2ERKS3_RKS5_ - $_ZN7cutlass13device_kernelIN5flash19enable_sm80_to_sm89INS1_16FlashAttnBwdSm80INS1_25CollectiveMainloopBwdSm80ILi2ELi2EN4cute5tupleIJNS5_1CILi128EEES8_NS7_ILi64EEEEEENS_10bfloat16_tEfNS_4arch4Sm80ELb0ELb1ELb1ELb1ELb0ELb0ELb0ELb0ELi2ELi4ELi4ELi4ELb0EEENS1_21CollectiveEpilogueBwdISA_SB_SD_Li256ELb1ELb0ELi2EEENS1_19SingleTileSchedulerILb1ELb0ELb0ELi128EEEEEEEEEvNT_6ParamsE$_ZN4cute3eso3ESOILb0ELb1EJNS_5tupleIJiiEEEEEC2ERKS3_)
$_ZN7cutlass13device_kernelIN5flash19enable_sm80_to_sm89INS1_16FlashAttnBwdSm80INS1_25CollectiveMainloopBwdSm80ILi2ELi2EN4cute5tupleIJNS5_1CILi128EEES8_NS7_ILi64EEEEEENS_10bfloat16_tEfNS_4arch4Sm80ELb0ELb1ELb1ELb1ELb0ELb0ELb0ELb0ELi2ELi4ELi4ELi4ELb0EEENS1_21CollectiveEpilogueBwdISA_SB_SD_Li256ELb1ELb0ELi2EEENS1_19SingleTileSchedulerILb1ELb0ELb0ELi128EEEEEEEEEvNT_6ParamsE$_ZN4cute3eso3ESOILb0ELb1EJNS_5tupleIJiiEEEEEC2ERKS3_:
[----:B------:R-:W-:Y:S01]  /*85f0*/  IADD3 R2, R2, -c[0x0][0x20], RZ ;  /* 0x8000080002027a10 */ /* 0x000fe20007ffe0ff */
[----:B------:R-:W-:Y:S01]  /*8600*/  IMAD.MOV.U32 R8, RZ, RZ, R6 ;  /* 0x000000ffff087224 */ /* 0x000fe200078e0006 */
[----:B------:R-:W-:-:S03]  /*8610*/  MOV R9, 0x0 ;  /* 0x0000000000097802 */ /* 0x000fc60000000f00 */
[----:B------:R1:W-:Y:S04]  /*8620*/  STL [R2], R5 ;  /* 0x0000000502007387 */ /* 0x0003e80000100800 */
[----:B------:R1:W-:Y:S01]  /*8630*/  STL [R2+0x4], R3 ;  /* 0x0000040302007387 */ /* 0x0003e20000100800 */
[----:B------:R-:W-:Y:S05]  /*8640*/  RET.REL.NODEC R8 `(_ZN7cutlass13device_kernelIN5flash19enable_sm80_to_sm89INS1_16FlashAttnBwdSm80INS1_25CollectiveMainloopBwdSm80ILi2ELi2EN4cute5tupleIJNS5_1CILi128EEES8_NS7_ILi64EEEEEENS_10bfloat16_tEfNS_4arch4Sm80ELb0ELb1ELb1ELb1ELb0ELb0ELb0ELb0ELi2ELi4ELi4ELi4ELb0EEENS1_21CollectiveEpilogueBwdISA_SB_SD_Li256ELb1ELb0ELi2EEENS1_19SingleTileSchedulerILb1ELb0ELb0ELi128EEEEEEEEEvNT_6ParamsE) ;  /* 0xffff79b008007950 */ /* 0x000fea0003c3ffff */
        .type           $_ZN7cutlass13device_kernelIN5flash19enable_sm80_to_sm89INS1_16FlashAttnBwdSm80INS1_25CollectiveMainloopBwdSm80ILi2ELi2EN4cute5tupleIJNS5_1CILi128EEES8_NS7_ILi64EEEEEENS_10bfloat16_tEfNS_4arch4Sm80ELb0ELb1ELb1ELb1ELb0ELb0ELb0ELb0ELi2ELi4ELi4ELi4ELb0EEENS1_21CollectiveEpilogueBwdISA_SB_SD_Li256ELb1ELb0ELi2EEENS1_19SingleTileSchedulerILb1ELb0ELb0ELi128EEEEEEEEEvNT_6ParamsE$_ZN4cute3eso3ESOILb0ELb1EJNS_5tupleIJiiEEENS_1CILi1024EEEEEC2ERKS3_RKS5_,@function
        .size           $_ZN7cutlass13device_kernelIN5flash19enable_sm80_to_sm89INS1_16FlashAttnBwdSm80INS1_25CollectiveMainloopBwdSm80ILi2ELi2EN4cute5tupleIJNS5_1CILi128EEES8_NS7_ILi64EEEEEENS_10bfloat16_tEfNS_4arch4Sm80ELb0ELb1ELb1ELb1ELb0ELb0ELb0ELb0ELi2ELi4ELi4ELi4ELb0EEENS1_21CollectiveEpilogueBwdISA_SB_SD_Li256ELb1ELb0ELi2EEENS1_19SingleTileSchedulerILb1ELb0ELb0ELi128EEEEEEEEEvNT_6ParamsE$_ZN4cute3eso3ESOILb0ELb1EJNS_5tupleIJiiEEENS_1CILi1024EEEEEC2ERKS3_RKS5_,($_ZN7cutlass13device_kernelIN5flash19enable_sm80_to_sm89INS1_16FlashAttnBwdSm80INS1_25CollectiveMainloopBwdSm80ILi2ELi2EN4cute5tupleIJNS5_1CILi128EEES8_NS7_ILi64EEEEEENS_10bfloat16_tEfNS_4arch4Sm80ELb0ELb1ELb1ELb1ELb0ELb0ELb0ELb0ELi2ELi4ELi4ELi4ELb0EEENS1_21CollectiveEpilogueBwdISA_SB_SD_Li256ELb1ELb0ELi2EEENS1_19SingleTileSchedulerILb1ELb0ELb0ELi128EEEEEEEEEvNT_6ParamsE$_ZN4cute3eso3ESOILb0ELb1EJNS_5tupleIJiiEEENS_1CILi8192EEEEEC2ERKS3_RKS5_ - $_ZN7cutlass13device_kernelIN5flash19enable_sm80_to_sm89INS1_16FlashAttnBwdSm80INS1_25CollectiveMainloopBwdSm80ILi2ELi2EN4cute5tupleIJNS5_1CILi128EEES8_NS7_ILi64EEEEEENS_10bfloat16_tEfNS_4arch4Sm80ELb0ELb1ELb1ELb1ELb0ELb0ELb0ELb0ELi2ELi4ELi4ELi4ELb0EEENS1_21CollectiveEpilogueBwdISA_SB_SD_Li256ELb1ELb0ELi2EEENS1_19SingleTileSchedulerILb1ELb0ELb0ELi128EEEEEEEEEvNT_6ParamsE$_ZN4cute3eso3ESOILb0ELb1EJNS_5tupleIJiiEEENS_1CILi1024EEEEEC2ERKS3_RKS5_)
$_ZN7cutlass13device_kernelIN5flash19enable_sm80_to_sm89INS1_16FlashAttnBwdSm80INS1_25CollectiveMainloopBwdSm80ILi2ELi2EN4cute5tupleIJNS5_1CILi128EEES8_NS7_ILi64EEEEEENS_10bfloat16_tEfNS_4arch4Sm80ELb0ELb1ELb1ELb1ELb0ELb0ELb0ELb0ELi2ELi4ELi4ELi4ELb0EEENS1_21CollectiveEpilogueBwdISA_SB_SD_Li256ELb1ELb0ELi2EEENS1_19SingleTileSchedulerILb1ELb0ELb0ELi128EEEEEEEEEvNT_6ParamsE$_ZN4cute3eso3ESOILb0ELb1EJNS_5tupleIJiiEEENS_1CILi1024EEEEEC2ERKS3_RKS5_:
[----:B------:R-:W-:Y:S02]  /*8650*/  IADD3 R2, R2, -c[0x0][0x20], RZ ;  /* 0x8000080002027a10 */ /* 0x000fe40007ffe0ff */
[----:B------:R-:W-:-:S03]  /*8660*/  MOV R7, 0x0 ;  /* 0x0000000000077802 */ /* 0x000fc60000000f00 */
[----:B------:R1:W-:Y:S04]  /*8670*/  STL [R2], R5 ;  /* 0x0000000502007387 */ /* 0x0003e80000100800 */
[----:B------:R1:W-:Y:S01]  /*8680*/  STL [R2+0x4], R3 ;  /* 0x0000040302007387 */ /* 0x0003e20000100800 */
[----:B------:R-:W-:Y:S05]  /*8690*/  RET.REL.NODEC R6 `(_ZN7cutlass13device_kernelIN5flash19enable_sm80_to_sm89INS1_16FlashAttnBwdSm80INS1_25CollectiveMainloopBwdSm80ILi2ELi2EN4cute5tupleIJNS5_1CILi128EEES8_NS7_ILi64EEEEEENS_10bfloat16_tEfNS_4arch4Sm80ELb0ELb1ELb1ELb1ELb0ELb0ELb0ELb0ELi2ELi4ELi4ELi4ELb0EEENS1_21CollectiveEpilogueBwdISA_SB_SD_Li256ELb1ELb0ELi2EEENS1_19SingleTileSchedulerILb1ELb0ELb0ELi128EEEEEEEEEvNT_6ParamsE) ;  /* 0xffff796006007950 */ /* 0x000fea0003c3ffff */
        .type           $_ZN7cutlass13device_kernelIN5flash19enable_sm80_to_sm89INS1_16FlashAttnBwdSm80INS1_25CollectiveMainloopBwdSm80ILi2ELi2EN4cute5tupleIJNS5_1CILi128EEES8_NS7_ILi64EEEEEENS_10bfloat16_tEfNS_4arch4Sm80ELb0ELb1ELb1ELb1ELb0ELb0ELb0ELb0ELi2ELi4ELi4ELi4ELb0EEENS1_21CollectiveEpilogueBwdISA_SB_SD_Li256ELb1ELb0ELi2EEENS1_19SingleTileSchedulerILb1ELb0ELb0ELi128EEEEEEEEEvNT_6ParamsE$_ZN4cute3eso3ESOILb0ELb1EJNS_5tupleIJiiEEENS_1CILi8192EEEEEC2ERKS3_RKS5_,@function
        .size           $_ZN7cutlass13device_kernelIN5flash19enable_sm80_to_sm89INS1_16FlashAttnBwdSm80INS1_25CollectiveMainloopBwdSm80ILi2ELi2EN4cute5tupleIJNS5_1CILi128EEES8_NS7_ILi64EEEEEENS_10bfloat16_tEfNS_4arch4Sm80ELb0ELb1ELb1ELb1ELb0ELb0ELb0ELb0ELi2ELi4ELi4ELi4ELb0EEENS1_21CollectiveEpilogueBwdISA_SB_SD_Li256ELb1ELb0ELi2EEENS1_19SingleTileSchedulerILb1ELb0ELb0ELi128EEEEEEEEEvNT_6ParamsE$_ZN4cute3eso3ESOILb0ELb1EJNS_5tupleIJiiEEENS_1CILi8192EEEEEC2ERKS3_RKS5_,($_ZN7cutlass13device_kernelIN5flash19enable_sm80_to_sm89INS1_16FlashAttnBwdSm80INS1_25CollectiveMainloopBwdSm80ILi2ELi2EN4cute5tupleIJNS5_1CILi128EEES8_NS7_ILi64EEEEEENS_10bfloat16_tEfNS_4arch4Sm80ELb0ELb1ELb1ELb1ELb0ELb0ELb0ELb0ELi2ELi4ELi4ELi4ELb0EEENS1_21CollectiveEpilogueBwdISA_SB_SD_Li256ELb1ELb0ELi2EEENS1_19SingleTileSchedulerILb1ELb0ELb0ELi128EEEEEEEEEvNT_6ParamsE$_ZN4cute3eso3ESOILb0ELb1EJNS_6LayoutINS_5tupleIJNS3_IJNS_1CILi8EEENS4_ILi1EEEEEENS4_ILi2EEEEEENS3_IJNS3_IJS6_NS4_ILi0EEEEEEiEEEEESA_EEC2ERKSD_RKSA_ - $_ZN7cutlass13device_kernelIN5flash19enable_sm80_to_sm89INS1_16FlashAttnBwdSm80INS1_25CollectiveMainloopBwdSm80ILi2ELi2EN4cute5tupleIJNS5_1CILi128EEES8_NS7_ILi64EEEEEENS_10bfloat16_tEfNS_4arch4Sm80ELb0ELb1ELb1ELb1ELb0ELb0ELb0ELb0ELi2ELi4ELi4ELi4ELb0EEENS1_21CollectiveEpilogueBwdISA_SB_SD_Li256ELb1ELb0ELi2EEENS1_19SingleTileSchedulerILb1ELb0ELb0ELi128EEEEEEEEEvNT_6ParamsE$_ZN4cute3eso3ESOILb0ELb1EJNS_5tupleIJiiEEENS_1CILi8192EEEEEC2ERKS3_RKS5_)
$_ZN7cutlass13device_kernelIN5flash19enable_sm80_to_sm89INS1_16FlashAttnBwdSm80INS1_25CollectiveMainloopBwdSm80ILi2ELi2EN4cute5tupleIJNS5_1CILi128EEES8_NS7_ILi64EEEEEENS_10bfloat16_tEfNS_4arch4Sm80ELb0ELb1ELb1ELb1ELb0ELb0ELb0ELb0ELi2ELi4ELi4ELi4ELb0EEENS1_21CollectiveEpilogueBwdISA_SB_SD_Li256ELb1ELb0ELi2EEENS1_19SingleTileSchedulerILb1ELb0ELb0ELi128EEEEEEEEEvNT_6ParamsE$_ZN4cute3eso3ESOILb0ELb1EJNS_5tupleIJiiEEENS_1CILi8192EEEEEC2ERKS3_RKS5_:
[----:B------:R-:W-:Y:S01]  /*86a0*/  IADD3 R4, R69, -c[0x0][0x20], RZ ;  /* 0x8000080045047a10 */ /* 0x000fe20007ffe0ff */
[----:B------:R-:W-:Y:S01]  /*86b0*/  IMAD.MOV.U32 R74, RZ, RZ, R6 ;  /* 0x000000ffff4a7224 */ /* 0x000fe200078e0006 */
[----:B------:R-:W-:-:S03]  /*86c0*/  MOV R75, 0x0 ;  /* 0x00000000004b7802 */ /* 0x000fc60000000f00 */
[----:B------:R1:W-:Y:S04]  /*86d0*/  STL [R4], R2 ;  /* 0x0000000204007387 */ /* 0x0003e80000100800 */
[----:B------:R1:W-:Y:S01]  /*86e0*/  STL [R4+0x4], R3 ;  /* 0x0000040304007387 */ /* 0x0003e20000100800 */
[----:B------:R-:W-:Y:S05]  /*86f0*/  RET.REL.NODEC R74 `(_ZN7cutlass13device_kernelIN5flash19enable_sm80_to_sm89INS1_16FlashAttnBwdSm80INS1_25CollectiveMainloopBwdSm80ILi2ELi2EN4cute5tupleIJNS5_1CILi128EEES8_NS7_ILi64EEEEEENS_10bfloat16_tEfNS_4arch4Sm80ELb0ELb1ELb1ELb1ELb0ELb0ELb0ELb0ELi2ELi4ELi4ELi4ELb0EEENS1_21CollectiveEpilogueBwdISA_SB_SD_Li256ELb1ELb0ELi2EEENS1_19SingleTileSchedulerILb1ELb0ELb0ELi128EEEEEEEEEvNT_6ParamsE) ;  /* 0xffff79004a007950 */ /* 0x000fea0003c3ffff */
        .type           $_ZN7cutlass13device_kernelIN5flash19enable_sm80_to_sm89INS1_16FlashAttnBwdSm80INS1_25CollectiveMainloopBwdSm80ILi2ELi2EN4cute5tupleIJNS5_1CILi128EEES8_NS7_ILi64EEEEEENS_10bfloat16_tEfNS_4arch4Sm80ELb0ELb1ELb1ELb1ELb0ELb0ELb0ELb0ELi2ELi4ELi4ELi4ELb0EEENS1_21CollectiveEpilogueBwdISA_SB_SD_Li256ELb1ELb0ELi2EEENS1_19SingleTileSchedulerILb1ELb0ELb0ELi128EEEEEEEEEvNT_6ParamsE$_ZN4cute3eso3ESOILb0ELb1EJNS_6LayoutINS_5tupleIJNS3_IJNS_1CILi8EEENS4_ILi1EEEEEENS4_ILi2EEEEEENS3_IJNS3_IJS6_NS4_ILi0EEEEEEiEEEEESA_EEC2ERKSD_RKSA_,@function
        .size           $_ZN7cutlass13device_kernelIN5flash19enable_sm80_to_sm89INS1_16FlashAttnBwdSm80INS1_25CollectiveMainloopBwdSm80ILi2ELi2EN4cute5tupleIJNS5_1CILi128EEES8_NS7_ILi64EEEEEENS_10bfloat16_tEfNS_4arch4Sm80ELb0ELb1ELb1ELb1ELb0ELb0ELb0ELb0ELi2ELi4ELi4ELi4ELb0EEENS1_21CollectiveEpilogueBwdISA_SB_SD_Li256ELb1ELb0ELi2EEENS1_19SingleTileSchedulerILb1ELb0ELb0ELi128EEEEEEEEEvNT_6ParamsE$_ZN4cute3eso3ESOILb0ELb1EJNS_6LayoutINS_5tupleIJNS3_IJNS_1CILi8EEENS4_ILi1EEEEEENS4_ILi2EEEEEENS3_IJNS3_IJS6_NS4_ILi0EEEEEEiEEEEESA_EEC2ERKSD_RKSA_,($_ZN7cutlass13device_kernelIN5flash19enable_sm80_to_sm89INS1_16FlashAttnBwdSm80INS1_25CollectiveMainloopBwdSm80ILi2ELi2EN4cute5tupleIJNS5_1CILi128EEES8_NS7_ILi64EEEEEENS_10bfloat16_tEfNS_4arch4Sm80ELb0ELb1ELb1ELb1ELb0ELb0ELb0ELb0ELi2ELi4ELi4ELi4ELb0EEENS1_21CollectiveEpilogueBwdISA_SB_SD_Li256ELb1ELb0ELi2EEENS1_19SingleTileSchedulerILb1ELb0ELb0ELi128EEEEEEEEEvNT_6ParamsE$_ZN4cute3eso3ESOILb0ELb1EJiEEC2ERKi - $_ZN7cutlass13device_kernelIN5flash19enable_sm80_to_sm89INS1_16FlashAttnBwdSm80INS1_25CollectiveMainloopBwdSm80ILi2ELi2EN4cute5tupleIJNS5_1CILi128EEES8_NS7_ILi64EEEEEENS_10bfloat16_tEfNS_4arch4Sm80ELb0ELb1ELb1ELb1ELb0ELb0ELb0ELb0ELi2ELi4ELi4ELi4ELb0EEENS1_21CollectiveEpilogueBwdISA_SB_SD_Li256ELb1ELb0ELi2EEENS1_19SingleTileSchedulerILb1ELb0ELb0ELi128EEEEEEEEEvNT_6ParamsE$_ZN4cute3eso3ESOILb0ELb1EJNS_6LayoutINS_5tupleIJNS3_IJNS_1CILi8EEENS4_ILi1EEEEEENS4_ILi2EEEEEENS3_IJNS3_IJS6_NS4_ILi0EEEEEEiEEEEESA_EEC2ERKSD_RKSA_)
$_ZN7cutlass13device_kernelIN5flash19enable_sm80_to_sm89INS1_16FlashAttnBwdSm80INS1_25CollectiveMainloopBwdSm80ILi2ELi2EN4cute5tupleIJNS5_1CILi128EEES8_NS7_ILi64EEEEEENS_10bfloat16_tEfNS_4arch4Sm80ELb0ELb1ELb1ELb1ELb0ELb0ELb0ELb0ELi2ELi4ELi4ELi4ELb0EEENS1_21CollectiveEpilogueBwdISA_SB_SD_Li256ELb1ELb0ELi2EEENS1_19SingleTileSchedulerILb1ELb0ELb0ELi128EEEEEEEEEvNT_6ParamsE$_ZN4cute3eso3ESOILb0ELb1EJNS_6LayoutINS_5tupleIJNS3_IJNS_1CILi8EEENS4_ILi1EEEEEENS4_ILi2EEEEEENS3_IJNS3_IJS6_NS4_ILi0EEEEEEiEEEEESA_EEC2ERKSD_RKSA_:
[----:B------:R-:W-:Y:S02]  /*8700*/  IADD3 R2, R70, -c[0x0][0x20], RZ ;  /* 0x8000080046027a10 */ /* 0x000fe40007ffe0ff */
[----:B------:R-:W-:-:S03]  /*8710*/  MOV R7, 0x0 ;  /* 0x0000000000077802 */ /* 0x000fc60000000f00 */
[----:B------:R1:W-:Y:S01]  /*8720*/  STL [R2], R3 ;  /* 0x0000000302007387 */ /* 0x0003e20000100800 */
[----:B------:R-:W-:Y:S05]  /*8730*/  RET.REL.NODEC R6 `(_ZN7cutlass13device_kernelIN5flash19enable_sm80_to_sm89INS1_16FlashAttnBwdSm80INS1_25CollectiveMainloopBwdSm80ILi2ELi2EN4cute5tupleIJNS5_1CILi128EEES8_NS7_ILi64EEEEEENS_10bfloat16_tEfNS_4arch4Sm80ELb0ELb1ELb1ELb1ELb0ELb0ELb0ELb0ELi2ELi4ELi4ELi4ELb0EEENS1_21CollectiveEpilogueBwdISA_SB_SD_Li256ELb1ELb0ELi2EEENS1_19SingleTileSchedulerILb1ELb0ELb0ELi128EEEEEEEEEvNT_6ParamsE) ;  /* 0xffff78c006007950 */ /* 0x000fea0003c3ffff */
        .type           $_ZN7cutlass13device_kernelIN5flash19enable_sm80_to_sm89INS1_16FlashAttnBwdSm80INS1_25CollectiveMainloopBwdSm80ILi2ELi2EN4cute5tupleIJNS5_1CILi128EEES8_NS7_ILi64EEEEEENS_10bfloat16_tEfNS_4arch4Sm80ELb0ELb1ELb1ELb1ELb0ELb0ELb0ELb0ELi2ELi4ELi4ELi4ELb0EEENS1_21CollectiveEpilogueBwdISA_SB_SD_Li256ELb1ELb0ELi2EEENS1_19SingleTileSchedulerILb1ELb0ELb0ELi128EEEEEEEEEvNT_6ParamsE$_ZN4cute3eso3ESOILb0ELb1EJiEEC2ERKi,@function
        .size           $_ZN7cutlass13device_kernelIN5flash19enable_sm80_to_sm89INS1_16FlashAttnBwdSm80INS1_25CollectiveMainloopBwdSm80ILi2ELi2EN4cute5tupleIJNS5_1CILi128EEES8_NS7_ILi64EEEEEENS_10bfloat16_tEfNS_4arch4Sm80ELb0ELb1ELb1ELb1ELb0ELb0ELb0ELb0ELi2ELi4ELi4ELi4ELb0EEENS1_21CollectiveEpilogueBwdISA_SB_SD_Li256ELb1ELb0ELi2EEENS1_19SingleTileSchedulerILb1ELb0ELb0ELi128EEEEEEEEEvNT_6ParamsE$_ZN4cute3eso3ESOILb0ELb1EJiEEC2ERKi,($_ZN7cutlass13device_kernelIN5flash19enable_sm80_to_sm89INS1_16FlashAttnBwdSm80INS1_25CollectiveMainloopBwdSm80ILi2ELi2EN4cute5tupleIJNS5_1CILi128EEES8_NS7_ILi64EEEEEENS_10bfloat16_tEfNS_4arch4Sm80ELb0ELb1ELb1ELb1ELb0ELb0ELb0ELb0ELi2ELi4ELi4ELi4ELb0EEENS1_21CollectiveEpilogueBwdISA_SB_SD_Li256ELb1ELb0ELi2EEENS1_19SingleTileSchedulerILb1ELb0ELb0ELi128EEEEEEEEEvNT_6ParamsE$_ZN4cute3eso3ESOILb0ELb1EJiNS_1CILi0EEEEEC2ERKiRKS3_ - $_ZN7cutlass13device_kernelIN5flash19enable_sm80_to_sm89INS1_16FlashAttnBwdSm80INS1_25CollectiveMainloopBwdSm80ILi2ELi2EN4cute5tupleIJNS5_1CILi128EEES8_NS7_ILi64EEEEEENS_10bfloat16_tEfNS_4arch4Sm80ELb0ELb1ELb1ELb1ELb0ELb0ELb0ELb0ELi2ELi4ELi4ELi4ELb0EEENS1_21CollectiveEpilogueBwdISA_SB_SD_Li256ELb1ELb0ELi2EEENS1_19SingleTileSchedulerILb1ELb0ELb0ELi128EEEEEEEEEvNT_6ParamsE$_ZN4cute3eso3ESOILb0ELb1EJiEEC2ERKi)
$_ZN7cutlass13device_kernelIN5flash19enable_sm80_to_sm89INS1_16FlashAttnBwdSm80INS1_25CollectiveMainloopBwdSm80ILi2ELi2EN4cute5tupleIJNS5_1CILi128EEES8_NS7_ILi64EEEEEENS_10bfloat16_tEfNS_4arch4Sm80ELb0ELb1ELb1ELb1ELb0ELb0ELb0ELb0ELi2ELi4ELi4ELi4ELb0EEENS1_21CollectiveEpilogueBwdISA_SB_SD_Li256ELb1ELb0ELi2EEENS1_19SingleTileSchedulerILb1ELb0ELb0ELi128EEEEEEEEEvNT_6ParamsE$_ZN4cute3eso3ESOILb0ELb1EJiEEC2ERKi:
[----:B------:R-:W-:Y:S01]  /*8740*/  IADD3 R2, R2, -c[0x0][0x20], RZ ;  /* 0x8000080002027a10 */ /* 0x000fe20007ffe0ff */
[----:B------:R-:W-:Y:S01]  /*8750*/  IMAD.MOV.U32 R84, RZ, RZ, R6 ;  /* 0x000000ffff547224 */ /* 0x000fe200078e0006 */
[----:B------:R-:W-:-:S03]  /*8760*/  MOV R85, 0x0 ;  /* 0x0000000000557802 */ /* 0x000fc60000000f00 */
[----:B------:R1:W-:Y:S01]  /*8770*/  STL [R2], R3 ;  /* 0x0000000302007387 */ /* 0x0003e20000100800 */
[----:B------:R-:W-:Y:S05]  /*8780*/  RET.REL.NODEC R84 `(_ZN7cutlass13device_kernelIN5flash19enable_sm80_to_sm89INS1_16FlashAttnBwdSm80INS1_25CollectiveMainloopBwdSm80ILi2ELi2EN4cute5tupleIJNS5_1CILi128EEES8_NS7_ILi64EEEEEENS_10bfloat16_tEfNS_4arch4Sm80ELb0ELb1ELb1ELb1ELb0ELb0ELb0ELb0ELi2ELi4ELi4ELi4ELb0EEENS1_21CollectiveEpilogueBwdISA_SB_SD_Li256ELb1ELb0ELi2EEENS1_19SingleTileSchedulerILb1ELb0ELb0ELi128EEEEEEEEEvNT_6ParamsE) ;  /* 0xffff787054007950 */ /* 0x000fea0003c3ffff */
        .type           $_ZN7cutlass13device_kernelIN5flash19enable_sm80_to_sm89INS1_16FlashAttnBwdSm80INS1_25CollectiveMainloopBwdSm80ILi2ELi2EN4cute5tupleIJNS5_1CILi128EEES8_NS7_ILi64EEEEEENS_10bfloat16_tEfNS_4arch4Sm80ELb0ELb1ELb1ELb1ELb0ELb0ELb0ELb0ELi2ELi4ELi4ELi4ELb0EEENS1_21CollectiveEpilogueBwdISA_SB_SD_Li256ELb1ELb0ELi2EEENS1_19SingleTileSchedulerILb1ELb0ELb0ELi128EEEEEEEEEvNT_6ParamsE$_ZN4cute3eso3ESOILb0ELb1EJiNS_1CILi0EEEEEC2ERKiRKS3_,@function
        .size           $_ZN7cutlass13device_kernelIN5flash19enable_sm80_to_sm89INS1_16FlashAttnBwdSm80INS1_25CollectiveMainloopBwdSm80ILi2ELi2EN4cute5tupleIJNS5_1CILi128EEES8_NS7_ILi64EEEEEENS_10bfloat16_tEfNS_4arch4Sm80ELb0ELb1ELb1ELb1ELb0ELb0ELb0ELb0ELi2ELi4ELi4ELi4ELb0EEENS1_21CollectiveEpilogueBwdISA_SB_SD_Li256ELb1ELb0ELi2EEENS1_19SingleTileSchedulerILb1ELb0ELb0ELi128EEEEEEEEEvNT_6ParamsE$_ZN4cute3eso3ESOILb0ELb1EJiNS_1CILi0EEEEEC2ERKiRKS3_,($_ZN7cutlass13device_kernelIN5flash19enable_sm80_to_sm89INS1_16FlashAttnBwdSm80INS1_25CollectiveMainloopBwdSm80ILi2ELi2EN4cute5tupleIJNS5_1CILi128EEES8_NS7_ILi64EEEEEENS_10bfloat16_tEfNS_4arch4Sm80ELb0ELb1ELb1ELb1ELb0ELb0ELb0ELb0ELi2ELi4ELi4ELi4ELb0EEENS1_21CollectiveEpilogueBwdISA_SB_SD_Li256ELb1ELb0ELi2EEENS1_19SingleTileSchedulerILb1ELb0ELb0ELi128EEEEEEEEEvNT_6ParamsE$_ZN4cute3eso3ESOILb0ELb1EJiNS_1CILi144EEENS2_ILi288EEEEEC2ERKiRKS3_RKS4_ - $_ZN7cutlass13device_kernelIN5flash19enable_sm80_to_sm89INS1_16FlashAttnBwdSm80INS1_25CollectiveMainloopBwdSm80ILi2ELi2EN4cute5tupleIJNS5_1CILi128EEES8_NS7_ILi64EEEEEENS_10bfloat16_tEfNS_4arch4Sm80ELb0ELb1ELb1ELb1ELb0ELb0ELb0ELb0ELi2ELi4ELi4ELi4ELb0EEENS1_21CollectiveEpilogueBwdISA_SB_SD_Li256ELb1ELb0ELi2EEENS1_19SingleTileSchedulerILb1ELb0ELb0ELi128EEEEEEEEEvNT_6ParamsE$_ZN4cute3eso3ESOILb0ELb1EJiNS_1CILi0EEEEEC2ERKiRKS3_)
$_ZN7cutlass13device_kernelIN5flash19enable_sm80_to_sm89INS1_16FlashAttnBwdSm80INS1_25CollectiveMainloopBwdSm80ILi2ELi2EN4cute5tupleIJNS5_1CILi128EEES8_NS7_ILi64EEEEEENS_10bfloat16_tEfNS_4arch4Sm80ELb0ELb1ELb1ELb1ELb0ELb0ELb0ELb0ELi2ELi4ELi4ELi4ELb0EEENS1_21CollectiveEpilogueBwdISA_SB_SD_Li256ELb1ELb0ELi2EEENS1_19SingleTileSchedulerILb1ELb0ELb0ELi128EEEEEEEEEvNT_6ParamsE$_ZN4cute3eso3ESOILb0ELb1EJiNS_1CILi0EEEEEC2ERKiRKS3_:
[----:B------:R-:W-:Y:S01]  /*8790*/  IADD3 R2, R2, -c[0x0][0x20], RZ ;  /* 0x8000080002027a10 */ /* 0x000fe20007ffe0ff */
[----:B------:R-:W-:Y:S01]  /*87a0*/  IMAD.MOV.U32 R10, RZ, RZ, R6 ;  /* 0x000000ffff0a7224 */ /* 0x000fe200078e0006 */
[----:B------:R-:W-:-:S03]  /*87b0*/  MOV R11, 0x0 ;  /* 0x00000000000b7802 */ /* 0x000fc60000000f00 */
[----:B------:R1:W-:Y:S01]  /*87c0*/  STL [R2], R3 ;  /* 0x0000000302007387 */ /* 0x0003e20000100800 */
[----:B------:R-:W-:Y:S05]  /*87d0*/  RET.REL.NODEC R10 `(_ZN7cutlass13device_kernelIN5flash19enable_sm80_to_sm89INS1_16FlashAttnBwdSm80INS1_25CollectiveMainloopBwdSm80ILi2ELi2EN4cute5tupleIJNS5_1CILi128EEES8_NS7_ILi64EEEEEENS_10bfloat16_tEfNS_4arch4Sm80ELb0ELb1ELb1ELb1ELb0ELb0ELb0ELb0ELi2ELi4ELi4ELi4ELb0EEENS1_21CollectiveEpilogueBwdISA_SB_SD_Li256ELb1ELb0ELi2EEENS1_19SingleTileSchedulerILb1ELb0ELb0ELi128EEEEEEEEEvNT_6ParamsE) ;  /* 0xffff78200a007950 */ /* 0x000fea0003c3ffff */
        .type           $_ZN7cutlass13device_kernelIN5flash19enable_sm80_to_sm89INS1_16FlashAttnBwdSm80INS1_25CollectiveMainloopBwdSm80ILi2ELi2EN4cute5tupleIJNS5_1CILi128EEES8_NS7_ILi64EEEEEENS_10bfloat16_tEfNS_4arch4Sm80ELb0ELb1ELb1ELb1ELb0ELb0ELb0ELb0ELi2ELi4ELi4ELi4ELb0EEENS1_21CollectiveEpilogueBwdISA_SB_SD_Li256ELb1ELb0ELi2EEENS1_19SingleTileSchedulerILb1ELb0ELb0ELi128EEEEEEEEEvNT_6ParamsE$_ZN4cute3eso3ESOILb0ELb1EJiNS_1CILi144EEENS2_ILi288EEEEEC2ERKiRKS3_RKS4_,@function
        .size           $_ZN7cutlass13device_kernelIN5flash19enable_sm80_to_sm89INS1_16FlashAttnBwdSm80INS1_25CollectiveMainloopBwdSm80ILi2ELi2EN4cute5tupleIJNS5_1CILi128EEES8_NS7_ILi64EEEEEENS_10bfloat16_tEfNS_4arch4Sm80ELb0ELb1ELb1ELb1ELb0ELb0ELb0ELb0ELi2ELi4ELi4ELi4ELb0EEENS1_21CollectiveEpilogueBwdISA_SB_SD_Li256ELb1ELb0ELi2EEENS1_19SingleTileSchedulerILb1ELb0ELb0ELi128EEEEEEEEEvNT_6ParamsE$_ZN4cute3eso3ESOILb0ELb1EJiNS_1CILi144EEENS2_ILi288EEEEEC2ERKiRKS3_RKS4_,($_ZN7cutlass13device_kernelIN5flash19enable_sm80_to_sm89INS1_16FlashAttnBwdSm80INS1_25CollectiveMainloopBwdSm80ILi2ELi2EN4cute5tupleIJNS5_1CILi128EEES8_NS7_ILi64EEEEEENS_10bfloat16_tEfNS_4arch4Sm80ELb0ELb1ELb1ELb1ELb0ELb0ELb0ELb0ELi2ELi4ELi4ELi4ELb0EEENS1_21CollectiveEpilogueBwdISA_SB_SD_Li256ELb1ELb0ELi2EEENS1_19SingleTileSchedulerILb1ELb0ELb0ELi128EEEEEEEEEvNT_6ParamsE$_ZN4cute3eso3ESOILb0ELb1EJiNS_1CILi144EEENS2_ILi512EEEEEC2ERKiRKS3_RKS4_ - $_ZN7cutlass13device_kernelIN5flash19enable_sm80_to_sm89INS1_16FlashAttnBwdSm80INS1_25CollectiveMainloopBwdSm80ILi2ELi2EN4cute5tupleIJNS5_1CILi128EEES8_NS7_ILi64EEEEEENS_10bfloat16_tEfNS_4arch4Sm80ELb0ELb1ELb1ELb1ELb0ELb0ELb0ELb0ELi2ELi4ELi4ELi4ELb0EEENS1_21CollectiveEpilogueBwdISA_SB_SD_Li256ELb1ELb0ELi2EEENS1_19SingleTileSchedulerILb1ELb0ELb0ELi128EEEEEEEEEvNT_6ParamsE$_ZN4cute3eso3ESOILb0ELb1EJiNS_1CILi144EEENS2_ILi288EEEEEC2ERKiRKS3_RKS4_)
$_ZN7cutlass13device_kernelIN5flash19enable_sm80_to_sm89INS1_16FlashAttnBwdSm80INS1_25CollectiveMainloopBwdSm80ILi2ELi2EN4cute5tupleIJNS5_1CILi128EEES8_NS7_ILi64EEEEEENS_10bfloat16_tEfNS_4arch4Sm80ELb0ELb1ELb1ELb1ELb0ELb0ELb0ELb0ELi2ELi4ELi4ELi4ELb0EEENS1_21CollectiveEpilogueBwdISA_SB_SD_Li256ELb1ELb0ELi2EEENS1_19SingleTileSchedulerILb1ELb0ELb0ELi128EEEEEEEEEvNT_6ParamsE$_ZN4cute3eso3ESOILb0ELb1EJiNS_1CILi144EEENS2_ILi288EEEEEC2ERKiRKS3_RKS4_:
[----:B------:R-:W-:Y:S02]  /*87e0*/  IADD3 R4, R63, -c[0x0][0x20], RZ ;  /* 0x800008003f047a10 */ /* 0x000fe40007ffe0ff */
[----:B------:R-:W-:-:S03]  /*87f0*/  MOV R7, 0x0 ;  /* 0x0000000000077802 */ /* 0x000fc60000000f00 */
[----:B------:R1:W-:Y:S01]  /*8800*/  STL [R4], R5 ;  /* 0x0000000504007387 */ /* 0x0003e20000100800 */
[----:B------:R-:W-:Y:S05]  /*8810*/  RET.REL.NODEC R6 `(_ZN7cutlass13device_kernelIN5flash19enable_sm80_to_sm89INS1_16FlashAttnBwdSm80INS1_25CollectiveMainloopBwdSm80ILi2ELi2EN4cute5tupleIJNS5_1CILi128EEES8_NS7_ILi64EEEEEENS_10bfloat16_tEfNS_4arch4Sm80ELb0ELb1ELb1ELb1ELb0ELb0ELb0ELb0ELi2ELi4ELi4ELi4ELb0EEENS1_21CollectiveEpilogueBwdISA_SB_SD_Li256ELb1ELb0ELi2EEENS1_19SingleTileSchedulerILb1ELb0ELb0ELi128EEEEEEEEEvNT_6ParamsE) ;  /* 0xffff77e006007950 */ /* 0x000fea0003c3ffff */
        .type           $_ZN7cutlass13device_kernelIN5flash19enable_sm80_to_sm89INS1_16FlashAttnBwdSm80INS1_25CollectiveMainloopBwdSm80ILi2ELi2EN4cute5tupleIJNS5_1CILi128EEES8_NS7_ILi64EEEEEENS_10bfloat16_tEfNS_4arch4Sm80ELb0ELb1ELb1ELb1ELb0ELb0ELb0ELb0ELi2ELi4ELi4ELi4ELb0EEENS1_21CollectiveEpilogueBwdISA_SB_SD_Li256ELb1ELb0ELi2EEENS1_19SingleTileSchedulerILb1ELb0ELb0ELi128EEEEEEEEEvNT_6ParamsE$_ZN4cute3eso3ESOILb0ELb1EJiNS_1CILi144EEENS2_ILi512EEEEEC2ERKiRKS3_RKS4_,@function
        .size           $_ZN7cutlass13device_kernelIN5flash19enable_sm80_to_sm89INS1_16FlashAttnBwdSm80INS1_25CollectiveMainloopBwdSm80ILi2ELi2EN4cute5tupleIJNS5_1CILi128EEES8_NS7_ILi64EEEEEENS_10bfloat16_tEfNS_4arch4Sm80ELb0ELb1ELb1ELb1ELb0ELb0ELb0ELb0ELi2ELi4ELi4ELi4ELb0EEENS1_21CollectiveEpilogueBwdISA_SB_SD_Li256ELb1ELb0ELi2EEENS1_19SingleTileSchedulerILb1ELb0ELb0ELi128EEEEEEEEEvNT_6ParamsE$_ZN4cute3eso3ESOILb0ELb1EJiNS_1CILi144EEENS2_ILi512EEEEEC2ERKiRKS3_RKS4_,($_ZN7cutlass13device_kernelIN5flash19enable_sm80_to_sm89INS1_16FlashAttnBwdSm80INS1_25CollectiveMainloopBwdSm80ILi2ELi2EN4cute5tupleIJNS5_1CILi128EEES8_NS7_ILi64EEEEEENS_10bfloat16_tEfNS_4arch4Sm80ELb0ELb1ELb1ELb1ELb0ELb0ELb0ELb0ELi2ELi4ELi4ELi4ELb0EEENS1_21CollectiveEpilogueBwdISA_SB_SD_Li256ELb1ELb0ELi2EEENS1_19SingleTileSchedulerILb1ELb0ELb0ELi128EEEEEEEEEvNT_6ParamsE$_ZN4cute3eso3ESOILb0ELb1EJiNS_1CILi4096EEEEEC2ERKiRKS3_ - $_ZN7cutlass13device_kernelIN5flash19enable_sm80_to_sm89INS1_16FlashAttnBwdSm80INS1_25CollectiveMainloopBwdSm80ILi2ELi2EN4cute5tupleIJNS5_1CILi128EEES8_NS7_ILi64EEEEEENS_10bfloat16_tEfNS_4arch4Sm80ELb0ELb1ELb1ELb1ELb0ELb0ELb0ELb0ELi2ELi4ELi4ELi4ELb0EEENS1_21CollectiveEpilogueBwdISA_SB_SD_Li256ELb1ELb0ELi2EEENS1_19SingleTileSchedulerILb1ELb0ELb0ELi128EEEEEEEEEvNT_6ParamsE$_ZN4cute3eso3ESOILb0ELb1EJiNS_1CILi144EEENS2_ILi512EEEEEC2ERKiRKS3_RKS4_)
$_ZN7cutlass13device_kernelIN5flash19enable_sm80_to_sm89INS1_16FlashAttnBwdSm80INS1_25CollectiveMainloopBwdSm80ILi2ELi2EN4cute5tupleIJNS5_1CILi128EEES8_NS7_ILi64EEEEEENS_10bfloat16_tEfNS_4arch4Sm80ELb0ELb1ELb1ELb1ELb0ELb0ELb0ELb0ELi2ELi4ELi4ELi4ELb0EEENS1_21CollectiveEpilogueBwdISA_SB_SD_Li256ELb1ELb0ELi2EEENS1_19SingleTileSchedulerILb1ELb0ELb0ELi128EEEEEEEEEvNT_6ParamsE$_ZN4cute3eso3ESOILb0ELb1EJiNS_1CILi144EEENS2_ILi512EEEEEC2ERKiRKS3_RKS4_:
[----:B------:R-:W-:Y:S02]  /*8820*/  IADD3 R4, R63, -c[0x0][0x20], RZ ;  /* 0x800008003f047a10 */ /* 0x000fe40007ffe0ff */
[----:B------:R-:W-:-:S03]  /*8830*/  MOV R7, 0x0 ;  /* 0x0000000000077802 */ /* 0x000fc60000000f00 */
[----:B------:R1:W-:Y:S01]  /*8840*/  STL [R4], R5 ;  /* 0x0000000504007387 */ /* 0x0003e20000100800 */
[----:B------:R-:W-:Y:S05]  /*8850*/  RET.REL.NODEC R6 `(_ZN7cutlass13device_kernelIN5flash19enable_sm80_to_sm89INS1_16FlashAttnBwdSm80INS1_25CollectiveMainloopBwdSm80ILi2ELi2EN4cute5tupleIJNS5_1CILi128EEES8_NS7_ILi64EEEEEENS_10bfloat16_tEfNS_4arch4Sm80ELb0ELb1ELb1ELb1ELb0ELb0ELb0ELb0ELi2ELi4ELi4ELi4ELb0EEENS1_21CollectiveEpilogueBwdISA_SB_SD_Li256ELb1ELb0ELi2EEENS1_19SingleTileSchedulerILb1ELb0ELb0ELi128EEEEEEEEEvNT_6ParamsE) ;  /* 0xffff77a006007950 */ /* 0x000fea0003c3ffff */
        .type           $_ZN7cutlass13device_kernelIN5flash19enable_sm80_to_sm89INS1_16FlashAttnBwdSm80INS1_25CollectiveMainloopBwdSm80ILi2ELi2EN4cute5tupleIJNS5_1CILi128EEES8_NS7_ILi64EEEEEENS_10bfloat16_tEfNS_4arch4Sm80ELb0ELb1ELb1ELb1ELb0ELb0ELb0ELb0ELi2ELi4ELi4ELi4ELb0EEENS1_21CollectiveEpilogueBwdISA_SB_SD_Li256ELb1ELb0ELi2EEENS1_19SingleTileSchedulerILb1ELb0ELb0ELi128EEEEEEEEEvNT_6ParamsE$_ZN4cute3eso3ESOILb0ELb1EJiNS_1CILi4096EEEEEC2ERKiRKS3_,@function
        .size           $_ZN7cutlass13device_kernelIN5flash19enable_sm80_to_sm89INS1_16FlashAttnBwdSm80INS1_25CollectiveMainloopBwdSm80ILi2ELi2EN4cute5tupleIJNS5_1CILi128EEES8_NS7_ILi64EEEEEENS_10bfloat16_tEfNS_4arch4Sm80ELb0ELb1ELb1ELb1ELb0ELb0ELb0ELb0ELi2ELi4ELi4ELi4ELb0EEENS1_21CollectiveEpilogueBwdISA_SB_SD_Li256ELb1ELb0ELi2EEENS1_19SingleTileSchedulerILb1ELb0ELb0ELi128EEEEEEEEEvNT_6ParamsE$_ZN4cute3eso3ESOILb0ELb1EJiNS_1CILi4096EEEEEC2ERKiRKS3_,($_ZN7cutlass13device_kernelIN5flash19enable_sm80_to_sm89INS1_16FlashAttnBwdSm80INS1_25CollectiveMainloopBwdSm80ILi2ELi2EN4cute5tupleIJNS5_1CILi128EEES8_NS7_ILi64EEEEEENS_10bfloat16_tEfNS_4arch4Sm80ELb0ELb1ELb1ELb1ELb0ELb0ELb0ELb0ELi2ELi4ELi4ELi4ELb0EEENS1_21CollectiveEpilogueBwdISA_SB_SD_Li256ELb1ELb0ELi2EEENS1_19SingleTileSchedulerILb1ELb0ELb0ELi128EEEEEEEEEvNT_6ParamsE$_ZN4cute3eso3ESOILb0ELb1EJiNS_1CILi512EEEEEC2ERKiRKS3_ - $_ZN7cutlass13device_kernelIN5flash19enable_sm80_to_sm89INS1_16FlashAttnBwdSm80INS1_25CollectiveMainloopBwdSm80ILi2ELi2EN4cute5tupleIJNS5_1CILi128EEES8_NS7_ILi64EEEEEENS_10bfloat16_tEfNS_4arch4Sm80ELb0ELb1ELb1ELb1ELb0ELb0ELb0ELb0ELi2ELi4ELi4ELi4ELb0EEENS1_21CollectiveEpilogueBwdISA_SB_SD_Li256ELb1ELb0ELi2EEENS1_19SingleTileSchedulerILb1ELb0ELb0ELi128EEEEEEEEEvNT_6ParamsE$_ZN4cute3eso3ESOILb0ELb1EJiNS_1CILi4096EEEEEC2ERKiRKS3_)
$_ZN7cutlass13device_kernelIN5flash19enable_sm80_to_sm89INS1_16FlashAttnBwdSm80INS1_25CollectiveMainloopBwdSm80ILi2ELi2EN4cute5tupleIJNS5_1CILi128EEES8_NS7_ILi64EEEEEENS_10bfloat16_tEfNS_4arch4Sm80ELb0ELb1ELb1ELb1ELb0ELb0ELb0ELb0ELi2ELi4ELi4ELi4ELb0EEENS1_21CollectiveEpilogueBwdISA_SB_SD_Li256ELb1ELb0ELi2EEENS1_19SingleTileSchedulerILb1ELb0ELb0ELi128EEEEEEEEEvNT_6ParamsE$_ZN4cute3eso3ESOILb0ELb1EJiNS_1CILi4096EEEEEC2ERKiRKS3_:
[----:B------:R-:W-:Y:S02]  /*8860*/  IADD3 R9, R9, -c[0x0][0x20], RZ ;  /* 0x8000080009097a10 */ /* 0x000fe40007ffe0ff */
[----:B------:R-:W-:-:S03]  /*8870*/  MOV R5, 0x0 ;  /* 0x0000000000057802 */ /* 0x000fc60000000f00 */
[----:B------:R1:W-:Y:S01]  /*8880*/  STL [R9], R2 ;  /* 0x0000000209007387 */ /* 0x0003e20000100800 */
[----:B------:R-:W-:Y:S05]  /*8890*/  RET.REL.NODEC R4 `(_ZN7cutlass13device_kernelIN5flash19enable_sm80_to_sm89INS1_16FlashAttnBwdSm80INS1_25CollectiveMainloopBwdSm80ILi2ELi2EN4cute5tupleIJNS5_1CILi128EEES8_NS7_ILi64EEEEEENS_10bfloat16_tEfNS_4arch4Sm80ELb0ELb1ELb1ELb1ELb0ELb0ELb0ELb0ELi2ELi4ELi4ELi4ELb0EEENS1_21CollectiveEpilogueBwdISA_SB_SD_Li256ELb1ELb0ELi2EEENS1_19SingleTileSchedulerILb1ELb0ELb0ELi128EEEEEEEEEvNT_6ParamsE) ;  /* 0xffff776004007950 */ /* 0x000fea0003c3ffff */
        .type           $_ZN7cutlass13device_kernelIN5flash19enable_sm80_to_sm89INS1_16FlashAttnBwdSm80INS1_25CollectiveMainloopBwdSm80ILi2ELi2EN4cute5tupleIJNS5_1CILi128EEES8_NS7_ILi64EEEEEENS_10bfloat16_tEfNS_4arch4Sm80ELb0ELb1ELb1ELb1ELb0ELb0ELb0ELb0ELi2ELi4ELi4ELi4ELb0EEENS1_21CollectiveEpilogueBwdISA_SB_SD_Li256ELb1ELb0ELi2EEENS1_19SingleTileSchedulerILb1ELb0ELb0ELi128EEEEEEEEEvNT_6ParamsE$_ZN4cute3eso3ESOILb0ELb1EJiNS_1CILi512EEEEEC2ERKiRKS3_,@function
        .size           $_ZN7cutlass13device_kernelIN5flash19enable_sm80_to_sm89INS1_16FlashAttnBwdSm80INS1_25CollectiveMainloopBwdSm80ILi2ELi2EN4cute5tupleIJNS5_1CILi128EEES8_NS7_ILi64EEEEEENS_10bfloat16_tEfNS_4arch4Sm80ELb0ELb1ELb1ELb1ELb0ELb0ELb0ELb0ELi2ELi4ELi4ELi4ELb0EEENS1_21CollectiveEpilogueBwdISA_SB_SD_Li256ELb1ELb0ELi2EEENS1_19SingleTileSchedulerILb1ELb0ELb0ELi128EEEEEEEEEvNT_6ParamsE$_ZN4cute3eso3ESOILb0ELb1EJiNS_1CILi512EEEEEC2ERKiRKS3_,($_ZN7cutlass13device_kernelIN5flash19enable_sm80_to_sm89INS1_16FlashAttnBwdSm80INS1_25CollectiveMainloopBwdSm80ILi2ELi2EN4cute5tupleIJNS5_1CILi128EEES8_NS7_ILi64EEEEEENS_10bfloat16_tEfNS_4arch4Sm80ELb0ELb1ELb1ELb1ELb0ELb0ELb0ELb0ELi2ELi4ELi4ELi4ELb0EEENS1_21CollectiveEpilogueBwdISA_SB_SD_Li256ELb1ELb0ELi2EEENS1_19SingleTileSchedulerILb1ELb0ELb0ELi128EEEEEEEEEvNT_6ParamsE$_ZN4cute3eso3ESOILb0ELb1EJiNS_1CILi72EEENS2_ILi512EEEEEC2ERKiRKS3_RKS4_ - $_ZN7cutlass13device_kernelIN5flash19enable_sm80_to_sm89INS1_16FlashAttnBwdSm80INS1_25CollectiveMainloopBwdSm80ILi2ELi2EN4cute5tupleIJNS5_1CILi128EEES8_NS7_ILi64EEEEEENS_10bfloat16_tEfNS_4arch4Sm80ELb0ELb1ELb1ELb1ELb0ELb0ELb0ELb0ELi2ELi4ELi4ELi4ELb0EEENS1_21CollectiveEpilogueBwdISA_SB_SD_Li256ELb1ELb0ELi2EEENS1_19SingleTileSchedulerILb1ELb0ELb0ELi128EEEEEEEEEvNT_6ParamsE$_ZN4cute3eso3ESOILb0ELb1EJiNS_1CILi512EEEEEC2ERKiRKS3_)
$_ZN7cutlass13device_kernelIN5flash19enable_sm80_to_sm89INS1_16FlashAttnBwdSm80INS1_25CollectiveMainloopBwdSm80ILi2ELi2EN4cute5tupleIJNS5_1CILi128EEES8_NS7_ILi64EEEEEENS_10bfloat16_tEfNS_4arch4Sm80ELb0ELb1ELb1ELb1ELb0ELb0ELb0ELb0ELi2ELi4ELi4ELi4ELb0EEENS1_21CollectiveEpilogueBwdISA_SB_SD_Li256ELb1ELb0ELi2EEENS1_19SingleTileSchedulerILb1ELb0ELb0ELi128EEEEEEEEEvNT_6ParamsE$_ZN4cute3eso3ESOILb0ELb1EJiNS_1CILi512EEEEEC2ERKiRKS3_:
[----:B------:R-:W-:Y:S02]  /*88a0*/  IADD3 R3, R40, -c[0x0][0x20], RZ ;  /* 0x8000080028037a10 */ /* 0x000fe40007ffe0ff */
[----:B------:R-:W-:-:S03]  /*88b0*/  MOV R5, 0x0 ;  /* 0x0000000000057802 */ /* 0x000fc60000000f00 */
[----:B------:R1:W-:Y:S01]  /*88c0*/  STL [R3], R2 ;  /* 0x0000000203007387 */ /* 0x0003e20000100800 */
[----:B------:R-:W-:Y:S05]  /*88d0*/  RET.REL.NODEC R4 `(_ZN7cutlass13device_kernelIN5flash19enable_sm80_to_sm89INS1_16FlashAttnBwdSm80INS1_25CollectiveMainloopBwdSm80ILi2ELi2EN4cute5tupleIJNS5_1CILi128EEES8_NS7_ILi64EEEEEENS_10bfloat16_tEfNS_4arch4Sm80ELb0ELb1ELb1ELb1ELb0ELb0ELb0ELb0ELi2ELi4ELi4ELi4ELb0EEENS1_21CollectiveEpilogueBwdISA_SB_SD_Li256ELb1ELb0ELi2EEENS1_19SingleTileSchedulerILb1ELb0ELb0ELi128EEEEEEEEEvNT_6ParamsE) ;  /* 0xffff772004007950 */ /* 0x000fea0003c3ffff */
        .type           $_ZN7cutlass13device_kernelIN5flash19enable_sm80_to_sm89INS1_16FlashAttnBwdSm80INS1_25CollectiveMainloopBwdSm80ILi2ELi2EN4cute5tupleIJNS5_1CILi128EEES8_NS7_ILi64EEEEEENS_10bfloat16_tEfNS_4arch4Sm80ELb0ELb1ELb1ELb1ELb0ELb0ELb0ELb0ELi2ELi4ELi4ELi4ELb0EEENS1_21CollectiveEpilogueBwdISA_SB_SD_Li256ELb1ELb0ELi2EEENS1_19SingleTileSchedulerILb1ELb0ELb0ELi128EEEEEEEEEvNT_6ParamsE$_ZN4cute3eso3ESOILb0ELb1EJiNS_1CILi72EEENS2_ILi512EEEEEC2ERKiRKS3_RKS4_,@function
        .size           $_ZN7cutlass13device_kernelIN5flash19enable_sm80_to_sm89INS1_16FlashAttnBwdSm80INS1_25CollectiveMainloopBwdSm80ILi2ELi2EN4cute5tupleIJNS5_1CILi128EEES8_NS7_ILi64EEEEEENS_10bfloat16_tEfNS_4arch4Sm80ELb0ELb1ELb1ELb1ELb0ELb0ELb0ELb0ELi2ELi4ELi4ELi4ELb0EEENS1_21CollectiveEpilogueBwdISA_SB_SD_Li256ELb1ELb0ELi2EEENS1_19SingleTileSchedulerILb1ELb0ELb0ELi128EEEEEEEEEvNT_6ParamsE$_ZN4cute3eso3ESOILb0ELb1EJiNS_1CILi72EEENS2_ILi512EEEEEC2ERKiRKS3_RKS4_,($_ZN7cutlass13device_kernelIN5flash19enable_sm80_to_sm89INS1_16FlashAttnBwdSm80INS1_25CollectiveMainloopBwdSm80ILi2ELi2EN4cute5tupleIJNS5_1CILi128EEES8_NS7_ILi64EEEEEENS_10bfloat16_tEfNS_4arch4Sm80ELb0ELb1ELb1ELb1ELb0ELb0ELb0ELb0ELi2ELi4ELi4ELi4ELb0EEENS1_21CollectiveEpilogueBwdISA_SB_SD_Li256ELb1ELb0ELi2EEENS1_19SingleTileSchedulerILb1ELb0ELb0ELi128EEEEEEEEEvNT_6ParamsE$_ZN4cute3eso3ESOILb0ELb1EJlEEC2ERKl - $_ZN7cutlass13device_kernelIN5flash19enable_sm80_to_sm89INS1_16FlashAttnBwdSm80INS1_25CollectiveMainloopBwdSm80ILi2ELi2EN4cute5tupleIJNS5_1CILi128EEES8_NS7_ILi64EEEEEENS_10bfloat16_tEfNS_4arch4Sm80ELb0ELb1ELb1ELb1ELb0ELb0ELb0ELb0ELi2ELi4ELi4ELi4ELb0EEENS1_21CollectiveEpilogueBwdISA_SB_SD_Li256ELb1ELb0ELi2EEENS1_19SingleTileSchedulerILb1ELb0ELb0ELi128EEEEEEEEEvNT_6ParamsE$_ZN4cute3eso3ESOILb0ELb1EJiNS_1CILi72EEENS2_ILi512EEEEEC2ERKiRKS3_RKS4_)
$_ZN7cutlass13device_kernelIN5flash19enable_sm80_to_sm89INS1_16FlashAttnBwdSm80INS1_25CollectiveMainloopBwdSm80ILi2ELi2EN4cute5tupleIJNS5_1CILi128EEES8_NS7_ILi64EEEEEENS_10bfloat16_tEfNS_4arch4Sm80ELb0ELb1ELb1ELb1ELb0ELb0ELb0ELb0ELi2ELi4ELi4ELi4ELb0EEENS1_21CollectiveEpilogueBwdISA_SB_SD_Li256ELb1ELb0ELi2EEENS1_19SingleTileSchedulerILb1ELb0ELb0ELi128EEEEEEEEEvNT_6ParamsE$_ZN4cute3eso3ESOILb0ELb1EJiNS_1CILi72EEENS2_ILi512EEEEEC2ERKiRKS3_RKS4_:
[----:B------:R-:W-:Y:S02]  /*88e0*/  IADD3 R4, R4, -c[0x0][0x20], RZ ;  /* 0x8000080004047a10 */ /* 0x000fe40007ffe0ff */
[----:B------:R-:W-:-:S03]  /*88f0*/  MOV R7, 0x0 ;  /* 0x0000000000077802 */ /* 0x000fc60000000f00 */
[----:B------:R1:W-:Y:S01]  /*8900*/  STL [R4], R5 ;  /* 0x0000000504007387 */ /* 0x0003e20000100800 */
[----:B------:R-:W-:Y:S05]  /*8910*/  RET.REL.NODEC R6 `(_ZN7cutlass13device_kernelIN5flash19enable_sm80_to_sm89INS1_16FlashAttnBwdSm80INS1_25CollectiveMainloopBwdSm80ILi2ELi2EN4cute5tupleIJNS5_1CILi128EEES8_NS7_ILi64EEEEEENS_10bfloat16_tEfNS_4arch4Sm80ELb0ELb1ELb1ELb1ELb0ELb0ELb0ELb0ELi2ELi4ELi4ELi4ELb0EEENS1_21CollectiveEpilogueBwdISA_SB_SD_Li256ELb1ELb0ELi2EEENS1_19SingleTileSchedulerILb1ELb0ELb0ELi128EEEEEEEEEvNT_6ParamsE) ;  /* 0xffff76e006007950 */ /* 0x000fea0003c3ffff */
        .type           $_ZN7cutlass13device_kernelIN5flash19enable_sm80_to_sm89INS1_16FlashAttnBwdSm80INS1_25CollectiveMainloopBwdSm80ILi2ELi2EN4cute5tupleIJNS5_1CILi128EEES8_NS7_ILi64EEEEEENS_10bfloat16_tEfNS_4arch4Sm80ELb0ELb1ELb1ELb1ELb0ELb0ELb0ELb0ELi2ELi4ELi4ELi4ELb0EEENS1_21CollectiveEpilogueBwdISA_SB_SD_Li256ELb1ELb0ELi2EEENS1_19SingleTileSchedulerILb1ELb0ELb0ELi128EEEEEEEEEvNT_6ParamsE$_ZN4cute3eso3ESOILb0ELb1EJlEEC2ERKl,@function
        .size           $_ZN7cutlass13device_kernelIN5flash19enable_sm80_to_sm89INS1_16FlashAttnBwdSm80INS1_25CollectiveMainloopBwdSm80ILi2ELi2EN4cute5tupleIJNS5_1CILi128EEES8_NS7_ILi64EEEEEENS_10bfloat16_tEfNS_4arch4Sm80ELb0ELb1ELb1ELb1ELb0ELb0ELb0ELb0ELi2ELi4ELi4ELi4ELb0EEENS1_21CollectiveEpilogueBwdISA_SB_SD_Li256ELb1ELb0ELi2EEENS1_19SingleTileSchedulerILb1ELb0ELb0ELi128EEEEEEEEEvNT_6ParamsE$_ZN4cute3eso3ESOILb0ELb1EJlEEC2ERKl,($_ZN7cutlass13device_kernelIN5flash19enable_sm80_to_sm89INS1_16FlashAttnBwdSm80INS1_25CollectiveMainloopBwdSm80ILi2ELi2EN4cute5tupleIJNS5_1CILi128EEES8_NS7_ILi64EEEEEENS_10bfloat16_tEfNS_4arch4Sm80ELb0ELb1ELb1ELb1ELb0ELb0ELb0ELb0ELi2ELi4ELi4ELi4ELb0EEENS1_21CollectiveEpilogueBwdISA_SB_SD_Li256ELb1ELb0ELi2EEENS1_19SingleTileSchedulerILb1ELb0ELb0ELi128EEEEEEEEEvNT_6ParamsE$_ZN4cute3eso3ESOILb1ELb0EJNS_10UnderscoreES2_S2_iEEC2ERKS2_S5_S5_RKi - $_ZN7cutlass13device_kernelIN5flash19enable_sm80_to_sm89INS1_16FlashAttnBwdSm80INS1_25CollectiveMainloopBwdSm80ILi2ELi2EN4cute5tupleIJNS5_1CILi128EEES8_NS7_ILi64EEEEEENS_10bfloat16_tEfNS_4arch4Sm80ELb0ELb1ELb1ELb1ELb0ELb0ELb0ELb0ELi2ELi4ELi4ELi4ELb0EEENS1_21CollectiveEpilogueBwdISA_SB_SD_Li256ELb1ELb0ELi2EEENS1_19SingleTileSchedulerILb1ELb0ELb0ELi128EEEEEEEEEvNT_6ParamsE$_ZN4cute3eso3ESOILb0ELb1EJlEEC2ERKl)
$_ZN7cutlass13device_kernelIN5flash19enable_sm80_to_sm89INS1_16FlashAttnBwdSm80INS1_25CollectiveMainloopBwdSm80ILi2ELi2EN4cute5tupleIJNS5_1CILi128EEES8_NS7_ILi64EEEEEENS_10bfloat16_tEfNS_4arch4Sm80ELb0ELb1ELb1ELb1ELb0ELb0ELb0ELb0ELi2ELi4ELi4ELi4ELb0EEENS1_21CollectiveEpilogueBwdISA_SB_SD_Li256ELb1ELb0ELi2EEENS1_19SingleTileSchedulerILb1ELb0ELb0ELi128EEEEEEEEEvNT_6ParamsE$_ZN4cute3eso3ESOILb0ELb1EJlEEC2ERKl:
[----:B------:R-:W-:Y:S01]  /*8920*/  IADD3 R5, R5, -c[0x0][0x20], RZ ;  /* 0x8000080005057a10 */ /* 0x000fe20007ffe0ff */
[----:B------:R-:W-:Y:S01]  /*8930*/  IMAD.MOV.U32 R84, RZ, RZ, R6 ;  /* 0x000000ffff547224 */ /* 0x000fe200078e0006 */
[----:B------:R-:W-:-:S03]  /*8940*/  MOV R85, 0x0 ;  /* 0x0000000000557802 */ /* 0x000fc60000000f00 */
[----:B------:R1:W-:Y:S01]  /*8950*/  STL.64 [R5], R2 ;  /* 0x0000000205007387 */ /* 0x0003e20000100a00 */
[----:B------:R-:W-:Y:S05]  /*8960*/  RET.REL.NODEC R84 `(_ZN7cutlass13device_kernelIN5flash19enable_sm80_to_sm89INS1_16FlashAttnBwdSm80INS1_25CollectiveMainloopBwdSm80ILi2ELi2EN4cute5tupleIJNS5_1CILi128EEES8_NS7_ILi64EEEEEENS_10bfloat16_tEfNS_4arch4Sm80ELb0ELb1ELb1ELb1ELb0ELb0ELb0ELb0ELi2ELi4ELi4ELi4ELb0EEENS1_21CollectiveEpilogueBwdISA_SB_SD_Li256ELb1ELb0ELi2EEENS1_19SingleTileSchedulerILb1ELb0ELb0ELi128EEEEEEEEEvNT_6ParamsE) ;  /* 0xffff769054007950 */ /* 0x000fea0003c3ffff */
        .type           $_ZN7cutlass13device_kernelIN5flash19enable_sm80_to_sm89INS1_16FlashAttnBwdSm80INS1_25CollectiveMainloopBwdSm80ILi2ELi2EN4cute5tupleIJNS5_1CILi128EEES8_NS7_ILi64EEEEEENS_10bfloat16_tEfNS_4arch4Sm80ELb0ELb1ELb1ELb1ELb0ELb0ELb0ELb0ELi2ELi4ELi4ELi4ELb0EEENS1_21CollectiveEpilogueBwdISA_SB_SD_Li256ELb1ELb0ELi2EEENS1_19SingleTileSchedulerILb1ELb0ELb0ELi128EEEEEEEEEvNT_6ParamsE$_ZN4cute3eso3ESOILb1ELb0EJNS_10UnderscoreES2_S2_iEEC2ERKS2_S5_S5_RKi,@function
        .size           $_ZN7cutlass13device_kernelIN5flash19enable_sm80_to_sm89INS1_16FlashAttnBwdSm80INS1_25CollectiveMainloopBwdSm80ILi2ELi2EN4cute5tupleIJNS5_1CILi128EEES8_NS7_ILi64EEEEEENS_10bfloat16_tEfNS_4arch4Sm80ELb0ELb1ELb1ELb1ELb0ELb0ELb0ELb0ELi2ELi4ELi4ELi4ELb0EEENS1_21CollectiveEpilogueBwdISA_SB_SD_Li256ELb1ELb0ELi2EEENS1_19SingleTileSchedulerILb1ELb0ELb0ELi128EEEEEEEEEvNT_6ParamsE$_ZN4cute3eso3ESOILb1ELb0EJNS_10UnderscoreES2_S2_iEEC2ERKS2_S5_S5_RKi,($_ZN7cutlass13device_kernelIN5flash19enable_sm80_to_sm89INS1_16FlashAttnBwdSm80INS1_25CollectiveMainloopBwdSm80ILi2ELi2EN4cute5tupleIJNS5_1CILi128EEES8_NS7_ILi64EEEEEENS_10bfloat16_tEfNS_4arch4Sm80ELb0ELb1ELb1ELb1ELb0ELb0ELb0ELb0ELi2ELi4ELi4ELi4ELb0EEENS1_21CollectiveEpilogueBwdISA_SB_SD_Li256ELb1ELb0ELi2EEENS1_19SingleTileSchedulerILb1ELb0ELb0ELi128EEEEEEEEEvNT_6ParamsE$_ZN4cute3eso3ESOILb1ELb0EJNS_10UnderscoreES2_iEEC2ERKS2_S5_RKi - $_ZN7cutlass13device_kernelIN5flash19enable_sm80_to_sm89INS1_16FlashAttnBwdSm80INS1_25CollectiveMainloopBwdSm80ILi2ELi2EN4cute5tupleIJNS5_1CILi128EEES8_NS7_ILi64EEEEEENS_10bfloat16_tEfNS_4arch4Sm80ELb0ELb1ELb1ELb1ELb0ELb0ELb0ELb0ELi2ELi4ELi4ELi4ELb0EEENS1_21CollectiveEpilogueBwdISA_SB_SD_Li256ELb1ELb0ELi2EEENS1_19SingleTileSchedulerILb1ELb0ELb0ELi128EEEEEEEEEvNT_6ParamsE$_ZN4cute3eso3ESOILb1ELb0EJNS_10UnderscoreES2_S2_iEEC2ERKS2_S5_S5_RKi)
$_ZN7cutlass13device_kernelIN5flash19enable_sm80_to_sm89INS1_16FlashAttnBwdSm80INS1_25CollectiveMainloopBwdSm80ILi2ELi2EN4cute5tupleIJNS5_1CILi128EEES8_NS7_ILi64EEEEEENS_10bfloat16_tEfNS_4arch4Sm80ELb0ELb1ELb1ELb1ELb0ELb0ELb0ELb0ELi2ELi4ELi4ELi4ELb0EEENS1_21CollectiveEpilogueBwdISA_SB_SD_Li256ELb1ELb0ELi2EEENS1_19SingleTileSchedulerILb1ELb0ELb0ELi128EEEEEEEEEvNT_6ParamsE$_ZN4cute3eso3ESOILb1ELb0EJNS_10UnderscoreES2_S2_iEEC2ERKS2_S5_S5_RKi:
[----:B------:R-:W-:Y:S02]  /*8970*/  IADD3 R2, R2, -c[0x0][0x20], RZ ;  /* 0x8000080002027a10 */ /* 0x000fe40007ffe0ff */
[----:B------:R-:W-:-:S03]  /*8980*/  MOV R5, 0x0 ;  /* 0x0000000000057802 */ /* 0x000fc60000000f00 */
[----:B------:R1:W-:Y:S01]  /*8990*/  STL [R2], R3 ;  /* 0x0000000302007387 */ /* 0x0003e20000100800 */
[----:B------:R-:W-:Y:S05]  /*89a0*/  RET.REL.NODEC R4 `(_ZN7cutlass13device_kernelIN5flash19enable_sm80_to_sm89INS1_16FlashAttnBwdSm80INS1_25CollectiveMainloopBwdSm80ILi2ELi2EN4cute5tupleIJNS5_1CILi128EEES8_NS7_ILi64EEEEEENS_10bfloat16_tEfNS_4arch4Sm80ELb0ELb1ELb1ELb1ELb0ELb0ELb0ELb0ELi2ELi4ELi4ELi4ELb0EEENS1_21CollectiveEpilogueBwdISA_SB_SD_Li256ELb1ELb0ELi2EEENS1_19SingleTileSchedulerILb1ELb0ELb0ELi128EEEEEEEEEvNT_6ParamsE) ;  /* 0xffff765004007950 */ /* 0x000fea0003c3ffff */
        .type           $_ZN7cutlass13device_kernelIN5flash19enable_sm80_to_sm89INS1_16FlashAttnBwdSm80INS1_25CollectiveMainloopBwdSm80ILi2ELi2EN4cute5tupleIJNS5_1CILi128EEES8_NS7_ILi64EEEEEENS_10bfloat16_tEfNS_4arch4Sm80ELb0ELb1ELb1ELb1ELb0ELb0ELb0ELb0ELi2ELi4ELi4ELi4ELb0EEENS1_21CollectiveEpilogueBwdISA_SB_SD_Li256ELb1ELb0ELi2EEENS1_19SingleTileSchedulerILb1ELb0ELb0ELi128EEEEEEEEEvNT_6ParamsE$_ZN4cute3eso3ESOILb1ELb0EJNS_10UnderscoreES2_iEEC2ERKS2_S5_RKi,@function
        .size           $_ZN7cutlass13device_kernelIN5flash19enable_sm80_to_sm89INS1_16FlashAttnBwdSm80INS1_25CollectiveMainloopBwdSm80ILi2ELi2EN4cute5tupleIJNS5_1CILi128EEES8_NS7_ILi64EEEEEENS_10bfloat16_tEfNS_4arch4Sm80ELb0ELb1ELb1ELb1ELb0ELb0ELb0ELb0ELi2ELi4ELi4ELi4ELb0EEENS1_21CollectiveEpilogueBwdISA_SB_SD_Li256ELb1ELb0ELi2EEENS1_19SingleTileSchedulerILb1ELb0ELb0ELi128EEEEEEEEEvNT_6ParamsE$_ZN4cute3eso3ESOILb1ELb0EJNS_10UnderscoreES2_iEEC2ERKS2_S5_RKi,($_ZN7cutlass13device_kernelIN5flash19enable_sm80_to_sm89INS1_16FlashAttnBwdSm80INS1_25CollectiveMainloopBwdSm80ILi2ELi2EN4cute5tupleIJNS5_1CILi128EEES8_NS7_ILi64EEEEEENS_10bfloat16_tEfNS_4arch4Sm80ELb0ELb1ELb1ELb1ELb0ELb0ELb0ELb0ELi2ELi4ELi4ELi4ELb0EEENS1_21CollectiveEpilogueBwdISA_SB_SD_Li256ELb1ELb0ELi2EEENS1_19SingleTileSchedulerILb1ELb0ELb0ELi128EEEEEEEEEvNT_6ParamsE$_ZN4cute3eso3ESOILb1ELb0EJNS_10UnderscoreEiEEC2ERKS2_RKi - $_ZN7cutlass13device_kernelIN5flash19enable_sm80_to_sm89INS1_16FlashAttnBwdSm80INS1_25CollectiveMainloopBwdSm80ILi2ELi2EN4cute5tupleIJNS5_1CILi128EEES8_NS7_ILi64EEEEEENS_10bfloat16_tEfNS_4arch4Sm80ELb0ELb1ELb1ELb1ELb0ELb0ELb0ELb0ELi2ELi4ELi4ELi4ELb0EEENS1_21CollectiveEpilogueBwdISA_SB_SD_Li256ELb1ELb0ELi2EEENS1_19SingleTileSchedulerILb1ELb0ELb0ELi128EEEEEEEEEvNT_6ParamsE$_ZN4cute3eso3ESOILb1ELb0EJNS_10UnderscoreES2_iEEC2ERKS2_S5_RKi)
$_ZN7cutlass13device_kernelIN5flash19enable_sm80_to_sm89INS1_16FlashAttnBwdSm80INS1_25CollectiveMainloopBwdSm80ILi2ELi2EN4cute5tupleIJNS5_1CILi128EEES8_NS7_ILi64EEEEEENS_10bfloat16_tEfNS_4arch4Sm80ELb0ELb1ELb1ELb1ELb0ELb0ELb0ELb0ELi2ELi4ELi4ELi4ELb0EEENS1_21CollectiveEpilogueBwdISA_SB_SD_Li256ELb1ELb0ELi2EEENS1_19SingleTileSchedulerILb1ELb0ELb0ELi128EEEEEEEEEvNT_6ParamsE$_ZN4cute3eso3ESOILb1ELb0EJNS_10UnderscoreES2_iEEC2ERKS2_S5_RKi:
[----:B------:R-:W-:Y:S02]  /*89b0*/  IADD3 R2, R2, -c[0x0][0x20], RZ ;  /* 0x8000080002027a10 */ /* 0x000fe40007ffe0ff */
[----:B------:R-:W-:-:S03]  /*89c0*/  MOV R9, 0x0 ;  /* 0x0000000000097802 */ /* 0x000fc60000000f00 */
[----:B------:R1:W-:Y:S01]  /*89d0*/  STL [R2], R3 ;  /* 0x0000000302007387 */ /* 0x0003e20000100800 */
[----:B------:R-:W-:Y:S05]  /*89e0*/  RET.REL.NODEC R8 `(_ZN7cutlass13device_kernelIN5flash19enable_sm80_to_sm89INS1_16FlashAttnBwdSm80INS1_25CollectiveMainloopBwdSm80ILi2ELi2EN4cute5tupleIJNS5_1CILi128EEES8_NS7_ILi64EEEEEENS_10bfloat16_tEfNS_4arch4Sm80ELb0ELb1ELb1ELb1ELb0ELb0ELb0ELb0ELi2ELi4ELi4ELi4ELb0EEENS1_21CollectiveEpilogueBwdISA_SB_SD_Li256ELb1ELb0ELi2EEENS1_19SingleTileSchedulerILb1ELb0ELb0ELi128EEEEEEEEEvNT_6ParamsE) ;  /* 0xffff761008007950 */ /* 0x000fea0003c3ffff */
        .type           $_ZN7cutlass13device_kernelIN5flash19enable_sm80_to_sm89INS1_16FlashAttnBwdSm80INS1_25CollectiveMainloopBwdSm80ILi2ELi2EN4cute5tupleIJNS5_1CILi128EEES8_NS7_ILi64EEEEEENS_10bfloat16_tEfNS_4arch4Sm80ELb0ELb1ELb1ELb1ELb0ELb0ELb0ELb0ELi2ELi4ELi4ELi4ELb0EEENS1_21CollectiveEpilogueBwdISA_SB_SD_Li256ELb1ELb0ELi2EEENS1_19SingleTileSchedulerILb1ELb0ELb0ELi128EEEEEEEEEvNT_6ParamsE$_ZN4cute3eso3ESOILb1ELb0EJNS_10UnderscoreEiEEC2ERKS2_RKi,@function
        .size           $_ZN7cutlass13device_kernelIN5flash19enable_sm80_to_sm89INS1_16FlashAttnBwdSm80INS1_25CollectiveMainloopBwdSm80ILi2ELi2EN4cute5tupleIJNS5_1CILi128EEES8_NS7_ILi64EEEEEENS_10bfloat16_tEfNS_4arch4Sm80ELb0ELb1ELb1ELb1ELb0ELb0ELb0ELb0ELi2ELi4ELi4ELi4ELb0EEENS1_21CollectiveEpilogueBwdISA_SB_SD_Li256ELb1ELb0ELi2EEENS1_19SingleTileSchedulerILb1ELb0ELb0ELi128EEEEEEEEEvNT_6ParamsE$_ZN4cute3eso3ESOILb1ELb0EJNS_10UnderscoreEiEEC2ERKS2_RKi,($_ZN7cutlass13device_kernelIN5flash19enable_sm80_to_sm89INS1_16FlashAttnBwdSm80INS1_25CollectiveMainloopBwdSm80ILi2ELi2EN4cute5tupleIJNS5_1CILi128EEES8_NS7_ILi64EEEEEENS_10bfloat16_tEfNS_4arch4Sm80ELb0ELb1ELb1ELb1ELb0ELb0ELb0ELb0ELi2ELi4ELi4ELi4ELb0EEENS1_21CollectiveEpilogueBwdISA_SB_SD_Li256ELb1ELb0ELi2EEENS1_19SingleTileSchedulerILb1ELb0ELb0ELi128EEEEEEEEEvNT_6ParamsE$_ZN4cute3eso3ESOILb1ELb0EJNS_10UnderscoreEiiEEC2ERKS2_RKiS7_ - $_ZN7cutlass13device_kernelIN5flash19enable_sm80_to_sm89INS1_16FlashAttnBwdSm80INS1_25CollectiveMainloopBwdSm80ILi2ELi2EN4cute5tupleIJNS5_1CILi128EEES8_NS7_ILi64EEEEEENS_10bfloat16_tEfNS_4arch4Sm80ELb0ELb1ELb1ELb1ELb0ELb0ELb0ELb0ELi2ELi4ELi4ELi4ELb0EEENS1_21CollectiveEpilogueBwdISA_SB_SD_Li256ELb1ELb0ELi2EEENS1_19SingleTileSchedulerILb1ELb0ELb0ELi128EEEEEEEEEvNT_6ParamsE$_ZN4cute3eso3ESOILb1ELb0EJNS_10UnderscoreEiEEC2ERKS2_RKi)
$_ZN7cutlass13device_kernelIN5flash19enable_sm80_to_sm89INS1_16FlashAttnBwdSm80INS1_25CollectiveMainloopBwdSm80ILi2ELi2EN4cute5tupleIJNS5_1CILi128EEES8_NS7_ILi64EEEEEENS_10bfloat16_tEfNS_4arch4Sm80ELb0ELb1ELb1ELb1ELb0ELb0ELb0ELb0ELi2ELi4ELi4ELi4ELb0EEENS1_21CollectiveEpilogueBwdISA_SB_SD_Li256ELb1ELb0ELi2EEENS1_19SingleTileSchedulerILb1ELb0ELb0ELi128EEEEEEEEEvNT_6ParamsE$_ZN4cute3eso3ESOILb1ELb0EJNS_10UnderscoreEiEEC2ERKS2_RKi:
[----:B------:R-:W-:Y:S02]  /*89f0*/  IADD3 R2, R2, -c[0x0][0x20], RZ ;  /* 0x8000080002027a10 */ /* 0x000fe40007ffe0ff */
[----:B------:R-:W-:-:S03]  /*8a00*/  MOV R11, 0x0 ;  /* 0x00000000000b7802 */ /* 0x000fc60000000f00 */
[----:B------:R1:W-:Y:S01]  /*8a10*/  STL [R2], R3 ;  /* 0x0000000302007387 */ /* 0x0003e20000100800 */
[----:B------:R-:W-:Y:S05]  /*8a20*/  RET.REL.NODEC R10 `(_ZN7cutlass13device_kernelIN5flash19enable_sm80_to_sm89INS1_16FlashAttnBwdSm80INS1_25CollectiveMainloopBwdSm80ILi2ELi2EN4cute5tupleIJNS5_1CILi128EEES8_NS7_ILi64EEEEEENS_10bfloat16_tEfNS_4arch4Sm80ELb0ELb1ELb1ELb1ELb0ELb0ELb0ELb0ELi2ELi4ELi4ELi4ELb0EEENS1_21CollectiveEpilogueBwdISA_SB_SD_Li256ELb1ELb0ELi2EEENS1_19SingleTileSchedulerILb1ELb0ELb0ELi128EEEEEEEEEvNT_6ParamsE) ;  /* 0xffff75d00a007950 */ /* 0x000fea0003c3ffff */
        .type           $_ZN7cutlass13device_kernelIN5flash19enable_sm80_to_sm89INS1_16FlashAttnBwdSm80INS1_25CollectiveMainloopBwdSm80ILi2ELi2EN4cute5tupleIJNS5_1CILi128EEES8_NS7_ILi64EEEEEENS_10bfloat16_tEfNS_4arch4Sm80ELb0ELb1ELb1ELb1ELb0ELb0ELb0ELb0ELi2ELi4ELi4ELi4ELb0EEENS1_21CollectiveEpilogueBwdISA_SB_SD_Li256ELb1ELb0ELi2EEENS1_19SingleTileSchedulerILb1ELb0ELb0ELi128EEEEEEEEEvNT_6ParamsE$_ZN4cute3eso3ESOILb1ELb0EJNS_10UnderscoreEiiEEC2ERKS2_RKiS7_,@function
        .size           $_ZN7cutlass13device_kernelIN5flash19enable_sm80_to_sm89INS1_16FlashAttnBwdSm80INS1_25CollectiveMainloopBwdSm80ILi2ELi2EN4cute5tupleIJNS5_1CILi128EEES8_NS7_ILi64EEEEEENS_10bfloat16_tEfNS_4arch4Sm80ELb0ELb1ELb1ELb1ELb0ELb0ELb0ELb0ELi2ELi4ELi4ELi4ELb0EEENS1_21CollectiveEpilogueBwdISA_SB_SD_Li256ELb1ELb0ELi2EEENS1_19SingleTileSchedulerILb1ELb0ELb0ELi128EEEEEEEEEvNT_6ParamsE$_ZN4cute3eso3ESOILb1ELb0EJNS_10UnderscoreEiiEEC2ERKS2_RKiS7_,($_ZN7cutlass13device_kernelIN5flash19enable_sm80_to_sm89INS1_16FlashAttnBwdSm80INS1_25CollectiveMainloopBwdSm80ILi2ELi2EN4cute5tupleIJNS5_1CILi128EEES8_NS7_ILi64EEEEEENS_10bfloat16_tEfNS_4arch4Sm80ELb0ELb1ELb1ELb1ELb0ELb0ELb0ELb0ELi2ELi4ELi4ELi4ELb0EEENS1_21CollectiveEpilogueBwdISA_SB_SD_Li256ELb1ELb0ELi2EEENS1_19SingleTileSchedulerILb1ELb0ELb0ELi128EEEEEEEEEvNT_6ParamsE$_ZN4cute3eso3ESOILb1ELb0EJNS_14ComposedLayoutINS_7SwizzleILi3ELi3ELi3EEENS_1CILi0EEENS_6LayoutINS_5tupleIJNS8_IJNS8_IJNS5_ILi4EEENS5_ILi8EEEEEENS8_IJNS5_ILi2EEENS5_ILi1EEEEEEEEENS8_IJNS8_IJSC_SC_EEENS8_IJSA_S9_EEEEEEEEENS8_IJNS8_IJNS8_IJSC_NS5_ILi64EEEEEENS8_IJNS5_ILi512EEES6_EEEEEENS8_IJNS8_IJSD_SA_EEENS8_IJNS5_ILi1024EEENS5_ILi16EEEEEEEEEEEEEEEENS_10ViewEngineINS_8smem_ptrIPN7cutlass10bfloat16_tEEEEEEEC2ERKSW_RKS13_ - $_ZN7cutlass13device_kernelIN5flash19enable_sm80_to_sm89INS1_16FlashAttnBwdSm80INS1_25CollectiveMainloopBwdSm80ILi2ELi2EN4cute5tupleIJNS5_1CILi128EEES8_NS7_ILi64EEEEEENS_10bfloat16_tEfNS_4arch4Sm80ELb0ELb1ELb1ELb1ELb0ELb0ELb0ELb0ELi2ELi4ELi4ELi4ELb0EEENS1_21CollectiveEpilogueBwdISA_SB_SD_Li256ELb1ELb0ELi2EEENS1_19SingleTileSchedulerILb1ELb0ELb0ELi128EEEEEEEEEvNT_6ParamsE$_ZN4cute3eso3ESOILb1ELb0EJNS_10UnderscoreEiiEEC2ERKS2_RKiS7_)
$_ZN7cutlass13device_kernelIN5flash19enable_sm80_to_sm89INS1_16FlashAttnBwdSm80INS1_25CollectiveMainloopBwdSm80ILi2ELi2EN4cute5tupleIJNS5_1CILi128EEES8_NS7_ILi64EEEEEENS_10bfloat16_tEfNS_4arch4Sm80ELb0ELb1ELb1ELb1ELb0ELb0ELb0ELb0ELi2ELi4ELi4ELi4ELb0EEENS1_21CollectiveEpilogueBwdISA_SB_SD_Li256ELb1ELb0ELi2EEENS1_19SingleTileSchedulerILb1ELb0ELb0ELi128EEEEEEEEEvNT_6ParamsE$_ZN4cute3eso3ESOILb1ELb0EJNS_10UnderscoreEiiEEC2ERKS2_RKiS7_:
[----:B------:R-:W-:Y:S02]  /*8a30*/  IADD3 R3, R85, -c[0x0][0x20], RZ ;  /* 0x8000080055037a10 */ /* 0x000fe40007ffe0ff */
[----:B------:R-:W-:-:S03]  /*8a40*/  IADD3 R2, R71, -c[0x0][0x20], RZ ;  /* 0x8000080047027a10 */ /* 0x000fc60007ffe0ff */
[----:B------:R1:W-:Y:S04]  /*8a50*/  STL [R3], R86 ;  /* 0x0000005603007387 */ /* 0x0003e80000100800 */
[----:B------:R-:W2:Y:S01]  /*8a60*/  LDL R2, [R2] ;  /* 0x0000000002027983 */ /* 0x000ea20000100800 */
[----:B------:R-:W-:-:S03]  /*8a70*/  IMAD.MOV.U32 R85, RZ, RZ, 0x0 ;  /* 0x00000000ff557424 */ /* 0x000fc600078e00ff */
[----:B--2---:R1:W-:Y:S01]  /*8a80*/  STL [R3+0x4], R2 ;  /* 0x0000040203007387 */ /* 0x0043e20000100800 */
[----:B------:R-:W-:Y:S05]  /*8a90*/  RET.REL.NODEC R84 `(_ZN7cutlass13device_kernelIN5flash19enable_sm80_to_sm89INS1_16FlashAttnBwdSm80INS1_25CollectiveMainloopBwdSm80ILi2ELi2EN4cute5tupleIJNS5_1CILi128EEES8_NS7_ILi64EEEEEENS_10bfloat16_tEfNS_4arch4Sm80ELb0ELb1ELb1ELb1ELb0ELb0ELb0ELb0ELi2ELi4ELi4ELi4ELb0EEENS1_21CollectiveEpilogueBwdISA_SB_SD_Li256ELb1ELb0ELi2EEENS1_19SingleTileSchedulerILb1ELb0ELb0ELi128EEEEEEEEEvNT_6ParamsE) ;  /* 0xffff756054007950 */ /* 0x000fea0003c3ffff */
        .type           $_ZN7cutlass13device_kernelIN5flash19enable_sm80_to_sm89INS1_16FlashAttnBwdSm80INS1_25CollectiveMainloopBwdSm80ILi2ELi2EN4cute5tupleIJNS5_1CILi128EEES8_NS7_ILi64EEEEEENS_10bfloat16_tEfNS_4arch4Sm80ELb0ELb1ELb1ELb1ELb0ELb0ELb0ELb0ELi2ELi4ELi4ELi4ELb0EEENS1_21CollectiveEpilogueBwdISA_SB_SD_Li256ELb1ELb0ELi2EEENS1_19SingleTileSchedulerILb1ELb0ELb0ELi128EEEEEEEEEvNT_6ParamsE$_ZN4cute3eso3ESOILb1ELb0EJNS_14ComposedLayoutINS_7SwizzleILi3ELi3ELi3EEENS_1CILi0EEENS_6LayoutINS_5tupleIJNS8_IJNS8_IJNS5_ILi4EEENS5_ILi8EEEEEENS8_IJNS5_ILi2EEENS5_ILi1EEEEEEEEENS8_IJNS8_IJSC_SC_EEENS8_IJSA_S9_EEEEEEEEENS8_IJNS8_IJNS8_IJSC_NS5_ILi64EEEEEENS8_IJNS5_ILi512EEES6_EEEEEENS8_IJNS8_IJSD_SA_EEENS8_IJNS5_ILi1024EEENS5_ILi16EEEEEEEEEEEEEEEENS_10ViewEngineINS_8smem_ptrIPN7cutlass10bfloat16_tEEEEEEEC2ERKSW_RKS13_,@function
        .size           $_ZN7cutlass13device_kernelIN5flash19enable_sm80_to_sm89INS1_16FlashAttnBwdSm80INS1_25CollectiveMainloopBwdSm80ILi2ELi2EN4cute5tupleIJNS5_1CILi128EEES8_NS7_ILi64EEEEEENS_10bfloat16_tEfNS_4arch4Sm80ELb0ELb1ELb1ELb1ELb0ELb0ELb0ELb0ELi2ELi4ELi4ELi4ELb0EEENS1_21CollectiveEpilogueBwdISA_SB_SD_Li256ELb1ELb0ELi2EEENS1_19SingleTileSchedulerILb1ELb0ELb0ELi128EEEEEEEEEvNT_6ParamsE$_ZN4cute3eso3ESOILb1ELb0EJNS_14ComposedLayoutINS_7SwizzleILi3ELi3ELi3EEENS_1CILi0EEENS_6LayoutINS_5tupleIJNS8_IJNS8_IJNS5_ILi4EEENS5_ILi8EEEEEENS8_IJNS5_ILi2EEENS5_ILi1EEEEEEEEENS8_IJNS8_IJSC_SC_EEENS8_IJSA_S9_EEEEEEEEENS8_IJNS8_IJNS8_IJSC_NS5_ILi64EEEEEENS8_IJNS5_ILi512EEES6_EEEEEENS8_IJNS8_IJSD_SA_EEENS8_IJNS5_ILi1024EEENS5_ILi16EEEEEEEEEEEEEEEENS_10ViewEngineINS_8smem_ptrIPN7cutlass10bfloat16_tEEEEEEEC2ERKSW_RKS13_,($_ZN7cutlass13device_kernelIN5flash19enable_sm80_to_sm89INS1_16FlashAttnBwdSm80INS1_25CollectiveMainloopBwdSm80ILi2ELi2EN4cute5tupleIJNS5_1CILi128EEES8_NS7_ILi64EEEEEENS_10bfloat16_tEfNS_4arch4Sm80ELb0ELb1ELb1ELb1ELb0ELb0ELb0ELb0ELi2ELi4ELi4ELi4ELb0EEENS1_21CollectiveEpilogueBwdISA_SB_SD_Li256ELb1ELb0ELi2EEENS1_19SingleTileSchedulerILb1ELb0ELb0ELi128EEEEEEEEEvNT_6ParamsE$_ZN4cute3eso3ESOILb1ELb0EJNS_14ComposedLayoutINS_7SwizzleILi3ELi3ELi3EEENS_1CILi0EEENS_6LayoutINS_5tupleIJNS8_IJNS8_IJNS5_ILi4EEENS5_ILi8EEEEEENS8_IJNS5_ILi2EEENS5_ILi1EEEEEEEEENS8_IJNS8_IJSC_SC_EEESB_EEEEEENS8_IJNS8_IJNS8_IJNS5_ILi128EEESD_EEENS8_IJSA_S6_EEEEEENS8_IJNS8_IJNS5_ILi64EEENS5_ILi512EEEEEENS8_IJNS5_ILi16EEENS5_ILi1024EEEEEEEEEEEEEEEENS_10ViewEngineINS_8smem_ptrIPN7cutlass10bfloat16_tEEEEEEEC2ERKSW_RKS13_ - $_ZN7cutlass13device_kernelIN5flash19enable_sm80_to_sm89INS1_16FlashAttnBwdSm80INS1_25CollectiveMainloopBwdSm80ILi2ELi2EN4cute5tupleIJNS5_1CILi128EEES8_NS7_ILi64EEEEEENS_10bfloat16_tEfNS_4arch4Sm80ELb0ELb1ELb1ELb1ELb0ELb0ELb0ELb0ELi2ELi4ELi4ELi4ELb0EEENS1_21CollectiveEpilogueBwdISA_SB_SD_Li256ELb1ELb0ELi2EEENS1_19SingleTileSchedulerILb1ELb0ELb0ELi128EEEEEEEEEvNT_6ParamsE$_ZN4cute3eso3ESOILb1ELb0EJNS_14ComposedLayoutINS_7SwizzleILi3ELi3ELi3EEENS_1CILi0EEENS_6LayoutINS_5tupleIJNS8_IJNS8_IJNS5_ILi4EEENS5_ILi8EEEEEENS8_IJNS5_ILi2EEENS5_ILi1EEEEEEEEENS8_IJNS8_IJSC_SC_EEENS8_IJSA_S9_EEEEEEEEENS8_IJNS8_IJNS8_IJSC_NS5_ILi64EEEEEENS8_IJNS5_ILi512EEES6_EEEEEENS8_IJNS8_IJSD_SA_EEENS8_IJNS5_ILi1024EEENS5_ILi16EEEEEEEEEEEEEEEENS_10ViewEngineINS_8smem_ptrIPN7cutlass10bfloat16_tEEEEEEEC2ERKSW_RKS13_)
$_ZN7cutlass13device_kernelIN5flash19enable_sm80_to_sm89INS1_16FlashAttnBwdSm80INS1_25CollectiveMainloopBwdSm80ILi2ELi2EN4cute5tupleIJNS5_1CILi128EEES8_NS7_ILi64EEEEEENS_10bfloat16_tEfNS_4arch4Sm80ELb0ELb1ELb1ELb1ELb0ELb0ELb0ELb0ELi2ELi4ELi4ELi4ELb0EEENS1_21CollectiveEpilogueBwdISA_SB_SD_Li256ELb1ELb0ELi2EEENS1_19SingleTileSchedulerILb1ELb0ELb0ELi128EEEEEEEEEvNT_6ParamsE$_ZN4cute3eso3ESOILb1ELb0EJNS_14ComposedLayoutINS_7SwizzleILi3ELi3ELi3EEENS_1CILi0EEENS_6LayoutINS_5tupleIJNS8_IJNS8_IJNS5_ILi4EEENS5_ILi8EEEEEENS8_IJNS5_ILi2EEENS5_ILi1EEEEEEEEENS8_IJNS8_IJSC_SC_EEENS8_IJSA_S9_EEEEEEEEENS8_IJNS8_IJNS8_IJSC_NS5_ILi64EEEEEENS8_IJNS5_ILi512EEES6_EEEEEENS8_IJNS8_IJSD_SA_EEENS8_IJNS5_ILi1024EEENS5_ILi16EEEEEEEEEEEEEEEENS_10ViewEngineINS_8smem_ptrIPN7cutlass10bfloat16_tEEEEEEEC2ERKSW_RKS13_:
[----:B------:R-:W-:Y:S02]  /*8aa0*/  IADD3 R4, R25, -c[0x0][0x20], RZ ;  /* 0x8000080019047a10 */ /* 0x000fe40007ffe0ff */
[----:B------:R-:W-:-:S03]  /*8ab0*/  MOV R7, 0x0 ;  /* 0x0000000000077802 */ /* 0x000fc60000000f00 */
[----:B------:R1:W-:Y:S01]  /*8ac0*/  STL.64 [R4], R2 ;  /* 0x0000000204007387 */ /* 0x0003e20000100a00 */
[----:B------:R-:W-:Y:S05]  /*8ad0*/  RET.REL.NODEC R6 `(_ZN7cutlass13device_kernelIN5flash19enable_sm80_to_sm89INS1_16FlashAttnBwdSm80INS1_25CollectiveMainloopBwdSm80ILi2ELi2EN4cute5tupleIJNS5_1CILi128EEES8_NS7_ILi64EEEEEENS_10bfloat16_tEfNS_4arch4Sm80ELb0ELb1ELb1ELb1ELb0ELb0ELb0ELb0ELi2ELi4ELi4ELi4ELb0EEENS1_21CollectiveEpilogueBwdISA_SB_SD_Li256ELb1ELb0ELi2EEENS1_19SingleTileSchedulerILb1ELb0ELb0ELi128EEEEEEEEEvNT_6ParamsE) ;  /* 0xffff752006007950 */ /* 0x000fea0003c3ffff */
        .type           $_ZN7cutlass13device_kernelIN5flash19enable_sm80_to_sm89INS1_16FlashAttnBwdSm80INS1_25CollectiveMainloopBwdSm80ILi2ELi2EN4cute5tupleIJNS5_1CILi128EEES8_NS7_ILi64EEEEEENS_10bfloat16_tEfNS_4arch4Sm80ELb0ELb1ELb1ELb1ELb0ELb0ELb0ELb0ELi2ELi4ELi4ELi4ELb0EEENS1_21CollectiveEpilogueBwdISA_SB_SD_Li256ELb1ELb0ELi2EEENS1_19SingleTileSchedulerILb1ELb0ELb0ELi128EEEEEEEEEvNT_6ParamsE$_ZN4cute3eso3ESOILb1ELb0EJNS_14ComposedLayoutINS_7SwizzleILi3ELi3ELi3EEENS_1CILi0EEENS_6LayoutINS_5tupleIJNS8_IJNS8_IJNS5_ILi4EEENS5_ILi8EEEEEENS8_IJNS5_ILi2EEENS5_ILi1EEEEEEEEENS8_IJNS8_IJSC_SC_EEESB_EEEEEENS8_IJNS8_IJNS8_IJNS5_ILi128EEESD_EEENS8_IJSA_S6_EEEEEENS8_IJNS8_IJNS5_ILi64EEENS5_ILi512EEEEEENS8_IJNS5_ILi16EEENS5_ILi1024EEEEEEEEEEEEEEEENS_10ViewEngineINS_8smem_ptrIPN7cutlass10bfloat16_tEEEEEEEC2ERKSW_RKS13_,@function
        .size           $_ZN7cutlass13device_kernelIN5flash19enable_sm80_to_sm89INS1_16FlashAttnBwdSm80INS1_25CollectiveMainloopBwdSm80ILi2ELi2EN4cute5tupleIJNS5_1CILi128EEES8_NS7_ILi64EEEEEENS_10bfloat16_tEfNS_4arch4Sm80ELb0ELb1ELb1ELb1ELb0ELb0ELb0ELb0ELi2ELi4ELi4ELi4ELb0EEENS1_21CollectiveEpilogueBwdISA_SB_SD_Li256ELb1ELb0ELi2EEENS1_19SingleTileSchedulerILb1ELb0ELb0ELi128EEEEEEEEEvNT_6ParamsE$_ZN4cute3eso3ESOILb1ELb0EJNS_14ComposedLayoutINS_7SwizzleILi3ELi3ELi3EEENS_1CILi0EEENS_6LayoutINS_5tupleIJNS8_IJNS8_IJNS5_ILi4EEENS5_ILi8EEEEEENS8_IJNS5_ILi2EEENS5_ILi1EEEEEEEEENS8_IJNS8_IJSC_SC_EEESB_EEEEEENS8_IJNS8_IJNS8_IJNS5_ILi128EEESD_EEENS8_IJSA_S6_EEEEEENS8_IJNS8_IJNS5_ILi64EEENS5_ILi512EEEEEENS8_IJNS5_ILi16EEENS5_ILi1024EEEEEEEEEEEEEEEENS_10ViewEngineINS_8smem_ptrIPN7cutlass10bfloat16_tEEEEEEEC2ERKSW_RKS13_,($_ZN7cutlass13device_kernelIN5flash19enable_sm80_to_sm89INS1_16FlashAttnBwdSm80INS1_25CollectiveMainloopBwdSm80ILi2ELi2EN4cute5tupleIJNS5_1CILi128EEES8_NS7_ILi64EEEEEENS_10bfloat16_tEfNS_4arch4Sm80ELb0ELb1ELb1ELb1ELb0ELb0ELb0ELb0ELi2ELi4ELi4ELi4ELb0EEENS1_21CollectiveEpilogueBwdISA_SB_SD_Li256ELb1ELb0ELi2EEENS1_19SingleTileSchedulerILb1ELb0ELb0ELi128EEEEEEEEEvNT_6ParamsE$_ZN4cute3eso3ESOILb1ELb0EJNS_14ComposedLayoutINS_7SwizzleILi3ELi3ELi3EEENS_1CILi0EEENS_6LayoutINS_5tupleIJNS8_IJNS8_IJNS5_ILi4EEENS5_ILi8EEEEEENS8_IJS9_NS5_ILi1EEEEEEEEENS8_IJNS8_IJNS5_ILi2EEESF_SF_EEENS8_IJSF_NS8_IJS9_SF_EEEEEEEEEEEENS8_IJNS8_IJNS8_IJSF_NS5_ILi64EEEEEENS8_IJNS5_ILi1024EEES6_EEEEEENS8_IJNS8_IJSC_NS5_ILi512EEESA_EEENS8_IJNS5_ILi4096EEENS8_IJNS5_ILi16EEENS5_ILi8192EEEEEEEEEEEEEEEEEEENS_10ViewEngineINS_8smem_ptrIPN7cutlass10bfloat16_tEEEEEEEC2ERKS10_RKS17_ - $_ZN7cutlass13device_kernelIN5flash19enable_sm80_to_sm89INS1_16FlashAttnBwdSm80INS1_25CollectiveMainloopBwdSm80ILi2ELi2EN4cute5tupleIJNS5_1CILi128EEES8_NS7_ILi64EEEEEENS_10bfloat16_tEfNS_4arch4Sm80ELb0ELb1ELb1ELb1ELb0ELb0ELb0ELb0ELi2ELi4ELi4ELi4ELb0EEENS1_21CollectiveEpilogueBwdISA_SB_SD_Li256ELb1ELb0ELi2EEENS1_19SingleTileSchedulerILb1ELb0ELb0ELi128EEEEEEEEEvNT_6ParamsE$_ZN4cute3eso3ESOILb1ELb0EJNS_14ComposedLayoutINS_7SwizzleILi3ELi3ELi3EEENS_1CILi0EEENS_6LayoutINS_5tupleIJNS8_IJNS8_IJNS5_ILi4EEENS5_ILi8EEEEEENS8_IJNS5_ILi2EEENS5_ILi1EEEEEEEEENS8_IJNS8_IJSC_SC_EEESB_EEEEEENS8_IJNS8_IJNS8_IJNS5_ILi128EEESD_EEENS8_IJSA_S6_EEEEEENS8_IJNS8_IJNS5_ILi64EEENS5_ILi512EEEEEENS8_IJNS5_ILi16EEENS5_ILi1024EEEEEEEEEEEEEEEENS_10ViewEngineINS_8smem_ptrIPN7cutlass10bfloat16_tEEEEEEEC2ERKSW_RKS13_)
$_ZN7cutlass13device_kernelIN5flash19enable_sm80_to_sm89INS1_16FlashAttnBwdSm80INS1_25CollectiveMainloopBwdSm80ILi2ELi2EN4cute5tupleIJNS5_1CILi128EEES8_NS7_ILi64EEEEEENS_10bfloat16_tEfNS_4arch4Sm80ELb0ELb1ELb1ELb1ELb0ELb0ELb0ELb0ELi2ELi4ELi4ELi4ELb0EEENS1_21CollectiveEpilogueBwdISA_SB_SD_Li256ELb1ELb0ELi2EEENS1_19SingleTileSchedulerILb1ELb0ELb0ELi128EEEEEEEEEvNT_6ParamsE$_ZN4cute3eso3ESOILb1ELb0EJNS_14ComposedLayoutINS_7SwizzleILi3ELi3ELi3EEENS_1CILi0EEENS_6LayoutINS_5tupleIJNS8_IJNS8_IJNS5_ILi4EEENS5_ILi8EEEEEENS8_IJNS5_ILi2EEENS5_ILi1EEEEEEEEENS8_IJNS8_IJSC_SC_EEESB_EEEEEENS8_IJNS8_IJNS8_IJNS5_ILi128EEESD_EEENS8_IJSA_S6_EEEEEENS8_IJNS8_IJNS5_ILi64EEENS5_ILi512EEEEEENS8_IJNS5_ILi16EEENS5_ILi1024EEEEEEEEEEEEEEEENS_10ViewEngineINS_8smem_ptrIPN7cutlass10bfloat16_tEEEEEEEC2ERKSW_RKS13_:
[----:B------:R-:W-:Y:S02]  /*8ae0*/  IADD3 R4, R63, -c[0x0][0x20], RZ ;  /* 0x800008003f047a10 */ /* 0x000fe40007ffe0ff */
[----:B------:R-:W-:-:S03]  /*8af0*/  MOV R7, 0x0 ;  /* 0x0000000000077802 */ /* 0x000fc60000000f00 */
[----:B------:R1:W-:Y:S01]  /*8b00*/  STL.64 [R4], R2 ;  /* 0x0000000204007387 */ /* 0x0003e20000100a00 */
[----:B------:R-:W-:Y:S05]  /*8b10*/  RET.REL.NODEC R6 `(_ZN7cutlass13device_kernelIN5flash19enable_sm80_to_sm89INS1_16FlashAttnBwdSm80INS1_25CollectiveMainloopBwdSm80ILi2ELi2EN4cute5tupleIJNS5_1CILi128EEES8_NS7_ILi64EEEEEENS_10bfloat16_tEfNS_4arch4Sm80ELb0ELb1ELb1ELb1ELb0ELb0ELb0ELb0ELi2ELi4ELi4ELi4ELb0EEENS1_21CollectiveEpilogueBwdISA_SB_SD_Li256ELb1ELb0ELi2EEENS1_19SingleTileSchedulerILb1ELb0ELb0ELi128EEEEEEEEEvNT_6ParamsE) ;  /* 0xffff74e006007950 */ /* 0x000fea0003c3ffff */
        .type           $_ZN7cutlass13device_kernelIN5flash19enable_sm80_to_sm89INS1_16FlashAttnBwdSm80INS1_25CollectiveMainloopBwdSm80ILi2ELi2EN4cute5tupleIJNS5_1CILi128EEES8_NS7_ILi64EEEEEENS_10bfloat16_tEfNS_4arch4Sm80ELb0ELb1ELb1ELb1ELb0ELb0ELb0ELb0ELi2ELi4ELi4ELi4ELb0EEENS1_21CollectiveEpilogueBwdISA_SB_SD_Li256ELb1ELb0ELi2EEENS1_19SingleTileSchedulerILb1ELb0ELb0ELi128EEEEEEEEEvNT_6ParamsE$_ZN4cute3eso3ESOILb1ELb0EJNS_14ComposedLayoutINS_7SwizzleILi3ELi3ELi3EEENS_1CILi0EEENS_6LayoutINS_5tupleIJNS8_IJNS8_IJNS5_ILi4EEENS5_ILi8EEEEEENS8_IJS9_NS5_ILi1EEEEEEEEENS8_IJNS8_IJNS5_ILi2EEESF_SF_EEENS8_IJSF_NS8_IJS9_SF_EEEEEEEEEEEENS8_IJNS8_IJNS8_IJSF_NS5_ILi64EEEEEENS8_IJNS5_ILi1024EEES6_EEEEEENS8_IJNS8_IJSC_NS5_ILi512EEESA_EEENS8_IJNS5_ILi4096EEENS8_IJNS5_ILi16EEENS5_ILi8192EEEEEEEEEEEEEEEEEEENS_10ViewEngineINS_8smem_ptrIPN7cutlass10bfloat16_tEEEEEEEC2ERKS10_RKS17_,@function
        .size           $_ZN7cutlass13device_kernelIN5flash19enable_sm80_to_sm89INS1_16FlashAttnBwdSm80INS1_25CollectiveMainloopBwdSm80ILi2ELi2EN4cute5tupleIJNS5_1CILi128EEES8_NS7_ILi64EEEEEENS_10bfloat16_tEfNS_4arch4Sm80ELb0ELb1ELb1ELb1ELb0ELb0ELb0ELb0ELi2ELi4ELi4ELi4ELb0EEENS1_21CollectiveEpilogueBwdISA_SB_SD_Li256ELb1ELb0ELi2EEENS1_19SingleTileSchedulerILb1ELb0ELb0ELi128EEEEEEEEEvNT_6ParamsE$_ZN4cute3eso3ESOILb1ELb0EJNS_14ComposedLayoutINS_7SwizzleILi3ELi3ELi3EEENS_1CILi0EEENS_6LayoutINS_5tupleIJNS8_IJNS8_IJNS5_ILi4EEENS5_ILi8EEEEEENS8_IJS9_NS5_ILi1EEEEEEEEENS8_IJNS8_IJNS5_ILi2EEESF_SF_EEENS8_IJSF_NS8_IJS9_SF_EEEEEEEEEEEENS8_IJNS8_IJNS8_IJSF_NS5_ILi64EEEEEENS8_IJNS5_ILi1024EEES6_EEEEEENS8_IJNS8_IJSC_NS5_ILi512EEESA_EEENS8_IJNS5_ILi4096EEENS8_IJNS5_ILi16EEENS5_ILi8192EEEEEEEEEEEEEEEEEEENS_10ViewEngineINS_8smem_ptrIPN7cutlass10bfloat16_tEEEEEEEC2ERKS10_RKS17_,($_ZN7cutlass13device_kernelIN5flash19enable_sm80_to_sm89INS1_16FlashAttnBwdSm80INS1_25CollectiveMainloopBwdSm80ILi2ELi2EN4cute5tupleIJNS5_1CILi128EEES8_NS7_ILi64EEEEEENS_10bfloat16_tEfNS_4arch4Sm80ELb0ELb1ELb1ELb1ELb0ELb0ELb0ELb0ELi2ELi4ELi4ELi4ELb0EEENS1_21CollectiveEpilogueBwdISA_SB_SD_Li256ELb1ELb0ELi2EEENS1_19SingleTileSchedulerILb1ELb0ELb0ELi128EEEEEEEEEvNT_6ParamsE$_ZN4cute3eso3ESOILb1ELb0EJNS_14ComposedLayoutINS_7SwizzleILi3ELi3ELi3EEENS_1CILi0EEENS_6LayoutINS_5tupleIJNS8_IJNS8_IJNS5_ILi4EEENS5_ILi8EEEEEENS8_IJS9_NS5_ILi1EEEEEEEEENS8_IJNS8_IJNS5_ILi2EEESF_SF_EEENS8_IJSF_SA_EEEEEEEEENS8_IJNS8_IJNS8_IJNS5_ILi128EEESC_EEENS8_IJNS5_ILi16EEES6_EEEEEENS8_IJNS8_IJNS5_ILi64EEESA_NS5_ILi512EEEEEENS8_IJNS5_ILi8192EEENS5_ILi1024EEEEEEEEEEEEEEEENS_10ViewEngineINS_8smem_ptrIPN7cutlass10bfloat16_tEEEEEEEC2ERKSY_RKS15_ - $_ZN7cutlass13device_kernelIN5flash19enable_sm80_to_sm89INS1_16FlashAttnBwdSm80INS1_25CollectiveMainloopBwdSm80ILi2ELi2EN4cute5tupleIJNS5_1CILi128EEES8_NS7_ILi64EEEEEENS_10bfloat16_tEfNS_4arch4Sm80ELb0ELb1ELb1ELb1ELb0ELb0ELb0ELb0ELi2ELi4ELi4ELi4ELb0EEENS1_21CollectiveEpilogueBwdISA_SB_SD_Li256ELb1ELb0ELi2EEENS1_19SingleTileSchedulerILb1ELb0ELb0ELi128EEEEEEEEEvNT_6ParamsE$_ZN4cute3eso3ESOILb1ELb0EJNS_14ComposedLayoutINS_7SwizzleILi3ELi3ELi3EEENS_1CILi0EEENS_6LayoutINS_5tupleIJNS8_IJNS8_IJNS5_ILi4EEENS5_ILi8EEEEEENS8_IJS9_NS5_ILi1EEEEEEEEENS8_IJNS8_IJNS5_ILi2EEESF_SF_EEENS8_IJSF_NS8_IJS9_SF_EEEEEEEEEEEENS8_IJNS8_IJNS8_IJSF_NS5_ILi64EEEEEENS8_IJNS5_ILi1024EEES6_EEEEEENS8_IJNS8_IJSC_NS5_ILi512EEESA_EEENS8_IJNS5_ILi4096EEENS8_IJNS5_ILi16EEENS5_ILi8192EEEEEEEEEEEEEEEEEEENS_10ViewEngineINS_8smem_ptrIPN7cutlass10bfloat16_tEEEEEEEC2ERKS10_RKS17_)
$_ZN7cutlass13device_kernelIN5flash19enable_sm80_to_sm89INS1_16FlashAttnBwdSm80INS1_25CollectiveMainloopBwdSm80ILi2ELi2EN4cute5tupleIJNS5_1CILi128EEES8_NS7_ILi64EEEEEENS_10bfloat16_tEfNS_4arch4Sm80ELb0ELb1ELb1ELb1ELb0ELb0ELb0ELb0ELi2ELi4ELi4ELi4ELb0EEENS1_21CollectiveEpilogueBwdISA_SB_SD_Li256ELb1ELb0ELi2EEENS1_19SingleTileSchedulerILb1ELb0ELb0ELi128EEEEEEEEEvNT_6ParamsE$_ZN4cute3eso3ESOILb1ELb0EJNS_14ComposedLayoutINS_7SwizzleILi3ELi3ELi3EEENS_1CILi0EEENS_6LayoutINS_5tupleIJNS8_IJNS8_IJNS5_ILi4EEENS5_ILi8EEEEEENS8_IJS9_NS5_ILi1EEEEEEEEENS8_IJNS8_IJNS5_ILi2EEESF_SF_EEENS8_IJSF_NS8_IJS9_SF_EEEEEEEEEEEENS8_IJNS8_IJNS8_IJSF_NS5_ILi64EEEEEENS8_IJNS5_ILi1024EEES6_EEEEEENS8_IJNS8_IJSC_NS5_ILi512EEESA_EEENS8_IJNS5_ILi4096EEENS8_IJNS5_ILi16EEENS5_ILi8192EEEEEEEEEEEEEEEEEEENS_10ViewEngineINS_8smem_ptrIPN7cutlass10bfloat16_tEEEEEEEC2ERKS10_RKS17_:
[----:B------:R-:W-:Y:S02]  /*8b20*/  IADD3 R4, R63, -c[0x0][0x20], RZ ;  /* 0x800008003f047a10 */ /* 0x000fe40007ffe0ff */
[----:B------:R-:W-:-:S03]  /*8b30*/  MOV R7, 0x0 ;  /* 0x0000000000077802 */ /* 0x000fc60000000f00 */
[----:B------:R1:W-:Y:S01]  /*8b40*/  STL.64 [R4], R2 ;  /* 0x0000000204007387 */ /* 0x0003e20000100a00 */
[----:B------:R-:W-:Y:S05]  /*8b50*/  RET.REL.NODEC R6 `(_ZN7cutlass13device_kernelIN5flash19enable_sm80_to_sm89INS1_16FlashAttnBwdSm80INS1_25CollectiveMainloopBwdSm80ILi2ELi2EN4cute5tupleIJNS5_1CILi128EEES8_NS7_ILi64EEEEEENS_10bfloat16_tEfNS_4arch4Sm80ELb0ELb1ELb1ELb1ELb0ELb0ELb0ELb0ELi2ELi4ELi4ELi4ELb0EEENS1_21CollectiveEpilogueBwdISA_SB_SD_Li256ELb1ELb0ELi2EEENS1_19SingleTileSchedulerILb1ELb0ELb0ELi128EEEEEEEEEvNT_6ParamsE) ;  /* 0xffff74a006007950 */ /* 0x000fea0003c3ffff */
        .type           $_ZN7cutlass13device_kernelIN5flash19enable_sm80_to_sm89INS1_16FlashAttnBwdSm80INS1_25CollectiveMainloopBwdSm80ILi2ELi2EN4cute5tupleIJNS5_1CILi128EEES8_NS7_ILi64EEEEEENS_10bfloat16_tEfNS_4arch4Sm80ELb0ELb1ELb1ELb1ELb0ELb0ELb0ELb0ELi2ELi4ELi4ELi4ELb0EEENS1_21CollectiveEpilogueBwdISA_SB_SD_Li256ELb1ELb0ELi2EEENS1_19SingleTileSchedulerILb1ELb0ELb0ELi128EEEEEEEEEvNT_6ParamsE$_ZN4cute3eso3ESOILb1ELb0EJNS_14ComposedLayoutINS_7SwizzleILi3ELi3ELi3EEENS_1CILi0EEENS_6LayoutINS_5tupleIJNS8_IJNS8_IJNS5_ILi4EEENS5_ILi8EEEEEENS8_IJS9_NS5_ILi1EEEEEEEEENS8_IJNS8_IJNS5_ILi2EEESF_SF_EEENS8_IJSF_SA_EEEEEEEEENS8_IJNS8_IJNS8_IJNS5_ILi128EEESC_EEENS8_IJNS5_ILi16EEES6_EEEEEENS8_IJNS8_IJNS5_ILi64EEESA_NS5_ILi512EEEEEENS8_IJNS5_ILi8192EEENS5_ILi1024EEEEEEEEEEEEEEEENS_10ViewEngineINS_8smem_ptrIPN7cutlass10bfloat16_tEEEEEEEC2ERKSY_RKS15_,@function
        .size           $_ZN7cutlass13device_kernelIN5flash19enable_sm80_to_sm89INS1_16FlashAttnBwdSm80INS1_25CollectiveMainloopBwdSm80ILi2ELi2EN4cute5tupleIJNS5_1CILi128EEES8_NS7_ILi64EEEEEENS_10bfloat16_tEfNS_4arch4Sm80ELb0ELb1ELb1ELb1ELb0ELb0ELb0ELb0ELi2ELi4ELi4ELi4ELb0EEENS1_21CollectiveEpilogueBwdISA_SB_SD_Li256ELb1ELb0ELi2EEENS1_19SingleTileSchedulerILb1ELb0ELb0ELi128EEEEEEEEEvNT_6ParamsE$_ZN4cute3eso3ESOILb1ELb0EJNS_14ComposedLayoutINS_7SwizzleILi3ELi3ELi3EEENS_1CILi0EEENS_6LayoutINS_5tupleIJNS8_IJNS8_IJNS5_ILi4EEENS5_ILi8EEEEEENS8_IJS9_NS5_ILi1EEEEEEEEENS8_IJNS8_IJNS5_ILi2EEESF_SF_EEENS8_IJSF_SA_EEEEEEEEENS8_IJNS8_IJNS8_IJNS5_ILi128EEESC_EEENS8_IJNS5_ILi16EEES6_EEEEEENS8_IJNS8_IJNS5_ILi64EEESA_NS5_ILi512EEEEEENS8_IJNS5_ILi8192EEENS5_ILi1024EEEEEEEEEEEEEEEENS_10ViewEngineINS_8smem_ptrIPN7cutlass10bfloat16_tEEEEEEEC2ERKSY_RKS15_,($_ZN7cutlass13device_kernelIN5flash19enable_sm80_to_sm89INS1_16FlashAttnBwdSm80INS1_25CollectiveMainloopBwdSm80ILi2ELi2EN4cute5tupleIJNS5_1CILi128EEES8_NS7_ILi64EEEEEENS_10bfloat16_tEfNS_4arch4Sm80ELb0ELb1ELb1ELb1ELb0ELb0ELb0ELb0ELi2ELi4ELi4ELi4ELb0EEENS1_21CollectiveEpilogueBwdISA_SB_SD_Li256ELb1ELb0ELi2EEENS1_19SingleTileSchedulerILb1ELb0ELb0ELi128EEEEEEEEEvNT_6ParamsE$_ZN4cute3eso3ESOILb1ELb0EJNS_14ComposedLayoutINS_7SwizzleILi3ELi3ELi3EEENS_1CILj0EEENS_6LayoutINS_5tupleIJNS5_ILi64EEENS5_ILi128EEEEEENS8_IJNS5_ILi1EEES9_EEEEEEENS_10ViewEngineINS_8smem_ptrIPN7cutlass10bfloat16_tEEEEEEEC2ERKSF_RKSM_ - $_ZN7cutlass13device_kernelIN5flash19enable_sm80_to_sm89INS1_16FlashAttnBwdSm80INS1_25CollectiveMainloopBwdSm80ILi2ELi2EN4cute5tupleIJNS5_1CILi128EEES8_NS7_ILi64EEEEEENS_10bfloat16_tEfNS_4arch4Sm80ELb0ELb1ELb1ELb1ELb0ELb0ELb0ELb0ELi2ELi4ELi4ELi4ELb0EEENS1_21CollectiveEpilogueBwdISA_SB_SD_Li256ELb1ELb0ELi2EEENS1_19SingleTileSchedulerILb1ELb0ELb0ELi128EEEEEEEEEvNT_6ParamsE$_ZN4cute3eso3ESOILb1ELb0EJNS_14ComposedLayoutINS_7SwizzleILi3ELi3ELi3EEENS_1CILi0EEENS_6LayoutINS_5tupleIJNS8_IJNS8_IJNS5_ILi4EEENS5_ILi8EEEEEENS8_IJS9_NS5_ILi1EEEEEEEEENS8_IJNS8_IJNS5_ILi2EEESF_SF_EEENS8_IJSF_SA_EEEEEEEEENS8_IJNS8_IJNS8_IJNS5_ILi128EEESC_EEENS8_IJNS5_ILi16EEES6_EEEEEENS8_IJNS8_IJNS5_ILi64EEESA_NS5_ILi512EEEEEENS8_IJNS5_ILi8192EEENS5_ILi1024EEEEEEEEEEEEEEEENS_10ViewEngineINS_8smem_ptrIPN7cutlass10bfloat16_tEEEEEEEC2ERKSY_RKS15_)
$_ZN7cutlass13device_kernelIN5flash19enable_sm80_to_sm89INS1_16FlashAttnBwdSm80INS1_25CollectiveMainloopBwdSm80ILi2ELi2EN4cute5tupleIJNS5_1CILi128EEES8_NS7_ILi64EEEEEENS_10bfloat16_tEfNS_4arch4Sm80ELb0ELb1ELb1ELb1ELb0ELb0ELb0ELb0ELi2ELi4ELi4ELi4ELb0EEENS1_21CollectiveEpilogueBwdISA_SB_SD_Li256ELb1ELb0ELi2EEENS1_19SingleTileSchedulerILb1ELb0ELb0ELi128EEEEEEEEEvNT_6ParamsE$_ZN4cute3eso3ESOILb1ELb0EJNS_14ComposedLayoutINS_7SwizzleILi3ELi3ELi3EEENS_1CILi0EEENS_6LayoutINS_5tupleIJNS8_IJNS8_IJNS5_ILi4EEENS5_ILi8EEEEEENS8_IJS9_NS5_ILi1EEEEEEEEENS8_IJNS8_IJNS5_ILi2EEESF_SF_EEENS8_IJSF_SA_EEEEEEEEENS8_IJNS8_IJNS8_IJNS5_ILi128EEESC_EEENS8_IJNS5_ILi16EEES6_EEEEEENS8_IJNS8_IJNS5_ILi64EEESA_NS5_ILi512EEEEEENS8_IJNS5_ILi8192EEENS5_ILi1024EEEEEEEEEEEEEEEENS_10ViewEngineINS_8smem_ptrIPN7cutlass10bfloat16_tEEEEEEEC2ERKSY_RKS15_:
[----:B------:R-:W-:Y:S02]  /*8b60*/  IADD3 R4, R25, -c[0x0][0x20], RZ ;  /* 0x8000080019047a10 */ /* 0x000fe40007ffe0ff */
[----:B------:R-:W-:-:S03]  /*8b70*/  MOV R7, 0x0 ;  /* 0x0000000000077802 */ /* 0x000fc60000000f00 */
[----:B------:R1:W-:Y:S01]  /*8b80*/  STL.64 [R4], R2 ;  /* 0x0000000204007387 */ /* 0x0003e20000100a00 */
[----:B------:R-:W-:Y:S05]  /*8b90*/  RET.REL.NODEC R6 `(_ZN7cutlass13device_kernelIN5flash19enable_sm80_to_sm89INS1_16FlashAttnBwdSm80INS1_25CollectiveMainloopBwdSm80ILi2ELi2EN4cute5tupleIJNS5_1CILi128EEES8_NS7_ILi64EEEEEENS_10bfloat16_tEfNS_4arch4Sm80ELb0ELb1ELb1ELb1ELb0ELb0ELb0ELb0ELi2ELi4ELi4ELi4ELb0EEENS1_21CollectiveEpilogueBwdISA_SB_SD_Li256ELb1ELb0ELi2EEENS1_19SingleTileSchedulerILb1ELb0ELb0ELi128EEEEEEEEEvNT_6ParamsE) ;  /* 0xffff746006007950 */ /* 0x000fea0003c3ffff */
        .type           $_ZN7cutlass13device_kernelIN5flash19enable_sm80_to_sm89INS1_16FlashAttnBwdSm80INS1_25CollectiveMainloopBwdSm80ILi2ELi2EN4cute5tupleIJNS5_1CILi128EEES8_NS7_ILi64EEEEEENS_10bfloat16_tEfNS_4arch4Sm80ELb0ELb1ELb1ELb1ELb0ELb0ELb0ELb0ELi2ELi4ELi4ELi4ELb0EEENS1_21CollectiveEpilogueBwdISA_SB_SD_Li256ELb1ELb0ELi2EEENS1_19SingleTileSchedulerILb1ELb0ELb0ELi128EEEEEEEEEvNT_6ParamsE$_ZN4cute3eso3ESOILb1ELb0EJNS_14ComposedLayoutINS_7SwizzleILi3ELi3ELi3EEENS_1CILj0EEENS_6LayoutINS_5tupleIJNS5_ILi64EEENS5_ILi128EEEEEENS8_IJNS5_ILi1EEES9_EEEEEEENS_10ViewEngineINS_8smem_ptrIPN7cutlass10bfloat16_tEEEEEEEC2ERKSF_RKSM_,@function
        .size           $_ZN7cutlass13device_kernelIN5flash19enable_sm80_to_sm89INS1_16FlashAttnBwdSm80INS1_25CollectiveMainloopBwdSm80ILi2ELi2EN4cute5tupleIJNS5_1CILi128EEES8_NS7_ILi64EEEEEENS_10bfloat16_tEfNS_4arch4Sm80ELb0ELb1ELb1ELb1ELb0ELb0ELb0ELb0ELi2ELi4ELi4ELi4ELb0EEENS1_21CollectiveEpilogueBwdISA_SB_SD_Li256ELb1ELb0ELi2EEENS1_19SingleTileSchedulerILb1ELb0ELb0ELi128EEEEEEEEEvNT_6ParamsE$_ZN4cute3eso3ESOILb1ELb0EJNS_14ComposedLayoutINS_7SwizzleILi3ELi3ELi3EEENS_1CILj0EEENS_6LayoutINS_5tupleIJNS5_ILi64EEENS5_ILi128EEEEEENS8_IJNS5_ILi1EEES9_EEEEEEENS_10ViewEngineINS_8smem_ptrIPN7cutlass10bfloat16_tEEEEEEEC2ERKSF_RKSM_,($_ZN7cutlass13device_kernelIN5flash19enable_sm80_to_sm89INS1_16FlashAttnBwdSm80INS1_25CollectiveMainloopBwdSm80ILi2ELi2EN4cute5tupleIJNS5_1CILi128EEES8_NS7_ILi64EEEEEENS_10bfloat16_tEfNS_4arch4Sm80ELb0ELb1ELb1ELb1ELb0ELb0ELb0ELb0ELi2ELi4ELi4ELi4ELb0EEENS1_21CollectiveEpilogueBwdISA_SB_SD_Li256ELb1ELb0ELi2EEENS1_19SingleTileSchedulerILb1ELb0ELb0ELi128EEEEEEEEEvNT_6ParamsE$_ZN4cute3eso3ESOILb1ELb0EJNS_14ComposedLayoutINS_7SwizzleILi3ELi3ELi3EEENS_1CILj0EEENS_6LayoutINS_5tupleIJNS8_IJNS5_ILi8EEENS5_ILi16EEEEEENS8_IJNS5_ILi64EEENS5_ILi1EEEEEEEEENS8_IJNS8_IJSC_NS5_ILi512EEEEEENS8_IJSD_NS5_ILi0EEEEEEEEEEEEENS_10ViewEngineINS_8smem_ptrIPN7cutlass10bfloat16_tEEEEEEEC2ERKSM_RKST_ - $_ZN7cutlass13device_kernelIN5flash19enable_sm80_to_sm89INS1_16FlashAttnBwdSm80INS1_25CollectiveMainloopBwdSm80ILi2ELi2EN4cute5tupleIJNS5_1CILi128EEES8_NS7_ILi64EEEEEENS_10bfloat16_tEfNS_4arch4Sm80ELb0ELb1ELb1ELb1ELb0ELb0ELb0ELb0ELi2ELi4ELi4ELi4ELb0EEENS1_21CollectiveEpilogueBwdISA_SB_SD_Li256ELb1ELb0ELi2EEENS1_19SingleTileSchedulerILb1ELb0ELb0ELi128EEEEEEEEEvNT_6ParamsE$_ZN4cute3eso3ESOILb1ELb0EJNS_14ComposedLayoutINS_7SwizzleILi3ELi3ELi3EEENS_1CILj0EEENS_6LayoutINS_5tupleIJNS5_ILi64EEENS5_ILi128EEEEEENS8_IJNS5_ILi1EEES9_EEEEEEENS_10ViewEngineINS_8smem_ptrIPN7cutlass10bfloat16_tEEEEEEEC2ERKSF_RKSM_)
$_ZN7cutlass13device_kernelIN5flash19enable_sm80_to_sm89INS1_16FlashAttnBwdSm80INS1_25CollectiveMainloopBwdSm80ILi2ELi2EN4cute5tupleIJNS5_1CILi128EEES8_NS7_ILi64EEEEEENS_10bfloat16_tEfNS_4arch4Sm80ELb0ELb1ELb1ELb1ELb0ELb0ELb0ELb0ELi2ELi4ELi4ELi4ELb0EEENS1_21CollectiveEpilogueBwdISA_SB_SD_Li256ELb1ELb0ELi2EEENS1_19SingleTileSchedulerILb1ELb0ELb0ELi128EEEEEEEEEvNT_6ParamsE$_ZN4cute3eso3ESOILb1ELb0EJNS_14ComposedLayoutINS_7SwizzleILi3ELi3ELi3EEENS_1CILj0EEENS_6LayoutINS_5tupleIJNS5_ILi64EEENS5_ILi128EEEEEENS8_IJNS5_ILi1EEES9_EEEEEEENS_10ViewEngineINS_8smem_ptrIPN7cutlass10bfloat16_tEEEEEEEC2ERKSF_RKSM_:
[----:B------:R-:W-:Y:S02]  /*8ba0*/  IADD3 R4, R25, -c[0x0][0x20], RZ ;  /* 0x8000080019047a10 */ /* 0x000fe40007ffe0ff */
[----:B------:R-:W-:-:S03]  /*8bb0*/  MOV R7, 0x0 ;  /* 0x0000000000077802 */ /* 0x000fc60000000f00 */
[----:B------:R1:W-:Y:S01]  /*8bc0*/  STL.64 [R4], R2 ;  /* 0x0000000204007387 */ /* 0x0003e20000100a00 */
[----:B------:R-:W-:Y:S05]  /*8bd0*/  RET.REL.NODEC R6 `(_ZN7cutlass13device_kernelIN5flash19enable_sm80_to_sm89INS1_16FlashAttnBwdSm80INS1_25CollectiveMainloopBwdSm80ILi2ELi2EN4cute5tupleIJNS5_1CILi128EEES8_NS7_ILi64EEEEEENS_10bfloat16_tEfNS_4arch4Sm80ELb0ELb1ELb1ELb1ELb0ELb0ELb0ELb0ELi2ELi4ELi4ELi4ELb0EEENS1_21CollectiveEpilogueBwdISA_SB_SD_Li256ELb1ELb0ELi2EEENS1_19SingleTileSchedulerILb1ELb0ELb0ELi128EEEEEEEEEvNT_6ParamsE) ;  /* 0xffff742006007950 */ /* 0x000fea0003c3ffff */
        .type           $_ZN7cutlass13device_kernelIN5flash19enable_sm80_to_sm89INS1_16FlashAttnBwdSm80INS1_25CollectiveMainloopBwdSm80ILi2ELi2EN4cute5tupleIJNS5_1CILi128EEES8_NS7_ILi64EEEEEENS_10bfloat16_tEfNS_4arch4Sm80ELb0ELb1ELb1ELb1ELb0ELb0ELb0ELb0ELi2ELi4ELi4ELi4ELb0EEENS1_21CollectiveEpilogueBwdISA_SB_SD_Li256ELb1ELb0ELi2EEENS1_19SingleTileSchedulerILb1ELb0ELb0ELi128EEEEEEEEEvNT_6ParamsE$_ZN4cute3eso3ESOILb1ELb0EJNS_14ComposedLayoutINS_7SwizzleILi3ELi3ELi3EEENS_1CILj0EEENS_6LayoutINS_5tupleIJNS8_IJNS5_ILi8EEENS5_ILi16EEEEEENS8_IJNS5_ILi64EEENS5_ILi1EEEEEEEEENS8_IJNS8_IJSC_NS5_ILi512EEEEEENS8_IJSD_NS5_ILi0EEEEEEEEEEEEENS_10ViewEngineINS_8smem_ptrIPN7cutlass10bfloat16_tEEEEEEEC2ERKSM_RKST_,@function
        .size           $_ZN7cutlass13device_kernelIN5flash19enable_sm80_to_sm89INS1_16FlashAttnBwdSm80INS1_25CollectiveMainloopBwdSm80ILi2ELi2EN4cute5tupleIJNS5_1CILi128EEES8_NS7_ILi64EEEEEENS_10bfloat16_tEfNS_4arch4Sm80ELb0ELb1ELb1ELb1ELb0ELb0ELb0ELb0ELi2ELi4ELi4ELi4ELb0EEENS1_21CollectiveEpilogueBwdISA_SB_SD_Li256ELb1ELb0ELi2EEENS1_19SingleTileSchedulerILb1ELb0ELb0ELi128EEEEEEEEEvNT_6ParamsE$_ZN4cute3eso3ESOILb1ELb0EJNS_14ComposedLayoutINS_7SwizzleILi3ELi3ELi3EEENS_1CILj0EEENS_6LayoutINS_5tupleIJNS8_IJNS5_ILi8EEENS5_ILi16EEEEEENS8_IJNS5_ILi64EEENS5_ILi1EEEEEEEEENS8_IJNS8_IJSC_NS5_ILi512EEEEEENS8_IJSD_NS5_ILi0EEEEEEEEEEEEENS_10ViewEngineINS_8smem_ptrIPN7cutlass10bfloat16_tEEEEEEEC2ERKSM_RKST_,($_ZN7cutlass13device_kernelIN5flash19enable_sm80_to_sm89INS1_16FlashAttnBwdSm80INS1_25CollectiveMainloopBwdSm80ILi2ELi2EN4cute5tupleIJNS5_1CILi128EEES8_NS7_ILi64EEEEEENS_10bfloat16_tEfNS_4arch4Sm80ELb0ELb1ELb1ELb1ELb0ELb0ELb0ELb0ELi2ELi4ELi4ELi4ELb0EEENS1_21CollectiveEpilogueBwdISA_SB_SD_Li256ELb1ELb0ELi2EEENS1_19SingleTileSchedulerILb1ELb0ELb0ELi128EEEEEEEEEvNT_6ParamsE$_ZN4cute3eso3ESOILb1ELb0EJNS_14ComposedLayoutINS_7SwizzleILi3ELi3ELi3EEENS_1CILj0EEENS_6LayoutINS_5tupleIJNS8_IJNS8_IJNS5_ILi4EEENS5_ILi8EEEEEENS8_IJNS5_ILi2EEENS5_ILi1EEEEEEEEENS8_IJNS8_IJSC_SC_EEESB_EEEEEENS8_IJNS8_IJNS8_IJNS5_ILi128EEESD_EEENS8_IJSA_NS5_ILi0EEEEEEEEENS8_IJNS8_IJNS5_ILi64EEENS5_ILi512EEEEEENS8_IJNS5_ILi16EEENS5_ILi1024EEEEEEEEEEEEEEEENS_10ViewEngineINS_8smem_ptrIPN7cutlass10bfloat16_tEEEEEEEC2ERKSX_RKS14_ - $_ZN7cutlass13device_kernelIN5flash19enable_sm80_to_sm89INS1_16FlashAttnBwdSm80INS1_25CollectiveMainloopBwdSm80ILi2ELi2EN4cute5tupleIJNS5_1CILi128EEES8_NS7_ILi64EEEEEENS_10bfloat16_tEfNS_4arch4Sm80ELb0ELb1ELb1ELb1ELb0ELb0ELb0ELb0ELi2ELi4ELi4ELi4ELb0EEENS1_21CollectiveEpilogueBwdISA_SB_SD_Li256ELb1ELb0ELi2EEENS1_19SingleTileSchedulerILb1ELb0ELb0ELi128EEEEEEEEEvNT_6ParamsE$_ZN4cute3eso3ESOILb1ELb0EJNS_14ComposedLayoutINS_7SwizzleILi3ELi3ELi3EEENS_1CILj0EEENS_6LayoutINS_5tupleIJNS8_IJNS5_ILi8EEENS5_ILi16EEEEEENS8_IJNS5_ILi64EEENS5_ILi1EEEEEEEEENS8_IJNS8_IJSC_NS5_ILi512EEEEEENS8_IJSD_NS5_ILi0EEEEEEEEEEEEENS_10ViewEngineINS_8smem_ptrIPN7cutlass10bfloat16_tEEEEEEEC2ERKSM_RKST_)
$_ZN7cutlass13device_kernelIN5flash19enable_sm80_to_sm89INS1_16FlashAttnBwdSm80INS1_25CollectiveMainloopBwdSm80ILi2ELi2EN4cute5tupleIJNS5_1CILi128EEES8_NS7_ILi64EEEEEENS_10bfloat16_tEfNS_4arch4Sm80ELb0ELb1ELb1ELb1ELb0ELb0ELb0ELb0ELi2ELi4ELi4ELi4ELb0EEENS1_21CollectiveEpilogueBwdISA_SB_SD_Li256ELb1ELb0ELi2EEENS1_19SingleTileSchedulerILb1ELb0ELb0ELi128EEEEEEEEEvNT_6ParamsE$_ZN4cute3eso3ESOILb1ELb0EJNS_14ComposedLayoutINS_7SwizzleILi3ELi3ELi3EEENS_1CILj0EEENS_6LayoutINS_5tupleIJNS8_IJNS5_ILi8EEENS5_ILi16EEEEEENS8_IJNS5_ILi64EEENS5_ILi1EEEEEEEEENS8_IJNS8_IJSC_NS5_ILi512EEEEEENS8_IJSD_NS5_ILi0EEEEEEEEEEEEENS_10ViewEngineINS_8smem_ptrIPN7cutlass10bfloat16_tEEEEEEEC2ERKSM_RKST_:
[----:B------:R-:W-:Y:S02]  /*8be0*/  IADD3 R4, R25, -c[0x0][0x20], RZ ;  /* 0x8000080019047a10 */ /* 0x000fe40007ffe0ff */
[----:B------:R-:W-:-:S03]  /*8bf0*/  MOV R7, 0x0 ;  /* 0x0000000000077802 */ /* 0x000fc60000000f00 */
[----:B------:R1:W-:Y:S01]  /*8c00*/  STL.64 [R4], R2 ;  /* 0x0000000204007387 */ /* 0x0003e20000100a00 */
[----:B------:R-:W-:Y:S05]  /*8c10*/  RET.REL.NODEC R6 `(_ZN7cutlass13device_kernelIN5flash19enable_sm80_to_sm89INS1_16FlashAttnBwdSm80INS1_25CollectiveMainloopBwdSm80ILi2ELi2EN4cute5tupleIJNS5_1CILi128EEES8_NS7_ILi64EEEEEENS_10bfloat16_tEfNS_4arch4Sm80ELb0ELb1ELb1ELb1ELb0ELb0ELb0ELb0ELi2ELi4ELi4ELi4ELb0EEENS1_21CollectiveEpilogueBwdISA_SB_SD_Li256ELb1ELb0ELi2EEENS1_19SingleTileSchedulerILb1ELb0ELb0ELi128EEEEEEEEEvNT_6ParamsE) ;  /* 0xffff73e006007950 */ /* 0x000fea0003c3ffff */
        .type           $_ZN7cutlass13device_kernelIN5flash19enable_sm80_to_sm89INS1_16FlashAttnBwdSm80INS1_25CollectiveMainloopBwdSm80ILi2ELi2EN4cute5tupleIJNS5_1CILi128EEES8_NS7_ILi64EEEEEENS_10bfloat16_tEfNS_4arch4Sm80ELb0ELb1ELb1ELb1ELb0ELb0ELb0ELb0ELi2ELi4ELi4ELi4ELb0EEENS1_21CollectiveEpilogueBwdISA_SB_SD_Li256ELb1ELb0ELi2EEENS1_19SingleTileSchedulerILb1ELb0ELb0ELi128EEEEEEEEEvNT_6ParamsE$_ZN4cute3eso3ESOILb1ELb0EJNS_14ComposedLayoutINS_7SwizzleILi3ELi3ELi3EEENS_1CILj0EEENS_6LayoutINS_5tupleIJNS8_IJNS8_IJNS5_ILi4EEENS5_ILi8EEEEEENS8_IJNS5_ILi2EEENS5_ILi1EEEEEEEEENS8_IJNS8_IJSC_SC_EEESB_EEEEEENS8_IJNS8_IJNS8_IJNS5_ILi128EEESD_EEENS8_IJSA_NS5_ILi0EEEEEEEEENS8_IJNS8_IJNS5_ILi64EEENS5_ILi512EEEEEENS8_IJNS5_ILi16EEENS5_ILi1024EEEEEEEEEEEEEEEENS_10ViewEngineINS_8smem_ptrIPN7cutlass10bfloat16_tEEEEEEEC2ERKSX_RKS14_,@function
        .size           $_ZN7cutlass13device_kernelIN5flash19enable_sm80_to_sm89INS1_16FlashAttnBwdSm80INS1_25CollectiveMainloopBwdSm80ILi2ELi2EN4cute5tupleIJNS5_1CILi128EEES8_NS7_ILi64EEEEEENS_10bfloat16_tEfNS_4arch4Sm80ELb0ELb1ELb1ELb1ELb0ELb0ELb0ELb0ELi2ELi4ELi4ELi4ELb0EEENS1_21CollectiveEpilogueBwdISA_SB_SD_Li256ELb1ELb0ELi2EEENS1_19SingleTileSchedulerILb1ELb0ELb0ELi128EEEEEEEEEvNT_6ParamsE$_ZN4cute3eso3ESOILb1ELb0EJNS_14ComposedLayoutINS_7SwizzleILi3ELi3ELi3EEENS_1CILj0EEENS_6LayoutINS_5tupleIJNS8_IJNS8_IJNS5_ILi4EEENS5_ILi8EEEEEENS8_IJNS5_ILi2EEENS5_ILi1EEEEEEEEENS8_IJNS8_IJSC_SC_EEESB_EEEEEENS8_IJNS8_IJNS8_IJNS5_ILi128EEESD_EEENS8_IJSA_NS5_ILi0EEEEEEEEENS8_IJNS8_IJNS5_ILi64EEENS5_ILi512EEEEEENS8_IJNS5_ILi16EEENS5_ILi1024EEEEEEEEEEEEEEEENS_10ViewEngineINS_8smem_ptrIPN7cutlass10bfloat16_tEEEEEEEC2ERKSX_RKS14_,($_ZN7cutlass13device_kernelIN5flash19enable_sm80_to_sm89INS1_16FlashAttnBwdSm80INS1_25CollectiveMainloopBwdSm80ILi2ELi2EN4cute5tupleIJNS5_1CILi128EEES8_NS7_ILi64EEEEEENS_10bfloat16_tEfNS_4arch4Sm80ELb0ELb1ELb1ELb1ELb0ELb0ELb0ELb0ELi2ELi4ELi4ELi4ELb0EEENS1_21CollectiveEpilogueBwdISA_SB_SD_Li256ELb1ELb0ELi2EEENS1_19SingleTileSchedulerILb1ELb0ELb0ELi128EEEEEEEEEvNT_6ParamsE$_ZN4cute3eso3ESOILb1ELb0EJNS_14ComposedLayoutINS_7SwizzleILi3ELi3ELi3EEENS_1CILj0EEENS_6LayoutINS_5tupleIJNS8_IJNS8_IJNS5_ILi4EEENS5_ILi8EEEEEENS8_IJS9_NS5_ILi1EEEEEEEEENS8_IJNS8_IJNS5_ILi2EEESF_SF_EEENS8_IJSF_S9_EEEEEEEEENS8_IJNS8_IJNS8_IJSF_NS5_ILi64EEEEEENS8_IJNS5_ILi1024EEENS5_ILi0EEEEEEEEENS8_IJNS8_IJSC_NS5_ILi512EEESA_EEENS8_IJNS5_ILi4096EEENS5_ILi16EEEEEEEEEEEEEEEENS_10ViewEngineINS_8smem_ptrIPN7cutlass10bfloat16_tEEEEEEEC2ERKSY_RKS15_ - $_ZN7cutlass13device_kernelIN5flash19enable_sm80_to_sm89INS1_16FlashAttnBwdSm80INS1_25CollectiveMainloopBwdSm80ILi2ELi2EN4cute5tupleIJNS5_1CILi128EEES8_NS7_ILi64EEEEEENS_10bfloat16_tEfNS_4arch4Sm80ELb0ELb1ELb1ELb1ELb0ELb0ELb0ELb0ELi2ELi4ELi4ELi4ELb0EEENS1_21CollectiveEpilogueBwdISA_SB_SD_Li256ELb1ELb0ELi2EEENS1_19SingleTileSchedulerILb1ELb0ELb0ELi128EEEEEEEEEvNT_6ParamsE$_ZN4cute3eso3ESOILb1ELb0EJNS_14ComposedLayoutINS_7SwizzleILi3ELi3ELi3EEENS_1CILj0EEENS_6LayoutINS_5tupleIJNS8_IJNS8_IJNS5_ILi4EEENS5_ILi8EEEEEENS8_IJNS5_ILi2EEENS5_ILi1EEEEEEEEENS8_IJNS8_IJSC_SC_EEESB_EEEEEENS8_IJNS8_IJNS8_IJNS5_ILi128EEESD_EEENS8_IJSA_NS5_ILi0EEEEEEEEENS8_IJNS8_IJNS5_ILi64EEENS5_ILi512EEEEEENS8_IJNS5_ILi16EEENS5_ILi1024EEEEEEEEEEEEEEEENS_10ViewEngineINS_8smem_ptrIPN7cutlass10bfloat16_tEEEEEEEC2ERKSX_RKS14_)
$_ZN7cutlass13device_kernelIN5flash19enable_sm80_to_sm89INS1_16FlashAttnBwdSm80INS1_25CollectiveMainloopBwdSm80ILi2ELi2EN4cute5tupleIJNS5_1CILi128EEES8_NS7_ILi64EEEEEENS_10bfloat16_tEfNS_4arch4Sm80ELb0ELb1ELb1ELb1ELb0ELb0ELb0ELb0ELi2ELi4ELi4ELi4ELb0EEENS1_21CollectiveEpilogueBwdISA_SB_SD_Li256ELb1ELb0ELi2EEENS1_19SingleTileSchedulerILb1ELb0ELb0ELi128EEEEEEEEEvNT_6ParamsE$_ZN4cute3eso3ESOILb1ELb0EJNS_14ComposedLayoutINS_7SwizzleILi3ELi3ELi3EEENS_1CILj0EEENS_6LayoutINS_5tupleIJNS8_IJNS8_IJNS5_ILi4EEENS5_ILi8EEEEEENS8_IJNS5_ILi2EEENS5_ILi1EEEEEEEEENS8_IJNS8_IJSC_SC_EEESB_EEEEEENS8_IJNS8_IJNS8_IJNS5_ILi128EEESD_EEENS8_IJSA_NS5_ILi0EEEEEEEEENS8_IJNS8_IJNS5_ILi64EEENS5_ILi512EEEEEENS8_IJNS5_ILi16EEENS5_ILi1024EEEEEEEEEEEEEEEENS_10ViewEngineINS_8smem_ptrIPN7cutlass10bfloat16_tEEEEEEEC2ERKSX_RKS14_:
[----:B------:R-:W-:Y:S02]  /*8c20*/  IADD3 R4, R25, -c[0x0][0x20], RZ ;  /* 0x8000080019047a10 */ /* 0x000fe40007ffe0ff */
[----:B------:R-:W-:-:S03]  /*8c30*/  MOV R7, 0x0 ;  /* 0x0000000000077802 */ /* 0x000fc60000000f00 */
[----:B------:R1:W-:Y:S01]  /*8c40*/  STL.64 [R4], R2 ;  /* 0x0000000204007387 */ /* 0x0003e20000100a00 */
[----:B------:R-:W-:Y:S05]  /*8c50*/  RET.REL.NODEC R6 `(_ZN7cutlass13device_kernelIN5flash19enable_sm80_to_sm89INS1_16FlashAttnBwdSm80INS1_25CollectiveMainloopBwdSm80ILi2ELi2EN4cute5tupleIJNS5_1CILi128EEES8_NS7_ILi64EEEEEENS_10bfloat16_tEfNS_4arch4Sm80ELb0ELb1ELb1ELb1ELb0ELb0ELb0ELb0ELi2ELi4ELi4ELi4ELb0EEENS1_21CollectiveEpilogueBwdISA_SB_SD_Li256ELb1ELb0ELi2EEENS1_19SingleTileSchedulerILb1ELb0ELb0ELi128EEEEEEEEEvNT_6ParamsE) ;  /* 0xffff73a006007950 */ /* 0x000fea0003c3ffff */
        .type           $_ZN7cutlass13device_kernelIN5flash19enable_sm80_to_sm89INS1_16FlashAttnBwdSm80INS1_25CollectiveMainloopBwdSm80ILi2ELi2EN4cute5tupleIJNS5_1CILi128EEES8_NS7_ILi64EEEEEENS_10bfloat16_tEfNS_4arch4Sm80ELb0ELb1ELb1ELb1ELb0ELb0ELb0ELb0ELi2ELi4ELi4ELi4ELb0EEENS1_21CollectiveEpilogueBwdISA_SB_SD_Li256ELb1ELb0ELi2EEENS1_19SingleTileSchedulerILb1ELb0ELb0ELi128EEEEEEEEEvNT_6ParamsE$_ZN4cute3eso3ESOILb1ELb0EJNS_14ComposedLayoutINS_7SwizzleILi3ELi3ELi3EEENS_1CILj0EEENS_6LayoutINS_5tupleIJNS8_IJNS8_IJNS5_ILi4EEENS5_ILi8EEEEEENS8_IJS9_NS5_ILi1EEEEEEEEENS8_IJNS8_IJNS5_ILi2EEESF_SF_EEENS8_IJSF_S9_EEEEEEEEENS8_IJNS8_IJNS8_IJSF_NS5_ILi64EEEEEENS8_IJNS5_ILi1024EEENS5_ILi0EEEEEEEEENS8_IJNS8_IJSC_NS5_ILi512EEESA_EEENS8_IJNS5_ILi4096EEENS5_ILi16EEEEEEEEEEEEEEEENS_10ViewEngineINS_8smem_ptrIPN7cutlass10bfloat16_tEEEEEEEC2ERKSY_RKS15_,@function
        .size           $_ZN7cutlass13device_kernelIN5flash19enable_sm80_to_sm89INS1_16FlashAttnBwdSm80INS1_25CollectiveMainloopBwdSm80ILi2ELi2EN4cute5tupleIJNS5_1CILi128EEES8_NS7_ILi64EEEEEENS_10bfloat16_tEfNS_4arch4Sm80ELb0ELb1ELb1ELb1ELb0ELb0ELb0ELb0ELi2ELi4ELi4ELi4ELb0EEENS1_21CollectiveEpilogueBwdISA_SB_SD_Li256ELb1ELb0ELi2EEENS1_19SingleTileSchedulerILb1ELb0ELb0ELi128EEEEEEEEEvNT_6ParamsE$_ZN4cute3eso3ESOILb1ELb0EJNS_14ComposedLayoutINS_7SwizzleILi3ELi3ELi3EEENS_1CILj0EEENS_6LayoutINS_5tupleIJNS8_IJNS8_IJNS5_ILi4EEENS5_ILi8EEEEEENS8_IJS9_NS5_ILi1EEEEEEEEENS8_IJNS8_IJNS5_ILi2EEESF_SF_EEENS8_IJSF_S9_EEEEEEEEENS8_IJNS8_IJNS8_IJSF_NS5_ILi64EEEEEENS8_IJNS5_ILi1024EEENS5_ILi0EEEEEEEEENS8_IJNS8_IJSC_NS5_ILi512EEESA_EEENS8_IJNS5_ILi4096EEENS5_ILi16EEEEEEEEEEEEEEEENS_10ViewEngineINS_8smem_ptrIPN7cutlass10bfloat16_tEEEEEEEC2ERKSY_RKS15_,($_ZN7cutlass13device_kernelIN5flash19enable_sm80_to_sm89INS1_16FlashAttnBwdSm80INS1_25CollectiveMainloopBwdSm80ILi2ELi2EN4cute5tupleIJNS5_1CILi128EEES8_NS7_ILi64EEEEEENS_10bfloat16_tEfNS_4arch4Sm80ELb0ELb1ELb1ELb1ELb0ELb0ELb0ELb0ELi2ELi4ELi4ELi4ELb0EEENS1_21CollectiveEpilogueBwdISA_SB_SD_Li256ELb1ELb0ELi2EEENS1_19SingleTileSchedulerILb1ELb0ELb0ELi128EEEEEEEEEvNT_6ParamsE$_ZN4cute3eso3ESOILb1ELb0EJNS_1CILi0EEENS2_ILi1EEENS2_ILi512EEEiEEC2ERKS3_RKS4_RKS5_RKi - $_ZN7cutlass13device_kernelIN5flash19enable_sm80_to_sm89INS1_16FlashAttnBwdSm80INS1_25CollectiveMainloopBwdSm80ILi2ELi2EN4cute5tupleIJNS5_1CILi128EEES8_NS7_ILi64EEEEEENS_10bfloat16_tEfNS_4arch4Sm80ELb0ELb1ELb1ELb1ELb0ELb0ELb0ELb0ELi2ELi4ELi4ELi4ELb0EEENS1_21CollectiveEpilogueBwdISA_SB_SD_Li256ELb1ELb0ELi2EEENS1_19SingleTileSchedulerILb1ELb0ELb0ELi128EEEEEEEEEvNT_6ParamsE$_ZN4cute3eso3ESOILb1ELb0EJNS_14ComposedLayoutINS_7SwizzleILi3ELi3ELi3EEENS_1CILj0EEENS_6LayoutINS_5tupleIJNS8_IJNS8_IJNS5_ILi4EEENS5_ILi8EEEEEENS8_IJS9_NS5_ILi1EEEEEEEEENS8_IJNS8_IJNS5_ILi2EEESF_SF_EEENS8_IJSF_S9_EEEEEEEEENS8_IJNS8_IJNS8_IJSF_NS5_ILi64EEEEEENS8_IJNS5_ILi1024EEENS5_ILi0EEEEEEEEENS8_IJNS8_IJSC_NS5_ILi512EEESA_EEENS8_IJNS5_ILi4096EEENS5_ILi16EEEEEEEEEEEEEEEENS_10ViewEngineINS_8smem_ptrIPN7cutlass10bfloat16_tEEEEEEEC2ERKSY_RKS15_)
$_ZN7cutlass13device_kernelIN5flash19enable_sm80_to_sm89INS1_16FlashAttnBwdSm80INS1_25CollectiveMainloopBwdSm80ILi2ELi2EN4cute5tupleIJNS5_1CILi128EEES8_NS7_ILi64EEEEEENS_10bfloat16_tEfNS_4arch4Sm80ELb0ELb1ELb1ELb1ELb0ELb0ELb0ELb0ELi2ELi4ELi4ELi4ELb0EEENS1_21CollectiveEpilogueBwdISA_SB_SD_Li256ELb1ELb0ELi2EEENS1_19SingleTileSchedulerILb1ELb0ELb0ELi128EEEEEEEEEvNT_6ParamsE$_ZN4cute3eso3ESOILb1ELb0EJNS_14ComposedLayoutINS_7SwizzleILi3ELi3ELi3EEENS_1CILj0EEENS_6LayoutINS_5tupleIJNS8_IJNS8_IJNS5_ILi4EEENS5_ILi8EEEEEENS8_IJS9_NS5_ILi1EEEEEEEEENS8_IJNS8_IJNS5_ILi2EEESF_SF_EEENS8_IJSF_S9_EEEEEEEEENS8_IJNS8_IJNS8_IJSF_NS5_ILi64EEEEEENS8_IJNS5_ILi1024EEENS5_ILi0EEEEEEEEENS8_IJNS8_IJSC_NS5_ILi512EEESA_EEENS8_IJNS5_ILi4096EEENS5_ILi16EEEEEEEEEEEEEEEENS_10ViewEngineINS_8smem_ptrIPN7cutlass10bfloat16_tEEEEEEEC2ERKSY_RKS15_:
[----:B------:R-:W-:Y:S02]  /*8c60*/  IADD3 R4, R25, -c[0x0][0x20], RZ ;  /* 0x8000080019047a10 */ /* 0x000fe40007ffe0ff */
[----:B------:R-:W-:-:S03]  /*8c70*/  MOV R7, 0x0 ;  /* 0x0000000000077802 */ /* 0x000fc60000000f00 */
[----:B------:R1:W-:Y:S01]  /*8c80*/  STL.64 [R4], R2 ;  /* 0x0000000204007387 */ /* 0x0003e20000100a00 */
[----:B------:R-:W-:Y:S05]  /*8c90*/  RET.REL.NODEC R6 `(_ZN7cutlass13device_kernelIN5flash19enable_sm80_to_sm89INS1_16FlashAttnBwdSm80INS1_25CollectiveMainloopBwdSm80ILi2ELi2EN4cute5tupleIJNS5_1CILi128EEES8_NS7_ILi64EEEEEENS_10bfloat16_tEfNS_4arch4Sm80ELb0ELb1ELb1ELb1ELb0ELb0ELb0ELb0ELi2ELi4ELi4ELi4ELb0EEENS1_21CollectiveEpilogueBwdISA_SB_SD_Li256ELb1ELb0ELi2EEENS1_19SingleTileSchedulerILb1ELb0ELb0ELi128EEEEEEEEEvNT_6ParamsE) ;  /* 0xffff736006007950 */ /* 0x000fea0003c3ffff */
        .type           $_ZN7cutlass13device_kernelIN5flash19enable_sm80_to_sm89INS1_16FlashAttnBwdSm80INS1_25CollectiveMainloopBwdSm80ILi2ELi2EN4cute5tupleIJNS5_1CILi128EEES8_NS7_ILi64EEEEEENS_10bfloat16_tEfNS_4arch4Sm80ELb0ELb1ELb1ELb1ELb0ELb0ELb0ELb0ELi2ELi4ELi4ELi4ELb0EEENS1_21CollectiveEpilogueBwdISA_SB_SD_Li256ELb1ELb0ELi2EEENS1_19SingleTileSchedulerILb1ELb0ELb0ELi128EEEEEEEEEvNT_6ParamsE$_ZN4cute3eso3ESOILb1ELb0EJNS_1CILi0EEENS2_ILi1EEENS2_ILi512EEEiEEC2ERKS3_RKS4_RKS5_RKi,@function
        .size           $_ZN7cutlass13device_kernelIN5flash19enable_sm80_to_sm89INS1_16FlashAttnBwdSm80INS1_25CollectiveMainloopBwdSm80ILi2ELi2EN4cute5tupleIJNS5_1CILi128EEES8_NS7_ILi64EEEEEENS_10bfloat16_tEfNS_4arch4Sm80ELb0ELb1ELb1ELb1ELb0ELb0ELb0ELb0ELi2ELi4ELi4ELi4ELb0EEENS1_21CollectiveEpilogueBwdISA_SB_SD_Li256ELb1ELb0ELi2EEENS1_19SingleTileSchedulerILb1ELb0ELb0ELi128EEEEEEEEEvNT_6ParamsE$_ZN4cute3eso3ESOILb1ELb0EJNS_1CILi0EEENS2_ILi1EEENS2_ILi512EEEiEEC2ERKS3_RKS4_RKS5_RKi,($_ZN7cutlass13device_kernelIN5flash19enable_sm80_to_sm89INS1_16FlashAttnBwdSm80INS1_25CollectiveMainloopBwdSm80ILi2ELi2EN4cute5tupleIJNS5_1CILi128EEES8_NS7_ILi64EEEEEENS_10bfloat16_tEfNS_4arch4Sm80ELb0ELb1ELb1ELb1ELb0ELb0ELb0ELb0ELi2ELi4ELi4ELi4ELb0EEENS1_21CollectiveEpilogueBwdISA_SB_SD_Li256ELb1ELb0ELi2EEENS1_19SingleTileSchedulerILb1ELb0ELb0ELi128EEEEEEEEEvNT_6ParamsE$_ZN4cute3eso3ESOILb1ELb0EJNS_1CILi0EEENS2_ILi1EEENS2_ILi512EEEiNS2_ILi4096EEEiNS2_ILi8192EEEEEC2ERKS3_RKS4_RKS5_RKiRKS6_SG_RKS7_ - $_ZN7cutlass13device_kernelIN5flash19enable_sm80_to_sm89INS1_16FlashAttnBwdSm80INS1_25CollectiveMainloopBwdSm80ILi2ELi2EN4cute5tupleIJNS5_1CILi128EEES8_NS7_ILi64EEEEEENS_10bfloat16_tEfNS_4arch4Sm80ELb0ELb1ELb1ELb1ELb0ELb0ELb0ELb0ELi2ELi4ELi4ELi4ELb0EEENS1_21CollectiveEpilogueBwdISA_SB_SD_Li256ELb1ELb0ELi2EEENS1_19SingleTileSchedulerILb1ELb0ELb0ELi128EEEEEEEEEvNT_6ParamsE$_ZN4cute3eso3ESOILb1ELb0EJNS_1CILi0EEENS2_ILi1EEENS2_ILi512EEEiEEC2ERKS3_RKS4_RKS5_RKi)
$_ZN7cutlass13device_kernelIN5flash19enable_sm80_to_sm89INS1_16FlashAttnBwdSm80INS1_25CollectiveMainloopBwdSm80ILi2ELi2EN4cute5tupleIJNS5_1CILi128EEES8_NS7_ILi64EEEEEENS_10bfloat16_tEfNS_4arch4Sm80ELb0ELb1ELb1ELb1ELb0ELb0ELb0ELb0ELi2ELi4ELi4ELi4ELb0EEENS1_21CollectiveEpilogueBwdISA_SB_SD_Li256ELb1ELb0ELi2EEENS1_19SingleTileSchedulerILb1ELb0ELb0ELi128EEEEEEEEEvNT_6ParamsE$_ZN4cute3eso3ESOILb1ELb0EJNS_1CILi0EEENS2_ILi1EEENS2_ILi512EEEiEEC2ERKS3_RKS4_RKS5_RKi:
[----:B------:R-:W-:Y:S02]  /*8ca0*/  IADD3 R2, R2, -c[0x0][0x20], RZ ;  /* 0x8000080002027a10 */ /* 0x000fe40007ffe0ff */
[----:B------:R-:W-:-:S03]  /*8cb0*/  MOV R9, 0x0 ;  /* 0x0000000000097802 */ /* 0x000fc60000000f00 */
[----:B------:R1:W-:Y:S01]  /*8cc0*/  STL [R2], R3 ;  /* 0x0000000302007387 */ /* 0x0003e20000100800 */
[----:B------:R-:W-:Y:S05]  /*8cd0*/  RET.REL.NODEC R8 `(_ZN7cutlass13device_kernelIN5flash19enable_sm80_to_sm89INS1_16FlashAttnBwdSm80INS1_25CollectiveMainloopBwdSm80ILi2ELi2EN4cute5tupleIJNS5_1CILi128EEES8_NS7_ILi64EEEEEENS_10bfloat16_tEfNS_4arch4Sm80ELb0ELb1ELb1ELb1ELb0ELb0ELb0ELb0ELi2ELi4ELi4ELi4ELb0EEENS1_21CollectiveEpilogueBwdISA_SB_SD_Li256ELb1ELb0ELi2EEENS1_19SingleTileSchedulerILb1ELb0ELb0ELi128EEEEEEEEEvNT_6ParamsE) ;  /* 0xffff732008007950 */ /* 0x000fea0003c3ffff */
        .type           $_ZN7cutlass13device_kernelIN5flash19enable_sm80_to_sm89INS1_16FlashAttnBwdSm80INS1_25CollectiveMainloopBwdSm80ILi2ELi2EN4cute5tupleIJNS5_1CILi128EEES8_NS7_ILi64EEEEEENS_10bfloat16_tEfNS_4arch4Sm80ELb0ELb1ELb1ELb1ELb0ELb0ELb0ELb0ELi2ELi4ELi4ELi4ELb0EEENS1_21CollectiveEpilogueBwdISA_SB_SD_Li256ELb1ELb0ELi2EEENS1_19SingleTileSchedulerILb1ELb0ELb0ELi128EEEEEEEEEvNT_6ParamsE$_ZN4cute3eso3ESOILb1ELb0EJNS_1CILi0EEENS2_ILi1EEENS2_ILi512EEEiNS2_ILi4096EEEiNS2_ILi8192EEEEEC2ERKS3_RKS4_RKS5_RKiRKS6_SG_RKS7_,@function
        .size           $_ZN7cutlass13device_kernelIN5flash19enable_sm80_to_sm89INS1_16FlashAttnBwdSm80INS1_25CollectiveMainloopBwdSm80ILi2ELi2EN4cute5tupleIJNS5_1CILi128EEES8_NS7_ILi64EEEEEENS_10bfloat16_tEfNS_4arch4Sm80ELb0ELb1ELb1ELb1ELb0ELb0ELb0ELb0ELi2ELi4ELi4ELi4ELb0EEENS1_21CollectiveEpilogueBwdISA_SB_SD_Li256ELb1ELb0ELi2EEENS1_19SingleTileSchedulerILb1ELb0ELb0ELi128EEEEEEEEEvNT_6ParamsE$_ZN4cute3eso3ESOILb1ELb0EJNS_1CILi0EEENS2_ILi1EEENS2_ILi512EEEiNS2_ILi4096EEEiNS2_ILi8192EEEEEC2ERKS3_RKS4_RKS5_RKiRKS6_SG_RKS7_,($_ZN7cutlass13device_kernelIN5flash19enable_sm80_to_sm89INS1_16FlashAttnBwdSm80INS1_25CollectiveMainloopBwdSm80ILi2ELi2EN4cute5tupleIJNS5_1CILi128EEES8_NS7_ILi64EEEEEENS_10bfloat16_tEfNS_4arch4Sm80ELb0ELb1ELb1ELb1ELb0ELb0ELb0ELb0ELi2ELi4ELi4ELi4ELb0EEENS1_21CollectiveEpilogueBwdISA_SB_SD_Li256ELb1ELb0ELi2EEENS1_19SingleTileSchedulerILb1ELb0ELb0ELi128EEEEEEEEEvNT_6ParamsE$_ZN4cute3eso3ESOILb1ELb0EJNS_1CILi0EEENS_5tupleIJNS2_ILi1EEENS2_ILi256EEEiEEEEEC2ERKS3_RKS7_ - $_ZN7cutlass13device_kernelIN5flash19enable_sm80_to_sm89INS1_16FlashAttnBwdSm80INS1_25CollectiveMainloopBwdSm80ILi2ELi2EN4cute5tupleIJNS5_1CILi128EEES8_NS7_ILi64EEEEEENS_10bfloat16_tEfNS_4arch4Sm80ELb0ELb1ELb1ELb1ELb0ELb0ELb0ELb0ELi2ELi4ELi4ELi4ELb0EEENS1_21CollectiveEpilogueBwdISA_SB_SD_Li256ELb1ELb0ELi2EEENS1_19SingleTileSchedulerILb1ELb0ELb0ELi128EEEEEEEEEvNT_6ParamsE$_ZN4cute3eso3ESOILb1ELb0EJNS_1CILi0EEENS2_ILi1EEENS2_ILi512EEEiNS2_ILi4096EEEiNS2_ILi8192EEEEEC2ERKS3_RKS4_RKS5_RKiRKS6_SG_RKS7_)
$_ZN7cutlass13device_kernelIN5flash19enable_sm80_to_sm89INS1_16FlashAttnBwdSm80INS1_25CollectiveMainloopBwdSm80ILi2ELi2EN4cute5tupleIJNS5_1CILi128EEES8_NS7_ILi64EEEEEENS_10bfloat16_tEfNS_4arch4Sm80ELb0ELb1ELb1ELb1ELb0ELb0ELb0ELb0ELi2ELi4ELi4ELi4ELb0EEENS1_21CollectiveEpilogueBwdISA_SB_SD_Li256ELb1ELb0ELi2EEENS1_19SingleTileSchedulerILb1ELb0ELb0ELi128EEEEEEEEEvNT_6ParamsE$_ZN4cute3eso3ESOILb1ELb0EJNS_1CILi0EEENS2_ILi1EEENS2_ILi512EEEiNS2_ILi4096EEEiNS2_ILi8192EEEEEC2ERKS3_RKS4_RKS5_RKiRKS6_SG_RKS7_:
[----:B------:R-:W-:Y:S02]  /*8ce0*/  IADD3 R3, R3, -c[0x0][0x20], RZ ;  /* 0x8000080003037a10 */ /* 0x000fe40007ffe0ff */
[----:B------:R-:W-:-:S03]  /*8cf0*/  IADD3 R2, R60, -c[0x0][0x20], RZ ;  /* 0x800008003c027a10 */ /* 0x000fc60007ffe0ff */
[----:B------:R1:W-:Y:S04]  /*8d00*/  STL [R3], R10 ;  /* 0x0000000a03007387 */ /* 0x0003e80000100800 */
[----:B------:R-:W2:Y:S01]  /*8d10*/  LDL R2, [R2] ;  /* 0x0000000002027983 */ /* 0x000ea20000100800 */
[----:B------:R-:W-:-:S03]  /*8d20*/  IMAD.MOV.U32 R9, RZ, RZ, 0x0 ;  /* 0x00000000ff097424 */ /* 0x000fc600078e00ff */
[----:B--2---:R1:W-:Y:S01]  /*8d30*/  STL [R3+0x4], R2 ;  /* 0x0000040203007387 */ /* 0x0043e20000100800 */
[----:B------:R-:W-:Y:S05]  /*8d40*/  RET.REL.NODEC R8 `(_ZN7cutlass13device_kernelIN5flash19enable_sm80_to_sm89INS1_16FlashAttnBwdSm80INS1_25CollectiveMainloopBwdSm80ILi2ELi2EN4cute5tupleIJNS5_1CILi128EEES8_NS7_ILi64EEEEEENS_10bfloat16_tEfNS_4arch4Sm80ELb0ELb1ELb1ELb1ELb0ELb0ELb0ELb0ELi2ELi4ELi4ELi4ELb0EEENS1_21CollectiveEpilogueBwdISA_SB_SD_Li256ELb1ELb0ELi2EEENS1_19SingleTileSchedulerILb1ELb0ELb0ELi128EEEEEEEEEvNT_6ParamsE) ;  /* 0xffff72b008007950 */ /* 0x000fea0003c3ffff */
        .type           $_ZN7cutlass13device_kernelIN5flash19enable_sm80_to_sm89INS1_16FlashAttnBwdSm80INS1_25CollectiveMainloopBwdSm80ILi2ELi2EN4cute5tupleIJNS5_1CILi128EEES8_NS7_ILi64EEEEEENS_10bfloat16_tEfNS_4arch4Sm80ELb0ELb1ELb1ELb1ELb0ELb0ELb0ELb0ELi2ELi4ELi4ELi4ELb0EEENS1_21CollectiveEpilogueBwdISA_SB_SD_Li256ELb1ELb0ELi2EEENS1_19SingleTileSchedulerILb1ELb0ELb0ELi128EEEEEEEEEvNT_6ParamsE$_ZN4cute3eso3ESOILb1ELb0EJNS_1CILi0EEENS_5tupleIJNS2_ILi1EEENS2_ILi256EEEiEEEEEC2ERKS3_RKS7_,@function
        .size           $_ZN7cutlass13device_kernelIN5flash19enable_sm80_to_sm89INS1_16FlashAttnBwdSm80INS1_25CollectiveMainloopBwdSm80ILi2ELi2EN4cute5tupleIJNS5_1CILi128EEES8_NS7_ILi64EEEEEENS_10bfloat16_tEfNS_4arch4Sm80ELb0ELb1ELb1ELb1ELb0ELb0ELb0ELb0ELi2ELi4ELi4ELi4ELb0EEENS1_21CollectiveEpilogueBwdISA_SB_SD_Li256ELb1ELb0ELi2EEENS1_19SingleTileSchedulerILb1ELb0ELb0ELi128EEEEEEEEEvNT_6ParamsE$_ZN4cute3eso3ESOILb1ELb0EJNS_1CILi0EEENS_5tupleIJNS2_ILi1EEENS2_ILi256EEEiEEEEEC2ERKS3_RKS7_,($_ZN7cutlass13device_kernelIN5flash19enable_sm80_to_sm89INS1_16FlashAttnBwdSm80INS1_25CollectiveMainloopBwdSm80ILi2ELi2EN4cute5tupleIJNS5_1CILi128EEES8_NS7_ILi64EEEEEENS_10bfloat16_tEfNS_4arch4Sm80ELb0ELb1ELb1ELb1ELb0ELb0ELb0ELb0ELi2ELi4ELi4ELi4ELb0EEENS1_21CollectiveEpilogueBwdISA_SB_SD_Li256ELb1ELb0ELi2EEENS1_19SingleTileSchedulerILb1ELb0ELb0ELi128EEEEEEEEEvNT_6ParamsE$_ZN4cute3eso3ESOILb1ELb0EJNS_1CILi0EEEiEEC2ERKS3_RKi - $_ZN7cutlass13device_kernelIN5flash19enable_sm80_to_sm89INS1_16FlashAttnBwdSm80INS1_25CollectiveMainloopBwdSm80ILi2ELi2EN4cute5tupleIJNS5_1CILi128EEES8_NS7_ILi64EEEEEENS_10bfloat16_tEfNS_4arch4Sm80ELb0ELb1ELb1ELb1ELb0ELb0ELb0ELb0ELi2ELi4ELi4ELi4ELb0EEENS1_21CollectiveEpilogueBwdISA_SB_SD_Li256ELb1ELb0ELi2EEENS1_19SingleTileSchedulerILb1ELb0ELb0ELi128EEEEEEEEEvNT_6ParamsE$_ZN4cute3eso3ESOILb1ELb0EJNS_1CILi0EEENS_5tupleIJNS2_ILi1EEENS2_ILi256EEEiEEEEEC2ERKS3_RKS7_)
$_ZN7cutlass13device_kernelIN5flash19enable_sm80_to_sm89INS1_16FlashAttnBwdSm80INS1_25CollectiveMainloopBwdSm80ILi2ELi2EN4cute5tupleIJNS5_1CILi128EEES8_NS7_ILi64EEEEEENS_10bfloat16_tEfNS_4arch4Sm80ELb0ELb1ELb1ELb1ELb0ELb0ELb0ELb0ELi2ELi4ELi4ELi4ELb0EEENS1_21CollectiveEpilogueBwdISA_SB_SD_Li256ELb1ELb0ELi2EEENS1_19SingleTileSchedulerILb1ELb0ELb0ELi128EEEEEEEEEvNT_6ParamsE$_ZN4cute3eso3ESOILb1ELb0EJNS_1CILi0EEENS_5tupleIJNS2_ILi1EEENS2_ILi256EEEiEEEEEC2ERKS3_RKS7_:
[----:B------:R-:W-:Y:S02]  /*8d50*/  IADD3 R3, R10, -c[0x0][0x20], RZ ;  /* 0x800008000a037a10 */ /* 0x000fe40007ffe0ff */
[----:B------:R-:W-:-:S03]  /*8d60*/  MOV R5, 0x0 ;  /* 0x0000000000057802 */ /* 0x000fc60000000f00 */
[----:B------:R1:W-:Y:S01]  /*8d70*/  STL [R3], R2 ;  /* 0x0000000203007387 */ /* 0x0003e20000100800 */
[----:B------:R-:W-:Y:S05]  /*8d80*/  RET.REL.NODEC R4 `(_ZN7cutlass13device_kernelIN5flash19enable_sm80_to_sm89INS1_16FlashAttnBwdSm80INS1_25CollectiveMainloopBwdSm80ILi2ELi2EN4cute5tupleIJNS5_1CILi128EEES8_NS7_ILi64EEEEEENS_10bfloat16_tEfNS_4arch4Sm80ELb0ELb1ELb1ELb1ELb0ELb0ELb0ELb0ELi2ELi4ELi4ELi4ELb0EEENS1_21CollectiveEpilogueBwdISA_SB_SD_Li256ELb1ELb0ELi2EEENS1_19SingleTileSchedulerILb1ELb0ELb0ELi128EEEEEEEEEvNT_6ParamsE) ;  /* 0xffff727004007950 */ /* 0x000fea0003c3ffff */
        .type           $_ZN7cutlass13device_kernelIN5flash19enable_sm80_to_sm89INS1_16FlashAttnBwdSm80INS1_25CollectiveMainloopBwdSm80ILi2ELi2EN4cute5tupleIJNS5_1CILi128EEES8_NS7_ILi64EEEEEENS_10bfloat16_tEfNS_4arch4Sm80ELb0ELb1ELb1ELb1ELb0ELb0ELb0ELb0ELi2ELi4ELi4ELi4ELb0EEENS1_21CollectiveEpilogueBwdISA_SB_SD_Li256ELb1ELb0ELi2EEENS1_19SingleTileSchedulerILb1ELb0ELb0ELi128EEEEEEEEEvNT_6ParamsE$_ZN4cute3eso3ESOILb1ELb0EJNS_1CILi0EEEiEEC2ERKS3_RKi,@function
        .size           $_ZN7cutlass13device_kernelIN5flash19enable_sm80_to_sm89INS1_16FlashAttnBwdSm80INS1_25CollectiveMainloopBwdSm80ILi2ELi2EN4cute5tupleIJNS5_1CILi128EEES8_NS7_ILi64EEEEEENS_10bfloat16_tEfNS_4arch4Sm80ELb0ELb1ELb1ELb1ELb0ELb0ELb0ELb0ELi2ELi4ELi4ELi4ELb0EEENS1_21CollectiveEpilogueBwdISA_SB_SD_Li256ELb1ELb0ELi2EEENS1_19SingleTileSchedulerILb1ELb0ELb0ELi128EEEEEEEEEvNT_6ParamsE$_ZN4cute3eso3ESOILb1ELb0EJNS_1CILi0EEEiEEC2ERKS3_RKi,($_ZN7cutlass13device_kernelIN5flash19enable_sm80_to_sm89INS1_16FlashAttnBwdSm80INS1_25CollectiveMainloopBwdSm80ILi2ELi2EN4cute5tupleIJNS5_1CILi128EEES8_NS7_ILi64EEEEEENS_10bfloat16_tEfNS_4arch4Sm80ELb0ELb1ELb1ELb1ELb0ELb0ELb0ELb0ELi2ELi4ELi4ELi4ELb0EEENS1_21CollectiveEpilogueBwdISA_SB_SD_Li256ELb1ELb0ELi2EEENS1_19SingleTileSchedulerILb1ELb0ELb0ELi128EEEEEEEEEvNT_6ParamsE$_ZN4cute3eso3ESOILb1ELb0EJNS_1CILi0EEEiS3_EEC2ERKS3_RKiS6_ - $_ZN7cutlass13device_kernelIN5flash19enable_sm80_to_sm89INS1_16FlashAttnBwdSm80INS1_25CollectiveMainloopBwdSm80ILi2ELi2EN4cute5tupleIJNS5_1CILi128EEES8_NS7_ILi64EEEEEENS_10bfloat16_tEfNS_4arch4Sm80ELb0ELb1ELb1ELb1ELb0ELb0ELb0ELb0ELi2ELi4ELi4ELi4ELb0EEENS1_21CollectiveEpilogueBwdISA_SB_SD_Li256ELb1ELb0ELi2EEENS1_19SingleTileSchedulerILb1ELb0ELb0ELi128EEEEEEEEEvNT_6ParamsE$_ZN4cute3eso3ESOILb1ELb0EJNS_1CILi0EEEiEEC2ERKS3_RKi)
$_ZN7cutlass13device_kernelIN5flash19enable_sm80_to_sm89INS1_16FlashAttnBwdSm80INS1_25CollectiveMainloopBwdSm80ILi2ELi2EN4cute5tupleIJNS5_1CILi128EEES8_NS7_ILi64EEEEEENS_10bfloat16_tEfNS_4arch4Sm80ELb0ELb1ELb1ELb1ELb0ELb0ELb0ELb0ELi2ELi4ELi4ELi4ELb0EEENS1_21CollectiveEpilogueBwdISA_SB_SD_Li256ELb1ELb0ELi2EEENS1_19SingleTileSchedulerILb1ELb0ELb0ELi128EEEEEEEEEvNT_6ParamsE$_ZN4cute3eso3ESOILb1ELb0EJNS_1CILi0EEEiEEC2ERKS3_RKi:
[----:B------:R-:W-:Y:S01]  /*8d90*/  IADD3 R2, R7, -c[0x0][0x20], RZ ;  /* 0x8000080007027a10 */ /* 0x000fe20007ffe0ff */
[----:B------:R-:W-:Y:S01]  /*8da0*/  IMAD.MOV.U32 R10, RZ, RZ, R6 ;  /* 0x000000ffff0a7224 */ /* 0x000fe200078e0006 */
[----:B------:R-:W-:-:S03]  /*8db0*/  MOV R11, 0x0 ;  /* 0x00000000000b7802 */ /* 0x000fc60000000f00 */
[----:B------:R1:W-:Y:S01]  /*8dc0*/  STL [R2], R3 ;  /* 0x0000000302007387 */ /* 0x0003e20000100800 */
[----:B------:R-:W-:Y:S05]  /*8dd0*/  RET.REL.NODEC R10 `(_ZN7cutlass13device_kernelIN5flash19enable_sm80_to_sm89INS1_16FlashAttnBwdSm80INS1_25CollectiveMainloopBwdSm80ILi2ELi2EN4cute5tupleIJNS5_1CILi128EEES8_NS7_ILi64EEEEEENS_10bfloat16_tEfNS_4arch4Sm80ELb0ELb1ELb1ELb1ELb0ELb0ELb0ELb0ELi2ELi4ELi4ELi4ELb0EEENS1_21CollectiveEpilogueBwdISA_SB_SD_Li256ELb1ELb0ELi2EEENS1_19SingleTileSchedulerILb1ELb0ELb0ELi128EEEEEEEEEvNT_6ParamsE) ;  /* 0xffff72200a007950 */ /* 0x000fea0003c3ffff */
        .type           $_ZN7cutlass13device_kernelIN5flash19enable_sm80_to_sm89INS1_16FlashAttnBwdSm80INS1_25CollectiveMainloopBwdSm80ILi2ELi2EN4cute5tupleIJNS5_1CILi128EEES8_NS7_ILi64EEEEEENS_10bfloat16_tEfNS_4arch4Sm80ELb0ELb1ELb1ELb1ELb0ELb0ELb0ELb0ELi2ELi4ELi4ELi4ELb0EEENS1_21CollectiveEpilogueBwdISA_SB_SD_Li256ELb1ELb0ELi2EEENS1_19SingleTileSchedulerILb1ELb0ELb0ELi128EEEEEEEEEvNT_6ParamsE$_ZN4cute3eso3ESOILb1ELb0EJNS_1CILi0EEEiS3_EEC2ERKS3_RKiS6_,@function
        .size           $_ZN7cutlass13device_kernelIN5flash19enable_sm80_to_sm89INS1_16FlashAttnBwdSm80INS1_25CollectiveMainloopBwdSm80ILi2ELi2EN4cute5tupleIJNS5_1CILi128EEES8_NS7_ILi64EEEEEENS_10bfloat16_tEfNS_4arch4Sm80ELb0ELb1ELb1ELb1ELb0ELb0ELb0ELb0ELi2ELi4ELi4ELi4ELb0EEENS1_21CollectiveEpilogueBwdISA_SB_SD_Li256ELb1ELb0ELi2EEENS1_19SingleTileSchedulerILb1ELb0ELb0ELi128EEEEEEEEEvNT_6ParamsE$_ZN4cute3eso3ESOILb1ELb0EJNS_1CILi0EEEiS3_EEC2ERKS3_RKiS6_,($_ZN7cutlass13device_kernelIN5flash19enable_sm80_to_sm89INS1_16FlashAttnBwdSm80INS1_25CollectiveMainloopBwdSm80ILi2ELi2EN4cute5tupleIJNS5_1CILi128EEES8_NS7_ILi64EEEEEENS_10bfloat16_tEfNS_4arch4Sm80ELb0ELb1ELb1ELb1ELb0ELb0ELb0ELb0ELi2ELi4ELi4ELi4ELb0EEENS1_21CollectiveEpilogueBwdISA_SB_SD_Li256ELb1ELb0ELi2EEENS1_19SingleTileSchedulerILb1ELb0ELb0ELi128EEEEEEEEEvNT_6ParamsE$_ZN4cute3eso3ESOILb1ELb0EJNS_1CILi1024EEENS_5tupleIJiiEEEEEC2ERKS3_RKS5_ - $_ZN7cutlass13device_kernelIN5flash19enable_sm80_to_sm89INS1_16FlashAttnBwdSm80INS1_25CollectiveMainloopBwdSm80ILi2ELi2EN4cute5tupleIJNS5_1CILi128EEES8_NS7_ILi64EEEEEENS_10bfloat16_tEfNS_4arch4Sm80ELb0ELb1ELb1ELb1ELb0ELb0ELb0ELb0ELi2ELi4ELi4ELi4ELb0EEENS1_21CollectiveEpilogueBwdISA_SB_SD_Li256ELb1ELb0ELi2EEENS1_19SingleTileSchedulerILb1ELb0ELb0ELi128EEEEEEEEEvNT_6ParamsE$_ZN4cute3eso3ESOILb1ELb0EJNS_1CILi0EEEiS3_EEC2ERKS3_RKiS6_)
$_ZN7cutlass13device_kernelIN5flash19enable_sm80_to_sm89INS1_16FlashAttnBwdSm80INS1_25CollectiveMainloopBwdSm80ILi2ELi2EN4cute5tupleIJNS5_1CILi128EEES8_NS7_ILi64EEEEEENS_10bfloat16_tEfNS_4arch4Sm80ELb0ELb1ELb1ELb1ELb0ELb0ELb0ELb0ELi2ELi4ELi4ELi4ELb0EEENS1_21CollectiveEpilogueBwdISA_SB_SD_Li256ELb1ELb0ELi2EEENS1_19SingleTileSchedulerILb1ELb0ELb0ELi128EEEEEEEEEvNT_6ParamsE$_ZN4cute3eso3ESOILb1ELb0EJNS_1CILi0EEEiS3_EEC2ERKS3_RKiS6_:
[----:B------:R-:W-:Y:S01]  /*8de0*/  IADD3 R2, R13, -c[0x0][0x20], RZ ;  /* 0x800008000d027a10 */ /* 0x000fe20007ffe0ff */
[----:B------:R-:W-:Y:S01]  /*8df0*/  IMAD.MOV.U32 R4, RZ, RZ, R6 ;  /* 0x000000ffff047224 */ /* 0x000fe200078e0006 */
[----:B------:R-:W-:-:S03]  /*8e00*/  MOV R5, 0x0 ;  /* 0x0000000000057802 */ /* 0x000fc60000000f00 */
[----:B------:R1:W-:Y:S01]  /*8e10*/  STL [R2], R3 ;  /* 0x0000000302007387 */ /* 0x0003e20000100800 */
[----:B------:R-:W-:Y:S05]  /*8e20*/  RET.REL.NODEC R4 `(_ZN7cutlass13device_kernelIN5flash19enable_sm80_to_sm89INS1_16FlashAttnBwdSm80INS1_25CollectiveMainloopBwdSm80ILi2ELi2EN4cute5tupleIJNS5_1CILi128EEES8_NS7_ILi64EEEEEENS_10bfloat16_tEfNS_4arch4Sm80ELb0ELb1ELb1ELb1ELb0ELb0ELb0ELb0ELi2ELi4ELi4ELi4ELb0EEENS1_21CollectiveEpilogueBwdISA_SB_SD_Li256ELb1ELb0ELi2EEENS1_19SingleTileSchedulerILb1ELb0ELb0ELi128EEEEEEEEEvNT_6ParamsE) ;  /* 0xffff71d004007950 */ /* 0x000fea0003c3ffff */
        .type           $_ZN7cutlass13device_kernelIN5flash19enable_sm80_to_sm89INS1_16FlashAttnBwdSm80INS1_25CollectiveMainloopBwdSm80ILi2ELi2EN4cute5tupleIJNS5_1CILi128EEES8_NS7_ILi64EEEEEENS_10bfloat16_tEfNS_4arch4Sm80ELb0ELb1ELb1ELb1ELb0ELb0ELb0ELb0ELi2ELi4ELi4ELi4ELb0EEENS1_21CollectiveEpilogueBwdISA_SB_SD_Li256ELb1ELb0ELi2EEENS1_19SingleTileSchedulerILb1ELb0ELb0ELi128EEEEEEEEEvNT_6ParamsE$_ZN4cute3eso3ESOILb1ELb0EJNS_1CILi1024EEENS_5tupleIJiiEEEEEC2ERKS3_RKS5_,@function
        .size           $_ZN7cutlass13device_kernelIN5flash19enable_sm80_to_sm89INS1_16FlashAttnBwdSm80INS1_25CollectiveMainloopBwdSm80ILi2ELi2EN4cute5tupleIJNS5_1CILi128EEES8_NS7_ILi64EEEEEENS_10bfloat16_tEfNS_4arch4Sm80ELb0ELb1ELb1ELb1ELb0ELb0ELb0ELb0ELi2ELi4ELi4ELi4ELb0EEENS1_21CollectiveEpilogueBwdISA_SB_SD_Li256ELb1ELb0ELi2EEENS1_19SingleTileSchedulerILb1ELb0ELb0ELi128EEEEEEEEEvNT_6ParamsE$_ZN4cute3eso3ESOILb1ELb0EJNS_1CILi1024EEENS_5tupleIJiiEEEEEC2ERKS3_RKS5_,($_ZN7cutlass13device_kernelIN5flash19enable_sm80_to_sm89INS1_16FlashAttnBwdSm80INS1_25CollectiveMainloopBwdSm80ILi2ELi2EN4cute5tupleIJNS5_1CILi128EEES8_NS7_ILi64EEEEEENS_10bfloat16_tEfNS_4arch4Sm80ELb0ELb1ELb1ELb1ELb0ELb0ELb0ELb0ELi2ELi4ELi4ELi4ELb0EEENS1_21CollectiveEpilogueBwdISA_SB_SD_Li256ELb1ELb0ELi2EEENS1_19SingleTileSchedulerILb1ELb0ELb0ELi128EEEEEEEEEvNT_6ParamsE$_ZN4cute3eso3ESOILb1ELb0EJNS_1CILi1024EEEiiEEC2ERKS3_RKiS8_ - $_ZN7cutlass13device_kernelIN5flash19enable_sm80_to_sm89INS1_16FlashAttnBwdSm80INS1_25CollectiveMainloopBwdSm80ILi2ELi2EN4cute5tupleIJNS5_1CILi128EEES8_NS7_ILi64EEEEEENS_10bfloat16_tEfNS_4arch4Sm80ELb0ELb1ELb1ELb1ELb0ELb0ELb0ELb0ELi2ELi4ELi4ELi4ELb0EEENS1_21CollectiveEpilogueBwdISA_SB_SD_Li256ELb1ELb0ELi2EEENS1_19SingleTileSchedulerILb1ELb0ELb0ELi128EEEEEEEEEvNT_6ParamsE$_ZN4cute3eso3ESOILb1ELb0EJNS_1CILi1024EEENS_5tupleIJiiEEEEEC2ERKS3_RKS5_)
$_ZN7cutlass13device_kernelIN5flash19enable_sm80_to_sm89INS1_16FlashAttnBwdSm80INS1_25CollectiveMainloopBwdSm80ILi2ELi2EN4cute5tupleIJNS5_1CILi128EEES8_NS7_ILi64EEEEEENS_10bfloat16_tEfNS_4arch4Sm80ELb0ELb1ELb1ELb1ELb0ELb0ELb0ELb0ELi2ELi4ELi4ELi4ELb0EEENS1_21CollectiveEpilogueBwdISA_SB_SD_Li256ELb1ELb0ELi2EEENS1_19SingleTileSchedulerILb1ELb0ELb0ELi128EEEEEEEEEvNT_6ParamsE$_ZN4cute3eso3ESOILb1ELb0EJNS_1CILi1024EEENS_5tupleIJiiEEEEEC2ERKS3_RKS5_:
[----:B------:R-:W-:Y:S02]  /*8e30*/  IADD3 R2, R2, -c[0x0][0x20], RZ ;  /* 0x8000080002027a10 */ /* 0x000fe40007ffe0ff */
[----:B------:R-:W-:-:S03]  /*8e40*/  MOV R7, 0x0 ;  /* 0x0000000000077802 */ /* 0x000fc60000000f00 */
[----:B------:R1:W-:Y:S04]  /*8e50*/  STL [R2], R5 ;  /* 0x0000000502007387 */ /* 0x0003e80000100800 */
[----:B------:R1:W-:Y:S01]  /*8e60*/  STL [R2+0x4], R3 ;  /* 0x0000040302007387 */ /* 0x0003e20000100800 */
[----:B------:R-:W-:Y:S05]  /*8e70*/  RET.REL.NODEC R6 `(_ZN7cutlass13device_kernelIN5flash19enable_sm80_to_sm89INS1_16FlashAttnBwdSm80INS1_25CollectiveMainloopBwdSm80ILi2ELi2EN4cute5tupleIJNS5_1CILi128EEES8_NS7_ILi64EEEEEENS_10bfloat16_tEfNS_4arch4Sm80ELb0ELb1ELb1ELb1ELb0ELb0ELb0ELb0ELi2ELi4ELi4ELi4ELb0EEENS1_21CollectiveEpilogueBwdISA_SB_SD_Li256ELb1ELb0ELi2EEENS1_19SingleTileSchedulerILb1ELb0ELb0ELi128EEEEEEEEEvNT_6ParamsE) ;  /* 0xffff718006007950 */ /* 0x000fea0003c3ffff */
        .type           $_ZN7cutlass13device_kernelIN5flash19enable_sm80_to_sm89INS1_16FlashAttnBwdSm80INS1_25CollectiveMainloopBwdSm80ILi2ELi2EN4cute5tupleIJNS5_1CILi128EEES8_NS7_ILi64EEEEEENS_10bfloat16_tEfNS_4arch4Sm80ELb0ELb1ELb1ELb1ELb0ELb0ELb0ELb0ELi2ELi4ELi4ELi4ELb0EEENS1_21CollectiveEpilogueBwdISA_SB_SD_Li256ELb1ELb0ELi2EEENS1_19SingleTileSchedulerILb1ELb0ELb0ELi128EEEEEEEEEvNT_6ParamsE$_ZN4cute3eso3ESOILb1ELb0EJNS_1CILi1024EEEiiEEC2ERKS3_RKiS8_,@function
        .size           $_ZN7cutlass13device_kernelIN5flash19enable_sm80_to_sm89INS1_16FlashAttnBwdSm80INS1_25CollectiveMainloopBwdSm80ILi2ELi2EN4cute5tupleIJNS5_1CILi128EEES8_NS7_ILi64EEEEEENS_10bfloat16_tEfNS_4arch4Sm80ELb0ELb1ELb1ELb1ELb0ELb0ELb0ELb0ELi2ELi4ELi4ELi4ELb0EEENS1_21CollectiveEpilogueBwdISA_SB_SD_Li256ELb1ELb0ELi2EEENS1_19SingleTileSchedulerILb1ELb0ELb0ELi128EEEEEEEEEvNT_6ParamsE$_ZN4cute3eso3ESOILb1ELb0EJNS_1CILi1024EEEiiEEC2ERKS3_RKiS8_,($_ZN7cutlass13device_kernelIN5flash19enable_sm80_to_sm89INS1_16FlashAttnBwdSm80INS1_25CollectiveMainloopBwdSm80ILi2ELi2EN4cute5tupleIJNS5_1CILi128EEES8_NS7_ILi64EEEEEENS_10bfloat16_tEfNS_4arch4Sm80ELb0ELb1ELb1ELb1ELb0ELb0ELb0ELb0ELi2ELi4ELi4ELi4ELb0EEENS1_21CollectiveEpilogueBwdISA_SB_SD_Li256ELb1ELb0ELi2EEENS1_19SingleTileSchedulerILb1ELb0ELb0ELi128EEEEEEEEEvNT_6ParamsE$_ZN4cute3eso3ESOILb1ELb0EJNS_1CILi1EEENS2_ILi256EEEiEEC2ERKS3_RKS4_RKi - $_ZN7cutlass13device_kernelIN5flash19enable_sm80_to_sm89INS1_16FlashAttnBwdSm80INS1_25CollectiveMainloopBwdSm80ILi2ELi2EN4cute5tupleIJNS5_1CILi128EEES8_NS7_ILi64EEEEEENS_10bfloat16_tEfNS_4arch4Sm80ELb0ELb1ELb1ELb1ELb0ELb0ELb0ELb0ELi2ELi4ELi4ELi4ELb0EEENS1_21CollectiveEpilogueBwdISA_SB_SD_Li256ELb1ELb0ELi2EEENS1_19SingleTileSchedulerILb1ELb0ELb0ELi128EEEEEEEEEvNT_6ParamsE$_ZN4cute3eso3ESOILb1ELb0EJNS_1CILi1024EEEiiEEC2ERKS3_RKiS8_)
$_ZN7cutlass13device_kernelIN5flash19enable_sm80_to_sm89INS1_16FlashAttnBwdSm80INS1_25CollectiveMainloopBwdSm80ILi2ELi2EN4cute5tupleIJNS5_1CILi128EEES8_NS7_ILi64EEEEEENS_10bfloat16_tEfNS_4arch4Sm80ELb0ELb1ELb1ELb1ELb0ELb0ELb0ELb0ELi2ELi4ELi4ELi4ELb0EEENS1_21CollectiveEpilogueBwdISA_SB_SD_Li256ELb1ELb0ELi2EEENS1_19SingleTileSchedulerILb1ELb0ELb0ELi128EEEEEEEEEvNT_6ParamsE$_ZN4cute3eso3ESOILb1ELb0EJNS_1CILi1024EEEiiEEC2ERKS3_RKiS8_:
[----:B------:R-:W-:Y:S02]  /*8e80*/  IADD3 R3, R3, -c[0x0][0x20], RZ ;  /* 0x8000080003037a10 */ /* 0x000fe40007ffe0ff */
[----:B------:R-:W-:-:S03]  /*8e90*/  IADD3 R2, R2, -c[0x0][0x20], RZ ;  /* 0x8000080002027a10 */ /* 0x000fc60007ffe0ff */
[----:B------:R1:W-:Y:S04]  /*8ea0*/  STL [R3], R8 ;  /* 0x0000000803007387 */ /* 0x0003e80000100800 */
[----:B------:R-:W2:Y:S01]  /*8eb0*/  LDL R2, [R2] ;  /* 0x0000000002027983 */ /* 0x000ea20000100800 */
[----:B------:R-:W-:-:S03]  /*8ec0*/  IMAD.MOV.U32 R7, RZ, RZ, 0x0 ;  /* 0x00000000ff077424 */ /* 0x000fc600078e00ff */
[----:B--2---:R1:W-:Y:S01]  /*8ed0*/  STL [R3+0x4], R2 ;  /* 0x0000040203007387 */ /* 0x0043e20000100800 */
[----:B------:R-:W-:Y:S05]  /*8ee0*/  RET.REL.NODEC R6 `(_ZN7cutlass13device_kernelIN5flash19enable_sm80_to_sm89INS1_16FlashAttnBwdSm80INS1_25CollectiveMainloopBwdSm80ILi2ELi2EN4cute5tupleIJNS5_1CILi128EEES8_NS7_ILi64EEEEEENS_10bfloat16_tEfNS_4arch4Sm80ELb0ELb1ELb1ELb1ELb0ELb0ELb0ELb0ELi2ELi4ELi4ELi4ELb0EEENS1_21CollectiveEpilogueBwdISA_SB_SD_Li256ELb1ELb0ELi2EEENS1_19SingleTileSchedulerILb1ELb0ELb0ELi128EEEEEEEEEvNT_6ParamsE) ;  /* 0xffff711006007950 */ /* 0x000fea0003c3ffff */
        .type           $_ZN7cutlass13device_kernelIN5flash19enable_sm80_to_sm89INS1_16FlashAttnBwdSm80INS1_25CollectiveMainloopBwdSm80ILi2ELi2EN4cute5tupleIJNS5_1CILi128EEES8_NS7_ILi64EEEEEENS_10bfloat16_tEfNS_4arch4Sm80ELb0ELb1ELb1ELb1ELb0ELb0ELb0ELb0ELi2ELi4ELi4ELi4ELb0EEENS1_21CollectiveEpilogueBwdISA_SB_SD_Li256ELb1ELb0ELi2EEENS1_19SingleTileSchedulerILb1ELb0ELb0ELi128EEEEEEEEEvNT_6ParamsE$_ZN4cute3eso3ESOILb1ELb0EJNS_1CILi1EEENS2_ILi256EEEiEEC2ERKS3_RKS4_RKi,@function
        .size           $_ZN7cutlass13device_kernelIN5flash19enable_sm80_to_sm89INS1_16FlashAttnBwdSm80INS1_25CollectiveMainloopBwdSm80ILi2ELi2EN4cute5tupleIJNS5_1CILi128EEES8_NS7_ILi64EEEEEENS_10bfloat16_tEfNS_4arch4Sm80ELb0ELb1ELb1ELb1ELb0ELb0ELb0ELb0ELi2ELi4ELi4ELi4ELb0EEENS1_21CollectiveEpilogueBwdISA_SB_SD_Li256ELb1ELb0ELi2EEENS1_19SingleTileSchedulerILb1ELb0ELb0ELi128EEEEEEEEEvNT_6ParamsE$_ZN4cute3eso3ESOILb1ELb0EJNS_1CILi1EEENS2_ILi256EEEiEEC2ERKS3_RKS4_RKi,($_ZN7cutlass13device_kernelIN5flash19enable_sm80_to_sm89INS1_16FlashAttnBwdSm80INS1_25CollectiveMainloopBwdSm80ILi2ELi2EN4cute5tupleIJNS5_1CILi128EEES8_NS7_ILi64EEEEEENS_10bfloat16_tEfNS_4arch4Sm80ELb0ELb1ELb1ELb1ELb0ELb0ELb0ELb0ELi2ELi4ELi4ELi4ELb0EEENS1_21CollectiveEpilogueBwdISA_SB_SD_Li256ELb1ELb0ELi2EEENS1_19SingleTileSchedulerILb1ELb0ELb0ELi128EEEEEEEEEvNT_6ParamsE$_ZN4cute3eso3ESOILb1ELb0EJNS_1CILi1EEENS2_ILi512EEEiEEC2ERKS3_RKS4_RKi - $_ZN7cutlass13device_kernelIN5flash19enable_sm80_to_sm89INS1_16FlashAttnBwdSm80INS1_25CollectiveMainloopBwdSm80ILi2ELi2EN4cute5tupleIJNS5_1CILi128EEES8_NS7_ILi64EEEEEENS_10bfloat16_tEfNS_4arch4Sm80ELb0ELb1ELb1ELb1ELb0ELb0ELb0ELb0ELi2ELi4ELi4ELi4ELb0EEENS1_21CollectiveEpilogueBwdISA_SB_SD_Li256ELb1ELb0ELi2EEENS1_19SingleTileSchedulerILb1ELb0ELb0ELi128EEEEEEEEEvNT_6ParamsE$_ZN4cute3eso3ESOILb1ELb0EJNS_1CILi1EEENS2_ILi256EEEiEEC2ERKS3_RKS4_RKi)
$_ZN7cutlass13device_kernelIN5flash19enable_sm80_to_sm89INS1_16FlashAttnBwdSm80INS1_25CollectiveMainloopBwdSm80ILi2ELi2EN4cute5tupleIJNS5_1CILi128EEES8_NS7_ILi64EEEEEENS_10bfloat16_tEfNS_4arch4Sm80ELb0ELb1ELb1ELb1ELb0ELb0ELb0ELb0ELi2ELi4ELi4ELi4ELb0EEENS1_21CollectiveEpilogueBwdISA_SB_SD_Li256ELb1ELb0ELi2EEENS1_19SingleTileSchedulerILb1ELb0ELb0ELi128EEEEEEEEEvNT_6ParamsE$_ZN4cute3eso3ESOILb1ELb0EJNS_1CILi1EEENS2_ILi256EEEiEEC2ERKS3_RKS4_RKi:
[----:B------:R-:W-:Y:S02]  /*8ef0*/  IADD3 R37, R37, -c[0x0][0x20], RZ ;  /* 0x8000080025257a10 */ /* 0x000fe40007ffe0ff */
[----:B------:R-:W-:-:S03]  /*8f00*/  MOV R5, 0x0 ;  /* 0x0000000000057802 */ /* 0x000fc60000000f00 */
[----:B------:R1:W-:Y:S01]  /*8f10*/  STL [R37], R2 ;  /* 0x0000000225007387 */ /* 0x0003e20000100800 */
[----:B------:R-:W-:Y:S05]  /*8f20*/  RET.REL.NODEC R4 `(_ZN7cutlass13device_kernelIN5flash19enable_sm80_to_sm89INS1_16FlashAttnBwdSm80INS1_25CollectiveMainloopBwdSm80ILi2ELi2EN4cute5tupleIJNS5_1CILi128EEES8_NS7_ILi64EEEEEENS_10bfloat16_tEfNS_4arch4Sm80ELb0ELb1ELb1ELb1ELb0ELb0ELb0ELb0ELi2ELi4ELi4ELi4ELb0EEENS1_21CollectiveEpilogueBwdISA_SB_SD_Li256ELb1ELb0ELi2EEENS1_19SingleTileSchedulerILb1ELb0ELb0ELi128EEEEEEEEEvNT_6ParamsE) ;  /* 0xffff70d004007950 */ /* 0x000fea0003c3ffff */
        .type           $_ZN7cutlass13device_kernelIN5flash19enable_sm80_to_sm89INS1_16FlashAttnBwdSm80INS1_25CollectiveMainloopBwdSm80ILi2ELi2EN4cute5tupleIJNS5_1CILi128EEES8_NS7_ILi64EEEEEENS_10bfloat16_tEfNS_4arch4Sm80ELb0ELb1ELb1ELb1ELb0ELb0ELb0ELb0ELi2ELi4ELi4ELi4ELb0EEENS1_21CollectiveEpilogueBwdISA_SB_SD_Li256ELb1ELb0ELi2EEENS1_19SingleTileSchedulerILb1ELb0ELb0ELi128EEEEEEEEEvNT_6ParamsE$_ZN4cute3eso3ESOILb1ELb0EJNS_1CILi1EEENS2_ILi512EEEiEEC2ERKS3_RKS4_RKi,@function
        .size           $_ZN7cutlass13device_kernelIN5flash19enable_sm80_to_sm89INS1_16FlashAttnBwdSm80INS1_25CollectiveMainloopBwdSm80ILi2ELi2EN4cute5tupleIJNS5_1CILi128EEES8_NS7_ILi64EEEEEENS_10bfloat16_tEfNS_4arch4Sm80ELb0ELb1ELb1ELb1ELb0ELb0ELb0ELb0ELi2ELi4ELi4ELi4ELb0EEENS1_21CollectiveEpilogueBwdISA_SB_SD_Li256ELb1ELb0ELi2EEENS1_19SingleTileSchedulerILb1ELb0ELb0ELi128EEEEEEEEEvNT_6ParamsE$_ZN4cute3eso3ESOILb1ELb0EJNS_1CILi1EEENS2_ILi512EEEiEEC2ERKS3_RKS4_RKi,($_ZN7cutlass13device_kernelIN5flash19enable_sm80_to_sm89INS1_16FlashAttnBwdSm80INS1_25CollectiveMainloopBwdSm80ILi2ELi2EN4cute5tupleIJNS5_1CILi128EEES8_NS7_ILi64EEEEEENS_10bfloat16_tEfNS_4arch4Sm80ELb0ELb1ELb1ELb1ELb0ELb0ELb0ELb0ELi2ELi4ELi4ELi4ELb0EEENS1_21CollectiveEpilogueBwdISA_SB_SD_Li256ELb1ELb0ELi2EEENS1_19SingleTileSchedulerILb1ELb0ELb0ELi128EEEEEEEEEvNT_6ParamsE$_ZN4cute3eso3ESOILb1ELb0EJNS_1CILi1EEENS2_ILi8EEEiiNS2_ILi64EEEiNS2_ILi144EEENS2_ILi288EEENS2_ILi512EEEEEC2ERKS3_RKS4_RKiSF_RKS5_SF_RKS6_RKS7_RKS8_ - $_ZN7cutlass13device_kernelIN5flash19enable_sm80_to_sm89INS1_16FlashAttnBwdSm80INS1_25CollectiveMainloopBwdSm80ILi2ELi2EN4cute5tupleIJNS5_1CILi128EEES8_NS7_ILi64EEEEEENS_10bfloat16_tEfNS_4arch4Sm80ELb0ELb1ELb1ELb1ELb0ELb0ELb0ELb0ELi2ELi4ELi4ELi4ELb0EEENS1_21CollectiveEpilogueBwdISA_SB_SD_Li256ELb1ELb0ELi2EEENS1_19SingleTileSchedulerILb1ELb0ELb0ELi128EEEEEEEEEvNT_6ParamsE$_ZN4cute3eso3ESOILb1ELb0EJNS_1CILi1EEENS2_ILi512EEEiEEC2ERKS3_RKS4_RKi)
$_ZN7cutlass13device_kernelIN5flash19enable_sm80_to_sm89INS1_16FlashAttnBwdSm80INS1_25CollectiveMainloopBwdSm80ILi2ELi2EN4cute5tupleIJNS5_1CILi128EEES8_NS7_ILi64EEEEEENS_10bfloat16_tEfNS_4arch4Sm80ELb0ELb1ELb1ELb1ELb0ELb0ELb0ELb0ELi2ELi4ELi4ELi4ELb0EEENS1_21CollectiveEpilogueBwdISA_SB_SD_Li256ELb1ELb0ELi2EEENS1_19SingleTileSchedulerILb1ELb0ELb0ELi128EEEEEEEEEvNT_6ParamsE$_ZN4cute3eso3ESOILb1ELb0EJNS_1CILi1EEENS2_ILi512EEEiEEC2ERKS3_RKS4_RKi:
[----:B------:R-:W-:Y:S01]  /*8f30*/  IADD3 R4, R81, -c[0x0][0x20], RZ ;  /* 0x8000080051047a10 */ /* 0x000fe20007ffe0ff */
[----:B------:R-:W-:Y:S01]  /*8f40*/  IMAD.MOV.U32 R6, RZ, RZ, R2 ;  /* 0x000000ffff067224 */ /* 0x000fe200078e0002 */
[----:B------:R-:W-:-:S03]  /*8f50*/  MOV R7, 0x0 ;  /* 0x0000000000077802 */ /* 0x000fc60000000f00 */
[----:B------:R1:W-:Y:S01]  /*8f60*/  STL [R4], R3 ;  /* 0x0000000304007387 */ /* 0x0003e20000100800 */
[----:B------:R-:W-:Y:S05]  /*8f70*/  RET.REL.NODEC R6 `(_ZN7cutlass13device_kernelIN5flash19enable_sm80_to_sm89INS1_16FlashAttnBwdSm80INS1_25CollectiveMainloopBwdSm80ILi2ELi2EN4cute5tupleIJNS5_1CILi128EEES8_NS7_ILi64EEEEEENS_10bfloat16_tEfNS_4arch4Sm80ELb0ELb1ELb1ELb1ELb0ELb0ELb0ELb0ELi2ELi4ELi4ELi4ELb0EEENS1_21CollectiveEpilogueBwdISA_SB_SD_Li256ELb1ELb0ELi2EEENS1_19SingleTileSchedulerILb1ELb0ELb0ELi128EEEEEEEEEvNT_6ParamsE) ;  /* 0xffff708006007950 */ /* 0x000fea0003c3ffff */
        .type           $_ZN7cutlass13device_kernelIN5flash19enable_sm80_to_sm89INS1_16FlashAttnBwdSm80INS1_25CollectiveMainloopBwdSm80ILi2ELi2EN4cute5tupleIJNS5_1CILi128EEES8_NS7_ILi64EEEEEENS_10bfloat16_tEfNS_4arch4Sm80ELb0ELb1ELb1ELb1ELb0ELb0ELb0ELb0ELi2ELi4ELi4ELi4ELb0EEENS1_21CollectiveEpilogueBwdISA_SB_SD_Li256ELb1ELb0ELi2EEENS1_19SingleTileSchedulerILb1ELb0ELb0ELi128EEEEEEEEEvNT_6ParamsE$_ZN4cute3eso3ESOILb1ELb0EJNS_1CILi1EEENS2_ILi8EEEiiNS2_ILi64EEEiNS2_ILi144EEENS2_ILi288EEENS2_ILi512EEEEEC2ERKS3_RKS4_RKiSF_RKS5_SF_RKS6_RKS7_RKS8_,@function
        .size           $_ZN7cutlass13device_kernelIN5flash19enable_sm80_to_sm89INS1_16FlashAttnBwdSm80INS1_25CollectiveMainloopBwdSm80ILi2ELi2EN4cute5tupleIJNS5_1CILi128EEES8_NS7_ILi64EEEEEENS_10bfloat16_tEfNS_4arch4Sm80ELb0ELb1ELb1ELb1ELb0ELb0ELb0ELb0ELi2ELi4ELi4ELi4ELb0EEENS1_21CollectiveEpilogueBwdISA_SB_SD_Li256ELb1ELb0ELi2EEENS1_19SingleTileSchedulerILb1ELb0ELb0ELi128EEEEEEEEEvNT_6ParamsE$_ZN4cute3eso3ESOILb1ELb0EJNS_1CILi1EEENS2_ILi8EEEiiNS2_ILi64EEEiNS2_ILi144EEENS2_ILi288EEENS2_ILi512EEEEEC2ERKS3_RKS4_RKiSF_RKS5_SF_RKS6_RKS7_RKS8_,($_ZN7cutlass13device_kernelIN5flash19enable_sm80_to_sm89INS1_16FlashAttnBwdSm80INS1_25CollectiveMainloopBwdSm80ILi2ELi2EN4cute5tupleIJNS5_1CILi128EEES8_NS7_ILi64EEEEEENS_10bfloat16_tEfNS_4arch4Sm80ELb0ELb1ELb1ELb1ELb0ELb0ELb0ELb0ELi2ELi4ELi4ELi4ELb0EEENS1_21CollectiveEpilogueBwdISA_SB_SD_Li256ELb1ELb0ELi2EEENS1_19SingleTileSchedulerILb1ELb0ELb0ELi128EEEEEEEEEvNT_6ParamsE$_ZN4cute3eso3ESOILb1ELb0EJNS_1CILi1EEENS_5tupleIJNS2_ILi8EEEiiEEENS2_ILi64EEENS4_IJiNS2_ILi144EEENS2_ILi288EEEEEENS2_ILi512EEEEEC2ERKS3_RKS6_RKS7_RKSA_RKSB_ - $_ZN7cutlass13device_kernelIN5flash19enable_sm80_to_sm89INS1_16FlashAttnBwdSm80INS1_25CollectiveMainloopBwdSm80ILi2ELi2EN4cute5tupleIJNS5_1CILi128EEES8_NS7_ILi64EEEEEENS_10bfloat16_tEfNS_4arch4Sm80ELb0ELb1ELb1ELb1ELb0ELb0ELb0ELb0ELi2ELi4ELi4ELi4ELb0EEENS1_21CollectiveEpilogueBwdISA_SB_SD_Li256ELb1ELb0ELi2EEENS1_19SingleTileSchedulerILb1ELb0ELb0ELi128EEEEEEEEEvNT_6ParamsE$_ZN4cute3eso3ESOILb1ELb0EJNS_1CILi1EEENS2_ILi8EEEiiNS2_ILi64EEEiNS2_ILi144EEENS2_ILi288EEENS2_ILi512EEEEEC2ERKS3_RKS4_RKiSF_RKS5_SF_RKS6_RKS7_RKS8_)
$_ZN7cutlass13device_kernelIN5flash19enable_sm80_to_sm89INS1_16FlashAttnBwdSm80INS1_25CollectiveMainloopBwdSm80ILi2ELi2EN4cute5tupleIJNS5_1CILi128EEES8_NS7_ILi64EEEEEENS_10bfloat16_tEfNS_4arch4Sm80ELb0ELb1ELb1ELb1ELb0ELb0ELb0ELb0ELi2ELi4ELi4ELi4ELb0EEENS1_21CollectiveEpilogueBwdISA_SB_SD_Li256ELb1ELb0ELi2EEENS1_19SingleTileSchedulerILb1ELb0ELb0ELi128EEEEEEEEEvNT_6ParamsE$_ZN4cute3eso3ESOILb1ELb0EJNS_1CILi1EEENS2_ILi8EEEiiNS2_ILi64EEEiNS2_ILi144EEENS2_ILi288EEENS2_ILi512EEEEEC2ERKS3_RKS4_RKiSF_RKS5_SF_RKS6_RKS7_RKS8_:
        /* <DEDUP_REMOVED lines=10> */
        .type           $_ZN7cutlass13device_kernelIN5flash19enable_sm80_to_sm89INS1_16FlashAttnBwdSm80INS1_25CollectiveMainloopBwdSm80ILi2ELi2EN4cute5tupleIJNS5_1CILi128EEES8_NS7_ILi64EEEEEENS_10bfloat16_tEfNS_4arch4Sm80ELb0ELb1ELb1ELb1ELb0ELb0ELb0ELb0ELi2ELi4ELi4ELi4ELb0EEENS1_21CollectiveEpilogueBwdISA_SB_SD_Li256ELb1ELb0ELi2EEENS1_19SingleTileSchedulerILb1ELb0ELb0ELi128EEEEEEEEEvNT_6ParamsE$_ZN4cute3eso3ESOILb1ELb0EJNS_1CILi1EEENS_5tupleIJNS2_ILi8EEEiiEEENS2_ILi64EEENS4_IJiNS2_ILi144EEENS2_ILi288EEEEEENS2_ILi512EEEEEC2ERKS3_RKS6_RKS7_RKSA_RKSB_,@function
        .size           $_ZN7cutlass13device_kernelIN5flash19enable_sm80_to_sm89INS1_16FlashAttnBwdSm80INS1_25CollectiveMainloopBwdSm80ILi2ELi2EN4cute5tupleIJNS5_1CILi128EEES8_NS7_ILi64EEEEEENS_10bfloat16_tEfNS_4arch4Sm80ELb0ELb1ELb1ELb1ELb0ELb0ELb0ELb0ELi2ELi4ELi4ELi4ELb0EEENS1_21CollectiveEpilogueBwdISA_SB_SD_Li256ELb1ELb0ELi2EEENS1_19SingleTileSchedulerILb1ELb0ELb0ELi128EEEEEEEEEvNT_6ParamsE$_ZN4cute3eso3ESOILb1ELb0EJNS_1CILi1EEENS_5tupleIJNS2_ILi8EEEiiEEENS2_ILi64EEENS4_IJiNS2_ILi144EEENS2_ILi288EEEEEENS2_ILi512EEEEEC2ERKS3_RKS6_RKS7_RKSA_RKSB_,($_ZN7cutlass13device_kernelIN5flash19enable_sm80_to_sm89INS1_16FlashAttnBwdSm80INS1_25CollectiveMainloopBwdSm80ILi2ELi2EN4cute5tupleIJNS5_1CILi128EEES8_NS7_ILi64EEEEEENS_10bfloat16_tEfNS_4arch4Sm80ELb0ELb1ELb1ELb1ELb0ELb0ELb0ELb0ELi2ELi4ELi4ELi4ELb0EEENS1_21CollectiveEpilogueBwdISA_SB_SD_Li256ELb1ELb0ELi2EEENS1_19SingleTileSchedulerILb1ELb0ELb0ELi128EEEEEEEEEvNT_6ParamsE$_ZN4cute3eso3ESOILb1ELb0EJNS_1CILi1EEENS_5tupleIJiiiEEENS2_ILi64EEENS4_IJNS2_ILi72EEENS2_ILi144EEENS2_ILi288EEEEEENS2_ILi512EEEEEC2ERKS3_RKS5_RKS6_RKSA_RKSB_ - $_ZN7cutlass13device_kernelIN5flash19enable_sm80_to_sm89INS1_16FlashAttnBwdSm80INS1_25CollectiveMainloopBwdSm80ILi2ELi2EN4cute5tupleIJNS5_1CILi128EEES8_NS7_ILi64EEEEEENS_10bfloat16_tEfNS_4arch4Sm80ELb0ELb1ELb1ELb1ELb0ELb0ELb0ELb0ELi2ELi4ELi4ELi4ELb0EEENS1_21CollectiveEpilogueBwdISA_SB_SD_Li256ELb1ELb0ELi2EEENS1_19SingleTileSchedulerILb1ELb0ELb0ELi128EEEEEEEEEvNT_6ParamsE$_ZN4cute3eso3ESOILb1ELb0EJNS_1CILi1EEENS_5tupleIJNS2_ILi8EEEiiEEENS2_ILi64EEENS4_IJiNS2_ILi144EEENS2_ILi288EEEEEENS2_ILi512EEEEEC2ERKS3_RKS6_RKS7_RKSA_RKSB_)
$_ZN7cutlass13device_kernelIN5flash19enable_sm80_to_sm89INS1_16FlashAttnBwdSm80INS1_25CollectiveMainloopBwdSm80ILi2ELi2EN4cute5tupleIJNS5_1CILi128EEES8_NS7_ILi64EEEEEENS_10bfloat16_tEfNS_4arch4Sm80ELb0ELb1ELb1ELb1ELb0ELb0ELb0ELb0ELi2ELi4ELi4ELi4ELb0EEENS1_21CollectiveEpilogueBwdISA_SB_SD_Li256ELb1ELb0ELi2EEENS1_19SingleTileSchedulerILb1ELb0ELb0ELi128EEEEEEEEEvNT_6ParamsE$_ZN4cute3eso3ESOILb1ELb0EJNS_1CILi1EEENS_5tupleIJNS2_ILi8EEEiiEEENS2_ILi64EEENS4_IJiNS2_ILi144EEENS2_ILi288EEEEEENS2_ILi512EEEEEC2ERKS3_RKS6_RKS7_RKSA_RKSB_:
        /* <DEDUP_REMOVED lines=8> */
        .type           $_ZN7cutlass13device_kernelIN5flash19enable_sm80_to_sm89INS1_16FlashAttnBwdSm80INS1_25CollectiveMainloopBwdSm80ILi2ELi2EN4cute5tupleIJNS5_1CILi128EEES8_NS7_ILi64EEEEEENS_10bfloat16_tEfNS_4arch4Sm80ELb0ELb1ELb1ELb1ELb0ELb0ELb0ELb0ELi2ELi4ELi4ELi4ELb0EEENS1_21CollectiveEpilogueBwdISA_SB_SD_Li256ELb1ELb0ELi2EEENS1_19SingleTileSchedulerILb1ELb0ELb0ELi128EEEEEEEEEvNT_6ParamsE$_ZN4cute3eso3ESOILb1ELb0EJNS_1CILi1EEENS_5tupleIJiiiEEENS2_ILi64EEENS4_IJNS2_ILi72EEENS2_ILi144EEENS2_ILi288EEEEEENS2_ILi512EEEEEC2ERKS3_RKS5_RKS6_RKSA_RKSB_,@function
        .size           $_ZN7cutlass13device_kernelIN5flash19enable_sm80_to_sm89INS1_16FlashAttnBwdSm80INS1_25CollectiveMainloopBwdSm80ILi2ELi2EN4cute5tupleIJNS5_1CILi128EEES8_NS7_ILi64EEEEEENS_10bfloat16_tEfNS_4arch4Sm80ELb0ELb1ELb1ELb1ELb0ELb0ELb0ELb0ELi2ELi4ELi4ELi4ELb0EEENS1_21CollectiveEpilogueBwdISA_SB_SD_Li256ELb1ELb0ELi2EEENS1_19SingleTileSchedulerILb1ELb0ELb0ELi128EEEEEEEEEvNT_6ParamsE$_ZN4cute3eso3ESOILb1ELb0EJNS_1CILi1EEENS_5tupleIJiiiEEENS2_ILi64EEENS4_IJNS2_ILi72EEENS2_ILi144EEENS2_ILi288EEEEEENS2_ILi512EEEEEC2ERKS3_RKS5_RKS6_RKSA_RKSB_,($_ZN7cutlass13device_kernelIN5flash19enable_sm80_to_sm89INS1_16FlashAttnBwdSm80INS1_25CollectiveMainloopBwdSm80ILi2ELi2EN4cute5tupleIJNS5_1CILi128EEES8_NS7_ILi64EEEEEENS_10bfloat16_tEfNS_4arch4Sm80ELb0ELb1ELb1ELb1ELb0ELb0ELb0ELb0ELi2ELi4ELi4ELi4ELb0EEENS1_21CollectiveEpilogueBwdISA_SB_SD_Li256ELb1ELb0ELi2EEENS1_19SingleTileSchedulerILb1ELb0ELb0ELi128EEEEEEEEEvNT_6ParamsE$_ZN4cute3eso3ESOILb1ELb0EJNS_1CILi1EEEiEEC2ERKS3_RKi - $_ZN7cutlass13device_kernelIN5flash19enable_sm80_to_sm89INS1_16FlashAttnBwdSm80INS1_25CollectiveMainloopBwdSm80ILi2ELi2EN4cute5tupleIJNS5_1CILi128EEES8_NS7_ILi64EEEEEENS_10bfloat16_tEfNS_4arch4Sm80ELb0ELb1ELb1ELb1ELb0ELb0ELb0ELb0ELi2ELi4ELi4ELi4ELb0EEENS1_21CollectiveEpilogueBwdISA_SB_SD_Li256ELb1ELb0ELi2EEENS1_19SingleTileSchedulerILb1ELb0ELb0ELi128EEEEEEEEEvNT_6ParamsE$_ZN4cute3eso3ESOILb1ELb0EJNS_1CILi1EEENS_5tupleIJiiiEEENS2_ILi64EEENS4_IJNS2_ILi72EEENS2_ILi144EEENS2_ILi288EEEEEENS2_ILi512EEEEEC2ERKS3_RKS5_RKS6_RKSA_RKSB_)
$_ZN7cutlass13device_kernelIN5flash19enable_sm80_to_sm89INS1_16FlashAttnBwdSm80INS1_25CollectiveMainloopBwdSm80ILi2ELi2EN4cute5tupleIJNS5_1CILi128EEES8_NS7_ILi64EEEEEENS_10bfloat16_tEfNS_4arch4Sm80ELb0ELb1ELb1ELb1ELb0ELb0ELb0ELb0ELi2ELi4ELi4ELi4ELb0EEENS1_21CollectiveEpilogueBwdISA_SB_SD_Li256ELb1ELb0ELi2EEENS1_19SingleTileSchedulerILb1ELb0ELb0ELi128EEEEEEEEEvNT_6ParamsE$_ZN4cute3eso3ESOILb1ELb0EJNS_1CILi1EEENS_5tupleIJiiiEEENS2_ILi64EEENS4_IJNS2_ILi72EEENS2_ILi144EEENS2_ILi288EEEEEENS2_ILi512EEEEEC2ERKS3_RKS5_RKS6_RKSA_RKSB_:
[----:B------:R-:W-:Y:S02]  /*90a0*/  IADD3 R4, R4, -c[0x0][0x20], RZ ;  /* 0x8000080004047a10 */ /* 0x000fe40007ffe0ff */
[----:B------:R-:W-:-:S03]  /*90b0*/  MOV R7, 0x0 ;  /* 0x0000000000077802 */ /* 0x000fc60000000f00 */
[----:B------:R1:W-:Y:S04]  /*90c0*/  STL [R4], R2 ;  /* 0x0000000204007387 */ /* 0x0003e80000100800 */
[----:B------:R1:W-:Y:S04]  /*90d0*/  STL [R4+0x4], R3 ;  /* 0x0000040304007387 */ /* 0x0003e80000100800 */
[----:B------:R1:W-:Y:S01]  /*90e0*/  STL [R4+0x8], R5 ;  /* 0x0000080504007387 */ /* 0x0003e20000100800 */
[----:B------:R-:W-:Y:S05]  /*90f0*/  RET.REL.NODEC R6 `(_ZN7cutlass13device_kernelIN5flash19enable_sm80_to_sm89INS1_16FlashAttnBwdSm80INS1_25CollectiveMainloopBwdSm80ILi2ELi2EN4cute5tupleIJNS5_1CILi128EEES8_NS7_ILi64EEEEEENS_10bfloat16_tEfNS_4arch4Sm80ELb0ELb1ELb1ELb1ELb0ELb0ELb0ELb0ELi2ELi4ELi4ELi4ELb0EEENS1_21CollectiveEpilogueBwdISA_SB_SD_Li256ELb1ELb0ELi2EEENS1_19SingleTileSchedulerILb1ELb0ELb0ELi128EEEEEEEEEvNT_6ParamsE) ;  /* 0xffff6f0006007950 */ /* 0x000fea0003c3ffff */
        .type           $_ZN7cutlass13device_kernelIN5flash19enable_sm80_to_sm89INS1_16FlashAttnBwdSm80INS1_25CollectiveMainloopBwdSm80ILi2ELi2EN4cute5tupleIJNS5_1CILi128EEES8_NS7_ILi64EEEEEENS_10bfloat16_tEfNS_4arch4Sm80ELb0ELb1ELb1ELb1ELb0ELb0ELb0ELb0ELi2ELi4ELi4ELi4ELb0EEENS1_21CollectiveEpilogueBwdISA_SB_SD_Li256ELb1ELb0ELi2EEENS1_19SingleTileSchedulerILb1ELb0ELb0ELi128EEEEEEEEEvNT_6ParamsE$_ZN4cute3eso3ESOILb1ELb0EJNS_1CILi1EEEiEEC2ERKS3_RKi,@function
        .size           $_ZN7cutlass13device_kernelIN5flash19enable_sm80_to_sm89INS1_16FlashAttnBwdSm80INS1_25CollectiveMainloopBwdSm80ILi2ELi2EN4cute5tupleIJNS5_1CILi128EEES8_NS7_ILi64EEEEEENS_10bfloat16_tEfNS_4arch4Sm80ELb0ELb1ELb1ELb1ELb0ELb0ELb0ELb0ELi2ELi4ELi4ELi4ELb0EEENS1_21CollectiveEpilogueBwdISA_SB_SD_Li256ELb1ELb0ELi2EEENS1_19SingleTileSchedulerILb1ELb0ELb0ELi128EEEEEEEEEvNT_6ParamsE$_ZN4cute3eso3ESOILb1ELb0EJNS_1CILi1EEEiEEC2ERKS3_RKi,($_ZN7cutlass13device_kernelIN5flash19enable_sm80_to_sm89INS1_16FlashAttnBwdSm80INS1_25CollectiveMainloopBwdSm80ILi2ELi2EN4cute5tupleIJNS5_1CILi128EEES8_NS7_ILi64EEEEEENS_10bfloat16_tEfNS_4arch4Sm80ELb0ELb1ELb1ELb1ELb0ELb0ELb0ELb0ELi2ELi4ELi4ELi4ELb0EEENS1_21CollectiveEpilogueBwdISA_SB_SD_Li256ELb1ELb0ELi2EEENS1_19SingleTileSchedulerILb1ELb0ELb0ELi128EEEEEEEEEvNT_6ParamsE$_ZN4cute3eso3ESOILb1ELb0EJNS_1CILi1EEEiiiNS2_ILi144EEENS2_ILi512EEEEEC2ERKS3_RKiSA_SA_RKS4_RKS5_ - $_ZN7cutlass13device_kernelIN5flash19enable_sm80_to_sm89INS1_16FlashAttnBwdSm80INS1_25CollectiveMainloopBwdSm80ILi2ELi2EN4cute5tupleIJNS5_1CILi128EEES8_NS7_ILi64EEEEEENS_10bfloat16_tEfNS_4arch4Sm80ELb0ELb1ELb1ELb1ELb0ELb0ELb0ELb0ELi2ELi4ELi4ELi4ELb0EEENS1_21CollectiveEpilogueBwdISA_SB_SD_Li256ELb1ELb0ELi2EEENS1_19SingleTileSchedulerILb1ELb0ELb0ELi128EEEEEEEEEvNT_6ParamsE$_ZN4cute3eso3ESOILb1ELb0EJNS_1CILi1EEEiEEC2ERKS3_RKi)
$_ZN7cutlass13device_kernelIN5flash19enable_sm80_to_sm89INS1_16FlashAttnBwdSm80INS1_25CollectiveMainloopBwdSm80ILi2ELi2EN4cute5tupleIJNS5_1CILi128EEES8_NS7_ILi64EEEEEENS_10bfloat16_tEfNS_4arch4Sm80ELb0ELb1ELb1ELb1ELb0ELb0ELb0ELb0ELi2ELi4ELi4ELi4ELb0EEENS1_21CollectiveEpilogueBwdISA_SB_SD_Li256ELb1ELb0ELi2EEENS1_19SingleTileSchedulerILb1ELb0ELb0ELi128EEEEEEEEEvNT_6ParamsE$_ZN4cute3eso3ESOILb1ELb0EJNS_1CILi1EEEiEEC2ERKS3_RKi:
[----:B------:R-:W-:Y:S02]  /*9100*/  IADD3 R61, R61, -c[0x0][0x20], RZ ;  /* 0x800008003d3d7a10 */ /* 0x000fe40007ffe0ff */
[----:B------:R-:W-:-:S03]  /*9110*/  MOV R5, 0x0 ;  /* 0x0000000000057802 */ /* 0x000fc60000000f00 */
[----:B------:R1:W-:Y:S01]  /*9120*/  STL [R61], R2 ;  /* 0x000000023d007387 */ /* 0x0003e20000100800 */
[----:B------:R-:W-:Y:S05]  /*9130*/  RET.REL.NODEC R4 `(_ZN7cutlass13device_kernelIN5flash19enable_sm80_to_sm89INS1_16FlashAttnBwdSm80INS1_25CollectiveMainloopBwdSm80ILi2ELi2EN4cute5tupleIJNS5_1CILi128EEES8_NS7_ILi64EEEEEENS_10bfloat16_tEfNS_4arch4Sm80ELb0ELb1ELb1ELb1ELb0ELb0ELb0ELb0ELi2ELi4ELi4ELi4ELb0EEENS1_21CollectiveEpilogueBwdISA_SB_SD_Li256ELb1ELb0ELi2EEENS1_19SingleTileSchedulerILb1ELb0ELb0ELi128EEEEEEEEEvNT_6ParamsE) ;  /* 0xffff6ec004007950 */ /* 0x000fea0003c3ffff */
        .type           $_ZN7cutlass13device_kernelIN5flash19enable_sm80_to_sm89INS1_16FlashAttnBwdSm80INS1_25CollectiveMainloopBwdSm80ILi2ELi2EN4cute5tupleIJNS5_1CILi128EEES8_NS7_ILi64EEEEEENS_10bfloat16_tEfNS_4arch4Sm80ELb0ELb1ELb1ELb1ELb0ELb0ELb0ELb0ELi2ELi4ELi4ELi4ELb0EEENS1_21CollectiveEpilogueBwdISA_SB_SD_Li256ELb1ELb0ELi2EEENS1_19SingleTileSchedulerILb1ELb0ELb0ELi128EEEEEEEEEvNT_6ParamsE$_ZN4cute3eso3ESOILb1ELb0EJNS_1CILi1EEEiiiNS2_ILi144EEENS2_ILi512EEEEEC2ERKS3_RKiSA_SA_RKS4_RKS5_,@function
        .size           $_ZN7cutlass13device_kernelIN5flash19enable_sm80_to_sm89INS1_16FlashAttnBwdSm80INS1_25CollectiveMainloopBwdSm80ILi2ELi2EN4cute5tupleIJNS5_1CILi128EEES8_NS7_ILi64EEEEEENS_10bfloat16_tEfNS_4arch4Sm80ELb0ELb1ELb1ELb1ELb0ELb0ELb0ELb0ELi2ELi4ELi4ELi4ELb0EEENS1_21CollectiveEpilogueBwdISA_SB_SD_Li256ELb1ELb0ELi2EEENS1_19SingleTileSchedulerILb1ELb0ELb0ELi128EEEEEEEEEvNT_6ParamsE$_ZN4cute3eso3ESOILb1ELb0EJNS_1CILi1EEEiiiNS2_ILi144EEENS2_ILi512EEEEEC2ERKS3_RKiSA_SA_RKS4_RKS5_,($_ZN7cutlass13device_kernelIN5flash19enable_sm80_to_sm89INS1_16FlashAttnBwdSm80INS1_25CollectiveMainloopBwdSm80ILi2ELi2EN4cute5tupleIJNS5_1CILi128EEES8_NS7_ILi64EEEEEENS_10bfloat16_tEfNS_4arch4Sm80ELb0ELb1ELb1ELb1ELb0ELb0ELb0ELb0ELi2ELi4ELi4ELi4ELb0EEENS1_21CollectiveEpilogueBwdISA_SB_SD_Li256ELb1ELb0ELi2EEENS1_19SingleTileSchedulerILb1ELb0ELb0ELi128EEEEEEEEEvNT_6ParamsE$_ZN4cute3eso3ESOILb1ELb0EJNS_1CILi1EEEiiiNS2_ILi64EEENS2_ILi72EEENS2_ILi144EEENS2_ILi288EEENS2_ILi512EEEEEC2ERKS3_RKiSD_SD_RKS4_RKS5_RKS6_RKS7_RKS8_ - $_ZN7cutlass13device_kernelIN5flash19enable_sm80_to_sm89INS1_16FlashAttnBwdSm80INS1_25CollectiveMainloopBwdSm80ILi2ELi2EN4cute5tupleIJNS5_1CILi128EEES8_NS7_ILi64EEEEEENS_10bfloat16_tEfNS_4arch4Sm80ELb0ELb1ELb1ELb1ELb0ELb0ELb0ELb0ELi2ELi4ELi4ELi4ELb0EEENS1_21CollectiveEpilogueBwdISA_SB_SD_Li256ELb1ELb0ELi2EEENS1_19SingleTileSchedulerILb1ELb0ELb0ELi128EEEEEEEEEvNT_6ParamsE$_ZN4cute3eso3ESOILb1ELb0EJNS_1CILi1EEEiiiNS2_ILi144EEENS2_ILi512EEEEEC2ERKS3_RKiSA_SA_RKS4_RKS5_)
$_ZN7cutlass13device_kernelIN5flash19enable_sm80_to_sm89INS1_16FlashAttnBwdSm80INS1_25CollectiveMainloopBwdSm80ILi2ELi2EN4cute5tupleIJNS5_1CILi128EEES8_NS7_ILi64EEEEEENS_10bfloat16_tEfNS_4arch4Sm80ELb0ELb1ELb1ELb1ELb0ELb0ELb0ELb0ELi2ELi4ELi4ELi4ELb0EEENS1_21CollectiveEpilogueBwdISA_SB_SD_Li256ELb1ELb0ELi2EEENS1_19SingleTileSchedulerILb1ELb0ELb0ELi128EEEEEEEEEvNT_6ParamsE$_ZN4cute3eso3ESOILb1ELb0EJNS_1CILi1EEEiiiNS2_ILi144EEENS2_ILi512EEEEEC2ERKS3_RKiSA_SA_RKS4_RKS5_:
        /* <DEDUP_REMOVED lines=10> */
[----:B------:R-:W-:Y:S05]  /*91e0*/  RET.REL.NODEC R74 `(_ZN7cutlass13device_kernelIN5flash19enable_sm80_to_sm89INS1_16FlashAttnBwdSm80INS1_25CollectiveMainloopBwdSm80ILi2ELi2EN4cute5tupleIJNS5_1CILi128EEES8_NS7_ILi64EEEEEENS_10bfloat16_tEfNS_4arch4Sm80ELb0ELb1ELb1ELb1ELb0ELb0ELb0ELb0ELi2ELi4ELi4ELi4ELb0EEENS1_21CollectiveEpilogueBwdISA_SB_SD_Li256ELb1ELb0ELi2EEENS1_19SingleTileSchedulerILb1ELb0ELb0ELi128EEEEEEEEEvNT_6ParamsE) ;  /* 0xffff6e104a007950 */ /* 0x000fea0003c3ffff */
        .type           $_ZN7cutlass13device_kernelIN5flash19enable_sm80_to_sm89INS1_16FlashAttnBwdSm80INS1_25CollectiveMainloopBwdSm80ILi2ELi2EN4cute5tupleIJNS5_1CILi128EEES8_NS7_ILi64EEEEEENS_10bfloat16_tEfNS_4arch4Sm80ELb0ELb1ELb1ELb1ELb0ELb0ELb0ELb0ELi2ELi4ELi4ELi4ELb0EEENS1_21CollectiveEpilogueBwdISA_SB_SD_Li256ELb1ELb0ELi2EEENS1_19SingleTileSchedulerILb1ELb0ELb0ELi128EEEEEEEEEvNT_6ParamsE$_ZN4cute3eso3ESOILb1ELb0EJNS_1CILi1EEEiiiNS2_ILi64EEENS2_ILi72EEENS2_ILi144EEENS2_ILi288EEENS2_ILi512EEEEEC2ERKS3_RKiSD_SD_RKS4_RKS5_RKS6_RKS7_RKS8_,@function
        .size           $_ZN7cutlass13device_kernelIN5flash19enable_sm80_to_sm89INS1_16FlashAttnBwdSm80INS1_25CollectiveMainloopBwdSm80ILi2ELi2EN4cute5tupleIJNS5_1CILi128EEES8_NS7_ILi64EEEEEENS_10bfloat16_tEfNS_4arch4Sm80ELb0ELb1ELb1ELb1ELb0ELb0ELb0ELb0ELi2ELi4ELi4ELi4ELb0EEENS1_21CollectiveEpilogueBwdISA_SB_SD_Li256ELb1ELb0ELi2EEENS1_19SingleTileSchedulerILb1ELb0ELb0ELi128EEEEEEEEEvNT_6ParamsE$_ZN4cute3eso3ESOILb1ELb0EJNS_1CILi1EEEiiiNS2_ILi64EEENS2_ILi72EEENS2_ILi144EEENS2_ILi288EEENS2_ILi512EEEEEC2ERKS3_RKiSD_SD_RKS4_RKS5_RKS6_RKS7_RKS8_,($_ZN7cutlass13device_kernelIN5flash19enable_sm80_to_sm89INS1_16FlashAttnBwdSm80INS1_25CollectiveMainloopBwdSm80ILi2ELi2EN4cute5tupleIJNS5_1CILi128EEES8_NS7_ILi64EEEEEENS_10bfloat16_tEfNS_4arch4Sm80ELb0ELb1ELb1ELb1ELb0ELb0ELb0ELb0ELi2ELi4ELi4ELi4ELb0EEENS1_21CollectiveEpilogueBwdISA_SB_SD_Li256ELb1ELb0ELi2EEENS1_19SingleTileSchedulerILb1ELb0ELb0ELi128EEEEEEEEEvNT_6ParamsE$_ZN4cute3eso3ESOILb1ELb0EJNS_1CILi1EEEiiiNS2_ILi72EEENS2_ILi512EEEEEC2ERKS3_RKiSA_SA_RKS4_RKS5_ - $_ZN7cutlass13device_kernelIN5flash19enable_sm80_to_sm89INS1_16FlashAttnBwdSm80INS1_25CollectiveMainloopBwdSm80ILi2ELi2EN4cute5tupleIJNS5_1CILi128EEES8_NS7_ILi64EEEEEENS_10bfloat16_tEfNS_4arch4Sm80ELb0ELb1ELb1ELb1ELb0ELb0ELb0ELb0ELi2ELi4ELi4ELi4ELb0EEENS1_21CollectiveEpilogueBwdISA_SB_SD_Li256ELb1ELb0ELi2EEENS1_19SingleTileSchedulerILb1ELb0ELb0ELi128EEEEEEEEEvNT_6ParamsE$_ZN4cute3eso3ESOILb1ELb0EJNS_1CILi1EEEiiiNS2_ILi64EEENS2_ILi72EEENS2_ILi144EEENS2_ILi288EEENS2_ILi512EEEEEC2ERKS3_RKiSD_SD_RKS4_RKS5_RKS6_RKS7_RKS8_)
$_ZN7cutlass13device_kernelIN5flash19enable_sm80_to_sm89INS1_16FlashAttnBwdSm80INS1_25CollectiveMainloopBwdSm80ILi2ELi2EN4cute5tupleIJNS5_1CILi128EEES8_NS7_ILi64EEEEEENS_10bfloat16_tEfNS_4arch4Sm80ELb0ELb1ELb1ELb1ELb0ELb0ELb0ELb0ELi2ELi4ELi4ELi4ELb0EEENS1_21CollectiveEpilogueBwdISA_SB_SD_Li256ELb1ELb0ELi2EEENS1_19SingleTileSchedulerILb1ELb0ELb0ELi128EEEEEEEEEvNT_6ParamsE$_ZN4cute3eso3ESOILb1ELb0EJNS_1CILi1EEEiiiNS2_ILi64EEENS2_ILi72EEENS2_ILi144EEENS2_ILi288EEENS2_ILi512EEEEEC2ERKS3_RKiSD_SD_RKS4_RKS5_RKS6_RKS7_RKS8_:
        /* <DEDUP_REMOVED lines=10> */
        .type           $_ZN7cutlass13device_kernelIN5flash19enable_sm80_to_sm89INS1_16FlashAttnBwdSm80INS1_25CollectiveMainloopBwdSm80ILi2ELi2EN4cute5tupleIJNS5_1CILi128EEES8_NS7_ILi64EEEEEENS_10bfloat16_tEfNS_4arch4Sm80ELb0ELb1ELb1ELb1ELb0ELb0ELb0ELb0ELi2ELi4ELi4ELi4ELb0EEENS1_21CollectiveEpilogueBwdISA_SB_SD_Li256ELb1ELb0ELi2EEENS1_19SingleTileSchedulerILb1ELb0ELb0ELi128EEEEEEEEEvNT_6ParamsE$_ZN4cute3eso3ESOILb1ELb0EJNS_1CILi1EEEiiiNS2_ILi72EEENS2_ILi512EEEEEC2ERKS3_RKiSA_SA_RKS4_RKS5_,@function
        .size           $_ZN7cutlass13device_kernelIN5flash19enable_sm80_to_sm89INS1_16FlashAttnBwdSm80INS1_25CollectiveMainloopBwdSm80ILi2ELi2EN4cute5tupleIJNS5_1CILi128EEES8_NS7_ILi64EEEEEENS_10bfloat16_tEfNS_4arch4Sm80ELb0ELb1ELb1ELb1ELb0ELb0ELb0ELb0ELi2ELi4ELi4ELi4ELb0EEENS1_21CollectiveEpilogueBwdISA_SB_SD_Li256ELb1ELb0ELi2EEENS1_19SingleTileSchedulerILb1ELb0ELb0ELi128EEEEEEEEEvNT_6ParamsE$_ZN4cute3eso3ESOILb1ELb0EJNS_1CILi1EEEiiiNS2_ILi72EEENS2_ILi512EEEEEC2ERKS3_RKiSA_SA_RKS4_RKS5_,($_ZN7cutlass13device_kernelIN5flash19enable_sm80_to_sm89INS1_16FlashAttnBwdSm80INS1_25CollectiveMainloopBwdSm80ILi2ELi2EN4cute5tupleIJNS5_1CILi128EEES8_NS7_ILi64EEEEEENS_10bfloat16_tEfNS_4arch4Sm80ELb0ELb1ELb1ELb1ELb0ELb0ELb0ELb0ELi2ELi4ELi4ELi4ELb0EEENS1_21CollectiveEpilogueBwdISA_SB_SD_Li256ELb1ELb0ELi2EEENS1_19SingleTileSchedulerILb1ELb0ELb0ELi128EEEEEEEEEvNT_6ParamsE$_ZN4cute3eso3ESOILb1ELb0EJNS_1CILi2EEEiEEC2ERKS3_RKi - $_ZN7cutlass13device_kernelIN5flash19enable_sm80_to_sm89INS1_16FlashAttnBwdSm80INS1_25CollectiveMainloopBwdSm80ILi2ELi2EN4cute5tupleIJNS5_1CILi128EEES8_NS7_ILi64EEEEEENS_10bfloat16_tEfNS_4arch4Sm80ELb0ELb1ELb1ELb1ELb0ELb0ELb0ELb0ELi2ELi4ELi4ELi4ELb0EEENS1_21CollectiveEpilogueBwdISA_SB_SD_Li256ELb1ELb0ELi2EEENS1_19SingleTileSchedulerILb1ELb0ELb0ELi128EEEEEEEEEvNT_6ParamsE$_ZN4cute3eso3ESOILb1ELb0EJNS_1CILi1EEEiiiNS2_ILi72EEENS2_ILi512EEEEEC2ERKS3_RKiSA_SA_RKS4_RKS5_)
$_ZN7cutlass13device_kernelIN5flash19enable_sm80_to_sm89INS1_16FlashAttnBwdSm80INS1_25CollectiveMainloopBwdSm80ILi2ELi2EN4cute5tupleIJNS5_1CILi128EEES8_NS7_ILi64EEEEEENS_10bfloat16_tEfNS_4arch4Sm80ELb0ELb1ELb1ELb1ELb0ELb0ELb0ELb0ELi2ELi4ELi4ELi4ELb0EEENS1_21CollectiveEpilogueBwdISA_SB_SD_Li256ELb1ELb0ELi2EEENS1_19SingleTileSchedulerILb1ELb0ELb0ELi128EEEEEEEEEvNT_6ParamsE$_ZN4cute3eso3ESOILb1ELb0EJNS_1CILi1EEEiiiNS2_ILi72EEENS2_ILi512EEEEEC2ERKS3_RKiSA_SA_RKS4_RKS5_:
        /* <DEDUP_REMOVED lines=11> */
        .type           $_ZN7cutlass13device_kernelIN5flash19enable_sm80_to_sm89INS1_16FlashAttnBwdSm80INS1_25CollectiveMainloopBwdSm80ILi2ELi2EN4cute5tupleIJNS5_1CILi128EEES8_NS7_ILi64EEEEEENS_10bfloat16_tEfNS_4arch4Sm80ELb0ELb1ELb1ELb1ELb0ELb0ELb0ELb0ELi2ELi4ELi4ELi4ELb0EEENS1_21CollectiveEpilogueBwdISA_SB_SD_Li256ELb1ELb0ELi2EEENS1_19SingleTileSchedulerILb1ELb0ELb0ELi128EEEEEEEEEvNT_6ParamsE$_ZN4cute3eso3ESOILb1ELb0EJNS_1CILi2EEEiEEC2ERKS3_RKi,@function
        .size           $_ZN7cutlass13device_kernelIN5flash19enable_sm80_to_sm89INS1_16FlashAttnBwdSm80INS1_25CollectiveMainloopBwdSm80ILi2ELi2EN4cute5tupleIJNS5_1CILi128EEES8_NS7_ILi64EEEEEENS_10bfloat16_tEfNS_4arch4Sm80ELb0ELb1ELb1ELb1ELb0ELb0ELb0ELb0ELi2ELi4ELi4ELi4ELb0EEENS1_21CollectiveEpilogueBwdISA_SB_SD_Li256ELb1ELb0ELi2EEENS1_19SingleTileSchedulerILb1ELb0ELb0ELi128EEEEEEEEEvNT_6ParamsE$_ZN4cute3eso3ESOILb1ELb0EJNS_1CILi2EEEiEEC2ERKS3_RKi,($_ZN7cutlass13device_kernelIN5flash19enable_sm80_to_sm89INS1_16FlashAttnBwdSm80INS1_25CollectiveMainloopBwdSm80ILi2ELi2EN4cute5tupleIJNS5_1CILi128EEES8_NS7_ILi64EEEEEENS_10bfloat16_tEfNS_4arch4Sm80ELb0ELb1ELb1ELb1ELb0ELb0ELb0ELb0ELi2ELi4ELi4ELi4ELb0EEENS1_21CollectiveEpilogueBwdISA_SB_SD_Li256ELb1ELb0ELi2EEENS1_19SingleTileSchedulerILb1ELb0ELb0ELi128EEEEEEEEEvNT_6ParamsE$_ZN4cute3eso3ESOILb1ELb0EJNS_1CILi4096EEENS_5tupleIJNS4_IJiiEEENS2_ILi8192EEEEEEEEC2ERKS3_RKS7_ - $_ZN7cutlass13device_kernelIN5flash19enable_sm80_to_sm89INS1_16FlashAttnBwdSm80INS1_25CollectiveMainloopBwdSm80ILi2ELi2EN4cute5tupleIJNS5_1CILi128EEES8_NS7_ILi64EEEEEENS_10bfloat16_tEfNS_4arch4Sm80ELb0ELb1ELb1ELb1ELb0ELb0ELb0ELb0ELi2ELi4ELi4ELi4ELb0EEENS1_21CollectiveEpilogueBwdISA_SB_SD_Li256ELb1ELb0ELi2EEENS1_19SingleTileSchedulerILb1ELb0ELb0ELi128EEEEEEEEEvNT_6ParamsE$_ZN4cute3eso3ESOILb1ELb0EJNS_1CILi2EEEiEEC2ERKS3_RKi)
$_ZN7cutlass13device_kernelIN5flash19enable_sm80_to_sm89INS1_16FlashAttnBwdSm80INS1_25CollectiveMainloopBwdSm80ILi2ELi2EN4cute5tupleIJNS5_1CILi128EEES8_NS7_ILi64EEEEEENS_10bfloat16_tEfNS_4arch4Sm80ELb0ELb1ELb1ELb1ELb0ELb0ELb0ELb0ELi2ELi4ELi4ELi4ELb0EEENS1_21CollectiveEpilogueBwdISA_SB_SD_Li256ELb1ELb0ELi2EEENS1_19SingleTileSchedulerILb1ELb0ELb0ELi128EEEEEEEEEvNT_6ParamsE$_ZN4cute3eso3ESOILb1ELb0EJNS_1CILi2EEEiEEC2ERKS3_RKi:
[----:B------:R-:W-:Y:S02]  /*9340*/  IADD3 R2, R2, -c[0x0][0x20], RZ ;  /* 0x8000080002027a10 */ /* 0x000fe40007ffe0ff */
[----:B------:R-:W-:-:S03]  /*9350*/  MOV R5, 0x0 ;  /* 0x0000000000057802 */ /* 0x000fc60000000f00 */
[----:B------:R1:W-:Y:S01]  /*9360*/  STL [R2], R3 ;  /* 0x0000000302007387 */ /* 0x0003e20000100800 */
[----:B------:R-:W-:Y:S05]  /*9370*/  RET.REL.NODEC R4 `(_ZN7cutlass13device_kernelIN5flash19enable_sm80_to_sm89INS1_16FlashAttnBwdSm80INS1_25CollectiveMainloopBwdSm80ILi2ELi2EN4cute5tupleIJNS5_1CILi128EEES8_NS7_ILi64EEEEEENS_10bfloat16_tEfNS_4arch4Sm80ELb0ELb1ELb1ELb1ELb0ELb0ELb0ELb0ELi2ELi4ELi4ELi4ELb0EEENS1_21CollectiveEpilogueBwdISA_SB_SD_Li256ELb1ELb0ELi2EEENS1_19SingleTileSchedulerILb1ELb0ELb0ELi128EEEEEEEEEvNT_6ParamsE) ;  /* 0xffff6c8004007950 */ /* 0x000fea0003c3ffff */
        .type           $_ZN7cutlass13device_kernelIN5flash19enable_sm80_to_sm89INS1_16FlashAttnBwdSm80INS1_25CollectiveMainloopBwdSm80ILi2ELi2EN4cute5tupleIJNS5_1CILi128EEES8_NS7_ILi64EEEEEENS_10bfloat16_tEfNS_4arch4Sm80ELb0ELb1ELb1ELb1ELb0ELb0ELb0ELb0ELi2ELi4ELi4ELi4ELb0EEENS1_21CollectiveEpilogueBwdISA_SB_SD_Li256ELb1ELb0ELi2EEENS1_19SingleTileSchedulerILb1ELb0ELb0ELi128EEEEEEEEEvNT_6ParamsE$_ZN4cute3eso3ESOILb1ELb0EJNS_1CILi4096EEENS_5tupleIJNS4_IJiiEEENS2_ILi8192EEEEEEEEC2ERKS3_RKS7_,@function
        .size           $_ZN7cutlass13device_kernelIN5flash19enable_sm80_to_sm89INS1_16FlashAttnBwdSm80INS1_25CollectiveMainloopBwdSm80ILi2ELi2EN4cute5tupleIJNS5_1CILi128EEES8_NS7_ILi64EEEEEENS_10bfloat16_tEfNS_4arch4Sm80ELb0ELb1ELb1ELb1ELb0ELb0ELb0ELb0ELi2ELi4ELi4ELi4ELb0EEENS1_21CollectiveEpilogueBwdISA_SB_SD_Li256ELb1ELb0ELi2EEENS1_19SingleTileSchedulerILb1ELb0ELb0ELi128EEEEEEEEEvNT_6ParamsE$_ZN4cute3eso3ESOILb1ELb0EJNS_1CILi4096EEENS_5tupleIJNS4_IJiiEEENS2_ILi8192EEEEEEEEC2ERKS3_RKS7_,($_ZN7cutlass13device_kernelIN5flash19enable_sm80_to_sm89INS1_16FlashAttnBwdSm80INS1_25CollectiveMainloopBwdSm80ILi2ELi2EN4cute5tupleIJNS5_1CILi128EEES8_NS7_ILi64EEEEEENS_10bfloat16_tEfNS_4arch4Sm80ELb0ELb1ELb1ELb1ELb0ELb0ELb0ELb0ELi2ELi4ELi4ELi4ELb0EEENS1_21CollectiveEpilogueBwdISA_SB_SD_Li256ELb1ELb0ELi2EEENS1_19SingleTileSchedulerILb1ELb0ELb0ELi128EEEEEEEEEvNT_6ParamsE$_ZN4cute3eso3ESOILb1ELb0EJNS_1CILi4096EEENS_5tupleIJiiEEEEEC2ERKS3_RKS5_ - $_ZN7cutlass13device_kernelIN5flash19enable_sm80_to_sm89INS1_16FlashAttnBwdSm80INS1_25CollectiveMainloopBwdSm80ILi2ELi2EN4cute5tupleIJNS5_1CILi128EEES8_NS7_ILi64EEEEEENS_10bfloat16_tEfNS_4arch4Sm80ELb0ELb1ELb1ELb1ELb0ELb0ELb0ELb0ELi2ELi4ELi4ELi4ELb0EEENS1_21CollectiveEpilogueBwdISA_SB_SD_Li256ELb1ELb0ELi2EEENS1_19SingleTileSchedulerILb1ELb0ELb0ELi128EEEEEEEEEvNT_6ParamsE$_ZN4cute3eso3ESOILb1ELb0EJNS_1CILi4096EEENS_5tupleIJNS4_IJiiEEENS2_ILi8192EEEEEEEEC2ERKS3_RKS7_)
$_ZN7cutlass13device_kernelIN5flash19enable_sm80_to_sm89INS1_16FlashAttnBwdSm80INS1_25CollectiveMainloopBwdSm80ILi2ELi2EN4cute5tupleIJNS5_1CILi128EEES8_NS7_ILi64EEEEEENS_10bfloat16_tEfNS_4arch4Sm80ELb0ELb1ELb1ELb1ELb0ELb0ELb0ELb0ELi2ELi4ELi4ELi4ELb0EEENS1_21CollectiveEpilogueBwdISA_SB_SD_Li256ELb1ELb0ELi2EEENS1_19SingleTileSchedulerILb1ELb0ELb0ELi128EEEEEEEEEvNT_6ParamsE$_ZN4cute3eso3ESOILb1ELb0EJNS_1CILi4096EEENS_5tupleIJNS4_IJiiEEENS2_ILi8192EEEEEEEEC2ERKS3_RKS7_:
[----:B------:R-:W-:Y:S02]  /*9380*/  IADD3 R2, R2, -c[0x0][0x20], RZ ;  /* 0x8000080002027a10 */ /* 0x000fe40007ffe0ff */
[----:B------:R-:W-:-:S03]  /*9390*/  MOV R7, 0x0 ;  /* 0x0000000000077802 */ /* 0x000fc60000000f00 */
[----:B------:R1:W-:Y:S04]  /*93a0*/  STL [R2], R5 ;  /* 0x0000000502007387 */ /* 0x0003e80000100800 */
[----:B------:R1:W-:Y:S01]  /*93b0*/  STL [R2+0x4], R3 ;  /* 0x0000040302007387 */ /* 0x0003e20000100800 */
[----:B------:R-:W-:Y:S05]  /*93c0*/  RET.REL.NODEC R6 `(_ZN7cutlass13device_kernelIN5flash19enable_sm80_to_sm89INS1_16FlashAttnBwdSm80INS1_25CollectiveMainloopBwdSm80ILi2ELi2EN4cute5tupleIJNS5_1CILi128EEES8_NS7_ILi64EEEEEENS_10bfloat16_tEfNS_4arch4Sm80ELb0ELb1ELb1ELb1ELb0ELb0ELb0ELb0ELi2ELi4ELi4ELi4ELb0EEENS1_21CollectiveEpilogueBwdISA_SB_SD_Li256ELb1ELb0ELi2EEENS1_19SingleTileSchedulerILb1ELb0ELb0ELi128EEEEEEEEEvNT_6ParamsE) ;  /* 0xffff6c3006007950 */ /* 0x000fea0003c3ffff */
        .type           $_ZN7cutlass13device_kernelIN5flash19enable_sm80_to_sm89INS1_16FlashAttnBwdSm80INS1_25CollectiveMainloopBwdSm80ILi2ELi2EN4cute5tupleIJNS5_1CILi128EEES8_NS7_ILi64EEEEEENS_10bfloat16_tEfNS_4arch4Sm80ELb0ELb1ELb1ELb1ELb0ELb0ELb0ELb0ELi2ELi4ELi4ELi4ELb0EEENS1_21CollectiveEpilogueBwdISA_SB_SD_Li256ELb1ELb0ELi2EEENS1_19SingleTileSchedulerILb1ELb0ELb0ELi128EEEEEEEEEvNT_6ParamsE$_ZN4cute3eso3ESOILb1ELb0EJNS_1CILi4096EEENS_5tupleIJiiEEEEEC2ERKS3_RKS5_,@function
        .size           $_ZN7cutlass13device_kernelIN5flash19enable_sm80_to_sm89INS1_16FlashAttnBwdSm80INS1_25CollectiveMainloopBwdSm80ILi2ELi2EN4cute5tupleIJNS5_1CILi128EEES8_NS7_ILi64EEEEEENS_10bfloat16_tEfNS_4arch4Sm80ELb0ELb1ELb1ELb1ELb0ELb0ELb0ELb0ELi2ELi4ELi4ELi4ELb0EEENS1_21CollectiveEpilogueBwdISA_SB_SD_Li256ELb1ELb0ELi2EEENS1_19SingleTileSchedulerILb1ELb0ELb0ELi128EEEEEEEEEvNT_6ParamsE$_ZN4cute3eso3ESOILb1ELb0EJNS_1CILi4096EEENS_5tupleIJiiEEEEEC2ERKS3_RKS5_,($_ZN7cutlass13device_kernelIN5flash19enable_sm80_to_sm89INS1_16FlashAttnBwdSm80INS1_25CollectiveMainloopBwdSm80ILi2ELi2EN4cute5tupleIJNS5_1CILi128EEES8_NS7_ILi64EEEEEENS_10bfloat16_tEfNS_4arch4Sm80ELb0ELb1ELb1ELb1ELb0ELb0ELb0ELb0ELi2ELi4ELi4ELi4ELb0EEENS1_21CollectiveEpilogueBwdISA_SB_SD_Li256ELb1ELb0ELi2EEENS1_19SingleTileSchedulerILb1ELb0ELb0ELi128EEEEEEEEEvNT_6ParamsE$_ZN4cute3eso3ESOILb1ELb0EJNS_1CILi4096EEEiiEEC2ERKS3_RKiS8_ - $_ZN7cutlass13device_kernelIN5flash19enable_sm80_to_sm89INS1_16FlashAttnBwdSm80INS1_25CollectiveMainloopBwdSm80ILi2ELi2EN4cute5tupleIJNS5_1CILi128EEES8_NS7_ILi64EEEEEENS_10bfloat16_tEfNS_4arch4Sm80ELb0ELb1ELb1ELb1ELb0ELb0ELb0ELb0ELi2ELi4ELi4ELi4ELb0EEENS1_21CollectiveEpilogueBwdISA_SB_SD_Li256ELb1ELb0ELi2EEENS1_19SingleTileSchedulerILb1ELb0ELb0ELi128EEEEEEEEEvNT_6ParamsE$_ZN4cute3eso3ESOILb1ELb0EJNS_1CILi4096EEENS_5tupleIJiiEEEEEC2ERKS3_RKS5_)
$_ZN7cutlass13device_kernelIN5flash19enable_sm80_to_sm89INS1_16FlashAttnBwdSm80INS1_25CollectiveMainloopBwdSm80ILi2ELi2EN4cute5tupleIJNS5_1CILi128EEES8_NS7_ILi64EEEEEENS_10bfloat16_tEfNS_4arch4Sm80ELb0ELb1ELb1ELb1ELb0ELb0ELb0ELb0ELi2ELi4ELi4ELi4ELb0EEENS1_21CollectiveEpilogueBwdISA_SB_SD_Li256ELb1ELb0ELi2EEENS1_19SingleTileSchedulerILb1ELb0ELb0ELi128EEEEEEEEEvNT_6ParamsE$_ZN4cute3eso3ESOILb1ELb0EJNS_1CILi4096EEENS_5tupleIJiiEEEEEC2ERKS3_RKS5_:
[----:B------:R-:W-:Y:S02]  /*93d0*/  IADD3 R2, R2, -c[0x0][0x20], RZ ;  /* 0x8000080002027a10 */ /* 0x000fe40007ffe0ff */
[----:B------:R-:W-:-:S03]  /*93e0*/  MOV R7, 0x0 ;  /* 0x0000000000077802 */ /* 0x000fc60000000f00 */
[----:B------:R1:W-:Y:S04]  /*93f0*/  STL [R2], R5 ;  /* 0x0000000502007387 */ /* 0x0003e80000100800 */
[----:B------:R1:W-:Y:S01]  /*9400*/  STL [R2+0x4], R3 ;  /* 0x0000040302007387 */ /* 0x0003e20000100800 */
[----:B------:R-:W-:Y:S05]  /*9410*/  RET.REL.NODEC R6 `(_ZN7cutlass13device_kernelIN5flash19enable_sm80_to_sm89INS1_16FlashAttnBwdSm80INS1_25CollectiveMainloopBwdSm80ILi2ELi2EN4cute5tupleIJNS5_1CILi128EEES8_NS7_ILi64EEEEEENS_10bfloat16_tEfNS_4arch4Sm80ELb0ELb1ELb1ELb1ELb0ELb0ELb0ELb0ELi2ELi4ELi4ELi4ELb0EEENS1_21CollectiveEpilogueBwdISA_SB_SD_Li256ELb1ELb0ELi2EEENS1_19SingleTileSchedulerILb1ELb0ELb0ELi128EEEEEEEEEvNT_6ParamsE) ;  /* 0xffff6be006007950 */ /* 0x000fea0003c3ffff */
        .type           $_ZN7cutlass13device_kernelIN5flash19enable_sm80_to_sm89INS1_16FlashAttnBwdSm80INS1_25CollectiveMainloopBwdSm80ILi2ELi2EN4cute5tupleIJNS5_1CILi128EEES8_NS7_ILi64EEEEEENS_10bfloat16_tEfNS_4arch4Sm80ELb0ELb1ELb1ELb1ELb0ELb0ELb0ELb0ELi2ELi4ELi4ELi4ELb0EEENS1_21CollectiveEpilogueBwdISA_SB_SD_Li256ELb1ELb0ELi2EEENS1_19SingleTileSchedulerILb1ELb0ELb0ELi128EEEEEEEEEvNT_6ParamsE$_ZN4cute3eso3ESOILb1ELb0EJNS_1CILi4096EEEiiEEC2ERKS3_RKiS8_,@function
        .size           $_ZN7cutlass13device_kernelIN5flash19enable_sm80_to_sm89INS1_16FlashAttnBwdSm80INS1_25CollectiveMainloopBwdSm80ILi2ELi2EN4cute5tupleIJNS5_1CILi128EEES8_NS7_ILi64EEEEEENS_10bfloat16_tEfNS_4arch4Sm80ELb0ELb1ELb1ELb1ELb0ELb0ELb0ELb0ELi2ELi4ELi4ELi4ELb0EEENS1_21CollectiveEpilogueBwdISA_SB_SD_Li256ELb1ELb0ELi2EEENS1_19SingleTileSchedulerILb1ELb0ELb0ELi128EEEEEEEEEvNT_6ParamsE$_ZN4cute3eso3ESOILb1ELb0EJNS_1CILi4096EEEiiEEC2ERKS3_RKiS8_,($_ZN7cutlass13device_kernelIN5flash19enable_sm80_to_sm89INS1_16FlashAttnBwdSm80INS1_25CollectiveMainloopBwdSm80ILi2ELi2EN4cute5tupleIJNS5_1CILi128EEES8_NS7_ILi64EEEEEENS_10bfloat16_tEfNS_4arch4Sm80ELb0ELb1ELb1ELb1ELb0ELb0ELb0ELb0ELi2ELi4ELi4ELi4ELb0EEENS1_21CollectiveEpilogueBwdISA_SB_SD_Li256ELb1ELb0ELi2EEENS1_19SingleTileSchedulerILb1ELb0ELb0ELi128EEEEEEEEEvNT_6ParamsE$_ZN4cute3eso3ESOILb1ELb0EJNS_1CILi4096EEEiiNS2_ILi8192EEEEEC2ERKS3_RKiS9_RKS4_ - $_ZN7cutlass13device_kernelIN5flash19enable_sm80_to_sm89INS1_16FlashAttnBwdSm80INS1_25CollectiveMainloopBwdSm80ILi2ELi2EN4cute5tupleIJNS5_1CILi128EEES8_NS7_ILi64EEEEEENS_10bfloat16_tEfNS_4arch4Sm80ELb0ELb1ELb1ELb1ELb0ELb0ELb0ELb0ELi2ELi4ELi4ELi4ELb0EEENS1_21CollectiveEpilogueBwdISA_SB_SD_Li256ELb1ELb0ELi2EEENS1_19SingleTileSchedulerILb1ELb0ELb0ELi128EEEEEEEEEvNT_6ParamsE$_ZN4cute3eso3ESOILb1ELb0EJNS_1CILi4096EEEiiEEC2ERKS3_RKiS8_)
$_ZN7cutlass13device_kernelIN5flash19enable_sm80_to_sm89INS1_16FlashAttnBwdSm80INS1_25CollectiveMainloopBwdSm80ILi2ELi2EN4cute5tupleIJNS5_1CILi128EEES8_NS7_ILi64EEEEEENS_10bfloat16_tEfNS_4arch4Sm80ELb0ELb1ELb1ELb1ELb0ELb0ELb0ELb0ELi2ELi4ELi4ELi4ELb0EEENS1_21CollectiveEpilogueBwdISA_SB_SD_Li256ELb1ELb0ELi2EEENS1_19SingleTileSchedulerILb1ELb0ELb0ELi128EEEEEEEEEvNT_6ParamsE$_ZN4cute3eso3ESOILb1ELb0EJNS_1CILi4096EEEiiEEC2ERKS3_RKiS8_:
[----:B------:R-:W-:Y:S02]  /*9420*/  IADD3 R3, R3, -c[0x0][0x20], RZ ;  /* 0x8000080003037a10 */ /* 0x000fe40007ffe0ff */
[----:B------:R-:W-:-:S03]  /*9430*/  IADD3 R2, R2, -c[0x0][0x20], RZ ;  /* 0x8000080002027a10 */ /* 0x000fc60007ffe0ff */
[----:B------:R1:W-:Y:S04]  /*9440*/  STL [R3], R8 ;  /* 0x0000000803007387 */ /* 0x0003e80000100800 */
[----:B------:R-:W2:Y:S01]  /*9450*/  LDL R2, [R2] ;  /* 0x0000000002027983 */ /* 0x000ea20000100800 */
[----:B------:R-:W-:-:S03]  /*9460*/  IMAD.MOV.U32 R7, RZ, RZ, 0x0 ;  /* 0x00000000ff077424 */ /* 0x000fc600078e00ff */
[----:B--2---:R1:W-:Y:S01]  /*9470*/  STL [R3+0x4], R2 ;  /* 0x0000040203007387 */ /* 0x0043e20000100800 */
[----:B------:R-:W-:Y:S05]  /*9480*/  RET.REL.NODEC R6 `(_ZN7cutlass13device_kernelIN5flash19enable_sm80_to_sm89INS1_16FlashAttnBwdSm80INS1_25CollectiveMainloopBwdSm80ILi2ELi2EN4cute5tupleIJNS5_1CILi128EEES8_NS7_ILi64EEEEEENS_10bfloat16_tEfNS_4arch4Sm80ELb0ELb1ELb1ELb1ELb0ELb0ELb0ELb0ELi2ELi4ELi4ELi4ELb0EEENS1_21CollectiveEpilogueBwdISA_SB_SD_Li256ELb1ELb0ELi2EEENS1_19SingleTileSchedulerILb1ELb0ELb0ELi128EEEEEEEEEvNT_6ParamsE) ;  /* 0xffff6b7006007950 */ /* 0x000fea0003c3ffff */
        .type           $_ZN7cutlass13device_kernelIN5flash19enable_sm80_to_sm89INS1_16FlashAttnBwdSm80INS1_25CollectiveMainloopBwdSm80ILi2ELi2EN4cute5tupleIJNS5_1CILi128EEES8_NS7_ILi64EEEEEENS_10bfloat16_tEfNS_4arch4Sm80ELb0ELb1ELb1ELb1ELb0ELb0ELb0ELb0ELi2ELi4ELi4ELi4ELb0EEENS1_21CollectiveEpilogueBwdISA_SB_SD_Li256ELb1ELb0ELi2EEENS1_19SingleTileSchedulerILb1ELb0ELb0ELi128EEEEEEEEEvNT_6ParamsE$_ZN4cute3eso3ESOILb1ELb0EJNS_1CILi4096EEEiiNS2_ILi8192EEEEEC2ERKS3_RKiS9_RKS4_,@function
        .size           $_ZN7cutlass13device_kernelIN5flash19enable_sm80_to_sm89INS1_16FlashAttnBwdSm80INS1_25CollectiveMainloopBwdSm80ILi2ELi2EN4cute5tupleIJNS5_1CILi128EEES8_NS7_ILi64EEEEEENS_10bfloat16_tEfNS_4arch4Sm80ELb0ELb1ELb1ELb1ELb0ELb0ELb0ELb0ELi2ELi4ELi4ELi4ELb0EEENS1_21CollectiveEpilogueBwdISA_SB_SD_Li256ELb1ELb0ELi2EEENS1_19SingleTileSchedulerILb1ELb0ELb0ELi128EEEEEEEEEvNT_6ParamsE$_ZN4cute3eso3ESOILb1ELb0EJNS_1CILi4096EEEiiNS2_ILi8192EEEEEC2ERKS3_RKiS9_RKS4_,($_ZN7cutlass13device_kernelIN5flash19enable_sm80_to_sm89INS1_16FlashAttnBwdSm80INS1_25CollectiveMainloopBwdSm80ILi2ELi2EN4cute5tupleIJNS5_1CILi128EEES8_NS7_ILi64EEEEEENS_10bfloat16_tEfNS_4arch4Sm80ELb0ELb1ELb1ELb1ELb0ELb0ELb0ELb0ELi2ELi4ELi4ELi4ELb0EEENS1_21CollectiveEpilogueBwdISA_SB_SD_Li256ELb1ELb0ELi2EEENS1_19SingleTileSchedulerILb1ELb0ELb0ELi128EEEEEEEEEvNT_6ParamsE$_ZN4cute3eso3ESOILb1ELb0EJNS_1CILi8EEEiiEEC2ERKS3_RKiS8_ - $_ZN7cutlass13device_kernelIN5flash19enable_sm80_to_sm89INS1_16FlashAttnBwdSm80INS1_25CollectiveMainloopBwdSm80ILi2ELi2EN4cute5tupleIJNS5_1CILi128EEES8_NS7_ILi64EEEEEENS_10bfloat16_tEfNS_4arch4Sm80ELb0ELb1ELb1ELb1ELb0ELb0ELb0ELb0ELi2ELi4ELi4ELi4ELb0EEENS1_21CollectiveEpilogueBwdISA_SB_SD_Li256ELb1ELb0ELi2EEENS1_19SingleTileSchedulerILb1ELb0ELb0ELi128EEEEEEEEEvNT_6ParamsE$_ZN4cute3eso3ESOILb1ELb0EJNS_1CILi4096EEEiiNS2_ILi8192EEEEEC2ERKS3_RKiS9_RKS4_)
$_ZN7cutlass13device_kernelIN5flash19enable_sm80_to_sm89INS1_16FlashAttnBwdSm80INS1_25CollectiveMainloopBwdSm80ILi2ELi2EN4cute5tupleIJNS5_1CILi128EEES8_NS7_ILi64EEEEEENS_10bfloat16_tEfNS_4arch4Sm80ELb0ELb1ELb1ELb1ELb0ELb0ELb0ELb0ELi2ELi4ELi4ELi4ELb0EEENS1_21CollectiveEpilogueBwdISA_SB_SD_Li256ELb1ELb0ELi2EEENS1_19SingleTileSchedulerILb1ELb0ELb0ELi128EEEEEEEEEvNT_6ParamsE$_ZN4cute3eso3ESOILb1ELb0EJNS_1CILi4096EEEiiNS2_ILi8192EEEEEC2ERKS3_RKiS9_RKS4_:
[----:B------:R-:W-:Y:S02]  /*9490*/  IADD3 R3, R3, -c[0x0][0x20], RZ ;  /* 0x8000080003037a10 */ /* 0x000fe40007ffe0ff */
[----:B------:R-:W-:-:S03]  /*94a0*/  IADD3 R2, R2, -c[0x0][0x20], RZ ;  /* 0x8000080002027a10 */ /* 0x000fc60007ffe0ff */
[----:B------:R1:W-:Y:S04]  /*94b0*/  STL [R3], R8 ;  /* 0x0000000803007387 */ /* 0x0003e80000100800 */
[----:B------:R-:W2:Y:S01]  /*94c0*/  LDL R2, [R2] ;  /* 0x0000000002027983 */ /* 0x000ea20000100800 */
[----:B------:R-:W-:-:S03]  /*94d0*/  IMAD.MOV.U32 R7, RZ, RZ, 0x0 ;  /* 0x00000000ff077424 */ /* 0x000fc600078e00ff */
[----:B--2---:R1:W-:Y:S01]  /*94e0*/  STL [R3+0x4], R2 ;  /* 0x0000040203007387 */ /* 0x0043e20000100800 */
[----:B------:R-:W-:Y:S05]  /*94f0*/  RET.REL.NODEC R6 `(_ZN7cutlass13device_kernelIN5flash19enable_sm80_to_sm89INS1_16FlashAttnBwdSm80INS1_25CollectiveMainloopBwdSm80ILi2ELi2EN4cute5tupleIJNS5_1CILi128EEES8_NS7_ILi64EEEEEENS_10bfloat16_tEfNS_4arch4Sm80ELb0ELb1ELb1ELb1ELb0ELb0ELb0ELb0ELi2ELi4ELi4ELi4ELb0EEENS1_21CollectiveEpilogueBwdISA_SB_SD_Li256ELb1ELb0ELi2EEENS1_19SingleTileSchedulerILb1ELb0ELb0ELi128EEEEEEEEEvNT_6ParamsE) ;  /* 0xffff6b0006007950 */ /* 0x000fea0003c3ffff */
        .type           $_ZN7cutlass13device_kernelIN5flash19enable_sm80_to_sm89INS1_16FlashAttnBwdSm80INS1_25CollectiveMainloopBwdSm80ILi2ELi2EN4cute5tupleIJNS5_1CILi128EEES8_NS7_ILi64EEEEEENS_10bfloat16_tEfNS_4arch4Sm80ELb0ELb1ELb1ELb1ELb0ELb0ELb0ELb0ELi2ELi4ELi4ELi4ELb0EEENS1_21CollectiveEpilogueBwdISA_SB_SD_Li256ELb1ELb0ELi2EEENS1_19SingleTileSchedulerILb1ELb0ELb0ELi128EEEEEEEEEvNT_6ParamsE$_ZN4cute3eso3ESOILb1ELb0EJNS_1CILi8EEEiiEEC2ERKS3_RKiS8_,@function
        .size           $_ZN7cutlass13device_kernelIN5flash19enable_sm80_to_sm89INS1_16FlashAttnBwdSm80INS1_25CollectiveMainloopBwdSm80ILi2ELi2EN4cute5tupleIJNS5_1CILi128EEES8_NS7_ILi64EEEEEENS_10bfloat16_tEfNS_4arch4Sm80ELb0ELb1ELb1ELb1ELb0ELb0ELb0ELb0ELi2ELi4ELi4ELi4ELb0EEENS1_21CollectiveEpilogueBwdISA_SB_SD_Li256ELb1ELb0ELi2EEENS1_19SingleTileSchedulerILb1ELb0ELb0ELi128EEEEEEEEEvNT_6ParamsE$_ZN4cute3eso3ESOILb1ELb0EJNS_1CILi8EEEiiEEC2ERKS3_RKiS8_,($_ZN7cutlass13device_kernelIN5flash19enable_sm80_to_sm89INS1_16FlashAttnBwdSm80INS1_25CollectiveMainloopBwdSm80ILi2ELi2EN4cute5tupleIJNS5_1CILi128EEES8_NS7_ILi64EEEEEENS_10bfloat16_tEfNS_4arch4Sm80ELb0ELb1ELb1ELb1ELb0ELb0ELb0ELb0ELi2ELi4ELi4ELi4ELb0EEENS1_21CollectiveEpilogueBwdISA_SB_SD_Li256ELb1ELb0ELi2EEENS1_19SingleTileSchedulerILb1ELb0ELb0ELi128EEEEEEEEEvNT_6ParamsE$_ZN4cute3eso3ESOILb1ELb0EJNS_1CILi8EEEiiiNS2_ILi144EEENS2_ILi512EEEEEC2ERKS3_RKiSA_SA_RKS4_RKS5_ - $_ZN7cutlass13device_kernelIN5flash19enable_sm80_to_sm89INS1_16FlashAttnBwdSm80INS1_25CollectiveMainloopBwdSm80ILi2ELi2EN4cute5tupleIJNS5_1CILi128EEES8_NS7_ILi64EEEEEENS_10bfloat16_tEfNS_4arch4Sm80ELb0ELb1ELb1ELb1ELb0ELb0ELb0ELb0ELi2ELi4ELi4ELi4ELb0EEENS1_21CollectiveEpilogueBwdISA_SB_SD_Li256ELb1ELb0ELi2EEENS1_19SingleTileSchedulerILb1ELb0ELb0ELi128EEEEEEEEEvNT_6ParamsE$_ZN4cute3eso3ESOILb1ELb0EJNS_1CILi8EEEiiEEC2ERKS3_RKiS8_)
$_ZN7cutlass13device_kernelIN5flash19enable_sm80_to_sm89INS1_16FlashAttnBwdSm80INS1_25CollectiveMainloopBwdSm80ILi2ELi2EN4cute5tupleIJNS5_1CILi128EEES8_NS7_ILi64EEEEEENS_10bfloat16_tEfNS_4arch4Sm80ELb0ELb1ELb1ELb1ELb0ELb0ELb0ELb0ELi2ELi4ELi4ELi4ELb0EEENS1_21CollectiveEpilogueBwdISA_SB_SD_Li256ELb1ELb0ELi2EEENS1_19SingleTileSchedulerILb1ELb0ELb0ELi128EEEEEEEEEvNT_6ParamsE$_ZN4cute3eso3ESOILb1ELb0EJNS_1CILi8EEEiiEEC2ERKS3_RKiS8_:
[----:B------:R-:W-:Y:S02]  /*9500*/  IADD3 R3, R63, -c[0x0][0x20], RZ ;  /* 0x800008003f037a10 */ /* 0x000fe40007ffe0ff */
[----:B------:R-:W-:-:S03]  /*9510*/  IADD3 R2, R62, -c[0x0][0x20], RZ ;  /* 0x800008003e027a10 */ /* 0x000fc60007ffe0ff */
[----:B------:R1:W-:Y:S04]  /*9520*/  STL [R3], R6 ;  /* 0x0000000603007387 */ /* 0x0003e80000100800 */
[----:B------:R-:W2:Y:S01]  /*9530*/  LDL R2, [R2] ;  /* 0x0000000002027983 */ /* 0x000ea20000100800 */
[----:B------:R-:W-:-:S03]  /*9540*/  IMAD.MOV.U32 R5, RZ, RZ, 0x0 ;  /* 0x00000000ff057424 */ /* 0x000fc600078e00ff */
[----:B--2---:R1:W-:Y:S01]  /*9550*/  STL [R3+0x4], R2 ;  /* 0x0000040203007387 */ /* 0x0043e20000100800 */
[----:B------:R-:W-:Y:S05]  /*9560*/  RET.REL.NODEC R4 `(_ZN7cutlass13device_kernelIN5flash19enable_sm80_to_sm89INS1_16FlashAttnBwdSm80INS1_25CollectiveMainloopBwdSm80ILi2ELi2EN4cute5tupleIJNS5_1CILi128EEES8_NS7_ILi64EEEEEENS_10bfloat16_tEfNS_4arch4Sm80ELb0ELb1ELb1ELb1ELb0ELb0ELb0ELb0ELi2ELi4ELi4ELi4ELb0EEENS1_21CollectiveEpilogueBwdISA_SB_SD_Li256ELb1ELb0ELi2EEENS1_19SingleTileSchedulerILb1ELb0ELb0ELi128EEEEEEEEEvNT_6ParamsE) ;  /* 0xffff6a9004007950 */ /* 0x000fea0003c3ffff */
        .type           $_ZN7cutlass13device_kernelIN5flash19enable_sm80_to_sm89INS1_16FlashAttnBwdSm80INS1_25CollectiveMainloopBwdSm80ILi2ELi2EN4cute5tupleIJNS5_1CILi128EEES8_NS7_ILi64EEEEEENS_10bfloat16_tEfNS_4arch4Sm80ELb0ELb1ELb1ELb1ELb0ELb0ELb0ELb0ELi2ELi4ELi4ELi4ELb0EEENS1_21CollectiveEpilogueBwdISA_SB_SD_Li256ELb1ELb0ELi2EEENS1_19SingleTileSchedulerILb1ELb0ELb0ELi128EEEEEEEEEvNT_6ParamsE$_ZN4cute3eso3ESOILb1ELb0EJNS_1CILi8EEEiiiNS2_ILi144EEENS2_ILi512EEEEEC2ERKS3_RKiSA_SA_RKS4_RKS5_,@function
        .size           $_ZN7cutlass13device_kernelIN5flash19enable_sm80_to_sm89INS1_16FlashAttnBwdSm80INS1_25CollectiveMainloopBwdSm80ILi2ELi2EN4cute5tupleIJNS5_1CILi128EEES8_NS7_ILi64EEEEEENS_10bfloat16_tEfNS_4arch4Sm80ELb0ELb1ELb1ELb1ELb0ELb0ELb0ELb0ELi2ELi4ELi4ELi4ELb0EEENS1_21CollectiveEpilogueBwdISA_SB_SD_Li256ELb1ELb0ELi2EEENS1_19SingleTileSchedulerILb1ELb0ELb0ELi128EEEEEEEEEvNT_6ParamsE$_ZN4cute3eso3ESOILb1ELb0EJNS_1CILi8EEEiiiNS2_ILi144EEENS2_ILi512EEEEEC2ERKS3_RKiSA_SA_RKS4_RKS5_,($_ZN7cutlass13device_kernelIN5flash19enable_sm80_to_sm89INS1_16FlashAttnBwdSm80INS1_25CollectiveMainloopBwdSm80ILi2ELi2EN4cute5tupleIJNS5_1CILi128EEES8_NS7_ILi64EEEEEENS_10bfloat16_tEfNS_4arch4Sm80ELb0ELb1ELb1ELb1ELb0ELb0ELb0ELb0ELi2ELi4ELi4ELi4ELb0EEENS1_21CollectiveEpilogueBwdISA_SB_SD_Li256ELb1ELb0ELi2EEENS1_19SingleTileSchedulerILb1ELb0ELb0ELi128EEEEEEEEEvNT_6ParamsE$_ZN4cute3eso3ESOILb1ELb0EJNS_5tupleIJNS2_IJNS2_IJNS_1CILi8EEENS3_ILi1EEEEEENS2_IJS5_S5_EEEEEENS2_IJS5_NS3_ILi2EEEEEEEEENS2_IJNS2_IJNS2_IJS5_NS3_ILi0EEEEEENS2_IJSC_SC_EEEEEENS2_IJSC_iEEEEEEEEC2ERKSB_RKSH_ - $_ZN7cutlass13device_kernelIN5flash19enable_sm80_to_sm89INS1_16FlashAttnBwdSm80INS1_25CollectiveMainloopBwdSm80ILi2ELi2EN4cute5tupleIJNS5_1CILi128EEES8_NS7_ILi64EEEEEENS_10bfloat16_tEfNS_4arch4Sm80ELb0ELb1ELb1ELb1ELb0ELb0ELb0ELb0ELi2ELi4ELi4ELi4ELb0EEENS1_21CollectiveEpilogueBwdISA_SB_SD_Li256ELb1ELb0ELi2EEENS1_19SingleTileSchedulerILb1ELb0ELb0ELi128EEEEEEEEEvNT_6ParamsE$_ZN4cute3eso3ESOILb1ELb0EJNS_1CILi8EEEiiiNS2_ILi144EEENS2_ILi512EEEEEC2ERKS3_RKiSA_SA_RKS4_RKS5_)
$_ZN7cutlass13device_kernelIN5flash19enable_sm80_to_sm89INS1_16FlashAttnBwdSm80INS1_25CollectiveMainloopBwdSm80ILi2ELi2EN4cute5tupleIJNS5_1CILi128EEES8_NS7_ILi64EEEEEENS_10bfloat16_tEfNS_4arch4Sm80ELb0ELb1ELb1ELb1ELb0ELb0ELb0ELb0ELi2ELi4ELi4ELi4ELb0EEENS1_21CollectiveEpilogueBwdISA_SB_SD_Li256ELb1ELb0ELi2EEENS1_19SingleTileSchedulerILb1ELb0ELb0ELi128EEEEEEEEEvNT_6ParamsE$_ZN4cute3eso3ESOILb1ELb0EJNS_1CILi8EEEiiiNS2_ILi144EEENS2_ILi512EEEEEC2ERKS3_RKiSA_SA_RKS4_RKS5_:
        /* <DEDUP_REMOVED lines=9> */
[----:B------:R-:W-:Y:S05]  /*9600*/  RET.REL.NODEC R4 `(_ZN7cutlass13device_kernelIN5flash19enable_sm80_to_sm89INS1_16FlashAttnBwdSm80INS1_25CollectiveMainloopBwdSm80ILi2ELi2EN4cute5tupleIJNS5_1CILi128EEES8_NS7_ILi64EEEEEENS_10bfloat16_tEfNS_4arch4Sm80ELb0ELb1ELb1ELb1ELb0ELb0ELb0ELb0ELi2ELi4ELi4ELi4ELb0EEENS1_21CollectiveEpilogueBwdISA_SB_SD_Li256ELb1ELb0ELi2EEENS1_19SingleTileSchedulerILb1ELb0ELb0ELi128EEEEEEEEEvNT_6ParamsE) ;  /* 0xffff69f004007950 */ /* 0x000fea0003c3ffff */
        .type           $_ZN7cutlass13device_kernelIN5flash19enable_sm80_to_sm89INS1_16FlashAttnBwdSm80INS1_25CollectiveMainloopBwdSm80ILi2ELi2EN4cute5tupleIJNS5_1CILi128EEES8_NS7_ILi64EEEEEENS_10bfloat16_tEfNS_4arch4Sm80ELb0ELb1ELb1ELb1ELb0ELb0ELb0ELb0ELi2ELi4ELi4ELi4ELb0EEENS1_21CollectiveEpilogueBwdISA_SB_SD_Li256ELb1ELb0ELi2EEENS1_19SingleTileSchedulerILb1ELb0ELb0ELi128EEEEEEEEEvNT_6ParamsE$_ZN4cute3eso3ESOILb1ELb0EJNS_5tupleIJNS2_IJNS2_IJNS_1CILi8EEENS3_ILi1EEEEEENS2_IJS5_S5_EEEEEENS2_IJS5_NS3_ILi2EEEEEEEEENS2_IJNS2_IJNS2_IJS5_NS3_ILi0EEEEEENS2_IJSC_SC_EEEEEENS2_IJSC_iEEEEEEEEC2ERKSB_RKSH_,@function
        .size           $_ZN7cutlass13device_kernelIN5flash19enable_sm80_to_sm89INS1_16FlashAttnBwdSm80INS1_25CollectiveMainloopBwdSm80ILi2ELi2EN4cute5tupleIJNS5_1CILi128EEES8_NS7_ILi64EEEEEENS_10bfloat16_tEfNS_4arch4Sm80ELb0ELb1ELb1ELb1ELb0ELb0ELb0ELb0ELi2ELi4ELi4ELi4ELb0EEENS1_21CollectiveEpilogueBwdISA_SB_SD_Li256ELb1ELb0ELi2EEENS1_19SingleTileSchedulerILb1ELb0ELb0ELi128EEEEEEEEEvNT_6ParamsE$_ZN4cute3eso3ESOILb1ELb0EJNS_5tupleIJNS2_IJNS2_IJNS_1CILi8EEENS3_ILi1EEEEEENS2_IJS5_S5_EEEEEENS2_IJS5_NS3_ILi2EEEEEEEEENS2_IJNS2_IJNS2_IJS5_NS3_ILi0EEEEEENS2_IJSC_SC_EEEEEENS2_IJSC_iEEEEEEEEC2ERKSB_RKSH_,($_ZN7cutlass13device_kernelIN5flash19enable_sm80_to_sm89INS1_16FlashAttnBwdSm80INS1_25CollectiveMainloopBwdSm80ILi2ELi2EN4cute5tupleIJNS5_1CILi128EEES8_NS7_ILi64EEEEEENS_10bfloat16_tEfNS_4arch4Sm80ELb0ELb1ELb1ELb1ELb0ELb0ELb0ELb0ELi2ELi4ELi4ELi4ELb0EEENS1_21CollectiveEpilogueBwdISA_SB_SD_Li256ELb1ELb0ELi2EEENS1_19SingleTileSchedulerILb1ELb0ELb0ELi128EEEEEEEEEvNT_6ParamsE$_ZN4cute3eso3ESOILb1ELb0EJNS_5tupleIJNS2_IJNS2_IJNS_1CILi8EEENS3_ILi1EEEEEES5_EEENS2_IJNS2_IJS5_S5_EEENS3_ILi2EEEEEEEEENS2_IJNS2_IJNS2_IJS5_NS3_ILi0EEEEEESC_EEENS2_IJNS2_IJSC_SC_EEEiEEEEEEEEC2ERKSB_RKSH_ - $_ZN7cutlass13device_kernelIN5flash19enable_sm80_to_sm89INS1_16FlashAttnBwdSm80INS1_25CollectiveMainloopBwdSm80ILi2ELi2EN4cute5tupleIJNS5_1CILi128EEES8_NS7_ILi64EEEEEENS_10bfloat16_tEfNS_4arch4Sm80ELb0ELb1ELb1ELb1ELb0ELb0ELb0ELb0ELi2ELi4ELi4ELi4ELb0EEENS1_21CollectiveEpilogueBwdISA_SB_SD_Li256ELb1ELb0ELi2EEENS1_19SingleTileSchedulerILb1ELb0ELb0ELi128EEEEEEEEEvNT_6ParamsE$_ZN4cute3eso3ESOILb1ELb0EJNS_5tupleIJNS2_IJNS2_IJNS_1CILi8EEENS3_ILi1EEEEEENS2_IJS5_S5_EEEEEENS2_IJS5_NS3_ILi2EEEEEEEEENS2_IJNS2_IJNS2_IJS5_NS3_ILi0EEEEEENS2_IJSC_SC_EEEEEENS2_IJSC_iEEEEEEEEC2ERKSB_RKSH_)
$_ZN7cutlass13device_kernelIN5flash19enable_sm80_to_sm89INS1_16FlashAttnBwdSm80INS1_25CollectiveMainloopBwdSm80ILi2ELi2EN4cute5tupleIJNS5_1CILi128EEES8_NS7_ILi64EEEEEENS_10bfloat16_tEfNS_4arch4Sm80ELb0ELb1ELb1ELb1ELb0ELb0ELb0ELb0ELi2ELi4ELi4ELi4ELb0EEENS1_21CollectiveEpilogueBwdISA_SB_SD_Li256ELb1ELb0ELi2EEENS1_19SingleTileSchedulerILb1ELb0ELb0ELi128EEEEEEEEEvNT_6ParamsE$_ZN4cute3eso3ESOILb1ELb0EJNS_5tupleIJNS2_IJNS2_IJNS_1CILi8EEENS3_ILi1EEEEEENS2_IJS5_S5_EEEEEENS2_IJS5_NS3_ILi2EEEEEEEEENS2_IJNS2_IJNS2_IJS5_NS3_ILi0EEEEEENS2_IJSC_SC_EEEEEENS2_IJSC_iEEEEEEEEC2ERKSB_RKSH_:
[----:B------:R-:W-:Y:S02]  /*9610*/  IADD3 R2, R70, -c[0x0][0x20], RZ ;  /* 0x8000080046027a10 */ /* 0x000fe40007ffe0ff */
[----:B------:R-:W-:-:S03]  /*9620*/  MOV R7, 0x0 ;  /* 0x0000000000077802 */ /* 0x000fc60000000f00 */
[----:B------:R1:W-:Y:S01]  /*9630*/  STL [R2], R3 ;  /* 0x0000000302007387 */ /* 0x0003e20000100800 */
[----:B------:R-:W-:Y:S05]  /*9640*/  RET.REL.NODEC R6 `(_ZN7cutlass13device_kernelIN5flash19enable_sm80_to_sm89INS1_16FlashAttnBwdSm80INS1_25CollectiveMainloopBwdSm80ILi2ELi2EN4cute5tupleIJNS5_1CILi128EEES8_NS7_ILi64EEEEEENS_10bfloat16_tEfNS_4arch4Sm80ELb0ELb1ELb1ELb1ELb0ELb0ELb0ELb0ELi2ELi4ELi4ELi4ELb0EEENS1_21CollectiveEpilogueBwdISA_SB_SD_Li256ELb1ELb0ELi2EEENS1_19SingleTileSchedulerILb1ELb0ELb0ELi128EEEEEEEEEvNT_6ParamsE) ;  /* 0xffff69b006007950 */ /* 0x000fea0003c3ffff */
        .type           $_ZN7cutlass13device_kernelIN5flash19enable_sm80_to_sm89INS1_16FlashAttnBwdSm80INS1_25CollectiveMainloopBwdSm80ILi2ELi2EN4cute5tupleIJNS5_1CILi128EEES8_NS7_ILi64EEEEEENS_10bfloat16_tEfNS_4arch4Sm80ELb0ELb1ELb1ELb1ELb0ELb0ELb0ELb0ELi2ELi4ELi4ELi4ELb0EEENS1_21CollectiveEpilogueBwdISA_SB_SD_Li256ELb1ELb0ELi2EEENS1_19SingleTileSchedulerILb1ELb0ELb0ELi128EEEEEEEEEvNT_6ParamsE$_ZN4cute3eso3ESOILb1ELb0EJNS_5tupleIJNS2_IJNS2_IJNS_1CILi8EEENS3_ILi1EEEEEES5_EEENS2_IJNS2_IJS5_S5_EEENS3_ILi2EEEEEEEEENS2_IJNS2_IJNS2_IJS5_NS3_ILi0EEEEEESC_EEENS2_IJNS2_IJSC_SC_EEEiEEEEEEEEC2ERKSB_RKSH_,@function
        .size           $_ZN7cutlass13device_kernelIN5flash19enable_sm80_to_sm89INS1_16FlashAttnBwdSm80INS1_25CollectiveMainloopBwdSm80ILi2ELi2EN4cute5tupleIJNS5_1CILi128EEES8_NS7_ILi64EEEEEENS_10bfloat16_tEfNS_4arch4Sm80ELb0ELb1ELb1ELb1ELb0ELb0ELb0ELb0ELi2ELi4ELi4ELi4ELb0EEENS1_21CollectiveEpilogueBwdISA_SB_SD_Li256ELb1ELb0ELi2EEENS1_19SingleTileSchedulerILb1ELb0ELb0ELi128EEEEEEEEEvNT_6ParamsE$_ZN4cute3eso3ESOILb1ELb0EJNS_5tupleIJNS2_IJNS2_IJNS_1CILi8EEENS3_ILi1EEEEEES5_EEENS2_IJNS2_IJS5_S5_EEENS3_ILi2EEEEEEEEENS2_IJNS2_IJNS2_IJS5_NS3_ILi0EEEEEESC_EEENS2_IJNS2_IJSC_SC_EEEiEEEEEEEEC2ERKSB_RKSH_,($_ZN7cutlass13device_kernelIN5flash19enable_sm80_to_sm89INS1_16FlashAttnBwdSm80INS1_25CollectiveMainloopBwdSm80ILi2ELi2EN4cute5tupleIJNS5_1CILi128EEES8_NS7_ILi64EEEEEENS_10bfloat16_tEfNS_4arch4Sm80ELb0ELb1ELb1ELb1ELb0ELb0ELb0ELb0ELi2ELi4ELi4ELi4ELb0EEENS1_21CollectiveEpilogueBwdISA_SB_SD_Li256ELb1ELb0ELi2EEENS1_19SingleTileSchedulerILb1ELb0ELb0ELi128EEEEEEEEEvNT_6ParamsE$_ZN4cute3eso3ESOILb1ELb0EJNS_5tupleIJNS2_IJNS_1CILi1EEENS2_IJS4_NS3_ILi2EEES5_EEEEEES5_NS2_IJS5_S5_EEEEEENS2_IJNS2_IJNS3_ILi0EEENS2_IJS4_NS3_ILi256EEEiEEEEEENS3_ILi2048EEENS2_IJiNS3_ILi4096EEEEEEEEEEEC2ERKS9_RKSH_ - $_ZN7cutlass13device_kernelIN5flash19enable_sm80_to_sm89INS1_16FlashAttnBwdSm80INS1_25CollectiveMainloopBwdSm80ILi2ELi2EN4cute5tupleIJNS5_1CILi128EEES8_NS7_ILi64EEEEEENS_10bfloat16_tEfNS_4arch4Sm80ELb0ELb1ELb1ELb1ELb0ELb0ELb0ELb0ELi2ELi4ELi4ELi4ELb0EEENS1_21CollectiveEpilogueBwdISA_SB_SD_Li256ELb1ELb0ELi2EEENS1_19SingleTileSchedulerILb1ELb0ELb0ELi128EEEEEEEEEvNT_6ParamsE$_ZN4cute3eso3ESOILb1ELb0EJNS_5tupleIJNS2_IJNS2_IJNS_1CILi8EEENS3_ILi1EEEEEES5_EEENS2_IJNS2_IJS5_S5_EEENS3_ILi2EEEEEEEEENS2_IJNS2_IJNS2_IJS5_NS3_ILi0EEEEEESC_EEENS2_IJNS2_IJSC_SC_EEEiEEEEEEEEC2ERKSB_RKSH_)
$_ZN7cutlass13device_kernelIN5flash19enable_sm80_to_sm89INS1_16FlashAttnBwdSm80INS1_25CollectiveMainloopBwdSm80ILi2ELi2EN4cute5tupleIJNS5_1CILi128EEES8_NS7_ILi64EEEEEENS_10bfloat16_tEfNS_4arch4Sm80ELb0ELb1ELb1ELb1ELb0ELb0ELb0ELb0ELi2ELi4ELi4ELi4ELb0EEENS1_21CollectiveEpilogueBwdISA_SB_SD_Li256ELb1ELb0ELi2EEENS1_19SingleTileSchedulerILb1ELb0ELb0ELi128EEEEEEEEEvNT_6ParamsE$_ZN4cute3eso3ESOILb1ELb0EJNS_5tupleIJNS2_IJNS2_IJNS_1CILi8EEENS3_ILi1EEEEEES5_EEENS2_IJNS2_IJS5_S5_EEENS3_ILi2EEEEEEEEENS2_IJNS2_IJNS2_IJS5_NS3_ILi0EEEEEESC_EEENS2_IJNS2_IJSC_SC_EEEiEEEEEEEEC2ERKSB_RKSH_:
[----:B------:R-:W-:Y:S02]  /*9650*/  IADD3 R2, R70, -c[0x0][0x20], RZ ;  /* 0x8000080046027a10 */ /* 0x000fe40007ffe0ff */
[----:B------:R-:W-:-:S03]  /*9660*/  MOV R7, 0x0 ;  /* 0x0000000000077802 */ /* 0x000fc60000000f00 */
[----:B------:R1:W-:Y:S01]  /*9670*/  STL [R2], R3 ;  /* 0x0000000302007387 */ /* 0x0003e20000100800 */
[----:B------:R-:W-:Y:S05]  /*9680*/  RET.REL.NODEC R6 `(_ZN7cutlass13device_kernelIN5flash19enable_sm80_to_sm89INS1_16FlashAttnBwdSm80INS1_25CollectiveMainloopBwdSm80ILi2ELi2EN4cute5tupleIJNS5_1CILi128EEES8_NS7_ILi64EEEEEENS_10bfloat16_tEfNS_4arch4Sm80ELb0ELb1ELb1ELb1ELb0ELb0ELb0ELb0ELi2ELi4ELi4ELi4ELb0EEENS1_21CollectiveEpilogueBwdISA_SB_SD_Li256ELb1ELb0ELi2EEENS1_19SingleTileSchedulerILb1ELb0ELb0ELi128EEEEEEEEEvNT_6ParamsE) ;  /* 0xffff697006007950 */ /* 0x000fea0003c3ffff */
        .type           $_ZN7cutlass13device_kernelIN5flash19enable_sm80_to_sm89INS1_16FlashAttnBwdSm80INS1_25CollectiveMainloopBwdSm80ILi2ELi2EN4cute5tupleIJNS5_1CILi128EEES8_NS7_ILi64EEEEEENS_10bfloat16_tEfNS_4arch4Sm80ELb0ELb1ELb1ELb1ELb0ELb0ELb0ELb0ELi2ELi4ELi4ELi4ELb0EEENS1_21CollectiveEpilogueBwdISA_SB_SD_Li256ELb1ELb0ELi2EEENS1_19SingleTileSchedulerILb1ELb0ELb0ELi128EEEEEEEEEvNT_6ParamsE$_ZN4cute3eso3ESOILb1ELb0EJNS_5tupleIJNS2_IJNS_1CILi1EEENS2_IJS4_NS3_ILi2EEES5_EEEEEES5_NS2_IJS5_S5_EEEEEENS2_IJNS2_IJNS3_ILi0EEENS2_IJS4_NS3_ILi256EEEiEEEEEENS3_ILi2048EEENS2_IJiNS3_ILi4096EEEEEEEEEEEC2ERKS9_RKSH_,@function
        .size           $_ZN7cutlass13device_kernelIN5flash19enable_sm80_to_sm89INS1_16FlashAttnBwdSm80INS1_25CollectiveMainloopBwdSm80ILi2ELi2EN4cute5tupleIJNS5_1CILi128EEES8_NS7_ILi64EEEEEENS_10bfloat16_tEfNS_4arch4Sm80ELb0ELb1ELb1ELb1ELb0ELb0ELb0ELb0ELi2ELi4ELi4ELi4ELb0EEENS1_21CollectiveEpilogueBwdISA_SB_SD_Li256ELb1ELb0ELi2EEENS1_19SingleTileSchedulerILb1ELb0ELb0ELi128EEEEEEEEEvNT_6ParamsE$_ZN4cute3eso3ESOILb1ELb0EJNS_5tupleIJNS2_IJNS_1CILi1EEENS2_IJS4_NS3_ILi2EEES5_EEEEEES5_NS2_IJS5_S5_EEEEEENS2_IJNS2_IJNS3_ILi0EEENS2_IJS4_NS3_ILi256EEEiEEEEEENS3_ILi2048EEENS2_IJiNS3_ILi4096EEEEEEEEEEEC2ERKS9_RKSH_,($_ZN7cutlass13device_kernelIN5flash19enable_sm80_to_sm89INS1_16FlashAttnBwdSm80INS1_25CollectiveMainloopBwdSm80ILi2ELi2EN4cute5tupleIJNS5_1CILi128EEES8_NS7_ILi64EEEEEENS_10bfloat16_tEfNS_4arch4Sm80ELb0ELb1ELb1ELb1ELb0ELb0ELb0ELb0ELi2ELi4ELi4ELi4ELb0EEENS1_21CollectiveEpilogueBwdISA_SB_SD_Li256ELb1ELb0ELi2EEENS1_19SingleTileSchedulerILb1ELb0ELb0ELi128EEEEEEEEEvNT_6ParamsE$_ZN4cute3eso3ESOILb1ELb0EJNS_5tupleIJNS2_IJNS_1CILi1EEENS3_ILi0EEEEEENS2_IJS5_S5_EEEEEENS2_IJS5_iEEEEEC2ERKS8_RKS9_ - $_ZN7cutlass13device_kernelIN5flash19enable_sm80_to_sm89INS1_16FlashAttnBwdSm80INS1_25CollectiveMainloopBwdSm80ILi2ELi2EN4cute5tupleIJNS5_1CILi128EEES8_NS7_ILi64EEEEEENS_10bfloat16_tEfNS_4arch4Sm80ELb0ELb1ELb1ELb1ELb0ELb0ELb0ELb0ELi2ELi4ELi4ELi4ELb0EEENS1_21CollectiveEpilogueBwdISA_SB_SD_Li256ELb1ELb0ELi2EEENS1_19SingleTileSchedulerILb1ELb0ELb0ELi128EEEEEEEEEvNT_6ParamsE$_ZN4cute3eso3ESOILb1ELb0EJNS_5tupleIJNS2_IJNS_1CILi1EEENS2_IJS4_NS3_ILi2EEES5_EEEEEES5_NS2_IJS5_S5_EEEEEENS2_IJNS2_IJNS3_ILi0EEENS2_IJS4_NS3_ILi256EEEiEEEEEENS3_ILi2048EEENS2_IJiNS3_ILi4096EEEEEEEEEEEC2ERKS9_RKSH_)
$_ZN7cutlass13device_kernelIN5flash19enable_sm80_to_sm89INS1_16FlashAttnBwdSm80INS1_25CollectiveMainloopBwdSm80ILi2ELi2EN4cute5tupleIJNS5_1CILi128EEES8_NS7_ILi64EEEEEENS_10bfloat16_tEfNS_4arch4Sm80ELb0ELb1ELb1ELb1ELb0ELb0ELb0ELb0ELi2ELi4ELi4ELi4ELb0EEENS1_21CollectiveEpilogueBwdISA_SB_SD_Li256ELb1ELb0ELi2EEENS1_19SingleTileSchedulerILb1ELb0ELb0ELi128EEEEEEEEEvNT_6ParamsE$_ZN4cute3eso3ESOILb1ELb0EJNS_5tupleIJNS2_IJNS_1CILi1EEENS2_IJS4_NS3_ILi2EEES5_EEEEEES5_NS2_IJS5_S5_EEEEEENS2_IJNS2_IJNS3_ILi0EEENS2_IJS4_NS3_ILi256EEEiEEEEEENS3_ILi2048EEENS2_IJiNS3_ILi4096EEEEEEEEEEEC2ERKS9_RKSH_:
[----:B------:R-:W-:Y:S02]  /*9690*/  IADD3 R2, R60, -c[0x0][0x20], RZ ;  /* 0x800008003c027a10 */ /* 0x000fe40007ffe0ff */
[----:B------:R-:W-:-:S03]  /*96a0*/  MOV R7, 0x0 ;  /* 0x0000000000077802 */ /* 0x000fc60000000f00 */
[----:B------:R1:W-:Y:S04]  /*96b0*/  STL [R2], R5 ;  /* 0x0000000502007387 */ /* 0x0003e80000100800 */
[----:B------:R1:W-:Y:S01]  /*96c0*/  STL [R2+0x4], R3 ;  /* 0x0000040302007387 */ /* 0x0003e20000100800 */
[----:B------:R-:W-:Y:S05]  /*96d0*/  RET.REL.NODEC R6 `(_ZN7cutlass13device_kernelIN5flash19enable_sm80_to_sm89INS1_16FlashAttnBwdSm80INS1_25CollectiveMainloopBwdSm80ILi2ELi2EN4cute5tupleIJNS5_1CILi128EEES8_NS7_ILi64EEEEEENS_10bfloat16_tEfNS_4arch4Sm80ELb0ELb1ELb1ELb1ELb0ELb0ELb0ELb0ELi2ELi4ELi4ELi4ELb0EEENS1_21CollectiveEpilogueBwdISA_SB_SD_Li256ELb1ELb0ELi2EEENS1_19SingleTileSchedulerILb1ELb0ELb0ELi128EEEEEEEEEvNT_6ParamsE) ;  /* 0xffff692006007950 */ /* 0x000fea0003c3ffff */
        .type           $_ZN7cutlass13device_kernelIN5flash19enable_sm80_to_sm89INS1_16FlashAttnBwdSm80INS1_25CollectiveMainloopBwdSm80ILi2ELi2EN4cute5tupleIJNS5_1CILi128EEES8_NS7_ILi64EEEEEENS_10bfloat16_tEfNS_4arch4Sm80ELb0ELb1ELb1ELb1ELb0ELb0ELb0ELb0ELi2ELi4ELi4ELi4ELb0EEENS1_21CollectiveEpilogueBwdISA_SB_SD_Li256ELb1ELb0ELi2EEENS1_19SingleTileSchedulerILb1ELb0ELb0ELi128EEEEEEEEEvNT_6ParamsE$_ZN4cute3eso3ESOILb1ELb0EJNS_5tupleIJNS2_IJNS_1CILi1EEENS3_ILi0EEEEEENS2_IJS5_S5_EEEEEENS2_IJS5_iEEEEEC2ERKS8_RKS9_,@function
        .size           $_ZN7cutlass13device_kernelIN5flash19enable_sm80_to_sm89INS1_16FlashAttnBwdSm80INS1_25CollectiveMainloopBwdSm80ILi2ELi2EN4cute5tupleIJNS5_1CILi128EEES8_NS7_ILi64EEEEEENS_10bfloat16_tEfNS_4arch4Sm80ELb0ELb1ELb1ELb1ELb0ELb0ELb0ELb0ELi2ELi4ELi4ELi4ELb0EEENS1_21CollectiveEpilogueBwdISA_SB_SD_Li256ELb1ELb0ELi2EEENS1_19SingleTileSchedulerILb1ELb0ELb0ELi128EEEEEEEEEvNT_6ParamsE$_ZN4cute3eso3ESOILb1ELb0EJNS_5tupleIJNS2_IJNS_1CILi1EEENS3_ILi0EEEEEENS2_IJS5_S5_EEEEEENS2_IJS5_iEEEEEC2ERKS8_RKS9_,($_ZN7cutlass13device_kernelIN5flash19enable_sm80_to_sm89INS1_16FlashAttnBwdSm80INS1_25CollectiveMainloopBwdSm80ILi2ELi2EN4cute5tupleIJNS5_1CILi128EEES8_NS7_ILi64EEEEEENS_10bfloat16_tEfNS_4arch4Sm80ELb0ELb1ELb1ELb1ELb0ELb0ELb0ELb0ELi2ELi4ELi4ELi4ELb0EEENS1_21CollectiveEpilogueBwdISA_SB_SD_Li256ELb1ELb0ELi2EEENS1_19SingleTileSchedulerILb1ELb0ELb0ELi128EEEEEEEEEvNT_6ParamsE$_ZN4cute3eso3ESOILb1ELb0EJNS_5tupleIJNS2_IJNS_1CILi1EEENS3_ILi0EEEEEES5_EEENS2_IJNS2_IJS5_S5_EEEiEEEEEC2ERKS7_RKS9_ - $_ZN7cutlass13device_kernelIN5flash19enable_sm80_to_sm89INS1_16FlashAttnBwdSm80INS1_25CollectiveMainloopBwdSm80ILi2ELi2EN4cute5tupleIJNS5_1CILi128EEES8_NS7_ILi64EEEEEENS_10bfloat16_tEfNS_4arch4Sm80ELb0ELb1ELb1ELb1ELb0ELb0ELb0ELb0ELi2ELi4ELi4ELi4ELb0EEENS1_21CollectiveEpilogueBwdISA_SB_SD_Li256ELb1ELb0ELi2EEENS1_19SingleTileSchedulerILb1ELb0ELb0ELi128EEEEEEEEEvNT_6ParamsE$_ZN4cute3eso3ESOILb1ELb0EJNS_5tupleIJNS2_IJNS_1CILi1EEENS3_ILi0EEEEEENS2_IJS5_S5_EEEEEENS2_IJS5_iEEEEEC2ERKS8_RKS9_)
$_ZN7cutlass13device_kernelIN5flash19enable_sm80_to_sm89INS1_16FlashAttnBwdSm80INS1_25CollectiveMainloopBwdSm80ILi2ELi2EN4cute5tupleIJNS5_1CILi128EEES8_NS7_ILi64EEEEEENS_10bfloat16_tEfNS_4arch4Sm80ELb0ELb1ELb1ELb1ELb0ELb0ELb0ELb0ELi2ELi4ELi4ELi4ELb0EEENS1_21CollectiveEpilogueBwdISA_SB_SD_Li256ELb1ELb0ELi2EEENS1_19SingleTileSchedulerILb1ELb0ELb0ELi128EEEEEEEEEvNT_6ParamsE$_ZN4cute3eso3ESOILb1ELb0EJNS_5tupleIJNS2_IJNS_1CILi1EEENS3_ILi0EEEEEENS2_IJS5_S5_EEEEEENS2_IJS5_iEEEEEC2ERKS8_RKS9_:
[----:B------:R-:W-:Y:S02]  /*96e0*/  IADD3 R2, R70, -c[0x0][0x20], RZ ;  /* 0x8000080046027a10 */ /* 0x000fe40007ffe0ff */
[----:B------:R-:W-:-:S03]  /*96f0*/  MOV R5, 0x0 ;  /* 0x0000000000057802 */ /* 0x000fc60000000f00 */
[----:B------:R1:W-:Y:S01]  /*9700*/  STL [R2], R3 ;  /* 0x0000000302007387 */ /* 0x0003e20000100800 */
[----:B------:R-:W-:Y:S05]  /*9710*/  RET.REL.NODEC R4 `(_ZN7cutlass13device_kernelIN5flash19enable_sm80_to_sm89INS1_16FlashAttnBwdSm80INS1_25CollectiveMainloopBwdSm80ILi2ELi2EN4cute5tupleIJNS5_1CILi128EEES8_NS7_ILi64EEEEEENS_10bfloat16_tEfNS_4arch4Sm80ELb0ELb1ELb1ELb1ELb0ELb0ELb0ELb0ELi2ELi4ELi4ELi4ELb0EEENS1_21CollectiveEpilogueBwdISA_SB_SD_Li256ELb1ELb0ELi2EEENS1_19SingleTileSchedulerILb1ELb0ELb0ELi128EEEEEEEEEvNT_6ParamsE) ;  /* 0xffff68e004007950 */ /* 0x000fea0003c3ffff */
        .type           $_ZN7cutlass13device_kernelIN5flash19enable_sm80_to_sm89INS1_16FlashAttnBwdSm80INS1_25CollectiveMainloopBwdSm80ILi2ELi2EN4cute5tupleIJNS5_1CILi128EEES8_NS7_ILi64EEEEEENS_10bfloat16_tEfNS_4arch4Sm80ELb0ELb1ELb1ELb1ELb0ELb0ELb0ELb0ELi2ELi4ELi4ELi4ELb0EEENS1_21CollectiveEpilogueBwdISA_SB_SD_Li256ELb1ELb0ELi2EEENS1_19SingleTileSchedulerILb1ELb0ELb0ELi128EEEEEEEEEvNT_6ParamsE$_ZN4cute3eso3ESOILb1ELb0EJNS_5tupleIJNS2_IJNS_1CILi1EEENS3_ILi0EEEEEES5_EEENS2_IJNS2_IJS5_S5_EEEiEEEEEC2ERKS7_RKS9_,@function
        .size           $_ZN7cutlass13device_kernelIN5flash19enable_sm80_to_sm89INS1_16FlashAttnBwdSm80INS1_25CollectiveMainloopBwdSm80ILi2ELi2EN4cute5tupleIJNS5_1CILi128EEES8_NS7_ILi64EEEEEENS_10bfloat16_tEfNS_4arch4Sm80ELb0ELb1ELb1ELb1ELb0ELb0ELb0ELb0ELi2ELi4ELi4ELi4ELb0EEENS1_21CollectiveEpilogueBwdISA_SB_SD_Li256ELb1ELb0ELi2EEENS1_19SingleTileSchedulerILb1ELb0ELb0ELi128EEEEEEEEEvNT_6ParamsE$_ZN4cute3eso3ESOILb1ELb0EJNS_5tupleIJNS2_IJNS_1CILi1EEENS3_ILi0EEEEEES5_EEENS2_IJNS2_IJS5_S5_EEEiEEEEEC2ERKS7_RKS9_,($_ZN7cutlass13device_kernelIN5flash19enable_sm80_to_sm89INS1_16FlashAttnBwdSm80INS1_25CollectiveMainloopBwdSm80ILi2ELi2EN4cute5tupleIJNS5_1CILi128EEES8_NS7_ILi64EEEEEENS_10bfloat16_tEfNS_4arch4Sm80ELb0ELb1ELb1ELb1ELb0ELb0ELb0ELb0ELi2ELi4ELi4ELi4ELb0EEENS1_21CollectiveEpilogueBwdISA_SB_SD_Li256ELb1ELb0ELi2EEENS1_19SingleTileSchedulerILb1ELb0ELb0ELi128EEEEEEEEEvNT_6ParamsE$_ZN4cute3eso3ESOILb1ELb0EJNS_5tupleIJNS2_IJNS_1CILi2EEES4_EEENS3_ILi8EEES5_EEENS2_IJNS2_IJNS3_ILi1EEEiEEENS3_ILi1024EEENS2_IJiiEEEEEEEEC2ERKS7_RKSC_ - $_ZN7cutlass13device_kernelIN5flash19enable_sm80_to_sm89INS1_16FlashAttnBwdSm80INS1_25CollectiveMainloopBwdSm80ILi2ELi2EN4cute5tupleIJNS5_1CILi128EEES8_NS7_ILi64EEEEEENS_10bfloat16_tEfNS_4arch4Sm80ELb0ELb1ELb1ELb1ELb0ELb0ELb0ELb0ELi2ELi4ELi4ELi4ELb0EEENS1_21CollectiveEpilogueBwdISA_SB_SD_Li256ELb1ELb0ELi2EEENS1_19SingleTileSchedulerILb1ELb0ELb0ELi128EEEEEEEEEvNT_6ParamsE$_ZN4cute3eso3ESOILb1ELb0EJNS_5tupleIJNS2_IJNS_1CILi1EEENS3_ILi0EEEEEES5_EEENS2_IJNS2_IJS5_S5_EEEiEEEEEC2ERKS7_RKS9_)
$_ZN7cutlass13device_kernelIN5flash19enable_sm80_to_sm89INS1_16FlashAttnBwdSm80INS1_25CollectiveMainloopBwdSm80ILi2ELi2EN4cute5tupleIJNS5_1CILi128EEES8_NS7_ILi64EEEEEENS_10bfloat16_tEfNS_4arch4Sm80ELb0ELb1ELb1ELb1ELb0ELb0ELb0ELb0ELi2ELi4ELi4ELi4ELb0EEENS1_21CollectiveEpilogueBwdISA_SB_SD_Li256ELb1ELb0ELi2EEENS1_19SingleTileSchedulerILb1ELb0ELb0ELi128EEEEEEEEEvNT_6ParamsE$_ZN4cute3eso3ESOILb1ELb0EJNS_5tupleIJNS2_IJNS_1CILi1EEENS3_ILi0EEEEEES5_EEENS2_IJNS2_IJS5_S5_EEEiEEEEEC2ERKS7_RKS9_:
[----:B------:R-:W-:Y:S02]  /*9720*/  IADD3 R2, R70, -c[0x0][0x20], RZ ;  /* 0x8000080046027a10 */ /* 0x000fe40007ffe0ff */
[----:B------:R-:W-:-:S03]  /*9730*/  MOV R5, 0x0 ;  /* 0x0000000000057802 */ /* 0x000fc60000000f00 */
[----:B------:R1:W-:Y:S01]  /*9740*/  STL [R2], R3 ;  /* 0x0000000302007387 */ /* 0x0003e20000100800 */
[----:B------:R-:W-:Y:S05]  /*9750*/  RET.REL.NODEC R4 `(_ZN7cutlass13device_kernelIN5flash19enable_sm80_to_sm89INS1_16FlashAttnBwdSm80INS1_25CollectiveMainloopBwdSm80ILi2ELi2EN4cute5tupleIJNS5_1CILi128EEES8_NS7_ILi64EEEEEENS_10bfloat16_tEfNS_4arch4Sm80ELb0ELb1ELb1ELb1ELb0ELb0ELb0ELb0ELi2ELi4ELi4ELi4ELb0EEENS1_21CollectiveEpilogueBwdISA_SB_SD_Li256ELb1ELb0ELi2EEENS1_19SingleTileSchedulerILb1ELb0ELb0ELi128EEEEEEEEEvNT_6ParamsE) ;  /* 0xffff68a004007950 */ /* 0x000fea0003c3ffff */
        .type           $_ZN7cutlass13device_kernelIN5flash19enable_sm80_to_sm89INS1_16FlashAttnBwdSm80INS1_25CollectiveMainloopBwdSm80ILi2ELi2EN4cute5tupleIJNS5_1CILi128EEES8_NS7_ILi64EEEEEENS_10bfloat16_tEfNS_4arch4Sm80ELb0ELb1ELb1ELb1ELb0ELb0ELb0ELb0ELi2ELi4ELi4ELi4ELb0EEENS1_21CollectiveEpilogueBwdISA_SB_SD_Li256ELb1ELb0ELi2EEENS1_19SingleTileSchedulerILb1ELb0ELb0ELi128EEEEEEEEEvNT_6ParamsE$_ZN4cute3eso3ESOILb1ELb0EJNS_5tupleIJNS2_IJNS_1CILi2EEES4_EEENS3_ILi8EEES5_EEENS2_IJNS2_IJNS3_ILi1EEEiEEENS3_ILi1024EEENS2_IJiiEEEEEEEEC2ERKS7_RKSC_,@function
        .size           $_ZN7cutlass13device_kernelIN5flash19enable_sm80_to_sm89INS1_16FlashAttnBwdSm80INS1_25CollectiveMainloopBwdSm80ILi2ELi2EN4cute5tupleIJNS5_1CILi128EEES8_NS7_ILi64EEEEEENS_10bfloat16_tEfNS_4arch4Sm80ELb0ELb1ELb1ELb1ELb0ELb0ELb0ELb0ELi2ELi4ELi4ELi4ELb0EEENS1_21CollectiveEpilogueBwdISA_SB_SD_Li256ELb1ELb0ELi2EEENS1_19SingleTileSchedulerILb1ELb0ELb0ELi128EEEEEEEEEvNT_6ParamsE$_ZN4cute3eso3ESOILb1ELb0EJNS_5tupleIJNS2_IJNS_1CILi2EEES4_EEENS3_ILi8EEES5_EEENS2_IJNS2_IJNS3_ILi1EEEiEEENS3_ILi1024EEENS2_IJiiEEEEEEEEC2ERKS7_RKSC_,($_ZN7cutlass13device_kernelIN5flash19enable_sm80_to_sm89INS1_16FlashAttnBwdSm80INS1_25CollectiveMainloopBwdSm80ILi2ELi2EN4cute5tupleIJNS5_1CILi128EEES8_NS7_ILi64EEEEEENS_10bfloat16_tEfNS_4arch4Sm80ELb0ELb1ELb1ELb1ELb0ELb0ELb0ELb0ELi2ELi4ELi4ELi4ELb0EEENS1_21CollectiveEpilogueBwdISA_SB_SD_Li256ELb1ELb0ELi2EEENS1_19SingleTileSchedulerILb1ELb0ELb0ELi128EEEEEEEEEvNT_6ParamsE$_ZN4cute3eso3ESOILb1ELb0EJNS_5tupleIJNS2_IJNS_1CILi2EEES4_EEES4_EEENS2_IJNS2_IJiiEEENS3_ILi8192EEEEEEEEC2ERKS6_RKS9_ - $_ZN7cutlass13device_kernelIN5flash19enable_sm80_to_sm89INS1_16FlashAttnBwdSm80INS1_25CollectiveMainloopBwdSm80ILi2ELi2EN4cute5tupleIJNS5_1CILi128EEES8_NS7_ILi64EEEEEENS_10bfloat16_tEfNS_4arch4Sm80ELb0ELb1ELb1ELb1ELb0ELb0ELb0ELb0ELi2ELi4ELi4ELi4ELb0EEENS1_21CollectiveEpilogueBwdISA_SB_SD_Li256ELb1ELb0ELi2EEENS1_19SingleTileSchedulerILb1ELb0ELb0ELi128EEEEEEEEEvNT_6ParamsE$_ZN4cute3eso3ESOILb1ELb0EJNS_5tupleIJNS2_IJNS_1CILi2EEES4_EEENS3_ILi8EEES5_EEENS2_IJNS2_IJNS3_ILi1EEEiEEENS3_ILi1024EEENS2_IJiiEEEEEEEEC2ERKS7_RKSC_)
$_ZN7cutlass13device_kernelIN5flash19enable_sm80_to_sm89INS1_16FlashAttnBwdSm80INS1_25CollectiveMainloopBwdSm80ILi2ELi2EN4cute5tupleIJNS5_1CILi128EEES8_NS7_ILi64EEEEEENS_10bfloat16_tEfNS_4arch4Sm80ELb0ELb1ELb1ELb1ELb0ELb0ELb0ELb0ELi2ELi4ELi4ELi4ELb0EEENS1_21CollectiveEpilogueBwdISA_SB_SD_Li256ELb1ELb0ELi2EEENS1_19SingleTileSchedulerILb1ELb0ELb0ELi128EEEEEEEEEvNT_6ParamsE$_ZN4cute3eso3ESOILb1ELb0EJNS_5tupleIJNS2_IJNS_1CILi2EEES4_EEENS3_ILi8EEES5_EEENS2_IJNS2_IJNS3_ILi1EEEiEEENS3_ILi1024EEENS2_IJiiEEEEEEEEC2ERKS7_RKSC_:
[----:B------:R-:W-:Y:S01]  /*9760*/  IADD3 R4, R25, -c[0x0][0x20], RZ ;  /* 0x8000080019047a10 */ /* 0x000fe20007ffe0ff */
[----:B------:R-:W-:Y:S01]  /*9770*/  IMAD.MOV.U32 R16, RZ, RZ, R8 ;  /* 0x000000ffff107224 */ /* 0x000fe200078e0008 */
[----:B------:R-:W-:-:S03]  /*9780*/  MOV R17, 0x0 ;  /* 0x0000000000117802 */ /* 0x000fc60000000f00 */
[----:B------:R1:W-:Y:S04]  /*9790*/  STL [R4], R2 ;  /* 0x0000000204007387 */ /* 0x0003e80000100800 */
[----:B------:R1:W-:Y:S04]  /*97a0*/  STL [R4+0x4], R3 ;  /* 0x0000040304007387 */ /* 0x0003e80000100800 */
[----:B------:R1:W-:Y:S01]  /*97b0*/  STL [R4+0x8], R5 ;  /* 0x0000080504007387 */ /* 0x0003e20000100800 */
[----:B------:R-:W-:Y:S05]  /*97c0*/  RET.REL.NODEC R16 `(_ZN7cutlass13device_kernelIN5flash19enable_sm80_to_sm89INS1_16FlashAttnBwdSm80INS1_25CollectiveMainloopBwdSm80ILi2ELi2EN4cute5tupleIJNS5_1CILi128EEES8_NS7_ILi64EEEEEENS_10bfloat16_tEfNS_4arch4Sm80ELb0ELb1ELb1ELb1ELb0ELb0ELb0ELb0ELi2ELi4ELi4ELi4ELb0EEENS1_21CollectiveEpilogueBwdISA_SB_SD_Li256ELb1ELb0ELi2EEENS1_19SingleTileSchedulerILb1ELb0ELb0ELi128EEEEEEEEEvNT_6ParamsE) ;  /* 0xffff683010007950 */ /* 0x000fea0003c3ffff */
        .type           $_ZN7cutlass13device_kernelIN5flash19enable_sm80_to_sm89INS1_16FlashAttnBwdSm80INS1_25CollectiveMainloopBwdSm80ILi2ELi2EN4cute5tupleIJNS5_1CILi128EEES8_NS7_ILi64EEEEEENS_10bfloat16_tEfNS_4arch4Sm80ELb0ELb1ELb1ELb1ELb0ELb0ELb0ELb0ELi2ELi4ELi4ELi4ELb0EEENS1_21CollectiveEpilogueBwdISA_SB_SD_Li256ELb1ELb0ELi2EEENS1_19SingleTileSchedulerILb1ELb0ELb0ELi128EEEEEEEEEvNT_6ParamsE$_ZN4cute3eso3ESOILb1ELb0EJNS_5tupleIJNS2_IJNS_1CILi2EEES4_EEES4_EEENS2_IJNS2_IJiiEEENS3_ILi8192EEEEEEEEC2ERKS6_RKS9_,@function
        .size           $_ZN7cutlass13device_kernelIN5flash19enable_sm80_to_sm89INS1_16FlashAttnBwdSm80INS1_25CollectiveMainloopBwdSm80ILi2ELi2EN4cute5tupleIJNS5_1CILi128EEES8_NS7_ILi64EEEEEENS_10bfloat16_tEfNS_4arch4Sm80ELb0ELb1ELb1ELb1ELb0ELb0ELb0ELb0ELi2ELi4ELi4ELi4ELb0EEENS1_21CollectiveEpilogueBwdISA_SB_SD_Li256ELb1ELb0ELi2EEENS1_19SingleTileSchedulerILb1ELb0ELb0ELi128EEEEEEEEEvNT_6ParamsE$_ZN4cute3eso3ESOILb1ELb0EJNS_5tupleIJNS2_IJNS_1CILi2EEES4_EEES4_EEENS2_IJNS2_IJiiEEENS3_ILi8192EEEEEEEEC2ERKS6_RKS9_,($_ZN7cutlass13device_kernelIN5flash19enable_sm80_to_sm89INS1_16FlashAttnBwdSm80INS1_25CollectiveMainloopBwdSm80ILi2ELi2EN4cute5tupleIJNS5_1CILi128EEES8_NS7_ILi64EEEEEENS_10bfloat16_tEfNS_4arch4Sm80ELb0ELb1ELb1ELb1ELb0ELb0ELb0ELb0ELi2ELi4ELi4ELi4ELb0EEENS1_21CollectiveEpilogueBwdISA_SB_SD_Li256ELb1ELb0ELi2EEENS1_19SingleTileSchedulerILb1ELb0ELb0ELi128EEEEEEEEEvNT_6ParamsE$_ZN4cute3eso3ESOILb1ELb0EJNS_5tupleIJNS2_IJNS_1CILi2EEES4_EEES5_NS3_ILi8EEEEEENS2_IJNS2_IJiNS3_ILi512EEEEEENS2_IJiiEEENS3_ILi1024EEEEEEEEC2ERKS7_RKSC_ - $_ZN7cutlass13device_kernelIN5flash19enable_sm80_to_sm89INS1_16FlashAttnBwdSm80INS1_25CollectiveMainloopBwdSm80ILi2ELi2EN4cute5tupleIJNS5_1CILi128EEES8_NS7_ILi64EEEEEENS_10bfloat16_tEfNS_4arch4Sm80ELb0ELb1ELb1ELb1ELb0ELb0ELb0ELb0ELi2ELi4ELi4ELi4ELb0EEENS1_21CollectiveEpilogueBwdISA_SB_SD_Li256ELb1ELb0ELi2EEENS1_19SingleTileSchedulerILb1ELb0ELb0ELi128EEEEEEEEEvNT_6ParamsE$_ZN4cute3eso3ESOILb1ELb0EJNS_5tupleIJNS2_IJNS_1CILi2EEES4_EEES4_EEENS2_IJNS2_IJiiEEENS3_ILi8192EEEEEEEEC2ERKS6_RKS9_)
$_ZN7cutlass13device_kernelIN5flash19enable_sm80_to_sm89INS1_16FlashAttnBwdSm80INS1_25CollectiveMainloopBwdSm80ILi2ELi2EN4cute5tupleIJNS5_1CILi128EEES8_NS7_ILi64EEEEEENS_10bfloat16_tEfNS_4arch4Sm80ELb0ELb1ELb1ELb1ELb0ELb0ELb0ELb0ELi2ELi4ELi4ELi4ELb0EEENS1_21CollectiveEpilogueBwdISA_SB_SD_Li256ELb1ELb0ELi2EEENS1_19SingleTileSchedulerILb1ELb0ELb0ELi128EEEEEEEEEvNT_6ParamsE$_ZN4cute3eso3ESOILb1ELb0EJNS_5tupleIJNS2_IJNS_1CILi2EEES4_EEES4_EEENS2_IJNS2_IJiiEEENS3_ILi8192EEEEEEEEC2ERKS6_RKS9_:
[----:B------:R-:W-:Y:S01]  /*97d0*/  IADD3 R4, R69, -c[0x0][0x20], RZ ;  /* 0x8000080045047a10 */ /* 0x000fe20007ffe0ff */
[----:B------:R-:W-:Y:S01]  /*97e0*/  IMAD.MOV.U32 R74, RZ, RZ, R6 ;  /* 0x000000ffff4a7224 */ /* 0x000fe200078e0006 */
[----:B------:R-:W-:-:S03]  /*97f0*/  MOV R75, 0x0 ;  /* 0x00000000004b7802 */ /* 0x000fc60000000f00 */
[----:B------:R1:W-:Y:S04]  /*9800*/  STL [R4], R2 ;  /* 0x0000000204007387 */ /* 0x0003e80000100800 */
[----:B------:R1:W-:Y:S01]  /*9810*/  STL [R4+0x4], R3 ;  /* 0x0000040304007387 */ /* 0x0003e20000100800 */
[----:B------:R-:W-:Y:S05]  /*9820*/  RET.REL.NODEC R74 `(_ZN7cutlass13device_kernelIN5flash19enable_sm80_to_sm89INS1_16FlashAttnBwdSm80INS1_25CollectiveMainloopBwdSm80ILi2ELi2EN4cute5tupleIJNS5_1CILi128EEES8_NS7_ILi64EEEEEENS_10bfloat16_tEfNS_4arch4Sm80ELb0ELb1ELb1ELb1ELb0ELb0ELb0ELb0ELi2ELi4ELi4ELi4ELb0EEENS1_21CollectiveEpilogueBwdISA_SB_SD_Li256ELb1ELb0ELi2EEENS1_19SingleTileSchedulerILb1ELb0ELb0ELi128EEEEEEEEEvNT_6ParamsE) ;  /* 0xffff67d04a007950 */ /* 0x000fea0003c3ffff */
        .type           $_ZN7cutlass13device_kernelIN5flash19enable_sm80_to_sm89INS1_16FlashAttnBwdSm80INS1_25CollectiveMainloopBwdSm80ILi2ELi2EN4cute5tupleIJNS5_1CILi128EEES8_NS7_ILi64EEEEEENS_10bfloat16_tEfNS_4arch4Sm80ELb0ELb1ELb1ELb1ELb0ELb0ELb0ELb0ELi2ELi4ELi4ELi4ELb0EEENS1_21CollectiveEpilogueBwdISA_SB_SD_Li256ELb1ELb0ELi2EEENS1_19SingleTileSchedulerILb1ELb0ELb0ELi128EEEEEEEEEvNT_6ParamsE$_ZN4cute3eso3ESOILb1ELb0EJNS_5tupleIJNS2_IJNS_1CILi2EEES4_EEES5_NS3_ILi8EEEEEENS2_IJNS2_IJiNS3_ILi512EEEEEENS2_IJiiEEENS3_ILi1024EEEEEEEEC2ERKS7_RKSC_,@function
        .size           $_ZN7cutlass13device_kernelIN5flash19enable_sm80_to_sm89INS1_16FlashAttnBwdSm80INS1_25CollectiveMainloopBwdSm80ILi2ELi2EN4cute5tupleIJNS5_1CILi128EEES8_NS7_ILi64EEEEEENS_10bfloat16_tEfNS_4arch4Sm80ELb0ELb1ELb1ELb1ELb0ELb0ELb0ELb0ELi2ELi4ELi4ELi4ELb0EEENS1_21CollectiveEpilogueBwdISA_SB_SD_Li256ELb1ELb0ELi2EEENS1_19SingleTileSchedulerILb1ELb0ELb0ELi128EEEEEEEEEvNT_6ParamsE$_ZN4cute3eso3ESOILb1ELb0EJNS_5tupleIJNS2_IJNS_1CILi2EEES4_EEES5_NS3_ILi8EEEEEENS2_IJNS2_IJiNS3_ILi512EEEEEENS2_IJiiEEENS3_ILi1024EEEEEEEEC2ERKS7_RKSC_,($_ZN7cutlass13device_kernelIN5flash19enable_sm80_to_sm89INS1_16FlashAttnBwdSm80INS1_25CollectiveMainloopBwdSm80ILi2ELi2EN4cute5tupleIJNS5_1CILi128EEES8_NS7_ILi64EEEEEENS_10bfloat16_tEfNS_4arch4Sm80ELb0ELb1ELb1ELb1ELb0ELb0ELb0ELb0ELi2ELi4ELi4ELi4ELb0EEENS1_21CollectiveEpilogueBwdISA_SB_SD_Li256ELb1ELb0ELi2EEENS1_19SingleTileSchedulerILb1ELb0ELb0ELi128EEEEEEEEEvNT_6ParamsE$_ZN4cute3eso3ESOILb1ELb0EJNS_5tupleIJNS2_IJNS_1CILi2EEES4_S4_EEES4_NS2_IJNS2_IJS4_S4_EEES4_EEEEEENS2_IJNS2_IJNS3_ILi1EEENS3_ILi512EEEiEEENS3_ILi4096EEENS2_IJNS2_IJiiEEENS3_ILi8192EEEEEEEEEEEC2ERKS8_RKSG_ - $_ZN7cutlass13device_kernelIN5flash19enable_sm80_to_sm89INS1_16FlashAttnBwdSm80INS1_25CollectiveMainloopBwdSm80ILi2ELi2EN4cute5tupleIJNS5_1CILi128EEES8_NS7_ILi64EEEEEENS_10bfloat16_tEfNS_4arch4Sm80ELb0ELb1ELb1ELb1ELb0ELb0ELb0ELb0ELi2ELi4ELi4ELi4ELb0EEENS1_21CollectiveEpilogueBwdISA_SB_SD_Li256ELb1ELb0ELi2EEENS1_19SingleTileSchedulerILb1ELb0ELb0ELi128EEEEEEEEEvNT_6ParamsE$_ZN4cute3eso3ESOILb1ELb0EJNS_5tupleIJNS2_IJNS_1CILi2EEES4_EEES5_NS3_ILi8EEEEEENS2_IJNS2_IJiNS3_ILi512EEEEEENS2_IJiiEEENS3_ILi1024EEEEEEEEC2ERKS7_RKSC_)
$_ZN7cutlass13device_kernelIN5flash19enable_sm80_to_sm89INS1_16FlashAttnBwdSm80INS1_25CollectiveMainloopBwdSm80ILi2ELi2EN4cute5tupleIJNS5_1CILi128EEES8_NS7_ILi64EEEEEENS_10bfloat16_tEfNS_4arch4Sm80ELb0ELb1ELb1ELb1ELb0ELb0ELb0ELb0ELi2ELi4ELi4ELi4ELb0EEENS1_21CollectiveEpilogueBwdISA_SB_SD_Li256ELb1ELb0ELi2EEENS1_19SingleTileSchedulerILb1ELb0ELb0ELi128EEEEEEEEEvNT_6ParamsE$_ZN4cute3eso3ESOILb1ELb0EJNS_5tupleIJNS2_IJNS_1CILi2EEES4_EEES5_NS3_ILi8EEEEEENS2_IJNS2_IJiNS3_ILi512EEEEEENS2_IJiiEEENS3_ILi1024EEEEEEEEC2ERKS7_RKSC_:
[----:B------:R-:W-:Y:S01]  /*9830*/  IADD3 R4, R63, -c[0x0][0x20], RZ ;  /* 0x800008003f047a10 */ /* 0x000fe20007ffe0ff */
[----:B------:R-:W-:Y:S01]  /*9840*/  IMAD.MOV.U32 R16, RZ, RZ, R8 ;  /* 0x000000ffff107224 */ /* 0x000fe200078e0008 */
[----:B------:R-:W-:-:S03]  /*9850*/  MOV R17, 0x0 ;  /* 0x0000000000117802 */ /* 0x000fc60000000f00 */
[----:B------:R1:W-:Y:S04]  /*9860*/  STL [R4], R2 ;  /* 0x0000000204007387 */ /* 0x0003e80000100800 */
[----:B------:R1:W-:Y:S04]  /*9870*/  STL [R4+0x4], R3 ;  /* 0x0000040304007387 */ /* 0x0003e80000100800 */
[----:B------:R1:W-:Y:S01]  /*9880*/  STL [R4+0x8], R5 ;  /* 0x0000080504007387 */ /* 0x0003e20000100800 */
[----:B------:R-:W-:Y:S05]  /*9890*/  RET.REL.NODEC R16 `(_ZN7cutlass13device_kernelIN5flash19enable_sm80_to_sm89INS1_16FlashAttnBwdSm80INS1_25CollectiveMainloopBwdSm80ILi2ELi2EN4cute5tupleIJNS5_1CILi128EEES8_NS7_ILi64EEEEEENS_10bfloat16_tEfNS_4arch4Sm80ELb0ELb1ELb1ELb1ELb0ELb0ELb0ELb0ELi2ELi4ELi4ELi4ELb0EEENS1_21CollectiveEpilogueBwdISA_SB_SD_Li256ELb1ELb0ELi2EEENS1_19SingleTileSchedulerILb1ELb0ELb0ELi128EEEEEEEEEvNT_6ParamsE) ;  /* 0xffff676010007950 */ /* 0x000fea0003c3ffff */
        .type           $_ZN7cutlass13device_kernelIN5flash19enable_sm80_to_sm89INS1_16FlashAttnBwdSm80INS1_25CollectiveMainloopBwdSm80ILi2ELi2EN4cute5tupleIJNS5_1CILi128EEES8_NS7_ILi64EEEEEENS_10bfloat16_tEfNS_4arch4Sm80ELb0ELb1ELb1ELb1ELb0ELb0ELb0ELb0ELi2ELi4ELi4ELi4ELb0EEENS1_21CollectiveEpilogueBwdISA_SB_SD_Li256ELb1ELb0ELi2EEENS1_19SingleTileSchedulerILb1ELb0ELb0ELi128EEEEEEEEEvNT_6ParamsE$_ZN4cute3eso3ESOILb1ELb0EJNS_5tupleIJNS2_IJNS_1CILi2EEES4_S4_EEES4_NS2_IJNS2_IJS4_S4_EEES4_EEEEEENS2_IJNS2_IJNS3_ILi1EEENS3_ILi512EEEiEEENS3_ILi4096EEENS2_IJNS2_IJiiEEENS3_ILi8192EEEEEEEEEEEC2ERKS8_RKSG_,@function
        .size           $_ZN7cutlass13device_kernelIN5flash19enable_sm80_to_sm89INS1_16FlashAttnBwdSm80INS1_25CollectiveMainloopBwdSm80ILi2ELi2EN4cute5tupleIJNS5_1CILi128EEES8_NS7_ILi64EEEEEENS_10bfloat16_tEfNS_4arch4Sm80ELb0ELb1ELb1ELb1ELb0ELb0ELb0ELb0ELi2ELi4ELi4ELi4ELb0EEENS1_21CollectiveEpilogueBwdISA_SB_SD_Li256ELb1ELb0ELi2EEENS1_19SingleTileSchedulerILb1ELb0ELb0ELi128EEEEEEEEEvNT_6ParamsE$_ZN4cute3eso3ESOILb1ELb0EJNS_5tupleIJNS2_IJNS_1CILi2EEES4_S4_EEES4_NS2_IJNS2_IJS4_S4_EEES4_EEEEEENS2_IJNS2_IJNS3_ILi1EEENS3_ILi512EEEiEEENS3_ILi4096EEENS2_IJNS2_IJiiEEENS3_ILi8192EEEEEEEEEEEC2ERKS8_RKSG_,($_ZN7cutlass13device_kernelIN5flash19enable_sm80_to_sm89INS1_16FlashAttnBwdSm80INS1_25CollectiveMainloopBwdSm80ILi2ELi2EN4cute5tupleIJNS5_1CILi128EEES8_NS7_ILi64EEEEEENS_10bfloat16_tEfNS_4arch4Sm80ELb0ELb1ELb1ELb1ELb0ELb0ELb0ELb0ELi2ELi4ELi4ELi4ELb0EEENS1_21CollectiveEpilogueBwdISA_SB_SD_Li256ELb1ELb0ELi2EEENS1_19SingleTileSchedulerILb1ELb0ELb0ELi128EEEEEEEEEvNT_6ParamsE$_ZN4cute3eso3ESOILb1ELb0EJNS_5tupleIJNS2_IJNS_1CILi2EEES4_S4_EEES4_NS2_IJS4_S4_EEEEEENS2_IJNS2_IJNS3_ILi1EEENS3_ILi512EEEiEEENS3_ILi4096EEENS2_IJiiEEEEEEEEC2ERKS7_RKSD_ - $_ZN7cutlass13device_kernelIN5flash19enable_sm80_to_sm89INS1_16FlashAttnBwdSm80INS1_25CollectiveMainloopBwdSm80ILi2ELi2EN4cute5tupleIJNS5_1CILi128EEES8_NS7_ILi64EEEEEENS_10bfloat16_tEfNS_4arch4Sm80ELb0ELb1ELb1ELb1ELb0ELb0ELb0ELb0ELi2ELi4ELi4ELi4ELb0EEENS1_21CollectiveEpilogueBwdISA_SB_SD_Li256ELb1ELb0ELi2EEENS1_19SingleTileSchedulerILb1ELb0ELb0ELi128EEEEEEEEEvNT_6ParamsE$_ZN4cute3eso3ESOILb1ELb0EJNS_5tupleIJNS2_IJNS_1CILi2EEES4_S4_EEES4_NS2_IJNS2_IJS4_S4_EEES4_EEEEEENS2_IJNS2_IJNS3_ILi1EEENS3_ILi512EEEiEEENS3_ILi4096EEENS2_IJNS2_IJiiEEENS3_ILi8192EEEEEEEEEEEC2ERKS8_RKSG_)
$_ZN7cutlass13device_kernelIN5flash19enable_sm80_to_sm89INS1_16FlashAttnBwdSm80INS1_25CollectiveMainloopBwdSm80ILi2ELi2EN4cute5tupleIJNS5_1CILi128EEES8_NS7_ILi64EEEEEENS_10bfloat16_tEfNS_4arch4Sm80ELb0ELb1ELb1ELb1ELb0ELb0ELb0ELb0ELi2ELi4ELi4ELi4ELb0EEENS1_21CollectiveEpilogueBwdISA_SB_SD_Li256ELb1ELb0ELi2EEENS1_19SingleTileSchedulerILb1ELb0ELb0ELi128EEEEEEEEEvNT_6ParamsE$_ZN4cute3eso3ESOILb1ELb0EJNS_5tupleIJNS2_IJNS_1CILi2EEES4_S4_EEES4_NS2_IJNS2_IJS4_S4_EEES4_EEEEEENS2_IJNS2_IJNS3_ILi1EEENS3_ILi512EEEiEEENS3_ILi4096EEENS2_IJNS2_IJiiEEENS3_ILi8192EEEEEEEEEEEC2ERKS8_RKSG_:
[----:B------:R-:W-:Y:S01]  /*98a0*/  IADD3 R4, R63, -c[0x0][0x20], RZ ;  /* 0x800008003f047a10 */ /* 0x000fe20007ffe0ff */
[----:B------:R-:W-:Y:S01]  /*98b0*/  IMAD.MOV.U32 R74, RZ, RZ, R8 ;  /* 0x000000ffff4a7224 */ /* 0x000fe200078e0008 */
[----:B------:R-:W-:-:S03]  /*98c0*/  MOV R75, 0x0 ;  /* 0x00000000004b7802 */ /* 0x000fc60000000f00 */
[----:B------:R1:W-:Y:S04]  /*98d0*/  STL [R4], R2 ;  /* 0x0000000204007387 */ /* 0x0003e80000100800 */
[----:B------:R1:W-:Y:S04]  /*98e0*/  STL [R4+0x4], R3 ;  /* 0x0000040304007387 */ /* 0x0003e80000100800 */
[----:B------:R1:W-:Y:S01]  /*98f0*/  STL [R4+0x8], R5 ;  /* 0x0000080504007387 */ /* 0x0003e20000100800 */
[----:B------:R-:W-:Y:S05]  /*9900*/  RET.REL.NODEC R74 `(_ZN7cutlass13device_kernelIN5flash19enable_sm80_to_sm89INS1_16FlashAttnBwdSm80INS1_25CollectiveMainloopBwdSm80ILi2ELi2EN4cute5tupleIJNS5_1CILi128EEES8_NS7_ILi64EEEEEENS_10bfloat16_tEfNS_4arch4Sm80ELb0ELb1ELb1ELb1ELb0ELb0ELb0ELb0ELi2ELi4ELi4ELi4ELb0EEENS1_21CollectiveEpilogueBwdISA_SB_SD_Li256ELb1ELb0ELi2EEENS1_19SingleTileSchedulerILb1ELb0ELb0ELi128EEEEEEEEEvNT_6ParamsE) ;  /* 0xffff66f04a007950 */ /* 0x000fea0003c3ffff */
        .type           $_ZN7cutlass13device_kernelIN5flash19enable_sm80_to_sm89INS1_16FlashAttnBwdSm80INS1_25CollectiveMainloopBwdSm80ILi2ELi2EN4cute5tupleIJNS5_1CILi128EEES8_NS7_ILi64EEEEEENS_10bfloat16_tEfNS_4arch4Sm80ELb0ELb1ELb1ELb1ELb0ELb0ELb0ELb0ELi2ELi4ELi4ELi4ELb0EEENS1_21CollectiveEpilogueBwdISA_SB_SD_Li256ELb1ELb0ELi2EEENS1_19SingleTileSchedulerILb1ELb0ELb0ELi128EEEEEEEEEvNT_6ParamsE$_ZN4cute3eso3ESOILb1ELb0EJNS_5tupleIJNS2_IJNS_1CILi2EEES4_S4_EEES4_NS2_IJS4_S4_EEEEEENS2_IJNS2_IJNS3_ILi1EEENS3_ILi512EEEiEEENS3_ILi4096EEENS2_IJiiEEEEEEEEC2ERKS7_RKSD_,@function
        .size           $_ZN7cutlass13device_kernelIN5flash19enable_sm80_to_sm89INS1_16FlashAttnBwdSm80INS1_25CollectiveMainloopBwdSm80ILi2ELi2EN4cute5tupleIJNS5_1CILi128EEES8_NS7_ILi64EEEEEENS_10bfloat16_tEfNS_4arch4Sm80ELb0ELb1ELb1ELb1ELb0ELb0ELb0ELb0ELi2ELi4ELi4ELi4ELb0EEENS1_21CollectiveEpilogueBwdISA_SB_SD_Li256ELb1ELb0ELi2EEENS1_19SingleTileSchedulerILb1ELb0ELb0ELi128EEEEEEEEEvNT_6ParamsE$_ZN4cute3eso3ESOILb1ELb0EJNS_5tupleIJNS2_IJNS_1CILi2EEES4_S4_EEES4_NS2_IJS4_S4_EEEEEENS2_IJNS2_IJNS3_ILi1EEENS3_ILi512EEEiEEENS3_ILi4096EEENS2_IJiiEEEEEEEEC2ERKS7_RKSD_,($_ZN7cutlass13device_kernelIN5flash19enable_sm80_to_sm89INS1_16FlashAttnBwdSm80INS1_25CollectiveMainloopBwdSm80ILi2ELi2EN4cute5tupleIJNS5_1CILi128EEES8_NS7_ILi64EEEEEENS_10bfloat16_tEfNS_4arch4Sm80ELb0ELb1ELb1ELb1ELb0ELb0ELb0ELb0ELi2ELi4ELi4ELi4ELb0EEENS1_21CollectiveEpilogueBwdISA_SB_SD_Li256ELb1ELb0ELi2EEENS1_19SingleTileSchedulerILb1ELb0ELb0ELi128EEEEEEEEEvNT_6ParamsE$_ZN4cute3eso3ESOILb1ELb0EJNS_5tupleIJNS2_IJNS_1CILi8EEENS3_ILi1EEEEEENS2_IJNS3_ILi2EEEEEEEEENS2_IJNS2_IJS5_NS3_ILi0EEEEEENS2_IJiEEEEEEEEC2ERKS9_RKSD_ - $_ZN7cutlass13device_kernelIN5flash19enable_sm80_to_sm89INS1_16FlashAttnBwdSm80INS1_25CollectiveMainloopBwdSm80ILi2ELi2EN4cute5tupleIJNS5_1CILi128EEES8_NS7_ILi64EEEEEENS_10bfloat16_tEfNS_4arch4Sm80ELb0ELb1ELb1ELb1ELb0ELb0ELb0ELb0ELi2ELi4ELi4ELi4ELb0EEENS1_21CollectiveEpilogueBwdISA_SB_SD_Li256ELb1ELb0ELi2EEENS1_19SingleTileSchedulerILb1ELb0ELb0ELi128EEEEEEEEEvNT_6ParamsE$_ZN4cute3eso3ESOILb1ELb0EJNS_5tupleIJNS2_IJNS_1CILi2EEES4_S4_EEES4_NS2_IJS4_S4_EEEEEENS2_IJNS2_IJNS3_ILi1EEENS3_ILi512EEEiEEENS3_ILi4096EEENS2_IJiiEEEEEEEEC2ERKS7_RKSD_)
$_ZN7cutlass13device_kernelIN5flash19enable_sm80_to_sm89INS1_16FlashAttnBwdSm80INS1_25CollectiveMainloopBwdSm80ILi2ELi2EN4cute5tupleIJNS5_1CILi128EEES8_NS7_ILi64EEEEEENS_10bfloat16_tEfNS_4arch4Sm80ELb0ELb1ELb1ELb1ELb0ELb0ELb0ELb0ELi2ELi4ELi4ELi4ELb0EEENS1_21CollectiveEpilogueBwdISA_SB_SD_Li256ELb1ELb0ELi2EEENS1_19SingleTileSchedulerILb1ELb0ELb0ELi128EEEEEEEEEvNT_6ParamsE$_ZN4cute3eso3ESOILb1ELb0EJNS_5tupleIJNS2_IJNS_1CILi2EEES4_S4_EEES4_NS2_IJS4_S4_EEEEEENS2_IJNS2_IJNS3_ILi1EEENS3_ILi512EEEiEEENS3_ILi4096EEENS2_IJiiEEEEEEEEC2ERKS7_RKSD_:
[----:B------:R-:W-:Y:S01]  /*9910*/  IADD3 R4, R25, -c[0x0][0x20], RZ ;  /* 0x8000080019047a10 */ /* 0x000fe20007ffe0ff */
[----:B------:R-:W-:Y:S01]  /*9920*/  IMAD.MOV.U32 R66, RZ, RZ, R8 ;  /* 0x000000ffff427224 */ /* 0x000fe200078e0008 */
[----:B------:R-:W-:-:S03]  /*9930*/  MOV R67, 0x0 ;  /* 0x0000000000437802 */ /* 0x000fc60000000f00 */
[----:B------:R1:W-:Y:S04]  /*9940*/  STL [R4], R2 ;  /* 0x0000000204007387 */ /* 0x0003e80000100800 */
[----:B------:R1:W-:Y:S04]  /*9950*/  STL [R4+0x4], R3 ;  /* 0x0000040304007387 */ /* 0x0003e80000100800 */
[----:B------:R1:W-:Y:S01]  /*9960*/  STL [R4+0x8], R5 ;  /* 0x0000080504007387 */ /* 0x0003e20000100800 */
[----:B------:R-:W-:Y:S05]  /*9970*/  RET.REL.NODEC R66 `(_ZN7cutlass13device_kernelIN5flash19enable_sm80_to_sm89INS1_16FlashAttnBwdSm80INS1_25CollectiveMainloopBwdSm80ILi2ELi2EN4cute5tupleIJNS5_1CILi128EEES8_NS7_ILi64EEEEEENS_10bfloat16_tEfNS_4arch4Sm80ELb0ELb1ELb1ELb1ELb0ELb0ELb0ELb0ELi2ELi4ELi4ELi4ELb0EEENS1_21CollectiveEpilogueBwdISA_SB_SD_Li256ELb1ELb0ELi2EEENS1_19SingleTileSchedulerILb1ELb0ELb0ELi128EEEEEEEEEvNT_6ParamsE) ;  /* 0xffff668042007950 */ /* 0x000fea0003c3ffff */
        .type           $_ZN7cutlass13device_kernelIN5flash19enable_sm80_to_sm89INS1_16FlashAttnBwdSm80INS1_25CollectiveMainloopBwdSm80ILi2ELi2EN4cute5tupleIJNS5_1CILi128EEES8_NS7_ILi64EEEEEENS_10bfloat16_tEfNS_4arch4Sm80ELb0ELb1ELb1ELb1ELb0ELb0ELb0ELb0ELi2ELi4ELi4ELi4ELb0EEENS1_21CollectiveEpilogueBwdISA_SB_SD_Li256ELb1ELb0ELi2EEENS1_19SingleTileSchedulerILb1ELb0ELb0ELi128EEEEEEEEEvNT_6ParamsE$_ZN4cute3eso3ESOILb1ELb0EJNS_5tupleIJNS2_IJNS_1CILi8EEENS3_ILi1EEEEEENS2_IJNS3_ILi2EEEEEEEEENS2_IJNS2_IJS5_NS3_ILi0EEEEEENS2_IJiEEEEEEEEC2ERKS9_RKSD_,@function
        .size           $_ZN7cutlass13device_kernelIN5flash19enable_sm80_to_sm89INS1_16FlashAttnBwdSm80INS1_25CollectiveMainloopBwdSm80ILi2ELi2EN4cute5tupleIJNS5_1CILi128EEES8_NS7_ILi64EEEEEENS_10bfloat16_tEfNS_4arch4Sm80ELb0ELb1ELb1ELb1ELb0ELb0ELb0ELb0ELi2ELi4ELi4ELi4ELb0EEENS1_21CollectiveEpilogueBwdISA_SB_SD_Li256ELb1ELb0ELi2EEENS1_19SingleTileSchedulerILb1ELb0ELb0ELi128EEEEEEEEEvNT_6ParamsE$_ZN4cute3eso3ESOILb1ELb0EJNS_5tupleIJNS2_IJNS_1CILi8EEENS3_ILi1EEEEEENS2_IJNS3_ILi2EEEEEEEEENS2_IJNS2_IJS5_NS3_ILi0EEEEEENS2_IJiEEEEEEEEC2ERKS9_RKSD_,($_ZN7cutlass13device_kernelIN5flash19enable_sm80_to_sm89INS1_16FlashAttnBwdSm80INS1_25CollectiveMainloopBwdSm80ILi2ELi2EN4cute5tupleIJNS5_1CILi128EEES8_NS7_ILi64EEEEEENS_10bfloat16_tEfNS_4arch4Sm80ELb0ELb1ELb1ELb1ELb0ELb0ELb0ELb0ELi2ELi4ELi4ELi4ELb0EEENS1_21CollectiveEpilogueBwdISA_SB_SD_Li256ELb1ELb0ELi2EEENS1_19SingleTileSchedulerILb1ELb0ELb0ELi128EEEEEEEEEvNT_6ParamsE$_ZN4cute3eso3ESOILb1ELb0EJNS_5tupleIJNS2_IJNS_1CILi8EEENS3_ILi1EEEEEENS3_ILi2EEEEEENS2_IJNS2_IJS5_NS3_ILi0EEEEEEiEEEEEC2ERKS8_RKSB_ - $_ZN7cutlass13device_kernelIN5flash19enable_sm80_to_sm89INS1_16FlashAttnBwdSm80INS1_25CollectiveMainloopBwdSm80ILi2ELi2EN4cute5tupleIJNS5_1CILi128EEES8_NS7_ILi64EEEEEENS_10bfloat16_tEfNS_4arch4Sm80ELb0ELb1ELb1ELb1ELb0ELb0ELb0ELb0ELi2ELi4ELi4ELi4ELb0EEENS1_21CollectiveEpilogueBwdISA_SB_SD_Li256ELb1ELb0ELi2EEENS1_19SingleTileSchedulerILb1ELb0ELb0ELi128EEEEEEEEEvNT_6ParamsE$_ZN4cute3eso3ESOILb1ELb0EJNS_5tupleIJNS2_IJNS_1CILi8EEENS3_ILi1EEEEEENS2_IJNS3_ILi2EEEEEEEEENS2_IJNS2_IJS5_NS3_ILi0EEEEEENS2_IJiEEEEEEEEC2ERKS9_RKSD_)
$_ZN7cutlass13device_kernelIN5flash19enable_sm80_to_sm89INS1_16FlashAttnBwdSm80INS1_25CollectiveMainloopBwdSm80ILi2ELi2EN4cute5tupleIJNS5_1CILi128EEES8_NS7_ILi64EEEEEENS_10bfloat16_tEfNS_4arch4Sm80ELb0ELb1ELb1ELb1ELb0ELb0ELb0ELb0ELi2ELi4ELi4ELi4ELb0EEENS1_21CollectiveEpilogueBwdISA_SB_SD_Li256ELb1ELb0ELi2EEENS1_19SingleTileSchedulerILb1ELb0ELb0ELi128EEEEEEEEEvNT_6ParamsE$_ZN4cute3eso3ESOILb1ELb0EJNS_5tupleIJNS2_IJNS_1CILi8EEENS3_ILi1EEEEEENS2_IJNS3_ILi2EEEEEEEEENS2_IJNS2_IJS5_NS3_ILi0EEEEEENS2_IJiEEEEEEEEC2ERKS9_RKSD_:
[----:B------:R-:W-:Y:S02]  /*9980*/  IADD3 R2, R70, -c[0x0][0x20], RZ ;  /* 0x8000080046027a10 */ /* 0x000fe40007ffe0ff */
[----:B------:R-:W-:-:S03]  /*9990*/  MOV R9, 0x0 ;  /* 0x0000000000097802 */ /* 0x000fc60000000f00 */
[----:B------:R1:W-:Y:S01]  /*99a0*/  STL [R2], R3 ;  /* 0x0000000302007387 */ /* 0x0003e20000100800 */
[----:B------:R-:W-:Y:S05]  /*99b0*/  RET.REL.NODEC R8 `(_ZN7cutlass13device_kernelIN5flash19enable_sm80_to_sm89INS1_16FlashAttnBwdSm80INS1_25CollectiveMainloopBwdSm80ILi2ELi2EN4cute5tupleIJNS5_1CILi128EEES8_NS7_ILi64EEEEEENS_10bfloat16_tEfNS_4arch4Sm80ELb0ELb1ELb1ELb1ELb0ELb0ELb0ELb0ELi2ELi4ELi4ELi4ELb0EEENS1_21CollectiveEpilogueBwdISA_SB_SD_Li256ELb1ELb0ELi2EEENS1_19SingleTileSchedulerILb1ELb0ELb0ELi128EEEEEEEEEvNT_6ParamsE) ;  /* 0xffff664008007950 */ /* 0x000fea0003c3ffff */
        .type           $_ZN7cutlass13device_kernelIN5flash19enable_sm80_to_sm89INS1_16FlashAttnBwdSm80INS1_25CollectiveMainloopBwdSm80ILi2ELi2EN4cute5tupleIJNS5_1CILi128EEES8_NS7_ILi64EEEEEENS_10bfloat16_tEfNS_4arch4Sm80ELb0ELb1ELb1ELb1ELb0ELb0ELb0ELb0ELi2ELi4ELi4ELi4ELb0EEENS1_21CollectiveEpilogueBwdISA_SB_SD_Li256ELb1ELb0ELi2EEENS1_19SingleTileSchedulerILb1ELb0ELb0ELi128EEEEEEEEEvNT_6ParamsE$_ZN4cute3eso3ESOILb1ELb0EJNS_5tupleIJNS2_IJNS_1CILi8EEENS3_ILi1EEEEEENS3_ILi2EEEEEENS2_IJNS2_IJS5_NS3_ILi0EEEEEEiEEEEEC2ERKS8_RKSB_,@function
        .size           $_ZN7cutlass13device_kernelIN5flash19enable_sm80_to_sm89INS1_16FlashAttnBwdSm80INS1_25CollectiveMainloopBwdSm80ILi2ELi2EN4cute5tupleIJNS5_1CILi128EEES8_NS7_ILi64EEEEEENS_10bfloat16_tEfNS_4arch4Sm80ELb0ELb1ELb1ELb1ELb0ELb0ELb0ELb0ELi2ELi4ELi4ELi4ELb0EEENS1_21CollectiveEpilogueBwdISA_SB_SD_Li256ELb1ELb0ELi2EEENS1_19SingleTileSchedulerILb1ELb0ELb0ELi128EEEEEEEEEvNT_6ParamsE$_ZN4cute3eso3ESOILb1ELb0EJNS_5tupleIJNS2_IJNS_1CILi8EEENS3_ILi1EEEEEENS3_ILi2EEEEEENS2_IJNS2_IJS5_NS3_ILi0EEEEEEiEEEEEC2ERKS8_RKSB_,($_ZN7cutlass13device_kernelIN5flash19enable_sm80_to_sm89INS1_16FlashAttnBwdSm80INS1_25CollectiveMainloopBwdSm80ILi2ELi2EN4cute5tupleIJNS5_1CILi128EEES8_NS7_ILi64EEEEEENS_10bfloat16_tEfNS_4arch4Sm80ELb0ELb1ELb1ELb1ELb0ELb0ELb0ELb0ELi2ELi4ELi4ELi4ELb0EEENS1_21CollectiveEpilogueBwdISA_SB_SD_Li256ELb1ELb0ELi2EEENS1_19SingleTileSchedulerILb1ELb0ELb0ELi128EEEEEEEEEvNT_6ParamsE$_ZN4cute3eso3ESOILb1ELb0EJNS_5tupleIJNS2_IJNS_1CILi8EEENS3_ILi1EEEEEENS3_ILi2EEENS2_IJS7_S7_EEEEEENS2_IJNS2_IJS5_NS3_ILi0EEEEEENS3_ILi4096EEENS2_IJiiEEEEEEEEC2ERKS9_RKSE_ - $_ZN7cutlass13device_kernelIN5flash19enable_sm80_to_sm89INS1_16FlashAttnBwdSm80INS1_25CollectiveMainloopBwdSm80ILi2ELi2EN4cute5tupleIJNS5_1CILi128EEES8_NS7_ILi64EEEEEENS_10bfloat16_tEfNS_4arch4Sm80ELb0ELb1ELb1ELb1ELb0ELb0ELb0ELb0ELi2ELi4ELi4ELi4ELb0EEENS1_21CollectiveEpilogueBwdISA_SB_SD_Li256ELb1ELb0ELi2EEENS1_19SingleTileSchedulerILb1ELb0ELb0ELi128EEEEEEEEEvNT_6ParamsE$_ZN4cute3eso3ESOILb1ELb0EJNS_5tupleIJNS2_IJNS_1CILi8EEENS3_ILi1EEEEEENS3_ILi2EEEEEENS2_IJNS2_IJS5_NS3_ILi0EEEEEEiEEEEEC2ERKS8_RKSB_)
$_ZN7cutlass13device_kernelIN5flash19enable_sm80_to_sm89INS1_16FlashAttnBwdSm80INS1_25CollectiveMainloopBwdSm80ILi2ELi2EN4cute5tupleIJNS5_1CILi128EEES8_NS7_ILi64EEEEEENS_10bfloat16_tEfNS_4arch4Sm80ELb0ELb1ELb1ELb1ELb0ELb0ELb0ELb0ELi2ELi4ELi4ELi4ELb0EEENS1_21CollectiveEpilogueBwdISA_SB_SD_Li256ELb1ELb0ELi2EEENS1_19SingleTileSchedulerILb1ELb0ELb0ELi128EEEEEEEEEvNT_6ParamsE$_ZN4cute3eso3ESOILb1ELb0EJNS_5tupleIJNS2_IJNS_1CILi8EEENS3_ILi1EEEEEENS3_ILi2EEEEEENS2_IJNS2_IJS5_NS3_ILi0EEEEEEiEEEEEC2ERKS8_RKSB_:
[----:B------:R-:W-:Y:S02]  /*99c0*/  IADD3 R2, R70, -c[0x0][0x20], RZ ;  /* 0x8000080046027a10 */ /* 0x000fe40007ffe0ff */
[----:B------:R-:W-:-:S03]  /*99d0*/  MOV R9, 0x0 ;  /* 0x0000000000097802 */ /* 0x000fc60000000f00 */
[----:B------:R1:W-:Y:S01]  /*99e0*/  STL [R2], R3 ;  /* 0x0000000302007387 */ /* 0x0003e20000100800 */
[----:B------:R-:W-:Y:S05]  /*99f0*/  RET.REL.NODEC R8 `(_ZN7cutlass13device_kernelIN5flash19enable_sm80_to_sm89INS1_16FlashAttnBwdSm80INS1_25CollectiveMainloopBwdSm80ILi2ELi2EN4cute5tupleIJNS5_1CILi128EEES8_NS7_ILi64EEEEEENS_10bfloat16_tEfNS_4arch4Sm80ELb0ELb1ELb1ELb1ELb0ELb0ELb0ELb0ELi2ELi4ELi4ELi4ELb0EEENS1_21CollectiveEpilogueBwdISA_SB_SD_Li256ELb1ELb0ELi2EEENS1_19SingleTileSchedulerILb1ELb0ELb0ELi128EEEEEEEEEvNT_6ParamsE) ;  /* 0xffff660008007950 */ /* 0x000fea0003c3ffff */
        .type           $_ZN7cutlass13device_kernelIN5flash19enable_sm80_to_sm89INS1_16FlashAttnBwdSm80INS1_25CollectiveMainloopBwdSm80ILi2ELi2EN4cute5tupleIJNS5_1CILi128EEES8_NS7_ILi64EEEEEENS_10bfloat16_tEfNS_4arch4Sm80ELb0ELb1ELb1ELb1ELb0ELb0ELb0ELb0ELi2ELi4ELi4ELi4ELb0EEENS1_21CollectiveEpilogueBwdISA_SB_SD_Li256ELb1ELb0ELi2EEENS1_19SingleTileSchedulerILb1ELb0ELb0ELi128EEEEEEEEEvNT_6ParamsE$_ZN4cute3eso3ESOILb1ELb0EJNS_5tupleIJNS2_IJNS_1CILi8EEENS3_ILi1EEEEEENS3_ILi2EEENS2_IJS7_S7_EEEEEENS2_IJNS2_IJS5_NS3_ILi0EEEEEENS3_ILi4096EEENS2_IJiiEEEEEEEEC2ERKS9_RKSE_,@function
        .size           $_ZN7cutlass13device_kernelIN5flash19enable_sm80_to_sm89INS1_16FlashAttnBwdSm80INS1_25CollectiveMainloopBwdSm80ILi2ELi2EN4cute5tupleIJNS5_1CILi128EEES8_NS7_ILi64EEEEEENS_10bfloat16_tEfNS_4arch4Sm80ELb0ELb1ELb1ELb1ELb0ELb0ELb0ELb0ELi2ELi4ELi4ELi4ELb0EEENS1_21CollectiveEpilogueBwdISA_SB_SD_Li256ELb1ELb0ELi2EEENS1_19SingleTileSchedulerILb1ELb0ELb0ELi128EEEEEEEEEvNT_6ParamsE$_ZN4cute3eso3ESOILb1ELb0EJNS_5tupleIJNS2_IJNS_1CILi8EEENS3_ILi1EEEEEENS3_ILi2EEENS2_IJS7_S7_EEEEEENS2_IJNS2_IJS5_NS3_ILi0EEEEEENS3_ILi4096EEENS2_IJiiEEEEEEEEC2ERKS9_RKSE_,($_ZN7cutlass13device_kernelIN5flash19enable_sm80_to_sm89INS1_16FlashAttnBwdSm80INS1_25CollectiveMainloopBwdSm80ILi2ELi2EN4cute5tupleIJNS5_1CILi128EEES8_NS7_ILi64EEEEEENS_10bfloat16_tEfNS_4arch4Sm80ELb0ELb1ELb1ELb1ELb0ELb0ELb0ELb0ELi2ELi4ELi4ELi4ELb0EEENS1_21CollectiveEpilogueBwdISA_SB_SD_Li256ELb1ELb0ELi2EEENS1_19SingleTileSchedulerILb1ELb0ELb0ELi128EEEEEEEEEvNT_6ParamsE$_ZN4cute3eso3ESOILb1ELb0EJNS_5tupleIJNS2_IJNS_1CILi8EEENS3_ILi1EEEEEENS3_ILi2EEES4_EEENS2_IJNS2_IJS5_NS3_ILi0EEEEEEiNS3_ILi1024EEEEEEEEC2ERKS8_RKSC_ - $_ZN7cutlass13device_kernelIN5flash19enable_sm80_to_sm89INS1_16FlashAttnBwdSm80INS1_25CollectiveMainloopBwdSm80ILi2ELi2EN4cute5tupleIJNS5_1CILi128EEES8_NS7_ILi64EEEEEENS_10bfloat16_tEfNS_4arch4Sm80ELb0ELb1ELb1ELb1ELb0ELb0ELb0ELb0ELi2ELi4ELi4ELi4ELb0EEENS1_21CollectiveEpilogueBwdISA_SB_SD_Li256ELb1ELb0ELi2EEENS1_19SingleTileSchedulerILb1ELb0ELb0ELi128EEEEEEEEEvNT_6ParamsE$_ZN4cute3eso3ESOILb1ELb0EJNS_5tupleIJNS2_IJNS_1CILi8EEENS3_ILi1EEEEEENS3_ILi2EEENS2_IJS7_S7_EEEEEENS2_IJNS2_IJS5_NS3_ILi0EEEEEENS3_ILi4096EEENS2_IJiiEEEEEEEEC2ERKS9_RKSE_)
$_ZN7cutlass13device_kernelIN5flash19enable_sm80_to_sm89INS1_16FlashAttnBwdSm80INS1_25CollectiveMainloopBwdSm80ILi2ELi2EN4cute5tupleIJNS5_1CILi128EEES8_NS7_ILi64EEEEEENS_10bfloat16_tEfNS_4arch4Sm80ELb0ELb1ELb1ELb1ELb0ELb0ELb0ELb0ELi2ELi4ELi4ELi4ELb0EEENS1_21CollectiveEpilogueBwdISA_SB_SD_Li256ELb1ELb0ELi2EEENS1_19SingleTileSchedulerILb1ELb0ELb0ELi128EEEEEEEEEvNT_6ParamsE$_ZN4cute3eso3ESOILb1ELb0EJNS_5tupleIJNS2_IJNS_1CILi8EEENS3_ILi1EEEEEENS3_ILi2EEENS2_IJS7_S7_EEEEEENS2_IJNS2_IJS5_NS3_ILi0EEEEEENS3_ILi4096EEENS2_IJiiEEEEEEEEC2ERKS9_RKSE_:
[----:B------:R-:W-:Y:S01]  /*9a00*/  IADD3 R3, R25, -c[0x0][0x20], RZ ;  /* 0x8000080019037a10 */ /* 0x000fe20007ffe0ff */
[----:B------:R-:W-:Y:S01]  /*9a10*/  IMAD.MOV.U32 R16, RZ, RZ, R6 ;  /* 0x000000ffff107224 */ /* 0x000fe200078e0006 */
[----:B------:R-:W-:-:S03]  /*9a20*/  MOV R17, 0x0 ;  /* 0x0000000000117802 */ /* 0x000fc60000000f00 */
[----:B------:R1:W-:Y:S04]  /*9a30*/  STL [R3], R2 ;  /* 0x0000000203007387 */ /* 0x0003e80000100800 */
[----:B------:R1:W-:Y:S01]  /*9a40*/  STL [R3+0x4], R8 ;  /* 0x0000040803007387 */ /* 0x0003e20000100800 */
[----:B------:R-:W-:Y:S05]  /*9a50*/  RET.REL.NODEC R16 `(_ZN7cutlass13device_kernelIN5flash19enable_sm80_to_sm89INS1_16FlashAttnBwdSm80INS1_25CollectiveMainloopBwdSm80ILi2ELi2EN4cute5tupleIJNS5_1CILi128EEES8_NS7_ILi64EEEEEENS_10bfloat16_tEfNS_4arch4Sm80ELb0ELb1ELb1ELb1ELb0ELb0ELb0ELb0ELi2ELi4ELi4ELi4ELb0EEENS1_21CollectiveEpilogueBwdISA_SB_SD_Li256ELb1ELb0ELi2EEENS1_19SingleTileSchedulerILb1ELb0ELb0ELi128EEEEEEEEEvNT_6ParamsE) ;  /* 0xffff65a010007950 */ /* 0x000fea0003c3ffff */
        .type           $_ZN7cutlass13device_kernelIN5flash19enable_sm80_to_sm89INS1_16FlashAttnBwdSm80INS1_25CollectiveMainloopBwdSm80ILi2ELi2EN4cute5tupleIJNS5_1CILi128EEES8_NS7_ILi64EEEEEENS_10bfloat16_tEfNS_4arch4Sm80ELb0ELb1ELb1ELb1ELb0ELb0ELb0ELb0ELi2ELi4ELi4ELi4ELb0EEENS1_21CollectiveEpilogueBwdISA_SB_SD_Li256ELb1ELb0ELi2EEENS1_19SingleTileSchedulerILb1ELb0ELb0ELi128EEEEEEEEEvNT_6ParamsE$_ZN4cute3eso3ESOILb1ELb0EJNS_5tupleIJNS2_IJNS_1CILi8EEENS3_ILi1EEEEEENS3_ILi2EEES4_EEENS2_IJNS2_IJS5_NS3_ILi0EEEEEEiNS3_ILi1024EEEEEEEEC2ERKS8_RKSC_,@function
        .size           $_ZN7cutlass13device_kernelIN5flash19enable_sm80_to_sm89INS1_16FlashAttnBwdSm80INS1_25CollectiveMainloopBwdSm80ILi2ELi2EN4cute5tupleIJNS5_1CILi128EEES8_NS7_ILi64EEEEEENS_10bfloat16_tEfNS_4arch4Sm80ELb0ELb1ELb1ELb1ELb0ELb0ELb0ELb0ELi2ELi4ELi4ELi4ELb0EEENS1_21CollectiveEpilogueBwdISA_SB_SD_Li256ELb1ELb0ELi2EEENS1_19SingleTileSchedulerILb1ELb0ELb0ELi128EEEEEEEEEvNT_6ParamsE$_ZN4cute3eso3ESOILb1ELb0EJNS_5tupleIJNS2_IJNS_1CILi8EEENS3_ILi1EEEEEENS3_ILi2EEES4_EEENS2_IJNS2_IJS5_NS3_ILi0EEEEEEiNS3_ILi1024EEEEEEEEC2ERKS8_RKSC_,($_ZN7cutlass13device_kernelIN5flash19enable_sm80_to_sm89INS1_16FlashAttnBwdSm80INS1_25CollectiveMainloopBwdSm80ILi2ELi2EN4cute5tupleIJNS5_1CILi128EEES8_NS7_ILi64EEEEEENS_10bfloat16_tEfNS_4arch4Sm80ELb0ELb1ELb1ELb1ELb0ELb0ELb0ELb0ELi2ELi4ELi4ELi4ELb0EEENS1_21CollectiveEpilogueBwdISA_SB_SD_Li256ELb1ELb0ELi2EEENS1_19SingleTileSchedulerILb1ELb0ELb0ELi128EEEEEEEEEvNT_6ParamsE$_ZN4cute3eso3ESOILb1ELb0EJNS_5tupleIJNS2_IJNS_1CILi8EEENS3_ILi1EEEEEENS3_ILi4EEES5_EEENS2_IJNS2_IJS5_NS3_ILi0EEEEEElS9_EEEEEC2ERKS8_RKSB_ - $_ZN7cutlass13device_kernelIN5flash19enable_sm80_to_sm89INS1_16FlashAttnBwdSm80INS1_25CollectiveMainloopBwdSm80ILi2ELi2EN4cute5tupleIJNS5_1CILi128EEES8_NS7_ILi64EEEEEENS_10bfloat16_tEfNS_4arch4Sm80ELb0ELb1ELb1ELb1ELb0ELb0ELb0ELb0ELi2ELi4ELi4ELi4ELb0EEENS1_21CollectiveEpilogueBwdISA_SB_SD_Li256ELb1ELb0ELi2EEENS1_19SingleTileSchedulerILb1ELb0ELb0ELi128EEEEEEEEEvNT_6ParamsE$_ZN4cute3eso3ESOILb1ELb0EJNS_5tupleIJNS2_IJNS_1CILi8EEENS3_ILi1EEEEEENS3_ILi2EEES4_EEENS2_IJNS2_IJS5_NS3_ILi0EEEEEEiNS3_ILi1024EEEEEEEEC2ERKS8_RKSC_)
$_ZN7cutlass13device_kernelIN5flash19enable_sm80_to_sm89INS1_16FlashAttnBwdSm80INS1_25CollectiveMainloopBwdSm80ILi2ELi2EN4cute5tupleIJNS5_1CILi128EEES8_NS7_ILi64EEEEEENS_10bfloat16_tEfNS_4arch4Sm80ELb0ELb1ELb1ELb1ELb0ELb0ELb0ELb0ELi2ELi4ELi4ELi4ELb0EEENS1_21CollectiveEpilogueBwdISA_SB_SD_Li256ELb1ELb0ELi2EEENS1_19SingleTileSchedulerILb1ELb0ELb0ELi128EEEEEEEEEvNT_6ParamsE$_ZN4cute3eso3ESOILb1ELb0EJNS_5tupleIJNS2_IJNS_1CILi8EEENS3_ILi1EEEEEENS3_ILi2EEES4_EEENS2_IJNS2_IJS5_NS3_ILi0EEEEEEiNS3_ILi1024EEEEEEEEC2ERKS8_RKSC_:
[----:B------:R-:W-:Y:S02]  /*9a60*/  IADD3 R2, R25, -c[0x0][0x20], RZ ;  /* 0x8000080019027a10 */ /* 0x000fe40007ffe0ff */
[----:B------:R-:W-:-:S03]  /*9a70*/  MOV R7, 0x0 ;  /* 0x0000000000077802 */ /* 0x000fc60000000f00 */
[----:B------:R1:W-:Y:S01]  /*9a80*/  STL [R2], R3 ;  /* 0x0000000302007387 */ /* 0x0003e20000100800 */
[----:B------:R-:W-:Y:S05]  /*9a90*/  RET.REL.NODEC R6 `(_ZN7cutlass13device_kernelIN5flash19enable_sm80_to_sm89INS1_16FlashAttnBwdSm80INS1_25CollectiveMainloopBwdSm80ILi2ELi2EN4cute5tupleIJNS5_1CILi128EEES8_NS7_ILi64EEEEEENS_10bfloat16_tEfNS_4arch4Sm80ELb0ELb1ELb1ELb1ELb0ELb0ELb0ELb0ELi2ELi4ELi4ELi4ELb0EEENS1_21CollectiveEpilogueBwdISA_SB_SD_Li256ELb1ELb0ELi2EEENS1_19SingleTileSchedulerILb1ELb0ELb0ELi128EEEEEEEEEvNT_6ParamsE) ;  /* 0xffff656006007950 */ /* 0x000fea0003c3ffff */
        .type           $_ZN7cutlass13device_kernelIN5flash19enable_sm80_to_sm89INS1_16FlashAttnBwdSm80INS1_25CollectiveMainloopBwdSm80ILi2ELi2EN4cute5tupleIJNS5_1CILi128EEES8_NS7_ILi64EEEEEENS_10bfloat16_tEfNS_4arch4Sm80ELb0ELb1ELb1ELb1ELb0ELb0ELb0ELb0ELi2ELi4ELi4ELi4ELb0EEENS1_21CollectiveEpilogueBwdISA_SB_SD_Li256ELb1ELb0ELi2EEENS1_19SingleTileSchedulerILb1ELb0ELb0ELi128EEEEEEEEEvNT_6ParamsE$_ZN4cute3eso3ESOILb1ELb0EJNS_5tupleIJNS2_IJNS_1CILi8EEENS3_ILi1EEEEEENS3_ILi4EEES5_EEENS2_IJNS2_IJS5_NS3_ILi0EEEEEElS9_EEEEEC2ERKS8_RKSB_,@function
        .size           $_ZN7cutlass13device_kernelIN5flash19enable_sm80_to_sm89INS1_16FlashAttnBwdSm80INS1_25CollectiveMainloopBwdSm80ILi2ELi2EN4cute5tupleIJNS5_1CILi128EEES8_NS7_ILi64EEEEEENS_10bfloat16_tEfNS_4arch4Sm80ELb0ELb1ELb1ELb1ELb0ELb0ELb0ELb0ELi2ELi4ELi4ELi4ELb0EEENS1_21CollectiveEpilogueBwdISA_SB_SD_Li256ELb1ELb0ELi2EEENS1_19SingleTileSchedulerILb1ELb0ELb0ELi128EEEEEEEEEvNT_6ParamsE$_ZN4cute3eso3ESOILb1ELb0EJNS_5tupleIJNS2_IJNS_1CILi8EEENS3_ILi1EEEEEENS3_ILi4EEES5_EEENS2_IJNS2_IJS5_NS3_ILi0EEEEEElS9_EEEEEC2ERKS8_RKSB_,($_ZN7cutlass13device_kernelIN5flash19enable_sm80_to_sm89INS1_16FlashAttnBwdSm80INS1_25CollectiveMainloopBwdSm80ILi2ELi2EN4cute5tupleIJNS5_1CILi128EEES8_NS7_ILi64EEEEEENS_10bfloat16_tEfNS_4arch4Sm80ELb0ELb1ELb1ELb1ELb0ELb0ELb0ELb0ELi2ELi4ELi4ELi4ELb0EEENS1_21CollectiveEpilogueBwdISA_SB_SD_Li256ELb1ELb0ELi2EEENS1_19SingleTileSchedulerILb1ELb0ELb0ELi128EEEEEEEEEvNT_6ParamsE$_ZN4cute3eso3ESOILb1ELb0EJNS_5tupleIJNS_1CILi0EEES4_EEEiEEC2ERKS5_RKi - $_ZN7cutlass13device_kernelIN5flash19enable_sm80_to_sm89INS1_16FlashAttnBwdSm80INS1_25CollectiveMainloopBwdSm80ILi2ELi2EN4cute5tupleIJNS5_1CILi128EEES8_NS7_ILi64EEEEEENS_10bfloat16_tEfNS_4arch4Sm80ELb0ELb1ELb1ELb1ELb0ELb0ELb0ELb0ELi2ELi4ELi4ELi4ELb0EEENS1_21CollectiveEpilogueBwdISA_SB_SD_Li256ELb1ELb0ELi2EEENS1_19SingleTileSchedulerILb1ELb0ELb0ELi128EEEEEEEEEvNT_6ParamsE$_ZN4cute3eso3ESOILb1ELb0EJNS_5tupleIJNS2_IJNS_1CILi8EEENS3_ILi1EEEEEENS3_ILi4EEES5_EEENS2_IJNS2_IJS5_NS3_ILi0EEEEEElS9_EEEEEC2ERKS8_RKSB_)
$_ZN7cutlass13device_kernelIN5flash19enable_sm80_to_sm89INS1_16FlashAttnBwdSm80INS1_25CollectiveMainloopBwdSm80ILi2ELi2EN4cute5tupleIJNS5_1CILi128EEES8_NS7_ILi64EEEEEENS_10bfloat16_tEfNS_4arch4Sm80ELb0ELb1ELb1ELb1ELb0ELb0ELb0ELb0ELi2ELi4ELi4ELi4ELb0EEENS1_21CollectiveEpilogueBwdISA_SB_SD_Li256ELb1ELb0ELi2EEENS1_19SingleTileSchedulerILb1ELb0ELb0ELi128EEEEEEEEEvNT_6ParamsE$_ZN4cute3eso3ESOILb1ELb0EJNS_5tupleIJNS2_IJNS_1CILi8EEENS3_ILi1EEEEEENS3_ILi4EEES5_EEENS2_IJNS2_IJS5_NS3_ILi0EEEEEElS9_EEEEEC2ERKS8_RKSB_:
[----:B------:R-:W-:Y:S01]  /*9aa0*/  IADD3 R3, R13, -c[0x0][0x20], RZ ;  /* 0x800008000d037a10 */ /* 0x000fe20007ffe0ff */
[----:B------:R-:W-:Y:S01]  /*9ab0*/  IMAD.MOV.U32 R84, RZ, RZ, R2 ;  /* 0x000000ffff547224 */ /* 0x000fe200078e0002 */
[----:B------:R-:W-:Y:S01]  /*9ac0*/  MOV R86, R6 ;  /* 0x0000000600567202 */ /* 0x000fe20000000f00 */
[----:B------:R-:W-:Y:S01]  /*9ad0*/  IMAD.MOV.U32 R85, RZ, RZ, R5 ;  /* 0x000000ffff557224 */ /* 0x000fe200078e0005 */
[----:B------:R-:W-:-:S04]  /*9ae0*/  MOV R87, 0x0 ;  /* 0x0000000000577802 */ /* 0x000fc80000000f00 */
[----:B------:R1:W-:Y:S01]  /*9af0*/  STL.64 [R3], R84 ;  /* 0x0000005403007387 */ /* 0x0003e20000100a00 */
[----:B------:R-:W-:Y:S05]  /*9b00*/  RET.REL.NODEC R86 `(_ZN7cutlass13device_kernelIN5flash19enable_sm80_to_sm89INS1_16FlashAttnBwdSm80INS1_25CollectiveMainloopBwdSm80ILi2ELi2EN4cute5tupleIJNS5_1CILi128EEES8_NS7_ILi64EEEEEENS_10bfloat16_tEfNS_4arch4Sm80ELb0ELb1ELb1ELb1ELb0ELb0ELb0ELb0ELi2ELi4ELi4ELi4ELb0EEENS1_21CollectiveEpilogueBwdISA_SB_SD_Li256ELb1ELb0ELi2EEENS1_19SingleTileSchedulerILb1ELb0ELb0ELi128EEEEEEEEEvNT_6ParamsE) ;  /* 0xffff64f056007950 */ /* 0x000fea0003c3ffff */
        .type           $_ZN7cutlass13device_kernelIN5flash19enable_sm80_to_sm89INS1_16FlashAttnBwdSm80INS1_25CollectiveMainloopBwdSm80ILi2ELi2EN4cute5tupleIJNS5_1CILi128EEES8_NS7_ILi64EEEEEENS_10bfloat16_tEfNS_4arch4Sm80ELb0ELb1ELb1ELb1ELb0ELb0ELb0ELb0ELi2ELi4ELi4ELi4ELb0EEENS1_21CollectiveEpilogueBwdISA_SB_SD_Li256ELb1ELb0ELi2EEENS1_19SingleTileSchedulerILb1ELb0ELb0ELi128EEEEEEEEEvNT_6ParamsE$_ZN4cute3eso3ESOILb1ELb0EJNS_5tupleIJNS_1CILi0EEES4_EEEiEEC2ERKS5_RKi,@function
        .size           $_ZN7cutlass13device_kernelIN5flash19enable_sm80_to_sm89INS1_16FlashAttnBwdSm80INS1_25CollectiveMainloopBwdSm80ILi2ELi2EN4cute5tupleIJNS5_1CILi128EEES8_NS7_ILi64EEEEEENS_10bfloat16_tEfNS_4arch4Sm80ELb0ELb1ELb1ELb1ELb0ELb0ELb0ELb0ELi2ELi4ELi4ELi4ELb0EEENS1_21CollectiveEpilogueBwdISA_SB_SD_Li256ELb1ELb0ELi2EEENS1_19SingleTileSchedulerILb1ELb0ELb0ELi128EEEEEEEEEvNT_6ParamsE$_ZN4cute3eso3ESOILb1ELb0EJNS_5tupleIJNS_1CILi0EEES4_EEEiEEC2ERKS5_RKi,($_ZN7cutlass13device_kernelIN5flash19enable_sm80_to_sm89INS1_16FlashAttnBwdSm80INS1_25CollectiveMainloopBwdSm80ILi2ELi2EN4cute5tupleIJNS5_1CILi128EEES8_NS7_ILi64EEEEEENS_10bfloat16_tEfNS_4arch4Sm80ELb0ELb1ELb1ELb1ELb0ELb0ELb0ELb0ELi2ELi4ELi4ELi4ELb0EEENS1_21CollectiveEpilogueBwdISA_SB_SD_Li256ELb1ELb0ELi2EEENS1_19SingleTileSchedulerILb1ELb0ELb0ELi128EEEEEEEEEvNT_6ParamsE$_ZN4cute3eso3ESOILb1ELb0EJNS_5tupleIJNS_1CILi16EEENS3_ILi2EEES5_S5_NS3_ILi4EEES5_EEENS2_IJNS3_ILi1EEEiiiNS3_ILi144EEENS3_ILi512EEEEEEEEC2ERKS7_RKSB_ - $_ZN7cutlass13device_kernelIN5flash19enable_sm80_to_sm89INS1_16FlashAttnBwdSm80INS1_25CollectiveMainloopBwdSm80ILi2ELi2EN4cute5tupleIJNS5_1CILi128EEES8_NS7_ILi64EEEEEENS_10bfloat16_tEfNS_4arch4Sm80ELb0ELb1ELb1ELb1ELb0ELb0ELb0ELb0ELi2ELi4ELi4ELi4ELb0EEENS1_21CollectiveEpilogueBwdISA_SB_SD_Li256ELb1ELb0ELi2EEENS1_19SingleTileSchedulerILb1ELb0ELb0ELi128EEEEEEEEEvNT_6ParamsE$_ZN4cute3eso3ESOILb1ELb0EJNS_5tupleIJNS_1CILi0EEES4_EEEiEEC2ERKS5_RKi)
$_ZN7cutlass13device_kernelIN5flash19enable_sm80_to_sm89INS1_16FlashAttnBwdSm80INS1_25CollectiveMainloopBwdSm80ILi2ELi2EN4cute5tupleIJNS5_1CILi128EEES8_NS7_ILi64EEEEEENS_10bfloat16_tEfNS_4arch4Sm80ELb0ELb1ELb1ELb1ELb0ELb0ELb0ELb0ELi2ELi4ELi4ELi4ELb0EEENS1_21CollectiveEpilogueBwdISA_SB_SD_Li256ELb1ELb0ELi2EEENS1_19SingleTileSchedulerILb1ELb0ELb0ELi128EEEEEEEEEvNT_6ParamsE$_ZN4cute3eso3ESOILb1ELb0EJNS_5tupleIJNS_1CILi0EEES4_EEEiEEC2ERKS5_RKi:
[----:B------:R-:W-:Y:S02]  /*9b10*/  IADD3 R2, R70, -c[0x0][0x20], RZ ;  /* 0x8000080046027a10 */ /* 0x000fe40007ffe0ff */
[----:B------:R-:W-:-:S03]  /*9b20*/  MOV R5, 0x0 ;  /* 0x0000000000057802 */ /* 0x000fc60000000f00 */
[----:B------:R1:W-:Y:S01]  /*9b30*/  STL [R2], R3 ;  /* 0x0000000302007387 */ /* 0x0003e20000100800 */
[----:B------:R-:W-:Y:S05]  /*9b40*/  RET.REL.NODEC R4 `(_ZN7cutlass13device_kernelIN5flash19enable_sm80_to_sm89INS1_16FlashAttnBwdSm80INS1_25CollectiveMainloopBwdSm80ILi2ELi2EN4cute5tupleIJNS5_1CILi128EEES8_NS7_ILi64EEEEEENS_10bfloat16_tEfNS_4arch4Sm80ELb0ELb1ELb1ELb1ELb0ELb0ELb0ELb0ELi2ELi4ELi4ELi4ELb0EEENS1_21CollectiveEpilogueBwdISA_SB_SD_Li256ELb1ELb0ELi2EEENS1_19SingleTileSchedulerILb1ELb0ELb0ELi128EEEEEEEEEvNT_6ParamsE) ;  /* 0xffff64b004007950 */ /* 0x000fea0003c3ffff */
        .type           $_ZN7cutlass13device_kernelIN5flash19enable_sm80_to_sm89INS1_16FlashAttnBwdSm80INS1_25CollectiveMainloopBwdSm80ILi2ELi2EN4cute5tupleIJNS5_1CILi128EEES8_NS7_ILi64EEEEEENS_10bfloat16_tEfNS_4arch4Sm80ELb0ELb1ELb1ELb1ELb0ELb0ELb0ELb0ELi2ELi4ELi4ELi4ELb0EEENS1_21CollectiveEpilogueBwdISA_SB_SD_Li256ELb1ELb0ELi2EEENS1_19SingleTileSchedulerILb1ELb0ELb0ELi128EEEEEEEEEvNT_6ParamsE$_ZN4cute3eso3ESOILb1ELb0EJNS_5tupleIJNS_1CILi16EEENS3_ILi2EEES5_S5_NS3_ILi4EEES5_EEENS2_IJNS3_ILi1EEEiiiNS3_ILi144EEENS3_ILi512EEEEEEEEC2ERKS7_RKSB_,@function
        .size           $_ZN7cutlass13device_kernelIN5flash19enable_sm80_to_sm89INS1_16FlashAttnBwdSm80INS1_25CollectiveMainloopBwdSm80ILi2ELi2EN4cute5tupleIJNS5_1CILi128EEES8_NS7_ILi64EEEEEENS_10bfloat16_tEfNS_4arch4Sm80ELb0ELb1ELb1ELb1ELb0ELb0ELb0ELb0ELi2ELi4ELi4ELi4ELb0EEENS1_21CollectiveEpilogueBwdISA_SB_SD_Li256ELb1ELb0ELi2EEENS1_19SingleTileSchedulerILb1ELb0ELb0ELi128EEEEEEEEEvNT_6ParamsE$_ZN4cute3eso3ESOILb1ELb0EJNS_5tupleIJNS_1CILi16EEENS3_ILi2EEES5_S5_NS3_ILi4EEES5_EEENS2_IJNS3_ILi1EEEiiiNS3_ILi144EEENS3_ILi512EEEEEEEEC2ERKS7_RKSB_,($_ZN7cutlass13device_kernelIN5flash19enable_sm80_to_sm89INS1_16FlashAttnBwdSm80INS1_25CollectiveMainloopBwdSm80ILi2ELi2EN4cute5tupleIJNS5_1CILi128EEES8_NS7_ILi64EEEEEENS_10bfloat16_tEfNS_4arch4Sm80ELb0ELb1ELb1ELb1ELb0ELb0ELb0ELb0ELi2ELi4ELi4ELi4ELb0EEENS1_21CollectiveEpilogueBwdISA_SB_SD_Li256ELb1ELb0ELi2EEENS1_19SingleTileSchedulerILb1ELb0ELb0ELi128EEEEEEEEEvNT_6ParamsE$_ZN4cute3eso3ESOILb1ELb0EJNS_5tupleIJNS_1CILi1EEENS2_IJS4_NS3_ILi2EEES5_EEEEEENS2_IJNS3_ILi0EEENS2_IJS4_NS3_ILi256EEEiEEEEEEEEC2ERKS7_RKSB_ - $_ZN7cutlass13device_kernelIN5flash19enable_sm80_to_sm89INS1_16FlashAttnBwdSm80INS1_25CollectiveMainloopBwdSm80ILi2ELi2EN4cute5tupleIJNS5_1CILi128EEES8_NS7_ILi64EEEEEENS_10bfloat16_tEfNS_4arch4Sm80ELb0ELb1ELb1ELb1ELb0ELb0ELb0ELb0ELi2ELi4ELi4ELi4ELb0EEENS1_21CollectiveEpilogueBwdISA_SB_SD_Li256ELb1ELb0ELi2EEENS1_19SingleTileSchedulerILb1ELb0ELb0ELi128EEEEEEEEEvNT_6ParamsE$_ZN4cute3eso3ESOILb1ELb0EJNS_5tupleIJNS_1CILi16EEENS3_ILi2EEES5_S5_NS3_ILi4EEES5_EEENS2_IJNS3_ILi1EEEiiiNS3_ILi144EEENS3_ILi512EEEEEEEEC2ERKS7_RKSB_)
$_ZN7cutlass13device_kernelIN5flash19enable_sm80_to_sm89INS1_16FlashAttnBwdSm80INS1_25CollectiveMainloopBwdSm80ILi2ELi2EN4cute5tupleIJNS5_1CILi128EEES8_NS7_ILi64EEEEEENS_10bfloat16_tEfNS_4arch4Sm80ELb0ELb1ELb1ELb1ELb0ELb0ELb0ELb0ELi2ELi4ELi4ELi4ELb0EEENS1_21CollectiveEpilogueBwdISA_SB_SD_Li256ELb1ELb0ELi2EEENS1_19SingleTileSchedulerILb1ELb0ELb0ELi128EEEEEEEEEvNT_6ParamsE$_ZN4cute3eso3ESOILb1ELb0EJNS_5tupleIJNS_1CILi16EEENS3_ILi2EEES5_S5_NS3_ILi4EEES5_EEENS2_IJNS3_ILi1EEEiiiNS3_ILi144EEENS3_ILi512EEEEEEEEC2ERKS7_RKSB_:
[----:B------:R-:W-:Y:S01]  /*9b50*/  IADD3 R4, R62, -c[0x0][0x20], RZ ;  /* 0x800008003e047a10 */ /* 0x000fe20007ffe0ff */
[----:B------:R-:W-:Y:S01]  /*9b60*/  IMAD.MOV.U32 R74, RZ, RZ, R8 ;  /* 0x000000ffff4a7224 */ /* 0x000fe200078e0008 */
[----:B------:R-:W-:-:S03]  /*9b70*/  MOV R75, 0x0 ;  /* 0x00000000004b7802 */ /* 0x000fc60000000f00 */
[----:B------:R1:W-:Y:S04]  /*9b80*/  STL [R4], R2 ;  /* 0x0000000204007387 */ /* 0x0003e80000100800 */
[----:B------:R1:W-:Y:S04]  /*9b90*/  STL [R4+0x4], R3 ;  /* 0x0000040304007387 */ /* 0x0003e80000100800 */
[----:B------:R1:W-:Y:S01]  /*9ba0*/  STL [R4+0x8], R5 ;  /* 0x0000080504007387 */ /* 0x0003e20000100800 */
[----:B------:R-:W-:Y:S05]  /*9bb0*/  RET.REL.NODEC R74 `(_ZN7cutlass13device_kernelIN5flash19enable_sm80_to_sm89INS1_16FlashAttnBwdSm80INS1_25CollectiveMainloopBwdSm80ILi2ELi2EN4cute5tupleIJNS5_1CILi128EEES8_NS7_ILi64EEEEEENS_10bfloat16_tEfNS_4arch4Sm80ELb0ELb1ELb1ELb1ELb0ELb0ELb0ELb0ELi2ELi4ELi4ELi4ELb0EEENS1_21CollectiveEpilogueBwdISA_SB_SD_Li256ELb1ELb0ELi2EEENS1_19SingleTileSchedulerILb1ELb0ELb0ELi128EEEEEEEEEvNT_6ParamsE) ;  /* 0xffff64404a007950 */ /* 0x000fea0003c3ffff */
        .type           $_ZN7cutlass13device_kernelIN5flash19enable_sm80_to_sm89INS1_16FlashAttnBwdSm80INS1_25CollectiveMainloopBwdSm80ILi2ELi2EN4cute5tupleIJNS5_1CILi128EEES8_NS7_ILi64EEEEEENS_10bfloat16_tEfNS_4arch4Sm80ELb0ELb1ELb1ELb1ELb0ELb0ELb0ELb0ELi2ELi4ELi4ELi4ELb0EEENS1_21CollectiveEpilogueBwdISA_SB_SD_Li256ELb1ELb0ELi2EEENS1_19SingleTileSchedulerILb1ELb0ELb0ELi128EEEEEEEEEvNT_6ParamsE$_ZN4cute3eso3ESOILb1ELb0EJNS_5tupleIJNS_1CILi1EEENS2_IJS4_NS3_ILi2EEES5_EEEEEENS2_IJNS3_ILi0EEENS2_IJS4_NS3_ILi256EEEiEEEEEEEEC2ERKS7_RKSB_,@function
        .size           $_ZN7cutlass13device_kernelIN5flash19enable_sm80_to_sm89INS1_16FlashAttnBwdSm80INS1_25CollectiveMainloopBwdSm80ILi2ELi2EN4cute5tupleIJNS5_1CILi128EEES8_NS7_ILi64EEEEEENS_10bfloat16_tEfNS_4arch4Sm80ELb0ELb1ELb1ELb1ELb0ELb0ELb0ELb0ELi2ELi4ELi4ELi4ELb0EEENS1_21CollectiveEpilogueBwdISA_SB_SD_Li256ELb1ELb0ELi2EEENS1_19SingleTileSchedulerILb1ELb0ELb0ELi128EEEEEEEEEvNT_6ParamsE$_ZN4cute3eso3ESOILb1ELb0EJNS_5tupleIJNS_1CILi1EEENS2_IJS4_NS3_ILi2EEES5_EEEEEENS2_IJNS3_ILi0EEENS2_IJS4_NS3_ILi256EEEiEEEEEEEEC2ERKS7_RKSB_,($_ZN7cutlass13device_kernelIN5flash19enable_sm80_to_sm89INS1_16FlashAttnBwdSm80INS1_25CollectiveMainloopBwdSm80ILi2ELi2EN4cute5tupleIJNS5_1CILi128EEES8_NS7_ILi64EEEEEENS_10bfloat16_tEfNS_4arch4Sm80ELb0ELb1ELb1ELb1ELb0ELb0ELb0ELb0ELi2ELi4ELi4ELi4ELb0EEENS1_21CollectiveEpilogueBwdISA_SB_SD_Li256ELb1ELb0ELi2EEENS1_19SingleTileSchedulerILb1ELb0ELb0ELi128EEEEEEEEEvNT_6ParamsE$_ZN4cute3eso3ESOILb1ELb0EJNS_5tupleIJNS_1CILi1EEENS3_ILi0EEEEEENS2_IJiEEEEEC2ERKS6_RKS7_ - $_ZN7cutlass13device_kernelIN5flash19enable_sm80_to_sm89INS1_16FlashAttnBwdSm80INS1_25CollectiveMainloopBwdSm80ILi2ELi2EN4cute5tupleIJNS5_1CILi128EEES8_NS7_ILi64EEEEEENS_10bfloat16_tEfNS_4arch4Sm80ELb0ELb1ELb1ELb1ELb0ELb0ELb0ELb0ELi2ELi4ELi4ELi4ELb0EEENS1_21CollectiveEpilogueBwdISA_SB_SD_Li256ELb1ELb0ELi2EEENS1_19SingleTileSchedulerILb1ELb0ELb0ELi128EEEEEEEEEvNT_6ParamsE$_ZN4cute3eso3ESOILb1ELb0EJNS_5tupleIJNS_1CILi1EEENS2_IJS4_NS3_ILi2EEES5_EEEEEENS2_IJNS3_ILi0EEENS2_IJS4_NS3_ILi256EEEiEEEEEEEEC2ERKS7_RKSB_)
$_ZN7cutlass13device_kernelIN5flash19enable_sm80_to_sm89INS1_16FlashAttnBwdSm80INS1_25CollectiveMainloopBwdSm80ILi2ELi2EN4cute5tupleIJNS5_1CILi128EEES8_NS7_ILi64EEEEEENS_10bfloat16_tEfNS_4arch4Sm80ELb0ELb1ELb1ELb1ELb0ELb0ELb0ELb0ELi2ELi4ELi4ELi4ELb0EEENS1_21CollectiveEpilogueBwdISA_SB_SD_Li256ELb1ELb0ELi2EEENS1_19SingleTileSchedulerILb1ELb0ELb0ELi128EEEEEEEEEvNT_6ParamsE$_ZN4cute3eso3ESOILb1ELb0EJNS_5tupleIJNS_1CILi1EEENS2_IJS4_NS3_ILi2EEES5_EEEEEENS2_IJNS3_ILi0EEENS2_IJS4_NS3_ILi256EEEiEEEEEEEEC2ERKS7_RKSB_:
[----:B------:R-:W-:Y:S02]  /*9bc0*/  IADD3 R3, R9, -c[0x0][0x20], RZ ;  /* 0x8000080009037a10 */ /* 0x000fe40007ffe0ff */
[----:B------:R-:W-:-:S03]  /*9bd0*/  MOV R5, 0x0 ;  /* 0x0000000000057802 */ /* 0x000fc60000000f00 */
[----:B------:R1:W-:Y:S01]  /*9be0*/  STL [R3], R2 ;  /* 0x0000000203007387 */ /* 0x0003e20000100800 */
[----:B------:R-:W-:Y:S05]  /*9bf0*/  RET.REL.NODEC R4 `(_ZN7cutlass13device_kernelIN5flash19enable_sm80_to_sm89INS1_16FlashAttnBwdSm80INS1_25CollectiveMainloopBwdSm80ILi2ELi2EN4cute5tupleIJNS5_1CILi128EEES8_NS7_ILi64EEEEEENS_10bfloat16_tEfNS_4arch4Sm80ELb0ELb1ELb1ELb1ELb0ELb0ELb0ELb0ELi2ELi4ELi4ELi4ELb0EEENS1_21CollectiveEpilogueBwdISA_SB_SD_Li256ELb1ELb0ELi2EEENS1_19SingleTileSchedulerILb1ELb0ELb0ELi128EEEEEEEEEvNT_6ParamsE) ;  /* 0xffff640004007950 */ /* 0x000fea0003c3ffff */
        .type           $_ZN7cutlass13device_kernelIN5flash19enable_sm80_to_sm89INS1_16FlashAttnBwdSm80INS1_25CollectiveMainloopBwdSm80ILi2ELi2EN4cute5tupleIJNS5_1CILi128EEES8_NS7_ILi64EEEEEENS_10bfloat16_tEfNS_4arch4Sm80ELb0ELb1ELb1ELb1ELb0ELb0ELb0ELb0ELi2ELi4ELi4ELi4ELb0EEENS1_21CollectiveEpilogueBwdISA_SB_SD_Li256ELb1ELb0ELi2EEENS1_19SingleTileSchedulerILb1ELb0ELb0ELi128EEEEEEEEEvNT_6ParamsE$_ZN4cute3eso3ESOILb1ELb0EJNS_5tupleIJNS_1CILi1EEENS3_ILi0EEEEEENS2_IJiEEEEEC2ERKS6_RKS7_,@function
        .size           $_ZN7cutlass13device_kernelIN5flash19enable_sm80_to_sm89INS1_16FlashAttnBwdSm80INS1_25CollectiveMainloopBwdSm80ILi2ELi2EN4cute5tupleIJNS5_1CILi128EEES8_NS7_ILi64EEEEEENS_10bfloat16_tEfNS_4arch4Sm80ELb0ELb1ELb1ELb1ELb0ELb0ELb0ELb0ELi2ELi4ELi4ELi4ELb0EEENS1_21CollectiveEpilogueBwdISA_SB_SD_Li256ELb1ELb0ELi2EEENS1_19SingleTileSchedulerILb1ELb0ELb0ELi128EEEEEEEEEvNT_6ParamsE$_ZN4cute3eso3ESOILb1ELb0EJNS_5tupleIJNS_1CILi1EEENS3_ILi0EEEEEENS2_IJiEEEEEC2ERKS6_RKS7_,($_ZN7cutlass13device_kernelIN5flash19enable_sm80_to_sm89INS1_16FlashAttnBwdSm80INS1_25CollectiveMainloopBwdSm80ILi2ELi2EN4cute5tupleIJNS5_1CILi128EEES8_NS7_ILi64EEEEEENS_10bfloat16_tEfNS_4arch4Sm80ELb0ELb1ELb1ELb1ELb0ELb0ELb0ELb0ELi2ELi4ELi4ELi4ELb0EEENS1_21CollectiveEpilogueBwdISA_SB_SD_Li256ELb1ELb0ELi2EEENS1_19SingleTileSchedulerILb1ELb0ELb0ELi128EEEEEEEEEvNT_6ParamsE$_ZN4cute3eso3ESOILb1ELb0EJNS_5tupleIJNS_1CILi1EEENS3_ILi0EEEEEENS3_ILi4096EEENS2_IJiiEEEEEC2ERKS6_RKS7_RKS8_ - $_ZN7cutlass13device_kernelIN5flash19enable_sm80_to_sm89INS1_16FlashAttnBwdSm80INS1_25CollectiveMainloopBwdSm80ILi2ELi2EN4cute5tupleIJNS5_1CILi128EEES8_NS7_ILi64EEEEEENS_10bfloat16_tEfNS_4arch4Sm80ELb0ELb1ELb1ELb1ELb0ELb0ELb0ELb0ELi2ELi4ELi4ELi4ELb0EEENS1_21CollectiveEpilogueBwdISA_SB_SD_Li256ELb1ELb0ELi2EEENS1_19SingleTileSchedulerILb1ELb0ELb0ELi128EEEEEEEEEvNT_6ParamsE$_ZN4cute3eso3ESOILb1ELb0EJNS_5tupleIJNS_1CILi1EEENS3_ILi0EEEEEENS2_IJiEEEEEC2ERKS6_RKS7_)
$_ZN7cutlass13device_kernelIN5flash19enable_sm80_to_sm89INS1_16FlashAttnBwdSm80INS1_25CollectiveMainloopBwdSm80ILi2ELi2EN4cute5tupleIJNS5_1CILi128EEES8_NS7_ILi64EEEEEENS_10bfloat16_tEfNS_4arch4Sm80ELb0ELb1ELb1ELb1ELb0ELb0ELb0ELb0ELi2ELi4ELi4ELi4ELb0EEENS1_21CollectiveEpilogueBwdISA_SB_SD_Li256ELb1ELb0ELi2EEENS1_19SingleTileSchedulerILb1ELb0ELb0ELi128EEEEEEEEEvNT_6ParamsE$_ZN4cute3eso3ESOILb1ELb0EJNS_5tupleIJNS_1CILi1EEENS3_ILi0EEEEEENS2_IJiEEEEEC2ERKS6_RKS7_:
[----:B------:R-:W-:Y:S02]  /*9c00*/  IADD3 R2, R70, -c[0x0][0x20], RZ ;  /* 0x8000080046027a10 */ /* 0x000fe40007ffe0ff */
[----:B------:R-:W-:-:S03]  /*9c10*/  MOV R7, 0x0 ;  /* 0x0000000000077802 */ /* 0x000fc60000000f00 */
[----:B------:R1:W-:Y:S01]  /*9c20*/  STL [R2], R3 ;  /* 0x0000000302007387 */ /* 0x0003e20000100800 */
[----:B------:R-:W-:Y:S05]  /*9c30*/  RET.REL.NODEC R6 `(_ZN7cutlass13device_kernelIN5flash19enable_sm80_to_sm89INS1_16FlashAttnBwdSm80INS1_25CollectiveMainloopBwdSm80ILi2ELi2EN4cute5tupleIJNS5_1CILi128EEES8_NS7_ILi64EEEEEENS_10bfloat16_tEfNS_4arch4Sm80ELb0ELb1ELb1ELb1ELb0ELb0ELb0ELb0ELi2ELi4ELi4ELi4ELb0EEENS1_21CollectiveEpilogueBwdISA_SB_SD_Li256ELb1ELb0ELi2EEENS1_19SingleTileSchedulerILb1ELb0ELb0ELi128EEEEEEEEEvNT_6ParamsE) ;  /* 0xffff63c006007950 */ /* 0x000fea0003c3ffff */
        .type           $_ZN7cutlass13device_kernelIN5flash19enable_sm80_to_sm89INS1_16FlashAttnBwdSm80INS1_25CollectiveMainloopBwdSm80ILi2ELi2EN4cute5tupleIJNS5_1CILi128EEES8_NS7_ILi64EEEEEENS_10bfloat16_tEfNS_4arch4Sm80ELb0ELb1ELb1ELb1ELb0ELb0ELb0ELb0ELi2ELi4ELi4ELi4ELb0EEENS1_21CollectiveEpilogueBwdISA_SB_SD_Li256ELb1ELb0ELi2EEENS1_19SingleTileSchedulerILb1ELb0ELb0ELi128EEEEEEEEEvNT_6ParamsE$_ZN4cute3eso3ESOILb1ELb0EJNS_5tupleIJNS_1CILi1EEENS3_ILi0EEEEEENS3_ILi4096EEENS2_IJiiEEEEEC2ERKS6_RKS7_RKS8_,@function
        .size           $_ZN7cutlass13device_kernelIN5flash19enable_sm80_to_sm89INS1_16FlashAttnBwdSm80INS1_25CollectiveMainloopBwdSm80ILi2ELi2EN4cute5tupleIJNS5_1CILi128EEES8_NS7_ILi64EEEEEENS_10bfloat16_tEfNS_4arch4Sm80ELb0ELb1ELb1ELb1ELb0ELb0ELb0ELb0ELi2ELi4ELi4ELi4ELb0EEENS1_21CollectiveEpilogueBwdISA_SB_SD_Li256ELb1ELb0ELi2EEENS1_19SingleTileSchedulerILb1ELb0ELb0ELi128EEEEEEEEEvNT_6ParamsE$_ZN4cute3eso3ESOILb1ELb0EJNS_5tupleIJNS_1CILi1EEENS3_ILi0EEEEEENS3_ILi4096EEENS2_IJiiEEEEEC2ERKS6_RKS7_RKS8_,($_ZN7cutlass13device_kernelIN5flash19enable_sm80_to_sm89INS1_16FlashAttnBwdSm80INS1_25CollectiveMainloopBwdSm80ILi2ELi2EN4cute5tupleIJNS5_1CILi128EEES8_NS7_ILi64EEEEEENS_10bfloat16_tEfNS_4arch4Sm80ELb0ELb1ELb1ELb1ELb0ELb0ELb0ELb0ELi2ELi4ELi4ELi4ELb0EEENS1_21CollectiveEpilogueBwdISA_SB_SD_Li256ELb1ELb0ELi2EEENS1_19SingleTileSchedulerILb1ELb0ELb0ELi128EEEEEEEEEvNT_6ParamsE$_ZN4cute3eso3ESOILb1ELb0EJNS_5tupleIJNS_1CILi1EEENS3_ILi0EEEEEEiEEC2ERKS6_RKi - $_ZN7cutlass13device_kernelIN5flash19enable_sm80_to_sm89INS1_16FlashAttnBwdSm80INS1_25CollectiveMainloopBwdSm80ILi2ELi2EN4cute5tupleIJNS5_1CILi128EEES8_NS7_ILi64EEEEEENS_10bfloat16_tEfNS_4arch4Sm80ELb0ELb1ELb1ELb1ELb0ELb0ELb0ELb0ELi2ELi4ELi4ELi4ELb0EEENS1_21CollectiveEpilogueBwdISA_SB_SD_Li256ELb1ELb0ELi2EEENS1_19SingleTileSchedulerILb1ELb0ELb0ELi128EEEEEEEEEvNT_6ParamsE$_ZN4cute3eso3ESOILb1ELb0EJNS_5tupleIJNS_1CILi1EEENS3_ILi0EEEEEENS3_ILi4096EEENS2_IJiiEEEEEC2ERKS6_RKS7_RKS8_)
$_ZN7cutlass13device_kernelIN5flash19enable_sm80_to_sm89INS1_16FlashAttnBwdSm80INS1_25CollectiveMainloopBwdSm80ILi2ELi2EN4cute5tupleIJNS5_1CILi128EEES8_NS7_ILi64EEEEEENS_10bfloat16_tEfNS_4arch4Sm80ELb0ELb1ELb1ELb1ELb0ELb0ELb0ELb0ELi2ELi4ELi4ELi4ELb0EEENS1_21CollectiveEpilogueBwdISA_SB_SD_Li256ELb1ELb0ELi2EEENS1_19SingleTileSchedulerILb1ELb0ELb0ELi128EEEEEEEEEvNT_6ParamsE$_ZN4cute3eso3ESOILb1ELb0EJNS_5tupleIJNS_1CILi1EEENS3_ILi0EEEEEENS3_ILi4096EEENS2_IJiiEEEEEC2ERKS6_RKS7_RKS8_:
[----:B------:R-:W-:Y:S01]  /*9c40*/  IADD3 R2, R2, -c[0x0][0x20], RZ ;  /* 0x8000080002027a10 */ /* 0x000fe20007ffe0ff */
[----:B------:R-:W-:Y:S01]  /*9c50*/  IMAD.MOV.U32 R8, RZ, RZ, R6 ;  /* 0x000000ffff087224 */ /* 0x000fe200078e0006 */
[----:B------:R-:W-:-:S03]  /*9c60*/  MOV R9, 0x0 ;  /* 0x0000000000097802 */ /* 0x000fc60000000f00 */
[----:B------:R1:W-:Y:S04]  /*9c70*/  STL [R2], R5 ;  /* 0x0000000502007387 */ /* 0x0003e80000100800 */
[----:B------:R1:W-:Y:S01]  /*9c80*/  STL [R2+0x4], R3 ;  /* 0x0000040302007387 */ /* 0x0003e20000100800 */
[----:B------:R-:W-:Y:S05]  /*9c90*/  RET.REL.NODEC R8 `(_ZN7cutlass13device_kernelIN5flash19enable_sm80_to_sm89INS1_16FlashAttnBwdSm80INS1_25CollectiveMainloopBwdSm80ILi2ELi2EN4cute5tupleIJNS5_1CILi128EEES8_NS7_ILi64EEEEEENS_10bfloat16_tEfNS_4arch4Sm80ELb0ELb1ELb1ELb1ELb0ELb0ELb0ELb0ELi2ELi4ELi4ELi4ELb0EEENS1_21CollectiveEpilogueBwdISA_SB_SD_Li256ELb1ELb0ELi2EEENS1_19SingleTileSchedulerILb1ELb0ELb0ELi128EEEEEEEEEvNT_6ParamsE) ;  /* 0xffff636008007950 */ /* 0x000fea0003c3ffff */
        .type           $_ZN7cutlass13device_kernelIN5flash19enable_sm80_to_sm89INS1_16FlashAttnBwdSm80INS1_25CollectiveMainloopBwdSm80ILi2ELi2EN4cute5tupleIJNS5_1CILi128EEES8_NS7_ILi64EEEEEENS_10bfloat16_tEfNS_4arch4Sm80ELb0ELb1ELb1ELb1ELb0ELb0ELb0ELb0ELi2ELi4ELi4ELi4ELb0EEENS1_21CollectiveEpilogueBwdISA_SB_SD_Li256ELb1ELb0ELi2EEENS1_19SingleTileSchedulerILb1ELb0ELb0ELi128EEEEEEEEEvNT_6ParamsE$_ZN4cute3eso3ESOILb1ELb0EJNS_5tupleIJNS_1CILi1EEENS3_ILi0EEEEEEiEEC2ERKS6_RKi,@function
        .size           $_ZN7cutlass13device_kernelIN5flash19enable_sm80_to_sm89INS1_16FlashAttnBwdSm80INS1_25CollectiveMainloopBwdSm80ILi2ELi2EN4cute5tupleIJNS5_1CILi128EEES8_NS7_ILi64EEEEEENS_10bfloat16_tEfNS_4arch4Sm80ELb0ELb1ELb1ELb1ELb0ELb0ELb0ELb0ELi2ELi4ELi4ELi4ELb0EEENS1_21CollectiveEpilogueBwdISA_SB_SD_Li256ELb1ELb0ELi2EEENS1_19SingleTileSchedulerILb1ELb0ELb0ELi128EEEEEEEEEvNT_6ParamsE$_ZN4cute3eso3ESOILb1ELb0EJNS_5tupleIJNS_1CILi1EEENS3_ILi0EEEEEEiEEC2ERKS6_RKi,($_ZN7cutlass13device_kernelIN5flash19enable_sm80_to_sm89INS1_16FlashAttnBwdSm80INS1_25CollectiveMainloopBwdSm80ILi2ELi2EN4cute5tupleIJNS5_1CILi128EEES8_NS7_ILi64EEEEEENS_10bfloat16_tEfNS_4arch4Sm80ELb0ELb1ELb1ELb1ELb0ELb0ELb0ELb0ELi2ELi4ELi4ELi4ELb0EEENS1_21CollectiveEpilogueBwdISA_SB_SD_Li256ELb1ELb0ELi2EEENS1_19SingleTileSchedulerILb1ELb0ELb0ELi128EEEEEEEEEvNT_6ParamsE$_ZN4cute3eso3ESOILb1ELb0EJNS_5tupleIJNS_1CILi1EEENS3_ILi0EEEEEEiNS3_ILi1024EEEEEC2ERKS6_RKiRKS7_ - $_ZN7cutlass13device_kernelIN5flash19enable_sm80_to_sm89INS1_16FlashAttnBwdSm80INS1_25CollectiveMainloopBwdSm80ILi2ELi2EN4cute5tupleIJNS5_1CILi128EEES8_NS7_ILi64EEEEEENS_10bfloat16_tEfNS_4arch4Sm80ELb0ELb1ELb1ELb1ELb0ELb0ELb0ELb0ELi2ELi4ELi4ELi4ELb0EEENS1_21CollectiveEpilogueBwdISA_SB_SD_Li256ELb1ELb0ELi2EEENS1_19SingleTileSchedulerILb1ELb0ELb0ELi128EEEEEEEEEvNT_6ParamsE$_ZN4cute3eso3ESOILb1ELb0EJNS_5tupleIJNS_1CILi1EEENS3_ILi0EEEEEEiEEC2ERKS6_RKi)
$_ZN7cutlass13device_kernelIN5flash19enable_sm80_to_sm89INS1_16FlashAttnBwdSm80INS1_25CollectiveMainloopBwdSm80ILi2ELi2EN4cute5tupleIJNS5_1CILi128EEES8_NS7_ILi64EEEEEENS_10bfloat16_tEfNS_4arch4Sm80ELb0ELb1ELb1ELb1ELb0ELb0ELb0ELb0ELi2ELi4ELi4ELi4ELb0EEENS1_21CollectiveEpilogueBwdISA_SB_SD_Li256ELb1ELb0ELi2EEENS1_19SingleTileSchedulerILb1ELb0ELb0ELi128EEEEEEEEEvNT_6ParamsE$_ZN4cute3eso3ESOILb1ELb0EJNS_5tupleIJNS_1CILi1EEENS3_ILi0EEEEEEiEEC2ERKS6_RKi:
[----:B------:R-:W-:Y:S02]  /*9ca0*/  IADD3 R2, R2, -c[0x0][0x20], RZ ;  /* 0x8000080002027a10 */ /* 0x000fe40007ffe0ff */
[----:B------:R-:W-:-:S03]  /*9cb0*/  MOV R7, 0x0 ;  /* 0x0000000000077802 */ /* 0x000fc60000000f00 */
[----:B------:R1:W-:Y:S01]  /*9cc0*/  STL [R2], R3 ;  /* 0x0000000302007387 */ /* 0x0003e20000100800 */
[----:B------:R-:W-:Y:S05]  /*9cd0*/  RET.REL.NODEC R6 `(_ZN7cutlass13device_kernelIN5flash19enable_sm80_to_sm89INS1_16FlashAttnBwdSm80INS1_25CollectiveMainloopBwdSm80ILi2ELi2EN4cute5tupleIJNS5_1CILi128EEES8_NS7_ILi64EEEEEENS_10bfloat16_tEfNS_4arch4Sm80ELb0ELb1ELb1ELb1ELb0ELb0ELb0ELb0ELi2ELi4ELi4ELi4ELb0EEENS1_21CollectiveEpilogueBwdISA_SB_SD_Li256ELb1ELb0ELi2EEENS1_19SingleTileSchedulerILb1ELb0ELb0ELi128EEEEEEEEEvNT_6ParamsE) ;  /* 0xffff632006007950 */ /* 0x000fea0003c3ffff */
        .type           $_ZN7cutlass13device_kernelIN5flash19enable_sm80_to_sm89INS1_16FlashAttnBwdSm80INS1_25CollectiveMainloopBwdSm80ILi2ELi2EN4cute5tupleIJNS5_1CILi128EEES8_NS7_ILi64EEEEEENS_10bfloat16_tEfNS_4arch4Sm80ELb0ELb1ELb1ELb1ELb0ELb0ELb0ELb0ELi2ELi4ELi4ELi4ELb0EEENS1_21CollectiveEpilogueBwdISA_SB_SD_Li256ELb1ELb0ELi2EEENS1_19SingleTileSchedulerILb1ELb0ELb0ELi128EEEEEEEEEvNT_6ParamsE$_ZN4cute3eso3ESOILb1ELb0EJNS_5tupleIJNS_1CILi1EEENS3_ILi0EEEEEEiNS3_ILi1024EEEEEC2ERKS6_RKiRKS7_,@function
        .size           $_ZN7cutlass13device_kernelIN5flash19enable_sm80_to_sm89INS1_16FlashAttnBwdSm80INS1_25CollectiveMainloopBwdSm80ILi2ELi2EN4cute5tupleIJNS5_1CILi128EEES8_NS7_ILi64EEEEEENS_10bfloat16_tEfNS_4arch4Sm80ELb0ELb1ELb1ELb1ELb0ELb0ELb0ELb0ELi2ELi4ELi4ELi4ELb0EEENS1_21CollectiveEpilogueBwdISA_SB_SD_Li256ELb1ELb0ELi2EEENS1_19SingleTileSchedulerILb1ELb0ELb0ELi128EEEEEEEEEvNT_6ParamsE$_ZN4cute3eso3ESOILb1ELb0EJNS_5tupleIJNS_1CILi1EEENS3_ILi0EEEEEEiNS3_ILi1024EEEEEC2ERKS6_RKiRKS7_,($_ZN7cutlass13device_kernelIN5flash19enable_sm80_to_sm89INS1_16FlashAttnBwdSm80INS1_25CollectiveMainloopBwdSm80ILi2ELi2EN4cute5tupleIJNS5_1CILi128EEES8_NS7_ILi64EEEEEENS_10bfloat16_tEfNS_4arch4Sm80ELb0ELb1ELb1ELb1ELb0ELb0ELb0ELb0ELi2ELi4ELi4ELi4ELb0EEENS1_21CollectiveEpilogueBwdISA_SB_SD_Li256ELb1ELb0ELi2EEENS1_19SingleTileSchedulerILb1ELb0ELb0ELi128EEEEEEEEEvNT_6ParamsE$_ZN4cute3eso3ESOILb1ELb0EJNS_5tupleIJNS_1CILi1EEENS3_ILi0EEEEEElS5_EEC2ERKS6_RKlRKS5_ - $_ZN7cutlass13device_kernelIN5flash19enable_sm80_to_sm89INS1_16FlashAttnBwdSm80INS1_25CollectiveMainloopBwdSm80ILi2ELi2EN4cute5tupleIJNS5_1CILi128EEES8_NS7_ILi64EEEEEENS_10bfloat16_tEfNS_4arch4Sm80ELb0ELb1ELb1ELb1ELb0ELb0ELb0ELb0ELi2ELi4ELi4ELi4ELb0EEENS1_21CollectiveEpilogueBwdISA_SB_SD_Li256ELb1ELb0ELi2EEENS1_19SingleTileSchedulerILb1ELb0ELb0ELi128EEEEEEEEEvNT_6ParamsE$_ZN4cute3eso3ESOILb1ELb0EJNS_5tupleIJNS_1CILi1EEENS3_ILi0EEEEEEiNS3_ILi1024EEEEEC2ERKS6_RKiRKS7_)
$_ZN7cutlass13device_kernelIN5flash19enable_sm80_to_sm89INS1_16FlashAttnBwdSm80INS1_25CollectiveMainloopBwdSm80ILi2ELi2EN4cute5tupleIJNS5_1CILi128EEES8_NS7_ILi64EEEEEENS_10bfloat16_tEfNS_4arch4Sm80ELb0ELb1ELb1ELb1ELb0ELb0ELb0ELb0ELi2ELi4ELi4ELi4ELb0EEENS1_21CollectiveEpilogueBwdISA_SB_SD_Li256ELb1ELb0ELi2EEENS1_19SingleTileSchedulerILb1ELb0ELb0ELi128EEEEEEEEEvNT_6ParamsE$_ZN4cute3eso3ESOILb1ELb0EJNS_5tupleIJNS_1CILi1EEENS3_ILi0EEEEEEiNS3_ILi1024EEEEEC2ERKS6_RKiRKS7_:
[----:B------:R-:W-:Y:S02]  /*9ce0*/  IADD3 R2, R2, -c[0x0][0x20], RZ ;  /* 0x8000080002027a10 */ /* 0x000fe40007ffe0ff */
[----:B------:R-:W-:-:S03]  /*9cf0*/  MOV R7, 0x0 ;  /* 0x0000000000077802 */ /* 0x000fc60000000f00 */
[----:B------:R1:W-:Y:S01]  /*9d00*/  STL [R2], R3 ;  /* 0x0000000302007387 */ /* 0x0003e20000100800 */
[----:B------:R-:W-:Y:S05]  /*9d10*/  RET.REL.NODEC R6 `(_ZN7cutlass13device_kernelIN5flash19enable_sm80_to_sm89INS1_16FlashAttnBwdSm80INS1_25CollectiveMainloopBwdSm80ILi2ELi2EN4cute5tupleIJNS5_1CILi128EEES8_NS7_ILi64EEEEEENS_10bfloat16_tEfNS_4arch4Sm80ELb0ELb1ELb1ELb1ELb0ELb0ELb0ELb0ELi2ELi4ELi4ELi4ELb0EEENS1_21CollectiveEpilogueBwdISA_SB_SD_Li256ELb1ELb0ELi2EEENS1_19SingleTileSchedulerILb1ELb0ELb0ELi128EEEEEEEEEvNT_6ParamsE) ;  /* 0xffff62e006007950 */ /* 0x000fea0003c3ffff */
        .type           $_ZN7cutlass13device_kernelIN5flash19enable_sm80_to_sm89INS1_16FlashAttnBwdSm80INS1_25CollectiveMainloopBwdSm80ILi2ELi2EN4cute5tupleIJNS5_1CILi128EEES8_NS7_ILi64EEEEEENS_10bfloat16_tEfNS_4arch4Sm80ELb0ELb1ELb1ELb1ELb0ELb0ELb0ELb0ELi2ELi4ELi4ELi4ELb0EEENS1_21CollectiveEpilogueBwdISA_SB_SD_Li256ELb1ELb0ELi2EEENS1_19SingleTileSchedulerILb1ELb0ELb0ELi128EEEEEEEEEvNT_6ParamsE$_ZN4cute3eso3ESOILb1ELb0EJNS_5tupleIJNS_1CILi1EEENS3_ILi0EEEEEElS5_EEC2ERKS6_RKlRKS5_,@function
        .size           $_ZN7cutlass13device_kernelIN5flash19enable_sm80_to_sm89INS1_16FlashAttnBwdSm80INS1_25CollectiveMainloopBwdSm80ILi2ELi2EN4cute5tupleIJNS5_1CILi128EEES8_NS7_ILi64EEEEEENS_10bfloat16_tEfNS_4arch4Sm80ELb0ELb1ELb1ELb1ELb0ELb0ELb0ELb0ELi2ELi4ELi4ELi4ELb0EEENS1_21CollectiveEpilogueBwdISA_SB_SD_Li256ELb1ELb0ELi2EEENS1_19SingleTileSchedulerILb1ELb0ELb0ELi128EEEEEEEEEvNT_6ParamsE$_ZN4cute3eso3ESOILb1ELb0EJNS_5tupleIJNS_1CILi1EEENS3_ILi0EEEEEElS5_EEC2ERKS6_RKlRKS5_,($_ZN7cutlass13device_kernelIN5flash19enable_sm80_to_sm89INS1_16FlashAttnBwdSm80INS1_25CollectiveMainloopBwdSm80ILi2ELi2EN4cute5tupleIJNS5_1CILi128EEES8_NS7_ILi64EEEEEENS_10bfloat16_tEfNS_4arch4Sm80ELb0ELb1ELb1ELb1ELb0ELb0ELb0ELb0ELi2ELi4ELi4ELi4ELb0EEENS1_21CollectiveEpilogueBwdISA_SB_SD_Li256ELb1ELb0ELi2EEENS1_19SingleTileSchedulerILb1ELb0ELb0ELi128EEEEEEEEEvNT_6ParamsE$_ZN4cute3eso3ESOILb1ELb0EJNS_5tupleIJNS_1CILi1EEENS3_ILi2EEEEEENS2_IJNS3_ILi0EEEiEEEEEC2ERKS6_RKS8_ - $_ZN7cutlass13device_kernelIN5flash19enable_sm80_to_sm89INS1_16FlashAttnBwdSm80INS1_25CollectiveMainloopBwdSm80ILi2ELi2EN4cute5tupleIJNS5_1CILi128EEES8_NS7_ILi64EEEEEENS_10bfloat16_tEfNS_4arch4Sm80ELb0ELb1ELb1ELb1ELb0ELb0ELb0ELb0ELi2ELi4ELi4ELi4ELb0EEENS1_21CollectiveEpilogueBwdISA_SB_SD_Li256ELb1ELb0ELi2EEENS1_19SingleTileSchedulerILb1ELb0ELb0ELi128EEEEEEEEEvNT_6ParamsE$_ZN4cute3eso3ESOILb1ELb0EJNS_5tupleIJNS_1CILi1EEENS3_ILi0EEEEEElS5_EEC2ERKS6_RKlRKS5_)
$_ZN7cutlass13device_kernelIN5flash19enable_sm80_to_sm89INS1_16FlashAttnBwdSm80INS1_25CollectiveMainloopBwdSm80ILi2ELi2EN4cute5tupleIJNS5_1CILi128EEES8_NS7_ILi64EEEEEENS_10bfloat16_tEfNS_4arch4Sm80ELb0ELb1ELb1ELb1ELb0ELb0ELb0ELb0ELi2ELi4ELi4ELi4ELb0EEENS1_21CollectiveEpilogueBwdISA_SB_SD_Li256ELb1ELb0ELi2EEENS1_19SingleTileSchedulerILb1ELb0ELb0ELi128EEEEEEEEEvNT_6ParamsE$_ZN4cute3eso3ESOILb1ELb0EJNS_5tupleIJNS_1CILi1EEENS3_ILi0EEEEEElS5_EEC2ERKS6_RKlRKS5_:
[----:B------:R-:W-:Y:S01]  /*9d20*/  IADD3 R3, R3, -c[0x0][0x20], RZ ;  /* 0x8000080003037a10 */ /* 0x000fe20007ffe0ff */
[----:B------:R-:W-:Y:S01]  /*9d30*/  IMAD.MOV.U32 R84, RZ, RZ, R2 ;  /* 0x000000ffff547224 */ /* 0x000fe200078e0002 */
[----:B------:R-:W-:Y:S01]  /*9d40*/  MOV R86, R6 ;  /* 0x0000000600567202 */ /* 0x000fe20000000f00 */
[----:B------:R-:W-:Y:S01]  /*9d50*/  IMAD.MOV.U32 R85, RZ, RZ, R5 ;  /* 0x000000ffff557224 */ /* 0x000fe200078e0005 */
[----:B------:R-:W-:-:S04]  /*9d60*/  MOV R87, 0x0 ;  /* 0x0000000000577802 */ /* 0x000fc80000000f00 */
[----:B------:R1:W-:Y:S01]  /*9d70*/  STL.64 [R3], R84 ;  /* 0x0000005403007387 */ /* 0x0003e20000100a00 */
[----:B------:R-:W-:Y:S05]  /*9d80*/  RET.REL.NODEC R86 `(_ZN7cutlass13device_kernelIN5flash19enable_sm80_to_sm89INS1_16FlashAttnBwdSm80INS1_25CollectiveMainloopBwdSm80ILi2ELi2EN4cute5tupleIJNS5_1CILi128EEES8_NS7_ILi64EEEEEENS_10bfloat16_tEfNS_4arch4Sm80ELb0ELb1ELb1ELb1ELb0ELb0ELb0ELb0ELi2ELi4ELi4ELi4ELb0EEENS1_21CollectiveEpilogueBwdISA_SB_SD_Li256ELb1ELb0ELi2EEENS1_19SingleTileSchedulerILb1ELb0ELb0ELi128EEEEEEEEEvNT_6ParamsE) ;  /* 0xffff627056007950 */ /* 0x000fea0003c3ffff */
        .type           $_ZN7cutlass13device_kernelIN5flash19enable_sm80_to_sm89INS1_16FlashAttnBwdSm80INS1_25CollectiveMainloopBwdSm80ILi2ELi2EN4cute5tupleIJNS5_1CILi128EEES8_NS7_ILi64EEEEEENS_10bfloat16_tEfNS_4arch4Sm80ELb0ELb1ELb1ELb1ELb0ELb0ELb0ELb0ELi2ELi4ELi4ELi4ELb0EEENS1_21CollectiveEpilogueBwdISA_SB_SD_Li256ELb1ELb0ELi2EEENS1_19SingleTileSchedulerILb1ELb0ELb0ELi128EEEEEEEEEvNT_6ParamsE$_ZN4cute3eso3ESOILb1ELb0EJNS_5tupleIJNS_1CILi1EEENS3_ILi2EEEEEENS2_IJNS3_ILi0EEEiEEEEEC2ERKS6_RKS8_,@function
        .size           $_ZN7cutlass13device_kernelIN5flash19enable_sm80_to_sm89INS1_16FlashAttnBwdSm80INS1_25CollectiveMainloopBwdSm80ILi2ELi2EN4cute5tupleIJNS5_1CILi128EEES8_NS7_ILi64EEEEEENS_10bfloat16_tEfNS_4arch4Sm80ELb0ELb1ELb1ELb1ELb0ELb0ELb0ELb0ELi2ELi4ELi4ELi4ELb0EEENS1_21CollectiveEpilogueBwdISA_SB_SD_Li256ELb1ELb0ELi2EEENS1_19SingleTileSchedulerILb1ELb0ELb0ELi128EEEEEEEEEvNT_6ParamsE$_ZN4cute3eso3ESOILb1ELb0EJNS_5tupleIJNS_1CILi1EEENS3_ILi2EEEEEENS2_IJNS3_ILi0EEEiEEEEEC2ERKS6_RKS8_,($_ZN7cutlass13device_kernelIN5flash19enable_sm80_to_sm89INS1_16FlashAttnBwdSm80INS1_25CollectiveMainloopBwdSm80ILi2ELi2EN4cute5tupleIJNS5_1CILi128EEES8_NS7_ILi64EEEEEENS_10bfloat16_tEfNS_4arch4Sm80ELb0ELb1ELb1ELb1ELb0ELb0ELb0ELb0ELi2ELi4ELi4ELi4ELb0EEENS1_21CollectiveEpilogueBwdISA_SB_SD_Li256ELb1ELb0ELi2EEENS1_19SingleTileSchedulerILb1ELb0ELb0ELi128EEEEEEEEEvNT_6ParamsE$_ZN4cute3eso3ESOILb1ELb0EJNS_5tupleIJNS_1CILi1EEENS3_ILi2EEES5_EEENS2_IJS4_NS3_ILi256EEEiEEEEEC2ERKS6_RKS8_ - $_ZN7cutlass13device_kernelIN5flash19enable_sm80_to_sm89INS1_16FlashAttnBwdSm80INS1_25CollectiveMainloopBwdSm80ILi2ELi2EN4cute5tupleIJNS5_1CILi128EEES8_NS7_ILi64EEEEEENS_10bfloat16_tEfNS_4arch4Sm80ELb0ELb1ELb1ELb1ELb0ELb0ELb0ELb0ELi2ELi4ELi4ELi4ELb0EEENS1_21CollectiveEpilogueBwdISA_SB_SD_Li256ELb1ELb0ELi2EEENS1_19SingleTileSchedulerILb1ELb0ELb0ELi128EEEEEEEEEvNT_6ParamsE$_ZN4cute3eso3ESOILb1ELb0EJNS_5tupleIJNS_1CILi1EEENS3_ILi2EEEEEENS2_IJNS3_ILi0EEEiEEEEEC2ERKS6_RKS8_)
$_ZN7cutlass13device_kernelIN5flash19enable_sm80_to_sm89INS1_16FlashAttnBwdSm80INS1_25CollectiveMainloopBwdSm80ILi2ELi2EN4cute5tupleIJNS5_1CILi128EEES8_NS7_ILi64EEEEEENS_10bfloat16_tEfNS_4arch4Sm80ELb0ELb1ELb1ELb1ELb0ELb0ELb0ELb0ELi2ELi4ELi4ELi4ELb0EEENS1_21CollectiveEpilogueBwdISA_SB_SD_Li256ELb1ELb0ELi2EEENS1_19SingleTileSchedulerILb1ELb0ELb0ELi128EEEEEEEEEvNT_6ParamsE$_ZN4cute3eso3ESOILb1ELb0EJNS_5tupleIJNS_1CILi1EEENS3_ILi2EEEEEENS2_IJNS3_ILi0EEEiEEEEEC2ERKS6_RKS8_:
[----:B------:R-:W-:Y:S02]  /*9d90*/  IADD3 R3, R12, -c[0x0][0x20], RZ ;  /* 0x800008000c037a10 */ /* 0x000fe40007ffe0ff */
[----:B------:R-:W-:-:S03]  /*9da0*/  MOV R5, 0x0 ;  /* 0x0000000000057802 */ /* 0x000fc60000000f00 */
[----:B------:R1:W-:Y:S01]  /*9db0*/  STL [R3], R2 ;  /* 0x0000000203007387 */ /* 0x0003e20000100800 */
[----:B------:R-:W-:Y:S05]  /*9dc0*/  RET.REL.NODEC R4 `(_ZN7cutlass13device_kernelIN5flash19enable_sm80_to_sm89INS1_16FlashAttnBwdSm80INS1_25CollectiveMainloopBwdSm80ILi2ELi2EN4cute5tupleIJNS5_1CILi128EEES8_NS7_ILi64EEEEEENS_10bfloat16_tEfNS_4arch4Sm80ELb0ELb1ELb1ELb1ELb0ELb0ELb0ELb0ELi2ELi4ELi4ELi4ELb0EEENS1_21CollectiveEpilogueBwdISA_SB_SD_Li256ELb1ELb0ELi2EEENS1_19SingleTileSchedulerILb1ELb0ELb0ELi128EEEEEEEEEvNT_6ParamsE) ;  /* 0xffff623004007950 */ /* 0x000fea0003c3ffff */
        .type           $_ZN7cutlass13device_kernelIN5flash19enable_sm80_to_sm89INS1_16FlashAttnBwdSm80INS1_25CollectiveMainloopBwdSm80ILi2ELi2EN4cute5tupleIJNS5_1CILi128EEES8_NS7_ILi64EEEEEENS_10bfloat16_tEfNS_4arch4Sm80ELb0ELb1ELb1ELb1ELb0ELb0ELb0ELb0ELi2ELi4ELi4ELi4ELb0EEENS1_21CollectiveEpilogueBwdISA_SB_SD_Li256ELb1ELb0ELi2EEENS1_19SingleTileSchedulerILb1ELb0ELb0ELi128EEEEEEEEEvNT_6ParamsE$_ZN4cute3eso3ESOILb1ELb0EJNS_5tupleIJNS_1CILi1EEENS3_ILi2EEES5_EEENS2_IJS4_NS3_ILi256EEEiEEEEEC2ERKS6_RKS8_,@function
        .size           $_ZN7cutlass13device_kernelIN5flash19enable_sm80_to_sm89INS1_16FlashAttnBwdSm80INS1_25CollectiveMainloopBwdSm80ILi2ELi2EN4cute5tupleIJNS5_1CILi128EEES8_NS7_ILi64EEEEEENS_10bfloat16_tEfNS_4arch4Sm80ELb0ELb1ELb1ELb1ELb0ELb0ELb0ELb0ELi2ELi4ELi4ELi4ELb0EEENS1_21CollectiveEpilogueBwdISA_SB_SD_Li256ELb1ELb0ELi2EEENS1_19SingleTileSchedulerILb1ELb0ELb0ELi128EEEEEEEEEvNT_6ParamsE$_ZN4cute3eso3ESOILb1ELb0EJNS_5tupleIJNS_1CILi1EEENS3_ILi2EEES5_EEENS2_IJS4_NS3_ILi256EEEiEEEEEC2ERKS6_RKS8_,($_ZN7cutlass13device_kernelIN5flash19enable_sm80_to_sm89INS1_16FlashAttnBwdSm80INS1_25CollectiveMainloopBwdSm80ILi2ELi2EN4cute5tupleIJNS5_1CILi128EEES8_NS7_ILi64EEEEEENS_10bfloat16_tEfNS_4arch4Sm80ELb0ELb1ELb1ELb1ELb0ELb0ELb0ELb0ELi2ELi4ELi4ELi4ELb0EEENS1_21CollectiveEpilogueBwdISA_SB_SD_Li256ELb1ELb0ELi2EEENS1_19SingleTileSchedulerILb1ELb0ELb0ELi128EEEEEEEEEvNT_6ParamsE$_ZN4cute3eso3ESOILb1ELb0EJNS_5tupleIJNS_1CILi2EEEEEENS2_IJiEEEEEC2ERKS5_RKS6_ - $_ZN7cutlass13device_kernelIN5flash19enable_sm80_to_sm89INS1_16FlashAttnBwdSm80INS1_25CollectiveMainloopBwdSm80ILi2ELi2EN4cute5tupleIJNS5_1CILi128EEES8_NS7_ILi64EEEEEENS_10bfloat16_tEfNS_4arch4Sm80ELb0ELb1ELb1ELb1ELb0ELb0ELb0ELb0ELi2ELi4ELi4ELi4ELb0EEENS1_21CollectiveEpilogueBwdISA_SB_SD_Li256ELb1ELb0ELi2EEENS1_19SingleTileSchedulerILb1ELb0ELb0ELi128EEEEEEEEEvNT_6ParamsE$_ZN4cute3eso3ESOILb1ELb0EJNS_5tupleIJNS_1CILi1EEENS3_ILi2EEES5_EEENS2_IJS4_NS3_ILi256EEEiEEEEEC2ERKS6_RKS8_)
$_ZN7cutlass13device_kernelIN5flash19enable_sm80_to_sm89INS1_16FlashAttnBwdSm80INS1_25CollectiveMainloopBwdSm80ILi2ELi2EN4cute5tupleIJNS5_1CILi128EEES8_NS7_ILi64EEEEEENS_10bfloat16_tEfNS_4arch4Sm80ELb0ELb1ELb1ELb1ELb0ELb0ELb0ELb0ELi2ELi4ELi4ELi4ELb0EEENS1_21CollectiveEpilogueBwdISA_SB_SD_Li256ELb1ELb0ELi2EEENS1_19SingleTileSchedulerILb1ELb0ELb0ELi128EEEEEEEEEvNT_6ParamsE$_ZN4cute3eso3ESOILb1ELb0EJNS_5tupleIJNS_1CILi1EEENS3_ILi2EEES5_EEENS2_IJS4_NS3_ILi256EEEiEEEEEC2ERKS6_RKS8_:
[----:B------:R-:W-:Y:S02]  /*9dd0*/  IADD3 R3, R11, -c[0x0][0x20], RZ ;  /* 0x800008000b037a10 */ /* 0x000fe40007ffe0ff */
[----:B------:R-:W-:-:S03]  /*9de0*/  MOV R5, 0x0 ;  /* 0x0000000000057802 */ /* 0x000fc60000000f00 */
[----:B------:R1:W-:Y:S01]  /*9df0*/  STL [R3], R2 ;  /* 0x0000000203007387 */ /* 0x0003e20000100800 */
[----:B------:R-:W-:Y:S05]  /*9e00*/  RET.REL.NODEC R4 `(_ZN7cutlass13device_kernelIN5flash19enable_sm80_to_sm89INS1_16FlashAttnBwdSm80INS1_25CollectiveMainloopBwdSm80ILi2ELi2EN4cute5tupleIJNS5_1CILi128EEES8_NS7_ILi64EEEEEENS_10bfloat16_tEfNS_4arch4Sm80ELb0ELb1ELb1ELb1ELb0ELb0ELb0ELb0ELi2ELi4ELi4ELi4ELb0EEENS1_21CollectiveEpilogueBwdISA_SB_SD_Li256ELb1ELb0ELi2EEENS1_19SingleTileSchedulerILb1ELb0ELb0ELi128EEEEEEEEEvNT_6ParamsE) ;  /* 0xffff61f004007950 */ /* 0x000fea0003c3ffff */
        .type           $_ZN7cutlass13device_kernelIN5flash19enable_sm80_to_sm89INS1_16FlashAttnBwdSm80INS1_25CollectiveMainloopBwdSm80ILi2ELi2EN4cute5tupleIJNS5_1CILi128EEES8_NS7_ILi64EEEEEENS_10bfloat16_tEfNS_4arch4Sm80ELb0ELb1ELb1ELb1ELb0ELb0ELb0ELb0ELi2ELi4ELi4ELi4ELb0EEENS1_21CollectiveEpilogueBwdISA_SB_SD_Li256ELb1ELb0ELi2EEENS1_19SingleTileSchedulerILb1ELb0ELb0ELi128EEEEEEEEEvNT_6ParamsE$_ZN4cute3eso3ESOILb1ELb0EJNS_5tupleIJNS_1CILi2EEEEEENS2_IJiEEEEEC2ERKS5_RKS6_,@function
        .size           $_ZN7cutlass13device_kernelIN5flash19enable_sm80_to_sm89INS1_16FlashAttnBwdSm80INS1_25CollectiveMainloopBwdSm80ILi2ELi2EN4cute5tupleIJNS5_1CILi128EEES8_NS7_ILi64EEEEEENS_10bfloat16_tEfNS_4arch4Sm80ELb0ELb1ELb1ELb1ELb0ELb0ELb0ELb0ELi2ELi4ELi4ELi4ELb0EEENS1_21CollectiveEpilogueBwdISA_SB_SD_Li256ELb1ELb0ELi2EEENS1_19SingleTileSchedulerILb1ELb0ELb0ELi128EEEEEEEEEvNT_6ParamsE$_ZN4cute3eso3ESOILb1ELb0EJNS_5tupleIJNS_1CILi2EEEEEENS2_IJiEEEEEC2ERKS5_RKS6_,($_ZN7cutlass13device_kernelIN5flash19enable_sm80_to_sm89INS1_16FlashAttnBwdSm80INS1_25CollectiveMainloopBwdSm80ILi2ELi2EN4cute5tupleIJNS5_1CILi128EEES8_NS7_ILi64EEEEEENS_10bfloat16_tEfNS_4arch4Sm80ELb0ELb1ELb1ELb1ELb0ELb0ELb0ELb0ELi2ELi4ELi4ELi4ELb0EEENS1_21CollectiveEpilogueBwdISA_SB_SD_Li256ELb1ELb0ELi2EEENS1_19SingleTileSchedulerILb1ELb0ELb0ELi128EEEEEEEEEvNT_6ParamsE$_ZN4cute3eso3ESOILb1ELb0EJNS_5tupleIJNS_1CILi2EEEEEENS2_IJiEEENS3_ILi1EEES7_EEC2ERKS5_RKS6_RKS7_SE_ - $_ZN7cutlass13device_kernelIN5flash19enable_sm80_to_sm89INS1_16FlashAttnBwdSm80INS1_25CollectiveMainloopBwdSm80ILi2ELi2EN4cute5tupleIJNS5_1CILi128EEES8_NS7_ILi64EEEEEENS_10bfloat16_tEfNS_4arch4Sm80ELb0ELb1ELb1ELb1ELb0ELb0ELb0ELb0ELi2ELi4ELi4ELi4ELb0EEENS1_21CollectiveEpilogueBwdISA_SB_SD_Li256ELb1ELb0ELi2EEENS1_19SingleTileSchedulerILb1ELb0ELb0ELi128EEEEEEEEEvNT_6ParamsE$_ZN4cute3eso3ESOILb1ELb0EJNS_5tupleIJNS_1CILi2EEEEEENS2_IJiEEEEEC2ERKS5_RKS6_)
$_ZN7cutlass13device_kernelIN5flash19enable_sm80_to_sm89INS1_16FlashAttnBwdSm80INS1_25CollectiveMainloopBwdSm80ILi2ELi2EN4cute5tupleIJNS5_1CILi128EEES8_NS7_ILi64EEEEEENS_10bfloat16_tEfNS_4arch4Sm80ELb0ELb1ELb1ELb1ELb0ELb0ELb0ELb0ELi2ELi4ELi4ELi4ELb0EEENS1_21CollectiveEpilogueBwdISA_SB_SD_Li256ELb1ELb0ELi2EEENS1_19SingleTileSchedulerILb1ELb0ELb0ELi128EEEEEEEEEvNT_6ParamsE$_ZN4cute3eso3ESOILb1ELb0EJNS_5tupleIJNS_1CILi2EEEEEENS2_IJiEEEEEC2ERKS5_RKS6_:
[----:B------:R-:W-:Y:S02]  /*9e10*/  IADD3 R2, R70, -c[0x0][0x20], RZ ;  /* 0x8000080046027a10 */ /* 0x000fe40007ffe0ff */
[----:B------:R-:W-:-:S03]  /*9e20*/  MOV R7, 0x0 ;  /* 0x0000000000077802 */ /* 0x000fc60000000f00 */
[----:B------:R1:W-:Y:S01]  /*9e30*/  STL [R2], R3 ;  /* 0x0000000302007387 */ /* 0x0003e20000100800 */
[----:B------:R-:W-:Y:S05]  /*9e40*/  RET.REL.NODEC R6 `(_ZN7cutlass13device_kernelIN5flash19enable_sm80_to_sm89INS1_16FlashAttnBwdSm80INS1_25CollectiveMainloopBwdSm80ILi2ELi2EN4cute5tupleIJNS5_1CILi128EEES8_NS7_ILi64EEEEEENS_10bfloat16_tEfNS_4arch4Sm80ELb0ELb1ELb1ELb1ELb0ELb0ELb0ELb0ELi2ELi4ELi4ELi4ELb0EEENS1_21CollectiveEpilogueBwdISA_SB_SD_Li256ELb1ELb0ELi2EEENS1_19SingleTileSchedulerILb1ELb0ELb0ELi128EEEEEEEEEvNT_6ParamsE) ;  /* 0xffff61b006007950 */ /* 0x000fea0003c3ffff */
        .type           $_ZN7cutlass13device_kernelIN5flash19enable_sm80_to_sm89INS1_16FlashAttnBwdSm80INS1_25CollectiveMainloopBwdSm80ILi2ELi2EN4cute5tupleIJNS5_1CILi128EEES8_NS7_ILi64EEEEEENS_10bfloat16_tEfNS_4arch4Sm80ELb0ELb1ELb1ELb1ELb0ELb0ELb0ELb0ELi2ELi4ELi4ELi4ELb0EEENS1_21CollectiveEpilogueBwdISA_SB_SD_Li256ELb1ELb0ELi2EEENS1_19SingleTileSchedulerILb1ELb0ELb0ELi128EEEEEEEEEvNT_6ParamsE$_ZN4cute3eso3ESOILb1ELb0EJNS_5tupleIJNS_1CILi2EEEEEENS2_IJiEEENS3_ILi1EEES7_EEC2ERKS5_RKS6_RKS7_SE_,@function
        .size           $_ZN7cutlass13device_kernelIN5flash19enable_sm80_to_sm89INS1_16FlashAttnBwdSm80INS1_25CollectiveMainloopBwdSm80ILi2ELi2EN4cute5tupleIJNS5_1CILi128EEES8_NS7_ILi64EEEEEENS_10bfloat16_tEfNS_4arch4Sm80ELb0ELb1ELb1ELb1ELb0ELb0ELb0ELb0ELi2ELi4ELi4ELi4ELb0EEENS1_21CollectiveEpilogueBwdISA_SB_SD_Li256ELb1ELb0ELi2EEENS1_19SingleTileSchedulerILb1ELb0ELb0ELi128EEEEEEEEEvNT_6ParamsE$_ZN4cute3eso3ESOILb1ELb0EJNS_5tupleIJNS_1CILi2EEEEEENS2_IJiEEENS3_ILi1EEES7_EEC2ERKS5_RKS6_RKS7_SE_,($_ZN7cutlass13device_kernelIN5flash19enable_sm80_to_sm89INS1_16FlashAttnBwdSm80INS1_25CollectiveMainloopBwdSm80ILi2ELi2EN4cute5tupleIJNS5_1CILi128EEES8_NS7_ILi64EEEEEENS_10bfloat16_tEfNS_4arch4Sm80ELb0ELb1ELb1ELb1ELb0ELb0ELb0ELb0ELi2ELi4ELi4ELi4ELb0EEENS1_21CollectiveEpilogueBwdISA_SB_SD_Li256ELb1ELb0ELi2EEENS1_19SingleTileSchedulerILb1ELb0ELb0ELi128EEEEEEEEEvNT_6ParamsE$_ZN4cute3eso3ESOILb1ELb0EJNS_5tupleIJNS_1CILi2EEEEEENS2_IJiEEES4_NS3_ILi1EEEEEC2ERKS5_RKS6_RKS4_RKS7_ - $_ZN7cutlass13device_kernelIN5flash19enable_sm80_to_sm89INS1_16FlashAttnBwdSm80INS1_25CollectiveMainloopBwdSm80ILi2ELi2EN4cute5tupleIJNS5_1CILi128EEES8_NS7_ILi64EEEEEENS_10bfloat16_tEfNS_4arch4Sm80ELb0ELb1ELb1ELb1ELb0ELb0ELb0ELb0ELi2ELi4ELi4ELi4ELb0EEENS1_21CollectiveEpilogueBwdISA_SB_SD_Li256ELb1ELb0ELi2EEENS1_19SingleTileSchedulerILb1ELb0ELb0ELi128EEEEEEEEEvNT_6ParamsE$_ZN4cute3eso3ESOILb1ELb0EJNS_5tupleIJNS_1CILi2EEEEEENS2_IJiEEENS3_ILi1EEES7_EEC2ERKS5_RKS6_RKS7_SE_)
$_ZN7cutlass13device_kernelIN5flash19enable_sm80_to_sm89INS1_16FlashAttnBwdSm80INS1_25CollectiveMainloopBwdSm80ILi2ELi2EN4cute5tupleIJNS5_1CILi128EEES8_NS7_ILi64EEEEEENS_10bfloat16_tEfNS_4arch4Sm80ELb0ELb1ELb1ELb1ELb0ELb0ELb0ELb0ELi2ELi4ELi4ELi4ELb0EEENS1_21CollectiveEpilogueBwdISA_SB_SD_Li256ELb1ELb0ELi2EEENS1_19SingleTileSchedulerILb1ELb0ELb0ELi128EEEEEEEEEvNT_6ParamsE$_ZN4cute3eso3ESOILb1ELb0EJNS_5tupleIJNS_1CILi2EEEEEENS2_IJiEEENS3_ILi1EEES7_EEC2ERKS5_RKS6_RKS7_SE_:
[----:B------:R-:W-:Y:S01]  /*9e50*/  IADD3 R2, R2, -c[0x0][0x20], RZ ;  /* 0x8000080002027a10 */ /* 0x000fe20007ffe0ff */
[----:B------:R-:W-:Y:S01]  /*9e60*/  IMAD.MOV.U32 R84, RZ, RZ, R4 ;  /* 0x000000ffff547224 */ /* 0x000fe200078e0004 */
[----:B------:R-:W-:-:S03]  /*9e70*/  MOV R85, 0x0 ;  /* 0x0000000000557802 */ /* 0x000fc60000000f00 */
[----:B------:R1:W-:Y:S01]  /*9e80*/  STL [R2], R3 ;  /* 0x0000000302007387 */ /* 0x0003e20000100800 */
[----:B------:R-:W-:Y:S05]  /*9e90*/  RET.REL.NODEC R84 `(_ZN7cutlass13device_kernelIN5flash19enable_sm80_to_sm89INS1_16FlashAttnBwdSm80INS1_25CollectiveMainloopBwdSm80ILi2ELi2EN4cute5tupleIJNS5_1CILi128EEES8_NS7_ILi64EEEEEENS_10bfloat16_tEfNS_4arch4Sm80ELb0ELb1ELb1ELb1ELb0ELb0ELb0ELb0ELi2ELi4ELi4ELi4ELb0EEENS1_21CollectiveEpilogueBwdISA_SB_SD_Li256ELb1ELb0ELi2EEENS1_19SingleTileSchedulerILb1ELb0ELb0ELi128EEEEEEEEEvNT_6ParamsE) ;  /* 0xffff616054007950 */ /* 0x000fea0003c3ffff */
        .type           $_ZN7cutlass13device_kernelIN5flash19enable_sm80_to_sm89INS1_16FlashAttnBwdSm80INS1_25CollectiveMainloopBwdSm80ILi2ELi2EN4cute5tupleIJNS5_1CILi128EEES8_NS7_ILi64EEEEEENS_10bfloat16_tEfNS_4arch4Sm80ELb0ELb1ELb1ELb1ELb0ELb0ELb0ELb0ELi2ELi4ELi4ELi4ELb0EEENS1_21CollectiveEpilogueBwdISA_SB_SD_Li256ELb1ELb0ELi2EEENS1_19SingleTileSchedulerILb1ELb0ELb0ELi128EEEEEEEEEvNT_6ParamsE$_ZN4cute3eso3ESOILb1ELb0EJNS_5tupleIJNS_1CILi2EEEEEENS2_IJiEEES4_NS3_ILi1EEEEEC2ERKS5_RKS6_RKS4_RKS7_,@function
        .size           $_ZN7cutlass13device_kernelIN5flash19enable_sm80_to_sm89INS1_16FlashAttnBwdSm80INS1_25CollectiveMainloopBwdSm80ILi2ELi2EN4cute5tupleIJNS5_1CILi128EEES8_NS7_ILi64EEEEEENS_10bfloat16_tEfNS_4arch4Sm80ELb0ELb1ELb1ELb1ELb0ELb0ELb0ELb0ELi2ELi4ELi4ELi4ELb0EEENS1_21CollectiveEpilogueBwdISA_SB_SD_Li256ELb1ELb0ELi2EEENS1_19SingleTileSchedulerILb1ELb0ELb0ELi128EEEEEEEEEvNT_6ParamsE$_ZN4cute3eso3ESOILb1ELb0EJNS_5tupleIJNS_1CILi2EEEEEENS2_IJiEEES4_NS3_ILi1EEEEEC2ERKS5_RKS6_RKS4_RKS7_,($_ZN7cutlass13device_kernelIN5flash19enable_sm80_to_sm89INS1_16FlashAttnBwdSm80INS1_25CollectiveMainloopBwdSm80ILi2ELi2EN4cute5tupleIJNS5_1CILi128EEES8_NS7_ILi64EEEEEENS_10bfloat16_tEfNS_4arch4Sm80ELb0ELb1ELb1ELb1ELb0ELb0ELb0ELb0ELi2ELi4ELi4ELi4ELb0EEENS1_21CollectiveEpilogueBwdISA_SB_SD_Li256ELb1ELb0ELi2EEENS1_19SingleTileSchedulerILb1ELb0ELb0ELi128EEEEEEEEEvNT_6ParamsE$_ZN4cute3eso3ESOILb1ELb0EJNS_5tupleIJNS_1CILi2EEES4_EEENS2_IJNS3_ILi1EEEiEEEEEC2ERKS5_RKS7_ - $_ZN7cutlass13device_kernelIN5flash19enable_sm80_to_sm89INS1_16FlashAttnBwdSm80INS1_25CollectiveMainloopBwdSm80ILi2ELi2EN4cute5tupleIJNS5_1CILi128EEES8_NS7_ILi64EEEEEENS_10bfloat16_tEfNS_4arch4Sm80ELb0ELb1ELb1ELb1ELb0ELb0ELb0ELb0ELi2ELi4ELi4ELi4ELb0EEENS1_21CollectiveEpilogueBwdISA_SB_SD_Li256ELb1ELb0ELi2EEENS1_19SingleTileSchedulerILb1ELb0ELb0ELi128EEEEEEEEEvNT_6ParamsE$_ZN4cute3eso3ESOILb1ELb0EJNS_5tupleIJNS_1CILi2EEEEEENS2_IJiEEES4_NS3_ILi1EEEEEC2ERKS5_RKS6_RKS4_RKS7_)
$_ZN7cutlass13device_kernelIN5flash19enable_sm80_to_sm89INS1_16FlashAttnBwdSm80INS1_25CollectiveMainloopBwdSm80ILi2ELi2EN4cute5tupleIJNS5_1CILi128EEES8_NS7_ILi64EEEEEENS_10bfloat16_tEfNS_4arch4Sm80ELb0ELb1ELb1ELb1ELb0ELb0ELb0ELb0ELi2ELi4ELi4ELi4ELb0EEENS1_21CollectiveEpilogueBwdISA_SB_SD_Li256ELb1ELb0ELi2EEENS1_19SingleTileSchedulerILb1ELb0ELb0ELi128EEEEEEEEEvNT_6ParamsE$_ZN4cute3eso3ESOILb1ELb0EJNS_5tupleIJNS_1CILi2EEEEEENS2_IJiEEES4_NS3_ILi1EEEEEC2ERKS5_RKS6_RKS4_RKS7_:
[----:B------:R-:W-:Y:S02]  /*9ea0*/  IADD3 R2, R2, -c[0x0][0x20], RZ ;  /* 0x8000080002027a10 */ /* 0x000fe40007ffe0ff */
[----:B------:R-:W-:-:S03]  /*9eb0*/  MOV R5, 0x0 ;  /* 0x0000000000057802 */ /* 0x000fc60000000f00 */
[----:B------:R1:W-:Y:S01]  /*9ec0*/  STL [R2], R3 ;  /* 0x0000000302007387 */ /* 0x0003e20000100800 */
[----:B------:R-:W-:Y:S05]  /*9ed0*/  RET.REL.NODEC R4 `(_ZN7cutlass13device_kernelIN5flash19enable_sm80_to_sm89INS1_16FlashAttnBwdSm80INS1_25CollectiveMainloopBwdSm80ILi2ELi2EN4cute5tupleIJNS5_1CILi128EEES8_NS7_ILi64EEEEEENS_10bfloat16_tEfNS_4arch4Sm80ELb0ELb1ELb1ELb1ELb0ELb0ELb0ELb0ELi2ELi4ELi4ELi4ELb0EEENS1_21CollectiveEpilogueBwdISA_SB_SD_Li256ELb1ELb0ELi2EEENS1_19SingleTileSchedulerILb1ELb0ELb0ELi128EEEEEEEEEvNT_6ParamsE) ;  /* 0xffff612004007950 */ /* 0x000fea0003c3ffff */
        .type           $_ZN7cutlass13device_kernelIN5flash19enable_sm80_to_sm89INS1_16FlashAttnBwdSm80INS1_25CollectiveMainloopBwdSm80ILi2ELi2EN4cute5tupleIJNS5_1CILi128EEES8_NS7_ILi64EEEEEENS_10bfloat16_tEfNS_4arch4Sm80ELb0ELb1ELb1ELb1ELb0ELb0ELb0ELb0ELi2ELi4ELi4ELi4ELb0EEENS1_21CollectiveEpilogueBwdISA_SB_SD_Li256ELb1ELb0ELi2EEENS1_19SingleTileSchedulerILb1ELb0ELb0ELi128EEEEEEEEEvNT_6ParamsE$_ZN4cute3eso3ESOILb1ELb0EJNS_5tupleIJNS_1CILi2EEES4_EEENS2_IJNS3_ILi1EEEiEEEEEC2ERKS5_RKS7_,@function
        .size           $_ZN7cutlass13device_kernelIN5flash19enable_sm80_to_sm89INS1_16FlashAttnBwdSm80INS1_25CollectiveMainloopBwdSm80ILi2ELi2EN4cute5tupleIJNS5_1CILi128EEES8_NS7_ILi64EEEEEENS_10bfloat16_tEfNS_4arch4Sm80ELb0ELb1ELb1ELb1ELb0ELb0ELb0ELb0ELi2ELi4ELi4ELi4ELb0EEENS1_21CollectiveEpilogueBwdISA_SB_SD_Li256ELb1ELb0ELi2EEENS1_19SingleTileSchedulerILb1ELb0ELb0ELi128EEEEEEEEEvNT_6ParamsE$_ZN4cute3eso3ESOILb1ELb0EJNS_5tupleIJNS_1CILi2EEES4_EEENS2_IJNS3_ILi1EEEiEEEEEC2ERKS5_RKS7_,($_ZN7cutlass13device_kernelIN5flash19enable_sm80_to_sm89INS1_16FlashAttnBwdSm80INS1_25CollectiveMainloopBwdSm80ILi2ELi2EN4cute5tupleIJNS5_1CILi128EEES8_NS7_ILi64EEEEEENS_10bfloat16_tEfNS_4arch4Sm80ELb0ELb1ELb1ELb1ELb0ELb0ELb0ELb0ELi2ELi4ELi4ELi4ELb0EEENS1_21CollectiveEpilogueBwdISA_SB_SD_Li256ELb1ELb0ELi2EEENS1_19SingleTileSchedulerILb1ELb0ELb0ELi128EEEEEEEEEvNT_6ParamsE$_ZN4cute3eso3ESOILb1ELb0EJNS_5tupleIJNS_1CILi2EEES4_EEENS2_IJiNS3_ILi4096EEEEEEEEC2ERKS5_RKS7_ - $_ZN7cutlass13device_kernelIN5flash19enable_sm80_to_sm89INS1_16FlashAttnBwdSm80INS1_25CollectiveMainloopBwdSm80ILi2ELi2EN4cute5tupleIJNS5_1CILi128EEES8_NS7_ILi64EEEEEENS_10bfloat16_tEfNS_4arch4Sm80ELb0ELb1ELb1ELb1ELb0ELb0ELb0ELb0ELi2ELi4ELi4ELi4ELb0EEENS1_21CollectiveEpilogueBwdISA_SB_SD_Li256ELb1ELb0ELi2EEENS1_19SingleTileSchedulerILb1ELb0ELb0ELi128EEEEEEEEEvNT_6ParamsE$_ZN4cute3eso3ESOILb1ELb0EJNS_5tupleIJNS_1CILi2EEES4_EEENS2_IJNS3_ILi1EEEiEEEEEC2ERKS5_RKS7_)
$_ZN7cutlass13device_kernelIN5flash19enable_sm80_to_sm89INS1_16FlashAttnBwdSm80INS1_25CollectiveMainloopBwdSm80ILi2ELi2EN4cute5tupleIJNS5_1CILi128EEES8_NS7_ILi64EEEEEENS_10bfloat16_tEfNS_4arch4Sm80ELb0ELb1ELb1ELb1ELb0ELb0ELb0ELb0ELi2ELi4ELi4ELi4ELb0EEENS1_21CollectiveEpilogueBwdISA_SB_SD_Li256ELb1ELb0ELi2EEENS1_19SingleTileSchedulerILb1ELb0ELb0ELi128EEEEEEEEEvNT_6ParamsE$_ZN4cute3eso3ESOILb1ELb0EJNS_5tupleIJNS_1CILi2EEES4_EEENS2_IJNS3_ILi1EEEiEEEEEC2ERKS5_RKS7_:
[----:B------:R-:W-:Y:S02]  /*9ee0*/  IADD3 R3, R39, -c[0x0][0x20], RZ ;  /* 0x8000080027037a10 */ /* 0x000fe40007ffe0ff */
[----:B------:R-:W-:-:S03]  /*9ef0*/  MOV R5, 0x0 ;  /* 0x0000000000057802 */ /* 0x000fc60000000f00 */
[----:B------:R1:W-:Y:S01]  /*9f00*/  STL [R3], R2 ;  /* 0x0000000203007387 */ /* 0x0003e20000100800 */
[----:B------:R-:W-:Y:S05]  /*9f10*/  RET.REL.NODEC R4 `(_ZN7cutlass13device_kernelIN5flash19enable_sm80_to_sm89INS1_16FlashAttnBwdSm80INS1_25CollectiveMainloopBwdSm80ILi2ELi2EN4cute5tupleIJNS5_1CILi128EEES8_NS7_ILi64EEEEEENS_10bfloat16_tEfNS_4arch4Sm80ELb0ELb1ELb1ELb1ELb0ELb0ELb0ELb0ELi2ELi4ELi4ELi4ELb0EEENS1_21CollectiveEpilogueBwdISA_SB_SD_Li256ELb1ELb0ELi2EEENS1_19SingleTileSchedulerILb1ELb0ELb0ELi128EEEEEEEEEvNT_6ParamsE) ;  /* 0xffff60e004007950 */ /* 0x000fea0003c3ffff */
        .type           $_ZN7cutlass13device_kernelIN5flash19enable_sm80_to_sm89INS1_16FlashAttnBwdSm80INS1_25CollectiveMainloopBwdSm80ILi2ELi2EN4cute5tupleIJNS5_1CILi128EEES8_NS7_ILi64EEEEEENS_10bfloat16_tEfNS_4arch4Sm80ELb0ELb1ELb1ELb1ELb0ELb0ELb0ELb0ELi2ELi4ELi4ELi4ELb0EEENS1_21CollectiveEpilogueBwdISA_SB_SD_Li256ELb1ELb0ELi2EEENS1_19SingleTileSchedulerILb1ELb0ELb0ELi128EEEEEEEEEvNT_6ParamsE$_ZN4cute3eso3ESOILb1ELb0EJNS_5tupleIJNS_1CILi2EEES4_EEENS2_IJiNS3_ILi4096EEEEEEEEC2ERKS5_RKS7_,@function
        .size           $_ZN7cutlass13device_kernelIN5flash19enable_sm80_to_sm89INS1_16FlashAttnBwdSm80INS1_25CollectiveMainloopBwdSm80ILi2ELi2EN4cute5tupleIJNS5_1CILi128EEES8_NS7_ILi64EEEEEENS_10bfloat16_tEfNS_4arch4Sm80ELb0ELb1ELb1ELb1ELb0ELb0ELb0ELb0ELi2ELi4ELi4ELi4ELb0EEENS1_21CollectiveEpilogueBwdISA_SB_SD_Li256ELb1ELb0ELi2EEENS1_19SingleTileSchedulerILb1ELb0ELb0ELi128EEEEEEEEEvNT_6ParamsE$_ZN4cute3eso3ESOILb1ELb0EJNS_5tupleIJNS_1CILi2EEES4_EEENS2_IJiNS3_ILi4096EEEEEEEEC2ERKS5_RKS7_,($_ZN7cutlass13device_kernelIN5flash19enable_sm80_to_sm89INS1_16FlashAttnBwdSm80INS1_25CollectiveMainloopBwdSm80ILi2ELi2EN4cute5tupleIJNS5_1CILi128EEES8_NS7_ILi64EEEEEENS_10bfloat16_tEfNS_4arch4Sm80ELb0ELb1ELb1ELb1ELb0ELb0ELb0ELb0ELi2ELi4ELi4ELi4ELb0EEENS1_21CollectiveEpilogueBwdISA_SB_SD_Li256ELb1ELb0ELi2EEENS1_19SingleTileSchedulerILb1ELb0ELb0ELi128EEEEEEEEEvNT_6ParamsE$_ZN4cute3eso3ESOILb1ELb0EJNS_5tupleIJNS_1CILi2EEES4_EEENS2_IJiNS3_ILi512EEEEEEEEC2ERKS5_RKS7_ - $_ZN7cutlass13device_kernelIN5flash19enable_sm80_to_sm89INS1_16FlashAttnBwdSm80INS1_25CollectiveMainloopBwdSm80ILi2ELi2EN4cute5tupleIJNS5_1CILi128EEES8_NS7_ILi64EEEEEENS_10bfloat16_tEfNS_4arch4Sm80ELb0ELb1ELb1ELb1ELb0ELb0ELb0ELb0ELi2ELi4ELi4ELi4ELb0EEENS1_21CollectiveEpilogueBwdISA_SB_SD_Li256ELb1ELb0ELi2EEENS1_19SingleTileSchedulerILb1ELb0ELb0ELi128EEEEEEEEEvNT_6ParamsE$_ZN4cute3eso3ESOILb1ELb0EJNS_5tupleIJNS_1CILi2EEES4_EEENS2_IJiNS3_ILi4096EEEEEEEEC2ERKS5_RKS7_)
$_ZN7cutlass13device_kernelIN5flash19enable_sm80_to_sm89INS1_16FlashAttnBwdSm80INS1_25CollectiveMainloopBwdSm80ILi2ELi2EN4cute5tupleIJNS5_1CILi128EEES8_NS7_ILi64EEEEEENS_10bfloat16_tEfNS_4arch4Sm80ELb0ELb1ELb1ELb1ELb0ELb0ELb0ELb0ELi2ELi4ELi4ELi4ELb0EEENS1_21CollectiveEpilogueBwdISA_SB_SD_Li256ELb1ELb0ELi2EEENS1_19SingleTileSchedulerILb1ELb0ELb0ELi128EEEEEEEEEvNT_6ParamsE$_ZN4cute3eso3ESOILb1ELb0EJNS_5tupleIJNS_1CILi2EEES4_EEENS2_IJiNS3_ILi4096EEEEEEEEC2ERKS5_RKS7_:
[----:B------:R-:W-:Y:S02]  /*9f20*/  IADD3 R3, R8, -c[0x0][0x20], RZ ;  /* 0x8000080008037a10 */ /* 0x000fe40007ffe0ff */
[----:B------:R-:W-:-:S03]  /*9f30*/  MOV R5, 0x0 ;  /* 0x0000000000057802 */ /* 0x000fc60000000f00 */
[----:B------:R1:W-:Y:S01]  /*9f40*/  STL [R3], R2 ;  /* 0x0000000203007387 */ /* 0x0003e20000100800 */
[----:B------:R-:W-:Y:S05]  /*9f50*/  RET.REL.NODEC R4 `(_ZN7cutlass13device_kernelIN5flash19enable_sm80_to_sm89INS1_16FlashAttnBwdSm80INS1_25CollectiveMainloopBwdSm80ILi2ELi2EN4cute5tupleIJNS5_1CILi128EEES8_NS7_ILi64EEEEEENS_10bfloat16_tEfNS_4arch4Sm80ELb0ELb1ELb1ELb1ELb0ELb0ELb0ELb0ELi2ELi4ELi4ELi4ELb0EEENS1_21CollectiveEpilogueBwdISA_SB_SD_Li256ELb1ELb0ELi2EEENS1_19SingleTileSchedulerILb1ELb0ELb0ELi128EEEEEEEEEvNT_6ParamsE) ;  /* 0xffff60a004007950 */ /* 0x000fea0003c3ffff */
        .type           $_ZN7cutlass13device_kernelIN5flash19enable_sm80_to_sm89INS1_16FlashAttnBwdSm80INS1_25CollectiveMainloopBwdSm80ILi2ELi2EN4cute5tupleIJNS5_1CILi128EEES8_NS7_ILi64EEEEEENS_10bfloat16_tEfNS_4arch4Sm80ELb0ELb1ELb1ELb1ELb0ELb0ELb0ELb0ELi2ELi4ELi4ELi4ELb0EEENS1_21CollectiveEpilogueBwdISA_SB_SD_Li256ELb1ELb0ELi2EEENS1_19SingleTileSchedulerILb1ELb0ELb0ELi128EEEEEEEEEvNT_6ParamsE$_ZN4cute3eso3ESOILb1ELb0EJNS_5tupleIJNS_1CILi2EEES4_EEENS2_IJiNS3_ILi512EEEEEEEEC2ERKS5_RKS7_,@function
        .size           $_ZN7cutlass13device_kernelIN5flash19enable_sm80_to_sm89INS1_16FlashAttnBwdSm80INS1_25CollectiveMainloopBwdSm80ILi2ELi2EN4cute5tupleIJNS5_1CILi128EEES8_NS7_ILi64EEEEEENS_10bfloat16_tEfNS_4arch4Sm80ELb0ELb1ELb1ELb1ELb0ELb0ELb0ELb0ELi2ELi4ELi4ELi4ELb0EEENS1_21CollectiveEpilogueBwdISA_SB_SD_Li256ELb1ELb0ELi2EEENS1_19SingleTileSchedulerILb1ELb0ELb0ELi128EEEEEEEEEvNT_6ParamsE$_ZN4cute3eso3ESOILb1ELb0EJNS_5tupleIJNS_1CILi2EEES4_EEENS2_IJiNS3_ILi512EEEEEEEEC2ERKS5_RKS7_,($_ZN7cutlass13device_kernelIN5flash19enable_sm80_to_sm89INS1_16FlashAttnBwdSm80INS1_25CollectiveMainloopBwdSm80ILi2ELi2EN4cute5tupleIJNS5_1CILi128EEES8_NS7_ILi64EEEEEENS_10bfloat16_tEfNS_4arch4Sm80ELb0ELb1ELb1ELb1ELb0ELb0ELb0ELb0ELi2ELi4ELi4ELi4ELb0EEENS1_21CollectiveEpilogueBwdISA_SB_SD_Li256ELb1ELb0ELi2EEENS1_19SingleTileSchedulerILb1ELb0ELb0ELi128EEEEEEEEEvNT_6ParamsE$_ZN4cute3eso3ESOILb1ELb0EJNS_5tupleIJNS_1CILi2EEES4_EEENS2_IJiiEEEEEC2ERKS5_RKS6_ - $_ZN7cutlass13device_kernelIN5flash19enable_sm80_to_sm89INS1_16FlashAttnBwdSm80INS1_25CollectiveMainloopBwdSm80ILi2ELi2EN4cute5tupleIJNS5_1CILi128EEES8_NS7_ILi64EEEEEENS_10bfloat16_tEfNS_4arch4Sm80ELb0ELb1ELb1ELb1ELb0ELb0ELb0ELb0ELi2ELi4ELi4ELi4ELb0EEENS1_21CollectiveEpilogueBwdISA_SB_SD_Li256ELb1ELb0ELi2EEENS1_19SingleTileSchedulerILb1ELb0ELb0ELi128EEEEEEEEEvNT_6ParamsE$_ZN4cute3eso3ESOILb1ELb0EJNS_5tupleIJNS_1CILi2EEES4_EEENS2_IJiNS3_ILi512EEEEEEEEC2ERKS5_RKS7_)
$_ZN7cutlass13device_kernelIN5flash19enable_sm80_to_sm89INS1_16FlashAttnBwdSm80INS1_25CollectiveMainloopBwdSm80ILi2ELi2EN4cute5tupleIJNS5_1CILi128EEES8_NS7_ILi64EEEEEENS_10bfloat16_tEfNS_4arch4Sm80ELb0ELb1ELb1ELb1ELb0ELb0ELb0ELb0ELi2ELi4ELi4ELi4ELb0EEENS1_21CollectiveEpilogueBwdISA_SB_SD_Li256ELb1ELb0ELi2EEENS1_19SingleTileSchedulerILb1ELb0ELb0ELi128EEEEEEEEEvNT_6ParamsE$_ZN4cute3eso3ESOILb1ELb0EJNS_5tupleIJNS_1CILi2EEES4_EEENS2_IJiNS3_ILi512EEEEEEEEC2ERKS5_RKS7_:
[----:B------:R-:W-:Y:S02]  /*9f60*/  IADD3 R3, R10, -c[0x0][0x20], RZ ;  /* 0x800008000a037a10 */ /* 0x000fe40007ffe0ff */
[----:B------:R-:W-:-:S03]  /*9f70*/  MOV R5, 0x0 ;  /* 0x0000000000057802 */ /* 0x000fc60000000f00 */
[----:B------:R1:W-:Y:S01]  /*9f80*/  STL [R3], R2 ;  /* 0x0000000203007387 */ /* 0x0003e20000100800 */
[----:B------:R-:W-:Y:S05]  /*9f90*/  RET.REL.NODEC R4 `(_ZN7cutlass13device_kernelIN5flash19enable_sm80_to_sm89INS1_16FlashAttnBwdSm80INS1_25CollectiveMainloopBwdSm80ILi2ELi2EN4cute5tupleIJNS5_1CILi128EEES8_NS7_ILi64EEEEEENS_10bfloat16_tEfNS_4arch4Sm80ELb0ELb1ELb1ELb1ELb0ELb0ELb0ELb0ELi2ELi4ELi4ELi4ELb0EEENS1_21CollectiveEpilogueBwdISA_SB_SD_Li256ELb1ELb0ELi2EEENS1_19SingleTileSchedulerILb1ELb0ELb0ELi128EEEEEEEEEvNT_6ParamsE) ;  /* 0xffff606004007950 */ /* 0x000fea0003c3ffff */
        .type           $_ZN7cutlass13device_kernelIN5flash19enable_sm80_to_sm89INS1_16FlashAttnBwdSm80INS1_25CollectiveMainloopBwdSm80ILi2ELi2EN4cute5tupleIJNS5_1CILi128EEES8_NS7_ILi64EEEEEENS_10bfloat16_tEfNS_4arch4Sm80ELb0ELb1ELb1ELb1ELb0ELb0ELb0ELb0ELi2ELi4ELi4ELi4ELb0EEENS1_21CollectiveEpilogueBwdISA_SB_SD_Li256ELb1ELb0ELi2EEENS1_19SingleTileSchedulerILb1ELb0ELb0ELi128EEEEEEEEEvNT_6ParamsE$_ZN4cute3eso3ESOILb1ELb0EJNS_5tupleIJNS_1CILi2EEES4_EEENS2_IJiiEEEEEC2ERKS5_RKS6_,@function
        .size           $_ZN7cutlass13device_kernelIN5flash19enable_sm80_to_sm89INS1_16FlashAttnBwdSm80INS1_25CollectiveMainloopBwdSm80ILi2ELi2EN4cute5tupleIJNS5_1CILi128EEES8_NS7_ILi64EEEEEENS_10bfloat16_tEfNS_4arch4Sm80ELb0ELb1ELb1ELb1ELb0ELb0ELb0ELb0ELi2ELi4ELi4ELi4ELb0EEENS1_21CollectiveEpilogueBwdISA_SB_SD_Li256ELb1ELb0ELi2EEENS1_19SingleTileSchedulerILb1ELb0ELb0ELi128EEEEEEEEEvNT_6ParamsE$_ZN4cute3eso3ESOILb1ELb0EJNS_5tupleIJNS_1CILi2EEES4_EEENS2_IJiiEEEEEC2ERKS5_RKS6_,($_ZN7cutlass13device_kernelIN5flash19enable_sm80_to_sm89INS1_16FlashAttnBwdSm80INS1_25CollectiveMainloopBwdSm80ILi2ELi2EN4cute5tupleIJNS5_1CILi128EEES8_NS7_ILi64EEEEEENS_10bfloat16_tEfNS_4arch4Sm80ELb0ELb1ELb1ELb1ELb0ELb0ELb0ELb0ELi2ELi4ELi4ELi4ELb0EEENS1_21CollectiveEpilogueBwdISA_SB_SD_Li256ELb1ELb0ELi2EEENS1_19SingleTileSchedulerILb1ELb0ELb0ELi128EEEEEEEEEvNT_6ParamsE$_ZN4cute3eso3ESOILb1ELb0EJNS_5tupleIJNS_1CILi2EEES4_EEENS2_IJiiEEENS3_ILi1EEES7_EEC2ERKS5_RKS6_RKS7_SE_ - $_ZN7cutlass13device_kernelIN5flash19enable_sm80_to_sm89INS1_16FlashAttnBwdSm80INS1_25CollectiveMainloopBwdSm80ILi2ELi2EN4cute5tupleIJNS5_1CILi128EEES8_NS7_ILi64EEEEEENS_10bfloat16_tEfNS_4arch4Sm80ELb0ELb1ELb1ELb1ELb0ELb0ELb0ELb0ELi2ELi4ELi4ELi4ELb0EEENS1_21CollectiveEpilogueBwdISA_SB_SD_Li256ELb1ELb0ELi2EEENS1_19SingleTileSchedulerILb1ELb0ELb0ELi128EEEEEEEEEvNT_6ParamsE$_ZN4cute3eso3ESOILb1ELb0EJNS_5tupleIJNS_1CILi2EEES4_EEENS2_IJiiEEEEEC2ERKS5_RKS6_)
$_ZN7cutlass13device_kernelIN5flash19enable_sm80_to_sm89INS1_16FlashAttnBwdSm80INS1_25CollectiveMainloopBwdSm80ILi2ELi2EN4cute5tupleIJNS5_1CILi128EEES8_NS7_ILi64EEEEEENS_10bfloat16_tEfNS_4arch4Sm80ELb0ELb1ELb1ELb1ELb0ELb0ELb0ELb0ELi2ELi4ELi4ELi4ELb0EEENS1_21CollectiveEpilogueBwdISA_SB_SD_Li256ELb1ELb0ELi2EEENS1_19SingleTileSchedulerILb1ELb0ELb0ELi128EEEEEEEEEvNT_6ParamsE$_ZN4cute3eso3ESOILb1ELb0EJNS_5tupleIJNS_1CILi2EEES4_EEENS2_IJiiEEEEEC2ERKS5_RKS6_:
[----:B------:R-:W-:Y:S02]  /*9fa0*/  IADD3 R3, R3, -c[0x0][0x20], RZ ;  /* 0x8000080003037a10 */ /* 0x000fe40007ffe0ff */
[----:B------:R-:W-:-:S03]  /*9fb0*/  MOV R5, 0x0 ;  /* 0x0000000000057802 */ /* 0x000fc60000000f00 */
[----:B------:R1:W-:Y:S04]  /*9fc0*/  STL [R3], R2 ;  /* 0x0000000203007387 */ /* 0x0003e80000100800 */
[----:B------:R1:W-:Y:S01]  /*9fd0*/  STL [R3+0x4], R8 ;  /* 0x0000040803007387 */ /* 0x0003e20000100800 */
[----:B------:R-:W-:Y:S05]  /*9fe0*/  RET.REL.NODEC R4 `(_ZN7cutlass13device_kernelIN5flash19enable_sm80_to_sm89INS1_16FlashAttnBwdSm80INS1_25CollectiveMainloopBwdSm80ILi2ELi2EN4cute5tupleIJNS5_1CILi128EEES8_NS7_ILi64EEEEEENS_10bfloat16_tEfNS_4arch4Sm80ELb0ELb1ELb1ELb1ELb0ELb0ELb0ELb0ELi2ELi4ELi4ELi4ELb0EEENS1_21CollectiveEpilogueBwdISA_SB_SD_Li256ELb1ELb0ELi2EEENS1_19SingleTileSchedulerILb1ELb0ELb0ELi128EEEEEEEEEvNT_6ParamsE) ;  /* 0xffff601004007950 */ /* 0x000fea0003c3ffff */
        .type           $_ZN7cutlass13device_kernelIN5flash19enable_sm80_to_sm89INS1_16FlashAttnBwdSm80INS1_25CollectiveMainloopBwdSm80ILi2ELi2EN4cute5tupleIJNS5_1CILi128EEES8_NS7_ILi64EEEEEENS_10bfloat16_tEfNS_4arch4Sm80ELb0ELb1ELb1ELb1ELb0ELb0ELb0ELb0ELi2ELi4ELi4ELi4ELb0EEENS1_21CollectiveEpilogueBwdISA_SB_SD_Li256ELb1ELb0ELi2EEENS1_19SingleTileSchedulerILb1ELb0ELb0ELi128EEEEEEEEEvNT_6ParamsE$_ZN4cute3eso3ESOILb1ELb0EJNS_5tupleIJNS_1CILi2EEES4_EEENS2_IJiiEEENS3_ILi1EEES7_EEC2ERKS5_RKS6_RKS7_SE_,@function
        .size           $_ZN7cutlass13device_kernelIN5flash19enable_sm80_to_sm89INS1_16FlashAttnBwdSm80INS1_25CollectiveMainloopBwdSm80ILi2ELi2EN4cute5tupleIJNS5_1CILi128EEES8_NS7_ILi64EEEEEENS_10bfloat16_tEfNS_4arch4Sm80ELb0ELb1ELb1ELb1ELb0ELb0ELb0ELb0ELi2ELi4ELi4ELi4ELb0EEENS1_21CollectiveEpilogueBwdISA_SB_SD_Li256ELb1ELb0ELi2EEENS1_19SingleTileSchedulerILb1ELb0ELb0ELi128EEEEEEEEEvNT_6ParamsE$_ZN4cute3eso3ESOILb1ELb0EJNS_5tupleIJNS_1CILi2EEES4_EEENS2_IJiiEEENS3_ILi1EEES7_EEC2ERKS5_RKS6_RKS7_SE_,($_ZN7cutlass13device_kernelIN5flash19enable_sm80_to_sm89INS1_16FlashAttnBwdSm80INS1_25CollectiveMainloopBwdSm80ILi2ELi2EN4cute5tupleIJNS5_1CILi128EEES8_NS7_ILi64EEEEEENS_10bfloat16_tEfNS_4arch4Sm80ELb0ELb1ELb1ELb1ELb0ELb0ELb0ELb0ELi2ELi4ELi4ELi4ELb0EEENS1_21CollectiveEpilogueBwdISA_SB_SD_Li256ELb1ELb0ELi2EEENS1_19SingleTileSchedulerILb1ELb0ELb0ELi128EEEEEEEEEvNT_6ParamsE$_ZN4cute3eso3ESOILb1ELb0EJNS_5tupleIJNS_1CILi2EEES4_S4_EEENS2_IJNS3_ILi1EEENS3_ILi512EEEiEEEEEC2ERKS5_RKS8_ - $_ZN7cutlass13device_kernelIN5flash19enable_sm80_to_sm89INS1_16FlashAttnBwdSm80INS1_25CollectiveMainloopBwdSm80ILi2ELi2EN4cute5tupleIJNS5_1CILi128EEES8_NS7_ILi64EEEEEENS_10bfloat16_tEfNS_4arch4Sm80ELb0ELb1ELb1ELb1ELb0ELb0ELb0ELb0ELi2ELi4ELi4ELi4ELb0EEENS1_21CollectiveEpilogueBwdISA_SB_SD_Li256ELb1ELb0ELi2EEENS1_19SingleTileSchedulerILb1ELb0ELb0ELi128EEEEEEEEEvNT_6ParamsE$_ZN4cute3eso3ESOILb1ELb0EJNS_5tupleIJNS_1CILi2EEES4_EEENS2_IJiiEEENS3_ILi1EEES7_EEC2ERKS5_RKS6_RKS7_SE_)
$_ZN7cutlass13device_kernelIN5flash19enable_sm80_to_sm89INS1_16FlashAttnBwdSm80INS1_25CollectiveMainloopBwdSm80ILi2ELi2EN4cute5tupleIJNS5_1CILi128EEES8_NS7_ILi64EEEEEENS_10bfloat16_tEfNS_4arch4Sm80ELb0ELb1ELb1ELb1ELb0ELb0ELb0ELb0ELi2ELi4ELi4ELi4ELb0EEENS1_21CollectiveEpilogueBwdISA_SB_SD_Li256ELb1ELb0ELi2EEENS1_19SingleTileSchedulerILb1ELb0ELb0ELi128EEEEEEEEEvNT_6ParamsE$_ZN4cute3eso3ESOILb1ELb0EJNS_5tupleIJNS_1CILi2EEES4_EEENS2_IJiiEEENS3_ILi1EEES7_EEC2ERKS5_RKS6_RKS7_SE_:
[----:B------:R-:W-:Y:S01]  /*9ff0*/  IADD3 R4, R4, -c[0x0][0x20], RZ ;  /* 0x8000080004047a10 */ /* 0x000fe20007ffe0ff */
[----:B------:R-:W-:Y:S01]  /*a000*/  IMAD.MOV.U32 R84, RZ, RZ, R6 ;  /* 0x000000ffff547224 */ /* 0x000fe200078e0006 */
[----:B------:R-:W-:-:S03]  /*a010*/  MOV R85, 0x0 ;  /* 0x0000000000557802 */ /* 0x000fc60000000f00 */
[----:B------:R1:W-:Y:S04]  /*a020*/  STL [R4], R2 ;  /* 0x0000000204007387 */ /* 0x0003e80000100800 */
[----:B------:R1:W-:Y:S01]  /*a030*/  STL [R4+0x4], R3 ;  /* 0x0000040304007387 */ /* 0x0003e20000100800 */
[----:B------:R-:W-:Y:S05]  /*a040*/  RET.REL.NODEC R84 `(_ZN7cutlass13device_kernelIN5flash19enable_sm80_to_sm89INS1_16FlashAttnBwdSm80INS1_25CollectiveMainloopBwdSm80ILi2ELi2EN4cute5tupleIJNS5_1CILi128EEES8_NS7_ILi64EEEEEENS_10bfloat16_tEfNS_4arch4Sm80ELb0ELb1ELb1ELb1ELb0ELb0ELb0ELb0ELi2ELi4ELi4ELi4ELb0EEENS1_21CollectiveEpilogueBwdISA_SB_SD_Li256ELb1ELb0ELi2EEENS1_19SingleTileSchedulerILb1ELb0ELb0ELi128EEEEEEEEEvNT_6ParamsE) ;  /* 0xffff5fb054007950 */ /* 0x000fea0003c3ffff */
        .type           $_ZN7cutlass13device_kernelIN5flash19enable_sm80_to_sm89INS1_16FlashAttnBwdSm80INS1_25CollectiveMainloopBwdSm80ILi2ELi2EN4cute5tupleIJNS5_1CILi128EEES8_NS7_ILi64EEEEEENS_10bfloat16_tEfNS_4arch4Sm80ELb0ELb1ELb1ELb1ELb0ELb0ELb0ELb0ELi2ELi4ELi4ELi4ELb0EEENS1_21CollectiveEpilogueBwdISA_SB_SD_Li256ELb1ELb0ELi2EEENS1_19SingleTileSchedulerILb1ELb0ELb0ELi128EEEEEEEEEvNT_6ParamsE$_ZN4cute3eso3ESOILb1ELb0EJNS_5tupleIJNS_1CILi2EEES4_S4_EEENS2_IJNS3_ILi1EEENS3_ILi512EEEiEEEEEC2ERKS5_RKS8_,@function
        .size           $_ZN7cutlass13device_kernelIN5flash19enable_sm80_to_sm89INS1_16FlashAttnBwdSm80INS1_25CollectiveMainloopBwdSm80ILi2ELi2EN4cute5tupleIJNS5_1CILi128EEES8_NS7_ILi64EEEEEENS_10bfloat16_tEfNS_4arch4Sm80ELb0ELb1ELb1ELb1ELb0ELb0ELb0ELb0ELi2ELi4ELi4ELi4ELb0EEENS1_21CollectiveEpilogueBwdISA_SB_SD_Li256ELb1ELb0ELi2EEENS1_19SingleTileSchedulerILb1ELb0ELb0ELi128EEEEEEEEEvNT_6ParamsE$_ZN4cute3eso3ESOILb1ELb0EJNS_5tupleIJNS_1CILi2EEES4_S4_EEENS2_IJNS3_ILi1EEENS3_ILi512EEEiEEEEEC2ERKS5_RKS8_,($_ZN7cutlass13device_kernelIN5flash19enable_sm80_to_sm89INS1_16FlashAttnBwdSm80INS1_25CollectiveMainloopBwdSm80ILi2ELi2EN4cute5tupleIJNS5_1CILi128EEES8_NS7_ILi64EEEEEENS_10bfloat16_tEfNS_4arch4Sm80ELb0ELb1ELb1ELb1ELb0ELb0ELb0ELb0ELi2ELi4ELi4ELi4ELb0EEENS1_21CollectiveEpilogueBwdISA_SB_SD_Li256ELb1ELb0ELi2EEENS1_19SingleTileSchedulerILb1ELb0ELb0ELi128EEEEEEEEEvNT_6ParamsE$_ZN4cute3eso3ESOILb1ELb0EJNS_5tupleIJNS_1CILi8EEENS2_IJNS3_ILi2EEES5_S5_EEENS3_ILi1EEES6_S7_EEENS2_IJS7_NS2_IJS4_iiEEENS3_ILi64EEENS2_IJiNS3_ILi144EEENS3_ILi288EEEEEENS3_ILi512EEEEEEEEC2ERKS8_RKSF_ - $_ZN7cutlass13device_kernelIN5flash19enable_sm80_to_sm89INS1_16FlashAttnBwdSm80INS1_25CollectiveMainloopBwdSm80ILi2ELi2EN4cute5tupleIJNS5_1CILi128EEES8_NS7_ILi64EEEEEENS_10bfloat16_tEfNS_4arch4Sm80ELb0ELb1ELb1ELb1ELb0ELb0ELb0ELb0ELi2ELi4ELi4ELi4ELb0EEENS1_21CollectiveEpilogueBwdISA_SB_SD_Li256ELb1ELb0ELi2EEENS1_19SingleTileSchedulerILb1ELb0ELb0ELi128EEEEEEEEEvNT_6ParamsE$_ZN4cute3eso3ESOILb1ELb0EJNS_5tupleIJNS_1CILi2EEES4_S4_EEENS2_IJNS3_ILi1EEENS3_ILi512EEEiEEEEEC2ERKS5_RKS8_)
$_ZN7cutlass13device_kernelIN5flash19enable_sm80_to_sm89INS1_16FlashAttnBwdSm80INS1_25CollectiveMainloopBwdSm80ILi2ELi2EN4cute5tupleIJNS5_1CILi128EEES8_NS7_ILi64EEEEEENS_10bfloat16_tEfNS_4arch4Sm80ELb0ELb1ELb1ELb1ELb0ELb0ELb0ELb0ELi2ELi4ELi4ELi4ELb0EEENS1_21CollectiveEpilogueBwdISA_SB_SD_Li256ELb1ELb0ELi2EEENS1_19SingleTileSchedulerILb1ELb0ELb0ELi128EEEEEEEEEvNT_6ParamsE$_ZN4cute3eso3ESOILb1ELb0EJNS_5tupleIJNS_1CILi2EEES4_S4_EEENS2_IJNS3_ILi1EEENS3_ILi512EEEiEEEEEC2ERKS5_RKS8_:
[----:B------:R-:W-:Y:S02]  /*a050*/  IADD3 R3, R74, -c[0x0][0x20], RZ ;  /* 0x800008004a037a10 */ /* 0x000fe40007ffe0ff */
[----:B------:R-:W-:-:S03]  /*a060*/  MOV R5, 0x0 ;  /* 0x0000000000057802 */ /* 0x000fc60000000f00 */
[----:B------:R1:W-:Y:S01]  /*a070*/  STL [R3], R2 ;  /* 0x0000000203007387 */ /* 0x0003e20000100800 */
[----:B------:R-:W-:Y:S05]  /*a080*/  RET.REL.NODEC R4 `(_ZN7cutlass13device_kernelIN5flash19enable_sm80_to_sm89INS1_16FlashAttnBwdSm80INS1_25CollectiveMainloopBwdSm80ILi2ELi2EN4cute5tupleIJNS5_1CILi128EEES8_NS7_ILi64EEEEEENS_10bfloat16_tEfNS_4arch4Sm80ELb0ELb1ELb1ELb1ELb0ELb0ELb0ELb0ELi2ELi4ELi4ELi4ELb0EEENS1_21CollectiveEpilogueBwdISA_SB_SD_Li256ELb1ELb0ELi2EEENS1_19SingleTileSchedulerILb1ELb0ELb0ELi128EEEEEEEEEvNT_6ParamsE) ;  /* 0xffff5f7004007950 */ /* 0x000fea0003c3ffff */
        .type           $_ZN7cutlass13device_kernelIN5flash19enable_sm80_to_sm89INS1_16FlashAttnBwdSm80INS1_25CollectiveMainloopBwdSm80ILi2ELi2EN4cute5tupleIJNS5_1CILi128EEES8_NS7_ILi64EEEEEENS_10bfloat16_tEfNS_4arch4Sm80ELb0ELb1ELb1ELb1ELb0ELb0ELb0ELb0ELi2ELi4ELi4ELi4ELb0EEENS1_21CollectiveEpilogueBwdISA_SB_SD_Li256ELb1ELb0ELi2EEENS1_19SingleTileSchedulerILb1ELb0ELb0ELi128EEEEEEEEEvNT_6ParamsE$_ZN4cute3eso3ESOILb1ELb0EJNS_5tupleIJNS_1CILi8EEENS2_IJNS3_ILi2EEES5_S5_EEENS3_ILi1EEES6_S7_EEENS2_IJS7_NS2_IJS4_iiEEENS3_ILi64EEENS2_IJiNS3_ILi144EEENS3_ILi288EEEEEENS3_ILi512EEEEEEEEC2ERKS8_RKSF_,@function
        .size           $_ZN7cutlass13device_kernelIN5flash19enable_sm80_to_sm89INS1_16FlashAttnBwdSm80INS1_25CollectiveMainloopBwdSm80ILi2ELi2EN4cute5tupleIJNS5_1CILi128EEES8_NS7_ILi64EEEEEENS_10bfloat16_tEfNS_4arch4Sm80ELb0ELb1ELb1ELb1ELb0ELb0ELb0ELb0ELi2ELi4ELi4ELi4ELb0EEENS1_21CollectiveEpilogueBwdISA_SB_SD_Li256ELb1ELb0ELi2EEENS1_19SingleTileSchedulerILb1ELb0ELb0ELi128EEEEEEEEEvNT_6ParamsE$_ZN4cute3eso3ESOILb1ELb0EJNS_5tupleIJNS_1CILi8EEENS2_IJNS3_ILi2EEES5_S5_EEENS3_ILi1EEES6_S7_EEENS2_IJS7_NS2_IJS4_iiEEENS3_ILi64EEENS2_IJiNS3_ILi144EEENS3_ILi288EEEEEENS3_ILi512EEEEEEEEC2ERKS8_RKSF_,($_ZN7cutlass13device_kernelIN5flash19enable_sm80_to_sm89INS1_16FlashAttnBwdSm80INS1_25CollectiveMainloopBwdSm80ILi2ELi2EN4cute5tupleIJNS5_1CILi128EEES8_NS7_ILi64EEEEEENS_10bfloat16_tEfNS_4arch4Sm80ELb0ELb1ELb1ELb1ELb0ELb0ELb0ELb0ELi2ELi4ELi4ELi4ELb0EEENS1_21CollectiveEpilogueBwdISA_SB_SD_Li256ELb1ELb0ELi2EEENS1_19SingleTileSchedulerILb1ELb0ELb0ELi128EEEEEEEEEvNT_6ParamsE$_ZN4cute3eso3ESOILb1ELb0EJNS_5tupleIJNS_1CILi8EEENS2_IJNS3_ILi2EEES5_S5_EEENS3_ILi1EEES6_S7_EEENS2_IJS7_NS2_IJiiiEEENS3_ILi64EEENS2_IJNS3_ILi72EEENS3_ILi144EEENS3_ILi288EEEEEENS3_ILi512EEEEEEEEC2ERKS8_RKSG_ - $_ZN7cutlass13device_kernelIN5flash19enable_sm80_to_sm89INS1_16FlashAttnBwdSm80INS1_25CollectiveMainloopBwdSm80ILi2ELi2EN4cute5tupleIJNS5_1CILi128EEES8_NS7_ILi64EEEEEENS_10bfloat16_tEfNS_4arch4Sm80ELb0ELb1ELb1ELb1ELb0ELb0ELb0ELb0ELi2ELi4ELi4ELi4ELb0EEENS1_21CollectiveEpilogueBwdISA_SB_SD_Li256ELb1ELb0ELi2EEENS1_19SingleTileSchedulerILb1ELb0ELb0ELi128EEEEEEEEEvNT_6ParamsE$_ZN4cute3eso3ESOILb1ELb0EJNS_5tupleIJNS_1CILi8EEENS2_IJNS3_ILi2EEES5_S5_EEENS3_ILi1EEES6_S7_EEENS2_IJS7_NS2_IJS4_iiEEENS3_ILi64EEENS2_IJiNS3_ILi144EEENS3_ILi288EEEEEENS3_ILi512EEEEEEEEC2ERKS8_RKSF_)
$_ZN7cutlass13device_kernelIN5flash19enable_sm80_to_sm89INS1_16FlashAttnBwdSm80INS1_25CollectiveMainloopBwdSm80ILi2ELi2EN4cute5tupleIJNS5_1CILi128EEES8_NS7_ILi64EEEEEENS_10bfloat16_tEfNS_4arch4Sm80ELb0ELb1ELb1ELb1ELb0ELb0ELb0ELb0ELi2ELi4ELi4ELi4ELb0EEENS1_21CollectiveEpilogueBwdISA_SB_SD_Li256ELb1ELb0ELi2EEENS1_19SingleTileSchedulerILb1ELb0ELb0ELi128EEEEEEEEEvNT_6ParamsE$_ZN4cute3eso3ESOILb1ELb0EJNS_5tupleIJNS_1CILi8EEENS2_IJNS3_ILi2EEES5_S5_EEENS3_ILi1EEES6_S7_EEENS2_IJS7_NS2_IJS4_iiEEENS3_ILi64EEENS2_IJiNS3_ILi144EEENS3_ILi288EEEEEENS3_ILi512EEEEEEEEC2ERKS8_RKSF_:
[----:B------:R-:W-:Y:S01]  /*a090*/  IADD3 R4, R63, -c[0x0][0x20], RZ ;  /* 0x800008003f047a10 */ /* 0x000fe20007ffe0ff */
[----:B------:R-:W-:Y:S01]  /*a0a0*/  IMAD.MOV.U32 R74, RZ, RZ, R8 ;  /* 0x000000ffff4a7224 */ /* 0x000fe200078e0008 */
[----:B------:R-:W-:-:S03]  /*a0b0*/  MOV R75, 0x0 ;  /* 0x00000000004b7802 */ /* 0x000fc60000000f00 */
[----:B------:R1:W-:Y:S04]  /*a0c0*/  STL [R4], R2 ;  /* 0x0000000204007387 */ /* 0x0003e80000100800 */
[----:B------:R1:W-:Y:S04]  /*a0d0*/  STL [R4+0x4], R3 ;  /* 0x0000040304007387 */ /* 0x0003e80000100800 */
[----:B------:R1:W-:Y:S01]  /*a0e0*/  STL [R4+0x8], R5 ;  /* 0x0000080504007387 */ /* 0x0003e20000100800 */
[----:B------:R-:W-:Y:S05]  /*a0f0*/  RET.REL.NODEC R74 `(_ZN7cutlass13device_kernelIN5flash19enable_sm80_to_sm89INS1_16FlashAttnBwdSm80INS1_25CollectiveMainloopBwdSm80ILi2ELi2EN4cute5tupleIJNS5_1CILi128EEES8_NS7_ILi64EEEEEENS_10bfloat16_tEfNS_4arch4Sm80ELb0ELb1ELb1ELb1ELb0ELb0ELb0ELb0ELi2ELi4ELi4ELi4ELb0EEENS1_21CollectiveEpilogueBwdISA_SB_SD_Li256ELb1ELb0ELi2EEENS1_19SingleTileSchedulerILb1ELb0ELb0ELi128EEEEEEEEEvNT_6ParamsE) ;  /* 0xffff5f004a007950 */ /* 0x000fea0003c3ffff */
        .type           $_ZN7cutlass13device_kernelIN5flash19enable_sm80_to_sm89INS1_16FlashAttnBwdSm80INS1_25CollectiveMainloopBwdSm80ILi2ELi2EN4cute5tupleIJNS5_1CILi128EEES8_NS7_ILi64EEEEEENS_10bfloat16_tEfNS_4arch4Sm80ELb0ELb1ELb1ELb1ELb0ELb0ELb0ELb0ELi2ELi4ELi4ELi4ELb0EEENS1_21CollectiveEpilogueBwdISA_SB_SD_Li256ELb1ELb0ELi2EEENS1_19SingleTileSchedulerILb1ELb0ELb0ELi128EEEEEEEEEvNT_6ParamsE$_ZN4cute3eso3ESOILb1ELb0EJNS_5tupleIJNS_1CILi8EEENS2_IJNS3_ILi2EEES5_S5_EEENS3_ILi1EEES6_S7_EEENS2_IJS7_NS2_IJiiiEEENS3_ILi64EEENS2_IJNS3_ILi72EEENS3_ILi144EEENS3_ILi288EEEEEENS3_ILi512EEEEEEEEC2ERKS8_RKSG_,@function
        .size           $_ZN7cutlass13device_kernelIN5flash19enable_sm80_to_sm89INS1_16FlashAttnBwdSm80INS1_25CollectiveMainloopBwdSm80ILi2ELi2EN4cute5tupleIJNS5_1CILi128EEES8_NS7_ILi64EEEEEENS_10bfloat16_tEfNS_4arch4Sm80ELb0ELb1ELb1ELb1ELb0ELb0ELb0ELb0ELi2ELi4ELi4ELi4ELb0EEENS1_21CollectiveEpilogueBwdISA_SB_SD_Li256ELb1ELb0ELi2EEENS1_19SingleTileSchedulerILb1ELb0ELb0ELi128EEEEEEEEEvNT_6ParamsE$_ZN4cute3eso3ESOILb1ELb0EJNS_5tupleIJNS_1CILi8EEENS2_IJNS3_ILi2EEES5_S5_EEENS3_ILi1EEES6_S7_EEENS2_IJS7_NS2_IJiiiEEENS3_ILi64EEENS2_IJNS3_ILi72EEENS3_ILi144EEENS3_ILi288EEEEEENS3_ILi512EEEEEEEEC2ERKS8_RKSG_,($_ZN7cutlass13device_kernelIN5flash19enable_sm80_to_sm89INS1_16FlashAttnBwdSm80INS1_25CollectiveMainloopBwdSm80ILi2ELi2EN4cute5tupleIJNS5_1CILi128EEES8_NS7_ILi64EEEEEENS_10bfloat16_tEfNS_4arch4Sm80ELb0ELb1ELb1ELb1ELb0ELb0ELb0ELb0ELi2ELi4ELi4ELi4ELb0EEENS1_21CollectiveEpilogueBwdISA_SB_SD_Li256ELb1ELb0ELi2EEENS1_19SingleTileSchedulerILb1ELb0ELb0ELi128EEEEEEEEEvNT_6ParamsE$_ZN4cute3eso3ESOILb1ELb0EJNS_5tupleIJNS_1CILi8EEENS3_ILi2EEES5_S5_S4_S5_EEENS2_IJNS3_ILi1EEEiiiNS3_ILi72EEENS3_ILi512EEEEEEEEC2ERKS6_RKSA_ - $_ZN7cutlass13device_kernelIN5flash19enable_sm80_to_sm89INS1_16FlashAttnBwdSm80INS1_25CollectiveMainloopBwdSm80ILi2ELi2EN4cute5tupleIJNS5_1CILi128EEES8_NS7_ILi64EEEEEENS_10bfloat16_tEfNS_4arch4Sm80ELb0ELb1ELb1ELb1ELb0ELb0ELb0ELb0ELi2ELi4ELi4ELi4ELb0EEENS1_21CollectiveEpilogueBwdISA_SB_SD_Li256ELb1ELb0ELi2EEENS1_19SingleTileSchedulerILb1ELb0ELb0ELi128EEEEEEEEEvNT_6ParamsE$_ZN4cute3eso3ESOILb1ELb0EJNS_5tupleIJNS_1CILi8EEENS2_IJNS3_ILi2EEES5_S5_EEENS3_ILi1EEES6_S7_EEENS2_IJS7_NS2_IJiiiEEENS3_ILi64EEENS2_IJNS3_ILi72EEENS3_ILi144EEENS3_ILi288EEEEEENS3_ILi512EEEEEEEEC2ERKS8_RKSG_)
$_ZN7cutlass13device_kernelIN5flash19enable_sm80_to_sm89INS1_16FlashAttnBwdSm80INS1_25CollectiveMainloopBwdSm80ILi2ELi2EN4cute5tupleIJNS5_1CILi128EEES8_NS7_ILi64EEEEEENS_10bfloat16_tEfNS_4arch4Sm80ELb0ELb1ELb1ELb1ELb0ELb0ELb0ELb0ELi2ELi4ELi4ELi4ELb0EEENS1_21CollectiveEpilogueBwdISA_SB_SD_Li256ELb1ELb0ELi2EEENS1_19SingleTileSchedulerILb1ELb0ELb0ELi128EEEEEEEEEvNT_6ParamsE$_ZN4cute3eso3ESOILb1ELb0EJNS_5tupleIJNS_1CILi8EEENS2_IJNS3_ILi2EEES5_S5_EEENS3_ILi1EEES6_S7_EEENS2_IJS7_NS2_IJiiiEEENS3_ILi64EEENS2_IJNS3_ILi72EEENS3_ILi144EEENS3_ILi288EEEEEENS3_ILi512EEEEEEEEC2ERKS8_RKSG_:
[----:B------:R-:W-:Y:S01]  /*a100*/  IADD3 R4, R4, -c[0x0][0x20], RZ ;  /* 0x8000080004047a10 */ /* 0x000fe20007ffe0ff */
[----:B------:R-:W-:Y:S01]  /*a110*/  IMAD.MOV.U32 R80, RZ, RZ, R8 ;  /* 0x000000ffff507224 */ /* 0x000fe200078e0008 */
[----:B------:R-:W-:-:S03]  /*a120*/  MOV R81, 0x0 ;  /* 0x0000000000517802 */ /* 0x000fc60000000f00 */
[----:B------:R1:W-:Y:S04]  /*a130*/  STL [R4], R2 ;  /* 0x0000000204007387 */ /* 0x0003e80000100800 */
[----:B------:R1:W-:Y:S04]  /*a140*/  STL [R4+0x4], R3 ;  /* 0x0000040304007387 */ /* 0x0003e80000100800 */
[----:B------:R1:W-:Y:S01]  /*a150*/  STL [R4+0x8], R5 ;  /* 0x0000080504007387 */ /* 0x0003e20000100800 */
[----:B------:R-:W-:Y:S05]  /*a160*/  RET.REL.NODEC R80 `(_ZN7cutlass13device_kernelIN5flash19enable_sm80_to_sm89INS1_16FlashAttnBwdSm80INS1_25CollectiveMainloopBwdSm80ILi2ELi2EN4cute5tupleIJNS5_1CILi128EEES8_NS7_ILi64EEEEEENS_10bfloat16_tEfNS_4arch4Sm80ELb0ELb1ELb1ELb1ELb0ELb0ELb0ELb0ELi2ELi4ELi4ELi4ELb0EEENS1_21CollectiveEpilogueBwdISA_SB_SD_Li256ELb1ELb0ELi2EEENS1_19SingleTileSchedulerILb1ELb0ELb0ELi128EEEEEEEEEvNT_6ParamsE) ;  /* 0xffff5e9050007950 */ /* 0x000fea0003c3ffff */
        .type           $_ZN7cutlass13device_kernelIN5flash19enable_sm80_to_sm89INS1_16FlashAttnBwdSm80INS1_25CollectiveMainloopBwdSm80ILi2ELi2EN4cute5tupleIJNS5_1CILi128EEES8_NS7_ILi64EEEEEENS_10bfloat16_tEfNS_4arch4Sm80ELb0ELb1ELb1ELb1ELb0ELb0ELb0ELb0ELi2ELi4ELi4ELi4ELb0EEENS1_21CollectiveEpilogueBwdISA_SB_SD_Li256ELb1ELb0ELi2EEENS1_19SingleTileSchedulerILb1ELb0ELb0ELi128EEEEEEEEEvNT_6ParamsE$_ZN4cute3eso3ESOILb1ELb0EJNS_5tupleIJNS_1CILi8EEENS3_ILi2EEES5_S5_S4_S5_EEENS2_IJNS3_ILi1EEEiiiNS3_ILi72EEENS3_ILi512EEEEEEEEC2ERKS6_RKSA_,@function
        .size           $_ZN7cutlass13device_kernelIN5flash19enable_sm80_to_sm89INS1_16FlashAttnBwdSm80INS1_25CollectiveMainloopBwdSm80ILi2ELi2EN4cute5tupleIJNS5_1CILi128EEES8_NS7_ILi64EEEEEENS_10bfloat16_tEfNS_4arch4Sm80ELb0ELb1ELb1ELb1ELb0ELb0ELb0ELb0ELi2ELi4ELi4ELi4ELb0EEENS1_21CollectiveEpilogueBwdISA_SB_SD_Li256ELb1ELb0ELi2EEENS1_19SingleTileSchedulerILb1ELb0ELb0ELi128EEEEEEEEEvNT_6ParamsE$_ZN4cute3eso3ESOILb1ELb0EJNS_5tupleIJNS_1CILi8EEENS3_ILi2EEES5_S5_S4_S5_EEENS2_IJNS3_ILi1EEEiiiNS3_ILi72EEENS3_ILi512EEEEEEEEC2ERKS6_RKSA_,($_ZN7cutlass13device_kernelIN5flash19enable_sm80_to_sm89INS1_16FlashAttnBwdSm80INS1_25CollectiveMainloopBwdSm80ILi2ELi2EN4cute5tupleIJNS5_1CILi128EEES8_NS7_ILi64EEEEEENS_10bfloat16_tEfNS_4arch4Sm80ELb0ELb1ELb1ELb1ELb0ELb0ELb0ELb0ELi2ELi4ELi4ELi4ELb0EEENS1_21CollectiveEpilogueBwdISA_SB_SD_Li256ELb1ELb0ELi2EEENS1_19SingleTileSchedulerILb1ELb0ELb0ELi128EEEEEEEEEvNT_6ParamsE$_ZN4cute3eso3ESOILb1ELb0EJNS_6LayoutINS_5tupleIJNS3_IJNS3_IJNS3_IJNS_1CILi4EEENS4_ILi2EEEEEENS4_ILi1EEEEEES8_EEENS3_IJNS3_IJNS3_IJS8_S8_EEES8_EEES6_EEEEEENS3_IJNS3_IJNS3_IJNS3_IJS8_NS4_ILi32EEEEEENS4_ILi0EEEEEESH_EEENS3_IJNS3_IJNS3_IJSH_SH_EEESH_EEENS4_ILi64EEEEEEEEEEENS_10ViewEngineIPN7cutlass10bfloat16_tEEEEEC2ERKSP_RKSU_ - $_ZN7cutlass13device_kernelIN5flash19enable_sm80_to_sm89INS1_16FlashAttnBwdSm80INS1_25CollectiveMainloopBwdSm80ILi2ELi2EN4cute5tupleIJNS5_1CILi128EEES8_NS7_ILi64EEEEEENS_10bfloat16_tEfNS_4arch4Sm80ELb0ELb1ELb1ELb1ELb0ELb0ELb0ELb0ELi2ELi4ELi4ELi4ELb0EEENS1_21CollectiveEpilogueBwdISA_SB_SD_Li256ELb1ELb0ELi2EEENS1_19SingleTileSchedulerILb1ELb0ELb0ELi128EEEEEEEEEvNT_6ParamsE$_ZN4cute3eso3ESOILb1ELb0EJNS_5tupleIJNS_1CILi8EEENS3_ILi2EEES5_S5_S4_S5_EEENS2_IJNS3_ILi1EEEiiiNS3_ILi72EEENS3_ILi512EEEEEEEEC2ERKS6_RKSA_)
$_ZN7cutlass13device_kernelIN5flash19enable_sm80_to_sm89INS1_16FlashAttnBwdSm80INS1_25CollectiveMainloopBwdSm80ILi2ELi2EN4cute5tupleIJNS5_1CILi128EEES8_NS7_ILi64EEEEEENS_10bfloat16_tEfNS_4arch4Sm80ELb0ELb1ELb1ELb1ELb0ELb0ELb0ELb0ELi2ELi4ELi4ELi4ELb0EEENS1_21CollectiveEpilogueBwdISA_SB_SD_Li256ELb1ELb0ELi2EEENS1_19SingleTileSchedulerILb1ELb0ELb0ELi128EEEEEEEEEvNT_6ParamsE$_ZN4cute3eso3ESOILb1ELb0EJNS_5tupleIJNS_1CILi8EEENS3_ILi2EEES5_S5_S4_S5_EEENS2_IJNS3_ILi1EEEiiiNS3_ILi72EEENS3_ILi512EEEEEEEEC2ERKS6_RKSA_:
[----:B------:R-:W-:Y:S01]  /*a170*/  IADD3 R4, R4, -c[0x0][0x20], RZ ;  /* 0x8000080004047a10 */ /* 0x000fe20007ffe0ff */
[----:B------:R-:W-:Y:S01]  /*a180*/  IMAD.MOV.U32 R84, RZ, RZ, R8 ;  /* 0x000000ffff547224 */ /* 0x000fe200078e0008 */
[----:B------:R-:W-:-:S03]  /*a190*/  MOV R85, 0x0 ;  /* 0x0000000000557802 */ /* 0x000fc60000000f00 */
[----:B------:R1:W-:Y:S04]  /*a1a0*/  STL [R4], R2 ;  /* 0x0000000204007387 */ /* 0x0003e80000100800 */
[----:B------:R1:W-:Y:S04]  /*a1b0*/  STL [R4+0x4], R3 ;  /* 0x0000040304007387 */ /* 0x0003e80000100800 */
[----:B------:R1:W-:Y:S01]  /*a1c0*/  STL [R4+0x8], R5 ;  /* 0x0000080504007387 */ /* 0x0003e20000100800 */
[----:B------:R-:W-:Y:S05]  /*a1d0*/  RET.REL.NODEC R84 `(_ZN7cutlass13device_kernelIN5flash19enable_sm80_to_sm89INS1_16FlashAttnBwdSm80INS1_25CollectiveMainloopBwdSm80ILi2ELi2EN4cute5tupleIJNS5_1CILi128EEES8_NS7_ILi64EEEEEENS_10bfloat16_tEfNS_4arch4Sm80ELb0ELb1ELb1ELb1ELb0ELb0ELb0ELb0ELi2ELi4ELi4ELi4ELb0EEENS1_21CollectiveEpilogueBwdISA_SB_SD_Li256ELb1ELb0ELi2EEENS1_19SingleTileSchedulerILb1ELb0ELb0ELi128EEEEEEEEEvNT_6ParamsE) ;  /* 0xffff5e2054007950 */ /* 0x000fea0003c3ffff */
        .type           $_ZN7cutlass13device_kernelIN5flash19enable_sm80_to_sm89INS1_16FlashAttnBwdSm80INS1_25CollectiveMainloopBwdSm80ILi2ELi2EN4cute5tupleIJNS5_1CILi128EEES8_NS7_ILi64EEEEEENS_10bfloat16_tEfNS_4arch4Sm80ELb0ELb1ELb1ELb1ELb0ELb0ELb0ELb0ELi2ELi4ELi4ELi4ELb0EEENS1_21CollectiveEpilogueBwdISA_SB_SD_Li256ELb1ELb0ELi2EEENS1_19SingleTileSchedulerILb1ELb0ELb0ELi128EEEEEEEEEvNT_6ParamsE$_ZN4cute3eso3ESOILb1ELb0EJNS_6LayoutINS_5tupleIJNS3_IJNS3_IJNS3_IJNS_1CILi4EEENS4_ILi2EEEEEENS4_ILi1EEEEEES8_EEENS3_IJNS3_IJNS3_IJS8_S8_EEES8_EEES6_EEEEEENS3_IJNS3_IJNS3_IJNS3_IJS8_NS4_ILi32EEEEEENS4_ILi0EEEEEESH_EEENS3_IJNS3_IJNS3_IJSH_SH_EEESH_EEENS4_ILi64EEEEEEEEEEENS_10ViewEngineIPN7cutlass10bfloat16_tEEEEEC2ERKSP_RKSU_,@function
        .size           $_ZN7cutlass13device_kernelIN5flash19enable_sm80_to_sm89INS1_16FlashAttnBwdSm80INS1_25CollectiveMainloopBwdSm80ILi2ELi2EN4cute5tupleIJNS5_1CILi128EEES8_NS7_ILi64EEEEEENS_10bfloat16_tEfNS_4arch4Sm80ELb0ELb1ELb1ELb1ELb0ELb0ELb0ELb0ELi2ELi4ELi4ELi4ELb0EEENS1_21CollectiveEpilogueBwdISA_SB_SD_Li256ELb1ELb0ELi2EEENS1_19SingleTileSchedulerILb1ELb0ELb0ELi128EEEEEEEEEvNT_6ParamsE$_ZN4cute3eso3ESOILb1ELb0EJNS_6LayoutINS_5tupleIJNS3_IJNS3_IJNS3_IJNS_1CILi4EEENS4_ILi2EEEEEENS4_ILi1EEEEEES8_EEENS3_IJNS3_IJNS3_IJS8_S8_EEES8_EEES6_EEEEEENS3_IJNS3_IJNS3_IJNS3_IJS8_NS4_ILi32EEEEEENS4_ILi0EEEEEESH_EEENS3_IJNS3_IJNS3_IJSH_SH_EEESH_EEENS4_ILi64EEEEEEEEEEENS_10ViewEngineIPN7cutlass10bfloat16_tEEEEEC2ERKSP_RKSU_,($_ZN7cutlass13device_kernelIN5flash19enable_sm80_to_sm89INS1_16FlashAttnBwdSm80INS1_25CollectiveMainloopBwdSm80ILi2ELi2EN4cute5tupleIJNS5_1CILi128EEES8_NS7_ILi64EEEEEENS_10bfloat16_tEfNS_4arch4Sm80ELb0ELb1ELb1ELb1ELb0ELb0ELb0ELb0ELi2ELi4ELi4ELi4ELb0EEENS1_21CollectiveEpilogueBwdISA_SB_SD_Li256ELb1ELb0ELi2EEENS1_19SingleTileSchedulerILb1ELb0ELb0ELi128EEEEEEEEEvNT_6ParamsE$_ZN4cute3eso3ESOILb1ELb0EJNS_6LayoutINS_5tupleIJNS3_IJNS3_IJNS_1CILi2EEES5_EEENS4_ILi1EEEEEEEEENS3_IJNS3_IJNS3_IJS7_NS4_ILi16EEEEEENS4_ILi0EEEEEEEEEEENS_10ViewEngineIPjEEEEC2ERKSF_RKSI_ - $_ZN7cutlass13device_kernelIN5flash19enable_sm80_to_sm89INS1_16FlashAttnBwdSm80INS1_25CollectiveMainloopBwdSm80ILi2ELi2EN4cute5tupleIJNS5_1CILi128EEES8_NS7_ILi64EEEEEENS_10bfloat16_tEfNS_4arch4Sm80ELb0ELb1ELb1ELb1ELb0ELb0ELb0ELb0ELi2ELi4ELi4ELi4ELb0EEENS1_21CollectiveEpilogueBwdISA_SB_SD_Li256ELb1ELb0ELi2EEENS1_19SingleTileSchedulerILb1ELb0ELb0ELi128EEEEEEEEEvNT_6ParamsE$_ZN4cute3eso3ESOILb1ELb0EJNS_6LayoutINS_5tupleIJNS3_IJNS3_IJNS3_IJNS_1CILi4EEENS4_ILi2EEEEEENS4_ILi1EEEEEES8_EEENS3_IJNS3_IJNS3_IJS8_S8_EEES8_EEES6_EEEEEENS3_IJNS3_IJNS3_IJNS3_IJS8_NS4_ILi32EEEEEENS4_ILi0EEEEEESH_EEENS3_IJNS3_IJNS3_IJSH_SH_EEESH_EEENS4_ILi64EEEEEEEEEEENS_10ViewEngineIPN7cutlass10bfloat16_tEEEEEC2ERKSP_RKSU_)
$_ZN7cutlass13device_kernelIN5flash19enable_sm80_to_sm89INS1_16FlashAttnBwdSm80INS1_25CollectiveMainloopBwdSm80ILi2ELi2EN4cute5tupleIJNS5_1CILi128EEES8_NS7_ILi64EEEEEENS_10bfloat16_tEfNS_4arch4Sm80ELb0ELb1ELb1ELb1ELb0ELb0ELb0ELb0ELi2ELi4ELi4ELi4ELb0EEENS1_21CollectiveEpilogueBwdISA_SB_SD_Li256ELb1ELb0ELi2EEENS1_19SingleTileSchedulerILb1ELb0ELb0ELi128EEEEEEEEEvNT_6ParamsE$_ZN4cute3eso3ESOILb1ELb0EJNS_6LayoutINS_5tupleIJNS3_IJNS3_IJNS3_IJNS_1CILi4EEENS4_ILi2EEEEEENS4_ILi1EEEEEES8_EEENS3_IJNS3_IJNS3_IJS8_S8_EEES8_EEES6_EEEEEENS3_IJNS3_IJNS3_IJNS3_IJS8_NS4_ILi32EEEEEENS4_ILi0EEEEEESH_EEENS3_IJNS3_IJNS3_IJSH_SH_EEESH_EEENS4_ILi64EEEEEEEEEEENS_10ViewEngineIPN7cutlass10bfloat16_tEEEEEC2ERKSP_RKSU_:
[----:B------:R-:W-:Y:S02]  /*a1e0*/  IADD3 R4, R70, -c[0x0][0x20], RZ ;  /* 0x8000080046047a10 */ /* 0x000fe40007ffe0ff */
[----:B------:R-:W-:-:S03]  /*a1f0*/  MOV R7, 0x0 ;  /* 0x0000000000077802 */ /* 0x000fc60000000f00 */
[----:B------:R1:W-:Y:S01]  /*a200*/  STL.64 [R4], R2 ;  /* 0x0000000204007387 */ /* 0x0003e20000100a00 */
[----:B------:R-:W-:Y:S05]  /*a210*/  RET.REL.NODEC R6 `(_ZN7cutlass13device_kernelIN5flash19enable_sm80_to_sm89INS1_16FlashAttnBwdSm80INS1_25CollectiveMainloopBwdSm80ILi2ELi2EN4cute5tupleIJNS5_1CILi128EEES8_NS7_ILi64EEEEEENS_10bfloat16_tEfNS_4arch4Sm80ELb0ELb1ELb1ELb1ELb0ELb0ELb0ELb0ELi2ELi4ELi4ELi4ELb0EEENS1_21CollectiveEpilogueBwdISA_SB_SD_Li256ELb1ELb0ELi2EEENS1_19SingleTileSchedulerILb1ELb0ELb0ELi128EEEEEEEEEvNT_6ParamsE) ;  /* 0xffff5de006007950 */ /* 0x000fea0003c3ffff */
        .type           $_ZN7cutlass13device_kernelIN5flash19enable_sm80_to_sm89INS1_16FlashAttnBwdSm80INS1_25CollectiveMainloopBwdSm80ILi2ELi2EN4cute5tupleIJNS5_1CILi128EEES8_NS7_ILi64EEEEEENS_10bfloat16_tEfNS_4arch4Sm80ELb0ELb1ELb1ELb1ELb0ELb0ELb0ELb0ELi2ELi4ELi4ELi4ELb0EEENS1_21CollectiveEpilogueBwdISA_SB_SD_Li256ELb1ELb0ELi2EEENS1_19SingleTileSchedulerILb1ELb0ELb0ELi128EEEEEEEEEvNT_6ParamsE$_ZN4cute3eso3ESOILb1ELb0EJNS_6LayoutINS_5tupleIJNS3_IJNS3_IJNS_1CILi2EEES5_EEENS4_ILi1EEEEEEEEENS3_IJNS3_IJNS3_IJS7_NS4_ILi16EEEEEENS4_ILi0EEEEEEEEEEENS_10ViewEngineIPjEEEEC2ERKSF_RKSI_,@function
        .size           $_ZN7cutlass13device_kernelIN5flash19enable_sm80_to_sm89INS1_16FlashAttnBwdSm80INS1_25CollectiveMainloopBwdSm80ILi2ELi2EN4cute5tupleIJNS5_1CILi128EEES8_NS7_ILi64EEEEEENS_10bfloat16_tEfNS_4arch4Sm80ELb0ELb1ELb1ELb1ELb0ELb0ELb0ELb0ELi2ELi4ELi4ELi4ELb0EEENS1_21CollectiveEpilogueBwdISA_SB_SD_Li256ELb1ELb0ELi2EEENS1_19SingleTileSchedulerILb1ELb0ELb0ELi128EEEEEEEEEvNT_6ParamsE$_ZN4cute3eso3ESOILb1ELb0EJNS_6LayoutINS_5tupleIJNS3_IJNS3_IJNS_1CILi2EEES5_EEENS4_ILi1EEEEEEEEENS3_IJNS3_IJNS3_IJS7_NS4_ILi16EEEEEENS4_ILi0EEEEEEEEEEENS_10ViewEngineIPjEEEEC2ERKSF_RKSI_,($_ZN7cutlass13device_kernelIN5flash19enable_sm80_to_sm89INS1_16FlashAttnBwdSm80INS1_25CollectiveMainloopBwdSm80ILi2ELi2EN4cute5tupleIJNS5_1CILi128EEES8_NS7_ILi64EEEEEENS_10bfloat16_tEfNS_4arch4Sm80ELb0ELb1ELb1ELb1ELb0ELb0ELb0ELb0ELi2ELi4ELi4ELi4ELb0EEENS1_21CollectiveEpilogueBwdISA_SB_SD_Li256ELb1ELb0ELi2EEENS1_19SingleTileSchedulerILb1ELb0ELb0ELi128EEEEEEEEEvNT_6ParamsE$_ZN4cute3eso3ESOILb1ELb0EJNS_6LayoutINS_5tupleIJNS3_IJNS3_IJNS_1CILi4EEENS4_ILi2EEEEEENS4_ILi1EEEEEEEEENS3_IJNS3_IJNS3_IJS8_NS4_ILi32EEEEEENS4_ILi0EEEEEEEEEEENS_10ViewEngineIPN7cutlass10bfloat16_tEEEEEC2ERKSG_RKSL_ - $_ZN7cutlass13device_kernelIN5flash19enable_sm80_to_sm89INS1_16FlashAttnBwdSm80INS1_25CollectiveMainloopBwdSm80ILi2ELi2EN4cute5tupleIJNS5_1CILi128EEES8_NS7_ILi64EEEEEENS_10bfloat16_tEfNS_4arch4Sm80ELb0ELb1ELb1ELb1ELb0ELb0ELb0ELb0ELi2ELi4ELi4ELi4ELb0EEENS1_21CollectiveEpilogueBwdISA_SB_SD_Li256ELb1ELb0ELi2EEENS1_19SingleTileSchedulerILb1ELb0ELb0ELi128EEEEEEEEEvNT_6ParamsE$_ZN4cute3eso3ESOILb1ELb0EJNS_6LayoutINS_5tupleIJNS3_IJNS3_IJNS_1CILi2EEES5_EEENS4_ILi1EEEEEEEEENS3_IJNS3_IJNS3_IJS7_NS4_ILi16EEEEEENS4_ILi0EEEEEEEEEEENS_10ViewEngineIPjEEEEC2ERKSF_RKSI_)
$_ZN7cutlass13device_kernelIN5flash19enable_sm80_to_sm89INS1_16FlashAttnBwdSm80INS1_25CollectiveMainloopBwdSm80ILi2ELi2EN4cute5tupleIJNS5_1CILi128EEES8_NS7_ILi64EEEEEENS_10bfloat16_tEfNS_4arch4Sm80ELb0ELb1ELb1ELb1ELb0ELb0ELb0ELb0ELi2ELi4ELi4ELi4ELb0EEENS1_21CollectiveEpilogueBwdISA_SB_SD_Li256ELb1ELb0ELi2EEENS1_19SingleTileSchedulerILb1ELb0ELb0ELi128EEEEEEEEEvNT_6ParamsE$_ZN4cute3eso3ESOILb1ELb0EJNS_6LayoutINS_5tupleIJNS3_IJNS3_IJNS_1CILi2EEES5_EEENS4_ILi1EEEEEEEEENS3_IJNS3_IJNS3_IJS7_NS4_ILi16EEEEEENS4_ILi0EEEEEEEEEEENS_10ViewEngineIPjEEEEC2ERKSF_RKSI_:
[----:B------:R-:W-:Y:S02]  /*a220*/  IADD3 R2, R70, -c[0x0][0x20], RZ ;  /* 0x8000080046027a10 */ /* 0x000fe40007ffe0ff */
[----:B------:R-:W-:-:S03]  /*a230*/  MOV R7, 0x0 ;  /* 0x0000000000077802 */ /* 0x000fc60000000f00 */
[----:B------:R1:W-:Y:S01]  /*a240*/  STL.64 [R2], R4 ;  /* 0x0000000402007387 */ /* 0x0003e20000100a00 */
[----:B------:R-:W-:Y:S05]  /*a250*/  RET.REL.NODEC R6 `(_ZN7cutlass13device_kernelIN5flash19enable_sm80_to_sm89INS1_16FlashAttnBwdSm80INS1_25CollectiveMainloopBwdSm80ILi2ELi2EN4cute5tupleIJNS5_1CILi128EEES8_NS7_ILi64EEEEEENS_10bfloat16_tEfNS_4arch4Sm80ELb0ELb1ELb1ELb1ELb0ELb0ELb0ELb0ELi2ELi4ELi4ELi4ELb0EEENS1_21CollectiveEpilogueBwdISA_SB_SD_Li256ELb1ELb0ELi2EEENS1_19SingleTileSchedulerILb1ELb0ELb0ELi128EEEEEEEEEvNT_6ParamsE) ;  /* 0xffff5da006007950 */ /* 0x000fea0003c3ffff */
        .type           $_ZN7cutlass13device_kernelIN5flash19enable_sm80_to_sm89INS1_16FlashAttnBwdSm80INS1_25CollectiveMainloopBwdSm80ILi2ELi2EN4cute5tupleIJNS5_1CILi128EEES8_NS7_ILi64EEEEEENS_10bfloat16_tEfNS_4arch4Sm80ELb0ELb1ELb1ELb1ELb0ELb0ELb0ELb0ELi2ELi4ELi4ELi4ELb0EEENS1_21CollectiveEpilogueBwdISA_SB_SD_Li256ELb1ELb0ELi2EEENS1_19SingleTileSchedulerILb1ELb0ELb0ELi128EEEEEEEEEvNT_6ParamsE$_ZN4cute3eso3ESOILb1ELb0EJNS_6LayoutINS_5tupleIJNS3_IJNS3_IJNS_1CILi4EEENS4_ILi2EEEEEENS4_ILi1EEEEEEEEENS3_IJNS3_IJNS3_IJS8_NS4_ILi32EEEEEENS4_ILi0EEEEEEEEEEENS_10ViewEngineIPN7cutlass10bfloat16_tEEEEEC2ERKSG_RKSL_,@function
        .size           $_ZN7cutlass13device_kernelIN5flash19enable_sm80_to_sm89INS1_16FlashAttnBwdSm80INS1_25CollectiveMainloopBwdSm80ILi2ELi2EN4cute5tupleIJNS5_1CILi128EEES8_NS7_ILi64EEEEEENS_10bfloat16_tEfNS_4arch4Sm80ELb0ELb1ELb1ELb1ELb0ELb0ELb0ELb0ELi2ELi4ELi4ELi4ELb0EEENS1_21CollectiveEpilogueBwdISA_SB_SD_Li256ELb1ELb0ELi2EEENS1_19SingleTileSchedulerILb1ELb0ELb0ELi128EEEEEEEEEvNT_6ParamsE$_ZN4cute3eso3ESOILb1ELb0EJNS_6LayoutINS_5tupleIJNS3_IJNS3_IJNS_1CILi4EEENS4_ILi2EEEEEENS4_ILi1EEEEEEEEENS3_IJNS3_IJNS3_IJS8_NS4_ILi32EEEEEENS4_ILi0EEEEEEEEEEENS_10ViewEngineIPN7cutlass10bfloat16_tEEEEEC2ERKSG_RKSL_,($_ZN7cutlass13device_kernelIN5flash19enable_sm80_to_sm89INS1_16FlashAttnBwdSm80INS1_25CollectiveMainloopBwdSm80ILi2ELi2EN4cute5tupleIJNS5_1CILi128EEES8_NS7_ILi64EEEEEENS_10bfloat16_tEfNS_4arch4Sm80ELb0ELb1ELb1ELb1ELb0ELb0ELb0ELb0ELi2ELi4ELi4ELi4ELb0EEENS1_21CollectiveEpilogueBwdISA_SB_SD_Li256ELb1ELb0ELi2EEENS1_19SingleTileSchedulerILb1ELb0ELb0ELi128EEEEEEEEEvNT_6ParamsE$_ZN4cute3eso3ESOILb1ELb0EJNS_6LayoutINS_5tupleIJNS3_IJNS3_IJNS_1CILi4EEENS4_ILi2EEEEEENS4_ILi1EEEEEEEEENS3_IJNS3_IJNS3_IJS8_NS4_ILi32EEEEEENS4_ILi0EEEEEEEEEEEiEEC2ERKSG_RKi - $_ZN7cutlass13device_kernelIN5flash19enable_sm80_to_sm89INS1_16FlashAttnBwdSm80INS1_25CollectiveMainloopBwdSm80ILi2ELi2EN4cute5tupleIJNS5_1CILi128EEES8_NS7_ILi64EEEEEENS_10bfloat16_tEfNS_4arch4Sm80ELb0ELb1ELb1ELb1ELb0ELb0ELb0ELb0ELi2ELi4ELi4ELi4ELb0EEENS1_21CollectiveEpilogueBwdISA_SB_SD_Li256ELb1ELb0ELi2EEENS1_19SingleTileSchedulerILb1ELb0ELb0ELi128EEEEEEEEEvNT_6ParamsE$_ZN4cute3eso3ESOILb1ELb0EJNS_6LayoutINS_5tupleIJNS3_IJNS3_IJNS_1CILi4EEENS4_ILi2EEEEEENS4_ILi1EEEEEEEEENS3_IJNS3_IJNS3_IJS8_NS4_ILi32EEEEEENS4_ILi0EEEEEEEEEEENS_10ViewEngineIPN7cutlass10bfloat16_tEEEEEC2ERKSG_RKSL_)
$_ZN7cutlass13device_kernelIN5flash19enable_sm80_to_sm89INS1_16FlashAttnBwdSm80INS1_25CollectiveMainloopBwdSm80ILi2ELi2EN4cute5tupleIJNS5_1CILi128EEES8_NS7_ILi64EEEEEENS_10bfloat16_tEfNS_4arch4Sm80ELb0ELb1ELb1ELb1ELb0ELb0ELb0ELb0ELi2ELi4ELi4ELi4ELb0EEENS1_21CollectiveEpilogueBwdISA_SB_SD_Li256ELb1ELb0ELi2EEENS1_19SingleTileSchedulerILb1ELb0ELb0ELi128EEEEEEEEEvNT_6ParamsE$_ZN4cute3eso3ESOILb1ELb0EJNS_6LayoutINS_5tupleIJNS3_IJNS3_IJNS_1CILi4EEENS4_ILi2EEEEEENS4_ILi1EEEEEEEEENS3_IJNS3_IJNS3_IJS8_NS4_ILi32EEEEEENS4_ILi0EEEEEEEEEEENS_10ViewEngineIPN7cutlass10bfloat16_tEEEEEC2ERKSG_RKSL_:
[----:B------:R-:W-:Y:S01]  /*a260*/  IADD3 R2, R70, -c[0x0][0x20], RZ ;  /* 0x8000080046027a10 */ /* 0x000fe20007ffe0ff */
[----:B------:R-:W-:Y:S01]  /*a270*/  IMAD.MOV.U32 R9, RZ, RZ, R3 ;  /* 0x000000ffff097224 */ /* 0x000fe200078e0003 */
[----:B------:R-:W-:-:S04]  /*a280*/  MOV R5, 0x0 ;  /* 0x0000000000057802 */ /* 0x000fc80000000f00 */
[----:B------:R1:W-:Y:S01]  /*a290*/  STL.64 [R2], R8 ;  /* 0x0000000802007387 */ /* 0x0003e20000100a00 */
[----:B------:R-:W-:Y:S05]  /*a2a0*/  RET.REL.NODEC R4 `(_ZN7cutlass13device_kernelIN5flash19enable_sm80_to_sm89INS1_16FlashAttnBwdSm80INS1_25CollectiveMainloopBwdSm80ILi2ELi2EN4cute5tupleIJNS5_1CILi128EEES8_NS7_ILi64EEEEEENS_10bfloat16_tEfNS_4arch4Sm80ELb0ELb1ELb1ELb1ELb0ELb0ELb0ELb0ELi2ELi4ELi4ELi4ELb0EEENS1_21CollectiveEpilogueBwdISA_SB_SD_Li256ELb1ELb0ELi2EEENS1_19SingleTileSchedulerILb1ELb0ELb0ELi128EEEEEEEEEvNT_6ParamsE) ;  /* 0xffff5d5004007950 */ /* 0x000fea0003c3ffff */
        .type           $_ZN7cutlass13device_kernelIN5flash19enable_sm80_to_sm89INS1_16FlashAttnBwdSm80INS1_25CollectiveMainloopBwdSm80ILi2ELi2EN4cute5tupleIJNS5_1CILi128EEES8_NS7_ILi64EEEEEENS_10bfloat16_tEfNS_4arch4Sm80ELb0ELb1ELb1ELb1ELb0ELb0ELb0ELb0ELi2ELi4ELi4ELi4ELb0EEENS1_21CollectiveEpilogueBwdISA_SB_SD_Li256ELb1ELb0ELi2EEENS1_19SingleTileSchedulerILb1ELb0ELb0ELi128EEEEEEEEEvNT_6ParamsE$_ZN4cute3eso3ESOILb1ELb0EJNS_6LayoutINS_5tupleIJNS3_IJNS3_IJNS_1CILi4EEENS4_ILi2EEEEEENS4_ILi1EEEEEEEEENS3_IJNS3_IJNS3_IJS8_NS4_ILi32EEEEEENS4_ILi0EEEEEEEEEEEiEEC2ERKSG_RKi,@function
        .size           $_ZN7cutlass13device_kernelIN5flash19enable_sm80_to_sm89INS1_16FlashAttnBwdSm80INS1_25CollectiveMainloopBwdSm80ILi2ELi2EN4cute5tupleIJNS5_1CILi128EEES8_NS7_ILi64EEEEEENS_10bfloat16_tEfNS_4arch4Sm80ELb0ELb1ELb1ELb1ELb0ELb0ELb0ELb0ELi2ELi4ELi4ELi4ELb0EEENS1_21CollectiveEpilogueBwdISA_SB_SD_Li256ELb1ELb0ELi2EEENS1_19SingleTileSchedulerILb1ELb0ELb0ELi128EEEEEEEEEvNT_6ParamsE$_ZN4cute3eso3ESOILb1ELb0EJNS_6LayoutINS_5tupleIJNS3_IJNS3_IJNS_1CILi4EEENS4_ILi2EEEEEENS4_ILi1EEEEEEEEENS3_IJNS3_IJNS3_IJS8_NS4_ILi32EEEEEENS4_ILi0EEEEEEEEEEEiEEC2ERKSG_RKi,($_ZN7cutlass13device_kernelIN5flash19enable_sm80_to_sm89INS1_16FlashAttnBwdSm80INS1_25CollectiveMainloopBwdSm80ILi2ELi2EN4cute5tupleIJNS5_1CILi128EEES8_NS7_ILi64EEEEEENS_10bfloat16_tEfNS_4arch4Sm80ELb0ELb1ELb1ELb1ELb0ELb0ELb0ELb0ELi2ELi4ELi4ELi4ELb0EEENS1_21CollectiveEpilogueBwdISA_SB_SD_Li256ELb1ELb0ELi2EEENS1_19SingleTileSchedulerILb1ELb0ELb0ELi128EEEEEEEEEvNT_6ParamsE$_ZN4cute3eso3ESOILb1ELb0EJNS_6LayoutINS_5tupleIJNS3_IJNS3_IJNS_1CILi4EEENS4_ILi2EEEEEENS4_ILi1EEEEEENS3_IJS6_EEEEEENS3_IJNS3_IJNS3_IJS8_NS4_ILi32EEEEEENS4_ILi0EEEEEENS3_IJNS4_ILi64EEEEEEEEEEENS_10ViewEngineIPN7cutlass10bfloat16_tEEEEEC2ERKSJ_RKSO_ - $_ZN7cutlass13device_kernelIN5flash19enable_sm80_to_sm89INS1_16FlashAttnBwdSm80INS1_25CollectiveMainloopBwdSm80ILi2ELi2EN4cute5tupleIJNS5_1CILi128EEES8_NS7_ILi64EEEEEENS_10bfloat16_tEfNS_4arch4Sm80ELb0ELb1ELb1ELb1ELb0ELb0ELb0ELb0ELi2ELi4ELi4ELi4ELb0EEENS1_21CollectiveEpilogueBwdISA_SB_SD_Li256ELb1ELb0ELi2EEENS1_19SingleTileSchedulerILb1ELb0ELb0ELi128EEEEEEEEEvNT_6ParamsE$_ZN4cute3eso3ESOILb1ELb0EJNS_6LayoutINS_5tupleIJNS3_IJNS3_IJNS_1CILi4EEENS4_ILi2EEEEEENS4_ILi1EEEEEEEEENS3_IJNS3_IJNS3_IJS8_NS4_ILi32EEEEEENS4_ILi0EEEEEEEEEEEiEEC2ERKSG_RKi)
$_ZN7cutlass13device_kernelIN5flash19enable_sm80_to_sm89INS1_16FlashAttnBwdSm80INS1_25CollectiveMainloopBwdSm80ILi2ELi2EN4cute5tupleIJNS5_1CILi128EEES8_NS7_ILi64EEEEEENS_10bfloat16_tEfNS_4arch4Sm80ELb0ELb1ELb1ELb1ELb0ELb0ELb0ELb0ELi2ELi4ELi4ELi4ELb0EEENS1_21CollectiveEpilogueBwdISA_SB_SD_Li256ELb1ELb0ELi2EEENS1_19SingleTileSchedulerILb1ELb0ELb0ELi128EEEEEEEEEvNT_6ParamsE$_ZN4cute3eso3ESOILb1ELb0EJNS_6LayoutINS_5tupleIJNS3_IJNS3_IJNS_1CILi4EEENS4_ILi2EEEEEENS4_ILi1EEEEEEEEENS3_IJNS3_IJNS3_IJS8_NS4_ILi32EEEEEENS4_ILi0EEEEEEEEEEEiEEC2ERKSG_RKi:
[----:B------:R-:W-:Y:S02]  /*a2b0*/  IADD3 R2, R70, -c[0x0][0x20], RZ ;  /* 0x8000080046027a10 */ /* 0x000fe40007ffe0ff */
[----:B------:R-:W-:-:S03]  /*a2c0*/  MOV R5, 0x0 ;  /* 0x0000000000057802 */ /* 0x000fc60000000f00 */
[----:B------:R1:W-:Y:S01]  /*a2d0*/  STL [R2], R3 ;  /* 0x0000000302007387 */ /* 0x0003e20000100800 */
[----:B------:R-:W-:Y:S05]  /*a2e0*/  RET.REL.NODEC R4 `(_ZN7cutlass13device_kernelIN5flash19enable_sm80_to_sm89INS1_16FlashAttnBwdSm80INS1_25CollectiveMainloopBwdSm80ILi2ELi2EN4cute5tupleIJNS5_1CILi128EEES8_NS7_ILi64EEEEEENS_10bfloat16_tEfNS_4arch4Sm80ELb0ELb1ELb1ELb1ELb0ELb0ELb0ELb0ELi2ELi4ELi4ELi4ELb0EEENS1_21CollectiveEpilogueBwdISA_SB_SD_Li256ELb1ELb0ELi2EEENS1_19SingleTileSchedulerILb1ELb0ELb0ELi128EEEEEEEEEvNT_6ParamsE) ;  /* 0xffff5d1004007950 */ /* 0x000fea0003c3ffff */
        .type           $_ZN7cutlass13device_kernelIN5flash19enable_sm80_to_sm89INS1_16FlashAttnBwdSm80INS1_25CollectiveMainloopBwdSm80ILi2ELi2EN4cute5tupleIJNS5_1CILi128EEES8_NS7_ILi64EEEEEENS_10bfloat16_tEfNS_4arch4Sm80ELb0ELb1ELb1ELb1ELb0ELb0ELb0ELb0ELi2ELi4ELi4ELi4ELb0EEENS1_21CollectiveEpilogueBwdISA_SB_SD_Li256ELb1ELb0ELi2EEENS1_19SingleTileSchedulerILb1ELb0ELb0ELi128EEEEEEEEEvNT_6ParamsE$_ZN4cute3eso3ESOILb1ELb0EJNS_6LayoutINS_5tupleIJNS3_IJNS3_IJNS_1CILi4EEENS4_ILi2EEEEEENS4_ILi1EEEEEENS3_IJS6_EEEEEENS3_IJNS3_IJNS3_IJS8_NS4_ILi32EEEEEENS4_ILi0EEEEEENS3_IJNS4_ILi64EEEEEEEEEEENS_10ViewEngineIPN7cutlass10bfloat16_tEEEEEC2ERKSJ_RKSO_,@function
        .size           $_ZN7cutlass13device_kernelIN5flash19enable_sm80_to_sm89INS1_16FlashAttnBwdSm80INS1_25CollectiveMainloopBwdSm80ILi2ELi2EN4cute5tupleIJNS5_1CILi128EEES8_NS7_ILi64EEEEEENS_10bfloat16_tEfNS_4arch4Sm80ELb0ELb1ELb1ELb1ELb0ELb0ELb0ELb0ELi2ELi4ELi4ELi4ELb0EEENS1_21CollectiveEpilogueBwdISA_SB_SD_Li256ELb1ELb0ELi2EEENS1_19SingleTileSchedulerILb1ELb0ELb0ELi128EEEEEEEEEvNT_6ParamsE$_ZN4cute3eso3ESOILb1ELb0EJNS_6LayoutINS_5tupleIJNS3_IJNS3_IJNS_1CILi4EEENS4_ILi2EEEEEENS4_ILi1EEEEEENS3_IJS6_EEEEEENS3_IJNS3_IJNS3_IJS8_NS4_ILi32EEEEEENS4_ILi0EEEEEENS3_IJNS4_ILi64EEEEEEEEEEENS_10ViewEngineIPN7cutlass10bfloat16_tEEEEEC2ERKSJ_RKSO_,($_ZN7cutlass13device_kernelIN5flash19enable_sm80_to_sm89INS1_16FlashAttnBwdSm80INS1_25CollectiveMainloopBwdSm80ILi2ELi2EN4cute5tupleIJNS5_1CILi128EEES8_NS7_ILi64EEEEEENS_10bfloat16_tEfNS_4arch4Sm80ELb0ELb1ELb1ELb1ELb0ELb0ELb0ELb0ELi2ELi4ELi4ELi4ELb0EEENS1_21CollectiveEpilogueBwdISA_SB_SD_Li256ELb1ELb0ELi2EEENS1_19SingleTileSchedulerILb1ELb0ELb0ELi128EEEEEEEEEvNT_6ParamsE$_ZN4cute3eso3ESOILb1ELb0EJNS_6LayoutINS_5tupleIJNS3_IJNS3_IJNS_1CILi4EEENS4_ILi2EEEEEENS4_ILi1EEEEEES6_EEENS3_IJNS3_IJNS3_IJS8_NS4_ILi32EEEEEENS4_ILi0EEEEEENS4_ILi64EEEEEEEENS_10ViewEngineIPN7cutlass10bfloat16_tEEEEEC2ERKSH_RKSM_ - $_ZN7cutlass13device_kernelIN5flash19enable_sm80_to_sm89INS1_16FlashAttnBwdSm80INS1_25CollectiveMainloopBwdSm80ILi2ELi2EN4cute5tupleIJNS5_1CILi128EEES8_NS7_ILi64EEEEEENS_10bfloat16_tEfNS_4arch4Sm80ELb0ELb1ELb1ELb1ELb0ELb0ELb0ELb0ELi2ELi4ELi4ELi4ELb0EEENS1_21CollectiveEpilogueBwdISA_SB_SD_Li256ELb1ELb0ELi2EEENS1_19SingleTileSchedulerILb1ELb0ELb0ELi128EEEEEEEEEvNT_6ParamsE$_ZN4cute3eso3ESOILb1ELb0EJNS_6LayoutINS_5tupleIJNS3_IJNS3_IJNS_1CILi4EEENS4_ILi2EEEEEENS4_ILi1EEEEEENS3_IJS6_EEEEEENS3_IJNS3_IJNS3_IJS8_NS4_ILi32EEEEEENS4_ILi0EEEEEENS3_IJNS4_ILi64EEEEEEEEEEENS_10ViewEngineIPN7cutlass10bfloat16_tEEEEEC2ERKSJ_RKSO_)
$_ZN7cutlass13device_kernelIN5flash19enable_sm80_to_sm89INS1_16FlashAttnBwdSm80INS1_25CollectiveMainloopBwdSm80ILi2ELi2EN4cute5tupleIJNS5_1CILi128EEES8_NS7_ILi64EEEEEENS_10bfloat16_tEfNS_4arch4Sm80ELb0ELb1ELb1ELb1ELb0ELb0ELb0ELb0ELi2ELi4ELi4ELi4ELb0EEENS1_21CollectiveEpilogueBwdISA_SB_SD_Li256ELb1ELb0ELi2EEENS1_19SingleTileSchedulerILb1ELb0ELb0ELi128EEEEEEEEEvNT_6ParamsE$_ZN4cute3eso3ESOILb1ELb0EJNS_6LayoutINS_5tupleIJNS3_IJNS3_IJNS_1CILi4EEENS4_ILi2EEEEEENS4_ILi1EEEEEENS3_IJS6_EEEEEENS3_IJNS3_IJNS3_IJS8_NS4_ILi32EEEEEENS4_ILi0EEEEEENS3_IJNS4_ILi64EEEEEEEEEEENS_10ViewEngineIPN7cutlass10bfloat16_tEEEEEC2ERKSJ_RKSO_:
[----:B------:R-:W-:Y:S02]  /*a2f0*/  IADD3 R2, R70, -c[0x0][0x20], RZ ;  /* 0x8000080046027a10 */ /* 0x000fe40007ffe0ff */
[----:B------:R-:W-:-:S03]  /*a300*/  MOV R7, 0x0 ;  /* 0x0000000000077802 */ /* 0x000fc60000000f00 */
[----:B------:R1:W-:Y:S01]  /*a310*/  STL.64 [R2], R4 ;  /* 0x0000000402007387 */ /* 0x0003e20000100a00 */
[----:B------:R-:W-:Y:S05]  /*a320*/  RET.REL.NODEC R6 `(_ZN7cutlass13device_kernelIN5flash19enable_sm80_to_sm89INS1_16FlashAttnBwdSm80INS1_25CollectiveMainloopBwdSm80ILi2ELi2EN4cute5tupleIJNS5_1CILi128EEES8_NS7_ILi64EEEEEENS_10bfloat16_tEfNS_4arch4Sm80ELb0ELb1ELb1ELb1ELb0ELb0ELb0ELb0ELi2ELi4ELi4ELi4ELb0EEENS1_21CollectiveEpilogueBwdISA_SB_SD_Li256ELb1ELb0ELi2EEENS1_19SingleTileSchedulerILb1ELb0ELb0ELi128EEEEEEEEEvNT_6ParamsE) ;  /* 0xffff5cd006007950 */ /* 0x000fea0003c3ffff */
        .type           $_ZN7cutlass13device_kernelIN5flash19enable_sm80_to_sm89INS1_16FlashAttnBwdSm80INS1_25CollectiveMainloopBwdSm80ILi2ELi2EN4cute5tupleIJNS5_1CILi128EEES8_NS7_ILi64EEEEEENS_10bfloat16_tEfNS_4arch4Sm80ELb0ELb1ELb1ELb1ELb0ELb0ELb0ELb0ELi2ELi4ELi4ELi4ELb0EEENS1_21CollectiveEpilogueBwdISA_SB_SD_Li256ELb1ELb0ELi2EEENS1_19SingleTileSchedulerILb1ELb0ELb0ELi128EEEEEEEEEvNT_6ParamsE$_ZN4cute3eso3ESOILb1ELb0EJNS_6LayoutINS_5tupleIJNS3_IJNS3_IJNS_1CILi4EEENS4_ILi2EEEEEENS4_ILi1EEEEEES6_EEENS3_IJNS3_IJNS3_IJS8_NS4_ILi32EEEEEENS4_ILi0EEEEEENS4_ILi64EEEEEEEENS_10ViewEngineIPN7cutlass10bfloat16_tEEEEEC2ERKSH_RKSM_,@function
        .size           $_ZN7cutlass13device_kernelIN5flash19enable_sm80_to_sm89INS1_16FlashAttnBwdSm80INS1_25CollectiveMainloopBwdSm80ILi2ELi2EN4cute5tupleIJNS5_1CILi128EEES8_NS7_ILi64EEEEEENS_10bfloat16_tEfNS_4arch4Sm80ELb0ELb1ELb1ELb1ELb0ELb0ELb0ELb0ELi2ELi4ELi4ELi4ELb0EEENS1_21CollectiveEpilogueBwdISA_SB_SD_Li256ELb1ELb0ELi2EEENS1_19SingleTileSchedulerILb1ELb0ELb0ELi128EEEEEEEEEvNT_6ParamsE$_ZN4cute3eso3ESOILb1ELb0EJNS_6LayoutINS_5tupleIJNS3_IJNS3_IJNS_1CILi4EEENS4_ILi2EEEEEENS4_ILi1EEEEEES6_EEENS3_IJNS3_IJNS3_IJS8_NS4_ILi32EEEEEENS4_ILi0EEEEEENS4_ILi64EEEEEEEENS_10ViewEngineIPN7cutlass10bfloat16_tEEEEEC2ERKSH_RKSM_,($_ZN7cutlass13device_kernelIN5flash19enable_sm80_to_sm89INS1_16FlashAttnBwdSm80INS1_25CollectiveMainloopBwdSm80ILi2ELi2EN4cute5tupleIJNS5_1CILi128EEES8_NS7_ILi64EEEEEENS_10bfloat16_tEfNS_4arch4Sm80ELb0ELb1ELb1ELb1ELb0ELb0ELb0ELb0ELi2ELi4ELi4ELi4ELb0EEENS1_21CollectiveEpilogueBwdISA_SB_SD_Li256ELb1ELb0ELi2EEENS1_19SingleTileSchedulerILb1ELb0ELb0ELi128EEEEEEEEEvNT_6ParamsE$_ZN4cute3eso3ESOILb1ELb0EJNS_6LayoutINS_5tupleIJNS3_IJNS3_IJNS_1CILi4EEENS4_ILi2EEEEEENS4_ILi1EEEEEES6_EEENS3_IJNS3_IJNS3_IJS8_NS4_ILi32EEEEEENS4_ILi0EEEEEENS4_ILi64EEEEEEEEiEEC2ERKSH_RKi - $_ZN7cutlass13device_kernelIN5flash19enable_sm80_to_sm89INS1_16FlashAttnBwdSm80INS1_25CollectiveMainloopBwdSm80ILi2ELi2EN4cute5tupleIJNS5_1CILi128EEES8_NS7_ILi64EEEEEENS_10bfloat16_tEfNS_4arch4Sm80ELb0ELb1ELb1ELb1ELb0ELb0ELb0ELb0ELi2ELi4ELi4ELi4ELb0EEENS1_21CollectiveEpilogueBwdISA_SB_SD_Li256ELb1ELb0ELi2EEENS1_19SingleTileSchedulerILb1ELb0ELb0ELi128EEEEEEEEEvNT_6ParamsE$_ZN4cute3eso3ESOILb1ELb0EJNS_6LayoutINS_5tupleIJNS3_IJNS3_IJNS_1CILi4EEENS4_ILi2EEEEEENS4_ILi1EEEEEES6_EEENS3_IJNS3_IJNS3_IJS8_NS4_ILi32EEEEEENS4_ILi0EEEEEENS4_ILi64EEEEEEEENS_10ViewEngineIPN7cutlass10bfloat16_tEEEEEC2ERKSH_RKSM_)
$_ZN7cutlass13device_kernelIN5flash19enable_sm80_to_sm89INS1_16FlashAttnBwdSm80INS1_25CollectiveMainloopBwdSm80ILi2ELi2EN4cute5tupleIJNS5_1CILi128EEES8_NS7_ILi64EEEEEENS_10bfloat16_tEfNS_4arch4Sm80ELb0ELb1ELb1ELb1ELb0ELb0ELb0ELb0ELi2ELi4ELi4ELi4ELb0EEENS1_21CollectiveEpilogueBwdISA_SB_SD_Li256ELb1ELb0ELi2EEENS1_19SingleTileSchedulerILb1ELb0ELb0ELi128EEEEEEEEEvNT_6ParamsE$_ZN4cute3eso3ESOILb1ELb0EJNS_6LayoutINS_5tupleIJNS3_IJNS3_IJNS_1CILi4EEENS4_ILi2EEEEEENS4_ILi1EEEEEES6_EEENS3_IJNS3_IJNS3_IJS8_NS4_ILi32EEEEEENS4_ILi0EEEEEENS4_ILi64EEEEEEEENS_10ViewEngineIPN7cutlass10bfloat16_tEEEEEC2ERKSH_RKSM_:
[----:B------:R-:W-:Y:S02]  /*a330*/  IADD3 R2, R70, -c[0x0][0x20], RZ ;  /* 0x8000080046027a10 */ /* 0x000fe40007ffe0ff */
[----:B------:R-:W-:-:S03]  /*a340*/  MOV R7, 0x0 ;  /* 0x0000000000077802 */ /* 0x000fc60000000f00 */
[----:B------:R1:W-:Y:S01]  /*a350*/  STL.64 [R2], R8 ;  /* 0x0000000802007387 */ /* 0x0003e20000100a00 */
[----:B------:R-:W-:Y:S05]  /*a360*/  RET.REL.NODEC R6 `(_ZN7cutlass13device_kernelIN5flash19enable_sm80_to_sm89INS1_16FlashAttnBwdSm80INS1_25CollectiveMainloopBwdSm80ILi2ELi2EN4cute5tupleIJNS5_1CILi128EEES8_NS7_ILi64EEEEEENS_10bfloat16_tEfNS_4arch4Sm80ELb0ELb1ELb1ELb1ELb0ELb0ELb0ELb0ELi2ELi4ELi4ELi4ELb0EEENS1_21CollectiveEpilogueBwdISA_SB_SD_Li256ELb1ELb0ELi2EEENS1_19SingleTileSchedulerILb1ELb0ELb0ELi128EEEEEEEEEvNT_6ParamsE) ;  /* 0xffff5c9006007950 */ /* 0x000fea0003c3ffff */
        .type           $_ZN7cutlass13device_kernelIN5flash19enable_sm80_to_sm89INS1_16FlashAttnBwdSm80INS1_25CollectiveMainloopBwdSm80ILi2ELi2EN4cute5tupleIJNS5_1CILi128EEES8_NS7_ILi64EEEEEENS_10bfloat16_tEfNS_4arch4Sm80ELb0ELb1ELb1ELb1ELb0ELb0ELb0ELb0ELi2ELi4ELi4ELi4ELb0EEENS1_21CollectiveEpilogueBwdISA_SB_SD_Li256ELb1ELb0ELi2EEENS1_19SingleTileSchedulerILb1ELb0ELb0ELi128EEEEEEEEEvNT_6ParamsE$_ZN4cute3eso3ESOILb1ELb0EJNS_6LayoutINS_5tupleIJNS3_IJNS3_IJNS_1CILi4EEENS4_ILi2EEEEEENS4_ILi1EEEEEES6_EEENS3_IJNS3_IJNS3_IJS8_NS4_ILi32EEEEEENS4_ILi0EEEEEENS4_ILi64EEEEEEEEiEEC2ERKSH_RKi,@function
        .size           $_ZN7cutlass13device_kernelIN5flash19enable_sm80_to_sm89INS1_16FlashAttnBwdSm80INS1_25CollectiveMainloopBwdSm80ILi2ELi2EN4cute5tupleIJNS5_1CILi128EEES8_NS7_ILi64EEEEEENS_10bfloat16_tEfNS_4arch4Sm80ELb0ELb1ELb1ELb1ELb0ELb0ELb0ELb0ELi2ELi4ELi4ELi4ELb0EEENS1_21CollectiveEpilogueBwdISA_SB_SD_Li256ELb1ELb0ELi2EEENS1_19SingleTileSchedulerILb1ELb0ELb0ELi128EEEEEEEEEvNT_6ParamsE$_ZN4cute3eso3ESOILb1ELb0EJNS_6LayoutINS_5tupleIJNS3_IJNS3_IJNS_1CILi4EEENS4_ILi2EEEEEENS4_ILi1EEEEEES6_EEENS3_IJNS3_IJNS3_IJS8_NS4_ILi32EEEEEENS4_ILi0EEEEEENS4_ILi64EEEEEEEEiEEC2ERKSH_RKi,($_ZN7cutlass13device_kernelIN5flash19enable_sm80_to_sm89INS1_16FlashAttnBwdSm80INS1_25CollectiveMainloopBwdSm80ILi2ELi2EN4cute5tupleIJNS5_1CILi128EEES8_NS7_ILi64EEEEEENS_10bfloat16_tEfNS_4arch4Sm80ELb0ELb1ELb1ELb1ELb0ELb0ELb0ELb0ELi2ELi4ELi4ELi4ELb0EEENS1_21CollectiveEpilogueBwdISA_SB_SD_Li256ELb1ELb0ELi2EEENS1_19SingleTileSchedulerILb1ELb0ELb0ELi128EEEEEEEEEvNT_6ParamsE$_ZN4cute3eso3ESOILb1ELb0EJNS_6LayoutINS_5tupleIJNS3_IJNS3_IJNS_1CILi4EEENS4_ILi2EEEEEENS4_ILi1EEEEEES6_NS4_ILi8EEEEEENS3_IJNS3_IJNS3_IJS8_NS4_ILi32EEEEEENS4_ILi0EEEEEENS4_ILi64EEES5_EEEEENS_10ViewEngineIPN7cutlass10bfloat16_tEEEEEC2ERKSI_RKSN_ - $_ZN7cutlass13device_kernelIN5flash19enable_sm80_to_sm89INS1_16FlashAttnBwdSm80INS1_25CollectiveMainloopBwdSm80ILi2ELi2EN4cute5tupleIJNS5_1CILi128EEES8_NS7_ILi64EEEEEENS_10bfloat16_tEfNS_4arch4Sm80ELb0ELb1ELb1ELb1ELb0ELb0ELb0ELb0ELi2ELi4ELi4ELi4ELb0EEENS1_21CollectiveEpilogueBwdISA_SB_SD_Li256ELb1ELb0ELi2EEENS1_19SingleTileSchedulerILb1ELb0ELb0ELi128EEEEEEEEEvNT_6ParamsE$_ZN4cute3eso3ESOILb1ELb0EJNS_6LayoutINS_5tupleIJNS3_IJNS3_IJNS_1CILi4EEENS4_ILi2EEEEEENS4_ILi1EEEEEES6_EEENS3_IJNS3_IJNS3_IJS8_NS4_ILi32EEEEEENS4_ILi0EEEEEENS4_ILi64EEEEEEEEiEEC2ERKSH_RKi)
$_ZN7cutlass13device_kernelIN5flash19enable_sm80_to_sm89INS1_16FlashAttnBwdSm80INS1_25CollectiveMainloopBwdSm80ILi2ELi2EN4cute5tupleIJNS5_1CILi128EEES8_NS7_ILi64EEEEEENS_10bfloat16_tEfNS_4arch4Sm80ELb0ELb1ELb1ELb1ELb0ELb0ELb0ELb0ELi2ELi4ELi4ELi4ELb0EEENS1_21CollectiveEpilogueBwdISA_SB_SD_Li256ELb1ELb0ELi2EEENS1_19SingleTileSchedulerILb1ELb0ELb0ELi128EEEEEEEEEvNT_6ParamsE$_ZN4cute3eso3ESOILb1ELb0EJNS_6LayoutINS_5tupleIJNS3_IJNS3_IJNS_1CILi4EEENS4_ILi2EEEEEENS4_ILi1EEEEEES6_EEENS3_IJNS3_IJNS3_IJS8_NS4_ILi32EEEEEENS4_ILi0EEEEEENS4_ILi64EEEEEEEEiEEC2ERKSH_RKi:
[----:B------:R-:W-:Y:S02]  /*a370*/  IADD3 R2, R61, -c[0x0][0x20], RZ ;  /* 0x800008003d027a10 */ /* 0x000fe40007ffe0ff */
[----:B------:R-:W-:-:S03]  /*a380*/  MOV R5, 0x0 ;  /* 0x0000000000057802 */ /* 0x000fc60000000f00 */
[----:B------:R1:W-:Y:S01]  /*a390*/  STL [R2], R3 ;  /* 0x0000000302007387 */ /* 0x0003e20000100800 */
[----:B------:R-:W-:Y:S05]  /*a3a0*/  RET.REL.NODEC R4 `(_ZN7cutlass13device_kernelIN5flash19enable_sm80_to_sm89INS1_16FlashAttnBwdSm80INS1_25CollectiveMainloopBwdSm80ILi2ELi2EN4cute5tupleIJNS5_1CILi128EEES8_NS7_ILi64EEEEEENS_10bfloat16_tEfNS_4arch4Sm80ELb0ELb1ELb1ELb1ELb0ELb0ELb0ELb0ELi2ELi4ELi4ELi4ELb0EEENS1_21CollectiveEpilogueBwdISA_SB_SD_Li256ELb1ELb0ELi2EEENS1_19SingleTileSchedulerILb1ELb0ELb0ELi128EEEEEEEEEvNT_6ParamsE) ;  /* 0xffff5c5004007950 */ /* 0x000fea0003c3ffff */
        .type           $_ZN7cutlass13device_kernelIN5flash19enable_sm80_to_sm89INS1_16FlashAttnBwdSm80INS1_25CollectiveMainloopBwdSm80ILi2ELi2EN4cute5tupleIJNS5_1CILi128EEES8_NS7_ILi64EEEEEENS_10bfloat16_tEfNS_4arch4Sm80ELb0ELb1ELb1ELb1ELb0ELb0ELb0ELb0ELi2ELi4ELi4ELi4ELb0EEENS1_21CollectiveEpilogueBwdISA_SB_SD_Li256ELb1ELb0ELi2EEENS1_19SingleTileSchedulerILb1ELb0ELb0ELi128EEEEEEEEEvNT_6ParamsE$_ZN4cute3eso3ESOILb1ELb0EJNS_6LayoutINS_5tupleIJNS3_IJNS3_IJNS_1CILi4EEENS4_ILi2EEEEEENS4_ILi1EEEEEES6_NS4_ILi8EEEEEENS3_IJNS3_IJNS3_IJS8_NS4_ILi32EEEEEENS4_ILi0EEEEEENS4_ILi64EEES5_EEEEENS_10ViewEngineIPN7cutlass10bfloat16_tEEEEEC2ERKSI_RKSN_,@function
        .size           $_ZN7cutlass13device_kernelIN5flash19enable_sm80_to_sm89INS1_16FlashAttnBwdSm80INS1_25CollectiveMainloopBwdSm80ILi2ELi2EN4cute5tupleIJNS5_1CILi128EEES8_NS7_ILi64EEEEEENS_10bfloat16_tEfNS_4arch4Sm80ELb0ELb1ELb1ELb1ELb0ELb0ELb0ELb0ELi2ELi4ELi4ELi4ELb0EEENS1_21CollectiveEpilogueBwdISA_SB_SD_Li256ELb1ELb0ELi2EEENS1_19SingleTileSchedulerILb1ELb0ELb0ELi128EEEEEEEEEvNT_6ParamsE$_ZN4cute3eso3ESOILb1ELb0EJNS_6LayoutINS_5tupleIJNS3_IJNS3_IJNS_1CILi4EEENS4_ILi2EEEEEENS4_ILi1EEEEEES6_NS4_ILi8EEEEEENS3_IJNS3_IJNS3_IJS8_NS4_ILi32EEEEEENS4_ILi0EEEEEENS4_ILi64EEES5_EEEEENS_10ViewEngineIPN7cutlass10bfloat16_tEEEEEC2ERKSI_RKSN_,($_ZN7cutlass13device_kernelIN5flash19enable_sm80_to_sm89INS1_16FlashAttnBwdSm80INS1_25CollectiveMainloopBwdSm80ILi2ELi2EN4cute5tupleIJNS5_1CILi128EEES8_NS7_ILi64EEEEEENS_10bfloat16_tEfNS_4arch4Sm80ELb0ELb1ELb1ELb1ELb0ELb0ELb0ELb0ELi2ELi4ELi4ELi4ELb0EEENS1_21CollectiveEpilogueBwdISA_SB_SD_Li256ELb1ELb0ELi2EEENS1_19SingleTileSchedulerILb1ELb0ELb0ELi128EEEEEEEEEvNT_6ParamsE$_ZN4cute3eso3ESOILb1ELb0EJNS_6LayoutINS_5tupleIJNS3_IJNS3_IJNS_1CILi4EEENS4_ILi8EEEEEENS3_IJS5_NS4_ILi2EEEEEEEEENS3_IJNS3_IJS8_S8_EEENS3_IJS8_S6_EEEEEEEEENS3_IJNS3_IJNS3_IJNS_11ScaledBasisIS8_JLi1EEEENSF_INS4_ILi1EEEJLi0EEEEEEENS3_IJNSF_INS4_ILi16EEEJLi0EEEENSF_IS6_JLi1EEEEEEEEEENS3_IJNS3_IJNSF_ISH_JLi1EEEENSF_IS6_JLi0EEEEEEENS3_IJNSF_INS4_ILi64EEEJLi0EEEENSF_ISK_JLi1EEEEEEEEEEEEEEENS_10ViewEngineINS_23ArithmeticTupleIteratorINS_15ArithmeticTupleIJNS4_ILi0EEES12_EEEEEEEEEC2ERKSY_RKS15_ - $_ZN7cutlass13device_kernelIN5flash19enable_sm80_to_sm89INS1_16FlashAttnBwdSm80INS1_25CollectiveMainloopBwdSm80ILi2ELi2EN4cute5tupleIJNS5_1CILi128EEES8_NS7_ILi64EEEEEENS_10bfloat16_tEfNS_4arch4Sm80ELb0ELb1ELb1ELb1ELb0ELb0ELb0ELb0ELi2ELi4ELi4ELi4ELb0EEENS1_21CollectiveEpilogueBwdISA_SB_SD_Li256ELb1ELb0ELi2EEENS1_19SingleTileSchedulerILb1ELb0ELb0ELi128EEEEEEEEEvNT_6ParamsE$_ZN4cute3eso3ESOILb1ELb0EJNS_6LayoutINS_5tupleIJNS3_IJNS3_IJNS_1CILi4EEENS4_ILi2EEEEEENS4_ILi1EEEEEES6_NS4_ILi8EEEEEENS3_IJNS3_IJNS3_IJS8_NS4_ILi32EEEEEENS4_ILi0EEEEEENS4_ILi64EEES5_EEEEENS_10ViewEngineIPN7cutlass10bfloat16_tEEEEEC2ERKSI_RKSN_)
$_ZN7cutlass13device_kernelIN5flash19enable_sm80_to_sm89INS1_16FlashAttnBwdSm80INS1_25CollectiveMainloopBwdSm80ILi2ELi2EN4cute5tupleIJNS5_1CILi128EEES8_NS7_ILi64EEEEEENS_10bfloat16_tEfNS_4arch4Sm80ELb0ELb1ELb1ELb1ELb0ELb0ELb0ELb0ELi2ELi4ELi4ELi4ELb0EEENS1_21CollectiveEpilogueBwdISA_SB_SD_Li256ELb1ELb0ELi2EEENS1_19SingleTileSchedulerILb1ELb0ELb0ELi128EEEEEEEEEvNT_6ParamsE$_ZN4cute3eso3ESOILb1ELb0EJNS_6LayoutINS_5tupleIJNS3_IJNS3_IJNS_1CILi4EEENS4_ILi2EEEEEENS4_ILi1EEEEEES6_NS4_ILi8EEEEEENS3_IJNS3_IJNS3_IJS8_NS4_ILi32EEEEEENS4_ILi0EEEEEENS4_ILi64EEES5_EEEEENS_10ViewEngineIPN7cutlass10bfloat16_tEEEEEC2ERKSI_RKSN_:
[----:B------:R-:W-:Y:S01]  /*a3b0*/  IADD3 R2, R70, -c[0x0][0x20], RZ ;  /* 0x8000080046027a10 */ /* 0x000fe20007ffe0ff */
[----:B------:R-:W-:Y:S01]  /*a3c0*/  IMAD.MOV.U32 R7, RZ, RZ, R3 ;  /* 0x000000ffff077224 */ /* 0x000fe200078e0003 */
[----:B------:R-:W-:-:S04]  /*a3d0*/  MOV R5, 0x0 ;  /* 0x0000000000057802 */ /* 0x000fc80000000f00 */
[----:B------:R1:W-:Y:S01]  /*a3e0*/  STL.64 [R2], R6 ;  /* 0x0000000602007387 */ /* 0x0003e20000100a00 */
[----:B------:R-:W-:Y:S05]  /*a3f0*/  RET.REL.NODEC R4 `(_ZN7cutlass13device_kernelIN5flash19enable_sm80_to_sm89INS1_16FlashAttnBwdSm80INS1_25CollectiveMainloopBwdSm80ILi2ELi2EN4cute5tupleIJNS5_1CILi128EEES8_NS7_ILi64EEEEEENS_10bfloat16_tEfNS_4arch4Sm80ELb0ELb1ELb1ELb1ELb0ELb0ELb0ELb0ELi2ELi4ELi4ELi4ELb0EEENS1_21CollectiveEpilogueBwdISA_SB_SD_Li256ELb1ELb0ELi2EEENS1_19SingleTileSchedulerILb1ELb0ELb0ELi128EEEEEEEEEvNT_6ParamsE) ;  /* 0xffff5c0004007950 */ /* 0x000fea0003c3ffff */
        .type           $_ZN7cutlass13device_kernelIN5flash19enable_sm80_to_sm89INS1_16FlashAttnBwdSm80INS1_25CollectiveMainloopBwdSm80ILi2ELi2EN4cute5tupleIJNS5_1CILi128EEES8_NS7_ILi64EEEEEENS_10bfloat16_tEfNS_4arch4Sm80ELb0ELb1ELb1ELb1ELb0ELb0ELb0ELb0ELi2ELi4ELi4ELi4ELb0EEENS1_21CollectiveEpilogueBwdISA_SB_SD_Li256ELb1ELb0ELi2EEENS1_19SingleTileSchedulerILb1ELb0ELb0ELi128EEEEEEEEEvNT_6ParamsE$_ZN4cute3eso3ESOILb1ELb0EJNS_6LayoutINS_5tupleIJNS3_IJNS3_IJNS_1CILi4EEENS4_ILi8EEEEEENS3_IJS5_NS4_ILi2EEEEEEEEENS3_IJNS3_IJS8_S8_EEENS3_IJS8_S6_EEEEEEEEENS3_IJNS3_IJNS3_IJNS_11ScaledBasisIS8_JLi1EEEENSF_INS4_ILi1EEEJLi0EEEEEEENS3_IJNSF_INS4_ILi16EEEJLi0EEEENSF_IS6_JLi1EEEEEEEEEENS3_IJNS3_IJNSF_ISH_JLi1EEEENSF_IS6_JLi0EEEEEEENS3_IJNSF_INS4_ILi64EEEJLi0EEEENSF_ISK_JLi1EEEEEEEEEEEEEEENS_10ViewEngineINS_23ArithmeticTupleIteratorINS_15ArithmeticTupleIJNS4_ILi0EEES12_EEEEEEEEEC2ERKSY_RKS15_,@function
        .size           $_ZN7cutlass13device_kernelIN5flash19enable_sm80_to_sm89INS1_16FlashAttnBwdSm80INS1_25CollectiveMainloopBwdSm80ILi2ELi2EN4cute5tupleIJNS5_1CILi128EEES8_NS7_ILi64EEEEEENS_10bfloat16_tEfNS_4arch4Sm80ELb0ELb1ELb1ELb1ELb0ELb0ELb0ELb0ELi2ELi4ELi4ELi4ELb0EEENS1_21CollectiveEpilogueBwdISA_SB_SD_Li256ELb1ELb0ELi2EEENS1_19SingleTileSchedulerILb1ELb0ELb0ELi128EEEEEEEEEvNT_6ParamsE$_ZN4cute3eso3ESOILb1ELb0EJNS_6LayoutINS_5tupleIJNS3_IJNS3_IJNS_1CILi4EEENS4_ILi8EEEEEENS3_IJS5_NS4_ILi2EEEEEEEEENS3_IJNS3_IJS8_S8_EEENS3_IJS8_S6_EEEEEEEEENS3_IJNS3_IJNS3_IJNS_11ScaledBasisIS8_JLi1EEEENSF_INS4_ILi1EEEJLi0EEEEEEENS3_IJNSF_INS4_ILi16EEEJLi0EEEENSF_IS6_JLi1EEEEEEEEEENS3_IJNS3_IJNSF_ISH_JLi1EEEENSF_IS6_JLi0EEEEEEENS3_IJNSF_INS4_ILi64EEEJLi0EEEENSF_ISK_JLi1EEEEEEEEEEEEEEENS_10ViewEngineINS_23ArithmeticTupleIteratorINS_15ArithmeticTupleIJNS4_ILi0EEES12_EEEEEEEEEC2ERKSY_RKS15_,($_ZN7cutlass13device_kernelIN5flash19enable_sm80_to_sm89INS1_16FlashAttnBwdSm80INS1_25CollectiveMainloopBwdSm80ILi2ELi2EN4cute5tupleIJNS5_1CILi128EEES8_NS7_ILi64EEEEEENS_10bfloat16_tEfNS_4arch4Sm80ELb0ELb1ELb1ELb1ELb0ELb0ELb0ELb0ELi2ELi4ELi4ELi4ELb0EEENS1_21CollectiveEpilogueBwdISA_SB_SD_Li256ELb1ELb0ELi2EEENS1_19SingleTileSchedulerILb1ELb0ELb0ELi128EEEEEEEEEvNT_6ParamsE$_ZN4cute3eso3ESOILb1ELb0EJNS_6LayoutINS_5tupleIJNS3_IJNS3_IJNS_1CILi8EEENS4_ILi1EEEEEES6_EEENS3_IJNS3_IJS6_S6_EEENS4_ILi2EEEEEEEEENS3_IJNS3_IJNS3_IJS6_NS4_ILi0EEEEEESD_EEENS3_IJNS3_IJSD_SD_EEENS4_ILi4096EEEEEEEEEEENS_10ViewEngineINS_8smem_ptrIPN7cutlass10bfloat16_tEEEEEEEC2ERKSK_RKSR_ - $_ZN7cutlass13device_kernelIN5flash19enable_sm80_to_sm89INS1_16FlashAttnBwdSm80INS1_25CollectiveMainloopBwdSm80ILi2ELi2EN4cute5tupleIJNS5_1CILi128EEES8_NS7_ILi64EEEEEENS_10bfloat16_tEfNS_4arch4Sm80ELb0ELb1ELb1ELb1ELb0ELb0ELb0ELb0ELi2ELi4ELi4ELi4ELb0EEENS1_21CollectiveEpilogueBwdISA_SB_SD_Li256ELb1ELb0ELi2EEENS1_19SingleTileSchedulerILb1ELb0ELb0ELi128EEEEEEEEEvNT_6ParamsE$_ZN4cute3eso3ESOILb1ELb0EJNS_6LayoutINS_5tupleIJNS3_IJNS3_IJNS_1CILi4EEENS4_ILi8EEEEEENS3_IJS5_NS4_ILi2EEEEEEEEENS3_IJNS3_IJS8_S8_EEENS3_IJS8_S6_EEEEEEEEENS3_IJNS3_IJNS3_IJNS_11ScaledBasisIS8_JLi1EEEENSF_INS4_ILi1EEEJLi0EEEEEEENS3_IJNSF_INS4_ILi16EEEJLi0EEEENSF_IS6_JLi1EEEEEEEEEENS3_IJNS3_IJNSF_ISH_JLi1EEEENSF_IS6_JLi0EEEEEEENS3_IJNSF_INS4_ILi64EEEJLi0EEEENSF_ISK_JLi1EEEEEEEEEEEEEEENS_10ViewEngineINS_23ArithmeticTupleIteratorINS_15ArithmeticTupleIJNS4_ILi0EEES12_EEEEEEEEEC2ERKSY_RKS15_)
$_ZN7cutlass13device_kernelIN5flash19enable_sm80_to_sm89INS1_16FlashAttnBwdSm80INS1_25CollectiveMainloopBwdSm80ILi2ELi2EN4cute5tupleIJNS5_1CILi128EEES8_NS7_ILi64EEEEEENS_10bfloat16_tEfNS_4arch4Sm80ELb0ELb1ELb1ELb1ELb0ELb0ELb0ELb0ELi2ELi4ELi4ELi4ELb0EEENS1_21CollectiveEpilogueBwdISA_SB_SD_Li256ELb1ELb0ELi2EEENS1_19SingleTileSchedulerILb1ELb0ELb0ELi128EEEEEEEEEvNT_6ParamsE$_ZN4cute3eso3ESOILb1ELb0EJNS_6LayoutINS_5tupleIJNS3_IJNS3_IJNS_1CILi4EEENS4_ILi8EEEEEENS3_IJS5_NS4_ILi2EEEEEEEEENS3_IJNS3_IJS8_S8_EEENS3_IJS8_S6_EEEEEEEEENS3_IJNS3_IJNS3_IJNS_11ScaledBasisIS8_JLi1EEEENSF_INS4_ILi1EEEJLi0EEEEEEENS3_IJNSF_INS4_ILi16EEEJLi0EEEENSF_IS6_JLi1EEEEEEEEEENS3_IJNS3_IJNSF_ISH_JLi1EEEENSF_IS6_JLi0EEEEEEENS3_IJNSF_INS4_ILi64EEEJLi0EEEENSF_ISK_JLi1EEEEEEEEEEEEEEENS_10ViewEngineINS_23ArithmeticTupleIteratorINS_15ArithmeticTupleIJNS4_ILi0EEES12_EEEEEEEEEC2ERKSY_RKS15_:
[----:B------:R-:W-:Y:S01]  /*a400*/  IADD3 R2, R52, -c[0x0][0x20], RZ ;  /* 0x8000080034027a10 */ /* 0x000fe20007ffe0ff */
[----:B------:R-:W-:Y:S01]  /*a410*/  IMAD.MOV.U32 R8, RZ, RZ, R6 ;  /* 0x000000ffff087224 */ /* 0x000fe200078e0006 */
[----:B------:R-:W-:Y:S01]  /*a420*/  PRMT R7, R53, 0x7770, RZ ;  /* 0x0000777035077816 */ /* 0x000fe200000000ff */
[----:B------:R-:W-:-:S04]  /*a430*/  IMAD.MOV.U32 R9, RZ, RZ, 0x0 ;  /* 0x00000000ff097424 */ /* 0x000fc800078e00ff */
[----:B------:R1:W-:Y:S01]  /*a440*/  STL.U8 [R2], R7 ;  /* 0x0000000702007387 */ /* 0x0003e20000100000 */
[----:B------:R-:W-:Y:S05]  /*a450*/  RET.REL.NODEC R8 `(_ZN7cutlass13device_kernelIN5flash19enable_sm80_to_sm89INS1_16FlashAttnBwdSm80INS1_25CollectiveMainloopBwdSm80ILi2ELi2EN4cute5tupleIJNS5_1CILi128EEES8_NS7_ILi64EEEEEENS_10bfloat16_tEfNS_4arch4Sm80ELb0ELb1ELb1ELb1ELb0ELb0ELb0ELb0ELi2ELi4ELi4ELi4ELb0EEENS1_21CollectiveEpilogueBwdISA_SB_SD_Li256ELb1ELb0ELi2EEENS1_19SingleTileSchedulerILb1ELb0ELb0ELi128EEEEEEEEEvNT_6ParamsE) ;  /* 0xffff5ba008007950 */ /* 0x000fea0003c3ffff */
        .type           $_ZN7cutlass13device_kernelIN5flash19enable_sm80_to_sm89INS1_16FlashAttnBwdSm80INS1_25CollectiveMainloopBwdSm80ILi2ELi2EN4cute5tupleIJNS5_1CILi128EEES8_NS7_ILi64EEEEEENS_10bfloat16_tEfNS_4arch4Sm80ELb0ELb1ELb1ELb1ELb0ELb0ELb0ELb0ELi2ELi4ELi4ELi4ELb0EEENS1_21CollectiveEpilogueBwdISA_SB_SD_Li256ELb1ELb0ELi2EEENS1_19SingleTileSchedulerILb1ELb0ELb0ELi128EEEEEEEEEvNT_6ParamsE$_ZN4cute3eso3ESOILb1ELb0EJNS_6LayoutINS_5tupleIJNS3_IJNS3_IJNS_1CILi8EEENS4_ILi1EEEEEES6_EEENS3_IJNS3_IJS6_S6_EEENS4_ILi2EEEEEEEEENS3_IJNS3_IJNS3_IJS6_NS4_ILi0EEEEEESD_EEENS3_IJNS3_IJSD_SD_EEENS4_ILi4096EEEEEEEEEEENS_10ViewEngineINS_8smem_ptrIPN7cutlass10bfloat16_tEEEEEEEC2ERKSK_RKSR_,@function
        .size           $_ZN7cutlass13device_kernelIN5flash19enable_sm80_to_sm89INS1_16FlashAttnBwdSm80INS1_25CollectiveMainloopBwdSm80ILi2ELi2EN4cute5tupleIJNS5_1CILi128EEES8_NS7_ILi64EEEEEENS_10bfloat16_tEfNS_4arch4Sm80ELb0ELb1ELb1ELb1ELb0ELb0ELb0ELb0ELi2ELi4ELi4ELi4ELb0EEENS1_21CollectiveEpilogueBwdISA_SB_SD_Li256ELb1ELb0ELi2EEENS1_19SingleTileSchedulerILb1ELb0ELb0ELi128EEEEEEEEEvNT_6ParamsE$_ZN4cute3eso3ESOILb1ELb0EJNS_6LayoutINS_5tupleIJNS3_IJNS3_IJNS_1CILi8EEENS4_ILi1EEEEEES6_EEENS3_IJNS3_IJS6_S6_EEENS4_ILi2EEEEEEEEENS3_IJNS3_IJNS3_IJS6_NS4_ILi0EEEEEESD_EEENS3_IJNS3_IJSD_SD_EEENS4_ILi4096EEEEEEEEEEENS_10ViewEngineINS_8smem_ptrIPN7cutlass10bfloat16_tEEEEEEEC2ERKSK_RKSR_,($_ZN7cutlass13device_kernelIN5flash19enable_sm80_to_sm89INS1_16FlashAttnBwdSm80INS1_25CollectiveMainloopBwdSm80ILi2ELi2EN4cute5tupleIJNS5_1CILi128EEES8_NS7_ILi64EEEEEENS_10bfloat16_tEfNS_4arch4Sm80ELb0ELb1ELb1ELb1ELb0ELb0ELb0ELb0ELi2ELi4ELi4ELi4ELb0EEENS1_21CollectiveEpilogueBwdISA_SB_SD_Li256ELb1ELb0ELi2EEENS1_19SingleTileSchedulerILb1ELb0ELb0ELi128EEEEEEEEEvNT_6ParamsE$_ZN4cute3eso3ESOILb1ELb0EJNS_6LayoutINS_5tupleIJNS3_IJNS3_IJNS_1CILi8EEENS4_ILi1EEEEEES6_EEENS3_IJNS3_IJS6_S6_EEENS4_ILi2EEEEEEEEENS3_IJNS3_IJNS3_IJS6_NS4_ILi0EEEEEESD_EEENS3_IJNS3_IJSD_SD_EEENS4_ILi64EEEEEEEEEEENS_10ViewEngineIPN7cutlass10bfloat16_tEEEEEC2ERKSK_RKSP_ - $_ZN7cutlass13device_kernelIN5flash19enable_sm80_to_sm89INS1_16FlashAttnBwdSm80INS1_25CollectiveMainloopBwdSm80ILi2ELi2EN4cute5tupleIJNS5_1CILi128EEES8_NS7_ILi64EEEEEENS_10bfloat16_tEfNS_4arch4Sm80ELb0ELb1ELb1ELb1ELb0ELb0ELb0ELb0ELi2ELi4ELi4ELi4ELb0EEENS1_21CollectiveEpilogueBwdISA_SB_SD_Li256ELb1ELb0ELi2EEENS1_19SingleTileSchedulerILb1ELb0ELb0ELi128EEEEEEEEEvNT_6ParamsE$_ZN4cute3eso3ESOILb1ELb0EJNS_6LayoutINS_5tupleIJNS3_IJNS3_IJNS_1CILi8EEENS4_ILi1EEEEEES6_EEENS3_IJNS3_IJS6_S6_EEENS4_ILi2EEEEEEEEENS3_IJNS3_IJNS3_IJS6_NS4_ILi0EEEEEESD_EEENS3_IJNS3_IJSD_SD_EEENS4_ILi4096EEEEEEEEEEENS_10ViewEngineINS_8smem_ptrIPN7cutlass10bfloat16_tEEEEEEEC2ERKSK_RKSR_)
$_ZN7cutlass13device_kernelIN5flash19enable_sm80_to_sm89INS1_16FlashAttnBwdSm80INS1_25CollectiveMainloopBwdSm80ILi2ELi2EN4cute5tupleIJNS5_1CILi128EEES8_NS7_ILi64EEEEEENS_10bfloat16_tEfNS_4arch4Sm80ELb0ELb1ELb1ELb1ELb0ELb0ELb0ELb0ELi2ELi4ELi4ELi4ELb0EEENS1_21CollectiveEpilogueBwdISA_SB_SD_Li256ELb1ELb0ELi2EEENS1_19SingleTileSchedulerILb1ELb0ELb0ELi128EEEEEEEEEvNT_6ParamsE$_ZN4cute3eso3ESOILb1ELb0EJNS_6LayoutINS_5tupleIJNS3_IJNS3_IJNS_1CILi8EEENS4_ILi1EEEEEES6_EEENS3_IJNS3_IJS6_S6_EEENS4_ILi2EEEEEEEEENS3_IJNS3_IJNS3_IJS6_NS4_ILi0EEEEEESD_EEENS3_IJNS3_IJSD_SD_EEENS4_ILi4096EEEEEEEEEEENS_10ViewEngineINS_8smem_ptrIPN7cutlass10bfloat16_tEEEEEEEC2ERKSK_RKSR_:
[----:B------:R-:W-:Y:S01]  /*a460*/  IADD3 R5, R70, -c[0x0][0x20], RZ ;  /* 0x8000080046057a10 */ /* 0x000fe20007ffe0ff */
[----:B------:R-:W-:Y:S01]  /*a470*/  IMAD.MOV.U32 R8, RZ, RZ, R4 ;  /* 0x000000ffff087224 */ /* 0x000fe200078e0004 */
[----:B------:R-:W-:Y:S01]  /*a480*/  MOV R9, R7 ;  /* 0x0000000700097202 */ /* 0x000fe20000000f00 */
[----:B------:R-:W-:-:S04]  /*a490*/  IMAD.MOV.U32 R7, RZ, RZ, 0x0 ;  /* 0x00000000ff077424 */ /* 0x000fc800078e00ff */
[----:B------:R1:W-:Y:S01]  /*a4a0*/  STL.64 [R5], R8 ;  /* 0x0000000805007387 */ /* 0x0003e20000100a00 */
[----:B------:R-:W-:Y:S05]  /*a4b0*/  RET.REL.NODEC R6 `(_ZN7cutlass13device_kernelIN5flash19enable_sm80_to_sm89INS1_16FlashAttnBwdSm80INS1_25CollectiveMainloopBwdSm80ILi2ELi2EN4cute5tupleIJNS5_1CILi128EEES8_NS7_ILi64EEEEEENS_10bfloat16_tEfNS_4arch4Sm80ELb0ELb1ELb1ELb1ELb0ELb0ELb0ELb0ELi2ELi4ELi4ELi4ELb0EEENS1_21CollectiveEpilogueBwdISA_SB_SD_Li256ELb1ELb0ELi2EEENS1_19SingleTileSchedulerILb1ELb0ELb0ELi128EEEEEEEEEvNT_6ParamsE) ;  /* 0xffff5b4006007950 */ /* 0x000fea0003c3ffff */
        .type           $_ZN7cutlass13device_kernelIN5flash19enable_sm80_to_sm89INS1_16FlashAttnBwdSm80INS1_25CollectiveMainloopBwdSm80ILi2ELi2EN4cute5tupleIJNS5_1CILi128EEES8_NS7_ILi64EEEEEENS_10bfloat16_tEfNS_4arch4Sm80ELb0ELb1ELb1ELb1ELb0ELb0ELb0ELb0ELi2ELi4ELi4ELi4ELb0EEENS1_21CollectiveEpilogueBwdISA_SB_SD_Li256ELb1ELb0ELi2EEENS1_19SingleTileSchedulerILb1ELb0ELb0ELi128EEEEEEEEEvNT_6ParamsE$_ZN4cute3eso3ESOILb1ELb0EJNS_6LayoutINS_5tupleIJNS3_IJNS3_IJNS_1CILi8EEENS4_ILi1EEEEEES6_EEENS3_IJNS3_IJS6_S6_EEENS4_ILi2EEEEEEEEENS3_IJNS3_IJNS3_IJS6_NS4_ILi0EEEEEESD_EEENS3_IJNS3_IJSD_SD_EEENS4_ILi64EEEEEEEEEEENS_10ViewEngineIPN7cutlass10bfloat16_tEEEEEC2ERKSK_RKSP_,@function
        .size           $_ZN7cutlass13device_kernelIN5flash19enable_sm80_to_sm89INS1_16FlashAttnBwdSm80INS1_25CollectiveMainloopBwdSm80ILi2ELi2EN4cute5tupleIJNS5_1CILi128EEES8_NS7_ILi64EEEEEENS_10bfloat16_tEfNS_4arch4Sm80ELb0ELb1ELb1ELb1ELb0ELb0ELb0ELb0ELi2ELi4ELi4ELi4ELb0EEENS1_21CollectiveEpilogueBwdISA_SB_SD_Li256ELb1ELb0ELi2EEENS1_19SingleTileSchedulerILb1ELb0ELb0ELi128EEEEEEEEEvNT_6ParamsE$_ZN4cute3eso3ESOILb1ELb0EJNS_6LayoutINS_5tupleIJNS3_IJNS3_IJNS_1CILi8EEENS4_ILi1EEEEEES6_EEENS3_IJNS3_IJS6_S6_EEENS4_ILi2EEEEEEEEENS3_IJNS3_IJNS3_IJS6_NS4_ILi0EEEEEESD_EEENS3_IJNS3_IJSD_SD_EEENS4_ILi64EEEEEEEEEEENS_10ViewEngineIPN7cutlass10bfloat16_tEEEEEC2ERKSK_RKSP_,($_ZN7cutlass13device_kernelIN5flash19enable_sm80_to_sm89INS1_16FlashAttnBwdSm80INS1_25CollectiveMainloopBwdSm80ILi2ELi2EN4cute5tupleIJNS5_1CILi128EEES8_NS7_ILi64EEEEEENS_10bfloat16_tEfNS_4arch4Sm80ELb0ELb1ELb1ELb1ELb0ELb0ELb0ELb0ELi2ELi4ELi4ELi4ELb0EEENS1_21CollectiveEpilogueBwdISA_SB_SD_Li256ELb1ELb0ELi2EEENS1_19SingleTileSchedulerILb1ELb0ELb0ELi128EEEEEEEEEvNT_6ParamsE$_ZN4cute3eso3ESOILb1ELb0EJNS_6LayoutINS_5tupleIJNS3_IJNS3_IJNS_1CILi8EEENS4_ILi1EEEEEES6_EEENS3_IJNS3_IJS6_S6_EEENS4_ILi2EEEEEEEEENS3_IJNS3_IJNS3_IJS6_NS4_ILi0EEEEEESD_EEENS3_IJNS3_IJSD_SD_EEENS4_ILi8192EEEEEEEEEEENS_10ViewEngineINS_8smem_ptrIPN7cutlass10bfloat16_tEEEEEEEC2ERKSK_RKSR_ - $_ZN7cutlass13device_kernelIN5flash19enable_sm80_to_sm89INS1_16FlashAttnBwdSm80INS1_25CollectiveMainloopBwdSm80ILi2ELi2EN4cute5tupleIJNS5_1CILi128EEES8_NS7_ILi64EEEEEENS_10bfloat16_tEfNS_4arch4Sm80ELb0ELb1ELb1ELb1ELb0ELb0ELb0ELb0ELi2ELi4ELi4ELi4ELb0EEENS1_21CollectiveEpilogueBwdISA_SB_SD_Li256ELb1ELb0ELi2EEENS1_19SingleTileSchedulerILb1ELb0ELb0ELi128EEEEEEEEEvNT_6ParamsE$_ZN4cute3eso3ESOILb1ELb0EJNS_6LayoutINS_5tupleIJNS3_IJNS3_IJNS_1CILi8EEENS4_ILi1EEEEEES6_EEENS3_IJNS3_IJS6_S6_EEENS4_ILi2EEEEEEEEENS3_IJNS3_IJNS3_IJS6_NS4_ILi0EEEEEESD_EEENS3_IJNS3_IJSD_SD_EEENS4_ILi64EEEEEEEEEEENS_10ViewEngineIPN7cutlass10bfloat16_tEEEEEC2ERKSK_RKSP_)
$_ZN7cutlass13device_kernelIN5flash19enable_sm80_to_sm89INS1_16FlashAttnBwdSm80INS1_25CollectiveMainloopBwdSm80ILi2ELi2EN4cute5tupleIJNS5_1CILi128EEES8_NS7_ILi64EEEEEENS_10bfloat16_tEfNS_4arch4Sm80ELb0ELb1ELb1ELb1ELb0ELb0ELb0ELb0ELi2ELi4ELi4ELi4ELb0EEENS1_21CollectiveEpilogueBwdISA_SB_SD_Li256ELb1ELb0ELi2EEENS1_19SingleTileSchedulerILb1ELb0ELb0ELi128EEEEEEEEEvNT_6ParamsE$_ZN4cute3eso3ESOILb1ELb0EJNS_6LayoutINS_5tupleIJNS3_IJNS3_IJNS_1CILi8EEENS4_ILi1EEEEEES6_EEENS3_IJNS3_IJS6_S6_EEENS4_ILi2EEEEEEEEENS3_IJNS3_IJNS3_IJS6_NS4_ILi0EEEEEESD_EEENS3_IJNS3_IJSD_SD_EEENS4_ILi64EEEEEEEEEEENS_10ViewEngineIPN7cutlass10bfloat16_tEEEEEC2ERKSK_RKSP_:
[----:B------:R-:W-:Y:S02]  /*a4c0*/  IADD3 R6, R25, -c[0x0][0x20], RZ ;  /* 0x8000080019067a10 */ /* 0x000fe40007ffe0ff */
[----:B------:R-:W-:-:S03]  /*a4d0*/  MOV R9, 0x0 ;  /* 0x0000000000097802 */ /* 0x000fc60000000f00 */
[----:B------:R1:W-:Y:S01]  /*a4e0*/  STL.64 [R6], R2 ;  /* 0x0000000206007387 */ /* 0x0003e20000100a00 */
[----:B------:R-:W-:Y:S05]  /*a4f0*/  RET.REL.NODEC R8 `(_ZN7cutlass13device_kernelIN5flash19enable_sm80_to_sm89INS1_16FlashAttnBwdSm80INS1_25CollectiveMainloopBwdSm80ILi2ELi2EN4cute5tupleIJNS5_1CILi128EEES8_NS7_ILi64EEEEEENS_10bfloat16_tEfNS_4arch4Sm80ELb0ELb1ELb1ELb1ELb0ELb0ELb0ELb0ELi2ELi4ELi4ELi4ELb0EEENS1_21CollectiveEpilogueBwdISA_SB_SD_Li256ELb1ELb0ELi2EEENS1_19SingleTileSchedulerILb1ELb0ELb0ELi128EEEEEEEEEvNT_6ParamsE) ;  /* 0xffff5b0008007950 */ /* 0x000fea0003c3ffff */
        .type           $_ZN7cutlass13device_kernelIN5flash19enable_sm80_to_sm89INS1_16FlashAttnBwdSm80INS1_25CollectiveMainloopBwdSm80ILi2ELi2EN4cute5tupleIJNS5_1CILi128EEES8_NS7_ILi64EEEEEENS_10bfloat16_tEfNS_4arch4Sm80ELb0ELb1ELb1ELb1ELb0ELb0ELb0ELb0ELi2ELi4ELi4ELi4ELb0EEENS1_21CollectiveEpilogueBwdISA_SB_SD_Li256ELb1ELb0ELi2EEENS1_19SingleTileSchedulerILb1ELb0ELb0ELi128EEEEEEEEEvNT_6ParamsE$_ZN4cute3eso3ESOILb1ELb0EJNS_6LayoutINS_5tupleIJNS3_IJNS3_IJNS_1CILi8EEENS4_ILi1EEEEEES6_EEENS3_IJNS3_IJS6_S6_EEENS4_ILi2EEEEEEEEENS3_IJNS3_IJNS3_IJS6_NS4_ILi0EEEEEESD_EEENS3_IJNS3_IJSD_SD_EEENS4_ILi8192EEEEEEEEEEENS_10ViewEngineINS_8smem_ptrIPN7cutlass10bfloat16_tEEEEEEEC2ERKSK_RKSR_,@function
        .size           $_ZN7cutlass13device_kernelIN5flash19enable_sm80_to_sm89INS1_16FlashAttnBwdSm80INS1_25CollectiveMainloopBwdSm80ILi2ELi2EN4cute5tupleIJNS5_1CILi128EEES8_NS7_ILi64EEEEEENS_10bfloat16_tEfNS_4arch4Sm80ELb0ELb1ELb1ELb1ELb0ELb0ELb0ELb0ELi2ELi4ELi4ELi4ELb0EEENS1_21CollectiveEpilogueBwdISA_SB_SD_Li256ELb1ELb0ELi2EEENS1_19SingleTileSchedulerILb1ELb0ELb0ELi128EEEEEEEEEvNT_6ParamsE$_ZN4cute3eso3ESOILb1ELb0EJNS_6LayoutINS_5tupleIJNS3_IJNS3_IJNS_1CILi8EEENS4_ILi1EEEEEES6_EEENS3_IJNS3_IJS6_S6_EEENS4_ILi2EEEEEEEEENS3_IJNS3_IJNS3_IJS6_NS4_ILi0EEEEEESD_EEENS3_IJNS3_IJSD_SD_EEENS4_ILi8192EEEEEEEEEEENS_10ViewEngineINS_8smem_ptrIPN7cutlass10bfloat16_tEEEEEEEC2ERKSK_RKSR_,($_ZN7cutlass13device_kernelIN5flash19enable_sm80_to_sm89INS1_16FlashAttnBwdSm80INS1_25CollectiveMainloopBwdSm80ILi2ELi2EN4cute5tupleIJNS5_1CILi128EEES8_NS7_ILi64EEEEEENS_10bfloat16_tEfNS_4arch4Sm80ELb0ELb1ELb1ELb1ELb0ELb0ELb0ELb0ELi2ELi4ELi4ELi4ELb0EEENS1_21CollectiveEpilogueBwdISA_SB_SD_Li256ELb1ELb0ELi2EEENS1_19SingleTileSchedulerILb1ELb0ELb0ELi128EEEEEEEEEvNT_6ParamsE$_ZN4cute3eso3ESOILb1ELb0EJNS_6LayoutINS_5tupleIJNS3_IJNS3_IJNS_1CILi8EEENS4_ILi1EEEEEES6_EEENS3_IJNS3_IJS6_S6_EEENS4_ILi2EEEEEEEEENS3_IJNS3_IJNS3_IJS6_NS4_ILi0EEEEEESD_EEENS3_IJNS3_IJSD_SD_EEES5_EEEEEEEENS_10ViewEngineIPN7cutlass10bfloat16_tEEEEEC2ERKSJ_RKSO_ - $_ZN7cutlass13device_kernelIN5flash19enable_sm80_to_sm89INS1_16FlashAttnBwdSm80INS1_25CollectiveMainloopBwdSm80ILi2ELi2EN4cute5tupleIJNS5_1CILi128EEES8_NS7_ILi64EEEEEENS_10bfloat16_tEfNS_4arch4Sm80ELb0ELb1ELb1ELb1ELb0ELb0ELb0ELb0ELi2ELi4ELi4ELi4ELb0EEENS1_21CollectiveEpilogueBwdISA_SB_SD_Li256ELb1ELb0ELi2EEENS1_19SingleTileSchedulerILb1ELb0ELb0ELi128EEEEEEEEEvNT_6ParamsE$_ZN4cute3eso3ESOILb1ELb0EJNS_6LayoutINS_5tupleIJNS3_IJNS3_IJNS_1CILi8EEENS4_ILi1EEEEEES6_EEENS3_IJNS3_IJS6_S6_EEENS4_ILi2EEEEEEEEENS3_IJNS3_IJNS3_IJS6_NS4_ILi0EEEEEESD_EEENS3_IJNS3_IJSD_SD_EEENS4_ILi8192EEEEEEEEEEENS_10ViewEngineINS_8smem_ptrIPN7cutlass10bfloat16_tEEEEEEEC2ERKSK_RKSR_)
$_ZN7cutlass13device_kernelIN5flash19enable_sm80_to_sm89INS1_16FlashAttnBwdSm80INS1_25CollectiveMainloopBwdSm80ILi2ELi2EN4cute5tupleIJNS5_1CILi128EEES8_NS7_ILi64EEEEEENS_10bfloat16_tEfNS_4arch4Sm80ELb0ELb1ELb1ELb1ELb0ELb0ELb0ELb0ELi2ELi4ELi4ELi4ELb0EEENS1_21CollectiveEpilogueBwdISA_SB_SD_Li256ELb1ELb0ELi2EEENS1_19SingleTileSchedulerILb1ELb0ELb0ELi128EEEEEEEEEvNT_6ParamsE$_ZN4cute3eso3ESOILb1ELb0EJNS_6LayoutINS_5tupleIJNS3_IJNS3_IJNS_1CILi8EEENS4_ILi1EEEEEES6_EEENS3_IJNS3_IJS6_S6_EEENS4_ILi2EEEEEEEEENS3_IJNS3_IJNS3_IJS6_NS4_ILi0EEEEEESD_EEENS3_IJNS3_IJSD_SD_EEENS4_ILi8192EEEEEEEEEEENS_10ViewEngineINS_8smem_ptrIPN7cutlass10bfloat16_tEEEEEEEC2ERKSK_RKSR_:
[----:B------:R-:W-:Y:S01]  /*a500*/  IADD3 R5, R25, -c[0x0][0x20], RZ ;  /* 0x8000080019057a10 */ /* 0x000fe20007ffe0ff */
[----:B------:R-:W-:Y:S01]  /*a510*/  IMAD.MOV.U32 R8, RZ, RZ, R4 ;  /* 0x000000ffff087224 */ /* 0x000fe200078e0004 */
[----:B------:R-:W-:Y:S01]  /*a520*/  MOV R9, R7 ;  /* 0x0000000700097202 */ /* 0x000fe20000000f00 */
[----:B------:R-:W-:-:S04]  /*a530*/  IMAD.MOV.U32 R7, RZ, RZ, 0x0 ;  /* 0x00000000ff077424 */ /* 0x000fc800078e00ff */
[----:B------:R1:W-:Y:S01]  /*a540*/  STL.64 [R5], R8 ;  /* 0x0000000805007387 */ /* 0x0003e20000100a00 */
[----:B------:R-:W-:Y:S05]  /*a550*/  RET.REL.NODEC R6 `(_ZN7cutlass13device_kernelIN5flash19enable_sm80_to_sm89INS1_16FlashAttnBwdSm80INS1_25CollectiveMainloopBwdSm80ILi2ELi2EN4cute5tupleIJNS5_1CILi128EEES8_NS7_ILi64EEEEEENS_10bfloat16_tEfNS_4arch4Sm80ELb0ELb1ELb1ELb1ELb0ELb0ELb0ELb0ELi2ELi4ELi4ELi4ELb0EEENS1_21CollectiveEpilogueBwdISA_SB_SD_Li256ELb1ELb0ELi2EEENS1_19SingleTileSchedulerILb1ELb0ELb0ELi128EEEEEEEEEvNT_6ParamsE) ;  /* 0xffff5aa006007950 */ /* 0x000fea0003c3ffff */
        .type           $_ZN7cutlass13device_kernelIN5flash19enable_sm80_to_sm89INS1_16FlashAttnBwdSm80INS1_25CollectiveMainloopBwdSm80ILi2ELi2EN4cute5tupleIJNS5_1CILi128EEES8_NS7_ILi64EEEEEENS_10bfloat16_tEfNS_4arch4Sm80ELb0ELb1ELb1ELb1ELb0ELb0ELb0ELb0ELi2ELi4ELi4ELi4ELb0EEENS1_21CollectiveEpilogueBwdISA_SB_SD_Li256ELb1ELb0ELi2EEENS1_19SingleTileSchedulerILb1ELb0ELb0ELi128EEEEEEEEEvNT_6ParamsE$_ZN4cute3eso3ESOILb1ELb0EJNS_6LayoutINS_5tupleIJNS3_IJNS3_IJNS_1CILi8EEENS4_ILi1EEEEEES6_EEENS3_IJNS3_IJS6_S6_EEENS4_ILi2EEEEEEEEENS3_IJNS3_IJNS3_IJS6_NS4_ILi0EEEEEESD_EEENS3_IJNS3_IJSD_SD_EEES5_EEEEEEEENS_10ViewEngineIPN7cutlass10bfloat16_tEEEEEC2ERKSJ_RKSO_,@function
        .size           $_ZN7cutlass13device_kernelIN5flash19enable_sm80_to_sm89INS1_16FlashAttnBwdSm80INS1_25CollectiveMainloopBwdSm80ILi2ELi2EN4cute5tupleIJNS5_1CILi128EEES8_NS7_ILi64EEEEEENS_10bfloat16_tEfNS_4arch4Sm80ELb0ELb1ELb1ELb1ELb0ELb0ELb0ELb0ELi2ELi4ELi4ELi4ELb0EEENS1_21CollectiveEpilogueBwdISA_SB_SD_Li256ELb1ELb0ELi2EEENS1_19SingleTileSchedulerILb1ELb0ELb0ELi128EEEEEEEEEvNT_6ParamsE$_ZN4cute3eso3ESOILb1ELb0EJNS_6LayoutINS_5tupleIJNS3_IJNS3_IJNS_1CILi8EEENS4_ILi1EEEEEES6_EEENS3_IJNS3_IJS6_S6_EEENS4_ILi2EEEEEEEEENS3_IJNS3_IJNS3_IJS6_NS4_ILi0EEEEEESD_EEENS3_IJNS3_IJSD_SD_EEES5_EEEEEEEENS_10ViewEngineIPN7cutlass10bfloat16_tEEEEEC2ERKSJ_RKSO_,($_ZN7cutlass13device_kernelIN5flash19enable_sm80_to_sm89INS1_16FlashAttnBwdSm80INS1_25CollectiveMainloopBwdSm80ILi2ELi2EN4cute5tupleIJNS5_1CILi128EEES8_NS7_ILi64EEEEEENS_10bfloat16_tEfNS_4arch4Sm80ELb0ELb1ELb1ELb1ELb0ELb0ELb0ELb0ELi2ELi4ELi4ELi4ELb0EEENS1_21CollectiveEpilogueBwdISA_SB_SD_Li256ELb1ELb0ELi2EEENS1_19SingleTileSchedulerILb1ELb0ELb0ELi128EEEEEEEEEvNT_6ParamsE$_ZN4cute3eso3ESOILb1ELb0EJNS_6LayoutINS_5tupleIJNS3_IJNS3_IJNS_1CILi8EEENS4_ILi1EEEEEES6_EEENS3_IJNS3_IJS6_S6_EEENS4_ILi4EEEEEEEEENS3_IJNS3_IJNS3_IJS6_NS4_ILi0EEEEEESD_EEENS3_IJNS3_IJSD_SD_EEENS4_ILi2048EEEEEEEEEEENS_10ViewEngineINS_8smem_ptrIPN7cutlass10bfloat16_tEEEEEEEC2ERKSK_RKSR_ - $_ZN7cutlass13device_kernelIN5flash19enable_sm80_to_sm89INS1_16FlashAttnBwdSm80INS1_25CollectiveMainloopBwdSm80ILi2ELi2EN4cute5tupleIJNS5_1CILi128EEES8_NS7_ILi64EEEEEENS_10bfloat16_tEfNS_4arch4Sm80ELb0ELb1ELb1ELb1ELb0ELb0ELb0ELb0ELi2ELi4ELi4ELi4ELb0EEENS1_21CollectiveEpilogueBwdISA_SB_SD_Li256ELb1ELb0ELi2EEENS1_19SingleTileSchedulerILb1ELb0ELb0ELi128EEEEEEEEEvNT_6ParamsE$_ZN4cute3eso3ESOILb1ELb0EJNS_6LayoutINS_5tupleIJNS3_IJNS3_IJNS_1CILi8EEENS4_ILi1EEEEEES6_EEENS3_IJNS3_IJS6_S6_EEENS4_ILi2EEEEEEEEENS3_IJNS3_IJNS3_IJS6_NS4_ILi0EEEEEESD_EEENS3_IJNS3_IJSD_SD_EEES5_EEEEEEEENS_10ViewEngineIPN7cutlass10bfloat16_tEEEEEC2ERKSJ_RKSO_)
$_ZN7cutlass13device_kernelIN5flash19enable_sm80_to_sm89INS1_16FlashAttnBwdSm80INS1_25CollectiveMainloopBwdSm80ILi2ELi2EN4cute5tupleIJNS5_1CILi128EEES8_NS7_ILi64EEEEEENS_10bfloat16_tEfNS_4arch4Sm80ELb0ELb1ELb1ELb1ELb0ELb0ELb0ELb0ELi2ELi4ELi4ELi4ELb0EEENS1_21CollectiveEpilogueBwdISA_SB_SD_Li256ELb1ELb0ELi2EEENS1_19SingleTileSchedulerILb1ELb0ELb0ELi128EEEEEEEEEvNT_6ParamsE$_ZN4cute3eso3ESOILb1ELb0EJNS_6LayoutINS_5tupleIJNS3_IJNS3_IJNS_1CILi8EEENS4_ILi1EEEEEES6_EEENS3_IJNS3_IJS6_S6_EEENS4_ILi2EEEEEEEEENS3_IJNS3_IJNS3_IJS6_NS4_ILi0EEEEEESD_EEENS3_IJNS3_IJSD_SD_EEES5_EEEEEEEENS_10ViewEngineIPN7cutlass10bfloat16_tEEEEEC2ERKSJ_RKSO_:
[----:B------:R-:W-:Y:S02]  /*a560*/  IADD3 R6, R70, -c[0x0][0x20], RZ ;  /* 0x8000080046067a10 */ /* 0x000fe40007ffe0ff */
[----:B------:R-:W-:-:S03]  /*a570*/  MOV R9, 0x0 ;  /* 0x0000000000097802 */ /* 0x000fc60000000f00 */
[----:B------:R1:W-:Y:S01]  /*a580*/  STL.64 [R6], R2 ;  /* 0x0000000206007387 */ /* 0x0003e20000100a00 */
[----:B------:R-:W-:Y:S05]  /*a590*/  RET.REL.NODEC R8 `(_ZN7cutlass13device_kernelIN5flash19enable_sm80_to_sm89INS1_16FlashAttnBwdSm80INS1_25CollectiveMainloopBwdSm80ILi2ELi2EN4cute5tupleIJNS5_1CILi128EEES8_NS7_ILi64EEEEEENS_10bfloat16_tEfNS_4arch4Sm80ELb0ELb1ELb1ELb1ELb0ELb0ELb0ELb0ELi2ELi4ELi4ELi4ELb0EEENS1_21CollectiveEpilogueBwdISA_SB_SD_Li256ELb1ELb0ELi2EEENS1_19SingleTileSchedulerILb1ELb0ELb0ELi128EEEEEEEEEvNT_6ParamsE) ;  /* 0xffff5a6008007950 */ /* 0x000fea0003c3ffff */
        .type           $_ZN7cutlass13device_kernelIN5flash19enable_sm80_to_sm89INS1_16FlashAttnBwdSm80INS1_25CollectiveMainloopBwdSm80ILi2ELi2EN4cute5tupleIJNS5_1CILi128EEES8_NS7_ILi64EEEEEENS_10bfloat16_tEfNS_4arch4Sm80ELb0ELb1ELb1ELb1ELb0ELb0ELb0ELb0ELi2ELi4ELi4ELi4ELb0EEENS1_21CollectiveEpilogueBwdISA_SB_SD_Li256ELb1ELb0ELi2EEENS1_19SingleTileSchedulerILb1ELb0ELb0ELi128EEEEEEEEEvNT_6ParamsE$_ZN4cute3eso3ESOILb1ELb0EJNS_6LayoutINS_5tupleIJNS3_IJNS3_IJNS_1CILi8EEENS4_ILi1EEEEEES6_EEENS3_IJNS3_IJS6_S6_EEENS4_ILi4EEEEEEEEENS3_IJNS3_IJNS3_IJS6_NS4_ILi0EEEEEESD_EEENS3_IJNS3_IJSD_SD_EEENS4_ILi2048EEEEEEEEEEENS_10ViewEngineINS_8smem_ptrIPN7cutlass10bfloat16_tEEEEEEEC2ERKSK_RKSR_,@function
        .size           $_ZN7cutlass13device_kernelIN5flash19enable_sm80_to_sm89INS1_16FlashAttnBwdSm80INS1_25CollectiveMainloopBwdSm80ILi2ELi2EN4cute5tupleIJNS5_1CILi128EEES8_NS7_ILi64EEEEEENS_10bfloat16_tEfNS_4arch4Sm80ELb0ELb1ELb1ELb1ELb0ELb0ELb0ELb0ELi2ELi4ELi4ELi4ELb0EEENS1_21CollectiveEpilogueBwdISA_SB_SD_Li256ELb1ELb0ELi2EEENS1_19SingleTileSchedulerILb1ELb0ELb0ELi128EEEEEEEEEvNT_6ParamsE$_ZN4cute3eso3ESOILb1ELb0EJNS_6LayoutINS_5tupleIJNS3_IJNS3_IJNS_1CILi8EEENS4_ILi1EEEEEES6_EEENS3_IJNS3_IJS6_S6_EEENS4_ILi4EEEEEEEEENS3_IJNS3_IJNS3_IJS6_NS4_ILi0EEEEEESD_EEENS3_IJNS3_IJSD_SD_EEENS4_ILi2048EEEEEEEEEEENS_10ViewEngineINS_8smem_ptrIPN7cutlass10bfloat16_tEEEEEEEC2ERKSK_RKSR_,($_ZN7cutlass13device_kernelIN5flash19enable_sm80_to_sm89INS1_16FlashAttnBwdSm80INS1_25CollectiveMainloopBwdSm80ILi2ELi2EN4cute5tupleIJNS5_1CILi128EEES8_NS7_ILi64EEEEEENS_10bfloat16_tEfNS_4arch4Sm80ELb0ELb1ELb1ELb1ELb0ELb0ELb0ELb0ELi2ELi4ELi4ELi4ELb0EEENS1_21CollectiveEpilogueBwdISA_SB_SD_Li256ELb1ELb0ELi2EEENS1_19SingleTileSchedulerILb1ELb0ELb0ELi128EEEEEEEEEvNT_6ParamsE$_ZN4cute3eso3ESOILb1ELb0EJNS_6LayoutINS_5tupleIJNS3_IJNS3_IJNS_1CILi8EEENS4_ILi1EEEEEES6_EEENS3_IJNS3_IJS6_S6_EEENS4_ILi4EEEEEEEEENS3_IJNS3_IJNS3_IJS6_NS4_ILi0EEEEEESD_EEENS3_IJNS3_IJSD_SD_EEES5_EEEEEEEENS_10ViewEngineIPN7cutlass10bfloat16_tEEEEEC2ERKSJ_RKSO_ - $_ZN7cutlass13device_kernelIN5flash19enable_sm80_to_sm89INS1_16FlashAttnBwdSm80INS1_25CollectiveMainloopBwdSm80ILi2ELi2EN4cute5tupleIJNS5_1CILi128EEES8_NS7_ILi64EEEEEENS_10bfloat16_tEfNS_4arch4Sm80ELb0ELb1ELb1ELb1ELb0ELb0ELb0ELb0ELi2ELi4ELi4ELi4ELb0EEENS1_21CollectiveEpilogueBwdISA_SB_SD_Li256ELb1ELb0ELi2EEENS1_19SingleTileSchedulerILb1ELb0ELb0ELi128EEEEEEEEEvNT_6ParamsE$_ZN4cute3eso3ESOILb1ELb0EJNS_6LayoutINS_5tupleIJNS3_IJNS3_IJNS_1CILi8EEENS4_ILi1EEEEEES6_EEENS3_IJNS3_IJS6_S6_EEENS4_ILi4EEEEEEEEENS3_IJNS3_IJNS3_IJS6_NS4_ILi0EEEEEESD_EEENS3_IJNS3_IJSD_SD_EEENS4_ILi2048EEEEEEEEEEENS_10ViewEngineINS_8smem_ptrIPN7cutlass10bfloat16_tEEEEEEEC2ERKSK_RKSR_)
$_ZN7cutlass13device_kernelIN5flash19enable_sm80_to_sm89INS1_16FlashAttnBwdSm80INS1_25CollectiveMainloopBwdSm80ILi2ELi2EN4cute5tupleIJNS5_1CILi128EEES8_NS7_ILi64EEEEEENS_10bfloat16_tEfNS_4arch4Sm80ELb0ELb1ELb1ELb1ELb0ELb0ELb0ELb0ELi2ELi4ELi4ELi4ELb0EEENS1_21CollectiveEpilogueBwdISA_SB_SD_Li256ELb1ELb0ELi2EEENS1_19SingleTileSchedulerILb1ELb0ELb0ELi128EEEEEEEEEvNT_6ParamsE$_ZN4cute3eso3ESOILb1ELb0EJNS_6LayoutINS_5tupleIJNS3_IJNS3_IJNS_1CILi8EEENS4_ILi1EEEEEES6_EEENS3_IJNS3_IJS6_S6_EEENS4_ILi4EEEEEEEEENS3_IJNS3_IJNS3_IJS6_NS4_ILi0EEEEEESD_EEENS3_IJNS3_IJSD_SD_EEENS4_ILi2048EEEEEEEEEEENS_10ViewEngineINS_8smem_ptrIPN7cutlass10bfloat16_tEEEEEEEC2ERKSK_RKSR_:
[----:B------:R-:W-:Y:S02]  /*a5a0*/  IADD3 R2, R25, -c[0x0][0x20], RZ ;  /* 0x8000080019027a10 */ /* 0x000fe40007ffe0ff */
[----:B------:R-:W-:-:S03]  /*a5b0*/  MOV R9, 0x0 ;  /* 0x0000000000097802 */ /* 0x000fc60000000f00 */
[----:B------:R1:W-:Y:S01]  /*a5c0*/  STL.64 [R2], R6 ;  /* 0x0000000602007387 */ /* 0x0003e20000100a00 */
[----:B------:R-:W-:Y:S05]  /*a5d0*/  RET.REL.NODEC R8 `(_ZN7cutlass13device_kernelIN5flash19enable_sm80_to_sm89INS1_16FlashAttnBwdSm80INS1_25CollectiveMainloopBwdSm80ILi2ELi2EN4cute5tupleIJNS5_1CILi128EEES8_NS7_ILi64EEEEEENS_10bfloat16_tEfNS_4arch4Sm80ELb0ELb1ELb1ELb1ELb0ELb0ELb0ELb0ELi2ELi4ELi4ELi4ELb0EEENS1_21CollectiveEpilogueBwdISA_SB_SD_Li256ELb1ELb0ELi2EEENS1_19SingleTileSchedulerILb1ELb0ELb0ELi128EEEEEEEEEvNT_6ParamsE) ;  /* 0xffff5a2008007950 */ /* 0x000fea0003c3ffff */
        .type           $_ZN7cutlass13device_kernelIN5flash19enable_sm80_to_sm89INS1_16FlashAttnBwdSm80INS1_25CollectiveMainloopBwdSm80ILi2ELi2EN4cute5tupleIJNS5_1CILi128EEES8_NS7_ILi64EEEEEENS_10bfloat16_tEfNS_4arch4Sm80ELb0ELb1ELb1ELb1ELb0ELb0ELb0ELb0ELi2ELi4ELi4ELi4ELb0EEENS1_21CollectiveEpilogueBwdISA_SB_SD_Li256ELb1ELb0ELi2EEENS1_19SingleTileSchedulerILb1ELb0ELb0ELi128EEEEEEEEEvNT_6ParamsE$_ZN4cute3eso3ESOILb1ELb0EJNS_6LayoutINS_5tupleIJNS3_IJNS3_IJNS_1CILi8EEENS4_ILi1EEEEEES6_EEENS3_IJNS3_IJS6_S6_EEENS4_ILi4EEEEEEEEENS3_IJNS3_IJNS3_IJS6_NS4_ILi0EEEEEESD_EEENS3_IJNS3_IJSD_SD_EEES5_EEEEEEEENS_10ViewEngineIPN7cutlass10bfloat16_tEEEEEC2ERKSJ_RKSO_,@function
        .size           $_ZN7cutlass13device_kernelIN5flash19enable_sm80_to_sm89INS1_16FlashAttnBwdSm80INS1_25CollectiveMainloopBwdSm80ILi2ELi2EN4cute5tupleIJNS5_1CILi128EEES8_NS7_ILi64EEEEEENS_10bfloat16_tEfNS_4arch4Sm80ELb0ELb1ELb1ELb1ELb0ELb0ELb0ELb0ELi2ELi4ELi4ELi4ELb0EEENS1_21CollectiveEpilogueBwdISA_SB_SD_Li256ELb1ELb0ELi2EEENS1_19SingleTileSchedulerILb1ELb0ELb0ELi128EEEEEEEEEvNT_6ParamsE$_ZN4cute3eso3ESOILb1ELb0EJNS_6LayoutINS_5tupleIJNS3_IJNS3_IJNS_1CILi8EEENS4_ILi1EEEEEES6_EEENS3_IJNS3_IJS6_S6_EEENS4_ILi4EEEEEEEEENS3_IJNS3_IJNS3_IJS6_NS4_ILi0EEEEEESD_EEENS3_IJNS3_IJSD_SD_EEES5_EEEEEEEENS_10ViewEngineIPN7cutlass10bfloat16_tEEEEEC2ERKSJ_RKSO_,($_ZN7cutlass13device_kernelIN5flash19enable_sm80_to_sm89INS1_16FlashAttnBwdSm80INS1_25CollectiveMainloopBwdSm80ILi2ELi2EN4cute5tupleIJNS5_1CILi128EEES8_NS7_ILi64EEEEEENS_10bfloat16_tEfNS_4arch4Sm80ELb0ELb1ELb1ELb1ELb0ELb0ELb0ELb0ELi2ELi4ELi4ELi4ELb0EEENS1_21CollectiveEpilogueBwdISA_SB_SD_Li256ELb1ELb0ELi2EEENS1_19SingleTileSchedulerILb1ELb0ELb0ELi128EEEEEEEEEvNT_6ParamsE$_ZN4cute3eso3ESOILb1ELb0EJNS_6LayoutINS_5tupleIJNS3_IJNS_1CILi1EEENS3_IJNS4_ILi2EEES6_EEEEEES6_NS4_ILi4EEEEEENS3_IJNS3_IJNS4_ILi0EEENS3_IJS5_S9_EEEEEES6_NS4_ILi8EEEEEEEENS_10ViewEngineIPjEEEEC2ERKSG_RKSJ_ - $_ZN7cutlass13device_kernelIN5flash19enable_sm80_to_sm89INS1_16FlashAttnBwdSm80INS1_25CollectiveMainloopBwdSm80ILi2ELi2EN4cute5tupleIJNS5_1CILi128EEES8_NS7_ILi64EEEEEENS_10bfloat16_tEfNS_4arch4Sm80ELb0ELb1ELb1ELb1ELb0ELb0ELb0ELb0ELi2ELi4ELi4ELi4ELb0EEENS1_21CollectiveEpilogueBwdISA_SB_SD_Li256ELb1ELb0ELi2EEENS1_19SingleTileSchedulerILb1ELb0ELb0ELi128EEEEEEEEEvNT_6ParamsE$_ZN4cute3eso3ESOILb1ELb0EJNS_6LayoutINS_5tupleIJNS3_IJNS3_IJNS_1CILi8EEENS4_ILi1EEEEEES6_EEENS3_IJNS3_IJS6_S6_EEENS4_ILi4EEEEEEEEENS3_IJNS3_IJNS3_IJS6_NS4_ILi0EEEEEESD_EEENS3_IJNS3_IJSD_SD_EEES5_EEEEEEEENS_10ViewEngineIPN7cutlass10bfloat16_tEEEEEC2ERKSJ_RKSO_)
$_ZN7cutlass13device_kernelIN5flash19enable_sm80_to_sm89INS1_16FlashAttnBwdSm80INS1_25CollectiveMainloopBwdSm80ILi2ELi2EN4cute5tupleIJNS5_1CILi128EEES8_NS7_ILi64EEEEEENS_10bfloat16_tEfNS_4arch4Sm80ELb0ELb1ELb1ELb1ELb0ELb0ELb0ELb0ELi2ELi4ELi4ELi4ELb0EEENS1_21CollectiveEpilogueBwdISA_SB_SD_Li256ELb1ELb0ELi2EEENS1_19SingleTileSchedulerILb1ELb0ELb0ELi128EEEEEEEEEvNT_6ParamsE$_ZN4cute3eso3ESOILb1ELb0EJNS_6LayoutINS_5tupleIJNS3_IJNS3_IJNS_1CILi8EEENS4_ILi1EEEEEES6_EEENS3_IJNS3_IJS6_S6_EEENS4_ILi4EEEEEEEEENS3_IJNS3_IJNS3_IJS6_NS4_ILi0EEEEEESD_EEENS3_IJNS3_IJSD_SD_EEES5_EEEEEEEENS_10ViewEngineIPN7cutlass10bfloat16_tEEEEEC2ERKSJ_RKSO_:
[----:B------:R-:W-:Y:S02]  /*a5e0*/  IADD3 R4, R25, -c[0x0][0x20], RZ ;  /* 0x8000080019047a10 */ /* 0x000fe40007ffe0ff */
[----:B------:R-:W-:-:S03]  /*a5f0*/  MOV R9, 0x0 ;  /* 0x0000000000097802 */ /* 0x000fc60000000f00 */
[----:B------:R1:W-:Y:S01]  /*a600*/  STL.64 [R4], R2 ;  /* 0x0000000204007387 */ /* 0x0003e20000100a00 */
[----:B------:R-:W-:Y:S05]  /*a610*/  RET.REL.NODEC R8 `(_ZN7cutlass13device_kernelIN5flash19enable_sm80_to_sm89INS1_16FlashAttnBwdSm80INS1_25CollectiveMainloopBwdSm80ILi2ELi2EN4cute5tupleIJNS5_1CILi128EEES8_NS7_ILi64EEEEEENS_10bfloat16_tEfNS_4arch4Sm80ELb0ELb1ELb1ELb1ELb0ELb0ELb0ELb0ELi2ELi4ELi4ELi4ELb0EEENS1_21CollectiveEpilogueBwdISA_SB_SD_Li256ELb1ELb0ELi2EEENS1_19SingleTileSchedulerILb1ELb0ELb0ELi128EEEEEEEEEvNT_6ParamsE) ;  /* 0xffff59e008007950 */ /* 0x000fea0003c3ffff */
        .type           $_ZN7cutlass13device_kernelIN5flash19enable_sm80_to_sm89INS1_16FlashAttnBwdSm80INS1_25CollectiveMainloopBwdSm80ILi2ELi2EN4cute5tupleIJNS5_1CILi128EEES8_NS7_ILi64EEEEEENS_10bfloat16_tEfNS_4arch4Sm80ELb0ELb1ELb1ELb1ELb0ELb0ELb0ELb0ELi2ELi4ELi4ELi4ELb0EEENS1_21CollectiveEpilogueBwdISA_SB_SD_Li256ELb1ELb0ELi2EEENS1_19SingleTileSchedulerILb1ELb0ELb0ELi128EEEEEEEEEvNT_6ParamsE$_ZN4cute3eso3ESOILb1ELb0EJNS_6LayoutINS_5tupleIJNS3_IJNS_1CILi1EEENS3_IJNS4_ILi2EEES6_EEEEEES6_NS4_ILi4EEEEEENS3_IJNS3_IJNS4_ILi0EEENS3_IJS5_S9_EEEEEES6_NS4_ILi8EEEEEEEENS_10ViewEngineIPjEEEEC2ERKSG_RKSJ_,@function
        .size           $_ZN7cutlass13device_kernelIN5flash19enable_sm80_to_sm89INS1_16FlashAttnBwdSm80INS1_25CollectiveMainloopBwdSm80ILi2ELi2EN4cute5tupleIJNS5_1CILi128EEES8_NS7_ILi64EEEEEENS_10bfloat16_tEfNS_4arch4Sm80ELb0ELb1ELb1ELb1ELb0ELb0ELb0ELb0ELi2ELi4ELi4ELi4ELb0EEENS1_21CollectiveEpilogueBwdISA_SB_SD_Li256ELb1ELb0ELi2EEENS1_19SingleTileSchedulerILb1ELb0ELb0ELi128EEEEEEEEEvNT_6ParamsE$_ZN4cute3eso3ESOILb1ELb0EJNS_6LayoutINS_5tupleIJNS3_IJNS_1CILi1EEENS3_IJNS4_ILi2EEES6_EEEEEES6_NS4_ILi4EEEEEENS3_IJNS3_IJNS4_ILi0EEENS3_IJS5_S9_EEEEEES6_NS4_ILi8EEEEEEEENS_10ViewEngineIPjEEEEC2ERKSG_RKSJ_,($_ZN7cutlass13device_kernelIN5flash19enable_sm80_to_sm89INS1_16FlashAttnBwdSm80INS1_25CollectiveMainloopBwdSm80ILi2ELi2EN4cute5tupleIJNS5_1CILi128EEES8_NS7_ILi64EEEEEENS_10bfloat16_tEfNS_4arch4Sm80ELb0ELb1ELb1ELb1ELb0ELb0ELb0ELb0ELi2ELi4ELi4ELi4ELb0EEENS1_21CollectiveEpilogueBwdISA_SB_SD_Li256ELb1ELb0ELi2EEENS1_19SingleTileSchedulerILb1ELb0ELb0ELi128EEEEEEEEEvNT_6ParamsE$_ZN4cute3eso3ESOILb1ELb0EJNS_6LayoutINS_5tupleIJNS3_IJNS_1CILi1EEENS3_IJNS4_ILi4EEENS4_ILi2EEEEEEEEES7_S6_EEENS3_IJNS3_IJNS4_ILi0EEENS3_IJS5_NS4_ILi8EEEEEEEEES6_NS4_ILi16EEEEEEEENS_10ViewEngineIPN7cutlass10bfloat16_tEEEEEC2ERKSH_RKSM_ - $_ZN7cutlass13device_kernelIN5flash19enable_sm80_to_sm89INS1_16FlashAttnBwdSm80INS1_25CollectiveMainloopBwdSm80ILi2ELi2EN4cute5tupleIJNS5_1CILi128EEES8_NS7_ILi64EEEEEENS_10bfloat16_tEfNS_4arch4Sm80ELb0ELb1ELb1ELb1ELb0ELb0ELb0ELb0ELi2ELi4ELi4ELi4ELb0EEENS1_21CollectiveEpilogueBwdISA_SB_SD_Li256ELb1ELb0ELi2EEENS1_19SingleTileSchedulerILb1ELb0ELb0ELi128EEEEEEEEEvNT_6ParamsE$_ZN4cute3eso3ESOILb1ELb0EJNS_6LayoutINS_5tupleIJNS3_IJNS_1CILi1EEENS3_IJNS4_ILi2EEES6_EEEEEES6_NS4_ILi4EEEEEENS3_IJNS3_IJNS4_ILi0EEENS3_IJS5_S9_EEEEEES6_NS4_ILi8EEEEEEEENS_10ViewEngineIPjEEEEC2ERKSG_RKSJ_)
$_ZN7cutlass13device_kernelIN5flash19enable_sm80_to_sm89INS1_16FlashAttnBwdSm80INS1_25CollectiveMainloopBwdSm80ILi2ELi2EN4cute5tupleIJNS5_1CILi128EEES8_NS7_ILi64EEEEEENS_10bfloat16_tEfNS_4arch4Sm80ELb0ELb1ELb1ELb1ELb0ELb0ELb0ELb0ELi2ELi4ELi4ELi4ELb0EEENS1_21CollectiveEpilogueBwdISA_SB_SD_Li256ELb1ELb0ELi2EEENS1_19SingleTileSchedulerILb1ELb0ELb0ELi128EEEEEEEEEvNT_6ParamsE$_ZN4cute3eso3ESOILb1ELb0EJNS_6LayoutINS_5tupleIJNS3_IJNS_1CILi1EEENS3_IJNS4_ILi2EEES6_EEEEEES6_NS4_ILi4EEEEEENS3_IJNS3_IJNS4_ILi0EEENS3_IJS5_S9_EEEEEES6_NS4_ILi8EEEEEEEENS_10ViewEngineIPjEEEEC2ERKSG_RKSJ_:
[----:B------:R-:W-:Y:S02]  /*a620*/  IADD3 R4, R60, -c[0x0][0x20], RZ ;  /* 0x800008003c047a10 */ /* 0x000fe40007ffe0ff */
[----:B------:R-:W-:-:S03]  /*a630*/  MOV R7, 0x0 ;  /* 0x0000000000077802 */ /* 0x000fc60000000f00 */
[----:B------:R1:W-:Y:S01]  /*a640*/  STL.64 [R4], R2 ;  /* 0x0000000204007387 */ /* 0x0003e20000100a00 */
[----:B------:R-:W-:Y:S05]  /*a650*/  RET.REL.NODEC R6 `(_ZN7cutlass13device_kernelIN5flash19enable_sm80_to_sm89INS1_16FlashAttnBwdSm80INS1_25CollectiveMainloopBwdSm80ILi2ELi2EN4cute5tupleIJNS5_1CILi128EEES8_NS7_ILi64EEEEEENS_10bfloat16_tEfNS_4arch4Sm80ELb0ELb1ELb1ELb1ELb0ELb0ELb0ELb0ELi2ELi4ELi4ELi4ELb0EEENS1_21CollectiveEpilogueBwdISA_SB_SD_Li256ELb1ELb0ELi2EEENS1_19SingleTileSchedulerILb1ELb0ELb0ELi128EEEEEEEEEvNT_6ParamsE) ;  /* 0xffff59a006007950 */ /* 0x000fea0003c3ffff */
        .type           $_ZN7cutlass13device_kernelIN5flash19enable_sm80_to_sm89INS1_16FlashAttnBwdSm80INS1_25CollectiveMainloopBwdSm80ILi2ELi2EN4cute5tupleIJNS5_1CILi128EEES8_NS7_ILi64EEEEEENS_10bfloat16_tEfNS_4arch4Sm80ELb0ELb1ELb1ELb1ELb0ELb0ELb0ELb0ELi2ELi4ELi4ELi4ELb0EEENS1_21CollectiveEpilogueBwdISA_SB_SD_Li256ELb1ELb0ELi2EEENS1_19SingleTileSchedulerILb1ELb0ELb0ELi128EEEEEEEEEvNT_6ParamsE$_ZN4cute3eso3ESOILb1ELb0EJNS_6LayoutINS_5tupleIJNS3_IJNS_1CILi1EEENS3_IJNS4_ILi4EEENS4_ILi2EEEEEEEEES7_S6_EEENS3_IJNS3_IJNS4_ILi0EEENS3_IJS5_NS4_ILi8EEEEEEEEES6_NS4_ILi16EEEEEEEENS_10ViewEngineIPN7cutlass10bfloat16_tEEEEEC2ERKSH_RKSM_,@function
        .size           $_ZN7cutlass13device_kernelIN5flash19enable_sm80_to_sm89INS1_16FlashAttnBwdSm80INS1_25CollectiveMainloopBwdSm80ILi2ELi2EN4cute5tupleIJNS5_1CILi128EEES8_NS7_ILi64EEEEEENS_10bfloat16_tEfNS_4arch4Sm80ELb0ELb1ELb1ELb1ELb0ELb0ELb0ELb0ELi2ELi4ELi4ELi4ELb0EEENS1_21CollectiveEpilogueBwdISA_SB_SD_Li256ELb1ELb0ELi2EEENS1_19SingleTileSchedulerILb1ELb0ELb0ELi128EEEEEEEEEvNT_6ParamsE$_ZN4cute3eso3ESOILb1ELb0EJNS_6LayoutINS_5tupleIJNS3_IJNS_1CILi1EEENS3_IJNS4_ILi4EEENS4_ILi2EEEEEEEEES7_S6_EEENS3_IJNS3_IJNS4_ILi0EEENS3_IJS5_NS4_ILi8EEEEEEEEES6_NS4_ILi16EEEEEEEENS_10ViewEngineIPN7cutlass10bfloat16_tEEEEEC2ERKSH_RKSM_,($_ZN7cutlass13device_kernelIN5flash19enable_sm80_to_sm89INS1_16FlashAttnBwdSm80INS1_25CollectiveMainloopBwdSm80ILi2ELi2EN4cute5tupleIJNS5_1CILi128EEES8_NS7_ILi64EEEEEENS_10bfloat16_tEfNS_4arch4Sm80ELb0ELb1ELb1ELb1ELb0ELb0ELb0ELb0ELi2ELi4ELi4ELi4ELb0EEENS1_21CollectiveEpilogueBwdISA_SB_SD_Li256ELb1ELb0ELi2EEENS1_19SingleTileSchedulerILb1ELb0ELb0ELi128EEEEEEEEEvNT_6ParamsE$_ZN4cute3eso3ESOILb1ELb0EJNS_6LayoutINS_5tupleIJNS3_IJNS_1CILi1EEENS4_ILi2EEEEEEEEENS3_IJNS3_IJS5_S5_EEEEEEEENS_10ViewEngineIPjEEEEC2ERKSB_RKSE_ - $_ZN7cutlass13device_kernelIN5flash19enable_sm80_to_sm89INS1_16FlashAttnBwdSm80INS1_25CollectiveMainloopBwdSm80ILi2ELi2EN4cute5tupleIJNS5_1CILi128EEES8_NS7_ILi64EEEEEENS_10bfloat16_tEfNS_4arch4Sm80ELb0ELb1ELb1ELb1ELb0ELb0ELb0ELb0ELi2ELi4ELi4ELi4ELb0EEENS1_21CollectiveEpilogueBwdISA_SB_SD_Li256ELb1ELb0ELi2EEENS1_19SingleTileSchedulerILb1ELb0ELb0ELi128EEEEEEEEEvNT_6ParamsE$_ZN4cute3eso3ESOILb1ELb0EJNS_6LayoutINS_5tupleIJNS3_IJNS_1CILi1EEENS3_IJNS4_ILi4EEENS4_ILi2EEEEEEEEES7_S6_EEENS3_IJNS3_IJNS4_ILi0EEENS3_IJS5_NS4_ILi8EEEEEEEEES6_NS4_ILi16EEEEEEEENS_10ViewEngineIPN7cutlass10bfloat16_tEEEEEC2ERKSH_RKSM_)
$_ZN7cutlass13device_kernelIN5flash19enable_sm80_to_sm89INS1_16FlashAttnBwdSm80INS1_25CollectiveMainloopBwdSm80ILi2ELi2EN4cute5tupleIJNS5_1CILi128EEES8_NS7_ILi64EEEEEENS_10bfloat16_tEfNS_4arch4Sm80ELb0ELb1ELb1ELb1ELb0ELb0ELb0ELb0ELi2ELi4ELi4ELi4ELb0EEENS1_21CollectiveEpilogueBwdISA_SB_SD_Li256ELb1ELb0ELi2EEENS1_19SingleTileSchedulerILb1ELb0ELb0ELi128EEEEEEEEEvNT_6ParamsE$_ZN4cute3eso3ESOILb1ELb0EJNS_6LayoutINS_5tupleIJNS3_IJNS_1CILi1EEENS3_IJNS4_ILi4EEENS4_ILi2EEEEEEEEES7_S6_EEENS3_IJNS3_IJNS4_ILi0EEENS3_IJS5_NS4_ILi8EEEEEEEEES6_NS4_ILi16EEEEEEEENS_10ViewEngineIPN7cutlass10bfloat16_tEEEEEC2ERKSH_RKSM_:
[----:B------:R-:W-:Y:S01]  /*a660*/  IADD3 R3, R60, -c[0x0][0x20], RZ ;  /* 0x800008003c037a10 */ /* 0x000fe20007ffe0ff */
[----:B------:R-:W-:Y:S01]  /*a670*/  IMAD.MOV.U32 R54, RZ, RZ, R2 ;  /* 0x000000ffff367224 */ /* 0x000fe200078e0002 */
[----:B------:R-:W-:-:S04]  /*a680*/  MOV R5, 0x0 ;  /* 0x0000000000057802 */ /* 0x000fc80000000f00 */
[----:B------:R1:W-:Y:S01]  /*a690*/  STL.64 [R3], R54 ;  /* 0x0000003603007387 */ /* 0x0003e20000100a00 */
[----:B------:R-:W-:Y:S05]  /*a6a0*/  RET.REL.NODEC R4 `(_ZN7cutlass13device_kernelIN5flash19enable_sm80_to_sm89INS1_16FlashAttnBwdSm80INS1_25CollectiveMainloopBwdSm80ILi2ELi2EN4cute5tupleIJNS5_1CILi128EEES8_NS7_ILi64EEEEEENS_10bfloat16_tEfNS_4arch4Sm80ELb0ELb1ELb1ELb1ELb0ELb0ELb0ELb0ELi2ELi4ELi4ELi4ELb0EEENS1_21CollectiveEpilogueBwdISA_SB_SD_Li256ELb1ELb0ELi2EEENS1_19SingleTileSchedulerILb1ELb0ELb0ELi128EEEEEEEEEvNT_6ParamsE) ;  /* 0xffff595004007950 */ /* 0x000fea0003c3ffff */
        .type           $_ZN7cutlass13device_kernelIN5flash19enable_sm80_to_sm89INS1_16FlashAttnBwdSm80INS1_25CollectiveMainloopBwdSm80ILi2ELi2EN4cute5tupleIJNS5_1CILi128EEES8_NS7_ILi64EEEEEENS_10bfloat16_tEfNS_4arch4Sm80ELb0ELb1ELb1ELb1ELb0ELb0ELb0ELb0ELi2ELi4ELi4ELi4ELb0EEENS1_21CollectiveEpilogueBwdISA_SB_SD_Li256ELb1ELb0ELi2EEENS1_19SingleTileSchedulerILb1ELb0ELb0ELi128EEEEEEEEEvNT_6ParamsE$_ZN4cute3eso3ESOILb1ELb0EJNS_6LayoutINS_5tupleIJNS3_IJNS_1CILi1EEENS4_ILi2EEEEEEEEENS3_IJNS3_IJS5_S5_EEEEEEEENS_10ViewEngineIPjEEEEC2ERKSB_RKSE_,@function
        .size           $_ZN7cutlass13device_kernelIN5flash19enable_sm80_to_sm89INS1_16FlashAttnBwdSm80INS1_25CollectiveMainloopBwdSm80ILi2ELi2EN4cute5tupleIJNS5_1CILi128EEES8_NS7_ILi64EEEEEENS_10bfloat16_tEfNS_4arch4Sm80ELb0ELb1ELb1ELb1ELb0ELb0ELb0ELb0ELi2ELi4ELi4ELi4ELb0EEENS1_21CollectiveEpilogueBwdISA_SB_SD_Li256ELb1ELb0ELi2EEENS1_19SingleTileSchedulerILb1ELb0ELb0ELi128EEEEEEEEEvNT_6ParamsE$_ZN4cute3eso3ESOILb1ELb0EJNS_6LayoutINS_5tupleIJNS3_IJNS_1CILi1EEENS4_ILi2EEEEEEEEENS3_IJNS3_IJS5_S5_EEEEEEEENS_10ViewEngineIPjEEEEC2ERKSB_RKSE_,($_ZN7cutlass13device_kernelIN5flash19enable_sm80_to_sm89INS1_16FlashAttnBwdSm80INS1_25CollectiveMainloopBwdSm80ILi2ELi2EN4cute5tupleIJNS5_1CILi128EEES8_NS7_ILi64EEEEEENS_10bfloat16_tEfNS_4arch4Sm80ELb0ELb1ELb1ELb1ELb0ELb0ELb0ELb0ELi2ELi4ELi4ELi4ELb0EEENS1_21CollectiveEpilogueBwdISA_SB_SD_Li256ELb1ELb0ELi2EEENS1_19SingleTileSchedulerILb1ELb0ELb0ELi128EEEEEEEEEvNT_6ParamsE$_ZN4cute3eso3ESOILb1ELb0EJNS_6LayoutINS_5tupleIJNS3_IJNS_1CILi1EEENS4_ILi2EEEEEES6_NS4_ILi8EEEEEENS3_IJNS3_IJS5_S5_EEES6_NS4_ILi4EEEEEEEENS_10ViewEngineIPKN7cutlass5ArrayIfLi2ELb1EEEEEEEC2ERKSD_RKSK_ - $_ZN7cutlass13device_kernelIN5flash19enable_sm80_to_sm89INS1_16FlashAttnBwdSm80INS1_25CollectiveMainloopBwdSm80ILi2ELi2EN4cute5tupleIJNS5_1CILi128EEES8_NS7_ILi64EEEEEENS_10bfloat16_tEfNS_4arch4Sm80ELb0ELb1ELb1ELb1ELb0ELb0ELb0ELb0ELi2ELi4ELi4ELi4ELb0EEENS1_21CollectiveEpilogueBwdISA_SB_SD_Li256ELb1ELb0ELi2EEENS1_19SingleTileSchedulerILb1ELb0ELb0ELi128EEEEEEEEEvNT_6ParamsE$_ZN4cute3eso3ESOILb1ELb0EJNS_6LayoutINS_5tupleIJNS3_IJNS_1CILi1EEENS4_ILi2EEEEEEEEENS3_IJNS3_IJS5_S5_EEEEEEEENS_10ViewEngineIPjEEEEC2ERKSB_RKSE_)
$_ZN7cutlass13device_kernelIN5flash19enable_sm80_to_sm89INS1_16FlashAttnBwdSm80INS1_25CollectiveMainloopBwdSm80ILi2ELi2EN4cute5tupleIJNS5_1CILi128EEES8_NS7_ILi64EEEEEENS_10bfloat16_tEfNS_4arch4Sm80ELb0ELb1ELb1ELb1ELb0ELb0ELb0ELb0ELi2ELi4ELi4ELi4ELb0EEENS1_21CollectiveEpilogueBwdISA_SB_SD_Li256ELb1ELb0ELi2EEENS1_19SingleTileSchedulerILb1ELb0ELb0ELi128EEEEEEEEEvNT_6ParamsE$_ZN4cute3eso3ESOILb1ELb0EJNS_6LayoutINS_5tupleIJNS3_IJNS_1CILi1EEENS4_ILi2EEEEEEEEENS3_IJNS3_IJS5_S5_EEEEEEEENS_10ViewEngineIPjEEEEC2ERKSB_RKSE_:
[----:B------:R-:W-:Y:S01]  /*a6b0*/  IADD3 R2, R2, -c[0x0][0x20], RZ ;  /* 0x8000080002027a10 */ /* 0x000fe20007ffe0ff */
[----:B------:R-:W-:Y:S01]  /*a6c0*/  IMAD.MOV.U32 R11, RZ, RZ, R3 ;  /* 0x000000ffff0b7224 */ /* 0x000fe200078e0003 */
[----:B------:R-:W-:-:S04]  /*a6d0*/  MOV R5, 0x0 ;  /* 0x0000000000057802 */ /* 0x000fc80000000f00 */
[----:B------:R1:W-:Y:S01]  /*a6e0*/  STL.64 [R2], R10 ;  /* 0x0000000a02007387 */ /* 0x0003e20000100a00 */
[----:B------:R-:W-:Y:S05]  /*a6f0*/  RET.REL.NODEC R4 `(_ZN7cutlass13device_kernelIN5flash19enable_sm80_to_sm89INS1_16FlashAttnBwdSm80INS1_25CollectiveMainloopBwdSm80ILi2ELi2EN4cute5tupleIJNS5_1CILi128EEES8_NS7_ILi64EEEEEENS_10bfloat16_tEfNS_4arch4Sm80ELb0ELb1ELb1ELb1ELb0ELb0ELb0ELb0ELi2ELi4ELi4ELi4ELb0EEENS1_21CollectiveEpilogueBwdISA_SB_SD_Li256ELb1ELb0ELi2EEENS1_19SingleTileSchedulerILb1ELb0ELb0ELi128EEEEEEEEEvNT_6ParamsE) ;  /* 0xffff590004007950 */ /* 0x000fea0003c3ffff */
        .type           $_ZN7cutlass13device_kernelIN5flash19enable_sm80_to_sm89INS1_16FlashAttnBwdSm80INS1_25CollectiveMainloopBwdSm80ILi2ELi2EN4cute5tupleIJNS5_1CILi128EEES8_NS7_ILi64EEEEEENS_10bfloat16_tEfNS_4arch4Sm80ELb0ELb1ELb1ELb1ELb0ELb0ELb0ELb0ELi2ELi4ELi4ELi4ELb0EEENS1_21CollectiveEpilogueBwdISA_SB_SD_Li256ELb1ELb0ELi2EEENS1_19SingleTileSchedulerILb1ELb0ELb0ELi128EEEEEEEEEvNT_6ParamsE$_ZN4cute3eso3ESOILb1ELb0EJNS_6LayoutINS_5tupleIJNS3_IJNS_1CILi1EEENS4_ILi2EEEEEES6_NS4_ILi8EEEEEENS3_IJNS3_IJS5_S5_EEES6_NS4_ILi4EEEEEEEENS_10ViewEngineIPKN7cutlass5ArrayIfLi2ELb1EEEEEEEC2ERKSD_RKSK_,@function
        .size           $_ZN7cutlass13device_kernelIN5flash19enable_sm80_to_sm89INS1_16FlashAttnBwdSm80INS1_25CollectiveMainloopBwdSm80ILi2ELi2EN4cute5tupleIJNS5_1CILi128EEES8_NS7_ILi64EEEEEENS_10bfloat16_tEfNS_4arch4Sm80ELb0ELb1ELb1ELb1ELb0ELb0ELb0ELb0ELi2ELi4ELi4ELi4ELb0EEENS1_21CollectiveEpilogueBwdISA_SB_SD_Li256ELb1ELb0ELi2EEENS1_19SingleTileSchedulerILb1ELb0ELb0ELi128EEEEEEEEEvNT_6ParamsE$_ZN4cute3eso3ESOILb1ELb0EJNS_6LayoutINS_5tupleIJNS3_IJNS_1CILi1EEENS4_ILi2EEEEEES6_NS4_ILi8EEEEEENS3_IJNS3_IJS5_S5_EEES6_NS4_ILi4EEEEEEEENS_10ViewEngineIPKN7cutlass5ArrayIfLi2ELb1EEEEEEEC2ERKSD_RKSK_,($_ZN7cutlass13device_kernelIN5flash19enable_sm80_to_sm89INS1_16FlashAttnBwdSm80INS1_25CollectiveMainloopBwdSm80ILi2ELi2EN4cute5tupleIJNS5_1CILi128EEES8_NS7_ILi64EEEEEENS_10bfloat16_tEfNS_4arch4Sm80ELb0ELb1ELb1ELb1ELb0ELb0ELb0ELb0ELi2ELi4ELi4ELi4ELb0EEENS1_21CollectiveEpilogueBwdISA_SB_SD_Li256ELb1ELb0ELi2EEENS1_19SingleTileSchedulerILb1ELb0ELb0ELi128EEEEEEEEEvNT_6ParamsE$_ZN4cute3eso3ESOILb1ELb0EJNS_6LayoutINS_5tupleIJNS3_IJNS_1CILi1EEENS4_ILi2EEEEEES6_NS4_ILi8EEEEEENS3_IJNS3_IJS5_S5_EEES6_NS4_ILi4EEEEEEEENS_10ViewEngineIPN7cutlass5ArrayINSF_10bfloat16_tELi2ELb0EEEEEEEC2ERKSD_RKSK_ - $_ZN7cutlass13device_kernelIN5flash19enable_sm80_to_sm89INS1_16FlashAttnBwdSm80INS1_25CollectiveMainloopBwdSm80ILi2ELi2EN4cute5tupleIJNS5_1CILi128EEES8_NS7_ILi64EEEEEENS_10bfloat16_tEfNS_4arch4Sm80ELb0ELb1ELb1ELb1ELb0ELb0ELb0ELb0ELi2ELi4ELi4ELi4ELb0EEENS1_21CollectiveEpilogueBwdISA_SB_SD_Li256ELb1ELb0ELi2EEENS1_19SingleTileSchedulerILb1ELb0ELb0ELi128EEEEEEEEEvNT_6ParamsE$_ZN4cute3eso3ESOILb1ELb0EJNS_6LayoutINS_5tupleIJNS3_IJNS_1CILi1EEENS4_ILi2EEEEEES6_NS4_ILi8EEEEEENS3_IJNS3_IJS5_S5_EEES6_NS4_ILi4EEEEEEEENS_10ViewEngineIPKN7cutlass5ArrayIfLi2ELb1EEEEEEEC2ERKSD_RKSK_)
$_ZN7cutlass13device_kernelIN5flash19enable_sm80_to_sm89INS1_16FlashAttnBwdSm80INS1_25CollectiveMainloopBwdSm80ILi2ELi2EN4cute5tupleIJNS5_1CILi128EEES8_NS7_ILi64EEEEEENS_10bfloat16_tEfNS_4arch4Sm80ELb0ELb1ELb1ELb1ELb0ELb0ELb0ELb0ELi2ELi4ELi4ELi4ELb0EEENS1_21CollectiveEpilogueBwdISA_SB_SD_Li256ELb1ELb0ELi2EEENS1_19SingleTileSchedulerILb1ELb0ELb0ELi128EEEEEEEEEvNT_6ParamsE$_ZN4cute3eso3ESOILb1ELb0EJNS_6LayoutINS_5tupleIJNS3_IJNS_1CILi1EEENS4_ILi2EEEEEES6_NS4_ILi8EEEEEENS3_IJNS3_IJS5_S5_EEES6_NS4_ILi4EEEEEEEENS_10ViewEngineIPKN7cutlass5ArrayIfLi2ELb1EEEEEEEC2ERKSD_RKSK_:
[----:B------:R-:W-:Y:S01]  /*a700*/  IADD3 R2, R60, -c[0x0][0x20], RZ ;  /* 0x800008003c027a10 */ /* 0x000fe20007ffe0ff */
[----:B------:R-:W-:Y:S01]  /*a710*/  IMAD.MOV.U32 R9, RZ, RZ, R5 ;  /* 0x000000ffff097224 */ /* 0x000fe200078e0005 */
[----:B------:R-:W-:-:S04]  /*a720*/  MOV R7, 0x0 ;  /* 0x0000000000077802 */ /* 0x000fc80000000f00 */
[----:B------:R1:W-:Y:S01]  /*a730*/  STL.64 [R2], R8 ;  /* 0x0000000802007387 */ /* 0x0003e20000100a00 */
[----:B------:R-:W-:Y:S05]  /*a740*/  RET.REL.NODEC R6 `(_ZN7cutlass13device_kernelIN5flash19enable_sm80_to_sm89INS1_16FlashAttnBwdSm80INS1_25CollectiveMainloopBwdSm80ILi2ELi2EN4cute5tupleIJNS5_1CILi128EEES8_NS7_ILi64EEEEEENS_10bfloat16_tEfNS_4arch4Sm80ELb0ELb1ELb1ELb1ELb0ELb0ELb0ELb0ELi2ELi4ELi4ELi4ELb0EEENS1_21CollectiveEpilogueBwdISA_SB_SD_Li256ELb1ELb0ELi2EEENS1_19SingleTileSchedulerILb1ELb0ELb0ELi128EEEEEEEEEvNT_6ParamsE) ;  /* 0xffff58b006007950 */ /* 0x000fea0003c3ffff */
        .type           $_ZN7cutlass13device_kernelIN5flash19enable_sm80_to_sm89INS1_16FlashAttnBwdSm80INS1_25CollectiveMainloopBwdSm80ILi2ELi2EN4cute5tupleIJNS5_1CILi128EEES8_NS7_ILi64EEEEEENS_10bfloat16_tEfNS_4arch4Sm80ELb0ELb1ELb1ELb1ELb0ELb0ELb0ELb0ELi2ELi4ELi4ELi4ELb0EEENS1_21CollectiveEpilogueBwdISA_SB_SD_Li256ELb1ELb0ELi2EEENS1_19SingleTileSchedulerILb1ELb0ELb0ELi128EEEEEEEEEvNT_6ParamsE$_ZN4cute3eso3ESOILb1ELb0EJNS_6LayoutINS_5tupleIJNS3_IJNS_1CILi1EEENS4_ILi2EEEEEES6_NS4_ILi8EEEEEENS3_IJNS3_IJS5_S5_EEES6_NS4_ILi4EEEEEEEENS_10ViewEngineIPN7cutlass5ArrayINSF_10bfloat16_tELi2ELb0EEEEEEEC2ERKSD_RKSK_,@function
        .size           $_ZN7cutlass13device_kernelIN5flash19enable_sm80_to_sm89INS1_16FlashAttnBwdSm80INS1_25CollectiveMainloopBwdSm80ILi2ELi2EN4cute5tupleIJNS5_1CILi128EEES8_NS7_ILi64EEEEEENS_10bfloat16_tEfNS_4arch4Sm80ELb0ELb1ELb1ELb1ELb0ELb0ELb0ELb0ELi2ELi4ELi4ELi4ELb0EEENS1_21CollectiveEpilogueBwdISA_SB_SD_Li256ELb1ELb0ELi2EEENS1_19SingleTileSchedulerILb1ELb0ELb0ELi128EEEEEEEEEvNT_6ParamsE$_ZN4cute3eso3ESOILb1ELb0EJNS_6LayoutINS_5tupleIJNS3_IJNS_1CILi1EEENS4_ILi2EEEEEES6_NS4_ILi8EEEEEENS3_IJNS3_IJS5_S5_EEES6_NS4_ILi4EEEEEEEENS_10ViewEngineIPN7cutlass5ArrayINSF_10bfloat16_tELi2ELb0EEEEEEEC2ERKSD_RKSK_,($_ZN7cutlass13device_kernelIN5flash19enable_sm80_to_sm89INS1_16FlashAttnBwdSm80INS1_25CollectiveMainloopBwdSm80ILi2ELi2EN4cute5tupleIJNS5_1CILi128EEES8_NS7_ILi64EEEEEENS_10bfloat16_tEfNS_4arch4Sm80ELb0ELb1ELb1ELb1ELb0ELb0ELb0ELb0ELi2ELi4ELi4ELi4ELb0EEENS1_21CollectiveEpilogueBwdISA_SB_SD_Li256ELb1ELb0ELi2EEENS1_19SingleTileSchedulerILb1ELb0ELb0ELi128EEEEEEEEEvNT_6ParamsE$_ZN4cute3eso3ESOILb1ELb0EJNS_6LayoutINS_5tupleIJNS3_IJNS_1CILi1EEENS4_ILi2EEES6_EEEEEENS3_IJNS3_IJS5_S5_S6_EEEEEEEENS_10ViewEngineIPjEEEEC2ERKSB_RKSE_ - $_ZN7cutlass13device_kernelIN5flash19enable_sm80_to_sm89INS1_16FlashAttnBwdSm80INS1_25CollectiveMainloopBwdSm80ILi2ELi2EN4cute5tupleIJNS5_1CILi128EEES8_NS7_ILi64EEEEEENS_10bfloat16_tEfNS_4arch4Sm80ELb0ELb1ELb1ELb1ELb0ELb0ELb0ELb0ELi2ELi4ELi4ELi4ELb0EEENS1_21CollectiveEpilogueBwdISA_SB_SD_Li256ELb1ELb0ELi2EEENS1_19SingleTileSchedulerILb1ELb0ELb0ELi128EEEEEEEEEvNT_6ParamsE$_ZN4cute3eso3ESOILb1ELb0EJNS_6LayoutINS_5tupleIJNS3_IJNS_1CILi1EEENS4_ILi2EEEEEES6_NS4_ILi8EEEEEENS3_IJNS3_IJS5_S5_EEES6_NS4_ILi4EEEEEEEENS_10ViewEngineIPN7cutlass5ArrayINSF_10bfloat16_tELi2ELb0EEEEEEEC2ERKSD_RKSK_)
$_ZN7cutlass13device_kernelIN5flash19enable_sm80_to_sm89INS1_16FlashAttnBwdSm80INS1_25CollectiveMainloopBwdSm80ILi2ELi2EN4cute5tupleIJNS5_1CILi128EEES8_NS7_ILi64EEEEEENS_10bfloat16_tEfNS_4arch4Sm80ELb0ELb1ELb1ELb1ELb0ELb0ELb0ELb0ELi2ELi4ELi4ELi4ELb0EEENS1_21CollectiveEpilogueBwdISA_SB_SD_Li256ELb1ELb0ELi2EEENS1_19SingleTileSchedulerILb1ELb0ELb0ELi128EEEEEEEEEvNT_6ParamsE$_ZN4cute3eso3ESOILb1ELb0EJNS_6LayoutINS_5tupleIJNS3_IJNS_1CILi1EEENS4_ILi2EEEEEES6_NS4_ILi8EEEEEENS3_IJNS3_IJS5_S5_EEES6_NS4_ILi4EEEEEEEENS_10ViewEngineIPN7cutlass5ArrayINSF_10bfloat16_tELi2ELb0EEEEEEEC2ERKSD_RKSK_:
[----:B------:R-:W-:Y:S01]  /*a750*/  IADD3 R2, R60, -c[0x0][0x20], RZ ;  /* 0x800008003c027a10 */ /* 0x000fe20007ffe0ff */
[----:B------:R-:W-:Y:S01]  /*a760*/  IMAD.MOV.U32 R9, RZ, RZ, R5 ;  /* 0x000000ffff097224 */ /* 0x000fe200078e0005 */
[----:B------:R-:W-:-:S04]  /*a770*/  MOV R7, 0x0 ;  /* 0x0000000000077802 */ /* 0x000fc80000000f00 */
[----:B------:R1:W-:Y:S01]  /*a780*/  STL.64 [R2], R8 ;  /* 0x0000000802007387 */ /* 0x0003e20000100a00 */
[----:B------:R-:W-:Y:S05]  /*a790*/  RET.REL.NODEC R6 `(_ZN7cutlass13device_kernelIN5flash19enable_sm80_to_sm89INS1_16FlashAttnBwdSm80INS1_25CollectiveMainloopBwdSm80ILi2ELi2EN4cute5tupleIJNS5_1CILi128EEES8_NS7_ILi64EEEEEENS_10bfloat16_tEfNS_4arch4Sm80ELb0ELb1ELb1ELb1ELb0ELb0ELb0ELb0ELi2ELi4ELi4ELi4ELb0EEENS1_21CollectiveEpilogueBwdISA_SB_SD_Li256ELb1ELb0ELi2EEENS1_19SingleTileSchedulerILb1ELb0ELb0ELi128EEEEEEEEEvNT_6ParamsE) ;  /* 0xffff586006007950 */ /* 0x000fea0003c3ffff */
        .type           $_ZN7cutlass13device_kernelIN5flash19enable_sm80_to_sm89INS1_16FlashAttnBwdSm80INS1_25CollectiveMainloopBwdSm80ILi2ELi2EN4cute5tupleIJNS5_1CILi128EEES8_NS7_ILi64EEEEEENS_10bfloat16_tEfNS_4arch4Sm80ELb0ELb1ELb1ELb1ELb0ELb0ELb0ELb0ELi2ELi4ELi4ELi4ELb0EEENS1_21CollectiveEpilogueBwdISA_SB_SD_Li256ELb1ELb0ELi2EEENS1_19SingleTileSchedulerILb1ELb0ELb0ELi128EEEEEEEEEvNT_6ParamsE$_ZN4cute3eso3ESOILb1ELb0EJNS_6LayoutINS_5tupleIJNS3_IJNS_1CILi1EEENS4_ILi2EEES6_EEEEEENS3_IJNS3_IJS5_S5_S6_EEEEEEEENS_10ViewEngineIPjEEEEC2ERKSB_RKSE_,@function
        .size           $_ZN7cutlass13device_kernelIN5flash19enable_sm80_to_sm89INS1_16FlashAttnBwdSm80INS1_25CollectiveMainloopBwdSm80ILi2ELi2EN4cute5tupleIJNS5_1CILi128EEES8_NS7_ILi64EEEEEENS_10bfloat16_tEfNS_4arch4Sm80ELb0ELb1ELb1ELb1ELb0ELb0ELb0ELb0ELi2ELi4ELi4ELi4ELb0EEENS1_21CollectiveEpilogueBwdISA_SB_SD_Li256ELb1ELb0ELi2EEENS1_19SingleTileSchedulerILb1ELb0ELb0ELi128EEEEEEEEEvNT_6ParamsE$_ZN4cute3eso3ESOILb1ELb0EJNS_6LayoutINS_5tupleIJNS3_IJNS_1CILi1EEENS4_ILi2EEES6_EEEEEENS3_IJNS3_IJS5_S5_S6_EEEEEEEENS_10ViewEngineIPjEEEEC2ERKSB_RKSE_,($_ZN7cutlass13device_kernelIN5flash19enable_sm80_to_sm89INS1_16FlashAttnBwdSm80INS1_25CollectiveMainloopBwdSm80ILi2ELi2EN4cute5tupleIJNS5_1CILi128EEES8_NS7_ILi64EEEEEENS_10bfloat16_tEfNS_4arch4Sm80ELb0ELb1ELb1ELb1ELb0ELb0ELb0ELb0ELi2ELi4ELi4ELi4ELb0EEENS1_21CollectiveEpilogueBwdISA_SB_SD_Li256ELb1ELb0ELi2EEENS1_19SingleTileSchedulerILb1ELb0ELb0ELi128EEEEEEEEEvNT_6ParamsE$_ZN4cute3eso3ESOILb1ELb0EJNS_6LayoutINS_5tupleIJNS3_IJNS_1CILi1EEENS4_ILi4EEEEEENS4_ILi2EEES6_EEENS3_IJNS3_IJNS4_ILi0EEES5_EEES6_NS4_ILi8EEEEEEEENS_10ViewEngineIPfEEEEC2ERKSE_RKSH_ - $_ZN7cutlass13device_kernelIN5flash19enable_sm80_to_sm89INS1_16FlashAttnBwdSm80INS1_25CollectiveMainloopBwdSm80ILi2ELi2EN4cute5tupleIJNS5_1CILi128EEES8_NS7_ILi64EEEEEENS_10bfloat16_tEfNS_4arch4Sm80ELb0ELb1ELb1ELb1ELb0ELb0ELb0ELb0ELi2ELi4ELi4ELi4ELb0EEENS1_21CollectiveEpilogueBwdISA_SB_SD_Li256ELb1ELb0ELi2EEENS1_19SingleTileSchedulerILb1ELb0ELb0ELi128EEEEEEEEEvNT_6ParamsE$_ZN4cute3eso3ESOILb1ELb0EJNS_6LayoutINS_5tupleIJNS3_IJNS_1CILi1EEENS4_ILi2EEES6_EEEEEENS3_IJNS3_IJS5_S5_S6_EEEEEEEENS_10ViewEngineIPjEEEEC2ERKSB_RKSE_)
$_ZN7cutlass13device_kernelIN5flash19enable_sm80_to_sm89INS1_16FlashAttnBwdSm80INS1_25CollectiveMainloopBwdSm80ILi2ELi2EN4cute5tupleIJNS5_1CILi128EEES8_NS7_ILi64EEEEEENS_10bfloat16_tEfNS_4arch4Sm80ELb0ELb1ELb1ELb1ELb0ELb0ELb0ELb0ELi2ELi4ELi4ELi4ELb0EEENS1_21CollectiveEpilogueBwdISA_SB_SD_Li256ELb1ELb0ELi2EEENS1_19SingleTileSchedulerILb1ELb0ELb0ELi128EEEEEEEEEvNT_6ParamsE$_ZN4cute3eso3ESOILb1ELb0EJNS_6LayoutINS_5tupleIJNS3_IJNS_1CILi1EEENS4_ILi2EEES6_EEEEEENS3_IJNS3_IJS5_S5_S6_EEEEEEEENS_10ViewEngineIPjEEEEC2ERKSB_RKSE_:
[----:B------:R-:W-:Y:S02]  /*a7a0*/  IADD3 R2, R70, -c[0x0][0x20], RZ ;  /* 0x8000080046027a10 */ /* 0x000fe40007ffe0ff */
[----:B------:R-:W-:-:S03]  /*a7b0*/  MOV R5, 0x0 ;  /* 0x0000000000057802 */ /* 0x000fc60000000f00 */
[----:B------:R1:W-:Y:S01]  /*a7c0*/  STL.64 [R2], R12 ;  /* 0x0000000c02007387 */ /* 0x0003e20000100a00 */
[----:B------:R-:W-:Y:S05]  /*a7d0*/  RET.REL.NODEC R4 `(_ZN7cutlass13device_kernelIN5flash19enable_sm80_to_sm89INS1_16FlashAttnBwdSm80INS1_25CollectiveMainloopBwdSm80ILi2ELi2EN4cute5tupleIJNS5_1CILi128EEES8_NS7_ILi64EEEEEENS_10bfloat16_tEfNS_4arch4Sm80ELb0ELb1ELb1ELb1ELb0ELb0ELb0ELb0ELi2ELi4ELi4ELi4ELb0EEENS1_21CollectiveEpilogueBwdISA_SB_SD_Li256ELb1ELb0ELi2EEENS1_19SingleTileSchedulerILb1ELb0ELb0ELi128EEEEEEEEEvNT_6ParamsE) ;  /* 0xffff582004007950 */ /* 0x000fea0003c3ffff */
        .type           $_ZN7cutlass13device_kernelIN5flash19enable_sm80_to_sm89INS1_16FlashAttnBwdSm80INS1_25CollectiveMainloopBwdSm80ILi2ELi2EN4cute5tupleIJNS5_1CILi128EEES8_NS7_ILi64EEEEEENS_10bfloat16_tEfNS_4arch4Sm80ELb0ELb1ELb1ELb1ELb0ELb0ELb0ELb0ELi2ELi4ELi4ELi4ELb0EEENS1_21CollectiveEpilogueBwdISA_SB_SD_Li256ELb1ELb0ELi2EEENS1_19SingleTileSchedulerILb1ELb0ELb0ELi128EEEEEEEEEvNT_6ParamsE$_ZN4cute3eso3ESOILb1ELb0EJNS_6LayoutINS_5tupleIJNS3_IJNS_1CILi1EEENS4_ILi4EEEEEENS4_ILi2EEES6_EEENS3_IJNS3_IJNS4_ILi0EEES5_EEES6_NS4_ILi8EEEEEEEENS_10ViewEngineIPfEEEEC2ERKSE_RKSH_,@function
        .size           $_ZN7cutlass13device_kernelIN5flash19enable_sm80_to_sm89INS1_16FlashAttnBwdSm80INS1_25CollectiveMainloopBwdSm80ILi2ELi2EN4cute5tupleIJNS5_1CILi128EEES8_NS7_ILi64EEEEEENS_10bfloat16_tEfNS_4arch4Sm80ELb0ELb1ELb1ELb1ELb0ELb0ELb0ELb0ELi2ELi4ELi4ELi4ELb0EEENS1_21CollectiveEpilogueBwdISA_SB_SD_Li256ELb1ELb0ELi2EEENS1_19SingleTileSchedulerILb1ELb0ELb0ELi128EEEEEEEEEvNT_6ParamsE$_ZN4cute3eso3ESOILb1ELb0EJNS_6LayoutINS_5tupleIJNS3_IJNS_1CILi1EEENS4_ILi4EEEEEENS4_ILi2EEES6_EEENS3_IJNS3_IJNS4_ILi0EEES5_EEES6_NS4_ILi8EEEEEEEENS_10ViewEngineIPfEEEEC2ERKSE_RKSH_,($_ZN7cutlass13device_kernelIN5flash19enable_sm80_to_sm89INS1_16FlashAttnBwdSm80INS1_25CollectiveMainloopBwdSm80ILi2ELi2EN4cute5tupleIJNS5_1CILi128EEES8_NS7_ILi64EEEEEENS_10bfloat16_tEfNS_4arch4Sm80ELb0ELb1ELb1ELb1ELb0ELb0ELb0ELb0ELi2ELi4ELi4ELi4ELb0EEENS1_21CollectiveEpilogueBwdISA_SB_SD_Li256ELb1ELb0ELi2EEENS1_19SingleTileSchedulerILb1ELb0ELb0ELi128EEEEEEEEEvNT_6ParamsE$_ZN4cute3eso3ESOILb1ELb0EJNS_6LayoutINS_5tupleIJNS3_IJNS_1CILi1EEES5_EEEEEENS3_IJNS3_IJS5_NS4_ILi0EEEEEEEEEEENS_10ViewEngineINS_8gmem_ptrIPKN7cutlass9uint128_tEEEEEEEC2ERKSB_RKSJ_ - $_ZN7cutlass13device_kernelIN5flash19enable_sm80_to_sm89INS1_16FlashAttnBwdSm80INS1_25CollectiveMainloopBwdSm80ILi2ELi2EN4cute5tupleIJNS5_1CILi128EEES8_NS7_ILi64EEEEEENS_10bfloat16_tEfNS_4arch4Sm80ELb0ELb1ELb1ELb1ELb0ELb0ELb0ELb0ELi2ELi4ELi4ELi4ELb0EEENS1_21CollectiveEpilogueBwdISA_SB_SD_Li256ELb1ELb0ELi2EEENS1_19SingleTileSchedulerILb1ELb0ELb0ELi128EEEEEEEEEvNT_6ParamsE$_ZN4cute3eso3ESOILb1ELb0EJNS_6LayoutINS_5tupleIJNS3_IJNS_1CILi1EEENS4_ILi4EEEEEENS4_ILi2EEES6_EEENS3_IJNS3_IJNS4_ILi0EEES5_EEES6_NS4_ILi8EEEEEEEENS_10ViewEngineIPfEEEEC2ERKSE_RKSH_)
$_ZN7cutlass13device_kernelIN5flash19enable_sm80_to_sm89INS1_16FlashAttnBwdSm80INS1_25CollectiveMainloopBwdSm80ILi2ELi2EN4cute5tupleIJNS5_1CILi128EEES8_NS7_ILi64EEEEEENS_10bfloat16_tEfNS_4arch4Sm80ELb0ELb1ELb1ELb1ELb0ELb0ELb0ELb0ELi2ELi4ELi4ELi4ELb0EEENS1_21CollectiveEpilogueBwdISA_SB_SD_Li256ELb1ELb0ELi2EEENS1_19SingleTileSchedulerILb1ELb0ELb0ELi128EEEEEEEEEvNT_6ParamsE$_ZN4cute3eso3ESOILb1ELb0EJNS_6LayoutINS_5tupleIJNS3_IJNS_1CILi1EEENS4_ILi4EEEEEENS4_ILi2EEES6_EEENS3_IJNS3_IJNS4_ILi0EEES5_EEES6_NS4_ILi8EEEEEEEENS_10ViewEngineIPfEEEEC2ERKSE_RKSH_:
[----:B------:R-:W-:Y:S01]  /*a7e0*/  IADD3 R2, R63, -c[0x0][0x20], RZ ;  /* 0x800008003f027a10 */ /* 0x000fe20007ffe0ff */
[----:B------:R-:W-:Y:S01]  /*a7f0*/  IMAD.MOV.U32 R61, RZ, RZ, R59 ;  /* 0x000000ffff3d7224 */ /* 0x000fe200078e003b */
[----:B------:R-:W-:-:S04]  /*a800*/  MOV R5, 0x0 ;  /* 0x0000000000057802 */ /* 0x000fc80000000f00 */
[----:B------:R1:W-:Y:S01]  /*a810*/  STL.64 [R2], R60 ;  /* 0x0000003c02007387 */ /* 0x0003e20000100a00 */
[----:B------:R-:W-:Y:S05]  /*a820*/  RET.REL.NODEC R4 `(_ZN7cutlass13device_kernelIN5flash19enable_sm80_to_sm89INS1_16FlashAttnBwdSm80INS1_25CollectiveMainloopBwdSm80ILi2ELi2EN4cute5tupleIJNS5_1CILi128EEES8_NS7_ILi64EEEEEENS_10bfloat16_tEfNS_4arch4Sm80ELb0ELb1ELb1ELb1ELb0ELb0ELb0ELb0ELi2ELi4ELi4ELi4ELb0EEENS1_21CollectiveEpilogueBwdISA_SB_SD_Li256ELb1ELb0ELi2EEENS1_19SingleTileSchedulerILb1ELb0ELb0ELi128EEEEEEEEEvNT_6ParamsE) ;  /* 0xffff57d004007950 */ /* 0x000fea0003c3ffff */
        .type           $_ZN7cutlass13device_kernelIN5flash19enable_sm80_to_sm89INS1_16FlashAttnBwdSm80INS1_25CollectiveMainloopBwdSm80ILi2ELi2EN4cute5tupleIJNS5_1CILi128EEES8_NS7_ILi64EEEEEENS_10bfloat16_tEfNS_4arch4Sm80ELb0ELb1ELb1ELb1ELb0ELb0ELb0ELb0ELi2ELi4ELi4ELi4ELb0EEENS1_21CollectiveEpilogueBwdISA_SB_SD_Li256ELb1ELb0ELi2EEENS1_19SingleTileSchedulerILb1ELb0ELb0ELi128EEEEEEEEEvNT_6ParamsE$_ZN4cute3eso3ESOILb1ELb0EJNS_6LayoutINS_5tupleIJNS3_IJNS_1CILi1EEES5_EEEEEENS3_IJNS3_IJS5_NS4_ILi0EEEEEEEEEEENS_10ViewEngineINS_8gmem_ptrIPKN7cutlass9uint128_tEEEEEEEC2ERKSB_RKSJ_,@function
        .size           $_ZN7cutlass13device_kernelIN5flash19enable_sm80_to_sm89INS1_16FlashAttnBwdSm80INS1_25CollectiveMainloopBwdSm80ILi2ELi2EN4cute5tupleIJNS5_1CILi128EEES8_NS7_ILi64EEEEEENS_10bfloat16_tEfNS_4arch4Sm80ELb0ELb1ELb1ELb1ELb0ELb0ELb0ELb0ELi2ELi4ELi4ELi4ELb0EEENS1_21CollectiveEpilogueBwdISA_SB_SD_Li256ELb1ELb0ELi2EEENS1_19SingleTileSchedulerILb1ELb0ELb0ELi128EEEEEEEEEvNT_6ParamsE$_ZN4cute3eso3ESOILb1ELb0EJNS_6LayoutINS_5tupleIJNS3_IJNS_1CILi1EEES5_EEEEEENS3_IJNS3_IJS5_NS4_ILi0EEEEEEEEEEENS_10ViewEngineINS_8gmem_ptrIPKN7cutlass9uint128_tEEEEEEEC2ERKSB_RKSJ_,($_ZN7cutlass13device_kernelIN5flash19enable_sm80_to_sm89INS1_16FlashAttnBwdSm80INS1_25CollectiveMainloopBwdSm80ILi2ELi2EN4cute5tupleIJNS5_1CILi128EEES8_NS7_ILi64EEEEEENS_10bfloat16_tEfNS_4arch4Sm80ELb0ELb1ELb1ELb1ELb0ELb0ELb0ELb0ELi2ELi4ELi4ELi4ELb0EEENS1_21CollectiveEpilogueBwdISA_SB_SD_Li256ELb1ELb0ELi2EEENS1_19SingleTileSchedulerILb1ELb0ELb0ELi128EEEEEEEEEvNT_6ParamsE$_ZN4cute3eso3ESOILb1ELb0EJNS_6LayoutINS_5tupleIJNS3_IJNS_1CILi1EEES5_EEEEEENS3_IJNS3_IJS5_NS4_ILi0EEEEEEEEEEENS_10ViewEngineINS_8smem_ptrIPN7cutlass9uint128_tEEEEEEEC2ERKSB_RKSI_ - $_ZN7cutlass13device_kernelIN5flash19enable_sm80_to_sm89INS1_16FlashAttnBwdSm80INS1_25CollectiveMainloopBwdSm80ILi2ELi2EN4cute5tupleIJNS5_1CILi128EEES8_NS7_ILi64EEEEEENS_10bfloat16_tEfNS_4arch4Sm80ELb0ELb1ELb1ELb1ELb0ELb0ELb0ELb0ELi2ELi4ELi4ELi4ELb0EEENS1_21CollectiveEpilogueBwdISA_SB_SD_Li256ELb1ELb0ELi2EEENS1_19SingleTileSchedulerILb1ELb0ELb0ELi128EEEEEEEEEvNT_6ParamsE$_ZN4cute3eso3ESOILb1ELb0EJNS_6LayoutINS_5tupleIJNS3_IJNS_1CILi1EEES5_EEEEEENS3_IJNS3_IJS5_NS4_ILi0EEEEEEEEEEENS_10ViewEngineINS_8gmem_ptrIPKN7cutlass9uint128_tEEEEEEEC2ERKSB_RKSJ_)
$_ZN7cutlass13device_kernelIN5flash19enable_sm80_to_sm89INS1_16FlashAttnBwdSm80INS1_25CollectiveMainloopBwdSm80ILi2ELi2EN4cute5tupleIJNS5_1CILi128EEES8_NS7_ILi64EEEEEENS_10bfloat16_tEfNS_4arch4Sm80ELb0ELb1ELb1ELb1ELb0ELb0ELb0ELb0ELi2ELi4ELi4ELi4ELb0EEENS1_21CollectiveEpilogueBwdISA_SB_SD_Li256ELb1ELb0ELi2EEENS1_19SingleTileSchedulerILb1ELb0ELb0ELi128EEEEEEEEEvNT_6ParamsE$_ZN4cute3eso3ESOILb1ELb0EJNS_6LayoutINS_5tupleIJNS3_IJNS_1CILi1EEES5_EEEEEENS3_IJNS3_IJS5_NS4_ILi0EEEEEEEEEEENS_10ViewEngineINS_8gmem_ptrIPKN7cutlass9uint128_tEEEEEEEC2ERKSB_RKSJ_:
[----:B------:R-:W-:Y:S02]  /*a830*/  IADD3 R4, R13, -c[0x0][0x20], RZ ;  /* 0x800008000d047a10 */ /* 0x000fe40007ffe0ff */
[----:B------:R-:W-:-:S03]  /*a840*/  MOV R11, 0x0 ;  /* 0x00000000000b7802 */ /* 0x000fc60000000f00 */
[----:B------:R1:W-:Y:S01]  /*a850*/  STL.64 [R4], R2 ;  /* 0x0000000204007387 */ /* 0x0003e20000100a00 */
[----:B------:R-:W-:Y:S05]  /*a860*/  RET.REL.NODEC R10 `(_ZN7cutlass13device_kernelIN5flash19enable_sm80_to_sm89INS1_16FlashAttnBwdSm80INS1_25CollectiveMainloopBwdSm80ILi2ELi2EN4cute5tupleIJNS5_1CILi128EEES8_NS7_ILi64EEEEEENS_10bfloat16_tEfNS_4arch4Sm80ELb0ELb1ELb1ELb1ELb0ELb0ELb0ELb0ELi2ELi4ELi4ELi4ELb0EEENS1_21CollectiveEpilogueBwdISA_SB_SD_Li256ELb1ELb0ELi2EEENS1_19SingleTileSchedulerILb1ELb0ELb0ELi128EEEEEEEEEvNT_6ParamsE) ;  /* 0xffff57900a007950 */ /* 0x000fea0003c3ffff */
        .type           $_ZN7cutlass13device_kernelIN5flash19enable_sm80_to_sm89INS1_16FlashAttnBwdSm80INS1_25CollectiveMainloopBwdSm80ILi2ELi2EN4cute5tupleIJNS5_1CILi128EEES8_NS7_ILi64EEEEEENS_10bfloat16_tEfNS_4arch4Sm80ELb0ELb1ELb1ELb1ELb0ELb0ELb0ELb0ELi2ELi4ELi4ELi4ELb0EEENS1_21CollectiveEpilogueBwdISA_SB_SD_Li256ELb1ELb0ELi2EEENS1_19SingleTileSchedulerILb1ELb0ELb0ELi128EEEEEEEEEvNT_6ParamsE$_ZN4cute3eso3ESOILb1ELb0EJNS_6LayoutINS_5tupleIJNS3_IJNS_1CILi1EEES5_EEEEEENS3_IJNS3_IJS5_NS4_ILi0EEEEEEEEEEENS_10ViewEngineINS_8smem_ptrIPN7cutlass9uint128_tEEEEEEEC2ERKSB_RKSI_,@function
        .size           $_ZN7cutlass13device_kernelIN5flash19enable_sm80_to_sm89INS1_16FlashAttnBwdSm80INS1_25CollectiveMainloopBwdSm80ILi2ELi2EN4cute5tupleIJNS5_1CILi128EEES8_NS7_ILi64EEEEEENS_10bfloat16_tEfNS_4arch4Sm80ELb0ELb1ELb1ELb1ELb0ELb0ELb0ELb0ELi2ELi4ELi4ELi4ELb0EEENS1_21CollectiveEpilogueBwdISA_SB_SD_Li256ELb1ELb0ELi2EEENS1_19SingleTileSchedulerILb1ELb0ELb0ELi128EEEEEEEEEvNT_6ParamsE$_ZN4cute3eso3ESOILb1ELb0EJNS_6LayoutINS_5tupleIJNS3_IJNS_1CILi1EEES5_EEEEEENS3_IJNS3_IJS5_NS4_ILi0EEEEEEEEEEENS_10ViewEngineINS_8smem_ptrIPN7cutlass9uint128_tEEEEEEEC2ERKSB_RKSI_,($_ZN7cutlass13device_kernelIN5flash19enable_sm80_to_sm89INS1_16FlashAttnBwdSm80INS1_25CollectiveMainloopBwdSm80ILi2ELi2EN4cute5tupleIJNS5_1CILi128EEES8_NS7_ILi64EEEEEENS_10bfloat16_tEfNS_4arch4Sm80ELb0ELb1ELb1ELb1ELb0ELb0ELb0ELb0ELi2ELi4ELi4ELi4ELb0EEENS1_21CollectiveEpilogueBwdISA_SB_SD_Li256ELb1ELb0ELi2EEENS1_19SingleTileSchedulerILb1ELb0ELb0ELi128EEEEEEEEEvNT_6ParamsE$_ZN4cute3eso3ESOILb1ELb0EJNS_6LayoutINS_5tupleIJNS3_IJNS_1CILi1EEES5_EEENS4_ILi32EEEEEENS3_IJNS3_IJNS4_ILi0EEES9_EEENS4_ILi256EEEEEEEENS_10ViewEngineINS_8gmem_ptrIPfEEEEEEC2ERKSD_RKSI_ - $_ZN7cutlass13device_kernelIN5flash19enable_sm80_to_sm89INS1_16FlashAttnBwdSm80INS1_25CollectiveMainloopBwdSm80ILi2ELi2EN4cute5tupleIJNS5_1CILi128EEES8_NS7_ILi64EEEEEENS_10bfloat16_tEfNS_4arch4Sm80ELb0ELb1ELb1ELb1ELb0ELb0ELb0ELb0ELi2ELi4ELi4ELi4ELb0EEENS1_21CollectiveEpilogueBwdISA_SB_SD_Li256ELb1ELb0ELi2EEENS1_19SingleTileSchedulerILb1ELb0ELb0ELi128EEEEEEEEEvNT_6ParamsE$_ZN4cute3eso3ESOILb1ELb0EJNS_6LayoutINS_5tupleIJNS3_IJNS_1CILi1EEES5_EEEEEENS3_IJNS3_IJS5_NS4_ILi0EEEEEEEEEEENS_10ViewEngineINS_8smem_ptrIPN7cutlass9uint128_tEEEEEEEC2ERKSB_RKSI_)
$_ZN7cutlass13device_kernelIN5flash19enable_sm80_to_sm89INS1_16FlashAttnBwdSm80INS1_25CollectiveMainloopBwdSm80ILi2ELi2EN4cute5tupleIJNS5_1CILi128EEES8_NS7_ILi64EEEEEENS_10bfloat16_tEfNS_4arch4Sm80ELb0ELb1ELb1ELb1ELb0ELb0ELb0ELb0ELi2ELi4ELi4ELi4ELb0EEENS1_21CollectiveEpilogueBwdISA_SB_SD_Li256ELb1ELb0ELi2EEENS1_19SingleTileSchedulerILb1ELb0ELb0ELi128EEEEEEEEEvNT_6ParamsE$_ZN4cute3eso3ESOILb1ELb0EJNS_6LayoutINS_5tupleIJNS3_IJNS_1CILi1EEES5_EEEEEENS3_IJNS3_IJS5_NS4_ILi0EEEEEEEEEEENS_10ViewEngineINS_8smem_ptrIPN7cutlass9uint128_tEEEEEEEC2ERKSB_RKSI_:
[----:B------:R-:W-:Y:S02]  /*a870*/  IADD3 R6, R6, -c[0x0][0x20], RZ ;  /* 0x8000080006067a10 */ /* 0x000fe40007ffe0ff */
[----:B------:R-:W-:-:S03]  /*a880*/  MOV R9, 0x0 ;  /* 0x0000000000097802 */ /* 0x000fc60000000f00 */
[----:B------:R1:W-:Y:S01]  /*a890*/  STL.64 [R6], R2 ;  /* 0x0000000206007387 */ /* 0x0003e20000100a00 */
[----:B------:R-:W-:Y:S05]  /*a8a0*/  RET.REL.NODEC R8 `(_ZN7cutlass13device_kernelIN5flash19enable_sm80_to_sm89INS1_16FlashAttnBwdSm80INS1_25CollectiveMainloopBwdSm80ILi2ELi2EN4cute5tupleIJNS5_1CILi128EEES8_NS7_ILi64EEEEEENS_10bfloat16_tEfNS_4arch4Sm80ELb0ELb1ELb1ELb1ELb0ELb0ELb0ELb0ELi2ELi4ELi4ELi4ELb0EEENS1_21CollectiveEpilogueBwdISA_SB_SD_Li256ELb1ELb0ELi2EEENS1_19SingleTileSchedulerILb1ELb0ELb0ELi128EEEEEEEEEvNT_6ParamsE) ;  /* 0xffff575008007950 */ /* 0x000fea0003c3ffff */
        .type           $_ZN7cutlass13device_kernelIN5flash19enable_sm80_to_sm89INS1_16FlashAttnBwdSm80INS1_25CollectiveMainloopBwdSm80ILi2ELi2EN4cute5tupleIJNS5_1CILi128EEES8_NS7_ILi64EEEEEENS_10bfloat16_tEfNS_4arch4Sm80ELb0ELb1ELb1ELb1ELb0ELb0ELb0ELb0ELi2ELi4ELi4ELi4ELb0EEENS1_21CollectiveEpilogueBwdISA_SB_SD_Li256ELb1ELb0ELi2EEENS1_19SingleTileSchedulerILb1ELb0ELb0ELi128EEEEEEEEEvNT_6ParamsE$_ZN4cute3eso3ESOILb1ELb0EJNS_6LayoutINS_5tupleIJNS3_IJNS_1CILi1EEES5_EEENS4_ILi32EEEEEENS3_IJNS3_IJNS4_ILi0EEES9_EEENS4_ILi256EEEEEEEENS_10ViewEngineINS_8gmem_ptrIPfEEEEEEC2ERKSD_RKSI_,@function
        .size           $_ZN7cutlass13device_kernelIN5flash19enable_sm80_to_sm89INS1_16FlashAttnBwdSm80INS1_25CollectiveMainloopBwdSm80ILi2ELi2EN4cute5tupleIJNS5_1CILi128EEES8_NS7_ILi64EEEEEENS_10bfloat16_tEfNS_4arch4Sm80ELb0ELb1ELb1ELb1ELb0ELb0ELb0ELb0ELi2ELi4ELi4ELi4ELb0EEENS1_21CollectiveEpilogueBwdISA_SB_SD_Li256ELb1ELb0ELi2EEENS1_19SingleTileSchedulerILb1ELb0ELb0ELi128EEEEEEEEEvNT_6ParamsE$_ZN4cute3eso3ESOILb1ELb0EJNS_6LayoutINS_5tupleIJNS3_IJNS_1CILi1EEES5_EEENS4_ILi32EEEEEENS3_IJNS3_IJNS4_ILi0EEES9_EEENS4_ILi256EEEEEEEENS_10ViewEngineINS_8gmem_ptrIPfEEEEEEC2ERKSD_RKSI_,($_ZN7cutlass13device_kernelIN5flash19enable_sm80_to_sm89INS1_16FlashAttnBwdSm80INS1_25CollectiveMainloopBwdSm80ILi2ELi2EN4cute5tupleIJNS5_1CILi128EEES8_NS7_ILi64EEEEEENS_10bfloat16_tEfNS_4arch4Sm80ELb0ELb1ELb1ELb1ELb0ELb0ELb0ELb0ELi2ELi4ELi4ELi4ELb0EEENS1_21CollectiveEpilogueBwdISA_SB_SD_Li256ELb1ELb0ELi2EEENS1_19SingleTileSchedulerILb1ELb0ELb0ELi128EEEEEEEEEvNT_6ParamsE$_ZN4cute3eso3ESOILb1ELb0EJNS_6LayoutINS_5tupleIJNS3_IJNS_1CILi1EEES5_EEENS4_ILi32EEEEEENS3_IJNS3_IJNS4_ILi0EEES9_EEENS4_ILi256EEEEEEEEiEEC2ERKSD_RKi - $_ZN7cutlass13device_kernelIN5flash19enable_sm80_to_sm89INS1_16FlashAttnBwdSm80INS1_25CollectiveMainloopBwdSm80ILi2ELi2EN4cute5tupleIJNS5_1CILi128EEES8_NS7_ILi64EEEEEENS_10bfloat16_tEfNS_4arch4Sm80ELb0ELb1ELb1ELb1ELb0ELb0ELb0ELb0ELi2ELi4ELi4ELi4ELb0EEENS1_21CollectiveEpilogueBwdISA_SB_SD_Li256ELb1ELb0ELi2EEENS1_19SingleTileSchedulerILb1ELb0ELb0ELi128EEEEEEEEEvNT_6ParamsE$_ZN4cute3eso3ESOILb1ELb0EJNS_6LayoutINS_5tupleIJNS3_IJNS_1CILi1EEES5_EEENS4_ILi32EEEEEENS3_IJNS3_IJNS4_ILi0EEES9_EEENS4_ILi256EEEEEEEENS_10ViewEngineINS_8gmem_ptrIPfEEEEEEC2ERKSD_RKSI_)
$_ZN7cutlass13device_kernelIN5flash19enable_sm80_to_sm89INS1_16FlashAttnBwdSm80INS1_25CollectiveMainloopBwdSm80ILi2ELi2EN4cute5tupleIJNS5_1CILi128EEES8_NS7_ILi64EEEEEENS_10bfloat16_tEfNS_4arch4Sm80ELb0ELb1ELb1ELb1ELb0ELb0ELb0ELb0ELi2ELi4ELi4ELi4ELb0EEENS1_21CollectiveEpilogueBwdISA_SB_SD_Li256ELb1ELb0ELi2EEENS1_19SingleTileSchedulerILb1ELb0ELb0ELi128EEEEEEEEEvNT_6ParamsE$_ZN4cute3eso3ESOILb1ELb0EJNS_6LayoutINS_5tupleIJNS3_IJNS_1CILi1EEES5_EEENS4_ILi32EEEEEENS3_IJNS3_IJNS4_ILi0EEES9_EEENS4_ILi256EEEEEEEENS_10ViewEngineINS_8gmem_ptrIPfEEEEEEC2ERKSD_RKSI_:
[----:B------:R-:W-:Y:S02]  /*a8b0*/  IADD3 R63, R63, -c[0x0][0x20], RZ ;  /* 0x800008003f3f7a10 */ /* 0x000fe40007ffe0ff */
[----:B------:R-:W-:-:S03]  /*a8c0*/  MOV R5, 0x0 ;  /* 0x0000000000057802 */ /* 0x000fc60000000f00 */
[----:B------:R1:W-:Y:S01]  /*a8d0*/  STL.64 [R63], R2 ;  /* 0x000000023f007387 */ /* 0x0003e20000100a00 */
[----:B------:R-:W-:Y:S05]  /*a8e0*/  RET.REL.NODEC R4 `(_ZN7cutlass13device_kernelIN5flash19enable_sm80_to_sm89INS1_16FlashAttnBwdSm80INS1_25CollectiveMainloopBwdSm80ILi2ELi2EN4cute5tupleIJNS5_1CILi128EEES8_NS7_ILi64EEEEEENS_10bfloat16_tEfNS_4arch4Sm80ELb0ELb1ELb1ELb1ELb0ELb0ELb0ELb0ELi2ELi4ELi4ELi4ELb0EEENS1_21CollectiveEpilogueBwdISA_SB_SD_Li256ELb1ELb0ELi2EEENS1_19SingleTileSchedulerILb1ELb0ELb0ELi128EEEEEEEEEvNT_6ParamsE) ;  /* 0xffff571004007950 */ /* 0x000fea0003c3ffff */
        .type           $_ZN7cutlass13device_kernelIN5flash19enable_sm80_to_sm89INS1_16FlashAttnBwdSm80INS1_25CollectiveMainloopBwdSm80ILi2ELi2EN4cute5tupleIJNS5_1CILi128EEES8_NS7_ILi64EEEEEENS_10bfloat16_tEfNS_4arch4Sm80ELb0ELb1ELb1ELb1ELb0ELb0ELb0ELb0ELi2ELi4ELi4ELi4ELb0EEENS1_21CollectiveEpilogueBwdISA_SB_SD_Li256ELb1ELb0ELi2EEENS1_19SingleTileSchedulerILb1ELb0ELb0ELi128EEEEEEEEEvNT_6ParamsE$_ZN4cute3eso3ESOILb1ELb0EJNS_6LayoutINS_5tupleIJNS3_IJNS_1CILi1EEES5_EEENS4_ILi32EEEEEENS3_IJNS3_IJNS4_ILi0EEES9_EEENS4_ILi256EEEEEEEEiEEC2ERKSD_RKi,@function
        .size           $_ZN7cutlass13device_kernelIN5flash19enable_sm80_to_sm89INS1_16FlashAttnBwdSm80INS1_25CollectiveMainloopBwdSm80ILi2ELi2EN4cute5tupleIJNS5_1CILi128EEES8_NS7_ILi64EEEEEENS_10bfloat16_tEfNS_4arch4Sm80ELb0ELb1ELb1ELb1ELb0ELb0ELb0ELb0ELi2ELi4ELi4ELi4ELb0EEENS1_21CollectiveEpilogueBwdISA_SB_SD_Li256ELb1ELb0ELi2EEENS1_19SingleTileSchedulerILb1ELb0ELb0ELi128EEEEEEEEEvNT_6ParamsE$_ZN4cute3eso3ESOILb1ELb0EJNS_6LayoutINS_5tupleIJNS3_IJNS_1CILi1EEES5_EEENS4_ILi32EEEEEENS3_IJNS3_IJNS4_ILi0EEES9_EEENS4_ILi256EEEEEEEEiEEC2ERKSD_RKi,($_ZN7cutlass13device_kernelIN5flash19enable_sm80_to_sm89INS1_16FlashAttnBwdSm80INS1_25CollectiveMainloopBwdSm80ILi2ELi2EN4cute5tupleIJNS5_1CILi128EEES8_NS7_ILi64EEEEEENS_10bfloat16_tEfNS_4arch4Sm80ELb0ELb1ELb1ELb1ELb0ELb0ELb0ELb0ELi2ELi4ELi4ELi4ELb0EEENS1_21CollectiveEpilogueBwdISA_SB_SD_Li256ELb1ELb0ELi2EEENS1_19SingleTileSchedulerILb1ELb0ELb0ELi128EEEEEEEEEvNT_6ParamsE$_ZN4cute3eso3ESOILb1ELb0EJNS_6LayoutINS_5tupleIJNS3_IJNS_1CILi2EEES5_EEEEEENS3_IJNS3_IJNS4_ILi1EEES5_EEEEEEEENS_10ViewEngineIPKfEEEEC2ERKSB_RKSF_ - $_ZN7cutlass13device_kernelIN5flash19enable_sm80_to_sm89INS1_16FlashAttnBwdSm80INS1_25CollectiveMainloopBwdSm80ILi2ELi2EN4cute5tupleIJNS5_1CILi128EEES8_NS7_ILi64EEEEEENS_10bfloat16_tEfNS_4arch4Sm80ELb0ELb1ELb1ELb1ELb0ELb0ELb0ELb0ELi2ELi4ELi4ELi4ELb0EEENS1_21CollectiveEpilogueBwdISA_SB_SD_Li256ELb1ELb0ELi2EEENS1_19SingleTileSchedulerILb1ELb0ELb0ELi128EEEEEEEEEvNT_6ParamsE$_ZN4cute3eso3ESOILb1ELb0EJNS_6LayoutINS_5tupleIJNS3_IJNS_1CILi1EEES5_EEENS4_ILi32EEEEEENS3_IJNS3_IJNS4_ILi0EEES9_EEENS4_ILi256EEEEEEEEiEEC2ERKSD_RKi)
$_ZN7cutlass13device_kernelIN5flash19enable_sm80_to_sm89INS1_16FlashAttnBwdSm80INS1_25CollectiveMainloopBwdSm80ILi2ELi2EN4cute5tupleIJNS5_1CILi128EEES8_NS7_ILi64EEEEEENS_10bfloat16_tEfNS_4arch4Sm80ELb0ELb1ELb1ELb1ELb0ELb0ELb0ELb0ELi2ELi4ELi4ELi4ELb0EEENS1_21CollectiveEpilogueBwdISA_SB_SD_Li256ELb1ELb0ELi2EEENS1_19SingleTileSchedulerILb1ELb0ELb0ELi128EEEEEEEEEvNT_6ParamsE$_ZN4cute3eso3ESOILb1ELb0EJNS_6LayoutINS_5tupleIJNS3_IJNS_1CILi1EEES5_EEENS4_ILi32EEEEEENS3_IJNS3_IJNS4_ILi0EEES9_EEENS4_ILi256EEEEEEEEiEEC2ERKSD_RKi:
[----:B------:R-:W-:Y:S02]  /*a8f0*/  IADD3 R2, R63, -c[0x0][0x20], RZ ;  /* 0x800008003f027a10 */ /* 0x000fe40007ffe0ff */
[----:B------:R-:W-:-:S03]  /*a900*/  MOV R9, 0x0 ;  /* 0x0000000000097802 */ /* 0x000fc60000000f00 */
[----:B------:R1:W-:Y:S01]  /*a910*/  STL [R2], R3 ;  /* 0x0000000302007387 */ /* 0x0003e20000100800 */
[----:B------:R-:W-:Y:S05]  /*a920*/  RET.REL.NODEC R8 `(_ZN7cutlass13device_kernelIN5flash19enable_sm80_to_sm89INS1_16FlashAttnBwdSm80INS1_25CollectiveMainloopBwdSm80ILi2ELi2EN4cute5tupleIJNS5_1CILi128EEES8_NS7_ILi64EEEEEENS_10bfloat16_tEfNS_4arch4Sm80ELb0ELb1ELb1ELb1ELb0ELb0ELb0ELb0ELi2ELi4ELi4ELi4ELb0EEENS1_21CollectiveEpilogueBwdISA_SB_SD_Li256ELb1ELb0ELi2EEENS1_19SingleTileSchedulerILb1ELb0ELb0ELi128EEEEEEEEEvNT_6ParamsE) ;  /* 0xffff56d008007950 */ /* 0x000fea0003c3ffff */
        .type           $_ZN7cutlass13device_kernelIN5flash19enable_sm80_to_sm89INS1_16FlashAttnBwdSm80INS1_25CollectiveMainloopBwdSm80ILi2ELi2EN4cute5tupleIJNS5_1CILi128EEES8_NS7_ILi64EEEEEENS_10bfloat16_tEfNS_4arch4Sm80ELb0ELb1ELb1ELb1ELb0ELb0ELb0ELb0ELi2ELi4ELi4ELi4ELb0EEENS1_21CollectiveEpilogueBwdISA_SB_SD_Li256ELb1ELb0ELi2EEENS1_19SingleTileSchedulerILb1ELb0ELb0ELi128EEEEEEEEEvNT_6ParamsE$_ZN4cute3eso3ESOILb1ELb0EJNS_6LayoutINS_5tupleIJNS3_IJNS_1CILi2EEES5_EEEEEENS3_IJNS3_IJNS4_ILi1EEES5_EEEEEEEENS_10ViewEngineIPKfEEEEC2ERKSB_RKSF_,@function
        .size           $_ZN7cutlass13device_kernelIN5flash19enable_sm80_to_sm89INS1_16FlashAttnBwdSm80INS1_25CollectiveMainloopBwdSm80ILi2ELi2EN4cute5tupleIJNS5_1CILi128EEES8_NS7_ILi64EEEEEENS_10bfloat16_tEfNS_4arch4Sm80ELb0ELb1ELb1ELb1ELb0ELb0ELb0ELb0ELi2ELi4ELi4ELi4ELb0EEENS1_21CollectiveEpilogueBwdISA_SB_SD_Li256ELb1ELb0ELi2EEENS1_19SingleTileSchedulerILb1ELb0ELb0ELi128EEEEEEEEEvNT_6ParamsE$_ZN4cute3eso3ESOILb1ELb0EJNS_6LayoutINS_5tupleIJNS3_IJNS_1CILi2EEES5_EEEEEENS3_IJNS3_IJNS4_ILi1EEES5_EEEEEEEENS_10ViewEngineIPKfEEEEC2ERKSB_RKSF_,($_ZN7cutlass13device_kernelIN5flash19enable_sm80_to_sm89INS1_16FlashAttnBwdSm80INS1_25CollectiveMainloopBwdSm80ILi2ELi2EN4cute5tupleIJNS5_1CILi128EEES8_NS7_ILi64EEEEEENS_10bfloat16_tEfNS_4arch4Sm80ELb0ELb1ELb1ELb1ELb0ELb0ELb0ELb0ELi2ELi4ELi4ELi4ELb0EEENS1_21CollectiveEpilogueBwdISA_SB_SD_Li256ELb1ELb0ELi2EEENS1_19SingleTileSchedulerILb1ELb0ELb0ELi128EEEEEEEEEvNT_6ParamsE$_ZN4cute3eso3ESOILb1ELb0EJNS_6LayoutINS_5tupleIJNS3_IJNS_1CILi2EEES5_EEEEEENS3_IJNS3_IJNS4_ILi1EEES5_EEEEEEEENS_10ViewEngineIPN7cutlass10bfloat16_tEEEEEC2ERKSB_RKSG_ - $_ZN7cutlass13device_kernelIN5flash19enable_sm80_to_sm89INS1_16FlashAttnBwdSm80INS1_25CollectiveMainloopBwdSm80ILi2ELi2EN4cute5tupleIJNS5_1CILi128EEES8_NS7_ILi64EEEEEENS_10bfloat16_tEfNS_4arch4Sm80ELb0ELb1ELb1ELb1ELb0ELb0ELb0ELb0ELi2ELi4ELi4ELi4ELb0EEENS1_21CollectiveEpilogueBwdISA_SB_SD_Li256ELb1ELb0ELi2EEENS1_19SingleTileSchedulerILb1ELb0ELb0ELi128EEEEEEEEEvNT_6ParamsE$_ZN4cute3eso3ESOILb1ELb0EJNS_6LayoutINS_5tupleIJNS3_IJNS_1CILi2EEES5_EEEEEENS3_IJNS3_IJNS4_ILi1EEES5_EEEEEEEENS_10ViewEngineIPKfEEEEC2ERKSB_RKSF_)
$_ZN7cutlass13device_kernelIN5flash19enable_sm80_to_sm89INS1_16FlashAttnBwdSm80INS1_25CollectiveMainloopBwdSm80ILi2ELi2EN4cute5tupleIJNS5_1CILi128EEES8_NS7_ILi64EEEEEENS_10bfloat16_tEfNS_4arch4Sm80ELb0ELb1ELb1ELb1ELb0ELb0ELb0ELb0ELi2ELi4ELi4ELi4ELb0EEENS1_21CollectiveEpilogueBwdISA_SB_SD_Li256ELb1ELb0ELi2EEENS1_19SingleTileSchedulerILb1ELb0ELb0ELi128EEEEEEEEEvNT_6ParamsE$_ZN4cute3eso3ESOILb1ELb0EJNS_6LayoutINS_5tupleIJNS3_IJNS_1CILi2EEES5_EEEEEENS3_IJNS3_IJNS4_ILi1EEES5_EEEEEEEENS_10ViewEngineIPKfEEEEC2ERKSB_RKSF_:
[----:B------:R-:W-:Y:S01]  /*a930*/  IADD3 R2, R2, -c[0x0][0x20], RZ ;  /* 0x8000080002027a10 */ /* 0x000fe20007ffe0ff */
[----:B------:R-:W-:Y:S01]  /*a940*/  IMAD.MOV.U32 R7, RZ, RZ, R3 ;  /* 0x000000ffff077224 */ /* 0x000fe200078e0003 */
[----:B------:R-:W-:-:S04]  /*a950*/  MOV R5, 0x0 ;  /* 0x0000000000057802 */ /* 0x000fc80000000f00 */
[----:B------:R1:W-:Y:S01]  /*a960*/  STL.64 [R2], R6 ;  /* 0x0000000602007387 */ /* 0x0003e20000100a00 */
[----:B------:R-:W-:Y:S05]  /*a970*/  RET.REL.NODEC R4 `(_ZN7cutlass13device_kernelIN5flash19enable_sm80_to_sm89INS1_16FlashAttnBwdSm80INS1_25CollectiveMainloopBwdSm80ILi2ELi2EN4cute5tupleIJNS5_1CILi128EEES8_NS7_ILi64EEEEEENS_10bfloat16_tEfNS_4arch4Sm80ELb0ELb1ELb1ELb1ELb0ELb0ELb0ELb0ELi2ELi4ELi4ELi4ELb0EEENS1_21CollectiveEpilogueBwdISA_SB_SD_Li256ELb1ELb0ELi2EEENS1_19SingleTileSchedulerILb1ELb0ELb0ELi128EEEEEEEEEvNT_6ParamsE) ;  /* 0xffff568004007950 */ /* 0x000fea0003c3ffff */
        .type           $_ZN7cutlass13device_kernelIN5flash19enable_sm80_to_sm89INS1_16FlashAttnBwdSm80INS1_25CollectiveMainloopBwdSm80ILi2ELi2EN4cute5tupleIJNS5_1CILi128EEES8_NS7_ILi64EEEEEENS_10bfloat16_tEfNS_4arch4Sm80ELb0ELb1ELb1ELb1ELb0ELb0ELb0ELb0ELi2ELi4ELi4ELi4ELb0EEENS1_21CollectiveEpilogueBwdISA_SB_SD_Li256ELb1ELb0ELi2EEENS1_19SingleTileSchedulerILb1ELb0ELb0ELi128EEEEEEEEEvNT_6ParamsE$_ZN4cute3eso3ESOILb1ELb0EJNS_6LayoutINS_5tupleIJNS3_IJNS_1CILi2EEES5_EEEEEENS3_IJNS3_IJNS4_ILi1EEES5_EEEEEEEENS_10ViewEngineIPN7cutlass10bfloat16_tEEEEEC2ERKSB_RKSG_,@function
        .size           $_ZN7cutlass13device_kernelIN5flash19enable_sm80_to_sm89INS1_16FlashAttnBwdSm80INS1_25CollectiveMainloopBwdSm80ILi2ELi2EN4cute5tupleIJNS5_1CILi128EEES8_NS7_ILi64EEEEEENS_10bfloat16_tEfNS_4arch4Sm80ELb0ELb1ELb1ELb1ELb0ELb0ELb0ELb0ELi2ELi4ELi4ELi4ELb0EEENS1_21CollectiveEpilogueBwdISA_SB_SD_Li256ELb1ELb0ELi2EEENS1_19SingleTileSchedulerILb1ELb0ELb0ELi128EEEEEEEEEvNT_6ParamsE$_ZN4cute3eso3ESOILb1ELb0EJNS_6LayoutINS_5tupleIJNS3_IJNS_1CILi2EEES5_EEEEEENS3_IJNS3_IJNS4_ILi1EEES5_EEEEEEEENS_10ViewEngineIPN7cutlass10bfloat16_tEEEEEC2ERKSB_RKSG_,($_ZN7cutlass13device_kernelIN5flash19enable_sm80_to_sm89INS1_16FlashAttnBwdSm80INS1_25CollectiveMainloopBwdSm80ILi2ELi2EN4cute5tupleIJNS5_1CILi128EEES8_NS7_ILi64EEEEEENS_10bfloat16_tEfNS_4arch4Sm80ELb0ELb1ELb1ELb1ELb0ELb0ELb0ELb0ELi2ELi4ELi4ELi4ELb0EEENS1_21CollectiveEpilogueBwdISA_SB_SD_Li256ELb1ELb0ELi2EEENS1_19SingleTileSchedulerILb1ELb0ELb0ELi128EEEEEEEEEvNT_6ParamsE$_ZN4cute3eso3ESOILb1ELb0EJNS_6LayoutINS_5tupleIJNS3_IJNS_1CILi2EEES5_EEEEEENS3_IJNS3_IJNS4_ILi1EEES5_EEEEEEEENS_10ViewEngineIPfEEEEC2ERKSB_RKSE_ - $_ZN7cutlass13device_kernelIN5flash19enable_sm80_to_sm89INS1_16FlashAttnBwdSm80INS1_25CollectiveMainloopBwdSm80ILi2ELi2EN4cute5tupleIJNS5_1CILi128EEES8_NS7_ILi64EEEEEENS_10bfloat16_tEfNS_4arch4Sm80ELb0ELb1ELb1ELb1ELb0ELb0ELb0ELb0ELi2ELi4ELi4ELi4ELb0EEENS1_21CollectiveEpilogueBwdISA_SB_SD_Li256ELb1ELb0ELi2EEENS1_19SingleTileSchedulerILb1ELb0ELb0ELi128EEEEEEEEEvNT_6ParamsE$_ZN4cute3eso3ESOILb1ELb0EJNS_6LayoutINS_5tupleIJNS3_IJNS_1CILi2EEES5_EEEEEENS3_IJNS3_IJNS4_ILi1EEES5_EEEEEEEENS_10ViewEngineIPN7cutlass10bfloat16_tEEEEEC2ERKSB_RKSG_)
$_ZN7cutlass13device_kernelIN5flash19enable_sm80_to_sm89INS1_16FlashAttnBwdSm80INS1_25CollectiveMainloopBwdSm80ILi2ELi2EN4cute5tupleIJNS5_1CILi128EEES8_NS7_ILi64EEEEEENS_10bfloat16_tEfNS_4arch4Sm80ELb0ELb1ELb1ELb1ELb0ELb0ELb0ELb0ELi2ELi4ELi4ELi4ELb0EEENS1_21CollectiveEpilogueBwdISA_SB_SD_Li256ELb1ELb0ELi2EEENS1_19SingleTileSchedulerILb1ELb0ELb0ELi128EEEEEEEEEvNT_6ParamsE$_ZN4cute3eso3ESOILb1ELb0EJNS_6LayoutINS_5tupleIJNS3_IJNS_1CILi2EEES5_EEEEEENS3_IJNS3_IJNS4_ILi1EEES5_EEEEEEEENS_10ViewEngineIPN7cutlass10bfloat16_tEEEEEC2ERKSB_RKSG_:
[----:B------:R-:W-:Y:S01]  /*a980*/  IADD3 R2, R70, -c[0x0][0x20], RZ ;  /* 0x8000080046027a10 */ /* 0x000fe20007ffe0ff */
[----:B------:R-:W-:Y:S01]  /*a990*/  IMAD.MOV.U32 R7, RZ, RZ, R3 ;  /* 0x000000ffff077224 */ /* 0x000fe200078e0003 */
[----:B------:R-:W-:-:S04]  /*a9a0*/  MOV R5, 0x0 ;  /* 0x0000000000057802 */ /* 0x000fc80000000f00 */
[----:B------:R1:W-:Y:S01]  /*a9b0*/  STL.64 [R2], R6 ;  /* 0x0000000602007387 */ /* 0x0003e20000100a00 */
[----:B------:R-:W-:Y:S05]  /*a9c0*/  RET.REL.NODEC R4 `(_ZN7cutlass13device_kernelIN5flash19enable_sm80_to_sm89INS1_16FlashAttnBwdSm80INS1_25CollectiveMainloopBwdSm80ILi2ELi2EN4cute5tupleIJNS5_1CILi128EEES8_NS7_ILi64EEEEEENS_10bfloat16_tEfNS_4arch4Sm80ELb0ELb1ELb1ELb1ELb0ELb0ELb0ELb0ELi2ELi4ELi4ELi4ELb0EEENS1_21CollectiveEpilogueBwdISA_SB_SD_Li256ELb1ELb0ELi2EEENS1_19SingleTileSchedulerILb1ELb0ELb0ELi128EEEEEEEEEvNT_6ParamsE) ;  /* 0xffff563004007950 */ /* 0x000fea0003c3ffff */
        .type           $_ZN7cutlass13device_kernelIN5flash19enable_sm80_to_sm89INS1_16FlashAttnBwdSm80INS1_25CollectiveMainloopBwdSm80ILi2ELi2EN4cute5tupleIJNS5_1CILi128EEES8_NS7_ILi64EEEEEENS_10bfloat16_tEfNS_4arch4Sm80ELb0ELb1ELb1ELb1ELb0ELb0ELb0ELb0ELi2ELi4ELi4ELi4ELb0EEENS1_21CollectiveEpilogueBwdISA_SB_SD_Li256ELb1ELb0ELi2EEENS1_19SingleTileSchedulerILb1ELb0ELb0ELi128EEEEEEEEEvNT_6ParamsE$_ZN4cute3eso3ESOILb1ELb0EJNS_6LayoutINS_5tupleIJNS3_IJNS_1CILi2EEES5_EEEEEENS3_IJNS3_IJNS4_ILi1EEES5_EEEEEEEENS_10ViewEngineIPfEEEEC2ERKSB_RKSE_,@function
        .size           $_ZN7cutlass13device_kernelIN5flash19enable_sm80_to_sm89INS1_16FlashAttnBwdSm80INS1_25CollectiveMainloopBwdSm80ILi2ELi2EN4cute5tupleIJNS5_1CILi128EEES8_NS7_ILi64EEEEEENS_10bfloat16_tEfNS_4arch4Sm80ELb0ELb1ELb1ELb1ELb0ELb0ELb0ELb0ELi2ELi4ELi4ELi4ELb0EEENS1_21CollectiveEpilogueBwdISA_SB_SD_Li256ELb1ELb0ELi2EEENS1_19SingleTileSchedulerILb1ELb0ELb0ELi128EEEEEEEEEvNT_6ParamsE$_ZN4cute3eso3ESOILb1ELb0EJNS_6LayoutINS_5tupleIJNS3_IJNS_1CILi2EEES5_EEEEEENS3_IJNS3_IJNS4_ILi1EEES5_EEEEEEEENS_10ViewEngineIPfEEEEC2ERKSB_RKSE_,($_ZN7cutlass13device_kernelIN5flash19enable_sm80_to_sm89INS1_16FlashAttnBwdSm80INS1_25CollectiveMainloopBwdSm80ILi2ELi2EN4cute5tupleIJNS5_1CILi128EEES8_NS7_ILi64EEEEEENS_10bfloat16_tEfNS_4arch4Sm80ELb0ELb1ELb1ELb1ELb0ELb0ELb0ELb0ELi2ELi4ELi4ELi4ELb0EEENS1_21CollectiveEpilogueBwdISA_SB_SD_Li256ELb1ELb0ELi2EEENS1_19SingleTileSchedulerILb1ELb0ELb0ELi128EEEEEEEEEvNT_6ParamsE$_ZN4cute3eso3ESOILb1ELb0EJNS_6LayoutINS_5tupleIJNS3_IJNS_1CILi2EEES5_EEEEEENS3_IJNS3_IJNS4_ILi1EEES5_EEEEEEEEiEEC2ERKSB_RKi - $_ZN7cutlass13device_kernelIN5flash19enable_sm80_to_sm89INS1_16FlashAttnBwdSm80INS1_25CollectiveMainloopBwdSm80ILi2ELi2EN4cute5tupleIJNS5_1CILi128EEES8_NS7_ILi64EEEEEENS_10bfloat16_tEfNS_4arch4Sm80ELb0ELb1ELb1ELb1ELb0ELb0ELb0ELb0ELi2ELi4ELi4ELi4ELb0EEENS1_21CollectiveEpilogueBwdISA_SB_SD_Li256ELb1ELb0ELi2EEENS1_19SingleTileSchedulerILb1ELb0ELb0ELi128EEEEEEEEEvNT_6ParamsE$_ZN4cute3eso3ESOILb1ELb0EJNS_6LayoutINS_5tupleIJNS3_IJNS_1CILi2EEES5_EEEEEENS3_IJNS3_IJNS4_ILi1EEES5_EEEEEEEENS_10ViewEngineIPfEEEEC2ERKSB_RKSE_)
$_ZN7cutlass13device_kernelIN5flash19enable_sm80_to_sm89INS1_16FlashAttnBwdSm80INS1_25CollectiveMainloopBwdSm80ILi2ELi2EN4cute5tupleIJNS5_1CILi128EEES8_NS7_ILi64EEEEEENS_10bfloat16_tEfNS_4arch4Sm80ELb0ELb1ELb1ELb1ELb0ELb0ELb0ELb0ELi2ELi4ELi4ELi4ELb0EEENS1_21CollectiveEpilogueBwdISA_SB_SD_Li256ELb1ELb0ELi2EEENS1_19SingleTileSchedulerILb1ELb0ELb0ELi128EEEEEEEEEvNT_6ParamsE$_ZN4cute3eso3ESOILb1ELb0EJNS_6LayoutINS_5tupleIJNS3_IJNS_1CILi2EEES5_EEEEEENS3_IJNS3_IJNS4_ILi1EEES5_EEEEEEEENS_10ViewEngineIPfEEEEC2ERKSB_RKSE_:
[----:B------:R-:W-:Y:S01]  /*a9d0*/  IADD3 R2, R2, -c[0x0][0x20], RZ ;  /* 0x8000080002027a10 */ /* 0x000fe20007ffe0ff */
[----:B------:R-:W-:Y:S01]  /*a9e0*/  IMAD.MOV.U32 R9, RZ, RZ, R3 ;  /* 0x000000ffff097224 */ /* 0x000fe200078e0003 */
[----:B------:R-:W-:-:S04]  /*a9f0*/  MOV R5, 0x0 ;  /* 0x0000000000057802 */ /* 0x000fc80000000f00 */
[----:B------:R1:W-:Y:S01]  /*aa00*/  STL.64 [R2], R8 ;  /* 0x0000000802007387 */ /* 0x0003e20000100a00 */
[----:B------:R-:W-:Y:S05]  /*aa10*/  RET.REL.NODEC R4 `(_ZN7cutlass13device_kernelIN5flash19enable_sm80_to_sm89INS1_16FlashAttnBwdSm80INS1_25CollectiveMainloopBwdSm80ILi2ELi2EN4cute5tupleIJNS5_1CILi128EEES8_NS7_ILi64EEEEEENS_10bfloat16_tEfNS_4arch4Sm80ELb0ELb1ELb1ELb1ELb0ELb0ELb0ELb0ELi2ELi4ELi4ELi4ELb0EEENS1_21CollectiveEpilogueBwdISA_SB_SD_Li256ELb1ELb0ELi2EEENS1_19SingleTileSchedulerILb1ELb0ELb0ELi128EEEEEEEEEvNT_6ParamsE) ;  /* 0xffff55e004007950 */ /* 0x000fea0003c3ffff */
        .type           $_ZN7cutlass13device_kernelIN5flash19enable_sm80_to_sm89INS1_16FlashAttnBwdSm80INS1_25CollectiveMainloopBwdSm80ILi2ELi2EN4cute5tupleIJNS5_1CILi128EEES8_NS7_ILi64EEEEEENS_10bfloat16_tEfNS_4arch4Sm80ELb0ELb1ELb1ELb1ELb0ELb0ELb0ELb0ELi2ELi4ELi4ELi4ELb0EEENS1_21CollectiveEpilogueBwdISA_SB_SD_Li256ELb1ELb0ELi2EEENS1_19SingleTileSchedulerILb1ELb0ELb0ELi128EEEEEEEEEvNT_6ParamsE$_ZN4cute3eso3ESOILb1ELb0EJNS_6LayoutINS_5tupleIJNS3_IJNS_1CILi2EEES5_EEEEEENS3_IJNS3_IJNS4_ILi1EEES5_EEEEEEEEiEEC2ERKSB_RKi,@function
        .size           $_ZN7cutlass13device_kernelIN5flash19enable_sm80_to_sm89INS1_16FlashAttnBwdSm80INS1_25CollectiveMainloopBwdSm80ILi2ELi2EN4cute5tupleIJNS5_1CILi128EEES8_NS7_ILi64EEEEEENS_10bfloat16_tEfNS_4arch4Sm80ELb0ELb1ELb1ELb1ELb0ELb0ELb0ELb0ELi2ELi4ELi4ELi4ELb0EEENS1_21CollectiveEpilogueBwdISA_SB_SD_Li256ELb1ELb0ELi2EEENS1_19SingleTileSchedulerILb1ELb0ELb0ELi128EEEEEEEEEvNT_6ParamsE$_ZN4cute3eso3ESOILb1ELb0EJNS_6LayoutINS_5tupleIJNS3_IJNS_1CILi2EEES5_EEEEEENS3_IJNS3_IJNS4_ILi1EEES5_EEEEEEEEiEEC2ERKSB_RKi,($_ZN7cutlass13device_kernelIN5flash19enable_sm80_to_sm89INS1_16FlashAttnBwdSm80INS1_25CollectiveMainloopBwdSm80ILi2ELi2EN4cute5tupleIJNS5_1CILi128EEES8_NS7_ILi64EEEEEENS_10bfloat16_tEfNS_4arch4Sm80ELb0ELb1ELb1ELb1ELb0ELb0ELb0ELb0ELi2ELi4ELi4ELi4ELb0EEENS1_21CollectiveEpilogueBwdISA_SB_SD_Li256ELb1ELb0ELi2EEENS1_19SingleTileSchedulerILb1ELb0ELb0ELi128EEEEEEEEEvNT_6ParamsE$_ZN4cute3eso3ESOILb1ELb0EJNS_6LayoutINS_5tupleIJNS3_IJNS_1CILi2EEES5_EEEEEENS3_IJNS3_IJNS4_ILi8EEENS4_ILi64EEEEEEEEEEENS_10ViewEngineINS_8smem_ptrIPfEEEEEEC2ERKSC_RKSH_ - $_ZN7cutlass13device_kernelIN5flash19enable_sm80_to_sm89INS1_16FlashAttnBwdSm80INS1_25CollectiveMainloopBwdSm80ILi2ELi2EN4cute5tupleIJNS5_1CILi128EEES8_NS7_ILi64EEEEEENS_10bfloat16_tEfNS_4arch4Sm80ELb0ELb1ELb1ELb1ELb0ELb0ELb0ELb0ELi2ELi4ELi4ELi4ELb0EEENS1_21CollectiveEpilogueBwdISA_SB_SD_Li256ELb1ELb0ELi2EEENS1_19SingleTileSchedulerILb1ELb0ELb0ELi128EEEEEEEEEvNT_6ParamsE$_ZN4cute3eso3ESOILb1ELb0EJNS_6LayoutINS_5tupleIJNS3_IJNS_1CILi2EEES5_EEEEEENS3_IJNS3_IJNS4_ILi1EEES5_EEEEEEEEiEEC2ERKSB_RKi)
$_ZN7cutlass13device_kernelIN5flash19enable_sm80_to_sm89INS1_16FlashAttnBwdSm80INS1_25CollectiveMainloopBwdSm80ILi2ELi2EN4cute5tupleIJNS5_1CILi128EEES8_NS7_ILi64EEEEEENS_10bfloat16_tEfNS_4arch4Sm80ELb0ELb1ELb1ELb1ELb0ELb0ELb0ELb0ELi2ELi4ELi4ELi4ELb0EEENS1_21CollectiveEpilogueBwdISA_SB_SD_Li256ELb1ELb0ELi2EEENS1_19SingleTileSchedulerILb1ELb0ELb0ELi128EEEEEEEEEvNT_6ParamsE$_ZN4cute3eso3ESOILb1ELb0EJNS_6LayoutINS_5tupleIJNS3_IJNS_1CILi2EEES5_EEEEEENS3_IJNS3_IJNS4_ILi1EEES5_EEEEEEEEiEEC2ERKSB_RKi:
[----:B------:R-:W-:Y:S02]  /*aa20*/  IADD3 R2, R70, -c[0x0][0x20], RZ ;  /* 0x8000080046027a10 */ /* 0x000fe40007ffe0ff */
[----:B------:R-:W-:-:S03]  /*aa30*/  MOV R5, 0x0 ;  /* 0x0000000000057802 */ /* 0x000fc60000000f00 */
[----:B------:R1:W-:Y:S01]  /*aa40*/  STL [R2], R3 ;  /* 0x0000000302007387 */ /* 0x0003e20000100800 */
[----:B------:R-:W-:Y:S05]  /*aa50*/  RET.REL.NODEC R4 `(_ZN7cutlass13device_kernelIN5flash19enable_sm80_to_sm89INS1_16FlashAttnBwdSm80INS1_25CollectiveMainloopBwdSm80ILi2ELi2EN4cute5tupleIJNS5_1CILi128EEES8_NS7_ILi64EEEEEENS_10bfloat16_tEfNS_4arch4Sm80ELb0ELb1ELb1ELb1ELb0ELb0ELb0ELb0ELi2ELi4ELi4ELi4ELb0EEENS1_21CollectiveEpilogueBwdISA_SB_SD_Li256ELb1ELb0ELi2EEENS1_19SingleTileSchedulerILb1ELb0ELb0ELi128EEEEEEEEEvNT_6ParamsE) ;  /* 0xffff55a004007950 */ /* 0x000fea0003c3ffff */
        .type           $_ZN7cutlass13device_kernelIN5flash19enable_sm80_to_sm89INS1_16FlashAttnBwdSm80INS1_25CollectiveMainloopBwdSm80ILi2ELi2EN4cute5tupleIJNS5_1CILi128EEES8_NS7_ILi64EEEEEENS_10bfloat16_tEfNS_4arch4Sm80ELb0ELb1ELb1ELb1ELb0ELb0ELb0ELb0ELi2ELi4ELi4ELi4ELb0EEENS1_21CollectiveEpilogueBwdISA_SB_SD_Li256ELb1ELb0ELi2EEENS1_19SingleTileSchedulerILb1ELb0ELb0ELi128EEEEEEEEEvNT_6ParamsE$_ZN4cute3eso3ESOILb1ELb0EJNS_6LayoutINS_5tupleIJNS3_IJNS_1CILi2EEES5_EEEEEENS3_IJNS3_IJNS4_ILi8EEENS4_ILi64EEEEEEEEEEENS_10ViewEngineINS_8smem_ptrIPfEEEEEEC2ERKSC_RKSH_,@function
        .size           $_ZN7cutlass13device_kernelIN5flash19enable_sm80_to_sm89INS1_16FlashAttnBwdSm80INS1_25CollectiveMainloopBwdSm80ILi2ELi2EN4cute5tupleIJNS5_1CILi128EEES8_NS7_ILi64EEEEEENS_10bfloat16_tEfNS_4arch4Sm80ELb0ELb1ELb1ELb1ELb0ELb0ELb0ELb0ELi2ELi4ELi4ELi4ELb0EEENS1_21CollectiveEpilogueBwdISA_SB_SD_Li256ELb1ELb0ELi2EEENS1_19SingleTileSchedulerILb1ELb0ELb0ELi128EEEEEEEEEvNT_6ParamsE$_ZN4cute3eso3ESOILb1ELb0EJNS_6LayoutINS_5tupleIJNS3_IJNS_1CILi2EEES5_EEEEEENS3_IJNS3_IJNS4_ILi8EEENS4_ILi64EEEEEEEEEEENS_10ViewEngineINS_8smem_ptrIPfEEEEEEC2ERKSC_RKSH_,($_ZN7cutlass13device_kernelIN5flash19enable_sm80_to_sm89INS1_16FlashAttnBwdSm80INS1_25CollectiveMainloopBwdSm80ILi2ELi2EN4cute5tupleIJNS5_1CILi128EEES8_NS7_ILi64EEEEEENS_10bfloat16_tEfNS_4arch4Sm80ELb0ELb1ELb1ELb1ELb0ELb0ELb0ELb0ELi2ELi4ELi4ELi4ELb0EEENS1_21CollectiveEpilogueBwdISA_SB_SD_Li256ELb1ELb0ELi2EEENS1_19SingleTileSchedulerILb1ELb0ELb0ELi128EEEEEEEEEvNT_6ParamsE$_ZN4cute3eso3ESOILb1ELb0EJNS_6LayoutINS_5tupleIJNS3_IJNS_1CILi2EEES5_EEEEEENS3_IJNS3_IJNS4_ILi8EEENS4_ILi64EEEEEEEEEEEiEEC2ERKSC_RKi - $_ZN7cutlass13device_kernelIN5flash19enable_sm80_to_sm89INS1_16FlashAttnBwdSm80INS1_25CollectiveMainloopBwdSm80ILi2ELi2EN4cute5tupleIJNS5_1CILi128EEES8_NS7_ILi64EEEEEENS_10bfloat16_tEfNS_4arch4Sm80ELb0ELb1ELb1ELb1ELb0ELb0ELb0ELb0ELi2ELi4ELi4ELi4ELb0EEENS1_21CollectiveEpilogueBwdISA_SB_SD_Li256ELb1ELb0ELi2EEENS1_19SingleTileSchedulerILb1ELb0ELb0ELi128EEEEEEEEEvNT_6ParamsE$_ZN4cute3eso3ESOILb1ELb0EJNS_6LayoutINS_5tupleIJNS3_IJNS_1CILi2EEES5_EEEEEENS3_IJNS3_IJNS4_ILi8EEENS4_ILi64EEEEEEEEEEENS_10ViewEngineINS_8smem_ptrIPfEEEEEEC2ERKSC_RKSH_)
$_ZN7cutlass13device_kernelIN5flash19enable_sm80_to_sm89INS1_16FlashAttnBwdSm80INS1_25CollectiveMainloopBwdSm80ILi2ELi2EN4cute5tupleIJNS5_1CILi128EEES8_NS7_ILi64EEEEEENS_10bfloat16_tEfNS_4arch4Sm80ELb0ELb1ELb1ELb1ELb0ELb0ELb0ELb0ELi2ELi4ELi4ELi4ELb0EEENS1_21CollectiveEpilogueBwdISA_SB_SD_Li256ELb1ELb0ELi2EEENS1_19SingleTileSchedulerILb1ELb0ELb0ELi128EEEEEEEEEvNT_6ParamsE$_ZN4cute3eso3ESOILb1ELb0EJNS_6LayoutINS_5tupleIJNS3_IJNS_1CILi2EEES5_EEEEEENS3_IJNS3_IJNS4_ILi8EEENS4_ILi64EEEEEEEEEEENS_10ViewEngineINS_8smem_ptrIPfEEEEEEC2ERKSC_RKSH_:
[----:B------:R-:W-:Y:S02]  /*aa60*/  IADD3 R6, R25, -c[0x0][0x20], RZ ;  /* 0x8000080019067a10 */ /* 0x000fe40007ffe0ff */
[----:B------:R-:W-:-:S03]  /*aa70*/  MOV R9, 0x0 ;  /* 0x0000000000097802 */ /* 0x000fc60000000f00 */
[----:B------:R1:W-:Y:S01]  /*aa80*/  STL.64 [R6], R2 ;  /* 0x0000000206007387 */ /* 0x0003e20000100a00 */
[----:B------:R-:W-:Y:S05]  /*aa90*/  RET.REL.NODEC R8 `(_ZN7cutlass13device_kernelIN5flash19enable_sm80_to_sm89INS1_16FlashAttnBwdSm80INS1_25CollectiveMainloopBwdSm80ILi2ELi2EN4cute5tupleIJNS5_1CILi128EEES8_NS7_ILi64EEEEEENS_10bfloat16_tEfNS_4arch4Sm80ELb0ELb1ELb1ELb1ELb0ELb0ELb0ELb0ELi2ELi4ELi4ELi4ELb0EEENS1_21CollectiveEpilogueBwdISA_SB_SD_Li256ELb1ELb0ELi2EEENS1_19SingleTileSchedulerILb1ELb0ELb0ELi128EEEEEEEEEvNT_6ParamsE) ;  /* 0xffff556008007950 */ /* 0x000fea0003c3ffff */
        .type           $_ZN7cutlass13device_kernelIN5flash19enable_sm80_to_sm89INS1_16FlashAttnBwdSm80INS1_25CollectiveMainloopBwdSm80ILi2ELi2EN4cute5tupleIJNS5_1CILi128EEES8_NS7_ILi64EEEEEENS_10bfloat16_tEfNS_4arch4Sm80ELb0ELb1ELb1ELb1ELb0ELb0ELb0ELb0ELi2ELi4ELi4ELi4ELb0EEENS1_21CollectiveEpilogueBwdISA_SB_SD_Li256ELb1ELb0ELi2EEENS1_19SingleTileSchedulerILb1ELb0ELb0ELi128EEEEEEEEEvNT_6ParamsE$_ZN4cute3eso3ESOILb1ELb0EJNS_6LayoutINS_5tupleIJNS3_IJNS_1CILi2EEES5_EEEEEENS3_IJNS3_IJNS4_ILi8EEENS4_ILi64EEEEEEEEEEEiEEC2ERKSC_RKi,@function
        .size           $_ZN7cutlass13device_kernelIN5flash19enable_sm80_to_sm89INS1_16FlashAttnBwdSm80INS1_25CollectiveMainloopBwdSm80ILi2ELi2EN4cute5tupleIJNS5_1CILi128EEES8_NS7_ILi64EEEEEENS_10bfloat16_tEfNS_4arch4Sm80ELb0ELb1ELb1ELb1ELb0ELb0ELb0ELb0ELi2ELi4ELi4ELi4ELb0EEENS1_21CollectiveEpilogueBwdISA_SB_SD_Li256ELb1ELb0ELi2EEENS1_19SingleTileSchedulerILb1ELb0ELb0ELi128EEEEEEEEEvNT_6ParamsE$_ZN4cute3eso3ESOILb1ELb0EJNS_6LayoutINS_5tupleIJNS3_IJNS_1CILi2EEES5_EEEEEENS3_IJNS3_IJNS4_ILi8EEENS4_ILi64EEEEEEEEEEEiEEC2ERKSC_RKi,($_ZN7cutlass13device_kernelIN5flash19enable_sm80_to_sm89INS1_16FlashAttnBwdSm80INS1_25CollectiveMainloopBwdSm80ILi2ELi2EN4cute5tupleIJNS5_1CILi128EEES8_NS7_ILi64EEEEEENS_10bfloat16_tEfNS_4arch4Sm80ELb0ELb1ELb1ELb1ELb0ELb0ELb0ELb0ELi2ELi4ELi4ELi4ELb0EEENS1_21CollectiveEpilogueBwdISA_SB_SD_Li256ELb1ELb0ELi2EEENS1_19SingleTileSchedulerILb1ELb0ELb0ELi128EEEEEEEEEvNT_6ParamsE$_ZN4cute3eso3ESOILb1ELb0EJNS_6LayoutINS_5tupleIJNS3_IJNS_1CILi2EEES5_EEENS3_IJS5_NS4_ILi8EEEEEEEEENS3_IJNS3_IJNS_11ScaledBasisIS7_JLi0EEEENSA_INS4_ILi64EEEJLi0EEEEEEENS3_IJNSA_INS4_ILi1EEEJLi1EEEENSA_INS4_ILi16EEEJLi1EEEEEEEEEEEENS_10ViewEngineINS_23ArithmeticTupleIteratorINS_15ArithmeticTupleIJNS4_ILi0EEESP_EEEEEEEEEC2ERKSL_RKSS_ - $_ZN7cutlass13device_kernelIN5flash19enable_sm80_to_sm89INS1_16FlashAttnBwdSm80INS1_25CollectiveMainloopBwdSm80ILi2ELi2EN4cute5tupleIJNS5_1CILi128EEES8_NS7_ILi64EEEEEENS_10bfloat16_tEfNS_4arch4Sm80ELb0ELb1ELb1ELb1ELb0ELb0ELb0ELb0ELi2ELi4ELi4ELi4ELb0EEENS1_21CollectiveEpilogueBwdISA_SB_SD_Li256ELb1ELb0ELi2EEENS1_19SingleTileSchedulerILb1ELb0ELb0ELi128EEEEEEEEEvNT_6ParamsE$_ZN4cute3eso3ESOILb1ELb0EJNS_6LayoutINS_5tupleIJNS3_IJNS_1CILi2EEES5_EEEEEENS3_IJNS3_IJNS4_ILi8EEENS4_ILi64EEEEEEEEEEEiEEC2ERKSC_RKi)
$_ZN7cutlass13device_kernelIN5flash19enable_sm80_to_sm89INS1_16FlashAttnBwdSm80INS1_25CollectiveMainloopBwdSm80ILi2ELi2EN4cute5tupleIJNS5_1CILi128EEES8_NS7_ILi64EEEEEENS_10bfloat16_tEfNS_4arch4Sm80ELb0ELb1ELb1ELb1ELb0ELb0ELb0ELb0ELi2ELi4ELi4ELi4ELb0EEENS1_21CollectiveEpilogueBwdISA_SB_SD_Li256ELb1ELb0ELi2EEENS1_19SingleTileSchedulerILb1ELb0ELb0ELi128EEEEEEEEEvNT_6ParamsE$_ZN4cute3eso3ESOILb1ELb0EJNS_6LayoutINS_5tupleIJNS3_IJNS_1CILi2EEES5_EEEEEENS3_IJNS3_IJNS4_ILi8EEENS4_ILi64EEEEEEEEEEEiEEC2ERKSC_RKi:
[----:B------:R-:W-:Y:S01]  /*aaa0*/  IADD3 R2, R25, -c[0x0][0x20], RZ ;  /* 0x8000080019027a10 */ /* 0x000fe20007ffe0ff */
[----:B------:R-:W-:Y:S01]  /*aab0*/  IMAD.MOV.U32 R8, RZ, RZ, R6 ;  /* 0x000000ffff087224 */ /* 0x000fe200078e0006 */
[----:B------:R-:W-:-:S03]  /*aac0*/  MOV R9, 0x0 ;  /* 0x0000000000097802 */ /* 0x000fc60000000f00 */
[----:B------:R1:W-:Y:S01]  /*aad0*/  STL [R2], R3 ;  /* 0x0000000302007387 */ /* 0x0003e20000100800 */
[----:B------:R-:W-:Y:S05]  /*aae0*/  RET.REL.NODEC R8 `(_ZN7cutlass13device_kernelIN5flash19enable_sm80_to_sm89INS1_16FlashAttnBwdSm80INS1_25CollectiveMainloopBwdSm80ILi2ELi2EN4cute5tupleIJNS5_1CILi128EEES8_NS7_ILi64EEEEEENS_10bfloat16_tEfNS_4arch4Sm80ELb0ELb1ELb1ELb1ELb0ELb0ELb0ELb0ELi2ELi4ELi4ELi4ELb0EEENS1_21CollectiveEpilogueBwdISA_SB_SD_Li256ELb1ELb0ELi2EEENS1_19SingleTileSchedulerILb1ELb0ELb0ELi128EEEEEEEEEvNT_6ParamsE) ;  /* 0xffff551008007950 */ /* 0x000fea0003c3ffff */
        .type           $_ZN7cutlass13device_kernelIN5flash19enable_sm80_to_sm89INS1_16FlashAttnBwdSm80INS1_25CollectiveMainloopBwdSm80ILi2ELi2EN4cute5tupleIJNS5_1CILi128EEES8_NS7_ILi64EEEEEENS_10bfloat16_tEfNS_4arch4Sm80ELb0ELb1ELb1ELb1ELb0ELb0ELb0ELb0ELi2ELi4ELi4ELi4ELb0EEENS1_21CollectiveEpilogueBwdISA_SB_SD_Li256ELb1ELb0ELi2EEENS1_19SingleTileSchedulerILb1ELb0ELb0ELi128EEEEEEEEEvNT_6ParamsE$_ZN4cute3eso3ESOILb1ELb0EJNS_6LayoutINS_5tupleIJNS3_IJNS_1CILi2EEES5_EEENS3_IJS5_NS4_ILi8EEEEEEEEENS3_IJNS3_IJNS_11ScaledBasisIS7_JLi0EEEENSA_INS4_ILi64EEEJLi0EEEEEEENS3_IJNSA_INS4_ILi1EEEJLi1EEEENSA_INS4_ILi16EEEJLi1EEEEEEEEEEEENS_10ViewEngineINS_23ArithmeticTupleIteratorINS_15ArithmeticTupleIJNS4_ILi0EEESP_EEEEEEEEEC2ERKSL_RKSS_,@function
        .size           $_ZN7cutlass13device_kernelIN5flash19enable_sm80_to_sm89INS1_16FlashAttnBwdSm80INS1_25CollectiveMainloopBwdSm80ILi2ELi2EN4cute5tupleIJNS5_1CILi128EEES8_NS7_ILi64EEEEEENS_10bfloat16_tEfNS_4arch4Sm80ELb0ELb1ELb1ELb1ELb0ELb0ELb0ELb0ELi2ELi4ELi4ELi4ELb0EEENS1_21CollectiveEpilogueBwdISA_SB_SD_Li256ELb1ELb0ELi2EEENS1_19SingleTileSchedulerILb1ELb0ELb0ELi128EEEEEEEEEvNT_6ParamsE$_ZN4cute3eso3ESOILb1ELb0EJNS_6LayoutINS_5tupleIJNS3_IJNS_1CILi2EEES5_EEENS3_IJS5_NS4_ILi8EEEEEEEEENS3_IJNS3_IJNS_11ScaledBasisIS7_JLi0EEEENSA_INS4_ILi64EEEJLi0EEEEEEENS3_IJNSA_INS4_ILi1EEEJLi1EEEENSA_INS4_ILi16EEEJLi1EEEEEEEEEEEENS_10ViewEngineINS_23ArithmeticTupleIteratorINS_15ArithmeticTupleIJNS4_ILi0EEESP_EEEEEEEEEC2ERKSL_RKSS_,($_ZN7cutlass13device_kernelIN5flash19enable_sm80_to_sm89INS1_16FlashAttnBwdSm80INS1_25CollectiveMainloopBwdSm80ILi2ELi2EN4cute5tupleIJNS5_1CILi128EEES8_NS7_ILi64EEEEEENS_10bfloat16_tEfNS_4arch4Sm80ELb0ELb1ELb1ELb1ELb0ELb0ELb0ELb0ELi2ELi4ELi4ELi4ELb0EEENS1_21CollectiveEpilogueBwdISA_SB_SD_Li256ELb1ELb0ELi2EEENS1_19SingleTileSchedulerILb1ELb0ELb0ELi128EEEEEEEEEvNT_6ParamsE$_ZN4cute3eso3ESOILb1ELb0EJNS_6LayoutINS_5tupleIJNS3_IJNS_1CILi2EEES5_EEENS3_IJS5_NS4_ILi8EEEEEEEEENS3_IJNS3_IJNS_11ScaledBasisIS7_JLi0EEEENSA_INS4_ILi64EEEJLi0EEEEEEENS3_IJNSA_INS4_ILi1EEEJLi1EEEENSA_INS4_ILi16EEEJLi1EEEEEEEEEEEENS_10ViewEngineINS_23ArithmeticTupleIteratorINS_15ArithmeticTupleIJiiEEEEEEEEEC2ERKSL_RKSR_ - $_ZN7cutlass13device_kernelIN5flash19enable_sm80_to_sm89INS1_16FlashAttnBwdSm80INS1_25CollectiveMainloopBwdSm80ILi2ELi2EN4cute5tupleIJNS5_1CILi128EEES8_NS7_ILi64EEEEEENS_10bfloat16_tEfNS_4arch4Sm80ELb0ELb1ELb1ELb1ELb0ELb0ELb0ELb0ELi2ELi4ELi4ELi4ELb0EEENS1_21CollectiveEpilogueBwdISA_SB_SD_Li256ELb1ELb0ELi2EEENS1_19SingleTileSchedulerILb1ELb0ELb0ELi128EEEEEEEEEvNT_6ParamsE$_ZN4cute3eso3ESOILb1ELb0EJNS_6LayoutINS_5tupleIJNS3_IJNS_1CILi2EEES5_EEENS3_IJS5_NS4_ILi8EEEEEEEEENS3_IJNS3_IJNS_11ScaledBasisIS7_JLi0EEEENSA_INS4_ILi64EEEJLi0EEEEEEENS3_IJNSA_INS4_ILi1EEEJLi1EEEENSA_INS4_ILi16EEEJLi1EEEEEEEEEEEENS_10ViewEngineINS_23ArithmeticTupleIteratorINS_15ArithmeticTupleIJNS4_ILi0EEESP_EEEEEEEEEC2ERKSL_RKSS_)
$_ZN7cutlass13device_kernelIN5flash19enable_sm80_to_sm89INS1_16FlashAttnBwdSm80INS1_25CollectiveMainloopBwdSm80ILi2ELi2EN4cute5tupleIJNS5_1CILi128EEES8_NS7_ILi64EEEEEENS_10bfloat16_tEfNS_4arch4Sm80ELb0ELb1ELb1ELb1ELb0ELb0ELb0ELb0ELi2ELi4ELi4ELi4ELb0EEENS1_21CollectiveEpilogueBwdISA_SB_SD_Li256ELb1ELb0ELi2EEENS1_19SingleTileSchedulerILb1ELb0ELb0ELi128EEEEEEEEEvNT_6ParamsE$_ZN4cute3eso3ESOILb1ELb0EJNS_6LayoutINS_5tupleIJNS3_IJNS_1CILi2EEES5_EEENS3_IJS5_NS4_ILi8EEEEEEEEENS3_IJNS3_IJNS_11ScaledBasisIS7_JLi0EEEENSA_INS4_ILi64EEEJLi0EEEEEEENS3_IJNSA_INS4_ILi1EEEJLi1EEEENSA_INS4_ILi16EEEJLi1EEEEEEEEEEEENS_10ViewEngineINS_23ArithmeticTupleIteratorINS_15ArithmeticTupleIJNS4_ILi0EEESP_EEEEEEEEEC2ERKSL_RKSS_:
[----:B------:R-:W-:Y:S01]  /*aaf0*/  IADD3 R52, R52, -c[0x0][0x20], RZ ;  /* 0x8000080034347a10 */ /* 0x000fe20007ffe0ff */
[----:B------:R-:W-:Y:S01]  /*ab00*/  IMAD.MOV.U32 R6, RZ, RZ, R2 ;  /* 0x000000ffff067224 */ /* 0x000fe200078e0002 */
[----:B------:R-:W-:Y:S01]  /*ab10*/  PRMT R3, RZ, 0x7610, R3 ;  /* 0x00007610ff037816 */ /* 0x000fe20000000003 */
[----:B------:R-:W-:-:S04]  /*ab20*/  IMAD.MOV.U32 R7, RZ, RZ, 0x0 ;  /* 0x00000000ff077424 */ /* 0x000fc800078e00ff */
[----:B------:R1:W-:Y:S01]  /*ab30*/  STL.U8 [R52], R3 ;  /* 0x0000000334007387 */ /* 0x0003e20000100000 */
[----:B------:R-:W-:Y:S05]  /*ab40*/  RET.REL.NODEC R6 `(_ZN7cutlass13device_kernelIN5flash19enable_sm80_to_sm89INS1_16FlashAttnBwdSm80INS1_25CollectiveMainloopBwdSm80ILi2ELi2EN4cute5tupleIJNS5_1CILi128EEES8_NS7_ILi64EEEEEENS_10bfloat16_tEfNS_4arch4Sm80ELb0ELb1ELb1ELb1ELb0ELb0ELb0ELb0ELi2ELi4ELi4ELi4ELb0EEENS1_21CollectiveEpilogueBwdISA_SB_SD_Li256ELb1ELb0ELi2EEENS1_19SingleTileSchedulerILb1ELb0ELb0ELi128EEEEEEEEEvNT_6ParamsE) ;  /* 0xffff54b006007950 */ /* 0x000fea0003c3ffff */
        .type           $_ZN7cutlass13device_kernelIN5flash19enable_sm80_to_sm89INS1_16FlashAttnBwdSm80INS1_25CollectiveMainloopBwdSm80ILi2ELi2EN4cute5tupleIJNS5_1CILi128EEES8_NS7_ILi64EEEEEENS_10bfloat16_tEfNS_4arch4Sm80ELb0ELb1ELb1ELb1ELb0ELb0ELb0ELb0ELi2ELi4ELi4ELi4ELb0EEENS1_21CollectiveEpilogueBwdISA_SB_SD_Li256ELb1ELb0ELi2EEENS1_19SingleTileSchedulerILb1ELb0ELb0ELi128EEEEEEEEEvNT_6ParamsE$_ZN4cute3eso3ESOILb1ELb0EJNS_6LayoutINS_5tupleIJNS3_IJNS_1CILi2EEES5_EEENS3_IJS5_NS4_ILi8EEEEEEEEENS3_IJNS3_IJNS_11ScaledBasisIS7_JLi0EEEENSA_INS4_ILi64EEEJLi0EEEEEEENS3_IJNSA_INS4_ILi1EEEJLi1EEEENSA_INS4_ILi16EEEJLi1EEEEEEEEEEEENS_10ViewEngineINS_23ArithmeticTupleIteratorINS_15ArithmeticTupleIJiiEEEEEEEEEC2ERKSL_RKSR_,@function
        .size           $_ZN7cutlass13device_kernelIN5flash19enable_sm80_to_sm89INS1_16FlashAttnBwdSm80INS1_25CollectiveMainloopBwdSm80ILi2ELi2EN4cute5tupleIJNS5_1CILi128EEES8_NS7_ILi64EEEEEENS_10bfloat16_tEfNS_4arch4Sm80ELb0ELb1ELb1ELb1ELb0ELb0ELb0ELb0ELi2ELi4ELi4ELi4ELb0EEENS1_21CollectiveEpilogueBwdISA_SB_SD_Li256ELb1ELb0ELi2EEENS1_19SingleTileSchedulerILb1ELb0ELb0ELi128EEEEEEEEEvNT_6ParamsE$_ZN4cute3eso3ESOILb1ELb0EJNS_6LayoutINS_5tupleIJNS3_IJNS_1CILi2EEES5_EEENS3_IJS5_NS4_ILi8EEEEEEEEENS3_IJNS3_IJNS_11ScaledBasisIS7_JLi0EEEENSA_INS4_ILi64EEEJLi0EEEEEEENS3_IJNSA_INS4_ILi1EEEJLi1EEEENSA_INS4_ILi16EEEJLi1EEEEEEEEEEEENS_10ViewEngineINS_23ArithmeticTupleIteratorINS_15ArithmeticTupleIJiiEEEEEEEEEC2ERKSL_RKSR_,($_ZN7cutlass13device_kernelIN5flash19enable_sm80_to_sm89INS1_16FlashAttnBwdSm80INS1_25CollectiveMainloopBwdSm80ILi2ELi2EN4cute5tupleIJNS5_1CILi128EEES8_NS7_ILi64EEEEEENS_10bfloat16_tEfNS_4arch4Sm80ELb0ELb1ELb1ELb1ELb0ELb0ELb0ELb0ELi2ELi4ELi4ELi4ELb0EEENS1_21CollectiveEpilogueBwdISA_SB_SD_Li256ELb1ELb0ELi2EEENS1_19SingleTileSchedulerILb1ELb0ELb0ELi128EEEEEEEEEvNT_6ParamsE$_ZN4cute3eso3ESOILb1ELb0EJNS_6LayoutINS_5tupleIJNS3_IJNS_1CILi2EEES5_EEENS3_IJS5_NS4_ILi8EEEEEEEEENS3_IJNS3_IJS5_NS4_ILi4EEEEEENS3_IJNS4_ILi1EEES7_EEEEEEEENS_10ViewEngineIPfEEEEC2ERKSF_RKSI_ - $_ZN7cutlass13device_kernelIN5flash19enable_sm80_to_sm89INS1_16FlashAttnBwdSm80INS1_25CollectiveMainloopBwdSm80ILi2ELi2EN4cute5tupleIJNS5_1CILi128EEES8_NS7_ILi64EEEEEENS_10bfloat16_tEfNS_4arch4Sm80ELb0ELb1ELb1ELb1ELb0ELb0ELb0ELb0ELi2ELi4ELi4ELi4ELb0EEENS1_21CollectiveEpilogueBwdISA_SB_SD_Li256ELb1ELb0ELi2EEENS1_19SingleTileSchedulerILb1ELb0ELb0ELi128EEEEEEEEEvNT_6ParamsE$_ZN4cute3eso3ESOILb1ELb0EJNS_6LayoutINS_5tupleIJNS3_IJNS_1CILi2EEES5_EEENS3_IJS5_NS4_ILi8EEEEEEEEENS3_IJNS3_IJNS_11ScaledBasisIS7_JLi0EEEENSA_INS4_ILi64EEEJLi0EEEEEEENS3_IJNSA_INS4_ILi1EEEJLi1EEEENSA_INS4_ILi16EEEJLi1EEEEEEEEEEEENS_10ViewEngineINS_23ArithmeticTupleIteratorINS_15ArithmeticTupleIJiiEEEEEEEEEC2ERKSL_RKSR_)
$_ZN7cutlass13device_kernelIN5flash19enable_sm80_to_sm89INS1_16FlashAttnBwdSm80INS1_25CollectiveMainloopBwdSm80ILi2ELi2EN4cute5tupleIJNS5_1CILi128EEES8_NS7_ILi64EEEEEENS_10bfloat16_tEfNS_4arch4Sm80ELb0ELb1ELb1ELb1ELb0ELb0ELb0ELb0ELi2ELi4ELi4ELi4ELb0EEENS1_21CollectiveEpilogueBwdISA_SB_SD_Li256ELb1ELb0ELi2EEENS1_19SingleTileSchedulerILb1ELb0ELb0ELi128EEEEEEEEEvNT_6ParamsE$_ZN4cute3eso3ESOILb1ELb0EJNS_6LayoutINS_5tupleIJNS3_IJNS_1CILi2EEES5_EEENS3_IJS5_NS4_ILi8EEEEEEEEENS3_IJNS3_IJNS_11ScaledBasisIS7_JLi0EEEENSA_INS4_ILi64EEEJLi0EEEEEEENS3_IJNSA_INS4_ILi1EEEJLi1EEEENSA_INS4_ILi16EEEJLi1EEEEEEEEEEEENS_10ViewEngineINS_23ArithmeticTupleIteratorINS_15ArithmeticTupleIJiiEEEEEEEEEC2ERKSL_RKSR_:
[----:B------:R-:W-:Y:S02]  /*ab50*/  IADD3 R4, R13, -c[0x0][0x20], RZ ;  /* 0x800008000d047a10 */ /* 0x000fe40007ffe0ff */
[----:B------:R-:W-:-:S03]  /*ab60*/  MOV R7, 0x0 ;  /* 0x0000000000077802 */ /* 0x000fc60000000f00 */
[----:B------:R1:W-:Y:S04]  /*ab70*/  STL [R4], R2 ;  /* 0x0000000204007387 */ /* 0x0003e80000100800 */
[----:B------:R1:W-:Y:S01]  /*ab80*/  STL [R4+0x4], R3 ;  /* 0x0000040304007387 */ /* 0x0003e20000100800 */
[----:B------:R-:W-:Y:S05]  /*ab90*/  RET.REL.NODEC R6 `(_ZN7cutlass13device_kernelIN5flash19enable_sm80_to_sm89INS1_16FlashAttnBwdSm80INS1_25CollectiveMainloopBwdSm80ILi2ELi2EN4cute5tupleIJNS5_1CILi128EEES8_NS7_ILi64EEEEEENS_10bfloat16_tEfNS_4arch4Sm80ELb0ELb1ELb1ELb1ELb0ELb0ELb0ELb0ELi2ELi4ELi4ELi4ELb0EEENS1_21CollectiveEpilogueBwdISA_SB_SD_Li256ELb1ELb0ELi2EEENS1_19SingleTileSchedulerILb1ELb0ELb0ELi128EEEEEEEEEvNT_6ParamsE) ;  /* 0xffff546006007950 */ /* 0x000fea0003c3ffff */
        .type           $_ZN7cutlass13device_kernelIN5flash19enable_sm80_to_sm89INS1_16FlashAttnBwdSm80INS1_25CollectiveMainloopBwdSm80ILi2ELi2EN4cute5tupleIJNS5_1CILi128EEES8_NS7_ILi64EEEEEENS_10bfloat16_tEfNS_4arch4Sm80ELb0ELb1ELb1ELb1ELb0ELb0ELb0ELb0ELi2ELi4ELi4ELi4ELb0EEENS1_21CollectiveEpilogueBwdISA_SB_SD_Li256ELb1ELb0ELi2EEENS1_19SingleTileSchedulerILb1ELb0ELb0ELi128EEEEEEEEEvNT_6ParamsE$_ZN4cute3eso3ESOILb1ELb0EJNS_6LayoutINS_5tupleIJNS3_IJNS_1CILi2EEES5_EEENS3_IJS5_NS4_ILi8EEEEEEEEENS3_IJNS3_IJS5_NS4_ILi4EEEEEENS3_IJNS4_ILi1EEES7_EEEEEEEENS_10ViewEngineIPfEEEEC2ERKSF_RKSI_,@function
        .size           $_ZN7cutlass13device_kernelIN5flash19enable_sm80_to_sm89INS1_16FlashAttnBwdSm80INS1_25CollectiveMainloopBwdSm80ILi2ELi2EN4cute5tupleIJNS5_1CILi128EEES8_NS7_ILi64EEEEEENS_10bfloat16_tEfNS_4arch4Sm80ELb0ELb1ELb1ELb1ELb0ELb0ELb0ELb0ELi2ELi4ELi4ELi4ELb0EEENS1_21CollectiveEpilogueBwdISA_SB_SD_Li256ELb1ELb0ELi2EEENS1_19SingleTileSchedulerILb1ELb0ELb0ELi128EEEEEEEEEvNT_6ParamsE$_ZN4cute3eso3ESOILb1ELb0EJNS_6LayoutINS_5tupleIJNS3_IJNS_1CILi2EEES5_EEENS3_IJS5_NS4_ILi8EEEEEEEEENS3_IJNS3_IJS5_NS4_ILi4EEEEEENS3_IJNS4_ILi1EEES7_EEEEEEEENS_10ViewEngineIPfEEEEC2ERKSF_RKSI_,($_ZN7cutlass13device_kernelIN5flash19enable_sm80_to_sm89INS1_16FlashAttnBwdSm80INS1_25CollectiveMainloopBwdSm80ILi2ELi2EN4cute5tupleIJNS5_1CILi128EEES8_NS7_ILi64EEEEEENS_10bfloat16_tEfNS_4arch4Sm80ELb0ELb1ELb1ELb1ELb0ELb0ELb0ELb0ELi2ELi4ELi4ELi4ELb0EEENS1_21CollectiveEpilogueBwdISA_SB_SD_Li256ELb1ELb0ELi2EEENS1_19SingleTileSchedulerILb1ELb0ELb0ELi128EEEEEEEEEvNT_6ParamsE$_ZN4cute3eso3ESOILb1ELb0EJNS_6LayoutINS_5tupleIJNS3_IJNS_1CILi2EEES5_EEENS4_ILi8EEEEEENS3_IJNS3_IJNS4_ILi1EEES5_EEENS4_ILi4EEEEEEEENS_10ViewEngineIPN7cutlass10bfloat16_tEEEEEC2ERKSD_RKSI_ - $_ZN7cutlass13device_kernelIN5flash19enable_sm80_to_sm89INS1_16FlashAttnBwdSm80INS1_25CollectiveMainloopBwdSm80ILi2ELi2EN4cute5tupleIJNS5_1CILi128EEES8_NS7_ILi64EEEEEENS_10bfloat16_tEfNS_4arch4Sm80ELb0ELb1ELb1ELb1ELb0ELb0ELb0ELb0ELi2ELi4ELi4ELi4ELb0EEENS1_21CollectiveEpilogueBwdISA_SB_SD_Li256ELb1ELb0ELi2EEENS1_19SingleTileSchedulerILb1ELb0ELb0ELi128EEEEEEEEEvNT_6ParamsE$_ZN4cute3eso3ESOILb1ELb0EJNS_6LayoutINS_5tupleIJNS3_IJNS_1CILi2EEES5_EEENS3_IJS5_NS4_ILi8EEEEEEEEENS3_IJNS3_IJS5_NS4_ILi4EEEEEENS3_IJNS4_ILi1EEES7_EEEEEEEENS_10ViewEngineIPfEEEEC2ERKSF_RKSI_)
$_ZN7cutlass13device_kernelIN5flash19enable_sm80_to_sm89INS1_16FlashAttnBwdSm80INS1_25CollectiveMainloopBwdSm80ILi2ELi2EN4cute5tupleIJNS5_1CILi128EEES8_NS7_ILi64EEEEEENS_10bfloat16_tEfNS_4arch4Sm80ELb0ELb1ELb1ELb1ELb0ELb0ELb0ELb0ELi2ELi4ELi4ELi4ELb0EEENS1_21CollectiveEpilogueBwdISA_SB_SD_Li256ELb1ELb0ELi2EEENS1_19SingleTileSchedulerILb1ELb0ELb0ELi128EEEEEEEEEvNT_6ParamsE$_ZN4cute3eso3ESOILb1ELb0EJNS_6LayoutINS_5tupleIJNS3_IJNS_1CILi2EEES5_EEENS3_IJS5_NS4_ILi8EEEEEEEEENS3_IJNS3_IJS5_NS4_ILi4EEEEEENS3_IJNS4_ILi1EEES7_EEEEEEEENS_10ViewEngineIPfEEEEC2ERKSF_RKSI_:
[----:B------:R-:W-:Y:S02]  /*aba0*/  IADD3 R4, R13, -c[0x0][0x20], RZ ;  /* 0x800008000d047a10 */ /* 0x000fe40007ffe0ff */
[----:B------:R-:W-:-:S03]  /*abb0*/  MOV R11, 0x0 ;  /* 0x00000000000b7802 */ /* 0x000fc60000000f00 */
[----:B------:R1:W-:Y:S01]  /*abc0*/  STL.64 [R4], R54 ;  /* 0x0000003604007387 */ /* 0x0003e20000100a00 */
[----:B------:R-:W-:Y:S05]  /*abd0*/  RET.REL.NODEC R10 `(_ZN7cutlass13device_kernelIN5flash19enable_sm80_to_sm89INS1_16FlashAttnBwdSm80INS1_25CollectiveMainloopBwdSm80ILi2ELi2EN4cute5tupleIJNS5_1CILi128EEES8_NS7_ILi64EEEEEENS_10bfloat16_tEfNS_4arch4Sm80ELb0ELb1ELb1ELb1ELb0ELb0ELb0ELb0ELi2ELi4ELi4ELi4ELb0EEENS1_21CollectiveEpilogueBwdISA_SB_SD_Li256ELb1ELb0ELi2EEENS1_19SingleTileSchedulerILb1ELb0ELb0ELi128EEEEEEEEEvNT_6ParamsE) ;  /* 0xffff54200a007950 */ /* 0x000fea0003c3ffff */
        .type           $_ZN7cutlass13device_kernelIN5flash19enable_sm80_to_sm89INS1_16FlashAttnBwdSm80INS1_25CollectiveMainloopBwdSm80ILi2ELi2EN4cute5tupleIJNS5_1CILi128EEES8_NS7_ILi64EEEEEENS_10bfloat16_tEfNS_4arch4Sm80ELb0ELb1ELb1ELb1ELb0ELb0ELb0ELb0ELi2ELi4ELi4ELi4ELb0EEENS1_21CollectiveEpilogueBwdISA_SB_SD_Li256ELb1ELb0ELi2EEENS1_19SingleTileSchedulerILb1ELb0ELb0ELi128EEEEEEEEEvNT_6ParamsE$_ZN4cute3eso3ESOILb1ELb0EJNS_6LayoutINS_5tupleIJNS3_IJNS_1CILi2EEES5_EEENS4_ILi8EEEEEENS3_IJNS3_IJNS4_ILi1EEES5_EEENS4_ILi4EEEEEEEENS_10ViewEngineIPN7cutlass10bfloat16_tEEEEEC2ERKSD_RKSI_,@function
        .size           $_ZN7cutlass13device_kernelIN5flash19enable_sm80_to_sm89INS1_16FlashAttnBwdSm80INS1_25CollectiveMainloopBwdSm80ILi2ELi2EN4cute5tupleIJNS5_1CILi128EEES8_NS7_ILi64EEEEEENS_10bfloat16_tEfNS_4arch4Sm80ELb0ELb1ELb1ELb1ELb0ELb0ELb0ELb0ELi2ELi4ELi4ELi4ELb0EEENS1_21CollectiveEpilogueBwdISA_SB_SD_Li256ELb1ELb0ELi2EEENS1_19SingleTileSchedulerILb1ELb0ELb0ELi128EEEEEEEEEvNT_6ParamsE$_ZN4cute3eso3ESOILb1ELb0EJNS_6LayoutINS_5tupleIJNS3_IJNS_1CILi2EEES5_EEENS4_ILi8EEEEEENS3_IJNS3_IJNS4_ILi1EEES5_EEENS4_ILi4EEEEEEEENS_10ViewEngineIPN7cutlass10bfloat16_tEEEEEC2ERKSD_RKSI_,($_ZN7cutlass13device_kernelIN5flash19enable_sm80_to_sm89INS1_16FlashAttnBwdSm80INS1_25CollectiveMainloopBwdSm80ILi2ELi2EN4cute5tupleIJNS5_1CILi128EEES8_NS7_ILi64EEEEEENS_10bfloat16_tEfNS_4arch4Sm80ELb0ELb1ELb1ELb1ELb0ELb0ELb0ELb0ELi2ELi4ELi4ELi4ELb0EEENS1_21CollectiveEpilogueBwdISA_SB_SD_Li256ELb1ELb0ELi2EEENS1_19SingleTileSchedulerILb1ELb0ELb0ELi128EEEEEEEEEvNT_6ParamsE$_ZN4cute3eso3ESOILb1ELb0EJNS_6LayoutINS_5tupleIJNS3_IJNS_1CILi2EEES5_EEENS4_ILi8EEEEEENS3_IJNS3_IJNS4_ILi1EEES5_EEENS4_ILi4EEEEEEEEiEEC2ERKSD_RKi - $_ZN7cutlass13device_kernelIN5flash19enable_sm80_to_sm89INS1_16FlashAttnBwdSm80INS1_25CollectiveMainloopBwdSm80ILi2ELi2EN4cute5tupleIJNS5_1CILi128EEES8_NS7_ILi64EEEEEENS_10bfloat16_tEfNS_4arch4Sm80ELb0ELb1ELb1ELb1ELb0ELb0ELb0ELb0ELi2ELi4ELi4ELi4ELb0EEENS1_21CollectiveEpilogueBwdISA_SB_SD_Li256ELb1ELb0ELi2EEENS1_19SingleTileSchedulerILb1ELb0ELb0ELi128EEEEEEEEEvNT_6ParamsE$_ZN4cute3eso3ESOILb1ELb0EJNS_6LayoutINS_5tupleIJNS3_IJNS_1CILi2EEES5_EEENS4_ILi8EEEEEENS3_IJNS3_IJNS4_ILi1EEES5_EEENS4_ILi4EEEEEEEENS_10ViewEngineIPN7cutlass10bfloat16_tEEEEEC2ERKSD_RKSI_)
$_ZN7cutlass13device_kernelIN5flash19enable_sm80_to_sm89INS1_16FlashAttnBwdSm80INS1_25CollectiveMainloopBwdSm80ILi2ELi2EN4cute5tupleIJNS5_1CILi128EEES8_NS7_ILi64EEEEEENS_10bfloat16_tEfNS_4arch4Sm80ELb0ELb1ELb1ELb1ELb0ELb0ELb0ELb0ELi2ELi4ELi4ELi4ELb0EEENS1_21CollectiveEpilogueBwdISA_SB_SD_Li256ELb1ELb0ELi2EEENS1_19SingleTileSchedulerILb1ELb0ELb0ELi128EEEEEEEEEvNT_6ParamsE$_ZN4cute3eso3ESOILb1ELb0EJNS_6LayoutINS_5tupleIJNS3_IJNS_1CILi2EEES5_EEENS4_ILi8EEEEEENS3_IJNS3_IJNS4_ILi1EEES5_EEENS4_ILi4EEEEEEEENS_10ViewEngineIPN7cutlass10bfloat16_tEEEEEC2ERKSD_RKSI_:
[----:B------:R-:W-:Y:S01]  /*abe0*/  IADD3 R2, R25, -c[0x0][0x20], RZ ;  /* 0x8000080019027a10 */ /* 0x000fe20007ffe0ff */
[----:B------:R-:W-:Y:S01]  /*abf0*/  IMAD.MOV.U32 R7, RZ, RZ, R3 ;  /* 0x000000ffff077224 */ /* 0x000fe200078e0003 */
[----:B------:R-:W-:-:S04]  /*ac00*/  MOV R5, 0x0 ;  /* 0x0000000000057802 */ /* 0x000fc80000000f00 */
[----:B------:R1:W-:Y:S01]  /*ac10*/  STL.64 [R2], R6 ;  /* 0x0000000602007387 */ /* 0x0003e20000100a00 */
[----:B------:R-:W-:Y:S05]  /*ac20*/  RET.REL.NODEC R4 `(_ZN7cutlass13device_kernelIN5flash19enable_sm80_to_sm89INS1_16FlashAttnBwdSm80INS1_25CollectiveMainloopBwdSm80ILi2ELi2EN4cute5tupleIJNS5_1CILi128EEES8_NS7_ILi64EEEEEENS_10bfloat16_tEfNS_4arch4Sm80ELb0ELb1ELb1ELb1ELb0ELb0ELb0ELb0ELi2ELi4ELi4ELi4ELb0EEENS1_21CollectiveEpilogueBwdISA_SB_SD_Li256ELb1ELb0ELi2EEENS1_19SingleTileSchedulerILb1ELb0ELb0ELi128EEEEEEEEEvNT_6ParamsE) ;  /* 0xffff53d004007950 */ /* 0x000fea0003c3ffff */
        .type           $_ZN7cutlass13device_kernelIN5flash19enable_sm80_to_sm89INS1_16FlashAttnBwdSm80INS1_25CollectiveMainloopBwdSm80ILi2ELi2EN4cute5tupleIJNS5_1CILi128EEES8_NS7_ILi64EEEEEENS_10bfloat16_tEfNS_4arch4Sm80ELb0ELb1ELb1ELb1ELb0ELb0ELb0ELb0ELi2ELi4ELi4ELi4ELb0EEENS1_21CollectiveEpilogueBwdISA_SB_SD_Li256ELb1ELb0ELi2EEENS1_19SingleTileSchedulerILb1ELb0ELb0ELi128EEEEEEEEEvNT_6ParamsE$_ZN4cute3eso3ESOILb1ELb0EJNS_6LayoutINS_5tupleIJNS3_IJNS_1CILi2EEES5_EEENS4_ILi8EEEEEENS3_IJNS3_IJNS4_ILi1EEES5_EEENS4_ILi4EEEEEEEEiEEC2ERKSD_RKi,@function
        .size           $_ZN7cutlass13device_kernelIN5flash19enable_sm80_to_sm89INS1_16FlashAttnBwdSm80INS1_25CollectiveMainloopBwdSm80ILi2ELi2EN4cute5tupleIJNS5_1CILi128EEES8_NS7_ILi64EEEEEENS_10bfloat16_tEfNS_4arch4Sm80ELb0ELb1ELb1ELb1ELb0ELb0ELb0ELb0ELi2ELi4ELi4ELi4ELb0EEENS1_21CollectiveEpilogueBwdISA_SB_SD_Li256ELb1ELb0ELi2EEENS1_19SingleTileSchedulerILb1ELb0ELb0ELi128EEEEEEEEEvNT_6ParamsE$_ZN4cute3eso3ESOILb1ELb0EJNS_6LayoutINS_5tupleIJNS3_IJNS_1CILi2EEES5_EEENS4_ILi8EEEEEENS3_IJNS3_IJNS4_ILi1EEES5_EEENS4_ILi4EEEEEEEEiEEC2ERKSD_RKi,($_ZN7cutlass13device_kernelIN5flash19enable_sm80_to_sm89INS1_16FlashAttnBwdSm80INS1_25CollectiveMainloopBwdSm80ILi2ELi2EN4cute5tupleIJNS5_1CILi128EEES8_NS7_ILi64EEEEEENS_10bfloat16_tEfNS_4arch4Sm80ELb0ELb1ELb1ELb1ELb0ELb0ELb0ELb0ELi2ELi4ELi4ELi4ELb0EEENS1_21CollectiveEpilogueBwdISA_SB_SD_Li256ELb1ELb0ELi2EEENS1_19SingleTileSchedulerILb1ELb0ELb0ELi128EEEEEEEEEvNT_6ParamsE$_ZN4cute3eso3ESOILb1ELb0EJNS_6LayoutINS_5tupleIJNS3_IJNS_1CILi2EEES5_EEES5_NS4_ILi8EEEEEENS3_IJNS3_IJNS_11ScaledBasisINS4_ILi1EEEJLi1EEEENS9_IS7_JLi0EEEEEEENS9_INS4_ILi64EEEJLi0EEEENS9_INS4_ILi16EEEJLi1EEEEEEEEENS_10ViewEngineINS_23ArithmeticTupleIteratorINS_15ArithmeticTupleIJiiEEEEEEEEEC2ERKSJ_RKSP_ - $_ZN7cutlass13device_kernelIN5flash19enable_sm80_to_sm89INS1_16FlashAttnBwdSm80INS1_25CollectiveMainloopBwdSm80ILi2ELi2EN4cute5tupleIJNS5_1CILi128EEES8_NS7_ILi64EEEEEENS_10bfloat16_tEfNS_4arch4Sm80ELb0ELb1ELb1ELb1ELb0ELb0ELb0ELb0ELi2ELi4ELi4ELi4ELb0EEENS1_21CollectiveEpilogueBwdISA_SB_SD_Li256ELb1ELb0ELi2EEENS1_19SingleTileSchedulerILb1ELb0ELb0ELi128EEEEEEEEEvNT_6ParamsE$_ZN4cute3eso3ESOILb1ELb0EJNS_6LayoutINS_5tupleIJNS3_IJNS_1CILi2EEES5_EEENS4_ILi8EEEEEENS3_IJNS3_IJNS4_ILi1EEES5_EEENS4_ILi4EEEEEEEEiEEC2ERKSD_RKi)
$_ZN7cutlass13device_kernelIN5flash19enable_sm80_to_sm89INS1_16FlashAttnBwdSm80INS1_25CollectiveMainloopBwdSm80ILi2ELi2EN4cute5tupleIJNS5_1CILi128EEES8_NS7_ILi64EEEEEENS_10bfloat16_tEfNS_4arch4Sm80ELb0ELb1ELb1ELb1ELb0ELb0ELb0ELb0ELi2ELi4ELi4ELi4ELb0EEENS1_21CollectiveEpilogueBwdISA_SB_SD_Li256ELb1ELb0ELi2EEENS1_19SingleTileSchedulerILb1ELb0ELb0ELi128EEEEEEEEEvNT_6ParamsE$_ZN4cute3eso3ESOILb1ELb0EJNS_6LayoutINS_5tupleIJNS3_IJNS_1CILi2EEES5_EEENS4_ILi8EEEEEENS3_IJNS3_IJNS4_ILi1EEES5_EEENS4_ILi4EEEEEEEEiEEC2ERKSD_RKi:
[----:B------:R-:W-:Y:S02]  /*ac30*/  IADD3 R2, R25, -c[0x0][0x20], RZ ;  /* 0x8000080019027a10 */ /* 0x000fe40007ffe0ff */
[----:B------:R-:W-:-:S03]  /*ac40*/  MOV R5, 0x0 ;  /* 0x0000000000057802 */ /* 0x000fc60000000f00 */
[----:B------:R1:W-:Y:S01]  /*ac50*/  STL [R2], R3 ;  /* 0x0000000302007387 */ /* 0x0003e20000100800 */
[----:B------:R-:W-:Y:S05]  /*ac60*/  RET.REL.NODEC R4 `(_ZN7cutlass13device_kernelIN5flash19enable_sm80_to_sm89INS1_16FlashAttnBwdSm80INS1_25CollectiveMainloopBwdSm80ILi2ELi2EN4cute5tupleIJNS5_1CILi128EEES8_NS7_ILi64EEEEEENS_10bfloat16_tEfNS_4arch4Sm80ELb0ELb1ELb1ELb1ELb0ELb0ELb0ELb0ELi2ELi4ELi4ELi4ELb0EEENS1_21CollectiveEpilogueBwdISA_SB_SD_Li256ELb1ELb0ELi2EEENS1_19SingleTileSchedulerILb1ELb0ELb0ELi128EEEEEEEEEvNT_6ParamsE) ;  /* 0xffff539004007950 */ /* 0x000fea0003c3ffff */
        .type           $_ZN7cutlass13device_kernelIN5flash19enable_sm80_to_sm89INS1_16FlashAttnBwdSm80INS1_25CollectiveMainloopBwdSm80ILi2ELi2EN4cute5tupleIJNS5_1CILi128EEES8_NS7_ILi64EEEEEENS_10bfloat16_tEfNS_4arch4Sm80ELb0ELb1ELb1ELb1ELb0ELb0ELb0ELb0ELi2ELi4ELi4ELi4ELb0EEENS1_21CollectiveEpilogueBwdISA_SB_SD_Li256ELb1ELb0ELi2EEENS1_19SingleTileSchedulerILb1ELb0ELb0ELi128EEEEEEEEEvNT_6ParamsE$_ZN4cute3eso3ESOILb1ELb0EJNS_6LayoutINS_5tupleIJNS3_IJNS_1CILi2EEES5_EEES5_NS4_ILi8EEEEEENS3_IJNS3_IJNS_11ScaledBasisINS4_ILi1EEEJLi1EEEENS9_IS7_JLi0EEEEEEENS9_INS4_ILi64EEEJLi0EEEENS9_INS4_ILi16EEEJLi1EEEEEEEEENS_10ViewEngineINS_23ArithmeticTupleIteratorINS_15ArithmeticTupleIJiiEEEEEEEEEC2ERKSJ_RKSP_,@function
        .size           $_ZN7cutlass13device_kernelIN5flash19enable_sm80_to_sm89INS1_16FlashAttnBwdSm80INS1_25CollectiveMainloopBwdSm80ILi2ELi2EN4cute5tupleIJNS5_1CILi128EEES8_NS7_ILi64EEEEEENS_10bfloat16_tEfNS_4arch4Sm80ELb0ELb1ELb1ELb1ELb0ELb0ELb0ELb0ELi2ELi4ELi4ELi4ELb0EEENS1_21CollectiveEpilogueBwdISA_SB_SD_Li256ELb1ELb0ELi2EEENS1_19SingleTileSchedulerILb1ELb0ELb0ELi128EEEEEEEEEvNT_6ParamsE$_ZN4cute3eso3ESOILb1ELb0EJNS_6LayoutINS_5tupleIJNS3_IJNS_1CILi2EEES5_EEES5_NS4_ILi8EEEEEENS3_IJNS3_IJNS_11ScaledBasisINS4_ILi1EEEJLi1EEEENS9_IS7_JLi0EEEEEEENS9_INS4_ILi64EEEJLi0EEEENS9_INS4_ILi16EEEJLi1EEEEEEEEENS_10ViewEngineINS_23ArithmeticTupleIteratorINS_15ArithmeticTupleIJiiEEEEEEEEEC2ERKSJ_RKSP_,($_ZN7cutlass13device_kernelIN5flash19enable_sm80_to_sm89INS1_16FlashAttnBwdSm80INS1_25CollectiveMainloopBwdSm80ILi2ELi2EN4cute5tupleIJNS5_1CILi128EEES8_NS7_ILi64EEEEEENS_10bfloat16_tEfNS_4arch4Sm80ELb0ELb1ELb1ELb1ELb0ELb0ELb0ELb0ELi2ELi4ELi4ELi4ELb0EEENS1_21CollectiveEpilogueBwdISA_SB_SD_Li256ELb1ELb0ELi2EEENS1_19SingleTileSchedulerILb1ELb0ELb0ELi128EEEEEEEEEvNT_6ParamsE$_ZN4cute3eso3ESOILb1ELb0EJNS_6LayoutINS_5tupleIJNS3_IJNS_1CILi2EEES5_EEES5_NS4_ILi8EEEEEENS3_IJNS3_IJNS_11ScaledBasisINS4_ILi1EEEJLi1EEEENS9_IS7_JLi0EEEEEEENS9_INS4_ILi64EEEJLi0EEEENS9_INS4_ILi16EEEJLi1EEEEEEEEENS_15ArithmeticTupleIJiiEEEEEC2ERKSJ_RKSL_ - $_ZN7cutlass13device_kernelIN5flash19enable_sm80_to_sm89INS1_16FlashAttnBwdSm80INS1_25CollectiveMainloopBwdSm80ILi2ELi2EN4cute5tupleIJNS5_1CILi128EEES8_NS7_ILi64EEEEEENS_10bfloat16_tEfNS_4arch4Sm80ELb0ELb1ELb1ELb1ELb0ELb0ELb0ELb0ELi2ELi4ELi4ELi4ELb0EEENS1_21CollectiveEpilogueBwdISA_SB_SD_Li256ELb1ELb0ELi2EEENS1_19SingleTileSchedulerILb1ELb0ELb0ELi128EEEEEEEEEvNT_6ParamsE$_ZN4cute3eso3ESOILb1ELb0EJNS_6LayoutINS_5tupleIJNS3_IJNS_1CILi2EEES5_EEES5_NS4_ILi8EEEEEENS3_IJNS3_IJNS_11ScaledBasisINS4_ILi1EEEJLi1EEEENS9_IS7_JLi0EEEEEEENS9_INS4_ILi64EEEJLi0EEEENS9_INS4_ILi16EEEJLi1EEEEEEEEENS_10ViewEngineINS_23ArithmeticTupleIteratorINS_15ArithmeticTupleIJiiEEEEEEEEEC2ERKSJ_RKSP_)
$_ZN7cutlass13device_kernelIN5flash19enable_sm80_to_sm89INS1_16FlashAttnBwdSm80INS1_25CollectiveMainloopBwdSm80ILi2ELi2EN4cute5tupleIJNS5_1CILi128EEES8_NS7_ILi64EEEEEENS_10bfloat16_tEfNS_4arch4Sm80ELb0ELb1ELb1ELb1ELb0ELb0ELb0ELb0ELi2ELi4ELi4ELi4ELb0EEENS1_21CollectiveEpilogueBwdISA_SB_SD_Li256ELb1ELb0ELi2EEENS1_19SingleTileSchedulerILb1ELb0ELb0ELi128EEEEEEEEEvNT_6ParamsE$_ZN4cute3eso3ESOILb1ELb0EJNS_6LayoutINS_5tupleIJNS3_IJNS_1CILi2EEES5_EEES5_NS4_ILi8EEEEEENS3_IJNS3_IJNS_11ScaledBasisINS4_ILi1EEEJLi1EEEENS9_IS7_JLi0EEEEEEENS9_INS4_ILi64EEEJLi0EEEENS9_INS4_ILi16EEEJLi1EEEEEEEEENS_10ViewEngineINS_23ArithmeticTupleIteratorINS_15ArithmeticTupleIJiiEEEEEEEEEC2ERKSJ_RKSP_:
[----:B------:R-:W-:Y:S02]  /*ac70*/  IADD3 R4, R13, -c[0x0][0x20], RZ ;  /* 0x800008000d047a10 */ /* 0x000fe40007ffe0ff */
[----:B------:R-:W-:-:S03]  /*ac80*/  MOV R7, 0x0 ;  /* 0x0000000000077802 */ /* 0x000fc60000000f00 */
[----:B------:R1:W-:Y:S04]  /*ac90*/  STL [R4], R2 ;  /* 0x0000000204007387 */ /* 0x0003e80000100800 */
[----:B------:R1:W-:Y:S01]  /*aca0*/  STL [R4+0x4], R3 ;  /* 0x0000040304007387 */ /* 0x0003e20000100800 */
[----:B------:R-:W-:Y:S05]  /*acb0*/  RET.REL.NODEC R6 `(_ZN7cutlass13device_kernelIN5flash19enable_sm80_to_sm89INS1_16FlashAttnBwdSm80INS1_25CollectiveMainloopBwdSm80ILi2ELi2EN4cute5tupleIJNS5_1CILi128EEES8_NS7_ILi64EEEEEENS_10bfloat16_tEfNS_4arch4Sm80ELb0ELb1ELb1ELb1ELb0ELb0ELb0ELb0ELi2ELi4ELi4ELi4ELb0EEENS1_21CollectiveEpilogueBwdISA_SB_SD_Li256ELb1ELb0ELi2EEENS1_19SingleTileSchedulerILb1ELb0ELb0ELi128EEEEEEEEEvNT_6ParamsE) ;  /* 0xffff534006007950 */ /* 0x000fea0003c3ffff */
        .type           $_ZN7cutlass13device_kernelIN5flash19enable_sm80_to_sm89INS1_16FlashAttnBwdSm80INS1_25CollectiveMainloopBwdSm80ILi2ELi2EN4cute5tupleIJNS5_1CILi128EEES8_NS7_ILi64EEEEEENS_10bfloat16_tEfNS_4arch4Sm80ELb0ELb1ELb1ELb1ELb0ELb0ELb0ELb0ELi2ELi4ELi4ELi4ELb0EEENS1_21CollectiveEpilogueBwdISA_SB_SD_Li256ELb1ELb0ELi2EEENS1_19SingleTileSchedulerILb1ELb0ELb0ELi128EEEEEEEEEvNT_6ParamsE$_ZN4cute3eso3ESOILb1ELb0EJNS_6LayoutINS_5tupleIJNS3_IJNS_1CILi2EEES5_EEES5_NS4_ILi8EEEEEENS3_IJNS3_IJNS_11ScaledBasisINS4_ILi1EEEJLi1EEEENS9_IS7_JLi0EEEEEEENS9_INS4_ILi64EEEJLi0EEEENS9_INS4_ILi16EEEJLi1EEEEEEEEENS_15ArithmeticTupleIJiiEEEEEC2ERKSJ_RKSL_,@function
        .size           $_ZN7cutlass13device_kernelIN5flash19enable_sm80_to_sm89INS1_16FlashAttnBwdSm80INS1_25CollectiveMainloopBwdSm80ILi2ELi2EN4cute5tupleIJNS5_1CILi128EEES8_NS7_ILi64EEEEEENS_10bfloat16_tEfNS_4arch4Sm80ELb0ELb1ELb1ELb1ELb0ELb0ELb0ELb0ELi2ELi4ELi4ELi4ELb0EEENS1_21CollectiveEpilogueBwdISA_SB_SD_Li256ELb1ELb0ELi2EEENS1_19SingleTileSchedulerILb1ELb0ELb0ELi128EEEEEEEEEvNT_6ParamsE$_ZN4cute3eso3ESOILb1ELb0EJNS_6LayoutINS_5tupleIJNS3_IJNS_1CILi2EEES5_EEES5_NS4_ILi8EEEEEENS3_IJNS3_IJNS_11ScaledBasisINS4_ILi1EEEJLi1EEEENS9_IS7_JLi0EEEEEEENS9_INS4_ILi64EEEJLi0EEEENS9_INS4_ILi16EEEJLi1EEEEEEEEENS_15ArithmeticTupleIJiiEEEEEC2ERKSJ_RKSL_,($_ZN7cutlass13device_kernelIN5flash19enable_sm80_to_sm89INS1_16FlashAttnBwdSm80INS1_25CollectiveMainloopBwdSm80ILi2ELi2EN4cute5tupleIJNS5_1CILi128EEES8_NS7_ILi64EEEEEENS_10bfloat16_tEfNS_4arch4Sm80ELb0ELb1ELb1ELb1ELb0ELb0ELb0ELb0ELi2ELi4ELi4ELi4ELb0EEENS1_21CollectiveEpilogueBwdISA_SB_SD_Li256ELb1ELb0ELi2EEENS1_19SingleTileSchedulerILb1ELb0ELb0ELi128EEEEEEEEEvNT_6ParamsE$_ZN4cute3eso3ESOILb1ELb0EJNS_6LayoutINS_5tupleIJNS3_IJNS_1CILi2EEES5_EEES6_EEENS3_IJNS3_IJNS4_ILi1EEES5_EEENS3_IJNS4_ILi32EEENS4_ILi64EEEEEEEEEEENS_10ViewEngineIPN7cutlass10bfloat16_tEEEEEC2ERKSE_RKSJ_ - $_ZN7cutlass13device_kernelIN5flash19enable_sm80_to_sm89INS1_16FlashAttnBwdSm80INS1_25CollectiveMainloopBwdSm80ILi2ELi2EN4cute5tupleIJNS5_1CILi128EEES8_NS7_ILi64EEEEEENS_10bfloat16_tEfNS_4arch4Sm80ELb0ELb1ELb1ELb1ELb0ELb0ELb0ELb0ELi2ELi4ELi4ELi4ELb0EEENS1_21CollectiveEpilogueBwdISA_SB_SD_Li256ELb1ELb0ELi2EEENS1_19SingleTileSchedulerILb1ELb0ELb0ELi128EEEEEEEEEvNT_6ParamsE$_ZN4cute3eso3ESOILb1ELb0EJNS_6LayoutINS_5tupleIJNS3_IJNS_1CILi2EEES5_EEES5_NS4_ILi8EEEEEENS3_IJNS3_IJNS_11ScaledBasisINS4_ILi1EEEJLi1EEEENS9_IS7_JLi0EEEEEEENS9_INS4_ILi64EEEJLi0EEEENS9_INS4_ILi16EEEJLi1EEEEEEEEENS_15ArithmeticTupleIJiiEEEEEC2ERKSJ_RKSL_)
$_ZN7cutlass13device_kernelIN5flash19enable_sm80_to_sm89INS1_16FlashAttnBwdSm80INS1_25CollectiveMainloopBwdSm80ILi2ELi2EN4cute5tupleIJNS5_1CILi128EEES8_NS7_ILi64EEEEEENS_10bfloat16_tEfNS_4arch4Sm80ELb0ELb1ELb1ELb1ELb0ELb0ELb0ELb0ELi2ELi4ELi4ELi4ELb0EEENS1_21CollectiveEpilogueBwdISA_SB_SD_Li256ELb1ELb0ELi2EEENS1_19SingleTileSchedulerILb1ELb0ELb0ELi128EEEEEEEEEvNT_6ParamsE$_ZN4cute3eso3ESOILb1ELb0EJNS_6LayoutINS_5tupleIJNS3_IJNS_1CILi2EEES5_EEES5_NS4_ILi8EEEEEENS3_IJNS3_IJNS_11ScaledBasisINS4_ILi1EEEJLi1EEEENS9_IS7_JLi0EEEEEEENS9_INS4_ILi64EEEJLi0EEEENS9_INS4_ILi16EEEJLi1EEEEEEEEENS_15ArithmeticTupleIJiiEEEEEC2ERKSJ_RKSL_:
[----:B------:R-:W-:Y:S02]  /*acc0*/  IADD3 R2, R13, -c[0x0][0x20], RZ ;  /* 0x800008000d027a10 */ /* 0x000fe40007ffe0ff */
[----:B------:R-:W-:-:S03]  /*acd0*/  MOV R5, 0x0 ;  /* 0x0000000000057802 */ /* 0x000fc60000000f00 */
[----:B------:R1:W-:Y:S04]  /*ace0*/  STL [R2], R20 ;  /* 0x0000001402007387 */ /* 0x0003e80000100800 */
[----:B------:R1:W-:Y:S01]  /*acf0*/  STL [R2+0x4], R21 ;  /* 0x0000041502007387 */ /* 0x0003e20000100800 */
[----:B------:R-:W-:Y:S05]  /*ad00*/  RET.REL.NODEC R4 `(_ZN7cutlass13device_kernelIN5flash19enable_sm80_to_sm89INS1_16FlashAttnBwdSm80INS1_25CollectiveMainloopBwdSm80ILi2ELi2EN4cute5tupleIJNS5_1CILi128EEES8_NS7_ILi64EEEEEENS_10bfloat16_tEfNS_4arch4Sm80ELb0ELb1ELb1ELb1ELb0ELb0ELb0ELb0ELi2ELi4ELi4ELi4ELb0EEENS1_21CollectiveEpilogueBwdISA_SB_SD_Li256ELb1ELb0ELi2EEENS1_19SingleTileSchedulerILb1ELb0ELb0ELi128EEEEEEEEEvNT_6ParamsE) ;  /* 0xffff52f004007950 */ /* 0x000fea0003c3ffff */
        .type           $_ZN7cutlass13device_kernelIN5flash19enable_sm80_to_sm89INS1_16FlashAttnBwdSm80INS1_25CollectiveMainloopBwdSm80ILi2ELi2EN4cute5tupleIJNS5_1CILi128EEES8_NS7_ILi64EEEEEENS_10bfloat16_tEfNS_4arch4Sm80ELb0ELb1ELb1ELb1ELb0ELb0ELb0ELb0ELi2ELi4ELi4ELi4ELb0EEENS1_21CollectiveEpilogueBwdISA_SB_SD_Li256ELb1ELb0ELi2EEENS1_19SingleTileSchedulerILb1ELb0ELb0ELi128EEEEEEEEEvNT_6ParamsE$_ZN4cute3eso3ESOILb1ELb0EJNS_6LayoutINS_5tupleIJNS3_IJNS_1CILi2EEES5_EEES6_EEENS3_IJNS3_IJNS4_ILi1EEES5_EEENS3_IJNS4_ILi32EEENS4_ILi64EEEEEEEEEEENS_10ViewEngineIPN7cutlass10bfloat16_tEEEEEC2ERKSE_RKSJ_,@function
        .size           $_ZN7cutlass13device_kernelIN5flash19enable_sm80_to_sm89INS1_16FlashAttnBwdSm80INS1_25CollectiveMainloopBwdSm80ILi2ELi2EN4cute5tupleIJNS5_1CILi128EEES8_NS7_ILi64EEEEEENS_10bfloat16_tEfNS_4arch4Sm80ELb0ELb1ELb1ELb1ELb0ELb0ELb0ELb0ELi2ELi4ELi4ELi4ELb0EEENS1_21CollectiveEpilogueBwdISA_SB_SD_Li256ELb1ELb0ELi2EEENS1_19SingleTileSchedulerILb1ELb0ELb0ELi128EEEEEEEEEvNT_6ParamsE$_ZN4cute3eso3ESOILb1ELb0EJNS_6LayoutINS_5tupleIJNS3_IJNS_1CILi2EEES5_EEES6_EEENS3_IJNS3_IJNS4_ILi1EEES5_EEENS3_IJNS4_ILi32EEENS4_ILi64EEEEEEEEEEENS_10ViewEngineIPN7cutlass10bfloat16_tEEEEEC2ERKSE_RKSJ_,($_ZN7cutlass13device_kernelIN5flash19enable_sm80_to_sm89INS1_16FlashAttnBwdSm80INS1_25CollectiveMainloopBwdSm80ILi2ELi2EN4cute5tupleIJNS5_1CILi128EEES8_NS7_ILi64EEEEEENS_10bfloat16_tEfNS_4arch4Sm80ELb0ELb1ELb1ELb1ELb0ELb0ELb0ELb0ELi2ELi4ELi4ELi4ELb0EEENS1_21CollectiveEpilogueBwdISA_SB_SD_Li256ELb1ELb0ELi2EEENS1_19SingleTileSchedulerILb1ELb0ELb0ELi128EEEEEEEEEvNT_6ParamsE$_ZN4cute3eso3ESOILb1ELb0EJNS_6LayoutINS_5tupleIJNS3_IJNS_1CILi2EEES5_EEES6_EEENS3_IJNS3_IJNS4_ILi1EEES5_EEENS3_IJNS4_ILi32EEENS4_ILi64EEEEEEEEEEEiEEC2ERKSE_RKi - $_ZN7cutlass13device_kernelIN5flash19enable_sm80_to_sm89INS1_16FlashAttnBwdSm80INS1_25CollectiveMainloopBwdSm80ILi2ELi2EN4cute5tupleIJNS5_1CILi128EEES8_NS7_ILi64EEEEEENS_10bfloat16_tEfNS_4arch4Sm80ELb0ELb1ELb1ELb1ELb0ELb0ELb0ELb0ELi2ELi4ELi4ELi4ELb0EEENS1_21CollectiveEpilogueBwdISA_SB_SD_Li256ELb1ELb0ELi2EEENS1_19SingleTileSchedulerILb1ELb0ELb0ELi128EEEEEEEEEvNT_6ParamsE$_ZN4cute3eso3ESOILb1ELb0EJNS_6LayoutINS_5tupleIJNS3_IJNS_1CILi2EEES5_EEES6_EEENS3_IJNS3_IJNS4_ILi1EEES5_EEENS3_IJNS4_ILi32EEENS4_ILi64EEEEEEEEEEENS_10ViewEngineIPN7cutlass10bfloat16_tEEEEEC2ERKSE_RKSJ_)
$_ZN7cutlass13device_kernelIN5flash19enable_sm80_to_sm89INS1_16FlashAttnBwdSm80INS1_25CollectiveMainloopBwdSm80ILi2ELi2EN4cute5tupleIJNS5_1CILi128EEES8_NS7_ILi64EEEEEENS_10bfloat16_tEfNS_4arch4Sm80ELb0ELb1ELb1ELb1ELb0ELb0ELb0ELb0ELi2ELi4ELi4ELi4ELb0EEENS1_21CollectiveEpilogueBwdISA_SB_SD_Li256ELb1ELb0ELi2EEENS1_19SingleTileSchedulerILb1ELb0ELb0ELi128EEEEEEEEEvNT_6ParamsE$_ZN4cute3eso3ESOILb1ELb0EJNS_6LayoutINS_5tupleIJNS3_IJNS_1CILi2EEES5_EEES6_EEENS3_IJNS3_IJNS4_ILi1EEES5_EEENS3_IJNS4_ILi32EEENS4_ILi64EEEEEEEEEEENS_10ViewEngineIPN7cutlass10bfloat16_tEEEEEC2ERKSE_RKSJ_:
[----:B------:R-:W-:Y:S01]  /*ad10*/  IADD3 R2, R70, -c[0x0][0x20], RZ ;  /* 0x8000080046027a10 */ /* 0x000fe20007ffe0ff */
[----:B------:R-:W-:Y:S01]  /*ad20*/  IMAD.MOV.U32 R7, RZ, RZ, R3 ;  /* 0x000000ffff077224 */ /* 0x000fe200078e0003 */
[----:B------:R-:W-:-:S04]  /*ad30*/  MOV R5, 0x0 ;  /* 0x0000000000057802 */ /* 0x000fc80000000f00 */
[----:B------:R1:W-:Y:S01]  /*ad40*/  STL.64 [R2], R6 ;  /* 0x0000000602007387 */ /* 0x0003e20000100a00 */
[----:B------:R-:W-:Y:S05]  /*ad50*/  RET.REL.NODEC R4 `(_ZN7cutlass13device_kernelIN5flash19enable_sm80_to_sm89INS1_16FlashAttnBwdSm80INS1_25CollectiveMainloopBwdSm80ILi2ELi2EN4cute5tupleIJNS5_1CILi128EEES8_NS7_ILi64EEEEEENS_10bfloat16_tEfNS_4arch4Sm80ELb0ELb1ELb1ELb1ELb0ELb0ELb0ELb0ELi2ELi4ELi4ELi4ELb0EEENS1_21CollectiveEpilogueBwdISA_SB_SD_Li256ELb1ELb0ELi2EEENS1_19SingleTileSchedulerILb1ELb0ELb0ELi128EEEEEEEEEvNT_6ParamsE) ;  /* 0xffff52a004007950 */ /* 0x000fea0003c3ffff */
        .type           $_ZN7cutlass13device_kernelIN5flash19enable_sm80_to_sm89INS1_16FlashAttnBwdSm80INS1_25CollectiveMainloopBwdSm80ILi2ELi2EN4cute5tupleIJNS5_1CILi128EEES8_NS7_ILi64EEEEEENS_10bfloat16_tEfNS_4arch4Sm80ELb0ELb1ELb1ELb1ELb0ELb0ELb0ELb0ELi2ELi4ELi4ELi4ELb0EEENS1_21CollectiveEpilogueBwdISA_SB_SD_Li256ELb1ELb0ELi2EEENS1_19SingleTileSchedulerILb1ELb0ELb0ELi128EEEEEEEEEvNT_6ParamsE$_ZN4cute3eso3ESOILb1ELb0EJNS_6LayoutINS_5tupleIJNS3_IJNS_1CILi2EEES5_EEES6_EEENS3_IJNS3_IJNS4_ILi1EEES5_EEENS3_IJNS4_ILi32EEENS4_ILi64EEEEEEEEEEEiEEC2ERKSE_RKi,@function
        .size           $_ZN7cutlass13device_kernelIN5flash19enable_sm80_to_sm89INS1_16FlashAttnBwdSm80INS1_25CollectiveMainloopBwdSm80ILi2ELi2EN4cute5tupleIJNS5_1CILi128EEES8_NS7_ILi64EEEEEENS_10bfloat16_tEfNS_4arch4Sm80ELb0ELb1ELb1ELb1ELb0ELb0ELb0ELb0ELi2ELi4ELi4ELi4ELb0EEENS1_21CollectiveEpilogueBwdISA_SB_SD_Li256ELb1ELb0ELi2EEENS1_19SingleTileSchedulerILb1ELb0ELb0ELi128EEEEEEEEEvNT_6ParamsE$_ZN4cute3eso3ESOILb1ELb0EJNS_6LayoutINS_5tupleIJNS3_IJNS_1CILi2EEES5_EEES6_EEENS3_IJNS3_IJNS4_ILi1EEES5_EEENS3_IJNS4_ILi32EEENS4_ILi64EEEEEEEEEEEiEEC2ERKSE_RKi,($_ZN7cutlass13device_kernelIN5flash19enable_sm80_to_sm89INS1_16FlashAttnBwdSm80INS1_25CollectiveMainloopBwdSm80ILi2ELi2EN4cute5tupleIJNS5_1CILi128EEES8_NS7_ILi64EEEEEENS_10bfloat16_tEfNS_4arch4Sm80ELb0ELb1ELb1ELb1ELb0ELb0ELb0ELb0ELi2ELi4ELi4ELi4ELb0EEENS1_21CollectiveEpilogueBwdISA_SB_SD_Li256ELb1ELb0ELi2EEENS1_19SingleTileSchedulerILb1ELb0ELb0ELi128EEEEEEEEEvNT_6ParamsE$_ZN4cute3eso3ESOILb1ELb0EJNS_6LayoutINS_5tupleIJNS3_IJNS_1CILi2EEES5_S5_EEEEEENS3_IJNS3_IJNS4_ILi1EEES5_NS4_ILi4EEEEEEEEEEENS_10ViewEngineIPN7cutlass10bfloat16_tEEEEEC2ERKSC_RKSH_ - $_ZN7cutlass13device_kernelIN5flash19enable_sm80_to_sm89INS1_16FlashAttnBwdSm80INS1_25CollectiveMainloopBwdSm80ILi2ELi2EN4cute5tupleIJNS5_1CILi128EEES8_NS7_ILi64EEEEEENS_10bfloat16_tEfNS_4arch4Sm80ELb0ELb1ELb1ELb1ELb0ELb0ELb0ELb0ELi2ELi4ELi4ELi4ELb0EEENS1_21CollectiveEpilogueBwdISA_SB_SD_Li256ELb1ELb0ELi2EEENS1_19SingleTileSchedulerILb1ELb0ELb0ELi128EEEEEEEEEvNT_6ParamsE$_ZN4cute3eso3ESOILb1ELb0EJNS_6LayoutINS_5tupleIJNS3_IJNS_1CILi2EEES5_EEES6_EEENS3_IJNS3_IJNS4_ILi1EEES5_EEENS3_IJNS4_ILi32EEENS4_ILi64EEEEEEEEEEEiEEC2ERKSE_RKi)
$_ZN7cutlass13device_kernelIN5flash19enable_sm80_to_sm89INS1_16FlashAttnBwdSm80INS1_25CollectiveMainloopBwdSm80ILi2ELi2EN4cute5tupleIJNS5_1CILi128EEES8_NS7_ILi64EEEEEENS_10bfloat16_tEfNS_4arch4Sm80ELb0ELb1ELb1ELb1ELb0ELb0ELb0ELb0ELi2ELi4ELi4ELi4ELb0EEENS1_21CollectiveEpilogueBwdISA_SB_SD_Li256ELb1ELb0ELi2EEENS1_19SingleTileSchedulerILb1ELb0ELb0ELi128EEEEEEEEEvNT_6ParamsE$_ZN4cute3eso3ESOILb1ELb0EJNS_6LayoutINS_5tupleIJNS3_IJNS_1CILi2EEES5_EEES6_EEENS3_IJNS3_IJNS4_ILi1EEES5_EEENS3_IJNS4_ILi32EEENS4_ILi64EEEEEEEEEEEiEEC2ERKSE_RKi:
[----:B------:R-:W-:Y:S02]  /*ad60*/  IADD3 R2, R70, -c[0x0][0x20], RZ ;  /* 0x8000080046027a10 */ /* 0x000fe40007ffe0ff */
[----:B------:R-:W-:-:S03]  /*ad70*/  MOV R5, 0x0 ;  /* 0x0000000000057802 */ /* 0x000fc60000000f00 */
[----:B------:R1:W-:Y:S01]  /*ad80*/  STL [R2], R3 ;  /* 0x0000000302007387 */ /* 0x0003e20000100800 */
[----:B------:R-:W-:Y:S05]  /*ad90*/  RET.REL.NODEC R4 `(_ZN7cutlass13device_kernelIN5flash19enable_sm80_to_sm89INS1_16FlashAttnBwdSm80INS1_25CollectiveMainloopBwdSm80ILi2ELi2EN4cute5tupleIJNS5_1CILi128EEES8_NS7_ILi64EEEEEENS_10bfloat16_tEfNS_4arch4Sm80ELb0ELb1ELb1ELb1ELb0ELb0ELb0ELb0ELi2ELi4ELi4ELi4ELb0EEENS1_21CollectiveEpilogueBwdISA_SB_SD_Li256ELb1ELb0ELi2EEENS1_19SingleTileSchedulerILb1ELb0ELb0ELi128EEEEEEEEEvNT_6ParamsE) ;  /* 0xffff526004007950 */ /* 0x000fea0003c3ffff */
        .type           $_ZN7cutlass13device_kernelIN5flash19enable_sm80_to_sm89INS1_16FlashAttnBwdSm80INS1_25CollectiveMainloopBwdSm80ILi2ELi2EN4cute5tupleIJNS5_1CILi128EEES8_NS7_ILi64EEEEEENS_10bfloat16_tEfNS_4arch4Sm80ELb0ELb1ELb1ELb1ELb0ELb0ELb0ELb0ELi2ELi4ELi4ELi4ELb0EEENS1_21CollectiveEpilogueBwdISA_SB_SD_Li256ELb1ELb0ELi2EEENS1_19SingleTileSchedulerILb1ELb0ELb0ELi128EEEEEEEEEvNT_6ParamsE$_ZN4cute3eso3ESOILb1ELb0EJNS_6LayoutINS_5tupleIJNS3_IJNS_1CILi2EEES5_S5_EEEEEENS3_IJNS3_IJNS4_ILi1EEES5_NS4_ILi4EEEEEEEEEEENS_10ViewEngineIPN7cutlass10bfloat16_tEEEEEC2ERKSC_RKSH_,@function
        .size           $_ZN7cutlass13device_kernelIN5flash19enable_sm80_to_sm89INS1_16FlashAttnBwdSm80INS1_25CollectiveMainloopBwdSm80ILi2ELi2EN4cute5tupleIJNS5_1CILi128EEES8_NS7_ILi64EEEEEENS_10bfloat16_tEfNS_4arch4Sm80ELb0ELb1ELb1ELb1ELb0ELb0ELb0ELb0ELi2ELi4ELi4ELi4ELb0EEENS1_21CollectiveEpilogueBwdISA_SB_SD_Li256ELb1ELb0ELi2EEENS1_19SingleTileSchedulerILb1ELb0ELb0ELi128EEEEEEEEEvNT_6ParamsE$_ZN4cute3eso3ESOILb1ELb0EJNS_6LayoutINS_5tupleIJNS3_IJNS_1CILi2EEES5_S5_EEEEEENS3_IJNS3_IJNS4_ILi1EEES5_NS4_ILi4EEEEEEEEEEENS_10ViewEngineIPN7cutlass10bfloat16_tEEEEEC2ERKSC_RKSH_,($_ZN7cutlass13device_kernelIN5flash19enable_sm80_to_sm89INS1_16FlashAttnBwdSm80INS1_25CollectiveMainloopBwdSm80ILi2ELi2EN4cute5tupleIJNS5_1CILi128EEES8_NS7_ILi64EEEEEENS_10bfloat16_tEfNS_4arch4Sm80ELb0ELb1ELb1ELb1ELb0ELb0ELb0ELb0ELi2ELi4ELi4ELi4ELb0EEENS1_21CollectiveEpilogueBwdISA_SB_SD_Li256ELb1ELb0ELi2EEENS1_19SingleTileSchedulerILb1ELb0ELb0ELi128EEEEEEEEEvNT_6ParamsE$_ZN4cute3eso3ESOILb1ELb0EJNS_6LayoutINS_5tupleIJNS3_IJNS_1CILi2EEES5_S5_EEEEEENS3_IJNS3_IJNS4_ILi1EEES5_NS4_ILi4EEEEEEEEEEEiEEC2ERKSC_RKi - $_ZN7cutlass13device_kernelIN5flash19enable_sm80_to_sm89INS1_16FlashAttnBwdSm80INS1_25CollectiveMainloopBwdSm80ILi2ELi2EN4cute5tupleIJNS5_1CILi128EEES8_NS7_ILi64EEEEEENS_10bfloat16_tEfNS_4arch4Sm80ELb0ELb1ELb1ELb1ELb0ELb0ELb0ELb0ELi2ELi4ELi4ELi4ELb0EEENS1_21CollectiveEpilogueBwdISA_SB_SD_Li256ELb1ELb0ELi2EEENS1_19SingleTileSchedulerILb1ELb0ELb0ELi128EEEEEEEEEvNT_6ParamsE$_ZN4cute3eso3ESOILb1ELb0EJNS_6LayoutINS_5tupleIJNS3_IJNS_1CILi2EEES5_S5_EEEEEENS3_IJNS3_IJNS4_ILi1EEES5_NS4_ILi4EEEEEEEEEEENS_10ViewEngineIPN7cutlass10bfloat16_tEEEEEC2ERKSC_RKSH_)
$_ZN7cutlass13device_kernelIN5flash19enable_sm80_to_sm89INS1_16FlashAttnBwdSm80INS1_25CollectiveMainloopBwdSm80ILi2ELi2EN4cute5tupleIJNS5_1CILi128EEES8_NS7_ILi64EEEEEENS_10bfloat16_tEfNS_4arch4Sm80ELb0ELb1ELb1ELb1ELb0ELb0ELb0ELb0ELi2ELi4ELi4ELi4ELb0EEENS1_21CollectiveEpilogueBwdISA_SB_SD_Li256ELb1ELb0ELi2EEENS1_19SingleTileSchedulerILb1ELb0ELb0ELi128EEEEEEEEEvNT_6ParamsE$_ZN4cute3eso3ESOILb1ELb0EJNS_6LayoutINS_5tupleIJNS3_IJNS_1CILi2EEES5_S5_EEEEEENS3_IJNS3_IJNS4_ILi1EEES5_NS4_ILi4EEEEEEEEEEENS_10ViewEngineIPN7cutlass10bfloat16_tEEEEEC2ERKSC_RKSH_:
[----:B------:R-:W-:Y:S01]  /*ada0*/  IADD3 R2, R70, -c[0x0][0x20], RZ ;  /* 0x8000080046027a10 */ /* 0x000fe20007ffe0ff */
[----:B------:R-:W-:Y:S01]  /*adb0*/  IMAD.MOV.U32 R7, RZ, RZ, R3 ;  /* 0x000000ffff077224 */ /* 0x000fe200078e0003 */
[----:B------:R-:W-:-:S04]  /*adc0*/  MOV R5, 0x0 ;  /* 0x0000000000057802 */ /* 0x000fc80000000f00 */
[----:B------:R1:W-:Y:S01]  /*add0*/  STL.64 [R2], R6 ;  /* 0x0000000602007387 */ /* 0x0003e20000100a00 */
[----:B------:R-:W-:Y:S05]  /*ade0*/  RET.REL.NODEC R4 `(_ZN7cutlass13device_kernelIN5flash19enable_sm80_to_sm89INS1_16FlashAttnBwdSm80INS1_25CollectiveMainloopBwdSm80ILi2ELi2EN4cute5tupleIJNS5_1CILi128EEES8_NS7_ILi64EEEEEENS_10bfloat16_tEfNS_4arch4Sm80ELb0ELb1ELb1ELb1ELb0ELb0ELb0ELb0ELi2ELi4ELi4ELi4ELb0EEENS1_21CollectiveEpilogueBwdISA_SB_SD_Li256ELb1ELb0ELi2EEENS1_19SingleTileSchedulerILb1ELb0ELb0ELi128EEEEEEEEEvNT_6ParamsE) ;  /* 0xffff521004007950 */ /* 0x000fea0003c3ffff */
        .type           $_ZN7cutlass13device_kernelIN5flash19enable_sm80_to_sm89INS1_16FlashAttnBwdSm80INS1_25CollectiveMainloopBwdSm80ILi2ELi2EN4cute5tupleIJNS5_1CILi128EEES8_NS7_ILi64EEEEEENS_10bfloat16_tEfNS_4arch4Sm80ELb0ELb1ELb1ELb1ELb0ELb0ELb0ELb0ELi2ELi4ELi4ELi4ELb0EEENS1_21CollectiveEpilogueBwdISA_SB_SD_Li256ELb1ELb0ELi2EEENS1_19SingleTileSchedulerILb1ELb0ELb0ELi128EEEEEEEEEvNT_6ParamsE$_ZN4cute3eso3ESOILb1ELb0EJNS_6LayoutINS_5tupleIJNS3_IJNS_1CILi2EEES5_S5_EEEEEENS3_IJNS3_IJNS4_ILi1EEES5_NS4_ILi4EEEEEEEEEEEiEEC2ERKSC_RKi,@function
        .size           $_ZN7cutlass13device_kernelIN5flash19enable_sm80_to_sm89INS1_16FlashAttnBwdSm80INS1_25CollectiveMainloopBwdSm80ILi2ELi2EN4cute5tupleIJNS5_1CILi128EEES8_NS7_ILi64EEEEEENS_10bfloat16_tEfNS_4arch4Sm80ELb0ELb1ELb1ELb1ELb0ELb0ELb0ELb0ELi2ELi4ELi4ELi4ELb0EEENS1_21CollectiveEpilogueBwdISA_SB_SD_Li256ELb1ELb0ELi2EEENS1_19SingleTileSchedulerILb1ELb0ELb0ELi128EEEEEEEEEvNT_6ParamsE$_ZN4cute3eso3ESOILb1ELb0EJNS_6LayoutINS_5tupleIJNS3_IJNS_1CILi2EEES5_S5_EEEEEENS3_IJNS3_IJNS4_ILi1EEES5_NS4_ILi4EEEEEEEEEEEiEEC2ERKSC_RKi,($_ZN7cutlass13device_kernelIN5flash19enable_sm80_to_sm89INS1_16FlashAttnBwdSm80INS1_25CollectiveMainloopBwdSm80ILi2ELi2EN4cute5tupleIJNS5_1CILi128EEES8_NS7_ILi64EEEEEENS_10bfloat16_tEfNS_4arch4Sm80ELb0ELb1ELb1ELb1ELb0ELb0ELb0ELb0ELi2ELi4ELi4ELi4ELb0EEENS1_21CollectiveEpilogueBwdISA_SB_SD_Li256ELb1ELb0ELi2EEENS1_19SingleTileSchedulerILb1ELb0ELb0ELi128EEEEEEEEEvNT_6ParamsE$_ZN4cute3eso3ESOILb1ELb0EJNS_6LayoutINS_5tupleIJNS3_IJNS_1CILi2EEES5_S5_EEES5_EEENS3_IJNS3_IJNS4_ILi1EEES5_NS4_ILi4EEEEEENS4_ILi64EEEEEEEENS_10ViewEngineIPN7cutlass10bfloat16_tEEEEEC2ERKSD_RKSI_ - $_ZN7cutlass13device_kernelIN5flash19enable_sm80_to_sm89INS1_16FlashAttnBwdSm80INS1_25CollectiveMainloopBwdSm80ILi2ELi2EN4cute5tupleIJNS5_1CILi128EEES8_NS7_ILi64EEEEEENS_10bfloat16_tEfNS_4arch4Sm80ELb0ELb1ELb1ELb1ELb0ELb0ELb0ELb0ELi2ELi4ELi4ELi4ELb0EEENS1_21CollectiveEpilogueBwdISA_SB_SD_Li256ELb1ELb0ELi2EEENS1_19SingleTileSchedulerILb1ELb0ELb0ELi128EEEEEEEEEvNT_6ParamsE$_ZN4cute3eso3ESOILb1ELb0EJNS_6LayoutINS_5tupleIJNS3_IJNS_1CILi2EEES5_S5_EEEEEENS3_IJNS3_IJNS4_ILi1EEES5_NS4_ILi4EEEEEEEEEEEiEEC2ERKSC_RKi)
$_ZN7cutlass13device_kernelIN5flash19enable_sm80_to_sm89INS1_16FlashAttnBwdSm80INS1_25CollectiveMainloopBwdSm80ILi2ELi2EN4cute5tupleIJNS5_1CILi128EEES8_NS7_ILi64EEEEEENS_10bfloat16_tEfNS_4arch4Sm80ELb0ELb1ELb1ELb1ELb0ELb0ELb0ELb0ELi2ELi4ELi4ELi4ELb0EEENS1_21CollectiveEpilogueBwdISA_SB_SD_Li256ELb1ELb0ELi2EEENS1_19SingleTileSchedulerILb1ELb0ELb0ELi128EEEEEEEEEvNT_6ParamsE$_ZN4cute3eso3ESOILb1ELb0EJNS_6LayoutINS_5tupleIJNS3_IJNS_1CILi2EEES5_S5_EEEEEENS3_IJNS3_IJNS4_ILi1EEES5_NS4_ILi4EEEEEEEEEEEiEEC2ERKSC_RKi:
[----:B------:R-:W-:Y:S02]  /*adf0*/  IADD3 R2, R70, -c[0x0][0x20], RZ ;  /* 0x8000080046027a10 */ /* 0x000fe40007ffe0ff */
[----:B------:R-:W-:-:S03]  /*ae00*/  MOV R5, 0x0 ;  /* 0x0000000000057802 */ /* 0x000fc60000000f00 */
[----:B------:R1:W-:Y:S01]  /*ae10*/  STL [R2], R3 ;  /* 0x0000000302007387 */ /* 0x0003e20000100800 */
[----:B------:R-:W-:Y:S05]  /*ae20*/  RET.REL.NODEC R4 `(_ZN7cutlass13device_kernelIN5flash19enable_sm80_to_sm89INS1_16FlashAttnBwdSm80INS1_25CollectiveMainloopBwdSm80ILi2ELi2EN4cute5tupleIJNS5_1CILi128EEES8_NS7_ILi64EEEEEENS_10bfloat16_tEfNS_4arch4Sm80ELb0ELb1ELb1ELb1ELb0ELb0ELb0ELb0ELi2ELi4ELi4ELi4ELb0EEENS1_21CollectiveEpilogueBwdISA_SB_SD_Li256ELb1ELb0ELi2EEENS1_19SingleTileSchedulerILb1ELb0ELb0ELi128EEEEEEEEEvNT_6ParamsE) ;  /* 0xffff51d004007950 */ /* 0x000fea0003c3ffff */
        .type           $_ZN7cutlass13device_kernelIN5flash19enable_sm80_to_sm89INS1_16FlashAttnBwdSm80INS1_25CollectiveMainloopBwdSm80ILi2ELi2EN4cute5tupleIJNS5_1CILi128EEES8_NS7_ILi64EEEEEENS_10bfloat16_tEfNS_4arch4Sm80ELb0ELb1ELb1ELb1ELb0ELb0ELb0ELb0ELi2ELi4ELi4ELi4ELb0EEENS1_21CollectiveEpilogueBwdISA_SB_SD_Li256ELb1ELb0ELi2EEENS1_19SingleTileSchedulerILb1ELb0ELb0ELi128EEEEEEEEEvNT_6ParamsE$_ZN4cute3eso3ESOILb1ELb0EJNS_6LayoutINS_5tupleIJNS3_IJNS_1CILi2EEES5_S5_EEES5_EEENS3_IJNS3_IJNS4_ILi1EEES5_NS4_ILi4EEEEEENS4_ILi64EEEEEEEENS_10ViewEngineIPN7cutlass10bfloat16_tEEEEEC2ERKSD_RKSI_,@function
        .size           $_ZN7cutlass13device_kernelIN5flash19enable_sm80_to_sm89INS1_16FlashAttnBwdSm80INS1_25CollectiveMainloopBwdSm80ILi2ELi2EN4cute5tupleIJNS5_1CILi128EEES8_NS7_ILi64EEEEEENS_10bfloat16_tEfNS_4arch4Sm80ELb0ELb1ELb1ELb1ELb0ELb0ELb0ELb0ELi2ELi4ELi4ELi4ELb0EEENS1_21CollectiveEpilogueBwdISA_SB_SD_Li256ELb1ELb0ELi2EEENS1_19SingleTileSchedulerILb1ELb0ELb0ELi128EEEEEEEEEvNT_6ParamsE$_ZN4cute3eso3ESOILb1ELb0EJNS_6LayoutINS_5tupleIJNS3_IJNS_1CILi2EEES5_S5_EEES5_EEENS3_IJNS3_IJNS4_ILi1EEES5_NS4_ILi4EEEEEENS4_ILi64EEEEEEEENS_10ViewEngineIPN7cutlass10bfloat16_tEEEEEC2ERKSD_RKSI_,($_ZN7cutlass13device_kernelIN5flash19enable_sm80_to_sm89INS1_16FlashAttnBwdSm80INS1_25CollectiveMainloopBwdSm80ILi2ELi2EN4cute5tupleIJNS5_1CILi128EEES8_NS7_ILi64EEEEEENS_10bfloat16_tEfNS_4arch4Sm80ELb0ELb1ELb1ELb1ELb0ELb0ELb0ELb0ELi2ELi4ELi4ELi4ELb0EEENS1_21CollectiveEpilogueBwdISA_SB_SD_Li256ELb1ELb0ELi2EEENS1_19SingleTileSchedulerILb1ELb0ELb0ELi128EEEEEEEEEvNT_6ParamsE$_ZN4cute3eso3ESOILb1ELb0EJNS_6LayoutINS_5tupleIJNS3_IJNS_1CILi2EEES5_S5_EEES5_EEENS3_IJNS3_IJNS4_ILi1EEES5_NS4_ILi4EEEEEENS4_ILi64EEEEEEEEiEEC2ERKSD_RKi - $_ZN7cutlass13device_kernelIN5flash19enable_sm80_to_sm89INS1_16FlashAttnBwdSm80INS1_25CollectiveMainloopBwdSm80ILi2ELi2EN4cute5tupleIJNS5_1CILi128EEES8_NS7_ILi64EEEEEENS_10bfloat16_tEfNS_4arch4Sm80ELb0ELb1ELb1ELb1ELb0ELb0ELb0ELb0ELi2ELi4ELi4ELi4ELb0EEENS1_21CollectiveEpilogueBwdISA_SB_SD_Li256ELb1ELb0ELi2EEENS1_19SingleTileSchedulerILb1ELb0ELb0ELi128EEEEEEEEEvNT_6ParamsE$_ZN4cute3eso3ESOILb1ELb0EJNS_6LayoutINS_5tupleIJNS3_IJNS_1CILi2EEES5_S5_EEES5_EEENS3_IJNS3_IJNS4_ILi1EEES5_NS4_ILi4EEEEEENS4_ILi64EEEEEEEENS_10ViewEngineIPN7cutlass10bfloat16_tEEEEEC2ERKSD_RKSI_)
$_ZN7cutlass13device_kernelIN5flash19enable_sm80_to_sm89INS1_16FlashAttnBwdSm80INS1_25CollectiveMainloopBwdSm80ILi2ELi2EN4cute5tupleIJNS5_1CILi128EEES8_NS7_ILi64EEEEEENS_10bfloat16_tEfNS_4arch4Sm80ELb0ELb1ELb1ELb1ELb0ELb0ELb0ELb0ELi2ELi4ELi4ELi4ELb0EEENS1_21CollectiveEpilogueBwdISA_SB_SD_Li256ELb1ELb0ELi2EEENS1_19SingleTileSchedulerILb1ELb0ELb0ELi128EEEEEEEEEvNT_6ParamsE$_ZN4cute3eso3ESOILb1ELb0EJNS_6LayoutINS_5tupleIJNS3_IJNS_1CILi2EEES5_S5_EEES5_EEENS3_IJNS3_IJNS4_ILi1EEES5_NS4_ILi4EEEEEENS4_ILi64EEEEEEEENS_10ViewEngineIPN7cutlass10bfloat16_tEEEEEC2ERKSD_RKSI_:
[----:B------:R-:W-:Y:S01]  /*ae30*/  IADD3 R2, R25, -c[0x0][0x20], RZ ;  /* 0x8000080019027a10 */ /* 0x000fe20007ffe0ff */
[----:B------:R-:W-:Y:S01]  /*ae40*/  IMAD.MOV.U32 R7, RZ, RZ, R3 ;  /* 0x000000ffff077224 */ /* 0x000fe200078e0003 */
[----:B------:R-:W-:-:S04]  /*ae50*/  MOV R5, 0x0 ;  /* 0x0000000000057802 */ /* 0x000fc80000000f00 */
[----:B------:R1:W-:Y:S01]  /*ae60*/  STL.64 [R2], R6 ;  /* 0x0000000602007387 */ /* 0x0003e20000100a00 */
[----:B------:R-:W-:Y:S05]  /*ae70*/  RET.REL.NODEC R4 `(_ZN7cutlass13device_kernelIN5flash19enable_sm80_to_sm89INS1_16FlashAttnBwdSm80INS1_25CollectiveMainloopBwdSm80ILi2ELi2EN4cute5tupleIJNS5_1CILi128EEES8_NS7_ILi64EEEEEENS_10bfloat16_tEfNS_4arch4Sm80ELb0ELb1ELb1ELb1ELb0ELb0ELb0ELb0ELi2ELi4ELi4ELi4ELb0EEENS1_21CollectiveEpilogueBwdISA_SB_SD_Li256ELb1ELb0ELi2EEENS1_19SingleTileSchedulerILb1ELb0ELb0ELi128EEEEEEEEEvNT_6ParamsE) ;  /* 0xffff518004007950 */ /* 0x000fea0003c3ffff */
        .type           $_ZN7cutlass13device_kernelIN5flash19enable_sm80_to_sm89INS1_16FlashAttnBwdSm80INS1_25CollectiveMainloopBwdSm80ILi2ELi2EN4cute5tupleIJNS5_1CILi128EEES8_NS7_ILi64EEEEEENS_10bfloat16_tEfNS_4arch4Sm80ELb0ELb1ELb1ELb1ELb0ELb0ELb0ELb0ELi2ELi4ELi4ELi4ELb0EEENS1_21CollectiveEpilogueBwdISA_SB_SD_Li256ELb1ELb0ELi2EEENS1_19SingleTileSchedulerILb1ELb0ELb0ELi128EEEEEEEEEvNT_6ParamsE$_ZN4cute3eso3ESOILb1ELb0EJNS_6LayoutINS_5tupleIJNS3_IJNS_1CILi2EEES5_S5_EEES5_EEENS3_IJNS3_IJNS4_ILi1EEES5_NS4_ILi4EEEEEENS4_ILi64EEEEEEEEiEEC2ERKSD_RKi,@function
        .size           $_ZN7cutlass13device_kernelIN5flash19enable_sm80_to_sm89INS1_16FlashAttnBwdSm80INS1_25CollectiveMainloopBwdSm80ILi2ELi2EN4cute5tupleIJNS5_1CILi128EEES8_NS7_ILi64EEEEEENS_10bfloat16_tEfNS_4arch4Sm80ELb0ELb1ELb1ELb1ELb0ELb0ELb0ELb0ELi2ELi4ELi4ELi4ELb0EEENS1_21CollectiveEpilogueBwdISA_SB_SD_Li256ELb1ELb0ELi2EEENS1_19SingleTileSchedulerILb1ELb0ELb0ELi128EEEEEEEEEvNT_6ParamsE$_ZN4cute3eso3ESOILb1ELb0EJNS_6LayoutINS_5tupleIJNS3_IJNS_1CILi2EEES5_S5_EEES5_EEENS3_IJNS3_IJNS4_ILi1EEES5_NS4_ILi4EEEEEENS4_ILi64EEEEEEEEiEEC2ERKSD_RKi,($_ZN7cutlass13device_kernelIN5flash19enable_sm80_to_sm89INS1_16FlashAttnBwdSm80INS1_25CollectiveMainloopBwdSm80ILi2ELi2EN4cute5tupleIJNS5_1CILi128EEES8_NS7_ILi64EEEEEENS_10bfloat16_tEfNS_4arch4Sm80ELb0ELb1ELb1ELb1ELb0ELb0ELb0ELb0ELi2ELi4ELi4ELi4ELb0EEENS1_21CollectiveEpilogueBwdISA_SB_SD_Li256ELb1ELb0ELi2EEENS1_19SingleTileSchedulerILb1ELb0ELb0ELi128EEEEEEEEEvNT_6ParamsE$_ZN4cute3eso3ESOILb1ELb0EJNS_6LayoutINS_5tupleIJNS3_IJNS_1CILi2EEES5_S5_EEES5_EEENS3_IJNS3_IJNS4_ILi1EEES5_NS4_ILi4EEEEEENS4_ILi8EEEEEEEENS_10ViewEngineIPN7cutlass10bfloat16_tEEEEEC2ERKSD_RKSI_ - $_ZN7cutlass13device_kernelIN5flash19enable_sm80_to_sm89INS1_16FlashAttnBwdSm80INS1_25CollectiveMainloopBwdSm80ILi2ELi2EN4cute5tupleIJNS5_1CILi128EEES8_NS7_ILi64EEEEEENS_10bfloat16_tEfNS_4arch4Sm80ELb0ELb1ELb1ELb1ELb0ELb0ELb0ELb0ELi2ELi4ELi4ELi4ELb0EEENS1_21CollectiveEpilogueBwdISA_SB_SD_Li256ELb1ELb0ELi2EEENS1_19SingleTileSchedulerILb1ELb0ELb0ELi128EEEEEEEEEvNT_6ParamsE$_ZN4cute3eso3ESOILb1ELb0EJNS_6LayoutINS_5tupleIJNS3_IJNS_1CILi2EEES5_S5_EEES5_EEENS3_IJNS3_IJNS4_ILi1EEES5_NS4_ILi4EEEEEENS4_ILi64EEEEEEEEiEEC2ERKSD_RKi)
$_ZN7cutlass13device_kernelIN5flash19enable_sm80_to_sm89INS1_16FlashAttnBwdSm80INS1_25CollectiveMainloopBwdSm80ILi2ELi2EN4cute5tupleIJNS5_1CILi128EEES8_NS7_ILi64EEEEEENS_10bfloat16_tEfNS_4arch4Sm80ELb0ELb1ELb1ELb1ELb0ELb0ELb0ELb0ELi2ELi4ELi4ELi4ELb0EEENS1_21CollectiveEpilogueBwdISA_SB_SD_Li256ELb1ELb0ELi2EEENS1_19SingleTileSchedulerILb1ELb0ELb0ELi128EEEEEEEEEvNT_6ParamsE$_ZN4cute3eso3ESOILb1ELb0EJNS_6LayoutINS_5tupleIJNS3_IJNS_1CILi2EEES5_S5_EEES5_EEENS3_IJNS3_IJNS4_ILi1EEES5_NS4_ILi4EEEEEENS4_ILi64EEEEEEEEiEEC2ERKSD_RKi:
[----:B------:R-:W-:Y:S02]  /*ae80*/  IADD3 R2, R25, -c[0x0][0x20], RZ ;  /* 0x8000080019027a10 */ /* 0x000fe40007ffe0ff */
[----:B------:R-:W-:-:S03]  /*ae90*/  MOV R5, 0x0 ;  /* 0x0000000000057802 */ /* 0x000fc60000000f00 */
[----:B------:R1:W-:Y:S01]  /*aea0*/  STL [R2], R3 ;  /* 0x0000000302007387 */ /* 0x0003e20000100800 */
[----:B------:R-:W-:Y:S05]  /*aeb0*/  RET.REL.NODEC R4 `(_ZN7cutlass13device_kernelIN5flash19enable_sm80_to_sm89INS1_16FlashAttnBwdSm80INS1_25CollectiveMainloopBwdSm80ILi2ELi2EN4cute5tupleIJNS5_1CILi128EEES8_NS7_ILi64EEEEEENS_10bfloat16_tEfNS_4arch4Sm80ELb0ELb1ELb1ELb1ELb0ELb0ELb0ELb0ELi2ELi4ELi4ELi4ELb0EEENS1_21CollectiveEpilogueBwdISA_SB_SD_Li256ELb1ELb0ELi2EEENS1_19SingleTileSchedulerILb1ELb0ELb0ELi128EEEEEEEEEvNT_6ParamsE) ;  /* 0xffff514004007950 */ /* 0x000fea0003c3ffff */
        .type           $_ZN7cutlass13device_kernelIN5flash19enable_sm80_to_sm89INS1_16FlashAttnBwdSm80INS1_25CollectiveMainloopBwdSm80ILi2ELi2EN4cute5tupleIJNS5_1CILi128EEES8_NS7_ILi64EEEEEENS_10bfloat16_tEfNS_4arch4Sm80ELb0ELb1ELb1ELb1ELb0ELb0ELb0ELb0ELi2ELi4ELi4ELi4ELb0EEENS1_21CollectiveEpilogueBwdISA_SB_SD_Li256ELb1ELb0ELi2EEENS1_19SingleTileSchedulerILb1ELb0ELb0ELi128EEEEEEEEEvNT_6ParamsE$_ZN4cute3eso3ESOILb1ELb0EJNS_6LayoutINS_5tupleIJNS3_IJNS_1CILi2EEES5_S5_EEES5_EEENS3_IJNS3_IJNS4_ILi1EEES5_NS4_ILi4EEEEEENS4_ILi8EEEEEEEENS_10ViewEngineIPN7cutlass10bfloat16_tEEEEEC2ERKSD_RKSI_,@function
        .size           $_ZN7cutlass13device_kernelIN5flash19enable_sm80_to_sm89INS1_16FlashAttnBwdSm80INS1_25CollectiveMainloopBwdSm80ILi2ELi2EN4cute5tupleIJNS5_1CILi128EEES8_NS7_ILi64EEEEEENS_10bfloat16_tEfNS_4arch4Sm80ELb0ELb1ELb1ELb1ELb0ELb0ELb0ELb0ELi2ELi4ELi4ELi4ELb0EEENS1_21CollectiveEpilogueBwdISA_SB_SD_Li256ELb1ELb0ELi2EEENS1_19SingleTileSchedulerILb1ELb0ELb0ELi128EEEEEEEEEvNT_6ParamsE$_ZN4cute3eso3ESOILb1ELb0EJNS_6LayoutINS_5tupleIJNS3_IJNS_1CILi2EEES5_S5_EEES5_EEENS3_IJNS3_IJNS4_ILi1EEES5_NS4_ILi4EEEEEENS4_ILi8EEEEEEEENS_10ViewEngineIPN7cutlass10bfloat16_tEEEEEC2ERKSD_RKSI_,($_ZN7cutlass13device_kernelIN5flash19enable_sm80_to_sm89INS1_16FlashAttnBwdSm80INS1_25CollectiveMainloopBwdSm80ILi2ELi2EN4cute5tupleIJNS5_1CILi128EEES8_NS7_ILi64EEEEEENS_10bfloat16_tEfNS_4arch4Sm80ELb0ELb1ELb1ELb1ELb0ELb0ELb0ELb0ELi2ELi4ELi4ELi4ELb0EEENS1_21CollectiveEpilogueBwdISA_SB_SD_Li256ELb1ELb0ELi2EEENS1_19SingleTileSchedulerILb1ELb0ELb0ELi128EEEEEEEEEvNT_6ParamsE$_ZN4cute3eso3ESOILb1ELb0EJNS_6LayoutINS_5tupleIJNS3_IJNS_1CILi2EEES5_S5_EEES5_EEENS3_IJNS3_IJNS4_ILi1EEES5_NS4_ILi4EEEEEENS4_ILi8EEEEEEEEiEEC2ERKSD_RKi - $_ZN7cutlass13device_kernelIN5flash19enable_sm80_to_sm89INS1_16FlashAttnBwdSm80INS1_25CollectiveMainloopBwdSm80ILi2ELi2EN4cute5tupleIJNS5_1CILi128EEES8_NS7_ILi64EEEEEENS_10bfloat16_tEfNS_4arch4Sm80ELb0ELb1ELb1ELb1ELb0ELb0ELb0ELb0ELi2ELi4ELi4ELi4ELb0EEENS1_21CollectiveEpilogueBwdISA_SB_SD_Li256ELb1ELb0ELi2EEENS1_19SingleTileSchedulerILb1ELb0ELb0ELi128EEEEEEEEEvNT_6ParamsE$_ZN4cute3eso3ESOILb1ELb0EJNS_6LayoutINS_5tupleIJNS3_IJNS_1CILi2EEES5_S5_EEES5_EEENS3_IJNS3_IJNS4_ILi1EEES5_NS4_ILi4EEEEEENS4_ILi8EEEEEEEENS_10ViewEngineIPN7cutlass10bfloat16_tEEEEEC2ERKSD_RKSI_)
$_ZN7cutlass13device_kernelIN5flash19enable_sm80_to_sm89INS1_16FlashAttnBwdSm80INS1_25CollectiveMainloopBwdSm80ILi2ELi2EN4cute5tupleIJNS5_1CILi128EEES8_NS7_ILi64EEEEEENS_10bfloat16_tEfNS_4arch4Sm80ELb0ELb1ELb1ELb1ELb0ELb0ELb0ELb0ELi2ELi4ELi4ELi4ELb0EEENS1_21CollectiveEpilogueBwdISA_SB_SD_Li256ELb1ELb0ELi2EEENS1_19SingleTileSchedulerILb1ELb0ELb0ELi128EEEEEEEEEvNT_6ParamsE$_ZN4cute3eso3ESOILb1ELb0EJNS_6LayoutINS_5tupleIJNS3_IJNS_1CILi2EEES5_S5_EEES5_EEENS3_IJNS3_IJNS4_ILi1EEES5_NS4_ILi4EEEEEENS4_ILi8EEEEEEEENS_10ViewEngineIPN7cutlass10bfloat16_tEEEEEC2ERKSD_RKSI_:
[----:B------:R-:W-:Y:S01]  /*aec0*/  IADD3 R2, R70, -c[0x0][0x20], RZ ;  /* 0x8000080046027a10 */ /* 0x000fe20007ffe0ff */
[----:B------:R-:W-:Y:S01]  /*aed0*/  IMAD.MOV.U32 R7, RZ, RZ, R3 ;  /* 0x000000ffff077224 */ /* 0x000fe200078e0003 */
[----:B------:R-:W-:-:S04]  /*aee0*/  MOV R5, 0x0 ;  /* 0x0000000000057802 */ /* 0x000fc80000000f00 */
[----:B------:R1:W-:Y:S01]  /*aef0*/  STL.64 [R2], R6 ;  /* 0x0000000602007387 */ /* 0x0003e20000100a00 */
[----:B------:R-:W-:Y:S05]  /*af00*/  RET.REL.NODEC R4 `(_ZN7cutlass13device_kernelIN5flash19enable_sm80_to_sm89INS1_16FlashAttnBwdSm80INS1_25CollectiveMainloopBwdSm80ILi2ELi2EN4cute5tupleIJNS5_1CILi128EEES8_NS7_ILi64EEEEEENS_10bfloat16_tEfNS_4arch4Sm80ELb0ELb1ELb1ELb1ELb0ELb0ELb0ELb0ELi2ELi4ELi4ELi4ELb0EEENS1_21CollectiveEpilogueBwdISA_SB_SD_Li256ELb1ELb0ELi2EEENS1_19SingleTileSchedulerILb1ELb0ELb0ELi128EEEEEEEEEvNT_6ParamsE) ;  /* 0xffff50f004007950 */ /* 0x000fea0003c3ffff */
        .type           $_ZN7cutlass13device_kernelIN5flash19enable_sm80_to_sm89INS1_16FlashAttnBwdSm80INS1_25CollectiveMainloopBwdSm80ILi2ELi2EN4cute5tupleIJNS5_1CILi128EEES8_NS7_ILi64EEEEEENS_10bfloat16_tEfNS_4arch4Sm80ELb0ELb1ELb1ELb1ELb0ELb0ELb0ELb0ELi2ELi4ELi4ELi4ELb0EEENS1_21CollectiveEpilogueBwdISA_SB_SD_Li256ELb1ELb0ELi2EEENS1_19SingleTileSchedulerILb1ELb0ELb0ELi128EEEEEEEEEvNT_6ParamsE$_ZN4cute3eso3ESOILb1ELb0EJNS_6LayoutINS_5tupleIJNS3_IJNS_1CILi2EEES5_S5_EEES5_EEENS3_IJNS3_IJNS4_ILi1EEES5_NS4_ILi4EEEEEENS4_ILi8EEEEEEEEiEEC2ERKSD_RKi,@function
        .size           $_ZN7cutlass13device_kernelIN5flash19enable_sm80_to_sm89INS1_16FlashAttnBwdSm80INS1_25CollectiveMainloopBwdSm80ILi2ELi2EN4cute5tupleIJNS5_1CILi128EEES8_NS7_ILi64EEEEEENS_10bfloat16_tEfNS_4arch4Sm80ELb0ELb1ELb1ELb1ELb0ELb0ELb0ELb0ELi2ELi4ELi4ELi4ELb0EEENS1_21CollectiveEpilogueBwdISA_SB_SD_Li256ELb1ELb0ELi2EEENS1_19SingleTileSchedulerILb1ELb0ELb0ELi128EEEEEEEEEvNT_6ParamsE$_ZN4cute3eso3ESOILb1ELb0EJNS_6LayoutINS_5tupleIJNS3_IJNS_1CILi2EEES5_S5_EEES5_EEENS3_IJNS3_IJNS4_ILi1EEES5_NS4_ILi4EEEEEENS4_ILi8EEEEEEEEiEEC2ERKSD_RKi,($_ZN7cutlass13device_kernelIN5flash19enable_sm80_to_sm89INS1_16FlashAttnBwdSm80INS1_25CollectiveMainloopBwdSm80ILi2ELi2EN4cute5tupleIJNS5_1CILi128EEES8_NS7_ILi64EEEEEENS_10bfloat16_tEfNS_4arch4Sm80ELb0ELb1ELb1ELb1ELb0ELb0ELb0ELb0ELi2ELi4ELi4ELi4ELb0EEENS1_21CollectiveEpilogueBwdISA_SB_SD_Li256ELb1ELb0ELi2EEENS1_19SingleTileSchedulerILb1ELb0ELb0ELi128EEEEEEEEEvNT_6ParamsE$_ZN4cute3eso3ESOILb1ELb0EJNS_6LayoutINS_5tupleIJNS3_IJNS_1CILi4EEENS4_ILi1EEEEEEEEENS3_IJNS3_IJS6_NS4_ILi0EEEEEEEEEEENS_10ViewEngineINS_8gmem_ptrIPKfEEEEEEC2ERKSC_RKSI_ - $_ZN7cutlass13device_kernelIN5flash19enable_sm80_to_sm89INS1_16FlashAttnBwdSm80INS1_25CollectiveMainloopBwdSm80ILi2ELi2EN4cute5tupleIJNS5_1CILi128EEES8_NS7_ILi64EEEEEENS_10bfloat16_tEfNS_4arch4Sm80ELb0ELb1ELb1ELb1ELb0ELb0ELb0ELb0ELi2ELi4ELi4ELi4ELb0EEENS1_21CollectiveEpilogueBwdISA_SB_SD_Li256ELb1ELb0ELi2EEENS1_19SingleTileSchedulerILb1ELb0ELb0ELi128EEEEEEEEEvNT_6ParamsE$_ZN4cute3eso3ESOILb1ELb0EJNS_6LayoutINS_5tupleIJNS3_IJNS_1CILi2EEES5_S5_EEES5_EEENS3_IJNS3_IJNS4_ILi1EEES5_NS4_ILi4EEEEEENS4_ILi8EEEEEEEEiEEC2ERKSD_RKi)
$_ZN7cutlass13device_kernelIN5flash19enable_sm80_to_sm89INS1_16FlashAttnBwdSm80INS1_25CollectiveMainloopBwdSm80ILi2ELi2EN4cute5tupleIJNS5_1CILi128EEES8_NS7_ILi64EEEEEENS_10bfloat16_tEfNS_4arch4Sm80ELb0ELb1ELb1ELb1ELb0ELb0ELb0ELb0ELi2ELi4ELi4ELi4ELb0EEENS1_21CollectiveEpilogueBwdISA_SB_SD_Li256ELb1ELb0ELi2EEENS1_19SingleTileSchedulerILb1ELb0ELb0ELi128EEEEEEEEEvNT_6ParamsE$_ZN4cute3eso3ESOILb1ELb0EJNS_6LayoutINS_5tupleIJNS3_IJNS_1CILi2EEES5_S5_EEES5_EEENS3_IJNS3_IJNS4_ILi1EEES5_NS4_ILi4EEEEEENS4_ILi8EEEEEEEEiEEC2ERKSD_RKi:
[----:B------:R-:W-:Y:S02]  /*af10*/  IADD3 R2, R70, -c[0x0][0x20], RZ ;  /* 0x8000080046027a10 */ /* 0x000fe40007ffe0ff */
[----:B------:R-:W-:-:S03]  /*af20*/  MOV R5, 0x0 ;  /* 0x0000000000057802 */ /* 0x000fc60000000f00 */
[----:B------:R1:W-:Y:S01]  /*af30*/  STL [R2], R3 ;  /* 0x0000000302007387 */ /* 0x0003e20000100800 */
[----:B------:R-:W-:Y:S05]  /*af40*/  RET.REL.NODEC R4 `(_ZN7cutlass13device_kernelIN5flash19enable_sm80_to_sm89INS1_16FlashAttnBwdSm80INS1_25CollectiveMainloopBwdSm80ILi2ELi2EN4cute5tupleIJNS5_1CILi128EEES8_NS7_ILi64EEEEEENS_10bfloat16_tEfNS_4arch4Sm80ELb0ELb1ELb1ELb1ELb0ELb0ELb0ELb0ELi2ELi4ELi4ELi4ELb0EEENS1_21CollectiveEpilogueBwdISA_SB_SD_Li256ELb1ELb0ELi2EEENS1_19SingleTileSchedulerILb1ELb0ELb0ELi128EEEEEEEEEvNT_6ParamsE) ;  /* 0xffff50b004007950 */ /* 0x000fea0003c3ffff */
        .type           $_ZN7cutlass13device_kernelIN5flash19enable_sm80_to_sm89INS1_16FlashAttnBwdSm80INS1_25CollectiveMainloopBwdSm80ILi2ELi2EN4cute5tupleIJNS5_1CILi128EEES8_NS7_ILi64EEEEEENS_10bfloat16_tEfNS_4arch4Sm80ELb0ELb1ELb1ELb1ELb0ELb0ELb0ELb0ELi2ELi4ELi4ELi4ELb0EEENS1_21CollectiveEpilogueBwdISA_SB_SD_Li256ELb1ELb0ELi2EEENS1_19SingleTileSchedulerILb1ELb0ELb0ELi128EEEEEEEEEvNT_6ParamsE$_ZN4cute3eso3ESOILb1ELb0EJNS_6LayoutINS_5tupleIJNS3_IJNS_1CILi4EEENS4_ILi1EEEEEEEEENS3_IJNS3_IJS6_NS4_ILi0EEEEEEEEEEENS_10ViewEngineINS_8gmem_ptrIPKfEEEEEEC2ERKSC_RKSI_,@function
        .size           $_ZN7cutlass13device_kernelIN5flash19enable_sm80_to_sm89INS1_16FlashAttnBwdSm80INS1_25CollectiveMainloopBwdSm80ILi2ELi2EN4cute5tupleIJNS5_1CILi128EEES8_NS7_ILi64EEEEEENS_10bfloat16_tEfNS_4arch4Sm80ELb0ELb1ELb1ELb1ELb0ELb0ELb0ELb0ELi2ELi4ELi4ELi4ELb0EEENS1_21CollectiveEpilogueBwdISA_SB_SD_Li256ELb1ELb0ELi2EEENS1_19SingleTileSchedulerILb1ELb0ELb0ELi128EEEEEEEEEvNT_6ParamsE$_ZN4cute3eso3ESOILb1ELb0EJNS_6LayoutINS_5tupleIJNS3_IJNS_1CILi4EEENS4_ILi1EEEEEEEEENS3_IJNS3_IJS6_NS4_ILi0EEEEEEEEEEENS_10ViewEngineINS_8gmem_ptrIPKfEEEEEEC2ERKSC_RKSI_,($_ZN7cutlass13device_kernelIN5flash19enable_sm80_to_sm89INS1_16FlashAttnBwdSm80INS1_25CollectiveMainloopBwdSm80ILi2ELi2EN4cute5tupleIJNS5_1CILi128EEES8_NS7_ILi64EEEEEENS_10bfloat16_tEfNS_4arch4Sm80ELb0ELb1ELb1ELb1ELb0ELb0ELb0ELb0ELi2ELi4ELi4ELi4ELb0EEENS1_21CollectiveEpilogueBwdISA_SB_SD_Li256ELb1ELb0ELi2EEENS1_19SingleTileSchedulerILb1ELb0ELb0ELi128EEEEEEEEEvNT_6ParamsE$_ZN4cute3eso3ESOILb1ELb0EJNS_6LayoutINS_5tupleIJNS3_IJNS_1CILi4EEENS4_ILi1EEEEEEEEENS3_IJNS3_IJS6_NS4_ILi0EEEEEEEEEEENS_10ViewEngineINS_8smem_ptrIPfEEEEEEC2ERKSC_RKSH_ - $_ZN7cutlass13device_kernelIN5flash19enable_sm80_to_sm89INS1_16FlashAttnBwdSm80INS1_25CollectiveMainloopBwdSm80ILi2ELi2EN4cute5tupleIJNS5_1CILi128EEES8_NS7_ILi64EEEEEENS_10bfloat16_tEfNS_4arch4Sm80ELb0ELb1ELb1ELb1ELb0ELb0ELb0ELb0ELi2ELi4ELi4ELi4ELb0EEENS1_21CollectiveEpilogueBwdISA_SB_SD_Li256ELb1ELb0ELi2EEENS1_19SingleTileSchedulerILb1ELb0ELb0ELi128EEEEEEEEEvNT_6ParamsE$_ZN4cute3eso3ESOILb1ELb0EJNS_6LayoutINS_5tupleIJNS3_IJNS_1CILi4EEENS4_ILi1EEEEEEEEENS3_IJNS3_IJS6_NS4_ILi0EEEEEEEEEEENS_10ViewEngineINS_8gmem_ptrIPKfEEEEEEC2ERKSC_RKSI_)
$_ZN7cutlass13device_kernelIN5flash19enable_sm80_to_sm89INS1_16FlashAttnBwdSm80INS1_25CollectiveMainloopBwdSm80ILi2ELi2EN4cute5tupleIJNS5_1CILi128EEES8_NS7_ILi64EEEEEENS_10bfloat16_tEfNS_4arch4Sm80ELb0ELb1ELb1ELb1ELb0ELb0ELb0ELb0ELi2ELi4ELi4ELi4ELb0EEENS1_21CollectiveEpilogueBwdISA_SB_SD_Li256ELb1ELb0ELi2EEENS1_19SingleTileSchedulerILb1ELb0ELb0ELi128EEEEEEEEEvNT_6ParamsE$_ZN4cute3eso3ESOILb1ELb0EJNS_6LayoutINS_5tupleIJNS3_IJNS_1CILi4EEENS4_ILi1EEEEEEEEENS3_IJNS3_IJS6_NS4_ILi0EEEEEEEEEEENS_10ViewEngineINS_8gmem_ptrIPKfEEEEEEC2ERKSC_RKSI_:
[----:B------:R-:W-:Y:S01]  /*af50*/  IADD3 R4, R7, -c[0x0][0x20], RZ ;  /* 0x8000080007047a10 */ /* 0x000fe20007ffe0ff */
[----:B------:R-:W-:Y:S01]  /*af60*/  IMAD.MOV.U32 R10, RZ, RZ, R6 ;  /* 0x000000ffff0a7224 */ /* 0x000fe200078e0006 */
[----:B------:R-:W-:-:S03]  /*af70*/  MOV R11, 0x0 ;  /* 0x00000000000b7802 */ /* 0x000fc60000000f00 */
[----:B------:R1:W-:Y:S01]  /*af80*/  STL.64 [R4], R2 ;  /* 0x0000000204007387 */ /* 0x0003e20000100a00 */
[----:B------:R-:W-:Y:S05]  /*af90*/  RET.REL.NODEC R10 `(_ZN7cutlass13device_kernelIN5flash19enable_sm80_to_sm89INS1_16FlashAttnBwdSm80INS1_25CollectiveMainloopBwdSm80ILi2ELi2EN4cute5tupleIJNS5_1CILi128EEES8_NS7_ILi64EEEEEENS_10bfloat16_tEfNS_4arch4Sm80ELb0ELb1ELb1ELb1ELb0ELb0ELb0ELb0ELi2ELi4ELi4ELi4ELb0EEENS1_21CollectiveEpilogueBwdISA_SB_SD_Li256ELb1ELb0ELi2EEENS1_19SingleTileSchedulerILb1ELb0ELb0ELi128EEEEEEEEEvNT_6ParamsE) ;  /* 0xffff50600a007950 */ /* 0x000fea0003c3ffff */
        .type           $_ZN7cutlass13device_kernelIN5flash19enable_sm80_to_sm89INS1_16FlashAttnBwdSm80INS1_25CollectiveMainloopBwdSm80ILi2ELi2EN4cute5tupleIJNS5_1CILi128EEES8_NS7_ILi64EEEEEENS_10bfloat16_tEfNS_4arch4Sm80ELb0ELb1ELb1ELb1ELb0ELb0ELb0ELb0ELi2ELi4ELi4ELi4ELb0EEENS1_21CollectiveEpilogueBwdISA_SB_SD_Li256ELb1ELb0ELi2EEENS1_19SingleTileSchedulerILb1ELb0ELb0ELi128EEEEEEEEEvNT_6ParamsE$_ZN4cute3eso3ESOILb1ELb0EJNS_6LayoutINS_5tupleIJNS3_IJNS_1CILi4EEENS4_ILi1EEEEEEEEENS3_IJNS3_IJS6_NS4_ILi0EEEEEEEEEEENS_10ViewEngineINS_8smem_ptrIPfEEEEEEC2ERKSC_RKSH_,@function
        .size           $_ZN7cutlass13device_kernelIN5flash19enable_sm80_to_sm89INS1_16FlashAttnBwdSm80INS1_25CollectiveMainloopBwdSm80ILi2ELi2EN4cute5tupleIJNS5_1CILi128EEES8_NS7_ILi64EEEEEENS_10bfloat16_tEfNS_4arch4Sm80ELb0ELb1ELb1ELb1ELb0ELb0ELb0ELb0ELi2ELi4ELi4ELi4ELb0EEENS1_21CollectiveEpilogueBwdISA_SB_SD_Li256ELb1ELb0ELi2EEENS1_19SingleTileSchedulerILb1ELb0ELb0ELi128EEEEEEEEEvNT_6ParamsE$_ZN4cute3eso3ESOILb1ELb0EJNS_6LayoutINS_5tupleIJNS3_IJNS_1CILi4EEENS4_ILi1EEEEEEEEENS3_IJNS3_IJS6_NS4_ILi0EEEEEEEEEEENS_10ViewEngineINS_8smem_ptrIPfEEEEEEC2ERKSC_RKSH_,($_ZN7cutlass13device_kernelIN5flash19enable_sm80_to_sm89INS1_16FlashAttnBwdSm80INS1_25CollectiveMainloopBwdSm80ILi2ELi2EN4cute5tupleIJNS5_1CILi128EEES8_NS7_ILi64EEEEEENS_10bfloat16_tEfNS_4arch4Sm80ELb0ELb1ELb1ELb1ELb0ELb0ELb0ELb0ELi2ELi4ELi4ELi4ELb0EEENS1_21CollectiveEpilogueBwdISA_SB_SD_Li256ELb1ELb0ELi2EEENS1_19SingleTileSchedulerILb1ELb0ELb0ELi128EEEEEEEEEvNT_6ParamsE$_ZN4cute3eso3ESOILb1ELb0EJNS_6LayoutINS_5tupleIJNS3_IJNS_1CILi4EEENS4_ILi1EEEEEEEEENS3_IJNS3_IJS6_NS4_ILi0EEEEEEEEEEENS_10ViewEngineIPjEEEEC2ERKSC_RKSF_ - $_ZN7cutlass13device_kernelIN5flash19enable_sm80_to_sm89INS1_16FlashAttnBwdSm80INS1_25CollectiveMainloopBwdSm80ILi2ELi2EN4cute5tupleIJNS5_1CILi128EEES8_NS7_ILi64EEEEEENS_10bfloat16_tEfNS_4arch4Sm80ELb0ELb1ELb1ELb1ELb0ELb0ELb0ELb0ELi2ELi4ELi4ELi4ELb0EEENS1_21CollectiveEpilogueBwdISA_SB_SD_Li256ELb1ELb0ELi2EEENS1_19SingleTileSchedulerILb1ELb0ELb0ELi128EEEEEEEEEvNT_6ParamsE$_ZN4cute3eso3ESOILb1ELb0EJNS_6LayoutINS_5tupleIJNS3_IJNS_1CILi4EEENS4_ILi1EEEEEEEEENS3_IJNS3_IJS6_NS4_ILi0EEEEEEEEEEENS_10ViewEngineINS_8smem_ptrIPfEEEEEEC2ERKSC_RKSH_)
$_ZN7cutlass13device_kernelIN5flash19enable_sm80_to_sm89INS1_16FlashAttnBwdSm80INS1_25CollectiveMainloopBwdSm80ILi2ELi2EN4cute5tupleIJNS5_1CILi128EEES8_NS7_ILi64EEEEEENS_10bfloat16_tEfNS_4arch4Sm80ELb0ELb1ELb1ELb1ELb0ELb0ELb0ELb0ELi2ELi4ELi4ELi4ELb0EEENS1_21CollectiveEpilogueBwdISA_SB_SD_Li256ELb1ELb0ELi2EEENS1_19SingleTileSchedulerILb1ELb0ELb0ELi128EEEEEEEEEvNT_6ParamsE$_ZN4cute3eso3ESOILb1ELb0EJNS_6LayoutINS_5tupleIJNS3_IJNS_1CILi4EEENS4_ILi1EEEEEEEEENS3_IJNS3_IJS6_NS4_ILi0EEEEEEEEEEENS_10ViewEngineINS_8smem_ptrIPfEEEEEEC2ERKSC_RKSH_:
[----:B------:R-:W-:Y:S02]  /*afa0*/  IADD3 R6, R7, -c[0x0][0x20], RZ ;  /* 0x8000080007067a10 */ /* 0x000fe40007ffe0ff */
[----:B------:R-:W-:-:S03]  /*afb0*/  MOV R9, 0x0 ;  /* 0x0000000000097802 */ /* 0x000fc60000000f00 */
[----:B------:R1:W-:Y:S01]  /*afc0*/  STL.64 [R6], R2 ;  /* 0x0000000206007387 */ /* 0x0003e20000100a00 */
[----:B------:R-:W-:Y:S05]  /*afd0*/  RET.REL.NODEC R8 `(_ZN7cutlass13device_kernelIN5flash19enable_sm80_to_sm89INS1_16FlashAttnBwdSm80INS1_25CollectiveMainloopBwdSm80ILi2ELi2EN4cute5tupleIJNS5_1CILi128EEES8_NS7_ILi64EEEEEENS_10bfloat16_tEfNS_4arch4Sm80ELb0ELb1ELb1ELb1ELb0ELb0ELb0ELb0ELi2ELi4ELi4ELi4ELb0EEENS1_21CollectiveEpilogueBwdISA_SB_SD_Li256ELb1ELb0ELi2EEENS1_19SingleTileSchedulerILb1ELb0ELb0ELi128EEEEEEEEEvNT_6ParamsE) ;  /* 0xffff502008007950 */ /* 0x000fea0003c3ffff */
        .type           $_ZN7cutlass13device_kernelIN5flash19enable_sm80_to_sm89INS1_16FlashAttnBwdSm80INS1_25CollectiveMainloopBwdSm80ILi2ELi2EN4cute5tupleIJNS5_1CILi128EEES8_NS7_ILi64EEEEEENS_10bfloat16_tEfNS_4arch4Sm80ELb0ELb1ELb1ELb1ELb0ELb0ELb0ELb0ELi2ELi4ELi4ELi4ELb0EEENS1_21CollectiveEpilogueBwdISA_SB_SD_Li256ELb1ELb0ELi2EEENS1_19SingleTileSchedulerILb1ELb0ELb0ELi128EEEEEEEEEvNT_6ParamsE$_ZN4cute3eso3ESOILb1ELb0EJNS_6LayoutINS_5tupleIJNS3_IJNS_1CILi4EEENS4_ILi1EEEEEEEEENS3_IJNS3_IJS6_NS4_ILi0EEEEEEEEEEENS_10ViewEngineIPjEEEEC2ERKSC_RKSF_,@function
        .size           $_ZN7cutlass13device_kernelIN5flash19enable_sm80_to_sm89INS1_16FlashAttnBwdSm80INS1_25CollectiveMainloopBwdSm80ILi2ELi2EN4cute5tupleIJNS5_1CILi128EEES8_NS7_ILi64EEEEEENS_10bfloat16_tEfNS_4arch4Sm80ELb0ELb1ELb1ELb1ELb0ELb0ELb0ELb0ELi2ELi4ELi4ELi4ELb0EEENS1_21CollectiveEpilogueBwdISA_SB_SD_Li256ELb1ELb0ELi2EEENS1_19SingleTileSchedulerILb1ELb0ELb0ELi128EEEEEEEEEvNT_6ParamsE$_ZN4cute3eso3ESOILb1ELb0EJNS_6LayoutINS_5tupleIJNS3_IJNS_1CILi4EEENS4_ILi1EEEEEEEEENS3_IJNS3_IJS6_NS4_ILi0EEEEEEEEEEENS_10ViewEngineIPjEEEEC2ERKSC_RKSF_,($_ZN7cutlass13device_kernelIN5flash19enable_sm80_to_sm89INS1_16FlashAttnBwdSm80INS1_25CollectiveMainloopBwdSm80ILi2ELi2EN4cute5tupleIJNS5_1CILi128EEES8_NS7_ILi64EEEEEENS_10bfloat16_tEfNS_4arch4Sm80ELb0ELb1ELb1ELb1ELb0ELb0ELb0ELb0ELi2ELi4ELi4ELi4ELb0EEENS1_21CollectiveEpilogueBwdISA_SB_SD_Li256ELb1ELb0ELi2EEENS1_19SingleTileSchedulerILb1ELb0ELb0ELi128EEEEEEEEEvNT_6ParamsE$_ZN4cute3eso3ESOILb1ELb0EJNS_6LayoutINS_5tupleIJNS3_IJNS_1CILi4EEENS4_ILi1EEEEEES6_EEENS3_IJNS3_IJS6_NS4_ILi0EEEEEES9_EEEEENS_10ViewEngineINS_8gmem_ptrIPKfEEEEEEC2ERKSC_RKSI_ - $_ZN7cutlass13device_kernelIN5flash19enable_sm80_to_sm89INS1_16FlashAttnBwdSm80INS1_25CollectiveMainloopBwdSm80ILi2ELi2EN4cute5tupleIJNS5_1CILi128EEES8_NS7_ILi64EEEEEENS_10bfloat16_tEfNS_4arch4Sm80ELb0ELb1ELb1ELb1ELb0ELb0ELb0ELb0ELi2ELi4ELi4ELi4ELb0EEENS1_21CollectiveEpilogueBwdISA_SB_SD_Li256ELb1ELb0ELi2EEENS1_19SingleTileSchedulerILb1ELb0ELb0ELi128EEEEEEEEEvNT_6ParamsE$_ZN4cute3eso3ESOILb1ELb0EJNS_6LayoutINS_5tupleIJNS3_IJNS_1CILi4EEENS4_ILi1EEEEEEEEENS3_IJNS3_IJS6_NS4_ILi0EEEEEEEEEEENS_10ViewEngineIPjEEEEC2ERKSC_RKSF_)
$_ZN7cutlass13device_kernelIN5flash19enable_sm80_to_sm89INS1_16FlashAttnBwdSm80INS1_25CollectiveMainloopBwdSm80ILi2ELi2EN4cute5tupleIJNS5_1CILi128EEES8_NS7_ILi64EEEEEENS_10bfloat16_tEfNS_4arch4Sm80ELb0ELb1ELb1ELb1ELb0ELb0ELb0ELb0ELi2ELi4ELi4ELi4ELb0EEENS1_21CollectiveEpilogueBwdISA_SB_SD_Li256ELb1ELb0ELi2EEENS1_19SingleTileSchedulerILb1ELb0ELb0ELi128EEEEEEEEEvNT_6ParamsE$_ZN4cute3eso3ESOILb1ELb0EJNS_6LayoutINS_5tupleIJNS3_IJNS_1CILi4EEENS4_ILi1EEEEEEEEENS3_IJNS3_IJS6_NS4_ILi0EEEEEEEEEEENS_10ViewEngineIPjEEEEC2ERKSC_RKSF_:
[----:B------:R-:W-:Y:S02]  /*afe0*/  IADD3 R2, R70, -c[0x0][0x20], RZ ;  /* 0x8000080046027a10 */ /* 0x000fe40007ffe0ff */
[----:B------:R-:W-:-:S03]  /*aff0*/  MOV R7, 0x0 ;  /* 0x0000000000077802 */ /* 0x000fc60000000f00 */
[----:B------:R1:W-:Y:S01]  /*b000*/  STL.64 [R2], R4 ;  /* 0x0000000402007387 */ /* 0x0003e20000100a00 */
[----:B------:R-:W-:Y:S05]  /*b010*/  RET.REL.NODEC R6 `(_ZN7cutlass13device_kernelIN5flash19enable_sm80_to_sm89INS1_16FlashAttnBwdSm80INS1_25CollectiveMainloopBwdSm80ILi2ELi2EN4cute5tupleIJNS5_1CILi128EEES8_NS7_ILi64EEEEEENS_10bfloat16_tEfNS_4arch4Sm80ELb0ELb1ELb1ELb1ELb0ELb0ELb0ELb0ELi2ELi4ELi4ELi4ELb0EEENS1_21CollectiveEpilogueBwdISA_SB_SD_Li256ELb1ELb0ELi2EEENS1_19SingleTileSchedulerILb1ELb0ELb0ELi128EEEEEEEEEvNT_6ParamsE) ;  /* 0xffff4fe006007950 */ /* 0x000fea0003c3ffff */
        .type           $_ZN7cutlass13device_kernelIN5flash19enable_sm80_to_sm89INS1_16FlashAttnBwdSm80INS1_25CollectiveMainloopBwdSm80ILi2ELi2EN4cute5tupleIJNS5_1CILi128EEES8_NS7_ILi64EEEEEENS_10bfloat16_tEfNS_4arch4Sm80ELb0ELb1ELb1ELb1ELb0ELb0ELb0ELb0ELi2ELi4ELi4ELi4ELb0EEENS1_21CollectiveEpilogueBwdISA_SB_SD_Li256ELb1ELb0ELi2EEENS1_19SingleTileSchedulerILb1ELb0ELb0ELi128EEEEEEEEEvNT_6ParamsE$_ZN4cute3eso3ESOILb1ELb0EJNS_6LayoutINS_5tupleIJNS3_IJNS_1CILi4EEENS4_ILi1EEEEEES6_EEENS3_IJNS3_IJS6_NS4_ILi0EEEEEES9_EEEEENS_10ViewEngineINS_8gmem_ptrIPKfEEEEEEC2ERKSC_RKSI_,@function
        .size           $_ZN7cutlass13device_kernelIN5flash19enable_sm80_to_sm89INS1_16FlashAttnBwdSm80INS1_25CollectiveMainloopBwdSm80ILi2ELi2EN4cute5tupleIJNS5_1CILi128EEES8_NS7_ILi64EEEEEENS_10bfloat16_tEfNS_4arch4Sm80ELb0ELb1ELb1ELb1ELb0ELb0ELb0ELb0ELi2ELi4ELi4ELi4ELb0EEENS1_21CollectiveEpilogueBwdISA_SB_SD_Li256ELb1ELb0ELi2EEENS1_19SingleTileSchedulerILb1ELb0ELb0ELi128EEEEEEEEEvNT_6ParamsE$_ZN4cute3eso3ESOILb1ELb0EJNS_6LayoutINS_5tupleIJNS3_IJNS_1CILi4EEENS4_ILi1EEEEEES6_EEENS3_IJNS3_IJS6_NS4_ILi0EEEEEES9_EEEEENS_10ViewEngineINS_8gmem_ptrIPKfEEEEEEC2ERKSC_RKSI_,($_ZN7cutlass13device_kernelIN5flash19enable_sm80_to_sm89INS1_16FlashAttnBwdSm80INS1_25CollectiveMainloopBwdSm80ILi2ELi2EN4cute5tupleIJNS5_1CILi128EEES8_NS7_ILi64EEEEEENS_10bfloat16_tEfNS_4arch4Sm80ELb0ELb1ELb1ELb1ELb0ELb0ELb0ELb0ELi2ELi4ELi4ELi4ELb0EEENS1_21CollectiveEpilogueBwdISA_SB_SD_Li256ELb1ELb0ELi2EEENS1_19SingleTileSchedulerILb1ELb0ELb0ELi128EEEEEEEEEvNT_6ParamsE$_ZN4cute3eso3ESOILb1ELb0EJNS_6LayoutINS_5tupleIJNS3_IJNS_1CILi4EEENS4_ILi1EEEEEES6_EEENS3_IJNS3_IJS6_NS4_ILi0EEEEEES9_EEEEENS_10ViewEngineINS_8smem_ptrIPfEEEEEEC2ERKSC_RKSH_ - $_ZN7cutlass13device_kernelIN5flash19enable_sm80_to_sm89INS1_16FlashAttnBwdSm80INS1_25CollectiveMainloopBwdSm80ILi2ELi2EN4cute5tupleIJNS5_1CILi128EEES8_NS7_ILi64EEEEEENS_10bfloat16_tEfNS_4arch4Sm80ELb0ELb1ELb1ELb1ELb0ELb0ELb0ELb0ELi2ELi4ELi4ELi4ELb0EEENS1_21CollectiveEpilogueBwdISA_SB_SD_Li256ELb1ELb0ELi2EEENS1_19SingleTileSchedulerILb1ELb0ELb0ELi128EEEEEEEEEvNT_6ParamsE$_ZN4cute3eso3ESOILb1ELb0EJNS_6LayoutINS_5tupleIJNS3_IJNS_1CILi4EEENS4_ILi1EEEEEES6_EEENS3_IJNS3_IJS6_NS4_ILi0EEEEEES9_EEEEENS_10ViewEngineINS_8gmem_ptrIPKfEEEEEEC2ERKSC_RKSI_)
$_ZN7cutlass13device_kernelIN5flash19enable_sm80_to_sm89INS1_16FlashAttnBwdSm80INS1_25CollectiveMainloopBwdSm80ILi2ELi2EN4cute5tupleIJNS5_1CILi128EEES8_NS7_ILi64EEEEEENS_10bfloat16_tEfNS_4arch4Sm80ELb0ELb1ELb1ELb1ELb0ELb0ELb0ELb0ELi2ELi4ELi4ELi4ELb0EEENS1_21CollectiveEpilogueBwdISA_SB_SD_Li256ELb1ELb0ELi2EEENS1_19SingleTileSchedulerILb1ELb0ELb0ELi128EEEEEEEEEvNT_6ParamsE$_ZN4cute3eso3ESOILb1ELb0EJNS_6LayoutINS_5tupleIJNS3_IJNS_1CILi4EEENS4_ILi1EEEEEES6_EEENS3_IJNS3_IJS6_NS4_ILi0EEEEEES9_EEEEENS_10ViewEngineINS_8gmem_ptrIPKfEEEEEEC2ERKSC_RKSI_:
[----:B------:R-:W-:Y:S01]  /*b020*/  IADD3 R4, R13, -c[0x0][0x20], RZ ;  /* 0x800008000d047a10 */ /* 0x000fe20007ffe0ff */
[----:B------:R-:W-:Y:S01]  /*b030*/  IMAD.MOV.U32 R8, RZ, RZ, R6 ;  /* 0x000000ffff087224 */ /* 0x000fe200078e0006 */
[----:B------:R-:W-:-:S03]  /*b040*/  MOV R9, 0x0 ;  /* 0x0000000000097802 */ /* 0x000fc60000000f00 */
[----:B------:R1:W-:Y:S01]  /*b050*/  STL.64 [R4], R2 ;  /* 0x0000000204007387 */ /* 0x0003e20000100a00 */
[----:B------:R-:W-:Y:S05]  /*b060*/  RET.REL.NODEC R8 `(_ZN7cutlass13device_kernelIN5flash19enable_sm80_to_sm89INS1_16FlashAttnBwdSm80INS1_25CollectiveMainloopBwdSm80ILi2ELi2EN4cute5tupleIJNS5_1CILi128EEES8_NS7_ILi64EEEEEENS_10bfloat16_tEfNS_4arch4Sm80ELb0ELb1ELb1ELb1ELb0ELb0ELb0ELb0ELi2ELi4ELi4ELi4ELb0EEENS1_21CollectiveEpilogueBwdISA_SB_SD_Li256ELb1ELb0ELi2EEENS1_19SingleTileSchedulerILb1ELb0ELb0ELi128EEEEEEEEEvNT_6ParamsE) ;  /* 0xffff4f9008007950 */ /* 0x000fea0003c3ffff */
        .type           $_ZN7cutlass13device_kernelIN5flash19enable_sm80_to_sm89INS1_16FlashAttnBwdSm80INS1_25CollectiveMainloopBwdSm80ILi2ELi2EN4cute5tupleIJNS5_1CILi128EEES8_NS7_ILi64EEEEEENS_10bfloat16_tEfNS_4arch4Sm80ELb0ELb1ELb1ELb1ELb0ELb0ELb0ELb0ELi2ELi4ELi4ELi4ELb0EEENS1_21CollectiveEpilogueBwdISA_SB_SD_Li256ELb1ELb0ELi2EEENS1_19SingleTileSchedulerILb1ELb0ELb0ELi128EEEEEEEEEvNT_6ParamsE$_ZN4cute3eso3ESOILb1ELb0EJNS_6LayoutINS_5tupleIJNS3_IJNS_1CILi4EEENS4_ILi1EEEEEES6_EEENS3_IJNS3_IJS6_NS4_ILi0EEEEEES9_EEEEENS_10ViewEngineINS_8smem_ptrIPfEEEEEEC2ERKSC_RKSH_,@function
        .size           $_ZN7cutlass13device_kernelIN5flash19enable_sm80_to_sm89INS1_16FlashAttnBwdSm80INS1_25CollectiveMainloopBwdSm80ILi2ELi2EN4cute5tupleIJNS5_1CILi128EEES8_NS7_ILi64EEEEEENS_10bfloat16_tEfNS_4arch4Sm80ELb0ELb1ELb1ELb1ELb0ELb0ELb0ELb0ELi2ELi4ELi4ELi4ELb0EEENS1_21CollectiveEpilogueBwdISA_SB_SD_Li256ELb1ELb0ELi2EEENS1_19SingleTileSchedulerILb1ELb0ELb0ELi128EEEEEEEEEvNT_6ParamsE$_ZN4cute3eso3ESOILb1ELb0EJNS_6LayoutINS_5tupleIJNS3_IJNS_1CILi4EEENS4_ILi1EEEEEES6_EEENS3_IJNS3_IJS6_NS4_ILi0EEEEEES9_EEEEENS_10ViewEngineINS_8smem_ptrIPfEEEEEEC2ERKSC_RKSH_,($_ZN7cutlass13device_kernelIN5flash19enable_sm80_to_sm89INS1_16FlashAttnBwdSm80INS1_25CollectiveMainloopBwdSm80ILi2ELi2EN4cute5tupleIJNS5_1CILi128EEES8_NS7_ILi64EEEEEENS_10bfloat16_tEfNS_4arch4Sm80ELb0ELb1ELb1ELb1ELb0ELb0ELb0ELb0ELi2ELi4ELi4ELi4ELb0EEENS1_21CollectiveEpilogueBwdISA_SB_SD_Li256ELb1ELb0ELi2EEENS1_19SingleTileSchedulerILb1ELb0ELb0ELi128EEEEEEEEEvNT_6ParamsE$_ZN4cute3eso3ESOILb1ELb0EJNS_6LayoutINS_5tupleIJNS3_IJNS_1CILi4EEENS4_ILi1EEEEEES6_EEENS3_IJNS3_IJS6_NS4_ILi0EEEEEES9_EEEEEiEEC2ERKSC_RKi - $_ZN7cutlass13device_kernelIN5flash19enable_sm80_to_sm89INS1_16FlashAttnBwdSm80INS1_25CollectiveMainloopBwdSm80ILi2ELi2EN4cute5tupleIJNS5_1CILi128EEES8_NS7_ILi64EEEEEENS_10bfloat16_tEfNS_4arch4Sm80ELb0ELb1ELb1ELb1ELb0ELb0ELb0ELb0ELi2ELi4ELi4ELi4ELb0EEENS1_21CollectiveEpilogueBwdISA_SB_SD_Li256ELb1ELb0ELi2EEENS1_19SingleTileSchedulerILb1ELb0ELb0ELi128EEEEEEEEEvNT_6ParamsE$_ZN4cute3eso3ESOILb1ELb0EJNS_6LayoutINS_5tupleIJNS3_IJNS_1CILi4EEENS4_ILi1EEEEEES6_EEENS3_IJNS3_IJS6_NS4_ILi0EEEEEES9_EEEEENS_10ViewEngineINS_8smem_ptrIPfEEEEEEC2ERKSC_RKSH_)
$_ZN7cutlass13device_kernelIN5flash19enable_sm80_to_sm89INS1_16FlashAttnBwdSm80INS1_25CollectiveMainloopBwdSm80ILi2ELi2EN4cute5tupleIJNS5_1CILi128EEES8_NS7_ILi64EEEEEENS_10bfloat16_tEfNS_4arch4Sm80ELb0ELb1ELb1ELb1ELb0ELb0ELb0ELb0ELi2ELi4ELi4ELi4ELb0EEENS1_21CollectiveEpilogueBwdISA_SB_SD_Li256ELb1ELb0ELi2EEENS1_19SingleTileSchedulerILb1ELb0ELb0ELi128EEEEEEEEEvNT_6ParamsE$_ZN4cute3eso3ESOILb1ELb0EJNS_6LayoutINS_5tupleIJNS3_IJNS_1CILi4EEENS4_ILi1EEEEEES6_EEENS3_IJNS3_IJS6_NS4_ILi0EEEEEES9_EEEEENS_10ViewEngineINS_8smem_ptrIPfEEEEEEC2ERKSC_RKSH_:
[----:B------:R-:W-:Y:S02]  /*b070*/  IADD3 R6, R13, -c[0x0][0x20], RZ ;  /* 0x800008000d067a10 */ /* 0x000fe40007ffe0ff */
[----:B------:R-:W-:-:S03]  /*b080*/  MOV R9, 0x0 ;  /* 0x0000000000097802 */ /* 0x000fc60000000f00 */
[----:B------:R1:W-:Y:S01]  /*b090*/  STL.64 [R6], R2 ;  /* 0x0000000206007387 */ /* 0x0003e20000100a00 */
[----:B------:R-:W-:Y:S05]  /*b0a0*/  RET.REL.NODEC R8 `(_ZN7cutlass13device_kernelIN5flash19enable_sm80_to_sm89INS1_16FlashAttnBwdSm80INS1_25CollectiveMainloopBwdSm80ILi2ELi2EN4cute5tupleIJNS5_1CILi128EEES8_NS7_ILi64EEEEEENS_10bfloat16_tEfNS_4arch4Sm80ELb0ELb1ELb1ELb1ELb0ELb0ELb0ELb0ELi2ELi4ELi4ELi4ELb0EEENS1_21CollectiveEpilogueBwdISA_SB_SD_Li256ELb1ELb0ELi2EEENS1_19SingleTileSchedulerILb1ELb0ELb0ELi128EEEEEEEEEvNT_6ParamsE) ;  /* 0xffff4f5008007950 */ /* 0x000fea0003c3ffff */
        .type           $_ZN7cutlass13device_kernelIN5flash19enable_sm80_to_sm89INS1_16FlashAttnBwdSm80INS1_25CollectiveMainloopBwdSm80ILi2ELi2EN4cute5tupleIJNS5_1CILi128EEES8_NS7_ILi64EEEEEENS_10bfloat16_tEfNS_4arch4Sm80ELb0ELb1ELb1ELb1ELb0ELb0ELb0ELb0ELi2ELi4ELi4ELi4ELb0EEENS1_21CollectiveEpilogueBwdISA_SB_SD_Li256ELb1ELb0ELi2EEENS1_19SingleTileSchedulerILb1ELb0ELb0ELi128EEEEEEEEEvNT_6ParamsE$_ZN4cute3eso3ESOILb1ELb0EJNS_6LayoutINS_5tupleIJNS3_IJNS_1CILi4EEENS4_ILi1EEEEEES6_EEENS3_IJNS3_IJS6_NS4_ILi0EEEEEES9_EEEEEiEEC2ERKSC_RKi,@function
        .size           $_ZN7cutlass13device_kernelIN5flash19enable_sm80_to_sm89INS1_16FlashAttnBwdSm80INS1_25CollectiveMainloopBwdSm80ILi2ELi2EN4cute5tupleIJNS5_1CILi128EEES8_NS7_ILi64EEEEEENS_10bfloat16_tEfNS_4arch4Sm80ELb0ELb1ELb1ELb1ELb0ELb0ELb0ELb0ELi2ELi4ELi4ELi4ELb0EEENS1_21CollectiveEpilogueBwdISA_SB_SD_Li256ELb1ELb0ELi2EEENS1_19SingleTileSchedulerILb1ELb0ELb0ELi128EEEEEEEEEvNT_6ParamsE$_ZN4cute3eso3ESOILb1ELb0EJNS_6LayoutINS_5tupleIJNS3_IJNS_1CILi4EEENS4_ILi1EEEEEES6_EEENS3_IJNS3_IJS6_NS4_ILi0EEEEEES9_EEEEEiEEC2ERKSC_RKi,($_ZN7cutlass13device_kernelIN5flash19enable_sm80_to_sm89INS1_16FlashAttnBwdSm80INS1_25CollectiveMainloopBwdSm80ILi2ELi2EN4cute5tupleIJNS5_1CILi128EEES8_NS7_ILi64EEEEEENS_10bfloat16_tEfNS_4arch4Sm80ELb0ELb1ELb1ELb1ELb0ELb0ELb0ELb0ELi2ELi4ELi4ELi4ELb0EEENS1_21CollectiveEpilogueBwdISA_SB_SD_Li256ELb1ELb0ELi2EEENS1_19SingleTileSchedulerILb1ELb0ELb0ELi128EEEEEEEEEvNT_6ParamsE$_ZN4cute3eso3ESOILb1ELb0EJNS_6LayoutINS_5tupleIJNS3_IJNS_1CILi8EEENS4_ILi1EEEEEEEEENS3_IJNS3_IJS6_NS4_ILi0EEEEEEEEEEENS_10ViewEngineINS_8gmem_ptrIPKN7cutlass10bfloat16_tEEEEEEEC2ERKSC_RKSK_ - $_ZN7cutlass13device_kernelIN5flash19enable_sm80_to_sm89INS1_16FlashAttnBwdSm80INS1_25CollectiveMainloopBwdSm80ILi2ELi2EN4cute5tupleIJNS5_1CILi128EEES8_NS7_ILi64EEEEEENS_10bfloat16_tEfNS_4arch4Sm80ELb0ELb1ELb1ELb1ELb0ELb0ELb0ELb0ELi2ELi4ELi4ELi4ELb0EEENS1_21CollectiveEpilogueBwdISA_SB_SD_Li256ELb1ELb0ELi2EEENS1_19SingleTileSchedulerILb1ELb0ELb0ELi128EEEEEEEEEvNT_6ParamsE$_ZN4cute3eso3ESOILb1ELb0EJNS_6LayoutINS_5tupleIJNS3_IJNS_1CILi4EEENS4_ILi1EEEEEES6_EEENS3_IJNS3_IJS6_NS4_ILi0EEEEEES9_EEEEEiEEC2ERKSC_RKi)
$_ZN7cutlass13device_kernelIN5flash19enable_sm80_to_sm89INS1_16FlashAttnBwdSm80INS1_25CollectiveMainloopBwdSm80ILi2ELi2EN4cute5tupleIJNS5_1CILi128EEES8_NS7_ILi64EEEEEENS_10bfloat16_tEfNS_4arch4Sm80ELb0ELb1ELb1ELb1ELb0ELb0ELb0ELb0ELi2ELi4ELi4ELi4ELb0EEENS1_21CollectiveEpilogueBwdISA_SB_SD_Li256ELb1ELb0ELi2EEENS1_19SingleTileSchedulerILb1ELb0ELb0ELi128EEEEEEEEEvNT_6ParamsE$_ZN4cute3eso3ESOILb1ELb0EJNS_6LayoutINS_5tupleIJNS3_IJNS_1CILi4EEENS4_ILi1EEEEEES6_EEENS3_IJNS3_IJS6_NS4_ILi0EEEEEES9_EEEEEiEEC2ERKSC_RKi:
[----:B------:R-:W-:Y:S01]  /*b0b0*/  IADD3 R2, R13, -c[0x0][0x20], RZ ;  /* 0x800008000d027a10 */ /* 0x000fe20007ffe0ff */
[----:B------:R-:W-:Y:S01]  /*b0c0*/  IMAD.MOV.U32 R8, RZ, RZ, R6 ;  /* 0x000000ffff087224 */ /* 0x000fe200078e0006 */
[----:B------:R-:W-:-:S03]  /*b0d0*/  MOV R9, 0x0 ;  /* 0x0000000000097802 */ /* 0x000fc60000000f00 */
[----:B------:R1:W-:Y:S01]  /*b0e0*/  STL [R2], R3 ;  /* 0x0000000302007387 */ /* 0x0003e20000100800 */
[----:B------:R-:W-:Y:S05]  /*b0f0*/  RET.REL.NODEC R8 `(_ZN7cutlass13device_kernelIN5flash19enable_sm80_to_sm89INS1_16FlashAttnBwdSm80INS1_25CollectiveMainloopBwdSm80ILi2ELi2EN4cute5tupleIJNS5_1CILi128EEES8_NS7_ILi64EEEEEENS_10bfloat16_tEfNS_4arch4Sm80ELb0ELb1ELb1ELb1ELb0ELb0ELb0ELb0ELi2ELi4ELi4ELi4ELb0EEENS1_21CollectiveEpilogueBwdISA_SB_SD_Li256ELb1ELb0ELi2EEENS1_19SingleTileSchedulerILb1ELb0ELb0ELi128EEEEEEEEEvNT_6ParamsE) ;  /* 0xffff4f0008007950 */ /* 0x000fea0003c3ffff */
        .type           $_ZN7cutlass13device_kernelIN5flash19enable_sm80_to_sm89INS1_16FlashAttnBwdSm80INS1_25CollectiveMainloopBwdSm80ILi2ELi2EN4cute5tupleIJNS5_1CILi128EEES8_NS7_ILi64EEEEEENS_10bfloat16_tEfNS_4arch4Sm80ELb0ELb1ELb1ELb1ELb0ELb0ELb0ELb0ELi2ELi4ELi4ELi4ELb0EEENS1_21CollectiveEpilogueBwdISA_SB_SD_Li256ELb1ELb0ELi2EEENS1_19SingleTileSchedulerILb1ELb0ELb0ELi128EEEEEEEEEvNT_6ParamsE$_ZN4cute3eso3ESOILb1ELb0EJNS_6LayoutINS_5tupleIJNS3_IJNS_1CILi8EEENS4_ILi1EEEEEEEEENS3_IJNS3_IJS6_NS4_ILi0EEEEEEEEEEENS_10ViewEngineINS_8gmem_ptrIPKN7cutlass10bfloat16_tEEEEEEEC2ERKSC_RKSK_,@function
        .size           $_ZN7cutlass13device_kernelIN5flash19enable_sm80_to_sm89INS1_16FlashAttnBwdSm80INS1_25CollectiveMainloopBwdSm80ILi2ELi2EN4cute5tupleIJNS5_1CILi128EEES8_NS7_ILi64EEEEEENS_10bfloat16_tEfNS_4arch4Sm80ELb0ELb1ELb1ELb1ELb0ELb0ELb0ELb0ELi2ELi4ELi4ELi4ELb0EEENS1_21CollectiveEpilogueBwdISA_SB_SD_Li256ELb1ELb0ELi2EEENS1_19SingleTileSchedulerILb1ELb0ELb0ELi128EEEEEEEEEvNT_6ParamsE$_ZN4cute3eso3ESOILb1ELb0EJNS_6LayoutINS_5tupleIJNS3_IJNS_1CILi8EEENS4_ILi1EEEEEEEEENS3_IJNS3_IJS6_NS4_ILi0EEEEEEEEEEENS_10ViewEngineINS_8gmem_ptrIPKN7cutlass10bfloat16_tEEEEEEEC2ERKSC_RKSK_,($_ZN7cutlass13device_kernelIN5flash19enable_sm80_to_sm89INS1_16FlashAttnBwdSm80INS1_25CollectiveMainloopBwdSm80ILi2ELi2EN4cute5tupleIJNS5_1CILi128EEES8_NS7_ILi64EEEEEENS_10bfloat16_tEfNS_4arch4Sm80ELb0ELb1ELb1ELb1ELb0ELb0ELb0ELb0ELi2ELi4ELi4ELi4ELb0EEENS1_21CollectiveEpilogueBwdISA_SB_SD_Li256ELb1ELb0ELi2EEENS1_19SingleTileSchedulerILb1ELb0ELb0ELi128EEEEEEEEEvNT_6ParamsE$_ZN4cute3eso3ESOILb1ELb0EJNS_6LayoutINS_5tupleIJNS3_IJNS_1CILi8EEENS4_ILi1EEEEEEEEENS3_IJNS3_IJS6_NS4_ILi0EEEEEEEEEEENS_10ViewEngineINS_8smem_ptrIPN7cutlass10bfloat16_tEEEEEEEC2ERKSC_RKSJ_ - $_ZN7cutlass13device_kernelIN5flash19enable_sm80_to_sm89INS1_16FlashAttnBwdSm80INS1_25CollectiveMainloopBwdSm80ILi2ELi2EN4cute5tupleIJNS5_1CILi128EEES8_NS7_ILi64EEEEEENS_10bfloat16_tEfNS_4arch4Sm80ELb0ELb1ELb1ELb1ELb0ELb0ELb0ELb0ELi2ELi4ELi4ELi4ELb0EEENS1_21CollectiveEpilogueBwdISA_SB_SD_Li256ELb1ELb0ELi2EEENS1_19SingleTileSchedulerILb1ELb0ELb0ELi128EEEEEEEEEvNT_6ParamsE$_ZN4cute3eso3ESOILb1ELb0EJNS_6LayoutINS_5tupleIJNS3_IJNS_1CILi8EEENS4_ILi1EEEEEEEEENS3_IJNS3_IJS6_NS4_ILi0EEEEEEEEEEENS_10ViewEngineINS_8gmem_ptrIPKN7cutlass10bfloat16_tEEEEEEEC2ERKSC_RKSK_)
$_ZN7cutlass13device_kernelIN5flash19enable_sm80_to_sm89INS1_16FlashAttnBwdSm80INS1_25CollectiveMainloopBwdSm80ILi2ELi2EN4cute5tupleIJNS5_1CILi128EEES8_NS7_ILi64EEEEEENS_10bfloat16_tEfNS_4arch4Sm80ELb0ELb1ELb1ELb1ELb0ELb0ELb0ELb0ELi2ELi4ELi4ELi4ELb0EEENS1_21CollectiveEpilogueBwdISA_SB_SD_Li256ELb1ELb0ELi2EEENS1_19SingleTileSchedulerILb1ELb0ELb0ELi128EEEEEEEEEvNT_6ParamsE$_ZN4cute3eso3ESOILb1ELb0EJNS_6LayoutINS_5tupleIJNS3_IJNS_1CILi8EEENS4_ILi1EEEEEEEEENS3_IJNS3_IJS6_NS4_ILi0EEEEEEEEEEENS_10ViewEngineINS_8gmem_ptrIPKN7cutlass10bfloat16_tEEEEEEEC2ERKSC_RKSK_:
[----:B------:R-:W-:Y:S01]  /*b100*/  IADD3 R4, R13, -c[0x0][0x20], RZ ;  /* 0x800008000d047a10 */ /* 0x000fe20007ffe0ff */
[----:B------:R-:W-:Y:S01]  /*b110*/  IMAD.MOV.U32 R8, RZ, RZ, R6 ;  /* 0x000000ffff087224 */ /* 0x000fe200078e0006 */
[----:B------:R-:W-:-:S03]  /*b120*/  MOV R9, 0x0 ;  /* 0x0000000000097802 */ /* 0x000fc60000000f00 */
[----:B------:R1:W-:Y:S01]  /*b130*/  STL.64 [R4], R2 ;  /* 0x0000000204007387 */ /* 0x0003e20000100a00 */
[----:B------:R-:W-:Y:S05]  /*b140*/  RET.REL.NODEC R8 `(_ZN7cutlass13device_kernelIN5flash19enable_sm80_to_sm89INS1_16FlashAttnBwdSm80INS1_25CollectiveMainloopBwdSm80ILi2ELi2EN4cute5tupleIJNS5_1CILi128EEES8_NS7_ILi64EEEEEENS_10bfloat16_tEfNS_4arch4Sm80ELb0ELb1ELb1ELb1ELb0ELb0ELb0ELb0ELi2ELi4ELi4ELi4ELb0EEENS1_21CollectiveEpilogueBwdISA_SB_SD_Li256ELb1ELb0ELi2EEENS1_19SingleTileSchedulerILb1ELb0ELb0ELi128EEEEEEEEEvNT_6ParamsE) ;  /* 0xffff4eb008007950 */ /* 0x000fea0003c3ffff */
        .type           $_ZN7cutlass13device_kernelIN5flash19enable_sm80_to_sm89INS1_16FlashAttnBwdSm80INS1_25CollectiveMainloopBwdSm80ILi2ELi2EN4cute5tupleIJNS5_1CILi128EEES8_NS7_ILi64EEEEEENS_10bfloat16_tEfNS_4arch4Sm80ELb0ELb1ELb1ELb1ELb0ELb0ELb0ELb0ELi2ELi4ELi4ELi4ELb0EEENS1_21CollectiveEpilogueBwdISA_SB_SD_Li256ELb1ELb0ELi2EEENS1_19SingleTileSchedulerILb1ELb0ELb0ELi128EEEEEEEEEvNT_6ParamsE$_ZN4cute3eso3ESOILb1ELb0EJNS_6LayoutINS_5tupleIJNS3_IJNS_1CILi8EEENS4_ILi1EEEEEEEEENS3_IJNS3_IJS6_NS4_ILi0EEEEEEEEEEENS_10ViewEngineINS_8smem_ptrIPN7cutlass10bfloat16_tEEEEEEEC2ERKSC_RKSJ_,@function
        .size           $_ZN7cutlass13device_kernelIN5flash19enable_sm80_to_sm89INS1_16FlashAttnBwdSm80INS1_25CollectiveMainloopBwdSm80ILi2ELi2EN4cute5tupleIJNS5_1CILi128EEES8_NS7_ILi64EEEEEENS_10bfloat16_tEfNS_4arch4Sm80ELb0ELb1ELb1ELb1ELb0ELb0ELb0ELb0ELi2ELi4ELi4ELi4ELb0EEENS1_21CollectiveEpilogueBwdISA_SB_SD_Li256ELb1ELb0ELi2EEENS1_19SingleTileSchedulerILb1ELb0ELb0ELi128EEEEEEEEEvNT_6ParamsE$_ZN4cute3eso3ESOILb1ELb0EJNS_6LayoutINS_5tupleIJNS3_IJNS_1CILi8EEENS4_ILi1EEEEEEEEENS3_IJNS3_IJS6_NS4_ILi0EEEEEEEEEEENS_10ViewEngineINS_8smem_ptrIPN7cutlass10bfloat16_tEEEEEEEC2ERKSC_RKSJ_,($_ZN7cutlass13device_kernelIN5flash19enable_sm80_to_sm89INS1_16FlashAttnBwdSm80INS1_25CollectiveMainloopBwdSm80ILi2ELi2EN4cute5tupleIJNS5_1CILi128EEES8_NS7_ILi64EEEEEENS_10bfloat16_tEfNS_4arch4Sm80ELb0ELb1ELb1ELb1ELb0ELb0ELb0ELb0ELi2ELi4ELi4ELi4ELb0EEENS1_21CollectiveEpilogueBwdISA_SB_SD_Li256ELb1ELb0ELi2EEENS1_19SingleTileSchedulerILb1ELb0ELb0ELi128EEEEEEEEEvNT_6ParamsE$_ZN4cute3eso3ESOILb1ELb0EJNS_6LayoutINS_5tupleIJNS3_IJNS_1CILi8EEENS4_ILi1EEEEEEEEENS3_IJNS3_IJS6_NS4_ILi0EEEEEEEEEEENS_10ViewEngineIPN7cutlass10bfloat16_tEEEEEC2ERKSC_RKSH_ - $_ZN7cutlass13device_kernelIN5flash19enable_sm80_to_sm89INS1_16FlashAttnBwdSm80INS1_25CollectiveMainloopBwdSm80ILi2ELi2EN4cute5tupleIJNS5_1CILi128EEES8_NS7_ILi64EEEEEENS_10bfloat16_tEfNS_4arch4Sm80ELb0ELb1ELb1ELb1ELb0ELb0ELb0ELb0ELi2ELi4ELi4ELi4ELb0EEENS1_21CollectiveEpilogueBwdISA_SB_SD_Li256ELb1ELb0ELi2EEENS1_19SingleTileSchedulerILb1ELb0ELb0ELi128EEEEEEEEEvNT_6ParamsE$_ZN4cute3eso3ESOILb1ELb0EJNS_6LayoutINS_5tupleIJNS3_IJNS_1CILi8EEENS4_ILi1EEEEEEEEENS3_IJNS3_IJS6_NS4_ILi0EEEEEEEEEEENS_10ViewEngineINS_8smem_ptrIPN7cutlass10bfloat16_tEEEEEEEC2ERKSC_RKSJ_)
$_ZN7cutlass13device_kernelIN5flash19enable_sm80_to_sm89INS1_16FlashAttnBwdSm80INS1_25CollectiveMainloopBwdSm80ILi2ELi2EN4cute5tupleIJNS5_1CILi128EEES8_NS7_ILi64EEEEEENS_10bfloat16_tEfNS_4arch4Sm80ELb0ELb1ELb1ELb1ELb0ELb0ELb0ELb0ELi2ELi4ELi4ELi4ELb0EEENS1_21CollectiveEpilogueBwdISA_SB_SD_Li256ELb1ELb0ELi2EEENS1_19SingleTileSchedulerILb1ELb0ELb0ELi128EEEEEEEEEvNT_6ParamsE$_ZN4cute3eso3ESOILb1ELb0EJNS_6LayoutINS_5tupleIJNS3_IJNS_1CILi8EEENS4_ILi1EEEEEEEEENS3_IJNS3_IJS6_NS4_ILi0EEEEEEEEEEENS_10ViewEngineINS_8smem_ptrIPN7cutlass10bfloat16_tEEEEEEEC2ERKSC_RKSJ_:
[----:B------:R-:W-:Y:S02]  /*b150*/  IADD3 R6, R6, -c[0x0][0x20], RZ ;  /* 0x8000080006067a10 */ /* 0x000fe40007ffe0ff */
[----:B------:R-:W-:-:S03]  /*b160*/  MOV R9, 0x0 ;  /* 0x0000000000097802 */ /* 0x000fc60000000f00 */
[----:B------:R1:W-:Y:S01]  /*b170*/  STL.64 [R6], R2 ;  /* 0x0000000206007387 */ /* 0x0003e20000100a00 */
[----:B------:R-:W-:Y:S05]  /*b180*/  RET.REL.NODEC R8 `(_ZN7cutlass13device_kernelIN5flash19enable_sm80_to_sm89INS1_16FlashAttnBwdSm80INS1_25CollectiveMainloopBwdSm80ILi2ELi2EN4cute5tupleIJNS5_1CILi128EEES8_NS7_ILi64EEEEEENS_10bfloat16_tEfNS_4arch4Sm80ELb0ELb1ELb1ELb1ELb0ELb0ELb0ELb0ELi2ELi4ELi4ELi4ELb0EEENS1_21CollectiveEpilogueBwdISA_SB_SD_Li256ELb1ELb0ELi2EEENS1_19SingleTileSchedulerILb1ELb0ELb0ELi128EEEEEEEEEvNT_6ParamsE) ;  /* 0xffff4e7008007950 */ /* 0x000fea0003c3ffff */
        .type           $_ZN7cutlass13device_kernelIN5flash19enable_sm80_to_sm89INS1_16FlashAttnBwdSm80INS1_25CollectiveMainloopBwdSm80ILi2ELi2EN4cute5tupleIJNS5_1CILi128EEES8_NS7_ILi64EEEEEENS_10bfloat16_tEfNS_4arch4Sm80ELb0ELb1ELb1ELb1ELb0ELb0ELb0ELb0ELi2ELi4ELi4ELi4ELb0EEENS1_21CollectiveEpilogueBwdISA_SB_SD_Li256ELb1ELb0ELi2EEENS1_19SingleTileSchedulerILb1ELb0ELb0ELi128EEEEEEEEEvNT_6ParamsE$_ZN4cute3eso3ESOILb1ELb0EJNS_6LayoutINS_5tupleIJNS3_IJNS_1CILi8EEENS4_ILi1EEEEEEEEENS3_IJNS3_IJS6_NS4_ILi0EEEEEEEEEEENS_10ViewEngineIPN7cutlass10bfloat16_tEEEEEC2ERKSC_RKSH_,@function
        .size           $_ZN7cutlass13device_kernelIN5flash19enable_sm80_to_sm89INS1_16FlashAttnBwdSm80INS1_25CollectiveMainloopBwdSm80ILi2ELi2EN4cute5tupleIJNS5_1CILi128EEES8_NS7_ILi64EEEEEENS_10bfloat16_tEfNS_4arch4Sm80ELb0ELb1ELb1ELb1ELb0ELb0ELb0ELb0ELi2ELi4ELi4ELi4ELb0EEENS1_21CollectiveEpilogueBwdISA_SB_SD_Li256ELb1ELb0ELi2EEENS1_19SingleTileSchedulerILb1ELb0ELb0ELi128EEEEEEEEEvNT_6ParamsE$_ZN4cute3eso3ESOILb1ELb0EJNS_6LayoutINS_5tupleIJNS3_IJNS_1CILi8EEENS4_ILi1EEEEEEEEENS3_IJNS3_IJS6_NS4_ILi0EEEEEEEEEEENS_10ViewEngineIPN7cutlass10bfloat16_tEEEEEC2ERKSC_RKSH_,($_ZN7cutlass13device_kernelIN5flash19enable_sm80_to_sm89INS1_16FlashAttnBwdSm80INS1_25CollectiveMainloopBwdSm80ILi2ELi2EN4cute5tupleIJNS5_1CILi128EEES8_NS7_ILi64EEEEEENS_10bfloat16_tEfNS_4arch4Sm80ELb0ELb1ELb1ELb1ELb0ELb0ELb0ELb0ELi2ELi4ELi4ELi4ELb0EEENS1_21CollectiveEpilogueBwdISA_SB_SD_Li256ELb1ELb0ELi2EEENS1_19SingleTileSchedulerILb1ELb0ELb0ELi128EEEEEEEEEvNT_6ParamsE$_ZN4cute3eso3ESOILb1ELb0EJNS_6LayoutINS_5tupleIJNS3_IJNS_1CILi8EEENS4_ILi1EEEEEEEEENS3_IJNS3_IJS6_NS4_ILi0EEEEEEEEEEEiEEC2ERKSC_RKi - $_ZN7cutlass13device_kernelIN5flash19enable_sm80_to_sm89INS1_16FlashAttnBwdSm80INS1_25CollectiveMainloopBwdSm80ILi2ELi2EN4cute5tupleIJNS5_1CILi128EEES8_NS7_ILi64EEEEEENS_10bfloat16_tEfNS_4arch4Sm80ELb0ELb1ELb1ELb1ELb0ELb0ELb0ELb0ELi2ELi4ELi4ELi4ELb0EEENS1_21CollectiveEpilogueBwdISA_SB_SD_Li256ELb1ELb0ELi2EEENS1_19SingleTileSchedulerILb1ELb0ELb0ELi128EEEEEEEEEvNT_6ParamsE$_ZN4cute3eso3ESOILb1ELb0EJNS_6LayoutINS_5tupleIJNS3_IJNS_1CILi8EEENS4_ILi1EEEEEEEEENS3_IJNS3_IJS6_NS4_ILi0EEEEEEEEEEENS_10ViewEngineIPN7cutlass10bfloat16_tEEEEEC2ERKSC_RKSH_)
$_ZN7cutlass13device_kernelIN5flash19enable_sm80_to_sm89INS1_16FlashAttnBwdSm80INS1_25CollectiveMainloopBwdSm80ILi2ELi2EN4cute5tupleIJNS5_1CILi128EEES8_NS7_ILi64EEEEEENS_10bfloat16_tEfNS_4arch4Sm80ELb0ELb1ELb1ELb1ELb0ELb0ELb0ELb0ELi2ELi4ELi4ELi4ELb0EEENS1_21CollectiveEpilogueBwdISA_SB_SD_Li256ELb1ELb0ELi2EEENS1_19SingleTileSchedulerILb1ELb0ELb0ELi128EEEEEEEEEvNT_6ParamsE$_ZN4cute3eso3ESOILb1ELb0EJNS_6LayoutINS_5tupleIJNS3_IJNS_1CILi8EEENS4_ILi1EEEEEEEEENS3_IJNS3_IJS6_NS4_ILi0EEEEEEEEEEENS_10ViewEngineIPN7cutlass10bfloat16_tEEEEEC2ERKSC_RKSH_:
[----:B------:R-:W-:Y:S01]  /*b190*/  IADD3 R2, R70, -c[0x0][0x20], RZ ;  /* 0x8000080046027a10 */ /* 0x000fe20007ffe0ff */
[----:B------:R-:W-:Y:S01]  /*b1a0*/  IMAD.MOV.U32 R7, RZ, RZ, R3 ;  /* 0x000000ffff077224 */ /* 0x000fe200078e0003 */
[----:B------:R-:W-:-:S04]  /*b1b0*/  MOV R5, 0x0 ;  /* 0x0000000000057802 */ /* 0x000fc80000000f00 */
[----:B------:R1:W-:Y:S01]  /*b1c0*/  STL.64 [R2], R6 ;  /* 0x0000000602007387 */ /* 0x0003e20000100a00 */
[----:B------:R-:W-:Y:S05]  /*b1d0*/  RET.REL.NODEC R4 `(_ZN7cutlass13device_kernelIN5flash19enable_sm80_to_sm89INS1_16FlashAttnBwdSm80INS1_25CollectiveMainloopBwdSm80ILi2ELi2EN4cute5tupleIJNS5_1CILi128EEES8_NS7_ILi64EEEEEENS_10bfloat16_tEfNS_4arch4Sm80ELb0ELb1ELb1ELb1ELb0ELb0ELb0ELb0ELi2ELi4ELi4ELi4ELb0EEENS1_21CollectiveEpilogueBwdISA_SB_SD_Li256ELb1ELb0ELi2EEENS1_19SingleTileSchedulerILb1ELb0ELb0ELi128EEEEEEEEEvNT_6ParamsE) ;  /* 0xffff4e2004007950 */ /* 0x000fea0003c3ffff */
        .type           $_ZN7cutlass13device_kernelIN5flash19enable_sm80_to_sm89INS1_16FlashAttnBwdSm80INS1_25CollectiveMainloopBwdSm80ILi2ELi2EN4cute5tupleIJNS5_1CILi128EEES8_NS7_ILi64EEEEEENS_10bfloat16_tEfNS_4arch4Sm80ELb0ELb1ELb1ELb1ELb0ELb0ELb0ELb0ELi2ELi4ELi4ELi4ELb0EEENS1_21CollectiveEpilogueBwdISA_SB_SD_Li256ELb1ELb0ELi2EEENS1_19SingleTileSchedulerILb1ELb0ELb0ELi128EEEEEEEEEvNT_6ParamsE$_ZN4cute3eso3ESOILb1ELb0EJNS_6LayoutINS_5tupleIJNS3_IJNS_1CILi8EEENS4_ILi1EEEEEEEEENS3_IJNS3_IJS6_NS4_ILi0EEEEEEEEEEEiEEC2ERKSC_RKi,@function
        .size           $_ZN7cutlass13device_kernelIN5flash19enable_sm80_to_sm89INS1_16FlashAttnBwdSm80INS1_25CollectiveMainloopBwdSm80ILi2ELi2EN4cute5tupleIJNS5_1CILi128EEES8_NS7_ILi64EEEEEENS_10bfloat16_tEfNS_4arch4Sm80ELb0ELb1ELb1ELb1ELb0ELb0ELb0ELb0ELi2ELi4ELi4ELi4ELb0EEENS1_21CollectiveEpilogueBwdISA_SB_SD_Li256ELb1ELb0ELi2EEENS1_19SingleTileSchedulerILb1ELb0ELb0ELi128EEEEEEEEEvNT_6ParamsE$_ZN4cute3eso3ESOILb1ELb0EJNS_6LayoutINS_5tupleIJNS3_IJNS_1CILi8EEENS4_ILi1EEEEEEEEENS3_IJNS3_IJS6_NS4_ILi0EEEEEEEEEEEiEEC2ERKSC_RKi,($_ZN7cutlass13device_kernelIN5flash19enable_sm80_to_sm89INS1_16FlashAttnBwdSm80INS1_25CollectiveMainloopBwdSm80ILi2ELi2EN4cute5tupleIJNS5_1CILi128EEES8_NS7_ILi64EEEEEENS_10bfloat16_tEfNS_4arch4Sm80ELb0ELb1ELb1ELb1ELb0ELb0ELb0ELb0ELi2ELi4ELi4ELi4ELb0EEENS1_21CollectiveEpilogueBwdISA_SB_SD_Li256ELb1ELb0ELi2EEENS1_19SingleTileSchedulerILb1ELb0ELb0ELi128EEEEEEEEEvNT_6ParamsE$_ZN4cute3eso3ESOILb1ELb0EJNS_6LayoutINS_5tupleIJNS3_IJNS_1CILi8EEENS4_ILi1EEEEEEEEENS3_IJNS3_IJS6_NS4_ILi0EEEEEEEEEEElEEC2ERKSC_RKl - $_ZN7cutlass13device_kernelIN5flash19enable_sm80_to_sm89INS1_16FlashAttnBwdSm80INS1_25CollectiveMainloopBwdSm80ILi2ELi2EN4cute5tupleIJNS5_1CILi128EEES8_NS7_ILi64EEEEEENS_10bfloat16_tEfNS_4arch4Sm80ELb0ELb1ELb1ELb1ELb0ELb0ELb0ELb0ELi2ELi4ELi4ELi4ELb0EEENS1_21CollectiveEpilogueBwdISA_SB_SD_Li256ELb1ELb0ELi2EEENS1_19SingleTileSchedulerILb1ELb0ELb0ELi128EEEEEEEEEvNT_6ParamsE$_ZN4cute3eso3ESOILb1ELb0EJNS_6LayoutINS_5tupleIJNS3_IJNS_1CILi8EEENS4_ILi1EEEEEEEEENS3_IJNS3_IJS6_NS4_ILi0EEEEEEEEEEEiEEC2ERKSC_RKi)
$_ZN7cutlass13device_kernelIN5flash19enable_sm80_to_sm89INS1_16FlashAttnBwdSm80INS1_25CollectiveMainloopBwdSm80ILi2ELi2EN4cute5tupleIJNS5_1CILi128EEES8_NS7_ILi64EEEEEENS_10bfloat16_tEfNS_4arch4Sm80ELb0ELb1ELb1ELb1ELb0ELb0ELb0ELb0ELi2ELi4ELi4ELi4ELb0EEENS1_21CollectiveEpilogueBwdISA_SB_SD_Li256ELb1ELb0ELi2EEENS1_19SingleTileSchedulerILb1ELb0ELb0ELi128EEEEEEEEEvNT_6ParamsE$_ZN4cute3eso3ESOILb1ELb0EJNS_6LayoutINS_5tupleIJNS3_IJNS_1CILi8EEENS4_ILi1EEEEEEEEENS3_IJNS3_IJS6_NS4_ILi0EEEEEEEEEEEiEEC2ERKSC_RKi:
[----:B------:R-:W-:Y:S01]  /*b1e0*/  IADD3 R2, R2, -c[0x0][0x20], RZ ;  /* 0x8000080002027a10 */ /* 0x000fe20007ffe0ff */
[----:B------:R-:W-:Y:S01]  /*b1f0*/  IMAD.MOV.U32 R10, RZ, RZ, R6 ;  /* 0x000000ffff0a7224 */ /* 0x000fe200078e0006 */
[----:B------:R-:W-:-:S03]  /*b200*/  MOV R11, 0x0 ;  /* 0x00000000000b7802 */ /* 0x000fc60000000f00 */
[----:B------:R1:W-:Y:S01]  /*b210*/  STL [R2], R3 ;  /* 0x0000000302007387 */ /* 0x0003e20000100800 */
[----:B------:R-:W-:Y:S05]  /*b220*/  RET.REL.NODEC R10 `(_ZN7cutlass13device_kernelIN5flash19enable_sm80_to_sm89INS1_16FlashAttnBwdSm80INS1_25CollectiveMainloopBwdSm80ILi2ELi2EN4cute5tupleIJNS5_1CILi128EEES8_NS7_ILi64EEEEEENS_10bfloat16_tEfNS_4arch4Sm80ELb0ELb1ELb1ELb1ELb0ELb0ELb0ELb0ELi2ELi4ELi4ELi4ELb0EEENS1_21CollectiveEpilogueBwdISA_SB_SD_Li256ELb1ELb0ELi2EEENS1_19SingleTileSchedulerILb1ELb0ELb0ELi128EEEEEEEEEvNT_6ParamsE) ;  /* 0xffff4dd00a007950 */ /* 0x000fea0003c3ffff */
        .type           $_ZN7cutlass13device_kernelIN5flash19enable_sm80_to_sm89INS1_16FlashAttnBwdSm80INS1_25CollectiveMainloopBwdSm80ILi2ELi2EN4cute5tupleIJNS5_1CILi128EEES8_NS7_ILi64EEEEEENS_10bfloat16_tEfNS_4arch4Sm80ELb0ELb1ELb1ELb1ELb0ELb0ELb0ELb0ELi2ELi4ELi4ELi4ELb0EEENS1_21CollectiveEpilogueBwdISA_SB_SD_Li256ELb1ELb0ELi2EEENS1_19SingleTileSchedulerILb1ELb0ELb0ELi128EEEEEEEEEvNT_6ParamsE$_ZN4cute3eso3ESOILb1ELb0EJNS_6LayoutINS_5tupleIJNS3_IJNS_1CILi8EEENS4_ILi1EEEEEEEEENS3_IJNS3_IJS6_NS4_ILi0EEEEEEEEEEElEEC2ERKSC_RKl,@function
        .size           $_ZN7cutlass13device_kernelIN5flash19enable_sm80_to_sm89INS1_16FlashAttnBwdSm80INS1_25CollectiveMainloopBwdSm80ILi2ELi2EN4cute5tupleIJNS5_1CILi128EEES8_NS7_ILi64EEEEEENS_10bfloat16_tEfNS_4arch4Sm80ELb0ELb1ELb1ELb1ELb0ELb0ELb0ELb0ELi2ELi4ELi4ELi4ELb0EEENS1_21CollectiveEpilogueBwdISA_SB_SD_Li256ELb1ELb0ELi2EEENS1_19SingleTileSchedulerILb1ELb0ELb0ELi128EEEEEEEEEvNT_6ParamsE$_ZN4cute3eso3ESOILb1ELb0EJNS_6LayoutINS_5tupleIJNS3_IJNS_1CILi8EEENS4_ILi1EEEEEEEEENS3_IJNS3_IJS6_NS4_ILi0EEEEEEEEEEElEEC2ERKSC_RKl,($_ZN7cutlass13device_kernelIN5flash19enable_sm80_to_sm89INS1_16FlashAttnBwdSm80INS1_25CollectiveMainloopBwdSm80ILi2ELi2EN4cute5tupleIJNS5_1CILi128EEES8_NS7_ILi64EEEEEENS_10bfloat16_tEfNS_4arch4Sm80ELb0ELb1ELb1ELb1ELb0ELb0ELb0ELb0ELi2ELi4ELi4ELi4ELb0EEENS1_21CollectiveEpilogueBwdISA_SB_SD_Li256ELb1ELb0ELi2EEENS1_19SingleTileSchedulerILb1ELb0ELb0ELi128EEEEEEEEEvNT_6ParamsE$_ZN4cute3eso3ESOILb1ELb0EJNS_6LayoutINS_5tupleIJNS3_IJNS_1CILi8EEENS4_ILi1EEEEEENS3_IJNS4_ILi2EEEEEEEEENS3_IJNS3_IJS6_NS4_ILi0EEEEEENS3_IJNS4_ILi4096EEEEEEEEEEENS_10ViewEngineINS_8smem_ptrIPN7cutlass10bfloat16_tEEEEEEEC2ERKSG_RKSN_ - $_ZN7cutlass13device_kernelIN5flash19enable_sm80_to_sm89INS1_16FlashAttnBwdSm80INS1_25CollectiveMainloopBwdSm80ILi2ELi2EN4cute5tupleIJNS5_1CILi128EEES8_NS7_ILi64EEEEEENS_10bfloat16_tEfNS_4arch4Sm80ELb0ELb1ELb1ELb1ELb0ELb0ELb0ELb0ELi2ELi4ELi4ELi4ELb0EEENS1_21CollectiveEpilogueBwdISA_SB_SD_Li256ELb1ELb0ELi2EEENS1_19SingleTileSchedulerILb1ELb0ELb0ELi128EEEEEEEEEvNT_6ParamsE$_ZN4cute3eso3ESOILb1ELb0EJNS_6LayoutINS_5tupleIJNS3_IJNS_1CILi8EEENS4_ILi1EEEEEEEEENS3_IJNS3_IJS6_NS4_ILi0EEEEEEEEEEElEEC2ERKSC_RKl)
$_ZN7cutlass13device_kernelIN5flash19enable_sm80_to_sm89INS1_16FlashAttnBwdSm80INS1_25CollectiveMainloopBwdSm80ILi2ELi2EN4cute5tupleIJNS5_1CILi128EEES8_NS7_ILi64EEEEEENS_10bfloat16_tEfNS_4arch4Sm80ELb0ELb1ELb1ELb1ELb0ELb0ELb0ELb0ELi2ELi4ELi4ELi4ELb0EEENS1_21CollectiveEpilogueBwdISA_SB_SD_Li256ELb1ELb0ELi2EEENS1_19SingleTileSchedulerILb1ELb0ELb0ELi128EEEEEEEEEvNT_6ParamsE$_ZN4cute3eso3ESOILb1ELb0EJNS_6LayoutINS_5tupleIJNS3_IJNS_1CILi8EEENS4_ILi1EEEEEEEEENS3_IJNS3_IJS6_NS4_ILi0EEEEEEEEEEElEEC2ERKSC_RKl:
[----:B------:R-:W-:Y:S01]  /*b230*/  IADD3 R2, R13, -c[0x0][0x20], RZ ;  /* 0x800008000d027a10 */ /* 0x000fe20007ffe0ff */
[----:B------:R-:W-:Y:S01]  /*b240*/  IMAD.MOV.U32 R8, RZ, RZ, R6 ;  /* 0x000000ffff087224 */ /* 0x000fe200078e0006 */
[----:B------:R-:W-:Y:S01]  /*b250*/  MOV R9, R3 ;  /* 0x0000000300097202 */ /* 0x000fe20000000f00 */
[----:B------:R-:W-:-:S04]  /*b260*/  IMAD.MOV.U32 R5, RZ, RZ, 0x0 ;  /* 0x00000000ff057424 */ /* 0x000fc800078e00ff */
[----:B------:R1:W-:Y:S01]  /*b270*/  STL.64 [R2], R8 ;  /* 0x0000000802007387 */ /* 0x0003e20000100a00 */
[----:B------:R-:W-:Y:S05]  /*b280*/  RET.REL.NODEC R4 `(_ZN7cutlass13device_kernelIN5flash19enable_sm80_to_sm89INS1_16FlashAttnBwdSm80INS1_25CollectiveMainloopBwdSm80ILi2ELi2EN4cute5tupleIJNS5_1CILi128EEES8_NS7_ILi64EEEEEENS_10bfloat16_tEfNS_4arch4Sm80ELb0ELb1ELb1ELb1ELb0ELb0ELb0ELb0ELi2ELi4ELi4ELi4ELb0EEENS1_21CollectiveEpilogueBwdISA_SB_SD_Li256ELb1ELb0ELi2EEENS1_19SingleTileSchedulerILb1ELb0ELb0ELi128EEEEEEEEEvNT_6ParamsE) ;  /* 0xffff4d7004007950 */ /* 0x000fea0003c3ffff */
        .type           $_ZN7cutlass13device_kernelIN5flash19enable_sm80_to_sm89INS1_16FlashAttnBwdSm80INS1_25CollectiveMainloopBwdSm80ILi2ELi2EN4cute5tupleIJNS5_1CILi128EEES8_NS7_ILi64EEEEEENS_10bfloat16_tEfNS_4arch4Sm80ELb0ELb1ELb1ELb1ELb0ELb0ELb0ELb0ELi2ELi4ELi4ELi4ELb0EEENS1_21CollectiveEpilogueBwdISA_SB_SD_Li256ELb1ELb0ELi2EEENS1_19SingleTileSchedulerILb1ELb0ELb0ELi128EEEEEEEEEvNT_6ParamsE$_ZN4cute3eso3ESOILb1ELb0EJNS_6LayoutINS_5tupleIJNS3_IJNS_1CILi8EEENS4_ILi1EEEEEENS3_IJNS4_ILi2EEEEEEEEENS3_IJNS3_IJS6_NS4_ILi0EEEEEENS3_IJNS4_ILi4096EEEEEEEEEEENS_10ViewEngineINS_8smem_ptrIPN7cutlass10bfloat16_tEEEEEEEC2ERKSG_RKSN_,@function
        .size           $_ZN7cutlass13device_kernelIN5flash19enable_sm80_to_sm89INS1_16FlashAttnBwdSm80INS1_25CollectiveMainloopBwdSm80ILi2ELi2EN4cute5tupleIJNS5_1CILi128EEES8_NS7_ILi64EEEEEENS_10bfloat16_tEfNS_4arch4Sm80ELb0ELb1ELb1ELb1ELb0ELb0ELb0ELb0ELi2ELi4ELi4ELi4ELb0EEENS1_21CollectiveEpilogueBwdISA_SB_SD_Li256ELb1ELb0ELi2EEENS1_19SingleTileSchedulerILb1ELb0ELb0ELi128EEEEEEEEEvNT_6ParamsE$_ZN4cute3eso3ESOILb1ELb0EJNS_6LayoutINS_5tupleIJNS3_IJNS_1CILi8EEENS4_ILi1EEEEEENS3_IJNS4_ILi2EEEEEEEEENS3_IJNS3_IJS6_NS4_ILi0EEEEEENS3_IJNS4_ILi4096EEEEEEEEEEENS_10ViewEngineINS_8smem_ptrIPN7cutlass10bfloat16_tEEEEEEEC2ERKSG_RKSN_,($_ZN7cutlass13device_kernelIN5flash19enable_sm80_to_sm89INS1_16FlashAttnBwdSm80INS1_25CollectiveMainloopBwdSm80ILi2ELi2EN4cute5tupleIJNS5_1CILi128EEES8_NS7_ILi64EEEEEENS_10bfloat16_tEfNS_4arch4Sm80ELb0ELb1ELb1ELb1ELb0ELb0ELb0ELb0ELi2ELi4ELi4ELi4ELb0EEENS1_21CollectiveEpilogueBwdISA_SB_SD_Li256ELb1ELb0ELi2EEENS1_19SingleTileSchedulerILb1ELb0ELb0ELi128EEEEEEEEEvNT_6ParamsE$_ZN4cute3eso3ESOILb1ELb0EJNS_6LayoutINS_5tupleIJNS3_IJNS_1CILi8EEENS4_ILi1EEEEEENS3_IJNS4_ILi2EEEEEEEEENS3_IJNS3_IJS6_NS4_ILi0EEEEEENS3_IJNS4_ILi64EEEEEEEEEEENS_10ViewEngineIPN7cutlass10bfloat16_tEEEEEC2ERKSG_RKSL_ - $_ZN7cutlass13device_kernelIN5flash19enable_sm80_to_sm89INS1_16FlashAttnBwdSm80INS1_25CollectiveMainloopBwdSm80ILi2ELi2EN4cute5tupleIJNS5_1CILi128EEES8_NS7_ILi64EEEEEENS_10bfloat16_tEfNS_4arch4Sm80ELb0ELb1ELb1ELb1ELb0ELb0ELb0ELb0ELi2ELi4ELi4ELi4ELb0EEENS1_21CollectiveEpilogueBwdISA_SB_SD_Li256ELb1ELb0ELi2EEENS1_19SingleTileSchedulerILb1ELb0ELb0ELi128EEEEEEEEEvNT_6ParamsE$_ZN4cute3eso3ESOILb1ELb0EJNS_6LayoutINS_5tupleIJNS3_IJNS_1CILi8EEENS4_ILi1EEEEEENS3_IJNS4_ILi2EEEEEEEEENS3_IJNS3_IJS6_NS4_ILi0EEEEEENS3_IJNS4_ILi4096EEEEEEEEEEENS_10ViewEngineINS_8smem_ptrIPN7cutlass10bfloat16_tEEEEEEEC2ERKSG_RKSN_)
$_ZN7cutlass13device_kernelIN5flash19enable_sm80_to_sm89INS1_16FlashAttnBwdSm80INS1_25CollectiveMainloopBwdSm80ILi2ELi2EN4cute5tupleIJNS5_1CILi128EEES8_NS7_ILi64EEEEEENS_10bfloat16_tEfNS_4arch4Sm80ELb0ELb1ELb1ELb1ELb0ELb0ELb0ELb0ELi2ELi4ELi4ELi4ELb0EEENS1_21CollectiveEpilogueBwdISA_SB_SD_Li256ELb1ELb0ELi2EEENS1_19SingleTileSchedulerILb1ELb0ELb0ELi128EEEEEEEEEvNT_6ParamsE$_ZN4cute3eso3ESOILb1ELb0EJNS_6LayoutINS_5tupleIJNS3_IJNS_1CILi8EEENS4_ILi1EEEEEENS3_IJNS4_ILi2EEEEEEEEENS3_IJNS3_IJS6_NS4_ILi0EEEEEENS3_IJNS4_ILi4096EEEEEEEEEEENS_10ViewEngineINS_8smem_ptrIPN7cutlass10bfloat16_tEEEEEEEC2ERKSG_RKSN_:
[----:B------:R-:W-:Y:S01]  /*b290*/  IADD3 R5, R70, -c[0x0][0x20], RZ ;  /* 0x8000080046057a10 */ /* 0x000fe20007ffe0ff */
[----:B------:R-:W-:Y:S01]  /*b2a0*/  IMAD.MOV.U32 R8, RZ, RZ, R4 ;  /* 0x000000ffff087224 */ /* 0x000fe200078e0004 */
[----:B------:R-:W-:Y:S01]  /*b2b0*/  MOV R9, R7 ;  /* 0x0000000700097202 */ /* 0x000fe20000000f00 */
[----:B------:R-:W-:-:S04]  /*b2c0*/  IMAD.MOV.U32 R7, RZ, RZ, 0x0 ;  /* 0x00000000ff077424 */ /* 0x000fc800078e00ff */
[----:B------:R1:W-:Y:S01]  /*b2d0*/  STL.64 [R5], R8 ;  /* 0x0000000805007387 */ /* 0x0003e20000100a00 */
[----:B------:R-:W-:Y:S05]  /*b2e0*/  RET.REL.NODEC R6 `(_ZN7cutlass13device_kernelIN5flash19enable_sm80_to_sm89INS1_16FlashAttnBwdSm80INS1_25CollectiveMainloopBwdSm80ILi2ELi2EN4cute5tupleIJNS5_1CILi128EEES8_NS7_ILi64EEEEEENS_10bfloat16_tEfNS_4arch4Sm80ELb0ELb1ELb1ELb1ELb0ELb0ELb0ELb0ELi2ELi4ELi4ELi4ELb0EEENS1_21CollectiveEpilogueBwdISA_SB_SD_Li256ELb1ELb0ELi2EEENS1_19SingleTileSchedulerILb1ELb0ELb0ELi128EEEEEEEEEvNT_6ParamsE) ;  /* 0xffff4d1006007950 */ /* 0x000fea0003c3ffff */
        .type           $_ZN7cutlass13device_kernelIN5flash19enable_sm80_to_sm89INS1_16FlashAttnBwdSm80INS1_25CollectiveMainloopBwdSm80ILi2ELi2EN4cute5tupleIJNS5_1CILi128EEES8_NS7_ILi64EEEEEENS_10bfloat16_tEfNS_4arch4Sm80ELb0ELb1ELb1ELb1ELb0ELb0ELb0ELb0ELi2ELi4ELi4ELi4ELb0EEENS1_21CollectiveEpilogueBwdISA_SB_SD_Li256ELb1ELb0ELi2EEENS1_19SingleTileSchedulerILb1ELb0ELb0ELi128EEEEEEEEEvNT_6ParamsE$_ZN4cute3eso3ESOILb1ELb0EJNS_6LayoutINS_5tupleIJNS3_IJNS_1CILi8EEENS4_ILi1EEEEEENS3_IJNS4_ILi2EEEEEEEEENS3_IJNS3_IJS6_NS4_ILi0EEEEEENS3_IJNS4_ILi64EEEEEEEEEEENS_10ViewEngineIPN7cutlass10bfloat16_tEEEEEC2ERKSG_RKSL_,@function
        .size           $_ZN7cutlass13device_kernelIN5flash19enable_sm80_to_sm89INS1_16FlashAttnBwdSm80INS1_25CollectiveMainloopBwdSm80ILi2ELi2EN4cute5tupleIJNS5_1CILi128EEES8_NS7_ILi64EEEEEENS_10bfloat16_tEfNS_4arch4Sm80ELb0ELb1ELb1ELb1ELb0ELb0ELb0ELb0ELi2ELi4ELi4ELi4ELb0EEENS1_21CollectiveEpilogueBwdISA_SB_SD_Li256ELb1ELb0ELi2EEENS1_19SingleTileSchedulerILb1ELb0ELb0ELi128EEEEEEEEEvNT_6ParamsE$_ZN4cute3eso3ESOILb1ELb0EJNS_6LayoutINS_5tupleIJNS3_IJNS_1CILi8EEENS4_ILi1EEEEEENS3_IJNS4_ILi2EEEEEEEEENS3_IJNS3_IJS6_NS4_ILi0EEEEEENS3_IJNS4_ILi64EEEEEEEEEEENS_10ViewEngineIPN7cutlass10bfloat16_tEEEEEC2ERKSG_RKSL_,($_ZN7cutlass13device_kernelIN5flash19enable_sm80_to_sm89INS1_16FlashAttnBwdSm80INS1_25CollectiveMainloopBwdSm80ILi2ELi2EN4cute5tupleIJNS5_1CILi128EEES8_NS7_ILi64EEEEEENS_10bfloat16_tEfNS_4arch4Sm80ELb0ELb1ELb1ELb1ELb0ELb0ELb0ELb0ELi2ELi4ELi4ELi4ELb0EEENS1_21CollectiveEpilogueBwdISA_SB_SD_Li256ELb1ELb0ELi2EEENS1_19SingleTileSchedulerILb1ELb0ELb0ELi128EEEEEEEEEvNT_6ParamsE$_ZN4cute3eso3ESOILb1ELb0EJNS_6LayoutINS_5tupleIJNS3_IJNS_1CILi8EEENS4_ILi1EEEEEENS3_IJNS4_ILi2EEEEEEEEENS3_IJNS3_IJS6_NS4_ILi0EEEEEENS3_IJNS4_ILi8192EEEEEEEEEEENS_10ViewEngineINS_8smem_ptrIPN7cutlass10bfloat16_tEEEEEEEC2ERKSG_RKSN_ - $_ZN7cutlass13device_kernelIN5flash19enable_sm80_to_sm89INS1_16FlashAttnBwdSm80INS1_25CollectiveMainloopBwdSm80ILi2ELi2EN4cute5tupleIJNS5_1CILi128EEES8_NS7_ILi64EEEEEENS_10bfloat16_tEfNS_4arch4Sm80ELb0ELb1ELb1ELb1ELb0ELb0ELb0ELb0ELi2ELi4ELi4ELi4ELb0EEENS1_21CollectiveEpilogueBwdISA_SB_SD_Li256ELb1ELb0ELi2EEENS1_19SingleTileSchedulerILb1ELb0ELb0ELi128EEEEEEEEEvNT_6ParamsE$_ZN4cute3eso3ESOILb1ELb0EJNS_6LayoutINS_5tupleIJNS3_IJNS_1CILi8EEENS4_ILi1EEEEEENS3_IJNS4_ILi2EEEEEEEEENS3_IJNS3_IJS6_NS4_ILi0EEEEEENS3_IJNS4_ILi64EEEEEEEEEEENS_10ViewEngineIPN7cutlass10bfloat16_tEEEEEC2ERKSG_RKSL_)
$_ZN7cutlass13device_kernelIN5flash19enable_sm80_to_sm89INS1_16FlashAttnBwdSm80INS1_25CollectiveMainloopBwdSm80ILi2ELi2EN4cute5tupleIJNS5_1CILi128EEES8_NS7_ILi64EEEEEENS_10bfloat16_tEfNS_4arch4Sm80ELb0ELb1ELb1ELb1ELb0ELb0ELb0ELb0ELi2ELi4ELi4ELi4ELb0EEENS1_21CollectiveEpilogueBwdISA_SB_SD_Li256ELb1ELb0ELi2EEENS1_19SingleTileSchedulerILb1ELb0ELb0ELi128EEEEEEEEEvNT_6ParamsE$_ZN4cute3eso3ESOILb1ELb0EJNS_6LayoutINS_5tupleIJNS3_IJNS_1CILi8EEENS4_ILi1EEEEEENS3_IJNS4_ILi2EEEEEEEEENS3_IJNS3_IJS6_NS4_ILi0EEEEEENS3_IJNS4_ILi64EEEEEEEEEEENS_10ViewEngineIPN7cutlass10bfloat16_tEEEEEC2ERKSG_RKSL_:
[----:B------:R-:W-:Y:S01]  /*b2f0*/  IADD3 R2, R25, -c[0x0][0x20], RZ ;  /* 0x8000080019027a10 */ /* 0x000fe20007ffe0ff */
[----:B------:R-:W-:Y:S01]  /*b300*/  IMAD.MOV.U32 R9, RZ, RZ, R3 ;  /* 0x000000ffff097224 */ /* 0x000fe200078e0003 */
[----:B------:R-:W-:-:S04]  /*b310*/  MOV R7, 0x0 ;  /* 0x0000000000077802 */ /* 0x000fc80000000f00 */
[----:B------:R1:W-:Y:S01]  /*b320*/  STL.64 [R2], R8 ;  /* 0x0000000802007387 */ /* 0x0003e20000100a00 */
[----:B------:R-:W-:Y:S05]  /*b330*/  RET.REL.NODEC R6 `(_ZN7cutlass13device_kernelIN5flash19enable_sm80_to_sm89INS1_16FlashAttnBwdSm80INS1_25CollectiveMainloopBwdSm80ILi2ELi2EN4cute5tupleIJNS5_1CILi128EEES8_NS7_ILi64EEEEEENS_10bfloat16_tEfNS_4arch4Sm80ELb0ELb1ELb1ELb1ELb0ELb0ELb0ELb0ELi2ELi4ELi4ELi4ELb0EEENS1_21CollectiveEpilogueBwdISA_SB_SD_Li256ELb1ELb0ELi2EEENS1_19SingleTileSchedulerILb1ELb0ELb0ELi128EEEEEEEEEvNT_6ParamsE) ;  /* 0xffff4cc006007950 */ /* 0x000fea0003c3ffff */
        .type           $_ZN7cutlass13device_kernelIN5flash19enable_sm80_to_sm89INS1_16FlashAttnBwdSm80INS1_25CollectiveMainloopBwdSm80ILi2ELi2EN4cute5tupleIJNS5_1CILi128EEES8_NS7_ILi64EEEEEENS_10bfloat16_tEfNS_4arch4Sm80ELb0ELb1ELb1ELb1ELb0ELb0ELb0ELb0ELi2ELi4ELi4ELi4ELb0EEENS1_21CollectiveEpilogueBwdISA_SB_SD_Li256ELb1ELb0ELi2EEENS1_19SingleTileSchedulerILb1ELb0ELb0ELi128EEEEEEEEEvNT_6ParamsE$_ZN4cute3eso3ESOILb1ELb0EJNS_6LayoutINS_5tupleIJNS3_IJNS_1CILi8EEENS4_ILi1EEEEEENS3_IJNS4_ILi2EEEEEEEEENS3_IJNS3_IJS6_NS4_ILi0EEEEEENS3_IJNS4_ILi8192EEEEEEEEEEENS_10ViewEngineINS_8smem_ptrIPN7cutlass10bfloat16_tEEEEEEEC2ERKSG_RKSN_,@function
        .size           $_ZN7cutlass13device_kernelIN5flash19enable_sm80_to_sm89INS1_16FlashAttnBwdSm80INS1_25CollectiveMainloopBwdSm80ILi2ELi2EN4cute5tupleIJNS5_1CILi128EEES8_NS7_ILi64EEEEEENS_10bfloat16_tEfNS_4arch4Sm80ELb0ELb1ELb1ELb1ELb0ELb0ELb0ELb0ELi2ELi4ELi4ELi4ELb0EEENS1_21CollectiveEpilogueBwdISA_SB_SD_Li256ELb1ELb0ELi2EEENS1_19SingleTileSchedulerILb1ELb0ELb0ELi128EEEEEEEEEvNT_6ParamsE$_ZN4cute3eso3ESOILb1ELb0EJNS_6LayoutINS_5tupleIJNS3_IJNS_1CILi8EEENS4_ILi1EEEEEENS3_IJNS4_ILi2EEEEEEEEENS3_IJNS3_IJS6_NS4_ILi0EEEEEENS3_IJNS4_ILi8192EEEEEEEEEEENS_10ViewEngineINS_8smem_ptrIPN7cutlass10bfloat16_tEEEEEEEC2ERKSG_RKSN_,($_ZN7cutlass13device_kernelIN5flash19enable_sm80_to_sm89INS1_16FlashAttnBwdSm80INS1_25CollectiveMainloopBwdSm80ILi2ELi2EN4cute5tupleIJNS5_1CILi128EEES8_NS7_ILi64EEEEEENS_10bfloat16_tEfNS_4arch4Sm80ELb0ELb1ELb1ELb1ELb0ELb0ELb0ELb0ELi2ELi4ELi4ELi4ELb0EEENS1_21CollectiveEpilogueBwdISA_SB_SD_Li256ELb1ELb0ELi2EEENS1_19SingleTileSchedulerILb1ELb0ELb0ELi128EEEEEEEEEvNT_6ParamsE$_ZN4cute3eso3ESOILb1ELb0EJNS_6LayoutINS_5tupleIJNS3_IJNS_1CILi8EEENS4_ILi1EEEEEENS3_IJNS4_ILi2EEEEEEEEENS3_IJNS3_IJS6_NS4_ILi0EEEEEENS3_IJS5_EEEEEEEENS_10ViewEngineIPN7cutlass10bfloat16_tEEEEEC2ERKSF_RKSK_ - $_ZN7cutlass13device_kernelIN5flash19enable_sm80_to_sm89INS1_16FlashAttnBwdSm80INS1_25CollectiveMainloopBwdSm80ILi2ELi2EN4cute5tupleIJNS5_1CILi128EEES8_NS7_ILi64EEEEEENS_10bfloat16_tEfNS_4arch4Sm80ELb0ELb1ELb1ELb1ELb0ELb0ELb0ELb0ELi2ELi4ELi4ELi4ELb0EEENS1_21CollectiveEpilogueBwdISA_SB_SD_Li256ELb1ELb0ELi2EEENS1_19SingleTileSchedulerILb1ELb0ELb0ELi128EEEEEEEEEvNT_6ParamsE$_ZN4cute3eso3ESOILb1ELb0EJNS_6LayoutINS_5tupleIJNS3_IJNS_1CILi8EEENS4_ILi1EEEEEENS3_IJNS4_ILi2EEEEEEEEENS3_IJNS3_IJS6_NS4_ILi0EEEEEENS3_IJNS4_ILi8192EEEEEEEEEEENS_10ViewEngineINS_8smem_ptrIPN7cutlass10bfloat16_tEEEEEEEC2ERKSG_RKSN_)
$_ZN7cutlass13device_kernelIN5flash19enable_sm80_to_sm89INS1_16FlashAttnBwdSm80INS1_25CollectiveMainloopBwdSm80ILi2ELi2EN4cute5tupleIJNS5_1CILi128EEES8_NS7_ILi64EEEEEENS_10bfloat16_tEfNS_4arch4Sm80ELb0ELb1ELb1ELb1ELb0ELb0ELb0ELb0ELi2ELi4ELi4ELi4ELb0EEENS1_21CollectiveEpilogueBwdISA_SB_SD_Li256ELb1ELb0ELi2EEENS1_19SingleTileSchedulerILb1ELb0ELb0ELi128EEEEEEEEEvNT_6ParamsE$_ZN4cute3eso3ESOILb1ELb0EJNS_6LayoutINS_5tupleIJNS3_IJNS_1CILi8EEENS4_ILi1EEEEEENS3_IJNS4_ILi2EEEEEEEEENS3_IJNS3_IJS6_NS4_ILi0EEEEEENS3_IJNS4_ILi8192EEEEEEEEEEENS_10ViewEngineINS_8smem_ptrIPN7cutlass10bfloat16_tEEEEEEEC2ERKSG_RKSN_:
[----:B------:R-:W-:Y:S01]  /*b340*/  IADD3 R5, R25, -c[0x0][0x20], RZ ;  /* 0x8000080019057a10 */ /* 0x000fe20007ffe0ff */
[----:B------:R-:W-:Y:S01]  /*b350*/  IMAD.MOV.U32 R8, RZ, RZ, R4 ;  /* 0x000000ffff087224 */ /* 0x000fe200078e0004 */
[----:B------:R-:W-:Y:S01]  /*b360*/  MOV R9, R7 ;  /* 0x0000000700097202 */ /* 0x000fe20000000f00 */
[----:B------:R-:W-:-:S04]  /*b370*/  IMAD.MOV.U32 R7, RZ, RZ, 0x0 ;  /* 0x00000000ff077424 */ /* 0x000fc800078e00ff */
[----:B------:R1:W-:Y:S01]  /*b380*/  STL.64 [R5], R8 ;  /* 0x0000000805007387 */ /* 0x0003e20000100a00 */
[----:B------:R-:W-:Y:S05]  /*b390*/  RET.REL.NODEC R6 `(_ZN7cutlass13device_kernelIN5flash19enable_sm80_to_sm89INS1_16FlashAttnBwdSm80INS1_25CollectiveMainloopBwdSm80ILi2ELi2EN4cute5tupleIJNS5_1CILi128EEES8_NS7_ILi64EEEEEENS_10bfloat16_tEfNS_4arch4Sm80ELb0ELb1ELb1ELb1ELb0ELb0ELb0ELb0ELi2ELi4ELi4ELi4ELb0EEENS1_21CollectiveEpilogueBwdISA_SB_SD_Li256ELb1ELb0ELi2EEENS1_19SingleTileSchedulerILb1ELb0ELb0ELi128EEEEEEEEEvNT_6ParamsE) ;  /* 0xffff4c6006007950 */ /* 0x000fea0003c3ffff */
        .type           $_ZN7cutlass13device_kernelIN5flash19enable_sm80_to_sm89INS1_16FlashAttnBwdSm80INS1_25CollectiveMainloopBwdSm80ILi2ELi2EN4cute5tupleIJNS5_1CILi128EEES8_NS7_ILi64EEEEEENS_10bfloat16_tEfNS_4arch4Sm80ELb0ELb1ELb1ELb1ELb0ELb0ELb0ELb0ELi2ELi4ELi4ELi4ELb0EEENS1_21CollectiveEpilogueBwdISA_SB_SD_Li256ELb1ELb0ELi2EEENS1_19SingleTileSchedulerILb1ELb0ELb0ELi128EEEEEEEEEvNT_6ParamsE$_ZN4cute3eso3ESOILb1ELb0EJNS_6LayoutINS_5tupleIJNS3_IJNS_1CILi8EEENS4_ILi1EEEEEENS3_IJNS4_ILi2EEEEEEEEENS3_IJNS3_IJS6_NS4_ILi0EEEEEENS3_IJS5_EEEEEEEENS_10ViewEngineIPN7cutlass10bfloat16_tEEEEEC2ERKSF_RKSK_,@function
        .size           $_ZN7cutlass13device_kernelIN5flash19enable_sm80_to_sm89INS1_16FlashAttnBwdSm80INS1_25CollectiveMainloopBwdSm80ILi2ELi2EN4cute5tupleIJNS5_1CILi128EEES8_NS7_ILi64EEEEEENS_10bfloat16_tEfNS_4arch4Sm80ELb0ELb1ELb1ELb1ELb0ELb0ELb0ELb0ELi2ELi4ELi4ELi4ELb0EEENS1_21CollectiveEpilogueBwdISA_SB_SD_Li256ELb1ELb0ELi2EEENS1_19SingleTileSchedulerILb1ELb0ELb0ELi128EEEEEEEEEvNT_6ParamsE$_ZN4cute3eso3ESOILb1ELb0EJNS_6LayoutINS_5tupleIJNS3_IJNS_1CILi8EEENS4_ILi1EEEEEENS3_IJNS4_ILi2EEEEEEEEENS3_IJNS3_IJS6_NS4_ILi0EEEEEENS3_IJS5_EEEEEEEENS_10ViewEngineIPN7cutlass10bfloat16_tEEEEEC2ERKSF_RKSK_,($_ZN7cutlass13device_kernelIN5flash19enable_sm80_to_sm89INS1_16FlashAttnBwdSm80INS1_25CollectiveMainloopBwdSm80ILi2ELi2EN4cute5tupleIJNS5_1CILi128EEES8_NS7_ILi64EEEEEENS_10bfloat16_tEfNS_4arch4Sm80ELb0ELb1ELb1ELb1ELb0ELb0ELb0ELb0ELi2ELi4ELi4ELi4ELb0EEENS1_21CollectiveEpilogueBwdISA_SB_SD_Li256ELb1ELb0ELi2EEENS1_19SingleTileSchedulerILb1ELb0ELb0ELi128EEEEEEEEEvNT_6ParamsE$_ZN4cute3eso3ESOILb1ELb0EJNS_6LayoutINS_5tupleIJNS3_IJNS_1CILi8EEENS4_ILi1EEEEEENS3_IJNS4_ILi4EEEEEEEEENS3_IJNS3_IJS6_NS4_ILi0EEEEEENS3_IJNS4_ILi2048EEEEEEEEEEENS_10ViewEngineINS_8smem_ptrIPN7cutlass10bfloat16_tEEEEEEEC2ERKSG_RKSN_ - $_ZN7cutlass13device_kernelIN5flash19enable_sm80_to_sm89INS1_16FlashAttnBwdSm80INS1_25CollectiveMainloopBwdSm80ILi2ELi2EN4cute5tupleIJNS5_1CILi128EEES8_NS7_ILi64EEEEEENS_10bfloat16_tEfNS_4arch4Sm80ELb0ELb1ELb1ELb1ELb0ELb0ELb0ELb0ELi2ELi4ELi4ELi4ELb0EEENS1_21CollectiveEpilogueBwdISA_SB_SD_Li256ELb1ELb0ELi2EEENS1_19SingleTileSchedulerILb1ELb0ELb0ELi128EEEEEEEEEvNT_6ParamsE$_ZN4cute3eso3ESOILb1ELb0EJNS_6LayoutINS_5tupleIJNS3_IJNS_1CILi8EEENS4_ILi1EEEEEENS3_IJNS4_ILi2EEEEEEEEENS3_IJNS3_IJS6_NS4_ILi0EEEEEENS3_IJS5_EEEEEEEENS_10ViewEngineIPN7cutlass10bfloat16_tEEEEEC2ERKSF_RKSK_)
$_ZN7cutlass13device_kernelIN5flash19enable_sm80_to_sm89INS1_16FlashAttnBwdSm80INS1_25CollectiveMainloopBwdSm80ILi2ELi2EN4cute5tupleIJNS5_1CILi128EEES8_NS7_ILi64EEEEEENS_10bfloat16_tEfNS_4arch4Sm80ELb0ELb1ELb1ELb1ELb0ELb0ELb0ELb0ELi2ELi4ELi4ELi4ELb0EEENS1_21CollectiveEpilogueBwdISA_SB_SD_Li256ELb1ELb0ELi2EEENS1_19SingleTileSchedulerILb1ELb0ELb0ELi128EEEEEEEEEvNT_6ParamsE$_ZN4cute3eso3ESOILb1ELb0EJNS_6LayoutINS_5tupleIJNS3_IJNS_1CILi8EEENS4_ILi1EEEEEENS3_IJNS4_ILi2EEEEEEEEENS3_IJNS3_IJS6_NS4_ILi0EEEEEENS3_IJS5_EEEEEEEENS_10ViewEngineIPN7cutlass10bfloat16_tEEEEEC2ERKSF_RKSK_:
[----:B------:R-:W-:Y:S01]  /*b3a0*/  IADD3 R3, R70, -c[0x0][0x20], RZ ;  /* 0x8000080046037a10 */ /* 0x000fe20007ffe0ff */
[----:B------:R-:W-:Y:S01]  /*b3b0*/  IMAD.MOV.U32 R8, RZ, RZ, R2 ;  /* 0x000000ffff087224 */ /* 0x000fe200078e0002 */
[----:B------:R-:W-:Y:S01]  /*b3c0*/  MOV R9, R7 ;  /* 0x0000000700097202 */ /* 0x000fe20000000f00 */
[----:B------:R-:W-:-:S04]  /*b3d0*/  IMAD.MOV.U32 R7, RZ, RZ, 0x0 ;  /* 0x00000000ff077424 */ /* 0x000fc800078e00ff */
[----:B------:R1:W-:Y:S01]  /*b3e0*/  STL.64 [R3], R8 ;  /* 0x0000000803007387 */ /* 0x0003e20000100a00 */
[----:B------:R-:W-:Y:S05]  /*b3f0*/  RET.REL.NODEC R6 `(_ZN7cutlass13device_kernelIN5flash19enable_sm80_to_sm89INS1_16FlashAttnBwdSm80INS1_25CollectiveMainloopBwdSm80ILi2ELi2EN4cute5tupleIJNS5_1CILi128EEES8_NS7_ILi64EEEEEENS_10bfloat16_tEfNS_4arch4Sm80ELb0ELb1ELb1ELb1ELb0ELb0ELb0ELb0ELi2ELi4ELi4ELi4ELb0EEENS1_21CollectiveEpilogueBwdISA_SB_SD_Li256ELb1ELb0ELi2EEENS1_19SingleTileSchedulerILb1ELb0ELb0ELi128EEEEEEEEEvNT_6ParamsE) ;  /* 0xffff4c0006007950 */ /* 0x000fea0003c3ffff */
        .type           $_ZN7cutlass13device_kernelIN5flash19enable_sm80_to_sm89INS1_16FlashAttnBwdSm80INS1_25CollectiveMainloopBwdSm80ILi2ELi2EN4cute5tupleIJNS5_1CILi128EEES8_NS7_ILi64EEEEEENS_10bfloat16_tEfNS_4arch4Sm80ELb0ELb1ELb1ELb1ELb0ELb0ELb0ELb0ELi2ELi4ELi4ELi4ELb0EEENS1_21CollectiveEpilogueBwdISA_SB_SD_Li256ELb1ELb0ELi2EEENS1_19SingleTileSchedulerILb1ELb0ELb0ELi128EEEEEEEEEvNT_6ParamsE$_ZN4cute3eso3ESOILb1ELb0EJNS_6LayoutINS_5tupleIJNS3_IJNS_1CILi8EEENS4_ILi1EEEEEENS3_IJNS4_ILi4EEEEEEEEENS3_IJNS3_IJS6_NS4_ILi0EEEEEENS3_IJNS4_ILi2048EEEEEEEEEEENS_10ViewEngineINS_8smem_ptrIPN7cutlass10bfloat16_tEEEEEEEC2ERKSG_RKSN_,@function
        .size           $_ZN7cutlass13device_kernelIN5flash19enable_sm80_to_sm89INS1_16FlashAttnBwdSm80INS1_25CollectiveMainloopBwdSm80ILi2ELi2EN4cute5tupleIJNS5_1CILi128EEES8_NS7_ILi64EEEEEENS_10bfloat16_tEfNS_4arch4Sm80ELb0ELb1ELb1ELb1ELb0ELb0ELb0ELb0ELi2ELi4ELi4ELi4ELb0EEENS1_21CollectiveEpilogueBwdISA_SB_SD_Li256ELb1ELb0ELi2EEENS1_19SingleTileSchedulerILb1ELb0ELb0ELi128EEEEEEEEEvNT_6ParamsE$_ZN4cute3eso3ESOILb1ELb0EJNS_6LayoutINS_5tupleIJNS3_IJNS_1CILi8EEENS4_ILi1EEEEEENS3_IJNS4_ILi4EEEEEEEEENS3_IJNS3_IJS6_NS4_ILi0EEEEEENS3_IJNS4_ILi2048EEEEEEEEEEENS_10ViewEngineINS_8smem_ptrIPN7cutlass10bfloat16_tEEEEEEEC2ERKSG_RKSN_,($_ZN7cutlass13device_kernelIN5flash19enable_sm80_to_sm89INS1_16FlashAttnBwdSm80INS1_25CollectiveMainloopBwdSm80ILi2ELi2EN4cute5tupleIJNS5_1CILi128EEES8_NS7_ILi64EEEEEENS_10bfloat16_tEfNS_4arch4Sm80ELb0ELb1ELb1ELb1ELb0ELb0ELb0ELb0ELi2ELi4ELi4ELi4ELb0EEENS1_21CollectiveEpilogueBwdISA_SB_SD_Li256ELb1ELb0ELi2EEENS1_19SingleTileSchedulerILb1ELb0ELb0ELi128EEEEEEEEEvNT_6ParamsE$_ZN4cute3eso3ESOILb1ELb0EJNS_6LayoutINS_5tupleIJNS3_IJNS_1CILi8EEENS4_ILi1EEEEEENS3_IJNS4_ILi4EEEEEEEEENS3_IJNS3_IJS6_NS4_ILi0EEEEEENS3_IJS5_EEEEEEEENS_10ViewEngineIPN7cutlass10bfloat16_tEEEEEC2ERKSF_RKSK_ - $_ZN7cutlass13device_kernelIN5flash19enable_sm80_to_sm89INS1_16FlashAttnBwdSm80INS1_25CollectiveMainloopBwdSm80ILi2ELi2EN4cute5tupleIJNS5_1CILi128EEES8_NS7_ILi64EEEEEENS_10bfloat16_tEfNS_4arch4Sm80ELb0ELb1ELb1ELb1ELb0ELb0ELb0ELb0ELi2ELi4ELi4ELi4ELb0EEENS1_21CollectiveEpilogueBwdISA_SB_SD_Li256ELb1ELb0ELi2EEENS1_19SingleTileSchedulerILb1ELb0ELb0ELi128EEEEEEEEEvNT_6ParamsE$_ZN4cute3eso3ESOILb1ELb0EJNS_6LayoutINS_5tupleIJNS3_IJNS_1CILi8EEENS4_ILi1EEEEEENS3_IJNS4_ILi4EEEEEEEEENS3_IJNS3_IJS6_NS4_ILi0EEEEEENS3_IJNS4_ILi2048EEEEEEEEEEENS_10ViewEngineINS_8smem_ptrIPN7cutlass10bfloat16_tEEEEEEEC2ERKSG_RKSN_)
$_ZN7cutlass13device_kernelIN5flash19enable_sm80_to_sm89INS1_16FlashAttnBwdSm80INS1_25CollectiveMainloopBwdSm80ILi2ELi2EN4cute5tupleIJNS5_1CILi128EEES8_NS7_ILi64EEEEEENS_10bfloat16_tEfNS_4arch4Sm80ELb0ELb1ELb1ELb1ELb0ELb0ELb0ELb0ELi2ELi4ELi4ELi4ELb0EEENS1_21CollectiveEpilogueBwdISA_SB_SD_Li256ELb1ELb0ELi2EEENS1_19SingleTileSchedulerILb1ELb0ELb0ELi128EEEEEEEEEvNT_6ParamsE$_ZN4cute3eso3ESOILb1ELb0EJNS_6LayoutINS_5tupleIJNS3_IJNS_1CILi8EEENS4_ILi1EEEEEENS3_IJNS4_ILi4EEEEEEEEENS3_IJNS3_IJS6_NS4_ILi0EEEEEENS3_IJNS4_ILi2048EEEEEEEEEEENS_10ViewEngineINS_8smem_ptrIPN7cutlass10bfloat16_tEEEEEEEC2ERKSG_RKSN_:
[----:B------:R-:W-:Y:S01]  /*b400*/  IADD3 R5, R25, -c[0x0][0x20], RZ ;  /* 0x8000080019057a10 */ /* 0x000fe20007ffe0ff */
[----:B------:R-:W-:Y:S01]  /*b410*/  IMAD.MOV.U32 R8, RZ, RZ, R4 ;  /* 0x000000ffff087224 */ /* 0x000fe200078e0004 */
[----:B------:R-:W-:Y:S01]  /*b420*/  MOV R9, R7 ;  /* 0x0000000700097202 */ /* 0x000fe20000000f00 */
[----:B------:R-:W-:-:S04]  /*b430*/  IMAD.MOV.U32 R7, RZ, RZ, 0x0 ;  /* 0x00000000ff077424 */ /* 0x000fc800078e00ff */
[----:B------:R1:W-:Y:S01]  /*b440*/  STL.64 [R5], R8 ;  /* 0x0000000805007387 */ /* 0x0003e20000100a00 */
[----:B------:R-:W-:Y:S05]  /*b450*/  RET.REL.NODEC R6 `(_ZN7cutlass13device_kernelIN5flash19enable_sm80_to_sm89INS1_16FlashAttnBwdSm80INS1_25CollectiveMainloopBwdSm80ILi2ELi2EN4cute5tupleIJNS5_1CILi128EEES8_NS7_ILi64EEEEEENS_10bfloat16_tEfNS_4arch4Sm80ELb0ELb1ELb1ELb1ELb0ELb0ELb0ELb0ELi2ELi4ELi4ELi4ELb0EEENS1_21CollectiveEpilogueBwdISA_SB_SD_Li256ELb1ELb0ELi2EEENS1_19SingleTileSchedulerILb1ELb0ELb0ELi128EEEEEEEEEvNT_6ParamsE) ;  /* 0xffff4ba006007950 */ /* 0x000fea0003c3ffff */
        .type           $_ZN7cutlass13device_kernelIN5flash19enable_sm80_to_sm89INS1_16FlashAttnBwdSm80INS1_25CollectiveMainloopBwdSm80ILi2ELi2EN4cute5tupleIJNS5_1CILi128EEES8_NS7_ILi64EEEEEENS_10bfloat16_tEfNS_4arch4Sm80ELb0ELb1ELb1ELb1ELb0ELb0ELb0ELb0ELi2ELi4ELi4ELi4ELb0EEENS1_21CollectiveEpilogueBwdISA_SB_SD_Li256ELb1ELb0ELi2EEENS1_19SingleTileSchedulerILb1ELb0ELb0ELi128EEEEEEEEEvNT_6ParamsE$_ZN4cute3eso3ESOILb1ELb0EJNS_6LayoutINS_5tupleIJNS3_IJNS_1CILi8EEENS4_ILi1EEEEEENS3_IJNS4_ILi4EEEEEEEEENS3_IJNS3_IJS6_NS4_ILi0EEEEEENS3_IJS5_EEEEEEEENS_10ViewEngineIPN7cutlass10bfloat16_tEEEEEC2ERKSF_RKSK_,@function
        .size           $_ZN7cutlass13device_kernelIN5flash19enable_sm80_to_sm89INS1_16FlashAttnBwdSm80INS1_25CollectiveMainloopBwdSm80ILi2ELi2EN4cute5tupleIJNS5_1CILi128EEES8_NS7_ILi64EEEEEENS_10bfloat16_tEfNS_4arch4Sm80ELb0ELb1ELb1ELb1ELb0ELb0ELb0ELb0ELi2ELi4ELi4ELi4ELb0EEENS1_21CollectiveEpilogueBwdISA_SB_SD_Li256ELb1ELb0ELi2EEENS1_19SingleTileSchedulerILb1ELb0ELb0ELi128EEEEEEEEEvNT_6ParamsE$_ZN4cute3eso3ESOILb1ELb0EJNS_6LayoutINS_5tupleIJNS3_IJNS_1CILi8EEENS4_ILi1EEEEEENS3_IJNS4_ILi4EEEEEEEEENS3_IJNS3_IJS6_NS4_ILi0EEEEEENS3_IJS5_EEEEEEEENS_10ViewEngineIPN7cutlass10bfloat16_tEEEEEC2ERKSF_RKSK_,($_ZN7cutlass13device_kernelIN5flash19enable_sm80_to_sm89INS1_16FlashAttnBwdSm80INS1_25CollectiveMainloopBwdSm80ILi2ELi2EN4cute5tupleIJNS5_1CILi128EEES8_NS7_ILi64EEEEEENS_10bfloat16_tEfNS_4arch4Sm80ELb0ELb1ELb1ELb1ELb0ELb0ELb0ELb0ELi2ELi4ELi4ELi4ELb0EEENS1_21CollectiveEpilogueBwdISA_SB_SD_Li256ELb1ELb0ELi2EEENS1_19SingleTileSchedulerILb1ELb0ELb0ELi128EEEEEEEEEvNT_6ParamsE$_ZN4cute3eso3ESOILb1ELb0EJNS_6LayoutINS_5tupleIJNS3_IJNS_1CILi8EEENS4_ILi1EEEEEENS4_ILi2EEEEEENS3_IJNS3_IJS6_NS4_ILi0EEEEEENS4_ILi4096EEEEEEEENS_10ViewEngineINS_8smem_ptrIPN7cutlass10bfloat16_tEEEEEEEC2ERKSE_RKSL_ - $_ZN7cutlass13device_kernelIN5flash19enable_sm80_to_sm89INS1_16FlashAttnBwdSm80INS1_25CollectiveMainloopBwdSm80ILi2ELi2EN4cute5tupleIJNS5_1CILi128EEES8_NS7_ILi64EEEEEENS_10bfloat16_tEfNS_4arch4Sm80ELb0ELb1ELb1ELb1ELb0ELb0ELb0ELb0ELi2ELi4ELi4ELi4ELb0EEENS1_21CollectiveEpilogueBwdISA_SB_SD_Li256ELb1ELb0ELi2EEENS1_19SingleTileSchedulerILb1ELb0ELb0ELi128EEEEEEEEEvNT_6ParamsE$_ZN4cute3eso3ESOILb1ELb0EJNS_6LayoutINS_5tupleIJNS3_IJNS_1CILi8EEENS4_ILi1EEEEEENS3_IJNS4_ILi4EEEEEEEEENS3_IJNS3_IJS6_NS4_ILi0EEEEEENS3_IJS5_EEEEEEEENS_10ViewEngineIPN7cutlass10bfloat16_tEEEEEC2ERKSF_RKSK_)
$_ZN7cutlass13device_kernelIN5flash19enable_sm80_to_sm89INS1_16FlashAttnBwdSm80INS1_25CollectiveMainloopBwdSm80ILi2ELi2EN4cute5tupleIJNS5_1CILi128EEES8_NS7_ILi64EEEEEENS_10bfloat16_tEfNS_4arch4Sm80ELb0ELb1ELb1ELb1ELb0ELb0ELb0ELb0ELi2ELi4ELi4ELi4ELb0EEENS1_21CollectiveEpilogueBwdISA_SB_SD_Li256ELb1ELb0ELi2EEENS1_19SingleTileSchedulerILb1ELb0ELb0ELi128EEEEEEEEEvNT_6ParamsE$_ZN4cute3eso3ESOILb1ELb0EJNS_6LayoutINS_5tupleIJNS3_IJNS_1CILi8EEENS4_ILi1EEEEEENS3_IJNS4_ILi4EEEEEEEEENS3_IJNS3_IJS6_NS4_ILi0EEEEEENS3_IJS5_EEEEEEEENS_10ViewEngineIPN7cutlass10bfloat16_tEEEEEC2ERKSF_RKSK_:
[----:B------:R-:W-:Y:S01]  /*b460*/  IADD3 R3, R25, -c[0x0][0x20], RZ ;  /* 0x8000080019037a10 */ /* 0x000fe20007ffe0ff */
[----:B------:R-:W-:Y:S01]  /*b470*/  IMAD.MOV.U32 R8, RZ, RZ, R2 ;  /* 0x000000ffff087224 */ /* 0x000fe200078e0002 */
[----:B------:R-:W-:Y:S01]  /*b480*/  MOV R9, R5 ;  /* 0x0000000500097202 */ /* 0x000fe20000000f00 */
[----:B------:R-:W-:-:S04]  /*b490*/  IMAD.MOV.U32 R5, RZ, RZ, 0x0 ;  /* 0x00000000ff057424 */ /* 0x000fc800078e00ff */
[----:B------:R1:W-:Y:S01]  /*b4a0*/  STL.64 [R3], R8 ;  /* 0x0000000803007387 */ /* 0x0003e20000100a00 */
[----:B------:R-:W-:Y:S05]  /*b4b0*/  RET.REL.NODEC R4 `(_ZN7cutlass13device_kernelIN5flash19enable_sm80_to_sm89INS1_16FlashAttnBwdSm80INS1_25CollectiveMainloopBwdSm80ILi2ELi2EN4cute5tupleIJNS5_1CILi128EEES8_NS7_ILi64EEEEEENS_10bfloat16_tEfNS_4arch4Sm80ELb0ELb1ELb1ELb1ELb0ELb0ELb0ELb0ELi2ELi4ELi4ELi4ELb0EEENS1_21CollectiveEpilogueBwdISA_SB_SD_Li256ELb1ELb0ELi2EEENS1_19SingleTileSchedulerILb1ELb0ELb0ELi128EEEEEEEEEvNT_6ParamsE) ;  /* 0xffff4b4004007950 */ /* 0x000fea0003c3ffff */
        .type           $_ZN7cutlass13device_kernelIN5flash19enable_sm80_to_sm89INS1_16FlashAttnBwdSm80INS1_25CollectiveMainloopBwdSm80ILi2ELi2EN4cute5tupleIJNS5_1CILi128EEES8_NS7_ILi64EEEEEENS_10bfloat16_tEfNS_4arch4Sm80ELb0ELb1ELb1ELb1ELb0ELb0ELb0ELb0ELi2ELi4ELi4ELi4ELb0EEENS1_21CollectiveEpilogueBwdISA_SB_SD_Li256ELb1ELb0ELi2EEENS1_19SingleTileSchedulerILb1ELb0ELb0ELi128EEEEEEEEEvNT_6ParamsE$_ZN4cute3eso3ESOILb1ELb0EJNS_6LayoutINS_5tupleIJNS3_IJNS_1CILi8EEENS4_ILi1EEEEEENS4_ILi2EEEEEENS3_IJNS3_IJS6_NS4_ILi0EEEEEENS4_ILi4096EEEEEEEENS_10ViewEngineINS_8smem_ptrIPN7cutlass10bfloat16_tEEEEEEEC2ERKSE_RKSL_,@function
        .size           $_ZN7cutlass13device_kernelIN5flash19enable_sm80_to_sm89INS1_16FlashAttnBwdSm80INS1_25CollectiveMainloopBwdSm80ILi2ELi2EN4cute5tupleIJNS5_1CILi128EEES8_NS7_ILi64EEEEEENS_10bfloat16_tEfNS_4arch4Sm80ELb0ELb1ELb1ELb1ELb0ELb0ELb0ELb0ELi2ELi4ELi4ELi4ELb0EEENS1_21CollectiveEpilogueBwdISA_SB_SD_Li256ELb1ELb0ELi2EEENS1_19SingleTileSchedulerILb1ELb0ELb0ELi128EEEEEEEEEvNT_6ParamsE$_ZN4cute3eso3ESOILb1ELb0EJNS_6LayoutINS_5tupleIJNS3_IJNS_1CILi8EEENS4_ILi1EEEEEENS4_ILi2EEEEEENS3_IJNS3_IJS6_NS4_ILi0EEEEEENS4_ILi4096EEEEEEEENS_10ViewEngineINS_8smem_ptrIPN7cutlass10bfloat16_tEEEEEEEC2ERKSE_RKSL_,($_ZN7cutlass13device_kernelIN5flash19enable_sm80_to_sm89INS1_16FlashAttnBwdSm80INS1_25CollectiveMainloopBwdSm80ILi2ELi2EN4cute5tupleIJNS5_1CILi128EEES8_NS7_ILi64EEEEEENS_10bfloat16_tEfNS_4arch4Sm80ELb0ELb1ELb1ELb1ELb0ELb0ELb0ELb0ELi2ELi4ELi4ELi4ELb0EEENS1_21CollectiveEpilogueBwdISA_SB_SD_Li256ELb1ELb0ELi2EEENS1_19SingleTileSchedulerILb1ELb0ELb0ELi128EEEEEEEEEvNT_6ParamsE$_ZN4cute3eso3ESOILb1ELb0EJNS_6LayoutINS_5tupleIJNS3_IJNS_1CILi8EEENS4_ILi1EEEEEENS4_ILi2EEEEEENS3_IJNS3_IJS6_NS4_ILi0EEEEEENS4_ILi4096EEEEEEEEiEEC2ERKSE_RKi - $_ZN7cutlass13device_kernelIN5flash19enable_sm80_to_sm89INS1_16FlashAttnBwdSm80INS1_25CollectiveMainloopBwdSm80ILi2ELi2EN4cute5tupleIJNS5_1CILi128EEES8_NS7_ILi64EEEEEENS_10bfloat16_tEfNS_4arch4Sm80ELb0ELb1ELb1ELb1ELb0ELb0ELb0ELb0ELi2ELi4ELi4ELi4ELb0EEENS1_21CollectiveEpilogueBwdISA_SB_SD_Li256ELb1ELb0ELi2EEENS1_19SingleTileSchedulerILb1ELb0ELb0ELi128EEEEEEEEEvNT_6ParamsE$_ZN4cute3eso3ESOILb1ELb0EJNS_6LayoutINS_5tupleIJNS3_IJNS_1CILi8EEENS4_ILi1EEEEEENS4_ILi2EEEEEENS3_IJNS3_IJS6_NS4_ILi0EEEEEENS4_ILi4096EEEEEEEENS_10ViewEngineINS_8smem_ptrIPN7cutlass10bfloat16_tEEEEEEEC2ERKSE_RKSL_)
$_ZN7cutlass13device_kernelIN5flash19enable_sm80_to_sm89INS1_16FlashAttnBwdSm80INS1_25CollectiveMainloopBwdSm80ILi2ELi2EN4cute5tupleIJNS5_1CILi128EEES8_NS7_ILi64EEEEEENS_10bfloat16_tEfNS_4arch4Sm80ELb0ELb1ELb1ELb1ELb0ELb0ELb0ELb0ELi2ELi4ELi4ELi4ELb0EEENS1_21CollectiveEpilogueBwdISA_SB_SD_Li256ELb1ELb0ELi2EEENS1_19SingleTileSchedulerILb1ELb0ELb0ELi128EEEEEEEEEvNT_6ParamsE$_ZN4cute3eso3ESOILb1ELb0EJNS_6LayoutINS_5tupleIJNS3_IJNS_1CILi8EEENS4_ILi1EEEEEENS4_ILi2EEEEEENS3_IJNS3_IJS6_NS4_ILi0EEEEEENS4_ILi4096EEEEEEEENS_10ViewEngineINS_8smem_ptrIPN7cutlass10bfloat16_tEEEEEEEC2ERKSE_RKSL_:
[----:B------:R-:W-:Y:S02]  /*b4c0*/  IADD3 R4, R70, -c[0x0][0x20], RZ ;  /* 0x8000080046047a10 */ /* 0x000fe40007ffe0ff */
[----:B------:R-:W-:-:S03]  /*b4d0*/  MOV R7, 0x0 ;  /* 0x0000000000077802 */ /* 0x000fc60000000f00 */
[----:B------:R1:W-:Y:S01]  /*b4e0*/  STL.64 [R4], R2 ;  /* 0x0000000204007387 */ /* 0x0003e20000100a00 */
[----:B------:R-:W-:Y:S05]  /*b4f0*/  RET.REL.NODEC R6 `(_ZN7cutlass13device_kernelIN5flash19enable_sm80_to_sm89INS1_16FlashAttnBwdSm80INS1_25CollectiveMainloopBwdSm80ILi2ELi2EN4cute5tupleIJNS5_1CILi128EEES8_NS7_ILi64EEEEEENS_10bfloat16_tEfNS_4arch4Sm80ELb0ELb1ELb1ELb1ELb0ELb0ELb0ELb0ELi2ELi4ELi4ELi4ELb0EEENS1_21CollectiveEpilogueBwdISA_SB_SD_Li256ELb1ELb0ELi2EEENS1_19SingleTileSchedulerILb1ELb0ELb0ELi128EEEEEEEEEvNT_6ParamsE) ;  /* 0xffff4b0006007950 */ /* 0x000fea0003c3ffff */
        .type           $_ZN7cutlass13device_kernelIN5flash19enable_sm80_to_sm89INS1_16FlashAttnBwdSm80INS1_25CollectiveMainloopBwdSm80ILi2ELi2EN4cute5tupleIJNS5_1CILi128EEES8_NS7_ILi64EEEEEENS_10bfloat16_tEfNS_4arch4Sm80ELb0ELb1ELb1ELb1ELb0ELb0ELb0ELb0ELi2ELi4ELi4ELi4ELb0EEENS1_21CollectiveEpilogueBwdISA_SB_SD_Li256ELb1ELb0ELi2EEENS1_19SingleTileSchedulerILb1ELb0ELb0ELi128EEEEEEEEEvNT_6ParamsE$_ZN4cute3eso3ESOILb1ELb0EJNS_6LayoutINS_5tupleIJNS3_IJNS_1CILi8EEENS4_ILi1EEEEEENS4_ILi2EEEEEENS3_IJNS3_IJS6_NS4_ILi0EEEEEENS4_ILi4096EEEEEEEEiEEC2ERKSE_RKi,@function
        .size           $_ZN7cutlass13device_kernelIN5flash19enable_sm80_to_sm89INS1_16FlashAttnBwdSm80INS1_25CollectiveMainloopBwdSm80ILi2ELi2EN4cute5tupleIJNS5_1CILi128EEES8_NS7_ILi64EEEEEENS_10bfloat16_tEfNS_4arch4Sm80ELb0ELb1ELb1ELb1ELb0ELb0ELb0ELb0ELi2ELi4ELi4ELi4ELb0EEENS1_21CollectiveEpilogueBwdISA_SB_SD_Li256ELb1ELb0ELi2EEENS1_19SingleTileSchedulerILb1ELb0ELb0ELi128EEEEEEEEEvNT_6ParamsE$_ZN4cute3eso3ESOILb1ELb0EJNS_6LayoutINS_5tupleIJNS3_IJNS_1CILi8EEENS4_ILi1EEEEEENS4_ILi2EEEEEENS3_IJNS3_IJS6_NS4_ILi0EEEEEENS4_ILi4096EEEEEEEEiEEC2ERKSE_RKi,($_ZN7cutlass13device_kernelIN5flash19enable_sm80_to_sm89INS1_16FlashAttnBwdSm80INS1_25CollectiveMainloopBwdSm80ILi2ELi2EN4cute5tupleIJNS5_1CILi128EEES8_NS7_ILi64EEEEEENS_10bfloat16_tEfNS_4arch4Sm80ELb0ELb1ELb1ELb1ELb0ELb0ELb0ELb0ELi2ELi4ELi4ELi4ELb0EEENS1_21CollectiveEpilogueBwdISA_SB_SD_Li256ELb1ELb0ELi2EEENS1_19SingleTileSchedulerILb1ELb0ELb0ELi128EEEEEEEEEvNT_6ParamsE$_ZN4cute3eso3ESOILb1ELb0EJNS_6LayoutINS_5tupleIJNS3_IJNS_1CILi8EEENS4_ILi1EEEEEENS4_ILi2EEEEEENS3_IJNS3_IJS6_NS4_ILi0EEEEEENS4_ILi64EEEEEEEENS_10ViewEngineIPN7cutlass10bfloat16_tEEEEEC2ERKSE_RKSJ_ - $_ZN7cutlass13device_kernelIN5flash19enable_sm80_to_sm89INS1_16FlashAttnBwdSm80INS1_25CollectiveMainloopBwdSm80ILi2ELi2EN4cute5tupleIJNS5_1CILi128EEES8_NS7_ILi64EEEEEENS_10bfloat16_tEfNS_4arch4Sm80ELb0ELb1ELb1ELb1ELb0ELb0ELb0ELb0ELi2ELi4ELi4ELi4ELb0EEENS1_21CollectiveEpilogueBwdISA_SB_SD_Li256ELb1ELb0ELi2EEENS1_19SingleTileSchedulerILb1ELb0ELb0ELi128EEEEEEEEEvNT_6ParamsE$_ZN4cute3eso3ESOILb1ELb0EJNS_6LayoutINS_5tupleIJNS3_IJNS_1CILi8EEENS4_ILi1EEEEEENS4_ILi2EEEEEENS3_IJNS3_IJS6_NS4_ILi0EEEEEENS4_ILi4096EEEEEEEEiEEC2ERKSE_RKi)
$_ZN7cutlass13device_kernelIN5flash19enable_sm80_to_sm89INS1_16FlashAttnBwdSm80INS1_25CollectiveMainloopBwdSm80ILi2ELi2EN4cute5tupleIJNS5_1CILi128EEES8_NS7_ILi64EEEEEENS_10bfloat16_tEfNS_4arch4Sm80ELb0ELb1ELb1ELb1ELb0ELb0ELb0ELb0ELi2ELi4ELi4ELi4ELb0EEENS1_21CollectiveEpilogueBwdISA_SB_SD_Li256ELb1ELb0ELi2EEENS1_19SingleTileSchedulerILb1ELb0ELb0ELi128EEEEEEEEEvNT_6ParamsE$_ZN4cute3eso3ESOILb1ELb0EJNS_6LayoutINS_5tupleIJNS3_IJNS_1CILi8EEENS4_ILi1EEEEEENS4_ILi2EEEEEENS3_IJNS3_IJS6_NS4_ILi0EEEEEENS4_ILi4096EEEEEEEEiEEC2ERKSE_RKi:
[----:B------:R-:W-:Y:S02]  /*b500*/  IADD3 R2, R70, -c[0x0][0x20], RZ ;  /* 0x8000080046027a10 */ /* 0x000fe40007ffe0ff */
[----:B------:R-:W-:-:S03]  /*b510*/  MOV R5, 0x0 ;  /* 0x0000000000057802 */ /* 0x000fc60000000f00 */
[----:B------:R1:W-:Y:S01]  /*b520*/  STL [R2], R3 ;  /* 0x0000000302007387 */ /* 0x0003e20000100800 */
[----:B------:R-:W-:Y:S05]  /*b530*/  RET.REL.NODEC R4 `(_ZN7cutlass13device_kernelIN5flash19enable_sm80_to_sm89INS1_16FlashAttnBwdSm80INS1_25CollectiveMainloopBwdSm80ILi2ELi2EN4cute5tupleIJNS5_1CILi128EEES8_NS7_ILi64EEEEEENS_10bfloat16_tEfNS_4arch4Sm80ELb0ELb1ELb1ELb1ELb0ELb0ELb0ELb0ELi2ELi4ELi4ELi4ELb0EEENS1_21CollectiveEpilogueBwdISA_SB_SD_Li256ELb1ELb0ELi2EEENS1_19SingleTileSchedulerILb1ELb0ELb0ELi128EEEEEEEEEvNT_6ParamsE) ;  /* 0xffff4ac004007950 */ /* 0x000fea0003c3ffff */
        .type           $_ZN7cutlass13device_kernelIN5flash19enable_sm80_to_sm89INS1_16FlashAttnBwdSm80INS1_25CollectiveMainloopBwdSm80ILi2ELi2EN4cute5tupleIJNS5_1CILi128EEES8_NS7_ILi64EEEEEENS_10bfloat16_tEfNS_4arch4Sm80ELb0ELb1ELb1ELb1ELb0ELb0ELb0ELb0ELi2ELi4ELi4ELi4ELb0EEENS1_21CollectiveEpilogueBwdISA_SB_SD_Li256ELb1ELb0ELi2EEENS1_19SingleTileSchedulerILb1ELb0ELb0ELi128EEEEEEEEEvNT_6ParamsE$_ZN4cute3eso3ESOILb1ELb0EJNS_6LayoutINS_5tupleIJNS3_IJNS_1CILi8EEENS4_ILi1EEEEEENS4_ILi2EEEEEENS3_IJNS3_IJS6_NS4_ILi0EEEEEENS4_ILi64EEEEEEEENS_10ViewEngineIPN7cutlass10bfloat16_tEEEEEC2ERKSE_RKSJ_,@function
        .size           $_ZN7cutlass13device_kernelIN5flash19enable_sm80_to_sm89INS1_16FlashAttnBwdSm80INS1_25CollectiveMainloopBwdSm80ILi2ELi2EN4cute5tupleIJNS5_1CILi128EEES8_NS7_ILi64EEEEEENS_10bfloat16_tEfNS_4arch4Sm80ELb0ELb1ELb1ELb1ELb0ELb0ELb0ELb0ELi2ELi4ELi4ELi4ELb0EEENS1_21CollectiveEpilogueBwdISA_SB_SD_Li256ELb1ELb0ELi2EEENS1_19SingleTileSchedulerILb1ELb0ELb0ELi128EEEEEEEEEvNT_6ParamsE$_ZN4cute3eso3ESOILb1ELb0EJNS_6LayoutINS_5tupleIJNS3_IJNS_1CILi8EEENS4_ILi1EEEEEENS4_ILi2EEEEEENS3_IJNS3_IJS6_NS4_ILi0EEEEEENS4_ILi64EEEEEEEENS_10ViewEngineIPN7cutlass10bfloat16_tEEEEEC2ERKSE_RKSJ_,($_ZN7cutlass13device_kernelIN5flash19enable_sm80_to_sm89INS1_16FlashAttnBwdSm80INS1_25CollectiveMainloopBwdSm80ILi2ELi2EN4cute5tupleIJNS5_1CILi128EEES8_NS7_ILi64EEEEEENS_10bfloat16_tEfNS_4arch4Sm80ELb0ELb1ELb1ELb1ELb0ELb0ELb0ELb0ELi2ELi4ELi4ELi4ELb0EEENS1_21CollectiveEpilogueBwdISA_SB_SD_Li256ELb1ELb0ELi2EEENS1_19SingleTileSchedulerILb1ELb0ELb0ELi128EEEEEEEEEvNT_6ParamsE$_ZN4cute3eso3ESOILb1ELb0EJNS_6LayoutINS_5tupleIJNS3_IJNS_1CILi8EEENS4_ILi1EEEEEENS4_ILi2EEEEEENS3_IJNS3_IJS6_NS4_ILi0EEEEEENS4_ILi64EEEEEEEEiEEC2ERKSE_RKi - $_ZN7cutlass13device_kernelIN5flash19enable_sm80_to_sm89INS1_16FlashAttnBwdSm80INS1_25CollectiveMainloopBwdSm80ILi2ELi2EN4cute5tupleIJNS5_1CILi128EEES8_NS7_ILi64EEEEEENS_10bfloat16_tEfNS_4arch4Sm80ELb0ELb1ELb1ELb1ELb0ELb0ELb0ELb0ELi2ELi4ELi4ELi4ELb0EEENS1_21CollectiveEpilogueBwdISA_SB_SD_Li256ELb1ELb0ELi2EEENS1_19SingleTileSchedulerILb1ELb0ELb0ELi128EEEEEEEEEvNT_6ParamsE$_ZN4cute3eso3ESOILb1ELb0EJNS_6LayoutINS_5tupleIJNS3_IJNS_1CILi8EEENS4_ILi1EEEEEENS4_ILi2EEEEEENS3_IJNS3_IJS6_NS4_ILi0EEEEEENS4_ILi64EEEEEEEENS_10ViewEngineIPN7cutlass10bfloat16_tEEEEEC2ERKSE_RKSJ_)
$_ZN7cutlass13device_kernelIN5flash19enable_sm80_to_sm89INS1_16FlashAttnBwdSm80INS1_25CollectiveMainloopBwdSm80ILi2ELi2EN4cute5tupleIJNS5_1CILi128EEES8_NS7_ILi64EEEEEENS_10bfloat16_tEfNS_4arch4Sm80ELb0ELb1ELb1ELb1ELb0ELb0ELb0ELb0ELi2ELi4ELi4ELi4ELb0EEENS1_21CollectiveEpilogueBwdISA_SB_SD_Li256ELb1ELb0ELi2EEENS1_19SingleTileSchedulerILb1ELb0ELb0ELi128EEEEEEEEEvNT_6ParamsE$_ZN4cute3eso3ESOILb1ELb0EJNS_6LayoutINS_5tupleIJNS3_IJNS_1CILi8EEENS4_ILi1EEEEEENS4_ILi2EEEEEENS3_IJNS3_IJS6_NS4_ILi0EEEEEENS4_ILi64EEEEEEEENS_10ViewEngineIPN7cutlass10bfloat16_tEEEEEC2ERKSE_RKSJ_:
[----:B------:R-:W-:Y:S01]  /*b540*/  IADD3 R2, R25, -c[0x0][0x20], RZ ;  /* 0x8000080019027a10 */ /* 0x000fe20007ffe0ff */
[----:B------:R-:W-:Y:S01]  /*b550*/  IMAD.MOV.U32 R9, RZ, RZ, R3 ;  /* 0x000000ffff097224 */ /* 0x000fe200078e0003 */
[----:B------:R-:W-:-:S04]  /*b560*/  MOV R7, 0x0 ;  /* 0x0000000000077802 */ /* 0x000fc80000000f00 */
[----:B------:R1:W-:Y:S01]  /*b570*/  STL.64 [R2], R8 ;  /* 0x0000000802007387 */ /* 0x0003e20000100a00 */
[----:B------:R-:W-:Y:S05]  /*b580*/  RET.REL.NODEC R6 `(_ZN7cutlass13device_kernelIN5flash19enable_sm80_to_sm89INS1_16FlashAttnBwdSm80INS1_25CollectiveMainloopBwdSm80ILi2ELi2EN4cute5tupleIJNS5_1CILi128EEES8_NS7_ILi64EEEEEENS_10bfloat16_tEfNS_4arch4Sm80ELb0ELb1ELb1ELb1ELb0ELb0ELb0ELb0ELi2ELi4ELi4ELi4ELb0EEENS1_21CollectiveEpilogueBwdISA_SB_SD_Li256ELb1ELb0ELi2EEENS1_19SingleTileSchedulerILb1ELb0ELb0ELi128EEEEEEEEEvNT_6ParamsE) ;  /* 0xffff4a7006007950 */ /* 0x000fea0003c3ffff */
        .type           $_ZN7cutlass13device_kernelIN5flash19enable_sm80_to_sm89INS1_16FlashAttnBwdSm80INS1_25CollectiveMainloopBwdSm80ILi2ELi2EN4cute5tupleIJNS5_1CILi128EEES8_NS7_ILi64EEEEEENS_10bfloat16_tEfNS_4arch4Sm80ELb0ELb1ELb1ELb1ELb0ELb0ELb0ELb0ELi2ELi4ELi4ELi4ELb0EEENS1_21CollectiveEpilogueBwdISA_SB_SD_Li256ELb1ELb0ELi2EEENS1_19SingleTileSchedulerILb1ELb0ELb0ELi128EEEEEEEEEvNT_6ParamsE$_ZN4cute3eso3ESOILb1ELb0EJNS_6LayoutINS_5tupleIJNS3_IJNS_1CILi8EEENS4_ILi1EEEEEENS4_ILi2EEEEEENS3_IJNS3_IJS6_NS4_ILi0EEEEEENS4_ILi64EEEEEEEEiEEC2ERKSE_RKi,@function
        .size           $_ZN7cutlass13device_kernelIN5flash19enable_sm80_to_sm89INS1_16FlashAttnBwdSm80INS1_25CollectiveMainloopBwdSm80ILi2ELi2EN4cute5tupleIJNS5_1CILi128EEES8_NS7_ILi64EEEEEENS_10bfloat16_tEfNS_4arch4Sm80ELb0ELb1ELb1ELb1ELb0ELb0ELb0ELb0ELi2ELi4ELi4ELi4ELb0EEENS1_21CollectiveEpilogueBwdISA_SB_SD_Li256ELb1ELb0ELi2EEENS1_19SingleTileSchedulerILb1ELb0ELb0ELi128EEEEEEEEEvNT_6ParamsE$_ZN4cute3eso3ESOILb1ELb0EJNS_6LayoutINS_5tupleIJNS3_IJNS_1CILi8EEENS4_ILi1EEEEEENS4_ILi2EEEEEENS3_IJNS3_IJS6_NS4_ILi0EEEEEENS4_ILi64EEEEEEEEiEEC2ERKSE_RKi,($_ZN7cutlass13device_kernelIN5flash19enable_sm80_to_sm89INS1_16FlashAttnBwdSm80INS1_25CollectiveMainloopBwdSm80ILi2ELi2EN4cute5tupleIJNS5_1CILi128EEES8_NS7_ILi64EEEEEENS_10bfloat16_tEfNS_4arch4Sm80ELb0ELb1ELb1ELb1ELb0ELb0ELb0ELb0ELi2ELi4ELi4ELi4ELb0EEENS1_21CollectiveEpilogueBwdISA_SB_SD_Li256ELb1ELb0ELi2EEENS1_19SingleTileSchedulerILb1ELb0ELb0ELi128EEEEEEEEEvNT_6ParamsE$_ZN4cute3eso3ESOILb1ELb0EJNS_6LayoutINS_5tupleIJNS3_IJNS_1CILi8EEENS4_ILi1EEEEEENS4_ILi2EEEEEENS3_IJNS3_IJS6_NS4_ILi0EEEEEENS4_ILi8192EEEEEEEENS_10ViewEngineINS_8smem_ptrIPN7cutlass10bfloat16_tEEEEEEEC2ERKSE_RKSL_ - $_ZN7cutlass13device_kernelIN5flash19enable_sm80_to_sm89INS1_16FlashAttnBwdSm80INS1_25CollectiveMainloopBwdSm80ILi2ELi2EN4cute5tupleIJNS5_1CILi128EEES8_NS7_ILi64EEEEEENS_10bfloat16_tEfNS_4arch4Sm80ELb0ELb1ELb1ELb1ELb0ELb0ELb0ELb0ELi2ELi4ELi4ELi4ELb0EEENS1_21CollectiveEpilogueBwdISA_SB_SD_Li256ELb1ELb0ELi2EEENS1_19SingleTileSchedulerILb1ELb0ELb0ELi128EEEEEEEEEvNT_6ParamsE$_ZN4cute3eso3ESOILb1ELb0EJNS_6LayoutINS_5tupleIJNS3_IJNS_1CILi8EEENS4_ILi1EEEEEENS4_ILi2EEEEEENS3_IJNS3_IJS6_NS4_ILi0EEEEEENS4_ILi64EEEEEEEEiEEC2ERKSE_RKi)
$_ZN7cutlass13device_kernelIN5flash19enable_sm80_to_sm89INS1_16FlashAttnBwdSm80INS1_25CollectiveMainloopBwdSm80ILi2ELi2EN4cute5tupleIJNS5_1CILi128EEES8_NS7_ILi64EEEEEENS_10bfloat16_tEfNS_4arch4Sm80ELb0ELb1ELb1ELb1ELb0ELb0ELb0ELb0ELi2ELi4ELi4ELi4ELb0EEENS1_21CollectiveEpilogueBwdISA_SB_SD_Li256ELb1ELb0ELi2EEENS1_19SingleTileSchedulerILb1ELb0ELb0ELi128EEEEEEEEEvNT_6ParamsE$_ZN4cute3eso3ESOILb1ELb0EJNS_6LayoutINS_5tupleIJNS3_IJNS_1CILi8EEENS4_ILi1EEEEEENS4_ILi2EEEEEENS3_IJNS3_IJS6_NS4_ILi0EEEEEENS4_ILi64EEEEEEEEiEEC2ERKSE_RKi:
[----:B------:R-:W-:Y:S02]  /*b590*/  IADD3 R2, R25, -c[0x0][0x20], RZ ;  /* 0x8000080019027a10 */ /* 0x000fe40007ffe0ff */
[----:B------:R-:W-:-:S03]  /*b5a0*/  MOV R7, 0x0 ;  /* 0x0000000000077802 */ /* 0x000fc60000000f00 */
[----:B------:R1:W-:Y:S01]  /*b5b0*/  STL [R2], R3 ;  /* 0x0000000302007387 */ /* 0x0003e20000100800 */
[----:B------:R-:W-:Y:S05]  /*b5c0*/  RET.REL.NODEC R6 `(_ZN7cutlass13device_kernelIN5flash19enable_sm80_to_sm89INS1_16FlashAttnBwdSm80INS1_25CollectiveMainloopBwdSm80ILi2ELi2EN4cute5tupleIJNS5_1CILi128EEES8_NS7_ILi64EEEEEENS_10bfloat16_tEfNS_4arch4Sm80ELb0ELb1ELb1ELb1ELb0ELb0ELb0ELb0ELi2ELi4ELi4ELi4ELb0EEENS1_21CollectiveEpilogueBwdISA_SB_SD_Li256ELb1ELb0ELi2EEENS1_19SingleTileSchedulerILb1ELb0ELb0ELi128EEEEEEEEEvNT_6ParamsE) ;  /* 0xffff4a3006007950 */ /* 0x000fea0003c3ffff */
        .type           $_ZN7cutlass13device_kernelIN5flash19enable_sm80_to_sm89INS1_16FlashAttnBwdSm80INS1_25CollectiveMainloopBwdSm80ILi2ELi2EN4cute5tupleIJNS5_1CILi128EEES8_NS7_ILi64EEEEEENS_10bfloat16_tEfNS_4arch4Sm80ELb0ELb1ELb1ELb1ELb0ELb0ELb0ELb0ELi2ELi4ELi4ELi4ELb0EEENS1_21CollectiveEpilogueBwdISA_SB_SD_Li256ELb1ELb0ELi2EEENS1_19SingleTileSchedulerILb1ELb0ELb0ELi128EEEEEEEEEvNT_6ParamsE$_ZN4cute3eso3ESOILb1ELb0EJNS_6LayoutINS_5tupleIJNS3_IJNS_1CILi8EEENS4_ILi1EEEEEENS4_ILi2EEEEEENS3_IJNS3_IJS6_NS4_ILi0EEEEEENS4_ILi8192EEEEEEEENS_10ViewEngineINS_8smem_ptrIPN7cutlass10bfloat16_tEEEEEEEC2ERKSE_RKSL_,@function
        .size           $_ZN7cutlass13device_kernelIN5flash19enable_sm80_to_sm89INS1_16FlashAttnBwdSm80INS1_25CollectiveMainloopBwdSm80ILi2ELi2EN4cute5tupleIJNS5_1CILi128EEES8_NS7_ILi64EEEEEENS_10bfloat16_tEfNS_4arch4Sm80ELb0ELb1ELb1ELb1ELb0ELb0ELb0ELb0ELi2ELi4ELi4ELi4ELb0EEENS1_21CollectiveEpilogueBwdISA_SB_SD_Li256ELb1ELb0ELi2EEENS1_19SingleTileSchedulerILb1ELb0ELb0ELi128EEEEEEEEEvNT_6ParamsE$_ZN4cute3eso3ESOILb1ELb0EJNS_6LayoutINS_5tupleIJNS3_IJNS_1CILi8EEENS4_ILi1EEEEEENS4_ILi2EEEEEENS3_IJNS3_IJS6_NS4_ILi0EEEEEENS4_ILi8192EEEEEEEENS_10ViewEngineINS_8smem_ptrIPN7cutlass10bfloat16_tEEEEEEEC2ERKSE_RKSL_,($_ZN7cutlass13device_kernelIN5flash19enable_sm80_to_sm89INS1_16FlashAttnBwdSm80INS1_25CollectiveMainloopBwdSm80ILi2ELi2EN4cute5tupleIJNS5_1CILi128EEES8_NS7_ILi64EEEEEENS_10bfloat16_tEfNS_4arch4Sm80ELb0ELb1ELb1ELb1ELb0ELb0ELb0ELb0ELi2ELi4ELi4ELi4ELb0EEENS1_21CollectiveEpilogueBwdISA_SB_SD_Li256ELb1ELb0ELi2EEENS1_19SingleTileSchedulerILb1ELb0ELb0ELi128EEEEEEEEEvNT_6ParamsE$_ZN4cute3eso3ESOILb1ELb0EJNS_6LayoutINS_5tupleIJNS3_IJNS_1CILi8EEENS4_ILi1EEEEEENS4_ILi2EEEEEENS3_IJNS3_IJS6_NS4_ILi0EEEEEENS4_ILi8192EEEEEEEEiEEC2ERKSE_RKi - $_ZN7cutlass13device_kernelIN5flash19enable_sm80_to_sm89INS1_16FlashAttnBwdSm80INS1_25CollectiveMainloopBwdSm80ILi2ELi2EN4cute5tupleIJNS5_1CILi128EEES8_NS7_ILi64EEEEEENS_10bfloat16_tEfNS_4arch4Sm80ELb0ELb1ELb1ELb1ELb0ELb0ELb0ELb0ELi2ELi4ELi4ELi4ELb0EEENS1_21CollectiveEpilogueBwdISA_SB_SD_Li256ELb1ELb0ELi2EEENS1_19SingleTileSchedulerILb1ELb0ELb0ELi128EEEEEEEEEvNT_6ParamsE$_ZN4cute3eso3ESOILb1ELb0EJNS_6LayoutINS_5tupleIJNS3_IJNS_1CILi8EEENS4_ILi1EEEEEENS4_ILi2EEEEEENS3_IJNS3_IJS6_NS4_ILi0EEEEEENS4_ILi8192EEEEEEEENS_10ViewEngineINS_8smem_ptrIPN7cutlass10bfloat16_tEEEEEEEC2ERKSE_RKSL_)
$_ZN7cutlass13device_kernelIN5flash19enable_sm80_to_sm89INS1_16FlashAttnBwdSm80INS1_25CollectiveMainloopBwdSm80ILi2ELi2EN4cute5tupleIJNS5_1CILi128EEES8_NS7_ILi64EEEEEENS_10bfloat16_tEfNS_4arch4Sm80ELb0ELb1ELb1ELb1ELb0ELb0ELb0ELb0ELi2ELi4ELi4ELi4ELb0EEENS1_21CollectiveEpilogueBwdISA_SB_SD_Li256ELb1ELb0ELi2EEENS1_19SingleTileSchedulerILb1ELb0ELb0ELi128EEEEEEEEEvNT_6ParamsE$_ZN4cute3eso3ESOILb1ELb0EJNS_6LayoutINS_5tupleIJNS3_IJNS_1CILi8EEENS4_ILi1EEEEEENS4_ILi2EEEEEENS3_IJNS3_IJS6_NS4_ILi0EEEEEENS4_ILi8192EEEEEEEENS_10ViewEngineINS_8smem_ptrIPN7cutlass10bfloat16_tEEEEEEEC2ERKSE_RKSL_:
[----:B------:R-:W-:Y:S02]  /*b5d0*/  IADD3 R4, R25, -c[0x0][0x20], RZ ;  /* 0x8000080019047a10 */ /* 0x000fe40007ffe0ff */
[----:B------:R-:W-:-:S03]  /*b5e0*/  MOV R7, 0x0 ;  /* 0x0000000000077802 */ /* 0x000fc60000000f00 */
[----:B------:R1:W-:Y:S01]  /*b5f0*/  STL.64 [R4], R2 ;  /* 0x0000000204007387 */ /* 0x0003e20000100a00 */
[----:B------:R-:W-:Y:S05]  /*b600*/  RET.REL.NODEC R6 `(_ZN7cutlass13device_kernelIN5flash19enable_sm80_to_sm89INS1_16FlashAttnBwdSm80INS1_25CollectiveMainloopBwdSm80ILi2ELi2EN4cute5tupleIJNS5_1CILi128EEES8_NS7_ILi64EEEEEENS_10bfloat16_tEfNS_4arch4Sm80ELb0ELb1ELb1ELb1ELb0ELb0ELb0ELb0ELi2ELi4ELi4ELi4ELb0EEENS1_21CollectiveEpilogueBwdISA_SB_SD_Li256ELb1ELb0ELi2EEENS1_19SingleTileSchedulerILb1ELb0ELb0ELi128EEEEEEEEEvNT_6ParamsE) ;  /* 0xffff49f006007950 */ /* 0x000fea0003c3ffff */
        .type           $_ZN7cutlass13device_kernelIN5flash19enable_sm80_to_sm89INS1_16FlashAttnBwdSm80INS1_25CollectiveMainloopBwdSm80ILi2ELi2EN4cute5tupleIJNS5_1CILi128EEES8_NS7_ILi64EEEEEENS_10bfloat16_tEfNS_4arch4Sm80ELb0ELb1ELb1ELb1ELb0ELb0ELb0ELb0ELi2ELi4ELi4ELi4ELb0EEENS1_21CollectiveEpilogueBwdISA_SB_SD_Li256ELb1ELb0ELi2EEENS1_19SingleTileSchedulerILb1ELb0ELb0ELi128EEEEEEEEEvNT_6ParamsE$_ZN4cute3eso3ESOILb1ELb0EJNS_6LayoutINS_5tupleIJNS3_IJNS_1CILi8EEENS4_ILi1EEEEEENS4_ILi2EEEEEENS3_IJNS3_IJS6_NS4_ILi0EEEEEENS4_ILi8192EEEEEEEEiEEC2ERKSE_RKi,@function
        .size           $_ZN7cutlass13device_kernelIN5flash19enable_sm80_to_sm89INS1_16FlashAttnBwdSm80INS1_25CollectiveMainloopBwdSm80ILi2ELi2EN4cute5tupleIJNS5_1CILi128EEES8_NS7_ILi64EEEEEENS_10bfloat16_tEfNS_4arch4Sm80ELb0ELb1ELb1ELb1ELb0ELb0ELb0ELb0ELi2ELi4ELi4ELi4ELb0EEENS1_21CollectiveEpilogueBwdISA_SB_SD_Li256ELb1ELb0ELi2EEENS1_19SingleTileSchedulerILb1ELb0ELb0ELi128EEEEEEEEEvNT_6ParamsE$_ZN4cute3eso3ESOILb1ELb0EJNS_6LayoutINS_5tupleIJNS3_IJNS_1CILi8EEENS4_ILi1EEEEEENS4_ILi2EEEEEENS3_IJNS3_IJS6_NS4_ILi0EEEEEENS4_ILi8192EEEEEEEEiEEC2ERKSE_RKi,($_ZN7cutlass13device_kernelIN5flash19enable_sm80_to_sm89INS1_16FlashAttnBwdSm80INS1_25CollectiveMainloopBwdSm80ILi2ELi2EN4cute5tupleIJNS5_1CILi128EEES8_NS7_ILi64EEEEEENS_10bfloat16_tEfNS_4arch4Sm80ELb0ELb1ELb1ELb1ELb0ELb0ELb0ELb0ELi2ELi4ELi4ELi4ELb0EEENS1_21CollectiveEpilogueBwdISA_SB_SD_Li256ELb1ELb0ELi2EEENS1_19SingleTileSchedulerILb1ELb0ELb0ELi128EEEEEEEEEvNT_6ParamsE$_ZN4cute3eso3ESOILb1ELb0EJNS_6LayoutINS_5tupleIJNS3_IJNS_1CILi8EEENS4_ILi1EEEEEENS4_ILi2EEEEEENS3_IJNS3_IJS6_NS4_ILi0EEEEEES5_EEEEENS_10ViewEngineIPN7cutlass10bfloat16_tEEEEEC2ERKSD_RKSI_ - $_ZN7cutlass13device_kernelIN5flash19enable_sm80_to_sm89INS1_16FlashAttnBwdSm80INS1_25CollectiveMainloopBwdSm80ILi2ELi2EN4cute5tupleIJNS5_1CILi128EEES8_NS7_ILi64EEEEEENS_10bfloat16_tEfNS_4arch4Sm80ELb0ELb1ELb1ELb1ELb0ELb0ELb0ELb0ELi2ELi4ELi4ELi4ELb0EEENS1_21CollectiveEpilogueBwdISA_SB_SD_Li256ELb1ELb0ELi2EEENS1_19SingleTileSchedulerILb1ELb0ELb0ELi128EEEEEEEEEvNT_6ParamsE$_ZN4cute3eso3ESOILb1ELb0EJNS_6LayoutINS_5tupleIJNS3_IJNS_1CILi8EEENS4_ILi1EEEEEENS4_ILi2EEEEEENS3_IJNS3_IJS6_NS4_ILi0EEEEEENS4_ILi8192EEEEEEEEiEEC2ERKSE_RKi)
$_ZN7cutlass13device_kernelIN5flash19enable_sm80_to_sm89INS1_16FlashAttnBwdSm80INS1_25CollectiveMainloopBwdSm80ILi2ELi2EN4cute5tupleIJNS5_1CILi128EEES8_NS7_ILi64EEEEEENS_10bfloat16_tEfNS_4arch4Sm80ELb0ELb1ELb1ELb1ELb0ELb0ELb0ELb0ELi2ELi4ELi4ELi4ELb0EEENS1_21CollectiveEpilogueBwdISA_SB_SD_Li256ELb1ELb0ELi2EEENS1_19SingleTileSchedulerILb1ELb0ELb0ELi128EEEEEEEEEvNT_6ParamsE$_ZN4cute3eso3ESOILb1ELb0EJNS_6LayoutINS_5tupleIJNS3_IJNS_1CILi8EEENS4_ILi1EEEEEENS4_ILi2EEEEEENS3_IJNS3_IJS6_NS4_ILi0EEEEEENS4_ILi8192EEEEEEEEiEEC2ERKSE_RKi:
[----:B------:R-:W-:Y:S02]  /*b610*/  IADD3 R2, R25, -c[0x0][0x20], RZ ;  /* 0x8000080019027a10 */ /* 0x000fe40007ffe0ff */
[----:B------:R-:W-:-:S03]  /*b620*/  MOV R5, 0x0 ;  /* 0x0000000000057802 */ /* 0x000fc60000000f00 */
[----:B------:R1:W-:Y:S01]  /*b630*/  STL [R2], R3 ;  /* 0x0000000302007387 */ /* 0x0003e20000100800 */
[----:B------:R-:W-:Y:S05]  /*b640*/  RET.REL.NODEC R4 `(_ZN7cutlass13device_kernelIN5flash19enable_sm80_to_sm89INS1_16FlashAttnBwdSm80INS1_25CollectiveMainloopBwdSm80ILi2ELi2EN4cute5tupleIJNS5_1CILi128EEES8_NS7_ILi64EEEEEENS_10bfloat16_tEfNS_4arch4Sm80ELb0ELb1ELb1ELb1ELb0ELb0ELb0ELb0ELi2ELi4ELi4ELi4ELb0EEENS1_21CollectiveEpilogueBwdISA_SB_SD_Li256ELb1ELb0ELi2EEENS1_19SingleTileSchedulerILb1ELb0ELb0ELi128EEEEEEEEEvNT_6ParamsE) ;  /* 0xffff49b004007950 */ /* 0x000fea0003c3ffff */
        .type           $_ZN7cutlass13device_kernelIN5flash19enable_sm80_to_sm89INS1_16FlashAttnBwdSm80INS1_25CollectiveMainloopBwdSm80ILi2ELi2EN4cute5tupleIJNS5_1CILi128EEES8_NS7_ILi64EEEEEENS_10bfloat16_tEfNS_4arch4Sm80ELb0ELb1ELb1ELb1ELb0ELb0ELb0ELb0ELi2ELi4ELi4ELi4ELb0EEENS1_21CollectiveEpilogueBwdISA_SB_SD_Li256ELb1ELb0ELi2EEENS1_19SingleTileSchedulerILb1ELb0ELb0ELi128EEEEEEEEEvNT_6ParamsE$_ZN4cute3eso3ESOILb1ELb0EJNS_6LayoutINS_5tupleIJNS3_IJNS_1CILi8EEENS4_ILi1EEEEEENS4_ILi2EEEEEENS3_IJNS3_IJS6_NS4_ILi0EEEEEES5_EEEEENS_10ViewEngineIPN7cutlass10bfloat16_tEEEEEC2ERKSD_RKSI_,@function
        .size           $_ZN7cutlass13device_kernelIN5flash19enable_sm80_to_sm89INS1_16FlashAttnBwdSm80INS1_25CollectiveMainloopBwdSm80ILi2ELi2EN4cute5tupleIJNS5_1CILi128EEES8_NS7_ILi64EEEEEENS_10bfloat16_tEfNS_4arch4Sm80ELb0ELb1ELb1ELb1ELb0ELb0ELb0ELb0ELi2ELi4ELi4ELi4ELb0EEENS1_21CollectiveEpilogueBwdISA_SB_SD_Li256ELb1ELb0ELi2EEENS1_19SingleTileSchedulerILb1ELb0ELb0ELi128EEEEEEEEEvNT_6ParamsE$_ZN4cute3eso3ESOILb1ELb0EJNS_6LayoutINS_5tupleIJNS3_IJNS_1CILi8EEENS4_ILi1EEEEEENS4_ILi2EEEEEENS3_IJNS3_IJS6_NS4_ILi0EEEEEES5_EEEEENS_10ViewEngineIPN7cutlass10bfloat16_tEEEEEC2ERKSD_RKSI_,($_ZN7cutlass13device_kernelIN5flash19enable_sm80_to_sm89INS1_16FlashAttnBwdSm80INS1_25CollectiveMainloopBwdSm80ILi2ELi2EN4cute5tupleIJNS5_1CILi128EEES8_NS7_ILi64EEEEEENS_10bfloat16_tEfNS_4arch4Sm80ELb0ELb1ELb1ELb1ELb0ELb0ELb0ELb0ELi2ELi4ELi4ELi4ELb0EEENS1_21CollectiveEpilogueBwdISA_SB_SD_Li256ELb1ELb0ELi2EEENS1_19SingleTileSchedulerILb1ELb0ELb0ELi128EEEEEEEEEvNT_6ParamsE$_ZN4cute3eso3ESOILb1ELb0EJNS_6LayoutINS_5tupleIJNS3_IJNS_1CILi8EEENS4_ILi1EEEEEENS4_ILi2EEEEEENS3_IJNS3_IJS6_NS4_ILi0EEEEEES5_EEEEEiEEC2ERKSD_RKi - $_ZN7cutlass13device_kernelIN5flash19enable_sm80_to_sm89INS1_16FlashAttnBwdSm80INS1_25CollectiveMainloopBwdSm80ILi2ELi2EN4cute5tupleIJNS5_1CILi128EEES8_NS7_ILi64EEEEEENS_10bfloat16_tEfNS_4arch4Sm80ELb0ELb1ELb1ELb1ELb0ELb0ELb0ELb0ELi2ELi4ELi4ELi4ELb0EEENS1_21CollectiveEpilogueBwdISA_SB_SD_Li256ELb1ELb0ELi2EEENS1_19SingleTileSchedulerILb1ELb0ELb0ELi128EEEEEEEEEvNT_6ParamsE$_ZN4cute3eso3ESOILb1ELb0EJNS_6LayoutINS_5tupleIJNS3_IJNS_1CILi8EEENS4_ILi1EEEEEENS4_ILi2EEEEEENS3_IJNS3_IJS6_NS4_ILi0EEEEEES5_EEEEENS_10ViewEngineIPN7cutlass10bfloat16_tEEEEEC2ERKSD_RKSI_)
$_ZN7cutlass13device_kernelIN5flash19enable_sm80_to_sm89INS1_16FlashAttnBwdSm80INS1_25CollectiveMainloopBwdSm80ILi2ELi2EN4cute5tupleIJNS5_1CILi128EEES8_NS7_ILi64EEEEEENS_10bfloat16_tEfNS_4arch4Sm80ELb0ELb1ELb1ELb1ELb0ELb0ELb0ELb0ELi2ELi4ELi4ELi4ELb0EEENS1_21CollectiveEpilogueBwdISA_SB_SD_Li256ELb1ELb0ELi2EEENS1_19SingleTileSchedulerILb1ELb0ELb0ELi128EEEEEEEEEvNT_6ParamsE$_ZN4cute3eso3ESOILb1ELb0EJNS_6LayoutINS_5tupleIJNS3_IJNS_1CILi8EEENS4_ILi1EEEEEENS4_ILi2EEEEEENS3_IJNS3_IJS6_NS4_ILi0EEEEEES5_EEEEENS_10ViewEngineIPN7cutlass10bfloat16_tEEEEEC2ERKSD_RKSI_:
[----:B------:R-:W-:Y:S01]  /*b650*/  IADD3 R3, R70, -c[0x0][0x20], RZ ;  /* 0x8000080046037a10 */ /* 0x000fe20007ffe0ff */
[----:B------:R-:W-:Y:S01]  /*b660*/  IMAD.MOV.U32 R8, RZ, RZ, R2 ;  /* 0x000000ffff087224 */ /* 0x000fe200078e0002 */
[----:B------:R-:W-:Y:S01]  /*b670*/  MOV R9, R7 ;  /* 0x0000000700097202 */ /* 0x000fe20000000f00 */
[----:B------:R-:W-:-:S04]  /*b680*/  IMAD.MOV.U32 R7, RZ, RZ, 0x0 ;  /* 0x00000000ff077424 */ /* 0x000fc800078e00ff */
[----:B------:R1:W-:Y:S01]  /*b690*/  STL.64 [R3], R8 ;  /* 0x0000000803007387 */ /* 0x0003e20000100a00 */
[----:B------:R-:W-:Y:S05]  /*b6a0*/  RET.REL.NODEC R6 `(_ZN7cutlass13device_kernelIN5flash19enable_sm80_to_sm89INS1_16FlashAttnBwdSm80INS1_25CollectiveMainloopBwdSm80ILi2ELi2EN4cute5tupleIJNS5_1CILi128EEES8_NS7_ILi64EEEEEENS_10bfloat16_tEfNS_4arch4Sm80ELb0ELb1ELb1ELb1ELb0ELb0ELb0ELb0ELi2ELi4ELi4ELi4ELb0EEENS1_21CollectiveEpilogueBwdISA_SB_SD_Li256ELb1ELb0ELi2EEENS1_19SingleTileSchedulerILb1ELb0ELb0ELi128EEEEEEEEEvNT_6ParamsE) ;  /* 0xffff495006007950 */ /* 0x000fea0003c3ffff */
        .type           $_ZN7cutlass13device_kernelIN5flash19enable_sm80_to_sm89INS1_16FlashAttnBwdSm80INS1_25CollectiveMainloopBwdSm80ILi2ELi2EN4cute5tupleIJNS5_1CILi128EEES8_NS7_ILi64EEEEEENS_10bfloat16_tEfNS_4arch4Sm80ELb0ELb1ELb1ELb1ELb0ELb0ELb0ELb0ELi2ELi4ELi4ELi4ELb0EEENS1_21CollectiveEpilogueBwdISA_SB_SD_Li256ELb1ELb0ELi2EEENS1_19SingleTileSchedulerILb1ELb0ELb0ELi128EEEEEEEEEvNT_6ParamsE$_ZN4cute3eso3ESOILb1ELb0EJNS_6LayoutINS_5tupleIJNS3_IJNS_1CILi8EEENS4_ILi1EEEEEENS4_ILi2EEEEEENS3_IJNS3_IJS6_NS4_ILi0EEEEEES5_EEEEEiEEC2ERKSD_RKi,@function
        .size           $_ZN7cutlass13device_kernelIN5flash19enable_sm80_to_sm89INS1_16FlashAttnBwdSm80INS1_25CollectiveMainloopBwdSm80ILi2ELi2EN4cute5tupleIJNS5_1CILi128EEES8_NS7_ILi64EEEEEENS_10bfloat16_tEfNS_4arch4Sm80ELb0ELb1ELb1ELb1ELb0ELb0ELb0ELb0ELi2ELi4ELi4ELi4ELb0EEENS1_21CollectiveEpilogueBwdISA_SB_SD_Li256ELb1ELb0ELi2EEENS1_19SingleTileSchedulerILb1ELb0ELb0ELi128EEEEEEEEEvNT_6ParamsE$_ZN4cute3eso3ESOILb1ELb0EJNS_6LayoutINS_5tupleIJNS3_IJNS_1CILi8EEENS4_ILi1EEEEEENS4_ILi2EEEEEENS3_IJNS3_IJS6_NS4_ILi0EEEEEES5_EEEEEiEEC2ERKSD_RKi,($_ZN7cutlass13device_kernelIN5flash19enable_sm80_to_sm89INS1_16FlashAttnBwdSm80INS1_25CollectiveMainloopBwdSm80ILi2ELi2EN4cute5tupleIJNS5_1CILi128EEES8_NS7_ILi64EEEEEENS_10bfloat16_tEfNS_4arch4Sm80ELb0ELb1ELb1ELb1ELb0ELb0ELb0ELb0ELi2ELi4ELi4ELi4ELb0EEENS1_21CollectiveEpilogueBwdISA_SB_SD_Li256ELb1ELb0ELi2EEENS1_19SingleTileSchedulerILb1ELb0ELb0ELi128EEEEEEEEEvNT_6ParamsE$_ZN4cute3eso3ESOILb1ELb0EJNS_6LayoutINS_5tupleIJNS3_IJNS_1CILi8EEENS4_ILi1EEEEEENS4_ILi2EEENS3_IJNS4_ILi4EEES8_EEEEEENS3_IJNS3_IJS6_NS4_ILi0EEEEEES5_NS3_IJNS4_ILi32EEENS4_ILi16EEEEEEEEEEENS_10ViewEngineIPN7cutlass10bfloat16_tEEEEEC2ERKSI_RKSN_ - $_ZN7cutlass13device_kernelIN5flash19enable_sm80_to_sm89INS1_16FlashAttnBwdSm80INS1_25CollectiveMainloopBwdSm80ILi2ELi2EN4cute5tupleIJNS5_1CILi128EEES8_NS7_ILi64EEEEEENS_10bfloat16_tEfNS_4arch4Sm80ELb0ELb1ELb1ELb1ELb0ELb0ELb0ELb0ELi2ELi4ELi4ELi4ELb0EEENS1_21CollectiveEpilogueBwdISA_SB_SD_Li256ELb1ELb0ELi2EEENS1_19SingleTileSchedulerILb1ELb0ELb0ELi128EEEEEEEEEvNT_6ParamsE$_ZN4cute3eso3ESOILb1ELb0EJNS_6LayoutINS_5tupleIJNS3_IJNS_1CILi8EEENS4_ILi1EEEEEENS4_ILi2EEEEEENS3_IJNS3_IJS6_NS4_ILi0EEEEEES5_EEEEEiEEC2ERKSD_RKi)
$_ZN7cutlass13device_kernelIN5flash19enable_sm80_to_sm89INS1_16FlashAttnBwdSm80INS1_25CollectiveMainloopBwdSm80ILi2ELi2EN4cute5tupleIJNS5_1CILi128EEES8_NS7_ILi64EEEEEENS_10bfloat16_tEfNS_4arch4Sm80ELb0ELb1ELb1ELb1ELb0ELb0ELb0ELb0ELi2ELi4ELi4ELi4ELb0EEENS1_21CollectiveEpilogueBwdISA_SB_SD_Li256ELb1ELb0ELi2EEENS1_19SingleTileSchedulerILb1ELb0ELb0ELi128EEEEEEEEEvNT_6ParamsE$_ZN4cute3eso3ESOILb1ELb0EJNS_6LayoutINS_5tupleIJNS3_IJNS_1CILi8EEENS4_ILi1EEEEEENS4_ILi2EEEEEENS3_IJNS3_IJS6_NS4_ILi0EEEEEES5_EEEEEiEEC2ERKSD_RKi:
[----:B------:R-:W-:Y:S02]  /*b6b0*/  IADD3 R2, R61, -c[0x0][0x20], RZ ;  /* 0x800008003d027a10 */ /* 0x000fe40007ffe0ff */
[----:B------:R-:W-:-:S03]  /*b6c0*/  MOV R7, 0x0 ;  /* 0x0000000000077802 */ /* 0x000fc60000000f00 */
[----:B------:R1:W-:Y:S01]  /*b6d0*/  STL [R2], R3 ;  /* 0x0000000302007387 */ /* 0x0003e20000100800 */
[----:B------:R-:W-:Y:S05]  /*b6e0*/  RET.REL.NODEC R6 `(_ZN7cutlass13device_kernelIN5flash19enable_sm80_to_sm89INS1_16FlashAttnBwdSm80INS1_25CollectiveMainloopBwdSm80ILi2ELi2EN4cute5tupleIJNS5_1CILi128EEES8_NS7_ILi64EEEEEENS_10bfloat16_tEfNS_4arch4Sm80ELb0ELb1ELb1ELb1ELb0ELb0ELb0ELb0ELi2ELi4ELi4ELi4ELb0EEENS1_21CollectiveEpilogueBwdISA_SB_SD_Li256ELb1ELb0ELi2EEENS1_19SingleTileSchedulerILb1ELb0ELb0ELi128EEEEEEEEEvNT_6ParamsE) ;  /* 0xffff491006007950 */ /* 0x000fea0003c3ffff */
        .type           $_ZN7cutlass13device_kernelIN5flash19enable_sm80_to_sm89INS1_16FlashAttnBwdSm80INS1_25CollectiveMainloopBwdSm80ILi2ELi2EN4cute5tupleIJNS5_1CILi128EEES8_NS7_ILi64EEEEEENS_10bfloat16_tEfNS_4arch4Sm80ELb0ELb1ELb1ELb1ELb0ELb0ELb0ELb0ELi2ELi4ELi4ELi4ELb0EEENS1_21CollectiveEpilogueBwdISA_SB_SD_Li256ELb1ELb0ELi2EEENS1_19SingleTileSchedulerILb1ELb0ELb0ELi128EEEEEEEEEvNT_6ParamsE$_ZN4cute3eso3ESOILb1ELb0EJNS_6LayoutINS_5tupleIJNS3_IJNS_1CILi8EEENS4_ILi1EEEEEENS4_ILi2EEENS3_IJNS4_ILi4EEES8_EEEEEENS3_IJNS3_IJS6_NS4_ILi0EEEEEES5_NS3_IJNS4_ILi32EEENS4_ILi16EEEEEEEEEEENS_10ViewEngineIPN7cutlass10bfloat16_tEEEEEC2ERKSI_RKSN_,@function
        .size           $_ZN7cutlass13device_kernelIN5flash19enable_sm80_to_sm89INS1_16FlashAttnBwdSm80INS1_25CollectiveMainloopBwdSm80ILi2ELi2EN4cute5tupleIJNS5_1CILi128EEES8_NS7_ILi64EEEEEENS_10bfloat16_tEfNS_4arch4Sm80ELb0ELb1ELb1ELb1ELb0ELb0ELb0ELb0ELi2ELi4ELi4ELi4ELb0EEENS1_21CollectiveEpilogueBwdISA_SB_SD_Li256ELb1ELb0ELi2EEENS1_19SingleTileSchedulerILb1ELb0ELb0ELi128EEEEEEEEEvNT_6ParamsE$_ZN4cute3eso3ESOILb1ELb0EJNS_6LayoutINS_5tupleIJNS3_IJNS_1CILi8EEENS4_ILi1EEEEEENS4_ILi2EEENS3_IJNS4_ILi4EEES8_EEEEEENS3_IJNS3_IJS6_NS4_ILi0EEEEEES5_NS3_IJNS4_ILi32EEENS4_ILi16EEEEEEEEEEENS_10ViewEngineIPN7cutlass10bfloat16_tEEEEEC2ERKSI_RKSN_,($_ZN7cutlass13device_kernelIN5flash19enable_sm80_to_sm89INS1_16FlashAttnBwdSm80INS1_25CollectiveMainloopBwdSm80ILi2ELi2EN4cute5tupleIJNS5_1CILi128EEES8_NS7_ILi64EEEEEENS_10bfloat16_tEfNS_4arch4Sm80ELb0ELb1ELb1ELb1ELb0ELb0ELb0ELb0ELi2ELi4ELi4ELi4ELb0EEENS1_21CollectiveEpilogueBwdISA_SB_SD_Li256ELb1ELb0ELi2EEENS1_19SingleTileSchedulerILb1ELb0ELb0ELi128EEEEEEEEEvNT_6ParamsE$_ZN4cute3eso3ESOILb1ELb0EJNS_6LayoutINS_5tupleIJNS3_IJNS_1CILi8EEENS4_ILi1EEEEEENS4_ILi2EEENS4_ILi4EEEEEENS3_IJNS3_IJS6_NS4_ILi0EEEEEES5_NS4_ILi16EEEEEEEENS_10ViewEngineIPN7cutlass10bfloat16_tEEEEEC2ERKSF_RKSK_ - $_ZN7cutlass13device_kernelIN5flash19enable_sm80_to_sm89INS1_16FlashAttnBwdSm80INS1_25CollectiveMainloopBwdSm80ILi2ELi2EN4cute5tupleIJNS5_1CILi128EEES8_NS7_ILi64EEEEEENS_10bfloat16_tEfNS_4arch4Sm80ELb0ELb1ELb1ELb1ELb0ELb0ELb0ELb0ELi2ELi4ELi4ELi4ELb0EEENS1_21CollectiveEpilogueBwdISA_SB_SD_Li256ELb1ELb0ELi2EEENS1_19SingleTileSchedulerILb1ELb0ELb0ELi128EEEEEEEEEvNT_6ParamsE$_ZN4cute3eso3ESOILb1ELb0EJNS_6LayoutINS_5tupleIJNS3_IJNS_1CILi8EEENS4_ILi1EEEEEENS4_ILi2EEENS3_IJNS4_ILi4EEES8_EEEEEENS3_IJNS3_IJS6_NS4_ILi0EEEEEES5_NS3_IJNS4_ILi32EEENS4_ILi16EEEEEEEEEEENS_10ViewEngineIPN7cutlass10bfloat16_tEEEEEC2ERKSI_RKSN_)
$_ZN7cutlass13device_kernelIN5flash19enable_sm80_to_sm89INS1_16FlashAttnBwdSm80INS1_25CollectiveMainloopBwdSm80ILi2ELi2EN4cute5tupleIJNS5_1CILi128EEES8_NS7_ILi64EEEEEENS_10bfloat16_tEfNS_4arch4Sm80ELb0ELb1ELb1ELb1ELb0ELb0ELb0ELb0ELi2ELi4ELi4ELi4ELb0EEENS1_21CollectiveEpilogueBwdISA_SB_SD_Li256ELb1ELb0ELi2EEENS1_19SingleTileSchedulerILb1ELb0ELb0ELi128EEEEEEEEEvNT_6ParamsE$_ZN4cute3eso3ESOILb1ELb0EJNS_6LayoutINS_5tupleIJNS3_IJNS_1CILi8EEENS4_ILi1EEEEEENS4_ILi2EEENS3_IJNS4_ILi4EEES8_EEEEEENS3_IJNS3_IJS6_NS4_ILi0EEEEEES5_NS3_IJNS4_ILi32EEENS4_ILi16EEEEEEEEEEENS_10ViewEngineIPN7cutlass10bfloat16_tEEEEEC2ERKSI_RKSN_:
[----:B------:R-:W-:Y:S01]  /*b6f0*/  IADD3 R2, R70, -c[0x0][0x20], RZ ;  /* 0x8000080046027a10 */ /* 0x000fe20007ffe0ff */
[----:B------:R-:W-:Y:S01]  /*b700*/  IMAD.MOV.U32 R6, RZ, RZ, R66 ;  /* 0x000000ffff067224 */ /* 0x000fe200078e0042 */
[----:B------:R-:W-:Y:S01]  /*b710*/  MOV R7, R65 ;  /* 0x0000004100077202 */ /* 0x000fe20000000f00 */
[----:B------:R-:W-:-:S04]  /*b720*/  IMAD.MOV.U32 R5, RZ, RZ, 0x0 ;  /* 0x00000000ff057424 */ /* 0x000fc800078e00ff */
[----:B------:R1:W-:Y:S01]  /*b730*/  STL.64 [R2], R6 ;  /* 0x0000000602007387 */ /* 0x0003e20000100a00 */
[----:B------:R-:W-:Y:S05]  /*b740*/  RET.REL.NODEC R4 `(_ZN7cutlass13device_kernelIN5flash19enable_sm80_to_sm89INS1_16FlashAttnBwdSm80INS1_25CollectiveMainloopBwdSm80ILi2ELi2EN4cute5tupleIJNS5_1CILi128EEES8_NS7_ILi64EEEEEENS_10bfloat16_tEfNS_4arch4Sm80ELb0ELb1ELb1ELb1ELb0ELb0ELb0ELb0ELi2ELi4ELi4ELi4ELb0EEENS1_21CollectiveEpilogueBwdISA_SB_SD_Li256ELb1ELb0ELi2EEENS1_19SingleTileSchedulerILb1ELb0ELb0ELi128EEEEEEEEEvNT_6ParamsE) ;  /* 0xffff48b004007950 */ /* 0x000fea0003c3ffff */
        .type           $_ZN7cutlass13device_kernelIN5flash19enable_sm80_to_sm89INS1_16FlashAttnBwdSm80INS1_25CollectiveMainloopBwdSm80ILi2ELi2EN4cute5tupleIJNS5_1CILi128EEES8_NS7_ILi64EEEEEENS_10bfloat16_tEfNS_4arch4Sm80ELb0ELb1ELb1ELb1ELb0ELb0ELb0ELb0ELi2ELi4ELi4ELi4ELb0EEENS1_21CollectiveEpilogueBwdISA_SB_SD_Li256ELb1ELb0ELi2EEENS1_19SingleTileSchedulerILb1ELb0ELb0ELi128EEEEEEEEEvNT_6ParamsE$_ZN4cute3eso3ESOILb1ELb0EJNS_6LayoutINS_5tupleIJNS3_IJNS_1CILi8EEENS4_ILi1EEEEEENS4_ILi2EEENS4_ILi4EEEEEENS3_IJNS3_IJS6_NS4_ILi0EEEEEES5_NS4_ILi16EEEEEEEENS_10ViewEngineIPN7cutlass10bfloat16_tEEEEEC2ERKSF_RKSK_,@function
        .size           $_ZN7cutlass13device_kernelIN5flash19enable_sm80_to_sm89INS1_16FlashAttnBwdSm80INS1_25CollectiveMainloopBwdSm80ILi2ELi2EN4cute5tupleIJNS5_1CILi128EEES8_NS7_ILi64EEEEEENS_10bfloat16_tEfNS_4arch4Sm80ELb0ELb1ELb1ELb1ELb0ELb0ELb0ELb0ELi2ELi4ELi4ELi4ELb0EEENS1_21CollectiveEpilogueBwdISA_SB_SD_Li256ELb1ELb0ELi2EEENS1_19SingleTileSchedulerILb1ELb0ELb0ELi128EEEEEEEEEvNT_6ParamsE$_ZN4cute3eso3ESOILb1ELb0EJNS_6LayoutINS_5tupleIJNS3_IJNS_1CILi8EEENS4_ILi1EEEEEENS4_ILi2EEENS4_ILi4EEEEEENS3_IJNS3_IJS6_NS4_ILi0EEEEEES5_NS4_ILi16EEEEEEEENS_10ViewEngineIPN7cutlass10bfloat16_tEEEEEC2ERKSF_RKSK_,($_ZN7cutlass13device_kernelIN5flash19enable_sm80_to_sm89INS1_16FlashAttnBwdSm80INS1_25CollectiveMainloopBwdSm80ILi2ELi2EN4cute5tupleIJNS5_1CILi128EEES8_NS7_ILi64EEEEEENS_10bfloat16_tEfNS_4arch4Sm80ELb0ELb1ELb1ELb1ELb0ELb0ELb0ELb0ELi2ELi4ELi4ELi4ELb0EEENS1_21CollectiveEpilogueBwdISA_SB_SD_Li256ELb1ELb0ELi2EEENS1_19SingleTileSchedulerILb1ELb0ELb0ELi128EEEEEEEEEvNT_6ParamsE$_ZN4cute3eso3ESOILb1ELb0EJNS_6LayoutINS_5tupleIJNS3_IJNS_1CILi8EEENS4_ILi1EEEEEENS4_ILi2EEES5_EEENS3_IJNS3_IJS6_NS4_ILi0EEEEEENS4_ILi64EEES5_EEEEENS_10ViewEngineIPN7cutlass10bfloat16_tEEEEEC2ERKSE_RKSJ_ - $_ZN7cutlass13device_kernelIN5flash19enable_sm80_to_sm89INS1_16FlashAttnBwdSm80INS1_25CollectiveMainloopBwdSm80ILi2ELi2EN4cute5tupleIJNS5_1CILi128EEES8_NS7_ILi64EEEEEENS_10bfloat16_tEfNS_4arch4Sm80ELb0ELb1ELb1ELb1ELb0ELb0ELb0ELb0ELi2ELi4ELi4ELi4ELb0EEENS1_21CollectiveEpilogueBwdISA_SB_SD_Li256ELb1ELb0ELi2EEENS1_19SingleTileSchedulerILb1ELb0ELb0ELi128EEEEEEEEEvNT_6ParamsE$_ZN4cute3eso3ESOILb1ELb0EJNS_6LayoutINS_5tupleIJNS3_IJNS_1CILi8EEENS4_ILi1EEEEEENS4_ILi2EEENS4_ILi4EEEEEENS3_IJNS3_IJS6_NS4_ILi0EEEEEES5_NS4_ILi16EEEEEEEENS_10ViewEngineIPN7cutlass10bfloat16_tEEEEEC2ERKSF_RKSK_)
$_ZN7cutlass13device_kernelIN5flash19enable_sm80_to_sm89INS1_16FlashAttnBwdSm80INS1_25CollectiveMainloopBwdSm80ILi2ELi2EN4cute5tupleIJNS5_1CILi128EEES8_NS7_ILi64EEEEEENS_10bfloat16_tEfNS_4arch4Sm80ELb0ELb1ELb1ELb1ELb0ELb0ELb0ELb0ELi2ELi4ELi4ELi4ELb0EEENS1_21CollectiveEpilogueBwdISA_SB_SD_Li256ELb1ELb0ELi2EEENS1_19SingleTileSchedulerILb1ELb0ELb0ELi128EEEEEEEEEvNT_6ParamsE$_ZN4cute3eso3ESOILb1ELb0EJNS_6LayoutINS_5tupleIJNS3_IJNS_1CILi8EEENS4_ILi1EEEEEENS4_ILi2EEENS4_ILi4EEEEEENS3_IJNS3_IJS6_NS4_ILi0EEEEEES5_NS4_ILi16EEEEEEEENS_10ViewEngineIPN7cutlass10bfloat16_tEEEEEC2ERKSF_RKSK_:
[----:B------:R-:W-:Y:S01]  /*b750*/  IADD3 R2, R25, -c[0x0][0x20], RZ ;  /* 0x8000080019027a10 */ /* 0x000fe20007ffe0ff */
[----:B------:R-:W-:Y:S01]  /*b760*/  IMAD.MOV.U32 R7, RZ, RZ, R3 ;  /* 0x000000ffff077224 */ /* 0x000fe200078e0003 */
[----:B------:R-:W-:-:S04]  /*b770*/  MOV R5, 0x0 ;  /* 0x0000000000057802 */ /* 0x000fc80000000f00 */
[----:B------:R1:W-:Y:S01]  /*b780*/  STL.64 [R2], R6 ;  /* 0x0000000602007387 */ /* 0x0003e20000100a00 */
[----:B------:R-:W-:Y:S05]  /*b790*/  RET.REL.NODEC R4 `(_ZN7cutlass13device_kernelIN5flash19enable_sm80_to_sm89INS1_16FlashAttnBwdSm80INS1_25CollectiveMainloopBwdSm80ILi2ELi2EN4cute5tupleIJNS5_1CILi128EEES8_NS7_ILi64EEEEEENS_10bfloat16_tEfNS_4arch4Sm80ELb0ELb1ELb1ELb1ELb0ELb0ELb0ELb0ELi2ELi4ELi4ELi4ELb0EEENS1_21CollectiveEpilogueBwdISA_SB_SD_Li256ELb1ELb0ELi2EEENS1_19SingleTileSchedulerILb1ELb0ELb0ELi128EEEEEEEEEvNT_6ParamsE) ;  /* 0xffff486004007950 */ /* 0x000fea0003c3ffff */
        .type           $_ZN7cutlass13device_kernelIN5flash19enable_sm80_to_sm89INS1_16FlashAttnBwdSm80INS1_25CollectiveMainloopBwdSm80ILi2ELi2EN4cute5tupleIJNS5_1CILi128EEES8_NS7_ILi64EEEEEENS_10bfloat16_tEfNS_4arch4Sm80ELb0ELb1ELb1ELb1ELb0ELb0ELb0ELb0ELi2ELi4ELi4ELi4ELb0EEENS1_21CollectiveEpilogueBwdISA_SB_SD_Li256ELb1ELb0ELi2EEENS1_19SingleTileSchedulerILb1ELb0ELb0ELi128EEEEEEEEEvNT_6ParamsE$_ZN4cute3eso3ESOILb1ELb0EJNS_6LayoutINS_5tupleIJNS3_IJNS_1CILi8EEENS4_ILi1EEEEEENS4_ILi2EEES5_EEENS3_IJNS3_IJS6_NS4_ILi0EEEEEENS4_ILi64EEES5_EEEEENS_10ViewEngineIPN7cutlass10bfloat16_tEEEEEC2ERKSE_RKSJ_,@function
        .size           $_ZN7cutlass13device_kernelIN5flash19enable_sm80_to_sm89INS1_16FlashAttnBwdSm80INS1_25CollectiveMainloopBwdSm80ILi2ELi2EN4cute5tupleIJNS5_1CILi128EEES8_NS7_ILi64EEEEEENS_10bfloat16_tEfNS_4arch4Sm80ELb0ELb1ELb1ELb1ELb0ELb0ELb0ELb0ELi2ELi4ELi4ELi4ELb0EEENS1_21CollectiveEpilogueBwdISA_SB_SD_Li256ELb1ELb0ELi2EEENS1_19SingleTileSchedulerILb1ELb0ELb0ELi128EEEEEEEEEvNT_6ParamsE$_ZN4cute3eso3ESOILb1ELb0EJNS_6LayoutINS_5tupleIJNS3_IJNS_1CILi8EEENS4_ILi1EEEEEENS4_ILi2EEES5_EEENS3_IJNS3_IJS6_NS4_ILi0EEEEEENS4_ILi64EEES5_EEEEENS_10ViewEngineIPN7cutlass10bfloat16_tEEEEEC2ERKSE_RKSJ_,($_ZN7cutlass13device_kernelIN5flash19enable_sm80_to_sm89INS1_16FlashAttnBwdSm80INS1_25CollectiveMainloopBwdSm80ILi2ELi2EN4cute5tupleIJNS5_1CILi128EEES8_NS7_ILi64EEEEEENS_10bfloat16_tEfNS_4arch4Sm80ELb0ELb1ELb1ELb1ELb0ELb0ELb0ELb0ELi2ELi4ELi4ELi4ELb0EEENS1_21CollectiveEpilogueBwdISA_SB_SD_Li256ELb1ELb0ELi2EEENS1_19SingleTileSchedulerILb1ELb0ELb0ELi128EEEEEEEEEvNT_6ParamsE$_ZN4cute3eso3ESOILb1ELb0EJNS_6LayoutINS_5tupleIJNS3_IJNS_1CILi8EEENS4_ILi1EEEEEENS4_ILi4EEEEEENS3_IJNS3_IJS6_NS4_ILi0EEEEEENS4_ILi2048EEEEEEEENS_10ViewEngineINS_8smem_ptrIPN7cutlass10bfloat16_tEEEEEEEC2ERKSE_RKSL_ - $_ZN7cutlass13device_kernelIN5flash19enable_sm80_to_sm89INS1_16FlashAttnBwdSm80INS1_25CollectiveMainloopBwdSm80ILi2ELi2EN4cute5tupleIJNS5_1CILi128EEES8_NS7_ILi64EEEEEENS_10bfloat16_tEfNS_4arch4Sm80ELb0ELb1ELb1ELb1ELb0ELb0ELb0ELb0ELi2ELi4ELi4ELi4ELb0EEENS1_21CollectiveEpilogueBwdISA_SB_SD_Li256ELb1ELb0ELi2EEENS1_19SingleTileSchedulerILb1ELb0ELb0ELi128EEEEEEEEEvNT_6ParamsE$_ZN4cute3eso3ESOILb1ELb0EJNS_6LayoutINS_5tupleIJNS3_IJNS_1CILi8EEENS4_ILi1EEEEEENS4_ILi2EEES5_EEENS3_IJNS3_IJS6_NS4_ILi0EEEEEENS4_ILi64EEES5_EEEEENS_10ViewEngineIPN7cutlass10bfloat16_tEEEEEC2ERKSE_RKSJ_)
$_ZN7cutlass13device_kernelIN5flash19enable_sm80_to_sm89INS1_16FlashAttnBwdSm80INS1_25CollectiveMainloopBwdSm80ILi2ELi2EN4cute5tupleIJNS5_1CILi128EEES8_NS7_ILi64EEEEEENS_10bfloat16_tEfNS_4arch4Sm80ELb0ELb1ELb1ELb1ELb0ELb0ELb0ELb0ELi2ELi4ELi4ELi4ELb0EEENS1_21CollectiveEpilogueBwdISA_SB_SD_Li256ELb1ELb0ELi2EEENS1_19SingleTileSchedulerILb1ELb0ELb0ELi128EEEEEEEEEvNT_6ParamsE$_ZN4cute3eso3ESOILb1ELb0EJNS_6LayoutINS_5tupleIJNS3_IJNS_1CILi8EEENS4_ILi1EEEEEENS4_ILi2EEES5_EEENS3_IJNS3_IJS6_NS4_ILi0EEEEEENS4_ILi64EEES5_EEEEENS_10ViewEngineIPN7cutlass10bfloat16_tEEEEEC2ERKSE_RKSJ_:
[----:B------:R-:W-:Y:S01]  /*b7a0*/  IADD3 R2, R25, -c[0x0][0x20], RZ ;  /* 0x8000080019027a10 */ /* 0x000fe20007ffe0ff */
[----:B------:R-:W-:Y:S01]  /*b7b0*/  IMAD.MOV.U32 R7, RZ, RZ, R3 ;  /* 0x000000ffff077224 */ /* 0x000fe200078e0003 */
[----:B------:R-:W-:-:S04]  /*b7c0*/  MOV R5, 0x0 ;  /* 0x0000000000057802 */ /* 0x000fc80000000f00 */
[----:B------:R1:W-:Y:S01]  /*b7d0*/  STL.64 [R2], R6 ;  /* 0x0000000602007387 */ /* 0x0003e20000100a00 */
[----:B------:R-:W-:Y:S05]  /*b7e0*/  RET.REL.NODEC R4 `(_ZN7cutlass13device_kernelIN5flash19enable_sm80_to_sm89INS1_16FlashAttnBwdSm80INS1_25CollectiveMainloopBwdSm80ILi2ELi2EN4cute5tupleIJNS5_1CILi128EEES8_NS7_ILi64EEEEEENS_10bfloat16_tEfNS_4arch4Sm80ELb0ELb1ELb1ELb1ELb0ELb0ELb0ELb0ELi2ELi4ELi4ELi4ELb0EEENS1_21CollectiveEpilogueBwdISA_SB_SD_Li256ELb1ELb0ELi2EEENS1_19SingleTileSchedulerILb1ELb0ELb0ELi128EEEEEEEEEvNT_6ParamsE) ;  /* 0xffff481004007950 */ /* 0x000fea0003c3ffff */
        .type           $_ZN7cutlass13device_kernelIN5flash19enable_sm80_to_sm89INS1_16FlashAttnBwdSm80INS1_25CollectiveMainloopBwdSm80ILi2ELi2EN4cute5tupleIJNS5_1CILi128EEES8_NS7_ILi64EEEEEENS_10bfloat16_tEfNS_4arch4Sm80ELb0ELb1ELb1ELb1ELb0ELb0ELb0ELb0ELi2ELi4ELi4ELi4ELb0EEENS1_21CollectiveEpilogueBwdISA_SB_SD_Li256ELb1ELb0ELi2EEENS1_19SingleTileSchedulerILb1ELb0ELb0ELi128EEEEEEEEEvNT_6ParamsE$_ZN4cute3eso3ESOILb1ELb0EJNS_6LayoutINS_5tupleIJNS3_IJNS_1CILi8EEENS4_ILi1EEEEEENS4_ILi4EEEEEENS3_IJNS3_IJS6_NS4_ILi0EEEEEENS4_ILi2048EEEEEEEENS_10ViewEngineINS_8smem_ptrIPN7cutlass10bfloat16_tEEEEEEEC2ERKSE_RKSL_,@function
        .size           $_ZN7cutlass13device_kernelIN5flash19enable_sm80_to_sm89INS1_16FlashAttnBwdSm80INS1_25CollectiveMainloopBwdSm80ILi2ELi2EN4cute5tupleIJNS5_1CILi128EEES8_NS7_ILi64EEEEEENS_10bfloat16_tEfNS_4arch4Sm80ELb0ELb1ELb1ELb1ELb0ELb0ELb0ELb0ELi2ELi4ELi4ELi4ELb0EEENS1_21CollectiveEpilogueBwdISA_SB_SD_Li256ELb1ELb0ELi2EEENS1_19SingleTileSchedulerILb1ELb0ELb0ELi128EEEEEEEEEvNT_6ParamsE$_ZN4cute3eso3ESOILb1ELb0EJNS_6LayoutINS_5tupleIJNS3_IJNS_1CILi8EEENS4_ILi1EEEEEENS4_ILi4EEEEEENS3_IJNS3_IJS6_NS4_ILi0EEEEEENS4_ILi2048EEEEEEEENS_10ViewEngineINS_8smem_ptrIPN7cutlass10bfloat16_tEEEEEEEC2ERKSE_RKSL_,($_ZN7cutlass13device_kernelIN5flash19enable_sm80_to_sm89INS1_16FlashAttnBwdSm80INS1_25CollectiveMainloopBwdSm80ILi2ELi2EN4cute5tupleIJNS5_1CILi128EEES8_NS7_ILi64EEEEEENS_10bfloat16_tEfNS_4arch4Sm80ELb0ELb1ELb1ELb1ELb0ELb0ELb0ELb0ELi2ELi4ELi4ELi4ELb0EEENS1_21CollectiveEpilogueBwdISA_SB_SD_Li256ELb1ELb0ELi2EEENS1_19SingleTileSchedulerILb1ELb0ELb0ELi128EEEEEEEEEvNT_6ParamsE$_ZN4cute3eso3ESOILb1ELb0EJNS_6LayoutINS_5tupleIJNS3_IJNS_1CILi8EEENS4_ILi1EEEEEENS4_ILi4EEEEEENS3_IJNS3_IJS6_NS4_ILi0EEEEEENS4_ILi2048EEEEEEEEiEEC2ERKSE_RKi - $_ZN7cutlass13device_kernelIN5flash19enable_sm80_to_sm89INS1_16FlashAttnBwdSm80INS1_25CollectiveMainloopBwdSm80ILi2ELi2EN4cute5tupleIJNS5_1CILi128EEES8_NS7_ILi64EEEEEENS_10bfloat16_tEfNS_4arch4Sm80ELb0ELb1ELb1ELb1ELb0ELb0ELb0ELb0ELi2ELi4ELi4ELi4ELb0EEENS1_21CollectiveEpilogueBwdISA_SB_SD_Li256ELb1ELb0ELi2EEENS1_19SingleTileSchedulerILb1ELb0ELb0ELi128EEEEEEEEEvNT_6ParamsE$_ZN4cute3eso3ESOILb1ELb0EJNS_6LayoutINS_5tupleIJNS3_IJNS_1CILi8EEENS4_ILi1EEEEEENS4_ILi4EEEEEENS3_IJNS3_IJS6_NS4_ILi0EEEEEENS4_ILi2048EEEEEEEENS_10ViewEngineINS_8smem_ptrIPN7cutlass10bfloat16_tEEEEEEEC2ERKSE_RKSL_)
$_ZN7cutlass13device_kernelIN5flash19enable_sm80_to_sm89INS1_16FlashAttnBwdSm80INS1_25CollectiveMainloopBwdSm80ILi2ELi2EN4cute5tupleIJNS5_1CILi128EEES8_NS7_ILi64EEEEEENS_10bfloat16_tEfNS_4arch4Sm80ELb0ELb1ELb1ELb1ELb0ELb0ELb0ELb0ELi2ELi4ELi4ELi4ELb0EEENS1_21CollectiveEpilogueBwdISA_SB_SD_Li256ELb1ELb0ELi2EEENS1_19SingleTileSchedulerILb1ELb0ELb0ELi128EEEEEEEEEvNT_6ParamsE$_ZN4cute3eso3ESOILb1ELb0EJNS_6LayoutINS_5tupleIJNS3_IJNS_1CILi8EEENS4_ILi1EEEEEENS4_ILi4EEEEEENS3_IJNS3_IJS6_NS4_ILi0EEEEEENS4_ILi2048EEEEEEEENS_10ViewEngineINS_8smem_ptrIPN7cutlass10bfloat16_tEEEEEEEC2ERKSE_RKSL_:
[----:B------:R-:W-:Y:S02]  /*b7f0*/  IADD3 R4, R25, -c[0x0][0x20], RZ ;  /* 0x8000080019047a10 */ /* 0x000fe40007ffe0ff */
[----:B------:R-:W-:-:S03]  /*b800*/  MOV R7, 0x0 ;  /* 0x0000000000077802 */ /* 0x000fc60000000f00 */
[----:B------:R1:W-:Y:S01]  /*b810*/  STL.64 [R4], R2 ;  /* 0x0000000204007387 */ /* 0x0003e20000100a00 */
[----:B------:R-:W-:Y:S05]  /*b820*/  RET.REL.NODEC R6 `(_ZN7cutlass13device_kernelIN5flash19enable_sm80_to_sm89INS1_16FlashAttnBwdSm80INS1_25CollectiveMainloopBwdSm80ILi2ELi2EN4cute5tupleIJNS5_1CILi128EEES8_NS7_ILi64EEEEEENS_10bfloat16_tEfNS_4arch4Sm80ELb0ELb1ELb1ELb1ELb0ELb0ELb0ELb0ELi2ELi4ELi4ELi4ELb0EEENS1_21CollectiveEpilogueBwdISA_SB_SD_Li256ELb1ELb0ELi2EEENS1_19SingleTileSchedulerILb1ELb0ELb0ELi128EEEEEEEEEvNT_6ParamsE) ;  /* 0xffff47d006007950 */ /* 0x000fea0003c3ffff */
        .type           $_ZN7cutlass13device_kernelIN5flash19enable_sm80_to_sm89INS1_16FlashAttnBwdSm80INS1_25CollectiveMainloopBwdSm80ILi2ELi2EN4cute5tupleIJNS5_1CILi128EEES8_NS7_ILi64EEEEEENS_10bfloat16_tEfNS_4arch4Sm80ELb0ELb1ELb1ELb1ELb0ELb0ELb0ELb0ELi2ELi4ELi4ELi4ELb0EEENS1_21CollectiveEpilogueBwdISA_SB_SD_Li256ELb1ELb0ELi2EEENS1_19SingleTileSchedulerILb1ELb0ELb0ELi128EEEEEEEEEvNT_6ParamsE$_ZN4cute3eso3ESOILb1ELb0EJNS_6LayoutINS_5tupleIJNS3_IJNS_1CILi8EEENS4_ILi1EEEEEENS4_ILi4EEEEEENS3_IJNS3_IJS6_NS4_ILi0EEEEEENS4_ILi2048EEEEEEEEiEEC2ERKSE_RKi,@function
        .size           $_ZN7cutlass13device_kernelIN5flash19enable_sm80_to_sm89INS1_16FlashAttnBwdSm80INS1_25CollectiveMainloopBwdSm80ILi2ELi2EN4cute5tupleIJNS5_1CILi128EEES8_NS7_ILi64EEEEEENS_10bfloat16_tEfNS_4arch4Sm80ELb0ELb1ELb1ELb1ELb0ELb0ELb0ELb0ELi2ELi4ELi4ELi4ELb0EEENS1_21CollectiveEpilogueBwdISA_SB_SD_Li256ELb1ELb0ELi2EEENS1_19SingleTileSchedulerILb1ELb0ELb0ELi128EEEEEEEEEvNT_6ParamsE$_ZN4cute3eso3ESOILb1ELb0EJNS_6LayoutINS_5tupleIJNS3_IJNS_1CILi8EEENS4_ILi1EEEEEENS4_ILi4EEEEEENS3_IJNS3_IJS6_NS4_ILi0EEEEEENS4_ILi2048EEEEEEEEiEEC2ERKSE_RKi,($_ZN7cutlass13device_kernelIN5flash19enable_sm80_to_sm89INS1_16FlashAttnBwdSm80INS1_25CollectiveMainloopBwdSm80ILi2ELi2EN4cute5tupleIJNS5_1CILi128EEES8_NS7_ILi64EEEEEENS_10bfloat16_tEfNS_4arch4Sm80ELb0ELb1ELb1ELb1ELb0ELb0ELb0ELb0ELi2ELi4ELi4ELi4ELb0EEENS1_21CollectiveEpilogueBwdISA_SB_SD_Li256ELb1ELb0ELi2EEENS1_19SingleTileSchedulerILb1ELb0ELb0ELi128EEEEEEEEEvNT_6ParamsE$_ZN4cute3eso3ESOILb1ELb0EJNS_6LayoutINS_5tupleIJNS3_IJNS_1CILi8EEENS4_ILi1EEEEEENS4_ILi4EEEEEENS3_IJNS3_IJS6_NS4_ILi0EEEEEES5_EEEEENS_10ViewEngineIPN7cutlass10bfloat16_tEEEEEC2ERKSD_RKSI_ - $_ZN7cutlass13device_kernelIN5flash19enable_sm80_to_sm89INS1_16FlashAttnBwdSm80INS1_25CollectiveMainloopBwdSm80ILi2ELi2EN4cute5tupleIJNS5_1CILi128EEES8_NS7_ILi64EEEEEENS_10bfloat16_tEfNS_4arch4Sm80ELb0ELb1ELb1ELb1ELb0ELb0ELb0ELb0ELi2ELi4ELi4ELi4ELb0EEENS1_21CollectiveEpilogueBwdISA_SB_SD_Li256ELb1ELb0ELi2EEENS1_19SingleTileSchedulerILb1ELb0ELb0ELi128EEEEEEEEEvNT_6ParamsE$_ZN4cute3eso3ESOILb1ELb0EJNS_6LayoutINS_5tupleIJNS3_IJNS_1CILi8EEENS4_ILi1EEEEEENS4_ILi4EEEEEENS3_IJNS3_IJS6_NS4_ILi0EEEEEENS4_ILi2048EEEEEEEEiEEC2ERKSE_RKi)
$_ZN7cutlass13device_kernelIN5flash19enable_sm80_to_sm89INS1_16FlashAttnBwdSm80INS1_25CollectiveMainloopBwdSm80ILi2ELi2EN4cute5tupleIJNS5_1CILi128EEES8_NS7_ILi64EEEEEENS_10bfloat16_tEfNS_4arch4Sm80ELb0ELb1ELb1ELb1ELb0ELb0ELb0ELb0ELi2ELi4ELi4ELi4ELb0EEENS1_21CollectiveEpilogueBwdISA_SB_SD_Li256ELb1ELb0ELi2EEENS1_19SingleTileSchedulerILb1ELb0ELb0ELi128EEEEEEEEEvNT_6ParamsE$_ZN4cute3eso3ESOILb1ELb0EJNS_6LayoutINS_5tupleIJNS3_IJNS_1CILi8EEENS4_ILi1EEEEEENS4_ILi4EEEEEENS3_IJNS3_IJS6_NS4_ILi0EEEEEENS4_ILi2048EEEEEEEEiEEC2ERKSE_RKi:
[----:B------:R-:W-:Y:S02]  /*b830*/  IADD3 R2, R25, -c[0x0][0x20], RZ ;  /* 0x8000080019027a10 */ /* 0x000fe40007ffe0ff */
[----:B------:R-:W-:-:S03]  /*b840*/  MOV R5, 0x0 ;  /* 0x0000000000057802 */ /* 0x000fc60000000f00 */
[----:B------:R1:W-:Y:S01]  /*b850*/  STL [R2], R3 ;  /* 0x0000000302007387 */ /* 0x0003e20000100800 */
[----:B------:R-:W-:Y:S05]  /*b860*/  RET.REL.NODEC R4 `(_ZN7cutlass13device_kernelIN5flash19enable_sm80_to_sm89INS1_16FlashAttnBwdSm80INS1_25CollectiveMainloopBwdSm80ILi2ELi2EN4cute5tupleIJNS5_1CILi128EEES8_NS7_ILi64EEEEEENS_10bfloat16_tEfNS_4arch4Sm80ELb0ELb1ELb1ELb1ELb0ELb0ELb0ELb0ELi2ELi4ELi4ELi4ELb0EEENS1_21CollectiveEpilogueBwdISA_SB_SD_Li256ELb1ELb0ELi2EEENS1_19SingleTileSchedulerILb1ELb0ELb0ELi128EEEEEEEEEvNT_6ParamsE) ;  /* 0xffff479004007950 */ /* 0x000fea0003c3ffff */
        .type           $_ZN7cutlass13device_kernelIN5flash19enable_sm80_to_sm89INS1_16FlashAttnBwdSm80INS1_25CollectiveMainloopBwdSm80ILi2ELi2EN4cute5tupleIJNS5_1CILi128EEES8_NS7_ILi64EEEEEENS_10bfloat16_tEfNS_4arch4Sm80ELb0ELb1ELb1ELb1ELb0ELb0ELb0ELb0ELi2ELi4ELi4ELi4ELb0EEENS1_21CollectiveEpilogueBwdISA_SB_SD_Li256ELb1ELb0ELi2EEENS1_19SingleTileSchedulerILb1ELb0ELb0ELi128EEEEEEEEEvNT_6ParamsE$_ZN4cute3eso3ESOILb1ELb0EJNS_6LayoutINS_5tupleIJNS3_IJNS_1CILi8EEENS4_ILi1EEEEEENS4_ILi4EEEEEENS3_IJNS3_IJS6_NS4_ILi0EEEEEES5_EEEEENS_10ViewEngineIPN7cutlass10bfloat16_tEEEEEC2ERKSD_RKSI_,@function
        .size           $_ZN7cutlass13device_kernelIN5flash19enable_sm80_to_sm89INS1_16FlashAttnBwdSm80INS1_25CollectiveMainloopBwdSm80ILi2ELi2EN4cute5tupleIJNS5_1CILi128EEES8_NS7_ILi64EEEEEENS_10bfloat16_tEfNS_4arch4Sm80ELb0ELb1ELb1ELb1ELb0ELb0ELb0ELb0ELi2ELi4ELi4ELi4ELb0EEENS1_21CollectiveEpilogueBwdISA_SB_SD_Li256ELb1ELb0ELi2EEENS1_19SingleTileSchedulerILb1ELb0ELb0ELi128EEEEEEEEEvNT_6ParamsE$_ZN4cute3eso3ESOILb1ELb0EJNS_6LayoutINS_5tupleIJNS3_IJNS_1CILi8EEENS4_ILi1EEEEEENS4_ILi4EEEEEENS3_IJNS3_IJS6_NS4_ILi0EEEEEES5_EEEEENS_10ViewEngineIPN7cutlass10bfloat16_tEEEEEC2ERKSD_RKSI_,($_ZN7cutlass13device_kernelIN5flash19enable_sm80_to_sm89INS1_16FlashAttnBwdSm80INS1_25CollectiveMainloopBwdSm80ILi2ELi2EN4cute5tupleIJNS5_1CILi128EEES8_NS7_ILi64EEEEEENS_10bfloat16_tEfNS_4arch4Sm80ELb0ELb1ELb1ELb1ELb0ELb0ELb0ELb0ELi2ELi4ELi4ELi4ELb0EEENS1_21CollectiveEpilogueBwdISA_SB_SD_Li256ELb1ELb0ELi2EEENS1_19SingleTileSchedulerILb1ELb0ELb0ELi128EEEEEEEEEvNT_6ParamsE$_ZN4cute3eso3ESOILb1ELb0EJNS_6LayoutINS_5tupleIJNS3_IJNS_1CILi8EEENS4_ILi1EEEEEENS4_ILi4EEEEEENS3_IJNS3_IJS6_NS4_ILi0EEEEEES5_EEEEEiEEC2ERKSD_RKi - $_ZN7cutlass13device_kernelIN5flash19enable_sm80_to_sm89INS1_16FlashAttnBwdSm80INS1_25CollectiveMainloopBwdSm80ILi2ELi2EN4cute5tupleIJNS5_1CILi128EEES8_NS7_ILi64EEEEEENS_10bfloat16_tEfNS_4arch4Sm80ELb0ELb1ELb1ELb1ELb0ELb0ELb0ELb0ELi2ELi4ELi4ELi4ELb0EEENS1_21CollectiveEpilogueBwdISA_SB_SD_Li256ELb1ELb0ELi2EEENS1_19SingleTileSchedulerILb1ELb0ELb0ELi128EEEEEEEEEvNT_6ParamsE$_ZN4cute3eso3ESOILb1ELb0EJNS_6LayoutINS_5tupleIJNS3_IJNS_1CILi8EEENS4_ILi1EEEEEENS4_ILi4EEEEEENS3_IJNS3_IJS6_NS4_ILi0EEEEEES5_EEEEENS_10ViewEngineIPN7cutlass10bfloat16_tEEEEEC2ERKSD_RKSI_)
$_ZN7cutlass13device_kernelIN5flash19enable_sm80_to_sm89INS1_16FlashAttnBwdSm80INS1_25CollectiveMainloopBwdSm80ILi2ELi2EN4cute5tupleIJNS5_1CILi128EEES8_NS7_ILi64EEEEEENS_10bfloat16_tEfNS_4arch4Sm80ELb0ELb1ELb1ELb1ELb0ELb0ELb0ELb0ELi2ELi4ELi4ELi4ELb0EEENS1_21CollectiveEpilogueBwdISA_SB_SD_Li256ELb1ELb0ELi2EEENS1_19SingleTileSchedulerILb1ELb0ELb0ELi128EEEEEEEEEvNT_6ParamsE$_ZN4cute3eso3ESOILb1ELb0EJNS_6LayoutINS_5tupleIJNS3_IJNS_1CILi8EEENS4_ILi1EEEEEENS4_ILi4EEEEEENS3_IJNS3_IJS6_NS4_ILi0EEEEEES5_EEEEENS_10ViewEngineIPN7cutlass10bfloat16_tEEEEEC2ERKSD_RKSI_:
[----:B------:R-:W-:Y:S01]  /*b870*/  IADD3 R7, R25, -c[0x0][0x20], RZ ;  /* 0x8000080019077a10 */ /* 0x000fe20007ffe0ff */
[----:B------:R-:W-:Y:S01]  /*b880*/  IMAD.MOV.U32 R10, RZ, RZ, R6 ;  /* 0x000000ffff0a7224 */ /* 0x000fe200078e0006 */
[----:B------:R-:W-:Y:S01]  /*b890*/  MOV R11, R9 ;  /* 0x00000009000b7202 */ /* 0x000fe20000000f00 */
[----:B------:R-:W-:-:S04]  /*b8a0*/  IMAD.MOV.U32 R9, RZ, RZ, 0x0 ;  /* 0x00000000ff097424 */ /* 0x000fc800078e00ff */
[----:B------:R1:W-:Y:S01]  /*b8b0*/  STL.64 [R7], R10 ;  /* 0x0000000a07007387 */ /* 0x0003e20000100a00 */
[----:B------:R-:W-:Y:S05]  /*b8c0*/  RET.REL.NODEC R8 `(_ZN7cutlass13device_kernelIN5flash19enable_sm80_to_sm89INS1_16FlashAttnBwdSm80INS1_25CollectiveMainloopBwdSm80ILi2ELi2EN4cute5tupleIJNS5_1CILi128EEES8_NS7_ILi64EEEEEENS_10bfloat16_tEfNS_4arch4Sm80ELb0ELb1ELb1ELb1ELb0ELb0ELb0ELb0ELi2ELi4ELi4ELi4ELb0EEENS1_21CollectiveEpilogueBwdISA_SB_SD_Li256ELb1ELb0ELi2EEENS1_19SingleTileSchedulerILb1ELb0ELb0ELi128EEEEEEEEEvNT_6ParamsE) ;  /* 0xffff473008007950 */ /* 0x000fea0003c3ffff */
        .type           $_ZN7cutlass13device_kernelIN5flash19enable_sm80_to_sm89INS1_16FlashAttnBwdSm80INS1_25CollectiveMainloopBwdSm80ILi2ELi2EN4cute5tupleIJNS5_1CILi128EEES8_NS7_ILi64EEEEEENS_10bfloat16_tEfNS_4arch4Sm80ELb0ELb1ELb1ELb1ELb0ELb0ELb0ELb0ELi2ELi4ELi4ELi4ELb0EEENS1_21CollectiveEpilogueBwdISA_SB_SD_Li256ELb1ELb0ELi2EEENS1_19SingleTileSchedulerILb1ELb0ELb0ELi128EEEEEEEEEvNT_6ParamsE$_ZN4cute3eso3ESOILb1ELb0EJNS_6LayoutINS_5tupleIJNS3_IJNS_1CILi8EEENS4_ILi1EEEEEENS4_ILi4EEEEEENS3_IJNS3_IJS6_NS4_ILi0EEEEEES5_EEEEEiEEC2ERKSD_RKi,@function
        .size           $_ZN7cutlass13device_kernelIN5flash19enable_sm80_to_sm89INS1_16FlashAttnBwdSm80INS1_25CollectiveMainloopBwdSm80ILi2ELi2EN4cute5tupleIJNS5_1CILi128EEES8_NS7_ILi64EEEEEENS_10bfloat16_tEfNS_4arch4Sm80ELb0ELb1ELb1ELb1ELb0ELb0ELb0ELb0ELi2ELi4ELi4ELi4ELb0EEENS1_21CollectiveEpilogueBwdISA_SB_SD_Li256ELb1ELb0ELi2EEENS1_19SingleTileSchedulerILb1ELb0ELb0ELi128EEEEEEEEEvNT_6ParamsE$_ZN4cute3eso3ESOILb1ELb0EJNS_6LayoutINS_5tupleIJNS3_IJNS_1CILi8EEENS4_ILi1EEEEEENS4_ILi4EEEEEENS3_IJNS3_IJS6_NS4_ILi0EEEEEES5_EEEEEiEEC2ERKSD_RKi,($_ZN7cutlass13device_kernelIN5flash19enable_sm80_to_sm89INS1_16FlashAttnBwdSm80INS1_25CollectiveMainloopBwdSm80ILi2ELi2EN4cute5tupleIJNS5_1CILi128EEES8_NS7_ILi64EEEEEENS_10bfloat16_tEfNS_4arch4Sm80ELb0ELb1ELb1ELb1ELb0ELb0ELb0ELb0ELi2ELi4ELi4ELi4ELb0EEENS1_21CollectiveEpilogueBwdISA_SB_SD_Li256ELb1ELb0ELi2EEENS1_19SingleTileSchedulerILb1ELb0ELb0ELi128EEEEEEEEEvNT_6ParamsE$_ZN4cute3eso3ESOILb1ELb0EJNS_6LayoutINS_5tupleIJNS3_IJNS_1CILi8EEENS4_ILi1EEEEEENS4_ILi4EEES6_EEENS3_IJNS3_IJS6_NS4_ILi0EEEEEENS4_ILi2048EEESA_EEEEENS_10ViewEngineINS_8smem_ptrIPN7cutlass10bfloat16_tEEEEEEEC2ERKSE_RKSL_ - $_ZN7cutlass13device_kernelIN5flash19enable_sm80_to_sm89INS1_16FlashAttnBwdSm80INS1_25CollectiveMainloopBwdSm80ILi2ELi2EN4cute5tupleIJNS5_1CILi128EEES8_NS7_ILi64EEEEEENS_10bfloat16_tEfNS_4arch4Sm80ELb0ELb1ELb1ELb1ELb0ELb0ELb0ELb0ELi2ELi4ELi4ELi4ELb0EEENS1_21CollectiveEpilogueBwdISA_SB_SD_Li256ELb1ELb0ELi2EEENS1_19SingleTileSchedulerILb1ELb0ELb0ELi128EEEEEEEEEvNT_6ParamsE$_ZN4cute3eso3ESOILb1ELb0EJNS_6LayoutINS_5tupleIJNS3_IJNS_1CILi8EEENS4_ILi1EEEEEENS4_ILi4EEEEEENS3_IJNS3_IJS6_NS4_ILi0EEEEEES5_EEEEEiEEC2ERKSD_RKi)
$_ZN7cutlass13device_kernelIN5flash19enable_sm80_to_sm89INS1_16FlashAttnBwdSm80INS1_25CollectiveMainloopBwdSm80ILi2ELi2EN4cute5tupleIJNS5_1CILi128EEES8_NS7_ILi64EEEEEENS_10bfloat16_tEfNS_4arch4Sm80ELb0ELb1ELb1ELb1ELb0ELb0ELb0ELb0ELi2ELi4ELi4ELi4ELb0EEENS1_21CollectiveEpilogueBwdISA_SB_SD_Li256ELb1ELb0ELi2EEENS1_19SingleTileSchedulerILb1ELb0ELb0ELi128EEEEEEEEEvNT_6ParamsE$_ZN4cute3eso3ESOILb1ELb0EJNS_6LayoutINS_5tupleIJNS3_IJNS_1CILi8EEENS4_ILi1EEEEEENS4_ILi4EEEEEENS3_IJNS3_IJS6_NS4_ILi0EEEEEES5_EEEEEiEEC2ERKSD_RKi:
[----:B------:R-:W-:Y:S02]  /*b8d0*/  IADD3 R2, R25, -c[0x0][0x20], RZ ;  /* 0x8000080019027a10 */ /* 0x000fe40007ffe0ff */
[----:B------:R-:W-:-:S03]  /*b8e0*/  MOV R7, 0x0 ;  /* 0x0000000000077802 */ /* 0x000fc60000000f00 */
[----:B------:R1:W-:Y:S01]  /*b8f0*/  STL [R2], R3 ;  /* 0x0000000302007387 */ /* 0x0003e20000100800 */
[----:B------:R-:W-:Y:S05]  /*b900*/  RET.REL.NODEC R6 `(_ZN7cutlass13device_kernelIN5flash19enable_sm80_to_sm89INS1_16FlashAttnBwdSm80INS1_25CollectiveMainloopBwdSm80ILi2ELi2EN4cute5tupleIJNS5_1CILi128EEES8_NS7_ILi64EEEEEENS_10bfloat16_tEfNS_4arch4Sm80ELb0ELb1ELb1ELb1ELb0ELb0ELb0ELb0ELi2ELi4ELi4ELi4ELb0EEENS1_21CollectiveEpilogueBwdISA_SB_SD_Li256ELb1ELb0ELi2EEENS1_19SingleTileSchedulerILb1ELb0ELb0ELi128EEEEEEEEEvNT_6ParamsE) ;  /* 0xffff46f006007950 */ /* 0x000fea0003c3ffff */
        .type           $_ZN7cutlass13device_kernelIN5flash19enable_sm80_to_sm89INS1_16FlashAttnBwdSm80INS1_25CollectiveMainloopBwdSm80ILi2ELi2EN4cute5tupleIJNS5_1CILi128EEES8_NS7_ILi64EEEEEENS_10bfloat16_tEfNS_4arch4Sm80ELb0ELb1ELb1ELb1ELb0ELb0ELb0ELb0ELi2ELi4ELi4ELi4ELb0EEENS1_21CollectiveEpilogueBwdISA_SB_SD_Li256ELb1ELb0ELi2EEENS1_19SingleTileSchedulerILb1ELb0ELb0ELi128EEEEEEEEEvNT_6ParamsE$_ZN4cute3eso3ESOILb1ELb0EJNS_6LayoutINS_5tupleIJNS3_IJNS_1CILi8EEENS4_ILi1EEEEEENS4_ILi4EEES6_EEENS3_IJNS3_IJS6_NS4_ILi0EEEEEENS4_ILi2048EEESA_EEEEENS_10ViewEngineINS_8smem_ptrIPN7cutlass10bfloat16_tEEEEEEEC2ERKSE_RKSL_,@function
        .size           $_ZN7cutlass13device_kernelIN5flash19enable_sm80_to_sm89INS1_16FlashAttnBwdSm80INS1_25CollectiveMainloopBwdSm80ILi2ELi2EN4cute5tupleIJNS5_1CILi128EEES8_NS7_ILi64EEEEEENS_10bfloat16_tEfNS_4arch4Sm80ELb0ELb1ELb1ELb1ELb0ELb0ELb0ELb0ELi2ELi4ELi4ELi4ELb0EEENS1_21CollectiveEpilogueBwdISA_SB_SD_Li256ELb1ELb0ELi2EEENS1_19SingleTileSchedulerILb1ELb0ELb0ELi128EEEEEEEEEvNT_6ParamsE$_ZN4cute3eso3ESOILb1ELb0EJNS_6LayoutINS_5tupleIJNS3_IJNS_1CILi8EEENS4_ILi1EEEEEENS4_ILi4EEES6_EEENS3_IJNS3_IJS6_NS4_ILi0EEEEEENS4_ILi2048EEESA_EEEEENS_10ViewEngineINS_8smem_ptrIPN7cutlass10bfloat16_tEEEEEEEC2ERKSE_RKSL_,($_ZN7cutlass13device_kernelIN5flash19enable_sm80_to_sm89INS1_16FlashAttnBwdSm80INS1_25CollectiveMainloopBwdSm80ILi2ELi2EN4cute5tupleIJNS5_1CILi128EEES8_NS7_ILi64EEEEEENS_10bfloat16_tEfNS_4arch4Sm80ELb0ELb1ELb1ELb1ELb0ELb0ELb0ELb0ELi2ELi4ELi4ELi4ELb0EEENS1_21CollectiveEpilogueBwdISA_SB_SD_Li256ELb1ELb0ELi2EEENS1_19SingleTileSchedulerILb1ELb0ELb0ELi128EEEEEEEEEvNT_6ParamsE$_ZN4cute3eso3ESOILb1ELb0EJNS_6LayoutINS_5tupleIJNS3_IJNS_1CILi8EEENS4_ILi1EEEEEENS4_ILi4EEES6_EEENS3_IJNS3_IJS6_NS4_ILi0EEEEEENS4_ILi2048EEESA_EEEEEiEEC2ERKSE_RKi - $_ZN7cutlass13device_kernelIN5flash19enable_sm80_to_sm89INS1_16FlashAttnBwdSm80INS1_25CollectiveMainloopBwdSm80ILi2ELi2EN4cute5tupleIJNS5_1CILi128EEES8_NS7_ILi64EEEEEENS_10bfloat16_tEfNS_4arch4Sm80ELb0ELb1ELb1ELb1ELb0ELb0ELb0ELb0ELi2ELi4ELi4ELi4ELb0EEENS1_21CollectiveEpilogueBwdISA_SB_SD_Li256ELb1ELb0ELi2EEENS1_19SingleTileSchedulerILb1ELb0ELb0ELi128EEEEEEEEEvNT_6ParamsE$_ZN4cute3eso3ESOILb1ELb0EJNS_6LayoutINS_5tupleIJNS3_IJNS_1CILi8EEENS4_ILi1EEEEEENS4_ILi4EEES6_EEENS3_IJNS3_IJS6_NS4_ILi0EEEEEENS4_ILi2048EEESA_EEEEENS_10ViewEngineINS_8smem_ptrIPN7cutlass10bfloat16_tEEEEEEEC2ERKSE_RKSL_)
$_ZN7cutlass13device_kernelIN5flash19enable_sm80_to_sm89INS1_16FlashAttnBwdSm80INS1_25CollectiveMainloopBwdSm80ILi2ELi2EN4cute5tupleIJNS5_1CILi128EEES8_NS7_ILi64EEEEEENS_10bfloat16_tEfNS_4arch4Sm80ELb0ELb1ELb1ELb1ELb0ELb0ELb0ELb0ELi2ELi4ELi4ELi4ELb0EEENS1_21CollectiveEpilogueBwdISA_SB_SD_Li256ELb1ELb0ELi2EEENS1_19SingleTileSchedulerILb1ELb0ELb0ELi128EEEEEEEEEvNT_6ParamsE$_ZN4cute3eso3ESOILb1ELb0EJNS_6LayoutINS_5tupleIJNS3_IJNS_1CILi8EEENS4_ILi1EEEEEENS4_ILi4EEES6_EEENS3_IJNS3_IJS6_NS4_ILi0EEEEEENS4_ILi2048EEESA_EEEEENS_10ViewEngineINS_8smem_ptrIPN7cutlass10bfloat16_tEEEEEEEC2ERKSE_RKSL_:
[----:B------:R-:W-:Y:S01]  /*b910*/  IADD3 R4, R13, -c[0x0][0x20], RZ ;  /* 0x800008000d047a10 */ /* 0x000fe20007ffe0ff */
[----:B------:R-:W-:Y:S01]  /*b920*/  IMAD.MOV.U32 R8, RZ, RZ, R6 ;  /* 0x000000ffff087224 */ /* 0x000fe200078e0006 */
[----:B------:R-:W-:-:S03]  /*b930*/  MOV R9, 0x0 ;  /* 0x0000000000097802 */ /* 0x000fc60000000f00 */
[----:B------:R1:W-:Y:S01]  /*b940*/  STL.64 [R4], R2 ;  /* 0x0000000204007387 */ /* 0x0003e20000100a00 */
[----:B------:R-:W-:Y:S05]  /*b950*/  RET.REL.NODEC R8 `(_ZN7cutlass13device_kernelIN5flash19enable_sm80_to_sm89INS1_16FlashAttnBwdSm80INS1_25CollectiveMainloopBwdSm80ILi2ELi2EN4cute5tupleIJNS5_1CILi128EEES8_NS7_ILi64EEEEEENS_10bfloat16_tEfNS_4arch4Sm80ELb0ELb1ELb1ELb1ELb0ELb0ELb0ELb0ELi2ELi4ELi4ELi4ELb0EEENS1_21CollectiveEpilogueBwdISA_SB_SD_Li256ELb1ELb0ELi2EEENS1_19SingleTileSchedulerILb1ELb0ELb0ELi128EEEEEEEEEvNT_6ParamsE) ;  /* 0xffff46a008007950 */ /* 0x000fea0003c3ffff */
        .type           $_ZN7cutlass13device_kernelIN5flash19enable_sm80_to_sm89INS1_16FlashAttnBwdSm80INS1_25CollectiveMainloopBwdSm80ILi2ELi2EN4cute5tupleIJNS5_1CILi128EEES8_NS7_ILi64EEEEEENS_10bfloat16_tEfNS_4arch4Sm80ELb0ELb1ELb1ELb1ELb0ELb0ELb0ELb0ELi2ELi4ELi4ELi4ELb0EEENS1_21CollectiveEpilogueBwdISA_SB_SD_Li256ELb1ELb0ELi2EEENS1_19SingleTileSchedulerILb1ELb0ELb0ELi128EEEEEEEEEvNT_6ParamsE$_ZN4cute3eso3ESOILb1ELb0EJNS_6LayoutINS_5tupleIJNS3_IJNS_1CILi8EEENS4_ILi1EEEEEENS4_ILi4EEES6_EEENS3_IJNS3_IJS6_NS4_ILi0EEEEEENS4_ILi2048EEESA_EEEEEiEEC2ERKSE_RKi,@function
        .size           $_ZN7cutlass13device_kernelIN5flash19enable_sm80_to_sm89INS1_16FlashAttnBwdSm80INS1_25CollectiveMainloopBwdSm80ILi2ELi2EN4cute5tupleIJNS5_1CILi128EEES8_NS7_ILi64EEEEEENS_10bfloat16_tEfNS_4arch4Sm80ELb0ELb1ELb1ELb1ELb0ELb0ELb0ELb0ELi2ELi4ELi4ELi4ELb0EEENS1_21CollectiveEpilogueBwdISA_SB_SD_Li256ELb1ELb0ELi2EEENS1_19SingleTileSchedulerILb1ELb0ELb0ELi128EEEEEEEEEvNT_6ParamsE$_ZN4cute3eso3ESOILb1ELb0EJNS_6LayoutINS_5tupleIJNS3_IJNS_1CILi8EEENS4_ILi1EEEEEENS4_ILi4EEES6_EEENS3_IJNS3_IJS6_NS4_ILi0EEEEEENS4_ILi2048EEESA_EEEEEiEEC2ERKSE_RKi,($_ZN7cutlass13device_kernelIN5flash19enable_sm80_to_sm89INS1_16FlashAttnBwdSm80INS1_25CollectiveMainloopBwdSm80ILi2ELi2EN4cute5tupleIJNS5_1CILi128EEES8_NS7_ILi64EEEEEENS_10bfloat16_tEfNS_4arch4Sm80ELb0ELb1ELb1ELb1ELb0ELb0ELb0ELb0ELi2ELi4ELi4ELi4ELb0EEENS1_21CollectiveEpilogueBwdISA_SB_SD_Li256ELb1ELb0ELi2EEENS1_19SingleTileSchedulerILb1ELb0ELb0ELi128EEEEEEEEEvNT_6ParamsE$_ZN4cute3eso3ESOILb1ELb0EJNS_6LayoutINS_5tupleIJNS3_IJNS_1CILi8EEENS4_ILi1EEEEEENS4_ILi4EEES8_EEENS3_IJNS3_IJS6_NS4_ILi0EEEEEES5_NS4_ILi32EEEEEEEENS_10ViewEngineIPN7cutlass10bfloat16_tEEEEEC2ERKSE_RKSJ_ - $_ZN7cutlass13device_kernelIN5flash19enable_sm80_to_sm89INS1_16FlashAttnBwdSm80INS1_25CollectiveMainloopBwdSm80ILi2ELi2EN4cute5tupleIJNS5_1CILi128EEES8_NS7_ILi64EEEEEENS_10bfloat16_tEfNS_4arch4Sm80ELb0ELb1ELb1ELb1ELb0ELb0ELb0ELb0ELi2ELi4ELi4ELi4ELb0EEENS1_21CollectiveEpilogueBwdISA_SB_SD_Li256ELb1ELb0ELi2EEENS1_19SingleTileSchedulerILb1ELb0ELb0ELi128EEEEEEEEEvNT_6ParamsE$_ZN4cute3eso3ESOILb1ELb0EJNS_6LayoutINS_5tupleIJNS3_IJNS_1CILi8EEENS4_ILi1EEEEEENS4_ILi4EEES6_EEENS3_IJNS3_IJS6_NS4_ILi0EEEEEENS4_ILi2048EEESA_EEEEEiEEC2ERKSE_RKi)
$_ZN7cutlass13device_kernelIN5flash19enable_sm80_to_sm89INS1_16FlashAttnBwdSm80INS1_25CollectiveMainloopBwdSm80ILi2ELi2EN4cute5tupleIJNS5_1CILi128EEES8_NS7_ILi64EEEEEENS_10bfloat16_tEfNS_4arch4Sm80ELb0ELb1ELb1ELb1ELb0ELb0ELb0ELb0ELi2ELi4ELi4ELi4ELb0EEENS1_21CollectiveEpilogueBwdISA_SB_SD_Li256ELb1ELb0ELi2EEENS1_19SingleTileSchedulerILb1ELb0ELb0ELi128EEEEEEEEEvNT_6ParamsE$_ZN4cute3eso3ESOILb1ELb0EJNS_6LayoutINS_5tupleIJNS3_IJNS_1CILi8EEENS4_ILi1EEEEEENS4_ILi4EEES6_EEENS3_IJNS3_IJS6_NS4_ILi0EEEEEENS4_ILi2048EEESA_EEEEEiEEC2ERKSE_RKi:
[----:B------:R-:W-:Y:S02]  /*b960*/  IADD3 R2, R13, -c[0x0][0x20], RZ ;  /* 0x800008000d027a10 */ /* 0x000fe40007ffe0ff */
[----:B------:R-:W-:-:S03]  /*b970*/  MOV R5, 0x0 ;  /* 0x0000000000057802 */ /* 0x000fc60000000f00 */
[----:B------:R1:W-:Y:S01]  /*b980*/  STL [R2], R3 ;  /* 0x0000000302007387 */ /* 0x0003e20000100800 */
[----:B------:R-:W-:Y:S05]  /*b990*/  RET.REL.NODEC R4 `(_ZN7cutlass13device_kernelIN5flash19enable_sm80_to_sm89INS1_16FlashAttnBwdSm80INS1_25CollectiveMainloopBwdSm80ILi2ELi2EN4cute5tupleIJNS5_1CILi128EEES8_NS7_ILi64EEEEEENS_10bfloat16_tEfNS_4arch4Sm80ELb0ELb1ELb1ELb1ELb0ELb0ELb0ELb0ELi2ELi4ELi4ELi4ELb0EEENS1_21CollectiveEpilogueBwdISA_SB_SD_Li256ELb1ELb0ELi2EEENS1_19SingleTileSchedulerILb1ELb0ELb0ELi128EEEEEEEEEvNT_6ParamsE) ;  /* 0xffff466004007950 */ /* 0x000fea0003c3ffff */
        .type           $_ZN7cutlass13device_kernelIN5flash19enable_sm80_to_sm89INS1_16FlashAttnBwdSm80INS1_25CollectiveMainloopBwdSm80ILi2ELi2EN4cute5tupleIJNS5_1CILi128EEES8_NS7_ILi64EEEEEENS_10bfloat16_tEfNS_4arch4Sm80ELb0ELb1ELb1ELb1ELb0ELb0ELb0ELb0ELi2ELi4ELi4ELi4ELb0EEENS1_21CollectiveEpilogueBwdISA_SB_SD_Li256ELb1ELb0ELi2EEENS1_19SingleTileSchedulerILb1ELb0ELb0ELi128EEEEEEEEEvNT_6ParamsE$_ZN4cute3eso3ESOILb1ELb0EJNS_6LayoutINS_5tupleIJNS3_IJNS_1CILi8EEENS4_ILi1EEEEEENS4_ILi4EEES8_EEENS3_IJNS3_IJS6_NS4_ILi0EEEEEES5_NS4_ILi32EEEEEEEENS_10ViewEngineIPN7cutlass10bfloat16_tEEEEEC2ERKSE_RKSJ_,@function
        .size           $_ZN7cutlass13device_kernelIN5flash19enable_sm80_to_sm89INS1_16FlashAttnBwdSm80INS1_25CollectiveMainloopBwdSm80ILi2ELi2EN4cute5tupleIJNS5_1CILi128EEES8_NS7_ILi64EEEEEENS_10bfloat16_tEfNS_4arch4Sm80ELb0ELb1ELb1ELb1ELb0ELb0ELb0ELb0ELi2ELi4ELi4ELi4ELb0EEENS1_21CollectiveEpilogueBwdISA_SB_SD_Li256ELb1ELb0ELi2EEENS1_19SingleTileSchedulerILb1ELb0ELb0ELi128EEEEEEEEEvNT_6ParamsE$_ZN4cute3eso3ESOILb1ELb0EJNS_6LayoutINS_5tupleIJNS3_IJNS_1CILi8EEENS4_ILi1EEEEEENS4_ILi4EEES8_EEENS3_IJNS3_IJS6_NS4_ILi0EEEEEES5_NS4_ILi32EEEEEEEENS_10ViewEngineIPN7cutlass10bfloat16_tEEEEEC2ERKSE_RKSJ_,($_ZN7cutlass13device_kernelIN5flash19enable_sm80_to_sm89INS1_16FlashAttnBwdSm80INS1_25CollectiveMainloopBwdSm80ILi2ELi2EN4cute5tupleIJNS5_1CILi128EEES8_NS7_ILi64EEEEEENS_10bfloat16_tEfNS_4arch4Sm80ELb0ELb1ELb1ELb1ELb0ELb0ELb0ELb0ELi2ELi4ELi4ELi4ELb0EEENS1_21CollectiveEpilogueBwdISA_SB_SD_Li256ELb1ELb0ELi2EEENS1_19SingleTileSchedulerILb1ELb0ELb0ELi128EEEEEEEEEvNT_6ParamsE$_ZN4cute3eso3ESOILb1ELb0EJNS_6LayoutINS_5tupleIJNS_1CILi1EEENS3_IJNS4_ILi2EEES6_EEEEEENS3_IJNS4_ILi0EEENS3_IJNS4_ILi8EEENS4_ILi64EEEEEEEEEEENS_10ViewEngineINS_8smem_ptrIPfEEEEEEC2ERKSE_RKSJ_ - $_ZN7cutlass13device_kernelIN5flash19enable_sm80_to_sm89INS1_16FlashAttnBwdSm80INS1_25CollectiveMainloopBwdSm80ILi2ELi2EN4cute5tupleIJNS5_1CILi128EEES8_NS7_ILi64EEEEEENS_10bfloat16_tEfNS_4arch4Sm80ELb0ELb1ELb1ELb1ELb0ELb0ELb0ELb0ELi2ELi4ELi4ELi4ELb0EEENS1_21CollectiveEpilogueBwdISA_SB_SD_Li256ELb1ELb0ELi2EEENS1_19SingleTileSchedulerILb1ELb0ELb0ELi128EEEEEEEEEvNT_6ParamsE$_ZN4cute3eso3ESOILb1ELb0EJNS_6LayoutINS_5tupleIJNS3_IJNS_1CILi8EEENS4_ILi1EEEEEENS4_ILi4EEES8_EEENS3_IJNS3_IJS6_NS4_ILi0EEEEEES5_NS4_ILi32EEEEEEEENS_10ViewEngineIPN7cutlass10bfloat16_tEEEEEC2ERKSE_RKSJ_)
$_ZN7cutlass13device_kernelIN5flash19enable_sm80_to_sm89INS1_16FlashAttnBwdSm80INS1_25CollectiveMainloopBwdSm80ILi2ELi2EN4cute5tupleIJNS5_1CILi128EEES8_NS7_ILi64EEEEEENS_10bfloat16_tEfNS_4arch4Sm80ELb0ELb1ELb1ELb1ELb0ELb0ELb0ELb0ELi2ELi4ELi4ELi4ELb0EEENS1_21CollectiveEpilogueBwdISA_SB_SD_Li256ELb1ELb0ELi2EEENS1_19SingleTileSchedulerILb1ELb0ELb0ELi128EEEEEEEEEvNT_6ParamsE$_ZN4cute3eso3ESOILb1ELb0EJNS_6LayoutINS_5tupleIJNS3_IJNS_1CILi8EEENS4_ILi1EEEEEENS4_ILi4EEES8_EEENS3_IJNS3_IJS6_NS4_ILi0EEEEEES5_NS4_ILi32EEEEEEEENS_10ViewEngineIPN7cutlass10bfloat16_tEEEEEC2ERKSE_RKSJ_:
[----:B------:R-:W-:Y:S01]  /*b9a0*/  IADD3 R2, R25, -c[0x0][0x20], RZ ;  /* 0x8000080019027a10 */ /* 0x000fe20007ffe0ff */
[----:B------:R-:W-:Y:S01]  /*b9b0*/  IMAD.MOV.U32 R7, RZ, RZ, R3 ;  /* 0x000000ffff077224 */ /* 0x000fe200078e0003 */
[----:B------:R-:W-:-:S04]  /*b9c0*/  MOV R5, 0x0 ;  /* 0x0000000000057802 */ /* 0x000fc80000000f00 */
[----:B------:R1:W-:Y:S01]  /*b9d0*/  STL.64 [R2], R6 ;  /* 0x0000000602007387 */ /* 0x0003e20000100a00 */
[----:B------:R-:W-:Y:S05]  /*b9e0*/  RET.REL.NODEC R4 `(_ZN7cutlass13device_kernelIN5flash19enable_sm80_to_sm89INS1_16FlashAttnBwdSm80INS1_25CollectiveMainloopBwdSm80ILi2ELi2EN4cute5tupleIJNS5_1CILi128EEES8_NS7_ILi64EEEEEENS_10bfloat16_tEfNS_4arch4Sm80ELb0ELb1ELb1ELb1ELb0ELb0ELb0ELb0ELi2ELi4ELi4ELi4ELb0EEENS1_21CollectiveEpilogueBwdISA_SB_SD_Li256ELb1ELb0ELi2EEENS1_19SingleTileSchedulerILb1ELb0ELb0ELi128EEEEEEEEEvNT_6ParamsE) ;  /* 0xffff461004007950 */ /* 0x000fea0003c3ffff */
        .type           $_ZN7cutlass13device_kernelIN5flash19enable_sm80_to_sm89INS1_16FlashAttnBwdSm80INS1_25CollectiveMainloopBwdSm80ILi2ELi2EN4cute5tupleIJNS5_1CILi128EEES8_NS7_ILi64EEEEEENS_10bfloat16_tEfNS_4arch4Sm80ELb0ELb1ELb1ELb1ELb0ELb0ELb0ELb0ELi2ELi4ELi4ELi4ELb0EEENS1_21CollectiveEpilogueBwdISA_SB_SD_Li256ELb1ELb0ELi2EEENS1_19SingleTileSchedulerILb1ELb0ELb0ELi128EEEEEEEEEvNT_6ParamsE$_ZN4cute3eso3ESOILb1ELb0EJNS_6LayoutINS_5tupleIJNS_1CILi1EEENS3_IJNS4_ILi2EEES6_EEEEEENS3_IJNS4_ILi0EEENS3_IJNS4_ILi8EEENS4_ILi64EEEEEEEEEEENS_10ViewEngineINS_8smem_ptrIPfEEEEEEC2ERKSE_RKSJ_,@function
        .size           $_ZN7cutlass13device_kernelIN5flash19enable_sm80_to_sm89INS1_16FlashAttnBwdSm80INS1_25CollectiveMainloopBwdSm80ILi2ELi2EN4cute5tupleIJNS5_1CILi128EEES8_NS7_ILi64EEEEEENS_10bfloat16_tEfNS_4arch4Sm80ELb0ELb1ELb1ELb1ELb0ELb0ELb0ELb0ELi2ELi4ELi4ELi4ELb0EEENS1_21CollectiveEpilogueBwdISA_SB_SD_Li256ELb1ELb0ELi2EEENS1_19SingleTileSchedulerILb1ELb0ELb0ELi128EEEEEEEEEvNT_6ParamsE$_ZN4cute3eso3ESOILb1ELb0EJNS_6LayoutINS_5tupleIJNS_1CILi1EEENS3_IJNS4_ILi2EEES6_EEEEEENS3_IJNS4_ILi0EEENS3_IJNS4_ILi8EEENS4_ILi64EEEEEEEEEEENS_10ViewEngineINS_8smem_ptrIPfEEEEEEC2ERKSE_RKSJ_,($_ZN7cutlass13device_kernelIN5flash19enable_sm80_to_sm89INS1_16FlashAttnBwdSm80INS1_25CollectiveMainloopBwdSm80ILi2ELi2EN4cute5tupleIJNS5_1CILi128EEES8_NS7_ILi64EEEEEENS_10bfloat16_tEfNS_4arch4Sm80ELb0ELb1ELb1ELb1ELb0ELb0ELb0ELb0ELi2ELi4ELi4ELi4ELb0EEENS1_21CollectiveEpilogueBwdISA_SB_SD_Li256ELb1ELb0ELi2EEENS1_19SingleTileSchedulerILb1ELb0ELb0ELi128EEEEEEEEEvNT_6ParamsE$_ZN4cute3eso3ESOILb1ELb0EJNS_6LayoutINS_5tupleIJNS_1CILi1EEENS4_ILi4EEEEEENS3_IJNS4_ILi0EEES5_EEEEENS_10ViewEngineIPfEEEEC2ERKSA_RKSD_ - $_ZN7cutlass13device_kernelIN5flash19enable_sm80_to_sm89INS1_16FlashAttnBwdSm80INS1_25CollectiveMainloopBwdSm80ILi2ELi2EN4cute5tupleIJNS5_1CILi128EEES8_NS7_ILi64EEEEEENS_10bfloat16_tEfNS_4arch4Sm80ELb0ELb1ELb1ELb1ELb0ELb0ELb0ELb0ELi2ELi4ELi4ELi4ELb0EEENS1_21CollectiveEpilogueBwdISA_SB_SD_Li256ELb1ELb0ELi2EEENS1_19SingleTileSchedulerILb1ELb0ELb0ELi128EEEEEEEEEvNT_6ParamsE$_ZN4cute3eso3ESOILb1ELb0EJNS_6LayoutINS_5tupleIJNS_1CILi1EEENS3_IJNS4_ILi2EEES6_EEEEEENS3_IJNS4_ILi0EEENS3_IJNS4_ILi8EEENS4_ILi64EEEEEEEEEEENS_10ViewEngineINS_8smem_ptrIPfEEEEEEC2ERKSE_RKSJ_)
$_ZN7cutlass13device_kernelIN5flash19enable_sm80_to_sm89INS1_16FlashAttnBwdSm80INS1_25CollectiveMainloopBwdSm80ILi2ELi2EN4cute5tupleIJNS5_1CILi128EEES8_NS7_ILi64EEEEEENS_10bfloat16_tEfNS_4arch4Sm80ELb0ELb1ELb1ELb1ELb0ELb0ELb0ELb0ELi2ELi4ELi4ELi4ELb0EEENS1_21CollectiveEpilogueBwdISA_SB_SD_Li256ELb1ELb0ELi2EEENS1_19SingleTileSchedulerILb1ELb0ELb0ELi128EEEEEEEEEvNT_6ParamsE$_ZN4cute3eso3ESOILb1ELb0EJNS_6LayoutINS_5tupleIJNS_1CILi1EEENS3_IJNS4_ILi2EEES6_EEEEEENS3_IJNS4_ILi0EEENS3_IJNS4_ILi8EEENS4_ILi64EEEEEEEEEEENS_10ViewEngineINS_8smem_ptrIPfEEEEEEC2ERKSE_RKSJ_:
[----:B------:R-:W-:Y:S01]  /*b9f0*/  IADD3 R3, R25, -c[0x0][0x20], RZ ;  /* 0x8000080019037a10 */ /* 0x000fe20007ffe0ff */
[----:B------:R-:W-:Y:S01]  /*ba00*/  IMAD.MOV.U32 R8, RZ, RZ, R2 ;  /* 0x000000ffff087224 */ /* 0x000fe200078e0002 */
[----:B------:R-:W-:Y:S01]  /*ba10*/  MOV R10, R6 ;  /* 0x00000006000a7202 */ /* 0x000fe20000000f00 */
[----:B------:R-:W-:-:S03]  /*ba20*/  IMAD.MOV.U32 R11, RZ, RZ, 0x0 ;  /* 0x00000000ff0b7424 */ /* 0x000fc600078e00ff */
[----:B------:R1:W-:Y:S01]  /*ba30*/  STL.64 [R3], R8 ;  /* 0x0000000803007387 */ /* 0x0003e20000100a00 */
[----:B------:R-:W-:Y:S05]  /*ba40*/  RET.REL.NODEC R10 `(_ZN7cutlass13device_kernelIN5flash19enable_sm80_to_sm89INS1_16FlashAttnBwdSm80INS1_25CollectiveMainloopBwdSm80ILi2ELi2EN4cute5tupleIJNS5_1CILi128EEES8_NS7_ILi64EEEEEENS_10bfloat16_tEfNS_4arch4Sm80ELb0ELb1ELb1ELb1ELb0ELb0ELb0ELb0ELi2ELi4ELi4ELi4ELb0EEENS1_21CollectiveEpilogueBwdISA_SB_SD_Li256ELb1ELb0ELi2EEENS1_19SingleTileSchedulerILb1ELb0ELb0ELi128EEEEEEEEEvNT_6ParamsE) ;  /* 0xffff45b00a007950 */ /* 0x000fea0003c3ffff */
        .type           $_ZN7cutlass13device_kernelIN5flash19enable_sm80_to_sm89INS1_16FlashAttnBwdSm80INS1_25CollectiveMainloopBwdSm80ILi2ELi2EN4cute5tupleIJNS5_1CILi128EEES8_NS7_ILi64EEEEEENS_10bfloat16_tEfNS_4arch4Sm80ELb0ELb1ELb1ELb1ELb0ELb0ELb0ELb0ELi2ELi4ELi4ELi4ELb0EEENS1_21CollectiveEpilogueBwdISA_SB_SD_Li256ELb1ELb0ELi2EEENS1_19SingleTileSchedulerILb1ELb0ELb0ELi128EEEEEEEEEvNT_6ParamsE$_ZN4cute3eso3ESOILb1ELb0EJNS_6LayoutINS_5tupleIJNS_1CILi1EEENS4_ILi4EEEEEENS3_IJNS4_ILi0EEES5_EEEEENS_10ViewEngineIPfEEEEC2ERKSA_RKSD_,@function
        .size           $_ZN7cutlass13device_kernelIN5flash19enable_sm80_to_sm89INS1_16FlashAttnBwdSm80INS1_25CollectiveMainloopBwdSm80ILi2ELi2EN4cute5tupleIJNS5_1CILi128EEES8_NS7_ILi64EEEEEENS_10bfloat16_tEfNS_4arch4Sm80ELb0ELb1ELb1ELb1ELb0ELb0ELb0ELb0ELi2ELi4ELi4ELi4ELb0EEENS1_21CollectiveEpilogueBwdISA_SB_SD_Li256ELb1ELb0ELi2EEENS1_19SingleTileSchedulerILb1ELb0ELb0ELi128EEEEEEEEEvNT_6ParamsE$_ZN4cute3eso3ESOILb1ELb0EJNS_6LayoutINS_5tupleIJNS_1CILi1EEENS4_ILi4EEEEEENS3_IJNS4_ILi0EEES5_EEEEENS_10ViewEngineIPfEEEEC2ERKSA_RKSD_,($_ZN7cutlass13device_kernelIN5flash19enable_sm80_to_sm89INS1_16FlashAttnBwdSm80INS1_25CollectiveMainloopBwdSm80ILi2ELi2EN4cute5tupleIJNS5_1CILi128EEES8_NS7_ILi64EEEEEENS_10bfloat16_tEfNS_4arch4Sm80ELb0ELb1ELb1ELb1ELb0ELb0ELb0ELb0ELi2ELi4ELi4ELi4ELb0EEENS1_21CollectiveEpilogueBwdISA_SB_SD_Li256ELb1ELb0ELi2EEENS1_19SingleTileSchedulerILb1ELb0ELb0ELi128EEEEEEEEEvNT_6ParamsE$_ZN4cute3eso3ESOILb1ELb0EJNS_6LayoutINS_5tupleIJNS_1CILi4EEEEEENS3_IJNS4_ILi1EEEEEEEENS_10ViewEngineIPfEEEEC2ERKS9_RKSC_ - $_ZN7cutlass13device_kernelIN5flash19enable_sm80_to_sm89INS1_16FlashAttnBwdSm80INS1_25CollectiveMainloopBwdSm80ILi2ELi2EN4cute5tupleIJNS5_1CILi128EEES8_NS7_ILi64EEEEEENS_10bfloat16_tEfNS_4arch4Sm80ELb0ELb1ELb1ELb1ELb0ELb0ELb0ELb0ELi2ELi4ELi4ELi4ELb0EEENS1_21CollectiveEpilogueBwdISA_SB_SD_Li256ELb1ELb0ELi2EEENS1_19SingleTileSchedulerILb1ELb0ELb0ELi128EEEEEEEEEvNT_6ParamsE$_ZN4cute3eso3ESOILb1ELb0EJNS_6LayoutINS_5tupleIJNS_1CILi1EEENS4_ILi4EEEEEENS3_IJNS4_ILi0EEES5_EEEEENS_10ViewEngineIPfEEEEC2ERKSA_RKSD_)
$_ZN7cutlass13device_kernelIN5flash19enable_sm80_to_sm89INS1_16FlashAttnBwdSm80INS1_25CollectiveMainloopBwdSm80ILi2ELi2EN4cute5tupleIJNS5_1CILi128EEES8_NS7_ILi64EEEEEENS_10bfloat16_tEfNS_4arch4Sm80ELb0ELb1ELb1ELb1ELb0ELb0ELb0ELb0ELi2ELi4ELi4ELi4ELb0EEENS1_21CollectiveEpilogueBwdISA_SB_SD_Li256ELb1ELb0ELi2EEENS1_19SingleTileSchedulerILb1ELb0ELb0ELi128EEEEEEEEEvNT_6ParamsE$_ZN4cute3eso3ESOILb1ELb0EJNS_6LayoutINS_5tupleIJNS_1CILi1EEENS4_ILi4EEEEEENS3_IJNS4_ILi0EEES5_EEEEENS_10ViewEngineIPfEEEEC2ERKSA_RKSD_:
[----:B------:R-:W-:Y:S01]  /*ba50*/  IADD3 R4, R25, -c[0x0][0x20], RZ ;  /* 0x8000080019047a10 */ /* 0x000fe20007ffe0ff */
[----:B------:R-:W-:Y:S01]  /*ba60*/  IMAD.MOV.U32 R8, RZ, RZ, R16 ;  /* 0x000000ffff087224 */ /* 0x000fe200078e0010 */
[----:B------:R-:W-:Y:S01]  /*ba70*/  MOV R10, R6 ;  /* 0x00000006000a7202 */ /* 0x000fe20000000f00 */
[----:B------:R-:W-:Y:S01]  /*ba80*/  IMAD.MOV.U32 R9, RZ, RZ, R5 ;  /* 0x000000ffff097224 */ /* 0x000fe200078e0005 */
[----:B------:R-:W-:-:S04]  /*ba90*/  MOV R11, 0x0 ;  /* 0x00000000000b7802 */ /* 0x000fc80000000f00 */
[----:B------:R1:W-:Y:S01]  /*baa0*/  STL.64 [R4], R8 ;  /* 0x0000000804007387 */ /* 0x0003e20000100a00 */
[----:B------:R-:W-:Y:S05]  /*bab0*/  RET.REL.NODEC R10 `(_ZN7cutlass13device_kernelIN5flash19enable_sm80_to_sm89INS1_16FlashAttnBwdSm80INS1_25CollectiveMainloopBwdSm80ILi2ELi2EN4cute5tupleIJNS5_1CILi128EEES8_NS7_ILi64EEEEEENS_10bfloat16_tEfNS_4arch4Sm80ELb0ELb1ELb1ELb1ELb0ELb0ELb0ELb0ELi2ELi4ELi4ELi4ELb0EEENS1_21CollectiveEpilogueBwdISA_SB_SD_Li256ELb1ELb0ELi2EEENS1_19SingleTileSchedulerILb1ELb0ELb0ELi128EEEEEEEEEvNT_6ParamsE) ;  /* 0xffff45400a007950 */ /* 0x000fea0003c3ffff */
        .type           $_ZN7cutlass13device_kernelIN5flash19enable_sm80_to_sm89INS1_16FlashAttnBwdSm80INS1_25CollectiveMainloopBwdSm80ILi2ELi2EN4cute5tupleIJNS5_1CILi128EEES8_NS7_ILi64EEEEEENS_10bfloat16_tEfNS_4arch4Sm80ELb0ELb1ELb1ELb1ELb0ELb0ELb0ELb0ELi2ELi4ELi4ELi4ELb0EEENS1_21CollectiveEpilogueBwdISA_SB_SD_Li256ELb1ELb0ELi2EEENS1_19SingleTileSchedulerILb1ELb0ELb0ELi128EEEEEEEEEvNT_6ParamsE$_ZN4cute3eso3ESOILb1ELb0EJNS_6LayoutINS_5tupleIJNS_1CILi4EEEEEENS3_IJNS4_ILi1EEEEEEEENS_10ViewEngineIPfEEEEC2ERKS9_RKSC_,@function
        .size           $_ZN7cutlass13device_kernelIN5flash19enable_sm80_to_sm89INS1_16FlashAttnBwdSm80INS1_25CollectiveMainloopBwdSm80ILi2ELi2EN4cute5tupleIJNS5_1CILi128EEES8_NS7_ILi64EEEEEENS_10bfloat16_tEfNS_4arch4Sm80ELb0ELb1ELb1ELb1ELb0ELb0ELb0ELb0ELi2ELi4ELi4ELi4ELb0EEENS1_21CollectiveEpilogueBwdISA_SB_SD_Li256ELb1ELb0ELi2EEENS1_19SingleTileSchedulerILb1ELb0ELb0ELi128EEEEEEEEEvNT_6ParamsE$_ZN4cute3eso3ESOILb1ELb0EJNS_6LayoutINS_5tupleIJNS_1CILi4EEEEEENS3_IJNS4_ILi1EEEEEEEENS_10ViewEngineIPfEEEEC2ERKS9_RKSC_,($_ZN7cutlass13device_kernelIN5flash19enable_sm80_to_sm89INS1_16FlashAttnBwdSm80INS1_25CollectiveMainloopBwdSm80ILi2ELi2EN4cute5tupleIJNS5_1CILi128EEES8_NS7_ILi64EEEEEENS_10bfloat16_tEfNS_4arch4Sm80ELb0ELb1ELb1ELb1ELb0ELb0ELb0ELb0ELi2ELi4ELi4ELi4ELb0EEENS1_21CollectiveEpilogueBwdISA_SB_SD_Li256ELb1ELb0ELi2EEENS1_19SingleTileSchedulerILb1ELb0ELb0ELi128EEEEEEEEEvNT_6ParamsE$_ZN4cute3eso3ESOILb1ELb0EJNS_7SwizzleILi3ELi3ELi3EEENS_9MixedBitsILj0ELj432EEENS_6LayoutINS_5tupleIJNS7_IJNS_1CILi2EEES9_S9_EEES9_NS8_ILi8EEEEEENS7_IJNS7_IJNS8_ILi64EEESB_NS8_ILi512EEEEEENS8_ILi8192EEENS8_ILi1024EEEEEEEEEEC2ERKS3_RKS5_RKSJ_ - $_ZN7cutlass13device_kernelIN5flash19enable_sm80_to_sm89INS1_16FlashAttnBwdSm80INS1_25CollectiveMainloopBwdSm80ILi2ELi2EN4cute5tupleIJNS5_1CILi128EEES8_NS7_ILi64EEEEEENS_10bfloat16_tEfNS_4arch4Sm80ELb0ELb1ELb1ELb1ELb0ELb0ELb0ELb0ELi2ELi4ELi4ELi4ELb0EEENS1_21CollectiveEpilogueBwdISA_SB_SD_Li256ELb1ELb0ELi2EEENS1_19SingleTileSchedulerILb1ELb0ELb0ELi128EEEEEEEEEvNT_6ParamsE$_ZN4cute3eso3ESOILb1ELb0EJNS_6LayoutINS_5tupleIJNS_1CILi4EEEEEENS3_IJNS4_ILi1EEEEEEEENS_10ViewEngineIPfEEEEC2ERKS9_RKSC_)
$_ZN7cutlass13device_kernelIN5flash19enable_sm80_to_sm89INS1_16FlashAttnBwdSm80INS1_25CollectiveMainloopBwdSm80ILi2ELi2EN4cute5tupleIJNS5_1CILi128EEES8_NS7_ILi64EEEEEENS_10bfloat16_tEfNS_4arch4Sm80ELb0ELb1ELb1ELb1ELb0ELb0ELb0ELb0ELi2ELi4ELi4ELi4ELb0EEENS1_21CollectiveEpilogueBwdISA_SB_SD_Li256ELb1ELb0ELi2EEENS1_19SingleTileSchedulerILb1ELb0ELb0ELi128EEEEEEEEEvNT_6ParamsE$_ZN4cute3eso3ESOILb1ELb0EJNS_6LayoutINS_5tupleIJNS_1CILi4EEEEEENS3_IJNS4_ILi1EEEEEEEENS_10ViewEngineIPfEEEEC2ERKS9_RKSC_:
[----:B------:R-:W-:Y:S01]  /*bac0*/  IADD3 R2, R25, -c[0x0][0x20], RZ ;  /* 0x8000080019027a10 */ /* 0x000fe20007ffe0ff */
[----:B------:R-:W-:Y:S01]  /*bad0*/  IMAD.MOV.U32 R8, RZ, RZ, R6 ;  /* 0x000000ffff087224 */ /* 0x000fe200078e0006 */
[----:B------:R-:W-:-:S03]  /*bae0*/  MOV R9, 0x0 ;  /* 0x0000000000097802 */ /* 0x000fc60000000f00 */
[----:B------:R1:W-:Y:S01]  /*baf0*/  STL.64 [R2], R4 ;  /* 0x0000000402007387 */ /* 0x0003e20000100a00 */
[----:B------:R-:W-:Y:S05]  /*bb00*/  RET.REL.NODEC R8 `(_ZN7cutlass13device_kernelIN5flash19enable_sm80_to_sm89INS1_16FlashAttnBwdSm80INS1_25CollectiveMainloopBwdSm80ILi2ELi2EN4cute5tupleIJNS5_1CILi128EEES8_NS7_ILi64EEEEEENS_10bfloat16_tEfNS_4arch4Sm80ELb0ELb1ELb1ELb1ELb0ELb0ELb0ELb0ELi2ELi4ELi4ELi4ELb0EEENS1_21CollectiveEpilogueBwdISA_SB_SD_Li256ELb1ELb0ELi2EEENS1_19SingleTileSchedulerILb1ELb0ELb0ELi128EEEEEEEEEvNT_6ParamsE) ;  /* 0xffff44f008007950 */ /* 0x000fea0003c3ffff */
        .type           $_ZN7cutlass13device_kernelIN5flash19enable_sm80_to_sm89INS1_16FlashAttnBwdSm80INS1_25CollectiveMainloopBwdSm80ILi2ELi2EN4cute5tupleIJNS5_1CILi128EEES8_NS7_ILi64EEEEEENS_10bfloat16_tEfNS_4arch4Sm80ELb0ELb1ELb1ELb1ELb0ELb0ELb0ELb0ELi2ELi4ELi4ELi4ELb0EEENS1_21CollectiveEpilogueBwdISA_SB_SD_Li256ELb1ELb0ELi2EEENS1_19SingleTileSchedulerILb1ELb0ELb0ELi128EEEEEEEEEvNT_6ParamsE$_ZN4cute3eso3ESOILb1ELb0EJNS_7SwizzleILi3ELi3ELi3EEENS_9MixedBitsILj0ELj432EEENS_6LayoutINS_5tupleIJNS7_IJNS_1CILi2EEES9_S9_EEES9_NS8_ILi8EEEEEENS7_IJNS7_IJNS8_ILi64EEESB_NS8_ILi512EEEEEENS8_ILi8192EEENS8_ILi1024EEEEEEEEEEC2ERKS3_RKS5_RKSJ_,@function
        .size           $_ZN7cutlass13device_kernelIN5flash19enable_sm80_to_sm89INS1_16FlashAttnBwdSm80INS1_25CollectiveMainloopBwdSm80ILi2ELi2EN4cute5tupleIJNS5_1CILi128EEES8_NS7_ILi64EEEEEENS_10bfloat16_tEfNS_4arch4Sm80ELb0ELb1ELb1ELb1ELb0ELb0ELb0ELb0ELi2ELi4ELi4ELi4ELb0EEENS1_21CollectiveEpilogueBwdISA_SB_SD_Li256ELb1ELb0ELi2EEENS1_19SingleTileSchedulerILb1ELb0ELb0ELi128EEEEEEEEEvNT_6ParamsE$_ZN4cute3eso3ESOILb1ELb0EJNS_7SwizzleILi3ELi3ELi3EEENS_9MixedBitsILj0ELj432EEENS_6LayoutINS_5tupleIJNS7_IJNS_1CILi2EEES9_S9_EEES9_NS8_ILi8EEEEEENS7_IJNS7_IJNS8_ILi64EEESB_NS8_ILi512EEEEEENS8_ILi8192EEENS8_ILi1024EEEEEEEEEEC2ERKS3_RKS5_RKSJ_,($_ZN7cutlass13device_kernelIN5flash19enable_sm80_to_sm89INS1_16FlashAttnBwdSm80INS1_25CollectiveMainloopBwdSm80ILi2ELi2EN4cute5tupleIJNS5_1CILi128EEES8_NS7_ILi64EEEEEENS_10bfloat16_tEfNS_4arch4Sm80ELb0ELb1ELb1ELb1ELb0ELb0ELb0ELb0ELi2ELi4ELi4ELi4ELb0EEENS1_21CollectiveEpilogueBwdISA_SB_SD_Li256ELb1ELb0ELi2EEENS1_19SingleTileSchedulerILb1ELb0ELb0ELi128EEEEEEEEEvNT_6ParamsE$_ZN4cute5tupleIJNS0_IJNS0_IJNS0_IJNS_1CILi8EEENS1_ILi1EEEEEENS0_IJS3_S3_EEEEEENS0_IJS3_NS1_ILi2EEEEEEEEENS0_IJNS0_IJNS0_IJS3_NS1_ILi0EEEEEENS0_IJSA_SA_EEEEEENS0_IJSA_iEEEEEEEEC2ERKS9_RKSF_ - $_ZN7cutlass13device_kernelIN5flash19enable_sm80_to_sm89INS1_16FlashAttnBwdSm80INS1_25CollectiveMainloopBwdSm80ILi2ELi2EN4cute5tupleIJNS5_1CILi128EEES8_NS7_ILi64EEEEEENS_10bfloat16_tEfNS_4arch4Sm80ELb0ELb1ELb1ELb1ELb0ELb0ELb0ELb0ELi2ELi4ELi4ELi4ELb0EEENS1_21CollectiveEpilogueBwdISA_SB_SD_Li256ELb1ELb0ELi2EEENS1_19SingleTileSchedulerILb1ELb0ELb0ELi128EEEEEEEEEvNT_6ParamsE$_ZN4cute3eso3ESOILb1ELb0EJNS_7SwizzleILi3ELi3ELi3EEENS_9MixedBitsILj0ELj432EEENS_6LayoutINS_5tupleIJNS7_IJNS_1CILi2EEES9_S9_EEES9_NS8_ILi8EEEEEENS7_IJNS7_IJNS8_ILi64EEESB_NS8_ILi512EEEEEENS8_ILi8192EEENS8_ILi1024EEEEEEEEEEC2ERKS3_RKS5_RKSJ_)
$_ZN7cutlass13device_kernelIN5flash19enable_sm80_to_sm89INS1_16FlashAttnBwdSm80INS1_25CollectiveMainloopBwdSm80ILi2ELi2EN4cute5tupleIJNS5_1CILi128EEES8_NS7_ILi64EEEEEENS_10bfloat16_tEfNS_4arch4Sm80ELb0ELb1ELb1ELb1ELb0ELb0ELb0ELb0ELi2ELi4ELi4ELi4ELb0EEENS1_21CollectiveEpilogueBwdISA_SB_SD_Li256ELb1ELb0ELi2EEENS1_19SingleTileSchedulerILb1ELb0ELb0ELi128EEEEEEEEEvNT_6ParamsE$_ZN4cute3eso3ESOILb1ELb0EJNS_7SwizzleILi3ELi3ELi3EEENS_9MixedBitsILj0ELj432EEENS_6LayoutINS_5tupleIJNS7_IJNS_1CILi2EEES9_S9_EEES9_NS8_ILi8EEEEEENS7_IJNS7_IJNS8_ILi64EEESB_NS8_ILi512EEEEEENS8_ILi8192EEENS8_ILi1024EEEEEEEEEEC2ERKS3_RKS5_RKSJ_:
[----:B------:R-:W-:Y:S02]  /*bb10*/  IADD3 R2, R25, -c[0x0][0x20], RZ ;  /* 0x8000080019027a10 */ /* 0x000fe40007ffe0ff */
[----:B------:R-:W-:-:S03]  /*bb20*/  MOV R7, 0x0 ;  /* 0x0000000000077802 */ /* 0x000fc60000000f00 */
[----:B------:R1:W-:Y:S01]  /*bb30*/  STL [R2], R3 ;  /* 0x0000000302007387 */ /* 0x0003e20000100800 */
[----:B------:R-:W-:Y:S05]  /*bb40*/  RET.REL.NODEC R6 `(_ZN7cutlass13device_kernelIN5flash19enable_sm80_to_sm89INS1_16FlashAttnBwdSm80INS1_25CollectiveMainloopBwdSm80ILi2ELi2EN4cute5tupleIJNS5_1CILi128EEES8_NS7_ILi64EEEEEENS_10bfloat16_tEfNS_4arch4Sm80ELb0ELb1ELb1ELb1ELb0ELb0ELb0ELb0ELi2ELi4ELi4ELi4ELb0EEENS1_21CollectiveEpilogueBwdISA_SB_SD_Li256ELb1ELb0ELi2EEENS1_19SingleTileSchedulerILb1ELb0ELb0ELi128EEEEEEEEEvNT_6ParamsE) ;  /* 0xffff44b006007950 */ /* 0x000fea0003c3ffff */
        .type           $_ZN7cutlass13device_kernelIN5flash19enable_sm80_to_sm89INS1_16FlashAttnBwdSm80INS1_25CollectiveMainloopBwdSm80ILi2ELi2EN4cute5tupleIJNS5_1CILi128EEES8_NS7_ILi64EEEEEENS_10bfloat16_tEfNS_4arch4Sm80ELb0ELb1ELb1ELb1ELb0ELb0ELb0ELb0ELi2ELi4ELi4ELi4ELb0EEENS1_21CollectiveEpilogueBwdISA_SB_SD_Li256ELb1ELb0ELi2EEENS1_19SingleTileSchedulerILb1ELb0ELb0ELi128EEEEEEEEEvNT_6ParamsE$_ZN4cute5tupleIJNS0_IJNS0_IJNS0_IJNS_1CILi8EEENS1_ILi1EEEEEENS0_IJS3_S3_EEEEEENS0_IJS3_NS1_ILi2EEEEEEEEENS0_IJNS0_IJNS0_IJS3_NS1_ILi0EEEEEENS0_IJSA_SA_EEEEEENS0_IJSA_iEEEEEEEEC2ERKS9_RKSF_,@function
        .size           $_ZN7cutlass13device_kernelIN5flash19enable_sm80_to_sm89INS1_16FlashAttnBwdSm80INS1_25CollectiveMainloopBwdSm80ILi2ELi2EN4cute5tupleIJNS5_1CILi128EEES8_NS7_ILi64EEEEEENS_10bfloat16_tEfNS_4arch4Sm80ELb0ELb1ELb1ELb1ELb0ELb0ELb0ELb0ELi2ELi4ELi4ELi4ELb0EEENS1_21CollectiveEpilogueBwdISA_SB_SD_Li256ELb1ELb0ELi2EEENS1_19SingleTileSchedulerILb1ELb0ELb0ELi128EEEEEEEEEvNT_6ParamsE$_ZN4cute5tupleIJNS0_IJNS0_IJNS0_IJNS_1CILi8EEENS1_ILi1EEEEEENS0_IJS3_S3_EEEEEENS0_IJS3_NS1_ILi2EEEEEEEEENS0_IJNS0_IJNS0_IJS3_NS1_ILi0EEEEEENS0_IJSA_SA_EEEEEENS0_IJSA_iEEEEEEEEC2ERKS9_RKSF_,($_ZN7cutlass13device_kernelIN5flash19enable_sm80_to_sm89INS1_16FlashAttnBwdSm80INS1_25CollectiveMainloopBwdSm80ILi2ELi2EN4cute5tupleIJNS5_1CILi128EEES8_NS7_ILi64EEEEEENS_10bfloat16_tEfNS_4arch4Sm80ELb0ELb1ELb1ELb1ELb0ELb0ELb0ELb0ELi2ELi4ELi4ELi4ELb0EEENS1_21CollectiveEpilogueBwdISA_SB_SD_Li256ELb1ELb0ELi2EEENS1_19SingleTileSchedulerILb1ELb0ELb0ELi128EEEEEEEEEvNT_6ParamsE$_ZN4cute5tupleIJNS0_IJNS0_IJNS0_IJNS_1CILi8EEENS1_ILi1EEEEEES3_EEENS0_IJNS0_IJS3_S3_EEENS1_ILi2EEEEEEEEENS0_IJNS0_IJNS0_IJS3_NS1_ILi0EEEEEESA_EEENS0_IJNS0_IJSA_SA_EEEiEEEEEEEEC2ERKS9_RKSF_ - $_ZN7cutlass13device_kernelIN5flash19enable_sm80_to_sm89INS1_16FlashAttnBwdSm80INS1_25CollectiveMainloopBwdSm80ILi2ELi2EN4cute5tupleIJNS5_1CILi128EEES8_NS7_ILi64EEEEEENS_10bfloat16_tEfNS_4arch4Sm80ELb0ELb1ELb1ELb1ELb0ELb0ELb0ELb0ELi2ELi4ELi4ELi4ELb0EEENS1_21CollectiveEpilogueBwdISA_SB_SD_Li256ELb1ELb0ELi2EEENS1_19SingleTileSchedulerILb1ELb0ELb0ELi128EEEEEEEEEvNT_6ParamsE$_ZN4cute5tupleIJNS0_IJNS0_IJNS0_IJNS_1CILi8EEENS1_ILi1EEEEEENS0_IJS3_S3_EEEEEENS0_IJS3_NS1_ILi2EEEEEEEEENS0_IJNS0_IJNS0_IJS3_NS1_ILi0EEEEEENS0_IJSA_SA_EEEEEENS0_IJSA_iEEEEEEEEC2ERKS9_RKSF_)
$_ZN7cutlass13device_kernelIN5flash19enable_sm80_to_sm89INS1_16FlashAttnBwdSm80INS1_25CollectiveMainloopBwdSm80ILi2ELi2EN4cute5tupleIJNS5_1CILi128EEES8_NS7_ILi64EEEEEENS_10bfloat16_tEfNS_4arch4Sm80ELb0ELb1ELb1ELb1ELb0ELb0ELb0ELb0ELi2ELi4ELi4ELi4ELb0EEENS1_21CollectiveEpilogueBwdISA_SB_SD_Li256ELb1ELb0ELi2EEENS1_19SingleTileSchedulerILb1ELb0ELb0ELi128EEEEEEEEEvNT_6ParamsE$_ZN4cute5tupleIJNS0_IJNS0_IJNS0_IJNS_1CILi8EEENS1_ILi1EEEEEENS0_IJS3_S3_EEEEEENS0_IJS3_NS1_ILi2EEEEEEEEENS0_IJNS0_IJNS0_IJS3_NS1_ILi0EEEEEENS0_IJSA_SA_EEEEEENS0_IJSA_iEEEEEEEEC2ERKS9_RKSF_:
[----:B------:R-:W-:Y:S02]  /*bb50*/  MOV R6, 0xbb70 ;  /* 0x0000bb7000067802 */ /* 0x000fe40000000f00 */
[----:B------:R-:W-:Y:S05]  /*bb60*/  CALL.REL.NOINC `($_ZN7cutlass13device_kernelIN5flash19enable_sm80_to_sm89INS1_16FlashAttnBwdSm80INS1_25CollectiveMainloopBwdSm80ILi2ELi2EN4cute5tupleIJNS5_1CILi128EEES8_NS7_ILi64EEEEEENS_10bfloat16_tEfNS_4arch4Sm80ELb0ELb1ELb1ELb1ELb0ELb0ELb0ELb0ELi2ELi4ELi4ELi4ELb0EEENS1_21CollectiveEpilogueBwdISA_SB_SD_Li256ELb1ELb0ELi2EEENS1_19SingleTileSchedulerILb1ELb0ELb0ELi128EEEEEEEEEvNT_6ParamsE$_ZN4cute3eso3ESOILb1ELb0EJNS_5tupleIJNS2_IJNS2_IJNS_1CILi8EEENS3_ILi1EEEEEENS2_IJS5_S5_EEEEEENS2_IJS5_NS3_ILi2EEEEEEEEENS2_IJNS2_IJNS2_IJS5_NS3_ILi0EEEEEENS2_IJSC_SC_EEEEEENS2_IJSC_iEEEEEEEEC2ERKSB_RKSH_) ;  /* 0xffffdaa000007944 */ /* 0x000fea0003c3ffff */
[----:B------:R-:W-:-:S04]  /*bb70*/  MOV R5, 0x0 ;  /* 0x0000000000057802 */ /* 0x000fc80000000f00 */
[----:B------:R-:W-:Y:S05]  /*bb80*/  RET.REL.NODEC R4 `(_ZN7cutlass13device_kernelIN5flash19enable_sm80_to_sm89INS1_16FlashAttnBwdSm80INS1_25CollectiveMainloopBwdSm80ILi2ELi2EN4cute5tupleIJNS5_1CILi128EEES8_NS7_ILi64EEEEEENS_10bfloat16_tEfNS_4arch4Sm80ELb0ELb1ELb1ELb1ELb0ELb0ELb0ELb0ELi2ELi4ELi4ELi4ELb0EEENS1_21CollectiveEpilogueBwdISA_SB_SD_Li256ELb1ELb0ELi2EEENS1_19SingleTileSchedulerILb1ELb0ELb0ELi128EEEEEEEEEvNT_6ParamsE) ;  /* 0xffff447004007950 */ /* 0x000fea0003c3ffff */
        .type           $_ZN7cutlass13device_kernelIN5flash19enable_sm80_to_sm89INS1_16FlashAttnBwdSm80INS1_25CollectiveMainloopBwdSm80ILi2ELi2EN4cute5tupleIJNS5_1CILi128EEES8_NS7_ILi64EEEEEENS_10bfloat16_tEfNS_4arch4Sm80ELb0ELb1ELb1ELb1ELb0ELb0ELb0ELb0ELi2ELi4ELi4ELi4ELb0EEENS1_21CollectiveEpilogueBwdISA_SB_SD_Li256ELb1ELb0ELi2EEENS1_19SingleTileSchedulerILb1ELb0ELb0ELi128EEEEEEEEEvNT_6ParamsE$_ZN4cute5tupleIJNS0_IJNS0_IJNS0_IJNS_1CILi8EEENS1_ILi1EEEEEES3_EEENS0_IJNS0_IJS3_S3_EEENS1_ILi2EEEEEEEEENS0_IJNS0_IJNS0_IJS3_NS1_ILi0EEEEEESA_EEENS0_IJNS0_IJSA_SA_EEEiEEEEEEEEC2ERKS9_RKSF_,@function
        .size           $_ZN7cutlass13device_kernelIN5flash19enable_sm80_to_sm89INS1_16FlashAttnBwdSm80INS1_25CollectiveMainloopBwdSm80ILi2ELi2EN4cute5tupleIJNS5_1CILi128EEES8_NS7_ILi64EEEEEENS_10bfloat16_tEfNS_4arch4Sm80ELb0ELb1ELb1ELb1ELb0ELb0ELb0ELb0ELi2ELi4ELi4ELi4ELb0EEENS1_21CollectiveEpilogueBwdISA_SB_SD_Li256ELb1ELb0ELi2EEENS1_19SingleTileSchedulerILb1ELb0ELb0ELi128EEEEEEEEEvNT_6ParamsE$_ZN4cute5tupleIJNS0_IJNS0_IJNS0_IJNS_1CILi8EEENS1_ILi1EEEEEES3_EEENS0_IJNS0_IJS3_S3_EEENS1_ILi2EEEEEEEEENS0_IJNS0_IJNS0_IJS3_NS1_ILi0EEEEEESA_EEENS0_IJNS0_IJSA_SA_EEEiEEEEEEEEC2ERKS9_RKSF_,($_ZN7cutlass13device_kernelIN5flash19enable_sm80_to_sm89INS1_16FlashAttnBwdSm80INS1_25CollectiveMainloopBwdSm80ILi2ELi2EN4cute5tupleIJNS5_1CILi128EEES8_NS7_ILi64EEEEEENS_10bfloat16_tEfNS_4arch4Sm80ELb0ELb1ELb1ELb1ELb0ELb0ELb0ELb0ELi2ELi4ELi4ELi4ELb0EEENS1_21CollectiveEpilogueBwdISA_SB_SD_Li256ELb1ELb0ELi2EEENS1_19SingleTileSchedulerILb1ELb0ELb0ELi128EEEEEEEEEvNT_6ParamsE$_ZN4cute5tupleIJNS0_IJNS0_IJNS_1CILi1EEENS0_IJS2_NS1_ILi2EEES3_EEEEEES3_NS0_IJS3_S3_EEEEEENS0_IJNS0_IJNS1_ILi0EEENS0_IJS2_NS1_ILi256EEEiEEEEEENS1_ILi2048EEENS0_IJiNS1_ILi4096EEEEEEEEEEEC2ERKS7_RKSF_ - $_ZN7cutlass13device_kernelIN5flash19enable_sm80_to_sm89INS1_16FlashAttnBwdSm80INS1_25CollectiveMainloopBwdSm80ILi2ELi2EN4cute5tupleIJNS5_1CILi128EEES8_NS7_ILi64EEEEEENS_10bfloat16_tEfNS_4arch4Sm80ELb0ELb1ELb1ELb1ELb0ELb0ELb0ELb0ELi2ELi4ELi4ELi4ELb0EEENS1_21CollectiveEpilogueBwdISA_SB_SD_Li256ELb1ELb0ELi2EEENS1_19SingleTileSchedulerILb1ELb0ELb0ELi128EEEEEEEEEvNT_6ParamsE$_ZN4cute5tupleIJNS0_IJNS0_IJNS0_IJNS_1CILi8EEENS1_ILi1EEEEEES3_EEENS0_IJNS0_IJS3_S3_EEENS1_ILi2EEEEEEEEENS0_IJNS0_IJNS0_IJS3_NS1_ILi0EEEEEESA_EEENS0_IJNS0_IJSA_SA_EEEiEEEEEEEEC2ERKS9_RKSF_)
$_ZN7cutlass13device_kernelIN5flash19enable_sm80_to_sm89INS1_16FlashAttnBwdSm80INS1_25CollectiveMainloopBwdSm80ILi2ELi2EN4cute5tupleIJNS5_1CILi128EEES8_NS7_ILi64EEEEEENS_10bfloat16_tEfNS_4arch4Sm80ELb0ELb1ELb1ELb1ELb0ELb0ELb0ELb0ELi2ELi4ELi4ELi4ELb0EEENS1_21CollectiveEpilogueBwdISA_SB_SD_Li256ELb1ELb0ELi2EEENS1_19SingleTileSchedulerILb1ELb0ELb0ELi128EEEEEEEEEvNT_6ParamsE$_ZN4cute5tupleIJNS0_IJNS0_IJNS0_IJNS_1CILi8EEENS1_ILi1EEEEEES3_EEENS0_IJNS0_IJS3_S3_EEENS1_ILi2EEEEEEEEENS0_IJNS0_IJNS0_IJS3_NS1_ILi0EEEEEESA_EEENS0_IJNS0_IJSA_SA_EEEiEEEEEEEEC2ERKS9_RKSF_:
[----:B------:R-:W-:Y:S02]  /*bb90*/  MOV R6, 0xbbb0 ;  /* 0x0000bbb000067802 */ /* 0x000fe40000000f00 */
[----:B------:R-:W-:Y:S05]  /*bba0*/  CALL.REL.NOINC `($_ZN7cutlass13device_kernelIN5flash19enable_sm80_to_sm89INS1_16FlashAttnBwdSm80INS1_25CollectiveMainloopBwdSm80ILi2ELi2EN4cute5tupleIJNS5_1CILi128EEES8_NS7_ILi64EEEEEENS_10bfloat16_tEfNS_4arch4Sm80ELb0ELb1ELb1ELb1ELb0ELb0ELb0ELb0ELi2ELi4ELi4ELi4ELb0EEENS1_21CollectiveEpilogueBwdISA_SB_SD_Li256ELb1ELb0ELi2EEENS1_19SingleTileSchedulerILb1ELb0ELb0ELi128EEEEEEEEEvNT_6ParamsE$_ZN4cute3eso3ESOILb1ELb0EJNS_5tupleIJNS2_IJNS2_IJNS_1CILi8EEENS3_ILi1EEEEEES5_EEENS2_IJNS2_IJS5_S5_EEENS3_ILi2EEEEEEEEENS2_IJNS2_IJNS2_IJS5_NS3_ILi0EEEEEESC_EEENS2_IJNS2_IJSC_SC_EEEiEEEEEEEEC2ERKSB_RKSH_) ;  /* 0xffffdaa000007944 */ /* 0x000fea0003c3ffff */
[----:B------:R-:W-:-:S04]  /*bbb0*/  MOV R5, 0x0 ;  /* 0x0000000000057802 */ /* 0x000fc80000000f00 */
[----:B------:R-:W-:Y:S05]  /*bbc0*/  RET.REL.NODEC R4 `(_ZN7cutlass13device_kernelIN5flash19enable_sm80_to_sm89INS1_16FlashAttnBwdSm80INS1_25CollectiveMainloopBwdSm80ILi2ELi2EN4cute5tupleIJNS5_1CILi128EEES8_NS7_ILi64EEEEEENS_10bfloat16_tEfNS_4arch4Sm80ELb0ELb1ELb1ELb1ELb0ELb0ELb0ELb0ELi2ELi4ELi4ELi4ELb0EEENS1_21CollectiveEpilogueBwdISA_SB_SD_Li256ELb1ELb0ELi2EEENS1_19SingleTileSchedulerILb1ELb0ELb0ELi128EEEEEEEEEvNT_6ParamsE) ;  /* 0xffff443004007950 */ /* 0x000fea0003c3ffff */
        .type           $_ZN7cutlass13device_kernelIN5flash19enable_sm80_to_sm89INS1_16FlashAttnBwdSm80INS1_25CollectiveMainloopBwdSm80ILi2ELi2EN4cute5tupleIJNS5_1CILi128EEES8_NS7_ILi64EEEEEENS_10bfloat16_tEfNS_4arch4Sm80ELb0ELb1ELb1ELb1ELb0ELb0ELb0ELb0ELi2ELi4ELi4ELi4ELb0EEENS1_21CollectiveEpilogueBwdISA_SB_SD_Li256ELb1ELb0ELi2EEENS1_19SingleTileSchedulerILb1ELb0ELb0ELi128EEEEEEEEEvNT_6ParamsE$_ZN4cute5tupleIJNS0_IJNS0_IJNS_1CILi1EEENS0_IJS2_NS1_ILi2EEES3_EEEEEES3_NS0_IJS3_S3_EEEEEENS0_IJNS0_IJNS1_ILi0EEENS0_IJS2_NS1_ILi256EEEiEEEEEENS1_ILi2048EEENS0_IJiNS1_ILi4096EEEEEEEEEEEC2ERKS7_RKSF_,@function
        .size           $_ZN7cutlass13device_kernelIN5flash19enable_sm80_to_sm89INS1_16FlashAttnBwdSm80INS1_25CollectiveMainloopBwdSm80ILi2ELi2EN4cute5tupleIJNS5_1CILi128EEES8_NS7_ILi64EEEEEENS_10bfloat16_tEfNS_4arch4Sm80ELb0ELb1ELb1ELb1ELb0ELb0ELb0ELb0ELi2ELi4ELi4ELi4ELb0EEENS1_21CollectiveEpilogueBwdISA_SB_SD_Li256ELb1ELb0ELi2EEENS1_19SingleTileSchedulerILb1ELb0ELb0ELi128EEEEEEEEEvNT_6ParamsE$_ZN4cute5tupleIJNS0_IJNS0_IJNS_1CILi1EEENS0_IJS2_NS1_ILi2EEES3_EEEEEES3_NS0_IJS3_S3_EEEEEENS0_IJNS0_IJNS1_ILi0EEENS0_IJS2_NS1_ILi256EEEiEEEEEENS1_ILi2048EEENS0_IJiNS1_ILi4096EEEEEEEEEEEC2ERKS7_RKSF_,($_ZN7cutlass13device_kernelIN5flash19enable_sm80_to_sm89INS1_16FlashAttnBwdSm80INS1_25CollectiveMainloopBwdSm80ILi2ELi2EN4cute5tupleIJNS5_1CILi128EEES8_NS7_ILi64EEEEEENS_10bfloat16_tEfNS_4arch4Sm80ELb0ELb1ELb1ELb1ELb0ELb0ELb0ELb0ELi2ELi4ELi4ELi4ELb0EEENS1_21CollectiveEpilogueBwdISA_SB_SD_Li256ELb1ELb0ELi2EEENS1_19SingleTileSchedulerILb1ELb0ELb0ELi128EEEEEEEEEvNT_6ParamsE$_ZN4cute5tupleIJNS0_IJNS0_IJNS_1CILi2EEES2_EEENS1_ILi8EEES3_EEENS0_IJNS0_IJNS1_ILi1EEEiEEENS1_ILi1024EEENS0_IJiiEEEEEEEEC2ERKS5_RKSA_ - $_ZN7cutlass13device_kernelIN5flash19enable_sm80_to_sm89INS1_16FlashAttnBwdSm80INS1_25CollectiveMainloopBwdSm80ILi2ELi2EN4cute5tupleIJNS5_1CILi128EEES8_NS7_ILi64EEEEEENS_10bfloat16_tEfNS_4arch4Sm80ELb0ELb1ELb1ELb1ELb0ELb0ELb0ELb0ELi2ELi4ELi4ELi4ELb0EEENS1_21CollectiveEpilogueBwdISA_SB_SD_Li256ELb1ELb0ELi2EEENS1_19SingleTileSchedulerILb1ELb0ELb0ELi128EEEEEEEEEvNT_6ParamsE$_ZN4cute5tupleIJNS0_IJNS0_IJNS_1CILi1EEENS0_IJS2_NS1_ILi2EEES3_EEEEEES3_NS0_IJS3_S3_EEEEEENS0_IJNS0_IJNS1_ILi0EEENS0_IJS2_NS1_ILi256EEEiEEEEEENS1_ILi2048EEENS0_IJiNS1_ILi4096EEEEEEEEEEEC2ERKS7_RKSF_)
$_ZN7cutlass13device_kernelIN5flash19enable_sm80_to_sm89INS1_16FlashAttnBwdSm80INS1_25CollectiveMainloopBwdSm80ILi2ELi2EN4cute5tupleIJNS5_1CILi128EEES8_NS7_ILi64EEEEEENS_10bfloat16_tEfNS_4arch4Sm80ELb0ELb1ELb1ELb1ELb0ELb0ELb0ELb0ELi2ELi4ELi4ELi4ELb0EEENS1_21CollectiveEpilogueBwdISA_SB_SD_Li256ELb1ELb0ELi2EEENS1_19SingleTileSchedulerILb1ELb0ELb0ELi128EEEEEEEEEvNT_6ParamsE$_ZN4cute5tupleIJNS0_IJNS0_IJNS_1CILi1EEENS0_IJS2_NS1_ILi2EEES3_EEEEEES3_NS0_IJS3_S3_EEEEEENS0_IJNS0_IJNS1_ILi0EEENS0_IJS2_NS1_ILi256EEEiEEEEEENS1_ILi2048EEENS0_IJiNS1_ILi4096EEEEEEEEEEEC2ERKS7_RKSF_:
[----:B------:R-:W-:Y:S02]  /*bbd0*/  MOV R6, 0xbbf0 ;  /* 0x0000bbf000067802 */ /* 0x000fe40000000f00 */
[----:B------:R-:W-:Y:S05]  /*bbe0*/  CALL.REL.NOINC `($_ZN7cutlass13device_kernelIN5flash19enable_sm80_to_sm89INS1_16FlashAttnBwdSm80INS1_25CollectiveMainloopBwdSm80ILi2ELi2EN4cute5tupleIJNS5_1CILi128EEES8_NS7_ILi64EEEEEENS_10bfloat16_tEfNS_4arch4Sm80ELb0ELb1ELb1ELb1ELb0ELb0ELb0ELb0ELi2ELi4ELi4ELi4ELb0EEENS1_21CollectiveEpilogueBwdISA_SB_SD_Li256ELb1ELb0ELi2EEENS1_19SingleTileSchedulerILb1ELb0ELb0ELi128EEEEEEEEEvNT_6ParamsE$_ZN4cute3eso3ESOILb1ELb0EJNS_5tupleIJNS2_IJNS_1CILi1EEENS2_IJS4_NS3_ILi2EEES5_EEEEEES5_NS2_IJS5_S5_EEEEEENS2_IJNS2_IJNS3_ILi0EEENS2_IJS4_NS3_ILi256EEEiEEEEEENS3_ILi2048EEENS2_IJiNS3_ILi4096EEEEEEEEEEEC2ERKS9_RKSH_) ;  /* 0xffffdaa000007944 */ /* 0x000fea0003c3ffff */
[----:B-1----:R-:W-:-:S04]  /*bbf0*/  MOV R5, 0x0 ;  /* 0x0000000000057802 */ /* 0x002fc80000000f00 */
[----:B------:R-:W-:Y:S05]  /*bc00*/  RET.REL.NODEC R4 `(_ZN7cutlass13device_kernelIN5flash19enable_sm80_to_sm89INS1_16FlashAttnBwdSm80INS1_25CollectiveMainloopBwdSm80ILi2ELi2EN4cute5tupleIJNS5_1CILi128EEES8_NS7_ILi64EEEEEENS_10bfloat16_tEfNS_4arch4Sm80ELb0ELb1ELb1ELb1ELb0ELb0ELb0ELb0ELi2ELi4ELi4ELi4ELb0EEENS1_21CollectiveEpilogueBwdISA_SB_SD_Li256ELb1ELb0ELi2EEENS1_19SingleTileSchedulerILb1ELb0ELb0ELi128EEEEEEEEEvNT_6ParamsE) ;  /* 0xffff43f004007950 */ /* 0x000fea0003c3ffff */
        .type           $_ZN7cutlass13device_kernelIN5flash19enable_sm80_to_sm89INS1_16FlashAttnBwdSm80INS1_25CollectiveMainloopBwdSm80ILi2ELi2EN4cute5tupleIJNS5_1CILi128EEES8_NS7_ILi64EEEEEENS_10bfloat16_tEfNS_4arch4Sm80ELb0ELb1ELb1ELb1ELb0ELb0ELb0ELb0ELi2ELi4ELi4ELi4ELb0EEENS1_21CollectiveEpilogueBwdISA_SB_SD_Li256ELb1ELb0ELi2EEENS1_19SingleTileSchedulerILb1ELb0ELb0ELi128EEEEEEEEEvNT_6ParamsE$_ZN4cute5tupleIJNS0_IJNS0_IJNS_1CILi2EEES2_EEENS1_ILi8EEES3_EEENS0_IJNS0_IJNS1_ILi1EEEiEEENS1_ILi1024EEENS0_IJiiEEEEEEEEC2ERKS5_RKSA_,@function
        .size           $_ZN7cutlass13device_kernelIN5flash19enable_sm80_to_sm89INS1_16FlashAttnBwdSm80INS1_25CollectiveMainloopBwdSm80ILi2ELi2EN4cute5tupleIJNS5_1CILi128EEES8_NS7_ILi64EEEEEENS_10bfloat16_tEfNS_4arch4Sm80ELb0ELb1ELb1ELb1ELb0ELb0ELb0ELb0ELi2ELi4ELi4ELi4ELb0EEENS1_21CollectiveEpilogueBwdISA_SB_SD_Li256ELb1ELb0ELi2EEENS1_19SingleTileSchedulerILb1ELb0ELb0ELi128EEEEEEEEEvNT_6ParamsE$_ZN4cute5tupleIJNS0_IJNS0_IJNS_1CILi2EEES2_EEENS1_ILi8EEES3_EEENS0_IJNS0_IJNS1_ILi1EEEiEEENS1_ILi1024EEENS0_IJiiEEEEEEEEC2ERKS5_RKSA_,($_ZN7cutlass13device_kernelIN5flash19enable_sm80_to_sm89INS1_16FlashAttnBwdSm80INS1_25CollectiveMainloopBwdSm80ILi2ELi2EN4cute5tupleIJNS5_1CILi128EEES8_NS7_ILi64EEEEEENS_10bfloat16_tEfNS_4arch4Sm80ELb0ELb1ELb1ELb1ELb0ELb0ELb0ELb0ELi2ELi4ELi4ELi4ELb0EEENS1_21CollectiveEpilogueBwdISA_SB_SD_Li256ELb1ELb0ELi2EEENS1_19SingleTileSchedulerILb1ELb0ELb0ELi128EEEEEEEEEvNT_6ParamsE$_ZN4cute5tupleIJNS0_IJNS0_IJNS_1CILi2EEES2_EEES2_EEENS0_IJNS0_IJiiEEENS1_ILi8192EEEEEEEEC2ERKS4_RKS7_ - $_ZN7cutlass13device_kernelIN5flash19enable_sm80_to_sm89INS1_16FlashAttnBwdSm80INS1_25CollectiveMainloopBwdSm80ILi2ELi2EN4cute5tupleIJNS5_1CILi128EEES8_NS7_ILi64EEEEEENS_10bfloat16_tEfNS_4arch4Sm80ELb0ELb1ELb1ELb1ELb0ELb0ELb0ELb0ELi2ELi4ELi4ELi4ELb0EEENS1_21CollectiveEpilogueBwdISA_SB_SD_Li256ELb1ELb0ELi2EEENS1_19SingleTileSchedulerILb1ELb0ELb0ELi128EEEEEEEEEvNT_6ParamsE$_ZN4cute5tupleIJNS0_IJNS0_IJNS_1CILi2EEES2_EEENS1_ILi8EEES3_EEENS0_IJNS0_IJNS1_ILi1EEEiEEENS1_ILi1024EEENS0_IJiiEEEEEEEEC2ERKS5_RKSA_)
$_ZN7cutlass13device_kernelIN5flash19enable_sm80_to_sm89INS1_16FlashAttnBwdSm80INS1_25CollectiveMainloopBwdSm80ILi2ELi2EN4cute5tupleIJNS5_1CILi128EEES8_NS7_ILi64EEEEEENS_10bfloat16_tEfNS_4arch4Sm80ELb0ELb1ELb1ELb1ELb0ELb0ELb0ELb0ELi2ELi4ELi4ELi4ELb0EEENS1_21CollectiveEpilogueBwdISA_SB_SD_Li256ELb1ELb0ELi2EEENS1_19SingleTileSchedulerILb1ELb0ELb0ELi128EEEEEEEEEvNT_6ParamsE$_ZN4cute5tupleIJNS0_IJNS0_IJNS_1CILi2EEES2_EEENS1_ILi8EEES3_EEENS0_IJNS0_IJNS1_ILi1EEEiEEENS1_ILi1024EEENS0_IJiiEEEEEEEEC2ERKS5_RKSA_:
[----:B------:R-:W-:Y:S02]  /*bc10*/  MOV R8, 0xbc30 ;  /* 0x0000bc3000087802 */ /* 0x000fe40000000f00 */
[----:B------:R-:W-:Y:S05]  /*bc20*/  CALL.REL.NOINC `($_ZN7cutlass13device_kernelIN5flash19enable_sm80_to_sm89INS1_16FlashAttnBwdSm80INS1_25CollectiveMainloopBwdSm80ILi2ELi2EN4cute5tupleIJNS5_1CILi128EEES8_NS7_ILi64EEEEEENS_10bfloat16_tEfNS_4arch4Sm80ELb0ELb1ELb1ELb1ELb0ELb0ELb0ELb0ELi2ELi4ELi4ELi4ELb0EEENS1_21CollectiveEpilogueBwdISA_SB_SD_Li256ELb1ELb0ELi2EEENS1_19SingleTileSchedulerILb1ELb0ELb0ELi128EEEEEEEEEvNT_6ParamsE$_ZN4cute3eso3ESOILb1ELb0EJNS_5tupleIJNS2_IJNS_1CILi2EEES4_EEENS3_ILi8EEES5_EEENS2_IJNS2_IJNS3_ILi1EEEiEEENS3_ILi1024EEENS2_IJiiEEEEEEEEC2ERKS7_RKSC_) ;  /* 0xffffdb3000007944 */ /* 0x000fea0003c3ffff */
[----:B------:R-:W-:-:S04]  /*bc30*/  MOV R7, 0x0 ;  /* 0x0000000000077802 */ /* 0x000fc80000000f00 */
[----:B------:R-:W-:Y:S05]  /*bc40*/  RET.REL.NODEC R6 `(_ZN7cutlass13device_kernelIN5flash19enable_sm80_to_sm89INS1_16FlashAttnBwdSm80INS1_25CollectiveMainloopBwdSm80ILi2ELi2EN4cute5tupleIJNS5_1CILi128EEES8_NS7_ILi64EEEEEENS_10bfloat16_tEfNS_4arch4Sm80ELb0ELb1ELb1ELb1ELb0ELb0ELb0ELb0ELi2ELi4ELi4ELi4ELb0EEENS1_21CollectiveEpilogueBwdISA_SB_SD_Li256ELb1ELb0ELi2EEENS1_19SingleTileSchedulerILb1ELb0ELb0ELi128EEEEEEEEEvNT_6ParamsE) ;  /* 0xffff43b006007950 */ /* 0x000fea0003c3ffff */
        .type           $_ZN7cutlass13device_kernelIN5flash19enable_sm80_to_sm89INS1_16FlashAttnBwdSm80INS1_25CollectiveMainloopBwdSm80ILi2ELi2EN4cute5tupleIJNS5_1CILi128EEES8_NS7_ILi64EEEEEENS_10bfloat16_tEfNS_4arch4Sm80ELb0ELb1ELb1ELb1ELb0ELb0ELb0ELb0ELi2ELi4ELi4ELi4ELb0EEENS1_21CollectiveEpilogueBwdISA_SB_SD_Li256ELb1ELb0ELi2EEENS1_19SingleTileSchedulerILb1ELb0ELb0ELi128EEEEEEEEEvNT_6ParamsE$_ZN4cute5tupleIJNS0_IJNS0_IJNS_1CILi2EEES2_EEES2_EEENS0_IJNS0_IJiiEEENS1_ILi8192EEEEEEEEC2ERKS4_RKS7_,@function
        .size           $_ZN7cutlass13device_kernelIN5flash19enable_sm80_to_sm89INS1_16FlashAttnBwdSm80INS1_25CollectiveMainloopBwdSm80ILi2ELi2EN4cute5tupleIJNS5_1CILi128EEES8_NS7_ILi64EEEEEENS_10bfloat16_tEfNS_4arch4Sm80ELb0ELb1ELb1ELb1ELb0ELb0ELb0ELb0ELi2ELi4ELi4ELi4ELb0EEENS1_21CollectiveEpilogueBwdISA_SB_SD_Li256ELb1ELb0ELi2EEENS1_19SingleTileSchedulerILb1ELb0ELb0ELi128EEEEEEEEEvNT_6ParamsE$_ZN4cute5tupleIJNS0_IJNS0_IJNS_1CILi2EEES2_EEES2_EEENS0_IJNS0_IJiiEEENS1_ILi8192EEEEEEEEC2ERKS4_RKS7_,($_ZN7cutlass13device_kernelIN5flash19enable_sm80_to_sm89INS1_16FlashAttnBwdSm80INS1_25CollectiveMainloopBwdSm80ILi2ELi2EN4cute5tupleIJNS5_1CILi128EEES8_NS7_ILi64EEEEEENS_10bfloat16_tEfNS_4arch4Sm80ELb0ELb1ELb1ELb1ELb0ELb0ELb0ELb0ELi2ELi4ELi4ELi4ELb0EEENS1_21CollectiveEpilogueBwdISA_SB_SD_Li256ELb1ELb0ELi2EEENS1_19SingleTileSchedulerILb1ELb0ELb0ELi128EEEEEEEEEvNT_6ParamsE$_ZN4cute5tupleIJNS0_IJNS0_IJNS_1CILi2EEES2_EEES3_NS1_ILi8EEEEEENS0_IJNS0_IJiNS1_ILi512EEEEEENS0_IJiiEEENS1_ILi1024EEEEEEEEC2ERKS5_RKSA_ - $_ZN7cutlass13device_kernelIN5flash19enable_sm80_to_sm89INS1_16FlashAttnBwdSm80INS1_25CollectiveMainloopBwdSm80ILi2ELi2EN4cute5tupleIJNS5_1CILi128EEES8_NS7_ILi64EEEEEENS_10bfloat16_tEfNS_4arch4Sm80ELb0ELb1ELb1ELb1ELb0ELb0ELb0ELb0ELi2ELi4ELi4ELi4ELb0EEENS1_21CollectiveEpilogueBwdISA_SB_SD_Li256ELb1ELb0ELi2EEENS1_19SingleTileSchedulerILb1ELb0ELb0ELi128EEEEEEEEEvNT_6ParamsE$_ZN4cute5tupleIJNS0_IJNS0_IJNS_1CILi2EEES2_EEES2_EEENS0_IJNS0_IJiiEEENS1_ILi8192EEEEEEEEC2ERKS4_RKS7_)
$_ZN7cutlass13device_kernelIN5flash19enable_sm80_to_sm89INS1_16FlashAttnBwdSm80INS1_25CollectiveMainloopBwdSm80ILi2ELi2EN4cute5tupleIJNS5_1CILi128EEES8_NS7_ILi64EEEEEENS_10bfloat16_tEfNS_4arch4Sm80ELb0ELb1ELb1ELb1ELb0ELb0ELb0ELb0ELi2ELi4ELi4ELi4ELb0EEENS1_21CollectiveEpilogueBwdISA_SB_SD_Li256ELb1ELb0ELi2EEENS1_19SingleTileSchedulerILb1ELb0ELb0ELi128EEEEEEEEEvNT_6ParamsE$_ZN4cute5tupleIJNS0_IJNS0_IJNS_1CILi2EEES2_EEES2_EEENS0_IJNS0_IJiiEEENS1_ILi8192EEEEEEEEC2ERKS4_RKS7_:
[----:B------:R-:W-:Y:S02]  /*bc50*/  MOV R6, 0xbc70 ;  /* 0x0000bc7000067802 */ /* 0x000fe40000000f00 */
[----:B------:R-:W-:Y:S05]  /*bc60*/  CALL.REL.NOINC `($_ZN7cutlass13device_kernelIN5flash19enable_sm80_to_sm89INS1_16FlashAttnBwdSm80INS1_25CollectiveMainloopBwdSm80ILi2ELi2EN4cute5tupleIJNS5_1CILi128EEES8_NS7_ILi64EEEEEENS_10bfloat16_tEfNS_4arch4Sm80ELb0ELb1ELb1ELb1ELb0ELb0ELb0ELb0ELi2ELi4ELi4ELi4ELb0EEENS1_21CollectiveEpilogueBwdISA_SB_SD_Li256ELb1ELb0ELi2EEENS1_19SingleTileSchedulerILb1ELb0ELb0ELi128EEEEEEEEEvNT_6ParamsE$_ZN4cute3eso3ESOILb1ELb0EJNS_5tupleIJNS2_IJNS_1CILi2EEES4_EEES4_EEENS2_IJNS2_IJiiEEENS3_ILi8192EEEEEEEEC2ERKS6_RKS9_) ;  /* 0xffffdb6000007944 */ /* 0x000fea0003c3ffff */
[----:B-1----:R-:W-:Y:S02]  /*bc70*/  MOV R2, R8 ;  /* 0x0000000800027202 */ /* 0x002fe40000000f00 */
[----:B------:R-:W-:-:S04]  /*bc80*/  MOV R3, 0x0 ;  /* 0x0000000000037802 */ /* 0x000fc80000000f00 */
[----:B------:R-:W-:Y:S05]  /*bc90*/  RET.REL.NODEC R2 `(_ZN7cutlass13device_kernelIN5flash19enable_sm80_to_sm89INS1_16FlashAttnBwdSm80INS1_25CollectiveMainloopBwdSm80ILi2ELi2EN4cute5tupleIJNS5_1CILi128EEES8_NS7_ILi64EEEEEENS_10bfloat16_tEfNS_4arch4Sm80ELb0ELb1ELb1ELb1ELb0ELb0ELb0ELb0ELi2ELi4ELi4ELi4ELb0EEENS1_21CollectiveEpilogueBwdISA_SB_SD_Li256ELb1ELb0ELi2EEENS1_19SingleTileSchedulerILb1ELb0ELb0ELi128EEEEEEEEEvNT_6ParamsE) ;  /* 0xffff436002007950 */ /* 0x000fea0003c3ffff */
        .type           $_ZN7cutlass13device_kernelIN5flash19enable_sm80_to_sm89INS1_16FlashAttnBwdSm80INS1_25CollectiveMainloopBwdSm80ILi2ELi2EN4cute5tupleIJNS5_1CILi128EEES8_NS7_ILi64EEEEEENS_10bfloat16_tEfNS_4arch4Sm80ELb0ELb1ELb1ELb1ELb0ELb0ELb0ELb0ELi2ELi4ELi4ELi4ELb0EEENS1_21CollectiveEpilogueBwdISA_SB_SD_Li256ELb1ELb0ELi2EEENS1_19SingleTileSchedulerILb1ELb0ELb0ELi128EEEEEEEEEvNT_6ParamsE$_ZN4cute5tupleIJNS0_IJNS0_IJNS_1CILi2EEES2_EEES3_NS1_ILi8EEEEEENS0_IJNS0_IJiNS1_ILi512EEEEEENS0_IJiiEEENS1_ILi1024EEEEEEEEC2ERKS5_RKSA_,@function
        .size           $_ZN7cutlass13device_kernelIN5flash19enable_sm80_to_sm89INS1_16FlashAttnBwdSm80INS1_25CollectiveMainloopBwdSm80ILi2ELi2EN4cute5tupleIJNS5_1CILi128EEES8_NS7_ILi64EEEEEENS_10bfloat16_tEfNS_4arch4Sm80ELb0ELb1ELb1ELb1ELb0ELb0ELb0ELb0ELi2ELi4ELi4ELi4ELb0EEENS1_21CollectiveEpilogueBwdISA_SB_SD_Li256ELb1ELb0ELi2EEENS1_19SingleTileSchedulerILb1ELb0ELb0ELi128EEEEEEEEEvNT_6ParamsE$_ZN4cute5tupleIJNS0_IJNS0_IJNS_1CILi2EEES2_EEES3_NS1_ILi8EEEEEENS0_IJNS0_IJiNS1_ILi512EEEEEENS0_IJiiEEENS1_ILi1024EEEEEEEEC2ERKS5_RKSA_,($_ZN7cutlass13device_kernelIN5flash19enable_sm80_to_sm89INS1_16FlashAttnBwdSm80INS1_25CollectiveMainloopBwdSm80ILi2ELi2EN4cute5tupleIJNS5_1CILi128EEES8_NS7_ILi64EEEEEENS_10bfloat16_tEfNS_4arch4Sm80ELb0ELb1ELb1ELb1ELb0ELb0ELb0ELb0ELi2ELi4ELi4ELi4ELb0EEENS1_21CollectiveEpilogueBwdISA_SB_SD_Li256ELb1ELb0ELi2EEENS1_19SingleTileSchedulerILb1ELb0ELb0ELi128EEEEEEEEEvNT_6ParamsE$_ZN4cute5tupleIJNS0_IJNS0_IJNS_1CILi2EEES2_S2_EEES2_NS0_IJNS0_IJS2_S2_EEES2_EEEEEENS0_IJNS0_IJNS1_ILi1EEENS1_ILi512EEEiEEENS1_ILi4096EEENS0_IJNS0_IJiiEEENS1_ILi8192EEEEEEEEEEEC2ERKS6_RKSE_ - $_ZN7cutlass13device_kernelIN5flash19enable_sm80_to_sm89INS1_16FlashAttnBwdSm80INS1_25CollectiveMainloopBwdSm80ILi2ELi2EN4cute5tupleIJNS5_1CILi128EEES8_NS7_ILi64EEEEEENS_10bfloat16_tEfNS_4arch4Sm80ELb0ELb1ELb1ELb1ELb0ELb0ELb0ELb0ELi2ELi4ELi4ELi4ELb0EEENS1_21CollectiveEpilogueBwdISA_SB_SD_Li256ELb1ELb0ELi2EEENS1_19SingleTileSchedulerILb1ELb0ELb0ELi128EEEEEEEEEvNT_6ParamsE$_ZN4cute5tupleIJNS0_IJNS0_IJNS_1CILi2EEES2_EEES3_NS1_ILi8EEEEEENS0_IJNS0_IJiNS1_ILi512EEEEEENS0_IJiiEEENS1_ILi1024EEEEEEEEC2ERKS5_RKSA_)
$_ZN7cutlass13device_kernelIN5flash19enable_sm80_to_sm89INS1_16FlashAttnBwdSm80INS1_25CollectiveMainloopBwdSm80ILi2ELi2EN4cute5tupleIJNS5_1CILi128EEES8_NS7_ILi64EEEEEENS_10bfloat16_tEfNS_4arch4Sm80ELb0ELb1ELb1ELb1ELb0ELb0ELb0ELb0ELi2ELi4ELi4ELi4ELb0EEENS1_21CollectiveEpilogueBwdISA_SB_SD_Li256ELb1ELb0ELi2EEENS1_19SingleTileSchedulerILb1ELb0ELb0ELi128EEEEEEEEEvNT_6ParamsE$_ZN4cute5tupleIJNS0_IJNS0_IJNS_1CILi2EEES2_EEES3_NS1_ILi8EEEEEENS0_IJNS0_IJiNS1_ILi512EEEEEENS0_IJiiEEENS1_ILi1024EEEEEEEEC2ERKS5_RKSA_:
[----:B------:R-:W-:Y:S02]  /*bca0*/  MOV R8, 0xbcc0 ;  /* 0x0000bcc000087802 */ /* 0x000fe40000000f00 */
[----:B------:R-:W-:Y:S05]  /*bcb0*/  CALL.REL.NOINC `($_ZN7cutlass13device_kernelIN5flash19enable_sm80_to_sm89INS1_16FlashAttnBwdSm80INS1_25CollectiveMainloopBwdSm80ILi2ELi2EN4cute5tupleIJNS5_1CILi128EEES8_NS7_ILi64EEEEEENS_10bfloat16_tEfNS_4arch4Sm80ELb0ELb1ELb1ELb1ELb0ELb0ELb0ELb0ELi2ELi4ELi4ELi4ELb0EEENS1_21CollectiveEpilogueBwdISA_SB_SD_Li256ELb1ELb0ELi2EEENS1_19SingleTileSchedulerILb1ELb0ELb0ELi128EEEEEEEEEvNT_6ParamsE$_ZN4cute3eso3ESOILb1ELb0EJNS_5tupleIJNS2_IJNS_1CILi2EEES4_EEES5_NS3_ILi8EEEEEENS2_IJNS2_IJiNS3_ILi512EEEEEENS2_IJiiEEENS3_ILi1024EEEEEEEEC2ERKS7_RKSC_) ;  /* 0xffffdb7000007944 */ /* 0x000fea0003c3ffff */
[----:B------:R-:W-:-:S04]  /*bcc0*/  MOV R7, 0x0 ;  /* 0x0000000000077802 */ /* 0x000fc80000000f00 */
[----:B------:R-:W-:Y:S05]  /*bcd0*/  RET.REL.NODEC R6 `(_ZN7cutlass13device_kernelIN5flash19enable_sm80_to_sm89INS1_16FlashAttnBwdSm80INS1_25CollectiveMainloopBwdSm80ILi2ELi2EN4cute5tupleIJNS5_1CILi128EEES8_NS7_ILi64EEEEEENS_10bfloat16_tEfNS_4arch4Sm80ELb0ELb1ELb1ELb1ELb0ELb0ELb0ELb0ELi2ELi4ELi4ELi4ELb0EEENS1_21CollectiveEpilogueBwdISA_SB_SD_Li256ELb1ELb0ELi2EEENS1_19SingleTileSchedulerILb1ELb0ELb0ELi128EEEEEEEEEvNT_6ParamsE) ;  /* 0xffff432006007950 */ /* 0x000fea0003c3ffff */
        .type           $_ZN7cutlass13device_kernelIN5flash19enable_sm80_to_sm89INS1_16FlashAttnBwdSm80INS1_25CollectiveMainloopBwdSm80ILi2ELi2EN4cute5tupleIJNS5_1CILi128EEES8_NS7_ILi64EEEEEENS_10bfloat16_tEfNS_4arch4Sm80ELb0ELb1ELb1ELb1ELb0ELb0ELb0ELb0ELi2ELi4ELi4ELi4ELb0EEENS1_21CollectiveEpilogueBwdISA_SB_SD_Li256ELb1ELb0ELi2EEENS1_19SingleTileSchedulerILb1ELb0ELb0ELi128EEEEEEEEEvNT_6ParamsE$_ZN4cute5tupleIJNS0_IJNS0_IJNS_1CILi2EEES2_S2_EEES2_NS0_IJNS0_IJS2_S2_EEES2_EEEEEENS0_IJNS0_IJNS1_ILi1EEENS1_ILi512EEEiEEENS1_ILi4096EEENS0_IJNS0_IJiiEEENS1_ILi8192EEEEEEEEEEEC2ERKS6_RKSE_,@function
        .size           $_ZN7cutlass13device_kernelIN5flash19enable_sm80_to_sm89INS1_16FlashAttnBwdSm80INS1_25CollectiveMainloopBwdSm80ILi2ELi2EN4cute5tupleIJNS5_1CILi128EEES8_NS7_ILi64EEEEEENS_10bfloat16_tEfNS_4arch4Sm80ELb0ELb1ELb1ELb1ELb0ELb0ELb0ELb0ELi2ELi4ELi4ELi4ELb0EEENS1_21CollectiveEpilogueBwdISA_SB_SD_Li256ELb1ELb0ELi2EEENS1_19SingleTileSchedulerILb1ELb0ELb0ELi128EEEEEEEEEvNT_6ParamsE$_ZN4cute5tupleIJNS0_IJNS0_IJNS_1CILi2EEES2_S2_EEES2_NS0_IJNS0_IJS2_S2_EEES2_EEEEEENS0_IJNS0_IJNS1_ILi1EEENS1_ILi512EEEiEEENS1_ILi4096EEENS0_IJNS0_IJiiEEENS1_ILi8192EEEEEEEEEEEC2ERKS6_RKSE_,($_ZN7cutlass13device_kernelIN5flash19enable_sm80_to_sm89INS1_16FlashAttnBwdSm80INS1_25CollectiveMainloopBwdSm80ILi2ELi2EN4cute5tupleIJNS5_1CILi128EEES8_NS7_ILi64EEEEEENS_10bfloat16_tEfNS_4arch4Sm80ELb0ELb1ELb1ELb1ELb0ELb0ELb0ELb0ELi2ELi4ELi4ELi4ELb0EEENS1_21CollectiveEpilogueBwdISA_SB_SD_Li256ELb1ELb0ELi2EEENS1_19SingleTileSchedulerILb1ELb0ELb0ELi128EEEEEEEEEvNT_6ParamsE$_ZN4cute5tupleIJNS0_IJNS0_IJNS_1CILi2EEES2_S2_EEES2_NS0_IJS2_S2_EEEEEENS0_IJNS0_IJNS1_ILi1EEENS1_ILi512EEEiEEENS1_ILi4096EEENS0_IJiiEEEEEEEEC2ERKS5_RKSB_ - $_ZN7cutlass13device_kernelIN5flash19enable_sm80_to_sm89INS1_16FlashAttnBwdSm80INS1_25CollectiveMainloopBwdSm80ILi2ELi2EN4cute5tupleIJNS5_1CILi128EEES8_NS7_ILi64EEEEEENS_10bfloat16_tEfNS_4arch4Sm80ELb0ELb1ELb1ELb1ELb0ELb0ELb0ELb0ELi2ELi4ELi4ELi4ELb0EEENS1_21CollectiveEpilogueBwdISA_SB_SD_Li256ELb1ELb0ELi2EEENS1_19SingleTileSchedulerILb1ELb0ELb0ELi128EEEEEEEEEvNT_6ParamsE$_ZN4cute5tupleIJNS0_IJNS0_IJNS_1CILi2EEES2_S2_EEES2_NS0_IJNS0_IJS2_S2_EEES2_EEEEEENS0_IJNS0_IJNS1_ILi1EEENS1_ILi512EEEiEEENS1_ILi4096EEENS0_IJNS0_IJiiEEENS1_ILi8192EEEEEEEEEEEC2ERKS6_RKSE_)
$_ZN7cutlass13device_kernelIN5flash19enable_sm80_to_sm89INS1_16FlashAttnBwdSm80INS1_25CollectiveMainloopBwdSm80ILi2ELi2EN4cute5tupleIJNS5_1CILi128EEES8_NS7_ILi64EEEEEENS_10bfloat16_tEfNS_4arch4Sm80ELb0ELb1ELb1ELb1ELb0ELb0ELb0ELb0ELi2ELi4ELi4ELi4ELb0EEENS1_21CollectiveEpilogueBwdISA_SB_SD_Li256ELb1ELb0ELi2EEENS1_19SingleTileSchedulerILb1ELb0ELb0ELi128EEEEEEEEEvNT_6ParamsE$_ZN4cute5tupleIJNS0_IJNS0_IJNS_1CILi2EEES2_S2_EEES2_NS0_IJNS0_IJS2_S2_EEES2_EEEEEENS0_IJNS0_IJNS1_ILi1EEENS1_ILi512EEEiEEENS1_ILi4096EEENS0_IJNS0_IJiiEEENS1_ILi8192EEEEEEEEEEEC2ERKS6_RKSE_:
[----:B------:R-:W-:Y:S02]  /*bce0*/  MOV R8, 0xbd00 ;  /* 0x0000bd0000087802 */ /* 0x000fe40000000f00 */
[----:B------:R-:W-:Y:S05]  /*bcf0*/  CALL.REL.NOINC `($_ZN7cutlass13device_kernelIN5flash19enable_sm80_to_sm89INS1_16FlashAttnBwdSm80INS1_25CollectiveMainloopBwdSm80ILi2ELi2EN4cute5tupleIJNS5_1CILi128EEES8_NS7_ILi64EEEEEENS_10bfloat16_tEfNS_4arch4Sm80ELb0ELb1ELb1ELb1ELb0ELb0ELb0ELb0ELi2ELi4ELi4ELi4ELb0EEENS1_21CollectiveEpilogueBwdISA_SB_SD_Li256ELb1ELb0ELi2EEENS1_19SingleTileSchedulerILb1ELb0ELb0ELi128EEEEEEEEEvNT_6ParamsE$_ZN4cute3eso3ESOILb1ELb0EJNS_5tupleIJNS2_IJNS_1CILi2EEES4_S4_EEES4_NS2_IJNS2_IJS4_S4_EEES4_EEEEEENS2_IJNS2_IJNS3_ILi1EEENS3_ILi512EEEiEEENS3_ILi4096EEENS2_IJNS2_IJiiEEENS3_ILi8192EEEEEEEEEEEC2ERKS8_RKSG_) ;  /* 0xffffdba000007944 */ /* 0x000fea0003c3ffff */
[----:B------:R-:W-:-:S04]  /*bd00*/  MOV R7, 0x0 ;  /* 0x0000000000077802 */ /* 0x000fc80000000f00 */
[----:B------:R-:W-:Y:S05]  /*bd10*/  RET.REL.NODEC R6 `(_ZN7cutlass13device_kernelIN5flash19enable_sm80_to_sm89INS1_16FlashAttnBwdSm80INS1_25CollectiveMainloopBwdSm80ILi2ELi2EN4cute5tupleIJNS5_1CILi128EEES8_NS7_ILi64EEEEEENS_10bfloat16_tEfNS_4arch4Sm80ELb0ELb1ELb1ELb1ELb0ELb0ELb0ELb0ELi2ELi4ELi4ELi4ELb0EEENS1_21CollectiveEpilogueBwdISA_SB_SD_Li256ELb1ELb0ELi2EEENS1_19SingleTileSchedulerILb1ELb0ELb0ELi128EEEEEEEEEvNT_6ParamsE) ;  /* 0xffff42e006007950 */ /* 0x000fea0003c3ffff */
        .type           $_ZN7cutlass13device_kernelIN5flash19enable_sm80_to_sm89INS1_16FlashAttnBwdSm80INS1_25CollectiveMainloopBwdSm80ILi2ELi2EN4cute5tupleIJNS5_1CILi128EEES8_NS7_ILi64EEEEEENS_10bfloat16_tEfNS_4arch4Sm80ELb0ELb1ELb1ELb1ELb0ELb0ELb0ELb0ELi2ELi4ELi4ELi4ELb0EEENS1_21CollectiveEpilogueBwdISA_SB_SD_Li256ELb1ELb0ELi2EEENS1_19SingleTileSchedulerILb1ELb0ELb0ELi128EEEEEEEEEvNT_6ParamsE$_ZN4cute5tupleIJNS0_IJNS0_IJNS_1CILi2EEES2_S2_EEES2_NS0_IJS2_S2_EEEEEENS0_IJNS0_IJNS1_ILi1EEENS1_ILi512EEEiEEENS1_ILi4096EEENS0_IJiiEEEEEEEEC2ERKS5_RKSB_,@function
        .size           $_ZN7cutlass13device_kernelIN5flash19enable_sm80_to_sm89INS1_16FlashAttnBwdSm80INS1_25CollectiveMainloopBwdSm80ILi2ELi2EN4cute5tupleIJNS5_1CILi128EEES8_NS7_ILi64EEEEEENS_10bfloat16_tEfNS_4arch4Sm80ELb0ELb1ELb1ELb1ELb0ELb0ELb0ELb0ELi2ELi4ELi4ELi4ELb0EEENS1_21CollectiveEpilogueBwdISA_SB_SD_Li256ELb1ELb0ELi2EEENS1_19SingleTileSchedulerILb1ELb0ELb0ELi128EEEEEEEEEvNT_6ParamsE$_ZN4cute5tupleIJNS0_IJNS0_IJNS_1CILi2EEES2_S2_EEES2_NS0_IJS2_S2_EEEEEENS0_IJNS0_IJNS1_ILi1EEENS1_ILi512EEEiEEENS1_ILi4096EEENS0_IJiiEEEEEEEEC2ERKS5_RKSB_,($_ZN7cutlass13device_kernelIN5flash19enable_sm80_to_sm89INS1_16FlashAttnBwdSm80INS1_25CollectiveMainloopBwdSm80ILi2ELi2EN4cute5tupleIJNS5_1CILi128EEES8_NS7_ILi64EEEEEENS_10bfloat16_tEfNS_4arch4Sm80ELb0ELb1ELb1ELb1ELb0ELb0ELb0ELb0ELi2ELi4ELi4ELi4ELb0EEENS1_21CollectiveEpilogueBwdISA_SB_SD_Li256ELb1ELb0ELi2EEENS1_19SingleTileSchedulerILb1ELb0ELb0ELi128EEEEEEEEEvNT_6ParamsE$_ZN4cute5tupleIJNS0_IJNS0_IJNS_1CILi8EEENS1_ILi1EEEEEENS0_IJNS1_ILi2EEEEEEEEENS0_IJNS0_IJS3_NS1_ILi0EEEEEENS0_IJiEEEEEEEEC2ERKS7_RKSB_ - $_ZN7cutlass13device_kernelIN5flash19enable_sm80_to_sm89INS1_16FlashAttnBwdSm80INS1_25CollectiveMainloopBwdSm80ILi2ELi2EN4cute5tupleIJNS5_1CILi128EEES8_NS7_ILi64EEEEEENS_10bfloat16_tEfNS_4arch4Sm80ELb0ELb1ELb1ELb1ELb0ELb0ELb0ELb0ELi2ELi4ELi4ELi4ELb0EEENS1_21CollectiveEpilogueBwdISA_SB_SD_Li256ELb1ELb0ELi2EEENS1_19SingleTileSchedulerILb1ELb0ELb0ELi128EEEEEEEEEvNT_6ParamsE$_ZN4cute5tupleIJNS0_IJNS0_IJNS_1CILi2EEES2_S2_EEES2_NS0_IJS2_S2_EEEEEENS0_IJNS0_IJNS1_ILi1EEENS1_ILi512EEEiEEENS1_ILi4096EEENS0_IJiiEEEEEEEEC2ERKS5_RKSB_)
$_ZN7cutlass13device_kernelIN5flash19enable_sm80_to_sm89INS1_16FlashAttnBwdSm80INS1_25CollectiveMainloopBwdSm80ILi2ELi2EN4cute5tupleIJNS5_1CILi128EEES8_NS7_ILi64EEEEEENS_10bfloat16_tEfNS_4arch4Sm80ELb0ELb1ELb1ELb1ELb0ELb0ELb0ELb0ELi2ELi4ELi4ELi4ELb0EEENS1_21CollectiveEpilogueBwdISA_SB_SD_Li256ELb1ELb0ELi2EEENS1_19SingleTileSchedulerILb1ELb0ELb0ELi128EEEEEEEEEvNT_6ParamsE$_ZN4cute5tupleIJNS0_IJNS0_IJNS_1CILi2EEES2_S2_EEES2_NS0_IJS2_S2_EEEEEENS0_IJNS0_IJNS1_ILi1EEENS1_ILi512EEEiEEENS1_ILi4096EEENS0_IJiiEEEEEEEEC2ERKS5_RKSB_:
[----:B------:R-:W-:Y:S02]  /*bd20*/  MOV R8, 0xbd40 ;  /* 0x0000bd4000087802 */ /* 0x000fe40000000f00 */
[----:B------:R-:W-:Y:S05]  /*bd30*/  CALL.REL.NOINC `($_ZN7cutlass13device_kernelIN5flash19enable_sm80_to_sm89INS1_16FlashAttnBwdSm80INS1_25CollectiveMainloopBwdSm80ILi2ELi2EN4cute5tupleIJNS5_1CILi128EEES8_NS7_ILi64EEEEEENS_10bfloat16_tEfNS_4arch4Sm80ELb0ELb1ELb1ELb1ELb0ELb0ELb0ELb0ELi2ELi4ELi4ELi4ELb0EEENS1_21CollectiveEpilogueBwdISA_SB_SD_Li256ELb1ELb0ELi2EEENS1_19SingleTileSchedulerILb1ELb0ELb0ELi128EEEEEEEEEvNT_6ParamsE$_ZN4cute3eso3ESOILb1ELb0EJNS_5tupleIJNS2_IJNS_1CILi2EEES4_S4_EEES4_NS2_IJS4_S4_EEEEEENS2_IJNS2_IJNS3_ILi1EEENS3_ILi512EEEiEEENS3_ILi4096EEENS2_IJiiEEEEEEEEC2ERKS7_RKSD_) ;  /* 0xffffdbd000007944 */ /* 0x000fea0003c3ffff */
[----:B------:R-:W-:-:S04]  /*bd40*/  MOV R7, 0x0 ;  /* 0x0000000000077802 */ /* 0x000fc80000000f00 */
[----:B------:R-:W-:Y:S05]  /*bd50*/  RET.REL.NODEC R6 `(_ZN7cutlass13device_kernelIN5flash19enable_sm80_to_sm89INS1_16FlashAttnBwdSm80INS1_25CollectiveMainloopBwdSm80ILi2ELi2EN4cute5tupleIJNS5_1CILi128EEES8_NS7_ILi64EEEEEENS_10bfloat16_tEfNS_4arch4Sm80ELb0ELb1ELb1ELb1ELb0ELb0ELb0ELb0ELi2ELi4ELi4ELi4ELb0EEENS1_21CollectiveEpilogueBwdISA_SB_SD_Li256ELb1ELb0ELi2EEENS1_19SingleTileSchedulerILb1ELb0ELb0ELi128EEEEEEEEEvNT_6ParamsE) ;  /* 0xffff42a006007950 */ /* 0x000fea0003c3ffff */
        .type           $_ZN7cutlass13device_kernelIN5flash19enable_sm80_to_sm89INS1_16FlashAttnBwdSm80INS1_25CollectiveMainloopBwdSm80ILi2ELi2EN4cute5tupleIJNS5_1CILi128EEES8_NS7_ILi64EEEEEENS_10bfloat16_tEfNS_4arch4Sm80ELb0ELb1ELb1ELb1ELb0ELb0ELb0ELb0ELi2ELi4ELi4ELi4ELb0EEENS1_21CollectiveEpilogueBwdISA_SB_SD_Li256ELb1ELb0ELi2EEENS1_19SingleTileSchedulerILb1ELb0ELb0ELi128EEEEEEEEEvNT_6ParamsE$_ZN4cute5tupleIJNS0_IJNS0_IJNS_1CILi8EEENS1_ILi1EEEEEENS0_IJNS1_ILi2EEEEEEEEENS0_IJNS0_IJS3_NS1_ILi0EEEEEENS0_IJiEEEEEEEEC2ERKS7_RKSB_,@function
        .size           $_ZN7cutlass13device_kernelIN5flash19enable_sm80_to_sm89INS1_16FlashAttnBwdSm80INS1_25CollectiveMainloopBwdSm80ILi2ELi2EN4cute5tupleIJNS5_1CILi128EEES8_NS7_ILi64EEEEEENS_10bfloat16_tEfNS_4arch4Sm80ELb0ELb1ELb1ELb1ELb0ELb0ELb0ELb0ELi2ELi4ELi4ELi4ELb0EEENS1_21CollectiveEpilogueBwdISA_SB_SD_Li256ELb1ELb0ELi2EEENS1_19SingleTileSchedulerILb1ELb0ELb0ELi128EEEEEEEEEvNT_6ParamsE$_ZN4cute5tupleIJNS0_IJNS0_IJNS_1CILi8EEENS1_ILi1EEEEEENS0_IJNS1_ILi2EEEEEEEEENS0_IJNS0_IJS3_NS1_ILi0EEEEEENS0_IJiEEEEEEEEC2ERKS7_RKSB_,($_ZN7cutlass13device_kernelIN5flash19enable_sm80_to_sm89INS1_16FlashAttnBwdSm80INS1_25CollectiveMainloopBwdSm80ILi2ELi2EN4cute5tupleIJNS5_1CILi128EEES8_NS7_ILi64EEEEEENS_10bfloat16_tEfNS_4arch4Sm80ELb0ELb1ELb1ELb1ELb0ELb0ELb0ELb0ELi2ELi4ELi4ELi4ELb0EEENS1_21CollectiveEpilogueBwdISA_SB_SD_Li256ELb1ELb0ELi2EEENS1_19SingleTileSchedulerILb1ELb0ELb0ELi128EEEEEEEEEvNT_6ParamsE$_ZN4cute5tupleIJNS0_IJNS0_IJNS_1CILi8EEENS1_ILi1EEEEEENS1_ILi2EEEEEENS0_IJNS0_IJS3_NS1_ILi0EEEEEEiEEEEEC2ERKS6_RKS9_ - $_ZN7cutlass13device_kernelIN5flash19enable_sm80_to_sm89INS1_16FlashAttnBwdSm80INS1_25CollectiveMainloopBwdSm80ILi2ELi2EN4cute5tupleIJNS5_1CILi128EEES8_NS7_ILi64EEEEEENS_10bfloat16_tEfNS_4arch4Sm80ELb0ELb1ELb1ELb1ELb0ELb0ELb0ELb0ELi2ELi4ELi4ELi4ELb0EEENS1_21CollectiveEpilogueBwdISA_SB_SD_Li256ELb1ELb0ELi2EEENS1_19SingleTileSchedulerILb1ELb0ELb0ELi128EEEEEEEEEvNT_6ParamsE$_ZN4cute5tupleIJNS0_IJNS0_IJNS_1CILi8EEENS1_ILi1EEEEEENS0_IJNS1_ILi2EEEEEEEEENS0_IJNS0_IJS3_NS1_ILi0EEEEEENS0_IJiEEEEEEEEC2ERKS7_RKSB_)
$_ZN7cutlass13device_kernelIN5flash19enable_sm80_to_sm89INS1_16FlashAttnBwdSm80INS1_25CollectiveMainloopBwdSm80ILi2ELi2EN4cute5tupleIJNS5_1CILi128EEES8_NS7_ILi64EEEEEENS_10bfloat16_tEfNS_4arch4Sm80ELb0ELb1ELb1ELb1ELb0ELb0ELb0ELb0ELi2ELi4ELi4ELi4ELb0EEENS1_21CollectiveEpilogueBwdISA_SB_SD_Li256ELb1ELb0ELi2EEENS1_19SingleTileSchedulerILb1ELb0ELb0ELi128EEEEEEEEEvNT_6ParamsE$_ZN4cute5tupleIJNS0_IJNS0_IJNS_1CILi8EEENS1_ILi1EEEEEENS0_IJNS1_ILi2EEEEEEEEENS0_IJNS0_IJS3_NS1_ILi0EEEEEENS0_IJiEEEEEEEEC2ERKS7_RKSB_:
[----:B------:R-:W-:Y:S02]  /*bd60*/  MOV R8, 0xbd80 ;  /* 0x0000bd8000087802 */ /* 0x000fe40000000f00 */
[----:B------:R-:W-:Y:S05]  /*bd70*/  CALL.REL.NOINC `($_ZN7cutlass13device_kernelIN5flash19enable_sm80_to_sm89INS1_16FlashAttnBwdSm80INS1_25CollectiveMainloopBwdSm80ILi2ELi2EN4cute5tupleIJNS5_1CILi128EEES8_NS7_ILi64EEEEEENS_10bfloat16_tEfNS_4arch4Sm80ELb0ELb1ELb1ELb1ELb0ELb0ELb0ELb0ELi2ELi4ELi4ELi4ELb0EEENS1_21CollectiveEpilogueBwdISA_SB_SD_Li256ELb1ELb0ELi2EEENS1_19SingleTileSchedulerILb1ELb0ELb0ELi128EEEEEEEEEvNT_6ParamsE$_ZN4cute3eso3ESOILb1ELb0EJNS_5tupleIJNS2_IJNS_1CILi8EEENS3_ILi1EEEEEENS2_IJNS3_ILi2EEEEEEEEENS2_IJNS2_IJS5_NS3_ILi0EEEEEENS2_IJiEEEEEEEEC2ERKS9_RKSD_) ;  /* 0xffffdc0000007944 */ /* 0x000fea0003c3ffff */
[----:B------:R-:W-:-:S04]  /*bd80*/  MOV R7, 0x0 ;  /* 0x0000000000077802 */ /* 0x000fc80000000f00 */
[----:B------:R-:W-:Y:S05]  /*bd90*/  RET.REL.NODEC R6 `(_ZN7cutlass13device_kernelIN5flash19enable_sm80_to_sm89INS1_16FlashAttnBwdSm80INS1_25CollectiveMainloopBwdSm80ILi2ELi2EN4cute5tupleIJNS5_1CILi128EEES8_NS7_ILi64EEEEEENS_10bfloat16_tEfNS_4arch4Sm80ELb0ELb1ELb1ELb1ELb0ELb0ELb0ELb0ELi2ELi4ELi4ELi4ELb0EEENS1_21CollectiveEpilogueBwdISA_SB_SD_Li256ELb1ELb0ELi2EEENS1_19SingleTileSchedulerILb1ELb0ELb0ELi128EEEEEEEEEvNT_6ParamsE) ;  /* 0xffff426006007950 */ /* 0x000fea0003c3ffff */
        .type           $_ZN7cutlass13device_kernelIN5flash19enable_sm80_to_sm89INS1_16FlashAttnBwdSm80INS1_25CollectiveMainloopBwdSm80ILi2ELi2EN4cute5tupleIJNS5_1CILi128EEES8_NS7_ILi64EEEEEENS_10bfloat16_tEfNS_4arch4Sm80ELb0ELb1ELb1ELb1ELb0ELb0ELb0ELb0ELi2ELi4ELi4ELi4ELb0EEENS1_21CollectiveEpilogueBwdISA_SB_SD_Li256ELb1ELb0ELi2EEENS1_19SingleTileSchedulerILb1ELb0ELb0ELi128EEEEEEEEEvNT_6ParamsE$_ZN4cute5tupleIJNS0_IJNS0_IJNS_1CILi8EEENS1_ILi1EEEEEENS1_ILi2EEEEEENS0_IJNS0_IJS3_NS1_ILi0EEEEEEiEEEEEC2ERKS6_RKS9_,@function
        .size           $_ZN7cutlass13device_kernelIN5flash19enable_sm80_to_sm89INS1_16FlashAttnBwdSm80INS1_25CollectiveMainloopBwdSm80ILi2ELi2EN4cute5tupleIJNS5_1CILi128EEES8_NS7_ILi64EEEEEENS_10bfloat16_tEfNS_4arch4Sm80ELb0ELb1ELb1ELb1ELb0ELb0ELb0ELb0ELi2ELi4ELi4ELi4ELb0EEENS1_21CollectiveEpilogueBwdISA_SB_SD_Li256ELb1ELb0ELi2EEENS1_19SingleTileSchedulerILb1ELb0ELb0ELi128EEEEEEEEEvNT_6ParamsE$_ZN4cute5tupleIJNS0_IJNS0_IJNS_1CILi8EEENS1_ILi1EEEEEENS1_ILi2EEEEEENS0_IJNS0_IJS3_NS1_ILi0EEEEEEiEEEEEC2ERKS6_RKS9_,($_ZN7cutlass13device_kernelIN5flash19enable_sm80_to_sm89INS1_16FlashAttnBwdSm80INS1_25CollectiveMainloopBwdSm80ILi2ELi2EN4cute5tupleIJNS5_1CILi128EEES8_NS7_ILi64EEEEEENS_10bfloat16_tEfNS_4arch4Sm80ELb0ELb1ELb1ELb1ELb0ELb0ELb0ELb0ELi2ELi4ELi4ELi4ELb0EEENS1_21CollectiveEpilogueBwdISA_SB_SD_Li256ELb1ELb0ELi2EEENS1_19SingleTileSchedulerILb1ELb0ELb0ELi128EEEEEEEEEvNT_6ParamsE$_ZN4cute5tupleIJNS0_IJNS0_IJNS_1CILi8EEENS1_ILi1EEEEEENS1_ILi2EEENS0_IJS5_S5_EEEEEENS0_IJNS0_IJS3_NS1_ILi0EEEEEENS1_ILi4096EEENS0_IJiiEEEEEEEEC2ERKS7_RKSC_ - $_ZN7cutlass13device_kernelIN5flash19enable_sm80_to_sm89INS1_16FlashAttnBwdSm80INS1_25CollectiveMainloopBwdSm80ILi2ELi2EN4cute5tupleIJNS5_1CILi128EEES8_NS7_ILi64EEEEEENS_10bfloat16_tEfNS_4arch4Sm80ELb0ELb1ELb1ELb1ELb0ELb0ELb0ELb0ELi2ELi4ELi4ELi4ELb0EEENS1_21CollectiveEpilogueBwdISA_SB_SD_Li256ELb1ELb0ELi2EEENS1_19SingleTileSchedulerILb1ELb0ELb0ELi128EEEEEEEEEvNT_6ParamsE$_ZN4cute5tupleIJNS0_IJNS0_IJNS_1CILi8EEENS1_ILi1EEEEEENS1_ILi2EEEEEENS0_IJNS0_IJS3_NS1_ILi0EEEEEEiEEEEEC2ERKS6_RKS9_)
$_ZN7cutlass13device_kernelIN5flash19enable_sm80_to_sm89INS1_16FlashAttnBwdSm80INS1_25CollectiveMainloopBwdSm80ILi2ELi2EN4cute5tupleIJNS5_1CILi128EEES8_NS7_ILi64EEEEEENS_10bfloat16_tEfNS_4arch4Sm80ELb0ELb1ELb1ELb1ELb0ELb0ELb0ELb0ELi2ELi4ELi4ELi4ELb0EEENS1_21CollectiveEpilogueBwdISA_SB_SD_Li256ELb1ELb0ELi2EEENS1_19SingleTileSchedulerILb1ELb0ELb0ELi128EEEEEEEEEvNT_6ParamsE$_ZN4cute5tupleIJNS0_IJNS0_IJNS_1CILi8EEENS1_ILi1EEEEEENS1_ILi2EEEEEENS0_IJNS0_IJS3_NS1_ILi0EEEEEEiEEEEEC2ERKS6_RKS9_:
[----:B------:R-:W-:Y:S02]  /*bda0*/  MOV R8, 0xbdc0 ;  /* 0x0000bdc000087802 */ /* 0x000fe40000000f00 */
[----:B------:R-:W-:Y:S05]  /*bdb0*/  CALL.REL.NOINC `($_ZN7cutlass13device_kernelIN5flash19enable_sm80_to_sm89INS1_16FlashAttnBwdSm80INS1_25CollectiveMainloopBwdSm80ILi2ELi2EN4cute5tupleIJNS5_1CILi128EEES8_NS7_ILi64EEEEEENS_10bfloat16_tEfNS_4arch4Sm80ELb0ELb1ELb1ELb1ELb0ELb0ELb0ELb0ELi2ELi4ELi4ELi4ELb0EEENS1_21CollectiveEpilogueBwdISA_SB_SD_Li256ELb1ELb0ELi2EEENS1_19SingleTileSchedulerILb1ELb0ELb0ELi128EEEEEEEEEvNT_6ParamsE$_ZN4cute3eso3ESOILb1ELb0EJNS_5tupleIJNS2_IJNS_1CILi8EEENS3_ILi1EEEEEENS3_ILi2EEEEEENS2_IJNS2_IJS5_NS3_ILi0EEEEEEiEEEEEC2ERKS8_RKSB_) ;  /* 0xffffdc0000007944 */ /* 0x000fea0003c3ffff */
[----:B------:R-:W-:-:S04]  /*bdc0*/  MOV R7, 0x0 ;  /* 0x0000000000077802 */ /* 0x000fc80000000f00 */
[----:B------:R-:W-:Y:S05]  /*bdd0*/  RET.REL.NODEC R6 `(_ZN7cutlass13device_kernelIN5flash19enable_sm80_to_sm89INS1_16FlashAttnBwdSm80INS1_25CollectiveMainloopBwdSm80ILi2ELi2EN4cute5tupleIJNS5_1CILi128EEES8_NS7_ILi64EEEEEENS_10bfloat16_tEfNS_4arch4Sm80ELb0ELb1ELb1ELb1ELb0ELb0ELb0ELb0ELi2ELi4ELi4ELi4ELb0EEENS1_21CollectiveEpilogueBwdISA_SB_SD_Li256ELb1ELb0ELi2EEENS1_19SingleTileSchedulerILb1ELb0ELb0ELi128EEEEEEEEEvNT_6ParamsE) ;  /* 0xffff422006007950 */ /* 0x000fea0003c3ffff */
        .type           $_ZN7cutlass13device_kernelIN5flash19enable_sm80_to_sm89INS1_16FlashAttnBwdSm80INS1_25CollectiveMainloopBwdSm80ILi2ELi2EN4cute5tupleIJNS5_1CILi128EEES8_NS7_ILi64EEEEEENS_10bfloat16_tEfNS_4arch4Sm80ELb0ELb1ELb1ELb1ELb0ELb0ELb0ELb0ELi2ELi4ELi4ELi4ELb0EEENS1_21CollectiveEpilogueBwdISA_SB_SD_Li256ELb1ELb0ELi2EEENS1_19SingleTileSchedulerILb1ELb0ELb0ELi128EEEEEEEEEvNT_6ParamsE$_ZN4cute5tupleIJNS0_IJNS0_IJNS_1CILi8EEENS1_ILi1EEEEEENS1_ILi2EEENS0_IJS5_S5_EEEEEENS0_IJNS0_IJS3_NS1_ILi0EEEEEENS1_ILi4096EEENS0_IJiiEEEEEEEEC2ERKS7_RKSC_,@function
        .size           $_ZN7cutlass13device_kernelIN5flash19enable_sm80_to_sm89INS1_16FlashAttnBwdSm80INS1_25CollectiveMainloopBwdSm80ILi2ELi2EN4cute5tupleIJNS5_1CILi128EEES8_NS7_ILi64EEEEEENS_10bfloat16_tEfNS_4arch4Sm80ELb0ELb1ELb1ELb1ELb0ELb0ELb0ELb0ELi2ELi4ELi4ELi4ELb0EEENS1_21CollectiveEpilogueBwdISA_SB_SD_Li256ELb1ELb0ELi2EEENS1_19SingleTileSchedulerILb1ELb0ELb0ELi128EEEEEEEEEvNT_6ParamsE$_ZN4cute5tupleIJNS0_IJNS0_IJNS_1CILi8EEENS1_ILi1EEEEEENS1_ILi2EEENS0_IJS5_S5_EEEEEENS0_IJNS0_IJS3_NS1_ILi0EEEEEENS1_ILi4096EEENS0_IJiiEEEEEEEEC2ERKS7_RKSC_,($_ZN7cutlass13device_kernelIN5flash19enable_sm80_to_sm89INS1_16FlashAttnBwdSm80INS1_25CollectiveMainloopBwdSm80ILi2ELi2EN4cute5tupleIJNS5_1CILi128EEES8_NS7_ILi64EEEEEENS_10bfloat16_tEfNS_4arch4Sm80ELb0ELb1ELb1ELb1ELb0ELb0ELb0ELb0ELi2ELi4ELi4ELi4ELb0EEENS1_21CollectiveEpilogueBwdISA_SB_SD_Li256ELb1ELb0ELi2EEENS1_19SingleTileSchedulerILb1ELb0ELb0ELi128EEEEEEEEEvNT_6ParamsE$_ZN4cute5tupleIJNS0_IJNS0_IJNS_1CILi8EEENS1_ILi1EEEEEENS1_ILi2EEES2_EEENS0_IJNS0_IJS3_NS1_ILi0EEEEEEiNS1_ILi1024EEEEEEEEC2ERKS6_RKSA_ - $_ZN7cutlass13device_kernelIN5flash19enable_sm80_to_sm89INS1_16FlashAttnBwdSm80INS1_25CollectiveMainloopBwdSm80ILi2ELi2EN4cute5tupleIJNS5_1CILi128EEES8_NS7_ILi64EEEEEENS_10bfloat16_tEfNS_4arch4Sm80ELb0ELb1ELb1ELb1ELb0ELb0ELb0ELb0ELi2ELi4ELi4ELi4ELb0EEENS1_21CollectiveEpilogueBwdISA_SB_SD_Li256ELb1ELb0ELi2EEENS1_19SingleTileSchedulerILb1ELb0ELb0ELi128EEEEEEEEEvNT_6ParamsE$_ZN4cute5tupleIJNS0_IJNS0_IJNS_1CILi8EEENS1_ILi1EEEEEENS1_ILi2EEENS0_IJS5_S5_EEEEEENS0_IJNS0_IJS3_NS1_ILi0EEEEEENS1_ILi4096EEENS0_IJiiEEEEEEEEC2ERKS7_RKSC_)
$_ZN7cutlass13device_kernelIN5flash19enable_sm80_to_sm89INS1_16FlashAttnBwdSm80INS1_25CollectiveMainloopBwdSm80ILi2ELi2EN4cute5tupleIJNS5_1CILi128EEES8_NS7_ILi64EEEEEENS_10bfloat16_tEfNS_4arch4Sm80ELb0ELb1ELb1ELb1ELb0ELb0ELb0ELb0ELi2ELi4ELi4ELi4ELb0EEENS1_21CollectiveEpilogueBwdISA_SB_SD_Li256ELb1ELb0ELi2EEENS1_19SingleTileSchedulerILb1ELb0ELb0ELi128EEEEEEEEEvNT_6ParamsE$_ZN4cute5tupleIJNS0_IJNS0_IJNS_1CILi8EEENS1_ILi1EEEEEENS1_ILi2EEENS0_IJS5_S5_EEEEEENS0_IJNS0_IJS3_NS1_ILi0EEEEEENS1_ILi4096EEENS0_IJiiEEEEEEEEC2ERKS7_RKSC_:
[----:B------:R-:W-:Y:S02]  /*bde0*/  MOV R6, 0xbe00 ;  /* 0x0000be0000067802 */ /* 0x000fe40000000f00 */
[----:B------:R-:W-:Y:S05]  /*bdf0*/  CALL.REL.NOINC `($_ZN7cutlass13device_kernelIN5flash19enable_sm80_to_sm89INS1_16FlashAttnBwdSm80INS1_25CollectiveMainloopBwdSm80ILi2ELi2EN4cute5tupleIJNS5_1CILi128EEES8_NS7_ILi64EEEEEENS_10bfloat16_tEfNS_4arch4Sm80ELb0ELb1ELb1ELb1ELb0ELb0ELb0ELb0ELi2ELi4ELi4ELi4ELb0EEENS1_21CollectiveEpilogueBwdISA_SB_SD_Li256ELb1ELb0ELi2EEENS1_19SingleTileSchedulerILb1ELb0ELb0ELi128EEEEEEEEEvNT_6ParamsE$_ZN4cute3eso3ESOILb1ELb0EJNS_5tupleIJNS2_IJNS_1CILi8EEENS3_ILi1EEEEEENS3_ILi2EEENS2_IJS7_S7_EEEEEENS2_IJNS2_IJS5_NS3_ILi0EEEEEENS3_ILi4096EEENS2_IJiiEEEEEEEEC2ERKS9_RKSE_) ;  /* 0xffffdc0000007944 */ /* 0x000fea0003c3ffff */
[----:B------:R-:W-:-:S04]  /*be00*/  MOV R5, 0x0 ;  /* 0x0000000000057802 */ /* 0x000fc80000000f00 */
[----:B------:R-:W-:Y:S05]  /*be10*/  RET.REL.NODEC R4 `(_ZN7cutlass13device_kernelIN5flash19enable_sm80_to_sm89INS1_16FlashAttnBwdSm80INS1_25CollectiveMainloopBwdSm80ILi2ELi2EN4cute5tupleIJNS5_1CILi128EEES8_NS7_ILi64EEEEEENS_10bfloat16_tEfNS_4arch4Sm80ELb0ELb1ELb1ELb1ELb0ELb0ELb0ELb0ELi2ELi4ELi4ELi4ELb0EEENS1_21CollectiveEpilogueBwdISA_SB_SD_Li256ELb1ELb0ELi2EEENS1_19SingleTileSchedulerILb1ELb0ELb0ELi128EEEEEEEEEvNT_6ParamsE) ;  /* 0xffff41e004007950 */ /* 0x000fea0003c3ffff */
        .type           $_ZN7cutlass13device_kernelIN5flash19enable_sm80_to_sm89INS1_16FlashAttnBwdSm80INS1_25CollectiveMainloopBwdSm80ILi2ELi2EN4cute5tupleIJNS5_1CILi128EEES8_NS7_ILi64EEEEEENS_10bfloat16_tEfNS_4arch4Sm80ELb0ELb1ELb1ELb1ELb0ELb0ELb0ELb0ELi2ELi4ELi4ELi4ELb0EEENS1_21CollectiveEpilogueBwdISA_SB_SD_Li256ELb1ELb0ELi2EEENS1_19SingleTileSchedulerILb1ELb0ELb0ELi128EEEEEEEEEvNT_6ParamsE$_ZN4cute5tupleIJNS0_IJNS0_IJNS_1CILi8EEENS1_ILi1EEEEEENS1_ILi2EEES2_EEENS0_IJNS0_IJS3_NS1_ILi0EEEEEEiNS1_ILi1024EEEEEEEEC2ERKS6_RKSA_,@function
        .size           $_ZN7cutlass13device_kernelIN5flash19enable_sm80_to_sm89INS1_16FlashAttnBwdSm80INS1_25CollectiveMainloopBwdSm80ILi2ELi2EN4cute5tupleIJNS5_1CILi128EEES8_NS7_ILi64EEEEEENS_10bfloat16_tEfNS_4arch4Sm80ELb0ELb1ELb1ELb1ELb0ELb0ELb0ELb0ELi2ELi4ELi4ELi4ELb0EEENS1_21CollectiveEpilogueBwdISA_SB_SD_Li256ELb1ELb0ELi2EEENS1_19SingleTileSchedulerILb1ELb0ELb0ELi128EEEEEEEEEvNT_6ParamsE$_ZN4cute5tupleIJNS0_IJNS0_IJNS_1CILi8EEENS1_ILi1EEEEEENS1_ILi2EEES2_EEENS0_IJNS0_IJS3_NS1_ILi0EEEEEEiNS1_ILi1024EEEEEEEEC2ERKS6_RKSA_,($_ZN7cutlass13device_kernelIN5flash19enable_sm80_to_sm89INS1_16FlashAttnBwdSm80INS1_25CollectiveMainloopBwdSm80ILi2ELi2EN4cute5tupleIJNS5_1CILi128EEES8_NS7_ILi64EEEEEENS_10bfloat16_tEfNS_4arch4Sm80ELb0ELb1ELb1ELb1ELb0ELb0ELb0ELb0ELi2ELi4ELi4ELi4ELb0EEENS1_21CollectiveEpilogueBwdISA_SB_SD_Li256ELb1ELb0ELi2EEENS1_19SingleTileSchedulerILb1ELb0ELb0ELi128EEEEEEEEEvNT_6ParamsE$_ZN4cute5tupleIJNS0_IJNS0_IJNS_1CILi8EEENS1_ILi1EEEEEENS1_ILi4EEES3_EEENS0_IJNS0_IJS3_NS1_ILi0EEEEEElS7_EEEEEC2ERKS6_RKS9_ - $_ZN7cutlass13device_kernelIN5flash19enable_sm80_to_sm89INS1_16FlashAttnBwdSm80INS1_25CollectiveMainloopBwdSm80ILi2ELi2EN4cute5tupleIJNS5_1CILi128EEES8_NS7_ILi64EEEEEENS_10bfloat16_tEfNS_4arch4Sm80ELb0ELb1ELb1ELb1ELb0ELb0ELb0ELb0ELi2ELi4ELi4ELi4ELb0EEENS1_21CollectiveEpilogueBwdISA_SB_SD_Li256ELb1ELb0ELi2EEENS1_19SingleTileSchedulerILb1ELb0ELb0ELi128EEEEEEEEEvNT_6ParamsE$_ZN4cute5tupleIJNS0_IJNS0_IJNS_1CILi8EEENS1_ILi1EEEEEENS1_ILi2EEES2_EEENS0_IJNS0_IJS3_NS1_ILi0EEEEEEiNS1_ILi1024EEEEEEEEC2ERKS6_RKSA_)
$_ZN7cutlass13device_kernelIN5flash19enable_sm80_to_sm89INS1_16FlashAttnBwdSm80INS1_25CollectiveMainloopBwdSm80ILi2ELi2EN4cute5tupleIJNS5_1CILi128EEES8_NS7_ILi64EEEEEENS_10bfloat16_tEfNS_4arch4Sm80ELb0ELb1ELb1ELb1ELb0ELb0ELb0ELb0ELi2ELi4ELi4ELi4ELb0EEENS1_21CollectiveEpilogueBwdISA_SB_SD_Li256ELb1ELb0ELi2EEENS1_19SingleTileSchedulerILb1ELb0ELb0ELi128EEEEEEEEEvNT_6ParamsE$_ZN4cute5tupleIJNS0_IJNS0_IJNS_1CILi8EEENS1_ILi1EEEEEENS1_ILi2EEES2_EEENS0_IJNS0_IJS3_NS1_ILi0EEEEEEiNS1_ILi1024EEEEEEEEC2ERKS6_RKSA_:
[----:B------:R-:W-:Y:S02]  /*be20*/  MOV R6, 0xbe40 ;  /* 0x0000be4000067802 */ /* 0x000fe40000000f00 */
[----:B------:R-:W-:Y:S05]  /*be30*/  CALL.REL.NOINC `($_ZN7cutlass13device_kernelIN5flash19enable_sm80_to_sm89INS1_16FlashAttnBwdSm80INS1_25CollectiveMainloopBwdSm80ILi2ELi2EN4cute5tupleIJNS5_1CILi128EEES8_NS7_ILi64EEEEEENS_10bfloat16_tEfNS_4arch4Sm80ELb0ELb1ELb1ELb1ELb0ELb0ELb0ELb0ELi2ELi4ELi4ELi4ELb0EEENS1_21CollectiveEpilogueBwdISA_SB_SD_Li256ELb1ELb0ELi2EEENS1_19SingleTileSchedulerILb1ELb0ELb0ELi128EEEEEEEEEvNT_6ParamsE$_ZN4cute3eso3ESOILb1ELb0EJNS_5tupleIJNS2_IJNS_1CILi8EEENS3_ILi1EEEEEENS3_ILi2EEES4_EEENS2_IJNS2_IJS5_NS3_ILi0EEEEEEiNS3_ILi1024EEEEEEEEC2ERKS8_RKSC_) ;  /* 0xffffdc2000007944 */ /* 0x000fea0003c3ffff */
[----:B-1----:R-:W-:Y:S02]  /*be40*/  MOV R2, R4 ;  /* 0x0000000400027202 */ /* 0x002fe40000000f00 */
[----:B------:R-:W-:-:S04]  /*be50*/  MOV R3, 0x0 ;  /* 0x0000000000037802 */ /* 0x000fc80000000f00 */
[----:B------:R-:W-:Y:S05]  /*be60*/  RET.REL.NODEC R2 `(_ZN7cutlass13device_kernelIN5flash19enable_sm80_to_sm89INS1_16FlashAttnBwdSm80INS1_25CollectiveMainloopBwdSm80ILi2ELi2EN4cute5tupleIJNS5_1CILi128EEES8_NS7_ILi64EEEEEENS_10bfloat16_tEfNS_4arch4Sm80ELb0ELb1ELb1ELb1ELb0ELb0ELb0ELb0ELi2ELi4ELi4ELi4ELb0EEENS1_21CollectiveEpilogueBwdISA_SB_SD_Li256ELb1ELb0ELi2EEENS1_19SingleTileSchedulerILb1ELb0ELb0ELi128EEEEEEEEEvNT_6ParamsE) ;  /* 0xffff419002007950 */ /* 0x000fea0003c3ffff */
        .type           $_ZN7cutlass13device_kernelIN5flash19enable_sm80_to_sm89INS1_16FlashAttnBwdSm80INS1_25CollectiveMainloopBwdSm80ILi2ELi2EN4cute5tupleIJNS5_1CILi128EEES8_NS7_ILi64EEEEEENS_10bfloat16_tEfNS_4arch4Sm80ELb0ELb1ELb1ELb1ELb0ELb0ELb0ELb0ELi2ELi4ELi4ELi4ELb0EEENS1_21CollectiveEpilogueBwdISA_SB_SD_Li256ELb1ELb0ELi2EEENS1_19SingleTileSchedulerILb1ELb0ELb0ELi128EEEEEEEEEvNT_6ParamsE$_ZN4cute5tupleIJNS0_IJNS0_IJNS_1CILi8EEENS1_ILi1EEEEEENS1_ILi4EEES3_EEENS0_IJNS0_IJS3_NS1_ILi0EEEEEElS7_EEEEEC2ERKS6_RKS9_,@function
        .size           $_ZN7cutlass13device_kernelIN5flash19enable_sm80_to_sm89INS1_16FlashAttnBwdSm80INS1_25CollectiveMainloopBwdSm80ILi2ELi2EN4cute5tupleIJNS5_1CILi128EEES8_NS7_ILi64EEEEEENS_10bfloat16_tEfNS_4arch4Sm80ELb0ELb1ELb1ELb1ELb0ELb0ELb0ELb0ELi2ELi4ELi4ELi4ELb0EEENS1_21CollectiveEpilogueBwdISA_SB_SD_Li256ELb1ELb0ELi2EEENS1_19SingleTileSchedulerILb1ELb0ELb0ELi128EEEEEEEEEvNT_6ParamsE$_ZN4cute5tupleIJNS0_IJNS0_IJNS_1CILi8EEENS1_ILi1EEEEEENS1_ILi4EEES3_EEENS0_IJNS0_IJS3_NS1_ILi0EEEEEElS7_EEEEEC2ERKS6_RKS9_,($_ZN7cutlass13device_kernelIN5flash19enable_sm80_to_sm89INS1_16FlashAttnBwdSm80INS1_25CollectiveMainloopBwdSm80ILi2ELi2EN4cute5tupleIJNS5_1CILi128EEES8_NS7_ILi64EEEEEENS_10bfloat16_tEfNS_4arch4Sm80ELb0ELb1ELb1ELb1ELb0ELb0ELb0ELb0ELi2ELi4ELi4ELi4ELb0EEENS1_21CollectiveEpilogueBwdISA_SB_SD_Li256ELb1ELb0ELi2EEENS1_19SingleTileSchedulerILb1ELb0ELb0ELi128EEEEEEEEEvNT_6ParamsE$_ZN4cute5tupleIJNS0_IJNS_1CILi16EEENS1_ILi2EEES3_S3_NS1_ILi4EEES3_EEENS0_IJNS1_ILi1EEEiiiNS1_ILi144EEENS1_ILi512EEEEEEEEC2ERKS5_RKS9_ - $_ZN7cutlass13device_kernelIN5flash19enable_sm80_to_sm89INS1_16FlashAttnBwdSm80INS1_25CollectiveMainloopBwdSm80ILi2ELi2EN4cute5tupleIJNS5_1CILi128EEES8_NS7_ILi64EEEEEENS_10bfloat16_tEfNS_4arch4Sm80ELb0ELb1ELb1ELb1ELb0ELb0ELb0ELb0ELi2ELi4ELi4ELi4ELb0EEENS1_21CollectiveEpilogueBwdISA_SB_SD_Li256ELb1ELb0ELi2EEENS1_19SingleTileSchedulerILb1ELb0ELb0ELi128EEEEEEEEEvNT_6ParamsE$_ZN4cute5tupleIJNS0_IJNS0_IJNS_1CILi8EEENS1_ILi1EEEEEENS1_ILi4EEES3_EEENS0_IJNS0_IJS3_NS1_ILi0EEEEEElS7_EEEEEC2ERKS6_RKS9_)
$_ZN7cutlass13device_kernelIN5flash19enable_sm80_to_sm89INS1_16FlashAttnBwdSm80INS1_25CollectiveMainloopBwdSm80ILi2ELi2EN4cute5tupleIJNS5_1CILi128EEES8_NS7_ILi64EEEEEENS_10bfloat16_tEfNS_4arch4Sm80ELb0ELb1ELb1ELb1ELb0ELb0ELb0ELb0ELi2ELi4ELi4ELi4ELb0EEENS1_21CollectiveEpilogueBwdISA_SB_SD_Li256ELb1ELb0ELi2EEENS1_19SingleTileSchedulerILb1ELb0ELb0ELi128EEEEEEEEEvNT_6ParamsE$_ZN4cute5tupleIJNS0_IJNS0_IJNS_1CILi8EEENS1_ILi1EEEEEENS1_ILi4EEES3_EEENS0_IJNS0_IJS3_NS1_ILi0EEEEEElS7_EEEEEC2ERKS6_RKS9_:
[----:B------:R-:W-:Y:S02]  /*be70*/  MOV R6, 0xbe90 ;  /* 0x0000be9000067802 */ /* 0x000fe40000000f00 */
[----:B------:R-:W-:Y:S05]  /*be80*/  CALL.REL.NOINC `($_ZN7cutlass13device_kernelIN5flash19enable_sm80_to_sm89INS1_16FlashAttnBwdSm80INS1_25CollectiveMainloopBwdSm80ILi2ELi2EN4cute5tupleIJNS5_1CILi128EEES8_NS7_ILi64EEEEEENS_10bfloat16_tEfNS_4arch4Sm80ELb0ELb1ELb1ELb1ELb0ELb0ELb0ELb0ELi2ELi4ELi4ELi4ELb0EEENS1_21CollectiveEpilogueBwdISA_SB_SD_Li256ELb1ELb0ELi2EEENS1_19SingleTileSchedulerILb1ELb0ELb0ELi128EEEEEEEEEvNT_6ParamsE$_ZN4cute3eso3ESOILb1ELb0EJNS_5tupleIJNS2_IJNS_1CILi8EEENS3_ILi1EEEEEENS3_ILi4EEES5_EEENS2_IJNS2_IJS5_NS3_ILi0EEEEEElS9_EEEEEC2ERKS8_RKSB_) ;  /* 0xffffdc1000007944 */ /* 0x000fea0003c3ffff */
[----:B------:R-:W-:-:S04]  /*be90*/  MOV R5, 0x0 ;  /* 0x0000000000057802 */ /* 0x000fc80000000f00 */
[----:B------:R-:W-:Y:S05]  /*bea0*/  RET.REL.NODEC R4 `(_ZN7cutlass13device_kernelIN5flash19enable_sm80_to_sm89INS1_16FlashAttnBwdSm80INS1_25CollectiveMainloopBwdSm80ILi2ELi2EN4cute5tupleIJNS5_1CILi128EEES8_NS7_ILi64EEEEEENS_10bfloat16_tEfNS_4arch4Sm80ELb0ELb1ELb1ELb1ELb0ELb0ELb0ELb0ELi2ELi4ELi4ELi4ELb0EEENS1_21CollectiveEpilogueBwdISA_SB_SD_Li256ELb1ELb0ELi2EEENS1_19SingleTileSchedulerILb1ELb0ELb0ELi128EEEEEEEEEvNT_6ParamsE) ;  /* 0xffff415004007950 */ /* 0x000fea0003c3ffff */
        .type           $_ZN7cutlass13device_kernelIN5flash19enable_sm80_to_sm89INS1_16FlashAttnBwdSm80INS1_25CollectiveMainloopBwdSm80ILi2ELi2EN4cute5tupleIJNS5_1CILi128EEES8_NS7_ILi64EEEEEENS_10bfloat16_tEfNS_4arch4Sm80ELb0ELb1ELb1ELb1ELb0ELb0ELb0ELb0ELi2ELi4ELi4ELi4ELb0EEENS1_21CollectiveEpilogueBwdISA_SB_SD_Li256ELb1ELb0ELi2EEENS1_19SingleTileSchedulerILb1ELb0ELb0ELi128EEEEEEEEEvNT_6ParamsE$_ZN4cute5tupleIJNS0_IJNS_1CILi16EEENS1_ILi2EEES3_S3_NS1_ILi4EEES3_EEENS0_IJNS1_ILi1EEEiiiNS1_ILi144EEENS1_ILi512EEEEEEEEC2ERKS5_RKS9_,@function
        .size           $_ZN7cutlass13device_kernelIN5flash19enable_sm80_to_sm89INS1_16FlashAttnBwdSm80INS1_25CollectiveMainloopBwdSm80ILi2ELi2EN4cute5tupleIJNS5_1CILi128EEES8_NS7_ILi64EEEEEENS_10bfloat16_tEfNS_4arch4Sm80ELb0ELb1ELb1ELb1ELb0ELb0ELb0ELb0ELi2ELi4ELi4ELi4ELb0EEENS1_21CollectiveEpilogueBwdISA_SB_SD_Li256ELb1ELb0ELi2EEENS1_19SingleTileSchedulerILb1ELb0ELb0ELi128EEEEEEEEEvNT_6ParamsE$_ZN4cute5tupleIJNS0_IJNS_1CILi16EEENS1_ILi2EEES3_S3_NS1_ILi4EEES3_EEENS0_IJNS1_ILi1EEEiiiNS1_ILi144EEENS1_ILi512EEEEEEEEC2ERKS5_RKS9_,($_ZN7cutlass13device_kernelIN5flash19enable_sm80_to_sm89INS1_16FlashAttnBwdSm80INS1_25CollectiveMainloopBwdSm80ILi2ELi2EN4cute5tupleIJNS5_1CILi128EEES8_NS7_ILi64EEEEEENS_10bfloat16_tEfNS_4arch4Sm80ELb0ELb1ELb1ELb1ELb0ELb0ELb0ELb0ELi2ELi4ELi4ELi4ELb0EEENS1_21CollectiveEpilogueBwdISA_SB_SD_Li256ELb1ELb0ELi2EEENS1_19SingleTileSchedulerILb1ELb0ELb0ELi128EEEEEEEEEvNT_6ParamsE$_ZN4cute5tupleIJNS0_IJNS_1CILi1EEENS0_IJS2_NS1_ILi2EEES3_EEEEEENS0_IJNS1_ILi0EEENS0_IJS2_NS1_ILi256EEEiEEEEEEEEC2ERKS5_RKS9_ - $_ZN7cutlass13device_kernelIN5flash19enable_sm80_to_sm89INS1_16FlashAttnBwdSm80INS1_25CollectiveMainloopBwdSm80ILi2ELi2EN4cute5tupleIJNS5_1CILi128EEES8_NS7_ILi64EEEEEENS_10bfloat16_tEfNS_4arch4Sm80ELb0ELb1ELb1ELb1ELb0ELb0ELb0ELb0ELi2ELi4ELi4ELi4ELb0EEENS1_21CollectiveEpilogueBwdISA_SB_SD_Li256ELb1ELb0ELi2EEENS1_19SingleTileSchedulerILb1ELb0ELb0ELi128EEEEEEEEEvNT_6ParamsE$_ZN4cute5tupleIJNS0_IJNS_1CILi16EEENS1_ILi2EEES3_S3_NS1_ILi4EEES3_EEENS0_IJNS1_ILi1EEEiiiNS1_ILi144EEENS1_ILi512EEEEEEEEC2ERKS5_RKS9_)
$_ZN7cutlass13device_kernelIN5flash19enable_sm80_to_sm89INS1_16FlashAttnBwdSm80INS1_25CollectiveMainloopBwdSm80ILi2ELi2EN4cute5tupleIJNS5_1CILi128EEES8_NS7_ILi64EEEEEENS_10bfloat16_tEfNS_4arch4Sm80ELb0ELb1ELb1ELb1ELb0ELb0ELb0ELb0ELi2ELi4ELi4ELi4ELb0EEENS1_21CollectiveEpilogueBwdISA_SB_SD_Li256ELb1ELb0ELi2EEENS1_19SingleTileSchedulerILb1ELb0ELb0ELi128EEEEEEEEEvNT_6ParamsE$_ZN4cute5tupleIJNS0_IJNS_1CILi16EEENS1_ILi2EEES3_S3_NS1_ILi4EEES3_EEENS0_IJNS1_ILi1EEEiiiNS1_ILi144EEENS1_ILi512EEEEEEEEC2ERKS5_RKS9_:
[----:B------:R-:W-:Y:S02]  /*beb0*/  MOV R8, 0xbed0 ;  /* 0x0000bed000087802 */ /* 0x000fe40000000f00 */
[----:B------:R-:W-:Y:S05]  /*bec0*/  CALL.REL.NOINC `($_ZN7cutlass13device_kernelIN5flash19enable_sm80_to_sm89INS1_16FlashAttnBwdSm80INS1_25CollectiveMainloopBwdSm80ILi2ELi2EN4cute5tupleIJNS5_1CILi128EEES8_NS7_ILi64EEEEEENS_10bfloat16_tEfNS_4arch4Sm80ELb0ELb1ELb1ELb1ELb0ELb0ELb0ELb0ELi2ELi4ELi4ELi4ELb0EEENS1_21CollectiveEpilogueBwdISA_SB_SD_Li256ELb1ELb0ELi2EEENS1_19SingleTileSchedulerILb1ELb0ELb0ELi128EEEEEEEEEvNT_6ParamsE$_ZN4cute3eso3ESOILb1ELb0EJNS_5tupleIJNS_1CILi16EEENS3_ILi2EEES5_S5_NS3_ILi4EEES5_EEENS2_IJNS3_ILi1EEEiiiNS3_ILi144EEENS3_ILi512EEEEEEEEC2ERKS7_RKSB_) ;  /* 0xffffdc8000007944 */ /* 0x000fea0003c3ffff */
[----:B------:R-:W-:-:S04]  /*bed0*/  MOV R7, 0x0 ;  /* 0x0000000000077802 */ /* 0x000fc80000000f00 */
[----:B------:R-:W-:Y:S05]  /*bee0*/  RET.REL.NODEC R6 `(_ZN7cutlass13device_kernelIN5flash19enable_sm80_to_sm89INS1_16FlashAttnBwdSm80INS1_25CollectiveMainloopBwdSm80ILi2ELi2EN4cute5tupleIJNS5_1CILi128EEES8_NS7_ILi64EEEEEENS_10bfloat16_tEfNS_4arch4Sm80ELb0ELb1ELb1ELb1ELb0ELb0ELb0ELb0ELi2ELi4ELi4ELi4ELb0EEENS1_21CollectiveEpilogueBwdISA_SB_SD_Li256ELb1ELb0ELi2EEENS1_19SingleTileSchedulerILb1ELb0ELb0ELi128EEEEEEEEEvNT_6ParamsE) ;  /* 0xffff411006007950 */ /* 0x000fea0003c3ffff */
        .type           $_ZN7cutlass13device_kernelIN5flash19enable_sm80_to_sm89INS1_16FlashAttnBwdSm80INS1_25CollectiveMainloopBwdSm80ILi2ELi2EN4cute5tupleIJNS5_1CILi128EEES8_NS7_ILi64EEEEEENS_10bfloat16_tEfNS_4arch4Sm80ELb0ELb1ELb1ELb1ELb0ELb0ELb0ELb0ELi2ELi4ELi4ELi4ELb0EEENS1_21CollectiveEpilogueBwdISA_SB_SD_Li256ELb1ELb0ELi2EEENS1_19SingleTileSchedulerILb1ELb0ELb0ELi128EEEEEEEEEvNT_6ParamsE$_ZN4cute5tupleIJNS0_IJNS_1CILi1EEENS0_IJS2_NS1_ILi2EEES3_EEEEEENS0_IJNS1_ILi0EEENS0_IJS2_NS1_ILi256EEEiEEEEEEEEC2ERKS5_RKS9_,@function
        .size           $_ZN7cutlass13device_kernelIN5flash19enable_sm80_to_sm89INS1_16FlashAttnBwdSm80INS1_25CollectiveMainloopBwdSm80ILi2ELi2EN4cute5tupleIJNS5_1CILi128EEES8_NS7_ILi64EEEEEENS_10bfloat16_tEfNS_4arch4Sm80ELb0ELb1ELb1ELb1ELb0ELb0ELb0ELb0ELi2ELi4ELi4ELi4ELb0EEENS1_21CollectiveEpilogueBwdISA_SB_SD_Li256ELb1ELb0ELi2EEENS1_19SingleTileSchedulerILb1ELb0ELb0ELi128EEEEEEEEEvNT_6ParamsE$_ZN4cute5tupleIJNS0_IJNS_1CILi1EEENS0_IJS2_NS1_ILi2EEES3_EEEEEENS0_IJNS1_ILi0EEENS0_IJS2_NS1_ILi256EEEiEEEEEEEEC2ERKS5_RKS9_,($_ZN7cutlass13device_kernelIN5flash19enable_sm80_to_sm89INS1_16FlashAttnBwdSm80INS1_25CollectiveMainloopBwdSm80ILi2ELi2EN4cute5tupleIJNS5_1CILi128EEES8_NS7_ILi64EEEEEENS_10bfloat16_tEfNS_4arch4Sm80ELb0ELb1ELb1ELb1ELb0ELb0ELb0ELb0ELi2ELi4ELi4ELi4ELb0EEENS1_21CollectiveEpilogueBwdISA_SB_SD_Li256ELb1ELb0ELi2EEENS1_19SingleTileSchedulerILb1ELb0ELb0ELi128EEEEEEEEEvNT_6ParamsE$_ZN4cute5tupleIJNS0_IJNS_1CILi1EEENS1_ILi2EEEEEENS0_IJNS1_ILi0EEEiEEEEEC2ERKS4_RKS6_ - $_ZN7cutlass13device_kernelIN5flash19enable_sm80_to_sm89INS1_16FlashAttnBwdSm80INS1_25CollectiveMainloopBwdSm80ILi2ELi2EN4cute5tupleIJNS5_1CILi128EEES8_NS7_ILi64EEEEEENS_10bfloat16_tEfNS_4arch4Sm80ELb0ELb1ELb1ELb1ELb0ELb0ELb0ELb0ELi2ELi4ELi4ELi4ELb0EEENS1_21CollectiveEpilogueBwdISA_SB_SD_Li256ELb1ELb0ELi2EEENS1_19SingleTileSchedulerILb1ELb0ELb0ELi128EEEEEEEEEvNT_6ParamsE$_ZN4cute5tupleIJNS0_IJNS_1CILi1EEENS0_IJS2_NS1_ILi2EEES3_EEEEEENS0_IJNS1_ILi0EEENS0_IJS2_NS1_ILi256EEEiEEEEEEEEC2ERKS5_RKS9_)
$_ZN7cutlass13device_kernelIN5flash19enable_sm80_to_sm89INS1_16FlashAttnBwdSm80INS1_25CollectiveMainloopBwdSm80ILi2ELi2EN4cute5tupleIJNS5_1CILi128EEES8_NS7_ILi64EEEEEENS_10bfloat16_tEfNS_4arch4Sm80ELb0ELb1ELb1ELb1ELb0ELb0ELb0ELb0ELi2ELi4ELi4ELi4ELb0EEENS1_21CollectiveEpilogueBwdISA_SB_SD_Li256ELb1ELb0ELi2EEENS1_19SingleTileSchedulerILb1ELb0ELb0ELi128EEEEEEEEEvNT_6ParamsE$_ZN4cute5tupleIJNS0_IJNS_1CILi1EEENS0_IJS2_NS1_ILi2EEES3_EEEEEENS0_IJNS1_ILi0EEENS0_IJS2_NS1_ILi256EEEiEEEEEEEEC2ERKS5_RKS9_:
[----:B------:R-:W-:Y:S02]  /*bef0*/  MOV R4, 0xbf10 ;  /* 0x0000bf1000047802 */ /* 0x000fe40000000f00 */
[----:B------:R-:W-:Y:S05]  /*bf00*/  CALL.REL.NOINC `($_ZN7cutlass13device_kernelIN5flash19enable_sm80_to_sm89INS1_16FlashAttnBwdSm80INS1_25CollectiveMainloopBwdSm80ILi2ELi2EN4cute5tupleIJNS5_1CILi128EEES8_NS7_ILi64EEEEEENS_10bfloat16_tEfNS_4arch4Sm80ELb0ELb1ELb1ELb1ELb0ELb0ELb0ELb0ELi2ELi4ELi4ELi4ELb0EEENS1_21CollectiveEpilogueBwdISA_SB_SD_Li256ELb1ELb0ELi2EEENS1_19SingleTileSchedulerILb1ELb0ELb0ELi128EEEEEEEEEvNT_6ParamsE$_ZN4cute3eso3ESOILb1ELb0EJNS_5tupleIJNS_1CILi1EEENS2_IJS4_NS3_ILi2EEES5_EEEEEENS2_IJNS3_ILi0EEENS2_IJS4_NS3_ILi256EEEiEEEEEEEEC2ERKS7_RKSB_) ;  /* 0xffffdcb000007944 */ /* 0x000fea0003c3ffff */
[----:B------:R-:W-:-:S04]  /*bf10*/  MOV R7, 0x0 ;  /* 0x0000000000077802 */ /* 0x000fc80000000f00 */
[----:B------:R-:W-:Y:S05]  /*bf20*/  RET.REL.NODEC R6 `(_ZN7cutlass13device_kernelIN5flash19enable_sm80_to_sm89INS1_16FlashAttnBwdSm80INS1_25CollectiveMainloopBwdSm80ILi2ELi2EN4cute5tupleIJNS5_1CILi128EEES8_NS7_ILi64EEEEEENS_10bfloat16_tEfNS_4arch4Sm80ELb0ELb1ELb1ELb1ELb0ELb0ELb0ELb0ELi2ELi4ELi4ELi4ELb0EEENS1_21CollectiveEpilogueBwdISA_SB_SD_Li256ELb1ELb0ELi2EEENS1_19SingleTileSchedulerILb1ELb0ELb0ELi128EEEEEEEEEvNT_6ParamsE) ;  /* 0xffff40d006007950 */ /* 0x000fea0003c3ffff */
        .type           $_ZN7cutlass13device_kernelIN5flash19enable_sm80_to_sm89INS1_16FlashAttnBwdSm80INS1_25CollectiveMainloopBwdSm80ILi2ELi2EN4cute5tupleIJNS5_1CILi128EEES8_NS7_ILi64EEEEEENS_10bfloat16_tEfNS_4arch4Sm80ELb0ELb1ELb1ELb1ELb0ELb0ELb0ELb0ELi2ELi4ELi4ELi4ELb0EEENS1_21CollectiveEpilogueBwdISA_SB_SD_Li256ELb1ELb0ELi2EEENS1_19SingleTileSchedulerILb1ELb0ELb0ELi128EEEEEEEEEvNT_6ParamsE$_ZN4cute5tupleIJNS0_IJNS_1CILi1EEENS1_ILi2EEEEEENS0_IJNS1_ILi0EEEiEEEEEC2ERKS4_RKS6_,@function
        .size           $_ZN7cutlass13device_kernelIN5flash19enable_sm80_to_sm89INS1_16FlashAttnBwdSm80INS1_25CollectiveMainloopBwdSm80ILi2ELi2EN4cute5tupleIJNS5_1CILi128EEES8_NS7_ILi64EEEEEENS_10bfloat16_tEfNS_4arch4Sm80ELb0ELb1ELb1ELb1ELb0ELb0ELb0ELb0ELi2ELi4ELi4ELi4ELb0EEENS1_21CollectiveEpilogueBwdISA_SB_SD_Li256ELb1ELb0ELi2EEENS1_19SingleTileSchedulerILb1ELb0ELb0ELi128EEEEEEEEEvNT_6ParamsE$_ZN4cute5tupleIJNS0_IJNS_1CILi1EEENS1_ILi2EEEEEENS0_IJNS1_ILi0EEEiEEEEEC2ERKS4_RKS6_,($_ZN7cutlass13device_kernelIN5flash19enable_sm80_to_sm89INS1_16FlashAttnBwdSm80INS1_25CollectiveMainloopBwdSm80ILi2ELi2EN4cute5tupleIJNS5_1CILi128EEES8_NS7_ILi64EEEEEENS_10bfloat16_tEfNS_4arch4Sm80ELb0ELb1ELb1ELb1ELb0ELb0ELb0ELb0ELi2ELi4ELi4ELi4ELb0EEENS1_21CollectiveEpilogueBwdISA_SB_SD_Li256ELb1ELb0ELi2EEENS1_19SingleTileSchedulerILb1ELb0ELb0ELi128EEEEEEEEEvNT_6ParamsE$_ZN4cute5tupleIJNS0_IJNS_1CILi1EEENS1_ILi2EEES3_EEENS0_IJS2_NS1_ILi256EEEiEEEEEC2ERKS4_RKS6_ - $_ZN7cutlass13device_kernelIN5flash19enable_sm80_to_sm89INS1_16FlashAttnBwdSm80INS1_25CollectiveMainloopBwdSm80ILi2ELi2EN4cute5tupleIJNS5_1CILi128EEES8_NS7_ILi64EEEEEENS_10bfloat16_tEfNS_4arch4Sm80ELb0ELb1ELb1ELb1ELb0ELb0ELb0ELb0ELi2ELi4ELi4ELi4ELb0EEENS1_21CollectiveEpilogueBwdISA_SB_SD_Li256ELb1ELb0ELi2EEENS1_19SingleTileSchedulerILb1ELb0ELb0ELi128EEEEEEEEEvNT_6ParamsE$_ZN4cute5tupleIJNS0_IJNS_1CILi1EEENS1_ILi2EEEEEENS0_IJNS1_ILi0EEEiEEEEEC2ERKS4_RKS6_)
$_ZN7cutlass13device_kernelIN5flash19enable_sm80_to_sm89INS1_16FlashAttnBwdSm80INS1_25CollectiveMainloopBwdSm80ILi2ELi2EN4cute5tupleIJNS5_1CILi128EEES8_NS7_ILi64EEEEEENS_10bfloat16_tEfNS_4arch4Sm80ELb0ELb1ELb1ELb1ELb0ELb0ELb0ELb0ELi2ELi4ELi4ELi4ELb0EEENS1_21CollectiveEpilogueBwdISA_SB_SD_Li256ELb1ELb0ELi2EEENS1_19SingleTileSchedulerILb1ELb0ELb0ELi128EEEEEEEEEvNT_6ParamsE$_ZN4cute5tupleIJNS0_IJNS_1CILi1EEENS1_ILi2EEEEEENS0_IJNS1_ILi0EEEiEEEEEC2ERKS4_RKS6_:
[----:B------:R-:W-:Y:S02]  /*bf30*/  MOV R4, 0xbf50 ;  /* 0x0000bf5000047802 */ /* 0x000fe40000000f00 */
[----:B------:R-:W-:Y:S05]  /*bf40*/  CALL.REL.NOINC `($_ZN7cutlass13device_kernelIN5flash19enable_sm80_to_sm89INS1_16FlashAttnBwdSm80INS1_25CollectiveMainloopBwdSm80ILi2ELi2EN4cute5tupleIJNS5_1CILi128EEES8_NS7_ILi64EEEEEENS_10bfloat16_tEfNS_4arch4Sm80ELb0ELb1ELb1ELb1ELb0ELb0ELb0ELb0ELi2ELi4ELi4ELi4ELb0EEENS1_21CollectiveEpilogueBwdISA_SB_SD_Li256ELb1ELb0ELi2EEENS1_19SingleTileSchedulerILb1ELb0ELb0ELi128EEEEEEEEEvNT_6ParamsE$_ZN4cute3eso3ESOILb1ELb0EJNS_5tupleIJNS_1CILi1EEENS3_ILi2EEEEEENS2_IJNS3_ILi0EEEiEEEEEC2ERKS6_RKS8_) ;  /* 0xffffde4000007944 */ /* 0x000fea0003c3ffff */
[----:B------:R-:W-:-:S04]  /*bf50*/  MOV R7, 0x0 ;  /* 0x0000000000077802 */ /* 0x000fc80000000f00 */
[----:B------:R-:W-:Y:S05]  /*bf60*/  RET.REL.NODEC R6 `(_ZN7cutlass13device_kernelIN5flash19enable_sm80_to_sm89INS1_16FlashAttnBwdSm80INS1_25CollectiveMainloopBwdSm80ILi2ELi2EN4cute5tupleIJNS5_1CILi128EEES8_NS7_ILi64EEEEEENS_10bfloat16_tEfNS_4arch4Sm80ELb0ELb1ELb1ELb1ELb0ELb0ELb0ELb0ELi2ELi4ELi4ELi4ELb0EEENS1_21CollectiveEpilogueBwdISA_SB_SD_Li256ELb1ELb0ELi2EEENS1_19SingleTileSchedulerILb1ELb0ELb0ELi128EEEEEEEEEvNT_6ParamsE) ;  /* 0xffff409006007950 */ /* 0x000fea0003c3ffff */
        .type           $_ZN7cutlass13device_kernelIN5flash19enable_sm80_to_sm89INS1_16FlashAttnBwdSm80INS1_25CollectiveMainloopBwdSm80ILi2ELi2EN4cute5tupleIJNS5_1CILi128EEES8_NS7_ILi64EEEEEENS_10bfloat16_tEfNS_4arch4Sm80ELb0ELb1ELb1ELb1ELb0ELb0ELb0ELb0ELi2ELi4ELi4ELi4ELb0EEENS1_21CollectiveEpilogueBwdISA_SB_SD_Li256ELb1ELb0ELi2EEENS1_19SingleTileSchedulerILb1ELb0ELb0ELi128EEEEEEEEEvNT_6ParamsE$_ZN4cute5tupleIJNS0_IJNS_1CILi1EEENS1_ILi2EEES3_EEENS0_IJS2_NS1_ILi256EEEiEEEEEC2ERKS4_RKS6_,@function
        .size           $_ZN7cutlass13device_kernelIN5flash19enable_sm80_to_sm89INS1_16FlashAttnBwdSm80INS1_25CollectiveMainloopBwdSm80ILi2ELi2EN4cute5tupleIJNS5_1CILi128EEES8_NS7_ILi64EEEEEENS_10bfloat16_tEfNS_4arch4Sm80ELb0ELb1ELb1ELb1ELb0ELb0ELb0ELb0ELi2ELi4ELi4ELi4ELb0EEENS1_21CollectiveEpilogueBwdISA_SB_SD_Li256ELb1ELb0ELi2EEENS1_19SingleTileSchedulerILb1ELb0ELb0ELi128EEEEEEEEEvNT_6ParamsE$_ZN4cute5tupleIJNS0_IJNS_1CILi1EEENS1_ILi2EEES3_EEENS0_IJS2_NS1_ILi256EEEiEEEEEC2ERKS4_RKS6_,($_ZN7cutlass13device_kernelIN5flash19enable_sm80_to_sm89INS1_16FlashAttnBwdSm80INS1_25CollectiveMainloopBwdSm80ILi2ELi2EN4cute5tupleIJNS5_1CILi128EEES8_NS7_ILi64EEEEEENS_10bfloat16_tEfNS_4arch4Sm80ELb0ELb1ELb1ELb1ELb0ELb0ELb0ELb0ELi2ELi4ELi4ELi4ELb0EEENS1_21CollectiveEpilogueBwdISA_SB_SD_Li256ELb1ELb0ELi2EEENS1_19SingleTileSchedulerILb1ELb0ELb0ELi128EEEEEEEEEvNT_6ParamsE$_ZN4cute5tupleIJNS0_IJNS_1CILi2EEEEEENS0_IJiEEEEEC2ERKS3_RKS4_ - $_ZN7cutlass13device_kernelIN5flash19enable_sm80_to_sm89INS1_16FlashAttnBwdSm80INS1_25CollectiveMainloopBwdSm80ILi2ELi2EN4cute5tupleIJNS5_1CILi128EEES8_NS7_ILi64EEEEEENS_10bfloat16_tEfNS_4arch4Sm80ELb0ELb1ELb1ELb1ELb0ELb0ELb0ELb0ELi2ELi4ELi4ELi4ELb0EEENS1_21CollectiveEpilogueBwdISA_SB_SD_Li256ELb1ELb0ELi2EEENS1_19SingleTileSchedulerILb1ELb0ELb0ELi128EEEEEEEEEvNT_6ParamsE$_ZN4cute5tupleIJNS0_IJNS_1CILi1EEENS1_ILi2EEES3_EEENS0_IJS2_NS1_ILi256EEEiEEEEEC2ERKS4_RKS6_)
$_ZN7cutlass13device_kernelIN5flash19enable_sm80_to_sm89INS1_16FlashAttnBwdSm80INS1_25CollectiveMainloopBwdSm80ILi2ELi2EN4cute5tupleIJNS5_1CILi128EEES8_NS7_ILi64EEEEEENS_10bfloat16_tEfNS_4arch4Sm80ELb0ELb1ELb1ELb1ELb0ELb0ELb0ELb0ELi2ELi4ELi4ELi4ELb0EEENS1_21CollectiveEpilogueBwdISA_SB_SD_Li256ELb1ELb0ELi2EEENS1_19SingleTileSchedulerILb1ELb0ELb0ELi128EEEEEEEEEvNT_6ParamsE$_ZN4cute5tupleIJNS0_IJNS_1CILi1EEENS1_ILi2EEES3_EEENS0_IJS2_NS1_ILi256EEEiEEEEEC2ERKS4_RKS6_:
[----:B------:R-:W-:Y:S02]  /*bf70*/  MOV R4, 0xbf90 ;  /* 0x0000bf9000047802 */ /* 0x000fe40000000f00 */
[----:B------:R-:W-:Y:S05]  /*bf80*/  CALL.REL.NOINC `($_ZN7cutlass13device_kernelIN5flash19enable_sm80_to_sm89INS1_16FlashAttnBwdSm80INS1_25CollectiveMainloopBwdSm80ILi2ELi2EN4cute5tupleIJNS5_1CILi128EEES8_NS7_ILi64EEEEEENS_10bfloat16_tEfNS_4arch4Sm80ELb0ELb1ELb1ELb1ELb0ELb0ELb0ELb0ELi2ELi4ELi4ELi4ELb0EEENS1_21CollectiveEpilogueBwdISA_SB_SD_Li256ELb1ELb0ELi2EEENS1_19SingleTileSchedulerILb1ELb0ELb0ELi128EEEEEEEEEvNT_6ParamsE$_ZN4cute3eso3ESOILb1ELb0EJNS_5tupleIJNS_1CILi1EEENS3_ILi2EEES5_EEENS2_IJS4_NS3_ILi256EEEiEEEEEC2ERKS6_RKS8_) ;  /* 0xffffde4000007944 */ /* 0x000fea0003c3ffff */
[----:B------:R-:W-:-:S04]  /*bf90*/  MOV R7, 0x0 ;  /* 0x0000000000077802 */ /* 0x000fc80000000f00 */
[----:B------:R-:W-:Y:S05]  /*bfa0*/  RET.REL.NODEC R6 `(_ZN7cutlass13device_kernelIN5flash19enable_sm80_to_sm89INS1_16FlashAttnBwdSm80INS1_25CollectiveMainloopBwdSm80ILi2ELi2EN4cute5tupleIJNS5_1CILi128EEES8_NS7_ILi64EEEEEENS_10bfloat16_tEfNS_4arch4Sm80ELb0ELb1ELb1ELb1ELb0ELb0ELb0ELb0ELi2ELi4ELi4ELi4ELb0EEENS1_21CollectiveEpilogueBwdISA_SB_SD_Li256ELb1ELb0ELi2EEENS1_19SingleTileSchedulerILb1ELb0ELb0ELi128EEEEEEEEEvNT_6ParamsE) ;  /* 0xffff405006007950 */ /* 0x000fea0003c3ffff */
        .type           $_ZN7cutlass13device_kernelIN5flash19enable_sm80_to_sm89INS1_16FlashAttnBwdSm80INS1_25CollectiveMainloopBwdSm80ILi2ELi2EN4cute5tupleIJNS5_1CILi128EEES8_NS7_ILi64EEEEEENS_10bfloat16_tEfNS_4arch4Sm80ELb0ELb1ELb1ELb1ELb0ELb0ELb0ELb0ELi2ELi4ELi4ELi4ELb0EEENS1_21CollectiveEpilogueBwdISA_SB_SD_Li256ELb1ELb0ELi2EEENS1_19SingleTileSchedulerILb1ELb0ELb0ELi128EEEEEEEEEvNT_6ParamsE$_ZN4cute5tupleIJNS0_IJNS_1CILi2EEEEEENS0_IJiEEEEEC2ERKS3_RKS4_,@function
        .size           $_ZN7cutlass13device_kernelIN5flash19enable_sm80_to_sm89INS1_16FlashAttnBwdSm80INS1_25CollectiveMainloopBwdSm80ILi2ELi2EN4cute5tupleIJNS5_1CILi128EEES8_NS7_ILi64EEEEEENS_10bfloat16_tEfNS_4arch4Sm80ELb0ELb1ELb1ELb1ELb0ELb0ELb0ELb0ELi2ELi4ELi4ELi4ELb0EEENS1_21CollectiveEpilogueBwdISA_SB_SD_Li256ELb1ELb0ELi2EEENS1_19SingleTileSchedulerILb1ELb0ELb0ELi128EEEEEEEEEvNT_6ParamsE$_ZN4cute5tupleIJNS0_IJNS_1CILi2EEEEEENS0_IJiEEEEEC2ERKS3_RKS4_,($_ZN7cutlass13device_kernelIN5flash19enable_sm80_to_sm89INS1_16FlashAttnBwdSm80INS1_25CollectiveMainloopBwdSm80ILi2ELi2EN4cute5tupleIJNS5_1CILi128EEES8_NS7_ILi64EEEEEENS_10bfloat16_tEfNS_4arch4Sm80ELb0ELb1ELb1ELb1ELb0ELb0ELb0ELb0ELi2ELi4ELi4ELi4ELb0EEENS1_21CollectiveEpilogueBwdISA_SB_SD_Li256ELb1ELb0ELi2EEENS1_19SingleTileSchedulerILb1ELb0ELb0ELi128EEEEEEEEEvNT_6ParamsE$_ZN4cute5tupleIJNS0_IJNS_1CILi2EEES2_EEENS0_IJNS1_ILi1EEEiEEEEEC2ERKS3_RKS5_ - $_ZN7cutlass13device_kernelIN5flash19enable_sm80_to_sm89INS1_16FlashAttnBwdSm80INS1_25CollectiveMainloopBwdSm80ILi2ELi2EN4cute5tupleIJNS5_1CILi128EEES8_NS7_ILi64EEEEEENS_10bfloat16_tEfNS_4arch4Sm80ELb0ELb1ELb1ELb1ELb0ELb0ELb0ELb0ELi2ELi4ELi4ELi4ELb0EEENS1_21CollectiveEpilogueBwdISA_SB_SD_Li256ELb1ELb0ELi2EEENS1_19SingleTileSchedulerILb1ELb0ELb0ELi128EEEEEEEEEvNT_6ParamsE$_ZN4cute5tupleIJNS0_IJNS_1CILi2EEEEEENS0_IJiEEEEEC2ERKS3_RKS4_)
$_ZN7cutlass13device_kernelIN5flash19enable_sm80_to_sm89INS1_16FlashAttnBwdSm80INS1_25CollectiveMainloopBwdSm80ILi2ELi2EN4cute5tupleIJNS5_1CILi128EEES8_NS7_ILi64EEEEEENS_10bfloat16_tEfNS_4arch4Sm80ELb0ELb1ELb1ELb1ELb0ELb0ELb0ELb0ELi2ELi4ELi4ELi4ELb0EEENS1_21CollectiveEpilogueBwdISA_SB_SD_Li256ELb1ELb0ELi2EEENS1_19SingleTileSchedulerILb1ELb0ELb0ELi128EEEEEEEEEvNT_6ParamsE$_ZN4cute5tupleIJNS0_IJNS_1CILi2EEEEEENS0_IJiEEEEEC2ERKS3_RKS4_:
[----:B------:R-:W-:Y:S02]  /*bfb0*/  MOV R6, 0xbfd0 ;  /* 0x0000bfd000067802 */ /* 0x000fe40000000f00 */
[----:B------:R-:W-:Y:S05]  /*bfc0*/  CALL.REL.NOINC `($_ZN7cutlass13device_kernelIN5flash19enable_sm80_to_sm89INS1_16FlashAttnBwdSm80INS1_25CollectiveMainloopBwdSm80ILi2ELi2EN4cute5tupleIJNS5_1CILi128EEES8_NS7_ILi64EEEEEENS_10bfloat16_tEfNS_4arch4Sm80ELb0ELb1ELb1ELb1ELb0ELb0ELb0ELb0ELi2ELi4ELi4ELi4ELb0EEENS1_21CollectiveEpilogueBwdISA_SB_SD_Li256ELb1ELb0ELi2EEENS1_19SingleTileSchedulerILb1ELb0ELb0ELi128EEEEEEEEEvNT_6ParamsE$_ZN4cute3eso3ESOILb1ELb0EJNS_5tupleIJNS_1CILi2EEEEEENS2_IJiEEEEEC2ERKS5_RKS6_) ;  /* 0xffffde4000007944 */ /* 0x000fea0003c3ffff */
[----:B------:R-:W-:-:S04]  /*bfd0*/  MOV R5, 0x0 ;  /* 0x0000000000057802 */ /* 0x000fc80000000f00 */
[----:B------:R-:W-:Y:S05]  /*bfe0*/  RET.REL.NODEC R4 `(_ZN7cutlass13device_kernelIN5flash19enable_sm80_to_sm89INS1_16FlashAttnBwdSm80INS1_25CollectiveMainloopBwdSm80ILi2ELi2EN4cute5tupleIJNS5_1CILi128EEES8_NS7_ILi64EEEEEENS_10bfloat16_tEfNS_4arch4Sm80ELb0ELb1ELb1ELb1ELb0ELb0ELb0ELb0ELi2ELi4ELi4ELi4ELb0EEENS1_21CollectiveEpilogueBwdISA_SB_SD_Li256ELb1ELb0ELi2EEENS1_19SingleTileSchedulerILb1ELb0ELb0ELi128EEEEEEEEEvNT_6ParamsE) ;  /* 0xffff401004007950 */ /* 0x000fea0003c3ffff */
        .type           $_ZN7cutlass13device_kernelIN5flash19enable_sm80_to_sm89INS1_16FlashAttnBwdSm80INS1_25CollectiveMainloopBwdSm80ILi2ELi2EN4cute5tupleIJNS5_1CILi128EEES8_NS7_ILi64EEEEEENS_10bfloat16_tEfNS_4arch4Sm80ELb0ELb1ELb1ELb1ELb0ELb0ELb0ELb0ELi2ELi4ELi4ELi4ELb0EEENS1_21CollectiveEpilogueBwdISA_SB_SD_Li256ELb1ELb0ELi2EEENS1_19SingleTileSchedulerILb1ELb0ELb0ELi128EEEEEEEEEvNT_6ParamsE$_ZN4cute5tupleIJNS0_IJNS_1CILi2EEES2_EEENS0_IJNS1_ILi1EEEiEEEEEC2ERKS3_RKS5_,@function
        .size           $_ZN7cutlass13device_kernelIN5flash19enable_sm80_to_sm89INS1_16FlashAttnBwdSm80INS1_25CollectiveMainloopBwdSm80ILi2ELi2EN4cute5tupleIJNS5_1CILi128EEES8_NS7_ILi64EEEEEENS_10bfloat16_tEfNS_4arch4Sm80ELb0ELb1ELb1ELb1ELb0ELb0ELb0ELb0ELi2ELi4ELi4ELi4ELb0EEENS1_21CollectiveEpilogueBwdISA_SB_SD_Li256ELb1ELb0ELi2EEENS1_19SingleTileSchedulerILb1ELb0ELb0ELi128EEEEEEEEEvNT_6ParamsE$_ZN4cute5tupleIJNS0_IJNS_1CILi2EEES2_EEENS0_IJNS1_ILi1EEEiEEEEEC2ERKS3_RKS5_,($_ZN7cutlass13device_kernelIN5flash19enable_sm80_to_sm89INS1_16FlashAttnBwdSm80INS1_25CollectiveMainloopBwdSm80ILi2ELi2EN4cute5tupleIJNS5_1CILi128EEES8_NS7_ILi64EEEEEENS_10bfloat16_tEfNS_4arch4Sm80ELb0ELb1ELb1ELb1ELb0ELb0ELb0ELb0ELi2ELi4ELi4ELi4ELb0EEENS1_21CollectiveEpilogueBwdISA_SB_SD_Li256ELb1ELb0ELi2EEENS1_19SingleTileSchedulerILb1ELb0ELb0ELi128EEEEEEEEEvNT_6ParamsE$_ZN4cute5tupleIJNS0_IJNS_1CILi2EEES2_EEENS0_IJiNS1_ILi4096EEEEEEEEC2ERKS3_RKS5_ - $_ZN7cutlass13device_kernelIN5flash19enable_sm80_to_sm89INS1_16FlashAttnBwdSm80INS1_25CollectiveMainloopBwdSm80ILi2ELi2EN4cute5tupleIJNS5_1CILi128EEES8_NS7_ILi64EEEEEENS_10bfloat16_tEfNS_4arch4Sm80ELb0ELb1ELb1ELb1ELb0ELb0ELb0ELb0ELi2ELi4ELi4ELi4ELb0EEENS1_21CollectiveEpilogueBwdISA_SB_SD_Li256ELb1ELb0ELi2EEENS1_19SingleTileSchedulerILb1ELb0ELb0ELi128EEEEEEEEEvNT_6ParamsE$_ZN4cute5tupleIJNS0_IJNS_1CILi2EEES2_EEENS0_IJNS1_ILi1EEEiEEEEEC2ERKS3_RKS5_)
$_ZN7cutlass13device_kernelIN5flash19enable_sm80_to_sm89INS1_16FlashAttnBwdSm80INS1_25CollectiveMainloopBwdSm80ILi2ELi2EN4cute5tupleIJNS5_1CILi128EEES8_NS7_ILi64EEEEEENS_10bfloat16_tEfNS_4arch4Sm80ELb0ELb1ELb1ELb1ELb0ELb0ELb0ELb0ELi2ELi4ELi4ELi4ELb0EEENS1_21CollectiveEpilogueBwdISA_SB_SD_Li256ELb1ELb0ELi2EEENS1_19SingleTileSchedulerILb1ELb0ELb0ELi128EEEEEEEEEvNT_6ParamsE$_ZN4cute5tupleIJNS0_IJNS_1CILi2EEES2_EEENS0_IJNS1_ILi1EEEiEEEEEC2ERKS3_RKS5_:
[----:B------:R-:W-:Y:S02]  /*bff0*/  MOV R4, 0xc010 ;  /* 0x0000c01000047802 */ /* 0x000fe40000000f00 */
[----:B------:R-:W-:Y:S05]  /*c000*/  CALL.REL.NOINC `($_ZN7cutlass13device_kernelIN5flash19enable_sm80_to_sm89INS1_16FlashAttnBwdSm80INS1_25CollectiveMainloopBwdSm80ILi2ELi2EN4cute5tupleIJNS5_1CILi128EEES8_NS7_ILi64EEEEEENS_10bfloat16_tEfNS_4arch4Sm80ELb0ELb1ELb1ELb1ELb0ELb0ELb0ELb0ELi2ELi4ELi4ELi4ELb0EEENS1_21CollectiveEpilogueBwdISA_SB_SD_Li256ELb1ELb0ELi2EEENS1_19SingleTileSchedulerILb1ELb0ELb0ELi128EEEEEEEEEvNT_6ParamsE$_ZN4cute3eso3ESOILb1ELb0EJNS_5tupleIJNS_1CILi2EEES4_EEENS2_IJNS3_ILi1EEEiEEEEEC2ERKS5_RKS7_) ;  /* 0xffffded000007944 */ /* 0x000fea0003c3ffff */
[----:B------:R-:W-:-:S04]  /*c010*/  MOV R7, 0x0 ;  /* 0x0000000000077802 */ /* 0x000fc80000000f00 */
[----:B------:R-:W-:Y:S05]  /*c020*/  RET.REL.NODEC R6 `(_ZN7cutlass13device_kernelIN5flash19enable_sm80_to_sm89INS1_16FlashAttnBwdSm80INS1_25CollectiveMainloopBwdSm80ILi2ELi2EN4cute5tupleIJNS5_1CILi128EEES8_NS7_ILi64EEEEEENS_10bfloat16_tEfNS_4arch4Sm80ELb0ELb1ELb1ELb1ELb0ELb0ELb0ELb0ELi2ELi4ELi4ELi4ELb0EEENS1_21CollectiveEpilogueBwdISA_SB_SD_Li256ELb1ELb0ELi2EEENS1_19SingleTileSchedulerILb1ELb0ELb0ELi128EEEEEEEEEvNT_6ParamsE) ;  /* 0xffff3fd006007950 */ /* 0x000fea0003c3ffff */
        .type           $_ZN7cutlass13device_kernelIN5flash19enable_sm80_to_sm89INS1_16FlashAttnBwdSm80INS1_25CollectiveMainloopBwdSm80ILi2ELi2EN4cute5tupleIJNS5_1CILi128EEES8_NS7_ILi64EEEEEENS_10bfloat16_tEfNS_4arch4Sm80ELb0ELb1ELb1ELb1ELb0ELb0ELb0ELb0ELi2ELi4ELi4ELi4ELb0EEENS1_21CollectiveEpilogueBwdISA_SB_SD_Li256ELb1ELb0ELi2EEENS1_19SingleTileSchedulerILb1ELb0ELb0ELi128EEEEEEEEEvNT_6ParamsE$_ZN4cute5tupleIJNS0_IJNS_1CILi2EEES2_EEENS0_IJiNS1_ILi4096EEEEEEEEC2ERKS3_RKS5_,@function
        .size           $_ZN7cutlass13device_kernelIN5flash19enable_sm80_to_sm89INS1_16FlashAttnBwdSm80INS1_25CollectiveMainloopBwdSm80ILi2ELi2EN4cute5tupleIJNS5_1CILi128EEES8_NS7_ILi64EEEEEENS_10bfloat16_tEfNS_4arch4Sm80ELb0ELb1ELb1ELb1ELb0ELb0ELb0ELb0ELi2ELi4ELi4ELi4ELb0EEENS1_21CollectiveEpilogueBwdISA_SB_SD_Li256ELb1ELb0ELi2EEENS1_19SingleTileSchedulerILb1ELb0ELb0ELi128EEEEEEEEEvNT_6ParamsE$_ZN4cute5tupleIJNS0_IJNS_1CILi2EEES2_EEENS0_IJiNS1_ILi4096EEEEEEEEC2ERKS3_RKS5_,($_ZN7cutlass13device_kernelIN5flash19enable_sm80_to_sm89INS1_16FlashAttnBwdSm80INS1_25CollectiveMainloopBwdSm80ILi2ELi2EN4cute5tupleIJNS5_1CILi128EEES8_NS7_ILi64EEEEEENS_10bfloat16_tEfNS_4arch4Sm80ELb0ELb1ELb1ELb1ELb0ELb0ELb0ELb0ELi2ELi4ELi4ELi4ELb0EEENS1_21CollectiveEpilogueBwdISA_SB_SD_Li256ELb1ELb0ELi2EEENS1_19SingleTileSchedulerILb1ELb0ELb0ELi128EEEEEEEEEvNT_6ParamsE$_ZN4cute5tupleIJNS0_IJNS_1CILi2EEES2_EEENS0_IJiNS1_ILi512EEEEEEEEC2ERKS3_RKS5_ - $_ZN7cutlass13device_kernelIN5flash19enable_sm80_to_sm89INS1_16FlashAttnBwdSm80INS1_25CollectiveMainloopBwdSm80ILi2ELi2EN4cute5tupleIJNS5_1CILi128EEES8_NS7_ILi64EEEEEENS_10bfloat16_tEfNS_4arch4Sm80ELb0ELb1ELb1ELb1ELb0ELb0ELb0ELb0ELi2ELi4ELi4ELi4ELb0EEENS1_21CollectiveEpilogueBwdISA_SB_SD_Li256ELb1ELb0ELi2EEENS1_19SingleTileSchedulerILb1ELb0ELb0ELi128EEEEEEEEEvNT_6ParamsE$_ZN4cute5tupleIJNS0_IJNS_1CILi2EEES2_EEENS0_IJiNS1_ILi4096EEEEEEEEC2ERKS3_RKS5_)
$_ZN7cutlass13device_kernelIN5flash19enable_sm80_to_sm89INS1_16FlashAttnBwdSm80INS1_25CollectiveMainloopBwdSm80ILi2ELi2EN4cute5tupleIJNS5_1CILi128EEES8_NS7_ILi64EEEEEENS_10bfloat16_tEfNS_4arch4Sm80ELb0ELb1ELb1ELb1ELb0ELb0ELb0ELb0ELi2ELi4ELi4ELi4ELb0EEENS1_21CollectiveEpilogueBwdISA_SB_SD_Li256ELb1ELb0ELi2EEENS1_19SingleTileSchedulerILb1ELb0ELb0ELi128EEEEEEEEEvNT_6ParamsE$_ZN4cute5tupleIJNS0_IJNS_1CILi2EEES2_EEENS0_IJiNS1_ILi4096EEEEEEEEC2ERKS3_RKS5_:
[----:B------:R-:W-:Y:S02]  /*c030*/  MOV R4, 0xc050 ;  /* 0x0000c05000047802 */ /* 0x000fe40000000f00 */
[----:B------:R-:W-:Y:S05]  /*c040*/  CALL.REL.NOINC `($_ZN7cutlass13device_kernelIN5flash19enable_sm80_to_sm89INS1_16FlashAttnBwdSm80INS1_25CollectiveMainloopBwdSm80ILi2ELi2EN4cute5tupleIJNS5_1CILi128EEES8_NS7_ILi64EEEEEENS_10bfloat16_tEfNS_4arch4Sm80ELb0ELb1ELb1ELb1ELb0ELb0ELb0ELb0ELi2ELi4ELi4ELi4ELb0EEENS1_21CollectiveEpilogueBwdISA_SB_SD_Li256ELb1ELb0ELi2EEENS1_19SingleTileSchedulerILb1ELb0ELb0ELi128EEEEEEEEEvNT_6ParamsE$_ZN4cute3eso3ESOILb1ELb0EJNS_5tupleIJNS_1CILi2EEES4_EEENS2_IJiNS3_ILi4096EEEEEEEEC2ERKS5_RKS7_) ;  /* 0xffffded000007944 */ /* 0x000fea0003c3ffff */
[----:B------:R-:W-:-:S04]  /*c050*/  MOV R7, 0x0 ;  /* 0x0000000000077802 */ /* 0x000fc80000000f00 */
[----:B------:R-:W-:Y:S05]  /*c060*/  RET.REL.NODEC R6 `(_ZN7cutlass13device_kernelIN5flash19enable_sm80_to_sm89INS1_16FlashAttnBwdSm80INS1_25CollectiveMainloopBwdSm80ILi2ELi2EN4cute5tupleIJNS5_1CILi128EEES8_NS7_ILi64EEEEEENS_10bfloat16_tEfNS_4arch4Sm80ELb0ELb1ELb1ELb1ELb0ELb0ELb0ELb0ELi2ELi4ELi4ELi4ELb0EEENS1_21CollectiveEpilogueBwdISA_SB_SD_Li256ELb1ELb0ELi2EEENS1_19SingleTileSchedulerILb1ELb0ELb0ELi128EEEEEEEEEvNT_6ParamsE) ;  /* 0xffff3f9006007950 */ /* 0x000fea0003c3ffff */
        .type           $_ZN7cutlass13device_kernelIN5flash19enable_sm80_to_sm89INS1_16FlashAttnBwdSm80INS1_25CollectiveMainloopBwdSm80ILi2ELi2EN4cute5tupleIJNS5_1CILi128EEES8_NS7_ILi64EEEEEENS_10bfloat16_tEfNS_4arch4Sm80ELb0ELb1ELb1ELb1ELb0ELb0ELb0ELb0ELi2ELi4ELi4ELi4ELb0EEENS1_21CollectiveEpilogueBwdISA_SB_SD_Li256ELb1ELb0ELi2EEENS1_19SingleTileSchedulerILb1ELb0ELb0ELi128EEEEEEEEEvNT_6ParamsE$_ZN4cute5tupleIJNS0_IJNS_1CILi2EEES2_EEENS0_IJiNS1_ILi512EEEEEEEEC2ERKS3_RKS5_,@function
        .size           $_ZN7cutlass13device_kernelIN5flash19enable_sm80_to_sm89INS1_16FlashAttnBwdSm80INS1_25CollectiveMainloopBwdSm80ILi2ELi2EN4cute5tupleIJNS5_1CILi128EEES8_NS7_ILi64EEEEEENS_10bfloat16_tEfNS_4arch4Sm80ELb0ELb1ELb1ELb1ELb0ELb0ELb0ELb0ELi2ELi4ELi4ELi4ELb0EEENS1_21CollectiveEpilogueBwdISA_SB_SD_Li256ELb1ELb0ELi2EEENS1_19SingleTileSchedulerILb1ELb0ELb0ELi128EEEEEEEEEvNT_6ParamsE$_ZN4cute5tupleIJNS0_IJNS_1CILi2EEES2_EEENS0_IJiNS1_ILi512EEEEEEEEC2ERKS3_RKS5_,($_ZN7cutlass13device_kernelIN5flash19enable_sm80_to_sm89INS1_16FlashAttnBwdSm80INS1_25CollectiveMainloopBwdSm80ILi2ELi2EN4cute5tupleIJNS5_1CILi128EEES8_NS7_ILi64EEEEEENS_10bfloat16_tEfNS_4arch4Sm80ELb0ELb1ELb1ELb1ELb0ELb0ELb0ELb0ELi2ELi4ELi4ELi4ELb0EEENS1_21CollectiveEpilogueBwdISA_SB_SD_Li256ELb1ELb0ELi2EEENS1_19SingleTileSchedulerILb1ELb0ELb0ELi128EEEEEEEEEvNT_6ParamsE$_ZN4cute5tupleIJNS0_IJNS_1CILi2EEES2_EEENS0_IJiiEEEEEC2ERKS3_RKS4_ - $_ZN7cutlass13device_kernelIN5flash19enable_sm80_to_sm89INS1_16FlashAttnBwdSm80INS1_25CollectiveMainloopBwdSm80ILi2ELi2EN4cute5tupleIJNS5_1CILi128EEES8_NS7_ILi64EEEEEENS_10bfloat16_tEfNS_4arch4Sm80ELb0ELb1ELb1ELb1ELb0ELb0ELb0ELb0ELi2ELi4ELi4ELi4ELb0EEENS1_21CollectiveEpilogueBwdISA_SB_SD_Li256ELb1ELb0ELi2EEENS1_19SingleTileSchedulerILb1ELb0ELb0ELi128EEEEEEEEEvNT_6ParamsE$_ZN4cute5tupleIJNS0_IJNS_1CILi2EEES2_EEENS0_IJiNS1_ILi512EEEEEEEEC2ERKS3_RKS5_)
$_ZN7cutlass13device_kernelIN5flash19enable_sm80_to_sm89INS1_16FlashAttnBwdSm80INS1_25CollectiveMainloopBwdSm80ILi2ELi2EN4cute5tupleIJNS5_1CILi128EEES8_NS7_ILi64EEEEEENS_10bfloat16_tEfNS_4arch4Sm80ELb0ELb1ELb1ELb1ELb0ELb0ELb0ELb0ELi2ELi4ELi4ELi4ELb0EEENS1_21CollectiveEpilogueBwdISA_SB_SD_Li256ELb1ELb0ELi2EEENS1_19SingleTileSchedulerILb1ELb0ELb0ELi128EEEEEEEEEvNT_6ParamsE$_ZN4cute5tupleIJNS0_IJNS_1CILi2EEES2_EEENS0_IJiNS1_ILi512EEEEEEEEC2ERKS3_RKS5_:
[----:B------:R-:W-:Y:S02]  /*c070*/  MOV R4, 0xc090 ;  /* 0x0000c09000047802 */ /* 0x000fe40000000f00 */
[----:B------:R-:W-:Y:S05]  /*c080*/  CALL.REL.NOINC `($_ZN7cutlass13device_kernelIN5flash19enable_sm80_to_sm89INS1_16FlashAttnBwdSm80INS1_25CollectiveMainloopBwdSm80ILi2ELi2EN4cute5tupleIJNS5_1CILi128EEES8_NS7_ILi64EEEEEENS_10bfloat16_tEfNS_4arch4Sm80ELb0ELb1ELb1ELb1ELb0ELb0ELb0ELb0ELi2ELi4ELi4ELi4ELb0EEENS1_21CollectiveEpilogueBwdISA_SB_SD_Li256ELb1ELb0ELi2EEENS1_19SingleTileSchedulerILb1ELb0ELb0ELi128EEEEEEEEEvNT_6ParamsE$_ZN4cute3eso3ESOILb1ELb0EJNS_5tupleIJNS_1CILi2EEES4_EEENS2_IJiNS3_ILi512EEEEEEEEC2ERKS5_RKS7_) ;  /* 0xffffded000007944 */ /* 0x000fea0003c3ffff */
[----:B------:R-:W-:-:S04]  /*c090*/  MOV R7, 0x0 ;  /* 0x0000000000077802 */ /* 0x000fc80000000f00 */
[----:B------:R-:W-:Y:S05]  /*c0a0*/  RET.REL.NODEC R6 `(_ZN7cutlass13device_kernelIN5flash19enable_sm80_to_sm89INS1_16FlashAttnBwdSm80INS1_25CollectiveMainloopBwdSm80ILi2ELi2EN4cute5tupleIJNS5_1CILi128EEES8_NS7_ILi64EEEEEENS_10bfloat16_tEfNS_4arch4Sm80ELb0ELb1ELb1ELb1ELb0ELb0ELb0ELb0ELi2ELi4ELi4ELi4ELb0EEENS1_21CollectiveEpilogueBwdISA_SB_SD_Li256ELb1ELb0ELi2EEENS1_19SingleTileSchedulerILb1ELb0ELb0ELi128EEEEEEEEEvNT_6ParamsE) ;  /* 0xffff3f5006007950 */ /* 0x000fea0003c3ffff */
        .type           $_ZN7cutlass13device_kernelIN5flash19enable_sm80_to_sm89INS1_16FlashAttnBwdSm80INS1_25CollectiveMainloopBwdSm80ILi2ELi2EN4cute5tupleIJNS5_1CILi128EEES8_NS7_ILi64EEEEEENS_10bfloat16_tEfNS_4arch4Sm80ELb0ELb1ELb1ELb1ELb0ELb0ELb0ELb0ELi2ELi4ELi4ELi4ELb0EEENS1_21CollectiveEpilogueBwdISA_SB_SD_Li256ELb1ELb0ELi2EEENS1_19SingleTileSchedulerILb1ELb0ELb0ELi128EEEEEEEEEvNT_6ParamsE$_ZN4cute5tupleIJNS0_IJNS_1CILi2EEES2_EEENS0_IJiiEEEEEC2ERKS3_RKS4_,@function
        .size           $_ZN7cutlass13device_kernelIN5flash19enable_sm80_to_sm89INS1_16FlashAttnBwdSm80INS1_25CollectiveMainloopBwdSm80ILi2ELi2EN4cute5tupleIJNS5_1CILi128EEES8_NS7_ILi64EEEEEENS_10bfloat16_tEfNS_4arch4Sm80ELb0ELb1ELb1ELb1ELb0ELb0ELb0ELb0ELi2ELi4ELi4ELi4ELb0EEENS1_21CollectiveEpilogueBwdISA_SB_SD_Li256ELb1ELb0ELi2EEENS1_19SingleTileSchedulerILb1ELb0ELb0ELi128EEEEEEEEEvNT_6ParamsE$_ZN4cute5tupleIJNS0_IJNS_1CILi2EEES2_EEENS0_IJiiEEEEEC2ERKS3_RKS4_,($_ZN7cutlass13device_kernelIN5flash19enable_sm80_to_sm89INS1_16FlashAttnBwdSm80INS1_25CollectiveMainloopBwdSm80ILi2ELi2EN4cute5tupleIJNS5_1CILi128EEES8_NS7_ILi64EEEEEENS_10bfloat16_tEfNS_4arch4Sm80ELb0ELb1ELb1ELb1ELb0ELb0ELb0ELb0ELi2ELi4ELi4ELi4ELb0EEENS1_21CollectiveEpilogueBwdISA_SB_SD_Li256ELb1ELb0ELi2EEENS1_19SingleTileSchedulerILb1ELb0ELb0ELi128EEEEEEEEEvNT_6ParamsE$_ZN4cute5tupleIJNS0_IJNS_1CILi2EEES2_S2_EEENS0_IJNS1_ILi1EEENS1_ILi512EEEiEEEEEC2ERKS3_RKS6_ - $_ZN7cutlass13device_kernelIN5flash19enable_sm80_to_sm89INS1_16FlashAttnBwdSm80INS1_25CollectiveMainloopBwdSm80ILi2ELi2EN4cute5tupleIJNS5_1CILi128EEES8_NS7_ILi64EEEEEENS_10bfloat16_tEfNS_4arch4Sm80ELb0ELb1ELb1ELb1ELb0ELb0ELb0ELb0ELi2ELi4ELi4ELi4ELb0EEENS1_21CollectiveEpilogueBwdISA_SB_SD_Li256ELb1ELb0ELi2EEENS1_19SingleTileSchedulerILb1ELb0ELb0ELi128EEEEEEEEEvNT_6ParamsE$_ZN4cute5tupleIJNS0_IJNS_1CILi2EEES2_EEENS0_IJiiEEEEEC2ERKS3_RKS4_)
$_ZN7cutlass13device_kernelIN5flash19enable_sm80_to_sm89INS1_16FlashAttnBwdSm80INS1_25CollectiveMainloopBwdSm80ILi2ELi2EN4cute5tupleIJNS5_1CILi128EEES8_NS7_ILi64EEEEEENS_10bfloat16_tEfNS_4arch4Sm80ELb0ELb1ELb1ELb1ELb0ELb0ELb0ELb0ELi2ELi4ELi4ELi4ELb0EEENS1_21CollectiveEpilogueBwdISA_SB_SD_Li256ELb1ELb0ELi2EEENS1_19SingleTileSchedulerILb1ELb0ELb0ELi128EEEEEEEEEvNT_6ParamsE$_ZN4cute5tupleIJNS0_IJNS_1CILi2EEES2_EEENS0_IJiiEEEEEC2ERKS3_RKS4_:
[----:B------:R-:W-:Y:S02]  /*c0b0*/  MOV R4, 0xc0d0 ;  /* 0x0000c0d000047802 */ /* 0x000fe40000000f00 */
[----:B------:R-:W-:Y:S05]  /*c0c0*/  CALL.REL.NOINC `($_ZN7cutlass13device_kernelIN5flash19enable_sm80_to_sm89INS1_16FlashAttnBwdSm80INS1_25CollectiveMainloopBwdSm80ILi2ELi2EN4cute5tupleIJNS5_1CILi128EEES8_NS7_ILi64EEEEEENS_10bfloat16_tEfNS_4arch4Sm80ELb0ELb1ELb1ELb1ELb0ELb0ELb0ELb0ELi2ELi4ELi4ELi4ELb0EEENS1_21CollectiveEpilogueBwdISA_SB_SD_Li256ELb1ELb0ELi2EEENS1_19SingleTileSchedulerILb1ELb0ELb0ELi128EEEEEEEEEvNT_6ParamsE$_ZN4cute3eso3ESOILb1ELb0EJNS_5tupleIJNS_1CILi2EEES4_EEENS2_IJiiEEEEEC2ERKS5_RKS6_) ;  /* 0xffffded000007944 */ /* 0x000fea0003c3ffff */
[----:B-1----:R-:W-:Y:S02]  /*c0d0*/  MOV R2, R6 ;  /* 0x0000000600027202 */ /* 0x002fe40000000f00 */
[----:B------:R-:W-:-:S04]  /*c0e0*/  MOV R3, 0x0 ;  /* 0x0000000000037802 */ /* 0x000fc80000000f00 */
[----:B------:R-:W-:Y:S05]  /*c0f0*/  RET.REL.NODEC R2 `(_ZN7cutlass13device_kernelIN5flash19enable_sm80_to_sm89INS1_16FlashAttnBwdSm80INS1_25CollectiveMainloopBwdSm80ILi2ELi2EN4cute5tupleIJNS5_1CILi128EEES8_NS7_ILi64EEEEEENS_10bfloat16_tEfNS_4arch4Sm80ELb0ELb1ELb1ELb1ELb0ELb0ELb0ELb0ELi2ELi4ELi4ELi4ELb0EEENS1_21CollectiveEpilogueBwdISA_SB_SD_Li256ELb1ELb0ELi2EEENS1_19SingleTileSchedulerILb1ELb0ELb0ELi128EEEEEEEEEvNT_6ParamsE) ;  /* 0xffff3f0002007950 */ /* 0x000fea0003c3ffff */
        .type           $_ZN7cutlass13device_kernelIN5flash19enable_sm80_to_sm89INS1_16FlashAttnBwdSm80INS1_25CollectiveMainloopBwdSm80ILi2ELi2EN4cute5tupleIJNS5_1CILi128EEES8_NS7_ILi64EEEEEENS_10bfloat16_tEfNS_4arch4Sm80ELb0ELb1ELb1ELb1ELb0ELb0ELb0ELb0ELi2ELi4ELi4ELi4ELb0EEENS1_21CollectiveEpilogueBwdISA_SB_SD_Li256ELb1ELb0ELi2EEENS1_19SingleTileSchedulerILb1ELb0ELb0ELi128EEEEEEEEEvNT_6ParamsE$_ZN4cute5tupleIJNS0_IJNS_1CILi2EEES2_S2_EEENS0_IJNS1_ILi1EEENS1_ILi512EEEiEEEEEC2ERKS3_RKS6_,@function
        .size           $_ZN7cutlass13device_kernelIN5flash19enable_sm80_to_sm89INS1_16FlashAttnBwdSm80INS1_25CollectiveMainloopBwdSm80ILi2ELi2EN4cute5tupleIJNS5_1CILi128EEES8_NS7_ILi64EEEEEENS_10bfloat16_tEfNS_4arch4Sm80ELb0ELb1ELb1ELb1ELb0ELb0ELb0ELb0ELi2ELi4ELi4ELi4ELb0EEENS1_21CollectiveEpilogueBwdISA_SB_SD_Li256ELb1ELb0ELi2EEENS1_19SingleTileSchedulerILb1ELb0ELb0ELi128EEEEEEEEEvNT_6ParamsE$_ZN4cute5tupleIJNS0_IJNS_1CILi2EEES2_S2_EEENS0_IJNS1_ILi1EEENS1_ILi512EEEiEEEEEC2ERKS3_RKS6_,($_ZN7cutlass13device_kernelIN5flash19enable_sm80_to_sm89INS1_16FlashAttnBwdSm80INS1_25CollectiveMainloopBwdSm80ILi2ELi2EN4cute5tupleIJNS5_1CILi128EEES8_NS7_ILi64EEEEEENS_10bfloat16_tEfNS_4arch4Sm80ELb0ELb1ELb1ELb1ELb0ELb0ELb0ELb0ELi2ELi4ELi4ELi4ELb0EEENS1_21CollectiveEpilogueBwdISA_SB_SD_Li256ELb1ELb0ELi2EEENS1_19SingleTileSchedulerILb1ELb0ELb0ELi128EEEEEEEEEvNT_6ParamsE$_ZN4cute5tupleIJNS0_IJNS_1CILi8EEENS0_IJNS1_ILi2EEES3_S3_EEENS1_ILi1EEES4_S5_EEENS0_IJS5_NS0_IJS2_iiEEENS1_ILi64EEENS0_IJiNS1_ILi144EEENS1_ILi288EEEEEENS1_ILi512EEEEEEEEC2ERKS6_RKSD_ - $_ZN7cutlass13device_kernelIN5flash19enable_sm80_to_sm89INS1_16FlashAttnBwdSm80INS1_25CollectiveMainloopBwdSm80ILi2ELi2EN4cute5tupleIJNS5_1CILi128EEES8_NS7_ILi64EEEEEENS_10bfloat16_tEfNS_4arch4Sm80ELb0ELb1ELb1ELb1ELb0ELb0ELb0ELb0ELi2ELi4ELi4ELi4ELb0EEENS1_21CollectiveEpilogueBwdISA_SB_SD_Li256ELb1ELb0ELi2EEENS1_19SingleTileSchedulerILb1ELb0ELb0ELi128EEEEEEEEEvNT_6ParamsE$_ZN4cute5tupleIJNS0_IJNS_1CILi2EEES2_S2_EEENS0_IJNS1_ILi1EEENS1_ILi512EEEiEEEEEC2ERKS3_RKS6_)
$_ZN7cutlass13device_kernelIN5flash19enable_sm80_to_sm89INS1_16FlashAttnBwdSm80INS1_25CollectiveMainloopBwdSm80ILi2ELi2EN4cute5tupleIJNS5_1CILi128EEES8_NS7_ILi64EEEEEENS_10bfloat16_tEfNS_4arch4Sm80ELb0ELb1ELb1ELb1ELb0ELb0ELb0ELb0ELi2ELi4ELi4ELi4ELb0EEENS1_21CollectiveEpilogueBwdISA_SB_SD_Li256ELb1ELb0ELi2EEENS1_19SingleTileSchedulerILb1ELb0ELb0ELi128EEEEEEEEEvNT_6ParamsE$_ZN4cute5tupleIJNS0_IJNS_1CILi2EEES2_S2_EEENS0_IJNS1_ILi1EEENS1_ILi512EEEiEEEEEC2ERKS3_RKS6_:
[----:B------:R-:W-:Y:S02]  /*c100*/  MOV R4, 0xc120 ;  /* 0x0000c12000047802 */ /* 0x000fe40000000f00 */
[----:B------:R-:W-:Y:S05]  /*c110*/  CALL.REL.NOINC `($_ZN7cutlass13device_kernelIN5flash19enable_sm80_to_sm89INS1_16FlashAttnBwdSm80INS1_25CollectiveMainloopBwdSm80ILi2ELi2EN4cute5tupleIJNS5_1CILi128EEES8_NS7_ILi64EEEEEENS_10bfloat16_tEfNS_4arch4Sm80ELb0ELb1ELb1ELb1ELb0ELb0ELb0ELb0ELi2ELi4ELi4ELi4ELb0EEENS1_21CollectiveEpilogueBwdISA_SB_SD_Li256ELb1ELb0ELi2EEENS1_19SingleTileSchedulerILb1ELb0ELb0ELi128EEEEEEEEEvNT_6ParamsE$_ZN4cute3eso3ESOILb1ELb0EJNS_5tupleIJNS_1CILi2EEES4_S4_EEENS2_IJNS3_ILi1EEENS3_ILi512EEEiEEEEEC2ERKS5_RKS8_) ;  /* 0xffffdf3000007944 */ /* 0x000fea0003c3ffff */
[----:B------:R-:W-:-:S04]  /*c120*/  MOV R7, 0x0 ;  /* 0x0000000000077802 */ /* 0x000fc80000000f00 */
[----:B------:R-:W-:Y:S05]  /*c130*/  RET.REL.NODEC R6 `(_ZN7cutlass13device_kernelIN5flash19enable_sm80_to_sm89INS1_16FlashAttnBwdSm80INS1_25CollectiveMainloopBwdSm80ILi2ELi2EN4cute5tupleIJNS5_1CILi128EEES8_NS7_ILi64EEEEEENS_10bfloat16_tEfNS_4arch4Sm80ELb0ELb1ELb1ELb1ELb0ELb0ELb0ELb0ELi2ELi4ELi4ELi4ELb0EEENS1_21CollectiveEpilogueBwdISA_SB_SD_Li256ELb1ELb0ELi2EEENS1_19SingleTileSchedulerILb1ELb0ELb0ELi128EEEEEEEEEvNT_6ParamsE) ;  /* 0xffff3ec006007950 */ /* 0x000fea0003c3ffff */
        .type           $_ZN7cutlass13device_kernelIN5flash19enable_sm80_to_sm89INS1_16FlashAttnBwdSm80INS1_25CollectiveMainloopBwdSm80ILi2ELi2EN4cute5tupleIJNS5_1CILi128EEES8_NS7_ILi64EEEEEENS_10bfloat16_tEfNS_4arch4Sm80ELb0ELb1ELb1ELb1ELb0ELb0ELb0ELb0ELi2ELi4ELi4ELi4ELb0EEENS1_21CollectiveEpilogueBwdISA_SB_SD_Li256ELb1ELb0ELi2EEENS1_19SingleTileSchedulerILb1ELb0ELb0ELi128EEEEEEEEEvNT_6ParamsE$_ZN4cute5tupleIJNS0_IJNS_1CILi8EEENS0_IJNS1_ILi2EEES3_S3_EEENS1_ILi1EEES4_S5_EEENS0_IJS5_NS0_IJS2_iiEEENS1_ILi64EEENS0_IJiNS1_ILi144EEENS1_ILi288EEEEEENS1_ILi512EEEEEEEEC2ERKS6_RKSD_,@function
        .size           $_ZN7cutlass13device_kernelIN5flash19enable_sm80_to_sm89INS1_16FlashAttnBwdSm80INS1_25CollectiveMainloopBwdSm80ILi2ELi2EN4cute5tupleIJNS5_1CILi128EEES8_NS7_ILi64EEEEEENS_10bfloat16_tEfNS_4arch4Sm80ELb0ELb1ELb1ELb1ELb0ELb0ELb0ELb0ELi2ELi4ELi4ELi4ELb0EEENS1_21CollectiveEpilogueBwdISA_SB_SD_Li256ELb1ELb0ELi2EEENS1_19SingleTileSchedulerILb1ELb0ELb0ELi128EEEEEEEEEvNT_6ParamsE$_ZN4cute5tupleIJNS0_IJNS_1CILi8EEENS0_IJNS1_ILi2EEES3_S3_EEENS1_ILi1EEES4_S5_EEENS0_IJS5_NS0_IJS2_iiEEENS1_ILi64EEENS0_IJiNS1_ILi144EEENS1_ILi288EEEEEENS1_ILi512EEEEEEEEC2ERKS6_RKSD_,($_ZN7cutlass13device_kernelIN5flash19enable_sm80_to_sm89INS1_16FlashAttnBwdSm80INS1_25CollectiveMainloopBwdSm80ILi2ELi2EN4cute5tupleIJNS5_1CILi128EEES8_NS7_ILi64EEEEEENS_10bfloat16_tEfNS_4arch4Sm80ELb0ELb1ELb1ELb1ELb0ELb0ELb0ELb0ELi2ELi4ELi4ELi4ELb0EEENS1_21CollectiveEpilogueBwdISA_SB_SD_Li256ELb1ELb0ELi2EEENS1_19SingleTileSchedulerILb1ELb0ELb0ELi128EEEEEEEEEvNT_6ParamsE$_ZN4cute5tupleIJNS0_IJNS_1CILi8EEENS0_IJNS1_ILi2EEES3_S3_EEENS1_ILi1EEES4_S5_EEENS0_IJS5_NS0_IJiiiEEENS1_ILi64EEENS0_IJNS1_ILi72EEENS1_ILi144EEENS1_ILi288EEEEEENS1_ILi512EEEEEEEEC2ERKS6_RKSE_ - $_ZN7cutlass13device_kernelIN5flash19enable_sm80_to_sm89INS1_16FlashAttnBwdSm80INS1_25CollectiveMainloopBwdSm80ILi2ELi2EN4cute5tupleIJNS5_1CILi128EEES8_NS7_ILi64EEEEEENS_10bfloat16_tEfNS_4arch4Sm80ELb0ELb1ELb1ELb1ELb0ELb0ELb0ELb0ELi2ELi4ELi4ELi4ELb0EEENS1_21CollectiveEpilogueBwdISA_SB_SD_Li256ELb1ELb0ELi2EEENS1_19SingleTileSchedulerILb1ELb0ELb0ELi128EEEEEEEEEvNT_6ParamsE$_ZN4cute5tupleIJNS0_IJNS_1CILi8EEENS0_IJNS1_ILi2EEES3_S3_EEENS1_ILi1EEES4_S5_EEENS0_IJS5_NS0_IJS2_iiEEENS1_ILi64EEENS0_IJiNS1_ILi144EEENS1_ILi288EEEEEENS1_ILi512EEEEEEEEC2ERKS6_RKSD_)
$_ZN7cutlass13device_kernelIN5flash19enable_sm80_to_sm89INS1_16FlashAttnBwdSm80INS1_25CollectiveMainloopBwdSm80ILi2ELi2EN4cute5tupleIJNS5_1CILi128EEES8_NS7_ILi64EEEEEENS_10bfloat16_tEfNS_4arch4Sm80ELb0ELb1ELb1ELb1ELb0ELb0ELb0ELb0ELi2ELi4ELi4ELi4ELb0EEENS1_21CollectiveEpilogueBwdISA_SB_SD_Li256ELb1ELb0ELi2EEENS1_19SingleTileSchedulerILb1ELb0ELb0ELi128EEEEEEEEEvNT_6ParamsE$_ZN4cute5tupleIJNS0_IJNS_1CILi8EEENS0_IJNS1_ILi2EEES3_S3_EEENS1_ILi1EEES4_S5_EEENS0_IJS5_NS0_IJS2_iiEEENS1_ILi64EEENS0_IJiNS1_ILi144EEENS1_ILi288EEEEEENS1_ILi512EEEEEEEEC2ERKS6_RKSD_:
[----:B------:R-:W-:Y:S02]  /*c140*/  MOV R8, 0xc160 ;  /* 0x0000c16000087802 */ /* 0x000fe40000000f00 */
[----:B------:R-:W-:Y:S05]  /*c150*/  CALL.REL.NOINC `($_ZN7cutlass13device_kernelIN5flash19enable_sm80_to_sm89INS1_16FlashAttnBwdSm80INS1_25CollectiveMainloopBwdSm80ILi2ELi2EN4cute5tupleIJNS5_1CILi128EEES8_NS7_ILi64EEEEEENS_10bfloat16_tEfNS_4arch4Sm80ELb0ELb1ELb1ELb1ELb0ELb0ELb0ELb0ELi2ELi4ELi4ELi4ELb0EEENS1_21CollectiveEpilogueBwdISA_SB_SD_Li256ELb1ELb0ELi2EEENS1_19SingleTileSchedulerILb1ELb0ELb0ELi128EEEEEEEEEvNT_6ParamsE$_ZN4cute3eso3ESOILb1ELb0EJNS_5tupleIJNS_1CILi8EEENS2_IJNS3_ILi2EEES5_S5_EEENS3_ILi1EEES6_S7_EEENS2_IJS7_NS2_IJS4_iiEEENS3_ILi64EEENS2_IJiNS3_ILi144EEENS3_ILi288EEEEEENS3_ILi512EEEEEEEEC2ERKS8_RKSF_) ;  /* 0xffffdf3000007944 */ /* 0x000fea0003c3ffff */
[----:B------:R-:W-:-:S04]  /*c160*/  MOV R7, 0x0 ;  /* 0x0000000000077802 */ /* 0x000fc80000000f00 */
[----:B------:R-:W-:Y:S05]  /*c170*/  RET.REL.NODEC R6 `(_ZN7cutlass13device_kernelIN5flash19enable_sm80_to_sm89INS1_16FlashAttnBwdSm80INS1_25CollectiveMainloopBwdSm80ILi2ELi2EN4cute5tupleIJNS5_1CILi128EEES8_NS7_ILi64EEEEEENS_10bfloat16_tEfNS_4arch4Sm80ELb0ELb1ELb1ELb1ELb0ELb0ELb0ELb0ELi2ELi4ELi4ELi4ELb0EEENS1_21CollectiveEpilogueBwdISA_SB_SD_Li256ELb1ELb0ELi2EEENS1_19SingleTileSchedulerILb1ELb0ELb0ELi128EEEEEEEEEvNT_6ParamsE) ;  /* 0xffff3e8006007950 */ /* 0x000fea0003c3ffff */
        .type           $_ZN7cutlass13device_kernelIN5flash19enable_sm80_to_sm89INS1_16FlashAttnBwdSm80INS1_25CollectiveMainloopBwdSm80ILi2ELi2EN4cute5tupleIJNS5_1CILi128EEES8_NS7_ILi64EEEEEENS_10bfloat16_tEfNS_4arch4Sm80ELb0ELb1ELb1ELb1ELb0ELb0ELb0ELb0ELi2ELi4ELi4ELi4ELb0EEENS1_21CollectiveEpilogueBwdISA_SB_SD_Li256ELb1ELb0ELi2EEENS1_19SingleTileSchedulerILb1ELb0ELb0ELi128EEEEEEEEEvNT_6ParamsE$_ZN4cute5tupleIJNS0_IJNS_1CILi8EEENS0_IJNS1_ILi2EEES3_S3_EEENS1_ILi1EEES4_S5_EEENS0_IJS5_NS0_IJiiiEEENS1_ILi64EEENS0_IJNS1_ILi72EEENS1_ILi144EEENS1_ILi288EEEEEENS1_ILi512EEEEEEEEC2ERKS6_RKSE_,@function
        .size           $_ZN7cutlass13device_kernelIN5flash19enable_sm80_to_sm89INS1_16FlashAttnBwdSm80INS1_25CollectiveMainloopBwdSm80ILi2ELi2EN4cute5tupleIJNS5_1CILi128EEES8_NS7_ILi64EEEEEENS_10bfloat16_tEfNS_4arch4Sm80ELb0ELb1ELb1ELb1ELb0ELb0ELb0ELb0ELi2ELi4ELi4ELi4ELb0EEENS1_21CollectiveEpilogueBwdISA_SB_SD_Li256ELb1ELb0ELi2EEENS1_19SingleTileSchedulerILb1ELb0ELb0ELi128EEEEEEEEEvNT_6ParamsE$_ZN4cute5tupleIJNS0_IJNS_1CILi8EEENS0_IJNS1_ILi2EEES3_S3_EEENS1_ILi1EEES4_S5_EEENS0_IJS5_NS0_IJiiiEEENS1_ILi64EEENS0_IJNS1_ILi72EEENS1_ILi144EEENS1_ILi288EEEEEENS1_ILi512EEEEEEEEC2ERKS6_RKSE_,($_ZN7cutlass13device_kernelIN5flash19enable_sm80_to_sm89INS1_16FlashAttnBwdSm80INS1_25CollectiveMainloopBwdSm80ILi2ELi2EN4cute5tupleIJNS5_1CILi128EEES8_NS7_ILi64EEEEEENS_10bfloat16_tEfNS_4arch4Sm80ELb0ELb1ELb1ELb1ELb0ELb0ELb0ELb0ELi2ELi4ELi4ELi4ELb0EEENS1_21CollectiveEpilogueBwdISA_SB_SD_Li256ELb1ELb0ELi2EEENS1_19SingleTileSchedulerILb1ELb0ELb0ELi128EEEEEEEEEvNT_6ParamsE$_ZN4cute5tupleIJNS0_IJNS_1CILi8EEENS1_ILi2EEES3_S3_S2_S3_EEENS0_IJNS1_ILi1EEEiiiNS1_ILi72EEENS1_ILi512EEEEEEEEC2ERKS4_RKS8_ - $_ZN7cutlass13device_kernelIN5flash19enable_sm80_to_sm89INS1_16FlashAttnBwdSm80INS1_25CollectiveMainloopBwdSm80ILi2ELi2EN4cute5tupleIJNS5_1CILi128EEES8_NS7_ILi64EEEEEENS_10bfloat16_tEfNS_4arch4Sm80ELb0ELb1ELb1ELb1ELb0ELb0ELb0ELb0ELi2ELi4ELi4ELi4ELb0EEENS1_21CollectiveEpilogueBwdISA_SB_SD_Li256ELb1ELb0ELi2EEENS1_19SingleTileSchedulerILb1ELb0ELb0ELi128EEEEEEEEEvNT_6ParamsE$_ZN4cute5tupleIJNS0_IJNS_1CILi8EEENS0_IJNS1_ILi2EEES3_S3_EEENS1_ILi1EEES4_S5_EEENS0_IJS5_NS0_IJiiiEEENS1_ILi64EEENS0_IJNS1_ILi72EEENS1_ILi144EEENS1_ILi288EEEEEENS1_ILi512EEEEEEEEC2ERKS6_RKSE_)
$_ZN7cutlass13device_kernelIN5flash19enable_sm80_to_sm89INS1_16FlashAttnBwdSm80INS1_25CollectiveMainloopBwdSm80ILi2ELi2EN4cute5tupleIJNS5_1CILi128EEES8_NS7_ILi64EEEEEENS_10bfloat16_tEfNS_4arch4Sm80ELb0ELb1ELb1ELb1ELb0ELb0ELb0ELb0ELi2ELi4ELi4ELi4ELb0EEENS1_21CollectiveEpilogueBwdISA_SB_SD_Li256ELb1ELb0ELi2EEENS1_19SingleTileSchedulerILb1ELb0ELb0ELi128EEEEEEEEEvNT_6ParamsE$_ZN4cute5tupleIJNS0_IJNS_1CILi8EEENS0_IJNS1_ILi2EEES3_S3_EEENS1_ILi1EEES4_S5_EEENS0_IJS5_NS0_IJiiiEEENS1_ILi64EEENS0_IJNS1_ILi72EEENS1_ILi144EEENS1_ILi288EEEEEENS1_ILi512EEEEEEEEC2ERKS6_RKSE_:
[----:B------:R-:W-:Y:S02]  /*c180*/  MOV R8, 0xc1a0 ;  /* 0x0000c1a000087802 */ /* 0x000fe40000000f00 */
[----:B------:R-:W-:Y:S05]  /*c190*/  CALL.REL.NOINC `($_ZN7cutlass13device_kernelIN5flash19enable_sm80_to_sm89INS1_16FlashAttnBwdSm80INS1_25CollectiveMainloopBwdSm80ILi2ELi2EN4cute5tupleIJNS5_1CILi128EEES8_NS7_ILi64EEEEEENS_10bfloat16_tEfNS_4arch4Sm80ELb0ELb1ELb1ELb1ELb0ELb0ELb0ELb0ELi2ELi4ELi4ELi4ELb0EEENS1_21CollectiveEpilogueBwdISA_SB_SD_Li256ELb1ELb0ELi2EEENS1_19SingleTileSchedulerILb1ELb0ELb0ELi128EEEEEEEEEvNT_6ParamsE$_ZN4cute3eso3ESOILb1ELb0EJNS_5tupleIJNS_1CILi8EEENS2_IJNS3_ILi2EEES5_S5_EEENS3_ILi1EEES6_S7_EEENS2_IJS7_NS2_IJiiiEEENS3_ILi64EEENS2_IJNS3_ILi72EEENS3_ILi144EEENS3_ILi288EEEEEENS3_ILi512EEEEEEEEC2ERKS8_RKSG_) ;  /* 0xffffdf6000007944 */ /* 0x000fea0003c3ffff */
[----:B------:R-:W-:-:S04]  /*c1a0*/  MOV R7, 0x0 ;  /* 0x0000000000077802 */ /* 0x000fc80000000f00 */
[----:B------:R-:W-:Y:S05]  /*c1b0*/  RET.REL.NODEC R6 `(_ZN7cutlass13device_kernelIN5flash19enable_sm80_to_sm89INS1_16FlashAttnBwdSm80INS1_25CollectiveMainloopBwdSm80ILi2ELi2EN4cute5tupleIJNS5_1CILi128EEES8_NS7_ILi64EEEEEENS_10bfloat16_tEfNS_4arch4Sm80ELb0ELb1ELb1ELb1ELb0ELb0ELb0ELb0ELi2ELi4ELi4ELi4ELb0EEENS1_21CollectiveEpilogueBwdISA_SB_SD_Li256ELb1ELb0ELi2EEENS1_19SingleTileSchedulerILb1ELb0ELb0ELi128EEEEEEEEEvNT_6ParamsE) ;  /* 0xffff3e4006007950 */ /* 0x000fea0003c3ffff */
        .type           $_ZN7cutlass13device_kernelIN5flash19enable_sm80_to_sm89INS1_16FlashAttnBwdSm80INS1_25CollectiveMainloopBwdSm80ILi2ELi2EN4cute5tupleIJNS5_1CILi128EEES8_NS7_ILi64EEEEEENS_10bfloat16_tEfNS_4arch4Sm80ELb0ELb1ELb1ELb1ELb0ELb0ELb0ELb0ELi2ELi4ELi4ELi4ELb0EEENS1_21CollectiveEpilogueBwdISA_SB_SD_Li256ELb1ELb0ELi2EEENS1_19SingleTileSchedulerILb1ELb0ELb0ELi128EEEEEEEEEvNT_6ParamsE$_ZN4cute5tupleIJNS0_IJNS_1CILi8EEENS1_ILi2EEES3_S3_S2_S3_EEENS0_IJNS1_ILi1EEEiiiNS1_ILi72EEENS1_ILi512EEEEEEEEC2ERKS4_RKS8_,@function
        .size           $_ZN7cutlass13device_kernelIN5flash19enable_sm80_to_sm89INS1_16FlashAttnBwdSm80INS1_25CollectiveMainloopBwdSm80ILi2ELi2EN4cute5tupleIJNS5_1CILi128EEES8_NS7_ILi64EEEEEENS_10bfloat16_tEfNS_4arch4Sm80ELb0ELb1ELb1ELb1ELb0ELb0ELb0ELb0ELi2ELi4ELi4ELi4ELb0EEENS1_21CollectiveEpilogueBwdISA_SB_SD_Li256ELb1ELb0ELi2EEENS1_19SingleTileSchedulerILb1ELb0ELb0ELi128EEEEEEEEEvNT_6ParamsE$_ZN4cute5tupleIJNS0_IJNS_1CILi8EEENS1_ILi2EEES3_S3_S2_S3_EEENS0_IJNS1_ILi1EEEiiiNS1_ILi72EEENS1_ILi512EEEEEEEEC2ERKS4_RKS8_,($_ZN7cutlass13device_kernelIN5flash19enable_sm80_to_sm89INS1_16FlashAttnBwdSm80INS1_25CollectiveMainloopBwdSm80ILi2ELi2EN4cute5tupleIJNS5_1CILi128EEES8_NS7_ILi64EEEEEENS_10bfloat16_tEfNS_4arch4Sm80ELb0ELb1ELb1ELb1ELb0ELb0ELb0ELb0ELi2ELi4ELi4ELi4ELb0EEENS1_21CollectiveEpilogueBwdISA_SB_SD_Li256ELb1ELb0ELi2EEENS1_19SingleTileSchedulerILb1ELb0ELb0ELi128EEEEEEEEEvNT_6ParamsE$_ZN4cute5tupleIJNS_1CILi0EEEiEEC2ERKS2_RKi - $_ZN7cutlass13device_kernelIN5flash19enable_sm80_to_sm89INS1_16FlashAttnBwdSm80INS1_25CollectiveMainloopBwdSm80ILi2ELi2EN4cute5tupleIJNS5_1CILi128EEES8_NS7_ILi64EEEEEENS_10bfloat16_tEfNS_4arch4Sm80ELb0ELb1ELb1ELb1ELb0ELb0ELb0ELb0ELi2ELi4ELi4ELi4ELb0EEENS1_21CollectiveEpilogueBwdISA_SB_SD_Li256ELb1ELb0ELi2EEENS1_19SingleTileSchedulerILb1ELb0ELb0ELi128EEEEEEEEEvNT_6ParamsE$_ZN4cute5tupleIJNS0_IJNS_1CILi8EEENS1_ILi2EEES3_S3_S2_S3_EEENS0_IJNS1_ILi1EEEiiiNS1_ILi72EEENS1_ILi512EEEEEEEEC2ERKS4_RKS8_)
$_ZN7cutlass13device_kernelIN5flash19enable_sm80_to_sm89INS1_16FlashAttnBwdSm80INS1_25CollectiveMainloopBwdSm80ILi2ELi2EN4cute5tupleIJNS5_1CILi128EEES8_NS7_ILi64EEEEEENS_10bfloat16_tEfNS_4arch4Sm80ELb0ELb1ELb1ELb1ELb0ELb0ELb0ELb0ELi2ELi4ELi4ELi4ELb0EEENS1_21CollectiveEpilogueBwdISA_SB_SD_Li256ELb1ELb0ELi2EEENS1_19SingleTileSchedulerILb1ELb0ELb0ELi128EEEEEEEEEvNT_6ParamsE$_ZN4cute5tupleIJNS0_IJNS_1CILi8EEENS1_ILi2EEES3_S3_S2_S3_EEENS0_IJNS1_ILi1EEEiiiNS1_ILi72EEENS1_ILi512EEEEEEEEC2ERKS4_RKS8_:
[----:B------:R-:W-:Y:S02]  /*c1c0*/  MOV R8, 0xc1e0 ;  /* 0x0000c1e000087802 */ /* 0x000fe40000000f00 */
[----:B------:R-:W-:Y:S05]  /*c1d0*/  CALL.REL.NOINC `($_ZN7cutlass13device_kernelIN5flash19enable_sm80_to_sm89INS1_16FlashAttnBwdSm80INS1_25CollectiveMainloopBwdSm80ILi2ELi2EN4cute5tupleIJNS5_1CILi128EEES8_NS7_ILi64EEEEEENS_10bfloat16_tEfNS_4arch4Sm80ELb0ELb1ELb1ELb1ELb0ELb0ELb0ELb0ELi2ELi4ELi4ELi4ELb0EEENS1_21CollectiveEpilogueBwdISA_SB_SD_Li256ELb1ELb0ELi2EEENS1_19SingleTileSchedulerILb1ELb0ELb0ELi128EEEEEEEEEvNT_6ParamsE$_ZN4cute3eso3ESOILb1ELb0EJNS_5tupleIJNS_1CILi8EEENS3_ILi2EEES5_S5_S4_S5_EEENS2_IJNS3_ILi1EEEiiiNS3_ILi72EEENS3_ILi512EEEEEEEEC2ERKS6_RKSA_) ;  /* 0xffffdf9000007944 */ /* 0x000fea0003c3ffff */
[----:B------:R-:W-:-:S04]  /*c1e0*/  MOV R7, 0x0 ;  /* 0x0000000000077802 */ /* 0x000fc80000000f00 */
[----:B------:R-:W-:Y:S05]  /*c1f0*/  RET.REL.NODEC R6 `(_ZN7cutlass13device_kernelIN5flash19enable_sm80_to_sm89INS1_16FlashAttnBwdSm80INS1_25CollectiveMainloopBwdSm80ILi2ELi2EN4cute5tupleIJNS5_1CILi128EEES8_NS7_ILi64EEEEEENS_10bfloat16_tEfNS_4arch4Sm80ELb0ELb1ELb1ELb1ELb0ELb0ELb0ELb0ELi2ELi4ELi4ELi4ELb0EEENS1_21CollectiveEpilogueBwdISA_SB_SD_Li256ELb1ELb0ELi2EEENS1_19SingleTileSchedulerILb1ELb0ELb0ELi128EEEEEEEEEvNT_6ParamsE) ;  /* 0xffff3e0006007950 */ /* 0x000fea0003c3ffff */
        .type           $_ZN7cutlass13device_kernelIN5flash19enable_sm80_to_sm89INS1_16FlashAttnBwdSm80INS1_25CollectiveMainloopBwdSm80ILi2ELi2EN4cute5tupleIJNS5_1CILi128EEES8_NS7_ILi64EEEEEENS_10bfloat16_tEfNS_4arch4Sm80ELb0ELb1ELb1ELb1ELb0ELb0ELb0ELb0ELi2ELi4ELi4ELi4ELb0EEENS1_21CollectiveEpilogueBwdISA_SB_SD_Li256ELb1ELb0ELi2EEENS1_19SingleTileSchedulerILb1ELb0ELb0ELi128EEEEEEEEEvNT_6ParamsE$_ZN4cute5tupleIJNS_1CILi0EEEiEEC2ERKS2_RKi,@function
        .size           $_ZN7cutlass13device_kernelIN5flash19enable_sm80_to_sm89INS1_16FlashAttnBwdSm80INS1_25CollectiveMainloopBwdSm80ILi2ELi2EN4cute5tupleIJNS5_1CILi128EEES8_NS7_ILi64EEEEEENS_10bfloat16_tEfNS_4arch4Sm80ELb0ELb1ELb1ELb1ELb0ELb0ELb0ELb0ELi2ELi4ELi4ELi4ELb0EEENS1_21CollectiveEpilogueBwdISA_SB_SD_Li256ELb1ELb0ELi2EEENS1_19SingleTileSchedulerILb1ELb0ELb0ELi128EEEEEEEEEvNT_6ParamsE$_ZN4cute5tupleIJNS_1CILi0EEEiEEC2ERKS2_RKi,($_ZN7cutlass13device_kernelIN5flash19enable_sm80_to_sm89INS1_16FlashAttnBwdSm80INS1_25CollectiveMainloopBwdSm80ILi2ELi2EN4cute5tupleIJNS5_1CILi128EEES8_NS7_ILi64EEEEEENS_10bfloat16_tEfNS_4arch4Sm80ELb0ELb1ELb1ELb1ELb0ELb0ELb0ELb0ELi2ELi4ELi4ELi4ELb0EEENS1_21CollectiveEpilogueBwdISA_SB_SD_Li256ELb1ELb0ELi2EEENS1_19SingleTileSchedulerILb1ELb0ELb0ELi128EEEEEEEEEvNT_6ParamsE$_ZN4cute5tupleIJNS_1CILi2EEEiEEC2ERKS2_RKi - $_ZN7cutlass13device_kernelIN5flash19enable_sm80_to_sm89INS1_16FlashAttnBwdSm80INS1_25CollectiveMainloopBwdSm80ILi2ELi2EN4cute5tupleIJNS5_1CILi128EEES8_NS7_ILi64EEEEEENS_10bfloat16_tEfNS_4arch4Sm80ELb0ELb1ELb1ELb1ELb0ELb0ELb0ELb0ELi2ELi4ELi4ELi4ELb0EEENS1_21CollectiveEpilogueBwdISA_SB_SD_Li256ELb1ELb0ELi2EEENS1_19SingleTileSchedulerILb1ELb0ELb0ELi128EEEEEEEEEvNT_6ParamsE$_ZN4cute5tupleIJNS_1CILi0EEEiEEC2ERKS2_RKi)
$_ZN7cutlass13device_kernelIN5flash19enable_sm80_to_sm89INS1_16FlashAttnBwdSm80INS1_25CollectiveMainloopBwdSm80ILi2ELi2EN4cute5tupleIJNS5_1CILi128EEES8_NS7_ILi64EEEEEENS_10bfloat16_tEfNS_4arch4Sm80ELb0ELb1ELb1ELb1ELb0ELb0ELb0ELb0ELi2ELi4ELi4ELi4ELb0EEENS1_21CollectiveEpilogueBwdISA_SB_SD_Li256ELb1ELb0ELi2EEENS1_19SingleTileSchedulerILb1ELb0ELb0ELi128EEEEEEEEEvNT_6ParamsE$_ZN4cute5tupleIJNS_1CILi0EEEiEEC2ERKS2_RKi:
[----:B------:R-:W-:Y:S02]  /*c200*/  MOV R7, R9 ;  /* 0x0000000900077202 */ /* 0x000fe40000000f00 */
[----:B------:R-:W-:Y:S02]  /*c210*/  MOV R6, 0xc230 ;  /* 0x0000c23000067802 */ /* 0x000fe40000000f00 */
[----:B------:R-:W-:Y:S05]  /*c220*/  CALL.REL.NOINC `($_ZN7cutlass13device_kernelIN5flash19enable_sm80_to_sm89INS1_16FlashAttnBwdSm80INS1_25CollectiveMainloopBwdSm80ILi2ELi2EN4cute5tupleIJNS5_1CILi128EEES8_NS7_ILi64EEEEEENS_10bfloat16_tEfNS_4arch4Sm80ELb0ELb1ELb1ELb1ELb0ELb0ELb0ELb0ELi2ELi4ELi4ELi4ELb0EEENS1_21CollectiveEpilogueBwdISA_SB_SD_Li256ELb1ELb0ELi2EEENS1_19SingleTileSchedulerILb1ELb0ELb0ELi128EEEEEEEEEvNT_6ParamsE$_ZN4cute3eso3ESOILb1ELb0EJNS_1CILi0EEEiEEC2ERKS3_RKi) ;  /* 0xffffcb6000007944 */ /* 0x000fea0003c3ffff */
[----:B-1----:R-:W-:Y:S02]  /*c230*/  MOV R2, R8 ;  /* 0x0000000800027202 */ /* 0x002fe40000000f00 */
[----:B------:R-:W-:-:S04]  /*c240*/  MOV R3, 0x0 ;  /* 0x0000000000037802 */ /* 0x000fc80000000f00 */
[----:B------:R-:W-:Y:S05]  /*c250*/  RET.REL.NODEC R2 `(_ZN7cutlass13device_kernelIN5flash19enable_sm80_to_sm89INS1_16FlashAttnBwdSm80INS1_25CollectiveMainloopBwdSm80ILi2ELi2EN4cute5tupleIJNS5_1CILi128EEES8_NS7_ILi64EEEEEENS_10bfloat16_tEfNS_4arch4Sm80ELb0ELb1ELb1ELb1ELb0ELb0ELb0ELb0ELi2ELi4ELi4ELi4ELb0EEENS1_21CollectiveEpilogueBwdISA_SB_SD_Li256ELb1ELb0ELi2EEENS1_19SingleTileSchedulerILb1ELb0ELb0ELi128EEEEEEEEEvNT_6ParamsE) ;  /* 0xffff3da002007950 */ /* 0x000fea0003c3ffff */
        .type           $_ZN7cutlass13device_kernelIN5flash19enable_sm80_to_sm89INS1_16FlashAttnBwdSm80INS1_25CollectiveMainloopBwdSm80ILi2ELi2EN4cute5tupleIJNS5_1CILi128EEES8_NS7_ILi64EEEEEENS_10bfloat16_tEfNS_4arch4Sm80ELb0ELb1ELb1ELb1ELb0ELb0ELb0ELb0ELi2ELi4ELi4ELi4ELb0EEENS1_21CollectiveEpilogueBwdISA_SB_SD_Li256ELb1ELb0ELi2EEENS1_19SingleTileSchedulerILb1ELb0ELb0ELi128EEEEEEEEEvNT_6ParamsE$_ZN4cute5tupleIJNS_1CILi2EEEiEEC2ERKS2_RKi,@function
        .size           $_ZN7cutlass13device_kernelIN5flash19enable_sm80_to_sm89INS1_16FlashAttnBwdSm80INS1_25CollectiveMainloopBwdSm80ILi2ELi2EN4cute5tupleIJNS5_1CILi128EEES8_NS7_ILi64EEEEEENS_10bfloat16_tEfNS_4arch4Sm80ELb0ELb1ELb1ELb1ELb0ELb0ELb0ELb0ELi2ELi4ELi4ELi4ELb0EEENS1_21CollectiveEpilogueBwdISA_SB_SD_Li256ELb1ELb0ELi2EEENS1_19SingleTileSchedulerILb1ELb0ELb0ELi128EEEEEEEEEvNT_6ParamsE$_ZN4cute5tupleIJNS_1CILi2EEEiEEC2ERKS2_RKi,($_ZN7cutlass13device_kernelIN5flash19enable_sm80_to_sm89INS1_16FlashAttnBwdSm80INS1_25CollectiveMainloopBwdSm80ILi2ELi2EN4cute5tupleIJNS5_1CILi128EEES8_NS7_ILi64EEEEEENS_10bfloat16_tEfNS_4arch4Sm80ELb0ELb1ELb1ELb1ELb0ELb0ELb0ELb0ELi2ELi4ELi4ELi4ELb0EEENS1_21CollectiveEpilogueBwdISA_SB_SD_Li256ELb1ELb0ELi2EEENS1_19SingleTileSchedulerILb1ELb0ELb0ELi128EEEEEEEEEvNT_6ParamsE$_ZN4cute5tupleIJNS_7SwizzleILi3ELi3ELi3EEENS_9MixedBitsILj0ELj432EEENS_6LayoutINS0_IJNS0_IJNS_1CILi2EEES7_S7_EEES7_NS6_ILi8EEEEEENS0_IJNS0_IJNS6_ILi64EEES9_NS6_ILi512EEEEEENS6_ILi8192EEENS6_ILi1024EEEEEEEEEEC2ERKS2_RKS4_RKSH_ - $_ZN7cutlass13device_kernelIN5flash19enable_sm80_to_sm89INS1_16FlashAttnBwdSm80INS1_25CollectiveMainloopBwdSm80ILi2ELi2EN4cute5tupleIJNS5_1CILi128EEES8_NS7_ILi64EEEEEENS_10bfloat16_tEfNS_4arch4Sm80ELb0ELb1ELb1ELb1ELb0ELb0ELb0ELb0ELi2ELi4ELi4ELi4ELb0EEENS1_21CollectiveEpilogueBwdISA_SB_SD_Li256ELb1ELb0ELi2EEENS1_19SingleTileSchedulerILb1ELb0ELb0ELi128EEEEEEEEEvNT_6ParamsE$_ZN4cute5tupleIJNS_1CILi2EEEiEEC2ERKS2_RKi)
$_ZN7cutlass13device_kernelIN5flash19enable_sm80_to_sm89INS1_16FlashAttnBwdSm80INS1_25CollectiveMainloopBwdSm80ILi2ELi2EN4cute5tupleIJNS5_1CILi128EEES8_NS7_ILi64EEEEEENS_10bfloat16_tEfNS_4arch4Sm80ELb0ELb1ELb1ELb1ELb0ELb0ELb0ELb0ELi2ELi4ELi4ELi4ELb0EEENS1_21CollectiveEpilogueBwdISA_SB_SD_Li256ELb1ELb0ELi2EEENS1_19SingleTileSchedulerILb1ELb0ELb0ELi128EEEEEEEEEvNT_6ParamsE$_ZN4cute5tupleIJNS_1CILi2EEEiEEC2ERKS2_RKi:
[----:B------:R-:W-:Y:S02]  /*c260*/  MOV R4, 0xc280 ;  /* 0x0000c28000047802 */ /* 0x000fe40000000f00 */
[----:B------:R-:W-:Y:S05]  /*c270*/  CALL.REL.NOINC `($_ZN7cutlass13device_kernelIN5flash19enable_sm80_to_sm89INS1_16FlashAttnBwdSm80INS1_25CollectiveMainloopBwdSm80ILi2ELi2EN4cute5tupleIJNS5_1CILi128EEES8_NS7_ILi64EEEEEENS_10bfloat16_tEfNS_4arch4Sm80ELb0ELb1ELb1ELb1ELb0ELb0ELb0ELb0ELi2ELi4ELi4ELi4ELb0EEENS1_21CollectiveEpilogueBwdISA_SB_SD_Li256ELb1ELb0ELi2EEENS1_19SingleTileSchedulerILb1ELb0ELb0ELi128EEEEEEEEEvNT_6ParamsE$_ZN4cute3eso3ESOILb1ELb0EJNS_1CILi2EEEiEEC2ERKS3_RKi) ;  /* 0xffffd0c000007944 */ /* 0x000fea0003c3ffff */
[----:B------:R-:W-:-:S04]  /*c280*/  MOV R7, 0x0 ;  /* 0x0000000000077802 */ /* 0x000fc80000000f00 */
[----:B------:R-:W-:Y:S05]  /*c290*/  RET.REL.NODEC R6 `(_ZN7cutlass13device_kernelIN5flash19enable_sm80_to_sm89INS1_16FlashAttnBwdSm80INS1_25CollectiveMainloopBwdSm80ILi2ELi2EN4cute5tupleIJNS5_1CILi128EEES8_NS7_ILi64EEEEEENS_10bfloat16_tEfNS_4arch4Sm80ELb0ELb1ELb1ELb1ELb0ELb0ELb0ELb0ELi2ELi4ELi4ELi4ELb0EEENS1_21CollectiveEpilogueBwdISA_SB_SD_Li256ELb1ELb0ELi2EEENS1_19SingleTileSchedulerILb1ELb0ELb0ELi128EEEEEEEEEvNT_6ParamsE) ;  /* 0xffff3d6006007950 */ /* 0x000fea0003c3ffff */
        .type           $_ZN7cutlass13device_kernelIN5flash19enable_sm80_to_sm89INS1_16FlashAttnBwdSm80INS1_25CollectiveMainloopBwdSm80ILi2ELi2EN4cute5tupleIJNS5_1CILi128EEES8_NS7_ILi64EEEEEENS_10bfloat16_tEfNS_4arch4Sm80ELb0ELb1ELb1ELb1ELb0ELb0ELb0ELb0ELi2ELi4ELi4ELi4ELb0EEENS1_21CollectiveEpilogueBwdISA_SB_SD_Li256ELb1ELb0ELi2EEENS1_19SingleTileSchedulerILb1ELb0ELb0ELi128EEEEEEEEEvNT_6ParamsE$_ZN4cute5tupleIJNS_7SwizzleILi3ELi3ELi3EEENS_9MixedBitsILj0ELj432EEENS_6LayoutINS0_IJNS0_IJNS_1CILi2EEES7_S7_EEES7_NS6_ILi8EEEEEENS0_IJNS0_IJNS6_ILi64EEES9_NS6_ILi512EEEEEENS6_ILi8192EEENS6_ILi1024EEEEEEEEEEC2ERKS2_RKS4_RKSH_,@function
        .size           $_ZN7cutlass13device_kernelIN5flash19enable_sm80_to_sm89INS1_16FlashAttnBwdSm80INS1_25CollectiveMainloopBwdSm80ILi2ELi2EN4cute5tupleIJNS5_1CILi128EEES8_NS7_ILi64EEEEEENS_10bfloat16_tEfNS_4arch4Sm80ELb0ELb1ELb1ELb1ELb0ELb0ELb0ELb0ELi2ELi4ELi4ELi4ELb0EEENS1_21CollectiveEpilogueBwdISA_SB_SD_Li256ELb1ELb0ELi2EEENS1_19SingleTileSchedulerILb1ELb0ELb0ELi128EEEEEEEEEvNT_6ParamsE$_ZN4cute5tupleIJNS_7SwizzleILi3ELi3ELi3EEENS_9MixedBitsILj0ELj432EEENS_6LayoutINS0_IJNS0_IJNS_1CILi2EEES7_S7_EEES7_NS6_ILi8EEEEEENS0_IJNS0_IJNS6_ILi64EEES9_NS6_ILi512EEEEEENS6_ILi8192EEENS6_ILi1024EEEEEEEEEEC2ERKS2_RKS4_RKSH_,($_ZN7cutlass13device_kernelIN5flash19enable_sm80_to_sm89INS1_16FlashAttnBwdSm80INS1_25CollectiveMainloopBwdSm80ILi2ELi2EN4cute5tupleIJNS5_1CILi128EEES8_NS7_ILi64EEEEEENS_10bfloat16_tEfNS_4arch4Sm80ELb0ELb1ELb1ELb1ELb0ELb0ELb0ELb0ELi2ELi4ELi4ELi4ELb0EEENS1_21CollectiveEpilogueBwdISA_SB_SD_Li256ELb1ELb0ELi2EEENS1_19SingleTileSchedulerILb1ELb0ELb0ELi128EEEEEEEEEvNT_6ParamsE$_ZN4cute5tupleIJiEEC2ERKi - $_ZN7cutlass13device_kernelIN5flash19enable_sm80_to_sm89INS1_16FlashAttnBwdSm80INS1_25CollectiveMainloopBwdSm80ILi2ELi2EN4cute5tupleIJNS5_1CILi128EEES8_NS7_ILi64EEEEEENS_10bfloat16_tEfNS_4arch4Sm80ELb0ELb1ELb1ELb1ELb0ELb0ELb0ELb0ELi2ELi4ELi4ELi4ELb0EEENS1_21CollectiveEpilogueBwdISA_SB_SD_Li256ELb1ELb0ELi2EEENS1_19SingleTileSchedulerILb1ELb0ELb0ELi128EEEEEEEEEvNT_6ParamsE$_ZN4cute5tupleIJNS_7SwizzleILi3ELi3ELi3EEENS_9MixedBitsILj0ELj432EEENS_6LayoutINS0_IJNS0_IJNS_1CILi2EEES7_S7_EEES7_NS6_ILi8EEEEEENS0_IJNS0_IJNS6_ILi64EEES9_NS6_ILi512EEEEEENS6_ILi8192EEENS6_ILi1024EEEEEEEEEEC2ERKS2_RKS4_RKSH_)
$_ZN7cutlass13device_kernelIN5flash19enable_sm80_to_sm89INS1_16FlashAttnBwdSm80INS1_25CollectiveMainloopBwdSm80ILi2ELi2EN4cute5tupleIJNS5_1CILi128EEES8_NS7_ILi64EEEEEENS_10bfloat16_tEfNS_4arch4Sm80ELb0ELb1ELb1ELb1ELb0ELb0ELb0ELb0ELi2ELi4ELi4ELi4ELb0EEENS1_21CollectiveEpilogueBwdISA_SB_SD_Li256ELb1ELb0ELi2EEENS1_19SingleTileSchedulerILb1ELb0ELb0ELi128EEEEEEEEEvNT_6ParamsE$_ZN4cute5tupleIJNS_7SwizzleILi3ELi3ELi3EEENS_9MixedBitsILj0ELj432EEENS_6LayoutINS0_IJNS0_IJNS_1CILi2EEES7_S7_EEES7_NS6_ILi8EEEEEENS0_IJNS0_IJNS6_ILi64EEES9_NS6_ILi512EEEEEENS6_ILi8192EEENS6_ILi1024EEEEEEEEEEC2ERKS2_RKS4_RKSH_:
[----:B------:R-:W-:Y:S02]  /*c2a0*/  MOV R6, 0xc2c0 ;  /* 0x0000c2c000067802 */ /* 0x000fe40000000f00 */
[----:B------:R-:W-:Y:S05]  /*c2b0*/  CALL.REL.NOINC `($_ZN7cutlass13device_kernelIN5flash19enable_sm80_to_sm89INS1_16FlashAttnBwdSm80INS1_25CollectiveMainloopBwdSm80ILi2ELi2EN4cute5tupleIJNS5_1CILi128EEES8_NS7_ILi64EEEEEENS_10bfloat16_tEfNS_4arch4Sm80ELb0ELb1ELb1ELb1ELb0ELb0ELb0ELb0ELi2ELi4ELi4ELi4ELb0EEENS1_21CollectiveEpilogueBwdISA_SB_SD_Li256ELb1ELb0ELi2EEENS1_19SingleTileSchedulerILb1ELb0ELb0ELi128EEEEEEEEEvNT_6ParamsE$_ZN4cute3eso3ESOILb1ELb0EJNS_7SwizzleILi3ELi3ELi3EEENS_9MixedBitsILj0ELj432EEENS_6LayoutINS_5tupleIJNS7_IJNS_1CILi2EEES9_S9_EEES9_NS8_ILi8EEEEEENS7_IJNS7_IJNS8_ILi64EEESB_NS8_ILi512EEEEEENS8_ILi8192EEENS8_ILi1024EEEEEEEEEEC2ERKS3_RKS5_RKSJ_) ;  /* 0xfffff85000007944 */ /* 0x000fea0003c3ffff */
[----:B------:R-:W-:-:S04]  /*c2c0*/  MOV R5, 0x0 ;  /* 0x0000000000057802 */ /* 0x000fc80000000f00 */
[----:B------:R-:W-:Y:S05]  /*c2d0*/  RET.REL.NODEC R4 `(_ZN7cutlass13device_kernelIN5flash19enable_sm80_to_sm89INS1_16FlashAttnBwdSm80INS1_25CollectiveMainloopBwdSm80ILi2ELi2EN4cute5tupleIJNS5_1CILi128EEES8_NS7_ILi64EEEEEENS_10bfloat16_tEfNS_4arch4Sm80ELb0ELb1ELb1ELb1ELb0ELb0ELb0ELb0ELi2ELi4ELi4ELi4ELb0EEENS1_21CollectiveEpilogueBwdISA_SB_SD_Li256ELb1ELb0ELi2EEENS1_19SingleTileSchedulerILb1ELb0ELb0ELi128EEEEEEEEEvNT_6ParamsE) ;  /* 0xffff3d2004007950 */ /* 0x000fea0003c3ffff */
        .type           $_ZN7cutlass13device_kernelIN5flash19enable_sm80_to_sm89INS1_16FlashAttnBwdSm80INS1_25CollectiveMainloopBwdSm80ILi2ELi2EN4cute5tupleIJNS5_1CILi128EEES8_NS7_ILi64EEEEEENS_10bfloat16_tEfNS_4arch4Sm80ELb0ELb1ELb1ELb1ELb0ELb0ELb0ELb0ELi2ELi4ELi4ELi4ELb0EEENS1_21CollectiveEpilogueBwdISA_SB_SD_Li256ELb1ELb0ELi2EEENS1_19SingleTileSchedulerILb1ELb0ELb0ELi128EEEEEEEEEvNT_6ParamsE$_ZN4cute5tupleIJiEEC2ERKi,@function
        .size           $_ZN7cutlass13device_kernelIN5flash19enable_sm80_to_sm89INS1_16FlashAttnBwdSm80INS1_25CollectiveMainloopBwdSm80ILi2ELi2EN4cute5tupleIJNS5_1CILi128EEES8_NS7_ILi64EEEEEENS_10bfloat16_tEfNS_4arch4Sm80ELb0ELb1ELb1ELb1ELb0ELb0ELb0ELb0ELi2ELi4ELi4ELi4ELb0EEENS1_21CollectiveEpilogueBwdISA_SB_SD_Li256ELb1ELb0ELi2EEENS1_19SingleTileSchedulerILb1ELb0ELb0ELi128EEEEEEEEEvNT_6ParamsE$_ZN4cute5tupleIJiEEC2ERKi,($_ZN7cutlass13device_kernelIN5flash19enable_sm80_to_sm89INS1_16FlashAttnBwdSm80INS1_25CollectiveMainloopBwdSm80ILi2ELi2EN4cute5tupleIJNS5_1CILi128EEES8_NS7_ILi64EEEEEENS_10bfloat16_tEfNS_4arch4Sm80ELb0ELb1ELb1ELb1ELb0ELb0ELb0ELb0ELi2ELi4ELi4ELi4ELb0EEENS1_21CollectiveEpilogueBwdISA_SB_SD_Li256ELb1ELb0ELi2EEENS1_19SingleTileSchedulerILb1ELb0ELb0ELi128EEEEEEEEEvNT_6ParamsE$_ZN4cute5tupleIJiNS_1CILi0EEEEEC2ERKiRKS2_ - $_ZN7cutlass13device_kernelIN5flash19enable_sm80_to_sm89INS1_16FlashAttnBwdSm80INS1_25CollectiveMainloopBwdSm80ILi2ELi2EN4cute5tupleIJNS5_1CILi128EEES8_NS7_ILi64EEEEEENS_10bfloat16_tEfNS_4arch4Sm80ELb0ELb1ELb1ELb1ELb0ELb0ELb0ELb0ELi2ELi4ELi4ELi4ELb0EEENS1_21CollectiveEpilogueBwdISA_SB_SD_Li256ELb1ELb0ELi2EEENS1_19SingleTileSchedulerILb1ELb0ELb0ELi128EEEEEEEEEvNT_6ParamsE$_ZN4cute5tupleIJiEEC2ERKi)
$_ZN7cutlass13device_kernelIN5flash19enable_sm80_to_sm89INS1_16FlashAttnBwdSm80INS1_25CollectiveMainloopBwdSm80ILi2ELi2EN4cute5tupleIJNS5_1CILi128EEES8_NS7_ILi64EEEEEENS_10bfloat16_tEfNS_4arch4Sm80ELb0ELb1ELb1ELb1ELb0ELb0ELb0ELb0ELi2ELi4ELi4ELi4ELb0EEENS1_21CollectiveEpilogueBwdISA_SB_SD_Li256ELb1ELb0ELi2EEENS1_19SingleTileSchedulerILb1ELb0ELb0ELi128EEEEEEEEEvNT_6ParamsE$_ZN4cute5tupleIJiEEC2ERKi:
[----:B------:R-:W-:Y:S02]  /*c2e0*/  MOV R6, 0xc300 ;  /* 0x0000c30000067802 */ /* 0x000fe40000000f00 */
[----:B------:R-:W-:Y:S05]  /*c2f0*/  CALL.REL.NOINC `($_ZN7cutlass13device_kernelIN5flash19enable_sm80_to_sm89INS1_16FlashAttnBwdSm80INS1_25CollectiveMainloopBwdSm80ILi2ELi2EN4cute5tupleIJNS5_1CILi128EEES8_NS7_ILi64EEEEEENS_10bfloat16_tEfNS_4arch4Sm80ELb0ELb1ELb1ELb1ELb0ELb0ELb0ELb0ELi2ELi4ELi4ELi4ELb0EEENS1_21CollectiveEpilogueBwdISA_SB_SD_Li256ELb1ELb0ELi2EEENS1_19SingleTileSchedulerILb1ELb0ELb0ELi128EEEEEEEEEvNT_6ParamsE$_ZN4cute3eso3ESOILb0ELb1EJiEEC2ERKi) ;  /* 0xffffc44000007944 */ /* 0x000fea0003c3ffff */
[----:B------:R-:W-:-:S04]  /*c300*/  MOV R11, 0x0 ;  /* 0x00000000000b7802 */ /* 0x000fc80000000f00 */
[----:B------:R-:W-:Y:S05]  /*c310*/  RET.REL.NODEC R10 `(_ZN7cutlass13device_kernelIN5flash19enable_sm80_to_sm89INS1_16FlashAttnBwdSm80INS1_25CollectiveMainloopBwdSm80ILi2ELi2EN4cute5tupleIJNS5_1CILi128EEES8_NS7_ILi64EEEEEENS_10bfloat16_tEfNS_4arch4Sm80ELb0ELb1ELb1ELb1ELb0ELb0ELb0ELb0ELi2ELi4ELi4ELi4ELb0EEENS1_21CollectiveEpilogueBwdISA_SB_SD_Li256ELb1ELb0ELi2EEENS1_19SingleTileSchedulerILb1ELb0ELb0ELi128EEEEEEEEEvNT_6ParamsE) ;  /* 0xffff3ce00a007950 */ /* 0x000fea0003c3ffff */
        .type           $_ZN7cutlass13device_kernelIN5flash19enable_sm80_to_sm89INS1_16FlashAttnBwdSm80INS1_25CollectiveMainloopBwdSm80ILi2ELi2EN4cute5tupleIJNS5_1CILi128EEES8_NS7_ILi64EEEEEENS_10bfloat16_tEfNS_4arch4Sm80ELb0ELb1ELb1ELb1ELb0ELb0ELb0ELb0ELi2ELi4ELi4ELi4ELb0EEENS1_21CollectiveEpilogueBwdISA_SB_SD_Li256ELb1ELb0ELi2EEENS1_19SingleTileSchedulerILb1ELb0ELb0ELi128EEEEEEEEEvNT_6ParamsE$_ZN4cute5tupleIJiNS_1CILi0EEEEEC2ERKiRKS2_,@function
        .size           $_ZN7cutlass13device_kernelIN5flash19enable_sm80_to_sm89INS1_16FlashAttnBwdSm80INS1_25CollectiveMainloopBwdSm80ILi2ELi2EN4cute5tupleIJNS5_1CILi128EEES8_NS7_ILi64EEEEEENS_10bfloat16_tEfNS_4arch4Sm80ELb0ELb1ELb1ELb1ELb0ELb0ELb0ELb0ELi2ELi4ELi4ELi4ELb0EEENS1_21CollectiveEpilogueBwdISA_SB_SD_Li256ELb1ELb0ELi2EEENS1_19SingleTileSchedulerILb1ELb0ELb0ELi128EEEEEEEEEvNT_6ParamsE$_ZN4cute5tupleIJiNS_1CILi0EEEEEC2ERKiRKS2_,($_ZN7cutlass13device_kernelIN5flash19enable_sm80_to_sm89INS1_16FlashAttnBwdSm80INS1_25CollectiveMainloopBwdSm80ILi2ELi2EN4cute5tupleIJNS5_1CILi128EEES8_NS7_ILi64EEEEEENS_10bfloat16_tEfNS_4arch4Sm80ELb0ELb1ELb1ELb1ELb0ELb0ELb0ELb0ELi2ELi4ELi4ELi4ELb0EEENS1_21CollectiveEpilogueBwdISA_SB_SD_Li256ELb1ELb0ELi2EEENS1_19SingleTileSchedulerILb1ELb0ELb0ELi128EEEEEEEEEvNT_6ParamsE$_ZN4cute5tupleIJiiEEC2ERKiS3_ - $_ZN7cutlass13device_kernelIN5flash19enable_sm80_to_sm89INS1_16FlashAttnBwdSm80INS1_25CollectiveMainloopBwdSm80ILi2ELi2EN4cute5tupleIJNS5_1CILi128EEES8_NS7_ILi64EEEEEENS_10bfloat16_tEfNS_4arch4Sm80ELb0ELb1ELb1ELb1ELb0ELb0ELb0ELb0ELi2ELi4ELi4ELi4ELb0EEENS1_21CollectiveEpilogueBwdISA_SB_SD_Li256ELb1ELb0ELi2EEENS1_19SingleTileSchedulerILb1ELb0ELb0ELi128EEEEEEEEEvNT_6ParamsE$_ZN4cute5tupleIJiNS_1CILi0EEEEEC2ERKiRKS2_)
$_ZN7cutlass13device_kernelIN5flash19enable_sm80_to_sm89INS1_16FlashAttnBwdSm80INS1_25CollectiveMainloopBwdSm80ILi2ELi2EN4cute5tupleIJNS5_1CILi128EEES8_NS7_ILi64EEEEEENS_10bfloat16_tEfNS_4arch4Sm80ELb0ELb1ELb1ELb1ELb0ELb0ELb0ELb0ELi2ELi4ELi4ELi4ELb0EEENS1_21CollectiveEpilogueBwdISA_SB_SD_Li256ELb1ELb0ELi2EEENS1_19SingleTileSchedulerILb1ELb0ELb0ELi128EEEEEEEEEvNT_6ParamsE$_ZN4cute5tupleIJiNS_1CILi0EEEEEC2ERKiRKS2_:
[----:B------:R-:W-:Y:S02]  /*c320*/  MOV R6, 0xc340 ;  /* 0x0000c34000067802 */ /* 0x000fe40000000f00 */
[----:B------:R-:W-:Y:S05]  /*c330*/  CALL.REL.NOINC `($_ZN7cutlass13device_kernelIN5flash19enable_sm80_to_sm89INS1_16FlashAttnBwdSm80INS1_25CollectiveMainloopBwdSm80ILi2ELi2EN4cute5tupleIJNS5_1CILi128EEES8_NS7_ILi64EEEEEENS_10bfloat16_tEfNS_4arch4Sm80ELb0ELb1ELb1ELb1ELb0ELb0ELb0ELb0ELi2ELi4ELi4ELi4ELb0EEENS1_21CollectiveEpilogueBwdISA_SB_SD_Li256ELb1ELb0ELi2EEENS1_19SingleTileSchedulerILb1ELb0ELb0ELi128EEEEEEEEEvNT_6ParamsE$_ZN4cute3eso3ESOILb0ELb1EJiNS_1CILi0EEEEEC2ERKiRKS3_) ;  /* 0xffffc45000007944 */ /* 0x000fea0003c3ffff */
[----:B------:R-:W-:-:S04]  /*c340*/  MOV R9, 0x0 ;  /* 0x0000000000097802 */ /* 0x000fc80000000f00 */
[----:B------:R-:W-:Y:S05]  /*c350*/  RET.REL.NODEC R8 `(_ZN7cutlass13device_kernelIN5flash19enable_sm80_to_sm89INS1_16FlashAttnBwdSm80INS1_25CollectiveMainloopBwdSm80ILi2ELi2EN4cute5tupleIJNS5_1CILi128EEES8_NS7_ILi64EEEEEENS_10bfloat16_tEfNS_4arch4Sm80ELb0ELb1ELb1ELb1ELb0ELb0ELb0ELb0ELi2ELi4ELi4ELi4ELb0EEENS1_21CollectiveEpilogueBwdISA_SB_SD_Li256ELb1ELb0ELi2EEENS1_19SingleTileSchedulerILb1ELb0ELb0ELi128EEEEEEEEEvNT_6ParamsE) ;  /* 0xffff3ca008007950 */ /* 0x000fea0003c3ffff */
        .type           $_ZN7cutlass13device_kernelIN5flash19enable_sm80_to_sm89INS1_16FlashAttnBwdSm80INS1_25CollectiveMainloopBwdSm80ILi2ELi2EN4cute5tupleIJNS5_1CILi128EEES8_NS7_ILi64EEEEEENS_10bfloat16_tEfNS_4arch4Sm80ELb0ELb1ELb1ELb1ELb0ELb0ELb0ELb0ELi2ELi4ELi4ELi4ELb0EEENS1_21CollectiveEpilogueBwdISA_SB_SD_Li256ELb1ELb0ELi2EEENS1_19SingleTileSchedulerILb1ELb0ELb0ELi128EEEEEEEEEvNT_6ParamsE$_ZN4cute5tupleIJiiEEC2ERKiS3_,@function
        .size           $_ZN7cutlass13device_kernelIN5flash19enable_sm80_to_sm89INS1_16FlashAttnBwdSm80INS1_25CollectiveMainloopBwdSm80ILi2ELi2EN4cute5tupleIJNS5_1CILi128EEES8_NS7_ILi64EEEEEENS_10bfloat16_tEfNS_4arch4Sm80ELb0ELb1ELb1ELb1ELb0ELb0ELb0ELb0ELi2ELi4ELi4ELi4ELb0EEENS1_21CollectiveEpilogueBwdISA_SB_SD_Li256ELb1ELb0ELi2EEENS1_19SingleTileSchedulerILb1ELb0ELb0ELi128EEEEEEEEEvNT_6ParamsE$_ZN4cute5tupleIJiiEEC2ERKiS3_,($_ZN7cutlass13device_kernelIN5flash19enable_sm80_to_sm89INS1_16FlashAttnBwdSm80INS1_25CollectiveMainloopBwdSm80ILi2ELi2EN4cute5tupleIJNS5_1CILi128EEES8_NS7_ILi64EEEEEENS_10bfloat16_tEfNS_4arch4Sm80ELb0ELb1ELb1ELb1ELb0ELb0ELb0ELb0ELi2ELi4ELi4ELi4ELb0EEENS1_21CollectiveEpilogueBwdISA_SB_SD_Li256ELb1ELb0ELi2EEENS1_19SingleTileSchedulerILb1ELb0ELb0ELi128EEEEEEEEEvNT_6ParamsE$_ZN4cute8gmem_ptrIPKN7cutlass10bfloat16_tEECI1NS_12iter_adaptorIS4_S5_EEES4_ - $_ZN7cutlass13device_kernelIN5flash19enable_sm80_to_sm89INS1_16FlashAttnBwdSm80INS1_25CollectiveMainloopBwdSm80ILi2ELi2EN4cute5tupleIJNS5_1CILi128EEES8_NS7_ILi64EEEEEENS_10bfloat16_tEfNS_4arch4Sm80ELb0ELb1ELb1ELb1ELb0ELb0ELb0ELb0ELi2ELi4ELi4ELi4ELb0EEENS1_21CollectiveEpilogueBwdISA_SB_SD_Li256ELb1ELb0ELi2EEENS1_19SingleTileSchedulerILb1ELb0ELb0ELi128EEEEEEEEEvNT_6ParamsE$_ZN4cute5tupleIJiiEEC2ERKiS3_)
$_ZN7cutlass13device_kernelIN5flash19enable_sm80_to_sm89INS1_16FlashAttnBwdSm80INS1_25CollectiveMainloopBwdSm80ILi2ELi2EN4cute5tupleIJNS5_1CILi128EEES8_NS7_ILi64EEEEEENS_10bfloat16_tEfNS_4arch4Sm80ELb0ELb1ELb1ELb1ELb0ELb0ELb0ELb0ELi2ELi4ELi4ELi4ELb0EEENS1_21CollectiveEpilogueBwdISA_SB_SD_Li256ELb1ELb0ELi2EEENS1_19SingleTileSchedulerILb1ELb0ELb0ELi128EEEEEEEEEvNT_6ParamsE$_ZN4cute5tupleIJiiEEC2ERKiS3_:
[----:B------:R-:W-:Y:S02]  /*c360*/  MOV R8, 0xc380 ;  /* 0x0000c38000087802 */ /* 0x000fe40000000f00 */
[----:B------:R-:W-:Y:S05]  /*c370*/  CALL.REL.NOINC `($_ZN7cutlass13device_kernelIN5flash19enable_sm80_to_sm89INS1_16FlashAttnBwdSm80INS1_25CollectiveMainloopBwdSm80ILi2ELi2EN4cute5tupleIJNS5_1CILi128EEES8_NS7_ILi64EEEEEENS_10bfloat16_tEfNS_4arch4Sm80ELb0ELb1ELb1ELb1ELb0ELb0ELb0ELb0ELi2ELi4ELi4ELi4ELb0EEENS1_21CollectiveEpilogueBwdISA_SB_SD_Li256ELb1ELb0ELi2EEENS1_19SingleTileSchedulerILb1ELb0ELb0ELi128EEEEEEEEEvNT_6ParamsE$_ZN4cute3eso3ESOILb0ELb0EJiiEEC2ERKiS4_) ;  /* 0xffffbc8000007944 */ /* 0x000fea0003c3ffff */
[----:B-1----:R-:W-:Y:S02]  /*c380*/  MOV R2, R6 ;  /* 0x0000000600027202 */ /* 0x002fe40000000f00 */
[----:B------:R-:W-:-:S04]  /*c390*/  MOV R3, 0x0 ;  /* 0x0000000000037802 */ /* 0x000fc80000000f00 */
[----:B------:R-:W-:Y:S05]  /*c3a0*/  RET.REL.NODEC R2 `(_ZN7cutlass13device_kernelIN5flash19enable_sm80_to_sm89INS1_16FlashAttnBwdSm80INS1_25CollectiveMainloopBwdSm80ILi2ELi2EN4cute5tupleIJNS5_1CILi128EEES8_NS7_ILi64EEEEEENS_10bfloat16_tEfNS_4arch4Sm80ELb0ELb1ELb1ELb1ELb0ELb0ELb0ELb0ELi2ELi4ELi4ELi4ELb0EEENS1_21CollectiveEpilogueBwdISA_SB_SD_Li256ELb1ELb0ELi2EEENS1_19SingleTileSchedulerILb1ELb0ELb0ELi128EEEEEEEEEvNT_6ParamsE) ;  /* 0xffff3c5002007950 */ /* 0x000fea0003c3ffff */
        .type           $_ZN7cutlass13device_kernelIN5flash19enable_sm80_to_sm89INS1_16FlashAttnBwdSm80INS1_25CollectiveMainloopBwdSm80ILi2ELi2EN4cute5tupleIJNS5_1CILi128EEES8_NS7_ILi64EEEEEENS_10bfloat16_tEfNS_4arch4Sm80ELb0ELb1ELb1ELb1ELb0ELb0ELb0ELb0ELi2ELi4ELi4ELi4ELb0EEENS1_21CollectiveEpilogueBwdISA_SB_SD_Li256ELb1ELb0ELi2EEENS1_19SingleTileSchedulerILb1ELb0ELb0ELi128EEEEEEEEEvNT_6ParamsE$_ZN4cute8gmem_ptrIPKN7cutlass10bfloat16_tEECI1NS_12iter_adaptorIS4_S5_EEES4_,@function
        .size           $_ZN7cutlass13device_kernelIN5flash19enable_sm80_to_sm89INS1_16FlashAttnBwdSm80INS1_25CollectiveMainloopBwdSm80ILi2ELi2EN4cute5tupleIJNS5_1CILi128EEES8_NS7_ILi64EEEEEENS_10bfloat16_tEfNS_4arch4Sm80ELb0ELb1ELb1ELb1ELb0ELb0ELb0ELb0ELi2ELi4ELi4ELi4ELb0EEENS1_21CollectiveEpilogueBwdISA_SB_SD_Li256ELb1ELb0ELi2EEENS1_19SingleTileSchedulerILb1ELb0ELb0ELi128EEEEEEEEEvNT_6ParamsE$_ZN4cute8gmem_ptrIPKN7cutlass10bfloat16_tEECI1NS_12iter_adaptorIS4_S5_EEES4_,($_ZN7cutlass13device_kernelIN5flash19enable_sm80_to_sm89INS1_16FlashAttnBwdSm80INS1_25CollectiveMainloopBwdSm80ILi2ELi2EN4cute5tupleIJNS5_1CILi128EEES8_NS7_ILi64EEEEEENS_10bfloat16_tEfNS_4arch4Sm80ELb0ELb1ELb1ELb1ELb0ELb0ELb0ELb0ELi2ELi4ELi4ELi4ELb0EEENS1_21CollectiveEpilogueBwdISA_SB_SD_Li256ELb1ELb0ELi2EEENS1_19SingleTileSchedulerILb1ELb0ELb0ELi128EEEEEEEEEvNT_6ParamsE$_ZN4cute8gmem_ptrIPKN7cutlass9uint128_tEECI1NS_12iter_adaptorIS4_S5_EEES4_ - $_ZN7cutlass13device_kernelIN5flash19enable_sm80_to_sm89INS1_16FlashAttnBwdSm80INS1_25CollectiveMainloopBwdSm80ILi2ELi2EN4cute5tupleIJNS5_1CILi128EEES8_NS7_ILi64EEEEEENS_10bfloat16_tEfNS_4arch4Sm80ELb0ELb1ELb1ELb1ELb0ELb0ELb0ELb0ELi2ELi4ELi4ELi4ELb0EEENS1_21CollectiveEpilogueBwdISA_SB_SD_Li256ELb1ELb0ELi2EEENS1_19SingleTileSchedulerILb1ELb0ELb0ELi128EEEEEEEEEvNT_6ParamsE$_ZN4cute8gmem_ptrIPKN7cutlass10bfloat16_tEECI1NS_12iter_adaptorIS4_S5_EEES4_)
$_ZN7cutlass13device_kernelIN5flash19enable_sm80_to_sm89INS1_16FlashAttnBwdSm80INS1_25CollectiveMainloopBwdSm80ILi2ELi2EN4cute5tupleIJNS5_1CILi128EEES8_NS7_ILi64EEEEEENS_10bfloat16_tEfNS_4arch4Sm80ELb0ELb1ELb1ELb1ELb0ELb0ELb0ELb0ELi2ELi4ELi4ELi4ELb0EEENS1_21CollectiveEpilogueBwdISA_SB_SD_Li256ELb1ELb0ELi2EEENS1_19SingleTileSchedulerILb1ELb0ELb0ELi128EEEEEEEEEvNT_6ParamsE$_ZN4cute8gmem_ptrIPKN7cutlass10bfloat16_tEECI1NS_12iter_adaptorIS4_S5_EEES4_:
[----:B------:R-:W-:Y:S02]  /*c3b0*/  MOV R10, 0xc3d0 ;  /* 0x0000c3d0000a7802 */ /* 0x000fe40000000f00 */
[----:B------:R-:W-:Y:S05]  /*c3c0*/  CALL.REL.NOINC `($_ZN7cutlass13device_kernelIN5flash19enable_sm80_to_sm89INS1_16FlashAttnBwdSm80INS1_25CollectiveMainloopBwdSm80ILi2ELi2EN4cute5tupleIJNS5_1CILi128EEES8_NS7_ILi64EEEEEENS_10bfloat16_tEfNS_4arch4Sm80ELb0ELb1ELb1ELb1ELb0ELb0ELb0ELb0ELi2ELi4ELi4ELi4ELb0EEENS1_21CollectiveEpilogueBwdISA_SB_SD_Li256ELb1ELb0ELi2EEENS1_19SingleTileSchedulerILb1ELb0ELb0ELi128EEEEEEEEEvNT_6ParamsE$_ZN4cute12iter_adaptorIPKN7cutlass10bfloat16_tENS_8gmem_ptrIS4_EEEC2ES4_) ;  /* 0xffffab2000007944 */ /* 0x000fea0003c3ffff */
[----:B------:R-:W-:Y:S02]  /*c3d0*/  MOV R4, R6 ;  /* 0x0000000600047202 */ /* 0x000fe40000000f00 */
[----:B-1----:R-:W-:-:S04]  /*c3e0*/  MOV R5, 0x0 ;  /* 0x0000000000057802 */ /* 0x002fc80000000f00 */
[----:B------:R-:W-:Y:S05]  /*c3f0*/  RET.REL.NODEC R4 `(_ZN7cutlass13device_kernelIN5flash19enable_sm80_to_sm89INS1_16FlashAttnBwdSm80INS1_25CollectiveMainloopBwdSm80ILi2ELi2EN4cute5tupleIJNS5_1CILi128EEES8_NS7_ILi64EEEEEENS_10bfloat16_tEfNS_4arch4Sm80ELb0ELb1ELb1ELb1ELb0ELb0ELb0ELb0ELi2ELi4ELi4ELi4ELb0EEENS1_21CollectiveEpilogueBwdISA_SB_SD_Li256ELb1ELb0ELi2EEENS1_19SingleTileSchedulerILb1ELb0ELb0ELi128EEEEEEEEEvNT_6ParamsE) ;  /* 0xffff3c0004007950 */ /* 0x000fea0003c3ffff */
        .type           $_ZN7cutlass13device_kernelIN5flash19enable_sm80_to_sm89INS1_16FlashAttnBwdSm80INS1_25CollectiveMainloopBwdSm80ILi2ELi2EN4cute5tupleIJNS5_1CILi128EEES8_NS7_ILi64EEEEEENS_10bfloat16_tEfNS_4arch4Sm80ELb0ELb1ELb1ELb1ELb0ELb0ELb0ELb0ELi2ELi4ELi4ELi4ELb0EEENS1_21CollectiveEpilogueBwdISA_SB_SD_Li256ELb1ELb0ELi2EEENS1_19SingleTileSchedulerILb1ELb0ELb0ELi128EEEEEEEEEvNT_6ParamsE$_ZN4cute8gmem_ptrIPKN7cutlass9uint128_tEECI1NS_12iter_adaptorIS4_S5_EEES4_,@function
        .size           $_ZN7cutlass13device_kernelIN5flash19enable_sm80_to_sm89INS1_16FlashAttnBwdSm80INS1_25CollectiveMainloopBwdSm80ILi2ELi2EN4cute5tupleIJNS5_1CILi128EEES8_NS7_ILi64EEEEEENS_10bfloat16_tEfNS_4arch4Sm80ELb0ELb1ELb1ELb1ELb0ELb0ELb0ELb0ELi2ELi4ELi4ELi4ELb0EEENS1_21CollectiveEpilogueBwdISA_SB_SD_Li256ELb1ELb0ELi2EEENS1_19SingleTileSchedulerILb1ELb0ELb0ELi128EEEEEEEEEvNT_6ParamsE$_ZN4cute8gmem_ptrIPKN7cutlass9uint128_tEECI1NS_12iter_adaptorIS4_S5_EEES4_,($_ZN7cutlass13device_kernelIN5flash19enable_sm80_to_sm89INS1_16FlashAttnBwdSm80INS1_25CollectiveMainloopBwdSm80ILi2ELi2EN4cute5tupleIJNS5_1CILi128EEES8_NS7_ILi64EEEEEENS_10bfloat16_tEfNS_4arch4Sm80ELb0ELb1ELb1ELb1ELb0ELb0ELb0ELb0ELi2ELi4ELi4ELi4ELb0EEENS1_21CollectiveEpilogueBwdISA_SB_SD_Li256ELb1ELb0ELi2EEENS1_19SingleTileSchedulerILb1ELb0ELb0ELi128EEEEEEEEEvNT_6ParamsE$_ZN4cute8gmem_ptrIPKfECI1NS_12iter_adaptorIS2_S3_EEES2_ - $_ZN7cutlass13device_kernelIN5flash19enable_sm80_to_sm89INS1_16FlashAttnBwdSm80INS1_25CollectiveMainloopBwdSm80ILi2ELi2EN4cute5tupleIJNS5_1CILi128EEES8_NS7_ILi64EEEEEENS_10bfloat16_tEfNS_4arch4Sm80ELb0ELb1ELb1ELb1ELb0ELb0ELb0ELb0ELi2ELi4ELi4ELi4ELb0EEENS1_21CollectiveEpilogueBwdISA_SB_SD_Li256ELb1ELb0ELi2EEENS1_19SingleTileSchedulerILb1ELb0ELb0ELi128EEEEEEEEEvNT_6ParamsE$_ZN4cute8gmem_ptrIPKN7cutlass9uint128_tEECI1NS_12iter_adaptorIS4_S5_EEES4_)
$_ZN7cutlass13device_kernelIN5flash19enable_sm80_to_sm89INS1_16FlashAttnBwdSm80INS1_25CollectiveMainloopBwdSm80ILi2ELi2EN4cute5tupleIJNS5_1CILi128EEES8_NS7_ILi64EEEEEENS_10bfloat16_tEfNS_4arch4Sm80ELb0ELb1ELb1ELb1ELb0ELb0ELb0ELb0ELi2ELi4ELi4ELi4ELb0EEENS1_21CollectiveEpilogueBwdISA_SB_SD_Li256ELb1ELb0ELi2EEENS1_19SingleTileSchedulerILb1ELb0ELb0ELi128EEEEEEEEEvNT_6ParamsE$_ZN4cute8gmem_ptrIPKN7cutlass9uint128_tEECI1NS_12iter_adaptorIS4_S5_EEES4_:
[----:B------:R-:W-:Y:S02]  /*c400*/  MOV R84, 0xc420 ;  /* 0x0000c42000547802 */ /* 0x000fe40000000f00 */
[----:B------:R-:W-:Y:S05]  /*c410*/  CALL.REL.NOINC `($_ZN7cutlass13device_kernelIN5flash19enable_sm80_to_sm89INS1_16FlashAttnBwdSm80INS1_25CollectiveMainloopBwdSm80ILi2ELi2EN4cute5tupleIJNS5_1CILi128EEES8_NS7_ILi64EEEEEENS_10bfloat16_tEfNS_4arch4Sm80ELb0ELb1ELb1ELb1ELb0ELb0ELb0ELb0ELi2ELi4ELi4ELi4ELb0EEENS1_21CollectiveEpilogueBwdISA_SB_SD_Li256ELb1ELb0ELi2EEENS1_19SingleTileSchedulerILb1ELb0ELb0ELi128EEEEEEEEEvNT_6ParamsE$_ZN4cute12iter_adaptorIPKN7cutlass9uint128_tENS_8gmem_ptrIS4_EEEC2ES4_) ;  /* 0xffffab3000007944 */ /* 0x000fea0003c3ffff */
[----:B------:R-:W-:-:S04]  /*c420*/  MOV R11, 0x0 ;  /* 0x00000000000b7802 */ /* 0x000fc80000000f00 */
[----:B------:R-:W-:Y:S05]  /*c430*/  RET.REL.NODEC R10 `(_ZN7cutlass13device_kernelIN5flash19enable_sm80_to_sm89INS1_16FlashAttnBwdSm80INS1_25CollectiveMainloopBwdSm80ILi2ELi2EN4cute5tupleIJNS5_1CILi128EEES8_NS7_ILi64EEEEEENS_10bfloat16_tEfNS_4arch4Sm80ELb0ELb1ELb1ELb1ELb0ELb0ELb0ELb0ELi2ELi4ELi4ELi4ELb0EEENS1_21CollectiveEpilogueBwdISA_SB_SD_Li256ELb1ELb0ELi2EEENS1_19SingleTileSchedulerILb1ELb0ELb0ELi128EEEEEEEEEvNT_6ParamsE) ;  /* 0xffff3bc00a007950 */ /* 0x000fea0003c3ffff */
        .type           $_ZN7cutlass13device_kernelIN5flash19enable_sm80_to_sm89INS1_16FlashAttnBwdSm80INS1_25CollectiveMainloopBwdSm80ILi2ELi2EN4cute5tupleIJNS5_1CILi128EEES8_NS7_ILi64EEEEEENS_10bfloat16_tEfNS_4arch4Sm80ELb0ELb1ELb1ELb1ELb0ELb0ELb0ELb0ELi2ELi4ELi4ELi4ELb0EEENS1_21CollectiveEpilogueBwdISA_SB_SD_Li256ELb1ELb0ELi2EEENS1_19SingleTileSchedulerILb1ELb0ELb0ELi128EEEEEEEEEvNT_6ParamsE$_ZN4cute8gmem_ptrIPKfECI1NS_12iter_adaptorIS2_S3_EEES2_,@function
        .size           $_ZN7cutlass13device_kernelIN5flash19enable_sm80_to_sm89INS1_16FlashAttnBwdSm80INS1_25CollectiveMainloopBwdSm80ILi2ELi2EN4cute5tupleIJNS5_1CILi128EEES8_NS7_ILi64EEEEEENS_10bfloat16_tEfNS_4arch4Sm80ELb0ELb1ELb1ELb1ELb0ELb0ELb0ELb0ELi2ELi4ELi4ELi4ELb0EEENS1_21CollectiveEpilogueBwdISA_SB_SD_Li256ELb1ELb0ELi2EEENS1_19SingleTileSchedulerILb1ELb0ELb0ELi128EEEEEEEEEvNT_6ParamsE$_ZN4cute8gmem_ptrIPKfECI1NS_12iter_adaptorIS2_S3_EEES2_,($_ZN7cutlass13device_kernelIN5flash19enable_sm80_to_sm89INS1_16FlashAttnBwdSm80INS1_25CollectiveMainloopBwdSm80ILi2ELi2EN4cute5tupleIJNS5_1CILi128EEES8_NS7_ILi64EEEEEENS_10bfloat16_tEfNS_4arch4Sm80ELb0ELb1ELb1ELb1ELb0ELb0ELb0ELb0ELi2ELi4ELi4ELi4ELb0EEENS1_21CollectiveEpilogueBwdISA_SB_SD_Li256ELb1ELb0ELi2EEENS1_19SingleTileSchedulerILb1ELb0ELb0ELi128EEEEEEEEEvNT_6ParamsE$_ZN4cute8gmem_ptrIPfECI1NS_12iter_adaptorIS1_S2_EEES1_ - $_ZN7cutlass13device_kernelIN5flash19enable_sm80_to_sm89INS1_16FlashAttnBwdSm80INS1_25CollectiveMainloopBwdSm80ILi2ELi2EN4cute5tupleIJNS5_1CILi128EEES8_NS7_ILi64EEEEEENS_10bfloat16_tEfNS_4arch4Sm80ELb0ELb1ELb1ELb1ELb0ELb0ELb0ELb0ELi2ELi4ELi4ELi4ELb0EEENS1_21CollectiveEpilogueBwdISA_SB_SD_Li256ELb1ELb0ELi2EEENS1_19SingleTileSchedulerILb1ELb0ELb0ELi128EEEEEEEEEvNT_6ParamsE$_ZN4cute8gmem_ptrIPKfECI1NS_12iter_adaptorIS2_S3_EEES2_)
$_ZN7cutlass13device_kernelIN5flash19enable_sm80_to_sm89INS1_16FlashAttnBwdSm80INS1_25CollectiveMainloopBwdSm80ILi2ELi2EN4cute5tupleIJNS5_1CILi128EEES8_NS7_ILi64EEEEEENS_10bfloat16_tEfNS_4arch4Sm80ELb0ELb1ELb1ELb1ELb0ELb0ELb0ELb0ELi2ELi4ELi4ELi4ELb0EEENS1_21CollectiveEpilogueBwdISA_SB_SD_Li256ELb1ELb0ELi2EEENS1_19SingleTileSchedulerILb1ELb0ELb0ELi128EEEEEEEEEvNT_6ParamsE$_ZN4cute8gmem_ptrIPKfECI1NS_12iter_adaptorIS2_S3_EEES2_:
[----:B------:R-:W-:Y:S02]  /*c440*/  MOV R16, 0xc460 ;  /* 0x0000c46000107802 */ /* 0x000fe40000000f00 */
[----:B------:R-:W-:Y:S05]  /*c450*/  CALL.REL.NOINC `($_ZN7cutlass13device_kernelIN5flash19enable_sm80_to_sm89INS1_16FlashAttnBwdSm80INS1_25CollectiveMainloopBwdSm80ILi2ELi2EN4cute5tupleIJNS5_1CILi128EEES8_NS7_ILi64EEEEEENS_10bfloat16_tEfNS_4arch4Sm80ELb0ELb1ELb1ELb1ELb0ELb0ELb0ELb0ELi2ELi4ELi4ELi4ELb0EEENS1_21CollectiveEpilogueBwdISA_SB_SD_Li256ELb1ELb0ELi2EEENS1_19SingleTileSchedulerILb1ELb0ELb0ELi128EEEEEEEEEvNT_6ParamsE$_ZN4cute12iter_adaptorIPKfNS_8gmem_ptrIS2_EEEC2ES2_) ;  /* 0xffffab3000007944 */ /* 0x000fea0003c3ffff */
[----:B------:R-:W-:-:S04]  /*c460*/  MOV R11, 0x0 ;  /* 0x00000000000b7802 */ /* 0x000fc80000000f00 */
[----:B------:R-:W-:Y:S05]  /*c470*/  RET.REL.NODEC R10 `(_ZN7cutlass13device_kernelIN5flash19enable_sm80_to_sm89INS1_16FlashAttnBwdSm80INS1_25CollectiveMainloopBwdSm80ILi2ELi2EN4cute5tupleIJNS5_1CILi128EEES8_NS7_ILi64EEEEEENS_10bfloat16_tEfNS_4arch4Sm80ELb0ELb1ELb1ELb1ELb0ELb0ELb0ELb0ELi2ELi4ELi4ELi4ELb0EEENS1_21CollectiveEpilogueBwdISA_SB_SD_Li256ELb1ELb0ELi2EEENS1_19SingleTileSchedulerILb1ELb0ELb0ELi128EEEEEEEEEvNT_6ParamsE) ;  /* 0xffff3b800a007950 */ /* 0x000fea0003c3ffff */
        .type           $_ZN7cutlass13device_kernelIN5flash19enable_sm80_to_sm89INS1_16FlashAttnBwdSm80INS1_25CollectiveMainloopBwdSm80ILi2ELi2EN4cute5tupleIJNS5_1CILi128EEES8_NS7_ILi64EEEEEENS_10bfloat16_tEfNS_4arch4Sm80ELb0ELb1ELb1ELb1ELb0ELb0ELb0ELb0ELi2ELi4ELi4ELi4ELb0EEENS1_21CollectiveEpilogueBwdISA_SB_SD_Li256ELb1ELb0ELi2EEENS1_19SingleTileSchedulerILb1ELb0ELb0ELi128EEEEEEEEEvNT_6ParamsE$_ZN4cute8gmem_ptrIPfECI1NS_12iter_adaptorIS1_S2_EEES1_,@function
        .size           $_ZN7cutlass13device_kernelIN5flash19enable_sm80_to_sm89INS1_16FlashAttnBwdSm80INS1_25CollectiveMainloopBwdSm80ILi2ELi2EN4cute5tupleIJNS5_1CILi128EEES8_NS7_ILi64EEEEEENS_10bfloat16_tEfNS_4arch4Sm80ELb0ELb1ELb1ELb1ELb0ELb0ELb0ELb0ELi2ELi4ELi4ELi4ELb0EEENS1_21CollectiveEpilogueBwdISA_SB_SD_Li256ELb1ELb0ELi2EEENS1_19SingleTileSchedulerILb1ELb0ELb0ELi128EEEEEEEEEvNT_6ParamsE$_ZN4cute8gmem_ptrIPfECI1NS_12iter_adaptorIS1_S2_EEES1_,($_ZN7cutlass13device_kernelIN5flash19enable_sm80_to_sm89INS1_16FlashAttnBwdSm80INS1_25CollectiveMainloopBwdSm80ILi2ELi2EN4cute5tupleIJNS5_1CILi128EEES8_NS7_ILi64EEEEEENS_10bfloat16_tEfNS_4arch4Sm80ELb0ELb1ELb1ELb1ELb0ELb0ELb0ELb0ELi2ELi4ELi4ELi4ELb0EEENS1_21CollectiveEpilogueBwdISA_SB_SD_Li256ELb1ELb0ELi2EEENS1_19SingleTileSchedulerILb1ELb0ELb0ELi128EEEEEEEEEvNT_6ParamsE$_ZN4cute8smem_ptrIPN7cutlass10bfloat16_tEECI1NS_12iter_adaptorIS3_S4_EEES3_ - $_ZN7cutlass13device_kernelIN5flash19enable_sm80_to_sm89INS1_16FlashAttnBwdSm80INS1_25CollectiveMainloopBwdSm80ILi2ELi2EN4cute5tupleIJNS5_1CILi128EEES8_NS7_ILi64EEEEEENS_10bfloat16_tEfNS_4arch4Sm80ELb0ELb1ELb1ELb1ELb0ELb0ELb0ELb0ELi2ELi4ELi4ELi4ELb0EEENS1_21CollectiveEpilogueBwdISA_SB_SD_Li256ELb1ELb0ELi2EEENS1_19SingleTileSchedulerILb1ELb0ELb0ELi128EEEEEEEEEvNT_6ParamsE$_ZN4cute8gmem_ptrIPfECI1NS_12iter_adaptorIS1_S2_EEES1_)
$_ZN7cutlass13device_kernelIN5flash19enable_sm80_to_sm89INS1_16FlashAttnBwdSm80INS1_25CollectiveMainloopBwdSm80ILi2ELi2EN4cute5tupleIJNS5_1CILi128EEES8_NS7_ILi64EEEEEENS_10bfloat16_tEfNS_4arch4Sm80ELb0ELb1ELb1ELb1ELb0ELb0ELb0ELb0ELi2ELi4ELi4ELi4ELb0EEENS1_21CollectiveEpilogueBwdISA_SB_SD_Li256ELb1ELb0ELi2EEENS1_19SingleTileSchedulerILb1ELb0ELb0ELi128EEEEEEEEEvNT_6ParamsE$_ZN4cute8gmem_ptrIPfECI1NS_12iter_adaptorIS1_S2_EEES1_:
[----:B------:R-:W-:Y:S02]  /*c480*/  MOV R4, 0xc4a0 ;  /* 0x0000c4a000047802 */ /* 0x000fe40000000f00 */
[----:B------:R-:W-:Y:S05]  /*c490*/  CALL.REL.NOINC `($_ZN7cutlass13device_kernelIN5flash19enable_sm80_to_sm89INS1_16FlashAttnBwdSm80INS1_25CollectiveMainloopBwdSm80ILi2ELi2EN4cute5tupleIJNS5_1CILi128EEES8_NS7_ILi64EEEEEENS_10bfloat16_tEfNS_4arch4Sm80ELb0ELb1ELb1ELb1ELb0ELb0ELb0ELb0ELi2ELi4ELi4ELi4ELb0EEENS1_21CollectiveEpilogueBwdISA_SB_SD_Li256ELb1ELb0ELi2EEENS1_19SingleTileSchedulerILb1ELb0ELb0ELi128EEEEEEEEEvNT_6ParamsE$_ZN4cute12iter_adaptorIPfNS_8gmem_ptrIS1_EEEC2ES1_) ;  /* 0xffffabb000007944 */ /* 0x000fea0003c3ffff */
[----:B------:R-:W-:-:S04]  /*c4a0*/  MOV R9, 0x0 ;  /* 0x0000000000097802 */ /* 0x000fc80000000f00 */
[----:B------:R-:W-:Y:S05]  /*c4b0*/  RET.REL.NODEC R8 `(_ZN7cutlass13device_kernelIN5flash19enable_sm80_to_sm89INS1_16FlashAttnBwdSm80INS1_25CollectiveMainloopBwdSm80ILi2ELi2EN4cute5tupleIJNS5_1CILi128EEES8_NS7_ILi64EEEEEENS_10bfloat16_tEfNS_4arch4Sm80ELb0ELb1ELb1ELb1ELb0ELb0ELb0ELb0ELi2ELi4ELi4ELi4ELb0EEENS1_21CollectiveEpilogueBwdISA_SB_SD_Li256ELb1ELb0ELi2EEENS1_19SingleTileSchedulerILb1ELb0ELb0ELi128EEEEEEEEEvNT_6ParamsE) ;  /* 0xffff3b4008007950 */ /* 0x000fea0003c3ffff */
        .type           $_ZN7cutlass13device_kernelIN5flash19enable_sm80_to_sm89INS1_16FlashAttnBwdSm80INS1_25CollectiveMainloopBwdSm80ILi2ELi2EN4cute5tupleIJNS5_1CILi128EEES8_NS7_ILi64EEEEEENS_10bfloat16_tEfNS_4arch4Sm80ELb0ELb1ELb1ELb1ELb0ELb0ELb0ELb0ELi2ELi4ELi4ELi4ELb0EEENS1_21CollectiveEpilogueBwdISA_SB_SD_Li256ELb1ELb0ELi2EEENS1_19SingleTileSchedulerILb1ELb0ELb0ELi128EEEEEEEEEvNT_6ParamsE$_ZN4cute8smem_ptrIPN7cutlass10bfloat16_tEECI1NS_12iter_adaptorIS3_S4_EEES3_,@function
        .size           $_ZN7cutlass13device_kernelIN5flash19enable_sm80_to_sm89INS1_16FlashAttnBwdSm80INS1_25CollectiveMainloopBwdSm80ILi2ELi2EN4cute5tupleIJNS5_1CILi128EEES8_NS7_ILi64EEEEEENS_10bfloat16_tEfNS_4arch4Sm80ELb0ELb1ELb1ELb1ELb0ELb0ELb0ELb0ELi2ELi4ELi4ELi4ELb0EEENS1_21CollectiveEpilogueBwdISA_SB_SD_Li256ELb1ELb0ELi2EEENS1_19SingleTileSchedulerILb1ELb0ELb0ELi128EEEEEEEEEvNT_6ParamsE$_ZN4cute8smem_ptrIPN7cutlass10bfloat16_tEECI1NS_12iter_adaptorIS3_S4_EEES3_,($_ZN7cutlass13device_kernelIN5flash19enable_sm80_to_sm89INS1_16FlashAttnBwdSm80INS1_25CollectiveMainloopBwdSm80ILi2ELi2EN4cute5tupleIJNS5_1CILi128EEES8_NS7_ILi64EEEEEENS_10bfloat16_tEfNS_4arch4Sm80ELb0ELb1ELb1ELb1ELb0ELb0ELb0ELb0ELi2ELi4ELi4ELi4ELb0EEENS1_21CollectiveEpilogueBwdISA_SB_SD_Li256ELb1ELb0ELi2EEENS1_19SingleTileSchedulerILb1ELb0ELb0ELi128EEEEEEEEEvNT_6ParamsE$_ZN4cute8smem_ptrIPN7cutlass9uint128_tEECI1NS_12iter_adaptorIS3_S4_EEES3_ - $_ZN7cutlass13device_kernelIN5flash19enable_sm80_to_sm89INS1_16FlashAttnBwdSm80INS1_25CollectiveMainloopBwdSm80ILi2ELi2EN4cute5tupleIJNS5_1CILi128EEES8_NS7_ILi64EEEEEENS_10bfloat16_tEfNS_4arch4Sm80ELb0ELb1ELb1ELb1ELb0ELb0ELb0ELb0ELi2ELi4ELi4ELi4ELb0EEENS1_21CollectiveEpilogueBwdISA_SB_SD_Li256ELb1ELb0ELi2EEENS1_19SingleTileSchedulerILb1ELb0ELb0ELi128EEEEEEEEEvNT_6ParamsE$_ZN4cute8smem_ptrIPN7cutlass10bfloat16_tEECI1NS_12iter_adaptorIS3_S4_EEES3_)
$_ZN7cutlass13device_kernelIN5flash19enable_sm80_to_sm89INS1_16FlashAttnBwdSm80INS1_25CollectiveMainloopBwdSm80ILi2ELi2EN4cute5tupleIJNS5_1CILi128EEES8_NS7_ILi64EEEEEENS_10bfloat16_tEfNS_4arch4Sm80ELb0ELb1ELb1ELb1ELb0ELb0ELb0ELb0ELi2ELi4ELi4ELi4ELb0EEENS1_21CollectiveEpilogueBwdISA_SB_SD_Li256ELb1ELb0ELi2EEENS1_19SingleTileSchedulerILb1ELb0ELb0ELi128EEEEEEEEEvNT_6ParamsE$_ZN4cute8smem_ptrIPN7cutlass10bfloat16_tEECI1NS_12iter_adaptorIS3_S4_EEES3_:
[----:B------:R-:W-:Y:S02]  /*c4c0*/  MOV R10, 0xc4e0 ;  /* 0x0000c4e0000a7802 */ /* 0x000fe40000000f00 */
[----:B------:R-:W-:Y:S05]  /*c4d0*/  CALL.REL.NOINC `($_ZN7cutlass13device_kernelIN5flash19enable_sm80_to_sm89INS1_16FlashAttnBwdSm80INS1_25CollectiveMainloopBwdSm80ILi2ELi2EN4cute5tupleIJNS5_1CILi128EEES8_NS7_ILi64EEEEEENS_10bfloat16_tEfNS_4arch4Sm80ELb0ELb1ELb1ELb1ELb0ELb0ELb0ELb0ELi2ELi4ELi4ELi4ELb0EEENS1_21CollectiveEpilogueBwdISA_SB_SD_Li256ELb1ELb0ELi2EEENS1_19SingleTileSchedulerILb1ELb0ELb0ELi128EEEEEEEEEvNT_6ParamsE$_ZN4cute12iter_adaptorIPN7cutlass10bfloat16_tENS_8smem_ptrIS3_EEEC2ES3_) ;  /* 0xffffaaf000007944 */ /* 0x000fea0003c3ffff */
[----:B------:R-:W-:-:S04]  /*c4e0*/  MOV R9, 0x0 ;  /* 0x0000000000097802 */ /* 0x000fc80000000f00 */
[----:B------:R-:W-:Y:S05]  /*c4f0*/  RET.REL.NODEC R8 `(_ZN7cutlass13device_kernelIN5flash19enable_sm80_to_sm89INS1_16FlashAttnBwdSm80INS1_25CollectiveMainloopBwdSm80ILi2ELi2EN4cute5tupleIJNS5_1CILi128EEES8_NS7_ILi64EEEEEENS_10bfloat16_tEfNS_4arch4Sm80ELb0ELb1ELb1ELb1ELb0ELb0ELb0ELb0ELi2ELi4ELi4ELi4ELb0EEENS1_21CollectiveEpilogueBwdISA_SB_SD_Li256ELb1ELb0ELi2EEENS1_19SingleTileSchedulerILb1ELb0ELb0ELi128EEEEEEEEEvNT_6ParamsE) ;  /* 0xffff3b0008007950 */ /* 0x000fea0003c3ffff */
        .type           $_ZN7cutlass13device_kernelIN5flash19enable_sm80_to_sm89INS1_16FlashAttnBwdSm80INS1_25CollectiveMainloopBwdSm80ILi2ELi2EN4cute5tupleIJNS5_1CILi128EEES8_NS7_ILi64EEEEEENS_10bfloat16_tEfNS_4arch4Sm80ELb0ELb1ELb1ELb1ELb0ELb0ELb0ELb0ELi2ELi4ELi4ELi4ELb0EEENS1_21CollectiveEpilogueBwdISA_SB_SD_Li256ELb1ELb0ELi2EEENS1_19SingleTileSchedulerILb1ELb0ELb0ELi128EEEEEEEEEvNT_6ParamsE$_ZN4cute8smem_ptrIPN7cutlass9uint128_tEECI1NS_12iter_adaptorIS3_S4_EEES3_,@function
        .size           $_ZN7cutlass13device_kernelIN5flash19enable_sm80_to_sm89INS1_16FlashAttnBwdSm80INS1_25CollectiveMainloopBwdSm80ILi2ELi2EN4cute5tupleIJNS5_1CILi128EEES8_NS7_ILi64EEEEEENS_10bfloat16_tEfNS_4arch4Sm80ELb0ELb1ELb1ELb1ELb0ELb0ELb0ELb0ELi2ELi4ELi4ELi4ELb0EEENS1_21CollectiveEpilogueBwdISA_SB_SD_Li256ELb1ELb0ELi2EEENS1_19SingleTileSchedulerILb1ELb0ELb0ELi128EEEEEEEEEvNT_6ParamsE$_ZN4cute8smem_ptrIPN7cutlass9uint128_tEECI1NS_12iter_adaptorIS3_S4_EEES3_,($_ZN7cutlass13device_kernelIN5flash19enable_sm80_to_sm89INS1_16FlashAttnBwdSm80INS1_25CollectiveMainloopBwdSm80ILi2ELi2EN4cute5tupleIJNS5_1CILi128EEES8_NS7_ILi64EEEEEENS_10bfloat16_tEfNS_4arch4Sm80ELb0ELb1ELb1ELb1ELb0ELb0ELb0ELb0ELi2ELi4ELi4ELi4ELb0EEENS1_21CollectiveEpilogueBwdISA_SB_SD_Li256ELb1ELb0ELi2EEENS1_19SingleTileSchedulerILb1ELb0ELb0ELi128EEEEEEEEEvNT_6ParamsE$_ZN4cute8smem_ptrIPfECI1NS_12iter_adaptorIS1_S2_EEES1_ - $_ZN7cutlass13device_kernelIN5flash19enable_sm80_to_sm89INS1_16FlashAttnBwdSm80INS1_25CollectiveMainloopBwdSm80ILi2ELi2EN4cute5tupleIJNS5_1CILi128EEES8_NS7_ILi64EEEEEENS_10bfloat16_tEfNS_4arch4Sm80ELb0ELb1ELb1ELb1ELb0ELb0ELb0ELb0ELi2ELi4ELi4ELi4ELb0EEENS1_21CollectiveEpilogueBwdISA_SB_SD_Li256ELb1ELb0ELi2EEENS1_19SingleTileSchedulerILb1ELb0ELb0ELi128EEEEEEEEEvNT_6ParamsE$_ZN4cute8smem_ptrIPN7cutlass9uint128_tEECI1NS_12iter_adaptorIS3_S4_EEES3_)
$_ZN7cutlass13device_kernelIN5flash19enable_sm80_to_sm89INS1_16FlashAttnBwdSm80INS1_25CollectiveMainloopBwdSm80ILi2ELi2EN4cute5tupleIJNS5_1CILi128EEES8_NS7_ILi64EEEEEENS_10bfloat16_tEfNS_4arch4Sm80ELb0ELb1ELb1ELb1ELb0ELb0ELb0ELb0ELi2ELi4ELi4ELi4ELb0EEENS1_21CollectiveEpilogueBwdISA_SB_SD_Li256ELb1ELb0ELi2EEENS1_19SingleTileSchedulerILb1ELb0ELb0ELi128EEEEEEEEEvNT_6ParamsE$_ZN4cute8smem_ptrIPN7cutlass9uint128_tEECI1NS_12iter_adaptorIS3_S4_EEES3_:
[----:B------:R-:W-:Y:S02]  /*c500*/  MOV R10, 0xc520 ;  /* 0x0000c520000a7802 */ /* 0x000fe40000000f00 */
[----:B------:R-:W-:Y:S05]  /*c510*/  CALL.REL.NOINC `($_ZN7cutlass13device_kernelIN5flash19enable_sm80_to_sm89INS1_16FlashAttnBwdSm80INS1_25CollectiveMainloopBwdSm80ILi2ELi2EN4cute5tupleIJNS5_1CILi128EEES8_NS7_ILi64EEEEEENS_10bfloat16_tEfNS_4arch4Sm80ELb0ELb1ELb1ELb1ELb0ELb0ELb0ELb0ELi2ELi4ELi4ELi4ELb0EEENS1_21CollectiveEpilogueBwdISA_SB_SD_Li256ELb1ELb0ELi2EEENS1_19SingleTileSchedulerILb1ELb0ELb0ELi128EEEEEEEEEvNT_6ParamsE$_ZN4cute12iter_adaptorIPN7cutlass9uint128_tENS_8smem_ptrIS3_EEEC2ES3_) ;  /* 0xffffaaf000007944 */ /* 0x000fea0003c3ffff */
[----:B------:R-:W-:-:S04]  /*c520*/  MOV R9, 0x0 ;  /* 0x0000000000097802 */ /* 0x000fc80000000f00 */
[----:B------:R-:W-:Y:S05]  /*c530*/  RET.REL.NODEC R8 `(_ZN7cutlass13device_kernelIN5flash19enable_sm80_to_sm89INS1_16FlashAttnBwdSm80INS1_25CollectiveMainloopBwdSm80ILi2ELi2EN4cute5tupleIJNS5_1CILi128EEES8_NS7_ILi64EEEEEENS_10bfloat16_tEfNS_4arch4Sm80ELb0ELb1ELb1ELb1ELb0ELb0ELb0ELb0ELi2ELi4ELi4ELi4ELb0EEENS1_21CollectiveEpilogueBwdISA_SB_SD_Li256ELb1ELb0ELi2EEENS1_19SingleTileSchedulerILb1ELb0ELb0ELi128EEEEEEEEEvNT_6ParamsE) ;  /* 0xffff3ac008007950 */ /* 0x000fea0003c3ffff */
        .type           $_ZN7cutlass13device_kernelIN5flash19enable_sm80_to_sm89INS1_16FlashAttnBwdSm80INS1_25CollectiveMainloopBwdSm80ILi2ELi2EN4cute5tupleIJNS5_1CILi128EEES8_NS7_ILi64EEEEEENS_10bfloat16_tEfNS_4arch4Sm80ELb0ELb1ELb1ELb1ELb0ELb0ELb0ELb0ELi2ELi4ELi4ELi4ELb0EEENS1_21CollectiveEpilogueBwdISA_SB_SD_Li256ELb1ELb0ELi2EEENS1_19SingleTileSchedulerILb1ELb0ELb0ELi128EEEEEEEEEvNT_6ParamsE$_ZN4cute8smem_ptrIPfECI1NS_12iter_adaptorIS1_S2_EEES1_,@function
        .size           $_ZN7cutlass13device_kernelIN5flash19enable_sm80_to_sm89INS1_16FlashAttnBwdSm80INS1_25CollectiveMainloopBwdSm80ILi2ELi2EN4cute5tupleIJNS5_1CILi128EEES8_NS7_ILi64EEEEEENS_10bfloat16_tEfNS_4arch4Sm80ELb0ELb1ELb1ELb1ELb0ELb0ELb0ELb0ELi2ELi4ELi4ELi4ELb0EEENS1_21CollectiveEpilogueBwdISA_SB_SD_Li256ELb1ELb0ELi2EEENS1_19SingleTileSchedulerILb1ELb0ELb0ELi128EEEEEEEEEvNT_6ParamsE$_ZN4cute8smem_ptrIPfECI1NS_12iter_adaptorIS1_S2_EEES1_,($_ZN7cutlass13device_kernelIN5flash19enable_sm80_to_sm89INS1_16FlashAttnBwdSm80INS1_25CollectiveMainloopBwdSm80ILi2ELi2EN4cute5tupleIJNS5_1CILi128EEES8_NS7_ILi64EEEEEENS_10bfloat16_tEfNS_4arch4Sm80ELb0ELb1ELb1ELb1ELb0ELb0ELb0ELb0ELi2ELi4ELi4ELi4ELb0EEENS1_21CollectiveEpilogueBwdISA_SB_SD_Li256ELb1ELb0ELi2EEENS1_19SingleTileSchedulerILb1ELb0ELb0ELi128EEEEEEEEEvNT_6ParamsE$_ZN4cute8smem_ptrIPjECI1NS_12iter_adaptorIS1_S2_EEES1_ - $_ZN7cutlass13device_kernelIN5flash19enable_sm80_to_sm89INS1_16FlashAttnBwdSm80INS1_25CollectiveMainloopBwdSm80ILi2ELi2EN4cute5tupleIJNS5_1CILi128EEES8_NS7_ILi64EEEEEENS_10bfloat16_tEfNS_4arch4Sm80ELb0ELb1ELb1ELb1ELb0ELb0ELb0ELb0ELi2ELi4ELi4ELi4ELb0EEENS1_21CollectiveEpilogueBwdISA_SB_SD_Li256ELb1ELb0ELi2EEENS1_19SingleTileSchedulerILb1ELb0ELb0ELi128EEEEEEEEEvNT_6ParamsE$_ZN4cute8smem_ptrIPfECI1NS_12iter_adaptorIS1_S2_EEES1_)
$_ZN7cutlass13device_kernelIN5flash19enable_sm80_to_sm89INS1_16FlashAttnBwdSm80INS1_25CollectiveMainloopBwdSm80ILi2ELi2EN4cute5tupleIJNS5_1CILi128EEES8_NS7_ILi64EEEEEENS_10bfloat16_tEfNS_4arch4Sm80ELb0ELb1ELb1ELb1ELb0ELb0ELb0ELb0ELi2ELi4ELi4ELi4ELb0EEENS1_21CollectiveEpilogueBwdISA_SB_SD_Li256ELb1ELb0ELi2EEENS1_19SingleTileSchedulerILb1ELb0ELb0ELi128EEEEEEEEEvNT_6ParamsE$_ZN4cute8smem_ptrIPfECI1NS_12iter_adaptorIS1_S2_EEES1_:
[----:B------:R-:W-:Y:S02]  /*c540*/  MOV R10, 0xc560 ;  /* 0x0000c560000a7802 */ /* 0x000fe40000000f00 */
[----:B------:R-:W-:Y:S05]  /*c550*/  CALL.REL.NOINC `($_ZN7cutlass13device_kernelIN5flash19enable_sm80_to_sm89INS1_16FlashAttnBwdSm80INS1_25CollectiveMainloopBwdSm80ILi2ELi2EN4cute5tupleIJNS5_1CILi128EEES8_NS7_ILi64EEEEEENS_10bfloat16_tEfNS_4arch4Sm80ELb0ELb1ELb1ELb1ELb0ELb0ELb0ELb0ELi2ELi4ELi4ELi4ELb0EEENS1_21CollectiveEpilogueBwdISA_SB_SD_Li256ELb1ELb0ELi2EEENS1_19SingleTileSchedulerILb1ELb0ELb0ELi128EEEEEEEEEvNT_6ParamsE$_ZN4cute12iter_adaptorIPfNS_8smem_ptrIS1_EEEC2ES1_) ;  /* 0xffffab3000007944 */ /* 0x000fea0003c3ffff */
[----:B------:R-:W-:-:S04]  /*c560*/  MOV R9, 0x0 ;  /* 0x0000000000097802 */ /* 0x000fc80000000f00 */
[----:B------:R-:W-:Y:S05]  /*c570*/  RET.REL.NODEC R8 `(_ZN7cutlass13device_kernelIN5flash19enable_sm80_to_sm89INS1_16FlashAttnBwdSm80INS1_25CollectiveMainloopBwdSm80ILi2ELi2EN4cute5tupleIJNS5_1CILi128EEES8_NS7_ILi64EEEEEENS_10bfloat16_tEfNS_4arch4Sm80ELb0ELb1ELb1ELb1ELb0ELb0ELb0ELb0ELi2ELi4ELi4ELi4ELb0EEENS1_21CollectiveEpilogueBwdISA_SB_SD_Li256ELb1ELb0ELi2EEENS1_19SingleTileSchedulerILb1ELb0ELb0ELi128EEEEEEEEEvNT_6ParamsE) ;  /* 0xffff3a8008007950 */ /* 0x000fea0003c3ffff */
        .type           $_ZN7cutlass13device_kernelIN5flash19enable_sm80_to_sm89INS1_16FlashAttnBwdSm80INS1_25CollectiveMainloopBwdSm80ILi2ELi2EN4cute5tupleIJNS5_1CILi128EEES8_NS7_ILi64EEEEEENS_10bfloat16_tEfNS_4arch4Sm80ELb0ELb1ELb1ELb1ELb0ELb0ELb0ELb0ELi2ELi4ELi4ELi4ELb0EEENS1_21CollectiveEpilogueBwdISA_SB_SD_Li256ELb1ELb0ELi2EEENS1_19SingleTileSchedulerILb1ELb0ELb0ELi128EEEEEEEEEvNT_6ParamsE$_ZN4cute8smem_ptrIPjECI1NS_12iter_adaptorIS1_S2_EEES1_,@function
        .size           $_ZN7cutlass13device_kernelIN5flash19enable_sm80_to_sm89INS1_16FlashAttnBwdSm80INS1_25CollectiveMainloopBwdSm80ILi2ELi2EN4cute5tupleIJNS5_1CILi128EEES8_NS7_ILi64EEEEEENS_10bfloat16_tEfNS_4arch4Sm80ELb0ELb1ELb1ELb1ELb0ELb0ELb0ELb0ELi2ELi4ELi4ELi4ELb0EEENS1_21CollectiveEpilogueBwdISA_SB_SD_Li256ELb1ELb0ELi2EEENS1_19SingleTileSchedulerILb1ELb0ELb0ELi128EEEEEEEEEvNT_6ParamsE$_ZN4cute8smem_ptrIPjECI1NS_12iter_adaptorIS1_S2_EEES1_,($_ZN7cutlass13device_kernelIN5flash19enable_sm80_to_sm89INS1_16FlashAttnBwdSm80INS1_25CollectiveMainloopBwdSm80ILi2ELi2EN4cute5tupleIJNS5_1CILi128EEES8_NS7_ILi64EEEEEENS_10bfloat16_tEfNS_4arch4Sm80ELb0ELb1ELb1ELb1ELb0ELb0ELb0ELb0ELi2ELi4ELi4ELi4ELb0EEENS1_21CollectiveEpilogueBwdISA_SB_SD_Li256ELb1ELb0ELi2EEENS1_19SingleTileSchedulerILb1ELb0ELb0ELi128EEEEEEEEEvNT_6ParamsE$_ZN73_INTERNAL_24fd9406_37_flash_bwd_hdim64_bf16_softcap_sm80_cu_3fbc093a_291814__viaddmin_s32Eiii - $_ZN7cutlass13device_kernelIN5flash19enable_sm80_to_sm89INS1_16FlashAttnBwdSm80INS1_25CollectiveMainloopBwdSm80ILi2ELi2EN4cute5tupleIJNS5_1CILi128EEES8_NS7_ILi64EEEEEENS_10bfloat16_tEfNS_4arch4Sm80ELb0ELb1ELb1ELb1ELb0ELb0ELb0ELb0ELi2ELi4ELi4ELi4ELb0EEENS1_21CollectiveEpilogueBwdISA_SB_SD_Li256ELb1ELb0ELi2EEENS1_19SingleTileSchedulerILb1ELb0ELb0ELi128EEEEEEEEEvNT_6ParamsE$_ZN4cute8smem_ptrIPjECI1NS_12iter_adaptorIS1_S2_EEES1_)
$_ZN7cutlass13device_kernelIN5flash19enable_sm80_to_sm89INS1_16FlashAttnBwdSm80INS1_25CollectiveMainloopBwdSm80ILi2ELi2EN4cute5tupleIJNS5_1CILi128EEES8_NS7_ILi64EEEEEENS_10bfloat16_tEfNS_4arch4Sm80ELb0ELb1ELb1ELb1ELb0ELb0ELb0ELb0ELi2ELi4ELi4ELi4ELb0EEENS1_21CollectiveEpilogueBwdISA_SB_SD_Li256ELb1ELb0ELi2EEENS1_19SingleTileSchedulerILb1ELb0ELb0ELi128EEEEEEEEEvNT_6ParamsE$_ZN4cute8smem_ptrIPjECI1NS_12iter_adaptorIS1_S2_EEES1_:
[----:B------:R-:W-:Y:S02]  /*c580*/  MOV R10, 0xc5a0 ;  /* 0x0000c5a0000a7802 */ /* 0x000fe40000000f00 */
[----:B------:R-:W-:Y:S05]  /*c590*/  CALL.REL.NOINC `($_ZN7cutlass13device_kernelIN5flash19enable_sm80_to_sm89INS1_16FlashAttnBwdSm80INS1_25CollectiveMainloopBwdSm80ILi2ELi2EN4cute5tupleIJNS5_1CILi128EEES8_NS7_ILi64EEEEEENS_10bfloat16_tEfNS_4arch4Sm80ELb0ELb1ELb1ELb1ELb0ELb0ELb0ELb0ELi2ELi4ELi4ELi4ELb0EEENS1_21CollectiveEpilogueBwdISA_SB_SD_Li256ELb1ELb0ELi2EEENS1_19SingleTileSchedulerILb1ELb0ELb0ELi128EEEEEEEEEvNT_6ParamsE$_ZN4cute12iter_adaptorIPjNS_8smem_ptrIS1_EEEC2ES1_) ;  /* 0xffffab3000007944 */ /* 0x000fea0003c3ffff */
[----:B------:R-:W-:-:S04]  /*c5a0*/  MOV R9, 0x0 ;  /* 0x0000000000097802 */ /* 0x000fc80000000f00 */
[----:B------:R-:W-:Y:S05]  /*c5b0*/  RET.REL.NODEC R8 `(_ZN7cutlass13device_kernelIN5flash19enable_sm80_to_sm89INS1_16FlashAttnBwdSm80INS1_25CollectiveMainloopBwdSm80ILi2ELi2EN4cute5tupleIJNS5_1CILi128EEES8_NS7_ILi64EEEEEENS_10bfloat16_tEfNS_4arch4Sm80ELb0ELb1ELb1ELb1ELb0ELb0ELb0ELb0ELi2ELi4ELi4ELi4ELb0EEENS1_21CollectiveEpilogueBwdISA_SB_SD_Li256ELb1ELb0ELi2EEENS1_19SingleTileSchedulerILb1ELb0ELb0ELi128EEEEEEEEEvNT_6ParamsE) ;  /* 0xffff3a4008007950 */ /* 0x000fea0003c3ffff */
        .type           $_ZN7cutlass13device_kernelIN5flash19enable_sm80_to_sm89INS1_16FlashAttnBwdSm80INS1_25CollectiveMainloopBwdSm80ILi2ELi2EN4cute5tupleIJNS5_1CILi128EEES8_NS7_ILi64EEEEEENS_10bfloat16_tEfNS_4arch4Sm80ELb0ELb1ELb1ELb1ELb0ELb0ELb0ELb0ELi2ELi4ELi4ELi4ELb0EEENS1_21CollectiveEpilogueBwdISA_SB_SD_Li256ELb1ELb0ELi2EEENS1_19SingleTileSchedulerILb1ELb0ELb0ELi128EEEEEEEEEvNT_6ParamsE$_ZN73_INTERNAL_24fd9406_37_flash_bwd_hdim64_bf16_softcap_sm80_cu_3fbc093a_291814__viaddmin_s32Eiii,@function
        .size           $_ZN7cutlass13device_kernelIN5flash19enable_sm80_to_sm89INS1_16FlashAttnBwdSm80INS1_25CollectiveMainloopBwdSm80ILi2ELi2EN4cute5tupleIJNS5_1CILi128EEES8_NS7_ILi64EEEEEENS_10bfloat16_tEfNS_4arch4Sm80ELb0ELb1ELb1ELb1ELb0ELb0ELb0ELb0ELi2ELi4ELi4ELi4ELb0EEENS1_21CollectiveEpilogueBwdISA_SB_SD_Li256ELb1ELb0ELi2EEENS1_19SingleTileSchedulerILb1ELb0ELb0ELi128EEEEEEEEEvNT_6ParamsE$_ZN73_INTERNAL_24fd9406_37_flash_bwd_hdim64_bf16_softcap_sm80_cu_3fbc093a_291814__viaddmin_s32Eiii,($_ZN7cutlass13device_kernelIN5flash19enable_sm80_to_sm89INS1_16FlashAttnBwdSm80INS1_25CollectiveMainloopBwdSm80ILi2ELi2EN4cute5tupleIJNS5_1CILi128EEES8_NS7_ILi64EEEEEENS_10bfloat16_tEfNS_4arch4Sm80ELb0ELb1ELb1ELb1ELb0ELb0ELb0ELb0ELi2ELi4ELi4ELi4ELb0EEENS1_21CollectiveEpilogueBwdISA_SB_SD_Li256ELb1ELb0ELi2EEENS1_19SingleTileSchedulerILb1ELb0ELb0ELi128EEEEEEEEEvNT_6ParamsE$_ZN73_INTERNAL_24fd9406_37_flash_bwd_hdim64_bf16_softcap_sm80_cu_3fbc093a_291824__cvta_generic_to_sharedEPKv - $_ZN7cutlass13device_kernelIN5flash19enable_sm80_to_sm89INS1_16FlashAttnBwdSm80INS1_25CollectiveMainloopBwdSm80ILi2ELi2EN4cute5tupleIJNS5_1CILi128EEES8_NS7_ILi64EEEEEENS_10bfloat16_tEfNS_4arch4Sm80ELb0ELb1ELb1ELb1ELb0ELb0ELb0ELb0ELi2ELi4ELi4ELi4ELb0EEENS1_21CollectiveEpilogueBwdISA_SB_SD_Li256ELb1ELb0ELi2EEENS1_19SingleTileSchedulerILb1ELb0ELb0ELi128EEEEEEEEEvNT_6ParamsE$_ZN73_INTERNAL_24fd9406_37_flash_bwd_hdim64_bf16_softcap_sm80_cu_3fbc093a_291814__viaddmin_s32Eiii)
$_ZN7cutlass13device_kernelIN5flash19enable_sm80_to_sm89INS1_16FlashAttnBwdSm80INS1_25CollectiveMainloopBwdSm80ILi2ELi2EN4cute5tupleIJNS5_1CILi128EEES8_NS7_ILi64EEEEEENS_10bfloat16_tEfNS_4arch4Sm80ELb0ELb1ELb1ELb1ELb0ELb0ELb0ELb0ELi2ELi4ELi4ELi4ELb0EEENS1_21CollectiveEpilogueBwdISA_SB_SD_Li256ELb1ELb0ELi2EEENS1_19SingleTileSchedulerILb1ELb0ELb0ELi128EEEEEEEEEvNT_6ParamsE$_ZN73_INTERNAL_24fd9406_37_flash_bwd_hdim64_bf16_softcap_sm80_cu_3fbc093a_291814__viaddmin_s32Eiii:
[----:B------:R-:W-:Y:S02]  /*c5c0*/  IADD3 R3, R2, R52, RZ ;  /* 0x0000003402037210 */ /* 0x000fe40007ffe0ff */
[----:B------:R-:W-:Y:S02]  /*c5d0*/  MOV R8, 0xc5f0 ;  /* 0x0000c5f000087802 */ /* 0x000fe40000000f00 */
[----:B------:R-:W-:Y:S05]  /*c5e0*/  CALL.REL.NOINC `($_ZN7cutlass13device_kernelIN5flash19enable_sm80_to_sm89INS1_16FlashAttnBwdSm80INS1_25CollectiveMainloopBwdSm80ILi2ELi2EN4cute5tupleIJNS5_1CILi128EEES8_NS7_ILi64EEEEEENS_10bfloat16_tEfNS_4arch4Sm80ELb0ELb1ELb1ELb1ELb0ELb0ELb0ELb0ELi2ELi4ELi4ELi4ELb0EEENS1_21CollectiveEpilogueBwdISA_SB_SD_Li256ELb1ELb0ELi2EEENS1_19SingleTileSchedulerILb1ELb0ELb0ELi128EEEEEEEEEvNT_6ParamsE$min) ;  /* 0x0005d7f000007944 */ /* 0x000fea0003c00000 */
[----:B------:R-:W-:Y:S02]  /*c5f0*/  MOV R7, 0x0 ;  /* 0x0000000000077802 */ /* 0x000fe40000000f00 */
[----:B------:R-:W-:Y:S02]  /*c600*/  MOV R8, R3 ;  /* 0x0000000300087202 */ /* 0x000fe40000000f00 */
[----:B------:R-:W-:Y:S05]  /*c610*/  RET.REL.NODEC R6 `(_ZN7cutlass13device_kernelIN5flash19enable_sm80_to_sm89INS1_16FlashAttnBwdSm80INS1_25CollectiveMainloopBwdSm80ILi2ELi2EN4cute5tupleIJNS5_1CILi128EEES8_NS7_ILi64EEEEEENS_10bfloat16_tEfNS_4arch4Sm80ELb0ELb1ELb1ELb1ELb0ELb0ELb0ELb0ELi2ELi4ELi4ELi4ELb0EEENS1_21CollectiveEpilogueBwdISA_SB_SD_Li256ELb1ELb0ELi2EEENS1_19SingleTileSchedulerILb1ELb0ELb0ELi128EEEEEEEEEvNT_6ParamsE) ;  /* 0xffff39e006007950 */ /* 0x000fea0003c3ffff */
        .type           $_ZN7cutlass13device_kernelIN5flash19enable_sm80_to_sm89INS1_16FlashAttnBwdSm80INS1_25CollectiveMainloopBwdSm80ILi2ELi2EN4cute5tupleIJNS5_1CILi128EEES8_NS7_ILi64EEEEEENS_10bfloat16_tEfNS_4arch4Sm80ELb0ELb1ELb1ELb1ELb0ELb0ELb0ELb0ELi2ELi4ELi4ELi4ELb0EEENS1_21CollectiveEpilogueBwdISA_SB_SD_Li256ELb1ELb0ELi2EEENS1_19SingleTileSchedulerILb1ELb0ELb0ELi128EEEEEEEEEvNT_6ParamsE$_ZN73_INTERNAL_24fd9406_37_flash_bwd_hdim64_bf16_softcap_sm80_cu_3fbc093a_291824__cvta_generic_to_sharedEPKv,@function
        .size           $_ZN7cutlass13device_kernelIN5flash19enable_sm80_to_sm89INS1_16FlashAttnBwdSm80INS1_25CollectiveMainloopBwdSm80ILi2ELi2EN4cute5tupleIJNS5_1CILi128EEES8_NS7_ILi64EEEEEENS_10bfloat16_tEfNS_4arch4Sm80ELb0ELb1ELb1ELb1ELb0ELb0ELb0ELb0ELi2ELi4ELi4ELi4ELb0EEENS1_21CollectiveEpilogueBwdISA_SB_SD_Li256ELb1ELb0ELi2EEENS1_19SingleTileSchedulerILb1ELb0ELb0ELi128EEEEEEEEEvNT_6ParamsE$_ZN73_INTERNAL_24fd9406_37_flash_bwd_hdim64_bf16_softcap_sm80_cu_3fbc093a_291824__cvta_generic_to_sharedEPKv,($_ZN7cutlass13device_kernelIN5flash19enable_sm80_to_sm89INS1_16FlashAttnBwdSm80INS1_25CollectiveMainloopBwdSm80ILi2ELi2EN4cute5tupleIJNS5_1CILi128EEES8_NS7_ILi64EEEEEENS_10bfloat16_tEfNS_4arch4Sm80ELb0ELb1ELb1ELb1ELb0ELb0ELb0ELb0ELi2ELi4ELi4ELi4ELb0EEENS1_21CollectiveEpilogueBwdISA_SB_SD_Li256ELb1ELb0ELi2EEENS1_19SingleTileSchedulerILb1ELb0ELb0ELi128EEEEEEEEEvNT_6ParamsE$_ZN73_INTERNAL_24fd9406_37_flash_bwd_hdim64_bf16_softcap_sm80_cu_3fbc093a_29189atomicAddEPff - $_ZN7cutlass13device_kernelIN5flash19enable_sm80_to_sm89INS1_16FlashAttnBwdSm80INS1_25CollectiveMainloopBwdSm80ILi2ELi2EN4cute5tupleIJNS5_1CILi128EEES8_NS7_ILi64EEEEEENS_10bfloat16_tEfNS_4arch4Sm80ELb0ELb1ELb1ELb1ELb0ELb0ELb0ELb0ELi2ELi4ELi4ELi4ELb0EEENS1_21CollectiveEpilogueBwdISA_SB_SD_Li256ELb1ELb0ELi2EEENS1_19SingleTileSchedulerILb1ELb0ELb0ELi128EEEEEEEEEvNT_6ParamsE$_ZN73_INTERNAL_24fd9406_37_flash_bwd_hdim64_bf16_softcap_sm80_cu_3fbc093a_291824__cvta_generic_to_sharedEPKv)
$_ZN7cutlass13device_kernelIN5flash19enable_sm80_to_sm89INS1_16FlashAttnBwdSm80INS1_25CollectiveMainloopBwdSm80ILi2ELi2EN4cute5tupleIJNS5_1CILi128EEES8_NS7_ILi64EEEEEENS_10bfloat16_tEfNS_4arch4Sm80ELb0ELb1ELb1ELb1ELb0ELb0ELb0ELb0ELi2ELi4ELi4ELi4ELb0EEENS1_21CollectiveEpilogueBwdISA_SB_SD_Li256ELb1ELb0ELi2EEENS1_19SingleTileSchedulerILb1ELb0ELb0ELi128EEEEEEEEEvNT_6ParamsE$_ZN73_INTERNAL_24fd9406_37_flash_bwd_hdim64_bf16_softcap_sm80_cu_3fbc093a_291824__cvta_generic_to_sharedEPKv:
[----:B------:R-:W-:Y:S02]  /*c620*/  MOV R3, 0x0 ;  /* 0x0000000000037802 */ /* 0x000fe40000000f00 */
[----:B------:R-:W-:Y:S02]  /*c630*/  IADD3 R4, R4, -c[0x0][0x18], RZ ;  /* 0x8000060004047a10 */ /* 0x000fe40007ffe0ff */
[----:B------:R-:W-:Y:S05]  /*c640*/  RET.REL.NODEC R2 `(_ZN7cutlass13device_kernelIN5flash19enable_sm80_to_sm89INS1_16FlashAttnBwdSm80INS1_25CollectiveMainloopBwdSm80ILi2ELi2EN4cute5tupleIJNS5_1CILi128EEES8_NS7_ILi64EEEEEENS_10bfloat16_tEfNS_4arch4Sm80ELb0ELb1ELb1ELb1ELb0ELb0ELb0ELb0ELi2ELi4ELi4ELi4ELb0EEENS1_21CollectiveEpilogueBwdISA_SB_SD_Li256ELb1ELb0ELi2EEENS1_19SingleTileSchedulerILb1ELb0ELb0ELi128EEEEEEEEEvNT_6ParamsE) ;  /* 0xffff39b002007950 */ /* 0x000fea0003c3ffff */
        .type           $_ZN7cutlass13device_kernelIN5flash19enable_sm80_to_sm89INS1_16FlashAttnBwdSm80INS1_25CollectiveMainloopBwdSm80ILi2ELi2EN4cute5tupleIJNS5_1CILi128EEES8_NS7_ILi64EEEEEENS_10bfloat16_tEfNS_4arch4Sm80ELb0ELb1ELb1ELb1ELb0ELb0ELb0ELb0ELi2ELi4ELi4ELi4ELb0EEENS1_21CollectiveEpilogueBwdISA_SB_SD_Li256ELb1ELb0ELi2EEENS1_19SingleTileSchedulerILb1ELb0ELb0ELi128EEEEEEEEEvNT_6ParamsE$_ZN73_INTERNAL_24fd9406_37_flash_bwd_hdim64_bf16_softcap_sm80_cu_3fbc093a_29189atomicAddEPff,@function
        .size           $_ZN7cutlass13device_kernelIN5flash19enable_sm80_to_sm89INS1_16FlashAttnBwdSm80INS1_25CollectiveMainloopBwdSm80ILi2ELi2EN4cute5tupleIJNS5_1CILi128EEES8_NS7_ILi64EEEEEENS_10bfloat16_tEfNS_4arch4Sm80ELb0ELb1ELb1ELb1ELb0ELb0ELb0ELb0ELi2ELi4ELi4ELi4ELb0EEENS1_21CollectiveEpilogueBwdISA_SB_SD_Li256ELb1ELb0ELi2EEENS1_19SingleTileSchedulerILb1ELb0ELb0ELi128EEEEEEEEEvNT_6ParamsE$_ZN73_INTERNAL_24fd9406_37_flash_bwd_hdim64_bf16_softcap_sm80_cu_3fbc093a_29189atomicAddEPff,($_ZN7cutlass13device_kernelIN5flash19enable_sm80_to_sm89INS1_16FlashAttnBwdSm80INS1_25CollectiveMainloopBwdSm80ILi2ELi2EN4cute5tupleIJNS5_1CILi128EEES8_NS7_ILi64EEEEEENS_10bfloat16_tEfNS_4arch4Sm80ELb0ELb1ELb1ELb1ELb0ELb0ELb0ELb0ELi2ELi4ELi4ELi4ELb0EEENS1_21CollectiveEpilogueBwdISA_SB_SD_Li256ELb1ELb0ELi2EEENS1_19SingleTileSchedulerILb1ELb0ELb0ELi128EEEEEEEEEvNT_6ParamsE$_ZSt3maxIiERKT_S2_S2_ - $_ZN7cutlass13device_kernelIN5flash19enable_sm80_to_sm89INS1_16FlashAttnBwdSm80INS1_25CollectiveMainloopBwdSm80ILi2ELi2EN4cute5tupleIJNS5_1CILi128EEES8_NS7_ILi64EEEEEENS_10bfloat16_tEfNS_4arch4Sm80ELb0ELb1ELb1ELb1ELb0ELb0ELb0ELb0ELi2ELi4ELi4ELi4ELb0EEENS1_21CollectiveEpilogueBwdISA_SB_SD_Li256ELb1ELb0ELi2EEENS1_19SingleTileSchedulerILb1ELb0ELb0ELi128EEEEEEEEEvNT_6ParamsE$_ZN73_INTERNAL_24fd9406_37_flash_bwd_hdim64_bf16_softcap_sm80_cu_3fbc093a_29189atomicAddEPff)
$_ZN7cutlass13device_kernelIN5flash19enable_sm80_to_sm89INS1_16FlashAttnBwdSm80INS1_25CollectiveMainloopBwdSm80ILi2ELi2EN4cute5tupleIJNS5_1CILi128EEES8_NS7_ILi64EEEEEENS_10bfloat16_tEfNS_4arch4Sm80ELb0ELb1ELb1ELb1ELb0ELb0ELb0ELb0ELi2ELi4ELi4ELi4ELb0EEENS1_21CollectiveEpilogueBwdISA_SB_SD_Li256ELb1ELb0ELi2EEENS1_19SingleTileSchedulerILb1ELb0ELb0ELi128EEEEEEEEEvNT_6ParamsE$_ZN73_INTERNAL_24fd9406_37_flash_bwd_hdim64_bf16_softcap_sm80_cu_3fbc093a_29189atomicAddEPff:
[----:B------:R-:W-:Y:S01]  /*c650*/  BSSY B0, `(.L_x_1951) ;  /* 0x0000003000007945 */ /* 0x000fe20003800000 */
[----:B------:R-:W-:-:S02]  /*c660*/  MOV R12, 0xc680 ;  /* 0x0000c680000c7802 */ /* 0x000fc40000000f00 */
[----:B------:R-:W-:Y:S05]  /*c670*/  CALL.REL.NOINC `($_ZN7cutlass13device_kernelIN5flash19enable_sm80_to_sm89INS1_16FlashAttnBwdSm80INS1_25CollectiveMainloopBwdSm80ILi2ELi2EN4cute5tupleIJNS5_1CILi128EEES8_NS7_ILi64EEEEEENS_10bfloat16_tEfNS_4arch4Sm80ELb0ELb1ELb1ELb1ELb0ELb0ELb0ELb0ELi2ELi4ELi4ELi4ELb0EEENS1_21CollectiveEpilogueBwdISA_SB_SD_Li256ELb1ELb0ELi2EEENS1_19SingleTileSchedulerILb1ELb0ELb0ELi128EEEEEEEEEvNT_6ParamsE$__fAtomicAdd) ;  /* 0x0005d5b000007944 */ /* 0x000fea0003c00000 */
[----:B------:R-:W-:Y:S05]  /*c680*/  BSYNC B0 ;  /* 0x0000000000007941 */ /* 0x000fea0003800000 */
.L_x_1951:
[----:B------:R-:W-:-:S04]  /*c690*/  MOV R11, 0x0 ;  /* 0x00000000000b7802 */ /* 0x000fc80000000f00 */
[----:B------:R-:W-:Y:S05]  /*c6a0*/  RET.REL.NODEC R10 `(_ZN7cutlass13device_kernelIN5flash19enable_sm80_to_sm89INS1_16FlashAttnBwdSm80INS1_25CollectiveMainloopBwdSm80ILi2ELi2EN4cute5tupleIJNS5_1CILi128EEES8_NS7_ILi64EEEEEENS_10bfloat16_tEfNS_4arch4Sm80ELb0ELb1ELb1ELb1ELb0ELb0ELb0ELb0ELi2ELi4ELi4ELi4ELb0EEENS1_21CollectiveEpilogueBwdISA_SB_SD_Li256ELb1ELb0ELi2EEENS1_19SingleTileSchedulerILb1ELb0ELb0ELi128EEEEEEEEEvNT_6ParamsE) ;  /* 0xffff39500a007950 */ /* 0x000fea0003c3ffff */
        .type           $_ZN7cutlass13device_kernelIN5flash19enable_sm80_to_sm89INS1_16FlashAttnBwdSm80INS1_25CollectiveMainloopBwdSm80ILi2ELi2EN4cute5tupleIJNS5_1CILi128EEES8_NS7_ILi64EEEEEENS_10bfloat16_tEfNS_4arch4Sm80ELb0ELb1ELb1ELb1ELb0ELb0ELb0ELb0ELi2ELi4ELi4ELi4ELb0EEENS1_21CollectiveEpilogueBwdISA_SB_SD_Li256ELb1ELb0ELi2EEENS1_19SingleTileSchedulerILb1ELb0ELb0ELi128EEEEEEEEEvNT_6ParamsE$_ZSt3maxIiERKT_S2_S2_,@function
        .size           $_ZN7cutlass13device_kernelIN5flash19enable_sm80_to_sm89INS1_16FlashAttnBwdSm80INS1_25CollectiveMainloopBwdSm80ILi2ELi2EN4cute5tupleIJNS5_1CILi128EEES8_NS7_ILi64EEEEEENS_10bfloat16_tEfNS_4arch4Sm80ELb0ELb1ELb1ELb1ELb0ELb0ELb0ELb0ELi2ELi4ELi4ELi4ELb0EEENS1_21CollectiveEpilogueBwdISA_SB_SD_Li256ELb1ELb0ELi2EEENS1_19SingleTileSchedulerILb1ELb0ELb0ELi128EEEEEEEEEvNT_6ParamsE$_ZSt3maxIiERKT_S2_S2_,($_ZN7cutlass13device_kernelIN5flash19enable_sm80_to_sm89INS1_16FlashAttnBwdSm80INS1_25CollectiveMainloopBwdSm80ILi2ELi2EN4cute5tupleIJNS5_1CILi128EEES8_NS7_ILi64EEEEEENS_10bfloat16_tEfNS_4arch4Sm80ELb0ELb1ELb1ELb1ELb0ELb0ELb0ELb0ELi2ELi4ELi4ELi4ELb0EEENS1_21CollectiveEpilogueBwdISA_SB_SD_Li256ELb1ELb0ELi2EEENS1_19SingleTileSchedulerILb1ELb0ELb0ELi128EEEEEEEEEvNT_6ParamsE$_ZSt3minIiERKT_S2_S2_ - $_ZN7cutlass13device_kernelIN5flash19enable_sm80_to_sm89INS1_16FlashAttnBwdSm80INS1_25CollectiveMainloopBwdSm80ILi2ELi2EN4cute5tupleIJNS5_1CILi128EEES8_NS7_ILi64EEEEEENS_10bfloat16_tEfNS_4arch4Sm80ELb0ELb1ELb1ELb1ELb0ELb0ELb0ELb0ELi2ELi4ELi4ELi4ELb0EEENS1_21CollectiveEpilogueBwdISA_SB_SD_Li256ELb1ELb0ELi2EEENS1_19SingleTileSchedulerILb1ELb0ELb0ELi128EEEEEEEEEvNT_6ParamsE$_ZSt3maxIiERKT_S2_S2_)
$_ZN7cutlass13device_kernelIN5flash19enable_sm80_to_sm89INS1_16FlashAttnBwdSm80INS1_25CollectiveMainloopBwdSm80ILi2ELi2EN4cute5tupleIJNS5_1CILi128EEES8_NS7_ILi64EEEEEENS_10bfloat16_tEfNS_4arch4Sm80ELb0ELb1ELb1ELb1ELb0ELb0ELb0ELb0ELi2ELi4ELi4ELi4ELb0EEENS1_21CollectiveEpilogueBwdISA_SB_SD_Li256ELb1ELb0ELi2EEENS1_19SingleTileSchedulerILb1ELb0ELb0ELi128EEEEEEEEEvNT_6ParamsE$_ZSt3maxIiERKT_S2_S2_:
        /* <DEDUP_REMOVED lines=8> */
[----:B------:R-:W-:Y:S08]  /*c730*/  RET.REL.NODEC R10 `(_ZN7cutlass13device_kernelIN5flash19enable_sm80_to_sm89INS1_16FlashAttnBwdSm80INS1_25CollectiveMainloopBwdSm80ILi2ELi2EN4cute5tupleIJNS5_1CILi128EEES8_NS7_ILi64EEEEEENS_10bfloat16_tEfNS_4arch4Sm80ELb0ELb1ELb1ELb1ELb0ELb0ELb0ELb0ELi2ELi4ELi4ELi4ELb0EEENS1_21CollectiveEpilogueBwdISA_SB_SD_Li256ELb1ELb0ELi2EEENS1_19SingleTileSchedulerILb1ELb0ELb0ELi128EEEEEEEEEvNT_6ParamsE) ;  /* 0xffff38c00a007950 */ /* 0x000ff00003c3ffff */
        .type           $_ZN7cutlass13device_kernelIN5flash19enable_sm80_to_sm89INS1_16FlashAttnBwdSm80INS1_25CollectiveMainloopBwdSm80ILi2ELi2EN4cute5tupleIJNS5_1CILi128EEES8_NS7_ILi64EEEEEENS_10bfloat16_tEfNS_4arch4Sm80ELb0ELb1ELb1ELb1ELb0ELb0ELb0ELb0ELi2ELi4ELi4ELi4ELb0EEENS1_21CollectiveEpilogueBwdISA_SB_SD_Li256ELb1ELb0ELi2EEENS1_19SingleTileSchedulerILb1ELb0ELb0ELi128EEEEEEEEEvNT_6ParamsE$_ZSt3minIiERKT_S2_S2_,@function
        .size           $_ZN7cutlass13device_kernelIN5flash19enable_sm80_to_sm89INS1_16FlashAttnBwdSm80INS1_25CollectiveMainloopBwdSm80ILi2ELi2EN4cute5tupleIJNS5_1CILi128EEES8_NS7_ILi64EEEEEENS_10bfloat16_tEfNS_4arch4Sm80ELb0ELb1ELb1ELb1ELb0ELb0ELb0ELb0ELi2ELi4ELi4ELi4ELb0EEENS1_21CollectiveEpilogueBwdISA_SB_SD_Li256ELb1ELb0ELi2EEENS1_19SingleTileSchedulerILb1ELb0ELb0ELi128EEEEEEEEEvNT_6ParamsE$_ZSt3minIiERKT_S2_S2_,($_ZN7cutlass13device_kernelIN5flash19enable_sm80_to_sm89INS1_16FlashAttnBwdSm80INS1_25CollectiveMainloopBwdSm80ILi2ELi2EN4cute5tupleIJNS5_1CILi128EEES8_NS7_ILi64EEEEEENS_10bfloat16_tEfNS_4arch4Sm80ELb0ELb1ELb1ELb1ELb0ELb0ELb0ELb0ELi2ELi4ELi4ELi4ELb0EEENS1_21CollectiveEpilogueBwdISA_SB_SD_Li256ELb1ELb0ELi2EEENS1_19SingleTileSchedulerILb1ELb0ELb0ELi128EEEEEEEEEvNT_6ParamsE$_ZZN4cute12filter_tupleINS_5tupleIJNS1_IJNS_10UnderscoreENS_1CILi0EEEEEENS1_IJS4_S2_EEEEEENS1_IJNS1_IJNS1_IJNS3_ILi1EEES4_EEES4_EEENS1_IJNS1_IJS4_S4_EEEiEEEEEEZNS_5sliceIS7_SD_EEDaRKT_RKT0_EUlRKT_RKT0_E_EEDaSH_SK_OT1_ENKUlDpSN_E_clIJNS1_IJS9_EEENS1_IJiEEEEEEDaSU_ - $_ZN7cutlass13device_kernelIN5flash19enable_sm80_to_sm89INS1_16FlashAttnBwdSm80INS1_25CollectiveMainloopBwdSm80ILi2ELi2EN4cute5tupleIJNS5_1CILi128EEES8_NS7_ILi64EEEEEENS_10bfloat16_tEfNS_4arch4Sm80ELb0ELb1ELb1ELb1ELb0ELb0ELb0ELb0ELi2ELi4ELi4ELi4ELb0EEENS1_21CollectiveEpilogueBwdISA_SB_SD_Li256ELb1ELb0ELi2EEENS1_19SingleTileSchedulerILb1ELb0ELb0ELi128EEEEEEEEEvNT_6ParamsE$_ZSt3minIiERKT_S2_S2_)
$_ZN7cutlass13device_kernelIN5flash19enable_sm80_to_sm89INS1_16FlashAttnBwdSm80INS1_25CollectiveMainloopBwdSm80ILi2ELi2EN4cute5tupleIJNS5_1CILi128EEES8_NS7_ILi64EEEEEENS_10bfloat16_tEfNS_4arch4Sm80ELb0ELb1ELb1ELb1ELb0ELb0ELb0ELb0ELi2ELi4ELi4ELi4ELb0EEENS1_21CollectiveEpilogueBwdISA_SB_SD_Li256ELb1ELb0ELi2EEENS1_19SingleTileSchedulerILb1ELb0ELb0ELi128EEEEEEEEEvNT_6ParamsE$_ZSt3minIiERKT_S2_S2_:
        /* <DEDUP_REMOVED lines=9> */
        .type           $_ZN7cutlass13device_kernelIN5flash19enable_sm80_to_sm89INS1_16FlashAttnBwdSm80INS1_25CollectiveMainloopBwdSm80ILi2ELi2EN4cute5tupleIJNS5_1CILi128EEES8_NS7_ILi64EEEEEENS_10bfloat16_tEfNS_4arch4Sm80ELb0ELb1ELb1ELb1ELb0ELb0ELb0ELb0ELi2ELi4ELi4ELi4ELb0EEENS1_21CollectiveEpilogueBwdISA_SB_SD_Li256ELb1ELb0ELi2EEENS1_19SingleTileSchedulerILb1ELb0ELb0ELi128EEEEEEEEEvNT_6ParamsE$_ZZN4cute12filter_tupleINS_5tupleIJNS1_IJNS_10UnderscoreENS_1CILi0EEEEEENS1_IJS4_S2_EEEEEENS1_IJNS1_IJNS1_IJNS3_ILi1EEES4_EEES4_EEENS1_IJNS1_IJS4_S4_EEEiEEEEEEZNS_5sliceIS7_SD_EEDaRKT_RKT0_EUlRKT_RKT0_E_EEDaSH_SK_OT1_ENKUlDpSN_E_clIJNS1_IJS9_EEENS1_IJiEEEEEEDaSU_,@function
        .size           $_ZN7cutlass13device_kernelIN5flash19enable_sm80_to_sm89INS1_16FlashAttnBwdSm80INS1_25CollectiveMainloopBwdSm80ILi2ELi2EN4cute5tupleIJNS5_1CILi128EEES8_NS7_ILi64EEEEEENS_10bfloat16_tEfNS_4arch4Sm80ELb0ELb1ELb1ELb1ELb0ELb0ELb0ELb0ELi2ELi4ELi4ELi4ELb0EEENS1_21CollectiveEpilogueBwdISA_SB_SD_Li256ELb1ELb0ELi2EEENS1_19SingleTileSchedulerILb1ELb0ELb0ELi128EEEEEEEEEvNT_6ParamsE$_ZZN4cute12filter_tupleINS_5tupleIJNS1_IJNS_10UnderscoreENS_1CILi0EEEEEENS1_IJS4_S2_EEEEEENS1_IJNS1_IJNS1_IJNS3_ILi1EEES4_EEES4_EEENS1_IJNS1_IJS4_S4_EEEiEEEEEEZNS_5sliceIS7_SD_EEDaRKT_RKT0_EUlRKT_RKT0_E_EEDaSH_SK_OT1_ENKUlDpSN_E_clIJNS1_IJS9_EEENS1_IJiEEEEEEDaSU_,($_ZN7cutlass13device_kernelIN5flash19enable_sm80_to_sm89INS1_16FlashAttnBwdSm80INS1_25CollectiveMainloopBwdSm80ILi2ELi2EN4cute5tupleIJNS5_1CILi128EEES8_NS7_ILi64EEEEEENS_10bfloat16_tEfNS_4arch4Sm80ELb0ELb1ELb1ELb1ELb0ELb0ELb0ELb0ELi2ELi4ELi4ELi4ELb0EEENS1_21CollectiveEpilogueBwdISA_SB_SD_Li256ELb1ELb0ELi2EEENS1_19SingleTileSchedulerILb1ELb0ELb0ELi128EEEEEEEEEvNT_6ParamsE$_ZZN4cute12filter_tupleINS_5tupleIJNS1_IJNS_1CILi0EEENS1_IJNS2_ILi1EEENS2_ILi512EEEiEEEEEENS2_ILi4096EEENS1_IJiNS2_ILi8192EEEEEEEEEZNS_7flattenISB_EEDaRKT_EUlRKT_E_EEDaSF_OT0_ENKUlDpSI_E_clIJNS1_IJS3_S4_S5_iEEENS1_IJS8_EEESA_EEEDaSM_ - $_ZN7cutlass13device_kernelIN5flash19enable_sm80_to_sm89INS1_16FlashAttnBwdSm80INS1_25CollectiveMainloopBwdSm80ILi2ELi2EN4cute5tupleIJNS5_1CILi128EEES8_NS7_ILi64EEEEEENS_10bfloat16_tEfNS_4arch4Sm80ELb0ELb1ELb1ELb1ELb0ELb0ELb0ELb0ELi2ELi4ELi4ELi4ELb0EEENS1_21CollectiveEpilogueBwdISA_SB_SD_Li256ELb1ELb0ELi2EEENS1_19SingleTileSchedulerILb1ELb0ELb0ELi128EEEEEEEEEvNT_6ParamsE$_ZZN4cute12filter_tupleINS_5tupleIJNS1_IJNS_10UnderscoreENS_1CILi0EEEEEENS1_IJS4_S2_EEEEEENS1_IJNS1_IJNS1_IJNS3_ILi1EEES4_EEES4_EEENS1_IJNS1_IJS4_S4_EEEiEEEEEEZNS_5sliceIS7_SD_EEDaRKT_RKT0_EUlRKT_RKT0_E_EEDaSH_SK_OT1_ENKUlDpSN_E_clIJNS1_IJS9_EEENS1_IJiEEEEEEDaSU_)
$_ZN7cutlass13device_kernelIN5flash19enable_sm80_to_sm89INS1_16FlashAttnBwdSm80INS1_25CollectiveMainloopBwdSm80ILi2ELi2EN4cute5tupleIJNS5_1CILi128EEES8_NS7_ILi64EEEEEENS_10bfloat16_tEfNS_4arch4Sm80ELb0ELb1ELb1ELb1ELb0ELb0ELb0ELb0ELi2ELi4ELi4ELi4ELb0EEENS1_21CollectiveEpilogueBwdISA_SB_SD_Li256ELb1ELb0ELi2EEENS1_19SingleTileSchedulerILb1ELb0ELb0ELi128EEEEEEEEEvNT_6ParamsE$_ZZN4cute12filter_tupleINS_5tupleIJNS1_IJNS_10UnderscoreENS_1CILi0EEEEEENS1_IJS4_S2_EEEEEENS1_IJNS1_IJNS1_IJNS3_ILi1EEES4_EEES4_EEENS1_IJNS1_IJS4_S4_EEEiEEEEEEZNS_5sliceIS7_SD_EEDaRKT_RKT0_EUlRKT_RKT0_E_EEDaSH_SK_OT1_ENKUlDpSN_E_clIJNS1_IJS9_EEENS1_IJiEEEEEEDaSU_:
[----:B------:R-:W-:Y:S02]  /*c7d0*/  IADD3 R2, R1, 0x1680, RZ ;  /* 0x0000168001027810 */ /* 0x000fe40007ffe0ff */
[----:B------:R-:W-:Y:S02]  /*c7e0*/  MOV R6, 0xc810 ;  /* 0x0000c81000067802 */ /* 0x000fe40000000f00 */
[----:B------:R-:W-:Y:S02]  /*c7f0*/  IADD3 R2, R2, c[0x0][0x20], RZ ;  /* 0x0000080002027a10 */ /* 0x000fe40007ffe0ff */
[----:B------:R-:W-:Y:S05]  /*c800*/  CALL.REL.NOINC `($_ZN7cutlass13device_kernelIN5flash19enable_sm80_to_sm89INS1_16FlashAttnBwdSm80INS1_25CollectiveMainloopBwdSm80ILi2ELi2EN4cute5tupleIJNS5_1CILi128EEES8_NS7_ILi64EEEEEENS_10bfloat16_tEfNS_4arch4Sm80ELb0ELb1ELb1ELb1ELb0ELb0ELb0ELb0ELi2ELi4ELi4ELi4ELb0EEENS1_21CollectiveEpilogueBwdISA_SB_SD_Li256ELb1ELb0ELi2EEENS1_19SingleTileSchedulerILb1ELb0ELb0ELi128EEEEEEEEEvNT_6ParamsE$_ZN4cute3eso3ESOILb1ELb0EJNS_5tupleIJNS_1CILi1EEENS3_ILi0EEEEEEiEEC2ERKS6_RKi) ;  /* 0xffffd49000007944 */ /* 0x000fea0003c3ffff */
[----:B-1----:R1:W5:Y:S01]  /*c810*/  LDL R3, [R1+0x1680] ;  /* 0x0016800001037983 */ /* 0x0023620000100800 */
[----:B------:R-:W-:-:S04]  /*c820*/  MOV R9, 0x0 ;  /* 0x0000000000097802 */ /* 0x000fc80000000f00 */
[----:B------:R-:W-:Y:S05]  /*c830*/  RET.REL.NODEC R8 `(_ZN7cutlass13device_kernelIN5flash19enable_sm80_to_sm89INS1_16FlashAttnBwdSm80INS1_25CollectiveMainloopBwdSm80ILi2ELi2EN4cute5tupleIJNS5_1CILi128EEES8_NS7_ILi64EEEEEENS_10bfloat16_tEfNS_4arch4Sm80ELb0ELb1ELb1ELb1ELb0ELb0ELb0ELb0ELi2ELi4ELi4ELi4ELb0EEENS1_21CollectiveEpilogueBwdISA_SB_SD_Li256ELb1ELb0ELi2EEENS1_19SingleTileSchedulerILb1ELb0ELb0ELi128EEEEEEEEEvNT_6ParamsE) ;  /* 0xffff37c008007950 */ /* 0x000fea0003c3ffff */
        .type           $_ZN7cutlass13device_kernelIN5flash19enable_sm80_to_sm89INS1_16FlashAttnBwdSm80INS1_25CollectiveMainloopBwdSm80ILi2ELi2EN4cute5tupleIJNS5_1CILi128EEES8_NS7_ILi64EEEEEENS_10bfloat16_tEfNS_4arch4Sm80ELb0ELb1ELb1ELb1ELb0ELb0ELb0ELb0ELi2ELi4ELi4ELi4ELb0EEENS1_21CollectiveEpilogueBwdISA_SB_SD_Li256ELb1ELb0ELi2EEENS1_19SingleTileSchedulerILb1ELb0ELb0ELi128EEEEEEEEEvNT_6ParamsE$_ZZN4cute12filter_tupleINS_5tupleIJNS1_IJNS_1CILi0EEENS1_IJNS2_ILi1EEENS2_ILi512EEEiEEEEEENS2_ILi4096EEENS1_IJiNS2_ILi8192EEEEEEEEEZNS_7flattenISB_EEDaRKT_EUlRKT_E_EEDaSF_OT0_ENKUlDpSI_E_clIJNS1_IJS3_S4_S5_iEEENS1_IJS8_EEESA_EEEDaSM_,@function
        .size           $_ZN7cutlass13device_kernelIN5flash19enable_sm80_to_sm89INS1_16FlashAttnBwdSm80INS1_25CollectiveMainloopBwdSm80ILi2ELi2EN4cute5tupleIJNS5_1CILi128EEES8_NS7_ILi64EEEEEENS_10bfloat16_tEfNS_4arch4Sm80ELb0ELb1ELb1ELb1ELb0ELb0ELb0ELb0ELi2ELi4ELi4ELi4ELb0EEENS1_21CollectiveEpilogueBwdISA_SB_SD_Li256ELb1ELb0ELi2EEENS1_19SingleTileSchedulerILb1ELb0ELb0ELi128EEEEEEEEEvNT_6ParamsE$_ZZN4cute12filter_tupleINS_5tupleIJNS1_IJNS_1CILi0EEENS1_IJNS2_ILi1EEENS2_ILi512EEEiEEEEEENS2_ILi4096EEENS1_IJiNS2_ILi8192EEEEEEEEEZNS_7flattenISB_EEDaRKT_EUlRKT_E_EEDaSF_OT0_ENKUlDpSI_E_clIJNS1_IJS3_S4_S5_iEEENS1_IJS8_EEESA_EEEDaSM_,($_ZN7cutlass13device_kernelIN5flash19enable_sm80_to_sm89INS1_16FlashAttnBwdSm80INS1_25CollectiveMainloopBwdSm80ILi2ELi2EN4cute5tupleIJNS5_1CILi128EEES8_NS7_ILi64EEEEEENS_10bfloat16_tEfNS_4arch4Sm80ELb0ELb1ELb1ELb1ELb0ELb0ELb0ELb0ELi2ELi4ELi4ELi4ELb0EEENS1_21CollectiveEpilogueBwdISA_SB_SD_Li256ELb1ELb0ELi2EEENS1_19SingleTileSchedulerILb1ELb0ELb0ELi128EEEEEEEEEvNT_6ParamsE$_ZZN4cute12filter_tupleINS_5tupleIJNS1_IJiNS1_IJiNS_1CILi0EEEEEEEEENS1_IJNS_10UnderscoreENS1_IJS6_S6_EEEEEEEEES9_ZNS_4diceIS9_S9_EEDaRKT_RKT0_EUlRKT_RKT0_E_EEDaSD_SG_OT1_ENKUlDpSJ_E_clIJNS1_IJiiS3_EEENS1_IJEEEEEEDaSQ_ - $_ZN7cutlass13device_kernelIN5flash19enable_sm80_to_sm89INS1_16FlashAttnBwdSm80INS1_25CollectiveMainloopBwdSm80ILi2ELi2EN4cute5tupleIJNS5_1CILi128EEES8_NS7_ILi64EEEEEENS_10bfloat16_tEfNS_4arch4Sm80ELb0ELb1ELb1ELb1ELb0ELb0ELb0ELb0ELi2ELi4ELi4ELi4ELb0EEENS1_21CollectiveEpilogueBwdISA_SB_SD_Li256ELb1ELb0ELi2EEENS1_19SingleTileSchedulerILb1ELb0ELb0ELi128EEEEEEEEEvNT_6ParamsE$_ZZN4cute12filter_tupleINS_5tupleIJNS1_IJNS_1CILi0EEENS1_IJNS2_ILi1EEENS2_ILi512EEEiEEEEEENS2_ILi4096EEENS1_IJiNS2_ILi8192EEEEEEEEEZNS_7flattenISB_EEDaRKT_EUlRKT_E_EEDaSF_OT0_ENKUlDpSI_E_clIJNS1_IJS3_S4_S5_iEEENS1_IJS8_EEESA_EEEDaSM_)
$_ZN7cutlass13device_kernelIN5flash19enable_sm80_to_sm89INS1_16FlashAttnBwdSm80INS1_25CollectiveMainloopBwdSm80ILi2ELi2EN4cute5tupleIJNS5_1CILi128EEES8_NS7_ILi64EEEEEENS_10bfloat16_tEfNS_4arch4Sm80ELb0ELb1ELb1ELb1ELb0ELb0ELb0ELb0ELi2ELi4ELi4ELi4ELb0EEENS1_21CollectiveEpilogueBwdISA_SB_SD_Li256ELb1ELb0ELi2EEENS1_19SingleTileSchedulerILb1ELb0ELb0ELi128EEEEEEEEEvNT_6ParamsE$_ZZN4cute12filter_tupleINS_5tupleIJNS1_IJNS_1CILi0EEENS1_IJNS2_ILi1EEENS2_ILi512EEEiEEEEEENS2_ILi4096EEENS1_IJiNS2_ILi8192EEEEEEEEEZNS_7flattenISB_EEDaRKT_EUlRKT_E_EEDaSF_OT0_ENKUlDpSI_E_clIJNS1_IJS3_S4_S5_iEEENS1_IJS8_EEESA_EEEDaSM_:
[----:B------:R-:W-:Y:S02]  /*c840*/  IADD3 R3, R1, 0x1380, RZ ;  /* 0x0000138001037810 */ /* 0x000fe40007ffe0ff */
[----:B------:R-:W-:Y:S02]  /*c850*/  MOV R8, 0xc880 ;  /* 0x0000c88000087802 */ /* 0x000fe40000000f00 */
[----:B------:R-:W-:Y:S02]  /*c860*/  IADD3 R3, R3, c[0x0][0x20], RZ ;  /* 0x0000080003037a10 */ /* 0x000fe40007ffe0ff */
[----:B------:R-:W-:Y:S05]  /*c870*/  CALL.REL.NOINC `($_ZN7cutlass13device_kernelIN5flash19enable_sm80_to_sm89INS1_16FlashAttnBwdSm80INS1_25CollectiveMainloopBwdSm80ILi2ELi2EN4cute5tupleIJNS5_1CILi128EEES8_NS7_ILi64EEEEEENS_10bfloat16_tEfNS_4arch4Sm80ELb0ELb1ELb1ELb1ELb0ELb0ELb0ELb0ELi2ELi4ELi4ELi4ELb0EEENS1_21CollectiveEpilogueBwdISA_SB_SD_Li256ELb1ELb0ELi2EEENS1_19SingleTileSchedulerILb1ELb0ELb0ELi128EEEEEEEEEvNT_6ParamsE$_ZN4cute3eso3ESOILb1ELb0EJNS_1CILi0EEENS2_ILi1EEENS2_ILi512EEEiNS2_ILi4096EEEiNS2_ILi8192EEEEEC2ERKS3_RKS4_RKS5_RKiRKS6_SG_RKS7_) ;  /* 0xffffc46000007944 */ /* 0x000fea0003c3ffff */
[----:B------:R-:W-:-:S04]  /*c880*/  MOV R7, 0x0 ;  /* 0x0000000000077802 */ /* 0x000fc80000000f00 */
[----:B------:R-:W-:Y:S05]  /*c890*/  RET.REL.NODEC R6 `(_ZN7cutlass13device_kernelIN5flash19enable_sm80_to_sm89INS1_16FlashAttnBwdSm80INS1_25CollectiveMainloopBwdSm80ILi2ELi2EN4cute5tupleIJNS5_1CILi128EEES8_NS7_ILi64EEEEEENS_10bfloat16_tEfNS_4arch4Sm80ELb0ELb1ELb1ELb1ELb0ELb0ELb0ELb0ELi2ELi4ELi4ELi4ELb0EEENS1_21CollectiveEpilogueBwdISA_SB_SD_Li256ELb1ELb0ELi2EEENS1_19SingleTileSchedulerILb1ELb0ELb0ELi128EEEEEEEEEvNT_6ParamsE) ;  /* 0xffff376006007950 */ /* 0x000fea0003c3ffff */
        .type           $_ZN7cutlass13device_kernelIN5flash19enable_sm80_to_sm89INS1_16FlashAttnBwdSm80INS1_25CollectiveMainloopBwdSm80ILi2ELi2EN4cute5tupleIJNS5_1CILi128EEES8_NS7_ILi64EEEEEENS_10bfloat16_tEfNS_4arch4Sm80ELb0ELb1ELb1ELb1ELb0ELb0ELb0ELb0ELi2ELi4ELi4ELi4ELb0EEENS1_21CollectiveEpilogueBwdISA_SB_SD_Li256ELb1ELb0ELi2EEENS1_19SingleTileSchedulerILb1ELb0ELb0ELi128EEEEEEEEEvNT_6ParamsE$_ZZN4cute12filter_tupleINS_5tupleIJNS1_IJiNS1_IJiNS_1CILi0EEEEEEEEENS1_IJNS_10UnderscoreENS1_IJS6_S6_EEEEEEEEES9_ZNS_4diceIS9_S9_EEDaRKT_RKT0_EUlRKT_RKT0_E_EEDaSD_SG_OT1_ENKUlDpSJ_E_clIJNS1_IJiiS3_EEENS1_IJEEEEEEDaSQ_,@function
        .size           $_ZN7cutlass13device_kernelIN5flash19enable_sm80_to_sm89INS1_16FlashAttnBwdSm80INS1_25CollectiveMainloopBwdSm80ILi2ELi2EN4cute5tupleIJNS5_1CILi128EEES8_NS7_ILi64EEEEEENS_10bfloat16_tEfNS_4arch4Sm80ELb0ELb1ELb1ELb1ELb0ELb0ELb0ELb0ELi2ELi4ELi4ELi4ELb0EEENS1_21CollectiveEpilogueBwdISA_SB_SD_Li256ELb1ELb0ELi2EEENS1_19SingleTileSchedulerILb1ELb0ELb0ELi128EEEEEEEEEvNT_6ParamsE$_ZZN4cute12filter_tupleINS_5tupleIJNS1_IJiNS1_IJiNS_1CILi0EEEEEEEEENS1_IJNS_10UnderscoreENS1_IJS6_S6_EEEEEEEEES9_ZNS_4diceIS9_S9_EEDaRKT_RKT0_EUlRKT_RKT0_E_EEDaSD_SG_OT1_ENKUlDpSJ_E_clIJNS1_IJiiS3_EEENS1_IJEEEEEEDaSQ_,($_ZN7cutlass13device_kernelIN5flash19enable_sm80_to_sm89INS1_16FlashAttnBwdSm80INS1_25CollectiveMainloopBwdSm80ILi2ELi2EN4cute5tupleIJNS5_1CILi128EEES8_NS7_ILi64EEEEEENS_10bfloat16_tEfNS_4arch4Sm80ELb0ELb1ELb1ELb1ELb0ELb0ELb0ELb0ELi2ELi4ELi4ELi4ELb0EEENS1_21CollectiveEpilogueBwdISA_SB_SD_Li256ELb1ELb0ELi2EEENS1_19SingleTileSchedulerILb1ELb0ELb0ELi128EEEEEEEEEvNT_6ParamsE$_ZZN4cute12filter_tupleINS_5tupleIJNS1_IJiiEEENS_1CILi1024EEEEEEZNS_16flatten_to_tupleIS5_EEDaRKT_EUlRKT_E_EEDaS9_OT0_ENKUlDpSC_E_clIJS2_NS1_IJS4_EEEEEEDaSG_ - $_ZN7cutlass13device_kernelIN5flash19enable_sm80_to_sm89INS1_16FlashAttnBwdSm80INS1_25CollectiveMainloopBwdSm80ILi2ELi2EN4cute5tupleIJNS5_1CILi128EEES8_NS7_ILi64EEEEEENS_10bfloat16_tEfNS_4arch4Sm80ELb0ELb1ELb1ELb1ELb0ELb0ELb0ELb0ELi2ELi4ELi4ELi4ELb0EEENS1_21CollectiveEpilogueBwdISA_SB_SD_Li256ELb1ELb0ELi2EEENS1_19SingleTileSchedulerILb1ELb0ELb0ELi128EEEEEEEEEvNT_6ParamsE$_ZZN4cute12filter_tupleINS_5tupleIJNS1_IJiNS1_IJiNS_1CILi0EEEEEEEEENS1_IJNS_10UnderscoreENS1_IJS6_S6_EEEEEEEEES9_ZNS_4diceIS9_S9_EEDaRKT_RKT0_EUlRKT_RKT0_E_EEDaSD_SG_OT1_ENKUlDpSJ_E_clIJNS1_IJiiS3_EEENS1_IJEEEEEEDaSQ_)
$_ZN7cutlass13device_kernelIN5flash19enable_sm80_to_sm89INS1_16FlashAttnBwdSm80INS1_25CollectiveMainloopBwdSm80ILi2ELi2EN4cute5tupleIJNS5_1CILi128EEES8_NS7_ILi64EEEEEENS_10bfloat16_tEfNS_4arch4Sm80ELb0ELb1ELb1ELb1ELb0ELb0ELb0ELb0ELi2ELi4ELi4ELi4ELb0EEENS1_21CollectiveEpilogueBwdISA_SB_SD_Li256ELb1ELb0ELi2EEENS1_19SingleTileSchedulerILb1ELb0ELb0ELi128EEEEEEEEEvNT_6ParamsE$_ZZN4cute12filter_tupleINS_5tupleIJNS1_IJiNS1_IJiNS_1CILi0EEEEEEEEENS1_IJNS_10UnderscoreENS1_IJS6_S6_EEEEEEEEES9_ZNS_4diceIS9_S9_EEDaRKT_RKT0_EUlRKT_RKT0_E_EEDaSD_SG_OT1_ENKUlDpSJ_E_clIJNS1_IJiiS3_EEENS1_IJEEEEEEDaSQ_:
[----:B------:R-:W-:-:S06]  /*c8a0*/  IADD3 R7, R4, -c[0x0][0x20], RZ ;  /* 0x8000080004077a10 */ /* 0x000fcc0007ffe0ff */
[----:B------:R-:W5:Y:S01]  /*c8b0*/  LDL R7, [R7] ;  /* 0x0000000007077983 */ /* 0x000f620000100800 */
[----:B------:R-:W-:Y:S02]  /*c8c0*/  IADD3 R6, R1, 0x1680, RZ ;  /* 0x0000168001067810 */ /* 0x000fe40007ffe0ff */
[----:B------:R-:W-:Y:S02]  /*c8d0*/  IADD3 R5, R4, 0x4, RZ ;  /* 0x0000000404057810 */ /* 0x000fe40007ffe0ff */
[----:B------:R-:W-:Y:S02]  /*c8e0*/  IADD3 R6, R6, c[0x0][0x20], RZ ;  /* 0x0000080006067a10 */ /* 0x000fe40007ffe0ff */
[----:B------:R-:W-:Y:S02]  /*c8f0*/  MOV R10, 0xc910 ;  /* 0x0000c910000a7802 */ /* 0x000fe40000000f00 */
[----:B-----5:R-:W-:Y:S05]  /*c900*/  CALL.REL.NOINC `($_ZN7cutlass13device_kernelIN5flash19enable_sm80_to_sm89INS1_16FlashAttnBwdSm80INS1_25CollectiveMainloopBwdSm80ILi2ELi2EN4cute5tupleIJNS5_1CILi128EEES8_NS7_ILi64EEEEEENS_10bfloat16_tEfNS_4arch4Sm80ELb0ELb1ELb1ELb1ELb0ELb0ELb0ELb0ELi2ELi4ELi4ELi4ELb0EEENS1_21CollectiveEpilogueBwdISA_SB_SD_Li256ELb1ELb0ELi2EEENS1_19SingleTileSchedulerILb1ELb0ELb0ELi128EEEEEEEEEvNT_6ParamsE$_ZN4cute3eso3ESOILb0ELb0EJiiNS_1CILi0EEEEEC2ERKiS6_RKS3_) ;  /* 0xffffb77000007944 */ /* 0x020fea0003c3ffff */
[----:B------:R2:W5:Y:S01]  /*c910*/  LDL.64 R4, [R1+0x1680] ;  /* 0x0016800001047983 */ /* 0x0005620000100a00 */
[----:B------:R-:W-:-:S04]  /*c920*/  MOV R9, 0x0 ;  /* 0x0000000000097802 */ /* 0x000fc80000000f00 */
[----:B------:R-:W-:Y:S05]  /*c930*/  RET.REL.NODEC R8 `(_ZN7cutlass13device_kernelIN5flash19enable_sm80_to_sm89INS1_16FlashAttnBwdSm80INS1_25CollectiveMainloopBwdSm80ILi2ELi2EN4cute5tupleIJNS5_1CILi128EEES8_NS7_ILi64EEEEEENS_10bfloat16_tEfNS_4arch4Sm80ELb0ELb1ELb1ELb1ELb0ELb0ELb0ELb0ELi2ELi4ELi4ELi4ELb0EEENS1_21CollectiveEpilogueBwdISA_SB_SD_Li256ELb1ELb0ELi2EEENS1_19SingleTileSchedulerILb1ELb0ELb0ELi128EEEEEEEEEvNT_6ParamsE) ;  /* 0xffff36c008007950 */ /* 0x000fea0003c3ffff */
        .type           $_ZN7cutlass13device_kernelIN5flash19enable_sm80_to_sm89INS1_16FlashAttnBwdSm80INS1_25CollectiveMainloopBwdSm80ILi2ELi2EN4cute5tupleIJNS5_1CILi128EEES8_NS7_ILi64EEEEEENS_10bfloat16_tEfNS_4arch4Sm80ELb0ELb1ELb1ELb1ELb0ELb0ELb0ELb0ELi2ELi4ELi4ELi4ELb0EEENS1_21CollectiveEpilogueBwdISA_SB_SD_Li256ELb1ELb0ELi2EEENS1_19SingleTileSchedulerILb1ELb0ELb0ELi128EEEEEEEEEvNT_6ParamsE$_ZZN4cute12filter_tupleINS_5tupleIJNS1_IJiiEEENS_1CILi1024EEEEEEZNS_16flatten_to_tupleIS5_EEDaRKT_EUlRKT_E_EEDaS9_OT0_ENKUlDpSC_E_clIJS2_NS1_IJS4_EEEEEEDaSG_,@function
        .size           $_ZN7cutlass13device_kernelIN5flash19enable_sm80_to_sm89INS1_16FlashAttnBwdSm80INS1_25CollectiveMainloopBwdSm80ILi2ELi2EN4cute5tupleIJNS5_1CILi128EEES8_NS7_ILi64EEEEEENS_10bfloat16_tEfNS_4arch4Sm80ELb0ELb1ELb1ELb1ELb0ELb0ELb0ELb0ELi2ELi4ELi4ELi4ELb0EEENS1_21CollectiveEpilogueBwdISA_SB_SD_Li256ELb1ELb0ELi2EEENS1_19SingleTileSchedulerILb1ELb0ELb0ELi128EEEEEEEEEvNT_6ParamsE$_ZZN4cute12filter_tupleINS_5tupleIJNS1_IJiiEEENS_1CILi1024EEEEEEZNS_16flatten_to_tupleIS5_EEDaRKT_EUlRKT_E_EEDaS9_OT0_ENKUlDpSC_E_clIJS2_NS1_IJS4_EEEEEEDaSG_,($_ZN7cutlass13device_kernelIN5flash19enable_sm80_to_sm89INS1_16FlashAttnBwdSm80INS1_25CollectiveMainloopBwdSm80ILi2ELi2EN4cute5tupleIJNS5_1CILi128EEES8_NS7_ILi64EEEEEENS_10bfloat16_tEfNS_4arch4Sm80ELb0ELb1ELb1ELb1ELb0ELb0ELb0ELb0ELi2ELi4ELi4ELi4ELb0EEENS1_21CollectiveEpilogueBwdISA_SB_SD_Li256ELb1ELb0ELi2EEENS1_19SingleTileSchedulerILb1ELb0ELb0ELi128EEEEEEEEEvNT_6ParamsE$_ZZN4cute12filter_tupleINS_5tupleIJNS1_IJiiEEENS_1CILi8192EEEEEEZNS_16flatten_to_tupleIS5_EEDaRKT_EUlRKT_E_EEDaS9_OT0_ENKUlDpSC_E_clIJS2_NS1_IJS4_EEEEEEDaSG_ - $_ZN7cutlass13device_kernelIN5flash19enable_sm80_to_sm89INS1_16FlashAttnBwdSm80INS1_25CollectiveMainloopBwdSm80ILi2ELi2EN4cute5tupleIJNS5_1CILi128EEES8_NS7_ILi64EEEEEENS_10bfloat16_tEfNS_4arch4Sm80ELb0ELb1ELb1ELb1ELb0ELb0ELb0ELb0ELi2ELi4ELi4ELi4ELb0EEENS1_21CollectiveEpilogueBwdISA_SB_SD_Li256ELb1ELb0ELi2EEENS1_19SingleTileSchedulerILb1ELb0ELb0ELi128EEEEEEEEEvNT_6ParamsE$_ZZN4cute12filter_tupleINS_5tupleIJNS1_IJiiEEENS_1CILi1024EEEEEEZNS_16flatten_to_tupleIS5_EEDaRKT_EUlRKT_E_EEDaS9_OT0_ENKUlDpSC_E_clIJS2_NS1_IJS4_EEEEEEDaSG_)
$_ZN7cutlass13device_kernelIN5flash19enable_sm80_to_sm89INS1_16FlashAttnBwdSm80INS1_25CollectiveMainloopBwdSm80ILi2ELi2EN4cute5tupleIJNS5_1CILi128EEES8_NS7_ILi64EEEEEENS_10bfloat16_tEfNS_4arch4Sm80ELb0ELb1ELb1ELb1ELb0ELb0ELb0ELb0ELi2ELi4ELi4ELi4ELb0EEENS1_21CollectiveEpilogueBwdISA_SB_SD_Li256ELb1ELb0ELi2EEENS1_19SingleTileSchedulerILb1ELb0ELb0ELi128EEEEEEEEEvNT_6ParamsE$_ZZN4cute12filter_tupleINS_5tupleIJNS1_IJiiEEENS_1CILi1024EEEEEEZNS_16flatten_to_tupleIS5_EEDaRKT_EUlRKT_E_EEDaS9_OT0_ENKUlDpSC_E_clIJS2_NS1_IJS4_EEEEEEDaSG_:
[----:B------:R-:W-:-:S06]  /*c940*/  IADD3 R8, R63, -c[0x0][0x20], RZ ;  /* 0x800008003f087a10 */ /* 0x000fcc0007ffe0ff */
[----:B------:R-:W5:Y:S01]  /*c950*/  LDL R8, [R8] ;  /* 0x0000000008087983 */ /* 0x000f620000100800 */
[----:B------:R-:W-:Y:S02]  /*c960*/  IADD3 R3, R1, 0x1680, RZ ;  /* 0x0000168001037810 */ /* 0x000fe40007ffe0ff */
[----:B------:R-:W-:Y:S02]  /*c970*/  IADD3 R2, R63, 0x4, RZ ;  /* 0x000000043f027810 */ /* 0x000fe40007ffe0ff */
[----:B------:R-:W-:Y:S02]  /*c980*/  IADD3 R3, R3, c[0x0][0x20], RZ ;  /* 0x0000080003037a10 */ /* 0x000fe40007ffe0ff */
[----:B------:R-:W-:Y:S02]  /*c990*/  MOV R6, 0xc9b0 ;  /* 0x0000c9b000067802 */ /* 0x000fe40000000f00 */
[----:B-----5:R-:W-:Y:S05]  /*c9a0*/  CALL.REL.NOINC `($_ZN7cutlass13device_kernelIN5flash19enable_sm80_to_sm89INS1_16FlashAttnBwdSm80INS1_25CollectiveMainloopBwdSm80ILi2ELi2EN4cute5tupleIJNS5_1CILi128EEES8_NS7_ILi64EEEEEENS_10bfloat16_tEfNS_4arch4Sm80ELb0ELb1ELb1ELb1ELb0ELb0ELb0ELb0ELi2ELi4ELi4ELi4ELb0EEENS1_21CollectiveEpilogueBwdISA_SB_SD_Li256ELb1ELb0ELi2EEENS1_19SingleTileSchedulerILb1ELb0ELb0ELi128EEEEEEEEEvNT_6ParamsE$_ZN4cute3eso3ESOILb0ELb0EJiiNS_1CILi1024EEEEEC2ERKiS6_RKS3_) ;  /* 0xffffb74000007944 */ /* 0x020fea0003c3ffff */
[----:B------:R-:W-:-:S04]  /*c9b0*/  MOV R5, 0x0 ;  /* 0x0000000000057802 */ /* 0x000fc80000000f00 */
[----:B------:R-:W-:Y:S05]  /*c9c0*/  RET.REL.NODEC R4 `(_ZN7cutlass13device_kernelIN5flash19enable_sm80_to_sm89INS1_16FlashAttnBwdSm80INS1_25CollectiveMainloopBwdSm80ILi2ELi2EN4cute5tupleIJNS5_1CILi128EEES8_NS7_ILi64EEEEEENS_10bfloat16_tEfNS_4arch4Sm80ELb0ELb1ELb1ELb1ELb0ELb0ELb0ELb0ELi2ELi4ELi4ELi4ELb0EEENS1_21CollectiveEpilogueBwdISA_SB_SD_Li256ELb1ELb0ELi2EEENS1_19SingleTileSchedulerILb1ELb0ELb0ELi128EEEEEEEEEvNT_6ParamsE) ;  /* 0xffff363004007950 */ /* 0x000fea0003c3ffff */
        .type           $_ZN7cutlass13device_kernelIN5flash19enable_sm80_to_sm89INS1_16FlashAttnBwdSm80INS1_25CollectiveMainloopBwdSm80ILi2ELi2EN4cute5tupleIJNS5_1CILi128EEES8_NS7_ILi64EEEEEENS_10bfloat16_tEfNS_4arch4Sm80ELb0ELb1ELb1ELb1ELb0ELb0ELb0ELb0ELi2ELi4ELi4ELi4ELb0EEENS1_21CollectiveEpilogueBwdISA_SB_SD_Li256ELb1ELb0ELi2EEENS1_19SingleTileSchedulerILb1ELb0ELb0ELi128EEEEEEEEEvNT_6ParamsE$_ZZN4cute12filter_tupleINS_5tupleIJNS1_IJiiEEENS_1CILi8192EEEEEEZNS_16flatten_to_tupleIS5_EEDaRKT_EUlRKT_E_EEDaS9_OT0_ENKUlDpSC_E_clIJS2_NS1_IJS4_EEEEEEDaSG_,@function
        .size           $_ZN7cutlass13device_kernelIN5flash19enable_sm80_to_sm89INS1_16FlashAttnBwdSm80INS1_25CollectiveMainloopBwdSm80ILi2ELi2EN4cute5tupleIJNS5_1CILi128EEES8_NS7_ILi64EEEEEENS_10bfloat16_tEfNS_4arch4Sm80ELb0ELb1ELb1ELb1ELb0ELb0ELb0ELb0ELi2ELi4ELi4ELi4ELb0EEENS1_21CollectiveEpilogueBwdISA_SB_SD_Li256ELb1ELb0ELi2EEENS1_19SingleTileSchedulerILb1ELb0ELb0ELi128EEEEEEEEEvNT_6ParamsE$_ZZN4cute12filter_tupleINS_5tupleIJNS1_IJiiEEENS_1CILi8192EEEEEEZNS_16flatten_to_tupleIS5_EEDaRKT_EUlRKT_E_EEDaS9_OT0_ENKUlDpSC_E_clIJS2_NS1_IJS4_EEEEEEDaSG_,($_ZN7cutlass13device_kernelIN5flash19enable_sm80_to_sm89INS1_16FlashAttnBwdSm80INS1_25CollectiveMainloopBwdSm80ILi2ELi2EN4cute5tupleIJNS5_1CILi128EEES8_NS7_ILi64EEEEEENS_10bfloat16_tEfNS_4arch4Sm80ELb0ELb1ELb1ELb1ELb0ELb0ELb0ELb0ELi2ELi4ELi4ELi4ELb0EEENS1_21CollectiveEpilogueBwdISA_SB_SD_Li256ELb1ELb0ELi2EEENS1_19SingleTileSchedulerILb1ELb0ELb0ELi128EEEEEEEEEvNT_6ParamsE$_ZZN4cute12filter_tupleINS_5tupleIJNS_10UnderscoreES2_NS_1CILi0EEEEEENS1_IJNS1_IJNS3_ILi1EEES4_EEEiNS3_ILi1024EEEEEEZNS_5sliceIS5_S9_EEDaRKT_RKT0_EUlRKT_RKT0_E_EEDaSD_SG_OT1_ENKUlDpSJ_E_clIJNS1_IJS7_EEENS1_IJiEEENS1_IJEEEEEEDaSQ_ - $_ZN7cutlass13device_kernelIN5flash19enable_sm80_to_sm89INS1_16FlashAttnBwdSm80INS1_25CollectiveMainloopBwdSm80ILi2ELi2EN4cute5tupleIJNS5_1CILi128EEES8_NS7_ILi64EEEEEENS_10bfloat16_tEfNS_4arch4Sm80ELb0ELb1ELb1ELb1ELb0ELb0ELb0ELb0ELi2ELi4ELi4ELi4ELb0EEENS1_21CollectiveEpilogueBwdISA_SB_SD_Li256ELb1ELb0ELi2EEENS1_19SingleTileSchedulerILb1ELb0ELb0ELi128EEEEEEEEEvNT_6ParamsE$_ZZN4cute12filter_tupleINS_5tupleIJNS1_IJiiEEENS_1CILi8192EEEEEEZNS_16flatten_to_tupleIS5_EEDaRKT_EUlRKT_E_EEDaS9_OT0_ENKUlDpSC_E_clIJS2_NS1_IJS4_EEEEEEDaSG_)
$_ZN7cutlass13device_kernelIN5flash19enable_sm80_to_sm89INS1_16FlashAttnBwdSm80INS1_25CollectiveMainloopBwdSm80ILi2ELi2EN4cute5tupleIJNS5_1CILi128EEES8_NS7_ILi64EEEEEENS_10bfloat16_tEfNS_4arch4Sm80ELb0ELb1ELb1ELb1ELb0ELb0ELb0ELb0ELi2ELi4ELi4ELi4ELb0EEENS1_21CollectiveEpilogueBwdISA_SB_SD_Li256ELb1ELb0ELi2EEENS1_19SingleTileSchedulerILb1ELb0ELb0ELi128EEEEEEEEEvNT_6ParamsE$_ZZN4cute12filter_tupleINS_5tupleIJNS1_IJiiEEENS_1CILi8192EEEEEEZNS_16flatten_to_tupleIS5_EEDaRKT_EUlRKT_E_EEDaS9_OT0_ENKUlDpSC_E_clIJS2_NS1_IJS4_EEEEEEDaSG_:
[----:B------:R-:W-:-:S06]  /*c9d0*/  IADD3 R10, R5, -c[0x0][0x20], RZ ;  /* 0x80000800050a7a10 */ /* 0x000fcc0007ffe0ff */
[----:B------:R-:W5:Y:S01]  /*c9e0*/  LDL R10, [R10] ;  /* 0x000000000a0a7983 */ /* 0x000f620000100800 */
[----:B------:R-:W-:Y:S02]  /*c9f0*/  IADD3 R3, R1, 0x1688, RZ ;  /* 0x0000168801037810 */ /* 0x000fe40007ffe0ff */
[----:B------:R-:W-:Y:S02]  /*ca00*/  IADD3 R2, R5, 0x4, RZ ;  /* 0x0000000405027810 */ /* 0x000fe40007ffe0ff */
[----:B------:R-:W-:Y:S02]  /*ca10*/  IADD3 R3, R3, c[0x0][0x20], RZ ;  /* 0x0000080003037a10 */ /* 0x000fe40007ffe0ff */
[----:B------:R-:W-:Y:S02]  /*ca20*/  MOV R8, 0xca40 ;  /* 0x0000ca4000087802 */ /* 0x000fe40000000f00 */
[----:B-----5:R-:W-:Y:S05]  /*ca30*/  CALL.REL.NOINC `($_ZN7cutlass13device_kernelIN5flash19enable_sm80_to_sm89INS1_16FlashAttnBwdSm80INS1_25CollectiveMainloopBwdSm80ILi2ELi2EN4cute5tupleIJNS5_1CILi128EEES8_NS7_ILi64EEEEEENS_10bfloat16_tEfNS_4arch4Sm80ELb0ELb1ELb1ELb1ELb0ELb0ELb0ELb0ELi2ELi4ELi4ELi4ELb0EEENS1_21CollectiveEpilogueBwdISA_SB_SD_Li256ELb1ELb0ELi2EEENS1_19SingleTileSchedulerILb1ELb0ELb0ELi128EEEEEEEEEvNT_6ParamsE$_ZN4cute3eso3ESOILb0ELb0EJiiNS_1CILi8192EEEEEC2ERKiS6_RKS3_) ;  /* 0xffffb81000007944 */ /* 0x020fea0003c3ffff */
[----:B-1----:R1:W5:Y:S01]  /*ca40*/  LDL.64 R2, [R1+0x1688] ;  /* 0x0016880001027983 */ /* 0x0023620000100a00 */
[----:B------:R-:W-:-:S04]  /*ca50*/  MOV R7, 0x0 ;  /* 0x0000000000077802 */ /* 0x000fc80000000f00 */
[----:B------:R-:W-:Y:S05]  /*ca60*/  RET.REL.NODEC R6 `(_ZN7cutlass13device_kernelIN5flash19enable_sm80_to_sm89INS1_16FlashAttnBwdSm80INS1_25CollectiveMainloopBwdSm80ILi2ELi2EN4cute5tupleIJNS5_1CILi128EEES8_NS7_ILi64EEEEEENS_10bfloat16_tEfNS_4arch4Sm80ELb0ELb1ELb1ELb1ELb0ELb0ELb0ELb0ELi2ELi4ELi4ELi4ELb0EEENS1_21CollectiveEpilogueBwdISA_SB_SD_Li256ELb1ELb0ELi2EEENS1_19SingleTileSchedulerILb1ELb0ELb0ELi128EEEEEEEEEvNT_6ParamsE) ;  /* 0xffff359006007950 */ /* 0x000fea0003c3ffff */
        .type           $_ZN7cutlass13device_kernelIN5flash19enable_sm80_to_sm89INS1_16FlashAttnBwdSm80INS1_25CollectiveMainloopBwdSm80ILi2ELi2EN4cute5tupleIJNS5_1CILi128EEES8_NS7_ILi64EEEEEENS_10bfloat16_tEfNS_4arch4Sm80ELb0ELb1ELb1ELb1ELb0ELb0ELb0ELb0ELi2ELi4ELi4ELi4ELb0EEENS1_21CollectiveEpilogueBwdISA_SB_SD_Li256ELb1ELb0ELi2EEENS1_19SingleTileSchedulerILb1ELb0ELb0ELi128EEEEEEEEEvNT_6ParamsE$_ZZN4cute12filter_tupleINS_5tupleIJNS_10UnderscoreES2_NS_1CILi0EEEEEENS1_IJNS1_IJNS3_ILi1EEES4_EEEiNS3_ILi1024EEEEEEZNS_5sliceIS5_S9_EEDaRKT_RKT0_EUlRKT_RKT0_E_EEDaSD_SG_OT1_ENKUlDpSJ_E_clIJNS1_IJS7_EEENS1_IJiEEENS1_IJEEEEEEDaSQ_,@function
        .size           $_ZN7cutlass13device_kernelIN5flash19enable_sm80_to_sm89INS1_16FlashAttnBwdSm80INS1_25CollectiveMainloopBwdSm80ILi2ELi2EN4cute5tupleIJNS5_1CILi128EEES8_NS7_ILi64EEEEEENS_10bfloat16_tEfNS_4arch4Sm80ELb0ELb1ELb1ELb1ELb0ELb0ELb0ELb0ELi2ELi4ELi4ELi4ELb0EEENS1_21CollectiveEpilogueBwdISA_SB_SD_Li256ELb1ELb0ELi2EEENS1_19SingleTileSchedulerILb1ELb0ELb0ELi128EEEEEEEEEvNT_6ParamsE$_ZZN4cute12filter_tupleINS_5tupleIJNS_10UnderscoreES2_NS_1CILi0EEEEEENS1_IJNS1_IJNS3_ILi1EEES4_EEEiNS3_ILi1024EEEEEEZNS_5sliceIS5_S9_EEDaRKT_RKT0_EUlRKT_RKT0_E_EEDaSD_SG_OT1_ENKUlDpSJ_E_clIJNS1_IJS7_EEENS1_IJiEEENS1_IJEEEEEEDaSQ_,($_ZN7cutlass13device_kernelIN5flash19enable_sm80_to_sm89INS1_16FlashAttnBwdSm80INS1_25CollectiveMainloopBwdSm80ILi2ELi2EN4cute5tupleIJNS5_1CILi128EEES8_NS7_ILi64EEEEEENS_10bfloat16_tEfNS_4arch4Sm80ELb0ELb1ELb1ELb1ELb0ELb0ELb0ELb0ELi2ELi4ELi4ELi4ELb0EEENS1_21CollectiveEpilogueBwdISA_SB_SD_Li256ELb1ELb0ELi2EEENS1_19SingleTileSchedulerILb1ELb0ELb0ELi128EEEEEEEEEvNT_6ParamsE$_ZZN4cute12filter_tupleINS_5tupleIJNS_10UnderscoreES2_S2_iEEENS1_IJNS1_IJNS_1CILi1EEENS4_ILi0EEEEEENS4_ILi4096EEENS1_IJiiEEENS1_IJS6_NS4_ILi8192EEEEEEEEEZNS_5sliceIS3_SC_EEDaRKT_RKT0_EUlRKT_RKT0_E_EEDaSG_SJ_OT1_ENKUlDpSM_E_clIJNS1_IJS7_EEENS1_IJS8_EEENS1_IJS9_EEENS1_IJEEEEEEDaST_ - $_ZN7cutlass13device_kernelIN5flash19enable_sm80_to_sm89INS1_16FlashAttnBwdSm80INS1_25CollectiveMainloopBwdSm80ILi2ELi2EN4cute5tupleIJNS5_1CILi128EEES8_NS7_ILi64EEEEEENS_10bfloat16_tEfNS_4arch4Sm80ELb0ELb1ELb1ELb1ELb0ELb0ELb0ELb0ELi2ELi4ELi4ELi4ELb0EEENS1_21CollectiveEpilogueBwdISA_SB_SD_Li256ELb1ELb0ELi2EEENS1_19SingleTileSchedulerILb1ELb0ELb0ELi128EEEEEEEEEvNT_6ParamsE$_ZZN4cute12filter_tupleINS_5tupleIJNS_10UnderscoreES2_NS_1CILi0EEEEEENS1_IJNS1_IJNS3_ILi1EEES4_EEEiNS3_ILi1024EEEEEEZNS_5sliceIS5_S9_EEDaRKT_RKT0_EUlRKT_RKT0_E_EEDaSD_SG_OT1_ENKUlDpSJ_E_clIJNS1_IJS7_EEENS1_IJiEEENS1_IJEEEEEEDaSQ_)
$_ZN7cutlass13device_kernelIN5flash19enable_sm80_to_sm89INS1_16FlashAttnBwdSm80INS1_25CollectiveMainloopBwdSm80ILi2ELi2EN4cute5tupleIJNS5_1CILi128EEES8_NS7_ILi64EEEEEENS_10bfloat16_tEfNS_4arch4Sm80ELb0ELb1ELb1ELb1ELb0ELb0ELb0ELb0ELi2ELi4ELi4ELi4ELb0EEENS1_21CollectiveEpilogueBwdISA_SB_SD_Li256ELb1ELb0ELi2EEENS1_19SingleTileSchedulerILb1ELb0ELb0ELi128EEEEEEEEEvNT_6ParamsE$_ZZN4cute12filter_tupleINS_5tupleIJNS_10UnderscoreES2_NS_1CILi0EEEEEENS1_IJNS1_IJNS3_ILi1EEES4_EEEiNS3_ILi1024EEEEEEZNS_5sliceIS5_S9_EEDaRKT_RKT0_EUlRKT_RKT0_E_EEDaSD_SG_OT1_ENKUlDpSJ_E_clIJNS1_IJS7_EEENS1_IJiEEENS1_IJEEEEEEDaSQ_:
[----:B------:R-:W-:Y:S02]  /*ca70*/  IADD3 R2, R1, 0x1680, RZ ;  /* 0x0000168001027810 */ /* 0x000fe40007ffe0ff */
[----:B------:R-:W-:Y:S02]  /*ca80*/  MOV R6, 0xcab0 ;  /* 0x0000cab000067802 */ /* 0x000fe40000000f00 */
[----:B------:R-:W-:Y:S02]  /*ca90*/  IADD3 R2, R2, c[0x0][0x20], RZ ;  /* 0x0000080002027a10 */ /* 0x000fe40007ffe0ff */
[----:B------:R-:W-:Y:S05]  /*caa0*/  CALL.REL.NOINC `($_ZN7cutlass13device_kernelIN5flash19enable_sm80_to_sm89INS1_16FlashAttnBwdSm80INS1_25CollectiveMainloopBwdSm80ILi2ELi2EN4cute5tupleIJNS5_1CILi128EEES8_NS7_ILi64EEEEEENS_10bfloat16_tEfNS_4arch4Sm80ELb0ELb1ELb1ELb1ELb0ELb0ELb0ELb0ELi2ELi4ELi4ELi4ELb0EEENS1_21CollectiveEpilogueBwdISA_SB_SD_Li256ELb1ELb0ELi2EEENS1_19SingleTileSchedulerILb1ELb0ELb0ELi128EEEEEEEEEvNT_6ParamsE$_ZN4cute3eso3ESOILb1ELb0EJNS_5tupleIJNS_1CILi1EEENS3_ILi0EEEEEEiEEC2ERKS6_RKi) ;  /* 0xffffd1f000007944 */ /* 0x000fea0003c3ffff */
[----:B-1----:R1:W5:Y:S01]  /*cab0*/  LDL R3, [R1+0x1680] ;  /* 0x0016800001037983 */ /* 0x0023620000100800 */
[----:B------:R-:W-:-:S04]  /*cac0*/  MOV R5, 0x0 ;  /* 0x0000000000057802 */ /* 0x000fc80000000f00 */
[----:B------:R-:W-:Y:S05]  /*cad0*/  RET.REL.NODEC R4 `(_ZN7cutlass13device_kernelIN5flash19enable_sm80_to_sm89INS1_16FlashAttnBwdSm80INS1_25CollectiveMainloopBwdSm80ILi2ELi2EN4cute5tupleIJNS5_1CILi128EEES8_NS7_ILi64EEEEEENS_10bfloat16_tEfNS_4arch4Sm80ELb0ELb1ELb1ELb1ELb0ELb0ELb0ELb0ELi2ELi4ELi4ELi4ELb0EEENS1_21CollectiveEpilogueBwdISA_SB_SD_Li256ELb1ELb0ELi2EEENS1_19SingleTileSchedulerILb1ELb0ELb0ELi128EEEEEEEEEvNT_6ParamsE) ;  /* 0xffff352004007950 */ /* 0x000fea0003c3ffff */
        .type           $_ZN7cutlass13device_kernelIN5flash19enable_sm80_to_sm89INS1_16FlashAttnBwdSm80INS1_25CollectiveMainloopBwdSm80ILi2ELi2EN4cute5tupleIJNS5_1CILi128EEES8_NS7_ILi64EEEEEENS_10bfloat16_tEfNS_4arch4Sm80ELb0ELb1ELb1ELb1ELb0ELb0ELb0ELb0ELi2ELi4ELi4ELi4ELb0EEENS1_21CollectiveEpilogueBwdISA_SB_SD_Li256ELb1ELb0ELi2EEENS1_19SingleTileSchedulerILb1ELb0ELb0ELi128EEEEEEEEEvNT_6ParamsE$_ZZN4cute12filter_tupleINS_5tupleIJNS_10UnderscoreES2_S2_iEEENS1_IJNS1_IJNS_1CILi1EEENS4_ILi0EEEEEENS4_ILi4096EEENS1_IJiiEEENS1_IJS6_NS4_ILi8192EEEEEEEEEZNS_5sliceIS3_SC_EEDaRKT_RKT0_EUlRKT_RKT0_E_EEDaSG_SJ_OT1_ENKUlDpSM_E_clIJNS1_IJS7_EEENS1_IJS8_EEENS1_IJS9_EEENS1_IJEEEEEEDaST_,@function
        .size           $_ZN7cutlass13device_kernelIN5flash19enable_sm80_to_sm89INS1_16FlashAttnBwdSm80INS1_25CollectiveMainloopBwdSm80ILi2ELi2EN4cute5tupleIJNS5_1CILi128EEES8_NS7_ILi64EEEEEENS_10bfloat16_tEfNS_4arch4Sm80ELb0ELb1ELb1ELb1ELb0ELb0ELb0ELb0ELi2ELi4ELi4ELi4ELb0EEENS1_21CollectiveEpilogueBwdISA_SB_SD_Li256ELb1ELb0ELi2EEENS1_19SingleTileSchedulerILb1ELb0ELb0ELi128EEEEEEEEEvNT_6ParamsE$_ZZN4cute12filter_tupleINS_5tupleIJNS_10UnderscoreES2_S2_iEEENS1_IJNS1_IJNS_1CILi1EEENS4_ILi0EEEEEENS4_ILi4096EEENS1_IJiiEEENS1_IJS6_NS4_ILi8192EEEEEEEEEZNS_5sliceIS3_SC_EEDaRKT_RKT0_EUlRKT_RKT0_E_EEDaSG_SJ_OT1_ENKUlDpSM_E_clIJNS1_IJS7_EEENS1_IJS8_EEENS1_IJS9_EEENS1_IJEEEEEEDaST_,($_ZN7cutlass13device_kernelIN5flash19enable_sm80_to_sm89INS1_16FlashAttnBwdSm80INS1_25CollectiveMainloopBwdSm80ILi2ELi2EN4cute5tupleIJNS5_1CILi128EEES8_NS7_ILi64EEEEEENS_10bfloat16_tEfNS_4arch4Sm80ELb0ELb1ELb1ELb1ELb0ELb0ELb0ELb0ELi2ELi4ELi4ELi4ELb0EEENS1_21CollectiveEpilogueBwdISA_SB_SD_Li256ELb1ELb0ELi2EEENS1_19SingleTileSchedulerILb1ELb0ELb0ELi128EEEEEEEEEvNT_6ParamsE$_ZZN4cute12filter_tupleINS_5tupleIJNS_10UnderscoreES2_S2_iEEENS1_IJNS1_IJNS_1CILi1EEENS4_ILi0EEEEEEiNS4_ILi1024EEENS4_ILi8192EEEEEEZNS_5sliceIS3_SA_EEDaRKT_RKT0_EUlRKT_RKT0_E_EEDaSE_SH_OT1_ENKUlDpSK_E_clIJNS1_IJS7_EEENS1_IJiEEENS1_IJS8_EEENS1_IJEEEEEEDaSR_ - $_ZN7cutlass13device_kernelIN5flash19enable_sm80_to_sm89INS1_16FlashAttnBwdSm80INS1_25CollectiveMainloopBwdSm80ILi2ELi2EN4cute5tupleIJNS5_1CILi128EEES8_NS7_ILi64EEEEEENS_10bfloat16_tEfNS_4arch4Sm80ELb0ELb1ELb1ELb1ELb0ELb0ELb0ELb0ELi2ELi4ELi4ELi4ELb0EEENS1_21CollectiveEpilogueBwdISA_SB_SD_Li256ELb1ELb0ELi2EEENS1_19SingleTileSchedulerILb1ELb0ELb0ELi128EEEEEEEEEvNT_6ParamsE$_ZZN4cute12filter_tupleINS_5tupleIJNS_10UnderscoreES2_S2_iEEENS1_IJNS1_IJNS_1CILi1EEENS4_ILi0EEEEEENS4_ILi4096EEENS1_IJiiEEENS1_IJS6_NS4_ILi8192EEEEEEEEEZNS_5sliceIS3_SC_EEDaRKT_RKT0_EUlRKT_RKT0_E_EEDaSG_SJ_OT1_ENKUlDpSM_E_clIJNS1_IJS7_EEENS1_IJS8_EEENS1_IJS9_EEENS1_IJEEEEEEDaST_)
$_ZN7cutlass13device_kernelIN5flash19enable_sm80_to_sm89INS1_16FlashAttnBwdSm80INS1_25CollectiveMainloopBwdSm80ILi2ELi2EN4cute5tupleIJNS5_1CILi128EEES8_NS7_ILi64EEEEEENS_10bfloat16_tEfNS_4arch4Sm80ELb0ELb1ELb1ELb1ELb0ELb0ELb0ELb0ELi2ELi4ELi4ELi4ELb0EEENS1_21CollectiveEpilogueBwdISA_SB_SD_Li256ELb1ELb0ELi2EEENS1_19SingleTileSchedulerILb1ELb0ELb0ELi128EEEEEEEEEvNT_6ParamsE$_ZZN4cute12filter_tupleINS_5tupleIJNS_10UnderscoreES2_S2_iEEENS1_IJNS1_IJNS_1CILi1EEENS4_ILi0EEEEEENS4_ILi4096EEENS1_IJiiEEENS1_IJS6_NS4_ILi8192EEEEEEEEEZNS_5sliceIS3_SC_EEDaRKT_RKT0_EUlRKT_RKT0_E_EEDaSG_SJ_OT1_ENKUlDpSM_E_clIJNS1_IJS7_EEENS1_IJS8_EEENS1_IJS9_EEENS1_IJEEEEEEDaST_:
[----:B------:R-:W-:-:S05]  /*cae0*/  IADD3 R8, R5, -c[0x0][0x20], RZ ;  /* 0x8000080005087a10 */ /* 0x000fca0007ffe0ff */
[----:B------:R1:W5:Y:S04]  /*caf0*/  LDL R5, [R8] ;  /* 0x0000000008057983 */ /* 0x0003680000100800 */
[----:B------:R1:W5:Y:S01]  /*cb00*/  LDL R3, [R8+0x4] ;  /* 0x0000040008037983 */ /* 0x0003620000100800 */
[----:B------:R-:W-:Y:S02]  /*cb10*/  IADD3 R2, R1, 0x1380, RZ ;  /* 0x0000138001027810 */ /* 0x000fe40007ffe0ff */
[----:B------:R-:W-:Y:S02]  /*cb20*/  MOV R6, 0xcb50 ;  /* 0x0000cb5000067802 */ /* 0x000fe40000000f00 */
[----:B------:R-:W-:Y:S02]  /*cb30*/  IADD3 R2, R2, c[0x0][0x20], RZ ;  /* 0x0000080002027a10 */ /* 0x000fe40007ffe0ff */
[----:B-1---5:R-:W-:Y:S05]  /*cb40*/  CALL.REL.NOINC `($_ZN7cutlass13device_kernelIN5flash19enable_sm80_to_sm89INS1_16FlashAttnBwdSm80INS1_25CollectiveMainloopBwdSm80ILi2ELi2EN4cute5tupleIJNS5_1CILi128EEES8_NS7_ILi64EEEEEENS_10bfloat16_tEfNS_4arch4Sm80ELb0ELb1ELb1ELb1ELb0ELb0ELb0ELb0ELi2ELi4ELi4ELi4ELb0EEENS1_21CollectiveEpilogueBwdISA_SB_SD_Li256ELb1ELb0ELi2EEENS1_19SingleTileSchedulerILb1ELb0ELb0ELi128EEEEEEEEEvNT_6ParamsE$_ZN4cute3eso3ESOILb1ELb0EJNS_5tupleIJNS_1CILi1EEENS3_ILi0EEEEEENS3_ILi4096EEENS2_IJiiEEEEEC2ERKS6_RKS7_RKS8_) ;  /* 0xffffd0f000007944 */ /* 0x022fea0003c3ffff */
[----:B-1----:R1:W5:Y:S01]  /*cb50*/  LDL.64 R2, [R1+0x1380] ;  /* 0x0013800001027983 */ /* 0x0023620000100a00 */
[----:B------:R-:W-:-:S04]  /*cb60*/  MOV R5, 0x0 ;  /* 0x0000000000057802 */ /* 0x000fc80000000f00 */
[----:B------:R-:W-:Y:S05]  /*cb70*/  RET.REL.NODEC R4 `(_ZN7cutlass13device_kernelIN5flash19enable_sm80_to_sm89INS1_16FlashAttnBwdSm80INS1_25CollectiveMainloopBwdSm80ILi2ELi2EN4cute5tupleIJNS5_1CILi128EEES8_NS7_ILi64EEEEEENS_10bfloat16_tEfNS_4arch4Sm80ELb0ELb1ELb1ELb1ELb0ELb0ELb0ELb0ELi2ELi4ELi4ELi4ELb0EEENS1_21CollectiveEpilogueBwdISA_SB_SD_Li256ELb1ELb0ELi2EEENS1_19SingleTileSchedulerILb1ELb0ELb0ELi128EEEEEEEEEvNT_6ParamsE) ;  /* 0xffff348004007950 */ /* 0x000fea0003c3ffff */
        .type           $_ZN7cutlass13device_kernelIN5flash19enable_sm80_to_sm89INS1_16FlashAttnBwdSm80INS1_25CollectiveMainloopBwdSm80ILi2ELi2EN4cute5tupleIJNS5_1CILi128EEES8_NS7_ILi64EEEEEENS_10bfloat16_tEfNS_4arch4Sm80ELb0ELb1ELb1ELb1ELb0ELb0ELb0ELb0ELi2ELi4ELi4ELi4ELb0EEENS1_21CollectiveEpilogueBwdISA_SB_SD_Li256ELb1ELb0ELi2EEENS1_19SingleTileSchedulerILb1ELb0ELb0ELi128EEEEEEEEEvNT_6ParamsE$_ZZN4cute12filter_tupleINS_5tupleIJNS_10UnderscoreES2_S2_iEEENS1_IJNS1_IJNS_1CILi1EEENS4_ILi0EEEEEEiNS4_ILi1024EEENS4_ILi8192EEEEEEZNS_5sliceIS3_SA_EEDaRKT_RKT0_EUlRKT_RKT0_E_EEDaSE_SH_OT1_ENKUlDpSK_E_clIJNS1_IJS7_EEENS1_IJiEEENS1_IJS8_EEENS1_IJEEEEEEDaSR_,@function
        .size           $_ZN7cutlass13device_kernelIN5flash19enable_sm80_to_sm89INS1_16FlashAttnBwdSm80INS1_25CollectiveMainloopBwdSm80ILi2ELi2EN4cute5tupleIJNS5_1CILi128EEES8_NS7_ILi64EEEEEENS_10bfloat16_tEfNS_4arch4Sm80ELb0ELb1ELb1ELb1ELb0ELb0ELb0ELb0ELi2ELi4ELi4ELi4ELb0EEENS1_21CollectiveEpilogueBwdISA_SB_SD_Li256ELb1ELb0ELi2EEENS1_19SingleTileSchedulerILb1ELb0ELb0ELi128EEEEEEEEEvNT_6ParamsE$_ZZN4cute12filter_tupleINS_5tupleIJNS_10UnderscoreES2_S2_iEEENS1_IJNS1_IJNS_1CILi1EEENS4_ILi0EEEEEEiNS4_ILi1024EEENS4_ILi8192EEEEEEZNS_5sliceIS3_SA_EEDaRKT_RKT0_EUlRKT_RKT0_E_EEDaSE_SH_OT1_ENKUlDpSK_E_clIJNS1_IJS7_EEENS1_IJiEEENS1_IJS8_EEENS1_IJEEEEEEDaSR_,($_ZN7cutlass13device_kernelIN5flash19enable_sm80_to_sm89INS1_16FlashAttnBwdSm80INS1_25CollectiveMainloopBwdSm80ILi2ELi2EN4cute5tupleIJNS5_1CILi128EEES8_NS7_ILi64EEEEEENS_10bfloat16_tEfNS_4arch4Sm80ELb0ELb1ELb1ELb1ELb0ELb0ELb0ELb0ELi2ELi4ELi4ELi4ELb0EEENS1_21CollectiveEpilogueBwdISA_SB_SD_Li256ELb1ELb0ELi2EEENS1_19SingleTileSchedulerILb1ELb0ELb0ELi128EEEEEEEEEvNT_6ParamsE$_ZZN4cute12filter_tupleINS_5tupleIJNS_10UnderscoreES2_S2_iEEENS1_IJNS1_IJNS_1CILi1EEENS4_ILi0EEEEEElS6_lEEEZNS_5sliceIS3_S8_EEDaRKT_RKT0_EUlRKT_RKT0_E_EEDaSC_SF_OT1_ENKUlDpSI_E_clIJNS1_IJS7_EEENS1_IJlEEENS1_IJS6_EEENS1_IJEEEEEEDaSP_ - $_ZN7cutlass13device_kernelIN5flash19enable_sm80_to_sm89INS1_16FlashAttnBwdSm80INS1_25CollectiveMainloopBwdSm80ILi2ELi2EN4cute5tupleIJNS5_1CILi128EEES8_NS7_ILi64EEEEEENS_10bfloat16_tEfNS_4arch4Sm80ELb0ELb1ELb1ELb1ELb0ELb0ELb0ELb0ELi2ELi4ELi4ELi4ELb0EEENS1_21CollectiveEpilogueBwdISA_SB_SD_Li256ELb1ELb0ELi2EEENS1_19SingleTileSchedulerILb1ELb0ELb0ELi128EEEEEEEEEvNT_6ParamsE$_ZZN4cute12filter_tupleINS_5tupleIJNS_10UnderscoreES2_S2_iEEENS1_IJNS1_IJNS_1CILi1EEENS4_ILi0EEEEEEiNS4_ILi1024EEENS4_ILi8192EEEEEEZNS_5sliceIS3_SA_EEDaRKT_RKT0_EUlRKT_RKT0_E_EEDaSE_SH_OT1_ENKUlDpSK_E_clIJNS1_IJS7_EEENS1_IJiEEENS1_IJS8_EEENS1_IJEEEEEEDaSR_)
$_ZN7cutlass13device_kernelIN5flash19enable_sm80_to_sm89INS1_16FlashAttnBwdSm80INS1_25CollectiveMainloopBwdSm80ILi2ELi2EN4cute5tupleIJNS5_1CILi128EEES8_NS7_ILi64EEEEEENS_10bfloat16_tEfNS_4arch4Sm80ELb0ELb1ELb1ELb1ELb0ELb0ELb0ELb0ELi2ELi4ELi4ELi4ELb0EEENS1_21CollectiveEpilogueBwdISA_SB_SD_Li256ELb1ELb0ELi2EEENS1_19SingleTileSchedulerILb1ELb0ELb0ELi128EEEEEEEEEvNT_6ParamsE$_ZZN4cute12filter_tupleINS_5tupleIJNS_10UnderscoreES2_S2_iEEENS1_IJNS1_IJNS_1CILi1EEENS4_ILi0EEEEEEiNS4_ILi1024EEENS4_ILi8192EEEEEEZNS_5sliceIS3_SA_EEDaRKT_RKT0_EUlRKT_RKT0_E_EEDaSE_SH_OT1_ENKUlDpSK_E_clIJNS1_IJS7_EEENS1_IJiEEENS1_IJS8_EEENS1_IJEEEEEEDaSR_:
[----:B------:R-:W-:Y:S02]  /*cb80*/  IADD3 R2, R1, 0x1380, RZ ;  /* 0x0000138001027810 */ /* 0x000fe40007ffe0ff */
[----:B------:R-:W-:Y:S02]  /*cb90*/  MOV R6, 0xcbc0 ;  /* 0x0000cbc000067802 */ /* 0x000fe40000000f00 */
[----:B------:R-:W-:Y:S02]  /*cba0*/  IADD3 R2, R2, c[0x0][0x20], RZ ;  /* 0x0000080002027a10 */ /* 0x000fe40007ffe0ff */
[----:B------:R-:W-:Y:S05]  /*cbb0*/  CALL.REL.NOINC `($_ZN7cutlass13device_kernelIN5flash19enable_sm80_to_sm89INS1_16FlashAttnBwdSm80INS1_25CollectiveMainloopBwdSm80ILi2ELi2EN4cute5tupleIJNS5_1CILi128EEES8_NS7_ILi64EEEEEENS_10bfloat16_tEfNS_4arch4Sm80ELb0ELb1ELb1ELb1ELb0ELb0ELb0ELb0ELi2ELi4ELi4ELi4ELb0EEENS1_21CollectiveEpilogueBwdISA_SB_SD_Li256ELb1ELb0ELi2EEENS1_19SingleTileSchedulerILb1ELb0ELb0ELi128EEEEEEEEEvNT_6ParamsE$_ZN4cute3eso3ESOILb1ELb0EJNS_5tupleIJNS_1CILi1EEENS3_ILi0EEEEEEiNS3_ILi1024EEEEEC2ERKS6_RKiRKS7_) ;  /* 0xffffd12000007944 */ /* 0x000fea0003c3ffff */
[----:B-1----:R1:W5:Y:S01]  /*cbc0*/  LDL R3, [R1+0x1380] ;  /* 0x0013800001037983 */ /* 0x0023620000100800 */
[----:B------:R-:W-:Y:S02]  /*cbd0*/  MOV R6, R4 ;  /* 0x0000000400067202 */ /* 0x000fe40000000f00 */
[----:B------:R-:W-:-:S04]  /*cbe0*/  MOV R7, 0x0 ;  /* 0x0000000000077802 */ /* 0x000fc80000000f00 */
[----:B------:R-:W-:Y:S05]  /*cbf0*/  RET.REL.NODEC R6 `(_ZN7cutlass13device_kernelIN5flash19enable_sm80_to_sm89INS1_16FlashAttnBwdSm80INS1_25CollectiveMainloopBwdSm80ILi2ELi2EN4cute5tupleIJNS5_1CILi128EEES8_NS7_ILi64EEEEEENS_10bfloat16_tEfNS_4arch4Sm80ELb0ELb1ELb1ELb1ELb0ELb0ELb0ELb0ELi2ELi4ELi4ELi4ELb0EEENS1_21CollectiveEpilogueBwdISA_SB_SD_Li256ELb1ELb0ELi2EEENS1_19SingleTileSchedulerILb1ELb0ELb0ELi128EEEEEEEEEvNT_6ParamsE) ;  /* 0xffff340006007950 */ /* 0x000fea0003c3ffff */
        .type           $_ZN7cutlass13device_kernelIN5flash19enable_sm80_to_sm89INS1_16FlashAttnBwdSm80INS1_25CollectiveMainloopBwdSm80ILi2ELi2EN4cute5tupleIJNS5_1CILi128EEES8_NS7_ILi64EEEEEENS_10bfloat16_tEfNS_4arch4Sm80ELb0ELb1ELb1ELb1ELb0ELb0ELb0ELb0ELi2ELi4ELi4ELi4ELb0EEENS1_21CollectiveEpilogueBwdISA_SB_SD_Li256ELb1ELb0ELi2EEENS1_19SingleTileSchedulerILb1ELb0ELb0ELi128EEEEEEEEEvNT_6ParamsE$_ZZN4cute12filter_tupleINS_5tupleIJNS_10UnderscoreES2_S2_iEEENS1_IJNS1_IJNS_1CILi1EEENS4_ILi0EEEEEElS6_lEEEZNS_5sliceIS3_S8_EEDaRKT_RKT0_EUlRKT_RKT0_E_EEDaSC_SF_OT1_ENKUlDpSI_E_clIJNS1_IJS7_EEENS1_IJlEEENS1_IJS6_EEENS1_IJEEEEEEDaSP_,@function
        .size           $_ZN7cutlass13device_kernelIN5flash19enable_sm80_to_sm89INS1_16FlashAttnBwdSm80INS1_25CollectiveMainloopBwdSm80ILi2ELi2EN4cute5tupleIJNS5_1CILi128EEES8_NS7_ILi64EEEEEENS_10bfloat16_tEfNS_4arch4Sm80ELb0ELb1ELb1ELb1ELb0ELb0ELb0ELb0ELi2ELi4ELi4ELi4ELb0EEENS1_21CollectiveEpilogueBwdISA_SB_SD_Li256ELb1ELb0ELi2EEENS1_19SingleTileSchedulerILb1ELb0ELb0ELi128EEEEEEEEEvNT_6ParamsE$_ZZN4cute12filter_tupleINS_5tupleIJNS_10UnderscoreES2_S2_iEEENS1_IJNS1_IJNS_1CILi1EEENS4_ILi0EEEEEElS6_lEEEZNS_5sliceIS3_S8_EEDaRKT_RKT0_EUlRKT_RKT0_E_EEDaSC_SF_OT1_ENKUlDpSI_E_clIJNS1_IJS7_EEENS1_IJlEEENS1_IJS6_EEENS1_IJEEEEEEDaSP_,($_ZN7cutlass13device_kernelIN5flash19enable_sm80_to_sm89INS1_16FlashAttnBwdSm80INS1_25CollectiveMainloopBwdSm80ILi2ELi2EN4cute5tupleIJNS5_1CILi128EEES8_NS7_ILi64EEEEEENS_10bfloat16_tEfNS_4arch4Sm80ELb0ELb1ELb1ELb1ELb0ELb0ELb0ELb0ELi2ELi4ELi4ELi4ELb0EEENS1_21CollectiveEpilogueBwdISA_SB_SD_Li256ELb1ELb0ELi2EEENS1_19SingleTileSchedulerILb1ELb0ELb0ELi128EEEEEEEEEvNT_6ParamsE$_ZZN4cute12filter_tupleINS_5tupleIJNS_10UnderscoreES2_iEEENS1_IJNS1_IJNS_1CILi1EEENS4_ILi0EEEEEEiNS4_ILi1024EEEEEEZNS_5sliceIS3_S9_EEDaRKT_RKT0_EUlRKT_RKT0_E_EEDaSD_SG_OT1_ENKUlDpSJ_E_clIJNS1_IJS7_EEENS1_IJiEEENS1_IJEEEEEEDaSQ_ - $_ZN7cutlass13device_kernelIN5flash19enable_sm80_to_sm89INS1_16FlashAttnBwdSm80INS1_25CollectiveMainloopBwdSm80ILi2ELi2EN4cute5tupleIJNS5_1CILi128EEES8_NS7_ILi64EEEEEENS_10bfloat16_tEfNS_4arch4Sm80ELb0ELb1ELb1ELb1ELb0ELb0ELb0ELb0ELi2ELi4ELi4ELi4ELb0EEENS1_21CollectiveEpilogueBwdISA_SB_SD_Li256ELb1ELb0ELi2EEENS1_19SingleTileSchedulerILb1ELb0ELb0ELi128EEEEEEEEEvNT_6ParamsE$_ZZN4cute12filter_tupleINS_5tupleIJNS_10UnderscoreES2_S2_iEEENS1_IJNS1_IJNS_1CILi1EEENS4_ILi0EEEEEElS6_lEEEZNS_5sliceIS3_S8_EEDaRKT_RKT0_EUlRKT_RKT0_E_EEDaSC_SF_OT1_ENKUlDpSI_E_clIJNS1_IJS7_EEENS1_IJlEEENS1_IJS6_EEENS1_IJEEEEEEDaSP_)
$_ZN7cutlass13device_kernelIN5flash19enable_sm80_to_sm89INS1_16FlashAttnBwdSm80INS1_25CollectiveMainloopBwdSm80ILi2ELi2EN4cute5tupleIJNS5_1CILi128EEES8_NS7_ILi64EEEEEENS_10bfloat16_tEfNS_4arch4Sm80ELb0ELb1ELb1ELb1ELb0ELb0ELb0ELb0ELi2ELi4ELi4ELi4ELb0EEENS1_21CollectiveEpilogueBwdISA_SB_SD_Li256ELb1ELb0ELi2EEENS1_19SingleTileSchedulerILb1ELb0ELb0ELi128EEEEEEEEEvNT_6ParamsE$_ZZN4cute12filter_tupleINS_5tupleIJNS_10UnderscoreES2_S2_iEEENS1_IJNS1_IJNS_1CILi1EEENS4_ILi0EEEEEElS6_lEEEZNS_5sliceIS3_S8_EEDaRKT_RKT0_EUlRKT_RKT0_E_EEDaSC_SF_OT1_ENKUlDpSI_E_clIJNS1_IJS7_EEENS1_IJlEEENS1_IJS6_EEENS1_IJEEEEEEDaSP_:
[----:B------:R-:W-:Y:S02]  /*cc00*/  IADD3 R3, R1, 0x16a8, RZ ;  /* 0x000016a801037810 */ /* 0x000fe40007ffe0ff */
[----:B------:R-:W-:Y:S02]  /*cc10*/  MOV R6, 0xcc40 ;  /* 0x0000cc4000067802 */ /* 0x000fe40000000f00 */
[----:B------:R-:W-:Y:S02]  /*cc20*/  IADD3 R3, R3, c[0x0][0x20], RZ ;  /* 0x0000080003037a10 */ /* 0x000fe40007ffe0ff */
[----:B------:R-:W-:Y:S05]  /*cc30*/  CALL.REL.NOINC `($_ZN7cutlass13device_kernelIN5flash19enable_sm80_to_sm89INS1_16FlashAttnBwdSm80INS1_25CollectiveMainloopBwdSm80ILi2ELi2EN4cute5tupleIJNS5_1CILi128EEES8_NS7_ILi64EEEEEENS_10bfloat16_tEfNS_4arch4Sm80ELb0ELb1ELb1ELb1ELb0ELb0ELb0ELb0ELi2ELi4ELi4ELi4ELb0EEENS1_21CollectiveEpilogueBwdISA_SB_SD_Li256ELb1ELb0ELi2EEENS1_19SingleTileSchedulerILb1ELb0ELb0ELi128EEEEEEEEEvNT_6ParamsE$_ZN4cute3eso3ESOILb1ELb0EJNS_5tupleIJNS_1CILi1EEENS3_ILi0EEEEEElS5_EEC2ERKS6_RKlRKS5_) ;  /* 0xffffd0e000007944 */ /* 0x000fea0003c3ffff */
[----:B-1----:R1:W5:Y:S01]  /*cc40*/  LDL.64 R2, [R1+0x16a8] ;  /* 0x0016a80001027983 */ /* 0x0023620000100a00 */
[----:B------:R-:W-:-:S04]  /*cc50*/  MOV R5, 0x0 ;  /* 0x0000000000057802 */ /* 0x000fc80000000f00 */
[----:B------:R-:W-:Y:S05]  /*cc60*/  RET.REL.NODEC R4 `(_ZN7cutlass13device_kernelIN5flash19enable_sm80_to_sm89INS1_16FlashAttnBwdSm80INS1_25CollectiveMainloopBwdSm80ILi2ELi2EN4cute5tupleIJNS5_1CILi128EEES8_NS7_ILi64EEEEEENS_10bfloat16_tEfNS_4arch4Sm80ELb0ELb1ELb1ELb1ELb0ELb0ELb0ELb0ELi2ELi4ELi4ELi4ELb0EEENS1_21CollectiveEpilogueBwdISA_SB_SD_Li256ELb1ELb0ELi2EEENS1_19SingleTileSchedulerILb1ELb0ELb0ELi128EEEEEEEEEvNT_6ParamsE) ;  /* 0xffff339004007950 */ /* 0x000fea0003c3ffff */
        .type           $_ZN7cutlass13device_kernelIN5flash19enable_sm80_to_sm89INS1_16FlashAttnBwdSm80INS1_25CollectiveMainloopBwdSm80ILi2ELi2EN4cute5tupleIJNS5_1CILi128EEES8_NS7_ILi64EEEEEENS_10bfloat16_tEfNS_4arch4Sm80ELb0ELb1ELb1ELb1ELb0ELb0ELb0ELb0ELi2ELi4ELi4ELi4ELb0EEENS1_21CollectiveEpilogueBwdISA_SB_SD_Li256ELb1ELb0ELi2EEENS1_19SingleTileSchedulerILb1ELb0ELb0ELi128EEEEEEEEEvNT_6ParamsE$_ZZN4cute12filter_tupleINS_5tupleIJNS_10UnderscoreES2_iEEENS1_IJNS1_IJNS_1CILi1EEENS4_ILi0EEEEEEiNS4_ILi1024EEEEEEZNS_5sliceIS3_S9_EEDaRKT_RKT0_EUlRKT_RKT0_E_EEDaSD_SG_OT1_ENKUlDpSJ_E_clIJNS1_IJS7_EEENS1_IJiEEENS1_IJEEEEEEDaSQ_,@function
        .size           $_ZN7cutlass13device_kernelIN5flash19enable_sm80_to_sm89INS1_16FlashAttnBwdSm80INS1_25CollectiveMainloopBwdSm80ILi2ELi2EN4cute5tupleIJNS5_1CILi128EEES8_NS7_ILi64EEEEEENS_10bfloat16_tEfNS_4arch4Sm80ELb0ELb1ELb1ELb1ELb0ELb0ELb0ELb0ELi2ELi4ELi4ELi4ELb0EEENS1_21CollectiveEpilogueBwdISA_SB_SD_Li256ELb1ELb0ELi2EEENS1_19SingleTileSchedulerILb1ELb0ELb0ELi128EEEEEEEEEvNT_6ParamsE$_ZZN4cute12filter_tupleINS_5tupleIJNS_10UnderscoreES2_iEEENS1_IJNS1_IJNS_1CILi1EEENS4_ILi0EEEEEEiNS4_ILi1024EEEEEEZNS_5sliceIS3_S9_EEDaRKT_RKT0_EUlRKT_RKT0_E_EEDaSD_SG_OT1_ENKUlDpSJ_E_clIJNS1_IJS7_EEENS1_IJiEEENS1_IJEEEEEEDaSQ_,($_ZN7cutlass13device_kernelIN5flash19enable_sm80_to_sm89INS1_16FlashAttnBwdSm80INS1_25CollectiveMainloopBwdSm80ILi2ELi2EN4cute5tupleIJNS5_1CILi128EEES8_NS7_ILi64EEEEEENS_10bfloat16_tEfNS_4arch4Sm80ELb0ELb1ELb1ELb1ELb0ELb0ELb0ELb0ELi2ELi4ELi4ELi4ELb0EEENS1_21CollectiveEpilogueBwdISA_SB_SD_Li256ELb1ELb0ELi2EEENS1_19SingleTileSchedulerILb1ELb0ELb0ELi128EEEEEEEEEvNT_6ParamsE$_ZZN4cute12filter_tupleINS_5tupleIJNS_1CILi0EEENS1_IJNS2_ILi1EEENS2_ILi512EEEiEEEEEEZNS_16flatten_to_tupleIS7_EEDaRKT_EUlRKT_E_EEDaSB_OT0_ENKUlDpSE_E_clIJNS1_IJS3_EEES6_EEEDaSI_ - $_ZN7cutlass13device_kernelIN5flash19enable_sm80_to_sm89INS1_16FlashAttnBwdSm80INS1_25CollectiveMainloopBwdSm80ILi2ELi2EN4cute5tupleIJNS5_1CILi128EEES8_NS7_ILi64EEEEEENS_10bfloat16_tEfNS_4arch4Sm80ELb0ELb1ELb1ELb1ELb0ELb0ELb0ELb0ELi2ELi4ELi4ELi4ELb0EEENS1_21CollectiveEpilogueBwdISA_SB_SD_Li256ELb1ELb0ELi2EEENS1_19SingleTileSchedulerILb1ELb0ELb0ELi128EEEEEEEEEvNT_6ParamsE$_ZZN4cute12filter_tupleINS_5tupleIJNS_10UnderscoreES2_iEEENS1_IJNS1_IJNS_1CILi1EEENS4_ILi0EEEEEEiNS4_ILi1024EEEEEEZNS_5sliceIS3_S9_EEDaRKT_RKT0_EUlRKT_RKT0_E_EEDaSD_SG_OT1_ENKUlDpSJ_E_clIJNS1_IJS7_EEENS1_IJiEEENS1_IJEEEEEEDaSQ_)
$_ZN7cutlass13device_kernelIN5flash19enable_sm80_to_sm89INS1_16FlashAttnBwdSm80INS1_25CollectiveMainloopBwdSm80ILi2ELi2EN4cute5tupleIJNS5_1CILi128EEES8_NS7_ILi64EEEEEENS_10bfloat16_tEfNS_4arch4Sm80ELb0ELb1ELb1ELb1ELb0ELb0ELb0ELb0ELi2ELi4ELi4ELi4ELb0EEENS1_21CollectiveEpilogueBwdISA_SB_SD_Li256ELb1ELb0ELi2EEENS1_19SingleTileSchedulerILb1ELb0ELb0ELi128EEEEEEEEEvNT_6ParamsE$_ZZN4cute12filter_tupleINS_5tupleIJNS_10UnderscoreES2_iEEENS1_IJNS1_IJNS_1CILi1EEENS4_ILi0EEEEEEiNS4_ILi1024EEEEEEZNS_5sliceIS3_S9_EEDaRKT_RKT0_EUlRKT_RKT0_E_EEDaSD_SG_OT1_ENKUlDpSJ_E_clIJNS1_IJS7_EEENS1_IJiEEENS1_IJEEEEEEDaSQ_:
[----:B------:R-:W-:Y:S02]  /*cc70*/  IADD3 R2, R1, 0x1680, RZ ;  /* 0x0000168001027810 */ /* 0x000fe40007ffe0ff */
[----:B------:R-:W-:Y:S02]  /*cc80*/  MOV R6, 0xccb0 ;  /* 0x0000ccb000067802 */ /* 0x000fe40000000f00 */
[----:B------:R-:W-:Y:S02]  /*cc90*/  IADD3 R2, R2, c[0x0][0x20], RZ ;  /* 0x0000080002027a10 */ /* 0x000fe40007ffe0ff */
[----:B------:R-:W-:Y:S05]  /*cca0*/  CALL.REL.NOINC `($_ZN7cutlass13device_kernelIN5flash19enable_sm80_to_sm89INS1_16FlashAttnBwdSm80INS1_25CollectiveMainloopBwdSm80ILi2ELi2EN4cute5tupleIJNS5_1CILi128EEES8_NS7_ILi64EEEEEENS_10bfloat16_tEfNS_4arch4Sm80ELb0ELb1ELb1ELb1ELb0ELb0ELb0ELb0ELi2ELi4ELi4ELi4ELb0EEENS1_21CollectiveEpilogueBwdISA_SB_SD_Li256ELb1ELb0ELi2EEENS1_19SingleTileSchedulerILb1ELb0ELb0ELi128EEEEEEEEEvNT_6ParamsE$_ZN4cute3eso3ESOILb1ELb0EJNS_5tupleIJNS_1CILi1EEENS3_ILi0EEEEEEiEEC2ERKS6_RKi) ;  /* 0xffffcff000007944 */ /* 0x000fea0003c3ffff */
[----:B-1----:R1:W5:Y:S01]  /*ccb0*/  LDL R3, [R1+0x1680] ;  /* 0x0016800001037983 */ /* 0x0023620000100800 */
[----:B------:R-:W-:Y:S02]  /*ccc0*/  MOV R6, R4 ;  /* 0x0000000400067202 */ /* 0x000fe40000000f00 */
[----:B------:R-:W-:-:S04]  /*ccd0*/  MOV R7, 0x0 ;  /* 0x0000000000077802 */ /* 0x000fc80000000f00 */
[----:B------:R-:W-:Y:S05]  /*cce0*/  RET.REL.NODEC R6 `(_ZN7cutlass13device_kernelIN5flash19enable_sm80_to_sm89INS1_16FlashAttnBwdSm80INS1_25CollectiveMainloopBwdSm80ILi2ELi2EN4cute5tupleIJNS5_1CILi128EEES8_NS7_ILi64EEEEEENS_10bfloat16_tEfNS_4arch4Sm80ELb0ELb1ELb1ELb1ELb0ELb0ELb0ELb0ELi2ELi4ELi4ELi4ELb0EEENS1_21CollectiveEpilogueBwdISA_SB_SD_Li256ELb1ELb0ELi2EEENS1_19SingleTileSchedulerILb1ELb0ELb0ELi128EEEEEEEEEvNT_6ParamsE) ;  /* 0xffff331006007950 */ /* 0x000fea0003c3ffff */
        .type           $_ZN7cutlass13device_kernelIN5flash19enable_sm80_to_sm89INS1_16FlashAttnBwdSm80INS1_25CollectiveMainloopBwdSm80ILi2ELi2EN4cute5tupleIJNS5_1CILi128EEES8_NS7_ILi64EEEEEENS_10bfloat16_tEfNS_4arch4Sm80ELb0ELb1ELb1ELb1ELb0ELb0ELb0ELb0ELi2ELi4ELi4ELi4ELb0EEENS1_21CollectiveEpilogueBwdISA_SB_SD_Li256ELb1ELb0ELi2EEENS1_19SingleTileSchedulerILb1ELb0ELb0ELi128EEEEEEEEEvNT_6ParamsE$_ZZN4cute12filter_tupleINS_5tupleIJNS_1CILi0EEENS1_IJNS2_ILi1EEENS2_ILi512EEEiEEEEEEZNS_16flatten_to_tupleIS7_EEDaRKT_EUlRKT_E_EEDaSB_OT0_ENKUlDpSE_E_clIJNS1_IJS3_EEES6_EEEDaSI_,@function
        .size           $_ZN7cutlass13device_kernelIN5flash19enable_sm80_to_sm89INS1_16FlashAttnBwdSm80INS1_25CollectiveMainloopBwdSm80ILi2ELi2EN4cute5tupleIJNS5_1CILi128EEES8_NS7_ILi64EEEEEENS_10bfloat16_tEfNS_4arch4Sm80ELb0ELb1ELb1ELb1ELb0ELb0ELb0ELb0ELi2ELi4ELi4ELi4ELb0EEENS1_21CollectiveEpilogueBwdISA_SB_SD_Li256ELb1ELb0ELi2EEENS1_19SingleTileSchedulerILb1ELb0ELb0ELi128EEEEEEEEEvNT_6ParamsE$_ZZN4cute12filter_tupleINS_5tupleIJNS_1CILi0EEENS1_IJNS2_ILi1EEENS2_ILi512EEEiEEEEEEZNS_16flatten_to_tupleIS7_EEDaRKT_EUlRKT_E_EEDaSB_OT0_ENKUlDpSE_E_clIJNS1_IJS3_EEES6_EEEDaSI_,($_ZN7cutlass13device_kernelIN5flash19enable_sm80_to_sm89INS1_16FlashAttnBwdSm80INS1_25CollectiveMainloopBwdSm80ILi2ELi2EN4cute5tupleIJNS5_1CILi128EEES8_NS7_ILi64EEEEEENS_10bfloat16_tEfNS_4arch4Sm80ELb0ELb1ELb1ELb1ELb0ELb0ELb0ELb0ELi2ELi4ELi4ELi4ELb0EEENS1_21CollectiveEpilogueBwdISA_SB_SD_Li256ELb1ELb0ELi2EEENS1_19SingleTileSchedulerILb1ELb0ELb0ELi128EEEEEEEEEvNT_6ParamsE$_ZZN4cute12filter_tupleINS_5tupleIJNS_1CILi0EEENS_10UnderscoreEEEENS1_IJNS1_IJS3_S3_EEEiEEEZNS_6detail10lift_sliceIS5_S7_EEDaRKT_RKT0_EUlRKT_RKT0_E_EEDaSC_SF_OT1_ENKUlDpSI_E_clIJNS1_IJEEENS1_IJiEEEEEEDaSP_ - $_ZN7cutlass13device_kernelIN5flash19enable_sm80_to_sm89INS1_16FlashAttnBwdSm80INS1_25CollectiveMainloopBwdSm80ILi2ELi2EN4cute5tupleIJNS5_1CILi128EEES8_NS7_ILi64EEEEEENS_10bfloat16_tEfNS_4arch4Sm80ELb0ELb1ELb1ELb1ELb0ELb0ELb0ELb0ELi2ELi4ELi4ELi4ELb0EEENS1_21CollectiveEpilogueBwdISA_SB_SD_Li256ELb1ELb0ELi2EEENS1_19SingleTileSchedulerILb1ELb0ELb0ELi128EEEEEEEEEvNT_6ParamsE$_ZZN4cute12filter_tupleINS_5tupleIJNS_1CILi0EEENS1_IJNS2_ILi1EEENS2_ILi512EEEiEEEEEEZNS_16flatten_to_tupleIS7_EEDaRKT_EUlRKT_E_EEDaSB_OT0_ENKUlDpSE_E_clIJNS1_IJS3_EEES6_EEEDaSI_)
$_ZN7cutlass13device_kernelIN5flash19enable_sm80_to_sm89INS1_16FlashAttnBwdSm80INS1_25CollectiveMainloopBwdSm80ILi2ELi2EN4cute5tupleIJNS5_1CILi128EEES8_NS7_ILi64EEEEEENS_10bfloat16_tEfNS_4arch4Sm80ELb0ELb1ELb1ELb1ELb0ELb0ELb0ELb0ELi2ELi4ELi4ELi4ELb0EEENS1_21CollectiveEpilogueBwdISA_SB_SD_Li256ELb1ELb0ELi2EEENS1_19SingleTileSchedulerILb1ELb0ELb0ELi128EEEEEEEEEvNT_6ParamsE$_ZZN4cute12filter_tupleINS_5tupleIJNS_1CILi0EEENS1_IJNS2_ILi1EEENS2_ILi512EEEiEEEEEEZNS_16flatten_to_tupleIS7_EEDaRKT_EUlRKT_E_EEDaSB_OT0_ENKUlDpSE_E_clIJNS1_IJS3_EEES6_EEEDaSI_:
[----:B------:R-:W-:Y:S02]  /*ccf0*/  IADD3 R2, R1, 0x1380, RZ ;  /* 0x0000138001027810 */ /* 0x000fe40007ffe0ff */
[----:B------:R-:W-:Y:S02]  /*cd00*/  MOV R8, 0xcd30 ;  /* 0x0000cd3000087802 */ /* 0x000fe40000000f00 */
[----:B------:R-:W-:Y:S02]  /*cd10*/  IADD3 R2, R2, c[0x0][0x20], RZ ;  /* 0x0000080002027a10 */ /* 0x000fe40007ffe0ff */
[----:B------:R-:W-:Y:S05]  /*cd20*/  CALL.REL.NOINC `($_ZN7cutlass13device_kernelIN5flash19enable_sm80_to_sm89INS1_16FlashAttnBwdSm80INS1_25CollectiveMainloopBwdSm80ILi2ELi2EN4cute5tupleIJNS5_1CILi128EEES8_NS7_ILi64EEEEEENS_10bfloat16_tEfNS_4arch4Sm80ELb0ELb1ELb1ELb1ELb0ELb0ELb0ELb0ELi2ELi4ELi4ELi4ELb0EEENS1_21CollectiveEpilogueBwdISA_SB_SD_Li256ELb1ELb0ELi2EEENS1_19SingleTileSchedulerILb1ELb0ELb0ELi128EEEEEEEEEvNT_6ParamsE$_ZN4cute3eso3ESOILb1ELb0EJNS_1CILi0EEENS2_ILi1EEENS2_ILi512EEEiEEC2ERKS3_RKS4_RKS5_RKi) ;  /* 0xffffbf7000007944 */ /* 0x000fea0003c3ffff */
[----:B-1----:R1:W5:Y:S01]  /*cd30*/  LDL R2, [R1+0x1380] ;  /* 0x0013800001027983 */ /* 0x0023620000100800 */
[----:B------:R-:W-:-:S04]  /*cd40*/  MOV R11, 0x0 ;  /* 0x00000000000b7802 */ /* 0x000fc80000000f00 */
[----:B------:R-:W-:Y:S05]  /*cd50*/  RET.REL.NODEC R10 `(_ZN7cutlass13device_kernelIN5flash19enable_sm80_to_sm89INS1_16FlashAttnBwdSm80INS1_25CollectiveMainloopBwdSm80ILi2ELi2EN4cute5tupleIJNS5_1CILi128EEES8_NS7_ILi64EEEEEENS_10bfloat16_tEfNS_4arch4Sm80ELb0ELb1ELb1ELb1ELb0ELb0ELb0ELb0ELi2ELi4ELi4ELi4ELb0EEENS1_21CollectiveEpilogueBwdISA_SB_SD_Li256ELb1ELb0ELi2EEENS1_19SingleTileSchedulerILb1ELb0ELb0ELi128EEEEEEEEEvNT_6ParamsE) ;  /* 0xffff32a00a007950 */ /* 0x000fea0003c3ffff */
        .type           $_ZN7cutlass13device_kernelIN5flash19enable_sm80_to_sm89INS1_16FlashAttnBwdSm80INS1_25CollectiveMainloopBwdSm80ILi2ELi2EN4cute5tupleIJNS5_1CILi128EEES8_NS7_ILi64EEEEEENS_10bfloat16_tEfNS_4arch4Sm80ELb0ELb1ELb1ELb1ELb0ELb0ELb0ELb0ELi2ELi4ELi4ELi4ELb0EEENS1_21CollectiveEpilogueBwdISA_SB_SD_Li256ELb1ELb0ELi2EEENS1_19SingleTileSchedulerILb1ELb0ELb0ELi128EEEEEEEEEvNT_6ParamsE$_ZZN4cute12filter_tupleINS_5tupleIJNS_1CILi0EEENS_10UnderscoreEEEENS1_IJNS1_IJS3_S3_EEEiEEEZNS_6detail10lift_sliceIS5_S7_EEDaRKT_RKT0_EUlRKT_RKT0_E_EEDaSC_SF_OT1_ENKUlDpSI_E_clIJNS1_IJEEENS1_IJiEEEEEEDaSP_,@function
        .size           $_ZN7cutlass13device_kernelIN5flash19enable_sm80_to_sm89INS1_16FlashAttnBwdSm80INS1_25CollectiveMainloopBwdSm80ILi2ELi2EN4cute5tupleIJNS5_1CILi128EEES8_NS7_ILi64EEEEEENS_10bfloat16_tEfNS_4arch4Sm80ELb0ELb1ELb1ELb1ELb0ELb0ELb0ELb0ELi2ELi4ELi4ELi4ELb0EEENS1_21CollectiveEpilogueBwdISA_SB_SD_Li256ELb1ELb0ELi2EEENS1_19SingleTileSchedulerILb1ELb0ELb0ELi128EEEEEEEEEvNT_6ParamsE$_ZZN4cute12filter_tupleINS_5tupleIJNS_1CILi0EEENS_10UnderscoreEEEENS1_IJNS1_IJS3_S3_EEEiEEEZNS_6detail10lift_sliceIS5_S7_EEDaRKT_RKT0_EUlRKT_RKT0_E_EEDaSC_SF_OT1_ENKUlDpSI_E_clIJNS1_IJEEENS1_IJiEEEEEEDaSP_,($_ZN7cutlass13device_kernelIN5flash19enable_sm80_to_sm89INS1_16FlashAttnBwdSm80INS1_25CollectiveMainloopBwdSm80ILi2ELi2EN4cute5tupleIJNS5_1CILi128EEES8_NS7_ILi64EEEEEENS_10bfloat16_tEfNS_4arch4Sm80ELb0ELb1ELb1ELb1ELb0ELb0ELb0ELb0ELi2ELi4ELi4ELi4ELb0EEENS1_21CollectiveEpilogueBwdISA_SB_SD_Li256ELb1ELb0ELi2EEENS1_19SingleTileSchedulerILb1ELb0ELb0ELi128EEEEEEEEEvNT_6ParamsE$_ZZN4cute12filter_tupleINS_5tupleIJNS_1CILi1024EEENS1_IJiiEEEEEEZNS_16flatten_to_tupleIS5_EEDaRKT_EUlRKT_E_EEDaS9_OT0_ENKUlDpSC_E_clIJNS1_IJS3_EEES4_EEEDaSG_ - $_ZN7cutlass13device_kernelIN5flash19enable_sm80_to_sm89INS1_16FlashAttnBwdSm80INS1_25CollectiveMainloopBwdSm80ILi2ELi2EN4cute5tupleIJNS5_1CILi128EEES8_NS7_ILi64EEEEEENS_10bfloat16_tEfNS_4arch4Sm80ELb0ELb1ELb1ELb1ELb0ELb0ELb0ELb0ELi2ELi4ELi4ELi4ELb0EEENS1_21CollectiveEpilogueBwdISA_SB_SD_Li256ELb1ELb0ELi2EEENS1_19SingleTileSchedulerILb1ELb0ELb0ELi128EEEEEEEEEvNT_6ParamsE$_ZZN4cute12filter_tupleINS_5tupleIJNS_1CILi0EEENS_10UnderscoreEEEENS1_IJNS1_IJS3_S3_EEEiEEEZNS_6detail10lift_sliceIS5_S7_EEDaRKT_RKT0_EUlRKT_RKT0_E_EEDaSC_SF_OT1_ENKUlDpSI_E_clIJNS1_IJEEENS1_IJiEEEEEEDaSP_)
$_ZN7cutlass13device_kernelIN5flash19enable_sm80_to_sm89INS1_16FlashAttnBwdSm80INS1_25CollectiveMainloopBwdSm80ILi2ELi2EN4cute5tupleIJNS5_1CILi128EEES8_NS7_ILi64EEEEEENS_10bfloat16_tEfNS_4arch4Sm80ELb0ELb1ELb1ELb1ELb0ELb0ELb0ELb0ELi2ELi4ELi4ELi4ELb0EEENS1_21CollectiveEpilogueBwdISA_SB_SD_Li256ELb1ELb0ELi2EEENS1_19SingleTileSchedulerILb1ELb0ELb0ELi128EEEEEEEEEvNT_6ParamsE$_ZZN4cute12filter_tupleINS_5tupleIJNS_1CILi0EEENS_10UnderscoreEEEENS1_IJNS1_IJS3_S3_EEEiEEEZNS_6detail10lift_sliceIS5_S7_EEDaRKT_RKT0_EUlRKT_RKT0_E_EEDaSC_SF_OT1_ENKUlDpSI_E_clIJNS1_IJEEENS1_IJiEEEEEEDaSP_:
[----:B------:R-:W-:Y:S02]  /*cd60*/  IADD3 R2, R1, 0x1680, RZ ;  /* 0x0000168001027810 */ /* 0x000fe40007ffe0ff */
[----:B------:R-:W-:Y:S02]  /*cd70*/  MOV R6, 0xcda0 ;  /* 0x0000cda000067802 */ /* 0x000fe40000000f00 */
[----:B------:R-:W-:Y:S02]  /*cd80*/  IADD3 R2, R2, c[0x0][0x20], RZ ;  /* 0x0000080002027a10 */ /* 0x000fe40007ffe0ff */
[----:B------:R-:W-:Y:S05]  /*cd90*/  CALL.REL.NOINC `($_ZN7cutlass13device_kernelIN5flash19enable_sm80_to_sm89INS1_16FlashAttnBwdSm80INS1_25CollectiveMainloopBwdSm80ILi2ELi2EN4cute5tupleIJNS5_1CILi128EEES8_NS7_ILi64EEEEEENS_10bfloat16_tEfNS_4arch4Sm80ELb0ELb1ELb1ELb1ELb0ELb0ELb0ELb0ELi2ELi4ELi4ELi4ELb0EEENS1_21CollectiveEpilogueBwdISA_SB_SD_Li256ELb1ELb0ELi2EEENS1_19SingleTileSchedulerILb1ELb0ELb0ELi128EEEEEEEEEvNT_6ParamsE$_ZN4cute3eso3ESOILb0ELb1EJiEEC2ERKi) ;  /* 0xffffb9a000007944 */ /* 0x000fea0003c3ffff */
[----:B-1----:R1:W5:Y:S01]  /*cda0*/  LDL R2, [R1+0x1680] ;  /* 0x0016800001027983 */ /* 0x0023620000100800 */
[----:B------:R-:W-:-:S04]  /*cdb0*/  MOV R11, 0x0 ;  /* 0x00000000000b7802 */ /* 0x000fc80000000f00 */
[----:B------:R-:W-:Y:S05]  /*cdc0*/  RET.REL.NODEC R10 `(_ZN7cutlass13device_kernelIN5flash19enable_sm80_to_sm89INS1_16FlashAttnBwdSm80INS1_25CollectiveMainloopBwdSm80ILi2ELi2EN4cute5tupleIJNS5_1CILi128EEES8_NS7_ILi64EEEEEENS_10bfloat16_tEfNS_4arch4Sm80ELb0ELb1ELb1ELb1ELb0ELb0ELb0ELb0ELi2ELi4ELi4ELi4ELb0EEENS1_21CollectiveEpilogueBwdISA_SB_SD_Li256ELb1ELb0ELi2EEENS1_19SingleTileSchedulerILb1ELb0ELb0ELi128EEEEEEEEEvNT_6ParamsE) ;  /* 0xffff32300a007950 */ /* 0x000fea0003c3ffff */
        .type           $_ZN7cutlass13device_kernelIN5flash19enable_sm80_to_sm89INS1_16FlashAttnBwdSm80INS1_25CollectiveMainloopBwdSm80ILi2ELi2EN4cute5tupleIJNS5_1CILi128EEES8_NS7_ILi64EEEEEENS_10bfloat16_tEfNS_4arch4Sm80ELb0ELb1ELb1ELb1ELb0ELb0ELb0ELb0ELi2ELi4ELi4ELi4ELb0EEENS1_21CollectiveEpilogueBwdISA_SB_SD_Li256ELb1ELb0ELi2EEENS1_19SingleTileSchedulerILb1ELb0ELb0ELi128EEEEEEEEEvNT_6ParamsE$_ZZN4cute12filter_tupleINS_5tupleIJNS_1CILi1024EEENS1_IJiiEEEEEEZNS_16flatten_to_tupleIS5_EEDaRKT_EUlRKT_E_EEDaS9_OT0_ENKUlDpSC_E_clIJNS1_IJS3_EEES4_EEEDaSG_,@function
        .size           $_ZN7cutlass13device_kernelIN5flash19enable_sm80_to_sm89INS1_16FlashAttnBwdSm80INS1_25CollectiveMainloopBwdSm80ILi2ELi2EN4cute5tupleIJNS5_1CILi128EEES8_NS7_ILi64EEEEEENS_10bfloat16_tEfNS_4arch4Sm80ELb0ELb1ELb1ELb1ELb0ELb0ELb0ELb0ELi2ELi4ELi4ELi4ELb0EEENS1_21CollectiveEpilogueBwdISA_SB_SD_Li256ELb1ELb0ELi2EEENS1_19SingleTileSchedulerILb1ELb0ELb0ELi128EEEEEEEEEvNT_6ParamsE$_ZZN4cute12filter_tupleINS_5tupleIJNS_1CILi1024EEENS1_IJiiEEEEEEZNS_16flatten_to_tupleIS5_EEDaRKT_EUlRKT_E_EEDaS9_OT0_ENKUlDpSC_E_clIJNS1_IJS3_EEES4_EEEDaSG_,($_ZN7cutlass13device_kernelIN5flash19enable_sm80_to_sm89INS1_16FlashAttnBwdSm80INS1_25CollectiveMainloopBwdSm80ILi2ELi2EN4cute5tupleIJNS5_1CILi128EEES8_NS7_ILi64EEEEEENS_10bfloat16_tEfNS_4arch4Sm80ELb0ELb1ELb1ELb1ELb0ELb0ELb0ELb0ELi2ELi4ELi4ELi4ELb0EEENS1_21CollectiveEpilogueBwdISA_SB_SD_Li256ELb1ELb0ELi2EEENS1_19SingleTileSchedulerILb1ELb0ELb0ELi128EEEEEEEEEvNT_6ParamsE$_ZZN4cute12filter_tupleINS_5tupleIJNS_1CILi1EEENS1_IJNS2_ILi8EEEiiEEENS2_ILi64EEENS1_IJiNS2_ILi144EEENS2_ILi288EEEEEENS2_ILi512EEEEEEZNS_7flattenISB_EEDaRKT_EUlRKT_E_EEDaSF_OT0_ENKUlDpSI_E_clIJNS1_IJS3_EEES5_NS1_IJS6_EEES9_NS1_IJSA_EEEEEEDaSM_ - $_ZN7cutlass13device_kernelIN5flash19enable_sm80_to_sm89INS1_16FlashAttnBwdSm80INS1_25CollectiveMainloopBwdSm80ILi2ELi2EN4cute5tupleIJNS5_1CILi128EEES8_NS7_ILi64EEEEEENS_10bfloat16_tEfNS_4arch4Sm80ELb0ELb1ELb1ELb1ELb0ELb0ELb0ELb0ELi2ELi4ELi4ELi4ELb0EEENS1_21CollectiveEpilogueBwdISA_SB_SD_Li256ELb1ELb0ELi2EEENS1_19SingleTileSchedulerILb1ELb0ELb0ELi128EEEEEEEEEvNT_6ParamsE$_ZZN4cute12filter_tupleINS_5tupleIJNS_1CILi1024EEENS1_IJiiEEEEEEZNS_16flatten_to_tupleIS5_EEDaRKT_EUlRKT_E_EEDaS9_OT0_ENKUlDpSC_E_clIJNS1_IJS3_EEES4_EEEDaSG_)
$_ZN7cutlass13device_kernelIN5flash19enable_sm80_to_sm89INS1_16FlashAttnBwdSm80INS1_25CollectiveMainloopBwdSm80ILi2ELi2EN4cute5tupleIJNS5_1CILi128EEES8_NS7_ILi64EEEEEENS_10bfloat16_tEfNS_4arch4Sm80ELb0ELb1ELb1ELb1ELb0ELb0ELb0ELb0ELi2ELi4ELi4ELi4ELb0EEENS1_21CollectiveEpilogueBwdISA_SB_SD_Li256ELb1ELb0ELi2EEENS1_19SingleTileSchedulerILb1ELb0ELb0ELi128EEEEEEEEEvNT_6ParamsE$_ZZN4cute12filter_tupleINS_5tupleIJNS_1CILi1024EEENS1_IJiiEEEEEEZNS_16flatten_to_tupleIS5_EEDaRKT_EUlRKT_E_EEDaS9_OT0_ENKUlDpSC_E_clIJNS1_IJS3_EEES4_EEEDaSG_:
[----:B------:R-:W-:-:S06]  /*cdd0*/  IADD3 R8, R5, -c[0x0][0x20], RZ ;  /* 0x8000080005087a10 */ /* 0x000fcc0007ffe0ff */
[----:B------:R-:W5:Y:S01]  /*cde0*/  LDL R8, [R8] ;  /* 0x0000000008087983 */ /* 0x000f620000100800 */
[----:B------:R-:W-:Y:S02]  /*cdf0*/  IADD3 R3, R1, 0x1380, RZ ;  /* 0x0000138001037810 */ /* 0x000fe40007ffe0ff */
[----:B------:R-:W-:Y:S02]  /*ce00*/  IADD3 R2, R5, 0x4, RZ ;  /* 0x0000000405027810 */ /* 0x000fe40007ffe0ff */
[----:B------:R-:W-:Y:S02]  /*ce10*/  IADD3 R3, R3, c[0x0][0x20], RZ ;  /* 0x0000080003037a10 */ /* 0x000fe40007ffe0ff */
[----:B------:R-:W-:Y:S02]  /*ce20*/  MOV R6, 0xce40 ;  /* 0x0000ce4000067802 */ /* 0x000fe40000000f00 */
[----:B-----5:R-:W-:Y:S05]  /*ce30*/  CALL.REL.NOINC `($_ZN7cutlass13device_kernelIN5flash19enable_sm80_to_sm89INS1_16FlashAttnBwdSm80INS1_25CollectiveMainloopBwdSm80ILi2ELi2EN4cute5tupleIJNS5_1CILi128EEES8_NS7_ILi64EEEEEENS_10bfloat16_tEfNS_4arch4Sm80ELb0ELb1ELb1ELb1ELb0ELb0ELb0ELb0ELi2ELi4ELi4ELi4ELb0EEENS1_21CollectiveEpilogueBwdISA_SB_SD_Li256ELb1ELb0ELi2EEENS1_19SingleTileSchedulerILb1ELb0ELb0ELi128EEEEEEEEEvNT_6ParamsE$_ZN4cute3eso3ESOILb1ELb0EJNS_1CILi1024EEEiiEEC2ERKS3_RKiS8_) ;  /* 0xffffc04000007944 */ /* 0x020fea0003c3ffff */
[----:B------:R-:W-:-:S04]  /*ce40*/  MOV R5, 0x0 ;  /* 0x0000000000057802 */ /* 0x000fc80000000f00 */
[----:B------:R-:W-:Y:S05]  /*ce50*/  RET.REL.NODEC R4 `(_ZN7cutlass13device_kernelIN5flash19enable_sm80_to_sm89INS1_16FlashAttnBwdSm80INS1_25CollectiveMainloopBwdSm80ILi2ELi2EN4cute5tupleIJNS5_1CILi128EEES8_NS7_ILi64EEEEEENS_10bfloat16_tEfNS_4arch4Sm80ELb0ELb1ELb1ELb1ELb0ELb0ELb0ELb0ELi2ELi4ELi4ELi4ELb0EEENS1_21CollectiveEpilogueBwdISA_SB_SD_Li256ELb1ELb0ELi2EEENS1_19SingleTileSchedulerILb1ELb0ELb0ELi128EEEEEEEEEvNT_6ParamsE) ;  /* 0xffff31a004007950 */ /* 0x000fea0003c3ffff */
        .type           $_ZN7cutlass13device_kernelIN5flash19enable_sm80_to_sm89INS1_16FlashAttnBwdSm80INS1_25CollectiveMainloopBwdSm80ILi2ELi2EN4cute5tupleIJNS5_1CILi128EEES8_NS7_ILi64EEEEEENS_10bfloat16_tEfNS_4arch4Sm80ELb0ELb1ELb1ELb1ELb0ELb0ELb0ELb0ELi2ELi4ELi4ELi4ELb0EEENS1_21CollectiveEpilogueBwdISA_SB_SD_Li256ELb1ELb0ELi2EEENS1_19SingleTileSchedulerILb1ELb0ELb0ELi128EEEEEEEEEvNT_6ParamsE$_ZZN4cute12filter_tupleINS_5tupleIJNS_1CILi1EEENS1_IJNS2_ILi8EEEiiEEENS2_ILi64EEENS1_IJiNS2_ILi144EEENS2_ILi288EEEEEENS2_ILi512EEEEEEZNS_7flattenISB_EEDaRKT_EUlRKT_E_EEDaSF_OT0_ENKUlDpSI_E_clIJNS1_IJS3_EEES5_NS1_IJS6_EEES9_NS1_IJSA_EEEEEEDaSM_,@function
        .size           $_ZN7cutlass13device_kernelIN5flash19enable_sm80_to_sm89INS1_16FlashAttnBwdSm80INS1_25CollectiveMainloopBwdSm80ILi2ELi2EN4cute5tupleIJNS5_1CILi128EEES8_NS7_ILi64EEEEEENS_10bfloat16_tEfNS_4arch4Sm80ELb0ELb1ELb1ELb1ELb0ELb0ELb0ELb0ELi2ELi4ELi4ELi4ELb0EEENS1_21CollectiveEpilogueBwdISA_SB_SD_Li256ELb1ELb0ELi2EEENS1_19SingleTileSchedulerILb1ELb0ELb0ELi128EEEEEEEEEvNT_6ParamsE$_ZZN4cute12filter_tupleINS_5tupleIJNS_1CILi1EEENS1_IJNS2_ILi8EEEiiEEENS2_ILi64EEENS1_IJiNS2_ILi144EEENS2_ILi288EEEEEENS2_ILi512EEEEEEZNS_7flattenISB_EEDaRKT_EUlRKT_E_EEDaSF_OT0_ENKUlDpSI_E_clIJNS1_IJS3_EEES5_NS1_IJS6_EEES9_NS1_IJSA_EEEEEEDaSM_,($_ZN7cutlass13device_kernelIN5flash19enable_sm80_to_sm89INS1_16FlashAttnBwdSm80INS1_25CollectiveMainloopBwdSm80ILi2ELi2EN4cute5tupleIJNS5_1CILi128EEES8_NS7_ILi64EEEEEENS_10bfloat16_tEfNS_4arch4Sm80ELb0ELb1ELb1ELb1ELb0ELb0ELb0ELb0ELi2ELi4ELi4ELi4ELb0EEENS1_21CollectiveEpilogueBwdISA_SB_SD_Li256ELb1ELb0ELi2EEENS1_19SingleTileSchedulerILb1ELb0ELb0ELi128EEEEEEEEEvNT_6ParamsE$_ZZN4cute12filter_tupleINS_5tupleIJNS_1CILi1EEENS1_IJiiiEEENS2_ILi64EEENS1_IJNS2_ILi72EEENS2_ILi144EEENS2_ILi288EEEEEENS2_ILi512EEEEEEZNS_7flattenISB_EEDaRKT_EUlRKT_E_EEDaSF_OT0_ENKUlDpSI_E_clIJNS1_IJS3_EEES4_NS1_IJS5_EEES9_NS1_IJSA_EEEEEEDaSM_ - $_ZN7cutlass13device_kernelIN5flash19enable_sm80_to_sm89INS1_16FlashAttnBwdSm80INS1_25CollectiveMainloopBwdSm80ILi2ELi2EN4cute5tupleIJNS5_1CILi128EEES8_NS7_ILi64EEEEEENS_10bfloat16_tEfNS_4arch4Sm80ELb0ELb1ELb1ELb1ELb0ELb0ELb0ELb0ELi2ELi4ELi4ELi4ELb0EEENS1_21CollectiveEpilogueBwdISA_SB_SD_Li256ELb1ELb0ELi2EEENS1_19SingleTileSchedulerILb1ELb0ELb0ELi128EEEEEEEEEvNT_6ParamsE$_ZZN4cute12filter_tupleINS_5tupleIJNS_1CILi1EEENS1_IJNS2_ILi8EEEiiEEENS2_ILi64EEENS1_IJiNS2_ILi144EEENS2_ILi288EEEEEENS2_ILi512EEEEEEZNS_7flattenISB_EEDaRKT_EUlRKT_E_EEDaSF_OT0_ENKUlDpSI_E_clIJNS1_IJS3_EEES5_NS1_IJS6_EEES9_NS1_IJSA_EEEEEEDaSM_)
$_ZN7cutlass13device_kernelIN5flash19enable_sm80_to_sm89INS1_16FlashAttnBwdSm80INS1_25CollectiveMainloopBwdSm80ILi2ELi2EN4cute5tupleIJNS5_1CILi128EEES8_NS7_ILi64EEEEEENS_10bfloat16_tEfNS_4arch4Sm80ELb0ELb1ELb1ELb1ELb0ELb0ELb0ELb0ELi2ELi4ELi4ELi4ELb0EEENS1_21CollectiveEpilogueBwdISA_SB_SD_Li256ELb1ELb0ELi2EEENS1_19SingleTileSchedulerILb1ELb0ELb0ELi128EEEEEEEEEvNT_6ParamsE$_ZZN4cute12filter_tupleINS_5tupleIJNS_1CILi1EEENS1_IJNS2_ILi8EEEiiEEENS2_ILi64EEENS1_IJiNS2_ILi144EEENS2_ILi288EEEEEENS2_ILi512EEEEEEZNS_7flattenISB_EEDaRKT_EUlRKT_E_EEDaSF_OT0_ENKUlDpSI_E_clIJNS1_IJS3_EEES5_NS1_IJS6_EEES9_NS1_IJSA_EEEEEEDaSM_:
[----:B------:R-:W-:-:S06]  /*ce60*/  IADD3 R8, R63, -c[0x0][0x20], RZ ;  /* 0x800008003f087a10 */ /* 0x000fcc0007ffe0ff */
[----:B------:R-:W5:Y:S01]  /*ce70*/  LDL R8, [R8] ;  /* 0x0000000008087983 */ /* 0x000f620000100800 */
[----:B------:R-:W-:Y:S02]  /*ce80*/  IADD3 R3, R1, 0x1680, RZ ;  /* 0x0000168001037810 */ /* 0x000fe40007ffe0ff */
[----:B------:R-:W-:Y:S02]  /*ce90*/  IADD3 R2, R63, 0x4, RZ ;  /* 0x000000043f027810 */ /* 0x000fe40007ffe0ff */
[----:B------:R-:W-:Y:S02]  /*cea0*/  IADD3 R3, R3, c[0x0][0x20], RZ ;  /* 0x0000080003037a10 */ /* 0x000fe40007ffe0ff */
[----:B------:R-:W-:Y:S02]  /*ceb0*/  MOV R6, 0xced0 ;  /* 0x0000ced000067802 */ /* 0x000fe40000000f00 */
[----:B-----5:R-:W-:Y:S05]  /*cec0*/  CALL.REL.NOINC `($_ZN7cutlass13device_kernelIN5flash19enable_sm80_to_sm89INS1_16FlashAttnBwdSm80INS1_25CollectiveMainloopBwdSm80ILi2ELi2EN4cute5tupleIJNS5_1CILi128EEES8_NS7_ILi64EEEEEENS_10bfloat16_tEfNS_4arch4Sm80ELb0ELb1ELb1ELb1ELb0ELb0ELb0ELb0ELi2ELi4ELi4ELi4ELb0EEENS1_21CollectiveEpilogueBwdISA_SB_SD_Li256ELb1ELb0ELi2EEENS1_19SingleTileSchedulerILb1ELb0ELb0ELi128EEEEEEEEEvNT_6ParamsE$_ZN4cute3eso3ESOILb1ELb0EJNS_1CILi1EEENS2_ILi8EEEiiNS2_ILi64EEEiNS2_ILi144EEENS2_ILi288EEENS2_ILi512EEEEEC2ERKS3_RKS4_RKiSF_RKS5_SF_RKS6_RKS7_RKS8_) ;  /* 0xffffc0b000007944 */ /* 0x020fea0003c3ffff */
[----:B------:R2:W5:Y:S04]  /*ced0*/  LDL R5, [R1+0x1688] ;  /* 0x0016880001057983 */ /* 0x0005680000100800 */
[----:B-1----:R2:W5:Y:S01]  /*cee0*/  LDL.64 R2, [R1+0x1680] ;  /* 0x0016800001027983 */ /* 0x0025620000100a00 */
[----:B------:R-:W-:-:S02]  /*cef0*/  MOV R6, R4 ;  /* 0x0000000400067202 */ /* 0x000fc40000000f00 */
[----:B------:R-:W-:-:S04]  /*cf00*/  MOV R7, 0x0 ;  /* 0x0000000000077802 */ /* 0x000fc80000000f00 */
[----:B------:R-:W-:Y:S05]  /*cf10*/  RET.REL.NODEC R6 `(_ZN7cutlass13device_kernelIN5flash19enable_sm80_to_sm89INS1_16FlashAttnBwdSm80INS1_25CollectiveMainloopBwdSm80ILi2ELi2EN4cute5tupleIJNS5_1CILi128EEES8_NS7_ILi64EEEEEENS_10bfloat16_tEfNS_4arch4Sm80ELb0ELb1ELb1ELb1ELb0ELb0ELb0ELb0ELi2ELi4ELi4ELi4ELb0EEENS1_21CollectiveEpilogueBwdISA_SB_SD_Li256ELb1ELb0ELi2EEENS1_19SingleTileSchedulerILb1ELb0ELb0ELi128EEEEEEEEEvNT_6ParamsE) ;  /* 0xffff30e006007950 */ /* 0x000fea0003c3ffff */
        .type           $_ZN7cutlass13device_kernelIN5flash19enable_sm80_to_sm89INS1_16FlashAttnBwdSm80INS1_25CollectiveMainloopBwdSm80ILi2ELi2EN4cute5tupleIJNS5_1CILi128EEES8_NS7_ILi64EEEEEENS_10bfloat16_tEfNS_4arch4Sm80ELb0ELb1ELb1ELb1ELb0ELb0ELb0ELb0ELi2ELi4ELi4ELi4ELb0EEENS1_21CollectiveEpilogueBwdISA_SB_SD_Li256ELb1ELb0ELi2EEENS1_19SingleTileSchedulerILb1ELb0ELb0ELi128EEEEEEEEEvNT_6ParamsE$_ZZN4cute12filter_tupleINS_5tupleIJNS_1CILi1EEENS1_IJiiiEEENS2_ILi64EEENS1_IJNS2_ILi72EEENS2_ILi144EEENS2_ILi288EEEEEENS2_ILi512EEEEEEZNS_7flattenISB_EEDaRKT_EUlRKT_E_EEDaSF_OT0_ENKUlDpSI_E_clIJNS1_IJS3_EEES4_NS1_IJS5_EEES9_NS1_IJSA_EEEEEEDaSM_,@function
        .size           $_ZN7cutlass13device_kernelIN5flash19enable_sm80_to_sm89INS1_16FlashAttnBwdSm80INS1_25CollectiveMainloopBwdSm80ILi2ELi2EN4cute5tupleIJNS5_1CILi128EEES8_NS7_ILi64EEEEEENS_10bfloat16_tEfNS_4arch4Sm80ELb0ELb1ELb1ELb1ELb0ELb0ELb0ELb0ELi2ELi4ELi4ELi4ELb0EEENS1_21CollectiveEpilogueBwdISA_SB_SD_Li256ELb1ELb0ELi2EEENS1_19SingleTileSchedulerILb1ELb0ELb0ELi128EEEEEEEEEvNT_6ParamsE$_ZZN4cute12filter_tupleINS_5tupleIJNS_1CILi1EEENS1_IJiiiEEENS2_ILi64EEENS1_IJNS2_ILi72EEENS2_ILi144EEENS2_ILi288EEEEEENS2_ILi512EEEEEEZNS_7flattenISB_EEDaRKT_EUlRKT_E_EEDaSF_OT0_ENKUlDpSI_E_clIJNS1_IJS3_EEES4_NS1_IJS5_EEES9_NS1_IJSA_EEEEEEDaSM_,($_ZN7cutlass13device_kernelIN5flash19enable_sm80_to_sm89INS1_16FlashAttnBwdSm80INS1_25CollectiveMainloopBwdSm80ILi2ELi2EN4cute5tupleIJNS5_1CILi128EEES8_NS7_ILi64EEEEEENS_10bfloat16_tEfNS_4arch4Sm80ELb0ELb1ELb1ELb1ELb0ELb0ELb0ELb0ELi2ELi4ELi4ELi4ELb0EEENS1_21CollectiveEpilogueBwdISA_SB_SD_Li256ELb1ELb0ELi2EEENS1_19SingleTileSchedulerILb1ELb0ELb0ELi128EEEEEEEEEvNT_6ParamsE$_ZZN4cute12filter_tupleINS_5tupleIJNS_1CILi4096EEENS1_IJNS1_IJiiEEENS2_ILi8192EEEEEEEEEZNS_16flatten_to_tupleIS7_EEDaRKT_EUlRKT_E_EEDaSB_OT0_ENKUlDpSE_E_clIJNS1_IJS3_EEENS1_IJiiS5_EEEEEEDaSI_ - $_ZN7cutlass13device_kernelIN5flash19enable_sm80_to_sm89INS1_16FlashAttnBwdSm80INS1_25CollectiveMainloopBwdSm80ILi2ELi2EN4cute5tupleIJNS5_1CILi128EEES8_NS7_ILi64EEEEEENS_10bfloat16_tEfNS_4arch4Sm80ELb0ELb1ELb1ELb1ELb0ELb0ELb0ELb0ELi2ELi4ELi4ELi4ELb0EEENS1_21CollectiveEpilogueBwdISA_SB_SD_Li256ELb1ELb0ELi2EEENS1_19SingleTileSchedulerILb1ELb0ELb0ELi128EEEEEEEEEvNT_6ParamsE$_ZZN4cute12filter_tupleINS_5tupleIJNS_1CILi1EEENS1_IJiiiEEENS2_ILi64EEENS1_IJNS2_ILi72EEENS2_ILi144EEENS2_ILi288EEEEEENS2_ILi512EEEEEEZNS_7flattenISB_EEDaRKT_EUlRKT_E_EEDaSF_OT0_ENKUlDpSI_E_clIJNS1_IJS3_EEES4_NS1_IJS5_EEES9_NS1_IJSA_EEEEEEDaSM_)
$_ZN7cutlass13device_kernelIN5flash19enable_sm80_to_sm89INS1_16FlashAttnBwdSm80INS1_25CollectiveMainloopBwdSm80ILi2ELi2EN4cute5tupleIJNS5_1CILi128EEES8_NS7_ILi64EEEEEENS_10bfloat16_tEfNS_4arch4Sm80ELb0ELb1ELb1ELb1ELb0ELb0ELb0ELb0ELi2ELi4ELi4ELi4ELb0EEENS1_21CollectiveEpilogueBwdISA_SB_SD_Li256ELb1ELb0ELi2EEENS1_19SingleTileSchedulerILb1ELb0ELb0ELi128EEEEEEEEEvNT_6ParamsE$_ZZN4cute12filter_tupleINS_5tupleIJNS_1CILi1EEENS1_IJiiiEEENS2_ILi64EEENS1_IJNS2_ILi72EEENS2_ILi144EEENS2_ILi288EEEEEENS2_ILi512EEEEEEZNS_7flattenISB_EEDaRKT_EUlRKT_E_EEDaSF_OT0_ENKUlDpSI_E_clIJNS1_IJS3_EEES4_NS1_IJS5_EEES9_NS1_IJSA_EEEEEEDaSM_:
[----:B------:R-:W-:-:S06]  /*cf20*/  IADD3 R8, R6, -c[0x0][0x20], RZ ;  /* 0x8000080006087a10 */ /* 0x000fcc0007ffe0ff */
[----:B------:R-:W5:Y:S01]  /*cf30*/  LDL R8, [R8] ;  /* 0x0000000008087983 */ /* 0x000f620000100800 */
[----:B------:R-:W-:Y:S02]  /*cf40*/  IADD3 R3, R1, 0x1680, RZ ;  /* 0x0000168001037810 */ /* 0x000fe40007ffe0ff */
[C---:B------:R-:W-:Y:S02]  /*cf50*/  IADD3 R2, R6.reuse, 0x4, RZ ;  /* 0x0000000406027810 */ /* 0x040fe40007ffe0ff */
[----:B------:R-:W-:Y:S02]  /*cf60*/  IADD3 R5, R6, 0x8, RZ ;  /* 0x0000000806057810 */ /* 0x000fe40007ffe0ff */
[----:B------:R-:W-:Y:S02]  /*cf70*/  IADD3 R3, R3, c[0x0][0x20], RZ ;  /* 0x0000080003037a10 */ /* 0x000fe40007ffe0ff */
[----:B------:R-:W-:Y:S02]  /*cf80*/  MOV R6, 0xcfa0 ;  /* 0x0000cfa000067802 */ /* 0x000fe40000000f00 */
[----:B-----5:R-:W-:Y:S05]  /*cf90*/  CALL.REL.NOINC `($_ZN7cutlass13device_kernelIN5flash19enable_sm80_to_sm89INS1_16FlashAttnBwdSm80INS1_25CollectiveMainloopBwdSm80ILi2ELi2EN4cute5tupleIJNS5_1CILi128EEES8_NS7_ILi64EEEEEENS_10bfloat16_tEfNS_4arch4Sm80ELb0ELb1ELb1ELb1ELb0ELb0ELb0ELb0ELi2ELi4ELi4ELi4ELb0EEENS1_21CollectiveEpilogueBwdISA_SB_SD_Li256ELb1ELb0ELi2EEENS1_19SingleTileSchedulerILb1ELb0ELb0ELi128EEEEEEEEEvNT_6ParamsE$_ZN4cute3eso3ESOILb1ELb0EJNS_1CILi1EEEiiiNS2_ILi64EEENS2_ILi72EEENS2_ILi144EEENS2_ILi288EEENS2_ILi512EEEEEC2ERKS3_RKiSD_SD_RKS4_RKS5_RKS6_RKS7_RKS8_) ;  /* 0xffffc25000007944 */ /* 0x020fea0003c3ffff */
[----:B------:R2:W5:Y:S04]  /*cfa0*/  LDL R5, [R1+0x1688] ;  /* 0x0016880001057983 */ /* 0x0005680000100800 */
[----:B-1----:R2:W5:Y:S01]  /*cfb0*/  LDL.64 R2, [R1+0x1680] ;  /* 0x0016800001027983 */ /* 0x0025620000100a00 */
[----:B------:R-:W-:-:S02]  /*cfc0*/  MOV R6, R4 ;  /* 0x0000000400067202 */ /* 0x000fc40000000f00 */
[----:B------:R-:W-:-:S04]  /*cfd0*/  MOV R7, 0x0 ;  /* 0x0000000000077802 */ /* 0x000fc80000000f00 */
[----:B------:R-:W-:Y:S05]  /*cfe0*/  RET.REL.NODEC R6 `(_ZN7cutlass13device_kernelIN5flash19enable_sm80_to_sm89INS1_16FlashAttnBwdSm80INS1_25CollectiveMainloopBwdSm80ILi2ELi2EN4cute5tupleIJNS5_1CILi128EEES8_NS7_ILi64EEEEEENS_10bfloat16_tEfNS_4arch4Sm80ELb0ELb1ELb1ELb1ELb0ELb0ELb0ELb0ELi2ELi4ELi4ELi4ELb0EEENS1_21CollectiveEpilogueBwdISA_SB_SD_Li256ELb1ELb0ELi2EEENS1_19SingleTileSchedulerILb1ELb0ELb0ELi128EEEEEEEEEvNT_6ParamsE) ;  /* 0xffff301006007950 */ /* 0x000fea0003c3ffff */
        .type           $_ZN7cutlass13device_kernelIN5flash19enable_sm80_to_sm89INS1_16FlashAttnBwdSm80INS1_25CollectiveMainloopBwdSm80ILi2ELi2EN4cute5tupleIJNS5_1CILi128EEES8_NS7_ILi64EEEEEENS_10bfloat16_tEfNS_4arch4Sm80ELb0ELb1ELb1ELb1ELb0ELb0ELb0ELb0ELi2ELi4ELi4ELi4ELb0EEENS1_21CollectiveEpilogueBwdISA_SB_SD_Li256ELb1ELb0ELi2EEENS1_19SingleTileSchedulerILb1ELb0ELb0ELi128EEEEEEEEEvNT_6ParamsE$_ZZN4cute12filter_tupleINS_5tupleIJNS_1CILi4096EEENS1_IJNS1_IJiiEEENS2_ILi8192EEEEEEEEEZNS_16flatten_to_tupleIS7_EEDaRKT_EUlRKT_E_EEDaSB_OT0_ENKUlDpSE_E_clIJNS1_IJS3_EEENS1_IJiiS5_EEEEEEDaSI_,@function
        .size           $_ZN7cutlass13device_kernelIN5flash19enable_sm80_to_sm89INS1_16FlashAttnBwdSm80INS1_25CollectiveMainloopBwdSm80ILi2ELi2EN4cute5tupleIJNS5_1CILi128EEES8_NS7_ILi64EEEEEENS_10bfloat16_tEfNS_4arch4Sm80ELb0ELb1ELb1ELb1ELb0ELb0ELb0ELb0ELi2ELi4ELi4ELi4ELb0EEENS1_21CollectiveEpilogueBwdISA_SB_SD_Li256ELb1ELb0ELi2EEENS1_19SingleTileSchedulerILb1ELb0ELb0ELi128EEEEEEEEEvNT_6ParamsE$_ZZN4cute12filter_tupleINS_5tupleIJNS_1CILi4096EEENS1_IJNS1_IJiiEEENS2_ILi8192EEEEEEEEEZNS_16flatten_to_tupleIS7_EEDaRKT_EUlRKT_E_EEDaSB_OT0_ENKUlDpSE_E_clIJNS1_IJS3_EEENS1_IJiiS5_EEEEEEDaSI_,($_ZN7cutlass13device_kernelIN5flash19enable_sm80_to_sm89INS1_16FlashAttnBwdSm80INS1_25CollectiveMainloopBwdSm80ILi2ELi2EN4cute5tupleIJNS5_1CILi128EEES8_NS7_ILi64EEEEEENS_10bfloat16_tEfNS_4arch4Sm80ELb0ELb1ELb1ELb1ELb0ELb0ELb0ELb0ELi2ELi4ELi4ELi4ELb0EEENS1_21CollectiveEpilogueBwdISA_SB_SD_Li256ELb1ELb0ELi2EEENS1_19SingleTileSchedulerILb1ELb0ELb0ELi128EEEEEEEEEvNT_6ParamsE$_ZZN4cute12filter_tupleINS_5tupleIJNS_1CILi4096EEENS1_IJiiEEEEEEZNS_16flatten_to_tupleIS5_EEDaRKT_EUlRKT_E_EEDaS9_OT0_ENKUlDpSC_E_clIJNS1_IJS3_EEES4_EEEDaSG_ - $_ZN7cutlass13device_kernelIN5flash19enable_sm80_to_sm89INS1_16FlashAttnBwdSm80INS1_25CollectiveMainloopBwdSm80ILi2ELi2EN4cute5tupleIJNS5_1CILi128EEES8_NS7_ILi64EEEEEENS_10bfloat16_tEfNS_4arch4Sm80ELb0ELb1ELb1ELb1ELb0ELb0ELb0ELb0ELi2ELi4ELi4ELi4ELb0EEENS1_21CollectiveEpilogueBwdISA_SB_SD_Li256ELb1ELb0ELi2EEENS1_19SingleTileSchedulerILb1ELb0ELb0ELi128EEEEEEEEEvNT_6ParamsE$_ZZN4cute12filter_tupleINS_5tupleIJNS_1CILi4096EEENS1_IJNS1_IJiiEEENS2_ILi8192EEEEEEEEEZNS_16flatten_to_tupleIS7_EEDaRKT_EUlRKT_E_EEDaSB_OT0_ENKUlDpSE_E_clIJNS1_IJS3_EEENS1_IJiiS5_EEEEEEDaSI_)
$_ZN7cutlass13device_kernelIN5flash19enable_sm80_to_sm89INS1_16FlashAttnBwdSm80INS1_25CollectiveMainloopBwdSm80ILi2ELi2EN4cute5tupleIJNS5_1CILi128EEES8_NS7_ILi64EEEEEENS_10bfloat16_tEfNS_4arch4Sm80ELb0ELb1ELb1ELb1ELb0ELb0ELb0ELb0ELi2ELi4ELi4ELi4ELb0EEENS1_21CollectiveEpilogueBwdISA_SB_SD_Li256ELb1ELb0ELi2EEENS1_19SingleTileSchedulerILb1ELb0ELb0ELi128EEEEEEEEEvNT_6ParamsE$_ZZN4cute12filter_tupleINS_5tupleIJNS_1CILi4096EEENS1_IJNS1_IJiiEEENS2_ILi8192EEEEEEEEEZNS_16flatten_to_tupleIS7_EEDaRKT_EUlRKT_E_EEDaSB_OT0_ENKUlDpSE_E_clIJNS1_IJS3_EEENS1_IJiiS5_EEEEEEDaSI_:
[----:B------:R-:W-:-:S06]  /*cff0*/  IADD3 R8, R63, -c[0x0][0x20], RZ ;  /* 0x800008003f087a10 */ /* 0x000fcc0007ffe0ff */
[----:B------:R-:W5:Y:S01]  /*d000*/  LDL R8, [R8] ;  /* 0x0000000008087983 */ /* 0x000f620000100800 */
[----:B------:R-:W-:Y:S02]  /*d010*/  IADD3 R3, R1, 0x1680, RZ ;  /* 0x0000168001037810 */ /* 0x000fe40007ffe0ff */
[----:B------:R-:W-:Y:S02]  /*d020*/  IADD3 R2, R63, 0x4, RZ ;  /* 0x000000043f027810 */ /* 0x000fe40007ffe0ff */
[----:B------:R-:W-:Y:S02]  /*d030*/  IADD3 R3, R3, c[0x0][0x20], RZ ;  /* 0x0000080003037a10 */ /* 0x000fe40007ffe0ff */
[----:B------:R-:W-:Y:S02]  /*d040*/  MOV R6, 0xd060 ;  /* 0x0000d06000067802 */ /* 0x000fe40000000f00 */
[----:B-----5:R-:W-:Y:S05]  /*d050*/  CALL.REL.NOINC `($_ZN7cutlass13device_kernelIN5flash19enable_sm80_to_sm89INS1_16FlashAttnBwdSm80INS1_25CollectiveMainloopBwdSm80ILi2ELi2EN4cute5tupleIJNS5_1CILi128EEES8_NS7_ILi64EEEEEENS_10bfloat16_tEfNS_4arch4Sm80ELb0ELb1ELb1ELb1ELb0ELb0ELb0ELb0ELi2ELi4ELi4ELi4ELb0EEENS1_21CollectiveEpilogueBwdISA_SB_SD_Li256ELb1ELb0ELi2EEENS1_19SingleTileSchedulerILb1ELb0ELb0ELi128EEEEEEEEEvNT_6ParamsE$_ZN4cute3eso3ESOILb1ELb0EJNS_1CILi4096EEEiiNS2_ILi8192EEEEEC2ERKS3_RKiS9_RKS4_) ;  /* 0xffffc43000007944 */ /* 0x020fea0003c3ffff */
[----:B------:R-:W-:-:S04]  /*d060*/  MOV R5, 0x0 ;  /* 0x0000000000057802 */ /* 0x000fc80000000f00 */
[----:B------:R-:W-:Y:S05]  /*d070*/  RET.REL.NODEC R4 `(_ZN7cutlass13device_kernelIN5flash19enable_sm80_to_sm89INS1_16FlashAttnBwdSm80INS1_25CollectiveMainloopBwdSm80ILi2ELi2EN4cute5tupleIJNS5_1CILi128EEES8_NS7_ILi64EEEEEENS_10bfloat16_tEfNS_4arch4Sm80ELb0ELb1ELb1ELb1ELb0ELb0ELb0ELb0ELi2ELi4ELi4ELi4ELb0EEENS1_21CollectiveEpilogueBwdISA_SB_SD_Li256ELb1ELb0ELi2EEENS1_19SingleTileSchedulerILb1ELb0ELb0ELi128EEEEEEEEEvNT_6ParamsE) ;  /* 0xffff2f8004007950 */ /* 0x000fea0003c3ffff */
        .type           $_ZN7cutlass13device_kernelIN5flash19enable_sm80_to_sm89INS1_16FlashAttnBwdSm80INS1_25CollectiveMainloopBwdSm80ILi2ELi2EN4cute5tupleIJNS5_1CILi128EEES8_NS7_ILi64EEEEEENS_10bfloat16_tEfNS_4arch4Sm80ELb0ELb1ELb1ELb1ELb0ELb0ELb0ELb0ELi2ELi4ELi4ELi4ELb0EEENS1_21CollectiveEpilogueBwdISA_SB_SD_Li256ELb1ELb0ELi2EEENS1_19SingleTileSchedulerILb1ELb0ELb0ELi128EEEEEEEEEvNT_6ParamsE$_ZZN4cute12filter_tupleINS_5tupleIJNS_1CILi4096EEENS1_IJiiEEEEEEZNS_16flatten_to_tupleIS5_EEDaRKT_EUlRKT_E_EEDaS9_OT0_ENKUlDpSC_E_clIJNS1_IJS3_EEES4_EEEDaSG_,@function
        .size           $_ZN7cutlass13device_kernelIN5flash19enable_sm80_to_sm89INS1_16FlashAttnBwdSm80INS1_25CollectiveMainloopBwdSm80ILi2ELi2EN4cute5tupleIJNS5_1CILi128EEES8_NS7_ILi64EEEEEENS_10bfloat16_tEfNS_4arch4Sm80ELb0ELb1ELb1ELb1ELb0ELb0ELb0ELb0ELi2ELi4ELi4ELi4ELb0EEENS1_21CollectiveEpilogueBwdISA_SB_SD_Li256ELb1ELb0ELi2EEENS1_19SingleTileSchedulerILb1ELb0ELb0ELi128EEEEEEEEEvNT_6ParamsE$_ZZN4cute12filter_tupleINS_5tupleIJNS_1CILi4096EEENS1_IJiiEEEEEEZNS_16flatten_to_tupleIS5_EEDaRKT_EUlRKT_E_EEDaS9_OT0_ENKUlDpSC_E_clIJNS1_IJS3_EEES4_EEEDaSG_,($_ZN7cutlass13device_kernelIN5flash19enable_sm80_to_sm89INS1_16FlashAttnBwdSm80INS1_25CollectiveMainloopBwdSm80ILi2ELi2EN4cute5tupleIJNS5_1CILi128EEES8_NS7_ILi64EEEEEENS_10bfloat16_tEfNS_4arch4Sm80ELb0ELb1ELb1ELb1ELb0ELb0ELb0ELb0ELi2ELi4ELi4ELi4ELb0EEENS1_21CollectiveEpilogueBwdISA_SB_SD_Li256ELb1ELb0ELi2EEENS1_19SingleTileSchedulerILb1ELb0ELb0ELi128EEEEEEEEEvNT_6ParamsE$_ZZN4cute12filter_tupleINS_5tupleIJiNS1_IJiNS_1CILi0EEEEEEEEES5_ZNS_6detail9lift_diceIS5_S5_EEDaRKT_RKT0_EUlRKT_RKT0_E_EEDaSA_SD_OT1_ENKUlDpSG_E_clIJNS1_IJiEEES4_EEEDaSN_ - $_ZN7cutlass13device_kernelIN5flash19enable_sm80_to_sm89INS1_16FlashAttnBwdSm80INS1_25CollectiveMainloopBwdSm80ILi2ELi2EN4cute5tupleIJNS5_1CILi128EEES8_NS7_ILi64EEEEEENS_10bfloat16_tEfNS_4arch4Sm80ELb0ELb1ELb1ELb1ELb0ELb0ELb0ELb0ELi2ELi4ELi4ELi4ELb0EEENS1_21CollectiveEpilogueBwdISA_SB_SD_Li256ELb1ELb0ELi2EEENS1_19SingleTileSchedulerILb1ELb0ELb0ELi128EEEEEEEEEvNT_6ParamsE$_ZZN4cute12filter_tupleINS_5tupleIJNS_1CILi4096EEENS1_IJiiEEEEEEZNS_16flatten_to_tupleIS5_EEDaRKT_EUlRKT_E_EEDaS9_OT0_ENKUlDpSC_E_clIJNS1_IJS3_EEES4_EEEDaSG_)
$_ZN7cutlass13device_kernelIN5flash19enable_sm80_to_sm89INS1_16FlashAttnBwdSm80INS1_25CollectiveMainloopBwdSm80ILi2ELi2EN4cute5tupleIJNS5_1CILi128EEES8_NS7_ILi64EEEEEENS_10bfloat16_tEfNS_4arch4Sm80ELb0ELb1ELb1ELb1ELb0ELb0ELb0ELb0ELi2ELi4ELi4ELi4ELb0EEENS1_21CollectiveEpilogueBwdISA_SB_SD_Li256ELb1ELb0ELi2EEENS1_19SingleTileSchedulerILb1ELb0ELb0ELi128EEEEEEEEEvNT_6ParamsE$_ZZN4cute12filter_tupleINS_5tupleIJNS_1CILi4096EEENS1_IJiiEEEEEEZNS_16flatten_to_tupleIS5_EEDaRKT_EUlRKT_E_EEDaS9_OT0_ENKUlDpSC_E_clIJNS1_IJS3_EEES4_EEEDaSG_:
[----:B------:R-:W-:-:S06]  /*d080*/  IADD3 R8, R60, -c[0x0][0x20], RZ ;  /* 0x800008003c087a10 */ /* 0x000fcc0007ffe0ff */
[----:B------:R-:W5:Y:S01]  /*d090*/  LDL R8, [R8] ;  /* 0x0000000008087983 */ /* 0x000f620000100800 */
[----:B------:R-:W-:Y:S02]  /*d0a0*/  IADD3 R3, R1, 0x1380, RZ ;  /* 0x0000138001037810 */ /* 0x000fe40007ffe0ff */
[----:B------:R-:W-:Y:S02]  /*d0b0*/  IADD3 R2, R60, 0x4, RZ ;  /* 0x000000043c027810 */ /* 0x000fe40007ffe0ff */
[----:B------:R-:W-:Y:S02]  /*d0c0*/  IADD3 R3, R3, c[0x0][0x20], RZ ;  /* 0x0000080003037a10 */ /* 0x000fe40007ffe0ff */
[----:B------:R-:W-:Y:S02]  /*d0d0*/  MOV R6, 0xd0f0 ;  /* 0x0000d0f000067802 */ /* 0x000fe40000000f00 */
[----:B-----5:R-:W-:Y:S05]  /*d0e0*/  CALL.REL.NOINC `($_ZN7cutlass13device_kernelIN5flash19enable_sm80_to_sm89INS1_16FlashAttnBwdSm80INS1_25CollectiveMainloopBwdSm80ILi2ELi2EN4cute5tupleIJNS5_1CILi128EEES8_NS7_ILi64EEEEEENS_10bfloat16_tEfNS_4arch4Sm80ELb0ELb1ELb1ELb1ELb0ELb0ELb0ELb0ELi2ELi4ELi4ELi4ELb0EEENS1_21CollectiveEpilogueBwdISA_SB_SD_Li256ELb1ELb0ELi2EEENS1_19SingleTileSchedulerILb1ELb0ELb0ELi128EEEEEEEEEvNT_6ParamsE$_ZN4cute3eso3ESOILb1ELb0EJNS_1CILi4096EEEiiEEC2ERKS3_RKiS8_) ;  /* 0xffffc33000007944 */ /* 0x020fea0003c3ffff */
[----:B------:R-:W-:-:S04]  /*d0f0*/  MOV R5, 0x0 ;  /* 0x0000000000057802 */ /* 0x000fc80000000f00 */
[----:B------:R-:W-:Y:S05]  /*d100*/  RET.REL.NODEC R4 `(_ZN7cutlass13device_kernelIN5flash19enable_sm80_to_sm89INS1_16FlashAttnBwdSm80INS1_25CollectiveMainloopBwdSm80ILi2ELi2EN4cute5tupleIJNS5_1CILi128EEES8_NS7_ILi64EEEEEENS_10bfloat16_tEfNS_4arch4Sm80ELb0ELb1ELb1ELb1ELb0ELb0ELb0ELb0ELi2ELi4ELi4ELi4ELb0EEENS1_21CollectiveEpilogueBwdISA_SB_SD_Li256ELb1ELb0ELi2EEENS1_19SingleTileSchedulerILb1ELb0ELb0ELi128EEEEEEEEEvNT_6ParamsE) ;  /* 0xffff2ef004007950 */ /* 0x000fea0003c3ffff */
        .type           $_ZN7cutlass13device_kernelIN5flash19enable_sm80_to_sm89INS1_16FlashAttnBwdSm80INS1_25CollectiveMainloopBwdSm80ILi2ELi2EN4cute5tupleIJNS5_1CILi128EEES8_NS7_ILi64EEEEEENS_10bfloat16_tEfNS_4arch4Sm80ELb0ELb1ELb1ELb1ELb0ELb0ELb0ELb0ELi2ELi4ELi4ELi4ELb0EEENS1_21CollectiveEpilogueBwdISA_SB_SD_Li256ELb1ELb0ELi2EEENS1_19SingleTileSchedulerILb1ELb0ELb0ELi128EEEEEEEEEvNT_6ParamsE$_ZZN4cute12filter_tupleINS_5tupleIJiNS1_IJiNS_1CILi0EEEEEEEEES5_ZNS_6detail9lift_diceIS5_S5_EEDaRKT_RKT0_EUlRKT_RKT0_E_EEDaSA_SD_OT1_ENKUlDpSG_E_clIJNS1_IJiEEES4_EEEDaSN_,@function
        .size           $_ZN7cutlass13device_kernelIN5flash19enable_sm80_to_sm89INS1_16FlashAttnBwdSm80INS1_25CollectiveMainloopBwdSm80ILi2ELi2EN4cute5tupleIJNS5_1CILi128EEES8_NS7_ILi64EEEEEENS_10bfloat16_tEfNS_4arch4Sm80ELb0ELb1ELb1ELb1ELb0ELb0ELb0ELb0ELi2ELi4ELi4ELi4ELb0EEENS1_21CollectiveEpilogueBwdISA_SB_SD_Li256ELb1ELb0ELi2EEENS1_19SingleTileSchedulerILb1ELb0ELb0ELi128EEEEEEEEEvNT_6ParamsE$_ZZN4cute12filter_tupleINS_5tupleIJiNS1_IJiNS_1CILi0EEEEEEEEES5_ZNS_6detail9lift_diceIS5_S5_EEDaRKT_RKT0_EUlRKT_RKT0_E_EEDaSA_SD_OT1_ENKUlDpSG_E_clIJNS1_IJiEEES4_EEEDaSN_,($_ZN7cutlass13device_kernelIN5flash19enable_sm80_to_sm89INS1_16FlashAttnBwdSm80INS1_25CollectiveMainloopBwdSm80ILi2ELi2EN4cute5tupleIJNS5_1CILi128EEES8_NS7_ILi64EEEEEENS_10bfloat16_tEfNS_4arch4Sm80ELb0ELb1ELb1ELb1ELb0ELb0ELb0ELb0ELi2ELi4ELi4ELi4ELb0EEENS1_21CollectiveEpilogueBwdISA_SB_SD_Li256ELb1ELb0ELi2EEENS1_19SingleTileSchedulerILb1ELb0ELb0ELi128EEEEEEEEEvNT_6ParamsE$_ZZN4cute12filter_tupleINS_5tupleIJiNS_1CILi0EEEEEES4_ZNS_6detail9lift_diceIS4_S4_EEDaRKT_RKT0_EUlRKT_RKT0_E_EEDaS9_SC_OT1_ENKUlDpSF_E_clIJNS1_IJiEEENS1_IJS3_EEEEEEDaSM_ - $_ZN7cutlass13device_kernelIN5flash19enable_sm80_to_sm89INS1_16FlashAttnBwdSm80INS1_25CollectiveMainloopBwdSm80ILi2ELi2EN4cute5tupleIJNS5_1CILi128EEES8_NS7_ILi64EEEEEENS_10bfloat16_tEfNS_4arch4Sm80ELb0ELb1ELb1ELb1ELb0ELb0ELb0ELb0ELi2ELi4ELi4ELi4ELb0EEENS1_21CollectiveEpilogueBwdISA_SB_SD_Li256ELb1ELb0ELi2EEENS1_19SingleTileSchedulerILb1ELb0ELb0ELi128EEEEEEEEEvNT_6ParamsE$_ZZN4cute12filter_tupleINS_5tupleIJiNS1_IJiNS_1CILi0EEEEEEEEES5_ZNS_6detail9lift_diceIS5_S5_EEDaRKT_RKT0_EUlRKT_RKT0_E_EEDaSA_SD_OT1_ENKUlDpSG_E_clIJNS1_IJiEEES4_EEEDaSN_)
$_ZN7cutlass13device_kernelIN5flash19enable_sm80_to_sm89INS1_16FlashAttnBwdSm80INS1_25CollectiveMainloopBwdSm80ILi2ELi2EN4cute5tupleIJNS5_1CILi128EEES8_NS7_ILi64EEEEEENS_10bfloat16_tEfNS_4arch4Sm80ELb0ELb1ELb1ELb1ELb0ELb0ELb0ELb0ELi2ELi4ELi4ELi4ELb0EEENS1_21CollectiveEpilogueBwdISA_SB_SD_Li256ELb1ELb0ELi2EEENS1_19SingleTileSchedulerILb1ELb0ELb0ELi128EEEEEEEEEvNT_6ParamsE$_ZZN4cute12filter_tupleINS_5tupleIJiNS1_IJiNS_1CILi0EEEEEEEEES5_ZNS_6detail9lift_diceIS5_S5_EEDaRKT_RKT0_EUlRKT_RKT0_E_EEDaSA_SD_OT1_ENKUlDpSG_E_clIJNS1_IJiEEES4_EEEDaSN_:
[----:B------:R-:W-:Y:S02]  /*d110*/  IADD3 R6, R1, 0x1684, RZ ;  /* 0x0000168401067810 */ /* 0x000fe40007ffe0ff */
[----:B------:R-:W-:Y:S02]  /*d120*/  MOV R10, 0xd150 ;  /* 0x0000d150000a7802 */ /* 0x000fe40000000f00 */
[----:B------:R-:W-:Y:S02]  /*d130*/  IADD3 R6, R6, c[0x0][0x20], RZ ;  /* 0x0000080006067a10 */ /* 0x000fe40007ffe0ff */
[----:B------:R-:W-:Y:S05]  /*d140*/  CALL.REL.NOINC `($_ZN7cutlass13device_kernelIN5flash19enable_sm80_to_sm89INS1_16FlashAttnBwdSm80INS1_25CollectiveMainloopBwdSm80ILi2ELi2EN4cute5tupleIJNS5_1CILi128EEES8_NS7_ILi64EEEEEENS_10bfloat16_tEfNS_4arch4Sm80ELb0ELb1ELb1ELb1ELb0ELb0ELb0ELb0ELi2ELi4ELi4ELi4ELb0EEENS1_21CollectiveEpilogueBwdISA_SB_SD_Li256ELb1ELb0ELi2EEENS1_19SingleTileSchedulerILb1ELb0ELb0ELi128EEEEEEEEEvNT_6ParamsE$_ZN4cute3eso3ESOILb0ELb0EJiiNS_1CILi0EEEEEC2ERKiS6_RKS3_) ;  /* 0xffffaf3000007944 */ /* 0x000fea0003c3ffff */
[----:B-1----:R1:W5:Y:S04]  /*d150*/  LDL R3, [R1+0x1688] ;  /* 0x0016880001037983 */ /* 0x0023680000100800 */
[----:B------:R1:W5:Y:S01]  /*d160*/  LDL R5, [R1+0x1684] ;  /* 0x0016840001057983 */ /* 0x0003620000100800 */
[----:B------:R-:W-:Y:S02]  /*d170*/  MOV R6, R2 ;  /* 0x0000000200067202 */ /* 0x000fe40000000f00 */
[----:B------:R-:W-:-:S04]  /*d180*/  MOV R7, 0x0 ;  /* 0x0000000000077802 */ /* 0x000fc80000000f00 */
[----:B------:R-:W-:Y:S05]  /*d190*/  RET.REL.NODEC R6 `(_ZN7cutlass13device_kernelIN5flash19enable_sm80_to_sm89INS1_16FlashAttnBwdSm80INS1_25CollectiveMainloopBwdSm80ILi2ELi2EN4cute5tupleIJNS5_1CILi128EEES8_NS7_ILi64EEEEEENS_10bfloat16_tEfNS_4arch4Sm80ELb0ELb1ELb1ELb1ELb0ELb0ELb0ELb0ELi2ELi4ELi4ELi4ELb0EEENS1_21CollectiveEpilogueBwdISA_SB_SD_Li256ELb1ELb0ELi2EEENS1_19SingleTileSchedulerILb1ELb0ELb0ELi128EEEEEEEEEvNT_6ParamsE) ;  /* 0xffff2e6006007950 */ /* 0x000fea0003c3ffff */
        .type           $_ZN7cutlass13device_kernelIN5flash19enable_sm80_to_sm89INS1_16FlashAttnBwdSm80INS1_25CollectiveMainloopBwdSm80ILi2ELi2EN4cute5tupleIJNS5_1CILi128EEES8_NS7_ILi64EEEEEENS_10bfloat16_tEfNS_4arch4Sm80ELb0ELb1ELb1ELb1ELb0ELb0ELb0ELb0ELi2ELi4ELi4ELi4ELb0EEENS1_21CollectiveEpilogueBwdISA_SB_SD_Li256ELb1ELb0ELi2EEENS1_19SingleTileSchedulerILb1ELb0ELb0ELi128EEEEEEEEEvNT_6ParamsE$_ZZN4cute12filter_tupleINS_5tupleIJiNS_1CILi0EEEEEES4_ZNS_6detail9lift_diceIS4_S4_EEDaRKT_RKT0_EUlRKT_RKT0_E_EEDaS9_SC_OT1_ENKUlDpSF_E_clIJNS1_IJiEEENS1_IJS3_EEEEEEDaSM_,@function
        .size           $_ZN7cutlass13device_kernelIN5flash19enable_sm80_to_sm89INS1_16FlashAttnBwdSm80INS1_25CollectiveMainloopBwdSm80ILi2ELi2EN4cute5tupleIJNS5_1CILi128EEES8_NS7_ILi64EEEEEENS_10bfloat16_tEfNS_4arch4Sm80ELb0ELb1ELb1ELb1ELb0ELb0ELb0ELb0ELi2ELi4ELi4ELi4ELb0EEENS1_21CollectiveEpilogueBwdISA_SB_SD_Li256ELb1ELb0ELi2EEENS1_19SingleTileSchedulerILb1ELb0ELb0ELi128EEEEEEEEEvNT_6ParamsE$_ZZN4cute12filter_tupleINS_5tupleIJiNS_1CILi0EEEEEES4_ZNS_6detail9lift_diceIS4_S4_EEDaRKT_RKT0_EUlRKT_RKT0_E_EEDaS9_SC_OT1_ENKUlDpSF_E_clIJNS1_IJiEEENS1_IJS3_EEEEEEDaSM_,($_ZN7cutlass13device_kernelIN5flash19enable_sm80_to_sm89INS1_16FlashAttnBwdSm80INS1_25CollectiveMainloopBwdSm80ILi2ELi2EN4cute5tupleIJNS5_1CILi128EEES8_NS7_ILi64EEEEEENS_10bfloat16_tEfNS_4arch4Sm80ELb0ELb1ELb1ELb1ELb0ELb0ELb0ELb0ELi2ELi4ELi4ELi4ELb0EEENS1_21CollectiveEpilogueBwdISA_SB_SD_Li256ELb1ELb0ELi2EEENS1_19SingleTileSchedulerILb1ELb0ELb0ELi128EEEEEEEEEvNT_6ParamsE$_ZZN4cute13to_mixed_bitsINS_5tupleIJNS1_IJNS_1CILi4EEENS2_ILi8EEEEEENS2_ILi2EEENS2_ILi1EEEEEENS1_IJNS1_IJNS2_ILi0EEENS2_ILi64EEEEEES9_S9_EEENS1_IJNS1_IJiiEEEiS9_EEEEEDaRKT_RKT0_RKT1_ENKUlDpRKT_E_clIJNS_9MixedBitsILj0ELj448EEENS2_ILj0EEESW_EEEDaSR_ - $_ZN7cutlass13device_kernelIN5flash19enable_sm80_to_sm89INS1_16FlashAttnBwdSm80INS1_25CollectiveMainloopBwdSm80ILi2ELi2EN4cute5tupleIJNS5_1CILi128EEES8_NS7_ILi64EEEEEENS_10bfloat16_tEfNS_4arch4Sm80ELb0ELb1ELb1ELb1ELb0ELb0ELb0ELb0ELi2ELi4ELi4ELi4ELb0EEENS1_21CollectiveEpilogueBwdISA_SB_SD_Li256ELb1ELb0ELi2EEENS1_19SingleTileSchedulerILb1ELb0ELb0ELi128EEEEEEEEEvNT_6ParamsE$_ZZN4cute12filter_tupleINS_5tupleIJiNS_1CILi0EEEEEES4_ZNS_6detail9lift_diceIS4_S4_EEDaRKT_RKT0_EUlRKT_RKT0_E_EEDaS9_SC_OT1_ENKUlDpSF_E_clIJNS1_IJiEEENS1_IJS3_EEEEEEDaSM_)
$_ZN7cutlass13device_kernelIN5flash19enable_sm80_to_sm89INS1_16FlashAttnBwdSm80INS1_25CollectiveMainloopBwdSm80ILi2ELi2EN4cute5tupleIJNS5_1CILi128EEES8_NS7_ILi64EEEEEENS_10bfloat16_tEfNS_4arch4Sm80ELb0ELb1ELb1ELb1ELb0ELb0ELb0ELb0ELi2ELi4ELi4ELi4ELb0EEENS1_21CollectiveEpilogueBwdISA_SB_SD_Li256ELb1ELb0ELi2EEENS1_19SingleTileSchedulerILb1ELb0ELb0ELi128EEEEEEEEEvNT_6ParamsE$_ZZN4cute12filter_tupleINS_5tupleIJiNS_1CILi0EEEEEES4_ZNS_6detail9lift_diceIS4_S4_EEDaRKT_RKT0_EUlRKT_RKT0_E_EEDaS9_SC_OT1_ENKUlDpSF_E_clIJNS1_IJiEEENS1_IJS3_EEEEEEDaSM_:
[----:B------:R-:W-:Y:S02]  /*d1a0*/  IADD3 R2, R1, 0x1684, RZ ;  /* 0x0000168401027810 */ /* 0x000fe40007ffe0ff */
[----:B------:R-:W-:Y:S02]  /*d1b0*/  MOV R6, 0xd1e0 ;  /* 0x0000d1e000067802 */ /* 0x000fe40000000f00 */
[----:B------:R-:W-:Y:S02]  /*d1c0*/  IADD3 R2, R2, c[0x0][0x20], RZ ;  /* 0x0000080002027a10 */ /* 0x000fe40007ffe0ff */
[----:B------:R-:W-:Y:S05]  /*d1d0*/  CALL.REL.NOINC `($_ZN7cutlass13device_kernelIN5flash19enable_sm80_to_sm89INS1_16FlashAttnBwdSm80INS1_25CollectiveMainloopBwdSm80ILi2ELi2EN4cute5tupleIJNS5_1CILi128EEES8_NS7_ILi64EEEEEENS_10bfloat16_tEfNS_4arch4Sm80ELb0ELb1ELb1ELb1ELb0ELb0ELb0ELb0ELi2ELi4ELi4ELi4ELb0EEENS1_21CollectiveEpilogueBwdISA_SB_SD_Li256ELb1ELb0ELi2EEENS1_19SingleTileSchedulerILb1ELb0ELb0ELi128EEEEEEEEEvNT_6ParamsE$_ZN4cute3eso3ESOILb0ELb1EJiNS_1CILi0EEEEEC2ERKiRKS3_) ;  /* 0xffffb5b000007944 */ /* 0x000fea0003c3ffff */
[----:B-1----:R1:W5:Y:S01]  /*d1e0*/  LDL R2, [R1+0x1684] ;  /* 0x0016840001027983 */ /* 0x0023620000100800 */
[----:B------:R-:W-:Y:S02]  /*d1f0*/  MOV R10, R74 ;  /* 0x0000004a000a7202 */ /* 0x000fe40000000f00 */
[----:B------:R-:W-:-:S04]  /*d200*/  MOV R11, 0x0 ;  /* 0x00000000000b7802 */ /* 0x000fc80000000f00 */
[----:B------:R-:W-:Y:S05]  /*d210*/  RET.REL.NODEC R10 `(_ZN7cutlass13device_kernelIN5flash19enable_sm80_to_sm89INS1_16FlashAttnBwdSm80INS1_25CollectiveMainloopBwdSm80ILi2ELi2EN4cute5tupleIJNS5_1CILi128EEES8_NS7_ILi64EEEEEENS_10bfloat16_tEfNS_4arch4Sm80ELb0ELb1ELb1ELb1ELb0ELb0ELb0ELb0ELi2ELi4ELi4ELi4ELb0EEENS1_21CollectiveEpilogueBwdISA_SB_SD_Li256ELb1ELb0ELi2EEENS1_19SingleTileSchedulerILb1ELb0ELb0ELi128EEEEEEEEEvNT_6ParamsE) ;  /* 0xffff2de00a007950 */ /* 0x000fea0003c3ffff */
        .type           $_ZN7cutlass13device_kernelIN5flash19enable_sm80_to_sm89INS1_16FlashAttnBwdSm80INS1_25CollectiveMainloopBwdSm80ILi2ELi2EN4cute5tupleIJNS5_1CILi128EEES8_NS7_ILi64EEEEEENS_10bfloat16_tEfNS_4arch4Sm80ELb0ELb1ELb1ELb1ELb0ELb0ELb0ELb0ELi2ELi4ELi4ELi4ELb0EEENS1_21CollectiveEpilogueBwdISA_SB_SD_Li256ELb1ELb0ELi2EEENS1_19SingleTileSchedulerILb1ELb0ELb0ELi128EEEEEEEEEvNT_6ParamsE$_ZZN4cute13to_mixed_bitsINS_5tupleIJNS1_IJNS_1CILi4EEENS2_ILi8EEEEEENS2_ILi2EEENS2_ILi1EEEEEENS1_IJNS1_IJNS2_ILi0EEENS2_ILi64EEEEEES9_S9_EEENS1_IJNS1_IJiiEEEiS9_EEEEEDaRKT_RKT0_RKT1_ENKUlDpRKT_E_clIJNS_9MixedBitsILj0ELj448EEENS2_ILj0EEESW_EEEDaSR_,@function
        .size           $_ZN7cutlass13device_kernelIN5flash19enable_sm80_to_sm89INS1_16FlashAttnBwdSm80INS1_25CollectiveMainloopBwdSm80ILi2ELi2EN4cute5tupleIJNS5_1CILi128EEES8_NS7_ILi64EEEEEENS_10bfloat16_tEfNS_4arch4Sm80ELb0ELb1ELb1ELb1ELb0ELb0ELb0ELb0ELi2ELi4ELi4ELi4ELb0EEENS1_21CollectiveEpilogueBwdISA_SB_SD_Li256ELb1ELb0ELi2EEENS1_19SingleTileSchedulerILb1ELb0ELb0ELi128EEEEEEEEEvNT_6ParamsE$_ZZN4cute13to_mixed_bitsINS_5tupleIJNS1_IJNS_1CILi4EEENS2_ILi8EEEEEENS2_ILi2EEENS2_ILi1EEEEEENS1_IJNS1_IJNS2_ILi0EEENS2_ILi64EEEEEES9_S9_EEENS1_IJNS1_IJiiEEEiS9_EEEEEDaRKT_RKT0_RKT1_ENKUlDpRKT_E_clIJNS_9MixedBitsILj0ELj448EEENS2_ILj0EEESW_EEEDaSR_,($_ZN7cutlass13device_kernelIN5flash19enable_sm80_to_sm89INS1_16FlashAttnBwdSm80INS1_25CollectiveMainloopBwdSm80ILi2ELi2EN4cute5tupleIJNS5_1CILi128EEES8_NS7_ILi64EEEEEENS_10bfloat16_tEfNS_4arch4Sm80ELb0ELb1ELb1ELb1ELb0ELb0ELb0ELb0ELi2ELi4ELi4ELi4ELb0EEENS1_21CollectiveEpilogueBwdISA_SB_SD_Li256ELb1ELb0ELi2EEENS1_19SingleTileSchedulerILb1ELb0ELb0ELi128EEEEEEEEEvNT_6ParamsE$_ZZN4cute13to_mixed_bitsINS_5tupleIJNS1_IJNS_1CILi4EEENS2_ILi8EEEEEENS2_ILi2EEENS2_ILi1EEEEEENS1_IJNS1_IJNS2_ILi0EEENS2_ILi64EEEEEES9_S9_EEENS1_IJNS1_IJiiEEEiS9_EEEEEDaRKT_RKT0_RKT1_ENKUlRKT_RKT0_RKT1_E_clIS5_SB_SD_EEDaSQ_ST_SW_ - $_ZN7cutlass13device_kernelIN5flash19enable_sm80_to_sm89INS1_16FlashAttnBwdSm80INS1_25CollectiveMainloopBwdSm80ILi2ELi2EN4cute5tupleIJNS5_1CILi128EEES8_NS7_ILi64EEEEEENS_10bfloat16_tEfNS_4arch4Sm80ELb0ELb1ELb1ELb1ELb0ELb0ELb0ELb0ELi2ELi4ELi4ELi4ELb0EEENS1_21CollectiveEpilogueBwdISA_SB_SD_Li256ELb1ELb0ELi2EEENS1_19SingleTileSchedulerILb1ELb0ELb0ELi128EEEEEEEEEvNT_6ParamsE$_ZZN4cute13to_mixed_bitsINS_5tupleIJNS1_IJNS_1CILi4EEENS2_ILi8EEEEEENS2_ILi2EEENS2_ILi1EEEEEENS1_IJNS1_IJNS2_ILi0EEENS2_ILi64EEEEEES9_S9_EEENS1_IJNS1_IJiiEEEiS9_EEEEEDaRKT_RKT0_RKT1_ENKUlDpRKT_E_clIJNS_9MixedBitsILj0ELj448EEENS2_ILj0EEESW_EEEDaSR_)
$_ZN7cutlass13device_kernelIN5flash19enable_sm80_to_sm89INS1_16FlashAttnBwdSm80INS1_25CollectiveMainloopBwdSm80ILi2ELi2EN4cute5tupleIJNS5_1CILi128EEES8_NS7_ILi64EEEEEENS_10bfloat16_tEfNS_4arch4Sm80ELb0ELb1ELb1ELb1ELb0ELb0ELb0ELb0ELi2ELi4ELi4ELi4ELb0EEENS1_21CollectiveEpilogueBwdISA_SB_SD_Li256ELb1ELb0ELi2EEENS1_19SingleTileSchedulerILb1ELb0ELb0ELi128EEEEEEEEEvNT_6ParamsE$_ZZN4cute13to_mixed_bitsINS_5tupleIJNS1_IJNS_1CILi4EEENS2_ILi8EEEEEENS2_ILi2EEENS2_ILi1EEEEEENS1_IJNS1_IJNS2_ILi0EEENS2_ILi64EEEEEES9_S9_EEENS1_IJNS1_IJiiEEEiS9_EEEEEDaRKT_RKT0_RKT1_ENKUlDpRKT_E_clIJNS_9MixedBitsILj0ELj448EEENS2_ILj0EEESW_EEEDaSR_:
[----:B------:R-:W-:Y:S02]  /*d220*/  MOV R3, 0x0 ;  /* 0x0000000000037802 */ /* 0x000fe40000000f00 */
[----:B------:R-:W-:Y:S02]  /*d230*/  LOP3.LUT R11, R11, 0x1c0, RZ, 0xc0, !PT ;  /* 0x000001c00b0b7812 */ /* 0x000fe400078ec0ff */
[----:B------:R-:W-:Y:S05]  /*d240*/  RET.REL.NODEC R2 `(_ZN7cutlass13device_kernelIN5flash19enable_sm80_to_sm89INS1_16FlashAttnBwdSm80INS1_25CollectiveMainloopBwdSm80ILi2ELi2EN4cute5tupleIJNS5_1CILi128EEES8_NS7_ILi64EEEEEENS_10bfloat16_tEfNS_4arch4Sm80ELb0ELb1ELb1ELb1ELb0ELb0ELb0ELb0ELi2ELi4ELi4ELi4ELb0EEENS1_21CollectiveEpilogueBwdISA_SB_SD_Li256ELb1ELb0ELi2EEENS1_19SingleTileSchedulerILb1ELb0ELb0ELi128EEEEEEEEEvNT_6ParamsE) ;  /* 0xffff2db002007950 */ /* 0x000fea0003c3ffff */
        .type           $_ZN7cutlass13device_kernelIN5flash19enable_sm80_to_sm89INS1_16FlashAttnBwdSm80INS1_25CollectiveMainloopBwdSm80ILi2ELi2EN4cute5tupleIJNS5_1CILi128EEES8_NS7_ILi64EEEEEENS_10bfloat16_tEfNS_4arch4Sm80ELb0ELb1ELb1ELb1ELb0ELb0ELb0ELb0ELi2ELi4ELi4ELi4ELb0EEENS1_21CollectiveEpilogueBwdISA_SB_SD_Li256ELb1ELb0ELi2EEENS1_19SingleTileSchedulerILb1ELb0ELb0ELi128EEEEEEEEEvNT_6ParamsE$_ZZN4cute13to_mixed_bitsINS_5tupleIJNS1_IJNS_1CILi4EEENS2_ILi8EEEEEENS2_ILi2EEENS2_ILi1EEEEEENS1_IJNS1_IJNS2_ILi0EEENS2_ILi64EEEEEES9_S9_EEENS1_IJNS1_IJiiEEEiS9_EEEEEDaRKT_RKT0_RKT1_ENKUlRKT_RKT0_RKT1_E_clIS5_SB_SD_EEDaSQ_ST_SW_,@function
        .size           $_ZN7cutlass13device_kernelIN5flash19enable_sm80_to_sm89INS1_16FlashAttnBwdSm80INS1_25CollectiveMainloopBwdSm80ILi2ELi2EN4cute5tupleIJNS5_1CILi128EEES8_NS7_ILi64EEEEEENS_10bfloat16_tEfNS_4arch4Sm80ELb0ELb1ELb1ELb1ELb0ELb0ELb0ELb0ELi2ELi4ELi4ELi4ELb0EEENS1_21CollectiveEpilogueBwdISA_SB_SD_Li256ELb1ELb0ELi2EEENS1_19SingleTileSchedulerILb1ELb0ELb0ELi128EEEEEEEEEvNT_6ParamsE$_ZZN4cute13to_mixed_bitsINS_5tupleIJNS1_IJNS_1CILi4EEENS2_ILi8EEEEEENS2_ILi2EEENS2_ILi1EEEEEENS1_IJNS1_IJNS2_ILi0EEENS2_ILi64EEEEEES9_S9_EEENS1_IJNS1_IJiiEEEiS9_EEEEEDaRKT_RKT0_RKT1_ENKUlRKT_RKT0_RKT1_E_clIS5_SB_SD_EEDaSQ_ST_SW_,($_ZN7cutlass13device_kernelIN5flash19enable_sm80_to_sm89INS1_16FlashAttnBwdSm80INS1_25CollectiveMainloopBwdSm80ILi2ELi2EN4cute5tupleIJNS5_1CILi128EEES8_NS7_ILi64EEEEEENS_10bfloat16_tEfNS_4arch4Sm80ELb0ELb1ELb1ELb1ELb0ELb0ELb0ELb0ELi2ELi4ELi4ELi4ELb0EEENS1_21CollectiveEpilogueBwdISA_SB_SD_Li256ELb1ELb0ELi2EEENS1_19SingleTileSchedulerILb1ELb0ELb0ELi128EEEEEEEEEvNT_6ParamsE$_ZZN4cute13to_mixed_bitsINS_5tupleIJNS1_IJNS_1CILi4EEENS2_ILi8EEEEEENS2_ILi2EEENS2_ILi1EEEEEENS1_IJNS1_IJNS2_ILi128EEENS2_ILi0EEEEEES4_SA_EEENS1_IJNS1_IJiiEEEiSA_EEEEEDaRKT_RKT0_RKT1_ENKUlDpRKT_E_clIJNS_9MixedBitsILj0ELj384EEENSU_ILj0ELj8EEENS2_ILj0EEEEEEDaSR_ - $_ZN7cutlass13device_kernelIN5flash19enable_sm80_to_sm89INS1_16FlashAttnBwdSm80INS1_25CollectiveMainloopBwdSm80ILi2ELi2EN4cute5tupleIJNS5_1CILi128EEES8_NS7_ILi64EEEEEENS_10bfloat16_tEfNS_4arch4Sm80ELb0ELb1ELb1ELb1ELb0ELb0ELb0ELb0ELi2ELi4ELi4ELi4ELb0EEENS1_21CollectiveEpilogueBwdISA_SB_SD_Li256ELb1ELb0ELi2EEENS1_19SingleTileSchedulerILb1ELb0ELb0ELi128EEEEEEEEEvNT_6ParamsE$_ZZN4cute13to_mixed_bitsINS_5tupleIJNS1_IJNS_1CILi4EEENS2_ILi8EEEEEENS2_ILi2EEENS2_ILi1EEEEEENS1_IJNS1_IJNS2_ILi0EEENS2_ILi64EEEEEES9_S9_EEENS1_IJNS1_IJiiEEEiS9_EEEEEDaRKT_RKT0_RKT1_ENKUlRKT_RKT0_RKT1_E_clIS5_SB_SD_EEDaSQ_ST_SW_)
$_ZN7cutlass13device_kernelIN5flash19enable_sm80_to_sm89INS1_16FlashAttnBwdSm80INS1_25CollectiveMainloopBwdSm80ILi2ELi2EN4cute5tupleIJNS5_1CILi128EEES8_NS7_ILi64EEEEEENS_10bfloat16_tEfNS_4arch4Sm80ELb0ELb1ELb1ELb1ELb0ELb0ELb0ELb0ELi2ELi4ELi4ELi4ELb0EEENS1_21CollectiveEpilogueBwdISA_SB_SD_Li256ELb1ELb0ELi2EEENS1_19SingleTileSchedulerILb1ELb0ELb0ELi128EEEEEEEEEvNT_6ParamsE$_ZZN4cute13to_mixed_bitsINS_5tupleIJNS1_IJNS_1CILi4EEENS2_ILi8EEEEEENS2_ILi2EEENS2_ILi1EEEEEENS1_IJNS1_IJNS2_ILi0EEENS2_ILi64EEEEEES9_S9_EEENS1_IJNS1_IJiiEEEiS9_EEEEEDaRKT_RKT0_RKT1_ENKUlRKT_RKT0_RKT1_E_clIS5_SB_SD_EEDaSQ_ST_SW_:
[----:B------:R-:W-:Y:S02]  /*d250*/  MOV R2, 0xd270 ;  /* 0x0000d27000027802 */ /* 0x000fe40000000f00 */
[----:B------:R-:W-:Y:S05]  /*d260*/  CALL.REL.NOINC `($_ZN7cutlass13device_kernelIN5flash19enable_sm80_to_sm89INS1_16FlashAttnBwdSm80INS1_25CollectiveMainloopBwdSm80ILi2ELi2EN4cute5tupleIJNS5_1CILi128EEES8_NS7_ILi64EEEEEENS_10bfloat16_tEfNS_4arch4Sm80ELb0ELb1ELb1ELb1ELb0ELb0ELb0ELb0ELi2ELi4ELi4ELi4ELb0EEENS1_21CollectiveEpilogueBwdISA_SB_SD_Li256ELb1ELb0ELi2EEENS1_19SingleTileSchedulerILb1ELb0ELb0ELi128EEEEEEEEEvNT_6ParamsE$_ZZN4cute13to_mixed_bitsINS_5tupleIJNS_1CILi4EEENS2_ILi8EEEEEENS1_IJNS2_ILi0EEENS2_ILi64EEEEEENS1_IJiiEEEEEDaRKT_RKT0_RKT1_ENKUlRKT_RKT0_RKT1_E_clIS4_S7_iEEDaSL_SO_SR_) ;  /* 0x0000032000007944 */ /* 0x000fea0003c00000 */
[----:B------:R-:W-:Y:S02]  /*d270*/  MOV R2, 0xd290 ;  /* 0x0000d29000027802 */ /* 0x000fe40000000f00 */
[----:B------:R-:W-:Y:S05]  /*d280*/  CALL.REL.NOINC `($_ZN7cutlass13device_kernelIN5flash19enable_sm80_to_sm89INS1_16FlashAttnBwdSm80INS1_25CollectiveMainloopBwdSm80ILi2ELi2EN4cute5tupleIJNS5_1CILi128EEES8_NS7_ILi64EEEEEENS_10bfloat16_tEfNS_4arch4Sm80ELb0ELb1ELb1ELb1ELb0ELb0ELb0ELb0ELi2ELi4ELi4ELi4ELb0EEENS1_21CollectiveEpilogueBwdISA_SB_SD_Li256ELb1ELb0ELi2EEENS1_19SingleTileSchedulerILb1ELb0ELb0ELi128EEEEEEEEEvNT_6ParamsE$_ZZN4cute13to_mixed_bitsINS_5tupleIJNS_1CILi4EEENS2_ILi8EEEEEENS1_IJNS2_ILi0EEENS2_ILi64EEEEEENS1_IJiiEEEEEDaRKT_RKT0_RKT1_ENKUlDpRKT_E_clIJNS2_ILj0EEENS_9MixedBitsILj0ELj448EEEEEEDaSM_) ;  /* 0x000002c000007944 */ /* 0x000fea0003c00000 */
[----:B------:R-:W-:Y:S02]  /*d290*/  MOV R7, 0x0 ;  /* 0x0000000000077802 */ /* 0x000fe40000000f00 */
[----:B------:R-:W-:Y:S02]  /*d2a0*/  MOV R11, R3 ;  /* 0x00000003000b7202 */ /* 0x000fe40000000f00 */
[----:B------:R-:W-:Y:S05]  /*d2b0*/  RET.REL.NODEC R6 `(_ZN7cutlass13device_kernelIN5flash19enable_sm80_to_sm89INS1_16FlashAttnBwdSm80INS1_25CollectiveMainloopBwdSm80ILi2ELi2EN4cute5tupleIJNS5_1CILi128EEES8_NS7_ILi64EEEEEENS_10bfloat16_tEfNS_4arch4Sm80ELb0ELb1ELb1ELb1ELb0ELb0ELb0ELb0ELi2ELi4ELi4ELi4ELb0EEENS1_21CollectiveEpilogueBwdISA_SB_SD_Li256ELb1ELb0ELi2EEENS1_19SingleTileSchedulerILb1ELb0ELb0ELi128EEEEEEEEEvNT_6ParamsE) ;  /* 0xffff2d4006007950 */ /* 0x000fea0003c3ffff */
        .type           $_ZN7cutlass13device_kernelIN5flash19enable_sm80_to_sm89INS1_16FlashAttnBwdSm80INS1_25CollectiveMainloopBwdSm80ILi2ELi2EN4cute5tupleIJNS5_1CILi128EEES8_NS7_ILi64EEEEEENS_10bfloat16_tEfNS_4arch4Sm80ELb0ELb1ELb1ELb1ELb0ELb0ELb0ELb0ELi2ELi4ELi4ELi4ELb0EEENS1_21CollectiveEpilogueBwdISA_SB_SD_Li256ELb1ELb0ELi2EEENS1_19SingleTileSchedulerILb1ELb0ELb0ELi128EEEEEEEEEvNT_6ParamsE$_ZZN4cute13to_mixed_bitsINS_5tupleIJNS1_IJNS_1CILi4EEENS2_ILi8EEEEEENS2_ILi2EEENS2_ILi1EEEEEENS1_IJNS1_IJNS2_ILi128EEENS2_ILi0EEEEEES4_SA_EEENS1_IJNS1_IJiiEEEiSA_EEEEEDaRKT_RKT0_RKT1_ENKUlDpRKT_E_clIJNS_9MixedBitsILj0ELj384EEENSU_ILj0ELj8EEENS2_ILj0EEEEEEDaSR_,@function
        .size           $_ZN7cutlass13device_kernelIN5flash19enable_sm80_to_sm89INS1_16FlashAttnBwdSm80INS1_25CollectiveMainloopBwdSm80ILi2ELi2EN4cute5tupleIJNS5_1CILi128EEES8_NS7_ILi64EEEEEENS_10bfloat16_tEfNS_4arch4Sm80ELb0ELb1ELb1ELb1ELb0ELb0ELb0ELb0ELi2ELi4ELi4ELi4ELb0EEENS1_21CollectiveEpilogueBwdISA_SB_SD_Li256ELb1ELb0ELi2EEENS1_19SingleTileSchedulerILb1ELb0ELb0ELi128EEEEEEEEEvNT_6ParamsE$_ZZN4cute13to_mixed_bitsINS_5tupleIJNS1_IJNS_1CILi4EEENS2_ILi8EEEEEENS2_ILi2EEENS2_ILi1EEEEEENS1_IJNS1_IJNS2_ILi128EEENS2_ILi0EEEEEES4_SA_EEENS1_IJNS1_IJiiEEEiSA_EEEEEDaRKT_RKT0_RKT1_ENKUlDpRKT_E_clIJNS_9MixedBitsILj0ELj384EEENSU_ILj0ELj8EEENS2_ILj0EEEEEEDaSR_,($_ZN7cutlass13device_kernelIN5flash19enable_sm80_to_sm89INS1_16FlashAttnBwdSm80INS1_25CollectiveMainloopBwdSm80ILi2ELi2EN4cute5tupleIJNS5_1CILi128EEES8_NS7_ILi64EEEEEENS_10bfloat16_tEfNS_4arch4Sm80ELb0ELb1ELb1ELb1ELb0ELb0ELb0ELb0ELi2ELi4ELi4ELi4ELb0EEENS1_21CollectiveEpilogueBwdISA_SB_SD_Li256ELb1ELb0ELi2EEENS1_19SingleTileSchedulerILb1ELb0ELb0ELi128EEEEEEEEEvNT_6ParamsE$_ZZN4cute13to_mixed_bitsINS_5tupleIJNS1_IJNS_1CILi4EEENS2_ILi8EEEEEENS2_ILi2EEENS2_ILi1EEEEEENS1_IJNS1_IJNS2_ILi128EEENS2_ILi0EEEEEES4_SA_EEENS1_IJNS1_IJiiEEEiSA_EEEEEDaRKT_RKT0_RKT1_ENKUlRKT_RKT0_RKT1_E_clIS5_SB_SD_EEDaSQ_ST_SW_ - $_ZN7cutlass13device_kernelIN5flash19enable_sm80_to_sm89INS1_16FlashAttnBwdSm80INS1_25CollectiveMainloopBwdSm80ILi2ELi2EN4cute5tupleIJNS5_1CILi128EEES8_NS7_ILi64EEEEEENS_10bfloat16_tEfNS_4arch4Sm80ELb0ELb1ELb1ELb1ELb0ELb0ELb0ELb0ELi2ELi4ELi4ELi4ELb0EEENS1_21CollectiveEpilogueBwdISA_SB_SD_Li256ELb1ELb0ELi2EEENS1_19SingleTileSchedulerILb1ELb0ELb0ELi128EEEEEEEEEvNT_6ParamsE$_ZZN4cute13to_mixed_bitsINS_5tupleIJNS1_IJNS_1CILi4EEENS2_ILi8EEEEEENS2_ILi2EEENS2_ILi1EEEEEENS1_IJNS1_IJNS2_ILi128EEENS2_ILi0EEEEEES4_SA_EEENS1_IJNS1_IJiiEEEiSA_EEEEEDaRKT_RKT0_RKT1_ENKUlDpRKT_E_clIJNS_9MixedBitsILj0ELj384EEENSU_ILj0ELj8EEENS2_ILj0EEEEEEDaSR_)
$_ZN7cutlass13device_kernelIN5flash19enable_sm80_to_sm89INS1_16FlashAttnBwdSm80INS1_25CollectiveMainloopBwdSm80ILi2ELi2EN4cute5tupleIJNS5_1CILi128EEES8_NS7_ILi64EEEEEENS_10bfloat16_tEfNS_4arch4Sm80ELb0ELb1ELb1ELb1ELb0ELb0ELb0ELb0ELi2ELi4ELi4ELi4ELb0EEENS1_21CollectiveEpilogueBwdISA_SB_SD_Li256ELb1ELb0ELi2EEENS1_19SingleTileSchedulerILb1ELb0ELb0ELi128EEEEEEEEEvNT_6ParamsE$_ZZN4cute13to_mixed_bitsINS_5tupleIJNS1_IJNS_1CILi4EEENS2_ILi8EEEEEENS2_ILi2EEENS2_ILi1EEEEEENS1_IJNS1_IJNS2_ILi128EEENS2_ILi0EEEEEES4_SA_EEENS1_IJNS1_IJiiEEEiSA_EEEEEDaRKT_RKT0_RKT1_ENKUlDpRKT_E_clIJNS_9MixedBitsILj0ELj384EEENSU_ILj0ELj8EEENS2_ILj0EEEEEEDaSR_:
[----:B------:R-:W-:-:S04]  /*d2c0*/  LOP3.LUT R6, R5, 0x8, RZ, 0xc0, !PT ;  /* 0x0000000805067812 */ /* 0x000fc800078ec0ff */
[----:B------:R-:W-:Y:S01]  /*d2d0*/  LOP3.LUT R9, R6, 0x188, R3, 0x78, !PT ;  /* 0x0000018806097812 */ /* 0x000fe200078e7803 */
[----:B------:R-:W-:-:S04]  /*d2e0*/  IMAD.MOV.U32 R3, RZ, RZ, 0x0 ;  /* 0x00000000ff037424 */ /* 0x000fc800078e00ff */
[----:B------:R-:W-:Y:S05]  /*d2f0*/  RET.REL.NODEC R2 `(_ZN7cutlass13device_kernelIN5flash19enable_sm80_to_sm89INS1_16FlashAttnBwdSm80INS1_25CollectiveMainloopBwdSm80ILi2ELi2EN4cute5tupleIJNS5_1CILi128EEES8_NS7_ILi64EEEEEENS_10bfloat16_tEfNS_4arch4Sm80ELb0ELb1ELb1ELb1ELb0ELb0ELb0ELb0ELi2ELi4ELi4ELi4ELb0EEENS1_21CollectiveEpilogueBwdISA_SB_SD_Li256ELb1ELb0ELi2EEENS1_19SingleTileSchedulerILb1ELb0ELb0ELi128EEEEEEEEEvNT_6ParamsE) ;  /* 0xffff2d0002007950 */ /* 0x000fea0003c3ffff */
        .type           $_ZN7cutlass13device_kernelIN5flash19enable_sm80_to_sm89INS1_16FlashAttnBwdSm80INS1_25CollectiveMainloopBwdSm80ILi2ELi2EN4cute5tupleIJNS5_1CILi128EEES8_NS7_ILi64EEEEEENS_10bfloat16_tEfNS_4arch4Sm80ELb0ELb1ELb1ELb1ELb0ELb0ELb0ELb0ELi2ELi4ELi4ELi4ELb0EEENS1_21CollectiveEpilogueBwdISA_SB_SD_Li256ELb1ELb0ELi2EEENS1_19SingleTileSchedulerILb1ELb0ELb0ELi128EEEEEEEEEvNT_6ParamsE$_ZZN4cute13to_mixed_bitsINS_5tupleIJNS1_IJNS_1CILi4EEENS2_ILi8EEEEEENS2_ILi2EEENS2_ILi1EEEEEENS1_IJNS1_IJNS2_ILi128EEENS2_ILi0EEEEEES4_SA_EEENS1_IJNS1_IJiiEEEiSA_EEEEEDaRKT_RKT0_RKT1_ENKUlRKT_RKT0_RKT1_E_clIS5_SB_SD_EEDaSQ_ST_SW_,@function
        .size           $_ZN7cutlass13device_kernelIN5flash19enable_sm80_to_sm89INS1_16FlashAttnBwdSm80INS1_25CollectiveMainloopBwdSm80ILi2ELi2EN4cute5tupleIJNS5_1CILi128EEES8_NS7_ILi64EEEEEENS_10bfloat16_tEfNS_4arch4Sm80ELb0ELb1ELb1ELb1ELb0ELb0ELb0ELb0ELi2ELi4ELi4ELi4ELb0EEENS1_21CollectiveEpilogueBwdISA_SB_SD_Li256ELb1ELb0ELi2EEENS1_19SingleTileSchedulerILb1ELb0ELb0ELi128EEEEEEEEEvNT_6ParamsE$_ZZN4cute13to_mixed_bitsINS_5tupleIJNS1_IJNS_1CILi4EEENS2_ILi8EEEEEENS2_ILi2EEENS2_ILi1EEEEEENS1_IJNS1_IJNS2_ILi128EEENS2_ILi0EEEEEES4_SA_EEENS1_IJNS1_IJiiEEEiSA_EEEEEDaRKT_RKT0_RKT1_ENKUlRKT_RKT0_RKT1_E_clIS5_SB_SD_EEDaSQ_ST_SW_,($_ZN7cutlass13device_kernelIN5flash19enable_sm80_to_sm89INS1_16FlashAttnBwdSm80INS1_25CollectiveMainloopBwdSm80ILi2ELi2EN4cute5tupleIJNS5_1CILi128EEES8_NS7_ILi64EEEEEENS_10bfloat16_tEfNS_4arch4Sm80ELb0ELb1ELb1ELb1ELb0ELb0ELb0ELb0ELi2ELi4ELi4ELi4ELb0EEENS1_21CollectiveEpilogueBwdISA_SB_SD_Li256ELb1ELb0ELi2EEENS1_19SingleTileSchedulerILb1ELb0ELb0ELi128EEEEEEEEEvNT_6ParamsE$_ZZN4cute13to_mixed_bitsINS_5tupleIJNS1_IJNS_1CILi4EEENS2_ILi8EEEEEENS2_ILi2EEENS2_ILi1EEEEEENS1_IJNS1_IJNS2_ILi128EEENS2_ILi0EEEEEES4_SA_EEENS1_IJNS1_IJiiEEEiSA_EEEEEDaRKT_RKT0_RKT1_ENKUlRKT_RKT0_RKT1_E_clIS6_S4_iEEDaSQ_ST_SW_ - $_ZN7cutlass13device_kernelIN5flash19enable_sm80_to_sm89INS1_16FlashAttnBwdSm80INS1_25CollectiveMainloopBwdSm80ILi2ELi2EN4cute5tupleIJNS5_1CILi128EEES8_NS7_ILi64EEEEEENS_10bfloat16_tEfNS_4arch4Sm80ELb0ELb1ELb1ELb1ELb0ELb0ELb0ELb0ELi2ELi4ELi4ELi4ELb0EEENS1_21CollectiveEpilogueBwdISA_SB_SD_Li256ELb1ELb0ELi2EEENS1_19SingleTileSchedulerILb1ELb0ELb0ELi128EEEEEEEEEvNT_6ParamsE$_ZZN4cute13to_mixed_bitsINS_5tupleIJNS1_IJNS_1CILi4EEENS2_ILi8EEEEEENS2_ILi2EEENS2_ILi1EEEEEENS1_IJNS1_IJNS2_ILi128EEENS2_ILi0EEEEEES4_SA_EEENS1_IJNS1_IJiiEEEiSA_EEEEEDaRKT_RKT0_RKT1_ENKUlRKT_RKT0_RKT1_E_clIS5_SB_SD_EEDaSQ_ST_SW_)
$_ZN7cutlass13device_kernelIN5flash19enable_sm80_to_sm89INS1_16FlashAttnBwdSm80INS1_25CollectiveMainloopBwdSm80ILi2ELi2EN4cute5tupleIJNS5_1CILi128EEES8_NS7_ILi64EEEEEENS_10bfloat16_tEfNS_4arch4Sm80ELb0ELb1ELb1ELb1ELb0ELb0ELb0ELb0ELi2ELi4ELi4ELi4ELb0EEENS1_21CollectiveEpilogueBwdISA_SB_SD_Li256ELb1ELb0ELi2EEENS1_19SingleTileSchedulerILb1ELb0ELb0ELi128EEEEEEEEEvNT_6ParamsE$_ZZN4cute13to_mixed_bitsINS_5tupleIJNS1_IJNS_1CILi4EEENS2_ILi8EEEEEENS2_ILi2EEENS2_ILi1EEEEEENS1_IJNS1_IJNS2_ILi128EEENS2_ILi0EEEEEES4_SA_EEENS1_IJNS1_IJiiEEEiSA_EEEEEDaRKT_RKT0_RKT1_ENKUlRKT_RKT0_RKT1_E_clIS5_SB_SD_EEDaSQ_ST_SW_:
[----:B------:R-:W-:Y:S02]  /*d300*/  MOV R3, R2 ;  /* 0x0000000200037202 */ /* 0x000fe40000000f00 */
[----:B------:R-:W-:Y:S02]  /*d310*/  MOV R2, 0xd330 ;  /* 0x0000d33000027802 */ /* 0x000fe40000000f00 */
[----:B------:R-:W-:Y:S05]  /*d320*/  CALL.REL.NOINC `($_ZN7cutlass13device_kernelIN5flash19enable_sm80_to_sm89INS1_16FlashAttnBwdSm80INS1_25CollectiveMainloopBwdSm80ILi2ELi2EN4cute5tupleIJNS5_1CILi128EEES8_NS7_ILi64EEEEEENS_10bfloat16_tEfNS_4arch4Sm80ELb0ELb1ELb1ELb1ELb0ELb0ELb0ELb0ELi2ELi4ELi4ELi4ELb0EEENS1_21CollectiveEpilogueBwdISA_SB_SD_Li256ELb1ELb0ELi2EEENS1_19SingleTileSchedulerILb1ELb0ELb0ELi128EEEEEEEEEvNT_6ParamsE$_ZZN4cute13to_mixed_bitsINS_5tupleIJNS_1CILi4EEENS2_ILi8EEEEEENS1_IJNS2_ILi128EEENS2_ILi0EEEEEENS1_IJiiEEEEEDaRKT_RKT0_RKT1_ENKUlRKT_RKT0_RKT1_E_clIS3_S6_iEEDaSL_SO_SR_) ;  /* 0x000002f000007944 */ /* 0x000fea0003c00000 */
[----:B------:R-:W-:Y:S02]  /*d330*/  MOV R2, 0xd350 ;  /* 0x0000d35000027802 */ /* 0x000fe40000000f00 */
[----:B------:R-:W-:Y:S05]  /*d340*/  CALL.REL.NOINC `($_ZN7cutlass13device_kernelIN5flash19enable_sm80_to_sm89INS1_16FlashAttnBwdSm80INS1_25CollectiveMainloopBwdSm80ILi2ELi2EN4cute5tupleIJNS5_1CILi128EEES8_NS7_ILi64EEEEEENS_10bfloat16_tEfNS_4arch4Sm80ELb0ELb1ELb1ELb1ELb0ELb0ELb0ELb0ELi2ELi4ELi4ELi4ELb0EEENS1_21CollectiveEpilogueBwdISA_SB_SD_Li256ELb1ELb0ELi2EEENS1_19SingleTileSchedulerILb1ELb0ELb0ELi128EEEEEEEEEvNT_6ParamsE$_ZZN4cute13to_mixed_bitsINS_5tupleIJNS_1CILi4EEENS2_ILi8EEEEEENS1_IJNS2_ILi128EEENS2_ILi0EEEEEENS1_IJiiEEEEEDaRKT_RKT0_RKT1_ENKUlDpRKT_E_clIJNS_9MixedBitsILj0ELj384EEENS2_ILj0EEEEEEDaSM_) ;  /* 0x0000029000007944 */ /* 0x000fea0003c00000 */
[----:B------:R-:W-:-:S04]  /*d350*/  MOV R7, 0x0 ;  /* 0x0000000000077802 */ /* 0x000fc80000000f00 */
[----:B------:R-:W-:Y:S05]  /*d360*/  RET.REL.NODEC R6 `(_ZN7cutlass13device_kernelIN5flash19enable_sm80_to_sm89INS1_16FlashAttnBwdSm80INS1_25CollectiveMainloopBwdSm80ILi2ELi2EN4cute5tupleIJNS5_1CILi128EEES8_NS7_ILi64EEEEEENS_10bfloat16_tEfNS_4arch4Sm80ELb0ELb1ELb1ELb1ELb0ELb0ELb0ELb0ELi2ELi4ELi4ELi4ELb0EEENS1_21CollectiveEpilogueBwdISA_SB_SD_Li256ELb1ELb0ELi2EEENS1_19SingleTileSchedulerILb1ELb0ELb0ELi128EEEEEEEEEvNT_6ParamsE) ;  /* 0xffff2c9006007950 */ /* 0x000fea0003c3ffff */
        .type           $_ZN7cutlass13device_kernelIN5flash19enable_sm80_to_sm89INS1_16FlashAttnBwdSm80INS1_25CollectiveMainloopBwdSm80ILi2ELi2EN4cute5tupleIJNS5_1CILi128EEES8_NS7_ILi64EEEEEENS_10bfloat16_tEfNS_4arch4Sm80ELb0ELb1ELb1ELb1ELb0ELb0ELb0ELb0ELi2ELi4ELi4ELi4ELb0EEENS1_21CollectiveEpilogueBwdISA_SB_SD_Li256ELb1ELb0ELi2EEENS1_19SingleTileSchedulerILb1ELb0ELb0ELi128EEEEEEEEEvNT_6ParamsE$_ZZN4cute13to_mixed_bitsINS_5tupleIJNS1_IJNS_1CILi4EEENS2_ILi8EEEEEENS2_ILi2EEENS2_ILi1EEEEEENS1_IJNS1_IJNS2_ILi128EEENS2_ILi0EEEEEES4_SA_EEENS1_IJNS1_IJiiEEEiSA_EEEEEDaRKT_RKT0_RKT1_ENKUlRKT_RKT0_RKT1_E_clIS6_S4_iEEDaSQ_ST_SW_,@function
        .size           $_ZN7cutlass13device_kernelIN5flash19enable_sm80_to_sm89INS1_16FlashAttnBwdSm80INS1_25CollectiveMainloopBwdSm80ILi2ELi2EN4cute5tupleIJNS5_1CILi128EEES8_NS7_ILi64EEEEEENS_10bfloat16_tEfNS_4arch4Sm80ELb0ELb1ELb1ELb1ELb0ELb0ELb0ELb0ELi2ELi4ELi4ELi4ELb0EEENS1_21CollectiveEpilogueBwdISA_SB_SD_Li256ELb1ELb0ELi2EEENS1_19SingleTileSchedulerILb1ELb0ELb0ELi128EEEEEEEEEvNT_6ParamsE$_ZZN4cute13to_mixed_bitsINS_5tupleIJNS1_IJNS_1CILi4EEENS2_ILi8EEEEEENS2_ILi2EEENS2_ILi1EEEEEENS1_IJNS1_IJNS2_ILi128EEENS2_ILi0EEEEEES4_SA_EEENS1_IJNS1_IJiiEEEiSA_EEEEEDaRKT_RKT0_RKT1_ENKUlRKT_RKT0_RKT1_E_clIS6_S4_iEEDaSQ_ST_SW_,($_ZN7cutlass13device_kernelIN5flash19enable_sm80_to_sm89INS1_16FlashAttnBwdSm80INS1_25CollectiveMainloopBwdSm80ILi2ELi2EN4cute5tupleIJNS5_1CILi128EEES8_NS7_ILi64EEEEEENS_10bfloat16_tEfNS_4arch4Sm80ELb0ELb1ELb1ELb1ELb0ELb0ELb0ELb0ELi2ELi4ELi4ELi4ELb0EEENS1_21CollectiveEpilogueBwdISA_SB_SD_Li256ELb1ELb0ELi2EEENS1_19SingleTileSchedulerILb1ELb0ELb0ELi128EEEEEEEEEvNT_6ParamsE$_ZZN4cute13to_mixed_bitsINS_5tupleIJNS1_IJNS_1CILi4EEENS2_ILi8EEEEEES3_NS2_ILi1EEEEEENS1_IJNS1_IJNS2_ILi0EEENS2_ILi64EEEEEES8_S8_EEENS1_IJNS1_IJiiEEEiS8_EEEEEDaRKT_RKT0_RKT1_ENKUlDpRKT_E_clIJNS_9MixedBitsILj0ELj448EEENS2_ILj0EEESV_EEEDaSQ_ - $_ZN7cutlass13device_kernelIN5flash19enable_sm80_to_sm89INS1_16FlashAttnBwdSm80INS1_25CollectiveMainloopBwdSm80ILi2ELi2EN4cute5tupleIJNS5_1CILi128EEES8_NS7_ILi64EEEEEENS_10bfloat16_tEfNS_4arch4Sm80ELb0ELb1ELb1ELb1ELb0ELb0ELb0ELb0ELi2ELi4ELi4ELi4ELb0EEENS1_21CollectiveEpilogueBwdISA_SB_SD_Li256ELb1ELb0ELi2EEENS1_19SingleTileSchedulerILb1ELb0ELb0ELi128EEEEEEEEEvNT_6ParamsE$_ZZN4cute13to_mixed_bitsINS_5tupleIJNS1_IJNS_1CILi4EEENS2_ILi8EEEEEENS2_ILi2EEENS2_ILi1EEEEEENS1_IJNS1_IJNS2_ILi128EEENS2_ILi0EEEEEES4_SA_EEENS1_IJNS1_IJiiEEEiSA_EEEEEDaRKT_RKT0_RKT1_ENKUlRKT_RKT0_RKT1_E_clIS6_S4_iEEDaSQ_ST_SW_)
$_ZN7cutlass13device_kernelIN5flash19enable_sm80_to_sm89INS1_16FlashAttnBwdSm80INS1_25CollectiveMainloopBwdSm80ILi2ELi2EN4cute5tupleIJNS5_1CILi128EEES8_NS7_ILi64EEEEEENS_10bfloat16_tEfNS_4arch4Sm80ELb0ELb1ELb1ELb1ELb0ELb0ELb0ELb0ELi2ELi4ELi4ELi4ELb0EEENS1_21CollectiveEpilogueBwdISA_SB_SD_Li256ELb1ELb0ELi2EEENS1_19SingleTileSchedulerILb1ELb0ELb0ELi128EEEEEEEEEvNT_6ParamsE$_ZZN4cute13to_mixed_bitsINS_5tupleIJNS1_IJNS_1CILi4EEENS2_ILi8EEEEEENS2_ILi2EEENS2_ILi1EEEEEENS1_IJNS1_IJNS2_ILi128EEENS2_ILi0EEEEEES4_SA_EEENS1_IJNS1_IJiiEEEiSA_EEEEEDaRKT_RKT0_RKT1_ENKUlRKT_RKT0_RKT1_E_clIS6_S4_iEEDaSQ_ST_SW_:
[----:B------:R-:W-:Y:S01]  /*d370*/  MOV R7, 0x0 ;  /* 0x0000000000077802 */ /* 0x000fe20000000f00 */
[----:B------:R-:W-:-:S05]  /*d380*/  IMAD.SHL.U32 R2, R35, 0x8, RZ ;  /* 0x0000000823027824 */ /* 0x000fca00078e00ff */
[----:B------:R-:W-:Y:S01]  /*d390*/  LOP3.LUT R2, R2, 0x8, RZ, 0xc0, !PT ;  /* 0x0000000802027812 */ /* 0x000fe200078ec0ff */
[----:B------:R-:W-:Y:S06]  /*d3a0*/  RET.REL.NODEC R6 `(_ZN7cutlass13device_kernelIN5flash19enable_sm80_to_sm89INS1_16FlashAttnBwdSm80INS1_25CollectiveMainloopBwdSm80ILi2ELi2EN4cute5tupleIJNS5_1CILi128EEES8_NS7_ILi64EEEEEENS_10bfloat16_tEfNS_4arch4Sm80ELb0ELb1ELb1ELb1ELb0ELb0ELb0ELb0ELi2ELi4ELi4ELi4ELb0EEENS1_21CollectiveEpilogueBwdISA_SB_SD_Li256ELb1ELb0ELi2EEENS1_19SingleTileSchedulerILb1ELb0ELb0ELi128EEEEEEEEEvNT_6ParamsE) ;  /* 0xffff2c5006007950 */ /* 0x000fec0003c3ffff */
        .type           $_ZN7cutlass13device_kernelIN5flash19enable_sm80_to_sm89INS1_16FlashAttnBwdSm80INS1_25CollectiveMainloopBwdSm80ILi2ELi2EN4cute5tupleIJNS5_1CILi128EEES8_NS7_ILi64EEEEEENS_10bfloat16_tEfNS_4arch4Sm80ELb0ELb1ELb1ELb1ELb0ELb0ELb0ELb0ELi2ELi4ELi4ELi4ELb0EEENS1_21CollectiveEpilogueBwdISA_SB_SD_Li256ELb1ELb0ELi2EEENS1_19SingleTileSchedulerILb1ELb0ELb0ELi128EEEEEEEEEvNT_6ParamsE$_ZZN4cute13to_mixed_bitsINS_5tupleIJNS1_IJNS_1CILi4EEENS2_ILi8EEEEEES3_NS2_ILi1EEEEEENS1_IJNS1_IJNS2_ILi0EEENS2_ILi64EEEEEES8_S8_EEENS1_IJNS1_IJiiEEEiS8_EEEEEDaRKT_RKT0_RKT1_ENKUlDpRKT_E_clIJNS_9MixedBitsILj0ELj448EEENS2_ILj0EEESV_EEEDaSQ_,@function
        .size           $_ZN7cutlass13device_kernelIN5flash19enable_sm80_to_sm89INS1_16FlashAttnBwdSm80INS1_25CollectiveMainloopBwdSm80ILi2ELi2EN4cute5tupleIJNS5_1CILi128EEES8_NS7_ILi64EEEEEENS_10bfloat16_tEfNS_4arch4Sm80ELb0ELb1ELb1ELb1ELb0ELb0ELb0ELb0ELi2ELi4ELi4ELi4ELb0EEENS1_21CollectiveEpilogueBwdISA_SB_SD_Li256ELb1ELb0ELi2EEENS1_19SingleTileSchedulerILb1ELb0ELb0ELi128EEEEEEEEEvNT_6ParamsE$_ZZN4cute13to_mixed_bitsINS_5tupleIJNS1_IJNS_1CILi4EEENS2_ILi8EEEEEES3_NS2_ILi1EEEEEENS1_IJNS1_IJNS2_ILi0EEENS2_ILi64EEEEEES8_S8_EEENS1_IJNS1_IJiiEEEiS8_EEEEEDaRKT_RKT0_RKT1_ENKUlDpRKT_E_clIJNS_9MixedBitsILj0ELj448EEENS2_ILj0EEESV_EEEDaSQ_,($_ZN7cutlass13device_kernelIN5flash19enable_sm80_to_sm89INS1_16FlashAttnBwdSm80INS1_25CollectiveMainloopBwdSm80ILi2ELi2EN4cute5tupleIJNS5_1CILi128EEES8_NS7_ILi64EEEEEENS_10bfloat16_tEfNS_4arch4Sm80ELb0ELb1ELb1ELb1ELb0ELb0ELb0ELb0ELi2ELi4ELi4ELi4ELb0EEENS1_21CollectiveEpilogueBwdISA_SB_SD_Li256ELb1ELb0ELi2EEENS1_19SingleTileSchedulerILb1ELb0ELb0ELi128EEEEEEEEEvNT_6ParamsE$_ZZN4cute13to_mixed_bitsINS_5tupleIJNS1_IJNS_1CILi4EEENS2_ILi8EEEEEES3_NS2_ILi1EEEEEENS1_IJNS1_IJNS2_ILi0EEENS2_ILi64EEEEEES8_S8_EEENS1_IJNS1_IJiiEEEiS8_EEEEEDaRKT_RKT0_RKT1_ENKUlRKT_RKT0_RKT1_E_clIS5_SA_SC_EEDaSP_SS_SV_ - $_ZN7cutlass13device_kernelIN5flash19enable_sm80_to_sm89INS1_16FlashAttnBwdSm80INS1_25CollectiveMainloopBwdSm80ILi2ELi2EN4cute5tupleIJNS5_1CILi128EEES8_NS7_ILi64EEEEEENS_10bfloat16_tEfNS_4arch4Sm80ELb0ELb1ELb1ELb1ELb0ELb0ELb0ELb0ELi2ELi4ELi4ELi4ELb0EEENS1_21CollectiveEpilogueBwdISA_SB_SD_Li256ELb1ELb0ELi2EEENS1_19SingleTileSchedulerILb1ELb0ELb0ELi128EEEEEEEEEvNT_6ParamsE$_ZZN4cute13to_mixed_bitsINS_5tupleIJNS1_IJNS_1CILi4EEENS2_ILi8EEEEEES3_NS2_ILi1EEEEEENS1_IJNS1_IJNS2_ILi0EEENS2_ILi64EEEEEES8_S8_EEENS1_IJNS1_IJiiEEEiS8_EEEEEDaRKT_RKT0_RKT1_ENKUlDpRKT_E_clIJNS_9MixedBitsILj0ELj448EEENS2_ILj0EEESV_EEEDaSQ_)
$_ZN7cutlass13device_kernelIN5flash19enable_sm80_to_sm89INS1_16FlashAttnBwdSm80INS1_25CollectiveMainloopBwdSm80ILi2ELi2EN4cute5tupleIJNS5_1CILi128EEES8_NS7_ILi64EEEEEENS_10bfloat16_tEfNS_4arch4Sm80ELb0ELb1ELb1ELb1ELb0ELb0ELb0ELb0ELi2ELi4ELi4ELi4ELb0EEENS1_21CollectiveEpilogueBwdISA_SB_SD_Li256ELb1ELb0ELi2EEENS1_19SingleTileSchedulerILb1ELb0ELb0ELi128EEEEEEEEEvNT_6ParamsE$_ZZN4cute13to_mixed_bitsINS_5tupleIJNS1_IJNS_1CILi4EEENS2_ILi8EEEEEES3_NS2_ILi1EEEEEENS1_IJNS1_IJNS2_ILi0EEENS2_ILi64EEEEEES8_S8_EEENS1_IJNS1_IJiiEEEiS8_EEEEEDaRKT_RKT0_RKT1_ENKUlDpRKT_E_clIJNS_9MixedBitsILj0ELj448EEENS2_ILj0EEESV_EEEDaSQ_:
[----:B------:R-:W-:Y:S02]  /*d3b0*/  MOV R3, 0x0 ;  /* 0x0000000000037802 */ /* 0x000fe40000000f00 */
[----:B------:R-:W-:Y:S02]  /*d3c0*/  LOP3.LUT R11, R11, 0x1c0, RZ, 0xc0, !PT ;  /* 0x000001c00b0b7812 */ /* 0x000fe400078ec0ff */
[----:B------:R-:W-:Y:S05]  /*d3d0*/  RET.REL.NODEC R2 `(_ZN7cutlass13device_kernelIN5flash19enable_sm80_to_sm89INS1_16FlashAttnBwdSm80INS1_25CollectiveMainloopBwdSm80ILi2ELi2EN4cute5tupleIJNS5_1CILi128EEES8_NS7_ILi64EEEEEENS_10bfloat16_tEfNS_4arch4Sm80ELb0ELb1ELb1ELb1ELb0ELb0ELb0ELb0ELi2ELi4ELi4ELi4ELb0EEENS1_21CollectiveEpilogueBwdISA_SB_SD_Li256ELb1ELb0ELi2EEENS1_19SingleTileSchedulerILb1ELb0ELb0ELi128EEEEEEEEEvNT_6ParamsE) ;  /* 0xffff2c2002007950 */ /* 0x000fea0003c3ffff */
        .type           $_ZN7cutlass13device_kernelIN5flash19enable_sm80_to_sm89INS1_16FlashAttnBwdSm80INS1_25CollectiveMainloopBwdSm80ILi2ELi2EN4cute5tupleIJNS5_1CILi128EEES8_NS7_ILi64EEEEEENS_10bfloat16_tEfNS_4arch4Sm80ELb0ELb1ELb1ELb1ELb0ELb0ELb0ELb0ELi2ELi4ELi4ELi4ELb0EEENS1_21CollectiveEpilogueBwdISA_SB_SD_Li256ELb1ELb0ELi2EEENS1_19SingleTileSchedulerILb1ELb0ELb0ELi128EEEEEEEEEvNT_6ParamsE$_ZZN4cute13to_mixed_bitsINS_5tupleIJNS1_IJNS_1CILi4EEENS2_ILi8EEEEEES3_NS2_ILi1EEEEEENS1_IJNS1_IJNS2_ILi0EEENS2_ILi64EEEEEES8_S8_EEENS1_IJNS1_IJiiEEEiS8_EEEEEDaRKT_RKT0_RKT1_ENKUlRKT_RKT0_RKT1_E_clIS5_SA_SC_EEDaSP_SS_SV_,@function
        .size           $_ZN7cutlass13device_kernelIN5flash19enable_sm80_to_sm89INS1_16FlashAttnBwdSm80INS1_25CollectiveMainloopBwdSm80ILi2ELi2EN4cute5tupleIJNS5_1CILi128EEES8_NS7_ILi64EEEEEENS_10bfloat16_tEfNS_4arch4Sm80ELb0ELb1ELb1ELb1ELb0ELb0ELb0ELb0ELi2ELi4ELi4ELi4ELb0EEENS1_21CollectiveEpilogueBwdISA_SB_SD_Li256ELb1ELb0ELi2EEENS1_19SingleTileSchedulerILb1ELb0ELb0ELi128EEEEEEEEEvNT_6ParamsE$_ZZN4cute13to_mixed_bitsINS_5tupleIJNS1_IJNS_1CILi4EEENS2_ILi8EEEEEES3_NS2_ILi1EEEEEENS1_IJNS1_IJNS2_ILi0EEENS2_ILi64EEEEEES8_S8_EEENS1_IJNS1_IJiiEEEiS8_EEEEEDaRKT_RKT0_RKT1_ENKUlRKT_RKT0_RKT1_E_clIS5_SA_SC_EEDaSP_SS_SV_,($_ZN7cutlass13device_kernelIN5flash19enable_sm80_to_sm89INS1_16FlashAttnBwdSm80INS1_25CollectiveMainloopBwdSm80ILi2ELi2EN4cute5tupleIJNS5_1CILi128EEES8_NS7_ILi64EEEEEENS_10bfloat16_tEfNS_4arch4Sm80ELb0ELb1ELb1ELb1ELb0ELb0ELb0ELb0ELi2ELi4ELi4ELi4ELb0EEENS1_21CollectiveEpilogueBwdISA_SB_SD_Li256ELb1ELb0ELi2EEENS1_19SingleTileSchedulerILb1ELb0ELb0ELi128EEEEEEEEEvNT_6ParamsE$_ZZN4cute13to_mixed_bitsINS_5tupleIJNS1_IJNS_1CILi4EEENS2_ILi8EEEEEES3_NS2_ILi1EEEEEENS1_IJNS1_IJNS2_ILi128EEENS2_ILi0EEEEEENS2_ILi16EEES9_EEENS1_IJNS1_IJiiEEEiS9_EEEEEDaRKT_RKT0_RKT1_ENKUlDpRKT_E_clIJNS_9MixedBitsILj0ELj384EEENSU_ILj0ELj48EEENS2_ILj0EEEEEEDaSR_ - $_ZN7cutlass13device_kernelIN5flash19enable_sm80_to_sm89INS1_16FlashAttnBwdSm80INS1_25CollectiveMainloopBwdSm80ILi2ELi2EN4cute5tupleIJNS5_1CILi128EEES8_NS7_ILi64EEEEEENS_10bfloat16_tEfNS_4arch4Sm80ELb0ELb1ELb1ELb1ELb0ELb0ELb0ELb0ELi2ELi4ELi4ELi4ELb0EEENS1_21CollectiveEpilogueBwdISA_SB_SD_Li256ELb1ELb0ELi2EEENS1_19SingleTileSchedulerILb1ELb0ELb0ELi128EEEEEEEEEvNT_6ParamsE$_ZZN4cute13to_mixed_bitsINS_5tupleIJNS1_IJNS_1CILi4EEENS2_ILi8EEEEEES3_NS2_ILi1EEEEEENS1_IJNS1_IJNS2_ILi0EEENS2_ILi64EEEEEES8_S8_EEENS1_IJNS1_IJiiEEEiS8_EEEEEDaRKT_RKT0_RKT1_ENKUlRKT_RKT0_RKT1_E_clIS5_SA_SC_EEDaSP_SS_SV_)
$_ZN7cutlass13device_kernelIN5flash19enable_sm80_to_sm89INS1_16FlashAttnBwdSm80INS1_25CollectiveMainloopBwdSm80ILi2ELi2EN4cute5tupleIJNS5_1CILi128EEES8_NS7_ILi64EEEEEENS_10bfloat16_tEfNS_4arch4Sm80ELb0ELb1ELb1ELb1ELb0ELb0ELb0ELb0ELi2ELi4ELi4ELi4ELb0EEENS1_21CollectiveEpilogueBwdISA_SB_SD_Li256ELb1ELb0ELi2EEENS1_19SingleTileSchedulerILb1ELb0ELb0ELi128EEEEEEEEEvNT_6ParamsE$_ZZN4cute13to_mixed_bitsINS_5tupleIJNS1_IJNS_1CILi4EEENS2_ILi8EEEEEES3_NS2_ILi1EEEEEENS1_IJNS1_IJNS2_ILi0EEENS2_ILi64EEEEEES8_S8_EEENS1_IJNS1_IJiiEEEiS8_EEEEEDaRKT_RKT0_RKT1_ENKUlRKT_RKT0_RKT1_E_clIS5_SA_SC_EEDaSP_SS_SV_:
[----:B------:R-:W-:Y:S02]  /*d3e0*/  MOV R2, 0xd400 ;  /* 0x0000d40000027802 */ /* 0x000fe40000000f00 */
[----:B------:R-:W-:Y:S05]  /*d3f0*/  CALL.REL.NOINC `($_ZN7cutlass13device_kernelIN5flash19enable_sm80_to_sm89INS1_16FlashAttnBwdSm80INS1_25CollectiveMainloopBwdSm80ILi2ELi2EN4cute5tupleIJNS5_1CILi128EEES8_NS7_ILi64EEEEEENS_10bfloat16_tEfNS_4arch4Sm80ELb0ELb1ELb1ELb1ELb0ELb0ELb0ELb0ELi2ELi4ELi4ELi4ELb0EEENS1_21CollectiveEpilogueBwdISA_SB_SD_Li256ELb1ELb0ELi2EEENS1_19SingleTileSchedulerILb1ELb0ELb0ELi128EEEEEEEEEvNT_6ParamsE$_ZZN4cute13to_mixed_bitsINS_5tupleIJNS_1CILi4EEENS2_ILi8EEEEEENS1_IJNS2_ILi0EEENS2_ILi64EEEEEENS1_IJiiEEEEEDaRKT_RKT0_RKT1_ENKUlRKT_RKT0_RKT1_E_clIS4_S7_iEEDaSL_SO_SR_) ;  /* 0x0000019000007944 */ /* 0x000fea0003c00000 */
[----:B------:R-:W-:Y:S02]  /*d400*/  MOV R2, 0xd420 ;  /* 0x0000d42000027802 */ /* 0x000fe40000000f00 */
[----:B------:R-:W-:Y:S05]  /*d410*/  CALL.REL.NOINC `($_ZN7cutlass13device_kernelIN5flash19enable_sm80_to_sm89INS1_16FlashAttnBwdSm80INS1_25CollectiveMainloopBwdSm80ILi2ELi2EN4cute5tupleIJNS5_1CILi128EEES8_NS7_ILi64EEEEEENS_10bfloat16_tEfNS_4arch4Sm80ELb0ELb1ELb1ELb1ELb0ELb0ELb0ELb0ELi2ELi4ELi4ELi4ELb0EEENS1_21CollectiveEpilogueBwdISA_SB_SD_Li256ELb1ELb0ELi2EEENS1_19SingleTileSchedulerILb1ELb0ELb0ELi128EEEEEEEEEvNT_6ParamsE$_ZZN4cute13to_mixed_bitsINS_5tupleIJNS_1CILi4EEENS2_ILi8EEEEEENS1_IJNS2_ILi0EEENS2_ILi64EEEEEENS1_IJiiEEEEEDaRKT_RKT0_RKT1_ENKUlDpRKT_E_clIJNS2_ILj0EEENS_9MixedBitsILj0ELj448EEEEEEDaSM_) ;  /* 0x0000013000007944 */ /* 0x000fea0003c00000 */
[----:B------:R-:W-:Y:S02]  /*d420*/  MOV R7, 0x0 ;  /* 0x0000000000077802 */ /* 0x000fe40000000f00 */
[----:B------:R-:W-:Y:S02]  /*d430*/  MOV R11, R3 ;  /* 0x00000003000b7202 */ /* 0x000fe40000000f00 */
[----:B------:R-:W-:Y:S05]  /*d440*/  RET.REL.NODEC R6 `(_ZN7cutlass13device_kernelIN5flash19enable_sm80_to_sm89INS1_16FlashAttnBwdSm80INS1_25CollectiveMainloopBwdSm80ILi2ELi2EN4cute5tupleIJNS5_1CILi128EEES8_NS7_ILi64EEEEEENS_10bfloat16_tEfNS_4arch4Sm80ELb0ELb1ELb1ELb1ELb0ELb0ELb0ELb0ELi2ELi4ELi4ELi4ELb0EEENS1_21CollectiveEpilogueBwdISA_SB_SD_Li256ELb1ELb0ELi2EEENS1_19SingleTileSchedulerILb1ELb0ELb0ELi128EEEEEEEEEvNT_6ParamsE) ;  /* 0xffff2bb006007950 */ /* 0x000fea0003c3ffff */
        .type           $_ZN7cutlass13device_kernelIN5flash19enable_sm80_to_sm89INS1_16FlashAttnBwdSm80INS1_25CollectiveMainloopBwdSm80ILi2ELi2EN4cute5tupleIJNS5_1CILi128EEES8_NS7_ILi64EEEEEENS_10bfloat16_tEfNS_4arch4Sm80ELb0ELb1ELb1ELb1ELb0ELb0ELb0ELb0ELi2ELi4ELi4ELi4ELb0EEENS1_21CollectiveEpilogueBwdISA_SB_SD_Li256ELb1ELb0ELi2EEENS1_19SingleTileSchedulerILb1ELb0ELb0ELi128EEEEEEEEEvNT_6ParamsE$_ZZN4cute13to_mixed_bitsINS_5tupleIJNS1_IJNS_1CILi4EEENS2_ILi8EEEEEES3_NS2_ILi1EEEEEENS1_IJNS1_IJNS2_ILi128EEENS2_ILi0EEEEEENS2_ILi16EEES9_EEENS1_IJNS1_IJiiEEEiS9_EEEEEDaRKT_RKT0_RKT1_ENKUlDpRKT_E_clIJNS_9MixedBitsILj0ELj384EEENSU_ILj0ELj48EEENS2_ILj0EEEEEEDaSR_,@function
        .size           $_ZN7cutlass13device_kernelIN5flash19enable_sm80_to_sm89INS1_16FlashAttnBwdSm80INS1_25CollectiveMainloopBwdSm80ILi2ELi2EN4cute5tupleIJNS5_1CILi128EEES8_NS7_ILi64EEEEEENS_10bfloat16_tEfNS_4arch4Sm80ELb0ELb1ELb1ELb1ELb0ELb0ELb0ELb0ELi2ELi4ELi4ELi4ELb0EEENS1_21CollectiveEpilogueBwdISA_SB_SD_Li256ELb1ELb0ELi2EEENS1_19SingleTileSchedulerILb1ELb0ELb0ELi128EEEEEEEEEvNT_6ParamsE$_ZZN4cute13to_mixed_bitsINS_5tupleIJNS1_IJNS_1CILi4EEENS2_ILi8EEEEEES3_NS2_ILi1EEEEEENS1_IJNS1_IJNS2_ILi128EEENS2_ILi0EEEEEENS2_ILi16EEES9_EEENS1_IJNS1_IJiiEEEiS9_EEEEEDaRKT_RKT0_RKT1_ENKUlDpRKT_E_clIJNS_9MixedBitsILj0ELj384EEENSU_ILj0ELj48EEENS2_ILj0EEEEEEDaSR_,($_ZN7cutlass13device_kernelIN5flash19enable_sm80_to_sm89INS1_16FlashAttnBwdSm80INS1_25CollectiveMainloopBwdSm80ILi2ELi2EN4cute5tupleIJNS5_1CILi128EEES8_NS7_ILi64EEEEEENS_10bfloat16_tEfNS_4arch4Sm80ELb0ELb1ELb1ELb1ELb0ELb0ELb0ELb0ELi2ELi4ELi4ELi4ELb0EEENS1_21CollectiveEpilogueBwdISA_SB_SD_Li256ELb1ELb0ELi2EEENS1_19SingleTileSchedulerILb1ELb0ELb0ELi128EEEEEEEEEvNT_6ParamsE$_ZZN4cute13to_mixed_bitsINS_5tupleIJNS1_IJNS_1CILi4EEENS2_ILi8EEEEEES3_NS2_ILi1EEEEEENS1_IJNS1_IJNS2_ILi128EEENS2_ILi0EEEEEENS2_ILi16EEES9_EEENS1_IJNS1_IJiiEEEiS9_EEEEEDaRKT_RKT0_RKT1_ENKUlRKT_RKT0_RKT1_E_clIS3_SB_iEEDaSQ_ST_SW_ - $_ZN7cutlass13device_kernelIN5flash19enable_sm80_to_sm89INS1_16FlashAttnBwdSm80INS1_25CollectiveMainloopBwdSm80ILi2ELi2EN4cute5tupleIJNS5_1CILi128EEES8_NS7_ILi64EEEEEENS_10bfloat16_tEfNS_4arch4Sm80ELb0ELb1ELb1ELb1ELb0ELb0ELb0ELb0ELi2ELi4ELi4ELi4ELb0EEENS1_21CollectiveEpilogueBwdISA_SB_SD_Li256ELb1ELb0ELi2EEENS1_19SingleTileSchedulerILb1ELb0ELb0ELi128EEEEEEEEEvNT_6ParamsE$_ZZN4cute13to_mixed_bitsINS_5tupleIJNS1_IJNS_1CILi4EEENS2_ILi8EEEEEES3_NS2_ILi1EEEEEENS1_IJNS1_IJNS2_ILi128EEENS2_ILi0EEEEEENS2_ILi16EEES9_EEENS1_IJNS1_IJiiEEEiS9_EEEEEDaRKT_RKT0_RKT1_ENKUlDpRKT_E_clIJNS_9MixedBitsILj0ELj384EEENSU_ILj0ELj48EEENS2_ILj0EEEEEEDaSR_)
$_ZN7cutlass13device_kernelIN5flash19enable_sm80_to_sm89INS1_16FlashAttnBwdSm80INS1_25CollectiveMainloopBwdSm80ILi2ELi2EN4cute5tupleIJNS5_1CILi128EEES8_NS7_ILi64EEEEEENS_10bfloat16_tEfNS_4arch4Sm80ELb0ELb1ELb1ELb1ELb0ELb0ELb0ELb0ELi2ELi4ELi4ELi4ELb0EEENS1_21CollectiveEpilogueBwdISA_SB_SD_Li256ELb1ELb0ELi2EEENS1_19SingleTileSchedulerILb1ELb0ELb0ELi128EEEEEEEEEvNT_6ParamsE$_ZZN4cute13to_mixed_bitsINS_5tupleIJNS1_IJNS_1CILi4EEENS2_ILi8EEEEEES3_NS2_ILi1EEEEEENS1_IJNS1_IJNS2_ILi128EEENS2_ILi0EEEEEENS2_ILi16EEES9_EEENS1_IJNS1_IJiiEEEiS9_EEEEEDaRKT_RKT0_RKT1_ENKUlDpRKT_E_clIJNS_9MixedBitsILj0ELj384EEENSU_ILj0ELj48EEENS2_ILj0EEEEEEDaSR_:
[----:B------:R-:W-:Y:S01]  /*d450*/  LOP3.LUT R6, R5, 0x30, RZ, 0xc0, !PT ;  /* 0x0000003005067812 */ /* 0x000fe200078ec0ff */
[----:B------:R-:W-:-:S03]  /*d460*/  IMAD.MOV.U32 R7, RZ, RZ, 0x0 ;  /* 0x00000000ff077424 */ /* 0x000fc600078e00ff */
[----:B------:R-:W-:Y:S01]  /*d470*/  LOP3.LUT R3, R6, 0x1b0, R3, 0x78, !PT ;  /* 0x000001b006037812 */ /* 0x000fe200078e7803 */
[----:B------:R-:W-:-:S04]  /*d480*/  IMAD.MOV.U32 R6, RZ, RZ, R2 ;  /* 0x000000ffff067224 */ /* 0x000fc800078e0002 */
[----:B------:R-:W-:Y:S05]  /*d490*/  RET.REL.NODEC R6 `(_ZN7cutlass13device_kernelIN5flash19enable_sm80_to_sm89INS1_16FlashAttnBwdSm80INS1_25CollectiveMainloopBwdSm80ILi2ELi2EN4cute5tupleIJNS5_1CILi128EEES8_NS7_ILi64EEEEEENS_10bfloat16_tEfNS_4arch4Sm80ELb0ELb1ELb1ELb1ELb0ELb0ELb0ELb0ELi2ELi4ELi4ELi4ELb0EEENS1_21CollectiveEpilogueBwdISA_SB_SD_Li256ELb1ELb0ELi2EEENS1_19SingleTileSchedulerILb1ELb0ELb0ELi128EEEEEEEEEvNT_6ParamsE) ;  /* 0xffff2b6006007950 */ /* 0x000fea0003c3ffff */
        .type           $_ZN7cutlass13device_kernelIN5flash19enable_sm80_to_sm89INS1_16FlashAttnBwdSm80INS1_25CollectiveMainloopBwdSm80ILi2ELi2EN4cute5tupleIJNS5_1CILi128EEES8_NS7_ILi64EEEEEENS_10bfloat16_tEfNS_4arch4Sm80ELb0ELb1ELb1ELb1ELb0ELb0ELb0ELb0ELi2ELi4ELi4ELi4ELb0EEENS1_21CollectiveEpilogueBwdISA_SB_SD_Li256ELb1ELb0ELi2EEENS1_19SingleTileSchedulerILb1ELb0ELb0ELi128EEEEEEEEEvNT_6ParamsE$_ZZN4cute13to_mixed_bitsINS_5tupleIJNS1_IJNS_1CILi4EEENS2_ILi8EEEEEES3_NS2_ILi1EEEEEENS1_IJNS1_IJNS2_ILi128EEENS2_ILi0EEEEEENS2_ILi16EEES9_EEENS1_IJNS1_IJiiEEEiS9_EEEEEDaRKT_RKT0_RKT1_ENKUlRKT_RKT0_RKT1_E_clIS3_SB_iEEDaSQ_ST_SW_,@function
        .size           $_ZN7cutlass13device_kernelIN5flash19enable_sm80_to_sm89INS1_16FlashAttnBwdSm80INS1_25CollectiveMainloopBwdSm80ILi2ELi2EN4cute5tupleIJNS5_1CILi128EEES8_NS7_ILi64EEEEEENS_10bfloat16_tEfNS_4arch4Sm80ELb0ELb1ELb1ELb1ELb0ELb0ELb0ELb0ELi2ELi4ELi4ELi4ELb0EEENS1_21CollectiveEpilogueBwdISA_SB_SD_Li256ELb1ELb0ELi2EEENS1_19SingleTileSchedulerILb1ELb0ELb0ELi128EEEEEEEEEvNT_6ParamsE$_ZZN4cute13to_mixed_bitsINS_5tupleIJNS1_IJNS_1CILi4EEENS2_ILi8EEEEEES3_NS2_ILi1EEEEEENS1_IJNS1_IJNS2_ILi128EEENS2_ILi0EEEEEENS2_ILi16EEES9_EEENS1_IJNS1_IJiiEEEiS9_EEEEEDaRKT_RKT0_RKT1_ENKUlRKT_RKT0_RKT1_E_clIS3_SB_iEEDaSQ_ST_SW_,($_ZN7cutlass13device_kernelIN5flash19enable_sm80_to_sm89INS1_16FlashAttnBwdSm80INS1_25CollectiveMainloopBwdSm80ILi2ELi2EN4cute5tupleIJNS5_1CILi128EEES8_NS7_ILi64EEEEEENS_10bfloat16_tEfNS_4arch4Sm80ELb0ELb1ELb1ELb1ELb0ELb0ELb0ELb0ELi2ELi4ELi4ELi4ELb0EEENS1_21CollectiveEpilogueBwdISA_SB_SD_Li256ELb1ELb0ELi2EEENS1_19SingleTileSchedulerILb1ELb0ELb0ELi128EEEEEEEEEvNT_6ParamsE$_ZZN4cute13to_mixed_bitsINS_5tupleIJNS1_IJNS_1CILi4EEENS2_ILi8EEEEEES3_NS2_ILi1EEEEEENS1_IJNS1_IJNS2_ILi128EEENS2_ILi0EEEEEENS2_ILi16EEES9_EEENS1_IJNS1_IJiiEEEiS9_EEEEEDaRKT_RKT0_RKT1_ENKUlRKT_RKT0_RKT1_E_clIS5_SA_SD_EEDaSQ_ST_SW_ - $_ZN7cutlass13device_kernelIN5flash19enable_sm80_to_sm89INS1_16FlashAttnBwdSm80INS1_25CollectiveMainloopBwdSm80ILi2ELi2EN4cute5tupleIJNS5_1CILi128EEES8_NS7_ILi64EEEEEENS_10bfloat16_tEfNS_4arch4Sm80ELb0ELb1ELb1ELb1ELb0ELb0ELb0ELb0ELi2ELi4ELi4ELi4ELb0EEENS1_21CollectiveEpilogueBwdISA_SB_SD_Li256ELb1ELb0ELi2EEENS1_19SingleTileSchedulerILb1ELb0ELb0ELi128EEEEEEEEEvNT_6ParamsE$_ZZN4cute13to_mixed_bitsINS_5tupleIJNS1_IJNS_1CILi4EEENS2_ILi8EEEEEES3_NS2_ILi1EEEEEENS1_IJNS1_IJNS2_ILi128EEENS2_ILi0EEEEEENS2_ILi16EEES9_EEENS1_IJNS1_IJiiEEEiS9_EEEEEDaRKT_RKT0_RKT1_ENKUlRKT_RKT0_RKT1_E_clIS3_SB_iEEDaSQ_ST_SW_)
$_ZN7cutlass13device_kernelIN5flash19enable_sm80_to_sm89INS1_16FlashAttnBwdSm80INS1_25CollectiveMainloopBwdSm80ILi2ELi2EN4cute5tupleIJNS5_1CILi128EEES8_NS7_ILi64EEEEEENS_10bfloat16_tEfNS_4arch4Sm80ELb0ELb1ELb1ELb1ELb0ELb0ELb0ELb0ELi2ELi4ELi4ELi4ELb0EEENS1_21CollectiveEpilogueBwdISA_SB_SD_Li256ELb1ELb0ELi2EEENS1_19SingleTileSchedulerILb1ELb0ELb0ELi128EEEEEEEEEvNT_6ParamsE$_ZZN4cute13to_mixed_bitsINS_5tupleIJNS1_IJNS_1CILi4EEENS2_ILi8EEEEEES3_NS2_ILi1EEEEEENS1_IJNS1_IJNS2_ILi128EEENS2_ILi0EEEEEENS2_ILi16EEES9_EEENS1_IJNS1_IJiiEEEiS9_EEEEEDaRKT_RKT0_RKT1_ENKUlRKT_RKT0_RKT1_E_clIS3_SB_iEEDaSQ_ST_SW_:
[----:B------:R-:W-:Y:S01]  /*d4a0*/  MOV R7, 0x0 ;  /* 0x0000000000077802 */ /* 0x000fe20000000f00 */
[----:B------:R-:W-:-:S05]  /*d4b0*/  IMAD.SHL.U32 R2, R33, 0x10, RZ ;  /* 0x0000001021027824 */ /* 0x000fca00078e00ff */
[----:B------:R-:W-:Y:S01]  /*d4c0*/  LOP3.LUT R2, R2, 0x30, RZ, 0xc0, !PT ;  /* 0x0000003002027812 */ /* 0x000fe200078ec0ff */
[----:B------:R-:W-:Y:S06]  /*d4d0*/  RET.REL.NODEC R6 `(_ZN7cutlass13device_kernelIN5flash19enable_sm80_to_sm89INS1_16FlashAttnBwdSm80INS1_25CollectiveMainloopBwdSm80ILi2ELi2EN4cute5tupleIJNS5_1CILi128EEES8_NS7_ILi64EEEEEENS_10bfloat16_tEfNS_4arch4Sm80ELb0ELb1ELb1ELb1ELb0ELb0ELb0ELb0ELi2ELi4ELi4ELi4ELb0EEENS1_21CollectiveEpilogueBwdISA_SB_SD_Li256ELb1ELb0ELi2EEENS1_19SingleTileSchedulerILb1ELb0ELb0ELi128EEEEEEEEEvNT_6ParamsE) ;  /* 0xffff2b2006007950 */ /* 0x000fec0003c3ffff */
        .type           $_ZN7cutlass13device_kernelIN5flash19enable_sm80_to_sm89INS1_16FlashAttnBwdSm80INS1_25CollectiveMainloopBwdSm80ILi2ELi2EN4cute5tupleIJNS5_1CILi128EEES8_NS7_ILi64EEEEEENS_10bfloat16_tEfNS_4arch4Sm80ELb0ELb1ELb1ELb1ELb0ELb0ELb0ELb0ELi2ELi4ELi4ELi4ELb0EEENS1_21CollectiveEpilogueBwdISA_SB_SD_Li256ELb1ELb0ELi2EEENS1_19SingleTileSchedulerILb1ELb0ELb0ELi128EEEEEEEEEvNT_6ParamsE$_ZZN4cute13to_mixed_bitsINS_5tupleIJNS1_IJNS_1CILi4EEENS2_ILi8EEEEEES3_NS2_ILi1EEEEEENS1_IJNS1_IJNS2_ILi128EEENS2_ILi0EEEEEENS2_ILi16EEES9_EEENS1_IJNS1_IJiiEEEiS9_EEEEEDaRKT_RKT0_RKT1_ENKUlRKT_RKT0_RKT1_E_clIS5_SA_SD_EEDaSQ_ST_SW_,@function
        .size           $_ZN7cutlass13device_kernelIN5flash19enable_sm80_to_sm89INS1_16FlashAttnBwdSm80INS1_25CollectiveMainloopBwdSm80ILi2ELi2EN4cute5tupleIJNS5_1CILi128EEES8_NS7_ILi64EEEEEENS_10bfloat16_tEfNS_4arch4Sm80ELb0ELb1ELb1ELb1ELb0ELb0ELb0ELb0ELi2ELi4ELi4ELi4ELb0EEENS1_21CollectiveEpilogueBwdISA_SB_SD_Li256ELb1ELb0ELi2EEENS1_19SingleTileSchedulerILb1ELb0ELb0ELi128EEEEEEEEEvNT_6ParamsE$_ZZN4cute13to_mixed_bitsINS_5tupleIJNS1_IJNS_1CILi4EEENS2_ILi8EEEEEES3_NS2_ILi1EEEEEENS1_IJNS1_IJNS2_ILi128EEENS2_ILi0EEEEEENS2_ILi16EEES9_EEENS1_IJNS1_IJiiEEEiS9_EEEEEDaRKT_RKT0_RKT1_ENKUlRKT_RKT0_RKT1_E_clIS5_SA_SD_EEDaSQ_ST_SW_,($_ZN7cutlass13device_kernelIN5flash19enable_sm80_to_sm89INS1_16FlashAttnBwdSm80INS1_25CollectiveMainloopBwdSm80ILi2ELi2EN4cute5tupleIJNS5_1CILi128EEES8_NS7_ILi64EEEEEENS_10bfloat16_tEfNS_4arch4Sm80ELb0ELb1ELb1ELb1ELb0ELb0ELb0ELb0ELi2ELi4ELi4ELi4ELb0EEENS1_21CollectiveEpilogueBwdISA_SB_SD_Li256ELb1ELb0ELi2EEENS1_19SingleTileSchedulerILb1ELb0ELb0ELi128EEEEEEEEEvNT_6ParamsE$_ZZN4cute13to_mixed_bitsINS_5tupleIJNS_1CILi4EEENS2_ILi8EEEEEENS1_IJNS2_ILi0EEENS2_ILi64EEEEEENS1_IJiiEEEEEDaRKT_RKT0_RKT1_ENKUlDpRKT_E_clIJNS2_ILj0EEENS_9MixedBitsILj0ELj448EEEEEEDaSM_ - $_ZN7cutlass13device_kernelIN5flash19enable_sm80_to_sm89INS1_16FlashAttnBwdSm80INS1_25CollectiveMainloopBwdSm80ILi2ELi2EN4cute5tupleIJNS5_1CILi128EEES8_NS7_ILi64EEEEEENS_10bfloat16_tEfNS_4arch4Sm80ELb0ELb1ELb1ELb1ELb0ELb0ELb0ELb0ELi2ELi4ELi4ELi4ELb0EEENS1_21CollectiveEpilogueBwdISA_SB_SD_Li256ELb1ELb0ELi2EEENS1_19SingleTileSchedulerILb1ELb0ELb0ELi128EEEEEEEEEvNT_6ParamsE$_ZZN4cute13to_mixed_bitsINS_5tupleIJNS1_IJNS_1CILi4EEENS2_ILi8EEEEEES3_NS2_ILi1EEEEEENS1_IJNS1_IJNS2_ILi128EEENS2_ILi0EEEEEENS2_ILi16EEES9_EEENS1_IJNS1_IJiiEEEiS9_EEEEEDaRKT_RKT0_RKT1_ENKUlRKT_RKT0_RKT1_E_clIS5_SA_SD_EEDaSQ_ST_SW_)
$_ZN7cutlass13device_kernelIN5flash19enable_sm80_to_sm89INS1_16FlashAttnBwdSm80INS1_25CollectiveMainloopBwdSm80ILi2ELi2EN4cute5tupleIJNS5_1CILi128EEES8_NS7_ILi64EEEEEENS_10bfloat16_tEfNS_4arch4Sm80ELb0ELb1ELb1ELb1ELb0ELb0ELb0ELb0ELi2ELi4ELi4ELi4ELb0EEENS1_21CollectiveEpilogueBwdISA_SB_SD_Li256ELb1ELb0ELi2EEENS1_19SingleTileSchedulerILb1ELb0ELb0ELi128EEEEEEEEEvNT_6ParamsE$_ZZN4cute13to_mixed_bitsINS_5tupleIJNS1_IJNS_1CILi4EEENS2_ILi8EEEEEES3_NS2_ILi1EEEEEENS1_IJNS1_IJNS2_ILi128EEENS2_ILi0EEEEEENS2_ILi16EEES9_EEENS1_IJNS1_IJiiEEEiS9_EEEEEDaRKT_RKT0_RKT1_ENKUlRKT_RKT0_RKT1_E_clIS5_SA_SD_EEDaSQ_ST_SW_:
[----:B------:R-:W-:Y:S02]  /*d4e0*/  MOV R3, R2 ;  /* 0x0000000200037202 */ /* 0x000fe40000000f00 */
[----:B------:R-:W-:Y:S02]  /*d4f0*/  MOV R2, 0xd510 ;  /* 0x0000d51000027802 */ /* 0x000fe40000000f00 */
[----:B------:R-:W-:Y:S05]  /*d500*/  CALL.REL.NOINC `($_ZN7cutlass13device_kernelIN5flash19enable_sm80_to_sm89INS1_16FlashAttnBwdSm80INS1_25CollectiveMainloopBwdSm80ILi2ELi2EN4cute5tupleIJNS5_1CILi128EEES8_NS7_ILi64EEEEEENS_10bfloat16_tEfNS_4arch4Sm80ELb0ELb1ELb1ELb1ELb0ELb0ELb0ELb0ELi2ELi4ELi4ELi4ELb0EEENS1_21CollectiveEpilogueBwdISA_SB_SD_Li256ELb1ELb0ELi2EEENS1_19SingleTileSchedulerILb1ELb0ELb0ELi128EEEEEEEEEvNT_6ParamsE$_ZZN4cute13to_mixed_bitsINS_5tupleIJNS_1CILi4EEENS2_ILi8EEEEEENS1_IJNS2_ILi128EEENS2_ILi0EEEEEENS1_IJiiEEEEEDaRKT_RKT0_RKT1_ENKUlRKT_RKT0_RKT1_E_clIS3_S6_iEEDaSL_SO_SR_) ;  /* 0x0000011000007944 */ /* 0x000fea0003c00000 */
[----:B------:R-:W-:Y:S02]  /*d510*/  MOV R2, 0xd530 ;  /* 0x0000d53000027802 */ /* 0x000fe40000000f00 */
[----:B------:R-:W-:Y:S05]  /*d520*/  CALL.REL.NOINC `($_ZN7cutlass13device_kernelIN5flash19enable_sm80_to_sm89INS1_16FlashAttnBwdSm80INS1_25CollectiveMainloopBwdSm80ILi2ELi2EN4cute5tupleIJNS5_1CILi128EEES8_NS7_ILi64EEEEEENS_10bfloat16_tEfNS_4arch4Sm80ELb0ELb1ELb1ELb1ELb0ELb0ELb0ELb0ELi2ELi4ELi4ELi4ELb0EEENS1_21CollectiveEpilogueBwdISA_SB_SD_Li256ELb1ELb0ELi2EEENS1_19SingleTileSchedulerILb1ELb0ELb0ELi128EEEEEEEEEvNT_6ParamsE$_ZZN4cute13to_mixed_bitsINS_5tupleIJNS_1CILi4EEENS2_ILi8EEEEEENS1_IJNS2_ILi128EEENS2_ILi0EEEEEENS1_IJiiEEEEEDaRKT_RKT0_RKT1_ENKUlDpRKT_E_clIJNS_9MixedBitsILj0ELj384EEENS2_ILj0EEEEEEDaSM_) ;  /* 0x000000b000007944 */ /* 0x000fea0003c00000 */
[----:B------:R-:W-:-:S04]  /*d530*/  MOV R7, 0x0 ;  /* 0x0000000000077802 */ /* 0x000fc80000000f00 */
[----:B------:R-:W-:Y:S05]  /*d540*/  RET.REL.NODEC R6 `(_ZN7cutlass13device_kernelIN5flash19enable_sm80_to_sm89INS1_16FlashAttnBwdSm80INS1_25CollectiveMainloopBwdSm80ILi2ELi2EN4cute5tupleIJNS5_1CILi128EEES8_NS7_ILi64EEEEEENS_10bfloat16_tEfNS_4arch4Sm80ELb0ELb1ELb1ELb1ELb0ELb0ELb0ELb0ELi2ELi4ELi4ELi4ELb0EEENS1_21CollectiveEpilogueBwdISA_SB_SD_Li256ELb1ELb0ELi2EEENS1_19SingleTileSchedulerILb1ELb0ELb0ELi128EEEEEEEEEvNT_6ParamsE) ;  /* 0xffff2ab006007950 */ /* 0x000fea0003c3ffff */
        .type           $_ZN7cutlass13device_kernelIN5flash19enable_sm80_to_sm89INS1_16FlashAttnBwdSm80INS1_25CollectiveMainloopBwdSm80ILi2ELi2EN4cute5tupleIJNS5_1CILi128EEES8_NS7_ILi64EEEEEENS_10bfloat16_tEfNS_4arch4Sm80ELb0ELb1ELb1ELb1ELb0ELb0ELb0ELb0ELi2ELi4ELi4ELi4ELb0EEENS1_21CollectiveEpilogueBwdISA_SB_SD_Li256ELb1ELb0ELi2EEENS1_19SingleTileSchedulerILb1ELb0ELb0ELi128EEEEEEEEEvNT_6ParamsE$_ZZN4cute13to_mixed_bitsINS_5tupleIJNS_1CILi4EEENS2_ILi8EEEEEENS1_IJNS2_ILi0EEENS2_ILi64EEEEEENS1_IJiiEEEEEDaRKT_RKT0_RKT1_ENKUlDpRKT_E_clIJNS2_ILj0EEENS_9MixedBitsILj0ELj448EEEEEEDaSM_,@function
        .size           $_ZN7cutlass13device_kernelIN5flash19enable_sm80_to_sm89INS1_16FlashAttnBwdSm80INS1_25CollectiveMainloopBwdSm80ILi2ELi2EN4cute5tupleIJNS5_1CILi128EEES8_NS7_ILi64EEEEEENS_10bfloat16_tEfNS_4arch4Sm80ELb0ELb1ELb1ELb1ELb0ELb0ELb0ELb0ELi2ELi4ELi4ELi4ELb0EEENS1_21CollectiveEpilogueBwdISA_SB_SD_Li256ELb1ELb0ELi2EEENS1_19SingleTileSchedulerILb1ELb0ELb0ELi128EEEEEEEEEvNT_6ParamsE$_ZZN4cute13to_mixed_bitsINS_5tupleIJNS_1CILi4EEENS2_ILi8EEEEEENS1_IJNS2_ILi0EEENS2_ILi64EEEEEENS1_IJiiEEEEEDaRKT_RKT0_RKT1_ENKUlDpRKT_E_clIJNS2_ILj0EEENS_9MixedBitsILj0ELj448EEEEEEDaSM_,($_ZN7cutlass13device_kernelIN5flash19enable_sm80_to_sm89INS1_16FlashAttnBwdSm80INS1_25CollectiveMainloopBwdSm80ILi2ELi2EN4cute5tupleIJNS5_1CILi128EEES8_NS7_ILi64EEEEEENS_10bfloat16_tEfNS_4arch4Sm80ELb0ELb1ELb1ELb1ELb0ELb0ELb0ELb0ELi2ELi4ELi4ELi4ELb0EEENS1_21CollectiveEpilogueBwdISA_SB_SD_Li256ELb1ELb0ELi2EEENS1_19SingleTileSchedulerILb1ELb0ELb0ELi128EEEEEEEEEvNT_6ParamsE$_ZZN4cute13to_mixed_bitsINS_5tupleIJNS_1CILi4EEENS2_ILi8EEEEEENS1_IJNS2_ILi0EEENS2_ILi64EEEEEENS1_IJiiEEEEEDaRKT_RKT0_RKT1_ENKUlRKT_RKT0_RKT1_E_clIS4_S7_iEEDaSL_SO_SR_ - $_ZN7cutlass13device_kernelIN5flash19enable_sm80_to_sm89INS1_16FlashAttnBwdSm80INS1_25CollectiveMainloopBwdSm80ILi2ELi2EN4cute5tupleIJNS5_1CILi128EEES8_NS7_ILi64EEEEEENS_10bfloat16_tEfNS_4arch4Sm80ELb0ELb1ELb1ELb1ELb0ELb0ELb0ELb0ELi2ELi4ELi4ELi4ELb0EEENS1_21CollectiveEpilogueBwdISA_SB_SD_Li256ELb1ELb0ELi2EEENS1_19SingleTileSchedulerILb1ELb0ELb0ELi128EEEEEEEEEvNT_6ParamsE$_ZZN4cute13to_mixed_bitsINS_5tupleIJNS_1CILi4EEENS2_ILi8EEEEEENS1_IJNS2_ILi0EEENS2_ILi64EEEEEENS1_IJiiEEEEEDaRKT_RKT0_RKT1_ENKUlDpRKT_E_clIJNS2_ILj0EEENS_9MixedBitsILj0ELj448EEEEEEDaSM_)
$_ZN7cutlass13device_kernelIN5flash19enable_sm80_to_sm89INS1_16FlashAttnBwdSm80INS1_25CollectiveMainloopBwdSm80ILi2ELi2EN4cute5tupleIJNS5_1CILi128EEES8_NS7_ILi64EEEEEENS_10bfloat16_tEfNS_4arch4Sm80ELb0ELb1ELb1ELb1ELb0ELb0ELb0ELb0ELi2ELi4ELi4ELi4ELb0EEENS1_21CollectiveEpilogueBwdISA_SB_SD_Li256ELb1ELb0ELi2EEENS1_19SingleTileSchedulerILb1ELb0ELb0ELi128EEEEEEEEEvNT_6ParamsE$_ZZN4cute13to_mixed_bitsINS_5tupleIJNS_1CILi4EEENS2_ILi8EEEEEENS1_IJNS2_ILi0EEENS2_ILi64EEEEEENS1_IJiiEEEEEDaRKT_RKT0_RKT1_ENKUlDpRKT_E_clIJNS2_ILj0EEENS_9MixedBitsILj0ELj448EEEEEEDaSM_:
[----:B------:R-:W-:Y:S01]  /*d550*/  IMAD.MOV.U32 R8, RZ, RZ, R2 ;  /* 0x000000ffff087224 */ /* 0x000fe200078e0002 */
[----:B------:R-:W-:Y:S02]  /*d560*/  MOV R9, 0x0 ;  /* 0x0000000000097802 */ /* 0x000fe40000000f00 */
[----:B------:R-:W-:Y:S02]  /*d570*/  LOP3.LUT R3, R3, 0x1c0, RZ, 0xc0, !PT ;  /* 0x000001c003037812 */ /* 0x000fe400078ec0ff */
[----:B------:R-:W-:Y:S05]  /*d580*/  RET.REL.NODEC R8 `(_ZN7cutlass13device_kernelIN5flash19enable_sm80_to_sm89INS1_16FlashAttnBwdSm80INS1_25CollectiveMainloopBwdSm80ILi2ELi2EN4cute5tupleIJNS5_1CILi128EEES8_NS7_ILi64EEEEEENS_10bfloat16_tEfNS_4arch4Sm80ELb0ELb1ELb1ELb1ELb0ELb0ELb0ELb0ELi2ELi4ELi4ELi4ELb0EEENS1_21CollectiveEpilogueBwdISA_SB_SD_Li256ELb1ELb0ELi2EEENS1_19SingleTileSchedulerILb1ELb0ELb0ELi128EEEEEEEEEvNT_6ParamsE) ;  /* 0xffff2a7008007950 */ /* 0x000fea0003c3ffff */
        .type           $_ZN7cutlass13device_kernelIN5flash19enable_sm80_to_sm89INS1_16FlashAttnBwdSm80INS1_25CollectiveMainloopBwdSm80ILi2ELi2EN4cute5tupleIJNS5_1CILi128EEES8_NS7_ILi64EEEEEENS_10bfloat16_tEfNS_4arch4Sm80ELb0ELb1ELb1ELb1ELb0ELb0ELb0ELb0ELi2ELi4ELi4ELi4ELb0EEENS1_21CollectiveEpilogueBwdISA_SB_SD_Li256ELb1ELb0ELi2EEENS1_19SingleTileSchedulerILb1ELb0ELb0ELi128EEEEEEEEEvNT_6ParamsE$_ZZN4cute13to_mixed_bitsINS_5tupleIJNS_1CILi4EEENS2_ILi8EEEEEENS1_IJNS2_ILi0EEENS2_ILi64EEEEEENS1_IJiiEEEEEDaRKT_RKT0_RKT1_ENKUlRKT_RKT0_RKT1_E_clIS4_S7_iEEDaSL_SO_SR_,@function
        .size           $_ZN7cutlass13device_kernelIN5flash19enable_sm80_to_sm89INS1_16FlashAttnBwdSm80INS1_25CollectiveMainloopBwdSm80ILi2ELi2EN4cute5tupleIJNS5_1CILi128EEES8_NS7_ILi64EEEEEENS_10bfloat16_tEfNS_4arch4Sm80ELb0ELb1ELb1ELb1ELb0ELb0ELb0ELb0ELi2ELi4ELi4ELi4ELb0EEENS1_21CollectiveEpilogueBwdISA_SB_SD_Li256ELb1ELb0ELi2EEENS1_19SingleTileSchedulerILb1ELb0ELb0ELi128EEEEEEEEEvNT_6ParamsE$_ZZN4cute13to_mixed_bitsINS_5tupleIJNS_1CILi4EEENS2_ILi8EEEEEENS1_IJNS2_ILi0EEENS2_ILi64EEEEEENS1_IJiiEEEEEDaRKT_RKT0_RKT1_ENKUlRKT_RKT0_RKT1_E_clIS4_S7_iEEDaSL_SO_SR_,($_ZN7cutlass13device_kernelIN5flash19enable_sm80_to_sm89INS1_16FlashAttnBwdSm80INS1_25CollectiveMainloopBwdSm80ILi2ELi2EN4cute5tupleIJNS5_1CILi128EEES8_NS7_ILi64EEEEEENS_10bfloat16_tEfNS_4arch4Sm80ELb0ELb1ELb1ELb1ELb0ELb0ELb0ELb0ELi2ELi4ELi4ELi4ELb0EEENS1_21CollectiveEpilogueBwdISA_SB_SD_Li256ELb1ELb0ELi2EEENS1_19SingleTileSchedulerILb1ELb0ELb0ELi128EEEEEEEEEvNT_6ParamsE$_ZZN4cute13to_mixed_bitsINS_5tupleIJNS_1CILi4EEENS2_ILi8EEEEEENS1_IJNS2_ILi128EEENS2_ILi0EEEEEENS1_IJiiEEEEEDaRKT_RKT0_RKT1_ENKUlDpRKT_E_clIJNS_9MixedBitsILj0ELj384EEENS2_ILj0EEEEEEDaSM_ - $_ZN7cutlass13device_kernelIN5flash19enable_sm80_to_sm89INS1_16FlashAttnBwdSm80INS1_25CollectiveMainloopBwdSm80ILi2ELi2EN4cute5tupleIJNS5_1CILi128EEES8_NS7_ILi64EEEEEENS_10bfloat16_tEfNS_4arch4Sm80ELb0ELb1ELb1ELb1ELb0ELb0ELb0ELb0ELi2ELi4ELi4ELi4ELb0EEENS1_21CollectiveEpilogueBwdISA_SB_SD_Li256ELb1ELb0ELi2EEENS1_19SingleTileSchedulerILb1ELb0ELb0ELi128EEEEEEEEEvNT_6ParamsE$_ZZN4cute13to_mixed_bitsINS_5tupleIJNS_1CILi4EEENS2_ILi8EEEEEENS1_IJNS2_ILi0EEENS2_ILi64EEEEEENS1_IJiiEEEEEDaRKT_RKT0_RKT1_ENKUlRKT_RKT0_RKT1_E_clIS4_S7_iEEDaSL_SO_SR_)
$_ZN7cutlass13device_kernelIN5flash19enable_sm80_to_sm89INS1_16FlashAttnBwdSm80INS1_25CollectiveMainloopBwdSm80ILi2ELi2EN4cute5tupleIJNS5_1CILi128EEES8_NS7_ILi64EEEEEENS_10bfloat16_tEfNS_4arch4Sm80ELb0ELb1ELb1ELb1ELb0ELb0ELb0ELb0ELi2ELi4ELi4ELi4ELb0EEENS1_21CollectiveEpilogueBwdISA_SB_SD_Li256ELb1ELb0ELi2EEENS1_19SingleTileSchedulerILb1ELb0ELb0ELi128EEEEEEEEEvNT_6ParamsE$_ZZN4cute13to_mixed_bitsINS_5tupleIJNS_1CILi4EEENS2_ILi8EEEEEENS1_IJNS2_ILi0EEENS2_ILi64EEEEEENS1_IJiiEEEEEDaRKT_RKT0_RKT1_ENKUlRKT_RKT0_RKT1_E_clIS4_S7_iEEDaSL_SO_SR_:
[----:B------:R-:W-:Y:S01]  /*d590*/  MOV R8, R2 ;  /* 0x0000000200087202 */ /* 0x000fe20000000f00 */
[----:B------:R-:W-:Y:S02]  /*d5a0*/  IMAD.MOV.U32 R9, RZ, RZ, 0x0 ;  /* 0x00000000ff097424 */ /* 0x000fe400078e00ff */
[----:B------:R-:W-:-:S05]  /*d5b0*/  IMAD.SHL.U32 R3, R3, 0x40, RZ ;  /* 0x0000004003037824 */ /* 0x000fca00078e00ff */
[----:B------:R-:W-:Y:S01]  /*d5c0*/  LOP3.LUT R3, R3, 0x1c0, RZ, 0xc0, !PT ;  /* 0x000001c003037812 */ /* 0x000fe200078ec0ff */
[----:B------:R-:W-:Y:S06]  /*d5d0*/  RET.REL.NODEC R8 `(_ZN7cutlass13device_kernelIN5flash19enable_sm80_to_sm89INS1_16FlashAttnBwdSm80INS1_25CollectiveMainloopBwdSm80ILi2ELi2EN4cute5tupleIJNS5_1CILi128EEES8_NS7_ILi64EEEEEENS_10bfloat16_tEfNS_4arch4Sm80ELb0ELb1ELb1ELb1ELb0ELb0ELb0ELb0ELi2ELi4ELi4ELi4ELb0EEENS1_21CollectiveEpilogueBwdISA_SB_SD_Li256ELb1ELb0ELi2EEENS1_19SingleTileSchedulerILb1ELb0ELb0ELi128EEEEEEEEEvNT_6ParamsE) ;  /* 0xffff2a2008007950 */ /* 0x000fec0003c3ffff */
        .type           $_ZN7cutlass13device_kernelIN5flash19enable_sm80_to_sm89INS1_16FlashAttnBwdSm80INS1_25CollectiveMainloopBwdSm80ILi2ELi2EN4cute5tupleIJNS5_1CILi128EEES8_NS7_ILi64EEEEEENS_10bfloat16_tEfNS_4arch4Sm80ELb0ELb1ELb1ELb1ELb0ELb0ELb0ELb0ELi2ELi4ELi4ELi4ELb0EEENS1_21CollectiveEpilogueBwdISA_SB_SD_Li256ELb1ELb0ELi2EEENS1_19SingleTileSchedulerILb1ELb0ELb0ELi128EEEEEEEEEvNT_6ParamsE$_ZZN4cute13to_mixed_bitsINS_5tupleIJNS_1CILi4EEENS2_ILi8EEEEEENS1_IJNS2_ILi128EEENS2_ILi0EEEEEENS1_IJiiEEEEEDaRKT_RKT0_RKT1_ENKUlDpRKT_E_clIJNS_9MixedBitsILj0ELj384EEENS2_ILj0EEEEEEDaSM_,@function
        .size           $_ZN7cutlass13device_kernelIN5flash19enable_sm80_to_sm89INS1_16FlashAttnBwdSm80INS1_25CollectiveMainloopBwdSm80ILi2ELi2EN4cute5tupleIJNS5_1CILi128EEES8_NS7_ILi64EEEEEENS_10bfloat16_tEfNS_4arch4Sm80ELb0ELb1ELb1ELb1ELb0ELb0ELb0ELb0ELi2ELi4ELi4ELi4ELb0EEENS1_21CollectiveEpilogueBwdISA_SB_SD_Li256ELb1ELb0ELi2EEENS1_19SingleTileSchedulerILb1ELb0ELb0ELi128EEEEEEEEEvNT_6ParamsE$_ZZN4cute13to_mixed_bitsINS_5tupleIJNS_1CILi4EEENS2_ILi8EEEEEENS1_IJNS2_ILi128EEENS2_ILi0EEEEEENS1_IJiiEEEEEDaRKT_RKT0_RKT1_ENKUlDpRKT_E_clIJNS_9MixedBitsILj0ELj384EEENS2_ILj0EEEEEEDaSM_,($_ZN7cutlass13device_kernelIN5flash19enable_sm80_to_sm89INS1_16FlashAttnBwdSm80INS1_25CollectiveMainloopBwdSm80ILi2ELi2EN4cute5tupleIJNS5_1CILi128EEES8_NS7_ILi64EEEEEENS_10bfloat16_tEfNS_4arch4Sm80ELb0ELb1ELb1ELb1ELb0ELb0ELb0ELb0ELi2ELi4ELi4ELi4ELb0EEENS1_21CollectiveEpilogueBwdISA_SB_SD_Li256ELb1ELb0ELi2EEENS1_19SingleTileSchedulerILb1ELb0ELb0ELi128EEEEEEEEEvNT_6ParamsE$_ZZN4cute13to_mixed_bitsINS_5tupleIJNS_1CILi4EEENS2_ILi8EEEEEENS1_IJNS2_ILi128EEENS2_ILi0EEEEEENS1_IJiiEEEEEDaRKT_RKT0_RKT1_ENKUlRKT_RKT0_RKT1_E_clIS3_S6_iEEDaSL_SO_SR_ - $_ZN7cutlass13device_kernelIN5flash19enable_sm80_to_sm89INS1_16FlashAttnBwdSm80INS1_25CollectiveMainloopBwdSm80ILi2ELi2EN4cute5tupleIJNS5_1CILi128EEES8_NS7_ILi64EEEEEENS_10bfloat16_tEfNS_4arch4Sm80ELb0ELb1ELb1ELb1ELb0ELb0ELb0ELb0ELi2ELi4ELi4ELi4ELb0EEENS1_21CollectiveEpilogueBwdISA_SB_SD_Li256ELb1ELb0ELi2EEENS1_19SingleTileSchedulerILb1ELb0ELb0ELi128EEEEEEEEEvNT_6ParamsE$_ZZN4cute13to_mixed_bitsINS_5tupleIJNS_1CILi4EEENS2_ILi8EEEEEENS1_IJNS2_ILi128EEENS2_ILi0EEEEEENS1_IJiiEEEEEDaRKT_RKT0_RKT1_ENKUlDpRKT_E_clIJNS_9MixedBitsILj0ELj384EEENS2_ILj0EEEEEEDaSM_)
$_ZN7cutlass13device_kernelIN5flash19enable_sm80_to_sm89INS1_16FlashAttnBwdSm80INS1_25CollectiveMainloopBwdSm80ILi2ELi2EN4cute5tupleIJNS5_1CILi128EEES8_NS7_ILi64EEEEEENS_10bfloat16_tEfNS_4arch4Sm80ELb0ELb1ELb1ELb1ELb0ELb0ELb0ELb0ELi2ELi4ELi4ELi4ELb0EEENS1_21CollectiveEpilogueBwdISA_SB_SD_Li256ELb1ELb0ELi2EEENS1_19SingleTileSchedulerILb1ELb0ELb0ELi128EEEEEEEEEvNT_6ParamsE$_ZZN4cute13to_mixed_bitsINS_5tupleIJNS_1CILi4EEENS2_ILi8EEEEEENS1_IJNS2_ILi128EEENS2_ILi0EEEEEENS1_IJiiEEEEEDaRKT_RKT0_RKT1_ENKUlDpRKT_E_clIJNS_9MixedBitsILj0ELj384EEENS2_ILj0EEEEEEDaSM_:
[----:B------:R-:W-:Y:S01]  /*d5e0*/  IMAD.MOV.U32 R8, RZ, RZ, R2 ;  /* 0x000000ffff087224 */ /* 0x000fe200078e0002 */
[----:B------:R-:W-:Y:S02]  /*d5f0*/  MOV R9, 0x0 ;  /* 0x0000000000097802 */ /* 0x000fe40000000f00 */
[----:B------:R-:W-:Y:S02]  /*d600*/  LOP3.LUT R3, R3, 0x180, RZ, 0xc0, !PT ;  /* 0x0000018003037812 */ /* 0x000fe400078ec0ff */
[----:B------:R-:W-:Y:S05]  /*d610*/  RET.REL.NODEC R8 `(_ZN7cutlass13device_kernelIN5flash19enable_sm80_to_sm89INS1_16FlashAttnBwdSm80INS1_25CollectiveMainloopBwdSm80ILi2ELi2EN4cute5tupleIJNS5_1CILi128EEES8_NS7_ILi64EEEEEENS_10bfloat16_tEfNS_4arch4Sm80ELb0ELb1ELb1ELb1ELb0ELb0ELb0ELb0ELi2ELi4ELi4ELi4ELb0EEENS1_21CollectiveEpilogueBwdISA_SB_SD_Li256ELb1ELb0ELi2EEENS1_19SingleTileSchedulerILb1ELb0ELb0ELi128EEEEEEEEEvNT_6ParamsE) ;  /* 0xffff29e008007950 */ /* 0x000fea0003c3ffff */
        .type           $_ZN7cutlass13device_kernelIN5flash19enable_sm80_to_sm89INS1_16FlashAttnBwdSm80INS1_25CollectiveMainloopBwdSm80ILi2ELi2EN4cute5tupleIJNS5_1CILi128EEES8_NS7_ILi64EEEEEENS_10bfloat16_tEfNS_4arch4Sm80ELb0ELb1ELb1ELb1ELb0ELb0ELb0ELb0ELi2ELi4ELi4ELi4ELb0EEENS1_21CollectiveEpilogueBwdISA_SB_SD_Li256ELb1ELb0ELi2EEENS1_19SingleTileSchedulerILb1ELb0ELb0ELi128EEEEEEEEEvNT_6ParamsE$_ZZN4cute13to_mixed_bitsINS_5tupleIJNS_1CILi4EEENS2_ILi8EEEEEENS1_IJNS2_ILi128EEENS2_ILi0EEEEEENS1_IJiiEEEEEDaRKT_RKT0_RKT1_ENKUlRKT_RKT0_RKT1_E_clIS3_S6_iEEDaSL_SO_SR_,@function
        .size           $_ZN7cutlass13device_kernelIN5flash19enable_sm80_to_sm89INS1_16FlashAttnBwdSm80INS1_25CollectiveMainloopBwdSm80ILi2ELi2EN4cute5tupleIJNS5_1CILi128EEES8_NS7_ILi64EEEEEENS_10bfloat16_tEfNS_4arch4Sm80ELb0ELb1ELb1ELb1ELb0ELb0ELb0ELb0ELi2ELi4ELi4ELi4ELb0EEENS1_21CollectiveEpilogueBwdISA_SB_SD_Li256ELb1ELb0ELi2EEENS1_19SingleTileSchedulerILb1ELb0ELb0ELi128EEEEEEEEEvNT_6ParamsE$_ZZN4cute13to_mixed_bitsINS_5tupleIJNS_1CILi4EEENS2_ILi8EEEEEENS1_IJNS2_ILi128EEENS2_ILi0EEEEEENS1_IJiiEEEEEDaRKT_RKT0_RKT1_ENKUlRKT_RKT0_RKT1_E_clIS3_S6_iEEDaSL_SO_SR_,($_ZN7cutlass13device_kernelIN5flash19enable_sm80_to_sm89INS1_16FlashAttnBwdSm80INS1_25CollectiveMainloopBwdSm80ILi2ELi2EN4cute5tupleIJNS5_1CILi128EEES8_NS7_ILi64EEEEEENS_10bfloat16_tEfNS_4arch4Sm80ELb0ELb1ELb1ELb1ELb0ELb0ELb0ELb0ELi2ELi4ELi4ELi4ELb0EEENS1_21CollectiveEpilogueBwdISA_SB_SD_Li256ELb1ELb0ELi2EEENS1_19SingleTileSchedulerILb1ELb0ELb0ELi128EEEEEEEEEvNT_6ParamsE$_ZZN4cute14logical_divideINS_5tupleIJNS1_IJNS_1CILi8EEENS2_ILi1EEEEEENS1_IJNS2_ILi2EEEEEEEEENS1_IJNS1_IJS4_NS2_ILi0EEEEEENS1_IJiEEEEEENS1_IJS5_NS_6LayoutIS4_S9_EEEEEEEDaRKNSD_IT_T0_EERKT1_ENKUlRKT_RKT0_E_clINSD_IS7_SB_EESE_EEDaSQ_ST_ - $_ZN7cutlass13device_kernelIN5flash19enable_sm80_to_sm89INS1_16FlashAttnBwdSm80INS1_25CollectiveMainloopBwdSm80ILi2ELi2EN4cute5tupleIJNS5_1CILi128EEES8_NS7_ILi64EEEEEENS_10bfloat16_tEfNS_4arch4Sm80ELb0ELb1ELb1ELb1ELb0ELb0ELb0ELb0ELi2ELi4ELi4ELi4ELb0EEENS1_21CollectiveEpilogueBwdISA_SB_SD_Li256ELb1ELb0ELi2EEENS1_19SingleTileSchedulerILb1ELb0ELb0ELi128EEEEEEEEEvNT_6ParamsE$_ZZN4cute13to_mixed_bitsINS_5tupleIJNS_1CILi4EEENS2_ILi8EEEEEENS1_IJNS2_ILi128EEENS2_ILi0EEEEEENS1_IJiiEEEEEDaRKT_RKT0_RKT1_ENKUlRKT_RKT0_RKT1_E_clIS3_S6_iEEDaSL_SO_SR_)
$_ZN7cutlass13device_kernelIN5flash19enable_sm80_to_sm89INS1_16FlashAttnBwdSm80INS1_25CollectiveMainloopBwdSm80ILi2ELi2EN4cute5tupleIJNS5_1CILi128EEES8_NS7_ILi64EEEEEENS_10bfloat16_tEfNS_4arch4Sm80ELb0ELb1ELb1ELb1ELb0ELb0ELb0ELb0ELi2ELi4ELi4ELi4ELb0EEENS1_21CollectiveEpilogueBwdISA_SB_SD_Li256ELb1ELb0ELi2EEENS1_19SingleTileSchedulerILb1ELb0ELb0ELi128EEEEEEEEEvNT_6ParamsE$_ZZN4cute13to_mixed_bitsINS_5tupleIJNS_1CILi4EEENS2_ILi8EEEEEENS1_IJNS2_ILi128EEENS2_ILi0EEEEEENS1_IJiiEEEEEDaRKT_RKT0_RKT1_ENKUlRKT_RKT0_RKT1_E_clIS3_S6_iEEDaSL_SO_SR_:
[----:B------:R-:W-:Y:S01]  /*d620*/  MOV R8, R2 ;  /* 0x0000000200087202 */ /* 0x000fe20000000f00 */
[----:B------:R-:W-:Y:S02]  /*d630*/  IMAD.MOV.U32 R9, RZ, RZ, 0x0 ;  /* 0x00000000ff097424 */ /* 0x000fe400078e00ff */
[----:B------:R-:W-:-:S05]  /*d640*/  IMAD.SHL.U32 R3, R3, 0x80, RZ ;  /* 0x0000008003037824 */ /* 0x000fca00078e00ff */
[----:B------:R-:W-:Y:S01]  /*d650*/  LOP3.LUT R3, R3, 0x180, RZ, 0xc0, !PT ;  /* 0x0000018003037812 */ /* 0x000fe200078ec0ff */
[----:B------:R-:W-:Y:S06]  /*d660*/  RET.REL.NODEC R8 `(_ZN7cutlass13device_kernelIN5flash19enable_sm80_to_sm89INS1_16FlashAttnBwdSm80INS1_25CollectiveMainloopBwdSm80ILi2ELi2EN4cute5tupleIJNS5_1CILi128EEES8_NS7_ILi64EEEEEENS_10bfloat16_tEfNS_4arch4Sm80ELb0ELb1ELb1ELb1ELb0ELb0ELb0ELb0ELi2ELi4ELi4ELi4ELb0EEENS1_21CollectiveEpilogueBwdISA_SB_SD_Li256ELb1ELb0ELi2EEENS1_19SingleTileSchedulerILb1ELb0ELb0ELi128EEEEEEEEEvNT_6ParamsE) ;  /* 0xffff299008007950 */ /* 0x000fec0003c3ffff */
        .type           $_ZN7cutlass13device_kernelIN5flash19enable_sm80_to_sm89INS1_16FlashAttnBwdSm80INS1_25CollectiveMainloopBwdSm80ILi2ELi2EN4cute5tupleIJNS5_1CILi128EEES8_NS7_ILi64EEEEEENS_10bfloat16_tEfNS_4arch4Sm80ELb0ELb1ELb1ELb1ELb0ELb0ELb0ELb0ELi2ELi4ELi4ELi4ELb0EEENS1_21CollectiveEpilogueBwdISA_SB_SD_Li256ELb1ELb0ELi2EEENS1_19SingleTileSchedulerILb1ELb0ELb0ELi128EEEEEEEEEvNT_6ParamsE$_ZZN4cute14logical_divideINS_5tupleIJNS1_IJNS_1CILi8EEENS2_ILi1EEEEEENS1_IJNS2_ILi2EEEEEEEEENS1_IJNS1_IJS4_NS2_ILi0EEEEEENS1_IJiEEEEEENS1_IJS5_NS_6LayoutIS4_S9_EEEEEEEDaRKNSD_IT_T0_EERKT1_ENKUlRKT_RKT0_E_clINSD_IS7_SB_EESE_EEDaSQ_ST_,@function
        .size           $_ZN7cutlass13device_kernelIN5flash19enable_sm80_to_sm89INS1_16FlashAttnBwdSm80INS1_25CollectiveMainloopBwdSm80ILi2ELi2EN4cute5tupleIJNS5_1CILi128EEES8_NS7_ILi64EEEEEENS_10bfloat16_tEfNS_4arch4Sm80ELb0ELb1ELb1ELb1ELb0ELb0ELb0ELb0ELi2ELi4ELi4ELi4ELb0EEENS1_21CollectiveEpilogueBwdISA_SB_SD_Li256ELb1ELb0ELi2EEENS1_19SingleTileSchedulerILb1ELb0ELb0ELi128EEEEEEEEEvNT_6ParamsE$_ZZN4cute14logical_divideINS_5tupleIJNS1_IJNS_1CILi8EEENS2_ILi1EEEEEENS1_IJNS2_ILi2EEEEEEEEENS1_IJNS1_IJS4_NS2_ILi0EEEEEENS1_IJiEEEEEENS1_IJS5_NS_6LayoutIS4_S9_EEEEEEEDaRKNSD_IT_T0_EERKT1_ENKUlRKT_RKT0_E_clINSD_IS7_SB_EESE_EEDaSQ_ST_,($_ZN7cutlass13device_kernelIN5flash19enable_sm80_to_sm89INS1_16FlashAttnBwdSm80INS1_25CollectiveMainloopBwdSm80ILi2ELi2EN4cute5tupleIJNS5_1CILi128EEES8_NS7_ILi64EEEEEENS_10bfloat16_tEfNS_4arch4Sm80ELb0ELb1ELb1ELb1ELb0ELb0ELb0ELb0ELi2ELi4ELi4ELi4ELb0EEENS1_21CollectiveEpilogueBwdISA_SB_SD_Li256ELb1ELb0ELi2EEENS1_19SingleTileSchedulerILb1ELb0ELb0ELi128EEEEEEEEEvNT_6ParamsE$_ZZN4cute14transform_leafINS_15ArithmeticTupleIJiiEEENS_8identityEEEDaRKT_OT0_ENKUlRKT_E_clIiEEDaSB_ - $_ZN7cutlass13device_kernelIN5flash19enable_sm80_to_sm89INS1_16FlashAttnBwdSm80INS1_25CollectiveMainloopBwdSm80ILi2ELi2EN4cute5tupleIJNS5_1CILi128EEES8_NS7_ILi64EEEEEENS_10bfloat16_tEfNS_4arch4Sm80ELb0ELb1ELb1ELb1ELb0ELb0ELb0ELb0ELi2ELi4ELi4ELi4ELb0EEENS1_21CollectiveEpilogueBwdISA_SB_SD_Li256ELb1ELb0ELi2EEENS1_19SingleTileSchedulerILb1ELb0ELb0ELi128EEEEEEEEEvNT_6ParamsE$_ZZN4cute14logical_divideINS_5tupleIJNS1_IJNS_1CILi8EEENS2_ILi1EEEEEENS1_IJNS2_ILi2EEEEEEEEENS1_IJNS1_IJS4_NS2_ILi0EEEEEENS1_IJiEEEEEENS1_IJS5_NS_6LayoutIS4_S9_EEEEEEEDaRKNSD_IT_T0_EERKT1_ENKUlRKT_RKT0_E_clINSD_IS7_SB_EESE_EEDaSQ_ST_)
$_ZN7cutlass13device_kernelIN5flash19enable_sm80_to_sm89INS1_16FlashAttnBwdSm80INS1_25CollectiveMainloopBwdSm80ILi2ELi2EN4cute5tupleIJNS5_1CILi128EEES8_NS7_ILi64EEEEEENS_10bfloat16_tEfNS_4arch4Sm80ELb0ELb1ELb1ELb1ELb0ELb0ELb0ELb0ELi2ELi4ELi4ELi4ELb0EEENS1_21CollectiveEpilogueBwdISA_SB_SD_Li256ELb1ELb0ELi2EEENS1_19SingleTileSchedulerILb1ELb0ELb0ELi128EEEEEEEEEvNT_6ParamsE$_ZZN4cute14logical_divideINS_5tupleIJNS1_IJNS_1CILi8EEENS2_ILi1EEEEEENS1_IJNS2_ILi2EEEEEEEEENS1_IJNS1_IJS4_NS2_ILi0EEEEEENS1_IJiEEEEEENS1_IJS5_NS_6LayoutIS4_S9_EEEEEEEDaRKNSD_IT_T0_EERKT1_ENKUlRKT_RKT0_E_clINSD_IS7_SB_EESE_EEDaSQ_ST_:
[----:B------:R-:W-:-:S05]  /*d670*/  IADD3 R10, R2, -c[0x0][0x20], RZ ;  /* 0x80000800020a7a10 */ /* 0x000fca0007ffe0ff */
[----:B------:R1:W5:Y:S01]  /*d680*/  LDL R3, [R10] ;  /* 0x000000000a037983 */ /* 0x0003620000100800 */
[----:B------:R-:W-:Y:S02]  /*d690*/  IADD3 R12, R1, 0x1680, RZ ;  /* 0x00001680010c7810 */ /* 0x000fe40007ffe0ff */
[----:B------:R-:W-:Y:S02]  /*d6a0*/  MOV R6, 0xd6e0 ;  /* 0x0000d6e000067802 */ /* 0x000fe40000000f00 */
[----:B------:R-:W-:-:S04]  /*d6b0*/  IADD3 R12, R12, c[0x0][0x20], RZ ;  /* 0x000008000c0c7a10 */ /* 0x000fc80007ffe0ff */
[----:B------:R-:W-:Y:S02]  /*d6c0*/  IADD3 R2, R12, 0x4, RZ ;  /* 0x000000040c027810 */ /* 0x000fe40007ffe0ff */
[----:B-1---5:R-:W-:Y:S05]  /*d6d0*/  CALL.REL.NOINC `($_ZN7cutlass13device_kernelIN5flash19enable_sm80_to_sm89INS1_16FlashAttnBwdSm80INS1_25CollectiveMainloopBwdSm80ILi2ELi2EN4cute5tupleIJNS5_1CILi128EEES8_NS7_ILi64EEEEEENS_10bfloat16_tEfNS_4arch4Sm80ELb0ELb1ELb1ELb1ELb0ELb0ELb0ELb0ELi2ELi4ELi4ELi4ELb0EEENS1_21CollectiveEpilogueBwdISA_SB_SD_Li256ELb1ELb0ELi2EEENS1_19SingleTileSchedulerILb1ELb0ELb0ELi128EEEEEEEEEvNT_6ParamsE$_ZN4cute5tupleIJNS_1CILi2EEEiEEC2ERKS2_RKi) ;  /* 0xffffeb8000007944 */ /* 0x022fea0003c3ffff */
[----:B-1----:R1:W5:Y:S01]  /*d6e0*/  LDL R3, [R10] ;  /* 0x000000000a037983 */ /* 0x0023620000100800 */
[----:B------:R-:W-:Y:S02]  /*d6f0*/  MOV R2, R12 ;  /* 0x0000000c00027202 */ /* 0x000fe40000000f00 */
[----:B------:R-:W-:Y:S02]  /*d700*/  MOV R6, 0xd720 ;  /* 0x0000d72000067802 */ /* 0x000fe40000000f00 */
[----:B-1---5:R-:W-:Y:S05]  /*d710*/  CALL.REL.NOINC `($_ZN7cutlass13device_kernelIN5flash19enable_sm80_to_sm89INS1_16FlashAttnBwdSm80INS1_25CollectiveMainloopBwdSm80ILi2ELi2EN4cute5tupleIJNS5_1CILi128EEES8_NS7_ILi64EEEEEENS_10bfloat16_tEfNS_4arch4Sm80ELb0ELb1ELb1ELb1ELb0ELb0ELb0ELb0ELi2ELi4ELi4ELi4ELb0EEENS1_21CollectiveEpilogueBwdISA_SB_SD_Li256ELb1ELb0ELi2EEENS1_19SingleTileSchedulerILb1ELb0ELb0ELi128EEEEEEEEEvNT_6ParamsE$_ZN4cute5tupleIJNS_1CILi2EEEiEEC2ERKS2_RKi) ;  /* 0xffffeb4000007944 */ /* 0x022fea0003c3ffff */
[----:B-1----:R1:W5:Y:S01]  /*d720*/  LDL R3, [R1+0x1680] ;  /* 0x0016800001037983 */ /* 0x0023620000100800 */
[----:B------:R-:W-:-:S03]  /*d730*/  MOV R10, 0xd750 ;  /* 0x0000d750000a7802 */ /* 0x000fc60000000f00 */
[----:B-1---5:R-:W-:Y:S05]  /*d740*/  CALL.REL.NOINC `($_ZN7cutlass13device_kernelIN5flash19enable_sm80_to_sm89INS1_16FlashAttnBwdSm80INS1_25CollectiveMainloopBwdSm80ILi2ELi2EN4cute5tupleIJNS5_1CILi128EEES8_NS7_ILi64EEEEEENS_10bfloat16_tEfNS_4arch4Sm80ELb0ELb1ELb1ELb1ELb0ELb0ELb0ELb0ELi2ELi4ELi4ELi4ELb0EEENS1_21CollectiveEpilogueBwdISA_SB_SD_Li256ELb1ELb0ELi2EEENS1_19SingleTileSchedulerILb1ELb0ELb0ELi128EEEEEEEEEvNT_6ParamsE$_ZZN4cute6detail16composition_implINS_1CILi2EEEiNS_5tupleIJNS2_ILi1EEES3_EEENS4_IJNS2_ILi0EEES5_EEEEEDaRKT_RKT0_RKT1_RKT2_ENKUlRKT_RKT0_E_clIS3_S5_EEDaSN_SQ_) ;  /* 0x0000097000007944 */ /* 0x022fea0003c00000 */
[----:B------:R-:W-:Y:S02]  /*d750*/  MOV R7, R12 ;  /* 0x0000000c00077202 */ /* 0x000fe40000000f00 */
[----:B------:R-:W-:Y:S02]  /*d760*/  MOV R6, 0xd780 ;  /* 0x0000d78000067802 */ /* 0x000fe40000000f00 */
[----:B-1---5:R-:W-:Y:S05]  /*d770*/  CALL.REL.NOINC `($_ZN7cutlass13device_kernelIN5flash19enable_sm80_to_sm89INS1_16FlashAttnBwdSm80INS1_25CollectiveMainloopBwdSm80ILi2ELi2EN4cute5tupleIJNS5_1CILi128EEES8_NS7_ILi64EEEEEENS_10bfloat16_tEfNS_4arch4Sm80ELb0ELb1ELb1ELb1ELb0ELb0ELb0ELb0ELi2ELi4ELi4ELi4ELb0EEENS1_21CollectiveEpilogueBwdISA_SB_SD_Li256ELb1ELb0ELi2EEENS1_19SingleTileSchedulerILb1ELb0ELb0ELi128EEEEEEEEEvNT_6ParamsE$_ZN4cute3eso3ESOILb1ELb0EJNS_1CILi0EEEiEEC2ERKS3_RKi) ;  /* 0xffffb61000007944 */ /* 0x022fea0003c3ffff */
[----:B-1----:R1:W5:Y:S01]  /*d780*/  LDL R2, [R1+0x1680] ;  /* 0x0016800001027983 */ /* 0x0023620000100800 */
[----:B------:R-:W-:-:S03]  /*d790*/  MOV R6, 0xd7b0 ;  /* 0x0000d7b000067802 */ /* 0x000fc60000000f00 */
[----:B-1---5:R-:W-:Y:S05]  /*d7a0*/  CALL.REL.NOINC `($_ZN7cutlass13device_kernelIN5flash19enable_sm80_to_sm89INS1_16FlashAttnBwdSm80INS1_25CollectiveMainloopBwdSm80ILi2ELi2EN4cute5tupleIJNS5_1CILi128EEES8_NS7_ILi64EEEEEENS_10bfloat16_tEfNS_4arch4Sm80ELb0ELb1ELb1ELb1ELb0ELb0ELb0ELb0ELi2ELi4ELi4ELi4ELb0EEENS1_21CollectiveEpilogueBwdISA_SB_SD_Li256ELb1ELb0ELi2EEENS1_19SingleTileSchedulerILb1ELb0ELb0ELi128EEEEEEEEEvNT_6ParamsE$_ZN4cute5tupleIJNS0_IJNS_1CILi1EEENS1_ILi2EEEEEENS0_IJNS1_ILi0EEEiEEEEEC2ERKS4_RKS6_) ;  /* 0xffffe78000007944 */ /* 0x022fea0003c3ffff */
[----:B-1----:R1:W5:Y:S01]  /*d7b0*/  LDL R3, [R1+0x1680] ;  /* 0x0016800001037983 */ /* 0x0023620000100800 */
[----:B------:R-:W-:-:S04]  /*d7c0*/  MOV R15, 0x0 ;  /* 0x00000000000f7802 */ /* 0x000fc80000000f00 */
[----:B------:R-:W-:Y:S05]  /*d7d0*/  RET.REL.NODEC R14 `(_ZN7cutlass13device_kernelIN5flash19enable_sm80_to_sm89INS1_16FlashAttnBwdSm80INS1_25CollectiveMainloopBwdSm80ILi2ELi2EN4cute5tupleIJNS5_1CILi128EEES8_NS7_ILi64EEEEEENS_10bfloat16_tEfNS_4arch4Sm80ELb0ELb1ELb1ELb1ELb0ELb0ELb0ELb0ELi2ELi4ELi4ELi4ELb0EEENS1_21CollectiveEpilogueBwdISA_SB_SD_Li256ELb1ELb0ELi2EEENS1_19SingleTileSchedulerILb1ELb0ELb0ELi128EEEEEEEEEvNT_6ParamsE) ;  /* 0xffff28200e007950 */ /* 0x000fea0003c3ffff */
        .type           $_ZN7cutlass13device_kernelIN5flash19enable_sm80_to_sm89INS1_16FlashAttnBwdSm80INS1_25CollectiveMainloopBwdSm80ILi2ELi2EN4cute5tupleIJNS5_1CILi128EEES8_NS7_ILi64EEEEEENS_10bfloat16_tEfNS_4arch4Sm80ELb0ELb1ELb1ELb1ELb0ELb0ELb0ELb0ELi2ELi4ELi4ELi4ELb0EEENS1_21CollectiveEpilogueBwdISA_SB_SD_Li256ELb1ELb0ELi2EEENS1_19SingleTileSchedulerILb1ELb0ELb0ELi128EEEEEEEEEvNT_6ParamsE$_ZZN4cute14transform_leafINS_15ArithmeticTupleIJiiEEENS_8identityEEEDaRKT_OT0_ENKUlRKT_E_clIiEEDaSB_,@function
        .size           $_ZN7cutlass13device_kernelIN5flash19enable_sm80_to_sm89INS1_16FlashAttnBwdSm80INS1_25CollectiveMainloopBwdSm80ILi2ELi2EN4cute5tupleIJNS5_1CILi128EEES8_NS7_ILi64EEEEEENS_10bfloat16_tEfNS_4arch4Sm80ELb0ELb1ELb1ELb1ELb0ELb0ELb0ELb0ELi2ELi4ELi4ELi4ELb0EEENS1_21CollectiveEpilogueBwdISA_SB_SD_Li256ELb1ELb0ELi2EEENS1_19SingleTileSchedulerILb1ELb0ELb0ELi128EEEEEEEEEvNT_6ParamsE$_ZZN4cute14transform_leafINS_15ArithmeticTupleIJiiEEENS_8identityEEEDaRKT_OT0_ENKUlRKT_E_clIiEEDaSB_,($_ZN7cutlass13device_kernelIN5flash19enable_sm80_to_sm89INS1_16FlashAttnBwdSm80INS1_25CollectiveMainloopBwdSm80ILi2ELi2EN4cute5tupleIJNS5_1CILi128EEES8_NS7_ILi64EEEEEENS_10bfloat16_tEfNS_4arch4Sm80ELb0ELb1ELb1ELb1ELb0ELb0ELb0ELb0ELi2ELi4ELi4ELi4ELb0EEENS1_21CollectiveEpilogueBwdISA_SB_SD_Li256ELb1ELb0ELi2EEENS1_19SingleTileSchedulerILb1ELb0ELb0ELi128EEEEEEEEEvNT_6ParamsE$_ZZN4cute16flatten_to_tupleINS_5tupleIJNS1_IJiiEEENS_1CILi1024EEEEEEEEDaRKT_ENKUlRKT_E_clIS2_EEDaSB_ - $_ZN7cutlass13device_kernelIN5flash19enable_sm80_to_sm89INS1_16FlashAttnBwdSm80INS1_25CollectiveMainloopBwdSm80ILi2ELi2EN4cute5tupleIJNS5_1CILi128EEES8_NS7_ILi64EEEEEENS_10bfloat16_tEfNS_4arch4Sm80ELb0ELb1ELb1ELb1ELb0ELb0ELb0ELb0ELi2ELi4ELi4ELi4ELb0EEENS1_21CollectiveEpilogueBwdISA_SB_SD_Li256ELb1ELb0ELi2EEENS1_19SingleTileSchedulerILb1ELb0ELb0ELi128EEEEEEEEEvNT_6ParamsE$_ZZN4cute14transform_leafINS_15ArithmeticTupleIJiiEEENS_8identityEEEDaRKT_OT0_ENKUlRKT_E_clIiEEDaSB_)
$_ZN7cutlass13device_kernelIN5flash19enable_sm80_to_sm89INS1_16FlashAttnBwdSm80INS1_25CollectiveMainloopBwdSm80ILi2ELi2EN4cute5tupleIJNS5_1CILi128EEES8_NS7_ILi64EEEEEENS_10bfloat16_tEfNS_4arch4Sm80ELb0ELb1ELb1ELb1ELb0ELb0ELb0ELb0ELi2ELi4ELi4ELi4ELb0EEENS1_21CollectiveEpilogueBwdISA_SB_SD_Li256ELb1ELb0ELi2EEENS1_19SingleTileSchedulerILb1ELb0ELb0ELi128EEEEEEEEEvNT_6ParamsE$_ZZN4cute14transform_leafINS_15ArithmeticTupleIJiiEEENS_8identityEEEDaRKT_OT0_ENKUlRKT_E_clIiEEDaSB_:
[----:B------:R-:W-:Y:S02]  /*d7e0*/  MOV R8, R6 ;  /* 0x0000000600087202 */ /* 0x000fe40000000f00 */
[----:B------:R-:W-:Y:S02]  /*d7f0*/  MOV R6, R2 ;  /* 0x0000000200067202 */ /* 0x000fe40000000f00 */
[----:B------:R-:W-:-:S04]  /*d800*/  MOV R7, 0x0 ;  /* 0x0000000000077802 */ /* 0x000fc80000000f00 */
[----:B------:R-:W-:Y:S05]  /*d810*/  RET.REL.NODEC R6 `(_ZN7cutlass13device_kernelIN5flash19enable_sm80_to_sm89INS1_16FlashAttnBwdSm80INS1_25CollectiveMainloopBwdSm80ILi2ELi2EN4cute5tupleIJNS5_1CILi128EEES8_NS7_ILi64EEEEEENS_10bfloat16_tEfNS_4arch4Sm80ELb0ELb1ELb1ELb1ELb0ELb0ELb0ELb0ELi2ELi4ELi4ELi4ELb0EEENS1_21CollectiveEpilogueBwdISA_SB_SD_Li256ELb1ELb0ELi2EEENS1_19SingleTileSchedulerILb1ELb0ELb0ELi128EEEEEEEEEvNT_6ParamsE) ;  /* 0xffff27e006007950 */ /* 0x000fea0003c3ffff */
        .type           $_ZN7cutlass13device_kernelIN5flash19enable_sm80_to_sm89INS1_16FlashAttnBwdSm80INS1_25CollectiveMainloopBwdSm80ILi2ELi2EN4cute5tupleIJNS5_1CILi128EEES8_NS7_ILi64EEEEEENS_10bfloat16_tEfNS_4arch4Sm80ELb0ELb1ELb1ELb1ELb0ELb0ELb0ELb0ELi2ELi4ELi4ELi4ELb0EEENS1_21CollectiveEpilogueBwdISA_SB_SD_Li256ELb1ELb0ELi2EEENS1_19SingleTileSchedulerILb1ELb0ELb0ELi128EEEEEEEEEvNT_6ParamsE$_ZZN4cute16flatten_to_tupleINS_5tupleIJNS1_IJiiEEENS_1CILi1024EEEEEEEEDaRKT_ENKUlRKT_E_clIS2_EEDaSB_,@function
        .size           $_ZN7cutlass13device_kernelIN5flash19enable_sm80_to_sm89INS1_16FlashAttnBwdSm80INS1_25CollectiveMainloopBwdSm80ILi2ELi2EN4cute5tupleIJNS5_1CILi128EEES8_NS7_ILi64EEEEEENS_10bfloat16_tEfNS_4arch4Sm80ELb0ELb1ELb1ELb1ELb0ELb0ELb0ELb0ELi2ELi4ELi4ELi4ELb0EEENS1_21CollectiveEpilogueBwdISA_SB_SD_Li256ELb1ELb0ELi2EEENS1_19SingleTileSchedulerILb1ELb0ELb0ELi128EEEEEEEEEvNT_6ParamsE$_ZZN4cute16flatten_to_tupleINS_5tupleIJNS1_IJiiEEENS_1CILi1024EEEEEEEEDaRKT_ENKUlRKT_E_clIS2_EEDaSB_,($_ZN7cutlass13device_kernelIN5flash19enable_sm80_to_sm89INS1_16FlashAttnBwdSm80INS1_25CollectiveMainloopBwdSm80ILi2ELi2EN4cute5tupleIJNS5_1CILi128EEES8_NS7_ILi64EEEEEENS_10bfloat16_tEfNS_4arch4Sm80ELb0ELb1ELb1ELb1ELb0ELb0ELb0ELb0ELi2ELi4ELi4ELi4ELb0EEENS1_21CollectiveEpilogueBwdISA_SB_SD_Li256ELb1ELb0ELi2EEENS1_19SingleTileSchedulerILb1ELb0ELb0ELi128EEEEEEEEEvNT_6ParamsE$_ZZN4cute16flatten_to_tupleINS_5tupleIJNS1_IJiiEEENS_1CILi8192EEEEEEEEDaRKT_ENKUlRKT_E_clIS2_EEDaSB_ - $_ZN7cutlass13device_kernelIN5flash19enable_sm80_to_sm89INS1_16FlashAttnBwdSm80INS1_25CollectiveMainloopBwdSm80ILi2ELi2EN4cute5tupleIJNS5_1CILi128EEES8_NS7_ILi64EEEEEENS_10bfloat16_tEfNS_4arch4Sm80ELb0ELb1ELb1ELb1ELb0ELb0ELb0ELb0ELi2ELi4ELi4ELi4ELb0EEENS1_21CollectiveEpilogueBwdISA_SB_SD_Li256ELb1ELb0ELi2EEENS1_19SingleTileSchedulerILb1ELb0ELb0ELi128EEEEEEEEEvNT_6ParamsE$_ZZN4cute16flatten_to_tupleINS_5tupleIJNS1_IJiiEEENS_1CILi1024EEEEEEEEDaRKT_ENKUlRKT_E_clIS2_EEDaSB_)
$_ZN7cutlass13device_kernelIN5flash19enable_sm80_to_sm89INS1_16FlashAttnBwdSm80INS1_25CollectiveMainloopBwdSm80ILi2ELi2EN4cute5tupleIJNS5_1CILi128EEES8_NS7_ILi64EEEEEENS_10bfloat16_tEfNS_4arch4Sm80ELb0ELb1ELb1ELb1ELb0ELb0ELb0ELb0ELi2ELi4ELi4ELi4ELb0EEENS1_21CollectiveEpilogueBwdISA_SB_SD_Li256ELb1ELb0ELi2EEENS1_19SingleTileSchedulerILb1ELb0ELb0ELi128EEEEEEEEEvNT_6ParamsE$_ZZN4cute16flatten_to_tupleINS_5tupleIJNS1_IJiiEEENS_1CILi1024EEEEEEEEDaRKT_ENKUlRKT_E_clIS2_EEDaSB_:
[----:B------:R-:W-:-:S04]  /*d820*/  MOV R5, 0x0 ;  /* 0x0000000000057802 */ /* 0x000fc80000000f00 */
[----:B------:R-:W-:Y:S05]  /*d830*/  RET.REL.NODEC R4 `(_ZN7cutlass13device_kernelIN5flash19enable_sm80_to_sm89INS1_16FlashAttnBwdSm80INS1_25CollectiveMainloopBwdSm80ILi2ELi2EN4cute5tupleIJNS5_1CILi128EEES8_NS7_ILi64EEEEEENS_10bfloat16_tEfNS_4arch4Sm80ELb0ELb1ELb1ELb1ELb0ELb0ELb0ELb0ELi2ELi4ELi4ELi4ELb0EEENS1_21CollectiveEpilogueBwdISA_SB_SD_Li256ELb1ELb0ELi2EEENS1_19SingleTileSchedulerILb1ELb0ELb0ELi128EEEEEEEEEvNT_6ParamsE) ;  /* 0xffff27c004007950 */ /* 0x000fea0003c3ffff */
        .type           $_ZN7cutlass13device_kernelIN5flash19enable_sm80_to_sm89INS1_16FlashAttnBwdSm80INS1_25CollectiveMainloopBwdSm80ILi2ELi2EN4cute5tupleIJNS5_1CILi128EEES8_NS7_ILi64EEEEEENS_10bfloat16_tEfNS_4arch4Sm80ELb0ELb1ELb1ELb1ELb0ELb0ELb0ELb0ELi2ELi4ELi4ELi4ELb0EEENS1_21CollectiveEpilogueBwdISA_SB_SD_Li256ELb1ELb0ELi2EEENS1_19SingleTileSchedulerILb1ELb0ELb0ELi128EEEEEEEEEvNT_6ParamsE$_ZZN4cute16flatten_to_tupleINS_5tupleIJNS1_IJiiEEENS_1CILi8192EEEEEEEEDaRKT_ENKUlRKT_E_clIS2_EEDaSB_,@function
        .size           $_ZN7cutlass13device_kernelIN5flash19enable_sm80_to_sm89INS1_16FlashAttnBwdSm80INS1_25CollectiveMainloopBwdSm80ILi2ELi2EN4cute5tupleIJNS5_1CILi128EEES8_NS7_ILi64EEEEEENS_10bfloat16_tEfNS_4arch4Sm80ELb0ELb1ELb1ELb1ELb0ELb0ELb0ELb0ELi2ELi4ELi4ELi4ELb0EEENS1_21CollectiveEpilogueBwdISA_SB_SD_Li256ELb1ELb0ELi2EEENS1_19SingleTileSchedulerILb1ELb0ELb0ELi128EEEEEEEEEvNT_6ParamsE$_ZZN4cute16flatten_to_tupleINS_5tupleIJNS1_IJiiEEENS_1CILi8192EEEEEEEEDaRKT_ENKUlRKT_E_clIS2_EEDaSB_,($_ZN7cutlass13device_kernelIN5flash19enable_sm80_to_sm89INS1_16FlashAttnBwdSm80INS1_25CollectiveMainloopBwdSm80ILi2ELi2EN4cute5tupleIJNS5_1CILi128EEES8_NS7_ILi64EEEEEENS_10bfloat16_tEfNS_4arch4Sm80ELb0ELb1ELb1ELb1ELb0ELb0ELb0ELb0ELi2ELi4ELi4ELi4ELb0EEENS1_21CollectiveEpilogueBwdISA_SB_SD_Li256ELb1ELb0ELi2EEENS1_19SingleTileSchedulerILb1ELb0ELb0ELi128EEEEEEEEEvNT_6ParamsE$_ZZN4cute16flatten_to_tupleINS_5tupleIJNS_1CILi0EEENS1_IJNS2_ILi1EEENS2_ILi512EEEiEEEEEEEEDaRKT_ENKUlRKT_E_clIS6_EEDaSD_ - $_ZN7cutlass13device_kernelIN5flash19enable_sm80_to_sm89INS1_16FlashAttnBwdSm80INS1_25CollectiveMainloopBwdSm80ILi2ELi2EN4cute5tupleIJNS5_1CILi128EEES8_NS7_ILi64EEEEEENS_10bfloat16_tEfNS_4arch4Sm80ELb0ELb1ELb1ELb1ELb0ELb0ELb0ELb0ELi2ELi4ELi4ELi4ELb0EEENS1_21CollectiveEpilogueBwdISA_SB_SD_Li256ELb1ELb0ELi2EEENS1_19SingleTileSchedulerILb1ELb0ELb0ELi128EEEEEEEEEvNT_6ParamsE$_ZZN4cute16flatten_to_tupleINS_5tupleIJNS1_IJiiEEENS_1CILi8192EEEEEEEEDaRKT_ENKUlRKT_E_clIS2_EEDaSB_)
$_ZN7cutlass13device_kernelIN5flash19enable_sm80_to_sm89INS1_16FlashAttnBwdSm80INS1_25CollectiveMainloopBwdSm80ILi2ELi2EN4cute5tupleIJNS5_1CILi128EEES8_NS7_ILi64EEEEEENS_10bfloat16_tEfNS_4arch4Sm80ELb0ELb1ELb1ELb1ELb0ELb0ELb0ELb0ELi2ELi4ELi4ELi4ELb0EEENS1_21CollectiveEpilogueBwdISA_SB_SD_Li256ELb1ELb0ELi2EEENS1_19SingleTileSchedulerILb1ELb0ELb0ELi128EEEEEEEEEvNT_6ParamsE$_ZZN4cute16flatten_to_tupleINS_5tupleIJNS1_IJiiEEENS_1CILi8192EEEEEEEEDaRKT_ENKUlRKT_E_clIS2_EEDaSB_:
[----:B------:R-:W-:-:S04]  /*d840*/  MOV R7, 0x0 ;  /* 0x0000000000077802 */ /* 0x000fc80000000f00 */
[----:B------:R-:W-:Y:S05]  /*d850*/  RET.REL.NODEC R6 `(_ZN7cutlass13device_kernelIN5flash19enable_sm80_to_sm89INS1_16FlashAttnBwdSm80INS1_25CollectiveMainloopBwdSm80ILi2ELi2EN4cute5tupleIJNS5_1CILi128EEES8_NS7_ILi64EEEEEENS_10bfloat16_tEfNS_4arch4Sm80ELb0ELb1ELb1ELb1ELb0ELb0ELb0ELb0ELi2ELi4ELi4ELi4ELb0EEENS1_21CollectiveEpilogueBwdISA_SB_SD_Li256ELb1ELb0ELi2EEENS1_19SingleTileSchedulerILb1ELb0ELb0ELi128EEEEEEEEEvNT_6ParamsE) ;  /* 0xffff27a006007950 */ /* 0x000fea0003c3ffff */
        .type           $_ZN7cutlass13device_kernelIN5flash19enable_sm80_to_sm89INS1_16FlashAttnBwdSm80INS1_25CollectiveMainloopBwdSm80ILi2ELi2EN4cute5tupleIJNS5_1CILi128EEES8_NS7_ILi64EEEEEENS_10bfloat16_tEfNS_4arch4Sm80ELb0ELb1ELb1ELb1ELb0ELb0ELb0ELb0ELi2ELi4ELi4ELi4ELb0EEENS1_21CollectiveEpilogueBwdISA_SB_SD_Li256ELb1ELb0ELi2EEENS1_19SingleTileSchedulerILb1ELb0ELb0ELi128EEEEEEEEEvNT_6ParamsE$_ZZN4cute16flatten_to_tupleINS_5tupleIJNS_1CILi0EEENS1_IJNS2_ILi1EEENS2_ILi512EEEiEEEEEEEEDaRKT_ENKUlRKT_E_clIS6_EEDaSD_,@function
        .size           $_ZN7cutlass13device_kernelIN5flash19enable_sm80_to_sm89INS1_16FlashAttnBwdSm80INS1_25CollectiveMainloopBwdSm80ILi2ELi2EN4cute5tupleIJNS5_1CILi128EEES8_NS7_ILi64EEEEEENS_10bfloat16_tEfNS_4arch4Sm80ELb0ELb1ELb1ELb1ELb0ELb0ELb0ELb0ELi2ELi4ELi4ELi4ELb0EEENS1_21CollectiveEpilogueBwdISA_SB_SD_Li256ELb1ELb0ELi2EEENS1_19SingleTileSchedulerILb1ELb0ELb0ELi128EEEEEEEEEvNT_6ParamsE$_ZZN4cute16flatten_to_tupleINS_5tupleIJNS_1CILi0EEENS1_IJNS2_ILi1EEENS2_ILi512EEEiEEEEEEEEDaRKT_ENKUlRKT_E_clIS6_EEDaSD_,($_ZN7cutlass13device_kernelIN5flash19enable_sm80_to_sm89INS1_16FlashAttnBwdSm80INS1_25CollectiveMainloopBwdSm80ILi2ELi2EN4cute5tupleIJNS5_1CILi128EEES8_NS7_ILi64EEEEEENS_10bfloat16_tEfNS_4arch4Sm80ELb0ELb1ELb1ELb1ELb0ELb0ELb0ELb0ELi2ELi4ELi4ELi4ELb0EEENS1_21CollectiveEpilogueBwdISA_SB_SD_Li256ELb1ELb0ELi2EEENS1_19SingleTileSchedulerILb1ELb0ELb0ELi128EEEEEEEEEvNT_6ParamsE$_ZZN4cute16flatten_to_tupleINS_5tupleIJNS_1CILi1024EEENS1_IJiiEEEEEEEEDaRKT_ENKUlRKT_E_clIS4_EEDaSB_ - $_ZN7cutlass13device_kernelIN5flash19enable_sm80_to_sm89INS1_16FlashAttnBwdSm80INS1_25CollectiveMainloopBwdSm80ILi2ELi2EN4cute5tupleIJNS5_1CILi128EEES8_NS7_ILi64EEEEEENS_10bfloat16_tEfNS_4arch4Sm80ELb0ELb1ELb1ELb1ELb0ELb0ELb0ELb0ELi2ELi4ELi4ELi4ELb0EEENS1_21CollectiveEpilogueBwdISA_SB_SD_Li256ELb1ELb0ELi2EEENS1_19SingleTileSchedulerILb1ELb0ELb0ELi128EEEEEEEEEvNT_6ParamsE$_ZZN4cute16flatten_to_tupleINS_5tupleIJNS_1CILi0EEENS1_IJNS2_ILi1EEENS2_ILi512EEEiEEEEEEEEDaRKT_ENKUlRKT_E_clIS6_EEDaSD_)
$_ZN7cutlass13device_kernelIN5flash19enable_sm80_to_sm89INS1_16FlashAttnBwdSm80INS1_25CollectiveMainloopBwdSm80ILi2ELi2EN4cute5tupleIJNS5_1CILi128EEES8_NS7_ILi64EEEEEENS_10bfloat16_tEfNS_4arch4Sm80ELb0ELb1ELb1ELb1ELb0ELb0ELb0ELb0ELi2ELi4ELi4ELi4ELb0EEENS1_21CollectiveEpilogueBwdISA_SB_SD_Li256ELb1ELb0ELi2EEENS1_19SingleTileSchedulerILb1ELb0ELb0ELi128EEEEEEEEEvNT_6ParamsE$_ZZN4cute16flatten_to_tupleINS_5tupleIJNS_1CILi0EEENS1_IJNS2_ILi1EEENS2_ILi512EEEiEEEEEEEEDaRKT_ENKUlRKT_E_clIS6_EEDaSD_:
[----:B------:R-:W-:Y:S02]  /*d860*/  MOV R8, R2 ;  /* 0x0000000200087202 */ /* 0x000fe40000000f00 */
[----:B------:R-:W-:-:S04]  /*d870*/  MOV R9, 0x0 ;  /* 0x0000000000097802 */ /* 0x000fc80000000f00 */
[----:B------:R-:W-:Y:S05]  /*d880*/  RET.REL.NODEC R8 `(_ZN7cutlass13device_kernelIN5flash19enable_sm80_to_sm89INS1_16FlashAttnBwdSm80INS1_25CollectiveMainloopBwdSm80ILi2ELi2EN4cute5tupleIJNS5_1CILi128EEES8_NS7_ILi64EEEEEENS_10bfloat16_tEfNS_4arch4Sm80ELb0ELb1ELb1ELb1ELb0ELb0ELb0ELb0ELi2ELi4ELi4ELi4ELb0EEENS1_21CollectiveEpilogueBwdISA_SB_SD_Li256ELb1ELb0ELi2EEENS1_19SingleTileSchedulerILb1ELb0ELb0ELi128EEEEEEEEEvNT_6ParamsE) ;  /* 0xffff277008007950 */ /* 0x000fea0003c3ffff */
        .type           $_ZN7cutlass13device_kernelIN5flash19enable_sm80_to_sm89INS1_16FlashAttnBwdSm80INS1_25CollectiveMainloopBwdSm80ILi2ELi2EN4cute5tupleIJNS5_1CILi128EEES8_NS7_ILi64EEEEEENS_10bfloat16_tEfNS_4arch4Sm80ELb0ELb1ELb1ELb1ELb0ELb0ELb0ELb0ELi2ELi4ELi4ELi4ELb0EEENS1_21CollectiveEpilogueBwdISA_SB_SD_Li256ELb1ELb0ELi2EEENS1_19SingleTileSchedulerILb1ELb0ELb0ELi128EEEEEEEEEvNT_6ParamsE$_ZZN4cute16flatten_to_tupleINS_5tupleIJNS_1CILi1024EEENS1_IJiiEEEEEEEEDaRKT_ENKUlRKT_E_clIS4_EEDaSB_,@function
        .size           $_ZN7cutlass13device_kernelIN5flash19enable_sm80_to_sm89INS1_16FlashAttnBwdSm80INS1_25CollectiveMainloopBwdSm80ILi2ELi2EN4cute5tupleIJNS5_1CILi128EEES8_NS7_ILi64EEEEEENS_10bfloat16_tEfNS_4arch4Sm80ELb0ELb1ELb1ELb1ELb0ELb0ELb0ELb0ELi2ELi4ELi4ELi4ELb0EEENS1_21CollectiveEpilogueBwdISA_SB_SD_Li256ELb1ELb0ELi2EEENS1_19SingleTileSchedulerILb1ELb0ELb0ELi128EEEEEEEEEvNT_6ParamsE$_ZZN4cute16flatten_to_tupleINS_5tupleIJNS_1CILi1024EEENS1_IJiiEEEEEEEEDaRKT_ENKUlRKT_E_clIS4_EEDaSB_,($_ZN7cutlass13device_kernelIN5flash19enable_sm80_to_sm89INS1_16FlashAttnBwdSm80INS1_25CollectiveMainloopBwdSm80ILi2ELi2EN4cute5tupleIJNS5_1CILi128EEES8_NS7_ILi64EEEEEENS_10bfloat16_tEfNS_4arch4Sm80ELb0ELb1ELb1ELb1ELb0ELb0ELb0ELb0ELi2ELi4ELi4ELi4ELb0EEENS1_21CollectiveEpilogueBwdISA_SB_SD_Li256ELb1ELb0ELi2EEENS1_19SingleTileSchedulerILb1ELb0ELb0ELi128EEEEEEEEEvNT_6ParamsE$_ZZN4cute16flatten_to_tupleINS_5tupleIJNS_1CILi4096EEENS1_IJNS1_IJiiEEENS2_ILi8192EEEEEEEEEEEDaRKT_ENKUlRKT_E_clIS6_EEDaSD_ - $_ZN7cutlass13device_kernelIN5flash19enable_sm80_to_sm89INS1_16FlashAttnBwdSm80INS1_25CollectiveMainloopBwdSm80ILi2ELi2EN4cute5tupleIJNS5_1CILi128EEES8_NS7_ILi64EEEEEENS_10bfloat16_tEfNS_4arch4Sm80ELb0ELb1ELb1ELb1ELb0ELb0ELb0ELb0ELi2ELi4ELi4ELi4ELb0EEENS1_21CollectiveEpilogueBwdISA_SB_SD_Li256ELb1ELb0ELi2EEENS1_19SingleTileSchedulerILb1ELb0ELb0ELi128EEEEEEEEEvNT_6ParamsE$_ZZN4cute16flatten_to_tupleINS_5tupleIJNS_1CILi1024EEENS1_IJiiEEEEEEEEDaRKT_ENKUlRKT_E_clIS4_EEDaSB_)
$_ZN7cutlass13device_kernelIN5flash19enable_sm80_to_sm89INS1_16FlashAttnBwdSm80INS1_25CollectiveMainloopBwdSm80ILi2ELi2EN4cute5tupleIJNS5_1CILi128EEES8_NS7_ILi64EEEEEENS_10bfloat16_tEfNS_4arch4Sm80ELb0ELb1ELb1ELb1ELb0ELb0ELb0ELb0ELi2ELi4ELi4ELi4ELb0EEENS1_21CollectiveEpilogueBwdISA_SB_SD_Li256ELb1ELb0ELi2EEENS1_19SingleTileSchedulerILb1ELb0ELb0ELi128EEEEEEEEEvNT_6ParamsE$_ZZN4cute16flatten_to_tupleINS_5tupleIJNS_1CILi1024EEENS1_IJiiEEEEEEEEDaRKT_ENKUlRKT_E_clIS4_EEDaSB_:
[----:B------:R-:W-:-:S04]  /*d890*/  MOV R5, 0x0 ;  /* 0x0000000000057802 */ /* 0x000fc80000000f00 */
[----:B------:R-:W-:Y:S05]  /*d8a0*/  RET.REL.NODEC R4 `(_ZN7cutlass13device_kernelIN5flash19enable_sm80_to_sm89INS1_16FlashAttnBwdSm80INS1_25CollectiveMainloopBwdSm80ILi2ELi2EN4cute5tupleIJNS5_1CILi128EEES8_NS7_ILi64EEEEEENS_10bfloat16_tEfNS_4arch4Sm80ELb0ELb1ELb1ELb1ELb0ELb0ELb0ELb0ELi2ELi4ELi4ELi4ELb0EEENS1_21CollectiveEpilogueBwdISA_SB_SD_Li256ELb1ELb0ELi2EEENS1_19SingleTileSchedulerILb1ELb0ELb0ELi128EEEEEEEEEvNT_6ParamsE) ;  /* 0xffff275004007950 */ /* 0x000fea0003c3ffff */
        .type           $_ZN7cutlass13device_kernelIN5flash19enable_sm80_to_sm89INS1_16FlashAttnBwdSm80INS1_25CollectiveMainloopBwdSm80ILi2ELi2EN4cute5tupleIJNS5_1CILi128EEES8_NS7_ILi64EEEEEENS_10bfloat16_tEfNS_4arch4Sm80ELb0ELb1ELb1ELb1ELb0ELb0ELb0ELb0ELi2ELi4ELi4ELi4ELb0EEENS1_21CollectiveEpilogueBwdISA_SB_SD_Li256ELb1ELb0ELi2EEENS1_19SingleTileSchedulerILb1ELb0ELb0ELi128EEEEEEEEEvNT_6ParamsE$_ZZN4cute16flatten_to_tupleINS_5tupleIJNS_1CILi4096EEENS1_IJNS1_IJiiEEENS2_ILi8192EEEEEEEEEEEDaRKT_ENKUlRKT_E_clIS6_EEDaSD_,@function
        .size           $_ZN7cutlass13device_kernelIN5flash19enable_sm80_to_sm89INS1_16FlashAttnBwdSm80INS1_25CollectiveMainloopBwdSm80ILi2ELi2EN4cute5tupleIJNS5_1CILi128EEES8_NS7_ILi64EEEEEENS_10bfloat16_tEfNS_4arch4Sm80ELb0ELb1ELb1ELb1ELb0ELb0ELb0ELb0ELi2ELi4ELi4ELi4ELb0EEENS1_21CollectiveEpilogueBwdISA_SB_SD_Li256ELb1ELb0ELi2EEENS1_19SingleTileSchedulerILb1ELb0ELb0ELi128EEEEEEEEEvNT_6ParamsE$_ZZN4cute16flatten_to_tupleINS_5tupleIJNS_1CILi4096EEENS1_IJNS1_IJiiEEENS2_ILi8192EEEEEEEEEEEDaRKT_ENKUlRKT_E_clIS6_EEDaSD_,($_ZN7cutlass13device_kernelIN5flash19enable_sm80_to_sm89INS1_16FlashAttnBwdSm80INS1_25CollectiveMainloopBwdSm80ILi2ELi2EN4cute5tupleIJNS5_1CILi128EEES8_NS7_ILi64EEEEEENS_10bfloat16_tEfNS_4arch4Sm80ELb0ELb1ELb1ELb1ELb0ELb0ELb0ELb0ELi2ELi4ELi4ELi4ELb0EEENS1_21CollectiveEpilogueBwdISA_SB_SD_Li256ELb1ELb0ELi2EEENS1_19SingleTileSchedulerILb1ELb0ELb0ELi128EEEEEEEEEvNT_6ParamsE$_ZZN4cute16flatten_to_tupleINS_5tupleIJNS_1CILi4096EEENS1_IJiiEEEEEEEEDaRKT_ENKUlRKT_E_clIS4_EEDaSB_ - $_ZN7cutlass13device_kernelIN5flash19enable_sm80_to_sm89INS1_16FlashAttnBwdSm80INS1_25CollectiveMainloopBwdSm80ILi2ELi2EN4cute5tupleIJNS5_1CILi128EEES8_NS7_ILi64EEEEEENS_10bfloat16_tEfNS_4arch4Sm80ELb0ELb1ELb1ELb1ELb0ELb0ELb0ELb0ELi2ELi4ELi4ELi4ELb0EEENS1_21CollectiveEpilogueBwdISA_SB_SD_Li256ELb1ELb0ELi2EEENS1_19SingleTileSchedulerILb1ELb0ELb0ELi128EEEEEEEEEvNT_6ParamsE$_ZZN4cute16flatten_to_tupleINS_5tupleIJNS_1CILi4096EEENS1_IJNS1_IJiiEEENS2_ILi8192EEEEEEEEEEEDaRKT_ENKUlRKT_E_clIS6_EEDaSD_)
$_ZN7cutlass13device_kernelIN5flash19enable_sm80_to_sm89INS1_16FlashAttnBwdSm80INS1_25CollectiveMainloopBwdSm80ILi2ELi2EN4cute5tupleIJNS5_1CILi128EEES8_NS7_ILi64EEEEEENS_10bfloat16_tEfNS_4arch4Sm80ELb0ELb1ELb1ELb1ELb0ELb0ELb0ELb0ELi2ELi4ELi4ELi4ELb0EEENS1_21CollectiveEpilogueBwdISA_SB_SD_Li256ELb1ELb0ELi2EEENS1_19SingleTileSchedulerILb1ELb0ELb0ELi128EEEEEEEEEvNT_6ParamsE$_ZZN4cute16flatten_to_tupleINS_5tupleIJNS_1CILi4096EEENS1_IJNS1_IJiiEEENS2_ILi8192EEEEEEEEEEEDaRKT_ENKUlRKT_E_clIS6_EEDaSD_:
[----:B------:R-:W-:-:S05]  /*d8b0*/  IADD3 R7, R70, -c[0x0][0x20], RZ ;  /* 0x8000080046077a10 */ /* 0x000fca0007ffe0ff */
[----:B------:R1:W5:Y:S04]  /*d8c0*/  LDL R2, [R7] ;  /* 0x0000000007027983 */ /* 0x0003680000100800 */
[----:B------:R1:W5:Y:S01]  /*d8d0*/  LDL R3, [R7+0x4] ;  /* 0x0000040007037983 */ /* 0x0003620000100800 */
[----:B------:R-:W-:Y:S02]  /*d8e0*/  IADD3 R5, R1, 0x1680, RZ ;  /* 0x0000168001057810 */ /* 0x000fe40007ffe0ff */
[----:B------:R-:W-:Y:S02]  /*d8f0*/  MOV R6, 0xd920 ;  /* 0x0000d92000067802 */ /* 0x000fe40000000f00 */
[----:B------:R-:W-:Y:S02]  /*d900*/  IADD3 R5, R5, c[0x0][0x20], RZ ;  /* 0x0000080005057a10 */ /* 0x000fe40007ffe0ff */
[----:B-1---5:R-:W-:Y:S05]  /*d910*/  CALL.REL.NOINC `($_ZN7cutlass13device_kernelIN5flash19enable_sm80_to_sm89INS1_16FlashAttnBwdSm80INS1_25CollectiveMainloopBwdSm80ILi2ELi2EN4cute5tupleIJNS5_1CILi128EEES8_NS7_ILi64EEEEEENS_10bfloat16_tEfNS_4arch4Sm80ELb0ELb1ELb1ELb1ELb0ELb0ELb0ELb0ELi2ELi4ELi4ELi4ELb0EEENS1_21CollectiveEpilogueBwdISA_SB_SD_Li256ELb1ELb0ELi2EEENS1_19SingleTileSchedulerILb1ELb0ELb0ELi128EEEEEEEEEvNT_6ParamsE$_ZZN4cute16flatten_to_tupleINS_5tupleIJNS1_IJiiEEENS_1CILi8192EEEEEEEEDaRKT_ENKUlRKT_E_clIS2_EEDaSB_) ;  /* 0xffffff2000007944 */ /* 0x022fea0003c3ffff */
[----:B------:R1:W-:Y:S01]  /*d920*/  STL.64 [R1+0x1680], R2 ;  /* 0x0016800201007387 */ /* 0x0003e20000100a00 */
[----:B------:R-:W-:-:S03]  /*d930*/  MOV R6, 0xd950 ;  /* 0x0000d95000067802 */ /* 0x000fc60000000f00 */
[----:B-1----:R-:W-:Y:S05]  /*d940*/  CALL.REL.NOINC `($_ZN7cutlass13device_kernelIN5flash19enable_sm80_to_sm89INS1_16FlashAttnBwdSm80INS1_25CollectiveMainloopBwdSm80ILi2ELi2EN4cute5tupleIJNS5_1CILi128EEES8_NS7_ILi64EEEEEENS_10bfloat16_tEfNS_4arch4Sm80ELb0ELb1ELb1ELb1ELb0ELb0ELb0ELb0ELi2ELi4ELi4ELi4ELb0EEENS1_21CollectiveEpilogueBwdISA_SB_SD_Li256ELb1ELb0ELi2EEENS1_19SingleTileSchedulerILb1ELb0ELb0ELi128EEEEEEEEEvNT_6ParamsE$_ZZN4cute12filter_tupleINS_5tupleIJNS1_IJiiEEENS_1CILi8192EEEEEEZNS_16flatten_to_tupleIS5_EEDaRKT_EUlRKT_E_EEDaS9_OT0_ENKUlDpSC_E_clIJS2_NS1_IJS4_EEEEEEDaSG_) ;  /* 0xfffff08000007944 */ /* 0x002fea0003c3ffff */
[----:B------:R-:W-:-:S04]  /*d950*/  MOV R5, 0x0 ;  /* 0x0000000000057802 */ /* 0x000fc80000000f00 */
[----:B------:R-:W-:Y:S05]  /*d960*/  RET.REL.NODEC R4 `(_ZN7cutlass13device_kernelIN5flash19enable_sm80_to_sm89INS1_16FlashAttnBwdSm80INS1_25CollectiveMainloopBwdSm80ILi2ELi2EN4cute5tupleIJNS5_1CILi128EEES8_NS7_ILi64EEEEEENS_10bfloat16_tEfNS_4arch4Sm80ELb0ELb1ELb1ELb1ELb0ELb0ELb0ELb0ELi2ELi4ELi4ELi4ELb0EEENS1_21CollectiveEpilogueBwdISA_SB_SD_Li256ELb1ELb0ELi2EEENS1_19SingleTileSchedulerILb1ELb0ELb0ELi128EEEEEEEEEvNT_6ParamsE) ;  /* 0xffff269004007950 */ /* 0x000fea0003c3ffff */
        .type           $_ZN7cutlass13device_kernelIN5flash19enable_sm80_to_sm89INS1_16FlashAttnBwdSm80INS1_25CollectiveMainloopBwdSm80ILi2ELi2EN4cute5tupleIJNS5_1CILi128EEES8_NS7_ILi64EEEEEENS_10bfloat16_tEfNS_4arch4Sm80ELb0ELb1ELb1ELb1ELb0ELb0ELb0ELb0ELi2ELi4ELi4ELi4ELb0EEENS1_21CollectiveEpilogueBwdISA_SB_SD_Li256ELb1ELb0ELi2EEENS1_19SingleTileSchedulerILb1ELb0ELb0ELi128EEEEEEEEEvNT_6ParamsE$_ZZN4cute16flatten_to_tupleINS_5tupleIJNS_1CILi4096EEENS1_IJiiEEEEEEEEDaRKT_ENKUlRKT_E_clIS4_EEDaSB_,@function
        .size           $_ZN7cutlass13device_kernelIN5flash19enable_sm80_to_sm89INS1_16FlashAttnBwdSm80INS1_25CollectiveMainloopBwdSm80ILi2ELi2EN4cute5tupleIJNS5_1CILi128EEES8_NS7_ILi64EEEEEENS_10bfloat16_tEfNS_4arch4Sm80ELb0ELb1ELb1ELb1ELb0ELb0ELb0ELb0ELi2ELi4ELi4ELi4ELb0EEENS1_21CollectiveEpilogueBwdISA_SB_SD_Li256ELb1ELb0ELi2EEENS1_19SingleTileSchedulerILb1ELb0ELb0ELi128EEEEEEEEEvNT_6ParamsE$_ZZN4cute16flatten_to_tupleINS_5tupleIJNS_1CILi4096EEENS1_IJiiEEEEEEEEDaRKT_ENKUlRKT_E_clIS4_EEDaSB_,($_ZN7cutlass13device_kernelIN5flash19enable_sm80_to_sm89INS1_16FlashAttnBwdSm80INS1_25CollectiveMainloopBwdSm80ILi2ELi2EN4cute5tupleIJNS5_1CILi128EEES8_NS7_ILi64EEEEEENS_10bfloat16_tEfNS_4arch4Sm80ELb0ELb1ELb1ELb1ELb0ELb0ELb0ELb0ELi2ELi4ELi4ELi4ELb0EEENS1_21CollectiveEpilogueBwdISA_SB_SD_Li256ELb1ELb0ELi2EEENS1_19SingleTileSchedulerILb1ELb0ELb0ELi128EEEEEEEEEvNT_6ParamsE$_ZZN4cute19as_arithmetic_tupleINS_15ArithmeticTupleIJiiEEEEEDaRKT_ENKUlDpRKT_E_clIJiiEEEDaS9_ - $_ZN7cutlass13device_kernelIN5flash19enable_sm80_to_sm89INS1_16FlashAttnBwdSm80INS1_25CollectiveMainloopBwdSm80ILi2ELi2EN4cute5tupleIJNS5_1CILi128EEES8_NS7_ILi64EEEEEENS_10bfloat16_tEfNS_4arch4Sm80ELb0ELb1ELb1ELb1ELb0ELb0ELb0ELb0ELi2ELi4ELi4ELi4ELb0EEENS1_21CollectiveEpilogueBwdISA_SB_SD_Li256ELb1ELb0ELi2EEENS1_19SingleTileSchedulerILb1ELb0ELb0ELi128EEEEEEEEEvNT_6ParamsE$_ZZN4cute16flatten_to_tupleINS_5tupleIJNS_1CILi4096EEENS1_IJiiEEEEEEEEDaRKT_ENKUlRKT_E_clIS4_EEDaSB_)
$_ZN7cutlass13device_kernelIN5flash19enable_sm80_to_sm89INS1_16FlashAttnBwdSm80INS1_25CollectiveMainloopBwdSm80ILi2ELi2EN4cute5tupleIJNS5_1CILi128EEES8_NS7_ILi64EEEEEENS_10bfloat16_tEfNS_4arch4Sm80ELb0ELb1ELb1ELb1ELb0ELb0ELb0ELb0ELi2ELi4ELi4ELi4ELb0EEENS1_21CollectiveEpilogueBwdISA_SB_SD_Li256ELb1ELb0ELi2EEENS1_19SingleTileSchedulerILb1ELb0ELb0ELi128EEEEEEEEEvNT_6ParamsE$_ZZN4cute16flatten_to_tupleINS_5tupleIJNS_1CILi4096EEENS1_IJiiEEEEEEEEDaRKT_ENKUlRKT_E_clIS4_EEDaSB_:
[----:B------:R-:W-:-:S04]  /*d970*/  MOV R5, 0x0 ;  /* 0x0000000000057802 */ /* 0x000fc80000000f00 */
[----:B------:R-:W-:Y:S05]  /*d980*/  RET.REL.NODEC R4 `(_ZN7cutlass13device_kernelIN5flash19enable_sm80_to_sm89INS1_16FlashAttnBwdSm80INS1_25CollectiveMainloopBwdSm80ILi2ELi2EN4cute5tupleIJNS5_1CILi128EEES8_NS7_ILi64EEEEEENS_10bfloat16_tEfNS_4arch4Sm80ELb0ELb1ELb1ELb1ELb0ELb0ELb0ELb0ELi2ELi4ELi4ELi4ELb0EEENS1_21CollectiveEpilogueBwdISA_SB_SD_Li256ELb1ELb0ELi2EEENS1_19SingleTileSchedulerILb1ELb0ELb0ELi128EEEEEEEEEvNT_6ParamsE) ;  /* 0xffff267004007950 */ /* 0x000fea0003c3ffff */
        .type           $_ZN7cutlass13device_kernelIN5flash19enable_sm80_to_sm89INS1_16FlashAttnBwdSm80INS1_25CollectiveMainloopBwdSm80ILi2ELi2EN4cute5tupleIJNS5_1CILi128EEES8_NS7_ILi64EEEEEENS_10bfloat16_tEfNS_4arch4Sm80ELb0ELb1ELb1ELb1ELb0ELb0ELb0ELb0ELi2ELi4ELi4ELi4ELb0EEENS1_21CollectiveEpilogueBwdISA_SB_SD_Li256ELb1ELb0ELi2EEENS1_19SingleTileSchedulerILb1ELb0ELb0ELi128EEEEEEEEEvNT_6ParamsE$_ZZN4cute19as_arithmetic_tupleINS_15ArithmeticTupleIJiiEEEEEDaRKT_ENKUlDpRKT_E_clIJiiEEEDaS9_,@function
        .size           $_ZN7cutlass13device_kernelIN5flash19enable_sm80_to_sm89INS1_16FlashAttnBwdSm80INS1_25CollectiveMainloopBwdSm80ILi2ELi2EN4cute5tupleIJNS5_1CILi128EEES8_NS7_ILi64EEEEEENS_10bfloat16_tEfNS_4arch4Sm80ELb0ELb1ELb1ELb1ELb0ELb0ELb0ELb0ELi2ELi4ELi4ELi4ELb0EEENS1_21CollectiveEpilogueBwdISA_SB_SD_Li256ELb1ELb0ELi2EEENS1_19SingleTileSchedulerILb1ELb0ELb0ELi128EEEEEEEEEvNT_6ParamsE$_ZZN4cute19as_arithmetic_tupleINS_15ArithmeticTupleIJiiEEEEEDaRKT_ENKUlDpRKT_E_clIJiiEEEDaS9_,($_ZN7cutlass13device_kernelIN5flash19enable_sm80_to_sm89INS1_16FlashAttnBwdSm80INS1_25CollectiveMainloopBwdSm80ILi2ELi2EN4cute5tupleIJNS5_1CILi128EEES8_NS7_ILi64EEEEEENS_10bfloat16_tEfNS_4arch4Sm80ELb0ELb1ELb1ELb1ELb0ELb0ELb0ELb0ELi2ELi4ELi4ELi4ELb0EEENS1_21CollectiveEpilogueBwdISA_SB_SD_Li256ELb1ELb0ELi2EEENS1_19SingleTileSchedulerILb1ELb0ELb0ELi128EEEEEEEEEvNT_6ParamsE$_ZZN4cute19as_arithmetic_tupleINS_15ArithmeticTupleIJiiEEEEEDaRKT_ENKUlRKT_E_clIiEEDaS8_ - $_ZN7cutlass13device_kernelIN5flash19enable_sm80_to_sm89INS1_16FlashAttnBwdSm80INS1_25CollectiveMainloopBwdSm80ILi2ELi2EN4cute5tupleIJNS5_1CILi128EEES8_NS7_ILi64EEEEEENS_10bfloat16_tEfNS_4arch4Sm80ELb0ELb1ELb1ELb1ELb0ELb0ELb0ELb0ELi2ELi4ELi4ELi4ELb0EEENS1_21CollectiveEpilogueBwdISA_SB_SD_Li256ELb1ELb0ELi2EEENS1_19SingleTileSchedulerILb1ELb0ELb0ELi128EEEEEEEEEvNT_6ParamsE$_ZZN4cute19as_arithmetic_tupleINS_15ArithmeticTupleIJiiEEEEEDaRKT_ENKUlDpRKT_E_clIJiiEEEDaS9_)
$_ZN7cutlass13device_kernelIN5flash19enable_sm80_to_sm89INS1_16FlashAttnBwdSm80INS1_25CollectiveMainloopBwdSm80ILi2ELi2EN4cute5tupleIJNS5_1CILi128EEES8_NS7_ILi64EEEEEENS_10bfloat16_tEfNS_4arch4Sm80ELb0ELb1ELb1ELb1ELb0ELb0ELb0ELb0ELi2ELi4ELi4ELi4ELb0EEENS1_21CollectiveEpilogueBwdISA_SB_SD_Li256ELb1ELb0ELi2EEENS1_19SingleTileSchedulerILb1ELb0ELb0ELi128EEEEEEEEEvNT_6ParamsE$_ZZN4cute19as_arithmetic_tupleINS_15ArithmeticTupleIJiiEEEEEDaRKT_ENKUlDpRKT_E_clIJiiEEEDaS9_:
[----:B------:R-:W-:Y:S01]  /*d990*/  IADD3 R3, R1, 0x1688, RZ ;  /* 0x0000168801037810 */ /* 0x000fe20007ffe0ff */
[----:B------:R-:W-:Y:S01]  /*d9a0*/  IMAD.MOV.U32 R2, RZ, RZ, R9 ;  /* 0x000000ffff027224 */ /* 0x000fe200078e0009 */
[----:B------:R-:W-:Y:S02]  /*d9b0*/  MOV R6, 0xd9e0 ;  /* 0x0000d9e000067802 */ /* 0x000fe40000000f00 */
[----:B------:R-:W-:Y:S02]  /*d9c0*/  IADD3 R3, R3, c[0x0][0x20], RZ ;  /* 0x0000080003037a10 */ /* 0x000fe40007ffe0ff */
[----:B------:R-:W-:Y:S05]  /*d9d0*/  CALL.REL.NOINC `($_ZN7cutlass13device_kernelIN5flash19enable_sm80_to_sm89INS1_16FlashAttnBwdSm80INS1_25CollectiveMainloopBwdSm80ILi2ELi2EN4cute5tupleIJNS5_1CILi128EEES8_NS7_ILi64EEEEEENS_10bfloat16_tEfNS_4arch4Sm80ELb0ELb1ELb1ELb1ELb0ELb0ELb0ELb0ELi2ELi4ELi4ELi4ELb0EEENS1_21CollectiveEpilogueBwdISA_SB_SD_Li256ELb1ELb0ELi2EEENS1_19SingleTileSchedulerILb1ELb0ELb0ELi128EEEEEEEEEvNT_6ParamsE$_ZN4cute5tupleIJiiEEC2ERKiS3_) ;  /* 0xffffe98000007944 */ /* 0x000fea0003c3ffff */
[----:B------:R1:W5:Y:S01]  /*d9e0*/  LDL.64 R2, [R1+0x1688] ;  /* 0x0016880001027983 */ /* 0x0003620000100a00 */
[----:B------:R-:W-:-:S04]  /*d9f0*/  MOV R93, 0x0 ;  /* 0x00000000005d7802 */ /* 0x000fc80000000f00 */
[----:B------:R-:W-:Y:S05]  /*da00*/  RET.REL.NODEC R92 `(_ZN7cutlass13device_kernelIN5flash19enable_sm80_to_sm89INS1_16FlashAttnBwdSm80INS1_25CollectiveMainloopBwdSm80ILi2ELi2EN4cute5tupleIJNS5_1CILi128EEES8_NS7_ILi64EEEEEENS_10bfloat16_tEfNS_4arch4Sm80ELb0ELb1ELb1ELb1ELb0ELb0ELb0ELb0ELi2ELi4ELi4ELi4ELb0EEENS1_21CollectiveEpilogueBwdISA_SB_SD_Li256ELb1ELb0ELi2EEENS1_19SingleTileSchedulerILb1ELb0ELb0ELi128EEEEEEEEEvNT_6ParamsE) ;  /* 0xffff25f05c007950 */ /* 0x000fea0003c3ffff */
        .type           $_ZN7cutlass13device_kernelIN5flash19enable_sm80_to_sm89INS1_16FlashAttnBwdSm80INS1_25CollectiveMainloopBwdSm80ILi2ELi2EN4cute5tupleIJNS5_1CILi128EEES8_NS7_ILi64EEEEEENS_10bfloat16_tEfNS_4arch4Sm80ELb0ELb1ELb1ELb1ELb0ELb0ELb0ELb0ELi2ELi4ELi4ELi4ELb0EEENS1_21CollectiveEpilogueBwdISA_SB_SD_Li256ELb1ELb0ELi2EEENS1_19SingleTileSchedulerILb1ELb0ELb0ELi128EEEEEEEEEvNT_6ParamsE$_ZZN4cute19as_arithmetic_tupleINS_15ArithmeticTupleIJiiEEEEEDaRKT_ENKUlRKT_E_clIiEEDaS8_,@function
        .size           $_ZN7cutlass13device_kernelIN5flash19enable_sm80_to_sm89INS1_16FlashAttnBwdSm80INS1_25CollectiveMainloopBwdSm80ILi2ELi2EN4cute5tupleIJNS5_1CILi128EEES8_NS7_ILi64EEEEEENS_10bfloat16_tEfNS_4arch4Sm80ELb0ELb1ELb1ELb1ELb0ELb0ELb0ELb0ELi2ELi4ELi4ELi4ELb0EEENS1_21CollectiveEpilogueBwdISA_SB_SD_Li256ELb1ELb0ELi2EEENS1_19SingleTileSchedulerILb1ELb0ELb0ELi128EEEEEEEEEvNT_6ParamsE$_ZZN4cute19as_arithmetic_tupleINS_15ArithmeticTupleIJiiEEEEEDaRKT_ENKUlRKT_E_clIiEEDaS8_,($_ZN7cutlass13device_kernelIN5flash19enable_sm80_to_sm89INS1_16FlashAttnBwdSm80INS1_25CollectiveMainloopBwdSm80ILi2ELi2EN4cute5tupleIJNS5_1CILi128EEES8_NS7_ILi64EEEEEENS_10bfloat16_tEfNS_4arch4Sm80ELb0ELb1ELb1ELb1ELb0ELb0ELb0ELb0ELi2ELi4ELi4ELi4ELb0EEENS1_21CollectiveEpilogueBwdISA_SB_SD_Li256ELb1ELb0ELi2EEENS1_19SingleTileSchedulerILb1ELb0ELb0ELi128EEEEEEEEEvNT_6ParamsE$_ZZN4cute4diceINS_5tupleIJNS1_IJiNS1_IJiNS_1CILi0EEEEEEEEENS1_IJNS_10UnderscoreENS1_IJS6_S6_EEEEEEEEES9_EEDaRKT_RKT0_ENKUlRKT_RKT0_E_clIS5_S5_EEDaSI_SL_ - $_ZN7cutlass13device_kernelIN5flash19enable_sm80_to_sm89INS1_16FlashAttnBwdSm80INS1_25CollectiveMainloopBwdSm80ILi2ELi2EN4cute5tupleIJNS5_1CILi128EEES8_NS7_ILi64EEEEEENS_10bfloat16_tEfNS_4arch4Sm80ELb0ELb1ELb1ELb1ELb0ELb0ELb0ELb0ELi2ELi4ELi4ELi4ELb0EEENS1_21CollectiveEpilogueBwdISA_SB_SD_Li256ELb1ELb0ELi2EEENS1_19SingleTileSchedulerILb1ELb0ELb0ELi128EEEEEEEEEvNT_6ParamsE$_ZZN4cute19as_arithmetic_tupleINS_15ArithmeticTupleIJiiEEEEEDaRKT_ENKUlRKT_E_clIiEEDaS8_)
$_ZN7cutlass13device_kernelIN5flash19enable_sm80_to_sm89INS1_16FlashAttnBwdSm80INS1_25CollectiveMainloopBwdSm80ILi2ELi2EN4cute5tupleIJNS5_1CILi128EEES8_NS7_ILi64EEEEEENS_10bfloat16_tEfNS_4arch4Sm80ELb0ELb1ELb1ELb1ELb0ELb0ELb0ELb0ELi2ELi4ELi4ELi4ELb0EEENS1_21CollectiveEpilogueBwdISA_SB_SD_Li256ELb1ELb0ELi2EEENS1_19SingleTileSchedulerILb1ELb0ELb0ELi128EEEEEEEEEvNT_6ParamsE$_ZZN4cute19as_arithmetic_tupleINS_15ArithmeticTupleIJiiEEEEEDaRKT_ENKUlRKT_E_clIiEEDaS8_:
[----:B------:R-:W-:Y:S02]  /*da10*/  MOV R84, R2 ;  /* 0x0000000200547202 */ /* 0x000fe40000000f00 */
[----:B------:R-:W-:Y:S02]  /*da20*/  MOV R85, 0x0 ;  /* 0x0000000000557802 */ /* 0x000fe40000000f00 */
[----:B------:R-:W-:Y:S02]  /*da30*/  MOV R6, R7 ;  /* 0x0000000700067202 */ /* 0x000fe40000000f00 */
[----:B------:R-:W-:Y:S05]  /*da40*/  RET.REL.NODEC R84 `(_ZN7cutlass13device_kernelIN5flash19enable_sm80_to_sm89INS1_16FlashAttnBwdSm80INS1_25CollectiveMainloopBwdSm80ILi2ELi2EN4cute5tupleIJNS5_1CILi128EEES8_NS7_ILi64EEEEEENS_10bfloat16_tEfNS_4arch4Sm80ELb0ELb1ELb1ELb1ELb0ELb0ELb0ELb0ELi2ELi4ELi4ELi4ELb0EEENS1_21CollectiveEpilogueBwdISA_SB_SD_Li256ELb1ELb0ELi2EEENS1_19SingleTileSchedulerILb1ELb0ELb0ELi128EEEEEEEEEvNT_6ParamsE) ;  /* 0xffff25b054007950 */ /* 0x000fea0003c3ffff */
        .type           $_ZN7cutlass13device_kernelIN5flash19enable_sm80_to_sm89INS1_16FlashAttnBwdSm80INS1_25CollectiveMainloopBwdSm80ILi2ELi2EN4cute5tupleIJNS5_1CILi128EEES8_NS7_ILi64EEEEEENS_10bfloat16_tEfNS_4arch4Sm80ELb0ELb1ELb1ELb1ELb0ELb0ELb0ELb0ELi2ELi4ELi4ELi4ELb0EEENS1_21CollectiveEpilogueBwdISA_SB_SD_Li256ELb1ELb0ELi2EEENS1_19SingleTileSchedulerILb1ELb0ELb0ELi128EEEEEEEEEvNT_6ParamsE$_ZZN4cute4diceINS_5tupleIJNS1_IJiNS1_IJiNS_1CILi0EEEEEEEEENS1_IJNS_10UnderscoreENS1_IJS6_S6_EEEEEEEEES9_EEDaRKT_RKT0_ENKUlRKT_RKT0_E_clIS5_S5_EEDaSI_SL_,@function
        .size           $_ZN7cutlass13device_kernelIN5flash19enable_sm80_to_sm89INS1_16FlashAttnBwdSm80INS1_25CollectiveMainloopBwdSm80ILi2ELi2EN4cute5tupleIJNS5_1CILi128EEES8_NS7_ILi64EEEEEENS_10bfloat16_tEfNS_4arch4Sm80ELb0ELb1ELb1ELb1ELb0ELb0ELb0ELb0ELi2ELi4ELi4ELi4ELb0EEENS1_21CollectiveEpilogueBwdISA_SB_SD_Li256ELb1ELb0ELi2EEENS1_19SingleTileSchedulerILb1ELb0ELb0ELi128EEEEEEEEEvNT_6ParamsE$_ZZN4cute4diceINS_5tupleIJNS1_IJiNS1_IJiNS_1CILi0EEEEEEEEENS1_IJNS_10UnderscoreENS1_IJS6_S6_EEEEEEEEES9_EEDaRKT_RKT0_ENKUlRKT_RKT0_E_clIS5_S5_EEDaSI_SL_,($_ZN7cutlass13device_kernelIN5flash19enable_sm80_to_sm89INS1_16FlashAttnBwdSm80INS1_25CollectiveMainloopBwdSm80ILi2ELi2EN4cute5tupleIJNS5_1CILi128EEES8_NS7_ILi64EEEEEENS_10bfloat16_tEfNS_4arch4Sm80ELb0ELb1ELb1ELb1ELb0ELb0ELb0ELb0ELi2ELi4ELi4ELi4ELb0EEENS1_21CollectiveEpilogueBwdISA_SB_SD_Li256ELb1ELb0ELi2EEENS1_19SingleTileSchedulerILb1ELb0ELb0ELi128EEEEEEEEEvNT_6ParamsE$_ZZN4cute4takeILi1ELi2ENS_5tupleIJNS1_IJNS_1CILi1EEENS2_ILi0EEEEEEiEEEEEDaRKT1_ENKUlDpRKT_E_clIJiEEEDaSD_ - $_ZN7cutlass13device_kernelIN5flash19enable_sm80_to_sm89INS1_16FlashAttnBwdSm80INS1_25CollectiveMainloopBwdSm80ILi2ELi2EN4cute5tupleIJNS5_1CILi128EEES8_NS7_ILi64EEEEEENS_10bfloat16_tEfNS_4arch4Sm80ELb0ELb1ELb1ELb1ELb0ELb0ELb0ELb0ELi2ELi4ELi4ELi4ELb0EEENS1_21CollectiveEpilogueBwdISA_SB_SD_Li256ELb1ELb0ELi2EEENS1_19SingleTileSchedulerILb1ELb0ELb0ELi128EEEEEEEEEvNT_6ParamsE$_ZZN4cute4diceINS_5tupleIJNS1_IJiNS1_IJiNS_1CILi0EEEEEEEEENS1_IJNS_10UnderscoreENS1_IJS6_S6_EEEEEEEEES9_EEDaRKT_RKT0_ENKUlRKT_RKT0_E_clIS5_S5_EEDaSI_SL_)
$_ZN7cutlass13device_kernelIN5flash19enable_sm80_to_sm89INS1_16FlashAttnBwdSm80INS1_25CollectiveMainloopBwdSm80ILi2ELi2EN4cute5tupleIJNS5_1CILi128EEES8_NS7_ILi64EEEEEENS_10bfloat16_tEfNS_4arch4Sm80ELb0ELb1ELb1ELb1ELb0ELb0ELb0ELb0ELi2ELi4ELi4ELi4ELb0EEENS1_21CollectiveEpilogueBwdISA_SB_SD_Li256ELb1ELb0ELi2EEENS1_19SingleTileSchedulerILb1ELb0ELb0ELi128EEEEEEEEEvNT_6ParamsE$_ZZN4cute4diceINS_5tupleIJNS1_IJiNS1_IJiNS_1CILi0EEEEEEEEENS1_IJNS_10UnderscoreENS1_IJS6_S6_EEEEEEEEES9_EEDaRKT_RKT0_ENKUlRKT_RKT0_E_clIS5_S5_EEDaSI_SL_:
[----:B------:R-:W-:-:S05]  /*da50*/  IADD3 R9, R2, -c[0x0][0x20], RZ ;  /* 0x8000080002097a10 */ /* 0x000fca0007ffe0ff */
[----:B------:R1:W5:Y:S01]  /*da60*/  LDL R3, [R9] ;  /* 0x0000000009037983 */ /* 0x0003620000100800 */
[----:B------:R-:W-:Y:S02]  /*da70*/  IADD3 R5, R1, 0x1680, RZ ;  /* 0x0000168001057810 */ /* 0x000fe40007ffe0ff */
[----:B------:R-:W-:Y:S02]  /*da80*/  MOV R8, 0xdab0 ;  /* 0x0000dab000087802 */ /* 0x000fe40000000f00 */
[----:B------:R-:W-:Y:S02]  /*da90*/  IADD3 R5, R5, c[0x0][0x20], RZ ;  /* 0x0000080005057a10 */ /* 0x000fe40007ffe0ff */
[----:B-1---5:R-:W-:Y:S05]  /*daa0*/  CALL.REL.NOINC `($_ZN7cutlass13device_kernelIN5flash19enable_sm80_to_sm89INS1_16FlashAttnBwdSm80INS1_25CollectiveMainloopBwdSm80ILi2ELi2EN4cute5tupleIJNS5_1CILi128EEES8_NS7_ILi64EEEEEENS_10bfloat16_tEfNS_4arch4Sm80ELb0ELb1ELb1ELb1ELb0ELb0ELb0ELb0ELi2ELi4ELi4ELi4ELb0EEENS1_21CollectiveEpilogueBwdISA_SB_SD_Li256ELb1ELb0ELi2EEENS1_19SingleTileSchedulerILb1ELb0ELb0ELi128EEEEEEEEEvNT_6ParamsE$_ZZN4cute6detail9lift_diceINS_5tupleIJiNS2_IJiNS_1CILi0EEEEEEEEES6_EEDaRKT_RKT0_ENKUlRKT_RKT0_E_clIiiEEDaSF_SI_) ;  /* 0x0000252000007944 */ /* 0x022fea0003c00000 */
[----:B------:R1:W5:Y:S01]  /*dab0*/  LDL R3, [R9+0x4] ;  /* 0x0000040009037983 */ /* 0x0003620000100800 */
[----:B------:R-:W-:-:S03]  /*dac0*/  MOV R8, 0xdae0 ;  /* 0x0000dae000087802 */ /* 0x000fc60000000f00 */
[----:B-12--5:R-:W-:Y:S05]  /*dad0*/  CALL.REL.NOINC `($_ZN7cutlass13device_kernelIN5flash19enable_sm80_to_sm89INS1_16FlashAttnBwdSm80INS1_25CollectiveMainloopBwdSm80ILi2ELi2EN4cute5tupleIJNS5_1CILi128EEES8_NS7_ILi64EEEEEENS_10bfloat16_tEfNS_4arch4Sm80ELb0ELb1ELb1ELb1ELb0ELb0ELb0ELb0ELi2ELi4ELi4ELi4ELb0EEENS1_21CollectiveEpilogueBwdISA_SB_SD_Li256ELb1ELb0ELi2EEENS1_19SingleTileSchedulerILb1ELb0ELb0ELi128EEEEEEEEEvNT_6ParamsE$_ZZN4cute6detail9lift_diceINS_5tupleIJiNS2_IJiNS_1CILi0EEEEEEEEES6_EEDaRKT_RKT0_ENKUlRKT_RKT0_E_clIS5_S5_EEDaSF_SI_) ;  /* 0x0000248000007944 */ /* 0x026fea0003c00000 */
[----:B------:R2:W-:Y:S01]  /*dae0*/  STL [R1+0x1680], R6 ;  /* 0x0016800601007387 */ /* 0x0005e20000100800 */
[----:B------:R-:W-:-:S03]  /*daf0*/  MOV R2, 0xdb10 ;  /* 0x0000db1000027802 */ /* 0x000fc60000000f00 */
[----:B-12---:R-:W-:Y:S05]  /*db00*/  CALL.REL.NOINC `($_ZN7cutlass13device_kernelIN5flash19enable_sm80_to_sm89INS1_16FlashAttnBwdSm80INS1_25CollectiveMainloopBwdSm80ILi2ELi2EN4cute5tupleIJNS5_1CILi128EEES8_NS7_ILi64EEEEEENS_10bfloat16_tEfNS_4arch4Sm80ELb0ELb1ELb1ELb1ELb0ELb0ELb0ELb0ELi2ELi4ELi4ELi4ELb0EEENS1_21CollectiveEpilogueBwdISA_SB_SD_Li256ELb1ELb0ELi2EEENS1_19SingleTileSchedulerILb1ELb0ELb0ELi128EEEEEEEEEvNT_6ParamsE$_ZZN4cute12filter_tupleINS_5tupleIJiNS1_IJiNS_1CILi0EEEEEEEEES5_ZNS_6detail9lift_diceIS5_S5_EEDaRKT_RKT0_EUlRKT_RKT0_E_EEDaSA_SD_OT1_ENKUlDpSG_E_clIJNS1_IJiEEES4_EEEDaSN_) ;  /* 0xfffff60000007944 */ /* 0x006fea0003c3ffff */
[----:B-----5:R-:W-:Y:S02]  /*db10*/  MOV R2, R5 ;  /* 0x0000000500027202 */ /* 0x020fe40000000f00 */
[----:B------:R-:W-:-:S04]  /*db20*/  MOV R5, 0x0 ;  /* 0x0000000000057802 */ /* 0x000fc80000000f00 */
[----:B------:R-:W-:Y:S05]  /*db30*/  RET.REL.NODEC R4 `(_ZN7cutlass13device_kernelIN5flash19enable_sm80_to_sm89INS1_16FlashAttnBwdSm80INS1_25CollectiveMainloopBwdSm80ILi2ELi2EN4cute5tupleIJNS5_1CILi128EEES8_NS7_ILi64EEEEEENS_10bfloat16_tEfNS_4arch4Sm80ELb0ELb1ELb1ELb1ELb0ELb0ELb0ELb0ELi2ELi4ELi4ELi4ELb0EEENS1_21CollectiveEpilogueBwdISA_SB_SD_Li256ELb1ELb0ELi2EEENS1_19SingleTileSchedulerILb1ELb0ELb0ELi128EEEEEEEEEvNT_6ParamsE) ;  /* 0xffff24c004007950 */ /* 0x000fea0003c3ffff */
        .type           $_ZN7cutlass13device_kernelIN5flash19enable_sm80_to_sm89INS1_16FlashAttnBwdSm80INS1_25CollectiveMainloopBwdSm80ILi2ELi2EN4cute5tupleIJNS5_1CILi128EEES8_NS7_ILi64EEEEEENS_10bfloat16_tEfNS_4arch4Sm80ELb0ELb1ELb1ELb1ELb0ELb0ELb0ELb0ELi2ELi4ELi4ELi4ELb0EEENS1_21CollectiveEpilogueBwdISA_SB_SD_Li256ELb1ELb0ELi2EEENS1_19SingleTileSchedulerILb1ELb0ELb0ELi128EEEEEEEEEvNT_6ParamsE$_ZZN4cute4takeILi1ELi2ENS_5tupleIJNS1_IJNS_1CILi1EEENS2_ILi0EEEEEEiEEEEEDaRKT1_ENKUlDpRKT_E_clIJiEEEDaSD_,@function
        .size           $_ZN7cutlass13device_kernelIN5flash19enable_sm80_to_sm89INS1_16FlashAttnBwdSm80INS1_25CollectiveMainloopBwdSm80ILi2ELi2EN4cute5tupleIJNS5_1CILi128EEES8_NS7_ILi64EEEEEENS_10bfloat16_tEfNS_4arch4Sm80ELb0ELb1ELb1ELb1ELb0ELb0ELb0ELb0ELi2ELi4ELi4ELi4ELb0EEENS1_21CollectiveEpilogueBwdISA_SB_SD_Li256ELb1ELb0ELi2EEENS1_19SingleTileSchedulerILb1ELb0ELb0ELi128EEEEEEEEEvNT_6ParamsE$_ZZN4cute4takeILi1ELi2ENS_5tupleIJNS1_IJNS_1CILi1EEENS2_ILi0EEEEEEiEEEEEDaRKT1_ENKUlDpRKT_E_clIJiEEEDaSD_,($_ZN7cutlass13device_kernelIN5flash19enable_sm80_to_sm89INS1_16FlashAttnBwdSm80INS1_25CollectiveMainloopBwdSm80ILi2ELi2EN4cute5tupleIJNS5_1CILi128EEES8_NS7_ILi64EEEEEENS_10bfloat16_tEfNS_4arch4Sm80ELb0ELb1ELb1ELb1ELb0ELb0ELb0ELb0ELi2ELi4ELi4ELi4ELb0EEENS1_21CollectiveEpilogueBwdISA_SB_SD_Li256ELb1ELb0ELi2EEENS1_19SingleTileSchedulerILb1ELb0ELb0ELi128EEEEEEEEEvNT_6ParamsE$_ZZN4cute4takeILi1ELi3ENS_5tupleIJNS1_IJNS_1CILi1EEENS2_ILi512EEEiEEENS2_ILi4096EEENS1_IJNS1_IJiiEEENS2_ILi8192EEEEEEEEEEEDaRKT1_ENKUlDpRKT_E_clIJS6_S9_EEEDaSH_ - $_ZN7cutlass13device_kernelIN5flash19enable_sm80_to_sm89INS1_16FlashAttnBwdSm80INS1_25CollectiveMainloopBwdSm80ILi2ELi2EN4cute5tupleIJNS5_1CILi128EEES8_NS7_ILi64EEEEEENS_10bfloat16_tEfNS_4arch4Sm80ELb0ELb1ELb1ELb1ELb0ELb0ELb0ELb0ELi2ELi4ELi4ELi4ELb0EEENS1_21CollectiveEpilogueBwdISA_SB_SD_Li256ELb1ELb0ELi2EEENS1_19SingleTileSchedulerILb1ELb0ELb0ELi128EEEEEEEEEvNT_6ParamsE$_ZZN4cute4takeILi1ELi2ENS_5tupleIJNS1_IJNS_1CILi1EEENS2_ILi0EEEEEEiEEEEEDaRKT1_ENKUlDpRKT_E_clIJiEEEDaSD_)
$_ZN7cutlass13device_kernelIN5flash19enable_sm80_to_sm89INS1_16FlashAttnBwdSm80INS1_25CollectiveMainloopBwdSm80ILi2ELi2EN4cute5tupleIJNS5_1CILi128EEES8_NS7_ILi64EEEEEENS_10bfloat16_tEfNS_4arch4Sm80ELb0ELb1ELb1ELb1ELb0ELb0ELb0ELb0ELi2ELi4ELi4ELi4ELb0EEENS1_21CollectiveEpilogueBwdISA_SB_SD_Li256ELb1ELb0ELi2EEENS1_19SingleTileSchedulerILb1ELb0ELb0ELi128EEEEEEEEEvNT_6ParamsE$_ZZN4cute4takeILi1ELi2ENS_5tupleIJNS1_IJNS_1CILi1EEENS2_ILi0EEEEEEiEEEEEDaRKT1_ENKUlDpRKT_E_clIJiEEEDaSD_:
[----:B------:R-:W-:Y:S02]  /*db40*/  IADD3 R2, R1, 0x1680, RZ ;  /* 0x0000168001027810 */ /* 0x000fe40007ffe0ff */
[----:B------:R-:W-:Y:S02]  /*db50*/  MOV R6, 0xdb80 ;  /* 0x0000db8000067802 */ /* 0x000fe40000000f00 */
[----:B------:R-:W-:Y:S02]  /*db60*/  IADD3 R2, R2, c[0x0][0x20], RZ ;  /* 0x0000080002027a10 */ /* 0x000fe40007ffe0ff */
[----:B------:R-:W-:Y:S05]  /*db70*/  CALL.REL.NOINC `($_ZN7cutlass13device_kernelIN5flash19enable_sm80_to_sm89INS1_16FlashAttnBwdSm80INS1_25CollectiveMainloopBwdSm80ILi2ELi2EN4cute5tupleIJNS5_1CILi128EEES8_NS7_ILi64EEEEEENS_10bfloat16_tEfNS_4arch4Sm80ELb0ELb1ELb1ELb1ELb0ELb0ELb0ELb0ELi2ELi4ELi4ELi4ELb0EEENS1_21CollectiveEpilogueBwdISA_SB_SD_Li256ELb1ELb0ELi2EEENS1_19SingleTileSchedulerILb1ELb0ELb0ELi128EEEEEEEEEvNT_6ParamsE$_ZN4cute3eso3ESOILb0ELb1EJiEEC2ERKi) ;  /* 0xffffabc000007944 */ /* 0x000fea0003c3ffff */
[----:B-1----:R1:W5:Y:S01]  /*db80*/  LDL R3, [R1+0x1680] ;  /* 0x0016800001037983 */ /* 0x0023620000100800 */
[----:B------:R-:W-:-:S04]  /*db90*/  MOV R9, 0x0 ;  /* 0x0000000000097802 */ /* 0x000fc80000000f00 */
[----:B------:R-:W-:Y:S05]  /*dba0*/  RET.REL.NODEC R8 `(_ZN7cutlass13device_kernelIN5flash19enable_sm80_to_sm89INS1_16FlashAttnBwdSm80INS1_25CollectiveMainloopBwdSm80ILi2ELi2EN4cute5tupleIJNS5_1CILi128EEES8_NS7_ILi64EEEEEENS_10bfloat16_tEfNS_4arch4Sm80ELb0ELb1ELb1ELb1ELb0ELb0ELb0ELb0ELi2ELi4ELi4ELi4ELb0EEENS1_21CollectiveEpilogueBwdISA_SB_SD_Li256ELb1ELb0ELi2EEENS1_19SingleTileSchedulerILb1ELb0ELb0ELi128EEEEEEEEEvNT_6ParamsE) ;  /* 0xffff245008007950 */ /* 0x000fea0003c3ffff */
        .type           $_ZN7cutlass13device_kernelIN5flash19enable_sm80_to_sm89INS1_16FlashAttnBwdSm80INS1_25CollectiveMainloopBwdSm80ILi2ELi2EN4cute5tupleIJNS5_1CILi128EEES8_NS7_ILi64EEEEEENS_10bfloat16_tEfNS_4arch4Sm80ELb0ELb1ELb1ELb1ELb0ELb0ELb0ELb0ELi2ELi4ELi4ELi4ELb0EEENS1_21CollectiveEpilogueBwdISA_SB_SD_Li256ELb1ELb0ELi2EEENS1_19SingleTileSchedulerILb1ELb0ELb0ELi128EEEEEEEEEvNT_6ParamsE$_ZZN4cute4takeILi1ELi3ENS_5tupleIJNS1_IJNS_1CILi1EEENS2_ILi512EEEiEEENS2_ILi4096EEENS1_IJNS1_IJiiEEENS2_ILi8192EEEEEEEEEEEDaRKT1_ENKUlDpRKT_E_clIJS6_S9_EEEDaSH_,@function
        .size           $_ZN7cutlass13device_kernelIN5flash19enable_sm80_to_sm89INS1_16FlashAttnBwdSm80INS1_25CollectiveMainloopBwdSm80ILi2ELi2EN4cute5tupleIJNS5_1CILi128EEES8_NS7_ILi64EEEEEENS_10bfloat16_tEfNS_4arch4Sm80ELb0ELb1ELb1ELb1ELb0ELb0ELb0ELb0ELi2ELi4ELi4ELi4ELb0EEENS1_21CollectiveEpilogueBwdISA_SB_SD_Li256ELb1ELb0ELi2EEENS1_19SingleTileSchedulerILb1ELb0ELb0ELi128EEEEEEEEEvNT_6ParamsE$_ZZN4cute4takeILi1ELi3ENS_5tupleIJNS1_IJNS_1CILi1EEENS2_ILi512EEEiEEENS2_ILi4096EEENS1_IJNS1_IJiiEEENS2_ILi8192EEEEEEEEEEEDaRKT1_ENKUlDpRKT_E_clIJS6_S9_EEEDaSH_,($_ZN7cutlass13device_kernelIN5flash19enable_sm80_to_sm89INS1_16FlashAttnBwdSm80INS1_25CollectiveMainloopBwdSm80ILi2ELi2EN4cute5tupleIJNS5_1CILi128EEES8_NS7_ILi64EEEEEENS_10bfloat16_tEfNS_4arch4Sm80ELb0ELb1ELb1ELb1ELb0ELb0ELb0ELb0ELi2ELi4ELi4ELi4ELb0EEENS1_21CollectiveEpilogueBwdISA_SB_SD_Li256ELb1ELb0ELi2EEENS1_19SingleTileSchedulerILb1ELb0ELb0ELi128EEEEEEEEEvNT_6ParamsE$_ZZN4cute4takeILi1ELi3ENS_5tupleIJNS1_IJNS_1CILi1EEENS2_ILi512EEEiEEENS2_ILi4096EEENS1_IJiiEEEEEEEEDaRKT1_ENKUlDpRKT_E_clIJS6_S7_EEEDaSF_ - $_ZN7cutlass13device_kernelIN5flash19enable_sm80_to_sm89INS1_16FlashAttnBwdSm80INS1_25CollectiveMainloopBwdSm80ILi2ELi2EN4cute5tupleIJNS5_1CILi128EEES8_NS7_ILi64EEEEEENS_10bfloat16_tEfNS_4arch4Sm80ELb0ELb1ELb1ELb1ELb0ELb0ELb0ELb0ELi2ELi4ELi4ELi4ELb0EEENS1_21CollectiveEpilogueBwdISA_SB_SD_Li256ELb1ELb0ELi2EEENS1_19SingleTileSchedulerILb1ELb0ELb0ELi128EEEEEEEEEvNT_6ParamsE$_ZZN4cute4takeILi1ELi3ENS_5tupleIJNS1_IJNS_1CILi1EEENS2_ILi512EEEiEEENS2_ILi4096EEENS1_IJNS1_IJiiEEENS2_ILi8192EEEEEEEEEEEDaRKT1_ENKUlDpRKT_E_clIJS6_S9_EEEDaSH_)
$_ZN7cutlass13device_kernelIN5flash19enable_sm80_to_sm89INS1_16FlashAttnBwdSm80INS1_25CollectiveMainloopBwdSm80ILi2ELi2EN4cute5tupleIJNS5_1CILi128EEES8_NS7_ILi64EEEEEENS_10bfloat16_tEfNS_4arch4Sm80ELb0ELb1ELb1ELb1ELb0ELb0ELb0ELb0ELi2ELi4ELi4ELi4ELb0EEENS1_21CollectiveEpilogueBwdISA_SB_SD_Li256ELb1ELb0ELi2EEENS1_19SingleTileSchedulerILb1ELb0ELb0ELi128EEEEEEEEEvNT_6ParamsE$_ZZN4cute4takeILi1ELi3ENS_5tupleIJNS1_IJNS_1CILi1EEENS2_ILi512EEEiEEENS2_ILi4096EEENS1_IJNS1_IJiiEEENS2_ILi8192EEEEEEEEEEEDaRKT1_ENKUlDpRKT_E_clIJS6_S9_EEEDaSH_:
[----:B------:R-:W-:Y:S02]  /*dbb0*/  IADD3 R2, R1, 0x1680, RZ ;  /* 0x0000168001027810 */ /* 0x000fe40007ffe0ff */
[----:B------:R-:W-:Y:S02]  /*dbc0*/  MOV R6, 0xdbf0 ;  /* 0x0000dbf000067802 */ /* 0x000fe40000000f00 */
[----:B------:R-:W-:Y:S02]  /*dbd0*/  IADD3 R2, R2, c[0x0][0x20], RZ ;  /* 0x0000080002027a10 */ /* 0x000fe40007ffe0ff */
[----:B------:R-:W-:Y:S05]  /*dbe0*/  CALL.REL.NOINC `($_ZN7cutlass13device_kernelIN5flash19enable_sm80_to_sm89INS1_16FlashAttnBwdSm80INS1_25CollectiveMainloopBwdSm80ILi2ELi2EN4cute5tupleIJNS5_1CILi128EEES8_NS7_ILi64EEEEEENS_10bfloat16_tEfNS_4arch4Sm80ELb0ELb1ELb1ELb1ELb0ELb0ELb0ELb0ELi2ELi4ELi4ELi4ELb0EEENS1_21CollectiveEpilogueBwdISA_SB_SD_Li256ELb1ELb0ELi2EEENS1_19SingleTileSchedulerILb1ELb0ELb0ELi128EEEEEEEEEvNT_6ParamsE$_ZN4cute3eso3ESOILb1ELb0EJNS_1CILi4096EEENS_5tupleIJNS4_IJiiEEENS2_ILi8192EEEEEEEEC2ERKS3_RKS7_) ;  /* 0xffffb79000007944 */ /* 0x000fea0003c3ffff */
[----:B-1----:R1:W5:Y:S01]  /*dbf0*/  LDL.64 R2, [R1+0x1680] ;  /* 0x0016800001027983 */ /* 0x0023620000100a00 */
[----:B------:R-:W-:-:S04]  /*dc00*/  MOV R5, 0x0 ;  /* 0x0000000000057802 */ /* 0x000fc80000000f00 */
[----:B------:R-:W-:Y:S05]  /*dc10*/  RET.REL.NODEC R4 `(_ZN7cutlass13device_kernelIN5flash19enable_sm80_to_sm89INS1_16FlashAttnBwdSm80INS1_25CollectiveMainloopBwdSm80ILi2ELi2EN4cute5tupleIJNS5_1CILi128EEES8_NS7_ILi64EEEEEENS_10bfloat16_tEfNS_4arch4Sm80ELb0ELb1ELb1ELb1ELb0ELb0ELb0ELb0ELi2ELi4ELi4ELi4ELb0EEENS1_21CollectiveEpilogueBwdISA_SB_SD_Li256ELb1ELb0ELi2EEENS1_19SingleTileSchedulerILb1ELb0ELb0ELi128EEEEEEEEEvNT_6ParamsE) ;  /* 0xffff23e004007950 */ /* 0x000fea0003c3ffff */
        .type           $_ZN7cutlass13device_kernelIN5flash19enable_sm80_to_sm89INS1_16FlashAttnBwdSm80INS1_25CollectiveMainloopBwdSm80ILi2ELi2EN4cute5tupleIJNS5_1CILi128EEES8_NS7_ILi64EEEEEENS_10bfloat16_tEfNS_4arch4Sm80ELb0ELb1ELb1ELb1ELb0ELb0ELb0ELb0ELi2ELi4ELi4ELi4ELb0EEENS1_21CollectiveEpilogueBwdISA_SB_SD_Li256ELb1ELb0ELi2EEENS1_19SingleTileSchedulerILb1ELb0ELb0ELi128EEEEEEEEEvNT_6ParamsE$_ZZN4cute4takeILi1ELi3ENS_5tupleIJNS1_IJNS_1CILi1EEENS2_ILi512EEEiEEENS2_ILi4096EEENS1_IJiiEEEEEEEEDaRKT1_ENKUlDpRKT_E_clIJS6_S7_EEEDaSF_,@function
        .size           $_ZN7cutlass13device_kernelIN5flash19enable_sm80_to_sm89INS1_16FlashAttnBwdSm80INS1_25CollectiveMainloopBwdSm80ILi2ELi2EN4cute5tupleIJNS5_1CILi128EEES8_NS7_ILi64EEEEEENS_10bfloat16_tEfNS_4arch4Sm80ELb0ELb1ELb1ELb1ELb0ELb0ELb0ELb0ELi2ELi4ELi4ELi4ELb0EEENS1_21CollectiveEpilogueBwdISA_SB_SD_Li256ELb1ELb0ELi2EEENS1_19SingleTileSchedulerILb1ELb0ELb0ELi128EEEEEEEEEvNT_6ParamsE$_ZZN4cute4takeILi1ELi3ENS_5tupleIJNS1_IJNS_1CILi1EEENS2_ILi512EEEiEEENS2_ILi4096EEENS1_IJiiEEEEEEEEDaRKT1_ENKUlDpRKT_E_clIJS6_S7_EEEDaSF_,($_ZN7cutlass13device_kernelIN5flash19enable_sm80_to_sm89INS1_16FlashAttnBwdSm80INS1_25CollectiveMainloopBwdSm80ILi2ELi2EN4cute5tupleIJNS5_1CILi128EEES8_NS7_ILi64EEEEEENS_10bfloat16_tEfNS_4arch4Sm80ELb0ELb1ELb1ELb1ELb0ELb0ELb0ELb0ELi2ELi4ELi4ELi4ELb0EEENS1_21CollectiveEpilogueBwdISA_SB_SD_Li256ELb1ELb0ELi2EEENS1_19SingleTileSchedulerILb1ELb0ELb0ELi128EEEEEEEEEvNT_6ParamsE$_ZZN4cute4takeILi1ELi3ENS_5tupleIJNS1_IJNS_1CILi1EEEiEEENS2_ILi1024EEENS1_IJiiEEEEEEEEDaRKT1_ENKUlDpRKT_E_clIJS5_S6_EEEDaSE_ - $_ZN7cutlass13device_kernelIN5flash19enable_sm80_to_sm89INS1_16FlashAttnBwdSm80INS1_25CollectiveMainloopBwdSm80ILi2ELi2EN4cute5tupleIJNS5_1CILi128EEES8_NS7_ILi64EEEEEENS_10bfloat16_tEfNS_4arch4Sm80ELb0ELb1ELb1ELb1ELb0ELb0ELb0ELb0ELi2ELi4ELi4ELi4ELb0EEENS1_21CollectiveEpilogueBwdISA_SB_SD_Li256ELb1ELb0ELi2EEENS1_19SingleTileSchedulerILb1ELb0ELb0ELi128EEEEEEEEEvNT_6ParamsE$_ZZN4cute4takeILi1ELi3ENS_5tupleIJNS1_IJNS_1CILi1EEENS2_ILi512EEEiEEENS2_ILi4096EEENS1_IJiiEEEEEEEEDaRKT1_ENKUlDpRKT_E_clIJS6_S7_EEEDaSF_)
$_ZN7cutlass13device_kernelIN5flash19enable_sm80_to_sm89INS1_16FlashAttnBwdSm80INS1_25CollectiveMainloopBwdSm80ILi2ELi2EN4cute5tupleIJNS5_1CILi128EEES8_NS7_ILi64EEEEEENS_10bfloat16_tEfNS_4arch4Sm80ELb0ELb1ELb1ELb1ELb0ELb0ELb0ELb0ELi2ELi4ELi4ELi4ELb0EEENS1_21CollectiveEpilogueBwdISA_SB_SD_Li256ELb1ELb0ELi2EEENS1_19SingleTileSchedulerILb1ELb0ELb0ELi128EEEEEEEEEvNT_6ParamsE$_ZZN4cute4takeILi1ELi3ENS_5tupleIJNS1_IJNS_1CILi1EEENS2_ILi512EEEiEEENS2_ILi4096EEENS1_IJiiEEEEEEEEDaRKT1_ENKUlDpRKT_E_clIJS6_S7_EEEDaSF_:
[----:B------:R-:W-:Y:S02]  /*dc20*/  IADD3 R2, R1, 0x1380, RZ ;  /* 0x0000138001027810 */ /* 0x000fe40007ffe0ff */
[----:B------:R-:W-:Y:S02]  /*dc30*/  MOV R6, 0xdc60 ;  /* 0x0000dc6000067802 */ /* 0x000fe40000000f00 */
[----:B------:R-:W-:Y:S02]  /*dc40*/  IADD3 R2, R2, c[0x0][0x20], RZ ;  /* 0x0000080002027a10 */ /* 0x000fe40007ffe0ff */
[----:B------:R-:W-:Y:S05]  /*dc50*/  CALL.REL.NOINC `($_ZN7cutlass13device_kernelIN5flash19enable_sm80_to_sm89INS1_16FlashAttnBwdSm80INS1_25CollectiveMainloopBwdSm80ILi2ELi2EN4cute5tupleIJNS5_1CILi128EEES8_NS7_ILi64EEEEEENS_10bfloat16_tEfNS_4arch4Sm80ELb0ELb1ELb1ELb1ELb0ELb0ELb0ELb0ELi2ELi4ELi4ELi4ELb0EEENS1_21CollectiveEpilogueBwdISA_SB_SD_Li256ELb1ELb0ELi2EEENS1_19SingleTileSchedulerILb1ELb0ELb0ELi128EEEEEEEEEvNT_6ParamsE$_ZN4cute3eso3ESOILb1ELb0EJNS_1CILi4096EEENS_5tupleIJiiEEEEEC2ERKS3_RKS5_) ;  /* 0xffffb77000007944 */ /* 0x000fea0003c3ffff */
[----:B-1----:R1:W5:Y:S01]  /*dc60*/  LDL.64 R2, [R1+0x1380] ;  /* 0x0013800001027983 */ /* 0x0023620000100a00 */
[----:B------:R-:W-:-:S04]  /*dc70*/  MOV R5, 0x0 ;  /* 0x0000000000057802 */ /* 0x000fc80000000f00 */
[----:B------:R-:W-:Y:S05]  /*dc80*/  RET.REL.NODEC R4 `(_ZN7cutlass13device_kernelIN5flash19enable_sm80_to_sm89INS1_16FlashAttnBwdSm80INS1_25CollectiveMainloopBwdSm80ILi2ELi2EN4cute5tupleIJNS5_1CILi128EEES8_NS7_ILi64EEEEEENS_10bfloat16_tEfNS_4arch4Sm80ELb0ELb1ELb1ELb1ELb0ELb0ELb0ELb0ELi2ELi4ELi4ELi4ELb0EEENS1_21CollectiveEpilogueBwdISA_SB_SD_Li256ELb1ELb0ELi2EEENS1_19SingleTileSchedulerILb1ELb0ELb0ELi128EEEEEEEEEvNT_6ParamsE) ;  /* 0xffff237004007950 */ /* 0x000fea0003c3ffff */
        .type           $_ZN7cutlass13device_kernelIN5flash19enable_sm80_to_sm89INS1_16FlashAttnBwdSm80INS1_25CollectiveMainloopBwdSm80ILi2ELi2EN4cute5tupleIJNS5_1CILi128EEES8_NS7_ILi64EEEEEENS_10bfloat16_tEfNS_4arch4Sm80ELb0ELb1ELb1ELb1ELb0ELb0ELb0ELb0ELi2ELi4ELi4ELi4ELb0EEENS1_21CollectiveEpilogueBwdISA_SB_SD_Li256ELb1ELb0ELi2EEENS1_19SingleTileSchedulerILb1ELb0ELb0ELi128EEEEEEEEEvNT_6ParamsE$_ZZN4cute4takeILi1ELi3ENS_5tupleIJNS1_IJNS_1CILi1EEEiEEENS2_ILi1024EEENS1_IJiiEEEEEEEEDaRKT1_ENKUlDpRKT_E_clIJS5_S6_EEEDaSE_,@function
        .size           $_ZN7cutlass13device_kernelIN5flash19enable_sm80_to_sm89INS1_16FlashAttnBwdSm80INS1_25CollectiveMainloopBwdSm80ILi2ELi2EN4cute5tupleIJNS5_1CILi128EEES8_NS7_ILi64EEEEEENS_10bfloat16_tEfNS_4arch4Sm80ELb0ELb1ELb1ELb1ELb0ELb0ELb0ELb0ELi2ELi4ELi4ELi4ELb0EEENS1_21CollectiveEpilogueBwdISA_SB_SD_Li256ELb1ELb0ELi2EEENS1_19SingleTileSchedulerILb1ELb0ELb0ELi128EEEEEEEEEvNT_6ParamsE$_ZZN4cute4takeILi1ELi3ENS_5tupleIJNS1_IJNS_1CILi1EEEiEEENS2_ILi1024EEENS1_IJiiEEEEEEEEDaRKT1_ENKUlDpRKT_E_clIJS5_S6_EEEDaSE_,($_ZN7cutlass13device_kernelIN5flash19enable_sm80_to_sm89INS1_16FlashAttnBwdSm80INS1_25CollectiveMainloopBwdSm80ILi2ELi2EN4cute5tupleIJNS5_1CILi128EEES8_NS7_ILi64EEEEEENS_10bfloat16_tEfNS_4arch4Sm80ELb0ELb1ELb1ELb1ELb0ELb0ELb0ELb0ELi2ELi4ELi4ELi4ELb0EEENS1_21CollectiveEpilogueBwdISA_SB_SD_Li256ELb1ELb0ELi2EEENS1_19SingleTileSchedulerILb1ELb0ELb0ELi128EEEEEEEEEvNT_6ParamsE$_ZZN4cute4takeILi1ELi3ENS_5tupleIJNS1_IJiNS_1CILi512EEEEEENS1_IJiiEEENS2_ILi1024EEEEEEEEDaRKT1_ENKUlDpRKT_E_clIJS5_S6_EEEDaSE_ - $_ZN7cutlass13device_kernelIN5flash19enable_sm80_to_sm89INS1_16FlashAttnBwdSm80INS1_25CollectiveMainloopBwdSm80ILi2ELi2EN4cute5tupleIJNS5_1CILi128EEES8_NS7_ILi64EEEEEENS_10bfloat16_tEfNS_4arch4Sm80ELb0ELb1ELb1ELb1ELb0ELb0ELb0ELb0ELi2ELi4ELi4ELi4ELb0EEENS1_21CollectiveEpilogueBwdISA_SB_SD_Li256ELb1ELb0ELi2EEENS1_19SingleTileSchedulerILb1ELb0ELb0ELi128EEEEEEEEEvNT_6ParamsE$_ZZN4cute4takeILi1ELi3ENS_5tupleIJNS1_IJNS_1CILi1EEEiEEENS2_ILi1024EEENS1_IJiiEEEEEEEEDaRKT1_ENKUlDpRKT_E_clIJS5_S6_EEEDaSE_)
$_ZN7cutlass13device_kernelIN5flash19enable_sm80_to_sm89INS1_16FlashAttnBwdSm80INS1_25CollectiveMainloopBwdSm80ILi2ELi2EN4cute5tupleIJNS5_1CILi128EEES8_NS7_ILi64EEEEEENS_10bfloat16_tEfNS_4arch4Sm80ELb0ELb1ELb1ELb1ELb0ELb0ELb0ELb0ELi2ELi4ELi4ELi4ELb0EEENS1_21CollectiveEpilogueBwdISA_SB_SD_Li256ELb1ELb0ELi2EEENS1_19SingleTileSchedulerILb1ELb0ELb0ELi128EEEEEEEEEvNT_6ParamsE$_ZZN4cute4takeILi1ELi3ENS_5tupleIJNS1_IJNS_1CILi1EEEiEEENS2_ILi1024EEENS1_IJiiEEEEEEEEDaRKT1_ENKUlDpRKT_E_clIJS5_S6_EEEDaSE_:
[----:B------:R-:W-:Y:S02]  /*dc90*/  IADD3 R2, R1, 0x1380, RZ ;  /* 0x0000138001027810 */ /* 0x000fe40007ffe0ff */
[----:B------:R-:W-:Y:S02]  /*dca0*/  MOV R6, 0xdcd0 ;  /* 0x0000dcd000067802 */ /* 0x000fe40000000f00 */
[----:B------:R-:W-:Y:S02]  /*dcb0*/  IADD3 R2, R2, c[0x0][0x20], RZ ;  /* 0x0000080002027a10 */ /* 0x000fe40007ffe0ff */
[----:B------:R-:W-:Y:S05]  /*dcc0*/  CALL.REL.NOINC `($_ZN7cutlass13device_kernelIN5flash19enable_sm80_to_sm89INS1_16FlashAttnBwdSm80INS1_25CollectiveMainloopBwdSm80ILi2ELi2EN4cute5tupleIJNS5_1CILi128EEES8_NS7_ILi64EEEEEENS_10bfloat16_tEfNS_4arch4Sm80ELb0ELb1ELb1ELb1ELb0ELb0ELb0ELb0ELi2ELi4ELi4ELi4ELb0EEENS1_21CollectiveEpilogueBwdISA_SB_SD_Li256ELb1ELb0ELi2EEENS1_19SingleTileSchedulerILb1ELb0ELb0ELi128EEEEEEEEEvNT_6ParamsE$_ZN4cute3eso3ESOILb1ELb0EJNS_1CILi1024EEENS_5tupleIJiiEEEEEC2ERKS3_RKS5_) ;  /* 0xffffb16000007944 */ /* 0x000fea0003c3ffff */
[----:B-1----:R1:W5:Y:S01]  /*dcd0*/  LDL.64 R2, [R1+0x1380] ;  /* 0x0013800001027983 */ /* 0x0023620000100a00 */
[----:B------:R-:W-:-:S04]  /*dce0*/  MOV R5, 0x0 ;  /* 0x0000000000057802 */ /* 0x000fc80000000f00 */
[----:B------:R-:W-:Y:S05]  /*dcf0*/  RET.REL.NODEC R4 `(_ZN7cutlass13device_kernelIN5flash19enable_sm80_to_sm89INS1_16FlashAttnBwdSm80INS1_25CollectiveMainloopBwdSm80ILi2ELi2EN4cute5tupleIJNS5_1CILi128EEES8_NS7_ILi64EEEEEENS_10bfloat16_tEfNS_4arch4Sm80ELb0ELb1ELb1ELb1ELb0ELb0ELb0ELb0ELi2ELi4ELi4ELi4ELb0EEENS1_21CollectiveEpilogueBwdISA_SB_SD_Li256ELb1ELb0ELi2EEENS1_19SingleTileSchedulerILb1ELb0ELb0ELi128EEEEEEEEEvNT_6ParamsE) ;  /* 0xffff230004007950 */ /* 0x000fea0003c3ffff */
        .type           $_ZN7cutlass13device_kernelIN5flash19enable_sm80_to_sm89INS1_16FlashAttnBwdSm80INS1_25CollectiveMainloopBwdSm80ILi2ELi2EN4cute5tupleIJNS5_1CILi128EEES8_NS7_ILi64EEEEEENS_10bfloat16_tEfNS_4arch4Sm80ELb0ELb1ELb1ELb1ELb0ELb0ELb0ELb0ELi2ELi4ELi4ELi4ELb0EEENS1_21CollectiveEpilogueBwdISA_SB_SD_Li256ELb1ELb0ELi2EEENS1_19SingleTileSchedulerILb1ELb0ELb0ELi128EEEEEEEEEvNT_6ParamsE$_ZZN4cute4takeILi1ELi3ENS_5tupleIJNS1_IJiNS_1CILi512EEEEEENS1_IJiiEEENS2_ILi1024EEEEEEEEDaRKT1_ENKUlDpRKT_E_clIJS5_S6_EEEDaSE_,@function
        .size           $_ZN7cutlass13device_kernelIN5flash19enable_sm80_to_sm89INS1_16FlashAttnBwdSm80INS1_25CollectiveMainloopBwdSm80ILi2ELi2EN4cute5tupleIJNS5_1CILi128EEES8_NS7_ILi64EEEEEENS_10bfloat16_tEfNS_4arch4Sm80ELb0ELb1ELb1ELb1ELb0ELb0ELb0ELb0ELi2ELi4ELi4ELi4ELb0EEENS1_21CollectiveEpilogueBwdISA_SB_SD_Li256ELb1ELb0ELi2EEENS1_19SingleTileSchedulerILb1ELb0ELb0ELi128EEEEEEEEEvNT_6ParamsE$_ZZN4cute4takeILi1ELi3ENS_5tupleIJNS1_IJiNS_1CILi512EEEEEENS1_IJiiEEENS2_ILi1024EEEEEEEEDaRKT1_ENKUlDpRKT_E_clIJS5_S6_EEEDaSE_,($_ZN7cutlass13device_kernelIN5flash19enable_sm80_to_sm89INS1_16FlashAttnBwdSm80INS1_25CollectiveMainloopBwdSm80ILi2ELi2EN4cute5tupleIJNS5_1CILi128EEES8_NS7_ILi64EEEEEENS_10bfloat16_tEfNS_4arch4Sm80ELb0ELb1ELb1ELb1ELb0ELb0ELb0ELb0ELi2ELi4ELi4ELi4ELb0EEENS1_21CollectiveEpilogueBwdISA_SB_SD_Li256ELb1ELb0ELi2EEENS1_19SingleTileSchedulerILb1ELb0ELb0ELi128EEEEEEEEEvNT_6ParamsE$_ZZN4cute5sliceINS_5tupleIJNS1_IJNS_10UnderscoreENS_1CILi0EEEEEENS1_IJS4_S2_EEEEEENS1_IJNS1_IJNS1_IJNS3_ILi1EEES4_EEES4_EEENS1_IJNS1_IJS4_S4_EEEiEEEEEEEEDaRKT_RKT0_ENKUlRKT_RKT0_E_clIS6_SC_EEDaSM_SP_ - $_ZN7cutlass13device_kernelIN5flash19enable_sm80_to_sm89INS1_16FlashAttnBwdSm80INS1_25CollectiveMainloopBwdSm80ILi2ELi2EN4cute5tupleIJNS5_1CILi128EEES8_NS7_ILi64EEEEEENS_10bfloat16_tEfNS_4arch4Sm80ELb0ELb1ELb1ELb1ELb0ELb0ELb0ELb0ELi2ELi4ELi4ELi4ELb0EEENS1_21CollectiveEpilogueBwdISA_SB_SD_Li256ELb1ELb0ELi2EEENS1_19SingleTileSchedulerILb1ELb0ELb0ELi128EEEEEEEEEvNT_6ParamsE$_ZZN4cute4takeILi1ELi3ENS_5tupleIJNS1_IJiNS_1CILi512EEEEEENS1_IJiiEEENS2_ILi1024EEEEEEEEDaRKT1_ENKUlDpRKT_E_clIJS5_S6_EEEDaSE_)
$_ZN7cutlass13device_kernelIN5flash19enable_sm80_to_sm89INS1_16FlashAttnBwdSm80INS1_25CollectiveMainloopBwdSm80ILi2ELi2EN4cute5tupleIJNS5_1CILi128EEES8_NS7_ILi64EEEEEENS_10bfloat16_tEfNS_4arch4Sm80ELb0ELb1ELb1ELb1ELb0ELb0ELb0ELb0ELi2ELi4ELi4ELi4ELb0EEENS1_21CollectiveEpilogueBwdISA_SB_SD_Li256ELb1ELb0ELi2EEENS1_19SingleTileSchedulerILb1ELb0ELb0ELi128EEEEEEEEEvNT_6ParamsE$_ZZN4cute4takeILi1ELi3ENS_5tupleIJNS1_IJiNS_1CILi512EEEEEENS1_IJiiEEENS2_ILi1024EEEEEEEEDaRKT1_ENKUlDpRKT_E_clIJS5_S6_EEEDaSE_:
[----:B------:R-:W-:Y:S02]  /*dd00*/  IADD3 R2, R1, 0x1680, RZ ;  /* 0x0000168001027810 */ /* 0x000fe40007ffe0ff */
[----:B------:R-:W-:Y:S02]  /*dd10*/  MOV R6, 0xdd40 ;  /* 0x0000dd4000067802 */ /* 0x000fe40000000f00 */
[----:B------:R-:W-:Y:S02]  /*dd20*/  IADD3 R2, R2, c[0x0][0x20], RZ ;  /* 0x0000080002027a10 */ /* 0x000fe40007ffe0ff */
[----:B------:R-:W-:Y:S05]  /*dd30*/  CALL.REL.NOINC `($_ZN7cutlass13device_kernelIN5flash19enable_sm80_to_sm89INS1_16FlashAttnBwdSm80INS1_25CollectiveMainloopBwdSm80ILi2ELi2EN4cute5tupleIJNS5_1CILi128EEES8_NS7_ILi64EEEEEENS_10bfloat16_tEfNS_4arch4Sm80ELb0ELb1ELb1ELb1ELb0ELb0ELb0ELb0ELi2ELi4ELi4ELi4ELb0EEENS1_21CollectiveEpilogueBwdISA_SB_SD_Li256ELb1ELb0ELi2EEENS1_19SingleTileSchedulerILb1ELb0ELb0ELi128EEEEEEEEEvNT_6ParamsE$_ZN4cute3eso3ESOILb0ELb1EJNS_5tupleIJiiEEENS_1CILi1024EEEEEC2ERKS3_RKS5_) ;  /* 0xffffa91000007944 */ /* 0x000fea0003c3ffff */
[----:B-1----:R1:W5:Y:S01]  /*dd40*/  LDL.64 R2, [R1+0x1680] ;  /* 0x0016800001027983 */ /* 0x0023620000100a00 */
[----:B------:R-:W-:-:S04]  /*dd50*/  MOV R5, 0x0 ;  /* 0x0000000000057802 */ /* 0x000fc80000000f00 */
[----:B------:R-:W-:Y:S05]  /*dd60*/  RET.REL.NODEC R4 `(_ZN7cutlass13device_kernelIN5flash19enable_sm80_to_sm89INS1_16FlashAttnBwdSm80INS1_25CollectiveMainloopBwdSm80ILi2ELi2EN4cute5tupleIJNS5_1CILi128EEES8_NS7_ILi64EEEEEENS_10bfloat16_tEfNS_4arch4Sm80ELb0ELb1ELb1ELb1ELb0ELb0ELb0ELb0ELi2ELi4ELi4ELi4ELb0EEENS1_21CollectiveEpilogueBwdISA_SB_SD_Li256ELb1ELb0ELi2EEENS1_19SingleTileSchedulerILb1ELb0ELb0ELi128EEEEEEEEEvNT_6ParamsE) ;  /* 0xffff229004007950 */ /* 0x000fea0003c3ffff */
        .type           $_ZN7cutlass13device_kernelIN5flash19enable_sm80_to_sm89INS1_16FlashAttnBwdSm80INS1_25CollectiveMainloopBwdSm80ILi2ELi2EN4cute5tupleIJNS5_1CILi128EEES8_NS7_ILi64EEEEEENS_10bfloat16_tEfNS_4arch4Sm80ELb0ELb1ELb1ELb1ELb0ELb0ELb0ELb0ELi2ELi4ELi4ELi4ELb0EEENS1_21CollectiveEpilogueBwdISA_SB_SD_Li256ELb1ELb0ELi2EEENS1_19SingleTileSchedulerILb1ELb0ELb0ELi128EEEEEEEEEvNT_6ParamsE$_ZZN4cute5sliceINS_5tupleIJNS1_IJNS_10UnderscoreENS_1CILi0EEEEEENS1_IJS4_S2_EEEEEENS1_IJNS1_IJNS1_IJNS3_ILi1EEES4_EEES4_EEENS1_IJNS1_IJS4_S4_EEEiEEEEEEEEDaRKT_RKT0_ENKUlRKT_RKT0_E_clIS6_SC_EEDaSM_SP_,@function
        .size           $_ZN7cutlass13device_kernelIN5flash19enable_sm80_to_sm89INS1_16FlashAttnBwdSm80INS1_25CollectiveMainloopBwdSm80ILi2ELi2EN4cute5tupleIJNS5_1CILi128EEES8_NS7_ILi64EEEEEENS_10bfloat16_tEfNS_4arch4Sm80ELb0ELb1ELb1ELb1ELb0ELb0ELb0ELb0ELi2ELi4ELi4ELi4ELb0EEENS1_21CollectiveEpilogueBwdISA_SB_SD_Li256ELb1ELb0ELi2EEENS1_19SingleTileSchedulerILb1ELb0ELb0ELi128EEEEEEEEEvNT_6ParamsE$_ZZN4cute5sliceINS_5tupleIJNS1_IJNS_10UnderscoreENS_1CILi0EEEEEENS1_IJS4_S2_EEEEEENS1_IJNS1_IJNS1_IJNS3_ILi1EEES4_EEES4_EEENS1_IJNS1_IJS4_S4_EEEiEEEEEEEEDaRKT_RKT0_ENKUlRKT_RKT0_E_clIS6_SC_EEDaSM_SP_,($_ZN7cutlass13device_kernelIN5flash19enable_sm80_to_sm89INS1_16FlashAttnBwdSm80INS1_25CollectiveMainloopBwdSm80ILi2ELi2EN4cute5tupleIJNS5_1CILi128EEES8_NS7_ILi64EEEEEENS_10bfloat16_tEfNS_4arch4Sm80ELb0ELb1ELb1ELb1ELb0ELb0ELb0ELb0ELi2ELi4ELi4ELi4ELb0EEENS1_21CollectiveEpilogueBwdISA_SB_SD_Li256ELb1ELb0ELi2EEENS1_19SingleTileSchedulerILb1ELb0ELb0ELi128EEEEEEEEEvNT_6ParamsE$_ZZN4cute5sliceINS_5tupleIJNS_10UnderscoreES2_NS_1CILi0EEEEEENS1_IJNS1_IJNS3_ILi1EEES4_EEEiNS3_ILi1024EEEEEEEEDaRKT_RKT0_ENKUlRKT_RKT0_E_clIS2_iEEDaSI_SL_ - $_ZN7cutlass13device_kernelIN5flash19enable_sm80_to_sm89INS1_16FlashAttnBwdSm80INS1_25CollectiveMainloopBwdSm80ILi2ELi2EN4cute5tupleIJNS5_1CILi128EEES8_NS7_ILi64EEEEEENS_10bfloat16_tEfNS_4arch4Sm80ELb0ELb1ELb1ELb1ELb0ELb0ELb0ELb0ELi2ELi4ELi4ELi4ELb0EEENS1_21CollectiveEpilogueBwdISA_SB_SD_Li256ELb1ELb0ELi2EEENS1_19SingleTileSchedulerILb1ELb0ELb0ELi128EEEEEEEEEvNT_6ParamsE$_ZZN4cute5sliceINS_5tupleIJNS1_IJNS_10UnderscoreENS_1CILi0EEEEEENS1_IJS4_S2_EEEEEENS1_IJNS1_IJNS1_IJNS3_ILi1EEES4_EEES4_EEENS1_IJNS1_IJS4_S4_EEEiEEEEEEEEDaRKT_RKT0_ENKUlRKT_RKT0_E_clIS6_SC_EEDaSM_SP_)
$_ZN7cutlass13device_kernelIN5flash19enable_sm80_to_sm89INS1_16FlashAttnBwdSm80INS1_25CollectiveMainloopBwdSm80ILi2ELi2EN4cute5tupleIJNS5_1CILi128EEES8_NS7_ILi64EEEEEENS_10bfloat16_tEfNS_4arch4Sm80ELb0ELb1ELb1ELb1ELb0ELb0ELb0ELb0ELi2ELi4ELi4ELi4ELb0EEENS1_21CollectiveEpilogueBwdISA_SB_SD_Li256ELb1ELb0ELi2EEENS1_19SingleTileSchedulerILb1ELb0ELb0ELi128EEEEEEEEEvNT_6ParamsE$_ZZN4cute5sliceINS_5tupleIJNS1_IJNS_10UnderscoreENS_1CILi0EEEEEENS1_IJS4_S2_EEEEEENS1_IJNS1_IJNS1_IJNS3_ILi1EEES4_EEES4_EEENS1_IJNS1_IJS4_S4_EEEiEEEEEEEEDaRKT_RKT0_ENKUlRKT_RKT0_E_clIS6_SC_EEDaSM_SP_:
[----:B------:R-:W-:Y:S02]  /*dd70*/  MOV R10, 0xdd90 ;  /* 0x0000dd90000a7802 */ /* 0x000fe40000000f00 */
[----:B------:R-:W-:Y:S05]  /*dd80*/  CALL.REL.NOINC `($_ZN7cutlass13device_kernelIN5flash19enable_sm80_to_sm89INS1_16FlashAttnBwdSm80INS1_25CollectiveMainloopBwdSm80ILi2ELi2EN4cute5tupleIJNS5_1CILi128EEES8_NS7_ILi64EEEEEENS_10bfloat16_tEfNS_4arch4Sm80ELb0ELb1ELb1ELb1ELb0ELb0ELb0ELb0ELi2ELi4ELi4ELi4ELb0EEENS1_21CollectiveEpilogueBwdISA_SB_SD_Li256ELb1ELb0ELi2EEENS1_19SingleTileSchedulerILb1ELb0ELb0ELi128EEEEEEEEEvNT_6ParamsE$_ZZN4cute6detail10lift_sliceINS_5tupleIJNS_1CILi0EEENS_10UnderscoreEEEENS2_IJNS2_IJS4_S4_EEEiEEEEEDaRKT_RKT0_ENKUlRKT_RKT0_E_clIS5_iEEDaSH_SK_) ;  /* 0x000002c000007944 */ /* 0x000fea0003c00000 */
[----:B------:R-:W-:Y:S02]  /*dd90*/  MOV R10, 0xddb0 ;  /* 0x0000ddb0000a7802 */ /* 0x000fe40000000f00 */
[----:B-1---5:R-:W-:Y:S05]  /*dda0*/  CALL.REL.NOINC `($_ZN7cutlass13device_kernelIN5flash19enable_sm80_to_sm89INS1_16FlashAttnBwdSm80INS1_25CollectiveMainloopBwdSm80ILi2ELi2EN4cute5tupleIJNS5_1CILi128EEES8_NS7_ILi64EEEEEENS_10bfloat16_tEfNS_4arch4Sm80ELb0ELb1ELb1ELb1ELb0ELb0ELb0ELb0ELi2ELi4ELi4ELi4ELb0EEENS1_21CollectiveEpilogueBwdISA_SB_SD_Li256ELb1ELb0ELi2EEENS1_19SingleTileSchedulerILb1ELb0ELb0ELi128EEEEEEEEEvNT_6ParamsE$_ZZN4cute12filter_tupleINS_5tupleIJNS_1CILi0EEENS_10UnderscoreEEEENS1_IJNS1_IJS3_S3_EEEiEEEZNS_6detail10lift_sliceIS5_S7_EEDaRKT_RKT0_EUlRKT_RKT0_E_EEDaSC_SF_OT1_ENKUlDpSI_E_clIJNS1_IJEEENS1_IJiEEEEEEDaSP_) ;  /* 0xffffefb000007944 */ /* 0x022fea0003c3ffff */
[----:B------:R-:W-:Y:S02]  /*ddb0*/  MOV R9, 0x0 ;  /* 0x0000000000097802 */ /* 0x000fe40000000f00 */
[----:B-----5:R-:W-:Y:S02]  /*ddc0*/  MOV R3, R2 ;  /* 0x0000000200037202 */ /* 0x020fe40000000f00 */
[----:B------:R-:W-:Y:S05]  /*ddd0*/  RET.REL.NODEC R8 `(_ZN7cutlass13device_kernelIN5flash19enable_sm80_to_sm89INS1_16FlashAttnBwdSm80INS1_25CollectiveMainloopBwdSm80ILi2ELi2EN4cute5tupleIJNS5_1CILi128EEES8_NS7_ILi64EEEEEENS_10bfloat16_tEfNS_4arch4Sm80ELb0ELb1ELb1ELb1ELb0ELb0ELb0ELb0ELi2ELi4ELi4ELi4ELb0EEENS1_21CollectiveEpilogueBwdISA_SB_SD_Li256ELb1ELb0ELi2EEENS1_19SingleTileSchedulerILb1ELb0ELb0ELi128EEEEEEEEEvNT_6ParamsE) ;  /* 0xffff222008007950 */ /* 0x000fea0003c3ffff */
        .type           $_ZN7cutlass13device_kernelIN5flash19enable_sm80_to_sm89INS1_16FlashAttnBwdSm80INS1_25CollectiveMainloopBwdSm80ILi2ELi2EN4cute5tupleIJNS5_1CILi128EEES8_NS7_ILi64EEEEEENS_10bfloat16_tEfNS_4arch4Sm80ELb0ELb1ELb1ELb1ELb0ELb0ELb0ELb0ELi2ELi4ELi4ELi4ELb0EEENS1_21CollectiveEpilogueBwdISA_SB_SD_Li256ELb1ELb0ELi2EEENS1_19SingleTileSchedulerILb1ELb0ELb0ELi128EEEEEEEEEvNT_6ParamsE$_ZZN4cute5sliceINS_5tupleIJNS_10UnderscoreES2_NS_1CILi0EEEEEENS1_IJNS1_IJNS3_ILi1EEES4_EEEiNS3_ILi1024EEEEEEEEDaRKT_RKT0_ENKUlRKT_RKT0_E_clIS2_iEEDaSI_SL_,@function
        .size           $_ZN7cutlass13device_kernelIN5flash19enable_sm80_to_sm89INS1_16FlashAttnBwdSm80INS1_25CollectiveMainloopBwdSm80ILi2ELi2EN4cute5tupleIJNS5_1CILi128EEES8_NS7_ILi64EEEEEENS_10bfloat16_tEfNS_4arch4Sm80ELb0ELb1ELb1ELb1ELb0ELb0ELb0ELb0ELi2ELi4ELi4ELi4ELb0EEENS1_21CollectiveEpilogueBwdISA_SB_SD_Li256ELb1ELb0ELi2EEENS1_19SingleTileSchedulerILb1ELb0ELb0ELi128EEEEEEEEEvNT_6ParamsE$_ZZN4cute5sliceINS_5tupleIJNS_10UnderscoreES2_NS_1CILi0EEEEEENS1_IJNS1_IJNS3_ILi1EEES4_EEEiNS3_ILi1024EEEEEEEEDaRKT_RKT0_ENKUlRKT_RKT0_E_clIS2_iEEDaSI_SL_,($_ZN7cutlass13device_kernelIN5flash19enable_sm80_to_sm89INS1_16FlashAttnBwdSm80INS1_25CollectiveMainloopBwdSm80ILi2ELi2EN4cute5tupleIJNS5_1CILi128EEES8_NS7_ILi64EEEEEENS_10bfloat16_tEfNS_4arch4Sm80ELb0ELb1ELb1ELb1ELb0ELb0ELb0ELb0ELi2ELi4ELi4ELi4ELb0EEENS1_21CollectiveEpilogueBwdISA_SB_SD_Li256ELb1ELb0ELi2EEENS1_19SingleTileSchedulerILb1ELb0ELb0ELi128EEEEEEEEEvNT_6ParamsE$_ZZN4cute5sliceINS_5tupleIJNS_10UnderscoreES2_S2_iEEENS1_IJNS1_IJNS_1CILi1EEENS4_ILi0EEEEEENS4_ILi4096EEENS1_IJiiEEENS1_IJS6_NS4_ILi8192EEEEEEEEEEEDaRKT_RKT0_ENKUlRKT_RKT0_E_clIS2_S9_EEDaSL_SO_ - $_ZN7cutlass13device_kernelIN5flash19enable_sm80_to_sm89INS1_16FlashAttnBwdSm80INS1_25CollectiveMainloopBwdSm80ILi2ELi2EN4cute5tupleIJNS5_1CILi128EEES8_NS7_ILi64EEEEEENS_10bfloat16_tEfNS_4arch4Sm80ELb0ELb1ELb1ELb1ELb0ELb0ELb0ELb0ELi2ELi4ELi4ELi4ELb0EEENS1_21CollectiveEpilogueBwdISA_SB_SD_Li256ELb1ELb0ELi2EEENS1_19SingleTileSchedulerILb1ELb0ELb0ELi128EEEEEEEEEvNT_6ParamsE$_ZZN4cute5sliceINS_5tupleIJNS_10UnderscoreES2_NS_1CILi0EEEEEENS1_IJNS1_IJNS3_ILi1EEES4_EEEiNS3_ILi1024EEEEEEEEDaRKT_RKT0_ENKUlRKT_RKT0_E_clIS2_iEEDaSI_SL_)
$_ZN7cutlass13device_kernelIN5flash19enable_sm80_to_sm89INS1_16FlashAttnBwdSm80INS1_25CollectiveMainloopBwdSm80ILi2ELi2EN4cute5tupleIJNS5_1CILi128EEES8_NS7_ILi64EEEEEENS_10bfloat16_tEfNS_4arch4Sm80ELb0ELb1ELb1ELb1ELb0ELb0ELb0ELb0ELi2ELi4ELi4ELi4ELb0EEENS1_21CollectiveEpilogueBwdISA_SB_SD_Li256ELb1ELb0ELi2EEENS1_19SingleTileSchedulerILb1ELb0ELb0ELi128EEEEEEEEEvNT_6ParamsE$_ZZN4cute5sliceINS_5tupleIJNS_10UnderscoreES2_NS_1CILi0EEEEEENS1_IJNS1_IJNS3_ILi1EEES4_EEEiNS3_ILi1024EEEEEEEEDaRKT_RKT0_ENKUlRKT_RKT0_E_clIS2_iEEDaSI_SL_:
[----:B------:R-:W-:Y:S01]  /*dde0*/  IADD3 R2, R1, 0x1680, RZ ;  /* 0x0000168001027810 */ /* 0x000fe20007ffe0ff */
[----:B------:R-:W-:Y:S01]  /*ddf0*/  IMAD.MOV.U32 R3, RZ, RZ, R20 ;  /* 0x000000ffff037224 */ /* 0x000fe200078e0014 */
[----:B------:R-:W-:Y:S02]  /*de00*/  MOV R6, 0xde30 ;  /* 0x0000de3000067802 */ /* 0x000fe40000000f00 */
[----:B------:R-:W-:Y:S02]  /*de10*/  IADD3 R2, R2, c[0x0][0x20], RZ ;  /* 0x0000080002027a10 */ /* 0x000fe40007ffe0ff */
[----:B------:R-:W-:Y:S05]  /*de20*/  CALL.REL.NOINC `($_ZN7cutlass13device_kernelIN5flash19enable_sm80_to_sm89INS1_16FlashAttnBwdSm80INS1_25CollectiveMainloopBwdSm80ILi2ELi2EN4cute5tupleIJNS5_1CILi128EEES8_NS7_ILi64EEEEEENS_10bfloat16_tEfNS_4arch4Sm80ELb0ELb1ELb1ELb1ELb0ELb0ELb0ELb0ELi2ELi4ELi4ELi4ELb0EEENS1_21CollectiveEpilogueBwdISA_SB_SD_Li256ELb1ELb0ELi2EEENS1_19SingleTileSchedulerILb1ELb0ELb0ELi128EEEEEEEEEvNT_6ParamsE$_ZN4cute3eso3ESOILb0ELb1EJiEEC2ERKi) ;  /* 0xffffa91000007944 */ /* 0x000fea0003c3ffff */
[----:B-1----:R1:W5:Y:S01]  /*de30*/  LDL R3, [R1+0x1680] ;  /* 0x0016800001037983 */ /* 0x0023620000100800 */
[----:B------:R-:W-:-:S04]  /*de40*/  MOV R9, 0x0 ;  /* 0x0000000000097802 */ /* 0x000fc80000000f00 */
[----:B------:R-:W-:Y:S05]  /*de50*/  RET.REL.NODEC R8 `(_ZN7cutlass13device_kernelIN5flash19enable_sm80_to_sm89INS1_16FlashAttnBwdSm80INS1_25CollectiveMainloopBwdSm80ILi2ELi2EN4cute5tupleIJNS5_1CILi128EEES8_NS7_ILi64EEEEEENS_10bfloat16_tEfNS_4arch4Sm80ELb0ELb1ELb1ELb1ELb0ELb0ELb0ELb0ELi2ELi4ELi4ELi4ELb0EEENS1_21CollectiveEpilogueBwdISA_SB_SD_Li256ELb1ELb0ELi2EEENS1_19SingleTileSchedulerILb1ELb0ELb0ELi128EEEEEEEEEvNT_6ParamsE) ;  /* 0xffff21a008007950 */ /* 0x000fea0003c3ffff */
        .type           $_ZN7cutlass13device_kernelIN5flash19enable_sm80_to_sm89INS1_16FlashAttnBwdSm80INS1_25CollectiveMainloopBwdSm80ILi2ELi2EN4cute5tupleIJNS5_1CILi128EEES8_NS7_ILi64EEEEEENS_10bfloat16_tEfNS_4arch4Sm80ELb0ELb1ELb1ELb1ELb0ELb0ELb0ELb0ELi2ELi4ELi4ELi4ELb0EEENS1_21CollectiveEpilogueBwdISA_SB_SD_Li256ELb1ELb0ELi2EEENS1_19SingleTileSchedulerILb1ELb0ELb0ELi128EEEEEEEEEvNT_6ParamsE$_ZZN4cute5sliceINS_5tupleIJNS_10UnderscoreES2_S2_iEEENS1_IJNS1_IJNS_1CILi1EEENS4_ILi0EEEEEENS4_ILi4096EEENS1_IJiiEEENS1_IJS6_NS4_ILi8192EEEEEEEEEEEDaRKT_RKT0_ENKUlRKT_RKT0_E_clIS2_S9_EEDaSL_SO_,@function
        .size           $_ZN7cutlass13device_kernelIN5flash19enable_sm80_to_sm89INS1_16FlashAttnBwdSm80INS1_25CollectiveMainloopBwdSm80ILi2ELi2EN4cute5tupleIJNS5_1CILi128EEES8_NS7_ILi64EEEEEENS_10bfloat16_tEfNS_4arch4Sm80ELb0ELb1ELb1ELb1ELb0ELb0ELb0ELb0ELi2ELi4ELi4ELi4ELb0EEENS1_21CollectiveEpilogueBwdISA_SB_SD_Li256ELb1ELb0ELi2EEENS1_19SingleTileSchedulerILb1ELb0ELb0ELi128EEEEEEEEEvNT_6ParamsE$_ZZN4cute5sliceINS_5tupleIJNS_10UnderscoreES2_S2_iEEENS1_IJNS1_IJNS_1CILi1EEENS4_ILi0EEEEEENS4_ILi4096EEENS1_IJiiEEENS1_IJS6_NS4_ILi8192EEEEEEEEEEEDaRKT_RKT0_ENKUlRKT_RKT0_E_clIS2_S9_EEDaSL_SO_,($_ZN7cutlass13device_kernelIN5flash19enable_sm80_to_sm89INS1_16FlashAttnBwdSm80INS1_25CollectiveMainloopBwdSm80ILi2ELi2EN4cute5tupleIJNS5_1CILi128EEES8_NS7_ILi64EEEEEENS_10bfloat16_tEfNS_4arch4Sm80ELb0ELb1ELb1ELb1ELb0ELb0ELb0ELb0ELi2ELi4ELi4ELi4ELb0EEENS1_21CollectiveEpilogueBwdISA_SB_SD_Li256ELb1ELb0ELi2EEENS1_19SingleTileSchedulerILb1ELb0ELb0ELi128EEEEEEEEEvNT_6ParamsE$_ZZN4cute5sliceINS_5tupleIJNS_10UnderscoreES2_S2_iEEENS1_IJNS1_IJNS_1CILi1EEENS4_ILi0EEEEEEiNS4_ILi1024EEENS4_ILi8192EEEEEEEEDaRKT_RKT0_ENKUlRKT_RKT0_E_clIS2_iEEDaSJ_SM_ - $_ZN7cutlass13device_kernelIN5flash19enable_sm80_to_sm89INS1_16FlashAttnBwdSm80INS1_25CollectiveMainloopBwdSm80ILi2ELi2EN4cute5tupleIJNS5_1CILi128EEES8_NS7_ILi64EEEEEENS_10bfloat16_tEfNS_4arch4Sm80ELb0ELb1ELb1ELb1ELb0ELb0ELb0ELb0ELi2ELi4ELi4ELi4ELb0EEENS1_21CollectiveEpilogueBwdISA_SB_SD_Li256ELb1ELb0ELi2EEENS1_19SingleTileSchedulerILb1ELb0ELb0ELi128EEEEEEEEEvNT_6ParamsE$_ZZN4cute5sliceINS_5tupleIJNS_10UnderscoreES2_S2_iEEENS1_IJNS1_IJNS_1CILi1EEENS4_ILi0EEEEEENS4_ILi4096EEENS1_IJiiEEENS1_IJS6_NS4_ILi8192EEEEEEEEEEEDaRKT_RKT0_ENKUlRKT_RKT0_E_clIS2_S9_EEDaSL_SO_)
$_ZN7cutlass13device_kernelIN5flash19enable_sm80_to_sm89INS1_16FlashAttnBwdSm80INS1_25CollectiveMainloopBwdSm80ILi2ELi2EN4cute5tupleIJNS5_1CILi128EEES8_NS7_ILi64EEEEEENS_10bfloat16_tEfNS_4arch4Sm80ELb0ELb1ELb1ELb1ELb0ELb0ELb0ELb0ELi2ELi4ELi4ELi4ELb0EEENS1_21CollectiveEpilogueBwdISA_SB_SD_Li256ELb1ELb0ELi2EEENS1_19SingleTileSchedulerILb1ELb0ELb0ELi128EEEEEEEEEvNT_6ParamsE$_ZZN4cute5sliceINS_5tupleIJNS_10UnderscoreES2_S2_iEEENS1_IJNS1_IJNS_1CILi1EEENS4_ILi0EEEEEENS4_ILi4096EEENS1_IJiiEEENS1_IJS6_NS4_ILi8192EEEEEEEEEEEDaRKT_RKT0_ENKUlRKT_RKT0_E_clIS2_S9_EEDaSL_SO_:
[----:B------:R-:W-:Y:S02]  /*de60*/  IADD3 R2, R1, 0x1380, RZ ;  /* 0x0000138001027810 */ /* 0x000fe40007ffe0ff */
[----:B------:R-:W-:Y:S02]  /*de70*/  MOV R6, 0xdea0 ;  /* 0x0000dea000067802 */ /* 0x000fe40000000f00 */
[----:B------:R-:W-:Y:S02]  /*de80*/  IADD3 R2, R2, c[0x0][0x20], RZ ;  /* 0x0000080002027a10 */ /* 0x000fe40007ffe0ff */
[----:B------:R-:W-:Y:S05]  /*de90*/  CALL.REL.NOINC `($_ZN7cutlass13device_kernelIN5flash19enable_sm80_to_sm89INS1_16FlashAttnBwdSm80INS1_25CollectiveMainloopBwdSm80ILi2ELi2EN4cute5tupleIJNS5_1CILi128EEES8_NS7_ILi64EEEEEENS_10bfloat16_tEfNS_4arch4Sm80ELb0ELb1ELb1ELb1ELb0ELb0ELb0ELb0ELi2ELi4ELi4ELi4ELb0EEENS1_21CollectiveEpilogueBwdISA_SB_SD_Li256ELb1ELb0ELi2EEENS1_19SingleTileSchedulerILb1ELb0ELb0ELi128EEEEEEEEEvNT_6ParamsE$_ZN4cute3eso3ESOILb0ELb1EJNS_5tupleIJiiEEEEEC2ERKS3_) ;  /* 0xffffa75000007944 */ /* 0x000fea0003c3ffff */
[----:B-1----:R1:W5:Y:S01]  /*dea0*/  LDL.64 R2, [R1+0x1380] ;  /* 0x0013800001027983 */ /* 0x0023620000100a00 */
[----:B------:R-:W-:-:S04]  /*deb0*/  MOV R5, 0x0 ;  /* 0x0000000000057802 */ /* 0x000fc80000000f00 */
[----:B------:R-:W-:Y:S05]  /*dec0*/  RET.REL.NODEC R4 `(_ZN7cutlass13device_kernelIN5flash19enable_sm80_to_sm89INS1_16FlashAttnBwdSm80INS1_25CollectiveMainloopBwdSm80ILi2ELi2EN4cute5tupleIJNS5_1CILi128EEES8_NS7_ILi64EEEEEENS_10bfloat16_tEfNS_4arch4Sm80ELb0ELb1ELb1ELb1ELb0ELb0ELb0ELb0ELi2ELi4ELi4ELi4ELb0EEENS1_21CollectiveEpilogueBwdISA_SB_SD_Li256ELb1ELb0ELi2EEENS1_19SingleTileSchedulerILb1ELb0ELb0ELi128EEEEEEEEEvNT_6ParamsE) ;  /* 0xffff213004007950 */ /* 0x000fea0003c3ffff */
        .type           $_ZN7cutlass13device_kernelIN5flash19enable_sm80_to_sm89INS1_16FlashAttnBwdSm80INS1_25CollectiveMainloopBwdSm80ILi2ELi2EN4cute5tupleIJNS5_1CILi128EEES8_NS7_ILi64EEEEEENS_10bfloat16_tEfNS_4arch4Sm80ELb0ELb1ELb1ELb1ELb0ELb0ELb0ELb0ELi2ELi4ELi4ELi4ELb0EEENS1_21CollectiveEpilogueBwdISA_SB_SD_Li256ELb1ELb0ELi2EEENS1_19SingleTileSchedulerILb1ELb0ELb0ELi128EEEEEEEEEvNT_6ParamsE$_ZZN4cute5sliceINS_5tupleIJNS_10UnderscoreES2_S2_iEEENS1_IJNS1_IJNS_1CILi1EEENS4_ILi0EEEEEEiNS4_ILi1024EEENS4_ILi8192EEEEEEEEDaRKT_RKT0_ENKUlRKT_RKT0_E_clIS2_iEEDaSJ_SM_,@function
        .size           $_ZN7cutlass13device_kernelIN5flash19enable_sm80_to_sm89INS1_16FlashAttnBwdSm80INS1_25CollectiveMainloopBwdSm80ILi2ELi2EN4cute5tupleIJNS5_1CILi128EEES8_NS7_ILi64EEEEEENS_10bfloat16_tEfNS_4arch4Sm80ELb0ELb1ELb1ELb1ELb0ELb0ELb0ELb0ELi2ELi4ELi4ELi4ELb0EEENS1_21CollectiveEpilogueBwdISA_SB_SD_Li256ELb1ELb0ELi2EEENS1_19SingleTileSchedulerILb1ELb0ELb0ELi128EEEEEEEEEvNT_6ParamsE$_ZZN4cute5sliceINS_5tupleIJNS_10UnderscoreES2_S2_iEEENS1_IJNS1_IJNS_1CILi1EEENS4_ILi0EEEEEEiNS4_ILi1024EEENS4_ILi8192EEEEEEEEDaRKT_RKT0_ENKUlRKT_RKT0_E_clIS2_iEEDaSJ_SM_,($_ZN7cutlass13device_kernelIN5flash19enable_sm80_to_sm89INS1_16FlashAttnBwdSm80INS1_25CollectiveMainloopBwdSm80ILi2ELi2EN4cute5tupleIJNS5_1CILi128EEES8_NS7_ILi64EEEEEENS_10bfloat16_tEfNS_4arch4Sm80ELb0ELb1ELb1ELb1ELb0ELb0ELb0ELb0ELi2ELi4ELi4ELi4ELb0EEENS1_21CollectiveEpilogueBwdISA_SB_SD_Li256ELb1ELb0ELi2EEENS1_19SingleTileSchedulerILb1ELb0ELb0ELi128EEEEEEEEEvNT_6ParamsE$_ZZN4cute5sliceINS_5tupleIJNS_10UnderscoreES2_S2_iEEENS1_IJNS1_IJNS_1CILi1EEENS4_ILi0EEEEEElS6_lEEEEEDaRKT_RKT0_ENKUlRKT_RKT0_E_clIS2_lEEDaSH_SK_ - $_ZN7cutlass13device_kernelIN5flash19enable_sm80_to_sm89INS1_16FlashAttnBwdSm80INS1_25CollectiveMainloopBwdSm80ILi2ELi2EN4cute5tupleIJNS5_1CILi128EEES8_NS7_ILi64EEEEEENS_10bfloat16_tEfNS_4arch4Sm80ELb0ELb1ELb1ELb1ELb0ELb0ELb0ELb0ELi2ELi4ELi4ELi4ELb0EEENS1_21CollectiveEpilogueBwdISA_SB_SD_Li256ELb1ELb0ELi2EEENS1_19SingleTileSchedulerILb1ELb0ELb0ELi128EEEEEEEEEvNT_6ParamsE$_ZZN4cute5sliceINS_5tupleIJNS_10UnderscoreES2_S2_iEEENS1_IJNS1_IJNS_1CILi1EEENS4_ILi0EEEEEEiNS4_ILi1024EEENS4_ILi8192EEEEEEEEDaRKT_RKT0_ENKUlRKT_RKT0_E_clIS2_iEEDaSJ_SM_)
$_ZN7cutlass13device_kernelIN5flash19enable_sm80_to_sm89INS1_16FlashAttnBwdSm80INS1_25CollectiveMainloopBwdSm80ILi2ELi2EN4cute5tupleIJNS5_1CILi128EEES8_NS7_ILi64EEEEEENS_10bfloat16_tEfNS_4arch4Sm80ELb0ELb1ELb1ELb1ELb0ELb0ELb0ELb0ELi2ELi4ELi4ELi4ELb0EEENS1_21CollectiveEpilogueBwdISA_SB_SD_Li256ELb1ELb0ELi2EEENS1_19SingleTileSchedulerILb1ELb0ELb0ELi128EEEEEEEEEvNT_6ParamsE$_ZZN4cute5sliceINS_5tupleIJNS_10UnderscoreES2_S2_iEEENS1_IJNS1_IJNS_1CILi1EEENS4_ILi0EEEEEEiNS4_ILi1024EEENS4_ILi8192EEEEEEEEDaRKT_RKT0_ENKUlRKT_RKT0_E_clIS2_iEEDaSJ_SM_:
[----:B------:R-:W-:Y:S02]  /*ded0*/  IADD3 R2, R1, 0x1380, RZ ;  /* 0x0000138001027810 */ /* 0x000fe40007ffe0ff */
[----:B------:R-:W-:Y:S02]  /*dee0*/  MOV R6, 0xdf10 ;  /* 0x0000df1000067802 */ /* 0x000fe40000000f00 */
[----:B------:R-:W-:Y:S02]  /*def0*/  IADD3 R2, R2, c[0x0][0x20], RZ ;  /* 0x0000080002027a10 */ /* 0x000fe40007ffe0ff */
[----:B------:R-:W-:Y:S05]  /*df00*/  CALL.REL.NOINC `($_ZN7cutlass13device_kernelIN5flash19enable_sm80_to_sm89INS1_16FlashAttnBwdSm80INS1_25CollectiveMainloopBwdSm80ILi2ELi2EN4cute5tupleIJNS5_1CILi128EEES8_NS7_ILi64EEEEEENS_10bfloat16_tEfNS_4arch4Sm80ELb0ELb1ELb1ELb1ELb0ELb0ELb0ELb0ELi2ELi4ELi4ELi4ELb0EEENS1_21CollectiveEpilogueBwdISA_SB_SD_Li256ELb1ELb0ELi2EEENS1_19SingleTileSchedulerILb1ELb0ELb0ELi128EEEEEEEEEvNT_6ParamsE$_ZN4cute3eso3ESOILb0ELb1EJiEEC2ERKi) ;  /* 0xffffa83000007944 */ /* 0x000fea0003c3ffff */
[----:B-1----:R1:W5:Y:S01]  /*df10*/  LDL R3, [R1+0x1380] ;  /* 0x0013800001037983 */ /* 0x0023620000100800 */
[----:B------:R-:W-:Y:S02]  /*df20*/  MOV R6, R4 ;  /* 0x0000000400067202 */ /* 0x000fe40000000f00 */
[----:B------:R-:W-:-:S04]  /*df30*/  MOV R7, 0x0 ;  /* 0x0000000000077802 */ /* 0x000fc80000000f00 */
[----:B------:R-:W-:Y:S05]  /*df40*/  RET.REL.NODEC R6 `(_ZN7cutlass13device_kernelIN5flash19enable_sm80_to_sm89INS1_16FlashAttnBwdSm80INS1_25CollectiveMainloopBwdSm80ILi2ELi2EN4cute5tupleIJNS5_1CILi128EEES8_NS7_ILi64EEEEEENS_10bfloat16_tEfNS_4arch4Sm80ELb0ELb1ELb1ELb1ELb0ELb0ELb0ELb0ELi2ELi4ELi4ELi4ELb0EEENS1_21CollectiveEpilogueBwdISA_SB_SD_Li256ELb1ELb0ELi2EEENS1_19SingleTileSchedulerILb1ELb0ELb0ELi128EEEEEEEEEvNT_6ParamsE) ;  /* 0xffff20b006007950 */ /* 0x000fea0003c3ffff */
        .type           $_ZN7cutlass13device_kernelIN5flash19enable_sm80_to_sm89INS1_16FlashAttnBwdSm80INS1_25CollectiveMainloopBwdSm80ILi2ELi2EN4cute5tupleIJNS5_1CILi128EEES8_NS7_ILi64EEEEEENS_10bfloat16_tEfNS_4arch4Sm80ELb0ELb1ELb1ELb1ELb0ELb0ELb0ELb0ELi2ELi4ELi4ELi4ELb0EEENS1_21CollectiveEpilogueBwdISA_SB_SD_Li256ELb1ELb0ELi2EEENS1_19SingleTileSchedulerILb1ELb0ELb0ELi128EEEEEEEEEvNT_6ParamsE$_ZZN4cute5sliceINS_5tupleIJNS_10UnderscoreES2_S2_iEEENS1_IJNS1_IJNS_1CILi1EEENS4_ILi0EEEEEElS6_lEEEEEDaRKT_RKT0_ENKUlRKT_RKT0_E_clIS2_lEEDaSH_SK_,@function
        .size           $_ZN7cutlass13device_kernelIN5flash19enable_sm80_to_sm89INS1_16FlashAttnBwdSm80INS1_25CollectiveMainloopBwdSm80ILi2ELi2EN4cute5tupleIJNS5_1CILi128EEES8_NS7_ILi64EEEEEENS_10bfloat16_tEfNS_4arch4Sm80ELb0ELb1ELb1ELb1ELb0ELb0ELb0ELb0ELi2ELi4ELi4ELi4ELb0EEENS1_21CollectiveEpilogueBwdISA_SB_SD_Li256ELb1ELb0ELi2EEENS1_19SingleTileSchedulerILb1ELb0ELb0ELi128EEEEEEEEEvNT_6ParamsE$_ZZN4cute5sliceINS_5tupleIJNS_10UnderscoreES2_S2_iEEENS1_IJNS1_IJNS_1CILi1EEENS4_ILi0EEEEEElS6_lEEEEEDaRKT_RKT0_ENKUlRKT_RKT0_E_clIS2_lEEDaSH_SK_,($_ZN7cutlass13device_kernelIN5flash19enable_sm80_to_sm89INS1_16FlashAttnBwdSm80INS1_25CollectiveMainloopBwdSm80ILi2ELi2EN4cute5tupleIJNS5_1CILi128EEES8_NS7_ILi64EEEEEENS_10bfloat16_tEfNS_4arch4Sm80ELb0ELb1ELb1ELb1ELb0ELb0ELb0ELb0ELi2ELi4ELi4ELi4ELb0EEENS1_21CollectiveEpilogueBwdISA_SB_SD_Li256ELb1ELb0ELi2EEENS1_19SingleTileSchedulerILb1ELb0ELb0ELi128EEEEEEEEEvNT_6ParamsE$_ZZN4cute5sliceINS_5tupleIJNS_10UnderscoreES2_iEEENS1_IJNS1_IJNS_1CILi1EEENS4_ILi0EEEEEEiNS4_ILi1024EEEEEEEEDaRKT_RKT0_ENKUlRKT_RKT0_E_clIS2_iEEDaSI_SL_ - $_ZN7cutlass13device_kernelIN5flash19enable_sm80_to_sm89INS1_16FlashAttnBwdSm80INS1_25CollectiveMainloopBwdSm80ILi2ELi2EN4cute5tupleIJNS5_1CILi128EEES8_NS7_ILi64EEEEEENS_10bfloat16_tEfNS_4arch4Sm80ELb0ELb1ELb1ELb1ELb0ELb0ELb0ELb0ELi2ELi4ELi4ELi4ELb0EEENS1_21CollectiveEpilogueBwdISA_SB_SD_Li256ELb1ELb0ELi2EEENS1_19SingleTileSchedulerILb1ELb0ELb0ELi128EEEEEEEEEvNT_6ParamsE$_ZZN4cute5sliceINS_5tupleIJNS_10UnderscoreES2_S2_iEEENS1_IJNS1_IJNS_1CILi1EEENS4_ILi0EEEEEElS6_lEEEEEDaRKT_RKT0_ENKUlRKT_RKT0_E_clIS2_lEEDaSH_SK_)
$_ZN7cutlass13device_kernelIN5flash19enable_sm80_to_sm89INS1_16FlashAttnBwdSm80INS1_25CollectiveMainloopBwdSm80ILi2ELi2EN4cute5tupleIJNS5_1CILi128EEES8_NS7_ILi64EEEEEENS_10bfloat16_tEfNS_4arch4Sm80ELb0ELb1ELb1ELb1ELb0ELb0ELb0ELb0ELi2ELi4ELi4ELi4ELb0EEENS1_21CollectiveEpilogueBwdISA_SB_SD_Li256ELb1ELb0ELi2EEENS1_19SingleTileSchedulerILb1ELb0ELb0ELi128EEEEEEEEEvNT_6ParamsE$_ZZN4cute5sliceINS_5tupleIJNS_10UnderscoreES2_S2_iEEENS1_IJNS1_IJNS_1CILi1EEENS4_ILi0EEEEEElS6_lEEEEEDaRKT_RKT0_ENKUlRKT_RKT0_E_clIS2_lEEDaSH_SK_:
[----:B------:R-:W-:Y:S02]  /*df50*/  IADD3 R5, R1, 0x16a8, RZ ;  /* 0x000016a801057810 */ /* 0x000fe40007ffe0ff */
[----:B------:R-:W-:Y:S02]  /*df60*/  MOV R6, 0xdf90 ;  /* 0x0000df9000067802 */ /* 0x000fe40000000f00 */
[----:B------:R-:W-:Y:S02]  /*df70*/  IADD3 R5, R5, c[0x0][0x20], RZ ;  /* 0x0000080005057a10 */ /* 0x000fe40007ffe0ff */
[----:B------:R-:W-:Y:S05]  /*df80*/  CALL.REL.NOINC `($_ZN7cutlass13device_kernelIN5flash19enable_sm80_to_sm89INS1_16FlashAttnBwdSm80INS1_25CollectiveMainloopBwdSm80ILi2ELi2EN4cute5tupleIJNS5_1CILi128EEES8_NS7_ILi64EEEEEENS_10bfloat16_tEfNS_4arch4Sm80ELb0ELb1ELb1ELb1ELb0ELb0ELb0ELb0ELi2ELi4ELi4ELi4ELb0EEENS1_21CollectiveEpilogueBwdISA_SB_SD_Li256ELb1ELb0ELi2EEENS1_19SingleTileSchedulerILb1ELb0ELb0ELi128EEEEEEEEEvNT_6ParamsE$_ZN4cute3eso3ESOILb0ELb1EJlEEC2ERKl) ;  /* 0xffffa99000007944 */ /* 0x000fea0003c3ffff */
[----:B-1----:R1:W5:Y:S01]  /*df90*/  LDL.64 R2, [R1+0x16a8] ;  /* 0x0016a80001027983 */ /* 0x0023620000100a00 */
[----:B------:R-:W-:-:S04]  /*dfa0*/  MOV R5, 0x0 ;  /* 0x0000000000057802 */ /* 0x000fc80000000f00 */
[----:B------:R-:W-:Y:S05]  /*dfb0*/  RET.REL.NODEC R4 `(_ZN7cutlass13device_kernelIN5flash19enable_sm80_to_sm89INS1_16FlashAttnBwdSm80INS1_25CollectiveMainloopBwdSm80ILi2ELi2EN4cute5tupleIJNS5_1CILi128EEES8_NS7_ILi64EEEEEENS_10bfloat16_tEfNS_4arch4Sm80ELb0ELb1ELb1ELb1ELb0ELb0ELb0ELb0ELi2ELi4ELi4ELi4ELb0EEENS1_21CollectiveEpilogueBwdISA_SB_SD_Li256ELb1ELb0ELi2EEENS1_19SingleTileSchedulerILb1ELb0ELb0ELi128EEEEEEEEEvNT_6ParamsE) ;  /* 0xffff204004007950 */ /* 0x000fea0003c3ffff */
        .type           $_ZN7cutlass13device_kernelIN5flash19enable_sm80_to_sm89INS1_16FlashAttnBwdSm80INS1_25CollectiveMainloopBwdSm80ILi2ELi2EN4cute5tupleIJNS5_1CILi128EEES8_NS7_ILi64EEEEEENS_10bfloat16_tEfNS_4arch4Sm80ELb0ELb1ELb1ELb1ELb0ELb0ELb0ELb0ELi2ELi4ELi4ELi4ELb0EEENS1_21CollectiveEpilogueBwdISA_SB_SD_Li256ELb1ELb0ELi2EEENS1_19SingleTileSchedulerILb1ELb0ELb0ELi128EEEEEEEEEvNT_6ParamsE$_ZZN4cute5sliceINS_5tupleIJNS_10UnderscoreES2_iEEENS1_IJNS1_IJNS_1CILi1EEENS4_ILi0EEEEEEiNS4_ILi1024EEEEEEEEDaRKT_RKT0_ENKUlRKT_RKT0_E_clIS2_iEEDaSI_SL_,@function
        .size           $_ZN7cutlass13device_kernelIN5flash19enable_sm80_to_sm89INS1_16FlashAttnBwdSm80INS1_25CollectiveMainloopBwdSm80ILi2ELi2EN4cute5tupleIJNS5_1CILi128EEES8_NS7_ILi64EEEEEENS_10bfloat16_tEfNS_4arch4Sm80ELb0ELb1ELb1ELb1ELb0ELb0ELb0ELb0ELi2ELi4ELi4ELi4ELb0EEENS1_21CollectiveEpilogueBwdISA_SB_SD_Li256ELb1ELb0ELi2EEENS1_19SingleTileSchedulerILb1ELb0ELb0ELi128EEEEEEEEEvNT_6ParamsE$_ZZN4cute5sliceINS_5tupleIJNS_10UnderscoreES2_iEEENS1_IJNS1_IJNS_1CILi1EEENS4_ILi0EEEEEEiNS4_ILi1024EEEEEEEEDaRKT_RKT0_ENKUlRKT_RKT0_E_clIS2_iEEDaSI_SL_,($_ZN7cutlass13device_kernelIN5flash19enable_sm80_to_sm89INS1_16FlashAttnBwdSm80INS1_25CollectiveMainloopBwdSm80ILi2ELi2EN4cute5tupleIJNS5_1CILi128EEES8_NS7_ILi64EEEEEENS_10bfloat16_tEfNS_4arch4Sm80ELb0ELb1ELb1ELb1ELb0ELb0ELb0ELb0ELi2ELi4ELi4ELi4ELb0EEENS1_21CollectiveEpilogueBwdISA_SB_SD_Li256ELb1ELb0ELi2EEENS1_19SingleTileSchedulerILb1ELb0ELb0ELi128EEEEEEEEEvNT_6ParamsE$_ZZN4cute6detail10lift_sliceINS_5tupleIJNS_1CILi0EEENS_10UnderscoreEEEENS2_IJNS2_IJS4_S4_EEEiEEEEEDaRKT_RKT0_ENKUlRKT_RKT0_E_clIS5_iEEDaSH_SK_ - $_ZN7cutlass13device_kernelIN5flash19enable_sm80_to_sm89INS1_16FlashAttnBwdSm80INS1_25CollectiveMainloopBwdSm80ILi2ELi2EN4cute5tupleIJNS5_1CILi128EEES8_NS7_ILi64EEEEEENS_10bfloat16_tEfNS_4arch4Sm80ELb0ELb1ELb1ELb1ELb0ELb0ELb0ELb0ELi2ELi4ELi4ELi4ELb0EEENS1_21CollectiveEpilogueBwdISA_SB_SD_Li256ELb1ELb0ELi2EEENS1_19SingleTileSchedulerILb1ELb0ELb0ELi128EEEEEEEEEvNT_6ParamsE$_ZZN4cute5sliceINS_5tupleIJNS_10UnderscoreES2_iEEENS1_IJNS1_IJNS_1CILi1EEENS4_ILi0EEEEEEiNS4_ILi1024EEEEEEEEDaRKT_RKT0_ENKUlRKT_RKT0_E_clIS2_iEEDaSI_SL_)
$_ZN7cutlass13device_kernelIN5flash19enable_sm80_to_sm89INS1_16FlashAttnBwdSm80INS1_25CollectiveMainloopBwdSm80ILi2ELi2EN4cute5tupleIJNS5_1CILi128EEES8_NS7_ILi64EEEEEENS_10bfloat16_tEfNS_4arch4Sm80ELb0ELb1ELb1ELb1ELb0ELb0ELb0ELb0ELi2ELi4ELi4ELi4ELb0EEENS1_21CollectiveEpilogueBwdISA_SB_SD_Li256ELb1ELb0ELi2EEENS1_19SingleTileSchedulerILb1ELb0ELb0ELi128EEEEEEEEEvNT_6ParamsE$_ZZN4cute5sliceINS_5tupleIJNS_10UnderscoreES2_iEEENS1_IJNS1_IJNS_1CILi1EEENS4_ILi0EEEEEEiNS4_ILi1024EEEEEEEEDaRKT_RKT0_ENKUlRKT_RKT0_E_clIS2_iEEDaSI_SL_:
[----:B------:R-:W-:Y:S01]  /*dfc0*/  IADD3 R2, R1, 0x1680, RZ ;  /* 0x0000168001027810 */ /* 0x000fe20007ffe0ff */
[----:B------:R-:W-:Y:S01]  /*dfd0*/  IMAD.MOV.U32 R3, RZ, RZ, R20 ;  /* 0x000000ffff037224 */ /* 0x000fe200078e0014 */
[----:B------:R-:W-:Y:S02]  /*dfe0*/  MOV R6, 0xe010 ;  /* 0x0000e01000067802 */ /* 0x000fe40000000f00 */
[----:B------:R-:W-:Y:S02]  /*dff0*/  IADD3 R2, R2, c[0x0][0x20], RZ ;  /* 0x0000080002027a10 */ /* 0x000fe40007ffe0ff */
[----:B------:R-:W-:Y:S05]  /*e000*/  CALL.REL.NOINC `($_ZN7cutlass13device_kernelIN5flash19enable_sm80_to_sm89INS1_16FlashAttnBwdSm80INS1_25CollectiveMainloopBwdSm80ILi2ELi2EN4cute5tupleIJNS5_1CILi128EEES8_NS7_ILi64EEEEEENS_10bfloat16_tEfNS_4arch4Sm80ELb0ELb1ELb1ELb1ELb0ELb0ELb0ELb0ELi2ELi4ELi4ELi4ELb0EEENS1_21CollectiveEpilogueBwdISA_SB_SD_Li256ELb1ELb0ELi2EEENS1_19SingleTileSchedulerILb1ELb0ELb0ELi128EEEEEEEEEvNT_6ParamsE$_ZN4cute3eso3ESOILb0ELb1EJiEEC2ERKi) ;  /* 0xffffa73000007944 */ /* 0x000fea0003c3ffff */
[----:B-1----:R1:W5:Y:S01]  /*e010*/  LDL R3, [R1+0x1680] ;  /* 0x0016800001037983 */ /* 0x0023620000100800 */
[----:B------:R-:W-:Y:S02]  /*e020*/  MOV R6, R4 ;  /* 0x0000000400067202 */ /* 0x000fe40000000f00 */
[----:B------:R-:W-:-:S04]  /*e030*/  MOV R7, 0x0 ;  /* 0x0000000000077802 */ /* 0x000fc80000000f00 */
[----:B------:R-:W-:Y:S05]  /*e040*/  RET.REL.NODEC R6 `(_ZN7cutlass13device_kernelIN5flash19enable_sm80_to_sm89INS1_16FlashAttnBwdSm80INS1_25CollectiveMainloopBwdSm80ILi2ELi2EN4cute5tupleIJNS5_1CILi128EEES8_NS7_ILi64EEEEEENS_10bfloat16_tEfNS_4arch4Sm80ELb0ELb1ELb1ELb1ELb0ELb0ELb0ELb0ELi2ELi4ELi4ELi4ELb0EEENS1_21CollectiveEpilogueBwdISA_SB_SD_Li256ELb1ELb0ELi2EEENS1_19SingleTileSchedulerILb1ELb0ELb0ELi128EEEEEEEEEvNT_6ParamsE) ;  /* 0xffff1fb006007950 */ /* 0x000fea0003c3ffff */
        .type           $_ZN7cutlass13device_kernelIN5flash19enable_sm80_to_sm89INS1_16FlashAttnBwdSm80INS1_25CollectiveMainloopBwdSm80ILi2ELi2EN4cute5tupleIJNS5_1CILi128EEES8_NS7_ILi64EEEEEENS_10bfloat16_tEfNS_4arch4Sm80ELb0ELb1ELb1ELb1ELb0ELb0ELb0ELb0ELi2ELi4ELi4ELi4ELb0EEENS1_21CollectiveEpilogueBwdISA_SB_SD_Li256ELb1ELb0ELi2EEENS1_19SingleTileSchedulerILb1ELb0ELb0ELi128EEEEEEEEEvNT_6ParamsE$_ZZN4cute6detail10lift_sliceINS_5tupleIJNS_1CILi0EEENS_10UnderscoreEEEENS2_IJNS2_IJS4_S4_EEEiEEEEEDaRKT_RKT0_ENKUlRKT_RKT0_E_clIS5_iEEDaSH_SK_,@function
        .size           $_ZN7cutlass13device_kernelIN5flash19enable_sm80_to_sm89INS1_16FlashAttnBwdSm80INS1_25CollectiveMainloopBwdSm80ILi2ELi2EN4cute5tupleIJNS5_1CILi128EEES8_NS7_ILi64EEEEEENS_10bfloat16_tEfNS_4arch4Sm80ELb0ELb1ELb1ELb1ELb0ELb0ELb0ELb0ELi2ELi4ELi4ELi4ELb0EEENS1_21CollectiveEpilogueBwdISA_SB_SD_Li256ELb1ELb0ELi2EEENS1_19SingleTileSchedulerILb1ELb0ELb0ELi128EEEEEEEEEvNT_6ParamsE$_ZZN4cute6detail10lift_sliceINS_5tupleIJNS_1CILi0EEENS_10UnderscoreEEEENS2_IJNS2_IJS4_S4_EEEiEEEEEDaRKT_RKT0_ENKUlRKT_RKT0_E_clIS5_iEEDaSH_SK_,($_ZN7cutlass13device_kernelIN5flash19enable_sm80_to_sm89INS1_16FlashAttnBwdSm80INS1_25CollectiveMainloopBwdSm80ILi2ELi2EN4cute5tupleIJNS5_1CILi128EEES8_NS7_ILi64EEEEEENS_10bfloat16_tEfNS_4arch4Sm80ELb0ELb1ELb1ELb1ELb0ELb0ELb0ELb0ELi2ELi4ELi4ELi4ELb0EEENS1_21CollectiveEpilogueBwdISA_SB_SD_Li256ELb1ELb0ELi2EEENS1_19SingleTileSchedulerILb1ELb0ELb0ELi128EEEEEEEEEvNT_6ParamsE$_ZZN4cute6detail16composition_implINS_1CILi2EEEiNS_5tupleIJNS2_ILi1EEES3_EEENS4_IJNS2_ILi0EEES5_EEEEEDaRKT_RKT0_RKT1_RKT2_ENKUlRKT_RKT0_E_clIS3_S5_EEDaSN_SQ_ - $_ZN7cutlass13device_kernelIN5flash19enable_sm80_to_sm89INS1_16FlashAttnBwdSm80INS1_25CollectiveMainloopBwdSm80ILi2ELi2EN4cute5tupleIJNS5_1CILi128EEES8_NS7_ILi64EEEEEENS_10bfloat16_tEfNS_4arch4Sm80ELb0ELb1ELb1ELb1ELb0ELb0ELb0ELb0ELi2ELi4ELi4ELi4ELb0EEENS1_21CollectiveEpilogueBwdISA_SB_SD_Li256ELb1ELb0ELi2EEENS1_19SingleTileSchedulerILb1ELb0ELb0ELi128EEEEEEEEEvNT_6ParamsE$_ZZN4cute6detail10lift_sliceINS_5tupleIJNS_1CILi0EEENS_10UnderscoreEEEENS2_IJNS2_IJS4_S4_EEEiEEEEEDaRKT_RKT0_ENKUlRKT_RKT0_E_clIS5_iEEDaSH_SK_)
$_ZN7cutlass13device_kernelIN5flash19enable_sm80_to_sm89INS1_16FlashAttnBwdSm80INS1_25CollectiveMainloopBwdSm80ILi2ELi2EN4cute5tupleIJNS5_1CILi128EEES8_NS7_ILi64EEEEEENS_10bfloat16_tEfNS_4arch4Sm80ELb0ELb1ELb1ELb1ELb0ELb0ELb0ELb0ELi2ELi4ELi4ELi4ELb0EEENS1_21CollectiveEpilogueBwdISA_SB_SD_Li256ELb1ELb0ELi2EEENS1_19SingleTileSchedulerILb1ELb0ELb0ELi128EEEEEEEEEvNT_6ParamsE$_ZZN4cute6detail10lift_sliceINS_5tupleIJNS_1CILi0EEENS_10UnderscoreEEEENS2_IJNS2_IJS4_S4_EEEiEEEEEDaRKT_RKT0_ENKUlRKT_RKT0_E_clIS5_iEEDaSH_SK_:
[----:B------:R-:W-:Y:S02]  /*e050*/  IADD3 R2, R1, 0x1680, RZ ;  /* 0x0000168001027810 */ /* 0x000fe40007ffe0ff */
[----:B------:R-:W-:Y:S02]  /*e060*/  MOV R6, 0xe090 ;  /* 0x0000e09000067802 */ /* 0x000fe40000000f00 */
[----:B------:R-:W-:Y:S02]  /*e070*/  IADD3 R2, R2, c[0x0][0x20], RZ ;  /* 0x0000080002027a10 */ /* 0x000fe40007ffe0ff */
[----:B------:R-:W-:Y:S05]  /*e080*/  CALL.REL.NOINC `($_ZN7cutlass13device_kernelIN5flash19enable_sm80_to_sm89INS1_16FlashAttnBwdSm80INS1_25CollectiveMainloopBwdSm80ILi2ELi2EN4cute5tupleIJNS5_1CILi128EEES8_NS7_ILi64EEEEEENS_10bfloat16_tEfNS_4arch4Sm80ELb0ELb1ELb1ELb1ELb0ELb0ELb0ELb0ELi2ELi4ELi4ELi4ELb0EEENS1_21CollectiveEpilogueBwdISA_SB_SD_Li256ELb1ELb0ELi2EEENS1_19SingleTileSchedulerILb1ELb0ELb0ELi128EEEEEEEEEvNT_6ParamsE$_ZN4cute3eso3ESOILb0ELb1EJiEEC2ERKi) ;  /* 0xffffa6b000007944 */ /* 0x000fea0003c3ffff */
[----:B-1----:R1:W5:Y:S01]  /*e090*/  LDL R3, [R1+0x1680] ;  /* 0x0016800001037983 */ /* 0x0023620000100800 */
[----:B------:R-:W-:-:S04]  /*e0a0*/  MOV R11, 0x0 ;  /* 0x00000000000b7802 */ /* 0x000fc80000000f00 */
[----:B------:R-:W-:Y:S05]  /*e0b0*/  RET.REL.NODEC R10 `(_ZN7cutlass13device_kernelIN5flash19enable_sm80_to_sm89INS1_16FlashAttnBwdSm80INS1_25CollectiveMainloopBwdSm80ILi2ELi2EN4cute5tupleIJNS5_1CILi128EEES8_NS7_ILi64EEEEEENS_10bfloat16_tEfNS_4arch4Sm80ELb0ELb1ELb1ELb1ELb0ELb0ELb0ELb0ELi2ELi4ELi4ELi4ELb0EEENS1_21CollectiveEpilogueBwdISA_SB_SD_Li256ELb1ELb0ELi2EEENS1_19SingleTileSchedulerILb1ELb0ELb0ELi128EEEEEEEEEvNT_6ParamsE) ;  /* 0xffff1f400a007950 */ /* 0x000fea0003c3ffff */
        .type           $_ZN7cutlass13device_kernelIN5flash19enable_sm80_to_sm89INS1_16FlashAttnBwdSm80INS1_25CollectiveMainloopBwdSm80ILi2ELi2EN4cute5tupleIJNS5_1CILi128EEES8_NS7_ILi64EEEEEENS_10bfloat16_tEfNS_4arch4Sm80ELb0ELb1ELb1ELb1ELb0ELb0ELb0ELb0ELi2ELi4ELi4ELi4ELb0EEENS1_21CollectiveEpilogueBwdISA_SB_SD_Li256ELb1ELb0ELi2EEENS1_19SingleTileSchedulerILb1ELb0ELb0ELi128EEEEEEEEEvNT_6ParamsE$_ZZN4cute6detail16composition_implINS_1CILi2EEEiNS_5tupleIJNS2_ILi1EEES3_EEENS4_IJNS2_ILi0EEES5_EEEEEDaRKT_RKT0_RKT1_RKT2_ENKUlRKT_RKT0_E_clIS3_S5_EEDaSN_SQ_,@function
        .size           $_ZN7cutlass13device_kernelIN5flash19enable_sm80_to_sm89INS1_16FlashAttnBwdSm80INS1_25CollectiveMainloopBwdSm80ILi2ELi2EN4cute5tupleIJNS5_1CILi128EEES8_NS7_ILi64EEEEEENS_10bfloat16_tEfNS_4arch4Sm80ELb0ELb1ELb1ELb1ELb0ELb0ELb0ELb0ELi2ELi4ELi4ELi4ELb0EEENS1_21CollectiveEpilogueBwdISA_SB_SD_Li256ELb1ELb0ELi2EEENS1_19SingleTileSchedulerILb1ELb0ELb0ELi128EEEEEEEEEvNT_6ParamsE$_ZZN4cute6detail16composition_implINS_1CILi2EEEiNS_5tupleIJNS2_ILi1EEES3_EEENS4_IJNS2_ILi0EEES5_EEEEEDaRKT_RKT0_RKT1_RKT2_ENKUlRKT_RKT0_E_clIS3_S5_EEDaSN_SQ_,($_ZN7cutlass13device_kernelIN5flash19enable_sm80_to_sm89INS1_16FlashAttnBwdSm80INS1_25CollectiveMainloopBwdSm80ILi2ELi2EN4cute5tupleIJNS5_1CILi128EEES8_NS7_ILi64EEEEEENS_10bfloat16_tEfNS_4arch4Sm80ELb0ELb1ELb1ELb1ELb0ELb0ELb0ELb0ELi2ELi4ELi4ELi4ELb0EEENS1_21CollectiveEpilogueBwdISA_SB_SD_Li256ELb1ELb0ELi2EEENS1_19SingleTileSchedulerILb1ELb0ELb0ELi128EEEEEEEEEvNT_6ParamsE$_ZZN4cute6detail16composition_implINS_5tupleIJNS_1CILi16EEENS3_ILi2EEES5_S5_NS3_ILi4EEES5_EEENS2_IJNS3_ILi1EEEiiiNS3_ILi144EEENS3_ILi512EEEEEENS2_IJNS2_IJS5_S5_EEES6_NS3_ILi8EEEEEENS2_IJNS2_IJNS3_ILi64EEESA_EEES4_NS3_ILi1024EEEEEEEEDaRKT_RKT0_RKT1_RKT2_ENKUlRKT_RKT0_E_clIS6_S4_EEDaSX_S10_ - $_ZN7cutlass13device_kernelIN5flash19enable_sm80_to_sm89INS1_16FlashAttnBwdSm80INS1_25CollectiveMainloopBwdSm80ILi2ELi2EN4cute5tupleIJNS5_1CILi128EEES8_NS7_ILi64EEEEEENS_10bfloat16_tEfNS_4arch4Sm80ELb0ELb1ELb1ELb1ELb0ELb0ELb0ELb0ELi2ELi4ELi4ELi4ELb0EEENS1_21CollectiveEpilogueBwdISA_SB_SD_Li256ELb1ELb0ELi2EEENS1_19SingleTileSchedulerILb1ELb0ELb0ELi128EEEEEEEEEvNT_6ParamsE$_ZZN4cute6detail16composition_implINS_1CILi2EEEiNS_5tupleIJNS2_ILi1EEES3_EEENS4_IJNS2_ILi0EEES5_EEEEEDaRKT_RKT0_RKT1_RKT2_ENKUlRKT_RKT0_E_clIS3_S5_EEDaSN_SQ_)
$_ZN7cutlass13device_kernelIN5flash19enable_sm80_to_sm89INS1_16FlashAttnBwdSm80INS1_25CollectiveMainloopBwdSm80ILi2ELi2EN4cute5tupleIJNS5_1CILi128EEES8_NS7_ILi64EEEEEENS_10bfloat16_tEfNS_4arch4Sm80ELb0ELb1ELb1ELb1ELb0ELb0ELb0ELb0ELi2ELi4ELi4ELi4ELb0EEENS1_21CollectiveEpilogueBwdISA_SB_SD_Li256ELb1ELb0ELi2EEENS1_19SingleTileSchedulerILb1ELb0ELb0ELi128EEEEEEEEEvNT_6ParamsE$_ZZN4cute6detail16composition_implINS_1CILi2EEEiNS_5tupleIJNS2_ILi1EEES3_EEENS4_IJNS2_ILi0EEES5_EEEEEDaRKT_RKT0_RKT1_RKT2_ENKUlRKT_RKT0_E_clIS3_S5_EEDaSN_SQ_:
[----:B------:R-:W-:Y:S02]  /*e0c0*/  IADD3 R2, R1, 0x1688, RZ ;  /* 0x0000168801027810 */ /* 0x000fe40007ffe0ff */
[----:B------:R-:W-:Y:S02]  /*e0d0*/  MOV R6, 0xe100 ;  /* 0x0000e10000067802 */ /* 0x000fe40000000f00 */
[----:B------:R-:W-:Y:S02]  /*e0e0*/  IADD3 R2, R2, c[0x0][0x20], RZ ;  /* 0x0000080002027a10 */ /* 0x000fe40007ffe0ff */
[----:B------:R-:W-:Y:S05]  /*e0f0*/  CALL.REL.NOINC `($_ZN7cutlass13device_kernelIN5flash19enable_sm80_to_sm89INS1_16FlashAttnBwdSm80INS1_25CollectiveMainloopBwdSm80ILi2ELi2EN4cute5tupleIJNS5_1CILi128EEES8_NS7_ILi64EEEEEENS_10bfloat16_tEfNS_4arch4Sm80ELb0ELb1ELb1ELb1ELb0ELb0ELb0ELb0ELi2ELi4ELi4ELi4ELb0EEENS1_21CollectiveEpilogueBwdISA_SB_SD_Li256ELb1ELb0ELi2EEENS1_19SingleTileSchedulerILb1ELb0ELb0ELi128EEEEEEEEEvNT_6ParamsE$_ZN4cute5tupleIJNS_1CILi2EEEiEEC2ERKS2_RKi) ;  /* 0xffffe16000007944 */ /* 0x000fea0003c3ffff */
[----:B-1----:R1:W5:Y:S01]  /*e100*/  LDL R3, [R1+0x1688] ;  /* 0x0016880001037983 */ /* 0x0023620000100800 */
[----:B------:R-:W-:-:S04]  /*e110*/  MOV R11, 0x0 ;  /* 0x00000000000b7802 */ /* 0x000fc80000000f00 */
[----:B------:R-:W-:Y:S05]  /*e120*/  RET.REL.NODEC R10 `(_ZN7cutlass13device_kernelIN5flash19enable_sm80_to_sm89INS1_16FlashAttnBwdSm80INS1_25CollectiveMainloopBwdSm80ILi2ELi2EN4cute5tupleIJNS5_1CILi128EEES8_NS7_ILi64EEEEEENS_10bfloat16_tEfNS_4arch4Sm80ELb0ELb1ELb1ELb1ELb0ELb0ELb0ELb0ELi2ELi4ELi4ELi4ELb0EEENS1_21CollectiveEpilogueBwdISA_SB_SD_Li256ELb1ELb0ELi2EEENS1_19SingleTileSchedulerILb1ELb0ELb0ELi128EEEEEEEEEvNT_6ParamsE) ;  /* 0xffff1ed00a007950 */ /* 0x000fea0003c3ffff */
        .type           $_ZN7cutlass13device_kernelIN5flash19enable_sm80_to_sm89INS1_16FlashAttnBwdSm80INS1_25CollectiveMainloopBwdSm80ILi2ELi2EN4cute5tupleIJNS5_1CILi128EEES8_NS7_ILi64EEEEEENS_10bfloat16_tEfNS_4arch4Sm80ELb0ELb1ELb1ELb1ELb0ELb0ELb0ELb0ELi2ELi4ELi4ELi4ELb0EEENS1_21CollectiveEpilogueBwdISA_SB_SD_Li256ELb1ELb0ELi2EEENS1_19SingleTileSchedulerILb1ELb0ELb0ELi128EEEEEEEEEvNT_6ParamsE$_ZZN4cute6detail16composition_implINS_5tupleIJNS_1CILi16EEENS3_ILi2EEES5_S5_NS3_ILi4EEES5_EEENS2_IJNS3_ILi1EEEiiiNS3_ILi144EEENS3_ILi512EEEEEENS2_IJNS2_IJS5_S5_EEES6_NS3_ILi8EEEEEENS2_IJNS2_IJNS3_ILi64EEESA_EEES4_NS3_ILi1024EEEEEEEEDaRKT_RKT0_RKT1_RKT2_ENKUlRKT_RKT0_E_clIS6_S4_EEDaSX_S10_,@function
        .size           $_ZN7cutlass13device_kernelIN5flash19enable_sm80_to_sm89INS1_16FlashAttnBwdSm80INS1_25CollectiveMainloopBwdSm80ILi2ELi2EN4cute5tupleIJNS5_1CILi128EEES8_NS7_ILi64EEEEEENS_10bfloat16_tEfNS_4arch4Sm80ELb0ELb1ELb1ELb1ELb0ELb0ELb0ELb0ELi2ELi4ELi4ELi4ELb0EEENS1_21CollectiveEpilogueBwdISA_SB_SD_Li256ELb1ELb0ELi2EEENS1_19SingleTileSchedulerILb1ELb0ELb0ELi128EEEEEEEEEvNT_6ParamsE$_ZZN4cute6detail16composition_implINS_5tupleIJNS_1CILi16EEENS3_ILi2EEES5_S5_NS3_ILi4EEES5_EEENS2_IJNS3_ILi1EEEiiiNS3_ILi144EEENS3_ILi512EEEEEENS2_IJNS2_IJS5_S5_EEES6_NS3_ILi8EEEEEENS2_IJNS2_IJNS3_ILi64EEESA_EEES4_NS3_ILi1024EEEEEEEEDaRKT_RKT0_RKT1_RKT2_ENKUlRKT_RKT0_E_clIS6_S4_EEDaSX_S10_,($_ZN7cutlass13device_kernelIN5flash19enable_sm80_to_sm89INS1_16FlashAttnBwdSm80INS1_25CollectiveMainloopBwdSm80ILi2ELi2EN4cute5tupleIJNS5_1CILi128EEES8_NS7_ILi64EEEEEENS_10bfloat16_tEfNS_4arch4Sm80ELb0ELb1ELb1ELb1ELb0ELb0ELb0ELb0ELi2ELi4ELi4ELi4ELb0EEENS1_21CollectiveEpilogueBwdISA_SB_SD_Li256ELb1ELb0ELi2EEENS1_19SingleTileSchedulerILb1ELb0ELb0ELi128EEEEEEEEEvNT_6ParamsE$_ZZN4cute6detail16composition_implINS_5tupleIJNS_1CILi16EEENS3_ILi2EEES5_S5_NS3_ILi4EEES5_EEENS2_IJNS3_ILi1EEEiiiNS3_ILi144EEENS3_ILi512EEEEEENS2_IJNS2_IJS5_S5_EEES6_NS3_ILi8EEEEEENS2_IJNS2_IJNS3_ILi64EEESA_EEES4_NS3_ILi1024EEEEEEEEDaRKT_RKT0_RKT1_RKT2_ENKUlRKT_RKT0_E_clISC_SG_EEDaSX_S10_ - $_ZN7cutlass13device_kernelIN5flash19enable_sm80_to_sm89INS1_16FlashAttnBwdSm80INS1_25CollectiveMainloopBwdSm80ILi2ELi2EN4cute5tupleIJNS5_1CILi128EEES8_NS7_ILi64EEEEEENS_10bfloat16_tEfNS_4arch4Sm80ELb0ELb1ELb1ELb1ELb0ELb0ELb0ELb0ELi2ELi4ELi4ELi4ELb0EEENS1_21CollectiveEpilogueBwdISA_SB_SD_Li256ELb1ELb0ELi2EEENS1_19SingleTileSchedulerILb1ELb0ELb0ELi128EEEEEEEEEvNT_6ParamsE$_ZZN4cute6detail16composition_implINS_5tupleIJNS_1CILi16EEENS3_ILi2EEES5_S5_NS3_ILi4EEES5_EEENS2_IJNS3_ILi1EEEiiiNS3_ILi144EEENS3_ILi512EEEEEENS2_IJNS2_IJS5_S5_EEES6_NS3_ILi8EEEEEENS2_IJNS2_IJNS3_ILi64EEESA_EEES4_NS3_ILi1024EEEEEEEEDaRKT_RKT0_RKT1_RKT2_ENKUlRKT_RKT0_E_clIS6_S4_EEDaSX_S10_)
$_ZN7cutlass13device_kernelIN5flash19enable_sm80_to_sm89INS1_16FlashAttnBwdSm80INS1_25CollectiveMainloopBwdSm80ILi2ELi2EN4cute5tupleIJNS5_1CILi128EEES8_NS7_ILi64EEEEEENS_10bfloat16_tEfNS_4arch4Sm80ELb0ELb1ELb1ELb1ELb0ELb0ELb0ELb0ELi2ELi4ELi4ELi4ELb0EEENS1_21CollectiveEpilogueBwdISA_SB_SD_Li256ELb1ELb0ELi2EEENS1_19SingleTileSchedulerILb1ELb0ELb0ELi128EEEEEEEEEvNT_6ParamsE$_ZZN4cute6detail16composition_implINS_5tupleIJNS_1CILi16EEENS3_ILi2EEES5_S5_NS3_ILi4EEES5_EEENS2_IJNS3_ILi1EEEiiiNS3_ILi144EEENS3_ILi512EEEEEENS2_IJNS2_IJS5_S5_EEES6_NS3_ILi8EEEEEENS2_IJNS2_IJNS3_ILi64EEESA_EEES4_NS3_ILi1024EEEEEEEEDaRKT_RKT0_RKT1_RKT2_ENKUlRKT_RKT0_E_clIS6_S4_EEDaSX_S10_:
        /* <DEDUP_REMOVED lines=14> */
[----:B-1---5:R-:W-:Y:S05]  /*e210*/  CALL.REL.NOINC `($_ZN7cutlass13device_kernelIN5flash19enable_sm80_to_sm89INS1_16FlashAttnBwdSm80INS1_25CollectiveMainloopBwdSm80ILi2ELi2EN4cute5tupleIJNS5_1CILi128EEES8_NS7_ILi64EEEEEENS_10bfloat16_tEfNS_4arch4Sm80ELb0ELb1ELb1ELb1ELb0ELb0ELb0ELb0ELi2ELi4ELi4ELi4ELb0EEENS1_21CollectiveEpilogueBwdISA_SB_SD_Li256ELb1ELb0ELi2EEENS1_19SingleTileSchedulerILb1ELb0ELb0ELi128EEEEEEEEEvNT_6ParamsE$_ZZN4cute6detail16composition_implINS_5tupleIJNS_1CILi16EEENS3_ILi2EEES5_S5_NS3_ILi4EEES5_EEENS2_IJNS3_ILi1EEEiiiNS3_ILi144EEENS3_ILi512EEEEEES6_S4_EEDaRKT_RKT0_RKT1_RKT2_ENKUlRKT_T0_E_clINS2_IJNS2_IJEEESU_S6_S8_EEENS_17integral_constantIiLi1EEEEEDaSQ_SR_) ;  /* 0x0000058000007944 */ /* 0x022fea0003c00000 */
[----:B-----5:R2:W-:Y:S04]  /*e220*/  STL [R1+0x16a8], R2 ;  /* 0x0016a80201007387 */ /* 0x0205e80000100800 */
[----:B------:R2:W-:Y:S04]  /*e230*/  STL.64 [R1+0x16a0], R74 ;  /* 0x0016a04a01007387 */ /* 0x0005e80000100a00 */
[----:B------:R2:W5:Y:S01]  /*e240*/  LDL R6, [R8+0x4] ;  /* 0x0000040008067983 */ /* 0x0005620000100800 */
[----:B------:R-:W-:Y:S02]  /*e250*/  IADD3 R3, R17, 0x28, RZ ;  /* 0x0000002811037810 */ /* 0x000fe40007ffe0ff */
[----:B------:R-:W-:-:S02]  /*e260*/  MOV R20, 0xe280 ;  /* 0x0000e28000147802 */ /* 0x000fc40000000f00 */
[----:B-12--5:R-:W-:Y:S05]  /*e270*/  CALL.REL.NOINC `($_ZN7cutlass13device_kernelIN5flash19enable_sm80_to_sm89INS1_16FlashAttnBwdSm80INS1_25CollectiveMainloopBwdSm80ILi2ELi2EN4cute5tupleIJNS5_1CILi128EEES8_NS7_ILi64EEEEEENS_10bfloat16_tEfNS_4arch4Sm80ELb0ELb1ELb1ELb1ELb0ELb0ELb0ELb0ELi2ELi4ELi4ELi4ELb0EEENS1_21CollectiveEpilogueBwdISA_SB_SD_Li256ELb1ELb0ELi2EEENS1_19SingleTileSchedulerILb1ELb0ELb0ELi128EEEEEEEEEvNT_6ParamsE$_ZZN4cute6detail16composition_implINS_5tupleIJNS_1CILi16EEENS3_ILi2EEES5_S5_NS3_ILi4EEES5_EEENS2_IJNS3_ILi1EEEiiiNS3_ILi144EEENS3_ILi512EEEEEES6_S4_EEDaRKT_RKT0_RKT1_RKT2_ENKUlRKT_T0_E_clINS2_IJNS2_IJS5_EEENS2_IJiEEES5_S8_EEENS_17integral_constantIiLi2EEEEEDaSQ_SR_) ;  /* 0x000005f000007944 */ /* 0x026fea0003c00000 */
[----:B------:R-:W2:Y:S01]  /*e280*/  LDL.64 R74, [R1+0x16a0] ;  /* 0x0016a000014a7983 */ /* 0x000ea20000100a00 */
[----:B------:R-:W-:-:S02]  /*e290*/  IADD3 R5, R17, 0x18, RZ ;  /* 0x0000001811057810 */ /* 0x000fc40007ffe0ff */
[----:B------:R-:W-:Y:S01]  /*e2a0*/  MOV R8, 0xe2e0 ;  /* 0x0000e2e000087802 */ /* 0x000fe20000000f00 */
[----:B-----5:R3:W-:Y:S04]  /*e2b0*/  STL.64 [R1+0x1698], R2 ;  /* 0x0016980201007387 */ /* 0x0207e80000100a00 */
[----:B--2---:R3:W-:Y:S02]  /*e2c0*/  STL.64 [R1+0x1690], R74 ;  /* 0x0016904a01007387 */ /* 0x0047e40000100a00 */
[----:B-1-3--:R-:W-:Y:S05]  /*e2d0*/  CALL.REL.NOINC `($_ZN7cutlass13device_kernelIN5flash19enable_sm80_to_sm89INS1_16FlashAttnBwdSm80INS1_25CollectiveMainloopBwdSm80ILi2ELi2EN4cute5tupleIJNS5_1CILi128EEES8_NS7_ILi64EEEEEENS_10bfloat16_tEfNS_4arch4Sm80ELb0ELb1ELb1ELb1ELb0ELb0ELb0ELb0ELi2ELi4ELi4ELi4ELb0EEENS1_21CollectiveEpilogueBwdISA_SB_SD_Li256ELb1ELb0ELi2EEENS1_19SingleTileSchedulerILb1ELb0ELb0ELi128EEEEEEEEEvNT_6ParamsE$_ZZN4cute6detail16composition_implINS_5tupleIJNS_1CILi16EEENS3_ILi2EEES5_S5_NS3_ILi4EEES5_EEENS2_IJNS3_ILi1EEEiiiNS3_ILi144EEENS3_ILi512EEEEEES6_S4_EEDaRKT_RKT0_RKT1_RKT2_ENKUlRKT_T0_E_clINS2_IJNS2_IJS5_S5_EEENS2_IJiiEEES8_S8_EEENS_17integral_constantIiLi3EEEEEDaSQ_SR_) ;  /* 0x0000069000007944 */ /* 0x00afea0003c00000 */
[----:B------:R-:W2:Y:S01]  /*e2e0*/  LDL.64 R74, [R1+0x1690] ;  /* 0x00169000014a7983 */ /* 0x000ea20000100a00 */
[----:B------:R-:W-:Y:S02]  /*e2f0*/  IADD3 R5, R17, 0x8, RZ ;  /* 0x0000000811057810 */ /* 0x000fe40007ffe0ff */
[----:B------:R-:W-:Y:S01]  /*e300*/  MOV R8, 0xe340 ;  /* 0x0000e34000087802 */ /* 0x000fe20000000f00 */
[----:B-----5:R3:W-:Y:S04]  /*e310*/  STL.64 [R1+0x1688], R2 ;  /* 0x0016880201007387 */ /* 0x0207e80000100a00 */
[----:B--2---:R3:W-:Y:S02]  /*e320*/  STL.64 [R1+0x1680], R74 ;  /* 0x0016804a01007387 */ /* 0x0047e40000100a00 */
[----:B-1-3--:R-:W-:Y:S05]  /*e330*/  CALL.REL.NOINC `($_ZN7cutlass13device_kernelIN5flash19enable_sm80_to_sm89INS1_16FlashAttnBwdSm80INS1_25CollectiveMainloopBwdSm80ILi2ELi2EN4cute5tupleIJNS5_1CILi128EEES8_NS7_ILi64EEEEEENS_10bfloat16_tEfNS_4arch4Sm80ELb0ELb1ELb1ELb1ELb0ELb0ELb0ELb0ELi2ELi4ELi4ELi4ELb0EEENS1_21CollectiveEpilogueBwdISA_SB_SD_Li256ELb1ELb0ELi2EEENS1_19SingleTileSchedulerILb1ELb0ELb0ELi128EEEEEEEEEvNT_6ParamsE$_ZZN4cute6detail16composition_implINS_5tupleIJNS_1CILi16EEENS3_ILi2EEES5_S5_NS3_ILi4EEES5_EEENS2_IJNS3_ILi1EEEiiiNS3_ILi144EEENS3_ILi512EEEEEES6_S4_EEDaRKT_RKT0_RKT1_RKT2_ENKUlRKT_T0_E_clINS2_IJNS2_IJS5_S5_EEENS2_IJiiEEES8_S8_EEENS_17integral_constantIiLi4EEEEEDaSQ_SR_) ;  /* 0x000006e000007944 */ /* 0x00afea0003c00000 */
[----:B-----5:R-:W-:Y:S01]  /*e340*/  IMAD.MOV.U32 R8, RZ, RZ, R3 ;  /* 0x000000ffff087224 */ /* 0x020fe200078e0003 */
[----:B------:R-:W-:-:S02]  /*e350*/  MOV R3, R7 ;  /* 0x0000000700037202 */ /* 0x000fc40000000f00 */
[----:B------:R-:W-:Y:S02]  /*e360*/  MOV R6, 0xe380 ;  /* 0x0000e38000067802 */ /* 0x000fe40000000f00 */
[----:B-1----:R-:W-:Y:S05]  /*e370*/  CALL.REL.NOINC `($_ZN7cutlass13device_kernelIN5flash19enable_sm80_to_sm89INS1_16FlashAttnBwdSm80INS1_25CollectiveMainloopBwdSm80ILi2ELi2EN4cute5tupleIJNS5_1CILi128EEES8_NS7_ILi64EEEEEENS_10bfloat16_tEfNS_4arch4Sm80ELb0ELb1ELb1ELb1ELb0ELb0ELb0ELb0ELi2ELi4ELi4ELi4ELb0EEENS1_21CollectiveEpilogueBwdISA_SB_SD_Li256ELb1ELb0ELi2EEENS1_19SingleTileSchedulerILb1ELb0ELb0ELi128EEEEEEEEEvNT_6ParamsE$_ZN4cute5tupleIJNS0_IJNS_1CILi2EEES2_EEENS0_IJiiEEEEEC2ERKS3_RKS4_) ;  /* 0xffffdd3000007944 */ /* 0x002fea0003c3ffff */
[----:B------:R1:W5:Y:S01]  /*e380*/  LDL.64 R2, [R1+0x16c0] ;  /* 0x0016c00001027983 */ /* 0x0003620000100a00 */
[----:B------:R-:W-:-:S04]  /*e390*/  MOV R17, 0x0 ;  /* 0x0000000000117802 */ /* 0x000fc80000000f00 */
[----:B------:R-:W-:Y:S05]  /*e3a0*/  RET.REL.NODEC R16 `(_ZN7cutlass13device_kernelIN5flash19enable_sm80_to_sm89INS1_16FlashAttnBwdSm80INS1_25CollectiveMainloopBwdSm80ILi2ELi2EN4cute5tupleIJNS5_1CILi128EEES8_NS7_ILi64EEEEEENS_10bfloat16_tEfNS_4arch4Sm80ELb0ELb1ELb1ELb1ELb0ELb0ELb0ELb0ELi2ELi4ELi4ELi4ELb0EEENS1_21CollectiveEpilogueBwdISA_SB_SD_Li256ELb1ELb0ELi2EEENS1_19SingleTileSchedulerILb1ELb0ELb0ELi128EEEEEEEEEvNT_6ParamsE) ;  /* 0xffff1c5010007950 */ /* 0x000fea0003c3ffff */
        .type           $_ZN7cutlass13device_kernelIN5flash19enable_sm80_to_sm89INS1_16FlashAttnBwdSm80INS1_25CollectiveMainloopBwdSm80ILi2ELi2EN4cute5tupleIJNS5_1CILi128EEES8_NS7_ILi64EEEEEENS_10bfloat16_tEfNS_4arch4Sm80ELb0ELb1ELb1ELb1ELb0ELb0ELb0ELb0ELi2ELi4ELi4ELi4ELb0EEENS1_21CollectiveEpilogueBwdISA_SB_SD_Li256ELb1ELb0ELi2EEENS1_19SingleTileSchedulerILb1ELb0ELb0ELi128EEEEEEEEEvNT_6ParamsE$_ZZN4cute6detail16composition_implINS_5tupleIJNS_1CILi16EEENS3_ILi2EEES5_S5_NS3_ILi4EEES5_EEENS2_IJNS3_ILi1EEEiiiNS3_ILi144EEENS3_ILi512EEEEEENS2_IJNS2_IJS5_S5_EEES6_NS3_ILi8EEEEEENS2_IJNS2_IJNS3_ILi64EEESA_EEES4_NS3_ILi1024EEEEEEEEDaRKT_RKT0_RKT1_RKT2_ENKUlRKT_RKT0_E_clISC_SG_EEDaSX_S10_,@function
        .size           $_ZN7cutlass13device_kernelIN5flash19enable_sm80_to_sm89INS1_16FlashAttnBwdSm80INS1_25CollectiveMainloopBwdSm80ILi2ELi2EN4cute5tupleIJNS5_1CILi128EEES8_NS7_ILi64EEEEEENS_10bfloat16_tEfNS_4arch4Sm80ELb0ELb1ELb1ELb1ELb0ELb0ELb0ELb0ELi2ELi4ELi4ELi4ELb0EEENS1_21CollectiveEpilogueBwdISA_SB_SD_Li256ELb1ELb0ELi2EEENS1_19SingleTileSchedulerILb1ELb0ELb0ELi128EEEEEEEEEvNT_6ParamsE$_ZZN4cute6detail16composition_implINS_5tupleIJNS_1CILi16EEENS3_ILi2EEES5_S5_NS3_ILi4EEES5_EEENS2_IJNS3_ILi1EEEiiiNS3_ILi144EEENS3_ILi512EEEEEENS2_IJNS2_IJS5_S5_EEES6_NS3_ILi8EEEEEENS2_IJNS2_IJNS3_ILi64EEESA_EEES4_NS3_ILi1024EEEEEEEEDaRKT_RKT0_RKT1_RKT2_ENKUlRKT_RKT0_E_clISC_SG_EEDaSX_S10_,($_ZN7cutlass13device_kernelIN5flash19enable_sm80_to_sm89INS1_16FlashAttnBwdSm80INS1_25CollectiveMainloopBwdSm80ILi2ELi2EN4cute5tupleIJNS5_1CILi128EEES8_NS7_ILi64EEEEEENS_10bfloat16_tEfNS_4arch4Sm80ELb0ELb1ELb1ELb1ELb0ELb0ELb0ELb0ELi2ELi4ELi4ELi4ELb0EEENS1_21CollectiveEpilogueBwdISA_SB_SD_Li256ELb1ELb0ELi2EEENS1_19SingleTileSchedulerILb1ELb0ELb0ELi128EEEEEEEEEvNT_6ParamsE$_ZZN4cute6detail16composition_implINS_5tupleIJNS_1CILi16EEENS3_ILi2EEES5_S5_NS3_ILi4EEES5_EEENS2_IJNS3_ILi1EEEiiiNS3_ILi144EEENS3_ILi512EEEEEENS2_IJS5_S5_EEENS2_IJNS3_ILi64EEESA_EEEEEDaRKT_RKT0_RKT1_RKT2_ENKUlRKT_RKT0_E_clIS5_SD_EEDaST_SW_ - $_ZN7cutlass13device_kernelIN5flash19enable_sm80_to_sm89INS1_16FlashAttnBwdSm80INS1_25CollectiveMainloopBwdSm80ILi2ELi2EN4cute5tupleIJNS5_1CILi128EEES8_NS7_ILi64EEEEEENS_10bfloat16_tEfNS_4arch4Sm80ELb0ELb1ELb1ELb1ELb0ELb0ELb0ELb0ELi2ELi4ELi4ELi4ELb0EEENS1_21CollectiveEpilogueBwdISA_SB_SD_Li256ELb1ELb0ELi2EEENS1_19SingleTileSchedulerILb1ELb0ELb0ELi128EEEEEEEEEvNT_6ParamsE$_ZZN4cute6detail16composition_implINS_5tupleIJNS_1CILi16EEENS3_ILi2EEES5_S5_NS3_ILi4EEES5_EEENS2_IJNS3_ILi1EEEiiiNS3_ILi144EEENS3_ILi512EEEEEENS2_IJNS2_IJS5_S5_EEES6_NS3_ILi8EEEEEENS2_IJNS2_IJNS3_ILi64EEESA_EEES4_NS3_ILi1024EEEEEEEEDaRKT_RKT0_RKT1_RKT2_ENKUlRKT_RKT0_E_clISC_SG_EEDaSX_S10_)
$_ZN7cutlass13device_kernelIN5flash19enable_sm80_to_sm89INS1_16FlashAttnBwdSm80INS1_25CollectiveMainloopBwdSm80ILi2ELi2EN4cute5tupleIJNS5_1CILi128EEES8_NS7_ILi64EEEEEENS_10bfloat16_tEfNS_4arch4Sm80ELb0ELb1ELb1ELb1ELb0ELb0ELb0ELb0ELi2ELi4ELi4ELi4ELb0EEENS1_21CollectiveEpilogueBwdISA_SB_SD_Li256ELb1ELb0ELi2EEENS1_19SingleTileSchedulerILb1ELb0ELb0ELi128EEEEEEEEEvNT_6ParamsE$_ZZN4cute6detail16composition_implINS_5tupleIJNS_1CILi16EEENS3_ILi2EEES5_S5_NS3_ILi4EEES5_EEENS2_IJNS3_ILi1EEEiiiNS3_ILi144EEENS3_ILi512EEEEEENS2_IJNS2_IJS5_S5_EEES6_NS3_ILi8EEEEEENS2_IJNS2_IJNS3_ILi64EEESA_EEES4_NS3_ILi1024EEEEEEEEDaRKT_RKT0_RKT1_RKT2_ENKUlRKT_RKT0_E_clISC_SG_EEDaSX_S10_:
[----:B------:R-:W-:Y:S02]  /*e3b0*/  IADD3 R10, R1, 0x1680, RZ ;  /* 0x00001680010a7810 */ /* 0x000fe40007ffe0ff */
[----:B------:R-:W-:Y:S02]  /*e3c0*/  MOV R74, 0xe400 ;  /* 0x0000e400004a7802 */ /* 0x000fe40000000f00 */
[----:B------:R-:W-:-:S04]  /*e3d0*/  IADD3 R10, R10, c[0x0][0x20], RZ ;  /* 0x000008000a0a7a10 */ /* 0x000fc80007ffe0ff */
[----:B------:R-:W-:Y:S02]  /*e3e0*/  IADD3 R40, R10, 0x4, RZ ;  /* 0x000000040a287810 */ /* 0x000fe40007ffe0ff */
[----:B------:R-:W-:Y:S05]  /*e3f0*/  CALL.REL.NOINC `($_ZN7cutlass13device_kernelIN5flash19enable_sm80_to_sm89INS1_16FlashAttnBwdSm80INS1_25CollectiveMainloopBwdSm80ILi2ELi2EN4cute5tupleIJNS5_1CILi128EEES8_NS7_ILi64EEEEEENS_10bfloat16_tEfNS_4arch4Sm80ELb0ELb1ELb1ELb1ELb0ELb0ELb0ELb0ELi2ELi4ELi4ELi4ELb0EEENS1_21CollectiveEpilogueBwdISA_SB_SD_Li256ELb1ELb0ELi2EEENS1_19SingleTileSchedulerILb1ELb0ELb0ELi128EEEEEEEEEvNT_6ParamsE$_ZZN4cute6detail16composition_implINS_5tupleIJNS_1CILi16EEENS3_ILi2EEES5_S5_NS3_ILi4EEES5_EEENS2_IJNS3_ILi1EEEiiiNS3_ILi144EEENS3_ILi512EEEEEENS2_IJS5_S5_EEENS2_IJNS3_ILi64EEESA_EEEEEDaRKT_RKT0_RKT1_RKT2_ENKUlRKT_RKT0_E_clIS5_SD_EEDaST_SW_) ;  /* 0x0000009000007944 */ /* 0x000fea0003c00000 */
[----:B------:R-:W-:Y:S02]  /*e400*/  MOV R4, 0xe420 ;  /* 0x0000e42000047802 */ /* 0x000fe40000000f00 */
[----:B-1---5:R-:W-:Y:S05]  /*e410*/  CALL.REL.NOINC `($_ZN7cutlass13device_kernelIN5flash19enable_sm80_to_sm89INS1_16FlashAttnBwdSm80INS1_25CollectiveMainloopBwdSm80ILi2ELi2EN4cute5tupleIJNS5_1CILi128EEES8_NS7_ILi64EEEEEENS_10bfloat16_tEfNS_4arch4Sm80ELb0ELb1ELb1ELb1ELb0ELb0ELb0ELb0ELi2ELi4ELi4ELi4ELb0EEENS1_21CollectiveEpilogueBwdISA_SB_SD_Li256ELb1ELb0ELi2EEENS1_19SingleTileSchedulerILb1ELb0ELb0ELi128EEEEEEEEEvNT_6ParamsE$_ZN4cute3eso3ESOILb0ELb1EJiNS_1CILi512EEEEEC2ERKiRKS3_) ;  /* 0xffffa48000007944 */ /* 0x022fea0003c3ffff */
[----:B-1----:R1:W5:Y:S01]  /*e420*/  LDL R2, [R1+0x1684] ;  /* 0x0016840001027983 */ /* 0x0023620000100800 */
[----:B------:R-:W-:-:S03]  /*e430*/  MOV R6, 0xe450 ;  /* 0x0000e45000067802 */ /* 0x000fc60000000f00 */
[----:B-1---5:R-:W-:Y:S05]  /*e440*/  CALL.REL.NOINC `($_ZN7cutlass13device_kernelIN5flash19enable_sm80_to_sm89INS1_16FlashAttnBwdSm80INS1_25CollectiveMainloopBwdSm80ILi2ELi2EN4cute5tupleIJNS5_1CILi128EEES8_NS7_ILi64EEEEEENS_10bfloat16_tEfNS_4arch4Sm80ELb0ELb1ELb1ELb1ELb0ELb0ELb0ELb0ELi2ELi4ELi4ELi4ELb0EEENS1_21CollectiveEpilogueBwdISA_SB_SD_Li256ELb1ELb0ELi2EEENS1_19SingleTileSchedulerILb1ELb0ELb0ELi128EEEEEEEEEvNT_6ParamsE$_ZN4cute5tupleIJNS0_IJNS_1CILi2EEES2_EEENS0_IJiNS1_ILi512EEEEEEEEC2ERKS3_RKS5_) ;  /* 0xffffdc2000007944 */ /* 0x022fea0003c3ffff */
[----:B------:R2:W5:Y:S01]  /*e450*/  LDL R40, [R1+0x1680] ;  /* 0x0016800001287983 */ /* 0x0005620000100800 */
[----:B-1----:R-:W-:Y:S02]  /*e460*/  MOV R2, R8 ;  /* 0x0000000800027202 */ /* 0x002fe40000000f00 */
[----:B------:R-:W-:-:S04]  /*e470*/  MOV R3, 0x0 ;  /* 0x0000000000037802 */ /* 0x000fc80000000f00 */
[----:B------:R-:W-:Y:S05]  /*e480*/  RET.REL.NODEC R2 `(_ZN7cutlass13device_kernelIN5flash19enable_sm80_to_sm89INS1_16FlashAttnBwdSm80INS1_25CollectiveMainloopBwdSm80ILi2ELi2EN4cute5tupleIJNS5_1CILi128EEES8_NS7_ILi64EEEEEENS_10bfloat16_tEfNS_4arch4Sm80ELb0ELb1ELb1ELb1ELb0ELb0ELb0ELb0ELi2ELi4ELi4ELi4ELb0EEENS1_21CollectiveEpilogueBwdISA_SB_SD_Li256ELb1ELb0ELi2EEENS1_19SingleTileSchedulerILb1ELb0ELb0ELi128EEEEEEEEEvNT_6ParamsE) ;  /* 0xffff1b7002007950 */ /* 0x000fea0003c3ffff */
        .type           $_ZN7cutlass13device_kernelIN5flash19enable_sm80_to_sm89INS1_16FlashAttnBwdSm80INS1_25CollectiveMainloopBwdSm80ILi2ELi2EN4cute5tupleIJNS5_1CILi128EEES8_NS7_ILi64EEEEEENS_10bfloat16_tEfNS_4arch4Sm80ELb0ELb1ELb1ELb1ELb0ELb0ELb0ELb0ELi2ELi4ELi4ELi4ELb0EEENS1_21CollectiveEpilogueBwdISA_SB_SD_Li256ELb1ELb0ELi2EEENS1_19SingleTileSchedulerILb1ELb0ELb0ELi128EEEEEEEEEvNT_6ParamsE$_ZZN4cute6detail16composition_implINS_5tupleIJNS_1CILi16EEENS3_ILi2EEES5_S5_NS3_ILi4EEES5_EEENS2_IJNS3_ILi1EEEiiiNS3_ILi144EEENS3_ILi512EEEEEENS2_IJS5_S5_EEENS2_IJNS3_ILi64EEESA_EEEEEDaRKT_RKT0_RKT1_RKT2_ENKUlRKT_RKT0_E_clIS5_SD_EEDaST_SW_,@function
        .size           $_ZN7cutlass13device_kernelIN5flash19enable_sm80_to_sm89INS1_16FlashAttnBwdSm80INS1_25CollectiveMainloopBwdSm80ILi2ELi2EN4cute5tupleIJNS5_1CILi128EEES8_NS7_ILi64EEEEEENS_10bfloat16_tEfNS_4arch4Sm80ELb0ELb1ELb1ELb1ELb0ELb0ELb0ELb0ELi2ELi4ELi4ELi4ELb0EEENS1_21CollectiveEpilogueBwdISA_SB_SD_Li256ELb1ELb0ELi2EEENS1_19SingleTileSchedulerILb1ELb0ELb0ELi128EEEEEEEEEvNT_6ParamsE$_ZZN4cute6detail16composition_implINS_5tupleIJNS_1CILi16EEENS3_ILi2EEES5_S5_NS3_ILi4EEES5_EEENS2_IJNS3_ILi1EEEiiiNS3_ILi144EEENS3_ILi512EEEEEENS2_IJS5_S5_EEENS2_IJNS3_ILi64EEESA_EEEEEDaRKT_RKT0_RKT1_RKT2_ENKUlRKT_RKT0_E_clIS5_SD_EEDaST_SW_,($_ZN7cutlass13device_kernelIN5flash19enable_sm80_to_sm89INS1_16FlashAttnBwdSm80INS1_25CollectiveMainloopBwdSm80ILi2ELi2EN4cute5tupleIJNS5_1CILi128EEES8_NS7_ILi64EEEEEENS_10bfloat16_tEfNS_4arch4Sm80ELb0ELb1ELb1ELb1ELb0ELb0ELb0ELb0ELi2ELi4ELi4ELi4ELb0EEENS1_21CollectiveEpilogueBwdISA_SB_SD_Li256ELb1ELb0ELi2EEENS1_19SingleTileSchedulerILb1ELb0ELb0ELi128EEEEEEEEEvNT_6ParamsE$_ZZN4cute6detail16composition_implINS_5tupleIJNS_1CILi16EEENS3_ILi2EEES5_S5_NS3_ILi4EEES5_EEENS2_IJNS3_ILi1EEEiiiNS3_ILi144EEENS3_ILi512EEEEEES5_NS3_ILi64EEEEEDaRKT_RKT0_RKT1_RKT2_ENKUlRKT_T0_E_clINS2_IJNS2_IJEEESV_S5_S8_EEENS_17integral_constantIiLi3EEEEEDaSR_SS_ - $_ZN7cutlass13device_kernelIN5flash19enable_sm80_to_sm89INS1_16FlashAttnBwdSm80INS1_25CollectiveMainloopBwdSm80ILi2ELi2EN4cute5tupleIJNS5_1CILi128EEES8_NS7_ILi64EEEEEENS_10bfloat16_tEfNS_4arch4Sm80ELb0ELb1ELb1ELb1ELb0ELb0ELb0ELb0ELi2ELi4ELi4ELi4ELb0EEENS1_21CollectiveEpilogueBwdISA_SB_SD_Li256ELb1ELb0ELi2EEENS1_19SingleTileSchedulerILb1ELb0ELb0ELi128EEEEEEEEEvNT_6ParamsE$_ZZN4cute6detail16composition_implINS_5tupleIJNS_1CILi16EEENS3_ILi2EEES5_S5_NS3_ILi4EEES5_EEENS2_IJNS3_ILi1EEEiiiNS3_ILi144EEENS3_ILi512EEEEEENS2_IJS5_S5_EEENS2_IJNS3_ILi64EEESA_EEEEEDaRKT_RKT0_RKT1_RKT2_ENKUlRKT_RKT0_E_clIS5_SD_EEDaST_SW_)
$_ZN7cutlass13device_kernelIN5flash19enable_sm80_to_sm89INS1_16FlashAttnBwdSm80INS1_25CollectiveMainloopBwdSm80ILi2ELi2EN4cute5tupleIJNS5_1CILi128EEES8_NS7_ILi64EEEEEENS_10bfloat16_tEfNS_4arch4Sm80ELb0ELb1ELb1ELb1ELb0ELb0ELb0ELb0ELi2ELi4ELi4ELi4ELb0EEENS1_21CollectiveEpilogueBwdISA_SB_SD_Li256ELb1ELb0ELi2EEENS1_19SingleTileSchedulerILb1ELb0ELb0ELi128EEEEEEEEEvNT_6ParamsE$_ZZN4cute6detail16composition_implINS_5tupleIJNS_1CILi16EEENS3_ILi2EEES5_S5_NS3_ILi4EEES5_EEENS2_IJNS3_ILi1EEEiiiNS3_ILi144EEENS3_ILi512EEEEEENS2_IJS5_S5_EEENS2_IJNS3_ILi64EEESA_EEEEEDaRKT_RKT0_RKT1_RKT2_ENKUlRKT_RKT0_E_clIS5_SD_EEDaST_SW_:
        /* <DEDUP_REMOVED lines=15> */
[----:B-1---5:R-:W-:Y:S05]  /*e580*/  CALL.REL.NOINC `($_ZN7cutlass13device_kernelIN5flash19enable_sm80_to_sm89INS1_16FlashAttnBwdSm80INS1_25CollectiveMainloopBwdSm80ILi2ELi2EN4cute5tupleIJNS5_1CILi128EEES8_NS7_ILi64EEEEEENS_10bfloat16_tEfNS_4arch4Sm80ELb0ELb1ELb1ELb1ELb0ELb0ELb0ELb0ELi2ELi4ELi4ELi4ELb0EEENS1_21CollectiveEpilogueBwdISA_SB_SD_Li256ELb1ELb0ELi2EEENS1_19SingleTileSchedulerILb1ELb0ELb0ELi128EEEEEEEEEvNT_6ParamsE$_ZZN4cute6detail16composition_implINS_5tupleIJNS_1CILi16EEENS3_ILi2EEES5_S5_NS3_ILi4EEES5_EEENS2_IJNS3_ILi1EEEiiiNS3_ILi144EEENS3_ILi512EEEEEES5_NS3_ILi64EEEEEDaRKT_RKT0_RKT1_RKT2_ENKUlRKT_T0_E_clINS2_IJNS2_IJEEESV_S5_S8_EEENS_17integral_constantIiLi3EEEEEDaSR_SS_) ;  /* 0x000000b000007944 */ /* 0x022fea0003c00000 */
[----:B-----5:R2:W-:Y:S01]  /*e590*/  STL [R1+0x1690], R2 ;  /* 0x0016900201007387 */ /* 0x0205e20000100800 */
[----:B------:R-:W-:Y:S02]  /*e5a0*/  IADD3 R5, R5, 0x8, RZ ;  /* 0x0000000805057810 */ /* 0x000fe40007ffe0ff */
[----:B------:R-:W-:Y:S01]  /*e5b0*/  MOV R6, 0xe5e0 ;  /* 0x0000e5e000067802 */ /* 0x000fe20000000f00 */
[----:B------:R2:W-:Y:S04]  /*e5c0*/  STL.64 [R1+0x1688], R80 ;  /* 0x0016885001007387 */ /* 0x0005e80000100a00 */
[----:B-12---:R-:W-:Y:S05]  /*e5d0*/  CALL.REL.NOINC `($_ZN7cutlass13device_kernelIN5flash19enable_sm80_to_sm89INS1_16FlashAttnBwdSm80INS1_25CollectiveMainloopBwdSm80ILi2ELi2EN4cute5tupleIJNS5_1CILi128EEES8_NS7_ILi64EEEEEENS_10bfloat16_tEfNS_4arch4Sm80ELb0ELb1ELb1ELb1ELb0ELb0ELb0ELb0ELi2ELi4ELi4ELi4ELb0EEENS1_21CollectiveEpilogueBwdISA_SB_SD_Li256ELb1ELb0ELi2EEENS1_19SingleTileSchedulerILb1ELb0ELb0ELi128EEEEEEEEEvNT_6ParamsE$_ZZN4cute6detail16composition_implINS_5tupleIJNS_1CILi16EEENS3_ILi2EEES5_S5_NS3_ILi4EEES5_EEENS2_IJNS3_ILi1EEEiiiNS3_ILi144EEENS3_ILi512EEEEEES5_NS3_ILi64EEEEEDaRKT_RKT0_RKT1_RKT2_ENKUlRKT_T0_E_clINS2_IJNS2_IJS5_EEENS2_IJiEEES8_S8_EEENS_17integral_constantIiLi4EEEEEDaSR_SS_) ;  /* 0x0000012000007944 */ /* 0x006fea0003c00000 */
[----:B------:R-:W-:Y:S02]  /*e5e0*/  MOV R2, R7 ;  /* 0x0000000700027202 */ /* 0x000fe40000000f00 */
[----:B------:R-:W-:Y:S02]  /*e5f0*/  MOV R6, 0xe610 ;  /* 0x0000e61000067802 */ /* 0x000fe40000000f00 */
[----:B-1---5:R-:W-:Y:S05]  /*e600*/  CALL.REL.NOINC `($_ZN7cutlass13device_kernelIN5flash19enable_sm80_to_sm89INS1_16FlashAttnBwdSm80INS1_25CollectiveMainloopBwdSm80ILi2ELi2EN4cute5tupleIJNS5_1CILi128EEES8_NS7_ILi64EEEEEENS_10bfloat16_tEfNS_4arch4Sm80ELb0ELb1ELb1ELb1ELb0ELb0ELb0ELb0ELi2ELi4ELi4ELi4ELb0EEENS1_21CollectiveEpilogueBwdISA_SB_SD_Li256ELb1ELb0ELi2EEENS1_19SingleTileSchedulerILb1ELb0ELb0ELi128EEEEEEEEEvNT_6ParamsE$_ZN4cute5tupleIJNS_1CILi2EEEiEEC2ERKS2_RKi) ;  /* 0xffffdc5000007944 */ /* 0x022fea0003c3ffff */
[----:B-1----:R1:W5:Y:S01]  /*e610*/  LDL R2, [R1+0x16a8] ;  /* 0x0016a80001027983 */ /* 0x0023620000100800 */
[----:B------:R-:W-:-:S04]  /*e620*/  MOV R75, 0x0 ;  /* 0x00000000004b7802 */ /* 0x000fc80000000f00 */
[----:B------:R-:W-:Y:S05]  /*e630*/  RET.REL.NODEC R74 `(_ZN7cutlass13device_kernelIN5flash19enable_sm80_to_sm89INS1_16FlashAttnBwdSm80INS1_25CollectiveMainloopBwdSm80ILi2ELi2EN4cute5tupleIJNS5_1CILi128EEES8_NS7_ILi64EEEEEENS_10bfloat16_tEfNS_4arch4Sm80ELb0ELb1ELb1ELb1ELb0ELb0ELb0ELb0ELi2ELi4ELi4ELi4ELb0EEENS1_21CollectiveEpilogueBwdISA_SB_SD_Li256ELb1ELb0ELi2EEENS1_19SingleTileSchedulerILb1ELb0ELb0ELi128EEEEEEEEEvNT_6ParamsE) ;  /* 0xffff19c04a007950 */ /* 0x000fea0003c3ffff */
        .type           $_ZN7cutlass13device_kernelIN5flash19enable_sm80_to_sm89INS1_16FlashAttnBwdSm80INS1_25CollectiveMainloopBwdSm80ILi2ELi2EN4cute5tupleIJNS5_1CILi128EEES8_NS7_ILi64EEEEEENS_10bfloat16_tEfNS_4arch4Sm80ELb0ELb1ELb1ELb1ELb0ELb0ELb0ELb0ELi2ELi4ELi4ELi4ELb0EEENS1_21CollectiveEpilogueBwdISA_SB_SD_Li256ELb1ELb0ELi2EEENS1_19SingleTileSchedulerILb1ELb0ELb0ELi128EEEEEEEEEvNT_6ParamsE$_ZZN4cute6detail16composition_implINS_5tupleIJNS_1CILi16EEENS3_ILi2EEES5_S5_NS3_ILi4EEES5_EEENS2_IJNS3_ILi1EEEiiiNS3_ILi144EEENS3_ILi512EEEEEES5_NS3_ILi64EEEEEDaRKT_RKT0_RKT1_RKT2_ENKUlRKT_T0_E_clINS2_IJNS2_IJEEESV_S5_S8_EEENS_17integral_constantIiLi3EEEEEDaSR_SS_,@function
        .size           $_ZN7cutlass13device_kernelIN5flash19enable_sm80_to_sm89INS1_16FlashAttnBwdSm80INS1_25CollectiveMainloopBwdSm80ILi2ELi2EN4cute5tupleIJNS5_1CILi128EEES8_NS7_ILi64EEEEEENS_10bfloat16_tEfNS_4arch4Sm80ELb0ELb1ELb1ELb1ELb0ELb0ELb0ELb0ELi2ELi4ELi4ELi4ELb0EEENS1_21CollectiveEpilogueBwdISA_SB_SD_Li256ELb1ELb0ELi2EEENS1_19SingleTileSchedulerILb1ELb0ELb0ELi128EEEEEEEEEvNT_6ParamsE$_ZZN4cute6detail16composition_implINS_5tupleIJNS_1CILi16EEENS3_ILi2EEES5_S5_NS3_ILi4EEES5_EEENS2_IJNS3_ILi1EEEiiiNS3_ILi144EEENS3_ILi512EEEEEES5_NS3_ILi64EEEEEDaRKT_RKT0_RKT1_RKT2_ENKUlRKT_T0_E_clINS2_IJNS2_IJEEESV_S5_S8_EEENS_17integral_constantIiLi3EEEEEDaSR_SS_,($_ZN7cutlass13device_kernelIN5flash19enable_sm80_to_sm89INS1_16FlashAttnBwdSm80INS1_25CollectiveMainloopBwdSm80ILi2ELi2EN4cute5tupleIJNS5_1CILi128EEES8_NS7_ILi64EEEEEENS_10bfloat16_tEfNS_4arch4Sm80ELb0ELb1ELb1ELb1ELb0ELb0ELb0ELb0ELi2ELi4ELi4ELi4ELb0EEENS1_21CollectiveEpilogueBwdISA_SB_SD_Li256ELb1ELb0ELi2EEENS1_19SingleTileSchedulerILb1ELb0ELb0ELi128EEEEEEEEEvNT_6ParamsE$_ZZN4cute6detail16composition_implINS_5tupleIJNS_1CILi16EEENS3_ILi2EEES5_S5_NS3_ILi4EEES5_EEENS2_IJNS3_ILi1EEEiiiNS3_ILi144EEENS3_ILi512EEEEEES5_NS3_ILi64EEEEEDaRKT_RKT0_RKT1_RKT2_ENKUlRKT_T0_E_clINS2_IJNS2_IJS5_EEENS2_IJiEEES8_S8_EEENS_17integral_constantIiLi4EEEEEDaSR_SS_ - $_ZN7cutlass13device_kernelIN5flash19enable_sm80_to_sm89INS1_16FlashAttnBwdSm80INS1_25CollectiveMainloopBwdSm80ILi2ELi2EN4cute5tupleIJNS5_1CILi128EEES8_NS7_ILi64EEEEEENS_10bfloat16_tEfNS_4arch4Sm80ELb0ELb1ELb1ELb1ELb0ELb0ELb0ELb0ELi2ELi4ELi4ELi4ELb0EEENS1_21CollectiveEpilogueBwdISA_SB_SD_Li256ELb1ELb0ELi2EEENS1_19SingleTileSchedulerILb1ELb0ELb0ELi128EEEEEEEEEvNT_6ParamsE$_ZZN4cute6detail16composition_implINS_5tupleIJNS_1CILi16EEENS3_ILi2EEES5_S5_NS3_ILi4EEES5_EEENS2_IJNS3_ILi1EEEiiiNS3_ILi144EEENS3_ILi512EEEEEES5_NS3_ILi64EEEEEDaRKT_RKT0_RKT1_RKT2_ENKUlRKT_T0_E_clINS2_IJNS2_IJEEESV_S5_S8_EEENS_17integral_constantIiLi3EEEEEDaSR_SS_)
$_ZN7cutlass13device_kernelIN5flash19enable_sm80_to_sm89INS1_16FlashAttnBwdSm80INS1_25CollectiveMainloopBwdSm80ILi2ELi2EN4cute5tupleIJNS5_1CILi128EEES8_NS7_ILi64EEEEEENS_10bfloat16_tEfNS_4arch4Sm80ELb0ELb1ELb1ELb1ELb0ELb0ELb0ELb0ELi2ELi4ELi4ELi4ELb0EEENS1_21CollectiveEpilogueBwdISA_SB_SD_Li256ELb1ELb0ELi2EEENS1_19SingleTileSchedulerILb1ELb0ELb0ELi128EEEEEEEEEvNT_6ParamsE$_ZZN4cute6detail16composition_implINS_5tupleIJNS_1CILi16EEENS3_ILi2EEES5_S5_NS3_ILi4EEES5_EEENS2_IJNS3_ILi1EEEiiiNS3_ILi144EEENS3_ILi512EEEEEES5_NS3_ILi64EEEEEDaRKT_RKT0_RKT1_RKT2_ENKUlRKT_T0_E_clINS2_IJNS2_IJEEESV_S5_S8_EEENS_17integral_constantIiLi3EEEEEDaSR_SS_:
[----:B------:R-:W-:Y:S02]  /*e640*/  IADD3 R4, R1, 0x16b0, RZ ;  /* 0x000016b001047810 */ /* 0x000fe40007ffe0ff */
[----:B------:R-:W-:Y:S02]  /*e650*/  MOV R6, 0xe690 ;  /* 0x0000e69000067802 */ /* 0x000fe40000000f00 */
[----:B------:R-:W-:-:S04]  /*e660*/  IADD3 R4, R4, c[0x0][0x20], RZ ;  /* 0x0000080004047a10 */ /* 0x000fc80007ffe0ff */
[----:B------:R-:W-:Y:S02]  /*e670*/  IADD3 R2, R4, 0x4, RZ ;  /* 0x0000000404027810 */ /* 0x000fe40007ffe0ff */
[----:B------:R-:W-:Y:S05]  /*e680*/  CALL.REL.NOINC `($_ZN7cutlass13device_kernelIN5flash19enable_sm80_to_sm89INS1_16FlashAttnBwdSm80INS1_25CollectiveMainloopBwdSm80ILi2ELi2EN4cute5tupleIJNS5_1CILi128EEES8_NS7_ILi64EEEEEENS_10bfloat16_tEfNS_4arch4Sm80ELb0ELb1ELb1ELb1ELb0ELb0ELb0ELb0ELi2ELi4ELi4ELi4ELb0EEENS1_21CollectiveEpilogueBwdISA_SB_SD_Li256ELb1ELb0ELi2EEENS1_19SingleTileSchedulerILb1ELb0ELb0ELi128EEEEEEEEEvNT_6ParamsE$_ZN4cute3eso3ESOILb0ELb1EJiEEC2ERKi) ;  /* 0xffffa0b000007944 */ /* 0x000fea0003c3ffff */
[----:B-1----:R1:W5:Y:S01]  /*e690*/  LDL R3, [R1+0x16b4] ;  /* 0x0016b40001037983 */ /* 0x0023620000100800 */
[----:B------:R-:W-:Y:S02]  /*e6a0*/  MOV R2, R4 ;  /* 0x0000000400027202 */ /* 0x000fe40000000f00 */
[----:B------:R-:W-:Y:S02]  /*e6b0*/  MOV R4, 0xe6d0 ;  /* 0x0000e6d000047802 */ /* 0x000fe40000000f00 */
[----:B-1---5:R-:W-:Y:S05]  /*e6c0*/  CALL.REL.NOINC `($_ZN7cutlass13device_kernelIN5flash19enable_sm80_to_sm89INS1_16FlashAttnBwdSm80INS1_25CollectiveMainloopBwdSm80ILi2ELi2EN4cute5tupleIJNS5_1CILi128EEES8_NS7_ILi64EEEEEENS_10bfloat16_tEfNS_4arch4Sm80ELb0ELb1ELb1ELb1ELb0ELb0ELb0ELb0ELi2ELi4ELi4ELi4ELb0EEENS1_21CollectiveEpilogueBwdISA_SB_SD_Li256ELb1ELb0ELi2EEENS1_19SingleTileSchedulerILb1ELb0ELb0ELi128EEEEEEEEEvNT_6ParamsE$_ZN4cute3eso3ESOILb1ELb0EJNS_5tupleIJNS_1CILi2EEEEEENS2_IJiEEENS3_ILi1EEES7_EEC2ERKS5_RKS6_RKS7_SE_) ;  /* 0xffffb78000007944 */ /* 0x022fea0003c3ffff */
[----:B-1----:R1:W5:Y:S01]  /*e6d0*/  LDL R2, [R1+0x16b0] ;  /* 0x0016b00001027983 */ /* 0x0023620000100800 */
[----:B------:R-:W-:-:S04]  /*e6e0*/  MOV R79, 0x0 ;  /* 0x00000000004f7802 */ /* 0x000fc80000000f00 */
[----:B------:R-:W-:Y:S05]  /*e6f0*/  RET.REL.NODEC R78 `(_ZN7cutlass13device_kernelIN5flash19enable_sm80_to_sm89INS1_16FlashAttnBwdSm80INS1_25CollectiveMainloopBwdSm80ILi2ELi2EN4cute5tupleIJNS5_1CILi128EEES8_NS7_ILi64EEEEEENS_10bfloat16_tEfNS_4arch4Sm80ELb0ELb1ELb1ELb1ELb0ELb0ELb0ELb0ELi2ELi4ELi4ELi4ELb0EEENS1_21CollectiveEpilogueBwdISA_SB_SD_Li256ELb1ELb0ELi2EEENS1_19SingleTileSchedulerILb1ELb0ELb0ELi128EEEEEEEEEvNT_6ParamsE) ;  /* 0xffff19004e007950 */ /* 0x000fea0003c3ffff */
        .type           $_ZN7cutlass13device_kernelIN5flash19enable_sm80_to_sm89INS1_16FlashAttnBwdSm80INS1_25CollectiveMainloopBwdSm80ILi2ELi2EN4cute5tupleIJNS5_1CILi128EEES8_NS7_ILi64EEEEEENS_10bfloat16_tEfNS_4arch4Sm80ELb0ELb1ELb1ELb1ELb0ELb0ELb0ELb0ELi2ELi4ELi4ELi4ELb0EEENS1_21CollectiveEpilogueBwdISA_SB_SD_Li256ELb1ELb0ELi2EEENS1_19SingleTileSchedulerILb1ELb0ELb0ELi128EEEEEEEEEvNT_6ParamsE$_ZZN4cute6detail16composition_implINS_5tupleIJNS_1CILi16EEENS3_ILi2EEES5_S5_NS3_ILi4EEES5_EEENS2_IJNS3_ILi1EEEiiiNS3_ILi144EEENS3_ILi512EEEEEES5_NS3_ILi64EEEEEDaRKT_RKT0_RKT1_RKT2_ENKUlRKT_T0_E_clINS2_IJNS2_IJS5_EEENS2_IJiEEES8_S8_EEENS_17integral_constantIiLi4EEEEEDaSR_SS_,@function
        .size           $_ZN7cutlass13device_kernelIN5flash19enable_sm80_to_sm89INS1_16FlashAttnBwdSm80INS1_25CollectiveMainloopBwdSm80ILi2ELi2EN4cute5tupleIJNS5_1CILi128EEES8_NS7_ILi64EEEEEENS_10bfloat16_tEfNS_4arch4Sm80ELb0ELb1ELb1ELb1ELb0ELb0ELb0ELb0ELi2ELi4ELi4ELi4ELb0EEENS1_21CollectiveEpilogueBwdISA_SB_SD_Li256ELb1ELb0ELi2EEENS1_19SingleTileSchedulerILb1ELb0ELb0ELi128EEEEEEEEEvNT_6ParamsE$_ZZN4cute6detail16composition_implINS_5tupleIJNS_1CILi16EEENS3_ILi2EEES5_S5_NS3_ILi4EEES5_EEENS2_IJNS3_ILi1EEEiiiNS3_ILi144EEENS3_ILi512EEEEEES5_NS3_ILi64EEEEEDaRKT_RKT0_RKT1_RKT2_ENKUlRKT_T0_E_clINS2_IJNS2_IJS5_EEENS2_IJiEEES8_S8_EEENS_17integral_constantIiLi4EEEEEDaSR_SS_,($_ZN7cutlass13device_kernelIN5flash19enable_sm80_to_sm89INS1_16FlashAttnBwdSm80INS1_25CollectiveMainloopBwdSm80ILi2ELi2EN4cute5tupleIJNS5_1CILi128EEES8_NS7_ILi64EEEEEENS_10bfloat16_tEfNS_4arch4Sm80ELb0ELb1ELb1ELb1ELb0ELb0ELb0ELb0ELi2ELi4ELi4ELi4ELb0EEENS1_21CollectiveEpilogueBwdISA_SB_SD_Li256ELb1ELb0ELi2EEENS1_19SingleTileSchedulerILb1ELb0ELb0ELi128EEEEEEEEEvNT_6ParamsE$_ZZN4cute6detail16composition_implINS_5tupleIJNS_1CILi16EEENS3_ILi2EEES5_S5_NS3_ILi4EEES5_EEENS2_IJNS3_ILi1EEEiiiNS3_ILi144EEENS3_ILi512EEEEEES6_S4_EEDaRKT_RKT0_RKT1_RKT2_ENKUlRKT_T0_E_clINS2_IJNS2_IJEEESU_S6_S8_EEENS_17integral_constantIiLi1EEEEEDaSQ_SR_ - $_ZN7cutlass13device_kernelIN5flash19enable_sm80_to_sm89INS1_16FlashAttnBwdSm80INS1_25CollectiveMainloopBwdSm80ILi2ELi2EN4cute5tupleIJNS5_1CILi128EEES8_NS7_ILi64EEEEEENS_10bfloat16_tEfNS_4arch4Sm80ELb0ELb1ELb1ELb1ELb0ELb0ELb0ELb0ELi2ELi4ELi4ELi4ELb0EEENS1_21CollectiveEpilogueBwdISA_SB_SD_Li256ELb1ELb0ELi2EEENS1_19SingleTileSchedulerILb1ELb0ELb0ELi128EEEEEEEEEvNT_6ParamsE$_ZZN4cute6detail16composition_implINS_5tupleIJNS_1CILi16EEENS3_ILi2EEES5_S5_NS3_ILi4EEES5_EEENS2_IJNS3_ILi1EEEiiiNS3_ILi144EEENS3_ILi512EEEEEES5_NS3_ILi64EEEEEDaRKT_RKT0_RKT1_RKT2_ENKUlRKT_T0_E_clINS2_IJNS2_IJS5_EEENS2_IJiEEES8_S8_EEENS_17integral_constantIiLi4EEEEEDaSR_SS_)
$_ZN7cutlass13device_kernelIN5flash19enable_sm80_to_sm89INS1_16FlashAttnBwdSm80INS1_25CollectiveMainloopBwdSm80ILi2ELi2EN4cute5tupleIJNS5_1CILi128EEES8_NS7_ILi64EEEEEENS_10bfloat16_tEfNS_4arch4Sm80ELb0ELb1ELb1ELb1ELb0ELb0ELb0ELb0ELi2ELi4ELi4ELi4ELb0EEENS1_21CollectiveEpilogueBwdISA_SB_SD_Li256ELb1ELb0ELi2EEENS1_19SingleTileSchedulerILb1ELb0ELb0ELi128EEEEEEEEEvNT_6ParamsE$_ZZN4cute6detail16composition_implINS_5tupleIJNS_1CILi16EEENS3_ILi2EEES5_S5_NS3_ILi4EEES5_EEENS2_IJNS3_ILi1EEEiiiNS3_ILi144EEENS3_ILi512EEEEEES5_NS3_ILi64EEEEEDaRKT_RKT0_RKT1_RKT2_ENKUlRKT_T0_E_clINS2_IJNS2_IJS5_EEENS2_IJiEEES8_S8_EEENS_17integral_constantIiLi4EEEEEDaSR_SS_:
[----:B------:R-:W-:-:S05]  /*e700*/  IADD3 R5, R5, -c[0x0][0x20], RZ ;  /* 0x8000080005057a10 */ /* 0x000fca0007ffe0ff */
[----:B------:R1:W5:Y:S01]  /*e710*/  LDL R3, [R5] ;  /* 0x0000000005037983 */ /* 0x0003620000100800 */
[----:B------:R-:W-:Y:S02]  /*e720*/  IADD3 R2, R1, 0x16b0, RZ ;  /* 0x000016b001027810 */ /* 0x000fe40007ffe0ff */
[----:B------:R-:W-:Y:S02]  /*e730*/  MOV R4, 0xe760 ;  /* 0x0000e76000047802 */ /* 0x000fe40000000f00 */
[----:B------:R-:W-:Y:S02]  /*e740*/  IADD3 R2, R2, c[0x0][0x20], RZ ;  /* 0x0000080002027a10 */ /* 0x000fe40007ffe0ff */
[----:B-1---5:R-:W-:Y:S05]  /*e750*/  CALL.REL.NOINC `($_ZN7cutlass13device_kernelIN5flash19enable_sm80_to_sm89INS1_16FlashAttnBwdSm80INS1_25CollectiveMainloopBwdSm80ILi2ELi2EN4cute5tupleIJNS5_1CILi128EEES8_NS7_ILi64EEEEEENS_10bfloat16_tEfNS_4arch4Sm80ELb0ELb1ELb1ELb1ELb0ELb0ELb0ELb0ELi2ELi4ELi4ELi4ELb0EEENS1_21CollectiveEpilogueBwdISA_SB_SD_Li256ELb1ELb0ELi2EEENS1_19SingleTileSchedulerILb1ELb0ELb0ELi128EEEEEEEEEvNT_6ParamsE$_ZN4cute3eso3ESOILb1ELb0EJNS_5tupleIJNS_1CILi2EEEEEENS2_IJiEEENS3_ILi1EEES7_EEC2ERKS5_RKS6_RKS7_SE_) ;  /* 0xffffb6f000007944 */ /* 0x022fea0003c3ffff */
[----:B-1----:R1:W5:Y:S01]  /*e760*/  LDL R3, [R1+0x16b0] ;  /* 0x0016b00001037983 */ /* 0x0023620000100800 */
[----:B------:R-:W-:Y:S02]  /*e770*/  MOV R4, R6 ;  /* 0x0000000600047202 */ /* 0x000fe40000000f00 */
[----:B------:R-:W-:-:S04]  /*e780*/  MOV R5, 0x0 ;  /* 0x0000000000057802 */ /* 0x000fc80000000f00 */
[----:B------:R-:W-:Y:S05]  /*e790*/  RET.REL.NODEC R4 `(_ZN7cutlass13device_kernelIN5flash19enable_sm80_to_sm89INS1_16FlashAttnBwdSm80INS1_25CollectiveMainloopBwdSm80ILi2ELi2EN4cute5tupleIJNS5_1CILi128EEES8_NS7_ILi64EEEEEENS_10bfloat16_tEfNS_4arch4Sm80ELb0ELb1ELb1ELb1ELb0ELb0ELb0ELb0ELi2ELi4ELi4ELi4ELb0EEENS1_21CollectiveEpilogueBwdISA_SB_SD_Li256ELb1ELb0ELi2EEENS1_19SingleTileSchedulerILb1ELb0ELb0ELi128EEEEEEEEEvNT_6ParamsE) ;  /* 0xffff186004007950 */ /* 0x000fea0003c3ffff */
        .type           $_ZN7cutlass13device_kernelIN5flash19enable_sm80_to_sm89INS1_16FlashAttnBwdSm80INS1_25CollectiveMainloopBwdSm80ILi2ELi2EN4cute5tupleIJNS5_1CILi128EEES8_NS7_ILi64EEEEEENS_10bfloat16_tEfNS_4arch4Sm80ELb0ELb1ELb1ELb1ELb0ELb0ELb0ELb0ELi2ELi4ELi4ELi4ELb0EEENS1_21CollectiveEpilogueBwdISA_SB_SD_Li256ELb1ELb0ELi2EEENS1_19SingleTileSchedulerILb1ELb0ELb0ELi128EEEEEEEEEvNT_6ParamsE$_ZZN4cute6detail16composition_implINS_5tupleIJNS_1CILi16EEENS3_ILi2EEES5_S5_NS3_ILi4EEES5_EEENS2_IJNS3_ILi1EEEiiiNS3_ILi144EEENS3_ILi512EEEEEES6_S4_EEDaRKT_RKT0_RKT1_RKT2_ENKUlRKT_T0_E_clINS2_IJNS2_IJEEESU_S6_S8_EEENS_17integral_constantIiLi1EEEEEDaSQ_SR_,@function
        .size           $_ZN7cutlass13device_kernelIN5flash19enable_sm80_to_sm89INS1_16FlashAttnBwdSm80INS1_25CollectiveMainloopBwdSm80ILi2ELi2EN4cute5tupleIJNS5_1CILi128EEES8_NS7_ILi64EEEEEENS_10bfloat16_tEfNS_4arch4Sm80ELb0ELb1ELb1ELb1ELb0ELb0ELb0ELb0ELi2ELi4ELi4ELi4ELb0EEENS1_21CollectiveEpilogueBwdISA_SB_SD_Li256ELb1ELb0ELi2EEENS1_19SingleTileSchedulerILb1ELb0ELb0ELi128EEEEEEEEEvNT_6ParamsE$_ZZN4cute6detail16composition_implINS_5tupleIJNS_1CILi16EEENS3_ILi2EEES5_S5_NS3_ILi4EEES5_EEENS2_IJNS3_ILi1EEEiiiNS3_ILi144EEENS3_ILi512EEEEEES6_S4_EEDaRKT_RKT0_RKT1_RKT2_ENKUlRKT_T0_E_clINS2_IJNS2_IJEEESU_S6_S8_EEENS_17integral_constantIiLi1EEEEEDaSQ_SR_,($_ZN7cutlass13device_kernelIN5flash19enable_sm80_to_sm89INS1_16FlashAttnBwdSm80INS1_25CollectiveMainloopBwdSm80ILi2ELi2EN4cute5tupleIJNS5_1CILi128EEES8_NS7_ILi64EEEEEENS_10bfloat16_tEfNS_4arch4Sm80ELb0ELb1ELb1ELb1ELb0ELb0ELb0ELb0ELi2ELi4ELi4ELi4ELb0EEENS1_21CollectiveEpilogueBwdISA_SB_SD_Li256ELb1ELb0ELi2EEENS1_19SingleTileSchedulerILb1ELb0ELb0ELi128EEEEEEEEEvNT_6ParamsE$_ZZN4cute6detail16composition_implINS_5tupleIJNS_1CILi16EEENS3_ILi2EEES5_S5_NS3_ILi4EEES5_EEENS2_IJNS3_ILi1EEEiiiNS3_ILi144EEENS3_ILi512EEEEEES6_S4_EEDaRKT_RKT0_RKT1_RKT2_ENKUlRKT_T0_E_clINS2_IJNS2_IJS5_EEENS2_IJiEEES5_S8_EEENS_17integral_constantIiLi2EEEEEDaSQ_SR_ - $_ZN7cutlass13device_kernelIN5flash19enable_sm80_to_sm89INS1_16FlashAttnBwdSm80INS1_25CollectiveMainloopBwdSm80ILi2ELi2EN4cute5tupleIJNS5_1CILi128EEES8_NS7_ILi64EEEEEENS_10bfloat16_tEfNS_4arch4Sm80ELb0ELb1ELb1ELb1ELb0ELb0ELb0ELb0ELi2ELi4ELi4ELi4ELb0EEENS1_21CollectiveEpilogueBwdISA_SB_SD_Li256ELb1ELb0ELi2EEENS1_19SingleTileSchedulerILb1ELb0ELb0ELi128EEEEEEEEEvNT_6ParamsE$_ZZN4cute6detail16composition_implINS_5tupleIJNS_1CILi16EEENS3_ILi2EEES5_S5_NS3_ILi4EEES5_EEENS2_IJNS3_ILi1EEEiiiNS3_ILi144EEENS3_ILi512EEEEEES6_S4_EEDaRKT_RKT0_RKT1_RKT2_ENKUlRKT_T0_E_clINS2_IJNS2_IJEEESU_S6_S8_EEENS_17integral_constantIiLi1EEEEEDaSQ_SR_)
$_ZN7cutlass13device_kernelIN5flash19enable_sm80_to_sm89INS1_16FlashAttnBwdSm80INS1_25CollectiveMainloopBwdSm80ILi2ELi2EN4cute5tupleIJNS5_1CILi128EEES8_NS7_ILi64EEEEEENS_10bfloat16_tEfNS_4arch4Sm80ELb0ELb1ELb1ELb1ELb0ELb0ELb0ELb0ELi2ELi4ELi4ELi4ELb0EEENS1_21CollectiveEpilogueBwdISA_SB_SD_Li256ELb1ELb0ELi2EEENS1_19SingleTileSchedulerILb1ELb0ELb0ELi128EEEEEEEEEvNT_6ParamsE$_ZZN4cute6detail16composition_implINS_5tupleIJNS_1CILi16EEENS3_ILi2EEES5_S5_NS3_ILi4EEES5_EEENS2_IJNS3_ILi1EEEiiiNS3_ILi144EEENS3_ILi512EEEEEES6_S4_EEDaRKT_RKT0_RKT1_RKT2_ENKUlRKT_T0_E_clINS2_IJNS2_IJEEESU_S6_S8_EEENS_17integral_constantIiLi1EEEEEDaSQ_SR_:
        /* <DEDUP_REMOVED lines=8> */
[----:B-1---5:R-:W-:Y:S05]  /*e820*/  CALL.REL.NOINC `($_ZN7cutlass13device_kernelIN5flash19enable_sm80_to_sm89INS1_16FlashAttnBwdSm80INS1_25CollectiveMainloopBwdSm80ILi2ELi2EN4cute5tupleIJNS5_1CILi128EEES8_NS7_ILi64EEEEEENS_10bfloat16_tEfNS_4arch4Sm80ELb0ELb1ELb1ELb1ELb0ELb0ELb0ELb0ELi2ELi4ELi4ELi4ELb0EEENS1_21CollectiveEpilogueBwdISA_SB_SD_Li256ELb1ELb0ELi2EEENS1_19SingleTileSchedulerILb1ELb0ELb0ELi128EEEEEEEEEvNT_6ParamsE$_ZN4cute3eso3ESOILb1ELb0EJNS_5tupleIJNS_1CILi2EEEEEENS2_IJiEEES4_NS3_ILi1EEEEEC2ERKS5_RKS6_RKS4_RKS7_) ;  /* 0xffffb67000007944 */ /* 0x022fea0003c3ffff */
[----:B-1----:R1:W5:Y:S01]  /*e830*/  LDL R2, [R1+0x16c8] ;  /* 0x0016c80001027983 */ /* 0x0023620000100800 */
[----:B------:R-:W-:Y:S02]  /*e840*/  MOV R4, R10 ;  /* 0x0000000a00047202 */ /* 0x000fe40000000f00 */
[----:B------:R-:W-:-:S04]  /*e850*/  MOV R5, 0x0 ;  /* 0x0000000000057802 */ /* 0x000fc80000000f00 */
[----:B------:R-:W-:Y:S05]  /*e860*/  RET.REL.NODEC R4 `(_ZN7cutlass13device_kernelIN5flash19enable_sm80_to_sm89INS1_16FlashAttnBwdSm80INS1_25CollectiveMainloopBwdSm80ILi2ELi2EN4cute5tupleIJNS5_1CILi128EEES8_NS7_ILi64EEEEEENS_10bfloat16_tEfNS_4arch4Sm80ELb0ELb1ELb1ELb1ELb0ELb0ELb0ELb0ELi2ELi4ELi4ELi4ELb0EEENS1_21CollectiveEpilogueBwdISA_SB_SD_Li256ELb1ELb0ELi2EEENS1_19SingleTileSchedulerILb1ELb0ELb0ELi128EEEEEEEEEvNT_6ParamsE) ;  /* 0xffff179004007950 */ /* 0x000fea0003c3ffff */
        .type           $_ZN7cutlass13device_kernelIN5flash19enable_sm80_to_sm89INS1_16FlashAttnBwdSm80INS1_25CollectiveMainloopBwdSm80ILi2ELi2EN4cute5tupleIJNS5_1CILi128EEES8_NS7_ILi64EEEEEENS_10bfloat16_tEfNS_4arch4Sm80ELb0ELb1ELb1ELb1ELb0ELb0ELb0ELb0ELi2ELi4ELi4ELi4ELb0EEENS1_21CollectiveEpilogueBwdISA_SB_SD_Li256ELb1ELb0ELi2EEENS1_19SingleTileSchedulerILb1ELb0ELb0ELi128EEEEEEEEEvNT_6ParamsE$_ZZN4cute6detail16composition_implINS_5tupleIJNS_1CILi16EEENS3_ILi2EEES5_S5_NS3_ILi4EEES5_EEENS2_IJNS3_ILi1EEEiiiNS3_ILi144EEENS3_ILi512EEEEEES6_S4_EEDaRKT_RKT0_RKT1_RKT2_ENKUlRKT_T0_E_clINS2_IJNS2_IJS5_EEENS2_IJiEEES5_S8_EEENS_17integral_constantIiLi2EEEEEDaSQ_SR_,@function
        .size           $_ZN7cutlass13device_kernelIN5flash19enable_sm80_to_sm89INS1_16FlashAttnBwdSm80INS1_25CollectiveMainloopBwdSm80ILi2ELi2EN4cute5tupleIJNS5_1CILi128EEES8_NS7_ILi64EEEEEENS_10bfloat16_tEfNS_4arch4Sm80ELb0ELb1ELb1ELb1ELb0ELb0ELb0ELb0ELi2ELi4ELi4ELi4ELb0EEENS1_21CollectiveEpilogueBwdISA_SB_SD_Li256ELb1ELb0ELi2EEENS1_19SingleTileSchedulerILb1ELb0ELb0ELi128EEEEEEEEEvNT_6ParamsE$_ZZN4cute6detail16composition_implINS_5tupleIJNS_1CILi16EEENS3_ILi2EEES5_S5_NS3_ILi4EEES5_EEENS2_IJNS3_ILi1EEEiiiNS3_ILi144EEENS3_ILi512EEEEEES6_S4_EEDaRKT_RKT0_RKT1_RKT2_ENKUlRKT_T0_E_clINS2_IJNS2_IJS5_EEENS2_IJiEEES5_S8_EEENS_17integral_constantIiLi2EEEEEDaSQ_SR_,($_ZN7cutlass13device_kernelIN5flash19enable_sm80_to_sm89INS1_16FlashAttnBwdSm80INS1_25CollectiveMainloopBwdSm80ILi2ELi2EN4cute5tupleIJNS5_1CILi128EEES8_NS7_ILi64EEEEEENS_10bfloat16_tEfNS_4arch4Sm80ELb0ELb1ELb1ELb1ELb0ELb0ELb0ELb0ELi2ELi4ELi4ELi4ELb0EEENS1_21CollectiveEpilogueBwdISA_SB_SD_Li256ELb1ELb0ELi2EEENS1_19SingleTileSchedulerILb1ELb0ELb0ELi128EEEEEEEEEvNT_6ParamsE$_ZZN4cute6detail16composition_implINS_5tupleIJNS_1CILi16EEENS3_ILi2EEES5_S5_NS3_ILi4EEES5_EEENS2_IJNS3_ILi1EEEiiiNS3_ILi144EEENS3_ILi512EEEEEES6_S4_EEDaRKT_RKT0_RKT1_RKT2_ENKUlRKT_T0_E_clINS2_IJNS2_IJS5_S5_EEENS2_IJiiEEES8_S8_EEENS_17integral_constantIiLi3EEEEEDaSQ_SR_ - $_ZN7cutlass13device_kernelIN5flash19enable_sm80_to_sm89INS1_16FlashAttnBwdSm80INS1_25CollectiveMainloopBwdSm80ILi2ELi2EN4cute5tupleIJNS5_1CILi128EEES8_NS7_ILi64EEEEEENS_10bfloat16_tEfNS_4arch4Sm80ELb0ELb1ELb1ELb1ELb0ELb0ELb0ELb0ELi2ELi4ELi4ELi4ELb0EEENS1_21CollectiveEpilogueBwdISA_SB_SD_Li256ELb1ELb0ELi2EEENS1_19SingleTileSchedulerILb1ELb0ELb0ELi128EEEEEEEEEvNT_6ParamsE$_ZZN4cute6detail16composition_implINS_5tupleIJNS_1CILi16EEENS3_ILi2EEES5_S5_NS3_ILi4EEES5_EEENS2_IJNS3_ILi1EEEiiiNS3_ILi144EEENS3_ILi512EEEEEES6_S4_EEDaRKT_RKT0_RKT1_RKT2_ENKUlRKT_T0_E_clINS2_IJNS2_IJS5_EEENS2_IJiEEES5_S8_EEENS_17integral_constantIiLi2EEEEEDaSQ_SR_)
$_ZN7cutlass13device_kernelIN5flash19enable_sm80_to_sm89INS1_16FlashAttnBwdSm80INS1_25CollectiveMainloopBwdSm80ILi2ELi2EN4cute5tupleIJNS5_1CILi128EEES8_NS7_ILi64EEEEEENS_10bfloat16_tEfNS_4arch4Sm80ELb0ELb1ELb1ELb1ELb0ELb0ELb0ELb0ELi2ELi4ELi4ELi4ELb0EEENS1_21CollectiveEpilogueBwdISA_SB_SD_Li256ELb1ELb0ELi2EEENS1_19SingleTileSchedulerILb1ELb0ELb0ELi128EEEEEEEEEvNT_6ParamsE$_ZZN4cute6detail16composition_implINS_5tupleIJNS_1CILi16EEENS3_ILi2EEES5_S5_NS3_ILi4EEES5_EEENS2_IJNS3_ILi1EEEiiiNS3_ILi144EEENS3_ILi512EEEEEES6_S4_EEDaRKT_RKT0_RKT1_RKT2_ENKUlRKT_T0_E_clINS2_IJNS2_IJS5_EEENS2_IJiEEES5_S8_EEENS_17integral_constantIiLi2EEEEEDaSQ_SR_:
        /* <DEDUP_REMOVED lines=8> */
[----:B-1---5:R-:W-:Y:S05]  /*e8f0*/  CALL.REL.NOINC `($_ZN7cutlass13device_kernelIN5flash19enable_sm80_to_sm89INS1_16FlashAttnBwdSm80INS1_25CollectiveMainloopBwdSm80ILi2ELi2EN4cute5tupleIJNS5_1CILi128EEES8_NS7_ILi64EEEEEENS_10bfloat16_tEfNS_4arch4Sm80ELb0ELb1ELb1ELb1ELb0ELb0ELb0ELb0ELi2ELi4ELi4ELi4ELb0EEENS1_21CollectiveEpilogueBwdISA_SB_SD_Li256ELb1ELb0ELi2EEENS1_19SingleTileSchedulerILb1ELb0ELb0ELi128EEEEEEEEEvNT_6ParamsE$_ZN4cute3eso3ESOILb0ELb0EJiiEEC2ERKiS4_) ;  /* 0xffff970000007944 */ /* 0x022fea0003c3ffff */
[----:B-1----:R1:W5:Y:S01]  /*e900*/  LDL.64 R2, [R1+0x16c8] ;  /* 0x0016c80001027983 */ /* 0x0023620000100a00 */
[----:B------:R-:W-:-:S03]  /*e910*/  MOV R6, 0xe930 ;  /* 0x0000e93000067802 */ /* 0x000fc60000000f00 */
[----:B-1---5:R-:W-:Y:S05]  /*e920*/  CALL.REL.NOINC `($_ZN7cutlass13device_kernelIN5flash19enable_sm80_to_sm89INS1_16FlashAttnBwdSm80INS1_25CollectiveMainloopBwdSm80ILi2ELi2EN4cute5tupleIJNS5_1CILi128EEES8_NS7_ILi64EEEEEENS_10bfloat16_tEfNS_4arch4Sm80ELb0ELb1ELb1ELb1ELb0ELb0ELb0ELb0ELi2ELi4ELi4ELi4ELb0EEENS1_21CollectiveEpilogueBwdISA_SB_SD_Li256ELb1ELb0ELi2EEENS1_19SingleTileSchedulerILb1ELb0ELb0ELi128EEEEEEEEEvNT_6ParamsE$_ZN4cute3eso3ESOILb1ELb0EJNS_5tupleIJNS_1CILi2EEES4_EEENS2_IJiiEEENS3_ILi1EEES7_EEC2ERKS5_RKS6_RKS7_SE_) ;  /* 0xffffb6c000007944 */ /* 0x022fea0003c3ffff */
[----:B-1----:R1:W5:Y:S01]  /*e930*/  LDL.64 R2, [R1+0x16c8] ;  /* 0x0016c80001027983 */ /* 0x0023620000100a00 */
[----:B------:R-:W-:Y:S02]  /*e940*/  MOV R4, R20 ;  /* 0x0000001400047202 */ /* 0x000fe40000000f00 */
[----:B------:R-:W-:-:S04]  /*e950*/  MOV R5, 0x0 ;  /* 0x0000000000057802 */ /* 0x000fc80000000f00 */
[----:B------:R-:W-:Y:S05]  /*e960*/  RET.REL.NODEC R4 `(_ZN7cutlass13device_kernelIN5flash19enable_sm80_to_sm89INS1_16FlashAttnBwdSm80INS1_25CollectiveMainloopBwdSm80ILi2ELi2EN4cute5tupleIJNS5_1CILi128EEES8_NS7_ILi64EEEEEENS_10bfloat16_tEfNS_4arch4Sm80ELb0ELb1ELb1ELb1ELb0ELb0ELb0ELb0ELi2ELi4ELi4ELi4ELb0EEENS1_21CollectiveEpilogueBwdISA_SB_SD_Li256ELb1ELb0ELi2EEENS1_19SingleTileSchedulerILb1ELb0ELb0ELi128EEEEEEEEEvNT_6ParamsE) ;  /* 0xffff169004007950 */ /* 0x000fea0003c3ffff */
        .type           $_ZN7cutlass13device_kernelIN5flash19enable_sm80_to_sm89INS1_16FlashAttnBwdSm80INS1_25CollectiveMainloopBwdSm80ILi2ELi2EN4cute5tupleIJNS5_1CILi128EEES8_NS7_ILi64EEEEEENS_10bfloat16_tEfNS_4arch4Sm80ELb0ELb1ELb1ELb1ELb0ELb0ELb0ELb0ELi2ELi4ELi4ELi4ELb0EEENS1_21CollectiveEpilogueBwdISA_SB_SD_Li256ELb1ELb0ELi2EEENS1_19SingleTileSchedulerILb1ELb0ELb0ELi128EEEEEEEEEvNT_6ParamsE$_ZZN4cute6detail16composition_implINS_5tupleIJNS_1CILi16EEENS3_ILi2EEES5_S5_NS3_ILi4EEES5_EEENS2_IJNS3_ILi1EEEiiiNS3_ILi144EEENS3_ILi512EEEEEES6_S4_EEDaRKT_RKT0_RKT1_RKT2_ENKUlRKT_T0_E_clINS2_IJNS2_IJS5_S5_EEENS2_IJiiEEES8_S8_EEENS_17integral_constantIiLi3EEEEEDaSQ_SR_,@function
        .size           $_ZN7cutlass13device_kernelIN5flash19enable_sm80_to_sm89INS1_16FlashAttnBwdSm80INS1_25CollectiveMainloopBwdSm80ILi2ELi2EN4cute5tupleIJNS5_1CILi128EEES8_NS7_ILi64EEEEEENS_10bfloat16_tEfNS_4arch4Sm80ELb0ELb1ELb1ELb1ELb0ELb0ELb0ELb0ELi2ELi4ELi4ELi4ELb0EEENS1_21CollectiveEpilogueBwdISA_SB_SD_Li256ELb1ELb0ELi2EEENS1_19SingleTileSchedulerILb1ELb0ELb0ELi128EEEEEEEEEvNT_6ParamsE$_ZZN4cute6detail16composition_implINS_5tupleIJNS_1CILi16EEENS3_ILi2EEES5_S5_NS3_ILi4EEES5_EEENS2_IJNS3_ILi1EEEiiiNS3_ILi144EEENS3_ILi512EEEEEES6_S4_EEDaRKT_RKT0_RKT1_RKT2_ENKUlRKT_T0_E_clINS2_IJNS2_IJS5_S5_EEENS2_IJiiEEES8_S8_EEENS_17integral_constantIiLi3EEEEEDaSQ_SR_,($_ZN7cutlass13device_kernelIN5flash19enable_sm80_to_sm89INS1_16FlashAttnBwdSm80INS1_25CollectiveMainloopBwdSm80ILi2ELi2EN4cute5tupleIJNS5_1CILi128EEES8_NS7_ILi64EEEEEENS_10bfloat16_tEfNS_4arch4Sm80ELb0ELb1ELb1ELb1ELb0ELb0ELb0ELb0ELi2ELi4ELi4ELi4ELb0EEENS1_21CollectiveEpilogueBwdISA_SB_SD_Li256ELb1ELb0ELi2EEENS1_19SingleTileSchedulerILb1ELb0ELb0ELi128EEEEEEEEEvNT_6ParamsE$_ZZN4cute6detail16composition_implINS_5tupleIJNS_1CILi16EEENS3_ILi2EEES5_S5_NS3_ILi4EEES5_EEENS2_IJNS3_ILi1EEEiiiNS3_ILi144EEENS3_ILi512EEEEEES6_S4_EEDaRKT_RKT0_RKT1_RKT2_ENKUlRKT_T0_E_clINS2_IJNS2_IJS5_S5_EEENS2_IJiiEEES8_S8_EEENS_17integral_constantIiLi4EEEEEDaSQ_SR_ - $_ZN7cutlass13device_kernelIN5flash19enable_sm80_to_sm89INS1_16FlashAttnBwdSm80INS1_25CollectiveMainloopBwdSm80ILi2ELi2EN4cute5tupleIJNS5_1CILi128EEES8_NS7_ILi64EEEEEENS_10bfloat16_tEfNS_4arch4Sm80ELb0ELb1ELb1ELb1ELb0ELb0ELb0ELb0ELi2ELi4ELi4ELi4ELb0EEENS1_21CollectiveEpilogueBwdISA_SB_SD_Li256ELb1ELb0ELi2EEENS1_19SingleTileSchedulerILb1ELb0ELb0ELi128EEEEEEEEEvNT_6ParamsE$_ZZN4cute6detail16composition_implINS_5tupleIJNS_1CILi16EEENS3_ILi2EEES5_S5_NS3_ILi4EEES5_EEENS2_IJNS3_ILi1EEEiiiNS3_ILi144EEENS3_ILi512EEEEEES6_S4_EEDaRKT_RKT0_RKT1_RKT2_ENKUlRKT_T0_E_clINS2_IJNS2_IJS5_S5_EEENS2_IJiiEEES8_S8_EEENS_17integral_constantIiLi3EEEEEDaSQ_SR_)
$_ZN7cutlass13device_kernelIN5flash19enable_sm80_to_sm89INS1_16FlashAttnBwdSm80INS1_25CollectiveMainloopBwdSm80ILi2ELi2EN4cute5tupleIJNS5_1CILi128EEES8_NS7_ILi64EEEEEENS_10bfloat16_tEfNS_4arch4Sm80ELb0ELb1ELb1ELb1ELb0ELb0ELb0ELb0ELi2ELi4ELi4ELi4ELb0EEENS1_21CollectiveEpilogueBwdISA_SB_SD_Li256ELb1ELb0ELi2EEENS1_19SingleTileSchedulerILb1ELb0ELb0ELi128EEEEEEEEEvNT_6ParamsE$_ZZN4cute6detail16composition_implINS_5tupleIJNS_1CILi16EEENS3_ILi2EEES5_S5_NS3_ILi4EEES5_EEENS2_IJNS3_ILi1EEEiiiNS3_ILi144EEENS3_ILi512EEEEEES6_S4_EEDaRKT_RKT0_RKT1_RKT2_ENKUlRKT_T0_E_clINS2_IJNS2_IJS5_S5_EEENS2_IJiiEEES8_S8_EEENS_17integral_constantIiLi3EEEEEDaSQ_SR_:
[----:B------:R-:W-:-:S05]  /*e970*/  IADD3 R5, R5, -c[0x0][0x20], RZ ;  /* 0x8000080005057a10 */ /* 0x000fca0007ffe0ff */
[----:B------:R1:W5:Y:S04]  /*e980*/  LDL R2, [R5] ;  /* 0x0000000005027983 */ /* 0x0003680000100800 */
[----:B------:R1:W5:Y:S01]  /*e990*/  LDL R3, [R5+0x4] ;  /* 0x0000040005037983 */ /* 0x0003620000100800 */
[----:B------:R-:W-:Y:S02]  /*e9a0*/  IADD3 R4, R1, 0x16c8, RZ ;  /* 0x000016c801047810 */ /* 0x000fe40007ffe0ff */
[----:B------:R-:W-:Y:S02]  /*e9b0*/  MOV R6, 0xe9e0 ;  /* 0x0000e9e000067802 */ /* 0x000fe40000000f00 */
[----:B------:R-:W-:Y:S02]  /*e9c0*/  IADD3 R4, R4, c[0x0][0x20], RZ ;  /* 0x0000080004047a10 */ /* 0x000fe40007ffe0ff */
[----:B-1---5:R-:W-:Y:S05]  /*e9d0*/  CALL.REL.NOINC `($_ZN7cutlass13device_kernelIN5flash19enable_sm80_to_sm89INS1_16FlashAttnBwdSm80INS1_25CollectiveMainloopBwdSm80ILi2ELi2EN4cute5tupleIJNS5_1CILi128EEES8_NS7_ILi64EEEEEENS_10bfloat16_tEfNS_4arch4Sm80ELb0ELb1ELb1ELb1ELb0ELb0ELb0ELb0ELi2ELi4ELi4ELi4ELb0EEENS1_21CollectiveEpilogueBwdISA_SB_SD_Li256ELb1ELb0ELi2EEENS1_19SingleTileSchedulerILb1ELb0ELb0ELi128EEEEEEEEEvNT_6ParamsE$_ZN4cute3eso3ESOILb1ELb0EJNS_5tupleIJNS_1CILi2EEES4_EEENS2_IJiiEEENS3_ILi1EEES7_EEC2ERKS5_RKS6_RKS7_SE_) ;  /* 0xffffb61000007944 */ /* 0x022fea0003c3ffff */
[----:B-1----:R1:W5:Y:S01]  /*e9e0*/  LDL.64 R2, [R1+0x16c8] ;  /* 0x0016c80001027983 */ /* 0x0023620000100a00 */
[----:B------:R-:W-:-:S02]  /*e9f0*/  MOV R4, R8 ;  /* 0x0000000800047202 */ /* 0x000fc40000000f00 */
[----:B------:R-:W-:-:S04]  /*ea00*/  MOV R5, 0x0 ;  /* 0x0000000000057802 */ /* 0x000fc80000000f00 */
[----:B------:R-:W-:Y:S05]  /*ea10*/  RET.REL.NODEC R4 `(_ZN7cutlass13device_kernelIN5flash19enable_sm80_to_sm89INS1_16FlashAttnBwdSm80INS1_25CollectiveMainloopBwdSm80ILi2ELi2EN4cute5tupleIJNS5_1CILi128EEES8_NS7_ILi64EEEEEENS_10bfloat16_tEfNS_4arch4Sm80ELb0ELb1ELb1ELb1ELb0ELb0ELb0ELb0ELi2ELi4ELi4ELi4ELb0EEENS1_21CollectiveEpilogueBwdISA_SB_SD_Li256ELb1ELb0ELi2EEENS1_19SingleTileSchedulerILb1ELb0ELb0ELi128EEEEEEEEEvNT_6ParamsE) ;  /* 0xffff15e004007950 */ /* 0x000fea0003c3ffff */
        .type           $_ZN7cutlass13device_kernelIN5flash19enable_sm80_to_sm89INS1_16FlashAttnBwdSm80INS1_25CollectiveMainloopBwdSm80ILi2ELi2EN4cute5tupleIJNS5_1CILi128EEES8_NS7_ILi64EEEEEENS_10bfloat16_tEfNS_4arch4Sm80ELb0ELb1ELb1ELb1ELb0ELb0ELb0ELb0ELi2ELi4ELi4ELi4ELb0EEENS1_21CollectiveEpilogueBwdISA_SB_SD_Li256ELb1ELb0ELi2EEENS1_19SingleTileSchedulerILb1ELb0ELb0ELi128EEEEEEEEEvNT_6ParamsE$_ZZN4cute6detail16composition_implINS_5tupleIJNS_1CILi16EEENS3_ILi2EEES5_S5_NS3_ILi4EEES5_EEENS2_IJNS3_ILi1EEEiiiNS3_ILi144EEENS3_ILi512EEEEEES6_S4_EEDaRKT_RKT0_RKT1_RKT2_ENKUlRKT_T0_E_clINS2_IJNS2_IJS5_S5_EEENS2_IJiiEEES8_S8_EEENS_17integral_constantIiLi4EEEEEDaSQ_SR_,@function
        .size           $_ZN7cutlass13device_kernelIN5flash19enable_sm80_to_sm89INS1_16FlashAttnBwdSm80INS1_25CollectiveMainloopBwdSm80ILi2ELi2EN4cute5tupleIJNS5_1CILi128EEES8_NS7_ILi64EEEEEENS_10bfloat16_tEfNS_4arch4Sm80ELb0ELb1ELb1ELb1ELb0ELb0ELb0ELb0ELi2ELi4ELi4ELi4ELb0EEENS1_21CollectiveEpilogueBwdISA_SB_SD_Li256ELb1ELb0ELi2EEENS1_19SingleTileSchedulerILb1ELb0ELb0ELi128EEEEEEEEEvNT_6ParamsE$_ZZN4cute6detail16composition_implINS_5tupleIJNS_1CILi16EEENS3_ILi2EEES5_S5_NS3_ILi4EEES5_EEENS2_IJNS3_ILi1EEEiiiNS3_ILi144EEENS3_ILi512EEEEEES6_S4_EEDaRKT_RKT0_RKT1_RKT2_ENKUlRKT_T0_E_clINS2_IJNS2_IJS5_S5_EEENS2_IJiiEEES8_S8_EEENS_17integral_constantIiLi4EEEEEDaSQ_SR_,($_ZN7cutlass13device_kernelIN5flash19enable_sm80_to_sm89INS1_16FlashAttnBwdSm80INS1_25CollectiveMainloopBwdSm80ILi2ELi2EN4cute5tupleIJNS5_1CILi128EEES8_NS7_ILi64EEEEEENS_10bfloat16_tEfNS_4arch4Sm80ELb0ELb1ELb1ELb1ELb0ELb0ELb0ELb0ELi2ELi4ELi4ELi4ELb0EEENS1_21CollectiveEpilogueBwdISA_SB_SD_Li256ELb1ELb0ELi2EEENS1_19SingleTileSchedulerILb1ELb0ELb0ELi128EEEEEEEEEvNT_6ParamsE$_ZZN4cute6detail16composition_implINS_5tupleIJNS_1CILi8EEENS3_ILi2EEES5_S5_S4_S5_EEENS2_IJNS3_ILi1EEEiiiNS3_ILi72EEENS3_ILi512EEEEEENS2_IJNS2_IJS5_S5_EEES4_NS3_ILi4EEEEEENS2_IJNS2_IJS7_S4_EEENS3_ILi1024EEENS3_ILi16EEEEEEEEDaRKT_RKT0_RKT1_RKT2_ENKUlRKT_RKT0_E_clISB_SE_EEDaSW_SZ_ - $_ZN7cutlass13device_kernelIN5flash19enable_sm80_to_sm89INS1_16FlashAttnBwdSm80INS1_25CollectiveMainloopBwdSm80ILi2ELi2EN4cute5tupleIJNS5_1CILi128EEES8_NS7_ILi64EEEEEENS_10bfloat16_tEfNS_4arch4Sm80ELb0ELb1ELb1ELb1ELb0ELb0ELb0ELb0ELi2ELi4ELi4ELi4ELb0EEENS1_21CollectiveEpilogueBwdISA_SB_SD_Li256ELb1ELb0ELi2EEENS1_19SingleTileSchedulerILb1ELb0ELb0ELi128EEEEEEEEEvNT_6ParamsE$_ZZN4cute6detail16composition_implINS_5tupleIJNS_1CILi16EEENS3_ILi2EEES5_S5_NS3_ILi4EEES5_EEENS2_IJNS3_ILi1EEEiiiNS3_ILi144EEENS3_ILi512EEEEEES6_S4_EEDaRKT_RKT0_RKT1_RKT2_ENKUlRKT_T0_E_clINS2_IJNS2_IJS5_S5_EEENS2_IJiiEEES8_S8_EEENS_17integral_constantIiLi4EEEEEDaSQ_SR_)
$_ZN7cutlass13device_kernelIN5flash19enable_sm80_to_sm89INS1_16FlashAttnBwdSm80INS1_25CollectiveMainloopBwdSm80ILi2ELi2EN4cute5tupleIJNS5_1CILi128EEES8_NS7_ILi64EEEEEENS_10bfloat16_tEfNS_4arch4Sm80ELb0ELb1ELb1ELb1ELb0ELb0ELb0ELb0ELi2ELi4ELi4ELi4ELb0EEENS1_21CollectiveEpilogueBwdISA_SB_SD_Li256ELb1ELb0ELi2EEENS1_19SingleTileSchedulerILb1ELb0ELb0ELi128EEEEEEEEEvNT_6ParamsE$_ZZN4cute6detail16composition_implINS_5tupleIJNS_1CILi16EEENS3_ILi2EEES5_S5_NS3_ILi4EEES5_EEENS2_IJNS3_ILi1EEEiiiNS3_ILi144EEENS3_ILi512EEEEEES6_S4_EEDaRKT_RKT0_RKT1_RKT2_ENKUlRKT_T0_E_clINS2_IJNS2_IJS5_S5_EEENS2_IJiiEEES8_S8_EEENS_17integral_constantIiLi4EEEEEDaSQ_SR_:
        /* <DEDUP_REMOVED lines=11> */
        .type           $_ZN7cutlass13device_kernelIN5flash19enable_sm80_to_sm89INS1_16FlashAttnBwdSm80INS1_25CollectiveMainloopBwdSm80ILi2ELi2EN4cute5tupleIJNS5_1CILi128EEES8_NS7_ILi64EEEEEENS_10bfloat16_tEfNS_4arch4Sm80ELb0ELb1ELb1ELb1ELb0ELb0ELb0ELb0ELi2ELi4ELi4ELi4ELb0EEENS1_21CollectiveEpilogueBwdISA_SB_SD_Li256ELb1ELb0ELi2EEENS1_19SingleTileSchedulerILb1ELb0ELb0ELi128EEEEEEEEEvNT_6ParamsE$_ZZN4cute6detail16composition_implINS_5tupleIJNS_1CILi8EEENS3_ILi2EEES5_S5_S4_S5_EEENS2_IJNS3_ILi1EEEiiiNS3_ILi72EEENS3_ILi512EEEEEENS2_IJNS2_IJS5_S5_EEES4_NS3_ILi4EEEEEENS2_IJNS2_IJS7_S4_EEENS3_ILi1024EEENS3_ILi16EEEEEEEEDaRKT_RKT0_RKT1_RKT2_ENKUlRKT_RKT0_E_clISB_SE_EEDaSW_SZ_,@function
        .size           $_ZN7cutlass13device_kernelIN5flash19enable_sm80_to_sm89INS1_16FlashAttnBwdSm80INS1_25CollectiveMainloopBwdSm80ILi2ELi2EN4cute5tupleIJNS5_1CILi128EEES8_NS7_ILi64EEEEEENS_10bfloat16_tEfNS_4arch4Sm80ELb0ELb1ELb1ELb1ELb0ELb0ELb0ELb0ELi2ELi4ELi4ELi4ELb0EEENS1_21CollectiveEpilogueBwdISA_SB_SD_Li256ELb1ELb0ELi2EEENS1_19SingleTileSchedulerILb1ELb0ELb0ELi128EEEEEEEEEvNT_6ParamsE$_ZZN4cute6detail16composition_implINS_5tupleIJNS_1CILi8EEENS3_ILi2EEES5_S5_S4_S5_EEENS2_IJNS3_ILi1EEEiiiNS3_ILi72EEENS3_ILi512EEEEEENS2_IJNS2_IJS5_S5_EEES4_NS3_ILi4EEEEEENS2_IJNS2_IJS7_S4_EEENS3_ILi1024EEENS3_ILi16EEEEEEEEDaRKT_RKT0_RKT1_RKT2_ENKUlRKT_RKT0_E_clISB_SE_EEDaSW_SZ_,($_ZN7cutlass13device_kernelIN5flash19enable_sm80_to_sm89INS1_16FlashAttnBwdSm80INS1_25CollectiveMainloopBwdSm80ILi2ELi2EN4cute5tupleIJNS5_1CILi128EEES8_NS7_ILi64EEEEEENS_10bfloat16_tEfNS_4arch4Sm80ELb0ELb1ELb1ELb1ELb0ELb0ELb0ELb0ELi2ELi4ELi4ELi4ELb0EEENS1_21CollectiveEpilogueBwdISA_SB_SD_Li256ELb1ELb0ELi2EEENS1_19SingleTileSchedulerILb1ELb0ELb0ELi128EEEEEEEEEvNT_6ParamsE$_ZZN4cute6detail16composition_implINS_5tupleIJNS_1CILi8EEENS3_ILi2EEES5_S5_S4_S5_EEENS2_IJNS3_ILi1EEEiiiNS3_ILi72EEENS3_ILi512EEEEEENS2_IJNS2_IJS5_S5_EEES4_NS3_ILi4EEEEEENS2_IJNS2_IJS7_S4_EEENS3_ILi1024EEENS3_ILi16EEEEEEEEDaRKT_RKT0_RKT1_RKT2_ENKUlRKT_RKT0_E_clISC_SG_EEDaSW_SZ_ - $_ZN7cutlass13device_kernelIN5flash19enable_sm80_to_sm89INS1_16FlashAttnBwdSm80INS1_25CollectiveMainloopBwdSm80ILi2ELi2EN4cute5tupleIJNS5_1CILi128EEES8_NS7_ILi64EEEEEENS_10bfloat16_tEfNS_4arch4Sm80ELb0ELb1ELb1ELb1ELb0ELb0ELb0ELb0ELi2ELi4ELi4ELi4ELb0EEENS1_21CollectiveEpilogueBwdISA_SB_SD_Li256ELb1ELb0ELi2EEENS1_19SingleTileSchedulerILb1ELb0ELb0ELi128EEEEEEEEEvNT_6ParamsE$_ZZN4cute6detail16composition_implINS_5tupleIJNS_1CILi8EEENS3_ILi2EEES5_S5_S4_S5_EEENS2_IJNS3_ILi1EEEiiiNS3_ILi72EEENS3_ILi512EEEEEENS2_IJNS2_IJS5_S5_EEES4_NS3_ILi4EEEEEENS2_IJNS2_IJS7_S4_EEENS3_ILi1024EEENS3_ILi16EEEEEEEEDaRKT_RKT0_RKT1_RKT2_ENKUlRKT_RKT0_E_clISB_SE_EEDaSW_SZ_)
$_ZN7cutlass13device_kernelIN5flash19enable_sm80_to_sm89INS1_16FlashAttnBwdSm80INS1_25CollectiveMainloopBwdSm80ILi2ELi2EN4cute5tupleIJNS5_1CILi128EEES8_NS7_ILi64EEEEEENS_10bfloat16_tEfNS_4arch4Sm80ELb0ELb1ELb1ELb1ELb0ELb0ELb0ELb0ELi2ELi4ELi4ELi4ELb0EEENS1_21CollectiveEpilogueBwdISA_SB_SD_Li256ELb1ELb0ELi2EEENS1_19SingleTileSchedulerILb1ELb0ELb0ELi128EEEEEEEEEvNT_6ParamsE$_ZZN4cute6detail16composition_implINS_5tupleIJNS_1CILi8EEENS3_ILi2EEES5_S5_S4_S5_EEENS2_IJNS3_ILi1EEEiiiNS3_ILi72EEENS3_ILi512EEEEEENS2_IJNS2_IJS5_S5_EEES4_NS3_ILi4EEEEEENS2_IJNS2_IJS7_S4_EEENS3_ILi1024EEENS3_ILi16EEEEEEEEDaRKT_RKT0_RKT1_RKT2_ENKUlRKT_RKT0_E_clISB_SE_EEDaSW_SZ_:
[----:B------:R-:W-:Y:S02]  /*ead0*/  IADD3 R39, R1, 0x1380, RZ ;  /* 0x0000138001277810 */ /* 0x000fe40007ffe0ff */
[----:B------:R-:W-:Y:S02]  /*eae0*/  MOV R66, 0xeb20 ;  /* 0x0000eb2000427802 */ /* 0x000fe40000000f00 */
[----:B------:R-:W-:-:S04]  /*eaf0*/  IADD3 R39, R39, c[0x0][0x20], RZ ;  /* 0x0000080027277a10 */ /* 0x000fc80007ffe0ff */
[----:B------:R-:W-:Y:S02]  /*eb00*/  IADD3 R61, R39, 0x4, RZ ;  /* 0x00000004273d7810 */ /* 0x000fe40007ffe0ff */
[----:B------:R-:W-:Y:S05]  /*eb10*/  CALL.REL.NOINC `($_ZN7cutlass13device_kernelIN5flash19enable_sm80_to_sm89INS1_16FlashAttnBwdSm80INS1_25CollectiveMainloopBwdSm80ILi2ELi2EN4cute5tupleIJNS5_1CILi128EEES8_NS7_ILi64EEEEEENS_10bfloat16_tEfNS_4arch4Sm80ELb0ELb1ELb1ELb1ELb0ELb0ELb0ELb0ELi2ELi4ELi4ELi4ELb0EEENS1_21CollectiveEpilogueBwdISA_SB_SD_Li256ELb1ELb0ELi2EEENS1_19SingleTileSchedulerILb1ELb0ELb0ELi128EEEEEEEEEvNT_6ParamsE$_ZZN4cute6detail16composition_implINS_5tupleIJNS_1CILi8EEENS3_ILi2EEES5_S5_S4_S5_EEENS2_IJNS3_ILi1EEEiiiNS3_ILi72EEENS3_ILi512EEEEEENS2_IJS5_S5_EEENS2_IJS7_S4_EEEEEDaRKT_RKT0_RKT1_RKT2_ENKUlRKT_RKT0_E_clIS5_S4_EEDaSR_SU_) ;  /* 0x00000a2000007944 */ /* 0x000fea0003c00000 */
[----:B------:R-:W-:Y:S02]  /*eb20*/  MOV R4, 0xeb40 ;  /* 0x0000eb4000047802 */ /* 0x000fe40000000f00 */
[----:B-1---5:R-:W-:Y:S05]  /*eb30*/  CALL.REL.NOINC `($_ZN7cutlass13device_kernelIN5flash19enable_sm80_to_sm89INS1_16FlashAttnBwdSm80INS1_25CollectiveMainloopBwdSm80ILi2ELi2EN4cute5tupleIJNS5_1CILi128EEES8_NS7_ILi64EEEEEENS_10bfloat16_tEfNS_4arch4Sm80ELb0ELb1ELb1ELb1ELb0ELb0ELb0ELb0ELi2ELi4ELi4ELi4ELb0EEENS1_21CollectiveEpilogueBwdISA_SB_SD_Li256ELb1ELb0ELi2EEENS1_19SingleTileSchedulerILb1ELb0ELb0ELi128EEEEEEEEEvNT_6ParamsE$_ZN4cute3eso3ESOILb1ELb0EJNS_1CILi1EEEiEEC2ERKS3_RKi) ;  /* 0xffffa5c000007944 */ /* 0x022fea0003c3ffff */
[----:B-1----:R1:W5:Y:S01]  /*eb40*/  LDL R2, [R1+0x1384] ;  /* 0x0013840001027983 */ /* 0x0023620000100800 */
[----:B------:R-:W-:-:S03]  /*eb50*/  MOV R6, 0xeb70 ;  /* 0x0000eb7000067802 */ /* 0x000fc60000000f00 */
[----:B-1---5:R-:W-:Y:S05]  /*eb60*/  CALL.REL.NOINC `($_ZN7cutlass13device_kernelIN5flash19enable_sm80_to_sm89INS1_16FlashAttnBwdSm80INS1_25CollectiveMainloopBwdSm80ILi2ELi2EN4cute5tupleIJNS5_1CILi128EEES8_NS7_ILi64EEEEEENS_10bfloat16_tEfNS_4arch4Sm80ELb0ELb1ELb1ELb1ELb0ELb0ELb0ELb0ELi2ELi4ELi4ELi4ELb0EEENS1_21CollectiveEpilogueBwdISA_SB_SD_Li256ELb1ELb0ELi2EEENS1_19SingleTileSchedulerILb1ELb0ELb0ELi128EEEEEEEEEvNT_6ParamsE$_ZN4cute5tupleIJNS0_IJNS_1CILi2EEES2_EEENS0_IJNS1_ILi1EEEiEEEEEC2ERKS3_RKS5_) ;  /* 0xffffd48000007944 */ /* 0x022fea0003c3ffff */
[----:B------:R2:W5:Y:S01]  /*eb70*/  LDL R39, [R1+0x1380] ;  /* 0x0013800001277983 */ /* 0x0005620000100800 */
[----:B-1----:R-:W-:Y:S02]  /*eb80*/  MOV R2, R8 ;  /* 0x0000000800027202 */ /* 0x002fe40000000f00 */
[----:B------:R-:W-:-:S04]  /*eb90*/  MOV R3, 0x0 ;  /* 0x0000000000037802 */ /* 0x000fc80000000f00 */
[----:B------:R-:W-:Y:S05]  /*eba0*/  RET.REL.NODEC R2 `(_ZN7cutlass13device_kernelIN5flash19enable_sm80_to_sm89INS1_16FlashAttnBwdSm80INS1_25CollectiveMainloopBwdSm80ILi2ELi2EN4cute5tupleIJNS5_1CILi128EEES8_NS7_ILi64EEEEEENS_10bfloat16_tEfNS_4arch4Sm80ELb0ELb1ELb1ELb1ELb0ELb0ELb0ELb0ELi2ELi4ELi4ELi4ELb0EEENS1_21CollectiveEpilogueBwdISA_SB_SD_Li256ELb1ELb0ELi2EEENS1_19SingleTileSchedulerILb1ELb0ELb0ELi128EEEEEEEEEvNT_6ParamsE) ;  /* 0xffff145002007950 */ /* 0x000fea0003c3ffff */
        .type           $_ZN7cutlass13device_kernelIN5flash19enable_sm80_to_sm89INS1_16FlashAttnBwdSm80INS1_25CollectiveMainloopBwdSm80ILi2ELi2EN4cute5tupleIJNS5_1CILi128EEES8_NS7_ILi64EEEEEENS_10bfloat16_tEfNS_4arch4Sm80ELb0ELb1ELb1ELb1ELb0ELb0ELb0ELb0ELi2ELi4ELi4ELi4ELb0EEENS1_21CollectiveEpilogueBwdISA_SB_SD_Li256ELb1ELb0ELi2EEENS1_19SingleTileSchedulerILb1ELb0ELb0ELi128EEEEEEEEEvNT_6ParamsE$_ZZN4cute6detail16composition_implINS_5tupleIJNS_1CILi8EEENS3_ILi2EEES5_S5_S4_S5_EEENS2_IJNS3_ILi1EEEiiiNS3_ILi72EEENS3_ILi512EEEEEENS2_IJNS2_IJS5_S5_EEES4_NS3_ILi4EEEEEENS2_IJNS2_IJS7_S4_EEENS3_ILi1024EEENS3_ILi16EEEEEEEEDaRKT_RKT0_RKT1_RKT2_ENKUlRKT_RKT0_E_clISC_SG_EEDaSW_SZ_,@function
        .size           $_ZN7cutlass13device_kernelIN5flash19enable_sm80_to_sm89INS1_16FlashAttnBwdSm80INS1_25CollectiveMainloopBwdSm80ILi2ELi2EN4cute5tupleIJNS5_1CILi128EEES8_NS7_ILi64EEEEEENS_10bfloat16_tEfNS_4arch4Sm80ELb0ELb1ELb1ELb1ELb0ELb0ELb0ELb0ELi2ELi4ELi4ELi4ELb0EEENS1_21CollectiveEpilogueBwdISA_SB_SD_Li256ELb1ELb0ELi2EEENS1_19SingleTileSchedulerILb1ELb0ELb0ELi128EEEEEEEEEvNT_6ParamsE$_ZZN4cute6detail16composition_implINS_5tupleIJNS_1CILi8EEENS3_ILi2EEES5_S5_S4_S5_EEENS2_IJNS3_ILi1EEEiiiNS3_ILi72EEENS3_ILi512EEEEEENS2_IJNS2_IJS5_S5_EEES4_NS3_ILi4EEEEEENS2_IJNS2_IJS7_S4_EEENS3_ILi1024EEENS3_ILi16EEEEEEEEDaRKT_RKT0_RKT1_RKT2_ENKUlRKT_RKT0_E_clISC_SG_EEDaSW_SZ_,($_ZN7cutlass13device_kernelIN5flash19enable_sm80_to_sm89INS1_16FlashAttnBwdSm80INS1_25CollectiveMainloopBwdSm80ILi2ELi2EN4cute5tupleIJNS5_1CILi128EEES8_NS7_ILi64EEEEEENS_10bfloat16_tEfNS_4arch4Sm80ELb0ELb1ELb1ELb1ELb0ELb0ELb0ELb0ELi2ELi4ELi4ELi4ELb0EEENS1_21CollectiveEpilogueBwdISA_SB_SD_Li256ELb1ELb0ELi2EEENS1_19SingleTileSchedulerILb1ELb0ELb0ELi128EEEEEEEEEvNT_6ParamsE$_ZZN4cute6detail16composition_implINS_5tupleIJNS_1CILi8EEENS3_ILi2EEES5_S5_S4_S5_EEENS2_IJNS3_ILi1EEEiiiNS3_ILi72EEENS3_ILi512EEEEEENS2_IJNS2_IJS5_S5_S5_EEES5_NS2_IJNS3_ILi4EEES5_EEEEEENS2_IJNS2_IJS7_S9_S4_EEENS3_ILi4096EEENS2_IJNS3_ILi16EEENS3_ILi8192EEEEEEEEEEEDaRKT_RKT0_RKT1_RKT2_ENKUlRKT_RKT0_E_clISB_SF_EEDaSZ_S12_ - $_ZN7cutlass13device_kernelIN5flash19enable_sm80_to_sm89INS1_16FlashAttnBwdSm80INS1_25CollectiveMainloopBwdSm80ILi2ELi2EN4cute5tupleIJNS5_1CILi128EEES8_NS7_ILi64EEEEEENS_10bfloat16_tEfNS_4arch4Sm80ELb0ELb1ELb1ELb1ELb0ELb0ELb0ELb0ELi2ELi4ELi4ELi4ELb0EEENS1_21CollectiveEpilogueBwdISA_SB_SD_Li256ELb1ELb0ELi2EEENS1_19SingleTileSchedulerILb1ELb0ELb0ELi128EEEEEEEEEvNT_6ParamsE$_ZZN4cute6detail16composition_implINS_5tupleIJNS_1CILi8EEENS3_ILi2EEES5_S5_S4_S5_EEENS2_IJNS3_ILi1EEEiiiNS3_ILi72EEENS3_ILi512EEEEEENS2_IJNS2_IJS5_S5_EEES4_NS3_ILi4EEEEEENS2_IJNS2_IJS7_S4_EEENS3_ILi1024EEENS3_ILi16EEEEEEEEDaRKT_RKT0_RKT1_RKT2_ENKUlRKT_RKT0_E_clISC_SG_EEDaSW_SZ_)
$_ZN7cutlass13device_kernelIN5flash19enable_sm80_to_sm89INS1_16FlashAttnBwdSm80INS1_25CollectiveMainloopBwdSm80ILi2ELi2EN4cute5tupleIJNS5_1CILi128EEES8_NS7_ILi64EEEEEENS_10bfloat16_tEfNS_4arch4Sm80ELb0ELb1ELb1ELb1ELb0ELb0ELb0ELb0ELi2ELi4ELi4ELi4ELb0EEENS1_21CollectiveEpilogueBwdISA_SB_SD_Li256ELb1ELb0ELi2EEENS1_19SingleTileSchedulerILb1ELb0ELb0ELi128EEEEEEEEEvNT_6ParamsE$_ZZN4cute6detail16composition_implINS_5tupleIJNS_1CILi8EEENS3_ILi2EEES5_S5_S4_S5_EEENS2_IJNS3_ILi1EEEiiiNS3_ILi72EEENS3_ILi512EEEEEENS2_IJNS2_IJS5_S5_EEES4_NS3_ILi4EEEEEENS2_IJNS2_IJS7_S4_EEENS3_ILi1024EEENS3_ILi16EEEEEEEEDaRKT_RKT0_RKT1_RKT2_ENKUlRKT_RKT0_E_clISC_SG_EEDaSW_SZ_:
        /* <DEDUP_REMOVED lines=15> */
[----:B-1---5:R-:W-:Y:S05]  /*eca0*/  CALL.REL.NOINC `($_ZN7cutlass13device_kernelIN5flash19enable_sm80_to_sm89INS1_16FlashAttnBwdSm80INS1_25CollectiveMainloopBwdSm80ILi2ELi2EN4cute5tupleIJNS5_1CILi128EEES8_NS7_ILi64EEEEEENS_10bfloat16_tEfNS_4arch4Sm80ELb0ELb1ELb1ELb1ELb0ELb0ELb0ELb0ELi2ELi4ELi4ELi4ELb0EEENS1_21CollectiveEpilogueBwdISA_SB_SD_Li256ELb1ELb0ELi2EEENS1_19SingleTileSchedulerILb1ELb0ELb0ELi128EEEEEEEEEvNT_6ParamsE$_ZZN4cute6detail16composition_implINS_5tupleIJNS_1CILi8EEENS3_ILi2EEES5_S5_S4_S5_EEENS2_IJNS3_ILi1EEEiiiNS3_ILi72EEENS3_ILi512EEEEEENS3_ILi4EEENS3_ILi16EEEEEDaRKT_RKT0_RKT1_RKT2_ENKUlRKT_T0_E_clINS2_IJNS2_IJEEESV_SB_S7_EEENS_17integral_constantIiLi2EEEEEDaSR_SS_) ;  /* 0x00000d8000007944 */ /* 0x022fea0003c00000 */
[----:B-----5:R2:W-:Y:S04]  /*ecb0*/  STL [R1+0x1398], R2 ;  /* 0x0013980201007387 */ /* 0x0205e80000100800 */
[----:B------:R2:W-:Y:S04]  /*ecc0*/  STL.64 [R1+0x1390], R66 ;  /* 0x0013904201007387 */ /* 0x0005e80000100a00 */
[----:B------:R2:W5:Y:S01]  /*ecd0*/  LDL R6, [R48+0x8] ;  /* 0x0000080030067983 */ /* 0x0005620000100800 */
[----:B------:R-:W-:Y:S02]  /*ece0*/  IADD3 R10, R17, 0x18, RZ ;  /* 0x00000018110a7810 */ /* 0x000fe40007ffe0ff */
[----:B------:R-:W-:-:S02]  /*ecf0*/  MOV R74, 0xed10 ;  /* 0x0000ed10004a7802 */ /* 0x000fc40000000f00 */
[----:B-12--5:R-:W-:Y:S05]  /*ed00*/  CALL.REL.NOINC `($_ZN7cutlass13device_kernelIN5flash19enable_sm80_to_sm89INS1_16FlashAttnBwdSm80INS1_25CollectiveMainloopBwdSm80ILi2ELi2EN4cute5tupleIJNS5_1CILi128EEES8_NS7_ILi64EEEEEENS_10bfloat16_tEfNS_4arch4Sm80ELb0ELb1ELb1ELb1ELb0ELb0ELb0ELb0ELi2ELi4ELi4ELi4ELb0EEENS1_21CollectiveEpilogueBwdISA_SB_SD_Li256ELb1ELb0ELi2EEENS1_19SingleTileSchedulerILb1ELb0ELb0ELi128EEEEEEEEEvNT_6ParamsE$_ZZN4cute6detail16composition_implINS_5tupleIJNS_1CILi8EEENS3_ILi2EEES5_S5_S4_S5_EEENS2_IJNS3_ILi1EEEiiiNS3_ILi72EEENS3_ILi512EEEEEENS3_ILi4EEENS3_ILi16EEEEEDaRKT_RKT0_RKT1_RKT2_ENKUlRKT_T0_E_clINS2_IJNS2_IJS5_EEENS2_IJiEEES5_S7_EEENS_17integral_constantIiLi3EEEEEDaSR_SS_) ;  /* 0x00000df000007944 */ /* 0x026fea0003c00000 */
[----:B------:R-:W2:Y:S01]  /*ed10*/  LDL.64 R48, [R1+0x1390] ;  /* 0x0013900001307983 */ /* 0x000ea20000100a00 */
[----:B------:R-:W-:-:S02]  /*ed20*/  IADD3 R5, R17, 0x8, RZ ;  /* 0x0000000811057810 */ /* 0x000fc40007ffe0ff */
[----:B------:R-:W-:Y:S01]  /*ed30*/  MOV R8, 0xed70 ;  /* 0x0000ed7000087802 */ /* 0x000fe20000000f00 */
[----:B-----5:R3:W-:Y:S04]  /*ed40*/  STL.64 [R1+0x1388], R2 ;  /* 0x0013880201007387 */ /* 0x0207e80000100a00 */
[----:B--2---:R3:W-:Y:S02]  /*ed50*/  STL.64 [R1+0x1380], R48 ;  /* 0x0013803001007387 */ /* 0x0047e40000100a00 */
[----:B-1-3--:R-:W-:Y:S05]  /*ed60*/  CALL.REL.NOINC `($_ZN7cutlass13device_kernelIN5flash19enable_sm80_to_sm89INS1_16FlashAttnBwdSm80INS1_25CollectiveMainloopBwdSm80ILi2ELi2EN4cute5tupleIJNS5_1CILi128EEES8_NS7_ILi64EEEEEENS_10bfloat16_tEfNS_4arch4Sm80ELb0ELb1ELb1ELb1ELb0ELb0ELb0ELb0ELi2ELi4ELi4ELi4ELb0EEENS1_21CollectiveEpilogueBwdISA_SB_SD_Li256ELb1ELb0ELi2EEENS1_19SingleTileSchedulerILb1ELb0ELb0ELi128EEEEEEEEEvNT_6ParamsE$_ZZN4cute6detail16composition_implINS_5tupleIJNS_1CILi8EEENS3_ILi2EEES5_S5_S4_S5_EEENS2_IJNS3_ILi1EEEiiiNS3_ILi72EEENS3_ILi512EEEEEENS3_ILi4EEENS3_ILi16EEEEEDaRKT_RKT0_RKT1_RKT2_ENKUlRKT_T0_E_clINS2_IJNS2_IJS5_S5_EEENS2_IJiiEEES7_S7_EEENS_17integral_constantIiLi4EEEEEDaSR_SS_) ;  /* 0x00000e9000007944 */ /* 0x00afea0003c00000 */
[----:B-----5:R-:W-:Y:S01]  /*ed70*/  IMAD.MOV.U32 R8, RZ, RZ, R3 ;  /* 0x000000ffff087224 */ /* 0x020fe200078e0003 */
[----:B------:R-:W-:Y:S02]  /*ed80*/  MOV R3, R7 ;  /* 0x0000000700037202 */ /* 0x000fe40000000f00 */
[----:B------:R-:W-:Y:S02]  /*ed90*/  MOV R6, 0xedb0 ;  /* 0x0000edb000067802 */ /* 0x000fe40000000f00 */
[----:B-1----:R-:W-:Y:S05]  /*eda0*/  CALL.REL.NOINC `($_ZN7cutlass13device_kernelIN5flash19enable_sm80_to_sm89INS1_16FlashAttnBwdSm80INS1_25CollectiveMainloopBwdSm80ILi2ELi2EN4cute5tupleIJNS5_1CILi128EEES8_NS7_ILi64EEEEEENS_10bfloat16_tEfNS_4arch4Sm80ELb0ELb1ELb1ELb1ELb0ELb0ELb0ELb0ELi2ELi4ELi4ELi4ELb0EEENS1_21CollectiveEpilogueBwdISA_SB_SD_Li256ELb1ELb0ELi2EEENS1_19SingleTileSchedulerILb1ELb0ELb0ELi128EEEEEEEEEvNT_6ParamsE$_ZN4cute5tupleIJNS0_IJNS_1CILi2EEES2_EEENS0_IJiiEEEEEC2ERKS3_RKS4_) ;  /* 0xffffd30000007944 */ /* 0x002fea0003c3ffff */
[----:B------:R1:W5:Y:S01]  /*edb0*/  LDL.64 R2, [R1+0x13b0] ;  /* 0x0013b00001027983 */ /* 0x0003620000100a00 */
[----:B------:R-:W-:-:S04]  /*edc0*/  MOV R17, 0x0 ;  /* 0x0000000000117802 */ /* 0x000fc80000000f00 */
[----:B------:R-:W-:Y:S05]  /*edd0*/  RET.REL.NODEC R16 `(_ZN7cutlass13device_kernelIN5flash19enable_sm80_to_sm89INS1_16FlashAttnBwdSm80INS1_25CollectiveMainloopBwdSm80ILi2ELi2EN4cute5tupleIJNS5_1CILi128EEES8_NS7_ILi64EEEEEENS_10bfloat16_tEfNS_4arch4Sm80ELb0ELb1ELb1ELb1ELb0ELb0ELb0ELb0ELi2ELi4ELi4ELi4ELb0EEENS1_21CollectiveEpilogueBwdISA_SB_SD_Li256ELb1ELb0ELi2EEENS1_19SingleTileSchedulerILb1ELb0ELb0ELi128EEEEEEEEEvNT_6ParamsE) ;  /* 0xffff122010007950 */ /* 0x000fea0003c3ffff */
        .type           $_ZN7cutlass13device_kernelIN5flash19enable_sm80_to_sm89INS1_16FlashAttnBwdSm80INS1_25CollectiveMainloopBwdSm80ILi2ELi2EN4cute5tupleIJNS5_1CILi128EEES8_NS7_ILi64EEEEEENS_10bfloat16_tEfNS_4arch4Sm80ELb0ELb1ELb1ELb1ELb0ELb0ELb0ELb0ELi2ELi4ELi4ELi4ELb0EEENS1_21CollectiveEpilogueBwdISA_SB_SD_Li256ELb1ELb0ELi2EEENS1_19SingleTileSchedulerILb1ELb0ELb0ELi128EEEEEEEEEvNT_6ParamsE$_ZZN4cute6detail16composition_implINS_5tupleIJNS_1CILi8EEENS3_ILi2EEES5_S5_S4_S5_EEENS2_IJNS3_ILi1EEEiiiNS3_ILi72EEENS3_ILi512EEEEEENS2_IJNS2_IJS5_S5_S5_EEES5_NS2_IJNS3_ILi4EEES5_EEEEEENS2_IJNS2_IJS7_S9_S4_EEENS3_ILi4096EEENS2_IJNS3_ILi16EEENS3_ILi8192EEEEEEEEEEEDaRKT_RKT0_RKT1_RKT2_ENKUlRKT_RKT0_E_clISB_SF_EEDaSZ_S12_,@function
        .size           $_ZN7cutlass13device_kernelIN5flash19enable_sm80_to_sm89INS1_16FlashAttnBwdSm80INS1_25CollectiveMainloopBwdSm80ILi2ELi2EN4cute5tupleIJNS5_1CILi128EEES8_NS7_ILi64EEEEEENS_10bfloat16_tEfNS_4arch4Sm80ELb0ELb1ELb1ELb1ELb0ELb0ELb0ELb0ELi2ELi4ELi4ELi4ELb0EEENS1_21CollectiveEpilogueBwdISA_SB_SD_Li256ELb1ELb0ELi2EEENS1_19SingleTileSchedulerILb1ELb0ELb0ELi128EEEEEEEEEvNT_6ParamsE$_ZZN4cute6detail16composition_implINS_5tupleIJNS_1CILi8EEENS3_ILi2EEES5_S5_S4_S5_EEENS2_IJNS3_ILi1EEEiiiNS3_ILi72EEENS3_ILi512EEEEEENS2_IJNS2_IJS5_S5_S5_EEES5_NS2_IJNS3_ILi4EEES5_EEEEEENS2_IJNS2_IJS7_S9_S4_EEENS3_ILi4096EEENS2_IJNS3_ILi16EEENS3_ILi8192EEEEEEEEEEEDaRKT_RKT0_RKT1_RKT2_ENKUlRKT_RKT0_E_clISB_SF_EEDaSZ_S12_,($_ZN7cutlass13device_kernelIN5flash19enable_sm80_to_sm89INS1_16FlashAttnBwdSm80INS1_25CollectiveMainloopBwdSm80ILi2ELi2EN4cute5tupleIJNS5_1CILi128EEES8_NS7_ILi64EEEEEENS_10bfloat16_tEfNS_4arch4Sm80ELb0ELb1ELb1ELb1ELb0ELb0ELb0ELb0ELi2ELi4ELi4ELi4ELb0EEENS1_21CollectiveEpilogueBwdISA_SB_SD_Li256ELb1ELb0ELi2EEENS1_19SingleTileSchedulerILb1ELb0ELb0ELi128EEEEEEEEEvNT_6ParamsE$_ZZN4cute6detail16composition_implINS_5tupleIJNS_1CILi8EEENS3_ILi2EEES5_S5_S4_S5_EEENS2_IJNS3_ILi1EEEiiiNS3_ILi72EEENS3_ILi512EEEEEENS2_IJNS2_IJS5_S5_S5_EEES5_NS2_IJNS3_ILi4EEES5_EEEEEENS2_IJNS2_IJS7_S9_S4_EEENS3_ILi4096EEENS2_IJNS3_ILi16EEENS3_ILi8192EEEEEEEEEEEDaRKT_RKT0_RKT1_RKT2_ENKUlRKT_RKT0_E_clISD_SJ_EEDaSZ_S12_ - $_ZN7cutlass13device_kernelIN5flash19enable_sm80_to_sm89INS1_16FlashAttnBwdSm80INS1_25CollectiveMainloopBwdSm80ILi2ELi2EN4cute5tupleIJNS5_1CILi128EEES8_NS7_ILi64EEEEEENS_10bfloat16_tEfNS_4arch4Sm80ELb0ELb1ELb1ELb1ELb0ELb0ELb0ELb0ELi2ELi4ELi4ELi4ELb0EEENS1_21CollectiveEpilogueBwdISA_SB_SD_Li256ELb1ELb0ELi2EEENS1_19SingleTileSchedulerILb1ELb0ELb0ELi128EEEEEEEEEvNT_6ParamsE$_ZZN4cute6detail16composition_implINS_5tupleIJNS_1CILi8EEENS3_ILi2EEES5_S5_S4_S5_EEENS2_IJNS3_ILi1EEEiiiNS3_ILi72EEENS3_ILi512EEEEEENS2_IJNS2_IJS5_S5_S5_EEES5_NS2_IJNS3_ILi4EEES5_EEEEEENS2_IJNS2_IJS7_S9_S4_EEENS3_ILi4096EEENS2_IJNS3_ILi16EEENS3_ILi8192EEEEEEEEEEEDaRKT_RKT0_RKT1_RKT2_ENKUlRKT_RKT0_E_clISB_SF_EEDaSZ_S12_)
$_ZN7cutlass13device_kernelIN5flash19enable_sm80_to_sm89INS1_16FlashAttnBwdSm80INS1_25CollectiveMainloopBwdSm80ILi2ELi2EN4cute5tupleIJNS5_1CILi128EEES8_NS7_ILi64EEEEEENS_10bfloat16_tEfNS_4arch4Sm80ELb0ELb1ELb1ELb1ELb0ELb0ELb0ELb0ELi2ELi4ELi4ELi4ELb0EEENS1_21CollectiveEpilogueBwdISA_SB_SD_Li256ELb1ELb0ELi2EEENS1_19SingleTileSchedulerILb1ELb0ELb0ELi128EEEEEEEEEvNT_6ParamsE$_ZZN4cute6detail16composition_implINS_5tupleIJNS_1CILi8EEENS3_ILi2EEES5_S5_S4_S5_EEENS2_IJNS3_ILi1EEEiiiNS3_ILi72EEENS3_ILi512EEEEEENS2_IJNS2_IJS5_S5_S5_EEES5_NS2_IJNS3_ILi4EEES5_EEEEEENS2_IJNS2_IJS7_S9_S4_EEENS3_ILi4096EEENS2_IJNS3_ILi16EEENS3_ILi8192EEEEEEEEEEEDaRKT_RKT0_RKT1_RKT2_ENKUlRKT_RKT0_E_clISB_SF_EEDaSZ_S12_:
[----:B------:R-:W-:Y:S01]  /*ede0*/  IADD3 R74, R1, 0x1680, RZ ;  /* 0x00001680014a7810 */ /* 0x000fe20007ffe0ff */
[----:B------:R-:W-:Y:S01]  /*edf0*/  IMAD.MOV.U32 R4, RZ, RZ, R20 ;  /* 0x000000ffff047224 */ /* 0x000fe200078e0014 */
[----:B------:R-:W-:Y:S01]  /*ee00*/  MOV R8, 0xee50 ;  /* 0x0000ee5000087802 */ /* 0x000fe20000000f00 */
[----:B------:R-:W-:Y:S01]  /*ee10*/  IMAD.MOV.U32 R2, RZ, RZ, R62 ;  /* 0x000000ffff027224 */ /* 0x000fe200078e003e */
[----:B------:R-:W-:-:S04]  /*ee20*/  IADD3 R74, R74, c[0x0][0x20], RZ ;  /* 0x000008004a4a7a10 */ /* 0x000fc80007ffe0ff */
[----:B------:R-:W-:Y:S02]  /*ee30*/  IADD3 R81, R74, 0x4, RZ ;  /* 0x000000044a517810 */ /* 0x000fe40007ffe0ff */
[----:B------:R-:W-:Y:S05]  /*ee40*/  CALL.REL.NOINC `($_ZN7cutlass13device_kernelIN5flash19enable_sm80_to_sm89INS1_16FlashAttnBwdSm80INS1_25CollectiveMainloopBwdSm80ILi2ELi2EN4cute5tupleIJNS5_1CILi128EEES8_NS7_ILi64EEEEEENS_10bfloat16_tEfNS_4arch4Sm80ELb0ELb1ELb1ELb1ELb0ELb0ELb0ELb0ELi2ELi4ELi4ELi4ELb0EEENS1_21CollectiveEpilogueBwdISA_SB_SD_Li256ELb1ELb0ELi2EEENS1_19SingleTileSchedulerILb1ELb0ELb0ELi128EEEEEEEEEvNT_6ParamsE$_ZZN4cute6detail16composition_implINS_5tupleIJNS_1CILi8EEENS3_ILi2EEES5_S5_S4_S5_EEENS2_IJNS3_ILi1EEEiiiNS3_ILi72EEENS3_ILi512EEEEEENS2_IJS5_S5_S5_EEENS2_IJS7_S9_S4_EEEEEDaRKT_RKT0_RKT1_RKT2_ENKUlRKT_RKT0_E_clIS5_S4_EEDaSR_SU_) ;  /* 0x0000096000007944 */ /* 0x000fea0003c00000 */
[----:B-----5:R-:W-:Y:S02]  /*ee50*/  MOV R3, R2 ;  /* 0x0000000200037202 */ /* 0x020fe40000000f00 */
[----:B------:R-:W-:Y:S02]  /*ee60*/  MOV R2, 0xee80 ;  /* 0x0000ee8000027802 */ /* 0x000fe40000000f00 */
[----:B-1----:R-:W-:Y:S05]  /*ee70*/  CALL.REL.NOINC `($_ZN7cutlass13device_kernelIN5flash19enable_sm80_to_sm89INS1_16FlashAttnBwdSm80INS1_25CollectiveMainloopBwdSm80ILi2ELi2EN4cute5tupleIJNS5_1CILi128EEES8_NS7_ILi64EEEEEENS_10bfloat16_tEfNS_4arch4Sm80ELb0ELb1ELb1ELb1ELb0ELb0ELb0ELb0ELi2ELi4ELi4ELi4ELb0EEENS1_21CollectiveEpilogueBwdISA_SB_SD_Li256ELb1ELb0ELi2EEENS1_19SingleTileSchedulerILb1ELb0ELb0ELi128EEEEEEEEEvNT_6ParamsE$_ZN4cute3eso3ESOILb1ELb0EJNS_1CILi1EEENS2_ILi512EEEiEEC2ERKS3_RKS4_RKi) ;  /* 0xffffa0b000007944 */ /* 0x002fea0003c3ffff */
[----:B------:R2:W5:Y:S01]  /*ee80*/  LDL R2, [R1+0x1684] ;  /* 0x0016840001027983 */ /* 0x0005620000100800 */
[----:B------:R-:W-:-:S03]  /*ee90*/  MOV R6, 0xeeb0 ;  /* 0x0000eeb000067802 */ /* 0x000fc60000000f00 */
[----:B-12--5:R-:W-:Y:S05]  /*eea0*/  CALL.REL.NOINC `($_ZN7cutlass13device_kernelIN5flash19enable_sm80_to_sm89INS1_16FlashAttnBwdSm80INS1_25CollectiveMainloopBwdSm80ILi2ELi2EN4cute5tupleIJNS5_1CILi128EEES8_NS7_ILi64EEEEEENS_10bfloat16_tEfNS_4arch4Sm80ELb0ELb1ELb1ELb1ELb0ELb0ELb0ELb0ELi2ELi4ELi4ELi4ELb0EEENS1_21CollectiveEpilogueBwdISA_SB_SD_Li256ELb1ELb0ELi2EEENS1_19SingleTileSchedulerILb1ELb0ELb0ELi128EEEEEEEEEvNT_6ParamsE$_ZN4cute5tupleIJNS0_IJNS_1CILi2EEES2_S2_EEENS0_IJNS1_ILi1EEENS1_ILi512EEEiEEEEEC2ERKS3_RKS6_) ;  /* 0xffffd25000007944 */ /* 0x026fea0003c3ffff */
[----:B------:R2:W5:Y:S01]  /*eeb0*/  LDL R7, [R1+0x1680] ;  /* 0x0016800001077983 */ /* 0x0005620000100800 */
[----:B------:R-:W-:-:S04]  /*eec0*/  MOV R93, 0x0 ;  /* 0x00000000005d7802 */ /* 0x000fc80000000f00 */
[----:B------:R-:W-:Y:S05]  /*eed0*/  RET.REL.NODEC R92 `(_ZN7cutlass13device_kernelIN5flash19enable_sm80_to_sm89INS1_16FlashAttnBwdSm80INS1_25CollectiveMainloopBwdSm80ILi2ELi2EN4cute5tupleIJNS5_1CILi128EEES8_NS7_ILi64EEEEEENS_10bfloat16_tEfNS_4arch4Sm80ELb0ELb1ELb1ELb1ELb0ELb0ELb0ELb0ELi2ELi4ELi4ELi4ELb0EEENS1_21CollectiveEpilogueBwdISA_SB_SD_Li256ELb1ELb0ELi2EEENS1_19SingleTileSchedulerILb1ELb0ELb0ELi128EEEEEEEEEvNT_6ParamsE) ;  /* 0xffff11205c007950 */ /* 0x000fea0003c3ffff */
        .type           $_ZN7cutlass13device_kernelIN5flash19enable_sm80_to_sm89INS1_16FlashAttnBwdSm80INS1_25CollectiveMainloopBwdSm80ILi2ELi2EN4cute5tupleIJNS5_1CILi128EEES8_NS7_ILi64EEEEEENS_10bfloat16_tEfNS_4arch4Sm80ELb0ELb1ELb1ELb1ELb0ELb0ELb0ELb0ELi2ELi4ELi4ELi4ELb0EEENS1_21CollectiveEpilogueBwdISA_SB_SD_Li256ELb1ELb0ELi2EEENS1_19SingleTileSchedulerILb1ELb0ELb0ELi128EEEEEEEEEvNT_6ParamsE$_ZZN4cute6detail16composition_implINS_5tupleIJNS_1CILi8EEENS3_ILi2EEES5_S5_S4_S5_EEENS2_IJNS3_ILi1EEEiiiNS3_ILi72EEENS3_ILi512EEEEEENS2_IJNS2_IJS5_S5_S5_EEES5_NS2_IJNS3_ILi4EEES5_EEEEEENS2_IJNS2_IJS7_S9_S4_EEENS3_ILi4096EEENS2_IJNS3_ILi16EEENS3_ILi8192EEEEEEEEEEEDaRKT_RKT0_RKT1_RKT2_ENKUlRKT_RKT0_E_clISD_SJ_EEDaSZ_S12_,@function
        .size           $_ZN7cutlass13device_kernelIN5flash19enable_sm80_to_sm89INS1_16FlashAttnBwdSm80INS1_25CollectiveMainloopBwdSm80ILi2ELi2EN4cute5tupleIJNS5_1CILi128EEES8_NS7_ILi64EEEEEENS_10bfloat16_tEfNS_4arch4Sm80ELb0ELb1ELb1ELb1ELb0ELb0ELb0ELb0ELi2ELi4ELi4ELi4ELb0EEENS1_21CollectiveEpilogueBwdISA_SB_SD_Li256ELb1ELb0ELi2EEENS1_19SingleTileSchedulerILb1ELb0ELb0ELi128EEEEEEEEEvNT_6ParamsE$_ZZN4cute6detail16composition_implINS_5tupleIJNS_1CILi8EEENS3_ILi2EEES5_S5_S4_S5_EEENS2_IJNS3_ILi1EEEiiiNS3_ILi72EEENS3_ILi512EEEEEENS2_IJNS2_IJS5_S5_S5_EEES5_NS2_IJNS3_ILi4EEES5_EEEEEENS2_IJNS2_IJS7_S9_S4_EEENS3_ILi4096EEENS2_IJNS3_ILi16EEENS3_ILi8192EEEEEEEEEEEDaRKT_RKT0_RKT1_RKT2_ENKUlRKT_RKT0_E_clISD_SJ_EEDaSZ_S12_,($_ZN7cutlass13device_kernelIN5flash19enable_sm80_to_sm89INS1_16FlashAttnBwdSm80INS1_25CollectiveMainloopBwdSm80ILi2ELi2EN4cute5tupleIJNS5_1CILi128EEES8_NS7_ILi64EEEEEENS_10bfloat16_tEfNS_4arch4Sm80ELb0ELb1ELb1ELb1ELb0ELb0ELb0ELb0ELi2ELi4ELi4ELi4ELb0EEENS1_21CollectiveEpilogueBwdISA_SB_SD_Li256ELb1ELb0ELi2EEENS1_19SingleTileSchedulerILb1ELb0ELb0ELi128EEEEEEEEEvNT_6ParamsE$_ZZN4cute6detail16composition_implINS_5tupleIJNS_1CILi8EEENS3_ILi2EEES5_S5_S4_S5_EEENS2_IJNS3_ILi1EEEiiiNS3_ILi72EEENS3_ILi512EEEEEENS2_IJNS2_IJS5_S5_S5_EEES5_NS3_ILi4EEEEEENS2_IJNS2_IJS7_S9_S4_EEENS3_ILi4096EEENS3_ILi16EEEEEEEEDaRKT_RKT0_RKT1_RKT2_ENKUlRKT_RKT0_E_clISB_SE_EEDaSW_SZ_ - $_ZN7cutlass13device_kernelIN5flash19enable_sm80_to_sm89INS1_16FlashAttnBwdSm80INS1_25CollectiveMainloopBwdSm80ILi2ELi2EN4cute5tupleIJNS5_1CILi128EEES8_NS7_ILi64EEEEEENS_10bfloat16_tEfNS_4arch4Sm80ELb0ELb1ELb1ELb1ELb0ELb0ELb0ELb0ELi2ELi4ELi4ELi4ELb0EEENS1_21CollectiveEpilogueBwdISA_SB_SD_Li256ELb1ELb0ELi2EEENS1_19SingleTileSchedulerILb1ELb0ELb0ELi128EEEEEEEEEvNT_6ParamsE$_ZZN4cute6detail16composition_implINS_5tupleIJNS_1CILi8EEENS3_ILi2EEES5_S5_S4_S5_EEENS2_IJNS3_ILi1EEEiiiNS3_ILi72EEENS3_ILi512EEEEEENS2_IJNS2_IJS5_S5_S5_EEES5_NS2_IJNS3_ILi4EEES5_EEEEEENS2_IJNS2_IJS7_S9_S4_EEENS3_ILi4096EEENS2_IJNS3_ILi16EEENS3_ILi8192EEEEEEEEEEEDaRKT_RKT0_RKT1_RKT2_ENKUlRKT_RKT0_E_clISD_SJ_EEDaSZ_S12_)
$_ZN7cutlass13device_kernelIN5flash19enable_sm80_to_sm89INS1_16FlashAttnBwdSm80INS1_25CollectiveMainloopBwdSm80ILi2ELi2EN4cute5tupleIJNS5_1CILi128EEES8_NS7_ILi64EEEEEENS_10bfloat16_tEfNS_4arch4Sm80ELb0ELb1ELb1ELb1ELb0ELb0ELb0ELb0ELi2ELi4ELi4ELi4ELb0EEENS1_21CollectiveEpilogueBwdISA_SB_SD_Li256ELb1ELb0ELi2EEENS1_19SingleTileSchedulerILb1ELb0ELb0ELi128EEEEEEEEEvNT_6ParamsE$_ZZN4cute6detail16composition_implINS_5tupleIJNS_1CILi8EEENS3_ILi2EEES5_S5_S4_S5_EEENS2_IJNS3_ILi1EEEiiiNS3_ILi72EEENS3_ILi512EEEEEENS2_IJNS2_IJS5_S5_S5_EEES5_NS2_IJNS3_ILi4EEES5_EEEEEENS2_IJNS2_IJS7_S9_S4_EEENS3_ILi4096EEENS2_IJNS3_ILi16EEENS3_ILi8192EEEEEEEEEEEDaRKT_RKT0_RKT1_RKT2_ENKUlRKT_RKT0_E_clISD_SJ_EEDaSZ_S12_:
[----:B------:R-:W-:Y:S01]  /*eee0*/  IADD3 R2, R1, 0x1680, RZ ;  /* 0x0000168001027810 */ /* 0x000fe20007ffe0ff */
[----:B------:R-:W-:Y:S01]  /*eef0*/  IMAD.MOV.U32 R3, RZ, RZ, R69 ;  /* 0x000000ffff037224 */ /* 0x000fe200078e0045 */
[----:B------:R-:W-:Y:S02]  /*ef00*/  MOV R96, 0xef30 ;  /* 0x0000ef3000607802 */ /* 0x000fe40000000f00 */
[----:B------:R-:W-:Y:S02]  /*ef10*/  IADD3 R69, R2, c[0x0][0x20], RZ ;  /* 0x0000080002457a10 */ /* 0x000fe40007ffe0ff */
[----:B------:R-:W-:Y:S05]  /*ef20*/  CALL.REL.NOINC `($_ZN7cutlass13device_kernelIN5flash19enable_sm80_to_sm89INS1_16FlashAttnBwdSm80INS1_25CollectiveMainloopBwdSm80ILi2ELi2EN4cute5tupleIJNS5_1CILi128EEES8_NS7_ILi64EEEEEENS_10bfloat16_tEfNS_4arch4Sm80ELb0ELb1ELb1ELb1ELb0ELb0ELb0ELb0ELi2ELi4ELi4ELi4ELb0EEENS1_21CollectiveEpilogueBwdISA_SB_SD_Li256ELb1ELb0ELi2EEENS1_19SingleTileSchedulerILb1ELb0ELb0ELi128EEEEEEEEEvNT_6ParamsE$_ZZN4cute6detail16composition_implINS_5tupleIJNS_1CILi8EEENS3_ILi2EEES5_S5_S4_S5_EEENS2_IJNS3_ILi1EEEiiiNS3_ILi72EEENS3_ILi512EEEEEENS2_IJNS3_ILi4EEES5_EEENS2_IJNS3_ILi16EEENS3_ILi8192EEEEEEEEDaRKT_RKT0_RKT1_RKT2_ENKUlRKT_RKT0_E_clISB_SD_EEDaSU_SX_) ;  /* 0x000003e000007944 */ /* 0x000fea0003c00000 */
[----:B------:R-:W-:Y:S02]  /*ef30*/  MOV R6, 0xef50 ;  /* 0x0000ef5000067802 */ /* 0x000fe40000000f00 */
[----:B-1---5:R-:W-:Y:S05]  /*ef40*/  CALL.REL.NOINC `($_ZN7cutlass13device_kernelIN5flash19enable_sm80_to_sm89INS1_16FlashAttnBwdSm80INS1_25CollectiveMainloopBwdSm80ILi2ELi2EN4cute5tupleIJNS5_1CILi128EEES8_NS7_ILi64EEEEEENS_10bfloat16_tEfNS_4arch4Sm80ELb0ELb1ELb1ELb1ELb0ELb0ELb0ELb0ELi2ELi4ELi4ELi4ELb0EEENS1_21CollectiveEpilogueBwdISA_SB_SD_Li256ELb1ELb0ELi2EEENS1_19SingleTileSchedulerILb1ELb0ELb0ELi128EEEEEEEEEvNT_6ParamsE$_ZN4cute3eso3ESOILb0ELb1EJNS_5tupleIJiiEEENS_1CILi8192EEEEEC2ERKS3_RKS5_) ;  /* 0xffff975000007944 */ /* 0x022fea0003c3ffff */
[----:B-1----:R1:W5:Y:S01]  /*ef50*/  LDL.64 R2, [R1+0x1680] ;  /* 0x0016800001027983 */ /* 0x0023620000100a00 */
[----:B------:R-:W-:-:S03]  /*ef60*/  MOV R8, 0xef80 ;  /* 0x0000ef8000087802 */ /* 0x000fc60000000f00 */
[----:B-1---5:R-:W-:Y:S05]  /*ef70*/  CALL.REL.NOINC `($_ZN7cutlass13device_kernelIN5flash19enable_sm80_to_sm89INS1_16FlashAttnBwdSm80INS1_25CollectiveMainloopBwdSm80ILi2ELi2EN4cute5tupleIJNS5_1CILi128EEES8_NS7_ILi64EEEEEENS_10bfloat16_tEfNS_4arch4Sm80ELb0ELb1ELb1ELb1ELb0ELb0ELb0ELb0ELi2ELi4ELi4ELi4ELb0EEENS1_21CollectiveEpilogueBwdISA_SB_SD_Li256ELb1ELb0ELi2EEENS1_19SingleTileSchedulerILb1ELb0ELb0ELi128EEEEEEEEEvNT_6ParamsE$_ZN4cute5tupleIJNS0_IJNS0_IJNS_1CILi2EEES2_EEES2_EEENS0_IJNS0_IJiiEEENS1_ILi8192EEEEEEEEC2ERKS4_RKS7_) ;  /* 0xffffccd000007944 */ /* 0x022fea0003c3ffff */
[----:B------:R1:W5:Y:S01]  /*ef80*/  LDL.64 R2, [R1+0x1680] ;  /* 0x0016800001027983 */ /* 0x0003620000100a00 */
[----:B------:R-:W-:-:S04]  /*ef90*/  MOV R93, 0x0 ;  /* 0x00000000005d7802 */ /* 0x000fc80000000f00 */
[----:B------:R-:W-:Y:S05]  /*efa0*/  RET.REL.NODEC R92 `(_ZN7cutlass13device_kernelIN5flash19enable_sm80_to_sm89INS1_16FlashAttnBwdSm80INS1_25CollectiveMainloopBwdSm80ILi2ELi2EN4cute5tupleIJNS5_1CILi128EEES8_NS7_ILi64EEEEEENS_10bfloat16_tEfNS_4arch4Sm80ELb0ELb1ELb1ELb1ELb0ELb0ELb0ELb0ELi2ELi4ELi4ELi4ELb0EEENS1_21CollectiveEpilogueBwdISA_SB_SD_Li256ELb1ELb0ELi2EEENS1_19SingleTileSchedulerILb1ELb0ELb0ELi128EEEEEEEEEvNT_6ParamsE) ;  /* 0xffff10505c007950 */ /* 0x000fea0003c3ffff */
        .type           $_ZN7cutlass13device_kernelIN5flash19enable_sm80_to_sm89INS1_16FlashAttnBwdSm80INS1_25CollectiveMainloopBwdSm80ILi2ELi2EN4cute5tupleIJNS5_1CILi128EEES8_NS7_ILi64EEEEEENS_10bfloat16_tEfNS_4arch4Sm80ELb0ELb1ELb1ELb1ELb0ELb0ELb0ELb0ELi2ELi4ELi4ELi4ELb0EEENS1_21CollectiveEpilogueBwdISA_SB_SD_Li256ELb1ELb0ELi2EEENS1_19SingleTileSchedulerILb1ELb0ELb0ELi128EEEEEEEEEvNT_6ParamsE$_ZZN4cute6detail16composition_implINS_5tupleIJNS_1CILi8EEENS3_ILi2EEES5_S5_S4_S5_EEENS2_IJNS3_ILi1EEEiiiNS3_ILi72EEENS3_ILi512EEEEEENS2_IJNS2_IJS5_S5_S5_EEES5_NS3_ILi4EEEEEENS2_IJNS2_IJS7_S9_S4_EEENS3_ILi4096EEENS3_ILi16EEEEEEEEDaRKT_RKT0_RKT1_RKT2_ENKUlRKT_RKT0_E_clISB_SE_EEDaSW_SZ_,@function
        .size           $_ZN7cutlass13device_kernelIN5flash19enable_sm80_to_sm89INS1_16FlashAttnBwdSm80INS1_25CollectiveMainloopBwdSm80ILi2ELi2EN4cute5tupleIJNS5_1CILi128EEES8_NS7_ILi64EEEEEENS_10bfloat16_tEfNS_4arch4Sm80ELb0ELb1ELb1ELb1ELb0ELb0ELb0ELb0ELi2ELi4ELi4ELi4ELb0EEENS1_21CollectiveEpilogueBwdISA_SB_SD_Li256ELb1ELb0ELi2EEENS1_19SingleTileSchedulerILb1ELb0ELb0ELi128EEEEEEEEEvNT_6ParamsE$_ZZN4cute6detail16composition_implINS_5tupleIJNS_1CILi8EEENS3_ILi2EEES5_S5_S4_S5_EEENS2_IJNS3_ILi1EEEiiiNS3_ILi72EEENS3_ILi512EEEEEENS2_IJNS2_IJS5_S5_S5_EEES5_NS3_ILi4EEEEEENS2_IJNS2_IJS7_S9_S4_EEENS3_ILi4096EEENS3_ILi16EEEEEEEEDaRKT_RKT0_RKT1_RKT2_ENKUlRKT_RKT0_E_clISB_SE_EEDaSW_SZ_,($_ZN7cutlass13device_kernelIN5flash19enable_sm80_to_sm89INS1_16FlashAttnBwdSm80INS1_25CollectiveMainloopBwdSm80ILi2ELi2EN4cute5tupleIJNS5_1CILi128EEES8_NS7_ILi64EEEEEENS_10bfloat16_tEfNS_4arch4Sm80ELb0ELb1ELb1ELb1ELb0ELb0ELb0ELb0ELi2ELi4ELi4ELi4ELb0EEENS1_21CollectiveEpilogueBwdISA_SB_SD_Li256ELb1ELb0ELi2EEENS1_19SingleTileSchedulerILb1ELb0ELb0ELi128EEEEEEEEEvNT_6ParamsE$_ZZN4cute6detail16composition_implINS_5tupleIJNS_1CILi8EEENS3_ILi2EEES5_S5_S4_S5_EEENS2_IJNS3_ILi1EEEiiiNS3_ILi72EEENS3_ILi512EEEEEENS2_IJNS2_IJS5_S5_S5_EEES5_NS3_ILi4EEEEEENS2_IJNS2_IJS7_S9_S4_EEENS3_ILi4096EEENS3_ILi16EEEEEEEEDaRKT_RKT0_RKT1_RKT2_ENKUlRKT_RKT0_E_clISC_SG_EEDaSW_SZ_ - $_ZN7cutlass13device_kernelIN5flash19enable_sm80_to_sm89INS1_16FlashAttnBwdSm80INS1_25CollectiveMainloopBwdSm80ILi2ELi2EN4cute5tupleIJNS5_1CILi128EEES8_NS7_ILi64EEEEEENS_10bfloat16_tEfNS_4arch4Sm80ELb0ELb1ELb1ELb1ELb0ELb0ELb0ELb0ELi2ELi4ELi4ELi4ELb0EEENS1_21CollectiveEpilogueBwdISA_SB_SD_Li256ELb1ELb0ELi2EEENS1_19SingleTileSchedulerILb1ELb0ELb0ELi128EEEEEEEEEvNT_6ParamsE$_ZZN4cute6detail16composition_implINS_5tupleIJNS_1CILi8EEENS3_ILi2EEES5_S5_S4_S5_EEENS2_IJNS3_ILi1EEEiiiNS3_ILi72EEENS3_ILi512EEEEEENS2_IJNS2_IJS5_S5_S5_EEES5_NS3_ILi4EEEEEENS2_IJNS2_IJS7_S9_S4_EEENS3_ILi4096EEENS3_ILi16EEEEEEEEDaRKT_RKT0_RKT1_RKT2_ENKUlRKT_RKT0_E_clISB_SE_EEDaSW_SZ_)
$_ZN7cutlass13device_kernelIN5flash19enable_sm80_to_sm89INS1_16FlashAttnBwdSm80INS1_25CollectiveMainloopBwdSm80ILi2ELi2EN4cute5tupleIJNS5_1CILi128EEES8_NS7_ILi64EEEEEENS_10bfloat16_tEfNS_4arch4Sm80ELb0ELb1ELb1ELb1ELb0ELb0ELb0ELb0ELi2ELi4ELi4ELi4ELb0EEENS1_21CollectiveEpilogueBwdISA_SB_SD_Li256ELb1ELb0ELi2EEENS1_19SingleTileSchedulerILb1ELb0ELb0ELi128EEEEEEEEEvNT_6ParamsE$_ZZN4cute6detail16composition_implINS_5tupleIJNS_1CILi8EEENS3_ILi2EEES5_S5_S4_S5_EEENS2_IJNS3_ILi1EEEiiiNS3_ILi72EEENS3_ILi512EEEEEENS2_IJNS2_IJS5_S5_S5_EEES5_NS3_ILi4EEEEEENS2_IJNS2_IJS7_S9_S4_EEENS3_ILi4096EEENS3_ILi16EEEEEEEEDaRKT_RKT0_RKT1_RKT2_ENKUlRKT_RKT0_E_clISB_SE_EEDaSW_SZ_:
[----:B------:R-:W-:Y:S01]  /*efb0*/  IADD3 R38, R1, 0x1380, RZ ;  /* 0x0000138001267810 */ /* 0x000fe20007ffe0ff */
[----:B------:R-:W-:Y:S01]  /*efc0*/  IMAD.MOV.U32 R4, RZ, RZ, R49 ;  /* 0x000000ffff047224 */ /* 0x000fe200078e0031 */
[----:B------:R-:W-:Y:S01]  /*efd0*/  MOV R8, 0xf030 ;  /* 0x0000f03000087802 */ /* 0x000fe20000000f00 */
[----:B------:R-:W-:Y:S01]  /*efe0*/  IMAD.MOV.U32 R75, RZ, RZ, R48 ;  /* 0x000000ffff4b7224 */ /* 0x000fe200078e0030 */
[----:B------:R-:W-:Y:S01]  /*eff0*/  IADD3 R38, R38, c[0x0][0x20], RZ ;  /* 0x0000080026267a10 */ /* 0x000fe20007ffe0ff */
[----:B------:R-:W-:-:S03]  /*f000*/  IMAD.MOV.U32 R2, RZ, RZ, R5 ;  /* 0x000000ffff027224 */ /* 0x000fc600078e0005 */
[----:B------:R-:W-:Y:S02]  /*f010*/  IADD3 R67, R38, 0x4, RZ ;  /* 0x0000000426437810 */ /* 0x000fe40007ffe0ff */
[----:B------:R-:W-:Y:S05]  /*f020*/  CALL.REL.NOINC `($_ZN7cutlass13device_kernelIN5flash19enable_sm80_to_sm89INS1_16FlashAttnBwdSm80INS1_25CollectiveMainloopBwdSm80ILi2ELi2EN4cute5tupleIJNS5_1CILi128EEES8_NS7_ILi64EEEEEENS_10bfloat16_tEfNS_4arch4Sm80ELb0ELb1ELb1ELb1ELb0ELb0ELb0ELb0ELi2ELi4ELi4ELi4ELb0EEENS1_21CollectiveEpilogueBwdISA_SB_SD_Li256ELb1ELb0ELi2EEENS1_19SingleTileSchedulerILb1ELb0ELb0ELi128EEEEEEEEEvNT_6ParamsE$_ZZN4cute6detail16composition_implINS_5tupleIJNS_1CILi8EEENS3_ILi2EEES5_S5_S4_S5_EEENS2_IJNS3_ILi1EEEiiiNS3_ILi72EEENS3_ILi512EEEEEENS2_IJS5_S5_S5_EEENS2_IJS7_S9_S4_EEEEEDaRKT_RKT0_RKT1_RKT2_ENKUlRKT_RKT0_E_clIS5_S4_EEDaSR_SU_) ;  /* 0x0000078000007944 */ /* 0x000fea0003c00000 */
[----:B-----5:R-:W-:Y:S01]  /*f030*/  MOV R3, R2 ;  /* 0x0000000200037202 */ /* 0x020fe20000000f00 */
[----:B------:R-:W-:Y:S01]  /*f040*/  IMAD.MOV.U32 R81, RZ, RZ, R67 ;  /* 0x000000ffff517224 */ /* 0x000fe200078e0043 */
[----:B------:R-:W-:Y:S02]  /*f050*/  MOV R2, 0xf070 ;  /* 0x0000f07000027802 */ /* 0x000fe40000000f00 */
[----:B-1----:R-:W-:Y:S05]  /*f060*/  CALL.REL.NOINC `($_ZN7cutlass13device_kernelIN5flash19enable_sm80_to_sm89INS1_16FlashAttnBwdSm80INS1_25CollectiveMainloopBwdSm80ILi2ELi2EN4cute5tupleIJNS5_1CILi128EEES8_NS7_ILi64EEEEEENS_10bfloat16_tEfNS_4arch4Sm80ELb0ELb1ELb1ELb1ELb0ELb0ELb0ELb0ELi2ELi4ELi4ELi4ELb0EEENS1_21CollectiveEpilogueBwdISA_SB_SD_Li256ELb1ELb0ELi2EEENS1_19SingleTileSchedulerILb1ELb0ELb0ELi128EEEEEEEEEvNT_6ParamsE$_ZN4cute3eso3ESOILb1ELb0EJNS_1CILi1EEENS2_ILi512EEEiEEC2ERKS3_RKS4_RKi) ;  /* 0xffff9ec000007944 */ /* 0x002fea0003c3ffff */
[----:B------:R2:W5:Y:S01]  /*f070*/  LDL R2, [R1+0x1384] ;  /* 0x0013840001027983 */ /* 0x0005620000100800 */
[----:B------:R-:W-:Y:S02]  /*f080*/  MOV R74, R38 ;  /* 0x00000026004a7202 */ /* 0x000fe40000000f00 */
[----:B------:R-:W-:Y:S02]  /*f090*/  MOV R6, 0xf0b0 ;  /* 0x0000f0b000067802 */ /* 0x000fe40000000f00 */
[----:B-12--5:R-:W-:Y:S05]  /*f0a0*/  CALL.REL.NOINC `($_ZN7cutlass13device_kernelIN5flash19enable_sm80_to_sm89INS1_16FlashAttnBwdSm80INS1_25CollectiveMainloopBwdSm80ILi2ELi2EN4cute5tupleIJNS5_1CILi128EEES8_NS7_ILi64EEEEEENS_10bfloat16_tEfNS_4arch4Sm80ELb0ELb1ELb1ELb1ELb0ELb0ELb0ELb0ELi2ELi4ELi4ELi4ELb0EEENS1_21CollectiveEpilogueBwdISA_SB_SD_Li256ELb1ELb0ELi2EEENS1_19SingleTileSchedulerILb1ELb0ELb0ELi128EEEEEEEEEvNT_6ParamsE$_ZN4cute5tupleIJNS0_IJNS_1CILi2EEES2_S2_EEENS0_IJNS1_ILi1EEENS1_ILi512EEEiEEEEEC2ERKS3_RKS6_) ;  /* 0xffffd05000007944 */ /* 0x026fea0003c3ffff */
[----:B------:R2:W5:Y:S01]  /*f0b0*/  LDL R38, [R1+0x1380] ;  /* 0x0013800001267983 */ /* 0x0005620000100800 */
[----:B------:R-:W-:-:S04]  /*f0c0*/  MOV R67, 0x0 ;  /* 0x0000000000437802 */ /* 0x000fc80000000f00 */
[----:B------:R-:W-:Y:S05]  /*f0d0*/  RET.REL.NODEC R66 `(_ZN7cutlass13device_kernelIN5flash19enable_sm80_to_sm89INS1_16FlashAttnBwdSm80INS1_25CollectiveMainloopBwdSm80ILi2ELi2EN4cute5tupleIJNS5_1CILi128EEES8_NS7_ILi64EEEEEENS_10bfloat16_tEfNS_4arch4Sm80ELb0ELb1ELb1ELb1ELb0ELb0ELb0ELb0ELi2ELi4ELi4ELi4ELb0EEENS1_21CollectiveEpilogueBwdISA_SB_SD_Li256ELb1ELb0ELi2EEENS1_19SingleTileSchedulerILb1ELb0ELb0ELi128EEEEEEEEEvNT_6ParamsE) ;  /* 0xffff0f2042007950 */ /* 0x000fea0003c3ffff */
        .type           $_ZN7cutlass13device_kernelIN5flash19enable_sm80_to_sm89INS1_16FlashAttnBwdSm80INS1_25CollectiveMainloopBwdSm80ILi2ELi2EN4cute5tupleIJNS5_1CILi128EEES8_NS7_ILi64EEEEEENS_10bfloat16_tEfNS_4arch4Sm80ELb0ELb1ELb1ELb1ELb0ELb0ELb0ELb0ELi2ELi4ELi4ELi4ELb0EEENS1_21CollectiveEpilogueBwdISA_SB_SD_Li256ELb1ELb0ELi2EEENS1_19SingleTileSchedulerILb1ELb0ELb0ELi128EEEEEEEEEvNT_6ParamsE$_ZZN4cute6detail16composition_implINS_5tupleIJNS_1CILi8EEENS3_ILi2EEES5_S5_S4_S5_EEENS2_IJNS3_ILi1EEEiiiNS3_ILi72EEENS3_ILi512EEEEEENS2_IJNS2_IJS5_S5_S5_EEES5_NS3_ILi4EEEEEENS2_IJNS2_IJS7_S9_S4_EEENS3_ILi4096EEENS3_ILi16EEEEEEEEDaRKT_RKT0_RKT1_RKT2_ENKUlRKT_RKT0_E_clISC_SG_EEDaSW_SZ_,@function
        .size           $_ZN7cutlass13device_kernelIN5flash19enable_sm80_to_sm89INS1_16FlashAttnBwdSm80INS1_25CollectiveMainloopBwdSm80ILi2ELi2EN4cute5tupleIJNS5_1CILi128EEES8_NS7_ILi64EEEEEENS_10bfloat16_tEfNS_4arch4Sm80ELb0ELb1ELb1ELb1ELb0ELb0ELb0ELb0ELi2ELi4ELi4ELi4ELb0EEENS1_21CollectiveEpilogueBwdISA_SB_SD_Li256ELb1ELb0ELi2EEENS1_19SingleTileSchedulerILb1ELb0ELb0ELi128EEEEEEEEEvNT_6ParamsE$_ZZN4cute6detail16composition_implINS_5tupleIJNS_1CILi8EEENS3_ILi2EEES5_S5_S4_S5_EEENS2_IJNS3_ILi1EEEiiiNS3_ILi72EEENS3_ILi512EEEEEENS2_IJNS2_IJS5_S5_S5_EEES5_NS3_ILi4EEEEEENS2_IJNS2_IJS7_S9_S4_EEENS3_ILi4096EEENS3_ILi16EEEEEEEEDaRKT_RKT0_RKT1_RKT2_ENKUlRKT_RKT0_E_clISC_SG_EEDaSW_SZ_,($_ZN7cutlass13device_kernelIN5flash19enable_sm80_to_sm89INS1_16FlashAttnBwdSm80INS1_25CollectiveMainloopBwdSm80ILi2ELi2EN4cute5tupleIJNS5_1CILi128EEES8_NS7_ILi64EEEEEENS_10bfloat16_tEfNS_4arch4Sm80ELb0ELb1ELb1ELb1ELb0ELb0ELb0ELb0ELi2ELi4ELi4ELi4ELb0EEENS1_21CollectiveEpilogueBwdISA_SB_SD_Li256ELb1ELb0ELi2EEENS1_19SingleTileSchedulerILb1ELb0ELb0ELi128EEEEEEEEEvNT_6ParamsE$_ZZN4cute6detail16composition_implINS_5tupleIJNS_1CILi8EEENS3_ILi2EEES5_S5_S4_S5_EEENS2_IJNS3_ILi1EEEiiiNS3_ILi72EEENS3_ILi512EEEEEENS2_IJNS3_ILi4EEES5_EEENS2_IJNS3_ILi16EEENS3_ILi8192EEEEEEEEDaRKT_RKT0_RKT1_RKT2_ENKUlRKT_RKT0_E_clISB_SD_EEDaSU_SX_ - $_ZN7cutlass13device_kernelIN5flash19enable_sm80_to_sm89INS1_16FlashAttnBwdSm80INS1_25CollectiveMainloopBwdSm80ILi2ELi2EN4cute5tupleIJNS5_1CILi128EEES8_NS7_ILi64EEEEEENS_10bfloat16_tEfNS_4arch4Sm80ELb0ELb1ELb1ELb1ELb0ELb0ELb0ELb0ELi2ELi4ELi4ELi4ELb0EEENS1_21CollectiveEpilogueBwdISA_SB_SD_Li256ELb1ELb0ELi2EEENS1_19SingleTileSchedulerILb1ELb0ELb0ELi128EEEEEEEEEvNT_6ParamsE$_ZZN4cute6detail16composition_implINS_5tupleIJNS_1CILi8EEENS3_ILi2EEES5_S5_S4_S5_EEENS2_IJNS3_ILi1EEEiiiNS3_ILi72EEENS3_ILi512EEEEEENS2_IJNS2_IJS5_S5_S5_EEES5_NS3_ILi4EEEEEENS2_IJNS2_IJS7_S9_S4_EEENS3_ILi4096EEENS3_ILi16EEEEEEEEDaRKT_RKT0_RKT1_RKT2_ENKUlRKT_RKT0_E_clISC_SG_EEDaSW_SZ_)
$_ZN7cutlass13device_kernelIN5flash19enable_sm80_to_sm89INS1_16FlashAttnBwdSm80INS1_25CollectiveMainloopBwdSm80ILi2ELi2EN4cute5tupleIJNS5_1CILi128EEES8_NS7_ILi64EEEEEENS_10bfloat16_tEfNS_4arch4Sm80ELb0ELb1ELb1ELb1ELb0ELb0ELb0ELb0ELi2ELi4ELi4ELi4ELb0EEENS1_21CollectiveEpilogueBwdISA_SB_SD_Li256ELb1ELb0ELi2EEENS1_19SingleTileSchedulerILb1ELb0ELb0ELi128EEEEEEEEEvNT_6ParamsE$_ZZN4cute6detail16composition_implINS_5tupleIJNS_1CILi8EEENS3_ILi2EEES5_S5_S4_S5_EEENS2_IJNS3_ILi1EEEiiiNS3_ILi72EEENS3_ILi512EEEEEENS2_IJNS2_IJS5_S5_S5_EEES5_NS3_ILi4EEEEEENS2_IJNS2_IJS7_S9_S4_EEENS3_ILi4096EEENS3_ILi16EEEEEEEEDaRKT_RKT0_RKT1_RKT2_ENKUlRKT_RKT0_E_clISC_SG_EEDaSW_SZ_:
        /* <DEDUP_REMOVED lines=35> */
        .type           $_ZN7cutlass13device_kernelIN5flash19enable_sm80_to_sm89INS1_16FlashAttnBwdSm80INS1_25CollectiveMainloopBwdSm80ILi2ELi2EN4cute5tupleIJNS5_1CILi128EEES8_NS7_ILi64EEEEEENS_10bfloat16_tEfNS_4arch4Sm80ELb0ELb1ELb1ELb1ELb0ELb0ELb0ELb0ELi2ELi4ELi4ELi4ELb0EEENS1_21CollectiveEpilogueBwdISA_SB_SD_Li256ELb1ELb0ELi2EEENS1_19SingleTileSchedulerILb1ELb0ELb0ELi128EEEEEEEEEvNT_6ParamsE$_ZZN4cute6detail16composition_implINS_5tupleIJNS_1CILi8EEENS3_ILi2EEES5_S5_S4_S5_EEENS2_IJNS3_ILi1EEEiiiNS3_ILi72EEENS3_ILi512EEEEEENS2_IJNS3_ILi4EEES5_EEENS2_IJNS3_ILi16EEENS3_ILi8192EEEEEEEEDaRKT_RKT0_RKT1_RKT2_ENKUlRKT_RKT0_E_clISB_SD_EEDaSU_SX_,@function
        .size           $_ZN7cutlass13device_kernelIN5flash19enable_sm80_to_sm89INS1_16FlashAttnBwdSm80INS1_25CollectiveMainloopBwdSm80ILi2ELi2EN4cute5tupleIJNS5_1CILi128EEES8_NS7_ILi64EEEEEENS_10bfloat16_tEfNS_4arch4Sm80ELb0ELb1ELb1ELb1ELb0ELb0ELb0ELb0ELi2ELi4ELi4ELi4ELb0EEENS1_21CollectiveEpilogueBwdISA_SB_SD_Li256ELb1ELb0ELi2EEENS1_19SingleTileSchedulerILb1ELb0ELb0ELi128EEEEEEEEEvNT_6ParamsE$_ZZN4cute6detail16composition_implINS_5tupleIJNS_1CILi8EEENS3_ILi2EEES5_S5_S4_S5_EEENS2_IJNS3_ILi1EEEiiiNS3_ILi72EEENS3_ILi512EEEEEENS2_IJNS3_ILi4EEES5_EEENS2_IJNS3_ILi16EEENS3_ILi8192EEEEEEEEDaRKT_RKT0_RKT1_RKT2_ENKUlRKT_RKT0_E_clISB_SD_EEDaSU_SX_,($_ZN7cutlass13device_kernelIN5flash19enable_sm80_to_sm89INS1_16FlashAttnBwdSm80INS1_25CollectiveMainloopBwdSm80ILi2ELi2EN4cute5tupleIJNS5_1CILi128EEES8_NS7_ILi64EEEEEENS_10bfloat16_tEfNS_4arch4Sm80ELb0ELb1ELb1ELb1ELb0ELb0ELb0ELb0ELi2ELi4ELi4ELi4ELb0EEENS1_21CollectiveEpilogueBwdISA_SB_SD_Li256ELb1ELb0ELi2EEENS1_19SingleTileSchedulerILb1ELb0ELb0ELi128EEEEEEEEEvNT_6ParamsE$_ZZN4cute6detail16composition_implINS_5tupleIJNS_1CILi8EEENS3_ILi2EEES5_S5_S4_S5_EEENS2_IJNS3_ILi1EEEiiiNS3_ILi72EEENS3_ILi512EEEEEENS2_IJS5_S5_EEENS2_IJS7_S4_EEEEEDaRKT_RKT0_RKT1_RKT2_ENKUlRKT_RKT0_E_clIS5_S4_EEDaSR_SU_ - $_ZN7cutlass13device_kernelIN5flash19enable_sm80_to_sm89INS1_16FlashAttnBwdSm80INS1_25CollectiveMainloopBwdSm80ILi2ELi2EN4cute5tupleIJNS5_1CILi128EEES8_NS7_ILi64EEEEEENS_10bfloat16_tEfNS_4arch4Sm80ELb0ELb1ELb1ELb1ELb0ELb0ELb0ELb0ELi2ELi4ELi4ELi4ELb0EEENS1_21CollectiveEpilogueBwdISA_SB_SD_Li256ELb1ELb0ELi2EEENS1_19SingleTileSchedulerILb1ELb0ELb0ELi128EEEEEEEEEvNT_6ParamsE$_ZZN4cute6detail16composition_implINS_5tupleIJNS_1CILi8EEENS3_ILi2EEES5_S5_S4_S5_EEENS2_IJNS3_ILi1EEEiiiNS3_ILi72EEENS3_ILi512EEEEEENS2_IJNS3_ILi4EEES5_EEENS2_IJNS3_ILi16EEENS3_ILi8192EEEEEEEEDaRKT_RKT0_RKT1_RKT2_ENKUlRKT_RKT0_E_clISB_SD_EEDaSU_SX_)
$_ZN7cutlass13device_kernelIN5flash19enable_sm80_to_sm89INS1_16FlashAttnBwdSm80INS1_25CollectiveMainloopBwdSm80ILi2ELi2EN4cute5tupleIJNS5_1CILi128EEES8_NS7_ILi64EEEEEENS_10bfloat16_tEfNS_4arch4Sm80ELb0ELb1ELb1ELb1ELb0ELb0ELb0ELb0ELi2ELi4ELi4ELi4ELb0EEENS1_21CollectiveEpilogueBwdISA_SB_SD_Li256ELb1ELb0ELi2EEENS1_19SingleTileSchedulerILb1ELb0ELb0ELi128EEEEEEEEEvNT_6ParamsE$_ZZN4cute6detail16composition_implINS_5tupleIJNS_1CILi8EEENS3_ILi2EEES5_S5_S4_S5_EEENS2_IJNS3_ILi1EEEiiiNS3_ILi72EEENS3_ILi512EEEEEENS2_IJNS3_ILi4EEES5_EEENS2_IJNS3_ILi16EEENS3_ILi8192EEEEEEEEDaRKT_RKT0_RKT1_RKT2_ENKUlRKT_RKT0_E_clISB_SD_EEDaSU_SX_:
        /* <DEDUP_REMOVED lines=35> */
        .type           $_ZN7cutlass13device_kernelIN5flash19enable_sm80_to_sm89INS1_16FlashAttnBwdSm80INS1_25CollectiveMainloopBwdSm80ILi2ELi2EN4cute5tupleIJNS5_1CILi128EEES8_NS7_ILi64EEEEEENS_10bfloat16_tEfNS_4arch4Sm80ELb0ELb1ELb1ELb1ELb0ELb0ELb0ELb0ELi2ELi4ELi4ELi4ELb0EEENS1_21CollectiveEpilogueBwdISA_SB_SD_Li256ELb1ELb0ELi2EEENS1_19SingleTileSchedulerILb1ELb0ELb0ELi128EEEEEEEEEvNT_6ParamsE$_ZZN4cute6detail16composition_implINS_5tupleIJNS_1CILi8EEENS3_ILi2EEES5_S5_S4_S5_EEENS2_IJNS3_ILi1EEEiiiNS3_ILi72EEENS3_ILi512EEEEEENS2_IJS5_S5_EEENS2_IJS7_S4_EEEEEDaRKT_RKT0_RKT1_RKT2_ENKUlRKT_RKT0_E_clIS5_S4_EEDaSR_SU_,@function
        .size           $_ZN7cutlass13device_kernelIN5flash19enable_sm80_to_sm89INS1_16FlashAttnBwdSm80INS1_25CollectiveMainloopBwdSm80ILi2ELi2EN4cute5tupleIJNS5_1CILi128EEES8_NS7_ILi64EEEEEENS_10bfloat16_tEfNS_4arch4Sm80ELb0ELb1ELb1ELb1ELb0ELb0ELb0ELb0ELi2ELi4ELi4ELi4ELb0EEENS1_21CollectiveEpilogueBwdISA_SB_SD_Li256ELb1ELb0ELi2EEENS1_19SingleTileSchedulerILb1ELb0ELb0ELi128EEEEEEEEEvNT_6ParamsE$_ZZN4cute6detail16composition_implINS_5tupleIJNS_1CILi8EEENS3_ILi2EEES5_S5_S4_S5_EEENS2_IJNS3_ILi1EEEiiiNS3_ILi72EEENS3_ILi512EEEEEENS2_IJS5_S5_EEENS2_IJS7_S4_EEEEEDaRKT_RKT0_RKT1_RKT2_ENKUlRKT_RKT0_E_clIS5_S4_EEDaSR_SU_,($_ZN7cutlass13device_kernelIN5flash19enable_sm80_to_sm89INS1_16FlashAttnBwdSm80INS1_25CollectiveMainloopBwdSm80ILi2ELi2EN4cute5tupleIJNS5_1CILi128EEES8_NS7_ILi64EEEEEENS_10bfloat16_tEfNS_4arch4Sm80ELb0ELb1ELb1ELb1ELb0ELb0ELb0ELb0ELi2ELi4ELi4ELi4ELb0EEENS1_21CollectiveEpilogueBwdISA_SB_SD_Li256ELb1ELb0ELi2EEENS1_19SingleTileSchedulerILb1ELb0ELb0ELi128EEEEEEEEEvNT_6ParamsE$_ZZN4cute6detail16composition_implINS_5tupleIJNS_1CILi8EEENS3_ILi2EEES5_S5_S4_S5_EEENS2_IJNS3_ILi1EEEiiiNS3_ILi72EEENS3_ILi512EEEEEENS2_IJS5_S5_S5_EEENS2_IJS7_S9_S4_EEEEEDaRKT_RKT0_RKT1_RKT2_ENKUlRKT_RKT0_E_clIS5_S4_EEDaSR_SU_ - $_ZN7cutlass13device_kernelIN5flash19enable_sm80_to_sm89INS1_16FlashAttnBwdSm80INS1_25CollectiveMainloopBwdSm80ILi2ELi2EN4cute5tupleIJNS5_1CILi128EEES8_NS7_ILi64EEEEEENS_10bfloat16_tEfNS_4arch4Sm80ELb0ELb1ELb1ELb1ELb0ELb0ELb0ELb0ELi2ELi4ELi4ELi4ELb0EEENS1_21CollectiveEpilogueBwdISA_SB_SD_Li256ELb1ELb0ELi2EEENS1_19SingleTileSchedulerILb1ELb0ELb0ELi128EEEEEEEEEvNT_6ParamsE$_ZZN4cute6detail16composition_implINS_5tupleIJNS_1CILi8EEENS3_ILi2EEES5_S5_S4_S5_EEENS2_IJNS3_ILi1EEEiiiNS3_ILi72EEENS3_ILi512EEEEEENS2_IJS5_S5_EEENS2_IJS7_S4_EEEEEDaRKT_RKT0_RKT1_RKT2_ENKUlRKT_RKT0_E_clIS5_S4_EEDaSR_SU_)
$_ZN7cutlass13device_kernelIN5flash19enable_sm80_to_sm89INS1_16FlashAttnBwdSm80INS1_25CollectiveMainloopBwdSm80ILi2ELi2EN4cute5tupleIJNS5_1CILi128EEES8_NS7_ILi64EEEEEENS_10bfloat16_tEfNS_4arch4Sm80ELb0ELb1ELb1ELb1ELb0ELb0ELb0ELb0ELi2ELi4ELi4ELi4ELb0EEENS1_21CollectiveEpilogueBwdISA_SB_SD_Li256ELb1ELb0ELi2EEENS1_19SingleTileSchedulerILb1ELb0ELb0ELi128EEEEEEEEEvNT_6ParamsE$_ZZN4cute6detail16composition_implINS_5tupleIJNS_1CILi8EEENS3_ILi2EEES5_S5_S4_S5_EEENS2_IJNS3_ILi1EEEiiiNS3_ILi72EEENS3_ILi512EEEEEENS2_IJS5_S5_EEENS2_IJS7_S4_EEEEEDaRKT_RKT0_RKT1_RKT2_ENKUlRKT_RKT0_E_clIS5_S4_EEDaSR_SU_:
        /* <DEDUP_REMOVED lines=15> */
[----:B-1---5:R-:W-:Y:S05]  /*f630*/  CALL.REL.NOINC `($_ZN7cutlass13device_kernelIN5flash19enable_sm80_to_sm89INS1_16FlashAttnBwdSm80INS1_25CollectiveMainloopBwdSm80ILi2ELi2EN4cute5tupleIJNS5_1CILi128EEES8_NS7_ILi64EEEEEENS_10bfloat16_tEfNS_4arch4Sm80ELb0ELb1ELb1ELb1ELb0ELb0ELb0ELb0ELi2ELi4ELi4ELi4ELb0EEENS1_21CollectiveEpilogueBwdISA_SB_SD_Li256ELb1ELb0ELi2EEENS1_19SingleTileSchedulerILb1ELb0ELb0ELi128EEEEEEEEEvNT_6ParamsE$_ZZN4cute6detail16composition_implINS_5tupleIJNS_1CILi8EEENS3_ILi2EEES5_S5_S4_S5_EEENS2_IJNS3_ILi1EEEiiiNS3_ILi72EEENS3_ILi512EEEEEES5_S4_EEDaRKT_RKT0_RKT1_RKT2_ENKUlRKT_T0_E_clINS2_IJNS2_IJEEEST_S5_S7_EEENS_17integral_constantIiLi1EEEEEDaSP_SQ_) ;  /* 0x0000067000007944 */ /* 0x022fea0003c00000 */
[----:B-----5:R2:W-:Y:S01]  /*f640*/  STL [R1+0x13b0], R2 ;  /* 0x0013b00201007387 */ /* 0x0205e20000100800 */
[----:B------:R-:W-:Y:S02]  /*f650*/  IADD3 R3, R5, 0x28, RZ ;  /* 0x0000002805037810 */ /* 0x000fe40007ffe0ff */
[----:B------:R-:W-:Y:S01]  /*f660*/  MOV R6, 0xf690 ;  /* 0x0000f69000067802 */ /* 0x000fe20000000f00 */
[----:B------:R2:W-:Y:S04]  /*f670*/  STL.64 [R1+0x13a8], R68 ;  /* 0x0013a84401007387 */ /* 0x0005e80000100a00 */
[----:B-12---:R-:W-:Y:S05]  /*f680*/  CALL.REL.NOINC `($_ZN7cutlass13device_kernelIN5flash19enable_sm80_to_sm89INS1_16FlashAttnBwdSm80INS1_25CollectiveMainloopBwdSm80ILi2ELi2EN4cute5tupleIJNS5_1CILi128EEES8_NS7_ILi64EEEEEENS_10bfloat16_tEfNS_4arch4Sm80ELb0ELb1ELb1ELb1ELb0ELb0ELb0ELb0ELi2ELi4ELi4ELi4ELb0EEENS1_21CollectiveEpilogueBwdISA_SB_SD_Li256ELb1ELb0ELi2EEENS1_19SingleTileSchedulerILb1ELb0ELb0ELi128EEEEEEEEEvNT_6ParamsE$_ZZN4cute6detail16composition_implINS_5tupleIJNS_1CILi8EEENS3_ILi2EEES5_S5_S4_S5_EEENS2_IJNS3_ILi1EEEiiiNS3_ILi72EEENS3_ILi512EEEEEES5_S4_EEDaRKT_RKT0_RKT1_RKT2_ENKUlRKT_T0_E_clINS2_IJNS2_IJS5_EEENS2_IJiEEES7_S7_EEENS_17integral_constantIiLi2EEEEEDaSP_SQ_) ;  /* 0x000006f000007944 */ /* 0x006fea0003c00000 */
[----:B------:R-:W2:Y:S01]  /*f690*/  LDL.64 R68, [R1+0x13a8] ;  /* 0x0013a80001447983 */ /* 0x000ea20000100a00 */
[----:B------:R-:W-:Y:S02]  /*f6a0*/  IADD3 R3, R5, 0x18, RZ ;  /* 0x0000001805037810 */ /* 0x000fe40007ffe0ff */
[----:B------:R-:W-:Y:S01]  /*f6b0*/  MOV R6, 0xf6f0 ;  /* 0x0000f6f000067802 */ /* 0x000fe20000000f00 */
[----:B-----5:R3:W-:Y:S04]  /*f6c0*/  STL [R1+0x13a0], R2 ;  /* 0x0013a00201007387 */ /* 0x0207e80000100800 */
[----:B--2---:R3:W-:Y:S02]  /*f6d0*/  STL.64 [R1+0x1398], R68 ;  /* 0x0013984401007387 */ /* 0x0047e40000100a00 */
[----:B-1-3--:R-:W-:Y:S05]  /*f6e0*/  CALL.REL.NOINC `($_ZN7cutlass13device_kernelIN5flash19enable_sm80_to_sm89INS1_16FlashAttnBwdSm80INS1_25CollectiveMainloopBwdSm80ILi2ELi2EN4cute5tupleIJNS5_1CILi128EEES8_NS7_ILi64EEEEEENS_10bfloat16_tEfNS_4arch4Sm80ELb0ELb1ELb1ELb1ELb0ELb0ELb0ELb0ELi2ELi4ELi4ELi4ELb0EEENS1_21CollectiveEpilogueBwdISA_SB_SD_Li256ELb1ELb0ELi2EEENS1_19SingleTileSchedulerILb1ELb0ELb0ELi128EEEEEEEEEvNT_6ParamsE$_ZZN4cute6detail16composition_implINS_5tupleIJNS_1CILi8EEENS3_ILi2EEES5_S5_S4_S5_EEENS2_IJNS3_ILi1EEEiiiNS3_ILi72EEENS3_ILi512EEEEEES5_S4_EEDaRKT_RKT0_RKT1_RKT2_ENKUlRKT_T0_E_clINS2_IJNS2_IJS5_EEENS2_IJiEEES7_S7_EEENS_17integral_constantIiLi3EEEEEDaSP_SQ_) ;  /* 0x0000073000007944 */ /* 0x00afea0003c00000 */
[----:B------:R-:W2:Y:S01]  /*f6f0*/  LDL.64 R68, [R1+0x1398] ;  /* 0x0013980001447983 */ /* 0x000ea20000100a00 */
[----:B------:R-:W-:-:S02]  /*f700*/  IADD3 R3, R5, 0x8, RZ ;  /* 0x0000000805037810 */ /* 0x000fc40007ffe0ff */
[----:B------:R-:W-:Y:S01]  /*f710*/  MOV R6, 0xf750 ;  /* 0x0000f75000067802 */ /* 0x000fe20000000f00 */
[----:B-----5:R3:W-:Y:S04]  /*f720*/  STL [R1+0x1390], R2 ;  /* 0x0013900201007387 */ /* 0x0207e80000100800 */
[----:B--2---:R3:W-:Y:S02]  /*f730*/  STL.64 [R1+0x1388], R68 ;  /* 0x0013884401007387 */ /* 0x0047e40000100a00 */
[----:B-1-3--:R-:W-:Y:S05]  /*f740*/  CALL.REL.NOINC `($_ZN7cutlass13device_kernelIN5flash19enable_sm80_to_sm89INS1_16FlashAttnBwdSm80INS1_25CollectiveMainloopBwdSm80ILi2ELi2EN4cute5tupleIJNS5_1CILi128EEES8_NS7_ILi64EEEEEENS_10bfloat16_tEfNS_4arch4Sm80ELb0ELb1ELb1ELb1ELb0ELb0ELb0ELb0ELi2ELi4ELi4ELi4ELb0EEENS1_21CollectiveEpilogueBwdISA_SB_SD_Li256ELb1ELb0ELi2EEENS1_19SingleTileSchedulerILb1ELb0ELb0ELi128EEEEEEEEEvNT_6ParamsE$_ZZN4cute6detail16composition_implINS_5tupleIJNS_1CILi8EEENS3_ILi2EEES5_S5_S4_S5_EEENS2_IJNS3_ILi1EEEiiiNS3_ILi72EEENS3_ILi512EEEEEES5_S4_EEDaRKT_RKT0_RKT1_RKT2_ENKUlRKT_T0_E_clINS2_IJNS2_IJS5_EEENS2_IJiEEES7_S7_EEENS_17integral_constantIiLi4EEEEEDaSP_SQ_) ;  /* 0x0000077000007944 */ /* 0x00afea0003c00000 */
[----:B------:R-:W-:Y:S02]  /*f750*/  MOV R2, R7 ;  /* 0x0000000700027202 */ /* 0x000fe40000000f00 */
[----:B------:R-:W-:Y:S02]  /*f760*/  MOV R6, 0xf780 ;  /* 0x0000f78000067802 */ /* 0x000fe40000000f00 */
[----:B-1---5:R-:W-:Y:S05]  /*f770*/  CALL.REL.NOINC `($_ZN7cutlass13device_kernelIN5flash19enable_sm80_to_sm89INS1_16FlashAttnBwdSm80INS1_25CollectiveMainloopBwdSm80ILi2ELi2EN4cute5tupleIJNS5_1CILi128EEES8_NS7_ILi64EEEEEENS_10bfloat16_tEfNS_4arch4Sm80ELb0ELb1ELb1ELb1ELb0ELb0ELb0ELb0ELi2ELi4ELi4ELi4ELb0EEENS1_21CollectiveEpilogueBwdISA_SB_SD_Li256ELb1ELb0ELi2EEENS1_19SingleTileSchedulerILb1ELb0ELb0ELi128EEEEEEEEEvNT_6ParamsE$_ZN4cute5tupleIJNS_1CILi2EEEiEEC2ERKS2_RKi) ;  /* 0xffffcae000007944 */ /* 0x022fea0003c3ffff */
[----:B-1----:R1:W5:Y:S01]  /*f780*/  LDL R2, [R1+0x13c8] ;  /* 0x0013c80001027983 */ /* 0x0023620000100800 */
[----:B------:R-:W-:-:S04]  /*f790*/  MOV R67, 0x0 ;  /* 0x0000000000437802 */ /* 0x000fc80000000f00 */
[----:B------:R-:W-:Y:S05]  /*f7a0*/  RET.REL.NODEC R66 `(_ZN7cutlass13device_kernelIN5flash19enable_sm80_to_sm89INS1_16FlashAttnBwdSm80INS1_25CollectiveMainloopBwdSm80ILi2ELi2EN4cute5tupleIJNS5_1CILi128EEES8_NS7_ILi64EEEEEENS_10bfloat16_tEfNS_4arch4Sm80ELb0ELb1ELb1ELb1ELb0ELb0ELb0ELb0ELi2ELi4ELi4ELi4ELb0EEENS1_21CollectiveEpilogueBwdISA_SB_SD_Li256ELb1ELb0ELi2EEENS1_19SingleTileSchedulerILb1ELb0ELb0ELi128EEEEEEEEEvNT_6ParamsE) ;  /* 0xffff085042007950 */ /* 0x000fea0003c3ffff */
        .type           $_ZN7cutlass13device_kernelIN5flash19enable_sm80_to_sm89INS1_16FlashAttnBwdSm80INS1_25CollectiveMainloopBwdSm80ILi2ELi2EN4cute5tupleIJNS5_1CILi128EEES8_NS7_ILi64EEEEEENS_10bfloat16_tEfNS_4arch4Sm80ELb0ELb1ELb1ELb1ELb0ELb0ELb0ELb0ELi2ELi4ELi4ELi4ELb0EEENS1_21CollectiveEpilogueBwdISA_SB_SD_Li256ELb1ELb0ELi2EEENS1_19SingleTileSchedulerILb1ELb0ELb0ELi128EEEEEEEEEvNT_6ParamsE$_ZZN4cute6detail16composition_implINS_5tupleIJNS_1CILi8EEENS3_ILi2EEES5_S5_S4_S5_EEENS2_IJNS3_ILi1EEEiiiNS3_ILi72EEENS3_ILi512EEEEEENS2_IJS5_S5_S5_EEENS2_IJS7_S9_S4_EEEEEDaRKT_RKT0_RKT1_RKT2_ENKUlRKT_RKT0_E_clIS5_S4_EEDaSR_SU_,@function
        .size           $_ZN7cutlass13device_kernelIN5flash19enable_sm80_to_sm89INS1_16FlashAttnBwdSm80INS1_25CollectiveMainloopBwdSm80ILi2ELi2EN4cute5tupleIJNS5_1CILi128EEES8_NS7_ILi64EEEEEENS_10bfloat16_tEfNS_4arch4Sm80ELb0ELb1ELb1ELb1ELb0ELb0ELb0ELb0ELi2ELi4ELi4ELi4ELb0EEENS1_21CollectiveEpilogueBwdISA_SB_SD_Li256ELb1ELb0ELi2EEENS1_19SingleTileSchedulerILb1ELb0ELb0ELi128EEEEEEEEEvNT_6ParamsE$_ZZN4cute6detail16composition_implINS_5tupleIJNS_1CILi8EEENS3_ILi2EEES5_S5_S4_S5_EEENS2_IJNS3_ILi1EEEiiiNS3_ILi72EEENS3_ILi512EEEEEENS2_IJS5_S5_S5_EEENS2_IJS7_S9_S4_EEEEEDaRKT_RKT0_RKT1_RKT2_ENKUlRKT_RKT0_E_clIS5_S4_EEDaSR_SU_,($_ZN7cutlass13device_kernelIN5flash19enable_sm80_to_sm89INS1_16FlashAttnBwdSm80INS1_25CollectiveMainloopBwdSm80ILi2ELi2EN4cute5tupleIJNS5_1CILi128EEES8_NS7_ILi64EEEEEENS_10bfloat16_tEfNS_4arch4Sm80ELb0ELb1ELb1ELb1ELb0ELb0ELb0ELb0ELi2ELi4ELi4ELi4ELb0EEENS1_21CollectiveEpilogueBwdISA_SB_SD_Li256ELb1ELb0ELi2EEENS1_19SingleTileSchedulerILb1ELb0ELb0ELi128EEEEEEEEEvNT_6ParamsE$_ZZN4cute6detail16composition_implINS_5tupleIJNS_1CILi8EEENS3_ILi2EEES5_S5_S4_S5_EEENS2_IJNS3_ILi1EEEiiiNS3_ILi72EEENS3_ILi512EEEEEENS3_ILi4EEENS3_ILi16EEEEEDaRKT_RKT0_RKT1_RKT2_ENKUlRKT_T0_E_clINS2_IJNS2_IJEEESV_SB_S7_EEENS_17integral_constantIiLi2EEEEEDaSR_SS_ - $_ZN7cutlass13device_kernelIN5flash19enable_sm80_to_sm89INS1_16FlashAttnBwdSm80INS1_25CollectiveMainloopBwdSm80ILi2ELi2EN4cute5tupleIJNS5_1CILi128EEES8_NS7_ILi64EEEEEENS_10bfloat16_tEfNS_4arch4Sm80ELb0ELb1ELb1ELb1ELb0ELb0ELb0ELb0ELi2ELi4ELi4ELi4ELb0EEENS1_21CollectiveEpilogueBwdISA_SB_SD_Li256ELb1ELb0ELi2EEENS1_19SingleTileSchedulerILb1ELb0ELb0ELi128EEEEEEEEEvNT_6ParamsE$_ZZN4cute6detail16composition_implINS_5tupleIJNS_1CILi8EEENS3_ILi2EEES5_S5_S4_S5_EEENS2_IJNS3_ILi1EEEiiiNS3_ILi72EEENS3_ILi512EEEEEENS2_IJS5_S5_S5_EEENS2_IJS7_S9_S4_EEEEEDaRKT_RKT0_RKT1_RKT2_ENKUlRKT_RKT0_E_clIS5_S4_EEDaSR_SU_)
$_ZN7cutlass13device_kernelIN5flash19enable_sm80_to_sm89INS1_16FlashAttnBwdSm80INS1_25CollectiveMainloopBwdSm80ILi2ELi2EN4cute5tupleIJNS5_1CILi128EEES8_NS7_ILi64EEEEEENS_10bfloat16_tEfNS_4arch4Sm80ELb0ELb1ELb1ELb1ELb0ELb0ELb0ELb0ELi2ELi4ELi4ELi4ELb0EEENS1_21CollectiveEpilogueBwdISA_SB_SD_Li256ELb1ELb0ELi2EEENS1_19SingleTileSchedulerILb1ELb0ELb0ELi128EEEEEEEEEvNT_6ParamsE$_ZZN4cute6detail16composition_implINS_5tupleIJNS_1CILi8EEENS3_ILi2EEES5_S5_S4_S5_EEENS2_IJNS3_ILi1EEEiiiNS3_ILi72EEENS3_ILi512EEEEEENS2_IJS5_S5_S5_EEENS2_IJS7_S9_S4_EEEEEDaRKT_RKT0_RKT1_RKT2_ENKUlRKT_RKT0_E_clIS5_S4_EEDaSR_SU_:
        /* <DEDUP_REMOVED lines=37> */
[----:B------:R-:W-:Y:S02]  /*fa00*/  MOV R4, R8 ;  /* 0x0000000800047202 */ /* 0x000fe40000000f00 */
[----:B------:R-:W-:-:S04]  /*fa10*/  MOV R5, 0x0 ;  /* 0x0000000000057802 */ /* 0x000fc80000000f00 */
[----:B------:R-:W-:Y:S05]  /*fa20*/  RET.REL.NODEC R4 `(_ZN7cutlass13device_kernelIN5flash19enable_sm80_to_sm89INS1_16FlashAttnBwdSm80INS1_25CollectiveMainloopBwdSm80ILi2ELi2EN4cute5tupleIJNS5_1CILi128EEES8_NS7_ILi64EEEEEENS_10bfloat16_tEfNS_4arch4Sm80ELb0ELb1ELb1ELb1ELb0ELb0ELb0ELb0ELi2ELi4ELi4ELi4ELb0EEENS1_21CollectiveEpilogueBwdISA_SB_SD_Li256ELb1ELb0ELi2EEENS1_19SingleTileSchedulerILb1ELb0ELb0ELi128EEEEEEEEEvNT_6ParamsE) ;  /* 0xffff05d004007950 */ /* 0x000fea0003c3ffff */
        .type           $_ZN7cutlass13device_kernelIN5flash19enable_sm80_to_sm89INS1_16FlashAttnBwdSm80INS1_25CollectiveMainloopBwdSm80ILi2ELi2EN4cute5tupleIJNS5_1CILi128EEES8_NS7_ILi64EEEEEENS_10bfloat16_tEfNS_4arch4Sm80ELb0ELb1ELb1ELb1ELb0ELb0ELb0ELb0ELi2ELi4ELi4ELi4ELb0EEENS1_21CollectiveEpilogueBwdISA_SB_SD_Li256ELb1ELb0ELi2EEENS1_19SingleTileSchedulerILb1ELb0ELb0ELi128EEEEEEEEEvNT_6ParamsE$_ZZN4cute6detail16composition_implINS_5tupleIJNS_1CILi8EEENS3_ILi2EEES5_S5_S4_S5_EEENS2_IJNS3_ILi1EEEiiiNS3_ILi72EEENS3_ILi512EEEEEENS3_ILi4EEENS3_ILi16EEEEEDaRKT_RKT0_RKT1_RKT2_ENKUlRKT_T0_E_clINS2_IJNS2_IJEEESV_SB_S7_EEENS_17integral_constantIiLi2EEEEEDaSR_SS_,@function
        .size           $_ZN7cutlass13device_kernelIN5flash19enable_sm80_to_sm89INS1_16FlashAttnBwdSm80INS1_25CollectiveMainloopBwdSm80ILi2ELi2EN4cute5tupleIJNS5_1CILi128EEES8_NS7_ILi64EEEEEENS_10bfloat16_tEfNS_4arch4Sm80ELb0ELb1ELb1ELb1ELb0ELb0ELb0ELb0ELi2ELi4ELi4ELi4ELb0EEENS1_21CollectiveEpilogueBwdISA_SB_SD_Li256ELb1ELb0ELi2EEENS1_19SingleTileSchedulerILb1ELb0ELb0ELi128EEEEEEEEEvNT_6ParamsE$_ZZN4cute6detail16composition_implINS_5tupleIJNS_1CILi8EEENS3_ILi2EEES5_S5_S4_S5_EEENS2_IJNS3_ILi1EEEiiiNS3_ILi72EEENS3_ILi512EEEEEENS3_ILi4EEENS3_ILi16EEEEEDaRKT_RKT0_RKT1_RKT2_ENKUlRKT_T0_E_clINS2_IJNS2_IJEEESV_SB_S7_EEENS_17integral_constantIiLi2EEEEEDaSR_SS_,($_ZN7cutlass13device_kernelIN5flash19enable_sm80_to_sm89INS1_16FlashAttnBwdSm80INS1_25CollectiveMainloopBwdSm80ILi2ELi2EN4cute5tupleIJNS5_1CILi128EEES8_NS7_ILi64EEEEEENS_10bfloat16_tEfNS_4arch4Sm80ELb0ELb1ELb1ELb1ELb0ELb0ELb0ELb0ELi2ELi4ELi4ELi4ELb0EEENS1_21CollectiveEpilogueBwdISA_SB_SD_Li256ELb1ELb0ELi2EEENS1_19SingleTileSchedulerILb1ELb0ELb0ELi128EEEEEEEEEvNT_6ParamsE$_ZZN4cute6detail16composition_implINS_5tupleIJNS_1CILi8EEENS3_ILi2EEES5_S5_S4_S5_EEENS2_IJNS3_ILi1EEEiiiNS3_ILi72EEENS3_ILi512EEEEEENS3_ILi4EEENS3_ILi16EEEEEDaRKT_RKT0_RKT1_RKT2_ENKUlRKT_T0_E_clINS2_IJNS2_IJS5_EEENS2_IJiEEES5_S7_EEENS_17integral_constantIiLi3EEEEEDaSR_SS_ - $_ZN7cutlass13device_kernelIN5flash19enable_sm80_to_sm89INS1_16FlashAttnBwdSm80INS1_25CollectiveMainloopBwdSm80ILi2ELi2EN4cute5tupleIJNS5_1CILi128EEES8_NS7_ILi64EEEEEENS_10bfloat16_tEfNS_4arch4Sm80ELb0ELb1ELb1ELb1ELb0ELb0ELb0ELb0ELi2ELi4ELi4ELi4ELb0EEENS1_21CollectiveEpilogueBwdISA_SB_SD_Li256ELb1ELb0ELi2EEENS1_19SingleTileSchedulerILb1ELb0ELb0ELi128EEEEEEEEEvNT_6ParamsE$_ZZN4cute6detail16composition_implINS_5tupleIJNS_1CILi8EEENS3_ILi2EEES5_S5_S4_S5_EEENS2_IJNS3_ILi1EEEiiiNS3_ILi72EEENS3_ILi512EEEEEENS3_ILi4EEENS3_ILi16EEEEEDaRKT_RKT0_RKT1_RKT2_ENKUlRKT_T0_E_clINS2_IJNS2_IJEEESV_SB_S7_EEENS_17integral_constantIiLi2EEEEEDaSR_SS_)
$_ZN7cutlass13device_kernelIN5flash19enable_sm80_to_sm89INS1_16FlashAttnBwdSm80INS1_25CollectiveMainloopBwdSm80ILi2ELi2EN4cute5tupleIJNS5_1CILi128EEES8_NS7_ILi64EEEEEENS_10bfloat16_tEfNS_4arch4Sm80ELb0ELb1ELb1ELb1ELb0ELb0ELb0ELb0ELi2ELi4ELi4ELi4ELb0EEENS1_21CollectiveEpilogueBwdISA_SB_SD_Li256ELb1ELb0ELi2EEENS1_19SingleTileSchedulerILb1ELb0ELb0ELi128EEEEEEEEEvNT_6ParamsE$_ZZN4cute6detail16composition_implINS_5tupleIJNS_1CILi8EEENS3_ILi2EEES5_S5_S4_S5_EEENS2_IJNS3_ILi1EEEiiiNS3_ILi72EEENS3_ILi512EEEEEENS3_ILi4EEENS3_ILi16EEEEEDaRKT_RKT0_RKT1_RKT2_ENKUlRKT_T0_E_clINS2_IJNS2_IJEEESV_SB_S7_EEENS_17integral_constantIiLi2EEEEEDaSR_SS_:
        /* <DEDUP_REMOVED lines=13> */
        .type           $_ZN7cutlass13device_kernelIN5flash19enable_sm80_to_sm89INS1_16FlashAttnBwdSm80INS1_25CollectiveMainloopBwdSm80ILi2ELi2EN4cute5tupleIJNS5_1CILi128EEES8_NS7_ILi64EEEEEENS_10bfloat16_tEfNS_4arch4Sm80ELb0ELb1ELb1ELb1ELb0ELb0ELb0ELb0ELi2ELi4ELi4ELi4ELb0EEENS1_21CollectiveEpilogueBwdISA_SB_SD_Li256ELb1ELb0ELi2EEENS1_19SingleTileSchedulerILb1ELb0ELb0ELi128EEEEEEEEEvNT_6ParamsE$_ZZN4cute6detail16composition_implINS_5tupleIJNS_1CILi8EEENS3_ILi2EEES5_S5_S4_S5_EEENS2_IJNS3_ILi1EEEiiiNS3_ILi72EEENS3_ILi512EEEEEENS3_ILi4EEENS3_ILi16EEEEEDaRKT_RKT0_RKT1_RKT2_ENKUlRKT_T0_E_clINS2_IJNS2_IJS5_EEENS2_IJiEEES5_S7_EEENS_17integral_constantIiLi3EEEEEDaSR_SS_,@function
        .size           $_ZN7cutlass13device_kernelIN5flash19enable_sm80_to_sm89INS1_16FlashAttnBwdSm80INS1_25CollectiveMainloopBwdSm80ILi2ELi2EN4cute5tupleIJNS5_1CILi128EEES8_NS7_ILi64EEEEEENS_10bfloat16_tEfNS_4arch4Sm80ELb0ELb1ELb1ELb1ELb0ELb0ELb0ELb0ELi2ELi4ELi4ELi4ELb0EEENS1_21CollectiveEpilogueBwdISA_SB_SD_Li256ELb1ELb0ELi2EEENS1_19SingleTileSchedulerILb1ELb0ELb0ELi128EEEEEEEEEvNT_6ParamsE$_ZZN4cute6detail16composition_implINS_5tupleIJNS_1CILi8EEENS3_ILi2EEES5_S5_S4_S5_EEENS2_IJNS3_ILi1EEEiiiNS3_ILi72EEENS3_ILi512EEEEEENS3_ILi4EEENS3_ILi16EEEEEDaRKT_RKT0_RKT1_RKT2_ENKUlRKT_T0_E_clINS2_IJNS2_IJS5_EEENS2_IJiEEES5_S7_EEENS_17integral_constantIiLi3EEEEEDaSR_SS_,($_ZN7cutlass13device_kernelIN5flash19enable_sm80_to_sm89INS1_16FlashAttnBwdSm80INS1_25CollectiveMainloopBwdSm80ILi2ELi2EN4cute5tupleIJNS5_1CILi128EEES8_NS7_ILi64EEEEEENS_10bfloat16_tEfNS_4arch4Sm80ELb0ELb1ELb1ELb1ELb0ELb0ELb0ELb0ELi2ELi4ELi4ELi4ELb0EEENS1_21CollectiveEpilogueBwdISA_SB_SD_Li256ELb1ELb0ELi2EEENS1_19SingleTileSchedulerILb1ELb0ELb0ELi128EEEEEEEEEvNT_6ParamsE$_ZZN4cute6detail16composition_implINS_5tupleIJNS_1CILi8EEENS3_ILi2EEES5_S5_S4_S5_EEENS2_IJNS3_ILi1EEEiiiNS3_ILi72EEENS3_ILi512EEEEEENS3_ILi4EEENS3_ILi16EEEEEDaRKT_RKT0_RKT1_RKT2_ENKUlRKT_T0_E_clINS2_IJNS2_IJS5_S5_EEENS2_IJiiEEES7_S7_EEENS_17integral_constantIiLi4EEEEEDaSR_SS_ - $_ZN7cutlass13device_kernelIN5flash19enable_sm80_to_sm89INS1_16FlashAttnBwdSm80INS1_25CollectiveMainloopBwdSm80ILi2ELi2EN4cute5tupleIJNS5_1CILi128EEES8_NS7_ILi64EEEEEENS_10bfloat16_tEfNS_4arch4Sm80ELb0ELb1ELb1ELb1ELb0ELb0ELb0ELb0ELi2ELi4ELi4ELi4ELb0EEENS1_21CollectiveEpilogueBwdISA_SB_SD_Li256ELb1ELb0ELi2EEENS1_19SingleTileSchedulerILb1ELb0ELb0ELi128EEEEEEEEEvNT_6ParamsE$_ZZN4cute6detail16composition_implINS_5tupleIJNS_1CILi8EEENS3_ILi2EEES5_S5_S4_S5_EEENS2_IJNS3_ILi1EEEiiiNS3_ILi72EEENS3_ILi512EEEEEENS3_ILi4EEENS3_ILi16EEEEEDaRKT_RKT0_RKT1_RKT2_ENKUlRKT_T0_E_clINS2_IJNS2_IJS5_EEENS2_IJiEEES5_S7_EEENS_17integral_constantIiLi3EEEEEDaSR_SS_)
$_ZN7cutlass13device_kernelIN5flash19enable_sm80_to_sm89INS1_16FlashAttnBwdSm80INS1_25CollectiveMainloopBwdSm80ILi2ELi2EN4cute5tupleIJNS5_1CILi128EEES8_NS7_ILi64EEEEEENS_10bfloat16_tEfNS_4arch4Sm80ELb0ELb1ELb1ELb1ELb0ELb0ELb0ELb0ELi2ELi4ELi4ELi4ELb0EEENS1_21CollectiveEpilogueBwdISA_SB_SD_Li256ELb1ELb0ELi2EEENS1_19SingleTileSchedulerILb1ELb0ELb0ELi128EEEEEEEEEvNT_6ParamsE$_ZZN4cute6detail16composition_implINS_5tupleIJNS_1CILi8EEENS3_ILi2EEES5_S5_S4_S5_EEENS2_IJNS3_ILi1EEEiiiNS3_ILi72EEENS3_ILi512EEEEEENS3_ILi4EEENS3_ILi16EEEEEDaRKT_RKT0_RKT1_RKT2_ENKUlRKT_T0_E_clINS2_IJNS2_IJS5_EEENS2_IJiEEES5_S7_EEENS_17integral_constantIiLi3EEEEEDaSR_SS_:
        /* <DEDUP_REMOVED lines=16> */
        .type           $_ZN7cutlass13device_kernelIN5flash19enable_sm80_to_sm89INS1_16FlashAttnBwdSm80INS1_25CollectiveMainloopBwdSm80ILi2ELi2EN4cute5tupleIJNS5_1CILi128EEES8_NS7_ILi64EEEEEENS_10bfloat16_tEfNS_4arch4Sm80ELb0ELb1ELb1ELb1ELb0ELb0ELb0ELb0ELi2ELi4ELi4ELi4ELb0EEENS1_21CollectiveEpilogueBwdISA_SB_SD_Li256ELb1ELb0ELi2EEENS1_19SingleTileSchedulerILb1ELb0ELb0ELi128EEEEEEEEEvNT_6ParamsE$_ZZN4cute6detail16composition_implINS_5tupleIJNS_1CILi8EEENS3_ILi2EEES5_S5_S4_S5_EEENS2_IJNS3_ILi1EEEiiiNS3_ILi72EEENS3_ILi512EEEEEENS3_ILi4EEENS3_ILi16EEEEEDaRKT_RKT0_RKT1_RKT2_ENKUlRKT_T0_E_clINS2_IJNS2_IJS5_S5_EEENS2_IJiiEEES7_S7_EEENS_17integral_constantIiLi4EEEEEDaSR_SS_,@function
        .size           $_ZN7cutlass13device_kernelIN5flash19enable_sm80_to_sm89INS1_16FlashAttnBwdSm80INS1_25CollectiveMainloopBwdSm80ILi2ELi2EN4cute5tupleIJNS5_1CILi128EEES8_NS7_ILi64EEEEEENS_10bfloat16_tEfNS_4arch4Sm80ELb0ELb1ELb1ELb1ELb0ELb0ELb0ELb0ELi2ELi4ELi4ELi4ELb0EEENS1_21CollectiveEpilogueBwdISA_SB_SD_Li256ELb1ELb0ELi2EEENS1_19SingleTileSchedulerILb1ELb0ELb0ELi128EEEEEEEEEvNT_6ParamsE$_ZZN4cute6detail16composition_implINS_5tupleIJNS_1CILi8EEENS3_ILi2EEES5_S5_S4_S5_EEENS2_IJNS3_ILi1EEEiiiNS3_ILi72EEENS3_ILi512EEEEEENS3_ILi4EEENS3_ILi16EEEEEDaRKT_RKT0_RKT1_RKT2_ENKUlRKT_T0_E_clINS2_IJNS2_IJS5_S5_EEENS2_IJiiEEES7_S7_EEENS_17integral_constantIiLi4EEEEEDaSR_SS_,($_ZN7cutlass13device_kernelIN5flash19enable_sm80_to_sm89INS1_16FlashAttnBwdSm80INS1_25CollectiveMainloopBwdSm80ILi2ELi2EN4cute5tupleIJNS5_1CILi128EEES8_NS7_ILi64EEEEEENS_10bfloat16_tEfNS_4arch4Sm80ELb0ELb1ELb1ELb1ELb0ELb0ELb0ELb0ELi2ELi4ELi4ELi4ELb0EEENS1_21CollectiveEpilogueBwdISA_SB_SD_Li256ELb1ELb0ELi2EEENS1_19SingleTileSchedulerILb1ELb0ELb0ELi128EEEEEEEEEvNT_6ParamsE$_ZZN4cute6detail16composition_implINS_5tupleIJNS_1CILi8EEENS3_ILi2EEES5_S5_S4_S5_EEENS2_IJNS3_ILi1EEEiiiNS3_ILi72EEENS3_ILi512EEEEEES5_S4_EEDaRKT_RKT0_RKT1_RKT2_ENKUlRKT_T0_E_clINS2_IJNS2_IJEEEST_S5_S7_EEENS_17integral_constantIiLi1EEEEEDaSP_SQ_ - $_ZN7cutlass13device_kernelIN5flash19enable_sm80_to_sm89INS1_16FlashAttnBwdSm80INS1_25CollectiveMainloopBwdSm80ILi2ELi2EN4cute5tupleIJNS5_1CILi128EEES8_NS7_ILi64EEEEEENS_10bfloat16_tEfNS_4arch4Sm80ELb0ELb1ELb1ELb1ELb0ELb0ELb0ELb0ELi2ELi4ELi4ELi4ELb0EEENS1_21CollectiveEpilogueBwdISA_SB_SD_Li256ELb1ELb0ELi2EEENS1_19SingleTileSchedulerILb1ELb0ELb0ELi128EEEEEEEEEvNT_6ParamsE$_ZZN4cute6detail16composition_implINS_5tupleIJNS_1CILi8EEENS3_ILi2EEES5_S5_S4_S5_EEENS2_IJNS3_ILi1EEEiiiNS3_ILi72EEENS3_ILi512EEEEEENS3_ILi4EEENS3_ILi16EEEEEDaRKT_RKT0_RKT1_RKT2_ENKUlRKT_T0_E_clINS2_IJNS2_IJS5_S5_EEENS2_IJiiEEES7_S7_EEENS_17integral_constantIiLi4EEEEEDaSR_SS_)
$_ZN7cutlass13device_kernelIN5flash19enable_sm80_to_sm89INS1_16FlashAttnBwdSm80INS1_25CollectiveMainloopBwdSm80ILi2ELi2EN4cute5tupleIJNS5_1CILi128EEES8_NS7_ILi64EEEEEENS_10bfloat16_tEfNS_4arch4Sm80ELb0ELb1ELb1ELb1ELb0ELb0ELb0ELb0ELi2ELi4ELi4ELi4ELb0EEENS1_21CollectiveEpilogueBwdISA_SB_SD_Li256ELb1ELb0ELi2EEENS1_19SingleTileSchedulerILb1ELb0ELb0ELi128EEEEEEEEEvNT_6ParamsE$_ZZN4cute6detail16composition_implINS_5tupleIJNS_1CILi8EEENS3_ILi2EEES5_S5_S4_S5_EEENS2_IJNS3_ILi1EEEiiiNS3_ILi72EEENS3_ILi512EEEEEENS3_ILi4EEENS3_ILi16EEEEEDaRKT_RKT0_RKT1_RKT2_ENKUlRKT_T0_E_clINS2_IJNS2_IJS5_S5_EEENS2_IJiiEEES7_S7_EEENS_17integral_constantIiLi4EEEEEDaSR_SS_:
        /* <DEDUP_REMOVED lines=11> */
        .type           $_ZN7cutlass13device_kernelIN5flash19enable_sm80_to_sm89INS1_16FlashAttnBwdSm80INS1_25CollectiveMainloopBwdSm80ILi2ELi2EN4cute5tupleIJNS5_1CILi128EEES8_NS7_ILi64EEEEEENS_10bfloat16_tEfNS_4arch4Sm80ELb0ELb1ELb1ELb1ELb0ELb0ELb0ELb0ELi2ELi4ELi4ELi4ELb0EEENS1_21CollectiveEpilogueBwdISA_SB_SD_Li256ELb1ELb0ELi2EEENS1_19SingleTileSchedulerILb1ELb0ELb0ELi128EEEEEEEEEvNT_6ParamsE$_ZZN4cute6detail16composition_implINS_5tupleIJNS_1CILi8EEENS3_ILi2EEES5_S5_S4_S5_EEENS2_IJNS3_ILi1EEEiiiNS3_ILi72EEENS3_ILi512EEEEEES5_S4_EEDaRKT_RKT0_RKT1_RKT2_ENKUlRKT_T0_E_clINS2_IJNS2_IJEEEST_S5_S7_EEENS_17integral_constantIiLi1EEEEEDaSP_SQ_,@function
        .size           $_ZN7cutlass13device_kernelIN5flash19enable_sm80_to_sm89INS1_16FlashAttnBwdSm80INS1_25CollectiveMainloopBwdSm80ILi2ELi2EN4cute5tupleIJNS5_1CILi128EEES8_NS7_ILi64EEEEEENS_10bfloat16_tEfNS_4arch4Sm80ELb0ELb1ELb1ELb1ELb0ELb0ELb0ELb0ELi2ELi4ELi4ELi4ELb0EEENS1_21CollectiveEpilogueBwdISA_SB_SD_Li256ELb1ELb0ELi2EEENS1_19SingleTileSchedulerILb1ELb0ELb0ELi128EEEEEEEEEvNT_6ParamsE$_ZZN4cute6detail16composition_implINS_5tupleIJNS_1CILi8EEENS3_ILi2EEES5_S5_S4_S5_EEENS2_IJNS3_ILi1EEEiiiNS3_ILi72EEENS3_ILi512EEEEEES5_S4_EEDaRKT_RKT0_RKT1_RKT2_ENKUlRKT_T0_E_clINS2_IJNS2_IJEEEST_S5_S7_EEENS_17integral_constantIiLi1EEEEEDaSP_SQ_,($_ZN7cutlass13device_kernelIN5flash19enable_sm80_to_sm89INS1_16FlashAttnBwdSm80INS1_25CollectiveMainloopBwdSm80ILi2ELi2EN4cute5tupleIJNS5_1CILi128EEES8_NS7_ILi64EEEEEENS_10bfloat16_tEfNS_4arch4Sm80ELb0ELb1ELb1ELb1ELb0ELb0ELb0ELb0ELi2ELi4ELi4ELi4ELb0EEENS1_21CollectiveEpilogueBwdISA_SB_SD_Li256ELb1ELb0ELi2EEENS1_19SingleTileSchedulerILb1ELb0ELb0ELi128EEEEEEEEEvNT_6ParamsE$_ZZN4cute6detail16composition_implINS_5tupleIJNS_1CILi8EEENS3_ILi2EEES5_S5_S4_S5_EEENS2_IJNS3_ILi1EEEiiiNS3_ILi72EEENS3_ILi512EEEEEES5_S4_EEDaRKT_RKT0_RKT1_RKT2_ENKUlRKT_T0_E_clINS2_IJNS2_IJS5_EEENS2_IJiEEES7_S7_EEENS_17integral_constantIiLi2EEEEEDaSP_SQ_ - $_ZN7cutlass13device_kernelIN5flash19enable_sm80_to_sm89INS1_16FlashAttnBwdSm80INS1_25CollectiveMainloopBwdSm80ILi2ELi2EN4cute5tupleIJNS5_1CILi128EEES8_NS7_ILi64EEEEEENS_10bfloat16_tEfNS_4arch4Sm80ELb0ELb1ELb1ELb1ELb0ELb0ELb0ELb0ELi2ELi4ELi4ELi4ELb0EEENS1_21CollectiveEpilogueBwdISA_SB_SD_Li256ELb1ELb0ELi2EEENS1_19SingleTileSchedulerILb1ELb0ELb0ELi128EEEEEEEEEvNT_6ParamsE$_ZZN4cute6detail16composition_implINS_5tupleIJNS_1CILi8EEENS3_ILi2EEES5_S5_S4_S5_EEENS2_IJNS3_ILi1EEEiiiNS3_ILi72EEENS3_ILi512EEEEEES5_S4_EEDaRKT_RKT0_RKT1_RKT2_ENKUlRKT_T0_E_clINS2_IJNS2_IJEEEST_S5_S7_EEENS_17integral_constantIiLi1EEEEEDaSP_SQ_)
$_ZN7cutlass13device_kernelIN5flash19enable_sm80_to_sm89INS1_16FlashAttnBwdSm80INS1_25CollectiveMainloopBwdSm80ILi2ELi2EN4cute5tupleIJNS5_1CILi128EEES8_NS7_ILi64EEEEEENS_10bfloat16_tEfNS_4arch4Sm80ELb0ELb1ELb1ELb1ELb0ELb0ELb0ELb0ELi2ELi4ELi4ELi4ELb0EEENS1_21CollectiveEpilogueBwdISA_SB_SD_Li256ELb1ELb0ELi2EEENS1_19SingleTileSchedulerILb1ELb0ELb0ELi128EEEEEEEEEvNT_6ParamsE$_ZZN4cute6detail16composition_implINS_5tupleIJNS_1CILi8EEENS3_ILi2EEES5_S5_S4_S5_EEENS2_IJNS3_ILi1EEEiiiNS3_ILi72EEENS3_ILi512EEEEEES5_S4_EEDaRKT_RKT0_RKT1_RKT2_ENKUlRKT_T0_E_clINS2_IJNS2_IJEEEST_S5_S7_EEENS_17integral_constantIiLi1EEEEEDaSP_SQ_:
        /* <DEDUP_REMOVED lines=10> */
[----:B------:R-:W-:Y:S02]  /*fd50*/  MOV R84, R10 ;  /* 0x0000000a00547202 */ /* 0x000fe40000000f00 */
[----:B------:R-:W-:-:S04]  /*fd60*/  MOV R85, 0x0 ;  /* 0x0000000000557802 */ /* 0x000fc80000000f00 */
[----:B------:R-:W-:Y:S05]  /*fd70*/  RET.REL.NODEC R84 `(_ZN7cutlass13device_kernelIN5flash19enable_sm80_to_sm89INS1_16FlashAttnBwdSm80INS1_25CollectiveMainloopBwdSm80ILi2ELi2EN4cute5tupleIJNS5_1CILi128EEES8_NS7_ILi64EEEEEENS_10bfloat16_tEfNS_4arch4Sm80ELb0ELb1ELb1ELb1ELb0ELb0ELb0ELb0ELi2ELi4ELi4ELi4ELb0EEENS1_21CollectiveEpilogueBwdISA_SB_SD_Li256ELb1ELb0ELi2EEENS1_19SingleTileSchedulerILb1ELb0ELb0ELi128EEEEEEEEEvNT_6ParamsE) ;  /* 0xffff028054007950 */ /* 0x000fea0003c3ffff */
        .type           $_ZN7cutlass13device_kernelIN5flash19enable_sm80_to_sm89INS1_16FlashAttnBwdSm80INS1_25CollectiveMainloopBwdSm80ILi2ELi2EN4cute5tupleIJNS5_1CILi128EEES8_NS7_ILi64EEEEEENS_10bfloat16_tEfNS_4arch4Sm80ELb0ELb1ELb1ELb1ELb0ELb0ELb0ELb0ELi2ELi4ELi4ELi4ELb0EEENS1_21CollectiveEpilogueBwdISA_SB_SD_Li256ELb1ELb0ELi2EEENS1_19SingleTileSchedulerILb1ELb0ELb0ELi128EEEEEEEEEvNT_6ParamsE$_ZZN4cute6detail16composition_implINS_5tupleIJNS_1CILi8EEENS3_ILi2EEES5_S5_S4_S5_EEENS2_IJNS3_ILi1EEEiiiNS3_ILi72EEENS3_ILi512EEEEEES5_S4_EEDaRKT_RKT0_RKT1_RKT2_ENKUlRKT_T0_E_clINS2_IJNS2_IJS5_EEENS2_IJiEEES7_S7_EEENS_17integral_constantIiLi2EEEEEDaSP_SQ_,@function
        .size           $_ZN7cutlass13device_kernelIN5flash19enable_sm80_to_sm89INS1_16FlashAttnBwdSm80INS1_25CollectiveMainloopBwdSm80ILi2ELi2EN4cute5tupleIJNS5_1CILi128EEES8_NS7_ILi64EEEEEENS_10bfloat16_tEfNS_4arch4Sm80ELb0ELb1ELb1ELb1ELb0ELb0ELb0ELb0ELi2ELi4ELi4ELi4ELb0EEENS1_21CollectiveEpilogueBwdISA_SB_SD_Li256ELb1ELb0ELi2EEENS1_19SingleTileSchedulerILb1ELb0ELb0ELi128EEEEEEEEEvNT_6ParamsE$_ZZN4cute6detail16composition_implINS_5tupleIJNS_1CILi8EEENS3_ILi2EEES5_S5_S4_S5_EEENS2_IJNS3_ILi1EEEiiiNS3_ILi72EEENS3_ILi512EEEEEES5_S4_EEDaRKT_RKT0_RKT1_RKT2_ENKUlRKT_T0_E_clINS2_IJNS2_IJS5_EEENS2_IJiEEES7_S7_EEENS_17integral_constantIiLi2EEEEEDaSP_SQ_,($_ZN7cutlass13device_kernelIN5flash19enable_sm80_to_sm89INS1_16FlashAttnBwdSm80INS1_25CollectiveMainloopBwdSm80ILi2ELi2EN4cute5tupleIJNS5_1CILi128EEES8_NS7_ILi64EEEEEENS_10bfloat16_tEfNS_4arch4Sm80ELb0ELb1ELb1ELb1ELb0ELb0ELb0ELb0ELi2ELi4ELi4ELi4ELb0EEENS1_21CollectiveEpilogueBwdISA_SB_SD_Li256ELb1ELb0ELi2EEENS1_19SingleTileSchedulerILb1ELb0ELb0ELi128EEEEEEEEEvNT_6ParamsE$_ZZN4cute6detail16composition_implINS_5tupleIJNS_1CILi8EEENS3_ILi2EEES5_S5_S4_S5_EEENS2_IJNS3_ILi1EEEiiiNS3_ILi72EEENS3_ILi512EEEEEES5_S4_EEDaRKT_RKT0_RKT1_RKT2_ENKUlRKT_T0_E_clINS2_IJNS2_IJS5_EEENS2_IJiEEES7_S7_EEENS_17integral_constantIiLi3EEEEEDaSP_SQ_ - $_ZN7cutlass13device_kernelIN5flash19enable_sm80_to_sm89INS1_16FlashAttnBwdSm80INS1_25CollectiveMainloopBwdSm80ILi2ELi2EN4cute5tupleIJNS5_1CILi128EEES8_NS7_ILi64EEEEEENS_10bfloat16_tEfNS_4arch4Sm80ELb0ELb1ELb1ELb1ELb0ELb0ELb0ELb0ELi2ELi4ELi4ELi4ELb0EEENS1_21CollectiveEpilogueBwdISA_SB_SD_Li256ELb1ELb0ELi2EEENS1_19SingleTileSchedulerILb1ELb0ELb0ELi128EEEEEEEEEvNT_6ParamsE$_ZZN4cute6detail16composition_implINS_5tupleIJNS_1CILi8EEENS3_ILi2EEES5_S5_S4_S5_EEENS2_IJNS3_ILi1EEEiiiNS3_ILi72EEENS3_ILi512EEEEEES5_S4_EEDaRKT_RKT0_RKT1_RKT2_ENKUlRKT_T0_E_clINS2_IJNS2_IJS5_EEENS2_IJiEEES7_S7_EEENS_17integral_constantIiLi2EEEEEDaSP_SQ_)
$_ZN7cutlass13device_kernelIN5flash19enable_sm80_to_sm89INS1_16FlashAttnBwdSm80INS1_25CollectiveMainloopBwdSm80ILi2ELi2EN4cute5tupleIJNS5_1CILi128EEES8_NS7_ILi64EEEEEENS_10bfloat16_tEfNS_4arch4Sm80ELb0ELb1ELb1ELb1ELb0ELb0ELb0ELb0ELi2ELi4ELi4ELi4ELb0EEENS1_21CollectiveEpilogueBwdISA_SB_SD_Li256ELb1ELb0ELi2EEENS1_19SingleTileSchedulerILb1ELb0ELb0ELi128EEEEEEEEEvNT_6ParamsE$_ZZN4cute6detail16composition_implINS_5tupleIJNS_1CILi8EEENS3_ILi2EEES5_S5_S4_S5_EEENS2_IJNS3_ILi1EEEiiiNS3_ILi72EEENS3_ILi512EEEEEES5_S4_EEDaRKT_RKT0_RKT1_RKT2_ENKUlRKT_T0_E_clINS2_IJNS2_IJS5_EEENS2_IJiEEES7_S7_EEENS_17integral_constantIiLi2EEEEEDaSP_SQ_:
[----:B------:R-:W-:-:S06]  /*fd80*/  IADD3 R3, R3, -c[0x0][0x20], RZ ;  /* 0x8000080003037a10 */ /* 0x000fcc0007ffe0ff */
[----:B------:R-:W5:Y:S01]  /*fd90*/  LDL R3, [R3] ;  /* 0x0000000003037983 */ /* 0x000f620000100800 */
[----:B------:R-:W-:Y:S02]  /*fda0*/  IADD3 R2, R1, 0x16d0, RZ ;  /* 0x000016d001027810 */ /* 0x000fe40007ffe0ff */
[----:B------:R-:W-:Y:S02]  /*fdb0*/  MOV R4, 0xfde0 ;  /* 0x0000fde000047802 */ /* 0x000fe40000000f00 */
[----:B------:R-:W-:Y:S02]  /*fdc0*/  IADD3 R2, R2, c[0x0][0x20], RZ ;  /* 0x0000080002027a10 */ /* 0x000fe40007ffe0ff */
[----:B-----5:R-:W-:Y:S05]  /*fdd0*/  CALL.REL.NOINC `($_ZN7cutlass13device_kernelIN5flash19enable_sm80_to_sm89INS1_16FlashAttnBwdSm80INS1_25CollectiveMainloopBwdSm80ILi2ELi2EN4cute5tupleIJNS5_1CILi128EEES8_NS7_ILi64EEEEEENS_10bfloat16_tEfNS_4arch4Sm80ELb0ELb1ELb1ELb1ELb0ELb0ELb0ELb0ELi2ELi4ELi4ELi4ELb0EEENS1_21CollectiveEpilogueBwdISA_SB_SD_Li256ELb1ELb0ELi2EEENS1_19SingleTileSchedulerILb1ELb0ELb0ELi128EEEEEEEEEvNT_6ParamsE$_ZN4cute3eso3ESOILb1ELb0EJNS_5tupleIJNS_1CILi2EEEEEENS2_IJiEEENS3_ILi1EEES7_EEC2ERKS5_RKS6_RKS7_SE_) ;  /* 0xffffa07000007944 */ /* 0x020fea0003c3ffff */
[----:B-1----:R1:W5:Y:S01]  /*fde0*/  LDL R2, [R1+0x16d0] ;  /* 0x0016d00001027983 */ /* 0x0023620000100800 */
[----:B------:R-:W-:Y:S02]  /*fdf0*/  MOV R84, R6 ;  /* 0x0000000600547202 */ /* 0x000fe40000000f00 */
[----:B------:R-:W-:-:S04]  /*fe00*/  MOV R85, 0x0 ;  /* 0x0000000000557802 */ /* 0x000fc80000000f00 */
[----:B------:R-:W-:Y:S05]  /*fe10*/  RET.REL.NODEC R84 `(_ZN7cutlass13device_kernelIN5flash19enable_sm80_to_sm89INS1_16FlashAttnBwdSm80INS1_25CollectiveMainloopBwdSm80ILi2ELi2EN4cute5tupleIJNS5_1CILi128EEES8_NS7_ILi64EEEEEENS_10bfloat16_tEfNS_4arch4Sm80ELb0ELb1ELb1ELb1ELb0ELb0ELb0ELb0ELi2ELi4ELi4ELi4ELb0EEENS1_21CollectiveEpilogueBwdISA_SB_SD_Li256ELb1ELb0ELi2EEENS1_19SingleTileSchedulerILb1ELb0ELb0ELi128EEEEEEEEEvNT_6ParamsE) ;  /* 0xffff01e054007950 */ /* 0x000fea0003c3ffff */
        .type           $_ZN7cutlass13device_kernelIN5flash19enable_sm80_to_sm89INS1_16FlashAttnBwdSm80INS1_25CollectiveMainloopBwdSm80ILi2ELi2EN4cute5tupleIJNS5_1CILi128EEES8_NS7_ILi64EEEEEENS_10bfloat16_tEfNS_4arch4Sm80ELb0ELb1ELb1ELb1ELb0ELb0ELb0ELb0ELi2ELi4ELi4ELi4ELb0EEENS1_21CollectiveEpilogueBwdISA_SB_SD_Li256ELb1ELb0ELi2EEENS1_19SingleTileSchedulerILb1ELb0ELb0ELi128EEEEEEEEEvNT_6ParamsE$_ZZN4cute6detail16composition_implINS_5tupleIJNS_1CILi8EEENS3_ILi2EEES5_S5_S4_S5_EEENS2_IJNS3_ILi1EEEiiiNS3_ILi72EEENS3_ILi512EEEEEES5_S4_EEDaRKT_RKT0_RKT1_RKT2_ENKUlRKT_T0_E_clINS2_IJNS2_IJS5_EEENS2_IJiEEES7_S7_EEENS_17integral_constantIiLi3EEEEEDaSP_SQ_,@function
        .size           $_ZN7cutlass13device_kernelIN5flash19enable_sm80_to_sm89INS1_16FlashAttnBwdSm80INS1_25CollectiveMainloopBwdSm80ILi2ELi2EN4cute5tupleIJNS5_1CILi128EEES8_NS7_ILi64EEEEEENS_10bfloat16_tEfNS_4arch4Sm80ELb0ELb1ELb1ELb1ELb0ELb0ELb0ELb0ELi2ELi4ELi4ELi4ELb0EEENS1_21CollectiveEpilogueBwdISA_SB_SD_Li256ELb1ELb0ELi2EEENS1_19SingleTileSchedulerILb1ELb0ELb0ELi128EEEEEEEEEvNT_6ParamsE$_ZZN4cute6detail16composition_implINS_5tupleIJNS_1CILi8EEENS3_ILi2EEES5_S5_S4_S5_EEENS2_IJNS3_ILi1EEEiiiNS3_ILi72EEENS3_ILi512EEEEEES5_S4_EEDaRKT_RKT0_RKT1_RKT2_ENKUlRKT_T0_E_clINS2_IJNS2_IJS5_EEENS2_IJiEEES7_S7_EEENS_17integral_constantIiLi3EEEEEDaSP_SQ_,($_ZN7cutlass13device_kernelIN5flash19enable_sm80_to_sm89INS1_16FlashAttnBwdSm80INS1_25CollectiveMainloopBwdSm80ILi2ELi2EN4cute5tupleIJNS5_1CILi128EEES8_NS7_ILi64EEEEEENS_10bfloat16_tEfNS_4arch4Sm80ELb0ELb1ELb1ELb1ELb0ELb0ELb0ELb0ELi2ELi4ELi4ELi4ELb0EEENS1_21CollectiveEpilogueBwdISA_SB_SD_Li256ELb1ELb0ELi2EEENS1_19SingleTileSchedulerILb1ELb0ELb0ELi128EEEEEEEEEvNT_6ParamsE$_ZZN4cute6detail16composition_implINS_5tupleIJNS_1CILi8EEENS3_ILi2EEES5_S5_S4_S5_EEENS2_IJNS3_ILi1EEEiiiNS3_ILi72EEENS3_ILi512EEEEEES5_S4_EEDaRKT_RKT0_RKT1_RKT2_ENKUlRKT_T0_E_clINS2_IJNS2_IJS5_EEENS2_IJiEEES7_S7_EEENS_17integral_constantIiLi4EEEEEDaSP_SQ_ - $_ZN7cutlass13device_kernelIN5flash19enable_sm80_to_sm89INS1_16FlashAttnBwdSm80INS1_25CollectiveMainloopBwdSm80ILi2ELi2EN4cute5tupleIJNS5_1CILi128EEES8_NS7_ILi64EEEEEENS_10bfloat16_tEfNS_4arch4Sm80ELb0ELb1ELb1ELb1ELb0ELb0ELb0ELb0ELi2ELi4ELi4ELi4ELb0EEENS1_21CollectiveEpilogueBwdISA_SB_SD_Li256ELb1ELb0ELi2EEENS1_19SingleTileSchedulerILb1ELb0ELb0ELi128EEEEEEEEEvNT_6ParamsE$_ZZN4cute6detail16composition_implINS_5tupleIJNS_1CILi8EEENS3_ILi2EEES5_S5_S4_S5_EEENS2_IJNS3_ILi1EEEiiiNS3_ILi72EEENS3_ILi512EEEEEES5_S4_EEDaRKT_RKT0_RKT1_RKT2_ENKUlRKT_T0_E_clINS2_IJNS2_IJS5_EEENS2_IJiEEES7_S7_EEENS_17integral_constantIiLi3EEEEEDaSP_SQ_)
$_ZN7cutlass13device_kernelIN5flash19enable_sm80_to_sm89INS1_16FlashAttnBwdSm80INS1_25CollectiveMainloopBwdSm80ILi2ELi2EN4cute5tupleIJNS5_1CILi128EEES8_NS7_ILi64EEEEEENS_10bfloat16_tEfNS_4arch4Sm80ELb0ELb1ELb1ELb1ELb0ELb0ELb0ELb0ELi2ELi4ELi4ELi4ELb0EEENS1_21CollectiveEpilogueBwdISA_SB_SD_Li256ELb1ELb0ELi2EEENS1_19SingleTileSchedulerILb1ELb0ELb0ELi128EEEEEEEEEvNT_6ParamsE$_ZZN4cute6detail16composition_implINS_5tupleIJNS_1CILi8EEENS3_ILi2EEES5_S5_S4_S5_EEENS2_IJNS3_ILi1EEEiiiNS3_ILi72EEENS3_ILi512EEEEEES5_S4_EEDaRKT_RKT0_RKT1_RKT2_ENKUlRKT_T0_E_clINS2_IJNS2_IJS5_EEENS2_IJiEEES7_S7_EEENS_17integral_constantIiLi3EEEEEDaSP_SQ_:
        /* <DEDUP_REMOVED lines=10> */
        .type           $_ZN7cutlass13device_kernelIN5flash19enable_sm80_to_sm89INS1_16FlashAttnBwdSm80INS1_25CollectiveMainloopBwdSm80ILi2ELi2EN4cute5tupleIJNS5_1CILi128EEES8_NS7_ILi64EEEEEENS_10bfloat16_tEfNS_4arch4Sm80ELb0ELb1ELb1ELb1ELb0ELb0ELb0ELb0ELi2ELi4ELi4ELi4ELb0EEENS1_21CollectiveEpilogueBwdISA_SB_SD_Li256ELb1ELb0ELi2EEENS1_19SingleTileSchedulerILb1ELb0ELb0ELi128EEEEEEEEEvNT_6ParamsE$_ZZN4cute6detail16composition_implINS_5tupleIJNS_1CILi8EEENS3_ILi2EEES5_S5_S4_S5_EEENS2_IJNS3_ILi1EEEiiiNS3_ILi72EEENS3_ILi512EEEEEES5_S4_EEDaRKT_RKT0_RKT1_RKT2_ENKUlRKT_T0_E_clINS2_IJNS2_IJS5_EEENS2_IJiEEES7_S7_EEENS_17integral_constantIiLi4EEEEEDaSP_SQ_,@function
        .size           $_ZN7cutlass13device_kernelIN5flash19enable_sm80_to_sm89INS1_16FlashAttnBwdSm80INS1_25CollectiveMainloopBwdSm80ILi2ELi2EN4cute5tupleIJNS5_1CILi128EEES8_NS7_ILi64EEEEEENS_10bfloat16_tEfNS_4arch4Sm80ELb0ELb1ELb1ELb1ELb0ELb0ELb0ELb0ELi2ELi4ELi4ELi4ELb0EEENS1_21CollectiveEpilogueBwdISA_SB_SD_Li256ELb1ELb0ELi2EEENS1_19SingleTileSchedulerILb1ELb0ELb0ELi128EEEEEEEEEvNT_6ParamsE$_ZZN4cute6detail16composition_implINS_5tupleIJNS_1CILi8EEENS3_ILi2EEES5_S5_S4_S5_EEENS2_IJNS3_ILi1EEEiiiNS3_ILi72EEENS3_ILi512EEEEEES5_S4_EEDaRKT_RKT0_RKT1_RKT2_ENKUlRKT_T0_E_clINS2_IJNS2_IJS5_EEENS2_IJiEEES7_S7_EEENS_17integral_constantIiLi4EEEEEDaSP_SQ_,($_ZN7cutlass13device_kernelIN5flash19enable_sm80_to_sm89INS1_16FlashAttnBwdSm80INS1_25CollectiveMainloopBwdSm80ILi2ELi2EN4cute5tupleIJNS5_1CILi128EEES8_NS7_ILi64EEEEEENS_10bfloat16_tEfNS_4arch4Sm80ELb0ELb1ELb1ELb1ELb0ELb0ELb0ELb0ELi2ELi4ELi4ELi4ELb0EEENS1_21CollectiveEpilogueBwdISA_SB_SD_Li256ELb1ELb0ELi2EEENS1_19SingleTileSchedulerILb1ELb0ELb0ELi128EEEEEEEEEvNT_6ParamsE$_ZZN4cute6detail9lift_diceINS_5tupleIJiNS2_IJiNS_1CILi0EEEEEEEEES6_EEDaRKT_RKT0_ENKUlRKT_RKT0_E_clIS5_S5_EEDaSF_SI_ - $_ZN7cutlass13device_kernelIN5flash19enable_sm80_to_sm89INS1_16FlashAttnBwdSm80INS1_25CollectiveMainloopBwdSm80ILi2ELi2EN4cute5tupleIJNS5_1CILi128EEES8_NS7_ILi64EEEEEENS_10bfloat16_tEfNS_4arch4Sm80ELb0ELb1ELb1ELb1ELb0ELb0ELb0ELb0ELi2ELi4ELi4ELi4ELb0EEENS1_21CollectiveEpilogueBwdISA_SB_SD_Li256ELb1ELb0ELi2EEENS1_19SingleTileSchedulerILb1ELb0ELb0ELi128EEEEEEEEEvNT_6ParamsE$_ZZN4cute6detail16composition_implINS_5tupleIJNS_1CILi8EEENS3_ILi2EEES5_S5_S4_S5_EEENS2_IJNS3_ILi1EEEiiiNS3_ILi72EEENS3_ILi512EEEEEES5_S4_EEDaRKT_RKT0_RKT1_RKT2_ENKUlRKT_T0_E_clINS2_IJNS2_IJS5_EEENS2_IJiEEES7_S7_EEENS_17integral_constantIiLi4EEEEEDaSP_SQ_)
$_ZN7cutlass13device_kernelIN5flash19enable_sm80_to_sm89INS1_16FlashAttnBwdSm80INS1_25CollectiveMainloopBwdSm80ILi2ELi2EN4cute5tupleIJNS5_1CILi128EEES8_NS7_ILi64EEEEEENS_10bfloat16_tEfNS_4arch4Sm80ELb0ELb1ELb1ELb1ELb0ELb0ELb0ELb0ELi2ELi4ELi4ELi4ELb0EEENS1_21CollectiveEpilogueBwdISA_SB_SD_Li256ELb1ELb0ELi2EEENS1_19SingleTileSchedulerILb1ELb0ELb0ELi128EEEEEEEEEvNT_6ParamsE$_ZZN4cute6detail16composition_implINS_5tupleIJNS_1CILi8EEENS3_ILi2EEES5_S5_S4_S5_EEENS2_IJNS3_ILi1EEEiiiNS3_ILi72EEENS3_ILi512EEEEEES5_S4_EEDaRKT_RKT0_RKT1_RKT2_ENKUlRKT_T0_E_clINS2_IJNS2_IJS5_EEENS2_IJiEEES7_S7_EEENS_17integral_constantIiLi4EEEEEDaSP_SQ_:
        /* <DEDUP_REMOVED lines=10> */
        .type           $_ZN7cutlass13device_kernelIN5flash19enable_sm80_to_sm89INS1_16FlashAttnBwdSm80INS1_25CollectiveMainloopBwdSm80ILi2ELi2EN4cute5tupleIJNS5_1CILi128EEES8_NS7_ILi64EEEEEENS_10bfloat16_tEfNS_4arch4Sm80ELb0ELb1ELb1ELb1ELb0ELb0ELb0ELb0ELi2ELi4ELi4ELi4ELb0EEENS1_21CollectiveEpilogueBwdISA_SB_SD_Li256ELb1ELb0ELi2EEENS1_19SingleTileSchedulerILb1ELb0ELb0ELi128EEEEEEEEEvNT_6ParamsE$_ZZN4cute6detail9lift_diceINS_5tupleIJiNS2_IJiNS_1CILi0EEEEEEEEES6_EEDaRKT_RKT0_ENKUlRKT_RKT0_E_clIS5_S5_EEDaSF_SI_,@function
        .size           $_ZN7cutlass13device_kernelIN5flash19enable_sm80_to_sm89INS1_16FlashAttnBwdSm80INS1_25CollectiveMainloopBwdSm80ILi2ELi2EN4cute5tupleIJNS5_1CILi128EEES8_NS7_ILi64EEEEEENS_10bfloat16_tEfNS_4arch4Sm80ELb0ELb1ELb1ELb1ELb0ELb0ELb0ELb0ELi2ELi4ELi4ELi4ELb0EEENS1_21CollectiveEpilogueBwdISA_SB_SD_Li256ELb1ELb0ELi2EEENS1_19SingleTileSchedulerILb1ELb0ELb0ELi128EEEEEEEEEvNT_6ParamsE$_ZZN4cute6detail9lift_diceINS_5tupleIJiNS2_IJiNS_1CILi0EEEEEEEEES6_EEDaRKT_RKT0_ENKUlRKT_RKT0_E_clIS5_S5_EEDaSF_SI_,($_ZN7cutlass13device_kernelIN5flash19enable_sm80_to_sm89INS1_16FlashAttnBwdSm80INS1_25CollectiveMainloopBwdSm80ILi2ELi2EN4cute5tupleIJNS5_1CILi128EEES8_NS7_ILi64EEEEEENS_10bfloat16_tEfNS_4arch4Sm80ELb0ELb1ELb1ELb1ELb0ELb0ELb0ELb0ELi2ELi4ELi4ELi4ELb0EEENS1_21CollectiveEpilogueBwdISA_SB_SD_Li256ELb1ELb0ELi2EEENS1_19SingleTileSchedulerILb1ELb0ELb0ELi128EEEEEEEEEvNT_6ParamsE$_ZZN4cute6detail9lift_diceINS_5tupleIJiNS2_IJiNS_1CILi0EEEEEEEEES6_EEDaRKT_RKT0_ENKUlRKT_RKT0_E_clIiiEEDaSF_SI_ - $_ZN7cutlass13device_kernelIN5flash19enable_sm80_to_sm89INS1_16FlashAttnBwdSm80INS1_25CollectiveMainloopBwdSm80ILi2ELi2EN4cute5tupleIJNS5_1CILi128EEES8_NS7_ILi64EEEEEENS_10bfloat16_tEfNS_4arch4Sm80ELb0ELb1ELb1ELb1ELb0ELb0ELb0ELb0ELi2ELi4ELi4ELi4ELb0EEENS1_21CollectiveEpilogueBwdISA_SB_SD_Li256ELb1ELb0ELi2EEENS1_19SingleTileSchedulerILb1ELb0ELb0ELi128EEEEEEEEEvNT_6ParamsE$_ZZN4cute6detail9lift_diceINS_5tupleIJiNS2_IJiNS_1CILi0EEEEEEEEES6_EEDaRKT_RKT0_ENKUlRKT_RKT0_E_clIS5_S5_EEDaSF_SI_)
$_ZN7cutlass13device_kernelIN5flash19enable_sm80_to_sm89INS1_16FlashAttnBwdSm80INS1_25CollectiveMainloopBwdSm80ILi2ELi2EN4cute5tupleIJNS5_1CILi128EEES8_NS7_ILi64EEEEEENS_10bfloat16_tEfNS_4arch4Sm80ELb0ELb1ELb1ELb1ELb0ELb0ELb0ELb0ELi2ELi4ELi4ELi4ELb0EEENS1_21CollectiveEpilogueBwdISA_SB_SD_Li256ELb1ELb0ELi2EEENS1_19SingleTileSchedulerILb1ELb0ELb0ELi128EEEEEEEEEvNT_6ParamsE$_ZZN4cute6detail9lift_diceINS_5tupleIJiNS2_IJiNS_1CILi0EEEEEEEEES6_EEDaRKT_RKT0_ENKUlRKT_RKT0_E_clIS5_S5_EEDaSF_SI_:
[----:B------:R-:W-:Y:S02]  /*ff60*/  MOV R10, 0xff80 ;  /* 0x0000ff80000a7802 */ /* 0x000fe40000000f00 */
[----:B------:R-:W-:Y:S05]  /*ff70*/  CALL.REL.NOINC `($_ZN7cutlass13device_kernelIN5flash19enable_sm80_to_sm89INS1_16FlashAttnBwdSm80INS1_25CollectiveMainloopBwdSm80ILi2ELi2EN4cute5tupleIJNS5_1CILi128EEES8_NS7_ILi64EEEEEENS_10bfloat16_tEfNS_4arch4Sm80ELb0ELb1ELb1ELb1ELb0ELb0ELb0ELb0ELi2ELi4ELi4ELi4ELb0EEENS1_21CollectiveEpilogueBwdISA_SB_SD_Li256ELb1ELb0ELi2EEENS1_19SingleTileSchedulerILb1ELb0ELb0ELi128EEEEEEEEEvNT_6ParamsE$_ZZN4cute6detail9lift_diceINS_5tupleIJiNS_1CILi0EEEEEES5_EEDaRKT_RKT0_ENKUlRKT_RKT0_E_clIiiEEDaSE_SH_) ;  /* 0x000000d000007944 */ /* 0x000fea0003c00000 */
[----:B------:R-:W-:Y:S02]  /*ff80*/  MOV R74, 0xffa0 ;  /* 0x0000ffa0004a7802 */ /* 0x000fe40000000f00 */
[----:B-1---5:R-:W-:Y:S05]  /*ff90*/  CALL.REL.NOINC `($_ZN7cutlass13device_kernelIN5flash19enable_sm80_to_sm89INS1_16FlashAttnBwdSm80INS1_25CollectiveMainloopBwdSm80ILi2ELi2EN4cute5tupleIJNS5_1CILi128EEES8_NS7_ILi64EEEEEENS_10bfloat16_tEfNS_4arch4Sm80ELb0ELb1ELb1ELb1ELb0ELb0ELb0ELb0ELi2ELi4ELi4ELi4ELb0EEENS1_21CollectiveEpilogueBwdISA_SB_SD_Li256ELb1ELb0ELi2EEENS1_19SingleTileSchedulerILb1ELb0ELb0ELi128EEEEEEEEEvNT_6ParamsE$_ZZN4cute12filter_tupleINS_5tupleIJiNS_1CILi0EEEEEES4_ZNS_6detail9lift_diceIS4_S4_EEDaRKT_RKT0_EUlRKT_RKT0_E_EEDaS9_SC_OT1_ENKUlDpSF_E_clIJNS1_IJiEEENS1_IJS3_EEEEEEDaSM_) ;  /* 0xffffd20000007944 */ /* 0x022fea0003c3ffff */
[----:B------:R-:W-:Y:S02]  /*ffa0*/  MOV R9, 0x0 ;  /* 0x0000000000097802 */ /* 0x000fe40000000f00 */
[----:B-----5:R-:W-:Y:S02]  /*ffb0*/  MOV R6, R2 ;  /* 0x0000000200067202 */ /* 0x020fe40000000f00 */
[----:B------:R-:W-:Y:S05]  /*ffc0*/  RET.REL.NODEC R8 `(_ZN7cutlass13device_kernelIN5flash19enable_sm80_to_sm89INS1_16FlashAttnBwdSm80INS1_25CollectiveMainloopBwdSm80ILi2ELi2EN4cute5tupleIJNS5_1CILi128EEES8_NS7_ILi64EEEEEENS_10bfloat16_tEfNS_4arch4Sm80ELb0ELb1ELb1ELb1ELb0ELb0ELb0ELb0ELi2ELi4ELi4ELi4ELb0EEENS1_21CollectiveEpilogueBwdISA_SB_SD_Li256ELb1ELb0ELi2EEENS1_19SingleTileSchedulerILb1ELb0ELb0ELi128EEEEEEEEEvNT_6ParamsE) ;  /* 0xffff003008007950 */ /* 0x000fea0003c3ffff */
        .type           $_ZN7cutlass13device_kernelIN5flash19enable_sm80_to_sm89INS1_16FlashAttnBwdSm80INS1_25CollectiveMainloopBwdSm80ILi2ELi2EN4cute5tupleIJNS5_1CILi128EEES8_NS7_ILi64EEEEEENS_10bfloat16_tEfNS_4arch4Sm80ELb0ELb1ELb1ELb1ELb0ELb0ELb0ELb0ELi2ELi4ELi4ELi4ELb0EEENS1_21CollectiveEpilogueBwdISA_SB_SD_Li256ELb1ELb0ELi2EEENS1_19SingleTileSchedulerILb1ELb0ELb0ELi128EEEEEEEEEvNT_6ParamsE$_ZZN4cute6detail9lift_diceINS_5tupleIJiNS2_IJiNS_1CILi0EEEEEEEEES6_EEDaRKT_RKT0_ENKUlRKT_RKT0_E_clIiiEEDaSF_SI_,@function
        .size           $_ZN7cutlass13device_kernelIN5flash19enable_sm80_to_sm89INS1_16FlashAttnBwdSm80INS1_25CollectiveMainloopBwdSm80ILi2ELi2EN4cute5tupleIJNS5_1CILi128EEES8_NS7_ILi64EEEEEENS_10bfloat16_tEfNS_4arch4Sm80ELb0ELb1ELb1ELb1ELb0ELb0ELb0ELb0ELi2ELi4ELi4ELi4ELb0EEENS1_21CollectiveEpilogueBwdISA_SB_SD_Li256ELb1ELb0ELi2EEENS1_19SingleTileSchedulerILb1ELb0ELb0ELi128EEEEEEEEEvNT_6ParamsE$_ZZN4cute6detail9lift_diceINS_5tupleIJiNS2_IJiNS_1CILi0EEEEEEEEES6_EEDaRKT_RKT0_ENKUlRKT_RKT0_E_clIiiEEDaSF_SI_,($_ZN7cutlass13device_kernelIN5flash19enable_sm80_to_sm89INS1_16FlashAttnBwdSm80INS1_25CollectiveMainloopBwdSm80ILi2ELi2EN4cute5tupleIJNS5_1CILi128EEES8_NS7_ILi64EEEEEENS_10bfloat16_tEfNS_4arch4Sm80ELb0ELb1ELb1ELb1ELb0ELb0ELb0ELb0ELi2ELi4ELi4ELi4ELb0EEENS1_21CollectiveEpilogueBwdISA_SB_SD_Li256ELb1ELb0ELi2EEENS1_19SingleTileSchedulerILb1ELb0ELb0ELi128EEEEEEEEEvNT_6ParamsE$_ZZN4cute6detail9lift_diceINS_5tupleIJiNS_1CILi0EEEEEES5_EEDaRKT_RKT0_ENKUlRKT_RKT0_E_clIiiEEDaSE_SH_ - $_ZN7cutlass13device_kernelIN5flash19enable_sm80_to_sm89INS1_16FlashAttnBwdSm80INS1_25CollectiveMainloopBwdSm80ILi2ELi2EN4cute5tupleIJNS5_1CILi128EEES8_NS7_ILi64EEEEEENS_10bfloat16_tEfNS_4arch4Sm80ELb0ELb1ELb1ELb1ELb0ELb0ELb0ELb0ELi2ELi4ELi4ELi4ELb0EEENS1_21CollectiveEpilogueBwdISA_SB_SD_Li256ELb1ELb0ELi2EEENS1_19SingleTileSchedulerILb1ELb0ELb0ELi128EEEEEEEEEvNT_6ParamsE$_ZZN4cute6detail9lift_diceINS_5tupleIJiNS2_IJiNS_1CILi0EEEEEEEEES6_EEDaRKT_RKT0_ENKUlRKT_RKT0_E_clIiiEEDaSF_SI_)
$_ZN7cutlass13device_kernelIN5flash19enable_sm80_to_sm89INS1_16FlashAttnBwdSm80INS1_25CollectiveMainloopBwdSm80ILi2ELi2EN4cute5tupleIJNS5_1CILi128EEES8_NS7_ILi64EEEEEENS_10bfloat16_tEfNS_4arch4Sm80ELb0ELb1ELb1ELb1ELb0ELb0ELb0ELb0ELi2ELi4ELi4ELi4ELb0EEENS1_21CollectiveEpilogueBwdISA_SB_SD_Li256ELb1ELb0ELi2EEENS1_19SingleTileSchedulerILb1ELb0ELb0ELi128EEEEEEEEEvNT_6ParamsE$_ZZN4cute6detail9lift_diceINS_5tupleIJiNS2_IJiNS_1CILi0EEEEEEEEES6_EEDaRKT_RKT0_ENKUlRKT_RKT0_E_clIiiEEDaSF_SI_:
[----:B------:R-:W-:Y:S02]  /*ffd0*/  IADD3 R2, R1, 0x1684, RZ ;  /* 0x0000168401027810 */ /* 0x000fe40007ffe0ff */
[----:B------:R-:W-:Y:S02]  /*ffe0*/  MOV R6, 0x10010 ;  /* 0x0001001000067802 */ /* 0x000fe40000000f00 */
[----:B------:R-:W-:Y:S02]  /*fff0*/  IADD3 R2, R2, c[0x0][0x20], RZ ;  /* 0x0000080002027a10 */ /* 0x000fe40007ffe0ff */
[----:B------:R-:W-:Y:S05]  /*10000*/  CALL.REL.NOINC `($_ZN7cutlass13device_kernelIN5flash19enable_sm80_to_sm89INS1_16FlashAttnBwdSm80INS1_25CollectiveMainloopBwdSm80ILi2ELi2EN4cute5tupleIJNS5_1CILi128EEES8_NS7_ILi64EEEEEENS_10bfloat16_tEfNS_4arch4Sm80ELb0ELb1ELb1ELb1ELb0ELb0ELb0ELb0ELi2ELi4ELi4ELi4ELb0EEENS1_21CollectiveEpilogueBwdISA_SB_SD_Li256ELb1ELb0ELi2EEENS1_19SingleTileSchedulerILb1ELb0ELb0ELi128EEEEEEEEEvNT_6ParamsE$_ZN4cute3eso3ESOILb0ELb1EJiEEC2ERKi) ;  /* 0xffff873000007944 */ /* 0x000fea0003c3ffff */
[----:B------:R2:W5:Y:S01]  /*10010*/  LDL R7, [R1+0x1684] ;  /* 0x0016840001077983 */ /* 0x0005620000100800 */
[----:B-1----:R-:W-:Y:S02]  /*10020*/  MOV R2, R8 ;  /* 0x0000000800027202 */ /* 0x002fe40000000f00 */
[----:B------:R-:W-:-:S04]  /*10030*/  MOV R3, 0x0 ;  /* 0x0000000000037802 */ /* 0x000fc80000000f00 */
[----:B------:R-:W-:Y:S05]  /*10040*/  RET.REL.NODEC R2 `(_ZN7cutlass13device_kernelIN5flash19enable_sm80_to_sm89INS1_16FlashAttnBwdSm80INS1_25CollectiveMainloopBwdSm80ILi2ELi2EN4cute5tupleIJNS5_1CILi128EEES8_NS7_ILi64EEEEEENS_10bfloat16_tEfNS_4arch4Sm80ELb0ELb1ELb1ELb1ELb0ELb0ELb0ELb0ELi2ELi4ELi4ELi4ELb0EEENS1_21CollectiveEpilogueBwdISA_SB_SD_Li256ELb1ELb0ELi2EEENS1_19SingleTileSchedulerILb1ELb0ELb0ELi128EEEEEEEEEvNT_6ParamsE) ;  /* 0xfffeffb002007950 */ /* 0x000fea0003c3ffff */
        .type           $_ZN7cutlass13device_kernelIN5flash19enable_sm80_to_sm89INS1_16FlashAttnBwdSm80INS1_25CollectiveMainloopBwdSm80ILi2ELi2EN4cute5tupleIJNS5_1CILi128EEES8_NS7_ILi64EEEEEENS_10bfloat16_tEfNS_4arch4Sm80ELb0ELb1ELb1ELb1ELb0ELb0ELb0ELb0ELi2ELi4ELi4ELi4ELb0EEENS1_21CollectiveEpilogueBwdISA_SB_SD_Li256ELb1ELb0ELi2EEENS1_19SingleTileSchedulerILb1ELb0ELb0ELi128EEEEEEEEEvNT_6ParamsE$_ZZN4cute6detail9lift_diceINS_5tupleIJiNS_1CILi0EEEEEES5_EEDaRKT_RKT0_ENKUlRKT_RKT0_E_clIiiEEDaSE_SH_,@function
        .size           $_ZN7cutlass13device_kernelIN5flash19enable_sm80_to_sm89INS1_16FlashAttnBwdSm80INS1_25CollectiveMainloopBwdSm80ILi2ELi2EN4cute5tupleIJNS5_1CILi128EEES8_NS7_ILi64EEEEEENS_10bfloat16_tEfNS_4arch4Sm80ELb0ELb1ELb1ELb1ELb0ELb0ELb0ELb0ELi2ELi4ELi4ELi4ELb0EEENS1_21CollectiveEpilogueBwdISA_SB_SD_Li256ELb1ELb0ELi2EEENS1_19SingleTileSchedulerILb1ELb0ELb0ELi128EEEEEEEEEvNT_6ParamsE$_ZZN4cute6detail9lift_diceINS_5tupleIJiNS_1CILi0EEEEEES5_EEDaRKT_RKT0_ENKUlRKT_RKT0_E_clIiiEEDaSE_SH_,($_ZN7cutlass13device_kernelIN5flash19enable_sm80_to_sm89INS1_16FlashAttnBwdSm80INS1_25CollectiveMainloopBwdSm80ILi2ELi2EN4cute5tupleIJNS5_1CILi128EEES8_NS7_ILi64EEEEEENS_10bfloat16_tEfNS_4arch4Sm80ELb0ELb1ELb1ELb1ELb0ELb0ELb0ELb0ELi2ELi4ELi4ELi4ELb0EEENS1_21CollectiveEpilogueBwdISA_SB_SD_Li256ELb1ELb0ELi2EEENS1_19SingleTileSchedulerILb1ELb0ELb0ELi128EEEEEEEEEvNT_6ParamsE$_ZZN4cute6upcastILi2ENS_5tupleIJNS1_IJNS_1CILi1EEENS1_IJNS2_ILi2EEES4_S4_EEEEEES4_NS1_IJS4_S4_EEEEEENS1_IJNS1_IJNS2_ILi0EEENS1_IJS3_NS2_ILi512EEEiEEEEEENS2_ILi4096EEENS1_IJiNS2_ILi8192EEEEEEEEEEEDaRKT0_RKT1_ENKUlRKT_RKT0_E_clIS6_SC_EEDaSP_SS_ - $_ZN7cutlass13device_kernelIN5flash19enable_sm80_to_sm89INS1_16FlashAttnBwdSm80INS1_25CollectiveMainloopBwdSm80ILi2ELi2EN4cute5tupleIJNS5_1CILi128EEES8_NS7_ILi64EEEEEENS_10bfloat16_tEfNS_4arch4Sm80ELb0ELb1ELb1ELb1ELb0ELb0ELb0ELb0ELi2ELi4ELi4ELi4ELb0EEENS1_21CollectiveEpilogueBwdISA_SB_SD_Li256ELb1ELb0ELi2EEENS1_19SingleTileSchedulerILb1ELb0ELb0ELi128EEEEEEEEEvNT_6ParamsE$_ZZN4cute6detail9lift_diceINS_5tupleIJiNS_1CILi0EEEEEES5_EEDaRKT_RKT0_ENKUlRKT_RKT0_E_clIiiEEDaSE_SH_)
$_ZN7cutlass13device_kernelIN5flash19enable_sm80_to_sm89INS1_16FlashAttnBwdSm80INS1_25CollectiveMainloopBwdSm80ILi2ELi2EN4cute5tupleIJNS5_1CILi128EEES8_NS7_ILi64EEEEEENS_10bfloat16_tEfNS_4arch4Sm80ELb0ELb1ELb1ELb1ELb0ELb0ELb0ELb0ELi2ELi4ELi4ELi4ELb0EEENS1_21CollectiveEpilogueBwdISA_SB_SD_Li256ELb1ELb0ELi2EEENS1_19SingleTileSchedulerILb1ELb0ELb0ELi128EEEEEEEEEvNT_6ParamsE$_ZZN4cute6detail9lift_diceINS_5tupleIJiNS_1CILi0EEEEEES5_EEDaRKT_RKT0_ENKUlRKT_RKT0_E_clIiiEEDaSE_SH_:
[----:B------:R-:W-:Y:S02]  /*10050*/  IADD3 R2, R1, 0x1684, RZ ;  /* 0x0000168401027810 */ /* 0x000fe40007ffe0ff */
[----:B------:R-:W-:Y:S02]  /*10060*/  MOV R6, 0x10090 ;  /* 0x0001009000067802 */ /* 0x000fe40000000f00 */
[----:B------:R-:W-:Y:S02]  /*10070*/  IADD3 R2, R2, c[0x0][0x20], RZ ;  /* 0x0000080002027a10 */ /* 0x000fe40007ffe0ff */
[----:B------:R-:W-:Y:S05]  /*10080*/  CALL.REL.NOINC `($_ZN7cutlass13device_kernelIN5flash19enable_sm80_to_sm89INS1_16FlashAttnBwdSm80INS1_25CollectiveMainloopBwdSm80ILi2ELi2EN4cute5tupleIJNS5_1CILi128EEES8_NS7_ILi64EEEEEENS_10bfloat16_tEfNS_4arch4Sm80ELb0ELb1ELb1ELb1ELb0ELb0ELb0ELb0ELi2ELi4ELi4ELi4ELb0EEENS1_21CollectiveEpilogueBwdISA_SB_SD_Li256ELb1ELb0ELi2EEENS1_19SingleTileSchedulerILb1ELb0ELb0ELi128EEEEEEEEEvNT_6ParamsE$_ZN4cute3eso3ESOILb0ELb1EJiEEC2ERKi) ;  /* 0xffff86b000007944 */ /* 0x000fea0003c3ffff */
[----:B-1----:R1:W5:Y:S01]  /*10090*/  LDL R3, [R1+0x1684] ;  /* 0x0016840001037983 */ /* 0x0023620000100800 */
[----:B------:R-:W-:-:S04]  /*100a0*/  MOV R11, 0x0 ;  /* 0x00000000000b7802 */ /* 0x000fc80000000f00 */
[----:B------:R-:W-:Y:S05]  /*100b0*/  RET.REL.NODEC R10 `(_ZN7cutlass13device_kernelIN5flash19enable_sm80_to_sm89INS1_16FlashAttnBwdSm80INS1_25CollectiveMainloopBwdSm80ILi2ELi2EN4cute5tupleIJNS5_1CILi128EEES8_NS7_ILi64EEEEEENS_10bfloat16_tEfNS_4arch4Sm80ELb0ELb1ELb1ELb1ELb0ELb0ELb0ELb0ELi2ELi4ELi4ELi4ELb0EEENS1_21CollectiveEpilogueBwdISA_SB_SD_Li256ELb1ELb0ELi2EEENS1_19SingleTileSchedulerILb1ELb0ELb0ELi128EEEEEEEEEvNT_6ParamsE) ;  /* 0xfffeff400a007950 */ /* 0x000fea0003c3ffff */
        .type           $_ZN7cutlass13device_kernelIN5flash19enable_sm80_to_sm89INS1_16FlashAttnBwdSm80INS1_25CollectiveMainloopBwdSm80ILi2ELi2EN4cute5tupleIJNS5_1CILi128EEES8_NS7_ILi64EEEEEENS_10bfloat16_tEfNS_4arch4Sm80ELb0ELb1ELb1ELb1ELb0ELb0ELb0ELb0ELi2ELi4ELi4ELi4ELb0EEENS1_21CollectiveEpilogueBwdISA_SB_SD_Li256ELb1ELb0ELi2EEENS1_19SingleTileSchedulerILb1ELb0ELb0ELi128EEEEEEEEEvNT_6ParamsE$_ZZN4cute6upcastILi2ENS_5tupleIJNS1_IJNS_1CILi1EEENS1_IJNS2_ILi2EEES4_S4_EEEEEES4_NS1_IJS4_S4_EEEEEENS1_IJNS1_IJNS2_ILi0EEENS1_IJS3_NS2_ILi512EEEiEEEEEENS2_ILi4096EEENS1_IJiNS2_ILi8192EEEEEEEEEEEDaRKT0_RKT1_ENKUlRKT_RKT0_E_clIS6_SC_EEDaSP_SS_,@function
        .size           $_ZN7cutlass13device_kernelIN5flash19enable_sm80_to_sm89INS1_16FlashAttnBwdSm80INS1_25CollectiveMainloopBwdSm80ILi2ELi2EN4cute5tupleIJNS5_1CILi128EEES8_NS7_ILi64EEEEEENS_10bfloat16_tEfNS_4arch4Sm80ELb0ELb1ELb1ELb1ELb0ELb0ELb0ELb0ELi2ELi4ELi4ELi4ELb0EEENS1_21CollectiveEpilogueBwdISA_SB_SD_Li256ELb1ELb0ELi2EEENS1_19SingleTileSchedulerILb1ELb0ELb0ELi128EEEEEEEEEvNT_6ParamsE$_ZZN4cute6upcastILi2ENS_5tupleIJNS1_IJNS_1CILi1EEENS1_IJNS2_ILi2EEES4_S4_EEEEEES4_NS1_IJS4_S4_EEEEEENS1_IJNS1_IJNS2_ILi0EEENS1_IJS3_NS2_ILi512EEEiEEEEEENS2_ILi4096EEENS1_IJiNS2_ILi8192EEEEEEEEEEEDaRKT0_RKT1_ENKUlRKT_RKT0_E_clIS6_SC_EEDaSP_SS_,($_ZN7cutlass13device_kernelIN5flash19enable_sm80_to_sm89INS1_16FlashAttnBwdSm80INS1_25CollectiveMainloopBwdSm80ILi2ELi2EN4cute5tupleIJNS5_1CILi128EEES8_NS7_ILi64EEEEEENS_10bfloat16_tEfNS_4arch4Sm80ELb0ELb1ELb1ELb1ELb0ELb0ELb0ELb0ELi2ELi4ELi4ELi4ELb0EEENS1_21CollectiveEpilogueBwdISA_SB_SD_Li256ELb1ELb0ELi2EEENS1_19SingleTileSchedulerILb1ELb0ELb0ELi128EEEEEEEEEvNT_6ParamsE$_ZZN4cute6upcastILi2ENS_5tupleIJNS1_IJNS_1CILi1EEENS1_IJNS2_ILi2EEES4_S4_EEEEEES4_NS1_IJS4_S4_EEEEEENS1_IJNS1_IJNS2_ILi0EEENS1_IJS3_NS2_ILi512EEEiEEEEEENS2_ILi4096EEENS1_IJiNS2_ILi8192EEEEEEEEEEEDaRKT0_RKT1_ENKUlRKT_RKT0_E_clIS7_SF_EEDaSP_SS_ - $_ZN7cutlass13device_kernelIN5flash19enable_sm80_to_sm89INS1_16FlashAttnBwdSm80INS1_25CollectiveMainloopBwdSm80ILi2ELi2EN4cute5tupleIJNS5_1CILi128EEES8_NS7_ILi64EEEEEENS_10bfloat16_tEfNS_4arch4Sm80ELb0ELb1ELb1ELb1ELb0ELb0ELb0ELb0ELi2ELi4ELi4ELi4ELb0EEENS1_21CollectiveEpilogueBwdISA_SB_SD_Li256ELb1ELb0ELi2EEENS1_19SingleTileSchedulerILb1ELb0ELb0ELi128EEEEEEEEEvNT_6ParamsE$_ZZN4cute6upcastILi2ENS_5tupleIJNS1_IJNS_1CILi1EEENS1_IJNS2_ILi2EEES4_S4_EEEEEES4_NS1_IJS4_S4_EEEEEENS1_IJNS1_IJNS2_ILi0EEENS1_IJS3_NS2_ILi512EEEiEEEEEENS2_ILi4096EEENS1_IJiNS2_ILi8192EEEEEEEEEEEDaRKT0_RKT1_ENKUlRKT_RKT0_E_clIS6_SC_EEDaSP_SS_)
$_ZN7cutlass13device_kernelIN5flash19enable_sm80_to_sm89INS1_16FlashAttnBwdSm80INS1_25CollectiveMainloopBwdSm80ILi2ELi2EN4cute5tupleIJNS5_1CILi128EEES8_NS7_ILi64EEEEEENS_10bfloat16_tEfNS_4arch4Sm80ELb0ELb1ELb1ELb1ELb0ELb0ELb0ELb0ELi2ELi4ELi4ELi4ELb0EEENS1_21CollectiveEpilogueBwdISA_SB_SD_Li256ELb1ELb0ELi2EEENS1_19SingleTileSchedulerILb1ELb0ELb0ELi128EEEEEEEEEvNT_6ParamsE$_ZZN4cute6upcastILi2ENS_5tupleIJNS1_IJNS_1CILi1EEENS1_IJNS2_ILi2EEES4_S4_EEEEEES4_NS1_IJS4_S4_EEEEEENS1_IJNS1_IJNS2_ILi0EEENS1_IJS3_NS2_ILi512EEEiEEEEEENS2_ILi4096EEENS1_IJiNS2_ILi8192EEEEEEEEEEEDaRKT0_RKT1_ENKUlRKT_RKT0_E_clIS6_SC_EEDaSP_SS_:
[----:B------:R-:W-:-:S06]  /*100c0*/  IADD3 R3, R20, -c[0x0][0x20], RZ ;  /* 0x8000080014037a10 */ /* 0x000fcc0007ffe0ff */
[----:B------:R-:W5:Y:S01]  /*100d0*/  LDL R3, [R3] ;  /* 0x0000000003037983 */ /* 0x000f620000100800 */
[----:B------:R-:W-:Y:S02]  /*100e0*/  IADD3 R9, R1, 0x1380, RZ ;  /* 0x0000138001097810 */ /* 0x000fe40007ffe0ff */
[----:B------:R-:W-:Y:S02]  /*100f0*/  MOV R58, 0x10130 ;  /* 0x00010130003a7802 */ /* 0x000fe40000000f00 */
[----:B------:R-:W-:-:S04]  /*10100*/  IADD3 R9, R9, c[0x0][0x20], RZ ;  /* 0x0000080009097a10 */ /* 0x000fc80007ffe0ff */
[----:B------:R-:W-:Y:S02]  /*10110*/  IADD3 R10, R9, 0x4, RZ ;  /* 0x00000004090a7810 */ /* 0x000fe40007ffe0ff */
[----:B-----5:R-:W-:Y:S05]  /*10120*/  CALL.REL.NOINC `($_ZN7cutlass13device_kernelIN5flash19enable_sm80_to_sm89INS1_16FlashAttnBwdSm80INS1_25CollectiveMainloopBwdSm80ILi2ELi2EN4cute5tupleIJNS5_1CILi128EEES8_NS7_ILi64EEEEEENS_10bfloat16_tEfNS_4arch4Sm80ELb0ELb1ELb1ELb1ELb0ELb0ELb0ELb0ELi2ELi4ELi4ELi4ELb0EEENS1_21CollectiveEpilogueBwdISA_SB_SD_Li256ELb1ELb0ELi2EEENS1_19SingleTileSchedulerILb1ELb0ELb0ELi128EEEEEEEEEvNT_6ParamsE$_ZZN4cute6upcastILi2ENS_5tupleIJNS_1CILi1EEENS1_IJNS2_ILi2EEES4_S4_EEEEEENS1_IJNS2_ILi0EEENS1_IJS3_NS2_ILi512EEEiEEEEEEEEDaRKT0_RKT1_ENKUlRKT_RKT0_E_clIS5_S9_EEDaSJ_SM_) ;  /* 0x0000015000007944 */ /* 0x020fea0003c00000 */
[----:B------:R-:W-:Y:S02]  /*10130*/  MOV R4, 0x10150 ;  /* 0x0001015000047802 */ /* 0x000fe40000000f00 */
[----:B-1---5:R-:W-:Y:S05]  /*10140*/  CALL.REL.NOINC `($_ZN7cutlass13device_kernelIN5flash19enable_sm80_to_sm89INS1_16FlashAttnBwdSm80INS1_25CollectiveMainloopBwdSm80ILi2ELi2EN4cute5tupleIJNS5_1CILi128EEES8_NS7_ILi64EEEEEENS_10bfloat16_tEfNS_4arch4Sm80ELb0ELb1ELb1ELb1ELb0ELb0ELb0ELb0ELi2ELi4ELi4ELi4ELb0EEENS1_21CollectiveEpilogueBwdISA_SB_SD_Li256ELb1ELb0ELi2EEENS1_19SingleTileSchedulerILb1ELb0ELb0ELi128EEEEEEEEEvNT_6ParamsE$_ZN4cute3eso3ESOILb1ELb0EJNS_1CILi0EEENS_5tupleIJNS2_ILi1EEENS2_ILi256EEEiEEEEEC2ERKS3_RKS7_) ;  /* 0xffff8c0000007944 */ /* 0x022fea0003c3ffff */
[----:B-1----:R1:W5:Y:S01]  /*10150*/  LDL R2, [R1+0x1384] ;  /* 0x0013840001027983 */ /* 0x0023620000100800 */
[----:B------:R-:W-:-:S03]  /*10160*/  MOV R6, 0x10180 ;  /* 0x0001018000067802 */ /* 0x000fc60000000f00 */
[----:B-1---5:R-:W-:Y:S05]  /*10170*/  CALL.REL.NOINC `($_ZN7cutlass13device_kernelIN5flash19enable_sm80_to_sm89INS1_16FlashAttnBwdSm80INS1_25CollectiveMainloopBwdSm80ILi2ELi2EN4cute5tupleIJNS5_1CILi128EEES8_NS7_ILi64EEEEEENS_10bfloat16_tEfNS_4arch4Sm80ELb0ELb1ELb1ELb1ELb0ELb0ELb0ELb0ELi2ELi4ELi4ELi4ELb0EEENS1_21CollectiveEpilogueBwdISA_SB_SD_Li256ELb1ELb0ELi2EEENS1_19SingleTileSchedulerILb1ELb0ELb0ELi128EEEEEEEEEvNT_6ParamsE$_ZN4cute5tupleIJNS0_IJNS_1CILi1EEENS0_IJS2_NS1_ILi2EEES3_EEEEEENS0_IJNS1_ILi0EEENS0_IJS2_NS1_ILi256EEEiEEEEEEEEC2ERKS5_RKS9_) ;  /* 0xffffbd7000007944 */ /* 0x022fea0003c3ffff */
[----:B------:R2:W5:Y:S01]  /*10180*/  LDL R37, [R1+0x1380] ;  /* 0x0013800001257983 */ /* 0x0005620000100800 */
[----:B------:R-:W-:-:S04]  /*10190*/  MOV R9, 0x0 ;  /* 0x0000000000097802 */ /* 0x000fc80000000f00 */
[----:B------:R-:W-:Y:S05]  /*101a0*/  RET.REL.NODEC R8 `(_ZN7cutlass13device_kernelIN5flash19enable_sm80_to_sm89INS1_16FlashAttnBwdSm80INS1_25CollectiveMainloopBwdSm80ILi2ELi2EN4cute5tupleIJNS5_1CILi128EEES8_NS7_ILi64EEEEEENS_10bfloat16_tEfNS_4arch4Sm80ELb0ELb1ELb1ELb1ELb0ELb0ELb0ELb0ELi2ELi4ELi4ELi4ELb0EEENS1_21CollectiveEpilogueBwdISA_SB_SD_Li256ELb1ELb0ELi2EEENS1_19SingleTileSchedulerILb1ELb0ELb0ELi128EEEEEEEEEvNT_6ParamsE) ;  /* 0xfffefe5008007950 */ /* 0x000fea0003c3ffff */
        .type           $_ZN7cutlass13device_kernelIN5flash19enable_sm80_to_sm89INS1_16FlashAttnBwdSm80INS1_25CollectiveMainloopBwdSm80ILi2ELi2EN4cute5tupleIJNS5_1CILi128EEES8_NS7_ILi64EEEEEENS_10bfloat16_tEfNS_4arch4Sm80ELb0ELb1ELb1ELb1ELb0ELb0ELb0ELb0ELi2ELi4ELi4ELi4ELb0EEENS1_21CollectiveEpilogueBwdISA_SB_SD_Li256ELb1ELb0ELi2EEENS1_19SingleTileSchedulerILb1ELb0ELb0ELi128EEEEEEEEEvNT_6ParamsE$_ZZN4cute6upcastILi2ENS_5tupleIJNS1_IJNS_1CILi1EEENS1_IJNS2_ILi2EEES4_S4_EEEEEES4_NS1_IJS4_S4_EEEEEENS1_IJNS1_IJNS2_ILi0EEENS1_IJS3_NS2_ILi512EEEiEEEEEENS2_ILi4096EEENS1_IJiNS2_ILi8192EEEEEEEEEEEDaRKT0_RKT1_ENKUlRKT_RKT0_E_clIS7_SF_EEDaSP_SS_,@function
        .size           $_ZN7cutlass13device_kernelIN5flash19enable_sm80_to_sm89INS1_16FlashAttnBwdSm80INS1_25CollectiveMainloopBwdSm80ILi2ELi2EN4cute5tupleIJNS5_1CILi128EEES8_NS7_ILi64EEEEEENS_10bfloat16_tEfNS_4arch4Sm80ELb0ELb1ELb1ELb1ELb0ELb0ELb0ELb0ELi2ELi4ELi4ELi4ELb0EEENS1_21CollectiveEpilogueBwdISA_SB_SD_Li256ELb1ELb0ELi2EEENS1_19SingleTileSchedulerILb1ELb0ELb0ELi128EEEEEEEEEvNT_6ParamsE$_ZZN4cute6upcastILi2ENS_5tupleIJNS1_IJNS_1CILi1EEENS1_IJNS2_ILi2EEES4_S4_EEEEEES4_NS1_IJS4_S4_EEEEEENS1_IJNS1_IJNS2_ILi0EEENS1_IJS3_NS2_ILi512EEEiEEEEEENS2_ILi4096EEENS1_IJiNS2_ILi8192EEEEEEEEEEEDaRKT0_RKT1_ENKUlRKT_RKT0_E_clIS7_SF_EEDaSP_SS_,($_ZN7cutlass13device_kernelIN5flash19enable_sm80_to_sm89INS1_16FlashAttnBwdSm80INS1_25CollectiveMainloopBwdSm80ILi2ELi2EN4cute5tupleIJNS5_1CILi128EEES8_NS7_ILi64EEEEEENS_10bfloat16_tEfNS_4arch4Sm80ELb0ELb1ELb1ELb1ELb0ELb0ELb0ELb0ELi2ELi4ELi4ELi4ELb0EEENS1_21CollectiveEpilogueBwdISA_SB_SD_Li256ELb1ELb0ELi2EEENS1_19SingleTileSchedulerILb1ELb0ELb0ELi128EEEEEEEEEvNT_6ParamsE$_ZZN4cute6upcastILi2ENS_5tupleIJNS_1CILi1EEENS1_IJNS2_ILi2EEES4_S4_EEEEEENS1_IJNS2_ILi0EEENS1_IJS3_NS2_ILi512EEEiEEEEEEEEDaRKT0_RKT1_ENKUlRKT_RKT0_E_clIS5_S9_EEDaSJ_SM_ - $_ZN7cutlass13device_kernelIN5flash19enable_sm80_to_sm89INS1_16FlashAttnBwdSm80INS1_25CollectiveMainloopBwdSm80ILi2ELi2EN4cute5tupleIJNS5_1CILi128EEES8_NS7_ILi64EEEEEENS_10bfloat16_tEfNS_4arch4Sm80ELb0ELb1ELb1ELb1ELb0ELb0ELb0ELb0ELi2ELi4ELi4ELi4ELb0EEENS1_21CollectiveEpilogueBwdISA_SB_SD_Li256ELb1ELb0ELi2EEENS1_19SingleTileSchedulerILb1ELb0ELb0ELi128EEEEEEEEEvNT_6ParamsE$_ZZN4cute6upcastILi2ENS_5tupleIJNS1_IJNS_1CILi1EEENS1_IJNS2_ILi2EEES4_S4_EEEEEES4_NS1_IJS4_S4_EEEEEENS1_IJNS1_IJNS2_ILi0EEENS1_IJS3_NS2_ILi512EEEiEEEEEENS2_ILi4096EEENS1_IJiNS2_ILi8192EEEEEEEEEEEDaRKT0_RKT1_ENKUlRKT_RKT0_E_clIS7_SF_EEDaSP_SS_)
$_ZN7cutlass13device_kernelIN5flash19enable_sm80_to_sm89INS1_16FlashAttnBwdSm80INS1_25CollectiveMainloopBwdSm80ILi2ELi2EN4cute5tupleIJNS5_1CILi128EEES8_NS7_ILi64EEEEEENS_10bfloat16_tEfNS_4arch4Sm80ELb0ELb1ELb1ELb1ELb0ELb0ELb0ELb0ELi2ELi4ELi4ELi4ELb0EEENS1_21CollectiveEpilogueBwdISA_SB_SD_Li256ELb1ELb0ELi2EEENS1_19SingleTileSchedulerILb1ELb0ELb0ELi128EEEEEEEEEvNT_6ParamsE$_ZZN4cute6upcastILi2ENS_5tupleIJNS1_IJNS_1CILi1EEENS1_IJNS2_ILi2EEES4_S4_EEEEEES4_NS1_IJS4_S4_EEEEEENS1_IJNS1_IJNS2_ILi0EEENS1_IJS3_NS2_ILi512EEEiEEEEEENS2_ILi4096EEENS1_IJiNS2_ILi8192EEEEEEEEEEEDaRKT0_RKT1_ENKUlRKT_RKT0_E_clIS7_SF_EEDaSP_SS_:
[----:B------:R-:W-:Y:S02]  /*101b0*/  IADD3 R8, R1, 0x1380, RZ ;  /* 0x0000138001087810 */ /* 0x000fe40007ffe0ff */
[----:B------:R-:W-:Y:S02]  /*101c0*/  MOV R56, 0x10200 ;  /* 0x0001020000387802 */ /* 0x000fe40000000f00 */
[----:B------:R-:W-:-:S04]  /*101d0*/  IADD3 R8, R8, c[0x0][0x20], RZ ;  /* 0x0000080008087a10 */ /* 0x000fc80007ffe0ff */
[----:B------:R-:W-:Y:S02]  /*101e0*/  IADD3 R9, R8, 0x4, RZ ;  /* 0x0000000408097810 */ /* 0x000fe40007ffe0ff */
[----:B------:R-:W-:Y:S05]  /*101f0*/  CALL.REL.NOINC `($_ZN7cutlass13device_kernelIN5flash19enable_sm80_to_sm89INS1_16FlashAttnBwdSm80INS1_25CollectiveMainloopBwdSm80ILi2ELi2EN4cute5tupleIJNS5_1CILi128EEES8_NS7_ILi64EEEEEENS_10bfloat16_tEfNS_4arch4Sm80ELb0ELb1ELb1ELb1ELb0ELb0ELb0ELb0ELi2ELi4ELi4ELi4ELb0EEENS1_21CollectiveEpilogueBwdISA_SB_SD_Li256ELb1ELb0ELi2EEENS1_19SingleTileSchedulerILb1ELb0ELb0ELi128EEEEEEEEEvNT_6ParamsE$_ZZN4cute6upcastILi2ENS_5tupleIJNS_1CILi2EEES3_EEENS1_IJiNS2_ILi8192EEEEEEEEDaRKT0_RKT1_ENKUlRKT_RKT0_E_clIS3_iEEDaSF_SI_) ;  /* 0x0000015000007944 */ /* 0x000fea0003c00000 */
[----:B------:R-:W-:Y:S02]  /*10200*/  MOV R4, 0x10220 ;  /* 0x0001022000047802 */ /* 0x000fe40000000f00 */
[----:B-1---5:R-:W-:Y:S05]  /*10210*/  CALL.REL.NOINC `($_ZN7cutlass13device_kernelIN5flash19enable_sm80_to_sm89INS1_16FlashAttnBwdSm80INS1_25CollectiveMainloopBwdSm80ILi2ELi2EN4cute5tupleIJNS5_1CILi128EEES8_NS7_ILi64EEEEEENS_10bfloat16_tEfNS_4arch4Sm80ELb0ELb1ELb1ELb1ELb0ELb0ELb0ELb0ELi2ELi4ELi4ELi4ELb0EEENS1_21CollectiveEpilogueBwdISA_SB_SD_Li256ELb1ELb0ELi2EEENS1_19SingleTileSchedulerILb1ELb0ELb0ELi128EEEEEEEEEvNT_6ParamsE$_ZN4cute3eso3ESOILb0ELb1EJiNS_1CILi4096EEEEEC2ERKiRKS3_) ;  /* 0xffff864000007944 */ /* 0x022fea0003c3ffff */
[----:B-1----:R1:W5:Y:S01]  /*10220*/  LDL R2, [R1+0x1384] ;  /* 0x0013840001027983 */ /* 0x0023620000100800 */
[----:B------:R-:W-:-:S03]  /*10230*/  MOV R6, 0x10250 ;  /* 0x0001025000067802 */ /* 0x000fc60000000f00 */
[----:B-1---5:R-:W-:Y:S05]  /*10240*/  CALL.REL.NOINC `($_ZN7cutlass13device_kernelIN5flash19enable_sm80_to_sm89INS1_16FlashAttnBwdSm80INS1_25CollectiveMainloopBwdSm80ILi2ELi2EN4cute5tupleIJNS5_1CILi128EEES8_NS7_ILi64EEEEEENS_10bfloat16_tEfNS_4arch4Sm80ELb0ELb1ELb1ELb1ELb0ELb0ELb0ELb0ELi2ELi4ELi4ELi4ELb0EEENS1_21CollectiveEpilogueBwdISA_SB_SD_Li256ELb1ELb0ELi2EEENS1_19SingleTileSchedulerILb1ELb0ELb0ELi128EEEEEEEEEvNT_6ParamsE$_ZN4cute5tupleIJNS0_IJNS_1CILi2EEES2_EEENS0_IJiNS1_ILi4096EEEEEEEEC2ERKS3_RKS5_) ;  /* 0xffffbde000007944 */ /* 0x022fea0003c3ffff */
[----:B-1----:R1:W5:Y:S01]  /*10250*/  LDL R2, [R1+0x1380] ;  /* 0x0013800001027983 */ /* 0x0023620000100800 */
[----:B------:R-:W-:-:S04]  /*10260*/  MOV R11, 0x0 ;  /* 0x00000000000b7802 */ /* 0x000fc80000000f00 */
[----:B------:R-:W-:Y:S05]  /*10270*/  RET.REL.NODEC R10 `(_ZN7cutlass13device_kernelIN5flash19enable_sm80_to_sm89INS1_16FlashAttnBwdSm80INS1_25CollectiveMainloopBwdSm80ILi2ELi2EN4cute5tupleIJNS5_1CILi128EEES8_NS7_ILi64EEEEEENS_10bfloat16_tEfNS_4arch4Sm80ELb0ELb1ELb1ELb1ELb0ELb0ELb0ELb0ELi2ELi4ELi4ELi4ELb0EEENS1_21CollectiveEpilogueBwdISA_SB_SD_Li256ELb1ELb0ELi2EEENS1_19SingleTileSchedulerILb1ELb0ELb0ELi128EEEEEEEEEvNT_6ParamsE) ;  /* 0xfffefd800a007950 */ /* 0x000fea0003c3ffff */
        .type           $_ZN7cutlass13device_kernelIN5flash19enable_sm80_to_sm89INS1_16FlashAttnBwdSm80INS1_25CollectiveMainloopBwdSm80ILi2ELi2EN4cute5tupleIJNS5_1CILi128EEES8_NS7_ILi64EEEEEENS_10bfloat16_tEfNS_4arch4Sm80ELb0ELb1ELb1ELb1ELb0ELb0ELb0ELb0ELi2ELi4ELi4ELi4ELb0EEENS1_21CollectiveEpilogueBwdISA_SB_SD_Li256ELb1ELb0ELi2EEENS1_19SingleTileSchedulerILb1ELb0ELb0ELi128EEEEEEEEEvNT_6ParamsE$_ZZN4cute6upcastILi2ENS_5tupleIJNS_1CILi1EEENS1_IJNS2_ILi2EEES4_S4_EEEEEENS1_IJNS2_ILi0EEENS1_IJS3_NS2_ILi512EEEiEEEEEEEEDaRKT0_RKT1_ENKUlRKT_RKT0_E_clIS5_S9_EEDaSJ_SM_,@function
        .size           $_ZN7cutlass13device_kernelIN5flash19enable_sm80_to_sm89INS1_16FlashAttnBwdSm80INS1_25CollectiveMainloopBwdSm80ILi2ELi2EN4cute5tupleIJNS5_1CILi128EEES8_NS7_ILi64EEEEEENS_10bfloat16_tEfNS_4arch4Sm80ELb0ELb1ELb1ELb1ELb0ELb0ELb0ELb0ELi2ELi4ELi4ELi4ELb0EEENS1_21CollectiveEpilogueBwdISA_SB_SD_Li256ELb1ELb0ELi2EEENS1_19SingleTileSchedulerILb1ELb0ELb0ELi128EEEEEEEEEvNT_6ParamsE$_ZZN4cute6upcastILi2ENS_5tupleIJNS_1CILi1EEENS1_IJNS2_ILi2EEES4_S4_EEEEEENS1_IJNS2_ILi0EEENS1_IJS3_NS2_ILi512EEEiEEEEEEEEDaRKT0_RKT1_ENKUlRKT_RKT0_E_clIS5_S9_EEDaSJ_SM_,($_ZN7cutlass13device_kernelIN5flash19enable_sm80_to_sm89INS1_16FlashAttnBwdSm80INS1_25CollectiveMainloopBwdSm80ILi2ELi2EN4cute5tupleIJNS5_1CILi128EEES8_NS7_ILi64EEEEEENS_10bfloat16_tEfNS_4arch4Sm80ELb0ELb1ELb1ELb1ELb0ELb0ELb0ELb0ELi2ELi4ELi4ELi4ELb0EEENS1_21CollectiveEpilogueBwdISA_SB_SD_Li256ELb1ELb0ELi2EEENS1_19SingleTileSchedulerILb1ELb0ELb0ELi128EEEEEEEEEvNT_6ParamsE$_ZZN4cute6upcastILi2ENS_5tupleIJNS_1CILi2EEES3_EEENS1_IJiNS2_ILi8192EEEEEEEEDaRKT0_RKT1_ENKUlRKT_RKT0_E_clIS3_iEEDaSF_SI_ - $_ZN7cutlass13device_kernelIN5flash19enable_sm80_to_sm89INS1_16FlashAttnBwdSm80INS1_25CollectiveMainloopBwdSm80ILi2ELi2EN4cute5tupleIJNS5_1CILi128EEES8_NS7_ILi64EEEEEENS_10bfloat16_tEfNS_4arch4Sm80ELb0ELb1ELb1ELb1ELb0ELb0ELb0ELb0ELi2ELi4ELi4ELi4ELb0EEENS1_21CollectiveEpilogueBwdISA_SB_SD_Li256ELb1ELb0ELi2EEENS1_19SingleTileSchedulerILb1ELb0ELb0ELi128EEEEEEEEEvNT_6ParamsE$_ZZN4cute6upcastILi2ENS_5tupleIJNS_1CILi1EEENS1_IJNS2_ILi2EEES4_S4_EEEEEENS1_IJNS2_ILi0EEENS1_IJS3_NS2_ILi512EEEiEEEEEEEEDaRKT0_RKT1_ENKUlRKT_RKT0_E_clIS5_S9_EEDaSJ_SM_)
$_ZN7cutlass13device_kernelIN5flash19enable_sm80_to_sm89INS1_16FlashAttnBwdSm80INS1_25CollectiveMainloopBwdSm80ILi2ELi2EN4cute5tupleIJNS5_1CILi128EEES8_NS7_ILi64EEEEEENS_10bfloat16_tEfNS_4arch4Sm80ELb0ELb1ELb1ELb1ELb0ELb0ELb0ELb0ELi2ELi4ELi4ELi4ELb0EEENS1_21CollectiveEpilogueBwdISA_SB_SD_Li256ELb1ELb0ELi2EEENS1_19SingleTileSchedulerILb1ELb0ELb0ELi128EEEEEEEEEvNT_6ParamsE$_ZZN4cute6upcastILi2ENS_5tupleIJNS_1CILi1EEENS1_IJNS2_ILi2EEES4_S4_EEEEEENS1_IJNS2_ILi0EEENS1_IJS3_NS2_ILi512EEEiEEEEEEEEDaRKT0_RKT1_ENKUlRKT_RKT0_E_clIS5_S9_EEDaSJ_SM_:
[----:B------:R-:W-:Y:S02]  /*10280*/  IADD3 R11, R1, 0x1388, RZ ;  /* 0x00001388010b7810 */ /* 0x000fe40007ffe0ff */
[----:B------:R-:W-:Y:S02]  /*10290*/  MOV R56, 0x102d0 ;  /* 0x000102d000387802 */ /* 0x000fe40000000f00 */
[----:B------:R-:W-:-:S04]  /*102a0*/  IADD3 R11, R11, c[0x0][0x20], RZ ;  /* 0x000008000b0b7a10 */ /* 0x000fc80007ffe0ff */
[----:B------:R-:W-:Y:S02]  /*102b0*/  IADD3 R37, R11, 0x4, RZ ;  /* 0x000000040b257810 */ /* 0x000fe40007ffe0ff */
[----:B------:R-:W-:Y:S05]  /*102c0*/  CALL.REL.NOINC `($_ZN7cutlass13device_kernelIN5flash19enable_sm80_to_sm89INS1_16FlashAttnBwdSm80INS1_25CollectiveMainloopBwdSm80ILi2ELi2EN4cute5tupleIJNS5_1CILi128EEES8_NS7_ILi64EEEEEENS_10bfloat16_tEfNS_4arch4Sm80ELb0ELb1ELb1ELb1ELb0ELb0ELb0ELb0ELi2ELi4ELi4ELi4ELb0EEENS1_21CollectiveEpilogueBwdISA_SB_SD_Li256ELb1ELb0ELi2EEENS1_19SingleTileSchedulerILb1ELb0ELb0ELi128EEEEEEEEEvNT_6ParamsE$_ZZN4cute6upcastILi2ENS_5tupleIJNS_1CILi2EEES3_S3_EEENS1_IJNS2_ILi1EEENS2_ILi512EEEiEEEEEDaRKT0_RKT1_ENKUlRKT_RKT0_E_clIS3_iEEDaSG_SJ_) ;  /* 0x0000011000007944 */ /* 0x000fea0003c00000 */
[----:B------:R-:W-:Y:S02]  /*102d0*/  MOV R4, 0x102f0 ;  /* 0x000102f000047802 */ /* 0x000fe40000000f00 */
[----:B-1---5:R-:W-:Y:S05]  /*102e0*/  CALL.REL.NOINC `($_ZN7cutlass13device_kernelIN5flash19enable_sm80_to_sm89INS1_16FlashAttnBwdSm80INS1_25CollectiveMainloopBwdSm80ILi2ELi2EN4cute5tupleIJNS5_1CILi128EEES8_NS7_ILi64EEEEEENS_10bfloat16_tEfNS_4arch4Sm80ELb0ELb1ELb1ELb1ELb0ELb0ELb0ELb0ELi2ELi4ELi4ELi4ELb0EEENS1_21CollectiveEpilogueBwdISA_SB_SD_Li256ELb1ELb0ELi2EEENS1_19SingleTileSchedulerILb1ELb0ELb0ELi128EEEEEEEEEvNT_6ParamsE$_ZN4cute3eso3ESOILb1ELb0EJNS_1CILi1EEENS2_ILi256EEEiEEC2ERKS3_RKS4_RKi) ;  /* 0xffff8c0000007944 */ /* 0x022fea0003c3ffff */
[----:B-1----:R1:W5:Y:S01]  /*102f0*/  LDL R2, [R1+0x138c] ;  /* 0x00138c0001027983 */ /* 0x0023620000100800 */
[----:B------:R-:W-:-:S03]  /*10300*/  MOV R6, 0x10320 ;  /* 0x0001032000067802 */ /* 0x000fc60000000f00 */
[----:B-1---5:R-:W-:Y:S05]  /*10310*/  CALL.REL.NOINC `($_ZN7cutlass13device_kernelIN5flash19enable_sm80_to_sm89INS1_16FlashAttnBwdSm80INS1_25CollectiveMainloopBwdSm80ILi2ELi2EN4cute5tupleIJNS5_1CILi128EEES8_NS7_ILi64EEEEEENS_10bfloat16_tEfNS_4arch4Sm80ELb0ELb1ELb1ELb1ELb0ELb0ELb0ELb0ELi2ELi4ELi4ELi4ELb0EEENS1_21CollectiveEpilogueBwdISA_SB_SD_Li256ELb1ELb0ELi2EEENS1_19SingleTileSchedulerILb1ELb0ELb0ELi128EEEEEEEEEvNT_6ParamsE$_ZN4cute5tupleIJNS0_IJNS_1CILi1EEENS1_ILi2EEES3_EEENS0_IJS2_NS1_ILi256EEEiEEEEEC2ERKS4_RKS6_) ;  /* 0xffffbc5000007944 */ /* 0x022fea0003c3ffff */
[----:B-1----:R1:W5:Y:S01]  /*10320*/  LDL R2, [R1+0x1388] ;  /* 0x0013880001027983 */ /* 0x0023620000100800 */
[----:B------:R-:W-:-:S04]  /*10330*/  MOV R59, 0x0 ;  /* 0x00000000003b7802 */ /* 0x000fc80000000f00 */
[----:B------:R-:W-:Y:S05]  /*10340*/  RET.REL.NODEC R58 `(_ZN7cutlass13device_kernelIN5flash19enable_sm80_to_sm89INS1_16FlashAttnBwdSm80INS1_25CollectiveMainloopBwdSm80ILi2ELi2EN4cute5tupleIJNS5_1CILi128EEES8_NS7_ILi64EEEEEENS_10bfloat16_tEfNS_4arch4Sm80ELb0ELb1ELb1ELb1ELb0ELb0ELb0ELb0ELi2ELi4ELi4ELi4ELb0EEENS1_21CollectiveEpilogueBwdISA_SB_SD_Li256ELb1ELb0ELi2EEENS1_19SingleTileSchedulerILb1ELb0ELb0ELi128EEEEEEEEEvNT_6ParamsE) ;  /* 0xfffefcb03a007950 */ /* 0x000fea0003c3ffff */
        .type           $_ZN7cutlass13device_kernelIN5flash19enable_sm80_to_sm89INS1_16FlashAttnBwdSm80INS1_25CollectiveMainloopBwdSm80ILi2ELi2EN4cute5tupleIJNS5_1CILi128EEES8_NS7_ILi64EEEEEENS_10bfloat16_tEfNS_4arch4Sm80ELb0ELb1ELb1ELb1ELb0ELb0ELb0ELb0ELi2ELi4ELi4ELi4ELb0EEENS1_21CollectiveEpilogueBwdISA_SB_SD_Li256ELb1ELb0ELi2EEENS1_19SingleTileSchedulerILb1ELb0ELb0ELi128EEEEEEEEEvNT_6ParamsE$_ZZN4cute6upcastILi2ENS_5tupleIJNS_1CILi2EEES3_EEENS1_IJiNS2_ILi8192EEEEEEEEDaRKT0_RKT1_ENKUlRKT_RKT0_E_clIS3_iEEDaSF_SI_,@function
        .size           $_ZN7cutlass13device_kernelIN5flash19enable_sm80_to_sm89INS1_16FlashAttnBwdSm80INS1_25CollectiveMainloopBwdSm80ILi2ELi2EN4cute5tupleIJNS5_1CILi128EEES8_NS7_ILi64EEEEEENS_10bfloat16_tEfNS_4arch4Sm80ELb0ELb1ELb1ELb1ELb0ELb0ELb0ELb0ELi2ELi4ELi4ELi4ELb0EEENS1_21CollectiveEpilogueBwdISA_SB_SD_Li256ELb1ELb0ELi2EEENS1_19SingleTileSchedulerILb1ELb0ELb0ELi128EEEEEEEEEvNT_6ParamsE$_ZZN4cute6upcastILi2ENS_5tupleIJNS_1CILi2EEES3_EEENS1_IJiNS2_ILi8192EEEEEEEEDaRKT0_RKT1_ENKUlRKT_RKT0_E_clIS3_iEEDaSF_SI_,($_ZN7cutlass13device_kernelIN5flash19enable_sm80_to_sm89INS1_16FlashAttnBwdSm80INS1_25CollectiveMainloopBwdSm80ILi2ELi2EN4cute5tupleIJNS5_1CILi128EEES8_NS7_ILi64EEEEEENS_10bfloat16_tEfNS_4arch4Sm80ELb0ELb1ELb1ELb1ELb0ELb0ELb0ELb0ELi2ELi4ELi4ELi4ELb0EEENS1_21CollectiveEpilogueBwdISA_SB_SD_Li256ELb1ELb0ELi2EEENS1_19SingleTileSchedulerILb1ELb0ELb0ELi128EEEEEEEEEvNT_6ParamsE$_ZZN4cute6upcastILi2ENS_5tupleIJNS_1CILi2EEES3_S3_EEENS1_IJNS2_ILi1EEENS2_ILi512EEEiEEEEEDaRKT0_RKT1_ENKUlRKT_RKT0_E_clIS3_iEEDaSG_SJ_ - $_ZN7cutlass13device_kernelIN5flash19enable_sm80_to_sm89INS1_16FlashAttnBwdSm80INS1_25CollectiveMainloopBwdSm80ILi2ELi2EN4cute5tupleIJNS5_1CILi128EEES8_NS7_ILi64EEEEEENS_10bfloat16_tEfNS_4arch4Sm80ELb0ELb1ELb1ELb1ELb0ELb0ELb0ELb0ELi2ELi4ELi4ELi4ELb0EEENS1_21CollectiveEpilogueBwdISA_SB_SD_Li256ELb1ELb0ELi2EEENS1_19SingleTileSchedulerILb1ELb0ELb0ELi128EEEEEEEEEvNT_6ParamsE$_ZZN4cute6upcastILi2ENS_5tupleIJNS_1CILi2EEES3_EEENS1_IJiNS2_ILi8192EEEEEEEEDaRKT0_RKT1_ENKUlRKT_RKT0_E_clIS3_iEEDaSF_SI_)
$_ZN7cutlass13device_kernelIN5flash19enable_sm80_to_sm89INS1_16FlashAttnBwdSm80INS1_25CollectiveMainloopBwdSm80ILi2ELi2EN4cute5tupleIJNS5_1CILi128EEES8_NS7_ILi64EEEEEENS_10bfloat16_tEfNS_4arch4Sm80ELb0ELb1ELb1ELb1ELb0ELb0ELb0ELb0ELi2ELi4ELi4ELi4ELb0EEENS1_21CollectiveEpilogueBwdISA_SB_SD_Li256ELb1ELb0ELi2EEENS1_19SingleTileSchedulerILb1ELb0ELb0ELi128EEEEEEEEEvNT_6ParamsE$_ZZN4cute6upcastILi2ENS_5tupleIJNS_1CILi2EEES3_EEENS1_IJiNS2_ILi8192EEEEEEEEDaRKT0_RKT1_ENKUlRKT_RKT0_E_clIS3_iEEDaSF_SI_:
[----:B------:R-:W-:Y:S02]  /*10350*/  LEA.HI R3, R3, R3, RZ, 0x1 ;  /* 0x0000000303037211 */ /* 0x000fe400078f08ff */
[----:B------:R-:W-:Y:S02]  /*10360*/  IADD3 R2, R1, 0x1388, RZ ;  /* 0x0000138801027810 */ /* 0x000fe40007ffe0ff */
[----:B------:R-:W-:Y:S02]  /*10370*/  SHF.R.S32.HI R3, RZ, 0x1, R3 ;  /* 0x00000001ff037819 */ /* 0x000fe40000011403 */
[----:B------:R-:W-:Y:S02]  /*10380*/  IADD3 R2, R2, c[0x0][0x20], RZ ;  /* 0x0000080002027a10 */ /* 0x000fe40007ffe0ff */
[----:B------:R-:W-:Y:S02]  /*10390*/  MOV R6, 0x103b0 ;  /* 0x000103b000067802 */ /* 0x000fe40000000f00 */
[----:B------:R-:W-:Y:S05]  /*103a0*/  CALL.REL.NOINC `($_ZN7cutlass13device_kernelIN5flash19enable_sm80_to_sm89INS1_16FlashAttnBwdSm80INS1_25CollectiveMainloopBwdSm80ILi2ELi2EN4cute5tupleIJNS5_1CILi128EEES8_NS7_ILi64EEEEEENS_10bfloat16_tEfNS_4arch4Sm80ELb0ELb1ELb1ELb1ELb0ELb0ELb0ELb0ELi2ELi4ELi4ELi4ELb0EEENS1_21CollectiveEpilogueBwdISA_SB_SD_Li256ELb1ELb0ELi2EEENS1_19SingleTileSchedulerILb1ELb0ELb0ELi128EEEEEEEEEvNT_6ParamsE$_ZN4cute5tupleIJNS_1CILi2EEEiEEC2ERKS2_RKi) ;  /* 0xffffbeb000007944 */ /* 0x000fea0003c3ffff */
[----:B-1----:R1:W5:Y:S01]  /*103b0*/  LDL R2, [R1+0x1388] ;  /* 0x0013880001027983 */ /* 0x0023620000100800 */
[----:B------:R-:W-:-:S04]  /*103c0*/  MOV R57, 0x0 ;  /* 0x0000000000397802 */ /* 0x000fc80000000f00 */
[----:B------:R-:W-:Y:S05]  /*103d0*/  RET.REL.NODEC R56 `(_ZN7cutlass13device_kernelIN5flash19enable_sm80_to_sm89INS1_16FlashAttnBwdSm80INS1_25CollectiveMainloopBwdSm80ILi2ELi2EN4cute5tupleIJNS5_1CILi128EEES8_NS7_ILi64EEEEEENS_10bfloat16_tEfNS_4arch4Sm80ELb0ELb1ELb1ELb1ELb0ELb0ELb0ELb0ELi2ELi4ELi4ELi4ELb0EEENS1_21CollectiveEpilogueBwdISA_SB_SD_Li256ELb1ELb0ELi2EEENS1_19SingleTileSchedulerILb1ELb0ELb0ELi128EEEEEEEEEvNT_6ParamsE) ;  /* 0xfffefc2038007950 */ /* 0x000fea0003c3ffff */
        .type           $_ZN7cutlass13device_kernelIN5flash19enable_sm80_to_sm89INS1_16FlashAttnBwdSm80INS1_25CollectiveMainloopBwdSm80ILi2ELi2EN4cute5tupleIJNS5_1CILi128EEES8_NS7_ILi64EEEEEENS_10bfloat16_tEfNS_4arch4Sm80ELb0ELb1ELb1ELb1ELb0ELb0ELb0ELb0ELi2ELi4ELi4ELi4ELb0EEENS1_21CollectiveEpilogueBwdISA_SB_SD_Li256ELb1ELb0ELi2EEENS1_19SingleTileSchedulerILb1ELb0ELb0ELi128EEEEEEEEEvNT_6ParamsE$_ZZN4cute6upcastILi2ENS_5tupleIJNS_1CILi2EEES3_S3_EEENS1_IJNS2_ILi1EEENS2_ILi512EEEiEEEEEDaRKT0_RKT1_ENKUlRKT_RKT0_E_clIS3_iEEDaSG_SJ_,@function
        .size           $_ZN7cutlass13device_kernelIN5flash19enable_sm80_to_sm89INS1_16FlashAttnBwdSm80INS1_25CollectiveMainloopBwdSm80ILi2ELi2EN4cute5tupleIJNS5_1CILi128EEES8_NS7_ILi64EEEEEENS_10bfloat16_tEfNS_4arch4Sm80ELb0ELb1ELb1ELb1ELb0ELb0ELb0ELb0ELi2ELi4ELi4ELi4ELb0EEENS1_21CollectiveEpilogueBwdISA_SB_SD_Li256ELb1ELb0ELi2EEENS1_19SingleTileSchedulerILb1ELb0ELb0ELi128EEEEEEEEEvNT_6ParamsE$_ZZN4cute6upcastILi2ENS_5tupleIJNS_1CILi2EEES3_S3_EEENS1_IJNS2_ILi1EEENS2_ILi512EEEiEEEEEDaRKT0_RKT1_ENKUlRKT_RKT0_E_clIS3_iEEDaSG_SJ_,($_ZN7cutlass13device_kernelIN5flash19enable_sm80_to_sm89INS1_16FlashAttnBwdSm80INS1_25CollectiveMainloopBwdSm80ILi2ELi2EN4cute5tupleIJNS5_1CILi128EEES8_NS7_ILi64EEEEEENS_10bfloat16_tEfNS_4arch4Sm80ELb0ELb1ELb1ELb1ELb0ELb0ELb0ELb0ELi2ELi4ELi4ELi4ELb0EEENS1_21CollectiveEpilogueBwdISA_SB_SD_Li256ELb1ELb0ELi2EEENS1_19SingleTileSchedulerILb1ELb0ELb0ELi128EEEEEEEEEvNT_6ParamsE$_ZZN4cute7crd2crdINS_5tupleIJiiiNS_1CILi0EEEEEENS1_IJNS2_ILi32EEENS2_ILi4EEENS2_ILi2EEENS2_ILi1EEEEEENS1_IJS8_S8_S8_S8_EEEEEDaRKT_RKT0_RKT1_ENKUlRKT_RKT0_RKT1_E_clIiS5_S8_EEDaSM_SP_SS_ - $_ZN7cutlass13device_kernelIN5flash19enable_sm80_to_sm89INS1_16FlashAttnBwdSm80INS1_25CollectiveMainloopBwdSm80ILi2ELi2EN4cute5tupleIJNS5_1CILi128EEES8_NS7_ILi64EEEEEENS_10bfloat16_tEfNS_4arch4Sm80ELb0ELb1ELb1ELb1ELb0ELb0ELb0ELb0ELi2ELi4ELi4ELi4ELb0EEENS1_21CollectiveEpilogueBwdISA_SB_SD_Li256ELb1ELb0ELi2EEENS1_19SingleTileSchedulerILb1ELb0ELb0ELi128EEEEEEEEEvNT_6ParamsE$_ZZN4cute6upcastILi2ENS_5tupleIJNS_1CILi2EEES3_S3_EEENS1_IJNS2_ILi1EEENS2_ILi512EEEiEEEEEDaRKT0_RKT1_ENKUlRKT_RKT0_E_clIS3_iEEDaSG_SJ_)
$_ZN7cutlass13device_kernelIN5flash19enable_sm80_to_sm89INS1_16FlashAttnBwdSm80INS1_25CollectiveMainloopBwdSm80ILi2ELi2EN4cute5tupleIJNS5_1CILi128EEES8_NS7_ILi64EEEEEENS_10bfloat16_tEfNS_4arch4Sm80ELb0ELb1ELb1ELb1ELb0ELb0ELb0ELb0ELi2ELi4ELi4ELi4ELb0EEENS1_21CollectiveEpilogueBwdISA_SB_SD_Li256ELb1ELb0ELi2EEENS1_19SingleTileSchedulerILb1ELb0ELb0ELi128EEEEEEEEEvNT_6ParamsE$_ZZN4cute6upcastILi2ENS_5tupleIJNS_1CILi2EEES3_S3_EEENS1_IJNS2_ILi1EEENS2_ILi512EEEiEEEEEDaRKT0_RKT1_ENKUlRKT_RKT0_E_clIS3_iEEDaSG_SJ_:
        /* <DEDUP_REMOVED lines=9> */
        .type           $_ZN7cutlass13device_kernelIN5flash19enable_sm80_to_sm89INS1_16FlashAttnBwdSm80INS1_25CollectiveMainloopBwdSm80ILi2ELi2EN4cute5tupleIJNS5_1CILi128EEES8_NS7_ILi64EEEEEENS_10bfloat16_tEfNS_4arch4Sm80ELb0ELb1ELb1ELb1ELb0ELb0ELb0ELb0ELi2ELi4ELi4ELi4ELb0EEENS1_21CollectiveEpilogueBwdISA_SB_SD_Li256ELb1ELb0ELi2EEENS1_19SingleTileSchedulerILb1ELb0ELb0ELi128EEEEEEEEEvNT_6ParamsE$_ZZN4cute7crd2crdINS_5tupleIJiiiNS_1CILi0EEEEEENS1_IJNS2_ILi32EEENS2_ILi4EEENS2_ILi2EEENS2_ILi1EEEEEENS1_IJS8_S8_S8_S8_EEEEEDaRKT_RKT0_RKT1_ENKUlRKT_RKT0_RKT1_E_clIiS5_S8_EEDaSM_SP_SS_,@function
        .size           $_ZN7cutlass13device_kernelIN5flash19enable_sm80_to_sm89INS1_16FlashAttnBwdSm80INS1_25CollectiveMainloopBwdSm80ILi2ELi2EN4cute5tupleIJNS5_1CILi128EEES8_NS7_ILi64EEEEEENS_10bfloat16_tEfNS_4arch4Sm80ELb0ELb1ELb1ELb1ELb0ELb0ELb0ELb0ELi2ELi4ELi4ELi4ELb0EEENS1_21CollectiveEpilogueBwdISA_SB_SD_Li256ELb1ELb0ELi2EEENS1_19SingleTileSchedulerILb1ELb0ELb0ELi128EEEEEEEEEvNT_6ParamsE$_ZZN4cute7crd2crdINS_5tupleIJiiiNS_1CILi0EEEEEENS1_IJNS2_ILi32EEENS2_ILi4EEENS2_ILi2EEENS2_ILi1EEEEEENS1_IJS8_S8_S8_S8_EEEEEDaRKT_RKT0_RKT1_ENKUlRKT_RKT0_RKT1_E_clIiS5_S8_EEDaSM_SP_SS_,($_ZN7cutlass13device_kernelIN5flash19enable_sm80_to_sm89INS1_16FlashAttnBwdSm80INS1_25CollectiveMainloopBwdSm80ILi2ELi2EN4cute5tupleIJNS5_1CILi128EEES8_NS7_ILi64EEEEEENS_10bfloat16_tEfNS_4arch4Sm80ELb0ELb1ELb1ELb1ELb0ELb0ELb0ELb0ELi2ELi4ELi4ELi4ELb0EEENS1_21CollectiveEpilogueBwdISA_SB_SD_Li256ELb1ELb0ELi2EEENS1_19SingleTileSchedulerILb1ELb0ELb0ELi128EEEEEEEEEvNT_6ParamsE$_ZZN4cute7crd2crdINS_5tupleIJiiiNS_1CILi0EEEEEENS1_IJNS2_ILi32EEENS2_ILi4EEENS2_ILi2EEENS2_ILi1EEEEEENS1_IJS8_S8_S8_S8_EEEEEDaRKT_RKT0_RKT1_ENKUlRKT_RKT0_RKT1_E_clIiS6_S8_EEDaSM_SP_SS_ - $_ZN7cutlass13device_kernelIN5flash19enable_sm80_to_sm89INS1_16FlashAttnBwdSm80INS1_25CollectiveMainloopBwdSm80ILi2ELi2EN4cute5tupleIJNS5_1CILi128EEES8_NS7_ILi64EEEEEENS_10bfloat16_tEfNS_4arch4Sm80ELb0ELb1ELb1ELb1ELb0ELb0ELb0ELb0ELi2ELi4ELi4ELi4ELb0EEENS1_21CollectiveEpilogueBwdISA_SB_SD_Li256ELb1ELb0ELi2EEENS1_19SingleTileSchedulerILb1ELb0ELb0ELi128EEEEEEEEEvNT_6ParamsE$_ZZN4cute7crd2crdINS_5tupleIJiiiNS_1CILi0EEEEEENS1_IJNS2_ILi32EEENS2_ILi4EEENS2_ILi2EEENS2_ILi1EEEEEENS1_IJS8_S8_S8_S8_EEEEEDaRKT_RKT0_RKT1_ENKUlRKT_RKT0_RKT1_E_clIiS5_S8_EEDaSM_SP_SS_)
$_ZN7cutlass13device_kernelIN5flash19enable_sm80_to_sm89INS1_16FlashAttnBwdSm80INS1_25CollectiveMainloopBwdSm80ILi2ELi2EN4cute5tupleIJNS5_1CILi128EEES8_NS7_ILi64EEEEEENS_10bfloat16_tEfNS_4arch4Sm80ELb0ELb1ELb1ELb1ELb0ELb0ELb0ELb0ELi2ELi4ELi4ELi4ELb0EEENS1_21CollectiveEpilogueBwdISA_SB_SD_Li256ELb1ELb0ELi2EEENS1_19SingleTileSchedulerILb1ELb0ELb0ELi128EEEEEEEEEvNT_6ParamsE$_ZZN4cute7crd2crdINS_5tupleIJiiiNS_1CILi0EEEEEENS1_IJNS2_ILi32EEENS2_ILi4EEENS2_ILi2EEENS2_ILi1EEEEEENS1_IJS8_S8_S8_S8_EEEEEDaRKT_RKT0_RKT1_ENKUlRKT_RKT0_RKT1_E_clIiS5_S8_EEDaSM_SP_SS_:
[----:B------:R-:W-:Y:S02]  /*10470*/  MOV R6, R4 ;  /* 0x0000000400067202 */ /* 0x000fe40000000f00 */
[----:B------:R-:W-:-:S04]  /*10480*/  MOV R7, 0x0 ;  /* 0x0000000000077802 */ /* 0x000fc80000000f00 */
[----:B------:R-:W-:Y:S05]  /*10490*/  RET.REL.NODEC R6 `(_ZN7cutlass13device_kernelIN5flash19enable_sm80_to_sm89INS1_16FlashAttnBwdSm80INS1_25CollectiveMainloopBwdSm80ILi2ELi2EN4cute5tupleIJNS5_1CILi128EEES8_NS7_ILi64EEEEEENS_10bfloat16_tEfNS_4arch4Sm80ELb0ELb1ELb1ELb1ELb0ELb0ELb0ELb0ELi2ELi4ELi4ELi4ELb0EEENS1_21CollectiveEpilogueBwdISA_SB_SD_Li256ELb1ELb0ELi2EEENS1_19SingleTileSchedulerILb1ELb0ELb0ELi128EEEEEEEEEvNT_6ParamsE) ;  /* 0xfffefb6006007950 */ /* 0x000fea0003c3ffff */
        .type           $_ZN7cutlass13device_kernelIN5flash19enable_sm80_to_sm89INS1_16FlashAttnBwdSm80INS1_25CollectiveMainloopBwdSm80ILi2ELi2EN4cute5tupleIJNS5_1CILi128EEES8_NS7_ILi64EEEEEENS_10bfloat16_tEfNS_4arch4Sm80ELb0ELb1ELb1ELb1ELb0ELb0ELb0ELb0ELi2ELi4ELi4ELi4ELb0EEENS1_21CollectiveEpilogueBwdISA_SB_SD_Li256ELb1ELb0ELi2EEENS1_19SingleTileSchedulerILb1ELb0ELb0ELi128EEEEEEEEEvNT_6ParamsE$_ZZN4cute7crd2crdINS_5tupleIJiiiNS_1CILi0EEEEEENS1_IJNS2_ILi32EEENS2_ILi4EEENS2_ILi2EEENS2_ILi1EEEEEENS1_IJS8_S8_S8_S8_EEEEEDaRKT_RKT0_RKT1_ENKUlRKT_RKT0_RKT1_E_clIiS6_S8_EEDaSM_SP_SS_,@function
        .size           $_ZN7cutlass13device_kernelIN5flash19enable_sm80_to_sm89INS1_16FlashAttnBwdSm80INS1_25CollectiveMainloopBwdSm80ILi2ELi2EN4cute5tupleIJNS5_1CILi128EEES8_NS7_ILi64EEEEEENS_10bfloat16_tEfNS_4arch4Sm80ELb0ELb1ELb1ELb1ELb0ELb0ELb0ELb0ELi2ELi4ELi4ELi4ELb0EEENS1_21CollectiveEpilogueBwdISA_SB_SD_Li256ELb1ELb0ELi2EEENS1_19SingleTileSchedulerILb1ELb0ELb0ELi128EEEEEEEEEvNT_6ParamsE$_ZZN4cute7crd2crdINS_5tupleIJiiiNS_1CILi0EEEEEENS1_IJNS2_ILi32EEENS2_ILi4EEENS2_ILi2EEENS2_ILi1EEEEEENS1_IJS8_S8_S8_S8_EEEEEDaRKT_RKT0_RKT1_ENKUlRKT_RKT0_RKT1_E_clIiS6_S8_EEDaSM_SP_SS_,($_ZN7cutlass13device_kernelIN5flash19enable_sm80_to_sm89INS1_16FlashAttnBwdSm80INS1_25CollectiveMainloopBwdSm80ILi2ELi2EN4cute5tupleIJNS5_1CILi128EEES8_NS7_ILi64EEEEEENS_10bfloat16_tEfNS_4arch4Sm80ELb0ELb1ELb1ELb1ELb0ELb0ELb0ELb0ELi2ELi4ELi4ELi4ELb0EEENS1_21CollectiveEpilogueBwdISA_SB_SD_Li256ELb1ELb0ELi2EEENS1_19SingleTileSchedulerILb1ELb0ELb0ELi128EEEEEEEEEvNT_6ParamsE$_ZZN4cute7crd2crdINS_5tupleIJiiiNS_1CILi0EEEEEENS1_IJNS2_ILi32EEENS2_ILi4EEENS2_ILi2EEENS2_ILi1EEEEEENS1_IJS8_S8_S8_S8_EEEEEDaRKT_RKT0_RKT1_ENKUlRKT_RKT0_RKT1_E_clIiS7_S8_EEDaSM_SP_SS_ - $_ZN7cutlass13device_kernelIN5flash19enable_sm80_to_sm89INS1_16FlashAttnBwdSm80INS1_25CollectiveMainloopBwdSm80ILi2ELi2EN4cute5tupleIJNS5_1CILi128EEES8_NS7_ILi64EEEEEENS_10bfloat16_tEfNS_4arch4Sm80ELb0ELb1ELb1ELb1ELb0ELb0ELb0ELb0ELi2ELi4ELi4ELi4ELb0EEENS1_21CollectiveEpilogueBwdISA_SB_SD_Li256ELb1ELb0ELi2EEENS1_19SingleTileSchedulerILb1ELb0ELb0ELi128EEEEEEEEEvNT_6ParamsE$_ZZN4cute7crd2crdINS_5tupleIJiiiNS_1CILi0EEEEEENS1_IJNS2_ILi32EEENS2_ILi4EEENS2_ILi2EEENS2_ILi1EEEEEENS1_IJS8_S8_S8_S8_EEEEEDaRKT_RKT0_RKT1_ENKUlRKT_RKT0_RKT1_E_clIiS6_S8_EEDaSM_SP_SS_)
$_ZN7cutlass13device_kernelIN5flash19enable_sm80_to_sm89INS1_16FlashAttnBwdSm80INS1_25CollectiveMainloopBwdSm80ILi2ELi2EN4cute5tupleIJNS5_1CILi128EEES8_NS7_ILi64EEEEEENS_10bfloat16_tEfNS_4arch4Sm80ELb0ELb1ELb1ELb1ELb0ELb0ELb0ELb0ELi2ELi4ELi4ELi4ELb0EEENS1_21CollectiveEpilogueBwdISA_SB_SD_Li256ELb1ELb0ELi2EEENS1_19SingleTileSchedulerILb1ELb0ELb0ELi128EEEEEEEEEvNT_6ParamsE$_ZZN4cute7crd2crdINS_5tupleIJiiiNS_1CILi0EEEEEENS1_IJNS2_ILi32EEENS2_ILi4EEENS2_ILi2EEENS2_ILi1EEEEEENS1_IJS8_S8_S8_S8_EEEEEDaRKT_RKT0_RKT1_ENKUlRKT_RKT0_RKT1_E_clIiS6_S8_EEDaSM_SP_SS_:
[----:B------:R-:W-:Y:S02]  /*104a0*/  MOV R6, R2 ;  /* 0x0000000200067202 */ /* 0x000fe40000000f00 */
[----:B------:R-:W-:-:S04]  /*104b0*/  MOV R7, 0x0 ;  /* 0x0000000000077802 */ /* 0x000fc80000000f00 */
[----:B------:R-:W-:Y:S05]  /*104c0*/  RET.REL.NODEC R6 `(_ZN7cutlass13device_kernelIN5flash19enable_sm80_to_sm89INS1_16FlashAttnBwdSm80INS1_25CollectiveMainloopBwdSm80ILi2ELi2EN4cute5tupleIJNS5_1CILi128EEES8_NS7_ILi64EEEEEENS_10bfloat16_tEfNS_4arch4Sm80ELb0ELb1ELb1ELb1ELb0ELb0ELb0ELb0ELi2ELi4ELi4ELi4ELb0EEENS1_21CollectiveEpilogueBwdISA_SB_SD_Li256ELb1ELb0ELi2EEENS1_19SingleTileSchedulerILb1ELb0ELb0ELi128EEEEEEEEEvNT_6ParamsE) ;  /* 0xfffefb3006007950 */ /* 0x000fea0003c3ffff */
        .type           $_ZN7cutlass13device_kernelIN5flash19enable_sm80_to_sm89INS1_16FlashAttnBwdSm80INS1_25CollectiveMainloopBwdSm80ILi2ELi2EN4cute5tupleIJNS5_1CILi128EEES8_NS7_ILi64EEEEEENS_10bfloat16_tEfNS_4arch4Sm80ELb0ELb1ELb1ELb1ELb0ELb0ELb0ELb0ELi2ELi4ELi4ELi4ELb0EEENS1_21CollectiveEpilogueBwdISA_SB_SD_Li256ELb1ELb0ELi2EEENS1_19SingleTileSchedulerILb1ELb0ELb0ELi128EEEEEEEEEvNT_6ParamsE$_ZZN4cute7crd2crdINS_5tupleIJiiiNS_1CILi0EEEEEENS1_IJNS2_ILi32EEENS2_ILi4EEENS2_ILi2EEENS2_ILi1EEEEEENS1_IJS8_S8_S8_S8_EEEEEDaRKT_RKT0_RKT1_ENKUlRKT_RKT0_RKT1_E_clIiS7_S8_EEDaSM_SP_SS_,@function
        .size           $_ZN7cutlass13device_kernelIN5flash19enable_sm80_to_sm89INS1_16FlashAttnBwdSm80INS1_25CollectiveMainloopBwdSm80ILi2ELi2EN4cute5tupleIJNS5_1CILi128EEES8_NS7_ILi64EEEEEENS_10bfloat16_tEfNS_4arch4Sm80ELb0ELb1ELb1ELb1ELb0ELb0ELb0ELb0ELi2ELi4ELi4ELi4ELb0EEENS1_21CollectiveEpilogueBwdISA_SB_SD_Li256ELb1ELb0ELi2EEENS1_19SingleTileSchedulerILb1ELb0ELb0ELi128EEEEEEEEEvNT_6ParamsE$_ZZN4cute7crd2crdINS_5tupleIJiiiNS_1CILi0EEEEEENS1_IJNS2_ILi32EEENS2_ILi4EEENS2_ILi2EEENS2_ILi1EEEEEENS1_IJS8_S8_S8_S8_EEEEEDaRKT_RKT0_RKT1_ENKUlRKT_RKT0_RKT1_E_clIiS7_S8_EEDaSM_SP_SS_,($_ZN7cutlass13device_kernelIN5flash19enable_sm80_to_sm89INS1_16FlashAttnBwdSm80INS1_25CollectiveMainloopBwdSm80ILi2ELi2EN4cute5tupleIJNS5_1CILi128EEES8_NS7_ILi64EEEEEENS_10bfloat16_tEfNS_4arch4Sm80ELb0ELb1ELb1ELb1ELb0ELb0ELb0ELb0ELi2ELi4ELi4ELi4ELb0EEENS1_21CollectiveEpilogueBwdISA_SB_SD_Li256ELb1ELb0ELi2EEENS1_19SingleTileSchedulerILb1ELb0ELb0ELi128EEEEEEEEEvNT_6ParamsE$_ZZN4cute7flattenINS_5tupleIJNS1_IJNS_1CILi0EEENS1_IJNS2_ILi1EEENS2_ILi512EEEiEEEEEENS2_ILi4096EEENS1_IJiNS2_ILi8192EEEEEEEEEEEDaRKT_ENKUlRKT_E_clIS7_EEDaSH_ - $_ZN7cutlass13device_kernelIN5flash19enable_sm80_to_sm89INS1_16FlashAttnBwdSm80INS1_25CollectiveMainloopBwdSm80ILi2ELi2EN4cute5tupleIJNS5_1CILi128EEES8_NS7_ILi64EEEEEENS_10bfloat16_tEfNS_4arch4Sm80ELb0ELb1ELb1ELb1ELb0ELb0ELb0ELb0ELi2ELi4ELi4ELi4ELb0EEENS1_21CollectiveEpilogueBwdISA_SB_SD_Li256ELb1ELb0ELi2EEENS1_19SingleTileSchedulerILb1ELb0ELb0ELi128EEEEEEEEEvNT_6ParamsE$_ZZN4cute7crd2crdINS_5tupleIJiiiNS_1CILi0EEEEEENS1_IJNS2_ILi32EEENS2_ILi4EEENS2_ILi2EEENS2_ILi1EEEEEENS1_IJS8_S8_S8_S8_EEEEEDaRKT_RKT0_RKT1_ENKUlRKT_RKT0_RKT1_E_clIiS7_S8_EEDaSM_SP_SS_)
$_ZN7cutlass13device_kernelIN5flash19enable_sm80_to_sm89INS1_16FlashAttnBwdSm80INS1_25CollectiveMainloopBwdSm80ILi2ELi2EN4cute5tupleIJNS5_1CILi128EEES8_NS7_ILi64EEEEEENS_10bfloat16_tEfNS_4arch4Sm80ELb0ELb1ELb1ELb1ELb0ELb0ELb0ELb0ELi2ELi4ELi4ELi4ELb0EEENS1_21CollectiveEpilogueBwdISA_SB_SD_Li256ELb1ELb0ELi2EEENS1_19SingleTileSchedulerILb1ELb0ELb0ELi128EEEEEEEEEvNT_6ParamsE$_ZZN4cute7crd2crdINS_5tupleIJiiiNS_1CILi0EEEEEENS1_IJNS2_ILi32EEENS2_ILi4EEENS2_ILi2EEENS2_ILi1EEEEEENS1_IJS8_S8_S8_S8_EEEEEDaRKT_RKT0_RKT1_ENKUlRKT_RKT0_RKT1_E_clIiS7_S8_EEDaSM_SP_SS_:
[----:B------:R-:W-:-:S04]  /*104d0*/  MOV R3, 0x0 ;  /* 0x0000000000037802 */ /* 0x000fc80000000f00 */
[----:B------:R-:W-:Y:S05]  /*104e0*/  RET.REL.NODEC R2 `(_ZN7cutlass13device_kernelIN5flash19enable_sm80_to_sm89INS1_16FlashAttnBwdSm80INS1_25CollectiveMainloopBwdSm80ILi2ELi2EN4cute5tupleIJNS5_1CILi128EEES8_NS7_ILi64EEEEEENS_10bfloat16_tEfNS_4arch4Sm80ELb0ELb1ELb1ELb1ELb0ELb0ELb0ELb0ELi2ELi4ELi4ELi4ELb0EEENS1_21CollectiveEpilogueBwdISA_SB_SD_Li256ELb1ELb0ELi2EEENS1_19SingleTileSchedulerILb1ELb0ELb0ELi128EEEEEEEEEvNT_6ParamsE) ;  /* 0xfffefb1002007950 */ /* 0x000fea0003c3ffff */
        .type           $_ZN7cutlass13device_kernelIN5flash19enable_sm80_to_sm89INS1_16FlashAttnBwdSm80INS1_25CollectiveMainloopBwdSm80ILi2ELi2EN4cute5tupleIJNS5_1CILi128EEES8_NS7_ILi64EEEEEENS_10bfloat16_tEfNS_4arch4Sm80ELb0ELb1ELb1ELb1ELb0ELb0ELb0ELb0ELi2ELi4ELi4ELi4ELb0EEENS1_21CollectiveEpilogueBwdISA_SB_SD_Li256ELb1ELb0ELi2EEENS1_19SingleTileSchedulerILb1ELb0ELb0ELi128EEEEEEEEEvNT_6ParamsE$_ZZN4cute7flattenINS_5tupleIJNS1_IJNS_1CILi0EEENS1_IJNS2_ILi1EEENS2_ILi512EEEiEEEEEENS2_ILi4096EEENS1_IJiNS2_ILi8192EEEEEEEEEEEDaRKT_ENKUlRKT_E_clIS7_EEDaSH_,@function
        .size           $_ZN7cutlass13device_kernelIN5flash19enable_sm80_to_sm89INS1_16FlashAttnBwdSm80INS1_25CollectiveMainloopBwdSm80ILi2ELi2EN4cute5tupleIJNS5_1CILi128EEES8_NS7_ILi64EEEEEENS_10bfloat16_tEfNS_4arch4Sm80ELb0ELb1ELb1ELb1ELb0ELb0ELb0ELb0ELi2ELi4ELi4ELi4ELb0EEENS1_21CollectiveEpilogueBwdISA_SB_SD_Li256ELb1ELb0ELi2EEENS1_19SingleTileSchedulerILb1ELb0ELb0ELi128EEEEEEEEEvNT_6ParamsE$_ZZN4cute7flattenINS_5tupleIJNS1_IJNS_1CILi0EEENS1_IJNS2_ILi1EEENS2_ILi512EEEiEEEEEENS2_ILi4096EEENS1_IJiNS2_ILi8192EEEEEEEEEEEDaRKT_ENKUlRKT_E_clIS7_EEDaSH_,($_ZN7cutlass13device_kernelIN5flash19enable_sm80_to_sm89INS1_16FlashAttnBwdSm80INS1_25CollectiveMainloopBwdSm80ILi2ELi2EN4cute5tupleIJNS5_1CILi128EEES8_NS7_ILi64EEEEEENS_10bfloat16_tEfNS_4arch4Sm80ELb0ELb1ELb1ELb1ELb0ELb0ELb0ELb0ELi2ELi4ELi4ELi4ELb0EEENS1_21CollectiveEpilogueBwdISA_SB_SD_Li256ELb1ELb0ELi2EEENS1_19SingleTileSchedulerILb1ELb0ELb0ELi128EEEEEEEEEvNT_6ParamsE$_ZZN4cute7flattenINS_5tupleIJNS1_IJNS_1CILi0EEENS1_IJNS2_ILi1EEENS2_ILi512EEEiEEEEEENS2_ILi4096EEENS1_IJiNS2_ILi8192EEEEEEEEEEEDaRKT_ENKUlRKT_E_clISA_EEDaSH_ - $_ZN7cutlass13device_kernelIN5flash19enable_sm80_to_sm89INS1_16FlashAttnBwdSm80INS1_25CollectiveMainloopBwdSm80ILi2ELi2EN4cute5tupleIJNS5_1CILi128EEES8_NS7_ILi64EEEEEENS_10bfloat16_tEfNS_4arch4Sm80ELb0ELb1ELb1ELb1ELb0ELb0ELb0ELb0ELi2ELi4ELi4ELi4ELb0EEENS1_21CollectiveEpilogueBwdISA_SB_SD_Li256ELb1ELb0ELi2EEENS1_19SingleTileSchedulerILb1ELb0ELb0ELi128EEEEEEEEEvNT_6ParamsE$_ZZN4cute7flattenINS_5tupleIJNS1_IJNS_1CILi0EEENS1_IJNS2_ILi1EEENS2_ILi512EEEiEEEEEENS2_ILi4096EEENS1_IJiNS2_ILi8192EEEEEEEEEEEDaRKT_ENKUlRKT_E_clIS7_EEDaSH_)
$_ZN7cutlass13device_kernelIN5flash19enable_sm80_to_sm89INS1_16FlashAttnBwdSm80INS1_25CollectiveMainloopBwdSm80ILi2ELi2EN4cute5tupleIJNS5_1CILi128EEES8_NS7_ILi64EEEEEENS_10bfloat16_tEfNS_4arch4Sm80ELb0ELb1ELb1ELb1ELb0ELb0ELb0ELb0ELi2ELi4ELi4ELi4ELb0EEENS1_21CollectiveEpilogueBwdISA_SB_SD_Li256ELb1ELb0ELi2EEENS1_19SingleTileSchedulerILb1ELb0ELb0ELi128EEEEEEEEEvNT_6ParamsE$_ZZN4cute7flattenINS_5tupleIJNS1_IJNS_1CILi0EEENS1_IJNS2_ILi1EEENS2_ILi512EEEiEEEEEENS2_ILi4096EEENS1_IJiNS2_ILi8192EEEEEEEEEEEDaRKT_ENKUlRKT_E_clIS7_EEDaSH_:
[----:B------:R-:W-:-:S06]  /*104f0*/  IADD3 R3, R20, -c[0x0][0x20], RZ ;  /* 0x8000080014037a10 */ /* 0x000fcc0007ffe0ff */
[----:B------:R-:W5:Y:S01]  /*10500*/  LDL R3, [R3] ;  /* 0x0000000003037983 */ /* 0x000f620000100800 */
[----:B------:R-:W-:-:S03]  /*10510*/  MOV R2, 0x10530 ;  /* 0x0001053000027802 */ /* 0x000fc60000000f00 */
[----:B-----5:R-:W-:Y:S05]  /*10520*/  CALL.REL.NOINC `($_ZN7cutlass13device_kernelIN5flash19enable_sm80_to_sm89INS1_16FlashAttnBwdSm80INS1_25CollectiveMainloopBwdSm80ILi2ELi2EN4cute5tupleIJNS5_1CILi128EEES8_NS7_ILi64EEEEEENS_10bfloat16_tEfNS_4arch4Sm80ELb0ELb1ELb1ELb1ELb0ELb0ELb0ELb0ELi2ELi4ELi4ELi4ELb0EEENS1_21CollectiveEpilogueBwdISA_SB_SD_Li256ELb1ELb0ELi2EEENS1_19SingleTileSchedulerILb1ELb0ELb0ELi128EEEEEEEEEvNT_6ParamsE$_ZZN4cute16flatten_to_tupleINS_5tupleIJNS_1CILi0EEENS1_IJNS2_ILi1EEENS2_ILi512EEEiEEEEEEEEDaRKT_ENKUlRKT_E_clIS6_EEDaSD_) ;  /* 0xffffd33000007944 */ /* 0x020fea0003c3ffff */
[----:B------:R-:W-:Y:S02]  /*10530*/  MOV R10, 0x10550 ;  /* 0x00010550000a7802 */ /* 0x000fe40000000f00 */
[----:B------:R-:W-:Y:S05]  /*10540*/  CALL.REL.NOINC `($_ZN7cutlass13device_kernelIN5flash19enable_sm80_to_sm89INS1_16FlashAttnBwdSm80INS1_25CollectiveMainloopBwdSm80ILi2ELi2EN4cute5tupleIJNS5_1CILi128EEES8_NS7_ILi64EEEEEENS_10bfloat16_tEfNS_4arch4Sm80ELb0ELb1ELb1ELb1ELb0ELb0ELb0ELb0ELi2ELi4ELi4ELi4ELb0EEENS1_21CollectiveEpilogueBwdISA_SB_SD_Li256ELb1ELb0ELi2EEENS1_19SingleTileSchedulerILb1ELb0ELb0ELi128EEEEEEEEEvNT_6ParamsE$_ZZN4cute12filter_tupleINS_5tupleIJNS_1CILi0EEENS1_IJNS2_ILi1EEENS2_ILi512EEEiEEEEEEZNS_16flatten_to_tupleIS7_EEDaRKT_EUlRKT_E_EEDaSB_OT0_ENKUlDpSE_E_clIJNS1_IJS3_EEES6_EEEDaSI_) ;  /* 0xffffc7a000007944 */ /* 0x000fea0003c3ffff */
[----:B------:R-:W-:Y:S02]  /*10550*/  MOV R7, 0x0 ;  /* 0x0000000000077802 */ /* 0x000fe40000000f00 */
[----:B-----5:R-:W-:Y:S02]  /*10560*/  MOV R10, R2 ;  /* 0x00000002000a7202 */ /* 0x020fe40000000f00 */
[----:B------:R-:W-:Y:S05]  /*10570*/  RET.REL.NODEC R6 `(_ZN7cutlass13device_kernelIN5flash19enable_sm80_to_sm89INS1_16FlashAttnBwdSm80INS1_25CollectiveMainloopBwdSm80ILi2ELi2EN4cute5tupleIJNS5_1CILi128EEES8_NS7_ILi64EEEEEENS_10bfloat16_tEfNS_4arch4Sm80ELb0ELb1ELb1ELb1ELb0ELb0ELb0ELb0ELi2ELi4ELi4ELi4ELb0EEENS1_21CollectiveEpilogueBwdISA_SB_SD_Li256ELb1ELb0ELi2EEENS1_19SingleTileSchedulerILb1ELb0ELb0ELi128EEEEEEEEEvNT_6ParamsE) ;  /* 0xfffefa8006007950 */ /* 0x000fea0003c3ffff */
        .type           $_ZN7cutlass13device_kernelIN5flash19enable_sm80_to_sm89INS1_16FlashAttnBwdSm80INS1_25CollectiveMainloopBwdSm80ILi2ELi2EN4cute5tupleIJNS5_1CILi128EEES8_NS7_ILi64EEEEEENS_10bfloat16_tEfNS_4arch4Sm80ELb0ELb1ELb1ELb1ELb0ELb0ELb0ELb0ELi2ELi4ELi4ELi4ELb0EEENS1_21CollectiveEpilogueBwdISA_SB_SD_Li256ELb1ELb0ELi2EEENS1_19SingleTileSchedulerILb1ELb0ELb0ELi128EEEEEEEEEvNT_6ParamsE$_ZZN4cute7flattenINS_5tupleIJNS1_IJNS_1CILi0EEENS1_IJNS2_ILi1EEENS2_ILi512EEEiEEEEEENS2_ILi4096EEENS1_IJiNS2_ILi8192EEEEEEEEEEEDaRKT_ENKUlRKT_E_clISA_EEDaSH_,@function
        .size           $_ZN7cutlass13device_kernelIN5flash19enable_sm80_to_sm89INS1_16FlashAttnBwdSm80INS1_25CollectiveMainloopBwdSm80ILi2ELi2EN4cute5tupleIJNS5_1CILi128EEES8_NS7_ILi64EEEEEENS_10bfloat16_tEfNS_4arch4Sm80ELb0ELb1ELb1ELb1ELb0ELb0ELb0ELb0ELi2ELi4ELi4ELi4ELb0EEENS1_21CollectiveEpilogueBwdISA_SB_SD_Li256ELb1ELb0ELi2EEENS1_19SingleTileSchedulerILb1ELb0ELb0ELi128EEEEEEEEEvNT_6ParamsE$_ZZN4cute7flattenINS_5tupleIJNS1_IJNS_1CILi0EEENS1_IJNS2_ILi1EEENS2_ILi512EEEiEEEEEENS2_ILi4096EEENS1_IJiNS2_ILi8192EEEEEEEEEEEDaRKT_ENKUlRKT_E_clISA_EEDaSH_,($_ZN7cutlass13device_kernelIN5flash19enable_sm80_to_sm89INS1_16FlashAttnBwdSm80INS1_25CollectiveMainloopBwdSm80ILi2ELi2EN4cute5tupleIJNS5_1CILi128EEES8_NS7_ILi64EEEEEENS_10bfloat16_tEfNS_4arch4Sm80ELb0ELb1ELb1ELb1ELb0ELb0ELb0ELb0ELi2ELi4ELi4ELi4ELb0EEENS1_21CollectiveEpilogueBwdISA_SB_SD_Li256ELb1ELb0ELi2EEENS1_19SingleTileSchedulerILb1ELb0ELb0ELi128EEEEEEEEEvNT_6ParamsE$_ZZN4cute7flattenINS_5tupleIJNS_1CILi1EEENS1_IJNS2_ILi8EEEiiEEENS2_ILi64EEENS1_IJiNS2_ILi144EEENS2_ILi288EEEEEENS2_ILi512EEEEEEEEDaRKT_ENKUlRKT_E_clIS5_EEDaSH_ - $_ZN7cutlass13device_kernelIN5flash19enable_sm80_to_sm89INS1_16FlashAttnBwdSm80INS1_25CollectiveMainloopBwdSm80ILi2ELi2EN4cute5tupleIJNS5_1CILi128EEES8_NS7_ILi64EEEEEENS_10bfloat16_tEfNS_4arch4Sm80ELb0ELb1ELb1ELb1ELb0ELb0ELb0ELb0ELi2ELi4ELi4ELi4ELb0EEENS1_21CollectiveEpilogueBwdISA_SB_SD_Li256ELb1ELb0ELi2EEENS1_19SingleTileSchedulerILb1ELb0ELb0ELi128EEEEEEEEEvNT_6ParamsE$_ZZN4cute7flattenINS_5tupleIJNS1_IJNS_1CILi0EEENS1_IJNS2_ILi1EEENS2_ILi512EEEiEEEEEENS2_ILi4096EEENS1_IJiNS2_ILi8192EEEEEEEEEEEDaRKT_ENKUlRKT_E_clISA_EEDaSH_)
$_ZN7cutlass13device_kernelIN5flash19enable_sm80_to_sm89INS1_16FlashAttnBwdSm80INS1_25CollectiveMainloopBwdSm80ILi2ELi2EN4cute5tupleIJNS5_1CILi128EEES8_NS7_ILi64EEEEEENS_10bfloat16_tEfNS_4arch4Sm80ELb0ELb1ELb1ELb1ELb0ELb0ELb0ELb0ELi2ELi4ELi4ELi4ELb0EEENS1_21CollectiveEpilogueBwdISA_SB_SD_Li256ELb1ELb0ELi2EEENS1_19SingleTileSchedulerILb1ELb0ELb0ELi128EEEEEEEEEvNT_6ParamsE$_ZZN4cute7flattenINS_5tupleIJNS1_IJNS_1CILi0EEENS1_IJNS2_ILi1EEENS2_ILi512EEEiEEEEEENS2_ILi4096EEENS1_IJiNS2_ILi8192EEEEEEEEEEEDaRKT_ENKUlRKT_E_clISA_EEDaSH_:
[----:B------:R-:W-:Y:S02]  /*10580*/  MOV R6, R2 ;  /* 0x0000000200067202 */ /* 0x000fe40000000f00 */
[----:B------:R-:W-:-:S04]  /*10590*/  MOV R7, 0x0 ;  /* 0x0000000000077802 */ /* 0x000fc80000000f00 */
[----:B------:R-:W-:Y:S05]  /*105a0*/  RET.REL.NODEC R6 `(_ZN7cutlass13device_kernelIN5flash19enable_sm80_to_sm89INS1_16FlashAttnBwdSm80INS1_25CollectiveMainloopBwdSm80ILi2ELi2EN4cute5tupleIJNS5_1CILi128EEES8_NS7_ILi64EEEEEENS_10bfloat16_tEfNS_4arch4Sm80ELb0ELb1ELb1ELb1ELb0ELb0ELb0ELb0ELi2ELi4ELi4ELi4ELb0EEENS1_21CollectiveEpilogueBwdISA_SB_SD_Li256ELb1ELb0ELi2EEENS1_19SingleTileSchedulerILb1ELb0ELb0ELi128EEEEEEEEEvNT_6ParamsE) ;  /* 0xfffefa5006007950 */ /* 0x000fea0003c3ffff */
        .type           $_ZN7cutlass13device_kernelIN5flash19enable_sm80_to_sm89INS1_16FlashAttnBwdSm80INS1_25CollectiveMainloopBwdSm80ILi2ELi2EN4cute5tupleIJNS5_1CILi128EEES8_NS7_ILi64EEEEEENS_10bfloat16_tEfNS_4arch4Sm80ELb0ELb1ELb1ELb1ELb0ELb0ELb0ELb0ELi2ELi4ELi4ELi4ELb0EEENS1_21CollectiveEpilogueBwdISA_SB_SD_Li256ELb1ELb0ELi2EEENS1_19SingleTileSchedulerILb1ELb0ELb0ELi128EEEEEEEEEvNT_6ParamsE$_ZZN4cute7flattenINS_5tupleIJNS_1CILi1EEENS1_IJNS2_ILi8EEEiiEEENS2_ILi64EEENS1_IJiNS2_ILi144EEENS2_ILi288EEEEEENS2_ILi512EEEEEEEEDaRKT_ENKUlRKT_E_clIS5_EEDaSH_,@function
        .size           $_ZN7cutlass13device_kernelIN5flash19enable_sm80_to_sm89INS1_16FlashAttnBwdSm80INS1_25CollectiveMainloopBwdSm80ILi2ELi2EN4cute5tupleIJNS5_1CILi128EEES8_NS7_ILi64EEEEEENS_10bfloat16_tEfNS_4arch4Sm80ELb0ELb1ELb1ELb1ELb0ELb0ELb0ELb0ELi2ELi4ELi4ELi4ELb0EEENS1_21CollectiveEpilogueBwdISA_SB_SD_Li256ELb1ELb0ELi2EEENS1_19SingleTileSchedulerILb1ELb0ELb0ELi128EEEEEEEEEvNT_6ParamsE$_ZZN4cute7flattenINS_5tupleIJNS_1CILi1EEENS1_IJNS2_ILi8EEEiiEEENS2_ILi64EEENS1_IJiNS2_ILi144EEENS2_ILi288EEEEEENS2_ILi512EEEEEEEEDaRKT_ENKUlRKT_E_clIS5_EEDaSH_,($_ZN7cutlass13device_kernelIN5flash19enable_sm80_to_sm89INS1_16FlashAttnBwdSm80INS1_25CollectiveMainloopBwdSm80ILi2ELi2EN4cute5tupleIJNS5_1CILi128EEES8_NS7_ILi64EEEEEENS_10bfloat16_tEfNS_4arch4Sm80ELb0ELb1ELb1ELb1ELb0ELb0ELb0ELb0ELi2ELi4ELi4ELi4ELb0EEENS1_21CollectiveEpilogueBwdISA_SB_SD_Li256ELb1ELb0ELi2EEENS1_19SingleTileSchedulerILb1ELb0ELb0ELi128EEEEEEEEEvNT_6ParamsE$_ZZN4cute7flattenINS_5tupleIJNS_1CILi1EEENS1_IJNS2_ILi8EEEiiEEENS2_ILi64EEENS1_IJiNS2_ILi144EEENS2_ILi288EEEEEENS2_ILi512EEEEEEEEDaRKT_ENKUlRKT_E_clIS9_EEDaSH_ - $_ZN7cutlass13device_kernelIN5flash19enable_sm80_to_sm89INS1_16FlashAttnBwdSm80INS1_25CollectiveMainloopBwdSm80ILi2ELi2EN4cute5tupleIJNS5_1CILi128EEES8_NS7_ILi64EEEEEENS_10bfloat16_tEfNS_4arch4Sm80ELb0ELb1ELb1ELb1ELb0ELb0ELb0ELb0ELi2ELi4ELi4ELi4ELb0EEENS1_21CollectiveEpilogueBwdISA_SB_SD_Li256ELb1ELb0ELi2EEENS1_19SingleTileSchedulerILb1ELb0ELb0ELi128EEEEEEEEEvNT_6ParamsE$_ZZN4cute7flattenINS_5tupleIJNS_1CILi1EEENS1_IJNS2_ILi8EEEiiEEENS2_ILi64EEENS1_IJiNS2_ILi144EEENS2_ILi288EEEEEENS2_ILi512EEEEEEEEDaRKT_ENKUlRKT_E_clIS5_EEDaSH_)
$_ZN7cutlass13device_kernelIN5flash19enable_sm80_to_sm89INS1_16FlashAttnBwdSm80INS1_25CollectiveMainloopBwdSm80ILi2ELi2EN4cute5tupleIJNS5_1CILi128EEES8_NS7_ILi64EEEEEENS_10bfloat16_tEfNS_4arch4Sm80ELb0ELb1ELb1ELb1ELb0ELb0ELb0ELb0ELi2ELi4ELi4ELi4ELb0EEENS1_21CollectiveEpilogueBwdISA_SB_SD_Li256ELb1ELb0ELi2EEENS1_19SingleTileSchedulerILb1ELb0ELb0ELi128EEEEEEEEEvNT_6ParamsE$_ZZN4cute7flattenINS_5tupleIJNS_1CILi1EEENS1_IJNS2_ILi8EEEiiEEENS2_ILi64EEENS1_IJiNS2_ILi144EEENS2_ILi288EEEEEENS2_ILi512EEEEEEEEDaRKT_ENKUlRKT_E_clIS5_EEDaSH_:
[----:B------:R-:W-:-:S04]  /*105b0*/  MOV R5, 0x0 ;  /* 0x0000000000057802 */ /* 0x000fc80000000f00 */
[----:B------:R-:W-:Y:S05]  /*105c0*/  RET.REL.NODEC R4 `(_ZN7cutlass13device_kernelIN5flash19enable_sm80_to_sm89INS1_16FlashAttnBwdSm80INS1_25CollectiveMainloopBwdSm80ILi2ELi2EN4cute5tupleIJNS5_1CILi128EEES8_NS7_ILi64EEEEEENS_10bfloat16_tEfNS_4arch4Sm80ELb0ELb1ELb1ELb1ELb0ELb0ELb0ELb0ELi2ELi4ELi4ELi4ELb0EEENS1_21CollectiveEpilogueBwdISA_SB_SD_Li256ELb1ELb0ELi2EEENS1_19SingleTileSchedulerILb1ELb0ELb0ELi128EEEEEEEEEvNT_6ParamsE) ;  /* 0xfffefa3004007950 */ /* 0x000fea0003c3ffff */
        .type           $_ZN7cutlass13device_kernelIN5flash19enable_sm80_to_sm89INS1_16FlashAttnBwdSm80INS1_25CollectiveMainloopBwdSm80ILi2ELi2EN4cute5tupleIJNS5_1CILi128EEES8_NS7_ILi64EEEEEENS_10bfloat16_tEfNS_4arch4Sm80ELb0ELb1ELb1ELb1ELb0ELb0ELb0ELb0ELi2ELi4ELi4ELi4ELb0EEENS1_21CollectiveEpilogueBwdISA_SB_SD_Li256ELb1ELb0ELi2EEENS1_19SingleTileSchedulerILb1ELb0ELb0ELi128EEEEEEEEEvNT_6ParamsE$_ZZN4cute7flattenINS_5tupleIJNS_1CILi1EEENS1_IJNS2_ILi8EEEiiEEENS2_ILi64EEENS1_IJiNS2_ILi144EEENS2_ILi288EEEEEENS2_ILi512EEEEEEEEDaRKT_ENKUlRKT_E_clIS9_EEDaSH_,@function
        .size           $_ZN7cutlass13device_kernelIN5flash19enable_sm80_to_sm89INS1_16FlashAttnBwdSm80INS1_25CollectiveMainloopBwdSm80ILi2ELi2EN4cute5tupleIJNS5_1CILi128EEES8_NS7_ILi64EEEEEENS_10bfloat16_tEfNS_4arch4Sm80ELb0ELb1ELb1ELb1ELb0ELb0ELb0ELb0ELi2ELi4ELi4ELi4ELb0EEENS1_21CollectiveEpilogueBwdISA_SB_SD_Li256ELb1ELb0ELi2EEENS1_19SingleTileSchedulerILb1ELb0ELb0ELi128EEEEEEEEEvNT_6ParamsE$_ZZN4cute7flattenINS_5tupleIJNS_1CILi1EEENS1_IJNS2_ILi8EEEiiEEENS2_ILi64EEENS1_IJiNS2_ILi144EEENS2_ILi288EEEEEENS2_ILi512EEEEEEEEDaRKT_ENKUlRKT_E_clIS9_EEDaSH_,($_ZN7cutlass13device_kernelIN5flash19enable_sm80_to_sm89INS1_16FlashAttnBwdSm80INS1_25CollectiveMainloopBwdSm80ILi2ELi2EN4cute5tupleIJNS5_1CILi128EEES8_NS7_ILi64EEEEEENS_10bfloat16_tEfNS_4arch4Sm80ELb0ELb1ELb1ELb1ELb0ELb0ELb0ELb0ELi2ELi4ELi4ELi4ELb0EEENS1_21CollectiveEpilogueBwdISA_SB_SD_Li256ELb1ELb0ELi2EEENS1_19SingleTileSchedulerILb1ELb0ELb0ELi128EEEEEEEEEvNT_6ParamsE$_ZZN4cute7flattenINS_5tupleIJNS_1CILi1EEENS1_IJiiiEEENS2_ILi64EEENS1_IJNS2_ILi72EEENS2_ILi144EEENS2_ILi288EEEEEENS2_ILi512EEEEEEEEDaRKT_ENKUlRKT_E_clIS4_EEDaSH_ - $_ZN7cutlass13device_kernelIN5flash19enable_sm80_to_sm89INS1_16FlashAttnBwdSm80INS1_25CollectiveMainloopBwdSm80ILi2ELi2EN4cute5tupleIJNS5_1CILi128EEES8_NS7_ILi64EEEEEENS_10bfloat16_tEfNS_4arch4Sm80ELb0ELb1ELb1ELb1ELb0ELb0ELb0ELb0ELi2ELi4ELi4ELi4ELb0EEENS1_21CollectiveEpilogueBwdISA_SB_SD_Li256ELb1ELb0ELi2EEENS1_19SingleTileSchedulerILb1ELb0ELb0ELi128EEEEEEEEEvNT_6ParamsE$_ZZN4cute7flattenINS_5tupleIJNS_1CILi1EEENS1_IJNS2_ILi8EEEiiEEENS2_ILi64EEENS1_IJiNS2_ILi144EEENS2_ILi288EEEEEENS2_ILi512EEEEEEEEDaRKT_ENKUlRKT_E_clIS9_EEDaSH_)
$_ZN7cutlass13device_kernelIN5flash19enable_sm80_to_sm89INS1_16FlashAttnBwdSm80INS1_25CollectiveMainloopBwdSm80ILi2ELi2EN4cute5tupleIJNS5_1CILi128EEES8_NS7_ILi64EEEEEENS_10bfloat16_tEfNS_4arch4Sm80ELb0ELb1ELb1ELb1ELb0ELb0ELb0ELb0ELi2ELi4ELi4ELi4ELb0EEENS1_21CollectiveEpilogueBwdISA_SB_SD_Li256ELb1ELb0ELi2EEENS1_19SingleTileSchedulerILb1ELb0ELb0ELi128EEEEEEEEEvNT_6ParamsE$_ZZN4cute7flattenINS_5tupleIJNS_1CILi1EEENS1_IJNS2_ILi8EEEiiEEENS2_ILi64EEENS1_IJiNS2_ILi144EEENS2_ILi288EEEEEENS2_ILi512EEEEEEEEDaRKT_ENKUlRKT_E_clIS9_EEDaSH_:
[----:B------:R-:W-:Y:S02]  /*105d0*/  MOV R2, R5 ;  /* 0x0000000500027202 */ /* 0x000fe40000000f00 */
[----:B------:R-:W-:-:S04]  /*105e0*/  MOV R5, 0x0 ;  /* 0x0000000000057802 */ /* 0x000fc80000000f00 */
[----:B------:R-:W-:Y:S05]  /*105f0*/  RET.REL.NODEC R4 `(_ZN7cutlass13device_kernelIN5flash19enable_sm80_to_sm89INS1_16FlashAttnBwdSm80INS1_25CollectiveMainloopBwdSm80ILi2ELi2EN4cute5tupleIJNS5_1CILi128EEES8_NS7_ILi64EEEEEENS_10bfloat16_tEfNS_4arch4Sm80ELb0ELb1ELb1ELb1ELb0ELb0ELb0ELb0ELi2ELi4ELi4ELi4ELb0EEENS1_21CollectiveEpilogueBwdISA_SB_SD_Li256ELb1ELb0ELi2EEENS1_19SingleTileSchedulerILb1ELb0ELb0ELi128EEEEEEEEEvNT_6ParamsE) ;  /* 0xfffefa0004007950 */ /* 0x000fea0003c3ffff */
        .type           $_ZN7cutlass13device_kernelIN5flash19enable_sm80_to_sm89INS1_16FlashAttnBwdSm80INS1_25CollectiveMainloopBwdSm80ILi2ELi2EN4cute5tupleIJNS5_1CILi128EEES8_NS7_ILi64EEEEEENS_10bfloat16_tEfNS_4arch4Sm80ELb0ELb1ELb1ELb1ELb0ELb0ELb0ELb0ELi2ELi4ELi4ELi4ELb0EEENS1_21CollectiveEpilogueBwdISA_SB_SD_Li256ELb1ELb0ELi2EEENS1_19SingleTileSchedulerILb1ELb0ELb0ELi128EEEEEEEEEvNT_6ParamsE$_ZZN4cute7flattenINS_5tupleIJNS_1CILi1EEENS1_IJiiiEEENS2_ILi64EEENS1_IJNS2_ILi72EEENS2_ILi144EEENS2_ILi288EEEEEENS2_ILi512EEEEEEEEDaRKT_ENKUlRKT_E_clIS4_EEDaSH_,@function
        .size           $_ZN7cutlass13device_kernelIN5flash19enable_sm80_to_sm89INS1_16FlashAttnBwdSm80INS1_25CollectiveMainloopBwdSm80ILi2ELi2EN4cute5tupleIJNS5_1CILi128EEES8_NS7_ILi64EEEEEENS_10bfloat16_tEfNS_4arch4Sm80ELb0ELb1ELb1ELb1ELb0ELb0ELb0ELb0ELi2ELi4ELi4ELi4ELb0EEENS1_21CollectiveEpilogueBwdISA_SB_SD_Li256ELb1ELb0ELi2EEENS1_19SingleTileSchedulerILb1ELb0ELb0ELi128EEEEEEEEEvNT_6ParamsE$_ZZN4cute7flattenINS_5tupleIJNS_1CILi1EEENS1_IJiiiEEENS2_ILi64EEENS1_IJNS2_ILi72EEENS2_ILi144EEENS2_ILi288EEEEEENS2_ILi512EEEEEEEEDaRKT_ENKUlRKT_E_clIS4_EEDaSH_,($_ZN7cutlass13device_kernelIN5flash19enable_sm80_to_sm89INS1_16FlashAttnBwdSm80INS1_25CollectiveMainloopBwdSm80ILi2ELi2EN4cute5tupleIJNS5_1CILi128EEES8_NS7_ILi64EEEEEENS_10bfloat16_tEfNS_4arch4Sm80ELb0ELb1ELb1ELb1ELb0ELb0ELb0ELb0ELi2ELi4ELi4ELi4ELb0EEENS1_21CollectiveEpilogueBwdISA_SB_SD_Li256ELb1ELb0ELi2EEENS1_19SingleTileSchedulerILb1ELb0ELb0ELi128EEEEEEEEEvNT_6ParamsE$_ZZN4cute7idx2crdINS_5tupleIJiiNS_1CILi0EEEEEENS1_IJNS1_IJNS2_ILi4EEENS2_ILi8EEEEEENS2_ILi2EEENS2_ILi1EEEEEEEEDaRKT_RKT0_ENKUlRKT_RKT0_E_clIiS7_EEDaSJ_SM_ - $_ZN7cutlass13device_kernelIN5flash19enable_sm80_to_sm89INS1_16FlashAttnBwdSm80INS1_25CollectiveMainloopBwdSm80ILi2ELi2EN4cute5tupleIJNS5_1CILi128EEES8_NS7_ILi64EEEEEENS_10bfloat16_tEfNS_4arch4Sm80ELb0ELb1ELb1ELb1ELb0ELb0ELb0ELb0ELi2ELi4ELi4ELi4ELb0EEENS1_21CollectiveEpilogueBwdISA_SB_SD_Li256ELb1ELb0ELi2EEENS1_19SingleTileSchedulerILb1ELb0ELb0ELi128EEEEEEEEEvNT_6ParamsE$_ZZN4cute7flattenINS_5tupleIJNS_1CILi1EEENS1_IJiiiEEENS2_ILi64EEENS1_IJNS2_ILi72EEENS2_ILi144EEENS2_ILi288EEEEEENS2_ILi512EEEEEEEEDaRKT_ENKUlRKT_E_clIS4_EEDaSH_)
$_ZN7cutlass13device_kernelIN5flash19enable_sm80_to_sm89INS1_16FlashAttnBwdSm80INS1_25CollectiveMainloopBwdSm80ILi2ELi2EN4cute5tupleIJNS5_1CILi128EEES8_NS7_ILi64EEEEEENS_10bfloat16_tEfNS_4arch4Sm80ELb0ELb1ELb1ELb1ELb0ELb0ELb0ELb0ELi2ELi4ELi4ELi4ELb0EEENS1_21CollectiveEpilogueBwdISA_SB_SD_Li256ELb1ELb0ELi2EEENS1_19SingleTileSchedulerILb1ELb0ELb0ELi128EEEEEEEEEvNT_6ParamsE$_ZZN4cute7flattenINS_5tupleIJNS_1CILi1EEENS1_IJiiiEEENS2_ILi64EEENS1_IJNS2_ILi72EEENS2_ILi144EEENS2_ILi288EEEEEENS2_ILi512EEEEEEEEDaRKT_ENKUlRKT_E_clIS4_EEDaSH_:
[----:B------:R-:W-:Y:S02]  /*10600*/  MOV R6, R4 ;  /* 0x0000000400067202 */ /* 0x000fe40000000f00 */
[----:B------:R-:W-:-:S04]  /*10610*/  MOV R7, 0x0 ;  /* 0x0000000000077802 */ /* 0x000fc80000000f00 */
[----:B------:R-:W-:Y:S05]  /*10620*/  RET.REL.NODEC R6 `(_ZN7cutlass13device_kernelIN5flash19enable_sm80_to_sm89INS1_16FlashAttnBwdSm80INS1_25CollectiveMainloopBwdSm80ILi2ELi2EN4cute5tupleIJNS5_1CILi128EEES8_NS7_ILi64EEEEEENS_10bfloat16_tEfNS_4arch4Sm80ELb0ELb1ELb1ELb1ELb0ELb0ELb0ELb0ELi2ELi4ELi4ELi4ELb0EEENS1_21CollectiveEpilogueBwdISA_SB_SD_Li256ELb1ELb0ELi2EEENS1_19SingleTileSchedulerILb1ELb0ELb0ELi128EEEEEEEEEvNT_6ParamsE) ;  /* 0xfffef9d006007950 */ /* 0x000fea0003c3ffff */
        .type           $_ZN7cutlass13device_kernelIN5flash19enable_sm80_to_sm89INS1_16FlashAttnBwdSm80INS1_25CollectiveMainloopBwdSm80ILi2ELi2EN4cute5tupleIJNS5_1CILi128EEES8_NS7_ILi64EEEEEENS_10bfloat16_tEfNS_4arch4Sm80ELb0ELb1ELb1ELb1ELb0ELb0ELb0ELb0ELi2ELi4ELi4ELi4ELb0EEENS1_21CollectiveEpilogueBwdISA_SB_SD_Li256ELb1ELb0ELi2EEENS1_19SingleTileSchedulerILb1ELb0ELb0ELi128EEEEEEEEEvNT_6ParamsE$_ZZN4cute7idx2crdINS_5tupleIJiiNS_1CILi0EEEEEENS1_IJNS1_IJNS2_ILi4EEENS2_ILi8EEEEEENS2_ILi2EEENS2_ILi1EEEEEEEEDaRKT_RKT0_ENKUlRKT_RKT0_E_clIiS7_EEDaSJ_SM_,@function
        .size           $_ZN7cutlass13device_kernelIN5flash19enable_sm80_to_sm89INS1_16FlashAttnBwdSm80INS1_25CollectiveMainloopBwdSm80ILi2ELi2EN4cute5tupleIJNS5_1CILi128EEES8_NS7_ILi64EEEEEENS_10bfloat16_tEfNS_4arch4Sm80ELb0ELb1ELb1ELb1ELb0ELb0ELb0ELb0ELi2ELi4ELi4ELi4ELb0EEENS1_21CollectiveEpilogueBwdISA_SB_SD_Li256ELb1ELb0ELi2EEENS1_19SingleTileSchedulerILb1ELb0ELb0ELi128EEEEEEEEEvNT_6ParamsE$_ZZN4cute7idx2crdINS_5tupleIJiiNS_1CILi0EEEEEENS1_IJNS1_IJNS2_ILi4EEENS2_ILi8EEEEEENS2_ILi2EEENS2_ILi1EEEEEEEEDaRKT_RKT0_ENKUlRKT_RKT0_E_clIiS7_EEDaSJ_SM_,($_ZN7cutlass13device_kernelIN5flash19enable_sm80_to_sm89INS1_16FlashAttnBwdSm80INS1_25CollectiveMainloopBwdSm80ILi2ELi2EN4cute5tupleIJNS5_1CILi128EEES8_NS7_ILi64EEEEEENS_10bfloat16_tEfNS_4arch4Sm80ELb0ELb1ELb1ELb1ELb0ELb0ELb0ELb0ELi2ELi4ELi4ELi4ELb0EEENS1_21CollectiveEpilogueBwdISA_SB_SD_Li256ELb1ELb0ELi2EEENS1_19SingleTileSchedulerILb1ELb0ELb0ELi128EEEEEEEEEvNT_6ParamsE$_ZZN4cute7idx2crdINS_5tupleIJiiNS_1CILi0EEEEEENS1_IJNS1_IJNS2_ILi4EEENS2_ILi8EEEEEENS2_ILi2EEENS2_ILi1EEEEEEEEDaRKT_RKT0_ENKUlRKT_RKT0_E_clIiS8_EEDaSJ_SM_ - $_ZN7cutlass13device_kernelIN5flash19enable_sm80_to_sm89INS1_16FlashAttnBwdSm80INS1_25CollectiveMainloopBwdSm80ILi2ELi2EN4cute5tupleIJNS5_1CILi128EEES8_NS7_ILi64EEEEEENS_10bfloat16_tEfNS_4arch4Sm80ELb0ELb1ELb1ELb1ELb0ELb0ELb0ELb0ELi2ELi4ELi4ELi4ELb0EEENS1_21CollectiveEpilogueBwdISA_SB_SD_Li256ELb1ELb0ELi2EEENS1_19SingleTileSchedulerILb1ELb0ELb0ELi128EEEEEEEEEvNT_6ParamsE$_ZZN4cute7idx2crdINS_5tupleIJiiNS_1CILi0EEEEEENS1_IJNS1_IJNS2_ILi4EEENS2_ILi8EEEEEENS2_ILi2EEENS2_ILi1EEEEEEEEDaRKT_RKT0_ENKUlRKT_RKT0_E_clIiS7_EEDaSJ_SM_)
$_ZN7cutlass13device_kernelIN5flash19enable_sm80_to_sm89INS1_16FlashAttnBwdSm80INS1_25CollectiveMainloopBwdSm80ILi2ELi2EN4cute5tupleIJNS5_1CILi128EEES8_NS7_ILi64EEEEEENS_10bfloat16_tEfNS_4arch4Sm80ELb0ELb1ELb1ELb1ELb0ELb0ELb0ELb0ELi2ELi4ELi4ELi4ELb0EEENS1_21CollectiveEpilogueBwdISA_SB_SD_Li256ELb1ELb0ELi2EEENS1_19SingleTileSchedulerILb1ELb0ELb0ELi128EEEEEEEEEvNT_6ParamsE$_ZZN4cute7idx2crdINS_5tupleIJiiNS_1CILi0EEEEEENS1_IJNS1_IJNS2_ILi4EEENS2_ILi8EEEEEENS2_ILi2EEENS2_ILi1EEEEEEEEDaRKT_RKT0_ENKUlRKT_RKT0_E_clIiS7_EEDaSJ_SM_:
        /* <DEDUP_REMOVED lines=10> */
[----:B------:R-:W-:Y:S05]  /*106d0*/  CALL.REL.NOINC `($_ZN7cutlass13device_kernelIN5flash19enable_sm80_to_sm89INS1_16FlashAttnBwdSm80INS1_25CollectiveMainloopBwdSm80ILi2ELi2EN4cute5tupleIJNS5_1CILi128EEES8_NS7_ILi64EEEEEENS_10bfloat16_tEfNS_4arch4Sm80ELb0ELb1ELb1ELb1ELb0ELb0ELb0ELb0ELi2ELi4ELi4ELi4ELb0EEENS1_21CollectiveEpilogueBwdISA_SB_SD_Li256ELb1ELb0ELi2EEENS1_19SingleTileSchedulerILb1ELb0ELb0ELi128EEEEEEEEEvNT_6ParamsE$_ZN4cute5tupleIJiEEC2ERKi) ;  /* 0xffffbc0000007944 */ /* 0x000fea0003c3ffff */
[----:B------:R2:W5:Y:S01]  /*106e0*/  LDL R75, [R1+0x1680] ;  /* 0x00168000014b7983 */ /* 0x0005620000100800 */
[----:B-1----:R-:W-:Y:S01]  /*106f0*/  IMAD.MOV.U32 R3, RZ, RZ, R8 ;  /* 0x000000ffff037224 */ /* 0x002fe200078e0008 */
[----:B------:R-:W-:-:S02]  /*10700*/  MOV R2, R9 ;  /* 0x0000000900027202 */ /* 0x000fc40000000f00 */
[----:B------:R-:W-:Y:S02]  /*10710*/  MOV R10, 0x10730 ;  /* 0x00010730000a7802 */ /* 0x000fe40000000f00 */
[----:B--2--5:R-:W-:Y:S05]  /*10720*/  CALL.REL.NOINC `($_ZN7cutlass13device_kernelIN5flash19enable_sm80_to_sm89INS1_16FlashAttnBwdSm80INS1_25CollectiveMainloopBwdSm80ILi2ELi2EN4cute5tupleIJNS5_1CILi128EEES8_NS7_ILi64EEEEEENS_10bfloat16_tEfNS_4arch4Sm80ELb0ELb1ELb1ELb1ELb0ELb0ELb0ELb0ELi2ELi4ELi4ELi4ELb0EEENS1_21CollectiveEpilogueBwdISA_SB_SD_Li256ELb1ELb0ELi2EEENS1_19SingleTileSchedulerILb1ELb0ELb0ELi128EEEEEEEEEvNT_6ParamsE$_ZN4cute5tupleIJiEEC2ERKi) ;  /* 0xffffbbb000007944 */ /* 0x024fea0003c3ffff */
[----:B------:R2:W5:Y:S01]  /*10730*/  LDL R8, [R1+0x1680] ;  /* 0x0016800001087983 */ /* 0x0005620000100800 */
[----:B-1----:R-:W-:Y:S01]  /*10740*/  IMAD.MOV.U32 R3, RZ, RZ, R75 ;  /* 0x000000ffff037224 */ /* 0x002fe200078e004b */
[----:B------:R-:W-:Y:S02]  /*10750*/  MOV R2, R7 ;  /* 0x0000000700027202 */ /* 0x000fe40000000f00 */
[----:B------:R-:W-:Y:S02]  /*10760*/  MOV R10, 0x10780 ;  /* 0x00010780000a7802 */ /* 0x000fe40000000f00 */
[----:B--2--5:R-:W-:Y:S05]  /*10770*/  CALL.REL.NOINC `($_ZN7cutlass13device_kernelIN5flash19enable_sm80_to_sm89INS1_16FlashAttnBwdSm80INS1_25CollectiveMainloopBwdSm80ILi2ELi2EN4cute5tupleIJNS5_1CILi128EEES8_NS7_ILi64EEEEEENS_10bfloat16_tEfNS_4arch4Sm80ELb0ELb1ELb1ELb1ELb0ELb0ELb0ELb0ELi2ELi4ELi4ELi4ELb0EEENS1_21CollectiveEpilogueBwdISA_SB_SD_Li256ELb1ELb0ELi2EEENS1_19SingleTileSchedulerILb1ELb0ELb0ELi128EEEEEEEEEvNT_6ParamsE$_ZN4cute5tupleIJiEEC2ERKi) ;  /* 0xffffbb6000007944 */ /* 0x024fea0003c3ffff */
[----:B-1----:R1:W5:Y:S01]  /*10780*/  LDL R3, [R1+0x1684] ;  /* 0x0016840001037983 */ /* 0x0023620000100800 */
[----:B------:R-:W-:Y:S02]  /*10790*/  MOV R2, R9 ;  /* 0x0000000900027202 */ /* 0x000fe40000000f00 */
[----:B------:R-:W-:Y:S02]  /*107a0*/  MOV R10, 0x107c0 ;  /* 0x000107c0000a7802 */ /* 0x000fe40000000f00 */
[----:B-1---5:R-:W-:Y:S05]  /*107b0*/  CALL.REL.NOINC `($_ZN7cutlass13device_kernelIN5flash19enable_sm80_to_sm89INS1_16FlashAttnBwdSm80INS1_25CollectiveMainloopBwdSm80ILi2ELi2EN4cute5tupleIJNS5_1CILi128EEES8_NS7_ILi64EEEEEENS_10bfloat16_tEfNS_4arch4Sm80ELb0ELb1ELb1ELb1ELb0ELb0ELb0ELb0ELi2ELi4ELi4ELi4ELb0EEENS1_21CollectiveEpilogueBwdISA_SB_SD_Li256ELb1ELb0ELi2EEENS1_19SingleTileSchedulerILb1ELb0ELb0ELi128EEEEEEEEEvNT_6ParamsE$_ZN4cute5tupleIJiEEC2ERKi) ;  /* 0xffffbb2000007944 */ /* 0x022fea0003c3ffff */
[----:B------:R2:W5:Y:S01]  /*107c0*/  LDL R75, [R1+0x1680] ;  /* 0x00168000014b7983 */ /* 0x0005620000100800 */
[----:B-1----:R-:W-:Y:S01]  /*107d0*/  IMAD.MOV.U32 R2, RZ, RZ, R7 ;  /* 0x000000ffff027224 */ /* 0x002fe200078e0007 */
[----:B------:R-:W-:Y:S02]  /*107e0*/  MOV R3, R8 ;  /* 0x0000000800037202 */ /* 0x000fe40000000f00 */
[----:B------:R-:W-:-:S02]  /*107f0*/  MOV R10, 0x10810 ;  /* 0x00010810000a7802 */ /* 0x000fc40000000f00 */
[----:B--2--5:R-:W-:Y:S05]  /*10800*/  CALL.REL.NOINC `($_ZN7cutlass13device_kernelIN5flash19enable_sm80_to_sm89INS1_16FlashAttnBwdSm80INS1_25CollectiveMainloopBwdSm80ILi2ELi2EN4cute5tupleIJNS5_1CILi128EEES8_NS7_ILi64EEEEEENS_10bfloat16_tEfNS_4arch4Sm80ELb0ELb1ELb1ELb1ELb0ELb0ELb0ELb0ELi2ELi4ELi4ELi4ELb0EEENS1_21CollectiveEpilogueBwdISA_SB_SD_Li256ELb1ELb0ELi2EEENS1_19SingleTileSchedulerILb1ELb0ELb0ELi128EEEEEEEEEvNT_6ParamsE$_ZN4cute5tupleIJiEEC2ERKi) ;  /* 0xffffbad000007944 */ /* 0x024fea0003c3ffff */
[----:B-1----:R1:W5:Y:S01]  /*10810*/  LDL R3, [R1+0x1684] ;  /* 0x0016840001037983 */ /* 0x0023620000100800 */
[----:B------:R-:W-:-:S03]  /*10820*/  MOV R8, 0x10840 ;  /* 0x0001084000087802 */ /* 0x000fc60000000f00 */
[----:B-1---5:R-:W-:Y:S05]  /*10830*/  CALL.REL.NOINC `($_ZN7cutlass13device_kernelIN5flash19enable_sm80_to_sm89INS1_16FlashAttnBwdSm80INS1_25CollectiveMainloopBwdSm80ILi2ELi2EN4cute5tupleIJNS5_1CILi128EEES8_NS7_ILi64EEEEEENS_10bfloat16_tEfNS_4arch4Sm80ELb0ELb1ELb1ELb1ELb0ELb0ELb0ELb0ELi2ELi4ELi4ELi4ELb0EEENS1_21CollectiveEpilogueBwdISA_SB_SD_Li256ELb1ELb0ELi2EEENS1_19SingleTileSchedulerILb1ELb0ELb0ELi128EEEEEEEEEvNT_6ParamsE$_ZN4cute5tupleIJNS_1CILi0EEEiEEC2ERKS2_RKi) ;  /* 0xffffb9c000007944 */ /* 0x022fea0003c3ffff */
[----:B------:R1:W5:Y:S01]  /*10840*/  LDL R8, [R1+0x1680] ;  /* 0x0016800001087983 */ /* 0x0003620000100800 */
[----:B------:R-:W-:Y:S01]  /*10850*/  IMAD.MOV.U32 R3, RZ, RZ, R75 ;  /* 0x000000ffff037224 */ /* 0x000fe200078e004b */
[----:B------:R-:W-:-:S02]  /*10860*/  MOV R2, R9 ;  /* 0x0000000900027202 */ /* 0x000fc40000000f00 */
[----:B------:R-:W-:Y:S02]  /*10870*/  MOV R6, 0x10890 ;  /* 0x0001089000067802 */ /* 0x000fe40000000f00 */
[----:B-1---5:R-:W-:Y:S05]  /*10880*/  CALL.REL.NOINC `($_ZN7cutlass13device_kernelIN5flash19enable_sm80_to_sm89INS1_16FlashAttnBwdSm80INS1_25CollectiveMainloopBwdSm80ILi2ELi2EN4cute5tupleIJNS5_1CILi128EEES8_NS7_ILi64EEEEEENS_10bfloat16_tEfNS_4arch4Sm80ELb0ELb1ELb1ELb1ELb0ELb0ELb0ELb0ELi2ELi4ELi4ELi4ELb0EEENS1_21CollectiveEpilogueBwdISA_SB_SD_Li256ELb1ELb0ELi2EEENS1_19SingleTileSchedulerILb1ELb0ELb0ELi128EEEEEEEEEvNT_6ParamsE$_ZN4cute3eso3ESOILb0ELb1EJiNS_1CILi0EEEEEC2ERKiRKS3_) ;  /* 0xffff7f0000007944 */ /* 0x022fea0003c3ffff */
[----:B------:R2:W5:Y:S01]  /*10890*/  LDL R10, [R1+0x1680] ;  /* 0x00168000010a7983 */ /* 0x0005620000100800 */
[----:B------:R-:W-:-:S03]  /*108a0*/  MOV R92, 0x108d0 ;  /* 0x000108d0005c7802 */ /* 0x000fc60000000f00 */
[----:B------:R2:W-:Y:S04]  /*108b0*/  STL [R1+0x1680], R8 ;  /* 0x0016800801007387 */ /* 0x0005e80000100800 */
[----:B-12--5:R-:W-:Y:S05]  /*108c0*/  CALL.REL.NOINC `($_ZN7cutlass13device_kernelIN5flash19enable_sm80_to_sm89INS1_16FlashAttnBwdSm80INS1_25CollectiveMainloopBwdSm80ILi2ELi2EN4cute5tupleIJNS5_1CILi128EEES8_NS7_ILi64EEEEEENS_10bfloat16_tEfNS_4arch4Sm80ELb0ELb1ELb1ELb1ELb0ELb0ELb0ELb0ELi2ELi4ELi4ELi4ELb0EEENS1_21CollectiveEpilogueBwdISA_SB_SD_Li256ELb1ELb0ELi2EEENS1_19SingleTileSchedulerILb1ELb0ELb0ELi128EEEEEEEEEvNT_6ParamsE$_ZZN4cuteplIJiEJNS_1CILi0EEEiEEEDaRKNS_15ArithmeticTupleIJDpT_EEERKNS3_IJDpT0_EEEENKUlDpRKT_E_clIJiiEEEDaSH_) ;  /* 0x00000d7000007944 */ /* 0x026fea0003c00000 */
[----:B-----5:R-:W-:Y:S02]  /*108d0*/  MOV R7, R2 ;  /* 0x0000000200077202 */ /* 0x020fe40000000f00 */
[----:B------:R-:W-:Y:S02]  /*108e0*/  MOV R2, 0x10900 ;  /* 0x0001090000027802 */ /* 0x000fe40000000f00 */
[----:B-1----:R-:W-:Y:S05]  /*108f0*/  CALL.REL.NOINC `($_ZN7cutlass13device_kernelIN5flash19enable_sm80_to_sm89INS1_16FlashAttnBwdSm80INS1_25CollectiveMainloopBwdSm80ILi2ELi2EN4cute5tupleIJNS5_1CILi128EEES8_NS7_ILi64EEEEEENS_10bfloat16_tEfNS_4arch4Sm80ELb0ELb1ELb1ELb1ELb0ELb0ELb0ELb0ELi2ELi4ELi4ELi4ELb0EEENS1_21CollectiveEpilogueBwdISA_SB_SD_Li256ELb1ELb0ELi2EEENS1_19SingleTileSchedulerILb1ELb0ELb0ELi128EEEEEEEEEvNT_6ParamsE$_ZZN4cute19as_arithmetic_tupleINS_15ArithmeticTupleIJiiEEEEEDaRKT_ENKUlRKT_E_clIiEEDaS8_) ;  /* 0xffffd11000007944 */ /* 0x002fea0003c3ffff */
[----:B------:R-:W-:Y:S01]  /*10900*/  IMAD.MOV.U32 R7, RZ, RZ, R3 ;  /* 0x000000ffff077224 */ /* 0x000fe200078e0003 */
[----:B------:R-:W-:Y:S02]  /*10910*/  MOV R10, R6 ;  /* 0x00000006000a7202 */ /* 0x000fe40000000f00 */
[----:B------:R-:W-:Y:S02]  /*10920*/  MOV R2, 0x10940 ;  /* 0x0001094000027802 */ /* 0x000fe40000000f00 */
[----:B------:R-:W-:Y:S05]  /*10930*/  CALL.REL.NOINC `($_ZN7cutlass13device_kernelIN5flash19enable_sm80_to_sm89INS1_16FlashAttnBwdSm80INS1_25CollectiveMainloopBwdSm80ILi2ELi2EN4cute5tupleIJNS5_1CILi128EEES8_NS7_ILi64EEEEEENS_10bfloat16_tEfNS_4arch4Sm80ELb0ELb1ELb1ELb1ELb0ELb0ELb0ELb0ELi2ELi4ELi4ELi4ELb0EEENS1_21CollectiveEpilogueBwdISA_SB_SD_Li256ELb1ELb0ELi2EEENS1_19SingleTileSchedulerILb1ELb0ELb0ELi128EEEEEEEEEvNT_6ParamsE$_ZZN4cute19as_arithmetic_tupleINS_15ArithmeticTupleIJiiEEEEEDaRKT_ENKUlRKT_E_clIiEEDaS8_) ;  /* 0xffffd0d000007944 */ /* 0x000fea0003c3ffff */
[----:B------:R1:W-:Y:S01]  /*10940*/  STL [R1+0x1680], R6 ;  /* 0x0016800601007387 */ /* 0x0003e20000100800 */
[----:B------:R-:W-:-:S03]  /*10950*/  MOV R92, 0x10970 ;  /* 0x00010970005c7802 */ /* 0x000fc60000000f00 */
[----:B-1----:R-:W-:Y:S05]  /*10960*/  CALL.REL.NOINC `($_ZN7cutlass13device_kernelIN5flash19enable_sm80_to_sm89INS1_16FlashAttnBwdSm80INS1_25CollectiveMainloopBwdSm80ILi2ELi2EN4cute5tupleIJNS5_1CILi128EEES8_NS7_ILi64EEEEEENS_10bfloat16_tEfNS_4arch4Sm80ELb0ELb1ELb1ELb1ELb0ELb0ELb0ELb0ELi2ELi4ELi4ELi4ELb0EEENS1_21CollectiveEpilogueBwdISA_SB_SD_Li256ELb1ELb0ELi2EEENS1_19SingleTileSchedulerILb1ELb0ELb0ELi128EEEEEEEEEvNT_6ParamsE$_ZZN4cute19as_arithmetic_tupleINS_15ArithmeticTupleIJiiEEEEEDaRKT_ENKUlDpRKT_E_clIJiiEEEDaS9_) ;  /* 0xffffd02000007944 */ /* 0x002fea0003c3ffff */
[----:B-----5:R-:W-:Y:S02]  /*10970*/  MOV R6, R2 ;  /* 0x0000000200067202 */ /* 0x020fe40000000f00 */
[----:B------:R-:W-:Y:S02]  /*10980*/  MOV R2, 0x109a0 ;  /* 0x000109a000027802 */ /* 0x000fe40000000f00 */
[----:B-1----:R-:W-:Y:S05]  /*10990*/  CALL.REL.NOINC `($_ZN7cutlass13device_kernelIN5flash19enable_sm80_to_sm89INS1_16FlashAttnBwdSm80INS1_25CollectiveMainloopBwdSm80ILi2ELi2EN4cute5tupleIJNS5_1CILi128EEES8_NS7_ILi64EEEEEENS_10bfloat16_tEfNS_4arch4Sm80ELb0ELb1ELb1ELb1ELb0ELb0ELb0ELb0ELi2ELi4ELi4ELi4ELb0EEENS1_21CollectiveEpilogueBwdISA_SB_SD_Li256ELb1ELb0ELi2EEENS1_19SingleTileSchedulerILb1ELb0ELb0ELi128EEEEEEEEEvNT_6ParamsE$_ZZN4cute14transform_leafINS_15ArithmeticTupleIJiiEEENS_8identityEEEDaRKT_OT0_ENKUlRKT_E_clIiEEDaSB_) ;  /* 0xffffce4000007944 */ /* 0x002fea0003c3ffff */
[----:B------:R-:W-:Y:S01]  /*109a0*/  IMAD.MOV.U32 R6, RZ, RZ, R3 ;  /* 0x000000ffff067224 */ /* 0x000fe200078e0003 */
[----:B------:R-:W-:Y:S02]  /*109b0*/  MOV R10, R8 ;  /* 0x00000008000a7202 */ /* 0x000fe40000000f00 */
[----:B------:R-:W-:-:S02]  /*109c0*/  MOV R2, 0x109e0 ;  /* 0x000109e000027802 */ /* 0x000fc40000000f00 */
[----:B------:R-:W-:Y:S05]  /*109d0*/  CALL.REL.NOINC `($_ZN7cutlass13device_kernelIN5flash19enable_sm80_to_sm89INS1_16FlashAttnBwdSm80INS1_25CollectiveMainloopBwdSm80ILi2ELi2EN4cute5tupleIJNS5_1CILi128EEES8_NS7_ILi64EEEEEENS_10bfloat16_tEfNS_4arch4Sm80ELb0ELb1ELb1ELb1ELb0ELb0ELb0ELb0ELi2ELi4ELi4ELi4ELb0EEENS1_21CollectiveEpilogueBwdISA_SB_SD_Li256ELb1ELb0ELi2EEENS1_19SingleTileSchedulerILb1ELb0ELb0ELi128EEEEEEEEEvNT_6ParamsE$_ZZN4cute14transform_leafINS_15ArithmeticTupleIJiiEEENS_8identityEEEDaRKT_OT0_ENKUlRKT_E_clIiEEDaSB_) ;  /* 0xffffce0000007944 */ /* 0x000fea0003c3ffff */
[----:B------:R1:W-:Y:S01]  /*109e0*/  STL [R1+0x1680], R8 ;  /* 0x0016800801007387 */ /* 0x0003e20000100800 */
[----:B------:R-:W-:-:S03]  /*109f0*/  MOV R6, 0x10a10 ;  /* 0x00010a1000067802 */ /* 0x000fc60000000f00 */
[----:B-1----:R-:W-:Y:S05]  /*10a00*/  CALL.REL.NOINC `($_ZN7cutlass13device_kernelIN5flash19enable_sm80_to_sm89INS1_16FlashAttnBwdSm80INS1_25CollectiveMainloopBwdSm80ILi2ELi2EN4cute5tupleIJNS5_1CILi128EEES8_NS7_ILi64EEEEEENS_10bfloat16_tEfNS_4arch4Sm80ELb0ELb1ELb1ELb1ELb0ELb0ELb0ELb0ELi2ELi4ELi4ELi4ELb0EEENS1_21CollectiveEpilogueBwdISA_SB_SD_Li256ELb1ELb0ELi2EEENS1_19SingleTileSchedulerILb1ELb0ELb0ELi128EEEEEEEEEvNT_6ParamsE$_ZZN4cute9transformINS_15ArithmeticTupleIJiiEEEZNS_14transform_leafIS2_NS_8identityEEEDaRKT_OT0_EUlRKT_E_EEDaS7_S9_ENKUlDpSC_E_clIJiiEEEDaSE_) ;  /* 0x0000064000007944 */ /* 0x002fea0003c00000 */
[----:B------:R-:W-:Y:S02]  /*10a10*/  MOV R75, 0x0 ;  /* 0x00000000004b7802 */ /* 0x000fe40000000f00 */
[----:B-----5:R-:W-:-:S02]  /*10a20*/  MOV R10, R2 ;  /* 0x00000002000a7202 */ /* 0x020fc40000000f00 */
[----:B------:R-:W-:Y:S01]  /*10a30*/  MOV R8, R3 ;  /* 0x0000000300087202 */ /* 0x000fe20000000f00 */
[----:B------:R-:W-:Y:S06]  /*10a40*/  RET.REL.NODEC R74 `(_ZN7cutlass13device_kernelIN5flash19enable_sm80_to_sm89INS1_16FlashAttnBwdSm80INS1_25CollectiveMainloopBwdSm80ILi2ELi2EN4cute5tupleIJNS5_1CILi128EEES8_NS7_ILi64EEEEEENS_10bfloat16_tEfNS_4arch4Sm80ELb0ELb1ELb1ELb1ELb0ELb0ELb0ELb0ELi2ELi4ELi4ELi4ELb0EEENS1_21CollectiveEpilogueBwdISA_SB_SD_Li256ELb1ELb0ELi2EEENS1_19SingleTileSchedulerILb1ELb0ELb0ELi128EEEEEEEEEvNT_6ParamsE) ;  /* 0xfffef5b04a007950 */ /* 0x000fec0003c3ffff */
        .type           $_ZN7cutlass13device_kernelIN5flash19enable_sm80_to_sm89INS1_16FlashAttnBwdSm80INS1_25CollectiveMainloopBwdSm80ILi2ELi2EN4cute5tupleIJNS5_1CILi128EEES8_NS7_ILi64EEEEEENS_10bfloat16_tEfNS_4arch4Sm80ELb0ELb1ELb1ELb1ELb0ELb0ELb0ELb0ELi2ELi4ELi4ELi4ELb0EEENS1_21CollectiveEpilogueBwdISA_SB_SD_Li256ELb1ELb0ELi2EEENS1_19SingleTileSchedulerILb1ELb0ELb0ELi128EEEEEEEEEvNT_6ParamsE$_ZZN4cute7idx2crdINS_5tupleIJiiNS_1CILi0EEEEEENS1_IJNS1_IJNS2_ILi4EEENS2_ILi8EEEEEENS2_ILi2EEENS2_ILi1EEEEEEEEDaRKT_RKT0_ENKUlRKT_RKT0_E_clIiS8_EEDaSJ_SM_,@function
        .size           $_ZN7cutlass13device_kernelIN5flash19enable_sm80_to_sm89INS1_16FlashAttnBwdSm80INS1_25CollectiveMainloopBwdSm80ILi2ELi2EN4cute5tupleIJNS5_1CILi128EEES8_NS7_ILi64EEEEEENS_10bfloat16_tEfNS_4arch4Sm80ELb0ELb1ELb1ELb1ELb0ELb0ELb0ELb0ELi2ELi4ELi4ELi4ELb0EEENS1_21CollectiveEpilogueBwdISA_SB_SD_Li256ELb1ELb0ELi2EEENS1_19SingleTileSchedulerILb1ELb0ELb0ELi128EEEEEEEEEvNT_6ParamsE$_ZZN4cute7idx2crdINS_5tupleIJiiNS_1CILi0EEEEEENS1_IJNS1_IJNS2_ILi4EEENS2_ILi8EEEEEENS2_ILi2EEENS2_ILi1EEEEEEEEDaRKT_RKT0_ENKUlRKT_RKT0_E_clIiS8_EEDaSJ_SM_,($_ZN7cutlass13device_kernelIN5flash19enable_sm80_to_sm89INS1_16FlashAttnBwdSm80INS1_25CollectiveMainloopBwdSm80ILi2ELi2EN4cute5tupleIJNS5_1CILi128EEES8_NS7_ILi64EEEEEENS_10bfloat16_tEfNS_4arch4Sm80ELb0ELb1ELb1ELb1ELb0ELb0ELb0ELb0ELi2ELi4ELi4ELi4ELb0EEENS1_21CollectiveEpilogueBwdISA_SB_SD_Li256ELb1ELb0ELi2EEENS1_19SingleTileSchedulerILb1ELb0ELb0ELi128EEEEEEEEEvNT_6ParamsE$_ZZN4cute7idx2crdINS_5tupleIJiiNS_1CILi0EEEEEENS1_IJNS1_IJNS2_ILi4EEENS2_ILi8EEEEEES5_NS2_ILi1EEEEEEEEDaRKT_RKT0_ENKUlRKT_RKT0_E_clIiS5_EEDaSI_SL_ - $_ZN7cutlass13device_kernelIN5flash19enable_sm80_to_sm89INS1_16FlashAttnBwdSm80INS1_25CollectiveMainloopBwdSm80ILi2ELi2EN4cute5tupleIJNS5_1CILi128EEES8_NS7_ILi64EEEEEENS_10bfloat16_tEfNS_4arch4Sm80ELb0ELb1ELb1ELb1ELb0ELb0ELb0ELb0ELi2ELi4ELi4ELi4ELb0EEENS1_21CollectiveEpilogueBwdISA_SB_SD_Li256ELb1ELb0ELi2EEENS1_19SingleTileSchedulerILb1ELb0ELb0ELi128EEEEEEEEEvNT_6ParamsE$_ZZN4cute7idx2crdINS_5tupleIJiiNS_1CILi0EEEEEENS1_IJNS1_IJNS2_ILi4EEENS2_ILi8EEEEEENS2_ILi2EEENS2_ILi1EEEEEEEEDaRKT_RKT0_ENKUlRKT_RKT0_E_clIiS8_EEDaSJ_SM_)
$_ZN7cutlass13device_kernelIN5flash19enable_sm80_to_sm89INS1_16FlashAttnBwdSm80INS1_25CollectiveMainloopBwdSm80ILi2ELi2EN4cute5tupleIJNS5_1CILi128EEES8_NS7_ILi64EEEEEENS_10bfloat16_tEfNS_4arch4Sm80ELb0ELb1ELb1ELb1ELb0ELb0ELb0ELb0ELi2ELi4ELi4ELi4ELb0EEENS1_21CollectiveEpilogueBwdISA_SB_SD_Li256ELb1ELb0ELi2EEENS1_19SingleTileSchedulerILb1ELb0ELb0ELi128EEEEEEEEEvNT_6ParamsE$_ZZN4cute7idx2crdINS_5tupleIJiiNS_1CILi0EEEEEENS1_IJNS1_IJNS2_ILi4EEENS2_ILi8EEEEEENS2_ILi2EEENS2_ILi1EEEEEEEEDaRKT_RKT0_ENKUlRKT_RKT0_E_clIiS8_EEDaSJ_SM_:
[----:B------:R-:W-:Y:S02]  /*10a50*/  MOV R3, 0x0 ;  /* 0x0000000000037802 */ /* 0x000fe40000000f00 */
[----:B------:R-:W-:Y:S02]  /*10a60*/  MOV R6, R5 ;  /* 0x0000000500067202 */ /* 0x000fe40000000f00 */
[----:B------:R-:W-:Y:S05]  /*10a70*/  RET.REL.NODEC R2 `(_ZN7cutlass13device_kernelIN5flash19enable_sm80_to_sm89INS1_16FlashAttnBwdSm80INS1_25CollectiveMainloopBwdSm80ILi2ELi2EN4cute5tupleIJNS5_1CILi128EEES8_NS7_ILi64EEEEEENS_10bfloat16_tEfNS_4arch4Sm80ELb0ELb1ELb1ELb1ELb0ELb0ELb0ELb0ELi2ELi4ELi4ELi4ELb0EEENS1_21CollectiveEpilogueBwdISA_SB_SD_Li256ELb1ELb0ELi2EEENS1_19SingleTileSchedulerILb1ELb0ELb0ELi128EEEEEEEEEvNT_6ParamsE) ;  /* 0xfffef58002007950 */ /* 0x000fea0003c3ffff */
        .type           $_ZN7cutlass13device_kernelIN5flash19enable_sm80_to_sm89INS1_16FlashAttnBwdSm80INS1_25CollectiveMainloopBwdSm80ILi2ELi2EN4cute5tupleIJNS5_1CILi128EEES8_NS7_ILi64EEEEEENS_10bfloat16_tEfNS_4arch4Sm80ELb0ELb1ELb1ELb1ELb0ELb0ELb0ELb0ELi2ELi4ELi4ELi4ELb0EEENS1_21CollectiveEpilogueBwdISA_SB_SD_Li256ELb1ELb0ELi2EEENS1_19SingleTileSchedulerILb1ELb0ELb0ELi128EEEEEEEEEvNT_6ParamsE$_ZZN4cute7idx2crdINS_5tupleIJiiNS_1CILi0EEEEEENS1_IJNS1_IJNS2_ILi4EEENS2_ILi8EEEEEES5_NS2_ILi1EEEEEEEEDaRKT_RKT0_ENKUlRKT_RKT0_E_clIiS5_EEDaSI_SL_,@function
        .size           $_ZN7cutlass13device_kernelIN5flash19enable_sm80_to_sm89INS1_16FlashAttnBwdSm80INS1_25CollectiveMainloopBwdSm80ILi2ELi2EN4cute5tupleIJNS5_1CILi128EEES8_NS7_ILi64EEEEEENS_10bfloat16_tEfNS_4arch4Sm80ELb0ELb1ELb1ELb1ELb0ELb0ELb0ELb0ELi2ELi4ELi4ELi4ELb0EEENS1_21CollectiveEpilogueBwdISA_SB_SD_Li256ELb1ELb0ELi2EEENS1_19SingleTileSchedulerILb1ELb0ELb0ELi128EEEEEEEEEvNT_6ParamsE$_ZZN4cute7idx2crdINS_5tupleIJiiNS_1CILi0EEEEEENS1_IJNS1_IJNS2_ILi4EEENS2_ILi8EEEEEES5_NS2_ILi1EEEEEEEEDaRKT_RKT0_ENKUlRKT_RKT0_E_clIiS5_EEDaSI_SL_,($_ZN7cutlass13device_kernelIN5flash19enable_sm80_to_sm89INS1_16FlashAttnBwdSm80INS1_25CollectiveMainloopBwdSm80ILi2ELi2EN4cute5tupleIJNS5_1CILi128EEES8_NS7_ILi64EEEEEENS_10bfloat16_tEfNS_4arch4Sm80ELb0ELb1ELb1ELb1ELb0ELb0ELb0ELb0ELi2ELi4ELi4ELi4ELb0EEENS1_21CollectiveEpilogueBwdISA_SB_SD_Li256ELb1ELb0ELi2EEENS1_19SingleTileSchedulerILb1ELb0ELb0ELi128EEEEEEEEEvNT_6ParamsE$_ZZN4cute7idx2crdINS_5tupleIJiiNS_1CILi0EEEEEENS1_IJNS1_IJNS2_ILi4EEENS2_ILi8EEEEEES5_NS2_ILi1EEEEEEEEDaRKT_RKT0_ENKUlRKT_RKT0_E_clIiS7_EEDaSI_SL_ - $_ZN7cutlass13device_kernelIN5flash19enable_sm80_to_sm89INS1_16FlashAttnBwdSm80INS1_25CollectiveMainloopBwdSm80ILi2ELi2EN4cute5tupleIJNS5_1CILi128EEES8_NS7_ILi64EEEEEENS_10bfloat16_tEfNS_4arch4Sm80ELb0ELb1ELb1ELb1ELb0ELb0ELb0ELb0ELi2ELi4ELi4ELi4ELb0EEENS1_21CollectiveEpilogueBwdISA_SB_SD_Li256ELb1ELb0ELi2EEENS1_19SingleTileSchedulerILb1ELb0ELb0ELi128EEEEEEEEEvNT_6ParamsE$_ZZN4cute7idx2crdINS_5tupleIJiiNS_1CILi0EEEEEENS1_IJNS1_IJNS2_ILi4EEENS2_ILi8EEEEEES5_NS2_ILi1EEEEEEEEDaRKT_RKT0_ENKUlRKT_RKT0_E_clIiS5_EEDaSI_SL_)
$_ZN7cutlass13device_kernelIN5flash19enable_sm80_to_sm89INS1_16FlashAttnBwdSm80INS1_25CollectiveMainloopBwdSm80ILi2ELi2EN4cute5tupleIJNS5_1CILi128EEES8_NS7_ILi64EEEEEENS_10bfloat16_tEfNS_4arch4Sm80ELb0ELb1ELb1ELb1ELb0ELb0ELb0ELb0ELi2ELi4ELi4ELi4ELb0EEENS1_21CollectiveEpilogueBwdISA_SB_SD_Li256ELb1ELb0ELi2EEENS1_19SingleTileSchedulerILb1ELb0ELb0ELi128EEEEEEEEEvNT_6ParamsE$_ZZN4cute7idx2crdINS_5tupleIJiiNS_1CILi0EEEEEENS1_IJNS1_IJNS2_ILi4EEENS2_ILi8EEEEEES5_NS2_ILi1EEEEEEEEDaRKT_RKT0_ENKUlRKT_RKT0_E_clIiS5_EEDaSI_SL_:
[----:B------:R-:W-:Y:S02]  /*10a80*/  MOV R3, 0x0 ;  /* 0x0000000000037802 */ /* 0x000fe40000000f00 */
[----:B------:R-:W-:Y:S02]  /*10a90*/  MOV R6, R5 ;  /* 0x0000000500067202 */ /* 0x000fe40000000f00 */
[----:B------:R-:W-:Y:S05]  /*10aa0*/  RET.REL.NODEC R2 `(_ZN7cutlass13device_kernelIN5flash19enable_sm80_to_sm89INS1_16FlashAttnBwdSm80INS1_25CollectiveMainloopBwdSm80ILi2ELi2EN4cute5tupleIJNS5_1CILi128EEES8_NS7_ILi64EEEEEENS_10bfloat16_tEfNS_4arch4Sm80ELb0ELb1ELb1ELb1ELb0ELb0ELb0ELb0ELi2ELi4ELi4ELi4ELb0EEENS1_21CollectiveEpilogueBwdISA_SB_SD_Li256ELb1ELb0ELi2EEENS1_19SingleTileSchedulerILb1ELb0ELb0ELi128EEEEEEEEEvNT_6ParamsE) ;  /* 0xfffef55002007950 */ /* 0x000fea0003c3ffff */
        .type           $_ZN7cutlass13device_kernelIN5flash19enable_sm80_to_sm89INS1_16FlashAttnBwdSm80INS1_25CollectiveMainloopBwdSm80ILi2ELi2EN4cute5tupleIJNS5_1CILi128EEES8_NS7_ILi64EEEEEENS_10bfloat16_tEfNS_4arch4Sm80ELb0ELb1ELb1ELb1ELb0ELb0ELb0ELb0ELi2ELi4ELi4ELi4ELb0EEENS1_21CollectiveEpilogueBwdISA_SB_SD_Li256ELb1ELb0ELi2EEENS1_19SingleTileSchedulerILb1ELb0ELb0ELi128EEEEEEEEEvNT_6ParamsE$_ZZN4cute7idx2crdINS_5tupleIJiiNS_1CILi0EEEEEENS1_IJNS1_IJNS2_ILi4EEENS2_ILi8EEEEEES5_NS2_ILi1EEEEEEEEDaRKT_RKT0_ENKUlRKT_RKT0_E_clIiS7_EEDaSI_SL_,@function
        .size           $_ZN7cutlass13device_kernelIN5flash19enable_sm80_to_sm89INS1_16FlashAttnBwdSm80INS1_25CollectiveMainloopBwdSm80ILi2ELi2EN4cute5tupleIJNS5_1CILi128EEES8_NS7_ILi64EEEEEENS_10bfloat16_tEfNS_4arch4Sm80ELb0ELb1ELb1ELb1ELb0ELb0ELb0ELb0ELi2ELi4ELi4ELi4ELb0EEENS1_21CollectiveEpilogueBwdISA_SB_SD_Li256ELb1ELb0ELi2EEENS1_19SingleTileSchedulerILb1ELb0ELb0ELi128EEEEEEEEEvNT_6ParamsE$_ZZN4cute7idx2crdINS_5tupleIJiiNS_1CILi0EEEEEENS1_IJNS1_IJNS2_ILi4EEENS2_ILi8EEEEEES5_NS2_ILi1EEEEEEEEDaRKT_RKT0_ENKUlRKT_RKT0_E_clIiS7_EEDaSI_SL_,($_ZN7cutlass13device_kernelIN5flash19enable_sm80_to_sm89INS1_16FlashAttnBwdSm80INS1_25CollectiveMainloopBwdSm80ILi2ELi2EN4cute5tupleIJNS5_1CILi128EEES8_NS7_ILi64EEEEEENS_10bfloat16_tEfNS_4arch4Sm80ELb0ELb1ELb1ELb1ELb0ELb0ELb0ELb0ELi2ELi4ELi4ELi4ELb0EEENS1_21CollectiveEpilogueBwdISA_SB_SD_Li256ELb1ELb0ELi2EEENS1_19SingleTileSchedulerILb1ELb0ELb0ELi128EEEEEEEEEvNT_6ParamsE$_ZZN4cute7idx2crdIiNS_5tupleIJNS_1CILi32EEENS2_ILi4EEENS2_ILi2EEENS2_ILi1EEEEEENS1_IJS6_S3_NS2_ILi128EEENS2_ILi0EEEEEEEEDaRKT_RKT0_RKT1_ENKUlRKT_RKT0_E_clIS3_S6_EEDaSM_SP_ - $_ZN7cutlass13device_kernelIN5flash19enable_sm80_to_sm89INS1_16FlashAttnBwdSm80INS1_25CollectiveMainloopBwdSm80ILi2ELi2EN4cute5tupleIJNS5_1CILi128EEES8_NS7_ILi64EEEEEENS_10bfloat16_tEfNS_4arch4Sm80ELb0ELb1ELb1ELb1ELb0ELb0ELb0ELb0ELi2ELi4ELi4ELi4ELb0EEENS1_21CollectiveEpilogueBwdISA_SB_SD_Li256ELb1ELb0ELi2EEENS1_19SingleTileSchedulerILb1ELb0ELb0ELi128EEEEEEEEEvNT_6ParamsE$_ZZN4cute7idx2crdINS_5tupleIJiiNS_1CILi0EEEEEENS1_IJNS1_IJNS2_ILi4EEENS2_ILi8EEEEEES5_NS2_ILi1EEEEEEEEDaRKT_RKT0_ENKUlRKT_RKT0_E_clIiS7_EEDaSI_SL_)
$_ZN7cutlass13device_kernelIN5flash19enable_sm80_to_sm89INS1_16FlashAttnBwdSm80INS1_25CollectiveMainloopBwdSm80ILi2ELi2EN4cute5tupleIJNS5_1CILi128EEES8_NS7_ILi64EEEEEENS_10bfloat16_tEfNS_4arch4Sm80ELb0ELb1ELb1ELb1ELb0ELb0ELb0ELb0ELi2ELi4ELi4ELi4ELb0EEENS1_21CollectiveEpilogueBwdISA_SB_SD_Li256ELb1ELb0ELi2EEENS1_19SingleTileSchedulerILb1ELb0ELb0ELi128EEEEEEEEEvNT_6ParamsE$_ZZN4cute7idx2crdINS_5tupleIJiiNS_1CILi0EEEEEENS1_IJNS1_IJNS2_ILi4EEENS2_ILi8EEEEEES5_NS2_ILi1EEEEEEEEDaRKT_RKT0_ENKUlRKT_RKT0_E_clIiS7_EEDaSI_SL_:
        /* <DEDUP_REMOVED lines=62> */
[----:B-----5:R-:W-:Y:S01]  /*10e90*/  IMAD.MOV.U32 R10, RZ, RZ, R2 ;  /* 0x000000ffff0a7224 */ /* 0x020fe200078e0002 */
[----:B------:R-:W-:Y:S01]  /*10ea0*/  MOV R2, R74 ;  /* 0x0000004a00027202 */ /* 0x000fe20000000f00 */
[----:B------:R-:W-:Y:S01]  /*10eb0*/  IMAD.MOV.U32 R8, RZ, RZ, R3 ;  /* 0x000000ffff087224 */ /* 0x000fe200078e0003 */
[----:B------:R-:W-:-:S04]  /*10ec0*/  MOV R3, 0x0 ;  /* 0x0000000000037802 */ /* 0x000fc80000000f00 */
[----:B------:R-:W-:Y:S05]  /*10ed0*/  RET.REL.NODEC R2 `(_ZN7cutlass13device_kernelIN5flash19enable_sm80_to_sm89INS1_16FlashAttnBwdSm80INS1_25CollectiveMainloopBwdSm80ILi2ELi2EN4cute5tupleIJNS5_1CILi128EEES8_NS7_ILi64EEEEEENS_10bfloat16_tEfNS_4arch4Sm80ELb0ELb1ELb1ELb1ELb0ELb0ELb0ELb0ELi2ELi4ELi4ELi4ELb0EEENS1_21CollectiveEpilogueBwdISA_SB_SD_Li256ELb1ELb0ELi2EEENS1_19SingleTileSchedulerILb1ELb0ELb0ELi128EEEEEEEEEvNT_6ParamsE) ;  /* 0xfffef12002007950 */ /* 0x000fea0003c3ffff */
        .type           $_ZN7cutlass13device_kernelIN5flash19enable_sm80_to_sm89INS1_16FlashAttnBwdSm80INS1_25CollectiveMainloopBwdSm80ILi2ELi2EN4cute5tupleIJNS5_1CILi128EEES8_NS7_ILi64EEEEEENS_10bfloat16_tEfNS_4arch4Sm80ELb0ELb1ELb1ELb1ELb0ELb0ELb0ELb0ELi2ELi4ELi4ELi4ELb0EEENS1_21CollectiveEpilogueBwdISA_SB_SD_Li256ELb1ELb0ELi2EEENS1_19SingleTileSchedulerILb1ELb0ELb0ELi128EEEEEEEEEvNT_6ParamsE$_ZZN4cute7idx2crdIiNS_5tupleIJNS_1CILi32EEENS2_ILi4EEENS2_ILi2EEENS2_ILi1EEEEEENS1_IJS6_S3_NS2_ILi128EEENS2_ILi0EEEEEEEEDaRKT_RKT0_RKT1_ENKUlRKT_RKT0_E_clIS3_S6_EEDaSM_SP_,@function
        .size           $_ZN7cutlass13device_kernelIN5flash19enable_sm80_to_sm89INS1_16FlashAttnBwdSm80INS1_25CollectiveMainloopBwdSm80ILi2ELi2EN4cute5tupleIJNS5_1CILi128EEES8_NS7_ILi64EEEEEENS_10bfloat16_tEfNS_4arch4Sm80ELb0ELb1ELb1ELb1ELb0ELb0ELb0ELb0ELi2ELi4ELi4ELi4ELb0EEENS1_21CollectiveEpilogueBwdISA_SB_SD_Li256ELb1ELb0ELi2EEENS1_19SingleTileSchedulerILb1ELb0ELb0ELi128EEEEEEEEEvNT_6ParamsE$_ZZN4cute7idx2crdIiNS_5tupleIJNS_1CILi32EEENS2_ILi4EEENS2_ILi2EEENS2_ILi1EEEEEENS1_IJS6_S3_NS2_ILi128EEENS2_ILi0EEEEEEEEDaRKT_RKT0_RKT1_ENKUlRKT_RKT0_E_clIS3_S6_EEDaSM_SP_,($_ZN7cutlass13device_kernelIN5flash19enable_sm80_to_sm89INS1_16FlashAttnBwdSm80INS1_25CollectiveMainloopBwdSm80ILi2ELi2EN4cute5tupleIJNS5_1CILi128EEES8_NS7_ILi64EEEEEENS_10bfloat16_tEfNS_4arch4Sm80ELb0ELb1ELb1ELb1ELb0ELb0ELb0ELb0ELi2ELi4ELi4ELi4ELb0EEENS1_21CollectiveEpilogueBwdISA_SB_SD_Li256ELb1ELb0ELi2EEENS1_19SingleTileSchedulerILb1ELb0ELb0ELi128EEEEEEEEEvNT_6ParamsE$_ZZN4cute7idx2crdIiNS_5tupleIJNS_1CILi32EEENS2_ILi4EEENS2_ILi2EEENS2_ILi1EEEEEENS1_IJS6_S3_NS2_ILi128EEENS2_ILi0EEEEEEEEDaRKT_RKT0_RKT1_ENKUlRKT_RKT0_E_clIS4_S3_EEDaSM_SP_ - $_ZN7cutlass13device_kernelIN5flash19enable_sm80_to_sm89INS1_16FlashAttnBwdSm80INS1_25CollectiveMainloopBwdSm80ILi2ELi2EN4cute5tupleIJNS5_1CILi128EEES8_NS7_ILi64EEEEEENS_10bfloat16_tEfNS_4arch4Sm80ELb0ELb1ELb1ELb1ELb0ELb0ELb0ELb0ELi2ELi4ELi4ELi4ELb0EEENS1_21CollectiveEpilogueBwdISA_SB_SD_Li256ELb1ELb0ELi2EEENS1_19SingleTileSchedulerILb1ELb0ELb0ELi128EEEEEEEEEvNT_6ParamsE$_ZZN4cute7idx2crdIiNS_5tupleIJNS_1CILi32EEENS2_ILi4EEENS2_ILi2EEENS2_ILi1EEEEEENS1_IJS6_S3_NS2_ILi128EEENS2_ILi0EEEEEEEEDaRKT_RKT0_RKT1_ENKUlRKT_RKT0_E_clIS3_S6_EEDaSM_SP_)
$_ZN7cutlass13device_kernelIN5flash19enable_sm80_to_sm89INS1_16FlashAttnBwdSm80INS1_25CollectiveMainloopBwdSm80ILi2ELi2EN4cute5tupleIJNS5_1CILi128EEES8_NS7_ILi64EEEEEENS_10bfloat16_tEfNS_4arch4Sm80ELb0ELb1ELb1ELb1ELb0ELb0ELb0ELb0ELi2ELi4ELi4ELi4ELb0EEENS1_21CollectiveEpilogueBwdISA_SB_SD_Li256ELb1ELb0ELi2EEENS1_19SingleTileSchedulerILb1ELb0ELb0ELi128EEEEEEEEEvNT_6ParamsE$_ZZN4cute7idx2crdIiNS_5tupleIJNS_1CILi32EEENS2_ILi4EEENS2_ILi2EEENS2_ILi1EEEEEENS1_IJS6_S3_NS2_ILi128EEENS2_ILi0EEEEEEEEDaRKT_RKT0_RKT1_ENKUlRKT_RKT0_E_clIS3_S6_EEDaSM_SP_:
[----:B------:R-:W-:Y:S01]  /*10ee0*/  SHF.R.S32.HI R3, RZ, 0x1f, R2 ;  /* 0x0000001fff037819 */ /* 0x000fe20000011402 */
[----:B------:R-:W-:-:S03]  /*10ef0*/  IMAD.MOV.U32 R5, RZ, RZ, 0x0 ;  /* 0x00000000ff057424 */ /* 0x000fc600078e00ff */
[----:B------:R-:W-:-:S04]  /*10f00*/  LEA.HI R3, R3, R2, RZ, 0x5 ;  /* 0x0000000203037211 */ /* 0x000fc800078f28ff */
[----:B------:R-:W-:-:S05]  /*10f10*/  LOP3.LUT R3, R3, 0xffffffe0, RZ, 0xc0, !PT ;  /* 0xffffffe003037812 */ /* 0x000fca00078ec0ff */
[----:B------:R-:W-:Y:S01]  /*10f20*/  IMAD.IADD R8, R2, 0x1, -R3 ;  /* 0x0000000102087824 */ /* 0x000fe200078e0a03 */
[----:B------:R-:W-:Y:S06]  /*10f30*/  RET.REL.NODEC R4 `(_ZN7cutlass13device_kernelIN5flash19enable_sm80_to_sm89INS1_16FlashAttnBwdSm80INS1_25CollectiveMainloopBwdSm80ILi2ELi2EN4cute5tupleIJNS5_1CILi128EEES8_NS7_ILi64EEEEEENS_10bfloat16_tEfNS_4arch4Sm80ELb0ELb1ELb1ELb1ELb0ELb0ELb0ELb0ELi2ELi4ELi4ELi4ELb0EEENS1_21CollectiveEpilogueBwdISA_SB_SD_Li256ELb1ELb0ELi2EEENS1_19SingleTileSchedulerILb1ELb0ELb0ELi128EEEEEEEEEvNT_6ParamsE) ;  /* 0xfffef0c004007950 */ /* 0x000fec0003c3ffff */
        .type           $_ZN7cutlass13device_kernelIN5flash19enable_sm80_to_sm89INS1_16FlashAttnBwdSm80INS1_25CollectiveMainloopBwdSm80ILi2ELi2EN4cute5tupleIJNS5_1CILi128EEES8_NS7_ILi64EEEEEENS_10bfloat16_tEfNS_4arch4Sm80ELb0ELb1ELb1ELb1ELb0ELb0ELb0ELb0ELi2ELi4ELi4ELi4ELb0EEENS1_21CollectiveEpilogueBwdISA_SB_SD_Li256ELb1ELb0ELi2EEENS1_19SingleTileSchedulerILb1ELb0ELb0ELi128EEEEEEEEEvNT_6ParamsE$_ZZN4cute7idx2crdIiNS_5tupleIJNS_1CILi32EEENS2_ILi4EEENS2_ILi2EEENS2_ILi1EEEEEENS1_IJS6_S3_NS2_ILi128EEENS2_ILi0EEEEEEEEDaRKT_RKT0_RKT1_ENKUlRKT_RKT0_E_clIS4_S3_EEDaSM_SP_,@function
        .size           $_ZN7cutlass13device_kernelIN5flash19enable_sm80_to_sm89INS1_16FlashAttnBwdSm80INS1_25CollectiveMainloopBwdSm80ILi2ELi2EN4cute5tupleIJNS5_1CILi128EEES8_NS7_ILi64EEEEEENS_10bfloat16_tEfNS_4arch4Sm80ELb0ELb1ELb1ELb1ELb0ELb0ELb0ELb0ELi2ELi4ELi4ELi4ELb0EEENS1_21CollectiveEpilogueBwdISA_SB_SD_Li256ELb1ELb0ELi2EEENS1_19SingleTileSchedulerILb1ELb0ELb0ELi128EEEEEEEEEvNT_6ParamsE$_ZZN4cute7idx2crdIiNS_5tupleIJNS_1CILi32EEENS2_ILi4EEENS2_ILi2EEENS2_ILi1EEEEEENS1_IJS6_S3_NS2_ILi128EEENS2_ILi0EEEEEEEEDaRKT_RKT0_RKT1_ENKUlRKT_RKT0_E_clIS4_S3_EEDaSM_SP_,($_ZN7cutlass13device_kernelIN5flash19enable_sm80_to_sm89INS1_16FlashAttnBwdSm80INS1_25CollectiveMainloopBwdSm80ILi2ELi2EN4cute5tupleIJNS5_1CILi128EEES8_NS7_ILi64EEEEEENS_10bfloat16_tEfNS_4arch4Sm80ELb0ELb1ELb1ELb1ELb0ELb0ELb0ELb0ELi2ELi4ELi4ELi4ELb0EEENS1_21CollectiveEpilogueBwdISA_SB_SD_Li256ELb1ELb0ELi2EEENS1_19SingleTileSchedulerILb1ELb0ELb0ELi128EEEEEEEEEvNT_6ParamsE$_ZZN4cute7idx2crdIiNS_5tupleIJNS_1CILi32EEENS2_ILi4EEENS2_ILi2EEENS2_ILi1EEEEEENS1_IJS6_S3_NS2_ILi128EEENS2_ILi0EEEEEEEEDaRKT_RKT0_RKT1_ENKUlRKT_RKT0_E_clIS5_S8_EEDaSM_SP_ - $_ZN7cutlass13device_kernelIN5flash19enable_sm80_to_sm89INS1_16FlashAttnBwdSm80INS1_25CollectiveMainloopBwdSm80ILi2ELi2EN4cute5tupleIJNS5_1CILi128EEES8_NS7_ILi64EEEEEENS_10bfloat16_tEfNS_4arch4Sm80ELb0ELb1ELb1ELb1ELb0ELb0ELb0ELb0ELi2ELi4ELi4ELi4ELb0EEENS1_21CollectiveEpilogueBwdISA_SB_SD_Li256ELb1ELb0ELi2EEENS1_19SingleTileSchedulerILb1ELb0ELb0ELi128EEEEEEEEEvNT_6ParamsE$_ZZN4cute7idx2crdIiNS_5tupleIJNS_1CILi32EEENS2_ILi4EEENS2_ILi2EEENS2_ILi1EEEEEENS1_IJS6_S3_NS2_ILi128EEENS2_ILi0EEEEEEEEDaRKT_RKT0_RKT1_ENKUlRKT_RKT0_E_clIS4_S3_EEDaSM_SP_)
$_ZN7cutlass13device_kernelIN5flash19enable_sm80_to_sm89INS1_16FlashAttnBwdSm80INS1_25CollectiveMainloopBwdSm80ILi2ELi2EN4cute5tupleIJNS5_1CILi128EEES8_NS7_ILi64EEEEEENS_10bfloat16_tEfNS_4arch4Sm80ELb0ELb1ELb1ELb1ELb0ELb0ELb0ELb0ELi2ELi4ELi4ELi4ELb0EEENS1_21CollectiveEpilogueBwdISA_SB_SD_Li256ELb1ELb0ELi2EEENS1_19SingleTileSchedulerILb1ELb0ELb0ELi128EEEEEEEEEvNT_6ParamsE$_ZZN4cute7idx2crdIiNS_5tupleIJNS_1CILi32EEENS2_ILi4EEENS2_ILi2EEENS2_ILi1EEEEEENS1_IJS6_S3_NS2_ILi128EEENS2_ILi0EEEEEEEEDaRKT_RKT0_RKT1_ENKUlRKT_RKT0_E_clIS4_S3_EEDaSM_SP_:
        /* <DEDUP_REMOVED lines=8> */
[----:B------:R-:W-:Y:S06]  /*10fc0*/  RET.REL.NODEC R4 `(_ZN7cutlass13device_kernelIN5flash19enable_sm80_to_sm89INS1_16FlashAttnBwdSm80INS1_25CollectiveMainloopBwdSm80ILi2ELi2EN4cute5tupleIJNS5_1CILi128EEES8_NS7_ILi64EEEEEENS_10bfloat16_tEfNS_4arch4Sm80ELb0ELb1ELb1ELb1ELb0ELb0ELb0ELb0ELi2ELi4ELi4ELi4ELb0EEENS1_21CollectiveEpilogueBwdISA_SB_SD_Li256ELb1ELb0ELi2EEENS1_19SingleTileSchedulerILb1ELb0ELb0ELi128EEEEEEEEEvNT_6ParamsE) ;  /* 0xfffef03004007950 */ /* 0x000fec0003c3ffff */
        .type           $_ZN7cutlass13device_kernelIN5flash19enable_sm80_to_sm89INS1_16FlashAttnBwdSm80INS1_25CollectiveMainloopBwdSm80ILi2ELi2EN4cute5tupleIJNS5_1CILi128EEES8_NS7_ILi64EEEEEENS_10bfloat16_tEfNS_4arch4Sm80ELb0ELb1ELb1ELb1ELb0ELb0ELb0ELb0ELi2ELi4ELi4ELi4ELb0EEENS1_21CollectiveEpilogueBwdISA_SB_SD_Li256ELb1ELb0ELi2EEENS1_19SingleTileSchedulerILb1ELb0ELb0ELi128EEEEEEEEEvNT_6ParamsE$_ZZN4cute7idx2crdIiNS_5tupleIJNS_1CILi32EEENS2_ILi4EEENS2_ILi2EEENS2_ILi1EEEEEENS1_IJS6_S3_NS2_ILi128EEENS2_ILi0EEEEEEEEDaRKT_RKT0_RKT1_ENKUlRKT_RKT0_E_clIS5_S8_EEDaSM_SP_,@function
        .size           $_ZN7cutlass13device_kernelIN5flash19enable_sm80_to_sm89INS1_16FlashAttnBwdSm80INS1_25CollectiveMainloopBwdSm80ILi2ELi2EN4cute5tupleIJNS5_1CILi128EEES8_NS7_ILi64EEEEEENS_10bfloat16_tEfNS_4arch4Sm80ELb0ELb1ELb1ELb1ELb0ELb0ELb0ELb0ELi2ELi4ELi4ELi4ELb0EEENS1_21CollectiveEpilogueBwdISA_SB_SD_Li256ELb1ELb0ELi2EEENS1_19SingleTileSchedulerILb1ELb0ELb0ELi128EEEEEEEEEvNT_6ParamsE$_ZZN4cute7idx2crdIiNS_5tupleIJNS_1CILi32EEENS2_ILi4EEENS2_ILi2EEENS2_ILi1EEEEEENS1_IJS6_S3_NS2_ILi128EEENS2_ILi0EEEEEEEEDaRKT_RKT0_RKT1_ENKUlRKT_RKT0_E_clIS5_S8_EEDaSM_SP_,($_ZN7cutlass13device_kernelIN5flash19enable_sm80_to_sm89INS1_16FlashAttnBwdSm80INS1_25CollectiveMainloopBwdSm80ILi2ELi2EN4cute5tupleIJNS5_1CILi128EEES8_NS7_ILi64EEEEEENS_10bfloat16_tEfNS_4arch4Sm80ELb0ELb1ELb1ELb1ELb0ELb0ELb0ELb0ELi2ELi4ELi4ELi4ELb0EEENS1_21CollectiveEpilogueBwdISA_SB_SD_Li256ELb1ELb0ELi2EEENS1_19SingleTileSchedulerILb1ELb0ELb0ELi128EEEEEEEEEvNT_6ParamsE$_ZZN4cute9transformINS_15ArithmeticTupleIJiiEEEZNS_14transform_leafIS2_NS_8identityEEEDaRKT_OT0_EUlRKT_E_EEDaS7_S9_ENKUlDpSC_E_clIJiiEEEDaSE_ - $_ZN7cutlass13device_kernelIN5flash19enable_sm80_to_sm89INS1_16FlashAttnBwdSm80INS1_25CollectiveMainloopBwdSm80ILi2ELi2EN4cute5tupleIJNS5_1CILi128EEES8_NS7_ILi64EEEEEENS_10bfloat16_tEfNS_4arch4Sm80ELb0ELb1ELb1ELb1ELb0ELb0ELb0ELb0ELi2ELi4ELi4ELi4ELb0EEENS1_21CollectiveEpilogueBwdISA_SB_SD_Li256ELb1ELb0ELi2EEENS1_19SingleTileSchedulerILb1ELb0ELb0ELi128EEEEEEEEEvNT_6ParamsE$_ZZN4cute7idx2crdIiNS_5tupleIJNS_1CILi32EEENS2_ILi4EEENS2_ILi2EEENS2_ILi1EEEEEENS1_IJS6_S3_NS2_ILi128EEENS2_ILi0EEEEEEEEDaRKT_RKT0_RKT1_ENKUlRKT_RKT0_E_clIS5_S8_EEDaSM_SP_)
$_ZN7cutlass13device_kernelIN5flash19enable_sm80_to_sm89INS1_16FlashAttnBwdSm80INS1_25CollectiveMainloopBwdSm80ILi2ELi2EN4cute5tupleIJNS5_1CILi128EEES8_NS7_ILi64EEEEEENS_10bfloat16_tEfNS_4arch4Sm80ELb0ELb1ELb1ELb1ELb0ELb0ELb0ELb0ELi2ELi4ELi4ELi4ELb0EEENS1_21CollectiveEpilogueBwdISA_SB_SD_Li256ELb1ELb0ELi2EEENS1_19SingleTileSchedulerILb1ELb0ELb0ELi128EEEEEEEEEvNT_6ParamsE$_ZZN4cute7idx2crdIiNS_5tupleIJNS_1CILi32EEENS2_ILi4EEENS2_ILi2EEENS2_ILi1EEEEEENS1_IJS6_S3_NS2_ILi128EEENS2_ILi0EEEEEEEEDaRKT_RKT0_RKT1_ENKUlRKT_RKT0_E_clIS5_S8_EEDaSM_SP_:
[----:B------:R-:W-:Y:S01]  /*10fd0*/  SHF.R.S32.HI R3, RZ, 0x1f, R2 ;  /* 0x0000001fff037819 */ /* 0x000fe20000011402 */
[----:B------:R-:W-:-:S03]  /*10fe0*/  IMAD.MOV.U32 R5, RZ, RZ, 0x0 ;  /* 0x00000000ff057424 */ /* 0x000fc600078e00ff */
[----:B------:R-:W-:-:S04]  /*10ff0*/  LEA.HI R2, R3, R2, RZ, 0x7 ;  /* 0x0000000203027211 */ /* 0x000fc800078f38ff */
[----:B------:R-:W-:-:S04]  /*11000*/  SHF.R.S32.HI R3, RZ, 0x7, R2 ;  /* 0x00000007ff037819 */ /* 0x000fc80000011402 */
[----:B------:R-:W-:-:S04]  /*11010*/  LEA.HI R2, R2, R3, RZ, 0x1 ;  /* 0x0000000302027211 */ /* 0x000fc800078f08ff */
[----:B------:R-:W-:-:S05]  /*11020*/  LOP3.LUT R2, R2, 0xfffffffe, RZ, 0xc0, !PT ;  /* 0xfffffffe02027812 */ /* 0x000fca00078ec0ff */
[----:B------:R-:W-:Y:S01]  /*11030*/  IMAD.IADD R2, R3, 0x1, -R2 ;  /* 0x0000000103027824 */ /* 0x000fe200078e0a02 */
[----:B------:R-:W-:Y:S06]  /*11040*/  RET.REL.NODEC R4 `(_ZN7cutlass13device_kernelIN5flash19enable_sm80_to_sm89INS1_16FlashAttnBwdSm80INS1_25CollectiveMainloopBwdSm80ILi2ELi2EN4cute5tupleIJNS5_1CILi128EEES8_NS7_ILi64EEEEEENS_10bfloat16_tEfNS_4arch4Sm80ELb0ELb1ELb1ELb1ELb0ELb0ELb0ELb0ELi2ELi4ELi4ELi4ELb0EEENS1_21CollectiveEpilogueBwdISA_SB_SD_Li256ELb1ELb0ELi2EEENS1_19SingleTileSchedulerILb1ELb0ELb0ELi128EEEEEEEEEvNT_6ParamsE) ;  /* 0xfffeefb004007950 */ /* 0x000fec0003c3ffff */
        .type           $_ZN7cutlass13device_kernelIN5flash19enable_sm80_to_sm89INS1_16FlashAttnBwdSm80INS1_25CollectiveMainloopBwdSm80ILi2ELi2EN4cute5tupleIJNS5_1CILi128EEES8_NS7_ILi64EEEEEENS_10bfloat16_tEfNS_4arch4Sm80ELb0ELb1ELb1ELb1ELb0ELb0ELb0ELb0ELi2ELi4ELi4ELi4ELb0EEENS1_21CollectiveEpilogueBwdISA_SB_SD_Li256ELb1ELb0ELi2EEENS1_19SingleTileSchedulerILb1ELb0ELb0ELi128EEEEEEEEEvNT_6ParamsE$_ZZN4cute9transformINS_15ArithmeticTupleIJiiEEEZNS_14transform_leafIS2_NS_8identityEEEDaRKT_OT0_EUlRKT_E_EEDaS7_S9_ENKUlDpSC_E_clIJiiEEEDaSE_,@function
        .size           $_ZN7cutlass13device_kernelIN5flash19enable_sm80_to_sm89INS1_16FlashAttnBwdSm80INS1_25CollectiveMainloopBwdSm80ILi2ELi2EN4cute5tupleIJNS5_1CILi128EEES8_NS7_ILi64EEEEEENS_10bfloat16_tEfNS_4arch4Sm80ELb0ELb1ELb1ELb1ELb0ELb0ELb0ELb0ELi2ELi4ELi4ELi4ELb0EEENS1_21CollectiveEpilogueBwdISA_SB_SD_Li256ELb1ELb0ELi2EEENS1_19SingleTileSchedulerILb1ELb0ELb0ELi128EEEEEEEEEvNT_6ParamsE$_ZZN4cute9transformINS_15ArithmeticTupleIJiiEEEZNS_14transform_leafIS2_NS_8identityEEEDaRKT_OT0_EUlRKT_E_EEDaS7_S9_ENKUlDpSC_E_clIJiiEEEDaSE_,($_ZN7cutlass13device_kernelIN5flash19enable_sm80_to_sm89INS1_16FlashAttnBwdSm80INS1_25CollectiveMainloopBwdSm80ILi2ELi2EN4cute5tupleIJNS5_1CILi128EEES8_NS7_ILi64EEEEEENS_10bfloat16_tEfNS_4arch4Sm80ELb0ELb1ELb1ELb1ELb0ELb0ELb0ELb0ELi2ELi4ELi4ELi4ELb0EEENS1_21CollectiveEpilogueBwdISA_SB_SD_Li256ELb1ELb0ELi2EEENS1_19SingleTileSchedulerILb1ELb0ELb0ELi128EEEEEEEEEvNT_6ParamsE$_ZZN4cute9transformINS_5tupleIJNS_1CILi32EEENS2_ILi4EEENS2_ILi2EEENS2_ILi1EEEEEENS1_IJS6_S3_NS2_ILi128EEENS2_ILi0EEEEEEZNS_7idx2crdIiS7_SA_EEDaRKT_RKT0_RKT1_EUlRKT_RKT0_E_EEDaSE_SH_OSI_ENKUlDpSN_E_clIJiiiS9_EEEDaST_ - $_ZN7cutlass13device_kernelIN5flash19enable_sm80_to_sm89INS1_16FlashAttnBwdSm80INS1_25CollectiveMainloopBwdSm80ILi2ELi2EN4cute5tupleIJNS5_1CILi128EEES8_NS7_ILi64EEEEEENS_10bfloat16_tEfNS_4arch4Sm80ELb0ELb1ELb1ELb1ELb0ELb0ELb0ELb0ELi2ELi4ELi4ELi4ELb0EEENS1_21CollectiveEpilogueBwdISA_SB_SD_Li256ELb1ELb0ELi2EEENS1_19SingleTileSchedulerILb1ELb0ELb0ELi128EEEEEEEEEvNT_6ParamsE$_ZZN4cute9transformINS_15ArithmeticTupleIJiiEEEZNS_14transform_leafIS2_NS_8identityEEEDaRKT_OT0_EUlRKT_E_EEDaS7_S9_ENKUlDpSC_E_clIJiiEEEDaSE_)
$_ZN7cutlass13device_kernelIN5flash19enable_sm80_to_sm89INS1_16FlashAttnBwdSm80INS1_25CollectiveMainloopBwdSm80ILi2ELi2EN4cute5tupleIJNS5_1CILi128EEES8_NS7_ILi64EEEEEENS_10bfloat16_tEfNS_4arch4Sm80ELb0ELb1ELb1ELb1ELb0ELb0ELb0ELb0ELi2ELi4ELi4ELi4ELb0EEENS1_21CollectiveEpilogueBwdISA_SB_SD_Li256ELb1ELb0ELi2EEENS1_19SingleTileSchedulerILb1ELb0ELb0ELi128EEEEEEEEEvNT_6ParamsE$_ZZN4cute9transformINS_15ArithmeticTupleIJiiEEEZNS_14transform_leafIS2_NS_8identityEEEDaRKT_OT0_EUlRKT_E_EEDaS7_S9_ENKUlDpSC_E_clIJiiEEEDaSE_:
[----:B------:R-:W-:Y:S01]  /*11050*/  IADD3 R3, R1, 0x1688, RZ ;  /* 0x0000168801037810 */ /* 0x000fe20007ffe0ff */
[----:B------:R-:W-:Y:S01]  /*11060*/  IMAD.MOV.U32 R2, RZ, RZ, R9 ;  /* 0x000000ffff027224 */ /* 0x000fe200078e0009 */
[----:B------:R-:W-:Y:S02]  /*11070*/  MOV R8, 0x110a0 ;  /* 0x000110a000087802 */ /* 0x000fe40000000f00 */
[----:B------:R-:W-:Y:S02]  /*11080*/  IADD3 R3, R3, c[0x0][0x20], RZ ;  /* 0x0000080003037a10 */ /* 0x000fe40007ffe0ff */
[----:B------:R-:W-:Y:S05]  /*11090*/  CALL.REL.NOINC `($_ZN7cutlass13device_kernelIN5flash19enable_sm80_to_sm89INS1_16FlashAttnBwdSm80INS1_25CollectiveMainloopBwdSm80ILi2ELi2EN4cute5tupleIJNS5_1CILi128EEES8_NS7_ILi64EEEEEENS_10bfloat16_tEfNS_4arch4Sm80ELb0ELb1ELb1ELb1ELb0ELb0ELb0ELb0ELi2ELi4ELi4ELi4ELb0EEENS1_21CollectiveEpilogueBwdISA_SB_SD_Li256ELb1ELb0ELi2EEENS1_19SingleTileSchedulerILb1ELb0ELb0ELi128EEEEEEEEEvNT_6ParamsE$_ZN4cute3eso3ESOILb0ELb0EJiiEEC2ERKiS4_) ;  /* 0xffff6f6000007944 */ /* 0x000fea0003c3ffff */
[----:B-1----:R1:W5:Y:S01]  /*110a0*/  LDL.64 R2, [R1+0x1688] ;  /* 0x0016880001027983 */ /* 0x0023620000100a00 */
[----:B------:R-:W-:-:S04]  /*110b0*/  MOV R7, 0x0 ;  /* 0x0000000000077802 */ /* 0x000fc80000000f00 */
[----:B------:R-:W-:Y:S05]  /*110c0*/  RET.REL.NODEC R6 `(_ZN7cutlass13device_kernelIN5flash19enable_sm80_to_sm89INS1_16FlashAttnBwdSm80INS1_25CollectiveMainloopBwdSm80ILi2ELi2EN4cute5tupleIJNS5_1CILi128EEES8_NS7_ILi64EEEEEENS_10bfloat16_tEfNS_4arch4Sm80ELb0ELb1ELb1ELb1ELb0ELb0ELb0ELb0ELi2ELi4ELi4ELi4ELb0EEENS1_21CollectiveEpilogueBwdISA_SB_SD_Li256ELb1ELb0ELi2EEENS1_19SingleTileSchedulerILb1ELb0ELb0ELi128EEEEEEEEEvNT_6ParamsE) ;  /* 0xfffeef3006007950 */ /* 0x000fea0003c3ffff */
        .type           $_ZN7cutlass13device_kernelIN5flash19enable_sm80_to_sm89INS1_16FlashAttnBwdSm80INS1_25CollectiveMainloopBwdSm80ILi2ELi2EN4cute5tupleIJNS5_1CILi128EEES8_NS7_ILi64EEEEEENS_10bfloat16_tEfNS_4arch4Sm80ELb0ELb1ELb1ELb1ELb0ELb0ELb0ELb0ELi2ELi4ELi4ELi4ELb0EEENS1_21CollectiveEpilogueBwdISA_SB_SD_Li256ELb1ELb0ELi2EEENS1_19SingleTileSchedulerILb1ELb0ELb0ELi128EEEEEEEEEvNT_6ParamsE$_ZZN4cute9transformINS_5tupleIJNS_1CILi32EEENS2_ILi4EEENS2_ILi2EEENS2_ILi1EEEEEENS1_IJS6_S3_NS2_ILi128EEENS2_ILi0EEEEEEZNS_7idx2crdIiS7_SA_EEDaRKT_RKT0_RKT1_EUlRKT_RKT0_E_EEDaSE_SH_OSI_ENKUlDpSN_E_clIJiiiS9_EEEDaST_,@function
        .size           $_ZN7cutlass13device_kernelIN5flash19enable_sm80_to_sm89INS1_16FlashAttnBwdSm80INS1_25CollectiveMainloopBwdSm80ILi2ELi2EN4cute5tupleIJNS5_1CILi128EEES8_NS7_ILi64EEEEEENS_10bfloat16_tEfNS_4arch4Sm80ELb0ELb1ELb1ELb1ELb0ELb0ELb0ELb0ELi2ELi4ELi4ELi4ELb0EEENS1_21CollectiveEpilogueBwdISA_SB_SD_Li256ELb1ELb0ELi2EEENS1_19SingleTileSchedulerILb1ELb0ELb0ELi128EEEEEEEEEvNT_6ParamsE$_ZZN4cute9transformINS_5tupleIJNS_1CILi32EEENS2_ILi4EEENS2_ILi2EEENS2_ILi1EEEEEENS1_IJS6_S3_NS2_ILi128EEENS2_ILi0EEEEEEZNS_7idx2crdIiS7_SA_EEDaRKT_RKT0_RKT1_EUlRKT_RKT0_E_EEDaSE_SH_OSI_ENKUlDpSN_E_clIJiiiS9_EEEDaST_,($_ZN7cutlass13device_kernelIN5flash19enable_sm80_to_sm89INS1_16FlashAttnBwdSm80INS1_25CollectiveMainloopBwdSm80ILi2ELi2EN4cute5tupleIJNS5_1CILi128EEES8_NS7_ILi64EEEEEENS_10bfloat16_tEfNS_4arch4Sm80ELb0ELb1ELb1ELb1ELb0ELb0ELb0ELb0ELi2ELi4ELi4ELi4ELb0EEENS1_21CollectiveEpilogueBwdISA_SB_SD_Li256ELb1ELb0ELi2EEENS1_19SingleTileSchedulerILb1ELb0ELb0ELi128EEEEEEEEEvNT_6ParamsE$_ZZN4cute9transformINS_5tupleIJiiNS_1CILi0EEEEEENS1_IJNS1_IJNS2_ILi4EEENS2_ILi8EEEEEENS2_ILi2EEENS2_ILi1EEEEEEZNS_7idx2crdIS4_SA_EEDaRKT_RKT0_EUlRKT_RKT0_E_EEDaSE_SH_OT1_ENKUlDpSK_E_clIJNS1_IJiiEEEiS3_EEEDaSR_ - $_ZN7cutlass13device_kernelIN5flash19enable_sm80_to_sm89INS1_16FlashAttnBwdSm80INS1_25CollectiveMainloopBwdSm80ILi2ELi2EN4cute5tupleIJNS5_1CILi128EEES8_NS7_ILi64EEEEEENS_10bfloat16_tEfNS_4arch4Sm80ELb0ELb1ELb1ELb1ELb0ELb0ELb0ELb0ELi2ELi4ELi4ELi4ELb0EEENS1_21CollectiveEpilogueBwdISA_SB_SD_Li256ELb1ELb0ELi2EEENS1_19SingleTileSchedulerILb1ELb0ELb0ELi128EEEEEEEEEvNT_6ParamsE$_ZZN4cute9transformINS_5tupleIJNS_1CILi32EEENS2_ILi4EEENS2_ILi2EEENS2_ILi1EEEEEENS1_IJS6_S3_NS2_ILi128EEENS2_ILi0EEEEEEZNS_7idx2crdIiS7_SA_EEDaRKT_RKT0_RKT1_EUlRKT_RKT0_E_EEDaSE_SH_OSI_ENKUlDpSN_E_clIJiiiS9_EEEDaST_)
$_ZN7cutlass13device_kernelIN5flash19enable_sm80_to_sm89INS1_16FlashAttnBwdSm80INS1_25CollectiveMainloopBwdSm80ILi2ELi2EN4cute5tupleIJNS5_1CILi128EEES8_NS7_ILi64EEEEEENS_10bfloat16_tEfNS_4arch4Sm80ELb0ELb1ELb1ELb1ELb0ELb0ELb0ELb0ELi2ELi4ELi4ELi4ELb0EEENS1_21CollectiveEpilogueBwdISA_SB_SD_Li256ELb1ELb0ELi2EEENS1_19SingleTileSchedulerILb1ELb0ELb0ELi128EEEEEEEEEvNT_6ParamsE$_ZZN4cute9transformINS_5tupleIJNS_1CILi32EEENS2_ILi4EEENS2_ILi2EEENS2_ILi1EEEEEENS1_IJS6_S3_NS2_ILi128EEENS2_ILi0EEEEEEZNS_7idx2crdIiS7_SA_EEDaRKT_RKT0_RKT1_EUlRKT_RKT0_E_EEDaSE_SH_OSI_ENKUlDpSN_E_clIJiiiS9_EEEDaST_:
[----:B------:R-:W-:Y:S02]  /*110d0*/  IADD3 R3, R1, 0x13c8, RZ ;  /* 0x000013c801037810 */ /* 0x000fe40007ffe0ff */
[----:B------:R-:W-:Y:S02]  /*110e0*/  MOV R6, 0x11110 ;  /* 0x0001111000067802 */ /* 0x000fe40000000f00 */
[----:B------:R-:W-:Y:S02]  /*110f0*/  IADD3 R3, R3, c[0x0][0x20], RZ ;  /* 0x0000080003037a10 */ /* 0x000fe40007ffe0ff */
[----:B------:R-:W-:Y:S05]  /*11100*/  CALL.REL.NOINC `($_ZN7cutlass13device_kernelIN5flash19enable_sm80_to_sm89INS1_16FlashAttnBwdSm80INS1_25CollectiveMainloopBwdSm80ILi2ELi2EN4cute5tupleIJNS5_1CILi128EEES8_NS7_ILi64EEEEEENS_10bfloat16_tEfNS_4arch4Sm80ELb0ELb1ELb1ELb1ELb0ELb0ELb0ELb0ELi2ELi4ELi4ELi4ELb0EEENS1_21CollectiveEpilogueBwdISA_SB_SD_Li256ELb1ELb0ELi2EEENS1_19SingleTileSchedulerILb1ELb0ELb0ELi128EEEEEEEEEvNT_6ParamsE$_ZN4cute3eso3ESOILb0ELb0EJiiiNS_1CILi0EEEEEC2ERKiS6_S6_RKS3_) ;  /* 0xffff725000007944 */ /* 0x000fea0003c3ffff */
[----:B------:R2:W5:Y:S04]  /*11110*/  LDL R5, [R1+0x13d0] ;  /* 0x0013d00001057983 */ /* 0x0005680000100800 */
[----:B-1----:R2:W5:Y:S01]  /*11120*/  LDL.64 R2, [R1+0x13c8] ;  /* 0x0013c80001027983 */ /* 0x0025620000100a00 */
[----:B------:R-:W-:Y:S02]  /*11130*/  MOV R6, R4 ;  /* 0x0000000400067202 */ /* 0x000fe40000000f00 */
[----:B------:R-:W-:-:S04]  /*11140*/  MOV R7, 0x0 ;  /* 0x0000000000077802 */ /* 0x000fc80000000f00 */
[----:B------:R-:W-:Y:S05]  /*11150*/  RET.REL.NODEC R6 `(_ZN7cutlass13device_kernelIN5flash19enable_sm80_to_sm89INS1_16FlashAttnBwdSm80INS1_25CollectiveMainloopBwdSm80ILi2ELi2EN4cute5tupleIJNS5_1CILi128EEES8_NS7_ILi64EEEEEENS_10bfloat16_tEfNS_4arch4Sm80ELb0ELb1ELb1ELb1ELb0ELb0ELb0ELb0ELi2ELi4ELi4ELi4ELb0EEENS1_21CollectiveEpilogueBwdISA_SB_SD_Li256ELb1ELb0ELi2EEENS1_19SingleTileSchedulerILb1ELb0ELb0ELi128EEEEEEEEEvNT_6ParamsE) ;  /* 0xfffeeea006007950 */ /* 0x000fea0003c3ffff */
        .type           $_ZN7cutlass13device_kernelIN5flash19enable_sm80_to_sm89INS1_16FlashAttnBwdSm80INS1_25CollectiveMainloopBwdSm80ILi2ELi2EN4cute5tupleIJNS5_1CILi128EEES8_NS7_ILi64EEEEEENS_10bfloat16_tEfNS_4arch4Sm80ELb0ELb1ELb1ELb1ELb0ELb0ELb0ELb0ELi2ELi4ELi4ELi4ELb0EEENS1_21CollectiveEpilogueBwdISA_SB_SD_Li256ELb1ELb0ELi2EEENS1_19SingleTileSchedulerILb1ELb0ELb0ELi128EEEEEEEEEvNT_6ParamsE$_ZZN4cute9transformINS_5tupleIJiiNS_1CILi0EEEEEENS1_IJNS1_IJNS2_ILi4EEENS2_ILi8EEEEEENS2_ILi2EEENS2_ILi1EEEEEEZNS_7idx2crdIS4_SA_EEDaRKT_RKT0_EUlRKT_RKT0_E_EEDaSE_SH_OT1_ENKUlDpSK_E_clIJNS1_IJiiEEEiS3_EEEDaSR_,@function
        .size           $_ZN7cutlass13device_kernelIN5flash19enable_sm80_to_sm89INS1_16FlashAttnBwdSm80INS1_25CollectiveMainloopBwdSm80ILi2ELi2EN4cute5tupleIJNS5_1CILi128EEES8_NS7_ILi64EEEEEENS_10bfloat16_tEfNS_4arch4Sm80ELb0ELb1ELb1ELb1ELb0ELb0ELb0ELb0ELi2ELi4ELi4ELi4ELb0EEENS1_21CollectiveEpilogueBwdISA_SB_SD_Li256ELb1ELb0ELi2EEENS1_19SingleTileSchedulerILb1ELb0ELb0ELi128EEEEEEEEEvNT_6ParamsE$_ZZN4cute9transformINS_5tupleIJiiNS_1CILi0EEEEEENS1_IJNS1_IJNS2_ILi4EEENS2_ILi8EEEEEENS2_ILi2EEENS2_ILi1EEEEEEZNS_7idx2crdIS4_SA_EEDaRKT_RKT0_EUlRKT_RKT0_E_EEDaSE_SH_OT1_ENKUlDpSK_E_clIJNS1_IJiiEEEiS3_EEEDaSR_,($_ZN7cutlass13device_kernelIN5flash19enable_sm80_to_sm89INS1_16FlashAttnBwdSm80INS1_25CollectiveMainloopBwdSm80ILi2ELi2EN4cute5tupleIJNS5_1CILi128EEES8_NS7_ILi64EEEEEENS_10bfloat16_tEfNS_4arch4Sm80ELb0ELb1ELb1ELb1ELb0ELb0ELb0ELb0ELi2ELi4ELi4ELi4ELb0EEENS1_21CollectiveEpilogueBwdISA_SB_SD_Li256ELb1ELb0ELi2EEENS1_19SingleTileSchedulerILb1ELb0ELb0ELi128EEEEEEEEEvNT_6ParamsE$_ZZN4cute9transformINS_5tupleIJiiNS_1CILi0EEEEEENS1_IJNS1_IJNS2_ILi4EEENS2_ILi8EEEEEES5_NS2_ILi1EEEEEEZNS_7idx2crdIS4_S9_EEDaRKT_RKT0_EUlRKT_RKT0_E_EEDaSD_SG_OT1_ENKUlDpSJ_E_clIJNS1_IJiiEEEiS3_EEEDaSQ_ - $_ZN7cutlass13device_kernelIN5flash19enable_sm80_to_sm89INS1_16FlashAttnBwdSm80INS1_25CollectiveMainloopBwdSm80ILi2ELi2EN4cute5tupleIJNS5_1CILi128EEES8_NS7_ILi64EEEEEENS_10bfloat16_tEfNS_4arch4Sm80ELb0ELb1ELb1ELb1ELb0ELb0ELb0ELb0ELi2ELi4ELi4ELi4ELb0EEENS1_21CollectiveEpilogueBwdISA_SB_SD_Li256ELb1ELb0ELi2EEENS1_19SingleTileSchedulerILb1ELb0ELb0ELi128EEEEEEEEEvNT_6ParamsE$_ZZN4cute9transformINS_5tupleIJiiNS_1CILi0EEEEEENS1_IJNS1_IJNS2_ILi4EEENS2_ILi8EEEEEENS2_ILi2EEENS2_ILi1EEEEEEZNS_7idx2crdIS4_SA_EEDaRKT_RKT0_EUlRKT_RKT0_E_EEDaSE_SH_OT1_ENKUlDpSK_E_clIJNS1_IJiiEEEiS3_EEEDaSR_)
$_ZN7cutlass13device_kernelIN5flash19enable_sm80_to_sm89INS1_16FlashAttnBwdSm80INS1_25CollectiveMainloopBwdSm80ILi2ELi2EN4cute5tupleIJNS5_1CILi128EEES8_NS7_ILi64EEEEEENS_10bfloat16_tEfNS_4arch4Sm80ELb0ELb1ELb1ELb1ELb0ELb0ELb0ELb0ELi2ELi4ELi4ELi4ELb0EEENS1_21CollectiveEpilogueBwdISA_SB_SD_Li256ELb1ELb0ELi2EEENS1_19SingleTileSchedulerILb1ELb0ELb0ELi128EEEEEEEEEvNT_6ParamsE$_ZZN4cute9transformINS_5tupleIJiiNS_1CILi0EEEEEENS1_IJNS1_IJNS2_ILi4EEENS2_ILi8EEEEEENS2_ILi2EEENS2_ILi1EEEEEEZNS_7idx2crdIS4_SA_EEDaRKT_RKT0_EUlRKT_RKT0_E_EEDaSE_SH_OT1_ENKUlDpSK_E_clIJNS1_IJiiEEEiS3_EEEDaSR_:
[----:B------:R-:W-:Y:S02]  /*11160*/  IADD3 R3, R1, 0x1680, RZ ;  /* 0x0000168001037810 */ /* 0x000fe40007ffe0ff */
[----:B------:R-:W-:Y:S02]  /*11170*/  MOV R6, 0x111a0 ;  /* 0x000111a000067802 */ /* 0x000fe40000000f00 */
[----:B------:R-:W-:Y:S02]  /*11180*/  IADD3 R3, R3, c[0x0][0x20], RZ ;  /* 0x0000080003037a10 */ /* 0x000fe40007ffe0ff */
[----:B------:R-:W-:Y:S05]  /*11190*/  CALL.REL.NOINC `($_ZN7cutlass13device_kernelIN5flash19enable_sm80_to_sm89INS1_16FlashAttnBwdSm80INS1_25CollectiveMainloopBwdSm80ILi2ELi2EN4cute5tupleIJNS5_1CILi128EEES8_NS7_ILi64EEEEEENS_10bfloat16_tEfNS_4arch4Sm80ELb0ELb1ELb1ELb1ELb0ELb0ELb0ELb0ELi2ELi4ELi4ELi4ELb0EEENS1_21CollectiveEpilogueBwdISA_SB_SD_Li256ELb1ELb0ELi2EEENS1_19SingleTileSchedulerILb1ELb0ELb0ELi128EEEEEEEEEvNT_6ParamsE$_ZN4cute3eso3ESOILb0ELb0EJNS_5tupleIJiiEEEiNS_1CILi0EEEEEC2ERKS3_RKiRKS5_) ;  /* 0xffff632000007944 */ /* 0x000fea0003c3ffff */
[----:B------:R2:W5:Y:S04]  /*111a0*/  LDL R35, [R1+0x1688] ;  /* 0x0016880001237983 */ /* 0x0005680000100800 */
[----:B-1----:R2:W5:Y:S01]  /*111b0*/  LDL.64 R2, [R1+0x1680] ;  /* 0x0016800001027983 */ /* 0x0025620000100a00 */
[----:B------:R-:W-:-:S04]  /*111c0*/  MOV R75, 0x0 ;  /* 0x00000000004b7802 */ /* 0x000fc80000000f00 */
[----:B------:R-:W-:Y:S05]  /*111d0*/  RET.REL.NODEC R74 `(_ZN7cutlass13device_kernelIN5flash19enable_sm80_to_sm89INS1_16FlashAttnBwdSm80INS1_25CollectiveMainloopBwdSm80ILi2ELi2EN4cute5tupleIJNS5_1CILi128EEES8_NS7_ILi64EEEEEENS_10bfloat16_tEfNS_4arch4Sm80ELb0ELb1ELb1ELb1ELb0ELb0ELb0ELb0ELi2ELi4ELi4ELi4ELb0EEENS1_21CollectiveEpilogueBwdISA_SB_SD_Li256ELb1ELb0ELi2EEENS1_19SingleTileSchedulerILb1ELb0ELb0ELi128EEEEEEEEEvNT_6ParamsE) ;  /* 0xfffeee204a007950 */ /* 0x000fea0003c3ffff */
        .type           $_ZN7cutlass13device_kernelIN5flash19enable_sm80_to_sm89INS1_16FlashAttnBwdSm80INS1_25CollectiveMainloopBwdSm80ILi2ELi2EN4cute5tupleIJNS5_1CILi128EEES8_NS7_ILi64EEEEEENS_10bfloat16_tEfNS_4arch4Sm80ELb0ELb1ELb1ELb1ELb0ELb0ELb0ELb0ELi2ELi4ELi4ELi4ELb0EEENS1_21CollectiveEpilogueBwdISA_SB_SD_Li256ELb1ELb0ELi2EEENS1_19SingleTileSchedulerILb1ELb0ELb0ELi128EEEEEEEEEvNT_6ParamsE$_ZZN4cute9transformINS_5tupleIJiiNS_1CILi0EEEEEENS1_IJNS1_IJNS2_ILi4EEENS2_ILi8EEEEEES5_NS2_ILi1EEEEEEZNS_7idx2crdIS4_S9_EEDaRKT_RKT0_EUlRKT_RKT0_E_EEDaSD_SG_OT1_ENKUlDpSJ_E_clIJNS1_IJiiEEEiS3_EEEDaSQ_,@function
        .size           $_ZN7cutlass13device_kernelIN5flash19enable_sm80_to_sm89INS1_16FlashAttnBwdSm80INS1_25CollectiveMainloopBwdSm80ILi2ELi2EN4cute5tupleIJNS5_1CILi128EEES8_NS7_ILi64EEEEEENS_10bfloat16_tEfNS_4arch4Sm80ELb0ELb1ELb1ELb1ELb0ELb0ELb0ELb0ELi2ELi4ELi4ELi4ELb0EEENS1_21CollectiveEpilogueBwdISA_SB_SD_Li256ELb1ELb0ELi2EEENS1_19SingleTileSchedulerILb1ELb0ELb0ELi128EEEEEEEEEvNT_6ParamsE$_ZZN4cute9transformINS_5tupleIJiiNS_1CILi0EEEEEENS1_IJNS1_IJNS2_ILi4EEENS2_ILi8EEEEEES5_NS2_ILi1EEEEEEZNS_7idx2crdIS4_S9_EEDaRKT_RKT0_EUlRKT_RKT0_E_EEDaSD_SG_OT1_ENKUlDpSJ_E_clIJNS1_IJiiEEEiS3_EEEDaSQ_,($_ZN7cutlass13device_kernelIN5flash19enable_sm80_to_sm89INS1_16FlashAttnBwdSm80INS1_25CollectiveMainloopBwdSm80ILi2ELi2EN4cute5tupleIJNS5_1CILi128EEES8_NS7_ILi64EEEEEENS_10bfloat16_tEfNS_4arch4Sm80ELb0ELb1ELb1ELb1ELb0ELb0ELb0ELb0ELi2ELi4ELi4ELi4ELb0EEENS1_21CollectiveEpilogueBwdISA_SB_SD_Li256ELb1ELb0ELi2EEENS1_19SingleTileSchedulerILb1ELb0ELb0ELi128EEEEEEEEEvNT_6ParamsE$_ZZN4cute9transformINS_5tupleIJiiiNS_1CILi0EEEEEENS1_IJNS2_ILi32EEENS2_ILi4EEENS2_ILi2EEENS2_ILi1EEEEEENS1_IJS8_S8_S8_S8_EEEZNS_7crd2crdIS4_S9_SA_EEDaRKT_RKT0_RKT1_EUlRKT_RKT0_RKT1_E_EEDaSE_SH_SK_OT2_ENKUlDpSN_E_clIJiiiS3_EEEDaSX_ - $_ZN7cutlass13device_kernelIN5flash19enable_sm80_to_sm89INS1_16FlashAttnBwdSm80INS1_25CollectiveMainloopBwdSm80ILi2ELi2EN4cute5tupleIJNS5_1CILi128EEES8_NS7_ILi64EEEEEENS_10bfloat16_tEfNS_4arch4Sm80ELb0ELb1ELb1ELb1ELb0ELb0ELb0ELb0ELi2ELi4ELi4ELi4ELb0EEENS1_21CollectiveEpilogueBwdISA_SB_SD_Li256ELb1ELb0ELi2EEENS1_19SingleTileSchedulerILb1ELb0ELb0ELi128EEEEEEEEEvNT_6ParamsE$_ZZN4cute9transformINS_5tupleIJiiNS_1CILi0EEEEEENS1_IJNS1_IJNS2_ILi4EEENS2_ILi8EEEEEES5_NS2_ILi1EEEEEEZNS_7idx2crdIS4_S9_EEDaRKT_RKT0_EUlRKT_RKT0_E_EEDaSD_SG_OT1_ENKUlDpSJ_E_clIJNS1_IJiiEEEiS3_EEEDaSQ_)
$_ZN7cutlass13device_kernelIN5flash19enable_sm80_to_sm89INS1_16FlashAttnBwdSm80INS1_25CollectiveMainloopBwdSm80ILi2ELi2EN4cute5tupleIJNS5_1CILi128EEES8_NS7_ILi64EEEEEENS_10bfloat16_tEfNS_4arch4Sm80ELb0ELb1ELb1ELb1ELb0ELb0ELb0ELb0ELi2ELi4ELi4ELi4ELb0EEENS1_21CollectiveEpilogueBwdISA_SB_SD_Li256ELb1ELb0ELi2EEENS1_19SingleTileSchedulerILb1ELb0ELb0ELi128EEEEEEEEEvNT_6ParamsE$_ZZN4cute9transformINS_5tupleIJiiNS_1CILi0EEEEEENS1_IJNS1_IJNS2_ILi4EEENS2_ILi8EEEEEES5_NS2_ILi1EEEEEEZNS_7idx2crdIS4_S9_EEDaRKT_RKT0_EUlRKT_RKT0_E_EEDaSD_SG_OT1_ENKUlDpSJ_E_clIJNS1_IJiiEEEiS3_EEEDaSQ_:
[----:B------:R-:W-:Y:S02]  /*111e0*/  IADD3 R3, R1, 0x1680, RZ ;  /* 0x0000168001037810 */ /* 0x000fe40007ffe0ff */
[----:B------:R-:W-:Y:S02]  /*111f0*/  MOV R6, 0x11220 ;  /* 0x0001122000067802 */ /* 0x000fe40000000f00 */
[----:B------:R-:W-:Y:S02]  /*11200*/  IADD3 R3, R3, c[0x0][0x20], RZ ;  /* 0x0000080003037a10 */ /* 0x000fe40007ffe0ff */
[----:B------:R-:W-:Y:S05]  /*11210*/  CALL.REL.NOINC `($_ZN7cutlass13device_kernelIN5flash19enable_sm80_to_sm89INS1_16FlashAttnBwdSm80INS1_25CollectiveMainloopBwdSm80ILi2ELi2EN4cute5tupleIJNS5_1CILi128EEES8_NS7_ILi64EEEEEENS_10bfloat16_tEfNS_4arch4Sm80ELb0ELb1ELb1ELb1ELb0ELb0ELb0ELb0ELi2ELi4ELi4ELi4ELb0EEENS1_21CollectiveEpilogueBwdISA_SB_SD_Li256ELb1ELb0ELi2EEENS1_19SingleTileSchedulerILb1ELb0ELb0ELi128EEEEEEEEEvNT_6ParamsE$_ZN4cute3eso3ESOILb0ELb0EJNS_5tupleIJiiEEEiNS_1CILi0EEEEEC2ERKS3_RKiRKS5_) ;  /* 0xffff62a000007944 */ /* 0x000fea0003c3ffff */
[----:B------:R2:W5:Y:S04]  /*11220*/  LDL R33, [R1+0x1688] ;  /* 0x0016880001217983 */ /* 0x0005680000100800 */
[----:B-1----:R2:W5:Y:S01]  /*11230*/  LDL.64 R2, [R1+0x1680] ;  /* 0x0016800001027983 */ /* 0x0025620000100a00 */
[----:B------:R-:W-:Y:S02]  /*11240*/  MOV R6, R74 ;  /* 0x0000004a00067202 */ /* 0x000fe40000000f00 */
[----:B------:R-:W-:-:S04]  /*11250*/  MOV R7, 0x0 ;  /* 0x0000000000077802 */ /* 0x000fc80000000f00 */
[----:B------:R-:W-:Y:S05]  /*11260*/  RET.REL.NODEC R6 `(_ZN7cutlass13device_kernelIN5flash19enable_sm80_to_sm89INS1_16FlashAttnBwdSm80INS1_25CollectiveMainloopBwdSm80ILi2ELi2EN4cute5tupleIJNS5_1CILi128EEES8_NS7_ILi64EEEEEENS_10bfloat16_tEfNS_4arch4Sm80ELb0ELb1ELb1ELb1ELb0ELb0ELb0ELb0ELi2ELi4ELi4ELi4ELb0EEENS1_21CollectiveEpilogueBwdISA_SB_SD_Li256ELb1ELb0ELi2EEENS1_19SingleTileSchedulerILb1ELb0ELb0ELi128EEEEEEEEEvNT_6ParamsE) ;  /* 0xfffeed9006007950 */ /* 0x000fea0003c3ffff */
        .type           $_ZN7cutlass13device_kernelIN5flash19enable_sm80_to_sm89INS1_16FlashAttnBwdSm80INS1_25CollectiveMainloopBwdSm80ILi2ELi2EN4cute5tupleIJNS5_1CILi128EEES8_NS7_ILi64EEEEEENS_10bfloat16_tEfNS_4arch4Sm80ELb0ELb1ELb1ELb1ELb0ELb0ELb0ELb0ELi2ELi4ELi4ELi4ELb0EEENS1_21CollectiveEpilogueBwdISA_SB_SD_Li256ELb1ELb0ELi2EEENS1_19SingleTileSchedulerILb1ELb0ELb0ELi128EEEEEEEEEvNT_6ParamsE$_ZZN4cute9transformINS_5tupleIJiiiNS_1CILi0EEEEEENS1_IJNS2_ILi32EEENS2_ILi4EEENS2_ILi2EEENS2_ILi1EEEEEENS1_IJS8_S8_S8_S8_EEEZNS_7crd2crdIS4_S9_SA_EEDaRKT_RKT0_RKT1_EUlRKT_RKT0_RKT1_E_EEDaSE_SH_SK_OT2_ENKUlDpSN_E_clIJiiiS3_EEEDaSX_,@function
        .size           $_ZN7cutlass13device_kernelIN5flash19enable_sm80_to_sm89INS1_16FlashAttnBwdSm80INS1_25CollectiveMainloopBwdSm80ILi2ELi2EN4cute5tupleIJNS5_1CILi128EEES8_NS7_ILi64EEEEEENS_10bfloat16_tEfNS_4arch4Sm80ELb0ELb1ELb1ELb1ELb0ELb0ELb0ELb0ELi2ELi4ELi4ELi4ELb0EEENS1_21CollectiveEpilogueBwdISA_SB_SD_Li256ELb1ELb0ELi2EEENS1_19SingleTileSchedulerILb1ELb0ELb0ELi128EEEEEEEEEvNT_6ParamsE$_ZZN4cute9transformINS_5tupleIJiiiNS_1CILi0EEEEEENS1_IJNS2_ILi32EEENS2_ILi4EEENS2_ILi2EEENS2_ILi1EEEEEENS1_IJS8_S8_S8_S8_EEEZNS_7crd2crdIS4_S9_SA_EEDaRKT_RKT0_RKT1_EUlRKT_RKT0_RKT1_E_EEDaSE_SH_SK_OT2_ENKUlDpSN_E_clIJiiiS3_EEEDaSX_,($_ZN7cutlass13device_kernelIN5flash19enable_sm80_to_sm89INS1_16FlashAttnBwdSm80INS1_25CollectiveMainloopBwdSm80ILi2ELi2EN4cute5tupleIJNS5_1CILi128EEES8_NS7_ILi64EEEEEENS_10bfloat16_tEfNS_4arch4Sm80ELb0ELb1ELb1ELb1ELb0ELb0ELb0ELb0ELi2ELi4ELi4ELi4ELb0EEENS1_21CollectiveEpilogueBwdISA_SB_SD_Li256ELb1ELb0ELi2EEENS1_19SingleTileSchedulerILb1ELb0ELb0ELi128EEEEEEEEEvNT_6ParamsE$_ZZN4cuteplIJNS_1CILi0EEES2_EJiEEEDaRKNS_15ArithmeticTupleIJDpT_EEERKNS3_IJDpT0_EEEENKUlDpRKT_E_clIJiS2_EEEDaSH_ - $_ZN7cutlass13device_kernelIN5flash19enable_sm80_to_sm89INS1_16FlashAttnBwdSm80INS1_25CollectiveMainloopBwdSm80ILi2ELi2EN4cute5tupleIJNS5_1CILi128EEES8_NS7_ILi64EEEEEENS_10bfloat16_tEfNS_4arch4Sm80ELb0ELb1ELb1ELb1ELb0ELb0ELb0ELb0ELi2ELi4ELi4ELi4ELb0EEENS1_21CollectiveEpilogueBwdISA_SB_SD_Li256ELb1ELb0ELi2EEENS1_19SingleTileSchedulerILb1ELb0ELb0ELi128EEEEEEEEEvNT_6ParamsE$_ZZN4cute9transformINS_5tupleIJiiiNS_1CILi0EEEEEENS1_IJNS2_ILi32EEENS2_ILi4EEENS2_ILi2EEENS2_ILi1EEEEEENS1_IJS8_S8_S8_S8_EEEZNS_7crd2crdIS4_S9_SA_EEDaRKT_RKT0_RKT1_EUlRKT_RKT0_RKT1_E_EEDaSE_SH_SK_OT2_ENKUlDpSN_E_clIJiiiS3_EEEDaSX_)
$_ZN7cutlass13device_kernelIN5flash19enable_sm80_to_sm89INS1_16FlashAttnBwdSm80INS1_25CollectiveMainloopBwdSm80ILi2ELi2EN4cute5tupleIJNS5_1CILi128EEES8_NS7_ILi64EEEEEENS_10bfloat16_tEfNS_4arch4Sm80ELb0ELb1ELb1ELb1ELb0ELb0ELb0ELb0ELi2ELi4ELi4ELi4ELb0EEENS1_21CollectiveEpilogueBwdISA_SB_SD_Li256ELb1ELb0ELi2EEENS1_19SingleTileSchedulerILb1ELb0ELb0ELi128EEEEEEEEEvNT_6ParamsE$_ZZN4cute9transformINS_5tupleIJiiiNS_1CILi0EEEEEENS1_IJNS2_ILi32EEENS2_ILi4EEENS2_ILi2EEENS2_ILi1EEEEEENS1_IJS8_S8_S8_S8_EEEZNS_7crd2crdIS4_S9_SA_EEDaRKT_RKT0_RKT1_EUlRKT_RKT0_RKT1_E_EEDaSE_SH_SK_OT2_ENKUlDpSN_E_clIJiiiS3_EEEDaSX_:
[----:B------:R-:W-:Y:S02]  /*11270*/  IADD3 R3, R1, 0x13c8, RZ ;  /* 0x000013c801037810 */ /* 0x000fe40007ffe0ff */
[----:B------:R-:W-:Y:S02]  /*11280*/  MOV R6, 0x112b0 ;  /* 0x000112b000067802 */ /* 0x000fe40000000f00 */
[----:B------:R-:W-:Y:S02]  /*11290*/  IADD3 R3, R3, c[0x0][0x20], RZ ;  /* 0x0000080003037a10 */ /* 0x000fe40007ffe0ff */
[----:B------:R-:W-:Y:S05]  /*112a0*/  CALL.REL.NOINC `($_ZN7cutlass13device_kernelIN5flash19enable_sm80_to_sm89INS1_16FlashAttnBwdSm80INS1_25CollectiveMainloopBwdSm80ILi2ELi2EN4cute5tupleIJNS5_1CILi128EEES8_NS7_ILi64EEEEEENS_10bfloat16_tEfNS_4arch4Sm80ELb0ELb1ELb1ELb1ELb0ELb0ELb0ELb0ELi2ELi4ELi4ELi4ELb0EEENS1_21CollectiveEpilogueBwdISA_SB_SD_Li256ELb1ELb0ELi2EEENS1_19SingleTileSchedulerILb1ELb0ELb0ELi128EEEEEEEEEvNT_6ParamsE$_ZN4cute3eso3ESOILb0ELb0EJiiiNS_1CILi0EEEEEC2ERKiS6_S6_RKS3_) ;  /* 0xffff70b000007944 */ /* 0x000fea0003c3ffff */
[----:B-1----:R1:W5:Y:S04]  /*112b0*/  LDL R8, [R1+0x13d0] ;  /* 0x0013d00001087983 */ /* 0x0023680000100800 */
[----:B------:R1:W5:Y:S01]  /*112c0*/  LDL.64 R2, [R1+0x13c8] ;  /* 0x0013c80001027983 */ /* 0x0003620000100a00 */
[----:B------:R-:W-:-:S04]  /*112d0*/  MOV R5, 0x0 ;  /* 0x0000000000057802 */ /* 0x000fc80000000f00 */
[----:B------:R-:W-:Y:S05]  /*112e0*/  RET.REL.NODEC R4 `(_ZN7cutlass13device_kernelIN5flash19enable_sm80_to_sm89INS1_16FlashAttnBwdSm80INS1_25CollectiveMainloopBwdSm80ILi2ELi2EN4cute5tupleIJNS5_1CILi128EEES8_NS7_ILi64EEEEEENS_10bfloat16_tEfNS_4arch4Sm80ELb0ELb1ELb1ELb1ELb0ELb0ELb0ELb0ELi2ELi4ELi4ELi4ELb0EEENS1_21CollectiveEpilogueBwdISA_SB_SD_Li256ELb1ELb0ELi2EEENS1_19SingleTileSchedulerILb1ELb0ELb0ELi128EEEEEEEEEvNT_6ParamsE) ;  /* 0xfffeed1004007950 */ /* 0x000fea0003c3ffff */
        .type           $_ZN7cutlass13device_kernelIN5flash19enable_sm80_to_sm89INS1_16FlashAttnBwdSm80INS1_25CollectiveMainloopBwdSm80ILi2ELi2EN4cute5tupleIJNS5_1CILi128EEES8_NS7_ILi64EEEEEENS_10bfloat16_tEfNS_4arch4Sm80ELb0ELb1ELb1ELb1ELb0ELb0ELb0ELb0ELi2ELi4ELi4ELi4ELb0EEENS1_21CollectiveEpilogueBwdISA_SB_SD_Li256ELb1ELb0ELi2EEENS1_19SingleTileSchedulerILb1ELb0ELb0ELi128EEEEEEEEEvNT_6ParamsE$_ZZN4cuteplIJNS_1CILi0EEES2_EJiEEEDaRKNS_15ArithmeticTupleIJDpT_EEERKNS3_IJDpT0_EEEENKUlDpRKT_E_clIJiS2_EEEDaSH_,@function
        .size           $_ZN7cutlass13device_kernelIN5flash19enable_sm80_to_sm89INS1_16FlashAttnBwdSm80INS1_25CollectiveMainloopBwdSm80ILi2ELi2EN4cute5tupleIJNS5_1CILi128EEES8_NS7_ILi64EEEEEENS_10bfloat16_tEfNS_4arch4Sm80ELb0ELb1ELb1ELb1ELb0ELb0ELb0ELb0ELi2ELi4ELi4ELi4ELb0EEENS1_21CollectiveEpilogueBwdISA_SB_SD_Li256ELb1ELb0ELi2EEENS1_19SingleTileSchedulerILb1ELb0ELb0ELi128EEEEEEEEEvNT_6ParamsE$_ZZN4cuteplIJNS_1CILi0EEES2_EJiEEEDaRKNS_15ArithmeticTupleIJDpT_EEERKNS3_IJDpT0_EEEENKUlDpRKT_E_clIJiS2_EEEDaSH_,($_ZN7cutlass13device_kernelIN5flash19enable_sm80_to_sm89INS1_16FlashAttnBwdSm80INS1_25CollectiveMainloopBwdSm80ILi2ELi2EN4cute5tupleIJNS5_1CILi128EEES8_NS7_ILi64EEEEEENS_10bfloat16_tEfNS_4arch4Sm80ELb0ELb1ELb1ELb1ELb0ELb0ELb0ELb0ELi2ELi4ELi4ELi4ELb0EEENS1_21CollectiveEpilogueBwdISA_SB_SD_Li256ELb1ELb0ELi2EEENS1_19SingleTileSchedulerILb1ELb0ELb0ELi128EEEEEEEEEvNT_6ParamsE$_ZZN4cuteplIJNS_1CILi0EEES2_EJiS2_EEEDaRKNS_15ArithmeticTupleIJDpT_EEERKNS3_IJDpT0_EEEENKUlDpRKT_E_clIJiS2_EEEDaSH_ - $_ZN7cutlass13device_kernelIN5flash19enable_sm80_to_sm89INS1_16FlashAttnBwdSm80INS1_25CollectiveMainloopBwdSm80ILi2ELi2EN4cute5tupleIJNS5_1CILi128EEES8_NS7_ILi64EEEEEENS_10bfloat16_tEfNS_4arch4Sm80ELb0ELb1ELb1ELb1ELb0ELb0ELb0ELb0ELi2ELi4ELi4ELi4ELb0EEENS1_21CollectiveEpilogueBwdISA_SB_SD_Li256ELb1ELb0ELi2EEENS1_19SingleTileSchedulerILb1ELb0ELb0ELi128EEEEEEEEEvNT_6ParamsE$_ZZN4cuteplIJNS_1CILi0EEES2_EJiEEEDaRKNS_15ArithmeticTupleIJDpT_EEERKNS3_IJDpT0_EEEENKUlDpRKT_E_clIJiS2_EEEDaSH_)
$_ZN7cutlass13device_kernelIN5flash19enable_sm80_to_sm89INS1_16FlashAttnBwdSm80INS1_25CollectiveMainloopBwdSm80ILi2ELi2EN4cute5tupleIJNS5_1CILi128EEES8_NS7_ILi64EEEEEENS_10bfloat16_tEfNS_4arch4Sm80ELb0ELb1ELb1ELb1ELb0ELb0ELb0ELb0ELi2ELi4ELi4ELi4ELb0EEENS1_21CollectiveEpilogueBwdISA_SB_SD_Li256ELb1ELb0ELi2EEENS1_19SingleTileSchedulerILb1ELb0ELb0ELi128EEEEEEEEEvNT_6ParamsE$_ZZN4cuteplIJNS_1CILi0EEES2_EJiEEEDaRKNS_15ArithmeticTupleIJDpT_EEERKNS3_IJDpT0_EEEENKUlDpRKT_E_clIJiS2_EEEDaSH_:
[----:B------:R-:W-:Y:S02]  /*112f0*/  IADD3 R2, R1, 0x16a8, RZ ;  /* 0x000016a801027810 */ /* 0x000fe40007ffe0ff */
[----:B------:R-:W-:Y:S02]  /*11300*/  MOV R8, 0x11330 ;  /* 0x0001133000087802 */ /* 0x000fe40000000f00 */
[----:B------:R-:W-:Y:S02]  /*11310*/  IADD3 R2, R2, c[0x0][0x20], RZ ;  /* 0x0000080002027a10 */ /* 0x000fe40007ffe0ff */
[----:B------:R-:W-:Y:S05]  /*11320*/  CALL.REL.NOINC `($_ZN7cutlass13device_kernelIN5flash19enable_sm80_to_sm89INS1_16FlashAttnBwdSm80INS1_25CollectiveMainloopBwdSm80ILi2ELi2EN4cute5tupleIJNS5_1CILi128EEES8_NS7_ILi64EEEEEENS_10bfloat16_tEfNS_4arch4Sm80ELb0ELb1ELb1ELb1ELb0ELb0ELb0ELb0ELi2ELi4ELi4ELi4ELb0EEENS1_21CollectiveEpilogueBwdISA_SB_SD_Li256ELb1ELb0ELi2EEENS1_19SingleTileSchedulerILb1ELb0ELb0ELi128EEEEEEEEEvNT_6ParamsE$_ZN4cute5tupleIJiNS_1CILi0EEEEEC2ERKiRKS2_) ;  /* 0xffffaff000007944 */ /* 0x000fea0003c3ffff */
[----:B-1----:R1:W5:Y:S01]  /*11330*/  LDL R3, [R1+0x16a8] ;  /* 0x0016a80001037983 */ /* 0x0023620000100800 */
[----:B------:R-:W-:-:S04]  /*11340*/  MOV R5, 0x0 ;  /* 0x0000000000057802 */ /* 0x000fc80000000f00 */
[----:B------:R-:W-:Y:S05]  /*11350*/  RET.REL.NODEC R4 `(_ZN7cutlass13device_kernelIN5flash19enable_sm80_to_sm89INS1_16FlashAttnBwdSm80INS1_25CollectiveMainloopBwdSm80ILi2ELi2EN4cute5tupleIJNS5_1CILi128EEES8_NS7_ILi64EEEEEENS_10bfloat16_tEfNS_4arch4Sm80ELb0ELb1ELb1ELb1ELb0ELb0ELb0ELb0ELi2ELi4ELi4ELi4ELb0EEENS1_21CollectiveEpilogueBwdISA_SB_SD_Li256ELb1ELb0ELi2EEENS1_19SingleTileSchedulerILb1ELb0ELb0ELi128EEEEEEEEEvNT_6ParamsE) ;  /* 0xfffeeca004007950 */ /* 0x000fea0003c3ffff */
        .type           $_ZN7cutlass13device_kernelIN5flash19enable_sm80_to_sm89INS1_16FlashAttnBwdSm80INS1_25CollectiveMainloopBwdSm80ILi2ELi2EN4cute5tupleIJNS5_1CILi128EEES8_NS7_ILi64EEEEEENS_10bfloat16_tEfNS_4arch4Sm80ELb0ELb1ELb1ELb1ELb0ELb0ELb0ELb0ELi2ELi4ELi4ELi4ELb0EEENS1_21CollectiveEpilogueBwdISA_SB_SD_Li256ELb1ELb0ELi2EEENS1_19SingleTileSchedulerILb1ELb0ELb0ELi128EEEEEEEEEvNT_6ParamsE$_ZZN4cuteplIJNS_1CILi0EEES2_EJiS2_EEEDaRKNS_15ArithmeticTupleIJDpT_EEERKNS3_IJDpT0_EEEENKUlDpRKT_E_clIJiS2_EEEDaSH_,@function
        .size           $_ZN7cutlass13device_kernelIN5flash19enable_sm80_to_sm89INS1_16FlashAttnBwdSm80INS1_25CollectiveMainloopBwdSm80ILi2ELi2EN4cute5tupleIJNS5_1CILi128EEES8_NS7_ILi64EEEEEENS_10bfloat16_tEfNS_4arch4Sm80ELb0ELb1ELb1ELb1ELb0ELb0ELb0ELb0ELi2ELi4ELi4ELi4ELb0EEENS1_21CollectiveEpilogueBwdISA_SB_SD_Li256ELb1ELb0ELi2EEENS1_19SingleTileSchedulerILb1ELb0ELb0ELi128EEEEEEEEEvNT_6ParamsE$_ZZN4cuteplIJNS_1CILi0EEES2_EJiS2_EEEDaRKNS_15ArithmeticTupleIJDpT_EEERKNS3_IJDpT0_EEEENKUlDpRKT_E_clIJiS2_EEEDaSH_,($_ZN7cutlass13device_kernelIN5flash19enable_sm80_to_sm89INS1_16FlashAttnBwdSm80INS1_25CollectiveMainloopBwdSm80ILi2ELi2EN4cute5tupleIJNS5_1CILi128EEES8_NS7_ILi64EEEEEENS_10bfloat16_tEfNS_4arch4Sm80ELb0ELb1ELb1ELb1ELb0ELb0ELb0ELb0ELi2ELi4ELi4ELi4ELb0EEENS1_21CollectiveEpilogueBwdISA_SB_SD_Li256ELb1ELb0ELi2EEENS1_19SingleTileSchedulerILb1ELb0ELb0ELi128EEEEEEEEEvNT_6ParamsE$_ZZN4cuteplIJNS_1CILi0EEES2_EJiiEEEDaRKNS_15ArithmeticTupleIJDpT_EEERKNS3_IJDpT0_EEEENKUlDpRKT_E_clIJiiEEEDaSH_ - $_ZN7cutlass13device_kernelIN5flash19enable_sm80_to_sm89INS1_16FlashAttnBwdSm80INS1_25CollectiveMainloopBwdSm80ILi2ELi2EN4cute5tupleIJNS5_1CILi128EEES8_NS7_ILi64EEEEEENS_10bfloat16_tEfNS_4arch4Sm80ELb0ELb1ELb1ELb1ELb0ELb0ELb0ELb0ELi2ELi4ELi4ELi4ELb0EEENS1_21CollectiveEpilogueBwdISA_SB_SD_Li256ELb1ELb0ELi2EEENS1_19SingleTileSchedulerILb1ELb0ELb0ELi128EEEEEEEEEvNT_6ParamsE$_ZZN4cuteplIJNS_1CILi0EEES2_EJiS2_EEEDaRKNS_15ArithmeticTupleIJDpT_EEERKNS3_IJDpT0_EEEENKUlDpRKT_E_clIJiS2_EEEDaSH_)
$_ZN7cutlass13device_kernelIN5flash19enable_sm80_to_sm89INS1_16FlashAttnBwdSm80INS1_25CollectiveMainloopBwdSm80ILi2ELi2EN4cute5tupleIJNS5_1CILi128EEES8_NS7_ILi64EEEEEENS_10bfloat16_tEfNS_4arch4Sm80ELb0ELb1ELb1ELb1ELb0ELb0ELb0ELb0ELi2ELi4ELi4ELi4ELb0EEENS1_21CollectiveEpilogueBwdISA_SB_SD_Li256ELb1ELb0ELi2EEENS1_19SingleTileSchedulerILb1ELb0ELb0ELi128EEEEEEEEEvNT_6ParamsE$_ZZN4cuteplIJNS_1CILi0EEES2_EJiS2_EEEDaRKNS_15ArithmeticTupleIJDpT_EEERKNS3_IJDpT0_EEEENKUlDpRKT_E_clIJiS2_EEEDaSH_:
[----:B------:R-:W-:Y:S02]  /*11360*/  IADD3 R2, R1, 0x16a8, RZ ;  /* 0x000016a801027810 */ /* 0x000fe40007ffe0ff */
[----:B------:R-:W-:Y:S02]  /*11370*/  MOV R8, 0x113a0 ;  /* 0x000113a000087802 */ /* 0x000fe40000000f00 */
[----:B------:R-:W-:Y:S02]  /*11380*/  IADD3 R2, R2, c[0x0][0x20], RZ ;  /* 0x0000080002027a10 */ /* 0x000fe40007ffe0ff */
[----:B------:R-:W-:Y:S05]  /*11390*/  CALL.REL.NOINC `($_ZN7cutlass13device_kernelIN5flash19enable_sm80_to_sm89INS1_16FlashAttnBwdSm80INS1_25CollectiveMainloopBwdSm80ILi2ELi2EN4cute5tupleIJNS5_1CILi128EEES8_NS7_ILi64EEEEEENS_10bfloat16_tEfNS_4arch4Sm80ELb0ELb1ELb1ELb1ELb0ELb0ELb0ELb0ELi2ELi4ELi4ELi4ELb0EEENS1_21CollectiveEpilogueBwdISA_SB_SD_Li256ELb1ELb0ELi2EEENS1_19SingleTileSchedulerILb1ELb0ELb0ELi128EEEEEEEEEvNT_6ParamsE$_ZN4cute5tupleIJiNS_1CILi0EEEEEC2ERKiRKS2_) ;  /* 0xffffaf8000007944 */ /* 0x000fea0003c3ffff */
[----:B------:R2:W5:Y:S01]  /*113a0*/  LDL R31, [R1+0x16a8] ;  /* 0x0016a800011f7983 */ /* 0x0005620000100800 */
[----:B------:R-:W-:-:S04]  /*113b0*/  MOV R5, 0x0 ;  /* 0x0000000000057802 */ /* 0x000fc80000000f00 */
[----:B------:R-:W-:Y:S05]  /*113c0*/  RET.REL.NODEC R4 `(_ZN7cutlass13device_kernelIN5flash19enable_sm80_to_sm89INS1_16FlashAttnBwdSm80INS1_25CollectiveMainloopBwdSm80ILi2ELi2EN4cute5tupleIJNS5_1CILi128EEES8_NS7_ILi64EEEEEENS_10bfloat16_tEfNS_4arch4Sm80ELb0ELb1ELb1ELb1ELb0ELb0ELb0ELb0ELi2ELi4ELi4ELi4ELb0EEENS1_21CollectiveEpilogueBwdISA_SB_SD_Li256ELb1ELb0ELi2EEENS1_19SingleTileSchedulerILb1ELb0ELb0ELi128EEEEEEEEEvNT_6ParamsE) ;  /* 0xfffeec3004007950 */ /* 0x000fea0003c3ffff */
        .type           $_ZN7cutlass13device_kernelIN5flash19enable_sm80_to_sm89INS1_16FlashAttnBwdSm80INS1_25CollectiveMainloopBwdSm80ILi2ELi2EN4cute5tupleIJNS5_1CILi128EEES8_NS7_ILi64EEEEEENS_10bfloat16_tEfNS_4arch4Sm80ELb0ELb1ELb1ELb1ELb0ELb0ELb0ELb0ELi2ELi4ELi4ELi4ELb0EEENS1_21CollectiveEpilogueBwdISA_SB_SD_Li256ELb1ELb0ELi2EEENS1_19SingleTileSchedulerILb1ELb0ELb0ELi128EEEEEEEEEvNT_6ParamsE$_ZZN4cuteplIJNS_1CILi0EEES2_EJiiEEEDaRKNS_15ArithmeticTupleIJDpT_EEERKNS3_IJDpT0_EEEENKUlDpRKT_E_clIJiiEEEDaSH_,@function
        .size           $_ZN7cutlass13device_kernelIN5flash19enable_sm80_to_sm89INS1_16FlashAttnBwdSm80INS1_25CollectiveMainloopBwdSm80ILi2ELi2EN4cute5tupleIJNS5_1CILi128EEES8_NS7_ILi64EEEEEENS_10bfloat16_tEfNS_4arch4Sm80ELb0ELb1ELb1ELb1ELb0ELb0ELb0ELb0ELi2ELi4ELi4ELi4ELb0EEENS1_21CollectiveEpilogueBwdISA_SB_SD_Li256ELb1ELb0ELi2EEENS1_19SingleTileSchedulerILb1ELb0ELb0ELi128EEEEEEEEEvNT_6ParamsE$_ZZN4cuteplIJNS_1CILi0EEES2_EJiiEEEDaRKNS_15ArithmeticTupleIJDpT_EEERKNS3_IJDpT0_EEEENKUlDpRKT_E_clIJiiEEEDaSH_,($_ZN7cutlass13device_kernelIN5flash19enable_sm80_to_sm89INS1_16FlashAttnBwdSm80INS1_25CollectiveMainloopBwdSm80ILi2ELi2EN4cute5tupleIJNS5_1CILi128EEES8_NS7_ILi64EEEEEENS_10bfloat16_tEfNS_4arch4Sm80ELb0ELb1ELb1ELb1ELb0ELb0ELb0ELb0ELi2ELi4ELi4ELi4ELb0EEENS1_21CollectiveEpilogueBwdISA_SB_SD_Li256ELb1ELb0ELi2EEENS1_19SingleTileSchedulerILb1ELb0ELb0ELi128EEEEEEEEEvNT_6ParamsE$_ZZN4cuteplIJNS_1CILi0EEEiEJS2_iEEEDaRKNS_15ArithmeticTupleIJDpT_EEERKNS3_IJDpT0_EEEENKUlDpRKT_E_clIJS2_iEEEDaSH_ - $_ZN7cutlass13device_kernelIN5flash19enable_sm80_to_sm89INS1_16FlashAttnBwdSm80INS1_25CollectiveMainloopBwdSm80ILi2ELi2EN4cute5tupleIJNS5_1CILi128EEES8_NS7_ILi64EEEEEENS_10bfloat16_tEfNS_4arch4Sm80ELb0ELb1ELb1ELb1ELb0ELb0ELb0ELb0ELi2ELi4ELi4ELi4ELb0EEENS1_21CollectiveEpilogueBwdISA_SB_SD_Li256ELb1ELb0ELi2EEENS1_19SingleTileSchedulerILb1ELb0ELb0ELi128EEEEEEEEEvNT_6ParamsE$_ZZN4cuteplIJNS_1CILi0EEES2_EJiiEEEDaRKNS_15ArithmeticTupleIJDpT_EEERKNS3_IJDpT0_EEEENKUlDpRKT_E_clIJiiEEEDaSH_)
$_ZN7cutlass13device_kernelIN5flash19enable_sm80_to_sm89INS1_16FlashAttnBwdSm80INS1_25CollectiveMainloopBwdSm80ILi2ELi2EN4cute5tupleIJNS5_1CILi128EEES8_NS7_ILi64EEEEEENS_10bfloat16_tEfNS_4arch4Sm80ELb0ELb1ELb1ELb1ELb0ELb0ELb0ELb0ELi2ELi4ELi4ELi4ELb0EEENS1_21CollectiveEpilogueBwdISA_SB_SD_Li256ELb1ELb0ELi2EEENS1_19SingleTileSchedulerILb1ELb0ELb0ELi128EEEEEEEEEvNT_6ParamsE$_ZZN4cuteplIJNS_1CILi0EEES2_EJiiEEEDaRKNS_15ArithmeticTupleIJDpT_EEERKNS3_IJDpT0_EEEENKUlDpRKT_E_clIJiiEEEDaSH_:
[----:B------:R-:W-:Y:S01]  /*113d0*/  IADD3 R3, R1, 0x13c8, RZ ;  /* 0x000013c801037810 */ /* 0x000fe20007ffe0ff */
[----:B------:R-:W-:Y:S01]  /*113e0*/  IMAD.MOV.U32 R10, RZ, RZ, R2 ;  /* 0x000000ffff0a7224 */ /* 0x000fe200078e0002 */
[----:B------:R-:W-:Y:S01]  /*113f0*/  MOV R6, 0x11430 ;  /* 0x0001143000067802 */ /* 0x000fe20000000f00 */
[----:B------:R-:W-:Y:S01]  /*11400*/  IMAD.MOV.U32 R2, RZ, RZ, R13 ;  /* 0x000000ffff027224 */ /* 0x000fe200078e000d */
[----:B------:R-:W-:Y:S02]  /*11410*/  IADD3 R3, R3, c[0x0][0x20], RZ ;  /* 0x0000080003037a10 */ /* 0x000fe40007ffe0ff */
[----:B------:R-:W-:Y:S05]  /*11420*/  CALL.REL.NOINC `($_ZN7cutlass13device_kernelIN5flash19enable_sm80_to_sm89INS1_16FlashAttnBwdSm80INS1_25CollectiveMainloopBwdSm80ILi2ELi2EN4cute5tupleIJNS5_1CILi128EEES8_NS7_ILi64EEEEEENS_10bfloat16_tEfNS_4arch4Sm80ELb0ELb1ELb1ELb1ELb0ELb0ELb0ELb0ELi2ELi4ELi4ELi4ELb0EEENS1_21CollectiveEpilogueBwdISA_SB_SD_Li256ELb1ELb0ELi2EEENS1_19SingleTileSchedulerILb1ELb0ELb0ELi128EEEEEEEEEvNT_6ParamsE$_ZN4cute5tupleIJiiEEC2ERKiS3_) ;  /* 0xffffaf3000007944 */ /* 0x000fea0003c3ffff */
[----:B------:R1:W5:Y:S01]  /*11430*/  LDL.64 R2, [R1+0x13c8] ;  /* 0x0013c80001027983 */ /* 0x0003620000100a00 */
[----:B------:R-:W-:-:S04]  /*11440*/  MOV R63, 0x0 ;  /* 0x00000000003f7802 */ /* 0x000fc80000000f00 */
[----:B------:R-:W-:Y:S05]  /*11450*/  RET.REL.NODEC R62 `(_ZN7cutlass13device_kernelIN5flash19enable_sm80_to_sm89INS1_16FlashAttnBwdSm80INS1_25CollectiveMainloopBwdSm80ILi2ELi2EN4cute5tupleIJNS5_1CILi128EEES8_NS7_ILi64EEEEEENS_10bfloat16_tEfNS_4arch4Sm80ELb0ELb1ELb1ELb1ELb0ELb0ELb0ELb0ELi2ELi4ELi4ELi4ELb0EEENS1_21CollectiveEpilogueBwdISA_SB_SD_Li256ELb1ELb0ELi2EEENS1_19SingleTileSchedulerILb1ELb0ELb0ELi128EEEEEEEEEvNT_6ParamsE) ;  /* 0xfffeeba03e007950 */ /* 0x000fea0003c3ffff */
        .type           $_ZN7cutlass13device_kernelIN5flash19enable_sm80_to_sm89INS1_16FlashAttnBwdSm80INS1_25CollectiveMainloopBwdSm80ILi2ELi2EN4cute5tupleIJNS5_1CILi128EEES8_NS7_ILi64EEEEEENS_10bfloat16_tEfNS_4arch4Sm80ELb0ELb1ELb1ELb1ELb0ELb0ELb0ELb0ELi2ELi4ELi4ELi4ELb0EEENS1_21CollectiveEpilogueBwdISA_SB_SD_Li256ELb1ELb0ELi2EEENS1_19SingleTileSchedulerILb1ELb0ELb0ELi128EEEEEEEEEvNT_6ParamsE$_ZZN4cuteplIJNS_1CILi0EEEiEJS2_iEEEDaRKNS_15ArithmeticTupleIJDpT_EEERKNS3_IJDpT0_EEEENKUlDpRKT_E_clIJS2_iEEEDaSH_,@function
        .size           $_ZN7cutlass13device_kernelIN5flash19enable_sm80_to_sm89INS1_16FlashAttnBwdSm80INS1_25CollectiveMainloopBwdSm80ILi2ELi2EN4cute5tupleIJNS5_1CILi128EEES8_NS7_ILi64EEEEEENS_10bfloat16_tEfNS_4arch4Sm80ELb0ELb1ELb1ELb1ELb0ELb0ELb0ELb0ELi2ELi4ELi4ELi4ELb0EEENS1_21CollectiveEpilogueBwdISA_SB_SD_Li256ELb1ELb0ELi2EEENS1_19SingleTileSchedulerILb1ELb0ELb0ELi128EEEEEEEEEvNT_6ParamsE$_ZZN4cuteplIJNS_1CILi0EEEiEJS2_iEEEDaRKNS_15ArithmeticTupleIJDpT_EEERKNS3_IJDpT0_EEEENKUlDpRKT_E_clIJS2_iEEEDaSH_,($_ZN7cutlass13device_kernelIN5flash19enable_sm80_to_sm89INS1_16FlashAttnBwdSm80INS1_25CollectiveMainloopBwdSm80ILi2ELi2EN4cute5tupleIJNS5_1CILi128EEES8_NS7_ILi64EEEEEENS_10bfloat16_tEfNS_4arch4Sm80ELb0ELb1ELb1ELb1ELb0ELb0ELb0ELb0ELi2ELi4ELi4ELi4ELb0EEENS1_21CollectiveEpilogueBwdISA_SB_SD_Li256ELb1ELb0ELi2EEENS1_19SingleTileSchedulerILb1ELb0ELb0ELi128EEEEEEEEEvNT_6ParamsE$_ZZN4cuteplIJNS_1CILi0EEEiEJiEEEDaRKNS_15ArithmeticTupleIJDpT_EEERKNS3_IJDpT0_EEEENKUlDpRKT_E_clIJiiEEEDaSH_ - $_ZN7cutlass13device_kernelIN5flash19enable_sm80_to_sm89INS1_16FlashAttnBwdSm80INS1_25CollectiveMainloopBwdSm80ILi2ELi2EN4cute5tupleIJNS5_1CILi128EEES8_NS7_ILi64EEEEEENS_10bfloat16_tEfNS_4arch4Sm80ELb0ELb1ELb1ELb1ELb0ELb0ELb0ELb0ELi2ELi4ELi4ELi4ELb0EEENS1_21CollectiveEpilogueBwdISA_SB_SD_Li256ELb1ELb0ELi2EEENS1_19SingleTileSchedulerILb1ELb0ELb0ELi128EEEEEEEEEvNT_6ParamsE$_ZZN4cuteplIJNS_1CILi0EEEiEJS2_iEEEDaRKNS_15ArithmeticTupleIJDpT_EEERKNS3_IJDpT0_EEEENKUlDpRKT_E_clIJS2_iEEEDaSH_)
$_ZN7cutlass13device_kernelIN5flash19enable_sm80_to_sm89INS1_16FlashAttnBwdSm80INS1_25CollectiveMainloopBwdSm80ILi2ELi2EN4cute5tupleIJNS5_1CILi128EEES8_NS7_ILi64EEEEEENS_10bfloat16_tEfNS_4arch4Sm80ELb0ELb1ELb1ELb1ELb0ELb0ELb0ELb0ELi2ELi4ELi4ELi4ELb0EEENS1_21CollectiveEpilogueBwdISA_SB_SD_Li256ELb1ELb0ELi2EEENS1_19SingleTileSchedulerILb1ELb0ELb0ELi128EEEEEEEEEvNT_6ParamsE$_ZZN4cuteplIJNS_1CILi0EEEiEJS2_iEEEDaRKNS_15ArithmeticTupleIJDpT_EEERKNS3_IJDpT0_EEEENKUlDpRKT_E_clIJS2_iEEEDaSH_:
[----:B------:R-:W-:Y:S02]  /*11460*/  IADD3 R9, R1, 0x13c8, RZ ;  /* 0x000013c801097810 */ /* 0x000fe40007ffe0ff */
[----:B------:R-:W-:Y:S02]  /*11470*/  MOV R8, 0x114a0 ;  /* 0x000114a000087802 */ /* 0x000fe40000000f00 */
[----:B------:R-:W-:Y:S02]  /*11480*/  IADD3 R9, R9, c[0x0][0x20], RZ ;  /* 0x0000080009097a10 */ /* 0x000fe40007ffe0ff */
[----:B------:R-:W-:Y:S05]  /*11490*/  CALL.REL.NOINC `($_ZN7cutlass13device_kernelIN5flash19enable_sm80_to_sm89INS1_16FlashAttnBwdSm80INS1_25CollectiveMainloopBwdSm80ILi2ELi2EN4cute5tupleIJNS5_1CILi128EEES8_NS7_ILi64EEEEEENS_10bfloat16_tEfNS_4arch4Sm80ELb0ELb1ELb1ELb1ELb0ELb0ELb0ELb0ELi2ELi4ELi4ELi4ELb0EEENS1_21CollectiveEpilogueBwdISA_SB_SD_Li256ELb1ELb0ELi2EEENS1_19SingleTileSchedulerILb1ELb0ELb0ELi128EEEEEEEEEvNT_6ParamsE$_ZN4cute5tupleIJNS_1CILi0EEEiEEC2ERKS2_RKi) ;  /* 0xffffad6000007944 */ /* 0x000fea0003c3ffff */
[----:B------:R1:W5:Y:S01]  /*114a0*/  LDL R36, [R1+0x13c8] ;  /* 0x0013c80001247983 */ /* 0x0003620000100800 */
[----:B------:R-:W-:-:S04]  /*114b0*/  MOV R63, 0x0 ;  /* 0x00000000003f7802 */ /* 0x000fc80000000f00 */
[----:B------:R-:W-:Y:S05]  /*114c0*/  RET.REL.NODEC R62 `(_ZN7cutlass13device_kernelIN5flash19enable_sm80_to_sm89INS1_16FlashAttnBwdSm80INS1_25CollectiveMainloopBwdSm80ILi2ELi2EN4cute5tupleIJNS5_1CILi128EEES8_NS7_ILi64EEEEEENS_10bfloat16_tEfNS_4arch4Sm80ELb0ELb1ELb1ELb1ELb0ELb0ELb0ELb0ELi2ELi4ELi4ELi4ELb0EEENS1_21CollectiveEpilogueBwdISA_SB_SD_Li256ELb1ELb0ELi2EEENS1_19SingleTileSchedulerILb1ELb0ELb0ELi128EEEEEEEEEvNT_6ParamsE) ;  /* 0xfffeeb303e007950 */ /* 0x000fea0003c3ffff */
        .type           $_ZN7cutlass13device_kernelIN5flash19enable_sm80_to_sm89INS1_16FlashAttnBwdSm80INS1_25CollectiveMainloopBwdSm80ILi2ELi2EN4cute5tupleIJNS5_1CILi128EEES8_NS7_ILi64EEEEEENS_10bfloat16_tEfNS_4arch4Sm80ELb0ELb1ELb1ELb1ELb0ELb0ELb0ELb0ELi2ELi4ELi4ELi4ELb0EEENS1_21CollectiveEpilogueBwdISA_SB_SD_Li256ELb1ELb0ELi2EEENS1_19SingleTileSchedulerILb1ELb0ELb0ELi128EEEEEEEEEvNT_6ParamsE$_ZZN4cuteplIJNS_1CILi0EEEiEJiEEEDaRKNS_15ArithmeticTupleIJDpT_EEERKNS3_IJDpT0_EEEENKUlDpRKT_E_clIJiiEEEDaSH_,@function
        .size           $_ZN7cutlass13device_kernelIN5flash19enable_sm80_to_sm89INS1_16FlashAttnBwdSm80INS1_25CollectiveMainloopBwdSm80ILi2ELi2EN4cute5tupleIJNS5_1CILi128EEES8_NS7_ILi64EEEEEENS_10bfloat16_tEfNS_4arch4Sm80ELb0ELb1ELb1ELb1ELb0ELb0ELb0ELb0ELi2ELi4ELi4ELi4ELb0EEENS1_21CollectiveEpilogueBwdISA_SB_SD_Li256ELb1ELb0ELi2EEENS1_19SingleTileSchedulerILb1ELb0ELb0ELi128EEEEEEEEEvNT_6ParamsE$_ZZN4cuteplIJNS_1CILi0EEEiEJiEEEDaRKNS_15ArithmeticTupleIJDpT_EEERKNS3_IJDpT0_EEEENKUlDpRKT_E_clIJiiEEEDaSH_,($_ZN7cutlass13device_kernelIN5flash19enable_sm80_to_sm89INS1_16FlashAttnBwdSm80INS1_25CollectiveMainloopBwdSm80ILi2ELi2EN4cute5tupleIJNS5_1CILi128EEES8_NS7_ILi64EEEEEENS_10bfloat16_tEfNS_4arch4Sm80ELb0ELb1ELb1ELb1ELb0ELb0ELb0ELb0ELi2ELi4ELi4ELi4ELb0EEENS1_21CollectiveEpilogueBwdISA_SB_SD_Li256ELb1ELb0ELi2EEENS1_19SingleTileSchedulerILb1ELb0ELb0ELi128EEEEEEEEEvNT_6ParamsE$_ZZN4cuteplIJiEJNS_1CILi0EEEEEEDaRKNS_15ArithmeticTupleIJDpT_EEERKNS3_IJDpT0_EEEENKUlDpRKT_E_clIJiEEEDaSH_ - $_ZN7cutlass13device_kernelIN5flash19enable_sm80_to_sm89INS1_16FlashAttnBwdSm80INS1_25CollectiveMainloopBwdSm80ILi2ELi2EN4cute5tupleIJNS5_1CILi128EEES8_NS7_ILi64EEEEEENS_10bfloat16_tEfNS_4arch4Sm80ELb0ELb1ELb1ELb1ELb0ELb0ELb0ELb0ELi2ELi4ELi4ELi4ELb0EEENS1_21CollectiveEpilogueBwdISA_SB_SD_Li256ELb1ELb0ELi2EEENS1_19SingleTileSchedulerILb1ELb0ELb0ELi128EEEEEEEEEvNT_6ParamsE$_ZZN4cuteplIJNS_1CILi0EEEiEJiEEEDaRKNS_15ArithmeticTupleIJDpT_EEERKNS3_IJDpT0_EEEENKUlDpRKT_E_clIJiiEEEDaSH_)
$_ZN7cutlass13device_kernelIN5flash19enable_sm80_to_sm89INS1_16FlashAttnBwdSm80INS1_25CollectiveMainloopBwdSm80ILi2ELi2EN4cute5tupleIJNS5_1CILi128EEES8_NS7_ILi64EEEEEENS_10bfloat16_tEfNS_4arch4Sm80ELb0ELb1ELb1ELb1ELb0ELb0ELb0ELb0ELi2ELi4ELi4ELi4ELb0EEENS1_21CollectiveEpilogueBwdISA_SB_SD_Li256ELb1ELb0ELi2EEENS1_19SingleTileSchedulerILb1ELb0ELb0ELi128EEEEEEEEEvNT_6ParamsE$_ZZN4cuteplIJNS_1CILi0EEEiEJiEEEDaRKNS_15ArithmeticTupleIJDpT_EEERKNS3_IJDpT0_EEEENKUlDpRKT_E_clIJiiEEEDaSH_:
[----:B------:R-:W-:Y:S01]  /*114d0*/  IADD3 R3, R1, 0x13c8, RZ ;  /* 0x000013c801037810 */ /* 0x000fe20007ffe0ff */
[----:B------:R-:W-:Y:S01]  /*114e0*/  IMAD.MOV.U32 R2, RZ, RZ, R13 ;  /* 0x000000ffff027224 */ /* 0x000fe200078e000d */
[----:B------:R-:W-:Y:S02]  /*114f0*/  MOV R6, 0x11520 ;  /* 0x0001152000067802 */ /* 0x000fe40000000f00 */
[----:B------:R-:W-:Y:S02]  /*11500*/  IADD3 R3, R3, c[0x0][0x20], RZ ;  /* 0x0000080003037a10 */ /* 0x000fe40007ffe0ff */
[----:B------:R-:W-:Y:S05]  /*11510*/  CALL.REL.NOINC `($_ZN7cutlass13device_kernelIN5flash19enable_sm80_to_sm89INS1_16FlashAttnBwdSm80INS1_25CollectiveMainloopBwdSm80ILi2ELi2EN4cute5tupleIJNS5_1CILi128EEES8_NS7_ILi64EEEEEENS_10bfloat16_tEfNS_4arch4Sm80ELb0ELb1ELb1ELb1ELb0ELb0ELb0ELb0ELi2ELi4ELi4ELi4ELb0EEENS1_21CollectiveEpilogueBwdISA_SB_SD_Li256ELb1ELb0ELi2EEENS1_19SingleTileSchedulerILb1ELb0ELb0ELi128EEEEEEEEEvNT_6ParamsE$_ZN4cute5tupleIJiiEEC2ERKiS3_) ;  /* 0xffffae4000007944 */ /* 0x000fea0003c3ffff */
[----:B------:R1:W5:Y:S01]  /*11520*/  LDL.64 R18, [R1+0x13c8] ;  /* 0x0013c80001127983 */ /* 0x0003620000100a00 */
[----:B------:R-:W-:Y:S02]  /*11530*/  MOV R2, R4 ;  /* 0x0000000400027202 */ /* 0x000fe40000000f00 */
[----:B------:R-:W-:-:S04]  /*11540*/  MOV R3, 0x0 ;  /* 0x0000000000037802 */ /* 0x000fc80000000f00 */
[----:B------:R-:W-:Y:S05]  /*11550*/  RET.REL.NODEC R2 `(_ZN7cutlass13device_kernelIN5flash19enable_sm80_to_sm89INS1_16FlashAttnBwdSm80INS1_25CollectiveMainloopBwdSm80ILi2ELi2EN4cute5tupleIJNS5_1CILi128EEES8_NS7_ILi64EEEEEENS_10bfloat16_tEfNS_4arch4Sm80ELb0ELb1ELb1ELb1ELb0ELb0ELb0ELb0ELi2ELi4ELi4ELi4ELb0EEENS1_21CollectiveEpilogueBwdISA_SB_SD_Li256ELb1ELb0ELi2EEENS1_19SingleTileSchedulerILb1ELb0ELb0ELi128EEEEEEEEEvNT_6ParamsE) ;  /* 0xfffeeaa002007950 */ /* 0x000fea0003c3ffff */
        .type           $_ZN7cutlass13device_kernelIN5flash19enable_sm80_to_sm89INS1_16FlashAttnBwdSm80INS1_25CollectiveMainloopBwdSm80ILi2ELi2EN4cute5tupleIJNS5_1CILi128EEES8_NS7_ILi64EEEEEENS_10bfloat16_tEfNS_4arch4Sm80ELb0ELb1ELb1ELb1ELb0ELb0ELb0ELb0ELi2ELi4ELi4ELi4ELb0EEENS1_21CollectiveEpilogueBwdISA_SB_SD_Li256ELb1ELb0ELi2EEENS1_19SingleTileSchedulerILb1ELb0ELb0ELi128EEEEEEEEEvNT_6ParamsE$_ZZN4cuteplIJiEJNS_1CILi0EEEEEEDaRKNS_15ArithmeticTupleIJDpT_EEERKNS3_IJDpT0_EEEENKUlDpRKT_E_clIJiEEEDaSH_,@function
        .size           $_ZN7cutlass13device_kernelIN5flash19enable_sm80_to_sm89INS1_16FlashAttnBwdSm80INS1_25CollectiveMainloopBwdSm80ILi2ELi2EN4cute5tupleIJNS5_1CILi128EEES8_NS7_ILi64EEEEEENS_10bfloat16_tEfNS_4arch4Sm80ELb0ELb1ELb1ELb1ELb0ELb0ELb0ELb0ELi2ELi4ELi4ELi4ELb0EEENS1_21CollectiveEpilogueBwdISA_SB_SD_Li256ELb1ELb0ELi2EEENS1_19SingleTileSchedulerILb1ELb0ELb0ELi128EEEEEEEEEvNT_6ParamsE$_ZZN4cuteplIJiEJNS_1CILi0EEEEEEDaRKNS_15ArithmeticTupleIJDpT_EEERKNS3_IJDpT0_EEEENKUlDpRKT_E_clIJiEEEDaSH_,($_ZN7cutlass13device_kernelIN5flash19enable_sm80_to_sm89INS1_16FlashAttnBwdSm80INS1_25CollectiveMainloopBwdSm80ILi2ELi2EN4cute5tupleIJNS5_1CILi128EEES8_NS7_ILi64EEEEEENS_10bfloat16_tEfNS_4arch4Sm80ELb0ELb1ELb1ELb1ELb0ELb0ELb0ELb0ELi2ELi4ELi4ELi4ELb0EEENS1_21CollectiveEpilogueBwdISA_SB_SD_Li256ELb1ELb0ELi2EEENS1_19SingleTileSchedulerILb1ELb0ELb0ELi128EEEEEEEEEvNT_6ParamsE$_ZZN4cuteplIJiEJNS_1CILi0EEES2_EEEDaRKNS_15ArithmeticTupleIJDpT_EEERKNS3_IJDpT0_EEEENKUlDpRKT_E_clIJiS2_EEEDaSH_ - $_ZN7cutlass13device_kernelIN5flash19enable_sm80_to_sm89INS1_16FlashAttnBwdSm80INS1_25CollectiveMainloopBwdSm80ILi2ELi2EN4cute5tupleIJNS5_1CILi128EEES8_NS7_ILi64EEEEEENS_10bfloat16_tEfNS_4arch4Sm80ELb0ELb1ELb1ELb1ELb0ELb0ELb0ELb0ELi2ELi4ELi4ELi4ELb0EEENS1_21CollectiveEpilogueBwdISA_SB_SD_Li256ELb1ELb0ELi2EEENS1_19SingleTileSchedulerILb1ELb0ELb0ELi128EEEEEEEEEvNT_6ParamsE$_ZZN4cuteplIJiEJNS_1CILi0EEEEEEDaRKNS_15ArithmeticTupleIJDpT_EEERKNS3_IJDpT0_EEEENKUlDpRKT_E_clIJiEEEDaSH_)
$_ZN7cutlass13device_kernelIN5flash19enable_sm80_to_sm89INS1_16FlashAttnBwdSm80INS1_25CollectiveMainloopBwdSm80ILi2ELi2EN4cute5tupleIJNS5_1CILi128EEES8_NS7_ILi64EEEEEENS_10bfloat16_tEfNS_4arch4Sm80ELb0ELb1ELb1ELb1ELb0ELb0ELb0ELb0ELi2ELi4ELi4ELi4ELb0EEENS1_21CollectiveEpilogueBwdISA_SB_SD_Li256ELb1ELb0ELi2EEENS1_19SingleTileSchedulerILb1ELb0ELb0ELi128EEEEEEEEEvNT_6ParamsE$_ZZN4cuteplIJiEJNS_1CILi0EEEEEEDaRKNS_15ArithmeticTupleIJDpT_EEERKNS3_IJDpT0_EEEENKUlDpRKT_E_clIJiEEEDaSH_:
[----:B------:R-:W-:Y:S02]  /*11560*/  IADD3 R2, R1, 0x16a8, RZ ;  /* 0x000016a801027810 */ /* 0x000fe40007ffe0ff */
[----:B------:R-:W-:Y:S02]  /*11570*/  MOV R10, 0x115a0 ;  /* 0x000115a0000a7802 */ /* 0x000fe40000000f00 */
[----:B------:R-:W-:Y:S02]  /*11580*/  IADD3 R2, R2, c[0x0][0x20], RZ ;  /* 0x0000080002027a10 */ /* 0x000fe40007ffe0ff */
[----:B------:R-:W-:Y:S05]  /*11590*/  CALL.REL.NOINC `($_ZN7cutlass13device_kernelIN5flash19enable_sm80_to_sm89INS1_16FlashAttnBwdSm80INS1_25CollectiveMainloopBwdSm80ILi2ELi2EN4cute5tupleIJNS5_1CILi128EEES8_NS7_ILi64EEEEEENS_10bfloat16_tEfNS_4arch4Sm80ELb0ELb1ELb1ELb1ELb0ELb0ELb0ELb0ELi2ELi4ELi4ELi4ELb0EEENS1_21CollectiveEpilogueBwdISA_SB_SD_Li256ELb1ELb0ELi2EEENS1_19SingleTileSchedulerILb1ELb0ELb0ELi128EEEEEEEEEvNT_6ParamsE$_ZN4cute5tupleIJiEEC2ERKi) ;  /* 0xffffad4000007944 */ /* 0x000fea0003c3ffff */
[----:B-1----:R1:W5:Y:S01]  /*115a0*/  LDL R2, [R1+0x16a8] ;  /* 0x0016a80001027983 */ /* 0x0023620000100800 */
[----:B------:R-:W-:-:S04]  /*115b0*/  MOV R17, 0x0 ;  /* 0x0000000000117802 */ /* 0x000fc80000000f00 */
[----:B------:R-:W-:Y:S05]  /*115c0*/  RET.REL.NODEC R16 `(_ZN7cutlass13device_kernelIN5flash19enable_sm80_to_sm89INS1_16FlashAttnBwdSm80INS1_25CollectiveMainloopBwdSm80ILi2ELi2EN4cute5tupleIJNS5_1CILi128EEES8_NS7_ILi64EEEEEENS_10bfloat16_tEfNS_4arch4Sm80ELb0ELb1ELb1ELb1ELb0ELb0ELb0ELb0ELi2ELi4ELi4ELi4ELb0EEENS1_21CollectiveEpilogueBwdISA_SB_SD_Li256ELb1ELb0ELi2EEENS1_19SingleTileSchedulerILb1ELb0ELb0ELi128EEEEEEEEEvNT_6ParamsE) ;  /* 0xfffeea3010007950 */ /* 0x000fea0003c3ffff */
        .type           $_ZN7cutlass13device_kernelIN5flash19enable_sm80_to_sm89INS1_16FlashAttnBwdSm80INS1_25CollectiveMainloopBwdSm80ILi2ELi2EN4cute5tupleIJNS5_1CILi128EEES8_NS7_ILi64EEEEEENS_10bfloat16_tEfNS_4arch4Sm80ELb0ELb1ELb1ELb1ELb0ELb0ELb0ELb0ELi2ELi4ELi4ELi4ELb0EEENS1_21CollectiveEpilogueBwdISA_SB_SD_Li256ELb1ELb0ELi2EEENS1_19SingleTileSchedulerILb1ELb0ELb0ELi128EEEEEEEEEvNT_6ParamsE$_ZZN4cuteplIJiEJNS_1CILi0EEES2_EEEDaRKNS_15ArithmeticTupleIJDpT_EEERKNS3_IJDpT0_EEEENKUlDpRKT_E_clIJiS2_EEEDaSH_,@function
        .size           $_ZN7cutlass13device_kernelIN5flash19enable_sm80_to_sm89INS1_16FlashAttnBwdSm80INS1_25CollectiveMainloopBwdSm80ILi2ELi2EN4cute5tupleIJNS5_1CILi128EEES8_NS7_ILi64EEEEEENS_10bfloat16_tEfNS_4arch4Sm80ELb0ELb1ELb1ELb1ELb0ELb0ELb0ELb0ELi2ELi4ELi4ELi4ELb0EEENS1_21CollectiveEpilogueBwdISA_SB_SD_Li256ELb1ELb0ELi2EEENS1_19SingleTileSchedulerILb1ELb0ELb0ELi128EEEEEEEEEvNT_6ParamsE$_ZZN4cuteplIJiEJNS_1CILi0EEES2_EEEDaRKNS_15ArithmeticTupleIJDpT_EEERKNS3_IJDpT0_EEEENKUlDpRKT_E_clIJiS2_EEEDaSH_,($_ZN7cutlass13device_kernelIN5flash19enable_sm80_to_sm89INS1_16FlashAttnBwdSm80INS1_25CollectiveMainloopBwdSm80ILi2ELi2EN4cute5tupleIJNS5_1CILi128EEES8_NS7_ILi64EEEEEENS_10bfloat16_tEfNS_4arch4Sm80ELb0ELb1ELb1ELb1ELb0ELb0ELb0ELb0ELi2ELi4ELi4ELi4ELb0EEENS1_21CollectiveEpilogueBwdISA_SB_SD_Li256ELb1ELb0ELi2EEENS1_19SingleTileSchedulerILb1ELb0ELb0ELi128EEEEEEEEEvNT_6ParamsE$_ZZN4cuteplIJiEJNS_1CILi0EEEiEEEDaRKNS_15ArithmeticTupleIJDpT_EEERKNS3_IJDpT0_EEEENKUlDpRKT_E_clIJiiEEEDaSH_ - $_ZN7cutlass13device_kernelIN5flash19enable_sm80_to_sm89INS1_16FlashAttnBwdSm80INS1_25CollectiveMainloopBwdSm80ILi2ELi2EN4cute5tupleIJNS5_1CILi128EEES8_NS7_ILi64EEEEEENS_10bfloat16_tEfNS_4arch4Sm80ELb0ELb1ELb1ELb1ELb0ELb0ELb0ELb0ELi2ELi4ELi4ELi4ELb0EEENS1_21CollectiveEpilogueBwdISA_SB_SD_Li256ELb1ELb0ELi2EEENS1_19SingleTileSchedulerILb1ELb0ELb0ELi128EEEEEEEEEvNT_6ParamsE$_ZZN4cuteplIJiEJNS_1CILi0EEES2_EEEDaRKNS_15ArithmeticTupleIJDpT_EEERKNS3_IJDpT0_EEEENKUlDpRKT_E_clIJiS2_EEEDaSH_)
$_ZN7cutlass13device_kernelIN5flash19enable_sm80_to_sm89INS1_16FlashAttnBwdSm80INS1_25CollectiveMainloopBwdSm80ILi2ELi2EN4cute5tupleIJNS5_1CILi128EEES8_NS7_ILi64EEEEEENS_10bfloat16_tEfNS_4arch4Sm80ELb0ELb1ELb1ELb1ELb0ELb0ELb0ELb0ELi2ELi4ELi4ELi4ELb0EEENS1_21CollectiveEpilogueBwdISA_SB_SD_Li256ELb1ELb0ELi2EEENS1_19SingleTileSchedulerILb1ELb0ELb0ELi128EEEEEEEEEvNT_6ParamsE$_ZZN4cuteplIJiEJNS_1CILi0EEES2_EEEDaRKNS_15ArithmeticTupleIJDpT_EEERKNS3_IJDpT0_EEEENKUlDpRKT_E_clIJiS2_EEEDaSH_:
[----:B------:R-:W-:Y:S02]  /*115d0*/  IADD3 R2, R1, 0x13c8, RZ ;  /* 0x000013c801027810 */ /* 0x000fe40007ffe0ff */
[----:B------:R-:W-:Y:S02]  /*115e0*/  MOV R8, 0x11610 ;  /* 0x0001161000087802 */ /* 0x000fe40000000f00 */
[----:B------:R-:W-:Y:S02]  /*115f0*/  IADD3 R2, R2, c[0x0][0x20], RZ ;  /* 0x0000080002027a10 */ /* 0x000fe40007ffe0ff */
[----:B------:R-:W-:Y:S05]  /*11600*/  CALL.REL.NOINC `($_ZN7cutlass13device_kernelIN5flash19enable_sm80_to_sm89INS1_16FlashAttnBwdSm80INS1_25CollectiveMainloopBwdSm80ILi2ELi2EN4cute5tupleIJNS5_1CILi128EEES8_NS7_ILi64EEEEEENS_10bfloat16_tEfNS_4arch4Sm80ELb0ELb1ELb1ELb1ELb0ELb0ELb0ELb0ELi2ELi4ELi4ELi4ELb0EEENS1_21CollectiveEpilogueBwdISA_SB_SD_Li256ELb1ELb0ELi2EEENS1_19SingleTileSchedulerILb1ELb0ELb0ELi128EEEEEEEEEvNT_6ParamsE$_ZN4cute5tupleIJiNS_1CILi0EEEEEC2ERKiRKS2_) ;  /* 0xffffad1000007944 */ /* 0x000fea0003c3ffff */
[----:B-1----:R1:W5:Y:S01]  /*11610*/  LDL R3, [R1+0x13c8] ;  /* 0x0013c80001037983 */ /* 0x0023620000100800 */
[----:B------:R-:W-:-:S04]  /*11620*/  MOV R63, 0x0 ;  /* 0x00000000003f7802 */ /* 0x000fc80000000f00 */
[----:B------:R-:W-:Y:S05]  /*11630*/  RET.REL.NODEC R62 `(_ZN7cutlass13device_kernelIN5flash19enable_sm80_to_sm89INS1_16FlashAttnBwdSm80INS1_25CollectiveMainloopBwdSm80ILi2ELi2EN4cute5tupleIJNS5_1CILi128EEES8_NS7_ILi64EEEEEENS_10bfloat16_tEfNS_4arch4Sm80ELb0ELb1ELb1ELb1ELb0ELb0ELb0ELb0ELi2ELi4ELi4ELi4ELb0EEENS1_21CollectiveEpilogueBwdISA_SB_SD_Li256ELb1ELb0ELi2EEENS1_19SingleTileSchedulerILb1ELb0ELb0ELi128EEEEEEEEEvNT_6ParamsE) ;  /* 0xfffee9c03e007950 */ /* 0x000fea0003c3ffff */
        .type           $_ZN7cutlass13device_kernelIN5flash19enable_sm80_to_sm89INS1_16FlashAttnBwdSm80INS1_25CollectiveMainloopBwdSm80ILi2ELi2EN4cute5tupleIJNS5_1CILi128EEES8_NS7_ILi64EEEEEENS_10bfloat16_tEfNS_4arch4Sm80ELb0ELb1ELb1ELb1ELb0ELb0ELb0ELb0ELi2ELi4ELi4ELi4ELb0EEENS1_21CollectiveEpilogueBwdISA_SB_SD_Li256ELb1ELb0ELi2EEENS1_19SingleTileSchedulerILb1ELb0ELb0ELi128EEEEEEEEEvNT_6ParamsE$_ZZN4cuteplIJiEJNS_1CILi0EEEiEEEDaRKNS_15ArithmeticTupleIJDpT_EEERKNS3_IJDpT0_EEEENKUlDpRKT_E_clIJiiEEEDaSH_,@function
        .size           $_ZN7cutlass13device_kernelIN5flash19enable_sm80_to_sm89INS1_16FlashAttnBwdSm80INS1_25CollectiveMainloopBwdSm80ILi2ELi2EN4cute5tupleIJNS5_1CILi128EEES8_NS7_ILi64EEEEEENS_10bfloat16_tEfNS_4arch4Sm80ELb0ELb1ELb1ELb1ELb0ELb0ELb0ELb0ELi2ELi4ELi4ELi4ELb0EEENS1_21CollectiveEpilogueBwdISA_SB_SD_Li256ELb1ELb0ELi2EEENS1_19SingleTileSchedulerILb1ELb0ELb0ELi128EEEEEEEEEvNT_6ParamsE$_ZZN4cuteplIJiEJNS_1CILi0EEEiEEEDaRKNS_15ArithmeticTupleIJDpT_EEERKNS3_IJDpT0_EEEENKUlDpRKT_E_clIJiiEEEDaSH_,($_ZN7cutlass13device_kernelIN5flash19enable_sm80_to_sm89INS1_16FlashAttnBwdSm80INS1_25CollectiveMainloopBwdSm80ILi2ELi2EN4cute5tupleIJNS5_1CILi128EEES8_NS7_ILi64EEEEEENS_10bfloat16_tEfNS_4arch4Sm80ELb0ELb1ELb1ELb1ELb0ELb0ELb0ELb0ELi2ELi4ELi4ELi4ELb0EEENS1_21CollectiveEpilogueBwdISA_SB_SD_Li256ELb1ELb0ELi2EEENS1_19SingleTileSchedulerILb1ELb0ELb0ELi128EEEEEEEEEvNT_6ParamsE$_ZZN4cuteplIJiEJiEEEDaRKNS_15ArithmeticTupleIJDpT_EEERKNS1_IJDpT0_EEEENKUlDpRKT_E_clIJiEEEDaSF_ - $_ZN7cutlass13device_kernelIN5flash19enable_sm80_to_sm89INS1_16FlashAttnBwdSm80INS1_25CollectiveMainloopBwdSm80ILi2ELi2EN4cute5tupleIJNS5_1CILi128EEES8_NS7_ILi64EEEEEENS_10bfloat16_tEfNS_4arch4Sm80ELb0ELb1ELb1ELb1ELb0ELb0ELb0ELb0ELi2ELi4ELi4ELi4ELb0EEENS1_21CollectiveEpilogueBwdISA_SB_SD_Li256ELb1ELb0ELi2EEENS1_19SingleTileSchedulerILb1ELb0ELb0ELi128EEEEEEEEEvNT_6ParamsE$_ZZN4cuteplIJiEJNS_1CILi0EEEiEEEDaRKNS_15ArithmeticTupleIJDpT_EEERKNS3_IJDpT0_EEEENKUlDpRKT_E_clIJiiEEEDaSH_)
$_ZN7cutlass13device_kernelIN5flash19enable_sm80_to_sm89INS1_16FlashAttnBwdSm80INS1_25CollectiveMainloopBwdSm80ILi2ELi2EN4cute5tupleIJNS5_1CILi128EEES8_NS7_ILi64EEEEEENS_10bfloat16_tEfNS_4arch4Sm80ELb0ELb1ELb1ELb1ELb0ELb0ELb0ELb0ELi2ELi4ELi4ELi4ELb0EEENS1_21CollectiveEpilogueBwdISA_SB_SD_Li256ELb1ELb0ELi2EEENS1_19SingleTileSchedulerILb1ELb0ELb0ELi128EEEEEEEEEvNT_6ParamsE$_ZZN4cuteplIJiEJNS_1CILi0EEEiEEEDaRKNS_15ArithmeticTupleIJDpT_EEERKNS3_IJDpT0_EEEENKUlDpRKT_E_clIJiiEEEDaSH_:
        /* <DEDUP_REMOVED lines=8> */
        .type           $_ZN7cutlass13device_kernelIN5flash19enable_sm80_to_sm89INS1_16FlashAttnBwdSm80INS1_25CollectiveMainloopBwdSm80ILi2ELi2EN4cute5tupleIJNS5_1CILi128EEES8_NS7_ILi64EEEEEENS_10bfloat16_tEfNS_4arch4Sm80ELb0ELb1ELb1ELb1ELb0ELb0ELb0ELb0ELi2ELi4ELi4ELi4ELb0EEENS1_21CollectiveEpilogueBwdISA_SB_SD_Li256ELb1ELb0ELi2EEENS1_19SingleTileSchedulerILb1ELb0ELb0ELi128EEEEEEEEEvNT_6ParamsE$_ZZN4cuteplIJiEJiEEEDaRKNS_15ArithmeticTupleIJDpT_EEERKNS1_IJDpT0_EEEENKUlDpRKT_E_clIJiEEEDaSF_,@function
        .size           $_ZN7cutlass13device_kernelIN5flash19enable_sm80_to_sm89INS1_16FlashAttnBwdSm80INS1_25CollectiveMainloopBwdSm80ILi2ELi2EN4cute5tupleIJNS5_1CILi128EEES8_NS7_ILi64EEEEEENS_10bfloat16_tEfNS_4arch4Sm80ELb0ELb1ELb1ELb1ELb0ELb0ELb0ELb0ELi2ELi4ELi4ELi4ELb0EEENS1_21CollectiveEpilogueBwdISA_SB_SD_Li256ELb1ELb0ELi2EEENS1_19SingleTileSchedulerILb1ELb0ELb0ELi128EEEEEEEEEvNT_6ParamsE$_ZZN4cuteplIJiEJiEEEDaRKNS_15ArithmeticTupleIJDpT_EEERKNS1_IJDpT0_EEEENKUlDpRKT_E_clIJiEEEDaSF_,($_ZN7cutlass13device_kernelIN5flash19enable_sm80_to_sm89INS1_16FlashAttnBwdSm80INS1_25CollectiveMainloopBwdSm80ILi2ELi2EN4cute5tupleIJNS5_1CILi128EEES8_NS7_ILi64EEEEEENS_10bfloat16_tEfNS_4arch4Sm80ELb0ELb1ELb1ELb1ELb0ELb0ELb0ELb0ELi2ELi4ELi4ELi4ELb0EEENS1_21CollectiveEpilogueBwdISA_SB_SD_Li256ELb1ELb0ELi2EEENS1_19SingleTileSchedulerILb1ELb0ELb0ELi128EEEEEEEEEvNT_6ParamsE$_ZZN4cuteplIJiiEJNS_1CILi0EEES2_EEEDaRKNS_15ArithmeticTupleIJDpT_EEERKNS3_IJDpT0_EEEENKUlDpRKT_E_clIJiiEEEDaSH_ - $_ZN7cutlass13device_kernelIN5flash19enable_sm80_to_sm89INS1_16FlashAttnBwdSm80INS1_25CollectiveMainloopBwdSm80ILi2ELi2EN4cute5tupleIJNS5_1CILi128EEES8_NS7_ILi64EEEEEENS_10bfloat16_tEfNS_4arch4Sm80ELb0ELb1ELb1ELb1ELb0ELb0ELb0ELb0ELi2ELi4ELi4ELi4ELb0EEENS1_21CollectiveEpilogueBwdISA_SB_SD_Li256ELb1ELb0ELi2EEENS1_19SingleTileSchedulerILb1ELb0ELb0ELi128EEEEEEEEEvNT_6ParamsE$_ZZN4cuteplIJiEJiEEEDaRKNS_15ArithmeticTupleIJDpT_EEERKNS1_IJDpT0_EEEENKUlDpRKT_E_clIJiEEEDaSF_)
$_ZN7cutlass13device_kernelIN5flash19enable_sm80_to_sm89INS1_16FlashAttnBwdSm80INS1_25CollectiveMainloopBwdSm80ILi2ELi2EN4cute5tupleIJNS5_1CILi128EEES8_NS7_ILi64EEEEEENS_10bfloat16_tEfNS_4arch4Sm80ELb0ELb1ELb1ELb1ELb0ELb0ELb0ELb0ELi2ELi4ELi4ELi4ELb0EEENS1_21CollectiveEpilogueBwdISA_SB_SD_Li256ELb1ELb0ELi2EEENS1_19SingleTileSchedulerILb1ELb0ELb0ELi128EEEEEEEEEvNT_6ParamsE$_ZZN4cuteplIJiEJiEEEDaRKNS_15ArithmeticTupleIJDpT_EEERKNS1_IJDpT0_EEEENKUlDpRKT_E_clIJiEEEDaSF_:
[----:B------:R-:W-:Y:S02]  /*116c0*/  IADD3 R2, R1, 0x13c8, RZ ;  /* 0x000013c801027810 */ /* 0x000fe40007ffe0ff */
[----:B------:R-:W-:Y:S02]  /*116d0*/  MOV R10, 0x11700 ;  /* 0x00011700000a7802 */ /* 0x000fe40000000f00 */
[----:B------:R-:W-:Y:S02]  /*116e0*/  IADD3 R2, R2, c[0x0][0x20], RZ ;  /* 0x0000080002027a10 */ /* 0x000fe40007ffe0ff */
[----:B------:R-:W-:Y:S05]  /*116f0*/  CALL.REL.NOINC `($_ZN7cutlass13device_kernelIN5flash19enable_sm80_to_sm89INS1_16FlashAttnBwdSm80INS1_25CollectiveMainloopBwdSm80ILi2ELi2EN4cute5tupleIJNS5_1CILi128EEES8_NS7_ILi64EEEEEENS_10bfloat16_tEfNS_4arch4Sm80ELb0ELb1ELb1ELb1ELb0ELb0ELb0ELb0ELi2ELi4ELi4ELi4ELb0EEENS1_21CollectiveEpilogueBwdISA_SB_SD_Li256ELb1ELb0ELi2EEENS1_19SingleTileSchedulerILb1ELb0ELb0ELi128EEEEEEEEEvNT_6ParamsE$_ZN4cute5tupleIJiEEC2ERKi) ;  /* 0xffffabe000007944 */ /* 0x000fea0003c3ffff */
[----:B------:R2:W5:Y:S01]  /*11700*/  LDL R29, [R1+0x13c8] ;  /* 0x0013c800011d7983 */ /* 0x0005620000100800 */
[----:B------:R-:W-:-:S04]  /*11710*/  MOV R9, 0x0 ;  /* 0x0000000000097802 */ /* 0x000fc80000000f00 */
[----:B------:R-:W-:Y:S05]  /*11720*/  RET.REL.NODEC R8 `(_ZN7cutlass13device_kernelIN5flash19enable_sm80_to_sm89INS1_16FlashAttnBwdSm80INS1_25CollectiveMainloopBwdSm80ILi2ELi2EN4cute5tupleIJNS5_1CILi128EEES8_NS7_ILi64EEEEEENS_10bfloat16_tEfNS_4arch4Sm80ELb0ELb1ELb1ELb1ELb0ELb0ELb0ELb0ELi2ELi4ELi4ELi4ELb0EEENS1_21CollectiveEpilogueBwdISA_SB_SD_Li256ELb1ELb0ELi2EEENS1_19SingleTileSchedulerILb1ELb0ELb0ELi128EEEEEEEEEvNT_6ParamsE) ;  /* 0xfffee8d008007950 */ /* 0x000fea0003c3ffff */
        .type           $_ZN7cutlass13device_kernelIN5flash19enable_sm80_to_sm89INS1_16FlashAttnBwdSm80INS1_25CollectiveMainloopBwdSm80ILi2ELi2EN4cute5tupleIJNS5_1CILi128EEES8_NS7_ILi64EEEEEENS_10bfloat16_tEfNS_4arch4Sm80ELb0ELb1ELb1ELb1ELb0ELb0ELb0ELb0ELi2ELi4ELi4ELi4ELb0EEENS1_21CollectiveEpilogueBwdISA_SB_SD_Li256ELb1ELb0ELi2EEENS1_19SingleTileSchedulerILb1ELb0ELb0ELi128EEEEEEEEEvNT_6ParamsE$_ZZN4cuteplIJiiEJNS_1CILi0EEES2_EEEDaRKNS_15ArithmeticTupleIJDpT_EEERKNS3_IJDpT0_EEEENKUlDpRKT_E_clIJiiEEEDaSH_,@function
        .size           $_ZN7cutlass13device_kernelIN5flash19enable_sm80_to_sm89INS1_16FlashAttnBwdSm80INS1_25CollectiveMainloopBwdSm80ILi2ELi2EN4cute5tupleIJNS5_1CILi128EEES8_NS7_ILi64EEEEEENS_10bfloat16_tEfNS_4arch4Sm80ELb0ELb1ELb1ELb1ELb0ELb0ELb0ELb0ELi2ELi4ELi4ELi4ELb0EEENS1_21CollectiveEpilogueBwdISA_SB_SD_Li256ELb1ELb0ELi2EEENS1_19SingleTileSchedulerILb1ELb0ELb0ELi128EEEEEEEEEvNT_6ParamsE$_ZZN4cuteplIJiiEJNS_1CILi0EEES2_EEEDaRKNS_15ArithmeticTupleIJDpT_EEERKNS3_IJDpT0_EEEENKUlDpRKT_E_clIJiiEEEDaSH_,($_ZN7cutlass13device_kernelIN5flash19enable_sm80_to_sm89INS1_16FlashAttnBwdSm80INS1_25CollectiveMainloopBwdSm80ILi2ELi2EN4cute5tupleIJNS5_1CILi128EEES8_NS7_ILi64EEEEEENS_10bfloat16_tEfNS_4arch4Sm80ELb0ELb1ELb1ELb1ELb0ELb0ELb0ELb0ELi2ELi4ELi4ELi4ELb0EEENS1_21CollectiveEpilogueBwdISA_SB_SD_Li256ELb1ELb0ELi2EEENS1_19SingleTileSchedulerILb1ELb0ELb0ELi128EEEEEEEEEvNT_6ParamsE$_ZZN4cuteplIJiiEJiNS_1CILi0EEEEEEDaRKNS_15ArithmeticTupleIJDpT_EEERKNS3_IJDpT0_EEEENKUlDpRKT_E_clIJiiEEEDaSH_ - $_ZN7cutlass13device_kernelIN5flash19enable_sm80_to_sm89INS1_16FlashAttnBwdSm80INS1_25CollectiveMainloopBwdSm80ILi2ELi2EN4cute5tupleIJNS5_1CILi128EEES8_NS7_ILi64EEEEEENS_10bfloat16_tEfNS_4arch4Sm80ELb0ELb1ELb1ELb1ELb0ELb0ELb0ELb0ELi2ELi4ELi4ELi4ELb0EEENS1_21CollectiveEpilogueBwdISA_SB_SD_Li256ELb1ELb0ELi2EEENS1_19SingleTileSchedulerILb1ELb0ELb0ELi128EEEEEEEEEvNT_6ParamsE$_ZZN4cuteplIJiiEJNS_1CILi0EEES2_EEEDaRKNS_15ArithmeticTupleIJDpT_EEERKNS3_IJDpT0_EEEENKUlDpRKT_E_clIJiiEEEDaSH_)
$_ZN7cutlass13device_kernelIN5flash19enable_sm80_to_sm89INS1_16FlashAttnBwdSm80INS1_25CollectiveMainloopBwdSm80ILi2ELi2EN4cute5tupleIJNS5_1CILi128EEES8_NS7_ILi64EEEEEENS_10bfloat16_tEfNS_4arch4Sm80ELb0ELb1ELb1ELb1ELb0ELb0ELb0ELb0ELi2ELi4ELi4ELi4ELb0EEENS1_21CollectiveEpilogueBwdISA_SB_SD_Li256ELb1ELb0ELi2EEENS1_19SingleTileSchedulerILb1ELb0ELb0ELi128EEEEEEEEEvNT_6ParamsE$_ZZN4cuteplIJiiEJNS_1CILi0EEES2_EEEDaRKNS_15ArithmeticTupleIJDpT_EEERKNS3_IJDpT0_EEEENKUlDpRKT_E_clIJiiEEEDaSH_:
        /* <DEDUP_REMOVED lines=9> */
        .type           $_ZN7cutlass13device_kernelIN5flash19enable_sm80_to_sm89INS1_16FlashAttnBwdSm80INS1_25CollectiveMainloopBwdSm80ILi2ELi2EN4cute5tupleIJNS5_1CILi128EEES8_NS7_ILi64EEEEEENS_10bfloat16_tEfNS_4arch4Sm80ELb0ELb1ELb1ELb1ELb0ELb0ELb0ELb0ELi2ELi4ELi4ELi4ELb0EEENS1_21CollectiveEpilogueBwdISA_SB_SD_Li256ELb1ELb0ELi2EEENS1_19SingleTileSchedulerILb1ELb0ELb0ELi128EEEEEEEEEvNT_6ParamsE$_ZZN4cuteplIJiiEJiNS_1CILi0EEEEEEDaRKNS_15ArithmeticTupleIJDpT_EEERKNS3_IJDpT0_EEEENKUlDpRKT_E_clIJiiEEEDaSH_,@function
        .size           $_ZN7cutlass13device_kernelIN5flash19enable_sm80_to_sm89INS1_16FlashAttnBwdSm80INS1_25CollectiveMainloopBwdSm80ILi2ELi2EN4cute5tupleIJNS5_1CILi128EEES8_NS7_ILi64EEEEEENS_10bfloat16_tEfNS_4arch4Sm80ELb0ELb1ELb1ELb1ELb0ELb0ELb0ELb0ELi2ELi4ELi4ELi4ELb0EEENS1_21CollectiveEpilogueBwdISA_SB_SD_Li256ELb1ELb0ELi2EEENS1_19SingleTileSchedulerILb1ELb0ELb0ELi128EEEEEEEEEvNT_6ParamsE$_ZZN4cuteplIJiiEJiNS_1CILi0EEEEEEDaRKNS_15ArithmeticTupleIJDpT_EEERKNS3_IJDpT0_EEEENKUlDpRKT_E_clIJiiEEEDaSH_,($_ZN7cutlass13device_kernelIN5flash19enable_sm80_to_sm89INS1_16FlashAttnBwdSm80INS1_25CollectiveMainloopBwdSm80ILi2ELi2EN4cute5tupleIJNS5_1CILi128EEES8_NS7_ILi64EEEEEENS_10bfloat16_tEfNS_4arch4Sm80ELb0ELb1ELb1ELb1ELb0ELb0ELb0ELb0ELi2ELi4ELi4ELi4ELb0EEENS1_21CollectiveEpilogueBwdISA_SB_SD_Li256ELb1ELb0ELi2EEENS1_19SingleTileSchedulerILb1ELb0ELb0ELi128EEEEEEEEEvNT_6ParamsE$_ZZN4cuteplIJiiEJiiEEEDaRKNS_15ArithmeticTupleIJDpT_EEERKNS1_IJDpT0_EEEENKUlDpRKT_E_clIJiiEEEDaSF_ - $_ZN7cutlass13device_kernelIN5flash19enable_sm80_to_sm89INS1_16FlashAttnBwdSm80INS1_25CollectiveMainloopBwdSm80ILi2ELi2EN4cute5tupleIJNS5_1CILi128EEES8_NS7_ILi64EEEEEENS_10bfloat16_tEfNS_4arch4Sm80ELb0ELb1ELb1ELb1ELb0ELb0ELb0ELb0ELi2ELi4ELi4ELi4ELb0EEENS1_21CollectiveEpilogueBwdISA_SB_SD_Li256ELb1ELb0ELi2EEENS1_19SingleTileSchedulerILb1ELb0ELb0ELi128EEEEEEEEEvNT_6ParamsE$_ZZN4cuteplIJiiEJiNS_1CILi0EEEEEEDaRKNS_15ArithmeticTupleIJDpT_EEERKNS3_IJDpT0_EEEENKUlDpRKT_E_clIJiiEEEDaSH_)
$_ZN7cutlass13device_kernelIN5flash19enable_sm80_to_sm89INS1_16FlashAttnBwdSm80INS1_25CollectiveMainloopBwdSm80ILi2ELi2EN4cute5tupleIJNS5_1CILi128EEES8_NS7_ILi64EEEEEENS_10bfloat16_tEfNS_4arch4Sm80ELb0ELb1ELb1ELb1ELb0ELb0ELb0ELb0ELi2ELi4ELi4ELi4ELb0EEENS1_21CollectiveEpilogueBwdISA_SB_SD_Li256ELb1ELb0ELi2EEENS1_19SingleTileSchedulerILb1ELb0ELb0ELi128EEEEEEEEEvNT_6ParamsE$_ZZN4cuteplIJiiEJiNS_1CILi0EEEEEEDaRKNS_15ArithmeticTupleIJDpT_EEERKNS3_IJDpT0_EEEENKUlDpRKT_E_clIJiiEEEDaSH_:
[----:B------:R-:W-:Y:S01]  /*117c0*/  IADD3 R3, R1, 0x13c8, RZ ;  /* 0x000013c801037810 */ /* 0x000fe20007ffe0ff */
[----:B------:R-:W-:Y:S01]  /*117d0*/  IMAD.MOV.U32 R2, RZ, RZ, R13 ;  /* 0x000000ffff027224 */ /* 0x000fe200078e000d */
[----:B------:R-:W-:Y:S02]  /*117e0*/  MOV R6, 0x11810 ;  /* 0x0001181000067802 */ /* 0x000fe40000000f00 */
[----:B------:R-:W-:Y:S02]  /*117f0*/  IADD3 R3, R3, c[0x0][0x20], RZ ;  /* 0x0000080003037a10 */ /* 0x000fe40007ffe0ff */
[----:B------:R-:W-:Y:S05]  /*11800*/  CALL.REL.NOINC `($_ZN7cutlass13device_kernelIN5flash19enable_sm80_to_sm89INS1_16FlashAttnBwdSm80INS1_25CollectiveMainloopBwdSm80ILi2ELi2EN4cute5tupleIJNS5_1CILi128EEES8_NS7_ILi64EEEEEENS_10bfloat16_tEfNS_4arch4Sm80ELb0ELb1ELb1ELb1ELb0ELb0ELb0ELb0ELi2ELi4ELi4ELi4ELb0EEENS1_21CollectiveEpilogueBwdISA_SB_SD_Li256ELb1ELb0ELi2EEENS1_19SingleTileSchedulerILb1ELb0ELb0ELi128EEEEEEEEEvNT_6ParamsE$_ZN4cute5tupleIJiiEEC2ERKiS3_) ;  /* 0xffffab5000007944 */ /* 0x000fea0003c3ffff */
[----:B------:R1:W5:Y:S01]  /*11810*/  LDL R3, [R1+0x13c8] ;  /* 0x0013c80001037983 */ /* 0x0003620000100800 */
[----:B------:R-:W-:-:S04]  /*11820*/  MOV R63, 0x0 ;  /* 0x00000000003f7802 */ /* 0x000fc80000000f00 */
[----:B------:R-:W-:Y:S05]  /*11830*/  RET.REL.NODEC R62 `(_ZN7cutlass13device_kernelIN5flash19enable_sm80_to_sm89INS1_16FlashAttnBwdSm80INS1_25CollectiveMainloopBwdSm80ILi2ELi2EN4cute5tupleIJNS5_1CILi128EEES8_NS7_ILi64EEEEEENS_10bfloat16_tEfNS_4arch4Sm80ELb0ELb1ELb1ELb1ELb0ELb0ELb0ELb0ELi2ELi4ELi4ELi4ELb0EEENS1_21CollectiveEpilogueBwdISA_SB_SD_Li256ELb1ELb0ELi2EEENS1_19SingleTileSchedulerILb1ELb0ELb0ELi128EEEEEEEEEvNT_6ParamsE) ;  /* 0xfffee7c03e007950 */ /* 0x000fea0003c3ffff */
        .type           $_ZN7cutlass13device_kernelIN5flash19enable_sm80_to_sm89INS1_16FlashAttnBwdSm80INS1_25CollectiveMainloopBwdSm80ILi2ELi2EN4cute5tupleIJNS5_1CILi128EEES8_NS7_ILi64EEEEEENS_10bfloat16_tEfNS_4arch4Sm80ELb0ELb1ELb1ELb1ELb0ELb0ELb0ELb0ELi2ELi4ELi4ELi4ELb0EEENS1_21CollectiveEpilogueBwdISA_SB_SD_Li256ELb1ELb0ELi2EEENS1_19SingleTileSchedulerILb1ELb0ELb0ELi128EEEEEEEEEvNT_6ParamsE$_ZZN4cuteplIJiiEJiiEEEDaRKNS_15ArithmeticTupleIJDpT_EEERKNS1_IJDpT0_EEEENKUlDpRKT_E_clIJiiEEEDaSF_,@function
        .size           $_ZN7cutlass13device_kernelIN5flash19enable_sm80_to_sm89INS1_16FlashAttnBwdSm80INS1_25CollectiveMainloopBwdSm80ILi2ELi2EN4cute5tupleIJNS5_1CILi128EEES8_NS7_ILi64EEEEEENS_10bfloat16_tEfNS_4arch4Sm80ELb0ELb1ELb1ELb1ELb0ELb0ELb0ELb0ELi2ELi4ELi4ELi4ELb0EEENS1_21CollectiveEpilogueBwdISA_SB_SD_Li256ELb1ELb0ELi2EEENS1_19SingleTileSchedulerILb1ELb0ELb0ELi128EEEEEEEEEvNT_6ParamsE$_ZZN4cuteplIJiiEJiiEEEDaRKNS_15ArithmeticTupleIJDpT_EEERKNS1_IJDpT0_EEEENKUlDpRKT_E_clIJiiEEEDaSF_,($_ZN7cutlass13device_kernelIN5flash19enable_sm80_to_sm89INS1_16FlashAttnBwdSm80INS1_25CollectiveMainloopBwdSm80ILi2ELi2EN4cute5tupleIJNS5_1CILi128EEES8_NS7_ILi64EEEEEENS_10bfloat16_tEfNS_4arch4Sm80ELb0ELb1ELb1ELb1ELb0ELb0ELb0ELb0ELi2ELi4ELi4ELi4ELb0EEENS1_21CollectiveEpilogueBwdISA_SB_SD_Li256ELb1ELb0ELi2EEENS1_19SingleTileSchedulerILb1ELb0ELb0ELi128EEEEEEEEEvNT_6ParamsE$_ZZN5flash25CollectiveMainloopBwdSm80ILi2ELi2EN4cute5tupleIJNS1_1CILi128EEES4_NS3_ILi64EEEEEEN7cutlass10bfloat16_tEfNS7_4arch4Sm80ELb0ELb1ELb1ELb1ELb0ELb0ELb0ELb0ELi2ELi4ELi4ELi4ELb0EE3mmaINS_16FlashAttnBwdSm80ISB_NS_21CollectiveEpilogueBwdIS6_S8_SA_Li256ELb1ELb0ELi2EEENS_19SingleTileSchedulerILb1ELb0ELb0ELi128EEEE13SharedStorageENS1_6TensorINS1_11ArrayEngineIfLm32EEENS1_6LayoutINS2_IJNS2_IJNS3_ILi2EEESO_EEESO_NS3_ILi4EEEEEENS2_IJNS2_IJNS3_ILi1EEESO_EEESQ_NS3_ILi8EEEEEEEEEEEEbRKNSB_6ParamsERT0_S12_iNS2_IJiiiEEERT_ENKUlRT_iE_clINSK_INSL_IfLm64EEENSN_INS2_IJSP_SO_SU_EEESV_EEEEEEDaS17_i - $_ZN7cutlass13device_kernelIN5flash19enable_sm80_to_sm89INS1_16FlashAttnBwdSm80INS1_25CollectiveMainloopBwdSm80ILi2ELi2EN4cute5tupleIJNS5_1CILi128EEES8_NS7_ILi64EEEEEENS_10bfloat16_tEfNS_4arch4Sm80ELb0ELb1ELb1ELb1ELb0ELb0ELb0ELb0ELi2ELi4ELi4ELi4ELb0EEENS1_21CollectiveEpilogueBwdISA_SB_SD_Li256ELb1ELb0ELi2EEENS1_19SingleTileSchedulerILb1ELb0ELb0ELi128EEEEEEEEEvNT_6ParamsE$_ZZN4cuteplIJiiEJiiEEEDaRKNS_15ArithmeticTupleIJDpT_EEERKNS1_IJDpT0_EEEENKUlDpRKT_E_clIJiiEEEDaSF_)
$_ZN7cutlass13device_kernelIN5flash19enable_sm80_to_sm89INS1_16FlashAttnBwdSm80INS1_25CollectiveMainloopBwdSm80ILi2ELi2EN4cute5tupleIJNS5_1CILi128EEES8_NS7_ILi64EEEEEENS_10bfloat16_tEfNS_4arch4Sm80ELb0ELb1ELb1ELb1ELb0ELb0ELb0ELb0ELi2ELi4ELi4ELi4ELb0EEENS1_21CollectiveEpilogueBwdISA_SB_SD_Li256ELb1ELb0ELi2EEENS1_19SingleTileSchedulerILb1ELb0ELb0ELi128EEEEEEEEEvNT_6ParamsE$_ZZN4cuteplIJiiEJiiEEEDaRKNS_15ArithmeticTupleIJDpT_EEERKNS1_IJDpT0_EEEENKUlDpRKT_E_clIJiiEEEDaSF_:
        /* <DEDUP_REMOVED lines=9> */
        .type           $_ZN7cutlass13device_kernelIN5flash19enable_sm80_to_sm89INS1_16FlashAttnBwdSm80INS1_25CollectiveMainloopBwdSm80ILi2ELi2EN4cute5tupleIJNS5_1CILi128EEES8_NS7_ILi64EEEEEENS_10bfloat16_tEfNS_4arch4Sm80ELb0ELb1ELb1ELb1ELb0ELb0ELb0ELb0ELi2ELi4ELi4ELi4ELb0EEENS1_21CollectiveEpilogueBwdISA_SB_SD_Li256ELb1ELb0ELi2EEENS1_19SingleTileSchedulerILb1ELb0ELb0ELi128EEEEEEEEEvNT_6ParamsE$_ZZN5flash25CollectiveMainloopBwdSm80ILi2ELi2EN4cute5tupleIJNS1_1CILi128EEES4_NS3_ILi64EEEEEEN7cutlass10bfloat16_tEfNS7_4arch4Sm80ELb0ELb1ELb1ELb1ELb0ELb0ELb0ELb0ELi2ELi4ELi4ELi4ELb0EE3mmaINS_16FlashAttnBwdSm80ISB_NS_21CollectiveEpilogueBwdIS6_S8_SA_Li256ELb1ELb0ELi2EEENS_19SingleTileSchedulerILb1ELb0ELb0ELi128EEEE13SharedStorageENS1_6TensorINS1_11ArrayEngineIfLm32EEENS1_6LayoutINS2_IJNS2_IJNS3_ILi2EEESO_EEESO_NS3_ILi4EEEEEENS2_IJNS2_IJNS3_ILi1EEESO_EEESQ_NS3_ILi8EEEEEEEEEEEEbRKNSB_6ParamsERT0_S12_iNS2_IJiiiEEERT_ENKUlRT_iE_clINSK_INSL_IfLm64EEENSN_INS2_IJSP_SO_SU_EEESV_EEEEEEDaS17_i,@function
        .size           $_ZN7cutlass13device_kernelIN5flash19enable_sm80_to_sm89INS1_16FlashAttnBwdSm80INS1_25CollectiveMainloopBwdSm80ILi2ELi2EN4cute5tupleIJNS5_1CILi128EEES8_NS7_ILi64EEEEEENS_10bfloat16_tEfNS_4arch4Sm80ELb0ELb1ELb1ELb1ELb0ELb0ELb0ELb0ELi2ELi4ELi4ELi4ELb0EEENS1_21CollectiveEpilogueBwdISA_SB_SD_Li256ELb1ELb0ELi2EEENS1_19SingleTileSchedulerILb1ELb0ELb0ELi128EEEEEEEEEvNT_6ParamsE$_ZZN5flash25CollectiveMainloopBwdSm80ILi2ELi2EN4cute5tupleIJNS1_1CILi128EEES4_NS3_ILi64EEEEEEN7cutlass10bfloat16_tEfNS7_4arch4Sm80ELb0ELb1ELb1ELb1ELb0ELb0ELb0ELb0ELi2ELi4ELi4ELi4ELb0EE3mmaINS_16FlashAttnBwdSm80ISB_NS_21CollectiveEpilogueBwdIS6_S8_SA_Li256ELb1ELb0ELi2EEENS_19SingleTileSchedulerILb1ELb0ELb0ELi128EEEE13SharedStorageENS1_6TensorINS1_11ArrayEngineIfLm32EEENS1_6LayoutINS2_IJNS2_IJNS3_ILi2EEESO_EEESO_NS3_ILi4EEEEEENS2_IJNS2_IJNS3_ILi1EEESO_EEESQ_NS3_ILi8EEEEEEEEEEEEbRKNSB_6ParamsERT0_S12_iNS2_IJiiiEEERT_ENKUlRT_iE_clINSK_INSL_IfLm64EEENSN_INS2_IJSP_SO_SU_EEESV_EEEEEEDaS17_i,($_ZN7cutlass13device_kernelIN5flash19enable_sm80_to_sm89INS1_16FlashAttnBwdSm80INS1_25CollectiveMainloopBwdSm80ILi2ELi2EN4cute5tupleIJNS5_1CILi128EEES8_NS7_ILi64EEEEEENS_10bfloat16_tEfNS_4arch4Sm80ELb0ELb1ELb1ELb1ELb0ELb0ELb0ELb0ELi2ELi4ELi4ELi4ELb0EEENS1_21CollectiveEpilogueBwdISA_SB_SD_Li256ELb1ELb0ELi2EEENS1_19SingleTileSchedulerILb1ELb0ELb0ELi128EEEEEEEEEvNT_6ParamsE$_ZZN5flash25CollectiveMainloopBwdSm80ILi2ELi2EN4cute5tupleIJNS1_1CILi128EEES4_NS3_ILi64EEEEEEN7cutlass10bfloat16_tEfNS7_4arch4Sm80ELb0ELb1ELb1ELb1ELb0ELb0ELb0ELb0ELi2ELi4ELi4ELi4ELb0EE3mmaINS_16FlashAttnBwdSm80ISB_NS_21CollectiveEpilogueBwdIS6_S8_SA_Li256ELb1ELb0ELi2EEENS_19SingleTileSchedulerILb1ELb0ELb0ELi128EEEE13SharedStorageENS1_6TensorINS1_11ArrayEngineIfLm32EEENS1_6LayoutINS2_IJNS2_IJNS3_ILi2EEESO_EEESO_NS3_ILi4EEEEEENS2_IJNS2_IJNS3_ILi1EEESO_EEESQ_NS3_ILi8EEEEEEEEEEEEbRKNSB_6ParamsERT0_S12_iNS2_IJiiiEEERT_ENKUliT_E_clIZSC_ISJ_SX_EbS10_S12_S12_iS13_S15_EUlRS16_iE_EEDaiS16_ - $_ZN7cutlass13device_kernelIN5flash19enable_sm80_to_sm89INS1_16FlashAttnBwdSm80INS1_25CollectiveMainloopBwdSm80ILi2ELi2EN4cute5tupleIJNS5_1CILi128EEES8_NS7_ILi64EEEEEENS_10bfloat16_tEfNS_4arch4Sm80ELb0ELb1ELb1ELb1ELb0ELb0ELb0ELb0ELi2ELi4ELi4ELi4ELb0EEENS1_21CollectiveEpilogueBwdISA_SB_SD_Li256ELb1ELb0ELi2EEENS1_19SingleTileSchedulerILb1ELb0ELb0ELi128EEEEEEEEEvNT_6ParamsE$_ZZN5flash25CollectiveMainloopBwdSm80ILi2ELi2EN4cute5tupleIJNS1_1CILi128EEES4_NS3_ILi64EEEEEEN7cutlass10bfloat16_tEfNS7_4arch4Sm80ELb0ELb1ELb1ELb1ELb0ELb0ELb0ELb0ELi2ELi4ELi4ELi4ELb0EE3mmaINS_16FlashAttnBwdSm80ISB_NS_21CollectiveEpilogueBwdIS6_S8_SA_Li256ELb1ELb0ELi2EEENS_19SingleTileSchedulerILb1ELb0ELb0ELi128EEEE13SharedStorageENS1_6TensorINS1_11ArrayEngineIfLm32EEENS1_6LayoutINS2_IJNS2_IJNS3_ILi2EEESO_EEESO_NS3_ILi4EEEEEENS2_IJNS2_IJNS3_ILi1EEESO_EEESQ_NS3_ILi8EEEEEEEEEEEEbRKNSB_6ParamsERT0_S12_iNS2_IJiiiEEERT_ENKUlRT_iE_clINSK_INSL_IfLm64EEENSN_INS2_IJSP_SO_SU_EEESV_EEEEEEDaS17_i)
$_ZN7cutlass13device_kernelIN5flash19enable_sm80_to_sm89INS1_16FlashAttnBwdSm80INS1_25CollectiveMainloopBwdSm80ILi2ELi2EN4cute5tupleIJNS5_1CILi128EEES8_NS7_ILi64EEEEEENS_10bfloat16_tEfNS_4arch4Sm80ELb0ELb1ELb1ELb1ELb0ELb0ELb0ELb0ELi2ELi4ELi4ELi4ELb0EEENS1_21CollectiveEpilogueBwdISA_SB_SD_Li256ELb1ELb0ELi2EEENS1_19SingleTileSchedulerILb1ELb0ELb0ELi128EEEEEEEEEvNT_6ParamsE$_ZZN5flash25CollectiveMainloopBwdSm80ILi2ELi2EN4cute5tupleIJNS1_1CILi128EEES4_NS3_ILi64EEEEEEN7cutlass10bfloat16_tEfNS7_4arch4Sm80ELb0ELb1ELb1ELb1ELb0ELb0ELb0ELb0ELi2ELi4ELi4ELi4ELb0EE3mmaINS_16FlashAttnBwdSm80ISB_NS_21CollectiveEpilogueBwdIS6_S8_SA_Li256ELb1ELb0ELi2EEENS_19SingleTileSchedulerILb1ELb0ELb0ELi128EEEE13SharedStorageENS1_6TensorINS1_11ArrayEngineIfLm32EEENS1_6LayoutINS2_IJNS2_IJNS3_ILi2EEESO_EEESO_NS3_ILi4EEEEEENS2_IJNS2_IJNS3_ILi1EEESO_EEESQ_NS3_ILi8EEEEEEEEEEEEbRKNSB_6ParamsERT0_S12_iNS2_IJiiiEEERT_ENKUlRT_iE_clINSK_INSL_IfLm64EEENSN_INS2_IJSP_SO_SU_EEESV_EEEEEEDaS17_i:
        /* <DEDUP_REMOVED lines=18> */
[----:B-1---5:R-:W-:Y:S05]  /*119f0*/  CALL.REL.NOINC `($_ZN7cutlass13device_kernelIN5flash19enable_sm80_to_sm89INS1_16FlashAttnBwdSm80INS1_25CollectiveMainloopBwdSm80ILi2ELi2EN4cute5tupleIJNS5_1CILi128EEES8_NS7_ILi64EEEEEENS_10bfloat16_tEfNS_4arch4Sm80ELb0ELb1ELb1ELb1ELb0ELb0ELb0ELb0ELi2ELi4ELi4ELi4ELb0EEENS1_21CollectiveEpilogueBwdISA_SB_SD_Li256ELb1ELb0ELi2EEENS1_19SingleTileSchedulerILb1ELb0ELb0ELi128EEEEEEEEEvNT_6ParamsE$_ZZN4cute7idx2crdIiNS_5tupleIJNS_1CILi32EEENS2_ILi4EEENS2_ILi2EEENS2_ILi1EEEEEENS1_IJS6_S3_NS2_ILi128EEENS2_ILi0EEEEEEEEDaRKT_RKT0_RKT1_ENKUlRKT_RKT0_E_clIS3_S6_EEDaSM_SP_) ;  /* 0xfffff4e000007944 */ /* 0x022fea0003c3ffff */
[----:B------:R-:W-:Y:S02]  /*11a00*/  MOV R4, 0x11a20 ;  /* 0x00011a2000047802 */ /* 0x000fe40000000f00 */
[----:B------:R-:W-:Y:S05]  /*11a10*/  CALL.REL.NOINC `($_ZN7cutlass13device_kernelIN5flash19enable_sm80_to_sm89INS1_16FlashAttnBwdSm80INS1_25CollectiveMainloopBwdSm80ILi2ELi2EN4cute5tupleIJNS5_1CILi128EEES8_NS7_ILi64EEEEEENS_10bfloat16_tEfNS_4arch4Sm80ELb0ELb1ELb1ELb1ELb0ELb0ELb0ELb0ELi2ELi4ELi4ELi4ELb0EEENS1_21CollectiveEpilogueBwdISA_SB_SD_Li256ELb1ELb0ELi2EEENS1_19SingleTileSchedulerILb1ELb0ELb0ELi128EEEEEEEEEvNT_6ParamsE$_ZZN4cute7idx2crdIiNS_5tupleIJNS_1CILi32EEENS2_ILi4EEENS2_ILi2EEENS2_ILi1EEEEEENS1_IJS6_S3_NS2_ILi128EEENS2_ILi0EEEEEEEEDaRKT_RKT0_RKT1_ENKUlRKT_RKT0_E_clIS4_S3_EEDaSM_SP_) ;  /* 0xfffff52000007944 */ /* 0x000fea0003c3ffff */
[----:B------:R1:W-:Y:S01]  /*11a20*/  STL [R1+0x1390], R6 ;  /* 0x0013900601007387 */ /* 0x0003e20000100800 */
[----:B------:R-:W-:-:S03]  /*11a30*/  MOV R4, 0x11a50 ;  /* 0x00011a5000047802 */ /* 0x000fc60000000f00 */
[----:B-1----:R-:W-:Y:S05]  /*11a40*/  CALL.REL.NOINC `($_ZN7cutlass13device_kernelIN5flash19enable_sm80_to_sm89INS1_16FlashAttnBwdSm80INS1_25CollectiveMainloopBwdSm80ILi2ELi2EN4cute5tupleIJNS5_1CILi128EEES8_NS7_ILi64EEEEEENS_10bfloat16_tEfNS_4arch4Sm80ELb0ELb1ELb1ELb1ELb0ELb0ELb0ELb0ELi2ELi4ELi4ELi4ELb0EEENS1_21CollectiveEpilogueBwdISA_SB_SD_Li256ELb1ELb0ELi2EEENS1_19SingleTileSchedulerILb1ELb0ELb0ELi128EEEEEEEEEvNT_6ParamsE$_ZZN4cute7idx2crdIiNS_5tupleIJNS_1CILi32EEENS2_ILi4EEENS2_ILi2EEENS2_ILi1EEEEEENS1_IJS6_S3_NS2_ILi128EEENS2_ILi0EEEEEEEEDaRKT_RKT0_RKT1_ENKUlRKT_RKT0_E_clIS5_S8_EEDaSM_SP_) ;  /* 0xfffff58000007944 */ /* 0x002fea0003c3ffff */
[----:B------:R1:W-:Y:S01]  /*11a50*/  STL [R1+0x1384], R2 ;  /* 0x0013840201007387 */ /* 0x0003e20000100800 */
[----:B------:R-:W-:-:S03]  /*11a60*/  MOV R4, 0x11a80 ;  /* 0x00011a8000047802 */ /* 0x000fc60000000f00 */
[----:B-1----:R-:W-:Y:S05]  /*11a70*/  CALL.REL.NOINC `($_ZN7cutlass13device_kernelIN5flash19enable_sm80_to_sm89INS1_16FlashAttnBwdSm80INS1_25CollectiveMainloopBwdSm80ILi2ELi2EN4cute5tupleIJNS5_1CILi128EEES8_NS7_ILi64EEEEEENS_10bfloat16_tEfNS_4arch4Sm80ELb0ELb1ELb1ELb1ELb0ELb0ELb0ELb0ELi2ELi4ELi4ELi4ELb0EEENS1_21CollectiveEpilogueBwdISA_SB_SD_Li256ELb1ELb0ELi2EEENS1_19SingleTileSchedulerILb1ELb0ELb0ELi128EEEEEEEEEvNT_6ParamsE$_ZZN4cute9transformINS_5tupleIJNS_1CILi32EEENS2_ILi4EEENS2_ILi2EEENS2_ILi1EEEEEENS1_IJS6_S3_NS2_ILi128EEENS2_ILi0EEEEEEZNS_7idx2crdIiS7_SA_EEDaRKT_RKT0_RKT1_EUlRKT_RKT0_E_EEDaSE_SH_OSI_ENKUlDpSN_E_clIJiiiS9_EEEDaST_) ;  /* 0xfffff65000007944 */ /* 0x002fea0003c3ffff */
[----:B------:R-:W-:Y:S02]  /*11a80*/  MOV R4, 0x11aa0 ;  /* 0x00011aa000047802 */ /* 0x000fe40000000f00 */
[----:B--2--5:R-:W-:Y:S05]  /*11a90*/  CALL.REL.NOINC `($_ZN7cutlass13device_kernelIN5flash19enable_sm80_to_sm89INS1_16FlashAttnBwdSm80INS1_25CollectiveMainloopBwdSm80ILi2ELi2EN4cute5tupleIJNS5_1CILi128EEES8_NS7_ILi64EEEEEENS_10bfloat16_tEfNS_4arch4Sm80ELb0ELb1ELb1ELb1ELb0ELb0ELb0ELb0ELi2ELi4ELi4ELi4ELb0EEENS1_21CollectiveEpilogueBwdISA_SB_SD_Li256ELb1ELb0ELi2EEENS1_19SingleTileSchedulerILb1ELb0ELb0ELi128EEEEEEEEEvNT_6ParamsE$_ZZN4cute7crd2crdINS_5tupleIJiiiNS_1CILi0EEEEEENS1_IJNS2_ILi32EEENS2_ILi4EEENS2_ILi2EEENS2_ILi1EEEEEENS1_IJS8_S8_S8_S8_EEEEEDaRKT_RKT0_RKT1_ENKUlRKT_RKT0_RKT1_E_clIiS5_S8_EEDaSM_SP_SS_) ;  /* 0xffffe9d000007944 */ /* 0x024fea0003c3ffff */
[----:B------:R-:W-:Y:S02]  /*11aa0*/  MOV R8, R2 ;  /* 0x0000000200087202 */ /* 0x000fe40000000f00 */
[----:B------:R-:W-:-:S02]  /*11ab0*/  MOV R2, 0x11ad0 ;  /* 0x00011ad000027802 */ /* 0x000fc40000000f00 */
[----:B------:R-:W-:Y:S05]  /*11ac0*/  CALL.REL.NOINC `($_ZN7cutlass13device_kernelIN5flash19enable_sm80_to_sm89INS1_16FlashAttnBwdSm80INS1_25CollectiveMainloopBwdSm80ILi2ELi2EN4cute5tupleIJNS5_1CILi128EEES8_NS7_ILi64EEEEEENS_10bfloat16_tEfNS_4arch4Sm80ELb0ELb1ELb1ELb1ELb0ELb0ELb0ELb0ELi2ELi4ELi4ELi4ELb0EEENS1_21CollectiveEpilogueBwdISA_SB_SD_Li256ELb1ELb0ELi2EEENS1_19SingleTileSchedulerILb1ELb0ELb0ELi128EEEEEEEEEvNT_6ParamsE$_ZZN4cute7crd2crdINS_5tupleIJiiiNS_1CILi0EEEEEENS1_IJNS2_ILi32EEENS2_ILi4EEENS2_ILi2EEENS2_ILi1EEEEEENS1_IJS8_S8_S8_S8_EEEEEDaRKT_RKT0_RKT1_ENKUlRKT_RKT0_RKT1_E_clIiS6_S8_EEDaSM_SP_SS_) ;  /* 0xffffe9d000007944 */ /* 0x000fea0003c3ffff */
[----:B------:R1:W-:Y:S01]  /*11ad0*/  STL [R1+0x1390], R3 ;  /* 0x0013900301007387 */ /* 0x0003e20000100800 */
[----:B------:R-:W-:-:S03]  /*11ae0*/  MOV R2, 0x11b00 ;  /* 0x00011b0000027802 */ /* 0x000fc60000000f00 */
[----:B-1----:R-:W-:Y:S05]  /*11af0*/  CALL.REL.NOINC `($_ZN7cutlass13device_kernelIN5flash19enable_sm80_to_sm89INS1_16FlashAttnBwdSm80INS1_25CollectiveMainloopBwdSm80ILi2ELi2EN4cute5tupleIJNS5_1CILi128EEES8_NS7_ILi64EEEEEENS_10bfloat16_tEfNS_4arch4Sm80ELb0ELb1ELb1ELb1ELb0ELb0ELb0ELb0ELi2ELi4ELi4ELi4ELb0EEENS1_21CollectiveEpilogueBwdISA_SB_SD_Li256ELb1ELb0ELi2EEENS1_19SingleTileSchedulerILb1ELb0ELb0ELi128EEEEEEEEEvNT_6ParamsE$_ZZN4cute7crd2crdINS_5tupleIJiiiNS_1CILi0EEEEEENS1_IJNS2_ILi32EEENS2_ILi4EEENS2_ILi2EEENS2_ILi1EEEEEENS1_IJS8_S8_S8_S8_EEEEEDaRKT_RKT0_RKT1_ENKUlRKT_RKT0_RKT1_E_clIiS7_S8_EEDaSM_SP_SS_) ;  /* 0xffffe9d000007944 */ /* 0x002fea0003c3ffff */
[----:B------:R1:W-:Y:S01]  /*11b00*/  STL [R1+0x1384], R5 ;  /* 0x0013840501007387 */ /* 0x0003e20000100800 */
[----:B------:R-:W-:-:S03]  /*11b10*/  MOV R4, 0x11b30 ;  /* 0x00011b3000047802 */ /* 0x000fc60000000f00 */
[----:B-1----:R-:W-:Y:S05]  /*11b20*/  CALL.REL.NOINC `($_ZN7cutlass13device_kernelIN5flash19enable_sm80_to_sm89INS1_16FlashAttnBwdSm80INS1_25CollectiveMainloopBwdSm80ILi2ELi2EN4cute5tupleIJNS5_1CILi128EEES8_NS7_ILi64EEEEEENS_10bfloat16_tEfNS_4arch4Sm80ELb0ELb1ELb1ELb1ELb0ELb0ELb0ELb0ELi2ELi4ELi4ELi4ELb0EEENS1_21CollectiveEpilogueBwdISA_SB_SD_Li256ELb1ELb0ELi2EEENS1_19SingleTileSchedulerILb1ELb0ELb0ELi128EEEEEEEEEvNT_6ParamsE$_ZZN4cute9transformINS_5tupleIJiiiNS_1CILi0EEEEEENS1_IJNS2_ILi32EEENS2_ILi4EEENS2_ILi2EEENS2_ILi1EEEEEENS1_IJS8_S8_S8_S8_EEEZNS_7crd2crdIS4_S9_SA_EEDaRKT_RKT0_RKT1_EUlRKT_RKT0_RKT1_E_EEDaSE_SH_SK_OT2_ENKUlDpSN_E_clIJiiiS3_EEEDaSX_) ;  /* 0xfffff74000007944 */ /* 0x002fea0003c3ffff */
[----:B-----5:R2:W-:Y:S01]  /*11b30*/  STL [R1+0x13a8], R8 ;  /* 0x0013a80801007387 */ /* 0x0205e20000100800 */
[----:B------:R-:W-:Y:S01]  /*11b40*/  IADD3 R52, R12, 0x40, RZ ;  /* 0x000000400c347810 */ /* 0x000fe20007ffe0ff */
[----:B------:R-:W-:Y:S01]  /*11b50*/  IMAD.MOV.U32 R4, RZ, RZ, R2 ;  /* 0x000000ffff047224 */ /* 0x000fe200078e0002 */
[----:B------:R-:W-:Y:S01]  /*11b60*/  MOV R6, 0x11bb0 ;  /* 0x00011bb000067802 */ /* 0x000fe20000000f00 */
[----:B------:R2:W-:Y:S01]  /*11b70*/  STL.U8 [R1+0x139c], RZ ;  /* 0x00139cff01007387 */ /* 0x0005e20000100000 */
[----:B------:R-:W-:-:S03]  /*11b80*/  IMAD.MOV.U32 R53, RZ, RZ, RZ ;  /* 0x000000ffff357224 */ /* 0x000fc600078e00ff */
[----:B------:R2:W-:Y:S04]  /*11b90*/  STL.64 [R1+0x13a0], R2 ;  /* 0x0013a00201007387 */ /* 0x0005e80000100a00 */
[----:B-12---:R-:W-:Y:S05]  /*11ba0*/  CALL.REL.NOINC `($_ZN7cutlass13device_kernelIN5flash19enable_sm80_to_sm89INS1_16FlashAttnBwdSm80INS1_25CollectiveMainloopBwdSm80ILi2ELi2EN4cute5tupleIJNS5_1CILi128EEES8_NS7_ILi64EEEEEENS_10bfloat16_tEfNS_4arch4Sm80ELb0ELb1ELb1ELb1ELb0ELb0ELb0ELb0ELi2ELi4ELi4ELi4ELb0EEENS1_21CollectiveEpilogueBwdISA_SB_SD_Li256ELb1ELb0ELi2EEENS1_19SingleTileSchedulerILb1ELb0ELb0ELi128EEEEEEEEEvNT_6ParamsE$_ZN4cute3eso3ESOILb1ELb0EJNS_6LayoutINS_5tupleIJNS3_IJNS3_IJNS_1CILi4EEENS4_ILi8EEEEEENS3_IJS5_NS4_ILi2EEEEEEEEENS3_IJNS3_IJS8_S8_EEENS3_IJS8_S6_EEEEEEEEENS3_IJNS3_IJNS3_IJNS_11ScaledBasisIS8_JLi1EEEENSF_INS4_ILi1EEEJLi0EEEEEEENS3_IJNSF_INS4_ILi16EEEJLi0EEEENSF_IS6_JLi1EEEEEEEEEENS3_IJNS3_IJNSF_ISH_JLi1EEEENSF_IS6_JLi0EEEEEEENS3_IJNSF_INS4_ILi64EEEJLi0EEEENSF_ISK_JLi1EEEEEEEEEEEEEEENS_10ViewEngineINS_23ArithmeticTupleIteratorINS_15ArithmeticTupleIJNS4_ILi0EEES12_EEEEEEEEEC2ERKSY_RKS15_) ;  /* 0xffff885000007944 */ /* 0x006fea0003c3ffff */
[----:B------:R-:W-:Y:S01]  /*11bb0*/  IMAD.MOV.U32 R10, RZ, RZ, R3 ;  /* 0x000000ffff0a7224 */ /* 0x000fe200078e0003 */
[----:B-1----:R-:W-:Y:S01]  /*11bc0*/  IADD3 R2, R12, 0x28, RZ ;  /* 0x000000280c027810 */ /* 0x002fe20007ffe0ff */
[----:B------:R-:W-:Y:S01]  /*11bd0*/  IMAD.MOV.U32 R3, RZ, RZ, R13 ;  /* 0x000000ffff037224 */ /* 0x000fe200078e000d */
[----:B------:R-:W-:Y:S02]  /*11be0*/  MOV R8, 0x11c00 ;  /* 0x00011c0000087802 */ /* 0x000fe40000000f00 */
[----:B------:R-:W-:Y:S05]  /*11bf0*/  CALL.REL.NOINC `($_ZN7cutlass13device_kernelIN5flash19enable_sm80_to_sm89INS1_16FlashAttnBwdSm80INS1_25CollectiveMainloopBwdSm80ILi2ELi2EN4cute5tupleIJNS5_1CILi128EEES8_NS7_ILi64EEEEEENS_10bfloat16_tEfNS_4arch4Sm80ELb0ELb1ELb1ELb1ELb0ELb0ELb0ELb0ELi2ELi4ELi4ELi4ELb0EEENS1_21CollectiveEpilogueBwdISA_SB_SD_Li256ELb1ELb0ELi2EEENS1_19SingleTileSchedulerILb1ELb0ELb0ELi128EEEEEEEEEvNT_6ParamsE$_ZN4cute3eso3ESOILb0ELb0EJiiEEC2ERKiS4_) ;  /* 0xffff640000007944 */ /* 0x000fea0003c3ffff */
[----:B-1----:R-:W2:Y:S01]  /*11c00*/  LDL.64 R2, [R1+0x1390] ;  /* 0x0013900001027983 */ /* 0x002ea20000100a00 */
[----:B------:R-:W-:-:S03]  /*11c10*/  MOV R6, 0x11c50 ;  /* 0x00011c5000067802 */ /* 0x000fc60000000f00 */
[----:B--2---:R1:W-:Y:S04]  /*11c20*/  STL [R1+0x1384], R2 ;  /* 0x0013840201007387 */ /* 0x0043e80000100800 */
[----:B------:R1:W-:Y:S02]  /*11c30*/  STL [R1+0x1388], R3 ;  /* 0x0013880301007387 */ /* 0x0003e40000100800 */
[----:B-1----:R-:W-:Y:S05]  /*11c40*/  CALL.REL.NOINC `($_ZN7cutlass13device_kernelIN5flash19enable_sm80_to_sm89INS1_16FlashAttnBwdSm80INS1_25CollectiveMainloopBwdSm80ILi2ELi2EN4cute5tupleIJNS5_1CILi128EEES8_NS7_ILi64EEEEEENS_10bfloat16_tEfNS_4arch4Sm80ELb0ELb1ELb1ELb1ELb0ELb0ELb0ELb0ELi2ELi4ELi4ELi4ELb0EEENS1_21CollectiveEpilogueBwdISA_SB_SD_Li256ELb1ELb0ELi2EEENS1_19SingleTileSchedulerILb1ELb0ELb0ELi128EEEEEEEEEvNT_6ParamsE$_ZN4cute3eso3ESOILb0ELb0EJiNS_5tupleIJiiEEEEEC2ERKiRKS3_) ;  /* 0xffff632000007944 */ /* 0x002fea0003c3ffff */
[----:B------:R2:W5:Y:S04]  /*11c50*/  LDL R5, [R1+0x1398] ;  /* 0x0013980001057983 */ /* 0x0005680000100800 */
[----:B-1----:R2:W5:Y:S01]  /*11c60*/  LDL.64 R2, [R1+0x1390] ;  /* 0x0013900001027983 */ /* 0x0025620000100a00 */
[----:B------:R-:W-:-:S03]  /*11c70*/  MOV R6, 0x11c90 ;  /* 0x00011c9000067802 */ /* 0x000fc60000000f00 */
[----:B--2--5:R-:W-:Y:S05]  /*11c80*/  CALL.REL.NOINC `($_ZN7cutlass13device_kernelIN5flash19enable_sm80_to_sm89INS1_16FlashAttnBwdSm80INS1_25CollectiveMainloopBwdSm80ILi2ELi2EN4cute5tupleIJNS5_1CILi128EEES8_NS7_ILi64EEEEEENS_10bfloat16_tEfNS_4arch4Sm80ELb0ELb1ELb1ELb1ELb0ELb0ELb0ELb0ELi2ELi4ELi4ELi4ELb0EEENS1_21CollectiveEpilogueBwdISA_SB_SD_Li256ELb1ELb0ELi2EEENS1_19SingleTileSchedulerILb1ELb0ELb0ELi128EEEEEEEEEvNT_6ParamsE$_ZN4cute3eso3ESOILb0ELb1EJNS_5tupleIJiNS2_IJiiEEEEEENS2_IJNS_10UnderscoreENS2_IJS5_S5_EEEEEEEEC2ERKS4_RKS7_) ;  /* 0xffff690000007944 */ /* 0x024fea0003c3ffff */
        /* <DEDUP_REMOVED lines=10> */
[----:B-1---5:R-:W-:Y:S05]  /*11d30*/  CALL.REL.NOINC `($_ZN7cutlass13device_kernelIN5flash19enable_sm80_to_sm89INS1_16FlashAttnBwdSm80INS1_25CollectiveMainloopBwdSm80ILi2ELi2EN4cute5tupleIJNS5_1CILi128EEES8_NS7_ILi64EEEEEENS_10bfloat16_tEfNS_4arch4Sm80ELb0ELb1ELb1ELb1ELb0ELb0ELb0ELb0ELi2ELi4ELi4ELi4ELb0EEENS1_21CollectiveEpilogueBwdISA_SB_SD_Li256ELb1ELb0ELi2EEENS1_19SingleTileSchedulerILb1ELb0ELb0ELi128EEEEEEEEEvNT_6ParamsE$_ZN4cute5tupleIJiEEC2ERKi) ;  /* 0xffffa5a000007944 */ /* 0x022fea0003c3ffff */
[----:B------:R2:W5:Y:S01]  /*11d40*/  LDL R7, [R1+0x1390] ;  /* 0x0013900001077983 */ /* 0x0005620000100800 */
[----:B-1----:R-:W-:Y:S01]  /*11d50*/  IMAD.MOV.U32 R3, RZ, RZ, R4 ;  /* 0x000000ffff037224 */ /* 0x002fe200078e0004 */
[----:B------:R-:W-:Y:S02]  /*11d60*/  MOV R2, R13 ;  /* 0x0000000d00027202 */ /* 0x000fe40000000f00 */
        /* <DEDUP_REMOVED lines=9> */
[----:B------:R-:W-:-:S02]  /*11e00*/  MOV R8, 0x11e20 ;  /* 0x00011e2000087802 */ /* 0x000fc40000000f00 */
[----:B-1---5:R-:W-:Y:S05]  /*11e10*/  CALL.REL.NOINC `($_ZN7cutlass13device_kernelIN5flash19enable_sm80_to_sm89INS1_16FlashAttnBwdSm80INS1_25CollectiveMainloopBwdSm80ILi2ELi2EN4cute5tupleIJNS5_1CILi128EEES8_NS7_ILi64EEEEEENS_10bfloat16_tEfNS_4arch4Sm80ELb0ELb1ELb1ELb1ELb0ELb0ELb0ELb0ELi2ELi4ELi4ELi4ELb0EEENS1_21CollectiveEpilogueBwdISA_SB_SD_Li256ELb1ELb0ELi2EEENS1_19SingleTileSchedulerILb1ELb0ELb0ELi128EEEEEEEEEvNT_6ParamsE$_ZN4cute5tupleIJNS_1CILi0EEEiEEC2ERKS2_RKi) ;  /* 0xffffa3e000007944 */ /* 0x022fea0003c3ffff */
[----:B------:R1:W5:Y:S01]  /*11e20*/  LDL R8, [R1+0x1390] ;  /* 0x0013900001087983 */ /* 0x0003620000100800 */
[----:B------:R-:W-:Y:S01]  /*11e30*/  IMAD.MOV.U32 R3, RZ, RZ, R4 ;  /* 0x000000ffff037224 */ /* 0x000fe200078e0004 */
[----:B------:R-:W-:-:S02]  /*11e40*/  MOV R2, R12 ;  /* 0x0000000c00027202 */ /* 0x000fc40000000f00 */
[----:B------:R-:W-:Y:S02]  /*11e50*/  MOV R10, 0x11e70 ;  /* 0x00011e70000a7802 */ /* 0x000fe40000000f00 */
[----:B-1---5:R-:W-:Y:S05]  /*11e60*/  CALL.REL.NOINC `($_ZN7cutlass13device_kernelIN5flash19enable_sm80_to_sm89INS1_16FlashAttnBwdSm80INS1_25CollectiveMainloopBwdSm80ILi2ELi2EN4cute5tupleIJNS5_1CILi128EEES8_NS7_ILi64EEEEEENS_10bfloat16_tEfNS_4arch4Sm80ELb0ELb1ELb1ELb1ELb0ELb0ELb0ELb0ELi2ELi4ELi4ELi4ELb0EEENS1_21CollectiveEpilogueBwdISA_SB_SD_Li256ELb1ELb0ELi2EEENS1_19SingleTileSchedulerILb1ELb0ELb0ELi128EEEEEEEEEvNT_6ParamsE$_ZN4cute5tupleIJiEEC2ERKi) ;  /* 0xffffa47000007944 */ /* 0x022fea0003c3ffff */
[----:B-1----:R1:W5:Y:S01]  /*11e70*/  LDL R3, [R1+0x1380] ;  /* 0x0013800001037983 */ /* 0x0023620000100800 */
[----:B------:R-:W-:Y:S02]  /*11e80*/  MOV R2, R13 ;  /* 0x0000000d00027202 */ /* 0x000fe40000000f00 */
[----:B------:R-:W-:Y:S02]  /*11e90*/  MOV R10, 0x11eb0 ;  /* 0x00011eb0000a7802 */ /* 0x000fe40000000f00 */
[----:B-1---5:R-:W-:Y:S05]  /*11ea0*/  CALL.REL.NOINC `($_ZN7cutlass13device_kernelIN5flash19enable_sm80_to_sm89INS1_16FlashAttnBwdSm80INS1_25CollectiveMainloopBwdSm80ILi2ELi2EN4cute5tupleIJNS5_1CILi128EEES8_NS7_ILi64EEEEEENS_10bfloat16_tEfNS_4arch4Sm80ELb0ELb1ELb1ELb1ELb0ELb0ELb0ELb0ELi2ELi4ELi4ELi4ELb0EEENS1_21CollectiveEpilogueBwdISA_SB_SD_Li256ELb1ELb0ELi2EEENS1_19SingleTileSchedulerILb1ELb0ELb0ELi128EEEEEEEEEvNT_6ParamsE$_ZN4cute5tupleIJiEEC2ERKi) ;  /* 0xffffa43000007944 */ /* 0x022fea0003c3ffff */
[----:B-1----:R1:W5:Y:S01]  /*11eb0*/  LDL R3, [R1+0x1390] ;  /* 0x0013900001037983 */ /* 0x0023620000100800 */
[----:B------:R-:W-:Y:S02]  /*11ec0*/  MOV R2, R13 ;  /* 0x0000000d00027202 */ /* 0x000fe40000000f00 */
[----:B------:R-:W-:Y:S02]  /*11ed0*/  MOV R6, 0x11ef0 ;  /* 0x00011ef000067802 */ /* 0x000fe40000000f00 */
[----:B-1---5:R-:W-:Y:S05]  /*11ee0*/  CALL.REL.NOINC `($_ZN7cutlass13device_kernelIN5flash19enable_sm80_to_sm89INS1_16FlashAttnBwdSm80INS1_25CollectiveMainloopBwdSm80ILi2ELi2EN4cute5tupleIJNS5_1CILi128EEES8_NS7_ILi64EEEEEENS_10bfloat16_tEfNS_4arch4Sm80ELb0ELb1ELb1ELb1ELb0ELb0ELb0ELb0ELi2ELi4ELi4ELi4ELb0EEENS1_21CollectiveEpilogueBwdISA_SB_SD_Li256ELb1ELb0ELi2EEENS1_19SingleTileSchedulerILb1ELb0ELb0ELi128EEEEEEEEEvNT_6ParamsE$_ZN4cute3eso3ESOILb0ELb1EJiNS_1CILi0EEEEEC2ERKiRKS3_) ;  /* 0xffff68a000007944 */ /* 0x022fea0003c3ffff */
[----:B------:R2:W5:Y:S01]  /*11ef0*/  LDL R10, [R1+0x1390] ;  /* 0x00139000010a7983 */ /* 0x0005620000100800 */
[----:B------:R-:W-:-:S03]  /*11f00*/  MOV R4, 0x11f30 ;  /* 0x00011f3000047802 */ /* 0x000fc60000000f00 */
[----:B------:R2:W-:Y:S04]  /*11f10*/  STL [R1+0x1390], R8 ;  /* 0x0013900801007387 */ /* 0x0005e80000100800 */
[----:B-12--5:R-:W-:Y:S05]  /*11f20*/  CALL.REL.NOINC `($_ZN7cutlass13device_kernelIN5flash19enable_sm80_to_sm89INS1_16FlashAttnBwdSm80INS1_25CollectiveMainloopBwdSm80ILi2ELi2EN4cute5tupleIJNS5_1CILi128EEES8_NS7_ILi64EEEEEENS_10bfloat16_tEfNS_4arch4Sm80ELb0ELb1ELb1ELb1ELb0ELb0ELb0ELb0ELi2ELi4ELi4ELi4ELb0EEENS1_21CollectiveEpilogueBwdISA_SB_SD_Li256ELb1ELb0ELi2EEENS1_19SingleTileSchedulerILb1ELb0ELb0ELi128EEEEEEEEEvNT_6ParamsE$_ZZN4cuteplIJNS_1CILi0EEEiEJiEEEDaRKNS_15ArithmeticTupleIJDpT_EEERKNS3_IJDpT0_EEEENKUlDpRKT_E_clIJiiEEEDaSH_) ;  /* 0xfffff5a000007944 */ /* 0x026fea0003c3ffff */
[----:B------:R-:W-:Y:S01]  /*11f30*/  IMAD.SHL.U32 R3, R5, 0x10, RZ ;  /* 0x0000001005037824 */ /* 0x000fe200078e00ff */
[----:B------:R-:W-:Y:S02]  /*11f40*/  MOV R2, R13 ;  /* 0x0000000d00027202 */ /* 0x000fe40000000f00 */
[----:B------:R-:W-:Y:S02]  /*11f50*/  MOV R10, 0x11f70 ;  /* 0x00011f70000a7802 */ /* 0x000fe40000000f00 */
[----:B-1---5:R-:W-:Y:S05]  /*11f60*/  CALL.REL.NOINC `($_ZN7cutlass13device_kernelIN5flash19enable_sm80_to_sm89INS1_16FlashAttnBwdSm80INS1_25CollectiveMainloopBwdSm80ILi2ELi2EN4cute5tupleIJNS5_1CILi128EEES8_NS7_ILi64EEEEEENS_10bfloat16_tEfNS_4arch4Sm80ELb0ELb1ELb1ELb1ELb0ELb0ELb0ELb0ELi2ELi4ELi4ELi4ELb0EEENS1_21CollectiveEpilogueBwdISA_SB_SD_Li256ELb1ELb0ELi2EEENS1_19SingleTileSchedulerILb1ELb0ELb0ELi128EEEEEEEEEvNT_6ParamsE$_ZN4cute5tupleIJiEEC2ERKi) ;  /* 0xffffa37000007944 */ /* 0x022fea0003c3ffff */
[----:B------:R2:W5:Y:S01]  /*11f70*/  LDL R4, [R1+0x1390] ;  /* 0x0013900001047983 */ /* 0x0005620000100800 */
[----:B-1----:R-:W-:Y:S01]  /*11f80*/  IMAD.SHL.U32 R3, R20, 0x8, RZ ;  /* 0x0000000814037824 */ /* 0x002fe200078e00ff */
[----:B------:R-:W-:Y:S02]  /*11f90*/  MOV R2, R13 ;  /* 0x0000000d00027202 */ /* 0x000fe40000000f00 */
[----:B------:R-:W-:Y:S02]  /*11fa0*/  MOV R10, 0x11fc0 ;  /* 0x00011fc0000a7802 */ /* 0x000fe40000000f00 */
[----:B--2--5:R-:W-:Y:S05]  /*11fb0*/  CALL.REL.NOINC `($_ZN7cutlass13device_kernelIN5flash19enable_sm80_to_sm89INS1_16FlashAttnBwdSm80INS1_25CollectiveMainloopBwdSm80ILi2ELi2EN4cute5tupleIJNS5_1CILi128EEES8_NS7_ILi64EEEEEENS_10bfloat16_tEfNS_4arch4Sm80ELb0ELb1ELb1ELb1ELb0ELb0ELb0ELb0ELi2ELi4ELi4ELi4ELb0EEENS1_21CollectiveEpilogueBwdISA_SB_SD_Li256ELb1ELb0ELi2EEENS1_19SingleTileSchedulerILb1ELb0ELb0ELi128EEEEEEEEEvNT_6ParamsE$_ZN4cute5tupleIJiEEC2ERKi) ;  /* 0xffffa32000007944 */ /* 0x024fea0003c3ffff */
[----:B------:R2:W5:Y:S01]  /*11fc0*/  LDL R5, [R1+0x1390] ;  /* 0x0013900001057983 */ /* 0x0005620000100800 */
[----:B-1----:R-:W-:Y:S01]  /*11fd0*/  IMAD.MOV.U32 R3, RZ, RZ, R4 ;  /* 0x000000ffff037224 */ /* 0x002fe200078e0004 */
[----:B------:R-:W-:Y:S02]  /*11fe0*/  MOV R2, R12 ;  /* 0x0000000c00027202 */ /* 0x000fe40000000f00 */
[----:B------:R-:W-:-:S02]  /*11ff0*/  MOV R10, 0x12010 ;  /* 0x00012010000a7802 */ /* 0x000fc40000000f00 */
[----:B--2--5:R-:W-:Y:S05]  /*12000*/  CALL.REL.NOINC `($_ZN7cutlass13device_kernelIN5flash19enable_sm80_to_sm89INS1_16FlashAttnBwdSm80INS1_25CollectiveMainloopBwdSm80ILi2ELi2EN4cute5tupleIJNS5_1CILi128EEES8_NS7_ILi64EEEEEENS_10bfloat16_tEfNS_4arch4Sm80ELb0ELb1ELb1ELb1ELb0ELb0ELb0ELb0ELi2ELi4ELi4ELi4ELb0EEENS1_21CollectiveEpilogueBwdISA_SB_SD_Li256ELb1ELb0ELi2EEENS1_19SingleTileSchedulerILb1ELb0ELb0ELi128EEEEEEEEEvNT_6ParamsE$_ZN4cute5tupleIJiEEC2ERKi) ;  /* 0xffffa2d000007944 */ /* 0x024fea0003c3ffff */
[----:B-1----:R1:W5:Y:S01]  /*12010*/  LDL R3, [R1+0x1380] ;  /* 0x0013800001037983 */ /* 0x0023620000100800 */
[----:B------:R-:W-:-:S02]  /*12020*/  MOV R2, R13 ;  /* 0x0000000d00027202 */ /* 0x000fc40000000f00 */
[----:B------:R-:W-:Y:S02]  /*12030*/  MOV R10, 0x12050 ;  /* 0x00012050000a7802 */ /* 0x000fe40000000f00 */
[----:B-1---5:R-:W-:Y:S05]  /*12040*/  CALL.REL.NOINC `($_ZN7cutlass13device_kernelIN5flash19enable_sm80_to_sm89INS1_16FlashAttnBwdSm80INS1_25CollectiveMainloopBwdSm80ILi2ELi2EN4cute5tupleIJNS5_1CILi128EEES8_NS7_ILi64EEEEEENS_10bfloat16_tEfNS_4arch4Sm80ELb0ELb1ELb1ELb1ELb0ELb0ELb0ELb0ELi2ELi4ELi4ELi4ELb0EEENS1_21CollectiveEpilogueBwdISA_SB_SD_Li256ELb1ELb0ELi2EEENS1_19SingleTileSchedulerILb1ELb0ELb0ELi128EEEEEEEEEvNT_6ParamsE$_ZN4cute5tupleIJiEEC2ERKi) ;  /* 0xffffa29000007944 */ /* 0x022fea0003c3ffff */
        /* <DEDUP_REMOVED lines=8> */
[----:B-1---5:R-:W-:Y:S05]  /*120d0*/  CALL.REL.NOINC `($_ZN7cutlass13device_kernelIN5flash19enable_sm80_to_sm89INS1_16FlashAttnBwdSm80INS1_25CollectiveMainloopBwdSm80ILi2ELi2EN4cute5tupleIJNS5_1CILi128EEES8_NS7_ILi64EEEEEENS_10bfloat16_tEfNS_4arch4Sm80ELb0ELb1ELb1ELb1ELb0ELb0ELb0ELb0ELi2ELi4ELi4ELi4ELb0EEENS1_21CollectiveEpilogueBwdISA_SB_SD_Li256ELb1ELb0ELi2EEENS1_19SingleTileSchedulerILb1ELb0ELb0ELi128EEEEEEEEEvNT_6ParamsE$_ZN4cute5tupleIJNS_1CILi0EEEiEEC2ERKS2_RKi) ;  /* 0xffffa12000007944 */ /* 0x022fea0003c3ffff */
[----:B------:R1:W5:Y:S01]  /*120e0*/  LDL R8, [R1+0x1390] ;  /* 0x0013900001087983 */ /* 0x0003620000100800 */
[----:B------:R-:W-:Y:S01]  /*120f0*/  IMAD.MOV.U32 R3, RZ, RZ, R4 ;  /* 0x000000ffff037224 */ /* 0x000fe200078e0004 */
[----:B------:R-:W-:Y:S02]  /*12100*/  MOV R2, R13 ;  /* 0x0000000d00027202 */ /* 0x000fe40000000f00 */
[----:B------:R-:W-:-:S02]  /*12110*/  MOV R6, 0x12130 ;  /* 0x0001213000067802 */ /* 0x000fc40000000f00 */
[----:B-1---5:R-:W-:Y:S05]  /*12120*/  CALL.REL.NOINC `($_ZN7cutlass13device_kernelIN5flash19enable_sm80_to_sm89INS1_16FlashAttnBwdSm80INS1_25CollectiveMainloopBwdSm80ILi2ELi2EN4cute5tupleIJNS5_1CILi128EEES8_NS7_ILi64EEEEEENS_10bfloat16_tEfNS_4arch4Sm80ELb0ELb1ELb1ELb1ELb0ELb0ELb0ELb0ELi2ELi4ELi4ELi4ELb0EEENS1_21CollectiveEpilogueBwdISA_SB_SD_Li256ELb1ELb0ELi2EEENS1_19SingleTileSchedulerILb1ELb0ELb0ELi128EEEEEEEEEvNT_6ParamsE$_ZN4cute3eso3ESOILb0ELb1EJiNS_1CILi0EEEEEC2ERKiRKS3_) ;  /* 0xffff666000007944 */ /* 0x022fea0003c3ffff */
[----:B------:R2:W5:Y:S01]  /*12130*/  LDL R10, [R1+0x1390] ;  /* 0x00139000010a7983 */ /* 0x0005620000100800 */
[----:B------:R-:W-:-:S02]  /*12140*/  MOV R9, R13 ;  /* 0x0000000d00097202 */ /* 0x000fc40000000f00 */
[----:B------:R-:W-:Y:S01]  /*12150*/  MOV R92, 0x12180 ;  /* 0x00012180005c7802 */ /* 0x000fe20000000f00 */
[----:B------:R2:W-:Y:S04]  /*12160*/  STL [R1+0x1390], R8 ;  /* 0x0013900801007387 */ /* 0x0005e80000100800 */
[----:B-12--5:R-:W-:Y:S05]  /*12170*/  CALL.REL.NOINC `($_ZN7cutlass13device_kernelIN5flash19enable_sm80_to_sm89INS1_16FlashAttnBwdSm80INS1_25CollectiveMainloopBwdSm80ILi2ELi2EN4cute5tupleIJNS5_1CILi128EEES8_NS7_ILi64EEEEEENS_10bfloat16_tEfNS_4arch4Sm80ELb0ELb1ELb1ELb1ELb0ELb0ELb0ELb0ELi2ELi4ELi4ELi4ELb0EEENS1_21CollectiveEpilogueBwdISA_SB_SD_Li256ELb1ELb0ELi2EEENS1_19SingleTileSchedulerILb1ELb0ELb0ELi128EEEEEEEEEvNT_6ParamsE$_ZZN4cuteplIJiEJNS_1CILi0EEEiEEEDaRKNS_15ArithmeticTupleIJDpT_EEERKNS3_IJDpT0_EEEENKUlDpRKT_E_clIJiiEEEDaSH_) ;  /* 0xfffff4c000007944 */ /* 0x026fea0003c3ffff */
[----:B-----5:R-:W-:Y:S01]  /*12180*/  IMAD.IADD R4, R3, 0x1, R19 ;  /* 0x0000000103047824 */ /* 0x020fe200078e0213 */
[----:B------:R-:W-:Y:S02]  /*12190*/  IADD3 R10, R18, R2, RZ ;  /* 0x00000002120a7210 */ /* 0x000fe40007ffe0ff */
[----:B------:R-:W-:Y:S02]  /*121a0*/  MOV R20, 0x121d0 ;  /* 0x000121d000147802 */ /* 0x000fe40000000f00 */
[----:B------:R2:W-:Y:S04]  /*121b0*/  STL [R1+0x1390], R4 ;  /* 0x0013900401007387 */ /* 0x0005e80000100800 */
[----:B-12---:R-:W-:Y:S05]  /*121c0*/  CALL.REL.NOINC `($_ZN7cutlass13device_kernelIN5flash19enable_sm80_to_sm89INS1_16FlashAttnBwdSm80INS1_25CollectiveMainloopBwdSm80ILi2ELi2EN4cute5tupleIJNS5_1CILi128EEES8_NS7_ILi64EEEEEENS_10bfloat16_tEfNS_4arch4Sm80ELb0ELb1ELb1ELb1ELb0ELb0ELb0ELb0ELi2ELi4ELi4ELi4ELb0EEENS1_21CollectiveEpilogueBwdISA_SB_SD_Li256ELb1ELb0ELi2EEENS1_19SingleTileSchedulerILb1ELb0ELb0ELi128EEEEEEEEEvNT_6ParamsE$_ZZN4cuteplIJiiEJiiEEEDaRKNS_15ArithmeticTupleIJDpT_EEERKNS1_IJDpT0_EEEENKUlDpRKT_E_clIJiiEEEDaSF_) ;  /* 0xfffff67000007944 */ /* 0x006fea0003c3ffff */
[----:B-----5:R2:W-:Y:S01]  /*121d0*/  STL [R1+0x1390], R5 ;  /* 0x0013900501007387 */ /* 0x0205e20000100800 */
[----:B------:R-:W-:-:S03]  /*121e0*/  MOV R86, 0x12200 ;  /* 0x0001220000567802 */ /* 0x000fc60000000f00 */
[----:B-12---:R-:W-:Y:S05]  /*121f0*/  CALL.REL.NOINC `($_ZN7cutlass13device_kernelIN5flash19enable_sm80_to_sm89INS1_16FlashAttnBwdSm80INS1_25CollectiveMainloopBwdSm80ILi2ELi2EN4cute5tupleIJNS5_1CILi128EEES8_NS7_ILi64EEEEEENS_10bfloat16_tEfNS_4arch4Sm80ELb0ELb1ELb1ELb1ELb0ELb0ELb0ELb0ELi2ELi4ELi4ELi4ELb0EEENS1_21CollectiveEpilogueBwdISA_SB_SD_Li256ELb1ELb0ELi2EEENS1_19SingleTileSchedulerILb1ELb0ELb0ELi128EEEEEEEEEvNT_6ParamsE$_ZZN4cuteplIJiiEJNS_1CILi0EEES2_EEEDaRKNS_15ArithmeticTupleIJDpT_EEERKNS3_IJDpT0_EEEENKUlDpRKT_E_clIJiiEEEDaSH_) ;  /* 0xfffff53000007944 */ /* 0x006fea0003c3ffff */
[----:B------:R-:W-:Y:S02]  /*12200*/  MOV R4, 0x12220 ;  /* 0x0001222000047802 */ /* 0x000fe40000000f00 */
[----:B-1---5:R-:W-:Y:S05]  /*12210*/  CALL.REL.NOINC `($_ZN7cutlass13device_kernelIN5flash19enable_sm80_to_sm89INS1_16FlashAttnBwdSm80INS1_25CollectiveMainloopBwdSm80ILi2ELi2EN4cute5tupleIJNS5_1CILi128EEES8_NS7_ILi64EEEEEENS_10bfloat16_tEfNS_4arch4Sm80ELb0ELb1ELb1ELb1ELb0ELb0ELb0ELb0ELi2ELi4ELi4ELi4ELb0EEENS1_21CollectiveEpilogueBwdISA_SB_SD_Li256ELb1ELb0ELi2EEENS1_19SingleTileSchedulerILb1ELb0ELb0ELi128EEEEEEEEEvNT_6ParamsE$_ZN4cute3eso3ESOILb1ELb0EJNS_6LayoutINS_5tupleIJNS3_IJNS_1CILi2EEES5_EEES5_NS4_ILi8EEEEEENS3_IJNS3_IJNS_11ScaledBasisINS4_ILi1EEEJLi1EEEENS9_IS7_JLi0EEEEEEENS9_INS4_ILi64EEEJLi0EEEENS9_INS4_ILi16EEEJLi1EEEEEEEEENS_15ArithmeticTupleIJiiEEEEEC2ERKSJ_RKSL_) ;  /* 0xffff8aa000007944 */ /* 0x022fea0003c3ffff */
[----:B-1----:R-:W2:Y:S01]  /*12220*/  LDL.64 R2, [R1+0x1390] ;  /* 0x0013900001027983 */ /* 0x002ea20000100a00 */
[----:B------:R-:W-:-:S03]  /*12230*/  MOV R62, 0x12260 ;  /* 0x00012260003e7802 */ /* 0x000fc60000000f00 */
[----:B--2---:R1:W-:Y:S04]  /*12240*/  STL [R1+0x1390], R3 ;  /* 0x0013900301007387 */ /* 0x0043e80000100800 */
[----:B-1----:R-:W-:Y:S05]  /*12250*/  CALL.REL.NOINC `($_ZN7cutlass13device_kernelIN5flash19enable_sm80_to_sm89INS1_16FlashAttnBwdSm80INS1_25CollectiveMainloopBwdSm80ILi2ELi2EN4cute5tupleIJNS5_1CILi128EEES8_NS7_ILi64EEEEEENS_10bfloat16_tEfNS_4arch4Sm80ELb0ELb1ELb1ELb1ELb0ELb0ELb0ELb0ELi2ELi4ELi4ELi4ELb0EEENS1_21CollectiveEpilogueBwdISA_SB_SD_Li256ELb1ELb0ELi2EEENS1_19SingleTileSchedulerILb1ELb0ELb0ELi128EEEEEEEEEvNT_6ParamsE$_ZZN4cuteplIJNS_1CILi0EEES2_EJiiEEEDaRKNS_15ArithmeticTupleIJDpT_EEERKNS3_IJDpT0_EEEENKUlDpRKT_E_clIJiiEEEDaSH_) ;  /* 0xfffff17000007944 */ /* 0x002fea0003c3ffff */
[----:B------:R-:W-:Y:S02]  /*12260*/  MOV R6, 0x12280 ;  /* 0x0001228000067802 */ /* 0x000fe40000000f00 */
[----:B-1---5:R-:W-:Y:S05]  /*12270*/  CALL.REL.NOINC `($_ZN7cutlass13device_kernelIN5flash19enable_sm80_to_sm89INS1_16FlashAttnBwdSm80INS1_25CollectiveMainloopBwdSm80ILi2ELi2EN4cute5tupleIJNS5_1CILi128EEES8_NS7_ILi64EEEEEENS_10bfloat16_tEfNS_4arch4Sm80ELb0ELb1ELb1ELb1ELb0ELb0ELb0ELb0ELi2ELi4ELi4ELi4ELb0EEENS1_21CollectiveEpilogueBwdISA_SB_SD_Li256ELb1ELb0ELi2EEENS1_19SingleTileSchedulerILb1ELb0ELb0ELi128EEEEEEEEEvNT_6ParamsE$_ZN4cute3eso3ESOILb1ELb0EJNS_6LayoutINS_5tupleIJNS3_IJNS_1CILi2EEES5_EEES5_NS4_ILi8EEEEEENS3_IJNS3_IJNS_11ScaledBasisINS4_ILi1EEEJLi1EEEENS9_IS7_JLi0EEEEEEENS9_INS4_ILi64EEEJLi0EEEENS9_INS4_ILi16EEEJLi1EEEEEEEEENS_10ViewEngineINS_23ArithmeticTupleIteratorINS_15ArithmeticTupleIJiiEEEEEEEEEC2ERKSJ_RKSP_) ;  /* 0xffff89f000007944 */ /* 0x022fea0003c3ffff */
[----:B-1----:R1:W5:Y:S01]  /*12280*/  LDL.64 R2, [R1+0x1390] ;  /* 0x0013900001027983 */ /* 0x0023620000100a00 */
[----:B------:R-:W-:-:S03]  /*12290*/  MOV R10, 0x122b0 ;  /* 0x000122b0000a7802 */ /* 0x000fc60000000f00 */
[----:B-1---5:R-:W-:Y:S05]  /*122a0*/  CALL.REL.NOINC `($_ZN7cutlass13device_kernelIN5flash19enable_sm80_to_sm89INS1_16FlashAttnBwdSm80INS1_25CollectiveMainloopBwdSm80ILi2ELi2EN4cute5tupleIJNS5_1CILi128EEES8_NS7_ILi64EEEEEENS_10bfloat16_tEfNS_4arch4Sm80ELb0ELb1ELb1ELb1ELb0ELb0ELb0ELb0ELi2ELi4ELi4ELi4ELb0EEENS1_21CollectiveEpilogueBwdISA_SB_SD_Li256ELb1ELb0ELi2EEENS1_19SingleTileSchedulerILb1ELb0ELb0ELi128EEEEEEEEEvNT_6ParamsE$_ZN4cute3eso3ESOILb1ELb0EJNS_6LayoutINS_5tupleIJNS3_IJNS_1CILi2EEES5_EEENS3_IJS5_NS4_ILi8EEEEEEEEENS3_IJNS3_IJS5_NS4_ILi4EEEEEENS3_IJNS4_ILi1EEES7_EEEEEEEENS_10ViewEngineIPfEEEEC2ERKSF_RKSI_) ;  /* 0xffff88f000007944 */ /* 0x022fea0003c3ffff */
[----:B------:R2:W5:Y:S01]  /*122b0*/  LDL.64 R60, [R1+0x1390] ;  /* 0x00139000013c7983 */ /* 0x0005620000100a00 */
[----:B------:R-:W-:-:S03]  /*122c0*/  MOV R6, 0x122e0 ;  /* 0x000122e000067802 */ /* 0x000fc60000000f00 */
[----:B-12--5:R-:W-:Y:S05]  /*122d0*/  CALL.REL.NOINC `($_ZN7cutlass13device_kernelIN5flash19enable_sm80_to_sm89INS1_16FlashAttnBwdSm80INS1_25CollectiveMainloopBwdSm80ILi2ELi2EN4cute5tupleIJNS5_1CILi128EEES8_NS7_ILi64EEEEEENS_10bfloat16_tEfNS_4arch4Sm80ELb0ELb1ELb1ELb1ELb0ELb0ELb0ELb0ELi2ELi4ELi4ELi4ELb0EEENS1_21CollectiveEpilogueBwdISA_SB_SD_Li256ELb1ELb0ELi2EEENS1_19SingleTileSchedulerILb1ELb0ELb0ELi128EEEEEEEEEvNT_6ParamsE$_ZN4cute3eso3ESOILb1ELb0EJNS_6LayoutINS_5tupleIJNS3_IJNS_1CILi2EEES5_EEENS3_IJS5_NS4_ILi8EEEEEEEEENS3_IJNS3_IJNS_11ScaledBasisIS7_JLi0EEEENSA_INS4_ILi64EEEJLi0EEEEEEENS3_IJNSA_INS4_ILi1EEEJLi1EEEENSA_INS4_ILi16EEEJLi1EEEEEEEEEEEENS_10ViewEngineINS_23ArithmeticTupleIteratorINS_15ArithmeticTupleIJiiEEEEEEEEEC2ERKSL_RKSR_) ;  /* 0xffff887000007944 */ /* 0x026fea0003c3ffff */
[----:B-1----:R1:W5:Y:S01]  /*122e0*/  LDL.64 R4, [R1+0x1390] ;  /* 0x0013900001047983 */ /* 0x0023620000100a00 */
[----:B------:R-:W-:-:S03]  /*122f0*/  MOV R6, 0x12310 ;  /* 0x0001231000067802 */ /* 0x000fc60000000f00 */
[----:B-1---5:R-:W-:Y:S05]  /*12300*/  CALL.REL.NOINC `($_ZN7cutlass13device_kernelIN5flash19enable_sm80_to_sm89INS1_16FlashAttnBwdSm80INS1_25CollectiveMainloopBwdSm80ILi2ELi2EN4cute5tupleIJNS5_1CILi128EEES8_NS7_ILi64EEEEEENS_10bfloat16_tEfNS_4arch4Sm80ELb0ELb1ELb1ELb1ELb0ELb0ELb0ELb0ELi2ELi4ELi4ELi4ELb0EEENS1_21CollectiveEpilogueBwdISA_SB_SD_Li256ELb1ELb0ELi2EEENS1_19SingleTileSchedulerILb1ELb0ELb0ELi128EEEEEEEEEvNT_6ParamsE$_ZN4cute3eso3ESOILb1ELb0EJNS_6LayoutINS_5tupleIJNS3_IJNS3_IJNS_1CILi4EEENS4_ILi8EEEEEENS3_IJS5_NS4_ILi2EEEEEEEEENS3_IJNS3_IJS8_S8_EEENS3_IJS8_S6_EEEEEEEEENS3_IJNS3_IJNS3_IJNS_11ScaledBasisIS8_JLi1EEEENSF_INS4_ILi1EEEJLi0EEEEEEENS3_IJNSF_INS4_ILi16EEEJLi0EEEENSF_IS6_JLi1EEEEEEEEEENS3_IJNS3_IJNSF_ISH_JLi1EEEENSF_IS6_JLi0EEEEEEENS3_IJNSF_INS4_ILi64EEEJLi0EEEENSF_ISK_JLi1EEEEEEEEEEEEEEENS_10ViewEngineINS_23ArithmeticTupleIteratorINS_15ArithmeticTupleIJNS4_ILi0EEES12_EEEEEEEEEC2ERKSY_RKS15_) ;  /* 0xffff80f000007944 */ /* 0x022fea0003c3ffff */
[----:B-1----:R-:W-:Y:S02]  /*12310*/  MOV R2, 0x12330 ;  /* 0x0001233000027802 */ /* 0x002fe40000000f00 */
[----:B------:R-:W-:Y:S05]  /*12320*/  CALL.REL.NOINC `($_ZN7cutlass13device_kernelIN5flash19enable_sm80_to_sm89INS1_16FlashAttnBwdSm80INS1_25CollectiveMainloopBwdSm80ILi2ELi2EN4cute5tupleIJNS5_1CILi128EEES8_NS7_ILi64EEEEEENS_10bfloat16_tEfNS_4arch4Sm80ELb0ELb1ELb1ELb1ELb0ELb0ELb0ELb0ELi2ELi4ELi4ELi4ELb0EEENS1_21CollectiveEpilogueBwdISA_SB_SD_Li256ELb1ELb0ELi2EEENS1_19SingleTileSchedulerILb1ELb0ELb0ELi128EEEEEEEEEvNT_6ParamsE$_ZN4cute3eso3ESOILb1ELb0EJNS_6LayoutINS_5tupleIJNS3_IJNS_1CILi2EEES5_EEENS3_IJS5_NS4_ILi8EEEEEEEEENS3_IJNS3_IJNS_11ScaledBasisIS7_JLi0EEEENSA_INS4_ILi64EEEJLi0EEEEEEENS3_IJNSA_INS4_ILi1EEEJLi1EEEENSA_INS4_ILi16EEEJLi1EEEEEEEEEEEENS_10ViewEngineINS_23ArithmeticTupleIteratorINS_15ArithmeticTupleIJNS4_ILi0EEESP_EEEEEEEEEC2ERKSL_RKSS_) ;  /* 0xffff87c000007944 */ /* 0x000fea0003c3ffff */
[----:B------:R2:W-:Y:S01]  /*12330*/  STL [R1+0x1390], R5 ;  /* 0x0013900501007387 */ /* 0x0005e20000100800 */
[----:B------:R-:W-:-:S03]  /*12340*/  MOV R86, 0x12360 ;  /* 0x0001236000567802 */ /* 0x000fc60000000f00 */
[----:B-12---:R-:W-:Y:S05]  /*12350*/  CALL.REL.NOINC `($_ZN7cutlass13device_kernelIN5flash19enable_sm80_to_sm89INS1_16FlashAttnBwdSm80INS1_25CollectiveMainloopBwdSm80ILi2ELi2EN4cute5tupleIJNS5_1CILi128EEES8_NS7_ILi64EEEEEENS_10bfloat16_tEfNS_4arch4Sm80ELb0ELb1ELb1ELb1ELb0ELb0ELb0ELb0ELi2ELi4ELi4ELi4ELb0EEENS1_21CollectiveEpilogueBwdISA_SB_SD_Li256ELb1ELb0ELi2EEENS1_19SingleTileSchedulerILb1ELb0ELb0ELi128EEEEEEEEEvNT_6ParamsE$_ZZN4cuteplIJiiEJNS_1CILi0EEES2_EEEDaRKNS_15ArithmeticTupleIJDpT_EEERKNS3_IJDpT0_EEEENKUlDpRKT_E_clIJiiEEEDaSH_) ;  /* 0xfffff3d000007944 */ /* 0x006fea0003c3ffff */
        /* <DEDUP_REMOVED lines=16> */
[----:B-1----:R-:W-:Y:S05]  /*12460*/  CALL.REL.NOINC `($_ZN7cutlass13device_kernelIN5flash19enable_sm80_to_sm89INS1_16FlashAttnBwdSm80INS1_25CollectiveMainloopBwdSm80ILi2ELi2EN4cute5tupleIJNS5_1CILi128EEES8_NS7_ILi64EEEEEENS_10bfloat16_tEfNS_4arch4Sm80ELb0ELb1ELb1ELb1ELb0ELb0ELb0ELb0ELi2ELi4ELi4ELi4ELb0EEENS1_21CollectiveEpilogueBwdISA_SB_SD_Li256ELb1ELb0ELi2EEENS1_19SingleTileSchedulerILb1ELb0ELb0ELi128EEEEEEEEEvNT_6ParamsE$_ZN4cute3eso3ESOILb0ELb1EJiNS_1CILi0EEEEEC2ERKiRKS3_) ;  /* 0xffff632000007944 */ /* 0x002fea0003c3ffff */
[----:B-1----:R-:W2:Y:S01]  /*12470*/  LDL R2, [R1+0x1390] ;  /* 0x0013900001027983 */ /* 0x002ea20000100800 */
[----:B------:R-:W-:Y:S02]  /*12480*/  MOV R10, 0x124f0 ;  /* 0x000124f0000a7802 */ /* 0x000fe40000000f00 */
[----:B--2---:R-:W-:-:S04]  /*12490*/  LEA.HI R8, R2, R2, RZ, 0x1 ;  /* 0x0000000202087211 */ /* 0x004fc800078f08ff */
[----:B------:R-:W-:-:S05]  /*124a0*/  LOP3.LUT R3, R8, 0x1ffffffe, RZ, 0xc0, !PT ;  /* 0x1ffffffe08037812 */ /* 0x000fca00078ec0ff */
[----:B------:R-:W-:Y:S02]  /*124b0*/  IMAD.IADD R3, R2, 0x1, -R3 ;  /* 0x0000000102037824 */ /* 0x000fe400078e0a03 */
[----:B------:R-:W-:Y:S02]  /*124c0*/  IMAD.MOV.U32 R2, RZ, RZ, R13 ;  /* 0x000000ffff027224 */ /* 0x000fe400078e000d */
[----:B------:R-:W-:Y:S02]  /*124d0*/  IMAD.SHL.U32 R3, R3, 0x8, RZ ;  /* 0x0000000803037824 */ /* 0x000fe400078e00ff */
[----:B------:R-:W-:Y:S05]  /*124e0*/  CALL.REL.NOINC `($_ZN7cutlass13device_kernelIN5flash19enable_sm80_to_sm89INS1_16FlashAttnBwdSm80INS1_25CollectiveMainloopBwdSm80ILi2ELi2EN4cute5tupleIJNS5_1CILi128EEES8_NS7_ILi64EEEEEENS_10bfloat16_tEfNS_4arch4Sm80ELb0ELb1ELb1ELb1ELb0ELb0ELb0ELb0ELi2ELi4ELi4ELi4ELb0EEENS1_21CollectiveEpilogueBwdISA_SB_SD_Li256ELb1ELb0ELi2EEENS1_19SingleTileSchedulerILb1ELb0ELb0ELi128EEEEEEEEEvNT_6ParamsE$_ZN4cute5tupleIJiEEC2ERKi) ;  /* 0xffff9df000007944 */ /* 0x000fea0003c3ffff */
[----:B------:R2:W5:Y:S01]  /*124f0*/  LDL R7, [R1+0x1390] ;  /* 0x0013900001077983 */ /* 0x0005620000100800 */
[----:B-1----:R-:W-:Y:S01]  /*12500*/  IMAD.SHL.U32 R3, R8, 0x20, RZ ;  /* 0x0000002008037824 */ /* 0x002fe200078e00ff */
[----:B------:R-:W-:Y:S01]  /*12510*/  MOV R10, 0x12550 ;  /* 0x00012550000a7802 */ /* 0x000fe20000000f00 */
[----:B------:R-:W-:-:S03]  /*12520*/  IMAD.MOV.U32 R2, RZ, RZ, R13 ;  /* 0x000000ffff027224 */ /* 0x000fc600078e000d */
[----:B------:R-:W-:Y:S02]  /*12530*/  LOP3.LUT R3, R3, 0xffffffc0, RZ, 0xc0, !PT ;  /* 0xffffffc003037812 */ /* 0x000fe400078ec0ff */
        /* <DEDUP_REMOVED lines=19> */
[----:B-1----:R-:W2:Y:S01]  /*12670*/  LDL R2, [R1+0x1390] ;  /* 0x0013900001027983 */ /* 0x002ea20000100800 */
[----:B------:R-:W-:Y:S02]  /*12680*/  MOV R8, 0x126b0 ;  /* 0x000126b000087802 */ /* 0x000fe40000000f00 */
[----:B--2---:R-:W-:Y:S02]  /*12690*/  IADD3 R3, R7, R2, RZ ;  /* 0x0000000207037210 */ /* 0x004fe40007ffe0ff */
[----:B------:R-:W-:Y:S05]  /*126a0*/  CALL.REL.NOINC `($_ZN7cutlass13device_kernelIN5flash19enable_sm80_to_sm89INS1_16FlashAttnBwdSm80INS1_25CollectiveMainloopBwdSm80ILi2ELi2EN4cute5tupleIJNS5_1CILi128EEES8_NS7_ILi64EEEEEENS_10bfloat16_tEfNS_4arch4Sm80ELb0ELb1ELb1ELb1ELb0ELb0ELb0ELb0ELi2ELi4ELi4ELi4ELb0EEENS1_21CollectiveEpilogueBwdISA_SB_SD_Li256ELb1ELb0ELi2EEENS1_19SingleTileSchedulerILb1ELb0ELb0ELi128EEEEEEEEEvNT_6ParamsE$_ZZN4cuteplIJiEJiEEEDaRKNS_15ArithmeticTupleIJDpT_EEERKNS1_IJDpT0_EEEENKUlDpRKT_E_clIJiEEEDaSF_) ;  /* 0xfffff01000007944 */ /* 0x000fea0003c3ffff */
[----:B-1----:R-:W-:Y:S01]  /*126b0*/  IMAD.MOV.U32 R2, RZ, RZ, R13 ;  /* 0x000000ffff027224 */ /* 0x002fe200078e000d */
[----:B-----5:R-:W-:Y:S02]  /*126c0*/  MOV R3, R29 ;  /* 0x0000001d00037202 */ /* 0x020fe40000000f00 */
[----:B------:R-:W-:Y:S02]  /*126d0*/  MOV R6, 0x126f0 ;  /* 0x000126f000067802 */ /* 0x000fe40000000f00 */
[----:B--2---:R-:W-:Y:S05]  /*126e0*/  CALL.REL.NOINC `($_ZN7cutlass13device_kernelIN5flash19enable_sm80_to_sm89INS1_16FlashAttnBwdSm80INS1_25CollectiveMainloopBwdSm80ILi2ELi2EN4cute5tupleIJNS5_1CILi128EEES8_NS7_ILi64EEEEEENS_10bfloat16_tEfNS_4arch4Sm80ELb0ELb1ELb1ELb1ELb0ELb0ELb0ELb0ELi2ELi4ELi4ELi4ELb0EEENS1_21CollectiveEpilogueBwdISA_SB_SD_Li256ELb1ELb0ELi2EEENS1_19SingleTileSchedulerILb1ELb0ELb0ELi128EEEEEEEEEvNT_6ParamsE$_ZN4cute3eso3ESOILb0ELb1EJiNS_1CILi0EEEEEC2ERKiRKS3_) ;  /* 0xffff60a000007944 */ /* 0x004fea0003c3ffff */
[----:B-1----:R1:W5:Y:S01]  /*126f0*/  LDL R3, [R1+0x1390] ;  /* 0x0013900001037983 */ /* 0x0023620000100800 */
[----:B------:R-:W-:-:S03]  /*12700*/  MOV R62, 0x12720 ;  /* 0x00012720003e7802 */ /* 0x000fc60000000f00 */
[----:B-1---5:R-:W-:Y:S05]  /*12710*/  CALL.REL.NOINC `($_ZN7cutlass13device_kernelIN5flash19enable_sm80_to_sm89INS1_16FlashAttnBwdSm80INS1_25CollectiveMainloopBwdSm80ILi2ELi2EN4cute5tupleIJNS5_1CILi128EEES8_NS7_ILi64EEEEEENS_10bfloat16_tEfNS_4arch4Sm80ELb0ELb1ELb1ELb1ELb0ELb0ELb0ELb0ELi2ELi4ELi4ELi4ELb0EEENS1_21CollectiveEpilogueBwdISA_SB_SD_Li256ELb1ELb0ELi2EEENS1_19SingleTileSchedulerILb1ELb0ELb0ELi128EEEEEEEEEvNT_6ParamsE$_ZZN4cuteplIJiEJNS_1CILi0EEES2_EEEDaRKNS_15ArithmeticTupleIJDpT_EEERKNS3_IJDpT0_EEEENKUlDpRKT_E_clIJiS2_EEEDaSH_) ;  /* 0xffffeeb000007944 */ /* 0x022fea0003c3ffff */
[----:B------:R2:W-:Y:S01]  /*12720*/  STL [R1+0x1390], R5 ;  /* 0x0013900501007387 */ /* 0x0005e20000100800 */
[----:B-----5:R-:W-:Y:S02]  /*12730*/  IADD3 R10, R3, R4, RZ ;  /* 0x00000004030a7210 */ /* 0x020fe40007ffe0ff */
[----:B------:R-:W-:-:S02]  /*12740*/  MOV R62, 0x12760 ;  /* 0x00012760003e7802 */ /* 0x000fc40000000f00 */
[----:B-12---:R-:W-:Y:S05]  /*12750*/  CALL.REL.NOINC `($_ZN7cutlass13device_kernelIN5flash19enable_sm80_to_sm89INS1_16FlashAttnBwdSm80INS1_25CollectiveMainloopBwdSm80ILi2ELi2EN4cute5tupleIJNS5_1CILi128EEES8_NS7_ILi64EEEEEENS_10bfloat16_tEfNS_4arch4Sm80ELb0ELb1ELb1ELb1ELb0ELb0ELb0ELb0ELi2ELi4ELi4ELi4ELb0EEENS1_21CollectiveEpilogueBwdISA_SB_SD_Li256ELb1ELb0ELi2EEENS1_19SingleTileSchedulerILb1ELb0ELb0ELi128EEEEEEEEEvNT_6ParamsE$_ZZN4cuteplIJiiEJiNS_1CILi0EEEEEEDaRKNS_15ArithmeticTupleIJDpT_EEERKNS3_IJDpT0_EEEENKUlDpRKT_E_clIJiiEEEDaSH_) ;  /* 0xfffff06000007944 */ /* 0x006fea0003c3ffff */
[----:B-----5:R-:W-:Y:S02]  /*12760*/  LEA R2, R50, R3, 0x7 ;  /* 0x0000000332027211 */ /* 0x020fe400078e38ff */
[----:B------:R-:W-:-:S02]  /*12770*/  MOV R6, 0x12790 ;  /* 0x0001279000067802 */ /* 0x000fc40000000f00 */
[----:B-1----:R-:W-:Y:S05]  /*12780*/  CALL.REL.NOINC `($_ZN7cutlass13device_kernelIN5flash19enable_sm80_to_sm89INS1_16FlashAttnBwdSm80INS1_25CollectiveMainloopBwdSm80ILi2ELi2EN4cute5tupleIJNS5_1CILi128EEES8_NS7_ILi64EEEEEENS_10bfloat16_tEfNS_4arch4Sm80ELb0ELb1ELb1ELb1ELb0ELb0ELb0ELb0ELi2ELi4ELi4ELi4ELb0EEENS1_21CollectiveEpilogueBwdISA_SB_SD_Li256ELb1ELb0ELi2EEENS1_19SingleTileSchedulerILb1ELb0ELb0ELi128EEEEEEEEEvNT_6ParamsE$_ZN73_INTERNAL_24fd9406_37_flash_bwd_hdim64_bf16_softcap_sm80_cu_3fbc093a_291814__viaddmin_s32Eiii) ;  /* 0xffff9e3000007944 */ /* 0x002fea0003c3ffff */
        /* <DEDUP_REMOVED lines=19> */
[----:B-1---5:R-:W-:Y:S05]  /*128c0*/  CALL.REL.NOINC `($_ZN7cutlass13device_kernelIN5flash19enable_sm80_to_sm89INS1_16FlashAttnBwdSm80INS1_25CollectiveMainloopBwdSm80ILi2ELi2EN4cute5tupleIJNS5_1CILi128EEES8_NS7_ILi64EEEEEENS_10bfloat16_tEfNS_4arch4Sm80ELb0ELb1ELb1ELb1ELb0ELb0ELb0ELb0ELi2ELi4ELi4ELi4ELb0EEENS1_21CollectiveEpilogueBwdISA_SB_SD_Li256ELb1ELb0ELi2EEENS1_19SingleTileSchedulerILb1ELb0ELb0ELi128EEEEEEEEEvNT_6ParamsE$__umulhi) ;  /* 0x000574a000007944 */ /* 0x022fea0003c00000 */
[----:B------:R-:W2:Y:S02]  /*128d0*/  LD.E R7, [R58.64+0x20] ;  /* 0x000020043a077980 */ /* 0x000ea4000c101900 */
[----:B--2---:R-:W-:Y:S02]  /*128e0*/  SHF.R.U32.HI R7, RZ, R7, R6 ;  /* 0x00000007ff077219 */ /* 0x004fe40000011606 */
.L_x_1957:
[----:B------:R-:W-:Y:S05]  /*128f0*/  BSYNC B0 ;  /* 0x0000000000007941 */ /* 0x000fea0003800000 */
.L_x_1956:
[----:B------:R-:W-:Y:S01]  /*12900*/  LOP3.LUT R7, RZ, R7, RZ, 0x33, !PT ;  /* 0x00000007ff077212 */ /* 0x000fe200078e33ff */
[----:B------:R-:W-:Y:S05]  /*12910*/  BRA `(.L_x_1958) ;  /* 0x0000007000007947 */ /* 0x000fea0003800000 */
.L_x_1955:
[----:B------:R-:W-:-:S13]  /*12920*/  ISETP.NE.AND P0, PT, R3, 0x1, PT ;  /* 0x000000010300780c */ /* 0x000fda0003f05270 */
[----:B------:R-:W-:Y:S05]  /*12930*/  @!P0 BRA `(.L_x_1958) ;  /* 0x0000005000008947 */ /* 0x000fea0003800000 */
[----:B------:R1:W5:Y:S01]  /*12940*/  LD.E R6, [R58.64+0x1c] ;  /* 0x00001c043a067980 */ /* 0x000362000c101900 */
[----:B------:R-:W-:-:S03]  /*12950*/  MOV R2, 0x12970 ;  /* 0x0001297000027802 */ /* 0x000fc60000000f00 */
[----:B-1---5:R-:W-:Y:S05]  /*12960*/  CALL.REL.NOINC `($_ZN7cutlass13device_kernelIN5flash19enable_sm80_to_sm89INS1_16FlashAttnBwdSm80INS1_25CollectiveMainloopBwdSm80ILi2ELi2EN4cute5tupleIJNS5_1CILi128EEES8_NS7_ILi64EEEEEENS_10bfloat16_tEfNS_4arch4Sm80ELb0ELb1ELb1ELb1ELb0ELb0ELb0ELb0ELi2ELi4ELi4ELi4ELb0EEENS1_21CollectiveEpilogueBwdISA_SB_SD_Li256ELb1ELb0ELi2EEENS1_19SingleTileSchedulerILb1ELb0ELb0ELi128EEEEEEEEEvNT_6ParamsE$__umulhi) ;  /* 0x0005740000007944 */ /* 0x022fea0003c00000 */
[----:B------:R-:W2:Y:S02]  /*12970*/  LD.E R7, [R58.64+0x20] ;  /* 0x000020043a077980 */ /* 0x000ea4000c101900 */
[----:B--2---:R-:W-:Y:S02]  /*12980*/  SHF.R.U32.HI R7, RZ, R7, R6 ;  /* 0x00000007ff077219 */ /* 0x004fe40000011606 */
.L_x_1958:
[----:B------:R-:W-:Y:S05]  /*12990*/  BSYNC B1 ;  /* 0x0000000000017941 */ /* 0x000fea0003800000 */
.L_x_1954:
[----:B------:R-:W-:Y:S01]  /*129a0*/  IMAD R6, R3, R7, -R54 ;  /* 0x0000000703067224 */ /* 0x000fe200078e0a36 */
[----:B------:R-:W-:-:S04]  /*129b0*/  MOV R8, 0x129f0 ;  /* 0x000129f000087802 */ /* 0x000fc80000000f00 */
[----:B------:R-:W-:-:S05]  /*129c0*/  IADD3 R6, -R21, R6, RZ ;  /* 0x0000000615067210 */ /* 0x000fca0007ffe1ff */
[----:B------:R1:W-:Y:S02]  /*129d0*/  STL [R1+0x13b8], R6 ;  /* 0x0013b80601007387 */ /* 0x0003e40000100800 */
[----:B-1----:R-:W-:Y:S05]  /*129e0*/  CALL.REL.NOINC `($_ZN7cutlass13device_kernelIN5flash19enable_sm80_to_sm89INS1_16FlashAttnBwdSm80INS1_25CollectiveMainloopBwdSm80ILi2ELi2EN4cute5tupleIJNS5_1CILi128EEES8_NS7_ILi64EEEEEENS_10bfloat16_tEfNS_4arch4Sm80ELb0ELb1ELb1ELb1ELb0ELb0ELb0ELb0ELi2ELi4ELi4ELi4ELb0EEENS1_21CollectiveEpilogueBwdISA_SB_SD_Li256ELb1ELb0ELi2EEENS1_19SingleTileSchedulerILb1ELb0ELb0ELi128EEEEEEEEEvNT_6ParamsE$_ZSt3maxIiERKT_S2_S2_) ;  /* 0xffff9cc000007944 */ /* 0x002fea0003c3ffff */
[----:B------:R-:W-:-:S06]  /*129f0*/  IADD3 R2, R9, -c[0x0][0x20], RZ ;  /* 0x8000080009027a10 */ /* 0x000fcc0007ffe0ff */
[----:B------:R-:W2:Y:S01]  /*12a00*/  LDL R2, [R2] ;  /* 0x0000000002027983 */ /* 0x000ea20000100800 */
[----:B------:R-:W-:Y:S01]  /*12a10*/  IMAD.IADD R3, R3, 0x1, R6 ;  /* 0x0000000103037824 */ /* 0x000fe200078e0206 */
[----:B------:R-:W-:-:S04]  /*12a20*/  MOV R6, 0x12a50 ;  /* 0x00012a5000067802 */ /* 0x000fc80000000f00 */
[----:B--2---:R1:W-:Y:S03]  /*12a30*/  STL.64 [R1+0x13b0], R2 ;  /* 0x0013b00201007387 */ /* 0x0043e60000100a00 */
[----:B-1----:R-:W-:Y:S05]  /*12a40*/  CALL.REL.NOINC `($_ZN7cutlass13device_kernelIN5flash19enable_sm80_to_sm89INS1_16FlashAttnBwdSm80INS1_25CollectiveMainloopBwdSm80ILi2ELi2EN4cute5tupleIJNS5_1CILi128EEES8_NS7_ILi64EEEEEENS_10bfloat16_tEfNS_4arch4Sm80ELb0ELb1ELb1ELb1ELb0ELb0ELb0ELb0ELi2ELi4ELi4ELi4ELb0EEENS1_21CollectiveEpilogueBwdISA_SB_SD_Li256ELb1ELb0ELi2EEENS1_19SingleTileSchedulerILb1ELb0ELb0ELi128EEEEEEEEEvNT_6ParamsE$_ZSt3minIiERKT_S2_S2_) ;  /* 0xffff9cf000007944 */ /* 0x002fea0003c3ffff */
[----:B------:R-:W-:-:S05]  /*12a50*/  IADD3 R7, R7, -c[0x0][0x20], RZ ;  /* 0x8000080007077a10 */ /* 0x000fca0007ffe0ff */
[----:B------:R-:W2:Y:S04]  /*12a60*/  LDL R2, [R7] ;  /* 0x0000000007027983 */ /* 0x000ea80000100800 */
[----:B--2---:R1:W-:Y:S02]  /*12a70*/  STL [R1+0x13ac], R2 ;  /* 0x0013ac0201007387 */ /* 0x0043e40000100800 */
.L_x_1953:
[----:B-1----:R-:W-:Y:S05]  /*12a80*/  BSYNC B2 ;  /* 0x0000000000027941 */ /* 0x002fea0003800000 */
.L_x_1952:
[----:B------:R1:W-:Y:S01]  /*12a90*/  STL [R1+0x13bc], RZ ;  /* 0x0013bcff01007387 */ /* 0x0003e20000100800 */
[----:B------:R-:W-:-:S03]  /*12aa0*/  MOV R55, 0xffffffff ;  /* 0xffffffff00377802 */ /* 0x000fc60000000f00 */
.L_x_1961:
[----:B------:R-:W-:Y:S01]  /*12ab0*/  IMAD.MOV.U32 R3, RZ, RZ, R14 ;  /* 0x000000ffff037224 */ /* 0x000fe200078e000e */
[----:B------:R-:W-:Y:S01]  /*12ac0*/  MOV R10, RZ ;  /* 0x000000ff000a7202 */ /* 0x000fe20000000f00 */
[----:B-1----:R-:W-:Y:S01]  /*12ad0*/  IMAD.MOV.U32 R2, RZ, RZ, R49 ;  /* 0x000000ffff027224 */ /* 0x002fe200078e0031 */
[----:B------:R-:W-:Y:S02]  /*12ae0*/  MOV R8, 0x12b00 ;  /* 0x00012b0000087802 */ /* 0x000fe40000000f00 */
[----:B-1----:R-:W-:Y:S05]  /*12af0*/  CALL.REL.NOINC `($_ZN7cutlass13device_kernelIN5flash19enable_sm80_to_sm89INS1_16FlashAttnBwdSm80INS1_25CollectiveMainloopBwdSm80ILi2ELi2EN4cute5tupleIJNS5_1CILi128EEES8_NS7_ILi64EEEEEENS_10bfloat16_tEfNS_4arch4Sm80ELb0ELb1ELb1ELb1ELb0ELb0ELb0ELb0ELi2ELi4ELi4ELi4ELb0EEENS1_21CollectiveEpilogueBwdISA_SB_SD_Li256ELb1ELb0ELi2EEENS1_19SingleTileSchedulerILb1ELb0ELb0ELi128EEEEEEEEEvNT_6ParamsE$_ZN4cute3eso3ESOILb0ELb0EJiiEEC2ERKiS4_) ;  /* 0xffff550000007944 */ /* 0x002fea0003c3ffff */
        /* <DEDUP_REMOVED lines=8> */
[----:B-1---5:R-:W-:Y:S05]  /*12b80*/  CALL.REL.NOINC `($_ZN7cutlass13device_kernelIN5flash19enable_sm80_to_sm89INS1_16FlashAttnBwdSm80INS1_25CollectiveMainloopBwdSm80ILi2ELi2EN4cute5tupleIJNS5_1CILi128EEES8_NS7_ILi64EEEEEENS_10bfloat16_tEfNS_4arch4Sm80ELb0ELb1ELb1ELb1ELb0ELb0ELb0ELb0ELi2ELi4ELi4ELi4ELb0EEENS1_21CollectiveEpilogueBwdISA_SB_SD_Li256ELb1ELb0ELi2EEENS1_19SingleTileSchedulerILb1ELb0ELb0ELi128EEEEEEEEEvNT_6ParamsE$_ZN4cute5tupleIJiEEC2ERKi) ;  /* 0xffff975000007944 */ /* 0x022fea0003c3ffff */
        /* <DEDUP_REMOVED lines=24> */
[----:B-1----:R-:W2:Y:S02]  /*12d10*/  LDL R3, [R1+0x1390] ;  /* 0x0013900001037983 */ /* 0x002ea40000100800 */
[----:B--2---:R-:W-:Y:S02]  /*12d20*/  IADD3 R3, R8, R3, RZ ;  /* 0x0000000308037210 */ /* 0x004fe40007ffe0ff */
[----:B------:R-:W-:Y:S02]  /*12d30*/  MOV R8, 0x12d50 ;  /* 0x00012d5000087802 */ /* 0x000fe40000000f00 */
[----:B------:R-:W-:Y:S05]  /*12d40*/  CALL.REL.NOINC `($_ZN7cutlass13device_kernelIN5flash19enable_sm80_to_sm89INS1_16FlashAttnBwdSm80INS1_25CollectiveMainloopBwdSm80ILi2ELi2EN4cute5tupleIJNS5_1CILi128EEES8_NS7_ILi64EEEEEENS_10bfloat16_tEfNS_4arch4Sm80ELb0ELb1ELb1ELb1ELb0ELb0ELb0ELb0ELi2ELi4ELi4ELi4ELb0EEENS1_21CollectiveEpilogueBwdISA_SB_SD_Li256ELb1ELb0ELi2EEENS1_19SingleTileSchedulerILb1ELb0ELb0ELi128EEEEEEEEEvNT_6ParamsE$_ZZN4cuteplIJiEJiEEEDaRKNS_15ArithmeticTupleIJDpT_EEERKNS1_IJDpT0_EEEENKUlDpRKT_E_clIJiEEEDaSF_) ;  /* 0xffffe97000007944 */ /* 0x000fea0003c3ffff */
[----:B------:R-:W-:Y:S01]  /*12d50*/  LEA.HI R8, R7, R7, RZ, 0x1 ;  /* 0x0000000707087211 */ /* 0x000fe200078f08ff */
[----:B-1----:R-:W-:Y:S01]  /*12d60*/  IMAD.MOV.U32 R2, RZ, RZ, R13 ;  /* 0x000000ffff027224 */ /* 0x002fe200078e000d */
[----:B------:R-:W-:Y:S02]  /*12d70*/  MOV R10, 0x12db0 ;  /* 0x00012db0000a7802 */ /* 0x000fe40000000f00 */
[----:B------:R-:W-:-:S05]  /*12d80*/  LOP3.LUT R6, R8, 0xfffffffe, RZ, 0xc0, !PT ;  /* 0xfffffffe08067812 */ /* 0x000fca00078ec0ff */
[----:B------:R-:W-:Y:S02]  /*12d90*/  IMAD.IADD R3, R7, 0x1, -R6 ;  /* 0x0000000107037824 */ /* 0x000fe400078e0a06 */
[----:B--2--5:R-:W-:Y:S05]  /*12da0*/  CALL.REL.NOINC `($_ZN7cutlass13device_kernelIN5flash19enable_sm80_to_sm89INS1_16FlashAttnBwdSm80INS1_25CollectiveMainloopBwdSm80ILi2ELi2EN4cute5tupleIJNS5_1CILi128EEES8_NS7_ILi64EEEEEENS_10bfloat16_tEfNS_4arch4Sm80ELb0ELb1ELb1ELb1ELb0ELb0ELb0ELb0ELi2ELi4ELi4ELi4ELb0EEENS1_21CollectiveEpilogueBwdISA_SB_SD_Li256ELb1ELb0ELi2EEENS1_19SingleTileSchedulerILb1ELb0ELb0ELi128EEEEEEEEEvNT_6ParamsE$_ZN4cute5tupleIJiEEC2ERKi) ;  /* 0xffff953000007944 */ /* 0x024fea0003c3ffff */
        /* <DEDUP_REMOVED lines=19> */
[----:B-1---5:R-:W-:Y:S05]  /*12ee0*/  CALL.REL.NOINC `($_ZN7cutlass13device_kernelIN5flash19enable_sm80_to_sm89INS1_16FlashAttnBwdSm80INS1_25CollectiveMainloopBwdSm80ILi2ELi2EN4cute5tupleIJNS5_1CILi128EEES8_NS7_ILi64EEEEEENS_10bfloat16_tEfNS_4arch4Sm80ELb0ELb1ELb1ELb1ELb0ELb0ELb0ELb0ELi2ELi4ELi4ELi4ELb0EEENS1_21CollectiveEpilogueBwdISA_SB_SD_Li256ELb1ELb0ELi2EEENS1_19SingleTileSchedulerILb1ELb0ELb0ELi128EEEEEEEEEvNT_6ParamsE$_ZN4cute5tupleIJiEEC2ERKi) ;  /* 0xffff93f000007944 */ /* 0x022fea0003c3ffff */
[----:B-1----:R1:W5:Y:S01]  /*12ef0*/  LDL R3, [R1+0x1380] ;  /* 0x0013800001037983 */ /* 0x0023620000100800 */
[----:B------:R-:W-:-:S02]  /*12f00*/  MOV R9, R13 ;  /* 0x0000000d00097202 */ /* 0x000fc40000000f00 */
[----:B------:R-:W-:Y:S02]  /*12f10*/  MOV R8, 0x12f30 ;  /* 0x00012f3000087802 */ /* 0x000fe40000000f00 */
[----:B-1---5:R-:W-:Y:S05]  /*12f20*/  CALL.REL.NOINC `($_ZN7cutlass13device_kernelIN5flash19enable_sm80_to_sm89INS1_16FlashAttnBwdSm80INS1_25CollectiveMainloopBwdSm80ILi2ELi2EN4cute5tupleIJNS5_1CILi128EEES8_NS7_ILi64EEEEEENS_10bfloat16_tEfNS_4arch4Sm80ELb0ELb1ELb1ELb1ELb0ELb0ELb0ELb0ELi2ELi4ELi4ELi4ELb0EEENS1_21CollectiveEpilogueBwdISA_SB_SD_Li256ELb1ELb0ELi2EEENS1_19SingleTileSchedulerILb1ELb0ELb0ELi128EEEEEEEEEvNT_6ParamsE$_ZN4cute5tupleIJNS_1CILi0EEEiEEC2ERKS2_RKi) ;  /* 0xffff92d000007944 */ /* 0x022fea0003c3ffff */
[----:B------:R-:W2:Y:S01]  /*12f30*/  LDL R2, [R1+0x1390] ;  /* 0x0013900001027983 */ /* 0x000ea20000100800 */
[----:B------:R-:W-:Y:S02]  /*12f40*/  MOV R62, 0x12f70 ;  /* 0x00012f70003e7802 */ /* 0x000fe40000000f00 */
[----:B--2---:R-:W-:Y:S02]  /*12f50*/  IADD3 R3, R57, R2, RZ ;  /* 0x0000000239037210 */ /* 0x004fe40007ffe0ff */
[----:B------:R-:W-:Y:S05]  /*12f60*/  CALL.REL.NOINC `($_ZN7cutlass13device_kernelIN5flash19enable_sm80_to_sm89INS1_16FlashAttnBwdSm80INS1_25CollectiveMainloopBwdSm80ILi2ELi2EN4cute5tupleIJNS5_1CILi128EEES8_NS7_ILi64EEEEEENS_10bfloat16_tEfNS_4arch4Sm80ELb0ELb1ELb1ELb1ELb0ELb0ELb0ELb0ELi2ELi4ELi4ELi4ELb0EEENS1_21CollectiveEpilogueBwdISA_SB_SD_Li256ELb1ELb0ELi2EEENS1_19SingleTileSchedulerILb1ELb0ELb0ELi128EEEEEEEEEvNT_6ParamsE$_ZZN4cuteplIJNS_1CILi0EEEiEJS2_iEEEDaRKNS_15ArithmeticTupleIJDpT_EEERKNS3_IJDpT0_EEEENKUlDpRKT_E_clIJS2_iEEEDaSH_) ;  /* 0xffffe4f000007944 */ /* 0x000fea0003c3ffff */
[----:B------:R-:W-:Y:S01]  /*12f70*/  IMAD.MOV.U32 R2, RZ, RZ, R13 ;  /* 0x000000ffff027224 */ /* 0x000fe200078e000d */
[----:B------:R-:W-:Y:S02]  /*12f80*/  MOV R3, R29 ;  /* 0x0000001d00037202 */ /* 0x000fe40000000f00 */
[----:B------:R-:W-:Y:S02]  /*12f90*/  MOV R6, 0x12fb0 ;  /* 0x00012fb000067802 */ /* 0x000fe40000000f00 */
[----:B-1---5:R-:W-:Y:S05]  /*12fa0*/  CALL.REL.NOINC `($_ZN7cutlass13device_kernelIN5flash19enable_sm80_to_sm89INS1_16FlashAttnBwdSm80INS1_25CollectiveMainloopBwdSm80ILi2ELi2EN4cute5tupleIJNS5_1CILi128EEES8_NS7_ILi64EEEEEENS_10bfloat16_tEfNS_4arch4Sm80ELb0ELb1ELb1ELb1ELb0ELb0ELb0ELb0ELi2ELi4ELi4ELi4ELb0EEENS1_21CollectiveEpilogueBwdISA_SB_SD_Li256ELb1ELb0ELi2EEENS1_19SingleTileSchedulerILb1ELb0ELb0ELi128EEEEEEEEEvNT_6ParamsE$_ZN4cute3eso3ESOILb0ELb1EJiNS_1CILi0EEEEEC2ERKiRKS3_) ;  /* 0xffff57e000007944 */ /* 0x022fea0003c3ffff */
[----:B------:R2:W5:Y:S01]  /*12fb0*/  LDL R10, [R1+0x1390] ;  /* 0x00139000010a7983 */ /* 0x0005620000100800 */
[----:B------:R-:W-:Y:S02]  /*12fc0*/  MOV R9, R13 ;  /* 0x0000000d00097202 */ /* 0x000fe40000000f00 */
[----:B------:R-:W-:Y:S01]  /*12fd0*/  MOV R92, 0x13000 ;  /* 0x00013000005c7802 */ /* 0x000fe20000000f00 */
[----:B------:R2:W-:Y:S04]  /*12fe0*/  STL [R1+0x1390], R36 ;  /* 0x0013902401007387 */ /* 0x0005e80000100800 */
[----:B-12--5:R-:W-:Y:S05]  /*12ff0*/  CALL.REL.NOINC `($_ZN7cutlass13device_kernelIN5flash19enable_sm80_to_sm89INS1_16FlashAttnBwdSm80INS1_25CollectiveMainloopBwdSm80ILi2ELi2EN4cute5tupleIJNS5_1CILi128EEES8_NS7_ILi64EEEEEENS_10bfloat16_tEfNS_4arch4Sm80ELb0ELb1ELb1ELb1ELb0ELb0ELb0ELb0ELi2ELi4ELi4ELi4ELb0EEENS1_21CollectiveEpilogueBwdISA_SB_SD_Li256ELb1ELb0ELi2EEENS1_19SingleTileSchedulerILb1ELb0ELb0ELi128EEEEEEEEEvNT_6ParamsE$_ZZN4cuteplIJiEJNS_1CILi0EEEiEEEDaRKNS_15ArithmeticTupleIJDpT_EEERKNS3_IJDpT0_EEEENKUlDpRKT_E_clIJiiEEEDaSH_) ;  /* 0xffffe64000007944 */ /* 0x026fea0003c3ffff */
[----:B-----5:R2:W-:Y:S01]  /*13000*/  STL [R1+0x1390], R3 ;  /* 0x0013900301007387 */ /* 0x0205e20000100800 */
[----:B------:R-:W-:-:S03]  /*13010*/  MOV R62, 0x13030 ;  /* 0x00013030003e7802 */ /* 0x000fc60000000f00 */
[----:B-12---:R-:W-:Y:S05]  /*13020*/  CALL.REL.NOINC `($_ZN7cutlass13device_kernelIN5flash19enable_sm80_to_sm89INS1_16FlashAttnBwdSm80INS1_25CollectiveMainloopBwdSm80ILi2ELi2EN4cute5tupleIJNS5_1CILi128EEES8_NS7_ILi64EEEEEENS_10bfloat16_tEfNS_4arch4Sm80ELb0ELb1ELb1ELb1ELb0ELb0ELb0ELb0ELi2ELi4ELi4ELi4ELb0EEENS1_21CollectiveEpilogueBwdISA_SB_SD_Li256ELb1ELb0ELi2EEENS1_19SingleTileSchedulerILb1ELb0ELb0ELi128EEEEEEEEEvNT_6ParamsE$_ZZN4cuteplIJNS_1CILi0EEES2_EJiiEEEDaRKNS_15ArithmeticTupleIJDpT_EEERKNS3_IJDpT0_EEEENKUlDpRKT_E_clIJiiEEEDaSH_) ;  /* 0xffffe3a000007944 */ /* 0x006fea0003c3ffff */
        /* <DEDUP_REMOVED lines=11> */
[----:B-1----:R-:W-:Y:S05]  /*130e0*/  CALL.REL.NOINC `($_ZN7cutlass13device_kernelIN5flash19enable_sm80_to_sm89INS1_16FlashAttnBwdSm80INS1_25CollectiveMainloopBwdSm80ILi2ELi2EN4cute5tupleIJNS5_1CILi128EEES8_NS7_ILi64EEEEEENS_10bfloat16_tEfNS_4arch4Sm80ELb0ELb1ELb1ELb1ELb0ELb0ELb0ELb0ELi2ELi4ELi4ELi4ELb0EEENS1_21CollectiveEpilogueBwdISA_SB_SD_Li256ELb1ELb0ELi2EEENS1_19SingleTileSchedulerILb1ELb0ELb0ELi128EEEEEEEEEvNT_6ParamsE$_ZN4cute3eso3ESOILb0ELb0EJiiEEC2ERKiS4_) ;  /* 0xffff4f1000007944 */ /* 0x002fea0003c3ffff */
        /* <DEDUP_REMOVED lines=16> */
.L_x_1960:
[----:B------:R-:W-:Y:S05]  /*131f0*/  BSYNC B0 ;  /* 0x0000000000007941 */ /* 0x000fea0003800000 */
.L_x_1959:
        /* <DEDUP_REMOVED lines=8> */
[----:B------:R-:W-:Y:S05]  /*13280*/  CALL.REL.NOINC `($_ZN7cutlass13device_kernelIN5flash19enable_sm80_to_sm89INS1_16FlashAttnBwdSm80INS1_25CollectiveMainloopBwdSm80ILi2ELi2EN4cute5tupleIJNS5_1CILi128EEES8_NS7_ILi64EEEEEENS_10bfloat16_tEfNS_4arch4Sm80ELb0ELb1ELb1ELb1ELb0ELb0ELb0ELb0ELi2ELi4ELi4ELi4ELb0EEENS1_21CollectiveEpilogueBwdISA_SB_SD_Li256ELb1ELb0ELi2EEENS1_19SingleTileSchedulerILb1ELb0ELb0ELi128EEEEEEEEEvNT_6ParamsE$_ZN4cute3eso3ESOILb0ELb1EJiNS_1CILi0EEEEEC2ERKiRKS3_) ;  /* 0xffff550000007944 */ /* 0x000fea0003c3ffff */
        /* <DEDUP_REMOVED lines=72> */
.L_x_1967:
[----:B------:R-:W-:Y:S05]  /*13710*/  BSYNC B0 ;  /* 0x0000000000007941 */ /* 0x000fea0003800000 */
.L_x_1966:
[----:B------:R-:W-:Y:S01]  /*13720*/  LOP3.LUT R7, RZ, R7, RZ, 0x33, !PT ;  /* 0x00000007ff077212 */ /* 0x000fe200078e33ff */
[----:B------:R-:W-:Y:S05]  /*13730*/  BRA `(.L_x_1968) ;  /* 0x0000007000007947 */ /* 0x000fea0003800000 */
.L_x_1965:
[----:B------:R-:W-:-:S13]  /*13740*/  ISETP.NE.AND P0, PT, R3, 0x1, PT ;  /* 0x000000010300780c */ /* 0x000fda0003f05270 */
[----:B------:R-:W-:Y:S05]  /*13750*/  @!P0 BRA `(.L_x_1968) ;  /* 0x0000005000008947 */ /* 0x000fea0003800000 */
[----:B------:R1:W5:Y:S01]  /*13760*/  LD.E R6, [R58.64+0x1c] ;  /* 0x00001c043a067980 */ /* 0x000362000c101900 */
[----:B------:R-:W-:-:S03]  /*13770*/  MOV R2, 0x13790 ;  /* 0x0001379000027802 */ /* 0x000fc60000000f00 */
[----:B-1---5:R-:W-:Y:S05]  /*13780*/  CALL.REL.NOINC `($_ZN7cutlass13device_kernelIN5flash19enable_sm80_to_sm89INS1_16FlashAttnBwdSm80INS1_25CollectiveMainloopBwdSm80ILi2ELi2EN4cute5tupleIJNS5_1CILi128EEES8_NS7_ILi64EEEEEENS_10bfloat16_tEfNS_4arch4Sm80ELb0ELb1ELb1ELb1ELb0ELb0ELb0ELb0ELi2ELi4ELi4ELi4ELb0EEENS1_21CollectiveEpilogueBwdISA_SB_SD_Li256ELb1ELb0ELi2EEENS1_19SingleTileSchedulerILb1ELb0ELb0ELi128EEEEEEEEEvNT_6ParamsE$__umulhi) ;  /* 0x000565e000007944 */ /* 0x022fea0003c00000 */
[----:B------:R-:W2:Y:S02]  /*13790*/  LD.E R7, [R58.64+0x20] ;  /* 0x000020043a077980 */ /* 0x000ea4000c101900 */
[----:B--2---:R-:W-:Y:S02]  /*137a0*/  SHF.R.U32.HI R7, RZ, R7, R6 ;  /* 0x00000007ff077219 */ /* 0x004fe40000011606 */
.L_x_1968:
[----:B------:R-:W-:Y:S05]  /*137b0*/  BSYNC B1 ;  /* 0x0000000000017941 */ /* 0x000fea0003800000 */
.L_x_1964:
        /* <DEDUP_REMOVED lines=14> */
.L_x_1963:
[----:B-1----:R-:W-:Y:S05]  /*138a0*/  BSYNC B2 ;  /* 0x0000000000027941 */ /* 0x002fea0003800000 */
.L_x_1962:
[----:B------:R1:W-:Y:S01]  /*138b0*/  STL [R1+0x13bc], RZ ;  /* 0x0013bcff01007387 */ /* 0x0003e20000100800 */
[----:B------:R-:W-:-:S03]  /*138c0*/  MOV R55, 0xffffffff ;  /* 0xffffffff00377802 */ /* 0x000fc60000000f00 */
.L_x_1971:
[----:B------:R-:W-:Y:S01]  /*138d0*/  IMAD.MOV.U32 R3, RZ, RZ, R14 ;  /* 0x000000ffff037224 */ /* 0x000fe200078e000e */
[----:B------:R-:W-:Y:S01]  /*138e0*/  MOV R10, 0x1 ;  /* 0x00000001000a7802 */ /* 0x000fe20000000f00 */
        /* <DEDUP_REMOVED lines=114> */
.L_x_1970:
[----:B------:R-:W-:Y:S05]  /*14010*/  BSYNC B0 ;  /* 0x0000000000007941 */ /* 0x000fea0003800000 */
.L_x_1969:
        /* <DEDUP_REMOVED lines=81> */
.L_x_1977:
[----:B------:R-:W-:Y:S05]  /*14530*/  BSYNC B0 ;  /* 0x0000000000007941 */ /* 0x000fea0003800000 */
.L_x_1976:
[----:B------:R-:W-:Y:S01]  /*14540*/  LOP3.LUT R7, RZ, R7, RZ, 0x33, !PT ;  /* 0x00000007ff077212 */ /* 0x000fe200078e33ff */
[----:B------:R-:W-:Y:S05]  /*14550*/  BRA `(.L_x_1978) ;  /* 0x0000007000007947 */ /* 0x000fea0003800000 */
.L_x_1975:
[----:B------:R-:W-:-:S13]  /*14560*/  ISETP.NE.AND P0, PT, R3, 0x1, PT ;  /* 0x000000010300780c */ /* 0x000fda0003f05270 */
[----:B------:R-:W-:Y:S05]  /*14570*/  @!P0 BRA `(.L_x_1978) ;  /* 0x0000005000008947 */ /* 0x000fea0003800000 */
[----:B------:R1:W5:Y:S01]  /*14580*/  LD.E R6, [R58.64+0x1c] ;  /* 0x00001c043a067980 */ /* 0x000362000c101900 */
[----:B------:R-:W-:-:S03]  /*14590*/  MOV R2, 0x145b0 ;  /* 0x000145b000027802 */ /* 0x000fc60000000f00 */
[----:B-1---5:R-:W-:Y:S05]  /*145a0*/  CALL.REL.NOINC `($_ZN7cutlass13device_kernelIN5flash19enable_sm80_to_sm89INS1_16FlashAttnBwdSm80INS1_25CollectiveMainloopBwdSm80ILi2ELi2EN4cute5tupleIJNS5_1CILi128EEES8_NS7_ILi64EEEEEENS_10bfloat16_tEfNS_4arch4Sm80ELb0ELb1ELb1ELb1ELb0ELb0ELb0ELb0ELi2ELi4ELi4ELi4ELb0EEENS1_21CollectiveEpilogueBwdISA_SB_SD_Li256ELb1ELb0ELi2EEENS1_19SingleTileSchedulerILb1ELb0ELb0ELi128EEEEEEEEEvNT_6ParamsE$__umulhi) ;  /* 0x000557c000007944 */ /* 0x022fea0003c00000 */
[----:B------:R-:W2:Y:S02]  /*145b0*/  LD.E R7, [R58.64+0x20] ;  /* 0x000020043a077980 */ /* 0x000ea4000c101900 */
[----:B--2---:R-:W-:Y:S02]  /*145c0*/  SHF.R.U32.HI R7, RZ, R7, R6 ;  /* 0x00000007ff077219 */ /* 0x004fe40000011606 */
.L_x_1978:
[----:B------:R-:W-:Y:S05]  /*145d0*/  BSYNC B1 ;  /* 0x0000000000017941 */ /* 0x000fea0003800000 */
.L_x_1974:
        /* <DEDUP_REMOVED lines=14> */
.L_x_1973:
[----:B-1----:R-:W-:Y:S05]  /*146c0*/  BSYNC B2 ;  /* 0x0000000000027941 */ /* 0x002fea0003800000 */
.L_x_1972:
[----:B------:R1:W-:Y:S01]  /*146d0*/  STL [R1+0x13bc], RZ ;  /* 0x0013bcff01007387 */ /* 0x0003e20000100800 */
[----:B------:R-:W-:-:S03]  /*146e0*/  MOV R55, 0xffffffff ;  /* 0xffffffff00377802 */ /* 0x000fc60000000f00 */
.L_x_1981:
        /* <DEDUP_REMOVED lines=116> */
.L_x_1980:
[----:B------:R-:W-:Y:S05]  /*14e30*/  BSYNC B0 ;  /* 0x0000000000007941 */ /* 0x000fea0003800000 */
.L_x_1979:
        /* <DEDUP_REMOVED lines=56> */
[----:B-----5:R-:W-:Y:S01]  /*151c0*/  IMAD R50, R50, 0x80, R3 ;  /* 0x0000008032327824 */ /* 0x020fe200078e0203 */
[----:B------:R-:W-:-:S04]  /*151d0*/  MOV R6, 0x15200 ;  /* 0x0001520000067802 */ /* 0x000fc80000000f00 */
[----:B------:R-:W-:Y:S02]  /*151e0*/  MOV R2, R50 ;  /* 0x0000003200027202 */ /* 0x000fe40000000f00 */
        /* <DEDUP_REMOVED lines=23> */
.L_x_1987:
[----:B------:R-:W-:Y:S05]  /*15360*/  BSYNC B0 ;  /* 0x0000000000007941 */ /* 0x000fea0003800000 */
.L_x_1986:
[----:B------:R-:W-:Y:S01]  /*15370*/  LOP3.LUT R7, RZ, R7, RZ, 0x33, !PT ;  /* 0x00000007ff077212 */ /* 0x000fe200078e33ff */
[----:B------:R-:W-:Y:S05]  /*15380*/  BRA `(.L_x_1988) ;  /* 0x0000007000007947 */ /* 0x000fea0003800000 */
.L_x_1985:
[----:B------:R-:W-:-:S13]  /*15390*/  ISETP.NE.AND P0, PT, R3, 0x1, PT ;  /* 0x000000010300780c */ /* 0x000fda0003f05270 */
[----:B------:R-:W-:Y:S05]  /*153a0*/  @!P0 BRA `(.L_x_1988) ;  /* 0x0000005000008947 */ /* 0x000fea0003800000 */
[----:B------:R1:W5:Y:S01]  /*153b0*/  LD.E R6, [R58.64+0x1c] ;  /* 0x00001c043a067980 */ /* 0x000362000c101900 */
[----:B------:R-:W-:-:S03]  /*153c0*/  MOV R2, 0x153e0 ;  /* 0x000153e000027802 */ /* 0x000fc60000000f00 */
[----:B-1---5:R-:W-:Y:S05]  /*153d0*/  CALL.REL.NOINC `($_ZN7cutlass13device_kernelIN5flash19enable_sm80_to_sm89INS1_16FlashAttnBwdSm80INS1_25CollectiveMainloopBwdSm80ILi2ELi2EN4cute5tupleIJNS5_1CILi128EEES8_NS7_ILi64EEEEEENS_10bfloat16_tEfNS_4arch4Sm80ELb0ELb1ELb1ELb1ELb0ELb0ELb0ELb0ELi2ELi4ELi4ELi4ELb0EEENS1_21CollectiveEpilogueBwdISA_SB_SD_Li256ELb1ELb0ELi2EEENS1_19SingleTileSchedulerILb1ELb0ELb0ELi128EEEEEEEEEvNT_6ParamsE$__umulhi) ;  /* 0x0005499000007944 */ /* 0x022fea0003c00000 */
[----:B------:R-:W2:Y:S02]  /*153e0*/  LD.E R7, [R58.64+0x20] ;  /* 0x000020043a077980 */ /* 0x000ea4000c101900 */
[----:B--2---:R-:W-:Y:S02]  /*153f0*/  SHF.R.U32.HI R7, RZ, R7, R6 ;  /* 0x00000007ff077219 */ /* 0x004fe40000011606 */
.L_x_1988:
[----:B------:R-:W-:Y:S05]  /*15400*/  BSYNC B1 ;  /* 0x0000000000017941 */ /* 0x000fea0003800000 */
.L_x_1984:
        /* <DEDUP_REMOVED lines=14> */
.L_x_1983:
[----:B-1----:R-:W-:Y:S05]  /*154f0*/  BSYNC B2 ;  /* 0x0000000000027941 */ /* 0x002fea0003800000 */
.L_x_1982:
[----:B------:R1:W-:Y:S01]  /*15500*/  STL [R1+0x13bc], RZ ;  /* 0x0013bcff01007387 */ /* 0x0003e20000100800 */
[----:B------:R-:W-:-:S03]  /*15510*/  MOV R4, 0xffffffff ;  /* 0xffffffff00047802 */ /* 0x000fc60000000f00 */
.L_x_1991:
        /* <DEDUP_REMOVED lines=116> */
.L_x_1990:
[----:B------:R-:W-:Y:S05]  /*15c60*/  BSYNC B0 ;  /* 0x0000000000007941 */ /* 0x000fea0003800000 */
.L_x_1989:
[C---:B-1----:R-:W-:Y:S02]  /*15c70*/  IADD3 R2, R4.reuse, 0x2, RZ ;  /* 0x0000000204027810 */ /* 0x042fe40007ffe0ff */
[----:B------:R-:W-:-:S03]  /*15c80*/  IADD3 R4, R4, 0x1, RZ ;  /* 0x0000000104047810 */ /* 0x000fc60007ffe0ff */
[----:B------:R1:W-:Y:S01]  /*15c90*/  STL [R1+0x13bc], R2 ;  /* 0x0013bc0201007387 */ /* 0x0003e20000100800 */
[----:B------:R-:W-:-:S13]  /*15ca0*/  ISETP.GE.U32.AND P0, PT, R4, 0xf, PT ;  /* 0x0000000f0400780c */ /* 0x000fda0003f06070 */
[----:B------:R-:W-:Y:S05]  /*15cb0*/  @!P0 BRA `(.L_x_1991) ;  /* 0xfffff86000008947 */ /* 0x000fea000383ffff */
[----:B------:R-:W-:-:S04]  /*15cc0*/  MOV R57, 0x0 ;  /* 0x0000000000397802 */ /* 0x000fc80000000f00 */
[----:B------:R-:W-:Y:S05]  /*15cd0*/  RET.REL.NODEC R56 `(_ZN7cutlass13device_kernelIN5flash19enable_sm80_to_sm89INS1_16FlashAttnBwdSm80INS1_25CollectiveMainloopBwdSm80ILi2ELi2EN4cute5tupleIJNS5_1CILi128EEES8_NS7_ILi64EEEEEENS_10bfloat16_tEfNS_4arch4Sm80ELb0ELb1ELb1ELb1ELb0ELb0ELb0ELb0ELi2ELi4ELi4ELi4ELb0EEENS1_21CollectiveEpilogueBwdISA_SB_SD_Li256ELb1ELb0ELi2EEENS1_19SingleTileSchedulerILb1ELb0ELb0ELi128EEEEEEEEEvNT_6ParamsE) ;  /* 0xfffea32038007950 */ /* 0x000fea0003c3ffff */
        .type           $_ZN7cutlass13device_kernelIN5flash19enable_sm80_to_sm89INS1_16FlashAttnBwdSm80INS1_25CollectiveMainloopBwdSm80ILi2ELi2EN4cute5tupleIJNS5_1CILi128EEES8_NS7_ILi64EEEEEENS_10bfloat16_tEfNS_4arch4Sm80ELb0ELb1ELb1ELb1ELb0ELb0ELb0ELb0ELi2ELi4ELi4ELi4ELb0EEENS1_21CollectiveEpilogueBwdISA_SB_SD_Li256ELb1ELb0ELi2EEENS1_19SingleTileSchedulerILb1ELb0ELb0ELi128EEEEEEEEEvNT_6ParamsE$_ZZN5flash25CollectiveMainloopBwdSm80ILi2ELi2EN4cute5tupleIJNS1_1CILi128EEES4_NS3_ILi64EEEEEEN7cutlass10bfloat16_tEfNS7_4arch4Sm80ELb0ELb1ELb1ELb1ELb0ELb0ELb0ELb0ELi2ELi4ELi4ELi4ELb0EE3mmaINS_16FlashAttnBwdSm80ISB_NS_21CollectiveEpilogueBwdIS6_S8_SA_Li256ELb1ELb0ELi2EEENS_19SingleTileSchedulerILb1ELb0ELb0ELi128EEEE13SharedStorageENS1_6TensorINS1_11ArrayEngineIfLm32EEENS1_6LayoutINS2_IJNS2_IJNS3_ILi2EEESO_EEESO_NS3_ILi4EEEEEENS2_IJNS2_IJNS3_ILi1EEESO_EEESQ_NS3_ILi8EEEEEEEEEEEEbRKNSB_6ParamsERT0_S12_iNS2_IJiiiEEERT_ENKUliT_E_clIZSC_ISJ_SX_EbS10_S12_S12_iS13_S15_EUlRS16_iE_EEDaiS16_,@function
        .size           $_ZN7cutlass13device_kernelIN5flash19enable_sm80_to_sm89INS1_16FlashAttnBwdSm80INS1_25CollectiveMainloopBwdSm80ILi2ELi2EN4cute5tupleIJNS5_1CILi128EEES8_NS7_ILi64EEEEEENS_10bfloat16_tEfNS_4arch4Sm80ELb0ELb1ELb1ELb1ELb0ELb0ELb0ELb0ELi2ELi4ELi4ELi4ELb0EEENS1_21CollectiveEpilogueBwdISA_SB_SD_Li256ELb1ELb0ELi2EEENS1_19SingleTileSchedulerILb1ELb0ELb0ELi128EEEEEEEEEvNT_6ParamsE$_ZZN5flash25CollectiveMainloopBwdSm80ILi2ELi2EN4cute5tupleIJNS1_1CILi128EEES4_NS3_ILi64EEEEEEN7cutlass10bfloat16_tEfNS7_4arch4Sm80ELb0ELb1ELb1ELb1ELb0ELb0ELb0ELb0ELi2ELi4ELi4ELi4ELb0EE3mmaINS_16FlashAttnBwdSm80ISB_NS_21CollectiveEpilogueBwdIS6_S8_SA_Li256ELb1ELb0ELi2EEENS_19SingleTileSchedulerILb1ELb0ELb0ELi128EEEE13SharedStorageENS1_6TensorINS1_11ArrayEngineIfLm32EEENS1_6LayoutINS2_IJNS2_IJNS3_ILi2EEESO_EEESO_NS3_ILi4EEEEEENS2_IJNS2_IJNS3_ILi1EEESO_EEESQ_NS3_ILi8EEEEEEEEEEEEbRKNSB_6ParamsERT0_S12_iNS2_IJiiiEEERT_ENKUliT_E_clIZSC_ISJ_SX_EbS10_S12_S12_iS13_S15_EUlRS16_iE_EEDaiS16_,($_ZN7cutlass13device_kernelIN5flash19enable_sm80_to_sm89INS1_16FlashAttnBwdSm80INS1_25CollectiveMainloopBwdSm80ILi2ELi2EN4cute5tupleIJNS5_1CILi128EEES8_NS7_ILi64EEEEEENS_10bfloat16_tEfNS_4arch4Sm80ELb0ELb1ELb1ELb1ELb0ELb0ELb0ELb0ELi2ELi4ELi4ELi4ELb0EEENS1_21CollectiveEpilogueBwdISA_SB_SD_Li256ELb1ELb0ELi2EEENS1_19SingleTileSchedulerILb1ELb0ELb0ELi128EEEEEEEEEvNT_6ParamsE$_ZZN5flash25CollectiveMainloopBwdSm80ILi2ELi2EN4cute5tupleIJNS1_1CILi128EEES4_NS3_ILi64EEEEEEN7cutlass10bfloat16_tEfNS7_4arch4Sm80ELb0ELb1ELb1ELb1ELb0ELb0ELb0ELb0ELi2ELi4ELi4ELi4ELb0EE3mmaINS_16FlashAttnBwdSm80ISB_NS_21CollectiveEpilogueBwdIS6_S8_SA_Li256ELb1ELb0ELi2EEENS_19SingleTileSchedulerILb1ELb0ELb0ELi128EEEE13SharedStorageENS1_6TensorINS1_11ArrayEngineIfLm32EEENS1_6LayoutINS2_IJNS2_IJNS3_ILi2EEESO_EEESO_NS3_ILi4EEEEEENS2_IJNS2_IJNS3_ILi1EEESO_EEESQ_NS3_ILi8EEEEEEEEEEEEbRKNSB_6ParamsERT0_S12_iNS2_IJiiiEEERT_ENKUliiE0_clEii - $_ZN7cutlass13device_kernelIN5flash19enable_sm80_to_sm89INS1_16FlashAttnBwdSm80INS1_25CollectiveMainloopBwdSm80ILi2ELi2EN4cute5tupleIJNS5_1CILi128EEES8_NS7_ILi64EEEEEENS_10bfloat16_tEfNS_4arch4Sm80ELb0ELb1ELb1ELb1ELb0ELb0ELb0ELb0ELi2ELi4ELi4ELi4ELb0EEENS1_21CollectiveEpilogueBwdISA_SB_SD_Li256ELb1ELb0ELi2EEENS1_19SingleTileSchedulerILb1ELb0ELb0ELi128EEEEEEEEEvNT_6ParamsE$_ZZN5flash25CollectiveMainloopBwdSm80ILi2ELi2EN4cute5tupleIJNS1_1CILi128EEES4_NS3_ILi64EEEEEEN7cutlass10bfloat16_tEfNS7_4arch4Sm80ELb0ELb1ELb1ELb1ELb0ELb0ELb0ELb0ELi2ELi4ELi4ELi4ELb0EE3mmaINS_16FlashAttnBwdSm80ISB_NS_21CollectiveEpilogueBwdIS6_S8_SA_Li256ELb1ELb0ELi2EEENS_19SingleTileSchedulerILb1ELb0ELb0ELi128EEEE13SharedStorageENS1_6TensorINS1_11ArrayEngineIfLm32EEENS1_6LayoutINS2_IJNS2_IJNS3_ILi2EEESO_EEESO_NS3_ILi4EEEEEENS2_IJNS2_IJNS3_ILi1EEESO_EEESQ_NS3_ILi8EEEEEEEEEEEEbRKNSB_6ParamsERT0_S12_iNS2_IJiiiEEERT_ENKUliT_E_clIZSC_ISJ_SX_EbS10_S12_S12_iS13_S15_EUlRS16_iE_EEDaiS16_)
$_ZN7cutlass13device_kernelIN5flash19enable_sm80_to_sm89INS1_16FlashAttnBwdSm80INS1_25CollectiveMainloopBwdSm80ILi2ELi2EN4cute5tupleIJNS5_1CILi128EEES8_NS7_ILi64EEEEEENS_10bfloat16_tEfNS_4arch4Sm80ELb0ELb1ELb1ELb1ELb0ELb0ELb0ELb0ELi2ELi4ELi4ELi4ELb0EEENS1_21CollectiveEpilogueBwdISA_SB_SD_Li256ELb1ELb0ELi2EEENS1_19SingleTileSchedulerILb1ELb0ELb0ELi128EEEEEEEEEvNT_6ParamsE$_ZZN5flash25CollectiveMainloopBwdSm80ILi2ELi2EN4cute5tupleIJNS1_1CILi128EEES4_NS3_ILi64EEEEEEN7cutlass10bfloat16_tEfNS7_4arch4Sm80ELb0ELb1ELb1ELb1ELb0ELb0ELb0ELb0ELi2ELi4ELi4ELi4ELb0EE3mmaINS_16FlashAttnBwdSm80ISB_NS_21CollectiveEpilogueBwdIS6_S8_SA_Li256ELb1ELb0ELi2EEENS_19SingleTileSchedulerILb1ELb0ELb0ELi128EEEE13SharedStorageENS1_6TensorINS1_11ArrayEngineIfLm32EEENS1_6LayoutINS2_IJNS2_IJNS3_ILi2EEESO_EEESO_NS3_ILi4EEEEEENS2_IJNS2_IJNS3_ILi1EEESO_EEESQ_NS3_ILi8EEEEEEEEEEEEbRKNSB_6ParamsERT0_S12_iNS2_IJiiiEEERT_ENKUliT_E_clIZSC_ISJ_SX_EbS10_S12_S12_iS13_S15_EUlRS16_iE_EEDaiS16_:
        /* <DEDUP_REMOVED lines=32> */
[----:B------:R-:W-:-:S02]  /*15ee0*/  IMAD.MOV.U32 R50, RZ, RZ, R20 ;  /* 0x000000ffff327224 */ /* 0x000fc400078e0014 */
[----:B------:R-:W-:Y:S01]  /*15ef0*/  IMAD.MOV.U32 R51, RZ, RZ, R47 ;  /* 0x000000ffff337224 */ /* 0x000fe200078e002f */
        /* <DEDUP_REMOVED lines=16> */
[----:B-1---5:R-:W-:Y:S05]  /*16000*/  CALL.REL.NOINC `($_ZN7cutlass13device_kernelIN5flash19enable_sm80_to_sm89INS1_16FlashAttnBwdSm80INS1_25CollectiveMainloopBwdSm80ILi2ELi2EN4cute5tupleIJNS5_1CILi128EEES8_NS7_ILi64EEEEEENS_10bfloat16_tEfNS_4arch4Sm80ELb0ELb1ELb1ELb1ELb0ELb0ELb0ELb0ELi2ELi4ELi4ELi4ELb0EEENS1_21CollectiveEpilogueBwdISA_SB_SD_Li256ELb1ELb0ELi2EEENS1_19SingleTileSchedulerILb1ELb0ELb0ELi128EEEEEEEEEvNT_6ParamsE$_ZN4cute8smem_ptrIPN7cutlass10bfloat16_tEECI1NS_12iter_adaptorIS3_S4_EEES3_) ;  /* 0xffff64b000007944 */ /* 0x022fea0003c3ffff */
[----:B-1----:R1:W5:Y:S01]  /*16010*/  LDL.64 R2, [R1+0x758] ;  /* 0x0007580001027983 */ /* 0x0023620000100a00 */
[----:B------:R-:W-:-:S03]  /*16020*/  MOV R6, 0x16040 ;  /* 0x0001604000067802 */ /* 0x000fc60000000f00 */
[----:B-1---5:R-:W-:Y:S05]  /*16030*/  CALL.REL.NOINC `($_ZN7cutlass13device_kernelIN5flash19enable_sm80_to_sm89INS1_16FlashAttnBwdSm80INS1_25CollectiveMainloopBwdSm80ILi2ELi2EN4cute5tupleIJNS5_1CILi128EEES8_NS7_ILi64EEEEEENS_10bfloat16_tEfNS_4arch4Sm80ELb0ELb1ELb1ELb1ELb0ELb0ELb0ELb0ELi2ELi4ELi4ELi4ELb0EEENS1_21CollectiveEpilogueBwdISA_SB_SD_Li256ELb1ELb0ELi2EEENS1_19SingleTileSchedulerILb1ELb0ELb0ELi128EEEEEEEEEvNT_6ParamsE$_ZN4cute3eso3ESOILb1ELb0EJNS_14ComposedLayoutINS_7SwizzleILi3ELi3ELi3EEENS_1CILj0EEENS_6LayoutINS_5tupleIJNS8_IJNS5_ILi8EEENS5_ILi16EEEEEENS8_IJNS5_ILi64EEENS5_ILi1EEEEEEEEENS8_IJNS8_IJSC_NS5_ILi512EEEEEENS8_IJSD_NS5_ILi0EEEEEEEEEEEEENS_10ViewEngineINS_8smem_ptrIPN7cutlass10bfloat16_tEEEEEEEC2ERKSM_RKST_) ;  /* 0xffff2ba000007944 */ /* 0x022fea0003c3ffff */
[----:B-1----:R1:W5:Y:S01]  /*16040*/  LDL.64 R2, [R1+0x758] ;  /* 0x0007580001027983 */ /* 0x0023620000100a00 */
[----:B------:R-:W-:-:S03]  /*16050*/  MOV R6, 0x16070 ;  /* 0x0001607000067802 */ /* 0x000fc60000000f00 */
[----:B-1---5:R-:W-:Y:S05]  /*16060*/  CALL.REL.NOINC `($_ZN7cutlass13device_kernelIN5flash19enable_sm80_to_sm89INS1_16FlashAttnBwdSm80INS1_25CollectiveMainloopBwdSm80ILi2ELi2EN4cute5tupleIJNS5_1CILi128EEES8_NS7_ILi64EEEEEENS_10bfloat16_tEfNS_4arch4Sm80ELb0ELb1ELb1ELb1ELb0ELb0ELb0ELb0ELi2ELi4ELi4ELi4ELb0EEENS1_21CollectiveEpilogueBwdISA_SB_SD_Li256ELb1ELb0ELi2EEENS1_19SingleTileSchedulerILb1ELb0ELb0ELi128EEEEEEEEEvNT_6ParamsE$_ZN4cute3eso3ESOILb1ELb0EJNS_14ComposedLayoutINS_7SwizzleILi3ELi3ELi3EEENS_1CILj0EEENS_6LayoutINS_5tupleIJNS8_IJNS8_IJNS5_ILi4EEENS5_ILi8EEEEEENS8_IJS9_NS5_ILi1EEEEEEEEENS8_IJNS8_IJNS5_ILi2EEESF_SF_EEENS8_IJSF_S9_EEEEEEEEENS8_IJNS8_IJNS8_IJSF_NS5_ILi64EEEEEENS8_IJNS5_ILi1024EEENS5_ILi0EEEEEEEEENS8_IJNS8_IJSC_NS5_ILi512EEESA_EEENS8_IJNS5_ILi4096EEENS5_ILi16EEEEEEEEEEEEEEEENS_10ViewEngineINS_8smem_ptrIPN7cutlass10bfloat16_tEEEEEEEC2ERKSY_RKS15_) ;  /* 0xffff2bf000007944 */ /* 0x022fea0003c3ffff */
[----:B------:R-:W-:Y:S01]  /*16070*/  ULDC.64 UR4, c[0x0][0x118] ;  /* 0x0000460000047ab9 */ /* 0x000fe20000000a00 */
[----:B------:R2:W5:Y:S04]  /*16080*/  LDL.64 R60, [R1+0x758] ;  /* 0x00075800013c7983 */ /* 0x0005680000100a00 */
[----:B-1----:R2:W5:Y:S01]  /*16090*/  LD.E R3, [R58.64+0x8] ;  /* 0x000008043a037980 */ /* 0x002562000c101900 */
[----:B------:R-:W-:-:S02]  /*160a0*/  MOV R2, R25 ;  /* 0x0000001900027202 */ /* 0x000fc40000000f00 */
[----:B------:R-:W-:Y:S02]  /*160b0*/  MOV R6, 0x160d0 ;  /* 0x000160d000067802 */ /* 0x000fe40000000f00 */
[----:B--2--5:R-:W-:Y:S05]  /*160c0*/  CALL.REL.NOINC `($_ZN7cutlass13device_kernelIN5flash19enable_sm80_to_sm89INS1_16FlashAttnBwdSm80INS1_25CollectiveMainloopBwdSm80ILi2ELi2EN4cute5tupleIJNS5_1CILi128EEES8_NS7_ILi64EEEEEENS_10bfloat16_tEfNS_4arch4Sm80ELb0ELb1ELb1ELb1ELb0ELb0ELb0ELb0ELi2ELi4ELi4ELi4ELb0EEENS1_21CollectiveEpilogueBwdISA_SB_SD_Li256ELb1ELb0ELi2EEENS1_19SingleTileSchedulerILb1ELb0ELb0ELi128EEEEEEEEEvNT_6ParamsE$_ZN4cute3eso3ESOILb0ELb1EJiNS_1CILi0EEEEEC2ERKiRKS3_) ;  /* 0xffff26c000007944 */ /* 0x024fea0003c3ffff */
[----:B------:R-:W2:Y:S01]  /*160d0*/  LDL R8, [R1+0x758] ;  /* 0x0007580001087983 */ /* 0x000ea20000100800 */
[----:B------:R-:W-:Y:S01]  /*160e0*/  ULDC.64 UR4, c[0x0][0x118] ;  /* 0x0000460000047ab9 */ /* 0x000fe20000000a00 */
[----:B-1----:R-:W-:Y:S01]  /*160f0*/  IMAD.MOV.U32 R3, RZ, RZ, R25 ;  /* 0x000000ffff037224 */ /* 0x002fe200078e0019 */
[----:B------:R-:W-:Y:S01]  /*16100*/  MOV R2, R53 ;  /* 0x0000003500027202 */ /* 0x000fe20000000f00 */
[----:B--2---:R1:W-:Y:S04]  /*16110*/  STL [R1+0x11e8], R8 ;  /* 0x0011e80801007387 */ /* 0x0043e80000100800 */
[----:B------:R1:W5:Y:S01]  /*16120*/  LD.E R6, [R58.64+0x4] ;  /* 0x000004043a067980 */ /* 0x000362000c101900 */
[----:B------:R-:W-:-:S03]  /*16130*/  MOV R4, 0x16150 ;  /* 0x0001615000047802 */ /* 0x000fc60000000f00 */
[----:B-1---5:R-:W-:Y:S05]  /*16140*/  CALL.REL.NOINC `($_ZN7cutlass13device_kernelIN5flash19enable_sm80_to_sm89INS1_16FlashAttnBwdSm80INS1_25CollectiveMainloopBwdSm80ILi2ELi2EN4cute5tupleIJNS5_1CILi128EEES8_NS7_ILi64EEEEEENS_10bfloat16_tEfNS_4arch4Sm80ELb0ELb1ELb1ELb1ELb0ELb0ELb0ELb0ELi2ELi4ELi4ELi4ELb0EEENS1_21CollectiveEpilogueBwdISA_SB_SD_Li256ELb1ELb0ELi2EEENS1_19SingleTileSchedulerILb1ELb0ELb0ELi128EEEEEEEEEvNT_6ParamsE$_ZN4cute3eso3ESOILb0ELb0EJiNS_5tupleIJiNS_1CILi0EEEEEEEEC2ERKiRKS5_) ;  /* 0xffff1db000007944 */ /* 0x022fea0003c3ffff */
[----:B-1----:R1:W5:Y:S01]  /*16150*/  LDL.64 R2, [R1+0x758] ;  /* 0x0007580001027983 */ /* 0x0023620000100a00 */
[----:B------:R-:W-:-:S02]  /*16160*/  MOV R4, R25 ;  /* 0x0000001900047202 */ /* 0x000fc40000000f00 */
[----:B------:R-:W-:Y:S02]  /*16170*/  MOV R6, 0x16190 ;  /* 0x0001619000067802 */ /* 0x000fe40000000f00 */
[----:B-1---5:R-:W-:Y:S05]  /*16180*/  CALL.REL.NOINC `($_ZN7cutlass13device_kernelIN5flash19enable_sm80_to_sm89INS1_16FlashAttnBwdSm80INS1_25CollectiveMainloopBwdSm80ILi2ELi2EN4cute5tupleIJNS5_1CILi128EEES8_NS7_ILi64EEEEEENS_10bfloat16_tEfNS_4arch4Sm80ELb0ELb1ELb1ELb1ELb0ELb0ELb0ELb0ELi2ELi4ELi4ELi4ELb0EEENS1_21CollectiveEpilogueBwdISA_SB_SD_Li256ELb1ELb0ELi2EEENS1_19SingleTileSchedulerILb1ELb0ELb0ELi128EEEEEEEEEvNT_6ParamsE$_ZN4cute3eso3ESOILb0ELb1EJNS_5tupleIJiNS2_IJiNS_1CILi0EEEEEEEEENS2_IJNS_10UnderscoreENS2_IJS7_S7_EEEEEEEEC2ERKS6_RKS9_) ;  /* 0xffff23b000007944 */ /* 0x022fea0003c3ffff */
[----:B------:R-:W2:Y:S01]  /*16190*/  LDL.64 R6, [R1+0x758] ;  /* 0x0007580001067983 */ /* 0x000ea20000100a00 */
[----:B-1----:R-:W-:Y:S02]  /*161a0*/  MOV R2, R56 ;  /* 0x0000003800027202 */ /* 0x002fe40000000f00 */
[----:B------:R-:W-:Y:S01]  /*161b0*/  MOV R4, 0x161f0 ;  /* 0x000161f000047802 */ /* 0x000fe20000000f00 */
[----:B--2---:R1:W-:Y:S04]  /*161c0*/  STL [R1+0x11ec], R6 ;  /* 0x0011ec0601007387 */ /* 0x0043e80000100800 */
[----:B------:R1:W-:Y:S02]  /*161d0*/  STL [R1+0x11f0], R7 ;  /* 0x0011f00701007387 */ /* 0x0003e40000100800 */
[----:B-1----:R-:W-:Y:S05]  /*161e0*/  CALL.REL.NOINC `($_ZN7cutlass13device_kernelIN5flash19enable_sm80_to_sm89INS1_16FlashAttnBwdSm80INS1_25CollectiveMainloopBwdSm80ILi2ELi2EN4cute5tupleIJNS5_1CILi128EEES8_NS7_ILi64EEEEEENS_10bfloat16_tEfNS_4arch4Sm80ELb0ELb1ELb1ELb1ELb0ELb0ELb0ELb0ELi2ELi4ELi4ELi4ELb0EEENS1_21CollectiveEpilogueBwdISA_SB_SD_Li256ELb1ELb0ELi2EEENS1_19SingleTileSchedulerILb1ELb0ELb0ELi128EEEEEEEEEvNT_6ParamsE$_ZZN4cute4diceINS_5tupleIJNS1_IJiNS1_IJiNS_1CILi0EEEEEEEEENS1_IJNS_10UnderscoreENS1_IJS6_S6_EEEEEEEEES9_EEDaRKT_RKT0_ENKUlRKT_RKT0_E_clIS5_S5_EEDaSI_SL_) ;  /* 0xffff786000007944 */ /* 0x002fea0003c3ffff */
[----:B------:R2:W-:Y:S01]  /*161f0*/  STL.64 [R1+0x758], R2 ;  /* 0x0007580201007387 */ /* 0x0005e20000100a00 */
[----:B------:R-:W-:Y:S02]  /*16200*/  MOV R4, R25 ;  /* 0x0000001900047202 */ /* 0x000fe40000000f00 */
[----:B------:R-:W-:-:S02]  /*16210*/  MOV R8, 0x16230 ;  /* 0x0001623000087802 */ /* 0x000fc40000000f00 */
[----:B-12---:R-:W-:Y:S05]  /*16220*/  CALL.REL.NOINC `($_ZN7cutlass13device_kernelIN5flash19enable_sm80_to_sm89INS1_16FlashAttnBwdSm80INS1_25CollectiveMainloopBwdSm80ILi2ELi2EN4cute5tupleIJNS5_1CILi128EEES8_NS7_ILi64EEEEEENS_10bfloat16_tEfNS_4arch4Sm80ELb0ELb1ELb1ELb1ELb0ELb0ELb0ELb0ELi2ELi4ELi4ELi4ELb0EEENS1_21CollectiveEpilogueBwdISA_SB_SD_Li256ELb1ELb0ELi2EEENS1_19SingleTileSchedulerILb1ELb0ELb0ELi128EEEEEEEEEvNT_6ParamsE$_ZZN4cute12filter_tupleINS_5tupleIJNS1_IJiNS1_IJiNS_1CILi0EEEEEEEEENS1_IJNS_10UnderscoreENS1_IJS6_S6_EEEEEEEEES9_ZNS_4diceIS9_S9_EEDaRKT_RKT0_EUlRKT_RKT0_E_EEDaSD_SG_OT1_ENKUlDpSJ_E_clIJNS1_IJiiS3_EEENS1_IJEEEEEEDaSQ_) ;  /* 0xffff667000007944 */ /* 0x006fea0003c3ffff */
[----:B------:R-:W-:Y:S02]  /*16230*/  MOV R74, 0x16250 ;  /* 0x00016250004a7802 */ /* 0x000fe40000000f00 */
[----:B-12--5:R-:W-:Y:S05]  /*16240*/  CALL.REL.NOINC `($_ZN7cutlass13device_kernelIN5flash19enable_sm80_to_sm89INS1_16FlashAttnBwdSm80INS1_25CollectiveMainloopBwdSm80ILi2ELi2EN4cute5tupleIJNS5_1CILi128EEES8_NS7_ILi64EEEEEENS_10bfloat16_tEfNS_4arch4Sm80ELb0ELb1ELb1ELb1ELb0ELb0ELb0ELb0ELi2ELi4ELi4ELi4ELb0EEENS1_21CollectiveEpilogueBwdISA_SB_SD_Li256ELb1ELb0ELi2EEENS1_19SingleTileSchedulerILb1ELb0ELb0ELi128EEEEEEEEEvNT_6ParamsE$_ZZN4cute7idx2crdINS_5tupleIJiiNS_1CILi0EEEEEENS1_IJNS1_IJNS2_ILi4EEENS2_ILi8EEEEEES5_NS2_ILi1EEEEEEEEDaRKT_RKT0_ENKUlRKT_RKT0_E_clIiS7_EEDaSI_SL_) ;  /* 0xffffa86000007944 */ /* 0x026fea0003c3ffff */
[----:B------:R-:W-:Y:S02]  /*16250*/  MOV R2, 0x16270 ;  /* 0x0001627000027802 */ /* 0x000fe40000000f00 */
[----:B-1----:R-:W-:Y:S05]  /*16260*/  CALL.REL.NOINC `($_ZN7cutlass13device_kernelIN5flash19enable_sm80_to_sm89INS1_16FlashAttnBwdSm80INS1_25CollectiveMainloopBwdSm80ILi2ELi2EN4cute5tupleIJNS5_1CILi128EEES8_NS7_ILi64EEEEEENS_10bfloat16_tEfNS_4arch4Sm80ELb0ELb1ELb1ELb1ELb0ELb0ELb0ELb0ELi2ELi4ELi4ELi4ELb0EEENS1_21CollectiveEpilogueBwdISA_SB_SD_Li256ELb1ELb0ELi2EEENS1_19SingleTileSchedulerILb1ELb0ELb0ELi128EEEEEEEEEvNT_6ParamsE$_ZZN4cute7idx2crdINS_5tupleIJiiNS_1CILi0EEEEEENS1_IJNS1_IJNS2_ILi4EEENS2_ILi8EEEEEES5_NS2_ILi1EEEEEEEEDaRKT_RKT0_ENKUlRKT_RKT0_E_clIiS5_EEDaSI_SL_) ;  /* 0xffffa81000007944 */ /* 0x002fea0003c3ffff */
[----:B------:R1:W-:Y:S01]  /*16270*/  STL [R1+0x758], R6 ;  /* 0x0007580601007387 */ /* 0x0003e20000100800 */
[----:B------:R-:W-:-:S02]  /*16280*/  MOV R2, R25 ;  /* 0x0000001900027202 */ /* 0x000fc40000000f00 */
[----:B------:R-:W-:Y:S02]  /*16290*/  MOV R74, 0x162b0 ;  /* 0x000162b0004a7802 */ /* 0x000fe40000000f00 */
[----:B-1----:R-:W-:Y:S05]  /*162a0*/  CALL.REL.NOINC `($_ZN7cutlass13device_kernelIN5flash19enable_sm80_to_sm89INS1_16FlashAttnBwdSm80INS1_25CollectiveMainloopBwdSm80ILi2ELi2EN4cute5tupleIJNS5_1CILi128EEES8_NS7_ILi64EEEEEENS_10bfloat16_tEfNS_4arch4Sm80ELb0ELb1ELb1ELb1ELb0ELb0ELb0ELb0ELi2ELi4ELi4ELi4ELb0EEENS1_21CollectiveEpilogueBwdISA_SB_SD_Li256ELb1ELb0ELi2EEENS1_19SingleTileSchedulerILb1ELb0ELb0ELi128EEEEEEEEEvNT_6ParamsE$_ZZN4cute9transformINS_5tupleIJiiNS_1CILi0EEEEEENS1_IJNS1_IJNS2_ILi4EEENS2_ILi8EEEEEES5_NS2_ILi1EEEEEEZNS_7idx2crdIS4_S9_EEDaRKT_RKT0_EUlRKT_RKT0_E_EEDaSD_SG_OT1_ENKUlDpSJ_E_clIJNS1_IJiiEEEiS3_EEEDaSQ_) ;  /* 0xffffaf3000007944 */ /* 0x002fea0003c3ffff */
[----:B------:R-:W-:Y:S02]  /*162b0*/  MOV R6, 0x162d0 ;  /* 0x000162d000067802 */ /* 0x000fe40000000f00 */
[----:B--2--5:R-:W-:Y:S05]  /*162c0*/  CALL.REL.NOINC `($_ZN7cutlass13device_kernelIN5flash19enable_sm80_to_sm89INS1_16FlashAttnBwdSm80INS1_25CollectiveMainloopBwdSm80ILi2ELi2EN4cute5tupleIJNS5_1CILi128EEES8_NS7_ILi64EEEEEENS_10bfloat16_tEfNS_4arch4Sm80ELb0ELb1ELb1ELb1ELb0ELb0ELb0ELb0ELi2ELi4ELi4ELi4ELb0EEENS1_21CollectiveEpilogueBwdISA_SB_SD_Li256ELb1ELb0ELi2EEENS1_19SingleTileSchedulerILb1ELb0ELb0ELi128EEEEEEEEEvNT_6ParamsE$_ZZN4cute13to_mixed_bitsINS_5tupleIJNS1_IJNS_1CILi4EEENS2_ILi8EEEEEES3_NS2_ILi1EEEEEENS1_IJNS1_IJNS2_ILi0EEENS2_ILi64EEEEEES8_S8_EEENS1_IJNS1_IJiiEEEiS8_EEEEEDaRKT_RKT0_RKT1_ENKUlRKT_RKT0_RKT1_E_clIS5_SA_SC_EEDaSP_SS_SV_) ;  /* 0xffff711000007944 */ /* 0x024fea0003c3ffff */
[----:B------:R-:W-:Y:S02]  /*162d0*/  MOV R2, 0x162f0 ;  /* 0x000162f000027802 */ /* 0x000fe40000000f00 */
[----:B------:R-:W-:Y:S05]  /*162e0*/  CALL.REL.NOINC `($_ZN7cutlass13device_kernelIN5flash19enable_sm80_to_sm89INS1_16FlashAttnBwdSm80INS1_25CollectiveMainloopBwdSm80ILi2ELi2EN4cute5tupleIJNS5_1CILi128EEES8_NS7_ILi64EEEEEENS_10bfloat16_tEfNS_4arch4Sm80ELb0ELb1ELb1ELb1ELb0ELb0ELb0ELb0ELi2ELi4ELi4ELi4ELb0EEENS1_21CollectiveEpilogueBwdISA_SB_SD_Li256ELb1ELb0ELi2EEENS1_19SingleTileSchedulerILb1ELb0ELb0ELi128EEEEEEEEEvNT_6ParamsE$_ZZN4cute13to_mixed_bitsINS_5tupleIJNS1_IJNS_1CILi4EEENS2_ILi8EEEEEES3_NS2_ILi1EEEEEENS1_IJNS1_IJNS2_ILi0EEENS2_ILi64EEEEEES8_S8_EEENS1_IJNS1_IJiiEEEiS8_EEEEEDaRKT_RKT0_RKT1_ENKUlDpRKT_E_clIJNS_9MixedBitsILj0ELj448EEENS2_ILj0EEESV_EEEDaSQ_) ;  /* 0xffff70c000007944 */ /* 0x000fea0003c3ffff */
        /* <DEDUP_REMOVED lines=21> */
[----:B-1----:R-:W-:Y:S05]  /*16440*/  CALL.REL.NOINC `($_ZN7cutlass13device_kernelIN5flash19enable_sm80_to_sm89INS1_16FlashAttnBwdSm80INS1_25CollectiveMainloopBwdSm80ILi2ELi2EN4cute5tupleIJNS5_1CILi128EEES8_NS7_ILi64EEEEEENS_10bfloat16_tEfNS_4arch4Sm80ELb0ELb1ELb1ELb1ELb0ELb0ELb0ELb0ELi2ELi4ELi4ELi4ELb0EEENS1_21CollectiveEpilogueBwdISA_SB_SD_Li256ELb1ELb0ELi2EEENS1_19SingleTileSchedulerILb1ELb0ELb0ELi128EEEEEEEEEvNT_6ParamsE$_ZN4cute3eso3ESOILb0ELb0EJiiiEEC2ERKiS4_S4_) ;  /* 0xffff1e7000007944 */ /* 0x002fea0003c3ffff */
[----:B------:R2:W5:Y:S04]  /*16450*/  LDL R5, [R1+0x760] ;  /* 0x0007600001057983 */ /* 0x0005680000100800 */
[----:B-1----:R2:W5:Y:S01]  /*16460*/  LDL.64 R2, [R1+0x758] ;  /* 0x0007580001027983 */ /* 0x0025620000100a00 */
[----:B------:R-:W-:Y:S02]  /*16470*/  MOV R4, R25 ;  /* 0x0000001900047202 */ /* 0x000fe40000000f00 */
[----:B------:R-:W-:Y:S02]  /*16480*/  MOV R6, 0x164a0 ;  /* 0x000164a000067802 */ /* 0x000fe40000000f00 */
[----:B--2--5:R-:W-:Y:S05]  /*16490*/  CALL.REL.NOINC `($_ZN7cutlass13device_kernelIN5flash19enable_sm80_to_sm89INS1_16FlashAttnBwdSm80INS1_25CollectiveMainloopBwdSm80ILi2ELi2EN4cute5tupleIJNS5_1CILi128EEES8_NS7_ILi64EEEEEENS_10bfloat16_tEfNS_4arch4Sm80ELb0ELb1ELb1ELb1ELb0ELb0ELb0ELb0ELi2ELi4ELi4ELi4ELb0EEENS1_21CollectiveEpilogueBwdISA_SB_SD_Li256ELb1ELb0ELi2EEENS1_19SingleTileSchedulerILb1ELb0ELb0ELi128EEEEEEEEEvNT_6ParamsE$_ZN4cute3eso3ESOILb1ELb0EJNS_1CILi1EEENS_5tupleIJiiiEEENS2_ILi64EEENS4_IJNS2_ILi72EEENS2_ILi144EEENS2_ILi288EEEEEENS2_ILi512EEEEEC2ERKS3_RKS5_RKS6_RKSA_RKSB_) ;  /* 0xffff2c0000007944 */ /* 0x024fea0003c3ffff */
[----:B-1----:R1:W5:Y:S04]  /*164a0*/  LDL R5, [R1+0x760] ;  /* 0x0007600001057983 */ /* 0x0023680000100800 */
[----:B------:R1:W5:Y:S01]  /*164b0*/  LDL.64 R2, [R1+0x758] ;  /* 0x0007580001027983 */ /* 0x0003620000100a00 */
[----:B------:R-:W-:-:S02]  /*164c0*/  MOV R4, R25 ;  /* 0x0000001900047202 */ /* 0x000fc40000000f00 */
[----:B------:R-:W-:Y:S02]  /*164d0*/  MOV R6, 0x164f0 ;  /* 0x000164f000067802 */ /* 0x000fe40000000f00 */
[----:B-1---5:R-:W-:Y:S05]  /*164e0*/  CALL.REL.NOINC `($_ZN7cutlass13device_kernelIN5flash19enable_sm80_to_sm89INS1_16FlashAttnBwdSm80INS1_25CollectiveMainloopBwdSm80ILi2ELi2EN4cute5tupleIJNS5_1CILi128EEES8_NS7_ILi64EEEEEENS_10bfloat16_tEfNS_4arch4Sm80ELb0ELb1ELb1ELb1ELb0ELb0ELb0ELb0ELi2ELi4ELi4ELi4ELb0EEENS1_21CollectiveEpilogueBwdISA_SB_SD_Li256ELb1ELb0ELi2EEENS1_19SingleTileSchedulerILb1ELb0ELb0ELi128EEEEEEEEEvNT_6ParamsE$_ZN4cute5tupleIJNS0_IJNS_1CILi8EEENS0_IJNS1_ILi2EEES3_S3_EEENS1_ILi1EEES4_S5_EEENS0_IJS5_NS0_IJiiiEEENS1_ILi64EEENS0_IJNS1_ILi72EEENS1_ILi144EEENS1_ILi288EEEEEENS1_ILi512EEEEEEEEC2ERKS6_RKSE_) ;  /* 0xffff5c9000007944 */ /* 0x022fea0003c3ffff */
[----:B-1----:R1:W5:Y:S04]  /*164f0*/  LDL R5, [R1+0x760] ;  /* 0x0007600001057983 */ /* 0x0023680000100800 */
[----:B------:R1:W5:Y:S01]  /*16500*/  LDL.64 R2, [R1+0x758] ;  /* 0x0007580001027983 */ /* 0x0003620000100a00 */
[----:B------:R-:W-:-:S03]  /*16510*/  MOV R4, 0x16530 ;  /* 0x0001653000047802 */ /* 0x000fc60000000f00 */
[----:B-1---5:R-:W-:Y:S05]  /*16520*/  CALL.REL.NOINC `($_ZN7cutlass13device_kernelIN5flash19enable_sm80_to_sm89INS1_16FlashAttnBwdSm80INS1_25CollectiveMainloopBwdSm80ILi2ELi2EN4cute5tupleIJNS5_1CILi128EEES8_NS7_ILi64EEEEEENS_10bfloat16_tEfNS_4arch4Sm80ELb0ELb1ELb1ELb1ELb0ELb0ELb0ELb0ELi2ELi4ELi4ELi4ELb0EEENS1_21CollectiveEpilogueBwdISA_SB_SD_Li256ELb1ELb0ELi2EEENS1_19SingleTileSchedulerILb1ELb0ELb0ELi128EEEEEEEEEvNT_6ParamsE$_ZZN4cute7flattenINS_5tupleIJNS_1CILi1EEENS1_IJiiiEEENS2_ILi64EEENS1_IJNS2_ILi72EEENS2_ILi144EEENS2_ILi288EEEEEENS2_ILi512EEEEEEEEDaRKT_ENKUlRKT_E_clIS4_EEDaSH_) ;  /* 0xffffa0d000007944 */ /* 0x022fea0003c3ffff */
[----:B------:R1:W-:Y:S01]  /*16530*/  STL.64 [R1+0x758], R2 ;  /* 0x0007580201007387 */ /* 0x0003e20000100a00 */
[----:B------:R-:W-:Y:S02]  /*16540*/  MOV R6, R25 ;  /* 0x0000001900067202 */ /* 0x000fe40000000f00 */
[----:B------:R-:W-:Y:S01]  /*16550*/  MOV R4, 0x16580 ;  /* 0x0001658000047802 */ /* 0x000fe20000000f00 */
[----:B------:R1:W-:Y:S04]  /*16560*/  STL [R1+0x760], R5 ;  /* 0x0007600501007387 */ /* 0x0003e80000100800 */
[----:B-1----:R-:W-:Y:S05]  /*16570*/  CALL.REL.NOINC `($_ZN7cutlass13device_kernelIN5flash19enable_sm80_to_sm89INS1_16FlashAttnBwdSm80INS1_25CollectiveMainloopBwdSm80ILi2ELi2EN4cute5tupleIJNS5_1CILi128EEES8_NS7_ILi64EEEEEENS_10bfloat16_tEfNS_4arch4Sm80ELb0ELb1ELb1ELb1ELb0ELb0ELb0ELb0ELi2ELi4ELi4ELi4ELb0EEENS1_21CollectiveEpilogueBwdISA_SB_SD_Li256ELb1ELb0ELi2EEENS1_19SingleTileSchedulerILb1ELb0ELb0ELi128EEEEEEEEEvNT_6ParamsE$_ZZN4cute12filter_tupleINS_5tupleIJNS_1CILi1EEENS1_IJiiiEEENS2_ILi64EEENS1_IJNS2_ILi72EEENS2_ILi144EEENS2_ILi288EEEEEENS2_ILi512EEEEEEZNS_7flattenISB_EEDaRKT_EUlRKT_E_EEDaSF_OT0_ENKUlDpSI_E_clIJNS1_IJS3_EEES4_NS1_IJS5_EEES9_NS1_IJSA_EEEEEEDaSM_) ;  /* 0xffff69a000007944 */ /* 0x002fea0003c3ffff */
[----:B------:R-:W-:Y:S02]  /*16580*/  MOV R4, R25 ;  /* 0x0000001900047202 */ /* 0x000fe40000000f00 */
[----:B------:R-:W-:-:S02]  /*16590*/  MOV R6, 0x165b0 ;  /* 0x000165b000067802 */ /* 0x000fc40000000f00 */
[----:B--2--5:R-:W-:Y:S05]  /*165a0*/  CALL.REL.NOINC `($_ZN7cutlass13device_kernelIN5flash19enable_sm80_to_sm89INS1_16FlashAttnBwdSm80INS1_25CollectiveMainloopBwdSm80ILi2ELi2EN4cute5tupleIJNS5_1CILi128EEES8_NS7_ILi64EEEEEENS_10bfloat16_tEfNS_4arch4Sm80ELb0ELb1ELb1ELb1ELb0ELb0ELb0ELb0ELi2ELi4ELi4ELi4ELb0EEENS1_21CollectiveEpilogueBwdISA_SB_SD_Li256ELb1ELb0ELi2EEENS1_19SingleTileSchedulerILb1ELb0ELb0ELi128EEEEEEEEEvNT_6ParamsE$_ZN4cute3eso3ESOILb0ELb1EJiNS_1CILi72EEENS2_ILi512EEEEEC2ERKiRKS3_RKS4_) ;  /* 0xffff233000007944 */ /* 0x024fea0003c3ffff */
[----:B-1----:R-:W2:Y:S01]  /*165b0*/  LDL R4, [R1+0x758] ;  /* 0x0007580001047983 */ /* 0x002ea20000100800 */
[----:B------:R-:W-:Y:S01]  /*165c0*/  IMAD.MOV.U32 R5, RZ, RZ, R3 ;  /* 0x000000ffff057224 */ /* 0x000fe200078e0003 */
[----:B------:R-:W-:Y:S01]  /*165d0*/  MOV R3, R25 ;  /* 0x0000001900037202 */ /* 0x000fe20000000f00 */
[----:B------:R-:W-:Y:S01]  /*165e0*/  IMAD.MOV.U32 R7, RZ, RZ, R55 ;  /* 0x000000ffff077224 */ /* 0x000fe200078e0037 */
[----:B------:R-:W-:Y:S01]  /*165f0*/  MOV R6, 0x16620 ;  /* 0x0001662000067802 */ /* 0x000fe20000000f00 */
[----:B--2---:R1:W-:Y:S04]  /*16600*/  STL [R1+0x790], R4 ;  /* 0x0007900401007387 */ /* 0x0043e80000100800 */
[----:B-1----:R-:W-:Y:S05]  /*16610*/  CALL.REL.NOINC `($_ZN7cutlass13device_kernelIN5flash19enable_sm80_to_sm89INS1_16FlashAttnBwdSm80INS1_25CollectiveMainloopBwdSm80ILi2ELi2EN4cute5tupleIJNS5_1CILi128EEES8_NS7_ILi64EEEEEENS_10bfloat16_tEfNS_4arch4Sm80ELb0ELb1ELb1ELb1ELb0ELb0ELb0ELb0ELi2ELi4ELi4ELi4ELb0EEENS1_21CollectiveEpilogueBwdISA_SB_SD_Li256ELb1ELb0ELi2EEENS1_19SingleTileSchedulerILb1ELb0ELb0ELi128EEEEEEEEEvNT_6ParamsE$_ZN4cute3eso3ESOILb0ELb0EJiiNS_1CILi72EEENS2_ILi512EEEEEC2ERKiS7_RKS3_RKS4_) ;  /* 0xffff1bc000007944 */ /* 0x002fea0003c3ffff */
        /* <DEDUP_REMOVED lines=8> */
[----:B-1----:R-:W-:Y:S05]  /*166a0*/  CALL.REL.NOINC `($_ZN7cutlass13device_kernelIN5flash19enable_sm80_to_sm89INS1_16FlashAttnBwdSm80INS1_25CollectiveMainloopBwdSm80ILi2ELi2EN4cute5tupleIJNS5_1CILi128EEES8_NS7_ILi64EEEEEENS_10bfloat16_tEfNS_4arch4Sm80ELb0ELb1ELb1ELb1ELb0ELb0ELb0ELb0ELi2ELi4ELi4ELi4ELb0EEENS1_21CollectiveEpilogueBwdISA_SB_SD_Li256ELb1ELb0ELi2EEENS1_19SingleTileSchedulerILb1ELb0ELb0ELi128EEEEEEEEEvNT_6ParamsE$_ZN4cute3eso3ESOILb0ELb0EJiiiNS_1CILi72EEENS2_ILi512EEEEEC2ERKiS7_S7_RKS3_RKS4_) ;  /* 0xffff1df000007944 */ /* 0x002fea0003c3ffff */
        /* <DEDUP_REMOVED lines=10> */
[----:B-1----:R-:W-:Y:S05]  /*16750*/  CALL.REL.NOINC `($_ZN7cutlass13device_kernelIN5flash19enable_sm80_to_sm89INS1_16FlashAttnBwdSm80INS1_25CollectiveMainloopBwdSm80ILi2ELi2EN4cute5tupleIJNS5_1CILi128EEES8_NS7_ILi64EEEEEENS_10bfloat16_tEfNS_4arch4Sm80ELb0ELb1ELb1ELb1ELb0ELb0ELb0ELb0ELi2ELi4ELi4ELi4ELb0EEENS1_21CollectiveEpilogueBwdISA_SB_SD_Li256ELb1ELb0ELi2EEENS1_19SingleTileSchedulerILb1ELb0ELb0ELi128EEEEEEEEEvNT_6ParamsE$_ZN4cute3eso3ESOILb1ELb0EJNS_1CILi1EEEiiiNS2_ILi72EEENS2_ILi512EEEEEC2ERKS3_RKiSA_SA_RKS4_RKS5_) ;  /* 0xffff2b3000007944 */ /* 0x002fea0003c3ffff */
[----:B-1----:R1:W5:Y:S04]  /*16760*/  LDL R5, [R1+0x778] ;  /* 0x0007780001057983 */ /* 0x0023680000100800 */
[----:B------:R1:W5:Y:S01]  /*16770*/  LDL.64 R2, [R1+0x770] ;  /* 0x0007700001027983 */ /* 0x0003620000100a00 */
[----:B------:R-:W-:-:S02]  /*16780*/  MOV R4, R24 ;  /* 0x0000001800047202 */ /* 0x000fc40000000f00 */
[----:B------:R-:W-:Y:S02]  /*16790*/  MOV R6, 0x167b0 ;  /* 0x000167b000067802 */ /* 0x000fe40000000f00 */
[----:B-1---5:R-:W-:Y:S05]  /*167a0*/  CALL.REL.NOINC `($_ZN7cutlass13device_kernelIN5flash19enable_sm80_to_sm89INS1_16FlashAttnBwdSm80INS1_25CollectiveMainloopBwdSm80ILi2ELi2EN4cute5tupleIJNS5_1CILi128EEES8_NS7_ILi64EEEEEENS_10bfloat16_tEfNS_4arch4Sm80ELb0ELb1ELb1ELb1ELb0ELb0ELb0ELb0ELi2ELi4ELi4ELi4ELb0EEENS1_21CollectiveEpilogueBwdISA_SB_SD_Li256ELb1ELb0ELi2EEENS1_19SingleTileSchedulerILb1ELb0ELb0ELi128EEEEEEEEEvNT_6ParamsE$_ZN4cute5tupleIJNS0_IJNS_1CILi8EEENS1_ILi2EEES3_S3_S2_S3_EEENS0_IJNS1_ILi1EEEiiiNS1_ILi72EEENS1_ILi512EEEEEEEEC2ERKS4_RKS8_) ;  /* 0xffff5a1000007944 */ /* 0x022fea0003c3ffff */
[----:B-1----:R-:W2:Y:S04]  /*167b0*/  LDL.64 R4, [R1+0x770] ;  /* 0x0007700001047983 */ /* 0x002ea80000100a00 */
[----:B------:R-:W3:Y:S01]  /*167c0*/  LDL R3, [R1+0x778] ;  /* 0x0007780001037983 */ /* 0x000ee20000100800 */
[----:B------:R-:W-:Y:S01]  /*167d0*/  IMAD.MOV.U32 R69, RZ, RZ, R16 ;  /* 0x000000ffff457224 */ /* 0x000fe200078e0010 */
[----:B------:R-:W-:Y:S02]  /*167e0*/  MOV R66, 0x16850 ;  /* 0x0001685000427802 */ /* 0x000fe40000000f00 */
[----:B------:R1:W-:Y:S01]  /*167f0*/  STL.U8 [R1+0x11e0], RZ ;  /* 0x0011e0ff01007387 */ /* 0x0003e20000100000 */
[----:B--2---:R-:W-:-:S03]  /*16800*/  IMAD.MOV.U32 R2, RZ, RZ, R5 ;  /* 0x000000ffff027224 */ /* 0x004fc600078e0005 */
[----:B------:R1:W-:Y:S01]  /*16810*/  STL [R1+0x77c], R4 ;  /* 0x00077c0401007387 */ /* 0x0003e20000100800 */
[----:B------:R-:W-:-:S03]  /*16820*/  MOV R5, R17 ;  /* 0x0000001100057202 */ /* 0x000fc60000000f00 */
[----:B---3--:R1:W-:Y:S04]  /*16830*/  STL.64 [R1+0x780], R2 ;  /* 0x0007800201007387 */ /* 0x0083e80000100a00 */
[----:B-1----:R-:W-:Y:S05]  /*16840*/  CALL.REL.NOINC `($_ZN7cutlass13device_kernelIN5flash19enable_sm80_to_sm89INS1_16FlashAttnBwdSm80INS1_25CollectiveMainloopBwdSm80ILi2ELi2EN4cute5tupleIJNS5_1CILi128EEES8_NS7_ILi64EEEEEENS_10bfloat16_tEfNS_4arch4Sm80ELb0ELb1ELb1ELb1ELb0ELb0ELb0ELb0ELi2ELi4ELi4ELi4ELb0EEENS1_21CollectiveEpilogueBwdISA_SB_SD_Li256ELb1ELb0ELi2EEENS1_19SingleTileSchedulerILb1ELb0ELb0ELi128EEEEEEEEEvNT_6ParamsE$_ZZN4cute6detail16composition_implINS_5tupleIJNS_1CILi8EEENS3_ILi2EEES5_S5_S4_S5_EEENS2_IJNS3_ILi1EEEiiiNS3_ILi72EEENS3_ILi512EEEEEENS2_IJNS2_IJS5_S5_S5_EEES5_NS3_ILi4EEEEEENS2_IJNS2_IJS7_S9_S4_EEENS3_ILi4096EEENS3_ILi16EEEEEEEEDaRKT_RKT0_RKT1_RKT2_ENKUlRKT_RKT0_E_clISB_SE_EEDaSW_SZ_) ;  /* 0xffff876000007944 */ /* 0x002fea0003c3ffff */
[----:B-1----:R-:W-:Y:S01]  /*16850*/  IMAD.MOV.U32 R2, RZ, RZ, R17 ;  /* 0x000000ffff027224 */ /* 0x002fe200078e0011 */
[----:B------:R-:W-:Y:S02]  /*16860*/  MOV R3, R16 ;  /* 0x0000001000037202 */ /* 0x000fe40000000f00 */
[----:B------:R-:W-:Y:S02]  /*16870*/  MOV R66, 0x16890 ;  /* 0x0001689000427802 */ /* 0x000fe40000000f00 */
[----:B--2--5:R-:W-:Y:S05]  /*16880*/  CALL.REL.NOINC `($_ZN7cutlass13device_kernelIN5flash19enable_sm80_to_sm89INS1_16FlashAttnBwdSm80INS1_25CollectiveMainloopBwdSm80ILi2ELi2EN4cute5tupleIJNS5_1CILi128EEES8_NS7_ILi64EEEEEENS_10bfloat16_tEfNS_4arch4Sm80ELb0ELb1ELb1ELb1ELb0ELb0ELb0ELb0ELi2ELi4ELi4ELi4ELb0EEENS1_21CollectiveEpilogueBwdISA_SB_SD_Li256ELb1ELb0ELi2EEENS1_19SingleTileSchedulerILb1ELb0ELb0ELi128EEEEEEEEEvNT_6ParamsE$_ZZN4cute6detail16composition_implINS_5tupleIJNS_1CILi8EEENS3_ILi2EEES5_S5_S4_S5_EEENS2_IJNS3_ILi1EEEiiiNS3_ILi72EEENS3_ILi512EEEEEENS2_IJNS2_IJS5_S5_S5_EEES5_NS3_ILi4EEEEEENS2_IJNS2_IJS7_S9_S4_EEENS3_ILi4096EEENS3_ILi16EEEEEEEEDaRKT_RKT0_RKT1_RKT2_ENKUlRKT_RKT0_E_clISC_SG_EEDaSW_SZ_) ;  /* 0xffff885000007944 */ /* 0x024fea0003c3ffff */
[----:B-----5:R2:W-:Y:S01]  /*16890*/  STL.64 [R1+0x770], R2 ;  /* 0x0007700201007387 */ /* 0x0205e20000100a00 */
[----:B------:R-:W-:-:S03]  /*168a0*/  MOV R4, 0x168c0 ;  /* 0x000168c000047802 */ /* 0x000fc60000000f00 */
[----:B-12---:R-:W-:Y:S05]  /*168b0*/  CALL.REL.NOINC `($_ZN7cutlass13device_kernelIN5flash19enable_sm80_to_sm89INS1_16FlashAttnBwdSm80INS1_25CollectiveMainloopBwdSm80ILi2ELi2EN4cute5tupleIJNS5_1CILi128EEES8_NS7_ILi64EEEEEENS_10bfloat16_tEfNS_4arch4Sm80ELb0ELb1ELb1ELb1ELb0ELb0ELb0ELb0ELi2ELi4ELi4ELi4ELb0EEENS1_21CollectiveEpilogueBwdISA_SB_SD_Li256ELb1ELb0ELi2EEENS1_19SingleTileSchedulerILb1ELb0ELb0ELi128EEEEEEEEEvNT_6ParamsE$_ZN4cute3eso3ESOILb0ELb0EJNS_5tupleIJNS_1CILi1EEENS3_ILi512EEEiEEENS3_ILi4096EEENS2_IJiiEEEEEC2ERKS6_RKS7_RKS8_) ;  /* 0xffff0a5000007944 */ /* 0x006fea0003c3ffff */
[----:B------:R2:W5:Y:S04]  /*168c0*/  LDL R5, [R1+0x760] ;  /* 0x0007600001057983 */ /* 0x0005680000100800 */
[----:B-1----:R2:W5:Y:S01]  /*168d0*/  LDL.64 R2, [R1+0x758] ;  /* 0x0007580001027983 */ /* 0x0025620000100a00 */
[----:B------:R-:W-:-:S03]  /*168e0*/  MOV R6, 0x16900 ;  /* 0x0001690000067802 */ /* 0x000fc60000000f00 */
[----:B--2--5:R-:W-:Y:S05]  /*168f0*/  CALL.REL.NOINC `($_ZN7cutlass13device_kernelIN5flash19enable_sm80_to_sm89INS1_16FlashAttnBwdSm80INS1_25CollectiveMainloopBwdSm80ILi2ELi2EN4cute5tupleIJNS5_1CILi128EEES8_NS7_ILi64EEEEEENS_10bfloat16_tEfNS_4arch4Sm80ELb0ELb1ELb1ELb1ELb0ELb0ELb0ELb0ELi2ELi4ELi4ELi4ELb0EEENS1_21CollectiveEpilogueBwdISA_SB_SD_Li256ELb1ELb0ELi2EEENS1_19SingleTileSchedulerILb1ELb0ELb0ELi128EEEEEEEEEvNT_6ParamsE$_ZN4cute5tupleIJNS0_IJNS0_IJNS_1CILi2EEES2_S2_EEES2_NS0_IJS2_S2_EEEEEENS0_IJNS0_IJNS1_ILi1EEENS1_ILi512EEEiEEENS1_ILi4096EEENS0_IJiiEEEEEEEEC2ERKS5_RKSB_) ;  /* 0xffff542000007944 */ /* 0x024fea0003c3ffff */
[----:B-1----:R1:W5:Y:S04]  /*16900*/  LDL R4, [R1+0x760] ;  /* 0x0007600001047983 */ /* 0x0023680000100800 */
[----:B------:R1:W5:Y:S01]  /*16910*/  LDL.64 R2, [R1+0x758] ;  /* 0x0007580001027983 */ /* 0x0003620000100a00 */
[----:B------:R-:W-:Y:S01]  /*16920*/  LEA.HI R6, R11, R11, RZ, 0x1d ;  /* 0x0000000b0b067211 */ /* 0x000fe200078fe8ff */
[----:B------:R-:W-:-:S04]  /*16930*/  IMAD.MOV.U32 R5, RZ, RZ, R52 ;  /* 0x000000ffff057224 */ /* 0x000fc800078e0034 */
[----:B------:R-:W-:Y:S01]  /*16940*/  IMAD.U32 R8, R9, 0x2, R6 ;  /* 0x0000000209087824 */ /* 0x000fe200078e0006 */
[----:B------:R-:W-:-:S04]  /*16950*/  MOV R6, 0x16980 ;  /* 0x0001698000067802 */ /* 0x000fc80000000f00 */
[----:B------:R1:W-:Y:S03]  /*16960*/  STL [R1+0x11e4], R8 ;  /* 0x0011e40801007387 */ /* 0x0003e60000100800 */
[----:B-1---5:R-:W-:Y:S05]  /*16970*/  CALL.REL.NOINC `($_ZN7cutlass13device_kernelIN5flash19enable_sm80_to_sm89INS1_16FlashAttnBwdSm80INS1_25CollectiveMainloopBwdSm80ILi2ELi2EN4cute5tupleIJNS5_1CILi128EEES8_NS7_ILi64EEEEEENS_10bfloat16_tEfNS_4arch4Sm80ELb0ELb1ELb1ELb1ELb0ELb0ELb0ELb0ELi2ELi4ELi4ELi4ELb0EEENS1_21CollectiveEpilogueBwdISA_SB_SD_Li256ELb1ELb0ELi2EEENS1_19SingleTileSchedulerILb1ELb0ELb0ELi128EEEEEEEEEvNT_6ParamsE$_ZN4cute3eso3ESOILb0ELb0EJNS_6LayoutINS_5tupleIJNS3_IJNS_1CILi2EEES5_S5_EEES5_NS3_IJS5_S5_EEEEEENS3_IJNS3_IJNS4_ILi1EEENS4_ILi512EEEiEEENS4_ILi4096EEENS3_IJiiEEEEEEEEjEEC2ERKSF_RKj) ;  /* 0xffff109000007944 */ /* 0x022fea0003c3ffff */
[----:B------:R-:W2:Y:S04]  /*16980*/  LDL.64 R62, [R1+0x760] ;  /* 0x00076000013e7983 */ /* 0x000ea80000100a00 */
[----:B-1----:R1:W5:Y:S01]  /*16990*/  LDL.64 R4, [R1+0x758] ;  /* 0x0007580001047983 */ /* 0x0023620000100a00 */
[----:B------:R-:W-:Y:S02]  /*169a0*/  MOV R9, R25 ;  /* 0x0000001900097202 */ /* 0x000fe40000000f00 */
[----:B------:R-:W-:Y:S01]  /*169b0*/  MOV R8, 0x169e0 ;  /* 0x000169e000087802 */ /* 0x000fe20000000f00 */
[----:B--2---:R-:W-:-:S04]  /*169c0*/  IMAD.WIDE.U32 R2, R63, 0x2, R60 ;  /* 0x000000023f027825 */ /* 0x004fc800078e003c */
[----:B-1---5:R-:W-:Y:S05]  /*169d0*/  CALL.REL.NOINC `($_ZN7cutlass13device_kernelIN5flash19enable_sm80_to_sm89INS1_16FlashAttnBwdSm80INS1_25CollectiveMainloopBwdSm80ILi2ELi2EN4cute5tupleIJNS5_1CILi128EEES8_NS7_ILi64EEEEEENS_10bfloat16_tEfNS_4arch4Sm80ELb0ELb1ELb1ELb1ELb0ELb0ELb0ELb0ELi2ELi4ELi4ELi4ELb0EEENS1_21CollectiveEpilogueBwdISA_SB_SD_Li256ELb1ELb0ELi2EEENS1_19SingleTileSchedulerILb1ELb0ELb0ELi128EEEEEEEEEvNT_6ParamsE$_ZN4cute8smem_ptrIPN7cutlass10bfloat16_tEECI1NS_12iter_adaptorIS3_S4_EEES3_) ;  /* 0xffff5ae000007944 */ /* 0x022fea0003c3ffff */
[----:B------:R-:W2:Y:S01]  /*169e0*/  LDL.64 R10, [R1+0x758] ;  /* 0x00075800010a7983 */ /* 0x000ea20000100a00 */
[----:B-1----:R-:W-:Y:S01]  /*169f0*/  IMAD.MOV.U32 R6, RZ, RZ, R62 ;  /* 0x000000ffff067224 */ /* 0x002fe200078e003e */
[----:B------:R-:W-:Y:S01]  /*16a00*/  MOV R2, R4 ;  /* 0x0000000400027202 */ /* 0x000fe20000000f00 */
[----:B------:R-:W-:Y:S01]  /*16a10*/  IMAD.MOV.U32 R3, RZ, RZ, R5 ;  /* 0x000000ffff037224 */ /* 0x000fe200078e0005 */
[----:B------:R-:W-:Y:S01]  /*16a20*/  MOV R8, 0x16a50 ;  /* 0x00016a5000087802 */ /* 0x000fe20000000f00 */
[----:B--2---:R1:W-:Y:S04]  /*16a30*/  STL.64 [R1+0x770], R10 ;  /* 0x0007700a01007387 */ /* 0x0043e80000100a00 */
[----:B-1----:R-:W-:Y:S05]  /*16a40*/  CALL.REL.NOINC `($_ZN7cutlass13device_kernelIN5flash19enable_sm80_to_sm89INS1_16FlashAttnBwdSm80INS1_25CollectiveMainloopBwdSm80ILi2ELi2EN4cute5tupleIJNS5_1CILi128EEES8_NS7_ILi64EEEEEENS_10bfloat16_tEfNS_4arch4Sm80ELb0ELb1ELb1ELb1ELb0ELb0ELb0ELb0ELi2ELi4ELi4ELi4ELb0EEENS1_21CollectiveEpilogueBwdISA_SB_SD_Li256ELb1ELb0ELi2EEENS1_19SingleTileSchedulerILb1ELb0ELb0ELi128EEEEEEEEEvNT_6ParamsE$_ZN4cute3eso3ESOILb0ELb0EJNS_6LayoutINS_5tupleIJNS3_IJNS_1CILi2EEES5_S5_EEES5_NS3_IJS5_S5_EEEEEENS3_IJNS3_IJNS4_ILi1EEENS4_ILi512EEEiEEENS4_ILi4096EEENS3_IJiiEEEEEEEENS_10ViewEngineINS_8smem_ptrIPN7cutlass10bfloat16_tEEEEEEEC2ERKSF_RKSM_) ;  /* 0xffff0f4000007944 */ /* 0x002fea0003c3ffff */
[----:B-1----:R1:W5:Y:S04]  /*16a50*/  LDL R5, [R1+0x75c] ;  /* 0x00075c0001057983 */ /* 0x0023680000100800 */
[----:B------:R1:W5:Y:S01]  /*16a60*/  LDL R3, [R1+0x760] ;  /* 0x0007600001037983 */ /* 0x0003620000100800 */
[----:B------:R-:W-:-:S03]  /*16a70*/  MOV R4, 0x16a90 ;  /* 0x00016a9000047802 */ /* 0x000fc60000000f00 */
[----:B-1---5:R-:W-:Y:S05]  /*16a80*/  CALL.REL.NOINC `($_ZN7cutlass13device_kernelIN5flash19enable_sm80_to_sm89INS1_16FlashAttnBwdSm80INS1_25CollectiveMainloopBwdSm80ILi2ELi2EN4cute5tupleIJNS5_1CILi128EEES8_NS7_ILi64EEEEEENS_10bfloat16_tEfNS_4arch4Sm80ELb0ELb1ELb1ELb1ELb0ELb0ELb0ELb0ELi2ELi4ELi4ELi4ELb0EEENS1_21CollectiveEpilogueBwdISA_SB_SD_Li256ELb1ELb0ELi2EEENS1_19SingleTileSchedulerILb1ELb0ELb0ELi128EEEEEEEEEvNT_6ParamsE$_ZZN4cute4takeILi1ELi3ENS_5tupleIJNS1_IJNS_1CILi1EEENS2_ILi512EEEiEEENS2_ILi4096EEENS1_IJiiEEEEEEEEDaRKT1_ENKUlDpRKT_E_clIJS6_S7_EEEDaSF_) ;  /* 0xffff719000007944 */ /* 0x022fea0003c3ffff */
[----:B------:R-:W-:Y:S02]  /*16a90*/  MOV R4, 0x16ab0 ;  /* 0x00016ab000047802 */ /* 0x000fe40000000f00 */
[----:B-1---5:R-:W-:Y:S05]  /*16aa0*/  CALL.REL.NOINC `($_ZN7cutlass13device_kernelIN5flash19enable_sm80_to_sm89INS1_16FlashAttnBwdSm80INS1_25CollectiveMainloopBwdSm80ILi2ELi2EN4cute5tupleIJNS5_1CILi128EEES8_NS7_ILi64EEEEEENS_10bfloat16_tEfNS_4arch4Sm80ELb0ELb1ELb1ELb1ELb0ELb0ELb0ELb0ELi2ELi4ELi4ELi4ELb0EEENS1_21CollectiveEpilogueBwdISA_SB_SD_Li256ELb1ELb0ELi2EEENS1_19SingleTileSchedulerILb1ELb0ELb0ELi128EEEEEEEEEvNT_6ParamsE$_ZZN4cute16flatten_to_tupleINS_5tupleIJNS_1CILi4096EEENS1_IJiiEEEEEEEEDaRKT_ENKUlRKT_E_clIS4_EEDaSB_) ;  /* 0xffff6ec000007944 */ /* 0x022fea0003c3ffff */
[----:B------:R1:W-:Y:S01]  /*16ab0*/  STL.64 [R1+0x758], R2 ;  /* 0x0007580201007387 */ /* 0x0003e20000100a00 */
[----:B------:R-:W-:-:S02]  /*16ac0*/  MOV R60, R25 ;  /* 0x00000019003c7202 */ /* 0x000fc40000000f00 */
[----:B------:R-:W-:Y:S02]  /*16ad0*/  MOV R4, 0x16af0 ;  /* 0x00016af000047802 */ /* 0x000fe40000000f00 */
[----:B-1----:R-:W-:Y:S05]  /*16ae0*/  CALL.REL.NOINC `($_ZN7cutlass13device_kernelIN5flash19enable_sm80_to_sm89INS1_16FlashAttnBwdSm80INS1_25CollectiveMainloopBwdSm80ILi2ELi2EN4cute5tupleIJNS5_1CILi128EEES8_NS7_ILi64EEEEEENS_10bfloat16_tEfNS_4arch4Sm80ELb0ELb1ELb1ELb1ELb0ELb0ELb0ELb0ELi2ELi4ELi4ELi4ELb0EEENS1_21CollectiveEpilogueBwdISA_SB_SD_Li256ELb1ELb0ELi2EEENS1_19SingleTileSchedulerILb1ELb0ELb0ELi128EEEEEEEEEvNT_6ParamsE$_ZZN4cute12filter_tupleINS_5tupleIJNS_1CILi4096EEENS1_IJiiEEEEEEZNS_16flatten_to_tupleIS5_EEDaRKT_EUlRKT_E_EEDaS9_OT0_ENKUlDpSC_E_clIJNS1_IJS3_EEES4_EEEDaSG_) ;  /* 0xffff659000007944 */ /* 0x002fea0003c3ffff */
        /* <DEDUP_REMOVED lines=14> */
[----:B--2--5:R-:W-:Y:S05]  /*16bd0*/  CALL.REL.NOINC `($_ZN7cutlass13device_kernelIN5flash19enable_sm80_to_sm89INS1_16FlashAttnBwdSm80INS1_25CollectiveMainloopBwdSm80ILi2ELi2EN4cute5tupleIJNS5_1CILi128EEES8_NS7_ILi64EEEEEENS_10bfloat16_tEfNS_4arch4Sm80ELb0ELb1ELb1ELb1ELb0ELb0ELb0ELb0ELi2ELi4ELi4ELi4ELb0EEENS1_21CollectiveEpilogueBwdISA_SB_SD_Li256ELb1ELb0ELi2EEENS1_19SingleTileSchedulerILb1ELb0ELb0ELi128EEEEEEEEEvNT_6ParamsE$_ZN4cute3eso3ESOILb1ELb0EJNS_14ComposedLayoutINS_7SwizzleILi3ELi3ELi3EEENS_1CILi0EEENS_6LayoutINS_5tupleIJNS8_IJNS8_IJNS5_ILi4EEENS5_ILi8EEEEEENS8_IJNS5_ILi2EEENS5_ILi1EEEEEEEEENS8_IJNS8_IJSC_SC_EEENS8_IJSA_S9_EEEEEEEEENS8_IJNS8_IJNS8_IJSC_NS5_ILi64EEEEEENS8_IJNS5_ILi512EEES6_EEEEEENS8_IJNS8_IJSD_SA_EEENS8_IJNS5_ILi1024EEENS5_ILi16EEEEEEEEEEEEEEEENS_10ViewEngineINS_8smem_ptrIPN7cutlass10bfloat16_tEEEEEEEC2ERKSW_RKS13_) ;  /* 0xffff1ec000007944 */ /* 0x024fea0003c3ffff */
        /* <DEDUP_REMOVED lines=29> */
[----:B-12--5:R-:W-:Y:S05]  /*16db0*/  CALL.REL.NOINC `($_ZN7cutlass13device_kernelIN5flash19enable_sm80_to_sm89INS1_16FlashAttnBwdSm80INS1_25CollectiveMainloopBwdSm80ILi2ELi2EN4cute5tupleIJNS5_1CILi128EEES8_NS7_ILi64EEEEEENS_10bfloat16_tEfNS_4arch4Sm80ELb0ELb1ELb1ELb1ELb0ELb0ELb0ELb0ELi2ELi4ELi4ELi4ELb0EEENS1_21CollectiveEpilogueBwdISA_SB_SD_Li256ELb1ELb0ELi2EEENS1_19SingleTileSchedulerILb1ELb0ELb0ELi128EEEEEEEEEvNT_6ParamsE$_ZZN4cute7idx2crdINS_5tupleIJiiNS_1CILi0EEEEEENS1_IJNS1_IJNS2_ILi4EEENS2_ILi8EEEEEENS2_ILi2EEENS2_ILi1EEEEEEEEDaRKT_RKT0_ENKUlRKT_RKT0_E_clIiS7_EEDaSJ_SM_) ;  /* 0xffff987000007944 */ /* 0x026fea0003c3ffff */
[----:B------:R-:W-:Y:S02]  /*16dc0*/  MOV R2, 0x16de0 ;  /* 0x00016de000027802 */ /* 0x000fe40000000f00 */
[----:B-1----:R-:W-:Y:S05]  /*16dd0*/  CALL.REL.NOINC `($_ZN7cutlass13device_kernelIN5flash19enable_sm80_to_sm89INS1_16FlashAttnBwdSm80INS1_25CollectiveMainloopBwdSm80ILi2ELi2EN4cute5tupleIJNS5_1CILi128EEES8_NS7_ILi64EEEEEENS_10bfloat16_tEfNS_4arch4Sm80ELb0ELb1ELb1ELb1ELb0ELb0ELb0ELb0ELi2ELi4ELi4ELi4ELb0EEENS1_21CollectiveEpilogueBwdISA_SB_SD_Li256ELb1ELb0ELi2EEENS1_19SingleTileSchedulerILb1ELb0ELb0ELi128EEEEEEEEEvNT_6ParamsE$_ZZN4cute7idx2crdINS_5tupleIJiiNS_1CILi0EEEEEENS1_IJNS1_IJNS2_ILi4EEENS2_ILi8EEEEEENS2_ILi2EEENS2_ILi1EEEEEEEEDaRKT_RKT0_ENKUlRKT_RKT0_E_clIiS8_EEDaSJ_SM_) ;  /* 0xffff9c7000007944 */ /* 0x002fea0003c3ffff */
[----:B------:R1:W-:Y:S01]  /*16de0*/  STL [R1+0x758], R6 ;  /* 0x0007580601007387 */ /* 0x0003e20000100800 */
[----:B------:R-:W-:-:S02]  /*16df0*/  MOV R2, R25 ;  /* 0x0000001900027202 */ /* 0x000fc40000000f00 */
[----:B------:R-:W-:Y:S02]  /*16e00*/  MOV R74, 0x16e20 ;  /* 0x00016e20004a7802 */ /* 0x000fe40000000f00 */
[----:B-1----:R-:W-:Y:S05]  /*16e10*/  CALL.REL.NOINC `($_ZN7cutlass13device_kernelIN5flash19enable_sm80_to_sm89INS1_16FlashAttnBwdSm80INS1_25CollectiveMainloopBwdSm80ILi2ELi2EN4cute5tupleIJNS5_1CILi128EEES8_NS7_ILi64EEEEEENS_10bfloat16_tEfNS_4arch4Sm80ELb0ELb1ELb1ELb1ELb0ELb0ELb0ELb0ELi2ELi4ELi4ELi4ELb0EEENS1_21CollectiveEpilogueBwdISA_SB_SD_Li256ELb1ELb0ELi2EEENS1_19SingleTileSchedulerILb1ELb0ELb0ELi128EEEEEEEEEvNT_6ParamsE$_ZZN4cute9transformINS_5tupleIJiiNS_1CILi0EEEEEENS1_IJNS1_IJNS2_ILi4EEENS2_ILi8EEEEEENS2_ILi2EEENS2_ILi1EEEEEEZNS_7idx2crdIS4_SA_EEDaRKT_RKT0_EUlRKT_RKT0_E_EEDaSE_SH_OT1_ENKUlDpSK_E_clIJNS1_IJiiEEEiS3_EEEDaSR_) ;  /* 0xffffa34000007944 */ /* 0x002fea0003c3ffff */
[----:B------:R-:W-:Y:S02]  /*16e20*/  MOV R6, 0x16e40 ;  /* 0x00016e4000067802 */ /* 0x000fe40000000f00 */
[----:B--2--5:R-:W-:Y:S05]  /*16e30*/  CALL.REL.NOINC `($_ZN7cutlass13device_kernelIN5flash19enable_sm80_to_sm89INS1_16FlashAttnBwdSm80INS1_25CollectiveMainloopBwdSm80ILi2ELi2EN4cute5tupleIJNS5_1CILi128EEES8_NS7_ILi64EEEEEENS_10bfloat16_tEfNS_4arch4Sm80ELb0ELb1ELb1ELb1ELb0ELb0ELb0ELb0ELi2ELi4ELi4ELi4ELb0EEENS1_21CollectiveEpilogueBwdISA_SB_SD_Li256ELb1ELb0ELi2EEENS1_19SingleTileSchedulerILb1ELb0ELb0ELi128EEEEEEEEEvNT_6ParamsE$_ZZN4cute13to_mixed_bitsINS_5tupleIJNS1_IJNS_1CILi4EEENS2_ILi8EEEEEENS2_ILi2EEENS2_ILi1EEEEEENS1_IJNS1_IJNS2_ILi0EEENS2_ILi64EEEEEES9_S9_EEENS1_IJNS1_IJiiEEEiS9_EEEEEDaRKT_RKT0_RKT1_ENKUlRKT_RKT0_RKT1_E_clIS5_SB_SD_EEDaSQ_ST_SW_) ;  /* 0xffff641000007944 */ /* 0x024fea0003c3ffff */
[----:B------:R-:W-:Y:S02]  /*16e40*/  MOV R2, 0x16e60 ;  /* 0x00016e6000027802 */ /* 0x000fe40000000f00 */
[----:B------:R-:W-:Y:S05]  /*16e50*/  CALL.REL.NOINC `($_ZN7cutlass13device_kernelIN5flash19enable_sm80_to_sm89INS1_16FlashAttnBwdSm80INS1_25CollectiveMainloopBwdSm80ILi2ELi2EN4cute5tupleIJNS5_1CILi128EEES8_NS7_ILi64EEEEEENS_10bfloat16_tEfNS_4arch4Sm80ELb0ELb1ELb1ELb1ELb0ELb0ELb0ELb0ELi2ELi4ELi4ELi4ELb0EEENS1_21CollectiveEpilogueBwdISA_SB_SD_Li256ELb1ELb0ELi2EEENS1_19SingleTileSchedulerILb1ELb0ELb0ELi128EEEEEEEEEvNT_6ParamsE$_ZZN4cute13to_mixed_bitsINS_5tupleIJNS1_IJNS_1CILi4EEENS2_ILi8EEEEEENS2_ILi2EEENS2_ILi1EEEEEENS1_IJNS1_IJNS2_ILi0EEENS2_ILi64EEEEEES9_S9_EEENS1_IJNS1_IJiiEEEiS9_EEEEEDaRKT_RKT0_RKT1_ENKUlDpRKT_E_clIJNS_9MixedBitsILj0ELj448EEENS2_ILj0EEESW_EEEDaSR_) ;  /* 0xffff63c000007944 */ /* 0x000fea0003c3ffff */
        /* <DEDUP_REMOVED lines=52> */
[----:B------:R-:W-:Y:S01]  /*171a0*/  IMAD.MOV.U32 R8, RZ, RZ, R2 ;  /* 0x000000ffff087224 */ /* 0x000fe200078e0002 */
[----:B------:R-:W-:Y:S01]  /*171b0*/  MOV R2, R24 ;  /* 0x0000001800027202 */ /* 0x000fe20000000f00 */
[----:B------:R-:W-:Y:S01]  /*171c0*/  IMAD.MOV.U32 R10, RZ, RZ, R54 ;  /* 0x000000ffff0a7224 */ /* 0x000fe200078e0036 */
[----:B------:R-:W-:-:S02]  /*171d0*/  MOV R7, R46 ;  /* 0x0000002e00077202 */ /* 0x000fc40000000f00 */
[----:B------:R-:W-:Y:S01]  /*171e0*/  MOV R6, 0x17210 ;  /* 0x0001721000067802 */ /* 0x000fe20000000f00 */
[----:B--2---:R1:W-:Y:S04]  /*171f0*/  STL.64 [R1+0x788], R4 ;  /* 0x0007880401007387 */ /* 0x0043e80000100a00 */
[----:B-1----:R-:W-:Y:S05]  /*17200*/  CALL.REL.NOINC `($_ZN7cutlass13device_kernelIN5flash19enable_sm80_to_sm89INS1_16FlashAttnBwdSm80INS1_25CollectiveMainloopBwdSm80ILi2ELi2EN4cute5tupleIJNS5_1CILi128EEES8_NS7_ILi64EEEEEENS_10bfloat16_tEfNS_4arch4Sm80ELb0ELb1ELb1ELb1ELb0ELb0ELb0ELb0ELi2ELi4ELi4ELi4ELb0EEENS1_21CollectiveEpilogueBwdISA_SB_SD_Li256ELb1ELb0ELi2EEENS1_19SingleTileSchedulerILb1ELb0ELb0ELi128EEEEEEEEEvNT_6ParamsE$_ZN4cute3eso3ESOILb0ELb0EJiiiNS_1CILi72EEENS2_ILi512EEEEEC2ERKiS7_S7_RKS3_RKS4_) ;  /* 0xffff129000007944 */ /* 0x002fea0003c3ffff */
        /* <DEDUP_REMOVED lines=16> */
[----:B------:R-:W-:-:S03]  /*17310*/  MOV R8, 0x17370 ;  /* 0x0001737000087802 */ /* 0x000fc60000000f00 */
[----:B------:R1:W-:Y:S01]  /*17320*/  STL.U8 [R1+0x11e0], RZ ;  /* 0x0011e0ff01007387 */ /* 0x0003e20000100000 */
[----:B--2---:R-:W-:-:S03]  /*17330*/  MOV R2, R5 ;  /* 0x0000000500027202 */ /* 0x004fc60000000f00 */
[----:B------:R1:W-:Y:S04]  /*17340*/  STL [R1+0x77c], R4 ;  /* 0x00077c0401007387 */ /* 0x0003e80000100800 */
[----:B---3--:R1:W-:Y:S02]  /*17350*/  STL.64 [R1+0x780], R2 ;  /* 0x0007800201007387 */ /* 0x0083e40000100a00 */
[----:B-1----:R-:W-:Y:S05]  /*17360*/  CALL.REL.NOINC `($_ZN7cutlass13device_kernelIN5flash19enable_sm80_to_sm89INS1_16FlashAttnBwdSm80INS1_25CollectiveMainloopBwdSm80ILi2ELi2EN4cute5tupleIJNS5_1CILi128EEES8_NS7_ILi64EEEEEENS_10bfloat16_tEfNS_4arch4Sm80ELb0ELb1ELb1ELb1ELb0ELb0ELb0ELb0ELi2ELi4ELi4ELi4ELb0EEENS1_21CollectiveEpilogueBwdISA_SB_SD_Li256ELb1ELb0ELi2EEENS1_19SingleTileSchedulerILb1ELb0ELb0ELi128EEEEEEEEEvNT_6ParamsE$_ZZN4cute6detail16composition_implINS_5tupleIJNS_1CILi8EEENS3_ILi2EEES5_S5_S4_S5_EEENS2_IJNS3_ILi1EEEiiiNS3_ILi72EEENS3_ILi512EEEEEENS2_IJNS2_IJS5_S5_EEES4_NS3_ILi4EEEEEENS2_IJNS2_IJS7_S4_EEENS3_ILi1024EEENS3_ILi16EEEEEEEEDaRKT_RKT0_RKT1_RKT2_ENKUlRKT_RKT0_E_clISB_SE_EEDaSW_SZ_) ;  /* 0xffff776000007944 */ /* 0x002fea0003c3ffff */
[----:B------:R-:W-:Y:S01]  /*17370*/  MOV R3, R16 ;  /* 0x0000001000037202 */ /* 0x000fe20000000f00 */
[----:B------:R-:W-:Y:S01]  /*17380*/  IMAD.MOV.U32 R2, RZ, RZ, R48 ;  /* 0x000000ffff027224 */ /* 0x000fe200078e0030 */
[----:B------:R-:W-:Y:S02]  /*17390*/  MOV R16, 0x173b0 ;  /* 0x000173b000107802 */ /* 0x000fe40000000f00 */
[----:B--2--5:R-:W-:Y:S05]  /*173a0*/  CALL.REL.NOINC `($_ZN7cutlass13device_kernelIN5flash19enable_sm80_to_sm89INS1_16FlashAttnBwdSm80INS1_25CollectiveMainloopBwdSm80ILi2ELi2EN4cute5tupleIJNS5_1CILi128EEES8_NS7_ILi64EEEEEENS_10bfloat16_tEfNS_4arch4Sm80ELb0ELb1ELb1ELb1ELb0ELb0ELb0ELb0ELi2ELi4ELi4ELi4ELb0EEENS1_21CollectiveEpilogueBwdISA_SB_SD_Li256ELb1ELb0ELi2EEENS1_19SingleTileSchedulerILb1ELb0ELb0ELi128EEEEEEEEEvNT_6ParamsE$_ZZN4cute6detail16composition_implINS_5tupleIJNS_1CILi8EEENS3_ILi2EEES5_S5_S4_S5_EEENS2_IJNS3_ILi1EEEiiiNS3_ILi72EEENS3_ILi512EEEEEENS2_IJNS2_IJS5_S5_EEES4_NS3_ILi4EEEEEENS2_IJNS2_IJS7_S4_EEENS3_ILi1024EEENS3_ILi16EEEEEEEEDaRKT_RKT0_RKT1_RKT2_ENKUlRKT_RKT0_E_clISC_SG_EEDaSW_SZ_) ;  /* 0xffff780000007944 */ /* 0x024fea0003c3ffff */
[----:B-----5:R2:W-:Y:S01]  /*173b0*/  STL.64 [R1+0x770], R2 ;  /* 0x0007700201007387 */ /* 0x0205e20000100a00 */
[----:B------:R-:W-:-:S03]  /*173c0*/  MOV R4, 0x173e0 ;  /* 0x000173e000047802 */ /* 0x000fc60000000f00 */
[----:B-12---:R-:W-:Y:S05]  /*173d0*/  CALL.REL.NOINC `($_ZN7cutlass13device_kernelIN5flash19enable_sm80_to_sm89INS1_16FlashAttnBwdSm80INS1_25CollectiveMainloopBwdSm80ILi2ELi2EN4cute5tupleIJNS5_1CILi128EEES8_NS7_ILi64EEEEEENS_10bfloat16_tEfNS_4arch4Sm80ELb0ELb1ELb1ELb1ELb0ELb0ELb0ELb0ELi2ELi4ELi4ELi4ELb0EEENS1_21CollectiveEpilogueBwdISA_SB_SD_Li256ELb1ELb0ELi2EEENS1_19SingleTileSchedulerILb1ELb0ELb0ELi128EEEEEEEEEvNT_6ParamsE$_ZN4cute3eso3ESOILb0ELb0EJNS_5tupleIJNS_1CILi1EEEiEEENS3_ILi1024EEENS2_IJiiEEEEEC2ERKS5_RKS6_RKS7_) ;  /* 0xfffeffc000007944 */ /* 0x006fea0003c3ffff */
[----:B------:R2:W5:Y:S04]  /*173e0*/  LDL R5, [R1+0x760] ;  /* 0x0007600001057983 */ /* 0x0005680000100800 */
[----:B-1----:R2:W5:Y:S01]  /*173f0*/  LDL.64 R2, [R1+0x758] ;  /* 0x0007580001027983 */ /* 0x0025620000100a00 */
[----:B------:R-:W-:-:S03]  /*17400*/  MOV R6, 0x17420 ;  /* 0x0001742000067802 */ /* 0x000fc60000000f00 */
[----:B--2--5:R-:W-:Y:S05]  /*17410*/  CALL.REL.NOINC `($_ZN7cutlass13device_kernelIN5flash19enable_sm80_to_sm89INS1_16FlashAttnBwdSm80INS1_25CollectiveMainloopBwdSm80ILi2ELi2EN4cute5tupleIJNS5_1CILi128EEES8_NS7_ILi64EEEEEENS_10bfloat16_tEfNS_4arch4Sm80ELb0ELb1ELb1ELb1ELb0ELb0ELb0ELb0ELi2ELi4ELi4ELi4ELb0EEENS1_21CollectiveEpilogueBwdISA_SB_SD_Li256ELb1ELb0ELi2EEENS1_19SingleTileSchedulerILb1ELb0ELb0ELi128EEEEEEEEEvNT_6ParamsE$_ZN4cute5tupleIJNS0_IJNS0_IJNS_1CILi2EEES2_EEENS1_ILi8EEES3_EEENS0_IJNS0_IJNS1_ILi1EEEiEEENS1_ILi1024EEENS0_IJiiEEEEEEEEC2ERKS5_RKSA_) ;  /* 0xffff47f000007944 */ /* 0x024fea0003c3ffff */
[----:B-1----:R1:W5:Y:S04]  /*17420*/  LDL R4, [R1+0x760] ;  /* 0x0007600001047983 */ /* 0x0023680000100800 */
[----:B------:R1:W5:Y:S01]  /*17430*/  LDL.64 R2, [R1+0x758] ;  /* 0x0007580001027983 */ /* 0x0003620000100a00 */
[----:B------:R-:W-:Y:S01]  /*17440*/  LEA.HI R6, R11, R11, RZ, 0x1d ;  /* 0x0000000b0b067211 */ /* 0x000fe200078fe8ff */
[----:B------:R-:W-:-:S04]  /*17450*/  IMAD.MOV.U32 R5, RZ, RZ, R52 ;  /* 0x000000ffff057224 */ /* 0x000fc800078e0034 */
[----:B------:R-:W-:Y:S01]  /*17460*/  IMAD.U32 R8, R9, 0x2, R6 ;  /* 0x0000000209087824 */ /* 0x000fe200078e0006 */
[----:B------:R-:W-:-:S04]  /*17470*/  MOV R6, 0x174a0 ;  /* 0x000174a000067802 */ /* 0x000fc80000000f00 */
[----:B------:R1:W-:Y:S03]  /*17480*/  STL [R1+0x11e4], R8 ;  /* 0x0011e40801007387 */ /* 0x0003e60000100800 */
[----:B-1---5:R-:W-:Y:S05]  /*17490*/  CALL.REL.NOINC `($_ZN7cutlass13device_kernelIN5flash19enable_sm80_to_sm89INS1_16FlashAttnBwdSm80INS1_25CollectiveMainloopBwdSm80ILi2ELi2EN4cute5tupleIJNS5_1CILi128EEES8_NS7_ILi64EEEEEENS_10bfloat16_tEfNS_4arch4Sm80ELb0ELb1ELb1ELb1ELb0ELb0ELb0ELb0ELi2ELi4ELi4ELi4ELb0EEENS1_21CollectiveEpilogueBwdISA_SB_SD_Li256ELb1ELb0ELi2EEENS1_19SingleTileSchedulerILb1ELb0ELb0ELi128EEEEEEEEEvNT_6ParamsE$_ZN4cute3eso3ESOILb0ELb0EJNS_6LayoutINS_5tupleIJNS3_IJNS_1CILi2EEES5_EEENS4_ILi8EEES6_EEENS3_IJNS3_IJNS4_ILi1EEEiEEENS4_ILi1024EEENS3_IJiiEEEEEEEEjEEC2ERKSE_RKj) ;  /* 0xffff021000007944 */ /* 0x022fea0003c3ffff */
[----:B------:R-:W2:Y:S04]  /*174a0*/  LDL.64 R16, [R1+0x760] ;  /* 0x0007600001107983 */ /* 0x000ea80000100a00 */
[----:B-1----:R1:W5:Y:S01]  /*174b0*/  LDL.64 R4, [R1+0x758] ;  /* 0x0007580001047983 */ /* 0x0023620000100a00 */
[----:B------:R-:W-:Y:S02]  /*174c0*/  MOV R9, R25 ;  /* 0x0000001900097202 */ /* 0x000fe40000000f00 */
[----:B------:R-:W-:Y:S01]  /*174d0*/  MOV R8, 0x17500 ;  /* 0x0001750000087802 */ /* 0x000fe20000000f00 */
[----:B--2---:R-:W-:-:S04]  /*174e0*/  IMAD.WIDE.U32 R2, R17, 0x2, R62 ;  /* 0x0000000211027825 */ /* 0x004fc800078e003e */
[----:B-1---5:R-:W-:Y:S05]  /*174f0*/  CALL.REL.NOINC `($_ZN7cutlass13device_kernelIN5flash19enable_sm80_to_sm89INS1_16FlashAttnBwdSm80INS1_25CollectiveMainloopBwdSm80ILi2ELi2EN4cute5tupleIJNS5_1CILi128EEES8_NS7_ILi64EEEEEENS_10bfloat16_tEfNS_4arch4Sm80ELb0ELb1ELb1ELb1ELb0ELb0ELb0ELb0ELi2ELi4ELi4ELi4ELb0EEENS1_21CollectiveEpilogueBwdISA_SB_SD_Li256ELb1ELb0ELi2EEENS1_19SingleTileSchedulerILb1ELb0ELb0ELi128EEEEEEEEEvNT_6ParamsE$_ZN4cute8smem_ptrIPN7cutlass10bfloat16_tEECI1NS_12iter_adaptorIS3_S4_EEES3_) ;  /* 0xffff4fc000007944 */ /* 0x022fea0003c3ffff */
[----:B-1----:R-:W2:Y:S01]  /*17500*/  LDL.64 R2, [R1+0x758] ;  /* 0x0007580001027983 */ /* 0x002ea20000100a00 */
[----:B------:R-:W-:-:S03]  /*17510*/  MOV R6, 0x17540 ;  /* 0x0001754000067802 */ /* 0x000fc60000000f00 */
[----:B--2---:R1:W-:Y:S04]  /*17520*/  STL.64 [R1+0x770], R2 ;  /* 0x0007700201007387 */ /* 0x0043e80000100a00 */
[----:B-1----:R-:W-:Y:S05]  /*17530*/  CALL.REL.NOINC `($_ZN7cutlass13device_kernelIN5flash19enable_sm80_to_sm89INS1_16FlashAttnBwdSm80INS1_25CollectiveMainloopBwdSm80ILi2ELi2EN4cute5tupleIJNS5_1CILi128EEES8_NS7_ILi64EEEEEENS_10bfloat16_tEfNS_4arch4Sm80ELb0ELb1ELb1ELb1ELb0ELb0ELb0ELb0ELi2ELi4ELi4ELi4ELb0EEENS1_21CollectiveEpilogueBwdISA_SB_SD_Li256ELb1ELb0ELi2EEENS1_19SingleTileSchedulerILb1ELb0ELb0ELi128EEEEEEEEEvNT_6ParamsE$_ZN4cute3eso3ESOILb0ELb0EJNS_6LayoutINS_5tupleIJNS3_IJNS_1CILi2EEES5_EEENS4_ILi8EEES6_EEENS3_IJNS3_IJNS4_ILi1EEEiEEENS4_ILi1024EEENS3_IJiiEEEEEEEENS_10ViewEngineINS_8smem_ptrIPN7cutlass10bfloat16_tEEEEEEEC2ERKSE_RKSL_) ;  /* 0xffff00f000007944 */ /* 0x002fea0003c3ffff */
[----:B-1----:R1:W5:Y:S04]  /*17540*/  LDL R5, [R1+0x75c] ;  /* 0x00075c0001057983 */ /* 0x0023680000100800 */
[----:B------:R1:W5:Y:S01]  /*17550*/  LDL R3, [R1+0x760] ;  /* 0x0007600001037983 */ /* 0x0003620000100800 */
[----:B------:R-:W-:-:S03]  /*17560*/  MOV R4, 0x17580 ;  /* 0x0001758000047802 */ /* 0x000fc60000000f00 */
[----:B-1---5:R-:W-:Y:S05]  /*17570*/  CALL.REL.NOINC `($_ZN7cutlass13device_kernelIN5flash19enable_sm80_to_sm89INS1_16FlashAttnBwdSm80INS1_25CollectiveMainloopBwdSm80ILi2ELi2EN4cute5tupleIJNS5_1CILi128EEES8_NS7_ILi64EEEEEENS_10bfloat16_tEfNS_4arch4Sm80ELb0ELb1ELb1ELb1ELb0ELb0ELb0ELb0ELi2ELi4ELi4ELi4ELb0EEENS1_21CollectiveEpilogueBwdISA_SB_SD_Li256ELb1ELb0ELi2EEENS1_19SingleTileSchedulerILb1ELb0ELb0ELi128EEEEEEEEEvNT_6ParamsE$_ZZN4cute4takeILi1ELi3ENS_5tupleIJNS1_IJNS_1CILi1EEEiEEENS2_ILi1024EEENS1_IJiiEEEEEEEEDaRKT1_ENKUlDpRKT_E_clIJS5_S6_EEEDaSE_) ;  /* 0xffff671000007944 */ /* 0x022fea0003c3ffff */
[----:B------:R-:W-:Y:S02]  /*17580*/  MOV R4, 0x175a0 ;  /* 0x000175a000047802 */ /* 0x000fe40000000f00 */
[----:B-1---5:R-:W-:Y:S05]  /*17590*/  CALL.REL.NOINC `($_ZN7cutlass13device_kernelIN5flash19enable_sm80_to_sm89INS1_16FlashAttnBwdSm80INS1_25CollectiveMainloopBwdSm80ILi2ELi2EN4cute5tupleIJNS5_1CILi128EEES8_NS7_ILi64EEEEEENS_10bfloat16_tEfNS_4arch4Sm80ELb0ELb1ELb1ELb1ELb0ELb0ELb0ELb0ELi2ELi4ELi4ELi4ELb0EEENS1_21CollectiveEpilogueBwdISA_SB_SD_Li256ELb1ELb0ELi2EEENS1_19SingleTileSchedulerILb1ELb0ELb0ELi128EEEEEEEEEvNT_6ParamsE$_ZZN4cute16flatten_to_tupleINS_5tupleIJNS_1CILi1024EEENS1_IJiiEEEEEEEEDaRKT_ENKUlRKT_E_clIS4_EEDaSB_) ;  /* 0xffff62f000007944 */ /* 0x022fea0003c3ffff */
[----:B------:R1:W-:Y:S01]  /*175a0*/  STL.64 [R1+0x758], R2 ;  /* 0x0007580201007387 */ /* 0x0003e20000100a00 */
[----:B------:R-:W-:Y:S02]  /*175b0*/  MOV R5, R25 ;  /* 0x0000001900057202 */ /* 0x000fe40000000f00 */
[----:B------:R-:W-:Y:S02]  /*175c0*/  MOV R4, 0x175e0 ;  /* 0x000175e000047802 */ /* 0x000fe40000000f00 */
[----:B-1----:R-:W-:Y:S05]  /*175d0*/  CALL.REL.NOINC `($_ZN7cutlass13device_kernelIN5flash19enable_sm80_to_sm89INS1_16FlashAttnBwdSm80INS1_25CollectiveMainloopBwdSm80ILi2ELi2EN4cute5tupleIJNS5_1CILi128EEES8_NS7_ILi64EEEEEENS_10bfloat16_tEfNS_4arch4Sm80ELb0ELb1ELb1ELb1ELb0ELb0ELb0ELb0ELi2ELi4ELi4ELi4ELb0EEENS1_21CollectiveEpilogueBwdISA_SB_SD_Li256ELb1ELb0ELi2EEENS1_19SingleTileSchedulerILb1ELb0ELb0ELi128EEEEEEEEEvNT_6ParamsE$_ZZN4cute12filter_tupleINS_5tupleIJNS_1CILi1024EEENS1_IJiiEEEEEEZNS_16flatten_to_tupleIS5_EEDaRKT_EUlRKT_E_EEDaS9_OT0_ENKUlDpSC_E_clIJNS1_IJS3_EEES4_EEEDaSG_) ;  /* 0xffff57f000007944 */ /* 0x002fea0003c3ffff */
        /* <DEDUP_REMOVED lines=22> */
[----:B--2--5:R-:W-:Y:S05]  /*17740*/  CALL.REL.NOINC `($_ZN7cutlass13device_kernelIN5flash19enable_sm80_to_sm89INS1_16FlashAttnBwdSm80INS1_25CollectiveMainloopBwdSm80ILi2ELi2EN4cute5tupleIJNS5_1CILi128EEES8_NS7_ILi64EEEEEENS_10bfloat16_tEfNS_4arch4Sm80ELb0ELb1ELb1ELb1ELb0ELb0ELb0ELb0ELi2ELi4ELi4ELi4ELb0EEENS1_21CollectiveEpilogueBwdISA_SB_SD_Li256ELb1ELb0ELi2EEENS1_19SingleTileSchedulerILb1ELb0ELb0ELi128EEEEEEEEEvNT_6ParamsE$_ZN4cute3eso3ESOILb1ELb0EJNS_10UnderscoreES2_S2_iEEC2ERKS2_S5_S5_RKi) ;  /* 0xffff122000007944 */ /* 0x024fea0003c3ffff */
[----:B------:R-:W-:Y:S01]  /*17750*/  ULDC.64 UR4, c[0x0][0x118] ;  /* 0x0000460000047ab9 */ /* 0x000fe20000000a00 */
[----:B------:R2:W5:Y:S04]  /*17760*/  LDL R7, [R1+0x758] ;  /* 0x0007580001077983 */ /* 0x0005680000100800 */
[----:B------:R2:W5:Y:S04]  /*17770*/  LD.E R5, [R10.64] ;  /* 0x000000040a057980 */ /* 0x000568000c101900 */
[----:B-1----:R2:W5:Y:S01]  /*17780*/  LD.E R3, [R10.64+0x4] ;  /* 0x000004040a037980 */ /* 0x002562000c101900 */
[----:B------:R-:W-:-:S03]  /*17790*/  MOV R4, 0x177b0 ;  /* 0x000177b000047802 */ /* 0x000fc60000000f00 */
[----:B--2--5:R-:W-:Y:S05]  /*177a0*/  CALL.REL.NOINC `($_ZN7cutlass13device_kernelIN5flash19enable_sm80_to_sm89INS1_16FlashAttnBwdSm80INS1_25CollectiveMainloopBwdSm80ILi2ELi2EN4cute5tupleIJNS5_1CILi128EEES8_NS7_ILi64EEEEEENS_10bfloat16_tEfNS_4arch4Sm80ELb0ELb1ELb1ELb1ELb0ELb0ELb0ELb0ELi2ELi4ELi4ELi4ELb0EEENS1_21CollectiveEpilogueBwdISA_SB_SD_Li256ELb1ELb0ELi2EEENS1_19SingleTileSchedulerILb1ELb0ELb0ELi128EEEEEEEEEvNT_6ParamsE$_ZZN4cute5sliceINS_5tupleIJNS_10UnderscoreES2_S2_iEEENS1_IJNS1_IJNS_1CILi1EEENS4_ILi0EEEEEENS4_ILi4096EEENS1_IJiiEEENS1_IJS6_NS4_ILi8192EEEEEEEEEEEDaRKT_RKT0_ENKUlRKT_RKT0_E_clIS2_S9_EEDaSL_SO_) ;  /* 0xffff66b000007944 */ /* 0x024fea0003c3ffff */
[----:B-----5:R2:W-:Y:S01]  /*177b0*/  STL.64 [R1+0x758], R2 ;  /* 0x0007580201007387 */ /* 0x0205e20000100a00 */
[----:B------:R-:W-:-:S02]  /*177c0*/  MOV R5, R25 ;  /* 0x0000001900057202 */ /* 0x000fc40000000f00 */
[----:B------:R-:W-:Y:S02]  /*177d0*/  MOV R4, 0x177f0 ;  /* 0x000177f000047802 */ /* 0x000fe40000000f00 */
[----:B-12---:R-:W-:Y:S05]  /*177e0*/  CALL.REL.NOINC `($_ZN7cutlass13device_kernelIN5flash19enable_sm80_to_sm89INS1_16FlashAttnBwdSm80INS1_25CollectiveMainloopBwdSm80ILi2ELi2EN4cute5tupleIJNS5_1CILi128EEES8_NS7_ILi64EEEEEENS_10bfloat16_tEfNS_4arch4Sm80ELb0ELb1ELb1ELb1ELb0ELb0ELb0ELb0ELi2ELi4ELi4ELi4ELb0EEENS1_21CollectiveEpilogueBwdISA_SB_SD_Li256ELb1ELb0ELi2EEENS1_19SingleTileSchedulerILb1ELb0ELb0ELi128EEEEEEEEEvNT_6ParamsE$_ZZN4cute12filter_tupleINS_5tupleIJNS_10UnderscoreES2_S2_iEEENS1_IJNS1_IJNS_1CILi1EEENS4_ILi0EEEEEENS4_ILi4096EEENS1_IJiiEEENS1_IJS6_NS4_ILi8192EEEEEEEEEZNS_5sliceIS3_SC_EEDaRKT_RKT0_EUlRKT_RKT0_E_EEDaSG_SJ_OT1_ENKUlDpSM_E_clIJNS1_IJS7_EEENS1_IJS8_EEENS1_IJS9_EEENS1_IJEEEEEEDaST_) ;  /* 0xffff52f000007944 */ /* 0x006fea0003c3ffff */
[----:B-----5:R-:W-:Y:S02]  /*177f0*/  MOV R8, R3 ;  /* 0x0000000300087202 */ /* 0x020fe40000000f00 */
[----:B------:R-:W-:Y:S02]  /*17800*/  MOV R4, 0x17820 ;  /* 0x0001782000047802 */ /* 0x000fe40000000f00 */
[----:B-1----:R-:W-:Y:S05]  /*17810*/  CALL.REL.NOINC `($_ZN7cutlass13device_kernelIN5flash19enable_sm80_to_sm89INS1_16FlashAttnBwdSm80INS1_25CollectiveMainloopBwdSm80ILi2ELi2EN4cute5tupleIJNS5_1CILi128EEES8_NS7_ILi64EEEEEENS_10bfloat16_tEfNS_4arch4Sm80ELb0ELb1ELb1ELb1ELb0ELb0ELb0ELb0ELi2ELi4ELi4ELi4ELb0EEENS1_21CollectiveEpilogueBwdISA_SB_SD_Li256ELb1ELb0ELi2EEENS1_19SingleTileSchedulerILb1ELb0ELb0ELi128EEEEEEEEEvNT_6ParamsE$_ZN4cute5tupleIJNS0_IJNS0_IJNS_1CILi8EEENS1_ILi1EEEEEENS1_ILi2EEENS0_IJS5_S5_EEEEEENS0_IJNS0_IJS3_NS1_ILi0EEEEEENS1_ILi4096EEENS0_IJiiEEEEEEEEC2ERKS7_RKSC_) ;  /* 0xffff45c000007944 */ /* 0x002fea0003c3ffff */
[----:B-1----:R1:W5:Y:S01]  /*17820*/  LDL.64 R2, [R1+0x758] ;  /* 0x0007580001027983 */ /* 0x0023620000100a00 */
[----:B------:R-:W-:Y:S02]  /*17830*/  SHF.L.U32 R4, R7, 0xd, RZ ;  /* 0x0000000d07047819 */ /* 0x000fe400000006ff */
[----:B------:R-:W-:-:S03]  /*17840*/  MOV R6, 0x17870 ;  /* 0x0001787000067802 */ /* 0x000fc60000000f00 */
[----:B------:R1:W-:Y:S04]  /*17850*/  STL [R1+0x770], R4 ;  /* 0x0007700401007387 */ /* 0x0003e80000100800 */
[----:B-1---5:R-:W-:Y:S05]  /*17860*/  CALL.REL.NOINC `($_ZN7cutlass13device_kernelIN5flash19enable_sm80_to_sm89INS1_16FlashAttnBwdSm80INS1_25CollectiveMainloopBwdSm80ILi2ELi2EN4cute5tupleIJNS5_1CILi128EEES8_NS7_ILi64EEEEEENS_10bfloat16_tEfNS_4arch4Sm80ELb0ELb1ELb1ELb1ELb0ELb0ELb0ELb0ELi2ELi4ELi4ELi4ELb0EEENS1_21CollectiveEpilogueBwdISA_SB_SD_Li256ELb1ELb0ELi2EEENS1_19SingleTileSchedulerILb1ELb0ELb0ELi128EEEEEEEEEvNT_6ParamsE$_ZN4cute3eso3ESOILb0ELb0EJNS_6LayoutINS_5tupleIJNS3_IJNS_1CILi8EEENS4_ILi1EEEEEENS4_ILi2EEENS3_IJS8_S8_EEEEEENS3_IJNS3_IJS6_NS4_ILi0EEEEEENS4_ILi4096EEENS3_IJiiEEEEEEEEiEEC2ERKSG_RKi) ;  /* 0xffff040000007944 */ /* 0x022fea0003c3ffff */
[----:B------:R-:W-:Y:S01]  /*17870*/  ULDC.64 UR4, c[0x0][0x118] ;  /* 0x0000460000047ab9 */ /* 0x000fe20000000a00 */
[----:B-1----:R-:W2:Y:S04]  /*17880*/  LDL R2, [R1+0x760] ;  /* 0x0007600001027983 */ /* 0x002ea80000100800 */
[----:B------:R-:W2:Y:S04]  /*17890*/  LD.E.64 R10, [R10.64+0x8] ;  /* 0x000008040a0a7980 */ /* 0x000ea8000c101b00 */
[----:B------:R1:W5:Y:S01]  /*178a0*/  LDL.64 R4, [R1+0x758] ;  /* 0x0007580001047983 */ /* 0x0003620000100a00 */
[----:B------:R-:W-:-:S02]  /*178b0*/  MOV R9, R25 ;  /* 0x0000001900097202 */ /* 0x000fc40000000f00 */
[----:B------:R-:W-:Y:S01]  /*178c0*/  MOV R8, 0x178f0 ;  /* 0x000178f000087802 */ /* 0x000fe20000000f00 */
[----:B--2---:R-:W-:-:S04]  /*178d0*/  IMAD.WIDE R2, R2, 0x2, R10 ;  /* 0x0000000202027825 */ /* 0x004fc800078e020a */
[----:B-1---5:R-:W-:Y:S05]  /*178e0*/  CALL.REL.NOINC `($_ZN7cutlass13device_kernelIN5flash19enable_sm80_to_sm89INS1_16FlashAttnBwdSm80INS1_25CollectiveMainloopBwdSm80ILi2ELi2EN4cute5tupleIJNS5_1CILi128EEES8_NS7_ILi64EEEEEENS_10bfloat16_tEfNS_4arch4Sm80ELb0ELb1ELb1ELb1ELb0ELb0ELb0ELb0ELi2ELi4ELi4ELi4ELb0EEENS1_21CollectiveEpilogueBwdISA_SB_SD_Li256ELb1ELb0ELi2EEENS1_19SingleTileSchedulerILb1ELb0ELb0ELi128EEEEEEEEEvNT_6ParamsE$_ZN4cute8smem_ptrIPN7cutlass10bfloat16_tEECI1NS_12iter_adaptorIS3_S4_EEES3_) ;  /* 0xffff4bd000007944 */ /* 0x022fea0003c3ffff */
[----:B-1----:R-:W2:Y:S01]  /*178f0*/  LDL.64 R2, [R1+0x758] ;  /* 0x0007580001027983 */ /* 0x002ea20000100a00 */
[----:B------:R-:W-:-:S03]  /*17900*/  MOV R6, 0x17930 ;  /* 0x0001793000067802 */ /* 0x000fc60000000f00 */
[----:B--2---:R1:W-:Y:S04]  /*17910*/  STL.64 [R1+0x770], R2 ;  /* 0x0007700201007387 */ /* 0x0043e80000100a00 */
[----:B-1----:R-:W-:Y:S05]  /*17920*/  CALL.REL.NOINC `($_ZN7cutlass13device_kernelIN5flash19enable_sm80_to_sm89INS1_16FlashAttnBwdSm80INS1_25CollectiveMainloopBwdSm80ILi2ELi2EN4cute5tupleIJNS5_1CILi128EEES8_NS7_ILi64EEEEEENS_10bfloat16_tEfNS_4arch4Sm80ELb0ELb1ELb1ELb1ELb0ELb0ELb0ELb0ELi2ELi4ELi4ELi4ELb0EEENS1_21CollectiveEpilogueBwdISA_SB_SD_Li256ELb1ELb0ELi2EEENS1_19SingleTileSchedulerILb1ELb0ELb0ELi128EEEEEEEEEvNT_6ParamsE$_ZN4cute3eso3ESOILb0ELb0EJNS_6LayoutINS_5tupleIJNS3_IJNS_1CILi8EEENS4_ILi1EEEEEENS4_ILi2EEENS3_IJS8_S8_EEEEEENS3_IJNS3_IJS6_NS4_ILi0EEEEEENS4_ILi4096EEENS3_IJiiEEEEEEEENS_10ViewEngineINS_8smem_ptrIPN7cutlass10bfloat16_tEEEEEEEC2ERKSG_RKSN_) ;  /* 0xffff02d000007944 */ /* 0x002fea0003c3ffff */
[----:B------:R2:W5:Y:S04]  /*17930*/  LDL.64 R58, [R1+0x760] ;  /* 0x00076000013a7983 */ /* 0x0005680000100a00 */
[----:B------:R2:W5:Y:S04]  /*17940*/  LDL.64 R56, [R26+0x30] ;  /* 0x000030001a387983 */ /* 0x0005680000100a00 */
[----:B------:R2:W5:Y:S01]  /*17950*/  LDL.64 R48, [R1+0x758] ;  /* 0x0007580001307983 */ /* 0x0005620000100a00 */
[----:B------:R-:W-:Y:S01]  /*17960*/  IMAD.MOV.U32 R6, RZ, RZ, R14 ;  /* 0x000000ffff067224 */ /* 0x000fe200078e000e */
[----:B-1----:R-:W-:-:S02]  /*17970*/  MOV R3, R15 ;  /* 0x0000000f00037202 */ /* 0x002fc40000000f00 */
[----:B------:R-:W-:Y:S02]  /*17980*/  MOV R4, 0x179a0 ;  /* 0x000179a000047802 */ /* 0x000fe40000000f00 */
[----:B--2--5:R-:W-:Y:S05]  /*17990*/  CALL.REL.NOINC `($_ZN7cutlass13device_kernelIN5flash19enable_sm80_to_sm89INS1_16FlashAttnBwdSm80INS1_25CollectiveMainloopBwdSm80ILi2ELi2EN4cute5tupleIJNS5_1CILi128EEES8_NS7_ILi64EEEEEENS_10bfloat16_tEfNS_4arch4Sm80ELb0ELb1ELb1ELb1ELb0ELb0ELb0ELb0ELi2ELi4ELi4ELi4ELb0EEENS1_21CollectiveEpilogueBwdISA_SB_SD_Li256ELb1ELb0ELi2EEENS1_19SingleTileSchedulerILb1ELb0ELb0ELi128EEEEEEEEEvNT_6ParamsE$_ZN4cute3eso3ESOILb1ELb0EJNS_6LayoutINS_5tupleIJNS3_IJNS_1CILi8EEENS4_ILi1EEEEEENS4_ILi2EEENS4_ILi4EEEEEENS3_IJNS3_IJS6_NS4_ILi0EEEEEES5_NS4_ILi16EEEEEEEENS_10ViewEngineIPN7cutlass10bfloat16_tEEEEEC2ERKSF_RKSK_) ;  /* 0xffff3db000007944 */ /* 0x024fea0003c3ffff */
[----:B------:R2:W5:Y:S01]  /*179a0*/  LDL.64 R54, [R1+0x758] ;  /* 0x0007580001367983 */ /* 0x0005620000100a00 */
[----:B-1----:R-:W-:Y:S01]  /*179b0*/  IMAD.MOV.U32 R6, RZ, RZ, R12 ;  /* 0x000000ffff067224 */ /* 0x002fe200078e000c */
[----:B------:R-:W-:Y:S02]  /*179c0*/  MOV R3, R13 ;  /* 0x0000000d00037202 */ /* 0x000fe40000000f00 */
[----:B------:R-:W-:Y:S02]  /*179d0*/  MOV R4, 0x179f0 ;  /* 0x000179f000047802 */ /* 0x000fe40000000f00 */
[----:B--2--5:R-:W-:Y:S05]  /*179e0*/  CALL.REL.NOINC `($_ZN7cutlass13device_kernelIN5flash19enable_sm80_to_sm89INS1_16FlashAttnBwdSm80INS1_25CollectiveMainloopBwdSm80ILi2ELi2EN4cute5tupleIJNS5_1CILi128EEES8_NS7_ILi64EEEEEENS_10bfloat16_tEfNS_4arch4Sm80ELb0ELb1ELb1ELb1ELb0ELb0ELb0ELb0ELi2ELi4ELi4ELi4ELb0EEENS1_21CollectiveEpilogueBwdISA_SB_SD_Li256ELb1ELb0ELi2EEENS1_19SingleTileSchedulerILb1ELb0ELb0ELi128EEEEEEEEEvNT_6ParamsE$_ZN4cute3eso3ESOILb1ELb0EJNS_6LayoutINS_5tupleIJNS3_IJNS_1CILi8EEENS4_ILi1EEEEEENS4_ILi4EEES8_EEENS3_IJNS3_IJS6_NS4_ILi0EEEEEES5_NS4_ILi32EEEEEEEENS_10ViewEngineIPN7cutlass10bfloat16_tEEEEEC2ERKSE_RKSJ_) ;  /* 0xffff3fb000007944 */ /* 0x024fea0003c3ffff */
[----:B------:R2:W5:Y:S01]  /*179f0*/  LDL.64 R52, [R1+0x758] ;  /* 0x0007580001347983 */ /* 0x0005620000100a00 */
[----:B------:R-:W-:Y:S01]  /*17a00*/  IMAD.MOV.U32 R9, RZ, RZ, R25 ;  /* 0x000000ffff097224 */ /* 0x000fe200078e0019 */
[----:B-1----:R-:W-:Y:S01]  /*17a10*/  MOV R2, R58 ;  /* 0x0000003a00027202 */ /* 0x002fe20000000f00 */
[----:B------:R-:W-:Y:S01]  /*17a20*/  IMAD.MOV.U32 R3, RZ, RZ, R59 ;  /* 0x000000ffff037224 */ /* 0x000fe200078e003b */
[----:B------:R-:W-:Y:S02]  /*17a30*/  MOV R8, 0x17a50 ;  /* 0x00017a5000087802 */ /* 0x000fe40000000f00 */
[----:B--2--5:R-:W-:Y:S05]  /*17a40*/  CALL.REL.NOINC `($_ZN7cutlass13device_kernelIN5flash19enable_sm80_to_sm89INS1_16FlashAttnBwdSm80INS1_25CollectiveMainloopBwdSm80ILi2ELi2EN4cute5tupleIJNS5_1CILi128EEES8_NS7_ILi64EEEEEENS_10bfloat16_tEfNS_4arch4Sm80ELb0ELb1ELb1ELb1ELb0ELb0ELb0ELb0ELi2ELi4ELi4ELi4ELb0EEENS1_21CollectiveEpilogueBwdISA_SB_SD_Li256ELb1ELb0ELi2EEENS1_19SingleTileSchedulerILb1ELb0ELb0ELi128EEEEEEEEEvNT_6ParamsE$_ZN4cute8smem_ptrIPN7cutlass10bfloat16_tEECI1NS_12iter_adaptorIS3_S4_EEES3_) ;  /* 0xffff4a7000007944 */ /* 0x024fea0003c3ffff */
[----:B-1----:R1:W5:Y:S01]  /*17a50*/  LDL.64 R2, [R1+0x758] ;  /* 0x0007580001027983 */ /* 0x0023620000100a00 */
[----:B------:R-:W-:Y:S02]  /*17a60*/  MOV R70, R25 ;  /* 0x0000001900467202 */ /* 0x000fe40000000f00 */
[----:B------:R-:W-:-:S02]  /*17a70*/  MOV R6, 0x17a90 ;  /* 0x00017a9000067802 */ /* 0x000fc40000000f00 */
[----:B-1---5:R-:W-:Y:S05]  /*17a80*/  CALL.REL.NOINC `($_ZN7cutlass13device_kernelIN5flash19enable_sm80_to_sm89INS1_16FlashAttnBwdSm80INS1_25CollectiveMainloopBwdSm80ILi2ELi2EN4cute5tupleIJNS5_1CILi128EEES8_NS7_ILi64EEEEEENS_10bfloat16_tEfNS_4arch4Sm80ELb0ELb1ELb1ELb1ELb0ELb0ELb0ELb0ELi2ELi4ELi4ELi4ELb0EEENS1_21CollectiveEpilogueBwdISA_SB_SD_Li256ELb1ELb0ELi2EEENS1_19SingleTileSchedulerILb1ELb0ELb0ELi128EEEEEEEEEvNT_6ParamsE$_ZN4cute3eso3ESOILb1ELb0EJNS_6LayoutINS_5tupleIJNS3_IJNS_1CILi8EEENS4_ILi1EEEEEENS4_ILi2EEEEEENS3_IJNS3_IJS6_NS4_ILi0EEEEEENS4_ILi4096EEEEEEEENS_10ViewEngineINS_8smem_ptrIPN7cutlass10bfloat16_tEEEEEEEC2ERKSE_RKSL_) ;  /* 0xffff3a3000007944 */ /* 0x022fea0003c3ffff */
[----:B-1----:R1:W5:Y:S01]  /*17a90*/  LDL.64 R4, [R1+0x758] ;  /* 0x0007580001047983 */ /* 0x0023620000100a00 */
[----:B------:R-:W-:Y:S01]  /*17aa0*/  IMAD.MOV.U32 R70, RZ, RZ, R25 ;  /* 0x000000ffff467224 */ /* 0x000fe200078e0019 */
[----:B------:R-:W-:Y:S01]  /*17ab0*/  MOV R2, R54 ;  /* 0x0000003600027202 */ /* 0x000fe20000000f00 */
[----:B------:R-:W-:Y:S01]  /*17ac0*/  IMAD.MOV.U32 R7, RZ, RZ, R55 ;  /* 0x000000ffff077224 */ /* 0x000fe200078e0037 */
[----:B------:R-:W-:-:S02]  /*17ad0*/  MOV R6, 0x17af0 ;  /* 0x00017af000067802 */ /* 0x000fc40000000f00 */
[----:B-1---5:R-:W-:Y:S05]  /*17ae0*/  CALL.REL.NOINC `($_ZN7cutlass13device_kernelIN5flash19enable_sm80_to_sm89INS1_16FlashAttnBwdSm80INS1_25CollectiveMainloopBwdSm80ILi2ELi2EN4cute5tupleIJNS5_1CILi128EEES8_NS7_ILi64EEEEEENS_10bfloat16_tEfNS_4arch4Sm80ELb0ELb1ELb1ELb1ELb0ELb0ELb0ELb0ELi2ELi4ELi4ELi4ELb0EEENS1_21CollectiveEpilogueBwdISA_SB_SD_Li256ELb1ELb0ELi2EEENS1_19SingleTileSchedulerILb1ELb0ELb0ELi128EEEEEEEEEvNT_6ParamsE$_ZN4cute3eso3ESOILb1ELb0EJNS_6LayoutINS_5tupleIJNS3_IJNS_1CILi8EEENS4_ILi1EEEEEENS4_ILi2EEEEEENS3_IJNS3_IJS6_NS4_ILi0EEEEEES5_EEEEENS_10ViewEngineIPN7cutlass10bfloat16_tEEEEEC2ERKSD_RKSI_) ;  /* 0xffff3b6000007944 */ /* 0x022fea0003c3ffff */
[----:B-1----:R1:W5:Y:S01]  /*17af0*/  LDL.64 R2, [R1+0x758] ;  /* 0x0007580001027983 */ /* 0x0023620000100a00 */
[----:B------:R-:W-:Y:S01]  /*17b00*/  IMAD.MOV.U32 R7, RZ, RZ, R5 ;  /* 0x000000ffff077224 */ /* 0x000fe200078e0005 */
[----:B------:R-:W-:-:S02]  /*17b10*/  MOV R70, R25 ;  /* 0x0000001900467202 */ /* 0x000fc40000000f00 */
[----:B------:R-:W-:Y:S02]  /*17b20*/  MOV R6, 0x17b40 ;  /* 0x00017b4000067802 */ /* 0x000fe40000000f00 */
[----:B-1---5:R-:W-:Y:S05]  /*17b30*/  CALL.REL.NOINC `($_ZN7cutlass13device_kernelIN5flash19enable_sm80_to_sm89INS1_16FlashAttnBwdSm80INS1_25CollectiveMainloopBwdSm80ILi2ELi2EN4cute5tupleIJNS5_1CILi128EEES8_NS7_ILi64EEEEEENS_10bfloat16_tEfNS_4arch4Sm80ELb0ELb1ELb1ELb1ELb0ELb0ELb0ELb0ELi2ELi4ELi4ELi4ELb0EEENS1_21CollectiveEpilogueBwdISA_SB_SD_Li256ELb1ELb0ELi2EEENS1_19SingleTileSchedulerILb1ELb0ELb0ELi128EEEEEEEEEvNT_6ParamsE$_ZN4cute3eso3ESOILb1ELb0EJNS_6LayoutINS_5tupleIJNS3_IJNS_1CILi8EEENS4_ILi1EEEEEENS3_IJNS4_ILi2EEEEEEEEENS3_IJNS3_IJS6_NS4_ILi0EEEEEENS3_IJNS4_ILi4096EEEEEEEEEEENS_10ViewEngineINS_8smem_ptrIPN7cutlass10bfloat16_tEEEEEEEC2ERKSG_RKSN_) ;  /* 0xffff375000007944 */ /* 0x022fea0003c3ffff */
[----:B-1----:R1:W5:Y:S01]  /*17b40*/  LDL.64 R4, [R1+0x758] ;  /* 0x0007580001047983 */ /* 0x0023620000100a00 */
[----:B------:R-:W-:Y:S01]  /*17b50*/  IMAD.MOV.U32 R7, RZ, RZ, R3 ;  /* 0x000000ffff077224 */ /* 0x000fe200078e0003 */
[----:B------:R-:W-:Y:S02]  /*17b60*/  MOV R70, R25 ;  /* 0x0000001900467202 */ /* 0x000fe40000000f00 */
[----:B------:R-:W-:Y:S02]  /*17b70*/  MOV R6, 0x17b90 ;  /* 0x00017b9000067802 */ /* 0x000fe40000000f00 */
[----:B-1---5:R-:W-:Y:S05]  /*17b80*/  CALL.REL.NOINC `($_ZN7cutlass13device_kernelIN5flash19enable_sm80_to_sm89INS1_16FlashAttnBwdSm80INS1_25CollectiveMainloopBwdSm80ILi2ELi2EN4cute5tupleIJNS5_1CILi128EEES8_NS7_ILi64EEEEEENS_10bfloat16_tEfNS_4arch4Sm80ELb0ELb1ELb1ELb1ELb0ELb0ELb0ELb0ELi2ELi4ELi4ELi4ELb0EEENS1_21CollectiveEpilogueBwdISA_SB_SD_Li256ELb1ELb0ELi2EEENS1_19SingleTileSchedulerILb1ELb0ELb0ELi128EEEEEEEEEvNT_6ParamsE$_ZN4cute3eso3ESOILb1ELb0EJNS_6LayoutINS_5tupleIJNS3_IJNS_1CILi8EEENS4_ILi1EEEEEENS3_IJNS4_ILi2EEEEEEEEENS3_IJNS3_IJS6_NS4_ILi0EEEEEENS3_IJS5_EEEEEEEENS_10ViewEngineIPN7cutlass10bfloat16_tEEEEEC2ERKSF_RKSK_) ;  /* 0xffff381000007944 */ /* 0x022fea0003c3ffff */
[----:B-1----:R1:W5:Y:S01]  /*17b90*/  LDL.64 R2, [R1+0x758] ;  /* 0x0007580001027983 */ /* 0x0023620000100a00 */
[----:B------:R-:W-:Y:S02]  /*17ba0*/  MOV R70, R25 ;  /* 0x0000001900467202 */ /* 0x000fe40000000f00 */
[----:B------:R-:W-:Y:S02]  /*17bb0*/  MOV R8, 0x17bd0 ;  /* 0x00017bd000087802 */ /* 0x000fe40000000f00 */
[----:B-1---5:R-:W-:Y:S05]  /*17bc0*/  CALL.REL.NOINC `($_ZN7cutlass13device_kernelIN5flash19enable_sm80_to_sm89INS1_16FlashAttnBwdSm80INS1_25CollectiveMainloopBwdSm80ILi2ELi2EN4cute5tupleIJNS5_1CILi128EEES8_NS7_ILi64EEEEEENS_10bfloat16_tEfNS_4arch4Sm80ELb0ELb1ELb1ELb1ELb0ELb0ELb0ELb0ELi2ELi4ELi4ELi4ELb0EEENS1_21CollectiveEpilogueBwdISA_SB_SD_Li256ELb1ELb0ELi2EEENS1_19SingleTileSchedulerILb1ELb0ELb0ELi128EEEEEEEEEvNT_6ParamsE$_ZN4cute3eso3ESOILb1ELb0EJNS_6LayoutINS_5tupleIJNS3_IJNS3_IJNS_1CILi8EEENS4_ILi1EEEEEES6_EEENS3_IJNS3_IJS6_S6_EEENS4_ILi2EEEEEEEEENS3_IJNS3_IJNS3_IJS6_NS4_ILi0EEEEEESD_EEENS3_IJNS3_IJSD_SD_EEES5_EEEEEEEENS_10ViewEngineIPN7cutlass10bfloat16_tEEEEEC2ERKSJ_RKSO_) ;  /* 0xffff299000007944 */ /* 0x022fea0003c3ffff */
[----:B-1----:R1:W5:Y:S01]  /*17bd0*/  LDL.64 R2, [R1+0x758] ;  /* 0x0007580001027983 */ /* 0x0023620000100a00 */
[----:B------:R-:W-:Y:S01]  /*17be0*/  IMAD.MOV.U32 R7, RZ, RZ, R5 ;  /* 0x000000ffff077224 */ /* 0x000fe200078e0005 */
[----:B------:R-:W-:Y:S02]  /*17bf0*/  MOV R70, R25 ;  /* 0x0000001900467202 */ /* 0x000fe40000000f00 */
[----:B------:R-:W-:-:S02]  /*17c00*/  MOV R6, 0x17c20 ;  /* 0x00017c2000067802 */ /* 0x000fc40000000f00 */
[----:B-1---5:R-:W-:Y:S05]  /*17c10*/  CALL.REL.NOINC `($_ZN7cutlass13device_kernelIN5flash19enable_sm80_to_sm89INS1_16FlashAttnBwdSm80INS1_25CollectiveMainloopBwdSm80ILi2ELi2EN4cute5tupleIJNS5_1CILi128EEES8_NS7_ILi64EEEEEENS_10bfloat16_tEfNS_4arch4Sm80ELb0ELb1ELb1ELb1ELb0ELb0ELb0ELb0ELi2ELi4ELi4ELi4ELb0EEENS1_21CollectiveEpilogueBwdISA_SB_SD_Li256ELb1ELb0ELi2EEENS1_19SingleTileSchedulerILb1ELb0ELb0ELi128EEEEEEEEEvNT_6ParamsE$_ZN4cute3eso3ESOILb1ELb0EJNS_6LayoutINS_5tupleIJNS3_IJNS3_IJNS_1CILi8EEENS4_ILi1EEEEEES6_EEENS3_IJNS3_IJS6_S6_EEENS4_ILi2EEEEEEEEENS3_IJNS3_IJNS3_IJS6_NS4_ILi0EEEEEESD_EEENS3_IJNS3_IJSD_SD_EEENS4_ILi4096EEEEEEEEEEENS_10ViewEngineINS_8smem_ptrIPN7cutlass10bfloat16_tEEEEEEEC2ERKSK_RKSR_) ;  /* 0xffff284000007944 */ /* 0x022fea0003c3ffff */
[----:B-1----:R1:W5:Y:S01]  /*17c20*/  LDL.64 R4, [R1+0x758] ;  /* 0x0007580001047983 */ /* 0x0023620000100a00 */
[----:B------:R-:W-:Y:S01]  /*17c30*/  IMAD.MOV.U32 R7, RZ, RZ, R3 ;  /* 0x000000ffff077224 */ /* 0x000fe200078e0003 */
[----:B------:R-:W-:-:S02]  /*17c40*/  MOV R70, R25 ;  /* 0x0000001900467202 */ /* 0x000fc40000000f00 */
[----:B------:R-:W-:Y:S02]  /*17c50*/  MOV R6, 0x17c70 ;  /* 0x00017c7000067802 */ /* 0x000fe40000000f00 */
[----:B-1---5:R-:W-:Y:S05]  /*17c60*/  CALL.REL.NOINC `($_ZN7cutlass13device_kernelIN5flash19enable_sm80_to_sm89INS1_16FlashAttnBwdSm80INS1_25CollectiveMainloopBwdSm80ILi2ELi2EN4cute5tupleIJNS5_1CILi128EEES8_NS7_ILi64EEEEEENS_10bfloat16_tEfNS_4arch4Sm80ELb0ELb1ELb1ELb1ELb0ELb0ELb0ELb0ELi2ELi4ELi4ELi4ELb0EEENS1_21CollectiveEpilogueBwdISA_SB_SD_Li256ELb1ELb0ELi2EEENS1_19SingleTileSchedulerILb1ELb0ELb0ELi128EEEEEEEEEvNT_6ParamsE$_ZN4cute3eso3ESOILb1ELb0EJNS_6LayoutINS_5tupleIJNS3_IJNS_1CILi8EEENS4_ILi1EEEEEENS4_ILi2EEEEEENS3_IJNS3_IJS6_NS4_ILi0EEEEEES5_EEEEENS_10ViewEngineIPN7cutlass10bfloat16_tEEEEEC2ERKSD_RKSI_) ;  /* 0xffff39e000007944 */ /* 0x022fea0003c3ffff */
        /* <DEDUP_REMOVED lines=8> */
[----:B------:R-:W-:Y:S02]  /*17cf0*/  MOV R6, 0x17d10 ;  /* 0x00017d1000067802 */ /* 0x000fe40000000f00 */
[----:B-1---5:R-:W-:Y:S05]  /*17d00*/  CALL.REL.NOINC `($_ZN7cutlass13device_kernelIN5flash19enable_sm80_to_sm89INS1_16FlashAttnBwdSm80INS1_25CollectiveMainloopBwdSm80ILi2ELi2EN4cute5tupleIJNS5_1CILi128EEES8_NS7_ILi64EEEEEENS_10bfloat16_tEfNS_4arch4Sm80ELb0ELb1ELb1ELb1ELb0ELb0ELb0ELb0ELi2ELi4ELi4ELi4ELb0EEENS1_21CollectiveEpilogueBwdISA_SB_SD_Li256ELb1ELb0ELi2EEENS1_19SingleTileSchedulerILb1ELb0ELb0ELi128EEEEEEEEEvNT_6ParamsE$_ZN4cute3eso3ESOILb1ELb0EJNS_6LayoutINS_5tupleIJNS3_IJNS_1CILi8EEENS4_ILi1EEEEEENS4_ILi2EEEEEENS3_IJNS3_IJS6_NS4_ILi0EEEEEENS4_ILi4096EEEEEEEENS_10ViewEngineINS_8smem_ptrIPN7cutlass10bfloat16_tEEEEEEEC2ERKSE_RKSL_) ;  /* 0xffff37b000007944 */ /* 0x022fea0003c3ffff */
[----:B------:R2:W5:Y:S01]  /*17d10*/  LDL.64 R62, [R1+0x758] ;  /* 0x00075800013e7983 */ /* 0x0005620000100a00 */
[----:B-1----:R-:W-:Y:S01]  /*17d20*/  IMAD.MOV.U32 R2, RZ, RZ, R25 ;  /* 0x000000ffff027224 */ /* 0x002fe200078e0019 */
[----:B------:R-:W-:Y:S02]  /*17d30*/  MOV R3, RZ ;  /* 0x000000ff00037202 */ /* 0x000fe40000000f00 */
[----:B------:R-:W-:-:S02]  /*17d40*/  MOV R10, 0x17d60 ;  /* 0x00017d60000a7802 */ /* 0x000fc40000000f00 */
[----:B--2--5:R-:W-:Y:S05]  /*17d50*/  CALL.REL.NOINC `($_ZN7cutlass13device_kernelIN5flash19enable_sm80_to_sm89INS1_16FlashAttnBwdSm80INS1_25CollectiveMainloopBwdSm80ILi2ELi2EN4cute5tupleIJNS5_1CILi128EEES8_NS7_ILi64EEEEEENS_10bfloat16_tEfNS_4arch4Sm80ELb0ELb1ELb1ELb1ELb0ELb0ELb0ELb0ELi2ELi4ELi4ELi4ELb0EEENS1_21CollectiveEpilogueBwdISA_SB_SD_Li256ELb1ELb0ELi2EEENS1_19SingleTileSchedulerILb1ELb0ELb0ELi128EEEEEEEEEvNT_6ParamsE$_ZN4cute3eso3ESOILb1ELb0EJNS_10UnderscoreEiEEC2ERKS2_RKi) ;  /* 0xffff0c9000007944 */ /* 0x024fea0003c3ffff */
[----:B-1----:R-:W2:Y:S01]  /*17d60*/  LDL R3, [R1+0x758] ;  /* 0x0007580001037983 */ /* 0x002ea20000100800 */
[----:B------:R-:W-:Y:S01]  /*17d70*/  IMAD.MOV.U32 R2, RZ, RZ, R25 ;  /* 0x000000ffff027224 */ /* 0x000fe200078e0019 */
[----:B------:R-:W-:-:S02]  /*17d80*/  MOV R6, 0x17db0 ;  /* 0x00017db000067802 */ /* 0x000fc40000000f00 */
[----:B--2---:R-:W-:Y:S02]  /*17d90*/  SHF.L.U32 R3, R3, 0xc, RZ ;  /* 0x0000000c03037819 */ /* 0x004fe400000006ff */
[----:B------:R-:W-:Y:S05]  /*17da0*/  CALL.REL.NOINC `($_ZN7cutlass13device_kernelIN5flash19enable_sm80_to_sm89INS1_16FlashAttnBwdSm80INS1_25CollectiveMainloopBwdSm80ILi2ELi2EN4cute5tupleIJNS5_1CILi128EEES8_NS7_ILi64EEEEEENS_10bfloat16_tEfNS_4arch4Sm80ELb0ELb1ELb1ELb1ELb0ELb0ELb0ELb0ELi2ELi4ELi4ELi4ELb0EEENS1_21CollectiveEpilogueBwdISA_SB_SD_Li256ELb1ELb0ELi2EEENS1_19SingleTileSchedulerILb1ELb0ELb0ELi128EEEEEEEEEvNT_6ParamsE$_ZN4cute3eso3ESOILb1ELb0EJNS_6LayoutINS_5tupleIJNS3_IJNS_1CILi8EEENS4_ILi1EEEEEEEEENS3_IJNS3_IJS6_NS4_ILi0EEEEEEEEEEEiEEC2ERKSC_RKi) ;  /* 0xffff343000007944 */ /* 0x000fea0003c3ffff */
[----:B-1----:R-:W2:Y:S01]  /*17db0*/  LDL R3, [R1+0x758] ;  /* 0x0007580001037983 */ /* 0x002ea20000100800 */
[----:B------:R-:W-:Y:S02]  /*17dc0*/  MOV R9, R25 ;  /* 0x0000001900097202 */ /* 0x000fe40000000f00 */
[----:B------:R-:W-:Y:S01]  /*17dd0*/  MOV R8, 0x17e00 ;  /* 0x00017e0000087802 */ /* 0x000fe20000000f00 */
[----:B--2---:R-:W-:-:S04]  /*17de0*/  IMAD.WIDE R2, R3, 0x2, R62 ;  /* 0x0000000203027825 */ /* 0x004fc800078e023e */
[----:B------:R-:W-:Y:S05]  /*17df0*/  CALL.REL.NOINC `($_ZN7cutlass13device_kernelIN5flash19enable_sm80_to_sm89INS1_16FlashAttnBwdSm80INS1_25CollectiveMainloopBwdSm80ILi2ELi2EN4cute5tupleIJNS5_1CILi128EEES8_NS7_ILi64EEEEEENS_10bfloat16_tEfNS_4arch4Sm80ELb0ELb1ELb1ELb1ELb0ELb0ELb0ELb0ELi2ELi4ELi4ELi4ELb0EEENS1_21CollectiveEpilogueBwdISA_SB_SD_Li256ELb1ELb0ELi2EEENS1_19SingleTileSchedulerILb1ELb0ELb0ELi128EEEEEEEEEvNT_6ParamsE$_ZN4cute8smem_ptrIPN7cutlass10bfloat16_tEECI1NS_12iter_adaptorIS3_S4_EEES3_) ;  /* 0xffff46c000007944 */ /* 0x000fea0003c3ffff */
[----:B-1----:R1:W5:Y:S01]  /*17e00*/  LDL.64 R2, [R1+0x758] ;  /* 0x0007580001027983 */ /* 0x0023620000100a00 */
[----:B------:R-:W-:Y:S02]  /*17e10*/  MOV R6, R25 ;  /* 0x0000001900067202 */ /* 0x000fe40000000f00 */
[----:B------:R-:W-:Y:S02]  /*17e20*/  MOV R8, 0x17e40 ;  /* 0x00017e4000087802 */ /* 0x000fe40000000f00 */
[----:B-1---5:R-:W-:Y:S05]  /*17e30*/  CALL.REL.NOINC `($_ZN7cutlass13device_kernelIN5flash19enable_sm80_to_sm89INS1_16FlashAttnBwdSm80INS1_25CollectiveMainloopBwdSm80ILi2ELi2EN4cute5tupleIJNS5_1CILi128EEES8_NS7_ILi64EEEEEENS_10bfloat16_tEfNS_4arch4Sm80ELb0ELb1ELb1ELb1ELb0ELb0ELb0ELb0ELi2ELi4ELi4ELi4ELb0EEENS1_21CollectiveEpilogueBwdISA_SB_SD_Li256ELb1ELb0ELi2EEENS1_19SingleTileSchedulerILb1ELb0ELb0ELi128EEEEEEEEEvNT_6ParamsE$_ZN4cute3eso3ESOILb1ELb0EJNS_6LayoutINS_5tupleIJNS3_IJNS_1CILi8EEENS4_ILi1EEEEEEEEENS3_IJNS3_IJS6_NS4_ILi0EEEEEEEEEEENS_10ViewEngineINS_8smem_ptrIPN7cutlass10bfloat16_tEEEEEEEC2ERKSC_RKSJ_) ;  /* 0xffff331000007944 */ /* 0x022fea0003c3ffff */
        /* <DEDUP_REMOVED lines=13> */
[----:B--2---:R-:W-:-:S05]  /*17f10*/  IMAD.WIDE R2, R3, 0x2, R16 ;  /* 0x0000000203027825 */ /* 0x004fca00078e0210 */
[----:B------:R-:W-:Y:S02]  /*17f20*/  MOV R6, R2 ;  /* 0x0000000200067202 */ /* 0x000fe40000000f00 */
[----:B------:R-:W-:Y:S05]  /*17f30*/  CALL.REL.NOINC `($_ZN7cutlass13device_kernelIN5flash19enable_sm80_to_sm89INS1_16FlashAttnBwdSm80INS1_25CollectiveMainloopBwdSm80ILi2ELi2EN4cute5tupleIJNS5_1CILi128EEES8_NS7_ILi64EEEEEENS_10bfloat16_tEfNS_4arch4Sm80ELb0ELb1ELb1ELb1ELb0ELb0ELb0ELb0ELi2ELi4ELi4ELi4ELb0EEENS1_21CollectiveEpilogueBwdISA_SB_SD_Li256ELb1ELb0ELi2EEENS1_19SingleTileSchedulerILb1ELb0ELb0ELi128EEEEEEEEEvNT_6ParamsE$_ZN4cute3eso3ESOILb1ELb0EJNS_6LayoutINS_5tupleIJNS3_IJNS_1CILi8EEENS4_ILi1EEEEEEEEENS3_IJNS3_IJS6_NS4_ILi0EEEEEEEEEEENS_10ViewEngineIPN7cutlass10bfloat16_tEEEEEC2ERKSC_RKSH_) ;  /* 0xffff325000007944 */ /* 0x000fea0003c3ffff */
[----:B------:R2:W5:Y:S01]  /*17f40*/  LDL.64 R4, [R1+0x758] ;  /* 0x0007580001047983 */ /* 0x0005620000100a00 */
[----:B-1----:R-:W-:Y:S01]  /*17f50*/  IMAD.MOV.U32 R2, RZ, RZ, R8 ;  /* 0x000000ffff027224 */ /* 0x002fe200078e0008 */
[----:B------:R-:W-:Y:S01]  /*17f60*/  MOV R3, R9 ;  /* 0x0000000900037202 */ /* 0x000fe20000000f00 */
[----:B------:R-:W-:Y:S01]  /*17f70*/  IMAD.MOV.U32 R9, RZ, RZ, R25 ;  /* 0x000000ffff097224 */ /* 0x000fe200078e0019 */
[----:B------:R-:W-:Y:S02]  /*17f80*/  MOV R8, 0x17fa0 ;  /* 0x00017fa000087802 */ /* 0x000fe40000000f00 */
[----:B--2--5:R-:W-:Y:S05]  /*17f90*/  CALL.REL.NOINC `($_ZN7cutlass13device_kernelIN5flash19enable_sm80_to_sm89INS1_16FlashAttnBwdSm80INS1_25CollectiveMainloopBwdSm80ILi2ELi2EN4cute5tupleIJNS5_1CILi128EEES8_NS7_ILi64EEEEEENS_10bfloat16_tEfNS_4arch4Sm80ELb0ELb1ELb1ELb1ELb0ELb0ELb0ELb0ELi2ELi4ELi4ELi4ELb0EEENS1_21CollectiveEpilogueBwdISA_SB_SD_Li256ELb1ELb0ELi2EEENS1_19SingleTileSchedulerILb1ELb0ELb0ELi128EEEEEEEEEvNT_6ParamsE$_ZN4cute8smem_ptrIPN7cutlass10bfloat16_tEECI1NS_12iter_adaptorIS3_S4_EEES3_) ;  /* 0xffff452000007944 */ /* 0x024fea0003c3ffff */
[----:B-1----:R1:W5:Y:S01]  /*17fa0*/  LDL.64 R2, [R1+0x758] ;  /* 0x0007580001027983 */ /* 0x0023620000100a00 */
[----:B------:R-:W-:Y:S02]  /*17fb0*/  MOV R6, R25 ;  /* 0x0000001900067202 */ /* 0x000fe40000000f00 */
[----:B------:R-:W-:Y:S02]  /*17fc0*/  MOV R8, 0x17fe0 ;  /* 0x00017fe000087802 */ /* 0x000fe40000000f00 */
[----:B-1---5:R-:W-:Y:S05]  /*17fd0*/  CALL.REL.NOINC `($_ZN7cutlass13device_kernelIN5flash19enable_sm80_to_sm89INS1_16FlashAttnBwdSm80INS1_25CollectiveMainloopBwdSm80ILi2ELi2EN4cute5tupleIJNS5_1CILi128EEES8_NS7_ILi64EEEEEENS_10bfloat16_tEfNS_4arch4Sm80ELb0ELb1ELb1ELb1ELb0ELb0ELb0ELb0ELi2ELi4ELi4ELi4ELb0EEENS1_21CollectiveEpilogueBwdISA_SB_SD_Li256ELb1ELb0ELi2EEENS1_19SingleTileSchedulerILb1ELb0ELb0ELi128EEEEEEEEEvNT_6ParamsE$_ZN4cute8smem_ptrIPN7cutlass9uint128_tEECI1NS_12iter_adaptorIS3_S4_EEES3_) ;  /* 0xffff452000007944 */ /* 0x022fea0003c3ffff */
[----:B-1----:R1:W5:Y:S01]  /*17fe0*/  LDL.64 R2, [R1+0x758] ;  /* 0x0007580001027983 */ /* 0x0023620000100a00 */
[----:B------:R-:W-:Y:S02]  /*17ff0*/  MOV R6, R25 ;  /* 0x0000001900067202 */ /* 0x000fe40000000f00 */
[----:B------:R-:W-:-:S02]  /*18000*/  MOV R8, 0x18020 ;  /* 0x0001802000087802 */ /* 0x000fc40000000f00 */
[----:B-1---5:R-:W-:Y:S05]  /*18010*/  CALL.REL.NOINC `($_ZN7cutlass13device_kernelIN5flash19enable_sm80_to_sm89INS1_16FlashAttnBwdSm80INS1_25CollectiveMainloopBwdSm80ILi2ELi2EN4cute5tupleIJNS5_1CILi128EEES8_NS7_ILi64EEEEEENS_10bfloat16_tEfNS_4arch4Sm80ELb0ELb1ELb1ELb1ELb0ELb0ELb0ELb0ELi2ELi4ELi4ELi4ELb0EEENS1_21CollectiveEpilogueBwdISA_SB_SD_Li256ELb1ELb0ELi2EEENS1_19SingleTileSchedulerILb1ELb0ELb0ELi128EEEEEEEEEvNT_6ParamsE$_ZN4cute3eso3ESOILb1ELb0EJNS_6LayoutINS_5tupleIJNS3_IJNS_1CILi1EEES5_EEEEEENS3_IJNS3_IJS5_NS4_ILi0EEEEEEEEEEENS_10ViewEngineINS_8smem_ptrIPN7cutlass9uint128_tEEEEEEEC2ERKSB_RKSI_) ;  /* 0xffff285000007944 */ /* 0x022fea0003c3ffff */
[----:B------:R2:W5:Y:S01]  /*18020*/  LDL R8, [R1+0x758] ;  /* 0x0007580001087983 */ /* 0x0005620000100800 */
[----:B------:R-:W-:-:S02]  /*18030*/  MOV R70, R25 ;  /* 0x0000001900467202 */ /* 0x000fc40000000f00 */
[----:B-1----:R-:W-:Y:S02]  /*18040*/  MOV R6, 0x18060 ;  /* 0x0001806000067802 */ /* 0x002fe40000000f00 */
[----:B--2--5:R-:W-:Y:S05]  /*18050*/  CALL.REL.NOINC `($_ZN7cutlass13device_kernelIN5flash19enable_sm80_to_sm89INS1_16FlashAttnBwdSm80INS1_25CollectiveMainloopBwdSm80ILi2ELi2EN4cute5tupleIJNS5_1CILi128EEES8_NS7_ILi64EEEEEENS_10bfloat16_tEfNS_4arch4Sm80ELb0ELb1ELb1ELb1ELb0ELb0ELb0ELb0ELi2ELi4ELi4ELi4ELb0EEENS1_21CollectiveEpilogueBwdISA_SB_SD_Li256ELb1ELb0ELi2EEENS1_19SingleTileSchedulerILb1ELb0ELb0ELi128EEEEEEEEEvNT_6ParamsE$_ZN4cute3eso3ESOILb1ELb0EJNS_6LayoutINS_5tupleIJNS3_IJNS_1CILi4EEENS4_ILi1EEEEEEEEENS3_IJNS3_IJS6_NS4_ILi0EEEEEEEEEEENS_10ViewEngineIPjEEEEC2ERKSC_RKSF_) ;  /* 0xffff2f8000007944 */ /* 0x024fea0003c3ffff */
[----:B------:R2:W5:Y:S01]  /*18060*/  LDL.64 R64, [R1+0x758] ;  /* 0x0007580001407983 */ /* 0x0005620000100a00 */
[----:B-1----:R-:W-:Y:S02]  /*18070*/  MOV R4, R8 ;  /* 0x0000000800047202 */ /* 0x002fe40000000f00 */
[----:B------:R-:W-:Y:S02]  /*18080*/  MOV R2, 0x180a0 ;  /* 0x000180a000027802 */ /* 0x000fe40000000f00 */
[----:B--2--5:R-:W-:Y:S05]  /*18090*/  CALL.REL.NOINC `($_ZN7cutlass13device_kernelIN5flash19enable_sm80_to_sm89INS1_16FlashAttnBwdSm80INS1_25CollectiveMainloopBwdSm80ILi2ELi2EN4cute5tupleIJNS5_1CILi128EEES8_NS7_ILi64EEEEEENS_10bfloat16_tEfNS_4arch4Sm80ELb0ELb1ELb1ELb1ELb0ELb0ELb0ELb0ELi2ELi4ELi4ELi4ELb0EEENS1_21CollectiveEpilogueBwdISA_SB_SD_Li256ELb1ELb0ELi2EEENS1_19SingleTileSchedulerILb1ELb0ELb0ELi128EEEEEEEEEvNT_6ParamsE$_ZN73_INTERNAL_24fd9406_37_flash_bwd_hdim64_bf16_softcap_sm80_cu_3fbc093a_291824__cvta_generic_to_sharedEPKv) ;  /* 0xffff458000007944 */ /* 0x024fea0003c3ffff */
        /* <DEDUP_REMOVED lines=9> */
[----:B-1----:R-:W-:Y:S05]  /*18130*/  CALL.REL.NOINC `($_ZN7cutlass13device_kernelIN5flash19enable_sm80_to_sm89INS1_16FlashAttnBwdSm80INS1_25CollectiveMainloopBwdSm80ILi2ELi2EN4cute5tupleIJNS5_1CILi128EEES8_NS7_ILi64EEEEEENS_10bfloat16_tEfNS_4arch4Sm80ELb0ELb1ELb1ELb1ELb0ELb0ELb0ELb0ELi2ELi4ELi4ELi4ELb0EEENS1_21CollectiveEpilogueBwdISA_SB_SD_Li256ELb1ELb0ELi2EEENS1_19SingleTileSchedulerILb1ELb0ELb0ELi128EEEEEEEEEvNT_6ParamsE$_ZN4cute3eso3ESOILb1ELb0EJNS_10UnderscoreEiEEC2ERKS2_RKi) ;  /* 0xffff08b000007944 */ /* 0x002fea0003c3ffff */
        /* <DEDUP_REMOVED lines=16> */
[----:B------:R-:W-:Y:S02]  /*18240*/  MOV R3, 0x1 ;  /* 0x0000000100037802 */ /* 0x000fe40000000f00 */
        /* <DEDUP_REMOVED lines=44> */
[----:B-1---5:R-:W-:Y:S05]  /*18510*/  CALL.REL.NOINC `($_ZN7cutlass13device_kernelIN5flash19enable_sm80_to_sm89INS1_16FlashAttnBwdSm80INS1_25CollectiveMainloopBwdSm80ILi2ELi2EN4cute5tupleIJNS5_1CILi128EEES8_NS7_ILi64EEEEEENS_10bfloat16_tEfNS_4arch4Sm80ELb0ELb1ELb1ELb1ELb0ELb0ELb0ELb0ELi2ELi4ELi4ELi4ELb0EEENS1_21CollectiveEpilogueBwdISA_SB_SD_Li256ELb1ELb0ELi2EEENS1_19SingleTileSchedulerILb1ELb0ELb0ELi128EEEEEEEEEvNT_6ParamsE$_ZN4cute8smem_ptrIPN7cutlass10bfloat16_tEECI1NS_12iter_adaptorIS3_S4_EEES3_) ;  /* 0xffff3fa000007944 */ /* 0x022fea0003c3ffff */
[----:B-1----:R1:W5:Y:S01]  /*18520*/  LDL.64 R2, [R1+0x758] ;  /* 0x0007580001027983 */ /* 0x0023620000100a00 */
[----:B------:R-:W-:-:S03]  /*18530*/  MOV R6, 0x18550 ;  /* 0x0001855000067802 */ /* 0x000fc60000000f00 */
[----:B-1---5:R-:W-:Y:S05]  /*18540*/  CALL.REL.NOINC `($_ZN7cutlass13device_kernelIN5flash19enable_sm80_to_sm89INS1_16FlashAttnBwdSm80INS1_25CollectiveMainloopBwdSm80ILi2ELi2EN4cute5tupleIJNS5_1CILi128EEES8_NS7_ILi64EEEEEENS_10bfloat16_tEfNS_4arch4Sm80ELb0ELb1ELb1ELb1ELb0ELb0ELb0ELb0ELi2ELi4ELi4ELi4ELb0EEENS1_21CollectiveEpilogueBwdISA_SB_SD_Li256ELb1ELb0ELi2EEENS1_19SingleTileSchedulerILb1ELb0ELb0ELi128EEEEEEEEEvNT_6ParamsE$_ZN4cute3eso3ESOILb1ELb0EJNS_6LayoutINS_5tupleIJNS3_IJNS_1CILi8EEENS4_ILi1EEEEEENS4_ILi4EEEEEENS3_IJNS3_IJS6_NS4_ILi0EEEEEENS4_ILi2048EEEEEEEENS_10ViewEngineINS_8smem_ptrIPN7cutlass10bfloat16_tEEEEEEEC2ERKSE_RKSL_) ;  /* 0xffff32a000007944 */ /* 0x022fea0003c3ffff */
[----:B-1----:R1:W5:Y:S01]  /*18550*/  LDL.64 R4, [R1+0x758] ;  /* 0x0007580001047983 */ /* 0x0023620000100a00 */
[----:B------:R-:W-:Y:S01]  /*18560*/  IMAD.MOV.U32 R6, RZ, RZ, R52 ;  /* 0x000000ffff067224 */ /* 0x000fe200078e0034 */
[----:B------:R-:W-:Y:S02]  /*18570*/  MOV R9, R53 ;  /* 0x0000003500097202 */ /* 0x000fe40000000f00 */
[----:B------:R-:W-:Y:S02]  /*18580*/  MOV R8, 0x185a0 ;  /* 0x000185a000087802 */ /* 0x000fe40000000f00 */
[----:B-1---5:R-:W-:Y:S05]  /*18590*/  CALL.REL.NOINC `($_ZN7cutlass13device_kernelIN5flash19enable_sm80_to_sm89INS1_16FlashAttnBwdSm80INS1_25CollectiveMainloopBwdSm80ILi2ELi2EN4cute5tupleIJNS5_1CILi128EEES8_NS7_ILi64EEEEEENS_10bfloat16_tEfNS_4arch4Sm80ELb0ELb1ELb1ELb1ELb0ELb0ELb0ELb0ELi2ELi4ELi4ELi4ELb0EEENS1_21CollectiveEpilogueBwdISA_SB_SD_Li256ELb1ELb0ELi2EEENS1_19SingleTileSchedulerILb1ELb0ELb0ELi128EEEEEEEEEvNT_6ParamsE$_ZN4cute3eso3ESOILb1ELb0EJNS_6LayoutINS_5tupleIJNS3_IJNS_1CILi8EEENS4_ILi1EEEEEENS4_ILi4EEEEEENS3_IJNS3_IJS6_NS4_ILi0EEEEEES5_EEEEENS_10ViewEngineIPN7cutlass10bfloat16_tEEEEEC2ERKSD_RKSI_) ;  /* 0xffff32d000007944 */ /* 0x022fea0003c3ffff */
[----:B------:R2:W5:Y:S01]  /*185a0*/  LDL.64 R2, [R1+0x758] ;  /* 0x0007580001027983 */ /* 0x0005620000100a00 */
[----:B-1----:R-:W-:Y:S02]  /*185b0*/  MOV R7, R5 ;  /* 0x0000000500077202 */ /* 0x002fe40000000f00 */
[----:B------:R-:W-:Y:S02]  /*185c0*/  MOV R6, 0x185e0 ;  /* 0x000185e000067802 */ /* 0x000fe40000000f00 */
[----:B--2--5:R-:W-:Y:S05]  /*185d0*/  CALL.REL.NOINC `($_ZN7cutlass13device_kernelIN5flash19enable_sm80_to_sm89INS1_16FlashAttnBwdSm80INS1_25CollectiveMainloopBwdSm80ILi2ELi2EN4cute5tupleIJNS5_1CILi128EEES8_NS7_ILi64EEEEEENS_10bfloat16_tEfNS_4arch4Sm80ELb0ELb1ELb1ELb1ELb0ELb0ELb0ELb0ELi2ELi4ELi4ELi4ELb0EEENS1_21CollectiveEpilogueBwdISA_SB_SD_Li256ELb1ELb0ELi2EEENS1_19SingleTileSchedulerILb1ELb0ELb0ELi128EEEEEEEEEvNT_6ParamsE$_ZN4cute3eso3ESOILb1ELb0EJNS_6LayoutINS_5tupleIJNS3_IJNS_1CILi8EEENS4_ILi1EEEEEENS3_IJNS4_ILi4EEEEEEEEENS3_IJNS3_IJS6_NS4_ILi0EEEEEENS3_IJNS4_ILi2048EEEEEEEEEEENS_10ViewEngineINS_8smem_ptrIPN7cutlass10bfloat16_tEEEEEEEC2ERKSG_RKSN_) ;  /* 0xffff2e2000007944 */ /* 0x024fea0003c3ffff */
[----:B------:R2:W5:Y:S01]  /*185e0*/  LDL.64 R6, [R1+0x758] ;  /* 0x0007580001067983 */ /* 0x0005620000100a00 */
[----:B-1----:R-:W-:Y:S02]  /*185f0*/  MOV R5, R3 ;  /* 0x0000000300057202 */ /* 0x002fe40000000f00 */
[----:B------:R-:W-:-:S02]  /*18600*/  MOV R4, 0x18620 ;  /* 0x0001862000047802 */ /* 0x000fc40000000f00 */
[----:B--2--5:R-:W-:Y:S05]  /*18610*/  CALL.REL.NOINC `($_ZN7cutlass13device_kernelIN5flash19enable_sm80_to_sm89INS1_16FlashAttnBwdSm80INS1_25CollectiveMainloopBwdSm80ILi2ELi2EN4cute5tupleIJNS5_1CILi128EEES8_NS7_ILi64EEEEEENS_10bfloat16_tEfNS_4arch4Sm80ELb0ELb1ELb1ELb1ELb0ELb0ELb0ELb0ELi2ELi4ELi4ELi4ELb0EEENS1_21CollectiveEpilogueBwdISA_SB_SD_Li256ELb1ELb0ELi2EEENS1_19SingleTileSchedulerILb1ELb0ELb0ELi128EEEEEEEEEvNT_6ParamsE$_ZN4cute3eso3ESOILb1ELb0EJNS_6LayoutINS_5tupleIJNS3_IJNS_1CILi8EEENS4_ILi1EEEEEENS3_IJNS4_ILi4EEEEEEEEENS3_IJNS3_IJS6_NS4_ILi0EEEEEENS3_IJS5_EEEEEEEENS_10ViewEngineIPN7cutlass10bfloat16_tEEEEEC2ERKSF_RKSK_) ;  /* 0xffff2e4000007944 */ /* 0x024fea0003c3ffff */
[----:B-1----:R1:W5:Y:S01]  /*18620*/  LDL.64 R2, [R1+0x758] ;  /* 0x0007580001027983 */ /* 0x0023620000100a00 */
[----:B------:R-:W-:-:S03]  /*18630*/  MOV R8, 0x18650 ;  /* 0x0001865000087802 */ /* 0x000fc60000000f00 */
[----:B-1---5:R-:W-:Y:S05]  /*18640*/  CALL.REL.NOINC `($_ZN7cutlass13device_kernelIN5flash19enable_sm80_to_sm89INS1_16FlashAttnBwdSm80INS1_25CollectiveMainloopBwdSm80ILi2ELi2EN4cute5tupleIJNS5_1CILi128EEES8_NS7_ILi64EEEEEENS_10bfloat16_tEfNS_4arch4Sm80ELb0ELb1ELb1ELb1ELb0ELb0ELb0ELb0ELi2ELi4ELi4ELi4ELb0EEENS1_21CollectiveEpilogueBwdISA_SB_SD_Li256ELb1ELb0ELi2EEENS1_19SingleTileSchedulerILb1ELb0ELb0ELi128EEEEEEEEEvNT_6ParamsE$_ZN4cute3eso3ESOILb1ELb0EJNS_6LayoutINS_5tupleIJNS3_IJNS3_IJNS_1CILi8EEENS4_ILi1EEEEEES6_EEENS3_IJNS3_IJS6_S6_EEENS4_ILi4EEEEEEEEENS3_IJNS3_IJNS3_IJS6_NS4_ILi0EEEEEESD_EEENS3_IJNS3_IJSD_SD_EEES5_EEEEEEEENS_10ViewEngineIPN7cutlass10bfloat16_tEEEEEC2ERKSJ_RKSO_) ;  /* 0xffff1f9000007944 */ /* 0x022fea0003c3ffff */
[----:B-1----:R1:W5:Y:S01]  /*18650*/  LDL.64 R4, [R1+0x758] ;  /* 0x0007580001047983 */ /* 0x0023620000100a00 */
[----:B------:R-:W-:-:S03]  /*18660*/  MOV R8, 0x18680 ;  /* 0x0001868000087802 */ /* 0x000fc60000000f00 */
[----:B-1---5:R-:W-:Y:S05]  /*18670*/  CALL.REL.NOINC `($_ZN7cutlass13device_kernelIN5flash19enable_sm80_to_sm89INS1_16FlashAttnBwdSm80INS1_25CollectiveMainloopBwdSm80ILi2ELi2EN4cute5tupleIJNS5_1CILi128EEES8_NS7_ILi64EEEEEENS_10bfloat16_tEfNS_4arch4Sm80ELb0ELb1ELb1ELb1ELb0ELb0ELb0ELb0ELi2ELi4ELi4ELi4ELb0EEENS1_21CollectiveEpilogueBwdISA_SB_SD_Li256ELb1ELb0ELi2EEENS1_19SingleTileSchedulerILb1ELb0ELb0ELi128EEEEEEEEEvNT_6ParamsE$_ZN4cute3eso3ESOILb1ELb0EJNS_6LayoutINS_5tupleIJNS3_IJNS3_IJNS_1CILi8EEENS4_ILi1EEEEEES6_EEENS3_IJNS3_IJS6_S6_EEENS4_ILi4EEEEEEEEENS3_IJNS3_IJNS3_IJS6_NS4_ILi0EEEEEESD_EEENS3_IJNS3_IJSD_SD_EEENS4_ILi2048EEEEEEEEEEENS_10ViewEngineINS_8smem_ptrIPN7cutlass10bfloat16_tEEEEEEEC2ERKSK_RKSR_) ;  /* 0xffff1f2000007944 */ /* 0x022fea0003c3ffff */
[----:B-1----:R1:W5:Y:S01]  /*18680*/  LDL.64 R2, [R1+0x758] ;  /* 0x0007580001027983 */ /* 0x0023620000100a00 */
[----:B------:R-:W-:Y:S01]  /*18690*/  IMAD.MOV.U32 R6, RZ, RZ, R4 ;  /* 0x000000ffff067224 */ /* 0x000fe200078e0004 */
[----:B------:R-:W-:-:S02]  /*186a0*/  MOV R9, R5 ;  /* 0x0000000500097202 */ /* 0x000fc40000000f00 */
[----:B------:R-:W-:Y:S02]  /*186b0*/  MOV R8, 0x186d0 ;  /* 0x000186d000087802 */ /* 0x000fe40000000f00 */
[----:B-1---5:R-:W-:Y:S05]  /*186c0*/  CALL.REL.NOINC `($_ZN7cutlass13device_kernelIN5flash19enable_sm80_to_sm89INS1_16FlashAttnBwdSm80INS1_25CollectiveMainloopBwdSm80ILi2ELi2EN4cute5tupleIJNS5_1CILi128EEES8_NS7_ILi64EEEEEENS_10bfloat16_tEfNS_4arch4Sm80ELb0ELb1ELb1ELb1ELb0ELb0ELb0ELb0ELi2ELi4ELi4ELi4ELb0EEENS1_21CollectiveEpilogueBwdISA_SB_SD_Li256ELb1ELb0ELi2EEENS1_19SingleTileSchedulerILb1ELb0ELb0ELi128EEEEEEEEEvNT_6ParamsE$_ZN4cute3eso3ESOILb1ELb0EJNS_6LayoutINS_5tupleIJNS3_IJNS_1CILi8EEENS4_ILi1EEEEEENS4_ILi4EEEEEENS3_IJNS3_IJS6_NS4_ILi0EEEEEES5_EEEEENS_10ViewEngineIPN7cutlass10bfloat16_tEEEEEC2ERKSD_RKSI_) ;  /* 0xffff31a000007944 */ /* 0x022fea0003c3ffff */
[----:B------:R2:W5:Y:S01]  /*186d0*/  LDL.64 R16, [R1+0x758] ;  /* 0x0007580001107983 */ /* 0x0005620000100a00 */
[----:B------:R-:W-:Y:S02]  /*186e0*/  MOV R9, R25 ;  /* 0x0000001900097202 */ /* 0x000fe40000000f00 */
[----:B------:R-:W-:Y:S02]  /*186f0*/  MOV R8, 0x18710 ;  /* 0x0001871000087802 */ /* 0x000fe40000000f00 */
[----:B-12--5:R-:W-:Y:S05]  /*18700*/  CALL.REL.NOINC `($_ZN7cutlass13device_kernelIN5flash19enable_sm80_to_sm89INS1_16FlashAttnBwdSm80INS1_25CollectiveMainloopBwdSm80ILi2ELi2EN4cute5tupleIJNS5_1CILi128EEES8_NS7_ILi64EEEEEENS_10bfloat16_tEfNS_4arch4Sm80ELb0ELb1ELb1ELb1ELb0ELb0ELb0ELb0ELi2ELi4ELi4ELi4ELb0EEENS1_21CollectiveEpilogueBwdISA_SB_SD_Li256ELb1ELb0ELi2EEENS1_19SingleTileSchedulerILb1ELb0ELb0ELi128EEEEEEEEEvNT_6ParamsE$_ZN4cute8smem_ptrIPN7cutlass10bfloat16_tEECI1NS_12iter_adaptorIS3_S4_EEES3_) ;  /* 0xffff3db000007944 */ /* 0x026fea0003c3ffff */
[----:B-1----:R1:W5:Y:S01]  /*18710*/  LDL.64 R2, [R1+0x758] ;  /* 0x0007580001027983 */ /* 0x0023620000100a00 */
[----:B------:R-:W-:-:S03]  /*18720*/  MOV R6, 0x18740 ;  /* 0x0001874000067802 */ /* 0x000fc60000000f00 */
[----:B-1---5:R-:W-:Y:S05]  /*18730*/  CALL.REL.NOINC `($_ZN7cutlass13device_kernelIN5flash19enable_sm80_to_sm89INS1_16FlashAttnBwdSm80INS1_25CollectiveMainloopBwdSm80ILi2ELi2EN4cute5tupleIJNS5_1CILi128EEES8_NS7_ILi64EEEEEENS_10bfloat16_tEfNS_4arch4Sm80ELb0ELb1ELb1ELb1ELb0ELb0ELb0ELb0ELi2ELi4ELi4ELi4ELb0EEENS1_21CollectiveEpilogueBwdISA_SB_SD_Li256ELb1ELb0ELi2EEENS1_19SingleTileSchedulerILb1ELb0ELb0ELi128EEEEEEEEEvNT_6ParamsE$_ZN4cute3eso3ESOILb1ELb0EJNS_6LayoutINS_5tupleIJNS3_IJNS_1CILi8EEENS4_ILi1EEEEEENS4_ILi4EEEEEENS3_IJNS3_IJS6_NS4_ILi0EEEEEENS4_ILi2048EEEEEEEENS_10ViewEngineINS_8smem_ptrIPN7cutlass10bfloat16_tEEEEEEEC2ERKSE_RKSL_) ;  /* 0xffff30b000007944 */ /* 0x022fea0003c3ffff */
[----:B------:R2:W5:Y:S01]  /*18740*/  LDL.64 R62, [R1+0x758] ;  /* 0x00075800013e7983 */ /* 0x0005620000100a00 */
[----:B-1----:R-:W-:Y:S01]  /*18750*/  IMAD.MOV.U32 R2, RZ, RZ, R25 ;  /* 0x000000ffff027224 */ /* 0x002fe200078e0019 */
[----:B------:R-:W-:Y:S02]  /*18760*/  MOV R3, RZ ;  /* 0x000000ff00037202 */ /* 0x000fe40000000f00 */
[----:B------:R-:W-:Y:S02]  /*18770*/  MOV R10, 0x18790 ;  /* 0x00018790000a7802 */ /* 0x000fe40000000f00 */
        /* <DEDUP_REMOVED lines=248> */
[----:B-1----:R-:W-:Y:S05]  /*19700*/  CALL.REL.NOINC `($_ZN7cutlass13device_kernelIN5flash19enable_sm80_to_sm89INS1_16FlashAttnBwdSm80INS1_25CollectiveMainloopBwdSm80ILi2ELi2EN4cute5tupleIJNS5_1CILi128EEES8_NS7_ILi64EEEEEENS_10bfloat16_tEfNS_4arch4Sm80ELb0ELb1ELb1ELb1ELb0ELb0ELb0ELb0ELi2ELi4ELi4ELi4ELb0EEENS1_21CollectiveEpilogueBwdISA_SB_SD_Li256ELb1ELb0ELi2EEENS1_19SingleTileSchedulerILb1ELb0ELb0ELi128EEEEEEEEEvNT_6ParamsE$_ZN4cute3eso3ESOILb1ELb0EJNS_10UnderscoreES2_iEEC2ERKS2_S5_RKi) ;  /* 0xfffef2a000007944 */ /* 0x002fea0003c3ffff */
        /* <DEDUP_REMOVED lines=9> */
[----:B------:R-:W-:Y:S05]  /*197a0*/  CALL.REL.NOINC `($_ZN7cutlass13device_kernelIN5flash19enable_sm80_to_sm89INS1_16FlashAttnBwdSm80INS1_25CollectiveMainloopBwdSm80ILi2ELi2EN4cute5tupleIJNS5_1CILi128EEES8_NS7_ILi64EEEEEENS_10bfloat16_tEfNS_4arch4Sm80ELb0ELb1ELb1ELb1ELb0ELb0ELb0ELb0ELi2ELi4ELi4ELi4ELb0EEENS1_21CollectiveEpilogueBwdISA_SB_SD_Li256ELb1ELb0ELi2EEENS1_19SingleTileSchedulerILb1ELb0ELb0ELi128EEEEEEEEEvNT_6ParamsE$_ZN4cute3eso3ESOILb1ELb0EJNS_6LayoutINS_5tupleIJNS3_IJNS_1CILi8EEENS4_ILi1EEEEEENS4_ILi2EEEEEENS3_IJNS3_IJS6_NS4_ILi0EEEEEENS4_ILi4096EEEEEEEEiEEC2ERKSE_RKi) ;  /* 0xffff1d5000007944 */ /* 0x000fea0003c3ffff */
        /* <DEDUP_REMOVED lines=8> */
[----:B-1---5:R-:W-:Y:S05]  /*19830*/  CALL.REL.NOINC `($_ZN7cutlass13device_kernelIN5flash19enable_sm80_to_sm89INS1_16FlashAttnBwdSm80INS1_25CollectiveMainloopBwdSm80ILi2ELi2EN4cute5tupleIJNS5_1CILi128EEES8_NS7_ILi64EEEEEENS_10bfloat16_tEfNS_4arch4Sm80ELb0ELb1ELb1ELb1ELb0ELb0ELb0ELb0ELi2ELi4ELi4ELi4ELb0EEENS1_21CollectiveEpilogueBwdISA_SB_SD_Li256ELb1ELb0ELi2EEENS1_19SingleTileSchedulerILb1ELb0ELb0ELi128EEEEEEEEEvNT_6ParamsE$_ZN4cute3eso3ESOILb1ELb0EJNS_6LayoutINS_5tupleIJNS3_IJNS_1CILi8EEENS4_ILi1EEEEEENS4_ILi2EEEEEENS3_IJNS3_IJS6_NS4_ILi0EEEEEENS4_ILi4096EEEEEEEENS_10ViewEngineINS_8smem_ptrIPN7cutlass10bfloat16_tEEEEEEEC2ERKSE_RKSL_) ;  /* 0xffff1c8000007944 */ /* 0x022fea0003c3ffff */
[----:B-1----:R1:W5:Y:S01]  /*19840*/  LDL.64 R4, [R1+0x758] ;  /* 0x0007580001047983 */ /* 0x0023620000100a00 */
[----:B------:R-:W-:Y:S01]  /*19850*/  IMAD.MOV.U32 R2, RZ, RZ, R25 ;  /* 0x000000ffff027224 */ /* 0x000fe200078e0019 */
[----:B------:R-:W-:Y:S02]  /*19860*/  MOV R3, 0x1 ;  /* 0x0000000100037802 */ /* 0x000fe40000000f00 */
[----:B------:R-:W-:-:S02]  /*19870*/  MOV R8, 0x19890 ;  /* 0x0001989000087802 */ /* 0x000fc40000000f00 */
[----:B-1---5:R-:W-:Y:S05]  /*19880*/  CALL.REL.NOINC `($_ZN7cutlass13device_kernelIN5flash19enable_sm80_to_sm89INS1_16FlashAttnBwdSm80INS1_25CollectiveMainloopBwdSm80ILi2ELi2EN4cute5tupleIJNS5_1CILi128EEES8_NS7_ILi64EEEEEENS_10bfloat16_tEfNS_4arch4Sm80ELb0ELb1ELb1ELb1ELb0ELb0ELb0ELb0ELi2ELi4ELi4ELi4ELb0EEENS1_21CollectiveEpilogueBwdISA_SB_SD_Li256ELb1ELb0ELi2EEENS1_19SingleTileSchedulerILb1ELb0ELb0ELi128EEEEEEEEEvNT_6ParamsE$_ZN4cute3eso3ESOILb1ELb0EJNS_10UnderscoreES2_iEEC2ERKS2_S5_RKi) ;  /* 0xfffef12000007944 */ /* 0x022fea0003c3ffff */
[----:B-1----:R-:W2:Y:S01]  /*19890*/  LDL R3, [R1+0x758] ;  /* 0x0007580001037983 */ /* 0x002ea20000100800 */
[----:B------:R-:W-:Y:S01]  /*198a0*/  IMAD.MOV.U32 R61, RZ, RZ, R25 ;  /* 0x000000ffff3d7224 */ /* 0x000fe200078e0019 */
[----:B------:R-:W-:-:S02]  /*198b0*/  MOV R6, 0x198e0 ;  /* 0x000198e000067802 */ /* 0x000fc40000000f00 */
[----:B--2---:R-:W-:Y:S02]  /*198c0*/  SHF.L.U32 R3, R3, 0x4, RZ ;  /* 0x0000000403037819 */ /* 0x004fe400000006ff */
[----:B------:R-:W-:Y:S05]  /*198d0*/  CALL.REL.NOINC `($_ZN7cutlass13device_kernelIN5flash19enable_sm80_to_sm89INS1_16FlashAttnBwdSm80INS1_25CollectiveMainloopBwdSm80ILi2ELi2EN4cute5tupleIJNS5_1CILi128EEES8_NS7_ILi64EEEEEENS_10bfloat16_tEfNS_4arch4Sm80ELb0ELb1ELb1ELb1ELb0ELb0ELb0ELb0ELi2ELi4ELi4ELi4ELb0EEENS1_21CollectiveEpilogueBwdISA_SB_SD_Li256ELb1ELb0ELi2EEENS1_19SingleTileSchedulerILb1ELb0ELb0ELi128EEEEEEEEEvNT_6ParamsE$_ZN4cute3eso3ESOILb1ELb0EJNS_6LayoutINS_5tupleIJNS3_IJNS_1CILi8EEENS4_ILi1EEEEEENS4_ILi2EEEEEENS3_IJNS3_IJS6_NS4_ILi0EEEEEES5_EEEEEiEEC2ERKSD_RKi) ;  /* 0xffff1dd000007944 */ /* 0x000fea0003c3ffff */
[----:B-1----:R-:W2:Y:S01]  /*198e0*/  LDL R3, [R1+0x758] ;  /* 0x0007580001037983 */ /* 0x002ea20000100800 */
[----:B------:R-:W-:Y:S02]  /*198f0*/  MOV R70, R25 ;  /* 0x0000001900467202 */ /* 0x000fe40000000f00 */
[----:B------:R-:W-:Y:S01]  /*19900*/  MOV R6, 0x19940 ;  /* 0x0001994000067802 */ /* 0x000fe20000000f00 */
[----:B--2---:R-:W-:-:S05]  /*19910*/  IMAD.WIDE R2, R3, 0x2, R54 ;  /* 0x0000000203027825 */ /* 0x004fca00078e0236 */
[----:B------:R-:W-:Y:S02]  /*19920*/  MOV R7, R3 ;  /* 0x0000000300077202 */ /* 0x000fe40000000f00 */
[----:B------:R-:W-:Y:S05]  /*19930*/  CALL.REL.NOINC `($_ZN7cutlass13device_kernelIN5flash19enable_sm80_to_sm89INS1_16FlashAttnBwdSm80INS1_25CollectiveMainloopBwdSm80ILi2ELi2EN4cute5tupleIJNS5_1CILi128EEES8_NS7_ILi64EEEEEENS_10bfloat16_tEfNS_4arch4Sm80ELb0ELb1ELb1ELb1ELb0ELb0ELb0ELb0ELi2ELi4ELi4ELi4ELb0EEENS1_21CollectiveEpilogueBwdISA_SB_SD_Li256ELb1ELb0ELi2EEENS1_19SingleTileSchedulerILb1ELb0ELb0ELi128EEEEEEEEEvNT_6ParamsE$_ZN4cute3eso3ESOILb1ELb0EJNS_6LayoutINS_5tupleIJNS3_IJNS_1CILi8EEENS4_ILi1EEEEEENS4_ILi2EEEEEENS3_IJNS3_IJS6_NS4_ILi0EEEEEES5_EEEEENS_10ViewEngineIPN7cutlass10bfloat16_tEEEEEC2ERKSD_RKSI_) ;  /* 0xffff1d1000007944 */ /* 0x000fea0003c3ffff */
[----:B-1----:R1:W5:Y:S01]  /*19940*/  LDL.64 R2, [R1+0x758] ;  /* 0x0007580001027983 */ /* 0x0023620000100a00 */
[----:B------:R-:W-:Y:S01]  /*19950*/  IMAD.MOV.U32 R7, RZ, RZ, R5 ;  /* 0x000000ffff077224 */ /* 0x000fe200078e0005 */
[----:B------:R-:W-:Y:S02]  /*19960*/  MOV R70, R25 ;  /* 0x0000001900467202 */ /* 0x000fe40000000f00 */
        /* <DEDUP_REMOVED lines=9> */
[----:B------:R-:W-:-:S02]  /*19a00*/  MOV R8, 0x19a20 ;  /* 0x00019a2000087802 */ /* 0x000fc40000000f00 */
[----:B-1---5:R-:W-:Y:S05]  /*19a10*/  CALL.REL.NOINC `($_ZN7cutlass13device_kernelIN5flash19enable_sm80_to_sm89INS1_16FlashAttnBwdSm80INS1_25CollectiveMainloopBwdSm80ILi2ELi2EN4cute5tupleIJNS5_1CILi128EEES8_NS7_ILi64EEEEEENS_10bfloat16_tEfNS_4arch4Sm80ELb0ELb1ELb1ELb1ELb0ELb0ELb0ELb0ELi2ELi4ELi4ELi4ELb0EEENS1_21CollectiveEpilogueBwdISA_SB_SD_Li256ELb1ELb0ELi2EEENS1_19SingleTileSchedulerILb1ELb0ELb0ELi128EEEEEEEEEvNT_6ParamsE$_ZN4cute3eso3ESOILb1ELb0EJNS_6LayoutINS_5tupleIJNS3_IJNS3_IJNS_1CILi8EEENS4_ILi1EEEEEES6_EEENS3_IJNS3_IJS6_S6_EEENS4_ILi2EEEEEEEEENS3_IJNS3_IJNS3_IJS6_NS4_ILi0EEEEEESD_EEENS3_IJNS3_IJSD_SD_EEES5_EEEEEEEENS_10ViewEngineIPN7cutlass10bfloat16_tEEEEEC2ERKSJ_RKSO_) ;  /* 0xffff0b4000007944 */ /* 0x022fea0003c3ffff */
[----:B-1----:R1:W5:Y:S01]  /*19a20*/  LDL.64 R2, [R1+0x758] ;  /* 0x0007580001027983 */ /* 0x0023620000100a00 */
[----:B------:R-:W-:Y:S01]  /*19a30*/  IMAD.MOV.U32 R7, RZ, RZ, R5 ;  /* 0x000000ffff077224 */ /* 0x000fe200078e0005 */
[----:B------:R-:W-:-:S02]  /*19a40*/  MOV R70, R25 ;  /* 0x0000001900467202 */ /* 0x000fc40000000f00 */
[----:B------:R-:W-:Y:S02]  /*19a50*/  MOV R6, 0x19a70 ;  /* 0x00019a7000067802 */ /* 0x000fe40000000f00 */
[----:B-1---5:R-:W-:Y:S05]  /*19a60*/  CALL.REL.NOINC `($_ZN7cutlass13device_kernelIN5flash19enable_sm80_to_sm89INS1_16FlashAttnBwdSm80INS1_25CollectiveMainloopBwdSm80ILi2ELi2EN4cute5tupleIJNS5_1CILi128EEES8_NS7_ILi64EEEEEENS_10bfloat16_tEfNS_4arch4Sm80ELb0ELb1ELb1ELb1ELb0ELb0ELb0ELb0ELi2ELi4ELi4ELi4ELb0EEENS1_21CollectiveEpilogueBwdISA_SB_SD_Li256ELb1ELb0ELi2EEENS1_19SingleTileSchedulerILb1ELb0ELb0ELi128EEEEEEEEEvNT_6ParamsE$_ZN4cute3eso3ESOILb1ELb0EJNS_6LayoutINS_5tupleIJNS3_IJNS3_IJNS_1CILi8EEENS4_ILi1EEEEEES6_EEENS3_IJNS3_IJS6_S6_EEENS4_ILi2EEEEEEEEENS3_IJNS3_IJNS3_IJS6_NS4_ILi0EEEEEESD_EEENS3_IJNS3_IJSD_SD_EEENS4_ILi4096EEEEEEEEEEENS_10ViewEngineINS_8smem_ptrIPN7cutlass10bfloat16_tEEEEEEEC2ERKSK_RKSR_) ;  /* 0xffff09f000007944 */ /* 0x022fea0003c3ffff */
[----:B-1----:R1:W5:Y:S01]  /*19a70*/  LDL.64 R4, [R1+0x758] ;  /* 0x0007580001047983 */ /* 0x0023620000100a00 */
[----:B------:R-:W-:Y:S01]  /*19a80*/  IMAD.MOV.U32 R7, RZ, RZ, R3 ;  /* 0x000000ffff077224 */ /* 0x000fe200078e0003 */
[----:B------:R-:W-:Y:S02]  /*19a90*/  MOV R70, R25 ;  /* 0x0000001900467202 */ /* 0x000fe40000000f00 */
        /* <DEDUP_REMOVED lines=12> */
[----:B------:R2:W5:Y:S01]  /*19b60*/  LDL.64 R62, [R1+0x758] ;  /* 0x00075800013e7983 */ /* 0x0005620000100a00 */
[----:B-1----:R-:W-:Y:S01]  /*19b70*/  IMAD.MOV.U32 R2, RZ, RZ, R25 ;  /* 0x000000ffff027224 */ /* 0x002fe200078e0019 */
[----:B------:R-:W-:-:S02]  /*19b80*/  MOV R3, RZ ;  /* 0x000000ff00037202 */ /* 0x000fc40000000f00 */
[----:B------:R-:W-:Y:S02]  /*19b90*/  MOV R10, 0x19bb0 ;  /* 0x00019bb0000a7802 */ /* 0x000fe40000000f00 */
[----:B--2--5:R-:W-:Y:S05]  /*19ba0*/  CALL.REL.NOINC `($_ZN7cutlass13device_kernelIN5flash19enable_sm80_to_sm89INS1_16FlashAttnBwdSm80INS1_25CollectiveMainloopBwdSm80ILi2ELi2EN4cute5tupleIJNS5_1CILi128EEES8_NS7_ILi64EEEEEENS_10bfloat16_tEfNS_4arch4Sm80ELb0ELb1ELb1ELb1ELb0ELb0ELb0ELb0ELi2ELi4ELi4ELi4ELb0EEENS1_21CollectiveEpilogueBwdISA_SB_SD_Li256ELb1ELb0ELi2EEENS1_19SingleTileSchedulerILb1ELb0ELb0ELi128EEEEEEEEEvNT_6ParamsE$_ZN4cute3eso3ESOILb1ELb0EJNS_10UnderscoreEiEEC2ERKS2_RKi) ;  /* 0xfffeee4000007944 */ /* 0x024fea0003c3ffff */
[----:B-1----:R-:W2:Y:S01]  /*19bb0*/  LDL R3, [R1+0x758] ;  /* 0x0007580001037983 */ /* 0x002ea20000100800 */
[----:B------:R-:W-:Y:S01]  /*19bc0*/  IMAD.MOV.U32 R2, RZ, RZ, R25 ;  /* 0x000000ffff027224 */ /* 0x000fe200078e0019 */
[----:B------:R-:W-:Y:S02]  /*19bd0*/  MOV R6, 0x19c00 ;  /* 0x00019c0000067802 */ /* 0x000fe40000000f00 */
        /* <DEDUP_REMOVED lines=9> */
[----:B------:R-:W-:-:S02]  /*19c70*/  MOV R8, 0x19c90 ;  /* 0x00019c9000087802 */ /* 0x000fc40000000f00 */
[----:B-1---5:R-:W-:Y:S05]  /*19c80*/  CALL.REL.NOINC `($_ZN7cutlass13device_kernelIN5flash19enable_sm80_to_sm89INS1_16FlashAttnBwdSm80INS1_25CollectiveMainloopBwdSm80ILi2ELi2EN4cute5tupleIJNS5_1CILi128EEES8_NS7_ILi64EEEEEENS_10bfloat16_tEfNS_4arch4Sm80ELb0ELb1ELb1ELb1ELb0ELb0ELb0ELb0ELi2ELi4ELi4ELi4ELb0EEENS1_21CollectiveEpilogueBwdISA_SB_SD_Li256ELb1ELb0ELi2EEENS1_19SingleTileSchedulerILb1ELb0ELb0ELi128EEEEEEEEEvNT_6ParamsE$_ZN4cute3eso3ESOILb1ELb0EJNS_6LayoutINS_5tupleIJNS3_IJNS_1CILi8EEENS4_ILi1EEEEEEEEENS3_IJNS3_IJS6_NS4_ILi0EEEEEEEEEEENS_10ViewEngineINS_8smem_ptrIPN7cutlass10bfloat16_tEEEEEEEC2ERKSC_RKSJ_) ;  /* 0xffff14c000007944 */ /* 0x022fea0003c3ffff */
        /* <DEDUP_REMOVED lines=121> */
[----:B------:R-:W-:Y:S05]  /*1a420*/  CALL.REL.NOINC `($_ZN7cutlass13device_kernelIN5flash19enable_sm80_to_sm89INS1_16FlashAttnBwdSm80INS1_25CollectiveMainloopBwdSm80ILi2ELi2EN4cute5tupleIJNS5_1CILi128EEES8_NS7_ILi64EEEEEENS_10bfloat16_tEfNS_4arch4Sm80ELb0ELb1ELb1ELb1ELb0ELb0ELb0ELb0ELi2ELi4ELi4ELi4ELb0EEENS1_21CollectiveEpilogueBwdISA_SB_SD_Li256ELb1ELb0ELi2EEENS1_19SingleTileSchedulerILb1ELb0ELb0ELi128EEEEEEEEEvNT_6ParamsE$_ZN4cute3eso3ESOILb1ELb0EJNS_6LayoutINS_5tupleIJNS3_IJNS_1CILi8EEENS4_ILi1EEEEEENS4_ILi4EEEEEENS3_IJNS3_IJS6_NS4_ILi0EEEEEENS4_ILi2048EEEEEEEEiEEC2ERKSE_RKi) ;  /* 0xffff140000007944 */ /* 0x000fea0003c3ffff */
[----:B------:R-:W-:Y:S01]  /*1a430*/  ULDC.64 UR4, c[0x0][0x118] ;  /* 0x0000460000047ab9 */ /* 0x000fe20000000a00 */
[----:B-1----:R-:W2:Y:S04]  /*1a440*/  LDL R2, [R1+0x758] ;  /* 0x0007580001027983 */ /* 0x002ea80000100800 */
[----:B------:R-:W2:Y:S01]  /*1a450*/  LD.E.64 R4, [R56.64+0x8] ;  /* 0x0000080438047980 */ /* 0x000ea2000c101b00 */
[----:B------:R-:W-:Y:S02]  /*1a460*/  MOV R9, R25 ;  /* 0x0000001900097202 */ /* 0x000fe40000000f00 */
[----:B------:R-:W-:Y:S01]  /*1a470*/  MOV R8, 0x1a4a0 ;  /* 0x0001a4a000087802 */ /* 0x000fe20000000f00 */
[----:B--2---:R-:W-:-:S04]  /*1a480*/  IMAD.WIDE R2, R2, 0x2, R4 ;  /* 0x0000000202027825 */ /* 0x004fc800078e0204 */
[----:B------:R-:W-:Y:S05]  /*1a490*/  CALL.REL.NOINC `($_ZN7cutlass13device_kernelIN5flash19enable_sm80_to_sm89INS1_16FlashAttnBwdSm80INS1_25CollectiveMainloopBwdSm80ILi2ELi2EN4cute5tupleIJNS5_1CILi128EEES8_NS7_ILi64EEEEEENS_10bfloat16_tEfNS_4arch4Sm80ELb0ELb1ELb1ELb1ELb0ELb0ELb0ELb0ELi2ELi4ELi4ELi4ELb0EEENS1_21CollectiveEpilogueBwdISA_SB_SD_Li256ELb1ELb0ELi2EEENS1_19SingleTileSchedulerILb1ELb0ELb0ELi128EEEEEEEEEvNT_6ParamsE$_ZN4cute8smem_ptrIPN7cutlass10bfloat16_tEECI1NS_12iter_adaptorIS3_S4_EEES3_) ;  /* 0xffff202000007944 */ /* 0x000fea0003c3ffff */
[----:B-1----:R1:W5:Y:S01]  /*1a4a0*/  LDL.64 R2, [R1+0x758] ;  /* 0x0007580001027983 */ /* 0x0023620000100a00 */
[----:B------:R-:W-:-:S03]  /*1a4b0*/  MOV R6, 0x1a4d0 ;  /* 0x0001a4d000067802 */ /* 0x000fc60000000f00 */
[----:B-1---5:R-:W-:Y:S05]  /*1a4c0*/  CALL.REL.NOINC `($_ZN7cutlass13device_kernelIN5flash19enable_sm80_to_sm89INS1_16FlashAttnBwdSm80INS1_25CollectiveMainloopBwdSm80ILi2ELi2EN4cute5tupleIJNS5_1CILi128EEES8_NS7_ILi64EEEEEENS_10bfloat16_tEfNS_4arch4Sm80ELb0ELb1ELb1ELb1ELb0ELb0ELb0ELb0ELi2ELi4ELi4ELi4ELb0EEENS1_21CollectiveEpilogueBwdISA_SB_SD_Li256ELb1ELb0ELi2EEENS1_19SingleTileSchedulerILb1ELb0ELb0ELi128EEEEEEEEEvNT_6ParamsE$_ZN4cute3eso3ESOILb1ELb0EJNS_6LayoutINS_5tupleIJNS3_IJNS_1CILi8EEENS4_ILi1EEEEEENS4_ILi4EEEEEENS3_IJNS3_IJS6_NS4_ILi0EEEEEENS4_ILi2048EEEEEEEENS_10ViewEngineINS_8smem_ptrIPN7cutlass10bfloat16_tEEEEEEEC2ERKSE_RKSL_) ;  /* 0xffff132000007944 */ /* 0x022fea0003c3ffff */
[----:B-1----:R1:W5:Y:S01]  /*1a4d0*/  LDL.64 R4, [R1+0x758] ;  /* 0x0007580001047983 */ /* 0x0023620000100a00 */
[----:B------:R-:W-:Y:S01]  /*1a4e0*/  IMAD.MOV.U32 R2, RZ, RZ, R25 ;  /* 0x000000ffff027224 */ /* 0x000fe200078e0019 */
[----:B------:R-:W-:-:S02]  /*1a4f0*/  MOV R3, 0x1 ;  /* 0x0000000100037802 */ /* 0x000fc40000000f00 */
[----:B------:R-:W-:Y:S02]  /*1a500*/  MOV R8, 0x1a520 ;  /* 0x0001a52000087802 */ /* 0x000fe40000000f00 */
[----:B-1---5:R-:W-:Y:S05]  /*1a510*/  CALL.REL.NOINC `($_ZN7cutlass13device_kernelIN5flash19enable_sm80_to_sm89INS1_16FlashAttnBwdSm80INS1_25CollectiveMainloopBwdSm80ILi2ELi2EN4cute5tupleIJNS5_1CILi128EEES8_NS7_ILi64EEEEEENS_10bfloat16_tEfNS_4arch4Sm80ELb0ELb1ELb1ELb1ELb0ELb0ELb0ELb0ELi2ELi4ELi4ELi4ELb0EEENS1_21CollectiveEpilogueBwdISA_SB_SD_Li256ELb1ELb0ELi2EEENS1_19SingleTileSchedulerILb1ELb0ELb0ELi128EEEEEEEEEvNT_6ParamsE$_ZN4cute3eso3ESOILb1ELb0EJNS_10UnderscoreES2_iEEC2ERKS2_S5_RKi) ;  /* 0xfffee49000007944 */ /* 0x022fea0003c3ffff */
[----:B-1----:R-:W2:Y:S01]  /*1a520*/  LDL R3, [R1+0x758] ;  /* 0x0007580001037983 */ /* 0x002ea20000100800 */
[----:B------:R-:W-:Y:S02]  /*1a530*/  MOV R6, 0x1a560 ;  /* 0x0001a56000067802 */ /* 0x000fe40000000f00 */
[----:B--2---:R-:W-:Y:S02]  /*1a540*/  SHF.L.U32 R3, R3, 0x5, RZ ;  /* 0x0000000503037819 */ /* 0x004fe400000006ff */
[----:B------:R-:W-:Y:S05]  /*1a550*/  CALL.REL.NOINC `($_ZN7cutlass13device_kernelIN5flash19enable_sm80_to_sm89INS1_16FlashAttnBwdSm80INS1_25CollectiveMainloopBwdSm80ILi2ELi2EN4cute5tupleIJNS5_1CILi128EEES8_NS7_ILi64EEEEEENS_10bfloat16_tEfNS_4arch4Sm80ELb0ELb1ELb1ELb1ELb0ELb0ELb0ELb0ELi2ELi4ELi4ELi4ELb0EEENS1_21CollectiveEpilogueBwdISA_SB_SD_Li256ELb1ELb0ELi2EEENS1_19SingleTileSchedulerILb1ELb0ELb0ELi128EEEEEEEEEvNT_6ParamsE$_ZN4cute3eso3ESOILb1ELb0EJNS_6LayoutINS_5tupleIJNS3_IJNS_1CILi8EEENS4_ILi1EEEEEENS4_ILi4EEEEEENS3_IJNS3_IJS6_NS4_ILi0EEEEEES5_EEEEEiEEC2ERKSD_RKi) ;  /* 0xffff137000007944 */ /* 0x000fea0003c3ffff */
[----:B-1----:R-:W2:Y:S01]  /*1a560*/  LDL R3, [R1+0x758] ;  /* 0x0007580001037983 */ /* 0x002ea20000100800 */
[----:B------:R-:W-:Y:S01]  /*1a570*/  MOV R8, 0x1a5b0 ;  /* 0x0001a5b000087802 */ /* 0x000fe20000000f00 */
[----:B--2---:R-:W-:-:S05]  /*1a580*/  IMAD.WIDE R6, R3, 0x2, R52 ;  /* 0x0000000203067825 */ /* 0x004fca00078e0234 */
[----:B------:R-:W-:Y:S02]  /*1a590*/  MOV R9, R7 ;  /* 0x0000000700097202 */ /* 0x000fe40000000f00 */
[----:B------:R-:W-:Y:S05]  /*1a5a0*/  CALL.REL.NOINC `($_ZN7cutlass13device_kernelIN5flash19enable_sm80_to_sm89INS1_16FlashAttnBwdSm80INS1_25CollectiveMainloopBwdSm80ILi2ELi2EN4cute5tupleIJNS5_1CILi128EEES8_NS7_ILi64EEEEEENS_10bfloat16_tEfNS_4arch4Sm80ELb0ELb1ELb1ELb1ELb0ELb0ELb0ELb0ELi2ELi4ELi4ELi4ELb0EEENS1_21CollectiveEpilogueBwdISA_SB_SD_Li256ELb1ELb0ELi2EEENS1_19SingleTileSchedulerILb1ELb0ELb0ELi128EEEEEEEEEvNT_6ParamsE$_ZN4cute3eso3ESOILb1ELb0EJNS_6LayoutINS_5tupleIJNS3_IJNS_1CILi8EEENS4_ILi1EEEEEENS4_ILi4EEEEEENS3_IJNS3_IJS6_NS4_ILi0EEEEEES5_EEEEENS_10ViewEngineIPN7cutlass10bfloat16_tEEEEEC2ERKSD_RKSI_) ;  /* 0xffff12c000007944 */ /* 0x000fea0003c3ffff */
[----:B------:R2:W5:Y:S01]  /*1a5b0*/  LDL.64 R2, [R1+0x758] ;  /* 0x0007580001027983 */ /* 0x0005620000100a00 */
[----:B-1----:R-:W-:Y:S02]  /*1a5c0*/  MOV R7, R5 ;  /* 0x0000000500077202 */ /* 0x002fe40000000f00 */
[----:B------:R-:W-:Y:S02]  /*1a5d0*/  MOV R6, 0x1a5f0 ;  /* 0x0001a5f000067802 */ /* 0x000fe40000000f00 */
[----:B--2--5:R-:W-:Y:S05]  /*1a5e0*/  CALL.REL.NOINC `($_ZN7cutlass13device_kernelIN5flash19enable_sm80_to_sm89INS1_16FlashAttnBwdSm80INS1_25CollectiveMainloopBwdSm80ILi2ELi2EN4cute5tupleIJNS5_1CILi128EEES8_NS7_ILi64EEEEEENS_10bfloat16_tEfNS_4arch4Sm80ELb0ELb1ELb1ELb1ELb0ELb0ELb0ELb0ELi2ELi4ELi4ELi4ELb0EEENS1_21CollectiveEpilogueBwdISA_SB_SD_Li256ELb1ELb0ELi2EEENS1_19SingleTileSchedulerILb1ELb0ELb0ELi128EEEEEEEEEvNT_6ParamsE$_ZN4cute3eso3ESOILb1ELb0EJNS_6LayoutINS_5tupleIJNS3_IJNS_1CILi8EEENS4_ILi1EEEEEENS3_IJNS4_ILi4EEEEEEEEENS3_IJNS3_IJS6_NS4_ILi0EEEEEENS3_IJNS4_ILi2048EEEEEEEEEEENS_10ViewEngineINS_8smem_ptrIPN7cutlass10bfloat16_tEEEEEEEC2ERKSG_RKSN_) ;  /* 0xffff0e1000007944 */ /* 0x024fea0003c3ffff */
[----:B------:R2:W5:Y:S01]  /*1a5f0*/  LDL.64 R6, [R1+0x758] ;  /* 0x0007580001067983 */ /* 0x0005620000100a00 */
[----:B-1----:R-:W-:Y:S02]  /*1a600*/  MOV R5, R3 ;  /* 0x0000000300057202 */ /* 0x002fe40000000f00 */
[----:B------:R-:W-:Y:S02]  /*1a610*/  MOV R4, 0x1a630 ;  /* 0x0001a63000047802 */ /* 0x000fe40000000f00 */
        /* <DEDUP_REMOVED lines=271> */
[----:B-1----:R-:W-:Y:S05]  /*1b710*/  CALL.REL.NOINC `($_ZN7cutlass13device_kernelIN5flash19enable_sm80_to_sm89INS1_16FlashAttnBwdSm80INS1_25CollectiveMainloopBwdSm80ILi2ELi2EN4cute5tupleIJNS5_1CILi128EEES8_NS7_ILi64EEEEEENS_10bfloat16_tEfNS_4arch4Sm80ELb0ELb1ELb1ELb1ELb0ELb0ELb0ELb0ELi2ELi4ELi4ELi4ELb0EEENS1_21CollectiveEpilogueBwdISA_SB_SD_Li256ELb1ELb0ELi2EEENS1_19SingleTileSchedulerILb1ELb0ELb0ELi128EEEEEEEEEvNT_6ParamsE$_ZN4cute3eso3ESOILb1ELb0EJNS_10UnderscoreES2_iEEC2ERKS2_S5_RKi) ;  /* 0xfffed29000007944 */ /* 0x002fea0003c3ffff */
        /* <DEDUP_REMOVED lines=9> */
[----:B------:R-:W-:Y:S05]  /*1b7b0*/  CALL.REL.NOINC `($_ZN7cutlass13device_kernelIN5flash19enable_sm80_to_sm89INS1_16FlashAttnBwdSm80INS1_25CollectiveMainloopBwdSm80ILi2ELi2EN4cute5tupleIJNS5_1CILi128EEES8_NS7_ILi64EEEEEENS_10bfloat16_tEfNS_4arch4Sm80ELb0ELb1ELb1ELb1ELb0ELb0ELb0ELb0ELi2ELi4ELi4ELi4ELb0EEENS1_21CollectiveEpilogueBwdISA_SB_SD_Li256ELb1ELb0ELi2EEENS1_19SingleTileSchedulerILb1ELb0ELb0ELi128EEEEEEEEEvNT_6ParamsE$_ZN4cute3eso3ESOILb1ELb0EJNS_6LayoutINS_5tupleIJNS3_IJNS_1CILi2EEES5_S5_EEES5_EEENS3_IJNS3_IJNS4_ILi1EEES5_NS4_ILi4EEEEEENS4_ILi8EEEEEEEEiEEC2ERKSD_RKi) ;  /* 0xfffef75000007944 */ /* 0x000fea0003c3ffff */
[----:B-1----:R-:W2:Y:S01]  /*1b7c0*/  LDL R3, [R1+0x758] ;  /* 0x0007580001037983 */ /* 0x002ea20000100800 */
[----:B------:R-:W-:Y:S02]  /*1b7d0*/  MOV R70, R25 ;  /* 0x0000001900467202 */ /* 0x000fe40000000f00 */
[----:B------:R-:W-:Y:S01]  /*1b7e0*/  MOV R4, 0x1b820 ;  /* 0x0001b82000047802 */ /* 0x000fe20000000f00 */
[----:B--2---:R-:W-:-:S05]  /*1b7f0*/  IMAD.WIDE R2, R3, 0x2, R14 ;  /* 0x0000000203027825 */ /* 0x004fca00078e020e */
[----:B------:R-:W-:Y:S02]  /*1b800*/  MOV R6, R2 ;  /* 0x0000000200067202 */ /* 0x000fe40000000f00 */
[----:B------:R-:W-:Y:S05]  /*1b810*/  CALL.REL.NOINC `($_ZN7cutlass13device_kernelIN5flash19enable_sm80_to_sm89INS1_16FlashAttnBwdSm80INS1_25CollectiveMainloopBwdSm80ILi2ELi2EN4cute5tupleIJNS5_1CILi128EEES8_NS7_ILi64EEEEEENS_10bfloat16_tEfNS_4arch4Sm80ELb0ELb1ELb1ELb1ELb0ELb0ELb0ELb0ELi2ELi4ELi4ELi4ELb0EEENS1_21CollectiveEpilogueBwdISA_SB_SD_Li256ELb1ELb0ELi2EEENS1_19SingleTileSchedulerILb1ELb0ELb0ELi128EEEEEEEEEvNT_6ParamsE$_ZN4cute3eso3ESOILb1ELb0EJNS_6LayoutINS_5tupleIJNS3_IJNS_1CILi2EEES5_S5_EEES5_EEENS3_IJNS3_IJNS4_ILi1EEES5_NS4_ILi4EEEEEENS4_ILi8EEEEEEEENS_10ViewEngineIPN7cutlass10bfloat16_tEEEEEC2ERKSD_RKSI_) ;  /* 0xfffef6a000007944 */ /* 0x000fea0003c3ffff */
[----:B------:R2:W5:Y:S01]  /*1b820*/  LDL.64 R62, [R1+0x758] ;  /* 0x00075800013e7983 */ /* 0x0005620000100a00 */
[----:B-1----:R-:W-:Y:S01]  /*1b830*/  IMAD.MOV.U32 R2, RZ, RZ, R25 ;  /* 0x000000ffff027224 */ /* 0x002fe200078e0019 */
[----:B------:R-:W-:Y:S02]  /*1b840*/  MOV R3, RZ ;  /* 0x000000ff00037202 */ /* 0x000fe40000000f00 */
[----:B------:R-:W-:Y:S02]  /*1b850*/  MOV R8, 0x1b870 ;  /* 0x0001b87000087802 */ /* 0x000fe40000000f00 */
[----:B--2--5:R-:W-:Y:S05]  /*1b860*/  CALL.REL.NOINC `($_ZN7cutlass13device_kernelIN5flash19enable_sm80_to_sm89INS1_16FlashAttnBwdSm80INS1_25CollectiveMainloopBwdSm80ILi2ELi2EN4cute5tupleIJNS5_1CILi128EEES8_NS7_ILi64EEEEEENS_10bfloat16_tEfNS_4arch4Sm80ELb0ELb1ELb1ELb1ELb0ELb0ELb0ELb0ELi2ELi4ELi4ELi4ELb0EEENS1_21CollectiveEpilogueBwdISA_SB_SD_Li256ELb1ELb0ELi2EEENS1_19SingleTileSchedulerILb1ELb0ELb0ELi128EEEEEEEEEvNT_6ParamsE$_ZN4cute3eso3ESOILb1ELb0EJNS_10UnderscoreES2_iEEC2ERKS2_S5_RKi) ;  /* 0xfffed14000007944 */ /* 0x024fea0003c3ffff */
        /* <DEDUP_REMOVED lines=8> */
[----:B------:R-:W-:Y:S05]  /*1b8f0*/  CALL.REL.NOINC `($_ZN7cutlass13device_kernelIN5flash19enable_sm80_to_sm89INS1_16FlashAttnBwdSm80INS1_25CollectiveMainloopBwdSm80ILi2ELi2EN4cute5tupleIJNS5_1CILi128EEES8_NS7_ILi64EEEEEENS_10bfloat16_tEfNS_4arch4Sm80ELb0ELb1ELb1ELb1ELb0ELb0ELb0ELb0ELi2ELi4ELi4ELi4ELb0EEENS1_21CollectiveEpilogueBwdISA_SB_SD_Li256ELb1ELb0ELi2EEENS1_19SingleTileSchedulerILb1ELb0ELb0ELi128EEEEEEEEEvNT_6ParamsE$_ZN4cute3eso3ESOILb1ELb0EJNS_6LayoutINS_5tupleIJNS3_IJNS_1CILi2EEES5_EEENS4_ILi8EEEEEENS3_IJNS3_IJNS4_ILi1EEES5_EEENS4_ILi4EEEEEEEEiEEC2ERKSD_RKi) ;  /* 0xfffef33000007944 */ /* 0x000fea0003c3ffff */
[----:B-1----:R-:W2:Y:S01]  /*1b900*/  LDL R3, [R1+0x758] ;  /* 0x0007580001037983 */ /* 0x002ea20000100800 */
[----:B------:R-:W-:Y:S01]  /*1b910*/  MOV R4, 0x1b950 ;  /* 0x0001b95000047802 */ /* 0x000fe20000000f00 */
[----:B--2---:R-:W-:-:S05]  /*1b920*/  IMAD.WIDE R2, R3, 0x2, R12 ;  /* 0x0000000203027825 */ /* 0x004fca00078e020c */
[----:B------:R-:W-:Y:S02]  /*1b930*/  MOV R6, R2 ;  /* 0x0000000200067202 */ /* 0x000fe40000000f00 */
[----:B------:R-:W-:Y:S05]  /*1b940*/  CALL.REL.NOINC `($_ZN7cutlass13device_kernelIN5flash19enable_sm80_to_sm89INS1_16FlashAttnBwdSm80INS1_25CollectiveMainloopBwdSm80ILi2ELi2EN4cute5tupleIJNS5_1CILi128EEES8_NS7_ILi64EEEEEENS_10bfloat16_tEfNS_4arch4Sm80ELb0ELb1ELb1ELb1ELb0ELb0ELb0ELb0ELi2ELi4ELi4ELi4ELb0EEENS1_21CollectiveEpilogueBwdISA_SB_SD_Li256ELb1ELb0ELi2EEENS1_19SingleTileSchedulerILb1ELb0ELb0ELi128EEEEEEEEEvNT_6ParamsE$_ZN4cute3eso3ESOILb1ELb0EJNS_6LayoutINS_5tupleIJNS3_IJNS_1CILi2EEES5_EEENS4_ILi8EEEEEENS3_IJNS3_IJNS4_ILi1EEES5_EEENS4_ILi4EEEEEEEENS_10ViewEngineIPN7cutlass10bfloat16_tEEEEEC2ERKSD_RKSI_) ;  /* 0xfffef29000007944 */ /* 0x000fea0003c3ffff */
[----:B------:R2:W5:Y:S04]  /*1b950*/  LDL.64 R64, [R1+0x758] ;  /* 0x0007580001407983 */ /* 0x0005680000100a00 */
[----:B------:R2:W-:Y:S02]  /*1b960*/  STL [R1+0x770], RZ ;  /* 0x000770ff01007387 */ /* 0x0005e40000100800 */
.L_x_1992:
[----:B------:R-:W-:Y:S01]  /*1b970*/  IMAD.MOV.U32 R85, RZ, RZ, R25 ;  /* 0x000000ffff557224 */ /* 0x000fe200078e0019 */
[----:B------:R-:W-:Y:S01]  /*1b980*/  LOP3.LUT R86, R60, 0x1, RZ, 0xc0, !PT ;  /* 0x000000013c567812 */ /* 0x000fe200078ec0ff */
[----:B------:R-:W-:Y:S01]  /*1b990*/  IMAD.MOV.U32 R71, RZ, RZ, R24 ;  /* 0x000000ffff477224 */ /* 0x000fe200078e0018 */
[----:B-1----:R-:W-:Y:S02]  /*1b9a0*/  MOV R84, 0x1b9c0 ;  /* 0x0001b9c000547802 */ /* 0x002fe40000000f00 */
[----:B-12--5:R-:W-:Y:S05]  /*1b9b0*/  CALL.REL.NOINC `($_ZN7cutlass13device_kernelIN5flash19enable_sm80_to_sm89INS1_16FlashAttnBwdSm80INS1_25CollectiveMainloopBwdSm80ILi2ELi2EN4cute5tupleIJNS5_1CILi128EEES8_NS7_ILi64EEEEEENS_10bfloat16_tEfNS_4arch4Sm80ELb0ELb1ELb1ELb1ELb0ELb0ELb0ELb0ELi2ELi4ELi4ELi4ELb0EEENS1_21CollectiveEpilogueBwdISA_SB_SD_Li256ELb1ELb0ELi2EEENS1_19SingleTileSchedulerILb1ELb0ELb0ELi128EEEEEEEEEvNT_6ParamsE$_ZN4cute3eso3ESOILb1ELb0EJNS_10UnderscoreEiiEEC2ERKS2_RKiS7_) ;  /* 0xfffed07000007944 */ /* 0x026fea0003c3ffff */
[----:B------:R-:W-:Y:S01]  /*1b9c0*/  MOV R70, R25 ;  /* 0x0000001900467202 */ /* 0x000fe20000000f00 */
[----:B-1----:R-:W2:Y:S01]  /*1b9d0*/  LDL.64 R2, [R1+0x758] ;  /* 0x0007580001027983 */ /* 0x002ea20000100a00 */
[----:B------:R-:W-:Y:S01]  /*1b9e0*/  MOV R4, 0x1ba20 ;  /* 0x0001ba2000047802 */ /* 0x000fe20000000f00 */
[----:B--2---:R-:W-:Y:S04]  /*1b9f0*/  IMAD R3, R3, 0x2, R2 ;  /* 0x0000000203037824 */ /* 0x004fe800078e0202 */
[----:B------:R-:W-:Y:S02]  /*1ba00*/  IMAD.SHL.U32 R3, R3, 0x4, RZ ;  /* 0x0000000403037824 */ /* 0x000fe400078e00ff */
[----:B------:R-:W-:Y:S05]  /*1ba10*/  CALL.REL.NOINC `($_ZN7cutlass13device_kernelIN5flash19enable_sm80_to_sm89INS1_16FlashAttnBwdSm80INS1_25CollectiveMainloopBwdSm80ILi2ELi2EN4cute5tupleIJNS5_1CILi128EEES8_NS7_ILi64EEEEEENS_10bfloat16_tEfNS_4arch4Sm80ELb0ELb1ELb1ELb1ELb0ELb0ELb0ELb0ELi2ELi4ELi4ELi4ELb0EEENS1_21CollectiveEpilogueBwdISA_SB_SD_Li256ELb1ELb0ELi2EEENS1_19SingleTileSchedulerILb1ELb0ELb0ELi128EEEEEEEEEvNT_6ParamsE$_ZN4cute3eso3ESOILb1ELb0EJNS_6LayoutINS_5tupleIJNS3_IJNS_1CILi2EEES5_EEEEEENS3_IJNS3_IJNS4_ILi1EEES5_EEEEEEEEiEEC2ERKSB_RKi) ;  /* 0xfffef00000007944 */ /* 0x000fea0003c3ffff */
[----:B------:R-:W-:Y:S01]  /*1ba20*/  MOV R4, 0x1ba80 ;  /* 0x0001ba8000047802 */ /* 0x000fe20000000f00 */
[----:B-1----:R-:W2:Y:S01]  /*1ba30*/  LDL R3, [R1+0x758] ;  /* 0x0007580001037983 */ /* 0x002ea20000100800 */
[----:B------:R-:W-:Y:S01]  /*1ba40*/  IMAD.MOV.U32 R2, RZ, RZ, R25 ;  /* 0x000000ffff027224 */ /* 0x000fe200078e0019 */
[C---:B--2---:R-:W-:Y:S04]  /*1ba50*/  LEA R8, P0, R3.reuse, R50, 0x2 ;  /* 0x0000003203087211 */ /* 0x044fe800078010ff */
[----:B------:R-:W-:Y:S04]  /*1ba60*/  LEA.HI.X.SX32 R3, R3, R51, 0x2, P0 ;  /* 0x0000003303037211 */ /* 0x000fe800000f16ff */
[----:B------:R-:W-:Y:S05]  /*1ba70*/  CALL.REL.NOINC `($_ZN7cutlass13device_kernelIN5flash19enable_sm80_to_sm89INS1_16FlashAttnBwdSm80INS1_25CollectiveMainloopBwdSm80ILi2ELi2EN4cute5tupleIJNS5_1CILi128EEES8_NS7_ILi64EEEEEENS_10bfloat16_tEfNS_4arch4Sm80ELb0ELb1ELb1ELb1ELb0ELb0ELb0ELb0ELi2ELi4ELi4ELi4ELb0EEENS1_21CollectiveEpilogueBwdISA_SB_SD_Li256ELb1ELb0ELi2EEENS1_19SingleTileSchedulerILb1ELb0ELb0ELi128EEEEEEEEEvNT_6ParamsE$_ZN4cute3eso3ESOILb1ELb0EJNS_6LayoutINS_5tupleIJNS3_IJNS_1CILi2EEES5_EEEEEENS3_IJNS3_IJNS4_ILi1EEES5_EEEEEEEENS_10ViewEngineIPfEEEEC2ERKSB_RKSE_) ;  /* 0xfffeef5000007944 */ /* 0x000fea0003c3ffff */
[----:B------:R-:W-:Y:S01]  /*1ba80*/  MOV R3, R86 ;  /* 0x0000005600037202 */ /* 0x000fe20000000f00 */
[----:B-1----:R1:W5:Y:S01]  /*1ba90*/  LDL.64 R8, [R1+0x758] ;  /* 0x0007580001087983 */ /* 0x0023620000100a00 */
[----:B------:R-:W-:Y:S01]  /*1baa0*/  MOV R10, 0x1bad0 ;  /* 0x0001bad0000a7802 */ /* 0x000fe20000000f00 */
[----:B------:R-:W-:Y:S02]  /*1bab0*/  IMAD.MOV.U32 R2, RZ, RZ, R25 ;  /* 0x000000ffff027224 */ /* 0x000fe400078e0019 */
[----:B-1---5:R-:W-:Y:S05]  /*1bac0*/  CALL.REL.NOINC `($_ZN7cutlass13device_kernelIN5flash19enable_sm80_to_sm89INS1_16FlashAttnBwdSm80INS1_25CollectiveMainloopBwdSm80ILi2ELi2EN4cute5tupleIJNS5_1CILi128EEES8_NS7_ILi64EEEEEENS_10bfloat16_tEfNS_4arch4Sm80ELb0ELb1ELb1ELb1ELb0ELb0ELb0ELb0ELi2ELi4ELi4ELi4ELb0EEENS1_21CollectiveEpilogueBwdISA_SB_SD_Li256ELb1ELb0ELi2EEENS1_19SingleTileSchedulerILb1ELb0ELb0ELi128EEEEEEEEEvNT_6ParamsE$_ZN4cute3eso3ESOILb1ELb0EJNS_10UnderscoreEiEEC2ERKS2_RKi) ;  /* 0xfffecf2000007944 */ /* 0x022fea0003c3ffff */
[----:B------:R-:W-:Y:S01]  /*1bad0*/  MOV R4, 0x1bb20 ;  /* 0x0001bb2000047802 */ /* 0x000fe20000000f00 */
[----:B-1----:R-:W2:Y:S01]  /*1bae0*/  LDL R3, [R1+0x758] ;  /* 0x0007580001037983 */ /* 0x002ea20000100800 */
[----:B------:R-:W-:Y:S01]  /*1baf0*/  IMAD.MOV.U32 R70, RZ, RZ, R25 ;  /* 0x000000ffff467224 */ /* 0x000fe200078e0019 */
[----:B--2---:R-:W-:Y:S02]  /*1bb00*/  SHF.L.U32 R3, R3, 0x3, RZ ;  /* 0x0000000303037819 */ /* 0x004fe400000006ff */
[----:B------:R-:W-:Y:S05]  /*1bb10*/  CALL.REL.NOINC `($_ZN7cutlass13device_kernelIN5flash19enable_sm80_to_sm89INS1_16FlashAttnBwdSm80INS1_25CollectiveMainloopBwdSm80ILi2ELi2EN4cute5tupleIJNS5_1CILi128EEES8_NS7_ILi64EEEEEENS_10bfloat16_tEfNS_4arch4Sm80ELb0ELb1ELb1ELb1ELb0ELb0ELb0ELb0ELi2ELi4ELi4ELi4ELb0EEENS1_21CollectiveEpilogueBwdISA_SB_SD_Li256ELb1ELb0ELi2EEENS1_19SingleTileSchedulerILb1ELb0ELb0ELi128EEEEEEEEEvNT_6ParamsE$_ZN4cute3eso3ESOILb1ELb0EJNS_6LayoutINS_5tupleIJNS3_IJNS_1CILi2EEES5_S5_EEEEEENS3_IJNS3_IJNS4_ILi1EEES5_NS4_ILi4EEEEEEEEEEEiEEC2ERKSC_RKi) ;  /* 0xfffef2d000007944 */ /* 0x000fea0003c3ffff */
[----:B------:R-:W-:Y:S01]  /*1bb20*/  MOV R4, 0x1bb80 ;  /* 0x0001bb8000047802 */ /* 0x000fe20000000f00 */
[----:B-1----:R-:W2:Y:S01]  /*1bb30*/  LDL R3, [R1+0x758] ;  /* 0x0007580001037983 */ /* 0x002ea20000100800 */
[----:B------:R-:W-:Y:S01]  /*1bb40*/  IMAD.MOV.U32 R70, RZ, RZ, R25 ;  /* 0x000000ffff467224 */ /* 0x000fe200078e0019 */
[C---:B--2---:R-:W-:Y:S04]  /*1bb50*/  LEA R6, P0, R3.reuse, R62, 0x1 ;  /* 0x0000003e03067211 */ /* 0x044fe800078008ff */
[----:B------:R-:W-:Y:S04]  /*1bb60*/  LEA.HI.X.SX32 R3, R3, R63, 0x1, P0 ;  /* 0x0000003f03037211 */ /* 0x000fe800000f0eff */
[----:B------:R-:W-:Y:S05]  /*1bb70*/  CALL.REL.NOINC `($_ZN7cutlass13device_kernelIN5flash19enable_sm80_to_sm89INS1_16FlashAttnBwdSm80INS1_25CollectiveMainloopBwdSm80ILi2ELi2EN4cute5tupleIJNS5_1CILi128EEES8_NS7_ILi64EEEEEENS_10bfloat16_tEfNS_4arch4Sm80ELb0ELb1ELb1ELb1ELb0ELb0ELb0ELb0ELi2ELi4ELi4ELi4ELb0EEENS1_21CollectiveEpilogueBwdISA_SB_SD_Li256ELb1ELb0ELi2EEENS1_19SingleTileSchedulerILb1ELb0ELb0ELi128EEEEEEEEEvNT_6ParamsE$_ZN4cute3eso3ESOILb1ELb0EJNS_6LayoutINS_5tupleIJNS3_IJNS_1CILi2EEES5_S5_EEEEEENS3_IJNS3_IJNS4_ILi1EEES5_NS4_ILi4EEEEEEEEEEENS_10ViewEngineIPN7cutlass10bfloat16_tEEEEEC2ERKSC_RKSH_) ;  /* 0xfffef22000007944 */ /* 0x000fea0003c3ffff */
[----:B------:R-:W-:Y:S01]  /*1bb80*/  MOV R3, R60 ;  /* 0x0000003c00037202 */ /* 0x000fe20000000f00 */
[----:B------:R2:W5:Y:S01]  /*1bb90*/  LDL.64 R12, [R1+0x758] ;  /* 0x00075800010c7983 */ /* 0x0005620000100a00 */
[----:B------:R-:W-:Y:S01]  /*1bba0*/  MOV R10, 0x1bbd0 ;  /* 0x0001bbd0000a7802 */ /* 0x000fe20000000f00 */
[----:B-1----:R-:W-:Y:S02]  /*1bbb0*/  IMAD.MOV.U32 R2, RZ, RZ, R25 ;  /* 0x000000ffff027224 */ /* 0x002fe400078e0019 */
[----:B--2--5:R-:W-:Y:S05]  /*1bbc0*/  CALL.REL.NOINC `($_ZN7cutlass13device_kernelIN5flash19enable_sm80_to_sm89INS1_16FlashAttnBwdSm80INS1_25CollectiveMainloopBwdSm80ILi2ELi2EN4cute5tupleIJNS5_1CILi128EEES8_NS7_ILi64EEEEEENS_10bfloat16_tEfNS_4arch4Sm80ELb0ELb1ELb1ELb1ELb0ELb0ELb0ELb0ELi2ELi4ELi4ELi4ELb0EEENS1_21CollectiveEpilogueBwdISA_SB_SD_Li256ELb1ELb0ELi2EEENS1_19SingleTileSchedulerILb1ELb0ELb0ELi128EEEEEEEEEvNT_6ParamsE$_ZN4cute3eso3ESOILb1ELb0EJNS_10UnderscoreEiEEC2ERKS2_RKi) ;  /* 0xfffece2000007944 */ /* 0x024fea0003c3ffff */
[----:B------:R-:W-:Y:S01]  /*1bbd0*/  MOV R4, 0x1bc20 ;  /* 0x0001bc2000047802 */ /* 0x000fe20000000f00 */
[----:B-1----:R-:W2:Y:S01]  /*1bbe0*/  LDL R3, [R1+0x758] ;  /* 0x0007580001037983 */ /* 0x002ea20000100800 */
[----:B------:R-:W-:Y:S01]  /*1bbf0*/  IMAD.MOV.U32 R70, RZ, RZ, R25 ;  /* 0x000000ffff467224 */ /* 0x000fe200078e0019 */
[----:B--2---:R-:W-:Y:S02]  /*1bc00*/  SHF.L.U32 R3, R3, 0x2, RZ ;  /* 0x0000000203037819 */ /* 0x004fe400000006ff */
[----:B------:R-:W-:Y:S05]  /*1bc10*/  CALL.REL.NOINC `($_ZN7cutlass13device_kernelIN5flash19enable_sm80_to_sm89INS1_16FlashAttnBwdSm80INS1_25CollectiveMainloopBwdSm80ILi2ELi2EN4cute5tupleIJNS5_1CILi128EEES8_NS7_ILi64EEEEEENS_10bfloat16_tEfNS_4arch4Sm80ELb0ELb1ELb1ELb1ELb0ELb0ELb0ELb0ELi2ELi4ELi4ELi4ELb0EEENS1_21CollectiveEpilogueBwdISA_SB_SD_Li256ELb1ELb0ELi2EEENS1_19SingleTileSchedulerILb1ELb0ELb0ELi128EEEEEEEEEvNT_6ParamsE$_ZN4cute3eso3ESOILb1ELb0EJNS_6LayoutINS_5tupleIJNS3_IJNS_1CILi2EEES5_EEEEEENS3_IJNS3_IJNS4_ILi1EEES5_EEEEEEEEiEEC2ERKSB_RKi) ;  /* 0xfffeee0000007944 */ /* 0x000fea0003c3ffff */
[----:B------:R-:W-:Y:S01]  /*1bc20*/  MOV R4, 0x1bc80 ;  /* 0x0001bc8000047802 */ /* 0x000fe20000000f00 */
[----:B-1----:R-:W2:Y:S01]  /*1bc30*/  LDL R3, [R1+0x758] ;  /* 0x0007580001037983 */ /* 0x002ea20000100800 */
[----:B------:R-:W-:Y:S01]  /*1bc40*/  IMAD.MOV.U32 R70, RZ, RZ, R25 ;  /* 0x000000ffff467224 */ /* 0x000fe200078e0019 */
[C---:B--2---:R-:W-:Y:S04]  /*1bc50*/  LEA R6, P0, R3.reuse, R64, 0x1 ;  /* 0x0000004003067211 */ /* 0x044fe800078008ff */
[----:B------:R-:W-:Y:S04]  /*1bc60*/  LEA.HI.X.SX32 R3, R3, R65, 0x1, P0 ;  /* 0x0000004103037211 */ /* 0x000fe800000f0eff */
[----:B------:R-:W-:Y:S05]  /*1bc70*/  CALL.REL.NOINC `($_ZN7cutlass13device_kernelIN5flash19enable_sm80_to_sm89INS1_16FlashAttnBwdSm80INS1_25CollectiveMainloopBwdSm80ILi2ELi2EN4cute5tupleIJNS5_1CILi128EEES8_NS7_ILi64EEEEEENS_10bfloat16_tEfNS_4arch4Sm80ELb0ELb1ELb1ELb1ELb0ELb0ELb0ELb0ELi2ELi4ELi4ELi4ELb0EEENS1_21CollectiveEpilogueBwdISA_SB_SD_Li256ELb1ELb0ELi2EEENS1_19SingleTileSchedulerILb1ELb0ELb0ELi128EEEEEEEEEvNT_6ParamsE$_ZN4cute3eso3ESOILb1ELb0EJNS_6LayoutINS_5tupleIJNS3_IJNS_1CILi2EEES5_EEEEEENS3_IJNS3_IJNS4_ILi1EEES5_EEEEEEEENS_10ViewEngineIPN7cutlass10bfloat16_tEEEEEC2ERKSB_RKSG_) ;  /* 0xfffeed0000007944 */ /* 0x000fea0003c3ffff */
[----:B------:R-:W-:Y:S01]  /*1bc80*/  MOV R71, R24 ;  /* 0x0000001800477202 */ /* 0x000fe20000000f00 */
[----:B------:R2:W5:Y:S01]  /*1bc90*/  LDL.64 R10, [R1+0x758] ;  /* 0x00075800010a7983 */ /* 0x0005620000100a00 */
[----:B------:R-:W-:Y:S01]  /*1bca0*/  MOV R84, 0x1bcd0 ;  /* 0x0001bcd000547802 */ /* 0x000fe20000000f00 */
[----:B------:R-:W-:Y:S02]  /*1bcb0*/  IMAD.MOV.U32 R85, RZ, RZ, R25 ;  /* 0x000000ffff557224 */ /* 0x000fe400078e0019 */
        /* <DEDUP_REMOVED lines=12> */
[----:B------:R-:W-:Y:S05]  /*1bd80*/  CALL.REL.NOINC `($_ZN7cutlass13device_kernelIN5flash19enable_sm80_to_sm89INS1_16FlashAttnBwdSm80INS1_25CollectiveMainloopBwdSm80ILi2ELi2EN4cute5tupleIJNS5_1CILi128EEES8_NS7_ILi64EEEEEENS_10bfloat16_tEfNS_4arch4Sm80ELb0ELb1ELb1ELb1ELb0ELb0ELb0ELb0ELi2ELi4ELi4ELi4ELb0EEENS1_21CollectiveEpilogueBwdISA_SB_SD_Li256ELb1ELb0ELi2EEENS1_19SingleTileSchedulerILb1ELb0ELb0ELi128EEEEEEEEEvNT_6ParamsE$_ZN4cute3eso3ESOILb1ELb0EJNS_6LayoutINS_5tupleIJNS3_IJNS_1CILi2EEES5_EEEEEENS3_IJNS3_IJNS4_ILi1EEES5_EEEEEEEENS_10ViewEngineIPKfEEEEC2ERKSB_RKSF_) ;  /* 0xfffeeba000007944 */ /* 0x000fea0003c3ffff */
[----:B------:R-:W-:Y:S01]  /*1bd90*/  MOV R70, R25 ;  /* 0x0000001900467202 */ /* 0x000fe20000000f00 */
[----:B-1----:R1:W5:Y:S01]  /*1bda0*/  LDL.64 R6, [R1+0x758] ;  /* 0x0007580001067983 */ /* 0x0023620000100a00 */
[----:B------:R-:W-:Y:S03]  /*1bdb0*/  MOV R4, 0x1bdd0 ;  /* 0x0001bdd000047802 */ /* 0x000fe60000000f00 */
[----:B-1---5:R-:W-:Y:S05]  /*1bdc0*/  CALL.REL.NOINC `($_ZN7cutlass13device_kernelIN5flash19enable_sm80_to_sm89INS1_16FlashAttnBwdSm80INS1_25CollectiveMainloopBwdSm80ILi2ELi2EN4cute5tupleIJNS5_1CILi128EEES8_NS7_ILi64EEEEEENS_10bfloat16_tEfNS_4arch4Sm80ELb0ELb1ELb1ELb1ELb0ELb0ELb0ELb0ELi2ELi4ELi4ELi4ELb0EEENS1_21CollectiveEpilogueBwdISA_SB_SD_Li256ELb1ELb0ELi2EEENS1_19SingleTileSchedulerILb1ELb0ELb0ELi128EEEEEEEEEvNT_6ParamsE$_ZN4cute3eso3ESOILb1ELb0EJNS_6LayoutINS_5tupleIJNS3_IJNS_1CILi1EEENS4_ILi2EEES6_EEEEEENS3_IJNS3_IJS5_S5_S6_EEEEEEEENS_10ViewEngineIPjEEEEC2ERKSB_RKSE_) ;  /* 0xfffee9d000007944 */ /* 0x022fea0003c3ffff */
[----:B-1----:R-:W-:Y:S01]  /*1bdd0*/  MOV R2, R25 ;  /* 0x0000001900027202 */ /* 0x002fe20000000f00 */
[----:B------:R1:W5:Y:S01]  /*1bde0*/  LDL.64 R14, [R1+0x758] ;  /* 0x00075800010e7983 */ /* 0x0003620000100a00 */
[----:B------:R-:W-:Y:S01]  /*1bdf0*/  MOV R4, 0x1be20 ;  /* 0x0001be2000047802 */ /* 0x000fe20000000f00 */
[----:B------:R-:W-:Y:S02]  /*1be00*/  IMAD.MOV.U32 R3, RZ, RZ, R11 ;  /* 0x000000ffff037224 */ /* 0x000fe400078e000b */
[----:B-1---5:R-:W-:Y:S05]  /*1be10*/  CALL.REL.NOINC `($_ZN7cutlass13device_kernelIN5flash19enable_sm80_to_sm89INS1_16FlashAttnBwdSm80INS1_25CollectiveMainloopBwdSm80ILi2ELi2EN4cute5tupleIJNS5_1CILi128EEES8_NS7_ILi64EEEEEENS_10bfloat16_tEfNS_4arch4Sm80ELb0ELb1ELb1ELb1ELb0ELb0ELb0ELb0ELi2ELi4ELi4ELi4ELb0EEENS1_21CollectiveEpilogueBwdISA_SB_SD_Li256ELb1ELb0ELi2EEENS1_19SingleTileSchedulerILb1ELb0ELb0ELi128EEEEEEEEEvNT_6ParamsE$_ZN4cute3eso3ESOILb1ELb0EJNS_6LayoutINS_5tupleIJNS3_IJNS_1CILi1EEENS4_ILi2EEEEEEEEENS3_IJNS3_IJS5_S5_EEEEEEEENS_10ViewEngineIPjEEEEC2ERKSB_RKSE_) ;  /* 0xfffee89000007944 */ /* 0x022fea0003c3ffff */
[----:B-1----:R-:W-:Y:S01]  /*1be20*/  MOV R2, R25 ;  /* 0x0000001900027202 */ /* 0x002fe20000000f00 */
[----:B------:R1:W5:Y:S01]  /*1be30*/  LDL.64 R16, [R1+0x758] ;  /* 0x0007580001107983 */ /* 0x0003620000100a00 */
[----:B------:R-:W-:Y:S01]  /*1be40*/  MOV R4, 0x1be70 ;  /* 0x0001be7000047802 */ /* 0x000fe20000000f00 */
[----:B------:R-:W-:Y:S02]  /*1be50*/  IMAD.MOV.U32 R3, RZ, RZ, R9 ;  /* 0x000000ffff037224 */ /* 0x000fe400078e0009 */
[----:B-1---5:R-:W-:Y:S05]  /*1be60*/  CALL.REL.NOINC `($_ZN7cutlass13device_kernelIN5flash19enable_sm80_to_sm89INS1_16FlashAttnBwdSm80INS1_25CollectiveMainloopBwdSm80ILi2ELi2EN4cute5tupleIJNS5_1CILi128EEES8_NS7_ILi64EEEEEENS_10bfloat16_tEfNS_4arch4Sm80ELb0ELb1ELb1ELb1ELb0ELb0ELb0ELb0ELi2ELi4ELi4ELi4ELb0EEENS1_21CollectiveEpilogueBwdISA_SB_SD_Li256ELb1ELb0ELi2EEENS1_19SingleTileSchedulerILb1ELb0ELb0ELi128EEEEEEEEEvNT_6ParamsE$_ZN4cute3eso3ESOILb1ELb0EJNS_6LayoutINS_5tupleIJNS3_IJNS_1CILi2EEES5_EEEEEENS3_IJNS3_IJNS4_ILi1EEES5_EEEEEEEENS_10ViewEngineIPfEEEEC2ERKSB_RKSE_) ;  /* 0xfffeeb6000007944 */ /* 0x022fea0003c3ffff */
[----:B-1----:R-:W-:Y:S01]  /*1be70*/  MOV R2, R25 ;  /* 0x0000001900027202 */ /* 0x002fe20000000f00 */
[----:B------:R1:W5:Y:S01]  /*1be80*/  LDL.64 R66, [R1+0x758] ;  /* 0x0007580001427983 */ /* 0x0003620000100a00 */
[----:B------:R-:W-:Y:S01]  /*1be90*/  MOV R4, 0x1bec0 ;  /* 0x0001bec000047802 */ /* 0x000fe20000000f00 */
[----:B------:R-:W-:Y:S02]  /*1bea0*/  IMAD.MOV.U32 R3, RZ, RZ, R7 ;  /* 0x000000ffff037224 */ /* 0x000fe400078e0007 */
[----:B-1---5:R-:W-:Y:S05]  /*1beb0*/  CALL.REL.NOINC `($_ZN7cutlass13device_kernelIN5flash19enable_sm80_to_sm89INS1_16FlashAttnBwdSm80INS1_25CollectiveMainloopBwdSm80ILi2ELi2EN4cute5tupleIJNS5_1CILi128EEES8_NS7_ILi64EEEEEENS_10bfloat16_tEfNS_4arch4Sm80ELb0ELb1ELb1ELb1ELb0ELb0ELb0ELb0ELi2ELi4ELi4ELi4ELb0EEENS1_21CollectiveEpilogueBwdISA_SB_SD_Li256ELb1ELb0ELi2EEENS1_19SingleTileSchedulerILb1ELb0ELb0ELi128EEEEEEEEEvNT_6ParamsE$_ZN4cute3eso3ESOILb1ELb0EJNS_6LayoutINS_5tupleIJNS3_IJNS_1CILi2EEES5_EEEEEENS3_IJNS3_IJNS4_ILi1EEES5_EEEEEEEENS_10ViewEngineIPKfEEEEC2ERKSB_RKSF_) ;  /* 0xfffeea7000007944 */ /* 0x022fea0003c3ffff */
        /* <DEDUP_REMOVED lines=24> */
[----:B-1----:R-:W-:Y:S05]  /*1c040*/  CALL.REL.NOINC `($_ZN7cutlass13device_kernelIN5flash19enable_sm80_to_sm89INS1_16FlashAttnBwdSm80INS1_25CollectiveMainloopBwdSm80ILi2ELi2EN4cute5tupleIJNS5_1CILi128EEES8_NS7_ILi64EEEEEENS_10bfloat16_tEfNS_4arch4Sm80ELb0ELb1ELb1ELb1ELb0ELb0ELb0ELb0ELi2ELi4ELi4ELi4ELb0EEENS1_21CollectiveEpilogueBwdISA_SB_SD_Li256ELb1ELb0ELi2EEENS1_19SingleTileSchedulerILb1ELb0ELb0ELi128EEEEEEEEEvNT_6ParamsE$_ZN4cute3eso3ESOILb1ELb0EJNS_10UnderscoreEiiEEC2ERKS2_RKiS7_) ;  /* 0xfffec9e000007944 */ /* 0x002fea0003c3ffff */
        /* <DEDUP_REMOVED lines=644> */
[----:B------:R-:W-:Y:S02]  /*1e890*/  MOV R3, 0x1 ;  /* 0x0000000100037802 */ /* 0x000fe40000000f00 */
        /* <DEDUP_REMOVED lines=18> */
.L_x_1993:
        /* <DEDUP_REMOVED lines=773> */
.L_x_1994:
        /* <DEDUP_REMOVED lines=222> */
[----:B------:R-:W-:Y:S05]  /*227f0*/  CALL.REL.NOINC `($_ZN7cutlass13device_kernelIN5flash19enable_sm80_to_sm89INS1_16FlashAttnBwdSm80INS1_25CollectiveMainloopBwdSm80ILi2ELi2EN4cute5tupleIJNS5_1CILi128EEES8_NS7_ILi64EEEEEENS_10bfloat16_tEfNS_4arch4Sm80ELb0ELb1ELb1ELb1ELb0ELb0ELb0ELb0ELi2ELi4ELi4ELi4ELb0EEENS1_21CollectiveEpilogueBwdISA_SB_SD_Li256ELb1ELb0ELi2EEENS1_19SingleTileSchedulerILb1ELb0ELb0ELi128EEEEEEEEEvNT_6ParamsE$_ZN4cute3eso3ESOILb1ELb0EJNS_10UnderscoreES2_iEEC2ERKS2_S5_RKi) ;  /* 0xfffe61b000007944 */ /* 0x000fea0003c3ffff */
        /* <DEDUP_REMOVED lines=37> */
.L_x_1995:
        /* <DEDUP_REMOVED lines=220> */
[----:B-----5:R-:W-:Y:S05]  /*23810*/  CALL.REL.NOINC `($_ZN7cutlass13device_kernelIN5flash19enable_sm80_to_sm89INS1_16FlashAttnBwdSm80INS1_25CollectiveMainloopBwdSm80ILi2ELi2EN4cute5tupleIJNS5_1CILi128EEES8_NS7_ILi64EEEEEENS_10bfloat16_tEfNS_4arch4Sm80ELb0ELb1ELb1ELb1ELb0ELb0ELb0ELb0ELi2ELi4ELi4ELi4ELb0EEENS1_21CollectiveEpilogueBwdISA_SB_SD_Li256ELb1ELb0ELi2EEENS1_19SingleTileSchedulerILb1ELb0ELb0ELi128EEEEEEEEEvNT_6ParamsE$_ZN4cute8smem_ptrIPfECI1NS_12iter_adaptorIS1_S2_EEES1_) ;  /* 0xfffe8d2000007944 */ /* 0x020fea0003c3ffff */
[----:B-1----:R1:W5:Y:S01]  /*23820*/  LDL.64 R2, [R1+0x758] ;  /* 0x0007580001027983 */ /* 0x0023620000100a00 */
[----:B------:R-:W-:-:S03]  /*23830*/  MOV R8, 0x23850 ;  /* 0x0002385000087802 */ /* 0x000fc60000000f00 */
[----:B-1---5:R-:W-:Y:S05]  /*23840*/  CALL.REL.NOINC `($_ZN7cutlass13device_kernelIN5flash19enable_sm80_to_sm89INS1_16FlashAttnBwdSm80INS1_25CollectiveMainloopBwdSm80ILi2ELi2EN4cute5tupleIJNS5_1CILi128EEES8_NS7_ILi64EEEEEENS_10bfloat16_tEfNS_4arch4Sm80ELb0ELb1ELb1ELb1ELb0ELb0ELb0ELb0ELi2ELi4ELi4ELi4ELb0EEENS1_21CollectiveEpilogueBwdISA_SB_SD_Li256ELb1ELb0ELi2EEENS1_19SingleTileSchedulerILb1ELb0ELb0ELi128EEEEEEEEEvNT_6ParamsE$_ZN4cute3eso3ESOILb1ELb0EJNS_6LayoutINS_5tupleIJNS3_IJNS_1CILi2EEES5_EEEEEENS3_IJNS3_IJNS4_ILi8EEENS4_ILi64EEEEEEEEEEENS_10ViewEngineINS_8smem_ptrIPfEEEEEEC2ERKSC_RKSH_) ;  /* 0xfffe721000007944 */ /* 0x022fea0003c3ffff */
        /* <DEDUP_REMOVED lines=9> */
[----:B--2--5:R-:W-:Y:S05]  /*238e0*/  CALL.REL.NOINC `($_ZN7cutlass13device_kernelIN5flash19enable_sm80_to_sm89INS1_16FlashAttnBwdSm80INS1_25CollectiveMainloopBwdSm80ILi2ELi2EN4cute5tupleIJNS5_1CILi128EEES8_NS7_ILi64EEEEEENS_10bfloat16_tEfNS_4arch4Sm80ELb0ELb1ELb1ELb1ELb0ELb0ELb0ELb0ELi2ELi4ELi4ELi4ELb0EEENS1_21CollectiveEpilogueBwdISA_SB_SD_Li256ELb1ELb0ELi2EEENS1_19SingleTileSchedulerILb1ELb0ELb0ELi128EEEEEEEEEvNT_6ParamsE$_ZN4cute3eso3ESOILb1ELb0EJNS_10UnderscoreEiEEC2ERKS2_RKi) ;  /* 0xfffe510000007944 */ /* 0x024fea0003c3ffff */
[----:B-1----:R-:W2:Y:S01]  /*238f0*/  LDL R3, [R1+0x758] ;  /* 0x0007580001037983 */ /* 0x002ea20000100800 */
[----:B------:R-:W-:Y:S02]  /*23900*/  MOV R6, 0x23930 ;  /* 0x0002393000067802 */ /* 0x000fe40000000f00 */
[----:B--2---:R-:W-:Y:S02]  /*23910*/  SHF.L.U32 R3, R3, 0x7, RZ ;  /* 0x0000000703037819 */ /* 0x004fe400000006ff */
[----:B------:R-:W-:Y:S05]  /*23920*/  CALL.REL.NOINC `($_ZN7cutlass13device_kernelIN5flash19enable_sm80_to_sm89INS1_16FlashAttnBwdSm80INS1_25CollectiveMainloopBwdSm80ILi2ELi2EN4cute5tupleIJNS5_1CILi128EEES8_NS7_ILi64EEEEEENS_10bfloat16_tEfNS_4arch4Sm80ELb0ELb1ELb1ELb1ELb0ELb0ELb0ELb0ELi2ELi4ELi4ELi4ELb0EEENS1_21CollectiveEpilogueBwdISA_SB_SD_Li256ELb1ELb0ELi2EEENS1_19SingleTileSchedulerILb1ELb0ELb0ELi128EEEEEEEEEvNT_6ParamsE$_ZN4cute3eso3ESOILb1ELb0EJNS_6LayoutINS_5tupleIJNS3_IJNS_1CILi2EEES5_EEEEEENS3_IJNS3_IJNS4_ILi8EEENS4_ILi64EEEEEEEEEEEiEEC2ERKSC_RKi) ;  /* 0xfffe717000007944 */ /* 0x000fea0003c3ffff */
[----:B------:R-:W-:Y:S01]  /*23930*/  ULDC.64 UR4, c[0x0][0x118] ;  /* 0x0000460000047ab9 */ /* 0x000fe20000000a00 */
[----:B-1----:R-:W2:Y:S04]  /*23940*/  LDL R2, [R1+0x758] ;  /* 0x0007580001027983 */ /* 0x002ea80000100800 */
[----:B------:R-:W2:Y:S01]  /*23950*/  LD.E.64 R12, [R12.64] ;  /* 0x000000040c0c7980 */ /* 0x000ea2000c101b00 */
[----:B------:R-:W-:-:S02]  /*23960*/  MOV R6, R25 ;  /* 0x0000001900067202 */ /* 0x000fc40000000f00 */
[----:B------:R-:W-:Y:S01]  /*23970*/  MOV R8, 0x239a0 ;  /* 0x000239a000087802 */ /* 0x000fe20000000f00 */
[----:B--2---:R-:W-:-:S04]  /*23980*/  IMAD.WIDE R2, R2, 0x4, R12 ;  /* 0x0000000402027825 */ /* 0x004fc800078e020c */
[----:B------:R-:W-:Y:S05]  /*23990*/  CALL.REL.NOINC `($_ZN7cutlass13device_kernelIN5flash19enable_sm80_to_sm89INS1_16FlashAttnBwdSm80INS1_25CollectiveMainloopBwdSm80ILi2ELi2EN4cute5tupleIJNS5_1CILi128EEES8_NS7_ILi64EEEEEENS_10bfloat16_tEfNS_4arch4Sm80ELb0ELb1ELb1ELb1ELb0ELb0ELb0ELb0ELi2ELi4ELi4ELi4ELb0EEENS1_21CollectiveEpilogueBwdISA_SB_SD_Li256ELb1ELb0ELi2EEENS1_19SingleTileSchedulerILb1ELb0ELb0ELi128EEEEEEEEEvNT_6ParamsE$_ZN4cute8smem_ptrIPfECI1NS_12iter_adaptorIS1_S2_EEES1_) ;  /* 0xfffe8ba000007944 */ /* 0x000fea0003c3ffff */
[----:B-1----:R1:W5:Y:S01]  /*239a0*/  LDL.64 R2, [R1+0x758] ;  /* 0x0007580001027983 */ /* 0x0023620000100a00 */
[----:B------:R-:W-:-:S03]  /*239b0*/  MOV R8, 0x239d0 ;  /* 0x000239d000087802 */ /* 0x000fc60000000f00 */
[----:B-1---5:R-:W-:Y:S05]  /*239c0*/  CALL.REL.NOINC `($_ZN7cutlass13device_kernelIN5flash19enable_sm80_to_sm89INS1_16FlashAttnBwdSm80INS1_25CollectiveMainloopBwdSm80ILi2ELi2EN4cute5tupleIJNS5_1CILi128EEES8_NS7_ILi64EEEEEENS_10bfloat16_tEfNS_4arch4Sm80ELb0ELb1ELb1ELb1ELb0ELb0ELb0ELb0ELi2ELi4ELi4ELi4ELb0EEENS1_21CollectiveEpilogueBwdISA_SB_SD_Li256ELb1ELb0ELi2EEENS1_19SingleTileSchedulerILb1ELb0ELb0ELi128EEEEEEEEEvNT_6ParamsE$_ZN4cute3eso3ESOILb1ELb0EJNS_6LayoutINS_5tupleIJNS3_IJNS_1CILi2EEES5_EEEEEENS3_IJNS3_IJNS4_ILi8EEENS4_ILi64EEEEEEEEEEENS_10ViewEngineINS_8smem_ptrIPfEEEEEEC2ERKSC_RKSH_) ;  /* 0xfffe709000007944 */ /* 0x022fea0003c3ffff */
[----:B-1----:R1:W5:Y:S01]  /*239d0*/  LDL.64 R2, [R1+0x758] ;  /* 0x0007580001027983 */ /* 0x0023620000100a00 */
[----:B------:R-:W-:Y:S02]  /*239e0*/  MOV R5, R4 ;  /* 0x0000000400057202 */ /* 0x000fe40000000f00 */
[----:B------:R-:W-:Y:S02]  /*239f0*/  MOV R6, 0x23a10 ;  /* 0x00023a1000067802 */ /* 0x000fe40000000f00 */
[----:B-1---5:R-:W-:Y:S05]  /*23a00*/  CALL.REL.NOINC `($_ZN7cutlass13device_kernelIN5flash19enable_sm80_to_sm89INS1_16FlashAttnBwdSm80INS1_25CollectiveMainloopBwdSm80ILi2ELi2EN4cute5tupleIJNS5_1CILi128EEES8_NS7_ILi64EEEEEENS_10bfloat16_tEfNS_4arch4Sm80ELb0ELb1ELb1ELb1ELb0ELb0ELb0ELb0ELi2ELi4ELi4ELi4ELb0EEENS1_21CollectiveEpilogueBwdISA_SB_SD_Li256ELb1ELb0ELi2EEENS1_19SingleTileSchedulerILb1ELb0ELb0ELi128EEEEEEEEEvNT_6ParamsE$_ZN4cute3eso3ESOILb1ELb0EJNS_6LayoutINS_5tupleIJNS_1CILi1EEENS4_ILi4EEEEEENS3_IJNS4_ILi0EEES5_EEEEENS_10ViewEngineIPfEEEEC2ERKSA_RKSD_) ;  /* 0xfffe804000007944 */ /* 0x022fea0003c3ffff */
[----:B-1----:R1:W5:Y:S01]  /*23a10*/  LDL.64 R4, [R1+0x758] ;  /* 0x0007580001047983 */ /* 0x0023620000100a00 */
[----:B------:R-:W-:Y:S02]  /*23a20*/  MOV R9, R3 ;  /* 0x0000000300097202 */ /* 0x000fe40000000f00 */
[----:B------:R-:W-:Y:S02]  /*23a30*/  MOV R6, 0x23a50 ;  /* 0x00023a5000067802 */ /* 0x000fe40000000f00 */
[----:B-1---5:R-:W-:Y:S05]  /*23a40*/  CALL.REL.NOINC `($_ZN7cutlass13device_kernelIN5flash19enable_sm80_to_sm89INS1_16FlashAttnBwdSm80INS1_25CollectiveMainloopBwdSm80ILi2ELi2EN4cute5tupleIJNS5_1CILi128EEES8_NS7_ILi64EEEEEENS_10bfloat16_tEfNS_4arch4Sm80ELb0ELb1ELb1ELb1ELb0ELb0ELb0ELb0ELi2ELi4ELi4ELi4ELb0EEENS1_21CollectiveEpilogueBwdISA_SB_SD_Li256ELb1ELb0ELi2EEENS1_19SingleTileSchedulerILb1ELb0ELb0ELi128EEEEEEEEEvNT_6ParamsE$_ZN4cute3eso3ESOILb1ELb0EJNS_6LayoutINS_5tupleIJNS_1CILi1EEENS3_IJNS4_ILi2EEES6_EEEEEENS3_IJNS4_ILi0EEENS3_IJNS4_ILi8EEENS4_ILi64EEEEEEEEEEENS_10ViewEngineINS_8smem_ptrIPfEEEEEEC2ERKSE_RKSJ_) ;  /* 0xfffe7fa000007944 */ /* 0x022fea0003c3ffff */
[----:B-1----:R1:W5:Y:S01]  /*23a50*/  LDL.64 R2, [R1+0x758] ;  /* 0x0007580001027983 */ /* 0x0023620000100a00 */
[----:B------:R-:W-:Y:S02]  /*23a60*/  MOV R6, R25 ;  /* 0x0000001900067202 */ /* 0x000fe40000000f00 */
[----:B------:R-:W-:-:S02]  /*23a70*/  MOV R8, 0x23a90 ;  /* 0x00023a9000087802 */ /* 0x000fc40000000f00 */
[----:B-1---5:R-:W-:Y:S05]  /*23a80*/  CALL.REL.NOINC `($_ZN7cutlass13device_kernelIN5flash19enable_sm80_to_sm89INS1_16FlashAttnBwdSm80INS1_25CollectiveMainloopBwdSm80ILi2ELi2EN4cute5tupleIJNS5_1CILi128EEES8_NS7_ILi64EEEEEENS_10bfloat16_tEfNS_4arch4Sm80ELb0ELb1ELb1ELb1ELb0ELb0ELb0ELb0ELi2ELi4ELi4ELi4ELb0EEENS1_21CollectiveEpilogueBwdISA_SB_SD_Li256ELb1ELb0ELi2EEENS1_19SingleTileSchedulerILb1ELb0ELb0ELi128EEEEEEEEEvNT_6ParamsE$_ZN4cute8smem_ptrIPfECI1NS_12iter_adaptorIS1_S2_EEES1_) ;  /* 0xfffe8ab000007944 */ /* 0x022fea0003c3ffff */
[----:B-1----:R1:W5:Y:S01]  /*23a90*/  LDL.64 R2, [R1+0x758] ;  /* 0x0007580001027983 */ /* 0x0023620000100a00 */
[----:B------:R-:W-:-:S03]  /*23aa0*/  MOV R8, 0x23ac0 ;  /* 0x00023ac000087802 */ /* 0x000fc60000000f00 */
[----:B-1---5:R-:W-:Y:S05]  /*23ab0*/  CALL.REL.NOINC `($_ZN7cutlass13device_kernelIN5flash19enable_sm80_to_sm89INS1_16FlashAttnBwdSm80INS1_25CollectiveMainloopBwdSm80ILi2ELi2EN4cute5tupleIJNS5_1CILi128EEES8_NS7_ILi64EEEEEENS_10bfloat16_tEfNS_4arch4Sm80ELb0ELb1ELb1ELb1ELb0ELb0ELb0ELb0ELi2ELi4ELi4ELi4ELb0EEENS1_21CollectiveEpilogueBwdISA_SB_SD_Li256ELb1ELb0ELi2EEENS1_19SingleTileSchedulerILb1ELb0ELb0ELi128EEEEEEEEEvNT_6ParamsE$_ZN4cute3eso3ESOILb1ELb0EJNS_6LayoutINS_5tupleIJNS3_IJNS_1CILi2EEES5_EEEEEENS3_IJNS3_IJNS4_ILi8EEENS4_ILi64EEEEEEEEEEENS_10ViewEngineINS_8smem_ptrIPfEEEEEEC2ERKSC_RKSH_) ;  /* 0xfffe6fa000007944 */ /* 0x022fea0003c3ffff */
[----:B------:R2:W5:Y:S01]  /*23ac0*/  LDL.64 R12, [R1+0x758] ;  /* 0x00075800010c7983 */ /* 0x0005620000100a00 */
[----:B-1----:R-:W-:-:S03]  /*23ad0*/  MOV R6, 0x23af0 ;  /* 0x00023af000067802 */ /* 0x002fc60000000f00 */
[----:B--2--5:R-:W-:Y:S05]  /*23ae0*/  CALL.REL.NOINC `($_ZN7cutlass13device_kernelIN5flash19enable_sm80_to_sm89INS1_16FlashAttnBwdSm80INS1_25CollectiveMainloopBwdSm80ILi2ELi2EN4cute5tupleIJNS5_1CILi128EEES8_NS7_ILi64EEEEEENS_10bfloat16_tEfNS_4arch4Sm80ELb0ELb1ELb1ELb1ELb0ELb0ELb0ELb0ELi2ELi4ELi4ELi4ELb0EEENS1_21CollectiveEpilogueBwdISA_SB_SD_Li256ELb1ELb0ELi2EEENS1_19SingleTileSchedulerILb1ELb0ELb0ELi128EEEEEEEEEvNT_6ParamsE$_ZN4cute3eso3ESOILb1ELb0EJNS_6LayoutINS_5tupleIJNS_1CILi4EEEEEENS3_IJNS4_ILi1EEEEEEEENS_10ViewEngineIPfEEEEC2ERKS9_RKSC_) ;  /* 0xfffe7fd000007944 */ /* 0x024fea0003c3ffff */
        /* <DEDUP_REMOVED lines=77> */
[----:B------:R-:W4:Y:S04]  /*23fc0*/  LDL R4, [R7+0xf4] ;  /* 0x0000f40007047983 */ /* 0x000f280000100800 */
[----:B------:R-:W4:Y:S01]  /*23fd0*/  LDL R2, [R7+0xfc] ;  /* 0x0000fc0007027983 */ /* 0x000f220000100800 */
[----:B------:R-:W-:-:S03]  /*23fe0*/  FMUL.FTZ R69, R10, R71 ;  /* 0x000000470a457220 */ /* 0x000fc60000410000 */
[----:B------:R-:W4:Y:S01]  /*23ff0*/  LDL R10, [R7+0xe0] ;  /* 0x0000e000070a7983 */ /* 0x000f220000100800 */
        /* <DEDUP_REMOVED lines=79> */
[C---:B----4-:R-:W-:Y:S02]  /*244f0*/  FMUL.FTZ R4, R71.reuse, R4 ;  /* 0x0000000447047220 */ /* 0x050fe40000410000 */
[C---:B------:R-:W-:Y:S01]  /*24500*/  FMUL.FTZ R2, R71.reuse, R2 ;  /* 0x0000000247027220 */ /* 0x040fe20000410000 */
[----:B------:R-:W2:Y:S08]  /*24510*/  MUFU.TANH R106, R106 ;  /* 0x0000006a006a7308 */ /* 0x000eb00000002400 */
[----:B------:R-:W4:Y:S08]  /*24520*/  MUFU.TANH R104, R104 ;  /* 0x0000006800687308 */ /* 0x000f300000002400 */
        /* <DEDUP_REMOVED lines=64> */
[----:B----4-:R-:W-:Y:S04]  /*24930*/  STL [R7+0x64], R104 ;  /* 0x0000646807007387 */ /* 0x010fe80000100800 */
        /* <DEDUP_REMOVED lines=34> */
[----:B------:R-:W-:Y:S04]  /*24b60*/  STL [R7+0xfc], R2 ;  /* 0x0000fc0207007387 */ /* 0x000fe80000100800 */
[----:B---3--:R1:W-:Y:S04]  /*24b70*/  STL [R7+0x1c], R55 ;  /* 0x00001c3707007387 */ /* 0x0083e80000100800 */
[----:B------:R2:W-:Y:S04]  /*24b80*/  STL [R7+0x34], R13 ;  /* 0x0000340d07007387 */ /* 0x0005e80000100800 */
[----:B------:R3:W-:Y:S04]  /*24b90*/  STL [R7+0xc8], R54 ;  /* 0x0000c83607007387 */ /* 0x0007e80000100800 */
[----:B------:R4:W-:Y:S01]  /*24ba0*/  STL [R7+0xe0], R10 ;  /* 0x0000e00a07007387 */ /* 0x0009e20000100800 */
[----:B-1----:R-:W-:-:S02]  /*24bb0*/  MOV R55, R47 ;  /* 0x0000002f00377202 */ /* 0x002fc40000000f00 */
[----:B--2---:R-:W-:Y:S02]  /*24bc0*/  MOV R13, R25 ;  /* 0x00000019000d7202 */ /* 0x004fe40000000f00 */
[----:B---3--:R-:W-:Y:S02]  /*24bd0*/  MOV R54, R20 ;  /* 0x0000001400367202 */ /* 0x008fe40000000f00 */
[----:B----4-:R-:W-:Y:S02]  /*24be0*/  MOV R10, 0x24c00 ;  /* 0x00024c00000a7802 */ /* 0x010fe40000000f00 */
[----:B------:R-:W-:Y:S05]  /*24bf0*/  CALL.REL.NOINC `($_ZN7cutlass13device_kernelIN5flash19enable_sm80_to_sm89INS1_16FlashAttnBwdSm80INS1_25CollectiveMainloopBwdSm80ILi2ELi2EN4cute5tupleIJNS5_1CILi128EEES8_NS7_ILi64EEEEEENS_10bfloat16_tEfNS_4arch4Sm80ELb0ELb1ELb1ELb1ELb0ELb0ELb0ELb0ELi2ELi4ELi4ELi4ELb0EEENS1_21CollectiveEpilogueBwdISA_SB_SD_Li256ELb1ELb0ELi2EEENS1_19SingleTileSchedulerILb1ELb0ELb0ELi128EEEEEEEEEvNT_6ParamsE$_ZN4cute3eso3ESOILb1ELb0EJNS_6LayoutINS_5tupleIJNS3_IJNS_1CILi2EEES5_EEENS3_IJS5_NS4_ILi8EEEEEEEEENS3_IJNS3_IJS5_NS4_ILi4EEEEEENS3_IJNS4_ILi1EEES7_EEEEEEEENS_10ViewEngineIPfEEEEC2ERKSF_RKSI_) ;  /* 0xfffe5fa000007944 */ /* 0x000fea0003c3ffff */
        /* <DEDUP_REMOVED lines=139> */
[----:B------:R-:W-:Y:S04]  /*254b0*/  STL.128 [R1+0x1140], R60 ;  /* 0x0011403c01007387 */ /* 0x000fe80000100c00 */
        /* <DEDUP_REMOVED lines=8> */
[----:B-1----:R-:W-:-:S03]  /*25540*/  MOV R56, 0x25560 ;  /* 0x0002556000387802 */ /* 0x002fc60000000f00 */
[----:B--2--5:R-:W-:Y:S05]  /*25550*/  CALL.REL.NOINC `($_ZN7cutlass13device_kernelIN5flash19enable_sm80_to_sm89INS1_16FlashAttnBwdSm80INS1_25CollectiveMainloopBwdSm80ILi2ELi2EN4cute5tupleIJNS5_1CILi128EEES8_NS7_ILi64EEEEEENS_10bfloat16_tEfNS_4arch4Sm80ELb0ELb1ELb1ELb1ELb0ELb0ELb0ELb0ELi2ELi4ELi4ELi4ELb0EEENS1_21CollectiveEpilogueBwdISA_SB_SD_Li256ELb1ELb0ELi2EEENS1_19SingleTileSchedulerILb1ELb0ELb0ELi128EEEEEEEEEvNT_6ParamsE$_ZZN5flash25CollectiveMainloopBwdSm80ILi2ELi2EN4cute5tupleIJNS1_1CILi128EEES4_NS3_ILi64EEEEEEN7cutlass10bfloat16_tEfNS7_4arch4Sm80ELb0ELb1ELb1ELb1ELb0ELb0ELb0ELb0ELi2ELi4ELi4ELi4ELb0EE3mmaINS_16FlashAttnBwdSm80ISB_NS_21CollectiveEpilogueBwdIS6_S8_SA_Li256ELb1ELb0ELi2EEENS_19SingleTileSchedulerILb1ELb0ELb0ELi128EEEE13SharedStorageENS1_6TensorINS1_11ArrayEngineIfLm32EEENS1_6LayoutINS2_IJNS2_IJNS3_ILi2EEESO_EEESO_NS3_ILi4EEEEEENS2_IJNS2_IJNS3_ILi1EEESO_EEESQ_NS3_ILi8EEEEEEEEEEEEbRKNSB_6ParamsERT0_S12_iNS2_IJiiiEEERT_ENKUlRT_iE_clINSK_INSL_IfLm64EEENSN_INS2_IJSP_SO_SU_EEESV_EEEEEEDaS17_i) ;  /* 0xfffec37000007944 */ /* 0x024fea0003c3ffff */
[----:B------:R-:W-:Y:S02]  /*25560*/  MOV R10, RZ ;  /* 0x000000ff000a7202 */ /* 0x000fe40000000f00 */
.L_x_1997:
[----:B-1----:R-:W-:-:S05]  /*25570*/  MOV R2, 0x25590 ;  /* 0x0002559000027802 */ /* 0x002fca0000000f00 */
[----:B------:R-:W-:Y:S05]  /*25580*/  CALL.REL.NOINC `($_ZN7cutlass13device_kernelIN5flash19enable_sm80_to_sm89INS1_16FlashAttnBwdSm80INS1_25CollectiveMainloopBwdSm80ILi2ELi2EN4cute5tupleIJNS5_1CILi128EEES8_NS7_ILi64EEEEEENS_10bfloat16_tEfNS_4arch4Sm80ELb0ELb1ELb1ELb1ELb0ELb0ELb0ELb0ELi2ELi4ELi4ELi4ELb0EEENS1_21CollectiveEpilogueBwdISA_SB_SD_Li256ELb1ELb0ELi2EEENS1_19SingleTileSchedulerILb1ELb0ELb0ELi128EEEEEEEEEvNT_6ParamsE$_ZZZN5flash25CollectiveMainloopBwdSm80ILi2ELi2EN4cute5tupleIJNS1_1CILi128EEES4_NS3_ILi64EEEEEEN7cutlass10bfloat16_tEfNS7_4arch4Sm80ELb0ELb1ELb1ELb1ELb0ELb0ELb0ELb0ELi2ELi4ELi4ELi4ELb0EE3mmaINS_16FlashAttnBwdSm80ISB_NS_21CollectiveEpilogueBwdIS6_S8_SA_Li256ELb1ELb0ELi2EEENS_19SingleTileSchedulerILb1ELb0ELb0ELi128EEEE13SharedStorageENS1_6TensorINS1_11ArrayEngineIfLm32EEENS1_6LayoutINS2_IJNS2_IJNS3_ILi2EEESO_EEESO_NS3_ILi4EEEEEENS2_IJNS2_IJNS3_ILi1EEESO_EEESQ_NS3_ILi8EEEEEEEEEEEEbRKNSB_6ParamsERT0_S12_iNS2_IJiiiEEERT_ENKUliT_E_clIZSC_ISJ_SX_EbS10_S12_S12_iS13_S15_EUlRS16_iE_EEDaiS16_ENKUlvE0_clEv) ;  /* 0x0004460000007944 */ /* 0x000fea0003c00000 */
[----:B------:R1:W-:Y:S01]  /*25590*/  STL [R1+0x770], RZ ;  /* 0x000770ff01007387 */ /* 0x0003e20000100800 */
[----:B------:R-:W-:-:S03]  /*255a0*/  MOV R5, RZ ;  /* 0x000000ff00057202 */ /* 0x000fc60000000f00 */
.L_x_1996:
[----:B------:R-:W-:Y:S01]  /*255b0*/  IMAD.MOV.U32 R3, RZ, RZ, R25 ;  /* 0x000000ffff037224 */ /* 0x000fe200078e0019 */
[----:B-1----:R-:W-:-:S02]  /*255c0*/  MOV R2, R24 ;  /* 0x0000001800027202 */ /* 0x002fc40000000f00 */
[----:B------:R-:W-:Y:S02]  /*255d0*/  MOV R8, 0x255f0 ;  /* 0x000255f000087802 */ /* 0x000fe40000000f00 */
[----:B-1---5:R-:W-:Y:S05]  /*255e0*/  CALL.REL.NOINC `($_ZN7cutlass13device_kernelIN5flash19enable_sm80_to_sm89INS1_16FlashAttnBwdSm80INS1_25CollectiveMainloopBwdSm80ILi2ELi2EN4cute5tupleIJNS5_1CILi128EEES8_NS7_ILi64EEEEEENS_10bfloat16_tEfNS_4arch4Sm80ELb0ELb1ELb1ELb1ELb0ELb0ELb0ELb0ELi2ELi4ELi4ELi4ELb0EEENS1_21CollectiveEpilogueBwdISA_SB_SD_Li256ELb1ELb0ELi2EEENS1_19SingleTileSchedulerILb1ELb0ELb0ELi128EEEEEEEEEvNT_6ParamsE$_ZN4cute3eso3ESOILb0ELb0EJiiEEC2ERKiS4_) ;  /* 0xfffe2a1000007944 */ /* 0x022fea0003c3ffff */
        /* <DEDUP_REMOVED lines=20> */
[----:B------:R-:W-:Y:S05]  /*25730*/  CALL.REL.NOINC `($_ZN7cutlass13device_kernelIN5flash19enable_sm80_to_sm89INS1_16FlashAttnBwdSm80INS1_25CollectiveMainloopBwdSm80ILi2ELi2EN4cute5tupleIJNS5_1CILi128EEES8_NS7_ILi64EEEEEENS_10bfloat16_tEfNS_4arch4Sm80ELb0ELb1ELb1ELb1ELb0ELb0ELb0ELb0ELi2ELi4ELi4ELi4ELb0EEENS1_21CollectiveEpilogueBwdISA_SB_SD_Li256ELb1ELb0ELi2EEENS1_19SingleTileSchedulerILb1ELb0ELb0ELi128EEEEEEEEEvNT_6ParamsE$exp2f) ;  /* 0x0004467000007944 */ /* 0x000fea0003c00000 */
[----:B------:R-:W-:Y:S01]  /*25740*/  IMAD.MOV.U32 R3, RZ, RZ, R25 ;  /* 0x000000ffff037224 */ /* 0x000fe200078e0019 */
[----:B------:R-:W-:Y:S02]  /*25750*/  MOV R2, R24 ;  /* 0x0000001800027202 */ /* 0x000fe40000000f00 */
[----:B------:R-:W-:Y:S02]  /*25760*/  MOV R8, 0x25780 ;  /* 0x0002578000087802 */ /* 0x000fe40000000f00 */
[----:B-1----:R-:W-:Y:S05]  /*25770*/  CALL.REL.NOINC `($_ZN7cutlass13device_kernelIN5flash19enable_sm80_to_sm89INS1_16FlashAttnBwdSm80INS1_25CollectiveMainloopBwdSm80ILi2ELi2EN4cute5tupleIJNS5_1CILi128EEES8_NS7_ILi64EEEEEENS_10bfloat16_tEfNS_4arch4Sm80ELb0ELb1ELb1ELb1ELb0ELb0ELb0ELb0ELi2ELi4ELi4ELi4ELb0EEENS1_21CollectiveEpilogueBwdISA_SB_SD_Li256ELb1ELb0ELi2EEENS1_19SingleTileSchedulerILb1ELb0ELb0ELi128EEEEEEEEEvNT_6ParamsE$_ZN4cute3eso3ESOILb0ELb0EJiiEEC2ERKiS4_) ;  /* 0xfffe288000007944 */ /* 0x002fea0003c3ffff */
        /* <DEDUP_REMOVED lines=93> */
[----:B--2---:R1:W-:Y:S04]  /*25d50*/  STL.64 [R1+0x750], R6 ;  /* 0x0007500601007387 */ /* 0x0043e80000100a00 */
[----:B-1----:R-:W-:Y:S05]  /*25d60*/  CALL.REL.NOINC `($_ZN7cutlass13device_kernelIN5flash19enable_sm80_to_sm89INS1_16FlashAttnBwdSm80INS1_25CollectiveMainloopBwdSm80ILi2ELi2EN4cute5tupleIJNS5_1CILi128EEES8_NS7_ILi64EEEEEENS_10bfloat16_tEfNS_4arch4Sm80ELb0ELb1ELb1ELb1ELb0ELb0ELb0ELb0ELi2ELi4ELi4ELi4ELb0EEENS1_21CollectiveEpilogueBwdISA_SB_SD_Li256ELb1ELb0ELi2EEENS1_19SingleTileSchedulerILb1ELb0ELb0ELi128EEEEEEEEEvNT_6ParamsE$_ZZN4cute4diceINS_5tupleIJNS1_IJiNS1_IJiNS_1CILi0EEEEEEEEENS1_IJNS_10UnderscoreENS1_IJS6_S6_EEEEEEEEES9_EEDaRKT_RKT0_ENKUlRKT_RKT0_E_clIS5_S5_EEDaSI_SL_) ;  /* 0xfffe7ce000007944 */ /* 0x002fea0003c3ffff */
[----:B------:R2:W-:Y:S01]  /*25d70*/  STL.64 [R1+0x7a0], R2 ;  /* 0x0007a00201007387 */ /* 0x0005e20000100a00 */
[----:B------:R-:W-:Y:S02]  /*25d80*/  IADD3 R60, P0, R44, 0x50, RZ ;  /* 0x000000502c3c7810 */ /* 0x000fe40007f1e0ff */
[----:B------:R-:W-:-:S03]  /*25d90*/  MOV R8, 0x25dd0 ;  /* 0x00025dd000087802 */ /* 0x000fc60000000f00 */
[----:B------:R-:W-:Y:S02]  /*25da0*/  IMAD.X R50, RZ, RZ, R43, P0 ;  /* 0x000000ffff327224 */ /* 0x000fe400000e062b */
[----:B------:R-:W-:Y:S02]  /*25db0*/  IMAD.MOV.U32 R4, RZ, RZ, R60 ;  /* 0x000000ffff047224 */ /* 0x000fe400078e003c */
[----:B-12---:R-:W-:Y:S05]  /*25dc0*/  CALL.REL.NOINC `($_ZN7cutlass13device_kernelIN5flash19enable_sm80_to_sm89INS1_16FlashAttnBwdSm80INS1_25CollectiveMainloopBwdSm80ILi2ELi2EN4cute5tupleIJNS5_1CILi128EEES8_NS7_ILi64EEEEEENS_10bfloat16_tEfNS_4arch4Sm80ELb0ELb1ELb1ELb1ELb0ELb0ELb0ELb0ELi2ELi4ELi4ELi4ELb0EEENS1_21CollectiveEpilogueBwdISA_SB_SD_Li256ELb1ELb0ELi2EEENS1_19SingleTileSchedulerILb1ELb0ELb0ELi128EEEEEEEEEvNT_6ParamsE$_ZZN4cute12filter_tupleINS_5tupleIJNS1_IJiNS1_IJiNS_1CILi0EEEEEEEEENS1_IJNS_10UnderscoreENS1_IJS6_S6_EEEEEEEEES9_ZNS_4diceIS9_S9_EEDaRKT_RKT0_EUlRKT_RKT0_E_EEDaSD_SG_OT1_ENKUlDpSJ_E_clIJNS1_IJiiS3_EEENS1_IJEEEEEEDaSQ_) ;  /* 0xfffe6ad000007944 */ /* 0x006fea0003c3ffff */
[----:B------:R-:W-:Y:S02]  /*25dd0*/  MOV R74, 0x25df0 ;  /* 0x00025df0004a7802 */ /* 0x000fe40000000f00 */
[----:B-12--5:R-:W-:Y:S05]  /*25de0*/  CALL.REL.NOINC `($_ZN7cutlass13device_kernelIN5flash19enable_sm80_to_sm89INS1_16FlashAttnBwdSm80INS1_25CollectiveMainloopBwdSm80ILi2ELi2EN4cute5tupleIJNS5_1CILi128EEES8_NS7_ILi64EEEEEENS_10bfloat16_tEfNS_4arch4Sm80ELb0ELb1ELb1ELb1ELb0ELb0ELb0ELb0ELi2ELi4ELi4ELi4ELb0EEENS1_21CollectiveEpilogueBwdISA_SB_SD_Li256ELb1ELb0ELi2EEENS1_19SingleTileSchedulerILb1ELb0ELb0ELi128EEEEEEEEEvNT_6ParamsE$_ZZN4cute7idx2crdINS_5tupleIJiiNS_1CILi0EEEEEENS1_IJNS1_IJNS2_ILi4EEENS2_ILi8EEEEEES5_NS2_ILi1EEEEEEEEDaRKT_RKT0_ENKUlRKT_RKT0_E_clIiS7_EEDaSI_SL_) ;  /* 0xfffeacc000007944 */ /* 0x026fea0003c3ffff */
[----:B------:R-:W-:Y:S02]  /*25df0*/  MOV R2, 0x25e10 ;  /* 0x00025e1000027802 */ /* 0x000fe40000000f00 */
[----:B-1----:R-:W-:Y:S05]  /*25e00*/  CALL.REL.NOINC `($_ZN7cutlass13device_kernelIN5flash19enable_sm80_to_sm89INS1_16FlashAttnBwdSm80INS1_25CollectiveMainloopBwdSm80ILi2ELi2EN4cute5tupleIJNS5_1CILi128EEES8_NS7_ILi64EEEEEENS_10bfloat16_tEfNS_4arch4Sm80ELb0ELb1ELb1ELb1ELb0ELb0ELb0ELb0ELi2ELi4ELi4ELi4ELb0EEENS1_21CollectiveEpilogueBwdISA_SB_SD_Li256ELb1ELb0ELi2EEENS1_19SingleTileSchedulerILb1ELb0ELb0ELi128EEEEEEEEEvNT_6ParamsE$_ZZN4cute7idx2crdINS_5tupleIJiiNS_1CILi0EEEEEENS1_IJNS1_IJNS2_ILi4EEENS2_ILi8EEEEEES5_NS2_ILi1EEEEEEEEDaRKT_RKT0_ENKUlRKT_RKT0_E_clIiS5_EEDaSI_SL_) ;  /* 0xfffeac7000007944 */ /* 0x002fea0003c3ffff */
[----:B------:R1:W-:Y:S01]  /*25e10*/  STL [R1+0x7a0], R6 ;  /* 0x0007a00601007387 */ /* 0x0003e20000100800 */
[----:B------:R-:W-:Y:S02]  /*25e20*/  MOV R2, R60 ;  /* 0x0000003c00027202 */ /* 0x000fe40000000f00 */
        /* <DEDUP_REMOVED lines=26> */
[----:B-1----:R-:W-:Y:S05]  /*25fd0*/  CALL.REL.NOINC `($_ZN7cutlass13device_kernelIN5flash19enable_sm80_to_sm89INS1_16FlashAttnBwdSm80INS1_25CollectiveMainloopBwdSm80ILi2ELi2EN4cute5tupleIJNS5_1CILi128EEES8_NS7_ILi64EEEEEENS_10bfloat16_tEfNS_4arch4Sm80ELb0ELb1ELb1ELb1ELb0ELb0ELb0ELb0ELi2ELi4ELi4ELi4ELb0EEENS1_21CollectiveEpilogueBwdISA_SB_SD_Li256ELb1ELb0ELi2EEENS1_19SingleTileSchedulerILb1ELb0ELb0ELi128EEEEEEEEEvNT_6ParamsE$_ZN4cute3eso3ESOILb0ELb0EJiiiEEC2ERKiS4_S4_) ;  /* 0xfffe22e000007944 */ /* 0x002fea0003c3ffff */
[----:B------:R2:W5:Y:S04]  /*25fe0*/  LDL R5, [R1+0x760] ;  /* 0x0007600001057983 */ /* 0x0005680000100800 */
[----:B-1----:R2:W5:Y:S01]  /*25ff0*/  LDL.64 R2, [R1+0x758] ;  /* 0x0007580001027983 */ /* 0x0025620000100a00 */
[----:B------:R-:W-:-:S02]  /*26000*/  MOV R4, R25 ;  /* 0x0000001900047202 */ /* 0x000fc40000000f00 */
[----:B------:R-:W-:Y:S02]  /*26010*/  MOV R6, 0x26030 ;  /* 0x0002603000067802 */ /* 0x000fe40000000f00 */
[----:B--2--5:R-:W-:Y:S05]  /*26020*/  CALL.REL.NOINC `($_ZN7cutlass13device_kernelIN5flash19enable_sm80_to_sm89INS1_16FlashAttnBwdSm80INS1_25CollectiveMainloopBwdSm80ILi2ELi2EN4cute5tupleIJNS5_1CILi128EEES8_NS7_ILi64EEEEEENS_10bfloat16_tEfNS_4arch4Sm80ELb0ELb1ELb1ELb1ELb0ELb0ELb0ELb0ELi2ELi4ELi4ELi4ELb0EEENS1_21CollectiveEpilogueBwdISA_SB_SD_Li256ELb1ELb0ELi2EEENS1_19SingleTileSchedulerILb1ELb0ELb0ELi128EEEEEEEEEvNT_6ParamsE$_ZN4cute3eso3ESOILb1ELb0EJNS_1CILi1EEENS_5tupleIJiiiEEENS2_ILi64EEENS4_IJNS2_ILi72EEENS2_ILi144EEENS2_ILi288EEEEEENS2_ILi512EEEEEC2ERKS3_RKS5_RKS6_RKSA_RKSB_) ;  /* 0xfffe307000007944 */ /* 0x024fea0003c3ffff */
[----:B-1----:R1:W5:Y:S04]  /*26030*/  LDL R5, [R1+0x760] ;  /* 0x0007600001057983 */ /* 0x0023680000100800 */
[----:B------:R1:W5:Y:S01]  /*26040*/  LDL.64 R2, [R1+0x758] ;  /* 0x0007580001027983 */ /* 0x0003620000100a00 */
[----:B------:R-:W-:Y:S02]  /*26050*/  MOV R4, R25 ;  /* 0x0000001900047202 */ /* 0x000fe40000000f00 */
[----:B------:R-:W-:Y:S02]  /*26060*/  MOV R6, 0x26080 ;  /* 0x0002608000067802 */ /* 0x000fe40000000f00 */
[----:B-1---5:R-:W-:Y:S05]  /*26070*/  CALL.REL.NOINC `($_ZN7cutlass13device_kernelIN5flash19enable_sm80_to_sm89INS1_16FlashAttnBwdSm80INS1_25CollectiveMainloopBwdSm80ILi2ELi2EN4cute5tupleIJNS5_1CILi128EEES8_NS7_ILi64EEEEEENS_10bfloat16_tEfNS_4arch4Sm80ELb0ELb1ELb1ELb1ELb0ELb0ELb0ELb0ELi2ELi4ELi4ELi4ELb0EEENS1_21CollectiveEpilogueBwdISA_SB_SD_Li256ELb1ELb0ELi2EEENS1_19SingleTileSchedulerILb1ELb0ELb0ELi128EEEEEEEEEvNT_6ParamsE$_ZN4cute5tupleIJNS0_IJNS_1CILi8EEENS0_IJNS1_ILi2EEES3_S3_EEENS1_ILi1EEES4_S5_EEENS0_IJS5_NS0_IJiiiEEENS1_ILi64EEENS0_IJNS1_ILi72EEENS1_ILi144EEENS1_ILi288EEEEEENS1_ILi512EEEEEEEEC2ERKS6_RKSE_) ;  /* 0xfffe610000007944 */ /* 0x022fea0003c3ffff */
[----:B-1----:R1:W5:Y:S04]  /*26080*/  LDL R5, [R1+0x760] ;  /* 0x0007600001057983 */ /* 0x0023680000100800 */
[----:B------:R1:W5:Y:S01]  /*26090*/  LDL.64 R2, [R1+0x758] ;  /* 0x0007580001027983 */ /* 0x0003620000100a00 */
[----:B------:R-:W-:-:S03]  /*260a0*/  MOV R4, 0x260c0 ;  /* 0x000260c000047802 */ /* 0x000fc60000000f00 */
[----:B-1---5:R-:W-:Y:S05]  /*260b0*/  CALL.REL.NOINC `($_ZN7cutlass13device_kernelIN5flash19enable_sm80_to_sm89INS1_16FlashAttnBwdSm80INS1_25CollectiveMainloopBwdSm80ILi2ELi2EN4cute5tupleIJNS5_1CILi128EEES8_NS7_ILi64EEEEEENS_10bfloat16_tEfNS_4arch4Sm80ELb0ELb1ELb1ELb1ELb0ELb0ELb0ELb0ELi2ELi4ELi4ELi4ELb0EEENS1_21CollectiveEpilogueBwdISA_SB_SD_Li256ELb1ELb0ELi2EEENS1_19SingleTileSchedulerILb1ELb0ELb0ELi128EEEEEEEEEvNT_6ParamsE$_ZZN4cute7flattenINS_5tupleIJNS_1CILi1EEENS1_IJiiiEEENS2_ILi64EEENS1_IJNS2_ILi72EEENS2_ILi144EEENS2_ILi288EEEEEENS2_ILi512EEEEEEEEDaRKT_ENKUlRKT_E_clIS4_EEDaSH_) ;  /* 0xfffea54000007944 */ /* 0x022fea0003c3ffff */
[----:B------:R1:W-:Y:S01]  /*260c0*/  STL.64 [R1+0x7a0], R2 ;  /* 0x0007a00201007387 */ /* 0x0003e20000100a00 */
[----:B------:R-:W-:-:S02]  /*260d0*/  MOV R6, R60 ;  /* 0x0000003c00067202 */ /* 0x000fc40000000f00 */
[----:B------:R-:W-:Y:S01]  /*260e0*/  MOV R4, 0x26110 ;  /* 0x0002611000047802 */ /* 0x000fe20000000f00 */
[----:B------:R1:W-:Y:S04]  /*260f0*/  STL [R1+0x7a8], R5 ;  /* 0x0007a80501007387 */ /* 0x0003e80000100800 */
[----:B-1----:R-:W-:Y:S05]  /*26100*/  CALL.REL.NOINC `($_ZN7cutlass13device_kernelIN5flash19enable_sm80_to_sm89INS1_16FlashAttnBwdSm80INS1_25CollectiveMainloopBwdSm80ILi2ELi2EN4cute5tupleIJNS5_1CILi128EEES8_NS7_ILi64EEEEEENS_10bfloat16_tEfNS_4arch4Sm80ELb0ELb1ELb1ELb1ELb0ELb0ELb0ELb0ELi2ELi4ELi4ELi4ELb0EEENS1_21CollectiveEpilogueBwdISA_SB_SD_Li256ELb1ELb0ELi2EEENS1_19SingleTileSchedulerILb1ELb0ELb0ELi128EEEEEEEEEvNT_6ParamsE$_ZZN4cute12filter_tupleINS_5tupleIJNS_1CILi1EEENS1_IJiiiEEENS2_ILi64EEENS1_IJNS2_ILi72EEENS2_ILi144EEENS2_ILi288EEEEEENS2_ILi512EEEEEEZNS_7flattenISB_EEDaRKT_EUlRKT_E_EEDaSF_OT0_ENKUlDpSI_E_clIJNS1_IJS3_EEES4_NS1_IJS5_EEES9_NS1_IJSA_EEEEEEDaSM_) ;  /* 0xfffe6e1000007944 */ /* 0x002fea0003c3ffff */
[----:B------:R-:W-:Y:S02]  /*26110*/  MOV R4, R25 ;  /* 0x0000001900047202 */ /* 0x000fe40000000f00 */
[----:B------:R-:W-:Y:S02]  /*26120*/  MOV R6, 0x26140 ;  /* 0x0002614000067802 */ /* 0x000fe40000000f00 */
        /* <DEDUP_REMOVED lines=80> */
[----:B------:R-:W-:-:S03]  /*26630*/  MOV R4, 0x26650 ;  /* 0x0002665000047802 */ /* 0x000fc60000000f00 */
        /* <DEDUP_REMOVED lines=17> */
[----:B--2--5:R-:W-:Y:S05]  /*26750*/  CALL.REL.NOINC `($_ZN7cutlass13device_kernelIN5flash19enable_sm80_to_sm89INS1_16FlashAttnBwdSm80INS1_25CollectiveMainloopBwdSm80ILi2ELi2EN4cute5tupleIJNS5_1CILi128EEES8_NS7_ILi64EEEEEENS_10bfloat16_tEfNS_4arch4Sm80ELb0ELb1ELb1ELb1ELb0ELb0ELb0ELb0ELi2ELi4ELi4ELi4ELb0EEENS1_21CollectiveEpilogueBwdISA_SB_SD_Li256ELb1ELb0ELi2EEENS1_19SingleTileSchedulerILb1ELb0ELb0ELi128EEEEEEEEEvNT_6ParamsE$_ZN4cute3eso3ESOILb1ELb0EJNS_14ComposedLayoutINS_7SwizzleILi3ELi3ELi3EEENS_1CILi0EEENS_6LayoutINS_5tupleIJNS8_IJNS8_IJNS5_ILi4EEENS5_ILi8EEEEEENS8_IJNS5_ILi2EEENS5_ILi1EEEEEEEEENS8_IJNS8_IJSC_SC_EEENS8_IJSA_S9_EEEEEEEEENS8_IJNS8_IJNS8_IJSC_NS5_ILi64EEEEEENS8_IJNS5_ILi512EEES6_EEEEEENS8_IJNS8_IJSD_SA_EEENS8_IJNS5_ILi1024EEENS5_ILi16EEEEEEEEEEEEEEEENS_10ViewEngineINS_8smem_ptrIPN7cutlass10bfloat16_tEEEEEEEC2ERKSW_RKS13_) ;  /* 0xfffe234000007944 */ /* 0x024fea0003c3ffff */
[----:B------:R-:W-:Y:S01]  /*26760*/  ULDC.64 UR4, c[0x0][0x118] ;  /* 0x0000460000047ab9 */ /* 0x000fe20000000a00 */
[----:B------:R2:W5:Y:S04]  /*26770*/  LDL.64 R54, [R1+0x758] ;  /* 0x0007580001367983 */ /* 0x0005680000100a00 */
[----:B-1----:R2:W5:Y:S01]  /*26780*/  LD.E R3, [R8.64+0xc] ;  /* 0x00000c0408037980 */ /* 0x002562000c101900 */
[----:B------:R-:W-:Y:S02]  /*26790*/  MOV R2, R25 ;  /* 0x0000001900027202 */ /* 0x000fe40000000f00 */
[----:B------:R-:W-:-:S02]  /*267a0*/  MOV R6, 0x267c0 ;  /* 0x000267c000067802 */ /* 0x000fc40000000f00 */
        /* <DEDUP_REMOVED lines=19> */
[----:B------:R-:W-:Y:S02]  /*268e0*/  MOV R4, R60 ;  /* 0x0000003c00047202 */ /* 0x000fe40000000f00 */
[----:B------:R-:W-:Y:S02]  /*268f0*/  MOV R8, 0x26910 ;  /* 0x0002691000087802 */ /* 0x000fe40000000f00 */
[----:B-12---:R-:W-:Y:S05]  /*26900*/  CALL.REL.NOINC `($_ZN7cutlass13device_kernelIN5flash19enable_sm80_to_sm89INS1_16FlashAttnBwdSm80INS1_25CollectiveMainloopBwdSm80ILi2ELi2EN4cute5tupleIJNS5_1CILi128EEES8_NS7_ILi64EEEEEENS_10bfloat16_tEfNS_4arch4Sm80ELb0ELb1ELb1ELb1ELb0ELb0ELb0ELb0ELi2ELi4ELi4ELi4ELb0EEENS1_21CollectiveEpilogueBwdISA_SB_SD_Li256ELb1ELb0ELi2EEENS1_19SingleTileSchedulerILb1ELb0ELb0ELi128EEEEEEEEEvNT_6ParamsE$_ZZN4cute12filter_tupleINS_5tupleIJNS1_IJiNS1_IJiNS_1CILi0EEEEEEEEENS1_IJNS_10UnderscoreENS1_IJS6_S6_EEEEEEEEES9_ZNS_4diceIS9_S9_EEDaRKT_RKT0_EUlRKT_RKT0_E_EEDaSD_SG_OT1_ENKUlDpSJ_E_clIJNS1_IJiiS3_EEENS1_IJEEEEEEDaSQ_) ;  /* 0xfffe5f9000007944 */ /* 0x006fea0003c3ffff */
[----:B------:R-:W-:Y:S02]  /*26910*/  MOV R74, 0x26930 ;  /* 0x00026930004a7802 */ /* 0x000fe40000000f00 */
[----:B-12--5:R-:W-:Y:S05]  /*26920*/  CALL.REL.NOINC `($_ZN7cutlass13device_kernelIN5flash19enable_sm80_to_sm89INS1_16FlashAttnBwdSm80INS1_25CollectiveMainloopBwdSm80ILi2ELi2EN4cute5tupleIJNS5_1CILi128EEES8_NS7_ILi64EEEEEENS_10bfloat16_tEfNS_4arch4Sm80ELb0ELb1ELb1ELb1ELb0ELb0ELb0ELb0ELi2ELi4ELi4ELi4ELb0EEENS1_21CollectiveEpilogueBwdISA_SB_SD_Li256ELb1ELb0ELi2EEENS1_19SingleTileSchedulerILb1ELb0ELb0ELi128EEEEEEEEEvNT_6ParamsE$_ZZN4cute7idx2crdINS_5tupleIJiiNS_1CILi0EEEEEENS1_IJNS1_IJNS2_ILi4EEENS2_ILi8EEEEEENS2_ILi2EEENS2_ILi1EEEEEEEEDaRKT_RKT0_ENKUlRKT_RKT0_E_clIiS7_EEDaSJ_SM_) ;  /* 0xfffe9d0000007944 */ /* 0x026fea0003c3ffff */
[----:B------:R-:W-:Y:S02]  /*26930*/  MOV R2, 0x26950 ;  /* 0x0002695000027802 */ /* 0x000fe40000000f00 */
[----:B-1----:R-:W-:Y:S05]  /*26940*/  CALL.REL.NOINC `($_ZN7cutlass13device_kernelIN5flash19enable_sm80_to_sm89INS1_16FlashAttnBwdSm80INS1_25CollectiveMainloopBwdSm80ILi2ELi2EN4cute5tupleIJNS5_1CILi128EEES8_NS7_ILi64EEEEEENS_10bfloat16_tEfNS_4arch4Sm80ELb0ELb1ELb1ELb1ELb0ELb0ELb0ELb0ELi2ELi4ELi4ELi4ELb0EEENS1_21CollectiveEpilogueBwdISA_SB_SD_Li256ELb1ELb0ELi2EEENS1_19SingleTileSchedulerILb1ELb0ELb0ELi128EEEEEEEEEvNT_6ParamsE$_ZZN4cute7idx2crdINS_5tupleIJiiNS_1CILi0EEEEEENS1_IJNS1_IJNS2_ILi4EEENS2_ILi8EEEEEENS2_ILi2EEENS2_ILi1EEEEEEEEDaRKT_RKT0_ENKUlRKT_RKT0_E_clIiS8_EEDaSJ_SM_) ;  /* 0xfffea10000007944 */ /* 0x002fea0003c3ffff */
[----:B------:R1:W-:Y:S01]  /*26950*/  STL [R1+0x7a0], R6 ;  /* 0x0007a00601007387 */ /* 0x0003e20000100800 */
[----:B------:R-:W-:Y:S02]  /*26960*/  MOV R2, R60 ;  /* 0x0000003c00027202 */ /* 0x000fe40000000f00 */
[----:B------:R-:W-:-:S02]  /*26970*/  MOV R74, 0x26990 ;  /* 0x00026990004a7802 */ /* 0x000fc40000000f00 */
        /* <DEDUP_REMOVED lines=86> */
[----:B-1----:R-:W-:Y:S05]  /*26ee0*/  CALL.REL.NOINC `($_ZN7cutlass13device_kernelIN5flash19enable_sm80_to_sm89INS1_16FlashAttnBwdSm80INS1_25CollectiveMainloopBwdSm80ILi2ELi2EN4cute5tupleIJNS5_1CILi128EEES8_NS7_ILi64EEEEEENS_10bfloat16_tEfNS_4arch4Sm80ELb0ELb1ELb1ELb1ELb0ELb0ELb0ELb0ELi2ELi4ELi4ELi4ELb0EEENS1_21CollectiveEpilogueBwdISA_SB_SD_Li256ELb1ELb0ELi2EEENS1_19SingleTileSchedulerILb1ELb0ELb0ELi128EEEEEEEEEvNT_6ParamsE$_ZZN4cute6detail16composition_implINS_5tupleIJNS_1CILi8EEENS3_ILi2EEES5_S5_S4_S5_EEENS2_IJNS3_ILi1EEEiiiNS3_ILi72EEENS3_ILi512EEEEEENS2_IJNS2_IJS5_S5_EEES4_NS3_ILi4EEEEEENS2_IJNS2_IJS7_S4_EEENS3_ILi1024EEENS3_ILi16EEEEEEEEDaRKT_RKT0_RKT1_RKT2_ENKUlRKT_RKT0_E_clISB_SE_EEDaSW_SZ_) ;  /* 0xfffe7be000007944 */ /* 0x002fea0003c3ffff */
[----:B------:R-:W-:Y:S01]  /*26ef0*/  IMAD.MOV.U32 R2, RZ, RZ, R48 ;  /* 0x000000ffff027224 */ /* 0x000fe200078e0030 */
        /* <DEDUP_REMOVED lines=26> */
[----:B------:R-:W-:Y:S02]  /*270a0*/  MOV R16, R12 ;  /* 0x0000000c00107202 */ /* 0x000fe40000000f00 */
[----:B------:R-:W-:Y:S01]  /*270b0*/  MOV R6, 0x270e0 ;  /* 0x000270e000067802 */ /* 0x000fe20000000f00 */
        /* <DEDUP_REMOVED lines=9> */
[----:B------:R-:W-:-:S02]  /*27150*/  MOV R5, R60 ;  /* 0x0000003c00057202 */ /* 0x000fc40000000f00 */
        /* <DEDUP_REMOVED lines=532> */
[----:B------:R1:W-:Y:S02]  /*292a0*/  ST.E [R10.64+0xc], R7 ;  /* 0x00000c070a007985 */ /* 0x0003e4000c101904 */
.L_x_2001:
[----:B------:R-:W-:-:S13]  /*292b0*/  ISETP.NE.AND P0, PT, R51, 0x3, PT ;  /* 0x000000033300780c */ /* 0x000fda0003f05270 */
[----:B-1----:R-:W-:Y:S05]  /*292c0*/  @!P0 BRA `(.L_x_1998) ;  /* 0x0000206000008947 */ /* 0x002fea0003800000 */
[----:B------:R-:W-:Y:S01]  /*292d0*/  IADD3 R12, R51, 0x1, RZ ;  /* 0x00000001330c7810 */ /* 0x000fe20007ffe0ff */
[----:B------:R-:W-:Y:S01]  /*292e0*/  IMAD.MOV.U32 R2, RZ, RZ, R25 ;  /* 0x000000ffff027224 */ /* 0x000fe200078e0019 */
[----:B------:R-:W-:-:S03]  /*292f0*/  MOV R8, 0x29320 ;  /* 0x0002932000087802 */ /* 0x000fc60000000f00 */
[----:B------:R-:W-:Y:S02]  /*29300*/  IMAD.MOV.U32 R3, RZ, RZ, R12 ;  /* 0x000000ffff037224 */ /* 0x000fe400078e000c */
        /* <DEDUP_REMOVED lines=22> */
[----:B------:R-:W-:Y:S02]  /*29470*/  MOV R3, R12 ;  /* 0x0000000c00037202 */ /* 0x000fe40000000f00 */
        /* <DEDUP_REMOVED lines=200> */
[----:B------:R-:W-:-:S02]  /*2a100*/  MOV R2, R25 ;  /* 0x0000001900027202 */ /* 0x000fc40000000f00 */
        /* <DEDUP_REMOVED lines=289> */
[----:B-1----:R-:W-:Y:S05]  /*2b320*/  CALL.REL.NOINC `($_ZN7cutlass13device_kernelIN5flash19enable_sm80_to_sm89INS1_16FlashAttnBwdSm80INS1_25CollectiveMainloopBwdSm80ILi2ELi2EN4cute5tupleIJNS5_1CILi128EEES8_NS7_ILi64EEEEEENS_10bfloat16_tEfNS_4arch4Sm80ELb0ELb1ELb1ELb1ELb0ELb0ELb0ELb0ELi2ELi4ELi4ELi4ELb0EEENS1_21CollectiveEpilogueBwdISA_SB_SD_Li256ELb1ELb0ELi2EEENS1_19SingleTileSchedulerILb1ELb0ELb0ELi128EEEEEEEEEvNT_6ParamsE$_ZZN5flash25CollectiveMainloopBwdSm80ILi2ELi2EN4cute5tupleIJNS1_1CILi128EEES4_NS3_ILi64EEEEEEN7cutlass10bfloat16_tEfNS7_4arch4Sm80ELb0ELb1ELb1ELb1ELb0ELb0ELb0ELb0ELi2ELi4ELi4ELi4ELb0EE3mmaINS_16FlashAttnBwdSm80ISB_NS_21CollectiveEpilogueBwdIS6_S8_SA_Li256ELb1ELb0ELi2EEENS_19SingleTileSchedulerILb1ELb0ELb0ELi128EEEE13SharedStorageENS1_6TensorINS1_11ArrayEngineIfLm32EEENS1_6LayoutINS2_IJNS2_IJNS3_ILi2EEESO_EEESO_NS3_ILi4EEEEEENS2_IJNS2_IJNS3_ILi1EEESO_EEESQ_NS3_ILi8EEEEEEEEEEEEbRKNSB_6ParamsERT0_S12_iNS2_IJiiiEEERT_ENKUlvE_clEv) ;  /* 0x00037ec000007944 */ /* 0x002fea0003c00000 */
.L_x_1998:
[----:B------:R-:W-:Y:S01]  /*2b330*/  IMAD.MOV.U32 R2, RZ, RZ, R25 ;  /* 0x000000ffff027224 */ /* 0x000fe200078e0019 */
[----:B------:R-:W-:Y:S01]  /*2b340*/  MOV R3, R51 ;  /* 0x0000003300037202 */ /* 0x000fe20000000f00 */
[----:B------:R-:W-:Y:S01]  /*2b350*/  IMAD.MOV.U32 R20, RZ, RZ, RZ ;  /* 0x000000ffff147224 */ /* 0x000fe200078e00ff */
[----:B------:R-:W-:-:S02]  /*2b360*/  MOV R8, 0x2b380 ;  /* 0x0002b38000087802 */ /* 0x000fc40000000f00 */
        /* <DEDUP_REMOVED lines=19> */
[----:B------:R-:W-:Y:S02]  /*2b4a0*/  MOV R3, R51 ;  /* 0x0000003300037202 */ /* 0x000fe40000000f00 */
        /* <DEDUP_REMOVED lines=18> */
.L_x_1999:
[----:B------:R-:W-:Y:S01]  /*2b5d0*/  IMAD.MOV.U32 R85, RZ, RZ, R25 ;  /* 0x000000ffff557224 */ /* 0x000fe200078e0019 */
[----:B------:R-:W-:Y:S01]  /*2b5e0*/  LOP3.LUT R86, R20, 0x1, RZ, 0xc0, !PT ;  /* 0x0000000114567812 */ /* 0x000fe200078ec0ff */
[----:B-1----:R-:W-:Y:S01]  /*2b5f0*/  IMAD.MOV.U32 R71, RZ, RZ, R24 ;  /* 0x000000ffff477224 */ /* 0x002fe200078e0018 */
[----:B------:R-:W-:Y:S02]  /*2b600*/  MOV R84, 0x2b620 ;  /* 0x0002b62000547802 */ /* 0x000fe40000000f00 */
        /* <DEDUP_REMOVED lines=214> */
.L_x_2000:
[----:B------:R-:W2:Y:S01]  /*2c370*/  LDL.64 R2, [R26+0xa0] ;  /* 0x0000a0001a027983 */ /* 0x000ea20000100a00 */
[----:B------:R-:W-:Y:S01]  /*2c380*/  ULDC.64 UR4, c[0x0][0x118] ;  /* 0x0000460000047ab9 */ /* 0x000fe20000000a00 */
[----:B-1----:R-:W-:Y:S02]  /*2c390*/  MOV R6, R25 ;  /* 0x0000001900067202 */ /* 0x002fe40000000f00 */
[----:B------:R-:W-:Y:S01]  /*2c3a0*/  MOV R8, 0x2c3d0 ;  /* 0x0002c3d000087802 */ /* 0x000fe20000000f00 */
[----:B--2---:R-:W5:Y:S04]  /*2c3b0*/  LD.E.64 R2, [R2.64] ;  /* 0x0000000402027980 */ /* 0x004f68000c101b00 */
[----:B-----5:R-:W-:Y:S05]  /*2c3c0*/  CALL.REL.NOINC `($_ZN7cutlass13device_kernelIN5flash19enable_sm80_to_sm89INS1_16FlashAttnBwdSm80INS1_25CollectiveMainloopBwdSm80ILi2ELi2EN4cute5tupleIJNS5_1CILi128EEES8_NS7_ILi64EEEEEENS_10bfloat16_tEfNS_4arch4Sm80ELb0ELb1ELb1ELb1ELb0ELb0ELb0ELb0ELi2ELi4ELi4ELi4ELb0EEENS1_21CollectiveEpilogueBwdISA_SB_SD_Li256ELb1ELb0ELi2EEENS1_19SingleTileSchedulerILb1ELb0ELb0ELi128EEEEEEEEEvNT_6ParamsE$_ZN4cute8smem_ptrIPfECI1NS_12iter_adaptorIS1_S2_EEES1_) ;  /* 0xfffe017000007944 */ /* 0x020fea0003c3ffff */
[----:B-1----:R1:W5:Y:S01]  /*2c3d0*/  LDL.64 R2, [R1+0x758] ;  /* 0x0007580001027983 */ /* 0x0023620000100a00 */
[----:B------:R-:W-:-:S03]  /*2c3e0*/  MOV R8, 0x2c400 ;  /* 0x0002c40000087802 */ /* 0x000fc60000000f00 */
[----:B-1---5:R-:W-:Y:S05]  /*2c3f0*/  CALL.REL.NOINC `($_ZN7cutlass13device_kernelIN5flash19enable_sm80_to_sm89INS1_16FlashAttnBwdSm80INS1_25CollectiveMainloopBwdSm80ILi2ELi2EN4cute5tupleIJNS5_1CILi128EEES8_NS7_ILi64EEEEEENS_10bfloat16_tEfNS_4arch4Sm80ELb0ELb1ELb1ELb1ELb0ELb0ELb0ELb0ELi2ELi4ELi4ELi4ELb0EEENS1_21CollectiveEpilogueBwdISA_SB_SD_Li256ELb1ELb0ELi2EEENS1_19SingleTileSchedulerILb1ELb0ELb0ELi128EEEEEEEEEvNT_6ParamsE$_ZN4cute3eso3ESOILb1ELb0EJNS_6LayoutINS_5tupleIJNS3_IJNS_1CILi2EEES5_EEEEEENS3_IJNS3_IJNS4_ILi8EEENS4_ILi64EEEEEEEEEEENS_10ViewEngineINS_8smem_ptrIPfEEEEEEC2ERKSC_RKSH_) ;  /* 0xfffde66000007944 */ /* 0x022fea0003c3ffff */
[----:B------:R2:W-:Y:S04]  /*2c400*/  STL.128 [R1+0xa50], RZ ;  /* 0x000a50ff01007387 */ /* 0x0005e80000100c00 */
[----:B------:R2:W5:Y:S01]  /*2c410*/  LDL.64 R12, [R26+0xa0] ;  /* 0x0000a0001a0c7983 */ /* 0x0005620000100a00 */
[----:B------:R-:W-:Y:S01]  /*2c420*/  IADD3 R7, P0, R44, 0x300, RZ ;  /* 0x000003002c077810 */ /* 0x000fe20007f1e0ff */
[----:B-1----:R-:W-:Y:S01]  /*2c430*/  IMAD.MOV.U32 R2, RZ, RZ, R25 ;  /* 0x000000ffff027224 */ /* 0x002fe200078e0019 */
[----:B------:R-:W-:-:S02]  /*2c440*/  MOV R3, R47 ;  /* 0x0000002f00037202 */ /* 0x000fc40000000f00 */
[----:B------:R-:W-:Y:S01]  /*2c450*/  MOV R10, 0x2c480 ;  /* 0x0002c480000a7802 */ /* 0x000fe20000000f00 */
[----:B------:R-:W-:-:S03]  /*2c460*/  IMAD.X R4, RZ, RZ, R43, P0 ;  /* 0x000000ffff047224 */ /* 0x000fc600000e062b */
        /* <DEDUP_REMOVED lines=16> */
[----:B------:R-:W-:Y:S01]  /*2c570*/  IMAD.MOV.U32 R5, RZ, RZ, R4 ;  /* 0x000000ffff057224 */ /* 0x000fe200078e0004 */
        /* <DEDUP_REMOVED lines=8> */
[----:B------:R-:W-:-:S02]  /*2c600*/  MOV R6, R25 ;  /* 0x0000001900067202 */ /* 0x000fc40000000f00 */
[----:B------:R-:W-:Y:S02]  /*2c610*/  MOV R8, 0x2c630 ;  /* 0x0002c63000087802 */ /* 0x000fe40000000f00 */
        /* <DEDUP_REMOVED lines=21> */
[----:B-1----:R-:W-:Y:S05]  /*2c770*/  CALL.REL.NOINC `($_ZN7cutlass13device_kernelIN5flash19enable_sm80_to_sm89INS1_16FlashAttnBwdSm80INS1_25CollectiveMainloopBwdSm80ILi2ELi2EN4cute5tupleIJNS5_1CILi128EEES8_NS7_ILi64EEEEEENS_10bfloat16_tEfNS_4arch4Sm80ELb0ELb1ELb1ELb1ELb0ELb0ELb0ELb0ELi2ELi4ELi4ELi4ELb0EEENS1_21CollectiveEpilogueBwdISA_SB_SD_Li256ELb1ELb0ELi2EEENS1_19SingleTileSchedulerILb1ELb0ELb0ELi128EEEEEEEEEvNT_6ParamsE$_ZN4cute3eso3ESOILb1ELb0EJNS_6LayoutINS_5tupleIJNS3_IJNS_1CILi2EEES5_EEENS3_IJS5_NS4_ILi8EEEEEEEEENS3_IJNS3_IJS5_NS4_ILi4EEEEEENS3_IJNS4_ILi1EEES7_EEEEEEEENS_10ViewEngineIPfEEEEC2ERKSF_RKSI_) ;  /* 0xfffde42000007944 */ /* 0x002fea0003c3ffff */
[----:B------:R2:W5:Y:S01]  /*2c780*/  LDL.64 R12, [R1+0x758] ;  /* 0x00075800010c7983 */ /* 0x0005620000100a00 */
[----:B------:R-:W-:-:S03]  /*2c790*/  MOV R10, RZ ;  /* 0x000000ff000a7202 */ /* 0x000fc60000000f00 */
.L_x_2003:
[----:B-1----:R-:W-:-:S04]  /*2c7a0*/  MOV R2, 0x2c7c0 ;  /* 0x0002c7c000027802 */ /* 0x002fc80000000f00 */
[----:B-12--5:R-:W-:Y:S05]  /*2c7b0*/  CALL.REL.NOINC `($_ZN7cutlass13device_kernelIN5flash19enable_sm80_to_sm89INS1_16FlashAttnBwdSm80INS1_25CollectiveMainloopBwdSm80ILi2ELi2EN4cute5tupleIJNS5_1CILi128EEES8_NS7_ILi64EEEEEENS_10bfloat16_tEfNS_4arch4Sm80ELb0ELb1ELb1ELb1ELb0ELb0ELb0ELb0ELi2ELi4ELi4ELi4ELb0EEENS1_21CollectiveEpilogueBwdISA_SB_SD_Li256ELb1ELb0ELi2EEENS1_19SingleTileSchedulerILb1ELb0ELb0ELi128EEEEEEEEEvNT_6ParamsE$_ZZZN5flash25CollectiveMainloopBwdSm80ILi2ELi2EN4cute5tupleIJNS1_1CILi128EEES4_NS3_ILi64EEEEEEN7cutlass10bfloat16_tEfNS7_4arch4Sm80ELb0ELb1ELb1ELb1ELb0ELb0ELb0ELb0ELi2ELi4ELi4ELi4ELb0EE3mmaINS_16FlashAttnBwdSm80ISB_NS_21CollectiveEpilogueBwdIS6_S8_SA_Li256ELb1ELb0ELi2EEENS_19SingleTileSchedulerILb1ELb0ELb0ELi128EEEE13SharedStorageENS1_6TensorINS1_11ArrayEngineIfLm32EEENS1_6LayoutINS2_IJNS2_IJNS3_ILi2EEESO_EEESO_NS3_ILi4EEEEEENS2_IJNS2_IJNS3_ILi1EEESO_EEESQ_NS3_ILi8EEEEEEEEEEEEbRKNSB_6ParamsERT0_S12_iNS2_IJiiiEEERT_ENKUliT_E_clIZSC_ISJ_SX_EbS10_S12_S12_iS13_S15_EUlRS16_iE_EEDaiS16_ENKUlvE1_clEv) ;  /* 0x0003d42000007944 */ /* 0x026fea0003c00000 */
[----:B------:R1:W-:Y:S01]  /*2c7c0*/  STL [R1+0x770], RZ ;  /* 0x000770ff01007387 */ /* 0x0003e20000100800 */
[----:B------:R-:W-:-:S03]  /*2c7d0*/  MOV R5, RZ ;  /* 0x000000ff00057202 */ /* 0x000fc60000000f00 */
.L_x_2002:
[----:B------:R-:W-:Y:S01]  /*2c7e0*/  IMAD.MOV.U32 R3, RZ, RZ, R25 ;  /* 0x000000ffff037224 */ /* 0x000fe200078e0019 */
[----:B-1----:R-:W-:-:S02]  /*2c7f0*/  MOV R2, R24 ;  /* 0x0000001800027202 */ /* 0x002fc40000000f00 */
[----:B------:R-:W-:Y:S02]  /*2c800*/  MOV R8, 0x2c820 ;  /* 0x0002c82000087802 */ /* 0x000fe40000000f00 */
[----:B-1---5:R-:W-:Y:S05]  /*2c810*/  CALL.REL.NOINC `($_ZN7cutlass13device_kernelIN5flash19enable_sm80_to_sm89INS1_16FlashAttnBwdSm80INS1_25CollectiveMainloopBwdSm80ILi2ELi2EN4cute5tupleIJNS5_1CILi128EEES8_NS7_ILi64EEEEEENS_10bfloat16_tEfNS_4arch4Sm80ELb0ELb1ELb1ELb1ELb0ELb0ELb0ELb0ELi2ELi4ELi4ELi4ELb0EEENS1_21CollectiveEpilogueBwdISA_SB_SD_Li256ELb1ELb0ELi2EEENS1_19SingleTileSchedulerILb1ELb0ELb0ELi128EEEEEEEEEvNT_6ParamsE$_ZN4cute3eso3ESOILb0ELb0EJiiEEC2ERKiS4_) ;  /* 0xfffdb7e000007944 */ /* 0x022fea0003c3ffff */
        /* <DEDUP_REMOVED lines=41> */
[----:B------:R-:W-:Y:S05]  /*2cab0*/  CALL.REL.NOINC `($_ZN7cutlass13device_kernelIN5flash19enable_sm80_to_sm89INS1_16FlashAttnBwdSm80INS1_25CollectiveMainloopBwdSm80ILi2ELi2EN4cute5tupleIJNS5_1CILi128EEES8_NS7_ILi64EEEEEENS_10bfloat16_tEfNS_4arch4Sm80ELb0ELb1ELb1ELb1ELb0ELb0ELb0ELb0ELi2ELi4ELi4ELi4ELb0EEENS1_21CollectiveEpilogueBwdISA_SB_SD_Li256ELb1ELb0ELi2EEENS1_19SingleTileSchedulerILb1ELb0ELb0ELi128EEEEEEEEEvNT_6ParamsE$_ZN4cute3eso3ESOILb0ELb0EJiiEEC2ERKiS4_) ;  /* 0xfffdb54000007944 */ /* 0x000fea0003c3ffff */
        /* <DEDUP_REMOVED lines=19> */
[----:B-1----:R-:W-:Y:S05]  /*2cbf0*/  CALL.REL.NOINC `($_ZN7cutlass13device_kernelIN5flash19enable_sm80_to_sm89INS1_16FlashAttnBwdSm80INS1_25CollectiveMainloopBwdSm80ILi2ELi2EN4cute5tupleIJNS5_1CILi128EEES8_NS7_ILi64EEEEEENS_10bfloat16_tEfNS_4arch4Sm80ELb0ELb1ELb1ELb1ELb0ELb0ELb0ELb0ELi2ELi4ELi4ELi4ELb0EEENS1_21CollectiveEpilogueBwdISA_SB_SD_Li256ELb1ELb0ELi2EEENS1_19SingleTileSchedulerILb1ELb0ELb0ELi128EEEEEEEEEvNT_6ParamsE$_ZN4cute3eso3ESOILb0ELb0EJiiEEC2ERKiS4_) ;  /* 0xfffdb40000007944 */ /* 0x002fea0003c3ffff */
        /* <DEDUP_REMOVED lines=13> */
[----:B-----5:R-:W-:Y:S05]  /*2ccd0*/  CALL.REL.NOINC `($_ZN7cutlass13device_kernelIN5flash19enable_sm80_to_sm89INS1_16FlashAttnBwdSm80INS1_25CollectiveMainloopBwdSm80ILi2ELi2EN4cute5tupleIJNS5_1CILi128EEES8_NS7_ILi64EEEEEENS_10bfloat16_tEfNS_4arch4Sm80ELb0ELb1ELb1ELb1ELb0ELb0ELb0ELb0ELi2ELi4ELi4ELi4ELb0EEENS1_21CollectiveEpilogueBwdISA_SB_SD_Li256ELb1ELb0ELi2EEENS1_19SingleTileSchedulerILb1ELb0ELb0ELi128EEEEEEEEEvNT_6ParamsE$_ZN4cute3eso3ESOILb0ELb0EJiiEEC2ERKiS4_) ;  /* 0xfffdb32000007944 */ /* 0x020fea0003c3ffff */
        /* <DEDUP_REMOVED lines=50> */
[----:B--2---:R-:W-:Y:S05]  /*2d000*/  CALL.REL.NOINC `($_ZN7cutlass13device_kernelIN5flash19enable_sm80_to_sm89INS1_16FlashAttnBwdSm80INS1_25CollectiveMainloopBwdSm80ILi2ELi2EN4cute5tupleIJNS5_1CILi128EEES8_NS7_ILi64EEEEEENS_10bfloat16_tEfNS_4arch4Sm80ELb0ELb1ELb1ELb1ELb0ELb0ELb0ELb0ELi2ELi4ELi4ELi4ELb0EEENS1_21CollectiveEpilogueBwdISA_SB_SD_Li256ELb1ELb0ELi2EEENS1_19SingleTileSchedulerILb1ELb0ELb0ELi128EEEEEEEEEvNT_6ParamsE$_ZN4cute3eso3ESOILb1ELb0EJNS_6LayoutINS_5tupleIJNS3_IJNS_1CILi1EEENS4_ILi2EEEEEES6_NS4_ILi8EEEEEENS3_IJNS3_IJS5_S5_EEES6_NS4_ILi4EEEEEEEENS_10ViewEngineIPKN7cutlass5ArrayIfLi2ELb1EEEEEEEC2ERKSD_RKSK_) ;  /* 0xfffdd6f000007944 */ /* 0x004fea0003c3ffff */
[----:B------:R2:W5:Y:S01]  /*2d010*/  LDL.64 R10, [R12] ;  /* 0x000000000c0a7983 */ /* 0x0005620000100a00 */
[----:B-1----:R-:W-:Y:S01]  /*2d020*/  IMAD.MOV.U32 R8, RZ, RZ, R4 ;  /* 0x000000ffff087224 */ /* 0x002fe200078e0004 */
[----:B------:R-:W-:-:S02]  /*2d030*/  MOV R5, R3 ;  /* 0x0000000300057202 */ /* 0x000fc40000000f00 */
[----:B------:R-:W-:Y:S02]  /*2d040*/  MOV R6, 0x2d060 ;  /* 0x0002d06000067802 */ /* 0x000fe40000000f00 */
[----:B--2--5:R-:W-:Y:S05]  /*2d050*/  CALL.REL.NOINC `($_ZN7cutlass13device_kernelIN5flash19enable_sm80_to_sm89INS1_16FlashAttnBwdSm80INS1_25CollectiveMainloopBwdSm80ILi2ELi2EN4cute5tupleIJNS5_1CILi128EEES8_NS7_ILi64EEEEEENS_10bfloat16_tEfNS_4arch4Sm80ELb0ELb1ELb1ELb1ELb0ELb0ELb0ELb0ELi2ELi4ELi4ELi4ELb0EEENS1_21CollectiveEpilogueBwdISA_SB_SD_Li256ELb1ELb0ELi2EEENS1_19SingleTileSchedulerILb1ELb0ELb0ELi128EEEEEEEEEvNT_6ParamsE$_ZN4cute3eso3ESOILb1ELb0EJNS_6LayoutINS_5tupleIJNS3_IJNS_1CILi1EEENS4_ILi2EEEEEES6_NS4_ILi8EEEEEENS3_IJNS3_IJS5_S5_EEES6_NS4_ILi4EEEEEEEENS_10ViewEngineIPN7cutlass5ArrayINSF_10bfloat16_tELi2ELb0EEEEEEEC2ERKSD_RKSK_) ;  /* 0xfffdd6f000007944 */ /* 0x024fea0003c3ffff */
        /* <DEDUP_REMOVED lines=133> */
[----:B---3--:R-:W-:Y:S05]  /*2d8b0*/  CALL.REL.NOINC `($_ZN7cutlass13device_kernelIN5flash19enable_sm80_to_sm89INS1_16FlashAttnBwdSm80INS1_25CollectiveMainloopBwdSm80ILi2ELi2EN4cute5tupleIJNS5_1CILi128EEES8_NS7_ILi64EEEEEENS_10bfloat16_tEfNS_4arch4Sm80ELb0ELb1ELb1ELb1ELb0ELb0ELb0ELb0ELi2ELi4ELi4ELi4ELb0EEENS1_21CollectiveEpilogueBwdISA_SB_SD_Li256ELb1ELb0ELi2EEENS1_19SingleTileSchedulerILb1ELb0ELb0ELi128EEEEEEEEEvNT_6ParamsE$_ZN4cute3eso3ESOILb1ELb0EJNS_6LayoutINS_5tupleIJNS3_IJNS_1CILi1EEENS3_IJNS4_ILi4EEENS4_ILi2EEEEEEEEES7_S6_EEENS3_IJNS3_IJNS4_ILi0EEENS3_IJS5_NS4_ILi8EEEEEEEEES6_NS4_ILi16EEEEEEEENS_10ViewEngineIPN7cutlass10bfloat16_tEEEEEC2ERKSH_RKSM_) ;  /* 0xfffdcda000007944 */ /* 0x008fea0003c3ffff */
[----:B------:R2:W5:Y:S04]  /*2d8c0*/  LDL.64 R62, [R26+0xb8] ;  /* 0x0000b8001a3e7983 */ /* 0x0005680000100a00 */
[----:B-1----:R2:W5:Y:S01]  /*2d8d0*/  LDL.64 R2, [R12] ;  /* 0x000000000c027983 */ /* 0x0025620000100a00 */
[----:B------:R-:W-:-:S03]  /*2d8e0*/  MOV R6, 0x2d900 ;  /* 0x0002d90000067802 */ /* 0x000fc60000000f00 */
[----:B--2--5:R-:W-:Y:S05]  /*2d8f0*/  CALL.REL.NOINC `($_ZN7cutlass13device_kernelIN5flash19enable_sm80_to_sm89INS1_16FlashAttnBwdSm80INS1_25CollectiveMainloopBwdSm80ILi2ELi2EN4cute5tupleIJNS5_1CILi128EEES8_NS7_ILi64EEEEEENS_10bfloat16_tEfNS_4arch4Sm80ELb0ELb1ELb1ELb1ELb0ELb0ELb0ELb0ELi2ELi4ELi4ELi4ELb0EEENS1_21CollectiveEpilogueBwdISA_SB_SD_Li256ELb1ELb0ELi2EEENS1_19SingleTileSchedulerILb1ELb0ELb0ELi128EEEEEEEEEvNT_6ParamsE$_ZN4cute3eso3ESOILb1ELb0EJNS_6LayoutINS_5tupleIJNS3_IJNS_1CILi1EEENS3_IJNS4_ILi2EEES6_EEEEEES6_NS4_ILi4EEEEEENS3_IJNS3_IJNS4_ILi0EEENS3_IJS5_S9_EEEEEES6_NS4_ILi8EEEEEEEENS_10ViewEngineIPjEEEEC2ERKSG_RKSJ_) ;  /* 0xfffdcd2000007944 */ /* 0x024fea0003c3ffff */
[----:B------:R-:W-:Y:S01]  /*2d900*/  ULDC.64 UR4, c[0x0][0x118] ;  /* 0x0000460000047ab9 */ /* 0x000fe20000000a00 */
[----:B------:R2:W5:Y:S04]  /*2d910*/  LDL.64 R54, [R12] ;  /* 0x000000000c367983 */ /* 0x0005680000100a00 */
[----:B-1----:R-:W3:Y:S04]  /*2d920*/  LD.E R4, [R62.64] ;  /* 0x000000043e047980 */ /* 0x002ee8000c101900 */
[----:B------:R-:W4:Y:S01]  /*2d930*/  LD.E R2, [R62.64+0x4] ;  /* 0x000004043e027980 */ /* 0x000f22000c101900 */
[----:B------:R-:W-:-:S03]  /*2d940*/  MOV R8, 0x2d980 ;  /* 0x0002d98000087802 */ /* 0x000fc60000000f00 */
[----:B---3--:R2:W-:Y:S04]  /*2d950*/  STL [R1+0x794], R4 ;  /* 0x0007940401007387 */ /* 0x0085e80000100800 */
[----:B----4-:R2:W-:Y:S02]  /*2d960*/  STL [R1+0x798], R2 ;  /* 0x0007980201007387 */ /* 0x0105e40000100800 */
[----:B--2--5:R-:W-:Y:S05]  /*2d970*/  CALL.REL.NOINC `($_ZN7cutlass13device_kernelIN5flash19enable_sm80_to_sm89INS1_16FlashAttnBwdSm80INS1_25CollectiveMainloopBwdSm80ILi2ELi2EN4cute5tupleIJNS5_1CILi128EEES8_NS7_ILi64EEEEEENS_10bfloat16_tEfNS_4arch4Sm80ELb0ELb1ELb1ELb1ELb0ELb0ELb0ELb0ELi2ELi4ELi4ELi4ELb0EEENS1_21CollectiveEpilogueBwdISA_SB_SD_Li256ELb1ELb0ELi2EEENS1_19SingleTileSchedulerILb1ELb0ELb0ELi128EEEEEEEEEvNT_6ParamsE$_ZZN4cute6upcastILi2ENS_5tupleIJNS1_IJNS_1CILi1EEENS1_IJNS2_ILi2EEES4_S4_EEEEEES4_NS1_IJS4_S4_EEEEEENS1_IJNS1_IJNS2_ILi0EEENS1_IJS3_NS2_ILi512EEEiEEEEEENS2_ILi4096EEENS1_IJiNS2_ILi8192EEEEEEEEEEEDaRKT0_RKT1_ENKUlRKT_RKT0_E_clIS6_SC_EEDaSP_SS_) ;  /* 0xfffe274000007944 */ /* 0x024fea0003c3ffff */
[----:B-1----:R1:W5:Y:S01]  /*2d980*/  LDL R3, [R1+0x798] ;  /* 0x0007980001037983 */ /* 0x0023620000100800 */
[----:B------:R-:W-:-:S03]  /*2d990*/  MOV R10, 0x2d9b0 ;  /* 0x0002d9b0000a7802 */ /* 0x000fc60000000f00 */
[----:B-12--5:R-:W-:Y:S05]  /*2d9a0*/  CALL.REL.NOINC `($_ZN7cutlass13device_kernelIN5flash19enable_sm80_to_sm89INS1_16FlashAttnBwdSm80INS1_25CollectiveMainloopBwdSm80ILi2ELi2EN4cute5tupleIJNS5_1CILi128EEES8_NS7_ILi64EEEEEENS_10bfloat16_tEfNS_4arch4Sm80ELb0ELb1ELb1ELb1ELb0ELb0ELb0ELb0ELi2ELi4ELi4ELi4ELb0EEENS1_21CollectiveEpilogueBwdISA_SB_SD_Li256ELb1ELb0ELi2EEENS1_19SingleTileSchedulerILb1ELb0ELb0ELi128EEEEEEEEEvNT_6ParamsE$_ZZN4cute6upcastILi2ENS_5tupleIJNS1_IJNS_1CILi1EEENS1_IJNS2_ILi2EEES4_S4_EEEEEES4_NS1_IJS4_S4_EEEEEENS1_IJNS1_IJNS2_ILi0EEENS1_IJS3_NS2_ILi512EEEiEEEEEENS2_ILi4096EEENS1_IJiNS2_ILi8192EEEEEEEEEEEDaRKT0_RKT1_ENKUlRKT_RKT0_E_clIS7_SF_EEDaSP_SS_) ;  /* 0xfffe280000007944 */ /* 0x026fea0003c3ffff */
[----:B-----5:R2:W-:Y:S01]  /*2d9b0*/  STL [R1+0x750], R2 ;  /* 0x0007500201007387 */ /* 0x0205e20000100800 */
[----:B------:R-:W-:-:S03]  /*2d9c0*/  MOV R4, 0x2d9e0 ;  /* 0x0002d9e000047802 */ /* 0x000fc60000000f00 */
[----:B-12---:R-:W-:Y:S05]  /*2d9d0*/  CALL.REL.NOINC `($_ZN7cutlass13device_kernelIN5flash19enable_sm80_to_sm89INS1_16FlashAttnBwdSm80INS1_25CollectiveMainloopBwdSm80ILi2ELi2EN4cute5tupleIJNS5_1CILi128EEES8_NS7_ILi64EEEEEENS_10bfloat16_tEfNS_4arch4Sm80ELb0ELb1ELb1ELb1ELb0ELb0ELb0ELb0ELi2ELi4ELi4ELi4ELb0EEENS1_21CollectiveEpilogueBwdISA_SB_SD_Li256ELb1ELb0ELi2EEENS1_19SingleTileSchedulerILb1ELb0ELb0ELi128EEEEEEEEEvNT_6ParamsE$_ZN4cute3eso3ESOILb0ELb0EJNS_5tupleIJNS_1CILi0EEENS2_IJNS3_ILi1EEENS3_ILi256EEEiEEEEEENS3_ILi2048EEENS2_IJiNS3_ILi4096EEEEEEEEC2ERKS8_RKS9_RKSB_) ;  /* 0xfffd982000007944 */ /* 0x006fea0003c3ffff */
[----:B------:R2:W5:Y:S04]  /*2d9e0*/  LDL R5, [R12] ;  /* 0x000000000c057983 */ /* 0x0005680000100800 */
[----:B-1----:R2:W5:Y:S01]  /*2d9f0*/  LDL R3, [R12+0x4] ;  /* 0x000004000c037983 */ /* 0x0025620000100800 */
[----:B------:R-:W-:-:S03]  /*2da00*/  MOV R4, 0x2da20 ;  /* 0x0002da2000047802 */ /* 0x000fc60000000f00 */
[----:B--2--5:R-:W-:Y:S05]  /*2da10*/  CALL.REL.NOINC `($_ZN7cutlass13device_kernelIN5flash19enable_sm80_to_sm89INS1_16FlashAttnBwdSm80INS1_25CollectiveMainloopBwdSm80ILi2ELi2EN4cute5tupleIJNS5_1CILi128EEES8_NS7_ILi64EEEEEENS_10bfloat16_tEfNS_4arch4Sm80ELb0ELb1ELb1ELb1ELb0ELb0ELb0ELb0ELi2ELi4ELi4ELi4ELb0EEENS1_21CollectiveEpilogueBwdISA_SB_SD_Li256ELb1ELb0ELi2EEENS1_19SingleTileSchedulerILb1ELb0ELb0ELi128EEEEEEEEEvNT_6ParamsE$_ZN4cute5tupleIJNS0_IJNS0_IJNS_1CILi1EEENS0_IJS2_NS1_ILi2EEES3_EEEEEES3_NS0_IJS3_S3_EEEEEENS0_IJNS0_IJNS1_ILi0EEENS0_IJS2_NS1_ILi256EEEiEEEEEENS1_ILi2048EEENS0_IJiNS1_ILi4096EEEEEEEEEEEC2ERKS7_RKSF_) ;  /* 0xfffde1b000007944 */ /* 0x024fea0003c3ffff */
[----:B------:R1:W5:Y:S04]  /*2da20*/  LDL R5, [R12] ;  /* 0x000000000c057983 */ /* 0x0003680000100800 */
[----:B------:R1:W5:Y:S01]  /*2da30*/  LDL R4, [R12+0x4] ;  /* 0x000004000c047983 */ /* 0x0003620000100800 */
[----:B------:R-:W-:-:S03]  /*2da40*/  MOV R6, 0x2da60 ;  /* 0x0002da6000067802 */ /* 0x000fc60000000f00 */
[----:B-1---5:R-:W-:Y:S05]  /*2da50*/  CALL.REL.NOINC `($_ZN7cutlass13device_kernelIN5flash19enable_sm80_to_sm89INS1_16FlashAttnBwdSm80INS1_25CollectiveMainloopBwdSm80ILi2ELi2EN4cute5tupleIJNS5_1CILi128EEES8_NS7_ILi64EEEEEENS_10bfloat16_tEfNS_4arch4Sm80ELb0ELb1ELb1ELb1ELb0ELb0ELb0ELb0ELi2ELi4ELi4ELi4ELb0EEENS1_21CollectiveEpilogueBwdISA_SB_SD_Li256ELb1ELb0ELi2EEENS1_19SingleTileSchedulerILb1ELb0ELb0ELi128EEEEEEEEEvNT_6ParamsE$_ZZN4cute7flattenINS_5tupleIJNS1_IJNS_1CILi0EEENS1_IJNS2_ILi1EEENS2_ILi512EEEiEEEEEENS2_ILi4096EEENS1_IJiNS2_ILi8192EEEEEEEEEEEDaRKT_ENKUlRKT_E_clIS7_EEDaSH_) ;  /* 0xfffe2a9000007944 */ /* 0x022fea0003c3ffff */
[----:B------:R2:W5:Y:S01]  /*2da60*/  LDL R3, [R1+0x798] ;  /* 0x0007980001037983 */ /* 0x0005620000100800 */
[----:B------:R-:W-:-:S03]  /*2da70*/  MOV R2, 0x2da90 ;  /* 0x0002da9000027802 */ /* 0x000fc60000000f00 */
[----:B-12--5:R-:W-:Y:S05]  /*2da80*/  CALL.REL.NOINC `($_ZN7cutlass13device_kernelIN5flash19enable_sm80_to_sm89INS1_16FlashAttnBwdSm80INS1_25CollectiveMainloopBwdSm80ILi2ELi2EN4cute5tupleIJNS5_1CILi128EEES8_NS7_ILi64EEEEEENS_10bfloat16_tEfNS_4arch4Sm80ELb0ELb1ELb1ELb1ELb0ELb0ELb0ELb0ELi2ELi4ELi4ELi4ELb0EEENS1_21CollectiveEpilogueBwdISA_SB_SD_Li256ELb1ELb0ELi2EEENS1_19SingleTileSchedulerILb1ELb0ELb0ELi128EEEEEEEEEvNT_6ParamsE$_ZZN4cute7flattenINS_5tupleIJNS1_IJNS_1CILi0EEENS1_IJNS2_ILi1EEENS2_ILi512EEEiEEEEEENS2_ILi4096EEENS1_IJiNS2_ILi8192EEEEEEEEEEEDaRKT_ENKUlRKT_E_clISA_EEDaSH_) ;  /* 0xfffe2af000007944 */ /* 0x026fea0003c3ffff */
[----:B------:R1:W-:Y:S01]  /*2da90*/  STL [R12], R3 ;  /* 0x000000030c007387 */ /* 0x0003e20000100800 */
[----:B------:R-:W-:-:S03]  /*2daa0*/  MOV R6, 0x2dac0 ;  /* 0x0002dac000067802 */ /* 0x000fc60000000f00 */
[----:B-1----:R-:W-:Y:S05]  /*2dab0*/  CALL.REL.NOINC `($_ZN7cutlass13device_kernelIN5flash19enable_sm80_to_sm89INS1_16FlashAttnBwdSm80INS1_25CollectiveMainloopBwdSm80ILi2ELi2EN4cute5tupleIJNS5_1CILi128EEES8_NS7_ILi64EEEEEENS_10bfloat16_tEfNS_4arch4Sm80ELb0ELb1ELb1ELb1ELb0ELb0ELb0ELb0ELi2ELi4ELi4ELi4ELb0EEENS1_21CollectiveEpilogueBwdISA_SB_SD_Li256ELb1ELb0ELi2EEENS1_19SingleTileSchedulerILb1ELb0ELb0ELi128EEEEEEEEEvNT_6ParamsE$_ZZN4cute12filter_tupleINS_5tupleIJNS1_IJNS_1CILi0EEENS1_IJNS2_ILi1EEENS2_ILi512EEEiEEEEEENS2_ILi4096EEENS1_IJiNS2_ILi8192EEEEEEEEEZNS_7flattenISB_EEDaRKT_EUlRKT_E_EEDaSF_OT0_ENKUlDpSI_E_clIJNS1_IJS3_S4_S5_iEEENS1_IJS8_EEESA_EEEDaSM_) ;  /* 0xfffded8000007944 */ /* 0x002fea0003c3ffff */
[----:B------:R-:W-:Y:S02]  /*2dac0*/  ULDC.64 UR4, c[0x0][0x118] ;  /* 0x0000460000047ab9 */ /* 0x000fe40000000a00 */
[----:B-1----:R1:W5:Y:S01]  /*2dad0*/  LD.E.64 R2, [R62.64+0x8] ;  /* 0x000008043e027980 */ /* 0x002362000c101b00 */
[----:B------:R-:W-:-:S02]  /*2dae0*/  MOV R9, R60 ;  /* 0x0000003c00097202 */ /* 0x000fc40000000f00 */
[----:B------:R-:W-:Y:S02]  /*2daf0*/  MOV R8, 0x2db10 ;  /* 0x0002db1000087802 */ /* 0x000fe40000000f00 */
[----:B-1---5:R-:W-:Y:S05]  /*2db00*/  CALL.REL.NOINC `($_ZN7cutlass13device_kernelIN5flash19enable_sm80_to_sm89INS1_16FlashAttnBwdSm80INS1_25CollectiveMainloopBwdSm80ILi2ELi2EN4cute5tupleIJNS5_1CILi128EEES8_NS7_ILi64EEEEEENS_10bfloat16_tEfNS_4arch4Sm80ELb0ELb1ELb1ELb1ELb0ELb0ELb0ELb0ELi2ELi4ELi4ELi4ELb0EEENS1_21CollectiveEpilogueBwdISA_SB_SD_Li256ELb1ELb0ELi2EEENS1_19SingleTileSchedulerILb1ELb0ELb0ELi128EEEEEEEEEvNT_6ParamsE$_ZN4cute8smem_ptrIPN7cutlass10bfloat16_tEECI1NS_12iter_adaptorIS3_S4_EEES3_) ;  /* 0xfffde9b000007944 */ /* 0x022fea0003c3ffff */
[----:B-1----:R1:W5:Y:S01]  /*2db10*/  LDL.64 R2, [R12] ;  /* 0x000000000c027983 */ /* 0x0023620000100a00 */
[----:B------:R-:W-:-:S03]  /*2db20*/  MOV R8, 0x2db40 ;  /* 0x0002db4000087802 */ /* 0x000fc60000000f00 */
[----:B-1---5:R-:W-:Y:S05]  /*2db30*/  CALL.REL.NOINC `($_ZN7cutlass13device_kernelIN5flash19enable_sm80_to_sm89INS1_16FlashAttnBwdSm80INS1_25CollectiveMainloopBwdSm80ILi2ELi2EN4cute5tupleIJNS5_1CILi128EEES8_NS7_ILi64EEEEEENS_10bfloat16_tEfNS_4arch4Sm80ELb0ELb1ELb1ELb1ELb0ELb0ELb0ELb0ELi2ELi4ELi4ELi4ELb0EEENS1_21CollectiveEpilogueBwdISA_SB_SD_Li256ELb1ELb0ELi2EEENS1_19SingleTileSchedulerILb1ELb0ELb0ELi128EEEEEEEEEvNT_6ParamsE$_ZN4cute8smem_ptrIPjECI1NS_12iter_adaptorIS1_S2_EEES1_) ;  /* 0xfffdea4000007944 */ /* 0x022fea0003c3ffff */
[----:B-1----:R-:W2:Y:S01]  /*2db40*/  LDL.64 R6, [R12] ;  /* 0x000000000c067983 */ /* 0x002ea20000100a00 */
[----:B------:R-:W-:Y:S01]  /*2db50*/  MOV R3, R4 ;  /* 0x0000000400037202 */ /* 0x000fe20000000f00 */
[----:B------:R-:W-:Y:S01]  /*2db60*/  IMAD.MOV.U32 R2, RZ, RZ, R5 ;  /* 0x000000ffff027224 */ /* 0x000fe200078e0005 */
[----:B------:R-:W-:Y:S01]  /*2db70*/  MOV R4, 0x2dba0 ;  /* 0x0002dba000047802 */ /* 0x000fe20000000f00 */
[----:B--2---:R1:W-:Y:S04]  /*2db80*/  STL.64 [R1+0x750], R6 ;  /* 0x0007500601007387 */ /* 0x0043e80000100a00 */
[----:B-1----:R-:W-:Y:S05]  /*2db90*/  CALL.REL.NOINC `($_ZN7cutlass13device_kernelIN5flash19enable_sm80_to_sm89INS1_16FlashAttnBwdSm80INS1_25CollectiveMainloopBwdSm80ILi2ELi2EN4cute5tupleIJNS5_1CILi128EEES8_NS7_ILi64EEEEEENS_10bfloat16_tEfNS_4arch4Sm80ELb0ELb1ELb1ELb1ELb0ELb0ELb0ELb0ELi2ELi4ELi4ELi4ELb0EEENS1_21CollectiveEpilogueBwdISA_SB_SD_Li256ELb1ELb0ELi2EEENS1_19SingleTileSchedulerILb1ELb0ELb0ELi128EEEEEEEEEvNT_6ParamsE$_ZN4cute3eso3ESOILb0ELb0EJNS_6LayoutINS_5tupleIJNS3_IJNS_1CILi1EEENS3_IJS5_NS4_ILi2EEES6_EEEEEES6_NS3_IJS6_S6_EEEEEENS3_IJNS3_IJNS4_ILi0EEENS3_IJS5_NS4_ILi256EEEiEEEEEENS4_ILi2048EEENS3_IJiNS4_ILi4096EEEEEEEEEEENS_10ViewEngineINS_8smem_ptrIPjEEEEEEC2ERKSJ_RKSO_) ;  /* 0xfffd9a1000007944 */ /* 0x002fea0003c3ffff */
        /* <DEDUP_REMOVED lines=224> */
[----:B---3--:R-:W-:Y:S05]  /*2e9a0*/  CALL.REL.NOINC `($_ZN7cutlass13device_kernelIN5flash19enable_sm80_to_sm89INS1_16FlashAttnBwdSm80INS1_25CollectiveMainloopBwdSm80ILi2ELi2EN4cute5tupleIJNS5_1CILi128EEES8_NS7_ILi64EEEEEENS_10bfloat16_tEfNS_4arch4Sm80ELb0ELb1ELb1ELb1ELb0ELb0ELb0ELb0ELi2ELi4ELi4ELi4ELb0EEENS1_21CollectiveEpilogueBwdISA_SB_SD_Li256ELb1ELb0ELi2EEENS1_19SingleTileSchedulerILb1ELb0ELb0ELi128EEEEEEEEEvNT_6ParamsE$_ZN4cute3eso3ESOILb1ELb0EJNS_6LayoutINS_5tupleIJNS3_IJNS_1CILi1EEENS3_IJNS4_ILi4EEENS4_ILi2EEEEEEEEES7_S6_EEENS3_IJNS3_IJNS4_ILi0EEENS3_IJS5_NS4_ILi8EEEEEEEEES6_NS4_ILi16EEEEEEEENS_10ViewEngineIPN7cutlass10bfloat16_tEEEEEC2ERKSH_RKSM_) ;  /* 0xfffdbcb000007944 */ /* 0x008fea0003c3ffff */
[----:B-1----:R1:W5:Y:S04]  /*2e9b0*/  LDL.64 R54, [R26+0xc0] ;  /* 0x0000c0001a367983 */ /* 0x0023680000100a00 */
[----:B------:R1:W5:Y:S01]  /*2e9c0*/  LDL.64 R2, [R12] ;  /* 0x000000000c027983 */ /* 0x0003620000100a00 */
[----:B------:R-:W-:-:S03]  /*2e9d0*/  MOV R6, 0x2e9f0 ;  /* 0x0002e9f000067802 */ /* 0x000fc60000000f00 */
[----:B-1---5:R-:W-:Y:S05]  /*2e9e0*/  CALL.REL.NOINC `($_ZN7cutlass13device_kernelIN5flash19enable_sm80_to_sm89INS1_16FlashAttnBwdSm80INS1_25CollectiveMainloopBwdSm80ILi2ELi2EN4cute5tupleIJNS5_1CILi128EEES8_NS7_ILi64EEEEEENS_10bfloat16_tEfNS_4arch4Sm80ELb0ELb1ELb1ELb1ELb0ELb0ELb0ELb0ELi2ELi4ELi4ELi4ELb0EEENS1_21CollectiveEpilogueBwdISA_SB_SD_Li256ELb1ELb0ELi2EEENS1_19SingleTileSchedulerILb1ELb0ELb0ELi128EEEEEEEEEvNT_6ParamsE$_ZN4cute3eso3ESOILb1ELb0EJNS_6LayoutINS_5tupleIJNS3_IJNS_1CILi1EEENS3_IJNS4_ILi2EEES6_EEEEEES6_NS4_ILi4EEEEEENS3_IJNS3_IJNS4_ILi0EEENS3_IJS5_S9_EEEEEES6_NS4_ILi8EEEEEEEENS_10ViewEngineIPjEEEEC2ERKSG_RKSJ_) ;  /* 0xfffdbc3000007944 */ /* 0x022fea0003c3ffff */
        /* <DEDUP_REMOVED lines=118> */
[----:B----45:R-:W-:Y:S05]  /*2f150*/  CALL.REL.NOINC `($_ZN7cutlass13device_kernelIN5flash19enable_sm80_to_sm89INS1_16FlashAttnBwdSm80INS1_25CollectiveMainloopBwdSm80ILi2ELi2EN4cute5tupleIJNS5_1CILi128EEES8_NS7_ILi64EEEEEENS_10bfloat16_tEfNS_4arch4Sm80ELb0ELb1ELb1ELb1ELb0ELb0ELb0ELb0ELi2ELi4ELi4ELi4ELb0EEENS1_21CollectiveEpilogueBwdISA_SB_SD_Li256ELb1ELb0ELi2EEENS1_19SingleTileSchedulerILb1ELb0ELb0ELi128EEEEEEEEEvNT_6ParamsE$_ZN4cute8smem_ptrIPN7cutlass10bfloat16_tEECI1NS_12iter_adaptorIS3_S4_EEES3_) ;  /* 0xfffdd36000007944 */ /* 0x030fea0003c3ffff */
[----:B-1----:R1:W5:Y:S01]  /*2f160*/  LDL.64 R2, [R1+0x758] ;  /* 0x0007580001027983 */ /* 0x0023620000100a00 */
[----:B------:R-:W-:-:S03]  /*2f170*/  MOV R6, 0x2f190 ;  /* 0x0002f19000067802 */ /* 0x000fc60000000f00 */
[----:B-1---5:R-:W-:Y:S05]  /*2f180*/  CALL.REL.NOINC `($_ZN7cutlass13device_kernelIN5flash19enable_sm80_to_sm89INS1_16FlashAttnBwdSm80INS1_25CollectiveMainloopBwdSm80ILi2ELi2EN4cute5tupleIJNS5_1CILi128EEES8_NS7_ILi64EEEEEENS_10bfloat16_tEfNS_4arch4Sm80ELb0ELb1ELb1ELb1ELb0ELb0ELb0ELb0ELi2ELi4ELi4ELi4ELb0EEENS1_21CollectiveEpilogueBwdISA_SB_SD_Li256ELb1ELb0ELi2EEENS1_19SingleTileSchedulerILb1ELb0ELb0ELi128EEEEEEEEEvNT_6ParamsE$_ZN4cute3eso3ESOILb1ELb0EJNS_14ComposedLayoutINS_7SwizzleILi3ELi3ELi3EEENS_1CILj0EEENS_6LayoutINS_5tupleIJNS5_ILi64EEENS5_ILi128EEEEEENS8_IJNS5_ILi1EEES9_EEEEEEENS_10ViewEngineINS_8smem_ptrIPN7cutlass10bfloat16_tEEEEEEEC2ERKSF_RKSM_) ;  /* 0xfffd9a1000007944 */ /* 0x022fea0003c3ffff */
[----:B-1----:R1:W5:Y:S01]  /*2f190*/  LDL.64 R2, [R1+0x758] ;  /* 0x0007580001027983 */ /* 0x0023620000100a00 */
[----:B------:R-:W-:-:S03]  /*2f1a0*/  MOV R6, 0x2f1c0 ;  /* 0x0002f1c000067802 */ /* 0x000fc60000000f00 */
[----:B-1---5:R-:W-:Y:S05]  /*2f1b0*/  CALL.REL.NOINC `($_ZN7cutlass13device_kernelIN5flash19enable_sm80_to_sm89INS1_16FlashAttnBwdSm80INS1_25CollectiveMainloopBwdSm80ILi2ELi2EN4cute5tupleIJNS5_1CILi128EEES8_NS7_ILi64EEEEEENS_10bfloat16_tEfNS_4arch4Sm80ELb0ELb1ELb1ELb1ELb0ELb0ELb0ELb0ELi2ELi4ELi4ELi4ELb0EEENS1_21CollectiveEpilogueBwdISA_SB_SD_Li256ELb1ELb0ELi2EEENS1_19SingleTileSchedulerILb1ELb0ELb0ELi128EEEEEEEEEvNT_6ParamsE$_ZN4cute3eso3ESOILb1ELb0EJNS_14ComposedLayoutINS_7SwizzleILi3ELi3ELi3EEENS_1CILj0EEENS_6LayoutINS_5tupleIJNS8_IJNS8_IJNS5_ILi4EEENS5_ILi8EEEEEENS8_IJNS5_ILi2EEENS5_ILi1EEEEEEEEENS8_IJNS8_IJSC_SC_EEESB_EEEEEENS8_IJNS8_IJNS8_IJNS5_ILi128EEESD_EEENS8_IJSA_NS5_ILi0EEEEEEEEENS8_IJNS8_IJNS5_ILi64EEENS5_ILi512EEEEEENS8_IJNS5_ILi16EEENS5_ILi1024EEEEEEEEEEEEEEEENS_10ViewEngineINS_8smem_ptrIPN7cutlass10bfloat16_tEEEEEEEC2ERKSX_RKS14_) ;  /* 0xfffd9a6000007944 */ /* 0x022fea0003c3ffff */
        /* <DEDUP_REMOVED lines=23> */
[----:B------:R2:W-:Y:S01]  /*2f330*/  STL [R12], R2 ;  /* 0x000000020c007387 */ /* 0x0005e20000100800 */
[----:B------:R-:W-:Y:S02]  /*2f340*/  MOV R4, R60 ;  /* 0x0000003c00047202 */ /* 0x000fe40000000f00 */
[----:B------:R-:W-:Y:S01]  /*2f350*/  MOV R8, 0x2f380 ;  /* 0x0002f38000087802 */ /* 0x000fe20000000f00 */
[----:B------:R2:W-:Y:S04]  /*2f360*/  STL [R12+0x4], R3 ;  /* 0x000004030c007387 */ /* 0x0005e80000100800 */
[----:B-12---:R-:W-:Y:S05]  /*2f370*/  CALL.REL.NOINC `($_ZN7cutlass13device_kernelIN5flash19enable_sm80_to_sm89INS1_16FlashAttnBwdSm80INS1_25CollectiveMainloopBwdSm80ILi2ELi2EN4cute5tupleIJNS5_1CILi128EEES8_NS7_ILi64EEEEEENS_10bfloat16_tEfNS_4arch4Sm80ELb0ELb1ELb1ELb1ELb0ELb0ELb0ELb0ELi2ELi4ELi4ELi4ELb0EEENS1_21CollectiveEpilogueBwdISA_SB_SD_Li256ELb1ELb0ELi2EEENS1_19SingleTileSchedulerILb1ELb0ELb0ELi128EEEEEEEEEvNT_6ParamsE$_ZZN4cute12filter_tupleINS_5tupleIJNS1_IJiNS1_IJiNS_1CILi0EEEEEEEEENS1_IJNS_10UnderscoreENS1_IJS6_S6_EEEEEEEEES9_ZNS_4diceIS9_S9_EEDaRKT_RKT0_EUlRKT_RKT0_E_EEDaSD_SG_OT1_ENKUlDpSJ_E_clIJNS1_IJiiS3_EEENS1_IJEEEEEEDaSQ_) ;  /* 0xfffdd52000007944 */ /* 0x006fea0003c3ffff */
[----:B------:R-:W-:Y:S02]  /*2f380*/  MOV R74, 0x2f3a0 ;  /* 0x0002f3a0004a7802 */ /* 0x000fe40000000f00 */
[----:B-12--5:R-:W-:Y:S05]  /*2f390*/  CALL.REL.NOINC `($_ZN7cutlass13device_kernelIN5flash19enable_sm80_to_sm89INS1_16FlashAttnBwdSm80INS1_25CollectiveMainloopBwdSm80ILi2ELi2EN4cute5tupleIJNS5_1CILi128EEES8_NS7_ILi64EEEEEENS_10bfloat16_tEfNS_4arch4Sm80ELb0ELb1ELb1ELb1ELb0ELb0ELb0ELb0ELi2ELi4ELi4ELi4ELb0EEENS1_21CollectiveEpilogueBwdISA_SB_SD_Li256ELb1ELb0ELi2EEENS1_19SingleTileSchedulerILb1ELb0ELb0ELi128EEEEEEEEEvNT_6ParamsE$_ZZN4cute7idx2crdINS_5tupleIJiiNS_1CILi0EEEEEENS1_IJNS1_IJNS2_ILi4EEENS2_ILi8EEEEEENS2_ILi2EEENS2_ILi1EEEEEEEEDaRKT_RKT0_ENKUlRKT_RKT0_E_clIiS7_EEDaSJ_SM_) ;  /* 0xfffe129000007944 */ /* 0x026fea0003c3ffff */
[----:B------:R-:W-:Y:S02]  /*2f3a0*/  MOV R2, 0x2f3c0 ;  /* 0x0002f3c000027802 */ /* 0x000fe40000000f00 */
[----:B-1----:R-:W-:Y:S05]  /*2f3b0*/  CALL.REL.NOINC `($_ZN7cutlass13device_kernelIN5flash19enable_sm80_to_sm89INS1_16FlashAttnBwdSm80INS1_25CollectiveMainloopBwdSm80ILi2ELi2EN4cute5tupleIJNS5_1CILi128EEES8_NS7_ILi64EEEEEENS_10bfloat16_tEfNS_4arch4Sm80ELb0ELb1ELb1ELb1ELb0ELb0ELb0ELb0ELi2ELi4ELi4ELi4ELb0EEENS1_21CollectiveEpilogueBwdISA_SB_SD_Li256ELb1ELb0ELi2EEENS1_19SingleTileSchedulerILb1ELb0ELb0ELi128EEEEEEEEEvNT_6ParamsE$_ZZN4cute7idx2crdINS_5tupleIJiiNS_1CILi0EEEEEENS1_IJNS1_IJNS2_ILi4EEENS2_ILi8EEEEEENS2_ILi2EEENS2_ILi1EEEEEEEEDaRKT_RKT0_ENKUlRKT_RKT0_E_clIiS8_EEDaSJ_SM_) ;  /* 0xfffe169000007944 */ /* 0x002fea0003c3ffff */
[----:B------:R1:W-:Y:S01]  /*2f3c0*/  STL [R12], R6 ;  /* 0x000000060c007387 */ /* 0x0003e20000100800 */
[----:B------:R-:W-:Y:S02]  /*2f3d0*/  MOV R2, R60 ;  /* 0x0000003c00027202 */ /* 0x000fe40000000f00 */
[----:B------:R-:W-:-:S02]  /*2f3e0*/  MOV R74, 0x2f400 ;  /* 0x0002f400004a7802 */ /* 0x000fc40000000f00 */
[----:B-1----:R-:W-:Y:S05]  /*2f3f0*/  CALL.REL.NOINC `($_ZN7cutlass13device_kernelIN5flash19enable_sm80_to_sm89INS1_16FlashAttnBwdSm80INS1_25CollectiveMainloopBwdSm80ILi2ELi2EN4cute5tupleIJNS5_1CILi128EEES8_NS7_ILi64EEEEEENS_10bfloat16_tEfNS_4arch4Sm80ELb0ELb1ELb1ELb1ELb0ELb0ELb0ELb0ELi2ELi4ELi4ELi4ELb0EEENS1_21CollectiveEpilogueBwdISA_SB_SD_Li256ELb1ELb0ELi2EEENS1_19SingleTileSchedulerILb1ELb0ELb0ELi128EEEEEEEEEvNT_6ParamsE$_ZZN4cute9transformINS_5tupleIJiiNS_1CILi0EEEEEENS1_IJNS1_IJNS2_ILi4EEENS2_ILi8EEEEEENS2_ILi2EEENS2_ILi1EEEEEEZNS_7idx2crdIS4_SA_EEDaRKT_RKT0_EUlRKT_RKT0_E_EEDaSE_SH_OT1_ENKUlDpSK_E_clIJNS1_IJiiEEEiS3_EEEDaSR_) ;  /* 0xfffe1d6000007944 */ /* 0x002fea0003c3ffff */
[----:B------:R-:W-:Y:S02]  /*2f400*/  MOV R6, 0x2f420 ;  /* 0x0002f42000067802 */ /* 0x000fe40000000f00 */
[----:B--2--5:R-:W-:Y:S05]  /*2f410*/  CALL.REL.NOINC `($_ZN7cutlass13device_kernelIN5flash19enable_sm80_to_sm89INS1_16FlashAttnBwdSm80INS1_25CollectiveMainloopBwdSm80ILi2ELi2EN4cute5tupleIJNS5_1CILi128EEES8_NS7_ILi64EEEEEENS_10bfloat16_tEfNS_4arch4Sm80ELb0ELb1ELb1ELb1ELb0ELb0ELb0ELb0ELi2ELi4ELi4ELi4ELb0EEENS1_21CollectiveEpilogueBwdISA_SB_SD_Li256ELb1ELb0ELi2EEENS1_19SingleTileSchedulerILb1ELb0ELb0ELi128EEEEEEEEEvNT_6ParamsE$_ZZN4cute13to_mixed_bitsINS_5tupleIJNS1_IJNS_1CILi4EEENS2_ILi8EEEEEENS2_ILi2EEENS2_ILi1EEEEEENS1_IJNS1_IJNS2_ILi128EEENS2_ILi0EEEEEES4_SA_EEENS1_IJNS1_IJiiEEEiSA_EEEEEDaRKT_RKT0_RKT1_ENKUlRKT_RKT0_RKT1_E_clIS5_SB_SD_EEDaSQ_ST_SW_) ;  /* 0xfffddee000007944 */ /* 0x024fea0003c3ffff */
[----:B------:R-:W-:Y:S02]  /*2f420*/  MOV R6, 0x2f440 ;  /* 0x0002f44000067802 */ /* 0x000fe40000000f00 */
[----:B------:R-:W-:Y:S05]  /*2f430*/  CALL.REL.NOINC `($_ZN7cutlass13device_kernelIN5flash19enable_sm80_to_sm89INS1_16FlashAttnBwdSm80INS1_25CollectiveMainloopBwdSm80ILi2ELi2EN4cute5tupleIJNS5_1CILi128EEES8_NS7_ILi64EEEEEENS_10bfloat16_tEfNS_4arch4Sm80ELb0ELb1ELb1ELb1ELb0ELb0ELb0ELb0ELi2ELi4ELi4ELi4ELb0EEENS1_21CollectiveEpilogueBwdISA_SB_SD_Li256ELb1ELb0ELi2EEENS1_19SingleTileSchedulerILb1ELb0ELb0ELi128EEEEEEEEEvNT_6ParamsE$_ZZN4cute13to_mixed_bitsINS_5tupleIJNS1_IJNS_1CILi4EEENS2_ILi8EEEEEENS2_ILi2EEENS2_ILi1EEEEEENS1_IJNS1_IJNS2_ILi128EEENS2_ILi0EEEEEES4_SA_EEENS1_IJNS1_IJiiEEEiSA_EEEEEDaRKT_RKT0_RKT1_ENKUlRKT_RKT0_RKT1_E_clIS6_S4_iEEDaSQ_ST_SW_) ;  /* 0xfffddf3000007944 */ /* 0x000fea0003c3ffff */
[----:B------:R-:W-:Y:S02]  /*2f440*/  MOV R5, R2 ;  /* 0x0000000200057202 */ /* 0x000fe40000000f00 */
[----:B------:R-:W-:-:S02]  /*2f450*/  MOV R2, 0x2f470 ;  /* 0x0002f47000027802 */ /* 0x000fc40000000f00 */
[----:B------:R-:W-:Y:S05]  /*2f460*/  CALL.REL.NOINC `($_ZN7cutlass13device_kernelIN5flash19enable_sm80_to_sm89INS1_16FlashAttnBwdSm80INS1_25CollectiveMainloopBwdSm80ILi2ELi2EN4cute5tupleIJNS5_1CILi128EEES8_NS7_ILi64EEEEEENS_10bfloat16_tEfNS_4arch4Sm80ELb0ELb1ELb1ELb1ELb0ELb0ELb0ELb0ELi2ELi4ELi4ELi4ELb0EEENS1_21CollectiveEpilogueBwdISA_SB_SD_Li256ELb1ELb0ELi2EEENS1_19SingleTileSchedulerILb1ELb0ELb0ELi128EEEEEEEEEvNT_6ParamsE$_ZZN4cute13to_mixed_bitsINS_5tupleIJNS1_IJNS_1CILi4EEENS2_ILi8EEEEEENS2_ILi2EEENS2_ILi1EEEEEENS1_IJNS1_IJNS2_ILi128EEENS2_ILi0EEEEEES4_SA_EEENS1_IJNS1_IJiiEEEiSA_EEEEEDaRKT_RKT0_RKT1_ENKUlDpRKT_E_clIJNS_9MixedBitsILj0ELj384EEENSU_ILj0ELj8EEENS2_ILj0EEEEEEDaSR_) ;  /* 0xfffdde5000007944 */ /* 0x000fea0003c3ffff */
        /* <DEDUP_REMOVED lines=13> */
[----:B-1----:R-:W-:Y:S05]  /*2f540*/  CALL.REL.NOINC `($_ZN7cutlass13device_kernelIN5flash19enable_sm80_to_sm89INS1_16FlashAttnBwdSm80INS1_25CollectiveMainloopBwdSm80ILi2ELi2EN4cute5tupleIJNS5_1CILi128EEES8_NS7_ILi64EEEEEENS_10bfloat16_tEfNS_4arch4Sm80ELb0ELb1ELb1ELb1ELb0ELb0ELb0ELb0ELi2ELi4ELi4ELi4ELb0EEENS1_21CollectiveEpilogueBwdISA_SB_SD_Li256ELb1ELb0ELi2EEENS1_19SingleTileSchedulerILb1ELb0ELb0ELi128EEEEEEEEEvNT_6ParamsE$_ZN4cute3eso3ESOILb1ELb0EJNS_1CILi8EEEiiEEC2ERKS3_RKiS8_) ;  /* 0xfffd9fb000007944 */ /* 0x002fea0003c3ffff */
[----:B-1----:R1:W5:Y:S01]  /*2f550*/  LDL.64 R2, [R1+0x758] ;  /* 0x0007580001027983 */ /* 0x0023620000100a00 */
[----:B------:R-:W-:Y:S01]  /*2f560*/  IMAD.MOV.U32 R5, RZ, RZ, 0x48 ;  /* 0x00000048ff057424 */ /* 0x000fe200078e00ff */
[----:B------:R-:W-:Y:S01]  /*2f570*/  LOP3.LUT P0, RZ, R9, 0x8, RZ, 0xc0, !PT ;  /* 0x0000000809ff7812 */ /* 0x000fe2000780c0ff */
[----:B------:R-:W-:Y:S01]  /*2f580*/  IMAD.MOV.U32 R63, RZ, RZ, R25 ;  /* 0x000000ffff3f7224 */ /* 0x000fe200078e0019 */
[----:B------:R-:W-:-:S02]  /*2f590*/  MOV R6, 0x2f5c0 ;  /* 0x0002f5c000067802 */ /* 0x000fc40000000f00 */
[----:B------:R-:W-:-:S04]  /*2f5a0*/  SEL R5, R5, 0x38, !P0 ;  /* 0x0000003805057807 */ /* 0x000fc80004000000 */
[----:B-1---5:R-:W-:Y:S05]  /*2f5b0*/  CALL.REL.NOINC `($_ZN7cutlass13device_kernelIN5flash19enable_sm80_to_sm89INS1_16FlashAttnBwdSm80INS1_25CollectiveMainloopBwdSm80ILi2ELi2EN4cute5tupleIJNS5_1CILi128EEES8_NS7_ILi64EEEEEENS_10bfloat16_tEfNS_4arch4Sm80ELb0ELb1ELb1ELb1ELb0ELb0ELb0ELb0ELi2ELi4ELi4ELi4ELb0EEENS1_21CollectiveEpilogueBwdISA_SB_SD_Li256ELb1ELb0ELi2EEENS1_19SingleTileSchedulerILb1ELb0ELb0ELi128EEEEEEEEEvNT_6ParamsE$_ZN4cute3eso3ESOILb0ELb1EJiNS_1CILi144EEENS2_ILi288EEEEEC2ERKiRKS3_RKS4_) ;  /* 0xfffd922000007944 */ /* 0x022fea0003c3ffff */
[----:B------:R-:W2:Y:S01]  /*2f5c0*/  LDL R8, [R1+0x758] ;  /* 0x0007580001087983 */ /* 0x000ea20000100800 */
[----:B------:R-:W-:Y:S01]  /*2f5d0*/  IMAD.MOV.U32 R63, RZ, RZ, R25 ;  /* 0x000000ffff3f7224 */ /* 0x000fe200078e0019 */
[----:B-1----:R-:W-:Y:S02]  /*2f5e0*/  MOV R4, R14 ;  /* 0x0000000e00047202 */ /* 0x002fe40000000f00 */
[----:B------:R-:W-:Y:S01]  /*2f5f0*/  MOV R6, 0x2f620 ;  /* 0x0002f62000067802 */ /* 0x000fe20000000f00 */
[----:B--2---:R1:W-:Y:S04]  /*2f600*/  STL [R1+0x790], R8 ;  /* 0x0007900801007387 */ /* 0x0043e80000100800 */
[----:B-1----:R-:W-:Y:S05]  /*2f610*/  CALL.REL.NOINC `($_ZN7cutlass13device_kernelIN5flash19enable_sm80_to_sm89INS1_16FlashAttnBwdSm80INS1_25CollectiveMainloopBwdSm80ILi2ELi2EN4cute5tupleIJNS5_1CILi128EEES8_NS7_ILi64EEEEEENS_10bfloat16_tEfNS_4arch4Sm80ELb0ELb1ELb1ELb1ELb0ELb0ELb0ELb0ELi2ELi4ELi4ELi4ELb0EEENS1_21CollectiveEpilogueBwdISA_SB_SD_Li256ELb1ELb0ELi2EEENS1_19SingleTileSchedulerILb1ELb0ELb0ELi128EEEEEEEEEvNT_6ParamsE$_ZN4cute3eso3ESOILb1ELb0EJNS_1CILi1EEENS_5tupleIJNS2_ILi8EEEiiEEENS2_ILi64EEENS4_IJiNS2_ILi144EEENS2_ILi288EEEEEENS2_ILi512EEEEEC2ERKS3_RKS6_RKS7_RKSA_RKSB_) ;  /* 0xfffd9a0000007944 */ /* 0x002fea0003c3ffff */
[----:B-1----:R1:W5:Y:S04]  /*2f620*/  LDL R5, [R1+0x760] ;  /* 0x0007600001057983 */ /* 0x0023680000100800 */
[----:B------:R1:W5:Y:S01]  /*2f630*/  LDL.64 R2, [R1+0x758] ;  /* 0x0007580001027983 */ /* 0x0003620000100a00 */
[----:B------:R-:W-:-:S02]  /*2f640*/  MOV R63, R25 ;  /* 0x00000019003f7202 */ /* 0x000fc40000000f00 */
[----:B------:R-:W-:Y:S02]  /*2f650*/  MOV R6, 0x2f670 ;  /* 0x0002f67000067802 */ /* 0x000fe40000000f00 */
[----:B-1---5:R-:W-:Y:S05]  /*2f660*/  CALL.REL.NOINC `($_ZN7cutlass13device_kernelIN5flash19enable_sm80_to_sm89INS1_16FlashAttnBwdSm80INS1_25CollectiveMainloopBwdSm80ILi2ELi2EN4cute5tupleIJNS5_1CILi128EEES8_NS7_ILi64EEEEEENS_10bfloat16_tEfNS_4arch4Sm80ELb0ELb1ELb1ELb1ELb0ELb0ELb0ELb0ELi2ELi4ELi4ELi4ELb0EEENS1_21CollectiveEpilogueBwdISA_SB_SD_Li256ELb1ELb0ELi2EEENS1_19SingleTileSchedulerILb1ELb0ELb0ELi128EEEEEEEEEvNT_6ParamsE$_ZN4cute5tupleIJNS0_IJNS_1CILi8EEENS0_IJNS1_ILi2EEES3_S3_EEENS1_ILi1EEES4_S5_EEENS0_IJS5_NS0_IJS2_iiEEENS1_ILi64EEENS0_IJiNS1_ILi144EEENS1_ILi288EEEEEENS1_ILi512EEEEEEEEC2ERKS6_RKSD_) ;  /* 0xfffdcad000007944 */ /* 0x022fea0003c3ffff */
[----:B------:R2:W5:Y:S04]  /*2f670*/  LDL R6, [R1+0x760] ;  /* 0x0007600001067983 */ /* 0x0005680000100800 */
[----:B-1----:R2:W5:Y:S01]  /*2f680*/  LDL.64 R2, [R1+0x758] ;  /* 0x0007580001027983 */ /* 0x0025620000100a00 */
[----:B------:R-:W-:-:S03]  /*2f690*/  MOV R4, 0x2f6b0 ;  /* 0x0002f6b000047802 */ /* 0x000fc60000000f00 */
[----:B--2--5:R-:W-:Y:S05]  /*2f6a0*/  CALL.REL.NOINC `($_ZN7cutlass13device_kernelIN5flash19enable_sm80_to_sm89INS1_16FlashAttnBwdSm80INS1_25CollectiveMainloopBwdSm80ILi2ELi2EN4cute5tupleIJNS5_1CILi128EEES8_NS7_ILi64EEEEEENS_10bfloat16_tEfNS_4arch4Sm80ELb0ELb1ELb1ELb1ELb0ELb0ELb0ELb0ELi2ELi4ELi4ELi4ELb0EEENS1_21CollectiveEpilogueBwdISA_SB_SD_Li256ELb1ELb0ELi2EEENS1_19SingleTileSchedulerILb1ELb0ELb0ELi128EEEEEEEEEvNT_6ParamsE$_ZZN4cute7flattenINS_5tupleIJNS_1CILi1EEENS1_IJNS2_ILi8EEEiiEEENS2_ILi64EEENS1_IJiNS2_ILi144EEENS2_ILi288EEEEEENS2_ILi512EEEEEEEEDaRKT_ENKUlRKT_E_clIS5_EEDaSH_) ;  /* 0xfffe0f0000007944 */ /* 0x024fea0003c3ffff */
[----:B------:R1:W-:Y:S01]  /*2f6b0*/  STL [R12], R2 ;  /* 0x000000020c007387 */ /* 0x0003e20000100800 */
[----:B------:R-:W-:Y:S02]  /*2f6c0*/  MOV R5, R6 ;  /* 0x0000000600057202 */ /* 0x000fe40000000f00 */
[----:B------:R-:W-:Y:S01]  /*2f6d0*/  MOV R4, 0x2f700 ;  /* 0x0002f70000047802 */ /* 0x000fe20000000f00 */
[----:B------:R1:W-:Y:S04]  /*2f6e0*/  STL [R12+0x4], R3 ;  /* 0x000004030c007387 */ /* 0x0003e80000100800 */
[----:B-1----:R-:W-:Y:S05]  /*2f6f0*/  CALL.REL.NOINC `($_ZN7cutlass13device_kernelIN5flash19enable_sm80_to_sm89INS1_16FlashAttnBwdSm80INS1_25CollectiveMainloopBwdSm80ILi2ELi2EN4cute5tupleIJNS5_1CILi128EEES8_NS7_ILi64EEEEEENS_10bfloat16_tEfNS_4arch4Sm80ELb0ELb1ELb1ELb1ELb0ELb0ELb0ELb0ELi2ELi4ELi4ELi4ELb0EEENS1_21CollectiveEpilogueBwdISA_SB_SD_Li256ELb1ELb0ELi2EEENS1_19SingleTileSchedulerILb1ELb0ELb0ELi128EEEEEEEEEvNT_6ParamsE$_ZZN4cute7flattenINS_5tupleIJNS_1CILi1EEENS1_IJNS2_ILi8EEEiiEEENS2_ILi64EEENS1_IJiNS2_ILi144EEENS2_ILi288EEEEEENS2_ILi512EEEEEEEEDaRKT_ENKUlRKT_E_clIS9_EEDaSH_) ;  /* 0xfffe0ed000007944 */ /* 0x002fea0003c3ffff */
[----:B------:R1:W-:Y:S01]  /*2f700*/  STL [R1+0x794], R2 ;  /* 0x0007940201007387 */ /* 0x0003e20000100800 */
[----:B------:R-:W-:-:S02]  /*2f710*/  MOV R63, R60 ;  /* 0x0000003c003f7202 */ /* 0x000fc40000000f00 */
[----:B------:R-:W-:Y:S02]  /*2f720*/  MOV R4, 0x2f740 ;  /* 0x0002f74000047802 */ /* 0x000fe40000000f00 */
[----:B-1----:R-:W-:Y:S05]  /*2f730*/  CALL.REL.NOINC `($_ZN7cutlass13device_kernelIN5flash19enable_sm80_to_sm89INS1_16FlashAttnBwdSm80INS1_25CollectiveMainloopBwdSm80ILi2ELi2EN4cute5tupleIJNS5_1CILi128EEES8_NS7_ILi64EEEEEENS_10bfloat16_tEfNS_4arch4Sm80ELb0ELb1ELb1ELb1ELb0ELb0ELb0ELb0ELi2ELi4ELi4ELi4ELb0EEENS1_21CollectiveEpilogueBwdISA_SB_SD_Li256ELb1ELb0ELi2EEENS1_19SingleTileSchedulerILb1ELb0ELb0ELi128EEEEEEEEEvNT_6ParamsE$_ZZN4cute12filter_tupleINS_5tupleIJNS_1CILi1EEENS1_IJNS2_ILi8EEEiiEEENS2_ILi64EEENS1_IJiNS2_ILi144EEENS2_ILi288EEEEEENS2_ILi512EEEEEEZNS_7flattenISB_EEDaRKT_EUlRKT_E_EEDaSF_OT0_ENKUlDpSI_E_clIJNS1_IJS3_EEES5_NS1_IJS6_EEES9_NS1_IJSA_EEEEEEDaSM_) ;  /* 0xfffdd72000007944 */ /* 0x002fea0003c3ffff */
[----:B------:R-:W-:Y:S02]  /*2f740*/  MOV R63, R25 ;  /* 0x00000019003f7202 */ /* 0x000fe40000000f00 */
[----:B------:R-:W-:Y:S02]  /*2f750*/  MOV R6, 0x2f770 ;  /* 0x0002f77000067802 */ /* 0x000fe40000000f00 */
[----:B--2--5:R-:W-:Y:S05]  /*2f760*/  CALL.REL.NOINC `($_ZN7cutlass13device_kernelIN5flash19enable_sm80_to_sm89INS1_16FlashAttnBwdSm80INS1_25CollectiveMainloopBwdSm80ILi2ELi2EN4cute5tupleIJNS5_1CILi128EEES8_NS7_ILi64EEEEEENS_10bfloat16_tEfNS_4arch4Sm80ELb0ELb1ELb1ELb1ELb0ELb0ELb0ELb0ELi2ELi4ELi4ELi4ELb0EEENS1_21CollectiveEpilogueBwdISA_SB_SD_Li256ELb1ELb0ELi2EEENS1_19SingleTileSchedulerILb1ELb0ELb0ELi128EEEEEEEEEvNT_6ParamsE$_ZN4cute3eso3ESOILb0ELb1EJiNS_1CILi144EEENS2_ILi512EEEEEC2ERKiRKS3_RKS4_) ;  /* 0xfffd90b000007944 */ /* 0x024fea0003c3ffff */
[----:B------:R-:W2:Y:S01]  /*2f770*/  LDL R6, [R1+0x758] ;  /* 0x0007580001067983 */ /* 0x000ea20000100800 */
[----:B-1----:R-:W-:Y:S01]  /*2f780*/  IMAD.MOV.U32 R4, RZ, RZ, R48 ;  /* 0x000000ffff047224 */ /* 0x002fe200078e0030 */
[----:B------:R-:W-:Y:S02]  /*2f790*/  MOV R63, R25 ;  /* 0x00000019003f7202 */ /* 0x000fe40000000f00 */
[----:B------:R-:W-:Y:S01]  /*2f7a0*/  MOV R8, 0x2f7d0 ;  /* 0x0002f7d000087802 */ /* 0x000fe20000000f00 */
[----:B--2---:R1:W-:Y:S04]  /*2f7b0*/  STL [R1+0x11ec], R6 ;  /* 0x0011ec0601007387 */ /* 0x0043e80000100800 */
[----:B-1----:R-:W-:Y:S05]  /*2f7c0*/  CALL.REL.NOINC `($_ZN7cutlass13device_kernelIN5flash19enable_sm80_to_sm89INS1_16FlashAttnBwdSm80INS1_25CollectiveMainloopBwdSm80ILi2ELi2EN4cute5tupleIJNS5_1CILi128EEES8_NS7_ILi64EEEEEENS_10bfloat16_tEfNS_4arch4Sm80ELb0ELb1ELb1ELb1ELb0ELb0ELb0ELb0ELi2ELi4ELi4ELi4ELb0EEENS1_21CollectiveEpilogueBwdISA_SB_SD_Li256ELb1ELb0ELi2EEENS1_19SingleTileSchedulerILb1ELb0ELb0ELi128EEEEEEEEEvNT_6ParamsE$_ZN4cute3eso3ESOILb0ELb0EJiiNS_1CILi144EEENS2_ILi512EEEEEC2ERKiS7_RKS3_RKS4_) ;  /* 0xfffd899000007944 */ /* 0x002fea0003c3ffff */
[----:B-1----:R-:W2:Y:S01]  /*2f7d0*/  LDL.64 R4, [R1+0x758] ;  /* 0x0007580001047983 */ /* 0x002ea20000100a00 */
[----:B------:R-:W-:Y:S01]  /*2f7e0*/  IMAD.MOV.U32 R3, RZ, RZ, R16 ;  /* 0x000000ffff037224 */ /* 0x000fe200078e0010 */
[----:B------:R-:W-:Y:S01]  /*2f7f0*/  MOV R7, R46 ;  /* 0x0000002e00077202 */ /* 0x000fe20000000f00 */
[----:B------:R-:W-:Y:S01]  /*2f800*/  IMAD.MOV.U32 R70, RZ, RZ, R25 ;  /* 0x000000ffff467224 */ /* 0x000fe200078e0019 */
[----:B------:R-:W-:Y:S01]  /*2f810*/  MOV R6, 0x2f840 ;  /* 0x0002f84000067802 */ /* 0x000fe20000000f00 */
[----:B--2---:R1:W-:Y:S04]  /*2f820*/  STL.64 [R1+0x788], R4 ;  /* 0x0007880401007387 */ /* 0x0043e80000100a00 */
[----:B-1----:R-:W-:Y:S05]  /*2f830*/  CALL.REL.NOINC `($_ZN7cutlass13device_kernelIN5flash19enable_sm80_to_sm89INS1_16FlashAttnBwdSm80INS1_25CollectiveMainloopBwdSm80ILi2ELi2EN4cute5tupleIJNS5_1CILi128EEES8_NS7_ILi64EEEEEENS_10bfloat16_tEfNS_4arch4Sm80ELb0ELb1ELb1ELb1ELb0ELb0ELb0ELb0ELi2ELi4ELi4ELi4ELb0EEENS1_21CollectiveEpilogueBwdISA_SB_SD_Li256ELb1ELb0ELi2EEENS1_19SingleTileSchedulerILb1ELb0ELb0ELi128EEEEEEEEEvNT_6ParamsE$_ZN4cute3eso3ESOILb0ELb0EJiiiNS_1CILi144EEENS2_ILi512EEEEEC2ERKiS7_S7_RKS3_RKS4_) ;  /* 0xfffd8bc000007944 */ /* 0x002fea0003c3ffff */
        /* <DEDUP_REMOVED lines=9> */
[----:B-1----:R-:W-:Y:S05]  /*2f8d0*/  CALL.REL.NOINC `($_ZN7cutlass13device_kernelIN5flash19enable_sm80_to_sm89INS1_16FlashAttnBwdSm80INS1_25CollectiveMainloopBwdSm80ILi2ELi2EN4cute5tupleIJNS5_1CILi128EEES8_NS7_ILi64EEEEEENS_10bfloat16_tEfNS_4arch4Sm80ELb0ELb1ELb1ELb1ELb0ELb0ELb0ELb0ELi2ELi4ELi4ELi4ELb0EEENS1_21CollectiveEpilogueBwdISA_SB_SD_Li256ELb1ELb0ELi2EEENS1_19SingleTileSchedulerILb1ELb0ELb0ELi128EEEEEEEEEvNT_6ParamsE$_ZN4cute3eso3ESOILb1ELb0EJNS_1CILi8EEEiiiNS2_ILi144EEENS2_ILi512EEEEEC2ERKS3_RKiSA_SA_RKS4_RKS5_) ;  /* 0xfffd9c9000007944 */ /* 0x002fea0003c3ffff */
        /* <DEDUP_REMOVED lines=8> */
[----:B-1----:R-:W-:Y:S05]  /*2f960*/  CALL.REL.NOINC `($_ZN7cutlass13device_kernelIN5flash19enable_sm80_to_sm89INS1_16FlashAttnBwdSm80INS1_25CollectiveMainloopBwdSm80ILi2ELi2EN4cute5tupleIJNS5_1CILi128EEES8_NS7_ILi64EEEEEENS_10bfloat16_tEfNS_4arch4Sm80ELb0ELb1ELb1ELb1ELb0ELb0ELb0ELb0ELi2ELi4ELi4ELi4ELb0EEENS1_21CollectiveEpilogueBwdISA_SB_SD_Li256ELb1ELb0ELi2EEENS1_19SingleTileSchedulerILb1ELb0ELb0ELi128EEEEEEEEEvNT_6ParamsE$_ZN4cute3eso3ESOILb1ELb0EJNS_1CILi1EEEiiiNS2_ILi144EEENS2_ILi512EEEEEC2ERKS3_RKiSA_SA_RKS4_RKS5_) ;  /* 0xfffd97d000007944 */ /* 0x002fea0003c3ffff */
[----:B-1----:R1:W5:Y:S04]  /*2f970*/  LDL R5, [R1+0x760] ;  /* 0x0007600001057983 */ /* 0x0023680000100800 */
[----:B------:R1:W5:Y:S01]  /*2f980*/  LDL.64 R2, [R1+0x758] ;  /* 0x0007580001027983 */ /* 0x0003620000100a00 */
[----:B------:R-:W-:-:S02]  /*2f990*/  MOV R62, R25 ;  /* 0x00000019003e7202 */ /* 0x000fc40000000f00 */
[----:B------:R-:W-:Y:S02]  /*2f9a0*/  MOV R6, 0x2f9c0 ;  /* 0x0002f9c000067802 */ /* 0x000fe40000000f00 */
[----:B-1---5:R-:W-:Y:S05]  /*2f9b0*/  CALL.REL.NOINC `($_ZN7cutlass13device_kernelIN5flash19enable_sm80_to_sm89INS1_16FlashAttnBwdSm80INS1_25CollectiveMainloopBwdSm80ILi2ELi2EN4cute5tupleIJNS5_1CILi128EEES8_NS7_ILi64EEEEEENS_10bfloat16_tEfNS_4arch4Sm80ELb0ELb1ELb1ELb1ELb0ELb0ELb0ELb0ELi2ELi4ELi4ELi4ELb0EEENS1_21CollectiveEpilogueBwdISA_SB_SD_Li256ELb1ELb0ELi2EEENS1_19SingleTileSchedulerILb1ELb0ELb0ELi128EEEEEEEEEvNT_6ParamsE$_ZN4cute5tupleIJNS0_IJNS_1CILi16EEENS1_ILi2EEES3_S3_NS1_ILi4EEES3_EEENS0_IJNS1_ILi1EEEiiiNS1_ILi144EEENS1_ILi512EEEEEEEEC2ERKS5_RKS9_) ;  /* 0xfffdc4f000007944 */ /* 0x022fea0003c3ffff */
        /* <DEDUP_REMOVED lines=10> */
[----:B-1----:R-:W-:Y:S05]  /*2fa60*/  CALL.REL.NOINC `($_ZN7cutlass13device_kernelIN5flash19enable_sm80_to_sm89INS1_16FlashAttnBwdSm80INS1_25CollectiveMainloopBwdSm80ILi2ELi2EN4cute5tupleIJNS5_1CILi128EEES8_NS7_ILi64EEEEEENS_10bfloat16_tEfNS_4arch4Sm80ELb0ELb1ELb1ELb1ELb0ELb0ELb0ELb0ELi2ELi4ELi4ELi4ELb0EEENS1_21CollectiveEpilogueBwdISA_SB_SD_Li256ELb1ELb0ELi2EEENS1_19SingleTileSchedulerILb1ELb0ELb0ELi128EEEEEEEEEvNT_6ParamsE$_ZZN4cute6detail16composition_implINS_5tupleIJNS_1CILi16EEENS3_ILi2EEES5_S5_NS3_ILi4EEES5_EEENS2_IJNS3_ILi1EEEiiiNS3_ILi144EEENS3_ILi512EEEEEENS2_IJNS2_IJS5_S5_EEES6_NS3_ILi8EEEEEENS2_IJNS2_IJNS3_ILi64EEESA_EEES4_NS3_ILi1024EEEEEEEEDaRKT_RKT0_RKT1_RKT2_ENKUlRKT_RKT0_E_clISC_SG_EEDaSX_S10_) ;  /* 0xfffde94000007944 */ /* 0x002fea0003c3ffff */
[----:B------:R-:W-:Y:S01]  /*2fa70*/  IMAD.MOV.U32 R3, RZ, RZ, R17 ;  /* 0x000000ffff037224 */ /* 0x000fe200078e0011 */
[----:B------:R-:W-:Y:S01]  /*2fa80*/  MOV R5, R50 ;  /* 0x0000003200057202 */ /* 0x000fe20000000f00 */
[----:B------:R-:W-:Y:S01]  /*2fa90*/  IMAD.MOV.U32 R17, RZ, RZ, R60 ;  /* 0x000000ffff117224 */ /* 0x000fe200078e003c */
[----:B------:R-:W-:-:S02]  /*2faa0*/  MOV R16, 0x2fac0 ;  /* 0x0002fac000107802 */ /* 0x000fc40000000f00 */
[----:B--2--5:R-:W-:Y:S05]  /*2fab0*/  CALL.REL.NOINC `($_ZN7cutlass13device_kernelIN5flash19enable_sm80_to_sm89INS1_16FlashAttnBwdSm80INS1_25CollectiveMainloopBwdSm80ILi2ELi2EN4cute5tupleIJNS5_1CILi128EEES8_NS7_ILi64EEEEEENS_10bfloat16_tEfNS_4arch4Sm80ELb0ELb1ELb1ELb1ELb0ELb0ELb0ELb0ELi2ELi4ELi4ELi4ELb0EEENS1_21CollectiveEpilogueBwdISA_SB_SD_Li256ELb1ELb0ELi2EEENS1_19SingleTileSchedulerILb1ELb0ELb0ELi128EEEEEEEEEvNT_6ParamsE$_ZZN4cute6detail16composition_implINS_5tupleIJNS_1CILi16EEENS3_ILi2EEES5_S5_NS3_ILi4EEES5_EEENS2_IJNS3_ILi1EEEiiiNS3_ILi144EEENS3_ILi512EEEEEENS2_IJNS2_IJS5_S5_EEES6_NS3_ILi8EEEEEENS2_IJNS2_IJNS3_ILi64EEESA_EEES4_NS3_ILi1024EEEEEEEEDaRKT_RKT0_RKT1_RKT2_ENKUlRKT_RKT0_E_clIS6_S4_EEDaSX_S10_) ;  /* 0xfffde67000007944 */ /* 0x024fea0003c3ffff */
[----:B-----5:R2:W-:Y:S01]  /*2fac0*/  STL.64 [R1+0x770], R2 ;  /* 0x0007700201007387 */ /* 0x0205e20000100a00 */
[----:B------:R-:W-:Y:S01]  /*2fad0*/  IMAD.MOV.U32 R63, RZ, RZ, R25 ;  /* 0x000000ffff3f7224 */ /* 0x000fe200078e0019 */
[----:B------:R-:W-:-:S02]  /*2fae0*/  MOV R70, R24 ;  /* 0x0000001800467202 */ /* 0x000fc40000000f00 */
[----:B------:R-:W-:Y:S02]  /*2faf0*/  MOV R4, 0x2fb10 ;  /* 0x0002fb1000047802 */ /* 0x000fe40000000f00 */
[----:B-12---:R-:W-:Y:S05]  /*2fb00*/  CALL.REL.NOINC `($_ZN7cutlass13device_kernelIN5flash19enable_sm80_to_sm89INS1_16FlashAttnBwdSm80INS1_25CollectiveMainloopBwdSm80ILi2ELi2EN4cute5tupleIJNS5_1CILi128EEES8_NS7_ILi64EEEEEENS_10bfloat16_tEfNS_4arch4Sm80ELb0ELb1ELb1ELb1ELb0ELb0ELb0ELb0ELi2ELi4ELi4ELi4ELb0EEENS1_21CollectiveEpilogueBwdISA_SB_SD_Li256ELb1ELb0ELi2EEENS1_19SingleTileSchedulerILb1ELb0ELb0ELi128EEEEEEEEEvNT_6ParamsE$_ZN4cute3eso3ESOILb0ELb0EJNS_5tupleIJiNS_1CILi512EEEEEENS2_IJiiEEENS3_ILi1024EEEEEC2ERKS5_RKS6_RKS7_) ;  /* 0xfffd792000007944 */ /* 0x006fea0003c3ffff */
[----:B------:R2:W5:Y:S04]  /*2fb10*/  LDL R5, [R1+0x760] ;  /* 0x0007600001057983 */ /* 0x0005680000100800 */
[----:B-1----:R2:W5:Y:S01]  /*2fb20*/  LDL.64 R2, [R1+0x758] ;  /* 0x0007580001027983 */ /* 0x0025620000100a00 */
[----:B------:R-:W-:Y:S02]  /*2fb30*/  MOV R63, R25 ;  /* 0x00000019003f7202 */ /* 0x000fe40000000f00 */
[----:B------:R-:W-:Y:S02]  /*2fb40*/  MOV R6, 0x2fb60 ;  /* 0x0002fb6000067802 */ /* 0x000fe40000000f00 */
[----:B--2--5:R-:W-:Y:S05]  /*2fb50*/  CALL.REL.NOINC `($_ZN7cutlass13device_kernelIN5flash19enable_sm80_to_sm89INS1_16FlashAttnBwdSm80INS1_25CollectiveMainloopBwdSm80ILi2ELi2EN4cute5tupleIJNS5_1CILi128EEES8_NS7_ILi64EEEEEENS_10bfloat16_tEfNS_4arch4Sm80ELb0ELb1ELb1ELb1ELb0ELb0ELb0ELb0ELi2ELi4ELi4ELi4ELb0EEENS1_21CollectiveEpilogueBwdISA_SB_SD_Li256ELb1ELb0ELi2EEENS1_19SingleTileSchedulerILb1ELb0ELb0ELi128EEEEEEEEEvNT_6ParamsE$_ZN4cute5tupleIJNS0_IJNS0_IJNS_1CILi2EEES2_EEES3_NS1_ILi8EEEEEENS0_IJNS0_IJiNS1_ILi512EEEEEENS0_IJiiEEENS1_ILi1024EEEEEEEEC2ERKS5_RKSA_) ;  /* 0xfffdc14000007944 */ /* 0x024fea0003c3ffff */
[----:B-1----:R1:W5:Y:S04]  /*2fb60*/  LDL R4, [R1+0x760] ;  /* 0x0007600001047983 */ /* 0x0023680000100800 */
[----:B------:R1:W5:Y:S01]  /*2fb70*/  LDL.64 R2, [R1+0x758] ;  /* 0x0007580001027983 */ /* 0x0003620000100a00 */
[----:B------:R-:W-:Y:S01]  /*2fb80*/  LOP3.LUT R6, R9, 0x180, RZ, 0xc0, !PT ;  /* 0x0000018009067812 */ /* 0x000fe200078ec0ff */
[----:B------:R-:W-:-:S03]  /*2fb90*/  IMAD.MOV.U32 R63, RZ, RZ, R25 ;  /* 0x000000ffff3f7224 */ /* 0x000fc600078e0019 */
[----:B------:R-:W-:-:S04]  /*2fba0*/  LEA.HI R6, R6, R49, RZ, 0x1d ;  /* 0x0000003106067211 */ /* 0x000fc800078fe8ff */
[----:B------:R-:W-:Y:S02]  /*2fbb0*/  LEA.HI.SX32 R8, R11, R6, 0x1e ;  /* 0x000000060b087211 */ /* 0x000fe400078ff2ff */
[----:B------:R-:W-:-:S03]  /*2fbc0*/  MOV R6, 0x2fbf0 ;  /* 0x0002fbf000067802 */ /* 0x000fc60000000f00 */
[----:B------:R1:W-:Y:S04]  /*2fbd0*/  STL [R1+0x11e0], R8 ;  /* 0x0011e00801007387 */ /* 0x0003e80000100800 */
[----:B-1---5:R-:W-:Y:S05]  /*2fbe0*/  CALL.REL.NOINC `($_ZN7cutlass13device_kernelIN5flash19enable_sm80_to_sm89INS1_16FlashAttnBwdSm80INS1_25CollectiveMainloopBwdSm80ILi2ELi2EN4cute5tupleIJNS5_1CILi128EEES8_NS7_ILi64EEEEEENS_10bfloat16_tEfNS_4arch4Sm80ELb0ELb1ELb1ELb1ELb0ELb0ELb0ELb0ELi2ELi4ELi4ELi4ELb0EEENS1_21CollectiveEpilogueBwdISA_SB_SD_Li256ELb1ELb0ELi2EEENS1_19SingleTileSchedulerILb1ELb0ELb0ELi128EEEEEEEEEvNT_6ParamsE$_ZN4cute3eso3ESOILb0ELb0EJNS_6LayoutINS_5tupleIJNS3_IJNS_1CILi2EEES5_EEES6_NS4_ILi8EEEEEENS3_IJNS3_IJiNS4_ILi512EEEEEENS3_IJiiEEENS4_ILi1024EEEEEEEEjEEC2ERKSE_RKj) ;  /* 0xfffd7be000007944 */ /* 0x022fea0003c3ffff */
[----:B------:R-:W2:Y:S04]  /*2fbf0*/  LDL.64 R16, [R1+0x760] ;  /* 0x0007600001107983 */ /* 0x000ea80000100a00 */
[----:B-1----:R1:W5:Y:S01]  /*2fc00*/  LDL.64 R4, [R1+0x758] ;  /* 0x0007580001047983 */ /* 0x0023620000100a00 */
[----:B------:R-:W-:Y:S02]  /*2fc10*/  MOV R9, R25 ;  /* 0x0000001900097202 */ /* 0x000fe40000000f00 */
[----:B------:R-:W-:Y:S01]  /*2fc20*/  MOV R8, 0x2fc50 ;  /* 0x0002fc5000087802 */ /* 0x000fe20000000f00 */
[----:B--2---:R-:W-:-:S04]  /*2fc30*/  IMAD.WIDE.U32 R2, R17, 0x2, R52 ;  /* 0x0000000211027825 */ /* 0x004fc800078e0034 */
[----:B-1---5:R-:W-:Y:S05]  /*2fc40*/  CALL.REL.NOINC `($_ZN7cutlass13device_kernelIN5flash19enable_sm80_to_sm89INS1_16FlashAttnBwdSm80INS1_25CollectiveMainloopBwdSm80ILi2ELi2EN4cute5tupleIJNS5_1CILi128EEES8_NS7_ILi64EEEEEENS_10bfloat16_tEfNS_4arch4Sm80ELb0ELb1ELb1ELb1ELb0ELb0ELb0ELb0ELi2ELi4ELi4ELi4ELb0EEENS1_21CollectiveEpilogueBwdISA_SB_SD_Li256ELb1ELb0ELi2EEENS1_19SingleTileSchedulerILb1ELb0ELb0ELi128EEEEEEEEEvNT_6ParamsE$_ZN4cute8smem_ptrIPN7cutlass10bfloat16_tEECI1NS_12iter_adaptorIS3_S4_EEES3_) ;  /* 0xfffdc87000007944 */ /* 0x022fea0003c3ffff */
[----:B-1----:R-:W2:Y:S01]  /*2fc50*/  LDL.64 R2, [R1+0x758] ;  /* 0x0007580001027983 */ /* 0x002ea20000100a00 */
[----:B------:R-:W-:Y:S01]  /*2fc60*/  IMAD.MOV.U32 R63, RZ, RZ, R25 ;  /* 0x000000ffff3f7224 */ /* 0x000fe200078e0019 */
[----:B------:R-:W-:-:S02]  /*2fc70*/  MOV R70, R24 ;  /* 0x0000001800467202 */ /* 0x000fc40000000f00 */
[----:B------:R-:W-:Y:S01]  /*2fc80*/  MOV R6, 0x2fcb0 ;  /* 0x0002fcb000067802 */ /* 0x000fe20000000f00 */
[----:B--2---:R1:W-:Y:S04]  /*2fc90*/  STL.64 [R1+0x770], R2 ;  /* 0x0007700201007387 */ /* 0x0043e80000100a00 */
[----:B-1----:R-:W-:Y:S05]  /*2fca0*/  CALL.REL.NOINC `($_ZN7cutlass13device_kernelIN5flash19enable_sm80_to_sm89INS1_16FlashAttnBwdSm80INS1_25CollectiveMainloopBwdSm80ILi2ELi2EN4cute5tupleIJNS5_1CILi128EEES8_NS7_ILi64EEEEEENS_10bfloat16_tEfNS_4arch4Sm80ELb0ELb1ELb1ELb1ELb0ELb0ELb0ELb0ELi2ELi4ELi4ELi4ELb0EEENS1_21CollectiveEpilogueBwdISA_SB_SD_Li256ELb1ELb0ELi2EEENS1_19SingleTileSchedulerILb1ELb0ELb0ELi128EEEEEEEEEvNT_6ParamsE$_ZN4cute3eso3ESOILb0ELb0EJNS_6LayoutINS_5tupleIJNS3_IJNS_1CILi2EEES5_EEES6_NS4_ILi8EEEEEENS3_IJNS3_IJiNS4_ILi512EEEEEENS3_IJiiEEENS4_ILi1024EEEEEEEENS_10ViewEngineINS_8smem_ptrIPN7cutlass10bfloat16_tEEEEEEEC2ERKSE_RKSL_) ;  /* 0xfffd7aa000007944 */ /* 0x002fea0003c3ffff */
[----:B-1----:R1:W5:Y:S04]  /*2fcb0*/  LDL R5, [R1+0x75c] ;  /* 0x00075c0001057983 */ /* 0x0023680000100800 */
[----:B------:R1:W5:Y:S01]  /*2fcc0*/  LDL R3, [R1+0x760] ;  /* 0x0007600001037983 */ /* 0x0003620000100800 */
[----:B------:R-:W-:-:S03]  /*2fcd0*/  MOV R4, 0x2fcf0 ;  /* 0x0002fcf000047802 */ /* 0x000fc60000000f00 */
[----:B-1---5:R-:W-:Y:S05]  /*2fce0*/  CALL.REL.NOINC `($_ZN7cutlass13device_kernelIN5flash19enable_sm80_to_sm89INS1_16FlashAttnBwdSm80INS1_25CollectiveMainloopBwdSm80ILi2ELi2EN4cute5tupleIJNS5_1CILi128EEES8_NS7_ILi64EEEEEENS_10bfloat16_tEfNS_4arch4Sm80ELb0ELb1ELb1ELb1ELb0ELb0ELb0ELb0ELi2ELi4ELi4ELi4ELb0EEENS1_21CollectiveEpilogueBwdISA_SB_SD_Li256ELb1ELb0ELi2EEENS1_19SingleTileSchedulerILb1ELb0ELb0ELi128EEEEEEEEEvNT_6ParamsE$_ZZN4cute4takeILi1ELi3ENS_5tupleIJNS1_IJiNS_1CILi512EEEEEENS1_IJiiEEENS2_ILi1024EEEEEEEEDaRKT1_ENKUlDpRKT_E_clIJS5_S6_EEEDaSE_) ;  /* 0xfffde01000007944 */ /* 0x022fea0003c3ffff */
[----:B------:R-:W-:Y:S02]  /*2fcf0*/  MOV R4, 0x2fd10 ;  /* 0x0002fd1000047802 */ /* 0x000fe40000000f00 */
[----:B-1---5:R-:W-:Y:S05]  /*2fd00*/  CALL.REL.NOINC `($_ZN7cutlass13device_kernelIN5flash19enable_sm80_to_sm89INS1_16FlashAttnBwdSm80INS1_25CollectiveMainloopBwdSm80ILi2ELi2EN4cute5tupleIJNS5_1CILi128EEES8_NS7_ILi64EEEEEENS_10bfloat16_tEfNS_4arch4Sm80ELb0ELb1ELb1ELb1ELb0ELb0ELb0ELb0ELi2ELi4ELi4ELi4ELb0EEENS1_21CollectiveEpilogueBwdISA_SB_SD_Li256ELb1ELb0ELi2EEENS1_19SingleTileSchedulerILb1ELb0ELb0ELi128EEEEEEEEEvNT_6ParamsE$_ZZN4cute16flatten_to_tupleINS_5tupleIJNS1_IJiiEEENS_1CILi1024EEEEEEEEDaRKT_ENKUlRKT_E_clIS2_EEDaSB_) ;  /* 0xfffddb1000007944 */ /* 0x022fea0003c3ffff */
[----:B------:R1:W-:Y:S01]  /*2fd10*/  STL [R12], R2 ;  /* 0x000000020c007387 */ /* 0x0003e20000100800 */
[----:B------:R-:W-:Y:S02]  /*2fd20*/  MOV R63, R60 ;  /* 0x0000003c003f7202 */ /* 0x000fe40000000f00 */
[----:B------:R-:W-:Y:S01]  /*2fd30*/  MOV R4, 0x2fd60 ;  /* 0x0002fd6000047802 */ /* 0x000fe20000000f00 */
[----:B------:R1:W-:Y:S04]  /*2fd40*/  STL [R12+0x4], R3 ;  /* 0x000004030c007387 */ /* 0x0003e80000100800 */
[----:B-1----:R-:W-:Y:S05]  /*2fd50*/  CALL.REL.NOINC `($_ZN7cutlass13device_kernelIN5flash19enable_sm80_to_sm89INS1_16FlashAttnBwdSm80INS1_25CollectiveMainloopBwdSm80ILi2ELi2EN4cute5tupleIJNS5_1CILi128EEES8_NS7_ILi64EEEEEENS_10bfloat16_tEfNS_4arch4Sm80ELb0ELb1ELb1ELb1ELb0ELb0ELb0ELb0ELi2ELi4ELi4ELi4ELb0EEENS1_21CollectiveEpilogueBwdISA_SB_SD_Li256ELb1ELb0ELi2EEENS1_19SingleTileSchedulerILb1ELb0ELb0ELi128EEEEEEEEEvNT_6ParamsE$_ZZN4cute12filter_tupleINS_5tupleIJNS1_IJiiEEENS_1CILi1024EEEEEEZNS_16flatten_to_tupleIS5_EEDaRKT_EUlRKT_E_EEDaS9_OT0_ENKUlDpSC_E_clIJS2_NS1_IJS4_EEEEEEDaSG_) ;  /* 0xfffdcbe000007944 */ /* 0x002fea0003c3ffff */
        /* <DEDUP_REMOVED lines=25> */
[----:B-1----:R2:W5:Y:S01]  /*2fef0*/  LD.E R3, [R10.64] ;  /* 0x000000040a037980 */ /* 0x002562000c101900 */
[----:B------:R-:W-:-:S03]  /*2ff00*/  MOV R4, 0x2ff20 ;  /* 0x0002ff2000047802 */ /* 0x000fc60000000f00 */
[----:B--2--5:R-:W-:Y:S05]  /*2ff10*/  CALL.REL.NOINC `($_ZN7cutlass13device_kernelIN5flash19enable_sm80_to_sm89INS1_16FlashAttnBwdSm80INS1_25CollectiveMainloopBwdSm80ILi2ELi2EN4cute5tupleIJNS5_1CILi128EEES8_NS7_ILi64EEEEEENS_10bfloat16_tEfNS_4arch4Sm80ELb0ELb1ELb1ELb1ELb0ELb0ELb0ELb0ELi2ELi4ELi4ELi4ELb0EEENS1_21CollectiveEpilogueBwdISA_SB_SD_Li256ELb1ELb0ELi2EEENS1_19SingleTileSchedulerILb1ELb0ELb0ELi128EEEEEEEEEvNT_6ParamsE$_ZZN4cute5sliceINS_5tupleIJNS_10UnderscoreES2_S2_iEEENS1_IJNS1_IJNS_1CILi1EEENS4_ILi0EEEEEEiNS4_ILi1024EEENS4_ILi8192EEEEEEEEDaRKT_RKT0_ENKUlRKT_RKT0_E_clIS2_iEEDaSJ_SM_) ;  /* 0xfffddfb000007944 */ /* 0x024fea0003c3ffff */
[----:B------:R-:W-:Y:S02]  /*2ff20*/  MOV R4, 0x2ff40 ;  /* 0x0002ff4000047802 */ /* 0x000fe40000000f00 */
[----:B-1---5:R-:W-:Y:S05]  /*2ff30*/  CALL.REL.NOINC `($_ZN7cutlass13device_kernelIN5flash19enable_sm80_to_sm89INS1_16FlashAttnBwdSm80INS1_25CollectiveMainloopBwdSm80ILi2ELi2EN4cute5tupleIJNS5_1CILi128EEES8_NS7_ILi64EEEEEENS_10bfloat16_tEfNS_4arch4Sm80ELb0ELb1ELb1ELb1ELb0ELb0ELb0ELb0ELi2ELi4ELi4ELi4ELb0EEENS1_21CollectiveEpilogueBwdISA_SB_SD_Li256ELb1ELb0ELi2EEENS1_19SingleTileSchedulerILb1ELb0ELb0ELi128EEEEEEEEEvNT_6ParamsE$_ZZN4cute12filter_tupleINS_5tupleIJNS_10UnderscoreES2_S2_iEEENS1_IJNS1_IJNS_1CILi1EEENS4_ILi0EEEEEEiNS4_ILi1024EEENS4_ILi8192EEEEEEZNS_5sliceIS3_SA_EEDaRKT_RKT0_EUlRKT_RKT0_E_EEDaSE_SH_OT1_ENKUlDpSK_E_clIJNS1_IJS7_EEENS1_IJiEEENS1_IJS8_EEENS1_IJEEEEEEDaSR_) ;  /* 0xfffdcc4000007944 */ /* 0x022fea0003c3ffff */
[----:B------:R-:W-:Y:S02]  /*2ff40*/  MOV R4, 0x2ff60 ;  /* 0x0002ff6000047802 */ /* 0x000fe40000000f00 */
[----:B-1---5:R-:W-:Y:S05]  /*2ff50*/  CALL.REL.NOINC `($_ZN7cutlass13device_kernelIN5flash19enable_sm80_to_sm89INS1_16FlashAttnBwdSm80INS1_25CollectiveMainloopBwdSm80ILi2ELi2EN4cute5tupleIJNS5_1CILi128EEES8_NS7_ILi64EEEEEENS_10bfloat16_tEfNS_4arch4Sm80ELb0ELb1ELb1ELb1ELb0ELb0ELb0ELb0ELi2ELi4ELi4ELi4ELb0EEENS1_21CollectiveEpilogueBwdISA_SB_SD_Li256ELb1ELb0ELi2EEENS1_19SingleTileSchedulerILb1ELb0ELb0ELi128EEEEEEEEEvNT_6ParamsE$_ZN4cute5tupleIJNS0_IJNS0_IJNS_1CILi8EEENS1_ILi1EEEEEENS1_ILi2EEES2_EEENS0_IJNS0_IJS3_NS1_ILi0EEEEEEiNS1_ILi1024EEEEEEEEC2ERKS6_RKSA_) ;  /* 0xfffdbec000007944 */ /* 0x022fea0003c3ffff */
[----:B------:R1:W5:Y:S01]  /*2ff60*/  LDL R2, [R1+0x758] ;  /* 0x0007580001027983 */ /* 0x0003620000100800 */
[----:B------:R-:W-:Y:S02]  /*2ff70*/  SHF.L.U32 R6, R5, 0xd, RZ ;  /* 0x0000000d05067819 */ /* 0x000fe400000006ff */
[----:B------:R-:W-:-:S03]  /*2ff80*/  MOV R4, 0x2ffb0 ;  /* 0x0002ffb000047802 */ /* 0x000fc60000000f00 */
[----:B------:R1:W-:Y:S04]  /*2ff90*/  STL [R1+0x11e0], R6 ;  /* 0x0011e00601007387 */ /* 0x0003e80000100800 */
[----:B-1---5:R-:W-:Y:S05]  /*2ffa0*/  CALL.REL.NOINC `($_ZN7cutlass13device_kernelIN5flash19enable_sm80_to_sm89INS1_16FlashAttnBwdSm80INS1_25CollectiveMainloopBwdSm80ILi2ELi2EN4cute5tupleIJNS5_1CILi128EEES8_NS7_ILi64EEEEEENS_10bfloat16_tEfNS_4arch4Sm80ELb0ELb1ELb1ELb1ELb0ELb0ELb0ELb0ELi2ELi4ELi4ELi4ELb0EEENS1_21CollectiveEpilogueBwdISA_SB_SD_Li256ELb1ELb0ELi2EEENS1_19SingleTileSchedulerILb1ELb0ELb0ELi128EEEEEEEEEvNT_6ParamsE$_ZN4cute3eso3ESOILb0ELb0EJNS_6LayoutINS_5tupleIJNS3_IJNS_1CILi8EEENS4_ILi1EEEEEENS4_ILi2EEES5_EEENS3_IJNS3_IJS6_NS4_ILi0EEEEEEiNS4_ILi1024EEEEEEEEiEEC2ERKSE_RKi) ;  /* 0xfffd7db000007944 */ /* 0x022fea0003c3ffff */
[----:B------:R-:W-:Y:S01]  /*2ffb0*/  ULDC.64 UR4, c[0x0][0x118] ;  /* 0x0000460000047ab9 */ /* 0x000fe20000000a00 */
[----:B-1----:R-:W2:Y:S04]  /*2ffc0*/  LDL.64 R4, [R1+0x758] ;  /* 0x0007580001047983 */ /* 0x002ea80000100a00 */
[----:B------:R-:W2:Y:S01]  /*2ffd0*/  LD.E.64 R2, [R10.64+0x8] ;  /* 0x000008040a027980 */ /* 0x000ea2000c101b00 */
[----:B------:R-:W-:Y:S02]  /*2ffe0*/  MOV R9, R25 ;  /* 0x0000001900097202 */ /* 0x000fe40000000f00 */
[----:B------:R-:W-:Y:S01]  /*2fff0*/  MOV R8, 0x30020 ;  /* 0x0003002000087802 */ /* 0x000fe20000000f00 */
[----:B--2---:R-:W-:-:S04]  /*30000*/  IMAD.WIDE R2, R5, 0x2, R2 ;  /* 0x0000000205027825 */ /* 0x004fc800078e0202 */
[----:B------:R-:W-:Y:S05]  /*30010*/  CALL.REL.NOINC `($_ZN7cutlass13device_kernelIN5flash19enable_sm80_to_sm89INS1_16FlashAttnBwdSm80INS1_25CollectiveMainloopBwdSm80ILi2ELi2EN4cute5tupleIJNS5_1CILi128EEES8_NS7_ILi64EEEEEENS_10bfloat16_tEfNS_4arch4Sm80ELb0ELb1ELb1ELb1ELb0ELb0ELb0ELb0ELi2ELi4ELi4ELi4ELb0EEENS1_21CollectiveEpilogueBwdISA_SB_SD_Li256ELb1ELb0ELi2EEENS1_19SingleTileSchedulerILb1ELb0ELb0ELi128EEEEEEEEEvNT_6ParamsE$_ZN4cute8smem_ptrIPN7cutlass10bfloat16_tEECI1NS_12iter_adaptorIS3_S4_EEES3_) ;  /* 0xfffdc4a000007944 */ /* 0x000fea0003c3ffff */
[----:B-1----:R-:W2:Y:S01]  /*30020*/  LDL.64 R2, [R1+0x758] ;  /* 0x0007580001027983 */ /* 0x002ea20000100a00 */
[----:B------:R-:W-:-:S02]  /*30030*/  MOV R6, R4 ;  /* 0x0000000400067202 */ /* 0x000fc40000000f00 */
[----:B------:R-:W-:Y:S01]  /*30040*/  MOV R4, 0x30070 ;  /* 0x0003007000047802 */ /* 0x000fe20000000f00 */
[----:B--2---:R1:W-:Y:S04]  /*30050*/  STL.64 [R1+0x770], R2 ;  /* 0x0007700201007387 */ /* 0x0043e80000100a00 */
[----:B-1----:R-:W-:Y:S05]  /*30060*/  CALL.REL.NOINC `($_ZN7cutlass13device_kernelIN5flash19enable_sm80_to_sm89INS1_16FlashAttnBwdSm80INS1_25CollectiveMainloopBwdSm80ILi2ELi2EN4cute5tupleIJNS5_1CILi128EEES8_NS7_ILi64EEEEEENS_10bfloat16_tEfNS_4arch4Sm80ELb0ELb1ELb1ELb1ELb0ELb0ELb0ELb0ELi2ELi4ELi4ELi4ELb0EEENS1_21CollectiveEpilogueBwdISA_SB_SD_Li256ELb1ELb0ELi2EEENS1_19SingleTileSchedulerILb1ELb0ELb0ELi128EEEEEEEEEvNT_6ParamsE$_ZN4cute3eso3ESOILb0ELb0EJNS_6LayoutINS_5tupleIJNS3_IJNS_1CILi8EEENS4_ILi1EEEEEENS4_ILi2EEES5_EEENS3_IJNS3_IJS6_NS4_ILi0EEEEEEiNS4_ILi1024EEEEEEEENS_10ViewEngineINS_8smem_ptrIPN7cutlass10bfloat16_tEEEEEEEC2ERKSE_RKSL_) ;  /* 0xfffd7c8000007944 */ /* 0x002fea0003c3ffff */
[----:B-1----:R-:W2:Y:S01]  /*30070*/  LDL.64 R2, [R26+0xe0] ;  /* 0x0000e0001a027983 */ /* 0x002ea20000100a00 */
[----:B------:R-:W-:-:S03]  /*30080*/  ULDC.64 UR4, c[0x0][0x118] ;  /* 0x0000460000047ab9 */ /* 0x000fc60000000a00 */
[----:B------:R1:W5:Y:S04]  /*30090*/  LDL R20, [R1+0x758] ;  /* 0x0007580001147983 */ /* 0x0003680000100800 */
[----:B------:R1:W5:Y:S04]  /*300a0*/  LDL.64 R58, [R1+0x760] ;  /* 0x00076000013a7983 */ /* 0x0003680000100a00 */
[----:B------:R1:W5:Y:S04]  /*300b0*/  LDL.64 R8, [R26+0xc8] ;  /* 0x0000c8001a087983 */ /* 0x0003680000100a00 */
[----:B--2---:R-:W5:Y:S01]  /*300c0*/  LD.E.64 R2, [R2.64] ;  /* 0x0000000402027980 */ /* 0x004f62000c101b00 */
[----:B------:R-:W-:-:S03]  /*300d0*/  MOV R6, 0x300f0 ;  /* 0x000300f000067802 */ /* 0x000fc60000000f00 */
[----:B-1---5:R-:W-:Y:S05]  /*300e0*/  CALL.REL.NOINC `($_ZN7cutlass13device_kernelIN5flash19enable_sm80_to_sm89INS1_16FlashAttnBwdSm80INS1_25CollectiveMainloopBwdSm80ILi2ELi2EN4cute5tupleIJNS5_1CILi128EEES8_NS7_ILi64EEEEEENS_10bfloat16_tEfNS_4arch4Sm80ELb0ELb1ELb1ELb1ELb0ELb0ELb0ELb0ELi2ELi4ELi4ELi4ELb0EEENS1_21CollectiveEpilogueBwdISA_SB_SD_Li256ELb1ELb0ELi2EEENS1_19SingleTileSchedulerILb1ELb0ELb0ELi128EEEEEEEEEvNT_6ParamsE$_ZN4cute3eso3ESOILb1ELb0EJNS_14ComposedLayoutINS_7SwizzleILi3ELi3ELi3EEENS_1CILi0EEENS_6LayoutINS_5tupleIJNS8_IJNS8_IJNS5_ILi4EEENS5_ILi8EEEEEENS8_IJS9_NS5_ILi1EEEEEEEEENS8_IJNS8_IJNS5_ILi2EEESF_SF_EEENS8_IJSF_SA_EEEEEEEEENS8_IJNS8_IJNS8_IJNS5_ILi128EEESC_EEENS8_IJNS5_ILi16EEES6_EEEEEENS8_IJNS8_IJNS5_ILi64EEESA_NS5_ILi512EEEEEENS8_IJNS5_ILi8192EEENS5_ILi1024EEEEEEEEEEEEEEEENS_10ViewEngineINS_8smem_ptrIPN7cutlass10bfloat16_tEEEEEEEC2ERKSY_RKS15_) ;  /* 0xfffd8a7000007944 */ /* 0x022fea0003c3ffff */
        /* <DEDUP_REMOVED lines=29> */
[----:B-12--5:R-:W-:Y:S05]  /*302c0*/  CALL.REL.NOINC `($_ZN7cutlass13device_kernelIN5flash19enable_sm80_to_sm89INS1_16FlashAttnBwdSm80INS1_25CollectiveMainloopBwdSm80ILi2ELi2EN4cute5tupleIJNS5_1CILi128EEES8_NS7_ILi64EEEEEENS_10bfloat16_tEfNS_4arch4Sm80ELb0ELb1ELb1ELb1ELb0ELb0ELb0ELb0ELi2ELi4ELi4ELi4ELb0EEENS1_21CollectiveEpilogueBwdISA_SB_SD_Li256ELb1ELb0ELi2EEENS1_19SingleTileSchedulerILb1ELb0ELb0ELi128EEEEEEEEEvNT_6ParamsE$_ZZN4cute7idx2crdINS_5tupleIJiiNS_1CILi0EEEEEENS1_IJNS1_IJNS2_ILi4EEENS2_ILi8EEEEEES5_NS2_ILi1EEEEEEEEDaRKT_RKT0_ENKUlRKT_RKT0_E_clIiS7_EEDaSI_SL_) ;  /* 0xfffe07e000007944 */ /* 0x026fea0003c3ffff */
[----:B------:R-:W-:Y:S02]  /*302d0*/  MOV R2, 0x302f0 ;  /* 0x000302f000027802 */ /* 0x000fe40000000f00 */
[----:B-1----:R-:W-:Y:S05]  /*302e0*/  CALL.REL.NOINC `($_ZN7cutlass13device_kernelIN5flash19enable_sm80_to_sm89INS1_16FlashAttnBwdSm80INS1_25CollectiveMainloopBwdSm80ILi2ELi2EN4cute5tupleIJNS5_1CILi128EEES8_NS7_ILi64EEEEEENS_10bfloat16_tEfNS_4arch4Sm80ELb0ELb1ELb1ELb1ELb0ELb0ELb0ELb0ELi2ELi4ELi4ELi4ELb0EEENS1_21CollectiveEpilogueBwdISA_SB_SD_Li256ELb1ELb0ELi2EEENS1_19SingleTileSchedulerILb1ELb0ELb0ELi128EEEEEEEEEvNT_6ParamsE$_ZZN4cute7idx2crdINS_5tupleIJiiNS_1CILi0EEEEEENS1_IJNS1_IJNS2_ILi4EEENS2_ILi8EEEEEES5_NS2_ILi1EEEEEEEEDaRKT_RKT0_ENKUlRKT_RKT0_E_clIiS5_EEDaSI_SL_) ;  /* 0xfffe079000007944 */ /* 0x002fea0003c3ffff */
[----:B------:R1:W-:Y:S01]  /*302f0*/  STL [R12], R6 ;  /* 0x000000060c007387 */ /* 0x0003e20000100800 */
[----:B------:R-:W-:Y:S02]  /*30300*/  MOV R2, R60 ;  /* 0x0000003c00027202 */ /* 0x000fe40000000f00 */
[----:B------:R-:W-:-:S02]  /*30310*/  MOV R74, 0x30330 ;  /* 0x00030330004a7802 */ /* 0x000fc40000000f00 */
[----:B-1----:R-:W-:Y:S05]  /*30320*/  CALL.REL.NOINC `($_ZN7cutlass13device_kernelIN5flash19enable_sm80_to_sm89INS1_16FlashAttnBwdSm80INS1_25CollectiveMainloopBwdSm80ILi2ELi2EN4cute5tupleIJNS5_1CILi128EEES8_NS7_ILi64EEEEEENS_10bfloat16_tEfNS_4arch4Sm80ELb0ELb1ELb1ELb1ELb0ELb0ELb0ELb0ELi2ELi4ELi4ELi4ELb0EEENS1_21CollectiveEpilogueBwdISA_SB_SD_Li256ELb1ELb0ELi2EEENS1_19SingleTileSchedulerILb1ELb0ELb0ELi128EEEEEEEEEvNT_6ParamsE$_ZZN4cute9transformINS_5tupleIJiiNS_1CILi0EEEEEENS1_IJNS1_IJNS2_ILi4EEENS2_ILi8EEEEEES5_NS2_ILi1EEEEEEZNS_7idx2crdIS4_S9_EEDaRKT_RKT0_EUlRKT_RKT0_E_EEDaSD_SG_OT1_ENKUlDpSJ_E_clIJNS1_IJiiEEEiS3_EEEDaSQ_) ;  /* 0xfffe0eb000007944 */ /* 0x002fea0003c3ffff */
[----:B------:R-:W-:Y:S02]  /*30330*/  MOV R6, 0x30350 ;  /* 0x0003035000067802 */ /* 0x000fe40000000f00 */
[----:B--2--5:R-:W-:Y:S05]  /*30340*/  CALL.REL.NOINC `($_ZN7cutlass13device_kernelIN5flash19enable_sm80_to_sm89INS1_16FlashAttnBwdSm80INS1_25CollectiveMainloopBwdSm80ILi2ELi2EN4cute5tupleIJNS5_1CILi128EEES8_NS7_ILi64EEEEEENS_10bfloat16_tEfNS_4arch4Sm80ELb0ELb1ELb1ELb1ELb0ELb0ELb0ELb0ELi2ELi4ELi4ELi4ELb0EEENS1_21CollectiveEpilogueBwdISA_SB_SD_Li256ELb1ELb0ELi2EEENS1_19SingleTileSchedulerILb1ELb0ELb0ELi128EEEEEEEEEvNT_6ParamsE$_ZZN4cute13to_mixed_bitsINS_5tupleIJNS1_IJNS_1CILi4EEENS2_ILi8EEEEEES3_NS2_ILi1EEEEEENS1_IJNS1_IJNS2_ILi128EEENS2_ILi0EEEEEENS2_ILi16EEES9_EEENS1_IJNS1_IJiiEEEiS9_EEEEEDaRKT_RKT0_RKT1_ENKUlRKT_RKT0_RKT1_E_clIS5_SA_SD_EEDaSQ_ST_SW_) ;  /* 0xfffdd19000007944 */ /* 0x024fea0003c3ffff */
[----:B------:R-:W-:Y:S02]  /*30350*/  MOV R6, 0x30370 ;  /* 0x0003037000067802 */ /* 0x000fe40000000f00 */
[----:B------:R-:W-:Y:S05]  /*30360*/  CALL.REL.NOINC `($_ZN7cutlass13device_kernelIN5flash19enable_sm80_to_sm89INS1_16FlashAttnBwdSm80INS1_25CollectiveMainloopBwdSm80ILi2ELi2EN4cute5tupleIJNS5_1CILi128EEES8_NS7_ILi64EEEEEENS_10bfloat16_tEfNS_4arch4Sm80ELb0ELb1ELb1ELb1ELb0ELb0ELb0ELb0ELi2ELi4ELi4ELi4ELb0EEENS1_21CollectiveEpilogueBwdISA_SB_SD_Li256ELb1ELb0ELi2EEENS1_19SingleTileSchedulerILb1ELb0ELb0ELi128EEEEEEEEEvNT_6ParamsE$_ZZN4cute13to_mixed_bitsINS_5tupleIJNS1_IJNS_1CILi4EEENS2_ILi8EEEEEES3_NS2_ILi1EEEEEENS1_IJNS1_IJNS2_ILi128EEENS2_ILi0EEEEEENS2_ILi16EEES9_EEENS1_IJNS1_IJiiEEEiS9_EEEEEDaRKT_RKT0_RKT1_ENKUlRKT_RKT0_RKT1_E_clIS3_SB_iEEDaSQ_ST_SW_) ;  /* 0xfffdd13000007944 */ /* 0x000fea0003c3ffff */
[----:B------:R-:W-:Y:S02]  /*30370*/  MOV R5, R2 ;  /* 0x0000000200057202 */ /* 0x000fe40000000f00 */
[----:B------:R-:W-:-:S02]  /*30380*/  MOV R2, 0x303a0 ;  /* 0x000303a000027802 */ /* 0x000fc40000000f00 */
[----:B------:R-:W-:Y:S05]  /*30390*/  CALL.REL.NOINC `($_ZN7cutlass13device_kernelIN5flash19enable_sm80_to_sm89INS1_16FlashAttnBwdSm80INS1_25CollectiveMainloopBwdSm80ILi2ELi2EN4cute5tupleIJNS5_1CILi128EEES8_NS7_ILi64EEEEEENS_10bfloat16_tEfNS_4arch4Sm80ELb0ELb1ELb1ELb1ELb0ELb0ELb0ELb0ELi2ELi4ELi4ELi4ELb0EEENS1_21CollectiveEpilogueBwdISA_SB_SD_Li256ELb1ELb0ELi2EEENS1_19SingleTileSchedulerILb1ELb0ELb0ELi128EEEEEEEEEvNT_6ParamsE$_ZZN4cute13to_mixed_bitsINS_5tupleIJNS1_IJNS_1CILi4EEENS2_ILi8EEEEEES3_NS2_ILi1EEEEEENS1_IJNS1_IJNS2_ILi128EEENS2_ILi0EEEEEENS2_ILi16EEES9_EEENS1_IJNS1_IJiiEEEiS9_EEEEEDaRKT_RKT0_RKT1_ENKUlDpRKT_E_clIJNS_9MixedBitsILj0ELj384EEENSU_ILj0ELj48EEENS2_ILj0EEEEEEDaSR_) ;  /* 0xfffdd0b000007944 */ /* 0x000fea0003c3ffff */
[----:B------:R-:W-:Y:S02]  /*303a0*/  SHF.R.S32.HI R5, RZ, 0x1f, R4 ;  /* 0x0000001fff057819 */ /* 0x000fe40000011404 */
[----:B------:R-:W-:-:S02]  /*303b0*/  LOP3.LUT R3, R3, 0x1b0, RZ, 0xc0, !PT ;  /* 0x000001b003037812 */ /* 0x000fc400078ec0ff */
[----:B------:R-:W-:Y:S02]  /*303c0*/  LEA.HI R5, R5, R4, RZ, 0x2 ;  /* 0x0000000405057211 */ /* 0x000fe400078f10ff */
[----:B------:R-:W-:Y:S02]  /*303d0*/  MOV R4, 0x30410 ;  /* 0x0003041000047802 */ /* 0x000fe40000000f00 */
[----:B------:R-:W-:-:S05]  /*303e0*/  SHF.R.S32.HI R2, RZ, 0x2, R5 ;  /* 0x00000002ff027819 */ /* 0x000fca0000011405 */
[----:B------:R1:W-:Y:S02]  /*303f0*/  STL [R1+0x77c], R2 ;  /* 0x00077c0201007387 */ /* 0x0003e40000100800 */
[----:B-1----:R-:W-:Y:S05]  /*30400*/  CALL.REL.NOINC `($_ZN7cutlass13device_kernelIN5flash19enable_sm80_to_sm89INS1_16FlashAttnBwdSm80INS1_25CollectiveMainloopBwdSm80ILi2ELi2EN4cute5tupleIJNS5_1CILi128EEES8_NS7_ILi64EEEEEENS_10bfloat16_tEfNS_4arch4Sm80ELb0ELb1ELb1ELb1ELb0ELb0ELb0ELb0ELi2ELi4ELi4ELi4ELb0EEENS1_21CollectiveEpilogueBwdISA_SB_SD_Li256ELb1ELb0ELi2EEENS1_19SingleTileSchedulerILb1ELb0ELb0ELi128EEEEEEEEEvNT_6ParamsE$_ZN4cute5tupleIJNS_7SwizzleILi3ELi3ELi3EEENS_9MixedBitsILj0ELj432EEENS_6LayoutINS0_IJNS0_IJNS_1CILi2EEES7_S7_EEES7_NS6_ILi8EEEEEENS0_IJNS0_IJNS6_ILi64EEES9_NS6_ILi512EEEEEENS6_ILi8192EEENS6_ILi1024EEEEEEEEEEC2ERKS2_RKS4_RKSH_) ;  /* 0xfffdbe9000007944 */ /* 0x002fea0003c3ffff */
[----:B-1----:R1:W5:Y:S01]  /*30410*/  LDL R2, [R1+0x758] ;  /* 0x0007580001027983 */ /* 0x0023620000100800 */
[----:B------:R-:W-:Y:S02]  /*30420*/  MOV R46, R13 ;  /* 0x0000000d002e7202 */ /* 0x000fe40000000f00 */
[----:B------:R-:W-:Y:S02]  /*30430*/  MOV R4, 0x30450 ;  /* 0x0003045000047802 */ /* 0x000fe40000000f00 */
[----:B-1---5:R-:W-:Y:S05]  /*30440*/  CALL.REL.NOINC `($_ZN7cutlass13device_kernelIN5flash19enable_sm80_to_sm89INS1_16FlashAttnBwdSm80INS1_25CollectiveMainloopBwdSm80ILi2ELi2EN4cute5tupleIJNS5_1CILi128EEES8_NS7_ILi64EEEEEENS_10bfloat16_tEfNS_4arch4Sm80ELb0ELb1ELb1ELb1ELb0ELb0ELb0ELb0ELi2ELi4ELi4ELi4ELb0EEENS1_21CollectiveEpilogueBwdISA_SB_SD_Li256ELb1ELb0ELi2EEENS1_19SingleTileSchedulerILb1ELb0ELb0ELi128EEEEEEEEEvNT_6ParamsE$_ZN4cute3eso3ESOILb0ELb0EJNS_14ComposedLayoutINS_7SwizzleILi3ELi3ELi3EEENS_9MixedBitsILj0ELj432EEENS_6LayoutINS_5tupleIJNS8_IJNS_1CILi2EEESA_SA_EEESA_NS9_ILi8EEEEEENS8_IJNS8_IJNS9_ILi64EEESC_NS9_ILi512EEEEEENS9_ILi8192EEENS9_ILi1024EEEEEEEEEEiEEC2ERKSL_RKi) ;  /* 0xfffd6d3000007944 */ /* 0x022fea0003c3ffff */
[----:B-1----:R-:W2:Y:S01]  /*30450*/  LDL.64 R4, [R1+0x758] ;  /* 0x0007580001047983 */ /* 0x002ea20000100a00 */
[----:B------:R-:W-:Y:S02]  /*30460*/  MOV R9, R25 ;  /* 0x0000001900097202 */ /* 0x000fe40000000f00 */
[----:B------:R-:W-:Y:S01]  /*30470*/  MOV R8, 0x304a0 ;  /* 0x000304a000087802 */ /* 0x000fe20000000f00 */
[----:B--2---:R-:W-:-:S04]  /*30480*/  IMAD.WIDE R2, R5, 0x2, R16 ;  /* 0x0000000205027825 */ /* 0x004fc800078e0210 */
[----:B------:R-:W-:Y:S05]  /*30490*/  CALL.REL.NOINC `($_ZN7cutlass13device_kernelIN5flash19enable_sm80_to_sm89INS1_16FlashAttnBwdSm80INS1_25CollectiveMainloopBwdSm80ILi2ELi2EN4cute5tupleIJNS5_1CILi128EEES8_NS7_ILi64EEEEEENS_10bfloat16_tEfNS_4arch4Sm80ELb0ELb1ELb1ELb1ELb0ELb0ELb0ELb0ELi2ELi4ELi4ELi4ELb0EEENS1_21CollectiveEpilogueBwdISA_SB_SD_Li256ELb1ELb0ELi2EEENS1_19SingleTileSchedulerILb1ELb0ELb0ELi128EEEEEEEEEvNT_6ParamsE$_ZN4cute8smem_ptrIPN7cutlass10bfloat16_tEECI1NS_12iter_adaptorIS3_S4_EEES3_) ;  /* 0xfffdc02000007944 */ /* 0x000fea0003c3ffff */
[----:B-1----:R-:W2:Y:S01]  /*304a0*/  LDL.64 R2, [R1+0x758] ;  /* 0x0007580001027983 */ /* 0x002ea20000100a00 */
[----:B------:R-:W-:Y:S02]  /*304b0*/  MOV R6, R4 ;  /* 0x0000000400067202 */ /* 0x000fe40000000f00 */
[----:B------:R-:W-:Y:S01]  /*304c0*/  MOV R4, 0x304f0 ;  /* 0x000304f000047802 */ /* 0x000fe20000000f00 */
[----:B--2---:R1:W-:Y:S04]  /*304d0*/  STL.64 [R1+0x770], R2 ;  /* 0x0007700201007387 */ /* 0x0043e80000100a00 */
[----:B-1----:R-:W-:Y:S05]  /*304e0*/  CALL.REL.NOINC `($_ZN7cutlass13device_kernelIN5flash19enable_sm80_to_sm89INS1_16FlashAttnBwdSm80INS1_25CollectiveMainloopBwdSm80ILi2ELi2EN4cute5tupleIJNS5_1CILi128EEES8_NS7_ILi64EEEEEENS_10bfloat16_tEfNS_4arch4Sm80ELb0ELb1ELb1ELb1ELb0ELb0ELb0ELb0ELi2ELi4ELi4ELi4ELb0EEENS1_21CollectiveEpilogueBwdISA_SB_SD_Li256ELb1ELb0ELi2EEENS1_19SingleTileSchedulerILb1ELb0ELb0ELi128EEEEEEEEEvNT_6ParamsE$_ZN4cute3eso3ESOILb0ELb0EJNS_14ComposedLayoutINS_7SwizzleILi3ELi3ELi3EEENS_9MixedBitsILj0ELj432EEENS_6LayoutINS_5tupleIJNS8_IJNS_1CILi2EEESA_SA_EEESA_NS9_ILi8EEEEEENS8_IJNS8_IJNS9_ILi64EEESC_NS9_ILi512EEEEEENS9_ILi8192EEENS9_ILi1024EEEEEEEEEENS_10ViewEngineINS_8smem_ptrIPN7cutlass10bfloat16_tEEEEEEEC2ERKSL_RKSS_) ;  /* 0xfffd6c2000007944 */ /* 0x002fea0003c3ffff */
        /* <DEDUP_REMOVED lines=23> */
[----:B--2--5:R-:W-:Y:S05]  /*30660*/  CALL.REL.NOINC `($_ZN7cutlass13device_kernelIN5flash19enable_sm80_to_sm89INS1_16FlashAttnBwdSm80INS1_25CollectiveMainloopBwdSm80ILi2ELi2EN4cute5tupleIJNS5_1CILi128EEES8_NS7_ILi64EEEEEENS_10bfloat16_tEfNS_4arch4Sm80ELb0ELb1ELb1ELb1ELb0ELb0ELb0ELb0ELi2ELi4ELi4ELi4ELb0EEENS1_21CollectiveEpilogueBwdISA_SB_SD_Li256ELb1ELb0ELi2EEENS1_19SingleTileSchedulerILb1ELb0ELb0ELi128EEEEEEEEEvNT_6ParamsE$_ZN4cute3eso3ESOILb1ELb0EJNS_6LayoutINS_5tupleIJNS3_IJNS_1CILi8EEENS4_ILi1EEEEEENS4_ILi2EEES5_EEENS3_IJNS3_IJS6_NS4_ILi0EEEEEENS4_ILi64EEES5_EEEEENS_10ViewEngineIPN7cutlass10bfloat16_tEEEEEC2ERKSE_RKSJ_) ;  /* 0xfffdb13000007944 */ /* 0x024fea0003c3ffff */
[----:B------:R2:W5:Y:S01]  /*30670*/  LDL.64 R54, [R1+0x758] ;  /* 0x0007580001367983 */ /* 0x0005620000100a00 */
[----:B-1----:R-:W-:Y:S01]  /*30680*/  IMAD.MOV.U32 R6, RZ, RZ, R50 ;  /* 0x000000ffff067224 */ /* 0x002fe200078e0032 */
[----:B------:R-:W-:Y:S01]  /*30690*/  MOV R3, R51 ;  /* 0x0000003300037202 */ /* 0x000fe20000000f00 */
[----:B------:R-:W-:Y:S01]  /*306a0*/  IMAD.MOV.U32 R70, RZ, RZ, R25 ;  /* 0x000000ffff467224 */ /* 0x000fe200078e0019 */
[----:B------:R-:W-:Y:S02]  /*306b0*/  MOV R4, 0x306d0 ;  /* 0x000306d000047802 */ /* 0x000fe40000000f00 */
[----:B--2--5:R-:W-:Y:S05]  /*306c0*/  CALL.REL.NOINC `($_ZN7cutlass13device_kernelIN5flash19enable_sm80_to_sm89INS1_16FlashAttnBwdSm80INS1_25CollectiveMainloopBwdSm80ILi2ELi2EN4cute5tupleIJNS5_1CILi128EEES8_NS7_ILi64EEEEEENS_10bfloat16_tEfNS_4arch4Sm80ELb0ELb1ELb1ELb1ELb0ELb0ELb0ELb0ELi2ELi4ELi4ELi4ELb0EEENS1_21CollectiveEpilogueBwdISA_SB_SD_Li256ELb1ELb0ELi2EEENS1_19SingleTileSchedulerILb1ELb0ELb0ELi128EEEEEEEEEvNT_6ParamsE$_ZN4cute3eso3ESOILb1ELb0EJNS_6LayoutINS_5tupleIJNS3_IJNS3_IJNS_1CILi4EEENS4_ILi2EEEEEENS4_ILi1EEEEEES6_NS4_ILi8EEEEEENS3_IJNS3_IJNS3_IJS8_NS4_ILi32EEEEEENS4_ILi0EEEEEENS4_ILi64EEES5_EEEEENS_10ViewEngineIPN7cutlass10bfloat16_tEEEEEC2ERKSI_RKSN_) ;  /* 0xfffd9ce000007944 */ /* 0x024fea0003c3ffff */
[----:B------:R-:W-:Y:S01]  /*306d0*/  ULDC.64 UR4, c[0x0][0x118] ;  /* 0x0000460000047ab9 */ /* 0x000fe20000000a00 */
[----:B------:R2:W5:Y:S04]  /*306e0*/  LDL.64 R52, [R1+0x758] ;  /* 0x0007580001347983 */ /* 0x0005680000100a00 */
[----:B-1----:R2:W5:Y:S01]  /*306f0*/  LD.E.64 R2, [R56.64] ;  /* 0x0000000438027980 */ /* 0x002562000c101b00 */
[----:B------:R-:W-:-:S02]  /*30700*/  MOV R9, R25 ;  /* 0x0000001900097202 */ /* 0x000fc40000000f00 */
[----:B------:R-:W-:Y:S02]  /*30710*/  MOV R8, 0x30730 ;  /* 0x0003073000087802 */ /* 0x000fe40000000f00 */
[----:B--2--5:R-:W-:Y:S05]  /*30720*/  CALL.REL.NOINC `($_ZN7cutlass13device_kernelIN5flash19enable_sm80_to_sm89INS1_16FlashAttnBwdSm80INS1_25CollectiveMainloopBwdSm80ILi2ELi2EN4cute5tupleIJNS5_1CILi128EEES8_NS7_ILi64EEEEEENS_10bfloat16_tEfNS_4arch4Sm80ELb0ELb1ELb1ELb1ELb0ELb0ELb0ELb0ELi2ELi4ELi4ELi4ELb0EEENS1_21CollectiveEpilogueBwdISA_SB_SD_Li256ELb1ELb0ELi2EEENS1_19SingleTileSchedulerILb1ELb0ELb0ELi128EEEEEEEEEvNT_6ParamsE$_ZN4cute8smem_ptrIPN7cutlass10bfloat16_tEECI1NS_12iter_adaptorIS3_S4_EEES3_) ;  /* 0xfffdbd9000007944 */ /* 0x024fea0003c3ffff */
[----:B-1----:R1:W5:Y:S01]  /*30730*/  LDL.64 R2, [R1+0x758] ;  /* 0x0007580001027983 */ /* 0x0023620000100a00 */
[----:B------:R-:W-:-:S03]  /*30740*/  MOV R6, 0x30760 ;  /* 0x0003076000067802 */ /* 0x000fc60000000f00 */
[----:B-1---5:R-:W-:Y:S05]  /*30750*/  CALL.REL.NOINC `($_ZN7cutlass13device_kernelIN5flash19enable_sm80_to_sm89INS1_16FlashAttnBwdSm80INS1_25CollectiveMainloopBwdSm80ILi2ELi2EN4cute5tupleIJNS5_1CILi128EEES8_NS7_ILi64EEEEEENS_10bfloat16_tEfNS_4arch4Sm80ELb0ELb1ELb1ELb1ELb0ELb0ELb0ELb0ELi2ELi4ELi4ELi4ELb0EEENS1_21CollectiveEpilogueBwdISA_SB_SD_Li256ELb1ELb0ELi2EEENS1_19SingleTileSchedulerILb1ELb0ELb0ELi128EEEEEEEEEvNT_6ParamsE$_ZN4cute3eso3ESOILb1ELb0EJNS_6LayoutINS_5tupleIJNS3_IJNS_1CILi8EEENS4_ILi1EEEEEENS4_ILi2EEEEEENS3_IJNS3_IJS6_NS4_ILi0EEEEEENS4_ILi8192EEEEEEEENS_10ViewEngineINS_8smem_ptrIPN7cutlass10bfloat16_tEEEEEEEC2ERKSE_RKSL_) ;  /* 0xfffdae7000007944 */ /* 0x022fea0003c3ffff */
[----:B-1----:R1:W5:Y:S01]  /*30760*/  LDL.64 R4, [R1+0x758] ;  /* 0x0007580001047983 */ /* 0x0023620000100a00 */
[----:B------:R-:W-:Y:S01]  /*30770*/  IMAD.MOV.U32 R8, RZ, RZ, R54 ;  /* 0x000000ffff087224 */ /* 0x000fe200078e0036 */
[----:B------:R-:W-:Y:S02]  /*30780*/  MOV R3, R55 ;  /* 0x0000003700037202 */ /* 0x000fe40000000f00 */
[----:B------:R-:W-:Y:S02]  /*30790*/  MOV R6, 0x307b0 ;  /* 0x000307b000067802 */ /* 0x000fe40000000f00 */
[----:B-1---5:R-:W-:Y:S05]  /*307a0*/  CALL.REL.NOINC `($_ZN7cutlass13device_kernelIN5flash19enable_sm80_to_sm89INS1_16FlashAttnBwdSm80INS1_25CollectiveMainloopBwdSm80ILi2ELi2EN4cute5tupleIJNS5_1CILi128EEES8_NS7_ILi64EEEEEENS_10bfloat16_tEfNS_4arch4Sm80ELb0ELb1ELb1ELb1ELb0ELb0ELb0ELb0ELi2ELi4ELi4ELi4ELb0EEENS1_21CollectiveEpilogueBwdISA_SB_SD_Li256ELb1ELb0ELi2EEENS1_19SingleTileSchedulerILb1ELb0ELb0ELi128EEEEEEEEEvNT_6ParamsE$_ZN4cute3eso3ESOILb1ELb0EJNS_6LayoutINS_5tupleIJNS3_IJNS_1CILi8EEENS4_ILi1EEEEEENS4_ILi2EEEEEENS3_IJNS3_IJS6_NS4_ILi0EEEEEENS4_ILi64EEEEEEEENS_10ViewEngineIPN7cutlass10bfloat16_tEEEEEC2ERKSE_RKSJ_) ;  /* 0xfffdad9000007944 */ /* 0x022fea0003c3ffff */
[----:B-1----:R1:W5:Y:S01]  /*307b0*/  LDL.64 R2, [R1+0x758] ;  /* 0x0007580001027983 */ /* 0x0023620000100a00 */
[----:B------:R-:W-:Y:S02]  /*307c0*/  MOV R7, R5 ;  /* 0x0000000500077202 */ /* 0x000fe40000000f00 */
[----:B------:R-:W-:Y:S02]  /*307d0*/  MOV R6, 0x307f0 ;  /* 0x000307f000067802 */ /* 0x000fe40000000f00 */
[----:B-1---5:R-:W-:Y:S05]  /*307e0*/  CALL.REL.NOINC `($_ZN7cutlass13device_kernelIN5flash19enable_sm80_to_sm89INS1_16FlashAttnBwdSm80INS1_25CollectiveMainloopBwdSm80ILi2ELi2EN4cute5tupleIJNS5_1CILi128EEES8_NS7_ILi64EEEEEENS_10bfloat16_tEfNS_4arch4Sm80ELb0ELb1ELb1ELb1ELb0ELb0ELb0ELb0ELi2ELi4ELi4ELi4ELb0EEENS1_21CollectiveEpilogueBwdISA_SB_SD_Li256ELb1ELb0ELi2EEENS1_19SingleTileSchedulerILb1ELb0ELb0ELi128EEEEEEEEEvNT_6ParamsE$_ZN4cute3eso3ESOILb1ELb0EJNS_6LayoutINS_5tupleIJNS3_IJNS_1CILi8EEENS4_ILi1EEEEEENS3_IJNS4_ILi2EEEEEEEEENS3_IJNS3_IJS6_NS4_ILi0EEEEEENS3_IJNS4_ILi8192EEEEEEEEEEENS_10ViewEngineINS_8smem_ptrIPN7cutlass10bfloat16_tEEEEEEEC2ERKSG_RKSN_) ;  /* 0xfffdab5000007944 */ /* 0x022fea0003c3ffff */
[----:B-1----:R1:W5:Y:S01]  /*307f0*/  LDL.64 R4, [R1+0x758] ;  /* 0x0007580001047983 */ /* 0x0023620000100a00 */
[----:B------:R-:W-:Y:S02]  /*30800*/  MOV R8, R2 ;  /* 0x0000000200087202 */ /* 0x000fe40000000f00 */
[----:B------:R-:W-:-:S02]  /*30810*/  MOV R6, 0x30830 ;  /* 0x0003083000067802 */ /* 0x000fc40000000f00 */
[----:B-1---5:R-:W-:Y:S05]  /*30820*/  CALL.REL.NOINC `($_ZN7cutlass13device_kernelIN5flash19enable_sm80_to_sm89INS1_16FlashAttnBwdSm80INS1_25CollectiveMainloopBwdSm80ILi2ELi2EN4cute5tupleIJNS5_1CILi128EEES8_NS7_ILi64EEEEEENS_10bfloat16_tEfNS_4arch4Sm80ELb0ELb1ELb1ELb1ELb0ELb0ELb0ELb0ELi2ELi4ELi4ELi4ELb0EEENS1_21CollectiveEpilogueBwdISA_SB_SD_Li256ELb1ELb0ELi2EEENS1_19SingleTileSchedulerILb1ELb0ELb0ELi128EEEEEEEEEvNT_6ParamsE$_ZN4cute3eso3ESOILb1ELb0EJNS_6LayoutINS_5tupleIJNS3_IJNS_1CILi8EEENS4_ILi1EEEEEENS3_IJNS4_ILi2EEEEEEEEENS3_IJNS3_IJS6_NS4_ILi0EEEEEENS3_IJNS4_ILi64EEEEEEEEEEENS_10ViewEngineIPN7cutlass10bfloat16_tEEEEEC2ERKSG_RKSL_) ;  /* 0xfffdaac000007944 */ /* 0x022fea0003c3ffff */
[----:B-1----:R1:W5:Y:S01]  /*30830*/  LDL.64 R2, [R1+0x758] ;  /* 0x0007580001027983 */ /* 0x0023620000100a00 */
[----:B------:R-:W-:-:S03]  /*30840*/  MOV R8, 0x30860 ;  /* 0x0003086000087802 */ /* 0x000fc60000000f00 */
[----:B-1---5:R-:W-:Y:S05]  /*30850*/  CALL.REL.NOINC `($_ZN7cutlass13device_kernelIN5flash19enable_sm80_to_sm89INS1_16FlashAttnBwdSm80INS1_25CollectiveMainloopBwdSm80ILi2ELi2EN4cute5tupleIJNS5_1CILi128EEES8_NS7_ILi64EEEEEENS_10bfloat16_tEfNS_4arch4Sm80ELb0ELb1ELb1ELb1ELb0ELb0ELb0ELb0ELi2ELi4ELi4ELi4ELb0EEENS1_21CollectiveEpilogueBwdISA_SB_SD_Li256ELb1ELb0ELi2EEENS1_19SingleTileSchedulerILb1ELb0ELb0ELi128EEEEEEEEEvNT_6ParamsE$_ZN4cute3eso3ESOILb1ELb0EJNS_6LayoutINS_5tupleIJNS3_IJNS3_IJNS_1CILi8EEENS4_ILi1EEEEEES6_EEENS3_IJNS3_IJS6_S6_EEENS4_ILi2EEEEEEEEENS3_IJNS3_IJNS3_IJS6_NS4_ILi0EEEEEESD_EEENS3_IJNS3_IJSD_SD_EEENS4_ILi64EEEEEEEEEEENS_10ViewEngineIPN7cutlass10bfloat16_tEEEEEC2ERKSK_RKSP_) ;  /* 0xfffd9c6000007944 */ /* 0x022fea0003c3ffff */
[----:B-1----:R1:W5:Y:S01]  /*30860*/  LDL.64 R2, [R1+0x758] ;  /* 0x0007580001027983 */ /* 0x0023620000100a00 */
[----:B------:R-:W-:-:S02]  /*30870*/  MOV R7, R5 ;  /* 0x0000000500077202 */ /* 0x000fc40000000f00 */
[----:B------:R-:W-:Y:S02]  /*30880*/  MOV R6, 0x308a0 ;  /* 0x000308a000067802 */ /* 0x000fe40000000f00 */
[----:B-1---5:R-:W-:Y:S05]  /*30890*/  CALL.REL.NOINC `($_ZN7cutlass13device_kernelIN5flash19enable_sm80_to_sm89INS1_16FlashAttnBwdSm80INS1_25CollectiveMainloopBwdSm80ILi2ELi2EN4cute5tupleIJNS5_1CILi128EEES8_NS7_ILi64EEEEEENS_10bfloat16_tEfNS_4arch4Sm80ELb0ELb1ELb1ELb1ELb0ELb0ELb0ELb0ELi2ELi4ELi4ELi4ELb0EEENS1_21CollectiveEpilogueBwdISA_SB_SD_Li256ELb1ELb0ELi2EEENS1_19SingleTileSchedulerILb1ELb0ELb0ELi128EEEEEEEEEvNT_6ParamsE$_ZN4cute3eso3ESOILb1ELb0EJNS_6LayoutINS_5tupleIJNS3_IJNS3_IJNS_1CILi8EEENS4_ILi1EEEEEES6_EEENS3_IJNS3_IJS6_S6_EEENS4_ILi2EEEEEEEEENS3_IJNS3_IJNS3_IJS6_NS4_ILi0EEEEEESD_EEENS3_IJNS3_IJSD_SD_EEENS4_ILi8192EEEEEEEEEEENS_10ViewEngineINS_8smem_ptrIPN7cutlass10bfloat16_tEEEEEEEC2ERKSK_RKSR_) ;  /* 0xfffd9c6000007944 */ /* 0x022fea0003c3ffff */
[----:B-1----:R1:W5:Y:S01]  /*308a0*/  LDL.64 R4, [R1+0x758] ;  /* 0x0007580001047983 */ /* 0x0023620000100a00 */
[----:B------:R-:W-:Y:S02]  /*308b0*/  MOV R8, R2 ;  /* 0x0000000200087202 */ /* 0x000fe40000000f00 */
[----:B------:R-:W-:Y:S02]  /*308c0*/  MOV R6, 0x308e0 ;  /* 0x000308e000067802 */ /* 0x000fe40000000f00 */
[----:B-1---5:R-:W-:Y:S05]  /*308d0*/  CALL.REL.NOINC `($_ZN7cutlass13device_kernelIN5flash19enable_sm80_to_sm89INS1_16FlashAttnBwdSm80INS1_25CollectiveMainloopBwdSm80ILi2ELi2EN4cute5tupleIJNS5_1CILi128EEES8_NS7_ILi64EEEEEENS_10bfloat16_tEfNS_4arch4Sm80ELb0ELb1ELb1ELb1ELb0ELb0ELb0ELb0ELi2ELi4ELi4ELi4ELb0EEENS1_21CollectiveEpilogueBwdISA_SB_SD_Li256ELb1ELb0ELi2EEENS1_19SingleTileSchedulerILb1ELb0ELb0ELi128EEEEEEEEEvNT_6ParamsE$_ZN4cute3eso3ESOILb1ELb0EJNS_6LayoutINS_5tupleIJNS3_IJNS_1CILi8EEENS4_ILi1EEEEEENS4_ILi2EEEEEENS3_IJNS3_IJS6_NS4_ILi0EEEEEENS4_ILi64EEEEEEEENS_10ViewEngineIPN7cutlass10bfloat16_tEEEEEC2ERKSE_RKSJ_) ;  /* 0xfffdac6000007944 */ /* 0x022fea0003c3ffff */
[----:B------:R2:W5:Y:S01]  /*308e0*/  LDL.64 R14, [R1+0x758] ;  /* 0x00075800010e7983 */ /* 0x0005620000100a00 */
[----:B-1----:R-:W-:Y:S01]  /*308f0*/  IMAD.MOV.U32 R2, RZ, RZ, R4 ;  /* 0x000000ffff027224 */ /* 0x002fe200078e0004 */
[----:B------:R-:W-:Y:S01]  /*30900*/  MOV R3, R5 ;  /* 0x0000000500037202 */ /* 0x000fe20000000f00 */
[----:B------:R-:W-:Y:S01]  /*30910*/  IMAD.MOV.U32 R9, RZ, RZ, R25 ;  /* 0x000000ffff097224 */ /* 0x000fe200078e0019 */
[----:B------:R-:W-:Y:S02]  /*30920*/  MOV R8, 0x30940 ;  /* 0x0003094000087802 */ /* 0x000fe40000000f00 */
[----:B--2--5:R-:W-:Y:S05]  /*30930*/  CALL.REL.NOINC `($_ZN7cutlass13device_kernelIN5flash19enable_sm80_to_sm89INS1_16FlashAttnBwdSm80INS1_25CollectiveMainloopBwdSm80ILi2ELi2EN4cute5tupleIJNS5_1CILi128EEES8_NS7_ILi64EEEEEENS_10bfloat16_tEfNS_4arch4Sm80ELb0ELb1ELb1ELb1ELb0ELb0ELb0ELb0ELi2ELi4ELi4ELi4ELb0EEENS1_21CollectiveEpilogueBwdISA_SB_SD_Li256ELb1ELb0ELi2EEENS1_19SingleTileSchedulerILb1ELb0ELb0ELi128EEEEEEEEEvNT_6ParamsE$_ZN4cute8smem_ptrIPN7cutlass10bfloat16_tEECI1NS_12iter_adaptorIS3_S4_EEES3_) ;  /* 0xfffdbb8000007944 */ /* 0x024fea0003c3ffff */
[----:B-1----:R1:W5:Y:S01]  /*30940*/  LDL.64 R2, [R1+0x758] ;  /* 0x0007580001027983 */ /* 0x0023620000100a00 */
[----:B------:R-:W-:-:S03]  /*30950*/  MOV R6, 0x30970 ;  /* 0x0003097000067802 */ /* 0x000fc60000000f00 */
[----:B-1---5:R-:W-:Y:S05]  /*30960*/  CALL.REL.NOINC `($_ZN7cutlass13device_kernelIN5flash19enable_sm80_to_sm89INS1_16FlashAttnBwdSm80INS1_25CollectiveMainloopBwdSm80ILi2ELi2EN4cute5tupleIJNS5_1CILi128EEES8_NS7_ILi64EEEEEENS_10bfloat16_tEfNS_4arch4Sm80ELb0ELb1ELb1ELb1ELb0ELb0ELb0ELb0ELi2ELi4ELi4ELi4ELb0EEENS1_21CollectiveEpilogueBwdISA_SB_SD_Li256ELb1ELb0ELi2EEENS1_19SingleTileSchedulerILb1ELb0ELb0ELi128EEEEEEEEEvNT_6ParamsE$_ZN4cute3eso3ESOILb1ELb0EJNS_6LayoutINS_5tupleIJNS3_IJNS_1CILi8EEENS4_ILi1EEEEEENS4_ILi2EEEEEENS3_IJNS3_IJS6_NS4_ILi0EEEEEENS4_ILi8192EEEEEEEENS_10ViewEngineINS_8smem_ptrIPN7cutlass10bfloat16_tEEEEEEEC2ERKSE_RKSL_) ;  /* 0xfffdac6000007944 */ /* 0x022fea0003c3ffff */
        /* <DEDUP_REMOVED lines=121> */
[----:B------:R-:W-:Y:S02]  /*31100*/  MOV R8, 0x31160 ;  /* 0x0003116000087802 */ /* 0x000fe40000000f00 */
[----:B-1----:R1:W-:Y:S04]  /*31110*/  ST.E [R10.64], R4 ;  /* 0x000000040a007985 */ /* 0x0023e8000c101904 */
[----:B------:R1:W-:Y:S04]  /*31120*/  ST.E [R10.64+0x4], R5 ;  /* 0x000004050a007985 */ /* 0x0003e8000c101904 */
[----:B------:R1:W-:Y:S04]  /*31130*/  ST.E [R10.64+0x8], R6 ;  /* 0x000008060a007985 */ /* 0x0003e8000c101904 */
[----:B------:R1:W-:Y:S02]  /*31140*/  ST.E [R10.64+0xc], R7 ;  /* 0x00000c070a007985 */ /* 0x0003e4000c101904 */
[----:B-1----:R-:W-:Y:S05]  /*31150*/  CALL.REL.NOINC `($_ZN7cutlass13device_kernelIN5flash19enable_sm80_to_sm89INS1_16FlashAttnBwdSm80INS1_25CollectiveMainloopBwdSm80ILi2ELi2EN4cute5tupleIJNS5_1CILi128EEES8_NS7_ILi64EEEEEENS_10bfloat16_tEfNS_4arch4Sm80ELb0ELb1ELb1ELb1ELb0ELb0ELb0ELb0ELi2ELi4ELi4ELi4ELb0EEENS1_21CollectiveEpilogueBwdISA_SB_SD_Li256ELb1ELb0ELi2EEENS1_19SingleTileSchedulerILb1ELb0ELb0ELi128EEEEEEEEEvNT_6ParamsE$_ZZN4cute5sliceINS_5tupleIJNS_10UnderscoreES2_NS_1CILi0EEEEEENS1_IJNS1_IJNS3_ILi1EEES4_EEEiNS3_ILi1024EEEEEEEEDaRKT_RKT0_ENKUlRKT_RKT0_E_clIS2_iEEDaSI_SL_) ;  /* 0xfffdcc8000007944 */ /* 0x002fea0003c3ffff */
[----:B------:R-:W-:Y:S02]  /*31160*/  MOV R4, 0x31180 ;  /* 0x0003118000047802 */ /* 0x000fe40000000f00 */
[----:B-1---5:R-:W-:Y:S05]  /*31170*/  CALL.REL.NOINC `($_ZN7cutlass13device_kernelIN5flash19enable_sm80_to_sm89INS1_16FlashAttnBwdSm80INS1_25CollectiveMainloopBwdSm80ILi2ELi2EN4cute5tupleIJNS5_1CILi128EEES8_NS7_ILi64EEEEEENS_10bfloat16_tEfNS_4arch4Sm80ELb0ELb1ELb1ELb1ELb0ELb0ELb0ELb0ELi2ELi4ELi4ELi4ELb0EEENS1_21CollectiveEpilogueBwdISA_SB_SD_Li256ELb1ELb0ELi2EEENS1_19SingleTileSchedulerILb1ELb0ELb0ELi128EEEEEEEEEvNT_6ParamsE$_ZZN4cute12filter_tupleINS_5tupleIJNS_10UnderscoreES2_NS_1CILi0EEEEEENS1_IJNS1_IJNS3_ILi1EEES4_EEEiNS3_ILi1024EEEEEEZNS_5sliceIS5_S9_EEDaRKT_RKT0_EUlRKT_RKT0_E_EEDaSD_SG_OT1_ENKUlDpSJ_E_clIJNS1_IJS7_EEENS1_IJiEEENS1_IJEEEEEEDaSQ_) ;  /* 0xfffdb8f000007944 */ /* 0x022fea0003c3ffff */
[----:B------:R-:W-:Y:S02]  /*31180*/  MOV R70, R25 ;  /* 0x0000001900467202 */ /* 0x000fe40000000f00 */
[----:B------:R-:W-:-:S02]  /*31190*/  MOV R6, 0x311b0 ;  /* 0x000311b000067802 */ /* 0x000fc40000000f00 */
[----:B-1---5:R-:W-:Y:S05]  /*311a0*/  CALL.REL.NOINC `($_ZN7cutlass13device_kernelIN5flash19enable_sm80_to_sm89INS1_16FlashAttnBwdSm80INS1_25CollectiveMainloopBwdSm80ILi2ELi2EN4cute5tupleIJNS5_1CILi128EEES8_NS7_ILi64EEEEEENS_10bfloat16_tEfNS_4arch4Sm80ELb0ELb1ELb1ELb1ELb0ELb0ELb0ELb0ELi2ELi4ELi4ELi4ELb0EEENS1_21CollectiveEpilogueBwdISA_SB_SD_Li256ELb1ELb0ELi2EEENS1_19SingleTileSchedulerILb1ELb0ELb0ELi128EEEEEEEEEvNT_6ParamsE$_ZN4cute5tupleIJNS0_IJNS0_IJNS_1CILi8EEENS1_ILi1EEEEEENS1_ILi2EEEEEENS0_IJNS0_IJS3_NS1_ILi0EEEEEEiEEEEEC2ERKS6_RKS9_) ;  /* 0xfffdabf000007944 */ /* 0x022fea0003c3ffff */
[----:B-1----:R1:W5:Y:S01]  /*311b0*/  LDL R3, [R1+0x758] ;  /* 0x0007580001037983 */ /* 0x0023620000100800 */
[----:B------:R-:W-:-:S02]  /*311c0*/  MOV R70, R25 ;  /* 0x0000001900467202 */ /* 0x000fc40000000f00 */
[----:B------:R-:W-:Y:S02]  /*311d0*/  MOV R6, 0x311f0 ;  /* 0x000311f000067802 */ /* 0x000fe40000000f00 */
[----:B-1---5:R-:W-:Y:S05]  /*311e0*/  CALL.REL.NOINC `($_ZN7cutlass13device_kernelIN5flash19enable_sm80_to_sm89INS1_16FlashAttnBwdSm80INS1_25CollectiveMainloopBwdSm80ILi2ELi2EN4cute5tupleIJNS5_1CILi128EEES8_NS7_ILi64EEEEEENS_10bfloat16_tEfNS_4arch4Sm80ELb0ELb1ELb1ELb1ELb0ELb0ELb0ELb0ELi2ELi4ELi4ELi4ELb0EEENS1_21CollectiveEpilogueBwdISA_SB_SD_Li256ELb1ELb0ELi2EEENS1_19SingleTileSchedulerILb1ELb0ELb0ELi128EEEEEEEEEvNT_6ParamsE$_ZN4cute3eso3ESOILb0ELb1EJNS_6LayoutINS_5tupleIJNS3_IJNS_1CILi8EEENS4_ILi1EEEEEENS4_ILi2EEEEEENS3_IJNS3_IJS6_NS4_ILi0EEEEEEiEEEEESA_EEC2ERKSD_RKSA_) ;  /* 0xfffd751000007944 */ /* 0x022fea0003c3ffff */
[----:B------:R2:W5:Y:S01]  /*311f0*/  LDL R4, [R1+0x758] ;  /* 0x0007580001047983 */ /* 0x0005620000100800 */
[----:B------:R-:W-:Y:S01]  /*31200*/  IMAD.MOV.U32 R9, RZ, RZ, R25 ;  /* 0x000000ffff097224 */ /* 0x000fe200078e0019 */
[----:B-1----:R-:W-:Y:S01]  /*31210*/  MOV R2, R58 ;  /* 0x0000003a00027202 */ /* 0x002fe20000000f00 */
[----:B------:R-:W-:Y:S01]  /*31220*/  IMAD.MOV.U32 R3, RZ, RZ, R59 ;  /* 0x000000ffff037224 */ /* 0x000fe200078e003b */
[----:B------:R-:W-:Y:S02]  /*31230*/  MOV R8, 0x31250 ;  /* 0x0003125000087802 */ /* 0x000fe40000000f00 */
[----:B--2--5:R-:W-:Y:S05]  /*31240*/  CALL.REL.NOINC `($_ZN7cutlass13device_kernelIN5flash19enable_sm80_to_sm89INS1_16FlashAttnBwdSm80INS1_25CollectiveMainloopBwdSm80ILi2ELi2EN4cute5tupleIJNS5_1CILi128EEES8_NS7_ILi64EEEEEENS_10bfloat16_tEfNS_4arch4Sm80ELb0ELb1ELb1ELb1ELb0ELb0ELb0ELb0ELi2ELi4ELi4ELi4ELb0EEENS1_21CollectiveEpilogueBwdISA_SB_SD_Li256ELb1ELb0ELi2EEENS1_19SingleTileSchedulerILb1ELb0ELb0ELi128EEEEEEEEEvNT_6ParamsE$_ZN4cute8smem_ptrIPN7cutlass10bfloat16_tEECI1NS_12iter_adaptorIS3_S4_EEES3_) ;  /* 0xfffdb27000007944 */ /* 0x024fea0003c3ffff */
[----:B-1----:R-:W2:Y:S01]  /*31250*/  LDL.64 R2, [R1+0x758] ;  /* 0x0007580001027983 */ /* 0x002ea20000100a00 */
[----:B------:R-:W-:Y:S01]  /*31260*/  IMAD.MOV.U32 R6, RZ, RZ, R4 ;  /* 0x000000ffff067224 */ /* 0x000fe200078e0004 */
[----:B------:R-:W-:Y:S01]  /*31270*/  MOV R70, R25 ;  /* 0x0000001900467202 */ /* 0x000fe20000000f00 */
[----:B------:R-:W-:Y:S01]  /*31280*/  IMAD.MOV.U32 R62, RZ, RZ, R24 ;  /* 0x000000ffff3e7224 */ /* 0x000fe200078e0018 */
[----:B------:R-:W-:Y:S01]  /*31290*/  MOV R4, 0x312c0 ;  /* 0x000312c000047802 */ /* 0x000fe20000000f00 */
[----:B--2---:R1:W-:Y:S04]  /*312a0*/  STL.64 [R1+0x770], R2 ;  /* 0x0007700201007387 */ /* 0x0043e80000100a00 */
[----:B-1----:R-:W-:Y:S05]  /*312b0*/  CALL.REL.NOINC `($_ZN7cutlass13device_kernelIN5flash19enable_sm80_to_sm89INS1_16FlashAttnBwdSm80INS1_25CollectiveMainloopBwdSm80ILi2ELi2EN4cute5tupleIJNS5_1CILi128EEES8_NS7_ILi64EEEEEENS_10bfloat16_tEfNS_4arch4Sm80ELb0ELb1ELb1ELb1ELb0ELb0ELb0ELb0ELi2ELi4ELi4ELi4ELb0EEENS1_21CollectiveEpilogueBwdISA_SB_SD_Li256ELb1ELb0ELi2EEENS1_19SingleTileSchedulerILb1ELb0ELb0ELi128EEEEEEEEEvNT_6ParamsE$_ZN4cute3eso3ESOILb0ELb0EJNS_6LayoutINS_5tupleIJNS3_IJNS_1CILi8EEENS4_ILi1EEEEEENS4_ILi2EEEEEENS3_IJNS3_IJS6_NS4_ILi0EEEEEEiEEEEENS_10ViewEngineINS_8smem_ptrIPN7cutlass10bfloat16_tEEEEEEEC2ERKSD_RKSK_) ;  /* 0xfffd686000007944 */ /* 0x002fea0003c3ffff */
[----:B------:R2:W5:Y:S04]  /*312c0*/  LDL R13, [R1+0x758] ;  /* 0x00075800010d7983 */ /* 0x0005680000100800 */
[----:B------:R2:W5:Y:S01]  /*312d0*/  LDL.64 R10, [R1+0x760] ;  /* 0x00076000010a7983 */ /* 0x0005620000100a00 */
[----:B------:R-:W-:Y:S01]  /*312e0*/  IMAD.MOV.U32 R70, RZ, RZ, R25 ;  /* 0x000000ffff467224 */ /* 0x000fe200078e0019 */
[----:B-1----:R-:W-:Y:S01]  /*312f0*/  MOV R8, R52 ;  /* 0x0000003400087202 */ /* 0x002fe20000000f00 */
[----:B------:R-:W-:Y:S01]  /*31300*/  IMAD.MOV.U32 R9, RZ, RZ, R53 ;  /* 0x000000ffff097224 */ /* 0x000fe200078e0035 */
[----:B------:R-:W-:-:S02]  /*31310*/  MOV R6, 0x31330 ;  /* 0x0003133000067802 */ /* 0x000fc40000000f00 */
[----:B--2--5:R-:W-:Y:S05]  /*31320*/  CALL.REL.NOINC `($_ZN7cutlass13device_kernelIN5flash19enable_sm80_to_sm89INS1_16FlashAttnBwdSm80INS1_25CollectiveMainloopBwdSm80ILi2ELi2EN4cute5tupleIJNS5_1CILi128EEES8_NS7_ILi64EEEEEENS_10bfloat16_tEfNS_4arch4Sm80ELb0ELb1ELb1ELb1ELb0ELb0ELb0ELb0ELi2ELi4ELi4ELi4ELb0EEENS1_21CollectiveEpilogueBwdISA_SB_SD_Li256ELb1ELb0ELi2EEENS1_19SingleTileSchedulerILb1ELb0ELb0ELi128EEEEEEEEEvNT_6ParamsE$_ZN4cute3eso3ESOILb1ELb0EJNS_6LayoutINS_5tupleIJNS3_IJNS3_IJNS_1CILi4EEENS4_ILi2EEEEEENS4_ILi1EEEEEES6_EEENS3_IJNS3_IJNS3_IJS8_NS4_ILi32EEEEEENS4_ILi0EEEEEENS4_ILi64EEEEEEEENS_10ViewEngineIPN7cutlass10bfloat16_tEEEEEC2ERKSH_RKSM_) ;  /* 0xfffd900000007944 */ /* 0x024fea0003c3ffff */
[----:B------:R2:W5:Y:S01]  /*31330*/  LDL.64 R4, [R1+0x758] ;  /* 0x0007580001047983 */ /* 0x0005620000100a00 */
[----:B------:R-:W-:-:S02]  /*31340*/  MOV R3, R13 ;  /* 0x0000000d00037202 */ /* 0x000fc40000000f00 */
[----:B-1----:R-:W-:Y:S02]  /*31350*/  MOV R8, 0x31370 ;  /* 0x0003137000087802 */ /* 0x002fe40000000f00 */
[----:B--2--5:R-:W-:Y:S05]  /*31360*/  CALL.REL.NOINC `($_ZN7cutlass13device_kernelIN5flash19enable_sm80_to_sm89INS1_16FlashAttnBwdSm80INS1_25CollectiveMainloopBwdSm80ILi2ELi2EN4cute5tupleIJNS5_1CILi128EEES8_NS7_ILi64EEEEEENS_10bfloat16_tEfNS_4arch4Sm80ELb0ELb1ELb1ELb1ELb0ELb0ELb0ELb0ELi2ELi4ELi4ELi4ELb0EEENS1_21CollectiveEpilogueBwdISA_SB_SD_Li256ELb1ELb0ELi2EEENS1_19SingleTileSchedulerILb1ELb0ELb0ELi128EEEEEEEEEvNT_6ParamsE$_ZZN4cute4takeILi1ELi2ENS_5tupleIJNS1_IJNS_1CILi1EEENS2_ILi0EEEEEEiEEEEEDaRKT1_ENKUlDpRKT_E_clIJiEEEDaSD_) ;  /* 0xfffdc7d000007944 */ /* 0x024fea0003c3ffff */
[----:B------:R-:W-:Y:S02]  /*31370*/  MOV R70, R25 ;  /* 0x0000001900467202 */ /* 0x000fe40000000f00 */
[----:B------:R-:W-:Y:S02]  /*31380*/  MOV R6, 0x313a0 ;  /* 0x000313a000067802 */ /* 0x000fe40000000f00 */
[----:B-1---5:R-:W-:Y:S05]  /*31390*/  CALL.REL.NOINC `($_ZN7cutlass13device_kernelIN5flash19enable_sm80_to_sm89INS1_16FlashAttnBwdSm80INS1_25CollectiveMainloopBwdSm80ILi2ELi2EN4cute5tupleIJNS5_1CILi128EEES8_NS7_ILi64EEEEEENS_10bfloat16_tEfNS_4arch4Sm80ELb0ELb1ELb1ELb1ELb0ELb0ELb0ELb0ELi2ELi4ELi4ELi4ELb0EEENS1_21CollectiveEpilogueBwdISA_SB_SD_Li256ELb1ELb0ELi2EEENS1_19SingleTileSchedulerILb1ELb0ELb0ELi128EEEEEEEEEvNT_6ParamsE$_ZN4cute3eso3ESOILb1ELb0EJNS_5tupleIJNS_1CILi1EEENS3_ILi0EEEEEENS2_IJiEEEEEC2ERKS6_RKS7_) ;  /* 0xfffd886000007944 */ /* 0x022fea0003c3ffff */
[----:B-1----:R1:W5:Y:S01]  /*313a0*/  LDL R3, [R1+0x758] ;  /* 0x0007580001037983 */ /* 0x0023620000100800 */
[----:B------:R-:W-:Y:S02]  /*313b0*/  MOV R70, R25 ;  /* 0x0000001900467202 */ /* 0x000fe40000000f00 */
[----:B------:R-:W-:Y:S02]  /*313c0*/  MOV R6, 0x313e0 ;  /* 0x000313e000067802 */ /* 0x000fe40000000f00 */
[----:B-1---5:R-:W-:Y:S05]  /*313d0*/  CALL.REL.NOINC `($_ZN7cutlass13device_kernelIN5flash19enable_sm80_to_sm89INS1_16FlashAttnBwdSm80INS1_25CollectiveMainloopBwdSm80ILi2ELi2EN4cute5tupleIJNS5_1CILi128EEES8_NS7_ILi64EEEEEENS_10bfloat16_tEfNS_4arch4Sm80ELb0ELb1ELb1ELb1ELb0ELb0ELb0ELb0ELi2ELi4ELi4ELi4ELb0EEENS1_21CollectiveEpilogueBwdISA_SB_SD_Li256ELb1ELb0ELi2EEENS1_19SingleTileSchedulerILb1ELb0ELb0ELi128EEEEEEEEEvNT_6ParamsE$_ZN4cute5tupleIJNS0_IJNS0_IJNS_1CILi8EEENS1_ILi1EEEEEENS0_IJNS1_ILi2EEEEEEEEENS0_IJNS0_IJS3_NS1_ILi0EEEEEENS0_IJiEEEEEEEEC2ERKS7_RKSB_) ;  /* 0xfffda98000007944 */ /* 0x022fea0003c3ffff */
[----:B------:R2:W5:Y:S01]  /*313e0*/  LDL R8, [R1+0x758] ;  /* 0x0007580001087983 */ /* 0x0005620000100800 */
[----:B------:R-:W-:Y:S01]  /*313f0*/  IMAD.MOV.U32 R70, RZ, RZ, R25 ;  /* 0x000000ffff467224 */ /* 0x000fe200078e0019 */
[----:B------:R-:W-:Y:S02]  /*31400*/  MOV R62, R24 ;  /* 0x00000018003e7202 */ /* 0x000fe40000000f00 */
[----:B------:R2:W-:Y:S01]  /*31410*/  STL.64 [R1+0x770], R10 ;  /* 0x0007700a01007387 */ /* 0x0005e20000100a00 */
[----:B------:R-:W-:-:S03]  /*31420*/  MOV R6, 0x31440 ;  /* 0x0003144000067802 */ /* 0x000fc60000000f00 */
[----:B-12--5:R-:W-:Y:S05]  /*31430*/  CALL.REL.NOINC `($_ZN7cutlass13device_kernelIN5flash19enable_sm80_to_sm89INS1_16FlashAttnBwdSm80INS1_25CollectiveMainloopBwdSm80ILi2ELi2EN4cute5tupleIJNS5_1CILi128EEES8_NS7_ILi64EEEEEENS_10bfloat16_tEfNS_4arch4Sm80ELb0ELb1ELb1ELb1ELb0ELb0ELb0ELb0ELi2ELi4ELi4ELi4ELb0EEENS1_21CollectiveEpilogueBwdISA_SB_SD_Li256ELb1ELb0ELi2EEENS1_19SingleTileSchedulerILb1ELb0ELb0ELi128EEEEEEEEEvNT_6ParamsE$_ZN4cute3eso3ESOILb0ELb0EJNS_6LayoutINS_5tupleIJNS3_IJNS_1CILi8EEENS4_ILi1EEEEEENS3_IJNS4_ILi2EEEEEEEEENS3_IJNS3_IJS6_NS4_ILi0EEEEEENS3_IJiEEEEEEEENS_10ViewEngineINS_8smem_ptrIPN7cutlass10bfloat16_tEEEEEEEC2ERKSF_RKSM_) ;  /* 0xfffd667000007944 */ /* 0x026fea0003c3ffff */
[----:B-1----:R1:W5:Y:S04]  /*31440*/  LDL R10, [R1+0x758] ;  /* 0x00075800010a7983 */ /* 0x0023680000100800 */
[----:B------:R1:W5:Y:S01]  /*31450*/  LDL.64 R16, [R1+0x760] ;  /* 0x0007600001107983 */ /* 0x0003620000100a00 */
[----:B------:R-:W-:-:S02]  /*31460*/  MOV R70, R25 ;  /* 0x0000001900467202 */ /* 0x000fc40000000f00 */
[----:B------:R-:W-:Y:S02]  /*31470*/  MOV R6, 0x31490 ;  /* 0x0003149000067802 */ /* 0x000fe40000000f00 */
[----:B-1---5:R-:W-:Y:S05]  /*31480*/  CALL.REL.NOINC `($_ZN7cutlass13device_kernelIN5flash19enable_sm80_to_sm89INS1_16FlashAttnBwdSm80INS1_25CollectiveMainloopBwdSm80ILi2ELi2EN4cute5tupleIJNS5_1CILi128EEES8_NS7_ILi64EEEEEENS_10bfloat16_tEfNS_4arch4Sm80ELb0ELb1ELb1ELb1ELb0ELb0ELb0ELb0ELi2ELi4ELi4ELi4ELb0EEENS1_21CollectiveEpilogueBwdISA_SB_SD_Li256ELb1ELb0ELi2EEENS1_19SingleTileSchedulerILb1ELb0ELb0ELi128EEEEEEEEEvNT_6ParamsE$_ZN4cute3eso3ESOILb1ELb0EJNS_6LayoutINS_5tupleIJNS3_IJNS3_IJNS_1CILi4EEENS4_ILi2EEEEEENS4_ILi1EEEEEENS3_IJS6_EEEEEENS3_IJNS3_IJNS3_IJS8_NS4_ILi32EEEEEENS4_ILi0EEEEEENS3_IJNS4_ILi64EEEEEEEEEEENS_10ViewEngineIPN7cutlass10bfloat16_tEEEEEC2ERKSJ_RKSO_) ;  /* 0xfffd8e6000007944 */ /* 0x022fea0003c3ffff */
[----:B-1----:R1:W5:Y:S01]  /*31490*/  LDL.64 R2, [R1+0x758] ;  /* 0x0007580001027983 */ /* 0x0023620000100a00 */
[----:B------:R-:W-:Y:S02]  /*314a0*/  MOV R70, R25 ;  /* 0x0000001900467202 */ /* 0x000fe40000000f00 */
[----:B------:R-:W-:Y:S02]  /*314b0*/  MOV R6, 0x314d0 ;  /* 0x000314d000067802 */ /* 0x000fe40000000f00 */
[----:B-1---5:R-:W-:Y:S05]  /*314c0*/  CALL.REL.NOINC `($_ZN7cutlass13device_kernelIN5flash19enable_sm80_to_sm89INS1_16FlashAttnBwdSm80INS1_25CollectiveMainloopBwdSm80ILi2ELi2EN4cute5tupleIJNS5_1CILi128EEES8_NS7_ILi64EEEEEENS_10bfloat16_tEfNS_4arch4Sm80ELb0ELb1ELb1ELb1ELb0ELb0ELb0ELb0ELi2ELi4ELi4ELi4ELb0EEENS1_21CollectiveEpilogueBwdISA_SB_SD_Li256ELb1ELb0ELi2EEENS1_19SingleTileSchedulerILb1ELb0ELb0ELi128EEEEEEEEEvNT_6ParamsE$_ZN4cute3eso3ESOILb1ELb0EJNS_6LayoutINS_5tupleIJNS3_IJNS3_IJNS3_IJNS_1CILi4EEENS4_ILi2EEEEEENS4_ILi1EEEEEES8_EEENS3_IJNS3_IJNS3_IJS8_S8_EEES8_EEES6_EEEEEENS3_IJNS3_IJNS3_IJNS3_IJS8_NS4_ILi32EEEEEENS4_ILi0EEEEEESH_EEENS3_IJNS3_IJNS3_IJSH_SH_EEESH_EEENS4_ILi64EEEEEEEEEEENS_10ViewEngineIPN7cutlass10bfloat16_tEEEEEC2ERKSP_RKSU_) ;  /* 0xfffd8d1000007944 */ /* 0x022fea0003c3ffff */
[----:B------:R2:W5:Y:S01]  /*314d0*/  LDL.64 R8, [R1+0x758] ;  /* 0x0007580001087983 */ /* 0x0005620000100a00 */
[----:B-1----:R-:W-:Y:S01]  /*314e0*/  IMAD.MOV.U32 R3, RZ, RZ, R10 ;  /* 0x000000ffff037224 */ /* 0x002fe200078e000a */
[----:B------:R-:W-:Y:S02]  /*314f0*/  MOV R70, R25 ;  /* 0x0000001900467202 */ /* 0x000fe40000000f00 */
[----:B------:R-:W-:Y:S02]  /*31500*/  MOV R4, 0x31520 ;  /* 0x0003152000047802 */ /* 0x000fe40000000f00 */
[----:B--2--5:R-:W-:Y:S05]  /*31510*/  CALL.REL.NOINC `($_ZN7cutlass13device_kernelIN5flash19enable_sm80_to_sm89INS1_16FlashAttnBwdSm80INS1_25CollectiveMainloopBwdSm80ILi2ELi2EN4cute5tupleIJNS5_1CILi128EEES8_NS7_ILi64EEEEEENS_10bfloat16_tEfNS_4arch4Sm80ELb0ELb1ELb1ELb1ELb0ELb0ELb0ELb0ELi2ELi4ELi4ELi4ELb0EEENS1_21CollectiveEpilogueBwdISA_SB_SD_Li256ELb1ELb0ELi2EEENS1_19SingleTileSchedulerILb1ELb0ELb0ELi128EEEEEEEEEvNT_6ParamsE$_ZN4cute5tupleIJNS0_IJNS_1CILi2EEEEEENS0_IJiEEEEEC2ERKS3_RKS4_) ;  /* 0xfffdaa9000007944 */ /* 0x024fea0003c3ffff */
[----:B-1----:R-:W2:Y:S01]  /*31520*/  LDL R3, [R1+0x758] ;  /* 0x0007580001037983 */ /* 0x002ea20000100800 */
[----:B------:R-:W-:Y:S02]  /*31530*/  MOV R2, R60 ;  /* 0x0000003c00027202 */ /* 0x000fe40000000f00 */
[----:B------:R-:W-:Y:S01]  /*31540*/  MOV R14, 0x31570 ;  /* 0x00031570000e7802 */ /* 0x000fe20000000f00 */
[----:B--2---:R1:W-:Y:S04]  /*31550*/  STL [R12], R3 ;  /* 0x000000030c007387 */ /* 0x0043e80000100800 */
[----:B-1----:R-:W-:Y:S05]  /*31560*/  CALL.REL.NOINC `($_ZN7cutlass13device_kernelIN5flash19enable_sm80_to_sm89INS1_16FlashAttnBwdSm80INS1_25CollectiveMainloopBwdSm80ILi2ELi2EN4cute5tupleIJNS5_1CILi128EEES8_NS7_ILi64EEEEEENS_10bfloat16_tEfNS_4arch4Sm80ELb0ELb1ELb1ELb1ELb0ELb0ELb0ELb0ELi2ELi4ELi4ELi4ELb0EEENS1_21CollectiveEpilogueBwdISA_SB_SD_Li256ELb1ELb0ELi2EEENS1_19SingleTileSchedulerILb1ELb0ELb0ELi128EEEEEEEEEvNT_6ParamsE$_ZZN4cute14logical_divideINS_5tupleIJNS1_IJNS_1CILi8EEENS2_ILi1EEEEEENS1_IJNS2_ILi2EEEEEEEEENS1_IJNS1_IJS4_NS2_ILi0EEEEEENS1_IJiEEEEEENS1_IJS5_NS_6LayoutIS4_S9_EEEEEEEDaRKNSD_IT_T0_EERKT1_ENKUlRKT_RKT0_E_clINSD_IS7_SB_EESE_EEDaSQ_ST_) ;  /* 0xfffdc10000007944 */ /* 0x002fea0003c3ffff */
[----:B------:R-:W-:Y:S02]  /*31570*/  MOV R70, R25 ;  /* 0x0000001900467202 */ /* 0x000fe40000000f00 */
[----:B------:R-:W-:-:S02]  /*31580*/  MOV R4, 0x315a0 ;  /* 0x000315a000047802 */ /* 0x000fc40000000f00 */
[----:B-1---5:R-:W-:Y:S05]  /*31590*/  CALL.REL.NOINC `($_ZN7cutlass13device_kernelIN5flash19enable_sm80_to_sm89INS1_16FlashAttnBwdSm80INS1_25CollectiveMainloopBwdSm80ILi2ELi2EN4cute5tupleIJNS5_1CILi128EEES8_NS7_ILi64EEEEEENS_10bfloat16_tEfNS_4arch4Sm80ELb0ELb1ELb1ELb1ELb0ELb0ELb0ELb0ELi2ELi4ELi4ELi4ELb0EEENS1_21CollectiveEpilogueBwdISA_SB_SD_Li256ELb1ELb0ELi2EEENS1_19SingleTileSchedulerILb1ELb0ELb0ELi128EEEEEEEEEvNT_6ParamsE$_ZN4cute3eso3ESOILb1ELb0EJNS_5tupleIJNS2_IJNS_1CILi1EEENS3_ILi0EEEEEENS2_IJS5_S5_EEEEEENS2_IJS5_iEEEEEC2ERKS8_RKS9_) ;  /* 0xfffd814000007944 */ /* 0x022fea0003c3ffff */
[----:B-1----:R1:W5:Y:S01]  /*315a0*/  LDL R3, [R1+0x758] ;  /* 0x0007580001037983 */ /* 0x0023620000100800 */
[----:B------:R-:W-:-:S02]  /*315b0*/  MOV R70, R25 ;  /* 0x0000001900467202 */ /* 0x000fc40000000f00 */
[----:B------:R-:W-:Y:S02]  /*315c0*/  MOV R4, 0x315e0 ;  /* 0x000315e000047802 */ /* 0x000fe40000000f00 */
[----:B-1---5:R-:W-:Y:S05]  /*315d0*/  CALL.REL.NOINC `($_ZN7cutlass13device_kernelIN5flash19enable_sm80_to_sm89INS1_16FlashAttnBwdSm80INS1_25CollectiveMainloopBwdSm80ILi2ELi2EN4cute5tupleIJNS5_1CILi128EEES8_NS7_ILi64EEEEEENS_10bfloat16_tEfNS_4arch4Sm80ELb0ELb1ELb1ELb1ELb0ELb0ELb0ELb0ELi2ELi4ELi4ELi4ELb0EEENS1_21CollectiveEpilogueBwdISA_SB_SD_Li256ELb1ELb0ELi2EEENS1_19SingleTileSchedulerILb1ELb0ELb0ELi128EEEEEEEEEvNT_6ParamsE$_ZN4cute5tupleIJNS0_IJNS0_IJNS0_IJNS_1CILi8EEENS1_ILi1EEEEEENS0_IJS3_S3_EEEEEENS0_IJS3_NS1_ILi2EEEEEEEEENS0_IJNS0_IJNS0_IJS3_NS1_ILi0EEEEEENS0_IJSA_SA_EEEEEENS0_IJSA_iEEEEEEEEC2ERKS9_RKSF_) ;  /* 0xfffda57000007944 */ /* 0x022fea0003c3ffff */
[----:B-1----:R1:W5:Y:S01]  /*315e0*/  LDL R3, [R1+0x758] ;  /* 0x0007580001037983 */ /* 0x0023620000100800 */
[----:B------:R-:W-:Y:S02]  /*315f0*/  MOV R70, R25 ;  /* 0x0000001900467202 */ /* 0x000fe40000000f00 */
[----:B------:R-:W-:Y:S02]  /*31600*/  MOV R4, 0x31620 ;  /* 0x0003162000047802 */ /* 0x000fe40000000f00 */
[----:B-1---5:R-:W-:Y:S05]  /*31610*/  CALL.REL.NOINC `($_ZN7cutlass13device_kernelIN5flash19enable_sm80_to_sm89INS1_16FlashAttnBwdSm80INS1_25CollectiveMainloopBwdSm80ILi2ELi2EN4cute5tupleIJNS5_1CILi128EEES8_NS7_ILi64EEEEEENS_10bfloat16_tEfNS_4arch4Sm80ELb0ELb1ELb1ELb1ELb0ELb0ELb0ELb0ELi2ELi4ELi4ELi4ELb0EEENS1_21CollectiveEpilogueBwdISA_SB_SD_Li256ELb1ELb0ELi2EEENS1_19SingleTileSchedulerILb1ELb0ELb0ELi128EEEEEEEEEvNT_6ParamsE$_ZN4cute3eso3ESOILb1ELb0EJNS_5tupleIJNS2_IJNS_1CILi1EEENS3_ILi0EEEEEENS2_IJS5_S5_EEEEEENS2_IJS5_iEEEEEC2ERKS8_RKS9_) ;  /* 0xfffd80c000007944 */ /* 0x022fea0003c3ffff */
[----:B-1----:R1:W5:Y:S01]  /*31620*/  LDL R3, [R1+0x758] ;  /* 0x0007580001037983 */ /* 0x0023620000100800 */
[----:B------:R-:W-:Y:S02]  /*31630*/  MOV R70, R25 ;  /* 0x0000001900467202 */ /* 0x000fe40000000f00 */
[----:B------:R-:W-:Y:S02]  /*31640*/  MOV R4, 0x31660 ;  /* 0x0003166000047802 */ /* 0x000fe40000000f00 */
[----:B-1---5:R-:W-:Y:S05]  /*31650*/  CALL.REL.NOINC `($_ZN7cutlass13device_kernelIN5flash19enable_sm80_to_sm89INS1_16FlashAttnBwdSm80INS1_25CollectiveMainloopBwdSm80ILi2ELi2EN4cute5tupleIJNS5_1CILi128EEES8_NS7_ILi64EEEEEENS_10bfloat16_tEfNS_4arch4Sm80ELb0ELb1ELb1ELb1ELb0ELb0ELb0ELb0ELi2ELi4ELi4ELi4ELb0EEENS1_21CollectiveEpilogueBwdISA_SB_SD_Li256ELb1ELb0ELi2EEENS1_19SingleTileSchedulerILb1ELb0ELb0ELi128EEEEEEEEEvNT_6ParamsE$_ZN4cute3eso3ESOILb1ELb0EJNS_5tupleIJNS_1CILi0EEES4_EEEiEEC2ERKS5_RKi) ;  /* 0xfffd84b000007944 */ /* 0x022fea0003c3ffff */
[----:B-1----:R1:W5:Y:S01]  /*31660*/  LDL R3, [R1+0x758] ;  /* 0x0007580001037983 */ /* 0x0023620000100800 */
[----:B------:R-:W-:Y:S02]  /*31670*/  MOV R70, R25 ;  /* 0x0000001900467202 */ /* 0x000fe40000000f00 */
[----:B------:R-:W-:Y:S02]  /*31680*/  MOV R4, 0x316a0 ;  /* 0x000316a000047802 */ /* 0x000fe40000000f00 */
[----:B-1---5:R-:W-:Y:S05]  /*31690*/  CALL.REL.NOINC `($_ZN7cutlass13device_kernelIN5flash19enable_sm80_to_sm89INS1_16FlashAttnBwdSm80INS1_25CollectiveMainloopBwdSm80ILi2ELi2EN4cute5tupleIJNS5_1CILi128EEES8_NS7_ILi64EEEEEENS_10bfloat16_tEfNS_4arch4Sm80ELb0ELb1ELb1ELb1ELb0ELb0ELb0ELb0ELi2ELi4ELi4ELi4ELb0EEENS1_21CollectiveEpilogueBwdISA_SB_SD_Li256ELb1ELb0ELi2EEENS1_19SingleTileSchedulerILb1ELb0ELb0ELi128EEEEEEEEEvNT_6ParamsE$_ZN4cute3eso3ESOILb1ELb0EJNS_5tupleIJNS2_IJNS_1CILi1EEENS3_ILi0EEEEEES5_EEENS2_IJNS2_IJS5_S5_EEEiEEEEEC2ERKS7_RKS9_) ;  /* 0xfffd808000007944 */ /* 0x022fea0003c3ffff */
[----:B-1----:R1:W5:Y:S01]  /*316a0*/  LDL R3, [R1+0x758] ;  /* 0x0007580001037983 */ /* 0x0023620000100800 */
[----:B------:R-:W-:-:S02]  /*316b0*/  MOV R70, R25 ;  /* 0x0000001900467202 */ /* 0x000fc40000000f00 */
[----:B------:R-:W-:Y:S02]  /*316c0*/  MOV R4, 0x316e0 ;  /* 0x000316e000047802 */ /* 0x000fe40000000f00 */
[----:B-1---5:R-:W-:Y:S05]  /*316d0*/  CALL.REL.NOINC `($_ZN7cutlass13device_kernelIN5flash19enable_sm80_to_sm89INS1_16FlashAttnBwdSm80INS1_25CollectiveMainloopBwdSm80ILi2ELi2EN4cute5tupleIJNS5_1CILi128EEES8_NS7_ILi64EEEEEENS_10bfloat16_tEfNS_4arch4Sm80ELb0ELb1ELb1ELb1ELb0ELb0ELb0ELb0ELi2ELi4ELi4ELi4ELb0EEENS1_21CollectiveEpilogueBwdISA_SB_SD_Li256ELb1ELb0ELi2EEENS1_19SingleTileSchedulerILb1ELb0ELb0ELi128EEEEEEEEEvNT_6ParamsE$_ZN4cute5tupleIJNS0_IJNS0_IJNS0_IJNS_1CILi8EEENS1_ILi1EEEEEES3_EEENS0_IJNS0_IJS3_S3_EEENS1_ILi2EEEEEEEEENS0_IJNS0_IJNS0_IJS3_NS1_ILi0EEEEEESA_EEENS0_IJNS0_IJSA_SA_EEEiEEEEEEEEC2ERKS9_RKSF_) ;  /* 0xfffda4b000007944 */ /* 0x022fea0003c3ffff */
[----:B------:R2:W5:Y:S01]  /*316e0*/  LDL R6, [R1+0x758] ;  /* 0x0007580001067983 */ /* 0x0005620000100800 */
[----:B------:R-:W-:Y:S01]  /*316f0*/  IMAD.MOV.U32 R70, RZ, RZ, R25 ;  /* 0x000000ffff467224 */ /* 0x000fe200078e0019 */
[----:B------:R-:W-:Y:S02]  /*31700*/  MOV R62, R24 ;  /* 0x00000018003e7202 */ /* 0x000fe40000000f00 */
[----:B------:R2:W-:Y:S01]  /*31710*/  STL.64 [R1+0x770], R16 ;  /* 0x0007701001007387 */ /* 0x0005e20000100a00 */
[----:B------:R-:W-:-:S03]  /*31720*/  MOV R4, 0x31740 ;  /* 0x0003174000047802 */ /* 0x000fc60000000f00 */
[----:B-12--5:R-:W-:Y:S05]  /*31730*/  CALL.REL.NOINC `($_ZN7cutlass13device_kernelIN5flash19enable_sm80_to_sm89INS1_16FlashAttnBwdSm80INS1_25CollectiveMainloopBwdSm80ILi2ELi2EN4cute5tupleIJNS5_1CILi128EEES8_NS7_ILi64EEEEEENS_10bfloat16_tEfNS_4arch4Sm80ELb0ELb1ELb1ELb1ELb0ELb0ELb0ELb0ELi2ELi4ELi4ELi4ELb0EEENS1_21CollectiveEpilogueBwdISA_SB_SD_Li256ELb1ELb0ELi2EEENS1_19SingleTileSchedulerILb1ELb0ELb0ELi128EEEEEEEEEvNT_6ParamsE$_ZN4cute3eso3ESOILb0ELb0EJNS_6LayoutINS_5tupleIJNS3_IJNS3_IJNS_1CILi8EEENS4_ILi1EEEEEES6_EEENS3_IJNS3_IJS6_S6_EEENS4_ILi2EEEEEEEEENS3_IJNS3_IJNS3_IJS6_NS4_ILi0EEEEEESD_EEENS3_IJNS3_IJSD_SD_EEEiEEEEEEEENS_10ViewEngineINS_8smem_ptrIPN7cutlass10bfloat16_tEEEEEEEC2ERKSJ_RKSQ_) ;  /* 0xfffd5e0000007944 */ /* 0x026fea0003c3ffff */
[----:B-1----:R1:W5:Y:S04]  /*31740*/  LDL R10, [R1+0x758] ;  /* 0x00075800010a7983 */ /* 0x0023680000100800 */
[----:B------:R1:W5:Y:S01]  /*31750*/  LDL.64 R4, [R1+0x760] ;  /* 0x0007600001047983 */ /* 0x0003620000100a00 */
[----:B------:R-:W-:-:S02]  /*31760*/  MOV R70, R25 ;  /* 0x0000001900467202 */ /* 0x000fc40000000f00 */
[----:B------:R-:W-:Y:S02]  /*31770*/  MOV R6, 0x31790 ;  /* 0x0003179000067802 */ /* 0x000fe40000000f00 */
[----:B-1---5:R-:W-:Y:S05]  /*31780*/  CALL.REL.NOINC `($_ZN7cutlass13device_kernelIN5flash19enable_sm80_to_sm89INS1_16FlashAttnBwdSm80INS1_25CollectiveMainloopBwdSm80ILi2ELi2EN4cute5tupleIJNS5_1CILi128EEES8_NS7_ILi64EEEEEENS_10bfloat16_tEfNS_4arch4Sm80ELb0ELb1ELb1ELb1ELb0ELb0ELb0ELb0ELi2ELi4ELi4ELi4ELb0EEENS1_21CollectiveEpilogueBwdISA_SB_SD_Li256ELb1ELb0ELi2EEENS1_19SingleTileSchedulerILb1ELb0ELb0ELi128EEEEEEEEEvNT_6ParamsE$_ZN4cute3eso3ESOILb1ELb0EJNS_6LayoutINS_5tupleIJNS3_IJNS3_IJNS_1CILi4EEENS4_ILi2EEEEEENS4_ILi1EEEEEES6_EEENS3_IJNS3_IJNS3_IJS8_NS4_ILi32EEEEEENS4_ILi0EEEEEENS4_ILi64EEEEEEEENS_10ViewEngineIPN7cutlass10bfloat16_tEEEEEC2ERKSH_RKSM_) ;  /* 0xfffd8ba000007944 */ /* 0x022fea0003c3ffff */
[----:B------:R2:W5:Y:S01]  /*31790*/  LDL.64 R12, [R1+0x758] ;  /* 0x00075800010c7983 */ /* 0x0005620000100a00 */
[----:B------:R-:W-:Y:S02]  /*317a0*/  MOV R3, R10 ;  /* 0x0000000a00037202 */ /* 0x000fe40000000f00 */
[----:B-1----:R-:W-:Y:S02]  /*317b0*/  MOV R8, 0x317d0 ;  /* 0x000317d000087802 */ /* 0x002fe40000000f00 */
[----:B--2--5:R-:W-:Y:S05]  /*317c0*/  CALL.REL.NOINC `($_ZN7cutlass13device_kernelIN5flash19enable_sm80_to_sm89INS1_16FlashAttnBwdSm80INS1_25CollectiveMainloopBwdSm80ILi2ELi2EN4cute5tupleIJNS5_1CILi128EEES8_NS7_ILi64EEEEEENS_10bfloat16_tEfNS_4arch4Sm80ELb0ELb1ELb1ELb1ELb0ELb0ELb0ELb0ELi2ELi4ELi4ELi4ELb0EEENS1_21CollectiveEpilogueBwdISA_SB_SD_Li256ELb1ELb0ELi2EEENS1_19SingleTileSchedulerILb1ELb0ELb0ELi128EEEEEEEEEvNT_6ParamsE$_ZZN4cute5sliceINS_5tupleIJNS1_IJNS_10UnderscoreENS_1CILi0EEEEEENS1_IJS4_S2_EEEEEENS1_IJNS1_IJNS1_IJNS3_ILi1EEES4_EEES4_EEENS1_IJNS1_IJS4_S4_EEEiEEEEEEEEDaRKT_RKT0_ENKUlRKT_RKT0_E_clIS6_SC_EEDaSM_SP_) ;  /* 0xfffdc5a000007944 */ /* 0x024fea0003c3ffff */
[----:B------:R-:W-:Y:S02]  /*317d0*/  MOV R8, 0x317f0 ;  /* 0x000317f000087802 */ /* 0x000fe40000000f00 */
[----:B-1----:R-:W-:Y:S05]  /*317e0*/  CALL.REL.NOINC `($_ZN7cutlass13device_kernelIN5flash19enable_sm80_to_sm89INS1_16FlashAttnBwdSm80INS1_25CollectiveMainloopBwdSm80ILi2ELi2EN4cute5tupleIJNS5_1CILi128EEES8_NS7_ILi64EEEEEENS_10bfloat16_tEfNS_4arch4Sm80ELb0ELb1ELb1ELb1ELb0ELb0ELb0ELb0ELi2ELi4ELi4ELi4ELb0EEENS1_21CollectiveEpilogueBwdISA_SB_SD_Li256ELb1ELb0ELi2EEENS1_19SingleTileSchedulerILb1ELb0ELb0ELi128EEEEEEEEEvNT_6ParamsE$_ZZN4cute12filter_tupleINS_5tupleIJNS1_IJNS_10UnderscoreENS_1CILi0EEEEEENS1_IJS4_S2_EEEEEENS1_IJNS1_IJNS1_IJNS3_ILi1EEES4_EEES4_EEENS1_IJNS1_IJS4_S4_EEEiEEEEEEZNS_5sliceIS7_SD_EEDaRKT_RKT0_EUlRKT_RKT0_E_EEDaSH_SK_OT1_ENKUlDpSN_E_clIJNS1_IJS9_EEENS1_IJiEEEEEEDaSU_) ;  /* 0xfffdafe000007944 */ /* 0x002fea0003c3ffff */
[----:B------:R-:W-:Y:S02]  /*317f0*/  MOV R70, R25 ;  /* 0x0000001900467202 */ /* 0x000fe40000000f00 */
[----:B------:R-:W-:Y:S02]  /*31800*/  MOV R6, 0x31820 ;  /* 0x0003182000067802 */ /* 0x000fe40000000f00 */
[----:B-1---5:R-:W-:Y:S05]  /*31810*/  CALL.REL.NOINC `($_ZN7cutlass13device_kernelIN5flash19enable_sm80_to_sm89INS1_16FlashAttnBwdSm80INS1_25CollectiveMainloopBwdSm80ILi2ELi2EN4cute5tupleIJNS5_1CILi128EEES8_NS7_ILi64EEEEEENS_10bfloat16_tEfNS_4arch4Sm80ELb0ELb1ELb1ELb1ELb0ELb0ELb0ELb0ELi2ELi4ELi4ELi4ELb0EEENS1_21CollectiveEpilogueBwdISA_SB_SD_Li256ELb1ELb0ELi2EEENS1_19SingleTileSchedulerILb1ELb0ELb0ELi128EEEEEEEEEvNT_6ParamsE$_ZN4cute5tupleIJNS0_IJNS0_IJNS_1CILi8EEENS1_ILi1EEEEEENS1_ILi2EEEEEENS0_IJNS0_IJS3_NS1_ILi0EEEEEEiEEEEEC2ERKS6_RKS9_) ;  /* 0xfffda58000007944 */ /* 0x022fea0003c3ffff */
[----:B-1----:R1:W5:Y:S01]  /*31820*/  LDL R3, [R1+0x758] ;  /* 0x0007580001037983 */ /* 0x0023620000100800 */
[----:B------:R-:W-:Y:S02]  /*31830*/  MOV R70, R25 ;  /* 0x0000001900467202 */ /* 0x000fe40000000f00 */
[----:B------:R-:W-:Y:S02]  /*31840*/  MOV R6, 0x31860 ;  /* 0x0003186000067802 */ /* 0x000fe40000000f00 */
[----:B-1---5:R-:W-:Y:S05]  /*31850*/  CALL.REL.NOINC `($_ZN7cutlass13device_kernelIN5flash19enable_sm80_to_sm89INS1_16FlashAttnBwdSm80INS1_25CollectiveMainloopBwdSm80ILi2ELi2EN4cute5tupleIJNS5_1CILi128EEES8_NS7_ILi64EEEEEENS_10bfloat16_tEfNS_4arch4Sm80ELb0ELb1ELb1ELb1ELb0ELb0ELb0ELb0ELi2ELi4ELi4ELi4ELb0EEENS1_21CollectiveEpilogueBwdISA_SB_SD_Li256ELb1ELb0ELi2EEENS1_19SingleTileSchedulerILb1ELb0ELb0ELi128EEEEEEEEEvNT_6ParamsE$_ZN4cute3eso3ESOILb0ELb1EJNS_6LayoutINS_5tupleIJNS3_IJNS_1CILi8EEENS4_ILi1EEEEEENS4_ILi2EEEEEENS3_IJNS3_IJS6_NS4_ILi0EEEEEEiEEEEESA_EEC2ERKSD_RKSA_) ;  /* 0xfffd6ea000007944 */ /* 0x022fea0003c3ffff */
[----:B------:R2:W5:Y:S01]  /*31860*/  LDL R7, [R1+0x758] ;  /* 0x0007580001077983 */ /* 0x0005620000100800 */
[----:B-1----:R-:W-:Y:S01]  /*31870*/  IMAD.MOV.U32 R2, RZ, RZ, R4 ;  /* 0x000000ffff027224 */ /* 0x002fe200078e0004 */
[----:B------:R-:W-:Y:S01]  /*31880*/  MOV R3, R5 ;  /* 0x0000000500037202 */ /* 0x000fe20000000f00 */
[----:B------:R-:W-:Y:S01]  /*31890*/  IMAD.MOV.U32 R9, RZ, RZ, R25 ;  /* 0x000000ffff097224 */ /* 0x000fe200078e0019 */
[----:B------:R-:W-:-:S02]  /*318a0*/  MOV R8, 0x318c0 ;  /* 0x000318c000087802 */ /* 0x000fc40000000f00 */
        /* <DEDUP_REMOVED lines=11> */
[----:B-1----:R-:W-:-:S02]  /*31960*/  MOV R3, RZ ;  /* 0x000000ff00037202 */ /* 0x002fc40000000f00 */
[----:B------:R-:W-:Y:S02]  /*31970*/  MOV R10, 0x31990 ;  /* 0x00031990000a7802 */ /* 0x000fe40000000f00 */
[----:B--2--5:R-:W-:Y:S05]  /*31980*/  CALL.REL.NOINC `($_ZN7cutlass13device_kernelIN5flash19enable_sm80_to_sm89INS1_16FlashAttnBwdSm80INS1_25CollectiveMainloopBwdSm80ILi2ELi2EN4cute5tupleIJNS5_1CILi128EEES8_NS7_ILi64EEEEEENS_10bfloat16_tEfNS_4arch4Sm80ELb0ELb1ELb1ELb1ELb0ELb0ELb0ELb0ELi2ELi4ELi4ELi4ELb0EEENS1_21CollectiveEpilogueBwdISA_SB_SD_Li256ELb1ELb0ELi2EEENS1_19SingleTileSchedulerILb1ELb0ELb0ELi128EEEEEEEEEvNT_6ParamsE$_ZN4cute3eso3ESOILb1ELb0EJNS_10UnderscoreEiEEC2ERKS2_RKi) ;  /* 0xfffd706000007944 */ /* 0x024fea0003c3ffff */
[----:B-1----:R-:W2:Y:S01]  /*31990*/  LDL R3, [R1+0x758] ;  /* 0x0007580001037983 */ /* 0x002ea20000100800 */
[----:B------:R-:W-:Y:S02]  /*319a0*/  MOV R2, R25 ;  /* 0x0000001900027202 */ /* 0x000fe40000000f00 */
[----:B------:R-:W-:Y:S01]  /*319b0*/  MOV R6, 0x319e0 ;  /* 0x000319e000067802 */ /* 0x000fe20000000f00 */
[----:B--2---:R-:W-:Y:S02]  /*319c0*/  IMAD R3, R14, R3, RZ ;  /* 0x000000030e037224 */ /* 0x004fe400078e02ff */
        /* <DEDUP_REMOVED lines=10> */
[----:B-1----:R1:W5:Y:S01]  /*31a70*/  LDL.64 R6, [R1+0x758] ;  /* 0x0007580001067983 */ /* 0x0023620000100a00 */
[----:B------:R-:W-:Y:S01]  /*31a80*/  IMAD.MOV.U32 R2, RZ, RZ, R25 ;  /* 0x000000ffff027224 */ /* 0x000fe200078e0019 */
[----:B------:R-:W-:-:S02]  /*31a90*/  MOV R3, RZ ;  /* 0x000000ff00037202 */ /* 0x000fc40000000f00 */
[----:B------:R-:W-:Y:S02]  /*31aa0*/  MOV R10, 0x31ac0 ;  /* 0x00031ac0000a7802 */ /* 0x000fe40000000f00 */
[----:B-1---5:R-:W-:Y:S05]  /*31ab0*/  CALL.REL.NOINC `($_ZN7cutlass13device_kernelIN5flash19enable_sm80_to_sm89INS1_16FlashAttnBwdSm80INS1_25CollectiveMainloopBwdSm80ILi2ELi2EN4cute5tupleIJNS5_1CILi128EEES8_NS7_ILi64EEEEEENS_10bfloat16_tEfNS_4arch4Sm80ELb0ELb1ELb1ELb1ELb0ELb0ELb0ELb0ELi2ELi4ELi4ELi4ELb0EEENS1_21CollectiveEpilogueBwdISA_SB_SD_Li256ELb1ELb0ELi2EEENS1_19SingleTileSchedulerILb1ELb0ELb0ELi128EEEEEEEEEvNT_6ParamsE$_ZN4cute3eso3ESOILb1ELb0EJNS_10UnderscoreEiEEC2ERKS2_RKi) ;  /* 0xfffd6f3000007944 */ /* 0x022fea0003c3ffff */
[----:B-1----:R-:W2:Y:S01]  /*31ac0*/  LDL R3, [R1+0x758] ;  /* 0x0007580001037983 */ /* 0x002ea20000100800 */
[----:B------:R-:W-:Y:S01]  /*31ad0*/  IMAD.MOV.U32 R70, RZ, RZ, R25 ;  /* 0x000000ffff467224 */ /* 0x000fe200078e0019 */
[----:B------:R-:W-:Y:S02]  /*31ae0*/  MOV R4, 0x31b10 ;  /* 0x00031b1000047802 */ /* 0x000fe40000000f00 */
[----:B--2---:R-:W-:Y:S02]  /*31af0*/  SHF.L.U32 R3, R3, 0x6, RZ ;  /* 0x0000000603037819 */ /* 0x004fe400000006ff */
[----:B------:R-:W-:Y:S05]  /*31b00*/  CALL.REL.NOINC `($_ZN7cutlass13device_kernelIN5flash19enable_sm80_to_sm89INS1_16FlashAttnBwdSm80INS1_25CollectiveMainloopBwdSm80ILi2ELi2EN4cute5tupleIJNS5_1CILi128EEES8_NS7_ILi64EEEEEENS_10bfloat16_tEfNS_4arch4Sm80ELb0ELb1ELb1ELb1ELb0ELb0ELb0ELb0ELi2ELi4ELi4ELi4ELb0EEENS1_21CollectiveEpilogueBwdISA_SB_SD_Li256ELb1ELb0ELi2EEENS1_19SingleTileSchedulerILb1ELb0ELb0ELi128EEEEEEEEEvNT_6ParamsE$_ZN4cute3eso3ESOILb1ELb0EJNS_6LayoutINS_5tupleIJNS3_IJNS3_IJNS_1CILi4EEENS4_ILi2EEEEEENS4_ILi1EEEEEEEEENS3_IJNS3_IJNS3_IJS8_NS4_ILi32EEEEEENS4_ILi0EEEEEEEEEEEiEEC2ERKSG_RKi) ;  /* 0xfffd87a000007944 */ /* 0x000fea0003c3ffff */
[----:B-1----:R-:W2:Y:S01]  /*31b10*/  LDL R3, [R1+0x758] ;  /* 0x0007580001037983 */ /* 0x002ea20000100800 */
[----:B------:R-:W-:Y:S02]  /*31b20*/  MOV R70, R25 ;  /* 0x0000001900467202 */ /* 0x000fe40000000f00 */
[----:B------:R-:W-:Y:S01]  /*31b30*/  MOV R4, 0x31b70 ;  /* 0x00031b7000047802 */ /* 0x000fe20000000f00 */
[----:B--2---:R-:W-:-:S05]  /*31b40*/  IMAD.WIDE R2, R3, 0x2, R12 ;  /* 0x0000000203027825 */ /* 0x004fca00078e020c */
[----:B------:R-:W-:Y:S02]  /*31b50*/  MOV R8, R2 ;  /* 0x0000000200087202 */ /* 0x000fe40000000f00 */
[----:B------:R-:W-:Y:S05]  /*31b60*/  CALL.REL.NOINC `($_ZN7cutlass13device_kernelIN5flash19enable_sm80_to_sm89INS1_16FlashAttnBwdSm80INS1_25CollectiveMainloopBwdSm80ILi2ELi2EN4cute5tupleIJNS5_1CILi128EEES8_NS7_ILi64EEEEEENS_10bfloat16_tEfNS_4arch4Sm80ELb0ELb1ELb1ELb1ELb0ELb0ELb0ELb0ELi2ELi4ELi4ELi4ELb0EEENS1_21CollectiveEpilogueBwdISA_SB_SD_Li256ELb1ELb0ELi2EEENS1_19SingleTileSchedulerILb1ELb0ELb0ELi128EEEEEEEEEvNT_6ParamsE$_ZN4cute3eso3ESOILb1ELb0EJNS_6LayoutINS_5tupleIJNS3_IJNS3_IJNS_1CILi4EEENS4_ILi2EEEEEENS4_ILi1EEEEEEEEENS3_IJNS3_IJNS3_IJS8_NS4_ILi32EEEEEENS4_ILi0EEEEEEEEEEENS_10ViewEngineIPN7cutlass10bfloat16_tEEEEEC2ERKSG_RKSL_) ;  /* 0xfffd86f000007944 */ /* 0x000fea0003c3ffff */
        /* <DEDUP_REMOVED lines=17> */
[----:B--2--5:R-:W-:Y:S05]  /*31c80*/  CALL.REL.NOINC `($_ZN7cutlass13device_kernelIN5flash19enable_sm80_to_sm89INS1_16FlashAttnBwdSm80INS1_25CollectiveMainloopBwdSm80ILi2ELi2EN4cute5tupleIJNS5_1CILi128EEES8_NS7_ILi64EEEEEENS_10bfloat16_tEfNS_4arch4Sm80ELb0ELb1ELb1ELb1ELb0ELb0ELb0ELb0ELi2ELi4ELi4ELi4ELb0EEENS1_21CollectiveEpilogueBwdISA_SB_SD_Li256ELb1ELb0ELi2EEENS1_19SingleTileSchedulerILb1ELb0ELb0ELi128EEEEEEEEEvNT_6ParamsE$_ZN4cute3eso3ESOILb1ELb0EJNS_6LayoutINS_5tupleIJNS3_IJNS3_IJNS_1CILi2EEES5_EEENS4_ILi1EEEEEEEEENS3_IJNS3_IJNS3_IJS7_NS4_ILi16EEEEEENS4_ILi0EEEEEEEEEEENS_10ViewEngineIPjEEEEC2ERKSF_RKSI_) ;  /* 0xfffd859000007944 */ /* 0x024fea0003c3ffff */
        /* <DEDUP_REMOVED lines=15> */
[----:B------:R-:W-:-:S02]  /*31d80*/  MOV R2, R25 ;  /* 0x0000001900027202 */ /* 0x000fc40000000f00 */
        /* <DEDUP_REMOVED lines=12> */
[----:B-1----:R1:W5:Y:S01]  /*31e50*/  LDL.64 R6, [R1+0x758] ;  /* 0x0007580001067983 */ /* 0x0023620000100a00 */
[----:B------:R-:W-:Y:S01]  /*31e60*/  IMAD.MOV.U32 R2, RZ, RZ, R25 ;  /* 0x000000ffff027224 */ /* 0x000fe200078e0019 */
[----:B------:R-:W-:-:S02]  /*31e70*/  MOV R3, 0x1 ;  /* 0x0000000100037802 */ /* 0x000fc40000000f00 */
        /* <DEDUP_REMOVED lines=46> */
[----:B------:R-:W-:-:S02]  /*32160*/  MOV R4, 0x32190 ;  /* 0x0003219000047802 */ /* 0x000fc40000000f00 */
[----:B--2---:R-:W-:Y:S02]  /*32170*/  SHF.L.U32 R3, R3, 0xa, RZ ;  /* 0x0000000a03037819 */ /* 0x004fe400000006ff */
[----:B------:R-:W-:Y:S05]  /*32180*/  CALL.REL.NOINC `($_ZN7cutlass13device_kernelIN5flash19enable_sm80_to_sm89INS1_16FlashAttnBwdSm80INS1_25CollectiveMainloopBwdSm80ILi2ELi2EN4cute5tupleIJNS5_1CILi128EEES8_NS7_ILi64EEEEEENS_10bfloat16_tEfNS_4arch4Sm80ELb0ELb1ELb1ELb1ELb0ELb0ELb0ELb0ELi2ELi4ELi4ELi4ELb0EEENS1_21CollectiveEpilogueBwdISA_SB_SD_Li256ELb1ELb0ELi2EEENS1_19SingleTileSchedulerILb1ELb0ELb0ELi128EEEEEEEEEvNT_6ParamsE$_ZN4cute3eso3ESOILb1ELb0EJNS_6LayoutINS_5tupleIJNS3_IJNS_1CILi8EEENS4_ILi1EEEEEENS4_ILi2EEEEEENS3_IJNS3_IJS6_NS4_ILi0EEEEEENS4_ILi8192EEEEEEEEiEEC2ERKSE_RKi) ;  /* 0xfffd948000007944 */ /* 0x000fea0003c3ffff */
[----:B------:R-:W-:Y:S01]  /*32190*/  ULDC.64 UR4, c[0x0][0x118] ;  /* 0x0000460000047ab9 */ /* 0x000fe20000000a00 */
[----:B-1----:R-:W2:Y:S04]  /*321a0*/  LDL R2, [R1+0x758] ;  /* 0x0007580001027983 */ /* 0x002ea80000100800 */
[----:B------:R-:W2:Y:S01]  /*321b0*/  LD.E.64 R4, [R56.64] ;  /* 0x0000000438047980 */ /* 0x000ea2000c101b00 */
[----:B------:R-:W-:Y:S02]  /*321c0*/  MOV R9, R25 ;  /* 0x0000001900097202 */ /* 0x000fe40000000f00 */
[----:B------:R-:W-:Y:S01]  /*321d0*/  MOV R8, 0x32200 ;  /* 0x0003220000087802 */ /* 0x000fe20000000f00 */
[----:B--2---:R-:W-:-:S04]  /*321e0*/  IMAD.WIDE R2, R2, 0x2, R4 ;  /* 0x0000000202027825 */ /* 0x004fc800078e0204 */
[----:B------:R-:W-:Y:S05]  /*321f0*/  CALL.REL.NOINC `($_ZN7cutlass13device_kernelIN5flash19enable_sm80_to_sm89INS1_16FlashAttnBwdSm80INS1_25CollectiveMainloopBwdSm80ILi2ELi2EN4cute5tupleIJNS5_1CILi128EEES8_NS7_ILi64EEEEEENS_10bfloat16_tEfNS_4arch4Sm80ELb0ELb1ELb1ELb1ELb0ELb0ELb0ELb0ELi2ELi4ELi4ELi4ELb0EEENS1_21CollectiveEpilogueBwdISA_SB_SD_Li256ELb1ELb0ELi2EEENS1_19SingleTileSchedulerILb1ELb0ELb0ELi128EEEEEEEEEvNT_6ParamsE$_ZN4cute8smem_ptrIPN7cutlass10bfloat16_tEECI1NS_12iter_adaptorIS3_S4_EEES3_) ;  /* 0xfffda2c000007944 */ /* 0x000fea0003c3ffff */
[----:B-1----:R1:W5:Y:S01]  /*32200*/  LDL.64 R2, [R1+0x758] ;  /* 0x0007580001027983 */ /* 0x0023620000100a00 */
[----:B------:R-:W-:-:S03]  /*32210*/  MOV R6, 0x32230 ;  /* 0x0003223000067802 */ /* 0x000fc60000000f00 */
[----:B-1---5:R-:W-:Y:S05]  /*32220*/  CALL.REL.NOINC `($_ZN7cutlass13device_kernelIN5flash19enable_sm80_to_sm89INS1_16FlashAttnBwdSm80INS1_25CollectiveMainloopBwdSm80ILi2ELi2EN4cute5tupleIJNS5_1CILi128EEES8_NS7_ILi64EEEEEENS_10bfloat16_tEfNS_4arch4Sm80ELb0ELb1ELb1ELb1ELb0ELb0ELb0ELb0ELi2ELi4ELi4ELi4ELb0EEENS1_21CollectiveEpilogueBwdISA_SB_SD_Li256ELb1ELb0ELi2EEENS1_19SingleTileSchedulerILb1ELb0ELb0ELi128EEEEEEEEEvNT_6ParamsE$_ZN4cute3eso3ESOILb1ELb0EJNS_6LayoutINS_5tupleIJNS3_IJNS_1CILi8EEENS4_ILi1EEEEEENS4_ILi2EEEEEENS3_IJNS3_IJS6_NS4_ILi0EEEEEENS4_ILi8192EEEEEEEENS_10ViewEngineINS_8smem_ptrIPN7cutlass10bfloat16_tEEEEEEEC2ERKSE_RKSL_) ;  /* 0xfffd93a000007944 */ /* 0x022fea0003c3ffff */
        /* <DEDUP_REMOVED lines=8> */
[----:B------:R-:W-:Y:S05]  /*322b0*/  CALL.REL.NOINC `($_ZN7cutlass13device_kernelIN5flash19enable_sm80_to_sm89INS1_16FlashAttnBwdSm80INS1_25CollectiveMainloopBwdSm80ILi2ELi2EN4cute5tupleIJNS5_1CILi128EEES8_NS7_ILi64EEEEEENS_10bfloat16_tEfNS_4arch4Sm80ELb0ELb1ELb1ELb1ELb0ELb0ELb0ELb0ELi2ELi4ELi4ELi4ELb0EEENS1_21CollectiveEpilogueBwdISA_SB_SD_Li256ELb1ELb0ELi2EEENS1_19SingleTileSchedulerILb1ELb0ELb0ELi128EEEEEEEEEvNT_6ParamsE$_ZN4cute3eso3ESOILb1ELb0EJNS_6LayoutINS_5tupleIJNS3_IJNS_1CILi8EEENS4_ILi1EEEEEENS4_ILi2EEEEEENS3_IJNS3_IJS6_NS4_ILi0EEEEEENS4_ILi64EEEEEEEEiEEC2ERKSE_RKi) ;  /* 0xfffd92d000007944 */ /* 0x000fea0003c3ffff */
[----:B-1----:R-:W2:Y:S01]  /*322c0*/  LDL R3, [R1+0x758] ;  /* 0x0007580001037983 */ /* 0x002ea20000100800 */
[----:B------:R-:W-:Y:S01]  /*322d0*/  MOV R6, 0x32310 ;  /* 0x0003231000067802 */ /* 0x000fe20000000f00 */
[----:B--2---:R-:W-:-:S05]  /*322e0*/  IMAD.WIDE R2, R3, 0x2, R54 ;  /* 0x0000000203027825 */ /* 0x004fca00078e0236 */
[----:B------:R-:W-:Y:S02]  /*322f0*/  MOV R8, R2 ;  /* 0x0000000200087202 */ /* 0x000fe40000000f00 */
[----:B------:R-:W-:Y:S05]  /*32300*/  CALL.REL.NOINC `($_ZN7cutlass13device_kernelIN5flash19enable_sm80_to_sm89INS1_16FlashAttnBwdSm80INS1_25CollectiveMainloopBwdSm80ILi2ELi2EN4cute5tupleIJNS5_1CILi128EEES8_NS7_ILi64EEEEEENS_10bfloat16_tEfNS_4arch4Sm80ELb0ELb1ELb1ELb1ELb0ELb0ELb0ELb0ELi2ELi4ELi4ELi4ELb0EEENS1_21CollectiveEpilogueBwdISA_SB_SD_Li256ELb1ELb0ELi2EEENS1_19SingleTileSchedulerILb1ELb0ELb0ELi128EEEEEEEEEvNT_6ParamsE$_ZN4cute3eso3ESOILb1ELb0EJNS_6LayoutINS_5tupleIJNS3_IJNS_1CILi8EEENS4_ILi1EEEEEENS4_ILi2EEEEEENS3_IJNS3_IJS6_NS4_ILi0EEEEEENS4_ILi64EEEEEEEENS_10ViewEngineIPN7cutlass10bfloat16_tEEEEEC2ERKSE_RKSJ_) ;  /* 0xfffd923000007944 */ /* 0x000fea0003c3ffff */
[----:B-1----:R1:W5:Y:S01]  /*32310*/  LDL.64 R2, [R1+0x758] ;  /* 0x0007580001027983 */ /* 0x0023620000100a00 */
[----:B------:R-:W-:Y:S02]  /*32320*/  MOV R7, R5 ;  /* 0x0000000500077202 */ /* 0x000fe40000000f00 */
[----:B------:R-:W-:Y:S02]  /*32330*/  MOV R6, 0x32350 ;  /* 0x0003235000067802 */ /* 0x000fe40000000f00 */
[----:B-1---5:R-:W-:Y:S05]  /*32340*/  CALL.REL.NOINC `($_ZN7cutlass13device_kernelIN5flash19enable_sm80_to_sm89INS1_16FlashAttnBwdSm80INS1_25CollectiveMainloopBwdSm80ILi2ELi2EN4cute5tupleIJNS5_1CILi128EEES8_NS7_ILi64EEEEEENS_10bfloat16_tEfNS_4arch4Sm80ELb0ELb1ELb1ELb1ELb0ELb0ELb0ELb0ELi2ELi4ELi4ELi4ELb0EEENS1_21CollectiveEpilogueBwdISA_SB_SD_Li256ELb1ELb0ELi2EEENS1_19SingleTileSchedulerILb1ELb0ELb0ELi128EEEEEEEEEvNT_6ParamsE$_ZN4cute3eso3ESOILb1ELb0EJNS_6LayoutINS_5tupleIJNS3_IJNS_1CILi8EEENS4_ILi1EEEEEENS3_IJNS4_ILi2EEEEEEEEENS3_IJNS3_IJS6_NS4_ILi0EEEEEENS3_IJNS4_ILi8192EEEEEEEEEEENS_10ViewEngineINS_8smem_ptrIPN7cutlass10bfloat16_tEEEEEEEC2ERKSG_RKSN_) ;  /* 0xfffd8ff000007944 */ /* 0x022fea0003c3ffff */
[----:B-1----:R1:W5:Y:S01]  /*32350*/  LDL.64 R4, [R1+0x758] ;  /* 0x0007580001047983 */ /* 0x0023620000100a00 */
[----:B------:R-:W-:Y:S02]  /*32360*/  MOV R8, R2 ;  /* 0x0000000200087202 */ /* 0x000fe40000000f00 */
[----:B------:R-:W-:Y:S02]  /*32370*/  MOV R6, 0x32390 ;  /* 0x0003239000067802 */ /* 0x000fe40000000f00 */
[----:B-1---5:R-:W-:Y:S05]  /*32380*/  CALL.REL.NOINC `($_ZN7cutlass13device_kernelIN5flash19enable_sm80_to_sm89INS1_16FlashAttnBwdSm80INS1_25CollectiveMainloopBwdSm80ILi2ELi2EN4cute5tupleIJNS5_1CILi128EEES8_NS7_ILi64EEEEEENS_10bfloat16_tEfNS_4arch4Sm80ELb0ELb1ELb1ELb1ELb0ELb0ELb0ELb0ELi2ELi4ELi4ELi4ELb0EEENS1_21CollectiveEpilogueBwdISA_SB_SD_Li256ELb1ELb0ELi2EEENS1_19SingleTileSchedulerILb1ELb0ELb0ELi128EEEEEEEEEvNT_6ParamsE$_ZN4cute3eso3ESOILb1ELb0EJNS_6LayoutINS_5tupleIJNS3_IJNS_1CILi8EEENS4_ILi1EEEEEENS3_IJNS4_ILi2EEEEEEEEENS3_IJNS3_IJS6_NS4_ILi0EEEEEENS3_IJNS4_ILi64EEEEEEEEEEENS_10ViewEngineIPN7cutlass10bfloat16_tEEEEEC2ERKSG_RKSL_) ;  /* 0xfffd8f6000007944 */ /* 0x022fea0003c3ffff */
[----:B-1----:R1:W5:Y:S01]  /*32390*/  LDL.64 R2, [R1+0x758] ;  /* 0x0007580001027983 */ /* 0x0023620000100a00 */
[----:B------:R-:W-:-:S03]  /*323a0*/  MOV R8, 0x323c0 ;  /* 0x000323c000087802 */ /* 0x000fc60000000f00 */
[----:B-1---5:R-:W-:Y:S05]  /*323b0*/  CALL.REL.NOINC `($_ZN7cutlass13device_kernelIN5flash19enable_sm80_to_sm89INS1_16FlashAttnBwdSm80INS1_25CollectiveMainloopBwdSm80ILi2ELi2EN4cute5tupleIJNS5_1CILi128EEES8_NS7_ILi64EEEEEENS_10bfloat16_tEfNS_4arch4Sm80ELb0ELb1ELb1ELb1ELb0ELb0ELb0ELb0ELi2ELi4ELi4ELi4ELb0EEENS1_21CollectiveEpilogueBwdISA_SB_SD_Li256ELb1ELb0ELi2EEENS1_19SingleTileSchedulerILb1ELb0ELb0ELi128EEEEEEEEEvNT_6ParamsE$_ZN4cute3eso3ESOILb1ELb0EJNS_6LayoutINS_5tupleIJNS3_IJNS3_IJNS_1CILi8EEENS4_ILi1EEEEEES6_EEENS3_IJNS3_IJS6_S6_EEENS4_ILi2EEEEEEEEENS3_IJNS3_IJNS3_IJS6_NS4_ILi0EEEEEESD_EEENS3_IJNS3_IJSD_SD_EEENS4_ILi64EEEEEEEEEEENS_10ViewEngineIPN7cutlass10bfloat16_tEEEEEC2ERKSK_RKSP_) ;  /* 0xfffd810000007944 */ /* 0x022fea0003c3ffff */
[----:B-1----:R1:W5:Y:S01]  /*323c0*/  LDL.64 R2, [R1+0x758] ;  /* 0x0007580001027983 */ /* 0x0023620000100a00 */
[----:B------:R-:W-:Y:S02]  /*323d0*/  MOV R7, R5 ;  /* 0x0000000500077202 */ /* 0x000fe40000000f00 */
[----:B------:R-:W-:-:S02]  /*323e0*/  MOV R6, 0x32400 ;  /* 0x0003240000067802 */ /* 0x000fc40000000f00 */
[----:B-1---5:R-:W-:Y:S05]  /*323f0*/  CALL.REL.NOINC `($_ZN7cutlass13device_kernelIN5flash19enable_sm80_to_sm89INS1_16FlashAttnBwdSm80INS1_25CollectiveMainloopBwdSm80ILi2ELi2EN4cute5tupleIJNS5_1CILi128EEES8_NS7_ILi64EEEEEENS_10bfloat16_tEfNS_4arch4Sm80ELb0ELb1ELb1ELb1ELb0ELb0ELb0ELb0ELi2ELi4ELi4ELi4ELb0EEENS1_21CollectiveEpilogueBwdISA_SB_SD_Li256ELb1ELb0ELi2EEENS1_19SingleTileSchedulerILb1ELb0ELb0ELi128EEEEEEEEEvNT_6ParamsE$_ZN4cute3eso3ESOILb1ELb0EJNS_6LayoutINS_5tupleIJNS3_IJNS3_IJNS_1CILi8EEENS4_ILi1EEEEEES6_EEENS3_IJNS3_IJS6_S6_EEENS4_ILi2EEEEEEEEENS3_IJNS3_IJNS3_IJS6_NS4_ILi0EEEEEESD_EEENS3_IJNS3_IJSD_SD_EEENS4_ILi8192EEEEEEEEEEENS_10ViewEngineINS_8smem_ptrIPN7cutlass10bfloat16_tEEEEEEEC2ERKSK_RKSR_) ;  /* 0xfffd810000007944 */ /* 0x022fea0003c3ffff */
[----:B-1----:R1:W5:Y:S01]  /*32400*/  LDL.64 R4, [R1+0x758] ;  /* 0x0007580001047983 */ /* 0x0023620000100a00 */
[----:B------:R-:W-:-:S02]  /*32410*/  MOV R8, R2 ;  /* 0x0000000200087202 */ /* 0x000fc40000000f00 */
        /* <DEDUP_REMOVED lines=140> */
[----:B------:R2:W5:Y:S01]  /*32ce0*/  LDL R5, [R1+0x758] ;  /* 0x0007580001057983 */ /* 0x0005620000100800 */
[----:B------:R-:W-:-:S03]  /*32cf0*/  MOV R4, 0x32d10 ;  /* 0x00032d1000047802 */ /* 0x000fc60000000f00 */
[----:B-12--5:R-:W-:Y:S05]  /*32d00*/  CALL.REL.NOINC `($_ZN7cutlass13device_kernelIN5flash19enable_sm80_to_sm89INS1_16FlashAttnBwdSm80INS1_25CollectiveMainloopBwdSm80ILi2ELi2EN4cute5tupleIJNS5_1CILi128EEES8_NS7_ILi64EEEEEENS_10bfloat16_tEfNS_4arch4Sm80ELb0ELb1ELb1ELb1ELb0ELb0ELb0ELb0ELi2ELi4ELi4ELi4ELb0EEENS1_21CollectiveEpilogueBwdISA_SB_SD_Li256ELb1ELb0ELi2EEENS1_19SingleTileSchedulerILb1ELb0ELb0ELi128EEEEEEEEEvNT_6ParamsE$_ZZN4cute5sliceINS_5tupleIJNS_10UnderscoreES2_iEEENS1_IJNS1_IJNS_1CILi1EEENS4_ILi0EEEEEEiNS4_ILi1024EEEEEEEEDaRKT_RKT0_ENKUlRKT_RKT0_E_clIS2_iEEDaSI_SL_) ;  /* 0xfffdb2b000007944 */ /* 0x026fea0003c3ffff */
[----:B------:R-:W-:Y:S02]  /*32d10*/  MOV R4, 0x32d30 ;  /* 0x00032d3000047802 */ /* 0x000fe40000000f00 */
[----:B-1---5:R-:W-:Y:S05]  /*32d20*/  CALL.REL.NOINC `($_ZN7cutlass13device_kernelIN5flash19enable_sm80_to_sm89INS1_16FlashAttnBwdSm80INS1_25CollectiveMainloopBwdSm80ILi2ELi2EN4cute5tupleIJNS5_1CILi128EEES8_NS7_ILi64EEEEEENS_10bfloat16_tEfNS_4arch4Sm80ELb0ELb1ELb1ELb1ELb0ELb0ELb0ELb0ELi2ELi4ELi4ELi4ELb0EEENS1_21CollectiveEpilogueBwdISA_SB_SD_Li256ELb1ELb0ELi2EEENS1_19SingleTileSchedulerILb1ELb0ELb0ELi128EEEEEEEEEvNT_6ParamsE$_ZZN4cute12filter_tupleINS_5tupleIJNS_10UnderscoreES2_iEEENS1_IJNS1_IJNS_1CILi1EEENS4_ILi0EEEEEEiNS4_ILi1024EEEEEEZNS_5sliceIS3_S9_EEDaRKT_RKT0_EUlRKT_RKT0_E_EEDaSD_SG_OT1_ENKUlDpSJ_E_clIJNS1_IJS7_EEENS1_IJiEEENS1_IJEEEEEEDaSQ_) ;  /* 0xfffd9f4000007944 */ /* 0x022fea0003c3ffff */
[----:B------:R-:W-:Y:S02]  /*32d30*/  MOV R70, R25 ;  /* 0x0000001900467202 */ /* 0x000fe40000000f00 */
[----:B------:R-:W-:-:S02]  /*32d40*/  MOV R6, 0x32d60 ;  /* 0x00032d6000067802 */ /* 0x000fc40000000f00 */
[----:B-1---5:R-:W-:Y:S05]  /*32d50*/  CALL.REL.NOINC `($_ZN7cutlass13device_kernelIN5flash19enable_sm80_to_sm89INS1_16FlashAttnBwdSm80INS1_25CollectiveMainloopBwdSm80ILi2ELi2EN4cute5tupleIJNS5_1CILi128EEES8_NS7_ILi64EEEEEENS_10bfloat16_tEfNS_4arch4Sm80ELb0ELb1ELb1ELb1ELb0ELb0ELb0ELb0ELi2ELi4ELi4ELi4ELb0EEENS1_21CollectiveEpilogueBwdISA_SB_SD_Li256ELb1ELb0ELi2EEENS1_19SingleTileSchedulerILb1ELb0ELb0ELi128EEEEEEEEEvNT_6ParamsE$_ZN4cute5tupleIJNS0_IJNS0_IJNS_1CILi8EEENS1_ILi1EEEEEENS1_ILi2EEEEEENS0_IJNS0_IJS3_NS1_ILi0EEEEEEiEEEEEC2ERKS6_RKS9_) ;  /* 0xfffd904000007944 */ /* 0x022fea0003c3ffff */
[----:B------:R2:W5:Y:S01]  /*32d60*/  LDL R6, [R1+0x758] ;  /* 0x0007580001067983 */ /* 0x0005620000100800 */
[----:B-1----:R-:W-:Y:S01]  /*32d70*/  IMAD.SHL.U32 R2, R5, 0x400, RZ ;  /* 0x0000040005027824 */ /* 0x002fe200078e00ff */
[----:B------:R-:W-:Y:S01]  /*32d80*/  MOV R61, R25 ;  /* 0x00000019003d7202 */ /* 0x000fe20000000f00 */
[----:B------:R-:W-:Y:S01]  /*32d90*/  IMAD.MOV.U32 R64, RZ, RZ, R24 ;  /* 0x000000ffff407224 */ /* 0x000fe200078e0018 */
[----:B------:R-:W-:-:S02]  /*32da0*/  MOV R4, 0x32dd0 ;  /* 0x00032dd000047802 */ /* 0x000fc40000000f00 */
[----:B------:R2:W-:Y:S04]  /*32db0*/  STL [R1+0x770], R2 ;  /* 0x0007700201007387 */ /* 0x0005e80000100800 */
[----:B--2--5:R-:W-:Y:S05]  /*32dc0*/  CALL.REL.NOINC `($_ZN7cutlass13device_kernelIN5flash19enable_sm80_to_sm89INS1_16FlashAttnBwdSm80INS1_25CollectiveMainloopBwdSm80ILi2ELi2EN4cute5tupleIJNS5_1CILi128EEES8_NS7_ILi64EEEEEENS_10bfloat16_tEfNS_4arch4Sm80ELb0ELb1ELb1ELb1ELb0ELb0ELb0ELb0ELi2ELi4ELi4ELi4ELb0EEENS1_21CollectiveEpilogueBwdISA_SB_SD_Li256ELb1ELb0ELi2EEENS1_19SingleTileSchedulerILb1ELb0ELb0ELi128EEEEEEEEEvNT_6ParamsE$_ZN4cute3eso3ESOILb0ELb0EJNS_6LayoutINS_5tupleIJNS3_IJNS_1CILi8EEENS4_ILi1EEEEEENS4_ILi2EEEEEENS3_IJNS3_IJS6_NS4_ILi0EEEEEEiEEEEEiEEC2ERKSD_RKi) ;  /* 0xfffd4dc000007944 */ /* 0x024fea0003c3ffff */
[----:B------:R-:W2:Y:S01]  /*32dd0*/  LDL.64 R4, [R1+0x758] ;  /* 0x0007580001047983 */ /* 0x000ea20000100a00 */
[----:B------:R-:W-:Y:S02]  /*32de0*/  MOV R9, R25 ;  /* 0x0000001900097202 */ /* 0x000fe40000000f00 */
[----:B------:R-:W-:Y:S01]  /*32df0*/  MOV R8, 0x32e20 ;  /* 0x00032e2000087802 */ /* 0x000fe20000000f00 */
[----:B-12---:R-:W-:-:S04]  /*32e00*/  IMAD.WIDE R2, R5, 0x2, R58 ;  /* 0x0000000205027825 */ /* 0x006fc800078e023a */
[----:B------:R-:W-:Y:S05]  /*32e10*/  CALL.REL.NOINC `($_ZN7cutlass13device_kernelIN5flash19enable_sm80_to_sm89INS1_16FlashAttnBwdSm80INS1_25CollectiveMainloopBwdSm80ILi2ELi2EN4cute5tupleIJNS5_1CILi128EEES8_NS7_ILi64EEEEEENS_10bfloat16_tEfNS_4arch4Sm80ELb0ELb1ELb1ELb1ELb0ELb0ELb0ELb0ELi2ELi4ELi4ELi4ELb0EEENS1_21CollectiveEpilogueBwdISA_SB_SD_Li256ELb1ELb0ELi2EEENS1_19SingleTileSchedulerILb1ELb0ELb0ELi128EEEEEEEEEvNT_6ParamsE$_ZN4cute8smem_ptrIPN7cutlass10bfloat16_tEECI1NS_12iter_adaptorIS3_S4_EEES3_) ;  /* 0xfffd96a000007944 */ /* 0x000fea0003c3ffff */
        /* <DEDUP_REMOVED lines=10> */
[----:B-1----:R-:W-:-:S02]  /*32ec0*/  MOV R3, 0x1 ;  /* 0x0000000100037802 */ /* 0x002fc40000000f00 */
[----:B------:R-:W-:Y:S02]  /*32ed0*/  MOV R8, 0x32ef0 ;  /* 0x00032ef000087802 */ /* 0x000fe40000000f00 */
[----:B--2--5:R-:W-:Y:S05]  /*32ee0*/  CALL.REL.NOINC `($_ZN7cutlass13device_kernelIN5flash19enable_sm80_to_sm89INS1_16FlashAttnBwdSm80INS1_25CollectiveMainloopBwdSm80ILi2ELi2EN4cute5tupleIJNS5_1CILi128EEES8_NS7_ILi64EEEEEENS_10bfloat16_tEfNS_4arch4Sm80ELb0ELb1ELb1ELb1ELb0ELb0ELb0ELb0ELi2ELi4ELi4ELi4ELb0EEENS1_21CollectiveEpilogueBwdISA_SB_SD_Li256ELb1ELb0ELi2EEENS1_19SingleTileSchedulerILb1ELb0ELb0ELi128EEEEEEEEEvNT_6ParamsE$_ZN4cute3eso3ESOILb1ELb0EJNS_10UnderscoreES2_iEEC2ERKS2_S5_RKi) ;  /* 0xfffd5ac000007944 */ /* 0x024fea0003c3ffff */
[----:B-1----:R-:W2:Y:S01]  /*32ef0*/  LDL R3, [R1+0x758] ;  /* 0x0007580001037983 */ /* 0x002ea20000100800 */
[----:B------:R-:W-:Y:S01]  /*32f00*/  IMAD.MOV.U32 R61, RZ, RZ, R25 ;  /* 0x000000ffff3d7224 */ /* 0x000fe200078e0019 */
[----:B------:R-:W-:Y:S02]  /*32f10*/  MOV R4, 0x32f40 ;  /* 0x00032f4000047802 */ /* 0x000fe40000000f00 */
[----:B--2---:R-:W-:Y:S02]  /*32f20*/  SHF.L.U32 R3, R3, 0x2, RZ ;  /* 0x0000000203037819 */ /* 0x004fe400000006ff */
[----:B------:R-:W-:Y:S05]  /*32f30*/  CALL.REL.NOINC `($_ZN7cutlass13device_kernelIN5flash19enable_sm80_to_sm89INS1_16FlashAttnBwdSm80INS1_25CollectiveMainloopBwdSm80ILi2ELi2EN4cute5tupleIJNS5_1CILi128EEES8_NS7_ILi64EEEEEENS_10bfloat16_tEfNS_4arch4Sm80ELb0ELb1ELb1ELb1ELb0ELb0ELb0ELb0ELi2ELi4ELi4ELi4ELb0EEENS1_21CollectiveEpilogueBwdISA_SB_SD_Li256ELb1ELb0ELi2EEENS1_19SingleTileSchedulerILb1ELb0ELb0ELi128EEEEEEEEEvNT_6ParamsE$_ZN4cute3eso3ESOILb1ELb0EJNS_6LayoutINS_5tupleIJNS3_IJNS3_IJNS_1CILi4EEENS4_ILi2EEEEEENS4_ILi1EEEEEES6_EEENS3_IJNS3_IJNS3_IJS8_NS4_ILi32EEEEEENS4_ILi0EEEEEENS4_ILi64EEEEEEEEiEEC2ERKSH_RKi) ;  /* 0xfffd743000007944 */ /* 0x000fea0003c3ffff */
[----:B-1----:R-:W2:Y:S01]  /*32f40*/  LDL R3, [R1+0x758] ;  /* 0x0007580001037983 */ /* 0x002ea20000100800 */
[----:B------:R-:W-:Y:S02]  /*32f50*/  MOV R70, R25 ;  /* 0x0000001900467202 */ /* 0x000fe40000000f00 */
[----:B------:R-:W-:Y:S01]  /*32f60*/  MOV R6, 0x32f90 ;  /* 0x00032f9000067802 */ /* 0x000fe20000000f00 */
[----:B--2---:R-:W-:-:S04]  /*32f70*/  IMAD.WIDE R8, R3, 0x2, R52 ;  /* 0x0000000203087825 */ /* 0x004fc800078e0234 */
[----:B------:R-:W-:Y:S05]  /*32f80*/  CALL.REL.NOINC `($_ZN7cutlass13device_kernelIN5flash19enable_sm80_to_sm89INS1_16FlashAttnBwdSm80INS1_25CollectiveMainloopBwdSm80ILi2ELi2EN4cute5tupleIJNS5_1CILi128EEES8_NS7_ILi64EEEEEENS_10bfloat16_tEfNS_4arch4Sm80ELb0ELb1ELb1ELb1ELb0ELb0ELb0ELb0ELi2ELi4ELi4ELi4ELb0EEENS1_21CollectiveEpilogueBwdISA_SB_SD_Li256ELb1ELb0ELi2EEENS1_19SingleTileSchedulerILb1ELb0ELb0ELi128EEEEEEEEEvNT_6ParamsE$_ZN4cute3eso3ESOILb1ELb0EJNS_6LayoutINS_5tupleIJNS3_IJNS3_IJNS_1CILi4EEENS4_ILi2EEEEEENS4_ILi1EEEEEES6_EEENS3_IJNS3_IJNS3_IJS8_NS4_ILi32EEEEEENS4_ILi0EEEEEENS4_ILi64EEEEEEEENS_10ViewEngineIPN7cutlass10bfloat16_tEEEEEC2ERKSH_RKSM_) ;  /* 0xfffd73a000007944 */ /* 0x000fea0003c3ffff */
[----:B------:R2:W5:Y:S01]  /*32f90*/  LDL.64 R4, [R1+0x758] ;  /* 0x0007580001047983 */ /* 0x0005620000100a00 */
[----:B------:R-:W-:Y:S02]  /*32fa0*/  MOV R3, R12 ;  /* 0x0000000c00037202 */ /* 0x000fe40000000f00 */
[----:B-1----:R-:W-:-:S02]  /*32fb0*/  MOV R8, 0x32fd0 ;  /* 0x00032fd000087802 */ /* 0x002fc40000000f00 */
[----:B--2--5:R-:W-:Y:S05]  /*32fc0*/  CALL.REL.NOINC `($_ZN7cutlass13device_kernelIN5flash19enable_sm80_to_sm89INS1_16FlashAttnBwdSm80INS1_25CollectiveMainloopBwdSm80ILi2ELi2EN4cute5tupleIJNS5_1CILi128EEES8_NS7_ILi64EEEEEENS_10bfloat16_tEfNS_4arch4Sm80ELb0ELb1ELb1ELb1ELb0ELb0ELb0ELb0ELi2ELi4ELi4ELi4ELb0EEENS1_21CollectiveEpilogueBwdISA_SB_SD_Li256ELb1ELb0ELi2EEENS1_19SingleTileSchedulerILb1ELb0ELb0ELi128EEEEEEEEEvNT_6ParamsE$_ZZN4cute4takeILi1ELi2ENS_5tupleIJNS1_IJNS_1CILi1EEENS2_ILi0EEEEEEiEEEEEDaRKT1_ENKUlDpRKT_E_clIJiEEEDaSD_) ;  /* 0xfffdab7000007944 */ /* 0x024fea0003c3ffff */
[----:B------:R-:W-:Y:S02]  /*32fd0*/  MOV R70, R25 ;  /* 0x0000001900467202 */ /* 0x000fe40000000f00 */
[----:B------:R-:W-:-:S02]  /*32fe0*/  MOV R6, 0x33000 ;  /* 0x0003300000067802 */ /* 0x000fc40000000f00 */
[----:B-1---5:R-:W-:Y:S05]  /*32ff0*/  CALL.REL.NOINC `($_ZN7cutlass13device_kernelIN5flash19enable_sm80_to_sm89INS1_16FlashAttnBwdSm80INS1_25CollectiveMainloopBwdSm80ILi2ELi2EN4cute5tupleIJNS5_1CILi128EEES8_NS7_ILi64EEEEEENS_10bfloat16_tEfNS_4arch4Sm80ELb0ELb1ELb1ELb1ELb0ELb0ELb0ELb0ELi2ELi4ELi4ELi4ELb0EEENS1_21CollectiveEpilogueBwdISA_SB_SD_Li256ELb1ELb0ELi2EEENS1_19SingleTileSchedulerILb1ELb0ELb0ELi128EEEEEEEEEvNT_6ParamsE$_ZN4cute3eso3ESOILb1ELb0EJNS_5tupleIJNS_1CILi1EEENS3_ILi0EEEEEENS2_IJiEEEEEC2ERKS6_RKS7_) ;  /* 0xfffd6c0000007944 */ /* 0x022fea0003c3ffff */
[----:B-1----:R1:W5:Y:S01]  /*33000*/  LDL R3, [R1+0x758] ;  /* 0x0007580001037983 */ /* 0x0023620000100800 */
[----:B------:R-:W-:-:S02]  /*33010*/  MOV R70, R25 ;  /* 0x0000001900467202 */ /* 0x000fc40000000f00 */
        /* <DEDUP_REMOVED lines=22> */
[----:B------:R-:W2:Y:S01]  /*33180*/  LDL R4, [R1+0x758] ;  /* 0x0007580001047983 */ /* 0x000ea20000100800 */
[----:B-1----:R-:W-:Y:S02]  /*33190*/  MOV R2, R24 ;  /* 0x0000001800027202 */ /* 0x002fe40000000f00 */
[----:B------:R-:W-:Y:S01]  /*331a0*/  MOV R14, 0x331d0 ;  /* 0x000331d0000e7802 */ /* 0x000fe20000000f00 */
[----:B--2---:R1:W-:Y:S04]  /*331b0*/  STL [R1+0x770], R4 ;  /* 0x0007700401007387 */ /* 0x0043e80000100800 */
        /* <DEDUP_REMOVED lines=194> */
[----:B------:R-:W-:Y:S05]  /*33de0*/  CALL.REL.NOINC `($_ZN7cutlass13device_kernelIN5flash19enable_sm80_to_sm89INS1_16FlashAttnBwdSm80INS1_25CollectiveMainloopBwdSm80ILi2ELi2EN4cute5tupleIJNS5_1CILi128EEES8_NS7_ILi64EEEEEENS_10bfloat16_tEfNS_4arch4Sm80ELb0ELb1ELb1ELb1ELb0ELb0ELb0ELb0ELi2ELi4ELi4ELi4ELb0EEENS1_21CollectiveEpilogueBwdISA_SB_SD_Li256ELb1ELb0ELi2EEENS1_19SingleTileSchedulerILb1ELb0ELb0ELi128EEEEEEEEEvNT_6ParamsE$_ZN4cute3eso3ESOILb1ELb0EJNS_6LayoutINS_5tupleIJNS3_IJNS_1CILi2EEES5_S5_EEES5_EEENS3_IJNS3_IJNS4_ILi1EEES5_NS4_ILi4EEEEEENS4_ILi64EEEEEEEEiEEC2ERKSD_RKi) ;  /* 0xfffd709000007944 */ /* 0x000fea0003c3ffff */
[----:B-1----:R-:W2:Y:S01]  /*33df0*/  LDL R3, [R1+0x758] ;  /* 0x0007580001037983 */ /* 0x002ea20000100800 */
[----:B------:R-:W-:Y:S01]  /*33e00*/  MOV R4, 0x33e40 ;  /* 0x00033e4000047802 */ /* 0x000fe20000000f00 */
[----:B--2---:R-:W-:-:S05]  /*33e10*/  IMAD.WIDE R2, R3, 0x2, R48 ;  /* 0x0000000203027825 */ /* 0x004fca00078e0230 */
[----:B------:R-:W-:Y:S02]  /*33e20*/  MOV R6, R2 ;  /* 0x0000000200067202 */ /* 0x000fe40000000f00 */
[----:B------:R-:W-:Y:S05]  /*33e30*/  CALL.REL.NOINC `($_ZN7cutlass13device_kernelIN5flash19enable_sm80_to_sm89INS1_16FlashAttnBwdSm80INS1_25CollectiveMainloopBwdSm80ILi2ELi2EN4cute5tupleIJNS5_1CILi128EEES8_NS7_ILi64EEEEEENS_10bfloat16_tEfNS_4arch4Sm80ELb0ELb1ELb1ELb1ELb0ELb0ELb0ELb0ELi2ELi4ELi4ELi4ELb0EEENS1_21CollectiveEpilogueBwdISA_SB_SD_Li256ELb1ELb0ELi2EEENS1_19SingleTileSchedulerILb1ELb0ELb0ELi128EEEEEEEEEvNT_6ParamsE$_ZN4cute3eso3ESOILb1ELb0EJNS_6LayoutINS_5tupleIJNS3_IJNS_1CILi2EEES5_S5_EEES5_EEENS3_IJNS3_IJNS4_ILi1EEES5_NS4_ILi4EEEEEENS4_ILi64EEEEEEEENS_10ViewEngineIPN7cutlass10bfloat16_tEEEEEC2ERKSD_RKSI_) ;  /* 0xfffd6ff000007944 */ /* 0x000fea0003c3ffff */
[----:B------:R2:W5:Y:S01]  /*33e40*/  LDL.64 R60, [R1+0x758] ;  /* 0x00075800013c7983 */ /* 0x0005620000100a00 */
[----:B-1----:R-:W-:Y:S01]  /*33e50*/  IMAD.MOV.U32 R2, RZ, RZ, R25 ;  /* 0x000000ffff027224 */ /* 0x002fe200078e0019 */
[----:B------:R-:W-:Y:S02]  /*33e60*/  MOV R3, RZ ;  /* 0x000000ff00037202 */ /* 0x000fe40000000f00 */
[----:B------:R-:W-:Y:S02]  /*33e70*/  MOV R8, 0x33e90 ;  /* 0x00033e9000087802 */ /* 0x000fe40000000f00 */
[----:B--2--5:R-:W-:Y:S05]  /*33e80*/  CALL.REL.NOINC `($_ZN7cutlass13device_kernelIN5flash19enable_sm80_to_sm89INS1_16FlashAttnBwdSm80INS1_25CollectiveMainloopBwdSm80ILi2ELi2EN4cute5tupleIJNS5_1CILi128EEES8_NS7_ILi64EEEEEENS_10bfloat16_tEfNS_4arch4Sm80ELb0ELb1ELb1ELb1ELb0ELb0ELb0ELb0ELi2ELi4ELi4ELi4ELb0EEENS1_21CollectiveEpilogueBwdISA_SB_SD_Li256ELb1ELb0ELi2EEENS1_19SingleTileSchedulerILb1ELb0ELb0ELi128EEEEEEEEEvNT_6ParamsE$_ZN4cute3eso3ESOILb1ELb0EJNS_10UnderscoreES2_iEEC2ERKS2_S5_RKi) ;  /* 0xfffd4b2000007944 */ /* 0x024fea0003c3ffff */
[----:B-1----:R-:W2:Y:S01]  /*33e90*/  LDL R3, [R1+0x758] ;  /* 0x0007580001037983 */ /* 0x002ea20000100800 */
[----:B------:R-:W-:Y:S01]  /*33ea0*/  IMAD.MOV.U32 R70, RZ, RZ, R25 ;  /* 0x000000ffff467224 */ /* 0x000fe200078e0019 */
[----:B------:R-:W-:Y:S02]  /*33eb0*/  MOV R4, 0x33ee0 ;  /* 0x00033ee000047802 */ /* 0x000fe40000000f00 */
[----:B--2---:R-:W-:Y:S02]  /*33ec0*/  SHF.L.U32 R3, R3, 0x2, RZ ;  /* 0x0000000203037819 */ /* 0x004fe400000006ff */
[----:B------:R-:W-:Y:S05]  /*33ed0*/  CALL.REL.NOINC `($_ZN7cutlass13device_kernelIN5flash19enable_sm80_to_sm89INS1_16FlashAttnBwdSm80INS1_25CollectiveMainloopBwdSm80ILi2ELi2EN4cute5tupleIJNS5_1CILi128EEES8_NS7_ILi64EEEEEENS_10bfloat16_tEfNS_4arch4Sm80ELb0ELb1ELb1ELb1ELb0ELb0ELb0ELb0ELi2ELi4ELi4ELi4ELb0EEENS1_21CollectiveEpilogueBwdISA_SB_SD_Li256ELb1ELb0ELi2EEENS1_19SingleTileSchedulerILb1ELb0ELb0ELi128EEEEEEEEEvNT_6ParamsE$_ZN4cute3eso3ESOILb1ELb0EJNS_6LayoutINS_5tupleIJNS3_IJNS_1CILi2EEES5_EEES6_EEENS3_IJNS3_IJNS4_ILi1EEES5_EEENS3_IJNS4_ILi32EEENS4_ILi64EEEEEEEEEEEiEEC2ERKSE_RKi) ;  /* 0xfffd6e8000007944 */ /* 0x000fea0003c3ffff */
[----:B-1----:R-:W2:Y:S01]  /*33ee0*/  LDL R3, [R1+0x758] ;  /* 0x0007580001037983 */ /* 0x002ea20000100800 */
[----:B------:R-:W-:Y:S02]  /*33ef0*/  MOV R70, R25 ;  /* 0x0000001900467202 */ /* 0x000fe40000000f00 */
[----:B------:R-:W-:Y:S01]  /*33f00*/  MOV R4, 0x33f40 ;  /* 0x00033f4000047802 */ /* 0x000fe20000000f00 */
[----:B--2---:R-:W-:-:S05]  /*33f10*/  IMAD.WIDE R2, R3, 0x2, R50 ;  /* 0x0000000203027825 */ /* 0x004fca00078e0232 */
[----:B------:R-:W-:Y:S02]  /*33f20*/  MOV R6, R2 ;  /* 0x0000000200067202 */ /* 0x000fe40000000f00 */
[----:B------:R-:W-:Y:S05]  /*33f30*/  CALL.REL.NOINC `($_ZN7cutlass13device_kernelIN5flash19enable_sm80_to_sm89INS1_16FlashAttnBwdSm80INS1_25CollectiveMainloopBwdSm80ILi2ELi2EN4cute5tupleIJNS5_1CILi128EEES8_NS7_ILi64EEEEEENS_10bfloat16_tEfNS_4arch4Sm80ELb0ELb1ELb1ELb1ELb0ELb0ELb0ELb0ELi2ELi4ELi4ELi4ELb0EEENS1_21CollectiveEpilogueBwdISA_SB_SD_Li256ELb1ELb0ELi2EEENS1_19SingleTileSchedulerILb1ELb0ELb0ELi128EEEEEEEEEvNT_6ParamsE$_ZN4cute3eso3ESOILb1ELb0EJNS_6LayoutINS_5tupleIJNS3_IJNS_1CILi2EEES5_EEES6_EEENS3_IJNS3_IJNS4_ILi1EEES5_EEENS3_IJNS4_ILi32EEENS4_ILi64EEEEEEEEEEENS_10ViewEngineIPN7cutlass10bfloat16_tEEEEEC2ERKSE_RKSJ_) ;  /* 0xfffd6dd000007944 */ /* 0x000fea0003c3ffff */
[----:B------:R2:W5:Y:S04]  /*33f40*/  LDL.64 R62, [R1+0x758] ;  /* 0x00075800013e7983 */ /* 0x0005680000100a00 */
[----:B------:R2:W-:Y:S02]  /*33f50*/  STL [R1+0x770], RZ ;  /* 0x000770ff01007387 */ /* 0x0005e40000100800 */
.L_x_2004:
        /* <DEDUP_REMOVED lines=694> */
[----:B------:R-:W-:Y:S02]  /*36ac0*/  MOV R3, 0x1 ;  /* 0x0000000100037802 */ /* 0x000fe40000000f00 */
        /* <DEDUP_REMOVED lines=15> */
.L_x_2005:
        /* <DEDUP_REMOVED lines=710> */
.L_x_2006:
        /* <DEDUP_REMOVED lines=710> */
.L_x_2007:
        /* <DEDUP_REMOVED lines=710> */
.L_x_2008:
        /* <DEDUP_REMOVED lines=710> */
.L_x_2009:
        /* <DEDUP_REMOVED lines=710> */
.L_x_2010:
        /* <DEDUP_REMOVED lines=228> */
[----:B------:R-:W-:Y:S05]  /*457e0*/  CALL.REL.NOINC `($_ZN7cutlass13device_kernelIN5flash19enable_sm80_to_sm89INS1_16FlashAttnBwdSm80INS1_25CollectiveMainloopBwdSm80ILi2ELi2EN4cute5tupleIJNS5_1CILi128EEES8_NS7_ILi64EEEEEENS_10bfloat16_tEfNS_4arch4Sm80ELb0ELb1ELb1ELb1ELb0ELb0ELb0ELb0ELi2ELi4ELi4ELi4ELb0EEENS1_21CollectiveEpilogueBwdISA_SB_SD_Li256ELb1ELb0ELi2EEENS1_19SingleTileSchedulerILb1ELb0ELb0ELi128EEEEEEEEEvNT_6ParamsE$_ZN4cute3eso3ESOILb1ELb0EJNS_10UnderscoreES2_iEEC2ERKS2_S5_RKi) ;  /* 0xfffc31c000007944 */ /* 0x000fea0003c3ffff */
        /* <DEDUP_REMOVED lines=27> */
.L_x_2011:
        /* <DEDUP_REMOVED lines=274> */
[----:B--2--5:R-:W-:Y:S05]  /*46ac0*/  CALL.REL.NOINC `($_ZN7cutlass13device_kernelIN5flash19enable_sm80_to_sm89INS1_16FlashAttnBwdSm80INS1_25CollectiveMainloopBwdSm80ILi2ELi2EN4cute5tupleIJNS5_1CILi128EEES8_NS7_ILi64EEEEEENS_10bfloat16_tEfNS_4arch4Sm80ELb0ELb1ELb1ELb1ELb0ELb0ELb0ELb0ELi2ELi4ELi4ELi4ELb0EEENS1_21CollectiveEpilogueBwdISA_SB_SD_Li256ELb1ELb0ELi2EEENS1_19SingleTileSchedulerILb1ELb0ELb0ELi128EEEEEEEEEvNT_6ParamsE$_ZZZN5flash25CollectiveMainloopBwdSm80ILi2ELi2EN4cute5tupleIJNS1_1CILi128EEES4_NS3_ILi64EEEEEEN7cutlass10bfloat16_tEfNS7_4arch4Sm80ELb0ELb1ELb1ELb1ELb0ELb0ELb0ELb0ELi2ELi4ELi4ELi4ELb0EE3mmaINS_16FlashAttnBwdSm80ISB_NS_21CollectiveEpilogueBwdIS6_S8_SA_Li256ELb1ELb0ELi2EEENS_19SingleTileSchedulerILb1ELb0ELb0ELi128EEEE13SharedStorageENS1_6TensorINS1_11ArrayEngineIfLm32EEENS1_6LayoutINS2_IJNS2_IJNS3_ILi2EEESO_EEESO_NS3_ILi4EEEEEENS2_IJNS2_IJNS3_ILi1EEESO_EEESQ_NS3_ILi8EEEEEEEEEEEEbRKNSB_6ParamsERT0_S12_iNS2_IJiiiEEERT_ENKUliT_E_clIZSC_ISJ_SX_EbS10_S12_S12_iS13_S15_EUlRS16_iE_EEDaiS16_ENKUlT_E_clIZSC_ISJ_SX_EbS10_S12_S12_iS13_S15_EUlvE0_EEDaS1B_) ;  /* 0x0001c85000007944 */ /* 0x024fea0003c00000 */
[----:B------:R-:W2:Y:S01]  /*46ad0*/  LDL.64 R2, [R26+0x188] ;  /* 0x000188001a027983 */ /* 0x000ea20000100a00 */
[----:B------:R-:W-:-:S03]  /*46ae0*/  ULDC.64 UR4, c[0x0][0x118] ;  /* 0x0000460000047ab9 */ /* 0x000fc60000000a00 */
[----:B-1----:R1:W5:Y:S04]  /*46af0*/  LDL.64 R14, [R26+0xc8] ;  /* 0x0000c8001a0e7983 */ /* 0x0023680000100a00 */
[----:B--2---:R-:W5:Y:S01]  /*46b00*/  LD.E.64 R2, [R2.64] ;  /* 0x0000000402027980 */ /* 0x004f62000c101b00 */
[----:B------:R-:W-:Y:S02]  /*46b10*/  MOV R9, R25 ;  /* 0x0000001900097202 */ /* 0x000fe40000000f00 */
[----:B------:R-:W-:Y:S02]  /*46b20*/  MOV R8, 0x46b40 ;  /* 0x00046b4000087802 */ /* 0x000fe40000000f00 */
[----:B-1---5:R-:W-:Y:S05]  /*46b30*/  CALL.REL.NOINC `($_ZN7cutlass13device_kernelIN5flash19enable_sm80_to_sm89INS1_16FlashAttnBwdSm80INS1_25CollectiveMainloopBwdSm80ILi2ELi2EN4cute5tupleIJNS5_1CILi128EEES8_NS7_ILi64EEEEEENS_10bfloat16_tEfNS_4arch4Sm80ELb0ELb1ELb1ELb1ELb0ELb0ELb0ELb0ELi2ELi4ELi4ELi4ELb0EEENS1_21CollectiveEpilogueBwdISA_SB_SD_Li256ELb1ELb0ELi2EEENS1_19SingleTileSchedulerILb1ELb0ELb0ELi128EEEEEEEEEvNT_6ParamsE$_ZN4cute8smem_ptrIPN7cutlass10bfloat16_tEECI1NS_12iter_adaptorIS3_S4_EEES3_) ;  /* 0xfffc598000007944 */ /* 0x022fea0003c3ffff */
        /* <DEDUP_REMOVED lines=84> */
[----:B------:R1:W-:Y:S01]  /*47080*/  STL.64 [R1+0x7a0], R2 ;  /* 0x0007a00201007387 */ /* 0x0003e20000100a00 */
[----:B------:R-:W-:Y:S02]  /*47090*/  MOV R5, R6 ;  /* 0x0000000600057202 */ /* 0x000fe40000000f00 */
[----:B------:R-:W-:Y:S02]  /*470a0*/  MOV R4, 0x470c0 ;  /* 0x000470c000047802 */ /* 0x000fe40000000f00 */
[----:B-1----:R-:W-:Y:S05]  /*470b0*/  CALL.REL.NOINC `($_ZN7cutlass13device_kernelIN5flash19enable_sm80_to_sm89INS1_16FlashAttnBwdSm80INS1_25CollectiveMainloopBwdSm80ILi2ELi2EN4cute5tupleIJNS5_1CILi128EEES8_NS7_ILi64EEEEEENS_10bfloat16_tEfNS_4arch4Sm80ELb0ELb1ELb1ELb1ELb0ELb0ELb0ELb0ELi2ELi4ELi4ELi4ELb0EEENS1_21CollectiveEpilogueBwdISA_SB_SD_Li256ELb1ELb0ELi2EEENS1_19SingleTileSchedulerILb1ELb0ELb0ELi128EEEEEEEEEvNT_6ParamsE$_ZZN4cute7flattenINS_5tupleIJNS_1CILi1EEENS1_IJNS2_ILi8EEEiiEEENS2_ILi64EEENS1_IJiNS2_ILi144EEENS2_ILi288EEEEEENS2_ILi512EEEEEEEEDaRKT_ENKUlRKT_E_clIS9_EEDaSH_) ;  /* 0xfffc951000007944 */ /* 0x002fea0003c3ffff */
[----:B------:R1:W-:Y:S01]  /*470c0*/  STL [R1+0x794], R2 ;  /* 0x0007940201007387 */ /* 0x0003e20000100800 */
[----:B------:R-:W-:Y:S01]  /*470d0*/  IMAD.MOV.U32 R63, RZ, RZ, R58 ;  /* 0x000000ffff3f7224 */ /* 0x000fe200078e003a */
        /* <DEDUP_REMOVED lines=28> */
[----:B-1----:R-:W-:Y:S05]  /*472a0*/  CALL.REL.NOINC `($_ZN7cutlass13device_kernelIN5flash19enable_sm80_to_sm89INS1_16FlashAttnBwdSm80INS1_25CollectiveMainloopBwdSm80ILi2ELi2EN4cute5tupleIJNS5_1CILi128EEES8_NS7_ILi64EEEEEENS_10bfloat16_tEfNS_4arch4Sm80ELb0ELb1ELb1ELb1ELb0ELb0ELb0ELb0ELi2ELi4ELi4ELi4ELb0EEENS1_21CollectiveEpilogueBwdISA_SB_SD_Li256ELb1ELb0ELi2EEENS1_19SingleTileSchedulerILb1ELb0ELb0ELi128EEEEEEEEEvNT_6ParamsE$_ZN4cute3eso3ESOILb1ELb0EJNS_1CILi8EEEiiiNS2_ILi144EEENS2_ILi512EEEEEC2ERKS3_RKiSA_SA_RKS4_RKS5_) ;  /* 0xfffc22c000007944 */ /* 0x002fea0003c3ffff */
        /* <DEDUP_REMOVED lines=24> */
[----:B-1----:R-:W-:Y:S05]  /*47430*/  CALL.REL.NOINC `($_ZN7cutlass13device_kernelIN5flash19enable_sm80_to_sm89INS1_16FlashAttnBwdSm80INS1_25CollectiveMainloopBwdSm80ILi2ELi2EN4cute5tupleIJNS5_1CILi128EEES8_NS7_ILi64EEEEEENS_10bfloat16_tEfNS_4arch4Sm80ELb0ELb1ELb1ELb1ELb0ELb0ELb0ELb0ELi2ELi4ELi4ELi4ELb0EEENS1_21CollectiveEpilogueBwdISA_SB_SD_Li256ELb1ELb0ELi2EEENS1_19SingleTileSchedulerILb1ELb0ELb0ELi128EEEEEEEEEvNT_6ParamsE$_ZZN4cute6detail16composition_implINS_5tupleIJNS_1CILi16EEENS3_ILi2EEES5_S5_NS3_ILi4EEES5_EEENS2_IJNS3_ILi1EEEiiiNS3_ILi144EEENS3_ILi512EEEEEENS2_IJNS2_IJS5_S5_EEES6_NS3_ILi8EEEEEENS2_IJNS2_IJNS3_ILi64EEESA_EEES4_NS3_ILi1024EEEEEEEEDaRKT_RKT0_RKT1_RKT2_ENKUlRKT_RKT0_E_clISC_SG_EEDaSX_S10_) ;  /* 0xfffc6f7000007944 */ /* 0x002fea0003c3ffff */
[----:B------:R-:W-:Y:S01]  /*47440*/  IMAD.MOV.U32 R20, RZ, RZ, R52 ;  /* 0x000000ffff147224 */ /* 0x000fe200078e0034 */
[----:B------:R-:W-:Y:S01]  /*47450*/  MOV R5, R56 ;  /* 0x0000003800057202 */ /* 0x000fe20000000f00 */
[----:B------:R-:W-:Y:S01]  /*47460*/  IMAD.MOV.U32 R3, RZ, RZ, R51 ;  /* 0x000000ffff037224 */ /* 0x000fe200078e0033 */
[----:B------:R-:W-:-:S02]  /*47470*/  MOV R17, R58 ;  /* 0x0000003a00117202 */ /* 0x000fc40000000f00 */
[----:B------:R-:W-:Y:S02]  /*47480*/  MOV R16, 0x474a0 ;  /* 0x000474a000107802 */ /* 0x000fe40000000f00 */
[----:B--2--5:R-:W-:Y:S05]  /*47490*/  CALL.REL.NOINC `($_ZN7cutlass13device_kernelIN5flash19enable_sm80_to_sm89INS1_16FlashAttnBwdSm80INS1_25CollectiveMainloopBwdSm80ILi2ELi2EN4cute5tupleIJNS5_1CILi128EEES8_NS7_ILi64EEEEEENS_10bfloat16_tEfNS_4arch4Sm80ELb0ELb1ELb1ELb1ELb0ELb0ELb0ELb0ELi2ELi4ELi4ELi4ELb0EEENS1_21CollectiveEpilogueBwdISA_SB_SD_Li256ELb1ELb0ELi2EEENS1_19SingleTileSchedulerILb1ELb0ELb0ELi128EEEEEEEEEvNT_6ParamsE$_ZZN4cute6detail16composition_implINS_5tupleIJNS_1CILi16EEENS3_ILi2EEES5_S5_NS3_ILi4EEES5_EEENS2_IJNS3_ILi1EEEiiiNS3_ILi144EEENS3_ILi512EEEEEENS2_IJNS2_IJS5_S5_EEES6_NS3_ILi8EEEEEENS2_IJNS2_IJNS3_ILi64EEESA_EEES4_NS3_ILi1024EEEEEEEEDaRKT_RKT0_RKT1_RKT2_ENKUlRKT_RKT0_E_clIS6_S4_EEDaSX_S10_) ;  /* 0xfffc6c9000007944 */ /* 0x024fea0003c3ffff */
[----:B-----5:R2:W-:Y:S01]  /*474a0*/  STL.64 [R1+0x770], R2 ;  /* 0x0007700201007387 */ /* 0x0205e20000100a00 */
[----:B------:R-:W-:Y:S01]  /*474b0*/  IMAD.MOV.U32 R63, RZ, RZ, R25 ;  /* 0x000000ffff3f7224 */ /* 0x000fe200078e0019 */
[----:B------:R-:W-:Y:S02]  /*474c0*/  MOV R70, R24 ;  /* 0x0000001800467202 */ /* 0x000fe40000000f00 */
[----:B------:R-:W-:Y:S02]  /*474d0*/  MOV R4, 0x474f0 ;  /* 0x000474f000047802 */ /* 0x000fe40000000f00 */
[----:B-12---:R-:W-:Y:S05]  /*474e0*/  CALL.REL.NOINC `($_ZN7cutlass13device_kernelIN5flash19enable_sm80_to_sm89INS1_16FlashAttnBwdSm80INS1_25CollectiveMainloopBwdSm80ILi2ELi2EN4cute5tupleIJNS5_1CILi128EEES8_NS7_ILi64EEEEEENS_10bfloat16_tEfNS_4arch4Sm80ELb0ELb1ELb1ELb1ELb0ELb0ELb0ELb0ELi2ELi4ELi4ELi4ELb0EEENS1_21CollectiveEpilogueBwdISA_SB_SD_Li256ELb1ELb0ELi2EEENS1_19SingleTileSchedulerILb1ELb0ELb0ELi128EEEEEEEEEvNT_6ParamsE$_ZN4cute3eso3ESOILb0ELb0EJNS_5tupleIJiNS_1CILi512EEEEEENS2_IJiiEEENS3_ILi1024EEEEEC2ERKS5_RKS6_RKS7_) ;  /* 0xfffbff4000007944 */ /* 0x006fea0003c3ffff */
[----:B------:R2:W5:Y:S04]  /*474f0*/  LDL R5, [R1+0x760] ;  /* 0x0007600001057983 */ /* 0x0005680000100800 */
[----:B-1----:R2:W5:Y:S01]  /*47500*/  LDL.64 R2, [R1+0x758] ;  /* 0x0007580001027983 */ /* 0x0025620000100a00 */
[----:B------:R-:W-:Y:S02]  /*47510*/  MOV R63, R25 ;  /* 0x00000019003f7202 */ /* 0x000fe40000000f00 */
[----:B------:R-:W-:-:S02]  /*47520*/  MOV R6, 0x47540 ;  /* 0x0004754000067802 */ /* 0x000fc40000000f00 */
[----:B--2--5:R-:W-:Y:S05]  /*47530*/  CALL.REL.NOINC `($_ZN7cutlass13device_kernelIN5flash19enable_sm80_to_sm89INS1_16FlashAttnBwdSm80INS1_25CollectiveMainloopBwdSm80ILi2ELi2EN4cute5tupleIJNS5_1CILi128EEES8_NS7_ILi64EEEEEENS_10bfloat16_tEfNS_4arch4Sm80ELb0ELb1ELb1ELb1ELb0ELb0ELb0ELb0ELi2ELi4ELi4ELi4ELb0EEENS1_21CollectiveEpilogueBwdISA_SB_SD_Li256ELb1ELb0ELi2EEENS1_19SingleTileSchedulerILb1ELb0ELb0ELi128EEEEEEEEEvNT_6ParamsE$_ZN4cute5tupleIJNS0_IJNS0_IJNS_1CILi2EEES2_EEES3_NS1_ILi8EEEEEENS0_IJNS0_IJiNS1_ILi512EEEEEENS0_IJiiEEENS1_ILi1024EEEEEEEEC2ERKS5_RKSA_) ;  /* 0xfffc476000007944 */ /* 0x024fea0003c3ffff */
        /* <DEDUP_REMOVED lines=18> */
[----:B------:R-:W-:Y:S01]  /*47660*/  MOV R63, R25 ;  /* 0x00000019003f7202 */ /* 0x000fe20000000f00 */
[----:B------:R-:W-:Y:S01]  /*47670*/  IMAD.MOV.U32 R70, RZ, RZ, R24 ;  /* 0x000000ffff467224 */ /* 0x000fe200078e0018 */
        /* <DEDUP_REMOVED lines=9> */
[----:B------:R1:W-:Y:S01]  /*47710*/  STL.64 [R1+0x7a0], R2 ;  /* 0x0007a00201007387 */ /* 0x0003e20000100a00 */
[----:B------:R-:W-:-:S02]  /*47720*/  MOV R63, R58 ;  /* 0x0000003a003f7202 */ /* 0x000fc40000000f00 */
[----:B------:R-:W-:Y:S02]  /*47730*/  MOV R4, 0x47750 ;  /* 0x0004775000047802 */ /* 0x000fe40000000f00 */
        /* <DEDUP_REMOVED lines=19> */
[----:B------:R2:W5:Y:S01]  /*47870*/  LDL.64 R10, [R26+0x190] ;  /* 0x000190001a0a7983 */ /* 0x0005620000100a00 */
[----:B------:R-:W-:-:S03]  /*47880*/  IADD3 R48, P0, R44, 0x510, RZ ;  /* 0x000005102c307810 */ /* 0x000fc60007f1e0ff */
[----:B-1-3--:R2:W5:Y:S01]  /*47890*/  LD.E R3, [R6.64] ;  /* 0x0000000406037980 */ /* 0x00a562000c101900 */
[----:B------:R-:W-:Y:S01]  /*478a0*/  IMAD.MOV.U32 R2, RZ, RZ, R25 ;  /* 0x000000ffff027224 */ /* 0x000fe200078e0019 */
[----:B------:R-:W-:Y:S01]  /*478b0*/  MOV R59, RZ ;  /* 0x000000ff003b7202 */ /* 0x000fe20000000f00 */
[----:B------:R-:W-:Y:S01]  /*478c0*/  IMAD.X R49, RZ, RZ, R43, P0 ;  /* 0x000000ffff317224 */ /* 0x000fe200000e062b */
[----:B------:R-:W-:Y:S02]  /*478d0*/  MOV R4, 0x478f0 ;  /* 0x000478f000047802 */ /* 0x000fe40000000f00 */
        /* <DEDUP_REMOVED lines=11> */
[----:B------:R-:W-:Y:S01]  /*47990*/  IMAD.SHL.U32 R6, R5, 0x2000, RZ ;  /* 0x0000200005067824 */ /* 0x000fe200078e00ff */
[----:B------:R-:W-:-:S02]  /*479a0*/  MOV R15, R47 ;  /* 0x0000002f000f7202 */ /* 0x000fc40000000f00 */
[----:B------:R-:W-:Y:S02]  /*479b0*/  MOV R4, 0x479e0 ;  /* 0x000479e000047802 */ /* 0x000fe40000000f00 */
        /* <DEDUP_REMOVED lines=50> */
[----:B-12--5:R-:W-:Y:S05]  /*47ce0*/  CALL.REL.NOINC `($_ZN7cutlass13device_kernelIN5flash19enable_sm80_to_sm89INS1_16FlashAttnBwdSm80INS1_25CollectiveMainloopBwdSm80ILi2ELi2EN4cute5tupleIJNS5_1CILi128EEES8_NS7_ILi64EEEEEENS_10bfloat16_tEfNS_4arch4Sm80ELb0ELb1ELb1ELb1ELb0ELb0ELb0ELb0ELi2ELi4ELi4ELi4ELb0EEENS1_21CollectiveEpilogueBwdISA_SB_SD_Li256ELb1ELb0ELi2EEENS1_19SingleTileSchedulerILb1ELb0ELb0ELi128EEEEEEEEEvNT_6ParamsE$_ZZN4cute7idx2crdINS_5tupleIJiiNS_1CILi0EEEEEENS1_IJNS1_IJNS2_ILi4EEENS2_ILi8EEEEEES5_NS2_ILi1EEEEEEEEDaRKT_RKT0_ENKUlRKT_RKT0_E_clIiS7_EEDaSI_SL_) ;  /* 0xfffc8dc000007944 */ /* 0x026fea0003c3ffff */
[----:B------:R-:W-:Y:S02]  /*47cf0*/  MOV R2, 0x47d10 ;  /* 0x00047d1000027802 */ /* 0x000fe40000000f00 */
[----:B-1----:R-:W-:Y:S05]  /*47d00*/  CALL.REL.NOINC `($_ZN7cutlass13device_kernelIN5flash19enable_sm80_to_sm89INS1_16FlashAttnBwdSm80INS1_25CollectiveMainloopBwdSm80ILi2ELi2EN4cute5tupleIJNS5_1CILi128EEES8_NS7_ILi64EEEEEENS_10bfloat16_tEfNS_4arch4Sm80ELb0ELb1ELb1ELb1ELb0ELb0ELb0ELb0ELi2ELi4ELi4ELi4ELb0EEENS1_21CollectiveEpilogueBwdISA_SB_SD_Li256ELb1ELb0ELi2EEENS1_19SingleTileSchedulerILb1ELb0ELb0ELi128EEEEEEEEEvNT_6ParamsE$_ZZN4cute7idx2crdINS_5tupleIJiiNS_1CILi0EEEEEENS1_IJNS1_IJNS2_ILi4EEENS2_ILi8EEEEEES5_NS2_ILi1EEEEEEEEDaRKT_RKT0_ENKUlRKT_RKT0_E_clIiS5_EEDaSI_SL_) ;  /* 0xfffc8d7000007944 */ /* 0x002fea0003c3ffff */
[----:B------:R1:W-:Y:S01]  /*47d10*/  STL [R1+0x7a0], R6 ;  /* 0x0007a00601007387 */ /* 0x0003e20000100800 */
        /* <DEDUP_REMOVED lines=18> */
[----:B------:R-:W-:-:S03]  /*47e40*/  MOV R4, 0x47e60 ;  /* 0x00047e6000047802 */ /* 0x000fc60000000f00 */
        /* <DEDUP_REMOVED lines=946> */
.L_x_2012:
        /* <DEDUP_REMOVED lines=710> */
.L_x_2013:
        /* <DEDUP_REMOVED lines=710> */
.L_x_2014:
        /* <DEDUP_REMOVED lines=710> */
.L_x_2015:
        /* <DEDUP_REMOVED lines=710> */
.L_x_2016:
        /* <DEDUP_REMOVED lines=710> */
.L_x_2017:
        /* <DEDUP_REMOVED lines=710> */
.L_x_2018:
        /* <DEDUP_REMOVED lines=256> */
.L_x_2019:
        /* <DEDUP_REMOVED lines=251> */
[----:B------:R-:W-:Y:S05]  /*5e360*/  RET.REL.NODEC R6 `(_ZN7cutlass13device_kernelIN5flash19enable_sm80_to_sm89INS1_16FlashAttnBwdSm80INS1_25CollectiveMainloopBwdSm80ILi2ELi2EN4cute5tupleIJNS5_1CILi128EEES8_NS7_ILi64EEEEEENS_10bfloat16_tEfNS_4arch4Sm80ELb0ELb1ELb1ELb1ELb0ELb0ELb0ELb0ELi2ELi4ELi4ELi4ELb0EEENS1_21CollectiveEpilogueBwdISA_SB_SD_Li256ELb1ELb0ELi2EEENS1_19SingleTileSchedulerILb1ELb0ELb0ELi128EEEEEEEEEvNT_6ParamsE) ;  /* 0xfffa1c9006007950 */ /* 0x000fea0003c3ffff */
        .type           $_ZN7cutlass13device_kernelIN5flash19enable_sm80_to_sm89INS1_16FlashAttnBwdSm80INS1_25CollectiveMainloopBwdSm80ILi2ELi2EN4cute5tupleIJNS5_1CILi128EEES8_NS7_ILi64EEEEEENS_10bfloat16_tEfNS_4arch4Sm80ELb0ELb1ELb1ELb1ELb0ELb0ELb0ELb0ELi2ELi4ELi4ELi4ELb0EEENS1_21CollectiveEpilogueBwdISA_SB_SD_Li256ELb1ELb0ELi2EEENS1_19SingleTileSchedulerILb1ELb0ELb0ELi128EEEEEEEEEvNT_6ParamsE$_ZZN5flash25CollectiveMainloopBwdSm80ILi2ELi2EN4cute5tupleIJNS1_1CILi128EEES4_NS3_ILi64EEEEEEN7cutlass10bfloat16_tEfNS7_4arch4Sm80ELb0ELb1ELb1ELb1ELb0ELb0ELb0ELb0ELi2ELi4ELi4ELi4ELb0EE3mmaINS_16FlashAttnBwdSm80ISB_NS_21CollectiveEpilogueBwdIS6_S8_SA_Li256ELb1ELb0ELi2EEENS_19SingleTileSchedulerILb1ELb0ELb0ELi128EEEE13SharedStorageENS1_6TensorINS1_11ArrayEngineIfLm32EEENS1_6LayoutINS2_IJNS2_IJNS3_ILi2EEESO_EEESO_NS3_ILi4EEEEEENS2_IJNS2_IJNS3_ILi1EEESO_EEESQ_NS3_ILi8EEEEEEEEEEEEbRKNSB_6ParamsERT0_S12_iNS2_IJiiiEEERT_ENKUliiE0_clEii,@function
        .size           $_ZN7cutlass13device_kernelIN5flash19enable_sm80_to_sm89INS1_16FlashAttnBwdSm80INS1_25CollectiveMainloopBwdSm80ILi2ELi2EN4cute5tupleIJNS5_1CILi128EEES8_NS7_ILi64EEEEEENS_10bfloat16_tEfNS_4arch4Sm80ELb0ELb1ELb1ELb1ELb0ELb0ELb0ELb0ELi2ELi4ELi4ELi4ELb0EEENS1_21CollectiveEpilogueBwdISA_SB_SD_Li256ELb1ELb0ELi2EEENS1_19SingleTileSchedulerILb1ELb0ELb0ELi128EEEEEEEEEvNT_6ParamsE$_ZZN5flash25CollectiveMainloopBwdSm80ILi2ELi2EN4cute5tupleIJNS1_1CILi128EEES4_NS3_ILi64EEEEEEN7cutlass10bfloat16_tEfNS7_4arch4Sm80ELb0ELb1ELb1ELb1ELb0ELb0ELb0ELb0ELi2ELi4ELi4ELi4ELb0EE3mmaINS_16FlashAttnBwdSm80ISB_NS_21CollectiveEpilogueBwdIS6_S8_SA_Li256ELb1ELb0ELi2EEENS_19SingleTileSchedulerILb1ELb0ELb0ELi128EEEE13SharedStorageENS1_6TensorINS1_11ArrayEngineIfLm32EEENS1_6LayoutINS2_IJNS2_IJNS3_ILi2EEESO_EEESO_NS3_ILi4EEEEEENS2_IJNS2_IJNS3_ILi1EEESO_EEESQ_NS3_ILi8EEEEEEEEEEEEbRKNSB_6ParamsERT0_S12_iNS2_IJiiiEEERT_ENKUliiE0_clEii,($_ZN7cutlass13device_kernelIN5flash19enable_sm80_to_sm89INS1_16FlashAttnBwdSm80INS1_25CollectiveMainloopBwdSm80ILi2ELi2EN4cute5tupleIJNS5_1CILi128EEES8_NS7_ILi64EEEEEENS_10bfloat16_tEfNS_4arch4Sm80ELb0ELb1ELb1ELb1ELb0ELb0ELb0ELb0ELi2ELi4ELi4ELi4ELb0EEENS1_21CollectiveEpilogueBwdISA_SB_SD_Li256ELb1ELb0ELi2EEENS1_19SingleTileSchedulerILb1ELb0ELb0ELi128EEEEEEEEEvNT_6ParamsE$_ZZN5flash25CollectiveMainloopBwdSm80ILi2ELi2EN4cute5tupleIJNS1_1CILi128EEES4_NS3_ILi64EEEEEEN7cutlass10bfloat16_tEfNS7_4arch4Sm80ELb0ELb1ELb1ELb1ELb0ELb0ELb0ELb0ELi2ELi4ELi4ELi4ELb0EE3mmaINS_16FlashAttnBwdSm80ISB_NS_21CollectiveEpilogueBwdIS6_S8_SA_Li256ELb1ELb0ELi2EEENS_19SingleTileSchedulerILb1ELb0ELb0ELi128EEEE13SharedStorageENS1_6TensorINS1_11ArrayEngineIfLm32EEENS1_6LayoutINS2_IJNS2_IJNS3_ILi2EEESO_EEESO_NS3_ILi4EEEEEENS2_IJNS2_IJNS3_ILi1EEESO_EEESQ_NS3_ILi8EEEEEEEEEEEEbRKNSB_6ParamsERT0_S12_iNS2_IJiiiEEERT_ENKUliiE_clEii - $_ZN7cutlass13device_kernelIN5flash19enable_sm80_to_sm89INS1_16FlashAttnBwdSm80INS1_25CollectiveMainloopBwdSm80ILi2ELi2EN4cute5tupleIJNS5_1CILi128EEES8_NS7_ILi64EEEEEENS_10bfloat16_tEfNS_4arch4Sm80ELb0ELb1ELb1ELb1ELb0ELb0ELb0ELb0ELi2ELi4ELi4ELi4ELb0EEENS1_21CollectiveEpilogueBwdISA_SB_SD_Li256ELb1ELb0ELi2EEENS1_19SingleTileSchedulerILb1ELb0ELb0ELi128EEEEEEEEEvNT_6ParamsE$_ZZN5flash25CollectiveMainloopBwdSm80ILi2ELi2EN4cute5tupleIJNS1_1CILi128EEES4_NS3_ILi64EEEEEEN7cutlass10bfloat16_tEfNS7_4arch4Sm80ELb0ELb1ELb1ELb1ELb0ELb0ELb0ELb0ELi2ELi4ELi4ELi4ELb0EE3mmaINS_16FlashAttnBwdSm80ISB_NS_21CollectiveEpilogueBwdIS6_S8_SA_Li256ELb1ELb0ELi2EEENS_19SingleTileSchedulerILb1ELb0ELb0ELi128EEEE13SharedStorageENS1_6TensorINS1_11ArrayEngineIfLm32EEENS1_6LayoutINS2_IJNS2_IJNS3_ILi2EEESO_EEESO_NS3_ILi4EEEEEENS2_IJNS2_IJNS3_ILi1EEESO_EEESQ_NS3_ILi8EEEEEEEEEEEEbRKNSB_6ParamsERT0_S12_iNS2_IJiiiEEERT_ENKUliiE0_clEii)
$_ZN7cutlass13device_kernelIN5flash19enable_sm80_to_sm89INS1_16FlashAttnBwdSm80INS1_25CollectiveMainloopBwdSm80ILi2ELi2EN4cute5tupleIJNS5_1CILi128EEES8_NS7_ILi64EEEEEENS_10bfloat16_tEfNS_4arch4Sm80ELb0ELb1ELb1ELb1ELb0ELb0ELb0ELb0ELi2ELi4ELi4ELi4ELb0EEENS1_21CollectiveEpilogueBwdISA_SB_SD_Li256ELb1ELb0ELi2EEENS1_19SingleTileSchedulerILb1ELb0ELb0ELi128EEEEEEEEEvNT_6ParamsE$_ZZN5flash25CollectiveMainloopBwdSm80ILi2ELi2EN4cute5tupleIJNS1_1CILi128EEES4_NS3_ILi64EEEEEEN7cutlass10bfloat16_tEfNS7_4arch4Sm80ELb0ELb1ELb1ELb1ELb0ELb0ELb0ELb0ELi2ELi4ELi4ELi4ELb0EE3mmaINS_16FlashAttnBwdSm80ISB_NS_21CollectiveEpilogueBwdIS6_S8_SA_Li256ELb1ELb0ELi2EEENS_19SingleTileSchedulerILb1ELb0ELb0ELi128EEEE13SharedStorageENS1_6TensorINS1_11ArrayEngineIfLm32EEENS1_6LayoutINS2_IJNS2_IJNS3_ILi2EEESO_EEESO_NS3_ILi4EEEEEENS2_IJNS2_IJNS3_ILi1EEESO_EEESQ_NS3_ILi8EEEEEEEEEEEEbRKNSB_6ParamsERT0_S12_iNS2_IJiiiEEERT_ENKUliiE0_clEii:
        /* <DEDUP_REMOVED lines=10> */
[----:B-1---5:R-:W-:Y:S05]  /*5e410*/  CALL.REL.NOINC `($_ZN7cutlass13device_kernelIN5flash19enable_sm80_to_sm89INS1_16FlashAttnBwdSm80INS1_25CollectiveMainloopBwdSm80ILi2ELi2EN4cute5tupleIJNS5_1CILi128EEES8_NS7_ILi64EEEEEENS_10bfloat16_tEfNS_4arch4Sm80ELb0ELb1ELb1ELb1ELb0ELb0ELb0ELb0ELi2ELi4ELi4ELi4ELb0EEENS1_21CollectiveEpilogueBwdISA_SB_SD_Li256ELb1ELb0ELi2EEENS1_19SingleTileSchedulerILb1ELb0ELb0ELi128EEEEEEEEEvNT_6ParamsE$_ZN4cute3eso3ESOILb1ELb0EJNS_10UnderscoreES2_S2_iEEC2ERKS2_S5_S5_RKi) ;  /* 0xfffaa55000007944 */ /* 0x022fea0003c3ffff */
[----:B-1----:R-:W2:Y:S01]  /*5e420*/  LDL R3, [R1+0x1688] ;  /* 0x0016880001037983 */ /* 0x002ea20000100800 */
[----:B------:R-:W-:Y:S02]  /*5e430*/  MOV R4, 0x5e460 ;  /* 0x0005e46000047802 */ /* 0x000fe40000000f00 */
[----:B--2---:R-:W-:Y:S02]  /*5e440*/  SHF.L.U32 R3, R3, 0xd, RZ ;  /* 0x0000000d03037819 */ /* 0x004fe400000006ff */
[----:B------:R-:W-:Y:S05]  /*5e450*/  CALL.REL.NOINC `($_ZN7cutlass13device_kernelIN5flash19enable_sm80_to_sm89INS1_16FlashAttnBwdSm80INS1_25CollectiveMainloopBwdSm80ILi2ELi2EN4cute5tupleIJNS5_1CILi128EEES8_NS7_ILi64EEEEEENS_10bfloat16_tEfNS_4arch4Sm80ELb0ELb1ELb1ELb1ELb0ELb0ELb0ELb0ELi2ELi4ELi4ELi4ELb0EEENS1_21CollectiveEpilogueBwdISA_SB_SD_Li256ELb1ELb0ELi2EEENS1_19SingleTileSchedulerILb1ELb0ELb0ELi128EEEEEEEEEvNT_6ParamsE$_ZN4cute3eso3ESOILb1ELb0EJNS_6LayoutINS_5tupleIJNS3_IJNS_1CILi8EEENS4_ILi1EEEEEENS4_ILi4EEES6_EEENS3_IJNS3_IJS6_NS4_ILi0EEEEEENS4_ILi2048EEESA_EEEEEiEEC2ERKSE_RKi) ;  /* 0xfffad50000007944 */ /* 0x000fea0003c3ffff */
[----:B------:R-:W-:Y:S01]  /*5e460*/  ULDC.64 UR8, c[0x0][0x118] ;  /* 0x0000460000087ab9 */ /* 0x000fe20000000a00 */
[----:B-1----:R-:W2:Y:S04]  /*5e470*/  LDL R2, [R1+0x1688] ;  /* 0x0016880001027983 */ /* 0x002ea80000100800 */
[----:B------:R-:W2:Y:S01]  /*5e480*/  LD.E.64 R10, [R10.64] ;  /* 0x000000080a0a7980 */ /* 0x000ea2000c101b00 */
[----:B------:R-:W-:-:S02]  /*5e490*/  MOV R9, R13 ;  /* 0x0000000d00097202 */ /* 0x000fc40000000f00 */
[----:B------:R-:W-:Y:S01]  /*5e4a0*/  MOV R8, 0x5e4d0 ;  /* 0x0005e4d000087802 */ /* 0x000fe20000000f00 */
[----:B--2---:R-:W-:-:S04]  /*5e4b0*/  IMAD.WIDE R2, R2, 0x2, R10 ;  /* 0x0000000202027825 */ /* 0x004fc800078e020a */
[----:B------:R-:W-:Y:S05]  /*5e4c0*/  CALL.REL.NOINC `($_ZN7cutlass13device_kernelIN5flash19enable_sm80_to_sm89INS1_16FlashAttnBwdSm80INS1_25CollectiveMainloopBwdSm80ILi2ELi2EN4cute5tupleIJNS5_1CILi128EEES8_NS7_ILi64EEEEEENS_10bfloat16_tEfNS_4arch4Sm80ELb0ELb1ELb1ELb1ELb0ELb0ELb0ELb0ELi2ELi4ELi4ELi4ELb0EEENS1_21CollectiveEpilogueBwdISA_SB_SD_Li256ELb1ELb0ELi2EEENS1_19SingleTileSchedulerILb1ELb0ELb0ELi128EEEEEEEEEvNT_6ParamsE$_ZN4cute8smem_ptrIPN7cutlass10bfloat16_tEECI1NS_12iter_adaptorIS3_S4_EEES3_) ;  /* 0xfffadff000007944 */ /* 0x000fea0003c3ffff */
[----:B-1----:R1:W5:Y:S01]  /*5e4d0*/  LDL.64 R2, [R1+0x1688] ;  /* 0x0016880001027983 */ /* 0x0023620000100a00 */
[----:B------:R-:W-:-:S03]  /*5e4e0*/  MOV R6, 0x5e500 ;  /* 0x0005e50000067802 */ /* 0x000fc60000000f00 */
[----:B-1---5:R-:W-:Y:S05]  /*5e4f0*/  CALL.REL.NOINC `($_ZN7cutlass13device_kernelIN5flash19enable_sm80_to_sm89INS1_16FlashAttnBwdSm80INS1_25CollectiveMainloopBwdSm80ILi2ELi2EN4cute5tupleIJNS5_1CILi128EEES8_NS7_ILi64EEEEEENS_10bfloat16_tEfNS_4arch4Sm80ELb0ELb1ELb1ELb1ELb0ELb0ELb0ELb0ELi2ELi4ELi4ELi4ELb0EEENS1_21CollectiveEpilogueBwdISA_SB_SD_Li256ELb1ELb0ELi2EEENS1_19SingleTileSchedulerILb1ELb0ELb0ELi128EEEEEEEEEvNT_6ParamsE$_ZN4cute3eso3ESOILb1ELb0EJNS_6LayoutINS_5tupleIJNS3_IJNS_1CILi8EEENS4_ILi1EEEEEENS4_ILi4EEES6_EEENS3_IJNS3_IJS6_NS4_ILi0EEEEEENS4_ILi2048EEESA_EEEEENS_10ViewEngineINS_8smem_ptrIPN7cutlass10bfloat16_tEEEEEEEC2ERKSE_RKSL_) ;  /* 0xfffad41000007944 */ /* 0x022fea0003c3ffff */
[----:B------:R-:W-:Y:S01]  /*5e500*/  ULDC.64 UR8, c[0x0][0x118] ;  /* 0x0000460000087ab9 */ /* 0x000fe20000000a00 */
[----:B------:R2:W5:Y:S04]  /*5e510*/  LDL.64 R90, [R1+0x1688] ;  /* 0x00168800015a7983 */ /* 0x0005680000100a00 */
[----:B------:R2:W5:Y:S01]  /*5e520*/  LD.E.64 R8, [R88.64+0x8] ;  /* 0x0000080858087980 */ /* 0x000562000c101b00 */
[----:B-1----:R-:W-:Y:S01]  /*5e530*/  IMAD.MOV.U32 R2, RZ, RZ, R13 ;  /* 0x000000ffff027224 */ /* 0x002fe200078e000d */
[----:B------:R-:W-:Y:S02]  /*5e540*/  MOV R3, R16 ;  /* 0x0000001000037202 */ /* 0x000fe40000000f00 */
[----:B------:R-:W-:-:S02]  /*5e550*/  MOV R4, 0x5e570 ;  /* 0x0005e57000047802 */ /* 0x000fc40000000f00 */
[----:B--2--5:R-:W-:Y:S05]  /*5e560*/  CALL.REL.NOINC `($_ZN7cutlass13device_kernelIN5flash19enable_sm80_to_sm89INS1_16FlashAttnBwdSm80INS1_25CollectiveMainloopBwdSm80ILi2ELi2EN4cute5tupleIJNS5_1CILi128EEES8_NS7_ILi64EEEEEENS_10bfloat16_tEfNS_4arch4Sm80ELb0ELb1ELb1ELb1ELb0ELb0ELb0ELb0ELi2ELi4ELi4ELi4ELb0EEENS1_21CollectiveEpilogueBwdISA_SB_SD_Li256ELb1ELb0ELi2EEENS1_19SingleTileSchedulerILb1ELb0ELb0ELi128EEEEEEEEEvNT_6ParamsE$_ZN4cute3eso3ESOILb1ELb0EJNS_10UnderscoreES2_S2_iEEC2ERKS2_S5_S5_RKi) ;  /* 0xfffaa40000007944 */ /* 0x024fea0003c3ffff */
[----:B------:R-:W2:Y:S01]  /*5e570*/  LDL R11, [R1+0x1688] ;  /* 0x00168800010b7983 */ /* 0x000ea20000100800 */
[----:B------:R-:W-:-:S03]  /*5e580*/  ULDC.64 UR8, c[0x0][0x118] ;  /* 0x0000460000087ab9 */ /* 0x000fc60000000a00 */
[----:B-1----:R1:W5:Y:S01]  /*5e590*/  LD.E.64 R2, [R8.64+0x8] ;  /* 0x0000080808027980 */ /* 0x002362000c101b00 */
[----:B------:R-:W-:Y:S02]  /*5e5a0*/  MOV R4, 0x5e5d0 ;  /* 0x0005e5d000047802 */ /* 0x000fe40000000f00 */
[----:B--2---:R-:W-:Y:S02]  /*5e5b0*/  SHF.R.S32.HI R10, RZ, 0x1f, R11 ;  /* 0x0000001fff0a7819 */ /* 0x004fe4000001140b */
[----:B-1---5:R-:W-:Y:S05]  /*5e5c0*/  CALL.REL.NOINC `($_ZN7cutlass13device_kernelIN5flash19enable_sm80_to_sm89INS1_16FlashAttnBwdSm80INS1_25CollectiveMainloopBwdSm80ILi2ELi2EN4cute5tupleIJNS5_1CILi128EEES8_NS7_ILi64EEEEEENS_10bfloat16_tEfNS_4arch4Sm80ELb0ELb1ELb1ELb1ELb0ELb0ELb0ELb0ELi2ELi4ELi4ELi4ELb0EEENS1_21CollectiveEpilogueBwdISA_SB_SD_Li256ELb1ELb0ELi2EEENS1_19SingleTileSchedulerILb1ELb0ELb0ELi128EEEEEEEEEvNT_6ParamsE$_ZZN4cute5sliceINS_5tupleIJNS_10UnderscoreES2_S2_iEEENS1_IJNS1_IJNS_1CILi1EEENS4_ILi0EEEEEElS6_lEEEEEDaRKT_RKT0_ENKUlRKT_RKT0_E_clIS2_lEEDaSH_SK_) ;  /* 0xfffaf98000007944 */ /* 0x022fea0003c3ffff */
[----:B-----5:R-:W-:Y:S02]  /*5e5d0*/  MOV R5, R3 ;  /* 0x0000000300057202 */ /* 0x020fe40000000f00 */
[----:B------:R-:W-:Y:S02]  /*5e5e0*/  MOV R4, 0x5e600 ;  /* 0x0005e60000047802 */ /* 0x000fe40000000f00 */
[----:B-1----:R-:W-:Y:S05]  /*5e5f0*/  CALL.REL.NOINC `($_ZN7cutlass13device_kernelIN5flash19enable_sm80_to_sm89INS1_16FlashAttnBwdSm80INS1_25CollectiveMainloopBwdSm80ILi2ELi2EN4cute5tupleIJNS5_1CILi128EEES8_NS7_ILi64EEEEEENS_10bfloat16_tEfNS_4arch4Sm80ELb0ELb1ELb1ELb1ELb0ELb0ELb0ELb0ELi2ELi4ELi4ELi4ELb0EEENS1_21CollectiveEpilogueBwdISA_SB_SD_Li256ELb1ELb0ELi2EEENS1_19SingleTileSchedulerILb1ELb0ELb0ELi128EEEEEEEEEvNT_6ParamsE$_ZZN4cute12filter_tupleINS_5tupleIJNS_10UnderscoreES2_S2_iEEENS1_IJNS1_IJNS_1CILi1EEENS4_ILi0EEEEEElS6_lEEEZNS_5sliceIS3_S8_EEDaRKT_RKT0_EUlRKT_RKT0_E_EEDaSC_SF_OT1_ENKUlDpSI_E_clIJNS1_IJS7_EEENS1_IJlEEENS1_IJS6_EEENS1_IJEEEEEEDaSP_) ;  /* 0xfffae60000007944 */ /* 0x002fea0003c3ffff */
[----:B-----5:R-:W-:Y:S02]  /*5e600*/  MOV R5, R3 ;  /* 0x0000000300057202 */ /* 0x020fe40000000f00 */
[----:B------:R-:W-:Y:S02]  /*5e610*/  MOV R4, 0x5e630 ;  /* 0x0005e63000047802 */ /* 0x000fe40000000f00 */
[----:B-1----:R-:W-:Y:S05]  /*5e620*/  CALL.REL.NOINC `($_ZN7cutlass13device_kernelIN5flash19enable_sm80_to_sm89INS1_16FlashAttnBwdSm80INS1_25CollectiveMainloopBwdSm80ILi2ELi2EN4cute5tupleIJNS5_1CILi128EEES8_NS7_ILi64EEEEEENS_10bfloat16_tEfNS_4arch4Sm80ELb0ELb1ELb1ELb1ELb0ELb0ELb0ELb0ELi2ELi4ELi4ELi4ELb0EEENS1_21CollectiveEpilogueBwdISA_SB_SD_Li256ELb1ELb0ELi2EEENS1_19SingleTileSchedulerILb1ELb0ELb0ELi128EEEEEEEEEvNT_6ParamsE$_ZN4cute5tupleIJNS0_IJNS0_IJNS_1CILi8EEENS1_ILi1EEEEEENS1_ILi4EEES3_EEENS0_IJNS0_IJS3_NS1_ILi0EEEEEElS7_EEEEEC2ERKS6_RKS9_) ;  /* 0xfffad84000007944 */ /* 0x002fea0003c3ffff */
        /* <DEDUP_REMOVED lines=9> */
[----:B-1---5:R-:W-:Y:S05]  /*5e6c0*/  CALL.REL.NOINC `($_ZN7cutlass13device_kernelIN5flash19enable_sm80_to_sm89INS1_16FlashAttnBwdSm80INS1_25CollectiveMainloopBwdSm80ILi2ELi2EN4cute5tupleIJNS5_1CILi128EEES8_NS7_ILi64EEEEEENS_10bfloat16_tEfNS_4arch4Sm80ELb0ELb1ELb1ELb1ELb0ELb0ELb0ELb0ELi2ELi4ELi4ELi4ELb0EEENS1_21CollectiveEpilogueBwdISA_SB_SD_Li256ELb1ELb0ELi2EEENS1_19SingleTileSchedulerILb1ELb0ELb0ELi128EEEEEEEEEvNT_6ParamsE$_ZN4cute3eso3ESOILb0ELb0EJNS_6LayoutINS_5tupleIJNS3_IJNS_1CILi8EEENS4_ILi1EEEEEENS4_ILi4EEES6_EEENS3_IJNS3_IJS6_NS4_ILi0EEEEEElSA_EEEEElEEC2ERKSD_RKl) ;  /* 0xfffa97b000007944 */ /* 0x022fea0003c3ffff */
[----:B------:R-:W-:Y:S01]  /*5e6d0*/  ULDC.64 UR8, c[0x0][0x118] ;  /* 0x0000460000087ab9 */ /* 0x000fe20000000a00 */
[----:B-1----:R-:W2:Y:S04]  /*5e6e0*/  LDL.64 R10, [R1+0x1690] ;  /* 0x00169000010a7983 */ /* 0x002ea80000100a00 */
[----:B------:R-:W2:Y:S04]  /*5e6f0*/  LD.E.64 R8, [R8.64+0x18] ;  /* 0x0000180808087980 */ /* 0x000ea8000c101b00 */
[----:B------:R1:W5:Y:S01]  /*5e700*/  LDL.64 R2, [R1+0x1688] ;  /* 0x0016880001027983 */ /* 0x0003620000100a00 */
[----:B------:R-:W-:-:S02]  /*5e710*/  MOV R6, 0x5e750 ;  /* 0x0005e75000067802 */ /* 0x000fc40000000f00 */
[----:B--2---:R-:W-:-:S04]  /*5e720*/  LEA R4, P0, R10, R8, 0x1 ;  /* 0x000000080a047211 */ /* 0x004fc800078008ff */
[----:B------:R-:W-:-:S04]  /*5e730*/  LEA.HI.X R11, R10, R9, R11, 0x1, P0 ;  /* 0x000000090a0b7211 */ /* 0x000fc800000f0c0b */
[----:B-1---5:R-:W-:Y:S05]  /*5e740*/  CALL.REL.NOINC `($_ZN7cutlass13device_kernelIN5flash19enable_sm80_to_sm89INS1_16FlashAttnBwdSm80INS1_25CollectiveMainloopBwdSm80ILi2ELi2EN4cute5tupleIJNS5_1CILi128EEES8_NS7_ILi64EEEEEENS_10bfloat16_tEfNS_4arch4Sm80ELb0ELb1ELb1ELb1ELb0ELb0ELb0ELb0ELi2ELi4ELi4ELi4ELb0EEENS1_21CollectiveEpilogueBwdISA_SB_SD_Li256ELb1ELb0ELi2EEENS1_19SingleTileSchedulerILb1ELb0ELb0ELi128EEEEEEEEEvNT_6ParamsE$_ZN4cute8gmem_ptrIPKN7cutlass10bfloat16_tEECI1NS_12iter_adaptorIS4_S5_EEES4_) ;  /* 0xfffadc6000007944 */ /* 0x022fea0003c3ffff */
[----:B------:R-:W2:Y:S01]  /*5e750*/  LDL.64 R8, [R1+0x1688] ;  /* 0x0016880001087983 */ /* 0x000ea20000100a00 */
[----:B------:R-:W-:Y:S02]  /*5e760*/  MOV R5, R3 ;  /* 0x0000000300057202 */ /* 0x000fe40000000f00 */
[----:B------:R-:W-:Y:S01]  /*5e770*/  MOV R6, 0x5e7a0 ;  /* 0x0005e7a000067802 */ /* 0x000fe20000000f00 */
[----:B--2---:R1:W-:Y:S04]  /*5e780*/  STL.64 [R1+0x1698], R8 ;  /* 0x0016980801007387 */ /* 0x0043e80000100a00 */
[----:B-1----:R-:W-:Y:S05]  /*5e790*/  CALL.REL.NOINC `($_ZN7cutlass13device_kernelIN5flash19enable_sm80_to_sm89INS1_16FlashAttnBwdSm80INS1_25CollectiveMainloopBwdSm80ILi2ELi2EN4cute5tupleIJNS5_1CILi128EEES8_NS7_ILi64EEEEEENS_10bfloat16_tEfNS_4arch4Sm80ELb0ELb1ELb1ELb1ELb0ELb0ELb0ELb0ELi2ELi4ELi4ELi4ELb0EEENS1_21CollectiveEpilogueBwdISA_SB_SD_Li256ELb1ELb0ELi2EEENS1_19SingleTileSchedulerILb1ELb0ELb0ELi128EEEEEEEEEvNT_6ParamsE$_ZN4cute3eso3ESOILb0ELb0EJNS_6LayoutINS_5tupleIJNS3_IJNS_1CILi8EEENS4_ILi1EEEEEENS4_ILi4EEES6_EEENS3_IJNS3_IJS6_NS4_ILi0EEEEEElSA_EEEEENS_10ViewEngineINS_8gmem_ptrIPKN7cutlass10bfloat16_tEEEEEEEC2ERKSD_RKSL_) ;  /* 0xfffa964000007944 */ /* 0x002fea0003c3ffff */
        /* <DEDUP_REMOVED lines=11> */
[----:B--2--5:R-:W-:Y:S05]  /*5e850*/  CALL.REL.NOINC `($_ZN7cutlass13device_kernelIN5flash19enable_sm80_to_sm89INS1_16FlashAttnBwdSm80INS1_25CollectiveMainloopBwdSm80ILi2ELi2EN4cute5tupleIJNS5_1CILi128EEES8_NS7_ILi64EEEEEENS_10bfloat16_tEfNS_4arch4Sm80ELb0ELb1ELb1ELb1ELb0ELb0ELb0ELb0ELi2ELi4ELi4ELi4ELb0EEENS1_21CollectiveEpilogueBwdISA_SB_SD_Li256ELb1ELb0ELi2EEENS1_19SingleTileSchedulerILb1ELb0ELb0ELi128EEEEEEEEEvNT_6ParamsE$_ZZN4cuteplIJiiEJNS_1CILi0EEES2_EEEDaRKNS_15ArithmeticTupleIJDpT_EEERKNS3_IJDpT0_EEEENKUlDpRKT_E_clIJiiEEEDaSH_) ;  /* 0xfffb2ed000007944 */ /* 0x024fea0003c3ffff */
[----:B-----5:R-:W-:Y:S01]  /*5e860*/  IMAD.IADD R20, R5, 0x1, -R20 ;  /* 0x0000000105147824 */ /* 0x020fe200078e0a14 */
[----:B------:R-:W-:Y:S02]  /*5e870*/  MOV R3, RZ ;  /* 0x000000ff00037202 */ /* 0x000fe40000000f00 */
[----:B------:R-:W-:Y:S02]  /*5e880*/  MOV R6, 0x5e8a0 ;  /* 0x0005e8a000067802 */ /* 0x000fe40000000f00 */
[----:B-1----:R-:W-:Y:S05]  /*5e890*/  CALL.REL.NOINC `($_ZN7cutlass13device_kernelIN5flash19enable_sm80_to_sm89INS1_16FlashAttnBwdSm80INS1_25CollectiveMainloopBwdSm80ILi2ELi2EN4cute5tupleIJNS5_1CILi128EEES8_NS7_ILi64EEEEEENS_10bfloat16_tEfNS_4arch4Sm80ELb0ELb1ELb1ELb1ELb0ELb0ELb0ELb0ELi2ELi4ELi4ELi4ELb0EEENS1_21CollectiveEpilogueBwdISA_SB_SD_Li256ELb1ELb0ELi2EEENS1_19SingleTileSchedulerILb1ELb0ELb0ELi128EEEEEEEEEvNT_6ParamsE$_ZN4cute3eso3ESOILb1ELb0EJNS_1CILi0EEEiS3_EEC2ERKS3_RKiS6_) ;  /* 0xfffaa54000007944 */ /* 0x002fea0003c3ffff */
[----:B-1----:R-:W2:Y:S01]  /*5e8a0*/  LDL R3, [R1+0x1688] ;  /* 0x0016880001037983 */ /* 0x002ea20000100800 */
[----:B------:R-:W-:Y:S01]  /*5e8b0*/  IMAD.MOV.U32 R2, RZ, RZ, R13 ;  /* 0x000000ffff027224 */ /* 0x000fe200078e000d */
[----:B------:R-:W-:Y:S02]  /*5e8c0*/  MOV R10, 0x5e8f0 ;  /* 0x0005e8f0000a7802 */ /* 0x000fe40000000f00 */
[----:B--2---:R-:W-:Y:S02]  /*5e8d0*/  SHF.L.U32 R3, R3, 0x5, RZ ;  /* 0x0000000503037819 */ /* 0x004fe400000006ff */
[----:B------:R-:W-:Y:S05]  /*5e8e0*/  CALL.REL.NOINC `($_ZN7cutlass13device_kernelIN5flash19enable_sm80_to_sm89INS1_16FlashAttnBwdSm80INS1_25CollectiveMainloopBwdSm80ILi2ELi2EN4cute5tupleIJNS5_1CILi128EEES8_NS7_ILi64EEEEEENS_10bfloat16_tEfNS_4arch4Sm80ELb0ELb1ELb1ELb1ELb0ELb0ELb0ELb0ELi2ELi4ELi4ELi4ELb0EEENS1_21CollectiveEpilogueBwdISA_SB_SD_Li256ELb1ELb0ELi2EEENS1_19SingleTileSchedulerILb1ELb0ELb0ELi128EEEEEEEEEvNT_6ParamsE$_ZN4cute5tupleIJiEEC2ERKi) ;  /* 0xfffad9f000007944 */ /* 0x000fea0003c3ffff */
[----:B-1----:R1:W5:Y:S01]  /*5e8f0*/  LDL R3, [R1+0x1688] ;  /* 0x0016880001037983 */ /* 0x0023620000100800 */
[----:B------:R-:W-:Y:S02]  /*5e900*/  MOV R2, R17 ;  /* 0x0000001100027202 */ /* 0x000fe40000000f00 */
[----:B------:R-:W-:-:S02]  /*5e910*/  MOV R10, 0x5e930 ;  /* 0x0005e930000a7802 */ /* 0x000fc40000000f00 */
[----:B-1---5:R-:W-:Y:S05]  /*5e920*/  CALL.REL.NOINC `($_ZN7cutlass13device_kernelIN5flash19enable_sm80_to_sm89INS1_16FlashAttnBwdSm80INS1_25CollectiveMainloopBwdSm80ILi2ELi2EN4cute5tupleIJNS5_1CILi128EEES8_NS7_ILi64EEEEEENS_10bfloat16_tEfNS_4arch4Sm80ELb0ELb1ELb1ELb1ELb0ELb0ELb0ELb0ELi2ELi4ELi4ELi4ELb0EEENS1_21CollectiveEpilogueBwdISA_SB_SD_Li256ELb1ELb0ELi2EEENS1_19SingleTileSchedulerILb1ELb0ELb0ELi128EEEEEEEEEvNT_6ParamsE$_ZN4cute5tupleIJiEEC2ERKi) ;  /* 0xfffad9b000007944 */ /* 0x022fea0003c3ffff */
[----:B-1----:R1:W5:Y:S01]  /*5e930*/  LDL R3, [R1+0x1698] ;  /* 0x0016980001037983 */ /* 0x0023620000100800 */
[----:B------:R-:W-:-:S02]  /*5e940*/  MOV R2, R13 ;  /* 0x0000000d00027202 */ /* 0x000fc40000000f00 */
[----:B------:R-:W-:Y:S02]  /*5e950*/  MOV R10, 0x5e970 ;  /* 0x0005e970000a7802 */ /* 0x000fe40000000f00 */
[----:B-1---5:R-:W-:Y:S05]  /*5e960*/  CALL.REL.NOINC `($_ZN7cutlass13device_kernelIN5flash19enable_sm80_to_sm89INS1_16FlashAttnBwdSm80INS1_25CollectiveMainloopBwdSm80ILi2ELi2EN4cute5tupleIJNS5_1CILi128EEES8_NS7_ILi64EEEEEENS_10bfloat16_tEfNS_4arch4Sm80ELb0ELb1ELb1ELb1ELb0ELb0ELb0ELb0ELi2ELi4ELi4ELi4ELb0EEENS1_21CollectiveEpilogueBwdISA_SB_SD_Li256ELb1ELb0ELi2EEENS1_19SingleTileSchedulerILb1ELb0ELb0ELi128EEEEEEEEEvNT_6ParamsE$_ZN4cute5tupleIJiEEC2ERKi) ;  /* 0xfffad97000007944 */ /* 0x022fea0003c3ffff */
[----:B-1----:R1:W5:Y:S01]  /*5e970*/  LDL R3, [R1+0x1688] ;  /* 0x0016880001037983 */ /* 0x0023620000100800 */
[----:B------:R-:W-:Y:S02]  /*5e980*/  MOV R2, R13 ;  /* 0x0000000d00027202 */ /* 0x000fe40000000f00 */
[----:B------:R-:W-:Y:S02]  /*5e990*/  MOV R6, 0x5e9b0 ;  /* 0x0005e9b000067802 */ /* 0x000fe40000000f00 */
[----:B-1---5:R-:W-:Y:S05]  /*5e9a0*/  CALL.REL.NOINC `($_ZN7cutlass13device_kernelIN5flash19enable_sm80_to_sm89INS1_16FlashAttnBwdSm80INS1_25CollectiveMainloopBwdSm80ILi2ELi2EN4cute5tupleIJNS5_1CILi128EEES8_NS7_ILi64EEEEEENS_10bfloat16_tEfNS_4arch4Sm80ELb0ELb1ELb1ELb1ELb0ELb0ELb0ELb0ELi2ELi4ELi4ELi4ELb0EEENS1_21CollectiveEpilogueBwdISA_SB_SD_Li256ELb1ELb0ELi2EEENS1_19SingleTileSchedulerILb1ELb0ELb0ELi128EEEEEEEEEvNT_6ParamsE$_ZN4cute3eso3ESOILb0ELb1EJiNS_1CILi0EEEEEC2ERKiRKS3_) ;  /* 0xfffa9de000007944 */ /* 0x022fea0003c3ffff */
[----:B-1----:R1:W5:Y:S01]  /*5e9b0*/  LDL R3, [R1+0x1688] ;  /* 0x0016880001037983 */ /* 0x0023620000100800 */
[----:B------:R-:W-:-:S03]  /*5e9c0*/  MOV R4, 0x5e9e0 ;  /* 0x0005e9e000047802 */ /* 0x000fc60000000f00 */
[----:B-1---5:R-:W-:Y:S05]  /*5e9d0*/  CALL.REL.NOINC `($_ZN7cutlass13device_kernelIN5flash19enable_sm80_to_sm89INS1_16FlashAttnBwdSm80INS1_25CollectiveMainloopBwdSm80ILi2ELi2EN4cute5tupleIJNS5_1CILi128EEES8_NS7_ILi64EEEEEENS_10bfloat16_tEfNS_4arch4Sm80ELb0ELb1ELb1ELb1ELb0ELb0ELb0ELb0ELi2ELi4ELi4ELi4ELb0EEENS1_21CollectiveEpilogueBwdISA_SB_SD_Li256ELb1ELb0ELi2EEENS1_19SingleTileSchedulerILb1ELb0ELb0ELi128EEEEEEEEEvNT_6ParamsE$_ZZN4cuteplIJNS_1CILi0EEES2_EJiEEEDaRKNS_15ArithmeticTupleIJDpT_EEERKNS3_IJDpT0_EEEENKUlDpRKT_E_clIJiS2_EEEDaSH_) ;  /* 0xfffb291000007944 */ /* 0x022fea0003c3ffff */
[----:B------:R-:W-:Y:S02]  /*5e9e0*/  MOV R4, 0x5ea00 ;  /* 0x0005ea0000047802 */ /* 0x000fe40000000f00 */
[----:B-1---5:R-:W-:Y:S05]  /*5e9f0*/  CALL.REL.NOINC `($_ZN7cutlass13device_kernelIN5flash19enable_sm80_to_sm89INS1_16FlashAttnBwdSm80INS1_25CollectiveMainloopBwdSm80ILi2ELi2EN4cute5tupleIJNS5_1CILi128EEES8_NS7_ILi64EEEEEENS_10bfloat16_tEfNS_4arch4Sm80ELb0ELb1ELb1ELb1ELb0ELb0ELb0ELb0ELi2ELi4ELi4ELi4ELb0EEENS1_21CollectiveEpilogueBwdISA_SB_SD_Li256ELb1ELb0ELi2EEENS1_19SingleTileSchedulerILb1ELb0ELb0ELi128EEEEEEEEEvNT_6ParamsE$_ZZN4cuteplIJNS_1CILi0EEES2_EJiS2_EEEDaRKNS_15ArithmeticTupleIJDpT_EEERKNS3_IJDpT0_EEEENKUlDpRKT_E_clIJiS2_EEEDaSH_) ;  /* 0xfffb296000007944 */ /* 0x022fea0003c3ffff */
        /* <DEDUP_REMOVED lines=9> */
[----:B--23-5:R-:W-:Y:S05]  /*5ea90*/  CALL.REL.NOINC `($_ZN7cutlass13device_kernelIN5flash19enable_sm80_to_sm89INS1_16FlashAttnBwdSm80INS1_25CollectiveMainloopBwdSm80ILi2ELi2EN4cute5tupleIJNS5_1CILi128EEES8_NS7_ILi64EEEEEENS_10bfloat16_tEfNS_4arch4Sm80ELb0ELb1ELb1ELb1ELb0ELb0ELb0ELb0ELi2ELi4ELi4ELi4ELb0EEENS1_21CollectiveEpilogueBwdISA_SB_SD_Li256ELb1ELb0ELi2EEENS1_19SingleTileSchedulerILb1ELb0ELb0ELi128EEEEEEEEEvNT_6ParamsE$_ZN4cute3eso3ESOILb1ELb0EJNS_10UnderscoreEiiEEC2ERKS2_RKiS7_) ;  /* 0xfffa9f9000007944 */ /* 0x02cfea0003c3ffff */
        /* <DEDUP_REMOVED lines=8> */
[----:B------:R-:W-:Y:S05]  /*5eb20*/  CALL.REL.NOINC `($_ZN7cutlass13device_kernelIN5flash19enable_sm80_to_sm89INS1_16FlashAttnBwdSm80INS1_25CollectiveMainloopBwdSm80ILi2ELi2EN4cute5tupleIJNS5_1CILi128EEES8_NS7_ILi64EEEEEENS_10bfloat16_tEfNS_4arch4Sm80ELb0ELb1ELb1ELb1ELb0ELb0ELb0ELb0ELi2ELi4ELi4ELi4ELb0EEENS1_21CollectiveEpilogueBwdISA_SB_SD_Li256ELb1ELb0ELi2EEENS1_19SingleTileSchedulerILb1ELb0ELb0ELi128EEEEEEEEEvNT_6ParamsE$_ZN4cute3eso3ESOILb1ELb0EJNS_6LayoutINS_5tupleIJNS3_IJNS_1CILi8EEENS4_ILi1EEEEEEEEENS3_IJNS3_IJS6_NS4_ILi0EEEEEEEEEEElEEC2ERKSC_RKl) ;  /* 0xfffac70000007944 */ /* 0x000fea0003c3ffff */
[----:B-1----:R-:W2:Y:S01]  /*5eb30*/  LDL.64 R2, [R1+0x1688] ;  /* 0x0016880001027983 */ /* 0x002ea20000100a00 */
[----:B------:R-:W-:Y:S02]  /*5eb40*/  MOV R6, 0x5eb80 ;  /* 0x0005eb8000067802 */ /* 0x000fe40000000f00 */
[----:B--2---:R-:W-:-:S04]  /*5eb50*/  LEA R4, P1, R2, R92, 0x1 ;  /* 0x0000005c02047211 */ /* 0x004fc800078208ff */
[----:B------:R-:W-:-:S04]  /*5eb60*/  LEA.HI.X R11, R2, R93, R3, 0x1, P1 ;  /* 0x0000005d020b7211 */ /* 0x000fc800008f0c03 */
[----:B------:R-:W-:Y:S05]  /*5eb70*/  CALL.REL.NOINC `($_ZN7cutlass13device_kernelIN5flash19enable_sm80_to_sm89INS1_16FlashAttnBwdSm80INS1_25CollectiveMainloopBwdSm80ILi2ELi2EN4cute5tupleIJNS5_1CILi128EEES8_NS7_ILi64EEEEEENS_10bfloat16_tEfNS_4arch4Sm80ELb0ELb1ELb1ELb1ELb0ELb0ELb0ELb0ELi2ELi4ELi4ELi4ELb0EEENS1_21CollectiveEpilogueBwdISA_SB_SD_Li256ELb1ELb0ELi2EEENS1_19SingleTileSchedulerILb1ELb0ELb0ELi128EEEEEEEEEvNT_6ParamsE$_ZN4cute8gmem_ptrIPKN7cutlass10bfloat16_tEECI1NS_12iter_adaptorIS4_S5_EEES4_) ;  /* 0xfffad83000007944 */ /* 0x000fea0003c3ffff */
[----:B------:R1:W5:Y:S01]  /*5eb80*/  LDL.64 R2, [R1+0x1688] ;  /* 0x0016880001027983 */ /* 0x0003620000100a00 */
[----:B------:R-:W-:-:S03]  /*5eb90*/  MOV R6, 0x5ebb0 ;  /* 0x0005ebb000067802 */ /* 0x000fc60000000f00 */
[----:B-1---5:R-:W-:Y:S05]  /*5eba0*/  CALL.REL.NOINC `($_ZN7cutlass13device_kernelIN5flash19enable_sm80_to_sm89INS1_16FlashAttnBwdSm80INS1_25CollectiveMainloopBwdSm80ILi2ELi2EN4cute5tupleIJNS5_1CILi128EEES8_NS7_ILi64EEEEEENS_10bfloat16_tEfNS_4arch4Sm80ELb0ELb1ELb1ELb1ELb0ELb0ELb0ELb0ELi2ELi4ELi4ELi4ELb0EEENS1_21CollectiveEpilogueBwdISA_SB_SD_Li256ELb1ELb0ELi2EEENS1_19SingleTileSchedulerILb1ELb0ELb0ELi128EEEEEEEEEvNT_6ParamsE$_ZN4cute3eso3ESOILb1ELb0EJNS_6LayoutINS_5tupleIJNS3_IJNS_1CILi8EEENS4_ILi1EEEEEEEEENS3_IJNS3_IJS6_NS4_ILi0EEEEEEEEEEENS_10ViewEngineINS_8gmem_ptrIPKN7cutlass10bfloat16_tEEEEEEEC2ERKSC_RKSK_) ;  /* 0xfffac55000007944 */ /* 0x022fea0003c3ffff */
[----:B-1----:R1:W5:Y:S01]  /*5ebb0*/  LDL.64 R4, [R1+0x1688] ;  /* 0x0016880001047983 */ /* 0x0023620000100a00 */
[----:B------:R-:W-:Y:S01]  /*5ebc0*/  IMAD.MOV.U32 R85, RZ, RZ, R13 ;  /* 0x000000ffff557224 */ /* 0x000fe200078e000d */
[----:B------:R-:W-:Y:S02]  /*5ebd0*/  MOV R86, RZ ;  /* 0x000000ff00567202 */ /* 0x000fe40000000f00 */
[----:B------:R-:W-:Y:S02]  /*5ebe0*/  MOV R84, 0x5ec00 ;  /* 0x0005ec0000547802 */ /* 0x000fe40000000f00 */
[----:B-1---5:R-:W-:Y:S05]  /*5ebf0*/  CALL.REL.NOINC `($_ZN7cutlass13device_kernelIN5flash19enable_sm80_to_sm89INS1_16FlashAttnBwdSm80INS1_25CollectiveMainloopBwdSm80ILi2ELi2EN4cute5tupleIJNS5_1CILi128EEES8_NS7_ILi64EEEEEENS_10bfloat16_tEfNS_4arch4Sm80ELb0ELb1ELb1ELb1ELb0ELb0ELb0ELb0ELi2ELi4ELi4ELi4ELb0EEENS1_21CollectiveEpilogueBwdISA_SB_SD_Li256ELb1ELb0ELi2EEENS1_19SingleTileSchedulerILb1ELb0ELb0ELi128EEEEEEEEEvNT_6ParamsE$_ZN4cute3eso3ESOILb1ELb0EJNS_10UnderscoreEiiEEC2ERKS2_RKiS7_) ;  /* 0xfffa9e3000007944 */ /* 0x022fea0003c3ffff */
[----:B-1----:R-:W2:Y:S01]  /*5ec00*/  LDL R3, [R1+0x1688] ;  /* 0x0016880001037983 */ /* 0x002ea20000100800 */
[----:B------:R-:W-:Y:S01]  /*5ec10*/  IMAD.MOV.U32 R2, RZ, RZ, R13 ;  /* 0x000000ffff027224 */ /* 0x000fe200078e000d */
[----:B------:R-:W-:Y:S02]  /*5ec20*/  MOV R6, 0x5ec50 ;  /* 0x0005ec5000067802 */ /* 0x000fe40000000f00 */
[----:B--2---:R-:W-:Y:S02]  /*5ec30*/  SHF.L.U32 R3, R3, 0xb, RZ ;  /* 0x0000000b03037819 */ /* 0x004fe400000006ff */
[----:B------:R-:W-:Y:S05]  /*5ec40*/  CALL.REL.NOINC `($_ZN7cutlass13device_kernelIN5flash19enable_sm80_to_sm89INS1_16FlashAttnBwdSm80INS1_25CollectiveMainloopBwdSm80ILi2ELi2EN4cute5tupleIJNS5_1CILi128EEES8_NS7_ILi64EEEEEENS_10bfloat16_tEfNS_4arch4Sm80ELb0ELb1ELb1ELb1ELb0ELb0ELb0ELb0ELi2ELi4ELi4ELi4ELb0EEENS1_21CollectiveEpilogueBwdISA_SB_SD_Li256ELb1ELb0ELi2EEENS1_19SingleTileSchedulerILb1ELb0ELb0ELi128EEEEEEEEEvNT_6ParamsE$_ZN4cute3eso3ESOILb1ELb0EJNS_6LayoutINS_5tupleIJNS3_IJNS_1CILi8EEENS4_ILi1EEEEEEEEENS3_IJNS3_IJS6_NS4_ILi0EEEEEEEEEEEiEEC2ERKSC_RKi) ;  /* 0xfffac59000007944 */ /* 0x000fea0003c3ffff */
[----:B-1----:R-:W2:Y:S01]  /*5ec50*/  LDL R3, [R1+0x1688] ;  /* 0x0016880001037983 */ /* 0x002ea20000100800 */
[----:B------:R-:W-:-:S02]  /*5ec60*/  MOV R9, R13 ;  /* 0x0000000d00097202 */ /* 0x000fc40000000f00 */
        /* <DEDUP_REMOVED lines=8> */
[----:B------:R-:W-:Y:S02]  /*5ecf0*/  MOV R11, R5 ;  /* 0x00000005000b7202 */ /* 0x000fe40000000f00 */
[----:B-1----:R-:W-:Y:S02]  /*5ed00*/  MOV R6, 0x5ed20 ;  /* 0x0005ed2000067802 */ /* 0x002fe40000000f00 */
[----:B--2--5:R-:W-:Y:S05]  /*5ed10*/  CALL.REL.NOINC `($_ZN7cutlass13device_kernelIN5flash19enable_sm80_to_sm89INS1_16FlashAttnBwdSm80INS1_25CollectiveMainloopBwdSm80ILi2ELi2EN4cute5tupleIJNS5_1CILi128EEES8_NS7_ILi64EEEEEENS_10bfloat16_tEfNS_4arch4Sm80ELb0ELb1ELb1ELb1ELb0ELb0ELb0ELb0ELi2ELi4ELi4ELi4ELb0EEENS1_21CollectiveEpilogueBwdISA_SB_SD_Li256ELb1ELb0ELi2EEENS1_19SingleTileSchedulerILb1ELb0ELb0ELi128EEEEEEEEEvNT_6ParamsE$_ZN4cute8gmem_ptrIPKN7cutlass10bfloat16_tEECI1NS_12iter_adaptorIS4_S5_EEES4_) ;  /* 0xfffad69000007944 */ /* 0x024fea0003c3ffff */
[----:B------:R1:W5:Y:S01]  /*5ed20*/  LDL.64 R2, [R1+0x1688] ;  /* 0x0016880001027983 */ /* 0x0003620000100a00 */
[----:B------:R-:W-:-:S03]  /*5ed30*/  MOV R10, 0x5ed50 ;  /* 0x0005ed50000a7802 */ /* 0x000fc60000000f00 */
[----:B-1---5:R-:W-:Y:S05]  /*5ed40*/  CALL.REL.NOINC `($_ZN7cutlass13device_kernelIN5flash19enable_sm80_to_sm89INS1_16FlashAttnBwdSm80INS1_25CollectiveMainloopBwdSm80ILi2ELi2EN4cute5tupleIJNS5_1CILi128EEES8_NS7_ILi64EEEEEENS_10bfloat16_tEfNS_4arch4Sm80ELb0ELb1ELb1ELb1ELb0ELb0ELb0ELb0ELi2ELi4ELi4ELi4ELb0EEENS1_21CollectiveEpilogueBwdISA_SB_SD_Li256ELb1ELb0ELi2EEENS1_19SingleTileSchedulerILb1ELb0ELb0ELi128EEEEEEEEEvNT_6ParamsE$_ZN4cute8gmem_ptrIPKN7cutlass9uint128_tEECI1NS_12iter_adaptorIS4_S5_EEES4_) ;  /* 0xfffad6b000007944 */ /* 0x022fea0003c3ffff */
[----:B-1----:R1:W5:Y:S01]  /*5ed50*/  LDL.64 R2, [R1+0x1688] ;  /* 0x0016880001027983 */ /* 0x0023620000100a00 */
[----:B------:R-:W-:-:S03]  /*5ed60*/  MOV R10, 0x5ed80 ;  /* 0x0005ed80000a7802 */ /* 0x000fc60000000f00 */
[----:B-1---5:R-:W-:Y:S05]  /*5ed70*/  CALL.REL.NOINC `($_ZN7cutlass13device_kernelIN5flash19enable_sm80_to_sm89INS1_16FlashAttnBwdSm80INS1_25CollectiveMainloopBwdSm80ILi2ELi2EN4cute5tupleIJNS5_1CILi128EEES8_NS7_ILi64EEEEEENS_10bfloat16_tEfNS_4arch4Sm80ELb0ELb1ELb1ELb1ELb0ELb0ELb0ELb0ELi2ELi4ELi4ELi4ELb0EEENS1_21CollectiveEpilogueBwdISA_SB_SD_Li256ELb1ELb0ELi2EEENS1_19SingleTileSchedulerILb1ELb0ELb0ELi128EEEEEEEEEvNT_6ParamsE$_ZN4cute3eso3ESOILb1ELb0EJNS_6LayoutINS_5tupleIJNS3_IJNS_1CILi1EEES5_EEEEEENS3_IJNS3_IJS5_NS4_ILi0EEEEEEEEEEENS_10ViewEngineINS_8gmem_ptrIPKN7cutlass9uint128_tEEEEEEEC2ERKSB_RKSJ_) ;  /* 0xfffabab000007944 */ /* 0x022fea0003c3ffff */
[----:B------:R2:W5:Y:S01]  /*5ed80*/  LDL.64 R84, [R1+0x1688] ;  /* 0x0016880001547983 */ /* 0x0005620000100a00 */
[----:B-1----:R-:W-:Y:S01]  /*5ed90*/  IMAD.MOV.U32 R2, RZ, RZ, R8 ;  /* 0x000000ffff027224 */ /* 0x002fe200078e0008 */
[----:B------:R-:W-:Y:S01]  /*5eda0*/  MOV R3, R9 ;  /* 0x0000000900037202 */ /* 0x000fe20000000f00 */
[----:B------:R-:W-:Y:S01]  /*5edb0*/  IMAD.MOV.U32 R9, RZ, RZ, R13 ;  /* 0x000000ffff097224 */ /* 0x000fe200078e000d */
[----:B------:R-:W-:-:S02]  /*5edc0*/  MOV R8, 0x5ede0 ;  /* 0x0005ede000087802 */ /* 0x000fc40000000f00 */
[----:B--2--5:R-:W-:Y:S05]  /*5edd0*/  CALL.REL.NOINC `($_ZN7cutlass13device_kernelIN5flash19enable_sm80_to_sm89INS1_16FlashAttnBwdSm80INS1_25CollectiveMainloopBwdSm80ILi2ELi2EN4cute5tupleIJNS5_1CILi128EEES8_NS7_ILi64EEEEEENS_10bfloat16_tEfNS_4arch4Sm80ELb0ELb1ELb1ELb1ELb0ELb0ELb0ELb0ELi2ELi4ELi4ELi4ELb0EEENS1_21CollectiveEpilogueBwdISA_SB_SD_Li256ELb1ELb0ELi2EEENS1_19SingleTileSchedulerILb1ELb0ELb0ELi128EEEEEEEEEvNT_6ParamsE$_ZN4cute8smem_ptrIPN7cutlass10bfloat16_tEECI1NS_12iter_adaptorIS3_S4_EEES3_) ;  /* 0xfffad6e000007944 */ /* 0x024fea0003c3ffff */
[----:B-1----:R1:W5:Y:S01]  /*5ede0*/  LDL.64 R2, [R1+0x1688] ;  /* 0x0016880001027983 */ /* 0x0023620000100a00 */
[----:B------:R-:W-:-:S02]  /*5edf0*/  MOV R6, R13 ;  /* 0x0000000d00067202 */ /* 0x000fc40000000f00 */
[----:B------:R-:W-:Y:S02]  /*5ee00*/  MOV R8, 0x5ee20 ;  /* 0x0005ee2000087802 */ /* 0x000fe40000000f00 */
[----:B-1---5:R-:W-:Y:S05]  /*5ee10*/  CALL.REL.NOINC `($_ZN7cutlass13device_kernelIN5flash19enable_sm80_to_sm89INS1_16FlashAttnBwdSm80INS1_25CollectiveMainloopBwdSm80ILi2ELi2EN4cute5tupleIJNS5_1CILi128EEES8_NS7_ILi64EEEEEENS_10bfloat16_tEfNS_4arch4Sm80ELb0ELb1ELb1ELb1ELb0ELb0ELb0ELb0ELi2ELi4ELi4ELi4ELb0EEENS1_21CollectiveEpilogueBwdISA_SB_SD_Li256ELb1ELb0ELi2EEENS1_19SingleTileSchedulerILb1ELb0ELb0ELi128EEEEEEEEEvNT_6ParamsE$_ZN4cute8smem_ptrIPN7cutlass9uint128_tEECI1NS_12iter_adaptorIS3_S4_EEES3_) ;  /* 0xfffad6e000007944 */ /* 0x022fea0003c3ffff */
[----:B-1----:R1:W5:Y:S01]  /*5ee20*/  LDL.64 R2, [R1+0x1688] ;  /* 0x0016880001027983 */ /* 0x0023620000100a00 */
[----:B------:R-:W-:Y:S02]  /*5ee30*/  MOV R6, R13 ;  /* 0x0000000d00067202 */ /* 0x000fe40000000f00 */
[----:B------:R-:W-:Y:S02]  /*5ee40*/  MOV R8, 0x5ee60 ;  /* 0x0005ee6000087802 */ /* 0x000fe40000000f00 */
[----:B-1---5:R-:W-:Y:S05]  /*5ee50*/  CALL.REL.NOINC `($_ZN7cutlass13device_kernelIN5flash19enable_sm80_to_sm89INS1_16FlashAttnBwdSm80INS1_25CollectiveMainloopBwdSm80ILi2ELi2EN4cute5tupleIJNS5_1CILi128EEES8_NS7_ILi64EEEEEENS_10bfloat16_tEfNS_4arch4Sm80ELb0ELb1ELb1ELb1ELb0ELb0ELb0ELb0ELi2ELi4ELi4ELi4ELb0EEENS1_21CollectiveEpilogueBwdISA_SB_SD_Li256ELb1ELb0ELi2EEENS1_19SingleTileSchedulerILb1ELb0ELb0ELi128EEEEEEEEEvNT_6ParamsE$_ZN4cute3eso3ESOILb1ELb0EJNS_6LayoutINS_5tupleIJNS3_IJNS_1CILi1EEES5_EEEEEENS3_IJNS3_IJS5_NS4_ILi0EEEEEEEEEEENS_10ViewEngineINS_8smem_ptrIPN7cutlass9uint128_tEEEEEEEC2ERKSB_RKSI_) ;  /* 0xfffaba1000007944 */ /* 0x022fea0003c3ffff */
[----:B------:R2:W5:Y:S01]  /*5ee60*/  LDL R4, [R1+0x1688] ;  /* 0x0016880001047983 */ /* 0x0005620000100800 */
[----:B-1----:R-:W-:-:S03]  /*5ee70*/  MOV R2, 0x5ee90 ;  /* 0x0005ee9000027802 */ /* 0x002fc60000000f00 */
[----:B--2--5:R-:W-:Y:S05]  /*5ee80*/  CALL.REL.NOINC `($_ZN7cutlass13device_kernelIN5flash19enable_sm80_to_sm89INS1_16FlashAttnBwdSm80INS1_25CollectiveMainloopBwdSm80ILi2ELi2EN4cute5tupleIJNS5_1CILi128EEES8_NS7_ILi64EEEEEENS_10bfloat16_tEfNS_4arch4Sm80ELb0ELb1ELb1ELb1ELb0ELb0ELb0ELb0ELi2ELi4ELi4ELi4ELb0EEENS1_21CollectiveEpilogueBwdISA_SB_SD_Li256ELb1ELb0ELi2EEENS1_19SingleTileSchedulerILb1ELb0ELb0ELi128EEEEEEEEEvNT_6ParamsE$_ZN73_INTERNAL_24fd9406_37_flash_bwd_hdim64_bf16_softcap_sm80_cu_3fbc093a_291824__cvta_generic_to_sharedEPKv) ;  /* 0xfffad79000007944 */ /* 0x024fea0003c3ffff */
        /* <DEDUP_REMOVED lines=10> */
[----:B-1----:R-:W-:Y:S05]  /*5ef30*/  CALL.REL.NOINC `($_ZN7cutlass13device_kernelIN5flash19enable_sm80_to_sm89INS1_16FlashAttnBwdSm80INS1_25CollectiveMainloopBwdSm80ILi2ELi2EN4cute5tupleIJNS5_1CILi128EEES8_NS7_ILi64EEEEEENS_10bfloat16_tEfNS_4arch4Sm80ELb0ELb1ELb1ELb1ELb0ELb0ELb0ELb0ELi2ELi4ELi4ELi4ELb0EEENS1_21CollectiveEpilogueBwdISA_SB_SD_Li256ELb1ELb0ELi2EEENS1_19SingleTileSchedulerILb1ELb0ELb0ELi128EEEEEEEEEvNT_6ParamsE$_ZN4cute3eso3ESOILb1ELb0EJNS_1CILi0EEEiS3_EEC2ERKS3_RKiS6_) ;  /* 0xfffa9ea000007944 */ /* 0x002fea0003c3ffff */
[----:B-1----:R-:W2:Y:S01]  /*5ef40*/  LDL R3, [R1+0x1688] ;  /* 0x0016880001037983 */ /* 0x002ea20000100800 */
[----:B------:R-:W-:Y:S01]  /*5ef50*/  IMAD.MOV.U32 R2, RZ, RZ, R13 ;  /* 0x000000ffff027224 */ /* 0x000fe200078e000d */
[----:B------:R-:W-:-:S02]  /*5ef60*/  MOV R10, 0x5ef90 ;  /* 0x0005ef90000a7802 */ /* 0x000fc40000000f00 */
[----:B--2---:R-:W-:Y:S02]  /*5ef70*/  SHF.L.U32 R3, R3, 0x5, RZ ;  /* 0x0000000503037819 */ /* 0x004fe400000006ff */
[----:B------:R-:W-:Y:S05]  /*5ef80*/  CALL.REL.NOINC `($_ZN7cutlass13device_kernelIN5flash19enable_sm80_to_sm89INS1_16FlashAttnBwdSm80INS1_25CollectiveMainloopBwdSm80ILi2ELi2EN4cute5tupleIJNS5_1CILi128EEES8_NS7_ILi64EEEEEENS_10bfloat16_tEfNS_4arch4Sm80ELb0ELb1ELb1ELb1ELb0ELb0ELb0ELb0ELi2ELi4ELi4ELi4ELb0EEENS1_21CollectiveEpilogueBwdISA_SB_SD_Li256ELb1ELb0ELi2EEENS1_19SingleTileSchedulerILb1ELb0ELb0ELi128EEEEEEEEEvNT_6ParamsE$_ZN4cute5tupleIJiEEC2ERKi) ;  /* 0xfffad35000007944 */ /* 0x000fea0003c3ffff */
[----:B-1----:R1:W5:Y:S01]  /*5ef90*/  LDL R3, [R1+0x1688] ;  /* 0x0016880001037983 */ /* 0x0023620000100800 */
[----:B------:R-:W-:Y:S02]  /*5efa0*/  MOV R2, R17 ;  /* 0x0000001100027202 */ /* 0x000fe40000000f00 */
        /* <DEDUP_REMOVED lines=44> */
[----:B------:R-:W-:Y:S02]  /*5f270*/  MOV R86, 0x1 ;  /* 0x0000000100567802 */ /* 0x000fe40000000f00 */
        /* <DEDUP_REMOVED lines=267> */
[----:B-1---5:R-:W-:Y:S05]  /*60330*/  CALL.REL.NOINC `($_ZN7cutlass13device_kernelIN5flash19enable_sm80_to_sm89INS1_16FlashAttnBwdSm80INS1_25CollectiveMainloopBwdSm80ILi2ELi2EN4cute5tupleIJNS5_1CILi128EEES8_NS7_ILi64EEEEEENS_10bfloat16_tEfNS_4arch4Sm80ELb0ELb1ELb1ELb1ELb0ELb0ELb0ELb0ELi2ELi4ELi4ELi4ELb0EEENS1_21CollectiveEpilogueBwdISA_SB_SD_Li256ELb1ELb0ELi2EEENS1_19SingleTileSchedulerILb1ELb0ELb0ELi128EEEEEEEEEvNT_6ParamsE$_ZN4cute3eso3ESOILb1ELb0EJNS_10UnderscoreES2_iEEC2ERKS2_S5_RKi) ;  /* 0xfffa867000007944 */ /* 0x022fea0003c3ffff */
[----:B-1----:R-:W2:Y:S01]  /*60340*/  LDL R3, [R1+0x1688] ;  /* 0x0016880001037983 */ /* 0x002ea20000100800 */
[----:B------:R-:W-:-:S02]  /*60350*/  MOV R6, 0x60380 ;  /* 0x0006038000067802 */ /* 0x000fc40000000f00 */
[----:B--2---:R-:W-:Y:S02]  /*60360*/  SHF.L.U32 R3, R3, 0x7, RZ ;  /* 0x0000000703037819 */ /* 0x004fe400000006ff */
[----:B------:R-:W-:Y:S05]  /*60370*/  CALL.REL.NOINC `($_ZN7cutlass13device_kernelIN5flash19enable_sm80_to_sm89INS1_16FlashAttnBwdSm80INS1_25CollectiveMainloopBwdSm80ILi2ELi2EN4cute5tupleIJNS5_1CILi128EEES8_NS7_ILi64EEEEEENS_10bfloat16_tEfNS_4arch4Sm80ELb0ELb1ELb1ELb1ELb0ELb0ELb0ELb0ELi2ELi4ELi4ELi4ELb0EEENS1_21CollectiveEpilogueBwdISA_SB_SD_Li256ELb1ELb0ELi2EEENS1_19SingleTileSchedulerILb1ELb0ELb0ELi128EEEEEEEEEvNT_6ParamsE$_ZN4cute3eso3ESOILb1ELb0EJNS_6LayoutINS_5tupleIJNS3_IJNS_1CILi4EEENS4_ILi1EEEEEES6_EEENS3_IJNS3_IJS6_NS4_ILi0EEEEEES9_EEEEEiEEC2ERKSC_RKi) ;  /* 0xfffaad3000007944 */ /* 0x000fea0003c3ffff */
[----:B------:R-:W-:Y:S01]  /*60380*/  ULDC.64 UR8, c[0x0][0x118] ;  /* 0x0000460000087ab9 */ /* 0x000fe20000000a00 */
[----:B-1----:R-:W2:Y:S04]  /*60390*/  LDL R2, [R1+0x1688] ;  /* 0x0016880001027983 */ /* 0x002ea80000100800 */
[----:B------:R-:W2:Y:S01]  /*603a0*/  LD.E.64 R4, [R86.64+0x8] ;  /* 0x0000080856047980 */ /* 0x000ea2000c101b00 */
[----:B------:R-:W-:Y:S01]  /*603b0*/  MOV R10, 0x603f0 ;  /* 0x000603f0000a7802 */ /* 0x000fe20000000f00 */
[----:B--2---:R-:W-:Y:S01]  /*603c0*/  IMAD.WIDE R4, R2, 0x4, R4 ;  /* 0x0000000402047825 */ /* 0x004fe200078e0204 */
[----:B------:R-:W-:-:S03]  /*603d0*/  MOV R2, R13 ;  /* 0x0000000d00027202 */ /* 0x000fc60000000f00 */
[----:B------:R-:W-:Y:S05]  /*603e0*/  CALL.REL.NOINC `($_ZN7cutlass13device_kernelIN5flash19enable_sm80_to_sm89INS1_16FlashAttnBwdSm80INS1_25CollectiveMainloopBwdSm80ILi2ELi2EN4cute5tupleIJNS5_1CILi128EEES8_NS7_ILi64EEEEEENS_10bfloat16_tEfNS_4arch4Sm80ELb0ELb1ELb1ELb1ELb0ELb0ELb0ELb0ELi2ELi4ELi4ELi4ELb0EEENS1_21CollectiveEpilogueBwdISA_SB_SD_Li256ELb1ELb0ELi2EEENS1_19SingleTileSchedulerILb1ELb0ELb0ELi128EEEEEEEEEvNT_6ParamsE$_ZN4cute8gmem_ptrIPKfECI1NS_12iter_adaptorIS2_S3_EEES2_) ;  /* 0xfffac05000007944 */ /* 0x000fea0003c3ffff */
[----:B-1----:R1:W5:Y:S01]  /*603f0*/  LDL.64 R2, [R1+0x1688] ;  /* 0x0016880001027983 */ /* 0x0023620000100a00 */
[----:B------:R-:W-:-:S03]  /*60400*/  MOV R6, 0x60420 ;  /* 0x0006042000067802 */ /* 0x000fc60000000f00 */
[----:B-1---5:R-:W-:Y:S05]  /*60410*/  CALL.REL.NOINC `($_ZN7cutlass13device_kernelIN5flash19enable_sm80_to_sm89INS1_16FlashAttnBwdSm80INS1_25CollectiveMainloopBwdSm80ILi2ELi2EN4cute5tupleIJNS5_1CILi128EEES8_NS7_ILi64EEEEEENS_10bfloat16_tEfNS_4arch4Sm80ELb0ELb1ELb1ELb1ELb0ELb0ELb0ELb0ELi2ELi4ELi4ELi4ELb0EEENS1_21CollectiveEpilogueBwdISA_SB_SD_Li256ELb1ELb0ELi2EEENS1_19SingleTileSchedulerILb1ELb0ELb0ELi128EEEEEEEEEvNT_6ParamsE$_ZN4cute3eso3ESOILb1ELb0EJNS_6LayoutINS_5tupleIJNS3_IJNS_1CILi4EEENS4_ILi1EEEEEES6_EEENS3_IJNS3_IJS6_NS4_ILi0EEEEEES9_EEEEENS_10ViewEngineINS_8gmem_ptrIPKfEEEEEEC2ERKSC_RKSI_) ;  /* 0xfffaac0000007944 */ /* 0x022fea0003c3ffff */
[----:B------:R-:W-:Y:S01]  /*60420*/  ULDC.64 UR8, c[0x0][0x118] ;  /* 0x0000460000087ab9 */ /* 0x000fe20000000a00 */
[----:B-1----:R1:W5:Y:S04]  /*60430*/  LDL.64 R4, [R1+0x1688] ;  /* 0x0016880001047983 */ /* 0x0023680000100a00 */
[----:B------:R1:W5:Y:S01]  /*60440*/  LD.E.64 R10, [R88.64+0x40] ;  /* 0x00004008580a7980 */ /* 0x000362000c101b00 */
[----:B------:R-:W-:Y:S01]  /*60450*/  IMAD.MOV.U32 R3, RZ, RZ, R15 ;  /* 0x000000ffff037224 */ /* 0x000fe200078e000f */
[----:B------:R-:W-:-:S02]  /*60460*/  MOV R2, R13 ;  /* 0x0000000d00027202 */ /* 0x000fc40000000f00 */
[----:B------:R-:W-:Y:S02]  /*60470*/  MOV R8, 0x60490 ;  /* 0x0006049000087802 */ /* 0x000fe40000000f00 */
[----:B-1---5:R-:W-:Y:S05]  /*60480*/  CALL.REL.NOINC `($_ZN7cutlass13device_kernelIN5flash19enable_sm80_to_sm89INS1_16FlashAttnBwdSm80INS1_25CollectiveMainloopBwdSm80ILi2ELi2EN4cute5tupleIJNS5_1CILi128EEES8_NS7_ILi64EEEEEENS_10bfloat16_tEfNS_4arch4Sm80ELb0ELb1ELb1ELb1ELb0ELb0ELb0ELb0ELi2ELi4ELi4ELi4ELb0EEENS1_21CollectiveEpilogueBwdISA_SB_SD_Li256ELb1ELb0ELi2EEENS1_19SingleTileSchedulerILb1ELb0ELb0ELi128EEEEEEEEEvNT_6ParamsE$_ZN4cute3eso3ESOILb1ELb0EJNS_10UnderscoreES2_iEEC2ERKS2_S5_RKi) ;  /* 0xfffa852000007944 */ /* 0x022fea0003c3ffff */
[----:B-1----:R-:W2:Y:S01]  /*60490*/  LDL R3, [R1+0x1688] ;  /* 0x0016880001037983 */ /* 0x002ea20000100800 */
[----:B------:R-:W-:Y:S02]  /*604a0*/  MOV R6, 0x604d0 ;  /* 0x000604d000067802 */ /* 0x000fe40000000f00 */
[----:B--2---:R-:W-:Y:S02]  /*604b0*/  SHF.L.U32 R3, R3, 0x7, RZ ;  /* 0x0000000703037819 */ /* 0x004fe400000006ff */
[----:B------:R-:W-:Y:S05]  /*604c0*/  CALL.REL.NOINC `($_ZN7cutlass13device_kernelIN5flash19enable_sm80_to_sm89INS1_16FlashAttnBwdSm80INS1_25CollectiveMainloopBwdSm80ILi2ELi2EN4cute5tupleIJNS5_1CILi128EEES8_NS7_ILi64EEEEEENS_10bfloat16_tEfNS_4arch4Sm80ELb0ELb1ELb1ELb1ELb0ELb0ELb0ELb0ELi2ELi4ELi4ELi4ELb0EEENS1_21CollectiveEpilogueBwdISA_SB_SD_Li256ELb1ELb0ELi2EEENS1_19SingleTileSchedulerILb1ELb0ELb0ELi128EEEEEEEEEvNT_6ParamsE$_ZN4cute3eso3ESOILb1ELb0EJNS_6LayoutINS_5tupleIJNS3_IJNS_1CILi4EEENS4_ILi1EEEEEES6_EEENS3_IJNS3_IJS6_NS4_ILi0EEEEEES9_EEEEEiEEC2ERKSC_RKi) ;  /* 0xfffaabe000007944 */ /* 0x000fea0003c3ffff */
[----:B------:R-:W-:Y:S01]  /*604d0*/  ULDC.64 UR8, c[0x0][0x118] ;  /* 0x0000460000087ab9 */ /* 0x000fe20000000a00 */
[----:B-1----:R-:W2:Y:S04]  /*604e0*/  LDL R2, [R1+0x1688] ;  /* 0x0016880001027983 */ /* 0x002ea80000100800 */
[----:B------:R-:W2:Y:S01]  /*604f0*/  LD.E.64 R10, [R10.64] ;  /* 0x000000080a0a7980 */ /* 0x000ea2000c101b00 */
[----:B------:R-:W-:Y:S02]  /*60500*/  MOV R6, R13 ;  /* 0x0000000d00067202 */ /* 0x000fe40000000f00 */
[----:B------:R-:W-:Y:S01]  /*60510*/  MOV R8, 0x60540 ;  /* 0x0006054000087802 */ /* 0x000fe20000000f00 */
[----:B--2---:R-:W-:-:S04]  /*60520*/  IMAD.WIDE R2, R2, 0x4, R10 ;  /* 0x0000000402027825 */ /* 0x004fc800078e020a */
[----:B------:R-:W-:Y:S05]  /*60530*/  CALL.REL.NOINC `($_ZN7cutlass13device_kernelIN5flash19enable_sm80_to_sm89INS1_16FlashAttnBwdSm80INS1_25CollectiveMainloopBwdSm80ILi2ELi2EN4cute5tupleIJNS5_1CILi128EEES8_NS7_ILi64EEEEEENS_10bfloat16_tEfNS_4arch4Sm80ELb0ELb1ELb1ELb1ELb0ELb0ELb0ELb0ELi2ELi4ELi4ELi4ELb0EEENS1_21CollectiveEpilogueBwdISA_SB_SD_Li256ELb1ELb0ELi2EEENS1_19SingleTileSchedulerILb1ELb0ELb0ELi128EEEEEEEEEvNT_6ParamsE$_ZN4cute8smem_ptrIPfECI1NS_12iter_adaptorIS1_S2_EEES1_) ;  /* 0xfffac00000007944 */ /* 0x000fea0003c3ffff */
[----:B-1----:R1:W5:Y:S01]  /*60540*/  LDL.64 R2, [R1+0x1688] ;  /* 0x0016880001027983 */ /* 0x0023620000100a00 */
[----:B------:R-:W-:-:S03]  /*60550*/  MOV R8, 0x60570 ;  /* 0x0006057000087802 */ /* 0x000fc60000000f00 */
[----:B-1---5:R-:W-:Y:S05]  /*60560*/  CALL.REL.NOINC `($_ZN7cutlass13device_kernelIN5flash19enable_sm80_to_sm89INS1_16FlashAttnBwdSm80INS1_25CollectiveMainloopBwdSm80ILi2ELi2EN4cute5tupleIJNS5_1CILi128EEES8_NS7_ILi64EEEEEENS_10bfloat16_tEfNS_4arch4Sm80ELb0ELb1ELb1ELb1ELb0ELb0ELb0ELb0ELi2ELi4ELi4ELi4ELb0EEENS1_21CollectiveEpilogueBwdISA_SB_SD_Li256ELb1ELb0ELi2EEENS1_19SingleTileSchedulerILb1ELb0ELb0ELi128EEEEEEEEEvNT_6ParamsE$_ZN4cute3eso3ESOILb1ELb0EJNS_6LayoutINS_5tupleIJNS3_IJNS_1CILi4EEENS4_ILi1EEEEEES6_EEENS3_IJNS3_IJS6_NS4_ILi0EEEEEES9_EEEEENS_10ViewEngineINS_8smem_ptrIPfEEEEEEC2ERKSC_RKSH_) ;  /* 0xfffaab0000007944 */ /* 0x022fea0003c3ffff */
[----:B------:R-:W-:Y:S01]  /*60570*/  ULDC.64 UR8, c[0x0][0x118] ;  /* 0x0000460000087ab9 */ /* 0x000fe20000000a00 */
[----:B------:R2:W5:Y:S04]  /*60580*/  LDL.64 R8, [R1+0x1688] ;  /* 0x0016880001087983 */ /* 0x0005680000100a00 */
[----:B------:R2:W5:Y:S01]  /*60590*/  LD.E.64 R84, [R88.64+0x48] ;  /* 0x0000480858547980 */ /* 0x000562000c101b00 */
[----:B-1----:R-:W-:-:S02]  /*605a0*/  MOV R3, RZ ;  /* 0x000000ff00037202 */ /* 0x002fc40000000f00 */
[----:B------:R-:W-:Y:S02]  /*605b0*/  MOV R6, 0x605d0 ;  /* 0x000605d000067802 */ /* 0x000fe40000000f00 */
[----:B--2--5:R-:W-:Y:S05]  /*605c0*/  CALL.REL.NOINC `($_ZN7cutlass13device_kernelIN5flash19enable_sm80_to_sm89INS1_16FlashAttnBwdSm80INS1_25CollectiveMainloopBwdSm80ILi2ELi2EN4cute5tupleIJNS5_1CILi128EEES8_NS7_ILi64EEEEEENS_10bfloat16_tEfNS_4arch4Sm80ELb0ELb1ELb1ELb1ELb0ELb0ELb0ELb0ELi2ELi4ELi4ELi4ELb0EEENS1_21CollectiveEpilogueBwdISA_SB_SD_Li256ELb1ELb0ELi2EEENS1_19SingleTileSchedulerILb1ELb0ELb0ELi128EEEEEEEEEvNT_6ParamsE$_ZN4cute3eso3ESOILb1ELb0EJNS_1CILi0EEEiEEC2ERKS3_RKi) ;  /* 0xfffa87c000007944 */ /* 0x024fea0003c3ffff */
[----:B------:R-:W-:Y:S02]  /*605d0*/  ULDC.64 UR8, c[0x0][0x118] ;  /* 0x0000460000087ab9 */ /* 0x000fe40000000a00 */
[----:B-1----:R1:W5:Y:S01]  /*605e0*/  LD.E R3, [R84.64] ;  /* 0x0000000854037980 */ /* 0x002362000c101900 */
[----:B------:R-:W-:-:S03]  /*605f0*/  MOV R16, 0x60610 ;  /* 0x0006061000107802 */ /* 0x000fc60000000f00 */
[----:B-1---5:R-:W-:Y:S05]  /*60600*/  CALL.REL.NOINC `($_ZN7cutlass13device_kernelIN5flash19enable_sm80_to_sm89INS1_16FlashAttnBwdSm80INS1_25CollectiveMainloopBwdSm80ILi2ELi2EN4cute5tupleIJNS5_1CILi128EEES8_NS7_ILi64EEEEEENS_10bfloat16_tEfNS_4arch4Sm80ELb0ELb1ELb1ELb1ELb0ELb0ELb0ELb0ELi2ELi4ELi4ELi4ELb0EEENS1_21CollectiveEpilogueBwdISA_SB_SD_Li256ELb1ELb0ELi2EEENS1_19SingleTileSchedulerILb1ELb0ELb0ELi128EEEEEEEEEvNT_6ParamsE$_ZZN4cuteplIJiEJNS_1CILi0EEEEEEDaRKNS_15ArithmeticTupleIJDpT_EEERKNS3_IJDpT0_EEEENKUlDpRKT_E_clIJiEEEDaSH_) ;  /* 0xfffb0f5000007944 */ /* 0x022fea0003c3ffff */
[----:B-----5:R-:W-:Y:S02]  /*60610*/  ISETP.GT.AND P0, PT, R2, 0x7f, PT ;  /* 0x0000007f0200780c */ /* 0x020fe40003f04270 */
[----:B------:R-:W-:-:S11]  /*60620*/  MOV R15, 0x0 ;  /* 0x00000000000f7802 */ /* 0x000fd60000000f00 */
[----:B------:R-:W-:Y:S05]  /*60630*/  @P0 RET.REL.NODEC R14 `(_ZN7cutlass13device_kernelIN5flash19enable_sm80_to_sm89INS1_16FlashAttnBwdSm80INS1_25CollectiveMainloopBwdSm80ILi2ELi2EN4cute5tupleIJNS5_1CILi128EEES8_NS7_ILi64EEEEEENS_10bfloat16_tEfNS_4arch4Sm80ELb0ELb1ELb1ELb1ELb0ELb0ELb0ELb0ELi2ELi4ELi4ELi4ELb0EEENS1_21CollectiveEpilogueBwdISA_SB_SD_Li256ELb1ELb0ELi2EEENS1_19SingleTileSchedulerILb1ELb0ELb0ELi128EEEEEEEEEvNT_6ParamsE) ;  /* 0xfff9f9c00e000950 */ /* 0x000fea0003c3ffff */
[----:B------:R-:W-:Y:S02]  /*60640*/  ULDC.64 UR8, c[0x0][0x118] ;  /* 0x0000460000087ab9 */ /* 0x000fe40000000a00 */
[----:B------:R-:W5:Y:S01]  /*60650*/  LD.E.64 R88, [R88.64+0x50] ;  /* 0x0000500858587980 */ /* 0x000f62000c101b00 */
[----:B------:R-:W-:Y:S01]  /*60660*/  IMAD.MOV.U32 R2, RZ, RZ, R7 ;  /* 0x000000ffff027224 */ /* 0x000fe200078e0007 */
[----:B------:R-:W-:Y:S02]  /*60670*/  MOV R3, RZ ;  /* 0x000000ff00037202 */ /* 0x000fe40000000f00 */
[----:B------:R-:W-:Y:S02]  /*60680*/  MOV R10, 0x606a0 ;  /* 0x000606a0000a7802 */ /* 0x000fe40000000f00 */
[----:B-1---5:R-:W-:Y:S05]  /*60690*/  CALL.REL.NOINC `($_ZN7cutlass13device_kernelIN5flash19enable_sm80_to_sm89INS1_16FlashAttnBwdSm80INS1_25CollectiveMainloopBwdSm80ILi2ELi2EN4cute5tupleIJNS5_1CILi128EEES8_NS7_ILi64EEEEEENS_10bfloat16_tEfNS_4arch4Sm80ELb0ELb1ELb1ELb1ELb0ELb0ELb0ELb0ELi2ELi4ELi4ELi4ELb0EEENS1_21CollectiveEpilogueBwdISA_SB_SD_Li256ELb1ELb0ELi2EEENS1_19SingleTileSchedulerILb1ELb0ELb0ELi128EEEEEEEEEvNT_6ParamsE$_ZN4cute3eso3ESOILb1ELb0EJNS_10UnderscoreEiEEC2ERKS2_RKi) ;  /* 0xfffa835000007944 */ /* 0x022fea0003c3ffff */
[----:B-1----:R-:W-:Y:S02]  /*606a0*/  MOV R2, R7 ;  /* 0x0000000700027202 */ /* 0x002fe40000000f00 */
[----:B------:R-:W-:Y:S02]  /*606b0*/  MOV R10, 0x606d0 ;  /* 0x000606d0000a7802 */ /* 0x000fe40000000f00 */
[----:B------:R-:W-:Y:S05]  /*606c0*/  CALL.REL.NOINC `($_ZN7cutlass13device_kernelIN5flash19enable_sm80_to_sm89INS1_16FlashAttnBwdSm80INS1_25CollectiveMainloopBwdSm80ILi2ELi2EN4cute5tupleIJNS5_1CILi128EEES8_NS7_ILi64EEEEEENS_10bfloat16_tEfNS_4arch4Sm80ELb0ELb1ELb1ELb1ELb0ELb0ELb0ELb0ELi2ELi4ELi4ELi4ELb0EEENS1_21CollectiveEpilogueBwdISA_SB_SD_Li256ELb1ELb0ELi2EEENS1_19SingleTileSchedulerILb1ELb0ELb0ELi128EEEEEEEEEvNT_6ParamsE$_ZN4cute8gmem_ptrIPKfECI1NS_12iter_adaptorIS2_S3_EEES2_) ;  /* 0xfffabd7000007944 */ /* 0x000fea0003c3ffff */
[----:B-1----:R1:W5:Y:S01]  /*606d0*/  LDL.64 R2, [R1+0x1680] ;  /* 0x0016800001027983 */ /* 0x0023620000100a00 */
[----:B------:R-:W-:-:S03]  /*606e0*/  MOV R6, 0x60700 ;  /* 0x0006070000067802 */ /* 0x000fc60000000f00 */
[----:B-1---5:R-:W-:Y:S05]  /*606f0*/  CALL.REL.NOINC `($_ZN7cutlass13device_kernelIN5flash19enable_sm80_to_sm89INS1_16FlashAttnBwdSm80INS1_25CollectiveMainloopBwdSm80ILi2ELi2EN4cute5tupleIJNS5_1CILi128EEES8_NS7_ILi64EEEEEENS_10bfloat16_tEfNS_4arch4Sm80ELb0ELb1ELb1ELb1ELb0ELb0ELb0ELb0ELi2ELi4ELi4ELi4ELb0EEENS1_21CollectiveEpilogueBwdISA_SB_SD_Li256ELb1ELb0ELi2EEENS1_19SingleTileSchedulerILb1ELb0ELb0ELi128EEEEEEEEEvNT_6ParamsE$_ZN4cute3eso3ESOILb1ELb0EJNS_6LayoutINS_5tupleIJNS3_IJNS_1CILi4EEENS4_ILi1EEEEEEEEENS3_IJNS3_IJS6_NS4_ILi0EEEEEEEEEEENS_10ViewEngineINS_8gmem_ptrIPKfEEEEEEC2ERKSC_RKSI_) ;  /* 0xfffaa85000007944 */ /* 0x022fea0003c3ffff */
[----:B-1----:R1:W5:Y:S01]  /*60700*/  LDL.64 R4, [R1+0x1680] ;  /* 0x0016800001047983 */ /* 0x0023620000100a00 */
[----:B------:R-:W-:Y:S01]  /*60710*/  IMAD.MOV.U32 R2, RZ, RZ, R7 ;  /* 0x000000ffff027224 */ /* 0x000fe200078e0007 */
[----:B------:R-:W-:-:S02]  /*60720*/  MOV R3, RZ ;  /* 0x000000ff00037202 */ /* 0x000fc40000000f00 */
[----:B------:R-:W-:Y:S02]  /*60730*/  MOV R10, 0x60750 ;  /* 0x00060750000a7802 */ /* 0x000fe40000000f00 */
[----:B-1---5:R-:W-:Y:S05]  /*60740*/  CALL.REL.NOINC `($_ZN7cutlass13device_kernelIN5flash19enable_sm80_to_sm89INS1_16FlashAttnBwdSm80INS1_25CollectiveMainloopBwdSm80ILi2ELi2EN4cute5tupleIJNS5_1CILi128EEES8_NS7_ILi64EEEEEENS_10bfloat16_tEfNS_4arch4Sm80ELb0ELb1ELb1ELb1ELb0ELb0ELb0ELb0ELi2ELi4ELi4ELi4ELb0EEENS1_21CollectiveEpilogueBwdISA_SB_SD_Li256ELb1ELb0ELi2EEENS1_19SingleTileSchedulerILb1ELb0ELb0ELi128EEEEEEEEEvNT_6ParamsE$_ZN4cute3eso3ESOILb1ELb0EJNS_10UnderscoreEiEEC2ERKS2_RKi) ;  /* 0xfffa82a000007944 */ /* 0x022fea0003c3ffff */
[----:B-1----:R-:W-:Y:S01]  /*60750*/  IMAD.MOV.U32 R2, RZ, RZ, R8 ;  /* 0x000000ffff027224 */ /* 0x002fe200078e0008 */
[----:B------:R-:W-:Y:S01]  /*60760*/  MOV R3, R9 ;  /* 0x0000000900037202 */ /* 0x000fe20000000f00 */
[----:B------:R-:W-:Y:S01]  /*60770*/  IMAD.MOV.U32 R6, RZ, RZ, R7 ;  /* 0x000000ffff067224 */ /* 0x000fe200078e0007 */
[----:B------:R-:W-:Y:S02]  /*60780*/  MOV R8, 0x607a0 ;  /* 0x000607a000087802 */ /* 0x000fe40000000f00 */
[----:B------:R-:W-:Y:S05]  /*60790*/  CALL.REL.NOINC `($_ZN7cutlass13device_kernelIN5flash19enable_sm80_to_sm89INS1_16FlashAttnBwdSm80INS1_25CollectiveMainloopBwdSm80ILi2ELi2EN4cute5tupleIJNS5_1CILi128EEES8_NS7_ILi64EEEEEENS_10bfloat16_tEfNS_4arch4Sm80ELb0ELb1ELb1ELb1ELb0ELb0ELb0ELb0ELi2ELi4ELi4ELi4ELb0EEENS1_21CollectiveEpilogueBwdISA_SB_SD_Li256ELb1ELb0ELi2EEENS1_19SingleTileSchedulerILb1ELb0ELb0ELi128EEEEEEEEEvNT_6ParamsE$_ZN4cute8smem_ptrIPfECI1NS_12iter_adaptorIS1_S2_EEES1_) ;  /* 0xfffabda000007944 */ /* 0x000fea0003c3ffff */
[----:B-1----:R1:W5:Y:S01]  /*607a0*/  LDL.64 R2, [R1+0x1680] ;  /* 0x0016800001027983 */ /* 0x0023620000100a00 */
[----:B------:R-:W-:-:S03]  /*607b0*/  MOV R8, 0x607d0 ;  /* 0x000607d000087802 */ /* 0x000fc60000000f00 */
[----:B-1---5:R-:W-:Y:S05]  /*607c0*/  CALL.REL.NOINC `($_ZN7cutlass13device_kernelIN5flash19enable_sm80_to_sm89INS1_16FlashAttnBwdSm80INS1_25CollectiveMainloopBwdSm80ILi2ELi2EN4cute5tupleIJNS5_1CILi128EEES8_NS7_ILi64EEEEEENS_10bfloat16_tEfNS_4arch4Sm80ELb0ELb1ELb1ELb1ELb0ELb0ELb0ELb0ELi2ELi4ELi4ELi4ELb0EEENS1_21CollectiveEpilogueBwdISA_SB_SD_Li256ELb1ELb0ELi2EEENS1_19SingleTileSchedulerILb1ELb0ELb0ELi128EEEEEEEEEvNT_6ParamsE$_ZN4cute3eso3ESOILb1ELb0EJNS_6LayoutINS_5tupleIJNS3_IJNS_1CILi4EEENS4_ILi1EEEEEEEEENS3_IJNS3_IJS6_NS4_ILi0EEEEEEEEEEENS_10ViewEngineINS_8smem_ptrIPfEEEEEEC2ERKSC_RKSH_) ;  /* 0xfffaa7d000007944 */ /* 0x022fea0003c3ffff */
[----:B-1----:R1:W5:Y:S01]  /*607d0*/  LDL.64 R6, [R1+0x1680] ;  /* 0x0016800001067983 */ /* 0x0023620000100a00 */
[----:B------:R-:W-:Y:S02]  /*607e0*/  MOV R2, R13 ;  /* 0x0000000d00027202 */ /* 0x000fe40000000f00 */
[----:B------:R-:W-:Y:S02]  /*607f0*/  MOV R10, 0x60810 ;  /* 0x00060810000a7802 */ /* 0x000fe40000000f00 */
[----:B-1---5:R-:W-:Y:S05]  /*60800*/  CALL.REL.NOINC `($_ZN7cutlass13device_kernelIN5flash19enable_sm80_to_sm89INS1_16FlashAttnBwdSm80INS1_25CollectiveMainloopBwdSm80ILi2ELi2EN4cute5tupleIJNS5_1CILi128EEES8_NS7_ILi64EEEEEENS_10bfloat16_tEfNS_4arch4Sm80ELb0ELb1ELb1ELb1ELb0ELb0ELb0ELb0ELi2ELi4ELi4ELi4ELb0EEENS1_21CollectiveEpilogueBwdISA_SB_SD_Li256ELb1ELb0ELi2EEENS1_19SingleTileSchedulerILb1ELb0ELb0ELi128EEEEEEEEEvNT_6ParamsE$_ZN4cute8gmem_ptrIPKfECI1NS_12iter_adaptorIS2_S3_EEES2_) ;  /* 0xfffabc3000007944 */ /* 0x022fea0003c3ffff */
[----:B-1----:R1:W5:Y:S01]  /*60810*/  LDL.64 R2, [R1+0x1688] ;  /* 0x0016880001027983 */ /* 0x0023620000100a00 */
        /* <DEDUP_REMOVED lines=10> */
[----:B--2--5:R-:W-:Y:S05]  /*608c0*/  CALL.REL.NOINC `($_ZN7cutlass13device_kernelIN5flash19enable_sm80_to_sm89INS1_16FlashAttnBwdSm80INS1_25CollectiveMainloopBwdSm80ILi2ELi2EN4cute5tupleIJNS5_1CILi128EEES8_NS7_ILi64EEEEEENS_10bfloat16_tEfNS_4arch4Sm80ELb0ELb1ELb1ELb1ELb0ELb0ELb0ELb0ELi2ELi4ELi4ELi4ELb0EEENS1_21CollectiveEpilogueBwdISA_SB_SD_Li256ELb1ELb0ELi2EEENS1_19SingleTileSchedulerILb1ELb0ELb0ELi128EEEEEEEEEvNT_6ParamsE$_ZN4cute8smem_ptrIPfECI1NS_12iter_adaptorIS1_S2_EEES1_) ;  /* 0xfffabc7000007944 */ /* 0x024fea0003c3ffff */
        /* <DEDUP_REMOVED lines=19> */
[----:B------:R-:W-:Y:S05]  /*60a00*/  RET.REL.NODEC R14 `(_ZN7cutlass13device_kernelIN5flash19enable_sm80_to_sm89INS1_16FlashAttnBwdSm80INS1_25CollectiveMainloopBwdSm80ILi2ELi2EN4cute5tupleIJNS5_1CILi128EEES8_NS7_ILi64EEEEEENS_10bfloat16_tEfNS_4arch4Sm80ELb0ELb1ELb1ELb1ELb0ELb0ELb0ELb0ELi2ELi4ELi4ELi4ELb0EEENS1_21CollectiveEpilogueBwdISA_SB_SD_Li256ELb1ELb0ELi2EEENS1_19SingleTileSchedulerILb1ELb0ELb0ELi128EEEEEEEEEvNT_6ParamsE) ;  /* 0xfff9f5f00e007950 */ /* 0x000fea0003c3ffff */
        .type           $_ZN7cutlass13device_kernelIN5flash19enable_sm80_to_sm89INS1_16FlashAttnBwdSm80INS1_25CollectiveMainloopBwdSm80ILi2ELi2EN4cute5tupleIJNS5_1CILi128EEES8_NS7_ILi64EEEEEENS_10bfloat16_tEfNS_4arch4Sm80ELb0ELb1ELb1ELb1ELb0ELb0ELb0ELb0ELi2ELi4ELi4ELi4ELb0EEENS1_21CollectiveEpilogueBwdISA_SB_SD_Li256ELb1ELb0ELi2EEENS1_19SingleTileSchedulerILb1ELb0ELb0ELi128EEEEEEEEEvNT_6ParamsE$_ZZN5flash25CollectiveMainloopBwdSm80ILi2ELi2EN4cute5tupleIJNS1_1CILi128EEES4_NS3_ILi64EEEEEEN7cutlass10bfloat16_tEfNS7_4arch4Sm80ELb0ELb1ELb1ELb1ELb0ELb0ELb0ELb0ELi2ELi4ELi4ELi4ELb0EE3mmaINS_16FlashAttnBwdSm80ISB_NS_21CollectiveEpilogueBwdIS6_S8_SA_Li256ELb1ELb0ELi2EEENS_19SingleTileSchedulerILb1ELb0ELb0ELi128EEEE13SharedStorageENS1_6TensorINS1_11ArrayEngineIfLm32EEENS1_6LayoutINS2_IJNS2_IJNS3_ILi2EEESO_EEESO_NS3_ILi4EEEEEENS2_IJNS2_IJNS3_ILi1EEESO_EEESQ_NS3_ILi8EEEEEEEEEEEEbRKNSB_6ParamsERT0_S12_iNS2_IJiiiEEERT_ENKUliiE_clEii,@function
        .size           $_ZN7cutlass13device_kernelIN5flash19enable_sm80_to_sm89INS1_16FlashAttnBwdSm80INS1_25CollectiveMainloopBwdSm80ILi2ELi2EN4cute5tupleIJNS5_1CILi128EEES8_NS7_ILi64EEEEEENS_10bfloat16_tEfNS_4arch4Sm80ELb0ELb1ELb1ELb1ELb0ELb0ELb0ELb0ELi2ELi4ELi4ELi4ELb0EEENS1_21CollectiveEpilogueBwdISA_SB_SD_Li256ELb1ELb0ELi2EEENS1_19SingleTileSchedulerILb1ELb0ELb0ELi128EEEEEEEEEvNT_6ParamsE$_ZZN5flash25CollectiveMainloopBwdSm80ILi2ELi2EN4cute5tupleIJNS1_1CILi128EEES4_NS3_ILi64EEEEEEN7cutlass10bfloat16_tEfNS7_4arch4Sm80ELb0ELb1ELb1ELb1ELb0ELb0ELb0ELb0ELi2ELi4ELi4ELi4ELb0EE3mmaINS_16FlashAttnBwdSm80ISB_NS_21CollectiveEpilogueBwdIS6_S8_SA_Li256ELb1ELb0ELi2EEENS_19SingleTileSchedulerILb1ELb0ELb0ELi128EEEE13SharedStorageENS1_6TensorINS1_11ArrayEngineIfLm32EEENS1_6LayoutINS2_IJNS2_IJNS3_ILi2EEESO_EEESO_NS3_ILi4EEEEEENS2_IJNS2_IJNS3_ILi1EEESO_EEESQ_NS3_ILi8EEEEEEEEEEEEbRKNSB_6ParamsERT0_S12_iNS2_IJiiiEEERT_ENKUliiE_clEii,($_ZN7cutlass13device_kernelIN5flash19enable_sm80_to_sm89INS1_16FlashAttnBwdSm80INS1_25CollectiveMainloopBwdSm80ILi2ELi2EN4cute5tupleIJNS5_1CILi128EEES8_NS7_ILi64EEEEEENS_10bfloat16_tEfNS_4arch4Sm80ELb0ELb1ELb1ELb1ELb0ELb0ELb0ELb0ELi2ELi4ELi4ELi4ELb0EEENS1_21CollectiveEpilogueBwdISA_SB_SD_Li256ELb1ELb0ELi2EEENS1_19SingleTileSchedulerILb1ELb0ELb0ELi128EEEEEEEEEvNT_6ParamsE$_ZZN5flash25CollectiveMainloopBwdSm80ILi2ELi2EN4cute5tupleIJNS1_1CILi128EEES4_NS3_ILi64EEEEEEN7cutlass10bfloat16_tEfNS7_4arch4Sm80ELb0ELb1ELb1ELb1ELb0ELb0ELb0ELb0ELi2ELi4ELi4ELi4ELb0EE3mmaINS_16FlashAttnBwdSm80ISB_NS_21CollectiveEpilogueBwdIS6_S8_SA_Li256ELb1ELb0ELi2EEENS_19SingleTileSchedulerILb1ELb0ELb0ELi128EEEE13SharedStorageENS1_6TensorINS1_11ArrayEngineIfLm32EEENS1_6LayoutINS2_IJNS2_IJNS3_ILi2EEESO_EEESO_NS3_ILi4EEEEEENS2_IJNS2_IJNS3_ILi1EEESO_EEESQ_NS3_ILi8EEEEEEEEEEEEbRKNSB_6ParamsERT0_S12_iNS2_IJiiiEEERT_ENKUlvE0_clEv - $_ZN7cutlass13device_kernelIN5flash19enable_sm80_to_sm89INS1_16FlashAttnBwdSm80INS1_25CollectiveMainloopBwdSm80ILi2ELi2EN4cute5tupleIJNS5_1CILi128EEES8_NS7_ILi64EEEEEENS_10bfloat16_tEfNS_4arch4Sm80ELb0ELb1ELb1ELb1ELb0ELb0ELb0ELb0ELi2ELi4ELi4ELi4ELb0EEENS1_21CollectiveEpilogueBwdISA_SB_SD_Li256ELb1ELb0ELi2EEENS1_19SingleTileSchedulerILb1ELb0ELb0ELi128EEEEEEEEEvNT_6ParamsE$_ZZN5flash25CollectiveMainloopBwdSm80ILi2ELi2EN4cute5tupleIJNS1_1CILi128EEES4_NS3_ILi64EEEEEEN7cutlass10bfloat16_tEfNS7_4arch4Sm80ELb0ELb1ELb1ELb1ELb0ELb0ELb0ELb0ELi2ELi4ELi4ELi4ELb0EE3mmaINS_16FlashAttnBwdSm80ISB_NS_21CollectiveEpilogueBwdIS6_S8_SA_Li256ELb1ELb0ELi2EEENS_19SingleTileSchedulerILb1ELb0ELb0ELi128EEEE13SharedStorageENS1_6TensorINS1_11ArrayEngineIfLm32EEENS1_6LayoutINS2_IJNS2_IJNS3_ILi2EEESO_EEESO_NS3_ILi4EEEEEENS2_IJNS2_IJNS3_ILi1EEESO_EEESQ_NS3_ILi8EEEEEEEEEEEEbRKNSB_6ParamsERT0_S12_iNS2_IJiiiEEERT_ENKUliiE_clEii)
$_ZN7cutlass13device_kernelIN5flash19enable_sm80_to_sm89INS1_16FlashAttnBwdSm80INS1_25CollectiveMainloopBwdSm80ILi2ELi2EN4cute5tupleIJNS5_1CILi128EEES8_NS7_ILi64EEEEEENS_10bfloat16_tEfNS_4arch4Sm80ELb0ELb1ELb1ELb1ELb0ELb0ELb0ELb0ELi2ELi4ELi4ELi4ELb0EEENS1_21CollectiveEpilogueBwdISA_SB_SD_Li256ELb1ELb0ELi2EEENS1_19SingleTileSchedulerILb1ELb0ELb0ELi128EEEEEEEEEvNT_6ParamsE$_ZZN5flash25CollectiveMainloopBwdSm80ILi2ELi2EN4cute5tupleIJNS1_1CILi128EEES4_NS3_ILi64EEEEEEN7cutlass10bfloat16_tEfNS7_4arch4Sm80ELb0ELb1ELb1ELb1ELb0ELb0ELb0ELb0ELi2ELi4ELi4ELi4ELb0EE3mmaINS_16FlashAttnBwdSm80ISB_NS_21CollectiveEpilogueBwdIS6_S8_SA_Li256ELb1ELb0ELi2EEENS_19SingleTileSchedulerILb1ELb0ELb0ELi128EEEE13SharedStorageENS1_6TensorINS1_11ArrayEngineIfLm32EEENS1_6LayoutINS2_IJNS2_IJNS3_ILi2EEESO_EEESO_NS3_ILi4EEEEEENS2_IJNS2_IJNS3_ILi1EEESO_EEESQ_NS3_ILi8EEEEEEEEEEEEbRKNSB_6ParamsERT0_S12_iNS2_IJiiiEEERT_ENKUliiE_clEii:
        /* <DEDUP_REMOVED lines=55> */
[----:B------:R-:W2:Y:S04]  /*60d80*/  LDL.64 R8, [R1+0x1390] ;  /* 0x0013900001087983 */ /* 0x000ea80000100a00 */
[----:B------:R-:W2:Y:S04]  /*60d90*/  LD.E.64 R76, [R76.64+0x18] ;  /* 0x000018044c4c7980 */ /* 0x000ea8000c101b00 */
[----:B-1----:R1:W5:Y:S01]  /*60da0*/  LDL.64 R2, [R1+0x1388] ;  /* 0x0013880001027983 */ /* 0x0023620000100a00 */
        /* <DEDUP_REMOVED lines=496> */
[----:B-----5:R-:W-:Y:S01]  /*62cb0*/  ISETP.GT.AND P0, PT, R2, 0x7f, PT ;  /* 0x0000007f0200780c */ /* 0x020fe20003f04270 */
[----:B------:R-:W-:Y:S01]  /*62cc0*/  IMAD.MOV.U32 R2, RZ, RZ, R12 ;  /* 0x000000ffff027224 */ /* 0x000fe200078e000c */
        /* <DEDUP_REMOVED lines=63> */
        .type           $_ZN7cutlass13device_kernelIN5flash19enable_sm80_to_sm89INS1_16FlashAttnBwdSm80INS1_25CollectiveMainloopBwdSm80ILi2ELi2EN4cute5tupleIJNS5_1CILi128EEES8_NS7_ILi64EEEEEENS_10bfloat16_tEfNS_4arch4Sm80ELb0ELb1ELb1ELb1ELb0ELb0ELb0ELb0ELi2ELi4ELi4ELi4ELb0EEENS1_21CollectiveEpilogueBwdISA_SB_SD_Li256ELb1ELb0ELi2EEENS1_19SingleTileSchedulerILb1ELb0ELb0ELi128EEEEEEEEEvNT_6ParamsE$_ZZN5flash25CollectiveMainloopBwdSm80ILi2ELi2EN4cute5tupleIJNS1_1CILi128EEES4_NS3_ILi64EEEEEEN7cutlass10bfloat16_tEfNS7_4arch4Sm80ELb0ELb1ELb1ELb1ELb0ELb0ELb0ELb0ELi2ELi4ELi4ELi4ELb0EE3mmaINS_16FlashAttnBwdSm80ISB_NS_21CollectiveEpilogueBwdIS6_S8_SA_Li256ELb1ELb0ELi2EEENS_19SingleTileSchedulerILb1ELb0ELb0ELi128EEEE13SharedStorageENS1_6TensorINS1_11ArrayEngineIfLm32EEENS1_6LayoutINS2_IJNS2_IJNS3_ILi2EEESO_EEESO_NS3_ILi4EEEEEENS2_IJNS2_IJNS3_ILi1EEESO_EEESQ_NS3_ILi8EEEEEEEEEEEEbRKNSB_6ParamsERT0_S12_iNS2_IJiiiEEERT_ENKUlvE0_clEv,@function
        .size           $_ZN7cutlass13device_kernelIN5flash19enable_sm80_to_sm89INS1_16FlashAttnBwdSm80INS1_25CollectiveMainloopBwdSm80ILi2ELi2EN4cute5tupleIJNS5_1CILi128EEES8_NS7_ILi64EEEEEENS_10bfloat16_tEfNS_4arch4Sm80ELb0ELb1ELb1ELb1ELb0ELb0ELb0ELb0ELi2ELi4ELi4ELi4ELb0EEENS1_21CollectiveEpilogueBwdISA_SB_SD_Li256ELb1ELb0ELi2EEENS1_19SingleTileSchedulerILb1ELb0ELb0ELi128EEEEEEEEEvNT_6ParamsE$_ZZN5flash25CollectiveMainloopBwdSm80ILi2ELi2EN4cute5tupleIJNS1_1CILi128EEES4_NS3_ILi64EEEEEEN7cutlass10bfloat16_tEfNS7_4arch4Sm80ELb0ELb1ELb1ELb1ELb0ELb0ELb0ELb0ELi2ELi4ELi4ELi4ELb0EE3mmaINS_16FlashAttnBwdSm80ISB_NS_21CollectiveEpilogueBwdIS6_S8_SA_Li256ELb1ELb0ELi2EEENS_19SingleTileSchedulerILb1ELb0ELb0ELi128EEEE13SharedStorageENS1_6TensorINS1_11ArrayEngineIfLm32EEENS1_6LayoutINS2_IJNS2_IJNS3_ILi2EEESO_EEESO_NS3_ILi4EEEEEENS2_IJNS2_IJNS3_ILi1EEESO_EEESQ_NS3_ILi8EEEEEEEEEEEEbRKNSB_6ParamsERT0_S12_iNS2_IJiiiEEERT_ENKUlvE0_clEv,($_ZN7cutlass13device_kernelIN5flash19enable_sm80_to_sm89INS1_16FlashAttnBwdSm80INS1_25CollectiveMainloopBwdSm80ILi2ELi2EN4cute5tupleIJNS5_1CILi128EEES8_NS7_ILi64EEEEEENS_10bfloat16_tEfNS_4arch4Sm80ELb0ELb1ELb1ELb1ELb0ELb0ELb0ELb0ELi2ELi4ELi4ELi4ELb0EEENS1_21CollectiveEpilogueBwdISA_SB_SD_Li256ELb1ELb0ELi2EEENS1_19SingleTileSchedulerILb1ELb0ELb0ELi128EEEEEEEEEvNT_6ParamsE$_ZZN5flash25CollectiveMainloopBwdSm80ILi2ELi2EN4cute5tupleIJNS1_1CILi128EEES4_NS3_ILi64EEEEEEN7cutlass10bfloat16_tEfNS7_4arch4Sm80ELb0ELb1ELb1ELb1ELb0ELb0ELb0ELb0ELi2ELi4ELi4ELi4ELb0EE3mmaINS_16FlashAttnBwdSm80ISB_NS_21CollectiveEpilogueBwdIS6_S8_SA_Li256ELb1ELb0ELi2EEENS_19SingleTileSchedulerILb1ELb0ELb0ELi128EEEE13SharedStorageENS1_6TensorINS1_11ArrayEngineIfLm32EEENS1_6LayoutINS2_IJNS2_IJNS3_ILi2EEESO_EEESO_NS3_ILi4EEEEEENS2_IJNS2_IJNS3_ILi1EEESO_EEESQ_NS3_ILi8EEEEEEEEEEEEbRKNSB_6ParamsERT0_S12_iNS2_IJiiiEEERT_ENKUlvE_clEv - $_ZN7cutlass13device_kernelIN5flash19enable_sm80_to_sm89INS1_16FlashAttnBwdSm80INS1_25CollectiveMainloopBwdSm80ILi2ELi2EN4cute5tupleIJNS5_1CILi128EEES8_NS7_ILi64EEEEEENS_10bfloat16_tEfNS_4arch4Sm80ELb0ELb1ELb1ELb1ELb0ELb0ELb0ELb0ELi2ELi4ELi4ELi4ELb0EEENS1_21CollectiveEpilogueBwdISA_SB_SD_Li256ELb1ELb0ELi2EEENS1_19SingleTileSchedulerILb1ELb0ELb0ELi128EEEEEEEEEvNT_6ParamsE$_ZZN5flash25CollectiveMainloopBwdSm80ILi2ELi2EN4cute5tupleIJNS1_1CILi128EEES4_NS3_ILi64EEEEEEN7cutlass10bfloat16_tEfNS7_4arch4Sm80ELb0ELb1ELb1ELb1ELb0ELb0ELb0ELb0ELi2ELi4ELi4ELi4ELb0EE3mmaINS_16FlashAttnBwdSm80ISB_NS_21CollectiveEpilogueBwdIS6_S8_SA_Li256ELb1ELb0ELi2EEENS_19SingleTileSchedulerILb1ELb0ELb0ELi128EEEE13SharedStorageENS1_6TensorINS1_11ArrayEngineIfLm32EEENS1_6LayoutINS2_IJNS2_IJNS3_ILi2EEESO_EEESO_NS3_ILi4EEEEEENS2_IJNS2_IJNS3_ILi1EEESO_EEESQ_NS3_ILi8EEEEEEEEEEEEbRKNSB_6ParamsERT0_S12_iNS2_IJiiiEEERT_ENKUlvE0_clEv)
$_ZN7cutlass13device_kernelIN5flash19enable_sm80_to_sm89INS1_16FlashAttnBwdSm80INS1_25CollectiveMainloopBwdSm80ILi2ELi2EN4cute5tupleIJNS5_1CILi128EEES8_NS7_ILi64EEEEEENS_10bfloat16_tEfNS_4arch4Sm80ELb0ELb1ELb1ELb1ELb0ELb0ELb0ELb0ELi2ELi4ELi4ELi4ELb0EEENS1_21CollectiveEpilogueBwdISA_SB_SD_Li256ELb1ELb0ELi2EEENS1_19SingleTileSchedulerILb1ELb0ELb0ELi128EEEEEEEEEvNT_6ParamsE$_ZZN5flash25CollectiveMainloopBwdSm80ILi2ELi2EN4cute5tupleIJNS1_1CILi128EEES4_NS3_ILi64EEEEEEN7cutlass10bfloat16_tEfNS7_4arch4Sm80ELb0ELb1ELb1ELb1ELb0ELb0ELb0ELb0ELi2ELi4ELi4ELi4ELb0EE3mmaINS_16FlashAttnBwdSm80ISB_NS_21CollectiveEpilogueBwdIS6_S8_SA_Li256ELb1ELb0ELi2EEENS_19SingleTileSchedulerILb1ELb0ELb0ELi128EEEE13SharedStorageENS1_6TensorINS1_11ArrayEngineIfLm32EEENS1_6LayoutINS2_IJNS2_IJNS3_ILi2EEESO_EEESO_NS3_ILi4EEEEEENS2_IJNS2_IJNS3_ILi1EEESO_EEESQ_NS3_ILi8EEEEEEEEEEEEbRKNSB_6ParamsERT0_S12_iNS2_IJiiiEEERT_ENKUlvE0_clEv:
        /* <DEDUP_REMOVED lines=14> */
[----:B-1---5:R-:W-:Y:S05]  /*631a0*/  CALL.REL.NOINC `($_ZN7cutlass13device_kernelIN5flash19enable_sm80_to_sm89INS1_16FlashAttnBwdSm80INS1_25CollectiveMainloopBwdSm80ILi2ELi2EN4cute5tupleIJNS5_1CILi128EEES8_NS7_ILi64EEEEEENS_10bfloat16_tEfNS_4arch4Sm80ELb0ELb1ELb1ELb1ELb0ELb0ELb0ELb0ELi2ELi4ELi4ELi4ELb0EEENS1_21CollectiveEpilogueBwdISA_SB_SD_Li256ELb1ELb0ELi2EEENS1_19SingleTileSchedulerILb1ELb0ELb0ELi128EEEEEEEEEvNT_6ParamsE$_ZZN5flash25CollectiveMainloopBwdSm80ILi2ELi2EN4cute5tupleIJNS1_1CILi128EEES4_NS3_ILi64EEEEEEN7cutlass10bfloat16_tEfNS7_4arch4Sm80ELb0ELb1ELb1ELb1ELb0ELb0ELb0ELb0ELi2ELi4ELi4ELi4ELb0EE3mmaINS_16FlashAttnBwdSm80ISB_NS_21CollectiveEpilogueBwdIS6_S8_SA_Li256ELb1ELb0ELi2EEENS_19SingleTileSchedulerILb1ELb0ELb0ELi128EEEE13SharedStorageENS1_6TensorINS1_11ArrayEngineIfLm32EEENS1_6LayoutINS2_IJNS2_IJNS3_ILi2EEESO_EEESO_NS3_ILi4EEEEEENS2_IJNS2_IJNS3_ILi1EEESO_EEESQ_NS3_ILi8EEEEEEEEEEEEbRKNSB_6ParamsERT0_S12_iNS2_IJiiiEEERT_ENKUliiE0_clEii) ;  /* 0xffffb1c000007944 */ /* 0x022fea0003c3ffff */
.L_x_2021:
[----:B------:R-:W-:Y:S05]  /*631b0*/  BSYNC B0 ;  /* 0x0000000000007941 */ /* 0x000fea0003800000 */
.L_x_2020:
[----:B------:R-:W-:Y:S01]  /*631c0*/  MOV R13, 0x0 ;  /* 0x00000000000d7802 */ /* 0x000fe20000000f00 */
[----:B------:R-:W0:Y:S03]  /*631d0*/  LDGDEPBAR ;  /* 0x00000000000079af */ /* 0x000e260000000000 */
[----:B------:R-:W-:Y:S05]  /*631e0*/  RET.REL.NODEC R12 `(_ZN7cutlass13device_kernelIN5flash19enable_sm80_to_sm89INS1_16FlashAttnBwdSm80INS1_25CollectiveMainloopBwdSm80ILi2ELi2EN4cute5tupleIJNS5_1CILi128EEES8_NS7_ILi64EEEEEENS_10bfloat16_tEfNS_4arch4Sm80ELb0ELb1ELb1ELb1ELb0ELb0ELb0ELb0ELi2ELi4ELi4ELi4ELb0EEENS1_21CollectiveEpilogueBwdISA_SB_SD_Li256ELb1ELb0ELi2EEENS1_19SingleTileSchedulerILb1ELb0ELb0ELi128EEEEEEEEEvNT_6ParamsE) ;  /* 0xfff9ce100c007950 */ /* 0x000fea0003c3ffff */
        .type           $_ZN7cutlass13device_kernelIN5flash19enable_sm80_to_sm89INS1_16FlashAttnBwdSm80INS1_25CollectiveMainloopBwdSm80ILi2ELi2EN4cute5tupleIJNS5_1CILi128EEES8_NS7_ILi64EEEEEENS_10bfloat16_tEfNS_4arch4Sm80ELb0ELb1ELb1ELb1ELb0ELb0ELb0ELb0ELi2ELi4ELi4ELi4ELb0EEENS1_21CollectiveEpilogueBwdISA_SB_SD_Li256ELb1ELb0ELi2EEENS1_19SingleTileSchedulerILb1ELb0ELb0ELi128EEEEEEEEEvNT_6ParamsE$_ZZN5flash25CollectiveMainloopBwdSm80ILi2ELi2EN4cute5tupleIJNS1_1CILi128EEES4_NS3_ILi64EEEEEEN7cutlass10bfloat16_tEfNS7_4arch4Sm80ELb0ELb1ELb1ELb1ELb0ELb0ELb0ELb0ELi2ELi4ELi4ELi4ELb0EE3mmaINS_16FlashAttnBwdSm80ISB_NS_21CollectiveEpilogueBwdIS6_S8_SA_Li256ELb1ELb0ELi2EEENS_19SingleTileSchedulerILb1ELb0ELb0ELi128EEEE13SharedStorageENS1_6TensorINS1_11ArrayEngineIfLm32EEENS1_6LayoutINS2_IJNS2_IJNS3_ILi2EEESO_EEESO_NS3_ILi4EEEEEENS2_IJNS2_IJNS3_ILi1EEESO_EEESQ_NS3_ILi8EEEEEEEEEEEEbRKNSB_6ParamsERT0_S12_iNS2_IJiiiEEERT_ENKUlvE_clEv,@function
        .size           $_ZN7cutlass13device_kernelIN5flash19enable_sm80_to_sm89INS1_16FlashAttnBwdSm80INS1_25CollectiveMainloopBwdSm80ILi2ELi2EN4cute5tupleIJNS5_1CILi128EEES8_NS7_ILi64EEEEEENS_10bfloat16_tEfNS_4arch4Sm80ELb0ELb1ELb1ELb1ELb0ELb0ELb0ELb0ELi2ELi4ELi4ELi4ELb0EEENS1_21CollectiveEpilogueBwdISA_SB_SD_Li256ELb1ELb0ELi2EEENS1_19SingleTileSchedulerILb1ELb0ELb0ELi128EEEEEEEEEvNT_6ParamsE$_ZZN5flash25CollectiveMainloopBwdSm80ILi2ELi2EN4cute5tupleIJNS1_1CILi128EEES4_NS3_ILi64EEEEEEN7cutlass10bfloat16_tEfNS7_4arch4Sm80ELb0ELb1ELb1ELb1ELb0ELb0ELb0ELb0ELi2ELi4ELi4ELi4ELb0EE3mmaINS_16FlashAttnBwdSm80ISB_NS_21CollectiveEpilogueBwdIS6_S8_SA_Li256ELb1ELb0ELi2EEENS_19SingleTileSchedulerILb1ELb0ELb0ELi128EEEE13SharedStorageENS1_6TensorINS1_11ArrayEngineIfLm32EEENS1_6LayoutINS2_IJNS2_IJNS3_ILi2EEESO_EEESO_NS3_ILi4EEEEEENS2_IJNS2_IJNS3_ILi1EEESO_EEESQ_NS3_ILi8EEEEEEEEEEEEbRKNSB_6ParamsERT0_S12_iNS2_IJiiiEEERT_ENKUlvE_clEv,($_ZN7cutlass13device_kernelIN5flash19enable_sm80_to_sm89INS1_16FlashAttnBwdSm80INS1_25CollectiveMainloopBwdSm80ILi2ELi2EN4cute5tupleIJNS5_1CILi128EEES8_NS7_ILi64EEEEEENS_10bfloat16_tEfNS_4arch4Sm80ELb0ELb1ELb1ELb1ELb0ELb0ELb0ELb0ELi2ELi4ELi4ELi4ELb0EEENS1_21CollectiveEpilogueBwdISA_SB_SD_Li256ELb1ELb0ELi2EEENS1_19SingleTileSchedulerILb1ELb0ELb0ELi128EEEEEEEEEvNT_6ParamsE$_ZZZN5flash25CollectiveMainloopBwdSm80ILi2ELi2EN4cute5tupleIJNS1_1CILi128EEES4_NS3_ILi64EEEEEEN7cutlass10bfloat16_tEfNS7_4arch4Sm80ELb0ELb1ELb1ELb1ELb0ELb0ELb0ELb0ELi2ELi4ELi4ELi4ELb0EE3mmaINS_16FlashAttnBwdSm80ISB_NS_21CollectiveEpilogueBwdIS6_S8_SA_Li256ELb1ELb0ELi2EEENS_19SingleTileSchedulerILb1ELb0ELb0ELi128EEEE13SharedStorageENS1_6TensorINS1_11ArrayEngineIfLm32EEENS1_6LayoutINS2_IJNS2_IJNS3_ILi2EEESO_EEESO_NS3_ILi4EEEEEENS2_IJNS2_IJNS3_ILi1EEESO_EEESQ_NS3_ILi8EEEEEEEEEEEEbRKNSB_6ParamsERT0_S12_iNS2_IJiiiEEERT_ENKUliT_E_clIZSC_ISJ_SX_EbS10_S12_S12_iS13_S15_EUlRS16_iE_EEDaiS16_ENKUlT_E_clIZSC_ISJ_SX_EbS10_S12_S12_iS13_S15_EUlvE0_EEDaS1B_ - $_ZN7cutlass13device_kernelIN5flash19enable_sm80_to_sm89INS1_16FlashAttnBwdSm80INS1_25CollectiveMainloopBwdSm80ILi2ELi2EN4cute5tupleIJNS5_1CILi128EEES8_NS7_ILi64EEEEEENS_10bfloat16_tEfNS_4arch4Sm80ELb0ELb1ELb1ELb1ELb0ELb0ELb0ELb0ELi2ELi4ELi4ELi4ELb0EEENS1_21CollectiveEpilogueBwdISA_SB_SD_Li256ELb1ELb0ELi2EEENS1_19SingleTileSchedulerILb1ELb0ELb0ELi128EEEEEEEEEvNT_6ParamsE$_ZZN5flash25CollectiveMainloopBwdSm80ILi2ELi2EN4cute5tupleIJNS1_1CILi128EEES4_NS3_ILi64EEEEEEN7cutlass10bfloat16_tEfNS7_4arch4Sm80ELb0ELb1ELb1ELb1ELb0ELb0ELb0ELb0ELi2ELi4ELi4ELi4ELb0EE3mmaINS_16FlashAttnBwdSm80ISB_NS_21CollectiveEpilogueBwdIS6_S8_SA_Li256ELb1ELb0ELi2EEENS_19SingleTileSchedulerILb1ELb0ELb0ELi128EEEE13SharedStorageENS1_6TensorINS1_11ArrayEngineIfLm32EEENS1_6LayoutINS2_IJNS2_IJNS3_ILi2EEESO_EEESO_NS3_ILi4EEEEEENS2_IJNS2_IJNS3_ILi1EEESO_EEESQ_NS3_ILi8EEEEEEEEEEEEbRKNSB_6ParamsERT0_S12_iNS2_IJiiiEEERT_ENKUlvE_clEv)
$_ZN7cutlass13device_kernelIN5flash19enable_sm80_to_sm89INS1_16FlashAttnBwdSm80INS1_25CollectiveMainloopBwdSm80ILi2ELi2EN4cute5tupleIJNS5_1CILi128EEES8_NS7_ILi64EEEEEENS_10bfloat16_tEfNS_4arch4Sm80ELb0ELb1ELb1ELb1ELb0ELb0ELb0ELb0ELi2ELi4ELi4ELi4ELb0EEENS1_21CollectiveEpilogueBwdISA_SB_SD_Li256ELb1ELb0ELi2EEENS1_19SingleTileSchedulerILb1ELb0ELb0ELi128EEEEEEEEEvNT_6ParamsE$_ZZN5flash25CollectiveMainloopBwdSm80ILi2ELi2EN4cute5tupleIJNS1_1CILi128EEES4_NS3_ILi64EEEEEEN7cutlass10bfloat16_tEfNS7_4arch4Sm80ELb0ELb1ELb1ELb1ELb0ELb0ELb0ELb0ELi2ELi4ELi4ELi4ELb0EE3mmaINS_16FlashAttnBwdSm80ISB_NS_21CollectiveEpilogueBwdIS6_S8_SA_Li256ELb1ELb0ELi2EEENS_19SingleTileSchedulerILb1ELb0ELb0ELi128EEEE13SharedStorageENS1_6TensorINS1_11ArrayEngineIfLm32EEENS1_6LayoutINS2_IJNS2_IJNS3_ILi2EEESO_EEESO_NS3_ILi4EEEEEENS2_IJNS2_IJNS3_ILi1EEESO_EEESQ_NS3_ILi8EEEEEEEEEEEEbRKNSB_6ParamsERT0_S12_iNS2_IJiiiEEERT_ENKUlvE_clEv:
        /* <DEDUP_REMOVED lines=14> */
[----:B-1---5:R-:W-:Y:S05]  /*632d0*/  CALL.REL.NOINC `($_ZN7cutlass13device_kernelIN5flash19enable_sm80_to_sm89INS1_16FlashAttnBwdSm80INS1_25CollectiveMainloopBwdSm80ILi2ELi2EN4cute5tupleIJNS5_1CILi128EEES8_NS7_ILi64EEEEEENS_10bfloat16_tEfNS_4arch4Sm80ELb0ELb1ELb1ELb1ELb0ELb0ELb0ELb0ELi2ELi4ELi4ELi4ELb0EEENS1_21CollectiveEpilogueBwdISA_SB_SD_Li256ELb1ELb0ELi2EEENS1_19SingleTileSchedulerILb1ELb0ELb0ELi128EEEEEEEEEvNT_6ParamsE$_ZZN5flash25CollectiveMainloopBwdSm80ILi2ELi2EN4cute5tupleIJNS1_1CILi128EEES4_NS3_ILi64EEEEEEN7cutlass10bfloat16_tEfNS7_4arch4Sm80ELb0ELb1ELb1ELb1ELb0ELb0ELb0ELb0ELi2ELi4ELi4ELi4ELb0EE3mmaINS_16FlashAttnBwdSm80ISB_NS_21CollectiveEpilogueBwdIS6_S8_SA_Li256ELb1ELb0ELi2EEENS_19SingleTileSchedulerILb1ELb0ELb0ELi128EEEE13SharedStorageENS1_6TensorINS1_11ArrayEngineIfLm32EEENS1_6LayoutINS2_IJNS2_IJNS3_ILi2EEESO_EEESO_NS3_ILi4EEEEEENS2_IJNS2_IJNS3_ILi1EEESO_EEESQ_NS3_ILi8EEEEEEEEEEEEbRKNSB_6ParamsERT0_S12_iNS2_IJiiiEEERT_ENKUliiE_clEii) ;  /* 0xffffd73000007944 */ /* 0x022fea0003c3ffff */
.L_x_2023:
[----:B------:R-:W-:Y:S05]  /*632e0*/  BSYNC B0 ;  /* 0x0000000000007941 */ /* 0x000fea0003800000 */
.L_x_2022:
[----:B------:R-:W-:Y:S01]  /*632f0*/  MOV R15, 0x0 ;  /* 0x00000000000f7802 */ /* 0x000fe20000000f00 */
[----:B------:R-:W0:Y:S03]  /*63300*/  LDGDEPBAR ;  /* 0x00000000000079af */ /* 0x000e260000000000 */
[----:B------:R-:W-:Y:S05]  /*63310*/  RET.REL.NODEC R14 `(_ZN7cutlass13device_kernelIN5flash19enable_sm80_to_sm89INS1_16FlashAttnBwdSm80INS1_25CollectiveMainloopBwdSm80ILi2ELi2EN4cute5tupleIJNS5_1CILi128EEES8_NS7_ILi64EEEEEENS_10bfloat16_tEfNS_4arch4Sm80ELb0ELb1ELb1ELb1ELb0ELb0ELb0ELb0ELi2ELi4ELi4ELi4ELb0EEENS1_21CollectiveEpilogueBwdISA_SB_SD_Li256ELb1ELb0ELi2EEENS1_19SingleTileSchedulerILb1ELb0ELb0ELi128EEEEEEEEEvNT_6ParamsE) ;  /* 0xfff9cce00e007950 */ /* 0x000fea0003c3ffff */
        .type           $_ZN7cutlass13device_kernelIN5flash19enable_sm80_to_sm89INS1_16FlashAttnBwdSm80INS1_25CollectiveMainloopBwdSm80ILi2ELi2EN4cute5tupleIJNS5_1CILi128EEES8_NS7_ILi64EEEEEENS_10bfloat16_tEfNS_4arch4Sm80ELb0ELb1ELb1ELb1ELb0ELb0ELb0ELb0ELi2ELi4ELi4ELi4ELb0EEENS1_21CollectiveEpilogueBwdISA_SB_SD_Li256ELb1ELb0ELi2EEENS1_19SingleTileSchedulerILb1ELb0ELb0ELi128EEEEEEEEEvNT_6ParamsE$_ZZZN5flash25CollectiveMainloopBwdSm80ILi2ELi2EN4cute5tupleIJNS1_1CILi128EEES4_NS3_ILi64EEEEEEN7cutlass10bfloat16_tEfNS7_4arch4Sm80ELb0ELb1ELb1ELb1ELb0ELb0ELb0ELb0ELi2ELi4ELi4ELi4ELb0EE3mmaINS_16FlashAttnBwdSm80ISB_NS_21CollectiveEpilogueBwdIS6_S8_SA_Li256ELb1ELb0ELi2EEENS_19SingleTileSchedulerILb1ELb0ELb0ELi128EEEE13SharedStorageENS1_6TensorINS1_11ArrayEngineIfLm32EEENS1_6LayoutINS2_IJNS2_IJNS3_ILi2EEESO_EEESO_NS3_ILi4EEEEEENS2_IJNS2_IJNS3_ILi1EEESO_EEESQ_NS3_ILi8EEEEEEEEEEEEbRKNSB_6ParamsERT0_S12_iNS2_IJiiiEEERT_ENKUliT_E_clIZSC_ISJ_SX_EbS10_S12_S12_iS13_S15_EUlRS16_iE_EEDaiS16_ENKUlT_E_clIZSC_ISJ_SX_EbS10_S12_S12_iS13_S15_EUlvE0_EEDaS1B_,@function
        .size           $_ZN7cutlass13device_kernelIN5flash19enable_sm80_to_sm89INS1_16FlashAttnBwdSm80INS1_25CollectiveMainloopBwdSm80ILi2ELi2EN4cute5tupleIJNS5_1CILi128EEES8_NS7_ILi64EEEEEENS_10bfloat16_tEfNS_4arch4Sm80ELb0ELb1ELb1ELb1ELb0ELb0ELb0ELb0ELi2ELi4ELi4ELi4ELb0EEENS1_21CollectiveEpilogueBwdISA_SB_SD_Li256ELb1ELb0ELi2EEENS1_19SingleTileSchedulerILb1ELb0ELb0ELi128EEEEEEEEEvNT_6ParamsE$_ZZZN5flash25CollectiveMainloopBwdSm80ILi2ELi2EN4cute5tupleIJNS1_1CILi128EEES4_NS3_ILi64EEEEEEN7cutlass10bfloat16_tEfNS7_4arch4Sm80ELb0ELb1ELb1ELb1ELb0ELb0ELb0ELb0ELi2ELi4ELi4ELi4ELb0EE3mmaINS_16FlashAttnBwdSm80ISB_NS_21CollectiveEpilogueBwdIS6_S8_SA_Li256ELb1ELb0ELi2EEENS_19SingleTileSchedulerILb1ELb0ELb0ELi128EEEE13SharedStorageENS1_6TensorINS1_11ArrayEngineIfLm32EEENS1_6LayoutINS2_IJNS2_IJNS3_ILi2EEESO_EEESO_NS3_ILi4EEEEEENS2_IJNS2_IJNS3_ILi1EEESO_EEESQ_NS3_ILi8EEEEEEEEEEEEbRKNSB_6ParamsERT0_S12_iNS2_IJiiiEEERT_ENKUliT_E_clIZSC_ISJ_SX_EbS10_S12_S12_iS13_S15_EUlRS16_iE_EEDaiS16_ENKUlT_E_clIZSC_ISJ_SX_EbS10_S12_S12_iS13_S15_EUlvE0_EEDaS1B_,($_ZN7cutlass13device_kernelIN5flash19enable_sm80_to_sm89INS1_16FlashAttnBwdSm80INS1_25CollectiveMainloopBwdSm80ILi2ELi2EN4cute5tupleIJNS5_1CILi128EEES8_NS7_ILi64EEEEEENS_10bfloat16_tEfNS_4arch4Sm80ELb0ELb1ELb1ELb1ELb0ELb0ELb0ELb0ELi2ELi4ELi4ELi4ELb0EEENS1_21CollectiveEpilogueBwdISA_SB_SD_Li256ELb1ELb0ELi2EEENS1_19SingleTileSchedulerILb1ELb0ELb0ELi128EEEEEEEEEvNT_6ParamsE$_ZZZN5flash25CollectiveMainloopBwdSm80ILi2ELi2EN4cute5tupleIJNS1_1CILi128EEES4_NS3_ILi64EEEEEEN7cutlass10bfloat16_tEfNS7_4arch4Sm80ELb0ELb1ELb1ELb1ELb0ELb0ELb0ELb0ELi2ELi4ELi4ELi4ELb0EE3mmaINS_16FlashAttnBwdSm80ISB_NS_21CollectiveEpilogueBwdIS6_S8_SA_Li256ELb1ELb0ELi2EEENS_19SingleTileSchedulerILb1ELb0ELb0ELi128EEEE13SharedStorageENS1_6TensorINS1_11ArrayEngineIfLm32EEENS1_6LayoutINS2_IJNS2_IJNS3_ILi2EEESO_EEESO_NS3_ILi4EEEEEENS2_IJNS2_IJNS3_ILi1EEESO_EEESQ_NS3_ILi8EEEEEEEEEEEEbRKNSB_6ParamsERT0_S12_iNS2_IJiiiEEERT_ENKUliT_E_clIZSC_ISJ_SX_EbS10_S12_S12_iS13_S15_EUlRS16_iE_EEDaiS16_ENKUlvE0_clEv - $_ZN7cutlass13device_kernelIN5flash19enable_sm80_to_sm89INS1_16FlashAttnBwdSm80INS1_25CollectiveMainloopBwdSm80ILi2ELi2EN4cute5tupleIJNS5_1CILi128EEES8_NS7_ILi64EEEEEENS_10bfloat16_tEfNS_4arch4Sm80ELb0ELb1ELb1ELb1ELb0ELb0ELb0ELb0ELi2ELi4ELi4ELi4ELb0EEENS1_21CollectiveEpilogueBwdISA_SB_SD_Li256ELb1ELb0ELi2EEENS1_19SingleTileSchedulerILb1ELb0ELb0ELi128EEEEEEEEEvNT_6ParamsE$_ZZZN5flash25CollectiveMainloopBwdSm80ILi2ELi2EN4cute5tupleIJNS1_1CILi128EEES4_NS3_ILi64EEEEEEN7cutlass10bfloat16_tEfNS7_4arch4Sm80ELb0ELb1ELb1ELb1ELb0ELb0ELb0ELb0ELi2ELi4ELi4ELi4ELb0EE3mmaINS_16FlashAttnBwdSm80ISB_NS_21CollectiveEpilogueBwdIS6_S8_SA_Li256ELb1ELb0ELi2EEENS_19SingleTileSchedulerILb1ELb0ELb0ELi128EEEE13SharedStorageENS1_6TensorINS1_11ArrayEngineIfLm32EEENS1_6LayoutINS2_IJNS2_IJNS3_ILi2EEESO_EEESO_NS3_ILi4EEEEEENS2_IJNS2_IJNS3_ILi1EEESO_EEESQ_NS3_ILi8EEEEEEEEEEEEbRKNSB_6ParamsERT0_S12_iNS2_IJiiiEEERT_ENKUliT_E_clIZSC_ISJ_SX_EbS10_S12_S12_iS13_S15_EUlRS16_iE_EEDaiS16_ENKUlT_E_clIZSC_ISJ_SX_EbS10_S12_S12_iS13_S15_EUlvE0_EEDaS1B_)
$_ZN7cutlass13device_kernelIN5flash19enable_sm80_to_sm89INS1_16FlashAttnBwdSm80INS1_25CollectiveMainloopBwdSm80ILi2ELi2EN4cute5tupleIJNS5_1CILi128EEES8_NS7_ILi64EEEEEENS_10bfloat16_tEfNS_4arch4Sm80ELb0ELb1ELb1ELb1ELb0ELb0ELb0ELb0ELi2ELi4ELi4ELi4ELb0EEENS1_21CollectiveEpilogueBwdISA_SB_SD_Li256ELb1ELb0ELi2EEENS1_19SingleTileSchedulerILb1ELb0ELb0ELi128EEEEEEEEEvNT_6ParamsE$_ZZZN5flash25CollectiveMainloopBwdSm80ILi2ELi2EN4cute5tupleIJNS1_1CILi128EEES4_NS3_ILi64EEEEEEN7cutlass10bfloat16_tEfNS7_4arch4Sm80ELb0ELb1ELb1ELb1ELb0ELb0ELb0ELb0ELi2ELi4ELi4ELi4ELb0EE3mmaINS_16FlashAttnBwdSm80ISB_NS_21CollectiveEpilogueBwdIS6_S8_SA_Li256ELb1ELb0ELi2EEENS_19SingleTileSchedulerILb1ELb0ELb0ELi128EEEE13SharedStorageENS1_6TensorINS1_11ArrayEngineIfLm32EEENS1_6LayoutINS2_IJNS2_IJNS3_ILi2EEESO_EEESO_NS3_ILi4EEEEEENS2_IJNS2_IJNS3_ILi1EEESO_EEESQ_NS3_ILi8EEEEEEEEEEEEbRKNSB_6ParamsERT0_S12_iNS2_IJiiiEEERT_ENKUliT_E_clIZSC_ISJ_SX_EbS10_S12_S12_iS13_S15_EUlRS16_iE_EEDaiS16_ENKUlT_E_clIZSC_ISJ_SX_EbS10_S12_S12_iS13_S15_EUlvE0_EEDaS1B_:
        /* <DEDUP_REMOVED lines=15> */
[----:B--2---:R-:W5:Y:S01]  /*63410*/  LD.E.64 R2, [R2.64] ;  /* 0x0000000402027980 */ /* 0x004f62000c101b00 */
[----:B------:R-:W-:Y:S01]  /*63420*/  IMAD.X R4, RZ, RZ, c[0x0][0x24], P0 ;  /* 0x00000900ff047624 */ /* 0x000fe200000e06ff */
[C---:B------:R-:W-:Y:S02]  /*63430*/  IADD3 R62, P6, R61.reuse, 0xc8, RZ ;  /* 0x000000c83d3e7810 */ /* 0x040fe40007fde0ff */
        /* <DEDUP_REMOVED lines=15> */
[C---:B------:R-:W-:Y:S01]  /*63530*/  IADD3 R64, R61.reuse, 0xa0, RZ ;  /* 0x000000a03d407810 */ /* 0x040fe20007ffe0ff */
[----:B------:R-:W-:Y:S01]  /*63540*/  IMAD.MOV.U32 R83, RZ, RZ, R59 ;  /* 0x000000ffff537224 */ /* 0x000fe200078e003b */
[----:B------:R-:W-:-:S02]  /*63550*/  IADD3 R12, R61, 0xd4, RZ ;  /* 0x000000d43d0c7810 */ /* 0x000fc40007ffe0ff */
[C---:B------:R-:W-:Y:S02]  /*63560*/  IADD3 R13, R61.reuse, 0xdc, RZ ;  /* 0x000000dc3d0d7810 */ /* 0x040fe40007ffe0ff */
[C---:B------:R-:W-:Y:S02]  /*63570*/  IADD3 R71, R61.reuse, 0xf4, RZ ;  /* 0x000000f43d477810 */ /* 0x040fe40007ffe0ff */
[----:B------:R-:W-:Y:S02]  /*63580*/  IADD3 R78, R61, 0xfc, RZ ;  /* 0x000000fc3d4e7810 */ /* 0x000fe40007ffe0ff */
[----:B------:R-:W-:Y:S02]  /*63590*/  MOV R6, 0x635b0 ;  /* 0x000635b000067802 */ /* 0x000fe40000000f00 */
[----:B-1---5:R-:W-:Y:S05]  /*635a0*/  CALL.REL.NOINC `($_ZN7cutlass13device_kernelIN5flash19enable_sm80_to_sm89INS1_16FlashAttnBwdSm80INS1_25CollectiveMainloopBwdSm80ILi2ELi2EN4cute5tupleIJNS5_1CILi128EEES8_NS7_ILi64EEEEEENS_10bfloat16_tEfNS_4arch4Sm80ELb0ELb1ELb1ELb1ELb0ELb0ELb0ELb0ELi2ELi4ELi4ELi4ELb0EEENS1_21CollectiveEpilogueBwdISA_SB_SD_Li256ELb1ELb0ELi2EEENS1_19SingleTileSchedulerILb1ELb0ELb0ELi128EEEEEEEEEvNT_6ParamsE$_ZN4cute3eso3ESOILb1ELb0EJNS_14ComposedLayoutINS_7SwizzleILi3ELi3ELi3EEENS_1CILi0EEENS_6LayoutINS_5tupleIJNS8_IJNS8_IJNS5_ILi4EEENS5_ILi8EEEEEENS8_IJS9_NS5_ILi1EEEEEEEEENS8_IJNS8_IJNS5_ILi2EEESF_SF_EEENS8_IJSF_NS8_IJS9_SF_EEEEEEEEEEEENS8_IJNS8_IJNS8_IJSF_NS5_ILi64EEEEEENS8_IJNS5_ILi1024EEES6_EEEEEENS8_IJNS8_IJSC_NS5_ILi512EEESA_EEENS8_IJNS5_ILi4096EEENS8_IJNS5_ILi16EEENS5_ILi8192EEEEEEEEEEEEEEEEEEENS_10ViewEngineINS_8smem_ptrIPN7cutlass10bfloat16_tEEEEEEEC2ERKS10_RKS17_) ;  /* 0xfffa557000007944 */ /* 0x022fea0003c3ffff */
[----:B-1----:R1:W5:Y:S04]  /*635b0*/  LD.E R3, [R8.64+0x8] ;  /* 0x0000080408037980 */ /* 0x002368000c101900 */
[----:B------:R1:W5:Y:S01]  /*635c0*/  LDL.64 R94, [R1+0x1428] ;  /* 0x00142800015e7983 */ /* 0x0003620000100a00 */
[----:B------:R-:W-:-:S02]  /*635d0*/  MOV R2, R63 ;  /* 0x0000003f00027202 */ /* 0x000fc40000000f00 */
[----:B------:R-:W-:Y:S02]  /*635e0*/  MOV R6, 0x63600 ;  /* 0x0006360000067802 */ /* 0x000fe40000000f00 */
[----:B-1---5:R-:W-:Y:S05]  /*635f0*/  CALL.REL.NOINC `($_ZN7cutlass13device_kernelIN5flash19enable_sm80_to_sm89INS1_16FlashAttnBwdSm80INS1_25CollectiveMainloopBwdSm80ILi2ELi2EN4cute5tupleIJNS5_1CILi128EEES8_NS7_ILi64EEEEEENS_10bfloat16_tEfNS_4arch4Sm80ELb0ELb1ELb1ELb1ELb0ELb0ELb0ELb0ELi2ELi4ELi4ELi4ELb0EEENS1_21CollectiveEpilogueBwdISA_SB_SD_Li256ELb1ELb0ELi2EEENS1_19SingleTileSchedulerILb1ELb0ELb0ELi128EEEEEEEEEvNT_6ParamsE$_ZN4cute3eso3ESOILb0ELb1EJiNS_1CILi0EEEEEC2ERKiRKS3_) ;  /* 0xfffa519000007944 */ /* 0x022fea0003c3ffff */
[----:B------:R-:W2:Y:S01]  /*63600*/  LDL R10, [R1+0x1428] ;  /* 0x00142800010a7983 */ /* 0x000ea20000100800 */
[----:B-1----:R-:W-:Y:S01]  /*63610*/  IMAD.MOV.U32 R3, RZ, RZ, R63 ;  /* 0x000000ffff037224 */ /* 0x002fe200078e003f */
[----:B------:R-:W-:Y:S02]  /*63620*/  MOV R2, R13 ;  /* 0x0000000d00027202 */ /* 0x000fe40000000f00 */
        /* <DEDUP_REMOVED lines=89> */
[----:B-1----:R-:W-:Y:S05]  /*63bc0*/  CALL.REL.NOINC `($_ZN7cutlass13device_kernelIN5flash19enable_sm80_to_sm89INS1_16FlashAttnBwdSm80INS1_25CollectiveMainloopBwdSm80ILi2ELi2EN4cute5tupleIJNS5_1CILi128EEES8_NS7_ILi64EEEEEENS_10bfloat16_tEfNS_4arch4Sm80ELb0ELb1ELb1ELb1ELb0ELb0ELb0ELb0ELi2ELi4ELi4ELi4ELb0EEENS1_21CollectiveEpilogueBwdISA_SB_SD_Li256ELb1ELb0ELi2EEENS1_19SingleTileSchedulerILb1ELb0ELb0ELi128EEEEEEEEEvNT_6ParamsE$_ZN4cute3eso3ESOILb0ELb0EJiiiNS_1CILi72EEENS2_ILi512EEEEEC2ERKiS7_S7_RKS3_RKS4_) ;  /* 0xfffa48d000007944 */ /* 0x002fea0003c3ffff */
        /* <DEDUP_REMOVED lines=17> */
[----:B------:R1:W-:Y:S04]  /*63ce0*/  STL.U8 [R1+0x1470], RZ ;  /* 0x001470ff01007387 */ /* 0x0003e80000100000 */
[----:B--2---:R1:W-:Y:S04]  /*63cf0*/  STL.64 [R1+0x1448], R2 ;  /* 0x0014480201007387 */ /* 0x0043e80000100a00 */
[----:B---3--:R1:W-:Y:S02]  /*63d00*/  STL [R1+0x1450], R4 ;  /* 0x0014500401007387 */ /* 0x0083e40000100800 */
[----:B-1----:R-:W-:Y:S05]  /*63d10*/  CALL.REL.NOINC `($_ZN7cutlass13device_kernelIN5flash19enable_sm80_to_sm89INS1_16FlashAttnBwdSm80INS1_25CollectiveMainloopBwdSm80ILi2ELi2EN4cute5tupleIJNS5_1CILi128EEES8_NS7_ILi64EEEEEENS_10bfloat16_tEfNS_4arch4Sm80ELb0ELb1ELb1ELb1ELb0ELb0ELb0ELb0ELi2ELi4ELi4ELi4ELb0EEENS1_21CollectiveEpilogueBwdISA_SB_SD_Li256ELb1ELb0ELi2EEENS1_19SingleTileSchedulerILb1ELb0ELb0ELi128EEEEEEEEEvNT_6ParamsE$_ZZN4cute6detail16composition_implINS_5tupleIJNS_1CILi8EEENS3_ILi2EEES5_S5_S4_S5_EEENS2_IJNS3_ILi1EEEiiiNS3_ILi72EEENS3_ILi512EEEEEENS2_IJNS2_IJS5_S5_S5_EEES5_NS2_IJNS3_ILi4EEES5_EEEEEENS2_IJNS2_IJS7_S9_S4_EEENS3_ILi4096EEENS2_IJNS3_ILi16EEENS3_ILi8192EEEEEEEEEEEDaRKT_RKT0_RKT1_RKT2_ENKUlRKT_RKT0_E_clISB_SF_EEDaSZ_S12_) ;  /* 0xfffab0c000007944 */ /* 0x002fea0003c3ffff */
[----:B------:R-:W-:Y:S02]  /*63d20*/  MOV R92, 0x63d40 ;  /* 0x00063d40005c7802 */ /* 0x000fe40000000f00 */
[----:B-12--5:R-:W-:Y:S05]  /*63d30*/  CALL.REL.NOINC `($_ZN7cutlass13device_kernelIN5flash19enable_sm80_to_sm89INS1_16FlashAttnBwdSm80INS1_25CollectiveMainloopBwdSm80ILi2ELi2EN4cute5tupleIJNS5_1CILi128EEES8_NS7_ILi64EEEEEENS_10bfloat16_tEfNS_4arch4Sm80ELb0ELb1ELb1ELb1ELb0ELb0ELb0ELb0ELi2ELi4ELi4ELi4ELb0EEENS1_21CollectiveEpilogueBwdISA_SB_SD_Li256ELb1ELb0ELi2EEENS1_19SingleTileSchedulerILb1ELb0ELb0ELi128EEEEEEEEEvNT_6ParamsE$_ZZN4cute6detail16composition_implINS_5tupleIJNS_1CILi8EEENS3_ILi2EEES5_S5_S4_S5_EEENS2_IJNS3_ILi1EEEiiiNS3_ILi72EEENS3_ILi512EEEEEENS2_IJNS2_IJS5_S5_S5_EEES5_NS2_IJNS3_ILi4EEES5_EEEEEENS2_IJNS2_IJS7_S9_S4_EEENS3_ILi4096EEENS2_IJNS3_ILi16EEENS3_ILi8192EEEEEEEEEEEDaRKT_RKT0_RKT1_RKT2_ENKUlRKT_RKT0_E_clISD_SJ_EEDaSZ_S12_) ;  /* 0xfffab1a000007944 */ /* 0x026fea0003c3ffff */
[----:B-----5:R2:W-:Y:S01]  /*63d40*/  STL.64 [R1+0x1410], R2 ;  /* 0x0014100201007387 */ /* 0x0205e20000100a00 */
[----:B------:R-:W-:-:S03]  /*63d50*/  MOV R6, 0x63d70 ;  /* 0x00063d7000067802 */ /* 0x000fc60000000f00 */
[----:B-12---:R-:W-:Y:S05]  /*63d60*/  CALL.REL.NOINC `($_ZN7cutlass13device_kernelIN5flash19enable_sm80_to_sm89INS1_16FlashAttnBwdSm80INS1_25CollectiveMainloopBwdSm80ILi2ELi2EN4cute5tupleIJNS5_1CILi128EEES8_NS7_ILi64EEEEEENS_10bfloat16_tEfNS_4arch4Sm80ELb0ELb1ELb1ELb1ELb0ELb0ELb0ELb0ELi2ELi4ELi4ELi4ELb0EEENS1_21CollectiveEpilogueBwdISA_SB_SD_Li256ELb1ELb0ELi2EEENS1_19SingleTileSchedulerILb1ELb0ELb0ELi128EEEEEEEEEvNT_6ParamsE$_ZN4cute3eso3ESOILb0ELb0EJNS_5tupleIJNS_1CILi1EEENS3_ILi512EEEiEEENS3_ILi4096EEENS2_IJNS2_IJiiEEENS3_ILi8192EEEEEEEEC2ERKS6_RKS7_RKSA_) ;  /* 0xfffa350000007944 */ /* 0x006fea0003c3ffff */
[----:B-1----:R1:W5:Y:S04]  /*63d70*/  LDL R5, [R1+0x1430] ;  /* 0x0014300001057983 */ /* 0x0023680000100800 */
[----:B------:R1:W5:Y:S01]  /*63d80*/  LDL.64 R2, [R1+0x1428] ;  /* 0x0014280001027983 */ /* 0x0003620000100a00 */
[----:B------:R-:W-:-:S03]  /*63d90*/  MOV R6, 0x63db0 ;  /* 0x00063db000067802 */ /* 0x000fc60000000f00 */
[----:B-1---5:R-:W-:Y:S05]  /*63da0*/  CALL.REL.NOINC `($_ZN7cutlass13device_kernelIN5flash19enable_sm80_to_sm89INS1_16FlashAttnBwdSm80INS1_25CollectiveMainloopBwdSm80ILi2ELi2EN4cute5tupleIJNS5_1CILi128EEES8_NS7_ILi64EEEEEENS_10bfloat16_tEfNS_4arch4Sm80ELb0ELb1ELb1ELb1ELb0ELb0ELb0ELb0ELi2ELi4ELi4ELi4ELb0EEENS1_21CollectiveEpilogueBwdISA_SB_SD_Li256ELb1ELb0ELi2EEENS1_19SingleTileSchedulerILb1ELb0ELb0ELi128EEEEEEEEEvNT_6ParamsE$_ZN4cute5tupleIJNS0_IJNS0_IJNS_1CILi2EEES2_S2_EEES2_NS0_IJNS0_IJS2_S2_EEES2_EEEEEENS0_IJNS0_IJNS1_ILi1EEENS1_ILi512EEEiEEENS1_ILi4096EEENS0_IJNS0_IJiiEEENS1_ILi8192EEEEEEEEEEEC2ERKS6_RKSE_) ;  /* 0xfffa7f3000007944 */ /* 0x022fea0003c3ffff */
[----:B-1----:R1:W5:Y:S04]  /*63db0*/  LDL R4, [R1+0x1430] ;  /* 0x0014300001047983 */ /* 0x0023680000100800 */
[----:B------:R1:W5:Y:S01]  /*63dc0*/  LDL.64 R2, [R1+0x1428] ;  /* 0x0014280001027983 */ /* 0x0003620000100a00 */
[----:B------:R-:W-:-:S05]  /*63dd0*/  LEA.HI R6, R11, R11, RZ, 0x1d ;  /* 0x0000000b0b067211 */ /* 0x000fca00078fe8ff */
[----:B------:R-:W-:Y:S01]  /*63de0*/  IMAD.U32 R8, R9, 0x2, R6 ;  /* 0x0000000209087824 */ /* 0x000fe200078e0006 */
[----:B------:R-:W-:-:S04]  /*63df0*/  MOV R6, 0x63e20 ;  /* 0x00063e2000067802 */ /* 0x000fc80000000f00 */
[----:B------:R1:W-:Y:S03]  /*63e00*/  STL [R1+0x1420], R8 ;  /* 0x0014200801007387 */ /* 0x0003e60000100800 */
[----:B-1---5:R-:W-:Y:S05]  /*63e10*/  CALL.REL.NOINC `($_ZN7cutlass13device_kernelIN5flash19enable_sm80_to_sm89INS1_16FlashAttnBwdSm80INS1_25CollectiveMainloopBwdSm80ILi2ELi2EN4cute5tupleIJNS5_1CILi128EEES8_NS7_ILi64EEEEEENS_10bfloat16_tEfNS_4arch4Sm80ELb0ELb1ELb1ELb1ELb0ELb0ELb0ELb0ELi2ELi4ELi4ELi4ELb0EEENS1_21CollectiveEpilogueBwdISA_SB_SD_Li256ELb1ELb0ELi2EEENS1_19SingleTileSchedulerILb1ELb0ELb0ELi128EEEEEEEEEvNT_6ParamsE$_ZN4cute3eso3ESOILb0ELb0EJNS_6LayoutINS_5tupleIJNS3_IJNS_1CILi2EEES5_S5_EEES5_NS3_IJNS3_IJS5_S5_EEES5_EEEEEENS3_IJNS3_IJNS4_ILi1EEENS4_ILi512EEEiEEENS4_ILi4096EEENS3_IJNS3_IJiiEEENS4_ILi8192EEEEEEEEEEEjEEC2ERKSI_RKj) ;  /* 0xfffa3ad000007944 */ /* 0x022fea0003c3ffff */
        /* <DEDUP_REMOVED lines=9> */
[----:B-1----:R-:W-:Y:S05]  /*63eb0*/  CALL.REL.NOINC `($_ZN7cutlass13device_kernelIN5flash19enable_sm80_to_sm89INS1_16FlashAttnBwdSm80INS1_25CollectiveMainloopBwdSm80ILi2ELi2EN4cute5tupleIJNS5_1CILi128EEES8_NS7_ILi64EEEEEENS_10bfloat16_tEfNS_4arch4Sm80ELb0ELb1ELb1ELb1ELb0ELb0ELb0ELb0ELi2ELi4ELi4ELi4ELb0EEENS1_21CollectiveEpilogueBwdISA_SB_SD_Li256ELb1ELb0ELi2EEENS1_19SingleTileSchedulerILb1ELb0ELb0ELi128EEEEEEEEEvNT_6ParamsE$_ZN4cute3eso3ESOILb0ELb0EJNS_6LayoutINS_5tupleIJNS3_IJNS_1CILi2EEES5_S5_EEES5_NS3_IJNS3_IJS5_S5_EEES5_EEEEEENS3_IJNS3_IJNS4_ILi1EEENS4_ILi512EEEiEEENS4_ILi4096EEENS3_IJNS3_IJiiEEENS4_ILi8192EEEEEEEEEEENS_10ViewEngineINS_8smem_ptrIPN7cutlass10bfloat16_tEEEEEEEC2ERKSI_RKSP_) ;  /* 0xfffa39b000007944 */ /* 0x002fea0003c3ffff */
[----:B-1----:R1:W5:Y:S04]  /*63ec0*/  LDL R5, [R1+0x142c] ;  /* 0x00142c0001057983 */ /* 0x0023680000100800 */
[----:B------:R1:W5:Y:S01]  /*63ed0*/  LDL R3, [R1+0x1430] ;  /* 0x0014300001037983 */ /* 0x0003620000100800 */
[----:B------:R-:W-:-:S03]  /*63ee0*/  MOV R4, 0x63f00 ;  /* 0x00063f0000047802 */ /* 0x000fc60000000f00 */
[----:B-1---5:R-:W-:Y:S05]  /*63ef0*/  CALL.REL.NOINC `($_ZN7cutlass13device_kernelIN5flash19enable_sm80_to_sm89INS1_16FlashAttnBwdSm80INS1_25CollectiveMainloopBwdSm80ILi2ELi2EN4cute5tupleIJNS5_1CILi128EEES8_NS7_ILi64EEEEEENS_10bfloat16_tEfNS_4arch4Sm80ELb0ELb1ELb1ELb1ELb0ELb0ELb0ELb0ELi2ELi4ELi4ELi4ELb0EEENS1_21CollectiveEpilogueBwdISA_SB_SD_Li256ELb1ELb0ELi2EEENS1_19SingleTileSchedulerILb1ELb0ELb0ELi128EEEEEEEEEvNT_6ParamsE$_ZZN4cute4takeILi1ELi3ENS_5tupleIJNS1_IJNS_1CILi1EEENS2_ILi512EEEiEEENS2_ILi4096EEENS1_IJNS1_IJiiEEENS2_ILi8192EEEEEEEEEEEDaRKT1_ENKUlDpRKT_E_clIJS6_S9_EEEDaSH_) ;  /* 0xfffa9cb000007944 */ /* 0x022fea0003c3ffff */
[----:B-----5:R2:W-:Y:S01]  /*63f00*/  STL.64 [R1+0x1410], R2 ;  /* 0x0014100201007387 */ /* 0x0205e20000100a00 */
[----:B------:R-:W-:-:S03]  /*63f10*/  MOV R4, 0x63f30 ;  /* 0x00063f3000047802 */ /* 0x000fc60000000f00 */
[----:B-12---:R-:W-:Y:S05]  /*63f20*/  CALL.REL.NOINC `($_ZN7cutlass13device_kernelIN5flash19enable_sm80_to_sm89INS1_16FlashAttnBwdSm80INS1_25CollectiveMainloopBwdSm80ILi2ELi2EN4cute5tupleIJNS5_1CILi128EEES8_NS7_ILi64EEEEEENS_10bfloat16_tEfNS_4arch4Sm80ELb0ELb1ELb1ELb1ELb0ELb0ELb0ELb0ELi2ELi4ELi4ELi4ELb0EEENS1_21CollectiveEpilogueBwdISA_SB_SD_Li256ELb1ELb0ELi2EEENS1_19SingleTileSchedulerILb1ELb0ELb0ELi128EEEEEEEEEvNT_6ParamsE$_ZZN4cute16flatten_to_tupleINS_5tupleIJNS_1CILi4096EEENS1_IJNS1_IJiiEEENS2_ILi8192EEEEEEEEEEEDaRKT_ENKUlRKT_E_clIS6_EEDaSD_) ;  /* 0xfffa998000007944 */ /* 0x006fea0003c3ffff */
[----:B-----5:R2:W-:Y:S01]  /*63f30*/  STL.64 [R1+0x1428], R2 ;  /* 0x0014280201007387 */ /* 0x0205e20000100a00 */
[----:B------:R-:W-:-:S03]  /*63f40*/  MOV R4, 0x63f60 ;  /* 0x00063f6000047802 */ /* 0x000fc60000000f00 */
[----:B-12---:R-:W-:Y:S05]  /*63f50*/  CALL.REL.NOINC `($_ZN7cutlass13device_kernelIN5flash19enable_sm80_to_sm89INS1_16FlashAttnBwdSm80INS1_25CollectiveMainloopBwdSm80ILi2ELi2EN4cute5tupleIJNS5_1CILi128EEES8_NS7_ILi64EEEEEENS_10bfloat16_tEfNS_4arch4Sm80ELb0ELb1ELb1ELb1ELb0ELb0ELb0ELb0ELi2ELi4ELi4ELi4ELb0EEENS1_21CollectiveEpilogueBwdISA_SB_SD_Li256ELb1ELb0ELi2EEENS1_19SingleTileSchedulerILb1ELb0ELb0ELi128EEEEEEEEEvNT_6ParamsE$_ZZN4cute12filter_tupleINS_5tupleIJNS_1CILi4096EEENS1_IJNS1_IJiiEEENS2_ILi8192EEEEEEEEEZNS_16flatten_to_tupleIS7_EEDaRKT_EUlRKT_E_EEDaSB_OT0_ENKUlDpSE_E_clIJNS1_IJS3_EEENS1_IJiiS5_EEEEEEDaSI_) ;  /* 0xfffa909000007944 */ /* 0x006fea0003c3ffff */
        /* <DEDUP_REMOVED lines=21> */
[----:B--2--5:R-:W-:Y:S05]  /*640b0*/  CALL.REL.NOINC `($_ZN7cutlass13device_kernelIN5flash19enable_sm80_to_sm89INS1_16FlashAttnBwdSm80INS1_25CollectiveMainloopBwdSm80ILi2ELi2EN4cute5tupleIJNS5_1CILi128EEES8_NS7_ILi64EEEEEENS_10bfloat16_tEfNS_4arch4Sm80ELb0ELb1ELb1ELb1ELb0ELb0ELb0ELb0ELi2ELi4ELi4ELi4ELb0EEENS1_21CollectiveEpilogueBwdISA_SB_SD_Li256ELb1ELb0ELi2EEENS1_19SingleTileSchedulerILb1ELb0ELb0ELi128EEEEEEEEEvNT_6ParamsE$_ZN4cute3eso3ESOILb1ELb0EJNS_14ComposedLayoutINS_7SwizzleILi3ELi3ELi3EEENS_1CILi0EEENS_6LayoutINS_5tupleIJNS8_IJNS8_IJNS5_ILi4EEENS5_ILi8EEEEEENS8_IJNS5_ILi2EEENS5_ILi1EEEEEEEEENS8_IJNS8_IJSC_SC_EEESB_EEEEEENS8_IJNS8_IJNS8_IJNS5_ILi128EEESD_EEENS8_IJSA_S6_EEEEEENS8_IJNS8_IJNS5_ILi64EEENS5_ILi512EEEEEENS8_IJNS5_ILi16EEENS5_ILi1024EEEEEEEEEEEEEEEENS_10ViewEngineINS_8smem_ptrIPN7cutlass10bfloat16_tEEEEEEEC2ERKSW_RKS13_) ;  /* 0xfffa4a2000007944 */ /* 0x024fea0003c3ffff */
[----:B-1----:R1:W5:Y:S04]  /*640c0*/  LD.E R3, [R8.64+0xc] ;  /* 0x00000c0408037980 */ /* 0x002368000c101900 */
[----:B------:R1:W5:Y:S01]  /*640d0*/  LDL.64 R94, [R1+0x1428] ;  /* 0x00142800015e7983 */ /* 0x0003620000100a00 */
[----:B------:R-:W-:Y:S02]  /*640e0*/  MOV R2, R63 ;  /* 0x0000003f00027202 */ /* 0x000fe40000000f00 */
        /* <DEDUP_REMOVED lines=32> */
[----:B--2--5:R-:W-:Y:S05]  /*642f0*/  CALL.REL.NOINC `($_ZN7cutlass13device_kernelIN5flash19enable_sm80_to_sm89INS1_16FlashAttnBwdSm80INS1_25CollectiveMainloopBwdSm80ILi2ELi2EN4cute5tupleIJNS5_1CILi128EEES8_NS7_ILi64EEEEEENS_10bfloat16_tEfNS_4arch4Sm80ELb0ELb1ELb1ELb1ELb0ELb0ELb0ELb0ELi2ELi4ELi4ELi4ELb0EEENS1_21CollectiveEpilogueBwdISA_SB_SD_Li256ELb1ELb0ELi2EEENS1_19SingleTileSchedulerILb1ELb0ELb0ELi128EEEEEEEEEvNT_6ParamsE$_ZZN4cute13to_mixed_bitsINS_5tupleIJNS1_IJNS_1CILi4EEENS2_ILi8EEEEEENS2_ILi2EEENS2_ILi1EEEEEENS1_IJNS1_IJNS2_ILi128EEENS2_ILi0EEEEEES4_SA_EEENS1_IJNS1_IJiiEEEiSA_EEEEEDaRKT_RKT0_RKT1_ENKUlRKT_RKT0_RKT1_E_clIS5_SB_SD_EEDaSQ_ST_SW_) ;  /* 0xfffa900000007944 */ /* 0x024fea0003c3ffff */
[----:B------:R-:W-:Y:S02]  /*64300*/  MOV R6, 0x64320 ;  /* 0x0006432000067802 */ /* 0x000fe40000000f00 */
[----:B------:R-:W-:Y:S05]  /*64310*/  CALL.REL.NOINC `($_ZN7cutlass13device_kernelIN5flash19enable_sm80_to_sm89INS1_16FlashAttnBwdSm80INS1_25CollectiveMainloopBwdSm80ILi2ELi2EN4cute5tupleIJNS5_1CILi128EEES8_NS7_ILi64EEEEEENS_10bfloat16_tEfNS_4arch4Sm80ELb0ELb1ELb1ELb1ELb0ELb0ELb0ELb0ELi2ELi4ELi4ELi4ELb0EEENS1_21CollectiveEpilogueBwdISA_SB_SD_Li256ELb1ELb0ELi2EEENS1_19SingleTileSchedulerILb1ELb0ELb0ELi128EEEEEEEEEvNT_6ParamsE$_ZZN4cute13to_mixed_bitsINS_5tupleIJNS1_IJNS_1CILi4EEENS2_ILi8EEEEEENS2_ILi2EEENS2_ILi1EEEEEENS1_IJNS1_IJNS2_ILi128EEENS2_ILi0EEEEEES4_SA_EEENS1_IJNS1_IJiiEEEiSA_EEEEEDaRKT_RKT0_RKT1_ENKUlRKT_RKT0_RKT1_E_clIS6_S4_iEEDaSQ_ST_SW_) ;  /* 0xfffa905000007944 */ /* 0x000fea0003c3ffff */
[----:B------:R-:W-:Y:S02]  /*64320*/  MOV R5, R2 ;  /* 0x0000000200057202 */ /* 0x000fe40000000f00 */
[----:B------:R-:W-:Y:S02]  /*64330*/  MOV R2, 0x64350 ;  /* 0x0006435000027802 */ /* 0x000fe40000000f00 */
[----:B------:R-:W-:Y:S05]  /*64340*/  CALL.REL.NOINC `($_ZN7cutlass13device_kernelIN5flash19enable_sm80_to_sm89INS1_16FlashAttnBwdSm80INS1_25CollectiveMainloopBwdSm80ILi2ELi2EN4cute5tupleIJNS5_1CILi128EEES8_NS7_ILi64EEEEEENS_10bfloat16_tEfNS_4arch4Sm80ELb0ELb1ELb1ELb1ELb0ELb0ELb0ELb0ELi2ELi4ELi4ELi4ELb0EEENS1_21CollectiveEpilogueBwdISA_SB_SD_Li256ELb1ELb0ELi2EEENS1_19SingleTileSchedulerILb1ELb0ELb0ELi128EEEEEEEEEvNT_6ParamsE$_ZZN4cute13to_mixed_bitsINS_5tupleIJNS1_IJNS_1CILi4EEENS2_ILi8EEEEEENS2_ILi2EEENS2_ILi1EEEEEENS1_IJNS1_IJNS2_ILi128EEENS2_ILi0EEEEEES4_SA_EEENS1_IJNS1_IJiiEEEiSA_EEEEEDaRKT_RKT0_RKT1_ENKUlDpRKT_E_clIJNS_9MixedBitsILj0ELj384EEENSU_ILj0ELj8EEENS2_ILj0EEEEEEDaSR_) ;  /* 0xfffa8f7000007944 */ /* 0x000fea0003c3ffff */
        /* <DEDUP_REMOVED lines=11> */
[----:B-1----:R-:W-:Y:S05]  /*64400*/  CALL.REL.NOINC `($_ZN7cutlass13device_kernelIN5flash19enable_sm80_to_sm89INS1_16FlashAttnBwdSm80INS1_25CollectiveMainloopBwdSm80ILi2ELi2EN4cute5tupleIJNS5_1CILi128EEES8_NS7_ILi64EEEEEENS_10bfloat16_tEfNS_4arch4Sm80ELb0ELb1ELb1ELb1ELb0ELb0ELb0ELb0ELi2ELi4ELi4ELi4ELb0EEENS1_21CollectiveEpilogueBwdISA_SB_SD_Li256ELb1ELb0ELi2EEENS1_19SingleTileSchedulerILb1ELb0ELb0ELi128EEEEEEEEEvNT_6ParamsE$_ZN4cute3eso3ESOILb1ELb0EJNS_1CILi8EEEiiEEC2ERKS3_RKiS8_) ;  /* 0xfffa50f000007944 */ /* 0x002fea0003c3ffff */
[----:B-1----:R1:W5:Y:S01]  /*64410*/  LDL.64 R2, [R1+0x1428] ;  /* 0x0014280001027983 */ /* 0x0023620000100a00 */
[----:B------:R-:W-:Y:S01]  /*64420*/  IMAD.MOV.U32 R5, RZ, RZ, 0x48 ;  /* 0x00000048ff057424 */ /* 0x000fe200078e00ff */
[----:B------:R-:W-:Y:S02]  /*64430*/  LOP3.LUT P0, RZ, R9, 0x8, RZ, 0xc0, !PT ;  /* 0x0000000809ff7812 */ /* 0x000fe4000780c0ff */
[----:B------:R-:W-:Y:S02]  /*64440*/  MOV R6, 0x64470 ;  /* 0x0006447000067802 */ /* 0x000fe40000000f00 */
[----:B------:R-:W-:-:S04]  /*64450*/  SEL R5, R5, 0x38, !P0 ;  /* 0x0000003805057807 */ /* 0x000fc80004000000 */
[----:B-1---5:R-:W-:Y:S05]  /*64460*/  CALL.REL.NOINC `($_ZN7cutlass13device_kernelIN5flash19enable_sm80_to_sm89INS1_16FlashAttnBwdSm80INS1_25CollectiveMainloopBwdSm80ILi2ELi2EN4cute5tupleIJNS5_1CILi128EEES8_NS7_ILi64EEEEEENS_10bfloat16_tEfNS_4arch4Sm80ELb0ELb1ELb1ELb1ELb0ELb0ELb0ELb0ELi2ELi4ELi4ELi4ELb0EEENS1_21CollectiveEpilogueBwdISA_SB_SD_Li256ELb1ELb0ELi2EEENS1_19SingleTileSchedulerILb1ELb0ELb0ELi128EEEEEEEEEvNT_6ParamsE$_ZN4cute3eso3ESOILb0ELb1EJiNS_1CILi144EEENS2_ILi288EEEEEC2ERKiRKS3_RKS4_) ;  /* 0xfffa437000007944 */ /* 0x022fea0003c3ffff */
[----:B------:R-:W2:Y:S01]  /*64470*/  LDL R8, [R1+0x1428] ;  /* 0x0014280001087983 */ /* 0x000ea20000100800 */
[----:B-1----:R-:W-:Y:S02]  /*64480*/  MOV R4, R20 ;  /* 0x0000001400047202 */ /* 0x002fe40000000f00 */
[----:B------:R-:W-:Y:S01]  /*64490*/  MOV R6, 0x644c0 ;  /* 0x000644c000067802 */ /* 0x000fe20000000f00 */
[----:B--2---:R1:W-:Y:S04]  /*644a0*/  STL [R1+0x1470], R8 ;  /* 0x0014700801007387 */ /* 0x0043e80000100800 */
[----:B-1----:R-:W-:Y:S05]  /*644b0*/  CALL.REL.NOINC `($_ZN7cutlass13device_kernelIN5flash19enable_sm80_to_sm89INS1_16FlashAttnBwdSm80INS1_25CollectiveMainloopBwdSm80ILi2ELi2EN4cute5tupleIJNS5_1CILi128EEES8_NS7_ILi64EEEEEENS_10bfloat16_tEfNS_4arch4Sm80ELb0ELb1ELb1ELb1ELb0ELb0ELb0ELb0ELi2ELi4ELi4ELi4ELb0EEENS1_21CollectiveEpilogueBwdISA_SB_SD_Li256ELb1ELb0ELi2EEENS1_19SingleTileSchedulerILb1ELb0ELb0ELi128EEEEEEEEEvNT_6ParamsE$_ZN4cute3eso3ESOILb1ELb0EJNS_1CILi1EEENS_5tupleIJNS2_ILi8EEEiiEEENS2_ILi64EEENS4_IJiNS2_ILi144EEENS2_ILi288EEEEEENS2_ILi512EEEEEC2ERKS3_RKS6_RKS7_RKSA_RKSB_) ;  /* 0xfffa4b6000007944 */ /* 0x002fea0003c3ffff */
[----:B-1----:R1:W5:Y:S04]  /*644c0*/  LDL R5, [R1+0x1430] ;  /* 0x0014300001057983 */ /* 0x0023680000100800 */
[----:B------:R1:W5:Y:S01]  /*644d0*/  LDL.64 R2, [R1+0x1428] ;  /* 0x0014280001027983 */ /* 0x0003620000100a00 */
[----:B------:R-:W-:-:S03]  /*644e0*/  MOV R6, 0x64500 ;  /* 0x0006450000067802 */ /* 0x000fc60000000f00 */
[----:B-1---5:R-:W-:Y:S05]  /*644f0*/  CALL.REL.NOINC `($_ZN7cutlass13device_kernelIN5flash19enable_sm80_to_sm89INS1_16FlashAttnBwdSm80INS1_25CollectiveMainloopBwdSm80ILi2ELi2EN4cute5tupleIJNS5_1CILi128EEES8_NS7_ILi64EEEEEENS_10bfloat16_tEfNS_4arch4Sm80ELb0ELb1ELb1ELb1ELb0ELb0ELb0ELb0ELi2ELi4ELi4ELi4ELb0EEENS1_21CollectiveEpilogueBwdISA_SB_SD_Li256ELb1ELb0ELi2EEENS1_19SingleTileSchedulerILb1ELb0ELb0ELi128EEEEEEEEEvNT_6ParamsE$_ZN4cute5tupleIJNS0_IJNS_1CILi8EEENS0_IJNS1_ILi2EEES3_S3_EEENS1_ILi1EEES4_S5_EEENS0_IJS5_NS0_IJS2_iiEEENS1_ILi64EEENS0_IJiNS1_ILi144EEENS1_ILi288EEEEEENS1_ILi512EEEEEEEEC2ERKS6_RKSD_) ;  /* 0xfffa7c4000007944 */ /* 0x022fea0003c3ffff */
[----:B------:R2:W5:Y:S04]  /*64500*/  LDL R6, [R1+0x1430] ;  /* 0x0014300001067983 */ /* 0x0005680000100800 */
[----:B-1----:R2:W5:Y:S01]  /*64510*/  LDL.64 R2, [R1+0x1428] ;  /* 0x0014280001027983 */ /* 0x0025620000100a00 */
[----:B------:R-:W-:-:S03]  /*64520*/  MOV R4, 0x64540 ;  /* 0x0006454000047802 */ /* 0x000fc60000000f00 */
[----:B--2--5:R-:W-:Y:S05]  /*64530*/  CALL.REL.NOINC `($_ZN7cutlass13device_kernelIN5flash19enable_sm80_to_sm89INS1_16FlashAttnBwdSm80INS1_25CollectiveMainloopBwdSm80ILi2ELi2EN4cute5tupleIJNS5_1CILi128EEES8_NS7_ILi64EEEEEENS_10bfloat16_tEfNS_4arch4Sm80ELb0ELb1ELb1ELb1ELb0ELb0ELb0ELb0ELi2ELi4ELi4ELi4ELb0EEENS1_21CollectiveEpilogueBwdISA_SB_SD_Li256ELb1ELb0ELi2EEENS1_19SingleTileSchedulerILb1ELb0ELb0ELi128EEEEEEEEEvNT_6ParamsE$_ZZN4cute7flattenINS_5tupleIJNS_1CILi1EEENS1_IJNS2_ILi8EEEiiEEENS2_ILi64EEENS1_IJiNS2_ILi144EEENS2_ILi288EEEEEENS2_ILi512EEEEEEEEDaRKT_ENKUlRKT_E_clIS5_EEDaSH_) ;  /* 0xfffac07000007944 */ /* 0x024fea0003c3ffff */
[----:B------:R1:W-:Y:S01]  /*64540*/  STL.64 [R1+0x1428], R2 ;  /* 0x0014280201007387 */ /* 0x0003e20000100a00 */
[----:B------:R-:W-:-:S02]  /*64550*/  MOV R5, R6 ;  /* 0x0000000600057202 */ /* 0x000fc40000000f00 */
[----:B------:R-:W-:Y:S02]  /*64560*/  MOV R4, 0x64580 ;  /* 0x0006458000047802 */ /* 0x000fe40000000f00 */
[----:B-1----:R-:W-:Y:S05]  /*64570*/  CALL.REL.NOINC `($_ZN7cutlass13device_kernelIN5flash19enable_sm80_to_sm89INS1_16FlashAttnBwdSm80INS1_25CollectiveMainloopBwdSm80ILi2ELi2EN4cute5tupleIJNS5_1CILi128EEES8_NS7_ILi64EEEEEENS_10bfloat16_tEfNS_4arch4Sm80ELb0ELb1ELb1ELb1ELb0ELb0ELb0ELb0ELi2ELi4ELi4ELi4ELb0EEENS1_21CollectiveEpilogueBwdISA_SB_SD_Li256ELb1ELb0ELi2EEENS1_19SingleTileSchedulerILb1ELb0ELb0ELi128EEEEEEEEEvNT_6ParamsE$_ZZN4cute7flattenINS_5tupleIJNS_1CILi1EEENS1_IJNS2_ILi8EEEiiEEENS2_ILi64EEENS1_IJiNS2_ILi144EEENS2_ILi288EEEEEENS2_ILi512EEEEEEEEDaRKT_ENKUlRKT_E_clIS9_EEDaSH_) ;  /* 0xfffac05000007944 */ /* 0x002fea0003c3ffff */
[----:B------:R1:W-:Y:S01]  /*64580*/  STL [R1+0x1410], R2 ;  /* 0x0014100201007387 */ /* 0x0003e20000100800 */
[----:B------:R-:W-:Y:S02]  /*64590*/  MOV R20, R70 ;  /* 0x0000004600147202 */ /* 0x000fe40000000f00 */
[----:B------:R-:W-:Y:S02]  /*645a0*/  MOV R4, 0x645c0 ;  /* 0x000645c000047802 */ /* 0x000fe40000000f00 */
[----:B-1----:R-:W-:Y:S05]  /*645b0*/  CALL.REL.NOINC `($_ZN7cutlass13device_kernelIN5flash19enable_sm80_to_sm89INS1_16FlashAttnBwdSm80INS1_25CollectiveMainloopBwdSm80ILi2ELi2EN4cute5tupleIJNS5_1CILi128EEES8_NS7_ILi64EEEEEENS_10bfloat16_tEfNS_4arch4Sm80ELb0ELb1ELb1ELb1ELb0ELb0ELb0ELb0ELi2ELi4ELi4ELi4ELb0EEENS1_21CollectiveEpilogueBwdISA_SB_SD_Li256ELb1ELb0ELi2EEENS1_19SingleTileSchedulerILb1ELb0ELb0ELi128EEEEEEEEEvNT_6ParamsE$_ZZN4cute12filter_tupleINS_5tupleIJNS_1CILi1EEENS1_IJNS2_ILi8EEEiiEEENS2_ILi64EEENS1_IJiNS2_ILi144EEENS2_ILi288EEEEEENS2_ILi512EEEEEEZNS_7flattenISB_EEDaRKT_EUlRKT_E_EEDaSF_OT0_ENKUlDpSI_E_clIJNS1_IJS3_EEES5_NS1_IJS6_EEES9_NS1_IJSA_EEEEEEDaSM_) ;  /* 0xfffa88a000007944 */ /* 0x002fea0003c3ffff */
[----:B------:R-:W-:Y:S02]  /*645c0*/  MOV R6, 0x645e0 ;  /* 0x000645e000067802 */ /* 0x000fe40000000f00 */
[----:B--2--5:R-:W-:Y:S05]  /*645d0*/  CALL.REL.NOINC `($_ZN7cutlass13device_kernelIN5flash19enable_sm80_to_sm89INS1_16FlashAttnBwdSm80INS1_25CollectiveMainloopBwdSm80ILi2ELi2EN4cute5tupleIJNS5_1CILi128EEES8_NS7_ILi64EEEEEENS_10bfloat16_tEfNS_4arch4Sm80ELb0ELb1ELb1ELb1ELb0ELb0ELb0ELb0ELi2ELi4ELi4ELi4ELb0EEENS1_21CollectiveEpilogueBwdISA_SB_SD_Li256ELb1ELb0ELi2EEENS1_19SingleTileSchedulerILb1ELb0ELb0ELi128EEEEEEEEEvNT_6ParamsE$_ZN4cute3eso3ESOILb0ELb1EJiNS_1CILi144EEENS2_ILi512EEEEEC2ERKiRKS3_RKS4_) ;  /* 0xfffa424000007944 */ /* 0x024fea0003c3ffff */
[----:B------:R-:W2:Y:S01]  /*645e0*/  LDL R6, [R1+0x1428] ;  /* 0x0014280001067983 */ /* 0x000ea20000100800 */
[----:B-1----:R-:W-:Y:S02]  /*645f0*/  MOV R4, R13 ;  /* 0x0000000d00047202 */ /* 0x002fe40000000f00 */
[----:B------:R-:W-:Y:S01]  /*64600*/  MOV R8, 0x64630 ;  /* 0x0006463000087802 */ /* 0x000fe20000000f00 */
[----:B--2---:R1:W-:Y:S04]  /*64610*/  STL [R1+0x145c], R6 ;  /* 0x00145c0601007387 */ /* 0x0043e80000100800 */
[----:B-1----:R-:W-:Y:S05]  /*64620*/  CALL.REL.NOINC `($_ZN7cutlass13device_kernelIN5flash19enable_sm80_to_sm89INS1_16FlashAttnBwdSm80INS1_25CollectiveMainloopBwdSm80ILi2ELi2EN4cute5tupleIJNS5_1CILi128EEES8_NS7_ILi64EEEEEENS_10bfloat16_tEfNS_4arch4Sm80ELb0ELb1ELb1ELb1ELb0ELb0ELb0ELb0ELi2ELi4ELi4ELi4ELb0EEENS1_21CollectiveEpilogueBwdISA_SB_SD_Li256ELb1ELb0ELi2EEENS1_19SingleTileSchedulerILb1ELb0ELb0ELi128EEEEEEEEEvNT_6ParamsE$_ZN4cute3eso3ESOILb0ELb0EJiiNS_1CILi144EEENS2_ILi512EEEEEC2ERKiS7_RKS3_RKS4_) ;  /* 0xfffa3b3000007944 */ /* 0x002fea0003c3ffff */
[----:B-1----:R-:W2:Y:S01]  /*64630*/  LDL.64 R4, [R1+0x1428] ;  /* 0x0014280001047983 */ /* 0x002ea20000100a00 */
[----:B------:R-:W-:Y:S01]  /*64640*/  IMAD.MOV.U32 R3, RZ, RZ, R12 ;  /* 0x000000ffff037224 */ /* 0x000fe200078e000c */
[----:B------:R-:W-:Y:S02]  /*64650*/  IADD3 R7, R61, 0xd8, RZ ;  /* 0x000000d83d077810 */ /* 0x000fe40007ffe0ff */
[----:B------:R-:W-:Y:S01]  /*64660*/  MOV R6, 0x646a0 ;  /* 0x000646a000067802 */ /* 0x000fe20000000f00 */
[----:B--2---:R1:W-:Y:S04]  /*64670*/  STL [R1+0x1454], R4 ;  /* 0x0014540401007387 */ /* 0x0043e80000100800 */
[----:B------:R1:W-:Y:S02]  /*64680*/  STL [R1+0x1458], R5 ;  /* 0x0014580501007387 */ /* 0x0003e40000100800 */
[----:B-1----:R-:W-:Y:S05]  /*64690*/  CALL.REL.NOINC `($_ZN7cutlass13device_kernelIN5flash19enable_sm80_to_sm89INS1_16FlashAttnBwdSm80INS1_25CollectiveMainloopBwdSm80ILi2ELi2EN4cute5tupleIJNS5_1CILi128EEES8_NS7_ILi64EEEEEENS_10bfloat16_tEfNS_4arch4Sm80ELb0ELb1ELb1ELb1ELb0ELb0ELb0ELb0ELi2ELi4ELi4ELi4ELb0EEENS1_21CollectiveEpilogueBwdISA_SB_SD_Li256ELb1ELb0ELi2EEENS1_19SingleTileSchedulerILb1ELb0ELb0ELi128EEEEEEEEEvNT_6ParamsE$_ZN4cute3eso3ESOILb0ELb0EJiiiNS_1CILi144EEENS2_ILi512EEEEEC2ERKiS7_S7_RKS3_RKS4_) ;  /* 0xfffa3d6000007944 */ /* 0x002fea0003c3ffff */
[----:B-1----:R-:W2:Y:S04]  /*646a0*/  LDL.64 R2, [R1+0x1410] ;  /* 0x0014100001027983 */ /* 0x002ea80000100a00 */
[----:B------:R-:W3:Y:S01]  /*646b0*/  LDL R6, [R1+0x1418] ;  /* 0x0014180001067983 */ /* 0x000ee20000100800 */
[----:B------:R-:W-:-:S03]  /*646c0*/  MOV R4, 0x64700 ;  /* 0x0006470000047802 */ /* 0x000fc60000000f00 */
[----:B--2---:R1:W-:Y:S04]  /*646d0*/  STL.64 [R1+0x1428], R2 ;  /* 0x0014280201007387 */ /* 0x0043e80000100a00 */
[----:B---3--:R1:W-:Y:S02]  /*646e0*/  STL [R1+0x1430], R6 ;  /* 0x0014300601007387 */ /* 0x0083e40000100800 */
[----:B-1----:R-:W-:Y:S05]  /*646f0*/  CALL.REL.NOINC `($_ZN7cutlass13device_kernelIN5flash19enable_sm80_to_sm89INS1_16FlashAttnBwdSm80INS1_25CollectiveMainloopBwdSm80ILi2ELi2EN4cute5tupleIJNS5_1CILi128EEES8_NS7_ILi64EEEEEENS_10bfloat16_tEfNS_4arch4Sm80ELb0ELb1ELb1ELb1ELb0ELb0ELb0ELb0ELi2ELi4ELi4ELi4ELb0EEENS1_21CollectiveEpilogueBwdISA_SB_SD_Li256ELb1ELb0ELi2EEENS1_19SingleTileSchedulerILb1ELb0ELb0ELi128EEEEEEEEEvNT_6ParamsE$_ZN4cute3eso3ESOILb1ELb0EJNS_1CILi8EEEiiiNS2_ILi144EEENS2_ILi512EEEEEC2ERKS3_RKiSA_SA_RKS4_RKS5_) ;  /* 0xfffa4e7000007944 */ /* 0x002fea0003c3ffff */
[----:B-1----:R-:W2:Y:S04]  /*64700*/  LDL.64 R2, [R1+0x1448] ;  /* 0x0014480001027983 */ /* 0x002ea80000100a00 */
[----:B------:R-:W3:Y:S01]  /*64710*/  LDL R8, [R1+0x1450] ;  /* 0x0014500001087983 */ /* 0x000ee20000100800 */
[C---:B------:R-:W-:Y:S02]  /*64720*/  IADD3 R7, R61.reuse, 0x94, RZ ;  /* 0x000000943d077810 */ /* 0x040fe40007ffe0ff */
[----:B------:R-:W-:-:S02]  /*64730*/  IADD3 R6, R61, 0x98, RZ ;  /* 0x000000983d067810 */ /* 0x000fc40007ffe0ff */
[----:B------:R-:W-:Y:S01]  /*64740*/  MOV R4, 0x64780 ;  /* 0x0006478000047802 */ /* 0x000fe20000000f00 */
[----:B--2---:R1:W-:Y:S04]  /*64750*/  STL.64 [R1+0x1410], R2 ;  /* 0x0014100201007387 */ /* 0x0043e80000100a00 */
[----:B---3--:R1:W-:Y:S02]  /*64760*/  STL [R1+0x1418], R8 ;  /* 0x0014180801007387 */ /* 0x0083e40000100800 */
[----:B-1----:R-:W-:Y:S05]  /*64770*/  CALL.REL.NOINC `($_ZN7cutlass13device_kernelIN5flash19enable_sm80_to_sm89INS1_16FlashAttnBwdSm80INS1_25CollectiveMainloopBwdSm80ILi2ELi2EN4cute5tupleIJNS5_1CILi128EEES8_NS7_ILi64EEEEEENS_10bfloat16_tEfNS_4arch4Sm80ELb0ELb1ELb1ELb1ELb0ELb0ELb0ELb0ELi2ELi4ELi4ELi4ELb0EEENS1_21CollectiveEpilogueBwdISA_SB_SD_Li256ELb1ELb0ELi2EEENS1_19SingleTileSchedulerILb1ELb0ELb0ELi128EEEEEEEEEvNT_6ParamsE$_ZN4cute3eso3ESOILb1ELb0EJNS_1CILi1EEEiiiNS2_ILi144EEENS2_ILi512EEEEEC2ERKS3_RKiSA_SA_RKS4_RKS5_) ;  /* 0xfffa49c000007944 */ /* 0x002fea0003c3ffff */
[----:B-1----:R1:W5:Y:S04]  /*64780*/  LDL R5, [R1+0x1450] ;  /* 0x0014500001057983 */ /* 0x0023680000100800 */
[----:B------:R1:W5:Y:S01]  /*64790*/  LDL.64 R2, [R1+0x1448] ;  /* 0x0014480001027983 */ /* 0x0003620000100a00 */
[----:B------:R-:W-:-:S03]  /*647a0*/  MOV R6, 0x647c0 ;  /* 0x000647c000067802 */ /* 0x000fc60000000f00 */
[----:B-1---5:R-:W-:Y:S05]  /*647b0*/  CALL.REL.NOINC `($_ZN7cutlass13device_kernelIN5flash19enable_sm80_to_sm89INS1_16FlashAttnBwdSm80INS1_25CollectiveMainloopBwdSm80ILi2ELi2EN4cute5tupleIJNS5_1CILi128EEES8_NS7_ILi64EEEEEENS_10bfloat16_tEfNS_4arch4Sm80ELb0ELb1ELb1ELb1ELb0ELb0ELb0ELb0ELi2ELi4ELi4ELi4ELb0EEENS1_21CollectiveEpilogueBwdISA_SB_SD_Li256ELb1ELb0ELi2EEENS1_19SingleTileSchedulerILb1ELb0ELb0ELi128EEEEEEEEEvNT_6ParamsE$_ZN4cute5tupleIJNS0_IJNS_1CILi16EEENS1_ILi2EEES3_S3_NS1_ILi4EEES3_EEENS0_IJNS1_ILi1EEEiiiNS1_ILi144EEENS1_ILi512EEEEEEEEC2ERKS5_RKS9_) ;  /* 0xfffa76f000007944 */ /* 0x022fea0003c3ffff */
        /* <DEDUP_REMOVED lines=10> */
[----:B-1----:R-:W-:Y:S05]  /*64860*/  CALL.REL.NOINC `($_ZN7cutlass13device_kernelIN5flash19enable_sm80_to_sm89INS1_16FlashAttnBwdSm80INS1_25CollectiveMainloopBwdSm80ILi2ELi2EN4cute5tupleIJNS5_1CILi128EEES8_NS7_ILi64EEEEEENS_10bfloat16_tEfNS_4arch4Sm80ELb0ELb1ELb1ELb1ELb0ELb0ELb0ELb0ELi2ELi4ELi4ELi4ELb0EEENS1_21CollectiveEpilogueBwdISA_SB_SD_Li256ELb1ELb0ELi2EEENS1_19SingleTileSchedulerILb1ELb0ELb0ELi128EEEEEEEEEvNT_6ParamsE$_ZZN4cute6detail16composition_implINS_5tupleIJNS_1CILi16EEENS3_ILi2EEES5_S5_NS3_ILi4EEES5_EEENS2_IJNS3_ILi1EEEiiiNS3_ILi144EEENS3_ILi512EEEEEENS2_IJNS2_IJS5_S5_EEES6_NS3_ILi8EEEEEENS2_IJNS2_IJNS3_ILi64EEESA_EEES4_NS3_ILi1024EEEEEEEEDaRKT_RKT0_RKT1_RKT2_ENKUlRKT_RKT0_E_clISC_SG_EEDaSX_S10_) ;  /* 0xfffa9b4000007944 */ /* 0x002fea0003c3ffff */
[----:B------:R-:W-:Y:S01]  /*64870*/  IMAD.MOV.U32 R5, RZ, RZ, R16 ;  /* 0x000000ffff057224 */ /* 0x000fe200078e0010 */
[----:B------:R-:W-:Y:S01]  /*64880*/  MOV R3, R14 ;  /* 0x0000000e00037202 */ /* 0x000fe20000000f00 */
[----:B------:R-:W-:Y:S01]  /*64890*/  IMAD.MOV.U32 R20, RZ, RZ, R15 ;  /* 0x000000ffff147224 */ /* 0x000fe200078e000f */
[----:B------:R-:W-:Y:S02]  /*648a0*/  MOV R16, 0x648c0 ;  /* 0x000648c000107802 */ /* 0x000fe40000000f00 */
[----:B--2--5:R-:W-:Y:S05]  /*648b0*/  CALL.REL.NOINC `($_ZN7cutlass13device_kernelIN5flash19enable_sm80_to_sm89INS1_16FlashAttnBwdSm80INS1_25CollectiveMainloopBwdSm80ILi2ELi2EN4cute5tupleIJNS5_1CILi128EEES8_NS7_ILi64EEEEEENS_10bfloat16_tEfNS_4arch4Sm80ELb0ELb1ELb1ELb1ELb0ELb0ELb0ELb0ELi2ELi4ELi4ELi4ELb0EEENS1_21CollectiveEpilogueBwdISA_SB_SD_Li256ELb1ELb0ELi2EEENS1_19SingleTileSchedulerILb1ELb0ELb0ELi128EEEEEEEEEvNT_6ParamsE$_ZZN4cute6detail16composition_implINS_5tupleIJNS_1CILi16EEENS3_ILi2EEES5_S5_NS3_ILi4EEES5_EEENS2_IJNS3_ILi1EEEiiiNS3_ILi144EEENS3_ILi512EEEEEENS2_IJNS2_IJS5_S5_EEES6_NS3_ILi8EEEEEENS2_IJNS2_IJNS3_ILi64EEESA_EEES4_NS3_ILi1024EEEEEEEEDaRKT_RKT0_RKT1_RKT2_ENKUlRKT_RKT0_E_clIS6_S4_EEDaSX_S10_) ;  /* 0xfffa987000007944 */ /* 0x024fea0003c3ffff */
[----:B-----5:R2:W-:Y:S01]  /*648c0*/  STL.64 [R1+0x1410], R2 ;  /* 0x0014100201007387 */ /* 0x0205e20000100a00 */
[----:B------:R-:W-:-:S03]  /*648d0*/  MOV R4, 0x648f0 ;  /* 0x000648f000047802 */ /* 0x000fc60000000f00 */
[----:B-12---:R-:W-:Y:S05]  /*648e0*/  CALL.REL.NOINC `($_ZN7cutlass13device_kernelIN5flash19enable_sm80_to_sm89INS1_16FlashAttnBwdSm80INS1_25CollectiveMainloopBwdSm80ILi2ELi2EN4cute5tupleIJNS5_1CILi128EEES8_NS7_ILi64EEEEEENS_10bfloat16_tEfNS_4arch4Sm80ELb0ELb1ELb1ELb1ELb0ELb0ELb0ELb0ELi2ELi4ELi4ELi4ELb0EEENS1_21CollectiveEpilogueBwdISA_SB_SD_Li256ELb1ELb0ELi2EEENS1_19SingleTileSchedulerILb1ELb0ELb0ELi128EEEEEEEEEvNT_6ParamsE$_ZN4cute3eso3ESOILb0ELb0EJNS_5tupleIJiNS_1CILi512EEEEEENS2_IJiiEEENS3_ILi1024EEEEEC2ERKS5_RKS6_RKS7_) ;  /* 0xfffa2b4000007944 */ /* 0x006fea0003c3ffff */
[----:B------:R2:W5:Y:S04]  /*648f0*/  LDL R5, [R1+0x1430] ;  /* 0x0014300001057983 */ /* 0x0005680000100800 */
[----:B-1----:R2:W5:Y:S01]  /*64900*/  LDL.64 R2, [R1+0x1428] ;  /* 0x0014280001027983 */ /* 0x0025620000100a00 */
[----:B------:R-:W-:-:S03]  /*64910*/  MOV R6, 0x64930 ;  /* 0x0006493000067802 */ /* 0x000fc60000000f00 */
        /* <DEDUP_REMOVED lines=28> */
[----:B------:R-:W-:-:S03]  /*64ae0*/  MOV R4, 0x64b00 ;  /* 0x00064b0000047802 */ /* 0x000fc60000000f00 */
        /* <DEDUP_REMOVED lines=24> */
[----:B-12--5:R-:W-:Y:S05]  /*64c70*/  CALL.REL.NOINC `($_ZN7cutlass13device_kernelIN5flash19enable_sm80_to_sm89INS1_16FlashAttnBwdSm80INS1_25CollectiveMainloopBwdSm80ILi2ELi2EN4cute5tupleIJNS5_1CILi128EEES8_NS7_ILi64EEEEEENS_10bfloat16_tEfNS_4arch4Sm80ELb0ELb1ELb1ELb1ELb0ELb0ELb0ELb0ELi2ELi4ELi4ELi4ELb0EEENS1_21CollectiveEpilogueBwdISA_SB_SD_Li256ELb1ELb0ELi2EEENS1_19SingleTileSchedulerILb1ELb0ELb0ELi128EEEEEEEEEvNT_6ParamsE$_ZN4cute3eso3ESOILb1ELb0EJNS_6LayoutINS_5tupleIJNS3_IJNS_1CILi8EEENS4_ILi1EEEEEENS4_ILi2EEENS3_IJNS4_ILi4EEES8_EEEEEENS3_IJNS3_IJS6_NS4_ILi0EEEEEES5_NS3_IJNS4_ILi32EEENS4_ILi16EEEEEEEEEEENS_10ViewEngineIPN7cutlass10bfloat16_tEEEEEC2ERKSI_RKSN_) ;  /* 0xfffa6a7000007944 */ /* 0x026fea0003c3ffff */
[----:B------:R2:W5:Y:S01]  /*64c80*/  LDL.64 R76, [R1+0x1410] ;  /* 0x00141000014c7983 */ /* 0x0005620000100a00 */
[----:B-1----:R-:W-:Y:S01]  /*64c90*/  IMAD.MOV.U32 R6, RZ, RZ, R72 ;  /* 0x000000ffff067224 */ /* 0x002fe200078e0048 */
[----:B------:R-:W-:-:S02]  /*64ca0*/  MOV R3, R73 ;  /* 0x0000004900037202 */ /* 0x000fc40000000f00 */
[----:B------:R-:W-:Y:S02]  /*64cb0*/  MOV R4, 0x64cd0 ;  /* 0x00064cd000047802 */ /* 0x000fe40000000f00 */
[----:B--2--5:R-:W-:Y:S05]  /*64cc0*/  CALL.REL.NOINC `($_ZN7cutlass13device_kernelIN5flash19enable_sm80_to_sm89INS1_16FlashAttnBwdSm80INS1_25CollectiveMainloopBwdSm80ILi2ELi2EN4cute5tupleIJNS5_1CILi128EEES8_NS7_ILi64EEEEEENS_10bfloat16_tEfNS_4arch4Sm80ELb0ELb1ELb1ELb1ELb0ELb0ELb0ELb0ELi2ELi4ELi4ELi4ELb0EEENS1_21CollectiveEpilogueBwdISA_SB_SD_Li256ELb1ELb0ELi2EEENS1_19SingleTileSchedulerILb1ELb0ELb0ELi128EEEEEEEEEvNT_6ParamsE$_ZN4cute3eso3ESOILb1ELb0EJNS_6LayoutINS_5tupleIJNS3_IJNS3_IJNS_1CILi4EEENS4_ILi2EEEEEENS4_ILi1EEEEEES6_NS4_ILi8EEEEEENS3_IJNS3_IJNS3_IJS8_NS4_ILi32EEEEEENS4_ILi0EEEEEENS4_ILi64EEES5_EEEEENS_10ViewEngineIPN7cutlass10bfloat16_tEEEEEC2ERKSI_RKSN_) ;  /* 0xfffa56e000007944 */ /* 0x024fea0003c3ffff */
[----:B------:R2:W5:Y:S04]  /*64cd0*/  LDL.64 R74, [R1+0x1410] ;  /* 0x00141000014a7983 */ /* 0x0005680000100a00 */
[----:B-1----:R2:W5:Y:S01]  /*64ce0*/  LD.E.64 R2, [R80.64+0x8] ;  /* 0x0000080450027980 */ /* 0x002562000c101b00 */
[----:B------:R-:W-:Y:S02]  /*64cf0*/  MOV R9, R70 ;  /* 0x0000004600097202 */ /* 0x000fe40000000f00 */
[----:B------:R-:W-:Y:S02]  /*64d00*/  MOV R8, 0x64d20 ;  /* 0x00064d2000087802 */ /* 0x000fe40000000f00 */
[----:B--2--5:R-:W-:Y:S05]  /*64d10*/  CALL.REL.NOINC `($_ZN7cutlass13device_kernelIN5flash19enable_sm80_to_sm89INS1_16FlashAttnBwdSm80INS1_25CollectiveMainloopBwdSm80ILi2ELi2EN4cute5tupleIJNS5_1CILi128EEES8_NS7_ILi64EEEEEENS_10bfloat16_tEfNS_4arch4Sm80ELb0ELb1ELb1ELb1ELb0ELb0ELb0ELb0ELi2ELi4ELi4ELi4ELb0EEENS1_21CollectiveEpilogueBwdISA_SB_SD_Li256ELb1ELb0ELi2EEENS1_19SingleTileSchedulerILb1ELb0ELb0ELi128EEEEEEEEEvNT_6ParamsE$_ZN4cute8smem_ptrIPN7cutlass10bfloat16_tEECI1NS_12iter_adaptorIS3_S4_EEES3_) ;  /* 0xfffa77a000007944 */ /* 0x024fea0003c3ffff */
[----:B-1----:R1:W5:Y:S01]  /*64d20*/  LDL.64 R2, [R1+0x1410] ;  /* 0x0014100001027983 */ /* 0x0023620000100a00 */
[----:B------:R-:W-:-:S03]  /*64d30*/  MOV R6, 0x64d50 ;  /* 0x00064d5000067802 */ /* 0x000fc60000000f00 */
[----:B-1---5:R-:W-:Y:S05]  /*64d40*/  CALL.REL.NOINC `($_ZN7cutlass13device_kernelIN5flash19enable_sm80_to_sm89INS1_16FlashAttnBwdSm80INS1_25CollectiveMainloopBwdSm80ILi2ELi2EN4cute5tupleIJNS5_1CILi128EEES8_NS7_ILi64EEEEEENS_10bfloat16_tEfNS_4arch4Sm80ELb0ELb1ELb1ELb1ELb0ELb0ELb0ELb0ELi2ELi4ELi4ELi4ELb0EEENS1_21CollectiveEpilogueBwdISA_SB_SD_Li256ELb1ELb0ELi2EEENS1_19SingleTileSchedulerILb1ELb0ELb0ELi128EEEEEEEEEvNT_6ParamsE$_ZN4cute3eso3ESOILb1ELb0EJNS_6LayoutINS_5tupleIJNS3_IJNS_1CILi8EEENS4_ILi1EEEEEENS4_ILi2EEEEEENS3_IJNS3_IJS6_NS4_ILi0EEEEEENS4_ILi4096EEEEEEEENS_10ViewEngineINS_8smem_ptrIPN7cutlass10bfloat16_tEEEEEEEC2ERKSE_RKSL_) ;  /* 0xfffa677000007944 */ /* 0x022fea0003c3ffff */
[----:B-1----:R1:W5:Y:S01]  /*64d50*/  LDL.64 R4, [R1+0x1410] ;  /* 0x0014100001047983 */ /* 0x0023620000100a00 */
[----:B------:R-:W-:Y:S01]  /*64d60*/  IMAD.MOV.U32 R2, RZ, RZ, R76 ;  /* 0x000000ffff027224 */ /* 0x000fe200078e004c */
[----:B------:R-:W-:-:S02]  /*64d70*/  MOV R7, R77 ;  /* 0x0000004d00077202 */ /* 0x000fc40000000f00 */
[----:B------:R-:W-:Y:S02]  /*64d80*/  MOV R6, 0x64da0 ;  /* 0x00064da000067802 */ /* 0x000fe40000000f00 */
[----:B-1---5:R-:W-:Y:S05]  /*64d90*/  CALL.REL.NOINC `($_ZN7cutlass13device_kernelIN5flash19enable_sm80_to_sm89INS1_16FlashAttnBwdSm80INS1_25CollectiveMainloopBwdSm80ILi2ELi2EN4cute5tupleIJNS5_1CILi128EEES8_NS7_ILi64EEEEEENS_10bfloat16_tEfNS_4arch4Sm80ELb0ELb1ELb1ELb1ELb0ELb0ELb0ELb0ELi2ELi4ELi4ELi4ELb0EEENS1_21CollectiveEpilogueBwdISA_SB_SD_Li256ELb1ELb0ELi2EEENS1_19SingleTileSchedulerILb1ELb0ELb0ELi128EEEEEEEEEvNT_6ParamsE$_ZN4cute3eso3ESOILb1ELb0EJNS_6LayoutINS_5tupleIJNS3_IJNS_1CILi8EEENS4_ILi1EEEEEENS4_ILi2EEEEEENS3_IJNS3_IJS6_NS4_ILi0EEEEEES5_EEEEENS_10ViewEngineIPN7cutlass10bfloat16_tEEEEEC2ERKSD_RKSI_) ;  /* 0xfffa68b000007944 */ /* 0x022fea0003c3ffff */
[----:B-1----:R1:W5:Y:S01]  /*64da0*/  LDL.64 R2, [R1+0x1410] ;  /* 0x0014100001027983 */ /* 0x0023620000100a00 */
[----:B------:R-:W-:Y:S02]  /*64db0*/  MOV R7, R5 ;  /* 0x0000000500077202 */ /* 0x000fe40000000f00 */
[----:B------:R-:W-:Y:S02]  /*64dc0*/  MOV R6, 0x64de0 ;  /* 0x00064de000067802 */ /* 0x000fe40000000f00 */
[----:B-1---5:R-:W-:Y:S05]  /*64dd0*/  CALL.REL.NOINC `($_ZN7cutlass13device_kernelIN5flash19enable_sm80_to_sm89INS1_16FlashAttnBwdSm80INS1_25CollectiveMainloopBwdSm80ILi2ELi2EN4cute5tupleIJNS5_1CILi128EEES8_NS7_ILi64EEEEEENS_10bfloat16_tEfNS_4arch4Sm80ELb0ELb1ELb1ELb1ELb0ELb0ELb0ELb0ELi2ELi4ELi4ELi4ELb0EEENS1_21CollectiveEpilogueBwdISA_SB_SD_Li256ELb1ELb0ELi2EEENS1_19SingleTileSchedulerILb1ELb0ELb0ELi128EEEEEEEEEvNT_6ParamsE$_ZN4cute3eso3ESOILb1ELb0EJNS_6LayoutINS_5tupleIJNS3_IJNS_1CILi8EEENS4_ILi1EEEEEENS3_IJNS4_ILi2EEEEEEEEENS3_IJNS3_IJS6_NS4_ILi0EEEEEENS3_IJNS4_ILi4096EEEEEEEEEEENS_10ViewEngineINS_8smem_ptrIPN7cutlass10bfloat16_tEEEEEEEC2ERKSG_RKSN_) ;  /* 0xfffa64b000007944 */ /* 0x022fea0003c3ffff */
[----:B-1----:R1:W5:Y:S01]  /*64de0*/  LDL.64 R4, [R1+0x1410] ;  /* 0x0014100001047983 */ /* 0x0023620000100a00 */
[----:B------:R-:W-:Y:S02]  /*64df0*/  MOV R7, R3 ;  /* 0x0000000300077202 */ /* 0x000fe40000000f00 */
[----:B------:R-:W-:Y:S02]  /*64e00*/  MOV R6, 0x64e20 ;  /* 0x00064e2000067802 */ /* 0x000fe40000000f00 */
[----:B-1---5:R-:W-:Y:S05]  /*64e10*/  CALL.REL.NOINC `($_ZN7cutlass13device_kernelIN5flash19enable_sm80_to_sm89INS1_16FlashAttnBwdSm80INS1_25CollectiveMainloopBwdSm80ILi2ELi2EN4cute5tupleIJNS5_1CILi128EEES8_NS7_ILi64EEEEEENS_10bfloat16_tEfNS_4arch4Sm80ELb0ELb1ELb1ELb1ELb0ELb0ELb0ELb0ELi2ELi4ELi4ELi4ELb0EEENS1_21CollectiveEpilogueBwdISA_SB_SD_Li256ELb1ELb0ELi2EEENS1_19SingleTileSchedulerILb1ELb0ELb0ELi128EEEEEEEEEvNT_6ParamsE$_ZN4cute3eso3ESOILb1ELb0EJNS_6LayoutINS_5tupleIJNS3_IJNS_1CILi8EEENS4_ILi1EEEEEENS3_IJNS4_ILi2EEEEEEEEENS3_IJNS3_IJS6_NS4_ILi0EEEEEENS3_IJS5_EEEEEEEENS_10ViewEngineIPN7cutlass10bfloat16_tEEEEEC2ERKSF_RKSK_) ;  /* 0xfffa658000007944 */ /* 0x022fea0003c3ffff */
[----:B-1----:R1:W5:Y:S01]  /*64e20*/  LDL.64 R2, [R1+0x1410] ;  /* 0x0014100001027983 */ /* 0x0023620000100a00 */
[----:B------:R-:W-:-:S03]  /*64e30*/  MOV R8, 0x64e50 ;  /* 0x00064e5000087802 */ /* 0x000fc60000000f00 */
[----:B-1---5:R-:W-:Y:S05]  /*64e40*/  CALL.REL.NOINC `($_ZN7cutlass13device_kernelIN5flash19enable_sm80_to_sm89INS1_16FlashAttnBwdSm80INS1_25CollectiveMainloopBwdSm80ILi2ELi2EN4cute5tupleIJNS5_1CILi128EEES8_NS7_ILi64EEEEEENS_10bfloat16_tEfNS_4arch4Sm80ELb0ELb1ELb1ELb1ELb0ELb0ELb0ELb0ELi2ELi4ELi4ELi4ELb0EEENS1_21CollectiveEpilogueBwdISA_SB_SD_Li256ELb1ELb0ELi2EEENS1_19SingleTileSchedulerILb1ELb0ELb0ELi128EEEEEEEEEvNT_6ParamsE$_ZN4cute3eso3ESOILb1ELb0EJNS_6LayoutINS_5tupleIJNS3_IJNS3_IJNS_1CILi8EEENS4_ILi1EEEEEES6_EEENS3_IJNS3_IJS6_S6_EEENS4_ILi2EEEEEEEEENS3_IJNS3_IJNS3_IJS6_NS4_ILi0EEEEEESD_EEENS3_IJNS3_IJSD_SD_EEES5_EEEEEEEENS_10ViewEngineIPN7cutlass10bfloat16_tEEEEEC2ERKSJ_RKSO_) ;  /* 0xfffa571000007944 */ /* 0x022fea0003c3ffff */
[----:B-1----:R1:W5:Y:S01]  /*64e50*/  LDL.64 R2, [R1+0x1410] ;  /* 0x0014100001027983 */ /* 0x0023620000100a00 */
[----:B------:R-:W-:Y:S02]  /*64e60*/  MOV R7, R5 ;  /* 0x0000000500077202 */ /* 0x000fe40000000f00 */
[----:B------:R-:W-:-:S02]  /*64e70*/  MOV R6, 0x64e90 ;  /* 0x00064e9000067802 */ /* 0x000fc40000000f00 */
[----:B-1---5:R-:W-:Y:S05]  /*64e80*/  CALL.REL.NOINC `($_ZN7cutlass13device_kernelIN5flash19enable_sm80_to_sm89INS1_16FlashAttnBwdSm80INS1_25CollectiveMainloopBwdSm80ILi2ELi2EN4cute5tupleIJNS5_1CILi128EEES8_NS7_ILi64EEEEEENS_10bfloat16_tEfNS_4arch4Sm80ELb0ELb1ELb1ELb1ELb0ELb0ELb0ELb0ELi2ELi4ELi4ELi4ELb0EEENS1_21CollectiveEpilogueBwdISA_SB_SD_Li256ELb1ELb0ELi2EEENS1_19SingleTileSchedulerILb1ELb0ELb0ELi128EEEEEEEEEvNT_6ParamsE$_ZN4cute3eso3ESOILb1ELb0EJNS_6LayoutINS_5tupleIJNS3_IJNS3_IJNS_1CILi8EEENS4_ILi1EEEEEES6_EEENS3_IJNS3_IJS6_S6_EEENS4_ILi2EEEEEEEEENS3_IJNS3_IJNS3_IJS6_NS4_ILi0EEEEEESD_EEENS3_IJNS3_IJSD_SD_EEENS4_ILi4096EEEEEEEEEEENS_10ViewEngineINS_8smem_ptrIPN7cutlass10bfloat16_tEEEEEEEC2ERKSK_RKSR_) ;  /* 0xfffa55d000007944 */ /* 0x022fea0003c3ffff */
[----:B-1----:R1:W5:Y:S01]  /*64e90*/  LDL.64 R4, [R1+0x1410] ;  /* 0x0014100001047983 */ /* 0x0023620000100a00 */
        /* <DEDUP_REMOVED lines=10> */
[----:B------:R-:W-:-:S03]  /*64f40*/  MOV R6, 0x64f60 ;  /* 0x00064f6000067802 */ /* 0x000fc60000000f00 */
[----:B-1---5:R-:W-:Y:S05]  /*64f50*/  CALL.REL.NOINC `($_ZN7cutlass13device_kernelIN5flash19enable_sm80_to_sm89INS1_16FlashAttnBwdSm80INS1_25CollectiveMainloopBwdSm80ILi2ELi2EN4cute5tupleIJNS5_1CILi128EEES8_NS7_ILi64EEEEEENS_10bfloat16_tEfNS_4arch4Sm80ELb0ELb1ELb1ELb1ELb0ELb0ELb0ELb0ELi2ELi4ELi4ELi4ELb0EEENS1_21CollectiveEpilogueBwdISA_SB_SD_Li256ELb1ELb0ELi2EEENS1_19SingleTileSchedulerILb1ELb0ELb0ELi128EEEEEEEEEvNT_6ParamsE$_ZN4cute3eso3ESOILb1ELb0EJNS_6LayoutINS_5tupleIJNS3_IJNS_1CILi8EEENS4_ILi1EEEEEENS4_ILi2EEEEEENS3_IJNS3_IJS6_NS4_ILi0EEEEEENS4_ILi4096EEEEEEEENS_10ViewEngineINS_8smem_ptrIPN7cutlass10bfloat16_tEEEEEEEC2ERKSE_RKSL_) ;  /* 0xfffa656000007944 */ /* 0x022fea0003c3ffff */
        /* <DEDUP_REMOVED lines=49> */
[----:B-1----:R-:W-:-:S03]  /*65270*/  MOV R6, 0x65290 ;  /* 0x0006529000067802 */ /* 0x002fc60000000f00 */
[----:B--2--5:R-:W-:Y:S05]  /*65280*/  CALL.REL.NOINC `($_ZN7cutlass13device_kernelIN5flash19enable_sm80_to_sm89INS1_16FlashAttnBwdSm80INS1_25CollectiveMainloopBwdSm80ILi2ELi2EN4cute5tupleIJNS5_1CILi128EEES8_NS7_ILi64EEEEEENS_10bfloat16_tEfNS_4arch4Sm80ELb0ELb1ELb1ELb1ELb0ELb0ELb0ELb0ELi2ELi4ELi4ELi4ELb0EEENS1_21CollectiveEpilogueBwdISA_SB_SD_Li256ELb1ELb0ELi2EEENS1_19SingleTileSchedulerILb1ELb0ELb0ELi128EEEEEEEEEvNT_6ParamsE$_ZN4cute3eso3ESOILb1ELb0EJNS_6LayoutINS_5tupleIJNS3_IJNS_1CILi4EEENS4_ILi1EEEEEEEEENS3_IJNS3_IJS6_NS4_ILi0EEEEEEEEEEENS_10ViewEngineIPjEEEEC2ERKSC_RKSF_) ;  /* 0xfffa5d5000007944 */ /* 0x024fea0003c3ffff */
[----:B------:R2:W5:Y:S01]  /*65290*/  LDL.64 R16, [R1+0x1410] ;  /* 0x0014100001107983 */ /* 0x0005620000100a00 */
[----:B-1----:R-:W-:-:S02]  /*652a0*/  MOV R4, R8 ;  /* 0x0000000800047202 */ /* 0x002fc40000000f00 */
[----:B------:R-:W-:Y:S02]  /*652b0*/  MOV R2, 0x652d0 ;  /* 0x000652d000027802 */ /* 0x000fe40000000f00 */
[----:B--2--5:R-:W-:Y:S05]  /*652c0*/  CALL.REL.NOINC `($_ZN7cutlass13device_kernelIN5flash19enable_sm80_to_sm89INS1_16FlashAttnBwdSm80INS1_25CollectiveMainloopBwdSm80ILi2ELi2EN4cute5tupleIJNS5_1CILi128EEES8_NS7_ILi64EEEEEENS_10bfloat16_tEfNS_4arch4Sm80ELb0ELb1ELb1ELb1ELb0ELb0ELb0ELb0ELi2ELi4ELi4ELi4ELb0EEENS1_21CollectiveEpilogueBwdISA_SB_SD_Li256ELb1ELb0ELi2EEENS1_19SingleTileSchedulerILb1ELb0ELb0ELi128EEEEEEEEEvNT_6ParamsE$_ZN73_INTERNAL_24fd9406_37_flash_bwd_hdim64_bf16_softcap_sm80_cu_3fbc093a_291824__cvta_generic_to_sharedEPKv) ;  /* 0xfffa735000007944 */ /* 0x024fea0003c3ffff */
        /* <DEDUP_REMOVED lines=59> */
[----:B------:R-:W1:Y:S04]  /*65680*/  LDSM.16.M88.4 R4, [R4] ;  /* 0x000000000404783b */ /* 0x000e680000000200 */
[----:B-1----:R1:W-:Y:S04]  /*65690*/  ST.E [R10.64], R4 ;  /* 0x000000040a007985 */ /* 0x0023e8000c101904 */
[----:B------:R1:W-:Y:S04]  /*656a0*/  ST.E [R10.64+0x4], R5 ;  /* 0x000004050a007985 */ /* 0x0003e8000c101904 */
[----:B------:R1:W-:Y:S04]  /*656b0*/  ST.E [R10.64+0x8], R6 ;  /* 0x000008060a007985 */ /* 0x0003e8000c101904 */
[----:B------:R1:W-:Y:S04]  /*656c0*/  ST.E [R10.64+0xc], R7 ;  /* 0x00000c070a007985 */ /* 0x0003e8000c101904 */
[----:B------:R1:W5:Y:S01]  /*656d0*/  LD.E R20, [R78.64] ;  /* 0x000000044e147980 */ /* 0x000362000c101900 */
[----:B------:R-:W-:-:S03]  /*656e0*/  MOV R8, 0x65700 ;  /* 0x0006570000087802 */ /* 0x000fc60000000f00 */
[----:B-1---5:R-:W-:Y:S05]  /*656f0*/  CALL.REL.NOINC `($_ZN7cutlass13device_kernelIN5flash19enable_sm80_to_sm89INS1_16FlashAttnBwdSm80INS1_25CollectiveMainloopBwdSm80ILi2ELi2EN4cute5tupleIJNS5_1CILi128EEES8_NS7_ILi64EEEEEENS_10bfloat16_tEfNS_4arch4Sm80ELb0ELb1ELb1ELb1ELb0ELb0ELb0ELb0ELi2ELi4ELi4ELi4ELb0EEENS1_21CollectiveEpilogueBwdISA_SB_SD_Li256ELb1ELb0ELi2EEENS1_19SingleTileSchedulerILb1ELb0ELb0ELi128EEEEEEEEEvNT_6ParamsE$_ZZN4cute5sliceINS_5tupleIJNS_10UnderscoreES2_NS_1CILi0EEEEEENS1_IJNS1_IJNS3_ILi1EEES4_EEEiNS3_ILi1024EEEEEEEEDaRKT_RKT0_ENKUlRKT_RKT0_E_clIS2_iEEDaSI_SL_) ;  /* 0xfffa86e000007944 */ /* 0x022fea0003c3ffff */
[----:B------:R-:W-:Y:S02]  /*65700*/  MOV R4, 0x65720 ;  /* 0x0006572000047802 */ /* 0x000fe40000000f00 */
[----:B-1---5:R-:W-:Y:S05]  /*65710*/  CALL.REL.NOINC `($_ZN7cutlass13device_kernelIN5flash19enable_sm80_to_sm89INS1_16FlashAttnBwdSm80INS1_25CollectiveMainloopBwdSm80ILi2ELi2EN4cute5tupleIJNS5_1CILi128EEES8_NS7_ILi64EEEEEENS_10bfloat16_tEfNS_4arch4Sm80ELb0ELb1ELb1ELb1ELb0ELb0ELb0ELb0ELi2ELi4ELi4ELi4ELb0EEENS1_21CollectiveEpilogueBwdISA_SB_SD_Li256ELb1ELb0ELi2EEENS1_19SingleTileSchedulerILb1ELb0ELb0ELi128EEEEEEEEEvNT_6ParamsE$_ZZN4cute12filter_tupleINS_5tupleIJNS_10UnderscoreES2_NS_1CILi0EEEEEENS1_IJNS1_IJNS3_ILi1EEES4_EEEiNS3_ILi1024EEEEEEZNS_5sliceIS5_S9_EEDaRKT_RKT0_EUlRKT_RKT0_E_EEDaSD_SG_OT1_ENKUlDpSJ_E_clIJNS1_IJS7_EEENS1_IJiEEENS1_IJEEEEEEDaSQ_) ;  /* 0xfffa735000007944 */ /* 0x022fea0003c3ffff */
[----:B------:R-:W-:Y:S02]  /*65720*/  MOV R6, 0x65740 ;  /* 0x0006574000067802 */ /* 0x000fe40000000f00 */
[----:B-1---5:R-:W-:Y:S05]  /*65730*/  CALL.REL.NOINC `($_ZN7cutlass13device_kernelIN5flash19enable_sm80_to_sm89INS1_16FlashAttnBwdSm80INS1_25CollectiveMainloopBwdSm80ILi2ELi2EN4cute5tupleIJNS5_1CILi128EEES8_NS7_ILi64EEEEEENS_10bfloat16_tEfNS_4arch4Sm80ELb0ELb1ELb1ELb1ELb0ELb0ELb0ELb0ELi2ELi4ELi4ELi4ELb0EEENS1_21CollectiveEpilogueBwdISA_SB_SD_Li256ELb1ELb0ELi2EEENS1_19SingleTileSchedulerILb1ELb0ELb0ELi128EEEEEEEEEvNT_6ParamsE$_ZN4cute5tupleIJNS0_IJNS0_IJNS_1CILi8EEENS1_ILi1EEEEEENS1_ILi2EEEEEENS0_IJNS0_IJS3_NS1_ILi0EEEEEEiEEEEEC2ERKS6_RKS9_) ;  /* 0xfffa666000007944 */ /* 0x022fea0003c3ffff */
[----:B-1----:R1:W5:Y:S01]  /*65740*/  LDL R3, [R1+0x1410] ;  /* 0x0014100001037983 */ /* 0x0023620000100800 */
[----:B------:R-:W-:-:S03]  /*65750*/  MOV R6, 0x65770 ;  /* 0x0006577000067802 */ /* 0x000fc60000000f00 */
[----:B-1---5:R-:W-:Y:S05]  /*65760*/  CALL.REL.NOINC `($_ZN7cutlass13device_kernelIN5flash19enable_sm80_to_sm89INS1_16FlashAttnBwdSm80INS1_25CollectiveMainloopBwdSm80ILi2ELi2EN4cute5tupleIJNS5_1CILi128EEES8_NS7_ILi64EEEEEENS_10bfloat16_tEfNS_4arch4Sm80ELb0ELb1ELb1ELb1ELb0ELb0ELb0ELb0ELi2ELi4ELi4ELi4ELb0EEENS1_21CollectiveEpilogueBwdISA_SB_SD_Li256ELb1ELb0ELi2EEENS1_19SingleTileSchedulerILb1ELb0ELb0ELi128EEEEEEEEEvNT_6ParamsE$_ZN4cute3eso3ESOILb0ELb1EJNS_6LayoutINS_5tupleIJNS3_IJNS_1CILi8EEENS4_ILi1EEEEEENS4_ILi2EEEEEENS3_IJNS3_IJS6_NS4_ILi0EEEEEEiEEEEESA_EEC2ERKSD_RKSA_) ;  /* 0xfffa2f9000007944 */ /* 0x022fea0003c3ffff */
[----:B------:R2:W5:Y:S04]  /*65770*/  LDL R4, [R1+0x1410] ;  /* 0x0014100001047983 */ /* 0x0005680000100800 */
[----:B-1----:R2:W5:Y:S01]  /*65780*/  LD.E.64 R2, [R78.64+0x8] ;  /* 0x000008044e027980 */ /* 0x002562000c101b00 */
[----:B------:R-:W-:-:S02]  /*65790*/  MOV R9, R70 ;  /* 0x0000004600097202 */ /* 0x000fc40000000f00 */
[----:B------:R-:W-:Y:S02]  /*657a0*/  MOV R8, 0x657c0 ;  /* 0x000657c000087802 */ /* 0x000fe40000000f00 */
[----:B--2--5:R-:W-:Y:S05]  /*657b0*/  CALL.REL.NOINC `($_ZN7cutlass13device_kernelIN5flash19enable_sm80_to_sm89INS1_16FlashAttnBwdSm80INS1_25CollectiveMainloopBwdSm80ILi2ELi2EN4cute5tupleIJNS5_1CILi128EEES8_NS7_ILi64EEEEEENS_10bfloat16_tEfNS_4arch4Sm80ELb0ELb1ELb1ELb1ELb0ELb0ELb0ELb0ELi2ELi4ELi4ELi4ELb0EEENS1_21CollectiveEpilogueBwdISA_SB_SD_Li256ELb1ELb0ELi2EEENS1_19SingleTileSchedulerILb1ELb0ELb0ELi128EEEEEEEEEvNT_6ParamsE$_ZN4cute8smem_ptrIPN7cutlass10bfloat16_tEECI1NS_12iter_adaptorIS3_S4_EEES3_) ;  /* 0xfffa6d0000007944 */ /* 0x024fea0003c3ffff */
[----:B-1----:R-:W2:Y:S01]  /*657c0*/  LDL.64 R2, [R1+0x1410] ;  /* 0x0014100001027983 */ /* 0x002ea20000100a00 */
[----:B------:R-:W-:Y:S02]  /*657d0*/  MOV R6, R4 ;  /* 0x0000000400067202 */ /* 0x000fe40000000f00 */
[----:B------:R-:W-:Y:S01]  /*657e0*/  MOV R4, 0x65810 ;  /* 0x0006581000047802 */ /* 0x000fe20000000f00 */
[----:B--2---:R1:W-:Y:S04]  /*657f0*/  STL.64 [R1+0x1448], R2 ;  /* 0x0014480201007387 */ /* 0x0043e80000100a00 */
[----:B-1----:R-:W-:Y:S05]  /*65800*/  CALL.REL.NOINC `($_ZN7cutlass13device_kernelIN5flash19enable_sm80_to_sm89INS1_16FlashAttnBwdSm80INS1_25CollectiveMainloopBwdSm80ILi2ELi2EN4cute5tupleIJNS5_1CILi128EEES8_NS7_ILi64EEEEEENS_10bfloat16_tEfNS_4arch4Sm80ELb0ELb1ELb1ELb1ELb0ELb0ELb0ELb0ELi2ELi4ELi4ELi4ELb0EEENS1_21CollectiveEpilogueBwdISA_SB_SD_Li256ELb1ELb0ELi2EEENS1_19SingleTileSchedulerILb1ELb0ELb0ELi128EEEEEEEEEvNT_6ParamsE$_ZN4cute3eso3ESOILb0ELb0EJNS_6LayoutINS_5tupleIJNS3_IJNS_1CILi8EEENS4_ILi1EEEEEENS4_ILi2EEEEEENS3_IJNS3_IJS6_NS4_ILi0EEEEEEiEEEEENS_10ViewEngineINS_8smem_ptrIPN7cutlass10bfloat16_tEEEEEEEC2ERKSD_RKSK_) ;  /* 0xfffa231000007944 */ /* 0x002fea0003c3ffff */
[----:B------:R2:W5:Y:S04]  /*65810*/  LDL R12, [R1+0x1410] ;  /* 0x00141000010c7983 */ /* 0x0005680000100800 */
[----:B------:R2:W5:Y:S01]  /*65820*/  LDL.64 R10, [R1+0x1418] ;  /* 0x00141800010a7983 */ /* 0x0005620000100a00 */
[----:B-1----:R-:W-:Y:S01]  /*65830*/  IMAD.MOV.U32 R8, RZ, RZ, R74 ;  /* 0x000000ffff087224 */ /* 0x002fe200078e004a */
[----:B------:R-:W-:-:S02]  /*65840*/  MOV R9, R75 ;  /* 0x0000004b00097202 */ /* 0x000fc40000000f00 */
[----:B------:R-:W-:Y:S02]  /*65850*/  MOV R6, 0x65870 ;  /* 0x0006587000067802 */ /* 0x000fe40000000f00 */
[----:B--2--5:R-:W-:Y:S05]  /*65860*/  CALL.REL.NOINC `($_ZN7cutlass13device_kernelIN5flash19enable_sm80_to_sm89INS1_16FlashAttnBwdSm80INS1_25CollectiveMainloopBwdSm80ILi2ELi2EN4cute5tupleIJNS5_1CILi128EEES8_NS7_ILi64EEEEEENS_10bfloat16_tEfNS_4arch4Sm80ELb0ELb1ELb1ELb1ELb0ELb0ELb0ELb0ELi2ELi4ELi4ELi4ELb0EEENS1_21CollectiveEpilogueBwdISA_SB_SD_Li256ELb1ELb0ELi2EEENS1_19SingleTileSchedulerILb1ELb0ELb0ELi128EEEEEEEEEvNT_6ParamsE$_ZN4cute3eso3ESOILb1ELb0EJNS_6LayoutINS_5tupleIJNS3_IJNS3_IJNS_1CILi4EEENS4_ILi2EEEEEENS4_ILi1EEEEEES6_EEENS3_IJNS3_IJNS3_IJS8_NS4_ILi32EEEEEENS4_ILi0EEEEEENS4_ILi64EEEEEEEENS_10ViewEngineIPN7cutlass10bfloat16_tEEEEEC2ERKSH_RKSM_) ;  /* 0xfffa4ac000007944 */ /* 0x024fea0003c3ffff */
[----:B------:R2:W5:Y:S01]  /*65870*/  LDL.64 R4, [R1+0x1410] ;  /* 0x0014100001047983 */ /* 0x0005620000100a00 */
[----:B------:R-:W-:Y:S02]  /*65880*/  MOV R3, R12 ;  /* 0x0000000c00037202 */ /* 0x000fe40000000f00 */
[----:B-1----:R-:W-:Y:S02]  /*65890*/  MOV R8, 0x658b0 ;  /* 0x000658b000087802 */ /* 0x002fe40000000f00 */
[----:B--2--5:R-:W-:Y:S05]  /*658a0*/  CALL.REL.NOINC `($_ZN7cutlass13device_kernelIN5flash19enable_sm80_to_sm89INS1_16FlashAttnBwdSm80INS1_25CollectiveMainloopBwdSm80ILi2ELi2EN4cute5tupleIJNS5_1CILi128EEES8_NS7_ILi64EEEEEENS_10bfloat16_tEfNS_4arch4Sm80ELb0ELb1ELb1ELb1ELb0ELb0ELb0ELb0ELi2ELi4ELi4ELi4ELb0EEENS1_21CollectiveEpilogueBwdISA_SB_SD_Li256ELb1ELb0ELi2EEENS1_19SingleTileSchedulerILb1ELb0ELb0ELi128EEEEEEEEEvNT_6ParamsE$_ZZN4cute4takeILi1ELi2ENS_5tupleIJNS1_IJNS_1CILi1EEENS2_ILi0EEEEEEiEEEEEDaRKT1_ENKUlDpRKT_E_clIJiEEEDaSD_) ;  /* 0xfffa829000007944 */ /* 0x024fea0003c3ffff */
[----:B------:R-:W-:Y:S02]  /*658b0*/  MOV R6, 0x658d0 ;  /* 0x000658d000067802 */ /* 0x000fe40000000f00 */
[----:B-1---5:R-:W-:Y:S05]  /*658c0*/  CALL.REL.NOINC `($_ZN7cutlass13device_kernelIN5flash19enable_sm80_to_sm89INS1_16FlashAttnBwdSm80INS1_25CollectiveMainloopBwdSm80ILi2ELi2EN4cute5tupleIJNS5_1CILi128EEES8_NS7_ILi64EEEEEENS_10bfloat16_tEfNS_4arch4Sm80ELb0ELb1ELb1ELb1ELb0ELb0ELb0ELb0ELi2ELi4ELi4ELi4ELb0EEENS1_21CollectiveEpilogueBwdISA_SB_SD_Li256ELb1ELb0ELi2EEENS1_19SingleTileSchedulerILb1ELb0ELb0ELi128EEEEEEEEEvNT_6ParamsE$_ZN4cute3eso3ESOILb1ELb0EJNS_5tupleIJNS_1CILi1EEENS3_ILi0EEEEEENS2_IJiEEEEEC2ERKS6_RKS7_) ;  /* 0xfffa433000007944 */ /* 0x022fea0003c3ffff */
[----:B-1----:R1:W5:Y:S01]  /*658d0*/  LDL R3, [R1+0x1410] ;  /* 0x0014100001037983 */ /* 0x0023620000100800 */
[----:B------:R-:W-:-:S03]  /*658e0*/  MOV R6, 0x65900 ;  /* 0x0006590000067802 */ /* 0x000fc60000000f00 */
[----:B-1---5:R-:W-:Y:S05]  /*658f0*/  CALL.REL.NOINC `($_ZN7cutlass13device_kernelIN5flash19enable_sm80_to_sm89INS1_16FlashAttnBwdSm80INS1_25CollectiveMainloopBwdSm80ILi2ELi2EN4cute5tupleIJNS5_1CILi128EEES8_NS7_ILi64EEEEEENS_10bfloat16_tEfNS_4arch4Sm80ELb0ELb1ELb1ELb1ELb0ELb0ELb0ELb0ELi2ELi4ELi4ELi4ELb0EEENS1_21CollectiveEpilogueBwdISA_SB_SD_Li256ELb1ELb0ELi2EEENS1_19SingleTileSchedulerILb1ELb0ELb0ELi128EEEEEEEEEvNT_6ParamsE$_ZN4cute5tupleIJNS0_IJNS0_IJNS_1CILi8EEENS1_ILi1EEEEEENS0_IJNS1_ILi2EEEEEEEEENS0_IJNS0_IJS3_NS1_ILi0EEEEEENS0_IJiEEEEEEEEC2ERKS7_RKSB_) ;  /* 0xfffa646000007944 */ /* 0x022fea0003c3ffff */
[----:B------:R2:W5:Y:S01]  /*65900*/  LDL R8, [R1+0x1410] ;  /* 0x0014100001087983 */ /* 0x0005620000100800 */
[----:B------:R-:W-:-:S03]  /*65910*/  MOV R6, 0x65940 ;  /* 0x0006594000067802 */ /* 0x000fc60000000f00 */
[----:B------:R2:W-:Y:S04]  /*65920*/  STL.64 [R1+0x1448], R10 ;  /* 0x0014480a01007387 */ /* 0x0005e80000100a00 */
[----:B-12--5:R-:W-:Y:S05]  /*65930*/  CALL.REL.NOINC `($_ZN7cutlass13device_kernelIN5flash19enable_sm80_to_sm89INS1_16FlashAttnBwdSm80INS1_25CollectiveMainloopBwdSm80ILi2ELi2EN4cute5tupleIJNS5_1CILi128EEES8_NS7_ILi64EEEEEENS_10bfloat16_tEfNS_4arch4Sm80ELb0ELb1ELb1ELb1ELb0ELb0ELb0ELb0ELi2ELi4ELi4ELi4ELb0EEENS1_21CollectiveEpilogueBwdISA_SB_SD_Li256ELb1ELb0ELi2EEENS1_19SingleTileSchedulerILb1ELb0ELb0ELi128EEEEEEEEEvNT_6ParamsE$_ZN4cute3eso3ESOILb0ELb0EJNS_6LayoutINS_5tupleIJNS3_IJNS_1CILi8EEENS4_ILi1EEEEEENS3_IJNS4_ILi2EEEEEEEEENS3_IJNS3_IJS6_NS4_ILi0EEEEEENS3_IJiEEEEEEEENS_10ViewEngineINS_8smem_ptrIPN7cutlass10bfloat16_tEEEEEEEC2ERKSF_RKSM_) ;  /* 0xfffa217000007944 */ /* 0x026fea0003c3ffff */
[----:B-1----:R1:W5:Y:S04]  /*65940*/  LDL R10, [R1+0x1410] ;  /* 0x00141000010a7983 */ /* 0x0023680000100800 */
[----:B------:R1:W5:Y:S01]  /*65950*/  LDL.64 R16, [R1+0x1418] ;  /* 0x0014180001107983 */ /* 0x0003620000100a00 */
[----:B------:R-:W-:-:S03]  /*65960*/  MOV R6, 0x65980 ;  /* 0x0006598000067802 */ /* 0x000fc60000000f00 */
[----:B-1---5:R-:W-:Y:S05]  /*65970*/  CALL.REL.NOINC `($_ZN7cutlass13device_kernelIN5flash19enable_sm80_to_sm89INS1_16FlashAttnBwdSm80INS1_25CollectiveMainloopBwdSm80ILi2ELi2EN4cute5tupleIJNS5_1CILi128EEES8_NS7_ILi64EEEEEENS_10bfloat16_tEfNS_4arch4Sm80ELb0ELb1ELb1ELb1ELb0ELb0ELb0ELb0ELi2ELi4ELi4ELi4ELb0EEENS1_21CollectiveEpilogueBwdISA_SB_SD_Li256ELb1ELb0ELi2EEENS1_19SingleTileSchedulerILb1ELb0ELb0ELi128EEEEEEEEEvNT_6ParamsE$_ZN4cute3eso3ESOILb1ELb0EJNS_6LayoutINS_5tupleIJNS3_IJNS3_IJNS_1CILi4EEENS4_ILi2EEEEEENS4_ILi1EEEEEENS3_IJS6_EEEEEENS3_IJNS3_IJNS3_IJS8_NS4_ILi32EEEEEENS4_ILi0EEEEEENS3_IJNS4_ILi64EEEEEEEEEEENS_10ViewEngineIPN7cutlass10bfloat16_tEEEEEC2ERKSJ_RKSO_) ;  /* 0xfffa497000007944 */ /* 0x022fea0003c3ffff */
[----:B-1----:R1:W5:Y:S01]  /*65980*/  LDL.64 R2, [R1+0x1410] ;  /* 0x0014100001027983 */ /* 0x0023620000100a00 */
[----:B------:R-:W-:-:S03]  /*65990*/  MOV R6, 0x659b0 ;  /* 0x000659b000067802 */ /* 0x000fc60000000f00 */
[----:B-1---5:R-:W-:Y:S05]  /*659a0*/  CALL.REL.NOINC `($_ZN7cutlass13device_kernelIN5flash19enable_sm80_to_sm89INS1_16FlashAttnBwdSm80INS1_25CollectiveMainloopBwdSm80ILi2ELi2EN4cute5tupleIJNS5_1CILi128EEES8_NS7_ILi64EEEEEENS_10bfloat16_tEfNS_4arch4Sm80ELb0ELb1ELb1ELb1ELb0ELb0ELb0ELb0ELi2ELi4ELi4ELi4ELb0EEENS1_21CollectiveEpilogueBwdISA_SB_SD_Li256ELb1ELb0ELi2EEENS1_19SingleTileSchedulerILb1ELb0ELb0ELi128EEEEEEEEEvNT_6ParamsE$_ZN4cute3eso3ESOILb1ELb0EJNS_6LayoutINS_5tupleIJNS3_IJNS3_IJNS3_IJNS_1CILi4EEENS4_ILi2EEEEEENS4_ILi1EEEEEES8_EEENS3_IJNS3_IJNS3_IJS8_S8_EEES8_EEES6_EEEEEENS3_IJNS3_IJNS3_IJNS3_IJS8_NS4_ILi32EEEEEENS4_ILi0EEEEEESH_EEENS3_IJNS3_IJNS3_IJSH_SH_EEESH_EEENS4_ILi64EEEEEEEEEEENS_10ViewEngineIPN7cutlass10bfloat16_tEEEEEC2ERKSP_RKSU_) ;  /* 0xfffa483000007944 */ /* 0x022fea0003c3ffff */
[----:B------:R2:W5:Y:S01]  /*659b0*/  LDL.64 R8, [R1+0x1410] ;  /* 0x0014100001087983 */ /* 0x0005620000100a00 */
[----:B-1----:R-:W-:Y:S02]  /*659c0*/  MOV R3, R10 ;  /* 0x0000000a00037202 */ /* 0x002fe40000000f00 */
[----:B------:R-:W-:Y:S02]  /*659d0*/  MOV R4, 0x659f0 ;  /* 0x000659f000047802 */ /* 0x000fe40000000f00 */
[----:B--2--5:R-:W-:Y:S05]  /*659e0*/  CALL.REL.NOINC `($_ZN7cutlass13device_kernelIN5flash19enable_sm80_to_sm89INS1_16FlashAttnBwdSm80INS1_25CollectiveMainloopBwdSm80ILi2ELi2EN4cute5tupleIJNS5_1CILi128EEES8_NS7_ILi64EEEEEENS_10bfloat16_tEfNS_4arch4Sm80ELb0ELb1ELb1ELb1ELb0ELb0ELb0ELb0ELi2ELi4ELi4ELi4ELb0EEENS1_21CollectiveEpilogueBwdISA_SB_SD_Li256ELb1ELb0ELi2EEENS1_19SingleTileSchedulerILb1ELb0ELb0ELi128EEEEEEEEEvNT_6ParamsE$_ZN4cute5tupleIJNS0_IJNS_1CILi2EEEEEENS0_IJiEEEEEC2ERKS3_RKS4_) ;  /* 0xfffa65c000007944 */ /* 0x024fea0003c3ffff */
[----:B------:R-:W2:Y:S01]  /*659f0*/  LDL R4, [R1+0x1410] ;  /* 0x0014100001047983 */ /* 0x000ea20000100800 */
[----:B-1----:R-:W-:-:S02]  /*65a00*/  MOV R2, R62 ;  /* 0x0000003e00027202 */ /* 0x002fc40000000f00 */
[----:B------:R-:W-:Y:S01]  /*65a10*/  MOV R14, 0x65a40 ;  /* 0x00065a40000e7802 */ /* 0x000fe20000000f00 */
[----:B--2---:R1:W-:Y:S04]  /*65a20*/  STL [R1+0x1448], R4 ;  /* 0x0014480401007387 */ /* 0x0043e80000100800 */
[----:B-1----:R-:W-:Y:S05]  /*65a30*/  CALL.REL.NOINC `($_ZN7cutlass13device_kernelIN5flash19enable_sm80_to_sm89INS1_16FlashAttnBwdSm80INS1_25CollectiveMainloopBwdSm80ILi2ELi2EN4cute5tupleIJNS5_1CILi128EEES8_NS7_ILi64EEEEEENS_10bfloat16_tEfNS_4arch4Sm80ELb0ELb1ELb1ELb1ELb0ELb0ELb0ELb0ELi2ELi4ELi4ELi4ELb0EEENS1_21CollectiveEpilogueBwdISA_SB_SD_Li256ELb1ELb0ELi2EEENS1_19SingleTileSchedulerILb1ELb0ELb0ELi128EEEEEEEEEvNT_6ParamsE$_ZZN4cute14logical_divideINS_5tupleIJNS1_IJNS_1CILi8EEENS2_ILi1EEEEEENS1_IJNS2_ILi2EEEEEEEEENS1_IJNS1_IJS4_NS2_ILi0EEEEEENS1_IJiEEEEEENS1_IJS5_NS_6LayoutIS4_S9_EEEEEEEDaRKNSD_IT_T0_EERKT1_ENKUlRKT_RKT0_E_clINSD_IS7_SB_EESE_EEDaSQ_ST_) ;  /* 0xfffa7c3000007944 */ /* 0x002fea0003c3ffff */
[----:B------:R-:W-:Y:S02]  /*65a40*/  MOV R4, 0x65a60 ;  /* 0x00065a6000047802 */ /* 0x000fe40000000f00 */
[----:B-1---5:R-:W-:Y:S05]  /*65a50*/  CALL.REL.NOINC `($_ZN7cutlass13device_kernelIN5flash19enable_sm80_to_sm89INS1_16FlashAttnBwdSm80INS1_25CollectiveMainloopBwdSm80ILi2ELi2EN4cute5tupleIJNS5_1CILi128EEES8_NS7_ILi64EEEEEENS_10bfloat16_tEfNS_4arch4Sm80ELb0ELb1ELb1ELb1ELb0ELb0ELb0ELb0ELi2ELi4ELi4ELi4ELb0EEENS1_21CollectiveEpilogueBwdISA_SB_SD_Li256ELb1ELb0ELi2EEENS1_19SingleTileSchedulerILb1ELb0ELb0ELi128EEEEEEEEEvNT_6ParamsE$_ZN4cute3eso3ESOILb1ELb0EJNS_5tupleIJNS2_IJNS_1CILi1EEENS3_ILi0EEEEEENS2_IJS5_S5_EEEEEENS2_IJS5_iEEEEEC2ERKS8_RKS9_) ;  /* 0xfffa3c8000007944 */ /* 0x022fea0003c3ffff */
[----:B-1----:R1:W5:Y:S01]  /*65a60*/  LDL R3, [R1+0x1410] ;  /* 0x0014100001037983 */ /* 0x0023620000100800 */
[----:B------:R-:W-:-:S03]  /*65a70*/  MOV R4, 0x65a90 ;  /* 0x00065a9000047802 */ /* 0x000fc60000000f00 */
[----:B-1---5:R-:W-:Y:S05]  /*65a80*/  CALL.REL.NOINC `($_ZN7cutlass13device_kernelIN5flash19enable_sm80_to_sm89INS1_16FlashAttnBwdSm80INS1_25CollectiveMainloopBwdSm80ILi2ELi2EN4cute5tupleIJNS5_1CILi128EEES8_NS7_ILi64EEEEEENS_10bfloat16_tEfNS_4arch4Sm80ELb0ELb1ELb1ELb1ELb0ELb0ELb0ELb0ELi2ELi4ELi4ELi4ELb0EEENS1_21CollectiveEpilogueBwdISA_SB_SD_Li256ELb1ELb0ELi2EEENS1_19SingleTileSchedulerILb1ELb0ELb0ELi128EEEEEEEEEvNT_6ParamsE$_ZN4cute5tupleIJNS0_IJNS0_IJNS0_IJNS_1CILi8EEENS1_ILi1EEEEEENS0_IJS3_S3_EEEEEENS0_IJS3_NS1_ILi2EEEEEEEEENS0_IJNS0_IJNS0_IJS3_NS1_ILi0EEEEEENS0_IJSA_SA_EEEEEENS0_IJSA_iEEEEEEEEC2ERKS9_RKSF_) ;  /* 0xfffa60c000007944 */ /* 0x022fea0003c3ffff */
[----:B-1----:R1:W5:Y:S01]  /*65a90*/  LDL R3, [R1+0x1410] ;  /* 0x0014100001037983 */ /* 0x0023620000100800 */
[----:B------:R-:W-:-:S03]  /*65aa0*/  MOV R4, 0x65ac0 ;  /* 0x00065ac000047802 */ /* 0x000fc60000000f00 */
[----:B-1---5:R-:W-:Y:S05]  /*65ab0*/  CALL.REL.NOINC `($_ZN7cutlass13device_kernelIN5flash19enable_sm80_to_sm89INS1_16FlashAttnBwdSm80INS1_25CollectiveMainloopBwdSm80ILi2ELi2EN4cute5tupleIJNS5_1CILi128EEES8_NS7_ILi64EEEEEENS_10bfloat16_tEfNS_4arch4Sm80ELb0ELb1ELb1ELb1ELb0ELb0ELb0ELb0ELi2ELi4ELi4ELi4ELb0EEENS1_21CollectiveEpilogueBwdISA_SB_SD_Li256ELb1ELb0ELi2EEENS1_19SingleTileSchedulerILb1ELb0ELb0ELi128EEEEEEEEEvNT_6ParamsE$_ZN4cute3eso3ESOILb1ELb0EJNS_5tupleIJNS2_IJNS_1CILi1EEENS3_ILi0EEEEEENS2_IJS5_S5_EEEEEENS2_IJS5_iEEEEEC2ERKS8_RKS9_) ;  /* 0xfffa3c2000007944 */ /* 0x022fea0003c3ffff */
[----:B-1----:R1:W5:Y:S01]  /*65ac0*/  LDL R3, [R1+0x1410] ;  /* 0x0014100001037983 */ /* 0x0023620000100800 */
[----:B------:R-:W-:-:S03]  /*65ad0*/  MOV R4, 0x65af0 ;  /* 0x00065af000047802 */ /* 0x000fc60000000f00 */
[----:B-1---5:R-:W-:Y:S05]  /*65ae0*/  CALL.REL.NOINC `($_ZN7cutlass13device_kernelIN5flash19enable_sm80_to_sm89INS1_16FlashAttnBwdSm80INS1_25CollectiveMainloopBwdSm80ILi2ELi2EN4cute5tupleIJNS5_1CILi128EEES8_NS7_ILi64EEEEEENS_10bfloat16_tEfNS_4arch4Sm80ELb0ELb1ELb1ELb1ELb0ELb0ELb0ELb0ELi2ELi4ELi4ELi4ELb0EEENS1_21CollectiveEpilogueBwdISA_SB_SD_Li256ELb1ELb0ELi2EEENS1_19SingleTileSchedulerILb1ELb0ELb0ELi128EEEEEEEEEvNT_6ParamsE$_ZN4cute3eso3ESOILb1ELb0EJNS_5tupleIJNS_1CILi0EEES4_EEEiEEC2ERKS5_RKi) ;  /* 0xfffa402000007944 */ /* 0x022fea0003c3ffff */
[----:B-1----:R1:W5:Y:S01]  /*65af0*/  LDL R3, [R1+0x1410] ;  /* 0x0014100001037983 */ /* 0x0023620000100800 */
[----:B------:R-:W-:-:S03]  /*65b00*/  MOV R4, 0x65b20 ;  /* 0x00065b2000047802 */ /* 0x000fc60000000f00 */
[----:B-1---5:R-:W-:Y:S05]  /*65b10*/  CALL.REL.NOINC `($_ZN7cutlass13device_kernelIN5flash19enable_sm80_to_sm89INS1_16FlashAttnBwdSm80INS1_25CollectiveMainloopBwdSm80ILi2ELi2EN4cute5tupleIJNS5_1CILi128EEES8_NS7_ILi64EEEEEENS_10bfloat16_tEfNS_4arch4Sm80ELb0ELb1ELb1ELb1ELb0ELb0ELb0ELb0ELi2ELi4ELi4ELi4ELb0EEENS1_21CollectiveEpilogueBwdISA_SB_SD_Li256ELb1ELb0ELi2EEENS1_19SingleTileSchedulerILb1ELb0ELb0ELi128EEEEEEEEEvNT_6ParamsE$_ZN4cute3eso3ESOILb1ELb0EJNS_5tupleIJNS2_IJNS_1CILi1EEENS3_ILi0EEEEEES5_EEENS2_IJNS2_IJS5_S5_EEEiEEEEEC2ERKS7_RKS9_) ;  /* 0xfffa3c0000007944 */ /* 0x022fea0003c3ffff */
[----:B-1----:R1:W5:Y:S01]  /*65b20*/  LDL R3, [R1+0x1410] ;  /* 0x0014100001037983 */ /* 0x0023620000100800 */
[----:B------:R-:W-:-:S03]  /*65b30*/  MOV R4, 0x65b50 ;  /* 0x00065b5000047802 */ /* 0x000fc60000000f00 */
[----:B-1---5:R-:W-:Y:S05]  /*65b40*/  CALL.REL.NOINC `($_ZN7cutlass13device_kernelIN5flash19enable_sm80_to_sm89INS1_16FlashAttnBwdSm80INS1_25CollectiveMainloopBwdSm80ILi2ELi2EN4cute5tupleIJNS5_1CILi128EEES8_NS7_ILi64EEEEEENS_10bfloat16_tEfNS_4arch4Sm80ELb0ELb1ELb1ELb1ELb0ELb0ELb0ELb0ELi2ELi4ELi4ELi4ELb0EEENS1_21CollectiveEpilogueBwdISA_SB_SD_Li256ELb1ELb0ELi2EEENS1_19SingleTileSchedulerILb1ELb0ELb0ELi128EEEEEEEEEvNT_6ParamsE$_ZN4cute5tupleIJNS0_IJNS0_IJNS0_IJNS_1CILi8EEENS1_ILi1EEEEEES3_EEENS0_IJNS0_IJS3_S3_EEENS1_ILi2EEEEEEEEENS0_IJNS0_IJNS0_IJS3_NS1_ILi0EEEEEESA_EEENS0_IJNS0_IJSA_SA_EEEiEEEEEEEEC2ERKS9_RKSF_) ;  /* 0xfffa604000007944 */ /* 0x022fea0003c3ffff */
[----:B------:R2:W5:Y:S01]  /*65b50*/  LDL R6, [R1+0x1410] ;  /* 0x0014100001067983 */ /* 0x0005620000100800 */
[----:B------:R-:W-:-:S03]  /*65b60*/  MOV R4, 0x65b90 ;  /* 0x00065b9000047802 */ /* 0x000fc60000000f00 */
[----:B------:R2:W-:Y:S04]  /*65b70*/  STL.64 [R1+0x1448], R16 ;  /* 0x0014481001007387 */ /* 0x0005e80000100a00 */
[----:B-12--5:R-:W-:Y:S05]  /*65b80*/  CALL.REL.NOINC `($_ZN7cutlass13device_kernelIN5flash19enable_sm80_to_sm89INS1_16FlashAttnBwdSm80INS1_25CollectiveMainloopBwdSm80ILi2ELi2EN4cute5tupleIJNS5_1CILi128EEES8_NS7_ILi64EEEEEENS_10bfloat16_tEfNS_4arch4Sm80ELb0ELb1ELb1ELb1ELb0ELb0ELb0ELb0ELi2ELi4ELi4ELi4ELb0EEENS1_21CollectiveEpilogueBwdISA_SB_SD_Li256ELb1ELb0ELi2EEENS1_19SingleTileSchedulerILb1ELb0ELb0ELi128EEEEEEEEEvNT_6ParamsE$_ZN4cute3eso3ESOILb0ELb0EJNS_6LayoutINS_5tupleIJNS3_IJNS3_IJNS_1CILi8EEENS4_ILi1EEEEEES6_EEENS3_IJNS3_IJS6_S6_EEENS4_ILi2EEEEEEEEENS3_IJNS3_IJNS3_IJS6_NS4_ILi0EEEEEESD_EEENS3_IJNS3_IJSD_SD_EEEiEEEEEEEENS_10ViewEngineINS_8smem_ptrIPN7cutlass10bfloat16_tEEEEEEEC2ERKSJ_RKSQ_) ;  /* 0xfffa19b000007944 */ /* 0x026fea0003c3ffff */
[----:B-1----:R1:W5:Y:S04]  /*65b90*/  LDL R10, [R1+0x1410] ;  /* 0x00141000010a7983 */ /* 0x0023680000100800 */
[----:B------:R1:W5:Y:S01]  /*65ba0*/  LDL.64 R4, [R1+0x1418] ;  /* 0x0014180001047983 */ /* 0x0003620000100a00 */
[----:B------:R-:W-:-:S03]  /*65bb0*/  MOV R6, 0x65bd0 ;  /* 0x00065bd000067802 */ /* 0x000fc60000000f00 */
[----:B-1---5:R-:W-:Y:S05]  /*65bc0*/  CALL.REL.NOINC `($_ZN7cutlass13device_kernelIN5flash19enable_sm80_to_sm89INS1_16FlashAttnBwdSm80INS1_25CollectiveMainloopBwdSm80ILi2ELi2EN4cute5tupleIJNS5_1CILi128EEES8_NS7_ILi64EEEEEENS_10bfloat16_tEfNS_4arch4Sm80ELb0ELb1ELb1ELb1ELb0ELb0ELb0ELb0ELi2ELi4ELi4ELi4ELb0EEENS1_21CollectiveEpilogueBwdISA_SB_SD_Li256ELb1ELb0ELi2EEENS1_19SingleTileSchedulerILb1ELb0ELb0ELi128EEEEEEEEEvNT_6ParamsE$_ZN4cute3eso3ESOILb1ELb0EJNS_6LayoutINS_5tupleIJNS3_IJNS3_IJNS_1CILi4EEENS4_ILi2EEEEEENS4_ILi1EEEEEES6_EEENS3_IJNS3_IJNS3_IJS8_NS4_ILi32EEEEEENS4_ILi0EEEEEENS4_ILi64EEEEEEEENS_10ViewEngineIPN7cutlass10bfloat16_tEEEEEC2ERKSH_RKSM_) ;  /* 0xfffa476000007944 */ /* 0x022fea0003c3ffff */
[----:B------:R2:W5:Y:S01]  /*65bd0*/  LDL.64 R14, [R1+0x1410] ;  /* 0x00141000010e7983 */ /* 0x0005620000100a00 */
[----:B------:R-:W-:Y:S02]  /*65be0*/  MOV R3, R10 ;  /* 0x0000000a00037202 */ /* 0x000fe40000000f00 */
[----:B-1----:R-:W-:Y:S02]  /*65bf0*/  MOV R8, 0x65c10 ;  /* 0x00065c1000087802 */ /* 0x002fe40000000f00 */
[----:B--2--5:R-:W-:Y:S05]  /*65c00*/  CALL.REL.NOINC `($_ZN7cutlass13device_kernelIN5flash19enable_sm80_to_sm89INS1_16FlashAttnBwdSm80INS1_25CollectiveMainloopBwdSm80ILi2ELi2EN4cute5tupleIJNS5_1CILi128EEES8_NS7_ILi64EEEEEENS_10bfloat16_tEfNS_4arch4Sm80ELb0ELb1ELb1ELb1ELb0ELb0ELb0ELb0ELi2ELi4ELi4ELi4ELb0EEENS1_21CollectiveEpilogueBwdISA_SB_SD_Li256ELb1ELb0ELi2EEENS1_19SingleTileSchedulerILb1ELb0ELb0ELi128EEEEEEEEEvNT_6ParamsE$_ZZN4cute5sliceINS_5tupleIJNS1_IJNS_10UnderscoreENS_1CILi0EEEEEENS1_IJS4_S2_EEEEEENS1_IJNS1_IJNS1_IJNS3_ILi1EEES4_EEES4_EEENS1_IJNS1_IJS4_S4_EEEiEEEEEEEEDaRKT_RKT0_ENKUlRKT_RKT0_E_clIS6_SC_EEDaSM_SP_) ;  /* 0xfffa816000007944 */ /* 0x024fea0003c3ffff */
[----:B------:R-:W-:Y:S02]  /*65c10*/  MOV R8, 0x65c30 ;  /* 0x00065c3000087802 */ /* 0x000fe40000000f00 */
[----:B-1----:R-:W-:Y:S05]  /*65c20*/  CALL.REL.NOINC `($_ZN7cutlass13device_kernelIN5flash19enable_sm80_to_sm89INS1_16FlashAttnBwdSm80INS1_25CollectiveMainloopBwdSm80ILi2ELi2EN4cute5tupleIJNS5_1CILi128EEES8_NS7_ILi64EEEEEENS_10bfloat16_tEfNS_4arch4Sm80ELb0ELb1ELb1ELb1ELb0ELb0ELb0ELb0ELi2ELi4ELi4ELi4ELb0EEENS1_21CollectiveEpilogueBwdISA_SB_SD_Li256ELb1ELb0ELi2EEENS1_19SingleTileSchedulerILb1ELb0ELb0ELi128EEEEEEEEEvNT_6ParamsE$_ZZN4cute12filter_tupleINS_5tupleIJNS1_IJNS_10UnderscoreENS_1CILi0EEEEEENS1_IJS4_S2_EEEEEENS1_IJNS1_IJNS1_IJNS3_ILi1EEES4_EEES4_EEENS1_IJNS1_IJS4_S4_EEEiEEEEEEZNS_5sliceIS7_SD_EEDaRKT_RKT0_EUlRKT_RKT0_E_EEDaSH_SK_OT1_ENKUlDpSN_E_clIJNS1_IJS9_EEENS1_IJiEEEEEEDaSU_) ;  /* 0xfffa6ba000007944 */ /* 0x002fea0003c3ffff */
[----:B------:R-:W-:Y:S02]  /*65c30*/  MOV R6, 0x65c50 ;  /* 0x00065c5000067802 */ /* 0x000fe40000000f00 */
[----:B-1---5:R-:W-:Y:S05]  /*65c40*/  CALL.REL.NOINC `($_ZN7cutlass13device_kernelIN5flash19enable_sm80_to_sm89INS1_16FlashAttnBwdSm80INS1_25CollectiveMainloopBwdSm80ILi2ELi2EN4cute5tupleIJNS5_1CILi128EEES8_NS7_ILi64EEEEEENS_10bfloat16_tEfNS_4arch4Sm80ELb0ELb1ELb1ELb1ELb0ELb0ELb0ELb0ELi2ELi4ELi4ELi4ELb0EEENS1_21CollectiveEpilogueBwdISA_SB_SD_Li256ELb1ELb0ELi2EEENS1_19SingleTileSchedulerILb1ELb0ELb0ELi128EEEEEEEEEvNT_6ParamsE$_ZN4cute5tupleIJNS0_IJNS0_IJNS_1CILi8EEENS1_ILi1EEEEEENS1_ILi2EEEEEENS0_IJNS0_IJS3_NS1_ILi0EEEEEEiEEEEEC2ERKS6_RKS9_) ;  /* 0xfffa615000007944 */ /* 0x022fea0003c3ffff */
[----:B-1----:R1:W5:Y:S01]  /*65c50*/  LDL R3, [R1+0x1410] ;  /* 0x0014100001037983 */ /* 0x0023620000100800 */
[----:B------:R-:W-:-:S03]  /*65c60*/  MOV R6, 0x65c80 ;  /* 0x00065c8000067802 */ /* 0x000fc60000000f00 */
        /* <DEDUP_REMOVED lines=8> */
[----:B------:R-:W-:-:S02]  /*65cf0*/  MOV R6, R7 ;  /* 0x0000000700067202 */ /* 0x000fc40000000f00 */
[----:B------:R-:W-:Y:S01]  /*65d00*/  MOV R4, 0x65d30 ;  /* 0x00065d3000047802 */ /* 0x000fe20000000f00 */
[----:B--2---:R1:W-:Y:S04]  /*65d10*/  STL.64 [R1+0x1448], R2 ;  /* 0x0014480201007387 */ /* 0x0043e80000100a00 */
[----:B-1----:R-:W-:Y:S05]  /*65d20*/  CALL.REL.NOINC `($_ZN7cutlass13device_kernelIN5flash19enable_sm80_to_sm89INS1_16FlashAttnBwdSm80INS1_25CollectiveMainloopBwdSm80ILi2ELi2EN4cute5tupleIJNS5_1CILi128EEES8_NS7_ILi64EEEEEENS_10bfloat16_tEfNS_4arch4Sm80ELb0ELb1ELb1ELb1ELb0ELb0ELb0ELb0ELi2ELi4ELi4ELi4ELb0EEENS1_21CollectiveEpilogueBwdISA_SB_SD_Li256ELb1ELb0ELi2EEENS1_19SingleTileSchedulerILb1ELb0ELb0ELi128EEEEEEEEEvNT_6ParamsE$_ZN4cute3eso3ESOILb0ELb0EJNS_6LayoutINS_5tupleIJNS3_IJNS_1CILi8EEENS4_ILi1EEEEEENS4_ILi2EEEEEENS3_IJNS3_IJS6_NS4_ILi0EEEEEEiEEEEENS_10ViewEngineINS_8smem_ptrIPN7cutlass10bfloat16_tEEEEEEEC2ERKSD_RKSK_) ;  /* 0xfffa1df000007944 */ /* 0x002fea0003c3ffff */
[----:B------:R2:W5:Y:S04]  /*65d30*/  LDL R12, [R1+0x1410] ;  /* 0x00141000010c7983 */ /* 0x0005680000100800 */
[----:B------:R2:W5:Y:S01]  /*65d40*/  LDL.64 R16, [R1+0x1418] ;  /* 0x0014180001107983 */ /* 0x0005620000100a00 */
[----:B------:R-:W-:Y:S01]  /*65d50*/  IMAD.MOV.U32 R2, RZ, RZ, R70 ;  /* 0x000000ffff027224 */ /* 0x000fe200078e0046 */
[----:B-1----:R-:W-:Y:S02]  /*65d60*/  MOV R3, RZ ;  /* 0x000000ff00037202 */ /* 0x002fe40000000f00 */
[----:B------:R-:W-:Y:S02]  /*65d70*/  MOV R10, 0x65d90 ;  /* 0x00065d90000a7802 */ /* 0x000fe40000000f00 */
[----:B--2--5:R-:W-:Y:S05]  /*65d80*/  CALL.REL.NOINC `($_ZN7cutlass13device_kernelIN5flash19enable_sm80_to_sm89INS1_16FlashAttnBwdSm80INS1_25CollectiveMainloopBwdSm80ILi2ELi2EN4cute5tupleIJNS5_1CILi128EEES8_NS7_ILi64EEEEEENS_10bfloat16_tEfNS_4arch4Sm80ELb0ELb1ELb1ELb1ELb0ELb0ELb0ELb0ELi2ELi4ELi4ELi4ELb0EEENS1_21CollectiveEpilogueBwdISA_SB_SD_Li256ELb1ELb0ELi2EEENS1_19SingleTileSchedulerILb1ELb0ELb0ELi128EEEEEEEEEvNT_6ParamsE$_ZN4cute3eso3ESOILb1ELb0EJNS_10UnderscoreEiEEC2ERKS2_RKi) ;  /* 0xfffa2c6000007944 */ /* 0x024fea0003c3ffff */
        /* <DEDUP_REMOVED lines=16> */
[----:B------:R-:W-:-:S02]  /*65e90*/  MOV R3, RZ ;  /* 0x000000ff00037202 */ /* 0x000fc40000000f00 */
[----:B------:R-:W-:Y:S02]  /*65ea0*/  MOV R10, 0x65ec0 ;  /* 0x00065ec0000a7802 */ /* 0x000fe40000000f00 */
[----:B-1---5:R-:W-:Y:S05]  /*65eb0*/  CALL.REL.NOINC `($_ZN7cutlass13device_kernelIN5flash19enable_sm80_to_sm89INS1_16FlashAttnBwdSm80INS1_25CollectiveMainloopBwdSm80ILi2ELi2EN4cute5tupleIJNS5_1CILi128EEES8_NS7_ILi64EEEEEENS_10bfloat16_tEfNS_4arch4Sm80ELb0ELb1ELb1ELb1ELb0ELb0ELb0ELb0ELi2ELi4ELi4ELi4ELb0EEENS1_21CollectiveEpilogueBwdISA_SB_SD_Li256ELb1ELb0ELi2EEENS1_19SingleTileSchedulerILb1ELb0ELb0ELi128EEEEEEEEEvNT_6ParamsE$_ZN4cute3eso3ESOILb1ELb0EJNS_10UnderscoreEiEEC2ERKS2_RKi) ;  /* 0xfffa2b3000007944 */ /* 0x022fea0003c3ffff */
[----:B-1----:R-:W2:Y:S01]  /*65ec0*/  LDL R3, [R1+0x1410] ;  /* 0x0014100001037983 */ /* 0x002ea20000100800 */
[----:B------:R-:W-:Y:S02]  /*65ed0*/  MOV R4, 0x65f00 ;  /* 0x00065f0000047802 */ /* 0x000fe40000000f00 */
[----:B--2---:R-:W-:Y:S02]  /*65ee0*/  SHF.L.U32 R3, R3, 0x6, RZ ;  /* 0x0000000603037819 */ /* 0x004fe400000006ff */
[----:B------:R-:W-:Y:S05]  /*65ef0*/  CALL.REL.NOINC `($_ZN7cutlass13device_kernelIN5flash19enable_sm80_to_sm89INS1_16FlashAttnBwdSm80INS1_25CollectiveMainloopBwdSm80ILi2ELi2EN4cute5tupleIJNS5_1CILi128EEES8_NS7_ILi64EEEEEENS_10bfloat16_tEfNS_4arch4Sm80ELb0ELb1ELb1ELb1ELb0ELb0ELb0ELb0ELi2ELi4ELi4ELi4ELb0EEENS1_21CollectiveEpilogueBwdISA_SB_SD_Li256ELb1ELb0ELi2EEENS1_19SingleTileSchedulerILb1ELb0ELb0ELi128EEEEEEEEEvNT_6ParamsE$_ZN4cute3eso3ESOILb1ELb0EJNS_6LayoutINS_5tupleIJNS3_IJNS3_IJNS_1CILi4EEENS4_ILi2EEEEEENS4_ILi1EEEEEEEEENS3_IJNS3_IJNS3_IJS8_NS4_ILi32EEEEEENS4_ILi0EEEEEEEEEEEiEEC2ERKSG_RKi) ;  /* 0xfffa43b000007944 */ /* 0x000fea0003c3ffff */
[----:B-1----:R-:W2:Y:S01]  /*65f00*/  LDL R3, [R1+0x1410] ;  /* 0x0014100001037983 */ /* 0x002ea20000100800 */
        /* <DEDUP_REMOVED lines=20> */
[----:B--2--5:R-:W-:Y:S05]  /*66050*/  CALL.REL.NOINC `($_ZN7cutlass13device_kernelIN5flash19enable_sm80_to_sm89INS1_16FlashAttnBwdSm80INS1_25CollectiveMainloopBwdSm80ILi2ELi2EN4cute5tupleIJNS5_1CILi128EEES8_NS7_ILi64EEEEEENS_10bfloat16_tEfNS_4arch4Sm80ELb0ELb1ELb1ELb1ELb0ELb0ELb0ELb0ELi2ELi4ELi4ELi4ELb0EEENS1_21CollectiveEpilogueBwdISA_SB_SD_Li256ELb1ELb0ELi2EEENS1_19SingleTileSchedulerILb1ELb0ELb0ELi128EEEEEEEEEvNT_6ParamsE$_ZN4cute3eso3ESOILb1ELb0EJNS_6LayoutINS_5tupleIJNS3_IJNS3_IJNS_1CILi2EEES5_EEENS4_ILi1EEEEEEEEENS3_IJNS3_IJNS3_IJS7_NS4_ILi16EEEEEENS4_ILi0EEEEEEEEEEENS_10ViewEngineIPjEEEEC2ERKSF_RKSI_) ;  /* 0xfffa41c000007944 */ /* 0x024fea0003c3ffff */
[----:B------:R2:W5:Y:S01]  /*66060*/  LDL.64 R84, [R1+0x1410] ;  /* 0x0014100001547983 */ /* 0x0005620000100a00 */
[----:B-1----:R-:W-:-:S02]  /*66070*/  MOV R4, R8 ;  /* 0x0000000800047202 */ /* 0x002fc40000000f00 */
[----:B------:R-:W-:Y:S02]  /*66080*/  MOV R2, 0x660a0 ;  /* 0x000660a000027802 */ /* 0x000fe40000000f00 */
[----:B--2--5:R-:W-:Y:S05]  /*66090*/  CALL.REL.NOINC `($_ZN7cutlass13device_kernelIN5flash19enable_sm80_to_sm89INS1_16FlashAttnBwdSm80INS1_25CollectiveMainloopBwdSm80ILi2ELi2EN4cute5tupleIJNS5_1CILi128EEES8_NS7_ILi64EEEEEENS_10bfloat16_tEfNS_4arch4Sm80ELb0ELb1ELb1ELb1ELb0ELb0ELb0ELb0ELi2ELi4ELi4ELi4ELb0EEENS1_21CollectiveEpilogueBwdISA_SB_SD_Li256ELb1ELb0ELi2EEENS1_19SingleTileSchedulerILb1ELb0ELb0ELi128EEEEEEEEEvNT_6ParamsE$_ZN73_INTERNAL_24fd9406_37_flash_bwd_hdim64_bf16_softcap_sm80_cu_3fbc093a_291824__cvta_generic_to_sharedEPKv) ;  /* 0xfffa658000007944 */ /* 0x024fea0003c3ffff */
        /* <DEDUP_REMOVED lines=58> */
[----:B------:R-:W1:Y:S04]  /*66440*/  LDSM.16.MT88.4 R4, [R4] ;  /* 0x000000000404783b */ /* 0x000e680000004200 */
[----:B-1----:R1:W-:Y:S04]  /*66450*/  ST.E [R10.64], R4 ;  /* 0x000000040a007985 */ /* 0x0023e8000c101904 */
[----:B------:R1:W-:Y:S04]  /*66460*/  ST.E [R10.64+0x4], R5 ;  /* 0x000004050a007985 */ /* 0x0003e8000c101904 */
[----:B------:R1:W-:Y:S04]  /*66470*/  ST.E [R10.64+0x40], R6 ;  /* 0x000040060a007985 */ /* 0x0003e8000c101904 */
[----:B------:R1:W-:Y:S02]  /*66480*/  ST.E [R10.64+0x44], R7 ;  /* 0x000044070a007985 */ /* 0x0003e4000c101904 */
.L_x_2027:
[----:B------:R-:W-:-:S13]  /*66490*/  ISETP.NE.AND P0, PT, R69, 0x7, PT ;  /* 0x000000074500780c */ /* 0x000fda0003f05270 */
[----:B-1----:R-:W-:Y:S05]  /*664a0*/  @!P0 BRA `(.L_x_2024) ;  /* 0x00001b6000008947 */ /* 0x002fea0003800000 */
[----:B------:R-:W-:Y:S01]  /*664b0*/  IADD3 R12, R69, 0x1, RZ ;  /* 0x00000001450c7810 */ /* 0x000fe20007ffe0ff */
[----:B------:R-:W-:Y:S01]  /*664c0*/  IMAD.MOV.U32 R2, RZ, RZ, R70 ;  /* 0x000000ffff027224 */ /* 0x000fe200078e0046 */
[----:B------:R-:W-:-:S03]  /*664d0*/  MOV R8, 0x66500 ;  /* 0x0006650000087802 */ /* 0x000fc60000000f00 */
[----:B------:R-:W-:Y:S02]  /*664e0*/  IMAD.MOV.U32 R3, RZ, RZ, R12 ;  /* 0x000000ffff037224 */ /* 0x000fe400078e000c */
[----:B-1----:R-:W-:Y:S05]  /*664f0*/  CALL.REL.NOINC `($_ZN7cutlass13device_kernelIN5flash19enable_sm80_to_sm89INS1_16FlashAttnBwdSm80INS1_25CollectiveMainloopBwdSm80ILi2ELi2EN4cute5tupleIJNS5_1CILi128EEES8_NS7_ILi64EEEEEENS_10bfloat16_tEfNS_4arch4Sm80ELb0ELb1ELb1ELb1ELb0ELb0ELb0ELb0ELi2ELi4ELi4ELi4ELb0EEENS1_21CollectiveEpilogueBwdISA_SB_SD_Li256ELb1ELb0ELi2EEENS1_19SingleTileSchedulerILb1ELb0ELb0ELi128EEEEEEEEEvNT_6ParamsE$_ZN4cute3eso3ESOILb1ELb0EJNS_10UnderscoreES2_iEEC2ERKS2_S5_RKi) ;  /* 0xfffa24b000007944 */ /* 0x002fea0003c3ffff */
        /* <DEDUP_REMOVED lines=16> */
[----:B------:R-:W-:Y:S05]  /*66600*/  CALL.REL.NOINC `($_ZN7cutlass13device_kernelIN5flash19enable_sm80_to_sm89INS1_16FlashAttnBwdSm80INS1_25CollectiveMainloopBwdSm80ILi2ELi2EN4cute5tupleIJNS5_1CILi128EEES8_NS7_ILi64EEEEEENS_10bfloat16_tEfNS_4arch4Sm80ELb0ELb1ELb1ELb1ELb0ELb0ELb0ELb0ELi2ELi4ELi4ELi4ELb0EEENS1_21CollectiveEpilogueBwdISA_SB_SD_Li256ELb1ELb0ELi2EEENS1_19SingleTileSchedulerILb1ELb0ELb0ELi128EEEEEEEEEvNT_6ParamsE$_ZN4cute3eso3ESOILb1ELb0EJNS_6LayoutINS_5tupleIJNS3_IJNS_1CILi8EEENS4_ILi1EEEEEENS4_ILi2EEEEEENS3_IJNS3_IJS6_NS4_ILi0EEEEEENS4_ILi4096EEEEEEEEiEEC2ERKSE_RKi) ;  /* 0xfffa4ef000007944 */ /* 0x000fea0003c3ffff */
        /* <DEDUP_REMOVED lines=8> */
[----:B-1---5:R-:W-:Y:S05]  /*66690*/  CALL.REL.NOINC `($_ZN7cutlass13device_kernelIN5flash19enable_sm80_to_sm89INS1_16FlashAttnBwdSm80INS1_25CollectiveMainloopBwdSm80ILi2ELi2EN4cute5tupleIJNS5_1CILi128EEES8_NS7_ILi64EEEEEENS_10bfloat16_tEfNS_4arch4Sm80ELb0ELb1ELb1ELb1ELb0ELb0ELb0ELb0ELi2ELi4ELi4ELi4ELb0EEENS1_21CollectiveEpilogueBwdISA_SB_SD_Li256ELb1ELb0ELi2EEENS1_19SingleTileSchedulerILb1ELb0ELb0ELi128EEEEEEEEEvNT_6ParamsE$_ZN4cute3eso3ESOILb1ELb0EJNS_6LayoutINS_5tupleIJNS3_IJNS_1CILi8EEENS4_ILi1EEEEEENS4_ILi2EEEEEENS3_IJNS3_IJS6_NS4_ILi0EEEEEENS4_ILi4096EEEEEEEENS_10ViewEngineINS_8smem_ptrIPN7cutlass10bfloat16_tEEEEEEEC2ERKSE_RKSL_) ;  /* 0xfffa4e2000007944 */ /* 0x022fea0003c3ffff */
[----:B-1----:R1:W5:Y:S01]  /*666a0*/  LDL.64 R4, [R1+0x1410] ;  /* 0x0014100001047983 */ /* 0x0023620000100a00 */
[----:B------:R-:W-:Y:S01]  /*666b0*/  IMAD.MOV.U32 R2, RZ, RZ, R61 ;  /* 0x000000ffff027224 */ /* 0x000fe200078e003d */
[----:B------:R-:W-:-:S02]  /*666c0*/  MOV R3, R12 ;  /* 0x0000000c00037202 */ /* 0x000fc40000000f00 */
[----:B------:R-:W-:Y:S02]  /*666d0*/  MOV R8, 0x666f0 ;  /* 0x000666f000087802 */ /* 0x000fe40000000f00 */
[----:B-1---5:R-:W-:Y:S05]  /*666e0*/  CALL.REL.NOINC `($_ZN7cutlass13device_kernelIN5flash19enable_sm80_to_sm89INS1_16FlashAttnBwdSm80INS1_25CollectiveMainloopBwdSm80ILi2ELi2EN4cute5tupleIJNS5_1CILi128EEES8_NS7_ILi64EEEEEENS_10bfloat16_tEfNS_4arch4Sm80ELb0ELb1ELb1ELb1ELb0ELb0ELb0ELb0ELi2ELi4ELi4ELi4ELb0EEENS1_21CollectiveEpilogueBwdISA_SB_SD_Li256ELb1ELb0ELi2EEENS1_19SingleTileSchedulerILb1ELb0ELb0ELi128EEEEEEEEEvNT_6ParamsE$_ZN4cute3eso3ESOILb1ELb0EJNS_10UnderscoreES2_iEEC2ERKS2_S5_RKi) ;  /* 0xfffa22c000007944 */ /* 0x022fea0003c3ffff */
        /* <DEDUP_REMOVED lines=9> */
[----:B------:R-:W-:Y:S05]  /*66780*/  CALL.REL.NOINC `($_ZN7cutlass13device_kernelIN5flash19enable_sm80_to_sm89INS1_16FlashAttnBwdSm80INS1_25CollectiveMainloopBwdSm80ILi2ELi2EN4cute5tupleIJNS5_1CILi128EEES8_NS7_ILi64EEEEEENS_10bfloat16_tEfNS_4arch4Sm80ELb0ELb1ELb1ELb1ELb0ELb0ELb0ELb0ELi2ELi4ELi4ELi4ELb0EEENS1_21CollectiveEpilogueBwdISA_SB_SD_Li256ELb1ELb0ELi2EEENS1_19SingleTileSchedulerILb1ELb0ELb0ELi128EEEEEEEEEvNT_6ParamsE$_ZN4cute3eso3ESOILb1ELb0EJNS_6LayoutINS_5tupleIJNS3_IJNS_1CILi8EEENS4_ILi1EEEEEENS4_ILi2EEEEEENS3_IJNS3_IJS6_NS4_ILi0EEEEEES5_EEEEEiEEC2ERKSD_RKi) ;  /* 0xfffa4f2000007944 */ /* 0x000fea0003c3ffff */
[----:B-1----:R-:W2:Y:S01]  /*66790*/  LDL R3, [R1+0x1380] ;  /* 0x0013800001037983 */ /* 0x002ea20000100800 */
[----:B------:R-:W-:Y:S01]  /*667a0*/  MOV R6, 0x667e0 ;  /* 0x000667e000067802 */ /* 0x000fe20000000f00 */
[----:B--2---:R-:W-:-:S05]  /*667b0*/  IMAD.WIDE R2, R3, 0x2, R76 ;  /* 0x0000000203027825 */ /* 0x004fca00078e024c */
[----:B------:R-:W-:Y:S02]  /*667c0*/  MOV R7, R3 ;  /* 0x0000000300077202 */ /* 0x000fe40000000f00 */
[----:B------:R-:W-:Y:S05]  /*667d0*/  CALL.REL.NOINC `($_ZN7cutlass13device_kernelIN5flash19enable_sm80_to_sm89INS1_16FlashAttnBwdSm80INS1_25CollectiveMainloopBwdSm80ILi2ELi2EN4cute5tupleIJNS5_1CILi128EEES8_NS7_ILi64EEEEEENS_10bfloat16_tEfNS_4arch4Sm80ELb0ELb1ELb1ELb1ELb0ELb0ELb0ELb0ELi2ELi4ELi4ELi4ELb0EEENS1_21CollectiveEpilogueBwdISA_SB_SD_Li256ELb1ELb0ELi2EEENS1_19SingleTileSchedulerILb1ELb0ELb0ELi128EEEEEEEEEvNT_6ParamsE$_ZN4cute3eso3ESOILb1ELb0EJNS_6LayoutINS_5tupleIJNS3_IJNS_1CILi8EEENS4_ILi1EEEEEENS4_ILi2EEEEEENS3_IJNS3_IJS6_NS4_ILi0EEEEEES5_EEEEENS_10ViewEngineIPN7cutlass10bfloat16_tEEEEEC2ERKSD_RKSI_) ;  /* 0xfffa4e7000007944 */ /* 0x000fea0003c3ffff */
        /* <DEDUP_REMOVED lines=151> */
[----:B------:R2:W5:Y:S04]  /*67150*/  LDL R5, [R1+0x1380] ;  /* 0x0013800001057983 */ /* 0x0005680000100800 */
[----:B------:R2:W5:Y:S01]  /*67160*/  LD.E R20, [R78.64] ;  /* 0x000000044e147980 */ /* 0x000562000c101900 */
[----:B------:R-:W-:-:S03]  /*67170*/  MOV R4, 0x67190 ;  /* 0x0006719000047802 */ /* 0x000fc60000000f00 */
[----:B-12--5:R-:W-:Y:S05]  /*67180*/  CALL.REL.NOINC `($_ZN7cutlass13device_kernelIN5flash19enable_sm80_to_sm89INS1_16FlashAttnBwdSm80INS1_25CollectiveMainloopBwdSm80ILi2ELi2EN4cute5tupleIJNS5_1CILi128EEES8_NS7_ILi64EEEEEENS_10bfloat16_tEfNS_4arch4Sm80ELb0ELb1ELb1ELb1ELb0ELb0ELb0ELb0ELi2ELi4ELi4ELi4ELb0EEENS1_21CollectiveEpilogueBwdISA_SB_SD_Li256ELb1ELb0ELi2EEENS1_19SingleTileSchedulerILb1ELb0ELb0ELi128EEEEEEEEEvNT_6ParamsE$_ZZN4cute5sliceINS_5tupleIJNS_10UnderscoreES2_iEEENS1_IJNS1_IJNS_1CILi1EEENS4_ILi0EEEEEEiNS4_ILi1024EEEEEEEEDaRKT_RKT0_ENKUlRKT_RKT0_E_clIS2_iEEDaSI_SL_) ;  /* 0xfffa6e3000007944 */ /* 0x026fea0003c3ffff */
[----:B------:R-:W-:Y:S02]  /*67190*/  MOV R4, 0x671b0 ;  /* 0x000671b000047802 */ /* 0x000fe40000000f00 */
[----:B-1---5:R-:W-:Y:S05]  /*671a0*/  CALL.REL.NOINC `($_ZN7cutlass13device_kernelIN5flash19enable_sm80_to_sm89INS1_16FlashAttnBwdSm80INS1_25CollectiveMainloopBwdSm80ILi2ELi2EN4cute5tupleIJNS5_1CILi128EEES8_NS7_ILi64EEEEEENS_10bfloat16_tEfNS_4arch4Sm80ELb0ELb1ELb1ELb1ELb0ELb0ELb0ELb0ELi2ELi4ELi4ELi4ELb0EEENS1_21CollectiveEpilogueBwdISA_SB_SD_Li256ELb1ELb0ELi2EEENS1_19SingleTileSchedulerILb1ELb0ELb0ELi128EEEEEEEEEvNT_6ParamsE$_ZZN4cute12filter_tupleINS_5tupleIJNS_10UnderscoreES2_iEEENS1_IJNS1_IJNS_1CILi1EEENS4_ILi0EEEEEEiNS4_ILi1024EEEEEEZNS_5sliceIS3_S9_EEDaRKT_RKT0_EUlRKT_RKT0_E_EEDaSD_SG_OT1_ENKUlDpSJ_E_clIJNS1_IJS7_EEENS1_IJiEEENS1_IJEEEEEEDaSQ_) ;  /* 0xfffa5ac000007944 */ /* 0x022fea0003c3ffff */
[----:B------:R-:W-:Y:S02]  /*671b0*/  MOV R6, 0x671d0 ;  /* 0x000671d000067802 */ /* 0x000fe40000000f00 */
[----:B-1---5:R-:W-:Y:S05]  /*671c0*/  CALL.REL.NOINC `($_ZN7cutlass13device_kernelIN5flash19enable_sm80_to_sm89INS1_16FlashAttnBwdSm80INS1_25CollectiveMainloopBwdSm80ILi2ELi2EN4cute5tupleIJNS5_1CILi128EEES8_NS7_ILi64EEEEEENS_10bfloat16_tEfNS_4arch4Sm80ELb0ELb1ELb1ELb1ELb0ELb0ELb0ELb0ELi2ELi4ELi4ELi4ELb0EEENS1_21CollectiveEpilogueBwdISA_SB_SD_Li256ELb1ELb0ELi2EEENS1_19SingleTileSchedulerILb1ELb0ELb0ELi128EEEEEEEEEvNT_6ParamsE$_ZN4cute5tupleIJNS0_IJNS0_IJNS_1CILi8EEENS1_ILi1EEEEEENS1_ILi2EEEEEENS0_IJNS0_IJS3_NS1_ILi0EEEEEEiEEEEEC2ERKS6_RKS9_) ;  /* 0xfffa4bd000007944 */ /* 0x022fea0003c3ffff */
[----:B------:R2:W5:Y:S01]  /*671d0*/  LDL R6, [R1+0x1410] ;  /* 0x0014100001067983 */ /* 0x0005620000100800 */
[----:B-1----:R-:W-:-:S02]  /*671e0*/  SHF.L.U32 R2, R5, 0xa, RZ ;  /* 0x0000000a05027819 */ /* 0x002fc400000006ff */
[----:B------:R-:W-:-:S03]  /*671f0*/  MOV R4, 0x67220 ;  /* 0x0006722000047802 */ /* 0x000fc60000000f00 */
[----:B------:R2:W-:Y:S04]  /*67200*/  STL [R1+0x1420], R2 ;  /* 0x0014200201007387 */ /* 0x0005e80000100800 */
[----:B--2--5:R-:W-:Y:S05]  /*67210*/  CALL.REL.NOINC `($_ZN7cutlass13device_kernelIN5flash19enable_sm80_to_sm89INS1_16FlashAttnBwdSm80INS1_25CollectiveMainloopBwdSm80ILi2ELi2EN4cute5tupleIJNS5_1CILi128EEES8_NS7_ILi64EEEEEENS_10bfloat16_tEfNS_4arch4Sm80ELb0ELb1ELb1ELb1ELb0ELb0ELb0ELb0ELi2ELi4ELi4ELi4ELb0EEENS1_21CollectiveEpilogueBwdISA_SB_SD_Li256ELb1ELb0ELi2EEENS1_19SingleTileSchedulerILb1ELb0ELb0ELi128EEEEEEEEEvNT_6ParamsE$_ZN4cute3eso3ESOILb0ELb0EJNS_6LayoutINS_5tupleIJNS3_IJNS_1CILi8EEENS4_ILi1EEEEEENS4_ILi2EEEEEENS3_IJNS3_IJS6_NS4_ILi0EEEEEEiEEEEEiEEC2ERKSD_RKi) ;  /* 0xfffa097000007944 */ /* 0x024fea0003c3ffff */
[----:B-1----:R-:W2:Y:S04]  /*67220*/  LD.E.64 R2, [R78.64+0x8] ;  /* 0x000008044e027980 */ /* 0x002ea8000c101b00 */
[----:B------:R-:W2:Y:S01]  /*67230*/  LDL.64 R4, [R1+0x1380] ;  /* 0x0013800001047983 */ /* 0x000ea20000100a00 */
        /* <DEDUP_REMOVED lines=14> */
[----:B--2--5:R-:W-:Y:S05]  /*67320*/  CALL.REL.NOINC `($_ZN7cutlass13device_kernelIN5flash19enable_sm80_to_sm89INS1_16FlashAttnBwdSm80INS1_25CollectiveMainloopBwdSm80ILi2ELi2EN4cute5tupleIJNS5_1CILi128EEES8_NS7_ILi64EEEEEENS_10bfloat16_tEfNS_4arch4Sm80ELb0ELb1ELb1ELb1ELb0ELb0ELb0ELb0ELi2ELi4ELi4ELi4ELb0EEENS1_21CollectiveEpilogueBwdISA_SB_SD_Li256ELb1ELb0ELi2EEENS1_19SingleTileSchedulerILb1ELb0ELb0ELi128EEEEEEEEEvNT_6ParamsE$_ZN4cute3eso3ESOILb1ELb0EJNS_10UnderscoreES2_iEEC2ERKS2_S5_RKi) ;  /* 0xfffa168000007944 */ /* 0x024fea0003c3ffff */
[----:B-1----:R-:W2:Y:S01]  /*67330*/  LDL R3, [R1+0x1380] ;  /* 0x0013800001037983 */ /* 0x002ea20000100800 */
[----:B------:R-:W-:Y:S02]  /*67340*/  MOV R4, 0x67370 ;  /* 0x0006737000047802 */ /* 0x000fe40000000f00 */
[----:B--2---:R-:W-:Y:S02]  /*67350*/  SHF.L.U32 R3, R3, 0x2, RZ ;  /* 0x0000000203037819 */ /* 0x004fe400000006ff */
[----:B------:R-:W-:Y:S05]  /*67360*/  CALL.REL.NOINC `($_ZN7cutlass13device_kernelIN5flash19enable_sm80_to_sm89INS1_16FlashAttnBwdSm80INS1_25CollectiveMainloopBwdSm80ILi2ELi2EN4cute5tupleIJNS5_1CILi128EEES8_NS7_ILi64EEEEEENS_10bfloat16_tEfNS_4arch4Sm80ELb0ELb1ELb1ELb1ELb0ELb0ELb0ELb0ELi2ELi4ELi4ELi4ELb0EEENS1_21CollectiveEpilogueBwdISA_SB_SD_Li256ELb1ELb0ELi2EEENS1_19SingleTileSchedulerILb1ELb0ELb0ELi128EEEEEEEEEvNT_6ParamsE$_ZN4cute3eso3ESOILb1ELb0EJNS_6LayoutINS_5tupleIJNS3_IJNS3_IJNS_1CILi4EEENS4_ILi2EEEEEENS4_ILi1EEEEEES6_EEENS3_IJNS3_IJNS3_IJS8_NS4_ILi32EEEEEENS4_ILi0EEEEEENS4_ILi64EEEEEEEEiEEC2ERKSH_RKi) ;  /* 0xfffa300000007944 */ /* 0x000fea0003c3ffff */
[----:B-1----:R-:W2:Y:S01]  /*67370*/  LDL R3, [R1+0x1380] ;  /* 0x0013800001037983 */ /* 0x002ea20000100800 */
[----:B------:R-:W-:Y:S01]  /*67380*/  MOV R6, 0x673b0 ;  /* 0x000673b000067802 */ /* 0x000fe20000000f00 */
[----:B--2---:R-:W-:-:S04]  /*67390*/  IMAD.WIDE R8, R3, 0x2, R74 ;  /* 0x0000000203087825 */ /* 0x004fc800078e024a */
[----:B------:R-:W-:Y:S05]  /*673a0*/  CALL.REL.NOINC `($_ZN7cutlass13device_kernelIN5flash19enable_sm80_to_sm89INS1_16FlashAttnBwdSm80INS1_25CollectiveMainloopBwdSm80ILi2ELi2EN4cute5tupleIJNS5_1CILi128EEES8_NS7_ILi64EEEEEENS_10bfloat16_tEfNS_4arch4Sm80ELb0ELb1ELb1ELb1ELb0ELb0ELb0ELb0ELi2ELi4ELi4ELi4ELb0EEENS1_21CollectiveEpilogueBwdISA_SB_SD_Li256ELb1ELb0ELi2EEENS1_19SingleTileSchedulerILb1ELb0ELb0ELi128EEEEEEEEEvNT_6ParamsE$_ZN4cute3eso3ESOILb1ELb0EJNS_6LayoutINS_5tupleIJNS3_IJNS3_IJNS_1CILi4EEENS4_ILi2EEEEEENS4_ILi1EEEEEES6_EEENS3_IJNS3_IJNS3_IJS8_NS4_ILi32EEEEEENS4_ILi0EEEEEENS4_ILi64EEEEEEEENS_10ViewEngineIPN7cutlass10bfloat16_tEEEEEC2ERKSH_RKSM_) ;  /* 0xfffa2f8000007944 */ /* 0x000fea0003c3ffff */
        /* <DEDUP_REMOVED lines=197> */
[----:B-1----:R-:W-:Y:S05]  /*68000*/  CALL.REL.NOINC `($_ZN7cutlass13device_kernelIN5flash19enable_sm80_to_sm89INS1_16FlashAttnBwdSm80INS1_25CollectiveMainloopBwdSm80ILi2ELi2EN4cute5tupleIJNS5_1CILi128EEES8_NS7_ILi64EEEEEENS_10bfloat16_tEfNS_4arch4Sm80ELb0ELb1ELb1ELb1ELb0ELb0ELb0ELb0ELi2ELi4ELi4ELi4ELb0EEENS1_21CollectiveEpilogueBwdISA_SB_SD_Li256ELb1ELb0ELi2EEENS1_19SingleTileSchedulerILb1ELb0ELb0ELi128EEEEEEEEEvNT_6ParamsE$_ZZN5flash25CollectiveMainloopBwdSm80ILi2ELi2EN4cute5tupleIJNS1_1CILi128EEES4_NS3_ILi64EEEEEEN7cutlass10bfloat16_tEfNS7_4arch4Sm80ELb0ELb1ELb1ELb1ELb0ELb0ELb0ELb0ELi2ELi4ELi4ELi4ELb0EE3mmaINS_16FlashAttnBwdSm80ISB_NS_21CollectiveEpilogueBwdIS6_S8_SA_Li256ELb1ELb0ELi2EEENS_19SingleTileSchedulerILb1ELb0ELb0ELi128EEEE13SharedStorageENS1_6TensorINS1_11ArrayEngineIfLm32EEENS1_6LayoutINS2_IJNS2_IJNS3_ILi2EEESO_EEESO_NS3_ILi4EEEEEENS2_IJNS2_IJNS3_ILi1EEESO_EEESQ_NS3_ILi8EEEEEEEEEEEEbRKNSB_6ParamsERT0_S12_iNS2_IJiiiEEERT_ENKUlvE0_clEv) ;  /* 0xffffb0b000007944 */ /* 0x002fea0003c3ffff */
.L_x_2024:
[----:B------:R-:W-:Y:S01]  /*68010*/  IMAD.MOV.U32 R2, RZ, RZ, R70 ;  /* 0x000000ffff027224 */ /* 0x000fe200078e0046 */
[----:B------:R-:W-:Y:S01]  /*68020*/  MOV R3, R69 ;  /* 0x0000004500037202 */ /* 0x000fe20000000f00 */
[----:B------:R-:W-:Y:S01]  /*68030*/  IMAD.MOV.U32 R20, RZ, RZ, RZ ;  /* 0x000000ffff147224 */ /* 0x000fe200078e00ff */
[----:B------:R-:W-:-:S02]  /*68040*/  MOV R8, 0x68060 ;  /* 0x0006806000087802 */ /* 0x000fc40000000f00 */
[----:B-1----:R-:W-:Y:S05]  /*68050*/  CALL.REL.NOINC `($_ZN7cutlass13device_kernelIN5flash19enable_sm80_to_sm89INS1_16FlashAttnBwdSm80INS1_25CollectiveMainloopBwdSm80ILi2ELi2EN4cute5tupleIJNS5_1CILi128EEES8_NS7_ILi64EEEEEENS_10bfloat16_tEfNS_4arch4Sm80ELb0ELb1ELb1ELb1ELb0ELb0ELb0ELb0ELi2ELi4ELi4ELi4ELb0EEENS1_21CollectiveEpilogueBwdISA_SB_SD_Li256ELb1ELb0ELi2EEENS1_19SingleTileSchedulerILb1ELb0ELb0ELi128EEEEEEEEEvNT_6ParamsE$_ZN4cute3eso3ESOILb1ELb0EJNS_10UnderscoreES2_iEEC2ERKS2_S5_RKi) ;  /* 0xfffa095000007944 */ /* 0x002fea0003c3ffff */
        /* <DEDUP_REMOVED lines=15> */
[----:B------:R-:W-:Y:S05]  /*68150*/  CALL.REL.NOINC `($_ZN7cutlass13device_kernelIN5flash19enable_sm80_to_sm89INS1_16FlashAttnBwdSm80INS1_25CollectiveMainloopBwdSm80ILi2ELi2EN4cute5tupleIJNS5_1CILi128EEES8_NS7_ILi64EEEEEENS_10bfloat16_tEfNS_4arch4Sm80ELb0ELb1ELb1ELb1ELb0ELb0ELb0ELb0ELi2ELi4ELi4ELi4ELb0EEENS1_21CollectiveEpilogueBwdISA_SB_SD_Li256ELb1ELb0ELi2EEENS1_19SingleTileSchedulerILb1ELb0ELb0ELi128EEEEEEEEEvNT_6ParamsE$_ZN4cute3eso3ESOILb1ELb0EJNS_6LayoutINS_5tupleIJNS3_IJNS_1CILi2EEES5_S5_EEES5_EEENS3_IJNS3_IJNS4_ILi1EEES5_NS4_ILi4EEEEEENS4_ILi8EEEEEEEEiEEC2ERKSD_RKi) ;  /* 0xfffa2db000007944 */ /* 0x000fea0003c3ffff */
[----:B-1----:R-:W2:Y:S01]  /*68160*/  LDL R2, [R1+0x1410] ;  /* 0x0014100001027983 */ /* 0x002ea20000100800 */
[----:B------:R-:W-:Y:S02]  /*68170*/  MOV R4, R66 ;  /* 0x0000004200047202 */ /* 0x000fe40000000f00 */
[----:B------:R-:W-:-:S05]  /*68180*/  MOV R5, R65 ;  /* 0x0000004100057202 */ /* 0x000fca0000000f00 */
[----:B--2---:R-:W-:Y:S01]  /*68190*/  IMAD.WIDE R2, R2, 0x2, R4 ;  /* 0x0000000202027825 */ /* 0x004fe200078e0204 */
[----:B------:R-:W-:-:S04]  /*681a0*/  MOV R4, 0x681d0 ;  /* 0x000681d000047802 */ /* 0x000fc80000000f00 */
[----:B------:R-:W-:Y:S02]  /*681b0*/  MOV R6, R2 ;  /* 0x0000000200067202 */ /* 0x000fe40000000f00 */
[----:B------:R-:W-:Y:S05]  /*681c0*/  CALL.REL.NOINC `($_ZN7cutlass13device_kernelIN5flash19enable_sm80_to_sm89INS1_16FlashAttnBwdSm80INS1_25CollectiveMainloopBwdSm80ILi2ELi2EN4cute5tupleIJNS5_1CILi128EEES8_NS7_ILi64EEEEEENS_10bfloat16_tEfNS_4arch4Sm80ELb0ELb1ELb1ELb1ELb0ELb0ELb0ELb0ELi2ELi4ELi4ELi4ELb0EEENS1_21CollectiveEpilogueBwdISA_SB_SD_Li256ELb1ELb0ELi2EEENS1_19SingleTileSchedulerILb1ELb0ELb0ELi128EEEEEEEEEvNT_6ParamsE$_ZN4cute3eso3ESOILb1ELb0EJNS_6LayoutINS_5tupleIJNS3_IJNS_1CILi2EEES5_S5_EEES5_EEENS3_IJNS3_IJNS4_ILi1EEES5_NS4_ILi4EEEEEENS4_ILi8EEEEEEEENS_10ViewEngineIPN7cutlass10bfloat16_tEEEEEC2ERKSD_RKSI_) ;  /* 0xfffa2cf000007944 */ /* 0x000fea0003c3ffff */
[----:B------:R2:W5:Y:S01]  /*681d0*/  LDL.64 R90, [R1+0x1410] ;  /* 0x00141000015a7983 */ /* 0x0005620000100a00 */
[----:B-1----:R-:W-:Y:S01]  /*681e0*/  IMAD.MOV.U32 R2, RZ, RZ, R70 ;  /* 0x000000ffff027224 */ /* 0x002fe200078e0046 */
[----:B------:R-:W-:Y:S02]  /*681f0*/  MOV R3, R69 ;  /* 0x0000004500037202 */ /* 0x000fe40000000f00 */
[----:B------:R-:W-:Y:S02]  /*68200*/  MOV R8, 0x68220 ;  /* 0x0006822000087802 */ /* 0x000fe40000000f00 */
[----:B--2--5:R-:W-:Y:S05]  /*68210*/  CALL.REL.NOINC `($_ZN7cutlass13device_kernelIN5flash19enable_sm80_to_sm89INS1_16FlashAttnBwdSm80INS1_25CollectiveMainloopBwdSm80ILi2ELi2EN4cute5tupleIJNS5_1CILi128EEES8_NS7_ILi64EEEEEENS_10bfloat16_tEfNS_4arch4Sm80ELb0ELb1ELb1ELb1ELb0ELb0ELb0ELb0ELi2ELi4ELi4ELi4ELb0EEENS1_21CollectiveEpilogueBwdISA_SB_SD_Li256ELb1ELb0ELi2EEENS1_19SingleTileSchedulerILb1ELb0ELb0ELi128EEEEEEEEEvNT_6ParamsE$_ZN4cute3eso3ESOILb1ELb0EJNS_10UnderscoreES2_iEEC2ERKS2_S5_RKi) ;  /* 0xfffa079000007944 */ /* 0x024fea0003c3ffff */
[----:B-1----:R-:W2:Y:S01]  /*68220*/  LDL R3, [R1+0x1410] ;  /* 0x0014100001037983 */ /* 0x002ea20000100800 */
[----:B------:R-:W-:Y:S02]  /*68230*/  MOV R4, 0x68260 ;  /* 0x0006826000047802 */ /* 0x000fe40000000f00 */
[----:B--2---:R-:W-:Y:S02]  /*68240*/  SHF.L.U32 R3, R3, 0x2, RZ ;  /* 0x0000000203037819 */ /* 0x004fe400000006ff */
[----:B------:R-:W-:Y:S05]  /*68250*/  CALL.REL.NOINC `($_ZN7cutlass13device_kernelIN5flash19enable_sm80_to_sm89INS1_16FlashAttnBwdSm80INS1_25CollectiveMainloopBwdSm80ILi2ELi2EN4cute5tupleIJNS5_1CILi128EEES8_NS7_ILi64EEEEEENS_10bfloat16_tEfNS_4arch4Sm80ELb0ELb1ELb1ELb1ELb0ELb0ELb0ELb0ELi2ELi4ELi4ELi4ELb0EEENS1_21CollectiveEpilogueBwdISA_SB_SD_Li256ELb1ELb0ELi2EEENS1_19SingleTileSchedulerILb1ELb0ELb0ELi128EEEEEEEEEvNT_6ParamsE$_ZN4cute3eso3ESOILb1ELb0EJNS_6LayoutINS_5tupleIJNS3_IJNS_1CILi2EEES5_EEES6_EEENS3_IJNS3_IJNS4_ILi1EEES5_EEENS3_IJNS4_ILi32EEENS4_ILi64EEEEEEEEEEEiEEC2ERKSE_RKi) ;  /* 0xfffa2b0000007944 */ /* 0x000fea0003c3ffff */
[----:B-1----:R-:W2:Y:S01]  /*68260*/  LDL R3, [R1+0x1410] ;  /* 0x0014100001037983 */ /* 0x002ea20000100800 */
[----:B------:R-:W-:Y:S01]  /*68270*/  MOV R4, 0x682b0 ;  /* 0x000682b000047802 */ /* 0x000fe20000000f00 */
[----:B--2---:R-:W-:-:S05]  /*68280*/  IMAD.WIDE R2, R3, 0x2, R72 ;  /* 0x0000000203027825 */ /* 0x004fca00078e0248 */
[----:B------:R-:W-:Y:S02]  /*68290*/  MOV R6, R2 ;  /* 0x0000000200067202 */ /* 0x000fe40000000f00 */
[----:B------:R-:W-:Y:S05]  /*682a0*/  CALL.REL.NOINC `($_ZN7cutlass13device_kernelIN5flash19enable_sm80_to_sm89INS1_16FlashAttnBwdSm80INS1_25CollectiveMainloopBwdSm80ILi2ELi2EN4cute5tupleIJNS5_1CILi128EEES8_NS7_ILi64EEEEEENS_10bfloat16_tEfNS_4arch4Sm80ELb0ELb1ELb1ELb1ELb0ELb0ELb0ELb0ELi2ELi4ELi4ELi4ELb0EEENS1_21CollectiveEpilogueBwdISA_SB_SD_Li256ELb1ELb0ELi2EEENS1_19SingleTileSchedulerILb1ELb0ELb0ELi128EEEEEEEEEvNT_6ParamsE$_ZN4cute3eso3ESOILb1ELb0EJNS_6LayoutINS_5tupleIJNS3_IJNS_1CILi2EEES5_EEES6_EEENS3_IJNS3_IJNS4_ILi1EEES5_EEENS3_IJNS4_ILi32EEENS4_ILi64EEEEEEEEEEENS_10ViewEngineIPN7cutlass10bfloat16_tEEEEEC2ERKSE_RKSJ_) ;  /* 0xfffa2a6000007944 */ /* 0x000fea0003c3ffff */
[----:B------:R2:W5:Y:S04]  /*682b0*/  LDL.64 R88, [R1+0x1410] ;  /* 0x0014100001587983 */ /* 0x0005680000100a00 */
[----:B------:R2:W-:Y:S02]  /*682c0*/  STL [R1+0x1448], RZ ;  /* 0x001448ff01007387 */ /* 0x0005e40000100800 */
.L_x_2025:
[----:B-1----:R-:W-:Y:S01]  /*682d0*/  IMAD.MOV.U32 R85, RZ, RZ, R70 ;  /* 0x000000ffff557224 */ /* 0x002fe200078e0046 */
[----:B------:R-:W-:Y:S01]  /*682e0*/  LOP3.LUT R86, R20, 0x1, RZ, 0xc0, !PT ;  /* 0x0000000114567812 */ /* 0x000fe200078ec0ff */
[----:B------:R-:W-:Y:S01]  /*682f0*/  IMAD.MOV.U32 R71, RZ, RZ, R62 ;  /* 0x000000ffff477224 */ /* 0x000fe200078e003e */
[----:B------:R-:W-:Y:S02]  /*68300*/  MOV R84, 0x68320 ;  /* 0x0006832000547802 */ /* 0x000fe40000000f00 */
[----:B-12--5:R-:W-:Y:S05]  /*68310*/  CALL.REL.NOINC `($_ZN7cutlass13device_kernelIN5flash19enable_sm80_to_sm89INS1_16FlashAttnBwdSm80INS1_25CollectiveMainloopBwdSm80ILi2ELi2EN4cute5tupleIJNS5_1CILi128EEES8_NS7_ILi64EEEEEENS_10bfloat16_tEfNS_4arch4Sm80ELb0ELb1ELb1ELb1ELb0ELb0ELb0ELb0ELi2ELi4ELi4ELi4ELb0EEENS1_21CollectiveEpilogueBwdISA_SB_SD_Li256ELb1ELb0ELi2EEENS1_19SingleTileSchedulerILb1ELb0ELb0ELi128EEEEEEEEEvNT_6ParamsE$_ZN4cute3eso3ESOILb1ELb0EJNS_10UnderscoreEiiEEC2ERKS2_RKiS7_) ;  /* 0xfffa071000007944 */ /* 0x026fea0003c3ffff */
[----:B------:R-:W-:Y:S01]  /*68320*/  MOV R4, 0x68370 ;  /* 0x0006837000047802 */ /* 0x000fe20000000f00 */
[----:B-1----:R-:W2:Y:S02]  /*68330*/  LDL.64 R2, [R1+0x1410] ;  /* 0x0014100001027983 */ /* 0x002ea40000100a00 */
[----:B--2---:R-:W-:Y:S05]  /*68340*/  IMAD R3, R3, 0x2, R2 ;  /* 0x0000000203037824 */ /* 0x004fea00078e0202 */
[----:B------:R-:W-:Y:S02]  /*68350*/  SHF.L.U32 R3, R3, 0x2, RZ ;  /* 0x0000000203037819 */ /* 0x000fe400000006ff */
        /* <DEDUP_REMOVED lines=13> */
[----:B-1----:R-:W2:Y:S02]  /*68430*/  LDL R3, [R1+0x1410] ;  /* 0x0014100001037983 */ /* 0x002ea40000100800 */
[----:B--2---:R-:W-:Y:S02]  /*68440*/  SHF.L.U32 R3, R3, 0x3, RZ ;  /* 0x0000000303037819 */ /* 0x004fe400000006ff */
[----:B------:R-:W-:Y:S05]  /*68450*/  CALL.REL.NOINC `($_ZN7cutlass13device_kernelIN5flash19enable_sm80_to_sm89INS1_16FlashAttnBwdSm80INS1_25CollectiveMainloopBwdSm80ILi2ELi2EN4cute5tupleIJNS5_1CILi128EEES8_NS7_ILi64EEEEEENS_10bfloat16_tEfNS_4arch4Sm80ELb0ELb1ELb1ELb1ELb0ELb0ELb0ELb0ELi2ELi4ELi4ELi4ELb0EEENS1_21CollectiveEpilogueBwdISA_SB_SD_Li256ELb1ELb0ELi2EEENS1_19SingleTileSchedulerILb1ELb0ELb0ELi128EEEEEEEEEvNT_6ParamsE$_ZN4cute3eso3ESOILb1ELb0EJNS_6LayoutINS_5tupleIJNS3_IJNS_1CILi2EEES5_S5_EEEEEENS3_IJNS3_IJNS4_ILi1EEES5_NS4_ILi4EEEEEEEEEEEiEEC2ERKSC_RKi) ;  /* 0xfffa299000007944 */ /* 0x000fea0003c3ffff */
[----:B------:R-:W-:Y:S01]  /*68460*/  MOV R4, 0x684b0 ;  /* 0x000684b000047802 */ /* 0x000fe20000000f00 */
[----:B-1----:R-:W2:Y:S02]  /*68470*/  LDL R3, [R1+0x1410] ;  /* 0x0014100001037983 */ /* 0x002ea40000100800 */
        /* <DEDUP_REMOVED lines=18> */
[----:B-1----:R-:W2:Y:S02]  /*685a0*/  LDL R3, [R1+0x1410] ;  /* 0x0014100001037983 */ /* 0x002ea40000100800 */
        /* <DEDUP_REMOVED lines=18> */
[----:B------:R-:W-:Y:S05]  /*686d0*/  CALL.REL.NOINC `($_ZN7cutlass13device_kernelIN5flash19enable_sm80_to_sm89INS1_16FlashAttnBwdSm80INS1_25CollectiveMainloopBwdSm80ILi2ELi2EN4cute5tupleIJNS5_1CILi128EEES8_NS7_ILi64EEEEEENS_10bfloat16_tEfNS_4arch4Sm80ELb0ELb1ELb1ELb1ELb0ELb0ELb0ELb0ELi2ELi4ELi4ELi4ELb0EEENS1_21CollectiveEpilogueBwdISA_SB_SD_Li256ELb1ELb0ELi2EEENS1_19SingleTileSchedulerILb1ELb0ELb0ELi128EEEEEEEEEvNT_6ParamsE$_ZN4cute3eso3ESOILb1ELb0EJNS_6LayoutINS_5tupleIJNS3_IJNS_1CILi2EEES5_EEEEEENS3_IJNS3_IJNS4_ILi1EEES5_EEEEEEEENS_10ViewEngineIPKfEEEEC2ERKSB_RKSF_) ;  /* 0xfffa225000007944 */ /* 0x000fea0003c3ffff */
        /* <DEDUP_REMOVED lines=147> */
.L_x_2026:
[----:B-1----:R-:W-:Y:S02]  /*69010*/  MOV R4, 0x69030 ;  /* 0x0006903000047802 */ /* 0x002fe40000000f00 */
[----:B------:R-:W-:Y:S05]  /*69020*/  CALL.REL.NOINC `($_ZN7cutlass13device_kernelIN5flash19enable_sm80_to_sm89INS1_16FlashAttnBwdSm80INS1_25CollectiveMainloopBwdSm80ILi2ELi2EN4cute5tupleIJNS5_1CILi128EEES8_NS7_ILi64EEEEEENS_10bfloat16_tEfNS_4arch4Sm80ELb0ELb1ELb1ELb1ELb0ELb0ELb0ELb0ELi2ELi4ELi4ELi4ELb0EEENS1_21CollectiveEpilogueBwdISA_SB_SD_Li256ELb1ELb0ELi2EEENS1_19SingleTileSchedulerILb1ELb0ELb0ELi128EEEEEEEEEvNT_6ParamsE$_ZN4cute3eso3ESOILb1ELb0EJNS_6LayoutINS_5tupleIJNS3_IJNS_1CILi1EEENS4_ILi4EEEEEENS4_ILi2EEES6_EEENS3_IJNS3_IJNS4_ILi0EEES5_EEES6_NS4_ILi8EEEEEEEENS_10ViewEngineIPfEEEEC2ERKSE_RKSH_) ;  /* 0xfffa17b000007944 */ /* 0x000fea0003c3ffff */
[----:B------:R-:W2:Y:S04]  /*69030*/  LDL.64 R10, [R67+0x60] ;  /* 0x00006000430a7983 */ /* 0x000ea80000100a00 */
[----:B------:R3:W5:Y:S04]  /*69040*/  LDL.64 R4, [R67+0x58] ;  /* 0x0000580043047983 */ /* 0x0007680000100a00 */
[----:B------:R3:W5:Y:S04]  /*69050*/  LDL.64 R6, [R1+0x1428] ;  /* 0x0014280001067983 */ /* 0x0007680000100a00 */
[----:B--2---:R3:W5:Y:S01]  /*69060*/  LD.E R3, [R10.64] ;  /* 0x000000040a037980 */ /* 0x004762000c101900 */
[----:B-1----:R-:W-:-:S02]  /*69070*/  MOV R2, R70 ;  /* 0x0000004600027202 */ /* 0x002fc40000000f00 */
[----:B------:R-:W-:Y:S02]  /*69080*/  MOV R8, 0x690a0 ;  /* 0x000690a000087802 */ /* 0x000fe40000000f00 */
[----:B---3-5:R-:W-:Y:S05]  /*69090*/  CALL.REL.NOINC `($_ZN7cutlass13device_kernelIN5flash19enable_sm80_to_sm89INS1_16FlashAttnBwdSm80INS1_25CollectiveMainloopBwdSm80ILi2ELi2EN4cute5tupleIJNS5_1CILi128EEES8_NS7_ILi64EEEEEENS_10bfloat16_tEfNS_4arch4Sm80ELb0ELb1ELb1ELb1ELb0ELb0ELb0ELb0ELi2ELi4ELi4ELi4ELb0EEENS1_21CollectiveEpilogueBwdISA_SB_SD_Li256ELb1ELb0ELi2EEENS1_19SingleTileSchedulerILb1ELb0ELb0ELi128EEEEEEEEEvNT_6ParamsE$_ZN4cute3eso3ESOILb1ELb0EJNS_10UnderscoreES2_iEEC2ERKS2_S5_RKi) ;  /* 0xfff9f91000007944 */ /* 0x028fea0003c3ffff */
[----:B-1----:R-:W2:Y:S01]  /*690a0*/  LDL R3, [R1+0x1410] ;  /* 0x0014100001037983 */ /* 0x002ea20000100800 */
[----:B------:R-:W-:Y:S02]  /*690b0*/  MOV R8, 0x690e0 ;  /* 0x000690e000087802 */ /* 0x000fe40000000f00 */
[----:B--2---:R-:W-:Y:S02]  /*690c0*/  SHF.L.U32 R3, R3, 0xd, RZ ;  /* 0x0000000d03037819 */ /* 0x004fe400000006ff */
[----:B------:R-:W-:Y:S05]  /*690d0*/  CALL.REL.NOINC `($_ZN7cutlass13device_kernelIN5flash19enable_sm80_to_sm89INS1_16FlashAttnBwdSm80INS1_25CollectiveMainloopBwdSm80ILi2ELi2EN4cute5tupleIJNS5_1CILi128EEES8_NS7_ILi64EEEEEENS_10bfloat16_tEfNS_4arch4Sm80ELb0ELb1ELb1ELb1ELb0ELb0ELb0ELb0ELi2ELi4ELi4ELi4ELb0EEENS1_21CollectiveEpilogueBwdISA_SB_SD_Li256ELb1ELb0ELi2EEENS1_19SingleTileSchedulerILb1ELb0ELb0ELi128EEEEEEEEEvNT_6ParamsE$_ZN4cute3eso3ESOILb1ELb0EJNS_6LayoutINS_5tupleIJNS3_IJNS_1CILi1EEES5_EEENS4_ILi32EEEEEENS3_IJNS3_IJNS4_ILi0EEES9_EEENS4_ILi256EEEEEEEEiEEC2ERKSD_RKi) ;  /* 0xfffa181000007944 */ /* 0x000fea0003c3ffff */
[----:B------:R-:W2:Y:S04]  /*690e0*/  LD.E.64 R4, [R4.64+0x8] ;  /* 0x0000080404047980 */ /* 0x000ea8000c101b00 */
[----:B------:R-:W2:Y:S01]  /*690f0*/  LDL R10, [R1+0x1428] ;  /* 0x00142800010a7983 */ /* 0x000ea20000100800 */
[----:B------:R-:W-:Y:S01]  /*69100*/  MOV R8, 0x69130 ;  /* 0x0006913000087802 */ /* 0x000fe20000000f00 */
[----:B--2---:R-:W-:-:S04]  /*69110*/  IMAD.WIDE R10, R10, 0x4, R4 ;  /* 0x000000040a0a7825 */ /* 0x004fc800078e0204 */
[----:B-1----:R-:W-:Y:S05]  /*69120*/  CALL.REL.NOINC `($_ZN7cutlass13device_kernelIN5flash19enable_sm80_to_sm89INS1_16FlashAttnBwdSm80INS1_25CollectiveMainloopBwdSm80ILi2ELi2EN4cute5tupleIJNS5_1CILi128EEES8_NS7_ILi64EEEEEENS_10bfloat16_tEfNS_4arch4Sm80ELb0ELb1ELb1ELb1ELb0ELb0ELb0ELb0ELi2ELi4ELi4ELi4ELb0EEENS1_21CollectiveEpilogueBwdISA_SB_SD_Li256ELb1ELb0ELi2EEENS1_19SingleTileSchedulerILb1ELb0ELb0ELi128EEEEEEEEEvNT_6ParamsE$_ZN4cute8gmem_ptrIPfECI1NS_12iter_adaptorIS1_S2_EEES1_) ;  /* 0xfffa335000007944 */ /* 0x002fea0003c3ffff */
[----:B-1----:R1:W5:Y:S01]  /*69130*/  LDL.64 R2, [R1+0x1428] ;  /* 0x0014280001027983 */ /* 0x0023620000100a00 */
[----:B------:R-:W-:-:S03]  /*69140*/  MOV R4, 0x69160 ;  /* 0x0006916000047802 */ /* 0x000fc60000000f00 */
[----:B-1---5:R-:W-:Y:S05]  /*69150*/  CALL.REL.NOINC `($_ZN7cutlass13device_kernelIN5flash19enable_sm80_to_sm89INS1_16FlashAttnBwdSm80INS1_25CollectiveMainloopBwdSm80ILi2ELi2EN4cute5tupleIJNS5_1CILi128EEES8_NS7_ILi64EEEEEENS_10bfloat16_tEfNS_4arch4Sm80ELb0ELb1ELb1ELb1ELb0ELb0ELb0ELb0ELi2ELi4ELi4ELi4ELb0EEENS1_21CollectiveEpilogueBwdISA_SB_SD_Li256ELb1ELb0ELi2EEENS1_19SingleTileSchedulerILb1ELb0ELb0ELi128EEEEEEEEEvNT_6ParamsE$_ZN4cute3eso3ESOILb1ELb0EJNS_6LayoutINS_5tupleIJNS3_IJNS_1CILi1EEES5_EEENS4_ILi32EEEEEENS3_IJNS3_IJNS4_ILi0EEES9_EEENS4_ILi256EEEEEEEENS_10ViewEngineINS_8gmem_ptrIPfEEEEEEC2ERKSD_RKSI_) ;  /* 0xfffa175000007944 */ /* 0x022fea0003c3ffff */
[----:B-1----:R-:W2:Y:S04]  /*69160*/  LDL.64 R2, [R1+0x1428] ;  /* 0x0014280001027983 */ /* 0x002ea80000100a00 */
[----:B------:R1:W5:Y:S01]  /*69170*/  LD.E R5, [R6.64] ;  /* 0x0000000406057980 */ /* 0x000362000c101900 */
[----:B------:R-:W-:Y:S01]  /*69180*/  MOV R10, 0x691c0 ;  /* 0x000691c0000a7802 */ /* 0x000fe20000000f00 */
[----:B--2---:R-:W-:Y:S01]  /*69190*/  IMAD.MOV.U32 R14, RZ, RZ, R2 ;  /* 0x000000ffff0e7224 */ /* 0x004fe200078e0002 */
[----:B------:R-:W-:-:S02]  /*691a0*/  MOV R15, R3 ;  /* 0x00000003000f7202 */ /* 0x000fc40000000f00 */
[----:B-1---5:R-:W-:Y:S05]  /*691b0*/  CALL.REL.NOINC `($_ZN7cutlass13device_kernelIN5flash19enable_sm80_to_sm89INS1_16FlashAttnBwdSm80INS1_25CollectiveMainloopBwdSm80ILi2ELi2EN4cute5tupleIJNS5_1CILi128EEES8_NS7_ILi64EEEEEENS_10bfloat16_tEfNS_4arch4Sm80ELb0ELb1ELb1ELb1ELb0ELb0ELb0ELb0ELi2ELi4ELi4ELi4ELb0EEENS1_21CollectiveEpilogueBwdISA_SB_SD_Li256ELb1ELb0ELi2EEENS1_19SingleTileSchedulerILb1ELb0ELb0ELi128EEEEEEEEEvNT_6ParamsE$_ZN73_INTERNAL_24fd9406_37_flash_bwd_hdim64_bf16_softcap_sm80_cu_3fbc093a_29189atomicAddEPff) ;  /* 0xfffa349000007944 */ /* 0x022fea0003c3ffff */
[----:B------:R2:W5:Y:S01]  /*691c0*/  LD.E R5, [R6.64+0x4] ;  /* 0x0000040406057980 */ /* 0x000562000c101900 */
[----:B-1----:R-:W-:-:S02]  /*691d0*/  IADD3 R14, P0, R2, 0x400, RZ ;  /* 0x00000400020e7810 */ /* 0x002fc40007f1e0ff */
[----:B------:R-:W-:-:S03]  /*691e0*/  MOV R10, 0x69210 ;  /* 0x00069210000a7802 */ /* 0x000fc60000000f00 */
[----:B------:R-:W-:-:S03]  /*691f0*/  IMAD.X R15, RZ, RZ, R3, P0 ;  /* 0x000000ffff0f7224 */ /* 0x000fc600000e0603 */
[----:B--2--5:R-:W-:Y:S05]  /*69200*/  CALL.REL.NOINC `($_ZN7cutlass13device_kernelIN5flash19enable_sm80_to_sm89INS1_16FlashAttnBwdSm80INS1_25CollectiveMainloopBwdSm80ILi2ELi2EN4cute5tupleIJNS5_1CILi128EEES8_NS7_ILi64EEEEEENS_10bfloat16_tEfNS_4arch4Sm80ELb0ELb1ELb1ELb1ELb0ELb0ELb0ELb0ELi2ELi4ELi4ELi4ELb0EEENS1_21CollectiveEpilogueBwdISA_SB_SD_Li256ELb1ELb0ELi2EEENS1_19SingleTileSchedulerILb1ELb0ELb0ELi128EEEEEEEEEvNT_6ParamsE$_ZN73_INTERNAL_24fd9406_37_flash_bwd_hdim64_bf16_softcap_sm80_cu_3fbc093a_29189atomicAddEPff) ;  /* 0xfffa344000007944 */ /* 0x024fea0003c3ffff */
[----:B------:R2:W5:Y:S01]  /*69210*/  LD.E R5, [R6.64+0x8] ;  /* 0x0000080406057980 */ /* 0x000562000c101900 */
[----:B-1----:R-:W-:Y:S02]  /*69220*/  IADD3 R14, P0, R2, 0x800, RZ ;  /* 0x00000800020e7810 */ /* 0x002fe40007f1e0ff */
        /* <DEDUP_REMOVED lines=148> */
[----:B------:R-:W-:-:S04]  /*69b70*/  MOV R69, 0x0 ;  /* 0x0000000000457802 */ /* 0x000fc80000000f00 */
[----:B------:R-:W-:Y:S05]  /*69b80*/  RET.REL.NODEC R68 `(_ZN7cutlass13device_kernelIN5flash19enable_sm80_to_sm89INS1_16FlashAttnBwdSm80INS1_25CollectiveMainloopBwdSm80ILi2ELi2EN4cute5tupleIJNS5_1CILi128EEES8_NS7_ILi64EEEEEENS_10bfloat16_tEfNS_4arch4Sm80ELb0ELb1ELb1ELb1ELb0ELb0ELb0ELb0ELi2ELi4ELi4ELi4ELb0EEENS1_21CollectiveEpilogueBwdISA_SB_SD_Li256ELb1ELb0ELi2EEENS1_19SingleTileSchedulerILb1ELb0ELb0ELi128EEEEEEEEEvNT_6ParamsE) ;  /* 0xfff9647044007950 */ /* 0x000fea0003c3ffff */
        .type           $_ZN7cutlass13device_kernelIN5flash19enable_sm80_to_sm89INS1_16FlashAttnBwdSm80INS1_25CollectiveMainloopBwdSm80ILi2ELi2EN4cute5tupleIJNS5_1CILi128EEES8_NS7_ILi64EEEEEENS_10bfloat16_tEfNS_4arch4Sm80ELb0ELb1ELb1ELb1ELb0ELb0ELb0ELb0ELi2ELi4ELi4ELi4ELb0EEENS1_21CollectiveEpilogueBwdISA_SB_SD_Li256ELb1ELb0ELi2EEENS1_19SingleTileSchedulerILb1ELb0ELb0ELi128EEEEEEEEEvNT_6ParamsE$_ZZZN5flash25CollectiveMainloopBwdSm80ILi2ELi2EN4cute5tupleIJNS1_1CILi128EEES4_NS3_ILi64EEEEEEN7cutlass10bfloat16_tEfNS7_4arch4Sm80ELb0ELb1ELb1ELb1ELb0ELb0ELb0ELb0ELi2ELi4ELi4ELi4ELb0EE3mmaINS_16FlashAttnBwdSm80ISB_NS_21CollectiveEpilogueBwdIS6_S8_SA_Li256ELb1ELb0ELi2EEENS_19SingleTileSchedulerILb1ELb0ELb0ELi128EEEE13SharedStorageENS1_6TensorINS1_11ArrayEngineIfLm32EEENS1_6LayoutINS2_IJNS2_IJNS3_ILi2EEESO_EEESO_NS3_ILi4EEEEEENS2_IJNS2_IJNS3_ILi1EEESO_EEESQ_NS3_ILi8EEEEEEEEEEEEbRKNSB_6ParamsERT0_S12_iNS2_IJiiiEEERT_ENKUliT_E_clIZSC_ISJ_SX_EbS10_S12_S12_iS13_S15_EUlRS16_iE_EEDaiS16_ENKUlvE0_clEv,@function
        .size           $_ZN7cutlass13device_kernelIN5flash19enable_sm80_to_sm89INS1_16FlashAttnBwdSm80INS1_25CollectiveMainloopBwdSm80ILi2ELi2EN4cute5tupleIJNS5_1CILi128EEES8_NS7_ILi64EEEEEENS_10bfloat16_tEfNS_4arch4Sm80ELb0ELb1ELb1ELb1ELb0ELb0ELb0ELb0ELi2ELi4ELi4ELi4ELb0EEENS1_21CollectiveEpilogueBwdISA_SB_SD_Li256ELb1ELb0ELi2EEENS1_19SingleTileSchedulerILb1ELb0ELb0ELi128EEEEEEEEEvNT_6ParamsE$_ZZZN5flash25CollectiveMainloopBwdSm80ILi2ELi2EN4cute5tupleIJNS1_1CILi128EEES4_NS3_ILi64EEEEEEN7cutlass10bfloat16_tEfNS7_4arch4Sm80ELb0ELb1ELb1ELb1ELb0ELb0ELb0ELb0ELi2ELi4ELi4ELi4ELb0EE3mmaINS_16FlashAttnBwdSm80ISB_NS_21CollectiveEpilogueBwdIS6_S8_SA_Li256ELb1ELb0ELi2EEENS_19SingleTileSchedulerILb1ELb0ELb0ELi128EEEE13SharedStorageENS1_6TensorINS1_11ArrayEngineIfLm32EEENS1_6LayoutINS2_IJNS2_IJNS3_ILi2EEESO_EEESO_NS3_ILi4EEEEEENS2_IJNS2_IJNS3_ILi1EEESO_EEESQ_NS3_ILi8EEEEEEEEEEEEbRKNSB_6ParamsERT0_S12_iNS2_IJiiiEEERT_ENKUliT_E_clIZSC_ISJ_SX_EbS10_S12_S12_iS13_S15_EUlRS16_iE_EEDaiS16_ENKUlvE0_clEv,($_ZN7cutlass13device_kernelIN5flash19enable_sm80_to_sm89INS1_16FlashAttnBwdSm80INS1_25CollectiveMainloopBwdSm80ILi2ELi2EN4cute5tupleIJNS5_1CILi128EEES8_NS7_ILi64EEEEEENS_10bfloat16_tEfNS_4arch4Sm80ELb0ELb1ELb1ELb1ELb0ELb0ELb0ELb0ELi2ELi4ELi4ELi4ELb0EEENS1_21CollectiveEpilogueBwdISA_SB_SD_Li256ELb1ELb0ELi2EEENS1_19SingleTileSchedulerILb1ELb0ELb0ELi128EEEEEEEEEvNT_6ParamsE$_ZZZN5flash25CollectiveMainloopBwdSm80ILi2ELi2EN4cute5tupleIJNS1_1CILi128EEES4_NS3_ILi64EEEEEEN7cutlass10bfloat16_tEfNS7_4arch4Sm80ELb0ELb1ELb1ELb1ELb0ELb0ELb0ELb0ELi2ELi4ELi4ELi4ELb0EE3mmaINS_16FlashAttnBwdSm80ISB_NS_21CollectiveEpilogueBwdIS6_S8_SA_Li256ELb1ELb0ELi2EEENS_19SingleTileSchedulerILb1ELb0ELb0ELi128EEEE13SharedStorageENS1_6TensorINS1_11ArrayEngineIfLm32EEENS1_6LayoutINS2_IJNS2_IJNS3_ILi2EEESO_EEESO_NS3_ILi4EEEEEENS2_IJNS2_IJNS3_ILi1EEESO_EEESQ_NS3_ILi8EEEEEEEEEEEEbRKNSB_6ParamsERT0_S12_iNS2_IJiiiEEERT_ENKUliT_E_clIZSC_ISJ_SX_EbS10_S12_S12_iS13_S15_EUlRS16_iE_EEDaiS16_ENKUlvE1_clEv - $_ZN7cutlass13device_kernelIN5flash19enable_sm80_to_sm89INS1_16FlashAttnBwdSm80INS1_25CollectiveMainloopBwdSm80ILi2ELi2EN4cute5tupleIJNS5_1CILi128EEES8_NS7_ILi64EEEEEENS_10bfloat16_tEfNS_4arch4Sm80ELb0ELb1ELb1ELb1ELb0ELb0ELb0ELb0ELi2ELi4ELi4ELi4ELb0EEENS1_21CollectiveEpilogueBwdISA_SB_SD_Li256ELb1ELb0ELi2EEENS1_19SingleTileSchedulerILb1ELb0ELb0ELi128EEEEEEEEEvNT_6ParamsE$_ZZZN5flash25CollectiveMainloopBwdSm80ILi2ELi2EN4cute5tupleIJNS1_1CILi128EEES4_NS3_ILi64EEEEEEN7cutlass10bfloat16_tEfNS7_4arch4Sm80ELb0ELb1ELb1ELb1ELb0ELb0ELb0ELb0ELi2ELi4ELi4ELi4ELb0EE3mmaINS_16FlashAttnBwdSm80ISB_NS_21CollectiveEpilogueBwdIS6_S8_SA_Li256ELb1ELb0ELi2EEENS_19SingleTileSchedulerILb1ELb0ELb0ELi128EEEE13SharedStorageENS1_6TensorINS1_11ArrayEngineIfLm32EEENS1_6LayoutINS2_IJNS2_IJNS3_ILi2EEESO_EEESO_NS3_ILi4EEEEEENS2_IJNS2_IJNS3_ILi1EEESO_EEESQ_NS3_ILi8EEEEEEEEEEEEbRKNSB_6ParamsERT0_S12_iNS2_IJiiiEEERT_ENKUliT_E_clIZSC_ISJ_SX_EbS10_S12_S12_iS13_S15_EUlRS16_iE_EEDaiS16_ENKUlvE0_clEv)
$_ZN7cutlass13device_kernelIN5flash19enable_sm80_to_sm89INS1_16FlashAttnBwdSm80INS1_25CollectiveMainloopBwdSm80ILi2ELi2EN4cute5tupleIJNS5_1CILi128EEES8_NS7_ILi64EEEEEENS_10bfloat16_tEfNS_4arch4Sm80ELb0ELb1ELb1ELb1ELb0ELb0ELb0ELb0ELi2ELi4ELi4ELi4ELb0EEENS1_21CollectiveEpilogueBwdISA_SB_SD_Li256ELb1ELb0ELi2EEENS1_19SingleTileSchedulerILb1ELb0ELb0ELi128EEEEEEEEEvNT_6ParamsE$_ZZZN5flash25CollectiveMainloopBwdSm80ILi2ELi2EN4cute5tupleIJNS1_1CILi128EEES4_NS3_ILi64EEEEEEN7cutlass10bfloat16_tEfNS7_4arch4Sm80ELb0ELb1ELb1ELb1ELb0ELb0ELb0ELb0ELi2ELi4ELi4ELi4ELb0EE3mmaINS_16FlashAttnBwdSm80ISB_NS_21CollectiveEpilogueBwdIS6_S8_SA_Li256ELb1ELb0ELi2EEENS_19SingleTileSchedulerILb1ELb0ELb0ELi128EEEE13SharedStorageENS1_6TensorINS1_11ArrayEngineIfLm32EEENS1_6LayoutINS2_IJNS2_IJNS3_ILi2EEESO_EEESO_NS3_ILi4EEEEEENS2_IJNS2_IJNS3_ILi1EEESO_EEESQ_NS3_ILi8EEEEEEEEEEEEbRKNSB_6ParamsERT0_S12_iNS2_IJiiiEEERT_ENKUliT_E_clIZSC_ISJ_SX_EbS10_S12_S12_iS13_S15_EUlRS16_iE_EEDaiS16_ENKUlvE0_clEv:
[----:B------:R-:W-:-:S05]  /*69b90*/  IADD3 R3, R16, -c[0x0][0x20], RZ ;  /* 0x8000080010037a10 */ /* 0x000fca0007ffe0ff */
[----:B------:R-:W-:-:S05]  /*69ba0*/  IMAD R3, R10, 0x4, R3 ;  /* 0x000000040a037824 */ /* 0x000fca00078e0203 */
[----:B------:R1:W5:Y:S02]  /*69bb0*/  LDL R4, [R3] ;  /* 0x0000000003047983 */ /* 0x0003640000100800 */
[----:B-1----:R-:W-:-:S04]  /*69bc0*/  MOV R3, 0x0 ;  /* 0x0000000000037802 */ /* 0x002fc80000000f00 */
[----:B------:R-:W-:Y:S05]  /*69bd0*/  RET.REL.NODEC R2 `(_ZN7cutlass13device_kernelIN5flash19enable_sm80_to_sm89INS1_16FlashAttnBwdSm80INS1_25CollectiveMainloopBwdSm80ILi2ELi2EN4cute5tupleIJNS5_1CILi128EEES8_NS7_ILi64EEEEEENS_10bfloat16_tEfNS_4arch4Sm80ELb0ELb1ELb1ELb1ELb0ELb0ELb0ELb0ELi2ELi4ELi4ELi4ELb0EEENS1_21CollectiveEpilogueBwdISA_SB_SD_Li256ELb1ELb0ELi2EEENS1_19SingleTileSchedulerILb1ELb0ELb0ELi128EEEEEEEEEvNT_6ParamsE) ;  /* 0xfff9642002007950 */ /* 0x000fea0003c3ffff */
        .type           $_ZN7cutlass13device_kernelIN5flash19enable_sm80_to_sm89INS1_16FlashAttnBwdSm80INS1_25CollectiveMainloopBwdSm80ILi2ELi2EN4cute5tupleIJNS5_1CILi128EEES8_NS7_ILi64EEEEEENS_10bfloat16_tEfNS_4arch4Sm80ELb0ELb1ELb1ELb1ELb0ELb0ELb0ELb0ELi2ELi4ELi4ELi4ELb0EEENS1_21CollectiveEpilogueBwdISA_SB_SD_Li256ELb1ELb0ELi2EEENS1_19SingleTileSchedulerILb1ELb0ELb0ELi128EEEEEEEEEvNT_6ParamsE$_ZZZN5flash25CollectiveMainloopBwdSm80ILi2ELi2EN4cute5tupleIJNS1_1CILi128EEES4_NS3_ILi64EEEEEEN7cutlass10bfloat16_tEfNS7_4arch4Sm80ELb0ELb1ELb1ELb1ELb0ELb0ELb0ELb0ELi2ELi4ELi4ELi4ELb0EE3mmaINS_16FlashAttnBwdSm80ISB_NS_21CollectiveEpilogueBwdIS6_S8_SA_Li256ELb1ELb0ELi2EEENS_19SingleTileSchedulerILb1ELb0ELb0ELi128EEEE13SharedStorageENS1_6TensorINS1_11ArrayEngineIfLm32EEENS1_6LayoutINS2_IJNS2_IJNS3_ILi2EEESO_EEESO_NS3_ILi4EEEEEENS2_IJNS2_IJNS3_ILi1EEESO_EEESQ_NS3_ILi8EEEEEEEEEEEEbRKNSB_6ParamsERT0_S12_iNS2_IJiiiEEERT_ENKUliT_E_clIZSC_ISJ_SX_EbS10_S12_S12_iS13_S15_EUlRS16_iE_EEDaiS16_ENKUlvE1_clEv,@function
        .size           $_ZN7cutlass13device_kernelIN5flash19enable_sm80_to_sm89INS1_16FlashAttnBwdSm80INS1_25CollectiveMainloopBwdSm80ILi2ELi2EN4cute5tupleIJNS5_1CILi128EEES8_NS7_ILi64EEEEEENS_10bfloat16_tEfNS_4arch4Sm80ELb0ELb1ELb1ELb1ELb0ELb0ELb0ELb0ELi2ELi4ELi4ELi4ELb0EEENS1_21CollectiveEpilogueBwdISA_SB_SD_Li256ELb1ELb0ELi2EEENS1_19SingleTileSchedulerILb1ELb0ELb0ELi128EEEEEEEEEvNT_6ParamsE$_ZZZN5flash25CollectiveMainloopBwdSm80ILi2ELi2EN4cute5tupleIJNS1_1CILi128EEES4_NS3_ILi64EEEEEEN7cutlass10bfloat16_tEfNS7_4arch4Sm80ELb0ELb1ELb1ELb1ELb0ELb0ELb0ELb0ELi2ELi4ELi4ELi4ELb0EE3mmaINS_16FlashAttnBwdSm80ISB_NS_21CollectiveEpilogueBwdIS6_S8_SA_Li256ELb1ELb0ELi2EEENS_19SingleTileSchedulerILb1ELb0ELb0ELi128EEEE13SharedStorageENS1_6TensorINS1_11ArrayEngineIfLm32EEENS1_6LayoutINS2_IJNS2_IJNS3_ILi2EEESO_EEESO_NS3_ILi4EEEEEENS2_IJNS2_IJNS3_ILi1EEESO_EEESQ_NS3_ILi8EEEEEEEEEEEEbRKNSB_6ParamsERT0_S12_iNS2_IJiiiEEERT_ENKUliT_E_clIZSC_ISJ_SX_EbS10_S12_S12_iS13_S15_EUlRS16_iE_EEDaiS16_ENKUlvE1_clEv,($_ZN7cutlass13device_kernelIN5flash19enable_sm80_to_sm89INS1_16FlashAttnBwdSm80INS1_25CollectiveMainloopBwdSm80ILi2ELi2EN4cute5tupleIJNS5_1CILi128EEES8_NS7_ILi64EEEEEENS_10bfloat16_tEfNS_4arch4Sm80ELb0ELb1ELb1ELb1ELb0ELb0ELb0ELb0ELi2ELi4ELi4ELi4ELb0EEENS1_21CollectiveEpilogueBwdISA_SB_SD_Li256ELb1ELb0ELi2EEENS1_19SingleTileSchedulerILb1ELb0ELb0ELi128EEEEEEEEEvNT_6ParamsE$__fAtomicAdd - $_ZN7cutlass13device_kernelIN5flash19enable_sm80_to_sm89INS1_16FlashAttnBwdSm80INS1_25CollectiveMainloopBwdSm80ILi2ELi2EN4cute5tupleIJNS5_1CILi128EEES8_NS7_ILi64EEEEEENS_10bfloat16_tEfNS_4arch4Sm80ELb0ELb1ELb1ELb1ELb0ELb0ELb0ELb0ELi2ELi4ELi4ELi4ELb0EEENS1_21CollectiveEpilogueBwdISA_SB_SD_Li256ELb1ELb0ELi2EEENS1_19SingleTileSchedulerILb1ELb0ELb0ELi128EEEEEEEEEvNT_6ParamsE$_ZZZN5flash25CollectiveMainloopBwdSm80ILi2ELi2EN4cute5tupleIJNS1_1CILi128EEES4_NS3_ILi64EEEEEEN7cutlass10bfloat16_tEfNS7_4arch4Sm80ELb0ELb1ELb1ELb1ELb0ELb0ELb0ELb0ELi2ELi4ELi4ELi4ELb0EE3mmaINS_16FlashAttnBwdSm80ISB_NS_21CollectiveEpilogueBwdIS6_S8_SA_Li256ELb1ELb0ELi2EEENS_19SingleTileSchedulerILb1ELb0ELb0ELi128EEEE13SharedStorageENS1_6TensorINS1_11ArrayEngineIfLm32EEENS1_6LayoutINS2_IJNS2_IJNS3_ILi2EEESO_EEESO_NS3_ILi4EEEEEENS2_IJNS2_IJNS3_ILi1EEESO_EEESQ_NS3_ILi8EEEEEEEEEEEEbRKNSB_6ParamsERT0_S12_iNS2_IJiiiEEERT_ENKUliT_E_clIZSC_ISJ_SX_EbS10_S12_S12_iS13_S15_EUlRS16_iE_EEDaiS16_ENKUlvE1_clEv)
$_ZN7cutlass13device_kernelIN5flash19enable_sm80_to_sm89INS1_16FlashAttnBwdSm80INS1_25CollectiveMainloopBwdSm80ILi2ELi2EN4cute5tupleIJNS5_1CILi128EEES8_NS7_ILi64EEEEEENS_10bfloat16_tEfNS_4arch4Sm80ELb0ELb1ELb1ELb1ELb0ELb0ELb0ELb0ELi2ELi4ELi4ELi4ELb0EEENS1_21CollectiveEpilogueBwdISA_SB_SD_Li256ELb1ELb0ELi2EEENS1_19SingleTileSchedulerILb1ELb0ELb0ELi128EEEEEEEEEvNT_6ParamsE$_ZZZN5flash25CollectiveMainloopBwdSm80ILi2ELi2EN4cute5tupleIJNS1_1CILi128EEES4_NS3_ILi64EEEEEEN7cutlass10bfloat16_tEfNS7_4arch4Sm80ELb0ELb1ELb1ELb1ELb0ELb0ELb0ELb0ELi2ELi4ELi4ELi4ELb0EE3mmaINS_16FlashAttnBwdSm80ISB_NS_21CollectiveEpilogueBwdIS6_S8_SA_Li256ELb1ELb0ELi2EEENS_19SingleTileSchedulerILb1ELb0ELb0ELi128EEEE13SharedStorageENS1_6TensorINS1_11ArrayEngineIfLm32EEENS1_6LayoutINS2_IJNS2_IJNS3_ILi2EEESO_EEESO_NS3_ILi4EEEEEENS2_IJNS2_IJNS3_ILi1EEESO_EEESQ_NS3_ILi8EEEEEEEEEEEEbRKNSB_6ParamsERT0_S12_iNS2_IJiiiEEERT_ENKUliT_E_clIZSC_ISJ_SX_EbS10_S12_S12_iS13_S15_EUlRS16_iE_EEDaiS16_ENKUlvE1_clEv:
[----:B------:R-:W-:-:S05]  /*69be0*/  IADD3 R3, R7, -c[0x0][0x20], RZ ;  /* 0x8000080007037a10 */ /* 0x000fca0007ffe0ff */
[----:B------:R-:W-:-:S05]  /*69bf0*/  IMAD R3, R10, 0x4, R3 ;  /* 0x000000040a037824 */ /* 0x000fca00078e0203 */
[----:B------:R1:W5:Y:S02]  /*69c00*/  LDL R4, [R3] ;  /* 0x0000000003047983 */ /* 0x0003640000100800 */
[----:B-1----:R-:W-:-:S04]  /*69c10*/  MOV R3, 0x0 ;  /* 0x0000000000037802 */ /* 0x002fc80000000f00 */
[----:B------:R-:W-:Y:S05]  /*69c20*/  RET.REL.NODEC R2 `(_ZN7cutlass13device_kernelIN5flash19enable_sm80_to_sm89INS1_16FlashAttnBwdSm80INS1_25CollectiveMainloopBwdSm80ILi2ELi2EN4cute5tupleIJNS5_1CILi128EEES8_NS7_ILi64EEEEEENS_10bfloat16_tEfNS_4arch4Sm80ELb0ELb1ELb1ELb1ELb0ELb0ELb0ELb0ELi2ELi4ELi4ELi4ELb0EEENS1_21CollectiveEpilogueBwdISA_SB_SD_Li256ELb1ELb0ELi2EEENS1_19SingleTileSchedulerILb1ELb0ELb0ELi128EEEEEEEEEvNT_6ParamsE) ;  /* 0xfff963d002007950 */ /* 0x000fea0003c3ffff */
        .type           $_ZN7cutlass13device_kernelIN5flash19enable_sm80_to_sm89INS1_16FlashAttnBwdSm80INS1_25CollectiveMainloopBwdSm80ILi2ELi2EN4cute5tupleIJNS5_1CILi128EEES8_NS7_ILi64EEEEEENS_10bfloat16_tEfNS_4arch4Sm80ELb0ELb1ELb1ELb1ELb0ELb0ELb0ELb0ELi2ELi4ELi4ELi4ELb0EEENS1_21CollectiveEpilogueBwdISA_SB_SD_Li256ELb1ELb0ELi2EEENS1_19SingleTileSchedulerILb1ELb0ELb0ELi128EEEEEEEEEvNT_6ParamsE$__fAtomicAdd,@function
        .size           $_ZN7cutlass13device_kernelIN5flash19enable_sm80_to_sm89INS1_16FlashAttnBwdSm80INS1_25CollectiveMainloopBwdSm80ILi2ELi2EN4cute5tupleIJNS5_1CILi128EEES8_NS7_ILi64EEEEEENS_10bfloat16_tEfNS_4arch4Sm80ELb0ELb1ELb1ELb1ELb0ELb0ELb0ELb0ELi2ELi4ELi4ELi4ELb0EEENS1_21CollectiveEpilogueBwdISA_SB_SD_Li256ELb1ELb0ELi2EEENS1_19SingleTileSchedulerILb1ELb0ELb0ELi128EEEEEEEEEvNT_6ParamsE$__fAtomicAdd,($_ZN7cutlass13device_kernelIN5flash19enable_sm80_to_sm89INS1_16FlashAttnBwdSm80INS1_25CollectiveMainloopBwdSm80ILi2ELi2EN4cute5tupleIJNS5_1CILi128EEES8_NS7_ILi64EEEEEENS_10bfloat16_tEfNS_4arch4Sm80ELb0ELb1ELb1ELb1ELb0ELb0ELb0ELb0ELi2ELi4ELi4ELi4ELb0EEENS1_21CollectiveEpilogueBwdISA_SB_SD_Li256ELb1ELb0ELi2EEENS1_19SingleTileSchedulerILb1ELb0ELb0ELi128EEEEEEEEEvNT_6ParamsE$__umulhi - $_ZN7cutlass13device_kernelIN5flash19enable_sm80_to_sm89INS1_16FlashAttnBwdSm80INS1_25CollectiveMainloopBwdSm80ILi2ELi2EN4cute5tupleIJNS5_1CILi128EEES8_NS7_ILi64EEEEEENS_10bfloat16_tEfNS_4arch4Sm80ELb0ELb1ELb1ELb1ELb0ELb0ELb0ELb0ELi2ELi4ELi4ELi4ELb0EEENS1_21CollectiveEpilogueBwdISA_SB_SD_Li256ELb1ELb0ELi2EEENS1_19SingleTileSchedulerILb1ELb0ELb0ELi128EEEEEEEEEvNT_6ParamsE$__fAtomicAdd)
$_ZN7cutlass13device_kernelIN5flash19enable_sm80_to_sm89INS1_16FlashAttnBwdSm80INS1_25CollectiveMainloopBwdSm80ILi2ELi2EN4cute5tupleIJNS5_1CILi128EEES8_NS7_ILi64EEEEEENS_10bfloat16_tEfNS_4arch4Sm80ELb0ELb1ELb1ELb1ELb0ELb0ELb0ELb0ELi2ELi4ELi4ELi4ELb0EEENS1_21CollectiveEpilogueBwdISA_SB_SD_Li256ELb1ELb0ELi2EEENS1_19SingleTileSchedulerILb1ELb0ELb0ELi128EEEEEEEEEvNT_6ParamsE$__fAtomicAdd:
[----:B------:R-:W-:Y:S02]  /*69c30*/  ULDC.64 UR8, c[0x0][0x118] ;  /* 0x0000460000087ab9 */ /* 0x000fe40000000a00 */
[----:B------:R-:W2:Y:S01]  /*69c40*/  ATOM.E.ADD.F32.FTZ.RN.STRONG.GPU P0, RZ, [R14.64], R5 ;  /* 0x000000050eff798a */ /* 0x000ea2000810e7c8 */
[----:B------:R-:W-:Y:S02]  /*69c50*/  MOV R13, 0x0 ;  /* 0x00000000000d7802 */ /* 0x000fe40000000f00 */
[----:B------:R-:W-:Y:S02]  /*69c60*/  MOV R9, R5 ;  /* 0x0000000500097202 */ /* 0x000fe40000000f00 */
[----:B--2---:R-:W-:Y:S05]  /*69c70*/  @P0 RET.REL.NODEC R12 `(_ZN7cutlass13device_kernelIN5flash19enable_sm80_to_sm89INS1_16FlashAttnBwdSm80INS1_25CollectiveMainloopBwdSm80ILi2ELi2EN4cute5tupleIJNS5_1CILi128EEES8_NS7_ILi64EEEEEENS_10bfloat16_tEfNS_4arch4Sm80ELb0ELb1ELb1ELb1ELb0ELb0ELb0ELb0ELi2ELi4ELi4ELi4ELb0EEENS1_21CollectiveEpilogueBwdISA_SB_SD_Li256ELb1ELb0ELi2EEENS1_19SingleTileSchedulerILb1ELb0ELb0ELi128EEEEEEEEEvNT_6ParamsE) ;  /* 0xfff963800c000950 */ /* 0x004fea0003c3ffff */
[----:B------:R-:W1:Y:S02]  /*69c80*/  QSPC.E.S P0, RZ, [R14] ;  /* 0x000000000eff73aa */ /* 0x000e640000000500 */
[----:B-1----:R-:W-:Y:S05]  /*69c90*/  @!P0 BRA `(.L_x_2028) ;  /* 0x0000008000008947 */ /* 0x002fea0003800000 */
[----:B------:R-:W-:-:S05]  /*69ca0*/  LOP3.LUT R8, R14, 0xffffff, RZ, 0xc0, !PT ;  /* 0x00ffffff0e087812 */ /* 0x000fca00078ec0ff */
.L_x_2029:
[----:B------:R-:W1:Y:S02]  /*69cb0*/  LDS R4, [R8] ;  /* 0x0000000008047984 */ /* 0x000e640000000800 */
[----:B-1----:R-:W-:-:S06]  /*69cc0*/  FADD R5, R9, R4 ;  /* 0x0000000409057221 */ /* 0x002fcc0000000000 */
[----:B------:R-:W1:Y:S02]  /*69cd0*/  ATOMS.CAST.SPIN R5, [R8], R4, R5 ;  /* 0x000000040805738d */ /* 0x000e640001800005 */
[----:B-1----:R-:W-:-:S13]  /*69ce0*/  ISETP.EQ.U32.AND P0, PT, R5, 0x1, PT ;  /* 0x000000010500780c */ /* 0x002fda0003f02070 */
[----:B------:R-:W-:Y:S05]  /*69cf0*/  @!P0 BRA `(.L_x_2029) ;  /* 0xffffffb000008947 */ /* 0x000fea000383ffff */
[----:B------:R-:W-:-:S04]  /*69d00*/  MOV R13, 0x0 ;  /* 0x00000000000d7802 */ /* 0x000fc80000000f00 */
[----:B------:R-:W-:Y:S05]  /*69d10*/  RET.REL.NODEC R12 `(_ZN7cutlass13device_kernelIN5flash19enable_sm80_to_sm89INS1_16FlashAttnBwdSm80INS1_25CollectiveMainloopBwdSm80ILi2ELi2EN4cute5tupleIJNS5_1CILi128EEES8_NS7_ILi64EEEEEENS_10bfloat16_tEfNS_4arch4Sm80ELb0ELb1ELb1ELb1ELb0ELb0ELb0ELb0ELi2ELi4ELi4ELi4ELb0EEENS1_21CollectiveEpilogueBwdISA_SB_SD_Li256ELb1ELb0ELi2EEENS1_19SingleTileSchedulerILb1ELb0ELb0ELi128EEEEEEEEEvNT_6ParamsE) ;  /* 0xfff962e00c007950 */ /* 0x000fea0003c3ffff */
.L_x_2028:
[----:B------:R-:W2:Y:S01]  /*69d20*/  LD.E R4, [R14.64] ;  /* 0x000000080e047980 */ /* 0x000ea2000c101900 */
[----:B------:R-:W-:Y:S01]  /*69d30*/  MOV R13, 0x0 ;  /* 0x00000000000d7802 */ /* 0x000fe20000000f00 */
[----:B--2---:R-:W-:-:S05]  /*69d40*/  FADD R9, R9, R4 ;  /* 0x0000000409097221 */ /* 0x004fca0000000000 */
[----:B------:R1:W-:Y:S01]  /*69d50*/  ST.E [R14.64], R9 ;  /* 0x000000090e007985 */ /* 0x0003e2000c101908 */
[----:B------:R-:W-:Y:S05]  /*69d60*/  RET.REL.NODEC R12 `(_ZN7cutlass13device_kernelIN5flash19enable_sm80_to_sm89INS1_16FlashAttnBwdSm80INS1_25CollectiveMainloopBwdSm80ILi2ELi2EN4cute5tupleIJNS5_1CILi128EEES8_NS7_ILi64EEEEEENS_10bfloat16_tEfNS_4arch4Sm80ELb0ELb1ELb1ELb1ELb0ELb0ELb0ELb0ELi2ELi4ELi4ELi4ELb0EEENS1_21CollectiveEpilogueBwdISA_SB_SD_Li256ELb1ELb0ELi2EEENS1_19SingleTileSchedulerILb1ELb0ELb0ELi128EEEEEEEEEvNT_6ParamsE) ;  /* 0xfff962900c007950 */ /* 0x000fea0003c3ffff */
        .type           $_ZN7cutlass13device_kernelIN5flash19enable_sm80_to_sm89INS1_16FlashAttnBwdSm80INS1_25CollectiveMainloopBwdSm80ILi2ELi2EN4cute5tupleIJNS5_1CILi128EEES8_NS7_ILi64EEEEEENS_10bfloat16_tEfNS_4arch4Sm80ELb0ELb1ELb1ELb1ELb0ELb0ELb0ELb0ELi2ELi4ELi4ELi4ELb0EEENS1_21CollectiveEpilogueBwdISA_SB_SD_Li256ELb1ELb0ELi2EEENS1_19SingleTileSchedulerILb1ELb0ELb0ELi128EEEEEEEEEvNT_6ParamsE$__umulhi,@function
        .size           $_ZN7cutlass13device_kernelIN5flash19enable_sm80_to_sm89INS1_16FlashAttnBwdSm80INS1_25CollectiveMainloopBwdSm80ILi2ELi2EN4cute5tupleIJNS5_1CILi128EEES8_NS7_ILi64EEEEEENS_10bfloat16_tEfNS_4arch4Sm80ELb0ELb1ELb1ELb1ELb0ELb0ELb0ELb0ELi2ELi4ELi4ELi4ELb0EEENS1_21CollectiveEpilogueBwdISA_SB_SD_Li256ELb1ELb0ELi2EEENS1_19SingleTileSchedulerILb1ELb0ELb0ELi128EEEEEEEEEvNT_6ParamsE$__umulhi,($_ZN7cutlass13device_kernelIN5flash19enable_sm80_to_sm89INS1_16FlashAttnBwdSm80INS1_25CollectiveMainloopBwdSm80ILi2ELi2EN4cute5tupleIJNS5_1CILi128EEES8_NS7_ILi64EEEEEENS_10bfloat16_tEfNS_4arch4Sm80ELb0ELb1ELb1ELb1ELb0ELb0ELb0ELb0ELi2ELi4ELi4ELi4ELb0EEENS1_21CollectiveEpilogueBwdISA_SB_SD_Li256ELb1ELb0ELi2EEENS1_19SingleTileSchedulerILb1ELb0ELb0ELi128EEEEEEEEEvNT_6ParamsE$exp2f - $_ZN7cutlass13device_kernelIN5flash19enable_sm80_to_sm89INS1_16FlashAttnBwdSm80INS1_25CollectiveMainloopBwdSm80ILi2ELi2EN4cute5tupleIJNS5_1CILi128EEES8_NS7_ILi64EEEEEENS_10bfloat16_tEfNS_4arch4Sm80ELb0ELb1ELb1ELb1ELb0ELb0ELb0ELb0ELi2ELi4ELi4ELi4ELb0EEENS1_21CollectiveEpilogueBwdISA_SB_SD_Li256ELb1ELb0ELi2EEENS1_19SingleTileSchedulerILb1ELb0ELb0ELi128EEEEEEEEEvNT_6ParamsE$__umulhi)
$_ZN7cutlass13device_kernelIN5flash19enable_sm80_to_sm89INS1_16FlashAttnBwdSm80INS1_25CollectiveMainloopBwdSm80ILi2ELi2EN4cute5tupleIJNS5_1CILi128EEES8_NS7_ILi64EEEEEENS_10bfloat16_tEfNS_4arch4Sm80ELb0ELb1ELb1ELb1ELb0ELb0ELb0ELb0ELi2ELi4ELi4ELi4ELb0EEENS1_21CollectiveEpilogueBwdISA_SB_SD_Li256ELb1ELb0ELi2EEENS1_19SingleTileSchedulerILb1ELb0ELb0ELi128EEEEEEEEEvNT_6ParamsE$__umulhi:
[----:B------:R-:W-:Y:S01]  /*69d70*/  MOV R8, R2 ;  /* 0x0000000200087202 */ /* 0x000fe20000000f00 */
[----:B------:R-:W-:Y:S01]  /*69d80*/  IMAD.HI.U32 R6, R7, R6, RZ ;  /* 0x0000000607067227 */ /* 0x000fe200078e00ff */
[----:B------:R-:W-:-:S04]  /*69d90*/  MOV R9, 0x0 ;  /* 0x0000000000097802 */ /* 0x000fc80000000f00 */
[----:B------:R-:W-:Y:S05]  /*69da0*/  RET.REL.NODEC R8 `(_ZN7cutlass13device_kernelIN5flash19enable_sm80_to_sm89INS1_16FlashAttnBwdSm80INS1_25CollectiveMainloopBwdSm80ILi2ELi2EN4cute5tupleIJNS5_1CILi128EEES8_NS7_ILi64EEEEEENS_10bfloat16_tEfNS_4arch4Sm80ELb0ELb1ELb1ELb1ELb0ELb0ELb0ELb0ELi2ELi4ELi4ELi4ELb0EEENS1_21CollectiveEpilogueBwdISA_SB_SD_Li256ELb1ELb0ELi2EEENS1_19SingleTileSchedulerILb1ELb0ELb0ELi128EEEEEEEEEvNT_6ParamsE) ;  /* 0xfff9625008007950 */ /* 0x000fea0003c3ffff */
        .type           $_ZN7cutlass13device_kernelIN5flash19enable_sm80_to_sm89INS1_16FlashAttnBwdSm80INS1_25CollectiveMainloopBwdSm80ILi2ELi2EN4cute5tupleIJNS5_1CILi128EEES8_NS7_ILi64EEEEEENS_10bfloat16_tEfNS_4arch4Sm80ELb0ELb1ELb1ELb1ELb0ELb0ELb0ELb0ELi2ELi4ELi4ELi4ELb0EEENS1_21CollectiveEpilogueBwdISA_SB_SD_Li256ELb1ELb0ELi2EEENS1_19SingleTileSchedulerILb1ELb0ELb0ELi128EEEEEEEEEvNT_6ParamsE$exp2f,@function
        .size           $_ZN7cutlass13device_kernelIN5flash19enable_sm80_to_sm89INS1_16FlashAttnBwdSm80INS1_25CollectiveMainloopBwdSm80ILi2ELi2EN4cute5tupleIJNS5_1CILi128EEES8_NS7_ILi64EEEEEENS_10bfloat16_tEfNS_4arch4Sm80ELb0ELb1ELb1ELb1ELb0ELb0ELb0ELb0ELi2ELi4ELi4ELi4ELb0EEENS1_21CollectiveEpilogueBwdISA_SB_SD_Li256ELb1ELb0ELi2EEENS1_19SingleTileSchedulerILb1ELb0ELb0ELi128EEEEEEEEEvNT_6ParamsE$exp2f,($_ZN7cutlass13device_kernelIN5flash19enable_sm80_to_sm89INS1_16FlashAttnBwdSm80INS1_25CollectiveMainloopBwdSm80ILi2ELi2EN4cute5tupleIJNS5_1CILi128EEES8_NS7_ILi64EEEEEENS_10bfloat16_tEfNS_4arch4Sm80ELb0ELb1ELb1ELb1ELb0ELb0ELb0ELb0ELi2ELi4ELi4ELi4ELb0EEENS1_21CollectiveEpilogueBwdISA_SB_SD_Li256ELb1ELb0ELi2EEENS1_19SingleTileSchedulerILb1ELb0ELb0ELi128EEEEEEEEEvNT_6ParamsE$min - $_ZN7cutlass13device_kernelIN5flash19enable_sm80_to_sm89INS1_16FlashAttnBwdSm80INS1_25CollectiveMainloopBwdSm80ILi2ELi2EN4cute5tupleIJNS5_1CILi128EEES8_NS7_ILi64EEEEEENS_10bfloat16_tEfNS_4arch4Sm80ELb0ELb1ELb1ELb1ELb0ELb0ELb0ELb0ELi2ELi4ELi4ELi4ELb0EEENS1_21CollectiveEpilogueBwdISA_SB_SD_Li256ELb1ELb0ELi2EEENS1_19SingleTileSchedulerILb1ELb0ELb0ELi128EEEEEEEEEvNT_6ParamsE$exp2f)
$_ZN7cutlass13device_kernelIN5flash19enable_sm80_to_sm89INS1_16FlashAttnBwdSm80INS1_25CollectiveMainloopBwdSm80ILi2ELi2EN4cute5tupleIJNS5_1CILi128EEES8_NS7_ILi64EEEEEENS_10bfloat16_tEfNS_4arch4Sm80ELb0ELb1ELb1ELb1ELb0ELb0ELb0ELb0ELi2ELi4ELi4ELi4ELb0EEENS1_21CollectiveEpilogueBwdISA_SB_SD_Li256ELb1ELb0ELi2EEENS1_19SingleTileSchedulerILb1ELb0ELb0ELi128EEEEEEEEEvNT_6ParamsE$exp2f:
[----:B------:R-:W1:Y:S01]  /*69db0*/  MUFU.EX2 R6, R6 ;  /* 0x0000000600067308 */ /* 0x000e620000000800 */
[----:B------:R-:W-:-:S04]  /*69dc0*/  MOV R3, 0x0 ;  /* 0x0000000000037802 */ /* 0x000fc80000000f00 */
[----:B------:R-:W-:Y:S05]  /*69dd0*/  RET.REL.NODEC R2 `(_ZN7cutlass13device_kernelIN5flash19enable_sm80_to_sm89INS1_16FlashAttnBwdSm80INS1_25CollectiveMainloopBwdSm80ILi2ELi2EN4cute5tupleIJNS5_1CILi128EEES8_NS7_ILi64EEEEEENS_10bfloat16_tEfNS_4arch4Sm80ELb0ELb1ELb1ELb1ELb0ELb0ELb0ELb0ELi2ELi4ELi4ELi4ELb0EEENS1_21CollectiveEpilogueBwdISA_SB_SD_Li256ELb1ELb0ELi2EEENS1_19SingleTileSchedulerILb1ELb0ELb0ELi128EEEEEEEEEvNT_6ParamsE) ;  /* 0xfff9622002007950 */ /* 0x000fea0003c3ffff */
        .type           $_ZN7cutlass13device_kernelIN5flash19enable_sm80_to_sm89INS1_16FlashAttnBwdSm80INS1_25CollectiveMainloopBwdSm80ILi2ELi2EN4cute5tupleIJNS5_1CILi128EEES8_NS7_ILi64EEEEEENS_10bfloat16_tEfNS_4arch4Sm80ELb0ELb1ELb1ELb1ELb0ELb0ELb0ELb0ELi2ELi4ELi4ELi4ELb0EEENS1_21CollectiveEpilogueBwdISA_SB_SD_Li256ELb1ELb0ELi2EEENS1_19SingleTileSchedulerILb1ELb0ELb0ELi128EEEEEEEEEvNT_6ParamsE$min,@function
        .size           $_ZN7cutlass13device_kernelIN5flash19enable_sm80_to_sm89INS1_16FlashAttnBwdSm80INS1_25CollectiveMainloopBwdSm80ILi2ELi2EN4cute5tupleIJNS5_1CILi128EEES8_NS7_ILi64EEEEEENS_10bfloat16_tEfNS_4arch4Sm80ELb0ELb1ELb1ELb1ELb0ELb0ELb0ELb0ELi2ELi4ELi4ELi4ELb0EEENS1_21CollectiveEpilogueBwdISA_SB_SD_Li256ELb1ELb0ELi2EEENS1_19SingleTileSchedulerILb1ELb0ELb0ELi128EEEEEEEEEvNT_6ParamsE$min,(.L_x_10038 - $_ZN7cutlass13device_kernelIN5flash19enable_sm80_to_sm89INS1_16FlashAttnBwdSm80INS1_25CollectiveMainloopBwdSm80ILi2ELi2EN4cute5tupleIJNS5_1CILi128EEES8_NS7_ILi64EEEEEENS_10bfloat16_tEfNS_4arch4Sm80ELb0ELb1ELb1ELb1ELb0ELb0ELb0ELb0ELi2ELi4ELi4ELi4ELb0EEENS1_21CollectiveEpilogueBwdISA_SB_SD_Li256ELb1ELb0ELi2EEENS1_19SingleTileSchedulerILb1ELb0ELb0ELi128EEEEEEEEEvNT_6ParamsE$min)
$_ZN7cutlass13device_kernelIN5flash19enable_sm80_to_sm89INS1_16FlashAttnBwdSm80INS1_25CollectiveMainloopBwdSm80ILi2ELi2EN4cute5tupleIJNS5_1CILi128EEES8_NS7_ILi64EEEEEENS_10bfloat16_tEfNS_4arch4Sm80ELb0ELb1ELb1ELb1ELb0ELb0ELb0ELb0ELi2ELi4ELi4ELi4ELb0EEENS1_21CollectiveEpilogueBwdISA_SB_SD_Li256ELb1ELb0ELi2EEENS1_19SingleTileSchedulerILb1ELb0ELb0ELi128EEEEEEEEEvNT_6ParamsE$min:
[----:B------:R-:W-:Y:S02]  /*69de0*/  MOV R9, 0x0 ;  /* 0x0000000000097802 */ /* 0x000fe40000000f00 */
[----:B------:R-:W-:Y:S02]  /*69df0*/  IMNMX R3, R3, R53, PT ;  /* 0x0000003503037217 */ /* 0x000fe40003800200 */
[----:B------:R-:W-:Y:S05]  /*69e00*/  RET.REL.NODEC R8 `(_ZN7cutlass13device_kernelIN5flash19enable_sm80_to_sm89INS1_16FlashAttnBwdSm80INS1_25CollectiveMainloopBwdSm80ILi2ELi2EN4cute5tupleIJNS5_1CILi128EEES8_NS7_ILi64EEEEEENS_10bfloat16_tEfNS_4arch4Sm80ELb0ELb1ELb1ELb1ELb0ELb0ELb0ELb0ELi2ELi4ELi4ELi4ELb0EEENS1_21CollectiveEpilogueBwdISA_SB_SD_Li256ELb1ELb0ELi2EEENS1_19SingleTileSchedulerILb1ELb0ELb0ELi128EEEEEEEEEvNT_6ParamsE) ;  /* 0xfff961f008007950 */ /* 0x000fea0003c3ffff */
.L_x_2030:
        /* <DEDUP_REMOVED lines=15> */
.L_x_10038:


//--------------------- .text._ZN7cutlass13device_kernelIN5flash19enable_sm80_to_sm89INS1_16FlashAttnBwdSm80INS1_25CollectiveMainloopBwdSm80ILi2ELi2EN4cute5tupleIJNS5_1CILi128EEES8_NS7_ILi64EEEEEENS_10bfloat16_tEfNS_4arch4Sm80ELb0ELb1ELb1ELb1ELb1ELb0ELb0ELb0ELi2ELi4ELi4ELi4ELb0EEENS1_21CollectiveEpilogueBwdISA_SB_SD_Li256ELb1ELb0ELi2EEENS1_19SingleTileSchedulerILb1ELb0ELb0ELi128EEEEEEEEEvNT_6ParamsE --------------------------
	.section	.text._ZN7cutlass13device_kernelIN5flash19enable_sm80_to_sm89INS1_16FlashAttnBwdSm80INS1_25CollectiveMainloopBwdSm80ILi2ELi2EN4cute5tupleIJNS5_1CILi128EEES8_NS7_ILi64EEEEEENS_10bfloat16_tEfNS_4arch4Sm80ELb0ELb1ELb1ELb1ELb1ELb0ELb0ELb0ELi2ELi4ELi4ELi4ELb0EEENS1_21CollectiveEpilogueBwdISA_SB_SD_Li256ELb1ELb0ELi2EEENS1_19SingleTileSchedulerILb1ELb0ELb0ELi128EEEEEEEEEvNT_6ParamsE,"ax",@progbits
	.sectioninfo	@"SHI_REGISTERS=127"
	.align	128
.text._ZN7cutlass13device_kernelIN5flash19enable_sm80_to_sm89INS1_16FlashAttnBwdSm80INS1_25CollectiveMainloopBwdSm80ILi2ELi2EN4cute5tupleIJNS5_1CILi128EEES8_NS7_ILi64EEEEEENS_10bfloat16_tEfNS_4arch4Sm80ELb0ELb1ELb1ELb1ELb1ELb0ELb0ELb0ELi2ELi4ELi4ELi4ELb0EEENS1_21CollectiveEpilogueBwdISA_SB_SD_Li256ELb1ELb0ELi2EEENS1_19SingleTileSchedulerILb1ELb0ELb0ELi128EEEEEEEEEvNT_6ParamsE:
        .type           _ZN7cutlass13device_kernelIN5flash19enable_sm80_to_sm89INS1_16FlashAttnBwdSm80INS1_25CollectiveMainloopBwdSm80ILi2ELi2EN4cute5tupleIJNS5_1CILi128EEES8_NS7_ILi64EEEEEENS_10bfloat16_tEfNS_4arch4Sm80ELb0ELb1ELb1ELb1ELb1ELb0ELb0ELb0ELi2ELi4ELi4ELi4ELb0EEENS1_21CollectiveEpilogueBwdISA_SB_SD_Li256ELb1ELb0ELi2EEENS1_19SingleTileSchedulerILb1ELb0ELb0ELi128EEEEEEEEEvNT_6ParamsE,@function
        .size           _ZN7cutlass13device_kernelIN5flash19enable_sm80_to_sm89INS1_16FlashAttnBwdSm80INS1_25CollectiveMainloopBwdSm80ILi2ELi2EN4cute5tupleIJNS5_1CILi128EEES8_NS7_ILi64EEEEEENS_10bfloat16_tEfNS_4arch4Sm80ELb0ELb1ELb1ELb1ELb1ELb0ELb0ELb0ELi2ELi4ELi4ELi4ELb0EEENS1_21CollectiveEpilogueBwdISA_SB_SD_Li256ELb1ELb0ELi2EEENS1_19SingleTileSchedulerILb1ELb0ELb0ELi128EEEEEEEEEvNT_6ParamsE,(.L_x_10438 - _ZN7cutlass13device_kernelIN5flash19enable_sm80_to_sm89INS1_16FlashAttnBwdSm80INS1_25CollectiveMainloopBwdSm80ILi2ELi2EN4cute5tupleIJNS5_1CILi128EEES8_NS7_ILi64EEEEEENS_10bfloat16_tEfNS_4arch4Sm80ELb0ELb1ELb1ELb1ELb1ELb0ELb0ELb0ELi2ELi4ELi4ELi4ELb0EEENS1_21CollectiveEpilogueBwdISA_SB_SD_Li256ELb1ELb0ELi2EEENS1_19SingleTileSchedulerILb1ELb0ELb0ELi128EEEEEEEEEvNT_6ParamsE)
        .other          _ZN7cutlass13device_kernelIN5flash19enable_sm80_to_sm89INS1_16FlashAttnBwdSm80INS1_25CollectiveMainloopBwdSm80ILi2ELi2EN4cute5tupleIJNS5_1CILi128EEES8_NS7_ILi64EEEEEENS_10bfloat16_tEfNS_4arch4Sm80ELb0ELb1ELb1ELb1ELb1ELb0ELb0ELb0ELi2ELi4ELi4ELi4ELb0EEENS1_21CollectiveEpilogueBwdISA_SB_SD_Li256ELb1ELb0ELi2EEENS1_19SingleTileSchedulerILb1ELb0ELb0ELi128EEEEEEEEEvNT_6ParamsE,@"STO_CUDA_ENTRY STV_DEFAULT"
_ZN7cutlass13device_kernelIN5flash19enable_sm80_to_sm89INS1_16FlashAttnBwdSm80INS1_25CollectiveMainloopBwdSm80ILi2ELi2EN4cute5tupleIJNS5_1CILi128EEES8_NS7_ILi64EEEEEENS_10bfloat16_tEfNS_4arch4Sm80ELb0ELb1ELb1ELb1ELb1ELb0ELb0ELb0ELi2ELi4ELi4ELi4ELb0EEENS1_21CollectiveEpilogueBwdISA_SB_SD_Li256ELb1ELb0ELi2EEENS1_19SingleTileSchedulerILb1ELb0ELb0ELi128EEEEEEEEEvNT_6ParamsE:
        /* <DEDUP_REMOVED lines=19> */
.L_x_2032:
        /* <DEDUP_REMOVED lines=8> */
.L_x_2034:
[----:B------:R-:W-:Y:S02]  /*01b0*/  MOV R5, c[0x0][0x3a4] ;  /* 0x0000e90000057a02 */ /* 0x000fe40000000f00 */
.L_x_2033:
[----:B------:R-:W-:-:S05]  /*01c0*/  IMAD.SHL.U32 R0, R32, 0x80, RZ ;  /* 0x0000008020007824 */ /* 0x000fca00078e00ff */
[----:B-----5:R-:W-:-:S04]  /*01d0*/  ISETP.GE.AND P0, PT, R0, R5, PT ;  /* 0x000000050000720c */ /* 0x020fc80003f06270 */
[----:B------:R-:W-:Y:S01]  /*01e0*/  SEL R42, R42, 0xffffffff, !P0 ;  /* 0xffffffff2a2a7807 */ /* 0x000fe20004000000 */
[----:B------:R-:W-:Y:S05]  /*01f0*/  BRA `(.L_x_2035) ;  /* 0x0000011000007947 */ /* 0x000fea0003800000 */
.L_x_2031:
[----:B---3--:R-:W-:-:S04]  /*0200*/  ISETP.NE.U32.AND P0, PT, RZ, c[0x0][0x3c0], PT ;  /* 0x0000f000ff007a0c */ /* 0x008fc80003f05070 */
[----:B------:R-:W-:-:S13]  /*0210*/  ISETP.NE.AND.EX P0, PT, RZ, c[0x0][0x3c4], PT, P0 ;  /* 0x0000f100ff007a0c */ /* 0x000fda0003f05300 */
[----:B------:R-:W-:Y:S05]  /*0220*/  @!P0 BRA `(.L_x_2036) ;  /* 0x0000002000008947 */ /* 0x000fea0003800000 */
[----:B------:R1:W5:Y:S01]  /*0230*/  LDG.E R5, [R4.64] ;  /* 0x0000000604057981 */ /* 0x000362000c1e1900 */
[----:B------:R-:W-:Y:S05]  /*0240*/  BRA `(.L_x_2037) ;  /* 0x0000009000007947 */ /* 0x000fea0003800000 */
.L_x_2036:
        /* <DEDUP_REMOVED lines=8> */
.L_x_2038:
[----:B------:R-:W-:Y:S02]  /*02d0*/  MOV R5, c[0x0][0x3a4] ;  /* 0x0000e90000057a02 */ /* 0x000fe40000000f00 */
.L_x_2037:
[----:B------:R-:W-:-:S05]  /*02e0*/  IMAD.SHL.U32 R0, R32, 0x80, RZ ;  /* 0x0000008020007824 */ /* 0x000fca00078e00ff */
[----:B-----5:R-:W-:-:S04]  /*02f0*/  ISETP.GE.AND P0, PT, R0, R5, PT ;  /* 0x000000050000720c */ /* 0x020fc80003f06270 */
[----:B------:R-:W-:-:S04]  /*0300*/  SEL R42, R42, 0xffffffff, !P0 ;  /* 0xffffffff2a2a7807 */ /* 0x000fc80004000000 */
.L_x_2035:
        /* <DEDUP_REMOVED lines=50> */
.L_x_2039:
[----:B-----5:R2:W-:Y:S01]  /*0630*/  STL [R1+0x10], R48 ;  /* 0x0000103001007387 */ /* 0x0205e20000100800 */
[----:B------:R-:W-:-:S04]  /*0640*/  ISETP.NE.U32.AND P0, PT, RZ, c[0x0][0x2e0], PT ;  /* 0x0000b800ff007a0c */ /* 0x000fc80003f05070 */
[----:B------:R-:W-:-:S13]  /*0650*/  ISETP.NE.AND.EX P0, PT, RZ, c[0x0][0x2e4], PT, P0 ;  /* 0x0000b900ff007a0c */ /* 0x000fda0003f05300 */
[----:B------:R-:W-:Y:S05]  /*0660*/  @!P0 BRA `(.L_x_2040) ;  /* 0x0000003000008947 */ /* 0x000fea0003800000 */
[----:B------:R-:W-:-:S05]  /*0670*/  IMAD.WIDE R4, R42, R3, c[0x0][0x2e0] ;  /* 0x0000b8002a047625 */ /* 0x000fca00078e0203 */
[----:B------:R3:W5:Y:S01]  /*0680*/  LDG.E R49, [R4.64] ;  /* 0x0000000604317981 */ /* 0x000762000c1e1900 */
[----:B------:R-:W-:Y:S05]  /*0690*/  BRA `(.L_x_2041) ;  /* 0x0000005000007947 */ /* 0x000fea0003800000 */
.L_x_2040:
[----:B------:R-:W-:Y:S05]  /*06a0*/  @!P5 BRA `(.L_x_2041) ;  /* 0x000000400000d947 */ /* 0x000fea0003800000 */
[----:B------:R-:W-:-:S05]  /*06b0*/  IMAD.WIDE R4, R42, R3, c[0x0][0x2d0] ;  /* 0x0000b4002a047625 */ /* 0x000fca00078e0203 */
[----:B------:R-:W3:Y:S04]  /*06c0*/  LDG.E R49, [R4.64] ;  /* 0x0000000604317981 */ /* 0x000ee8000c1e1900 */
[----:B------:R-:W3:Y:S02]  /*06d0*/  LDG.E R0, [R4.64+0x4] ;  /* 0x0000040604007981 */ /* 0x000ee4000c1e1900 */
[----:B---3--:R-:W-:-:S05]  /*06e0*/  IADD3 R49, -R49, R0, RZ ;  /* 0x0000000031317210 */ /* 0x008fca0007ffe1ff */
.L_x_2041:
        /* <DEDUP_REMOVED lines=14> */
.L_x_2042:
        /* <DEDUP_REMOVED lines=814> */
.L_x_2045:
[----:B---3--:R-:W-:Y:S05]  /*3ab0*/  BSYNC B0 ;  /* 0x0000000000007941 */ /* 0x008fea0003800000 */
.L_x_2044:
        /* <DEDUP_REMOVED lines=314> */
.L_x_2049:
[----:B-1----:R-:W-:Y:S02]  /*4e60*/  MOV R30, 0x4e80 ;  /* 0x00004e80001e7802 */ /* 0x002fe40000000f00 */
[----:B------:R-:W-:Y:S05]  /*4e70*/  CALL.REL.NOINC `($_ZN7cutlass13device_kernelIN5flash19enable_sm80_to_sm89INS1_16FlashAttnBwdSm80INS1_25CollectiveMainloopBwdSm80ILi2ELi2EN4cute5tupleIJNS5_1CILi128EEES8_NS7_ILi64EEEEEENS_10bfloat16_tEfNS_4arch4Sm80ELb0ELb1ELb1ELb1ELb1ELb0ELb0ELb0ELi2ELi4ELi4ELi4ELb0EEENS1_21CollectiveEpilogueBwdISA_SB_SD_Li256ELb1ELb0ELi2EEENS1_19SingleTileSchedulerILb1ELb0ELb0ELi128EEEEEEEEEvNT_6ParamsE$_ZZN5flash25CollectiveMainloopBwdSm80ILi2ELi2EN4cute5tupleIJNS1_1CILi128EEES4_NS3_ILi64EEEEEEN7cutlass10bfloat16_tEfNS7_4arch4Sm80ELb0ELb1ELb1ELb1ELb1ELb0ELb0ELb0ELi2ELi4ELi4ELi4ELb0EE3mmaINS_16FlashAttnBwdSm80ISB_NS_21CollectiveEpilogueBwdIS6_S8_SA_Li256ELb1ELb0ELi2EEENS_19SingleTileSchedulerILb1ELb0ELb0ELi128EEEE13SharedStorageENS1_6TensorINS1_11ArrayEngineIfLm32EEENS1_6LayoutINS2_IJNS2_IJNS3_ILi2EEESO_EEESO_NS3_ILi4EEEEEENS2_IJNS2_IJNS3_ILi1EEESO_EEESQ_NS3_ILi8EEEEEEEEEEEEbRKNSB_6ParamsERT0_S12_iNS2_IJiiiEEERT_ENKUliT_E_clIZSC_ISJ_SX_EbS10_S12_S12_iS13_S15_EUlRS16_iE_EEDaiS16_) ;  /* 0x00010e6000007944 */ /* 0x000fea0003c00000 */
[----:B---3--:R-:W2:Y:S02]  /*4e80*/  LDL R2, [R1+0x430] ;  /* 0x0004300001027983 */ /* 0x008ea40000100800 */
[----:B--2---:R-:W-:-:S04]  /*4e90*/  IADD3 R2, R2, 0x1, RZ ;  /* 0x0000000102027810 */ /* 0x004fc80007ffe0ff */
[----:B------:R-:W-:Y:S01]  /*4ea0*/  ISETP.GE.AND P0, PT, R2, R41, PT ;  /* 0x000000290200720c */ /* 0x000fe20003f06270 */
[----:B------:R1:W-:-:S12]  /*4eb0*/  STL [R1+0x430], R2 ;  /* 0x0004300201007387 */ /* 0x0003d80000100800 */
[----:B------:R-:W-:Y:S05]  /*4ec0*/  @!P0 BRA `(.L_x_2049) ;  /* 0xffffff9000008947 */ /* 0x000fea000383ffff */
[----:B------:R-:W-:Y:S05]  /*4ed0*/  BSYNC B3 ;  /* 0x0000000000037941 */ /* 0x000fea0003800000 */
.L_x_2048:
        /* <DEDUP_REMOVED lines=8> */
.L_x_2047:
[----:B------:R-:W-:Y:S05]  /*4f60*/  BSYNC B4 ;  /* 0x0000000000047941 */ /* 0x000fea0003800000 */
.L_x_2046:
        /* <DEDUP_REMOVED lines=41> */
.L_x_2043:
        /* <DEDUP_REMOVED lines=125> */
.L_x_2051:
        /* <DEDUP_REMOVED lines=53> */
.L_x_2053:
[----:B------:R-:W-:Y:S05]  /*5d20*/  BSYNC B0 ;  /* 0x0000000000007941 */ /* 0x000fea0003800000 */
.L_x_2052:
        /* <DEDUP_REMOVED lines=16> */
.L_x_2055:
[----:B------:R-:W-:Y:S05]  /*5e30*/  BSYNC B0 ;  /* 0x0000000000007941 */ /* 0x000fea0003800000 */
.L_x_2054:
        /* <DEDUP_REMOVED lines=16> */
.L_x_2057:
[----:B------:R-:W-:Y:S05]  /*5f40*/  BSYNC B0 ;  /* 0x0000000000007941 */ /* 0x000fea0003800000 */
.L_x_2056:
        /* <DEDUP_REMOVED lines=16> */
.L_x_2059:
[----:B------:R-:W-:Y:S05]  /*6050*/  BSYNC B0 ;  /* 0x0000000000007941 */ /* 0x000fea0003800000 */
.L_x_2058:
        /* <DEDUP_REMOVED lines=19> */
.L_x_2061:
[----:B------:R-:W-:Y:S05]  /*6190*/  BSYNC B0 ;  /* 0x0000000000007941 */ /* 0x000fea0003800000 */
.L_x_2060:
        /* <DEDUP_REMOVED lines=14> */
.L_x_2063:
[----:B------:R-:W-:Y:S05]  /*6280*/  BSYNC B0 ;  /* 0x0000000000007941 */ /* 0x000fea0003800000 */
.L_x_2062:
        /* <DEDUP_REMOVED lines=14> */
.L_x_2065:
[----:B------:R-:W-:Y:S05]  /*6370*/  BSYNC B0 ;  /* 0x0000000000007941 */ /* 0x000fea0003800000 */
.L_x_2064:
        /* <DEDUP_REMOVED lines=14> */
.L_x_2050:
        /* <DEDUP_REMOVED lines=18> */
.L_x_2066:
        /* <DEDUP_REMOVED lines=36> */
.L_x_2068:
[----:B------:R-:W-:Y:S05]  /*67c0*/  BSYNC B0 ;  /* 0x0000000000007941 */ /* 0x000fea0003800000 */
.L_x_2067:
        /* <DEDUP_REMOVED lines=16> */
.L_x_2070:
[----:B------:R-:W-:Y:S05]  /*68d0*/  BSYNC B0 ;  /* 0x0000000000007941 */ /* 0x000fea0003800000 */
.L_x_2069:
        /* <DEDUP_REMOVED lines=16> */
.L_x_2072:
[----:B------:R-:W-:Y:S05]  /*69e0*/  BSYNC B0 ;  /* 0x0000000000007941 */ /* 0x000fea0003800000 */
.L_x_2071:
        /* <DEDUP_REMOVED lines=16> */
.L_x_2074:
[----:B------:R-:W-:Y:S05]  /*6af0*/  BSYNC B0 ;  /* 0x0000000000007941 */ /* 0x000fea0003800000 */
.L_x_2073:
        /* <DEDUP_REMOVED lines=19> */
.L_x_2076:
[----:B------:R-:W-:Y:S05]  /*6c30*/  BSYNC B0 ;  /* 0x0000000000007941 */ /* 0x000fea0003800000 */
.L_x_2075:
        /* <DEDUP_REMOVED lines=14> */
.L_x_2078:
[----:B------:R-:W-:Y:S05]  /*6d20*/  BSYNC B0 ;  /* 0x0000000000007941 */ /* 0x000fea0003800000 */
.L_x_2077:
        /* <DEDUP_REMOVED lines=14> */
.L_x_2080:
[----:B------:R-:W-:Y:S05]  /*6e10*/  BSYNC B0 ;  /* 0x0000000000007941 */ /* 0x000fea0003800000 */
.L_x_2079:
        /* <DEDUP_REMOVED lines=13> */
        .type           $_ZN7cutlass13device_kernelIN5flash19enable_sm80_to_sm89INS1_16FlashAttnBwdSm80INS1_25CollectiveMainloopBwdSm80ILi2ELi2EN4cute5tupleIJNS5_1CILi128EEES8_NS7_ILi64EEEEEENS_10bfloat16_tEfNS_4arch4Sm80ELb0ELb1ELb1ELb1ELb1ELb0ELb0ELb0ELi2ELi4ELi4ELi4ELb0EEENS1_21CollectiveEpilogueBwdISA_SB_SD_Li256ELb1ELb0ELi2EEENS1_19SingleTileSchedulerILb1ELb0ELb0ELi128EEEEEEEEEvNT_6ParamsE$_ZN4cute12iter_adaptorIPKN7cutlass10bfloat16_tENS_8gmem_ptrIS4_EEEC2ES4_,@function
        .size           $_ZN7cutlass13device_kernelIN5flash19enable_sm80_to_sm89INS1_16FlashAttnBwdSm80INS1_25CollectiveMainloopBwdSm80ILi2ELi2EN4cute5tupleIJNS5_1CILi128EEES8_NS7_ILi64EEEEEENS_10bfloat16_tEfNS_4arch4Sm80ELb0ELb1ELb1ELb1ELb1ELb0ELb0ELb0ELi2ELi4ELi4ELi4ELb0EEENS1_21CollectiveEpilogueBwdISA_SB_SD_Li256ELb1ELb0ELi2EEENS1_19SingleTileSchedulerILb1ELb0ELb0ELi128EEEEEEEEEvNT_6ParamsE$_ZN4cute12iter_adaptorIPKN7cutlass10bfloat16_tENS_8gmem_ptrIS4_EEEC2ES4_,($_ZN7cutlass13device_kernelIN5flash19enable_sm80_to_sm89INS1_16FlashAttnBwdSm80INS1_25CollectiveMainloopBwdSm80ILi2ELi2EN4cute5tupleIJNS5_1CILi128EEES8_NS7_ILi64EEEEEENS_10bfloat16_tEfNS_4arch4Sm80ELb0ELb1ELb1ELb1ELb1ELb0ELb0ELb0ELi2ELi4ELi4ELi4ELb0EEENS1_21CollectiveEpilogueBwdISA_SB_SD_Li256ELb1ELb0ELi2EEENS1_19SingleTileSchedulerILb1ELb0ELb0ELi128EEEEEEEEEvNT_6ParamsE$_ZN4cute12iter_adaptorIPKN7cutlass9uint128_tENS_8gmem_ptrIS4_EEEC2ES4_ - $_ZN7cutlass13device_kernelIN5flash19enable_sm80_to_sm89INS1_16FlashAttnBwdSm80INS1_25CollectiveMainloopBwdSm80ILi2ELi2EN4cute5tupleIJNS5_1CILi128EEES8_NS7_ILi64EEEEEENS_10bfloat16_tEfNS_4arch4Sm80ELb0ELb1ELb1ELb1ELb1ELb0ELb0ELb0ELi2ELi4ELi4ELi4ELb0EEENS1_21CollectiveEpilogueBwdISA_SB_SD_Li256ELb1ELb0ELi2EEENS1_19SingleTileSchedulerILb1ELb0ELb0ELi128EEEEEEEEEvNT_6ParamsE$_ZN4cute12iter_adaptorIPKN7cutlass10bfloat16_tENS_8gmem_ptrIS4_EEEC2ES4_)
$_ZN7cutlass13device_kernelIN5flash19enable_sm80_to_sm89INS1_16FlashAttnBwdSm80INS1_25CollectiveMainloopBwdSm80ILi2ELi2EN4cute5tupleIJNS5_1CILi128EEES8_NS7_ILi64EEEEEENS_10bfloat16_tEfNS_4arch4Sm80ELb0ELb1ELb1ELb1ELb1ELb0ELb0ELb0ELi2ELi4ELi4ELi4ELb0EEENS1_21CollectiveEpilogueBwdISA_SB_SD_Li256ELb1ELb0ELi2EEENS1_19SingleTileSchedulerILb1ELb0ELb0ELi128EEEEEEEEEvNT_6ParamsE$_ZN4cute12iter_adaptorIPKN7cutlass10bfloat16_tENS_8gmem_ptrIS4_EEEC2ES4_:
[----:B------:R-:W-:Y:S01]  /*6ef0*/  IADD3 R5, R13, -c[0x0][0x20], RZ ;  /* 0x800008000d057a10 */ /* 0x000fe20007ffe0ff */
[----:B------:R-:W-:Y:S01]  /*6f00*/  IMAD.MOV.U32 R84, RZ, RZ, R4 ;  /* 0x000000ffff547224 */ /* 0x000fe200078e0004 */
[----:B------:R-:W-:Y:S01]  /*6f10*/  MOV R85, R11 ;  /* 0x0000000b00557202 */ /* 0x000fe20000000f00 */
[----:B------:R-:W-:-:S04]  /*6f20*/  IMAD.MOV.U32 R11, RZ, RZ, 0x0 ;  /* 0x00000000ff0b7424 */ /* 0x000fc800078e00ff */
[----:B------:R1:W-:Y:S01]  /*6f30*/  STL.64 [R5], R84 ;  /* 0x0000005405007387 */ /* 0x0003e20000100a00 */
[----:B------:R-:W-:Y:S05]  /*6f40*/  RET.REL.NODEC R10 `(_ZN7cutlass13device_kernelIN5flash19enable_sm80_to_sm89INS1_16FlashAttnBwdSm80INS1_25CollectiveMainloopBwdSm80ILi2ELi2EN4cute5tupleIJNS5_1CILi128EEES8_NS7_ILi64EEEEEENS_10bfloat16_tEfNS_4arch4Sm80ELb0ELb1ELb1ELb1ELb1ELb0ELb0ELb0ELi2ELi4ELi4ELi4ELb0EEENS1_21CollectiveEpilogueBwdISA_SB_SD_Li256ELb1ELb0ELi2EEENS1_19SingleTileSchedulerILb1ELb0ELb0ELi128EEEEEEEEEvNT_6ParamsE) ;  /* 0xffff90b00a007950 */ /* 0x000fea0003c3ffff */
        .type           $_ZN7cutlass13device_kernelIN5flash19enable_sm80_to_sm89INS1_16FlashAttnBwdSm80INS1_25CollectiveMainloopBwdSm80ILi2ELi2EN4cute5tupleIJNS5_1CILi128EEES8_NS7_ILi64EEEEEENS_10bfloat16_tEfNS_4arch4Sm80ELb0ELb1ELb1ELb1ELb1ELb0ELb0ELb0ELi2ELi4ELi4ELi4ELb0EEENS1_21CollectiveEpilogueBwdISA_SB_SD_Li256ELb1ELb0ELi2EEENS1_19SingleTileSchedulerILb1ELb0ELb0ELi128EEEEEEEEEvNT_6ParamsE$_ZN4cute12iter_adaptorIPKN7cutlass9uint128_tENS_8gmem_ptrIS4_EEEC2ES4_,@function
        .size           $_ZN7cutlass13device_kernelIN5flash19enable_sm80_to_sm89INS1_16FlashAttnBwdSm80INS1_25CollectiveMainloopBwdSm80ILi2ELi2EN4cute5tupleIJNS5_1CILi128EEES8_NS7_ILi64EEEEEENS_10bfloat16_tEfNS_4arch4Sm80ELb0ELb1ELb1ELb1ELb1ELb0ELb0ELb0ELi2ELi4ELi4ELi4ELb0EEENS1_21CollectiveEpilogueBwdISA_SB_SD_Li256ELb1ELb0ELi2EEENS1_19SingleTileSchedulerILb1ELb0ELb0ELi128EEEEEEEEEvNT_6ParamsE$_ZN4cute12iter_adaptorIPKN7cutlass9uint128_tENS_8gmem_ptrIS4_EEEC2ES4_,($_ZN7cutlass13device_kernelIN5flash19enable_sm80_to_sm89INS1_16FlashAttnBwdSm80INS1_25CollectiveMainloopBwdSm80ILi2ELi2EN4cute5tupleIJNS5_1CILi128EEES8_NS7_ILi64EEEEEENS_10bfloat16_tEfNS_4arch4Sm80ELb0ELb1ELb1ELb1ELb1ELb0ELb0ELb0ELi2ELi4ELi4ELi4ELb0EEENS1_21CollectiveEpilogueBwdISA_SB_SD_Li256ELb1ELb0ELi2EEENS1_19SingleTileSchedulerILb1ELb0ELb0ELi128EEEEEEEEEvNT_6ParamsE$_ZN4cute12iter_adaptorIPKfNS_8gmem_ptrIS2_EEEC2ES2_ - $_ZN7cutlass13device_kernelIN5flash19enable_sm80_to_sm89INS1_16FlashAttnBwdSm80INS1_25CollectiveMainloopBwdSm80ILi2ELi2EN4cute5tupleIJNS5_1CILi128EEES8_NS7_ILi64EEEEEENS_10bfloat16_tEfNS_4arch4Sm80ELb0ELb1ELb1ELb1ELb1ELb0ELb0ELb0ELi2ELi4ELi4ELi4ELb0EEENS1_21CollectiveEpilogueBwdISA_SB_SD_Li256ELb1ELb0ELi2EEENS1_19SingleTileSchedulerILb1ELb0ELb0ELi128EEEEEEEEEvNT_6ParamsE$_ZN4cute12iter_adaptorIPKN7cutlass9uint128_tENS_8gmem_ptrIS4_EEEC2ES4_)
$_ZN7cutlass13device_kernelIN5flash19enable_sm80_to_sm89INS1_16FlashAttnBwdSm80INS1_25CollectiveMainloopBwdSm80ILi2ELi2EN4cute5tupleIJNS5_1CILi128EEES8_NS7_ILi64EEEEEENS_10bfloat16_tEfNS_4arch4Sm80ELb0ELb1ELb1ELb1ELb1ELb0ELb0ELb0ELi2ELi4ELi4ELi4ELb0EEENS1_21CollectiveEpilogueBwdISA_SB_SD_Li256ELb1ELb0ELi2EEENS1_19SingleTileSchedulerILb1ELb0ELb0ELi128EEEEEEEEEvNT_6ParamsE$_ZN4cute12iter_adaptorIPKN7cutlass9uint128_tENS_8gmem_ptrIS4_EEEC2ES4_:
[----:B------:R-:W-:Y:S02]  /*6f50*/  IADD3 R4, R13, -c[0x0][0x20], RZ ;  /* 0x800008000d047a10 */ /* 0x000fe40007ffe0ff */
[----:B------:R-:W-:-:S03]  /*6f60*/  MOV R85, 0x0 ;  /* 0x0000000000557802 */ /* 0x000fc60000000f00 */
[----:B------:R1:W-:Y:S01]  /*6f70*/  STL.64 [R4], R2 ;  /* 0x0000000204007387 */ /* 0x0003e20000100a00 */
[----:B------:R-:W-:Y:S05]  /*6f80*/  RET.REL.NODEC R84 `(_ZN7cutlass13device_kernelIN5flash19enable_sm80_to_sm89INS1_16FlashAttnBwdSm80INS1_25CollectiveMainloopBwdSm80ILi2ELi2EN4cute5tupleIJNS5_1CILi128EEES8_NS7_ILi64EEEEEENS_10bfloat16_tEfNS_4arch4Sm80ELb0ELb1ELb1ELb1ELb1ELb0ELb0ELb0ELi2ELi4ELi4ELi4ELb0EEENS1_21CollectiveEpilogueBwdISA_SB_SD_Li256ELb1ELb0ELi2EEENS1_19SingleTileSchedulerILb1ELb0ELb0ELi128EEEEEEEEEvNT_6ParamsE) ;  /* 0xffff907054007950 */ /* 0x000fea0003c3ffff */
        .type           $_ZN7cutlass13device_kernelIN5flash19enable_sm80_to_sm89INS1_16FlashAttnBwdSm80INS1_25CollectiveMainloopBwdSm80ILi2ELi2EN4cute5tupleIJNS5_1CILi128EEES8_NS7_ILi64EEEEEENS_10bfloat16_tEfNS_4arch4Sm80ELb0ELb1ELb1ELb1ELb1ELb0ELb0ELb0ELi2ELi4ELi4ELi4ELb0EEENS1_21CollectiveEpilogueBwdISA_SB_SD_Li256ELb1ELb0ELi2EEENS1_19SingleTileSchedulerILb1ELb0ELb0ELi128EEEEEEEEEvNT_6ParamsE$_ZN4cute12iter_adaptorIPKfNS_8gmem_ptrIS2_EEEC2ES2_,@function
        .size           $_ZN7cutlass13device_kernelIN5flash19enable_sm80_to_sm89INS1_16FlashAttnBwdSm80INS1_25CollectiveMainloopBwdSm80ILi2ELi2EN4cute5tupleIJNS5_1CILi128EEES8_NS7_ILi64EEEEEENS_10bfloat16_tEfNS_4arch4Sm80ELb0ELb1ELb1ELb1ELb1ELb0ELb0ELb0ELi2ELi4ELi4ELi4ELb0EEENS1_21CollectiveEpilogueBwdISA_SB_SD_Li256ELb1ELb0ELi2EEENS1_19SingleTileSchedulerILb1ELb0ELb0ELi128EEEEEEEEEvNT_6ParamsE$_ZN4cute12iter_adaptorIPKfNS_8gmem_ptrIS2_EEEC2ES2_,($_ZN7cutlass13device_kernelIN5flash19enable_sm80_to_sm89INS1_16FlashAttnBwdSm80INS1_25CollectiveMainloopBwdSm80ILi2ELi2EN4cute5tupleIJNS5_1CILi128EEES8_NS7_ILi64EEEEEENS_10bfloat16_tEfNS_4arch4Sm80ELb0ELb1ELb1ELb1ELb1ELb0ELb0ELb0ELi2ELi4ELi4ELi4ELb0EEENS1_21CollectiveEpilogueBwdISA_SB_SD_Li256ELb1ELb0ELi2EEENS1_19SingleTileSchedulerILb1ELb0ELb0ELi128EEEEEEEEEvNT_6ParamsE$_ZN4cute12iter_adaptorIPN7cutlass10bfloat16_tENS_8smem_ptrIS3_EEEC2ES3_ - $_ZN7cutlass13device_kernelIN5flash19enable_sm80_to_sm89INS1_16FlashAttnBwdSm80INS1_25CollectiveMainloopBwdSm80ILi2ELi2EN4cute5tupleIJNS5_1CILi128EEES8_NS7_ILi64EEEEEENS_10bfloat16_tEfNS_4arch4Sm80ELb0ELb1ELb1ELb1ELb1ELb0ELb0ELb0ELi2ELi4ELi4ELi4ELb0EEENS1_21CollectiveEpilogueBwdISA_SB_SD_Li256ELb1ELb0ELi2EEENS1_19SingleTileSchedulerILb1ELb0ELb0ELi128EEEEEEEEEvNT_6ParamsE$_ZN4cute12iter_adaptorIPKfNS_8gmem_ptrIS2_EEEC2ES2_)
$_ZN7cutlass13device_kernelIN5flash19enable_sm80_to_sm89INS1_16FlashAttnBwdSm80INS1_25CollectiveMainloopBwdSm80ILi2ELi2EN4cute5tupleIJNS5_1CILi128EEES8_NS7_ILi64EEEEEENS_10bfloat16_tEfNS_4arch4Sm80ELb0ELb1ELb1ELb1ELb1ELb0ELb0ELb0ELi2ELi4ELi4ELi4ELb0EEENS1_21CollectiveEpilogueBwdISA_SB_SD_Li256ELb1ELb0ELi2EEENS1_19SingleTileSchedulerILb1ELb0ELb0ELi128EEEEEEEEEvNT_6ParamsE$_ZN4cute12iter_adaptorIPKfNS_8gmem_ptrIS2_EEEC2ES2_:
[----:B------:R-:W-:Y:S02]  /*6f90*/  IADD3 R2, R2, -c[0x0][0x20], RZ ;  /* 0x8000080002027a10 */ /* 0x000fe40007ffe0ff */
[----:B------:R-:W-:-:S03]  /*6fa0*/  MOV R17, 0x0 ;  /* 0x0000000000117802 */ /* 0x000fc60000000f00 */
[----:B------:R1:W-:Y:S01]  /*6fb0*/  STL.64 [R2], R4 ;  /* 0x0000000402007387 */ /* 0x0003e20000100a00 */
[----:B------:R-:W-:Y:S05]  /*6fc0*/  RET.REL.NODEC R16 `(_ZN7cutlass13device_kernelIN5flash19enable_sm80_to_sm89INS1_16FlashAttnBwdSm80INS1_25CollectiveMainloopBwdSm80ILi2ELi2EN4cute5tupleIJNS5_1CILi128EEES8_NS7_ILi64EEEEEENS_10bfloat16_tEfNS_4arch4Sm80ELb0ELb1ELb1ELb1ELb1ELb0ELb0ELb0ELi2ELi4ELi4ELi4ELb0EEENS1_21CollectiveEpilogueBwdISA_SB_SD_Li256ELb1ELb0ELi2EEENS1_19SingleTileSchedulerILb1ELb0ELb0ELi128EEEEEEEEEvNT_6ParamsE) ;  /* 0xffff903010007950 */ /* 0x000fea0003c3ffff */
        .type           $_ZN7cutlass13device_kernelIN5flash19enable_sm80_to_sm89INS1_16FlashAttnBwdSm80INS1_25CollectiveMainloopBwdSm80ILi2ELi2EN4cute5tupleIJNS5_1CILi128EEES8_NS7_ILi64EEEEEENS_10bfloat16_tEfNS_4arch4Sm80ELb0ELb1ELb1ELb1ELb1ELb0ELb0ELb0ELi2ELi4ELi4ELi4ELb0EEENS1_21CollectiveEpilogueBwdISA_SB_SD_Li256ELb1ELb0ELi2EEENS1_19SingleTileSchedulerILb1ELb0ELb0ELi128EEEEEEEEEvNT_6ParamsE$_ZN4cute12iter_adaptorIPN7cutlass10bfloat16_tENS_8smem_ptrIS3_EEEC2ES3_,@function
        .size           $_ZN7cutlass13device_kernelIN5flash19enable_sm80_to_sm89INS1_16FlashAttnBwdSm80INS1_25CollectiveMainloopBwdSm80ILi2ELi2EN4cute5tupleIJNS5_1CILi128EEES8_NS7_ILi64EEEEEENS_10bfloat16_tEfNS_4arch4Sm80ELb0ELb1ELb1ELb1ELb1ELb0ELb0ELb0ELi2ELi4ELi4ELi4ELb0EEENS1_21CollectiveEpilogueBwdISA_SB_SD_Li256ELb1ELb0ELi2EEENS1_19SingleTileSchedulerILb1ELb0ELb0ELi128EEEEEEEEEvNT_6ParamsE$_ZN4cute12iter_adaptorIPN7cutlass10bfloat16_tENS_8smem_ptrIS3_EEEC2ES3_,($_ZN7cutlass13device_kernelIN5flash19enable_sm80_to_sm89INS1_16FlashAttnBwdSm80INS1_25CollectiveMainloopBwdSm80ILi2ELi2EN4cute5tupleIJNS5_1CILi128EEES8_NS7_ILi64EEEEEENS_10bfloat16_tEfNS_4arch4Sm80ELb0ELb1ELb1ELb1ELb1ELb0ELb0ELb0ELi2ELi4ELi4ELi4ELb0EEENS1_21CollectiveEpilogueBwdISA_SB_SD_Li256ELb1ELb0ELi2EEENS1_19SingleTileSchedulerILb1ELb0ELb0ELi128EEEEEEEEEvNT_6ParamsE$_ZN4cute12iter_adaptorIPN7cutlass9uint128_tENS_8smem_ptrIS3_EEEC2ES3_ - $_ZN7cutlass13device_kernelIN5flash19enable_sm80_to_sm89INS1_16FlashAttnBwdSm80INS1_25CollectiveMainloopBwdSm80ILi2ELi2EN4cute5tupleIJNS5_1CILi128EEES8_NS7_ILi64EEEEEENS_10bfloat16_tEfNS_4arch4Sm80ELb0ELb1ELb1ELb1ELb1ELb0ELb0ELb0ELi2ELi4ELi4ELi4ELb0EEENS1_21CollectiveEpilogueBwdISA_SB_SD_Li256ELb1ELb0ELi2EEENS1_19SingleTileSchedulerILb1ELb0ELb0ELi128EEEEEEEEEvNT_6ParamsE$_ZN4cute12iter_adaptorIPN7cutlass10bfloat16_tENS_8smem_ptrIS3_EEEC2ES3_)
$_ZN7cutlass13device_kernelIN5flash19enable_sm80_to_sm89INS1_16FlashAttnBwdSm80INS1_25CollectiveMainloopBwdSm80ILi2ELi2EN4cute5tupleIJNS5_1CILi128EEES8_NS7_ILi64EEEEEENS_10bfloat16_tEfNS_4arch4Sm80ELb0ELb1ELb1ELb1ELb1ELb0ELb0ELb0ELi2ELi4ELi4ELi4ELb0EEENS1_21CollectiveEpilogueBwdISA_SB_SD_Li256ELb1ELb0ELi2EEENS1_19SingleTileSchedulerILb1ELb0ELb0ELi128EEEEEEEEEvNT_6ParamsE$_ZN4cute12iter_adaptorIPN7cutlass10bfloat16_tENS_8smem_ptrIS3_EEEC2ES3_:
[----:B------:R-:W-:Y:S02]  /*6fd0*/  IADD3 R6, R9, -c[0x0][0x20], RZ ;  /* 0x8000080009067a10 */ /* 0x000fe40007ffe0ff */
[----:B------:R-:W-:-:S03]  /*6fe0*/  MOV R11, 0x0 ;  /* 0x00000000000b7802 */ /* 0x000fc60000000f00 */
[----:B------:R1:W-:Y:S01]  /*6ff0*/  STL.64 [R6], R2 ;  /* 0x0000000206007387 */ /* 0x0003e20000100a00 */
[----:B------:R-:W-:Y:S05]  /*7000*/  RET.REL.NODEC R10 `(_ZN7cutlass13device_kernelIN5flash19enable_sm80_to_sm89INS1_16FlashAttnBwdSm80INS1_25CollectiveMainloopBwdSm80ILi2ELi2EN4cute5tupleIJNS5_1CILi128EEES8_NS7_ILi64EEEEEENS_10bfloat16_tEfNS_4arch4Sm80ELb0ELb1ELb1ELb1ELb1ELb0ELb0ELb0ELi2ELi4ELi4ELi4ELb0EEENS1_21CollectiveEpilogueBwdISA_SB_SD_Li256ELb1ELb0ELi2EEENS1_19SingleTileSchedulerILb1ELb0ELb0ELi128EEEEEEEEEvNT_6ParamsE) ;  /* 0xffff8ff00a007950 */ /* 0x000fea0003c3ffff */
        .type           $_ZN7cutlass13device_kernelIN5flash19enable_sm80_to_sm89INS1_16FlashAttnBwdSm80INS1_25CollectiveMainloopBwdSm80ILi2ELi2EN4cute5tupleIJNS5_1CILi128EEES8_NS7_ILi64EEEEEENS_10bfloat16_tEfNS_4arch4Sm80ELb0ELb1ELb1ELb1ELb1ELb0ELb0ELb0ELi2ELi4ELi4ELi4ELb0EEENS1_21CollectiveEpilogueBwdISA_SB_SD_Li256ELb1ELb0ELi2EEENS1_19SingleTileSchedulerILb1ELb0ELb0ELi128EEEEEEEEEvNT_6ParamsE$_ZN4cute12iter_adaptorIPN7cutlass9uint128_tENS_8smem_ptrIS3_EEEC2ES3_,@function
        .size           $_ZN7cutlass13device_kernelIN5flash19enable_sm80_to_sm89INS1_16FlashAttnBwdSm80INS1_25CollectiveMainloopBwdSm80ILi2ELi2EN4cute5tupleIJNS5_1CILi128EEES8_NS7_ILi64EEEEEENS_10bfloat16_tEfNS_4arch4Sm80ELb0ELb1ELb1ELb1ELb1ELb0ELb0ELb0ELi2ELi4ELi4ELi4ELb0EEENS1_21CollectiveEpilogueBwdISA_SB_SD_Li256ELb1ELb0ELi2EEENS1_19SingleTileSchedulerILb1ELb0ELb0ELi128EEEEEEEEEvNT_6ParamsE$_ZN4cute12iter_adaptorIPN7cutlass9uint128_tENS_8smem_ptrIS3_EEEC2ES3_,($_ZN7cutlass13device_kernelIN5flash19enable_sm80_to_sm89INS1_16FlashAttnBwdSm80INS1_25CollectiveMainloopBwdSm80ILi2ELi2EN4cute5tupleIJNS5_1CILi128EEES8_NS7_ILi64EEEEEENS_10bfloat16_tEfNS_4arch4Sm80ELb0ELb1ELb1ELb1ELb1ELb0ELb0ELb0ELi2ELi4ELi4ELi4ELb0EEENS1_21CollectiveEpilogueBwdISA_SB_SD_Li256ELb1ELb0ELi2EEENS1_19SingleTileSchedulerILb1ELb0ELb0ELi128EEEEEEEEEvNT_6ParamsE$_ZN4cute12iter_adaptorIPfNS_8gmem_ptrIS1_EEEC2ES1_ - $_ZN7cutlass13device_kernelIN5flash19enable_sm80_to_sm89INS1_16FlashAttnBwdSm80INS1_25CollectiveMainloopBwdSm80ILi2ELi2EN4cute5tupleIJNS5_1CILi128EEES8_NS7_ILi64EEEEEENS_10bfloat16_tEfNS_4arch4Sm80ELb0ELb1ELb1ELb1ELb1ELb0ELb0ELb0ELi2ELi4ELi4ELi4ELb0EEENS1_21CollectiveEpilogueBwdISA_SB_SD_Li256ELb1ELb0ELi2EEENS1_19SingleTileSchedulerILb1ELb0ELb0ELi128EEEEEEEEEvNT_6ParamsE$_ZN4cute12iter_adaptorIPN7cutlass9uint128_tENS_8smem_ptrIS3_EEEC2ES3_)
$_ZN7cutlass13device_kernelIN5flash19enable_sm80_to_sm89INS1_16FlashAttnBwdSm80INS1_25CollectiveMainloopBwdSm80ILi2ELi2EN4cute5tupleIJNS5_1CILi128EEES8_NS7_ILi64EEEEEENS_10bfloat16_tEfNS_4arch4Sm80ELb0ELb1ELb1ELb1ELb1ELb0ELb0ELb0ELi2ELi4ELi4ELi4ELb0EEENS1_21CollectiveEpilogueBwdISA_SB_SD_Li256ELb1ELb0ELi2EEENS1_19SingleTileSchedulerILb1ELb0ELb0ELi128EEEEEEEEEvNT_6ParamsE$_ZN4cute12iter_adaptorIPN7cutlass9uint128_tENS_8smem_ptrIS3_EEEC2ES3_:
[----:B------:R-:W-:Y:S02]  /*7010*/  IADD3 R6, R6, -c[0x0][0x20], RZ ;  /* 0x8000080006067a10 */ /* 0x000fe40007ffe0ff */
[----:B------:R-:W-:-:S03]  /*7020*/  MOV R11, 0x0 ;  /* 0x00000000000b7802 */ /* 0x000fc60000000f00 */
[----:B------:R1:W-:Y:S01]  /*7030*/  STL.64 [R6], R2 ;  /* 0x0000000206007387 */ /* 0x0003e20000100a00 */
[----:B------:R-:W-:Y:S05]  /*7040*/  RET.REL.NODEC R10 `(_ZN7cutlass13device_kernelIN5flash19enable_sm80_to_sm89INS1_16FlashAttnBwdSm80INS1_25CollectiveMainloopBwdSm80ILi2ELi2EN4cute5tupleIJNS5_1CILi128EEES8_NS7_ILi64EEEEEENS_10bfloat16_tEfNS_4arch4Sm80ELb0ELb1ELb1ELb1ELb1ELb0ELb0ELb0ELi2ELi4ELi4ELi4ELb0EEENS1_21CollectiveEpilogueBwdISA_SB_SD_Li256ELb1ELb0ELi2EEENS1_19SingleTileSchedulerILb1ELb0ELb0ELi128EEEEEEEEEvNT_6ParamsE) ;  /* 0xffff8fb00a007950 */ /* 0x000fea0003c3ffff */
        .type           $_ZN7cutlass13device_kernelIN5flash19enable_sm80_to_sm89INS1_16FlashAttnBwdSm80INS1_25CollectiveMainloopBwdSm80ILi2ELi2EN4cute5tupleIJNS5_1CILi128EEES8_NS7_ILi64EEEEEENS_10bfloat16_tEfNS_4arch4Sm80ELb0ELb1ELb1ELb1ELb1ELb0ELb0ELb0ELi2ELi4ELi4ELi4ELb0EEENS1_21CollectiveEpilogueBwdISA_SB_SD_Li256ELb1ELb0ELi2EEENS1_19SingleTileSchedulerILb1ELb0ELb0ELi128EEEEEEEEEvNT_6ParamsE$_ZN4cute12iter_adaptorIPfNS_8gmem_ptrIS1_EEEC2ES1_,@function
        .size           $_ZN7cutlass13device_kernelIN5flash19enable_sm80_to_sm89INS1_16FlashAttnBwdSm80INS1_25CollectiveMainloopBwdSm80ILi2ELi2EN4cute5tupleIJNS5_1CILi128EEES8_NS7_ILi64EEEEEENS_10bfloat16_tEfNS_4arch4Sm80ELb0ELb1ELb1ELb1ELb1ELb0ELb0ELb0ELi2ELi4ELi4ELi4ELb0EEENS1_21CollectiveEpilogueBwdISA_SB_SD_Li256ELb1ELb0ELi2EEENS1_19SingleTileSchedulerILb1ELb0ELb0ELi128EEEEEEEEEvNT_6ParamsE$_ZN4cute12iter_adaptorIPfNS_8gmem_ptrIS1_EEEC2ES1_,($_ZN7cutlass13device_kernelIN5flash19enable_sm80_to_sm89INS1_16FlashAttnBwdSm80INS1_25CollectiveMainloopBwdSm80ILi2ELi2EN4cute5tupleIJNS5_1CILi128EEES8_NS7_ILi64EEEEEENS_10bfloat16_tEfNS_4arch4Sm80ELb0ELb1ELb1ELb1ELb1ELb0ELb0ELb0ELi2ELi4ELi4ELi4ELb0EEENS1_21CollectiveEpilogueBwdISA_SB_SD_Li256ELb1ELb0ELi2EEENS1_19SingleTileSchedulerILb1ELb0ELb0ELi128EEEEEEEEEvNT_6ParamsE$_ZN4cute12iter_adaptorIPfNS_8smem_ptrIS1_EEEC2ES1_ - $_ZN7cutlass13device_kernelIN5flash19enable_sm80_to_sm89INS1_16FlashAttnBwdSm80INS1_25CollectiveMainloopBwdSm80ILi2ELi2EN4cute5tupleIJNS5_1CILi128EEES8_NS7_ILi64EEEEEENS_10bfloat16_tEfNS_4arch4Sm80ELb0ELb1ELb1ELb1ELb1ELb0ELb0ELb0ELi2ELi4ELi4ELi4ELb0EEENS1_21CollectiveEpilogueBwdISA_SB_SD_Li256ELb1ELb0ELi2EEENS1_19SingleTileSchedulerILb1ELb0ELb0ELi128EEEEEEEEEvNT_6ParamsE$_ZN4cute12iter_adaptorIPfNS_8gmem_ptrIS1_EEEC2ES1_)
$_ZN7cutlass13device_kernelIN5flash19enable_sm80_to_sm89INS1_16FlashAttnBwdSm80INS1_25CollectiveMainloopBwdSm80ILi2ELi2EN4cute5tupleIJNS5_1CILi128EEES8_NS7_ILi64EEEEEENS_10bfloat16_tEfNS_4arch4Sm80ELb0ELb1ELb1ELb1ELb1ELb0ELb0ELb0ELi2ELi4ELi4ELi4ELb0EEENS1_21CollectiveEpilogueBwdISA_SB_SD_Li256ELb1ELb0ELi2EEENS1_19SingleTileSchedulerILb1ELb0ELb0ELi128EEEEEEEEEvNT_6ParamsE$_ZN4cute12iter_adaptorIPfNS_8gmem_ptrIS1_EEEC2ES1_:
[----:B------:R-:W-:Y:S02]  /*7050*/  IADD3 R2, R63, -c[0x0][0x20], RZ ;  /* 0x800008003f027a10 */ /* 0x000fe40007ffe0ff */
[----:B------:R-:W-:-:S03]  /*7060*/  MOV R5, 0x0 ;  /* 0x0000000000057802 */ /* 0x000fc60000000f00 */
[----:B------:R1:W-:Y:S01]  /*7070*/  STL.64 [R2], R10 ;  /* 0x0000000a02007387 */ /* 0x0003e20000100a00 */
[----:B------:R-:W-:Y:S05]  /*7080*/  RET.REL.NODEC R4 `(_ZN7cutlass13device_kernelIN5flash19enable_sm80_to_sm89INS1_16FlashAttnBwdSm80INS1_25CollectiveMainloopBwdSm80ILi2ELi2EN4cute5tupleIJNS5_1CILi128EEES8_NS7_ILi64EEEEEENS_10bfloat16_tEfNS_4arch4Sm80ELb0ELb1ELb1ELb1ELb1ELb0ELb0ELb0ELi2ELi4ELi4ELi4ELb0EEENS1_21CollectiveEpilogueBwdISA_SB_SD_Li256ELb1ELb0ELi2EEENS1_19SingleTileSchedulerILb1ELb0ELb0ELi128EEEEEEEEEvNT_6ParamsE) ;  /* 0xffff8f7004007950 */ /* 0x000fea0003c3ffff */
        .type           $_ZN7cutlass13device_kernelIN5flash19enable_sm80_to_sm89INS1_16FlashAttnBwdSm80INS1_25CollectiveMainloopBwdSm80ILi2ELi2EN4cute5tupleIJNS5_1CILi128EEES8_NS7_ILi64EEEEEENS_10bfloat16_tEfNS_4arch4Sm80ELb0ELb1ELb1ELb1ELb1ELb0ELb0ELb0ELi2ELi4ELi4ELi4ELb0EEENS1_21CollectiveEpilogueBwdISA_SB_SD_Li256ELb1ELb0ELi2EEENS1_19SingleTileSchedulerILb1ELb0ELb0ELi128EEEEEEEEEvNT_6ParamsE$_ZN4cute12iter_adaptorIPfNS_8smem_ptrIS1_EEEC2ES1_,@function
        .size           $_ZN7cutlass13device_kernelIN5flash19enable_sm80_to_sm89INS1_16FlashAttnBwdSm80INS1_25CollectiveMainloopBwdSm80ILi2ELi2EN4cute5tupleIJNS5_1CILi128EEES8_NS7_ILi64EEEEEENS_10bfloat16_tEfNS_4arch4Sm80ELb0ELb1ELb1ELb1ELb1ELb0ELb0ELb0ELi2ELi4ELi4ELi4ELb0EEENS1_21CollectiveEpilogueBwdISA_SB_SD_Li256ELb1ELb0ELi2EEENS1_19SingleTileSchedulerILb1ELb0ELb0ELi128EEEEEEEEEvNT_6ParamsE$_ZN4cute12iter_adaptorIPfNS_8smem_ptrIS1_EEEC2ES1_,($_ZN7cutlass13device_kernelIN5flash19enable_sm80_to_sm89INS1_16FlashAttnBwdSm80INS1_25CollectiveMainloopBwdSm80ILi2ELi2EN4cute5tupleIJNS5_1CILi128EEES8_NS7_ILi64EEEEEENS_10bfloat16_tEfNS_4arch4Sm80ELb0ELb1ELb1ELb1ELb1ELb0ELb0ELb0ELi2ELi4ELi4ELi4ELb0EEENS1_21CollectiveEpilogueBwdISA_SB_SD_Li256ELb1ELb0ELi2EEENS1_19SingleTileSchedulerILb1ELb0ELb0ELi128EEEEEEEEEvNT_6ParamsE$_ZN4cute12iter_adaptorIPjNS_8smem_ptrIS1_EEEC2ES1_ - $_ZN7cutlass13device_kernelIN5flash19enable_sm80_to_sm89INS1_16FlashAttnBwdSm80INS1_25CollectiveMainloopBwdSm80ILi2ELi2EN4cute5tupleIJNS5_1CILi128EEES8_NS7_ILi64EEEEEENS_10bfloat16_tEfNS_4arch4Sm80ELb0ELb1ELb1ELb1ELb1ELb0ELb0ELb0ELi2ELi4ELi4ELi4ELb0EEENS1_21CollectiveEpilogueBwdISA_SB_SD_Li256ELb1ELb0ELi2EEENS1_19SingleTileSchedulerILb1ELb0ELb0ELi128EEEEEEEEEvNT_6ParamsE$_ZN4cute12iter_adaptorIPfNS_8smem_ptrIS1_EEEC2ES1_)
$_ZN7cutlass13device_kernelIN5flash19enable_sm80_to_sm89INS1_16FlashAttnBwdSm80INS1_25CollectiveMainloopBwdSm80ILi2ELi2EN4cute5tupleIJNS5_1CILi128EEES8_NS7_ILi64EEEEEENS_10bfloat16_tEfNS_4arch4Sm80ELb0ELb1ELb1ELb1ELb1ELb0ELb0ELb0ELi2ELi4ELi4ELi4ELb0EEENS1_21CollectiveEpilogueBwdISA_SB_SD_Li256ELb1ELb0ELi2EEENS1_19SingleTileSchedulerILb1ELb0ELb0ELi128EEEEEEEEEvNT_6ParamsE$_ZN4cute12iter_adaptorIPfNS_8smem_ptrIS1_EEEC2ES1_:
[----:B------:R-:W-:Y:S02]  /*7090*/  IADD3 R6, R6, -c[0x0][0x20], RZ ;  /* 0x8000080006067a10 */ /* 0x000fe40007ffe0ff */
[----:B------:R-:W-:-:S03]  /*70a0*/  MOV R11, 0x0 ;  /* 0x00000000000b7802 */ /* 0x000fc60000000f00 */
[----:B------:R1:W-:Y:S01]  /*70b0*/  STL.64 [R6], R2 ;  /* 0x0000000206007387 */ /* 0x0003e20000100a00 */
[----:B------:R-:W-:Y:S05]  /*70c0*/  RET.REL.NODEC R10 `(_ZN7cutlass13device_kernelIN5flash19enable_sm80_to_sm89INS1_16FlashAttnBwdSm80INS1_25CollectiveMainloopBwdSm80ILi2ELi2EN4cute5tupleIJNS5_1CILi128EEES8_NS7_ILi64EEEEEENS_10bfloat16_tEfNS_4arch4Sm80ELb0ELb1ELb1ELb1ELb1ELb0ELb0ELb0ELi2ELi4ELi4ELi4ELb0EEENS1_21CollectiveEpilogueBwdISA_SB_SD_Li256ELb1ELb0ELi2EEENS1_19SingleTileSchedulerILb1ELb0ELb0ELi128EEEEEEEEEvNT_6ParamsE) ;  /* 0xffff8f300a007950 */ /* 0x000fea0003c3ffff */
        .type           $_ZN7cutlass13device_kernelIN5flash19enable_sm80_to_sm89INS1_16FlashAttnBwdSm80INS1_25CollectiveMainloopBwdSm80ILi2ELi2EN4cute5tupleIJNS5_1CILi128EEES8_NS7_ILi64EEEEEENS_10bfloat16_tEfNS_4arch4Sm80ELb0ELb1ELb1ELb1ELb1ELb0ELb0ELb0ELi2ELi4ELi4ELi4ELb0EEENS1_21CollectiveEpilogueBwdISA_SB_SD_Li256ELb1ELb0ELi2EEENS1_19SingleTileSchedulerILb1ELb0ELb0ELi128EEEEEEEEEvNT_6ParamsE$_ZN4cute12iter_adaptorIPjNS_8smem_ptrIS1_EEEC2ES1_,@function
        .size           $_ZN7cutlass13device_kernelIN5flash19enable_sm80_to_sm89INS1_16FlashAttnBwdSm80INS1_25CollectiveMainloopBwdSm80ILi2ELi2EN4cute5tupleIJNS5_1CILi128EEES8_NS7_ILi64EEEEEENS_10bfloat16_tEfNS_4arch4Sm80ELb0ELb1ELb1ELb1ELb1ELb0ELb0ELb0ELi2ELi4ELi4ELi4ELb0EEENS1_21CollectiveEpilogueBwdISA_SB_SD_Li256ELb1ELb0ELi2EEENS1_19SingleTileSchedulerILb1ELb0ELb0ELi128EEEEEEEEEvNT_6ParamsE$_ZN4cute12iter_adaptorIPjNS_8smem_ptrIS1_EEEC2ES1_,($_ZN7cutlass13device_kernelIN5flash19enable_sm80_to_sm89INS1_16FlashAttnBwdSm80INS1_25CollectiveMainloopBwdSm80ILi2ELi2EN4cute5tupleIJNS5_1CILi128EEES8_NS7_ILi64EEEEEENS_10bfloat16_tEfNS_4arch4Sm80ELb0ELb1ELb1ELb1ELb1ELb0ELb0ELb0ELi2ELi4ELi4ELi4ELb0EEENS1_21CollectiveEpilogueBwdISA_SB_SD_Li256ELb1ELb0ELi2EEENS1_19SingleTileSchedulerILb1ELb0ELb0ELi128EEEEEEEEEvNT_6ParamsE$_ZN4cute3eso3ESOILb0ELb0EJNS_14ComposedLayoutINS_7SwizzleILi3ELi3ELi3EEENS_9MixedBitsILj0ELj432EEENS_6LayoutINS_5tupleIJNS8_IJNS_1CILi2EEESA_SA_EEESA_NS9_ILi8EEEEEENS8_IJNS8_IJNS9_ILi64EEESC_NS9_ILi512EEEEEENS9_ILi8192EEENS9_ILi1024EEEEEEEEEENS_10ViewEngineINS_8smem_ptrIPN7cutlass10bfloat16_tEEEEEEEC2ERKSL_RKSS_ - $_ZN7cutlass13device_kernelIN5flash19enable_sm80_to_sm89INS1_16FlashAttnBwdSm80INS1_25CollectiveMainloopBwdSm80ILi2ELi2EN4cute5tupleIJNS5_1CILi128EEES8_NS7_ILi64EEEEEENS_10bfloat16_tEfNS_4arch4Sm80ELb0ELb1ELb1ELb1ELb1ELb0ELb0ELb0ELi2ELi4ELi4ELi4ELb0EEENS1_21CollectiveEpilogueBwdISA_SB_SD_Li256ELb1ELb0ELi2EEENS1_19SingleTileSchedulerILb1ELb0ELb0ELi128EEEEEEEEEvNT_6ParamsE$_ZN4cute12iter_adaptorIPjNS_8smem_ptrIS1_EEEC2ES1_)
$_ZN7cutlass13device_kernelIN5flash19enable_sm80_to_sm89INS1_16FlashAttnBwdSm80INS1_25CollectiveMainloopBwdSm80ILi2ELi2EN4cute5tupleIJNS5_1CILi128EEES8_NS7_ILi64EEEEEENS_10bfloat16_tEfNS_4arch4Sm80ELb0ELb1ELb1ELb1ELb1ELb0ELb0ELb0ELi2ELi4ELi4ELi4ELb0EEENS1_21CollectiveEpilogueBwdISA_SB_SD_Li256ELb1ELb0ELi2EEENS1_19SingleTileSchedulerILb1ELb0ELb0ELi128EEEEEEEEEvNT_6ParamsE$_ZN4cute12iter_adaptorIPjNS_8smem_ptrIS1_EEEC2ES1_:
[----:B------:R-:W-:Y:S02]  /*70d0*/  IADD3 R6, R60, -c[0x0][0x20], RZ ;  /* 0x800008003c067a10 */ /* 0x000fe40007ffe0ff */
[----:B------:R-:W-:-:S03]  /*70e0*/  MOV R11, 0x0 ;  /* 0x00000000000b7802 */ /* 0x000fc60000000f00 */
[----:B------:R1:W-:Y:S01]  /*70f0*/  STL.64 [R6], R2 ;  /* 0x0000000206007387 */ /* 0x0003e20000100a00 */
[----:B------:R-:W-:Y:S05]  /*7100*/  RET.REL.NODEC R10 `(_ZN7cutlass13device_kernelIN5flash19enable_sm80_to_sm89INS1_16FlashAttnBwdSm80INS1_25CollectiveMainloopBwdSm80ILi2ELi2EN4cute5tupleIJNS5_1CILi128EEES8_NS7_ILi64EEEEEENS_10bfloat16_tEfNS_4arch4Sm80ELb0ELb1ELb1ELb1ELb1ELb0ELb0ELb0ELi2ELi4ELi4ELi4ELb0EEENS1_21CollectiveEpilogueBwdISA_SB_SD_Li256ELb1ELb0ELi2EEENS1_19SingleTileSchedulerILb1ELb0ELb0ELi128EEEEEEEEEvNT_6ParamsE) ;  /* 0xffff8ef00a007950 */ /* 0x000fea0003c3ffff */
        .type           $_ZN7cutlass13device_kernelIN5flash19enable_sm80_to_sm89INS1_16FlashAttnBwdSm80INS1_25CollectiveMainloopBwdSm80ILi2ELi2EN4cute5tupleIJNS5_1CILi128EEES8_NS7_ILi64EEEEEENS_10bfloat16_tEfNS_4arch4Sm80ELb0ELb1ELb1ELb1ELb1ELb0ELb0ELb0ELi2ELi4ELi4ELi4ELb0EEENS1_21CollectiveEpilogueBwdISA_SB_SD_Li256ELb1ELb0ELi2EEENS1_19SingleTileSchedulerILb1ELb0ELb0ELi128EEEEEEEEEvNT_6ParamsE$_ZN4cute3eso3ESOILb0ELb0EJNS_14ComposedLayoutINS_7SwizzleILi3ELi3ELi3EEENS_9MixedBitsILj0ELj432EEENS_6LayoutINS_5tupleIJNS8_IJNS_1CILi2EEESA_SA_EEESA_NS9_ILi8EEEEEENS8_IJNS8_IJNS9_ILi64EEESC_NS9_ILi512EEEEEENS9_ILi8192EEENS9_ILi1024EEEEEEEEEENS_10ViewEngineINS_8smem_ptrIPN7cutlass10bfloat16_tEEEEEEEC2ERKSL_RKSS_,@function
        .size           $_ZN7cutlass13device_kernelIN5flash19enable_sm80_to_sm89INS1_16FlashAttnBwdSm80INS1_25CollectiveMainloopBwdSm80ILi2ELi2EN4cute5tupleIJNS5_1CILi128EEES8_NS7_ILi64EEEEEENS_10bfloat16_tEfNS_4arch4Sm80ELb0ELb1ELb1ELb1ELb1ELb0ELb0ELb0ELi2ELi4ELi4ELi4ELb0EEENS1_21CollectiveEpilogueBwdISA_SB_SD_Li256ELb1ELb0ELi2EEENS1_19SingleTileSchedulerILb1ELb0ELb0ELi128EEEEEEEEEvNT_6ParamsE$_ZN4cute3eso3ESOILb0ELb0EJNS_14ComposedLayoutINS_7SwizzleILi3ELi3ELi3EEENS_9MixedBitsILj0ELj432EEENS_6LayoutINS_5tupleIJNS8_IJNS_1CILi2EEESA_SA_EEESA_NS9_ILi8EEEEEENS8_IJNS8_IJNS9_ILi64EEESC_NS9_ILi512EEEEEENS9_ILi8192EEENS9_ILi1024EEEEEEEEEENS_10ViewEngineINS_8smem_ptrIPN7cutlass10bfloat16_tEEEEEEEC2ERKSL_RKSS_,($_ZN7cutlass13device_kernelIN5flash19enable_sm80_to_sm89INS1_16FlashAttnBwdSm80INS1_25CollectiveMainloopBwdSm80ILi2ELi2EN4cute5tupleIJNS5_1CILi128EEES8_NS7_ILi64EEEEEENS_10bfloat16_tEfNS_4arch4Sm80ELb0ELb1ELb1ELb1ELb1ELb0ELb0ELb0ELi2ELi4ELi4ELi4ELb0EEENS1_21CollectiveEpilogueBwdISA_SB_SD_Li256ELb1ELb0ELi2EEENS1_19SingleTileSchedulerILb1ELb0ELb0ELi128EEEEEEEEEvNT_6ParamsE$_ZN4cute3eso3ESOILb0ELb0EJNS_14ComposedLayoutINS_7SwizzleILi3ELi3ELi3EEENS_9MixedBitsILj0ELj432EEENS_6LayoutINS_5tupleIJNS8_IJNS_1CILi2EEESA_SA_EEESA_NS9_ILi8EEEEEENS8_IJNS8_IJNS9_ILi64EEESC_NS9_ILi512EEEEEENS9_ILi8192EEENS9_ILi1024EEEEEEEEEEiEEC2ERKSL_RKi - $_ZN7cutlass13device_kernelIN5flash19enable_sm80_to_sm89INS1_16FlashAttnBwdSm80INS1_25CollectiveMainloopBwdSm80ILi2ELi2EN4cute5tupleIJNS5_1CILi128EEES8_NS7_ILi64EEEEEENS_10bfloat16_tEfNS_4arch4Sm80ELb0ELb1ELb1ELb1ELb1ELb0ELb0ELb0ELi2ELi4ELi4ELi4ELb0EEENS1_21CollectiveEpilogueBwdISA_SB_SD_Li256ELb1ELb0ELi2EEENS1_19SingleTileSchedulerILb1ELb0ELb0ELi128EEEEEEEEEvNT_6ParamsE$_ZN4cute3eso3ESOILb0ELb0EJNS_14ComposedLayoutINS_7SwizzleILi3ELi3ELi3EEENS_9MixedBitsILj0ELj432EEENS_6LayoutINS_5tupleIJNS8_IJNS_1CILi2EEESA_SA_EEESA_NS9_ILi8EEEEEENS8_IJNS8_IJNS9_ILi64EEESC_NS9_ILi512EEEEEENS9_ILi8192EEENS9_ILi1024EEEEEEEEEENS_10ViewEngineINS_8smem_ptrIPN7cutlass10bfloat16_tEEEEEEEC2ERKSL_RKSS_)
$_ZN7cutlass13device_kernelIN5flash19enable_sm80_to_sm89INS1_16FlashAttnBwdSm80INS1_25CollectiveMainloopBwdSm80ILi2ELi2EN4cute5tupleIJNS5_1CILi128EEES8_NS7_ILi64EEEEEENS_10bfloat16_tEfNS_4arch4Sm80ELb0ELb1ELb1ELb1ELb1ELb0ELb0ELb0ELi2ELi4ELi4ELi4ELb0EEENS1_21CollectiveEpilogueBwdISA_SB_SD_Li256ELb1ELb0ELi2EEENS1_19SingleTileSchedulerILb1ELb0ELb0ELi128EEEEEEEEEvNT_6ParamsE$_ZN4cute3eso3ESOILb0ELb0EJNS_14ComposedLayoutINS_7SwizzleILi3ELi3ELi3EEENS_9MixedBitsILj0ELj432EEENS_6LayoutINS_5tupleIJNS8_IJNS_1CILi2EEESA_SA_EEESA_NS9_ILi8EEEEEENS8_IJNS8_IJNS9_ILi64EEESC_NS9_ILi512EEEEEENS9_ILi8192EEENS9_ILi1024EEEEEEEEEENS_10ViewEngineINS_8smem_ptrIPN7cutlass10bfloat16_tEEEEEEEC2ERKSL_RKSS_:
[----:B------:R-:W-:Y:S02]  /*7110*/  IADD3 R3, R25, -c[0x0][0x20], RZ ;  /* 0x8000080019037a10 */ /* 0x000fe40007ffe0ff */
[----:B------:R-:W-:-:S03]  /*7120*/  IADD3 R2, R24, -c[0x0][0x20], RZ ;  /* 0x8000080018027a10 */ /* 0x000fc60007ffe0ff */
[----:B------:R1:W-:Y:S04]  /*7130*/  STL [R3], R6 ;  /* 0x0000000603007387 */ /* 0x0003e80000100800 */
[----:B------:R-:W2:Y:S01]  /*7140*/  LDL.64 R8, [R2] ;  /* 0x0000000002087983 */ /* 0x000ea20000100a00 */
[----:B------:R-:W-:-:S03]  /*7150*/  IMAD.MOV.U32 R5, RZ, RZ, 0x0 ;  /* 0x00000000ff057424 */ /* 0x000fc600078e00ff */
[----:B--2---:R1:W-:Y:S01]  /*7160*/  STL.64 [R3+0x8], R8 ;  /* 0x0000080803007387 */ /* 0x0043e20000100a00 */
[----:B------:R-:W-:Y:S05]  /*7170*/  RET.REL.NODEC R4 `(_ZN7cutlass13device_kernelIN5flash19enable_sm80_to_sm89INS1_16FlashAttnBwdSm80INS1_25CollectiveMainloopBwdSm80ILi2ELi2EN4cute5tupleIJNS5_1CILi128EEES8_NS7_ILi64EEEEEENS_10bfloat16_tEfNS_4arch4Sm80ELb0ELb1ELb1ELb1ELb1ELb0ELb0ELb0ELi2ELi4ELi4ELi4ELb0EEENS1_21CollectiveEpilogueBwdISA_SB_SD_Li256ELb1ELb0ELi2EEENS1_19SingleTileSchedulerILb1ELb0ELb0ELi128EEEEEEEEEvNT_6ParamsE) ;  /* 0xffff8e8004007950 */ /* 0x000fea0003c3ffff */
        .type           $_ZN7cutlass13device_kernelIN5flash19enable_sm80_to_sm89INS1_16FlashAttnBwdSm80INS1_25CollectiveMainloopBwdSm80ILi2ELi2EN4cute5tupleIJNS5_1CILi128EEES8_NS7_ILi64EEEEEENS_10bfloat16_tEfNS_4arch4Sm80ELb0ELb1ELb1ELb1ELb1ELb0ELb0ELb0ELi2ELi4ELi4ELi4ELb0EEENS1_21CollectiveEpilogueBwdISA_SB_SD_Li256ELb1ELb0ELi2EEENS1_19SingleTileSchedulerILb1ELb0ELb0ELi128EEEEEEEEEvNT_6ParamsE$_ZN4cute3eso3ESOILb0ELb0EJNS_14ComposedLayoutINS_7SwizzleILi3ELi3ELi3EEENS_9MixedBitsILj0ELj432EEENS_6LayoutINS_5tupleIJNS8_IJNS_1CILi2EEESA_SA_EEESA_NS9_ILi8EEEEEENS8_IJNS8_IJNS9_ILi64EEESC_NS9_ILi512EEEEEENS9_ILi8192EEENS9_ILi1024EEEEEEEEEEiEEC2ERKSL_RKi,@function
        .size           $_ZN7cutlass13device_kernelIN5flash19enable_sm80_to_sm89INS1_16FlashAttnBwdSm80INS1_25CollectiveMainloopBwdSm80ILi2ELi2EN4cute5tupleIJNS5_1CILi128EEES8_NS7_ILi64EEEEEENS_10bfloat16_tEfNS_4arch4Sm80ELb0ELb1ELb1ELb1ELb1ELb0ELb0ELb0ELi2ELi4ELi4ELi4ELb0EEENS1_21CollectiveEpilogueBwdISA_SB_SD_Li256ELb1ELb0ELi2EEENS1_19SingleTileSchedulerILb1ELb0ELb0ELi128EEEEEEEEEvNT_6ParamsE$_ZN4cute3eso3ESOILb0ELb0EJNS_14ComposedLayoutINS_7SwizzleILi3ELi3ELi3EEENS_9MixedBitsILj0ELj432EEENS_6LayoutINS_5tupleIJNS8_IJNS_1CILi2EEESA_SA_EEESA_NS9_ILi8EEEEEENS8_IJNS8_IJNS9_ILi64EEESC_NS9_ILi512EEEEEENS9_ILi8192EEENS9_ILi1024EEEEEEEEEEiEEC2ERKSL_RKi,($_ZN7cutlass13device_kernelIN5flash19enable_sm80_to_sm89INS1_16FlashAttnBwdSm80INS1_25CollectiveMainloopBwdSm80ILi2ELi2EN4cute5tupleIJNS5_1CILi128EEES8_NS7_ILi64EEEEEENS_10bfloat16_tEfNS_4arch4Sm80ELb0ELb1ELb1ELb1ELb1ELb0ELb0ELb0ELi2ELi4ELi4ELi4ELb0EEENS1_21CollectiveEpilogueBwdISA_SB_SD_Li256ELb1ELb0ELi2EEENS1_19SingleTileSchedulerILb1ELb0ELb0ELi128EEEEEEEEEvNT_6ParamsE$_ZN4cute3eso3ESOILb0ELb0EJNS_5tupleIJNS_1CILi0EEENS2_IJNS3_ILi1EEENS3_ILi256EEEiEEEEEENS3_ILi2048EEENS2_IJiNS3_ILi4096EEEEEEEEC2ERKS8_RKS9_RKSB_ - $_ZN7cutlass13device_kernelIN5flash19enable_sm80_to_sm89INS1_16FlashAttnBwdSm80INS1_25CollectiveMainloopBwdSm80ILi2ELi2EN4cute5tupleIJNS5_1CILi128EEES8_NS7_ILi64EEEEEENS_10bfloat16_tEfNS_4arch4Sm80ELb0ELb1ELb1ELb1ELb1ELb0ELb0ELb0ELi2ELi4ELi4ELi4ELb0EEENS1_21CollectiveEpilogueBwdISA_SB_SD_Li256ELb1ELb0ELi2EEENS1_19SingleTileSchedulerILb1ELb0ELb0ELi128EEEEEEEEEvNT_6ParamsE$_ZN4cute3eso3ESOILb0ELb0EJNS_14ComposedLayoutINS_7SwizzleILi3ELi3ELi3EEENS_9MixedBitsILj0ELj432EEENS_6LayoutINS_5tupleIJNS8_IJNS_1CILi2EEESA_SA_EEESA_NS9_ILi8EEEEEENS8_IJNS8_IJNS9_ILi64EEESC_NS9_ILi512EEEEEENS9_ILi8192EEENS9_ILi1024EEEEEEEEEEiEEC2ERKSL_RKi)
$_ZN7cutlass13device_kernelIN5flash19enable_sm80_to_sm89INS1_16FlashAttnBwdSm80INS1_25CollectiveMainloopBwdSm80ILi2ELi2EN4cute5tupleIJNS5_1CILi128EEES8_NS7_ILi64EEEEEENS_10bfloat16_tEfNS_4arch4Sm80ELb0ELb1ELb1ELb1ELb1ELb0ELb0ELb0ELi2ELi4ELi4ELi4ELb0EEENS1_21CollectiveEpilogueBwdISA_SB_SD_Li256ELb1ELb0ELi2EEENS1_19SingleTileSchedulerILb1ELb0ELb0ELi128EEEEEEEEEvNT_6ParamsE$_ZN4cute3eso3ESOILb0ELb0EJNS_14ComposedLayoutINS_7SwizzleILi3ELi3ELi3EEENS_9MixedBitsILj0ELj432EEENS_6LayoutINS_5tupleIJNS8_IJNS_1CILi2EEESA_SA_EEESA_NS9_ILi8EEEEEENS8_IJNS8_IJNS9_ILi64EEESC_NS9_ILi512EEEEEENS9_ILi8192EEENS9_ILi1024EEEEEEEEEEiEEC2ERKSL_RKi:
[----:B------:R-:W-:Y:S02]  /*7180*/  IADD3 R5, R25, -c[0x0][0x20], RZ ;  /* 0x8000080019057a10 */ /* 0x000fe40007ffe0ff */
[----:B------:R-:W-:-:S03]  /*7190*/  IADD3 R3, R46, -c[0x0][0x20], RZ ;  /* 0x800008002e037a10 */ /* 0x000fc60007ffe0ff */
[----:B------:R1:W-:Y:S04]  /*71a0*/  STL [R5], R2 ;  /* 0x0000000205007387 */ /* 0x0003e80000100800 */
[----:B------:R-:W2:Y:S01]  /*71b0*/  LDL R6, [R3] ;  /* 0x0000000003067983 */ /* 0x000ea20000100800 */
[----:B------:R-:W-:Y:S02]  /*71c0*/  IMAD.MOV.U32 R8, RZ, RZ, R4 ;  /* 0x000000ffff087224 */ /* 0x000fe400078e0004 */
[----:B------:R-:W-:Y:S01]  /*71d0*/  IMAD.MOV.U32 R9, RZ, RZ, 0x0 ;  /* 0x00000000ff097424 */ /* 0x000fe200078e00ff */
[----:B--2---:R1:W-:Y:S03]  /*71e0*/  STL [R5+0x4], R6 ;  /* 0x0000040605007387 */ /* 0x0043e60000100800 */
[----:B------:R-:W-:Y:S05]  /*71f0*/  RET.REL.NODEC R8 `(_ZN7cutlass13device_kernelIN5flash19enable_sm80_to_sm89INS1_16FlashAttnBwdSm80INS1_25CollectiveMainloopBwdSm80ILi2ELi2EN4cute5tupleIJNS5_1CILi128EEES8_NS7_ILi64EEEEEENS_10bfloat16_tEfNS_4arch4Sm80ELb0ELb1ELb1ELb1ELb1ELb0ELb0ELb0ELi2ELi4ELi4ELi4ELb0EEENS1_21CollectiveEpilogueBwdISA_SB_SD_Li256ELb1ELb0ELi2EEENS1_19SingleTileSchedulerILb1ELb0ELb0ELi128EEEEEEEEEvNT_6ParamsE) ;  /* 0xffff8e0008007950 */ /* 0x000fea0003c3ffff */
        .type           $_ZN7cutlass13device_kernelIN5flash19enable_sm80_to_sm89INS1_16FlashAttnBwdSm80INS1_25CollectiveMainloopBwdSm80ILi2ELi2EN4cute5tupleIJNS5_1CILi128EEES8_NS7_ILi64EEEEEENS_10bfloat16_tEfNS_4arch4Sm80ELb0ELb1ELb1ELb1ELb1ELb0ELb0ELb0ELi2ELi4ELi4ELi4ELb0EEENS1_21CollectiveEpilogueBwdISA_SB_SD_Li256ELb1ELb0ELi2EEENS1_19SingleTileSchedulerILb1ELb0ELb0ELi128EEEEEEEEEvNT_6ParamsE$_ZN4cute3eso3ESOILb0ELb0EJNS_5tupleIJNS_1CILi0EEENS2_IJNS3_ILi1EEENS3_ILi256EEEiEEEEEENS3_ILi2048EEENS2_IJiNS3_ILi4096EEEEEEEEC2ERKS8_RKS9_RKSB_,@function
        .size           $_ZN7cutlass13device_kernelIN5flash19enable_sm80_to_sm89INS1_16FlashAttnBwdSm80INS1_25CollectiveMainloopBwdSm80ILi2ELi2EN4cute5tupleIJNS5_1CILi128EEES8_NS7_ILi64EEEEEENS_10bfloat16_tEfNS_4arch4Sm80ELb0ELb1ELb1ELb1ELb1ELb0ELb0ELb0ELi2ELi4ELi4ELi4ELb0EEENS1_21CollectiveEpilogueBwdISA_SB_SD_Li256ELb1ELb0ELi2EEENS1_19SingleTileSchedulerILb1ELb0ELb0ELi128EEEEEEEEEvNT_6ParamsE$_ZN4cute3eso3ESOILb0ELb0EJNS_5tupleIJNS_1CILi0EEENS2_IJNS3_ILi1EEENS3_ILi256EEEiEEEEEENS3_ILi2048EEENS2_IJiNS3_ILi4096EEEEEEEEC2ERKS8_RKS9_RKSB_,($_ZN7cutlass13device_kernelIN5flash19enable_sm80_to_sm89INS1_16FlashAttnBwdSm80INS1_25CollectiveMainloopBwdSm80ILi2ELi2EN4cute5tupleIJNS5_1CILi128EEES8_NS7_ILi64EEEEEENS_10bfloat16_tEfNS_4arch4Sm80ELb0ELb1ELb1ELb1ELb1ELb0ELb0ELb0ELi2ELi4ELi4ELi4ELb0EEENS1_21CollectiveEpilogueBwdISA_SB_SD_Li256ELb1ELb0ELi2EEENS1_19SingleTileSchedulerILb1ELb0ELb0ELi128EEEEEEEEEvNT_6ParamsE$_ZN4cute3eso3ESOILb0ELb0EJNS_5tupleIJNS_1CILi1EEENS3_ILi512EEEiEEENS3_ILi4096EEENS2_IJNS2_IJiiEEENS3_ILi8192EEEEEEEEC2ERKS6_RKS7_RKSA_ - $_ZN7cutlass13device_kernelIN5flash19enable_sm80_to_sm89INS1_16FlashAttnBwdSm80INS1_25CollectiveMainloopBwdSm80ILi2ELi2EN4cute5tupleIJNS5_1CILi128EEES8_NS7_ILi64EEEEEENS_10bfloat16_tEfNS_4arch4Sm80ELb0ELb1ELb1ELb1ELb1ELb0ELb0ELb0ELi2ELi4ELi4ELi4ELb0EEENS1_21CollectiveEpilogueBwdISA_SB_SD_Li256ELb1ELb0ELi2EEENS1_19SingleTileSchedulerILb1ELb0ELb0ELi128EEEEEEEEEvNT_6ParamsE$_ZN4cute3eso3ESOILb0ELb0EJNS_5tupleIJNS_1CILi0EEENS2_IJNS3_ILi1EEENS3_ILi256EEEiEEEEEENS3_ILi2048EEENS2_IJiNS3_ILi4096EEEEEEEEC2ERKS8_RKS9_RKSB_)
$_ZN7cutlass13device_kernelIN5flash19enable_sm80_to_sm89INS1_16FlashAttnBwdSm80INS1_25CollectiveMainloopBwdSm80ILi2ELi2EN4cute5tupleIJNS5_1CILi128EEES8_NS7_ILi64EEEEEENS_10bfloat16_tEfNS_4arch4Sm80ELb0ELb1ELb1ELb1ELb1ELb0ELb0ELb0ELi2ELi4ELi4ELi4ELb0EEENS1_21CollectiveEpilogueBwdISA_SB_SD_Li256ELb1ELb0ELi2EEENS1_19SingleTileSchedulerILb1ELb0ELb0ELi128EEEEEEEEEvNT_6ParamsE$_ZN4cute3eso3ESOILb0ELb0EJNS_5tupleIJNS_1CILi0EEENS2_IJNS3_ILi1EEENS3_ILi256EEEiEEEEEENS3_ILi2048EEENS2_IJiNS3_ILi4096EEEEEEEEC2ERKS8_RKS9_RKSB_:
[----:B------:R-:W-:Y:S02]  /*7200*/  IADD3 R3, R60, -c[0x0][0x20], RZ ;  /* 0x800008003c037a10 */ /* 0x000fe40007ffe0ff */
[----:B------:R-:W-:-:S03]  /*7210*/  IADD3 R2, R44, -c[0x0][0x20], RZ ;  /* 0x800008002c027a10 */ /* 0x000fc60007ffe0ff */
[----:B------:R1:W-:Y:S04]  /*7220*/  STL [R3], R37 ;  /* 0x0000002503007387 */ /* 0x0003e80000100800 */
[----:B------:R-:W2:Y:S01]  /*7230*/  LDL R2, [R2] ;  /* 0x0000000002027983 */ /* 0x000ea20000100800 */
[----:B------:R-:W-:-:S03]  /*7240*/  IMAD.MOV.U32 R5, RZ, RZ, 0x0 ;  /* 0x00000000ff057424 */ /* 0x000fc600078e00ff */
[----:B--2---:R1:W-:Y:S01]  /*7250*/  STL [R3+0x4], R2 ;  /* 0x0000040203007387 */ /* 0x0043e20000100800 */
[----:B------:R-:W-:Y:S05]  /*7260*/  RET.REL.NODEC R4 `(_ZN7cutlass13device_kernelIN5flash19enable_sm80_to_sm89INS1_16FlashAttnBwdSm80INS1_25CollectiveMainloopBwdSm80ILi2ELi2EN4cute5tupleIJNS5_1CILi128EEES8_NS7_ILi64EEEEEENS_10bfloat16_tEfNS_4arch4Sm80ELb0ELb1ELb1ELb1ELb1ELb0ELb0ELb0ELi2ELi4ELi4ELi4ELb0EEENS1_21CollectiveEpilogueBwdISA_SB_SD_Li256ELb1ELb0ELi2EEENS1_19SingleTileSchedulerILb1ELb0ELb0ELi128EEEEEEEEEvNT_6ParamsE) ;  /* 0xffff8d9004007950 */ /* 0x000fea0003c3ffff */
        .type           $_ZN7cutlass13device_kernelIN5flash19enable_sm80_to_sm89INS1_16FlashAttnBwdSm80INS1_25CollectiveMainloopBwdSm80ILi2ELi2EN4cute5tupleIJNS5_1CILi128EEES8_NS7_ILi64EEEEEENS_10bfloat16_tEfNS_4arch4Sm80ELb0ELb1ELb1ELb1ELb1ELb0ELb0ELb0ELi2ELi4ELi4ELi4ELb0EEENS1_21CollectiveEpilogueBwdISA_SB_SD_Li256ELb1ELb0ELi2EEENS1_19SingleTileSchedulerILb1ELb0ELb0ELi128EEEEEEEEEvNT_6ParamsE$_ZN4cute3eso3ESOILb0ELb0EJNS_5tupleIJNS_1CILi1EEENS3_ILi512EEEiEEENS3_ILi4096EEENS2_IJNS2_IJiiEEENS3_ILi8192EEEEEEEEC2ERKS6_RKS7_RKSA_,@function
        .size           $_ZN7cutlass13device_kernelIN5flash19enable_sm80_to_sm89INS1_16FlashAttnBwdSm80INS1_25CollectiveMainloopBwdSm80ILi2ELi2EN4cute5tupleIJNS5_1CILi128EEES8_NS7_ILi64EEEEEENS_10bfloat16_tEfNS_4arch4Sm80ELb0ELb1ELb1ELb1ELb1ELb0ELb0ELb0ELi2ELi4ELi4ELi4ELb0EEENS1_21CollectiveEpilogueBwdISA_SB_SD_Li256ELb1ELb0ELi2EEENS1_19SingleTileSchedulerILb1ELb0ELb0ELi128EEEEEEEEEvNT_6ParamsE$_ZN4cute3eso3ESOILb0ELb0EJNS_5tupleIJNS_1CILi1EEENS3_ILi512EEEiEEENS3_ILi4096EEENS2_IJNS2_IJiiEEENS3_ILi8192EEEEEEEEC2ERKS6_RKS7_RKSA_,($_ZN7cutlass13device_kernelIN5flash19enable_sm80_to_sm89INS1_16FlashAttnBwdSm80INS1_25CollectiveMainloopBwdSm80ILi2ELi2EN4cute5tupleIJNS5_1CILi128EEES8_NS7_ILi64EEEEEENS_10bfloat16_tEfNS_4arch4Sm80ELb0ELb1ELb1ELb1ELb1ELb0ELb0ELb0ELi2ELi4ELi4ELi4ELb0EEENS1_21CollectiveEpilogueBwdISA_SB_SD_Li256ELb1ELb0ELi2EEENS1_19SingleTileSchedulerILb1ELb0ELb0ELi128EEEEEEEEEvNT_6ParamsE$_ZN4cute3eso3ESOILb0ELb0EJNS_5tupleIJNS_1CILi1EEENS3_ILi512EEEiEEENS3_ILi4096EEENS2_IJiiEEEEEC2ERKS6_RKS7_RKS8_ - $_ZN7cutlass13device_kernelIN5flash19enable_sm80_to_sm89INS1_16FlashAttnBwdSm80INS1_25CollectiveMainloopBwdSm80ILi2ELi2EN4cute5tupleIJNS5_1CILi128EEES8_NS7_ILi64EEEEEENS_10bfloat16_tEfNS_4arch4Sm80ELb0ELb1ELb1ELb1ELb1ELb0ELb0ELb0ELi2ELi4ELi4ELi4ELb0EEENS1_21CollectiveEpilogueBwdISA_SB_SD_Li256ELb1ELb0ELi2EEENS1_19SingleTileSchedulerILb1ELb0ELb0ELi128EEEEEEEEEvNT_6ParamsE$_ZN4cute3eso3ESOILb0ELb0EJNS_5tupleIJNS_1CILi1EEENS3_ILi512EEEiEEENS3_ILi4096EEENS2_IJNS2_IJiiEEENS3_ILi8192EEEEEEEEC2ERKS6_RKS7_RKSA_)
$_ZN7cutlass13device_kernelIN5flash19enable_sm80_to_sm89INS1_16FlashAttnBwdSm80INS1_25CollectiveMainloopBwdSm80ILi2ELi2EN4cute5tupleIJNS5_1CILi128EEES8_NS7_ILi64EEEEEENS_10bfloat16_tEfNS_4arch4Sm80ELb0ELb1ELb1ELb1ELb1ELb0ELb0ELb0ELi2ELi4ELi4ELi4ELb0EEENS1_21CollectiveEpilogueBwdISA_SB_SD_Li256ELb1ELb0ELi2EEENS1_19SingleTileSchedulerILb1ELb0ELb0ELi128EEEEEEEEEvNT_6ParamsE$_ZN4cute3eso3ESOILb0ELb0EJNS_5tupleIJNS_1CILi1EEENS3_ILi512EEEiEEENS3_ILi4096EEENS2_IJNS2_IJiiEEENS3_ILi8192EEEEEEEEC2ERKS6_RKS7_RKSA_:
        /* <DEDUP_REMOVED lines=9> */
[----:B------:R-:W-:Y:S05]  /*7300*/  RET.REL.NODEC R74 `(_ZN7cutlass13device_kernelIN5flash19enable_sm80_to_sm89INS1_16FlashAttnBwdSm80INS1_25CollectiveMainloopBwdSm80ILi2ELi2EN4cute5tupleIJNS5_1CILi128EEES8_NS7_ILi64EEEEEENS_10bfloat16_tEfNS_4arch4Sm80ELb0ELb1ELb1ELb1ELb1ELb0ELb0ELb0ELi2ELi4ELi4ELi4ELb0EEENS1_21CollectiveEpilogueBwdISA_SB_SD_Li256ELb1ELb0ELi2EEENS1_19SingleTileSchedulerILb1ELb0ELb0ELi128EEEEEEEEEvNT_6ParamsE) ;  /* 0xffff8cf04a007950 */ /* 0x000fea0003c3ffff */
        .type           $_ZN7cutlass13device_kernelIN5flash19enable_sm80_to_sm89INS1_16FlashAttnBwdSm80INS1_25CollectiveMainloopBwdSm80ILi2ELi2EN4cute5tupleIJNS5_1CILi128EEES8_NS7_ILi64EEEEEENS_10bfloat16_tEfNS_4arch4Sm80ELb0ELb1ELb1ELb1ELb1ELb0ELb0ELb0ELi2ELi4ELi4ELi4ELb0EEENS1_21CollectiveEpilogueBwdISA_SB_SD_Li256ELb1ELb0ELi2EEENS1_19SingleTileSchedulerILb1ELb0ELb0ELi128EEEEEEEEEvNT_6ParamsE$_ZN4cute3eso3ESOILb0ELb0EJNS_5tupleIJNS_1CILi1EEENS3_ILi512EEEiEEENS3_ILi4096EEENS2_IJiiEEEEEC2ERKS6_RKS7_RKS8_,@function
        .size           $_ZN7cutlass13device_kernelIN5flash19enable_sm80_to_sm89INS1_16FlashAttnBwdSm80INS1_25CollectiveMainloopBwdSm80ILi2ELi2EN4cute5tupleIJNS5_1CILi128EEES8_NS7_ILi64EEEEEENS_10bfloat16_tEfNS_4arch4Sm80ELb0ELb1ELb1ELb1ELb1ELb0ELb0ELb0ELi2ELi4ELi4ELi4ELb0EEENS1_21CollectiveEpilogueBwdISA_SB_SD_Li256ELb1ELb0ELi2EEENS1_19SingleTileSchedulerILb1ELb0ELb0ELi128EEEEEEEEEvNT_6ParamsE$_ZN4cute3eso3ESOILb0ELb0EJNS_5tupleIJNS_1CILi1EEENS3_ILi512EEEiEEENS3_ILi4096EEENS2_IJiiEEEEEC2ERKS6_RKS7_RKS8_,($_ZN7cutlass13device_kernelIN5flash19enable_sm80_to_sm89INS1_16FlashAttnBwdSm80INS1_25CollectiveMainloopBwdSm80ILi2ELi2EN4cute5tupleIJNS5_1CILi128EEES8_NS7_ILi64EEEEEENS_10bfloat16_tEfNS_4arch4Sm80ELb0ELb1ELb1ELb1ELb1ELb0ELb0ELb0ELi2ELi4ELi4ELi4ELb0EEENS1_21CollectiveEpilogueBwdISA_SB_SD_Li256ELb1ELb0ELi2EEENS1_19SingleTileSchedulerILb1ELb0ELb0ELi128EEEEEEEEEvNT_6ParamsE$_ZN4cute3eso3ESOILb0ELb0EJNS_5tupleIJNS_1CILi1EEEiEEENS3_ILi1024EEENS2_IJiiEEEEEC2ERKS5_RKS6_RKS7_ - $_ZN7cutlass13device_kernelIN5flash19enable_sm80_to_sm89INS1_16FlashAttnBwdSm80INS1_25CollectiveMainloopBwdSm80ILi2ELi2EN4cute5tupleIJNS5_1CILi128EEES8_NS7_ILi64EEEEEENS_10bfloat16_tEfNS_4arch4Sm80ELb0ELb1ELb1ELb1ELb1ELb0ELb0ELb0ELi2ELi4ELi4ELi4ELb0EEENS1_21CollectiveEpilogueBwdISA_SB_SD_Li256ELb1ELb0ELi2EEENS1_19SingleTileSchedulerILb1ELb0ELb0ELi128EEEEEEEEEvNT_6ParamsE$_ZN4cute3eso3ESOILb0ELb0EJNS_5tupleIJNS_1CILi1EEENS3_ILi512EEEiEEENS3_ILi4096EEENS2_IJiiEEEEEC2ERKS6_RKS7_RKS8_)
$_ZN7cutlass13device_kernelIN5flash19enable_sm80_to_sm89INS1_16FlashAttnBwdSm80INS1_25CollectiveMainloopBwdSm80ILi2ELi2EN4cute5tupleIJNS5_1CILi128EEES8_NS7_ILi64EEEEEENS_10bfloat16_tEfNS_4arch4Sm80ELb0ELb1ELb1ELb1ELb1ELb0ELb0ELb0ELi2ELi4ELi4ELi4ELb0EEENS1_21CollectiveEpilogueBwdISA_SB_SD_Li256ELb1ELb0ELi2EEENS1_19SingleTileSchedulerILb1ELb0ELb0ELi128EEEEEEEEEvNT_6ParamsE$_ZN4cute3eso3ESOILb0ELb0EJNS_5tupleIJNS_1CILi1EEENS3_ILi512EEEiEEENS3_ILi4096EEENS2_IJiiEEEEEC2ERKS6_RKS7_RKS8_:
        /* <DEDUP_REMOVED lines=8> */
[----:B------:R-:W-:Y:S05]  /*7390*/  RET.REL.NODEC R4 `(_ZN7cutlass13device_kernelIN5flash19enable_sm80_to_sm89INS1_16FlashAttnBwdSm80INS1_25CollectiveMainloopBwdSm80ILi2ELi2EN4cute5tupleIJNS5_1CILi128EEES8_NS7_ILi64EEEEEENS_10bfloat16_tEfNS_4arch4Sm80ELb0ELb1ELb1ELb1ELb1ELb0ELb0ELb0ELi2ELi4ELi4ELi4ELb0EEENS1_21CollectiveEpilogueBwdISA_SB_SD_Li256ELb1ELb0ELi2EEENS1_19SingleTileSchedulerILb1ELb0ELb0ELi128EEEEEEEEEvNT_6ParamsE) ;  /* 0xffff8c6004007950 */ /* 0x000fea0003c3ffff */
        .type           $_ZN7cutlass13device_kernelIN5flash19enable_sm80_to_sm89INS1_16FlashAttnBwdSm80INS1_25CollectiveMainloopBwdSm80ILi2ELi2EN4cute5tupleIJNS5_1CILi128EEES8_NS7_ILi64EEEEEENS_10bfloat16_tEfNS_4arch4Sm80ELb0ELb1ELb1ELb1ELb1ELb0ELb0ELb0ELi2ELi4ELi4ELi4ELb0EEENS1_21CollectiveEpilogueBwdISA_SB_SD_Li256ELb1ELb0ELi2EEENS1_19SingleTileSchedulerILb1ELb0ELb0ELi128EEEEEEEEEvNT_6ParamsE$_ZN4cute3eso3ESOILb0ELb0EJNS_5tupleIJNS_1CILi1EEEiEEENS3_ILi1024EEENS2_IJiiEEEEEC2ERKS5_RKS6_RKS7_,@function
        .size           $_ZN7cutlass13device_kernelIN5flash19enable_sm80_to_sm89INS1_16FlashAttnBwdSm80INS1_25CollectiveMainloopBwdSm80ILi2ELi2EN4cute5tupleIJNS5_1CILi128EEES8_NS7_ILi64EEEEEENS_10bfloat16_tEfNS_4arch4Sm80ELb0ELb1ELb1ELb1ELb1ELb0ELb0ELb0ELi2ELi4ELi4ELi4ELb0EEENS1_21CollectiveEpilogueBwdISA_SB_SD_Li256ELb1ELb0ELi2EEENS1_19SingleTileSchedulerILb1ELb0ELb0ELi128EEEEEEEEEvNT_6ParamsE$_ZN4cute3eso3ESOILb0ELb0EJNS_5tupleIJNS_1CILi1EEEiEEENS3_ILi1024EEENS2_IJiiEEEEEC2ERKS5_RKS6_RKS7_,($_ZN7cutlass13device_kernelIN5flash19enable_sm80_to_sm89INS1_16FlashAttnBwdSm80INS1_25CollectiveMainloopBwdSm80ILi2ELi2EN4cute5tupleIJNS5_1CILi128EEES8_NS7_ILi64EEEEEENS_10bfloat16_tEfNS_4arch4Sm80ELb0ELb1ELb1ELb1ELb1ELb0ELb0ELb0ELi2ELi4ELi4ELi4ELb0EEENS1_21CollectiveEpilogueBwdISA_SB_SD_Li256ELb1ELb0ELi2EEENS1_19SingleTileSchedulerILb1ELb0ELb0ELi128EEEEEEEEEvNT_6ParamsE$_ZN4cute3eso3ESOILb0ELb0EJNS_5tupleIJiNS_1CILi512EEEEEENS2_IJiiEEENS3_ILi1024EEEEEC2ERKS5_RKS6_RKS7_ - $_ZN7cutlass13device_kernelIN5flash19enable_sm80_to_sm89INS1_16FlashAttnBwdSm80INS1_25CollectiveMainloopBwdSm80ILi2ELi2EN4cute5tupleIJNS5_1CILi128EEES8_NS7_ILi64EEEEEENS_10bfloat16_tEfNS_4arch4Sm80ELb0ELb1ELb1ELb1ELb1ELb0ELb0ELb0ELi2ELi4ELi4ELi4ELb0EEENS1_21CollectiveEpilogueBwdISA_SB_SD_Li256ELb1ELb0ELi2EEENS1_19SingleTileSchedulerILb1ELb0ELb0ELi128EEEEEEEEEvNT_6ParamsE$_ZN4cute3eso3ESOILb0ELb0EJNS_5tupleIJNS_1CILi1EEEiEEENS3_ILi1024EEENS2_IJiiEEEEEC2ERKS5_RKS6_RKS7_)
$_ZN7cutlass13device_kernelIN5flash19enable_sm80_to_sm89INS1_16FlashAttnBwdSm80INS1_25CollectiveMainloopBwdSm80ILi2ELi2EN4cute5tupleIJNS5_1CILi128EEES8_NS7_ILi64EEEEEENS_10bfloat16_tEfNS_4arch4Sm80ELb0ELb1ELb1ELb1ELb1ELb0ELb0ELb0ELi2ELi4ELi4ELi4ELb0EEENS1_21CollectiveEpilogueBwdISA_SB_SD_Li256ELb1ELb0ELi2EEENS1_19SingleTileSchedulerILb1ELb0ELb0ELi128EEEEEEEEEvNT_6ParamsE$_ZN4cute3eso3ESOILb0ELb0EJNS_5tupleIJNS_1CILi1EEEiEEENS3_ILi1024EEENS2_IJiiEEEEEC2ERKS5_RKS6_RKS7_:
        /* <DEDUP_REMOVED lines=9> */
        .type           $_ZN7cutlass13device_kernelIN5flash19enable_sm80_to_sm89INS1_16FlashAttnBwdSm80INS1_25CollectiveMainloopBwdSm80ILi2ELi2EN4cute5tupleIJNS5_1CILi128EEES8_NS7_ILi64EEEEEENS_10bfloat16_tEfNS_4arch4Sm80ELb0ELb1ELb1ELb1ELb1ELb0ELb0ELb0ELi2ELi4ELi4ELi4ELb0EEENS1_21CollectiveEpilogueBwdISA_SB_SD_Li256ELb1ELb0ELi2EEENS1_19SingleTileSchedulerILb1ELb0ELb0ELi128EEEEEEEEEvNT_6ParamsE$_ZN4cute3eso3ESOILb0ELb0EJNS_5tupleIJiNS_1CILi512EEEEEENS2_IJiiEEENS3_ILi1024EEEEEC2ERKS5_RKS6_RKS7_,@function
        .size           $_ZN7cutlass13device_kernelIN5flash19enable_sm80_to_sm89INS1_16FlashAttnBwdSm80INS1_25CollectiveMainloopBwdSm80ILi2ELi2EN4cute5tupleIJNS5_1CILi128EEES8_NS7_ILi64EEEEEENS_10bfloat16_tEfNS_4arch4Sm80ELb0ELb1ELb1ELb1ELb1ELb0ELb0ELb0ELi2ELi4ELi4ELi4ELb0EEENS1_21CollectiveEpilogueBwdISA_SB_SD_Li256ELb1ELb0ELi2EEENS1_19SingleTileSchedulerILb1ELb0ELb0ELi128EEEEEEEEEvNT_6ParamsE$_ZN4cute3eso3ESOILb0ELb0EJNS_5tupleIJiNS_1CILi512EEEEEENS2_IJiiEEENS3_ILi1024EEEEEC2ERKS5_RKS6_RKS7_,($_ZN7cutlass13device_kernelIN5flash19enable_sm80_to_sm89INS1_16FlashAttnBwdSm80INS1_25CollectiveMainloopBwdSm80ILi2ELi2EN4cute5tupleIJNS5_1CILi128EEES8_NS7_ILi64EEEEEENS_10bfloat16_tEfNS_4arch4Sm80ELb0ELb1ELb1ELb1ELb1ELb0ELb0ELb0ELi2ELi4ELi4ELi4ELb0EEENS1_21CollectiveEpilogueBwdISA_SB_SD_Li256ELb1ELb0ELi2EEENS1_19SingleTileSchedulerILb1ELb0ELb0ELi128EEEEEEEEEvNT_6ParamsE$_ZN4cute3eso3ESOILb0ELb0EJNS_5tupleIJiiEEEiNS_1CILi0EEEEEC2ERKS3_RKiRKS5_ - $_ZN7cutlass13device_kernelIN5flash19enable_sm80_to_sm89INS1_16FlashAttnBwdSm80INS1_25CollectiveMainloopBwdSm80ILi2ELi2EN4cute5tupleIJNS5_1CILi128EEES8_NS7_ILi64EEEEEENS_10bfloat16_tEfNS_4arch4Sm80ELb0ELb1ELb1ELb1ELb1ELb0ELb0ELb0ELi2ELi4ELi4ELi4ELb0EEENS1_21CollectiveEpilogueBwdISA_SB_SD_Li256ELb1ELb0ELi2EEENS1_19SingleTileSchedulerILb1ELb0ELb0ELi128EEEEEEEEEvNT_6ParamsE$_ZN4cute3eso3ESOILb0ELb0EJNS_5tupleIJiNS_1CILi512EEEEEENS2_IJiiEEENS3_ILi1024EEEEEC2ERKS5_RKS6_RKS7_)
$_ZN7cutlass13device_kernelIN5flash19enable_sm80_to_sm89INS1_16FlashAttnBwdSm80INS1_25CollectiveMainloopBwdSm80ILi2ELi2EN4cute5tupleIJNS5_1CILi128EEES8_NS7_ILi64EEEEEENS_10bfloat16_tEfNS_4arch4Sm80ELb0ELb1ELb1ELb1ELb1ELb0ELb0ELb0ELi2ELi4ELi4ELi4ELb0EEENS1_21CollectiveEpilogueBwdISA_SB_SD_Li256ELb1ELb0ELi2EEENS1_19SingleTileSchedulerILb1ELb0ELb0ELi128EEEEEEEEEvNT_6ParamsE$_ZN4cute3eso3ESOILb0ELb0EJNS_5tupleIJiNS_1CILi512EEEEEENS2_IJiiEEENS3_ILi1024EEEEEC2ERKS5_RKS6_RKS7_:
        /* <DEDUP_REMOVED lines=9> */
        .type           $_ZN7cutlass13device_kernelIN5flash19enable_sm80_to_sm89INS1_16FlashAttnBwdSm80INS1_25CollectiveMainloopBwdSm80ILi2ELi2EN4cute5tupleIJNS5_1CILi128EEES8_NS7_ILi64EEEEEENS_10bfloat16_tEfNS_4arch4Sm80ELb0ELb1ELb1ELb1ELb1ELb0ELb0ELb0ELi2ELi4ELi4ELi4ELb0EEENS1_21CollectiveEpilogueBwdISA_SB_SD_Li256ELb1ELb0ELi2EEENS1_19SingleTileSchedulerILb1ELb0ELb0ELi128EEEEEEEEEvNT_6ParamsE$_ZN4cute3eso3ESOILb0ELb0EJNS_5tupleIJiiEEEiNS_1CILi0EEEEEC2ERKS3_RKiRKS5_,@function
        .size           $_ZN7cutlass13device_kernelIN5flash19enable_sm80_to_sm89INS1_16FlashAttnBwdSm80INS1_25CollectiveMainloopBwdSm80ILi2ELi2EN4cute5tupleIJNS5_1CILi128EEES8_NS7_ILi64EEEEEENS_10bfloat16_tEfNS_4arch4Sm80ELb0ELb1ELb1ELb1ELb1ELb0ELb0ELb0ELi2ELi4ELi4ELi4ELb0EEENS1_21CollectiveEpilogueBwdISA_SB_SD_Li256ELb1ELb0ELi2EEENS1_19SingleTileSchedulerILb1ELb0ELb0ELi128EEEEEEEEEvNT_6ParamsE$_ZN4cute3eso3ESOILb0ELb0EJNS_5tupleIJiiEEEiNS_1CILi0EEEEEC2ERKS3_RKiRKS5_,($_ZN7cutlass13device_kernelIN5flash19enable_sm80_to_sm89INS1_16FlashAttnBwdSm80INS1_25CollectiveMainloopBwdSm80ILi2ELi2EN4cute5tupleIJNS5_1CILi128EEES8_NS7_ILi64EEEEEENS_10bfloat16_tEfNS_4arch4Sm80ELb0ELb1ELb1ELb1ELb1ELb0ELb0ELb0ELi2ELi4ELi4ELi4ELb0EEENS1_21CollectiveEpilogueBwdISA_SB_SD_Li256ELb1ELb0ELi2EEENS1_19SingleTileSchedulerILb1ELb0ELb0ELi128EEEEEEEEEvNT_6ParamsE$_ZN4cute3eso3ESOILb0ELb0EJNS_6LayoutINS_5tupleIJNS3_IJNS3_IJNS_1CILi8EEENS4_ILi1EEEEEES6_EEENS3_IJNS3_IJS6_S6_EEENS4_ILi2EEEEEEEEENS3_IJNS3_IJNS3_IJS6_NS4_ILi0EEEEEESD_EEENS3_IJNS3_IJSD_SD_EEEiEEEEEEEENS_10ViewEngineINS_8smem_ptrIPN7cutlass10bfloat16_tEEEEEEEC2ERKSJ_RKSQ_ - $_ZN7cutlass13device_kernelIN5flash19enable_sm80_to_sm89INS1_16FlashAttnBwdSm80INS1_25CollectiveMainloopBwdSm80ILi2ELi2EN4cute5tupleIJNS5_1CILi128EEES8_NS7_ILi64EEEEEENS_10bfloat16_tEfNS_4arch4Sm80ELb0ELb1ELb1ELb1ELb1ELb0ELb0ELb0ELi2ELi4ELi4ELi4ELb0EEENS1_21CollectiveEpilogueBwdISA_SB_SD_Li256ELb1ELb0ELi2EEENS1_19SingleTileSchedulerILb1ELb0ELb0ELi128EEEEEEEEEvNT_6ParamsE$_ZN4cute3eso3ESOILb0ELb0EJNS_5tupleIJiiEEEiNS_1CILi0EEEEEC2ERKS3_RKiRKS5_)
$_ZN7cutlass13device_kernelIN5flash19enable_sm80_to_sm89INS1_16FlashAttnBwdSm80INS1_25CollectiveMainloopBwdSm80ILi2ELi2EN4cute5tupleIJNS5_1CILi128EEES8_NS7_ILi64EEEEEENS_10bfloat16_tEfNS_4arch4Sm80ELb0ELb1ELb1ELb1ELb1ELb0ELb0ELb0ELi2ELi4ELi4ELi4ELb0EEENS1_21CollectiveEpilogueBwdISA_SB_SD_Li256ELb1ELb0ELi2EEENS1_19SingleTileSchedulerILb1ELb0ELb0ELi128EEEEEEEEEvNT_6ParamsE$_ZN4cute3eso3ESOILb0ELb0EJNS_5tupleIJiiEEEiNS_1CILi0EEEEEC2ERKS3_RKiRKS5_:
[----:B------:R-:W-:Y:S02]  /*74c0*/  IADD3 R3, R3, -c[0x0][0x20], RZ ;  /* 0x8000080003037a10 */ /* 0x000fe40007ffe0ff */
[----:B------:R-:W-:-:S03]  /*74d0*/  IADD3 R2, R2, -c[0x0][0x20], RZ ;  /* 0x8000080002027a10 */ /* 0x000fc60007ffe0ff */
[----:B------:R1:W-:Y:S04]  /*74e0*/  STL [R3], R10 ;  /* 0x0000000a03007387 */ /* 0x0003e80000100800 */
[----:B------:R1:W-:Y:S04]  /*74f0*/  STL [R3+0x4], R8 ;  /* 0x0000040803007387 */ /* 0x0003e80000100800 */
[----:B------:R-:W2:Y:S01]  /*7500*/  LDL R2, [R2] ;  /* 0x0000000002027983 */ /* 0x000ea20000100800 */
[----:B------:R-:W-:-:S03]  /*7510*/  IMAD.MOV.U32 R7, RZ, RZ, 0x0 ;  /* 0x00000000ff077424 */ /* 0x000fc600078e00ff */
[----:B--2---:R1:W-:Y:S01]  /*7520*/  STL [R3+0x8], R2 ;  /* 0x0000080203007387 */ /* 0x0043e20000100800 */
[----:B------:R-:W-:Y:S05]  /*7530*/  RET.REL.NODEC R6 `(_ZN7cutlass13device_kernelIN5flash19enable_sm80_to_sm89INS1_16FlashAttnBwdSm80INS1_25CollectiveMainloopBwdSm80ILi2ELi2EN4cute5tupleIJNS5_1CILi128EEES8_NS7_ILi64EEEEEENS_10bfloat16_tEfNS_4arch4Sm80ELb0ELb1ELb1ELb1ELb1ELb0ELb0ELb0ELi2ELi4ELi4ELi4ELb0EEENS1_21CollectiveEpilogueBwdISA_SB_SD_Li256ELb1ELb0ELi2EEENS1_19SingleTileSchedulerILb1ELb0ELb0ELi128EEEEEEEEEvNT_6ParamsE) ;  /* 0xffff8ac006007950 */ /* 0x000fea0003c3ffff */
        .type           $_ZN7cutlass13device_kernelIN5flash19enable_sm80_to_sm89INS1_16FlashAttnBwdSm80INS1_25CollectiveMainloopBwdSm80ILi2ELi2EN4cute5tupleIJNS5_1CILi128EEES8_NS7_ILi64EEEEEENS_10bfloat16_tEfNS_4arch4Sm80ELb0ELb1ELb1ELb1ELb1ELb0ELb0ELb0ELi2ELi4ELi4ELi4ELb0EEENS1_21CollectiveEpilogueBwdISA_SB_SD_Li256ELb1ELb0ELi2EEENS1_19SingleTileSchedulerILb1ELb0ELb0ELi128EEEEEEEEEvNT_6ParamsE$_ZN4cute3eso3ESOILb0ELb0EJNS_6LayoutINS_5tupleIJNS3_IJNS3_IJNS_1CILi8EEENS4_ILi1EEEEEES6_EEENS3_IJNS3_IJS6_S6_EEENS4_ILi2EEEEEEEEENS3_IJNS3_IJNS3_IJS6_NS4_ILi0EEEEEESD_EEENS3_IJNS3_IJSD_SD_EEEiEEEEEEEENS_10ViewEngineINS_8smem_ptrIPN7cutlass10bfloat16_tEEEEEEEC2ERKSJ_RKSQ_,@function
        .size           $_ZN7cutlass13device_kernelIN5flash19enable_sm80_to_sm89INS1_16FlashAttnBwdSm80INS1_25CollectiveMainloopBwdSm80ILi2ELi2EN4cute5tupleIJNS5_1CILi128EEES8_NS7_ILi64EEEEEENS_10bfloat16_tEfNS_4arch4Sm80ELb0ELb1ELb1ELb1ELb1ELb0ELb0ELb0ELi2ELi4ELi4ELi4ELb0EEENS1_21CollectiveEpilogueBwdISA_SB_SD_Li256ELb1ELb0ELi2EEENS1_19SingleTileSchedulerILb1ELb0ELb0ELi128EEEEEEEEEvNT_6ParamsE$_ZN4cute3eso3ESOILb0ELb0EJNS_6LayoutINS_5tupleIJNS3_IJNS3_IJNS_1CILi8EEENS4_ILi1EEEEEES6_EEENS3_IJNS3_IJS6_S6_EEENS4_ILi2EEEEEEEEENS3_IJNS3_IJNS3_IJS6_NS4_ILi0EEEEEESD_EEENS3_IJNS3_IJSD_SD_EEEiEEEEEEEENS_10ViewEngineINS_8smem_ptrIPN7cutlass10bfloat16_tEEEEEEEC2ERKSJ_RKSQ_,($_ZN7cutlass13device_kernelIN5flash19enable_sm80_to_sm89INS1_16FlashAttnBwdSm80INS1_25CollectiveMainloopBwdSm80ILi2ELi2EN4cute5tupleIJNS5_1CILi128EEES8_NS7_ILi64EEEEEENS_10bfloat16_tEfNS_4arch4Sm80ELb0ELb1ELb1ELb1ELb1ELb0ELb0ELb0ELi2ELi4ELi4ELi4ELb0EEENS1_21CollectiveEpilogueBwdISA_SB_SD_Li256ELb1ELb0ELi2EEENS1_19SingleTileSchedulerILb1ELb0ELb0ELi128EEEEEEEEEvNT_6ParamsE$_ZN4cute3eso3ESOILb0ELb0EJNS_6LayoutINS_5tupleIJNS3_IJNS_1CILi1EEENS3_IJS5_NS4_ILi2EEES6_EEEEEES6_NS3_IJS6_S6_EEEEEENS3_IJNS3_IJNS4_ILi0EEENS3_IJS5_NS4_ILi256EEEiEEEEEENS4_ILi2048EEENS3_IJiNS4_ILi4096EEEEEEEEEEENS_10ViewEngineINS_8smem_ptrIPjEEEEEEC2ERKSJ_RKSO_ - $_ZN7cutlass13device_kernelIN5flash19enable_sm80_to_sm89INS1_16FlashAttnBwdSm80INS1_25CollectiveMainloopBwdSm80ILi2ELi2EN4cute5tupleIJNS5_1CILi128EEES8_NS7_ILi64EEEEEENS_10bfloat16_tEfNS_4arch4Sm80ELb0ELb1ELb1ELb1ELb1ELb0ELb0ELb0ELi2ELi4ELi4ELi4ELb0EEENS1_21CollectiveEpilogueBwdISA_SB_SD_Li256ELb1ELb0ELi2EEENS1_19SingleTileSchedulerILb1ELb0ELb0ELi128EEEEEEEEEvNT_6ParamsE$_ZN4cute3eso3ESOILb0ELb0EJNS_6LayoutINS_5tupleIJNS3_IJNS3_IJNS_1CILi8EEENS4_ILi1EEEEEES6_EEENS3_IJNS3_IJS6_S6_EEENS4_ILi2EEEEEEEEENS3_IJNS3_IJNS3_IJS6_NS4_ILi0EEEEEESD_EEENS3_IJNS3_IJSD_SD_EEEiEEEEEEEENS_10ViewEngineINS_8smem_ptrIPN7cutlass10bfloat16_tEEEEEEEC2ERKSJ_RKSQ_)
$_ZN7cutlass13device_kernelIN5flash19enable_sm80_to_sm89INS1_16FlashAttnBwdSm80INS1_25CollectiveMainloopBwdSm80ILi2ELi2EN4cute5tupleIJNS5_1CILi128EEES8_NS7_ILi64EEEEEENS_10bfloat16_tEfNS_4arch4Sm80ELb0ELb1ELb1ELb1ELb1ELb0ELb0ELb0ELi2ELi4ELi4ELi4ELb0EEENS1_21CollectiveEpilogueBwdISA_SB_SD_Li256ELb1ELb0ELi2EEENS1_19SingleTileSchedulerILb1ELb0ELb0ELi128EEEEEEEEEvNT_6ParamsE$_ZN4cute3eso3ESOILb0ELb0EJNS_6LayoutINS_5tupleIJNS3_IJNS3_IJNS_1CILi8EEENS4_ILi1EEEEEES6_EEENS3_IJNS3_IJS6_S6_EEENS4_ILi2EEEEEEEEENS3_IJNS3_IJNS3_IJS6_NS4_ILi0EEEEEESD_EEENS3_IJNS3_IJSD_SD_EEEiEEEEEEEENS_10ViewEngineINS_8smem_ptrIPN7cutlass10bfloat16_tEEEEEEEC2ERKSJ_RKSQ_:
[----:B------:R-:W-:Y:S02]  /*7540*/  IADD3 R3, R70, -c[0x0][0x20], RZ ;  /* 0x8000080046037a10 */ /* 0x000fe40007ffe0ff */
[----:B------:R-:W-:-:S03]  /*7550*/  IADD3 R2, R62, -c[0x0][0x20], RZ ;  /* 0x800008003e027a10 */ /* 0x000fc60007ffe0ff */
[----:B------:R1:W-:Y:S04]  /*7560*/  STL [R3], R6 ;  /* 0x0000000603007387 */ /* 0x0003e80000100800 */
[----:B------:R-:W2:Y:S01]  /*7570*/  LDL.64 R10, [R2] ;  /* 0x00000000020a7983 */ /* 0x000ea20000100a00 */
[----:B------:R-:W-:-:S03]  /*7580*/  IMAD.MOV.U32 R5, RZ, RZ, 0x0 ;  /* 0x00000000ff057424 */ /* 0x000fc600078e00ff */
[----:B--2---:R1:W-:Y:S01]  /*7590*/  STL.64 [R3+0x8], R10 ;  /* 0x0000080a03007387 */ /* 0x0043e20000100a00 */
[----:B------:R-:W-:Y:S05]  /*75a0*/  RET.REL.NODEC R4 `(_ZN7cutlass13device_kernelIN5flash19enable_sm80_to_sm89INS1_16FlashAttnBwdSm80INS1_25CollectiveMainloopBwdSm80ILi2ELi2EN4cute5tupleIJNS5_1CILi128EEES8_NS7_ILi64EEEEEENS_10bfloat16_tEfNS_4arch4Sm80ELb0ELb1ELb1ELb1ELb1ELb0ELb0ELb0ELi2ELi4ELi4ELi4ELb0EEENS1_21CollectiveEpilogueBwdISA_SB_SD_Li256ELb1ELb0ELi2EEENS1_19SingleTileSchedulerILb1ELb0ELb0ELi128EEEEEEEEEvNT_6ParamsE) ;  /* 0xffff8a5004007950 */ /* 0x000fea0003c3ffff */
        .type           $_ZN7cutlass13device_kernelIN5flash19enable_sm80_to_sm89INS1_16FlashAttnBwdSm80INS1_25CollectiveMainloopBwdSm80ILi2ELi2EN4cute5tupleIJNS5_1CILi128EEES8_NS7_ILi64EEEEEENS_10bfloat16_tEfNS_4arch4Sm80ELb0ELb1ELb1ELb1ELb1ELb0ELb0ELb0ELi2ELi4ELi4ELi4ELb0EEENS1_21CollectiveEpilogueBwdISA_SB_SD_Li256ELb1ELb0ELi2EEENS1_19SingleTileSchedulerILb1ELb0ELb0ELi128EEEEEEEEEvNT_6ParamsE$_ZN4cute3eso3ESOILb0ELb0EJNS_6LayoutINS_5tupleIJNS3_IJNS_1CILi1EEENS3_IJS5_NS4_ILi2EEES6_EEEEEES6_NS3_IJS6_S6_EEEEEENS3_IJNS3_IJNS4_ILi0EEENS3_IJS5_NS4_ILi256EEEiEEEEEENS4_ILi2048EEENS3_IJiNS4_ILi4096EEEEEEEEEEENS_10ViewEngineINS_8smem_ptrIPjEEEEEEC2ERKSJ_RKSO_,@function
        .size           $_ZN7cutlass13device_kernelIN5flash19enable_sm80_to_sm89INS1_16FlashAttnBwdSm80INS1_25CollectiveMainloopBwdSm80ILi2ELi2EN4cute5tupleIJNS5_1CILi128EEES8_NS7_ILi64EEEEEENS_10bfloat16_tEfNS_4arch4Sm80ELb0ELb1ELb1ELb1ELb1ELb0ELb0ELb0ELi2ELi4ELi4ELi4ELb0EEENS1_21CollectiveEpilogueBwdISA_SB_SD_Li256ELb1ELb0ELi2EEENS1_19SingleTileSchedulerILb1ELb0ELb0ELi128EEEEEEEEEvNT_6ParamsE$_ZN4cute3eso3ESOILb0ELb0EJNS_6LayoutINS_5tupleIJNS3_IJNS_1CILi1EEENS3_IJS5_NS4_ILi2EEES6_EEEEEES6_NS3_IJS6_S6_EEEEEENS3_IJNS3_IJNS4_ILi0EEENS3_IJS5_NS4_ILi256EEEiEEEEEENS4_ILi2048EEENS3_IJiNS4_ILi4096EEEEEEEEEEENS_10ViewEngineINS_8smem_ptrIPjEEEEEEC2ERKSJ_RKSO_,($_ZN7cutlass13device_kernelIN5flash19enable_sm80_to_sm89INS1_16FlashAttnBwdSm80INS1_25CollectiveMainloopBwdSm80ILi2ELi2EN4cute5tupleIJNS5_1CILi128EEES8_NS7_ILi64EEEEEENS_10bfloat16_tEfNS_4arch4Sm80ELb0ELb1ELb1ELb1ELb1ELb0ELb0ELb0ELi2ELi4ELi4ELi4ELb0EEENS1_21CollectiveEpilogueBwdISA_SB_SD_Li256ELb1ELb0ELi2EEENS1_19SingleTileSchedulerILb1ELb0ELb0ELi128EEEEEEEEEvNT_6ParamsE$_ZN4cute3eso3ESOILb0ELb0EJNS_6LayoutINS_5tupleIJNS3_IJNS_1CILi2EEES5_EEENS4_ILi8EEES6_EEENS3_IJNS3_IJNS4_ILi1EEEiEEENS4_ILi1024EEENS3_IJiiEEEEEEEENS_10ViewEngineINS_8smem_ptrIPN7cutlass10bfloat16_tEEEEEEEC2ERKSE_RKSL_ - $_ZN7cutlass13device_kernelIN5flash19enable_sm80_to_sm89INS1_16FlashAttnBwdSm80INS1_25CollectiveMainloopBwdSm80ILi2ELi2EN4cute5tupleIJNS5_1CILi128EEES8_NS7_ILi64EEEEEENS_10bfloat16_tEfNS_4arch4Sm80ELb0ELb1ELb1ELb1ELb1ELb0ELb0ELb0ELi2ELi4ELi4ELi4ELb0EEENS1_21CollectiveEpilogueBwdISA_SB_SD_Li256ELb1ELb0ELi2EEENS1_19SingleTileSchedulerILb1ELb0ELb0ELi128EEEEEEEEEvNT_6ParamsE$_ZN4cute3eso3ESOILb0ELb0EJNS_6LayoutINS_5tupleIJNS3_IJNS_1CILi1EEENS3_IJS5_NS4_ILi2EEES6_EEEEEES6_NS3_IJS6_S6_EEEEEENS3_IJNS3_IJNS4_ILi0EEENS3_IJS5_NS4_ILi256EEEiEEEEEENS4_ILi2048EEENS3_IJiNS4_ILi4096EEEEEEEEEEENS_10ViewEngineINS_8smem_ptrIPjEEEEEEC2ERKSJ_RKSO_)
$_ZN7cutlass13device_kernelIN5flash19enable_sm80_to_sm89INS1_16FlashAttnBwdSm80INS1_25CollectiveMainloopBwdSm80ILi2ELi2EN4cute5tupleIJNS5_1CILi128EEES8_NS7_ILi64EEEEEENS_10bfloat16_tEfNS_4arch4Sm80ELb0ELb1ELb1ELb1ELb1ELb0ELb0ELb0ELi2ELi4ELi4ELi4ELb0EEENS1_21CollectiveEpilogueBwdISA_SB_SD_Li256ELb1ELb0ELi2EEENS1_19SingleTileSchedulerILb1ELb0ELb0ELi128EEEEEEEEEvNT_6ParamsE$_ZN4cute3eso3ESOILb0ELb0EJNS_6LayoutINS_5tupleIJNS3_IJNS_1CILi1EEENS3_IJS5_NS4_ILi2EEES6_EEEEEES6_NS3_IJS6_S6_EEEEEENS3_IJNS3_IJNS4_ILi0EEENS3_IJS5_NS4_ILi256EEEiEEEEEENS4_ILi2048EEENS3_IJiNS4_ILi4096EEEEEEEEEEENS_10ViewEngineINS_8smem_ptrIPjEEEEEEC2ERKSJ_RKSO_:
[----:B------:R-:W-:Y:S02]  /*75b0*/  IADD3 R5, R60, -c[0x0][0x20], RZ ;  /* 0x800008003c057a10 */ /* 0x000fe40007ffe0ff */
[----:B------:R-:W-:-:S03]  /*75c0*/  IADD3 R6, R44, -c[0x0][0x20], RZ ;  /* 0x800008002c067a10 */ /* 0x000fc60007ffe0ff */
[----:B------:R1:W-:Y:S04]  /*75d0*/  STL.64 [R5], R2 ;  /* 0x0000000205007387 */ /* 0x0003e80000100a00 */
[----:B------:R-:W2:Y:S01]  /*75e0*/  LDL.64 R6, [R6] ;  /* 0x0000000006067983 */ /* 0x000ea20000100a00 */
[----:B------:R-:W-:Y:S02]  /*75f0*/  IMAD.MOV.U32 R8, RZ, RZ, R4 ;  /* 0x000000ffff087224 */ /* 0x000fe400078e0004 */
[----:B------:R-:W-:Y:S01]  /*7600*/  IMAD.MOV.U32 R9, RZ, RZ, 0x0 ;  /* 0x00000000ff097424 */ /* 0x000fe200078e00ff */
[----:B--2---:R1:W-:Y:S03]  /*7610*/  STL.64 [R5+0x8], R6 ;  /* 0x0000080605007387 */ /* 0x0043e60000100a00 */
[----:B------:R-:W-:Y:S05]  /*7620*/  RET.REL.NODEC R8 `(_ZN7cutlass13device_kernelIN5flash19enable_sm80_to_sm89INS1_16FlashAttnBwdSm80INS1_25CollectiveMainloopBwdSm80ILi2ELi2EN4cute5tupleIJNS5_1CILi128EEES8_NS7_ILi64EEEEEENS_10bfloat16_tEfNS_4arch4Sm80ELb0ELb1ELb1ELb1ELb1ELb0ELb0ELb0ELi2ELi4ELi4ELi4ELb0EEENS1_21CollectiveEpilogueBwdISA_SB_SD_Li256ELb1ELb0ELi2EEENS1_19SingleTileSchedulerILb1ELb0ELb0ELi128EEEEEEEEEvNT_6ParamsE) ;  /* 0xffff89d008007950 */ /* 0x000fea0003c3ffff */
        .type           $_ZN7cutlass13device_kernelIN5flash19enable_sm80_to_sm89INS1_16FlashAttnBwdSm80INS1_25CollectiveMainloopBwdSm80ILi2ELi2EN4cute5tupleIJNS5_1CILi128EEES8_NS7_ILi64EEEEEENS_10bfloat16_tEfNS_4arch4Sm80ELb0ELb1ELb1ELb1ELb1ELb0ELb0ELb0ELi2ELi4ELi4ELi4ELb0EEENS1_21CollectiveEpilogueBwdISA_SB_SD_Li256ELb1ELb0ELi2EEENS1_19SingleTileSchedulerILb1ELb0ELb0ELi128EEEEEEEEEvNT_6ParamsE$_ZN4cute3eso3ESOILb0ELb0EJNS_6LayoutINS_5tupleIJNS3_IJNS_1CILi2EEES5_EEENS4_ILi8EEES6_EEENS3_IJNS3_IJNS4_ILi1EEEiEEENS4_ILi1024EEENS3_IJiiEEEEEEEENS_10ViewEngineINS_8smem_ptrIPN7cutlass10bfloat16_tEEEEEEEC2ERKSE_RKSL_,@function
        .size           $_ZN7cutlass13device_kernelIN5flash19enable_sm80_to_sm89INS1_16FlashAttnBwdSm80INS1_25CollectiveMainloopBwdSm80ILi2ELi2EN4cute5tupleIJNS5_1CILi128EEES8_NS7_ILi64EEEEEENS_10bfloat16_tEfNS_4arch4Sm80ELb0ELb1ELb1ELb1ELb1ELb0ELb0ELb0ELi2ELi4ELi4ELi4ELb0EEENS1_21CollectiveEpilogueBwdISA_SB_SD_Li256ELb1ELb0ELi2EEENS1_19SingleTileSchedulerILb1ELb0ELb0ELi128EEEEEEEEEvNT_6ParamsE$_ZN4cute3eso3ESOILb0ELb0EJNS_6LayoutINS_5tupleIJNS3_IJNS_1CILi2EEES5_EEENS4_ILi8EEES6_EEENS3_IJNS3_IJNS4_ILi1EEEiEEENS4_ILi1024EEENS3_IJiiEEEEEEEENS_10ViewEngineINS_8smem_ptrIPN7cutlass10bfloat16_tEEEEEEEC2ERKSE_RKSL_,($_ZN7cutlass13device_kernelIN5flash19enable_sm80_to_sm89INS1_16FlashAttnBwdSm80INS1_25CollectiveMainloopBwdSm80ILi2ELi2EN4cute5tupleIJNS5_1CILi128EEES8_NS7_ILi64EEEEEENS_10bfloat16_tEfNS_4arch4Sm80ELb0ELb1ELb1ELb1ELb1ELb0ELb0ELb0ELi2ELi4ELi4ELi4ELb0EEENS1_21CollectiveEpilogueBwdISA_SB_SD_Li256ELb1ELb0ELi2EEENS1_19SingleTileSchedulerILb1ELb0ELb0ELi128EEEEEEEEEvNT_6ParamsE$_ZN4cute3eso3ESOILb0ELb0EJNS_6LayoutINS_5tupleIJNS3_IJNS_1CILi2EEES5_EEENS4_ILi8EEES6_EEENS3_IJNS3_IJNS4_ILi1EEEiEEENS4_ILi1024EEENS3_IJiiEEEEEEEEjEEC2ERKSE_RKj - $_ZN7cutlass13device_kernelIN5flash19enable_sm80_to_sm89INS1_16FlashAttnBwdSm80INS1_25CollectiveMainloopBwdSm80ILi2ELi2EN4cute5tupleIJNS5_1CILi128EEES8_NS7_ILi64EEEEEENS_10bfloat16_tEfNS_4arch4Sm80ELb0ELb1ELb1ELb1ELb1ELb0ELb0ELb0ELi2ELi4ELi4ELi4ELb0EEENS1_21CollectiveEpilogueBwdISA_SB_SD_Li256ELb1ELb0ELi2EEENS1_19SingleTileSchedulerILb1ELb0ELb0ELi128EEEEEEEEEvNT_6ParamsE$_ZN4cute3eso3ESOILb0ELb0EJNS_6LayoutINS_5tupleIJNS3_IJNS_1CILi2EEES5_EEENS4_ILi8EEES6_EEENS3_IJNS3_IJNS4_ILi1EEEiEEENS4_ILi1024EEENS3_IJiiEEEEEEEENS_10ViewEngineINS_8smem_ptrIPN7cutlass10bfloat16_tEEEEEEEC2ERKSE_RKSL_)
$_ZN7cutlass13device_kernelIN5flash19enable_sm80_to_sm89INS1_16FlashAttnBwdSm80INS1_25CollectiveMainloopBwdSm80ILi2ELi2EN4cute5tupleIJNS5_1CILi128EEES8_NS7_ILi64EEEEEENS_10bfloat16_tEfNS_4arch4Sm80ELb0ELb1ELb1ELb1ELb1ELb0ELb0ELb0ELi2ELi4ELi4ELi4ELb0EEENS1_21CollectiveEpilogueBwdISA_SB_SD_Li256ELb1ELb0ELi2EEENS1_19SingleTileSchedulerILb1ELb0ELb0ELi128EEEEEEEEEvNT_6ParamsE$_ZN4cute3eso3ESOILb0ELb0EJNS_6LayoutINS_5tupleIJNS3_IJNS_1CILi2EEES5_EEENS4_ILi8EEES6_EEENS3_IJNS3_IJNS4_ILi1EEEiEEENS4_ILi1024EEENS3_IJiiEEEEEEEENS_10ViewEngineINS_8smem_ptrIPN7cutlass10bfloat16_tEEEEEEEC2ERKSE_RKSL_:
[----:B------:R-:W-:Y:S02]  /*7630*/  IADD3 R3, R25, -c[0x0][0x20], RZ ;  /* 0x8000080019037a10 */ /* 0x000fe40007ffe0ff */
[----:B------:R-:W-:-:S03]  /*7640*/  IADD3 R2, R24, -c[0x0][0x20], RZ ;  /* 0x8000080018027a10 */ /* 0x000fc60007ffe0ff */
[----:B------:R1:W-:Y:S04]  /*7650*/  STL.64 [R3], R4 ;  /* 0x0000000403007387 */ /* 0x0003e80000100a00 */
[----:B------:R1:W-:Y:S04]  /*7660*/  STL [R3+0x8], R16 ;  /* 0x0000081003007387 */ /* 0x0003e80000100800 */
[----:B------:R-:W2:Y:S01]  /*7670*/  LDL.64 R8, [R2] ;  /* 0x0000000002087983 */ /* 0x000ea20000100a00 */
[----:B------:R-:W-:-:S03]  /*7680*/  IMAD.MOV.U32 R7, RZ, RZ, 0x0 ;  /* 0x00000000ff077424 */ /* 0x000fc600078e00ff */
[----:B--2---:R1:W-:Y:S01]  /*7690*/  STL.64 [R3+0x10], R8 ;  /* 0x0000100803007387 */ /* 0x0043e20000100a00 */
[----:B------:R-:W-:Y:S05]  /*76a0*/  RET.REL.NODEC R6 `(_ZN7cutlass13device_kernelIN5flash19enable_sm80_to_sm89INS1_16FlashAttnBwdSm80INS1_25CollectiveMainloopBwdSm80ILi2ELi2EN4cute5tupleIJNS5_1CILi128EEES8_NS7_ILi64EEEEEENS_10bfloat16_tEfNS_4arch4Sm80ELb0ELb1ELb1ELb1ELb1ELb0ELb0ELb0ELi2ELi4ELi4ELi4ELb0EEENS1_21CollectiveEpilogueBwdISA_SB_SD_Li256ELb1ELb0ELi2EEENS1_19SingleTileSchedulerILb1ELb0ELb0ELi128EEEEEEEEEvNT_6ParamsE) ;  /* 0xffff895006007950 */ /* 0x000fea0003c3ffff */
        .type           $_ZN7cutlass13device_kernelIN5flash19enable_sm80_to_sm89INS1_16FlashAttnBwdSm80INS1_25CollectiveMainloopBwdSm80ILi2ELi2EN4cute5tupleIJNS5_1CILi128EEES8_NS7_ILi64EEEEEENS_10bfloat16_tEfNS_4arch4Sm80ELb0ELb1ELb1ELb1ELb1ELb0ELb0ELb0ELi2ELi4ELi4ELi4ELb0EEENS1_21CollectiveEpilogueBwdISA_SB_SD_Li256ELb1ELb0ELi2EEENS1_19SingleTileSchedulerILb1ELb0ELb0ELi128EEEEEEEEEvNT_6ParamsE$_ZN4cute3eso3ESOILb0ELb0EJNS_6LayoutINS_5tupleIJNS3_IJNS_1CILi2EEES5_EEENS4_ILi8EEES6_EEENS3_IJNS3_IJNS4_ILi1EEEiEEENS4_ILi1024EEENS3_IJiiEEEEEEEEjEEC2ERKSE_RKj,@function
        .size           $_ZN7cutlass13device_kernelIN5flash19enable_sm80_to_sm89INS1_16FlashAttnBwdSm80INS1_25CollectiveMainloopBwdSm80ILi2ELi2EN4cute5tupleIJNS5_1CILi128EEES8_NS7_ILi64EEEEEENS_10bfloat16_tEfNS_4arch4Sm80ELb0ELb1ELb1ELb1ELb1ELb0ELb0ELb0ELi2ELi4ELi4ELi4ELb0EEENS1_21CollectiveEpilogueBwdISA_SB_SD_Li256ELb1ELb0ELi2EEENS1_19SingleTileSchedulerILb1ELb0ELb0ELi128EEEEEEEEEvNT_6ParamsE$_ZN4cute3eso3ESOILb0ELb0EJNS_6LayoutINS_5tupleIJNS3_IJNS_1CILi2EEES5_EEENS4_ILi8EEES6_EEENS3_IJNS3_IJNS4_ILi1EEEiEEENS4_ILi1024EEENS3_IJiiEEEEEEEEjEEC2ERKSE_RKj,($_ZN7cutlass13device_kernelIN5flash19enable_sm80_to_sm89INS1_16FlashAttnBwdSm80INS1_25CollectiveMainloopBwdSm80ILi2ELi2EN4cute5tupleIJNS5_1CILi128EEES8_NS7_ILi64EEEEEENS_10bfloat16_tEfNS_4arch4Sm80ELb0ELb1ELb1ELb1ELb1ELb0ELb0ELb0ELi2ELi4ELi4ELi4ELb0EEENS1_21CollectiveEpilogueBwdISA_SB_SD_Li256ELb1ELb0ELi2EEENS1_19SingleTileSchedulerILb1ELb0ELb0ELi128EEEEEEEEEvNT_6ParamsE$_ZN4cute3eso3ESOILb0ELb0EJNS_6LayoutINS_5tupleIJNS3_IJNS_1CILi2EEES5_EEES6_NS4_ILi8EEEEEENS3_IJNS3_IJiNS4_ILi512EEEEEENS3_IJiiEEENS4_ILi1024EEEEEEEENS_10ViewEngineINS_8smem_ptrIPN7cutlass10bfloat16_tEEEEEEEC2ERKSE_RKSL_ - $_ZN7cutlass13device_kernelIN5flash19enable_sm80_to_sm89INS1_16FlashAttnBwdSm80INS1_25CollectiveMainloopBwdSm80ILi2ELi2EN4cute5tupleIJNS5_1CILi128EEES8_NS7_ILi64EEEEEENS_10bfloat16_tEfNS_4arch4Sm80ELb0ELb1ELb1ELb1ELb1ELb0ELb0ELb0ELi2ELi4ELi4ELi4ELb0EEENS1_21CollectiveEpilogueBwdISA_SB_SD_Li256ELb1ELb0ELi2EEENS1_19SingleTileSchedulerILb1ELb0ELb0ELi128EEEEEEEEEvNT_6ParamsE$_ZN4cute3eso3ESOILb0ELb0EJNS_6LayoutINS_5tupleIJNS3_IJNS_1CILi2EEES5_EEENS4_ILi8EEES6_EEENS3_IJNS3_IJNS4_ILi1EEEiEEENS4_ILi1024EEENS3_IJiiEEEEEEEEjEEC2ERKSE_RKj)
$_ZN7cutlass13device_kernelIN5flash19enable_sm80_to_sm89INS1_16FlashAttnBwdSm80INS1_25CollectiveMainloopBwdSm80ILi2ELi2EN4cute5tupleIJNS5_1CILi128EEES8_NS7_ILi64EEEEEENS_10bfloat16_tEfNS_4arch4Sm80ELb0ELb1ELb1ELb1ELb1ELb0ELb0ELb0ELi2ELi4ELi4ELi4ELb0EEENS1_21CollectiveEpilogueBwdISA_SB_SD_Li256ELb1ELb0ELi2EEENS1_19SingleTileSchedulerILb1ELb0ELb0ELi128EEEEEEEEEvNT_6ParamsE$_ZN4cute3eso3ESOILb0ELb0EJNS_6LayoutINS_5tupleIJNS3_IJNS_1CILi2EEES5_EEENS4_ILi8EEES6_EEENS3_IJNS3_IJNS4_ILi1EEEiEEENS4_ILi1024EEENS3_IJiiEEEEEEEEjEEC2ERKSE_RKj:
        /* <DEDUP_REMOVED lines=9> */
[----:B------:R-:W-:Y:S05]  /*7740*/  RET.REL.NODEC R10 `(_ZN7cutlass13device_kernelIN5flash19enable_sm80_to_sm89INS1_16FlashAttnBwdSm80INS1_25CollectiveMainloopBwdSm80ILi2ELi2EN4cute5tupleIJNS5_1CILi128EEES8_NS7_ILi64EEEEEENS_10bfloat16_tEfNS_4arch4Sm80ELb0ELb1ELb1ELb1ELb1ELb0ELb0ELb0ELi2ELi4ELi4ELi4ELb0EEENS1_21CollectiveEpilogueBwdISA_SB_SD_Li256ELb1ELb0ELi2EEENS1_19SingleTileSchedulerILb1ELb0ELb0ELi128EEEEEEEEEvNT_6ParamsE) ;  /* 0xffff88b00a007950 */ /* 0x000fea0003c3ffff */
        .type           $_ZN7cutlass13device_kernelIN5flash19enable_sm80_to_sm89INS1_16FlashAttnBwdSm80INS1_25CollectiveMainloopBwdSm80ILi2ELi2EN4cute5tupleIJNS5_1CILi128EEES8_NS7_ILi64EEEEEENS_10bfloat16_tEfNS_4arch4Sm80ELb0ELb1ELb1ELb1ELb1ELb0ELb0ELb0ELi2ELi4ELi4ELi4ELb0EEENS1_21CollectiveEpilogueBwdISA_SB_SD_Li256ELb1ELb0ELi2EEENS1_19SingleTileSchedulerILb1ELb0ELb0ELi128EEEEEEEEEvNT_6ParamsE$_ZN4cute3eso3ESOILb0ELb0EJNS_6LayoutINS_5tupleIJNS3_IJNS_1CILi2EEES5_EEES6_NS4_ILi8EEEEEENS3_IJNS3_IJiNS4_ILi512EEEEEENS3_IJiiEEENS4_ILi1024EEEEEEEENS_10ViewEngineINS_8smem_ptrIPN7cutlass10bfloat16_tEEEEEEEC2ERKSE_RKSL_,@function
        .size           $_ZN7cutlass13device_kernelIN5flash19enable_sm80_to_sm89INS1_16FlashAttnBwdSm80INS1_25CollectiveMainloopBwdSm80ILi2ELi2EN4cute5tupleIJNS5_1CILi128EEES8_NS7_ILi64EEEEEENS_10bfloat16_tEfNS_4arch4Sm80ELb0ELb1ELb1ELb1ELb1ELb0ELb0ELb0ELi2ELi4ELi4ELi4ELb0EEENS1_21CollectiveEpilogueBwdISA_SB_SD_Li256ELb1ELb0ELi2EEENS1_19SingleTileSchedulerILb1ELb0ELb0ELi128EEEEEEEEEvNT_6ParamsE$_ZN4cute3eso3ESOILb0ELb0EJNS_6LayoutINS_5tupleIJNS3_IJNS_1CILi2EEES5_EEES6_NS4_ILi8EEEEEENS3_IJNS3_IJiNS4_ILi512EEEEEENS3_IJiiEEENS4_ILi1024EEEEEEEENS_10ViewEngineINS_8smem_ptrIPN7cutlass10bfloat16_tEEEEEEEC2ERKSE_RKSL_,($_ZN7cutlass13device_kernelIN5flash19enable_sm80_to_sm89INS1_16FlashAttnBwdSm80INS1_25CollectiveMainloopBwdSm80ILi2ELi2EN4cute5tupleIJNS5_1CILi128EEES8_NS7_ILi64EEEEEENS_10bfloat16_tEfNS_4arch4Sm80ELb0ELb1ELb1ELb1ELb1ELb0ELb0ELb0ELi2ELi4ELi4ELi4ELb0EEENS1_21CollectiveEpilogueBwdISA_SB_SD_Li256ELb1ELb0ELi2EEENS1_19SingleTileSchedulerILb1ELb0ELb0ELi128EEEEEEEEEvNT_6ParamsE$_ZN4cute3eso3ESOILb0ELb0EJNS_6LayoutINS_5tupleIJNS3_IJNS_1CILi2EEES5_EEES6_NS4_ILi8EEEEEENS3_IJNS3_IJiNS4_ILi512EEEEEENS3_IJiiEEENS4_ILi1024EEEEEEEEjEEC2ERKSE_RKj - $_ZN7cutlass13device_kernelIN5flash19enable_sm80_to_sm89INS1_16FlashAttnBwdSm80INS1_25CollectiveMainloopBwdSm80ILi2ELi2EN4cute5tupleIJNS5_1CILi128EEES8_NS7_ILi64EEEEEENS_10bfloat16_tEfNS_4arch4Sm80ELb0ELb1ELb1ELb1ELb1ELb0ELb0ELb0ELi2ELi4ELi4ELi4ELb0EEENS1_21CollectiveEpilogueBwdISA_SB_SD_Li256ELb1ELb0ELi2EEENS1_19SingleTileSchedulerILb1ELb0ELb0ELi128EEEEEEEEEvNT_6ParamsE$_ZN4cute3eso3ESOILb0ELb0EJNS_6LayoutINS_5tupleIJNS3_IJNS_1CILi2EEES5_EEES6_NS4_ILi8EEEEEENS3_IJNS3_IJiNS4_ILi512EEEEEENS3_IJiiEEENS4_ILi1024EEEEEEEENS_10ViewEngineINS_8smem_ptrIPN7cutlass10bfloat16_tEEEEEEEC2ERKSE_RKSL_)
$_ZN7cutlass13device_kernelIN5flash19enable_sm80_to_sm89INS1_16FlashAttnBwdSm80INS1_25CollectiveMainloopBwdSm80ILi2ELi2EN4cute5tupleIJNS5_1CILi128EEES8_NS7_ILi64EEEEEENS_10bfloat16_tEfNS_4arch4Sm80ELb0ELb1ELb1ELb1ELb1ELb0ELb0ELb0ELi2ELi4ELi4ELi4ELb0EEENS1_21CollectiveEpilogueBwdISA_SB_SD_Li256ELb1ELb0ELi2EEENS1_19SingleTileSchedulerILb1ELb0ELb0ELi128EEEEEEEEEvNT_6ParamsE$_ZN4cute3eso3ESOILb0ELb0EJNS_6LayoutINS_5tupleIJNS3_IJNS_1CILi2EEES5_EEES6_NS4_ILi8EEEEEENS3_IJNS3_IJiNS4_ILi512EEEEEENS3_IJiiEEENS4_ILi1024EEEEEEEENS_10ViewEngineINS_8smem_ptrIPN7cutlass10bfloat16_tEEEEEEEC2ERKSE_RKSL_:
        /* <DEDUP_REMOVED lines=8> */
        .type           $_ZN7cutlass13device_kernelIN5flash19enable_sm80_to_sm89INS1_16FlashAttnBwdSm80INS1_25CollectiveMainloopBwdSm80ILi2ELi2EN4cute5tupleIJNS5_1CILi128EEES8_NS7_ILi64EEEEEENS_10bfloat16_tEfNS_4arch4Sm80ELb0ELb1ELb1ELb1ELb1ELb0ELb0ELb0ELi2ELi4ELi4ELi4ELb0EEENS1_21CollectiveEpilogueBwdISA_SB_SD_Li256ELb1ELb0ELi2EEENS1_19SingleTileSchedulerILb1ELb0ELb0ELi128EEEEEEEEEvNT_6ParamsE$_ZN4cute3eso3ESOILb0ELb0EJNS_6LayoutINS_5tupleIJNS3_IJNS_1CILi2EEES5_EEES6_NS4_ILi8EEEEEENS3_IJNS3_IJiNS4_ILi512EEEEEENS3_IJiiEEENS4_ILi1024EEEEEEEEjEEC2ERKSE_RKj,@function
        .size           $_ZN7cutlass13device_kernelIN5flash19enable_sm80_to_sm89INS1_16FlashAttnBwdSm80INS1_25CollectiveMainloopBwdSm80ILi2ELi2EN4cute5tupleIJNS5_1CILi128EEES8_NS7_ILi64EEEEEENS_10bfloat16_tEfNS_4arch4Sm80ELb0ELb1ELb1ELb1ELb1ELb0ELb0ELb0ELi2ELi4ELi4ELi4ELb0EEENS1_21CollectiveEpilogueBwdISA_SB_SD_Li256ELb1ELb0ELi2EEENS1_19SingleTileSchedulerILb1ELb0ELb0ELi128EEEEEEEEEvNT_6ParamsE$_ZN4cute3eso3ESOILb0ELb0EJNS_6LayoutINS_5tupleIJNS3_IJNS_1CILi2EEES5_EEES6_NS4_ILi8EEEEEENS3_IJNS3_IJiNS4_ILi512EEEEEENS3_IJiiEEENS4_ILi1024EEEEEEEEjEEC2ERKSE_RKj,($_ZN7cutlass13device_kernelIN5flash19enable_sm80_to_sm89INS1_16FlashAttnBwdSm80INS1_25CollectiveMainloopBwdSm80ILi2ELi2EN4cute5tupleIJNS5_1CILi128EEES8_NS7_ILi64EEEEEENS_10bfloat16_tEfNS_4arch4Sm80ELb0ELb1ELb1ELb1ELb1ELb0ELb0ELb0ELi2ELi4ELi4ELi4ELb0EEENS1_21CollectiveEpilogueBwdISA_SB_SD_Li256ELb1ELb0ELi2EEENS1_19SingleTileSchedulerILb1ELb0ELb0ELi128EEEEEEEEEvNT_6ParamsE$_ZN4cute3eso3ESOILb0ELb0EJNS_6LayoutINS_5tupleIJNS3_IJNS_1CILi2EEES5_S5_EEES5_NS3_IJNS3_IJS5_S5_EEES5_EEEEEENS3_IJNS3_IJNS4_ILi1EEENS4_ILi512EEEiEEENS4_ILi4096EEENS3_IJNS3_IJiiEEENS4_ILi8192EEEEEEEEEEENS_10ViewEngineINS_8smem_ptrIPN7cutlass10bfloat16_tEEEEEEEC2ERKSI_RKSP_ - $_ZN7cutlass13device_kernelIN5flash19enable_sm80_to_sm89INS1_16FlashAttnBwdSm80INS1_25CollectiveMainloopBwdSm80ILi2ELi2EN4cute5tupleIJNS5_1CILi128EEES8_NS7_ILi64EEEEEENS_10bfloat16_tEfNS_4arch4Sm80ELb0ELb1ELb1ELb1ELb1ELb0ELb0ELb0ELi2ELi4ELi4ELi4ELb0EEENS1_21CollectiveEpilogueBwdISA_SB_SD_Li256ELb1ELb0ELi2EEENS1_19SingleTileSchedulerILb1ELb0ELb0ELi128EEEEEEEEEvNT_6ParamsE$_ZN4cute3eso3ESOILb0ELb0EJNS_6LayoutINS_5tupleIJNS3_IJNS_1CILi2EEES5_EEES6_NS4_ILi8EEEEEENS3_IJNS3_IJiNS4_ILi512EEEEEENS3_IJiiEEENS4_ILi1024EEEEEEEEjEEC2ERKSE_RKj)
$_ZN7cutlass13device_kernelIN5flash19enable_sm80_to_sm89INS1_16FlashAttnBwdSm80INS1_25CollectiveMainloopBwdSm80ILi2ELi2EN4cute5tupleIJNS5_1CILi128EEES8_NS7_ILi64EEEEEENS_10bfloat16_tEfNS_4arch4Sm80ELb0ELb1ELb1ELb1ELb1ELb0ELb0ELb0ELi2ELi4ELi4ELi4ELb0EEENS1_21CollectiveEpilogueBwdISA_SB_SD_Li256ELb1ELb0ELi2EEENS1_19SingleTileSchedulerILb1ELb0ELb0ELi128EEEEEEEEEvNT_6ParamsE$_ZN4cute3eso3ESOILb0ELb0EJNS_6LayoutINS_5tupleIJNS3_IJNS_1CILi2EEES5_EEES6_NS4_ILi8EEEEEENS3_IJNS3_IJiNS4_ILi512EEEEEENS3_IJiiEEENS4_ILi1024EEEEEEEEjEEC2ERKSE_RKj:
        /* <DEDUP_REMOVED lines=10> */
        .type           $_ZN7cutlass13device_kernelIN5flash19enable_sm80_to_sm89INS1_16FlashAttnBwdSm80INS1_25CollectiveMainloopBwdSm80ILi2ELi2EN4cute5tupleIJNS5_1CILi128EEES8_NS7_ILi64EEEEEENS_10bfloat16_tEfNS_4arch4Sm80ELb0ELb1ELb1ELb1ELb1ELb0ELb0ELb0ELi2ELi4ELi4ELi4ELb0EEENS1_21CollectiveEpilogueBwdISA_SB_SD_Li256ELb1ELb0ELi2EEENS1_19SingleTileSchedulerILb1ELb0ELb0ELi128EEEEEEEEEvNT_6ParamsE$_ZN4cute3eso3ESOILb0ELb0EJNS_6LayoutINS_5tupleIJNS3_IJNS_1CILi2EEES5_S5_EEES5_NS3_IJNS3_IJS5_S5_EEES5_EEEEEENS3_IJNS3_IJNS4_ILi1EEENS4_ILi512EEEiEEENS4_ILi4096EEENS3_IJNS3_IJiiEEENS4_ILi8192EEEEEEEEEEENS_10ViewEngineINS_8smem_ptrIPN7cutlass10bfloat16_tEEEEEEEC2ERKSI_RKSP_,@function
        .size           $_ZN7cutlass13device_kernelIN5flash19enable_sm80_to_sm89INS1_16FlashAttnBwdSm80INS1_25CollectiveMainloopBwdSm80ILi2ELi2EN4cute5tupleIJNS5_1CILi128EEES8_NS7_ILi64EEEEEENS_10bfloat16_tEfNS_4arch4Sm80ELb0ELb1ELb1ELb1ELb1ELb0ELb0ELb0ELi2ELi4ELi4ELi4ELb0EEENS1_21CollectiveEpilogueBwdISA_SB_SD_Li256ELb1ELb0ELi2EEENS1_19SingleTileSchedulerILb1ELb0ELb0ELi128EEEEEEEEEvNT_6ParamsE$_ZN4cute3eso3ESOILb0ELb0EJNS_6LayoutINS_5tupleIJNS3_IJNS_1CILi2EEES5_S5_EEES5_NS3_IJNS3_IJS5_S5_EEES5_EEEEEENS3_IJNS3_IJNS4_ILi1EEENS4_ILi512EEEiEEENS4_ILi4096EEENS3_IJNS3_IJiiEEENS4_ILi8192EEEEEEEEEEENS_10ViewEngineINS_8smem_ptrIPN7cutlass10bfloat16_tEEEEEEEC2ERKSI_RKSP_,($_ZN7cutlass13device_kernelIN5flash19enable_sm80_to_sm89INS1_16FlashAttnBwdSm80INS1_25CollectiveMainloopBwdSm80ILi2ELi2EN4cute5tupleIJNS5_1CILi128EEES8_NS7_ILi64EEEEEENS_10bfloat16_tEfNS_4arch4Sm80ELb0ELb1ELb1ELb1ELb1ELb0ELb0ELb0ELi2ELi4ELi4ELi4ELb0EEENS1_21CollectiveEpilogueBwdISA_SB_SD_Li256ELb1ELb0ELi2EEENS1_19SingleTileSchedulerILb1ELb0ELb0ELi128EEEEEEEEEvNT_6ParamsE$_ZN4cute3eso3ESOILb0ELb0EJNS_6LayoutINS_5tupleIJNS3_IJNS_1CILi2EEES5_S5_EEES5_NS3_IJNS3_IJS5_S5_EEES5_EEEEEENS3_IJNS3_IJNS4_ILi1EEENS4_ILi512EEEiEEENS4_ILi4096EEENS3_IJNS3_IJiiEEENS4_ILi8192EEEEEEEEEEEjEEC2ERKSI_RKj - $_ZN7cutlass13device_kernelIN5flash19enable_sm80_to_sm89INS1_16FlashAttnBwdSm80INS1_25CollectiveMainloopBwdSm80ILi2ELi2EN4cute5tupleIJNS5_1CILi128EEES8_NS7_ILi64EEEEEENS_10bfloat16_tEfNS_4arch4Sm80ELb0ELb1ELb1ELb1ELb1ELb0ELb0ELb0ELi2ELi4ELi4ELi4ELb0EEENS1_21CollectiveEpilogueBwdISA_SB_SD_Li256ELb1ELb0ELi2EEENS1_19SingleTileSchedulerILb1ELb0ELb0ELi128EEEEEEEEEvNT_6ParamsE$_ZN4cute3eso3ESOILb0ELb0EJNS_6LayoutINS_5tupleIJNS3_IJNS_1CILi2EEES5_S5_EEES5_NS3_IJNS3_IJS5_S5_EEES5_EEEEEENS3_IJNS3_IJNS4_ILi1EEENS4_ILi512EEEiEEENS4_ILi4096EEENS3_IJNS3_IJiiEEENS4_ILi8192EEEEEEEEEEENS_10ViewEngineINS_8smem_ptrIPN7cutlass10bfloat16_tEEEEEEEC2ERKSI_RKSP_)
$_ZN7cutlass13device_kernelIN5flash19enable_sm80_to_sm89INS1_16FlashAttnBwdSm80INS1_25CollectiveMainloopBwdSm80ILi2ELi2EN4cute5tupleIJNS5_1CILi128EEES8_NS7_ILi64EEEEEENS_10bfloat16_tEfNS_4arch4Sm80ELb0ELb1ELb1ELb1ELb1ELb0ELb0ELb0ELi2ELi4ELi4ELi4ELb0EEENS1_21CollectiveEpilogueBwdISA_SB_SD_Li256ELb1ELb0ELi2EEENS1_19SingleTileSchedulerILb1ELb0ELb0ELi128EEEEEEEEEvNT_6ParamsE$_ZN4cute3eso3ESOILb0ELb0EJNS_6LayoutINS_5tupleIJNS3_IJNS_1CILi2EEES5_S5_EEES5_NS3_IJNS3_IJS5_S5_EEES5_EEEEEENS3_IJNS3_IJNS4_ILi1EEENS4_ILi512EEEiEEENS4_ILi4096EEENS3_IJNS3_IJiiEEENS4_ILi8192EEEEEEEEEEENS_10ViewEngineINS_8smem_ptrIPN7cutlass10bfloat16_tEEEEEEEC2ERKSI_RKSP_:
        /* <DEDUP_REMOVED lines=8> */
        .type           $_ZN7cutlass13device_kernelIN5flash19enable_sm80_to_sm89INS1_16FlashAttnBwdSm80INS1_25CollectiveMainloopBwdSm80ILi2ELi2EN4cute5tupleIJNS5_1CILi128EEES8_NS7_ILi64EEEEEENS_10bfloat16_tEfNS_4arch4Sm80ELb0ELb1ELb1ELb1ELb1ELb0ELb0ELb0ELi2ELi4ELi4ELi4ELb0EEENS1_21CollectiveEpilogueBwdISA_SB_SD_Li256ELb1ELb0ELi2EEENS1_19SingleTileSchedulerILb1ELb0ELb0ELi128EEEEEEEEEvNT_6ParamsE$_ZN4cute3eso3ESOILb0ELb0EJNS_6LayoutINS_5tupleIJNS3_IJNS_1CILi2EEES5_S5_EEES5_NS3_IJNS3_IJS5_S5_EEES5_EEEEEENS3_IJNS3_IJNS4_ILi1EEENS4_ILi512EEEiEEENS4_ILi4096EEENS3_IJNS3_IJiiEEENS4_ILi8192EEEEEEEEEEEjEEC2ERKSI_RKj,@function
        .size           $_ZN7cutlass13device_kernelIN5flash19enable_sm80_to_sm89INS1_16FlashAttnBwdSm80INS1_25CollectiveMainloopBwdSm80ILi2ELi2EN4cute5tupleIJNS5_1CILi128EEES8_NS7_ILi64EEEEEENS_10bfloat16_tEfNS_4arch4Sm80ELb0ELb1ELb1ELb1ELb1ELb0ELb0ELb0ELi2ELi4ELi4ELi4ELb0EEENS1_21CollectiveEpilogueBwdISA_SB_SD_Li256ELb1ELb0ELi2EEENS1_19SingleTileSchedulerILb1ELb0ELb0ELi128EEEEEEEEEvNT_6ParamsE$_ZN4cute3eso3ESOILb0ELb0EJNS_6LayoutINS_5tupleIJNS3_IJNS_1CILi2EEES5_S5_EEES5_NS3_IJNS3_IJS5_S5_EEES5_EEEEEENS3_IJNS3_IJNS4_ILi1EEENS4_ILi512EEEiEEENS4_ILi4096EEENS3_IJNS3_IJiiEEENS4_ILi8192EEEEEEEEEEEjEEC2ERKSI_RKj,($_ZN7cutlass13device_kernelIN5flash19enable_sm80_to_sm89INS1_16FlashAttnBwdSm80INS1_25CollectiveMainloopBwdSm80ILi2ELi2EN4cute5tupleIJNS5_1CILi128EEES8_NS7_ILi64EEEEEENS_10bfloat16_tEfNS_4arch4Sm80ELb0ELb1ELb1ELb1ELb1ELb0ELb0ELb0ELi2ELi4ELi4ELi4ELb0EEENS1_21CollectiveEpilogueBwdISA_SB_SD_Li256ELb1ELb0ELi2EEENS1_19SingleTileSchedulerILb1ELb0ELb0ELi128EEEEEEEEEvNT_6ParamsE$_ZN4cute3eso3ESOILb0ELb0EJNS_6LayoutINS_5tupleIJNS3_IJNS_1CILi2EEES5_S5_EEES5_NS3_IJS5_S5_EEEEEENS3_IJNS3_IJNS4_ILi1EEENS4_ILi512EEEiEEENS4_ILi4096EEENS3_IJiiEEEEEEEENS_10ViewEngineINS_8smem_ptrIPN7cutlass10bfloat16_tEEEEEEEC2ERKSF_RKSM_ - $_ZN7cutlass13device_kernelIN5flash19enable_sm80_to_sm89INS1_16FlashAttnBwdSm80INS1_25CollectiveMainloopBwdSm80ILi2ELi2EN4cute5tupleIJNS5_1CILi128EEES8_NS7_ILi64EEEEEENS_10bfloat16_tEfNS_4arch4Sm80ELb0ELb1ELb1ELb1ELb1ELb0ELb0ELb0ELi2ELi4ELi4ELi4ELb0EEENS1_21CollectiveEpilogueBwdISA_SB_SD_Li256ELb1ELb0ELi2EEENS1_19SingleTileSchedulerILb1ELb0ELb0ELi128EEEEEEEEEvNT_6ParamsE$_ZN4cute3eso3ESOILb0ELb0EJNS_6LayoutINS_5tupleIJNS3_IJNS_1CILi2EEES5_S5_EEES5_NS3_IJNS3_IJS5_S5_EEES5_EEEEEENS3_IJNS3_IJNS4_ILi1EEENS4_ILi512EEEiEEENS4_ILi4096EEENS3_IJNS3_IJiiEEENS4_ILi8192EEEEEEEEEEEjEEC2ERKSI_RKj)
$_ZN7cutlass13device_kernelIN5flash19enable_sm80_to_sm89INS1_16FlashAttnBwdSm80INS1_25CollectiveMainloopBwdSm80ILi2ELi2EN4cute5tupleIJNS5_1CILi128EEES8_NS7_ILi64EEEEEENS_10bfloat16_tEfNS_4arch4Sm80ELb0ELb1ELb1ELb1ELb1ELb0ELb0ELb0ELi2ELi4ELi4ELi4ELb0EEENS1_21CollectiveEpilogueBwdISA_SB_SD_Li256ELb1ELb0ELi2EEENS1_19SingleTileSchedulerILb1ELb0ELb0ELi128EEEEEEEEEvNT_6ParamsE$_ZN4cute3eso3ESOILb0ELb0EJNS_6LayoutINS_5tupleIJNS3_IJNS_1CILi2EEES5_S5_EEES5_NS3_IJNS3_IJS5_S5_EEES5_EEEEEENS3_IJNS3_IJNS4_ILi1EEENS4_ILi512EEEiEEENS4_ILi4096EEENS3_IJNS3_IJiiEEENS4_ILi8192EEEEEEEEEEEjEEC2ERKSI_RKj:
        /* <DEDUP_REMOVED lines=10> */
        .type           $_ZN7cutlass13device_kernelIN5flash19enable_sm80_to_sm89INS1_16FlashAttnBwdSm80INS1_25CollectiveMainloopBwdSm80ILi2ELi2EN4cute5tupleIJNS5_1CILi128EEES8_NS7_ILi64EEEEEENS_10bfloat16_tEfNS_4arch4Sm80ELb0ELb1ELb1ELb1ELb1ELb0ELb0ELb0ELi2ELi4ELi4ELi4ELb0EEENS1_21CollectiveEpilogueBwdISA_SB_SD_Li256ELb1ELb0ELi2EEENS1_19SingleTileSchedulerILb1ELb0ELb0ELi128EEEEEEEEEvNT_6ParamsE$_ZN4cute3eso3ESOILb0ELb0EJNS_6LayoutINS_5tupleIJNS3_IJNS_1CILi2EEES5_S5_EEES5_NS3_IJS5_S5_EEEEEENS3_IJNS3_IJNS4_ILi1EEENS4_ILi512EEEiEEENS4_ILi4096EEENS3_IJiiEEEEEEEENS_10ViewEngineINS_8smem_ptrIPN7cutlass10bfloat16_tEEEEEEEC2ERKSF_RKSM_,@function
        .size           $_ZN7cutlass13device_kernelIN5flash19enable_sm80_to_sm89INS1_16FlashAttnBwdSm80INS1_25CollectiveMainloopBwdSm80ILi2ELi2EN4cute5tupleIJNS5_1CILi128EEES8_NS7_ILi64EEEEEENS_10bfloat16_tEfNS_4arch4Sm80ELb0ELb1ELb1ELb1ELb1ELb0ELb0ELb0ELi2ELi4ELi4ELi4ELb0EEENS1_21CollectiveEpilogueBwdISA_SB_SD_Li256ELb1ELb0ELi2EEENS1_19SingleTileSchedulerILb1ELb0ELb0ELi128EEEEEEEEEvNT_6ParamsE$_ZN4cute3eso3ESOILb0ELb0EJNS_6LayoutINS_5tupleIJNS3_IJNS_1CILi2EEES5_S5_EEES5_NS3_IJS5_S5_EEEEEENS3_IJNS3_IJNS4_ILi1EEENS4_ILi512EEEiEEENS4_ILi4096EEENS3_IJiiEEEEEEEENS_10ViewEngineINS_8smem_ptrIPN7cutlass10bfloat16_tEEEEEEEC2ERKSF_RKSM_,($_ZN7cutlass13device_kernelIN5flash19enable_sm80_to_sm89INS1_16FlashAttnBwdSm80INS1_25CollectiveMainloopBwdSm80ILi2ELi2EN4cute5tupleIJNS5_1CILi128EEES8_NS7_ILi64EEEEEENS_10bfloat16_tEfNS_4arch4Sm80ELb0ELb1ELb1ELb1ELb1ELb0ELb0ELb0ELi2ELi4ELi4ELi4ELb0EEENS1_21CollectiveEpilogueBwdISA_SB_SD_Li256ELb1ELb0ELi2EEENS1_19SingleTileSchedulerILb1ELb0ELb0ELi128EEEEEEEEEvNT_6ParamsE$_ZN4cute3eso3ESOILb0ELb0EJNS_6LayoutINS_5tupleIJNS3_IJNS_1CILi2EEES5_S5_EEES5_NS3_IJS5_S5_EEEEEENS3_IJNS3_IJNS4_ILi1EEENS4_ILi512EEEiEEENS4_ILi4096EEENS3_IJiiEEEEEEEEjEEC2ERKSF_RKj - $_ZN7cutlass13device_kernelIN5flash19enable_sm80_to_sm89INS1_16FlashAttnBwdSm80INS1_25CollectiveMainloopBwdSm80ILi2ELi2EN4cute5tupleIJNS5_1CILi128EEES8_NS7_ILi64EEEEEENS_10bfloat16_tEfNS_4arch4Sm80ELb0ELb1ELb1ELb1ELb1ELb0ELb0ELb0ELi2ELi4ELi4ELi4ELb0EEENS1_21CollectiveEpilogueBwdISA_SB_SD_Li256ELb1ELb0ELi2EEENS1_19SingleTileSchedulerILb1ELb0ELb0ELi128EEEEEEEEEvNT_6ParamsE$_ZN4cute3eso3ESOILb0ELb0EJNS_6LayoutINS_5tupleIJNS3_IJNS_1CILi2EEES5_S5_EEES5_NS3_IJS5_S5_EEEEEENS3_IJNS3_IJNS4_ILi1EEENS4_ILi512EEEiEEENS4_ILi4096EEENS3_IJiiEEEEEEEENS_10ViewEngineINS_8smem_ptrIPN7cutlass10bfloat16_tEEEEEEEC2ERKSF_RKSM_)
$_ZN7cutlass13device_kernelIN5flash19enable_sm80_to_sm89INS1_16FlashAttnBwdSm80INS1_25CollectiveMainloopBwdSm80ILi2ELi2EN4cute5tupleIJNS5_1CILi128EEES8_NS7_ILi64EEEEEENS_10bfloat16_tEfNS_4arch4Sm80ELb0ELb1ELb1ELb1ELb1ELb0ELb0ELb0ELi2ELi4ELi4ELi4ELb0EEENS1_21CollectiveEpilogueBwdISA_SB_SD_Li256ELb1ELb0ELi2EEENS1_19SingleTileSchedulerILb1ELb0ELb0ELi128EEEEEEEEEvNT_6ParamsE$_ZN4cute3eso3ESOILb0ELb0EJNS_6LayoutINS_5tupleIJNS3_IJNS_1CILi2EEES5_S5_EEES5_NS3_IJS5_S5_EEEEEENS3_IJNS3_IJNS4_ILi1EEENS4_ILi512EEEiEEENS4_ILi4096EEENS3_IJiiEEEEEEEENS_10ViewEngineINS_8smem_ptrIPN7cutlass10bfloat16_tEEEEEEEC2ERKSF_RKSM_:
        /* <DEDUP_REMOVED lines=8> */
        .type           $_ZN7cutlass13device_kernelIN5flash19enable_sm80_to_sm89INS1_16FlashAttnBwdSm80INS1_25CollectiveMainloopBwdSm80ILi2ELi2EN4cute5tupleIJNS5_1CILi128EEES8_NS7_ILi64EEEEEENS_10bfloat16_tEfNS_4arch4Sm80ELb0ELb1ELb1ELb1ELb1ELb0ELb0ELb0ELi2ELi4ELi4ELi4ELb0EEENS1_21CollectiveEpilogueBwdISA_SB_SD_Li256ELb1ELb0ELi2EEENS1_19SingleTileSchedulerILb1ELb0ELb0ELi128EEEEEEEEEvNT_6ParamsE$_ZN4cute3eso3ESOILb0ELb0EJNS_6LayoutINS_5tupleIJNS3_IJNS_1CILi2EEES5_S5_EEES5_NS3_IJS5_S5_EEEEEENS3_IJNS3_IJNS4_ILi1EEENS4_ILi512EEEiEEENS4_ILi4096EEENS3_IJiiEEEEEEEEjEEC2ERKSF_RKj,@function
        .size           $_ZN7cutlass13device_kernelIN5flash19enable_sm80_to_sm89INS1_16FlashAttnBwdSm80INS1_25CollectiveMainloopBwdSm80ILi2ELi2EN4cute5tupleIJNS5_1CILi128EEES8_NS7_ILi64EEEEEENS_10bfloat16_tEfNS_4arch4Sm80ELb0ELb1ELb1ELb1ELb1ELb0ELb0ELb0ELi2ELi4ELi4ELi4ELb0EEENS1_21CollectiveEpilogueBwdISA_SB_SD_Li256ELb1ELb0ELi2EEENS1_19SingleTileSchedulerILb1ELb0ELb0ELi128EEEEEEEEEvNT_6ParamsE$_ZN4cute3eso3ESOILb0ELb0EJNS_6LayoutINS_5tupleIJNS3_IJNS_1CILi2EEES5_S5_EEES5_NS3_IJS5_S5_EEEEEENS3_IJNS3_IJNS4_ILi1EEENS4_ILi512EEEiEEENS4_ILi4096EEENS3_IJiiEEEEEEEEjEEC2ERKSF_RKj,($_ZN7cutlass13device_kernelIN5flash19enable_sm80_to_sm89INS1_16FlashAttnBwdSm80INS1_25CollectiveMainloopBwdSm80ILi2ELi2EN4cute5tupleIJNS5_1CILi128EEES8_NS7_ILi64EEEEEENS_10bfloat16_tEfNS_4arch4Sm80ELb0ELb1ELb1ELb1ELb1ELb0ELb0ELb0ELi2ELi4ELi4ELi4ELb0EEENS1_21CollectiveEpilogueBwdISA_SB_SD_Li256ELb1ELb0ELi2EEENS1_19SingleTileSchedulerILb1ELb0ELb0ELi128EEEEEEEEEvNT_6ParamsE$_ZN4cute3eso3ESOILb0ELb0EJNS_6LayoutINS_5tupleIJNS3_IJNS_1CILi8EEENS4_ILi1EEEEEENS3_IJNS4_ILi2EEEEEEEEENS3_IJNS3_IJS6_NS4_ILi0EEEEEENS3_IJiEEEEEEEENS_10ViewEngineINS_8smem_ptrIPN7cutlass10bfloat16_tEEEEEEEC2ERKSF_RKSM_ - $_ZN7cutlass13device_kernelIN5flash19enable_sm80_to_sm89INS1_16FlashAttnBwdSm80INS1_25CollectiveMainloopBwdSm80ILi2ELi2EN4cute5tupleIJNS5_1CILi128EEES8_NS7_ILi64EEEEEENS_10bfloat16_tEfNS_4arch4Sm80ELb0ELb1ELb1ELb1ELb1ELb0ELb0ELb0ELi2ELi4ELi4ELi4ELb0EEENS1_21CollectiveEpilogueBwdISA_SB_SD_Li256ELb1ELb0ELi2EEENS1_19SingleTileSchedulerILb1ELb0ELb0ELi128EEEEEEEEEvNT_6ParamsE$_ZN4cute3eso3ESOILb0ELb0EJNS_6LayoutINS_5tupleIJNS3_IJNS_1CILi2EEES5_S5_EEES5_NS3_IJS5_S5_EEEEEENS3_IJNS3_IJNS4_ILi1EEENS4_ILi512EEEiEEENS4_ILi4096EEENS3_IJiiEEEEEEEEjEEC2ERKSF_RKj)
$_ZN7cutlass13device_kernelIN5flash19enable_sm80_to_sm89INS1_16FlashAttnBwdSm80INS1_25CollectiveMainloopBwdSm80ILi2ELi2EN4cute5tupleIJNS5_1CILi128EEES8_NS7_ILi64EEEEEENS_10bfloat16_tEfNS_4arch4Sm80ELb0ELb1ELb1ELb1ELb1ELb0ELb0ELb0ELi2ELi4ELi4ELi4ELb0EEENS1_21CollectiveEpilogueBwdISA_SB_SD_Li256ELb1ELb0ELi2EEENS1_19SingleTileSchedulerILb1ELb0ELb0ELi128EEEEEEEEEvNT_6ParamsE$_ZN4cute3eso3ESOILb0ELb0EJNS_6LayoutINS_5tupleIJNS3_IJNS_1CILi2EEES5_S5_EEES5_NS3_IJS5_S5_EEEEEENS3_IJNS3_IJNS4_ILi1EEENS4_ILi512EEEiEEENS4_ILi4096EEENS3_IJiiEEEEEEEEjEEC2ERKSF_RKj:
        /* <DEDUP_REMOVED lines=10> */
        .type           $_ZN7cutlass13device_kernelIN5flash19enable_sm80_to_sm89INS1_16FlashAttnBwdSm80INS1_25CollectiveMainloopBwdSm80ILi2ELi2EN4cute5tupleIJNS5_1CILi128EEES8_NS7_ILi64EEEEEENS_10bfloat16_tEfNS_4arch4Sm80ELb0ELb1ELb1ELb1ELb1ELb0ELb0ELb0ELi2ELi4ELi4ELi4ELb0EEENS1_21CollectiveEpilogueBwdISA_SB_SD_Li256ELb1ELb0ELi2EEENS1_19SingleTileSchedulerILb1ELb0ELb0ELi128EEEEEEEEEvNT_6ParamsE$_ZN4cute3eso3ESOILb0ELb0EJNS_6LayoutINS_5tupleIJNS3_IJNS_1CILi8EEENS4_ILi1EEEEEENS3_IJNS4_ILi2EEEEEEEEENS3_IJNS3_IJS6_NS4_ILi0EEEEEENS3_IJiEEEEEEEENS_10ViewEngineINS_8smem_ptrIPN7cutlass10bfloat16_tEEEEEEEC2ERKSF_RKSM_,@function
        .size           $_ZN7cutlass13device_kernelIN5flash19enable_sm80_to_sm89INS1_16FlashAttnBwdSm80INS1_25CollectiveMainloopBwdSm80ILi2ELi2EN4cute5tupleIJNS5_1CILi128EEES8_NS7_ILi64EEEEEENS_10bfloat16_tEfNS_4arch4Sm80ELb0ELb1ELb1ELb1ELb1ELb0ELb0ELb0ELi2ELi4ELi4ELi4ELb0EEENS1_21CollectiveEpilogueBwdISA_SB_SD_Li256ELb1ELb0ELi2EEENS1_19SingleTileSchedulerILb1ELb0ELb0ELi128EEEEEEEEEvNT_6ParamsE$_ZN4cute3eso3ESOILb0ELb0EJNS_6LayoutINS_5tupleIJNS3_IJNS_1CILi8EEENS4_ILi1EEEEEENS3_IJNS4_ILi2EEEEEEEEENS3_IJNS3_IJS6_NS4_ILi0EEEEEENS3_IJiEEEEEEEENS_10ViewEngineINS_8smem_ptrIPN7cutlass10bfloat16_tEEEEEEEC2ERKSF_RKSM_,($_ZN7cutlass13device_kernelIN5flash19enable_sm80_to_sm89INS1_16FlashAttnBwdSm80INS1_25CollectiveMainloopBwdSm80ILi2ELi2EN4cute5tupleIJNS5_1CILi128EEES8_NS7_ILi64EEEEEENS_10bfloat16_tEfNS_4arch4Sm80ELb0ELb1ELb1ELb1ELb1ELb0ELb0ELb0ELi2ELi4ELi4ELi4ELb0EEENS1_21CollectiveEpilogueBwdISA_SB_SD_Li256ELb1ELb0ELi2EEENS1_19SingleTileSchedulerILb1ELb0ELb0ELi128EEEEEEEEEvNT_6ParamsE$_ZN4cute3eso3ESOILb0ELb0EJNS_6LayoutINS_5tupleIJNS3_IJNS_1CILi8EEENS4_ILi1EEEEEENS4_ILi2EEEEEENS3_IJNS3_IJS6_NS4_ILi0EEEEEEiEEEEENS_10ViewEngineINS_8smem_ptrIPN7cutlass10bfloat16_tEEEEEEEC2ERKSD_RKSK_ - $_ZN7cutlass13device_kernelIN5flash19enable_sm80_to_sm89INS1_16FlashAttnBwdSm80INS1_25CollectiveMainloopBwdSm80ILi2ELi2EN4cute5tupleIJNS5_1CILi128EEES8_NS7_ILi64EEEEEENS_10bfloat16_tEfNS_4arch4Sm80ELb0ELb1ELb1ELb1ELb1ELb0ELb0ELb0ELi2ELi4ELi4ELi4ELb0EEENS1_21CollectiveEpilogueBwdISA_SB_SD_Li256ELb1ELb0ELi2EEENS1_19SingleTileSchedulerILb1ELb0ELb0ELi128EEEEEEEEEvNT_6ParamsE$_ZN4cute3eso3ESOILb0ELb0EJNS_6LayoutINS_5tupleIJNS3_IJNS_1CILi8EEENS4_ILi1EEEEEENS3_IJNS4_ILi2EEEEEEEEENS3_IJNS3_IJS6_NS4_ILi0EEEEEENS3_IJiEEEEEEEENS_10ViewEngineINS_8smem_ptrIPN7cutlass10bfloat16_tEEEEEEEC2ERKSF_RKSM_)
$_ZN7cutlass13device_kernelIN5flash19enable_sm80_to_sm89INS1_16FlashAttnBwdSm80INS1_25CollectiveMainloopBwdSm80ILi2ELi2EN4cute5tupleIJNS5_1CILi128EEES8_NS7_ILi64EEEEEENS_10bfloat16_tEfNS_4arch4Sm80ELb0ELb1ELb1ELb1ELb1ELb0ELb0ELb0ELi2ELi4ELi4ELi4ELb0EEENS1_21CollectiveEpilogueBwdISA_SB_SD_Li256ELb1ELb0ELi2EEENS1_19SingleTileSchedulerILb1ELb0ELb0ELi128EEEEEEEEEvNT_6ParamsE$_ZN4cute3eso3ESOILb0ELb0EJNS_6LayoutINS_5tupleIJNS3_IJNS_1CILi8EEENS4_ILi1EEEEEENS3_IJNS4_ILi2EEEEEEEEENS3_IJNS3_IJS6_NS4_ILi0EEEEEENS3_IJiEEEEEEEENS_10ViewEngineINS_8smem_ptrIPN7cutlass10bfloat16_tEEEEEEEC2ERKSF_RKSM_:
[----:B------:R-:W-:Y:S02]  /*7ab0*/  IADD3 R3, R70, -c[0x0][0x20], RZ ;  /* 0x8000080046037a10 */ /* 0x000fe40007ffe0ff */
[----:B------:R-:W-:-:S03]  /*7ac0*/  IADD3 R2, R62, -c[0x0][0x20], RZ ;  /* 0x800008003e027a10 */ /* 0x000fc60007ffe0ff */
[----:B------:R1:W-:Y:S04]  /*7ad0*/  STL [R3], R8 ;  /* 0x0000000803007387 */ /* 0x0003e80000100800 */
[----:B------:R-:W2:Y:S01]  /*7ae0*/  LDL.64 R10, [R2] ;  /* 0x00000000020a7983 */ /* 0x000ea20000100a00 */
[----:B------:R-:W-:-:S03]  /*7af0*/  IMAD.MOV.U32 R7, RZ, RZ, 0x0 ;  /* 0x00000000ff077424 */ /* 0x000fc600078e00ff */
[----:B--2---:R1:W-:Y:S01]  /*7b00*/  STL.64 [R3+0x8], R10 ;  /* 0x0000080a03007387 */ /* 0x0043e20000100a00 */
[----:B------:R-:W-:Y:S05]  /*7b10*/  RET.REL.NODEC R6 `(_ZN7cutlass13device_kernelIN5flash19enable_sm80_to_sm89INS1_16FlashAttnBwdSm80INS1_25CollectiveMainloopBwdSm80ILi2ELi2EN4cute5tupleIJNS5_1CILi128EEES8_NS7_ILi64EEEEEENS_10bfloat16_tEfNS_4arch4Sm80ELb0ELb1ELb1ELb1ELb1ELb0ELb0ELb0ELi2ELi4ELi4ELi4ELb0EEENS1_21CollectiveEpilogueBwdISA_SB_SD_Li256ELb1ELb0ELi2EEENS1_19SingleTileSchedulerILb1ELb0ELb0ELi128EEEEEEEEEvNT_6ParamsE) ;  /* 0xffff84e006007950 */ /* 0x000fea0003c3ffff */
        .type           $_ZN7cutlass13device_kernelIN5flash19enable_sm80_to_sm89INS1_16FlashAttnBwdSm80INS1_25CollectiveMainloopBwdSm80ILi2ELi2EN4cute5tupleIJNS5_1CILi128EEES8_NS7_ILi64EEEEEENS_10bfloat16_tEfNS_4arch4Sm80ELb0ELb1ELb1ELb1ELb1ELb0ELb0ELb0ELi2ELi4ELi4ELi4ELb0EEENS1_21CollectiveEpilogueBwdISA_SB_SD_Li256ELb1ELb0ELi2EEENS1_19SingleTileSchedulerILb1ELb0ELb0ELi128EEEEEEEEEvNT_6ParamsE$_ZN4cute3eso3ESOILb0ELb0EJNS_6LayoutINS_5tupleIJNS3_IJNS_1CILi8EEENS4_ILi1EEEEEENS4_ILi2EEEEEENS3_IJNS3_IJS6_NS4_ILi0EEEEEEiEEEEENS_10ViewEngineINS_8smem_ptrIPN7cutlass10bfloat16_tEEEEEEEC2ERKSD_RKSK_,@function
        .size           $_ZN7cutlass13device_kernelIN5flash19enable_sm80_to_sm89INS1_16FlashAttnBwdSm80INS1_25CollectiveMainloopBwdSm80ILi2ELi2EN4cute5tupleIJNS5_1CILi128EEES8_NS7_ILi64EEEEEENS_10bfloat16_tEfNS_4arch4Sm80ELb0ELb1ELb1ELb1ELb1ELb0ELb0ELb0ELi2ELi4ELi4ELi4ELb0EEENS1_21CollectiveEpilogueBwdISA_SB_SD_Li256ELb1ELb0ELi2EEENS1_19SingleTileSchedulerILb1ELb0ELb0ELi128EEEEEEEEEvNT_6ParamsE$_ZN4cute3eso3ESOILb0ELb0EJNS_6LayoutINS_5tupleIJNS3_IJNS_1CILi8EEENS4_ILi1EEEEEENS4_ILi2EEEEEENS3_IJNS3_IJS6_NS4_ILi0EEEEEEiEEEEENS_10ViewEngineINS_8smem_ptrIPN7cutlass10bfloat16_tEEEEEEEC2ERKSD_RKSK_,($_ZN7cutlass13device_kernelIN5flash19enable_sm80_to_sm89INS1_16FlashAttnBwdSm80INS1_25CollectiveMainloopBwdSm80ILi2ELi2EN4cute5tupleIJNS5_1CILi128EEES8_NS7_ILi64EEEEEENS_10bfloat16_tEfNS_4arch4Sm80ELb0ELb1ELb1ELb1ELb1ELb0ELb0ELb0ELi2ELi4ELi4ELi4ELb0EEENS1_21CollectiveEpilogueBwdISA_SB_SD_Li256ELb1ELb0ELi2EEENS1_19SingleTileSchedulerILb1ELb0ELb0ELi128EEEEEEEEEvNT_6ParamsE$_ZN4cute3eso3ESOILb0ELb0EJNS_6LayoutINS_5tupleIJNS3_IJNS_1CILi8EEENS4_ILi1EEEEEENS4_ILi2EEEEEENS3_IJNS3_IJS6_NS4_ILi0EEEEEEiEEEEEiEEC2ERKSD_RKi - $_ZN7cutlass13device_kernelIN5flash19enable_sm80_to_sm89INS1_16FlashAttnBwdSm80INS1_25CollectiveMainloopBwdSm80ILi2ELi2EN4cute5tupleIJNS5_1CILi128EEES8_NS7_ILi64EEEEEENS_10bfloat16_tEfNS_4arch4Sm80ELb0ELb1ELb1ELb1ELb1ELb0ELb0ELb0ELi2ELi4ELi4ELi4ELb0EEENS1_21CollectiveEpilogueBwdISA_SB_SD_Li256ELb1ELb0ELi2EEENS1_19SingleTileSchedulerILb1ELb0ELb0ELi128EEEEEEEEEvNT_6ParamsE$_ZN4cute3eso3ESOILb0ELb0EJNS_6LayoutINS_5tupleIJNS3_IJNS_1CILi8EEENS4_ILi1EEEEEENS4_ILi2EEEEEENS3_IJNS3_IJS6_NS4_ILi0EEEEEEiEEEEENS_10ViewEngineINS_8smem_ptrIPN7cutlass10bfloat16_tEEEEEEEC2ERKSD_RKSK_)
$_ZN7cutlass13device_kernelIN5flash19enable_sm80_to_sm89INS1_16FlashAttnBwdSm80INS1_25CollectiveMainloopBwdSm80ILi2ELi2EN4cute5tupleIJNS5_1CILi128EEES8_NS7_ILi64EEEEEENS_10bfloat16_tEfNS_4arch4Sm80ELb0ELb1ELb1ELb1ELb1ELb0ELb0ELb0ELi2ELi4ELi4ELi4ELb0EEENS1_21CollectiveEpilogueBwdISA_SB_SD_Li256ELb1ELb0ELi2EEENS1_19SingleTileSchedulerILb1ELb0ELb0ELi128EEEEEEEEEvNT_6ParamsE$_ZN4cute3eso3ESOILb0ELb0EJNS_6LayoutINS_5tupleIJNS3_IJNS_1CILi8EEENS4_ILi1EEEEEENS4_ILi2EEEEEENS3_IJNS3_IJS6_NS4_ILi0EEEEEEiEEEEENS_10ViewEngineINS_8smem_ptrIPN7cutlass10bfloat16_tEEEEEEEC2ERKSD_RKSK_:
[----:B------:R-:W-:Y:S02]  /*7b20*/  IADD3 R3, R70, -c[0x0][0x20], RZ ;  /* 0x8000080046037a10 */ /* 0x000fe40007ffe0ff */
[----:B------:R-:W-:-:S03]  /*7b30*/  IADD3 R2, R62, -c[0x0][0x20], RZ ;  /* 0x800008003e027a10 */ /* 0x000fc60007ffe0ff */
[----:B------:R1:W-:Y:S04]  /*7b40*/  STL [R3], R6 ;  /* 0x0000000603007387 */ /* 0x0003e80000100800 */
[----:B------:R-:W2:Y:S01]  /*7b50*/  LDL.64 R8, [R2] ;  /* 0x0000000002087983 */ /* 0x000ea20000100a00 */
[----:B------:R-:W-:-:S03]  /*7b60*/  IMAD.MOV.U32 R5, RZ, RZ, 0x0 ;  /* 0x00000000ff057424 */ /* 0x000fc600078e00ff */
[----:B--2---:R1:W-:Y:S01]  /*7b70*/  STL.64 [R3+0x8], R8 ;  /* 0x0000080803007387 */ /* 0x0043e20000100a00 */
[----:B------:R-:W-:Y:S05]  /*7b80*/  RET.REL.NODEC R4 `(_ZN7cutlass13device_kernelIN5flash19enable_sm80_to_sm89INS1_16FlashAttnBwdSm80INS1_25CollectiveMainloopBwdSm80ILi2ELi2EN4cute5tupleIJNS5_1CILi128EEES8_NS7_ILi64EEEEEENS_10bfloat16_tEfNS_4arch4Sm80ELb0ELb1ELb1ELb1ELb1ELb0ELb0ELb0ELi2ELi4ELi4ELi4ELb0EEENS1_21CollectiveEpilogueBwdISA_SB_SD_Li256ELb1ELb0ELi2EEENS1_19SingleTileSchedulerILb1ELb0ELb0ELi128EEEEEEEEEvNT_6ParamsE) ;  /* 0xffff847004007950 */ /* 0x000fea0003c3ffff */
        .type           $_ZN7cutlass13device_kernelIN5flash19enable_sm80_to_sm89INS1_16FlashAttnBwdSm80INS1_25CollectiveMainloopBwdSm80ILi2ELi2EN4cute5tupleIJNS5_1CILi128EEES8_NS7_ILi64EEEEEENS_10bfloat16_tEfNS_4arch4Sm80ELb0ELb1ELb1ELb1ELb1ELb0ELb0ELb0ELi2ELi4ELi4ELi4ELb0EEENS1_21CollectiveEpilogueBwdISA_SB_SD_Li256ELb1ELb0ELi2EEENS1_19SingleTileSchedulerILb1ELb0ELb0ELi128EEEEEEEEEvNT_6ParamsE$_ZN4cute3eso3ESOILb0ELb0EJNS_6LayoutINS_5tupleIJNS3_IJNS_1CILi8EEENS4_ILi1EEEEEENS4_ILi2EEEEEENS3_IJNS3_IJS6_NS4_ILi0EEEEEEiEEEEEiEEC2ERKSD_RKi,@function
        .size           $_ZN7cutlass13device_kernelIN5flash19enable_sm80_to_sm89INS1_16FlashAttnBwdSm80INS1_25CollectiveMainloopBwdSm80ILi2ELi2EN4cute5tupleIJNS5_1CILi128EEES8_NS7_ILi64EEEEEENS_10bfloat16_tEfNS_4arch4Sm80ELb0ELb1ELb1ELb1ELb1ELb0ELb0ELb0ELi2ELi4ELi4ELi4ELb0EEENS1_21CollectiveEpilogueBwdISA_SB_SD_Li256ELb1ELb0ELi2EEENS1_19SingleTileSchedulerILb1ELb0ELb0ELi128EEEEEEEEEvNT_6ParamsE$_ZN4cute3eso3ESOILb0ELb0EJNS_6LayoutINS_5tupleIJNS3_IJNS_1CILi8EEENS4_ILi1EEEEEENS4_ILi2EEEEEENS3_IJNS3_IJS6_NS4_ILi0EEEEEEiEEEEEiEEC2ERKSD_RKi,($_ZN7cutlass13device_kernelIN5flash19enable_sm80_to_sm89INS1_16FlashAttnBwdSm80INS1_25CollectiveMainloopBwdSm80ILi2ELi2EN4cute5tupleIJNS5_1CILi128EEES8_NS7_ILi64EEEEEENS_10bfloat16_tEfNS_4arch4Sm80ELb0ELb1ELb1ELb1ELb1ELb0ELb0ELb0ELi2ELi4ELi4ELi4ELb0EEENS1_21CollectiveEpilogueBwdISA_SB_SD_Li256ELb1ELb0ELi2EEENS1_19SingleTileSchedulerILb1ELb0ELb0ELi128EEEEEEEEEvNT_6ParamsE$_ZN4cute3eso3ESOILb0ELb0EJNS_6LayoutINS_5tupleIJNS3_IJNS_1CILi8EEENS4_ILi1EEEEEENS4_ILi2EEENS3_IJS8_S8_EEEEEENS3_IJNS3_IJS6_NS4_ILi0EEEEEENS4_ILi4096EEENS3_IJiiEEEEEEEENS_10ViewEngineINS_8smem_ptrIPN7cutlass10bfloat16_tEEEEEEEC2ERKSG_RKSN_ - $_ZN7cutlass13device_kernelIN5flash19enable_sm80_to_sm89INS1_16FlashAttnBwdSm80INS1_25CollectiveMainloopBwdSm80ILi2ELi2EN4cute5tupleIJNS5_1CILi128EEES8_NS7_ILi64EEEEEENS_10bfloat16_tEfNS_4arch4Sm80ELb0ELb1ELb1ELb1ELb1ELb0ELb0ELb0ELi2ELi4ELi4ELi4ELb0EEENS1_21CollectiveEpilogueBwdISA_SB_SD_Li256ELb1ELb0ELi2EEENS1_19SingleTileSchedulerILb1ELb0ELb0ELi128EEEEEEEEEvNT_6ParamsE$_ZN4cute3eso3ESOILb0ELb0EJNS_6LayoutINS_5tupleIJNS3_IJNS_1CILi8EEENS4_ILi1EEEEEENS4_ILi2EEEEEENS3_IJNS3_IJS6_NS4_ILi0EEEEEEiEEEEEiEEC2ERKSD_RKi)
$_ZN7cutlass13device_kernelIN5flash19enable_sm80_to_sm89INS1_16FlashAttnBwdSm80INS1_25CollectiveMainloopBwdSm80ILi2ELi2EN4cute5tupleIJNS5_1CILi128EEES8_NS7_ILi64EEEEEENS_10bfloat16_tEfNS_4arch4Sm80ELb0ELb1ELb1ELb1ELb1ELb0ELb0ELb0ELi2ELi4ELi4ELi4ELb0EEENS1_21CollectiveEpilogueBwdISA_SB_SD_Li256ELb1ELb0ELi2EEENS1_19SingleTileSchedulerILb1ELb0ELb0ELi128EEEEEEEEEvNT_6ParamsE$_ZN4cute3eso3ESOILb0ELb0EJNS_6LayoutINS_5tupleIJNS3_IJNS_1CILi8EEENS4_ILi1EEEEEENS4_ILi2EEEEEENS3_IJNS3_IJS6_NS4_ILi0EEEEEEiEEEEEiEEC2ERKSD_RKi:
[----:B------:R-:W-:Y:S02]  /*7b90*/  IADD3 R3, R61, -c[0x0][0x20], RZ ;  /* 0x800008003d037a10 */ /* 0x000fe40007ffe0ff */
[----:B------:R-:W-:-:S03]  /*7ba0*/  IADD3 R2, R64, -c[0x0][0x20], RZ ;  /* 0x8000080040027a10 */ /* 0x000fc60007ffe0ff */
[----:B------:R1:W-:Y:S04]  /*7bb0*/  STL [R3], R6 ;  /* 0x0000000603007387 */ /* 0x0003e80000100800 */
[----:B------:R-:W2:Y:S01]  /*7bc0*/  LDL R2, [R2] ;  /* 0x0000000002027983 */ /* 0x000ea20000100800 */
[----:B------:R-:W-:-:S03]  /*7bd0*/  IMAD.MOV.U32 R5, RZ, RZ, 0x0 ;  /* 0x00000000ff057424 */ /* 0x000fc600078e00ff */
[----:B--2---:R1:W-:Y:S01]  /*7be0*/  STL [R3+0x4], R2 ;  /* 0x0000040203007387 */ /* 0x0043e20000100800 */
[----:B------:R-:W-:Y:S05]  /*7bf0*/  RET.REL.NODEC R4 `(_ZN7cutlass13device_kernelIN5flash19enable_sm80_to_sm89INS1_16FlashAttnBwdSm80INS1_25CollectiveMainloopBwdSm80ILi2ELi2EN4cute5tupleIJNS5_1CILi128EEES8_NS7_ILi64EEEEEENS_10bfloat16_tEfNS_4arch4Sm80ELb0ELb1ELb1ELb1ELb1ELb0ELb0ELb0ELi2ELi4ELi4ELi4ELb0EEENS1_21CollectiveEpilogueBwdISA_SB_SD_Li256ELb1ELb0ELi2EEENS1_19SingleTileSchedulerILb1ELb0ELb0ELi128EEEEEEEEEvNT_6ParamsE) ;  /* 0xffff840004007950 */ /* 0x000fea0003c3ffff */
        .type           $_ZN7cutlass13device_kernelIN5flash19enable_sm80_to_sm89INS1_16FlashAttnBwdSm80INS1_25CollectiveMainloopBwdSm80ILi2ELi2EN4cute5tupleIJNS5_1CILi128EEES8_NS7_ILi64EEEEEENS_10bfloat16_tEfNS_4arch4Sm80ELb0ELb1ELb1ELb1ELb1ELb0ELb0ELb0ELi2ELi4ELi4ELi4ELb0EEENS1_21CollectiveEpilogueBwdISA_SB_SD_Li256ELb1ELb0ELi2EEENS1_19SingleTileSchedulerILb1ELb0ELb0ELi128EEEEEEEEEvNT_6ParamsE$_ZN4cute3eso3ESOILb0ELb0EJNS_6LayoutINS_5tupleIJNS3_IJNS_1CILi8EEENS4_ILi1EEEEEENS4_ILi2EEENS3_IJS8_S8_EEEEEENS3_IJNS3_IJS6_NS4_ILi0EEEEEENS4_ILi4096EEENS3_IJiiEEEEEEEENS_10ViewEngineINS_8smem_ptrIPN7cutlass10bfloat16_tEEEEEEEC2ERKSG_RKSN_,@function
        .size           $_ZN7cutlass13device_kernelIN5flash19enable_sm80_to_sm89INS1_16FlashAttnBwdSm80INS1_25CollectiveMainloopBwdSm80ILi2ELi2EN4cute5tupleIJNS5_1CILi128EEES8_NS7_ILi64EEEEEENS_10bfloat16_tEfNS_4arch4Sm80ELb0ELb1ELb1ELb1ELb1ELb0ELb0ELb0ELi2ELi4ELi4ELi4ELb0EEENS1_21CollectiveEpilogueBwdISA_SB_SD_Li256ELb1ELb0ELi2EEENS1_19SingleTileSchedulerILb1ELb0ELb0ELi128EEEEEEEEEvNT_6ParamsE$_ZN4cute3eso3ESOILb0ELb0EJNS_6LayoutINS_5tupleIJNS3_IJNS_1CILi8EEENS4_ILi1EEEEEENS4_ILi2EEENS3_IJS8_S8_EEEEEENS3_IJNS3_IJS6_NS4_ILi0EEEEEENS4_ILi4096EEENS3_IJiiEEEEEEEENS_10ViewEngineINS_8smem_ptrIPN7cutlass10bfloat16_tEEEEEEEC2ERKSG_RKSN_,($_ZN7cutlass13device_kernelIN5flash19enable_sm80_to_sm89INS1_16FlashAttnBwdSm80INS1_25CollectiveMainloopBwdSm80ILi2ELi2EN4cute5tupleIJNS5_1CILi128EEES8_NS7_ILi64EEEEEENS_10bfloat16_tEfNS_4arch4Sm80ELb0ELb1ELb1ELb1ELb1ELb0ELb0ELb0ELi2ELi4ELi4ELi4ELb0EEENS1_21CollectiveEpilogueBwdISA_SB_SD_Li256ELb1ELb0ELi2EEENS1_19SingleTileSchedulerILb1ELb0ELb0ELi128EEEEEEEEEvNT_6ParamsE$_ZN4cute3eso3ESOILb0ELb0EJNS_6LayoutINS_5tupleIJNS3_IJNS_1CILi8EEENS4_ILi1EEEEEENS4_ILi2EEENS3_IJS8_S8_EEEEEENS3_IJNS3_IJS6_NS4_ILi0EEEEEENS4_ILi4096EEENS3_IJiiEEEEEEEEiEEC2ERKSG_RKi - $_ZN7cutlass13device_kernelIN5flash19enable_sm80_to_sm89INS1_16FlashAttnBwdSm80INS1_25CollectiveMainloopBwdSm80ILi2ELi2EN4cute5tupleIJNS5_1CILi128EEES8_NS7_ILi64EEEEEENS_10bfloat16_tEfNS_4arch4Sm80ELb0ELb1ELb1ELb1ELb1ELb0ELb0ELb0ELi2ELi4ELi4ELi4ELb0EEENS1_21CollectiveEpilogueBwdISA_SB_SD_Li256ELb1ELb0ELi2EEENS1_19SingleTileSchedulerILb1ELb0ELb0ELi128EEEEEEEEEvNT_6ParamsE$_ZN4cute3eso3ESOILb0ELb0EJNS_6LayoutINS_5tupleIJNS3_IJNS_1CILi8EEENS4_ILi1EEEEEENS4_ILi2EEENS3_IJS8_S8_EEEEEENS3_IJNS3_IJS6_NS4_ILi0EEEEEENS4_ILi4096EEENS3_IJiiEEEEEEEENS_10ViewEngineINS_8smem_ptrIPN7cutlass10bfloat16_tEEEEEEEC2ERKSG_RKSN_)
$_ZN7cutlass13device_kernelIN5flash19enable_sm80_to_sm89INS1_16FlashAttnBwdSm80INS1_25CollectiveMainloopBwdSm80ILi2ELi2EN4cute5tupleIJNS5_1CILi128EEES8_NS7_ILi64EEEEEENS_10bfloat16_tEfNS_4arch4Sm80ELb0ELb1ELb1ELb1ELb1ELb0ELb0ELb0ELi2ELi4ELi4ELi4ELb0EEENS1_21CollectiveEpilogueBwdISA_SB_SD_Li256ELb1ELb0ELi2EEENS1_19SingleTileSchedulerILb1ELb0ELb0ELi128EEEEEEEEEvNT_6ParamsE$_ZN4cute3eso3ESOILb0ELb0EJNS_6LayoutINS_5tupleIJNS3_IJNS_1CILi8EEENS4_ILi1EEEEEENS4_ILi2EEENS3_IJS8_S8_EEEEEENS3_IJNS3_IJS6_NS4_ILi0EEEEEENS4_ILi4096EEENS3_IJiiEEEEEEEENS_10ViewEngineINS_8smem_ptrIPN7cutlass10bfloat16_tEEEEEEEC2ERKSG_RKSN_:
[----:B------:R-:W-:Y:S02]  /*7c00*/  IADD3 R3, R25, -c[0x0][0x20], RZ ;  /* 0x8000080019037a10 */ /* 0x000fe40007ffe0ff */
[----:B------:R-:W-:-:S03]  /*7c10*/  IADD3 R2, R24, -c[0x0][0x20], RZ ;  /* 0x8000080018027a10 */ /* 0x000fc60007ffe0ff */
[----:B------:R1:W-:Y:S04]  /*7c20*/  STL.64 [R3], R4 ;  /* 0x0000000403007387 */ /* 0x0003e80000100a00 */
[----:B------:R-:W2:Y:S01]  /*7c30*/  LDL.64 R8, [R2] ;  /* 0x0000000002087983 */ /* 0x000ea20000100a00 */
[----:B------:R-:W-:-:S03]  /*7c40*/  IMAD.MOV.U32 R7, RZ, RZ, 0x0 ;  /* 0x00000000ff077424 */ /* 0x000fc600078e00ff */
[----:B--2---:R1:W-:Y:S01]  /*7c50*/  STL.64 [R3+0x8], R8 ;  /* 0x0000080803007387 */ /* 0x0043e20000100a00 */
[----:B------:R-:W-:Y:S05]  /*7c60*/  RET.REL.NODEC R6 `(_ZN7cutlass13device_kernelIN5flash19enable_sm80_to_sm89INS1_16FlashAttnBwdSm80INS1_25CollectiveMainloopBwdSm80ILi2ELi2EN4cute5tupleIJNS5_1CILi128EEES8_NS7_ILi64EEEEEENS_10bfloat16_tEfNS_4arch4Sm80ELb0ELb1ELb1ELb1ELb1ELb0ELb0ELb0ELi2ELi4ELi4ELi4ELb0EEENS1_21CollectiveEpilogueBwdISA_SB_SD_Li256ELb1ELb0ELi2EEENS1_19SingleTileSchedulerILb1ELb0ELb0ELi128EEEEEEEEEvNT_6ParamsE) ;  /* 0xffff839006007950 */ /* 0x000fea0003c3ffff */
        .type           $_ZN7cutlass13device_kernelIN5flash19enable_sm80_to_sm89INS1_16FlashAttnBwdSm80INS1_25CollectiveMainloopBwdSm80ILi2ELi2EN4cute5tupleIJNS5_1CILi128EEES8_NS7_ILi64EEEEEENS_10bfloat16_tEfNS_4arch4Sm80ELb0ELb1ELb1ELb1ELb1ELb0ELb0ELb0ELi2ELi4ELi4ELi4ELb0EEENS1_21CollectiveEpilogueBwdISA_SB_SD_Li256ELb1ELb0ELi2EEENS1_19SingleTileSchedulerILb1ELb0ELb0ELi128EEEEEEEEEvNT_6ParamsE$_ZN4cute3eso3ESOILb0ELb0EJNS_6LayoutINS_5tupleIJNS3_IJNS_1CILi8EEENS4_ILi1EEEEEENS4_ILi2EEENS3_IJS8_S8_EEEEEENS3_IJNS3_IJS6_NS4_ILi0EEEEEENS4_ILi4096EEENS3_IJiiEEEEEEEEiEEC2ERKSG_RKi,@function
        .size           $_ZN7cutlass13device_kernelIN5flash19enable_sm80_to_sm89INS1_16FlashAttnBwdSm80INS1_25CollectiveMainloopBwdSm80ILi2ELi2EN4cute5tupleIJNS5_1CILi128EEES8_NS7_ILi64EEEEEENS_10bfloat16_tEfNS_4arch4Sm80ELb0ELb1ELb1ELb1ELb1ELb0ELb0ELb0ELi2ELi4ELi4ELi4ELb0EEENS1_21CollectiveEpilogueBwdISA_SB_SD_Li256ELb1ELb0ELi2EEENS1_19SingleTileSchedulerILb1ELb0ELb0ELi128EEEEEEEEEvNT_6ParamsE$_ZN4cute3eso3ESOILb0ELb0EJNS_6LayoutINS_5tupleIJNS3_IJNS_1CILi8EEENS4_ILi1EEEEEENS4_ILi2EEENS3_IJS8_S8_EEEEEENS3_IJNS3_IJS6_NS4_ILi0EEEEEENS4_ILi4096EEENS3_IJiiEEEEEEEEiEEC2ERKSG_RKi,($_ZN7cutlass13device_kernelIN5flash19enable_sm80_to_sm89INS1_16FlashAttnBwdSm80INS1_25CollectiveMainloopBwdSm80ILi2ELi2EN4cute5tupleIJNS5_1CILi128EEES8_NS7_ILi64EEEEEENS_10bfloat16_tEfNS_4arch4Sm80ELb0ELb1ELb1ELb1ELb1ELb0ELb0ELb0ELi2ELi4ELi4ELi4ELb0EEENS1_21CollectiveEpilogueBwdISA_SB_SD_Li256ELb1ELb0ELi2EEENS1_19SingleTileSchedulerILb1ELb0ELb0ELi128EEEEEEEEEvNT_6ParamsE$_ZN4cute3eso3ESOILb0ELb0EJNS_6LayoutINS_5tupleIJNS3_IJNS_1CILi8EEENS4_ILi1EEEEEENS4_ILi2EEES5_EEENS3_IJNS3_IJS6_NS4_ILi0EEEEEEiNS4_ILi1024EEEEEEEENS_10ViewEngineINS_8smem_ptrIPN7cutlass10bfloat16_tEEEEEEEC2ERKSE_RKSL_ - $_ZN7cutlass13device_kernelIN5flash19enable_sm80_to_sm89INS1_16FlashAttnBwdSm80INS1_25CollectiveMainloopBwdSm80ILi2ELi2EN4cute5tupleIJNS5_1CILi128EEES8_NS7_ILi64EEEEEENS_10bfloat16_tEfNS_4arch4Sm80ELb0ELb1ELb1ELb1ELb1ELb0ELb0ELb0ELi2ELi4ELi4ELi4ELb0EEENS1_21CollectiveEpilogueBwdISA_SB_SD_Li256ELb1ELb0ELi2EEENS1_19SingleTileSchedulerILb1ELb0ELb0ELi128EEEEEEEEEvNT_6ParamsE$_ZN4cute3eso3ESOILb0ELb0EJNS_6LayoutINS_5tupleIJNS3_IJNS_1CILi8EEENS4_ILi1EEEEEENS4_ILi2EEENS3_IJS8_S8_EEEEEENS3_IJNS3_IJS6_NS4_ILi0EEEEEENS4_ILi4096EEENS3_IJiiEEEEEEEEiEEC2ERKSG_RKi)
$_ZN7cutlass13device_kernelIN5flash19enable_sm80_to_sm89INS1_16FlashAttnBwdSm80INS1_25CollectiveMainloopBwdSm80ILi2ELi2EN4cute5tupleIJNS5_1CILi128EEES8_NS7_ILi64EEEEEENS_10bfloat16_tEfNS_4arch4Sm80ELb0ELb1ELb1ELb1ELb1ELb0ELb0ELb0ELi2ELi4ELi4ELi4ELb0EEENS1_21CollectiveEpilogueBwdISA_SB_SD_Li256ELb1ELb0ELi2EEENS1_19SingleTileSchedulerILb1ELb0ELb0ELi128EEEEEEEEEvNT_6ParamsE$_ZN4cute3eso3ESOILb0ELb0EJNS_6LayoutINS_5tupleIJNS3_IJNS_1CILi8EEENS4_ILi1EEEEEENS4_ILi2EEENS3_IJS8_S8_EEEEEENS3_IJNS3_IJS6_NS4_ILi0EEEEEENS4_ILi4096EEENS3_IJiiEEEEEEEEiEEC2ERKSG_RKi:
        /* <DEDUP_REMOVED lines=8> */
        .type           $_ZN7cutlass13device_kernelIN5flash19enable_sm80_to_sm89INS1_16FlashAttnBwdSm80INS1_25CollectiveMainloopBwdSm80ILi2ELi2EN4cute5tupleIJNS5_1CILi128EEES8_NS7_ILi64EEEEEENS_10bfloat16_tEfNS_4arch4Sm80ELb0ELb1ELb1ELb1ELb1ELb0ELb0ELb0ELi2ELi4ELi4ELi4ELb0EEENS1_21CollectiveEpilogueBwdISA_SB_SD_Li256ELb1ELb0ELi2EEENS1_19SingleTileSchedulerILb1ELb0ELb0ELi128EEEEEEEEEvNT_6ParamsE$_ZN4cute3eso3ESOILb0ELb0EJNS_6LayoutINS_5tupleIJNS3_IJNS_1CILi8EEENS4_ILi1EEEEEENS4_ILi2EEES5_EEENS3_IJNS3_IJS6_NS4_ILi0EEEEEEiNS4_ILi1024EEEEEEEENS_10ViewEngineINS_8smem_ptrIPN7cutlass10bfloat16_tEEEEEEEC2ERKSE_RKSL_,@function
        .size           $_ZN7cutlass13device_kernelIN5flash19enable_sm80_to_sm89INS1_16FlashAttnBwdSm80INS1_25CollectiveMainloopBwdSm80ILi2ELi2EN4cute5tupleIJNS5_1CILi128EEES8_NS7_ILi64EEEEEENS_10bfloat16_tEfNS_4arch4Sm80ELb0ELb1ELb1ELb1ELb1ELb0ELb0ELb0ELi2ELi4ELi4ELi4ELb0EEENS1_21CollectiveEpilogueBwdISA_SB_SD_Li256ELb1ELb0ELi2EEENS1_19SingleTileSchedulerILb1ELb0ELb0ELi128EEEEEEEEEvNT_6ParamsE$_ZN4cute3eso3ESOILb0ELb0EJNS_6LayoutINS_5tupleIJNS3_IJNS_1CILi8EEENS4_ILi1EEEEEENS4_ILi2EEES5_EEENS3_IJNS3_IJS6_NS4_ILi0EEEEEEiNS4_ILi1024EEEEEEEENS_10ViewEngineINS_8smem_ptrIPN7cutlass10bfloat16_tEEEEEEEC2ERKSE_RKSL_,($_ZN7cutlass13device_kernelIN5flash19enable_sm80_to_sm89INS1_16FlashAttnBwdSm80INS1_25CollectiveMainloopBwdSm80ILi2ELi2EN4cute5tupleIJNS5_1CILi128EEES8_NS7_ILi64EEEEEENS_10bfloat16_tEfNS_4arch4Sm80ELb0ELb1ELb1ELb1ELb1ELb0ELb0ELb0ELi2ELi4ELi4ELi4ELb0EEENS1_21CollectiveEpilogueBwdISA_SB_SD_Li256ELb1ELb0ELi2EEENS1_19SingleTileSchedulerILb1ELb0ELb0ELi128EEEEEEEEEvNT_6ParamsE$_ZN4cute3eso3ESOILb0ELb0EJNS_6LayoutINS_5tupleIJNS3_IJNS_1CILi8EEENS4_ILi1EEEEEENS4_ILi2EEES5_EEENS3_IJNS3_IJS6_NS4_ILi0EEEEEEiNS4_ILi1024EEEEEEEEiEEC2ERKSE_RKi - $_ZN7cutlass13device_kernelIN5flash19enable_sm80_to_sm89INS1_16FlashAttnBwdSm80INS1_25CollectiveMainloopBwdSm80ILi2ELi2EN4cute5tupleIJNS5_1CILi128EEES8_NS7_ILi64EEEEEENS_10bfloat16_tEfNS_4arch4Sm80ELb0ELb1ELb1ELb1ELb1ELb0ELb0ELb0ELi2ELi4ELi4ELi4ELb0EEENS1_21CollectiveEpilogueBwdISA_SB_SD_Li256ELb1ELb0ELi2EEENS1_19SingleTileSchedulerILb1ELb0ELb0ELi128EEEEEEEEEvNT_6ParamsE$_ZN4cute3eso3ESOILb0ELb0EJNS_6LayoutINS_5tupleIJNS3_IJNS_1CILi8EEENS4_ILi1EEEEEENS4_ILi2EEES5_EEENS3_IJNS3_IJS6_NS4_ILi0EEEEEEiNS4_ILi1024EEEEEEEENS_10ViewEngineINS_8smem_ptrIPN7cutlass10bfloat16_tEEEEEEEC2ERKSE_RKSL_)
$_ZN7cutlass13device_kernelIN5flash19enable_sm80_to_sm89INS1_16FlashAttnBwdSm80INS1_25CollectiveMainloopBwdSm80ILi2ELi2EN4cute5tupleIJNS5_1CILi128EEES8_NS7_ILi64EEEEEENS_10bfloat16_tEfNS_4arch4Sm80ELb0ELb1ELb1ELb1ELb1ELb0ELb0ELb0ELi2ELi4ELi4ELi4ELb0EEENS1_21CollectiveEpilogueBwdISA_SB_SD_Li256ELb1ELb0ELi2EEENS1_19SingleTileSchedulerILb1ELb0ELb0ELi128EEEEEEEEEvNT_6ParamsE$_ZN4cute3eso3ESOILb0ELb0EJNS_6LayoutINS_5tupleIJNS3_IJNS_1CILi8EEENS4_ILi1EEEEEENS4_ILi2EEES5_EEENS3_IJNS3_IJS6_NS4_ILi0EEEEEEiNS4_ILi1024EEEEEEEENS_10ViewEngineINS_8smem_ptrIPN7cutlass10bfloat16_tEEEEEEEC2ERKSE_RKSL_:
[----:B------:R-:W-:Y:S02]  /*7cf0*/  IADD3 R3, R25, -c[0x0][0x20], RZ ;  /* 0x8000080019037a10 */ /* 0x000fe40007ffe0ff */
[----:B------:R-:W-:-:S03]  /*7d00*/  IADD3 R2, R24, -c[0x0][0x20], RZ ;  /* 0x8000080018027a10 */ /* 0x000fc60007ffe0ff */
[----:B------:R1:W-:Y:S04]  /*7d10*/  STL [R3], R6 ;  /* 0x0000000603007387 */ /* 0x0003e80000100800 */
[----:B------:R-:W2:Y:S01]  /*7d20*/  LDL.64 R8, [R2] ;  /* 0x0000000002087983 */ /* 0x000ea20000100a00 */
[----:B------:R-:W-:-:S03]  /*7d30*/  IMAD.MOV.U32 R5, RZ, RZ, 0x0 ;  /* 0x00000000ff057424 */ /* 0x000fc600078e00ff */
[----:B--2---:R1:W-:Y:S01]  /*7d40*/  STL.64 [R3+0x8], R8 ;  /* 0x0000080803007387 */ /* 0x0043e20000100a00 */
[----:B------:R-:W-:Y:S05]  /*7d50*/  RET.REL.NODEC R4 `(_ZN7cutlass13device_kernelIN5flash19enable_sm80_to_sm89INS1_16FlashAttnBwdSm80INS1_25CollectiveMainloopBwdSm80ILi2ELi2EN4cute5tupleIJNS5_1CILi128EEES8_NS7_ILi64EEEEEENS_10bfloat16_tEfNS_4arch4Sm80ELb0ELb1ELb1ELb1ELb1ELb0ELb0ELb0ELi2ELi4ELi4ELi4ELb0EEENS1_21CollectiveEpilogueBwdISA_SB_SD_Li256ELb1ELb0ELi2EEENS1_19SingleTileSchedulerILb1ELb0ELb0ELi128EEEEEEEEEvNT_6ParamsE) ;  /* 0xffff82a004007950 */ /* 0x000fea0003c3ffff */
        .type           $_ZN7cutlass13device_kernelIN5flash19enable_sm80_to_sm89INS1_16FlashAttnBwdSm80INS1_25CollectiveMainloopBwdSm80ILi2ELi2EN4cute5tupleIJNS5_1CILi128EEES8_NS7_ILi64EEEEEENS_10bfloat16_tEfNS_4arch4Sm80ELb0ELb1ELb1ELb1ELb1ELb0ELb0ELb0ELi2ELi4ELi4ELi4ELb0EEENS1_21CollectiveEpilogueBwdISA_SB_SD_Li256ELb1ELb0ELi2EEENS1_19SingleTileSchedulerILb1ELb0ELb0ELi128EEEEEEEEEvNT_6ParamsE$_ZN4cute3eso3ESOILb0ELb0EJNS_6LayoutINS_5tupleIJNS3_IJNS_1CILi8EEENS4_ILi1EEEEEENS4_ILi2EEES5_EEENS3_IJNS3_IJS6_NS4_ILi0EEEEEEiNS4_ILi1024EEEEEEEEiEEC2ERKSE_RKi,@function
        .size           $_ZN7cutlass13device_kernelIN5flash19enable_sm80_to_sm89INS1_16FlashAttnBwdSm80INS1_25CollectiveMainloopBwdSm80ILi2ELi2EN4cute5tupleIJNS5_1CILi128EEES8_NS7_ILi64EEEEEENS_10bfloat16_tEfNS_4arch4Sm80ELb0ELb1ELb1ELb1ELb1ELb0ELb0ELb0ELi2ELi4ELi4ELi4ELb0EEENS1_21CollectiveEpilogueBwdISA_SB_SD_Li256ELb1ELb0ELi2EEENS1_19SingleTileSchedulerILb1ELb0ELb0ELi128EEEEEEEEEvNT_6ParamsE$_ZN4cute3eso3ESOILb0ELb0EJNS_6LayoutINS_5tupleIJNS3_IJNS_1CILi8EEENS4_ILi1EEEEEENS4_ILi2EEES5_EEENS3_IJNS3_IJS6_NS4_ILi0EEEEEEiNS4_ILi1024EEEEEEEEiEEC2ERKSE_RKi,($_ZN7cutlass13device_kernelIN5flash19enable_sm80_to_sm89INS1_16FlashAttnBwdSm80INS1_25CollectiveMainloopBwdSm80ILi2ELi2EN4cute5tupleIJNS5_1CILi128EEES8_NS7_ILi64EEEEEENS_10bfloat16_tEfNS_4arch4Sm80ELb0ELb1ELb1ELb1ELb1ELb0ELb0ELb0ELi2ELi4ELi4ELi4ELb0EEENS1_21CollectiveEpilogueBwdISA_SB_SD_Li256ELb1ELb0ELi2EEENS1_19SingleTileSchedulerILb1ELb0ELb0ELi128EEEEEEEEEvNT_6ParamsE$_ZN4cute3eso3ESOILb0ELb0EJNS_6LayoutINS_5tupleIJNS3_IJNS_1CILi8EEENS4_ILi1EEEEEENS4_ILi4EEES6_EEENS3_IJNS3_IJS6_NS4_ILi0EEEEEElSA_EEEEENS_10ViewEngineINS_8gmem_ptrIPKN7cutlass10bfloat16_tEEEEEEEC2ERKSD_RKSL_ - $_ZN7cutlass13device_kernelIN5flash19enable_sm80_to_sm89INS1_16FlashAttnBwdSm80INS1_25CollectiveMainloopBwdSm80ILi2ELi2EN4cute5tupleIJNS5_1CILi128EEES8_NS7_ILi64EEEEEENS_10bfloat16_tEfNS_4arch4Sm80ELb0ELb1ELb1ELb1ELb1ELb0ELb0ELb0ELi2ELi4ELi4ELi4ELb0EEENS1_21CollectiveEpilogueBwdISA_SB_SD_Li256ELb1ELb0ELi2EEENS1_19SingleTileSchedulerILb1ELb0ELb0ELi128EEEEEEEEEvNT_6ParamsE$_ZN4cute3eso3ESOILb0ELb0EJNS_6LayoutINS_5tupleIJNS3_IJNS_1CILi8EEENS4_ILi1EEEEEENS4_ILi2EEES5_EEENS3_IJNS3_IJS6_NS4_ILi0EEEEEEiNS4_ILi1024EEEEEEEEiEEC2ERKSE_RKi)
$_ZN7cutlass13device_kernelIN5flash19enable_sm80_to_sm89INS1_16FlashAttnBwdSm80INS1_25CollectiveMainloopBwdSm80ILi2ELi2EN4cute5tupleIJNS5_1CILi128EEES8_NS7_ILi64EEEEEENS_10bfloat16_tEfNS_4arch4Sm80ELb0ELb1ELb1ELb1ELb1ELb0ELb0ELb0ELi2ELi4ELi4ELi4ELb0EEENS1_21CollectiveEpilogueBwdISA_SB_SD_Li256ELb1ELb0ELi2EEENS1_19SingleTileSchedulerILb1ELb0ELb0ELi128EEEEEEEEEvNT_6ParamsE$_ZN4cute3eso3ESOILb0ELb0EJNS_6LayoutINS_5tupleIJNS3_IJNS_1CILi8EEENS4_ILi1EEEEEENS4_ILi2EEES5_EEENS3_IJNS3_IJS6_NS4_ILi0EEEEEEiNS4_ILi1024EEEEEEEEiEEC2ERKSE_RKi:
        /* <DEDUP_REMOVED lines=8> */
        .type           $_ZN7cutlass13device_kernelIN5flash19enable_sm80_to_sm89INS1_16FlashAttnBwdSm80INS1_25CollectiveMainloopBwdSm80ILi2ELi2EN4cute5tupleIJNS5_1CILi128EEES8_NS7_ILi64EEEEEENS_10bfloat16_tEfNS_4arch4Sm80ELb0ELb1ELb1ELb1ELb1ELb0ELb0ELb0ELi2ELi4ELi4ELi4ELb0EEENS1_21CollectiveEpilogueBwdISA_SB_SD_Li256ELb1ELb0ELi2EEENS1_19SingleTileSchedulerILb1ELb0ELb0ELi128EEEEEEEEEvNT_6ParamsE$_ZN4cute3eso3ESOILb0ELb0EJNS_6LayoutINS_5tupleIJNS3_IJNS_1CILi8EEENS4_ILi1EEEEEENS4_ILi4EEES6_EEENS3_IJNS3_IJS6_NS4_ILi0EEEEEElSA_EEEEENS_10ViewEngineINS_8gmem_ptrIPKN7cutlass10bfloat16_tEEEEEEEC2ERKSD_RKSL_,@function
        .size           $_ZN7cutlass13device_kernelIN5flash19enable_sm80_to_sm89INS1_16FlashAttnBwdSm80INS1_25CollectiveMainloopBwdSm80ILi2ELi2EN4cute5tupleIJNS5_1CILi128EEES8_NS7_ILi64EEEEEENS_10bfloat16_tEfNS_4arch4Sm80ELb0ELb1ELb1ELb1ELb1ELb0ELb0ELb0ELi2ELi4ELi4ELi4ELb0EEENS1_21CollectiveEpilogueBwdISA_SB_SD_Li256ELb1ELb0ELi2EEENS1_19SingleTileSchedulerILb1ELb0ELb0ELi128EEEEEEEEEvNT_6ParamsE$_ZN4cute3eso3ESOILb0ELb0EJNS_6LayoutINS_5tupleIJNS3_IJNS_1CILi8EEENS4_ILi1EEEEEENS4_ILi4EEES6_EEENS3_IJNS3_IJS6_NS4_ILi0EEEEEElSA_EEEEENS_10ViewEngineINS_8gmem_ptrIPKN7cutlass10bfloat16_tEEEEEEEC2ERKSD_RKSL_,($_ZN7cutlass13device_kernelIN5flash19enable_sm80_to_sm89INS1_16FlashAttnBwdSm80INS1_25CollectiveMainloopBwdSm80ILi2ELi2EN4cute5tupleIJNS5_1CILi128EEES8_NS7_ILi64EEEEEENS_10bfloat16_tEfNS_4arch4Sm80ELb0ELb1ELb1ELb1ELb1ELb0ELb0ELb0ELi2ELi4ELi4ELi4ELb0EEENS1_21CollectiveEpilogueBwdISA_SB_SD_Li256ELb1ELb0ELi2EEENS1_19SingleTileSchedulerILb1ELb0ELb0ELi128EEEEEEEEEvNT_6ParamsE$_ZN4cute3eso3ESOILb0ELb0EJNS_6LayoutINS_5tupleIJNS3_IJNS_1CILi8EEENS4_ILi1EEEEEENS4_ILi4EEES6_EEENS3_IJNS3_IJS6_NS4_ILi0EEEEEElSA_EEEEElEEC2ERKSD_RKl - $_ZN7cutlass13device_kernelIN5flash19enable_sm80_to_sm89INS1_16FlashAttnBwdSm80INS1_25CollectiveMainloopBwdSm80ILi2ELi2EN4cute5tupleIJNS5_1CILi128EEES8_NS7_ILi64EEEEEENS_10bfloat16_tEfNS_4arch4Sm80ELb0ELb1ELb1ELb1ELb1ELb0ELb0ELb0ELi2ELi4ELi4ELi4ELb0EEENS1_21CollectiveEpilogueBwdISA_SB_SD_Li256ELb1ELb0ELi2EEENS1_19SingleTileSchedulerILb1ELb0ELb0ELi128EEEEEEEEEvNT_6ParamsE$_ZN4cute3eso3ESOILb0ELb0EJNS_6LayoutINS_5tupleIJNS3_IJNS_1CILi8EEENS4_ILi1EEEEEENS4_ILi4EEES6_EEENS3_IJNS3_IJS6_NS4_ILi0EEEEEElSA_EEEEENS_10ViewEngineINS_8gmem_ptrIPKN7cutlass10bfloat16_tEEEEEEEC2ERKSD_RKSL_)
$_ZN7cutlass13device_kernelIN5flash19enable_sm80_to_sm89INS1_16FlashAttnBwdSm80INS1_25CollectiveMainloopBwdSm80ILi2ELi2EN4cute5tupleIJNS5_1CILi128EEES8_NS7_ILi64EEEEEENS_10bfloat16_tEfNS_4arch4Sm80ELb0ELb1ELb1ELb1ELb1ELb0ELb0ELb0ELi2ELi4ELi4ELi4ELb0EEENS1_21CollectiveEpilogueBwdISA_SB_SD_Li256ELb1ELb0ELi2EEENS1_19SingleTileSchedulerILb1ELb0ELb0ELi128EEEEEEEEEvNT_6ParamsE$_ZN4cute3eso3ESOILb0ELb0EJNS_6LayoutINS_5tupleIJNS3_IJNS_1CILi8EEENS4_ILi1EEEEEENS4_ILi4EEES6_EEENS3_IJNS3_IJS6_NS4_ILi0EEEEEElSA_EEEEENS_10ViewEngineINS_8gmem_ptrIPKN7cutlass10bfloat16_tEEEEEEEC2ERKSD_RKSL_:
        /* <DEDUP_REMOVED lines=9> */
[----:B------:R-:W-:Y:S05]  /*7e70*/  RET.REL.NODEC R10 `(_ZN7cutlass13device_kernelIN5flash19enable_sm80_to_sm89INS1_16FlashAttnBwdSm80INS1_25CollectiveMainloopBwdSm80ILi2ELi2EN4cute5tupleIJNS5_1CILi128EEES8_NS7_ILi64EEEEEENS_10bfloat16_tEfNS_4arch4Sm80ELb0ELb1ELb1ELb1ELb1ELb0ELb0ELb0ELi2ELi4ELi4ELi4ELb0EEENS1_21CollectiveEpilogueBwdISA_SB_SD_Li256ELb1ELb0ELi2EEENS1_19SingleTileSchedulerILb1ELb0ELb0ELi128EEEEEEEEEvNT_6ParamsE) ;  /* 0xffff81800a007950 */ /* 0x000fea0003c3ffff */
        .type           $_ZN7cutlass13device_kernelIN5flash19enable_sm80_to_sm89INS1_16FlashAttnBwdSm80INS1_25CollectiveMainloopBwdSm80ILi2ELi2EN4cute5tupleIJNS5_1CILi128EEES8_NS7_ILi64EEEEEENS_10bfloat16_tEfNS_4arch4Sm80ELb0ELb1ELb1ELb1ELb1ELb0ELb0ELb0ELi2ELi4ELi4ELi4ELb0EEENS1_21CollectiveEpilogueBwdISA_SB_SD_Li256ELb1ELb0ELi2EEENS1_19SingleTileSchedulerILb1ELb0ELb0ELi128EEEEEEEEEvNT_6ParamsE$_ZN4cute3eso3ESOILb0ELb0EJNS_6LayoutINS_5tupleIJNS3_IJNS_1CILi8EEENS4_ILi1EEEEEENS4_ILi4EEES6_EEENS3_IJNS3_IJS6_NS4_ILi0EEEEEElSA_EEEEElEEC2ERKSD_RKl,@function
        .size           $_ZN7cutlass13device_kernelIN5flash19enable_sm80_to_sm89INS1_16FlashAttnBwdSm80INS1_25CollectiveMainloopBwdSm80ILi2ELi2EN4cute5tupleIJNS5_1CILi128EEES8_NS7_ILi64EEEEEENS_10bfloat16_tEfNS_4arch4Sm80ELb0ELb1ELb1ELb1ELb1ELb0ELb0ELb0ELi2ELi4ELi4ELi4ELb0EEENS1_21CollectiveEpilogueBwdISA_SB_SD_Li256ELb1ELb0ELi2EEENS1_19SingleTileSchedulerILb1ELb0ELb0ELi128EEEEEEEEEvNT_6ParamsE$_ZN4cute3eso3ESOILb0ELb0EJNS_6LayoutINS_5tupleIJNS3_IJNS_1CILi8EEENS4_ILi1EEEEEENS4_ILi4EEES6_EEENS3_IJNS3_IJS6_NS4_ILi0EEEEEElSA_EEEEElEEC2ERKSD_RKl,($_ZN7cutlass13device_kernelIN5flash19enable_sm80_to_sm89INS1_16FlashAttnBwdSm80INS1_25CollectiveMainloopBwdSm80ILi2ELi2EN4cute5tupleIJNS5_1CILi128EEES8_NS7_ILi64EEEEEENS_10bfloat16_tEfNS_4arch4Sm80ELb0ELb1ELb1ELb1ELb1ELb0ELb0ELb0ELi2ELi4ELi4ELi4ELb0EEENS1_21CollectiveEpilogueBwdISA_SB_SD_Li256ELb1ELb0ELi2EEENS1_19SingleTileSchedulerILb1ELb0ELb0ELi128EEEEEEEEEvNT_6ParamsE$_ZN4cute3eso3ESOILb0ELb0EJiNS_5tupleIJiNS_1CILi0EEEEEEEEC2ERKiRKS5_ - $_ZN7cutlass13device_kernelIN5flash19enable_sm80_to_sm89INS1_16FlashAttnBwdSm80INS1_25CollectiveMainloopBwdSm80ILi2ELi2EN4cute5tupleIJNS5_1CILi128EEES8_NS7_ILi64EEEEEENS_10bfloat16_tEfNS_4arch4Sm80ELb0ELb1ELb1ELb1ELb1ELb0ELb0ELb0ELi2ELi4ELi4ELi4ELb0EEENS1_21CollectiveEpilogueBwdISA_SB_SD_Li256ELb1ELb0ELi2EEENS1_19SingleTileSchedulerILb1ELb0ELb0ELi128EEEEEEEEEvNT_6ParamsE$_ZN4cute3eso3ESOILb0ELb0EJNS_6LayoutINS_5tupleIJNS3_IJNS_1CILi8EEENS4_ILi1EEEEEENS4_ILi4EEES6_EEENS3_IJNS3_IJS6_NS4_ILi0EEEEEElSA_EEEEElEEC2ERKSD_RKl)
$_ZN7cutlass13device_kernelIN5flash19enable_sm80_to_sm89INS1_16FlashAttnBwdSm80INS1_25CollectiveMainloopBwdSm80ILi2ELi2EN4cute5tupleIJNS5_1CILi128EEES8_NS7_ILi64EEEEEENS_10bfloat16_tEfNS_4arch4Sm80ELb0ELb1ELb1ELb1ELb1ELb0ELb0ELb0ELi2ELi4ELi4ELi4ELb0EEENS1_21CollectiveEpilogueBwdISA_SB_SD_Li256ELb1ELb0ELi2EEENS1_19SingleTileSchedulerILb1ELb0ELb0ELi128EEEEEEEEEvNT_6ParamsE$_ZN4cute3eso3ESOILb0ELb0EJNS_6LayoutINS_5tupleIJNS3_IJNS_1CILi8EEENS4_ILi1EEEEEENS4_ILi4EEES6_EEENS3_IJNS3_IJS6_NS4_ILi0EEEEEElSA_EEEEElEEC2ERKSD_RKl:
        /* <DEDUP_REMOVED lines=8> */
        .type           $_ZN7cutlass13device_kernelIN5flash19enable_sm80_to_sm89INS1_16FlashAttnBwdSm80INS1_25CollectiveMainloopBwdSm80ILi2ELi2EN4cute5tupleIJNS5_1CILi128EEES8_NS7_ILi64EEEEEENS_10bfloat16_tEfNS_4arch4Sm80ELb0ELb1ELb1ELb1ELb1ELb0ELb0ELb0ELi2ELi4ELi4ELi4ELb0EEENS1_21CollectiveEpilogueBwdISA_SB_SD_Li256ELb1ELb0ELi2EEENS1_19SingleTileSchedulerILb1ELb0ELb0ELi128EEEEEEEEEvNT_6ParamsE$_ZN4cute3eso3ESOILb0ELb0EJiNS_5tupleIJiNS_1CILi0EEEEEEEEC2ERKiRKS5_,@function
        .size           $_ZN7cutlass13device_kernelIN5flash19enable_sm80_to_sm89INS1_16FlashAttnBwdSm80INS1_25CollectiveMainloopBwdSm80ILi2ELi2EN4cute5tupleIJNS5_1CILi128EEES8_NS7_ILi64EEEEEENS_10bfloat16_tEfNS_4arch4Sm80ELb0ELb1ELb1ELb1ELb1ELb0ELb0ELb0ELi2ELi4ELi4ELi4ELb0EEENS1_21CollectiveEpilogueBwdISA_SB_SD_Li256ELb1ELb0ELi2EEENS1_19SingleTileSchedulerILb1ELb0ELb0ELi128EEEEEEEEEvNT_6ParamsE$_ZN4cute3eso3ESOILb0ELb0EJiNS_5tupleIJiNS_1CILi0EEEEEEEEC2ERKiRKS5_,($_ZN7cutlass13device_kernelIN5flash19enable_sm80_to_sm89INS1_16FlashAttnBwdSm80INS1_25CollectiveMainloopBwdSm80ILi2ELi2EN4cute5tupleIJNS5_1CILi128EEES8_NS7_ILi64EEEEEENS_10bfloat16_tEfNS_4arch4Sm80ELb0ELb1ELb1ELb1ELb1ELb0ELb0ELb0ELi2ELi4ELi4ELi4ELb0EEENS1_21CollectiveEpilogueBwdISA_SB_SD_Li256ELb1ELb0ELi2EEENS1_19SingleTileSchedulerILb1ELb0ELb0ELi128EEEEEEEEEvNT_6ParamsE$_ZN4cute3eso3ESOILb0ELb0EJiNS_5tupleIJiiEEEEEC2ERKiRKS3_ - $_ZN7cutlass13device_kernelIN5flash19enable_sm80_to_sm89INS1_16FlashAttnBwdSm80INS1_25CollectiveMainloopBwdSm80ILi2ELi2EN4cute5tupleIJNS5_1CILi128EEES8_NS7_ILi64EEEEEENS_10bfloat16_tEfNS_4arch4Sm80ELb0ELb1ELb1ELb1ELb1ELb0ELb0ELb0ELi2ELi4ELi4ELi4ELb0EEENS1_21CollectiveEpilogueBwdISA_SB_SD_Li256ELb1ELb0ELi2EEENS1_19SingleTileSchedulerILb1ELb0ELb0ELi128EEEEEEEEEvNT_6ParamsE$_ZN4cute3eso3ESOILb0ELb0EJiNS_5tupleIJiNS_1CILi0EEEEEEEEC2ERKiRKS5_)
$_ZN7cutlass13device_kernelIN5flash19enable_sm80_to_sm89INS1_16FlashAttnBwdSm80INS1_25CollectiveMainloopBwdSm80ILi2ELi2EN4cute5tupleIJNS5_1CILi128EEES8_NS7_ILi64EEEEEENS_10bfloat16_tEfNS_4arch4Sm80ELb0ELb1ELb1ELb1ELb1ELb0ELb0ELb0ELi2ELi4ELi4ELi4ELb0EEENS1_21CollectiveEpilogueBwdISA_SB_SD_Li256ELb1ELb0ELi2EEENS1_19SingleTileSchedulerILb1ELb0ELb0ELi128EEEEEEEEEvNT_6ParamsE$_ZN4cute3eso3ESOILb0ELb0EJiNS_5tupleIJiNS_1CILi0EEEEEEEEC2ERKiRKS5_:
[----:B------:R-:W-:Y:S02]  /*7f00*/  IADD3 R3, R3, -c[0x0][0x20], RZ ;  /* 0x8000080003037a10 */ /* 0x000fe40007ffe0ff */
[----:B------:R-:W-:-:S03]  /*7f10*/  IADD3 R2, R2, -c[0x0][0x20], RZ ;  /* 0x8000080002027a10 */ /* 0x000fc60007ffe0ff */
[----:B------:R1:W-:Y:S04]  /*7f20*/  STL [R3], R6 ;  /* 0x0000000603007387 */ /* 0x0003e80000100800 */
[----:B------:R-:W2:Y:S01]  /*7f30*/  LDL R2, [R2] ;  /* 0x0000000002027983 */ /* 0x000ea20000100800 */
[----:B------:R-:W-:-:S03]  /*7f40*/  IMAD.MOV.U32 R5, RZ, RZ, 0x0 ;  /* 0x00000000ff057424 */ /* 0x000fc600078e00ff */
[----:B--2---:R1:W-:Y:S01]  /*7f50*/  STL [R3+0x4], R2 ;  /* 0x0000040203007387 */ /* 0x0043e20000100800 */
[----:B------:R-:W-:Y:S05]  /*7f60*/  RET.REL.NODEC R4 `(_ZN7cutlass13device_kernelIN5flash19enable_sm80_to_sm89INS1_16FlashAttnBwdSm80INS1_25CollectiveMainloopBwdSm80ILi2ELi2EN4cute5tupleIJNS5_1CILi128EEES8_NS7_ILi64EEEEEENS_10bfloat16_tEfNS_4arch4Sm80ELb0ELb1ELb1ELb1ELb1ELb0ELb0ELb0ELi2ELi4ELi4ELi4ELb0EEENS1_21CollectiveEpilogueBwdISA_SB_SD_Li256ELb1ELb0ELi2EEENS1_19SingleTileSchedulerILb1ELb0ELb0ELi128EEEEEEEEEvNT_6ParamsE) ;  /* 0xffff809004007950 */ /* 0x000fea0003c3ffff */
        .type           $_ZN7cutlass13device_kernelIN5flash19enable_sm80_to_sm89INS1_16FlashAttnBwdSm80INS1_25CollectiveMainloopBwdSm80ILi2ELi2EN4cute5tupleIJNS5_1CILi128EEES8_NS7_ILi64EEEEEENS_10bfloat16_tEfNS_4arch4Sm80ELb0ELb1ELb1ELb1ELb1ELb0ELb0ELb0ELi2ELi4ELi4ELi4ELb0EEENS1_21CollectiveEpilogueBwdISA_SB_SD_Li256ELb1ELb0ELi2EEENS1_19SingleTileSchedulerILb1ELb0ELb0ELi128EEEEEEEEEvNT_6ParamsE$_ZN4cute3eso3ESOILb0ELb0EJiNS_5tupleIJiiEEEEEC2ERKiRKS3_,@function
        .size           $_ZN7cutlass13device_kernelIN5flash19enable_sm80_to_sm89INS1_16FlashAttnBwdSm80INS1_25CollectiveMainloopBwdSm80ILi2ELi2EN4cute5tupleIJNS5_1CILi128EEES8_NS7_ILi64EEEEEENS_10bfloat16_tEfNS_4arch4Sm80ELb0ELb1ELb1ELb1ELb1ELb0ELb0ELb0ELi2ELi4ELi4ELi4ELb0EEENS1_21CollectiveEpilogueBwdISA_SB_SD_Li256ELb1ELb0ELi2EEENS1_19SingleTileSchedulerILb1ELb0ELb0ELi128EEEEEEEEEvNT_6ParamsE$_ZN4cute3eso3ESOILb0ELb0EJiNS_5tupleIJiiEEEEEC2ERKiRKS3_,($_ZN7cutlass13device_kernelIN5flash19enable_sm80_to_sm89INS1_16FlashAttnBwdSm80INS1_25CollectiveMainloopBwdSm80ILi2ELi2EN4cute5tupleIJNS5_1CILi128EEES8_NS7_ILi64EEEEEENS_10bfloat16_tEfNS_4arch4Sm80ELb0ELb1ELb1ELb1ELb1ELb0ELb0ELb0ELi2ELi4ELi4ELi4ELb0EEENS1_21CollectiveEpilogueBwdISA_SB_SD_Li256ELb1ELb0ELi2EEENS1_19SingleTileSchedulerILb1ELb0ELb0ELi128EEEEEEEEEvNT_6ParamsE$_ZN4cute3eso3ESOILb0ELb0EJiiEEC2ERKiS4_ - $_ZN7cutlass13device_kernelIN5flash19enable_sm80_to_sm89INS1_16FlashAttnBwdSm80INS1_25CollectiveMainloopBwdSm80ILi2ELi2EN4cute5tupleIJNS5_1CILi128EEES8_NS7_ILi64EEEEEENS_10bfloat16_tEfNS_4arch4Sm80ELb0ELb1ELb1ELb1ELb1ELb0ELb0ELb0ELi2ELi4ELi4ELi4ELb0EEENS1_21CollectiveEpilogueBwdISA_SB_SD_Li256ELb1ELb0ELi2EEENS1_19SingleTileSchedulerILb1ELb0ELb0ELi128EEEEEEEEEvNT_6ParamsE$_ZN4cute3eso3ESOILb0ELb0EJiNS_5tupleIJiiEEEEEC2ERKiRKS3_)
$_ZN7cutlass13device_kernelIN5flash19enable_sm80_to_sm89INS1_16FlashAttnBwdSm80INS1_25CollectiveMainloopBwdSm80ILi2ELi2EN4cute5tupleIJNS5_1CILi128EEES8_NS7_ILi64EEEEEENS_10bfloat16_tEfNS_4arch4Sm80ELb0ELb1ELb1ELb1ELb1ELb0ELb0ELb0ELi2ELi4ELi4ELi4ELb0EEENS1_21CollectiveEpilogueBwdISA_SB_SD_Li256ELb1ELb0ELi2EEENS1_19SingleTileSchedulerILb1ELb0ELb0ELi128EEEEEEEEEvNT_6ParamsE$_ZN4cute3eso3ESOILb0ELb0EJiNS_5tupleIJiiEEEEEC2ERKiRKS3_:
        /* <DEDUP_REMOVED lines=9> */
        .type           $_ZN7cutlass13device_kernelIN5flash19enable_sm80_to_sm89INS1_16FlashAttnBwdSm80INS1_25CollectiveMainloopBwdSm80ILi2ELi2EN4cute5tupleIJNS5_1CILi128EEES8_NS7_ILi64EEEEEENS_10bfloat16_tEfNS_4arch4Sm80ELb0ELb1ELb1ELb1ELb1ELb0ELb0ELb0ELi2ELi4ELi4ELi4ELb0EEENS1_21CollectiveEpilogueBwdISA_SB_SD_Li256ELb1ELb0ELi2EEENS1_19SingleTileSchedulerILb1ELb0ELb0ELi128EEEEEEEEEvNT_6ParamsE$_ZN4cute3eso3ESOILb0ELb0EJiiEEC2ERKiS4_,@function
        .size           $_ZN7cutlass13device_kernelIN5flash19enable_sm80_to_sm89INS1_16FlashAttnBwdSm80INS1_25CollectiveMainloopBwdSm80ILi2ELi2EN4cute5tupleIJNS5_1CILi128EEES8_NS7_ILi64EEEEEENS_10bfloat16_tEfNS_4arch4Sm80ELb0ELb1ELb1ELb1ELb1ELb0ELb0ELb0ELi2ELi4ELi4ELi4ELb0EEENS1_21CollectiveEpilogueBwdISA_SB_SD_Li256ELb1ELb0ELi2EEENS1_19SingleTileSchedulerILb1ELb0ELb0ELi128EEEEEEEEEvNT_6ParamsE$_ZN4cute3eso3ESOILb0ELb0EJiiEEC2ERKiS4_,($_ZN7cutlass13device_kernelIN5flash19enable_sm80_to_sm89INS1_16FlashAttnBwdSm80INS1_25CollectiveMainloopBwdSm80ILi2ELi2EN4cute5tupleIJNS5_1CILi128EEES8_NS7_ILi64EEEEEENS_10bfloat16_tEfNS_4arch4Sm80ELb0ELb1ELb1ELb1ELb1ELb0ELb0ELb0ELi2ELi4ELi4ELi4ELb0EEENS1_21CollectiveEpilogueBwdISA_SB_SD_Li256ELb1ELb0ELi2EEENS1_19SingleTileSchedulerILb1ELb0ELb0ELi128EEEEEEEEEvNT_6ParamsE$_ZN4cute3eso3ESOILb0ELb0EJiiNS_1CILi0EEEEEC2ERKiS6_RKS3_ - $_ZN7cutlass13device_kernelIN5flash19enable_sm80_to_sm89INS1_16FlashAttnBwdSm80INS1_25CollectiveMainloopBwdSm80ILi2ELi2EN4cute5tupleIJNS5_1CILi128EEES8_NS7_ILi64EEEEEENS_10bfloat16_tEfNS_4arch4Sm80ELb0ELb1ELb1ELb1ELb1ELb0ELb0ELb0ELi2ELi4ELi4ELi4ELb0EEENS1_21CollectiveEpilogueBwdISA_SB_SD_Li256ELb1ELb0ELi2EEENS1_19SingleTileSchedulerILb1ELb0ELb0ELi128EEEEEEEEEvNT_6ParamsE$_ZN4cute3eso3ESOILb0ELb0EJiiEEC2ERKiS4_)
$_ZN7cutlass13device_kernelIN5flash19enable_sm80_to_sm89INS1_16FlashAttnBwdSm80INS1_25CollectiveMainloopBwdSm80ILi2ELi2EN4cute5tupleIJNS5_1CILi128EEES8_NS7_ILi64EEEEEENS_10bfloat16_tEfNS_4arch4Sm80ELb0ELb1ELb1ELb1ELb1ELb0ELb0ELb0ELi2ELi4ELi4ELi4ELb0EEENS1_21CollectiveEpilogueBwdISA_SB_SD_Li256ELb1ELb0ELi2EEENS1_19SingleTileSchedulerILb1ELb0ELb0ELi128EEEEEEEEEvNT_6ParamsE$_ZN4cute3eso3ESOILb0ELb0EJiiEEC2ERKiS4_:
        /* <DEDUP_REMOVED lines=8> */
        .type           $_ZN7cutlass13device_kernelIN5flash19enable_sm80_to_sm89INS1_16FlashAttnBwdSm80INS1_25CollectiveMainloopBwdSm80ILi2ELi2EN4cute5tupleIJNS5_1CILi128EEES8_NS7_ILi64EEEEEENS_10bfloat16_tEfNS_4arch4Sm80ELb0ELb1ELb1ELb1ELb1ELb0ELb0ELb0ELi2ELi4ELi4ELi4ELb0EEENS1_21CollectiveEpilogueBwdISA_SB_SD_Li256ELb1ELb0ELi2EEENS1_19SingleTileSchedulerILb1ELb0ELb0ELi128EEEEEEEEEvNT_6ParamsE$_ZN4cute3eso3ESOILb0ELb0EJiiNS_1CILi0EEEEEC2ERKiS6_RKS3_,@function
        .size           $_ZN7cutlass13device_kernelIN5flash19enable_sm80_to_sm89INS1_16FlashAttnBwdSm80INS1_25CollectiveMainloopBwdSm80ILi2ELi2EN4cute5tupleIJNS5_1CILi128EEES8_NS7_ILi64EEEEEENS_10bfloat16_tEfNS_4arch4Sm80ELb0ELb1ELb1ELb1ELb1ELb0ELb0ELb0ELi2ELi4ELi4ELi4ELb0EEENS1_21CollectiveEpilogueBwdISA_SB_SD_Li256ELb1ELb0ELi2EEENS1_19SingleTileSchedulerILb1ELb0ELb0ELi128EEEEEEEEEvNT_6ParamsE$_ZN4cute3eso3ESOILb0ELb0EJiiNS_1CILi0EEEEEC2ERKiS6_RKS3_,($_ZN7cutlass13device_kernelIN5flash19enable_sm80_to_sm89INS1_16FlashAttnBwdSm80INS1_25CollectiveMainloopBwdSm80ILi2ELi2EN4cute5tupleIJNS5_1CILi128EEES8_NS7_ILi64EEEEEENS_10bfloat16_tEfNS_4arch4Sm80ELb0ELb1ELb1ELb1ELb1ELb0ELb0ELb0ELi2ELi4ELi4ELi4ELb0EEENS1_21CollectiveEpilogueBwdISA_SB_SD_Li256ELb1ELb0ELi2EEENS1_19SingleTileSchedulerILb1ELb0ELb0ELi128EEEEEEEEEvNT_6ParamsE$_ZN4cute3eso3ESOILb0ELb0EJiiNS_1CILi1024EEEEEC2ERKiS6_RKS3_ - $_ZN7cutlass13device_kernelIN5flash19enable_sm80_to_sm89INS1_16FlashAttnBwdSm80INS1_25CollectiveMainloopBwdSm80ILi2ELi2EN4cute5tupleIJNS5_1CILi128EEES8_NS7_ILi64EEEEEENS_10bfloat16_tEfNS_4arch4Sm80ELb0ELb1ELb1ELb1ELb1ELb0ELb0ELb0ELi2ELi4ELi4ELi4ELb0EEENS1_21CollectiveEpilogueBwdISA_SB_SD_Li256ELb1ELb0ELi2EEENS1_19SingleTileSchedulerILb1ELb0ELb0ELi128EEEEEEEEEvNT_6ParamsE$_ZN4cute3eso3ESOILb0ELb0EJiiNS_1CILi0EEEEEC2ERKiS6_RKS3_)
$_ZN7cutlass13device_kernelIN5flash19enable_sm80_to_sm89INS1_16FlashAttnBwdSm80INS1_25CollectiveMainloopBwdSm80ILi2ELi2EN4cute5tupleIJNS5_1CILi128EEES8_NS7_ILi64EEEEEENS_10bfloat16_tEfNS_4arch4Sm80ELb0ELb1ELb1ELb1ELb1ELb0ELb0ELb0ELi2ELi4ELi4ELi4ELb0EEENS1_21CollectiveEpilogueBwdISA_SB_SD_Li256ELb1ELb0ELi2EEENS1_19SingleTileSchedulerILb1ELb0ELb0ELi128EEEEEEEEEvNT_6ParamsE$_ZN4cute3eso3ESOILb0ELb0EJiiNS_1CILi0EEEEEC2ERKiS6_RKS3_:
[----:B------:R-:W-:Y:S02]  /*8080*/  IADD3 R6, R6, -c[0x0][0x20], RZ ;  /* 0x8000080006067a10 */ /* 0x000fe40007ffe0ff */
[----:B------:R-:W-:-:S03]  /*8090*/  IADD3 R3, R5, -c[0x0][0x20], RZ ;  /* 0x8000080005037a10 */ /* 0x000fc60007ffe0ff */
[----:B------:R1:W-:Y:S04]  /*80a0*/  STL [R6], R7 ;  /* 0x0000000706007387 */ /* 0x0003e80000100800 */
[----:B------:R-:W2:Y:S01]  /*80b0*/  LDL R3, [R3] ;  /* 0x0000000003037983 */ /* 0x000ea20000100800 */
[----:B------:R-:W-:-:S03]  /*80c0*/  IMAD.MOV.U32 R11, RZ, RZ, 0x0 ;  /* 0x00000000ff0b7424 */ /* 0x000fc600078e00ff */
[----:B--2---:R1:W-:Y:S01]  /*80d0*/  STL [R6+0x4], R3 ;  /* 0x0000040306007387 */ /* 0x0043e20000100800 */
[----:B------:R-:W-:Y:S05]  /*80e0*/  RET.REL.NODEC R10 `(_ZN7cutlass13device_kernelIN5flash19enable_sm80_to_sm89INS1_16FlashAttnBwdSm80INS1_25CollectiveMainloopBwdSm80ILi2ELi2EN4cute5tupleIJNS5_1CILi128EEES8_NS7_ILi64EEEEEENS_10bfloat16_tEfNS_4arch4Sm80ELb0ELb1ELb1ELb1ELb1ELb0ELb0ELb0ELi2ELi4ELi4ELi4ELb0EEENS1_21CollectiveEpilogueBwdISA_SB_SD_Li256ELb1ELb0ELi2EEENS1_19SingleTileSchedulerILb1ELb0ELb0ELi128EEEEEEEEEvNT_6ParamsE) ;  /* 0xffff7f100a007950 */ /* 0x000fea0003c3ffff */
        .type           $_ZN7cutlass13device_kernelIN5flash19enable_sm80_to_sm89INS1_16FlashAttnBwdSm80INS1_25CollectiveMainloopBwdSm80ILi2ELi2EN4cute5tupleIJNS5_1CILi128EEES8_NS7_ILi64EEEEEENS_10bfloat16_tEfNS_4arch4Sm80ELb0ELb1ELb1ELb1ELb1ELb0ELb0ELb0ELi2ELi4ELi4ELi4ELb0EEENS1_21CollectiveEpilogueBwdISA_SB_SD_Li256ELb1ELb0ELi2EEENS1_19SingleTileSchedulerILb1ELb0ELb0ELi128EEEEEEEEEvNT_6ParamsE$_ZN4cute3eso3ESOILb0ELb0EJiiNS_1CILi1024EEEEEC2ERKiS6_RKS3_,@function
        .size           $_ZN7cutlass13device_kernelIN5flash19enable_sm80_to_sm89INS1_16FlashAttnBwdSm80INS1_25CollectiveMainloopBwdSm80ILi2ELi2EN4cute5tupleIJNS5_1CILi128EEES8_NS7_ILi64EEEEEENS_10bfloat16_tEfNS_4arch4Sm80ELb0ELb1ELb1ELb1ELb1ELb0ELb0ELb0ELi2ELi4ELi4ELi4ELb0EEENS1_21CollectiveEpilogueBwdISA_SB_SD_Li256ELb1ELb0ELi2EEENS1_19SingleTileSchedulerILb1ELb0ELb0ELi128EEEEEEEEEvNT_6ParamsE$_ZN4cute3eso3ESOILb0ELb0EJiiNS_1CILi1024EEEEEC2ERKiS6_RKS3_,($_ZN7cutlass13device_kernelIN5flash19enable_sm80_to_sm89INS1_16FlashAttnBwdSm80INS1_25CollectiveMainloopBwdSm80ILi2ELi2EN4cute5tupleIJNS5_1CILi128EEES8_NS7_ILi64EEEEEENS_10bfloat16_tEfNS_4arch4Sm80ELb0ELb1ELb1ELb1ELb1ELb0ELb0ELb0ELi2ELi4ELi4ELi4ELb0EEENS1_21CollectiveEpilogueBwdISA_SB_SD_Li256ELb1ELb0ELi2EEENS1_19SingleTileSchedulerILb1ELb0ELb0ELi128EEEEEEEEEvNT_6ParamsE$_ZN4cute3eso3ESOILb0ELb0EJiiNS_1CILi144EEENS2_ILi512EEEEEC2ERKiS7_RKS3_RKS4_ - $_ZN7cutlass13device_kernelIN5flash19enable_sm80_to_sm89INS1_16FlashAttnBwdSm80INS1_25CollectiveMainloopBwdSm80ILi2ELi2EN4cute5tupleIJNS5_1CILi128EEES8_NS7_ILi64EEEEEENS_10bfloat16_tEfNS_4arch4Sm80ELb0ELb1ELb1ELb1ELb1ELb0ELb0ELb0ELi2ELi4ELi4ELi4ELb0EEENS1_21CollectiveEpilogueBwdISA_SB_SD_Li256ELb1ELb0ELi2EEENS1_19SingleTileSchedulerILb1ELb0ELb0ELi128EEEEEEEEEvNT_6ParamsE$_ZN4cute3eso3ESOILb0ELb0EJiiNS_1CILi1024EEEEEC2ERKiS6_RKS3_)
$_ZN7cutlass13device_kernelIN5flash19enable_sm80_to_sm89INS1_16FlashAttnBwdSm80INS1_25CollectiveMainloopBwdSm80ILi2ELi2EN4cute5tupleIJNS5_1CILi128EEES8_NS7_ILi64EEEEEENS_10bfloat16_tEfNS_4arch4Sm80ELb0ELb1ELb1ELb1ELb1ELb0ELb0ELb0ELi2ELi4ELi4ELi4ELb0EEENS1_21CollectiveEpilogueBwdISA_SB_SD_Li256ELb1ELb0ELi2EEENS1_19SingleTileSchedulerILb1ELb0ELb0ELi128EEEEEEEEEvNT_6ParamsE$_ZN4cute3eso3ESOILb0ELb0EJiiNS_1CILi1024EEEEEC2ERKiS6_RKS3_:
[----:B------:R-:W-:Y:S02]  /*80f0*/  IADD3 R3, R3, -c[0x0][0x20], RZ ;  /* 0x8000080003037a10 */ /* 0x000fe40007ffe0ff */
[----:B------:R-:W-:-:S03]  /*8100*/  IADD3 R2, R2, -c[0x0][0x20], RZ ;  /* 0x8000080002027a10 */ /* 0x000fc60007ffe0ff */
[----:B------:R1:W-:Y:S04]  /*8110*/  STL [R3], R8 ;  /* 0x0000000803007387 */ /* 0x0003e80000100800 */
[----:B------:R-:W2:Y:S01]  /*8120*/  LDL R2, [R2] ;  /* 0x0000000002027983 */ /* 0x000ea20000100800 */
[----:B------:R-:W-:-:S03]  /*8130*/  IMAD.MOV.U32 R7, RZ, RZ, 0x0 ;  /* 0x00000000ff077424 */ /* 0x000fc600078e00ff */
[----:B--2---:R1:W-:Y:S01]  /*8140*/  STL [R3+0x4], R2 ;  /* 0x0000040203007387 */ /* 0x0043e20000100800 */
[----:B------:R-:W-:Y:S05]  /*8150*/  RET.REL.NODEC R6 `(_ZN7cutlass13device_kernelIN5flash19enable_sm80_to_sm89INS1_16FlashAttnBwdSm80INS1_25CollectiveMainloopBwdSm80ILi2ELi2EN4cute5tupleIJNS5_1CILi128EEES8_NS7_ILi64EEEEEENS_10bfloat16_tEfNS_4arch4Sm80ELb0ELb1ELb1ELb1ELb1ELb0ELb0ELb0ELi2ELi4ELi4ELi4ELb0EEENS1_21CollectiveEpilogueBwdISA_SB_SD_Li256ELb1ELb0ELi2EEENS1_19SingleTileSchedulerILb1ELb0ELb0ELi128EEEEEEEEEvNT_6ParamsE) ;  /* 0xffff7ea006007950 */ /* 0x000fea0003c3ffff */
        .type           $_ZN7cutlass13device_kernelIN5flash19enable_sm80_to_sm89INS1_16FlashAttnBwdSm80INS1_25CollectiveMainloopBwdSm80ILi2ELi2EN4cute5tupleIJNS5_1CILi128EEES8_NS7_ILi64EEEEEENS_10bfloat16_tEfNS_4arch4Sm80ELb0ELb1ELb1ELb1ELb1ELb0ELb0ELb0ELi2ELi4ELi4ELi4ELb0EEENS1_21CollectiveEpilogueBwdISA_SB_SD_Li256ELb1ELb0ELi2EEENS1_19SingleTileSchedulerILb1ELb0ELb0ELi128EEEEEEEEEvNT_6ParamsE$_ZN4cute3eso3ESOILb0ELb0EJiiNS_1CILi144EEENS2_ILi512EEEEEC2ERKiS7_RKS3_RKS4_,@function
        .size           $_ZN7cutlass13device_kernelIN5flash19enable_sm80_to_sm89INS1_16FlashAttnBwdSm80INS1_25CollectiveMainloopBwdSm80ILi2ELi2EN4cute5tupleIJNS5_1CILi128EEES8_NS7_ILi64EEEEEENS_10bfloat16_tEfNS_4arch4Sm80ELb0ELb1ELb1ELb1ELb1ELb0ELb0ELb0ELi2ELi4ELi4ELi4ELb0EEENS1_21CollectiveEpilogueBwdISA_SB_SD_Li256ELb1ELb0ELi2EEENS1_19SingleTileSchedulerILb1ELb0ELb0ELi128EEEEEEEEEvNT_6ParamsE$_ZN4cute3eso3ESOILb0ELb0EJiiNS_1CILi144EEENS2_ILi512EEEEEC2ERKiS7_RKS3_RKS4_,($_ZN7cutlass13device_kernelIN5flash19enable_sm80_to_sm89INS1_16FlashAttnBwdSm80INS1_25CollectiveMainloopBwdSm80ILi2ELi2EN4cute5tupleIJNS5_1CILi128EEES8_NS7_ILi64EEEEEENS_10bfloat16_tEfNS_4arch4Sm80ELb0ELb1ELb1ELb1ELb1ELb0ELb0ELb0ELi2ELi4ELi4ELi4ELb0EEENS1_21CollectiveEpilogueBwdISA_SB_SD_Li256ELb1ELb0ELi2EEENS1_19SingleTileSchedulerILb1ELb0ELb0ELi128EEEEEEEEEvNT_6ParamsE$_ZN4cute3eso3ESOILb0ELb0EJiiNS_1CILi72EEENS2_ILi512EEEEEC2ERKiS7_RKS3_RKS4_ - $_ZN7cutlass13device_kernelIN5flash19enable_sm80_to_sm89INS1_16FlashAttnBwdSm80INS1_25CollectiveMainloopBwdSm80ILi2ELi2EN4cute5tupleIJNS5_1CILi128EEES8_NS7_ILi64EEEEEENS_10bfloat16_tEfNS_4arch4Sm80ELb0ELb1ELb1ELb1ELb1ELb0ELb0ELb0ELi2ELi4ELi4ELi4ELb0EEENS1_21CollectiveEpilogueBwdISA_SB_SD_Li256ELb1ELb0ELi2EEENS1_19SingleTileSchedulerILb1ELb0ELb0ELi128EEEEEEEEEvNT_6ParamsE$_ZN4cute3eso3ESOILb0ELb0EJiiNS_1CILi144EEENS2_ILi512EEEEEC2ERKiS7_RKS3_RKS4_)
$_ZN7cutlass13device_kernelIN5flash19enable_sm80_to_sm89INS1_16FlashAttnBwdSm80INS1_25CollectiveMainloopBwdSm80ILi2ELi2EN4cute5tupleIJNS5_1CILi128EEES8_NS7_ILi64EEEEEENS_10bfloat16_tEfNS_4arch4Sm80ELb0ELb1ELb1ELb1ELb1ELb0ELb0ELb0ELi2ELi4ELi4ELi4ELb0EEENS1_21CollectiveEpilogueBwdISA_SB_SD_Li256ELb1ELb0ELi2EEENS1_19SingleTileSchedulerILb1ELb0ELb0ELi128EEEEEEEEEvNT_6ParamsE$_ZN4cute3eso3ESOILb0ELb0EJiiNS_1CILi144EEENS2_ILi512EEEEEC2ERKiS7_RKS3_RKS4_:
        /* <DEDUP_REMOVED lines=8> */
        .type           $_ZN7cutlass13device_kernelIN5flash19enable_sm80_to_sm89INS1_16FlashAttnBwdSm80INS1_25CollectiveMainloopBwdSm80ILi2ELi2EN4cute5tupleIJNS5_1CILi128EEES8_NS7_ILi64EEEEEENS_10bfloat16_tEfNS_4arch4Sm80ELb0ELb1ELb1ELb1ELb1ELb0ELb0ELb0ELi2ELi4ELi4ELi4ELb0EEENS1_21CollectiveEpilogueBwdISA_SB_SD_Li256ELb1ELb0ELi2EEENS1_19SingleTileSchedulerILb1ELb0ELb0ELi128EEEEEEEEEvNT_6ParamsE$_ZN4cute3eso3ESOILb0ELb0EJiiNS_1CILi72EEENS2_ILi512EEEEEC2ERKiS7_RKS3_RKS4_,@function
        .size           $_ZN7cutlass13device_kernelIN5flash19enable_sm80_to_sm89INS1_16FlashAttnBwdSm80INS1_25CollectiveMainloopBwdSm80ILi2ELi2EN4cute5tupleIJNS5_1CILi128EEES8_NS7_ILi64EEEEEENS_10bfloat16_tEfNS_4arch4Sm80ELb0ELb1ELb1ELb1ELb1ELb0ELb0ELb0ELi2ELi4ELi4ELi4ELb0EEENS1_21CollectiveEpilogueBwdISA_SB_SD_Li256ELb1ELb0ELi2EEENS1_19SingleTileSchedulerILb1ELb0ELb0ELi128EEEEEEEEEvNT_6ParamsE$_ZN4cute3eso3ESOILb0ELb0EJiiNS_1CILi72EEENS2_ILi512EEEEEC2ERKiS7_RKS3_RKS4_,($_ZN7cutlass13device_kernelIN5flash19enable_sm80_to_sm89INS1_16FlashAttnBwdSm80INS1_25CollectiveMainloopBwdSm80ILi2ELi2EN4cute5tupleIJNS5_1CILi128EEES8_NS7_ILi64EEEEEENS_10bfloat16_tEfNS_4arch4Sm80ELb0ELb1ELb1ELb1ELb1ELb0ELb0ELb0ELi2ELi4ELi4ELi4ELb0EEENS1_21CollectiveEpilogueBwdISA_SB_SD_Li256ELb1ELb0ELi2EEENS1_19SingleTileSchedulerILb1ELb0ELb0ELi128EEEEEEEEEvNT_6ParamsE$_ZN4cute3eso3ESOILb0ELb0EJiiNS_1CILi8192EEEEEC2ERKiS6_RKS3_ - $_ZN7cutlass13device_kernelIN5flash19enable_sm80_to_sm89INS1_16FlashAttnBwdSm80INS1_25CollectiveMainloopBwdSm80ILi2ELi2EN4cute5tupleIJNS5_1CILi128EEES8_NS7_ILi64EEEEEENS_10bfloat16_tEfNS_4arch4Sm80ELb0ELb1ELb1ELb1ELb1ELb0ELb0ELb0ELi2ELi4ELi4ELi4ELb0EEENS1_21CollectiveEpilogueBwdISA_SB_SD_Li256ELb1ELb0ELi2EEENS1_19SingleTileSchedulerILb1ELb0ELb0ELi128EEEEEEEEEvNT_6ParamsE$_ZN4cute3eso3ESOILb0ELb0EJiiNS_1CILi72EEENS2_ILi512EEEEEC2ERKiS7_RKS3_RKS4_)
$_ZN7cutlass13device_kernelIN5flash19enable_sm80_to_sm89INS1_16FlashAttnBwdSm80INS1_25CollectiveMainloopBwdSm80ILi2ELi2EN4cute5tupleIJNS5_1CILi128EEES8_NS7_ILi64EEEEEENS_10bfloat16_tEfNS_4arch4Sm80ELb0ELb1ELb1ELb1ELb1ELb0ELb0ELb0ELi2ELi4ELi4ELi4ELb0EEENS1_21CollectiveEpilogueBwdISA_SB_SD_Li256ELb1ELb0ELi2EEENS1_19SingleTileSchedulerILb1ELb0ELb0ELi128EEEEEEEEEvNT_6ParamsE$_ZN4cute3eso3ESOILb0ELb0EJiiNS_1CILi72EEENS2_ILi512EEEEEC2ERKiS7_RKS3_RKS4_:
[----:B------:R-:W-:Y:S02]  /*81e0*/  IADD3 R4, R3, -c[0x0][0x20], RZ ;  /* 0x8000080003047a10 */ /* 0x000fe40007ffe0ff */
[----:B------:R-:W-:-:S03]  /*81f0*/  IADD3 R3, R7, -c[0x0][0x20], RZ ;  /* 0x8000080007037a10 */ /* 0x000fc60007ffe0ff */
[----:B------:R1:W-:Y:S04]  /*8200*/  STL [R4], R5 ;  /* 0x0000000504007387 */ /* 0x0003e80000100800 */
[----:B------:R-:W2:Y:S01]  /*8210*/  LDL R3, [R3] ;  /* 0x0000000003037983 */ /* 0x000ea20000100800 */
[----:B------:R-:W-:-:S03]  /*8220*/  IMAD.MOV.U32 R7, RZ, RZ, 0x0 ;  /* 0x00000000ff077424 */ /* 0x000fc600078e00ff */
[----:B--2---:R1:W-:Y:S01]  /*8230*/  STL [R4+0x4], R3 ;  /* 0x0000040304007387 */ /* 0x0043e20000100800 */
[----:B------:R-:W-:Y:S05]  /*8240*/  RET.REL.NODEC R6 `(_ZN7cutlass13device_kernelIN5flash19enable_sm80_to_sm89INS1_16FlashAttnBwdSm80INS1_25CollectiveMainloopBwdSm80ILi2ELi2EN4cute5tupleIJNS5_1CILi128EEES8_NS7_ILi64EEEEEENS_10bfloat16_tEfNS_4arch4Sm80ELb0ELb1ELb1ELb1ELb1ELb0ELb0ELb0ELi2ELi4ELi4ELi4ELb0EEENS1_21CollectiveEpilogueBwdISA_SB_SD_Li256ELb1ELb0ELi2EEENS1_19SingleTileSchedulerILb1ELb0ELb0ELi128EEEEEEEEEvNT_6ParamsE) ;  /* 0xffff7db006007950 */ /* 0x000fea0003c3ffff */
        .type           $_ZN7cutlass13device_kernelIN5flash19enable_sm80_to_sm89INS1_16FlashAttnBwdSm80INS1_25CollectiveMainloopBwdSm80ILi2ELi2EN4cute5tupleIJNS5_1CILi128EEES8_NS7_ILi64EEEEEENS_10bfloat16_tEfNS_4arch4Sm80ELb0ELb1ELb1ELb1ELb1ELb0ELb0ELb0ELi2ELi4ELi4ELi4ELb0EEENS1_21CollectiveEpilogueBwdISA_SB_SD_Li256ELb1ELb0ELi2EEENS1_19SingleTileSchedulerILb1ELb0ELb0ELi128EEEEEEEEEvNT_6ParamsE$_ZN4cute3eso3ESOILb0ELb0EJiiNS_1CILi8192EEEEEC2ERKiS6_RKS3_,@function
        .size           $_ZN7cutlass13device_kernelIN5flash19enable_sm80_to_sm89INS1_16FlashAttnBwdSm80INS1_25CollectiveMainloopBwdSm80ILi2ELi2EN4cute5tupleIJNS5_1CILi128EEES8_NS7_ILi64EEEEEENS_10bfloat16_tEfNS_4arch4Sm80ELb0ELb1ELb1ELb1ELb1ELb0ELb0ELb0ELi2ELi4ELi4ELi4ELb0EEENS1_21CollectiveEpilogueBwdISA_SB_SD_Li256ELb1ELb0ELi2EEENS1_19SingleTileSchedulerILb1ELb0ELb0ELi128EEEEEEEEEvNT_6ParamsE$_ZN4cute3eso3ESOILb0ELb0EJiiNS_1CILi8192EEEEEC2ERKiS6_RKS3_,($_ZN7cutlass13device_kernelIN5flash19enable_sm80_to_sm89INS1_16FlashAttnBwdSm80INS1_25CollectiveMainloopBwdSm80ILi2ELi2EN4cute5tupleIJNS5_1CILi128EEES8_NS7_ILi64EEEEEENS_10bfloat16_tEfNS_4arch4Sm80ELb0ELb1ELb1ELb1ELb1ELb0ELb0ELb0ELi2ELi4ELi4ELi4ELb0EEENS1_21CollectiveEpilogueBwdISA_SB_SD_Li256ELb1ELb0ELi2EEENS1_19SingleTileSchedulerILb1ELb0ELb0ELi128EEEEEEEEEvNT_6ParamsE$_ZN4cute3eso3ESOILb0ELb0EJiiiEEC2ERKiS4_S4_ - $_ZN7cutlass13device_kernelIN5flash19enable_sm80_to_sm89INS1_16FlashAttnBwdSm80INS1_25CollectiveMainloopBwdSm80ILi2ELi2EN4cute5tupleIJNS5_1CILi128EEES8_NS7_ILi64EEEEEENS_10bfloat16_tEfNS_4arch4Sm80ELb0ELb1ELb1ELb1ELb1ELb0ELb0ELb0ELi2ELi4ELi4ELi4ELb0EEENS1_21CollectiveEpilogueBwdISA_SB_SD_Li256ELb1ELb0ELi2EEENS1_19SingleTileSchedulerILb1ELb0ELb0ELi128EEEEEEEEEvNT_6ParamsE$_ZN4cute3eso3ESOILb0ELb0EJiiNS_1CILi8192EEEEEC2ERKiS6_RKS3_)
$_ZN7cutlass13device_kernelIN5flash19enable_sm80_to_sm89INS1_16FlashAttnBwdSm80INS1_25CollectiveMainloopBwdSm80ILi2ELi2EN4cute5tupleIJNS5_1CILi128EEES8_NS7_ILi64EEEEEENS_10bfloat16_tEfNS_4arch4Sm80ELb0ELb1ELb1ELb1ELb1ELb0ELb0ELb0ELi2ELi4ELi4ELi4ELb0EEENS1_21CollectiveEpilogueBwdISA_SB_SD_Li256ELb1ELb0ELi2EEENS1_19SingleTileSchedulerILb1ELb0ELb0ELi128EEEEEEEEEvNT_6ParamsE$_ZN4cute3eso3ESOILb0ELb0EJiiNS_1CILi8192EEEEEC2ERKiS6_RKS3_:
[----:B------:R-:W-:Y:S02]  /*8250*/  IADD3 R3, R3, -c[0x0][0x20], RZ ;  /* 0x8000080003037a10 */ /* 0x000fe40007ffe0ff */
[----:B------:R-:W-:-:S03]  /*8260*/  IADD3 R2, R2, -c[0x0][0x20], RZ ;  /* 0x8000080002027a10 */ /* 0x000fc60007ffe0ff */
[----:B------:R1:W-:Y:S04]  /*8270*/  STL [R3], R10 ;  /* 0x0000000a03007387 */ /* 0x0003e80000100800 */
[----:B------:R-:W2:Y:S01]  /*8280*/  LDL R2, [R2] ;  /* 0x0000000002027983 */ /* 0x000ea20000100800 */
[----:B------:R-:W-:-:S03]  /*8290*/  IMAD.MOV.U32 R9, RZ, RZ, 0x0 ;  /* 0x00000000ff097424 */ /* 0x000fc600078e00ff */
[----:B--2---:R1:W-:Y:S01]  /*82a0*/  STL [R3+0x4], R2 ;  /* 0x0000040203007387 */ /* 0x0043e20000100800 */
[----:B------:R-:W-:Y:S05]  /*82b0*/  RET.REL.NODEC R8 `(_ZN7cutlass13device_kernelIN5flash19enable_sm80_to_sm89INS1_16FlashAttnBwdSm80INS1_25CollectiveMainloopBwdSm80ILi2ELi2EN4cute5tupleIJNS5_1CILi128EEES8_NS7_ILi64EEEEEENS_10bfloat16_tEfNS_4arch4Sm80ELb0ELb1ELb1ELb1ELb1ELb0ELb0ELb0ELi2ELi4ELi4ELi4ELb0EEENS1_21CollectiveEpilogueBwdISA_SB_SD_Li256ELb1ELb0ELi2EEENS1_19SingleTileSchedulerILb1ELb0ELb0ELi128EEEEEEEEEvNT_6ParamsE) ;  /* 0xffff7d4008007950 */ /* 0x000fea0003c3ffff */
        .type           $_ZN7cutlass13device_kernelIN5flash19enable_sm80_to_sm89INS1_16FlashAttnBwdSm80INS1_25CollectiveMainloopBwdSm80ILi2ELi2EN4cute5tupleIJNS5_1CILi128EEES8_NS7_ILi64EEEEEENS_10bfloat16_tEfNS_4arch4Sm80ELb0ELb1ELb1ELb1ELb1ELb0ELb0ELb0ELi2ELi4ELi4ELi4ELb0EEENS1_21CollectiveEpilogueBwdISA_SB_SD_Li256ELb1ELb0ELi2EEENS1_19SingleTileSchedulerILb1ELb0ELb0ELi128EEEEEEEEEvNT_6ParamsE$_ZN4cute3eso3ESOILb0ELb0EJiiiEEC2ERKiS4_S4_,@function
        .size           $_ZN7cutlass13device_kernelIN5flash19enable_sm80_to_sm89INS1_16FlashAttnBwdSm80INS1_25CollectiveMainloopBwdSm80ILi2ELi2EN4cute5tupleIJNS5_1CILi128EEES8_NS7_ILi64EEEEEENS_10bfloat16_tEfNS_4arch4Sm80ELb0ELb1ELb1ELb1ELb1ELb0ELb0ELb0ELi2ELi4ELi4ELi4ELb0EEENS1_21CollectiveEpilogueBwdISA_SB_SD_Li256ELb1ELb0ELi2EEENS1_19SingleTileSchedulerILb1ELb0ELb0ELi128EEEEEEEEEvNT_6ParamsE$_ZN4cute3eso3ESOILb0ELb0EJiiiEEC2ERKiS4_S4_,($_ZN7cutlass13device_kernelIN5flash19enable_sm80_to_sm89INS1_16FlashAttnBwdSm80INS1_25CollectiveMainloopBwdSm80ILi2ELi2EN4cute5tupleIJNS5_1CILi128EEES8_NS7_ILi64EEEEEENS_10bfloat16_tEfNS_4arch4Sm80ELb0ELb1ELb1ELb1ELb1ELb0ELb0ELb0ELi2ELi4ELi4ELi4ELb0EEENS1_21CollectiveEpilogueBwdISA_SB_SD_Li256ELb1ELb0ELi2EEENS1_19SingleTileSchedulerILb1ELb0ELb0ELi128EEEEEEEEEvNT_6ParamsE$_ZN4cute3eso3ESOILb0ELb0EJiiiNS_1CILi0EEEEEC2ERKiS6_S6_RKS3_ - $_ZN7cutlass13device_kernelIN5flash19enable_sm80_to_sm89INS1_16FlashAttnBwdSm80INS1_25CollectiveMainloopBwdSm80ILi2ELi2EN4cute5tupleIJNS5_1CILi128EEES8_NS7_ILi64EEEEEENS_10bfloat16_tEfNS_4arch4Sm80ELb0ELb1ELb1ELb1ELb1ELb0ELb0ELb0ELi2ELi4ELi4ELi4ELb0EEENS1_21CollectiveEpilogueBwdISA_SB_SD_Li256ELb1ELb0ELi2EEENS1_19SingleTileSchedulerILb1ELb0ELb0ELi128EEEEEEEEEvNT_6ParamsE$_ZN4cute3eso3ESOILb0ELb0EJiiiEEC2ERKiS4_S4_)
$_ZN7cutlass13device_kernelIN5flash19enable_sm80_to_sm89INS1_16FlashAttnBwdSm80INS1_25CollectiveMainloopBwdSm80ILi2ELi2EN4cute5tupleIJNS5_1CILi128EEES8_NS7_ILi64EEEEEENS_10bfloat16_tEfNS_4arch4Sm80ELb0ELb1ELb1ELb1ELb1ELb0ELb0ELb0ELi2ELi4ELi4ELi4ELb0EEENS1_21CollectiveEpilogueBwdISA_SB_SD_Li256ELb1ELb0ELi2EEENS1_19SingleTileSchedulerILb1ELb0ELb0ELi128EEEEEEEEEvNT_6ParamsE$_ZN4cute3eso3ESOILb0ELb0EJiiiEEC2ERKiS4_S4_:
        /* <DEDUP_REMOVED lines=9> */
[----:B------:R-:W-:Y:S05]  /*8350*/  RET.REL.NODEC R4 `(_ZN7cutlass13device_kernelIN5flash19enable_sm80_to_sm89INS1_16FlashAttnBwdSm80INS1_25CollectiveMainloopBwdSm80ILi2ELi2EN4cute5tupleIJNS5_1CILi128EEES8_NS7_ILi64EEEEEENS_10bfloat16_tEfNS_4arch4Sm80ELb0ELb1ELb1ELb1ELb1ELb0ELb0ELb0ELi2ELi4ELi4ELi4ELb0EEENS1_21CollectiveEpilogueBwdISA_SB_SD_Li256ELb1ELb0ELi2EEENS1_19SingleTileSchedulerILb1ELb0ELb0ELi128EEEEEEEEEvNT_6ParamsE) ;  /* 0xffff7ca004007950 */ /* 0x000fea0003c3ffff */
        .type           $_ZN7cutlass13device_kernelIN5flash19enable_sm80_to_sm89INS1_16FlashAttnBwdSm80INS1_25CollectiveMainloopBwdSm80ILi2ELi2EN4cute5tupleIJNS5_1CILi128EEES8_NS7_ILi64EEEEEENS_10bfloat16_tEfNS_4arch4Sm80ELb0ELb1ELb1ELb1ELb1ELb0ELb0ELb0ELi2ELi4ELi4ELi4ELb0EEENS1_21CollectiveEpilogueBwdISA_SB_SD_Li256ELb1ELb0ELi2EEENS1_19SingleTileSchedulerILb1ELb0ELb0ELi128EEEEEEEEEvNT_6ParamsE$_ZN4cute3eso3ESOILb0ELb0EJiiiNS_1CILi0EEEEEC2ERKiS6_S6_RKS3_,@function
        .size           $_ZN7cutlass13device_kernelIN5flash19enable_sm80_to_sm89INS1_16FlashAttnBwdSm80INS1_25CollectiveMainloopBwdSm80ILi2ELi2EN4cute5tupleIJNS5_1CILi128EEES8_NS7_ILi64EEEEEENS_10bfloat16_tEfNS_4arch4Sm80ELb0ELb1ELb1ELb1ELb1ELb0ELb0ELb0ELi2ELi4ELi4ELi4ELb0EEENS1_21CollectiveEpilogueBwdISA_SB_SD_Li256ELb1ELb0ELi2EEENS1_19SingleTileSchedulerILb1ELb0ELb0ELi128EEEEEEEEEvNT_6ParamsE$_ZN4cute3eso3ESOILb0ELb0EJiiiNS_1CILi0EEEEEC2ERKiS6_S6_RKS3_,($_ZN7cutlass13device_kernelIN5flash19enable_sm80_to_sm89INS1_16FlashAttnBwdSm80INS1_25CollectiveMainloopBwdSm80ILi2ELi2EN4cute5tupleIJNS5_1CILi128EEES8_NS7_ILi64EEEEEENS_10bfloat16_tEfNS_4arch4Sm80ELb0ELb1ELb1ELb1ELb1ELb0ELb0ELb0ELi2ELi4ELi4ELi4ELb0EEENS1_21CollectiveEpilogueBwdISA_SB_SD_Li256ELb1ELb0ELi2EEENS1_19SingleTileSchedulerILb1ELb0ELb0ELi128EEEEEEEEEvNT_6ParamsE$_ZN4cute3eso3ESOILb0ELb0EJiiiNS_1CILi144EEENS2_ILi512EEEEEC2ERKiS7_S7_RKS3_RKS4_ - $_ZN7cutlass13device_kernelIN5flash19enable_sm80_to_sm89INS1_16FlashAttnBwdSm80INS1_25CollectiveMainloopBwdSm80ILi2ELi2EN4cute5tupleIJNS5_1CILi128EEES8_NS7_ILi64EEEEEENS_10bfloat16_tEfNS_4arch4Sm80ELb0ELb1ELb1ELb1ELb1ELb0ELb0ELb0ELi2ELi4ELi4ELi4ELb0EEENS1_21CollectiveEpilogueBwdISA_SB_SD_Li256ELb1ELb0ELi2EEENS1_19SingleTileSchedulerILb1ELb0ELb0ELi128EEEEEEEEEvNT_6ParamsE$_ZN4cute3eso3ESOILb0ELb0EJiiiNS_1CILi0EEEEEC2ERKiS6_S6_RKS3_)
$_ZN7cutlass13device_kernelIN5flash19enable_sm80_to_sm89INS1_16FlashAttnBwdSm80INS1_25CollectiveMainloopBwdSm80ILi2ELi2EN4cute5tupleIJNS5_1CILi128EEES8_NS7_ILi64EEEEEENS_10bfloat16_tEfNS_4arch4Sm80ELb0ELb1ELb1ELb1ELb1ELb0ELb0ELb0ELi2ELi4ELi4ELi4ELb0EEENS1_21CollectiveEpilogueBwdISA_SB_SD_Li256ELb1ELb0ELi2EEENS1_19SingleTileSchedulerILb1ELb0ELb0ELi128EEEEEEEEEvNT_6ParamsE$_ZN4cute3eso3ESOILb0ELb0EJiiiNS_1CILi0EEEEEC2ERKiS6_S6_RKS3_:
        /* <DEDUP_REMOVED lines=9> */
[----:B------:R-:W-:Y:S05]  /*83f0*/  RET.REL.NODEC R6 `(_ZN7cutlass13device_kernelIN5flash19enable_sm80_to_sm89INS1_16FlashAttnBwdSm80INS1_25CollectiveMainloopBwdSm80ILi2ELi2EN4cute5tupleIJNS5_1CILi128EEES8_NS7_ILi64EEEEEENS_10bfloat16_tEfNS_4arch4Sm80ELb0ELb1ELb1ELb1ELb1ELb0ELb0ELb0ELi2ELi4ELi4ELi4ELb0EEENS1_21CollectiveEpilogueBwdISA_SB_SD_Li256ELb1ELb0ELi2EEENS1_19SingleTileSchedulerILb1ELb0ELb0ELi128EEEEEEEEEvNT_6ParamsE) ;  /* 0xffff7c0006007950 */ /* 0x000fea0003c3ffff */
        .type           $_ZN7cutlass13device_kernelIN5flash19enable_sm80_to_sm89INS1_16FlashAttnBwdSm80INS1_25CollectiveMainloopBwdSm80ILi2ELi2EN4cute5tupleIJNS5_1CILi128EEES8_NS7_ILi64EEEEEENS_10bfloat16_tEfNS_4arch4Sm80ELb0ELb1ELb1ELb1ELb1ELb0ELb0ELb0ELi2ELi4ELi4ELi4ELb0EEENS1_21CollectiveEpilogueBwdISA_SB_SD_Li256ELb1ELb0ELi2EEENS1_19SingleTileSchedulerILb1ELb0ELb0ELi128EEEEEEEEEvNT_6ParamsE$_ZN4cute3eso3ESOILb0ELb0EJiiiNS_1CILi144EEENS2_ILi512EEEEEC2ERKiS7_S7_RKS3_RKS4_,@function
        .size           $_ZN7cutlass13device_kernelIN5flash19enable_sm80_to_sm89INS1_16FlashAttnBwdSm80INS1_25CollectiveMainloopBwdSm80ILi2ELi2EN4cute5tupleIJNS5_1CILi128EEES8_NS7_ILi64EEEEEENS_10bfloat16_tEfNS_4arch4Sm80ELb0ELb1ELb1ELb1ELb1ELb0ELb0ELb0ELi2ELi4ELi4ELi4ELb0EEENS1_21CollectiveEpilogueBwdISA_SB_SD_Li256ELb1ELb0ELi2EEENS1_19SingleTileSchedulerILb1ELb0ELb0ELi128EEEEEEEEEvNT_6ParamsE$_ZN4cute3eso3ESOILb0ELb0EJiiiNS_1CILi144EEENS2_ILi512EEEEEC2ERKiS7_S7_RKS3_RKS4_,($_ZN7cutlass13device_kernelIN5flash19enable_sm80_to_sm89INS1_16FlashAttnBwdSm80INS1_25CollectiveMainloopBwdSm80ILi2ELi2EN4cute5tupleIJNS5_1CILi128EEES8_NS7_ILi64EEEEEENS_10bfloat16_tEfNS_4arch4Sm80ELb0ELb1ELb1ELb1ELb1ELb0ELb0ELb0ELi2ELi4ELi4ELi4ELb0EEENS1_21CollectiveEpilogueBwdISA_SB_SD_Li256ELb1ELb0ELi2EEENS1_19SingleTileSchedulerILb1ELb0ELb0ELi128EEEEEEEEEvNT_6ParamsE$_ZN4cute3eso3ESOILb0ELb0EJiiiNS_1CILi72EEENS2_ILi512EEEEEC2ERKiS7_S7_RKS3_RKS4_ - $_ZN7cutlass13device_kernelIN5flash19enable_sm80_to_sm89INS1_16FlashAttnBwdSm80INS1_25CollectiveMainloopBwdSm80ILi2ELi2EN4cute5tupleIJNS5_1CILi128EEES8_NS7_ILi64EEEEEENS_10bfloat16_tEfNS_4arch4Sm80ELb0ELb1ELb1ELb1ELb1ELb0ELb0ELb0ELi2ELi4ELi4ELi4ELb0EEENS1_21CollectiveEpilogueBwdISA_SB_SD_Li256ELb1ELb0ELi2EEENS1_19SingleTileSchedulerILb1ELb0ELb0ELi128EEEEEEEEEvNT_6ParamsE$_ZN4cute3eso3ESOILb0ELb0EJiiiNS_1CILi144EEENS2_ILi512EEEEEC2ERKiS7_S7_RKS3_RKS4_)
$_ZN7cutlass13device_kernelIN5flash19enable_sm80_to_sm89INS1_16FlashAttnBwdSm80INS1_25CollectiveMainloopBwdSm80ILi2ELi2EN4cute5tupleIJNS5_1CILi128EEES8_NS7_ILi64EEEEEENS_10bfloat16_tEfNS_4arch4Sm80ELb0ELb1ELb1ELb1ELb1ELb0ELb0ELb0ELi2ELi4ELi4ELi4ELb0EEENS1_21CollectiveEpilogueBwdISA_SB_SD_Li256ELb1ELb0ELi2EEENS1_19SingleTileSchedulerILb1ELb0ELb0ELi128EEEEEEEEEvNT_6ParamsE$_ZN4cute3eso3ESOILb0ELb0EJiiiNS_1CILi144EEENS2_ILi512EEEEEC2ERKiS7_S7_RKS3_RKS4_:
        /* <DEDUP_REMOVED lines=10> */
        .type           $_ZN7cutlass13device_kernelIN5flash19enable_sm80_to_sm89INS1_16FlashAttnBwdSm80INS1_25CollectiveMainloopBwdSm80ILi2ELi2EN4cute5tupleIJNS5_1CILi128EEES8_NS7_ILi64EEEEEENS_10bfloat16_tEfNS_4arch4Sm80ELb0ELb1ELb1ELb1ELb1ELb0ELb0ELb0ELi2ELi4ELi4ELi4ELb0EEENS1_21CollectiveEpilogueBwdISA_SB_SD_Li256ELb1ELb0ELi2EEENS1_19SingleTileSchedulerILb1ELb0ELb0ELi128EEEEEEEEEvNT_6ParamsE$_ZN4cute3eso3ESOILb0ELb0EJiiiNS_1CILi72EEENS2_ILi512EEEEEC2ERKiS7_S7_RKS3_RKS4_,@function
        .size           $_ZN7cutlass13device_kernelIN5flash19enable_sm80_to_sm89INS1_16FlashAttnBwdSm80INS1_25CollectiveMainloopBwdSm80ILi2ELi2EN4cute5tupleIJNS5_1CILi128EEES8_NS7_ILi64EEEEEENS_10bfloat16_tEfNS_4arch4Sm80ELb0ELb1ELb1ELb1ELb1ELb0ELb0ELb0ELi2ELi4ELi4ELi4ELb0EEENS1_21CollectiveEpilogueBwdISA_SB_SD_Li256ELb1ELb0ELi2EEENS1_19SingleTileSchedulerILb1ELb0ELb0ELi128EEEEEEEEEvNT_6ParamsE$_ZN4cute3eso3ESOILb0ELb0EJiiiNS_1CILi72EEENS2_ILi512EEEEEC2ERKiS7_S7_RKS3_RKS4_,($_ZN7cutlass13device_kernelIN5flash19enable_sm80_to_sm89INS1_16FlashAttnBwdSm80INS1_25CollectiveMainloopBwdSm80ILi2ELi2EN4cute5tupleIJNS5_1CILi128EEES8_NS7_ILi64EEEEEENS_10bfloat16_tEfNS_4arch4Sm80ELb0ELb1ELb1ELb1ELb1ELb0ELb0ELb0ELi2ELi4ELi4ELi4ELb0EEENS1_21CollectiveEpilogueBwdISA_SB_SD_Li256ELb1ELb0ELi2EEENS1_19SingleTileSchedulerILb1ELb0ELb0ELi128EEEEEEEEEvNT_6ParamsE$_ZN4cute3eso3ESOILb0ELb1EJNS_5tupleIJiNS2_IJiNS_1CILi0EEEEEEEEENS2_IJNS_10UnderscoreENS2_IJS7_S7_EEEEEEEEC2ERKS6_RKS9_ - $_ZN7cutlass13device_kernelIN5flash19enable_sm80_to_sm89INS1_16FlashAttnBwdSm80INS1_25CollectiveMainloopBwdSm80ILi2ELi2EN4cute5tupleIJNS5_1CILi128EEES8_NS7_ILi64EEEEEENS_10bfloat16_tEfNS_4arch4Sm80ELb0ELb1ELb1ELb1ELb1ELb0ELb0ELb0ELi2ELi4ELi4ELi4ELb0EEENS1_21CollectiveEpilogueBwdISA_SB_SD_Li256ELb1ELb0ELi2EEENS1_19SingleTileSchedulerILb1ELb0ELb0ELi128EEEEEEEEEvNT_6ParamsE$_ZN4cute3eso3ESOILb0ELb0EJiiiNS_1CILi72EEENS2_ILi512EEEEEC2ERKiS7_S7_RKS3_RKS4_)
$_ZN7cutlass13device_kernelIN5flash19enable_sm80_to_sm89INS1_16FlashAttnBwdSm80INS1_25CollectiveMainloopBwdSm80ILi2ELi2EN4cute5tupleIJNS5_1CILi128EEES8_NS7_ILi64EEEEEENS_10bfloat16_tEfNS_4arch4Sm80ELb0ELb1ELb1ELb1ELb1ELb0ELb0ELb0ELi2ELi4ELi4ELi4ELb0EEENS1_21CollectiveEpilogueBwdISA_SB_SD_Li256ELb1ELb0ELi2EEENS1_19SingleTileSchedulerILb1ELb0ELb0ELi128EEEEEEEEEvNT_6ParamsE$_ZN4cute3eso3ESOILb0ELb0EJiiiNS_1CILi72EEENS2_ILi512EEEEEC2ERKiS7_S7_RKS3_RKS4_:
        /* <DEDUP_REMOVED lines=10> */
        .type           $_ZN7cutlass13device_kernelIN5flash19enable_sm80_to_sm89INS1_16FlashAttnBwdSm80INS1_25CollectiveMainloopBwdSm80ILi2ELi2EN4cute5tupleIJNS5_1CILi128EEES8_NS7_ILi64EEEEEENS_10bfloat16_tEfNS_4arch4Sm80ELb0ELb1ELb1ELb1ELb1ELb0ELb0ELb0ELi2ELi4ELi4ELi4ELb0EEENS1_21CollectiveEpilogueBwdISA_SB_SD_Li256ELb1ELb0ELi2EEENS1_19SingleTileSchedulerILb1ELb0ELb0ELi128EEEEEEEEEvNT_6ParamsE$_ZN4cute3eso3ESOILb0ELb1EJNS_5tupleIJiNS2_IJiNS_1CILi0EEEEEEEEENS2_IJNS_10UnderscoreENS2_IJS7_S7_EEEEEEEEC2ERKS6_RKS9_,@function
        .size           $_ZN7cutlass13device_kernelIN5flash19enable_sm80_to_sm89INS1_16FlashAttnBwdSm80INS1_25CollectiveMainloopBwdSm80ILi2ELi2EN4cute5tupleIJNS5_1CILi128EEES8_NS7_ILi64EEEEEENS_10bfloat16_tEfNS_4arch4Sm80ELb0ELb1ELb1ELb1ELb1ELb0ELb0ELb0ELi2ELi4ELi4ELi4ELb0EEENS1_21CollectiveEpilogueBwdISA_SB_SD_Li256ELb1ELb0ELi2EEENS1_19SingleTileSchedulerILb1ELb0ELb0ELi128EEEEEEEEEvNT_6ParamsE$_ZN4cute3eso3ESOILb0ELb1EJNS_5tupleIJiNS2_IJiNS_1CILi0EEEEEEEEENS2_IJNS_10UnderscoreENS2_IJS7_S7_EEEEEEEEC2ERKS6_RKS9_,($_ZN7cutlass13device_kernelIN5flash19enable_sm80_to_sm89INS1_16FlashAttnBwdSm80INS1_25CollectiveMainloopBwdSm80ILi2ELi2EN4cute5tupleIJNS5_1CILi128EEES8_NS7_ILi64EEEEEENS_10bfloat16_tEfNS_4arch4Sm80ELb0ELb1ELb1ELb1ELb1ELb0ELb0ELb0ELi2ELi4ELi4ELi4ELb0EEENS1_21CollectiveEpilogueBwdISA_SB_SD_Li256ELb1ELb0ELi2EEENS1_19SingleTileSchedulerILb1ELb0ELb0ELi128EEEEEEEEEvNT_6ParamsE$_ZN4cute3eso3ESOILb0ELb1EJNS_5tupleIJiNS2_IJiiEEEEEENS2_IJNS_10UnderscoreENS2_IJS5_S5_EEEEEEEEC2ERKS4_RKS7_ - $_ZN7cutlass13device_kernelIN5flash19enable_sm80_to_sm89INS1_16FlashAttnBwdSm80INS1_25CollectiveMainloopBwdSm80ILi2ELi2EN4cute5tupleIJNS5_1CILi128EEES8_NS7_ILi64EEEEEENS_10bfloat16_tEfNS_4arch4Sm80ELb0ELb1ELb1ELb1ELb1ELb0ELb0ELb0ELi2ELi4ELi4ELi4ELb0EEENS1_21CollectiveEpilogueBwdISA_SB_SD_Li256ELb1ELb0ELi2EEENS1_19SingleTileSchedulerILb1ELb0ELb0ELi128EEEEEEEEEvNT_6ParamsE$_ZN4cute3eso3ESOILb0ELb1EJNS_5tupleIJiNS2_IJiNS_1CILi0EEEEEEEEENS2_IJNS_10UnderscoreENS2_IJS7_S7_EEEEEEEEC2ERKS6_RKS9_)
$_ZN7cutlass13device_kernelIN5flash19enable_sm80_to_sm89INS1_16FlashAttnBwdSm80INS1_25CollectiveMainloopBwdSm80ILi2ELi2EN4cute5tupleIJNS5_1CILi128EEES8_NS7_ILi64EEEEEENS_10bfloat16_tEfNS_4arch4Sm80ELb0ELb1ELb1ELb1ELb1ELb0ELb0ELb0ELi2ELi4ELi4ELi4ELb0EEENS1_21CollectiveEpilogueBwdISA_SB_SD_Li256ELb1ELb0ELi2EEENS1_19SingleTileSchedulerILb1ELb0ELb0ELi128EEEEEEEEEvNT_6ParamsE$_ZN4cute3eso3ESOILb0ELb1EJNS_5tupleIJiNS2_IJiNS_1CILi0EEEEEEEEENS2_IJNS_10UnderscoreENS2_IJS7_S7_EEEEEEEEC2ERKS6_RKS9_:
[----:B------:R-:W-:Y:S02]  /*8540*/  IADD3 R4, R4, -c[0x0][0x20], RZ ;  /* 0x8000080004047a10 */ /* 0x000fe40007ffe0ff */
[----:B------:R-:W-:-:S03]  /*8550*/  MOV R7, 0x0 ;  /* 0x0000000000077802 */ /* 0x000fc60000000f00 */
[----:B------:R1:W-:Y:S04]  /*8560*/  STL [R4], R2 ;  /* 0x0000000204007387 */ /* 0x0003e80000100800 */
[----:B------:R1:W-:Y:S01]  /*8570*/  STL [R4+0x4], R3 ;  /* 0x0000040304007387 */ /* 0x0003e20000100800 */
[----:B------:R-:W-:Y:S05]  /*8580*/  RET.REL.NODEC R6 `(_ZN7cutlass13device_kernelIN5flash19enable_sm80_to_sm89INS1_16FlashAttnBwdSm80INS1_25CollectiveMainloopBwdSm80ILi2ELi2EN4cute5tupleIJNS5_1CILi128EEES8_NS7_ILi64EEEEEENS_10bfloat16_tEfNS_4arch4Sm80ELb0ELb1ELb1ELb1ELb1ELb0ELb0ELb0ELi2ELi4ELi4ELi4ELb0EEENS1_21CollectiveEpilogueBwdISA_SB_SD_Li256ELb1ELb0ELi2EEENS1_19SingleTileSchedulerILb1ELb0ELb0ELi128EEEEEEEEEvNT_6ParamsE) ;  /* 0xffff7a7006007950 */ /* 0x000fea0003c3ffff */
        .type           $_ZN7cutlass13device_kernelIN5flash19enable_sm80_to_sm89INS1_16FlashAttnBwdSm80INS1_25CollectiveMainloopBwdSm80ILi2ELi2EN4cute5tupleIJNS5_1CILi128EEES8_NS7_ILi64EEEEEENS_10bfloat16_tEfNS_4arch4Sm80ELb0ELb1ELb1ELb1ELb1ELb0ELb0ELb0ELi2ELi4ELi4ELi4ELb0EEENS1_21CollectiveEpilogueBwdISA_SB_SD_Li256ELb1ELb0ELi2EEENS1_19SingleTileSchedulerILb1ELb0ELb0ELi128EEEEEEEEEvNT_6ParamsE$_ZN4cute3eso3ESOILb0ELb1EJNS_5tupleIJiNS2_IJiiEEEEEENS2_IJNS_10UnderscoreENS2_IJS5_S5_EEEEEEEEC2ERKS4_RKS7_,@function
        .size           $_ZN7cutlass13device_kernelIN5flash19enable_sm80_to_sm89INS1_16FlashAttnBwdSm80INS1_25CollectiveMainloopBwdSm80ILi2ELi2EN4cute5tupleIJNS5_1CILi128EEES8_NS7_ILi64EEEEEENS_10bfloat16_tEfNS_4arch4Sm80ELb0ELb1ELb1ELb1ELb1ELb0ELb0ELb0ELi2ELi4ELi4ELi4ELb0EEENS1_21CollectiveEpilogueBwdISA_SB_SD_Li256ELb1ELb0ELi2EEENS1_19SingleTileSchedulerILb1ELb0ELb0ELi128EEEEEEEEEvNT_6ParamsE$_ZN4cute3eso3ESOILb0ELb1EJNS_5tupleIJiNS2_IJiiEEEEEENS2_IJNS_10UnderscoreENS2_IJS5_S5_EEEEEEEEC2ERKS4_RKS7_,($_ZN7cutlass13device_kernelIN5flash19enable_sm80_to_sm89INS1_16FlashAttnBwdSm80INS1_25CollectiveMainloopBwdSm80ILi2ELi2EN4cute5tupleIJNS5_1CILi128EEES8_NS7_ILi64EEEEEENS_10bfloat16_tEfNS_4arch4Sm80ELb0ELb1ELb1ELb1ELb1ELb0ELb0ELb0ELi2ELi4ELi4ELi4ELb0EEENS1_21CollectiveEpilogueBwdISA_SB_SD_Li256ELb1ELb0ELi2EEENS1_19SingleTileSchedulerILb1ELb0ELb0ELi128EEEEEEEEEvNT_6ParamsE$_ZN4cute3eso3ESOILb0ELb1EJNS_5tupleIJiiEEEEEC2ERKS3_ - $_ZN7cutlass13device_kernelIN5flash19enable_sm80_to_sm89INS1_16FlashAttnBwdSm80INS1_25CollectiveMainloopBwdSm80ILi2ELi2EN4cute5tupleIJNS5_1CILi128EEES8_NS7_ILi64EEEEEENS_10bfloat16_tEfNS_4arch4Sm80ELb0ELb1ELb1ELb1ELb1ELb0ELb0ELb0ELi2ELi4ELi4ELi4ELb0EEENS1_21CollectiveEpilogueBwdISA_SB_SD_Li256ELb1ELb0ELi2EEENS1_19SingleTileSchedulerILb1ELb0ELb0ELi128EEEEEEEEEvNT_6ParamsE$_ZN4cute3eso3ESOILb0ELb1EJNS_5tupleIJiNS2_IJiiEEEEEENS2_IJNS_10UnderscoreENS2_IJS5_S5_EEEEEEEEC2ERKS4_RKS7_)
$_ZN7cutlass13device_kernelIN5flash19enable_sm80_to_sm89INS1_16FlashAttnBwdSm80INS1_25CollectiveMainloopBwdSm80ILi2ELi2EN4cute5tupleIJNS5_1CILi128EEES8_NS7_ILi64EEEEEENS_10bfloat16_tEfNS_4arch4Sm80ELb0ELb1ELb1ELb1ELb1ELb0ELb0ELb0ELi2ELi4ELi4ELi4ELb0EEENS1_21CollectiveEpilogueBwdISA_SB_SD_Li256ELb1ELb0ELi2EEENS1_19SingleTileSchedulerILb1ELb0ELb0ELi128EEEEEEEEEvNT_6ParamsE$_ZN4cute3eso3ESOILb0ELb1EJNS_5tupleIJiNS2_IJiiEEEEEENS2_IJNS_10UnderscoreENS2_IJS5_S5_EEEEEEEEC2ERKS4_RKS7_:
[----:B------:R-:W-:Y:S02]  /*8590*/  IADD3 R4, R13, -c[0x0][0x20], RZ ;  /* 0x800008000d047a10 */ /* 0x000fe40007ffe0ff */
[----:B------:R-:W-:-:S03]  /*85a0*/  MOV R7, 0x0 ;  /* 0x0000000000077802 */ /* 0x000fc60000000f00 */
[----:B------:R1:W-:Y:S04]  /*85b0*/  STL [R4], R2 ;  /* 0x0000000204007387 */ /* 0x0003e80000100800 */
[----:B------:R1:W-:Y:S04]  /*85c0*/  STL [R4+0x4], R3 ;  /* 0x0000040304007387 */ /* 0x0003e80000100800 */
[----:B------:R1:W-:Y:S01]  /*85d0*/  STL [R4+0x8], R5 ;  /* 0x0000080504007387 */ /* 0x0003e20000100800 */
[----:B------:R-:W-:Y:S05]  /*85e0*/  RET.REL.NODEC R6 `(_ZN7cutlass13device_kernelIN5flash19enable_sm80_to_sm89INS1_16FlashAttnBwdSm80INS1_25CollectiveMainloopBwdSm80ILi2ELi2EN4cute5tupleIJNS5_1CILi128EEES8_NS7_ILi64EEEEEENS_10bfloat16_tEfNS_4arch4Sm80ELb0ELb1ELb1ELb1ELb1ELb0ELb0ELb0ELi2ELi4ELi4ELi4ELb0EEENS1_21CollectiveEpilogueBwdISA_SB_SD_Li256ELb1ELb0ELi2EEENS1_19SingleTileSchedulerILb1ELb0ELb0ELi128EEEEEEEEEvNT_6ParamsE) ;  /* 0xffff7a1006007950 */ /* 0x000fea0003c3ffff */
        .type           $_ZN7cutlass13device_kernelIN5flash19enable_sm80_to_sm89INS1_16FlashAttnBwdSm80INS1_25CollectiveMainloopBwdSm80ILi2ELi2EN4cute5tupleIJNS5_1CILi128EEES8_NS7_ILi64EEEEEENS_10bfloat16_tEfNS_4arch4Sm80ELb0ELb1ELb1ELb1ELb1ELb0ELb0ELb0ELi2ELi4ELi4ELi4ELb0EEENS1_21CollectiveEpilogueBwdISA_SB_SD_Li256ELb1ELb0ELi2EEENS1_19SingleTileSchedulerILb1ELb0ELb0ELi128EEEEEEEEEvNT_6ParamsE$_ZN4cute3eso3ESOILb0ELb1EJNS_5tupleIJiiEEEEEC2ERKS3_,@function
        .size           $_ZN7cutlass13device_kernelIN5flash19enable_sm80_to_sm89INS1_16FlashAttnBwdSm80INS1_25CollectiveMainloopBwdSm80ILi2ELi2EN4cute5tupleIJNS5_1CILi128EEES8_NS7_ILi64EEEEEENS_10bfloat16_tEfNS_4arch4Sm80ELb0ELb1ELb1ELb1ELb1ELb0ELb0ELb0ELi2ELi4ELi4ELi4ELb0EEENS1_21CollectiveEpilogueBwdISA_SB_SD_Li256ELb1ELb0ELi2EEENS1_19SingleTileSchedulerILb1ELb0ELb0ELi128EEEEEEEEEvNT_6ParamsE$_ZN4cute3eso3ESOILb0ELb1EJNS_5tupleIJiiEEEEEC2ERKS3_,($_ZN7cutlass13device_kernelIN5flash19enable_sm80_to_sm89INS1_16FlashAttnBwdSm80INS1_25CollectiveMainloopBwdSm80ILi2ELi2EN4cute5tupleIJNS5_1CILi128EEES8_NS7_ILi64EEEEEENS_10bfloat16_tEfNS_4arch4Sm80ELb0ELb1ELb1ELb1ELb1ELb0ELb0ELb0ELi2ELi4ELi4ELi4ELb0EEENS1_21CollectiveEpilogueBwdISA_SB_SD_Li256ELb1ELb0ELi2EEENS1_19SingleTileSchedulerILb1ELb0ELb0ELi128EEEEEEEEEvNT_6ParamsE$_ZN4cute3eso3ESOILb0ELb1EJNS_5tupleIJiiEEENS_1CILi1024EEEEEC2ERKS3_RKS5_ - $_ZN7cutlass13device_kernelIN5flash19enable_sm80_to_sm89INS1_16FlashAttnBwdSm80INS1_25CollectiveMainloopBwdSm80ILi2ELi2EN4cute5tupleIJNS5_1CILi128EEES8_NS7_ILi64EEEEEENS_10bfloat16_tEfNS_4arch4Sm80ELb0ELb1ELb1ELb1ELb1ELb0ELb0ELb0ELi2ELi4ELi4ELi4ELb0EEENS1_21CollectiveEpilogueBwdISA_SB_SD_Li256ELb1ELb0ELi2EEENS1_19SingleTileSchedulerILb1ELb0ELb0ELi128EEEEEEEEEvNT_6ParamsE$_ZN4cute3eso3ESOILb0ELb1EJNS_5tupleIJiiEEEEEC2ERKS3_)
$_ZN7cutlass13device_kernelIN5flash19enable_sm80_to_sm89INS1_16FlashAttnBwdSm80INS1_25CollectiveMainloopBwdSm80ILi2ELi2EN4cute5tupleIJNS5_1CILi128EEES8_NS7_ILi64EEEEEENS_10bfloat16_tEfNS_4arch4Sm80ELb0ELb1ELb1ELb1ELb1ELb0ELb0ELb0ELi2ELi4ELi4ELi4ELb0EEENS1_21CollectiveEpilogueBwdISA_SB_SD_Li256ELb1ELb0ELi2EEENS1_19SingleTileSchedulerILb1ELb0ELb0ELi128EEEEEEEEEvNT_6ParamsE$_ZN4cute3eso3ESOILb0ELb1EJNS_5tupleIJiiEEEEEC2ERKS3_:
[----:B------:R-:W-:Y:S01]  /*85f0*/  IADD3 R2, R2, -c[0x0][0x20], RZ ;  /* 0x8000080002027a10 */ /* 0x000fe20007ffe0ff */
[----:B------:R-:W-:Y:S01]  /*8600*/  IMAD.MOV.U32 R8, RZ, RZ, R6 ;  /* 0x000000ffff087224 */ /* 0x000fe200078e0006 */
[----:B------:R-:W-:-:S03]  /*8610*/  MOV R9, 0x0 ;  /* 0x0000000000097802 */ /* 0x000fc60000000f00 */
[----:B------:R1:W-:Y:S04]  /*8620*/  STL [R2], R5 ;  /* 0x0000000502007387 */ /* 0x0003e80000100800 */
[----:B------:R1:W-:Y:S01]  /*8630*/  STL [R2+0x4], R3 ;  /* 0x0000040302007387 */ /* 0x0003e20000100800 */
[----:B------:R-:W-:Y:S05]  /*8640*/  RET.REL.NODEC R8 `(_ZN7cutlass13device_kernelIN5flash19enable_sm80_to_sm89INS1_16FlashAttnBwdSm80INS1_25CollectiveMainloopBwdSm80ILi2ELi2EN4cute5tupleIJNS5_1CILi128EEES8_NS7_ILi64EEEEEENS_10bfloat16_tEfNS_4arch4Sm80ELb0ELb1ELb1ELb1ELb1ELb0ELb0ELb0ELi2ELi4ELi4ELi4ELb0EEENS1_21CollectiveEpilogueBwdISA_SB_SD_Li256ELb1ELb0ELi2EEENS1_19SingleTileSchedulerILb1ELb0ELb0ELi128EEEEEEEEEvNT_6ParamsE) ;  /* 0xffff79b008007950 */ /* 0x000fea0003c3ffff */
        .type           $_ZN7cutlass13device_kernelIN5flash19enable_sm80_to_sm89INS1_16FlashAttnBwdSm80INS1_25CollectiveMainloopBwdSm80ILi2ELi2EN4cute5tupleIJNS5_1CILi128EEES8_NS7_ILi64EEEEEENS_10bfloat16_tEfNS_4arch4Sm80ELb0ELb1ELb1ELb1ELb1ELb0ELb0ELb0ELi2ELi4ELi4ELi4ELb0EEENS1_21CollectiveEpilogueBwdISA_SB_SD_Li256ELb1ELb0ELi2EEENS1_19SingleTileSchedulerILb1ELb0ELb0ELi128EEEEEEEEEvNT_6ParamsE$_ZN4cute3eso3ESOILb0ELb1EJNS_5tupleIJiiEEENS_1CILi1024EEEEEC2ERKS3_RKS5_,@function
        .size           $_ZN7cutlass13device_kernelIN5flash19enable_sm80_to_sm89INS1_16FlashAttnBwdSm80INS1_25CollectiveMainloopBwdSm80ILi2ELi2EN4cute5tupleIJNS5_1CILi128EEES8_NS7_ILi64EEEEEENS_10bfloat16_tEfNS_4arch4Sm80ELb0ELb1ELb1ELb1ELb1ELb0ELb0ELb0ELi2ELi4ELi4ELi4ELb0EEENS1_21CollectiveEpilogueBwdISA_SB_SD_Li256ELb1ELb0ELi2EEENS1_19SingleTileSchedulerILb1ELb0ELb0ELi128EEEEEEEEEvNT_6ParamsE$_ZN4cute3eso3ESOILb0ELb1EJNS_5tupleIJiiEEENS_1CILi1024EEEEEC2ERKS3_RKS5_,($_ZN7cutlass13device_kernelIN5flash19enable_sm80_to_sm89INS1_16FlashAttnBwdSm80INS1_25CollectiveMainloopBwdSm80ILi2ELi2EN4cute5tupleIJNS5_1CILi128EEES8_NS7_ILi64EEEEEENS_10bfloat16_tEfNS_4arch4Sm80ELb0ELb1ELb1ELb1ELb1ELb0ELb0ELb0ELi2ELi4ELi4ELi4ELb0EEENS1_21CollectiveEpilogueBwdISA_SB_SD_Li256ELb1ELb0ELi2EEENS1_19SingleTileSchedulerILb1ELb0ELb0ELi128EEEEEEEEEvNT_6ParamsE$_ZN4cute3eso3ESOILb0ELb1EJNS_5tupleIJiiEEENS_1CILi8192EEEEEC2ERKS3_RKS5_ - $_ZN7cutlass13device_kernelIN5flash19enable_sm80_to_sm89INS1_16FlashAttnBwdSm80INS1_25CollectiveMainloopBwdSm80ILi2ELi2EN4cute5tupleIJNS5_1CILi128EEES8_NS7_ILi64EEEEEENS_10bfloat16_tEfNS_4arch4Sm80ELb0ELb1ELb1ELb1ELb1ELb0ELb0ELb0ELi2ELi4ELi4ELi4ELb0EEENS1_21CollectiveEpilogueBwdISA_SB_SD_Li256ELb1ELb0ELi2EEENS1_19SingleTileSchedulerILb1ELb0ELb0ELi128EEEEEEEEEvNT_6ParamsE$_ZN4cute3eso3ESOILb0ELb1EJNS_5tupleIJiiEEENS_1CILi1024EEEEEC2ERKS3_RKS5_)
$_ZN7cutlass13device_kernelIN5flash19enable_sm80_to_sm89INS1_16FlashAttnBwdSm80INS1_25CollectiveMainloopBwdSm80ILi2ELi2EN4cute5tupleIJNS5_1CILi128EEES8_NS7_ILi64EEEEEENS_10bfloat16_tEfNS_4arch4Sm80ELb0ELb1ELb1ELb1ELb1ELb0ELb0ELb0ELi2ELi4ELi4ELi4ELb0EEENS1_21CollectiveEpilogueBwdISA_SB_SD_Li256ELb1ELb0ELi2EEENS1_19SingleTileSchedulerILb1ELb0ELb0ELi128EEEEEEEEEvNT_6ParamsE$_ZN4cute3eso3ESOILb0ELb1EJNS_5tupleIJiiEEENS_1CILi1024EEEEEC2ERKS3_RKS5_:
[----:B------:R-:W-:Y:S02]  /*8650*/  IADD3 R2, R2, -c[0x0][0x20], RZ ;  /* 0x8000080002027a10 */ /* 0x000fe40007ffe0ff */
[----:B------:R-:W-:-:S03]  /*8660*/  MOV R7, 0x0 ;  /* 0x0000000000077802 */ /* 0x000fc60000000f00 */
[----:B------:R1:W-:Y:S04]  /*8670*/  STL [R2], R5 ;  /* 0x0000000502007387 */ /* 0x0003e80000100800 */
[----:B------:R1:W-:Y:S01]  /*8680*/  STL [R2+0x4], R3 ;  /* 0x0000040302007387 */ /* 0x0003e20000100800 */
[----:B------:R-:W-:Y:S05]  /*8690*/  RET.REL.NODEC R6 `(_ZN7cutlass13device_kernelIN5flash19enable_sm80_to_sm89INS1_16FlashAttnBwdSm80INS1_25CollectiveMainloopBwdSm80ILi2ELi2EN4cute5tupleIJNS5_1CILi128EEES8_NS7_ILi64EEEEEENS_10bfloat16_tEfNS_4arch4Sm80ELb0ELb1ELb1ELb1ELb1ELb0ELb0ELb0ELi2ELi4ELi4ELi4ELb0EEENS1_21CollectiveEpilogueBwdISA_SB_SD_Li256ELb1ELb0ELi2EEENS1_19SingleTileSchedulerILb1ELb0ELb0ELi128EEEEEEEEEvNT_6ParamsE) ;  /* 0xffff796006007950 */ /* 0x000fea0003c3ffff */
        .type           $_ZN7cutlass13device_kernelIN5flash19enable_sm80_to_sm89INS1_16FlashAttnBwdSm80INS1_25CollectiveMainloopBwdSm80ILi2ELi2EN4cute5tupleIJNS5_1CILi128EEES8_NS7_ILi64EEEEEENS_10bfloat16_tEfNS_4arch4Sm80ELb0ELb1ELb1ELb1ELb1ELb0ELb0ELb0ELi2ELi4ELi4ELi4ELb0EEENS1_21CollectiveEpilogueBwdISA_SB_SD_Li256ELb1ELb0ELi2EEENS1_19SingleTileSchedulerILb1ELb0ELb0ELi128EEEEEEEEEvNT_6ParamsE$_ZN4cute3eso3ESOILb0ELb1EJNS_5tupleIJiiEEENS_1CILi8192EEEEEC2ERKS3_RKS5_,@function
        .size           $_ZN7cutlass13device_kernelIN5flash19enable_sm80_to_sm89INS1_16FlashAttnBwdSm80INS1_25CollectiveMainloopBwdSm80ILi2ELi2EN4cute5tupleIJNS5_1CILi128EEES8_NS7_ILi64EEEEEENS_10bfloat16_tEfNS_4arch4Sm80ELb0ELb1ELb1ELb1ELb1ELb0ELb0ELb0ELi2ELi4ELi4ELi4ELb0EEENS1_21CollectiveEpilogueBwdISA_SB_SD_Li256ELb1ELb0ELi2EEENS1_19SingleTileSchedulerILb1ELb0ELb0ELi128EEEEEEEEEvNT_6ParamsE$_ZN4cute3eso3ESOILb0ELb1EJNS_5tupleIJiiEEENS_1CILi8192EEEEEC2ERKS3_RKS5_,($_ZN7cutlass13device_kernelIN5flash19enable_sm80_to_sm89INS1_16FlashAttnBwdSm80INS1_25CollectiveMainloopBwdSm80ILi2ELi2EN4cute5tupleIJNS5_1CILi128EEES8_NS7_ILi64EEEEEENS_10bfloat16_tEfNS_4arch4Sm80ELb0ELb1ELb1ELb1ELb1ELb0ELb0ELb0ELi2ELi4ELi4ELi4ELb0EEENS1_21CollectiveEpilogueBwdISA_SB_SD_Li256ELb1ELb0ELi2EEENS1_19SingleTileSchedulerILb1ELb0ELb0ELi128EEEEEEEEEvNT_6ParamsE$_ZN4cute3eso3ESOILb0ELb1EJNS_6LayoutINS_5tupleIJNS3_IJNS_1CILi8EEENS4_ILi1EEEEEENS4_ILi2EEEEEENS3_IJNS3_IJS6_NS4_ILi0EEEEEEiEEEEESA_EEC2ERKSD_RKSA_ - $_ZN7cutlass13device_kernelIN5flash19enable_sm80_to_sm89INS1_16FlashAttnBwdSm80INS1_25CollectiveMainloopBwdSm80ILi2ELi2EN4cute5tupleIJNS5_1CILi128EEES8_NS7_ILi64EEEEEENS_10bfloat16_tEfNS_4arch4Sm80ELb0ELb1ELb1ELb1ELb1ELb0ELb0ELb0ELi2ELi4ELi4ELi4ELb0EEENS1_21CollectiveEpilogueBwdISA_SB_SD_Li256ELb1ELb0ELi2EEENS1_19SingleTileSchedulerILb1ELb0ELb0ELi128EEEEEEEEEvNT_6ParamsE$_ZN4cute3eso3ESOILb0ELb1EJNS_5tupleIJiiEEENS_1CILi8192EEEEEC2ERKS3_RKS5_)
$_ZN7cutlass13device_kernelIN5flash19enable_sm80_to_sm89INS1_16FlashAttnBwdSm80INS1_25CollectiveMainloopBwdSm80ILi2ELi2EN4cute5tupleIJNS5_1CILi128EEES8_NS7_ILi64EEEEEENS_10bfloat16_tEfNS_4arch4Sm80ELb0ELb1ELb1ELb1ELb1ELb0ELb0ELb0ELi2ELi4ELi4ELi4ELb0EEENS1_21CollectiveEpilogueBwdISA_SB_SD_Li256ELb1ELb0ELi2EEENS1_19SingleTileSchedulerILb1ELb0ELb0ELi128EEEEEEEEEvNT_6ParamsE$_ZN4cute3eso3ESOILb0ELb1EJNS_5tupleIJiiEEENS_1CILi8192EEEEEC2ERKS3_RKS5_:
[----:B------:R-:W-:Y:S01]  /*86a0*/  IADD3 R4, R69, -c[0x0][0x20], RZ ;  /* 0x8000080045047a10 */ /* 0x000fe20007ffe0ff */
[----:B------:R-:W-:Y:S01]  /*86b0*/  IMAD.MOV.U32 R74, RZ, RZ, R6 ;  /* 0x000000ffff4a7224 */ /* 0x000fe200078e0006 */
[----:B------:R-:W-:-:S03]  /*86c0*/  MOV R75, 0x0 ;  /* 0x00000000004b7802 */ /* 0x000fc60000000f00 */
[----:B------:R1:W-:Y:S04]  /*86d0*/  STL [R4], R2 ;  /* 0x0000000204007387 */ /* 0x0003e80000100800 */
[----:B------:R1:W-:Y:S01]  /*86e0*/  STL [R4+0x4], R3 ;  /* 0x0000040304007387 */ /* 0x0003e20000100800 */
[----:B------:R-:W-:Y:S05]  /*86f0*/  RET.REL.NODEC R74 `(_ZN7cutlass13device_kernelIN5flash19enable_sm80_to_sm89INS1_16FlashAttnBwdSm80INS1_25CollectiveMainloopBwdSm80ILi2ELi2EN4cute5tupleIJNS5_1CILi128EEES8_NS7_ILi64EEEEEENS_10bfloat16_tEfNS_4arch4Sm80ELb0ELb1ELb1ELb1ELb1ELb0ELb0ELb0ELi2ELi4ELi4ELi4ELb0EEENS1_21CollectiveEpilogueBwdISA_SB_SD_Li256ELb1ELb0ELi2EEENS1_19SingleTileSchedulerILb1ELb0ELb0ELi128EEEEEEEEEvNT_6ParamsE) ;  /* 0xffff79004a007950 */ /* 0x000fea0003c3ffff */
        .type           $_ZN7cutlass13device_kernelIN5flash19enable_sm80_to_sm89INS1_16FlashAttnBwdSm80INS1_25CollectiveMainloopBwdSm80ILi2ELi2EN4cute5tupleIJNS5_1CILi128EEES8_NS7_ILi64EEEEEENS_10bfloat16_tEfNS_4arch4Sm80ELb0ELb1ELb1ELb1ELb1ELb0ELb0ELb0ELi2ELi4ELi4ELi4ELb0EEENS1_21CollectiveEpilogueBwdISA_SB_SD_Li256ELb1ELb0ELi2EEENS1_19SingleTileSchedulerILb1ELb0ELb0ELi128EEEEEEEEEvNT_6ParamsE$_ZN4cute3eso3ESOILb0ELb1EJNS_6LayoutINS_5tupleIJNS3_IJNS_1CILi8EEENS4_ILi1EEEEEENS4_ILi2EEEEEENS3_IJNS3_IJS6_NS4_ILi0EEEEEEiEEEEESA_EEC2ERKSD_RKSA_,@function
        .size           $_ZN7cutlass13device_kernelIN5flash19enable_sm80_to_sm89INS1_16FlashAttnBwdSm80INS1_25CollectiveMainloopBwdSm80ILi2ELi2EN4cute5tupleIJNS5_1CILi128EEES8_NS7_ILi64EEEEEENS_10bfloat16_tEfNS_4arch4Sm80ELb0ELb1ELb1ELb1ELb1ELb0ELb0ELb0ELi2ELi4ELi4ELi4ELb0EEENS1_21CollectiveEpilogueBwdISA_SB_SD_Li256ELb1ELb0ELi2EEENS1_19SingleTileSchedulerILb1ELb0ELb0ELi128EEEEEEEEEvNT_6ParamsE$_ZN4cute3eso3ESOILb0ELb1EJNS_6LayoutINS_5tupleIJNS3_IJNS_1CILi8EEENS4_ILi1EEEEEENS4_ILi2EEEEEENS3_IJNS3_IJS6_NS4_ILi0EEEEEEiEEEEESA_EEC2ERKSD_RKSA_,($_ZN7cutlass13device_kernelIN5flash19enable_sm80_to_sm89INS1_16FlashAttnBwdSm80INS1_25CollectiveMainloopBwdSm80ILi2ELi2EN4cute5tupleIJNS5_1CILi128EEES8_NS7_ILi64EEEEEENS_10bfloat16_tEfNS_4arch4Sm80ELb0ELb1ELb1ELb1ELb1ELb0ELb0ELb0ELi2ELi4ELi4ELi4ELb0EEENS1_21CollectiveEpilogueBwdISA_SB_SD_Li256ELb1ELb0ELi2EEENS1_19SingleTileSchedulerILb1ELb0ELb0ELi128EEEEEEEEEvNT_6ParamsE$_ZN4cute3eso3ESOILb0ELb1EJiEEC2ERKi - $_ZN7cutlass13device_kernelIN5flash19enable_sm80_to_sm89INS1_16FlashAttnBwdSm80INS1_25CollectiveMainloopBwdSm80ILi2ELi2EN4cute5tupleIJNS5_1CILi128EEES8_NS7_ILi64EEEEEENS_10bfloat16_tEfNS_4arch4Sm80ELb0ELb1ELb1ELb1ELb1ELb0ELb0ELb0ELi2ELi4ELi4ELi4ELb0EEENS1_21CollectiveEpilogueBwdISA_SB_SD_Li256ELb1ELb0ELi2EEENS1_19SingleTileSchedulerILb1ELb0ELb0ELi128EEEEEEEEEvNT_6ParamsE$_ZN4cute3eso3ESOILb0ELb1EJNS_6LayoutINS_5tupleIJNS3_IJNS_1CILi8EEENS4_ILi1EEEEEENS4_ILi2EEEEEENS3_IJNS3_IJS6_NS4_ILi0EEEEEEiEEEEESA_EEC2ERKSD_RKSA_)
$_ZN7cutlass13device_kernelIN5flash19enable_sm80_to_sm89INS1_16FlashAttnBwdSm80INS1_25CollectiveMainloopBwdSm80ILi2ELi2EN4cute5tupleIJNS5_1CILi128EEES8_NS7_ILi64EEEEEENS_10bfloat16_tEfNS_4arch4Sm80ELb0ELb1ELb1ELb1ELb1ELb0ELb0ELb0ELi2ELi4ELi4ELi4ELb0EEENS1_21CollectiveEpilogueBwdISA_SB_SD_Li256ELb1ELb0ELi2EEENS1_19SingleTileSchedulerILb1ELb0ELb0ELi128EEEEEEEEEvNT_6ParamsE$_ZN4cute3eso3ESOILb0ELb1EJNS_6LayoutINS_5tupleIJNS3_IJNS_1CILi8EEENS4_ILi1EEEEEENS4_ILi2EEEEEENS3_IJNS3_IJS6_NS4_ILi0EEEEEEiEEEEESA_EEC2ERKSD_RKSA_:
[----:B------:R-:W-:Y:S02]  /*8700*/  IADD3 R2, R70, -c[0x0][0x20], RZ ;  /* 0x8000080046027a10 */ /* 0x000fe40007ffe0ff */
[----:B------:R-:W-:-:S03]  /*8710*/  MOV R7, 0x0 ;  /* 0x0000000000077802 */ /* 0x000fc60000000f00 */
[----:B------:R1:W-:Y:S01]  /*8720*/  STL [R2], R3 ;  /* 0x0000000302007387 */ /* 0x0003e20000100800 */
[----:B------:R-:W-:Y:S05]  /*8730*/  RET.REL.NODEC R6 `(_ZN7cutlass13device_kernelIN5flash19enable_sm80_to_sm89INS1_16FlashAttnBwdSm80INS1_25CollectiveMainloopBwdSm80ILi2ELi2EN4cute5tupleIJNS5_1CILi128EEES8_NS7_ILi64EEEEEENS_10bfloat16_tEfNS_4arch4Sm80ELb0ELb1ELb1ELb1ELb1ELb0ELb0ELb0ELi2ELi4ELi4ELi4ELb0EEENS1_21CollectiveEpilogueBwdISA_SB_SD_Li256ELb1ELb0ELi2EEENS1_19SingleTileSchedulerILb1ELb0ELb0ELi128EEEEEEEEEvNT_6ParamsE) ;  /* 0xffff78c006007950 */ /* 0x000fea0003c3ffff */
        .type           $_ZN7cutlass13device_kernelIN5flash19enable_sm80_to_sm89INS1_16FlashAttnBwdSm80INS1_25CollectiveMainloopBwdSm80ILi2ELi2EN4cute5tupleIJNS5_1CILi128EEES8_NS7_ILi64EEEEEENS_10bfloat16_tEfNS_4arch4Sm80ELb0ELb1ELb1ELb1ELb1ELb0ELb0ELb0ELi2ELi4ELi4ELi4ELb0EEENS1_21CollectiveEpilogueBwdISA_SB_SD_Li256ELb1ELb0ELi2EEENS1_19SingleTileSchedulerILb1ELb0ELb0ELi128EEEEEEEEEvNT_6ParamsE$_ZN4cute3eso3ESOILb0ELb1EJiEEC2ERKi,@function
        .size           $_ZN7cutlass13device_kernelIN5flash19enable_sm80_to_sm89INS1_16FlashAttnBwdSm80INS1_25CollectiveMainloopBwdSm80ILi2ELi2EN4cute5tupleIJNS5_1CILi128EEES8_NS7_ILi64EEEEEENS_10bfloat16_tEfNS_4arch4Sm80ELb0ELb1ELb1ELb1ELb1ELb0ELb0ELb0ELi2ELi4ELi4ELi4ELb0EEENS1_21CollectiveEpilogueBwdISA_SB_SD_Li256ELb1ELb0ELi2EEENS1_19SingleTileSchedulerILb1ELb0ELb0ELi128EEEEEEEEEvNT_6ParamsE$_ZN4cute3eso3ESOILb0ELb1EJiEEC2ERKi,($_ZN7cutlass13device_kernelIN5flash19enable_sm80_to_sm89INS1_16FlashAttnBwdSm80INS1_25CollectiveMainloopBwdSm80ILi2ELi2EN4cute5tupleIJNS5_1CILi128EEES8_NS7_ILi64EEEEEENS_10bfloat16_tEfNS_4arch4Sm80ELb0ELb1ELb1ELb1ELb1ELb0ELb0ELb0ELi2ELi4ELi4ELi4ELb0EEENS1_21CollectiveEpilogueBwdISA_SB_SD_Li256ELb1ELb0ELi2EEENS1_19SingleTileSchedulerILb1ELb0ELb0ELi128EEEEEEEEEvNT_6ParamsE$_ZN4cute3eso3ESOILb0ELb1EJiNS_1CILi0EEEEEC2ERKiRKS3_ - $_ZN7cutlass13device_kernelIN5flash19enable_sm80_to_sm89INS1_16FlashAttnBwdSm80INS1_25CollectiveMainloopBwdSm80ILi2ELi2EN4cute5tupleIJNS5_1CILi128EEES8_NS7_ILi64EEEEEENS_10bfloat16_tEfNS_4arch4Sm80ELb0ELb1ELb1ELb1ELb1ELb0ELb0ELb0ELi2ELi4ELi4ELi4ELb0EEENS1_21CollectiveEpilogueBwdISA_SB_SD_Li256ELb1ELb0ELi2EEENS1_19SingleTileSchedulerILb1ELb0ELb0ELi128EEEEEEEEEvNT_6ParamsE$_ZN4cute3eso3ESOILb0ELb1EJiEEC2ERKi)
$_ZN7cutlass13device_kernelIN5flash19enable_sm80_to_sm89INS1_16FlashAttnBwdSm80INS1_25CollectiveMainloopBwdSm80ILi2ELi2EN4cute5tupleIJNS5_1CILi128EEES8_NS7_ILi64EEEEEENS_10bfloat16_tEfNS_4arch4Sm80ELb0ELb1ELb1ELb1ELb1ELb0ELb0ELb0ELi2ELi4ELi4ELi4ELb0EEENS1_21CollectiveEpilogueBwdISA_SB_SD_Li256ELb1ELb0ELi2EEENS1_19SingleTileSchedulerILb1ELb0ELb0ELi128EEEEEEEEEvNT_6ParamsE$_ZN4cute3eso3ESOILb0ELb1EJiEEC2ERKi:
[----:B------:R-:W-:Y:S01]  /*8740*/  IADD3 R2, R2, -c[0x0][0x20], RZ ;  /* 0x8000080002027a10 */ /* 0x000fe20007ffe0ff */
[----:B------:R-:W-:Y:S01]  /*8750*/  IMAD.MOV.U32 R84, RZ, RZ, R6 ;  /* 0x000000ffff547224 */ /* 0x000fe200078e0006 */
[----:B------:R-:W-:-:S03]  /*8760*/  MOV R85, 0x0 ;  /* 0x0000000000557802 */ /* 0x000fc60000000f00 */
[----:B------:R1:W-:Y:S01]  /*8770*/  STL [R2], R3 ;  /* 0x0000000302007387 */ /* 0x0003e20000100800 */
[----:B------:R-:W-:Y:S05]  /*8780*/  RET.REL.NODEC R84 `(_ZN7cutlass13device_kernelIN5flash19enable_sm80_to_sm89INS1_16FlashAttnBwdSm80INS1_25CollectiveMainloopBwdSm80ILi2ELi2EN4cute5tupleIJNS5_1CILi128EEES8_NS7_ILi64EEEEEENS_10bfloat16_tEfNS_4arch4Sm80ELb0ELb1ELb1ELb1ELb1ELb0ELb0ELb0ELi2ELi4ELi4ELi4ELb0EEENS1_21CollectiveEpilogueBwdISA_SB_SD_Li256ELb1ELb0ELi2EEENS1_19SingleTileSchedulerILb1ELb0ELb0ELi128EEEEEEEEEvNT_6ParamsE) ;  /* 0xffff787054007950 */ /* 0x000fea0003c3ffff */
        .type           $_ZN7cutlass13device_kernelIN5flash19enable_sm80_to_sm89INS1_16FlashAttnBwdSm80INS1_25CollectiveMainloopBwdSm80ILi2ELi2EN4cute5tupleIJNS5_1CILi128EEES8_NS7_ILi64EEEEEENS_10bfloat16_tEfNS_4arch4Sm80ELb0ELb1ELb1ELb1ELb1ELb0ELb0ELb0ELi2ELi4ELi4ELi4ELb0EEENS1_21CollectiveEpilogueBwdISA_SB_SD_Li256ELb1ELb0ELi2EEENS1_19SingleTileSchedulerILb1ELb0ELb0ELi128EEEEEEEEEvNT_6ParamsE$_ZN4cute3eso3ESOILb0ELb1EJiNS_1CILi0EEEEEC2ERKiRKS3_,@function
        .size           $_ZN7cutlass13device_kernelIN5flash19enable_sm80_to_sm89INS1_16FlashAttnBwdSm80INS1_25CollectiveMainloopBwdSm80ILi2ELi2EN4cute5tupleIJNS5_1CILi128EEES8_NS7_ILi64EEEEEENS_10bfloat16_tEfNS_4arch4Sm80ELb0ELb1ELb1ELb1ELb1ELb0ELb0ELb0ELi2ELi4ELi4ELi4ELb0EEENS1_21CollectiveEpilogueBwdISA_SB_SD_Li256ELb1ELb0ELi2EEENS1_19SingleTileSchedulerILb1ELb0ELb0ELi128EEEEEEEEEvNT_6ParamsE$_ZN4cute3eso3ESOILb0ELb1EJiNS_1CILi0EEEEEC2ERKiRKS3_,($_ZN7cutlass13device_kernelIN5flash19enable_sm80_to_sm89INS1_16FlashAttnBwdSm80INS1_25CollectiveMainloopBwdSm80ILi2ELi2EN4cute5tupleIJNS5_1CILi128EEES8_NS7_ILi64EEEEEENS_10bfloat16_tEfNS_4arch4Sm80ELb0ELb1ELb1ELb1ELb1ELb0ELb0ELb0ELi2ELi4ELi4ELi4ELb0EEENS1_21CollectiveEpilogueBwdISA_SB_SD_Li256ELb1ELb0ELi2EEENS1_19SingleTileSchedulerILb1ELb0ELb0ELi128EEEEEEEEEvNT_6ParamsE$_ZN4cute3eso3ESOILb0ELb1EJiNS_1CILi144EEENS2_ILi288EEEEEC2ERKiRKS3_RKS4_ - $_ZN7cutlass13device_kernelIN5flash19enable_sm80_to_sm89INS1_16FlashAttnBwdSm80INS1_25CollectiveMainloopBwdSm80ILi2ELi2EN4cute5tupleIJNS5_1CILi128EEES8_NS7_ILi64EEEEEENS_10bfloat16_tEfNS_4arch4Sm80ELb0ELb1ELb1ELb1ELb1ELb0ELb0ELb0ELi2ELi4ELi4ELi4ELb0EEENS1_21CollectiveEpilogueBwdISA_SB_SD_Li256ELb1ELb0ELi2EEENS1_19SingleTileSchedulerILb1ELb0ELb0ELi128EEEEEEEEEvNT_6ParamsE$_ZN4cute3eso3ESOILb0ELb1EJiNS_1CILi0EEEEEC2ERKiRKS3_)
$_ZN7cutlass13device_kernelIN5flash19enable_sm80_to_sm89INS1_16FlashAttnBwdSm80INS1_25CollectiveMainloopBwdSm80ILi2ELi2EN4cute5tupleIJNS5_1CILi128EEES8_NS7_ILi64EEEEEENS_10bfloat16_tEfNS_4arch4Sm80ELb0ELb1ELb1ELb1ELb1ELb0ELb0ELb0ELi2ELi4ELi4ELi4ELb0EEENS1_21CollectiveEpilogueBwdISA_SB_SD_Li256ELb1ELb0ELi2EEENS1_19SingleTileSchedulerILb1ELb0ELb0ELi128EEEEEEEEEvNT_6ParamsE$_ZN4cute3eso3ESOILb0ELb1EJiNS_1CILi0EEEEEC2ERKiRKS3_:
[----:B------:R-:W-:Y:S01]  /*8790*/  IADD3 R2, R2, -c[0x0][0x20], RZ ;  /* 0x8000080002027a10 */ /* 0x000fe20007ffe0ff */
[----:B------:R-:W-:Y:S01]  /*87a0*/  IMAD.MOV.U32 R10, RZ, RZ, R6 ;  /* 0x000000ffff0a7224 */ /* 0x000fe200078e0006 */
[----:B------:R-:W-:-:S03]  /*87b0*/  MOV R11, 0x0 ;  /* 0x00000000000b7802 */ /* 0x000fc60000000f00 */
[----:B------:R1:W-:Y:S01]  /*87c0*/  STL [R2], R3 ;  /* 0x0000000302007387 */ /* 0x0003e20000100800 */
[----:B------:R-:W-:Y:S05]  /*87d0*/  RET.REL.NODEC R10 `(_ZN7cutlass13device_kernelIN5flash19enable_sm80_to_sm89INS1_16FlashAttnBwdSm80INS1_25CollectiveMainloopBwdSm80ILi2ELi2EN4cute5tupleIJNS5_1CILi128EEES8_NS7_ILi64EEEEEENS_10bfloat16_tEfNS_4arch4Sm80ELb0ELb1ELb1ELb1ELb1ELb0ELb0ELb0ELi2ELi4ELi4ELi4ELb0EEENS1_21CollectiveEpilogueBwdISA_SB_SD_Li256ELb1ELb0ELi2EEENS1_19SingleTileSchedulerILb1ELb0ELb0ELi128EEEEEEEEEvNT_6ParamsE) ;  /* 0xffff78200a007950 */ /* 0x000fea0003c3ffff */
        .type           $_ZN7cutlass13device_kernelIN5flash19enable_sm80_to_sm89INS1_16FlashAttnBwdSm80INS1_25CollectiveMainloopBwdSm80ILi2ELi2EN4cute5tupleIJNS5_1CILi128EEES8_NS7_ILi64EEEEEENS_10bfloat16_tEfNS_4arch4Sm80ELb0ELb1ELb1ELb1ELb1ELb0ELb0ELb0ELi2ELi4ELi4ELi4ELb0EEENS1_21CollectiveEpilogueBwdISA_SB_SD_Li256ELb1ELb0ELi2EEENS1_19SingleTileSchedulerILb1ELb0ELb0ELi128EEEEEEEEEvNT_6ParamsE$_ZN4cute3eso3ESOILb0ELb1EJiNS_1CILi144EEENS2_ILi288EEEEEC2ERKiRKS3_RKS4_,@function
        .size           $_ZN7cutlass13device_kernelIN5flash19enable_sm80_to_sm89INS1_16FlashAttnBwdSm80INS1_25CollectiveMainloopBwdSm80ILi2ELi2EN4cute5tupleIJNS5_1CILi128EEES8_NS7_ILi64EEEEEENS_10bfloat16_tEfNS_4arch4Sm80ELb0ELb1ELb1ELb1ELb1ELb0ELb0ELb0ELi2ELi4ELi4ELi4ELb0EEENS1_21CollectiveEpilogueBwdISA_SB_SD_Li256ELb1ELb0ELi2EEENS1_19SingleTileSchedulerILb1ELb0ELb0ELi128EEEEEEEEEvNT_6ParamsE$_ZN4cute3eso3ESOILb0ELb1EJiNS_1CILi144EEENS2_ILi288EEEEEC2ERKiRKS3_RKS4_,($_ZN7cutlass13device_kernelIN5flash19enable_sm80_to_sm89INS1_16FlashAttnBwdSm80INS1_25CollectiveMainloopBwdSm80ILi2ELi2EN4cute5tupleIJNS5_1CILi128EEES8_NS7_ILi64EEEEEENS_10bfloat16_tEfNS_4arch4Sm80ELb0ELb1ELb1ELb1ELb1ELb0ELb0ELb0ELi2ELi4ELi4ELi4ELb0EEENS1_21CollectiveEpilogueBwdISA_SB_SD_Li256ELb1ELb0ELi2EEENS1_19SingleTileSchedulerILb1ELb0ELb0ELi128EEEEEEEEEvNT_6ParamsE$_ZN4cute3eso3ESOILb0ELb1EJiNS_1CILi144EEENS2_ILi512EEEEEC2ERKiRKS3_RKS4_ - $_ZN7cutlass13device_kernelIN5flash19enable_sm80_to_sm89INS1_16FlashAttnBwdSm80INS1_25CollectiveMainloopBwdSm80ILi2ELi2EN4cute5tupleIJNS5_1CILi128EEES8_NS7_ILi64EEEEEENS_10bfloat16_tEfNS_4arch4Sm80ELb0ELb1ELb1ELb1ELb1ELb0ELb0ELb0ELi2ELi4ELi4ELi4ELb0EEENS1_21CollectiveEpilogueBwdISA_SB_SD_Li256ELb1ELb0ELi2EEENS1_19SingleTileSchedulerILb1ELb0ELb0ELi128EEEEEEEEEvNT_6ParamsE$_ZN4cute3eso3ESOILb0ELb1EJiNS_1CILi144EEENS2_ILi288EEEEEC2ERKiRKS3_RKS4_)
$_ZN7cutlass13device_kernelIN5flash19enable_sm80_to_sm89INS1_16FlashAttnBwdSm80INS1_25CollectiveMainloopBwdSm80ILi2ELi2EN4cute5tupleIJNS5_1CILi128EEES8_NS7_ILi64EEEEEENS_10bfloat16_tEfNS_4arch4Sm80ELb0ELb1ELb1ELb1ELb1ELb0ELb0ELb0ELi2ELi4ELi4ELi4ELb0EEENS1_21CollectiveEpilogueBwdISA_SB_SD_Li256ELb1ELb0ELi2EEENS1_19SingleTileSchedulerILb1ELb0ELb0ELi128EEEEEEEEEvNT_6ParamsE$_ZN4cute3eso3ESOILb0ELb1EJiNS_1CILi144EEENS2_ILi288EEEEEC2ERKiRKS3_RKS4_:
[----:B------:R-:W-:Y:S02]  /*87e0*/  IADD3 R4, R63, -c[0x0][0x20], RZ ;  /* 0x800008003f047a10 */ /* 0x000fe40007ffe0ff */
[----:B------:R-:W-:-:S03]  /*87f0*/  MOV R7, 0x0 ;  /* 0x0000000000077802 */ /* 0x000fc60000000f00 */
[----:B------:R1:W-:Y:S01]  /*8800*/  STL [R4], R5 ;  /* 0x0000000504007387 */ /* 0x0003e20000100800 */
[----:B------:R-:W-:Y:S05]  /*8810*/  RET.REL.NODEC R6 `(_ZN7cutlass13device_kernelIN5flash19enable_sm80_to_sm89INS1_16FlashAttnBwdSm80INS1_25CollectiveMainloopBwdSm80ILi2ELi2EN4cute5tupleIJNS5_1CILi128EEES8_NS7_ILi64EEEEEENS_10bfloat16_tEfNS_4arch4Sm80ELb0ELb1ELb1ELb1ELb1ELb0ELb0ELb0ELi2ELi4ELi4ELi4ELb0EEENS1_21CollectiveEpilogueBwdISA_SB_SD_Li256ELb1ELb0ELi2EEENS1_19SingleTileSchedulerILb1ELb0ELb0ELi128EEEEEEEEEvNT_6ParamsE) ;  /* 0xffff77e006007950 */ /* 0x000fea0003c3ffff */
        .type           $_ZN7cutlass13device_kernelIN5flash19enable_sm80_to_sm89INS1_16FlashAttnBwdSm80INS1_25CollectiveMainloopBwdSm80ILi2ELi2EN4cute5tupleIJNS5_1CILi128EEES8_NS7_ILi64EEEEEENS_10bfloat16_tEfNS_4arch4Sm80ELb0ELb1ELb1ELb1ELb1ELb0ELb0ELb0ELi2ELi4ELi4ELi4ELb0EEENS1_21CollectiveEpilogueBwdISA_SB_SD_Li256ELb1ELb0ELi2EEENS1_19SingleTileSchedulerILb1ELb0ELb0ELi128EEEEEEEEEvNT_6ParamsE$_ZN4cute3eso3ESOILb0ELb1EJiNS_1CILi144EEENS2_ILi512EEEEEC2ERKiRKS3_RKS4_,@function
        .size           $_ZN7cutlass13device_kernelIN5flash19enable_sm80_to_sm89INS1_16FlashAttnBwdSm80INS1_25CollectiveMainloopBwdSm80ILi2ELi2EN4cute5tupleIJNS5_1CILi128EEES8_NS7_ILi64EEEEEENS_10bfloat16_tEfNS_4arch4Sm80ELb0ELb1ELb1ELb1ELb1ELb0ELb0ELb0ELi2ELi4ELi4ELi4ELb0EEENS1_21CollectiveEpilogueBwdISA_SB_SD_Li256ELb1ELb0ELi2EEENS1_19SingleTileSchedulerILb1ELb0ELb0ELi128EEEEEEEEEvNT_6ParamsE$_ZN4cute3eso3ESOILb0ELb1EJiNS_1CILi144EEENS2_ILi512EEEEEC2ERKiRKS3_RKS4_,($_ZN7cutlass13device_kernelIN5flash19enable_sm80_to_sm89INS1_16FlashAttnBwdSm80INS1_25CollectiveMainloopBwdSm80ILi2ELi2EN4cute5tupleIJNS5_1CILi128EEES8_NS7_ILi64EEEEEENS_10bfloat16_tEfNS_4arch4Sm80ELb0ELb1ELb1ELb1ELb1ELb0ELb0ELb0ELi2ELi4ELi4ELi4ELb0EEENS1_21CollectiveEpilogueBwdISA_SB_SD_Li256ELb1ELb0ELi2EEENS1_19SingleTileSchedulerILb1ELb0ELb0ELi128EEEEEEEEEvNT_6ParamsE$_ZN4cute3eso3ESOILb0ELb1EJiNS_1CILi4096EEEEEC2ERKiRKS3_ - $_ZN7cutlass13device_kernelIN5flash19enable_sm80_to_sm89INS1_16FlashAttnBwdSm80INS1_25CollectiveMainloopBwdSm80ILi2ELi2EN4cute5tupleIJNS5_1CILi128EEES8_NS7_ILi64EEEEEENS_10bfloat16_tEfNS_4arch4Sm80ELb0ELb1ELb1ELb1ELb1ELb0ELb0ELb0ELi2ELi4ELi4ELi4ELb0EEENS1_21CollectiveEpilogueBwdISA_SB_SD_Li256ELb1ELb0ELi2EEENS1_19SingleTileSchedulerILb1ELb0ELb0ELi128EEEEEEEEEvNT_6ParamsE$_ZN4cute3eso3ESOILb0ELb1EJiNS_1CILi144EEENS2_ILi512EEEEEC2ERKiRKS3_RKS4_)
$_ZN7cutlass13device_kernelIN5flash19enable_sm80_to_sm89INS1_16FlashAttnBwdSm80INS1_25CollectiveMainloopBwdSm80ILi2ELi2EN4cute5tupleIJNS5_1CILi128EEES8_NS7_ILi64EEEEEENS_10bfloat16_tEfNS_4arch4Sm80ELb0ELb1ELb1ELb1ELb1ELb0ELb0ELb0ELi2ELi4ELi4ELi4ELb0EEENS1_21CollectiveEpilogueBwdISA_SB_SD_Li256ELb1ELb0ELi2EEENS1_19SingleTileSchedulerILb1ELb0ELb0ELi128EEEEEEEEEvNT_6ParamsE$_ZN4cute3eso3ESOILb0ELb1EJiNS_1CILi144EEENS2_ILi512EEEEEC2ERKiRKS3_RKS4_:
[----:B------:R-:W-:Y:S02]  /*8820*/  IADD3 R4, R63, -c[0x0][0x20], RZ ;  /* 0x800008003f047a10 */ /* 0x000fe40007ffe0ff */
[----:B------:R-:W-:-:S03]  /*8830*/  MOV R7, 0x0 ;  /* 0x0000000000077802 */ /* 0x000fc60000000f00 */
[----:B------:R1:W-:Y:S01]  /*8840*/  STL [R4], R5 ;  /* 0x0000000504007387 */ /* 0x0003e20000100800 */
[----:B------:R-:W-:Y:S05]  /*8850*/  RET.REL.NODEC R6 `(_ZN7cutlass13device_kernelIN5flash19enable_sm80_to_sm89INS1_16FlashAttnBwdSm80INS1_25CollectiveMainloopBwdSm80ILi2ELi2EN4cute5tupleIJNS5_1CILi128EEES8_NS7_ILi64EEEEEENS_10bfloat16_tEfNS_4arch4Sm80ELb0ELb1ELb1ELb1ELb1ELb0ELb0ELb0ELi2ELi4ELi4ELi4ELb0EEENS1_21CollectiveEpilogueBwdISA_SB_SD_Li256ELb1ELb0ELi2EEENS1_19SingleTileSchedulerILb1ELb0ELb0ELi128EEEEEEEEEvNT_6ParamsE) ;  /* 0xffff77a006007950 */ /* 0x000fea0003c3ffff */
        .type           $_ZN7cutlass13device_kernelIN5flash19enable_sm80_to_sm89INS1_16FlashAttnBwdSm80INS1_25CollectiveMainloopBwdSm80ILi2ELi2EN4cute5tupleIJNS5_1CILi128EEES8_NS7_ILi64EEEEEENS_10bfloat16_tEfNS_4arch4Sm80ELb0ELb1ELb1ELb1ELb1ELb0ELb0ELb0ELi2ELi4ELi4ELi4ELb0EEENS1_21CollectiveEpilogueBwdISA_SB_SD_Li256ELb1ELb0ELi2EEENS1_19SingleTileSchedulerILb1ELb0ELb0ELi128EEEEEEEEEvNT_6ParamsE$_ZN4cute3eso3ESOILb0ELb1EJiNS_1CILi4096EEEEEC2ERKiRKS3_,@function
        .size           $_ZN7cutlass13device_kernelIN5flash19enable_sm80_to_sm89INS1_16FlashAttnBwdSm80INS1_25CollectiveMainloopBwdSm80ILi2ELi2EN4cute5tupleIJNS5_1CILi128EEES8_NS7_ILi64EEEEEENS_10bfloat16_tEfNS_4arch4Sm80ELb0ELb1ELb1ELb1ELb1ELb0ELb0ELb0ELi2ELi4ELi4ELi4ELb0EEENS1_21CollectiveEpilogueBwdISA_SB_SD_Li256ELb1ELb0ELi2EEENS1_19SingleTileSchedulerILb1ELb0ELb0ELi128EEEEEEEEEvNT_6ParamsE$_ZN4cute3eso3ESOILb0ELb1EJiNS_1CILi4096EEEEEC2ERKiRKS3_,($_ZN7cutlass13device_kernelIN5flash19enable_sm80_to_sm89INS1_16FlashAttnBwdSm80INS1_25CollectiveMainloopBwdSm80ILi2ELi2EN4cute5tupleIJNS5_1CILi128EEES8_NS7_ILi64EEEEEENS_10bfloat16_tEfNS_4arch4Sm80ELb0ELb1ELb1ELb1ELb1ELb0ELb0ELb0ELi2ELi4ELi4ELi4ELb0EEENS1_21CollectiveEpilogueBwdISA_SB_SD_Li256ELb1ELb0ELi2EEENS1_19SingleTileSchedulerILb1ELb0ELb0ELi128EEEEEEEEEvNT_6ParamsE$_ZN4cute3eso3ESOILb0ELb1EJiNS_1CILi512EEEEEC2ERKiRKS3_ - $_ZN7cutlass13device_kernelIN5flash19enable_sm80_to_sm89INS1_16FlashAttnBwdSm80INS1_25CollectiveMainloopBwdSm80ILi2ELi2EN4cute5tupleIJNS5_1CILi128EEES8_NS7_ILi64EEEEEENS_10bfloat16_tEfNS_4arch4Sm80ELb0ELb1ELb1ELb1ELb1ELb0ELb0ELb0ELi2ELi4ELi4ELi4ELb0EEENS1_21CollectiveEpilogueBwdISA_SB_SD_Li256ELb1ELb0ELi2EEENS1_19SingleTileSchedulerILb1ELb0ELb0ELi128EEEEEEEEEvNT_6ParamsE$_ZN4cute3eso3ESOILb0ELb1EJiNS_1CILi4096EEEEEC2ERKiRKS3_)
$_ZN7cutlass13device_kernelIN5flash19enable_sm80_to_sm89INS1_16FlashAttnBwdSm80INS1_25CollectiveMainloopBwdSm80ILi2ELi2EN4cute5tupleIJNS5_1CILi128EEES8_NS7_ILi64EEEEEENS_10bfloat16_tEfNS_4arch4Sm80ELb0ELb1ELb1ELb1ELb1ELb0ELb0ELb0ELi2ELi4ELi4ELi4ELb0EEENS1_21CollectiveEpilogueBwdISA_SB_SD_Li256ELb1ELb0ELi2EEENS1_19SingleTileSchedulerILb1ELb0ELb0ELi128EEEEEEEEEvNT_6ParamsE$_ZN4cute3eso3ESOILb0ELb1EJiNS_1CILi4096EEEEEC2ERKiRKS3_:
[----:B------:R-:W-:Y:S02]  /*8860*/  IADD3 R9, R9, -c[0x0][0x20], RZ ;  /* 0x8000080009097a10 */ /* 0x000fe40007ffe0ff */
[----:B------:R-:W-:-:S03]  /*8870*/  MOV R5, 0x0 ;  /* 0x0000000000057802 */ /* 0x000fc60000000f00 */
[----:B------:R1:W-:Y:S01]  /*8880*/  STL [R9], R2 ;  /* 0x0000000209007387 */ /* 0x0003e20000100800 */
[----:B------:R-:W-:Y:S05]  /*8890*/  RET.REL.NODEC R4 `(_ZN7cutlass13device_kernelIN5flash19enable_sm80_to_sm89INS1_16FlashAttnBwdSm80INS1_25CollectiveMainloopBwdSm80ILi2ELi2EN4cute5tupleIJNS5_1CILi128EEES8_NS7_ILi64EEEEEENS_10bfloat16_tEfNS_4arch4Sm80ELb0ELb1ELb1ELb1ELb1ELb0ELb0ELb0ELi2ELi4ELi4ELi4ELb0EEENS1_21CollectiveEpilogueBwdISA_SB_SD_Li256ELb1ELb0ELi2EEENS1_19SingleTileSchedulerILb1ELb0ELb0ELi128EEEEEEEEEvNT_6ParamsE) ;  /* 0xffff776004007950 */ /* 0x000fea0003c3ffff */
        .type           $_ZN7cutlass13device_kernelIN5flash19enable_sm80_to_sm89INS1_16FlashAttnBwdSm80INS1_25CollectiveMainloopBwdSm80ILi2ELi2EN4cute5tupleIJNS5_1CILi128EEES8_NS7_ILi64EEEEEENS_10bfloat16_tEfNS_4arch4Sm80ELb0ELb1ELb1ELb1ELb1ELb0ELb0ELb0ELi2ELi4ELi4ELi4ELb0EEENS1_21CollectiveEpilogueBwdISA_SB_SD_Li256ELb1ELb0ELi2EEENS1_19SingleTileSchedulerILb1ELb0ELb0ELi128EEEEEEEEEvNT_6ParamsE$_ZN4cute3eso3ESOILb0ELb1EJiNS_1CILi512EEEEEC2ERKiRKS3_,@function
        .size           $_ZN7cutlass13device_kernelIN5flash19enable_sm80_to_sm89INS1_16FlashAttnBwdSm80INS1_25CollectiveMainloopBwdSm80ILi2ELi2EN4cute5tupleIJNS5_1CILi128EEES8_NS7_ILi64EEEEEENS_10bfloat16_tEfNS_4arch4Sm80ELb0ELb1ELb1ELb1ELb1ELb0ELb0ELb0ELi2ELi4ELi4ELi4ELb0EEENS1_21CollectiveEpilogueBwdISA_SB_SD_Li256ELb1ELb0ELi2EEENS1_19SingleTileSchedulerILb1ELb0ELb0ELi128EEEEEEEEEvNT_6ParamsE$_ZN4cute3eso3ESOILb0ELb1EJiNS_1CILi512EEEEEC2ERKiRKS3_,($_ZN7cutlass13device_kernelIN5flash19enable_sm80_to_sm89INS1_16FlashAttnBwdSm80INS1_25CollectiveMainloopBwdSm80ILi2ELi2EN4cute5tupleIJNS5_1CILi128EEES8_NS7_ILi64EEEEEENS_10bfloat16_tEfNS_4arch4Sm80ELb0ELb1ELb1ELb1ELb1ELb0ELb0ELb0ELi2ELi4ELi4ELi4ELb0EEENS1_21CollectiveEpilogueBwdISA_SB_SD_Li256ELb1ELb0ELi2EEENS1_19SingleTileSchedulerILb1ELb0ELb0ELi128EEEEEEEEEvNT_6ParamsE$_ZN4cute3eso3ESOILb0ELb1EJiNS_1CILi72EEENS2_ILi512EEEEEC2ERKiRKS3_RKS4_ - $_ZN7cutlass13device_kernelIN5flash19enable_sm80_to_sm89INS1_16FlashAttnBwdSm80INS1_25CollectiveMainloopBwdSm80ILi2ELi2EN4cute5tupleIJNS5_1CILi128EEES8_NS7_ILi64EEEEEENS_10bfloat16_tEfNS_4arch4Sm80ELb0ELb1ELb1ELb1ELb1ELb0ELb0ELb0ELi2ELi4ELi4ELi4ELb0EEENS1_21CollectiveEpilogueBwdISA_SB_SD_Li256ELb1ELb0ELi2EEENS1_19SingleTileSchedulerILb1ELb0ELb0ELi128EEEEEEEEEvNT_6ParamsE$_ZN4cute3eso3ESOILb0ELb1EJiNS_1CILi512EEEEEC2ERKiRKS3_)
$_ZN7cutlass13device_kernelIN5flash19enable_sm80_to_sm89INS1_16FlashAttnBwdSm80INS1_25CollectiveMainloopBwdSm80ILi2ELi2EN4cute5tupleIJNS5_1CILi128EEES8_NS7_ILi64EEEEEENS_10bfloat16_tEfNS_4arch4Sm80ELb0ELb1ELb1ELb1ELb1ELb0ELb0ELb0ELi2ELi4ELi4ELi4ELb0EEENS1_21CollectiveEpilogueBwdISA_SB_SD_Li256ELb1ELb0ELi2EEENS1_19SingleTileSchedulerILb1ELb0ELb0ELi128EEEEEEEEEvNT_6ParamsE$_ZN4cute3eso3ESOILb0ELb1EJiNS_1CILi512EEEEEC2ERKiRKS3_:
[----:B------:R-:W-:Y:S02]  /*88a0*/  IADD3 R3, R40, -c[0x0][0x20], RZ ;  /* 0x8000080028037a10 */ /* 0x000fe40007ffe0ff */
[----:B------:R-:W-:-:S03]  /*88b0*/  MOV R5, 0x0 ;  /* 0x0000000000057802 */ /* 0x000fc60000000f00 */
[----:B------:R1:W-:Y:S01]  /*88c0*/  STL [R3], R2 ;  /* 0x0000000203007387 */ /* 0x0003e20000100800 */
[----:B------:R-:W-:Y:S05]  /*88d0*/  RET.REL.NODEC R4 `(_ZN7cutlass13device_kernelIN5flash19enable_sm80_to_sm89INS1_16FlashAttnBwdSm80INS1_25CollectiveMainloopBwdSm80ILi2ELi2EN4cute5tupleIJNS5_1CILi128EEES8_NS7_ILi64EEEEEENS_10bfloat16_tEfNS_4arch4Sm80ELb0ELb1ELb1ELb1ELb1ELb0ELb0ELb0ELi2ELi4ELi4ELi4ELb0EEENS1_21CollectiveEpilogueBwdISA_SB_SD_Li256ELb1ELb0ELi2EEENS1_19SingleTileSchedulerILb1ELb0ELb0ELi128EEEEEEEEEvNT_6ParamsE) ;  /* 0xffff772004007950 */ /* 0x000fea0003c3ffff */
        .type           $_ZN7cutlass13device_kernelIN5flash19enable_sm80_to_sm89INS1_16FlashAttnBwdSm80INS1_25CollectiveMainloopBwdSm80ILi2ELi2EN4cute5tupleIJNS5_1CILi128EEES8_NS7_ILi64EEEEEENS_10bfloat16_tEfNS_4arch4Sm80ELb0ELb1ELb1ELb1ELb1ELb0ELb0ELb0ELi2ELi4ELi4ELi4ELb0EEENS1_21CollectiveEpilogueBwdISA_SB_SD_Li256ELb1ELb0ELi2EEENS1_19SingleTileSchedulerILb1ELb0ELb0ELi128EEEEEEEEEvNT_6ParamsE$_ZN4cute3eso3ESOILb0ELb1EJiNS_1CILi72EEENS2_ILi512EEEEEC2ERKiRKS3_RKS4_,@function
        .size           $_ZN7cutlass13device_kernelIN5flash19enable_sm80_to_sm89INS1_16FlashAttnBwdSm80INS1_25CollectiveMainloopBwdSm80ILi2ELi2EN4cute5tupleIJNS5_1CILi128EEES8_NS7_ILi64EEEEEENS_10bfloat16_tEfNS_4arch4Sm80ELb0ELb1ELb1ELb1ELb1ELb0ELb0ELb0ELi2ELi4ELi4ELi4ELb0EEENS1_21CollectiveEpilogueBwdISA_SB_SD_Li256ELb1ELb0ELi2EEENS1_19SingleTileSchedulerILb1ELb0ELb0ELi128EEEEEEEEEvNT_6ParamsE$_ZN4cute3eso3ESOILb0ELb1EJiNS_1CILi72EEENS2_ILi512EEEEEC2ERKiRKS3_RKS4_,($_ZN7cutlass13device_kernelIN5flash19enable_sm80_to_sm89INS1_16FlashAttnBwdSm80INS1_25CollectiveMainloopBwdSm80ILi2ELi2EN4cute5tupleIJNS5_1CILi128EEES8_NS7_ILi64EEEEEENS_10bfloat16_tEfNS_4arch4Sm80ELb0ELb1ELb1ELb1ELb1ELb0ELb0ELb0ELi2ELi4ELi4ELi4ELb0EEENS1_21CollectiveEpilogueBwdISA_SB_SD_Li256ELb1ELb0ELi2EEENS1_19SingleTileSchedulerILb1ELb0ELb0ELi128EEEEEEEEEvNT_6ParamsE$_ZN4cute3eso3ESOILb0ELb1EJlEEC2ERKl - $_ZN7cutlass13device_kernelIN5flash19enable_sm80_to_sm89INS1_16FlashAttnBwdSm80INS1_25CollectiveMainloopBwdSm80ILi2ELi2EN4cute5tupleIJNS5_1CILi128EEES8_NS7_ILi64EEEEEENS_10bfloat16_tEfNS_4arch4Sm80ELb0ELb1ELb1ELb1ELb1ELb0ELb0ELb0ELi2ELi4ELi4ELi4ELb0EEENS1_21CollectiveEpilogueBwdISA_SB_SD_Li256ELb1ELb0ELi2EEENS1_19SingleTileSchedulerILb1ELb0ELb0ELi128EEEEEEEEEvNT_6ParamsE$_ZN4cute3eso3ESOILb0ELb1EJiNS_1CILi72EEENS2_ILi512EEEEEC2ERKiRKS3_RKS4_)
$_ZN7cutlass13device_kernelIN5flash19enable_sm80_to_sm89INS1_16FlashAttnBwdSm80INS1_25CollectiveMainloopBwdSm80ILi2ELi2EN4cute5tupleIJNS5_1CILi128EEES8_NS7_ILi64EEEEEENS_10bfloat16_tEfNS_4arch4Sm80ELb0ELb1ELb1ELb1ELb1ELb0ELb0ELb0ELi2ELi4ELi4ELi4ELb0EEENS1_21CollectiveEpilogueBwdISA_SB_SD_Li256ELb1ELb0ELi2EEENS1_19SingleTileSchedulerILb1ELb0ELb0ELi128EEEEEEEEEvNT_6ParamsE$_ZN4cute3eso3ESOILb0ELb1EJiNS_1CILi72EEENS2_ILi512EEEEEC2ERKiRKS3_RKS4_:
[----:B------:R-:W-:Y:S02]  /*88e0*/  IADD3 R4, R4, -c[0x0][0x20], RZ ;  /* 0x8000080004047a10 */ /* 0x000fe40007ffe0ff */
[----:B------:R-:W-:-:S03]  /*88f0*/  MOV R7, 0x0 ;  /* 0x0000000000077802 */ /* 0x000fc60000000f00 */
[----:B------:R1:W-:Y:S01]  /*8900*/  STL [R4], R5 ;  /* 0x0000000504007387 */ /* 0x0003e20000100800 */
[----:B------:R-:W-:Y:S05]  /*8910*/  RET.REL.NODEC R6 `(_ZN7cutlass13device_kernelIN5flash19enable_sm80_to_sm89INS1_16FlashAttnBwdSm80INS1_25CollectiveMainloopBwdSm80ILi2ELi2EN4cute5tupleIJNS5_1CILi128EEES8_NS7_ILi64EEEEEENS_10bfloat16_tEfNS_4arch4Sm80ELb0ELb1ELb1ELb1ELb1ELb0ELb0ELb0ELi2ELi4ELi4ELi4ELb0EEENS1_21CollectiveEpilogueBwdISA_SB_SD_Li256ELb1ELb0ELi2EEENS1_19SingleTileSchedulerILb1ELb0ELb0ELi128EEEEEEEEEvNT_6ParamsE) ;  /* 0xffff76e006007950 */ /* 0x000fea0003c3ffff */
        .type           $_ZN7cutlass13device_kernelIN5flash19enable_sm80_to_sm89INS1_16FlashAttnBwdSm80INS1_25CollectiveMainloopBwdSm80ILi2ELi2EN4cute5tupleIJNS5_1CILi128EEES8_NS7_ILi64EEEEEENS_10bfloat16_tEfNS_4arch4Sm80ELb0ELb1ELb1ELb1ELb1ELb0ELb0ELb0ELi2ELi4ELi4ELi4ELb0EEENS1_21CollectiveEpilogueBwdISA_SB_SD_Li256ELb1ELb0ELi2EEENS1_19SingleTileSchedulerILb1ELb0ELb0ELi128EEEEEEEEEvNT_6ParamsE$_ZN4cute3eso3ESOILb0ELb1EJlEEC2ERKl,@function
        .size           $_ZN7cutlass13device_kernelIN5flash19enable_sm80_to_sm89INS1_16FlashAttnBwdSm80INS1_25CollectiveMainloopBwdSm80ILi2ELi2EN4cute5tupleIJNS5_1CILi128EEES8_NS7_ILi64EEEEEENS_10bfloat16_tEfNS_4arch4Sm80ELb0ELb1ELb1ELb1ELb1ELb0ELb0ELb0ELi2ELi4ELi4ELi4ELb0EEENS1_21CollectiveEpilogueBwdISA_SB_SD_Li256ELb1ELb0ELi2EEENS1_19SingleTileSchedulerILb1ELb0ELb0ELi128EEEEEEEEEvNT_6ParamsE$_ZN4cute3eso3ESOILb0ELb1EJlEEC2ERKl,($_ZN7cutlass13device_kernelIN5flash19enable_sm80_to_sm89INS1_16FlashAttnBwdSm80INS1_25CollectiveMainloopBwdSm80ILi2ELi2EN4cute5tupleIJNS5_1CILi128EEES8_NS7_ILi64EEEEEENS_10bfloat16_tEfNS_4arch4Sm80ELb0ELb1ELb1ELb1ELb1ELb0ELb0ELb0ELi2ELi4ELi4ELi4ELb0EEENS1_21CollectiveEpilogueBwdISA_SB_SD_Li256ELb1ELb0ELi2EEENS1_19SingleTileSchedulerILb1ELb0ELb0ELi128EEEEEEEEEvNT_6ParamsE$_ZN4cute3eso3ESOILb1ELb0EJNS_10UnderscoreES2_S2_iEEC2ERKS2_S5_S5_RKi - $_ZN7cutlass13device_kernelIN5flash19enable_sm80_to_sm89INS1_16FlashAttnBwdSm80INS1_25CollectiveMainloopBwdSm80ILi2ELi2EN4cute5tupleIJNS5_1CILi128EEES8_NS7_ILi64EEEEEENS_10bfloat16_tEfNS_4arch4Sm80ELb0ELb1ELb1ELb1ELb1ELb0ELb0ELb0ELi2ELi4ELi4ELi4ELb0EEENS1_21CollectiveEpilogueBwdISA_SB_SD_Li256ELb1ELb0ELi2EEENS1_19SingleTileSchedulerILb1ELb0ELb0ELi128EEEEEEEEEvNT_6ParamsE$_ZN4cute3eso3ESOILb0ELb1EJlEEC2ERKl)
$_ZN7cutlass13device_kernelIN5flash19enable_sm80_to_sm89INS1_16FlashAttnBwdSm80INS1_25CollectiveMainloopBwdSm80ILi2ELi2EN4cute5tupleIJNS5_1CILi128EEES8_NS7_ILi64EEEEEENS_10bfloat16_tEfNS_4arch4Sm80ELb0ELb1ELb1ELb1ELb1ELb0ELb0ELb0ELi2ELi4ELi4ELi4ELb0EEENS1_21CollectiveEpilogueBwdISA_SB_SD_Li256ELb1ELb0ELi2EEENS1_19SingleTileSchedulerILb1ELb0ELb0ELi128EEEEEEEEEvNT_6ParamsE$_ZN4cute3eso3ESOILb0ELb1EJlEEC2ERKl:
[----:B------:R-:W-:Y:S01]  /*8920*/  IADD3 R5, R5, -c[0x0][0x20], RZ ;  /* 0x8000080005057a10 */ /* 0x000fe20007ffe0ff */
[----:B------:R-:W-:Y:S01]  /*8930*/  IMAD.MOV.U32 R84, RZ, RZ, R6 ;  /* 0x000000ffff547224 */ /* 0x000fe200078e0006 */
[----:B------:R-:W-:-:S03]  /*8940*/  MOV R85, 0x0 ;  /* 0x0000000000557802 */ /* 0x000fc60000000f00 */
[----:B------:R1:W-:Y:S01]  /*8950*/  STL.64 [R5], R2 ;  /* 0x0000000205007387 */ /* 0x0003e20000100a00 */
[----:B------:R-:W-:Y:S05]  /*8960*/  RET.REL.NODEC R84 `(_ZN7cutlass13device_kernelIN5flash19enable_sm80_to_sm89INS1_16FlashAttnBwdSm80INS1_25CollectiveMainloopBwdSm80ILi2ELi2EN4cute5tupleIJNS5_1CILi128EEES8_NS7_ILi64EEEEEENS_10bfloat16_tEfNS_4arch4Sm80ELb0ELb1ELb1ELb1ELb1ELb0ELb0ELb0ELi2ELi4ELi4ELi4ELb0EEENS1_21CollectiveEpilogueBwdISA_SB_SD_Li256ELb1ELb0ELi2EEENS1_19SingleTileSchedulerILb1ELb0ELb0ELi128EEEEEEEEEvNT_6ParamsE) ;  /* 0xffff769054007950 */ /* 0x000fea0003c3ffff */
        .type           $_ZN7cutlass13device_kernelIN5flash19enable_sm80_to_sm89INS1_16FlashAttnBwdSm80INS1_25CollectiveMainloopBwdSm80ILi2ELi2EN4cute5tupleIJNS5_1CILi128EEES8_NS7_ILi64EEEEEENS_10bfloat16_tEfNS_4arch4Sm80ELb0ELb1ELb1ELb1ELb1ELb0ELb0ELb0ELi2ELi4ELi4ELi4ELb0EEENS1_21CollectiveEpilogueBwdISA_SB_SD_Li256ELb1ELb0ELi2EEENS1_19SingleTileSchedulerILb1ELb0ELb0ELi128EEEEEEEEEvNT_6ParamsE$_ZN4cute3eso3ESOILb1ELb0EJNS_10UnderscoreES2_S2_iEEC2ERKS2_S5_S5_RKi,@function
        .size           $_ZN7cutlass13device_kernelIN5flash19enable_sm80_to_sm89INS1_16FlashAttnBwdSm80INS1_25CollectiveMainloopBwdSm80ILi2ELi2EN4cute5tupleIJNS5_1CILi128EEES8_NS7_ILi64EEEEEENS_10bfloat16_tEfNS_4arch4Sm80ELb0ELb1ELb1ELb1ELb1ELb0ELb0ELb0ELi2ELi4ELi4ELi4ELb0EEENS1_21CollectiveEpilogueBwdISA_SB_SD_Li256ELb1ELb0ELi2EEENS1_19SingleTileSchedulerILb1ELb0ELb0ELi128EEEEEEEEEvNT_6ParamsE$_ZN4cute3eso3ESOILb1ELb0EJNS_10UnderscoreES2_S2_iEEC2ERKS2_S5_S5_RKi,($_ZN7cutlass13device_kernelIN5flash19enable_sm80_to_sm89INS1_16FlashAttnBwdSm80INS1_25CollectiveMainloopBwdSm80ILi2ELi2EN4cute5tupleIJNS5_1CILi128EEES8_NS7_ILi64EEEEEENS_10bfloat16_tEfNS_4arch4Sm80ELb0ELb1ELb1ELb1ELb1ELb0ELb0ELb0ELi2ELi4ELi4ELi4ELb0EEENS1_21CollectiveEpilogueBwdISA_SB_SD_Li256ELb1ELb0ELi2EEENS1_19SingleTileSchedulerILb1ELb0ELb0ELi128EEEEEEEEEvNT_6ParamsE$_ZN4cute3eso3ESOILb1ELb0EJNS_10UnderscoreES2_iEEC2ERKS2_S5_RKi - $_ZN7cutlass13device_kernelIN5flash19enable_sm80_to_sm89INS1_16FlashAttnBwdSm80INS1_25CollectiveMainloopBwdSm80ILi2ELi2EN4cute5tupleIJNS5_1CILi128EEES8_NS7_ILi64EEEEEENS_10bfloat16_tEfNS_4arch4Sm80ELb0ELb1ELb1ELb1ELb1ELb0ELb0ELb0ELi2ELi4ELi4ELi4ELb0EEENS1_21CollectiveEpilogueBwdISA_SB_SD_Li256ELb1ELb0ELi2EEENS1_19SingleTileSchedulerILb1ELb0ELb0ELi128EEEEEEEEEvNT_6ParamsE$_ZN4cute3eso3ESOILb1ELb0EJNS_10UnderscoreES2_S2_iEEC2ERKS2_S5_S5_RKi)
$_ZN7cutlass13device_kernelIN5flash19enable_sm80_to_sm89INS1_16FlashAttnBwdSm80INS1_25CollectiveMainloopBwdSm80ILi2ELi2EN4cute5tupleIJNS5_1CILi128EEES8_NS7_ILi64EEEEEENS_10bfloat16_tEfNS_4arch4Sm80ELb0ELb1ELb1ELb1ELb1ELb0ELb0ELb0ELi2ELi4ELi4ELi4ELb0EEENS1_21CollectiveEpilogueBwdISA_SB_SD_Li256ELb1ELb0ELi2EEENS1_19SingleTileSchedulerILb1ELb0ELb0ELi128EEEEEEEEEvNT_6ParamsE$_ZN4cute3eso3ESOILb1ELb0EJNS_10UnderscoreES2_S2_iEEC2ERKS2_S5_S5_RKi:
[----:B------:R-:W-:Y:S02]  /*8970*/  IADD3 R2, R2, -c[0x0][0x20], RZ ;  /* 0x8000080002027a10 */ /* 0x000fe40007ffe0ff */
[----:B------:R-:W-:-:S03]  /*8980*/  MOV R5, 0x0 ;  /* 0x0000000000057802 */ /* 0x000fc60000000f00 */
[----:B------:R1:W-:Y:S01]  /*8990*/  STL [R2], R3 ;  /* 0x0000000302007387 */ /* 0x0003e20000100800 */
[----:B------:R-:W-:Y:S05]  /*89a0*/  RET.REL.NODEC R4 `(_ZN7cutlass13device_kernelIN5flash19enable_sm80_to_sm89INS1_16FlashAttnBwdSm80INS1_25CollectiveMainloopBwdSm80ILi2ELi2EN4cute5tupleIJNS5_1CILi128EEES8_NS7_ILi64EEEEEENS_10bfloat16_tEfNS_4arch4Sm80ELb0ELb1ELb1ELb1ELb1ELb0ELb0ELb0ELi2ELi4ELi4ELi4ELb0EEENS1_21CollectiveEpilogueBwdISA_SB_SD_Li256ELb1ELb0ELi2EEENS1_19SingleTileSchedulerILb1ELb0ELb0ELi128EEEEEEEEEvNT_6ParamsE) ;  /* 0xffff765004007950 */ /* 0x000fea0003c3ffff */
        .type           $_ZN7cutlass13device_kernelIN5flash19enable_sm80_to_sm89INS1_16FlashAttnBwdSm80INS1_25CollectiveMainloopBwdSm80ILi2ELi2EN4cute5tupleIJNS5_1CILi128EEES8_NS7_ILi64EEEEEENS_10bfloat16_tEfNS_4arch4Sm80ELb0ELb1ELb1ELb1ELb1ELb0ELb0ELb0ELi2ELi4ELi4ELi4ELb0EEENS1_21CollectiveEpilogueBwdISA_SB_SD_Li256ELb1ELb0ELi2EEENS1_19SingleTileSchedulerILb1ELb0ELb0ELi128EEEEEEEEEvNT_6ParamsE$_ZN4cute3eso3ESOILb1ELb0EJNS_10UnderscoreES2_iEEC2ERKS2_S5_RKi,@function
        .size           $_ZN7cutlass13device_kernelIN5flash19enable_sm80_to_sm89INS1_16FlashAttnBwdSm80INS1_25CollectiveMainloopBwdSm80ILi2ELi2EN4cute5tupleIJNS5_1CILi128EEES8_NS7_ILi64EEEEEENS_10bfloat16_tEfNS_4arch4Sm80ELb0ELb1ELb1ELb1ELb1ELb0ELb0ELb0ELi2ELi4ELi4ELi4ELb0EEENS1_21CollectiveEpilogueBwdISA_SB_SD_Li256ELb1ELb0ELi2EEENS1_19SingleTileSchedulerILb1ELb0ELb0ELi128EEEEEEEEEvNT_6ParamsE$_ZN4cute3eso3ESOILb1ELb0EJNS_10UnderscoreES2_iEEC2ERKS2_S5_RKi,($_ZN7cutlass13device_kernelIN5flash19enable_sm80_to_sm89INS1_16FlashAttnBwdSm80INS1_25CollectiveMainloopBwdSm80ILi2ELi2EN4cute5tupleIJNS5_1CILi128EEES8_NS7_ILi64EEEEEENS_10bfloat16_tEfNS_4arch4Sm80ELb0ELb1ELb1ELb1ELb1ELb0ELb0ELb0ELi2ELi4ELi4ELi4ELb0EEENS1_21CollectiveEpilogueBwdISA_SB_SD_Li256ELb1ELb0ELi2EEENS1_19SingleTileSchedulerILb1ELb0ELb0ELi128EEEEEEEEEvNT_6ParamsE$_ZN4cute3eso3ESOILb1ELb0EJNS_10UnderscoreEiEEC2ERKS2_RKi - $_ZN7cutlass13device_kernelIN5flash19enable_sm80_to_sm89INS1_16FlashAttnBwdSm80INS1_25CollectiveMainloopBwdSm80ILi2ELi2EN4cute5tupleIJNS5_1CILi128EEES8_NS7_ILi64EEEEEENS_10bfloat16_tEfNS_4arch4Sm80ELb0ELb1ELb1ELb1ELb1ELb0ELb0ELb0ELi2ELi4ELi4ELi4ELb0EEENS1_21CollectiveEpilogueBwdISA_SB_SD_Li256ELb1ELb0ELi2EEENS1_19SingleTileSchedulerILb1ELb0ELb0ELi128EEEEEEEEEvNT_6ParamsE$_ZN4cute3eso3ESOILb1ELb0EJNS_10UnderscoreES2_iEEC2ERKS2_S5_RKi)
$_ZN7cutlass13device_kernelIN5flash19enable_sm80_to_sm89INS1_16FlashAttnBwdSm80INS1_25CollectiveMainloopBwdSm80ILi2ELi2EN4cute5tupleIJNS5_1CILi128EEES8_NS7_ILi64EEEEEENS_10bfloat16_tEfNS_4arch4Sm80ELb0ELb1ELb1ELb1ELb1ELb0ELb0ELb0ELi2ELi4ELi4ELi4ELb0EEENS1_21CollectiveEpilogueBwdISA_SB_SD_Li256ELb1ELb0ELi2EEENS1_19SingleTileSchedulerILb1ELb0ELb0ELi128EEEEEEEEEvNT_6ParamsE$_ZN4cute3eso3ESOILb1ELb0EJNS_10UnderscoreES2_iEEC2ERKS2_S5_RKi:
[----:B------:R-:W-:Y:S02]  /*89b0*/  IADD3 R2, R2, -c[0x0][0x20], RZ ;  /* 0x8000080002027a10 */ /* 0x000fe40007ffe0ff */
[----:B------:R-:W-:-:S03]  /*89c0*/  MOV R9, 0x0 ;  /* 0x0000000000097802 */ /* 0x000fc60000000f00 */
[----:B------:R1:W-:Y:S01]  /*89d0*/  STL [R2], R3 ;  /* 0x0000000302007387 */ /* 0x0003e20000100800 */
[----:B------:R-:W-:Y:S05]  /*89e0*/  RET.REL.NODEC R8 `(_ZN7cutlass13device_kernelIN5flash19enable_sm80_to_sm89INS1_16FlashAttnBwdSm80INS1_25CollectiveMainloopBwdSm80ILi2ELi2EN4cute5tupleIJNS5_1CILi128EEES8_NS7_ILi64EEEEEENS_10bfloat16_tEfNS_4arch4Sm80ELb0ELb1ELb1ELb1ELb1ELb0ELb0ELb0ELi2ELi4ELi4ELi4ELb0EEENS1_21CollectiveEpilogueBwdISA_SB_SD_Li256ELb1ELb0ELi2EEENS1_19SingleTileSchedulerILb1ELb0ELb0ELi128EEEEEEEEEvNT_6ParamsE) ;  /* 0xffff761008007950 */ /* 0x000fea0003c3ffff */
        .type           $_ZN7cutlass13device_kernelIN5flash19enable_sm80_to_sm89INS1_16FlashAttnBwdSm80INS1_25CollectiveMainloopBwdSm80ILi2ELi2EN4cute5tupleIJNS5_1CILi128EEES8_NS7_ILi64EEEEEENS_10bfloat16_tEfNS_4arch4Sm80ELb0ELb1ELb1ELb1ELb1ELb0ELb0ELb0ELi2ELi4ELi4ELi4ELb0EEENS1_21CollectiveEpilogueBwdISA_SB_SD_Li256ELb1ELb0ELi2EEENS1_19SingleTileSchedulerILb1ELb0ELb0ELi128EEEEEEEEEvNT_6ParamsE$_ZN4cute3eso3ESOILb1ELb0EJNS_10UnderscoreEiEEC2ERKS2_RKi,@function
        .size           $_ZN7cutlass13device_kernelIN5flash19enable_sm80_to_sm89INS1_16FlashAttnBwdSm80INS1_25CollectiveMainloopBwdSm80ILi2ELi2EN4cute5tupleIJNS5_1CILi128EEES8_NS7_ILi64EEEEEENS_10bfloat16_tEfNS_4arch4Sm80ELb0ELb1ELb1ELb1ELb1ELb0ELb0ELb0ELi2ELi4ELi4ELi4ELb0EEENS1_21CollectiveEpilogueBwdISA_SB_SD_Li256ELb1ELb0ELi2EEENS1_19SingleTileSchedulerILb1ELb0ELb0ELi128EEEEEEEEEvNT_6ParamsE$_ZN4cute3eso3ESOILb1ELb0EJNS_10UnderscoreEiEEC2ERKS2_RKi,($_ZN7cutlass13device_kernelIN5flash19enable_sm80_to_sm89INS1_16FlashAttnBwdSm80INS1_25CollectiveMainloopBwdSm80ILi2ELi2EN4cute5tupleIJNS5_1CILi128EEES8_NS7_ILi64EEEEEENS_10bfloat16_tEfNS_4arch4Sm80ELb0ELb1ELb1ELb1ELb1ELb0ELb0ELb0ELi2ELi4ELi4ELi4ELb0EEENS1_21CollectiveEpilogueBwdISA_SB_SD_Li256ELb1ELb0ELi2EEENS1_19SingleTileSchedulerILb1ELb0ELb0ELi128EEEEEEEEEvNT_6ParamsE$_ZN4cute3eso3ESOILb1ELb0EJNS_10UnderscoreEiiEEC2ERKS2_RKiS7_ - $_ZN7cutlass13device_kernelIN5flash19enable_sm80_to_sm89INS1_16FlashAttnBwdSm80INS1_25CollectiveMainloopBwdSm80ILi2ELi2EN4cute5tupleIJNS5_1CILi128EEES8_NS7_ILi64EEEEEENS_10bfloat16_tEfNS_4arch4Sm80ELb0ELb1ELb1ELb1ELb1ELb0ELb0ELb0ELi2ELi4ELi4ELi4ELb0EEENS1_21CollectiveEpilogueBwdISA_SB_SD_Li256ELb1ELb0ELi2EEENS1_19SingleTileSchedulerILb1ELb0ELb0ELi128EEEEEEEEEvNT_6ParamsE$_ZN4cute3eso3ESOILb1ELb0EJNS_10UnderscoreEiEEC2ERKS2_RKi)
$_ZN7cutlass13device_kernelIN5flash19enable_sm80_to_sm89INS1_16FlashAttnBwdSm80INS1_25CollectiveMainloopBwdSm80ILi2ELi2EN4cute5tupleIJNS5_1CILi128EEES8_NS7_ILi64EEEEEENS_10bfloat16_tEfNS_4arch4Sm80ELb0ELb1ELb1ELb1ELb1ELb0ELb0ELb0ELi2ELi4ELi4ELi4ELb0EEENS1_21CollectiveEpilogueBwdISA_SB_SD_Li256ELb1ELb0ELi2EEENS1_19SingleTileSchedulerILb1ELb0ELb0ELi128EEEEEEEEEvNT_6ParamsE$_ZN4cute3eso3ESOILb1ELb0EJNS_10UnderscoreEiEEC2ERKS2_RKi:
[----:B------:R-:W-:Y:S02]  /*89f0*/  IADD3 R2, R2, -c[0x0][0x20], RZ ;  /* 0x8000080002027a10 */ /* 0x000fe40007ffe0ff */
[----:B------:R-:W-:-:S03]  /*8a00*/  MOV R11, 0x0 ;  /* 0x00000000000b7802 */ /* 0x000fc60000000f00 */
[----:B------:R1:W-:Y:S01]  /*8a10*/  STL [R2], R3 ;  /* 0x0000000302007387 */ /* 0x0003e20000100800 */
[----:B------:R-:W-:Y:S05]  /*8a20*/  RET.REL.NODEC R10 `(_ZN7cutlass13device_kernelIN5flash19enable_sm80_to_sm89INS1_16FlashAttnBwdSm80INS1_25CollectiveMainloopBwdSm80ILi2ELi2EN4cute5tupleIJNS5_1CILi128EEES8_NS7_ILi64EEEEEENS_10bfloat16_tEfNS_4arch4Sm80ELb0ELb1ELb1ELb1ELb1ELb0ELb0ELb0ELi2ELi4ELi4ELi4ELb0EEENS1_21CollectiveEpilogueBwdISA_SB_SD_Li256ELb1ELb0ELi2EEENS1_19SingleTileSchedulerILb1ELb0ELb0ELi128EEEEEEEEEvNT_6ParamsE) ;  /* 0xffff75d00a007950 */ /* 0x000fea0003c3ffff */
        .type           $_ZN7cutlass13device_kernelIN5flash19enable_sm80_to_sm89INS1_16FlashAttnBwdSm80INS1_25CollectiveMainloopBwdSm80ILi2ELi2EN4cute5tupleIJNS5_1CILi128EEES8_NS7_ILi64EEEEEENS_10bfloat16_tEfNS_4arch4Sm80ELb0ELb1ELb1ELb1ELb1ELb0ELb0ELb0ELi2ELi4ELi4ELi4ELb0EEENS1_21CollectiveEpilogueBwdISA_SB_SD_Li256ELb1ELb0ELi2EEENS1_19SingleTileSchedulerILb1ELb0ELb0ELi128EEEEEEEEEvNT_6ParamsE$_ZN4cute3eso3ESOILb1ELb0EJNS_10UnderscoreEiiEEC2ERKS2_RKiS7_,@function
        .size           $_ZN7cutlass13device_kernelIN5flash19enable_sm80_to_sm89INS1_16FlashAttnBwdSm80INS1_25CollectiveMainloopBwdSm80ILi2ELi2EN4cute5tupleIJNS5_1CILi128EEES8_NS7_ILi64EEEEEENS_10bfloat16_tEfNS_4arch4Sm80ELb0ELb1ELb1ELb1ELb1ELb0ELb0ELb0ELi2ELi4ELi4ELi4ELb0EEENS1_21CollectiveEpilogueBwdISA_SB_SD_Li256ELb1ELb0ELi2EEENS1_19SingleTileSchedulerILb1ELb0ELb0ELi128EEEEEEEEEvNT_6ParamsE$_ZN4cute3eso3ESOILb1ELb0EJNS_10UnderscoreEiiEEC2ERKS2_RKiS7_,($_ZN7cutlass13device_kernelIN5flash19enable_sm80_to_sm89INS1_16FlashAttnBwdSm80INS1_25CollectiveMainloopBwdSm80ILi2ELi2EN4cute5tupleIJNS5_1CILi128EEES8_NS7_ILi64EEEEEENS_10bfloat16_tEfNS_4arch4Sm80ELb0ELb1ELb1ELb1ELb1ELb0ELb0ELb0ELi2ELi4ELi4ELi4ELb0EEENS1_21CollectiveEpilogueBwdISA_SB_SD_Li256ELb1ELb0ELi2EEENS1_19SingleTileSchedulerILb1ELb0ELb0ELi128EEEEEEEEEvNT_6ParamsE$_ZN4cute3eso3ESOILb1ELb0EJNS_14ComposedLayoutINS_7SwizzleILi3ELi3ELi3EEENS_1CILi0EEENS_6LayoutINS_5tupleIJNS8_IJNS8_IJNS5_ILi4EEENS5_ILi8EEEEEENS8_IJNS5_ILi2EEENS5_ILi1EEEEEEEEENS8_IJNS8_IJSC_SC_EEENS8_IJSA_S9_EEEEEEEEENS8_IJNS8_IJNS8_IJSC_NS5_ILi64EEEEEENS8_IJNS5_ILi512EEES6_EEEEEENS8_IJNS8_IJSD_SA_EEENS8_IJNS5_ILi1024EEENS5_ILi16EEEEEEEEEEEEEEEENS_10ViewEngineINS_8smem_ptrIPN7cutlass10bfloat16_tEEEEEEEC2ERKSW_RKS13_ - $_ZN7cutlass13device_kernelIN5flash19enable_sm80_to_sm89INS1_16FlashAttnBwdSm80INS1_25CollectiveMainloopBwdSm80ILi2ELi2EN4cute5tupleIJNS5_1CILi128EEES8_NS7_ILi64EEEEEENS_10bfloat16_tEfNS_4arch4Sm80ELb0ELb1ELb1ELb1ELb1ELb0ELb0ELb0ELi2ELi4ELi4ELi4ELb0EEENS1_21CollectiveEpilogueBwdISA_SB_SD_Li256ELb1ELb0ELi2EEENS1_19SingleTileSchedulerILb1ELb0ELb0ELi128EEEEEEEEEvNT_6ParamsE$_ZN4cute3eso3ESOILb1ELb0EJNS_10UnderscoreEiiEEC2ERKS2_RKiS7_)
$_ZN7cutlass13device_kernelIN5flash19enable_sm80_to_sm89INS1_16FlashAttnBwdSm80INS1_25CollectiveMainloopBwdSm80ILi2ELi2EN4cute5tupleIJNS5_1CILi128EEES8_NS7_ILi64EEEEEENS_10bfloat16_tEfNS_4arch4Sm80ELb0ELb1ELb1ELb1ELb1ELb0ELb0ELb0ELi2ELi4ELi4ELi4ELb0EEENS1_21CollectiveEpilogueBwdISA_SB_SD_Li256ELb1ELb0ELi2EEENS1_19SingleTileSchedulerILb1ELb0ELb0ELi128EEEEEEEEEvNT_6ParamsE$_ZN4cute3eso3ESOILb1ELb0EJNS_10UnderscoreEiiEEC2ERKS2_RKiS7_:
[----:B------:R-:W-:Y:S02]  /*8a30*/  IADD3 R3, R85, -c[0x0][0x20], RZ ;  /* 0x8000080055037a10 */ /* 0x000fe40007ffe0ff */
[----:B------:R-:W-:-:S03]  /*8a40*/  IADD3 R2, R71, -c[0x0][0x20], RZ ;  /* 0x8000080047027a10 */ /* 0x000fc60007ffe0ff */
[----:B------:R1:W-:Y:S04]  /*8a50*/  STL [R3], R86 ;  /* 0x0000005603007387 */ /* 0x0003e80000100800 */
[----:B------:R-:W2:Y:S01]  /*8a60*/  LDL R2, [R2] ;  /* 0x0000000002027983 */ /* 0x000ea20000100800 */
[----:B------:R-:W-:-:S03]  /*8a70*/  IMAD.MOV.U32 R85, RZ, RZ, 0x0 ;  /* 0x00000000ff557424 */ /* 0x000fc600078e00ff */
[----:B--2---:R1:W-:Y:S01]  /*8a80*/  STL [R3+0x4], R2 ;  /* 0x0000040203007387 */ /* 0x0043e20000100800 */
[----:B------:R-:W-:Y:S05]  /*8a90*/  RET.REL.NODEC R84 `(_ZN7cutlass13device_kernelIN5flash19enable_sm80_to_sm89INS1_16FlashAttnBwdSm80INS1_25CollectiveMainloopBwdSm80ILi2ELi2EN4cute5tupleIJNS5_1CILi128EEES8_NS7_ILi64EEEEEENS_10bfloat16_tEfNS_4arch4Sm80ELb0ELb1ELb1ELb1ELb1ELb0ELb0ELb0ELi2ELi4ELi4ELi4ELb0EEENS1_21CollectiveEpilogueBwdISA_SB_SD_Li256ELb1ELb0ELi2EEENS1_19SingleTileSchedulerILb1ELb0ELb0ELi128EEEEEEEEEvNT_6ParamsE) ;  /* 0xffff756054007950 */ /* 0x000fea0003c3ffff */
        .type           $_ZN7cutlass13device_kernelIN5flash19enable_sm80_to_sm89INS1_16FlashAttnBwdSm80INS1_25CollectiveMainloopBwdSm80ILi2ELi2EN4cute5tupleIJNS5_1CILi128EEES8_NS7_ILi64EEEEEENS_10bfloat16_tEfNS_4arch4Sm80ELb0ELb1ELb1ELb1ELb1ELb0ELb0ELb0ELi2ELi4ELi4ELi4ELb0EEENS1_21CollectiveEpilogueBwdISA_SB_SD_Li256ELb1ELb0ELi2EEENS1_19SingleTileSchedulerILb1ELb0ELb0ELi128EEEEEEEEEvNT_6ParamsE$_ZN4cute3eso3ESOILb1ELb0EJNS_14ComposedLayoutINS_7SwizzleILi3ELi3ELi3EEENS_1CILi0EEENS_6LayoutINS_5tupleIJNS8_IJNS8_IJNS5_ILi4EEENS5_ILi8EEEEEENS8_IJNS5_ILi2EEENS5_ILi1EEEEEEEEENS8_IJNS8_IJSC_SC_EEENS8_IJSA_S9_EEEEEEEEENS8_IJNS8_IJNS8_IJSC_NS5_ILi64EEEEEENS8_IJNS5_ILi512EEES6_EEEEEENS8_IJNS8_IJSD_SA_EEENS8_IJNS5_ILi1024EEENS5_ILi16EEEEEEEEEEEEEEEENS_10ViewEngineINS_8smem_ptrIPN7cutlass10bfloat16_tEEEEEEEC2ERKSW_RKS13_,@function
        .size           $_ZN7cutlass13device_kernelIN5flash19enable_sm80_to_sm89INS1_16FlashAttnBwdSm80INS1_25CollectiveMainloopBwdSm80ILi2ELi2EN4cute5tupleIJNS5_1CILi128EEES8_NS7_ILi64EEEEEENS_10bfloat16_tEfNS_4arch4Sm80ELb0ELb1ELb1ELb1ELb1ELb0ELb0ELb0ELi2ELi4ELi4ELi4ELb0EEENS1_21CollectiveEpilogueBwdISA_SB_SD_Li256ELb1ELb0ELi2EEENS1_19SingleTileSchedulerILb1ELb0ELb0ELi128EEEEEEEEEvNT_6ParamsE$_ZN4cute3eso3ESOILb1ELb0EJNS_14ComposedLayoutINS_7SwizzleILi3ELi3ELi3EEENS_1CILi0EEENS_6LayoutINS_5tupleIJNS8_IJNS8_IJNS5_ILi4EEENS5_ILi8EEEEEENS8_IJNS5_ILi2EEENS5_ILi1EEEEEEEEENS8_IJNS8_IJSC_SC_EEENS8_IJSA_S9_EEEEEEEEENS8_IJNS8_IJNS8_IJSC_NS5_ILi64EEEEEENS8_IJNS5_ILi512EEES6_EEEEEENS8_IJNS8_IJSD_SA_EEENS8_IJNS5_ILi1024EEENS5_ILi16EEEEEEEEEEEEEEEENS_10ViewEngineINS_8smem_ptrIPN7cutlass10bfloat16_tEEEEEEEC2ERKSW_RKS13_,($_ZN7cutlass13device_kernelIN5flash19enable_sm80_to_sm89INS1_16FlashAttnBwdSm80INS1_25CollectiveMainloopBwdSm80ILi2ELi2EN4cute5tupleIJNS5_1CILi128EEES8_NS7_ILi64EEEEEENS_10bfloat16_tEfNS_4arch4Sm80ELb0ELb1ELb1ELb1ELb1ELb0ELb0ELb0ELi2ELi4ELi4ELi4ELb0EEENS1_21CollectiveEpilogueBwdISA_SB_SD_Li256ELb1ELb0ELi2EEENS1_19SingleTileSchedulerILb1ELb0ELb0ELi128EEEEEEEEEvNT_6ParamsE$_ZN4cute3eso3ESOILb1ELb0EJNS_14ComposedLayoutINS_7SwizzleILi3ELi3ELi3EEENS_1CILi0EEENS_6LayoutINS_5tupleIJNS8_IJNS8_IJNS5_ILi4EEENS5_ILi8EEEEEENS8_IJNS5_ILi2EEENS5_ILi1EEEEEEEEENS8_IJNS8_IJSC_SC_EEESB_EEEEEENS8_IJNS8_IJNS8_IJNS5_ILi128EEESD_EEENS8_IJSA_S6_EEEEEENS8_IJNS8_IJNS5_ILi64EEENS5_ILi512EEEEEENS8_IJNS5_ILi16EEENS5_ILi1024EEEEEEEEEEEEEEEENS_10ViewEngineINS_8smem_ptrIPN7cutlass10bfloat16_tEEEEEEEC2ERKSW_RKS13_ - $_ZN7cutlass13device_kernelIN5flash19enable_sm80_to_sm89INS1_16FlashAttnBwdSm80INS1_25CollectiveMainloopBwdSm80ILi2ELi2EN4cute5tupleIJNS5_1CILi128EEES8_NS7_ILi64EEEEEENS_10bfloat16_tEfNS_4arch4Sm80ELb0ELb1ELb1ELb1ELb1ELb0ELb0ELb0ELi2ELi4ELi4ELi4ELb0EEENS1_21CollectiveEpilogueBwdISA_SB_SD_Li256ELb1ELb0ELi2EEENS1_19SingleTileSchedulerILb1ELb0ELb0ELi128EEEEEEEEEvNT_6ParamsE$_ZN4cute3eso3ESOILb1ELb0EJNS_14ComposedLayoutINS_7SwizzleILi3ELi3ELi3EEENS_1CILi0EEENS_6LayoutINS_5tupleIJNS8_IJNS8_IJNS5_ILi4EEENS5_ILi8EEEEEENS8_IJNS5_ILi2EEENS5_ILi1EEEEEEEEENS8_IJNS8_IJSC_SC_EEENS8_IJSA_S9_EEEEEEEEENS8_IJNS8_IJNS8_IJSC_NS5_ILi64EEEEEENS8_IJNS5_ILi512EEES6_EEEEEENS8_IJNS8_IJSD_SA_EEENS8_IJNS5_ILi1024EEENS5_ILi16EEEEEEEEEEEEEEEENS_10ViewEngineINS_8smem_ptrIPN7cutlass10bfloat16_tEEEEEEEC2ERKSW_RKS13_)
$_ZN7cutlass13device_kernelIN5flash19enable_sm80_to_sm89INS1_16FlashAttnBwdSm80INS1_25CollectiveMainloopBwdSm80ILi2ELi2EN4cute5tupleIJNS5_1CILi128EEES8_NS7_ILi64EEEEEENS_10bfloat16_tEfNS_4arch4Sm80ELb0ELb1ELb1ELb1ELb1ELb0ELb0ELb0ELi2ELi4ELi4ELi4ELb0EEENS1_21CollectiveEpilogueBwdISA_SB_SD_Li256ELb1ELb0ELi2EEENS1_19SingleTileSchedulerILb1ELb0ELb0ELi128EEEEEEEEEvNT_6ParamsE$_ZN4cute3eso3ESOILb1ELb0EJNS_14ComposedLayoutINS_7SwizzleILi3ELi3ELi3EEENS_1CILi0EEENS_6LayoutINS_5tupleIJNS8_IJNS8_IJNS5_ILi4EEENS5_ILi8EEEEEENS8_IJNS5_ILi2EEENS5_ILi1EEEEEEEEENS8_IJNS8_IJSC_SC_EEENS8_IJSA_S9_EEEEEEEEENS8_IJNS8_IJNS8_IJSC_NS5_ILi64EEEEEENS8_IJNS5_ILi512EEES6_EEEEEENS8_IJNS8_IJSD_SA_EEENS8_IJNS5_ILi1024EEENS5_ILi16EEEEEEEEEEEEEEEENS_10ViewEngineINS_8smem_ptrIPN7cutlass10bfloat16_tEEEEEEEC2ERKSW_RKS13_:
[----:B------:R-:W-:Y:S02]  /*8aa0*/  IADD3 R4, R25, -c[0x0][0x20], RZ ;  /* 0x8000080019047a10 */ /* 0x000fe40007ffe0ff */
[----:B------:R-:W-:-:S03]  /*8ab0*/  MOV R7, 0x0 ;  /* 0x0000000000077802 */ /* 0x000fc60000000f00 */
[----:B------:R1:W-:Y:S01]  /*8ac0*/  STL.64 [R4], R2 ;  /* 0x0000000204007387 */ /* 0x0003e20000100a00 */
[----:B------:R-:W-:Y:S05]  /*8ad0*/  RET.REL.NODEC R6 `(_ZN7cutlass13device_kernelIN5flash19enable_sm80_to_sm89INS1_16FlashAttnBwdSm80INS1_25CollectiveMainloopBwdSm80ILi2ELi2EN4cute5tupleIJNS5_1CILi128EEES8_NS7_ILi64EEEEEENS_10bfloat16_tEfNS_4arch4Sm80ELb0ELb1ELb1ELb1ELb1ELb0ELb0ELb0ELi2ELi4ELi4ELi4ELb0EEENS1_21CollectiveEpilogueBwdISA_SB_SD_Li256ELb1ELb0ELi2EEENS1_19SingleTileSchedulerILb1ELb0ELb0ELi128EEEEEEEEEvNT_6ParamsE) ;  /* 0xffff752006007950 */ /* 0x000fea0003c3ffff */
        .type           $_ZN7cutlass13device_kernelIN5flash19enable_sm80_to_sm89INS1_16FlashAttnBwdSm80INS1_25CollectiveMainloopBwdSm80ILi2ELi2EN4cute5tupleIJNS5_1CILi128EEES8_NS7_ILi64EEEEEENS_10bfloat16_tEfNS_4arch4Sm80ELb0ELb1ELb1ELb1ELb1ELb0ELb0ELb0ELi2ELi4ELi4ELi4ELb0EEENS1_21CollectiveEpilogueBwdISA_SB_SD_Li256ELb1ELb0ELi2EEENS1_19SingleTileSchedulerILb1ELb0ELb0ELi128EEEEEEEEEvNT_6ParamsE$_ZN4cute3eso3ESOILb1ELb0EJNS_14ComposedLayoutINS_7SwizzleILi3ELi3ELi3EEENS_1CILi0EEENS_6LayoutINS_5tupleIJNS8_IJNS8_IJNS5_ILi4EEENS5_ILi8EEEEEENS8_IJNS5_ILi2EEENS5_ILi1EEEEEEEEENS8_IJNS8_IJSC_SC_EEESB_EEEEEENS8_IJNS8_IJNS8_IJNS5_ILi128EEESD_EEENS8_IJSA_S6_EEEEEENS8_IJNS8_IJNS5_ILi64EEENS5_ILi512EEEEEENS8_IJNS5_ILi16EEENS5_ILi1024EEEEEEEEEEEEEEEENS_10ViewEngineINS_8smem_ptrIPN7cutlass10bfloat16_tEEEEEEEC2ERKSW_RKS13_,@function
        .size           $_ZN7cutlass13device_kernelIN5flash19enable_sm80_to_sm89INS1_16FlashAttnBwdSm80INS1_25CollectiveMainloopBwdSm80ILi2ELi2EN4cute5tupleIJNS5_1CILi128EEES8_NS7_ILi64EEEEEENS_10bfloat16_tEfNS_4arch4Sm80ELb0ELb1ELb1ELb1ELb1ELb0ELb0ELb0ELi2ELi4ELi4ELi4ELb0EEENS1_21CollectiveEpilogueBwdISA_SB_SD_Li256ELb1ELb0ELi2EEENS1_19SingleTileSchedulerILb1ELb0ELb0ELi128EEEEEEEEEvNT_6ParamsE$_ZN4cute3eso3ESOILb1ELb0EJNS_14ComposedLayoutINS_7SwizzleILi3ELi3ELi3EEENS_1CILi0EEENS_6LayoutINS_5tupleIJNS8_IJNS8_IJNS5_ILi4EEENS5_ILi8EEEEEENS8_IJNS5_ILi2EEENS5_ILi1EEEEEEEEENS8_IJNS8_IJSC_SC_EEESB_EEEEEENS8_IJNS8_IJNS8_IJNS5_ILi128EEESD_EEENS8_IJSA_S6_EEEEEENS8_IJNS8_IJNS5_ILi64EEENS5_ILi512EEEEEENS8_IJNS5_ILi16EEENS5_ILi1024EEEEEEEEEEEEEEEENS_10ViewEngineINS_8smem_ptrIPN7cutlass10bfloat16_tEEEEEEEC2ERKSW_RKS13_,($_ZN7cutlass13device_kernelIN5flash19enable_sm80_to_sm89INS1_16FlashAttnBwdSm80INS1_25CollectiveMainloopBwdSm80ILi2ELi2EN4cute5tupleIJNS5_1CILi128EEES8_NS7_ILi64EEEEEENS_10bfloat16_tEfNS_4arch4Sm80ELb0ELb1ELb1ELb1ELb1ELb0ELb0ELb0ELi2ELi4ELi4ELi4ELb0EEENS1_21CollectiveEpilogueBwdISA_SB_SD_Li256ELb1ELb0ELi2EEENS1_19SingleTileSchedulerILb1ELb0ELb0ELi128EEEEEEEEEvNT_6ParamsE$_ZN4cute3eso3ESOILb1ELb0EJNS_14ComposedLayoutINS_7SwizzleILi3ELi3ELi3EEENS_1CILi0EEENS_6LayoutINS_5tupleIJNS8_IJNS8_IJNS5_ILi4EEENS5_ILi8EEEEEENS8_IJS9_NS5_ILi1EEEEEEEEENS8_IJNS8_IJNS5_ILi2EEESF_SF_EEENS8_IJSF_NS8_IJS9_SF_EEEEEEEEEEEENS8_IJNS8_IJNS8_IJSF_NS5_ILi64EEEEEENS8_IJNS5_ILi1024EEES6_EEEEEENS8_IJNS8_IJSC_NS5_ILi512EEESA_EEENS8_IJNS5_ILi4096EEENS8_IJNS5_ILi16EEENS5_ILi8192EEEEEEEEEEEEEEEEEEENS_10ViewEngineINS_8smem_ptrIPN7cutlass10bfloat16_tEEEEEEEC2ERKS10_RKS17_ - $_ZN7cutlass13device_kernelIN5flash19enable_sm80_to_sm89INS1_16FlashAttnBwdSm80INS1_25CollectiveMainloopBwdSm80ILi2ELi2EN4cute5tupleIJNS5_1CILi128EEES8_NS7_ILi64EEEEEENS_10bfloat16_tEfNS_4arch4Sm80ELb0ELb1ELb1ELb1ELb1ELb0ELb0ELb0ELi2ELi4ELi4ELi4ELb0EEENS1_21CollectiveEpilogueBwdISA_SB_SD_Li256ELb1ELb0ELi2EEENS1_19SingleTileSchedulerILb1ELb0ELb0ELi128EEEEEEEEEvNT_6ParamsE$_ZN4cute3eso3ESOILb1ELb0EJNS_14ComposedLayoutINS_7SwizzleILi3ELi3ELi3EEENS_1CILi0EEENS_6LayoutINS_5tupleIJNS8_IJNS8_IJNS5_ILi4EEENS5_ILi8EEEEEENS8_IJNS5_ILi2EEENS5_ILi1EEEEEEEEENS8_IJNS8_IJSC_SC_EEESB_EEEEEENS8_IJNS8_IJNS8_IJNS5_ILi128EEESD_EEENS8_IJSA_S6_EEEEEENS8_IJNS8_IJNS5_ILi64EEENS5_ILi512EEEEEENS8_IJNS5_ILi16EEENS5_ILi1024EEEEEEEEEEEEEEEENS_10ViewEngineINS_8smem_ptrIPN7cutlass10bfloat16_tEEEEEEEC2ERKSW_RKS13_)
$_ZN7cutlass13device_kernelIN5flash19enable_sm80_to_sm89INS1_16FlashAttnBwdSm80INS1_25CollectiveMainloopBwdSm80ILi2ELi2EN4cute5tupleIJNS5_1CILi128EEES8_NS7_ILi64EEEEEENS_10bfloat16_tEfNS_4arch4Sm80ELb0ELb1ELb1ELb1ELb1ELb0ELb0ELb0ELi2ELi4ELi4ELi4ELb0EEENS1_21CollectiveEpilogueBwdISA_SB_SD_Li256ELb1ELb0ELi2EEENS1_19SingleTileSchedulerILb1ELb0ELb0ELi128EEEEEEEEEvNT_6ParamsE$_ZN4cute3eso3ESOILb1ELb0EJNS_14ComposedLayoutINS_7SwizzleILi3ELi3ELi3EEENS_1CILi0EEENS_6LayoutINS_5tupleIJNS8_IJNS8_IJNS5_ILi4EEENS5_ILi8EEEEEENS8_IJNS5_ILi2EEENS5_ILi1EEEEEEEEENS8_IJNS8_IJSC_SC_EEESB_EEEEEENS8_IJNS8_IJNS8_IJNS5_ILi128EEESD_EEENS8_IJSA_S6_EEEEEENS8_IJNS8_IJNS5_ILi64EEENS5_ILi512EEEEEENS8_IJNS5_ILi16EEENS5_ILi1024EEEEEEEEEEEEEEEENS_10ViewEngineINS_8smem_ptrIPN7cutlass10bfloat16_tEEEEEEEC2ERKSW_RKS13_:
[----:B------:R-:W-:Y:S02]  /*8ae0*/  IADD3 R4, R63, -c[0x0][0x20], RZ ;  /* 0x800008003f047a10 */ /* 0x000fe40007ffe0ff */
[----:B------:R-:W-:-:S03]  /*8af0*/  MOV R7, 0x0 ;  /* 0x0000000000077802 */ /* 0x000fc60000000f00 */
[----:B------:R1:W-:Y:S01]  /*8b00*/  STL.64 [R4], R2 ;  /* 0x0000000204007387 */ /* 0x0003e20000100a00 */
[----:B------:R-:W-:Y:S05]  /*8b10*/  RET.REL.NODEC R6 `(_ZN7cutlass13device_kernelIN5flash19enable_sm80_to_sm89INS1_16FlashAttnBwdSm80INS1_25CollectiveMainloopBwdSm80ILi2ELi2EN4cute5tupleIJNS5_1CILi128EEES8_NS7_ILi64EEEEEENS_10bfloat16_tEfNS_4arch4Sm80ELb0ELb1ELb1ELb1ELb1ELb0ELb0ELb0ELi2ELi4ELi4ELi4ELb0EEENS1_21CollectiveEpilogueBwdISA_SB_SD_Li256ELb1ELb0ELi2EEENS1_19SingleTileSchedulerILb1ELb0ELb0ELi128EEEEEEEEEvNT_6ParamsE) ;  /* 0xffff74e006007950 */ /* 0x000fea0003c3ffff */
        .type           $_ZN7cutlass13device_kernelIN5flash19enable_sm80_to_sm89INS1_16FlashAttnBwdSm80INS1_25CollectiveMainloopBwdSm80ILi2ELi2EN4cute5tupleIJNS5_1CILi128EEES8_NS7_ILi64EEEEEENS_10bfloat16_tEfNS_4arch4Sm80ELb0ELb1ELb1ELb1ELb1ELb0ELb0ELb0ELi2ELi4ELi4ELi4ELb0EEENS1_21CollectiveEpilogueBwdISA_SB_SD_Li256ELb1ELb0ELi2EEENS1_19SingleTileSchedulerILb1ELb0ELb0ELi128EEEEEEEEEvNT_6ParamsE$_ZN4cute3eso3ESOILb1ELb0EJNS_14ComposedLayoutINS_7SwizzleILi3ELi3ELi3EEENS_1CILi0EEENS_6LayoutINS_5tupleIJNS8_IJNS8_IJNS5_ILi4EEENS5_ILi8EEEEEENS8_IJS9_NS5_ILi1EEEEEEEEENS8_IJNS8_IJNS5_ILi2EEESF_SF_EEENS8_IJSF_NS8_IJS9_SF_EEEEEEEEEEEENS8_IJNS8_IJNS8_IJSF_NS5_ILi64EEEEEENS8_IJNS5_ILi1024EEES6_EEEEEENS8_IJNS8_IJSC_NS5_ILi512EEESA_EEENS8_IJNS5_ILi4096EEENS8_IJNS5_ILi16EEENS5_ILi8192EEEEEEEEEEEEEEEEEEENS_10ViewEngineINS_8smem_ptrIPN7cutlass10bfloat16_tEEEEEEEC2ERKS10_RKS17_,@function
        .size           $_ZN7cutlass13device_kernelIN5flash19enable_sm80_to_sm89INS1_16FlashAttnBwdSm80INS1_25CollectiveMainloopBwdSm80ILi2ELi2EN4cute5tupleIJNS5_1CILi128EEES8_NS7_ILi64EEEEEENS_10bfloat16_tEfNS_4arch4Sm80ELb0ELb1ELb1ELb1ELb1ELb0ELb0ELb0ELi2ELi4ELi4ELi4ELb0EEENS1_21CollectiveEpilogueBwdISA_SB_SD_Li256ELb1ELb0ELi2EEENS1_19SingleTileSchedulerILb1ELb0ELb0ELi128EEEEEEEEEvNT_6ParamsE$_ZN4cute3eso3ESOILb1ELb0EJNS_14ComposedLayoutINS_7SwizzleILi3ELi3ELi3EEENS_1CILi0EEENS_6LayoutINS_5tupleIJNS8_IJNS8_IJNS5_ILi4EEENS5_ILi8EEEEEENS8_IJS9_NS5_ILi1EEEEEEEEENS8_IJNS8_IJNS5_ILi2EEESF_SF_EEENS8_IJSF_NS8_IJS9_SF_EEEEEEEEEEEENS8_IJNS8_IJNS8_IJSF_NS5_ILi64EEEEEENS8_IJNS5_ILi1024EEES6_EEEEEENS8_IJNS8_IJSC_NS5_ILi512EEESA_EEENS8_IJNS5_ILi4096EEENS8_IJNS5_ILi16EEENS5_ILi8192EEEEEEEEEEEEEEEEEEENS_10ViewEngineINS_8smem_ptrIPN7cutlass10bfloat16_tEEEEEEEC2ERKS10_RKS17_,($_ZN7cutlass13device_kernelIN5flash19enable_sm80_to_sm89INS1_16FlashAttnBwdSm80INS1_25CollectiveMainloopBwdSm80ILi2ELi2EN4cute5tupleIJNS5_1CILi128EEES8_NS7_ILi64EEEEEENS_10bfloat16_tEfNS_4arch4Sm80ELb0ELb1ELb1ELb1ELb1ELb0ELb0ELb0ELi2ELi4ELi4ELi4ELb0EEENS1_21CollectiveEpilogueBwdISA_SB_SD_Li256ELb1ELb0ELi2EEENS1_19SingleTileSchedulerILb1ELb0ELb0ELi128EEEEEEEEEvNT_6ParamsE$_ZN4cute3eso3ESOILb1ELb0EJNS_14ComposedLayoutINS_7SwizzleILi3ELi3ELi3EEENS_1CILi0EEENS_6LayoutINS_5tupleIJNS8_IJNS8_IJNS5_ILi4EEENS5_ILi8EEEEEENS8_IJS9_NS5_ILi1EEEEEEEEENS8_IJNS8_IJNS5_ILi2EEESF_SF_EEENS8_IJSF_SA_EEEEEEEEENS8_IJNS8_IJNS8_IJNS5_ILi128EEESC_EEENS8_IJNS5_ILi16EEES6_EEEEEENS8_IJNS8_IJNS5_ILi64EEESA_NS5_ILi512EEEEEENS8_IJNS5_ILi8192EEENS5_ILi1024EEEEEEEEEEEEEEEENS_10ViewEngineINS_8smem_ptrIPN7cutlass10bfloat16_tEEEEEEEC2ERKSY_RKS15_ - $_ZN7cutlass13device_kernelIN5flash19enable_sm80_to_sm89INS1_16FlashAttnBwdSm80INS1_25CollectiveMainloopBwdSm80ILi2ELi2EN4cute5tupleIJNS5_1CILi128EEES8_NS7_ILi64EEEEEENS_10bfloat16_tEfNS_4arch4Sm80ELb0ELb1ELb1ELb1ELb1ELb0ELb0ELb0ELi2ELi4ELi4ELi4ELb0EEENS1_21CollectiveEpilogueBwdISA_SB_SD_Li256ELb1ELb0ELi2EEENS1_19SingleTileSchedulerILb1ELb0ELb0ELi128EEEEEEEEEvNT_6ParamsE$_ZN4cute3eso3ESOILb1ELb0EJNS_14ComposedLayoutINS_7SwizzleILi3ELi3ELi3EEENS_1CILi0EEENS_6LayoutINS_5tupleIJNS8_IJNS8_IJNS5_ILi4EEENS5_ILi8EEEEEENS8_IJS9_NS5_ILi1EEEEEEEEENS8_IJNS8_IJNS5_ILi2EEESF_SF_EEENS8_IJSF_NS8_IJS9_SF_EEEEEEEEEEEENS8_IJNS8_IJNS8_IJSF_NS5_ILi64EEEEEENS8_IJNS5_ILi1024EEES6_EEEEEENS8_IJNS8_IJSC_NS5_ILi512EEESA_EEENS8_IJNS5_ILi4096EEENS8_IJNS5_ILi16EEENS5_ILi8192EEEEEEEEEEEEEEEEEEENS_10ViewEngineINS_8smem_ptrIPN7cutlass10bfloat16_tEEEEEEEC2ERKS10_RKS17_)
$_ZN7cutlass13device_kernelIN5flash19enable_sm80_to_sm89INS1_16FlashAttnBwdSm80INS1_25CollectiveMainloopBwdSm80ILi2ELi2EN4cute5tupleIJNS5_1CILi128EEES8_NS7_ILi64EEEEEENS_10bfloat16_tEfNS_4arch4Sm80ELb0ELb1ELb1ELb1ELb1ELb0ELb0ELb0ELi2ELi4ELi4ELi4ELb0EEENS1_21CollectiveEpilogueBwdISA_SB_SD_Li256ELb1ELb0ELi2EEENS1_19SingleTileSchedulerILb1ELb0ELb0ELi128EEEEEEEEEvNT_6ParamsE$_ZN4cute3eso3ESOILb1ELb0EJNS_14ComposedLayoutINS_7SwizzleILi3ELi3ELi3EEENS_1CILi0EEENS_6LayoutINS_5tupleIJNS8_IJNS8_IJNS5_ILi4EEENS5_ILi8EEEEEENS8_IJS9_NS5_ILi1EEEEEEEEENS8_IJNS8_IJNS5_ILi2EEESF_SF_EEENS8_IJSF_NS8_IJS9_SF_EEEEEEEEEEEENS8_IJNS8_IJNS8_IJSF_NS5_ILi64EEEEEENS8_IJNS5_ILi1024EEES6_EEEEEENS8_IJNS8_IJSC_NS5_ILi512EEESA_EEENS8_IJNS5_ILi4096EEENS8_IJNS5_ILi16EEENS5_ILi8192EEEEEEEEEEEEEEEEEEENS_10ViewEngineINS_8smem_ptrIPN7cutlass10bfloat16_tEEEEEEEC2ERKS10_RKS17_:
[----:B------:R-:W-:Y:S02]  /*8b20*/  IADD3 R4, R63, -c[0x0][0x20], RZ ;  /* 0x800008003f047a10 */ /* 0x000fe40007ffe0ff */
[----:B------:R-:W-:-:S03]  /*8b30*/  MOV R7, 0x0 ;  /* 0x0000000000077802 */ /* 0x000fc60000000f00 */
[----:B------:R1:W-:Y:S01]  /*8b40*/  STL.64 [R4], R2 ;  /* 0x0000000204007387 */ /* 0x0003e20000100a00 */
[----:B------:R-:W-:Y:S05]  /*8b50*/  RET.REL.NODEC R6 `(_ZN7cutlass13device_kernelIN5flash19enable_sm80_to_sm89INS1_16FlashAttnBwdSm80INS1_25CollectiveMainloopBwdSm80ILi2ELi2EN4cute5tupleIJNS5_1CILi128EEES8_NS7_ILi64EEEEEENS_10bfloat16_tEfNS_4arch4Sm80ELb0ELb1ELb1ELb1ELb1ELb0ELb0ELb0ELi2ELi4ELi4ELi4ELb0EEENS1_21CollectiveEpilogueBwdISA_SB_SD_Li256ELb1ELb0ELi2EEENS1_19SingleTileSchedulerILb1ELb0ELb0ELi128EEEEEEEEEvNT_6ParamsE) ;  /* 0xffff74a006007950 */ /* 0x000fea0003c3ffff */
        .type           $_ZN7cutlass13device_kernelIN5flash19enable_sm80_to_sm89INS1_16FlashAttnBwdSm80INS1_25CollectiveMainloopBwdSm80ILi2ELi2EN4cute5tupleIJNS5_1CILi128EEES8_NS7_ILi64EEEEEENS_10bfloat16_tEfNS_4arch4Sm80ELb0ELb1ELb1ELb1ELb1ELb0ELb0ELb0ELi2ELi4ELi4ELi4ELb0EEENS1_21CollectiveEpilogueBwdISA_SB_SD_Li256ELb1ELb0ELi2EEENS1_19SingleTileSchedulerILb1ELb0ELb0ELi128EEEEEEEEEvNT_6ParamsE$_ZN4cute3eso3ESOILb1ELb0EJNS_14ComposedLayoutINS_7SwizzleILi3ELi3ELi3EEENS_1CILi0EEENS_6LayoutINS_5tupleIJNS8_IJNS8_IJNS5_ILi4EEENS5_ILi8EEEEEENS8_IJS9_NS5_ILi1EEEEEEEEENS8_IJNS8_IJNS5_ILi2EEESF_SF_EEENS8_IJSF_SA_EEEEEEEEENS8_IJNS8_IJNS8_IJNS5_ILi128EEESC_EEENS8_IJNS5_ILi16EEES6_EEEEEENS8_IJNS8_IJNS5_ILi64EEESA_NS5_ILi512EEEEEENS8_IJNS5_ILi8192EEENS5_ILi1024EEEEEEEEEEEEEEEENS_10ViewEngineINS_8smem_ptrIPN7cutlass10bfloat16_tEEEEEEEC2ERKSY_RKS15_,@function
        .size           $_ZN7cutlass13device_kernelIN5flash19enable_sm80_to_sm89INS1_16FlashAttnBwdSm80INS1_25CollectiveMainloopBwdSm80ILi2ELi2EN4cute5tupleIJNS5_1CILi128EEES8_NS7_ILi64EEEEEENS_10bfloat16_tEfNS_4arch4Sm80ELb0ELb1ELb1ELb1ELb1ELb0ELb0ELb0ELi2ELi4ELi4ELi4ELb0EEENS1_21CollectiveEpilogueBwdISA_SB_SD_Li256ELb1ELb0ELi2EEENS1_19SingleTileSchedulerILb1ELb0ELb0ELi128EEEEEEEEEvNT_6ParamsE$_ZN4cute3eso3ESOILb1ELb0EJNS_14ComposedLayoutINS_7SwizzleILi3ELi3ELi3EEENS_1CILi0EEENS_6LayoutINS_5tupleIJNS8_IJNS8_IJNS5_ILi4EEENS5_ILi8EEEEEENS8_IJS9_NS5_ILi1EEEEEEEEENS8_IJNS8_IJNS5_ILi2EEESF_SF_EEENS8_IJSF_SA_EEEEEEEEENS8_IJNS8_IJNS8_IJNS5_ILi128EEESC_EEENS8_IJNS5_ILi16EEES6_EEEEEENS8_IJNS8_IJNS5_ILi64EEESA_NS5_ILi512EEEEEENS8_IJNS5_ILi8192EEENS5_ILi1024EEEEEEEEEEEEEEEENS_10ViewEngineINS_8smem_ptrIPN7cutlass10bfloat16_tEEEEEEEC2ERKSY_RKS15_,($_ZN7cutlass13device_kernelIN5flash19enable_sm80_to_sm89INS1_16FlashAttnBwdSm80INS1_25CollectiveMainloopBwdSm80ILi2ELi2EN4cute5tupleIJNS5_1CILi128EEES8_NS7_ILi64EEEEEENS_10bfloat16_tEfNS_4arch4Sm80ELb0ELb1ELb1ELb1ELb1ELb0ELb0ELb0ELi2ELi4ELi4ELi4ELb0EEENS1_21CollectiveEpilogueBwdISA_SB_SD_Li256ELb1ELb0ELi2EEENS1_19SingleTileSchedulerILb1ELb0ELb0ELi128EEEEEEEEEvNT_6ParamsE$_ZN4cute3eso3ESOILb1ELb0EJNS_14ComposedLayoutINS_7SwizzleILi3ELi3ELi3EEENS_1CILj0EEENS_6LayoutINS_5tupleIJNS5_ILi64EEENS5_ILi128EEEEEENS8_IJNS5_ILi1EEES9_EEEEEEENS_10ViewEngineINS_8smem_ptrIPN7cutlass10bfloat16_tEEEEEEEC2ERKSF_RKSM_ - $_ZN7cutlass13device_kernelIN5flash19enable_sm80_to_sm89INS1_16FlashAttnBwdSm80INS1_25CollectiveMainloopBwdSm80ILi2ELi2EN4cute5tupleIJNS5_1CILi128EEES8_NS7_ILi64EEEEEENS_10bfloat16_tEfNS_4arch4Sm80ELb0ELb1ELb1ELb1ELb1ELb0ELb0ELb0ELi2ELi4ELi4ELi4ELb0EEENS1_21CollectiveEpilogueBwdISA_SB_SD_Li256ELb1ELb0ELi2EEENS1_19SingleTileSchedulerILb1ELb0ELb0ELi128EEEEEEEEEvNT_6ParamsE$_ZN4cute3eso3ESOILb1ELb0EJNS_14ComposedLayoutINS_7SwizzleILi3ELi3ELi3EEENS_1CILi0EEENS_6LayoutINS_5tupleIJNS8_IJNS8_IJNS5_ILi4EEENS5_ILi8EEEEEENS8_IJS9_NS5_ILi1EEEEEEEEENS8_IJNS8_IJNS5_ILi2EEESF_SF_EEENS8_IJSF_SA_EEEEEEEEENS8_IJNS8_IJNS8_IJNS5_ILi128EEESC_EEENS8_IJNS5_ILi16EEES6_EEEEEENS8_IJNS8_IJNS5_ILi64EEESA_NS5_ILi512EEEEEENS8_IJNS5_ILi8192EEENS5_ILi1024EEEEEEEEEEEEEEEENS_10ViewEngineINS_8smem_ptrIPN7cutlass10bfloat16_tEEEEEEEC2ERKSY_RKS15_)
$_ZN7cutlass13device_kernelIN5flash19enable_sm80_to_sm89INS1_16FlashAttnBwdSm80INS1_25CollectiveMainloopBwdSm80ILi2ELi2EN4cute5tupleIJNS5_1CILi128EEES8_NS7_ILi64EEEEEENS_10bfloat16_tEfNS_4arch4Sm80ELb0ELb1ELb1ELb1ELb1ELb0ELb0ELb0ELi2ELi4ELi4ELi4ELb0EEENS1_21CollectiveEpilogueBwdISA_SB_SD_Li256ELb1ELb0ELi2EEENS1_19SingleTileSchedulerILb1ELb0ELb0ELi128EEEEEEEEEvNT_6ParamsE$_ZN4cute3eso3ESOILb1ELb0EJNS_14ComposedLayoutINS_7SwizzleILi3ELi3ELi3EEENS_1CILi0EEENS_6LayoutINS_5tupleIJNS8_IJNS8_IJNS5_ILi4EEENS5_ILi8EEEEEENS8_IJS9_NS5_ILi1EEEEEEEEENS8_IJNS8_IJNS5_ILi2EEESF_SF_EEENS8_IJSF_SA_EEEEEEEEENS8_IJNS8_IJNS8_IJNS5_ILi128EEESC_EEENS8_IJNS5_ILi16EEES6_EEEEEENS8_IJNS8_IJNS5_ILi64EEESA_NS5_ILi512EEEEEENS8_IJNS5_ILi8192EEENS5_ILi1024EEEEEEEEEEEEEEEENS_10ViewEngineINS_8smem_ptrIPN7cutlass10bfloat16_tEEEEEEEC2ERKSY_RKS15_:
[----:B------:R-:W-:Y:S02]  /*8b60*/  IADD3 R4, R25, -c[0x0][0x20], RZ ;  /* 0x8000080019047a10 */ /* 0x000fe40007ffe0ff */
[----:B------:R-:W-:-:S03]  /*8b70*/  MOV R7, 0x0 ;  /* 0x0000000000077802 */ /* 0x000fc60000000f00 */
[----:B------:R1:W-:Y:S01]  /*8b80*/  STL.64 [R4], R2 ;  /* 0x0000000204007387 */ /* 0x0003e20000100a00 */
[----:B------:R-:W-:Y:S05]  /*8b90*/  RET.REL.NODEC R6 `(_ZN7cutlass13device_kernelIN5flash19enable_sm80_to_sm89INS1_16FlashAttnBwdSm80INS1_25CollectiveMainloopBwdSm80ILi2ELi2EN4cute5tupleIJNS5_1CILi128EEES8_NS7_ILi64EEEEEENS_10bfloat16_tEfNS_4arch4Sm80ELb0ELb1ELb1ELb1ELb1ELb0ELb0ELb0ELi2ELi4ELi4ELi4ELb0EEENS1_21CollectiveEpilogueBwdISA_SB_SD_Li256ELb1ELb0ELi2EEENS1_19SingleTileSchedulerILb1ELb0ELb0ELi128EEEEEEEEEvNT_6ParamsE) ;  /* 0xffff746006007950 */ /* 0x000fea0003c3ffff */
        .type           $_ZN7cutlass13device_kernelIN5flash19enable_sm80_to_sm89INS1_16FlashAttnBwdSm80INS1_25CollectiveMainloopBwdSm80ILi2ELi2EN4cute5tupleIJNS5_1CILi128EEES8_NS7_ILi64EEEEEENS_10bfloat16_tEfNS_4arch4Sm80ELb0ELb1ELb1ELb1ELb1ELb0ELb0ELb0ELi2ELi4ELi4ELi4ELb0EEENS1_21CollectiveEpilogueBwdISA_SB_SD_Li256ELb1ELb0ELi2EEENS1_19SingleTileSchedulerILb1ELb0ELb0ELi128EEEEEEEEEvNT_6ParamsE$_ZN4cute3eso3ESOILb1ELb0EJNS_14ComposedLayoutINS_7SwizzleILi3ELi3ELi3EEENS_1CILj0EEENS_6LayoutINS_5tupleIJNS5_ILi64EEENS5_ILi128EEEEEENS8_IJNS5_ILi1EEES9_EEEEEEENS_10ViewEngineINS_8smem_ptrIPN7cutlass10bfloat16_tEEEEEEEC2ERKSF_RKSM_,@function
        .size           $_ZN7cutlass13device_kernelIN5flash19enable_sm80_to_sm89INS1_16FlashAttnBwdSm80INS1_25CollectiveMainloopBwdSm80ILi2ELi2EN4cute5tupleIJNS5_1CILi128EEES8_NS7_ILi64EEEEEENS_10bfloat16_tEfNS_4arch4Sm80ELb0ELb1ELb1ELb1ELb1ELb0ELb0ELb0ELi2ELi4ELi4ELi4ELb0EEENS1_21CollectiveEpilogueBwdISA_SB_SD_Li256ELb1ELb0ELi2EEENS1_19SingleTileSchedulerILb1ELb0ELb0ELi128EEEEEEEEEvNT_6ParamsE$_ZN4cute3eso3ESOILb1ELb0EJNS_14ComposedLayoutINS_7SwizzleILi3ELi3ELi3EEENS_1CILj0EEENS_6LayoutINS_5tupleIJNS5_ILi64EEENS5_ILi128EEEEEENS8_IJNS5_ILi1EEES9_EEEEEEENS_10ViewEngineINS_8smem_ptrIPN7cutlass10bfloat16_tEEEEEEEC2ERKSF_RKSM_,($_ZN7cutlass13device_kernelIN5flash19enable_sm80_to_sm89INS1_16FlashAttnBwdSm80INS1_25CollectiveMainloopBwdSm80ILi2ELi2EN4cute5tupleIJNS5_1CILi128EEES8_NS7_ILi64EEEEEENS_10bfloat16_tEfNS_4arch4Sm80ELb0ELb1ELb1ELb1ELb1ELb0ELb0ELb0ELi2ELi4ELi4ELi4ELb0EEENS1_21CollectiveEpilogueBwdISA_SB_SD_Li256ELb1ELb0ELi2EEENS1_19SingleTileSchedulerILb1ELb0ELb0ELi128EEEEEEEEEvNT_6ParamsE$_ZN4cute3eso3ESOILb1ELb0EJNS_14ComposedLayoutINS_7SwizzleILi3ELi3ELi3EEENS_1CILj0EEENS_6LayoutINS_5tupleIJNS8_IJNS5_ILi8EEENS5_ILi16EEEEEENS8_IJNS5_ILi64EEENS5_ILi1EEEEEEEEENS8_IJNS8_IJSC_NS5_ILi512EEEEEENS8_IJSD_NS5_ILi0EEEEEEEEEEEEENS_10ViewEngineINS_8smem_ptrIPN7cutlass10bfloat16_tEEEEEEEC2ERKSM_RKST_ - $_ZN7cutlass13device_kernelIN5flash19enable_sm80_to_sm89INS1_16FlashAttnBwdSm80INS1_25CollectiveMainloopBwdSm80ILi2ELi2EN4cute5tupleIJNS5_1CILi128EEES8_NS7_ILi64EEEEEENS_10bfloat16_tEfNS_4arch4Sm80ELb0ELb1ELb1ELb1ELb1ELb0ELb0ELb0ELi2ELi4ELi4ELi4ELb0EEENS1_21CollectiveEpilogueBwdISA_SB_SD_Li256ELb1ELb0ELi2EEENS1_19SingleTileSchedulerILb1ELb0ELb0ELi128EEEEEEEEEvNT_6ParamsE$_ZN4cute3eso3ESOILb1ELb0EJNS_14ComposedLayoutINS_7SwizzleILi3ELi3ELi3EEENS_1CILj0EEENS_6LayoutINS_5tupleIJNS5_ILi64EEENS5_ILi128EEEEEENS8_IJNS5_ILi1EEES9_EEEEEEENS_10ViewEngineINS_8smem_ptrIPN7cutlass10bfloat16_tEEEEEEEC2ERKSF_RKSM_)
$_ZN7cutlass13device_kernelIN5flash19enable_sm80_to_sm89INS1_16FlashAttnBwdSm80INS1_25CollectiveMainloopBwdSm80ILi2ELi2EN4cute5tupleIJNS5_1CILi128EEES8_NS7_ILi64EEEEEENS_10bfloat16_tEfNS_4arch4Sm80ELb0ELb1ELb1ELb1ELb1ELb0ELb0ELb0ELi2ELi4ELi4ELi4ELb0EEENS1_21CollectiveEpilogueBwdISA_SB_SD_Li256ELb1ELb0ELi2EEENS1_19SingleTileSchedulerILb1ELb0ELb0ELi128EEEEEEEEEvNT_6ParamsE$_ZN4cute3eso3ESOILb1ELb0EJNS_14ComposedLayoutINS_7SwizzleILi3ELi3ELi3EEENS_1CILj0EEENS_6LayoutINS_5tupleIJNS5_ILi64EEENS5_ILi128EEEEEENS8_IJNS5_ILi1EEES9_EEEEEEENS_10ViewEngineINS_8smem_ptrIPN7cutlass10bfloat16_tEEEEEEEC2ERKSF_RKSM_:
[----:B------:R-:W-:Y:S02]  /*8ba0*/  IADD3 R4, R25, -c[0x0][0x20], RZ ;  /* 0x8000080019047a10 */ /* 0x000fe40007ffe0ff */
[----:B------:R-:W-:-:S03]  /*8bb0*/  MOV R7, 0x0 ;  /* 0x0000000000077802 */ /* 0x000fc60000000f00 */
[----:B------:R1:W-:Y:S01]  /*8bc0*/  STL.64 [R4], R2 ;  /* 0x0000000204007387 */ /* 0x0003e20000100a00 */
[----:B------:R-:W-:Y:S05]  /*8bd0*/  RET.REL.NODEC R6 `(_ZN7cutlass13device_kernelIN5flash19enable_sm80_to_sm89INS1_16FlashAttnBwdSm80INS1_25CollectiveMainloopBwdSm80ILi2ELi2EN4cute5tupleIJNS5_1CILi128EEES8_NS7_ILi64EEEEEENS_10bfloat16_tEfNS_4arch4Sm80ELb0ELb1ELb1ELb1ELb1ELb0ELb0ELb0ELi2ELi4ELi4ELi4ELb0EEENS1_21CollectiveEpilogueBwdISA_SB_SD_Li256ELb1ELb0ELi2EEENS1_19SingleTileSchedulerILb1ELb0ELb0ELi128EEEEEEEEEvNT_6ParamsE) ;  /* 0xffff742006007950 */ /* 0x000fea0003c3ffff */
        .type           $_ZN7cutlass13device_kernelIN5flash19enable_sm80_to_sm89INS1_16FlashAttnBwdSm80INS1_25CollectiveMainloopBwdSm80ILi2ELi2EN4cute5tupleIJNS5_1CILi128EEES8_NS7_ILi64EEEEEENS_10bfloat16_tEfNS_4arch4Sm80ELb0ELb1ELb1ELb1ELb1ELb0ELb0ELb0ELi2ELi4ELi4ELi4ELb0EEENS1_21CollectiveEpilogueBwdISA_SB_SD_Li256ELb1ELb0ELi2EEENS1_19SingleTileSchedulerILb1ELb0ELb0ELi128EEEEEEEEEvNT_6ParamsE$_ZN4cute3eso3ESOILb1ELb0EJNS_14ComposedLayoutINS_7SwizzleILi3ELi3ELi3EEENS_1CILj0EEENS_6LayoutINS_5tupleIJNS8_IJNS5_ILi8EEENS5_ILi16EEEEEENS8_IJNS5_ILi64EEENS5_ILi1EEEEEEEEENS8_IJNS8_IJSC_NS5_ILi512EEEEEENS8_IJSD_NS5_ILi0EEEEEEEEEEEEENS_10ViewEngineINS_8smem_ptrIPN7cutlass10bfloat16_tEEEEEEEC2ERKSM_RKST_,@function
        .size           $_ZN7cutlass13device_kernelIN5flash19enable_sm80_to_sm89INS1_16FlashAttnBwdSm80INS1_25CollectiveMainloopBwdSm80ILi2ELi2EN4cute5tupleIJNS5_1CILi128EEES8_NS7_ILi64EEEEEENS_10bfloat16_tEfNS_4arch4Sm80ELb0ELb1ELb1ELb1ELb1ELb0ELb0ELb0ELi2ELi4ELi4ELi4ELb0EEENS1_21CollectiveEpilogueBwdISA_SB_SD_Li256ELb1ELb0ELi2EEENS1_19SingleTileSchedulerILb1ELb0ELb0ELi128EEEEEEEEEvNT_6ParamsE$_ZN4cute3eso3ESOILb1ELb0EJNS_14ComposedLayoutINS_7SwizzleILi3ELi3ELi3EEENS_1CILj0EEENS_6LayoutINS_5tupleIJNS8_IJNS5_ILi8EEENS5_ILi16EEEEEENS8_IJNS5_ILi64EEENS5_ILi1EEEEEEEEENS8_IJNS8_IJSC_NS5_ILi512EEEEEENS8_IJSD_NS5_ILi0EEEEEEEEEEEEENS_10ViewEngineINS_8smem_ptrIPN7cutlass10bfloat16_tEEEEEEEC2ERKSM_RKST_,($_ZN7cutlass13device_kernelIN5flash19enable_sm80_to_sm89INS1_16FlashAttnBwdSm80INS1_25CollectiveMainloopBwdSm80ILi2ELi2EN4cute5tupleIJNS5_1CILi128EEES8_NS7_ILi64EEEEEENS_10bfloat16_tEfNS_4arch4Sm80ELb0ELb1ELb1ELb1ELb1ELb0ELb0ELb0ELi2ELi4ELi4ELi4ELb0EEENS1_21CollectiveEpilogueBwdISA_SB_SD_Li256ELb1ELb0ELi2EEENS1_19SingleTileSchedulerILb1ELb0ELb0ELi128EEEEEEEEEvNT_6ParamsE$_ZN4cute3eso3ESOILb1ELb0EJNS_14ComposedLayoutINS_7SwizzleILi3ELi3ELi3EEENS_1CILj0EEENS_6LayoutINS_5tupleIJNS8_IJNS8_IJNS5_ILi4EEENS5_ILi8EEEEEENS8_IJNS5_ILi2EEENS5_ILi1EEEEEEEEENS8_IJNS8_IJSC_SC_EEESB_EEEEEENS8_IJNS8_IJNS8_IJNS5_ILi128EEESD_EEENS8_IJSA_NS5_ILi0EEEEEEEEENS8_IJNS8_IJNS5_ILi64EEENS5_ILi512EEEEEENS8_IJNS5_ILi16EEENS5_ILi1024EEEEEEEEEEEEEEEENS_10ViewEngineINS_8smem_ptrIPN7cutlass10bfloat16_tEEEEEEEC2ERKSX_RKS14_ - $_ZN7cutlass13device_kernelIN5flash19enable_sm80_to_sm89INS1_16FlashAttnBwdSm80INS1_25CollectiveMainloopBwdSm80ILi2ELi2EN4cute5tupleIJNS5_1CILi128EEES8_NS7_ILi64EEEEEENS_10bfloat16_tEfNS_4arch4Sm80ELb0ELb1ELb1ELb1ELb1ELb0ELb0ELb0ELi2ELi4ELi4ELi4ELb0EEENS1_21CollectiveEpilogueBwdISA_SB_SD_Li256ELb1ELb0ELi2EEENS1_19SingleTileSchedulerILb1ELb0ELb0ELi128EEEEEEEEEvNT_6ParamsE$_ZN4cute3eso3ESOILb1ELb0EJNS_14ComposedLayoutINS_7SwizzleILi3ELi3ELi3EEENS_1CILj0EEENS_6LayoutINS_5tupleIJNS8_IJNS5_ILi8EEENS5_ILi16EEEEEENS8_IJNS5_ILi64EEENS5_ILi1EEEEEEEEENS8_IJNS8_IJSC_NS5_ILi512EEEEEENS8_IJSD_NS5_ILi0EEEEEEEEEEEEENS_10ViewEngineINS_8smem_ptrIPN7cutlass10bfloat16_tEEEEEEEC2ERKSM_RKST_)
$_ZN7cutlass13device_kernelIN5flash19enable_sm80_to_sm89INS1_16FlashAttnBwdSm80INS1_25CollectiveMainloopBwdSm80ILi2ELi2EN4cute5tupleIJNS5_1CILi128EEES8_NS7_ILi64EEEEEENS_10bfloat16_tEfNS_4arch4Sm80ELb0ELb1ELb1ELb1ELb1ELb0ELb0ELb0ELi2ELi4ELi4ELi4ELb0EEENS1_21CollectiveEpilogueBwdISA_SB_SD_Li256ELb1ELb0ELi2EEENS1_19SingleTileSchedulerILb1ELb0ELb0ELi128EEEEEEEEEvNT_6ParamsE$_ZN4cute3eso3ESOILb1ELb0EJNS_14ComposedLayoutINS_7SwizzleILi3ELi3ELi3EEENS_1CILj0EEENS_6LayoutINS_5tupleIJNS8_IJNS5_ILi8EEENS5_ILi16EEEEEENS8_IJNS5_ILi64EEENS5_ILi1EEEEEEEEENS8_IJNS8_IJSC_NS5_ILi512EEEEEENS8_IJSD_NS5_ILi0EEEEEEEEEEEEENS_10ViewEngineINS_8smem_ptrIPN7cutlass10bfloat16_tEEEEEEEC2ERKSM_RKST_:
[----:B------:R-:W-:Y:S02]  /*8be0*/  IADD3 R4, R25, -c[0x0][0x20], RZ ;  /* 0x8000080019047a10 */ /* 0x000fe40007ffe0ff */
[----:B------:R-:W-:-:S03]  /*8bf0*/  MOV R7, 0x0 ;  /* 0x0000000000077802 */ /* 0x000fc60000000f00 */
[----:B------:R1:W-:Y:S01]  /*8c00*/  STL.64 [R4], R2 ;  /* 0x0000000204007387 */ /* 0x0003e20000100a00 */
[----:B------:R-:W-:Y:S05]  /*8c10*/  RET.REL.NODEC R6 `(_ZN7cutlass13device_kernelIN5flash19enable_sm80_to_sm89INS1_16FlashAttnBwdSm80INS1_25CollectiveMainloopBwdSm80ILi2ELi2EN4cute5tupleIJNS5_1CILi128EEES8_NS7_ILi64EEEEEENS_10bfloat16_tEfNS_4arch4Sm80ELb0ELb1ELb1ELb1ELb1ELb0ELb0ELb0ELi2ELi4ELi4ELi4ELb0EEENS1_21CollectiveEpilogueBwdISA_SB_SD_Li256ELb1ELb0ELi2EEENS1_19SingleTileSchedulerILb1ELb0ELb0ELi128EEEEEEEEEvNT_6ParamsE) ;  /* 0xffff73e006007950 */ /* 0x000fea0003c3ffff */
        .type           $_ZN7cutlass13device_kernelIN5flash19enable_sm80_to_sm89INS1_16FlashAttnBwdSm80INS1_25CollectiveMainloopBwdSm80ILi2ELi2EN4cute5tupleIJNS5_1CILi128EEES8_NS7_ILi64EEEEEENS_10bfloat16_tEfNS_4arch4Sm80ELb0ELb1ELb1ELb1ELb1ELb0ELb0ELb0ELi2ELi4ELi4ELi4ELb0EEENS1_21CollectiveEpilogueBwdISA_SB_SD_Li256ELb1ELb0ELi2EEENS1_19SingleTileSchedulerILb1ELb0ELb0ELi128EEEEEEEEEvNT_6ParamsE$_ZN4cute3eso3ESOILb1ELb0EJNS_14ComposedLayoutINS_7SwizzleILi3ELi3ELi3EEENS_1CILj0EEENS_6LayoutINS_5tupleIJNS8_IJNS8_IJNS5_ILi4EEENS5_ILi8EEEEEENS8_IJNS5_ILi2EEENS5_ILi1EEEEEEEEENS8_IJNS8_IJSC_SC_EEESB_EEEEEENS8_IJNS8_IJNS8_IJNS5_ILi128EEESD_EEENS8_IJSA_NS5_ILi0EEEEEEEEENS8_IJNS8_IJNS5_ILi64EEENS5_ILi512EEEEEENS8_IJNS5_ILi16EEENS5_ILi1024EEEEEEEEEEEEEEEENS_10ViewEngineINS_8smem_ptrIPN7cutlass10bfloat16_tEEEEEEEC2ERKSX_RKS14_,@function
        .size           $_ZN7cutlass13device_kernelIN5flash19enable_sm80_to_sm89INS1_16FlashAttnBwdSm80INS1_25CollectiveMainloopBwdSm80ILi2ELi2EN4cute5tupleIJNS5_1CILi128EEES8_NS7_ILi64EEEEEENS_10bfloat16_tEfNS_4arch4Sm80ELb0ELb1ELb1ELb1ELb1ELb0ELb0ELb0ELi2ELi4ELi4ELi4ELb0EEENS1_21CollectiveEpilogueBwdISA_SB_SD_Li256ELb1ELb0ELi2EEENS1_19SingleTileSchedulerILb1ELb0ELb0ELi128EEEEEEEEEvNT_6ParamsE$_ZN4cute3eso3ESOILb1ELb0EJNS_14ComposedLayoutINS_7SwizzleILi3ELi3ELi3EEENS_1CILj0EEENS_6LayoutINS_5tupleIJNS8_IJNS8_IJNS5_ILi4EEENS5_ILi8EEEEEENS8_IJNS5_ILi2EEENS5_ILi1EEEEEEEEENS8_IJNS8_IJSC_SC_EEESB_EEEEEENS8_IJNS8_IJNS8_IJNS5_ILi128EEESD_EEENS8_IJSA_NS5_ILi0EEEEEEEEENS8_IJNS8_IJNS5_ILi64EEENS5_ILi512EEEEEENS8_IJNS5_ILi16EEENS5_ILi1024EEEEEEEEEEEEEEEENS_10ViewEngineINS_8smem_ptrIPN7cutlass10bfloat16_tEEEEEEEC2ERKSX_RKS14_,($_ZN7cutlass13device_kernelIN5flash19enable_sm80_to_sm89INS1_16FlashAttnBwdSm80INS1_25CollectiveMainloopBwdSm80ILi2ELi2EN4cute5tupleIJNS5_1CILi128EEES8_NS7_ILi64EEEEEENS_10bfloat16_tEfNS_4arch4Sm80ELb0ELb1ELb1ELb1ELb1ELb0ELb0ELb0ELi2ELi4ELi4ELi4ELb0EEENS1_21CollectiveEpilogueBwdISA_SB_SD_Li256ELb1ELb0ELi2EEENS1_19SingleTileSchedulerILb1ELb0ELb0ELi128EEEEEEEEEvNT_6ParamsE$_ZN4cute3eso3ESOILb1ELb0EJNS_14ComposedLayoutINS_7SwizzleILi3ELi3ELi3EEENS_1CILj0EEENS_6LayoutINS_5tupleIJNS8_IJNS8_IJNS5_ILi4EEENS5_ILi8EEEEEENS8_IJS9_NS5_ILi1EEEEEEEEENS8_IJNS8_IJNS5_ILi2EEESF_SF_EEENS8_IJSF_S9_EEEEEEEEENS8_IJNS8_IJNS8_IJSF_NS5_ILi64EEEEEENS8_IJNS5_ILi1024EEENS5_ILi0EEEEEEEEENS8_IJNS8_IJSC_NS5_ILi512EEESA_EEENS8_IJNS5_ILi4096EEENS5_ILi16EEEEEEEEEEEEEEEENS_10ViewEngineINS_8smem_ptrIPN7cutlass10bfloat16_tEEEEEEEC2ERKSY_RKS15_ - $_ZN7cutlass13device_kernelIN5flash19enable_sm80_to_sm89INS1_16FlashAttnBwdSm80INS1_25CollectiveMainloopBwdSm80ILi2ELi2EN4cute5tupleIJNS5_1CILi128EEES8_NS7_ILi64EEEEEENS_10bfloat16_tEfNS_4arch4Sm80ELb0ELb1ELb1ELb1ELb1ELb0ELb0ELb0ELi2ELi4ELi4ELi4ELb0EEENS1_21CollectiveEpilogueBwdISA_SB_SD_Li256ELb1ELb0ELi2EEENS1_19SingleTileSchedulerILb1ELb0ELb0ELi128EEEEEEEEEvNT_6ParamsE$_ZN4cute3eso3ESOILb1ELb0EJNS_14ComposedLayoutINS_7SwizzleILi3ELi3ELi3EEENS_1CILj0EEENS_6LayoutINS_5tupleIJNS8_IJNS8_IJNS5_ILi4EEENS5_ILi8EEEEEENS8_IJNS5_ILi2EEENS5_ILi1EEEEEEEEENS8_IJNS8_IJSC_SC_EEESB_EEEEEENS8_IJNS8_IJNS8_IJNS5_ILi128EEESD_EEENS8_IJSA_NS5_ILi0EEEEEEEEENS8_IJNS8_IJNS5_ILi64EEENS5_ILi512EEEEEENS8_IJNS5_ILi16EEENS5_ILi1024EEEEEEEEEEEEEEEENS_10ViewEngineINS_8smem_ptrIPN7cutlass10bfloat16_tEEEEEEEC2ERKSX_RKS14_)
$_ZN7cutlass13device_kernelIN5flash19enable_sm80_to_sm89INS1_16FlashAttnBwdSm80INS1_25CollectiveMainloopBwdSm80ILi2ELi2EN4cute5tupleIJNS5_1CILi128EEES8_NS7_ILi64EEEEEENS_10bfloat16_tEfNS_4arch4Sm80ELb0ELb1ELb1ELb1ELb1ELb0ELb0ELb0ELi2ELi4ELi4ELi4ELb0EEENS1_21CollectiveEpilogueBwdISA_SB_SD_Li256ELb1ELb0ELi2EEENS1_19SingleTileSchedulerILb1ELb0ELb0ELi128EEEEEEEEEvNT_6ParamsE$_ZN4cute3eso3ESOILb1ELb0EJNS_14ComposedLayoutINS_7SwizzleILi3ELi3ELi3EEENS_1CILj0EEENS_6LayoutINS_5tupleIJNS8_IJNS8_IJNS5_ILi4EEENS5_ILi8EEEEEENS8_IJNS5_ILi2EEENS5_ILi1EEEEEEEEENS8_IJNS8_IJSC_SC_EEESB_EEEEEENS8_IJNS8_IJNS8_IJNS5_ILi128EEESD_EEENS8_IJSA_NS5_ILi0EEEEEEEEENS8_IJNS8_IJNS5_ILi64EEENS5_ILi512EEEEEENS8_IJNS5_ILi16EEENS5_ILi1024EEEEEEEEEEEEEEEENS_10ViewEngineINS_8smem_ptrIPN7cutlass10bfloat16_tEEEEEEEC2ERKSX_RKS14_:
[----:B------:R-:W-:Y:S02]  /*8c20*/  IADD3 R4, R25, -c[0x0][0x20], RZ ;  /* 0x8000080019047a10 */ /* 0x000fe40007ffe0ff */
[----:B------:R-:W-:-:S03]  /*8c30*/  MOV R7, 0x0 ;  /* 0x0000000000077802 */ /* 0x000fc60000000f00 */
[----:B------:R1:W-:Y:S01]  /*8c40*/  STL.64 [R4], R2 ;  /* 0x0000000204007387 */ /* 0x0003e20000100a00 */
[----:B------:R-:W-:Y:S05]  /*8c50*/  RET.REL.NODEC R6 `(_ZN7cutlass13device_kernelIN5flash19enable_sm80_to_sm89INS1_16FlashAttnBwdSm80INS1_25CollectiveMainloopBwdSm80ILi2ELi2EN4cute5tupleIJNS5_1CILi128EEES8_NS7_ILi64EEEEEENS_10bfloat16_tEfNS_4arch4Sm80ELb0ELb1ELb1ELb1ELb1ELb0ELb0ELb0ELi2ELi4ELi4ELi4ELb0EEENS1_21CollectiveEpilogueBwdISA_SB_SD_Li256ELb1ELb0ELi2EEENS1_19SingleTileSchedulerILb1ELb0ELb0ELi128EEEEEEEEEvNT_6ParamsE) ;  /* 0xffff73a006007950 */ /* 0x000fea0003c3ffff */
        .type           $_ZN7cutlass13device_kernelIN5flash19enable_sm80_to_sm89INS1_16FlashAttnBwdSm80INS1_25CollectiveMainloopBwdSm80ILi2ELi2EN4cute5tupleIJNS5_1CILi128EEES8_NS7_ILi64EEEEEENS_10bfloat16_tEfNS_4arch4Sm80ELb0ELb1ELb1ELb1ELb1ELb0ELb0ELb0ELi2ELi4ELi4ELi4ELb0EEENS1_21CollectiveEpilogueBwdISA_SB_SD_Li256ELb1ELb0ELi2EEENS1_19SingleTileSchedulerILb1ELb0ELb0ELi128EEEEEEEEEvNT_6ParamsE$_ZN4cute3eso3ESOILb1ELb0EJNS_14ComposedLayoutINS_7SwizzleILi3ELi3ELi3EEENS_1CILj0EEENS_6LayoutINS_5tupleIJNS8_IJNS8_IJNS5_ILi4EEENS5_ILi8EEEEEENS8_IJS9_NS5_ILi1EEEEEEEEENS8_IJNS8_IJNS5_ILi2EEESF_SF_EEENS8_IJSF_S9_EEEEEEEEENS8_IJNS8_IJNS8_IJSF_NS5_ILi64EEEEEENS8_IJNS5_ILi1024EEENS5_ILi0EEEEEEEEENS8_IJNS8_IJSC_NS5_ILi512EEESA_EEENS8_IJNS5_ILi4096EEENS5_ILi16EEEEEEEEEEEEEEEENS_10ViewEngineINS_8smem_ptrIPN7cutlass10bfloat16_tEEEEEEEC2ERKSY_RKS15_,@function
        .size           $_ZN7cutlass13device_kernelIN5flash19enable_sm80_to_sm89INS1_16FlashAttnBwdSm80INS1_25CollectiveMainloopBwdSm80ILi2ELi2EN4cute5tupleIJNS5_1CILi128EEES8_NS7_ILi64EEEEEENS_10bfloat16_tEfNS_4arch4Sm80ELb0ELb1ELb1ELb1ELb1ELb0ELb0ELb0ELi2ELi4ELi4ELi4ELb0EEENS1_21CollectiveEpilogueBwdISA_SB_SD_Li256ELb1ELb0ELi2EEENS1_19SingleTileSchedulerILb1ELb0ELb0ELi128EEEEEEEEEvNT_6ParamsE$_ZN4cute3eso3ESOILb1ELb0EJNS_14ComposedLayoutINS_7SwizzleILi3ELi3ELi3EEENS_1CILj0EEENS_6LayoutINS_5tupleIJNS8_IJNS8_IJNS5_ILi4EEENS5_ILi8EEEEEENS8_IJS9_NS5_ILi1EEEEEEEEENS8_IJNS8_IJNS5_ILi2EEESF_SF_EEENS8_IJSF_S9_EEEEEEEEENS8_IJNS8_IJNS8_IJSF_NS5_ILi64EEEEEENS8_IJNS5_ILi1024EEENS5_ILi0EEEEEEEEENS8_IJNS8_IJSC_NS5_ILi512EEESA_EEENS8_IJNS5_ILi4096EEENS5_ILi16EEEEEEEEEEEEEEEENS_10ViewEngineINS_8smem_ptrIPN7cutlass10bfloat16_tEEEEEEEC2ERKSY_RKS15_,($_ZN7cutlass13device_kernelIN5flash19enable_sm80_to_sm89INS1_16FlashAttnBwdSm80INS1_25CollectiveMainloopBwdSm80ILi2ELi2EN4cute5tupleIJNS5_1CILi128EEES8_NS7_ILi64EEEEEENS_10bfloat16_tEfNS_4arch4Sm80ELb0ELb1ELb1ELb1ELb1ELb0ELb0ELb0ELi2ELi4ELi4ELi4ELb0EEENS1_21CollectiveEpilogueBwdISA_SB_SD_Li256ELb1ELb0ELi2EEENS1_19SingleTileSchedulerILb1ELb0ELb0ELi128EEEEEEEEEvNT_6ParamsE$_ZN4cute3eso3ESOILb1ELb0EJNS_1CILi0EEENS2_ILi1EEENS2_ILi512EEEiEEC2ERKS3_RKS4_RKS5_RKi - $_ZN7cutlass13device_kernelIN5flash19enable_sm80_to_sm89INS1_16FlashAttnBwdSm80INS1_25CollectiveMainloopBwdSm80ILi2ELi2EN4cute5tupleIJNS5_1CILi128EEES8_NS7_ILi64EEEEEENS_10bfloat16_tEfNS_4arch4Sm80ELb0ELb1ELb1ELb1ELb1ELb0ELb0ELb0ELi2ELi4ELi4ELi4ELb0EEENS1_21CollectiveEpilogueBwdISA_SB_SD_Li256ELb1ELb0ELi2EEENS1_19SingleTileSchedulerILb1ELb0ELb0ELi128EEEEEEEEEvNT_6ParamsE$_ZN4cute3eso3ESOILb1ELb0EJNS_14ComposedLayoutINS_7SwizzleILi3ELi3ELi3EEENS_1CILj0EEENS_6LayoutINS_5tupleIJNS8_IJNS8_IJNS5_ILi4EEENS5_ILi8EEEEEENS8_IJS9_NS5_ILi1EEEEEEEEENS8_IJNS8_IJNS5_ILi2EEESF_SF_EEENS8_IJSF_S9_EEEEEEEEENS8_IJNS8_IJNS8_IJSF_NS5_ILi64EEEEEENS8_IJNS5_ILi1024EEENS5_ILi0EEEEEEEEENS8_IJNS8_IJSC_NS5_ILi512EEESA_EEENS8_IJNS5_ILi4096EEENS5_ILi16EEEEEEEEEEEEEEEENS_10ViewEngineINS_8smem_ptrIPN7cutlass10bfloat16_tEEEEEEEC2ERKSY_RKS15_)
$_ZN7cutlass13device_kernelIN5flash19enable_sm80_to_sm89INS1_16FlashAttnBwdSm80INS1_25CollectiveMainloopBwdSm80ILi2ELi2EN4cute5tupleIJNS5_1CILi128EEES8_NS7_ILi64EEEEEENS_10bfloat16_tEfNS_4arch4Sm80ELb0ELb1ELb1ELb1ELb1ELb0ELb0ELb0ELi2ELi4ELi4ELi4ELb0EEENS1_21CollectiveEpilogueBwdISA_SB_SD_Li256ELb1ELb0ELi2EEENS1_19SingleTileSchedulerILb1ELb0ELb0ELi128EEEEEEEEEvNT_6ParamsE$_ZN4cute3eso3ESOILb1ELb0EJNS_14ComposedLayoutINS_7SwizzleILi3ELi3ELi3EEENS_1CILj0EEENS_6LayoutINS_5tupleIJNS8_IJNS8_IJNS5_ILi4EEENS5_ILi8EEEEEENS8_IJS9_NS5_ILi1EEEEEEEEENS8_IJNS8_IJNS5_ILi2EEESF_SF_EEENS8_IJSF_S9_EEEEEEEEENS8_IJNS8_IJNS8_IJSF_NS5_ILi64EEEEEENS8_IJNS5_ILi1024EEENS5_ILi0EEEEEEEEENS8_IJNS8_IJSC_NS5_ILi512EEESA_EEENS8_IJNS5_ILi4096EEENS5_ILi16EEEEEEEEEEEEEEEENS_10ViewEngineINS_8smem_ptrIPN7cutlass10bfloat16_tEEEEEEEC2ERKSY_RKS15_:
[----:B------:R-:W-:Y:S02]  /*8c60*/  IADD3 R4, R25, -c[0x0][0x20], RZ ;  /* 0x8000080019047a10 */ /* 0x000fe40007ffe0ff */
[----:B------:R-:W-:-:S03]  /*8c70*/  MOV R7, 0x0 ;  /* 0x0000000000077802 */ /* 0x000fc60000000f00 */
[----:B------:R1:W-:Y:S01]  /*8c80*/  STL.64 [R4], R2 ;  /* 0x0000000204007387 */ /* 0x0003e20000100a00 */
[----:B------:R-:W-:Y:S05]  /*8c90*/  RET.REL.NODEC R6 `(_ZN7cutlass13device_kernelIN5flash19enable_sm80_to_sm89INS1_16FlashAttnBwdSm80INS1_25CollectiveMainloopBwdSm80ILi2ELi2EN4cute5tupleIJNS5_1CILi128EEES8_NS7_ILi64EEEEEENS_10bfloat16_tEfNS_4arch4Sm80ELb0ELb1ELb1ELb1ELb1ELb0ELb0ELb0ELi2ELi4ELi4ELi4ELb0EEENS1_21CollectiveEpilogueBwdISA_SB_SD_Li256ELb1ELb0ELi2EEENS1_19SingleTileSchedulerILb1ELb0ELb0ELi128EEEEEEEEEvNT_6ParamsE) ;  /* 0xffff736006007950 */ /* 0x000fea0003c3ffff */
        .type           $_ZN7cutlass13device_kernelIN5flash19enable_sm80_to_sm89INS1_16FlashAttnBwdSm80INS1_25CollectiveMainloopBwdSm80ILi2ELi2EN4cute5tupleIJNS5_1CILi128EEES8_NS7_ILi64EEEEEENS_10bfloat16_tEfNS_4arch4Sm80ELb0ELb1ELb1ELb1ELb1ELb0ELb0ELb0ELi2ELi4ELi4ELi4ELb0EEENS1_21CollectiveEpilogueBwdISA_SB_SD_Li256ELb1ELb0ELi2EEENS1_19SingleTileSchedulerILb1ELb0ELb0ELi128EEEEEEEEEvNT_6ParamsE$_ZN4cute3eso3ESOILb1ELb0EJNS_1CILi0EEENS2_ILi1EEENS2_ILi512EEEiEEC2ERKS3_RKS4_RKS5_RKi,@function
        .size           $_ZN7cutlass13device_kernelIN5flash19enable_sm80_to_sm89INS1_16FlashAttnBwdSm80INS1_25CollectiveMainloopBwdSm80ILi2ELi2EN4cute5tupleIJNS5_1CILi128EEES8_NS7_ILi64EEEEEENS_10bfloat16_tEfNS_4arch4Sm80ELb0ELb1ELb1ELb1ELb1ELb0ELb0ELb0ELi2ELi4ELi4ELi4ELb0EEENS1_21CollectiveEpilogueBwdISA_SB_SD_Li256ELb1ELb0ELi2EEENS1_19SingleTileSchedulerILb1ELb0ELb0ELi128EEEEEEEEEvNT_6ParamsE$_ZN4cute3eso3ESOILb1ELb0EJNS_1CILi0EEENS2_ILi1EEENS2_ILi512EEEiEEC2ERKS3_RKS4_RKS5_RKi,($_ZN7cutlass13device_kernelIN5flash19enable_sm80_to_sm89INS1_16FlashAttnBwdSm80INS1_25CollectiveMainloopBwdSm80ILi2ELi2EN4cute5tupleIJNS5_1CILi128EEES8_NS7_ILi64EEEEEENS_10bfloat16_tEfNS_4arch4Sm80ELb0ELb1ELb1ELb1ELb1ELb0ELb0ELb0ELi2ELi4ELi4ELi4ELb0EEENS1_21CollectiveEpilogueBwdISA_SB_SD_Li256ELb1ELb0ELi2EEENS1_19SingleTileSchedulerILb1ELb0ELb0ELi128EEEEEEEEEvNT_6ParamsE$_ZN4cute3eso3ESOILb1ELb0EJNS_1CILi0EEENS2_ILi1EEENS2_ILi512EEEiNS2_ILi4096EEEiNS2_ILi8192EEEEEC2ERKS3_RKS4_RKS5_RKiRKS6_SG_RKS7_ - $_ZN7cutlass13device_kernelIN5flash19enable_sm80_to_sm89INS1_16FlashAttnBwdSm80INS1_25CollectiveMainloopBwdSm80ILi2ELi2EN4cute5tupleIJNS5_1CILi128EEES8_NS7_ILi64EEEEEENS_10bfloat16_tEfNS_4arch4Sm80ELb0ELb1ELb1ELb1ELb1ELb0ELb0ELb0ELi2ELi4ELi4ELi4ELb0EEENS1_21CollectiveEpilogueBwdISA_SB_SD_Li256ELb1ELb0ELi2EEENS1_19SingleTileSchedulerILb1ELb0ELb0ELi128EEEEEEEEEvNT_6ParamsE$_ZN4cute3eso3ESOILb1ELb0EJNS_1CILi0EEENS2_ILi1EEENS2_ILi512EEEiEEC2ERKS3_RKS4_RKS5_RKi)
$_ZN7cutlass13device_kernelIN5flash19enable_sm80_to_sm89INS1_16FlashAttnBwdSm80INS1_25CollectiveMainloopBwdSm80ILi2ELi2EN4cute5tupleIJNS5_1CILi128EEES8_NS7_ILi64EEEEEENS_10bfloat16_tEfNS_4arch4Sm80ELb0ELb1ELb1ELb1ELb1ELb0ELb0ELb0ELi2ELi4ELi4ELi4ELb0EEENS1_21CollectiveEpilogueBwdISA_SB_SD_Li256ELb1ELb0ELi2EEENS1_19SingleTileSchedulerILb1ELb0ELb0ELi128EEEEEEEEEvNT_6ParamsE$_ZN4cute3eso3ESOILb1ELb0EJNS_1CILi0EEENS2_ILi1EEENS2_ILi512EEEiEEC2ERKS3_RKS4_RKS5_RKi:
[----:B------:R-:W-:Y:S02]  /*8ca0*/  IADD3 R2, R2, -c[0x0][0x20], RZ ;  /* 0x8000080002027a10 */ /* 0x000fe40007ffe0ff */
[----:B------:R-:W-:-:S03]  /*8cb0*/  MOV R9, 0x0 ;  /* 0x0000000000097802 */ /* 0x000fc60000000f00 */
[----:B------:R1:W-:Y:S01]  /*8cc0*/  STL [R2], R3 ;  /* 0x0000000302007387 */ /* 0x0003e20000100800 */
[----:B------:R-:W-:Y:S05]  /*8cd0*/  RET.REL.NODEC R8 `(_ZN7cutlass13device_kernelIN5flash19enable_sm80_to_sm89INS1_16FlashAttnBwdSm80INS1_25CollectiveMainloopBwdSm80ILi2ELi2EN4cute5tupleIJNS5_1CILi128EEES8_NS7_ILi64EEEEEENS_10bfloat16_tEfNS_4arch4Sm80ELb0ELb1ELb1ELb1ELb1ELb0ELb0ELb0ELi2ELi4ELi4ELi4ELb0EEENS1_21CollectiveEpilogueBwdISA_SB_SD_Li256ELb1ELb0ELi2EEENS1_19SingleTileSchedulerILb1ELb0ELb0ELi128EEEEEEEEEvNT_6ParamsE) ;  /* 0xffff732008007950 */ /* 0x000fea0003c3ffff */
        .type           $_ZN7cutlass13device_kernelIN5flash19enable_sm80_to_sm89INS1_16FlashAttnBwdSm80INS1_25CollectiveMainloopBwdSm80ILi2ELi2EN4cute5tupleIJNS5_1CILi128EEES8_NS7_ILi64EEEEEENS_10bfloat16_tEfNS_4arch4Sm80ELb0ELb1ELb1ELb1ELb1ELb0ELb0ELb0ELi2ELi4ELi4ELi4ELb0EEENS1_21CollectiveEpilogueBwdISA_SB_SD_Li256ELb1ELb0ELi2EEENS1_19SingleTileSchedulerILb1ELb0ELb0ELi128EEEEEEEEEvNT_6ParamsE$_ZN4cute3eso3ESOILb1ELb0EJNS_1CILi0EEENS2_ILi1EEENS2_ILi512EEEiNS2_ILi4096EEEiNS2_ILi8192EEEEEC2ERKS3_RKS4_RKS5_RKiRKS6_SG_RKS7_,@function
        .size           $_ZN7cutlass13device_kernelIN5flash19enable_sm80_to_sm89INS1_16FlashAttnBwdSm80INS1_25CollectiveMainloopBwdSm80ILi2ELi2EN4cute5tupleIJNS5_1CILi128EEES8_NS7_ILi64EEEEEENS_10bfloat16_tEfNS_4arch4Sm80ELb0ELb1ELb1ELb1ELb1ELb0ELb0ELb0ELi2ELi4ELi4ELi4ELb0EEENS1_21CollectiveEpilogueBwdISA_SB_SD_Li256ELb1ELb0ELi2EEENS1_19SingleTileSchedulerILb1ELb0ELb0ELi128EEEEEEEEEvNT_6ParamsE$_ZN4cute3eso3ESOILb1ELb0EJNS_1CILi0EEENS2_ILi1EEENS2_ILi512EEEiNS2_ILi4096EEEiNS2_ILi8192EEEEEC2ERKS3_RKS4_RKS5_RKiRKS6_SG_RKS7_,($_ZN7cutlass13device_kernelIN5flash19enable_sm80_to_sm89INS1_16FlashAttnBwdSm80INS1_25CollectiveMainloopBwdSm80ILi2ELi2EN4cute5tupleIJNS5_1CILi128EEES8_NS7_ILi64EEEEEENS_10bfloat16_tEfNS_4arch4Sm80ELb0ELb1ELb1ELb1ELb1ELb0ELb0ELb0ELi2ELi4ELi4ELi4ELb0EEENS1_21CollectiveEpilogueBwdISA_SB_SD_Li256ELb1ELb0ELi2EEENS1_19SingleTileSchedulerILb1ELb0ELb0ELi128EEEEEEEEEvNT_6ParamsE$_ZN4cute3eso3ESOILb1ELb0EJNS_1CILi0EEENS_5tupleIJNS2_ILi1EEENS2_ILi256EEEiEEEEEC2ERKS3_RKS7_ - $_ZN7cutlass13device_kernelIN5flash19enable_sm80_to_sm89INS1_16FlashAttnBwdSm80INS1_25CollectiveMainloopBwdSm80ILi2ELi2EN4cute5tupleIJNS5_1CILi128EEES8_NS7_ILi64EEEEEENS_10bfloat16_tEfNS_4arch4Sm80ELb0ELb1ELb1ELb1ELb1ELb0ELb0ELb0ELi2ELi4ELi4ELi4ELb0EEENS1_21CollectiveEpilogueBwdISA_SB_SD_Li256ELb1ELb0ELi2EEENS1_19SingleTileSchedulerILb1ELb0ELb0ELi128EEEEEEEEEvNT_6ParamsE$_ZN4cute3eso3ESOILb1ELb0EJNS_1CILi0EEENS2_ILi1EEENS2_ILi512EEEiNS2_ILi4096EEEiNS2_ILi8192EEEEEC2ERKS3_RKS4_RKS5_RKiRKS6_SG_RKS7_)
$_ZN7cutlass13device_kernelIN5flash19enable_sm80_to_sm89INS1_16FlashAttnBwdSm80INS1_25CollectiveMainloopBwdSm80ILi2ELi2EN4cute5tupleIJNS5_1CILi128EEES8_NS7_ILi64EEEEEENS_10bfloat16_tEfNS_4arch4Sm80ELb0ELb1ELb1ELb1ELb1ELb0ELb0ELb0ELi2ELi4ELi4ELi4ELb0EEENS1_21CollectiveEpilogueBwdISA_SB_SD_Li256ELb1ELb0ELi2EEENS1_19SingleTileSchedulerILb1ELb0ELb0ELi128EEEEEEEEEvNT_6ParamsE$_ZN4cute3eso3ESOILb1ELb0EJNS_1CILi0EEENS2_ILi1EEENS2_ILi512EEEiNS2_ILi4096EEEiNS2_ILi8192EEEEEC2ERKS3_RKS4_RKS5_RKiRKS6_SG_RKS7_:
[----:B------:R-:W-:Y:S02]  /*8ce0*/  IADD3 R3, R3, -c[0x0][0x20], RZ ;  /* 0x8000080003037a10 */ /* 0x000fe40007ffe0ff */
[----:B------:R-:W-:-:S03]  /*8cf0*/  IADD3 R2, R60, -c[0x0][0x20], RZ ;  /* 0x800008003c027a10 */ /* 0x000fc60007ffe0ff */
[----:B------:R1:W-:Y:S04]  /*8d00*/  STL [R3], R10 ;  /* 0x0000000a03007387 */ /* 0x0003e80000100800 */
[----:B------:R-:W2:Y:S01]  /*8d10*/  LDL R2, [R2] ;  /* 0x0000000002027983 */ /* 0x000ea20000100800 */
[----:B------:R-:W-:-:S03]  /*8d20*/  IMAD.MOV.U32 R9, RZ, RZ, 0x0 ;  /* 0x00000000ff097424 */ /* 0x000fc600078e00ff */
[----:B--2---:R1:W-:Y:S01]  /*8d30*/  STL [R3+0x4], R2 ;  /* 0x0000040203007387 */ /* 0x0043e20000100800 */
[----:B------:R-:W-:Y:S05]  /*8d40*/  RET.REL.NODEC R8 `(_ZN7cutlass13device_kernelIN5flash19enable_sm80_to_sm89INS1_16FlashAttnBwdSm80INS1_25CollectiveMainloopBwdSm80ILi2ELi2EN4cute5tupleIJNS5_1CILi128EEES8_NS7_ILi64EEEEEENS_10bfloat16_tEfNS_4arch4Sm80ELb0ELb1ELb1ELb1ELb1ELb0ELb0ELb0ELi2ELi4ELi4ELi4ELb0EEENS1_21CollectiveEpilogueBwdISA_SB_SD_Li256ELb1ELb0ELi2EEENS1_19SingleTileSchedulerILb1ELb0ELb0ELi128EEEEEEEEEvNT_6ParamsE) ;  /* 0xffff72b008007950 */ /* 0x000fea0003c3ffff */
        .type           $_ZN7cutlass13device_kernelIN5flash19enable_sm80_to_sm89INS1_16FlashAttnBwdSm80INS1_25CollectiveMainloopBwdSm80ILi2ELi2EN4cute5tupleIJNS5_1CILi128EEES8_NS7_ILi64EEEEEENS_10bfloat16_tEfNS_4arch4Sm80ELb0ELb1ELb1ELb1ELb1ELb0ELb0ELb0ELi2ELi4ELi4ELi4ELb0EEENS1_21CollectiveEpilogueBwdISA_SB_SD_Li256ELb1ELb0ELi2EEENS1_19SingleTileSchedulerILb1ELb0ELb0ELi128EEEEEEEEEvNT_6ParamsE$_ZN4cute3eso3ESOILb1ELb0EJNS_1CILi0EEENS_5tupleIJNS2_ILi1EEENS2_ILi256EEEiEEEEEC2ERKS3_RKS7_,@function
        .size           $_ZN7cutlass13device_kernelIN5flash19enable_sm80_to_sm89INS1_16FlashAttnBwdSm80INS1_25CollectiveMainloopBwdSm80ILi2ELi2EN4cute5tupleIJNS5_1CILi128EEES8_NS7_ILi64EEEEEENS_10bfloat16_tEfNS_4arch4Sm80ELb0ELb1ELb1ELb1ELb1ELb0ELb0ELb0ELi2ELi4ELi4ELi4ELb0EEENS1_21CollectiveEpilogueBwdISA_SB_SD_Li256ELb1ELb0ELi2EEENS1_19SingleTileSchedulerILb1ELb0ELb0ELi128EEEEEEEEEvNT_6ParamsE$_ZN4cute3eso3ESOILb1ELb0EJNS_1CILi0EEENS_5tupleIJNS2_ILi1EEENS2_ILi256EEEiEEEEEC2ERKS3_RKS7_,($_ZN7cutlass13device_kernelIN5flash19enable_sm80_to_sm89INS1_16FlashAttnBwdSm80INS1_25CollectiveMainloopBwdSm80ILi2ELi2EN4cute5tupleIJNS5_1CILi128EEES8_NS7_ILi64EEEEEENS_10bfloat16_tEfNS_4arch4Sm80ELb0ELb1ELb1ELb1ELb1ELb0ELb0ELb0ELi2ELi4ELi4ELi4ELb0EEENS1_21CollectiveEpilogueBwdISA_SB_SD_Li256ELb1ELb0ELi2EEENS1_19SingleTileSchedulerILb1ELb0ELb0ELi128EEEEEEEEEvNT_6ParamsE$_ZN4cute3eso3ESOILb1ELb0EJNS_1CILi0EEEiEEC2ERKS3_RKi - $_ZN7cutlass13device_kernelIN5flash19enable_sm80_to_sm89INS1_16FlashAttnBwdSm80INS1_25CollectiveMainloopBwdSm80ILi2ELi2EN4cute5tupleIJNS5_1CILi128EEES8_NS7_ILi64EEEEEENS_10bfloat16_tEfNS_4arch4Sm80ELb0ELb1ELb1ELb1ELb1ELb0ELb0ELb0ELi2ELi4ELi4ELi4ELb0EEENS1_21CollectiveEpilogueBwdISA_SB_SD_Li256ELb1ELb0ELi2EEENS1_19SingleTileSchedulerILb1ELb0ELb0ELi128EEEEEEEEEvNT_6ParamsE$_ZN4cute3eso3ESOILb1ELb0EJNS_1CILi0EEENS_5tupleIJNS2_ILi1EEENS2_ILi256EEEiEEEEEC2ERKS3_RKS7_)
$_ZN7cutlass13device_kernelIN5flash19enable_sm80_to_sm89INS1_16FlashAttnBwdSm80INS1_25CollectiveMainloopBwdSm80ILi2ELi2EN4cute5tupleIJNS5_1CILi128EEES8_NS7_ILi64EEEEEENS_10bfloat16_tEfNS_4arch4Sm80ELb0ELb1ELb1ELb1ELb1ELb0ELb0ELb0ELi2ELi4ELi4ELi4ELb0EEENS1_21CollectiveEpilogueBwdISA_SB_SD_Li256ELb1ELb0ELi2EEENS1_19SingleTileSchedulerILb1ELb0ELb0ELi128EEEEEEEEEvNT_6ParamsE$_ZN4cute3eso3ESOILb1ELb0EJNS_1CILi0EEENS_5tupleIJNS2_ILi1EEENS2_ILi256EEEiEEEEEC2ERKS3_RKS7_:
[----:B------:R-:W-:Y:S02]  /*8d50*/  IADD3 R3, R10, -c[0x0][0x20], RZ ;  /* 0x800008000a037a10 */ /* 0x000fe40007ffe0ff */
[----:B------:R-:W-:-:S03]  /*8d60*/  MOV R5, 0x0 ;  /* 0x0000000000057802 */ /* 0x000fc60000000f00 */
[----:B------:R1:W-:Y:S01]  /*8d70*/  STL [R3], R2 ;  /* 0x0000000203007387 */ /* 0x0003e20000100800 */
[----:B------:R-:W-:Y:S05]  /*8d80*/  RET.REL.NODEC R4 `(_ZN7cutlass13device_kernelIN5flash19enable_sm80_to_sm89INS1_16FlashAttnBwdSm80INS1_25CollectiveMainloopBwdSm80ILi2ELi2EN4cute5tupleIJNS5_1CILi128EEES8_NS7_ILi64EEEEEENS_10bfloat16_tEfNS_4arch4Sm80ELb0ELb1ELb1ELb1ELb1ELb0ELb0ELb0ELi2ELi4ELi4ELi4ELb0EEENS1_21CollectiveEpilogueBwdISA_SB_SD_Li256ELb1ELb0ELi2EEENS1_19SingleTileSchedulerILb1ELb0ELb0ELi128EEEEEEEEEvNT_6ParamsE) ;  /* 0xffff727004007950 */ /* 0x000fea0003c3ffff */
        .type           $_ZN7cutlass13device_kernelIN5flash19enable_sm80_to_sm89INS1_16FlashAttnBwdSm80INS1_25CollectiveMainloopBwdSm80ILi2ELi2EN4cute5tupleIJNS5_1CILi128EEES8_NS7_ILi64EEEEEENS_10bfloat16_tEfNS_4arch4Sm80ELb0ELb1ELb1ELb1ELb1ELb0ELb0ELb0ELi2ELi4ELi4ELi4ELb0EEENS1_21CollectiveEpilogueBwdISA_SB_SD_Li256ELb1ELb0ELi2EEENS1_19SingleTileSchedulerILb1ELb0ELb0ELi128EEEEEEEEEvNT_6ParamsE$_ZN4cute3eso3ESOILb1ELb0EJNS_1CILi0EEEiEEC2ERKS3_RKi,@function
        .size           $_ZN7cutlass13device_kernelIN5flash19enable_sm80_to_sm89INS1_16FlashAttnBwdSm80INS1_25CollectiveMainloopBwdSm80ILi2ELi2EN4cute5tupleIJNS5_1CILi128EEES8_NS7_ILi64EEEEEENS_10bfloat16_tEfNS_4arch4Sm80ELb0ELb1ELb1ELb1ELb1ELb0ELb0ELb0ELi2ELi4ELi4ELi4ELb0EEENS1_21CollectiveEpilogueBwdISA_SB_SD_Li256ELb1ELb0ELi2EEENS1_19SingleTileSchedulerILb1ELb0ELb0ELi128EEEEEEEEEvNT_6ParamsE$_ZN4cute3eso3ESOILb1ELb0EJNS_1CILi0EEEiEEC2ERKS3_RKi,($_ZN7cutlass13device_kernelIN5flash19enable_sm80_to_sm89INS1_16FlashAttnBwdSm80INS1_25CollectiveMainloopBwdSm80ILi2ELi2EN4cute5tupleIJNS5_1CILi128EEES8_NS7_ILi64EEEEEENS_10bfloat16_tEfNS_4arch4Sm80ELb0ELb1ELb1ELb1ELb1ELb0ELb0ELb0ELi2ELi4ELi4ELi4ELb0EEENS1_21CollectiveEpilogueBwdISA_SB_SD_Li256ELb1ELb0ELi2EEENS1_19SingleTileSchedulerILb1ELb0ELb0ELi128EEEEEEEEEvNT_6ParamsE$_ZN4cute3eso3ESOILb1ELb0EJNS_1CILi0EEEiS3_EEC2ERKS3_RKiS6_ - $_ZN7cutlass13device_kernelIN5flash19enable_sm80_to_sm89INS1_16FlashAttnBwdSm80INS1_25CollectiveMainloopBwdSm80ILi2ELi2EN4cute5tupleIJNS5_1CILi128EEES8_NS7_ILi64EEEEEENS_10bfloat16_tEfNS_4arch4Sm80ELb0ELb1ELb1ELb1ELb1ELb0ELb0ELb0ELi2ELi4ELi4ELi4ELb0EEENS1_21CollectiveEpilogueBwdISA_SB_SD_Li256ELb1ELb0ELi2EEENS1_19SingleTileSchedulerILb1ELb0ELb0ELi128EEEEEEEEEvNT_6ParamsE$_ZN4cute3eso3ESOILb1ELb0EJNS_1CILi0EEEiEEC2ERKS3_RKi)
$_ZN7cutlass13device_kernelIN5flash19enable_sm80_to_sm89INS1_16FlashAttnBwdSm80INS1_25CollectiveMainloopBwdSm80ILi2ELi2EN4cute5tupleIJNS5_1CILi128EEES8_NS7_ILi64EEEEEENS_10bfloat16_tEfNS_4arch4Sm80ELb0ELb1ELb1ELb1ELb1ELb0ELb0ELb0ELi2ELi4ELi4ELi4ELb0EEENS1_21CollectiveEpilogueBwdISA_SB_SD_Li256ELb1ELb0ELi2EEENS1_19SingleTileSchedulerILb1ELb0ELb0ELi128EEEEEEEEEvNT_6ParamsE$_ZN4cute3eso3ESOILb1ELb0EJNS_1CILi0EEEiEEC2ERKS3_RKi:
[----:B------:R-:W-:Y:S01]  /*8d90*/  IADD3 R2, R7, -c[0x0][0x20], RZ ;  /* 0x8000080007027a10 */ /* 0x000fe20007ffe0ff */
[----:B------:R-:W-:Y:S01]  /*8da0*/  IMAD.MOV.U32 R10, RZ, RZ, R6 ;  /* 0x000000ffff0a7224 */ /* 0x000fe200078e0006 */
[----:B------:R-:W-:-:S03]  /*8db0*/  MOV R11, 0x0 ;  /* 0x00000000000b7802 */ /* 0x000fc60000000f00 */
[----:B------:R1:W-:Y:S01]  /*8dc0*/  STL [R2], R3 ;  /* 0x0000000302007387 */ /* 0x0003e20000100800 */
[----:B------:R-:W-:Y:S05]  /*8dd0*/  RET.REL.NODEC R10 `(_ZN7cutlass13device_kernelIN5flash19enable_sm80_to_sm89INS1_16FlashAttnBwdSm80INS1_25CollectiveMainloopBwdSm80ILi2ELi2EN4cute5tupleIJNS5_1CILi128EEES8_NS7_ILi64EEEEEENS_10bfloat16_tEfNS_4arch4Sm80ELb0ELb1ELb1ELb1ELb1ELb0ELb0ELb0ELi2ELi4ELi4ELi4ELb0EEENS1_21CollectiveEpilogueBwdISA_SB_SD_Li256ELb1ELb0ELi2EEENS1_19SingleTileSchedulerILb1ELb0ELb0ELi128EEEEEEEEEvNT_6ParamsE) ;  /* 0xffff72200a007950 */ /* 0x000fea0003c3ffff */
        .type           $_ZN7cutlass13device_kernelIN5flash19enable_sm80_to_sm89INS1_16FlashAttnBwdSm80INS1_25CollectiveMainloopBwdSm80ILi2ELi2EN4cute5tupleIJNS5_1CILi128EEES8_NS7_ILi64EEEEEENS_10bfloat16_tEfNS_4arch4Sm80ELb0ELb1ELb1ELb1ELb1ELb0ELb0ELb0ELi2ELi4ELi4ELi4ELb0EEENS1_21CollectiveEpilogueBwdISA_SB_SD_Li256ELb1ELb0ELi2EEENS1_19SingleTileSchedulerILb1ELb0ELb0ELi128EEEEEEEEEvNT_6ParamsE$_ZN4cute3eso3ESOILb1ELb0EJNS_1CILi0EEEiS3_EEC2ERKS3_RKiS6_,@function
        .size           $_ZN7cutlass13device_kernelIN5flash19enable_sm80_to_sm89INS1_16FlashAttnBwdSm80INS1_25CollectiveMainloopBwdSm80ILi2ELi2EN4cute5tupleIJNS5_1CILi128EEES8_NS7_ILi64EEEEEENS_10bfloat16_tEfNS_4arch4Sm80ELb0ELb1ELb1ELb1ELb1ELb0ELb0ELb0ELi2ELi4ELi4ELi4ELb0EEENS1_21CollectiveEpilogueBwdISA_SB_SD_Li256ELb1ELb0ELi2EEENS1_19SingleTileSchedulerILb1ELb0ELb0ELi128EEEEEEEEEvNT_6ParamsE$_ZN4cute3eso3ESOILb1ELb0EJNS_1CILi0EEEiS3_EEC2ERKS3_RKiS6_,($_ZN7cutlass13device_kernelIN5flash19enable_sm80_to_sm89INS1_16FlashAttnBwdSm80INS1_25CollectiveMainloopBwdSm80ILi2ELi2EN4cute5tupleIJNS5_1CILi128EEES8_NS7_ILi64EEEEEENS_10bfloat16_tEfNS_4arch4Sm80ELb0ELb1ELb1ELb1ELb1ELb0ELb0ELb0ELi2ELi4ELi4ELi4ELb0EEENS1_21CollectiveEpilogueBwdISA_SB_SD_Li256ELb1ELb0ELi2EEENS1_19SingleTileSchedulerILb1ELb0ELb0ELi128EEEEEEEEEvNT_6ParamsE$_ZN4cute3eso3ESOILb1ELb0EJNS_1CILi1024EEENS_5tupleIJiiEEEEEC2ERKS3_RKS5_ - $_ZN7cutlass13device_kernelIN5flash19enable_sm80_to_sm89INS1_16FlashAttnBwdSm80INS1_25CollectiveMainloopBwdSm80ILi2ELi2EN4cute5tupleIJNS5_1CILi128EEES8_NS7_ILi64EEEEEENS_10bfloat16_tEfNS_4arch4Sm80ELb0ELb1ELb1ELb1ELb1ELb0ELb0ELb0ELi2ELi4ELi4ELi4ELb0EEENS1_21CollectiveEpilogueBwdISA_SB_SD_Li256ELb1ELb0ELi2EEENS1_19SingleTileSchedulerILb1ELb0ELb0ELi128EEEEEEEEEvNT_6ParamsE$_ZN4cute3eso3ESOILb1ELb0EJNS_1CILi0EEEiS3_EEC2ERKS3_RKiS6_)
$_ZN7cutlass13device_kernelIN5flash19enable_sm80_to_sm89INS1_16FlashAttnBwdSm80INS1_25CollectiveMainloopBwdSm80ILi2ELi2EN4cute5tupleIJNS5_1CILi128EEES8_NS7_ILi64EEEEEENS_10bfloat16_tEfNS_4arch4Sm80ELb0ELb1ELb1ELb1ELb1ELb0ELb0ELb0ELi2ELi4ELi4ELi4ELb0EEENS1_21CollectiveEpilogueBwdISA_SB_SD_Li256ELb1ELb0ELi2EEENS1_19SingleTileSchedulerILb1ELb0ELb0ELi128EEEEEEEEEvNT_6ParamsE$_ZN4cute3eso3ESOILb1ELb0EJNS_1CILi0EEEiS3_EEC2ERKS3_RKiS6_:
[----:B------:R-:W-:Y:S01]  /*8de0*/  IADD3 R2, R13, -c[0x0][0x20], RZ ;  /* 0x800008000d027a10 */ /* 0x000fe20007ffe0ff */
[----:B------:R-:W-:Y:S01]  /*8df0*/  IMAD.MOV.U32 R4, RZ, RZ, R6 ;  /* 0x000000ffff047224 */ /* 0x000fe200078e0006 */
[----:B------:R-:W-:-:S03]  /*8e00*/  MOV R5, 0x0 ;  /* 0x0000000000057802 */ /* 0x000fc60000000f00 */
[----:B------:R1:W-:Y:S01]  /*8e10*/  STL [R2], R3 ;  /* 0x0000000302007387 */ /* 0x0003e20000100800 */
[----:B------:R-:W-:Y:S05]  /*8e20*/  RET.REL.NODEC R4 `(_ZN7cutlass13device_kernelIN5flash19enable_sm80_to_sm89INS1_16FlashAttnBwdSm80INS1_25CollectiveMainloopBwdSm80ILi2ELi2EN4cute5tupleIJNS5_1CILi128EEES8_NS7_ILi64EEEEEENS_10bfloat16_tEfNS_4arch4Sm80ELb0ELb1ELb1ELb1ELb1ELb0ELb0ELb0ELi2ELi4ELi4ELi4ELb0EEENS1_21CollectiveEpilogueBwdISA_SB_SD_Li256ELb1ELb0ELi2EEENS1_19SingleTileSchedulerILb1ELb0ELb0ELi128EEEEEEEEEvNT_6ParamsE) ;  /* 0xffff71d004007950 */ /* 0x000fea0003c3ffff */
        .type           $_ZN7cutlass13device_kernelIN5flash19enable_sm80_to_sm89INS1_16FlashAttnBwdSm80INS1_25CollectiveMainloopBwdSm80ILi2ELi2EN4cute5tupleIJNS5_1CILi128EEES8_NS7_ILi64EEEEEENS_10bfloat16_tEfNS_4arch4Sm80ELb0ELb1ELb1ELb1ELb1ELb0ELb0ELb0ELi2ELi4ELi4ELi4ELb0EEENS1_21CollectiveEpilogueBwdISA_SB_SD_Li256ELb1ELb0ELi2EEENS1_19SingleTileSchedulerILb1ELb0ELb0ELi128EEEEEEEEEvNT_6ParamsE$_ZN4cute3eso3ESOILb1ELb0EJNS_1CILi1024EEENS_5tupleIJiiEEEEEC2ERKS3_RKS5_,@function
        .size           $_ZN7cutlass13device_kernelIN5flash19enable_sm80_to_sm89INS1_16FlashAttnBwdSm80INS1_25CollectiveMainloopBwdSm80ILi2ELi2EN4cute5tupleIJNS5_1CILi128EEES8_NS7_ILi64EEEEEENS_10bfloat16_tEfNS_4arch4Sm80ELb0ELb1ELb1ELb1ELb1ELb0ELb0ELb0ELi2ELi4ELi4ELi4ELb0EEENS1_21CollectiveEpilogueBwdISA_SB_SD_Li256ELb1ELb0ELi2EEENS1_19SingleTileSchedulerILb1ELb0ELb0ELi128EEEEEEEEEvNT_6ParamsE$_ZN4cute3eso3ESOILb1ELb0EJNS_1CILi1024EEENS_5tupleIJiiEEEEEC2ERKS3_RKS5_,($_ZN7cutlass13device_kernelIN5flash19enable_sm80_to_sm89INS1_16FlashAttnBwdSm80INS1_25CollectiveMainloopBwdSm80ILi2ELi2EN4cute5tupleIJNS5_1CILi128EEES8_NS7_ILi64EEEEEENS_10bfloat16_tEfNS_4arch4Sm80ELb0ELb1ELb1ELb1ELb1ELb0ELb0ELb0ELi2ELi4ELi4ELi4ELb0EEENS1_21CollectiveEpilogueBwdISA_SB_SD_Li256ELb1ELb0ELi2EEENS1_19SingleTileSchedulerILb1ELb0ELb0ELi128EEEEEEEEEvNT_6ParamsE$_ZN4cute3eso3ESOILb1ELb0EJNS_1CILi1024EEEiiEEC2ERKS3_RKiS8_ - $_ZN7cutlass13device_kernelIN5flash19enable_sm80_to_sm89INS1_16FlashAttnBwdSm80INS1_25CollectiveMainloopBwdSm80ILi2ELi2EN4cute5tupleIJNS5_1CILi128EEES8_NS7_ILi64EEEEEENS_10bfloat16_tEfNS_4arch4Sm80ELb0ELb1ELb1ELb1ELb1ELb0ELb0ELb0ELi2ELi4ELi4ELi4ELb0EEENS1_21CollectiveEpilogueBwdISA_SB_SD_Li256ELb1ELb0ELi2EEENS1_19SingleTileSchedulerILb1ELb0ELb0ELi128EEEEEEEEEvNT_6ParamsE$_ZN4cute3eso3ESOILb1ELb0EJNS_1CILi1024EEENS_5tupleIJiiEEEEEC2ERKS3_RKS5_)
$_ZN7cutlass13device_kernelIN5flash19enable_sm80_to_sm89INS1_16FlashAttnBwdSm80INS1_25CollectiveMainloopBwdSm80ILi2ELi2EN4cute5tupleIJNS5_1CILi128EEES8_NS7_ILi64EEEEEENS_10bfloat16_tEfNS_4arch4Sm80ELb0ELb1ELb1ELb1ELb1ELb0ELb0ELb0ELi2ELi4ELi4ELi4ELb0EEENS1_21CollectiveEpilogueBwdISA_SB_SD_Li256ELb1ELb0ELi2EEENS1_19SingleTileSchedulerILb1ELb0ELb0ELi128EEEEEEEEEvNT_6ParamsE$_ZN4cute3eso3ESOILb1ELb0EJNS_1CILi1024EEENS_5tupleIJiiEEEEEC2ERKS3_RKS5_:
[----:B------:R-:W-:Y:S02]  /*8e30*/  IADD3 R2, R2, -c[0x0][0x20], RZ ;  /* 0x8000080002027a10 */ /* 0x000fe40007ffe0ff */
[----:B------:R-:W-:-:S03]  /*8e40*/  MOV R7, 0x0 ;  /* 0x0000000000077802 */ /* 0x000fc60000000f00 */
[----:B------:R1:W-:Y:S04]  /*8e50*/  STL [R2], R5 ;  /* 0x0000000502007387 */ /* 0x0003e80000100800 */
[----:B------:R1:W-:Y:S01]  /*8e60*/  STL [R2+0x4], R3 ;  /* 0x0000040302007387 */ /* 0x0003e20000100800 */
[----:B------:R-:W-:Y:S05]  /*8e70*/  RET.REL.NODEC R6 `(_ZN7cutlass13device_kernelIN5flash19enable_sm80_to_sm89INS1_16FlashAttnBwdSm80INS1_25CollectiveMainloopBwdSm80ILi2ELi2EN4cute5tupleIJNS5_1CILi128EEES8_NS7_ILi64EEEEEENS_10bfloat16_tEfNS_4arch4Sm80ELb0ELb1ELb1ELb1ELb1ELb0ELb0ELb0ELi2ELi4ELi4ELi4ELb0EEENS1_21CollectiveEpilogueBwdISA_SB_SD_Li256ELb1ELb0ELi2EEENS1_19SingleTileSchedulerILb1ELb0ELb0ELi128EEEEEEEEEvNT_6ParamsE) ;  /* 0xffff718006007950 */ /* 0x000fea0003c3ffff */
        .type           $_ZN7cutlass13device_kernelIN5flash19enable_sm80_to_sm89INS1_16FlashAttnBwdSm80INS1_25CollectiveMainloopBwdSm80ILi2ELi2EN4cute5tupleIJNS5_1CILi128EEES8_NS7_ILi64EEEEEENS_10bfloat16_tEfNS_4arch4Sm80ELb0ELb1ELb1ELb1ELb1ELb0ELb0ELb0ELi2ELi4ELi4ELi4ELb0EEENS1_21CollectiveEpilogueBwdISA_SB_SD_Li256ELb1ELb0ELi2EEENS1_19SingleTileSchedulerILb1ELb0ELb0ELi128EEEEEEEEEvNT_6ParamsE$_ZN4cute3eso3ESOILb1ELb0EJNS_1CILi1024EEEiiEEC2ERKS3_RKiS8_,@function
        .size           $_ZN7cutlass13device_kernelIN5flash19enable_sm80_to_sm89INS1_16FlashAttnBwdSm80INS1_25CollectiveMainloopBwdSm80ILi2ELi2EN4cute5tupleIJNS5_1CILi128EEES8_NS7_ILi64EEEEEENS_10bfloat16_tEfNS_4arch4Sm80ELb0ELb1ELb1ELb1ELb1ELb0ELb0ELb0ELi2ELi4ELi4ELi4ELb0EEENS1_21CollectiveEpilogueBwdISA_SB_SD_Li256ELb1ELb0ELi2EEENS1_19SingleTileSchedulerILb1ELb0ELb0ELi128EEEEEEEEEvNT_6ParamsE$_ZN4cute3eso3ESOILb1ELb0EJNS_1CILi1024EEEiiEEC2ERKS3_RKiS8_,($_ZN7cutlass13device_kernelIN5flash19enable_sm80_to_sm89INS1_16FlashAttnBwdSm80INS1_25CollectiveMainloopBwdSm80ILi2ELi2EN4cute5tupleIJNS5_1CILi128EEES8_NS7_ILi64EEEEEENS_10bfloat16_tEfNS_4arch4Sm80ELb0ELb1ELb1ELb1ELb1ELb0ELb0ELb0ELi2ELi4ELi4ELi4ELb0EEENS1_21CollectiveEpilogueBwdISA_SB_SD_Li256ELb1ELb0ELi2EEENS1_19SingleTileSchedulerILb1ELb0ELb0ELi128EEEEEEEEEvNT_6ParamsE$_ZN4cute3eso3ESOILb1ELb0EJNS_1CILi1EEENS2_ILi256EEEiEEC2ERKS3_RKS4_RKi - $_ZN7cutlass13device_kernelIN5flash19enable_sm80_to_sm89INS1_16FlashAttnBwdSm80INS1_25CollectiveMainloopBwdSm80ILi2ELi2EN4cute5tupleIJNS5_1CILi128EEES8_NS7_ILi64EEEEEENS_10bfloat16_tEfNS_4arch4Sm80ELb0ELb1ELb1ELb1ELb1ELb0ELb0ELb0ELi2ELi4ELi4ELi4ELb0EEENS1_21CollectiveEpilogueBwdISA_SB_SD_Li256ELb1ELb0ELi2EEENS1_19SingleTileSchedulerILb1ELb0ELb0ELi128EEEEEEEEEvNT_6ParamsE$_ZN4cute3eso3ESOILb1ELb0EJNS_1CILi1024EEEiiEEC2ERKS3_RKiS8_)
$_ZN7cutlass13device_kernelIN5flash19enable_sm80_to_sm89INS1_16FlashAttnBwdSm80INS1_25CollectiveMainloopBwdSm80ILi2ELi2EN4cute5tupleIJNS5_1CILi128EEES8_NS7_ILi64EEEEEENS_10bfloat16_tEfNS_4arch4Sm80ELb0ELb1ELb1ELb1ELb1ELb0ELb0ELb0ELi2ELi4ELi4ELi4ELb0EEENS1_21CollectiveEpilogueBwdISA_SB_SD_Li256ELb1ELb0ELi2EEENS1_19SingleTileSchedulerILb1ELb0ELb0ELi128EEEEEEEEEvNT_6ParamsE$_ZN4cute3eso3ESOILb1ELb0EJNS_1CILi1024EEEiiEEC2ERKS3_RKiS8_:
[----:B------:R-:W-:Y:S02]  /*8e80*/  IADD3 R3, R3, -c[0x0][0x20], RZ ;  /* 0x8000080003037a10 */ /* 0x000fe40007ffe0ff */
[----:B------:R-:W-:-:S03]  /*8e90*/  IADD3 R2, R2, -c[0x0][0x20], RZ ;  /* 0x8000080002027a10 */ /* 0x000fc60007ffe0ff */
[----:B------:R1:W-:Y:S04]  /*8ea0*/  STL [R3], R8 ;  /* 0x0000000803007387 */ /* 0x0003e80000100800 */
[----:B------:R-:W2:Y:S01]  /*8eb0*/  LDL R2, [R2] ;  /* 0x0000000002027983 */ /* 0x000ea20000100800 */
[----:B------:R-:W-:-:S03]  /*8ec0*/  IMAD.MOV.U32 R7, RZ, RZ, 0x0 ;  /* 0x00000000ff077424 */ /* 0x000fc600078e00ff */
[----:B--2---:R1:W-:Y:S01]  /*8ed0*/  STL [R3+0x4], R2 ;  /* 0x0000040203007387 */ /* 0x0043e20000100800 */
[----:B------:R-:W-:Y:S05]  /*8ee0*/  RET.REL.NODEC R6 `(_ZN7cutlass13device_kernelIN5flash19enable_sm80_to_sm89INS1_16FlashAttnBwdSm80INS1_25CollectiveMainloopBwdSm80ILi2ELi2EN4cute5tupleIJNS5_1CILi128EEES8_NS7_ILi64EEEEEENS_10bfloat16_tEfNS_4arch4Sm80ELb0ELb1ELb1ELb1ELb1ELb0ELb0ELb0ELi2ELi4ELi4ELi4ELb0EEENS1_21CollectiveEpilogueBwdISA_SB_SD_Li256ELb1ELb0ELi2EEENS1_19SingleTileSchedulerILb1ELb0ELb0ELi128EEEEEEEEEvNT_6ParamsE) ;  /* 0xffff711006007950 */ /* 0x000fea0003c3ffff */
        .type           $_ZN7cutlass13device_kernelIN5flash19enable_sm80_to_sm89INS1_16FlashAttnBwdSm80INS1_25CollectiveMainloopBwdSm80ILi2ELi2EN4cute5tupleIJNS5_1CILi128EEES8_NS7_ILi64EEEEEENS_10bfloat16_tEfNS_4arch4Sm80ELb0ELb1ELb1ELb1ELb1ELb0ELb0ELb0ELi2ELi4ELi4ELi4ELb0EEENS1_21CollectiveEpilogueBwdISA_SB_SD_Li256ELb1ELb0ELi2EEENS1_19SingleTileSchedulerILb1ELb0ELb0ELi128EEEEEEEEEvNT_6ParamsE$_ZN4cute3eso3ESOILb1ELb0EJNS_1CILi1EEENS2_ILi256EEEiEEC2ERKS3_RKS4_RKi,@function
        .size           $_ZN7cutlass13device_kernelIN5flash19enable_sm80_to_sm89INS1_16FlashAttnBwdSm80INS1_25CollectiveMainloopBwdSm80ILi2ELi2EN4cute5tupleIJNS5_1CILi128EEES8_NS7_ILi64EEEEEENS_10bfloat16_tEfNS_4arch4Sm80ELb0ELb1ELb1ELb1ELb1ELb0ELb0ELb0ELi2ELi4ELi4ELi4ELb0EEENS1_21CollectiveEpilogueBwdISA_SB_SD_Li256ELb1ELb0ELi2EEENS1_19SingleTileSchedulerILb1ELb0ELb0ELi128EEEEEEEEEvNT_6ParamsE$_ZN4cute3eso3ESOILb1ELb0EJNS_1CILi1EEENS2_ILi256EEEiEEC2ERKS3_RKS4_RKi,($_ZN7cutlass13device_kernelIN5flash19enable_sm80_to_sm89INS1_16FlashAttnBwdSm80INS1_25CollectiveMainloopBwdSm80ILi2ELi2EN4cute5tupleIJNS5_1CILi128EEES8_NS7_ILi64EEEEEENS_10bfloat16_tEfNS_4arch4Sm80ELb0ELb1ELb1ELb1ELb1ELb0ELb0ELb0ELi2ELi4ELi4ELi4ELb0EEENS1_21CollectiveEpilogueBwdISA_SB_SD_Li256ELb1ELb0ELi2EEENS1_19SingleTileSchedulerILb1ELb0ELb0ELi128EEEEEEEEEvNT_6ParamsE$_ZN4cute3eso3ESOILb1ELb0EJNS_1CILi1EEENS2_ILi512EEEiEEC2ERKS3_RKS4_RKi - $_ZN7cutlass13device_kernelIN5flash19enable_sm80_to_sm89INS1_16FlashAttnBwdSm80INS1_25CollectiveMainloopBwdSm80ILi2ELi2EN4cute5tupleIJNS5_1CILi128EEES8_NS7_ILi64EEEEEENS_10bfloat16_tEfNS_4arch4Sm80ELb0ELb1ELb1ELb1ELb1ELb0ELb0ELb0ELi2ELi4ELi4ELi4ELb0EEENS1_21CollectiveEpilogueBwdISA_SB_SD_Li256ELb1ELb0ELi2EEENS1_19SingleTileSchedulerILb1ELb0ELb0ELi128EEEEEEEEEvNT_6ParamsE$_ZN4cute3eso3ESOILb1ELb0EJNS_1CILi1EEENS2_ILi256EEEiEEC2ERKS3_RKS4_RKi)
$_ZN7cutlass13device_kernelIN5flash19enable_sm80_to_sm89INS1_16FlashAttnBwdSm80INS1_25CollectiveMainloopBwdSm80ILi2ELi2EN4cute5tupleIJNS5_1CILi128EEES8_NS7_ILi64EEEEEENS_10bfloat16_tEfNS_4arch4Sm80ELb0ELb1ELb1ELb1ELb1ELb0ELb0ELb0ELi2ELi4ELi4ELi4ELb0EEENS1_21CollectiveEpilogueBwdISA_SB_SD_Li256ELb1ELb0ELi2EEENS1_19SingleTileSchedulerILb1ELb0ELb0ELi128EEEEEEEEEvNT_6ParamsE$_ZN4cute3eso3ESOILb1ELb0EJNS_1CILi1EEENS2_ILi256EEEiEEC2ERKS3_RKS4_RKi:
[----:B------:R-:W-:Y:S02]  /*8ef0*/  IADD3 R37, R37, -c[0x0][0x20], RZ ;  /* 0x8000080025257a10 */ /* 0x000fe40007ffe0ff */
[----:B------:R-:W-:-:S03]  /*8f00*/  MOV R5, 0x0 ;  /* 0x0000000000057802 */ /* 0x000fc60000000f00 */
[----:B------:R1:W-:Y:S01]  /*8f10*/  STL [R37], R2 ;  /* 0x0000000225007387 */ /* 0x0003e20000100800 */
[----:B------:R-:W-:Y:S05]  /*8f20*/  RET.REL.NODEC R4 `(_ZN7cutlass13device_kernelIN5flash19enable_sm80_to_sm89INS1_16FlashAttnBwdSm80INS1_25CollectiveMainloopBwdSm80ILi2ELi2EN4cute5tupleIJNS5_1CILi128EEES8_NS7_ILi64EEEEEENS_10bfloat16_tEfNS_4arch4Sm80ELb0ELb1ELb1ELb1ELb1ELb0ELb0ELb0ELi2ELi4ELi4ELi4ELb0EEENS1_21CollectiveEpilogueBwdISA_SB_SD_Li256ELb1ELb0ELi2EEENS1_19SingleTileSchedulerILb1ELb0ELb0ELi128EEEEEEEEEvNT_6ParamsE) ;  /* 0xffff70d004007950 */ /* 0x000fea0003c3ffff */
        .type           $_ZN7cutlass13device_kernelIN5flash19enable_sm80_to_sm89INS1_16FlashAttnBwdSm80INS1_25CollectiveMainloopBwdSm80ILi2ELi2EN4cute5tupleIJNS5_1CILi128EEES8_NS7_ILi64EEEEEENS_10bfloat16_tEfNS_4arch4Sm80ELb0ELb1ELb1ELb1ELb1ELb0ELb0ELb0ELi2ELi4ELi4ELi4ELb0EEENS1_21CollectiveEpilogueBwdISA_SB_SD_Li256ELb1ELb0ELi2EEENS1_19SingleTileSchedulerILb1ELb0ELb0ELi128EEEEEEEEEvNT_6ParamsE$_ZN4cute3eso3ESOILb1ELb0EJNS_1CILi1EEENS2_ILi512EEEiEEC2ERKS3_RKS4_RKi,@function
        .size           $_ZN7cutlass13device_kernelIN5flash19enable_sm80_to_sm89INS1_16FlashAttnBwdSm80INS1_25CollectiveMainloopBwdSm80ILi2ELi2EN4cute5tupleIJNS5_1CILi128EEES8_NS7_ILi64EEEEEENS_10bfloat16_tEfNS_4arch4Sm80ELb0ELb1ELb1ELb1ELb1ELb0ELb0ELb0ELi2ELi4ELi4ELi4ELb0EEENS1_21CollectiveEpilogueBwdISA_SB_SD_Li256ELb1ELb0ELi2EEENS1_19SingleTileSchedulerILb1ELb0ELb0ELi128EEEEEEEEEvNT_6ParamsE$_ZN4cute3eso3ESOILb1ELb0EJNS_1CILi1EEENS2_ILi512EEEiEEC2ERKS3_RKS4_RKi,($_ZN7cutlass13device_kernelIN5flash19enable_sm80_to_sm89INS1_16FlashAttnBwdSm80INS1_25CollectiveMainloopBwdSm80ILi2ELi2EN4cute5tupleIJNS5_1CILi128EEES8_NS7_ILi64EEEEEENS_10bfloat16_tEfNS_4arch4Sm80ELb0ELb1ELb1ELb1ELb1ELb0ELb0ELb0ELi2ELi4ELi4ELi4ELb0EEENS1_21CollectiveEpilogueBwdISA_SB_SD_Li256ELb1ELb0ELi2EEENS1_19SingleTileSchedulerILb1ELb0ELb0ELi128EEEEEEEEEvNT_6ParamsE$_ZN4cute3eso3ESOILb1ELb0EJNS_1CILi1EEENS2_ILi8EEEiiNS2_ILi64EEEiNS2_ILi144EEENS2_ILi288EEENS2_ILi512EEEEEC2ERKS3_RKS4_RKiSF_RKS5_SF_RKS6_RKS7_RKS8_ - $_ZN7cutlass13device_kernelIN5flash19enable_sm80_to_sm89INS1_16FlashAttnBwdSm80INS1_25CollectiveMainloopBwdSm80ILi2ELi2EN4cute5tupleIJNS5_1CILi128EEES8_NS7_ILi64EEEEEENS_10bfloat16_tEfNS_4arch4Sm80ELb0ELb1ELb1ELb1ELb1ELb0ELb0ELb0ELi2ELi4ELi4ELi4ELb0EEENS1_21CollectiveEpilogueBwdISA_SB_SD_Li256ELb1ELb0ELi2EEENS1_19SingleTileSchedulerILb1ELb0ELb0ELi128EEEEEEEEEvNT_6ParamsE$_ZN4cute3eso3ESOILb1ELb0EJNS_1CILi1EEENS2_ILi512EEEiEEC2ERKS3_RKS4_RKi)
$_ZN7cutlass13device_kernelIN5flash19enable_sm80_to_sm89INS1_16FlashAttnBwdSm80INS1_25CollectiveMainloopBwdSm80ILi2ELi2EN4cute5tupleIJNS5_1CILi128EEES8_NS7_ILi64EEEEEENS_10bfloat16_tEfNS_4arch4Sm80ELb0ELb1ELb1ELb1ELb1ELb0ELb0ELb0ELi2ELi4ELi4ELi4ELb0EEENS1_21CollectiveEpilogueBwdISA_SB_SD_Li256ELb1ELb0ELi2EEENS1_19SingleTileSchedulerILb1ELb0ELb0ELi128EEEEEEEEEvNT_6ParamsE$_ZN4cute3eso3ESOILb1ELb0EJNS_1CILi1EEENS2_ILi512EEEiEEC2ERKS3_RKS4_RKi:
[----:B------:R-:W-:Y:S01]  /*8f30*/  IADD3 R4, R81, -c[0x0][0x20], RZ ;  /* 0x8000080051047a10 */ /* 0x000fe20007ffe0ff */
[----:B------:R-:W-:Y:S01]  /*8f40*/  IMAD.MOV.U32 R6, RZ, RZ, R2 ;  /* 0x000000ffff067224 */ /* 0x000fe200078e0002 */
[----:B------:R-:W-:-:S03]  /*8f50*/  MOV R7, 0x0 ;  /* 0x0000000000077802 */ /* 0x000fc60000000f00 */
[----:B------:R1:W-:Y:S01]  /*8f60*/  STL [R4], R3 ;  /* 0x0000000304007387 */ /* 0x0003e20000100800 */
[----:B------:R-:W-:Y:S05]  /*8f70*/  RET.REL.NODEC R6 `(_ZN7cutlass13device_kernelIN5flash19enable_sm80_to_sm89INS1_16FlashAttnBwdSm80INS1_25CollectiveMainloopBwdSm80ILi2ELi2EN4cute5tupleIJNS5_1CILi128EEES8_NS7_ILi64EEEEEENS_10bfloat16_tEfNS_4arch4Sm80ELb0ELb1ELb1ELb1ELb1ELb0ELb0ELb0ELi2ELi4ELi4ELi4ELb0EEENS1_21CollectiveEpilogueBwdISA_SB_SD_Li256ELb1ELb0ELi2EEENS1_19SingleTileSchedulerILb1ELb0ELb0ELi128EEEEEEEEEvNT_6ParamsE) ;  /* 0xffff708006007950 */ /* 0x000fea0003c3ffff */
        .type           $_ZN7cutlass13device_kernelIN5flash19enable_sm80_to_sm89INS1_16FlashAttnBwdSm80INS1_25CollectiveMainloopBwdSm80ILi2ELi2EN4cute5tupleIJNS5_1CILi128EEES8_NS7_ILi64EEEEEENS_10bfloat16_tEfNS_4arch4Sm80ELb0ELb1ELb1ELb1ELb1ELb0ELb0ELb0ELi2ELi4ELi4ELi4ELb0EEENS1_21CollectiveEpilogueBwdISA_SB_SD_Li256ELb1ELb0ELi2EEENS1_19SingleTileSchedulerILb1ELb0ELb0ELi128EEEEEEEEEvNT_6ParamsE$_ZN4cute3eso3ESOILb1ELb0EJNS_1CILi1EEENS2_ILi8EEEiiNS2_ILi64EEEiNS2_ILi144EEENS2_ILi288EEENS2_ILi512EEEEEC2ERKS3_RKS4_RKiSF_RKS5_SF_RKS6_RKS7_RKS8_,@function
        .size           $_ZN7cutlass13device_kernelIN5flash19enable_sm80_to_sm89INS1_16FlashAttnBwdSm80INS1_25CollectiveMainloopBwdSm80ILi2ELi2EN4cute5tupleIJNS5_1CILi128EEES8_NS7_ILi64EEEEEENS_10bfloat16_tEfNS_4arch4Sm80ELb0ELb1ELb1ELb1ELb1ELb0ELb0ELb0ELi2ELi4ELi4ELi4ELb0EEENS1_21CollectiveEpilogueBwdISA_SB_SD_Li256ELb1ELb0ELi2EEENS1_19SingleTileSchedulerILb1ELb0ELb0ELi128EEEEEEEEEvNT_6ParamsE$_ZN4cute3eso3ESOILb1ELb0EJNS_1CILi1EEENS2_ILi8EEEiiNS2_ILi64EEEiNS2_ILi144EEENS2_ILi288EEENS2_ILi512EEEEEC2ERKS3_RKS4_RKiSF_RKS5_SF_RKS6_RKS7_RKS8_,($_ZN7cutlass13device_kernelIN5flash19enable_sm80_to_sm89INS1_16FlashAttnBwdSm80INS1_25CollectiveMainloopBwdSm80ILi2ELi2EN4cute5tupleIJNS5_1CILi128EEES8_NS7_ILi64EEEEEENS_10bfloat16_tEfNS_4arch4Sm80ELb0ELb1ELb1ELb1ELb1ELb0ELb0ELb0ELi2ELi4ELi4ELi4ELb0EEENS1_21CollectiveEpilogueBwdISA_SB_SD_Li256ELb1ELb0ELi2EEENS1_19SingleTileSchedulerILb1ELb0ELb0ELi128EEEEEEEEEvNT_6ParamsE$_ZN4cute3eso3ESOILb1ELb0EJNS_1CILi1EEENS_5tupleIJNS2_ILi8EEEiiEEENS2_ILi64EEENS4_IJiNS2_ILi144EEENS2_ILi288EEEEEENS2_ILi512EEEEEC2ERKS3_RKS6_RKS7_RKSA_RKSB_ - $_ZN7cutlass13device_kernelIN5flash19enable_sm80_to_sm89INS1_16FlashAttnBwdSm80INS1_25CollectiveMainloopBwdSm80ILi2ELi2EN4cute5tupleIJNS5_1CILi128EEES8_NS7_ILi64EEEEEENS_10bfloat16_tEfNS_4arch4Sm80ELb0ELb1ELb1ELb1ELb1ELb0ELb0ELb0ELi2ELi4ELi4ELi4ELb0EEENS1_21CollectiveEpilogueBwdISA_SB_SD_Li256ELb1ELb0ELi2EEENS1_19SingleTileSchedulerILb1ELb0ELb0ELi128EEEEEEEEEvNT_6ParamsE$_ZN4cute3eso3ESOILb1ELb0EJNS_1CILi1EEENS2_ILi8EEEiiNS2_ILi64EEEiNS2_ILi144EEENS2_ILi288EEENS2_ILi512EEEEEC2ERKS3_RKS4_RKiSF_RKS5_SF_RKS6_RKS7_RKS8_)
$_ZN7cutlass13device_kernelIN5flash19enable_sm80_to_sm89INS1_16FlashAttnBwdSm80INS1_25CollectiveMainloopBwdSm80ILi2ELi2EN4cute5tupleIJNS5_1CILi128EEES8_NS7_ILi64EEEEEENS_10bfloat16_tEfNS_4arch4Sm80ELb0ELb1ELb1ELb1ELb1ELb0ELb0ELb0ELi2ELi4ELi4ELi4ELb0EEENS1_21CollectiveEpilogueBwdISA_SB_SD_Li256ELb1ELb0ELi2EEENS1_19SingleTileSchedulerILb1ELb0ELb0ELi128EEEEEEEEEvNT_6ParamsE$_ZN4cute3eso3ESOILb1ELb0EJNS_1CILi1EEENS2_ILi8EEEiiNS2_ILi64EEEiNS2_ILi144EEENS2_ILi288EEENS2_ILi512EEEEEC2ERKS3_RKS4_RKiSF_RKS5_SF_RKS6_RKS7_RKS8_:
        /* <DEDUP_REMOVED lines=10> */
        .type           $_ZN7cutlass13device_kernelIN5flash19enable_sm80_to_sm89INS1_16FlashAttnBwdSm80INS1_25CollectiveMainloopBwdSm80ILi2ELi2EN4cute5tupleIJNS5_1CILi128EEES8_NS7_ILi64EEEEEENS_10bfloat16_tEfNS_4arch4Sm80ELb0ELb1ELb1ELb1ELb1ELb0ELb0ELb0ELi2ELi4ELi4ELi4ELb0EEENS1_21CollectiveEpilogueBwdISA_SB_SD_Li256ELb1ELb0ELi2EEENS1_19SingleTileSchedulerILb1ELb0ELb0ELi128EEEEEEEEEvNT_6ParamsE$_ZN4cute3eso3ESOILb1ELb0EJNS_1CILi1EEENS_5tupleIJNS2_ILi8EEEiiEEENS2_ILi64EEENS4_IJiNS2_ILi144EEENS2_ILi288EEEEEENS2_ILi512EEEEEC2ERKS3_RKS6_RKS7_RKSA_RKSB_,@function
        .size           $_ZN7cutlass13device_kernelIN5flash19enable_sm80_to_sm89INS1_16FlashAttnBwdSm80INS1_25CollectiveMainloopBwdSm80ILi2ELi2EN4cute5tupleIJNS5_1CILi128EEES8_NS7_ILi64EEEEEENS_10bfloat16_tEfNS_4arch4Sm80ELb0ELb1ELb1ELb1ELb1ELb0ELb0ELb0ELi2ELi4ELi4ELi4ELb0EEENS1_21CollectiveEpilogueBwdISA_SB_SD_Li256ELb1ELb0ELi2EEENS1_19SingleTileSchedulerILb1ELb0ELb0ELi128EEEEEEEEEvNT_6ParamsE$_ZN4cute3eso3ESOILb1ELb0EJNS_1CILi1EEENS_5tupleIJNS2_ILi8EEEiiEEENS2_ILi64EEENS4_IJiNS2_ILi144EEENS2_ILi288EEEEEENS2_ILi512EEEEEC2ERKS3_RKS6_RKS7_RKSA_RKSB_,($_ZN7cutlass13device_kernelIN5flash19enable_sm80_to_sm89INS1_16FlashAttnBwdSm80INS1_25CollectiveMainloopBwdSm80ILi2ELi2EN4cute5tupleIJNS5_1CILi128EEES8_NS7_ILi64EEEEEENS_10bfloat16_tEfNS_4arch4Sm80ELb0ELb1ELb1ELb1ELb1ELb0ELb0ELb0ELi2ELi4ELi4ELi4ELb0EEENS1_21CollectiveEpilogueBwdISA_SB_SD_Li256ELb1ELb0ELi2EEENS1_19SingleTileSchedulerILb1ELb0ELb0ELi128EEEEEEEEEvNT_6ParamsE$_ZN4cute3eso3ESOILb1ELb0EJNS_1CILi1EEENS_5tupleIJiiiEEENS2_ILi64EEENS4_IJNS2_ILi72EEENS2_ILi144EEENS2_ILi288EEEEEENS2_ILi512EEEEEC2ERKS3_RKS5_RKS6_RKSA_RKSB_ - $_ZN7cutlass13device_kernelIN5flash19enable_sm80_to_sm89INS1_16FlashAttnBwdSm80INS1_25CollectiveMainloopBwdSm80ILi2ELi2EN4cute5tupleIJNS5_1CILi128EEES8_NS7_ILi64EEEEEENS_10bfloat16_tEfNS_4arch4Sm80ELb0ELb1ELb1ELb1ELb1ELb0ELb0ELb0ELi2ELi4ELi4ELi4ELb0EEENS1_21CollectiveEpilogueBwdISA_SB_SD_Li256ELb1ELb0ELi2EEENS1_19SingleTileSchedulerILb1ELb0ELb0ELi128EEEEEEEEEvNT_6ParamsE$_ZN4cute3eso3ESOILb1ELb0EJNS_1CILi1EEENS_5tupleIJNS2_ILi8EEEiiEEENS2_ILi64EEENS4_IJiNS2_ILi144EEENS2_ILi288EEEEEENS2_ILi512EEEEEC2ERKS3_RKS6_RKS7_RKSA_RKSB_)
$_ZN7cutlass13device_kernelIN5flash19enable_sm80_to_sm89INS1_16FlashAttnBwdSm80INS1_25CollectiveMainloopBwdSm80ILi2ELi2EN4cute5tupleIJNS5_1CILi128EEES8_NS7_ILi64EEEEEENS_10bfloat16_tEfNS_4arch4Sm80ELb0ELb1ELb1ELb1ELb1ELb0ELb0ELb0ELi2ELi4ELi4ELi4ELb0EEENS1_21CollectiveEpilogueBwdISA_SB_SD_Li256ELb1ELb0ELi2EEENS1_19SingleTileSchedulerILb1ELb0ELb0ELi128EEEEEEEEEvNT_6ParamsE$_ZN4cute3eso3ESOILb1ELb0EJNS_1CILi1EEENS_5tupleIJNS2_ILi8EEEiiEEENS2_ILi64EEENS4_IJiNS2_ILi144EEENS2_ILi288EEEEEENS2_ILi512EEEEEC2ERKS3_RKS6_RKS7_RKSA_RKSB_:
        /* <DEDUP_REMOVED lines=8> */
        .type           $_ZN7cutlass13device_kernelIN5flash19enable_sm80_to_sm89INS1_16FlashAttnBwdSm80INS1_25CollectiveMainloopBwdSm80ILi2ELi2EN4cute5tupleIJNS5_1CILi128EEES8_NS7_ILi64EEEEEENS_10bfloat16_tEfNS_4arch4Sm80ELb0ELb1ELb1ELb1ELb1ELb0ELb0ELb0ELi2ELi4ELi4ELi4ELb0EEENS1_21CollectiveEpilogueBwdISA_SB_SD_Li256ELb1ELb0ELi2EEENS1_19SingleTileSchedulerILb1ELb0ELb0ELi128EEEEEEEEEvNT_6ParamsE$_ZN4cute3eso3ESOILb1ELb0EJNS_1CILi1EEENS_5tupleIJiiiEEENS2_ILi64EEENS4_IJNS2_ILi72EEENS2_ILi144EEENS2_ILi288EEEEEENS2_ILi512EEEEEC2ERKS3_RKS5_RKS6_RKSA_RKSB_,@function
        .size           $_ZN7cutlass13device_kernelIN5flash19enable_sm80_to_sm89INS1_16FlashAttnBwdSm80INS1_25CollectiveMainloopBwdSm80ILi2ELi2EN4cute5tupleIJNS5_1CILi128EEES8_NS7_ILi64EEEEEENS_10bfloat16_tEfNS_4arch4Sm80ELb0ELb1ELb1ELb1ELb1ELb0ELb0ELb0ELi2ELi4ELi4ELi4ELb0EEENS1_21CollectiveEpilogueBwdISA_SB_SD_Li256ELb1ELb0ELi2EEENS1_19SingleTileSchedulerILb1ELb0ELb0ELi128EEEEEEEEEvNT_6ParamsE$_ZN4cute3eso3ESOILb1ELb0EJNS_1CILi1EEENS_5tupleIJiiiEEENS2_ILi64EEENS4_IJNS2_ILi72EEENS2_ILi144EEENS2_ILi288EEEEEENS2_ILi512EEEEEC2ERKS3_RKS5_RKS6_RKSA_RKSB_,($_ZN7cutlass13device_kernelIN5flash19enable_sm80_to_sm89INS1_16FlashAttnBwdSm80INS1_25CollectiveMainloopBwdSm80ILi2ELi2EN4cute5tupleIJNS5_1CILi128EEES8_NS7_ILi64EEEEEENS_10bfloat16_tEfNS_4arch4Sm80ELb0ELb1ELb1ELb1ELb1ELb0ELb0ELb0ELi2ELi4ELi4ELi4ELb0EEENS1_21CollectiveEpilogueBwdISA_SB_SD_Li256ELb1ELb0ELi2EEENS1_19SingleTileSchedulerILb1ELb0ELb0ELi128EEEEEEEEEvNT_6ParamsE$_ZN4cute3eso3ESOILb1ELb0EJNS_1CILi1EEEiEEC2ERKS3_RKi - $_ZN7cutlass13device_kernelIN5flash19enable_sm80_to_sm89INS1_16FlashAttnBwdSm80INS1_25CollectiveMainloopBwdSm80ILi2ELi2EN4cute5tupleIJNS5_1CILi128EEES8_NS7_ILi64EEEEEENS_10bfloat16_tEfNS_4arch4Sm80ELb0ELb1ELb1ELb1ELb1ELb0ELb0ELb0ELi2ELi4ELi4ELi4ELb0EEENS1_21CollectiveEpilogueBwdISA_SB_SD_Li256ELb1ELb0ELi2EEENS1_19SingleTileSchedulerILb1ELb0ELb0ELi128EEEEEEEEEvNT_6ParamsE$_ZN4cute3eso3ESOILb1ELb0EJNS_1CILi1EEENS_5tupleIJiiiEEENS2_ILi64EEENS4_IJNS2_ILi72EEENS2_ILi144EEENS2_ILi288EEEEEENS2_ILi512EEEEEC2ERKS3_RKS5_RKS6_RKSA_RKSB_)
$_ZN7cutlass13device_kernelIN5flash19enable_sm80_to_sm89INS1_16FlashAttnBwdSm80INS1_25CollectiveMainloopBwdSm80ILi2ELi2EN4cute5tupleIJNS5_1CILi128EEES8_NS7_ILi64EEEEEENS_10bfloat16_tEfNS_4arch4Sm80ELb0ELb1ELb1ELb1ELb1ELb0ELb0ELb0ELi2ELi4ELi4ELi4ELb0EEENS1_21CollectiveEpilogueBwdISA_SB_SD_Li256ELb1ELb0ELi2EEENS1_19SingleTileSchedulerILb1ELb0ELb0ELi128EEEEEEEEEvNT_6ParamsE$_ZN4cute3eso3ESOILb1ELb0EJNS_1CILi1EEENS_5tupleIJiiiEEENS2_ILi64EEENS4_IJNS2_ILi72EEENS2_ILi144EEENS2_ILi288EEEEEENS2_ILi512EEEEEC2ERKS3_RKS5_RKS6_RKSA_RKSB_:
[----:B------:R-:W-:Y:S02]  /*90a0*/  IADD3 R4, R4, -c[0x0][0x20], RZ ;  /* 0x8000080004047a10 */ /* 0x000fe40007ffe0ff */
[----:B------:R-:W-:-:S03]  /*90b0*/  MOV R7, 0x0 ;  /* 0x0000000000077802 */ /* 0x000fc60000000f00 */
[----:B------:R1:W-:Y:S04]  /*90c0*/  STL [R4], R2 ;  /* 0x0000000204007387 */ /* 0x0003e80000100800 */
[----:B------:R1:W-:Y:S04]  /*90d0*/  STL [R4+0x4], R3 ;  /* 0x0000040304007387 */ /* 0x0003e80000100800 */
[----:B------:R1:W-:Y:S01]  /*90e0*/  STL [R4+0x8], R5 ;  /* 0x0000080504007387 */ /* 0x0003e20000100800 */
[----:B------:R-:W-:Y:S05]  /*90f0*/  RET.REL.NODEC R6 `(_ZN7cutlass13device_kernelIN5flash19enable_sm80_to_sm89INS1_16FlashAttnBwdSm80INS1_25CollectiveMainloopBwdSm80ILi2ELi2EN4cute5tupleIJNS5_1CILi128EEES8_NS7_ILi64EEEEEENS_10bfloat16_tEfNS_4arch4Sm80ELb0ELb1ELb1ELb1ELb1ELb0ELb0ELb0ELi2ELi4ELi4ELi4ELb0EEENS1_21CollectiveEpilogueBwdISA_SB_SD_Li256ELb1ELb0ELi2EEENS1_19SingleTileSchedulerILb1ELb0ELb0ELi128EEEEEEEEEvNT_6ParamsE) ;  /* 0xffff6f0006007950 */ /* 0x000fea0003c3ffff */
        .type           $_ZN7cutlass13device_kernelIN5flash19enable_sm80_to_sm89INS1_16FlashAttnBwdSm80INS1_25CollectiveMainloopBwdSm80ILi2ELi2EN4cute5tupleIJNS5_1CILi128EEES8_NS7_ILi64EEEEEENS_10bfloat16_tEfNS_4arch4Sm80ELb0ELb1ELb1ELb1ELb1ELb0ELb0ELb0ELi2ELi4ELi4ELi4ELb0EEENS1_21CollectiveEpilogueBwdISA_SB_SD_Li256ELb1ELb0ELi2EEENS1_19SingleTileSchedulerILb1ELb0ELb0ELi128EEEEEEEEEvNT_6ParamsE$_ZN4cute3eso3ESOILb1ELb0EJNS_1CILi1EEEiEEC2ERKS3_RKi,@function
        .size           $_ZN7cutlass13device_kernelIN5flash19enable_sm80_to_sm89INS1_16FlashAttnBwdSm80INS1_25CollectiveMainloopBwdSm80ILi2ELi2EN4cute5tupleIJNS5_1CILi128EEES8_NS7_ILi64EEEEEENS_10bfloat16_tEfNS_4arch4Sm80ELb0ELb1ELb1ELb1ELb1ELb0ELb0ELb0ELi2ELi4ELi4ELi4ELb0EEENS1_21CollectiveEpilogueBwdISA_SB_SD_Li256ELb1ELb0ELi2EEENS1_19SingleTileSchedulerILb1ELb0ELb0ELi128EEEEEEEEEvNT_6ParamsE$_ZN4cute3eso3ESOILb1ELb0EJNS_1CILi1EEEiEEC2ERKS3_RKi,($_ZN7cutlass13device_kernelIN5flash19enable_sm80_to_sm89INS1_16FlashAttnBwdSm80INS1_25CollectiveMainloopBwdSm80ILi2ELi2EN4cute5tupleIJNS5_1CILi128EEES8_NS7_ILi64EEEEEENS_10bfloat16_tEfNS_4arch4Sm80ELb0ELb1ELb1ELb1ELb1ELb0ELb0ELb0ELi2ELi4ELi4ELi4ELb0EEENS1_21CollectiveEpilogueBwdISA_SB_SD_Li256ELb1ELb0ELi2EEENS1_19SingleTileSchedulerILb1ELb0ELb0ELi128EEEEEEEEEvNT_6ParamsE$_ZN4cute3eso3ESOILb1ELb0EJNS_1CILi1EEEiiiNS2_ILi144EEENS2_ILi512EEEEEC2ERKS3_RKiSA_SA_RKS4_RKS5_ - $_ZN7cutlass13device_kernelIN5flash19enable_sm80_to_sm89INS1_16FlashAttnBwdSm80INS1_25CollectiveMainloopBwdSm80ILi2ELi2EN4cute5tupleIJNS5_1CILi128EEES8_NS7_ILi64EEEEEENS_10bfloat16_tEfNS_4arch4Sm80ELb0ELb1ELb1ELb1ELb1ELb0ELb0ELb0ELi2ELi4ELi4ELi4ELb0EEENS1_21CollectiveEpilogueBwdISA_SB_SD_Li256ELb1ELb0ELi2EEENS1_19SingleTileSchedulerILb1ELb0ELb0ELi128EEEEEEEEEvNT_6ParamsE$_ZN4cute3eso3ESOILb1ELb0EJNS_1CILi1EEEiEEC2ERKS3_RKi)
$_ZN7cutlass13device_kernelIN5flash19enable_sm80_to_sm89INS1_16FlashAttnBwdSm80INS1_25CollectiveMainloopBwdSm80ILi2ELi2EN4cute5tupleIJNS5_1CILi128EEES8_NS7_ILi64EEEEEENS_10bfloat16_tEfNS_4arch4Sm80ELb0ELb1ELb1ELb1ELb1ELb0ELb0ELb0ELi2ELi4ELi4ELi4ELb0EEENS1_21CollectiveEpilogueBwdISA_SB_SD_Li256ELb1ELb0ELi2EEENS1_19SingleTileSchedulerILb1ELb0ELb0ELi128EEEEEEEEEvNT_6ParamsE$_ZN4cute3eso3ESOILb1ELb0EJNS_1CILi1EEEiEEC2ERKS3_RKi:
[----:B------:R-:W-:Y:S02]  /*9100*/  IADD3 R61, R61, -c[0x0][0x20], RZ ;  /* 0x800008003d3d7a10 */ /* 0x000fe40007ffe0ff */
[----:B------:R-:W-:-:S03]  /*9110*/  MOV R5, 0x0 ;  /* 0x0000000000057802 */ /* 0x000fc60000000f00 */
[----:B------:R1:W-:Y:S01]  /*9120*/  STL [R61], R2 ;  /* 0x000000023d007387 */ /* 0x0003e20000100800 */
[----:B------:R-:W-:Y:S05]  /*9130*/  RET.REL.NODEC R4 `(_ZN7cutlass13device_kernelIN5flash19enable_sm80_to_sm89INS1_16FlashAttnBwdSm80INS1_25CollectiveMainloopBwdSm80ILi2ELi2EN4cute5tupleIJNS5_1CILi128EEES8_NS7_ILi64EEEEEENS_10bfloat16_tEfNS_4arch4Sm80ELb0ELb1ELb1ELb1ELb1ELb0ELb0ELb0ELi2ELi4ELi4ELi4ELb0EEENS1_21CollectiveEpilogueBwdISA_SB_SD_Li256ELb1ELb0ELi2EEENS1_19SingleTileSchedulerILb1ELb0ELb0ELi128EEEEEEEEEvNT_6ParamsE) ;  /* 0xffff6ec004007950 */ /* 0x000fea0003c3ffff */
        .type           $_ZN7cutlass13device_kernelIN5flash19enable_sm80_to_sm89INS1_16FlashAttnBwdSm80INS1_25CollectiveMainloopBwdSm80ILi2ELi2EN4cute5tupleIJNS5_1CILi128EEES8_NS7_ILi64EEEEEENS_10bfloat16_tEfNS_4arch4Sm80ELb0ELb1ELb1ELb1ELb1ELb0ELb0ELb0ELi2ELi4ELi4ELi4ELb0EEENS1_21CollectiveEpilogueBwdISA_SB_SD_Li256ELb1ELb0ELi2EEENS1_19SingleTileSchedulerILb1ELb0ELb0ELi128EEEEEEEEEvNT_6ParamsE$_ZN4cute3eso3ESOILb1ELb0EJNS_1CILi1EEEiiiNS2_ILi144EEENS2_ILi512EEEEEC2ERKS3_RKiSA_SA_RKS4_RKS5_,@function
        .size           $_ZN7cutlass13device_kernelIN5flash19enable_sm80_to_sm89INS1_16FlashAttnBwdSm80INS1_25CollectiveMainloopBwdSm80ILi2ELi2EN4cute5tupleIJNS5_1CILi128EEES8_NS7_ILi64EEEEEENS_10bfloat16_tEfNS_4arch4Sm80ELb0ELb1ELb1ELb1ELb1ELb0ELb0ELb0ELi2ELi4ELi4ELi4ELb0EEENS1_21CollectiveEpilogueBwdISA_SB_SD_Li256ELb1ELb0ELi2EEENS1_19SingleTileSchedulerILb1ELb0ELb0ELi128EEEEEEEEEvNT_6ParamsE$_ZN4cute3eso3ESOILb1ELb0EJNS_1CILi1EEEiiiNS2_ILi144EEENS2_ILi512EEEEEC2ERKS3_RKiSA_SA_RKS4_RKS5_,($_ZN7cutlass13device_kernelIN5flash19enable_sm80_to_sm89INS1_16FlashAttnBwdSm80INS1_25CollectiveMainloopBwdSm80ILi2ELi2EN4cute5tupleIJNS5_1CILi128EEES8_NS7_ILi64EEEEEENS_10bfloat16_tEfNS_4arch4Sm80ELb0ELb1ELb1ELb1ELb1ELb0ELb0ELb0ELi2ELi4ELi4ELi4ELb0EEENS1_21CollectiveEpilogueBwdISA_SB_SD_Li256ELb1ELb0ELi2EEENS1_19SingleTileSchedulerILb1ELb0ELb0ELi128EEEEEEEEEvNT_6ParamsE$_ZN4cute3eso3ESOILb1ELb0EJNS_1CILi1EEEiiiNS2_ILi64EEENS2_ILi72EEENS2_ILi144EEENS2_ILi288EEENS2_ILi512EEEEEC2ERKS3_RKiSD_SD_RKS4_RKS5_RKS6_RKS7_RKS8_ - $_ZN7cutlass13device_kernelIN5flash19enable_sm80_to_sm89INS1_16FlashAttnBwdSm80INS1_25CollectiveMainloopBwdSm80ILi2ELi2EN4cute5tupleIJNS5_1CILi128EEES8_NS7_ILi64EEEEEENS_10bfloat16_tEfNS_4arch4Sm80ELb0ELb1ELb1ELb1ELb1ELb0ELb0ELb0ELi2ELi4ELi4ELi4ELb0EEENS1_21CollectiveEpilogueBwdISA_SB_SD_Li256ELb1ELb0ELi2EEENS1_19SingleTileSchedulerILb1ELb0ELb0ELi128EEEEEEEEEvNT_6ParamsE$_ZN4cute3eso3ESOILb1ELb0EJNS_1CILi1EEEiiiNS2_ILi144EEENS2_ILi512EEEEEC2ERKS3_RKiSA_SA_RKS4_RKS5_)
$_ZN7cutlass13device_kernelIN5flash19enable_sm80_to_sm89INS1_16FlashAttnBwdSm80INS1_25CollectiveMainloopBwdSm80ILi2ELi2EN4cute5tupleIJNS5_1CILi128EEES8_NS7_ILi64EEEEEENS_10bfloat16_tEfNS_4arch4Sm80ELb0ELb1ELb1ELb1ELb1ELb0ELb0ELb0ELi2ELi4ELi4ELi4ELb0EEENS1_21CollectiveEpilogueBwdISA_SB_SD_Li256ELb1ELb0ELi2EEENS1_19SingleTileSchedulerILb1ELb0ELb0ELi128EEEEEEEEEvNT_6ParamsE$_ZN4cute3eso3ESOILb1ELb0EJNS_1CILi1EEEiiiNS2_ILi144EEENS2_ILi512EEEEEC2ERKS3_RKiSA_SA_RKS4_RKS5_:
        /* <DEDUP_REMOVED lines=10> */
[----:B------:R-:W-:Y:S05]  /*91e0*/  RET.REL.NODEC R74 `(_ZN7cutlass13device_kernelIN5flash19enable_sm80_to_sm89INS1_16FlashAttnBwdSm80INS1_25CollectiveMainloopBwdSm80ILi2ELi2EN4cute5tupleIJNS5_1CILi128EEES8_NS7_ILi64EEEEEENS_10bfloat16_tEfNS_4arch4Sm80ELb0ELb1ELb1ELb1ELb1ELb0ELb0ELb0ELi2ELi4ELi4ELi4ELb0EEENS1_21CollectiveEpilogueBwdISA_SB_SD_Li256ELb1ELb0ELi2EEENS1_19SingleTileSchedulerILb1ELb0ELb0ELi128EEEEEEEEEvNT_6ParamsE) ;  /* 0xffff6e104a007950 */ /* 0x000fea0003c3ffff */
        .type           $_ZN7cutlass13device_kernelIN5flash19enable_sm80_to_sm89INS1_16FlashAttnBwdSm80INS1_25CollectiveMainloopBwdSm80ILi2ELi2EN4cute5tupleIJNS5_1CILi128EEES8_NS7_ILi64EEEEEENS_10bfloat16_tEfNS_4arch4Sm80ELb0ELb1ELb1ELb1ELb1ELb0ELb0ELb0ELi2ELi4ELi4ELi4ELb0EEENS1_21CollectiveEpilogueBwdISA_SB_SD_Li256ELb1ELb0ELi2EEENS1_19SingleTileSchedulerILb1ELb0ELb0ELi128EEEEEEEEEvNT_6ParamsE$_ZN4cute3eso3ESOILb1ELb0EJNS_1CILi1EEEiiiNS2_ILi64EEENS2_ILi72EEENS2_ILi144EEENS2_ILi288EEENS2_ILi512EEEEEC2ERKS3_RKiSD_SD_RKS4_RKS5_RKS6_RKS7_RKS8_,@function
        .size           $_ZN7cutlass13device_kernelIN5flash19enable_sm80_to_sm89INS1_16FlashAttnBwdSm80INS1_25CollectiveMainloopBwdSm80ILi2ELi2EN4cute5tupleIJNS5_1CILi128EEES8_NS7_ILi64EEEEEENS_10bfloat16_tEfNS_4arch4Sm80ELb0ELb1ELb1ELb1ELb1ELb0ELb0ELb0ELi2ELi4ELi4ELi4ELb0EEENS1_21CollectiveEpilogueBwdISA_SB_SD_Li256ELb1ELb0ELi2EEENS1_19SingleTileSchedulerILb1ELb0ELb0ELi128EEEEEEEEEvNT_6ParamsE$_ZN4cute3eso3ESOILb1ELb0EJNS_1CILi1EEEiiiNS2_ILi64EEENS2_ILi72EEENS2_ILi144EEENS2_ILi288EEENS2_ILi512EEEEEC2ERKS3_RKiSD_SD_RKS4_RKS5_RKS6_RKS7_RKS8_,($_ZN7cutlass13device_kernelIN5flash19enable_sm80_to_sm89INS1_16FlashAttnBwdSm80INS1_25CollectiveMainloopBwdSm80ILi2ELi2EN4cute5tupleIJNS5_1CILi128EEES8_NS7_ILi64EEEEEENS_10bfloat16_tEfNS_4arch4Sm80ELb0ELb1ELb1ELb1ELb1ELb0ELb0ELb0ELi2ELi4ELi4ELi4ELb0EEENS1_21CollectiveEpilogueBwdISA_SB_SD_Li256ELb1ELb0ELi2EEENS1_19SingleTileSchedulerILb1ELb0ELb0ELi128EEEEEEEEEvNT_6ParamsE$_ZN4cute3eso3ESOILb1ELb0EJNS_1CILi1EEEiiiNS2_ILi72EEENS2_ILi512EEEEEC2ERKS3_RKiSA_SA_RKS4_RKS5_ - $_ZN7cutlass13device_kernelIN5flash19enable_sm80_to_sm89INS1_16FlashAttnBwdSm80INS1_25CollectiveMainloopBwdSm80ILi2ELi2EN4cute5tupleIJNS5_1CILi128EEES8_NS7_ILi64EEEEEENS_10bfloat16_tEfNS_4arch4Sm80ELb0ELb1ELb1ELb1ELb1ELb0ELb0ELb0ELi2ELi4ELi4ELi4ELb0EEENS1_21CollectiveEpilogueBwdISA_SB_SD_Li256ELb1ELb0ELi2EEENS1_19SingleTileSchedulerILb1ELb0ELb0ELi128EEEEEEEEEvNT_6ParamsE$_ZN4cute3eso3ESOILb1ELb0EJNS_1CILi1EEEiiiNS2_ILi64EEENS2_ILi72EEENS2_ILi144EEENS2_ILi288EEENS2_ILi512EEEEEC2ERKS3_RKiSD_SD_RKS4_RKS5_RKS6_RKS7_RKS8_)
$_ZN7cutlass13device_kernelIN5flash19enable_sm80_to_sm89INS1_16FlashAttnBwdSm80INS1_25CollectiveMainloopBwdSm80ILi2ELi2EN4cute5tupleIJNS5_1CILi128EEES8_NS7_ILi64EEEEEENS_10bfloat16_tEfNS_4arch4Sm80ELb0ELb1ELb1ELb1ELb1ELb0ELb0ELb0ELi2ELi4ELi4ELi4ELb0EEENS1_21CollectiveEpilogueBwdISA_SB_SD_Li256ELb1ELb0ELi2EEENS1_19SingleTileSchedulerILb1ELb0ELb0ELi128EEEEEEEEEvNT_6ParamsE$_ZN4cute3eso3ESOILb1ELb0EJNS_1CILi1EEEiiiNS2_ILi64EEENS2_ILi72EEENS2_ILi144EEENS2_ILi288EEENS2_ILi512EEEEEC2ERKS3_RKiSD_SD_RKS4_RKS5_RKS6_RKS7_RKS8_:
        /* <DEDUP_REMOVED lines=10> */
        .type           $_ZN7cutlass13device_kernelIN5flash19enable_sm80_to_sm89INS1_16FlashAttnBwdSm80INS1_25CollectiveMainloopBwdSm80ILi2ELi2EN4cute5tupleIJNS5_1CILi128EEES8_NS7_ILi64EEEEEENS_10bfloat16_tEfNS_4arch4Sm80ELb0ELb1ELb1ELb1ELb1ELb0ELb0ELb0ELi2ELi4ELi4ELi4ELb0EEENS1_21CollectiveEpilogueBwdISA_SB_SD_Li256ELb1ELb0ELi2EEENS1_19SingleTileSchedulerILb1ELb0ELb0ELi128EEEEEEEEEvNT_6ParamsE$_ZN4cute3eso3ESOILb1ELb0EJNS_1CILi1EEEiiiNS2_ILi72EEENS2_ILi512EEEEEC2ERKS3_RKiSA_SA_RKS4_RKS5_,@function
        .size           $_ZN7cutlass13device_kernelIN5flash19enable_sm80_to_sm89INS1_16FlashAttnBwdSm80INS1_25CollectiveMainloopBwdSm80ILi2ELi2EN4cute5tupleIJNS5_1CILi128EEES8_NS7_ILi64EEEEEENS_10bfloat16_tEfNS_4arch4Sm80ELb0ELb1ELb1ELb1ELb1ELb0ELb0ELb0ELi2ELi4ELi4ELi4ELb0EEENS1_21CollectiveEpilogueBwdISA_SB_SD_Li256ELb1ELb0ELi2EEENS1_19SingleTileSchedulerILb1ELb0ELb0ELi128EEEEEEEEEvNT_6ParamsE$_ZN4cute3eso3ESOILb1ELb0EJNS_1CILi1EEEiiiNS2_ILi72EEENS2_ILi512EEEEEC2ERKS3_RKiSA_SA_RKS4_RKS5_,($_ZN7cutlass13device_kernelIN5flash19enable_sm80_to_sm89INS1_16FlashAttnBwdSm80INS1_25CollectiveMainloopBwdSm80ILi2ELi2EN4cute5tupleIJNS5_1CILi128EEES8_NS7_ILi64EEEEEENS_10bfloat16_tEfNS_4arch4Sm80ELb0ELb1ELb1ELb1ELb1ELb0ELb0ELb0ELi2ELi4ELi4ELi4ELb0EEENS1_21CollectiveEpilogueBwdISA_SB_SD_Li256ELb1ELb0ELi2EEENS1_19SingleTileSchedulerILb1ELb0ELb0ELi128EEEEEEEEEvNT_6ParamsE$_ZN4cute3eso3ESOILb1ELb0EJNS_1CILi2EEEiEEC2ERKS3_RKi - $_ZN7cutlass13device_kernelIN5flash19enable_sm80_to_sm89INS1_16FlashAttnBwdSm80INS1_25CollectiveMainloopBwdSm80ILi2ELi2EN4cute5tupleIJNS5_1CILi128EEES8_NS7_ILi64EEEEEENS_10bfloat16_tEfNS_4arch4Sm80ELb0ELb1ELb1ELb1ELb1ELb0ELb0ELb0ELi2ELi4ELi4ELi4ELb0EEENS1_21CollectiveEpilogueBwdISA_SB_SD_Li256ELb1ELb0ELi2EEENS1_19SingleTileSchedulerILb1ELb0ELb0ELi128EEEEEEEEEvNT_6ParamsE$_ZN4cute3eso3ESOILb1ELb0EJNS_1CILi1EEEiiiNS2_ILi72EEENS2_ILi512EEEEEC2ERKS3_RKiSA_SA_RKS4_RKS5_)
$_ZN7cutlass13device_kernelIN5flash19enable_sm80_to_sm89INS1_16FlashAttnBwdSm80INS1_25CollectiveMainloopBwdSm80ILi2ELi2EN4cute5tupleIJNS5_1CILi128EEES8_NS7_ILi64EEEEEENS_10bfloat16_tEfNS_4arch4Sm80ELb0ELb1ELb1ELb1ELb1ELb0ELb0ELb0ELi2ELi4ELi4ELi4ELb0EEENS1_21CollectiveEpilogueBwdISA_SB_SD_Li256ELb1ELb0ELi2EEENS1_19SingleTileSchedulerILb1ELb0ELb0ELi128EEEEEEEEEvNT_6ParamsE$_ZN4cute3eso3ESOILb1ELb0EJNS_1CILi1EEEiiiNS2_ILi72EEENS2_ILi512EEEEEC2ERKS3_RKiSA_SA_RKS4_RKS5_:
        /* <DEDUP_REMOVED lines=11> */
        .type           $_ZN7cutlass13device_kernelIN5flash19enable_sm80_to_sm89INS1_16FlashAttnBwdSm80INS1_25CollectiveMainloopBwdSm80ILi2ELi2EN4cute5tupleIJNS5_1CILi128EEES8_NS7_ILi64EEEEEENS_10bfloat16_tEfNS_4arch4Sm80ELb0ELb1ELb1ELb1ELb1ELb0ELb0ELb0ELi2ELi4ELi4ELi4ELb0EEENS1_21CollectiveEpilogueBwdISA_SB_SD_Li256ELb1ELb0ELi2EEENS1_19SingleTileSchedulerILb1ELb0ELb0ELi128EEEEEEEEEvNT_6ParamsE$_ZN4cute3eso3ESOILb1ELb0EJNS_1CILi2EEEiEEC2ERKS3_RKi,@function
        .size           $_ZN7cutlass13device_kernelIN5flash19enable_sm80_to_sm89INS1_16FlashAttnBwdSm80INS1_25CollectiveMainloopBwdSm80ILi2ELi2EN4cute5tupleIJNS5_1CILi128EEES8_NS7_ILi64EEEEEENS_10bfloat16_tEfNS_4arch4Sm80ELb0ELb1ELb1ELb1ELb1ELb0ELb0ELb0ELi2ELi4ELi4ELi4ELb0EEENS1_21CollectiveEpilogueBwdISA_SB_SD_Li256ELb1ELb0ELi2EEENS1_19SingleTileSchedulerILb1ELb0ELb0ELi128EEEEEEEEEvNT_6ParamsE$_ZN4cute3eso3ESOILb1ELb0EJNS_1CILi2EEEiEEC2ERKS3_RKi,($_ZN7cutlass13device_kernelIN5flash19enable_sm80_to_sm89INS1_16FlashAttnBwdSm80INS1_25CollectiveMainloopBwdSm80ILi2ELi2EN4cute5tupleIJNS5_1CILi128EEES8_NS7_ILi64EEEEEENS_10bfloat16_tEfNS_4arch4Sm80ELb0ELb1ELb1ELb1ELb1ELb0ELb0ELb0ELi2ELi4ELi4ELi4ELb0EEENS1_21CollectiveEpilogueBwdISA_SB_SD_Li256ELb1ELb0ELi2EEENS1_19SingleTileSchedulerILb1ELb0ELb0ELi128EEEEEEEEEvNT_6ParamsE$_ZN4cute3eso3ESOILb1ELb0EJNS_1CILi4096EEENS_5tupleIJNS4_IJiiEEENS2_ILi8192EEEEEEEEC2ERKS3_RKS7_ - $_ZN7cutlass13device_kernelIN5flash19enable_sm80_to_sm89INS1_16FlashAttnBwdSm80INS1_25CollectiveMainloopBwdSm80ILi2ELi2EN4cute5tupleIJNS5_1CILi128EEES8_NS7_ILi64EEEEEENS_10bfloat16_tEfNS_4arch4Sm80ELb0ELb1ELb1ELb1ELb1ELb0ELb0ELb0ELi2ELi4ELi4ELi4ELb0EEENS1_21CollectiveEpilogueBwdISA_SB_SD_Li256ELb1ELb0ELi2EEENS1_19SingleTileSchedulerILb1ELb0ELb0ELi128EEEEEEEEEvNT_6ParamsE$_ZN4cute3eso3ESOILb1ELb0EJNS_1CILi2EEEiEEC2ERKS3_RKi)
$_ZN7cutlass13device_kernelIN5flash19enable_sm80_to_sm89INS1_16FlashAttnBwdSm80INS1_25CollectiveMainloopBwdSm80ILi2ELi2EN4cute5tupleIJNS5_1CILi128EEES8_NS7_ILi64EEEEEENS_10bfloat16_tEfNS_4arch4Sm80ELb0ELb1ELb1ELb1ELb1ELb0ELb0ELb0ELi2ELi4ELi4ELi4ELb0EEENS1_21CollectiveEpilogueBwdISA_SB_SD_Li256ELb1ELb0ELi2EEENS1_19SingleTileSchedulerILb1ELb0ELb0ELi128EEEEEEEEEvNT_6ParamsE$_ZN4cute3eso3ESOILb1ELb0EJNS_1CILi2EEEiEEC2ERKS3_RKi:
[----:B------:R-:W-:Y:S02]  /*9340*/  IADD3 R2, R2, -c[0x0][0x20], RZ ;  /* 0x8000080002027a10 */ /* 0x000fe40007ffe0ff */
[----:B------:R-:W-:-:S03]  /*9350*/  MOV R5, 0x0 ;  /* 0x0000000000057802 */ /* 0x000fc60000000f00 */
[----:B------:R1:W-:Y:S01]  /*9360*/  STL [R2], R3 ;  /* 0x0000000302007387 */ /* 0x0003e20000100800 */
[----:B------:R-:W-:Y:S05]  /*9370*/  RET.REL.NODEC R4 `(_ZN7cutlass13device_kernelIN5flash19enable_sm80_to_sm89INS1_16FlashAttnBwdSm80INS1_25CollectiveMainloopBwdSm80ILi2ELi2EN4cute5tupleIJNS5_1CILi128EEES8_NS7_ILi64EEEEEENS_10bfloat16_tEfNS_4arch4Sm80ELb0ELb1ELb1ELb1ELb1ELb0ELb0ELb0ELi2ELi4ELi4ELi4ELb0EEENS1_21CollectiveEpilogueBwdISA_SB_SD_Li256ELb1ELb0ELi2EEENS1_19SingleTileSchedulerILb1ELb0ELb0ELi128EEEEEEEEEvNT_6ParamsE) ;  /* 0xffff6c8004007950 */ /* 0x000fea0003c3ffff */
        .type           $_ZN7cutlass13device_kernelIN5flash19enable_sm80_to_sm89INS1_16FlashAttnBwdSm80INS1_25CollectiveMainloopBwdSm80ILi2ELi2EN4cute5tupleIJNS5_1CILi128EEES8_NS7_ILi64EEEEEENS_10bfloat16_tEfNS_4arch4Sm80ELb0ELb1ELb1ELb1ELb1ELb0ELb0ELb0ELi2ELi4ELi4ELi4ELb0EEENS1_21CollectiveEpilogueBwdISA_SB_SD_Li256ELb1ELb0ELi2EEENS1_19SingleTileSchedulerILb1ELb0ELb0ELi128EEEEEEEEEvNT_6ParamsE$_ZN4cute3eso3ESOILb1ELb0EJNS_1CILi4096EEENS_5tupleIJNS4_IJiiEEENS2_ILi8192EEEEEEEEC2ERKS3_RKS7_,@function
        .size           $_ZN7cutlass13device_kernelIN5flash19enable_sm80_to_sm89INS1_16FlashAttnBwdSm80INS1_25CollectiveMainloopBwdSm80ILi2ELi2EN4cute5tupleIJNS5_1CILi128EEES8_NS7_ILi64EEEEEENS_10bfloat16_tEfNS_4arch4Sm80ELb0ELb1ELb1ELb1ELb1ELb0ELb0ELb0ELi2ELi4ELi4ELi4ELb0EEENS1_21CollectiveEpilogueBwdISA_SB_SD_Li256ELb1ELb0ELi2EEENS1_19SingleTileSchedulerILb1ELb0ELb0ELi128EEEEEEEEEvNT_6ParamsE$_ZN4cute3eso3ESOILb1ELb0EJNS_1CILi4096EEENS_5tupleIJNS4_IJiiEEENS2_ILi8192EEEEEEEEC2ERKS3_RKS7_,($_ZN7cutlass13device_kernelIN5flash19enable_sm80_to_sm89INS1_16FlashAttnBwdSm80INS1_25CollectiveMainloopBwdSm80ILi2ELi2EN4cute5tupleIJNS5_1CILi128EEES8_NS7_ILi64EEEEEENS_10bfloat16_tEfNS_4arch4Sm80ELb0ELb1ELb1ELb1ELb1ELb0ELb0ELb0ELi2ELi4ELi4ELi4ELb0EEENS1_21CollectiveEpilogueBwdISA_SB_SD_Li256ELb1ELb0ELi2EEENS1_19SingleTileSchedulerILb1ELb0ELb0ELi128EEEEEEEEEvNT_6ParamsE$_ZN4cute3eso3ESOILb1ELb0EJNS_1CILi4096EEENS_5tupleIJiiEEEEEC2ERKS3_RKS5_ - $_ZN7cutlass13device_kernelIN5flash19enable_sm80_to_sm89INS1_16FlashAttnBwdSm80INS1_25CollectiveMainloopBwdSm80ILi2ELi2EN4cute5tupleIJNS5_1CILi128EEES8_NS7_ILi64EEEEEENS_10bfloat16_tEfNS_4arch4Sm80ELb0ELb1ELb1ELb1ELb1ELb0ELb0ELb0ELi2ELi4ELi4ELi4ELb0EEENS1_21CollectiveEpilogueBwdISA_SB_SD_Li256ELb1ELb0ELi2EEENS1_19SingleTileSchedulerILb1ELb0ELb0ELi128EEEEEEEEEvNT_6ParamsE$_ZN4cute3eso3ESOILb1ELb0EJNS_1CILi4096EEENS_5tupleIJNS4_IJiiEEENS2_ILi8192EEEEEEEEC2ERKS3_RKS7_)
$_ZN7cutlass13device_kernelIN5flash19enable_sm80_to_sm89INS1_16FlashAttnBwdSm80INS1_25CollectiveMainloopBwdSm80ILi2ELi2EN4cute5tupleIJNS5_1CILi128EEES8_NS7_ILi64EEEEEENS_10bfloat16_tEfNS_4arch4Sm80ELb0ELb1ELb1ELb1ELb1ELb0ELb0ELb0ELi2ELi4ELi4ELi4ELb0EEENS1_21CollectiveEpilogueBwdISA_SB_SD_Li256ELb1ELb0ELi2EEENS1_19SingleTileSchedulerILb1ELb0ELb0ELi128EEEEEEEEEvNT_6ParamsE$_ZN4cute3eso3ESOILb1ELb0EJNS_1CILi4096EEENS_5tupleIJNS4_IJiiEEENS2_ILi8192EEEEEEEEC2ERKS3_RKS7_:
[----:B------:R-:W-:Y:S02]  /*9380*/  IADD3 R2, R2, -c[0x0][0x20], RZ ;  /* 0x8000080002027a10 */ /* 0x000fe40007ffe0ff */
[----:B------:R-:W-:-:S03]  /*9390*/  MOV R7, 0x0 ;  /* 0x0000000000077802 */ /* 0x000fc60000000f00 */
[----:B------:R1:W-:Y:S04]  /*93a0*/  STL [R2], R5 ;  /* 0x0000000502007387 */ /* 0x0003e80000100800 */
[----:B------:R1:W-:Y:S01]  /*93b0*/  STL [R2+0x4], R3 ;  /* 0x0000040302007387 */ /* 0x0003e20000100800 */
[----:B------:R-:W-:Y:S05]  /*93c0*/  RET.REL.NODEC R6 `(_ZN7cutlass13device_kernelIN5flash19enable_sm80_to_sm89INS1_16FlashAttnBwdSm80INS1_25CollectiveMainloopBwdSm80ILi2ELi2EN4cute5tupleIJNS5_1CILi128EEES8_NS7_ILi64EEEEEENS_10bfloat16_tEfNS_4arch4Sm80ELb0ELb1ELb1ELb1ELb1ELb0ELb0ELb0ELi2ELi4ELi4ELi4ELb0EEENS1_21CollectiveEpilogueBwdISA_SB_SD_Li256ELb1ELb0ELi2EEENS1_19SingleTileSchedulerILb1ELb0ELb0ELi128EEEEEEEEEvNT_6ParamsE) ;  /* 0xffff6c3006007950 */ /* 0x000fea0003c3ffff */
        .type           $_ZN7cutlass13device_kernelIN5flash19enable_sm80_to_sm89INS1_16FlashAttnBwdSm80INS1_25CollectiveMainloopBwdSm80ILi2ELi2EN4cute5tupleIJNS5_1CILi128EEES8_NS7_ILi64EEEEEENS_10bfloat16_tEfNS_4arch4Sm80ELb0ELb1ELb1ELb1ELb1ELb0ELb0ELb0ELi2ELi4ELi4ELi4ELb0EEENS1_21CollectiveEpilogueBwdISA_SB_SD_Li256ELb1ELb0ELi2EEENS1_19SingleTileSchedulerILb1ELb0ELb0ELi128EEEEEEEEEvNT_6ParamsE$_ZN4cute3eso3ESOILb1ELb0EJNS_1CILi4096EEENS_5tupleIJiiEEEEEC2ERKS3_RKS5_,@function
        .size           $_ZN7cutlass13device_kernelIN5flash19enable_sm80_to_sm89INS1_16FlashAttnBwdSm80INS1_25CollectiveMainloopBwdSm80ILi2ELi2EN4cute5tupleIJNS5_1CILi128EEES8_NS7_ILi64EEEEEENS_10bfloat16_tEfNS_4arch4Sm80ELb0ELb1ELb1ELb1ELb1ELb0ELb0ELb0ELi2ELi4ELi4ELi4ELb0EEENS1_21CollectiveEpilogueBwdISA_SB_SD_Li256ELb1ELb0ELi2EEENS1_19SingleTileSchedulerILb1ELb0ELb0ELi128EEEEEEEEEvNT_6ParamsE$_ZN4cute3eso3ESOILb1ELb0EJNS_1CILi4096EEENS_5tupleIJiiEEEEEC2ERKS3_RKS5_,($_ZN7cutlass13device_kernelIN5flash19enable_sm80_to_sm89INS1_16FlashAttnBwdSm80INS1_25CollectiveMainloopBwdSm80ILi2ELi2EN4cute5tupleIJNS5_1CILi128EEES8_NS7_ILi64EEEEEENS_10bfloat16_tEfNS_4arch4Sm80ELb0ELb1ELb1ELb1ELb1ELb0ELb0ELb0ELi2ELi4ELi4ELi4ELb0EEENS1_21CollectiveEpilogueBwdISA_SB_SD_Li256ELb1ELb0ELi2EEENS1_19SingleTileSchedulerILb1ELb0ELb0ELi128EEEEEEEEEvNT_6ParamsE$_ZN4cute3eso3ESOILb1ELb0EJNS_1CILi4096EEEiiEEC2ERKS3_RKiS8_ - $_ZN7cutlass13device_kernelIN5flash19enable_sm80_to_sm89INS1_16FlashAttnBwdSm80INS1_25CollectiveMainloopBwdSm80ILi2ELi2EN4cute5tupleIJNS5_1CILi128EEES8_NS7_ILi64EEEEEENS_10bfloat16_tEfNS_4arch4Sm80ELb0ELb1ELb1ELb1ELb1ELb0ELb0ELb0ELi2ELi4ELi4ELi4ELb0EEENS1_21CollectiveEpilogueBwdISA_SB_SD_Li256ELb1ELb0ELi2EEENS1_19SingleTileSchedulerILb1ELb0ELb0ELi128EEEEEEEEEvNT_6ParamsE$_ZN4cute3eso3ESOILb1ELb0EJNS_1CILi4096EEENS_5tupleIJiiEEEEEC2ERKS3_RKS5_)
$_ZN7cutlass13device_kernelIN5flash19enable_sm80_to_sm89INS1_16FlashAttnBwdSm80INS1_25CollectiveMainloopBwdSm80ILi2ELi2EN4cute5tupleIJNS5_1CILi128EEES8_NS7_ILi64EEEEEENS_10bfloat16_tEfNS_4arch4Sm80ELb0ELb1ELb1ELb1ELb1ELb0ELb0ELb0ELi2ELi4ELi4ELi4ELb0EEENS1_21CollectiveEpilogueBwdISA_SB_SD_Li256ELb1ELb0ELi2EEENS1_19SingleTileSchedulerILb1ELb0ELb0ELi128EEEEEEEEEvNT_6ParamsE$_ZN4cute3eso3ESOILb1ELb0EJNS_1CILi4096EEENS_5tupleIJiiEEEEEC2ERKS3_RKS5_:
[----:B------:R-:W-:Y:S02]  /*93d0*/  IADD3 R2, R2, -c[0x0][0x20], RZ ;  /* 0x8000080002027a10 */ /* 0x000fe40007ffe0ff */
[----:B------:R-:W-:-:S03]  /*93e0*/  MOV R7, 0x0 ;  /* 0x0000000000077802 */ /* 0x000fc60000000f00 */
[----:B------:R1:W-:Y:S04]  /*93f0*/  STL [R2], R5 ;  /* 0x0000000502007387 */ /* 0x0003e80000100800 */
[----:B------:R1:W-:Y:S01]  /*9400*/  STL [R2+0x4], R3 ;  /* 0x0000040302007387 */ /* 0x0003e20000100800 */
[----:B------:R-:W-:Y:S05]  /*9410*/  RET.REL.NODEC R6 `(_ZN7cutlass13device_kernelIN5flash19enable_sm80_to_sm89INS1_16FlashAttnBwdSm80INS1_25CollectiveMainloopBwdSm80ILi2ELi2EN4cute5tupleIJNS5_1CILi128EEES8_NS7_ILi64EEEEEENS_10bfloat16_tEfNS_4arch4Sm80ELb0ELb1ELb1ELb1ELb1ELb0ELb0ELb0ELi2ELi4ELi4ELi4ELb0EEENS1_21CollectiveEpilogueBwdISA_SB_SD_Li256ELb1ELb0ELi2EEENS1_19SingleTileSchedulerILb1ELb0ELb0ELi128EEEEEEEEEvNT_6ParamsE) ;  /* 0xffff6be006007950 */ /* 0x000fea0003c3ffff */
        .type           $_ZN7cutlass13device_kernelIN5flash19enable_sm80_to_sm89INS1_16FlashAttnBwdSm80INS1_25CollectiveMainloopBwdSm80ILi2ELi2EN4cute5tupleIJNS5_1CILi128EEES8_NS7_ILi64EEEEEENS_10bfloat16_tEfNS_4arch4Sm80ELb0ELb1ELb1ELb1ELb1ELb0ELb0ELb0ELi2ELi4ELi4ELi4ELb0EEENS1_21CollectiveEpilogueBwdISA_SB_SD_Li256ELb1ELb0ELi2EEENS1_19SingleTileSchedulerILb1ELb0ELb0ELi128EEEEEEEEEvNT_6ParamsE$_ZN4cute3eso3ESOILb1ELb0EJNS_1CILi4096EEEiiEEC2ERKS3_RKiS8_,@function
        .size           $_ZN7cutlass13device_kernelIN5flash19enable_sm80_to_sm89INS1_16FlashAttnBwdSm80INS1_25CollectiveMainloopBwdSm80ILi2ELi2EN4cute5tupleIJNS5_1CILi128EEES8_NS7_ILi64EEEEEENS_10bfloat16_tEfNS_4arch4Sm80ELb0ELb1ELb1ELb1ELb1ELb0ELb0ELb0ELi2ELi4ELi4ELi4ELb0EEENS1_21CollectiveEpilogueBwdISA_SB_SD_Li256ELb1ELb0ELi2EEENS1_19SingleTileSchedulerILb1ELb0ELb0ELi128EEEEEEEEEvNT_6ParamsE$_ZN4cute3eso3ESOILb1ELb0EJNS_1CILi4096EEEiiEEC2ERKS3_RKiS8_,($_ZN7cutlass13device_kernelIN5flash19enable_sm80_to_sm89INS1_16FlashAttnBwdSm80INS1_25CollectiveMainloopBwdSm80ILi2ELi2EN4cute5tupleIJNS5_1CILi128EEES8_NS7_ILi64EEEEEENS_10bfloat16_tEfNS_4arch4Sm80ELb0ELb1ELb1ELb1ELb1ELb0ELb0ELb0ELi2ELi4ELi4ELi4ELb0EEENS1_21CollectiveEpilogueBwdISA_SB_SD_Li256ELb1ELb0ELi2EEENS1_19SingleTileSchedulerILb1ELb0ELb0ELi128EEEEEEEEEvNT_6ParamsE$_ZN4cute3eso3ESOILb1ELb0EJNS_1CILi4096EEEiiNS2_ILi8192EEEEEC2ERKS3_RKiS9_RKS4_ - $_ZN7cutlass13device_kernelIN5flash19enable_sm80_to_sm89INS1_16FlashAttnBwdSm80INS1_25CollectiveMainloopBwdSm80ILi2ELi2EN4cute5tupleIJNS5_1CILi128EEES8_NS7_ILi64EEEEEENS_10bfloat16_tEfNS_4arch4Sm80ELb0ELb1ELb1ELb1ELb1ELb0ELb0ELb0ELi2ELi4ELi4ELi4ELb0EEENS1_21CollectiveEpilogueBwdISA_SB_SD_Li256ELb1ELb0ELi2EEENS1_19SingleTileSchedulerILb1ELb0ELb0ELi128EEEEEEEEEvNT_6ParamsE$_ZN4cute3eso3ESOILb1ELb0EJNS_1CILi4096EEEiiEEC2ERKS3_RKiS8_)
$_ZN7cutlass13device_kernelIN5flash19enable_sm80_to_sm89INS1_16FlashAttnBwdSm80INS1_25CollectiveMainloopBwdSm80ILi2ELi2EN4cute5tupleIJNS5_1CILi128EEES8_NS7_ILi64EEEEEENS_10bfloat16_tEfNS_4arch4Sm80ELb0ELb1ELb1ELb1ELb1ELb0ELb0ELb0ELi2ELi4ELi4ELi4ELb0EEENS1_21CollectiveEpilogueBwdISA_SB_SD_Li256ELb1ELb0ELi2EEENS1_19SingleTileSchedulerILb1ELb0ELb0ELi128EEEEEEEEEvNT_6ParamsE$_ZN4cute3eso3ESOILb1ELb0EJNS_1CILi4096EEEiiEEC2ERKS3_RKiS8_:
[----:B------:R-:W-:Y:S02]  /*9420*/  IADD3 R3, R3, -c[0x0][0x20], RZ ;  /* 0x8000080003037a10 */ /* 0x000fe40007ffe0ff */
[----:B------:R-:W-:-:S03]  /*9430*/  IADD3 R2, R2, -c[0x0][0x20], RZ ;  /* 0x8000080002027a10 */ /* 0x000fc60007ffe0ff */
[----:B------:R1:W-:Y:S04]  /*9440*/  STL [R3], R8 ;  /* 0x0000000803007387 */ /* 0x0003e80000100800 */
[----:B------:R-:W2:Y:S01]  /*9450*/  LDL R2, [R2] ;  /* 0x0000000002027983 */ /* 0x000ea20000100800 */
[----:B------:R-:W-:-:S03]  /*9460*/  IMAD.MOV.U32 R7, RZ, RZ, 0x0 ;  /* 0x00000000ff077424 */ /* 0x000fc600078e00ff */
[----:B--2---:R1:W-:Y:S01]  /*9470*/  STL [R3+0x4], R2 ;  /* 0x0000040203007387 */ /* 0x0043e20000100800 */
[----:B------:R-:W-:Y:S05]  /*9480*/  RET.REL.NODEC R6 `(_ZN7cutlass13device_kernelIN5flash19enable_sm80_to_sm89INS1_16FlashAttnBwdSm80INS1_25CollectiveMainloopBwdSm80ILi2ELi2EN4cute5tupleIJNS5_1CILi128EEES8_NS7_ILi64EEEEEENS_10bfloat16_tEfNS_4arch4Sm80ELb0ELb1ELb1ELb1ELb1ELb0ELb0ELb0ELi2ELi4ELi4ELi4ELb0EEENS1_21CollectiveEpilogueBwdISA_SB_SD_Li256ELb1ELb0ELi2EEENS1_19SingleTileSchedulerILb1ELb0ELb0ELi128EEEEEEEEEvNT_6ParamsE) ;  /* 0xffff6b7006007950 */ /* 0x000fea0003c3ffff */
        .type           $_ZN7cutlass13device_kernelIN5flash19enable_sm80_to_sm89INS1_16FlashAttnBwdSm80INS1_25CollectiveMainloopBwdSm80ILi2ELi2EN4cute5tupleIJNS5_1CILi128EEES8_NS7_ILi64EEEEEENS_10bfloat16_tEfNS_4arch4Sm80ELb0ELb1ELb1ELb1ELb1ELb0ELb0ELb0ELi2ELi4ELi4ELi4ELb0EEENS1_21CollectiveEpilogueBwdISA_SB_SD_Li256ELb1ELb0ELi2EEENS1_19SingleTileSchedulerILb1ELb0ELb0ELi128EEEEEEEEEvNT_6ParamsE$_ZN4cute3eso3ESOILb1ELb0EJNS_1CILi4096EEEiiNS2_ILi8192EEEEEC2ERKS3_RKiS9_RKS4_,@function
        .size           $_ZN7cutlass13device_kernelIN5flash19enable_sm80_to_sm89INS1_16FlashAttnBwdSm80INS1_25CollectiveMainloopBwdSm80ILi2ELi2EN4cute5tupleIJNS5_1CILi128EEES8_NS7_ILi64EEEEEENS_10bfloat16_tEfNS_4arch4Sm80ELb0ELb1ELb1ELb1ELb1ELb0ELb0ELb0ELi2ELi4ELi4ELi4ELb0EEENS1_21CollectiveEpilogueBwdISA_SB_SD_Li256ELb1ELb0ELi2EEENS1_19SingleTileSchedulerILb1ELb0ELb0ELi128EEEEEEEEEvNT_6ParamsE$_ZN4cute3eso3ESOILb1ELb0EJNS_1CILi4096EEEiiNS2_ILi8192EEEEEC2ERKS3_RKiS9_RKS4_,($_ZN7cutlass13device_kernelIN5flash19enable_sm80_to_sm89INS1_16FlashAttnBwdSm80INS1_25CollectiveMainloopBwdSm80ILi2ELi2EN4cute5tupleIJNS5_1CILi128EEES8_NS7_ILi64EEEEEENS_10bfloat16_tEfNS_4arch4Sm80ELb0ELb1ELb1ELb1ELb1ELb0ELb0ELb0ELi2ELi4ELi4ELi4ELb0EEENS1_21CollectiveEpilogueBwdISA_SB_SD_Li256ELb1ELb0ELi2EEENS1_19SingleTileSchedulerILb1ELb0ELb0ELi128EEEEEEEEEvNT_6ParamsE$_ZN4cute3eso3ESOILb1ELb0EJNS_1CILi8EEEiiEEC2ERKS3_RKiS8_ - $_ZN7cutlass13device_kernelIN5flash19enable_sm80_to_sm89INS1_16FlashAttnBwdSm80INS1_25CollectiveMainloopBwdSm80ILi2ELi2EN4cute5tupleIJNS5_1CILi128EEES8_NS7_ILi64EEEEEENS_10bfloat16_tEfNS_4arch4Sm80ELb0ELb1ELb1ELb1ELb1ELb0ELb0ELb0ELi2ELi4ELi4ELi4ELb0EEENS1_21CollectiveEpilogueBwdISA_SB_SD_Li256ELb1ELb0ELi2EEENS1_19SingleTileSchedulerILb1ELb0ELb0ELi128EEEEEEEEEvNT_6ParamsE$_ZN4cute3eso3ESOILb1ELb0EJNS_1CILi4096EEEiiNS2_ILi8192EEEEEC2ERKS3_RKiS9_RKS4_)
$_ZN7cutlass13device_kernelIN5flash19enable_sm80_to_sm89INS1_16FlashAttnBwdSm80INS1_25CollectiveMainloopBwdSm80ILi2ELi2EN4cute5tupleIJNS5_1CILi128EEES8_NS7_ILi64EEEEEENS_10bfloat16_tEfNS_4arch4Sm80ELb0ELb1ELb1ELb1ELb1ELb0ELb0ELb0ELi2ELi4ELi4ELi4ELb0EEENS1_21CollectiveEpilogueBwdISA_SB_SD_Li256ELb1ELb0ELi2EEENS1_19SingleTileSchedulerILb1ELb0ELb0ELi128EEEEEEEEEvNT_6ParamsE$_ZN4cute3eso3ESOILb1ELb0EJNS_1CILi4096EEEiiNS2_ILi8192EEEEEC2ERKS3_RKiS9_RKS4_:
[----:B------:R-:W-:Y:S02]  /*9490*/  IADD3 R3, R3, -c[0x0][0x20], RZ ;  /* 0x8000080003037a10 */ /* 0x000fe40007ffe0ff */
[----:B------:R-:W-:-:S03]  /*94a0*/  IADD3 R2, R2, -c[0x0][0x20], RZ ;  /* 0x8000080002027a10 */ /* 0x000fc60007ffe0ff */
[----:B------:R1:W-:Y:S04]  /*94b0*/  STL [R3], R8 ;  /* 0x0000000803007387 */ /* 0x0003e80000100800 */
[----:B------:R-:W2:Y:S01]  /*94c0*/  LDL R2, [R2] ;  /* 0x0000000002027983 */ /* 0x000ea20000100800 */
[----:B------:R-:W-:-:S03]  /*94d0*/  IMAD.MOV.U32 R7, RZ, RZ, 0x0 ;  /* 0x00000000ff077424 */ /* 0x000fc600078e00ff */
[----:B--2---:R1:W-:Y:S01]  /*94e0*/  STL [R3+0x4], R2 ;  /* 0x0000040203007387 */ /* 0x0043e20000100800 */
[----:B------:R-:W-:Y:S05]  /*94f0*/  RET.REL.NODEC R6 `(_ZN7cutlass13device_kernelIN5flash19enable_sm80_to_sm89INS1_16FlashAttnBwdSm80INS1_25CollectiveMainloopBwdSm80ILi2ELi2EN4cute5tupleIJNS5_1CILi128EEES8_NS7_ILi64EEEEEENS_10bfloat16_tEfNS_4arch4Sm80ELb0ELb1ELb1ELb1ELb1ELb0ELb0ELb0ELi2ELi4ELi4ELi4ELb0EEENS1_21CollectiveEpilogueBwdISA_SB_SD_Li256ELb1ELb0ELi2EEENS1_19SingleTileSchedulerILb1ELb0ELb0ELi128EEEEEEEEEvNT_6ParamsE) ;  /* 0xffff6b0006007950 */ /* 0x000fea0003c3ffff */
        .type           $_ZN7cutlass13device_kernelIN5flash19enable_sm80_to_sm89INS1_16FlashAttnBwdSm80INS1_25CollectiveMainloopBwdSm80ILi2ELi2EN4cute5tupleIJNS5_1CILi128EEES8_NS7_ILi64EEEEEENS_10bfloat16_tEfNS_4arch4Sm80ELb0ELb1ELb1ELb1ELb1ELb0ELb0ELb0ELi2ELi4ELi4ELi4ELb0EEENS1_21CollectiveEpilogueBwdISA_SB_SD_Li256ELb1ELb0ELi2EEENS1_19SingleTileSchedulerILb1ELb0ELb0ELi128EEEEEEEEEvNT_6ParamsE$_ZN4cute3eso3ESOILb1ELb0EJNS_1CILi8EEEiiEEC2ERKS3_RKiS8_,@function
        .size           $_ZN7cutlass13device_kernelIN5flash19enable_sm80_to_sm89INS1_16FlashAttnBwdSm80INS1_25CollectiveMainloopBwdSm80ILi2ELi2EN4cute5tupleIJNS5_1CILi128EEES8_NS7_ILi64EEEEEENS_10bfloat16_tEfNS_4arch4Sm80ELb0ELb1ELb1ELb1ELb1ELb0ELb0ELb0ELi2ELi4ELi4ELi4ELb0EEENS1_21CollectiveEpilogueBwdISA_SB_SD_Li256ELb1ELb0ELi2EEENS1_19SingleTileSchedulerILb1ELb0ELb0ELi128EEEEEEEEEvNT_6ParamsE$_ZN4cute3eso3ESOILb1ELb0EJNS_1CILi8EEEiiEEC2ERKS3_RKiS8_,($_ZN7cutlass13device_kernelIN5flash19enable_sm80_to_sm89INS1_16FlashAttnBwdSm80INS1_25CollectiveMainloopBwdSm80ILi2ELi2EN4cute5tupleIJNS5_1CILi128EEES8_NS7_ILi64EEEEEENS_10bfloat16_tEfNS_4arch4Sm80ELb0ELb1ELb1ELb1ELb1ELb0ELb0ELb0ELi2ELi4ELi4ELi4ELb0EEENS1_21CollectiveEpilogueBwdISA_SB_SD_Li256ELb1ELb0ELi2EEENS1_19SingleTileSchedulerILb1ELb0ELb0ELi128EEEEEEEEEvNT_6ParamsE$_ZN4cute3eso3ESOILb1ELb0EJNS_1CILi8EEEiiiNS2_ILi144EEENS2_ILi512EEEEEC2ERKS3_RKiSA_SA_RKS4_RKS5_ - $_ZN7cutlass13device_kernelIN5flash19enable_sm80_to_sm89INS1_16FlashAttnBwdSm80INS1_25CollectiveMainloopBwdSm80ILi2ELi2EN4cute5tupleIJNS5_1CILi128EEES8_NS7_ILi64EEEEEENS_10bfloat16_tEfNS_4arch4Sm80ELb0ELb1ELb1ELb1ELb1ELb0ELb0ELb0ELi2ELi4ELi4ELi4ELb0EEENS1_21CollectiveEpilogueBwdISA_SB_SD_Li256ELb1ELb0ELi2EEENS1_19SingleTileSchedulerILb1ELb0ELb0ELi128EEEEEEEEEvNT_6ParamsE$_ZN4cute3eso3ESOILb1ELb0EJNS_1CILi8EEEiiEEC2ERKS3_RKiS8_)
$_ZN7cutlass13device_kernelIN5flash19enable_sm80_to_sm89INS1_16FlashAttnBwdSm80INS1_25CollectiveMainloopBwdSm80ILi2ELi2EN4cute5tupleIJNS5_1CILi128EEES8_NS7_ILi64EEEEEENS_10bfloat16_tEfNS_4arch4Sm80ELb0ELb1ELb1ELb1ELb1ELb0ELb0ELb0ELi2ELi4ELi4ELi4ELb0EEENS1_21CollectiveEpilogueBwdISA_SB_SD_Li256ELb1ELb0ELi2EEENS1_19SingleTileSchedulerILb1ELb0ELb0ELi128EEEEEEEEEvNT_6ParamsE$_ZN4cute3eso3ESOILb1ELb0EJNS_1CILi8EEEiiEEC2ERKS3_RKiS8_:
[----:B------:R-:W-:Y:S02]  /*9500*/  IADD3 R3, R63, -c[0x0][0x20], RZ ;  /* 0x800008003f037a10 */ /* 0x000fe40007ffe0ff */
[----:B------:R-:W-:-:S03]  /*9510*/  IADD3 R2, R62, -c[0x0][0x20], RZ ;  /* 0x800008003e027a10 */ /* 0x000fc60007ffe0ff */
[----:B------:R1:W-:Y:S04]  /*9520*/  STL [R3], R6 ;  /* 0x0000000603007387 */ /* 0x0003e80000100800 */
[----:B------:R-:W2:Y:S01]  /*9530*/  LDL R2, [R2] ;  /* 0x0000000002027983 */ /* 0x000ea20000100800 */
[----:B------:R-:W-:-:S03]  /*9540*/  IMAD.MOV.U32 R5, RZ, RZ, 0x0 ;  /* 0x00000000ff057424 */ /* 0x000fc600078e00ff */
[----:B--2---:R1:W-:Y:S01]  /*9550*/  STL [R3+0x4], R2 ;  /* 0x0000040203007387 */ /* 0x0043e20000100800 */
[----:B------:R-:W-:Y:S05]  /*9560*/  RET.REL.NODEC R4 `(_ZN7cutlass13device_kernelIN5flash19enable_sm80_to_sm89INS1_16FlashAttnBwdSm80INS1_25CollectiveMainloopBwdSm80ILi2ELi2EN4cute5tupleIJNS5_1CILi128EEES8_NS7_ILi64EEEEEENS_10bfloat16_tEfNS_4arch4Sm80ELb0ELb1ELb1ELb1ELb1ELb0ELb0ELb0ELi2ELi4ELi4ELi4ELb0EEENS1_21CollectiveEpilogueBwdISA_SB_SD_Li256ELb1ELb0ELi2EEENS1_19SingleTileSchedulerILb1ELb0ELb0ELi128EEEEEEEEEvNT_6ParamsE) ;  /* 0xffff6a9004007950 */ /* 0x000fea0003c3ffff */
        .type           $_ZN7cutlass13device_kernelIN5flash19enable_sm80_to_sm89INS1_16FlashAttnBwdSm80INS1_25CollectiveMainloopBwdSm80ILi2ELi2EN4cute5tupleIJNS5_1CILi128EEES8_NS7_ILi64EEEEEENS_10bfloat16_tEfNS_4arch4Sm80ELb0ELb1ELb1ELb1ELb1ELb0ELb0ELb0ELi2ELi4ELi4ELi4ELb0EEENS1_21CollectiveEpilogueBwdISA_SB_SD_Li256ELb1ELb0ELi2EEENS1_19SingleTileSchedulerILb1ELb0ELb0ELi128EEEEEEEEEvNT_6ParamsE$_ZN4cute3eso3ESOILb1ELb0EJNS_1CILi8EEEiiiNS2_ILi144EEENS2_ILi512EEEEEC2ERKS3_RKiSA_SA_RKS4_RKS5_,@function
        .size           $_ZN7cutlass13device_kernelIN5flash19enable_sm80_to_sm89INS1_16FlashAttnBwdSm80INS1_25CollectiveMainloopBwdSm80ILi2ELi2EN4cute5tupleIJNS5_1CILi128EEES8_NS7_ILi64EEEEEENS_10bfloat16_tEfNS_4arch4Sm80ELb0ELb1ELb1ELb1ELb1ELb0ELb0ELb0ELi2ELi4ELi4ELi4ELb0EEENS1_21CollectiveEpilogueBwdISA_SB_SD_Li256ELb1ELb0ELi2EEENS1_19SingleTileSchedulerILb1ELb0ELb0ELi128EEEEEEEEEvNT_6ParamsE$_ZN4cute3eso3ESOILb1ELb0EJNS_1CILi8EEEiiiNS2_ILi144EEENS2_ILi512EEEEEC2ERKS3_RKiSA_SA_RKS4_RKS5_,($_ZN7cutlass13device_kernelIN5flash19enable_sm80_to_sm89INS1_16FlashAttnBwdSm80INS1_25CollectiveMainloopBwdSm80ILi2ELi2EN4cute5tupleIJNS5_1CILi128EEES8_NS7_ILi64EEEEEENS_10bfloat16_tEfNS_4arch4Sm80ELb0ELb1ELb1ELb1ELb1ELb0ELb0ELb0ELi2ELi4ELi4ELi4ELb0EEENS1_21CollectiveEpilogueBwdISA_SB_SD_Li256ELb1ELb0ELi2EEENS1_19SingleTileSchedulerILb1ELb0ELb0ELi128EEEEEEEEEvNT_6ParamsE$_ZN4cute3eso3ESOILb1ELb0EJNS_5tupleIJNS2_IJNS2_IJNS_1CILi8EEENS3_ILi1EEEEEENS2_IJS5_S5_EEEEEENS2_IJS5_NS3_ILi2EEEEEEEEENS2_IJNS2_IJNS2_IJS5_NS3_ILi0EEEEEENS2_IJSC_SC_EEEEEENS2_IJSC_iEEEEEEEEC2ERKSB_RKSH_ - $_ZN7cutlass13device_kernelIN5flash19enable_sm80_to_sm89INS1_16FlashAttnBwdSm80INS1_25CollectiveMainloopBwdSm80ILi2ELi2EN4cute5tupleIJNS5_1CILi128EEES8_NS7_ILi64EEEEEENS_10bfloat16_tEfNS_4arch4Sm80ELb0ELb1ELb1ELb1ELb1ELb0ELb0ELb0ELi2ELi4ELi4ELi4ELb0EEENS1_21CollectiveEpilogueBwdISA_SB_SD_Li256ELb1ELb0ELi2EEENS1_19SingleTileSchedulerILb1ELb0ELb0ELi128EEEEEEEEEvNT_6ParamsE$_ZN4cute3eso3ESOILb1ELb0EJNS_1CILi8EEEiiiNS2_ILi144EEENS2_ILi512EEEEEC2ERKS3_RKiSA_SA_RKS4_RKS5_)
$_ZN7cutlass13device_kernelIN5flash19enable_sm80_to_sm89INS1_16FlashAttnBwdSm80INS1_25CollectiveMainloopBwdSm80ILi2ELi2EN4cute5tupleIJNS5_1CILi128EEES8_NS7_ILi64EEEEEENS_10bfloat16_tEfNS_4arch4Sm80ELb0ELb1ELb1ELb1ELb1ELb0ELb0ELb0ELi2ELi4ELi4ELi4ELb0EEENS1_21CollectiveEpilogueBwdISA_SB_SD_Li256ELb1ELb0ELi2EEENS1_19SingleTileSchedulerILb1ELb0ELb0ELi128EEEEEEEEEvNT_6ParamsE$_ZN4cute3eso3ESOILb1ELb0EJNS_1CILi8EEEiiiNS2_ILi144EEENS2_ILi512EEEEEC2ERKS3_RKiSA_SA_RKS4_RKS5_:
        /* <DEDUP_REMOVED lines=9> */
[----:B------:R-:W-:Y:S05]  /*9600*/  RET.REL.NODEC R4 `(_ZN7cutlass13device_kernelIN5flash19enable_sm80_to_sm89INS1_16FlashAttnBwdSm80INS1_25CollectiveMainloopBwdSm80ILi2ELi2EN4cute5tupleIJNS5_1CILi128EEES8_NS7_ILi64EEEEEENS_10bfloat16_tEfNS_4arch4Sm80ELb0ELb1ELb1ELb1ELb1ELb0ELb0ELb0ELi2ELi4ELi4ELi4ELb0EEENS1_21CollectiveEpilogueBwdISA_SB_SD_Li256ELb1ELb0ELi2EEENS1_19SingleTileSchedulerILb1ELb0ELb0ELi128EEEEEEEEEvNT_6ParamsE) ;  /* 0xffff69f004007950 */ /* 0x000fea0003c3ffff */
        .type           $_ZN7cutlass13device_kernelIN5flash19enable_sm80_to_sm89INS1_16FlashAttnBwdSm80INS1_25CollectiveMainloopBwdSm80ILi2ELi2EN4cute5tupleIJNS5_1CILi128EEES8_NS7_ILi64EEEEEENS_10bfloat16_tEfNS_4arch4Sm80ELb0ELb1ELb1ELb1ELb1ELb0ELb0ELb0ELi2ELi4ELi4ELi4ELb0EEENS1_21CollectiveEpilogueBwdISA_SB_SD_Li256ELb1ELb0ELi2EEENS1_19SingleTileSchedulerILb1ELb0ELb0ELi128EEEEEEEEEvNT_6ParamsE$_ZN4cute3eso3ESOILb1ELb0EJNS_5tupleIJNS2_IJNS2_IJNS_1CILi8EEENS3_ILi1EEEEEENS2_IJS5_S5_EEEEEENS2_IJS5_NS3_ILi2EEEEEEEEENS2_IJNS2_IJNS2_IJS5_NS3_ILi0EEEEEENS2_IJSC_SC_EEEEEENS2_IJSC_iEEEEEEEEC2ERKSB_RKSH_,@function
        .size           $_ZN7cutlass13device_kernelIN5flash19enable_sm80_to_sm89INS1_16FlashAttnBwdSm80INS1_25CollectiveMainloopBwdSm80ILi2ELi2EN4cute5tupleIJNS5_1CILi128EEES8_NS7_ILi64EEEEEENS_10bfloat16_tEfNS_4arch4Sm80ELb0ELb1ELb1ELb1ELb1ELb0ELb0ELb0ELi2ELi4ELi4ELi4ELb0EEENS1_21CollectiveEpilogueBwdISA_SB_SD_Li256ELb1ELb0ELi2EEENS1_19SingleTileSchedulerILb1ELb0ELb0ELi128EEEEEEEEEvNT_6ParamsE$_ZN4cute3eso3ESOILb1ELb0EJNS_5tupleIJNS2_IJNS2_IJNS_1CILi8EEENS3_ILi1EEEEEENS2_IJS5_S5_EEEEEENS2_IJS5_NS3_ILi2EEEEEEEEENS2_IJNS2_IJNS2_IJS5_NS3_ILi0EEEEEENS2_IJSC_SC_EEEEEENS2_IJSC_iEEEEEEEEC2ERKSB_RKSH_,($_ZN7cutlass13device_kernelIN5flash19enable_sm80_to_sm89INS1_16FlashAttnBwdSm80INS1_25CollectiveMainloopBwdSm80ILi2ELi2EN4cute5tupleIJNS5_1CILi128EEES8_NS7_ILi64EEEEEENS_10bfloat16_tEfNS_4arch4Sm80ELb0ELb1ELb1ELb1ELb1ELb0ELb0ELb0ELi2ELi4ELi4ELi4ELb0EEENS1_21CollectiveEpilogueBwdISA_SB_SD_Li256ELb1ELb0ELi2EEENS1_19SingleTileSchedulerILb1ELb0ELb0ELi128EEEEEEEEEvNT_6ParamsE$_ZN4cute3eso3ESOILb1ELb0EJNS_5tupleIJNS2_IJNS2_IJNS_1CILi8EEENS3_ILi1EEEEEES5_EEENS2_IJNS2_IJS5_S5_EEENS3_ILi2EEEEEEEEENS2_IJNS2_IJNS2_IJS5_NS3_ILi0EEEEEESC_EEENS2_IJNS2_IJSC_SC_EEEiEEEEEEEEC2ERKSB_RKSH_ - $_ZN7cutlass13device_kernelIN5flash19enable_sm80_to_sm89INS1_16FlashAttnBwdSm80INS1_25CollectiveMainloopBwdSm80ILi2ELi2EN4cute5tupleIJNS5_1CILi128EEES8_NS7_ILi64EEEEEENS_10bfloat16_tEfNS_4arch4Sm80ELb0ELb1ELb1ELb1ELb1ELb0ELb0ELb0ELi2ELi4ELi4ELi4ELb0EEENS1_21CollectiveEpilogueBwdISA_SB_SD_Li256ELb1ELb0ELi2EEENS1_19SingleTileSchedulerILb1ELb0ELb0ELi128EEEEEEEEEvNT_6ParamsE$_ZN4cute3eso3ESOILb1ELb0EJNS_5tupleIJNS2_IJNS2_IJNS_1CILi8EEENS3_ILi1EEEEEENS2_IJS5_S5_EEEEEENS2_IJS5_NS3_ILi2EEEEEEEEENS2_IJNS2_IJNS2_IJS5_NS3_ILi0EEEEEENS2_IJSC_SC_EEEEEENS2_IJSC_iEEEEEEEEC2ERKSB_RKSH_)
$_ZN7cutlass13device_kernelIN5flash19enable_sm80_to_sm89INS1_16FlashAttnBwdSm80INS1_25CollectiveMainloopBwdSm80ILi2ELi2EN4cute5tupleIJNS5_1CILi128EEES8_NS7_ILi64EEEEEENS_10bfloat16_tEfNS_4arch4Sm80ELb0ELb1ELb1ELb1ELb1ELb0ELb0ELb0ELi2ELi4ELi4ELi4ELb0EEENS1_21CollectiveEpilogueBwdISA_SB_SD_Li256ELb1ELb0ELi2EEENS1_19SingleTileSchedulerILb1ELb0ELb0ELi128EEEEEEEEEvNT_6ParamsE$_ZN4cute3eso3ESOILb1ELb0EJNS_5tupleIJNS2_IJNS2_IJNS_1CILi8EEENS3_ILi1EEEEEENS2_IJS5_S5_EEEEEENS2_IJS5_NS3_ILi2EEEEEEEEENS2_IJNS2_IJNS2_IJS5_NS3_ILi0EEEEEENS2_IJSC_SC_EEEEEENS2_IJSC_iEEEEEEEEC2ERKSB_RKSH_:
[----:B------:R-:W-:Y:S02]  /*9610*/  IADD3 R2, R70, -c[0x0][0x20], RZ ;  /* 0x8000080046027a10 */ /* 0x000fe40007ffe0ff */
[----:B------:R-:W-:-:S03]  /*9620*/  MOV R7, 0x0 ;  /* 0x0000000000077802 */ /* 0x000fc60000000f00 */
[----:B------:R1:W-:Y:S01]  /*9630*/  STL [R2], R3 ;  /* 0x0000000302007387 */ /* 0x0003e20000100800 */
[----:B------:R-:W-:Y:S05]  /*9640*/  RET.REL.NODEC R6 `(_ZN7cutlass13device_kernelIN5flash19enable_sm80_to_sm89INS1_16FlashAttnBwdSm80INS1_25CollectiveMainloopBwdSm80ILi2ELi2EN4cute5tupleIJNS5_1CILi128EEES8_NS7_ILi64EEEEEENS_10bfloat16_tEfNS_4arch4Sm80ELb0ELb1ELb1ELb1ELb1ELb0ELb0ELb0ELi2ELi4ELi4ELi4ELb0EEENS1_21CollectiveEpilogueBwdISA_SB_SD_Li256ELb1ELb0ELi2EEENS1_19SingleTileSchedulerILb1ELb0ELb0ELi128EEEEEEEEEvNT_6ParamsE) ;  /* 0xffff69b006007950 */ /* 0x000fea0003c3ffff */
        .type           $_ZN7cutlass13device_kernelIN5flash19enable_sm80_to_sm89INS1_16FlashAttnBwdSm80INS1_25CollectiveMainloopBwdSm80ILi2ELi2EN4cute5tupleIJNS5_1CILi128EEES8_NS7_ILi64EEEEEENS_10bfloat16_tEfNS_4arch4Sm80ELb0ELb1ELb1ELb1ELb1ELb0ELb0ELb0ELi2ELi4ELi4ELi4ELb0EEENS1_21CollectiveEpilogueBwdISA_SB_SD_Li256ELb1ELb0ELi2EEENS1_19SingleTileSchedulerILb1ELb0ELb0ELi128EEEEEEEEEvNT_6ParamsE$_ZN4cute3eso3ESOILb1ELb0EJNS_5tupleIJNS2_IJNS2_IJNS_1CILi8EEENS3_ILi1EEEEEES5_EEENS2_IJNS2_IJS5_S5_EEENS3_ILi2EEEEEEEEENS2_IJNS2_IJNS2_IJS5_NS3_ILi0EEEEEESC_EEENS2_IJNS2_IJSC_SC_EEEiEEEEEEEEC2ERKSB_RKSH_,@function
        .size           $_ZN7cutlass13device_kernelIN5flash19enable_sm80_to_sm89INS1_16FlashAttnBwdSm80INS1_25CollectiveMainloopBwdSm80ILi2ELi2EN4cute5tupleIJNS5_1CILi128EEES8_NS7_ILi64EEEEEENS_10bfloat16_tEfNS_4arch4Sm80ELb0ELb1ELb1ELb1ELb1ELb0ELb0ELb0ELi2ELi4ELi4ELi4ELb0EEENS1_21CollectiveEpilogueBwdISA_SB_SD_Li256ELb1ELb0ELi2EEENS1_19SingleTileSchedulerILb1ELb0ELb0ELi128EEEEEEEEEvNT_6ParamsE$_ZN4cute3eso3ESOILb1ELb0EJNS_5tupleIJNS2_IJNS2_IJNS_1CILi8EEENS3_ILi1EEEEEES5_EEENS2_IJNS2_IJS5_S5_EEENS3_ILi2EEEEEEEEENS2_IJNS2_IJNS2_IJS5_NS3_ILi0EEEEEESC_EEENS2_IJNS2_IJSC_SC_EEEiEEEEEEEEC2ERKSB_RKSH_,($_ZN7cutlass13device_kernelIN5flash19enable_sm80_to_sm89INS1_16FlashAttnBwdSm80INS1_25CollectiveMainloopBwdSm80ILi2ELi2EN4cute5tupleIJNS5_1CILi128EEES8_NS7_ILi64EEEEEENS_10bfloat16_tEfNS_4arch4Sm80ELb0ELb1ELb1ELb1ELb1ELb0ELb0ELb0ELi2ELi4ELi4ELi4ELb0EEENS1_21CollectiveEpilogueBwdISA_SB_SD_Li256ELb1ELb0ELi2EEENS1_19SingleTileSchedulerILb1ELb0ELb0ELi128EEEEEEEEEvNT_6ParamsE$_ZN4cute3eso3ESOILb1ELb0EJNS_5tupleIJNS2_IJNS_1CILi1EEENS2_IJS4_NS3_ILi2EEES5_EEEEEES5_NS2_IJS5_S5_EEEEEENS2_IJNS2_IJNS3_ILi0EEENS2_IJS4_NS3_ILi256EEEiEEEEEENS3_ILi2048EEENS2_IJiNS3_ILi4096EEEEEEEEEEEC2ERKS9_RKSH_ - $_ZN7cutlass13device_kernelIN5flash19enable_sm80_to_sm89INS1_16FlashAttnBwdSm80INS1_25CollectiveMainloopBwdSm80ILi2ELi2EN4cute5tupleIJNS5_1CILi128EEES8_NS7_ILi64EEEEEENS_10bfloat16_tEfNS_4arch4Sm80ELb0ELb1ELb1ELb1ELb1ELb0ELb0ELb0ELi2ELi4ELi4ELi4ELb0EEENS1_21CollectiveEpilogueBwdISA_SB_SD_Li256ELb1ELb0ELi2EEENS1_19SingleTileSchedulerILb1ELb0ELb0ELi128EEEEEEEEEvNT_6ParamsE$_ZN4cute3eso3ESOILb1ELb0EJNS_5tupleIJNS2_IJNS2_IJNS_1CILi8EEENS3_ILi1EEEEEES5_EEENS2_IJNS2_IJS5_S5_EEENS3_ILi2EEEEEEEEENS2_IJNS2_IJNS2_IJS5_NS3_ILi0EEEEEESC_EEENS2_IJNS2_IJSC_SC_EEEiEEEEEEEEC2ERKSB_RKSH_)
$_ZN7cutlass13device_kernelIN5flash19enable_sm80_to_sm89INS1_16FlashAttnBwdSm80INS1_25CollectiveMainloopBwdSm80ILi2ELi2EN4cute5tupleIJNS5_1CILi128EEES8_NS7_ILi64EEEEEENS_10bfloat16_tEfNS_4arch4Sm80ELb0ELb1ELb1ELb1ELb1ELb0ELb0ELb0ELi2ELi4ELi4ELi4ELb0EEENS1_21CollectiveEpilogueBwdISA_SB_SD_Li256ELb1ELb0ELi2EEENS1_19SingleTileSchedulerILb1ELb0ELb0ELi128EEEEEEEEEvNT_6ParamsE$_ZN4cute3eso3ESOILb1ELb0EJNS_5tupleIJNS2_IJNS2_IJNS_1CILi8EEENS3_ILi1EEEEEES5_EEENS2_IJNS2_IJS5_S5_EEENS3_ILi2EEEEEEEEENS2_IJNS2_IJNS2_IJS5_NS3_ILi0EEEEEESC_EEENS2_IJNS2_IJSC_SC_EEEiEEEEEEEEC2ERKSB_RKSH_:
[----:B------:R-:W-:Y:S02]  /*9650*/  IADD3 R2, R70, -c[0x0][0x20], RZ ;  /* 0x8000080046027a10 */ /* 0x000fe40007ffe0ff */
[----:B------:R-:W-:-:S03]  /*9660*/  MOV R7, 0x0 ;  /* 0x0000000000077802 */ /* 0x000fc60000000f00 */
[----:B------:R1:W-:Y:S01]  /*9670*/  STL [R2], R3 ;  /* 0x0000000302007387 */ /* 0x0003e20000100800 */
[----:B------:R-:W-:Y:S05]  /*9680*/  RET.REL.NODEC R6 `(_ZN7cutlass13device_kernelIN5flash19enable_sm80_to_sm89INS1_16FlashAttnBwdSm80INS1_25CollectiveMainloopBwdSm80ILi2ELi2EN4cute5tupleIJNS5_1CILi128EEES8_NS7_ILi64EEEEEENS_10bfloat16_tEfNS_4arch4Sm80ELb0ELb1ELb1ELb1ELb1ELb0ELb0ELb0ELi2ELi4ELi4ELi4ELb0EEENS1_21CollectiveEpilogueBwdISA_SB_SD_Li256ELb1ELb0ELi2EEENS1_19SingleTileSchedulerILb1ELb0ELb0ELi128EEEEEEEEEvNT_6ParamsE) ;  /* 0xffff697006007950 */ /* 0x000fea0003c3ffff */
        .type           $_ZN7cutlass13device_kernelIN5flash19enable_sm80_to_sm89INS1_16FlashAttnBwdSm80INS1_25CollectiveMainloopBwdSm80ILi2ELi2EN4cute5tupleIJNS5_1CILi128EEES8_NS7_ILi64EEEEEENS_10bfloat16_tEfNS_4arch4Sm80ELb0ELb1ELb1ELb1ELb1ELb0ELb0ELb0ELi2ELi4ELi4ELi4ELb0EEENS1_21CollectiveEpilogueBwdISA_SB_SD_Li256ELb1ELb0ELi2EEENS1_19SingleTileSchedulerILb1ELb0ELb0ELi128EEEEEEEEEvNT_6ParamsE$_ZN4cute3eso3ESOILb1ELb0EJNS_5tupleIJNS2_IJNS_1CILi1EEENS2_IJS4_NS3_ILi2EEES5_EEEEEES5_NS2_IJS5_S5_EEEEEENS2_IJNS2_IJNS3_ILi0EEENS2_IJS4_NS3_ILi256EEEiEEEEEENS3_ILi2048EEENS2_IJiNS3_ILi4096EEEEEEEEEEEC2ERKS9_RKSH_,@function
        .size           $_ZN7cutlass13device_kernelIN5flash19enable_sm80_to_sm89INS1_16FlashAttnBwdSm80INS1_25CollectiveMainloopBwdSm80ILi2ELi2EN4cute5tupleIJNS5_1CILi128EEES8_NS7_ILi64EEEEEENS_10bfloat16_tEfNS_4arch4Sm80ELb0ELb1ELb1ELb1ELb1ELb0ELb0ELb0ELi2ELi4ELi4ELi4ELb0EEENS1_21CollectiveEpilogueBwdISA_SB_SD_Li256ELb1ELb0ELi2EEENS1_19SingleTileSchedulerILb1ELb0ELb0ELi128EEEEEEEEEvNT_6ParamsE$_ZN4cute3eso3ESOILb1ELb0EJNS_5tupleIJNS2_IJNS_1CILi1EEENS2_IJS4_NS3_ILi2EEES5_EEEEEES5_NS2_IJS5_S5_EEEEEENS2_IJNS2_IJNS3_ILi0EEENS2_IJS4_NS3_ILi256EEEiEEEEEENS3_ILi2048EEENS2_IJiNS3_ILi4096EEEEEEEEEEEC2ERKS9_RKSH_,($_ZN7cutlass13device_kernelIN5flash19enable_sm80_to_sm89INS1_16FlashAttnBwdSm80INS1_25CollectiveMainloopBwdSm80ILi2ELi2EN4cute5tupleIJNS5_1CILi128EEES8_NS7_ILi64EEEEEENS_10bfloat16_tEfNS_4arch4Sm80ELb0ELb1ELb1ELb1ELb1ELb0ELb0ELb0ELi2ELi4ELi4ELi4ELb0EEENS1_21CollectiveEpilogueBwdISA_SB_SD_Li256ELb1ELb0ELi2EEENS1_19SingleTileSchedulerILb1ELb0ELb0ELi128EEEEEEEEEvNT_6ParamsE$_ZN4cute3eso3ESOILb1ELb0EJNS_5tupleIJNS2_IJNS_1CILi1EEENS3_ILi0EEEEEENS2_IJS5_S5_EEEEEENS2_IJS5_iEEEEEC2ERKS8_RKS9_ - $_ZN7cutlass13device_kernelIN5flash19enable_sm80_to_sm89INS1_16FlashAttnBwdSm80INS1_25CollectiveMainloopBwdSm80ILi2ELi2EN4cute5tupleIJNS5_1CILi128EEES8_NS7_ILi64EEEEEENS_10bfloat16_tEfNS_4arch4Sm80ELb0ELb1ELb1ELb1ELb1ELb0ELb0ELb0ELi2ELi4ELi4ELi4ELb0EEENS1_21CollectiveEpilogueBwdISA_SB_SD_Li256ELb1ELb0ELi2EEENS1_19SingleTileSchedulerILb1ELb0ELb0ELi128EEEEEEEEEvNT_6ParamsE$_ZN4cute3eso3ESOILb1ELb0EJNS_5tupleIJNS2_IJNS_1CILi1EEENS2_IJS4_NS3_ILi2EEES5_EEEEEES5_NS2_IJS5_S5_EEEEEENS2_IJNS2_IJNS3_ILi0EEENS2_IJS4_NS3_ILi256EEEiEEEEEENS3_ILi2048EEENS2_IJiNS3_ILi4096EEEEEEEEEEEC2ERKS9_RKSH_)
$_ZN7cutlass13device_kernelIN5flash19enable_sm80_to_sm89INS1_16FlashAttnBwdSm80INS1_25CollectiveMainloopBwdSm80ILi2ELi2EN4cute5tupleIJNS5_1CILi128EEES8_NS7_ILi64EEEEEENS_10bfloat16_tEfNS_4arch4Sm80ELb0ELb1ELb1ELb1ELb1ELb0ELb0ELb0ELi2ELi4ELi4ELi4ELb0EEENS1_21CollectiveEpilogueBwdISA_SB_SD_Li256ELb1ELb0ELi2EEENS1_19SingleTileSchedulerILb1ELb0ELb0ELi128EEEEEEEEEvNT_6ParamsE$_ZN4cute3eso3ESOILb1ELb0EJNS_5tupleIJNS2_IJNS_1CILi1EEENS2_IJS4_NS3_ILi2EEES5_EEEEEES5_NS2_IJS5_S5_EEEEEENS2_IJNS2_IJNS3_ILi0EEENS2_IJS4_NS3_ILi256EEEiEEEEEENS3_ILi2048EEENS2_IJiNS3_ILi4096EEEEEEEEEEEC2ERKS9_RKSH_:
[----:B------:R-:W-:Y:S02]  /*9690*/  IADD3 R2, R60, -c[0x0][0x20], RZ ;  /* 0x800008003c027a10 */ /* 0x000fe40007ffe0ff */
[----:B------:R-:W-:-:S03]  /*96a0*/  MOV R7, 0x0 ;  /* 0x0000000000077802 */ /* 0x000fc60000000f00 */
[----:B------:R1:W-:Y:S04]  /*96b0*/  STL [R2], R5 ;  /* 0x0000000502007387 */ /* 0x0003e80000100800 */
[----:B------:R1:W-:Y:S01]  /*96c0*/  STL [R2+0x4], R3 ;  /* 0x0000040302007387 */ /* 0x0003e20000100800 */
[----:B------:R-:W-:Y:S05]  /*96d0*/  RET.REL.NODEC R6 `(_ZN7cutlass13device_kernelIN5flash19enable_sm80_to_sm89INS1_16FlashAttnBwdSm80INS1_25CollectiveMainloopBwdSm80ILi2ELi2EN4cute5tupleIJNS5_1CILi128EEES8_NS7_ILi64EEEEEENS_10bfloat16_tEfNS_4arch4Sm80ELb0ELb1ELb1ELb1ELb1ELb0ELb0ELb0ELi2ELi4ELi4ELi4ELb0EEENS1_21CollectiveEpilogueBwdISA_SB_SD_Li256ELb1ELb0ELi2EEENS1_19SingleTileSchedulerILb1ELb0ELb0ELi128EEEEEEEEEvNT_6ParamsE) ;  /* 0xffff692006007950 */ /* 0x000fea0003c3ffff */
        .type           $_ZN7cutlass13device_kernelIN5flash19enable_sm80_to_sm89INS1_16FlashAttnBwdSm80INS1_25CollectiveMainloopBwdSm80ILi2ELi2EN4cute5tupleIJNS5_1CILi128EEES8_NS7_ILi64EEEEEENS_10bfloat16_tEfNS_4arch4Sm80ELb0ELb1ELb1ELb1ELb1ELb0ELb0ELb0ELi2ELi4ELi4ELi4ELb0EEENS1_21CollectiveEpilogueBwdISA_SB_SD_Li256ELb1ELb0ELi2EEENS1_19SingleTileSchedulerILb1ELb0ELb0ELi128EEEEEEEEEvNT_6ParamsE$_ZN4cute3eso3ESOILb1ELb0EJNS_5tupleIJNS2_IJNS_1CILi1EEENS3_ILi0EEEEEENS2_IJS5_S5_EEEEEENS2_IJS5_iEEEEEC2ERKS8_RKS9_,@function
        .size           $_ZN7cutlass13device_kernelIN5flash19enable_sm80_to_sm89INS1_16FlashAttnBwdSm80INS1_25CollectiveMainloopBwdSm80ILi2ELi2EN4cute5tupleIJNS5_1CILi128EEES8_NS7_ILi64EEEEEENS_10bfloat16_tEfNS_4arch4Sm80ELb0ELb1ELb1ELb1ELb1ELb0ELb0ELb0ELi2ELi4ELi4ELi4ELb0EEENS1_21CollectiveEpilogueBwdISA_SB_SD_Li256ELb1ELb0ELi2EEENS1_19SingleTileSchedulerILb1ELb0ELb0ELi128EEEEEEEEEvNT_6ParamsE$_ZN4cute3eso3ESOILb1ELb0EJNS_5tupleIJNS2_IJNS_1CILi1EEENS3_ILi0EEEEEENS2_IJS5_S5_EEEEEENS2_IJS5_iEEEEEC2ERKS8_RKS9_,($_ZN7cutlass13device_kernelIN5flash19enable_sm80_to_sm89INS1_16FlashAttnBwdSm80INS1_25CollectiveMainloopBwdSm80ILi2ELi2EN4cute5tupleIJNS5_1CILi128EEES8_NS7_ILi64EEEEEENS_10bfloat16_tEfNS_4arch4Sm80ELb0ELb1ELb1ELb1ELb1ELb0ELb0ELb0ELi2ELi4ELi4ELi4ELb0EEENS1_21CollectiveEpilogueBwdISA_SB_SD_Li256ELb1ELb0ELi2EEENS1_19SingleTileSchedulerILb1ELb0ELb0ELi128EEEEEEEEEvNT_6ParamsE$_ZN4cute3eso3ESOILb1ELb0EJNS_5tupleIJNS2_IJNS_1CILi1EEENS3_ILi0EEEEEES5_EEENS2_IJNS2_IJS5_S5_EEEiEEEEEC2ERKS7_RKS9_ - $_ZN7cutlass13device_kernelIN5flash19enable_sm80_to_sm89INS1_16FlashAttnBwdSm80INS1_25CollectiveMainloopBwdSm80ILi2ELi2EN4cute5tupleIJNS5_1CILi128EEES8_NS7_ILi64EEEEEENS_10bfloat16_tEfNS_4arch4Sm80ELb0ELb1ELb1ELb1ELb1ELb0ELb0ELb0ELi2ELi4ELi4ELi4ELb0EEENS1_21CollectiveEpilogueBwdISA_SB_SD_Li256ELb1ELb0ELi2EEENS1_19SingleTileSchedulerILb1ELb0ELb0ELi128EEEEEEEEEvNT_6ParamsE$_ZN4cute3eso3ESOILb1ELb0EJNS_5tupleIJNS2_IJNS_1CILi1EEENS3_ILi0EEEEEENS2_IJS5_S5_EEEEEENS2_IJS5_iEEEEEC2ERKS8_RKS9_)
$_ZN7cutlass13device_kernelIN5flash19enable_sm80_to_sm89INS1_16FlashAttnBwdSm80INS1_25CollectiveMainloopBwdSm80ILi2ELi2EN4cute5tupleIJNS5_1CILi128EEES8_NS7_ILi64EEEEEENS_10bfloat16_tEfNS_4arch4Sm80ELb0ELb1ELb1ELb1ELb1ELb0ELb0ELb0ELi2ELi4ELi4ELi4ELb0EEENS1_21CollectiveEpilogueBwdISA_SB_SD_Li256ELb1ELb0ELi2EEENS1_19SingleTileSchedulerILb1ELb0ELb0ELi128EEEEEEEEEvNT_6ParamsE$_ZN4cute3eso3ESOILb1ELb0EJNS_5tupleIJNS2_IJNS_1CILi1EEENS3_ILi0EEEEEENS2_IJS5_S5_EEEEEENS2_IJS5_iEEEEEC2ERKS8_RKS9_:
[----:B------:R-:W-:Y:S02]  /*96e0*/  IADD3 R2, R70, -c[0x0][0x20], RZ ;  /* 0x8000080046027a10 */ /* 0x000fe40007ffe0ff */
[----:B------:R-:W-:-:S03]  /*96f0*/  MOV R5, 0x0 ;  /* 0x0000000000057802 */ /* 0x000fc60000000f00 */
[----:B------:R1:W-:Y:S01]  /*9700*/  STL [R2], R3 ;  /* 0x0000000302007387 */ /* 0x0003e20000100800 */
[----:B------:R-:W-:Y:S05]  /*9710*/  RET.REL.NODEC R4 `(_ZN7cutlass13device_kernelIN5flash19enable_sm80_to_sm89INS1_16FlashAttnBwdSm80INS1_25CollectiveMainloopBwdSm80ILi2ELi2EN4cute5tupleIJNS5_1CILi128EEES8_NS7_ILi64EEEEEENS_10bfloat16_tEfNS_4arch4Sm80ELb0ELb1ELb1ELb1ELb1ELb0ELb0ELb0ELi2ELi4ELi4ELi4ELb0EEENS1_21CollectiveEpilogueBwdISA_SB_SD_Li256ELb1ELb0ELi2EEENS1_19SingleTileSchedulerILb1ELb0ELb0ELi128EEEEEEEEEvNT_6ParamsE) ;  /* 0xffff68e004007950 */ /* 0x000fea0003c3ffff */
        .type           $_ZN7cutlass13device_kernelIN5flash19enable_sm80_to_sm89INS1_16FlashAttnBwdSm80INS1_25CollectiveMainloopBwdSm80ILi2ELi2EN4cute5tupleIJNS5_1CILi128EEES8_NS7_ILi64EEEEEENS_10bfloat16_tEfNS_4arch4Sm80ELb0ELb1ELb1ELb1ELb1ELb0ELb0ELb0ELi2ELi4ELi4ELi4ELb0EEENS1_21CollectiveEpilogueBwdISA_SB_SD_Li256ELb1ELb0ELi2EEENS1_19SingleTileSchedulerILb1ELb0ELb0ELi128EEEEEEEEEvNT_6ParamsE$_ZN4cute3eso3ESOILb1ELb0EJNS_5tupleIJNS2_IJNS_1CILi1EEENS3_ILi0EEEEEES5_EEENS2_IJNS2_IJS5_S5_EEEiEEEEEC2ERKS7_RKS9_,@function
        .size           $_ZN7cutlass13device_kernelIN5flash19enable_sm80_to_sm89INS1_16FlashAttnBwdSm80INS1_25CollectiveMainloopBwdSm80ILi2ELi2EN4cute5tupleIJNS5_1CILi128EEES8_NS7_ILi64EEEEEENS_10bfloat16_tEfNS_4arch4Sm80ELb0ELb1ELb1ELb1ELb1ELb0ELb0ELb0ELi2ELi4ELi4ELi4ELb0EEENS1_21CollectiveEpilogueBwdISA_SB_SD_Li256ELb1ELb0ELi2EEENS1_19SingleTileSchedulerILb1ELb0ELb0ELi128EEEEEEEEEvNT_6ParamsE$_ZN4cute3eso3ESOILb1ELb0EJNS_5tupleIJNS2_IJNS_1CILi1EEENS3_ILi0EEEEEES5_EEENS2_IJNS2_IJS5_S5_EEEiEEEEEC2ERKS7_RKS9_,($_ZN7cutlass13device_kernelIN5flash19enable_sm80_to_sm89INS1_16FlashAttnBwdSm80INS1_25CollectiveMainloopBwdSm80ILi2ELi2EN4cute5tupleIJNS5_1CILi128EEES8_NS7_ILi64EEEEEENS_10bfloat16_tEfNS_4arch4Sm80ELb0ELb1ELb1ELb1ELb1ELb0ELb0ELb0ELi2ELi4ELi4ELi4ELb0EEENS1_21CollectiveEpilogueBwdISA_SB_SD_Li256ELb1ELb0ELi2EEENS1_19SingleTileSchedulerILb1ELb0ELb0ELi128EEEEEEEEEvNT_6ParamsE$_ZN4cute3eso3ESOILb1ELb0EJNS_5tupleIJNS2_IJNS_1CILi2EEES4_EEENS3_ILi8EEES5_EEENS2_IJNS2_IJNS3_ILi1EEEiEEENS3_ILi1024EEENS2_IJiiEEEEEEEEC2ERKS7_RKSC_ - $_ZN7cutlass13device_kernelIN5flash19enable_sm80_to_sm89INS1_16FlashAttnBwdSm80INS1_25CollectiveMainloopBwdSm80ILi2ELi2EN4cute5tupleIJNS5_1CILi128EEES8_NS7_ILi64EEEEEENS_10bfloat16_tEfNS_4arch4Sm80ELb0ELb1ELb1ELb1ELb1ELb0ELb0ELb0ELi2ELi4ELi4ELi4ELb0EEENS1_21CollectiveEpilogueBwdISA_SB_SD_Li256ELb1ELb0ELi2EEENS1_19SingleTileSchedulerILb1ELb0ELb0ELi128EEEEEEEEEvNT_6ParamsE$_ZN4cute3eso3ESOILb1ELb0EJNS_5tupleIJNS2_IJNS_1CILi1EEENS3_ILi0EEEEEES5_EEENS2_IJNS2_IJS5_S5_EEEiEEEEEC2ERKS7_RKS9_)
$_ZN7cutlass13device_kernelIN5flash19enable_sm80_to_sm89INS1_16FlashAttnBwdSm80INS1_25CollectiveMainloopBwdSm80ILi2ELi2EN4cute5tupleIJNS5_1CILi128EEES8_NS7_ILi64EEEEEENS_10bfloat16_tEfNS_4arch4Sm80ELb0ELb1ELb1ELb1ELb1ELb0ELb0ELb0ELi2ELi4ELi4ELi4ELb0EEENS1_21CollectiveEpilogueBwdISA_SB_SD_Li256ELb1ELb0ELi2EEENS1_19SingleTileSchedulerILb1ELb0ELb0ELi128EEEEEEEEEvNT_6ParamsE$_ZN4cute3eso3ESOILb1ELb0EJNS_5tupleIJNS2_IJNS_1CILi1EEENS3_ILi0EEEEEES5_EEENS2_IJNS2_IJS5_S5_EEEiEEEEEC2ERKS7_RKS9_:
[----:B------:R-:W-:Y:S02]  /*9720*/  IADD3 R2, R70, -c[0x0][0x20], RZ ;  /* 0x8000080046027a10 */ /* 0x000fe40007ffe0ff */
[----:B------:R-:W-:-:S03]  /*9730*/  MOV R5, 0x0 ;  /* 0x0000000000057802 */ /* 0x000fc60000000f00 */
[----:B------:R1:W-:Y:S01]  /*9740*/  STL [R2], R3 ;  /* 0x0000000302007387 */ /* 0x0003e20000100800 */
[----:B------:R-:W-:Y:S05]  /*9750*/  RET.REL.NODEC R4 `(_ZN7cutlass13device_kernelIN5flash19enable_sm80_to_sm89INS1_16FlashAttnBwdSm80INS1_25CollectiveMainloopBwdSm80ILi2ELi2EN4cute5tupleIJNS5_1CILi128EEES8_NS7_ILi64EEEEEENS_10bfloat16_tEfNS_4arch4Sm80ELb0ELb1ELb1ELb1ELb1ELb0ELb0ELb0ELi2ELi4ELi4ELi4ELb0EEENS1_21CollectiveEpilogueBwdISA_SB_SD_Li256ELb1ELb0ELi2EEENS1_19SingleTileSchedulerILb1ELb0ELb0ELi128EEEEEEEEEvNT_6ParamsE) ;  /* 0xffff68a004007950 */ /* 0x000fea0003c3ffff */
        .type           $_ZN7cutlass13device_kernelIN5flash19enable_sm80_to_sm89INS1_16FlashAttnBwdSm80INS1_25CollectiveMainloopBwdSm80ILi2ELi2EN4cute5tupleIJNS5_1CILi128EEES8_NS7_ILi64EEEEEENS_10bfloat16_tEfNS_4arch4Sm80ELb0ELb1ELb1ELb1ELb1ELb0ELb0ELb0ELi2ELi4ELi4ELi4ELb0EEENS1_21CollectiveEpilogueBwdISA_SB_SD_Li256ELb1ELb0ELi2EEENS1_19SingleTileSchedulerILb1ELb0ELb0ELi128EEEEEEEEEvNT_6ParamsE$_ZN4cute3eso3ESOILb1ELb0EJNS_5tupleIJNS2_IJNS_1CILi2EEES4_EEENS3_ILi8EEES5_EEENS2_IJNS2_IJNS3_ILi1EEEiEEENS3_ILi1024EEENS2_IJiiEEEEEEEEC2ERKS7_RKSC_,@function
        .size           $_ZN7cutlass13device_kernelIN5flash19enable_sm80_to_sm89INS1_16FlashAttnBwdSm80INS1_25CollectiveMainloopBwdSm80ILi2ELi2EN4cute5tupleIJNS5_1CILi128EEES8_NS7_ILi64EEEEEENS_10bfloat16_tEfNS_4arch4Sm80ELb0ELb1ELb1ELb1ELb1ELb0ELb0ELb0ELi2ELi4ELi4ELi4ELb0EEENS1_21CollectiveEpilogueBwdISA_SB_SD_Li256ELb1ELb0ELi2EEENS1_19SingleTileSchedulerILb1ELb0ELb0ELi128EEEEEEEEEvNT_6ParamsE$_ZN4cute3eso3ESOILb1ELb0EJNS_5tupleIJNS2_IJNS_1CILi2EEES4_EEENS3_ILi8EEES5_EEENS2_IJNS2_IJNS3_ILi1EEEiEEENS3_ILi1024EEENS2_IJiiEEEEEEEEC2ERKS7_RKSC_,($_ZN7cutlass13device_kernelIN5flash19enable_sm80_to_sm89INS1_16FlashAttnBwdSm80INS1_25CollectiveMainloopBwdSm80ILi2ELi2EN4cute5tupleIJNS5_1CILi128EEES8_NS7_ILi64EEEEEENS_10bfloat16_tEfNS_4arch4Sm80ELb0ELb1ELb1ELb1ELb1ELb0ELb0ELb0ELi2ELi4ELi4ELi4ELb0EEENS1_21CollectiveEpilogueBwdISA_SB_SD_Li256ELb1ELb0ELi2EEENS1_19SingleTileSchedulerILb1ELb0ELb0ELi128EEEEEEEEEvNT_6ParamsE$_ZN4cute3eso3ESOILb1ELb0EJNS_5tupleIJNS2_IJNS_1CILi2EEES4_EEES4_EEENS2_IJNS2_IJiiEEENS3_ILi8192EEEEEEEEC2ERKS6_RKS9_ - $_ZN7cutlass13device_kernelIN5flash19enable_sm80_to_sm89INS1_16FlashAttnBwdSm80INS1_25CollectiveMainloopBwdSm80ILi2ELi2EN4cute5tupleIJNS5_1CILi128EEES8_NS7_ILi64EEEEEENS_10bfloat16_tEfNS_4arch4Sm80ELb0ELb1ELb1ELb1ELb1ELb0ELb0ELb0ELi2ELi4ELi4ELi4ELb0EEENS1_21CollectiveEpilogueBwdISA_SB_SD_Li256ELb1ELb0ELi2EEENS1_19SingleTileSchedulerILb1ELb0ELb0ELi128EEEEEEEEEvNT_6ParamsE$_ZN4cute3eso3ESOILb1ELb0EJNS_5tupleIJNS2_IJNS_1CILi2EEES4_EEENS3_ILi8EEES5_EEENS2_IJNS2_IJNS3_ILi1EEEiEEENS3_ILi1024EEENS2_IJiiEEEEEEEEC2ERKS7_RKSC_)
$_ZN7cutlass13device_kernelIN5flash19enable_sm80_to_sm89INS1_16FlashAttnBwdSm80INS1_25CollectiveMainloopBwdSm80ILi2ELi2EN4cute5tupleIJNS5_1CILi128EEES8_NS7_ILi64EEEEEENS_10bfloat16_tEfNS_4arch4Sm80ELb0ELb1ELb1ELb1ELb1ELb0ELb0ELb0ELi2ELi4ELi4ELi4ELb0EEENS1_21CollectiveEpilogueBwdISA_SB_SD_Li256ELb1ELb0ELi2EEENS1_19SingleTileSchedulerILb1ELb0ELb0ELi128EEEEEEEEEvNT_6ParamsE$_ZN4cute3eso3ESOILb1ELb0EJNS_5tupleIJNS2_IJNS_1CILi2EEES4_EEENS3_ILi8EEES5_EEENS2_IJNS2_IJNS3_ILi1EEEiEEENS3_ILi1024EEENS2_IJiiEEEEEEEEC2ERKS7_RKSC_:
[----:B------:R-:W-:Y:S01]  /*9760*/  IADD3 R4, R25, -c[0x0][0x20], RZ ;  /* 0x8000080019047a10 */ /* 0x000fe20007ffe0ff */
[----:B------:R-:W-:Y:S01]  /*9770*/  IMAD.MOV.U32 R16, RZ, RZ, R8 ;  /* 0x000000ffff107224 */ /* 0x000fe200078e0008 */
[----:B------:R-:W-:-:S03]  /*9780*/  MOV R17, 0x0 ;  /* 0x0000000000117802 */ /* 0x000fc60000000f00 */
[----:B------:R1:W-:Y:S04]  /*9790*/  STL [R4], R2 ;  /* 0x0000000204007387 */ /* 0x0003e80000100800 */
[----:B------:R1:W-:Y:S04]  /*97a0*/  STL [R4+0x4], R3 ;  /* 0x0000040304007387 */ /* 0x0003e80000100800 */
[----:B------:R1:W-:Y:S01]  /*97b0*/  STL [R4+0x8], R5 ;  /* 0x0000080504007387 */ /* 0x0003e20000100800 */
[----:B------:R-:W-:Y:S05]  /*97c0*/  RET.REL.NODEC R16 `(_ZN7cutlass13device_kernelIN5flash19enable_sm80_to_sm89INS1_16FlashAttnBwdSm80INS1_25CollectiveMainloopBwdSm80ILi2ELi2EN4cute5tupleIJNS5_1CILi128EEES8_NS7_ILi64EEEEEENS_10bfloat16_tEfNS_4arch4Sm80ELb0ELb1ELb1ELb1ELb1ELb0ELb0ELb0ELi2ELi4ELi4ELi4ELb0EEENS1_21CollectiveEpilogueBwdISA_SB_SD_Li256ELb1ELb0ELi2EEENS1_19SingleTileSchedulerILb1ELb0ELb0ELi128EEEEEEEEEvNT_6ParamsE) ;  /* 0xffff683010007950 */ /* 0x000fea0003c3ffff */
        .type           $_ZN7cutlass13device_kernelIN5flash19enable_sm80_to_sm89INS1_16FlashAttnBwdSm80INS1_25CollectiveMainloopBwdSm80ILi2ELi2EN4cute5tupleIJNS5_1CILi128EEES8_NS7_ILi64EEEEEENS_10bfloat16_tEfNS_4arch4Sm80ELb0ELb1ELb1ELb1ELb1ELb0ELb0ELb0ELi2ELi4ELi4ELi4ELb0EEENS1_21CollectiveEpilogueBwdISA_SB_SD_Li256ELb1ELb0ELi2EEENS1_19SingleTileSchedulerILb1ELb0ELb0ELi128EEEEEEEEEvNT_6ParamsE$_ZN4cute3eso3ESOILb1ELb0EJNS_5tupleIJNS2_IJNS_1CILi2EEES4_EEES4_EEENS2_IJNS2_IJiiEEENS3_ILi8192EEEEEEEEC2ERKS6_RKS9_,@function
        .size           $_ZN7cutlass13device_kernelIN5flash19enable_sm80_to_sm89INS1_16FlashAttnBwdSm80INS1_25CollectiveMainloopBwdSm80ILi2ELi2EN4cute5tupleIJNS5_1CILi128EEES8_NS7_ILi64EEEEEENS_10bfloat16_tEfNS_4arch4Sm80ELb0ELb1ELb1ELb1ELb1ELb0ELb0ELb0ELi2ELi4ELi4ELi4ELb0EEENS1_21CollectiveEpilogueBwdISA_SB_SD_Li256ELb1ELb0ELi2EEENS1_19SingleTileSchedulerILb1ELb0ELb0ELi128EEEEEEEEEvNT_6ParamsE$_ZN4cute3eso3ESOILb1ELb0EJNS_5tupleIJNS2_IJNS_1CILi2EEES4_EEES4_EEENS2_IJNS2_IJiiEEENS3_ILi8192EEEEEEEEC2ERKS6_RKS9_,($_ZN7cutlass13device_kernelIN5flash19enable_sm80_to_sm89INS1_16FlashAttnBwdSm80INS1_25CollectiveMainloopBwdSm80ILi2ELi2EN4cute5tupleIJNS5_1CILi128EEES8_NS7_ILi64EEEEEENS_10bfloat16_tEfNS_4arch4Sm80ELb0ELb1ELb1ELb1ELb1ELb0ELb0ELb0ELi2ELi4ELi4ELi4ELb0EEENS1_21CollectiveEpilogueBwdISA_SB_SD_Li256ELb1ELb0ELi2EEENS1_19SingleTileSchedulerILb1ELb0ELb0ELi128EEEEEEEEEvNT_6ParamsE$_ZN4cute3eso3ESOILb1ELb0EJNS_5tupleIJNS2_IJNS_1CILi2EEES4_EEES5_NS3_ILi8EEEEEENS2_IJNS2_IJiNS3_ILi512EEEEEENS2_IJiiEEENS3_ILi1024EEEEEEEEC2ERKS7_RKSC_ - $_ZN7cutlass13device_kernelIN5flash19enable_sm80_to_sm89INS1_16FlashAttnBwdSm80INS1_25CollectiveMainloopBwdSm80ILi2ELi2EN4cute5tupleIJNS5_1CILi128EEES8_NS7_ILi64EEEEEENS_10bfloat16_tEfNS_4arch4Sm80ELb0ELb1ELb1ELb1ELb1ELb0ELb0ELb0ELi2ELi4ELi4ELi4ELb0EEENS1_21CollectiveEpilogueBwdISA_SB_SD_Li256ELb1ELb0ELi2EEENS1_19SingleTileSchedulerILb1ELb0ELb0ELi128EEEEEEEEEvNT_6ParamsE$_ZN4cute3eso3ESOILb1ELb0EJNS_5tupleIJNS2_IJNS_1CILi2EEES4_EEES4_EEENS2_IJNS2_IJiiEEENS3_ILi8192EEEEEEEEC2ERKS6_RKS9_)
$_ZN7cutlass13device_kernelIN5flash19enable_sm80_to_sm89INS1_16FlashAttnBwdSm80INS1_25CollectiveMainloopBwdSm80ILi2ELi2EN4cute5tupleIJNS5_1CILi128EEES8_NS7_ILi64EEEEEENS_10bfloat16_tEfNS_4arch4Sm80ELb0ELb1ELb1ELb1ELb1ELb0ELb0ELb0ELi2ELi4ELi4ELi4ELb0EEENS1_21CollectiveEpilogueBwdISA_SB_SD_Li256ELb1ELb0ELi2EEENS1_19SingleTileSchedulerILb1ELb0ELb0ELi128EEEEEEEEEvNT_6ParamsE$_ZN4cute3eso3ESOILb1ELb0EJNS_5tupleIJNS2_IJNS_1CILi2EEES4_EEES4_EEENS2_IJNS2_IJiiEEENS3_ILi8192EEEEEEEEC2ERKS6_RKS9_:
[----:B------:R-:W-:Y:S01]  /*97d0*/  IADD3 R4, R69, -c[0x0][0x20], RZ ;  /* 0x8000080045047a10 */ /* 0x000fe20007ffe0ff */
[----:B------:R-:W-:Y:S01]  /*97e0*/  IMAD.MOV.U32 R74, RZ, RZ, R6 ;  /* 0x000000ffff4a7224 */ /* 0x000fe200078e0006 */
[----:B------:R-:W-:-:S03]  /*97f0*/  MOV R75, 0x0 ;  /* 0x00000000004b7802 */ /* 0x000fc60000000f00 */
[----:B------:R1:W-:Y:S04]  /*9800*/  STL [R4], R2 ;  /* 0x0000000204007387 */ /* 0x0003e80000100800 */
[----:B------:R1:W-:Y:S01]  /*9810*/  STL [R4+0x4], R3 ;  /* 0x0000040304007387 */ /* 0x0003e20000100800 */
[----:B------:R-:W-:Y:S05]  /*9820*/  RET.REL.NODEC R74 `(_ZN7cutlass13device_kernelIN5flash19enable_sm80_to_sm89INS1_16FlashAttnBwdSm80INS1_25CollectiveMainloopBwdSm80ILi2ELi2EN4cute5tupleIJNS5_1CILi128EEES8_NS7_ILi64EEEEEENS_10bfloat16_tEfNS_4arch4Sm80ELb0ELb1ELb1ELb1ELb1ELb0ELb0ELb0ELi2ELi4ELi4ELi4ELb0EEENS1_21CollectiveEpilogueBwdISA_SB_SD_Li256ELb1ELb0ELi2EEENS1_19SingleTileSchedulerILb1ELb0ELb0ELi128EEEEEEEEEvNT_6ParamsE) ;  /* 0xffff67d04a007950 */ /* 0x000fea0003c3ffff */
        .type           $_ZN7cutlass13device_kernelIN5flash19enable_sm80_to_sm89INS1_16FlashAttnBwdSm80INS1_25CollectiveMainloopBwdSm80ILi2ELi2EN4cute5tupleIJNS5_1CILi128EEES8_NS7_ILi64EEEEEENS_10bfloat16_tEfNS_4arch4Sm80ELb0ELb1ELb1ELb1ELb1ELb0ELb0ELb0ELi2ELi4ELi4ELi4ELb0EEENS1_21CollectiveEpilogueBwdISA_SB_SD_Li256ELb1ELb0ELi2EEENS1_19SingleTileSchedulerILb1ELb0ELb0ELi128EEEEEEEEEvNT_6ParamsE$_ZN4cute3eso3ESOILb1ELb0EJNS_5tupleIJNS2_IJNS_1CILi2EEES4_EEES5_NS3_ILi8EEEEEENS2_IJNS2_IJiNS3_ILi512EEEEEENS2_IJiiEEENS3_ILi1024EEEEEEEEC2ERKS7_RKSC_,@function
        .size           $_ZN7cutlass13device_kernelIN5flash19enable_sm80_to_sm89INS1_16FlashAttnBwdSm80INS1_25CollectiveMainloopBwdSm80ILi2ELi2EN4cute5tupleIJNS5_1CILi128EEES8_NS7_ILi64EEEEEENS_10bfloat16_tEfNS_4arch4Sm80ELb0ELb1ELb1ELb1ELb1ELb0ELb0ELb0ELi2ELi4ELi4ELi4ELb0EEENS1_21CollectiveEpilogueBwdISA_SB_SD_Li256ELb1ELb0ELi2EEENS1_19SingleTileSchedulerILb1ELb0ELb0ELi128EEEEEEEEEvNT_6ParamsE$_ZN4cute3eso3ESOILb1ELb0EJNS_5tupleIJNS2_IJNS_1CILi2EEES4_EEES5_NS3_ILi8EEEEEENS2_IJNS2_IJiNS3_ILi512EEEEEENS2_IJiiEEENS3_ILi1024EEEEEEEEC2ERKS7_RKSC_,($_ZN7cutlass13device_kernelIN5flash19enable_sm80_to_sm89INS1_16FlashAttnBwdSm80INS1_25CollectiveMainloopBwdSm80ILi2ELi2EN4cute5tupleIJNS5_1CILi128EEES8_NS7_ILi64EEEEEENS_10bfloat16_tEfNS_4arch4Sm80ELb0ELb1ELb1ELb1ELb1ELb0ELb0ELb0ELi2ELi4ELi4ELi4ELb0EEENS1_21CollectiveEpilogueBwdISA_SB_SD_Li256ELb1ELb0ELi2EEENS1_19SingleTileSchedulerILb1ELb0ELb0ELi128EEEEEEEEEvNT_6ParamsE$_ZN4cute3eso3ESOILb1ELb0EJNS_5tupleIJNS2_IJNS_1CILi2EEES4_S4_EEES4_NS2_IJNS2_IJS4_S4_EEES4_EEEEEENS2_IJNS2_IJNS3_ILi1EEENS3_ILi512EEEiEEENS3_ILi4096EEENS2_IJNS2_IJiiEEENS3_ILi8192EEEEEEEEEEEC2ERKS8_RKSG_ - $_ZN7cutlass13device_kernelIN5flash19enable_sm80_to_sm89INS1_16FlashAttnBwdSm80INS1_25CollectiveMainloopBwdSm80ILi2ELi2EN4cute5tupleIJNS5_1CILi128EEES8_NS7_ILi64EEEEEENS_10bfloat16_tEfNS_4arch4Sm80ELb0ELb1ELb1ELb1ELb1ELb0ELb0ELb0ELi2ELi4ELi4ELi4ELb0EEENS1_21CollectiveEpilogueBwdISA_SB_SD_Li256ELb1ELb0ELi2EEENS1_19SingleTileSchedulerILb1ELb0ELb0ELi128EEEEEEEEEvNT_6ParamsE$_ZN4cute3eso3ESOILb1ELb0EJNS_5tupleIJNS2_IJNS_1CILi2EEES4_EEES5_NS3_ILi8EEEEEENS2_IJNS2_IJiNS3_ILi512EEEEEENS2_IJiiEEENS3_ILi1024EEEEEEEEC2ERKS7_RKSC_)
$_ZN7cutlass13device_kernelIN5flash19enable_sm80_to_sm89INS1_16FlashAttnBwdSm80INS1_25CollectiveMainloopBwdSm80ILi2ELi2EN4cute5tupleIJNS5_1CILi128EEES8_NS7_ILi64EEEEEENS_10bfloat16_tEfNS_4arch4Sm80ELb0ELb1ELb1ELb1ELb1ELb0ELb0ELb0ELi2ELi4ELi4ELi4ELb0EEENS1_21CollectiveEpilogueBwdISA_SB_SD_Li256ELb1ELb0ELi2EEENS1_19SingleTileSchedulerILb1ELb0ELb0ELi128EEEEEEEEEvNT_6ParamsE$_ZN4cute3eso3ESOILb1ELb0EJNS_5tupleIJNS2_IJNS_1CILi2EEES4_EEES5_NS3_ILi8EEEEEENS2_IJNS2_IJiNS3_ILi512EEEEEENS2_IJiiEEENS3_ILi1024EEEEEEEEC2ERKS7_RKSC_:
[----:B------:R-:W-:Y:S01]  /*9830*/  IADD3 R4, R63, -c[0x0][0x20], RZ ;  /* 0x800008003f047a10 */ /* 0x000fe20007ffe0ff */
[----:B------:R-:W-:Y:S01]  /*9840*/  IMAD.MOV.U32 R16, RZ, RZ, R8 ;  /* 0x000000ffff107224 */ /* 0x000fe200078e0008 */
[----:B------:R-:W-:-:S03]  /*9850*/  MOV R17, 0x0 ;  /* 0x0000000000117802 */ /* 0x000fc60000000f00 */
[----:B------:R1:W-:Y:S04]  /*9860*/  STL [R4], R2 ;  /* 0x0000000204007387 */ /* 0x0003e80000100800 */
[----:B------:R1:W-:Y:S04]  /*9870*/  STL [R4+0x4], R3 ;  /* 0x0000040304007387 */ /* 0x0003e80000100800 */
[----:B------:R1:W-:Y:S01]  /*9880*/  STL [R4+0x8], R5 ;  /* 0x0000080504007387 */ /* 0x0003e20000100800 */
[----:B------:R-:W-:Y:S05]  /*9890*/  RET.REL.NODEC R16 `(_ZN7cutlass13device_kernelIN5flash19enable_sm80_to_sm89INS1_16FlashAttnBwdSm80INS1_25CollectiveMainloopBwdSm80ILi2ELi2EN4cute5tupleIJNS5_1CILi128EEES8_NS7_ILi64EEEEEENS_10bfloat16_tEfNS_4arch4Sm80ELb0ELb1ELb1ELb1ELb1ELb0ELb0ELb0ELi2ELi4ELi4ELi4ELb0EEENS1_21CollectiveEpilogueBwdISA_SB_SD_Li256ELb1ELb0ELi2EEENS1_19SingleTileSchedulerILb1ELb0ELb0ELi128EEEEEEEEEvNT_6ParamsE) ;  /* 0xffff676010007950 */ /* 0x000fea0003c3ffff */
        .type           $_ZN7cutlass13device_kernelIN5flash19enable_sm80_to_sm89INS1_16FlashAttnBwdSm80INS1_25CollectiveMainloopBwdSm80ILi2ELi2EN4cute5tupleIJNS5_1CILi128EEES8_NS7_ILi64EEEEEENS_10bfloat16_tEfNS_4arch4Sm80ELb0ELb1ELb1ELb1ELb1ELb0ELb0ELb0ELi2ELi4ELi4ELi4ELb0EEENS1_21CollectiveEpilogueBwdISA_SB_SD_Li256ELb1ELb0ELi2EEENS1_19SingleTileSchedulerILb1ELb0ELb0ELi128EEEEEEEEEvNT_6ParamsE$_ZN4cute3eso3ESOILb1ELb0EJNS_5tupleIJNS2_IJNS_1CILi2EEES4_S4_EEES4_NS2_IJNS2_IJS4_S4_EEES4_EEEEEENS2_IJNS2_IJNS3_ILi1EEENS3_ILi512EEEiEEENS3_ILi4096EEENS2_IJNS2_IJiiEEENS3_ILi8192EEEEEEEEEEEC2ERKS8_RKSG_,@function
        .size           $_ZN7cutlass13device_kernelIN5flash19enable_sm80_to_sm89INS1_16FlashAttnBwdSm80INS1_25CollectiveMainloopBwdSm80ILi2ELi2EN4cute5tupleIJNS5_1CILi128EEES8_NS7_ILi64EEEEEENS_10bfloat16_tEfNS_4arch4Sm80ELb0ELb1ELb1ELb1ELb1ELb0ELb0ELb0ELi2ELi4ELi4ELi4ELb0EEENS1_21CollectiveEpilogueBwdISA_SB_SD_Li256ELb1ELb0ELi2EEENS1_19SingleTileSchedulerILb1ELb0ELb0ELi128EEEEEEEEEvNT_6ParamsE$_ZN4cute3eso3ESOILb1ELb0EJNS_5tupleIJNS2_IJNS_1CILi2EEES4_S4_EEES4_NS2_IJNS2_IJS4_S4_EEES4_EEEEEENS2_IJNS2_IJNS3_ILi1EEENS3_ILi512EEEiEEENS3_ILi4096EEENS2_IJNS2_IJiiEEENS3_ILi8192EEEEEEEEEEEC2ERKS8_RKSG_,($_ZN7cutlass13device_kernelIN5flash19enable_sm80_to_sm89INS1_16FlashAttnBwdSm80INS1_25CollectiveMainloopBwdSm80ILi2ELi2EN4cute5tupleIJNS5_1CILi128EEES8_NS7_ILi64EEEEEENS_10bfloat16_tEfNS_4arch4Sm80ELb0ELb1ELb1ELb1ELb1ELb0ELb0ELb0ELi2ELi4ELi4ELi4ELb0EEENS1_21CollectiveEpilogueBwdISA_SB_SD_Li256ELb1ELb0ELi2EEENS1_19SingleTileSchedulerILb1ELb0ELb0ELi128EEEEEEEEEvNT_6ParamsE$_ZN4cute3eso3ESOILb1ELb0EJNS_5tupleIJNS2_IJNS_1CILi2EEES4_S4_EEES4_NS2_IJS4_S4_EEEEEENS2_IJNS2_IJNS3_ILi1EEENS3_ILi512EEEiEEENS3_ILi4096EEENS2_IJiiEEEEEEEEC2ERKS7_RKSD_ - $_ZN7cutlass13device_kernelIN5flash19enable_sm80_to_sm89INS1_16FlashAttnBwdSm80INS1_25CollectiveMainloopBwdSm80ILi2ELi2EN4cute5tupleIJNS5_1CILi128EEES8_NS7_ILi64EEEEEENS_10bfloat16_tEfNS_4arch4Sm80ELb0ELb1ELb1ELb1ELb1ELb0ELb0ELb0ELi2ELi4ELi4ELi4ELb0EEENS1_21CollectiveEpilogueBwdISA_SB_SD_Li256ELb1ELb0ELi2EEENS1_19SingleTileSchedulerILb1ELb0ELb0ELi128EEEEEEEEEvNT_6ParamsE$_ZN4cute3eso3ESOILb1ELb0EJNS_5tupleIJNS2_IJNS_1CILi2EEES4_S4_EEES4_NS2_IJNS2_IJS4_S4_EEES4_EEEEEENS2_IJNS2_IJNS3_ILi1EEENS3_ILi512EEEiEEENS3_ILi4096EEENS2_IJNS2_IJiiEEENS3_ILi8192EEEEEEEEEEEC2ERKS8_RKSG_)
$_ZN7cutlass13device_kernelIN5flash19enable_sm80_to_sm89INS1_16FlashAttnBwdSm80INS1_25CollectiveMainloopBwdSm80ILi2ELi2EN4cute5tupleIJNS5_1CILi128EEES8_NS7_ILi64EEEEEENS_10bfloat16_tEfNS_4arch4Sm80ELb0ELb1ELb1ELb1ELb1ELb0ELb0ELb0ELi2ELi4ELi4ELi4ELb0EEENS1_21CollectiveEpilogueBwdISA_SB_SD_Li256ELb1ELb0ELi2EEENS1_19SingleTileSchedulerILb1ELb0ELb0ELi128EEEEEEEEEvNT_6ParamsE$_ZN4cute3eso3ESOILb1ELb0EJNS_5tupleIJNS2_IJNS_1CILi2EEES4_S4_EEES4_NS2_IJNS2_IJS4_S4_EEES4_EEEEEENS2_IJNS2_IJNS3_ILi1EEENS3_ILi512EEEiEEENS3_ILi4096EEENS2_IJNS2_IJiiEEENS3_ILi8192EEEEEEEEEEEC2ERKS8_RKSG_:
[----:B------:R-:W-:Y:S01]  /*98a0*/  IADD3 R4, R63, -c[0x0][0x20], RZ ;  /* 0x800008003f047a10 */ /* 0x000fe20007ffe0ff */
[----:B------:R-:W-:Y:S01]  /*98b0*/  IMAD.MOV.U32 R74, RZ, RZ, R8 ;  /* 0x000000ffff4a7224 */ /* 0x000fe200078e0008 */
[----:B------:R-:W-:-:S03]  /*98c0*/  MOV R75, 0x0 ;  /* 0x00000000004b7802 */ /* 0x000fc60000000f00 */
[----:B------:R1:W-:Y:S04]  /*98d0*/  STL [R4], R2 ;  /* 0x0000000204007387 */ /* 0x0003e80000100800 */
[----:B------:R1:W-:Y:S04]  /*98e0*/  STL [R4+0x4], R3 ;  /* 0x0000040304007387 */ /* 0x0003e80000100800 */
[----:B------:R1:W-:Y:S01]  /*98f0*/  STL [R4+0x8], R5 ;  /* 0x0000080504007387 */ /* 0x0003e20000100800 */
[----:B------:R-:W-:Y:S05]  /*9900*/  RET.REL.NODEC R74 `(_ZN7cutlass13device_kernelIN5flash19enable_sm80_to_sm89INS1_16FlashAttnBwdSm80INS1_25CollectiveMainloopBwdSm80ILi2ELi2EN4cute5tupleIJNS5_1CILi128EEES8_NS7_ILi64EEEEEENS_10bfloat16_tEfNS_4arch4Sm80ELb0ELb1ELb1ELb1ELb1ELb0ELb0ELb0ELi2ELi4ELi4ELi4ELb0EEENS1_21CollectiveEpilogueBwdISA_SB_SD_Li256ELb1ELb0ELi2EEENS1_19SingleTileSchedulerILb1ELb0ELb0ELi128EEEEEEEEEvNT_6ParamsE) ;  /* 0xffff66f04a007950 */ /* 0x000fea0003c3ffff */
        .type           $_ZN7cutlass13device_kernelIN5flash19enable_sm80_to_sm89INS1_16FlashAttnBwdSm80INS1_25CollectiveMainloopBwdSm80ILi2ELi2EN4cute5tupleIJNS5_1CILi128EEES8_NS7_ILi64EEEEEENS_10bfloat16_tEfNS_4arch4Sm80ELb0ELb1ELb1ELb1ELb1ELb0ELb0ELb0ELi2ELi4ELi4ELi4ELb0EEENS1_21CollectiveEpilogueBwdISA_SB_SD_Li256ELb1ELb0ELi2EEENS1_19SingleTileSchedulerILb1ELb0ELb0ELi128EEEEEEEEEvNT_6ParamsE$_ZN4cute3eso3ESOILb1ELb0EJNS_5tupleIJNS2_IJNS_1CILi2EEES4_S4_EEES4_NS2_IJS4_S4_EEEEEENS2_IJNS2_IJNS3_ILi1EEENS3_ILi512EEEiEEENS3_ILi4096EEENS2_IJiiEEEEEEEEC2ERKS7_RKSD_,@function
        .size           $_ZN7cutlass13device_kernelIN5flash19enable_sm80_to_sm89INS1_16FlashAttnBwdSm80INS1_25CollectiveMainloopBwdSm80ILi2ELi2EN4cute5tupleIJNS5_1CILi128EEES8_NS7_ILi64EEEEEENS_10bfloat16_tEfNS_4arch4Sm80ELb0ELb1ELb1ELb1ELb1ELb0ELb0ELb0ELi2ELi4ELi4ELi4ELb0EEENS1_21CollectiveEpilogueBwdISA_SB_SD_Li256ELb1ELb0ELi2EEENS1_19SingleTileSchedulerILb1ELb0ELb0ELi128EEEEEEEEEvNT_6ParamsE$_ZN4cute3eso3ESOILb1ELb0EJNS_5tupleIJNS2_IJNS_1CILi2EEES4_S4_EEES4_NS2_IJS4_S4_EEEEEENS2_IJNS2_IJNS3_ILi1EEENS3_ILi512EEEiEEENS3_ILi4096EEENS2_IJiiEEEEEEEEC2ERKS7_RKSD_,($_ZN7cutlass13device_kernelIN5flash19enable_sm80_to_sm89INS1_16FlashAttnBwdSm80INS1_25CollectiveMainloopBwdSm80ILi2ELi2EN4cute5tupleIJNS5_1CILi128EEES8_NS7_ILi64EEEEEENS_10bfloat16_tEfNS_4arch4Sm80ELb0ELb1ELb1ELb1ELb1ELb0ELb0ELb0ELi2ELi4ELi4ELi4ELb0EEENS1_21CollectiveEpilogueBwdISA_SB_SD_Li256ELb1ELb0ELi2EEENS1_19SingleTileSchedulerILb1ELb0ELb0ELi128EEEEEEEEEvNT_6ParamsE$_ZN4cute3eso3ESOILb1ELb0EJNS_5tupleIJNS2_IJNS_1CILi8EEENS3_ILi1EEEEEENS2_IJNS3_ILi2EEEEEEEEENS2_IJNS2_IJS5_NS3_ILi0EEEEEENS2_IJiEEEEEEEEC2ERKS9_RKSD_ - $_ZN7cutlass13device_kernelIN5flash19enable_sm80_to_sm89INS1_16FlashAttnBwdSm80INS1_25CollectiveMainloopBwdSm80ILi2ELi2EN4cute5tupleIJNS5_1CILi128EEES8_NS7_ILi64EEEEEENS_10bfloat16_tEfNS_4arch4Sm80ELb0ELb1ELb1ELb1ELb1ELb0ELb0ELb0ELi2ELi4ELi4ELi4ELb0EEENS1_21CollectiveEpilogueBwdISA_SB_SD_Li256ELb1ELb0ELi2EEENS1_19SingleTileSchedulerILb1ELb0ELb0ELi128EEEEEEEEEvNT_6ParamsE$_ZN4cute3eso3ESOILb1ELb0EJNS_5tupleIJNS2_IJNS_1CILi2EEES4_S4_EEES4_NS2_IJS4_S4_EEEEEENS2_IJNS2_IJNS3_ILi1EEENS3_ILi512EEEiEEENS3_ILi4096EEENS2_IJiiEEEEEEEEC2ERKS7_RKSD_)
$_ZN7cutlass13device_kernelIN5flash19enable_sm80_to_sm89INS1_16FlashAttnBwdSm80INS1_25CollectiveMainloopBwdSm80ILi2ELi2EN4cute5tupleIJNS5_1CILi128EEES8_NS7_ILi64EEEEEENS_10bfloat16_tEfNS_4arch4Sm80ELb0ELb1ELb1ELb1ELb1ELb0ELb0ELb0ELi2ELi4ELi4ELi4ELb0EEENS1_21CollectiveEpilogueBwdISA_SB_SD_Li256ELb1ELb0ELi2EEENS1_19SingleTileSchedulerILb1ELb0ELb0ELi128EEEEEEEEEvNT_6ParamsE$_ZN4cute3eso3ESOILb1ELb0EJNS_5tupleIJNS2_IJNS_1CILi2EEES4_S4_EEES4_NS2_IJS4_S4_EEEEEENS2_IJNS2_IJNS3_ILi1EEENS3_ILi512EEEiEEENS3_ILi4096EEENS2_IJiiEEEEEEEEC2ERKS7_RKSD_:
[----:B------:R-:W-:Y:S01]  /*9910*/  IADD3 R4, R25, -c[0x0][0x20], RZ ;  /* 0x8000080019047a10 */ /* 0x000fe20007ffe0ff */
[----:B------:R-:W-:Y:S01]  /*9920*/  IMAD.MOV.U32 R66, RZ, RZ, R8 ;  /* 0x000000ffff427224 */ /* 0x000fe200078e0008 */
[----:B------:R-:W-:-:S03]  /*9930*/  MOV R67, 0x0 ;  /* 0x0000000000437802 */ /* 0x000fc60000000f00 */
[----:B------:R1:W-:Y:S04]  /*9940*/  STL [R4], R2 ;  /* 0x0000000204007387 */ /* 0x0003e80000100800 */
[----:B------:R1:W-:Y:S04]  /*9950*/  STL [R4+0x4], R3 ;  /* 0x0000040304007387 */ /* 0x0003e80000100800 */
[----:B------:R1:W-:Y:S01]  /*9960*/  STL [R4+0x8], R5 ;  /* 0x0000080504007387 */ /* 0x0003e20000100800 */
[----:B------:R-:W-:Y:S05]  /*9970*/  RET.REL.NODEC R66 `(_ZN7cutlass13device_kernelIN5flash19enable_sm80_to_sm89INS1_16FlashAttnBwdSm80INS1_25CollectiveMainloopBwdSm80ILi2ELi2EN4cute5tupleIJNS5_1CILi128EEES8_NS7_ILi64EEEEEENS_10bfloat16_tEfNS_4arch4Sm80ELb0ELb1ELb1ELb1ELb1ELb0ELb0ELb0ELi2ELi4ELi4ELi4ELb0EEENS1_21CollectiveEpilogueBwdISA_SB_SD_Li256ELb1ELb0ELi2EEENS1_19SingleTileSchedulerILb1ELb0ELb0ELi128EEEEEEEEEvNT_6ParamsE) ;  /* 0xffff668042007950 */ /* 0x000fea0003c3ffff */
        .type           $_ZN7cutlass13device_kernelIN5flash19enable_sm80_to_sm89INS1_16FlashAttnBwdSm80INS1_25CollectiveMainloopBwdSm80ILi2ELi2EN4cute5tupleIJNS5_1CILi128EEES8_NS7_ILi64EEEEEENS_10bfloat16_tEfNS_4arch4Sm80ELb0ELb1ELb1ELb1ELb1ELb0ELb0ELb0ELi2ELi4ELi4ELi4ELb0EEENS1_21CollectiveEpilogueBwdISA_SB_SD_Li256ELb1ELb0ELi2EEENS1_19SingleTileSchedulerILb1ELb0ELb0ELi128EEEEEEEEEvNT_6ParamsE$_ZN4cute3eso3ESOILb1ELb0EJNS_5tupleIJNS2_IJNS_1CILi8EEENS3_ILi1EEEEEENS2_IJNS3_ILi2EEEEEEEEENS2_IJNS2_IJS5_NS3_ILi0EEEEEENS2_IJiEEEEEEEEC2ERKS9_RKSD_,@function
        .size           $_ZN7cutlass13device_kernelIN5flash19enable_sm80_to_sm89INS1_16FlashAttnBwdSm80INS1_25CollectiveMainloopBwdSm80ILi2ELi2EN4cute5tupleIJNS5_1CILi128EEES8_NS7_ILi64EEEEEENS_10bfloat16_tEfNS_4arch4Sm80ELb0ELb1ELb1ELb1ELb1ELb0ELb0ELb0ELi2ELi4ELi4ELi4ELb0EEENS1_21CollectiveEpilogueBwdISA_SB_SD_Li256ELb1ELb0ELi2EEENS1_19SingleTileSchedulerILb1ELb0ELb0ELi128EEEEEEEEEvNT_6ParamsE$_ZN4cute3eso3ESOILb1ELb0EJNS_5tupleIJNS2_IJNS_1CILi8EEENS3_ILi1EEEEEENS2_IJNS3_ILi2EEEEEEEEENS2_IJNS2_IJS5_NS3_ILi0EEEEEENS2_IJiEEEEEEEEC2ERKS9_RKSD_,($_ZN7cutlass13device_kernelIN5flash19enable_sm80_to_sm89INS1_16FlashAttnBwdSm80INS1_25CollectiveMainloopBwdSm80ILi2ELi2EN4cute5tupleIJNS5_1CILi128EEES8_NS7_ILi64EEEEEENS_10bfloat16_tEfNS_4arch4Sm80ELb0ELb1ELb1ELb1ELb1ELb0ELb0ELb0ELi2ELi4ELi4ELi4ELb0EEENS1_21CollectiveEpilogueBwdISA_SB_SD_Li256ELb1ELb0ELi2EEENS1_19SingleTileSchedulerILb1ELb0ELb0ELi128EEEEEEEEEvNT_6ParamsE$_ZN4cute3eso3ESOILb1ELb0EJNS_5tupleIJNS2_IJNS_1CILi8EEENS3_ILi1EEEEEENS3_ILi2EEEEEENS2_IJNS2_IJS5_NS3_ILi0EEEEEEiEEEEEC2ERKS8_RKSB_ - $_ZN7cutlass13device_kernelIN5flash19enable_sm80_to_sm89INS1_16FlashAttnBwdSm80INS1_25CollectiveMainloopBwdSm80ILi2ELi2EN4cute5tupleIJNS5_1CILi128EEES8_NS7_ILi64EEEEEENS_10bfloat16_tEfNS_4arch4Sm80ELb0ELb1ELb1ELb1ELb1ELb0ELb0ELb0ELi2ELi4ELi4ELi4ELb0EEENS1_21CollectiveEpilogueBwdISA_SB_SD_Li256ELb1ELb0ELi2EEENS1_19SingleTileSchedulerILb1ELb0ELb0ELi128EEEEEEEEEvNT_6ParamsE$_ZN4cute3eso3ESOILb1ELb0EJNS_5tupleIJNS2_IJNS_1CILi8EEENS3_ILi1EEEEEENS2_IJNS3_ILi2EEEEEEEEENS2_IJNS2_IJS5_NS3_ILi0EEEEEENS2_IJiEEEEEEEEC2ERKS9_RKSD_)
$_ZN7cutlass13device_kernelIN5flash19enable_sm80_to_sm89INS1_16FlashAttnBwdSm80INS1_25CollectiveMainloopBwdSm80ILi2ELi2EN4cute5tupleIJNS5_1CILi128EEES8_NS7_ILi64EEEEEENS_10bfloat16_tEfNS_4arch4Sm80ELb0ELb1ELb1ELb1ELb1ELb0ELb0ELb0ELi2ELi4ELi4ELi4ELb0EEENS1_21CollectiveEpilogueBwdISA_SB_SD_Li256ELb1ELb0ELi2EEENS1_19SingleTileSchedulerILb1ELb0ELb0ELi128EEEEEEEEEvNT_6ParamsE$_ZN4cute3eso3ESOILb1ELb0EJNS_5tupleIJNS2_IJNS_1CILi8EEENS3_ILi1EEEEEENS2_IJNS3_ILi2EEEEEEEEENS2_IJNS2_IJS5_NS3_ILi0EEEEEENS2_IJiEEEEEEEEC2ERKS9_RKSD_:
[----:B------:R-:W-:Y:S02]  /*9980*/  IADD3 R2, R70, -c[0x0][0x20], RZ ;  /* 0x8000080046027a10 */ /* 0x000fe40007ffe0ff */
[----:B------:R-:W-:-:S03]  /*9990*/  MOV R9, 0x0 ;  /* 0x0000000000097802 */ /* 0x000fc60000000f00 */
[----:B------:R1:W-:Y:S01]  /*99a0*/  STL [R2], R3 ;  /* 0x0000000302007387 */ /* 0x0003e20000100800 */
[----:B------:R-:W-:Y:S05]  /*99b0*/  RET.REL.NODEC R8 `(_ZN7cutlass13device_kernelIN5flash19enable_sm80_to_sm89INS1_16FlashAttnBwdSm80INS1_25CollectiveMainloopBwdSm80ILi2ELi2EN4cute5tupleIJNS5_1CILi128EEES8_NS7_ILi64EEEEEENS_10bfloat16_tEfNS_4arch4Sm80ELb0ELb1ELb1ELb1ELb1ELb0ELb0ELb0ELi2ELi4ELi4ELi4ELb0EEENS1_21CollectiveEpilogueBwdISA_SB_SD_Li256ELb1ELb0ELi2EEENS1_19SingleTileSchedulerILb1ELb0ELb0ELi128EEEEEEEEEvNT_6ParamsE) ;  /* 0xffff664008007950 */ /* 0x000fea0003c3ffff */
        .type           $_ZN7cutlass13device_kernelIN5flash19enable_sm80_to_sm89INS1_16FlashAttnBwdSm80INS1_25CollectiveMainloopBwdSm80ILi2ELi2EN4cute5tupleIJNS5_1CILi128EEES8_NS7_ILi64EEEEEENS_10bfloat16_tEfNS_4arch4Sm80ELb0ELb1ELb1ELb1ELb1ELb0ELb0ELb0ELi2ELi4ELi4ELi4ELb0EEENS1_21CollectiveEpilogueBwdISA_SB_SD_Li256ELb1ELb0ELi2EEENS1_19SingleTileSchedulerILb1ELb0ELb0ELi128EEEEEEEEEvNT_6ParamsE$_ZN4cute3eso3ESOILb1ELb0EJNS_5tupleIJNS2_IJNS_1CILi8EEENS3_ILi1EEEEEENS3_ILi2EEEEEENS2_IJNS2_IJS5_NS3_ILi0EEEEEEiEEEEEC2ERKS8_RKSB_,@function
        .size           $_ZN7cutlass13device_kernelIN5flash19enable_sm80_to_sm89INS1_16FlashAttnBwdSm80INS1_25CollectiveMainloopBwdSm80ILi2ELi2EN4cute5tupleIJNS5_1CILi128EEES8_NS7_ILi64EEEEEENS_10bfloat16_tEfNS_4arch4Sm80ELb0ELb1ELb1ELb1ELb1ELb0ELb0ELb0ELi2ELi4ELi4ELi4ELb0EEENS1_21CollectiveEpilogueBwdISA_SB_SD_Li256ELb1ELb0ELi2EEENS1_19SingleTileSchedulerILb1ELb0ELb0ELi128EEEEEEEEEvNT_6ParamsE$_ZN4cute3eso3ESOILb1ELb0EJNS_5tupleIJNS2_IJNS_1CILi8EEENS3_ILi1EEEEEENS3_ILi2EEEEEENS2_IJNS2_IJS5_NS3_ILi0EEEEEEiEEEEEC2ERKS8_RKSB_,($_ZN7cutlass13device_kernelIN5flash19enable_sm80_to_sm89INS1_16FlashAttnBwdSm80INS1_25CollectiveMainloopBwdSm80ILi2ELi2EN4cute5tupleIJNS5_1CILi128EEES8_NS7_ILi64EEEEEENS_10bfloat16_tEfNS_4arch4Sm80ELb0ELb1ELb1ELb1ELb1ELb0ELb0ELb0ELi2ELi4ELi4ELi4ELb0EEENS1_21CollectiveEpilogueBwdISA_SB_SD_Li256ELb1ELb0ELi2EEENS1_19SingleTileSchedulerILb1ELb0ELb0ELi128EEEEEEEEEvNT_6ParamsE$_ZN4cute3eso3ESOILb1ELb0EJNS_5tupleIJNS2_IJNS_1CILi8EEENS3_ILi1EEEEEENS3_ILi2EEENS2_IJS7_S7_EEEEEENS2_IJNS2_IJS5_NS3_ILi0EEEEEENS3_ILi4096EEENS2_IJiiEEEEEEEEC2ERKS9_RKSE_ - $_ZN7cutlass13device_kernelIN5flash19enable_sm80_to_sm89INS1_16FlashAttnBwdSm80INS1_25CollectiveMainloopBwdSm80ILi2ELi2EN4cute5tupleIJNS5_1CILi128EEES8_NS7_ILi64EEEEEENS_10bfloat16_tEfNS_4arch4Sm80ELb0ELb1ELb1ELb1ELb1ELb0ELb0ELb0ELi2ELi4ELi4ELi4ELb0EEENS1_21CollectiveEpilogueBwdISA_SB_SD_Li256ELb1ELb0ELi2EEENS1_19SingleTileSchedulerILb1ELb0ELb0ELi128EEEEEEEEEvNT_6ParamsE$_ZN4cute3eso3ESOILb1ELb0EJNS_5tupleIJNS2_IJNS_1CILi8EEENS3_ILi1EEEEEENS3_ILi2EEEEEENS2_IJNS2_IJS5_NS3_ILi0EEEEEEiEEEEEC2ERKS8_RKSB_)
$_ZN7cutlass13device_kernelIN5flash19enable_sm80_to_sm89INS1_16FlashAttnBwdSm80INS1_25CollectiveMainloopBwdSm80ILi2ELi2EN4cute5tupleIJNS5_1CILi128EEES8_NS7_ILi64EEEEEENS_10bfloat16_tEfNS_4arch4Sm80ELb0ELb1ELb1ELb1ELb1ELb0ELb0ELb0ELi2ELi4ELi4ELi4ELb0EEENS1_21CollectiveEpilogueBwdISA_SB_SD_Li256ELb1ELb0ELi2EEENS1_19SingleTileSchedulerILb1ELb0ELb0ELi128EEEEEEEEEvNT_6ParamsE$_ZN4cute3eso3ESOILb1ELb0EJNS_5tupleIJNS2_IJNS_1CILi8EEENS3_ILi1EEEEEENS3_ILi2EEEEEENS2_IJNS2_IJS5_NS3_ILi0EEEEEEiEEEEEC2ERKS8_RKSB_:
[----:B------:R-:W-:Y:S02]  /*99c0*/  IADD3 R2, R70, -c[0x0][0x20], RZ ;  /* 0x8000080046027a10 */ /* 0x000fe40007ffe0ff */
[----:B------:R-:W-:-:S03]  /*99d0*/  MOV R9, 0x0 ;  /* 0x0000000000097802 */ /* 0x000fc60000000f00 */
[----:B------:R1:W-:Y:S01]  /*99e0*/  STL [R2], R3 ;  /* 0x0000000302007387 */ /* 0x0003e20000100800 */
[----:B------:R-:W-:Y:S05]  /*99f0*/  RET.REL.NODEC R8 `(_ZN7cutlass13device_kernelIN5flash19enable_sm80_to_sm89INS1_16FlashAttnBwdSm80INS1_25CollectiveMainloopBwdSm80ILi2ELi2EN4cute5tupleIJNS5_1CILi128EEES8_NS7_ILi64EEEEEENS_10bfloat16_tEfNS_4arch4Sm80ELb0ELb1ELb1ELb1ELb1ELb0ELb0ELb0ELi2ELi4ELi4ELi4ELb0EEENS1_21CollectiveEpilogueBwdISA_SB_SD_Li256ELb1ELb0ELi2EEENS1_19SingleTileSchedulerILb1ELb0ELb0ELi128EEEEEEEEEvNT_6ParamsE) ;  /* 0xffff660008007950 */ /* 0x000fea0003c3ffff */
        .type           $_ZN7cutlass13device_kernelIN5flash19enable_sm80_to_sm89INS1_16FlashAttnBwdSm80INS1_25CollectiveMainloopBwdSm80ILi2ELi2EN4cute5tupleIJNS5_1CILi128EEES8_NS7_ILi64EEEEEENS_10bfloat16_tEfNS_4arch4Sm80ELb0ELb1ELb1ELb1ELb1ELb0ELb0ELb0ELi2ELi4ELi4ELi4ELb0EEENS1_21CollectiveEpilogueBwdISA_SB_SD_Li256ELb1ELb0ELi2EEENS1_19SingleTileSchedulerILb1ELb0ELb0ELi128EEEEEEEEEvNT_6ParamsE$_ZN4cute3eso3ESOILb1ELb0EJNS_5tupleIJNS2_IJNS_1CILi8EEENS3_ILi1EEEEEENS3_ILi2EEENS2_IJS7_S7_EEEEEENS2_IJNS2_IJS5_NS3_ILi0EEEEEENS3_ILi4096EEENS2_IJiiEEEEEEEEC2ERKS9_RKSE_,@function
        .size           $_ZN7cutlass13device_kernelIN5flash19enable_sm80_to_sm89INS1_16FlashAttnBwdSm80INS1_25CollectiveMainloopBwdSm80ILi2ELi2EN4cute5tupleIJNS5_1CILi128EEES8_NS7_ILi64EEEEEENS_10bfloat16_tEfNS_4arch4Sm80ELb0ELb1ELb1ELb1ELb1ELb0ELb0ELb0ELi2ELi4ELi4ELi4ELb0EEENS1_21CollectiveEpilogueBwdISA_SB_SD_Li256ELb1ELb0ELi2EEENS1_19SingleTileSchedulerILb1ELb0ELb0ELi128EEEEEEEEEvNT_6ParamsE$_ZN4cute3eso3ESOILb1ELb0EJNS_5tupleIJNS2_IJNS_1CILi8EEENS3_ILi1EEEEEENS3_ILi2EEENS2_IJS7_S7_EEEEEENS2_IJNS2_IJS5_NS3_ILi0EEEEEENS3_ILi4096EEENS2_IJiiEEEEEEEEC2ERKS9_RKSE_,($_ZN7cutlass13device_kernelIN5flash19enable_sm80_to_sm89INS1_16FlashAttnBwdSm80INS1_25CollectiveMainloopBwdSm80ILi2ELi2EN4cute5tupleIJNS5_1CILi128EEES8_NS7_ILi64EEEEEENS_10bfloat16_tEfNS_4arch4Sm80ELb0ELb1ELb1ELb1ELb1ELb0ELb0ELb0ELi2ELi4ELi4ELi4ELb0EEENS1_21CollectiveEpilogueBwdISA_SB_SD_Li256ELb1ELb0ELi2EEENS1_19SingleTileSchedulerILb1ELb0ELb0ELi128EEEEEEEEEvNT_6ParamsE$_ZN4cute3eso3ESOILb1ELb0EJNS_5tupleIJNS2_IJNS_1CILi8EEENS3_ILi1EEEEEENS3_ILi2EEES4_EEENS2_IJNS2_IJS5_NS3_ILi0EEEEEEiNS3_ILi1024EEEEEEEEC2ERKS8_RKSC_ - $_ZN7cutlass13device_kernelIN5flash19enable_sm80_to_sm89INS1_16FlashAttnBwdSm80INS1_25CollectiveMainloopBwdSm80ILi2ELi2EN4cute5tupleIJNS5_1CILi128EEES8_NS7_ILi64EEEEEENS_10bfloat16_tEfNS_4arch4Sm80ELb0ELb1ELb1ELb1ELb1ELb0ELb0ELb0ELi2ELi4ELi4ELi4ELb0EEENS1_21CollectiveEpilogueBwdISA_SB_SD_Li256ELb1ELb0ELi2EEENS1_19SingleTileSchedulerILb1ELb0ELb0ELi128EEEEEEEEEvNT_6ParamsE$_ZN4cute3eso3ESOILb1ELb0EJNS_5tupleIJNS2_IJNS_1CILi8EEENS3_ILi1EEEEEENS3_ILi2EEENS2_IJS7_S7_EEEEEENS2_IJNS2_IJS5_NS3_ILi0EEEEEENS3_ILi4096EEENS2_IJiiEEEEEEEEC2ERKS9_RKSE_)
$_ZN7cutlass13device_kernelIN5flash19enable_sm80_to_sm89INS1_16FlashAttnBwdSm80INS1_25CollectiveMainloopBwdSm80ILi2ELi2EN4cute5tupleIJNS5_1CILi128EEES8_NS7_ILi64EEEEEENS_10bfloat16_tEfNS_4arch4Sm80ELb0ELb1ELb1ELb1ELb1ELb0ELb0ELb0ELi2ELi4ELi4ELi4ELb0EEENS1_21CollectiveEpilogueBwdISA_SB_SD_Li256ELb1ELb0ELi2EEENS1_19SingleTileSchedulerILb1ELb0ELb0ELi128EEEEEEEEEvNT_6ParamsE$_ZN4cute3eso3ESOILb1ELb0EJNS_5tupleIJNS2_IJNS_1CILi8EEENS3_ILi1EEEEEENS3_ILi2EEENS2_IJS7_S7_EEEEEENS2_IJNS2_IJS5_NS3_ILi0EEEEEENS3_ILi4096EEENS2_IJiiEEEEEEEEC2ERKS9_RKSE_:
[----:B------:R-:W-:Y:S01]  /*9a00*/  IADD3 R3, R25, -c[0x0][0x20], RZ ;  /* 0x8000080019037a10 */ /* 0x000fe20007ffe0ff */
[----:B------:R-:W-:Y:S01]  /*9a10*/  IMAD.MOV.U32 R16, RZ, RZ, R6 ;  /* 0x000000ffff107224 */ /* 0x000fe200078e0006 */
[----:B------:R-:W-:-:S03]  /*9a20*/  MOV R17, 0x0 ;  /* 0x0000000000117802 */ /* 0x000fc60000000f00 */
[----:B------:R1:W-:Y:S04]  /*9a30*/  STL [R3], R2 ;  /* 0x0000000203007387 */ /* 0x0003e80000100800 */
[----:B------:R1:W-:Y:S01]  /*9a40*/  STL [R3+0x4], R8 ;  /* 0x0000040803007387 */ /* 0x0003e20000100800 */
[----:B------:R-:W-:Y:S05]  /*9a50*/  RET.REL.NODEC R16 `(_ZN7cutlass13device_kernelIN5flash19enable_sm80_to_sm89INS1_16FlashAttnBwdSm80INS1_25CollectiveMainloopBwdSm80ILi2ELi2EN4cute5tupleIJNS5_1CILi128EEES8_NS7_ILi64EEEEEENS_10bfloat16_tEfNS_4arch4Sm80ELb0ELb1ELb1ELb1ELb1ELb0ELb0ELb0ELi2ELi4ELi4ELi4ELb0EEENS1_21CollectiveEpilogueBwdISA_SB_SD_Li256ELb1ELb0ELi2EEENS1_19SingleTileSchedulerILb1ELb0ELb0ELi128EEEEEEEEEvNT_6ParamsE) ;  /* 0xffff65a010007950 */ /* 0x000fea0003c3ffff */
        .type           $_ZN7cutlass13device_kernelIN5flash19enable_sm80_to_sm89INS1_16FlashAttnBwdSm80INS1_25CollectiveMainloopBwdSm80ILi2ELi2EN4cute5tupleIJNS5_1CILi128EEES8_NS7_ILi64EEEEEENS_10bfloat16_tEfNS_4arch4Sm80ELb0ELb1ELb1ELb1ELb1ELb0ELb0ELb0ELi2ELi4ELi4ELi4ELb0EEENS1_21CollectiveEpilogueBwdISA_SB_SD_Li256ELb1ELb0ELi2EEENS1_19SingleTileSchedulerILb1ELb0ELb0ELi128EEEEEEEEEvNT_6ParamsE$_ZN4cute3eso3ESOILb1ELb0EJNS_5tupleIJNS2_IJNS_1CILi8EEENS3_ILi1EEEEEENS3_ILi2EEES4_EEENS2_IJNS2_IJS5_NS3_ILi0EEEEEEiNS3_ILi1024EEEEEEEEC2ERKS8_RKSC_,@function
        .size           $_ZN7cutlass13device_kernelIN5flash19enable_sm80_to_sm89INS1_16FlashAttnBwdSm80INS1_25CollectiveMainloopBwdSm80ILi2ELi2EN4cute5tupleIJNS5_1CILi128EEES8_NS7_ILi64EEEEEENS_10bfloat16_tEfNS_4arch4Sm80ELb0ELb1ELb1ELb1ELb1ELb0ELb0ELb0ELi2ELi4ELi4ELi4ELb0EEENS1_21CollectiveEpilogueBwdISA_SB_SD_Li256ELb1ELb0ELi2EEENS1_19SingleTileSchedulerILb1ELb0ELb0ELi128EEEEEEEEEvNT_6ParamsE$_ZN4cute3eso3ESOILb1ELb0EJNS_5tupleIJNS2_IJNS_1CILi8EEENS3_ILi1EEEEEENS3_ILi2EEES4_EEENS2_IJNS2_IJS5_NS3_ILi0EEEEEEiNS3_ILi1024EEEEEEEEC2ERKS8_RKSC_,($_ZN7cutlass13device_kernelIN5flash19enable_sm80_to_sm89INS1_16FlashAttnBwdSm80INS1_25CollectiveMainloopBwdSm80ILi2ELi2EN4cute5tupleIJNS5_1CILi128EEES8_NS7_ILi64EEEEEENS_10bfloat16_tEfNS_4arch4Sm80ELb0ELb1ELb1ELb1ELb1ELb0ELb0ELb0ELi2ELi4ELi4ELi4ELb0EEENS1_21CollectiveEpilogueBwdISA_SB_SD_Li256ELb1ELb0ELi2EEENS1_19SingleTileSchedulerILb1ELb0ELb0ELi128EEEEEEEEEvNT_6ParamsE$_ZN4cute3eso3ESOILb1ELb0EJNS_5tupleIJNS2_IJNS_1CILi8EEENS3_ILi1EEEEEENS3_ILi4EEES5_EEENS2_IJNS2_IJS5_NS3_ILi0EEEEEElS9_EEEEEC2ERKS8_RKSB_ - $_ZN7cutlass13device_kernelIN5flash19enable_sm80_to_sm89INS1_16FlashAttnBwdSm80INS1_25CollectiveMainloopBwdSm80ILi2ELi2EN4cute5tupleIJNS5_1CILi128EEES8_NS7_ILi64EEEEEENS_10bfloat16_tEfNS_4arch4Sm80ELb0ELb1ELb1ELb1ELb1ELb0ELb0ELb0ELi2ELi4ELi4ELi4ELb0EEENS1_21CollectiveEpilogueBwdISA_SB_SD_Li256ELb1ELb0ELi2EEENS1_19SingleTileSchedulerILb1ELb0ELb0ELi128EEEEEEEEEvNT_6ParamsE$_ZN4cute3eso3ESOILb1ELb0EJNS_5tupleIJNS2_IJNS_1CILi8EEENS3_ILi1EEEEEENS3_ILi2EEES4_EEENS2_IJNS2_IJS5_NS3_ILi0EEEEEEiNS3_ILi1024EEEEEEEEC2ERKS8_RKSC_)
$_ZN7cutlass13device_kernelIN5flash19enable_sm80_to_sm89INS1_16FlashAttnBwdSm80INS1_25CollectiveMainloopBwdSm80ILi2ELi2EN4cute5tupleIJNS5_1CILi128EEES8_NS7_ILi64EEEEEENS_10bfloat16_tEfNS_4arch4Sm80ELb0ELb1ELb1ELb1ELb1ELb0ELb0ELb0ELi2ELi4ELi4ELi4ELb0EEENS1_21CollectiveEpilogueBwdISA_SB_SD_Li256ELb1ELb0ELi2EEENS1_19SingleTileSchedulerILb1ELb0ELb0ELi128EEEEEEEEEvNT_6ParamsE$_ZN4cute3eso3ESOILb1ELb0EJNS_5tupleIJNS2_IJNS_1CILi8EEENS3_ILi1EEEEEENS3_ILi2EEES4_EEENS2_IJNS2_IJS5_NS3_ILi0EEEEEEiNS3_ILi1024EEEEEEEEC2ERKS8_RKSC_:
[----:B------:R-:W-:Y:S02]  /*9a60*/  IADD3 R2, R25, -c[0x0][0x20], RZ ;  /* 0x8000080019027a10 */ /* 0x000fe40007ffe0ff */
[----:B------:R-:W-:-:S03]  /*9a70*/  MOV R7, 0x0 ;  /* 0x0000000000077802 */ /* 0x000fc60000000f00 */
[----:B------:R1:W-:Y:S01]  /*9a80*/  STL [R2], R3 ;  /* 0x0000000302007387 */ /* 0x0003e20000100800 */
[----:B------:R-:W-:Y:S05]  /*9a90*/  RET.REL.NODEC R6 `(_ZN7cutlass13device_kernelIN5flash19enable_sm80_to_sm89INS1_16FlashAttnBwdSm80INS1_25CollectiveMainloopBwdSm80ILi2ELi2EN4cute5tupleIJNS5_1CILi128EEES8_NS7_ILi64EEEEEENS_10bfloat16_tEfNS_4arch4Sm80ELb0ELb1ELb1ELb1ELb1ELb0ELb0ELb0ELi2ELi4ELi4ELi4ELb0EEENS1_21CollectiveEpilogueBwdISA_SB_SD_Li256ELb1ELb0ELi2EEENS1_19SingleTileSchedulerILb1ELb0ELb0ELi128EEEEEEEEEvNT_6ParamsE) ;  /* 0xffff656006007950 */ /* 0x000fea0003c3ffff */
        .type           $_ZN7cutlass13device_kernelIN5flash19enable_sm80_to_sm89INS1_16FlashAttnBwdSm80INS1_25CollectiveMainloopBwdSm80ILi2ELi2EN4cute5tupleIJNS5_1CILi128EEES8_NS7_ILi64EEEEEENS_10bfloat16_tEfNS_4arch4Sm80ELb0ELb1ELb1ELb1ELb1ELb0ELb0ELb0ELi2ELi4ELi4ELi4ELb0EEENS1_21CollectiveEpilogueBwdISA_SB_SD_Li256ELb1ELb0ELi2EEENS1_19SingleTileSchedulerILb1ELb0ELb0ELi128EEEEEEEEEvNT_6ParamsE$_ZN4cute3eso3ESOILb1ELb0EJNS_5tupleIJNS2_IJNS_1CILi8EEENS3_ILi1EEEEEENS3_ILi4EEES5_EEENS2_IJNS2_IJS5_NS3_ILi0EEEEEElS9_EEEEEC2ERKS8_RKSB_,@function
        .size           $_ZN7cutlass13device_kernelIN5flash19enable_sm80_to_sm89INS1_16FlashAttnBwdSm80INS1_25CollectiveMainloopBwdSm80ILi2ELi2EN4cute5tupleIJNS5_1CILi128EEES8_NS7_ILi64EEEEEENS_10bfloat16_tEfNS_4arch4Sm80ELb0ELb1ELb1ELb1ELb1ELb0ELb0ELb0ELi2ELi4ELi4ELi4ELb0EEENS1_21CollectiveEpilogueBwdISA_SB_SD_Li256ELb1ELb0ELi2EEENS1_19SingleTileSchedulerILb1ELb0ELb0ELi128EEEEEEEEEvNT_6ParamsE$_ZN4cute3eso3ESOILb1ELb0EJNS_5tupleIJNS2_IJNS_1CILi8EEENS3_ILi1EEEEEENS3_ILi4EEES5_EEENS2_IJNS2_IJS5_NS3_ILi0EEEEEElS9_EEEEEC2ERKS8_RKSB_,($_ZN7cutlass13device_kernelIN5flash19enable_sm80_to_sm89INS1_16FlashAttnBwdSm80INS1_25CollectiveMainloopBwdSm80ILi2ELi2EN4cute5tupleIJNS5_1CILi128EEES8_NS7_ILi64EEEEEENS_10bfloat16_tEfNS_4arch4Sm80ELb0ELb1ELb1ELb1ELb1ELb0ELb0ELb0ELi2ELi4ELi4ELi4ELb0EEENS1_21CollectiveEpilogueBwdISA_SB_SD_Li256ELb1ELb0ELi2EEENS1_19SingleTileSchedulerILb1ELb0ELb0ELi128EEEEEEEEEvNT_6ParamsE$_ZN4cute3eso3ESOILb1ELb0EJNS_5tupleIJNS_1CILi0EEES4_EEEiEEC2ERKS5_RKi - $_ZN7cutlass13device_kernelIN5flash19enable_sm80_to_sm89INS1_16FlashAttnBwdSm80INS1_25CollectiveMainloopBwdSm80ILi2ELi2EN4cute5tupleIJNS5_1CILi128EEES8_NS7_ILi64EEEEEENS_10bfloat16_tEfNS_4arch4Sm80ELb0ELb1ELb1ELb1ELb1ELb0ELb0ELb0ELi2ELi4ELi4ELi4ELb0EEENS1_21CollectiveEpilogueBwdISA_SB_SD_Li256ELb1ELb0ELi2EEENS1_19SingleTileSchedulerILb1ELb0ELb0ELi128EEEEEEEEEvNT_6ParamsE$_ZN4cute3eso3ESOILb1ELb0EJNS_5tupleIJNS2_IJNS_1CILi8EEENS3_ILi1EEEEEENS3_ILi4EEES5_EEENS2_IJNS2_IJS5_NS3_ILi0EEEEEElS9_EEEEEC2ERKS8_RKSB_)
$_ZN7cutlass13device_kernelIN5flash19enable_sm80_to_sm89INS1_16FlashAttnBwdSm80INS1_25CollectiveMainloopBwdSm80ILi2ELi2EN4cute5tupleIJNS5_1CILi128EEES8_NS7_ILi64EEEEEENS_10bfloat16_tEfNS_4arch4Sm80ELb0ELb1ELb1ELb1ELb1ELb0ELb0ELb0ELi2ELi4ELi4ELi4ELb0EEENS1_21CollectiveEpilogueBwdISA_SB_SD_Li256ELb1ELb0ELi2EEENS1_19SingleTileSchedulerILb1ELb0ELb0ELi128EEEEEEEEEvNT_6ParamsE$_ZN4cute3eso3ESOILb1ELb0EJNS_5tupleIJNS2_IJNS_1CILi8EEENS3_ILi1EEEEEENS3_ILi4EEES5_EEENS2_IJNS2_IJS5_NS3_ILi0EEEEEElS9_EEEEEC2ERKS8_RKSB_:
[----:B------:R-:W-:Y:S01]  /*9aa0*/  IADD3 R3, R13, -c[0x0][0x20], RZ ;  /* 0x800008000d037a10 */ /* 0x000fe20007ffe0ff */
[----:B------:R-:W-:Y:S01]  /*9ab0*/  IMAD.MOV.U32 R84, RZ, RZ, R2 ;  /* 0x000000ffff547224 */ /* 0x000fe200078e0002 */
[----:B------:R-:W-:Y:S01]  /*9ac0*/  MOV R86, R6 ;  /* 0x0000000600567202 */ /* 0x000fe20000000f00 */
[----:B------:R-:W-:Y:S01]  /*9ad0*/  IMAD.MOV.U32 R85, RZ, RZ, R5 ;  /* 0x000000ffff557224 */ /* 0x000fe200078e0005 */
[----:B------:R-:W-:-:S04]  /*9ae0*/  MOV R87, 0x0 ;  /* 0x0000000000577802 */ /* 0x000fc80000000f00 */
[----:B------:R1:W-:Y:S01]  /*9af0*/  STL.64 [R3], R84 ;  /* 0x0000005403007387 */ /* 0x0003e20000100a00 */
[----:B------:R-:W-:Y:S05]  /*9b00*/  RET.REL.NODEC R86 `(_ZN7cutlass13device_kernelIN5flash19enable_sm80_to_sm89INS1_16FlashAttnBwdSm80INS1_25CollectiveMainloopBwdSm80ILi2ELi2EN4cute5tupleIJNS5_1CILi128EEES8_NS7_ILi64EEEEEENS_10bfloat16_tEfNS_4arch4Sm80ELb0ELb1ELb1ELb1ELb1ELb0ELb0ELb0ELi2ELi4ELi4ELi4ELb0EEENS1_21CollectiveEpilogueBwdISA_SB_SD_Li256ELb1ELb0ELi2EEENS1_19SingleTileSchedulerILb1ELb0ELb0ELi128EEEEEEEEEvNT_6ParamsE) ;  /* 0xffff64f056007950 */ /* 0x000fea0003c3ffff */
        .type           $_ZN7cutlass13device_kernelIN5flash19enable_sm80_to_sm89INS1_16FlashAttnBwdSm80INS1_25CollectiveMainloopBwdSm80ILi2ELi2EN4cute5tupleIJNS5_1CILi128EEES8_NS7_ILi64EEEEEENS_10bfloat16_tEfNS_4arch4Sm80ELb0ELb1ELb1ELb1ELb1ELb0ELb0ELb0ELi2ELi4ELi4ELi4ELb0EEENS1_21CollectiveEpilogueBwdISA_SB_SD_Li256ELb1ELb0ELi2EEENS1_19SingleTileSchedulerILb1ELb0ELb0ELi128EEEEEEEEEvNT_6ParamsE$_ZN4cute3eso3ESOILb1ELb0EJNS_5tupleIJNS_1CILi0EEES4_EEEiEEC2ERKS5_RKi,@function
        .size           $_ZN7cutlass13device_kernelIN5flash19enable_sm80_to_sm89INS1_16FlashAttnBwdSm80INS1_25CollectiveMainloopBwdSm80ILi2ELi2EN4cute5tupleIJNS5_1CILi128EEES8_NS7_ILi64EEEEEENS_10bfloat16_tEfNS_4arch4Sm80ELb0ELb1ELb1ELb1ELb1ELb0ELb0ELb0ELi2ELi4ELi4ELi4ELb0EEENS1_21CollectiveEpilogueBwdISA_SB_SD_Li256ELb1ELb0ELi2EEENS1_19SingleTileSchedulerILb1ELb0ELb0ELi128EEEEEEEEEvNT_6ParamsE$_ZN4cute3eso3ESOILb1ELb0EJNS_5tupleIJNS_1CILi0EEES4_EEEiEEC2ERKS5_RKi,($_ZN7cutlass13device_kernelIN5flash19enable_sm80_to_sm89INS1_16FlashAttnBwdSm80INS1_25CollectiveMainloopBwdSm80ILi2ELi2EN4cute5tupleIJNS5_1CILi128EEES8_NS7_ILi64EEEEEENS_10bfloat16_tEfNS_4arch4Sm80ELb0ELb1ELb1ELb1ELb1ELb0ELb0ELb0ELi2ELi4ELi4ELi4ELb0EEENS1_21CollectiveEpilogueBwdISA_SB_SD_Li256ELb1ELb0ELi2EEENS1_19SingleTileSchedulerILb1ELb0ELb0ELi128EEEEEEEEEvNT_6ParamsE$_ZN4cute3eso3ESOILb1ELb0EJNS_5tupleIJNS_1CILi16EEENS3_ILi2EEES5_S5_NS3_ILi4EEES5_EEENS2_IJNS3_ILi1EEEiiiNS3_ILi144EEENS3_ILi512EEEEEEEEC2ERKS7_RKSB_ - $_ZN7cutlass13device_kernelIN5flash19enable_sm80_to_sm89INS1_16FlashAttnBwdSm80INS1_25CollectiveMainloopBwdSm80ILi2ELi2EN4cute5tupleIJNS5_1CILi128EEES8_NS7_ILi64EEEEEENS_10bfloat16_tEfNS_4arch4Sm80ELb0ELb1ELb1ELb1ELb1ELb0ELb0ELb0ELi2ELi4ELi4ELi4ELb0EEENS1_21CollectiveEpilogueBwdISA_SB_SD_Li256ELb1ELb0ELi2EEENS1_19SingleTileSchedulerILb1ELb0ELb0ELi128EEEEEEEEEvNT_6ParamsE$_ZN4cute3eso3ESOILb1ELb0EJNS_5tupleIJNS_1CILi0EEES4_EEEiEEC2ERKS5_RKi)
$_ZN7cutlass13device_kernelIN5flash19enable_sm80_to_sm89INS1_16FlashAttnBwdSm80INS1_25CollectiveMainloopBwdSm80ILi2ELi2EN4cute5tupleIJNS5_1CILi128EEES8_NS7_ILi64EEEEEENS_10bfloat16_tEfNS_4arch4Sm80ELb0ELb1ELb1ELb1ELb1ELb0ELb0ELb0ELi2ELi4ELi4ELi4ELb0EEENS1_21CollectiveEpilogueBwdISA_SB_SD_Li256ELb1ELb0ELi2EEENS1_19SingleTileSchedulerILb1ELb0ELb0ELi128EEEEEEEEEvNT_6ParamsE$_ZN4cute3eso3ESOILb1ELb0EJNS_5tupleIJNS_1CILi0EEES4_EEEiEEC2ERKS5_RKi:
[----:B------:R-:W-:Y:S02]  /*9b10*/  IADD3 R2, R70, -c[0x0][0x20], RZ ;  /* 0x8000080046027a10 */ /* 0x000fe40007ffe0ff */
[----:B------:R-:W-:-:S03]  /*9b20*/  MOV R5, 0x0 ;  /* 0x0000000000057802 */ /* 0x000fc60000000f00 */
[----:B------:R1:W-:Y:S01]  /*9b30*/  STL [R2], R3 ;  /* 0x0000000302007387 */ /* 0x0003e20000100800 */
[----:B------:R-:W-:Y:S05]  /*9b40*/  RET.REL.NODEC R4 `(_ZN7cutlass13device_kernelIN5flash19enable_sm80_to_sm89INS1_16FlashAttnBwdSm80INS1_25CollectiveMainloopBwdSm80ILi2ELi2EN4cute5tupleIJNS5_1CILi128EEES8_NS7_ILi64EEEEEENS_10bfloat16_tEfNS_4arch4Sm80ELb0ELb1ELb1ELb1ELb1ELb0ELb0ELb0ELi2ELi4ELi4ELi4ELb0EEENS1_21CollectiveEpilogueBwdISA_SB_SD_Li256ELb1ELb0ELi2EEENS1_19SingleTileSchedulerILb1ELb0ELb0ELi128EEEEEEEEEvNT_6ParamsE) ;  /* 0xffff64b004007950 */ /* 0x000fea0003c3ffff */
        .type           $_ZN7cutlass13device_kernelIN5flash19enable_sm80_to_sm89INS1_16FlashAttnBwdSm80INS1_25CollectiveMainloopBwdSm80ILi2ELi2EN4cute5tupleIJNS5_1CILi128EEES8_NS7_ILi64EEEEEENS_10bfloat16_tEfNS_4arch4Sm80ELb0ELb1ELb1ELb1ELb1ELb0ELb0ELb0ELi2ELi4ELi4ELi4ELb0EEENS1_21CollectiveEpilogueBwdISA_SB_SD_Li256ELb1ELb0ELi2EEENS1_19SingleTileSchedulerILb1ELb0ELb0ELi128EEEEEEEEEvNT_6ParamsE$_ZN4cute3eso3ESOILb1ELb0EJNS_5tupleIJNS_1CILi16EEENS3_ILi2EEES5_S5_NS3_ILi4EEES5_EEENS2_IJNS3_ILi1EEEiiiNS3_ILi144EEENS3_ILi512EEEEEEEEC2ERKS7_RKSB_,@function
        .size           $_ZN7cutlass13device_kernelIN5flash19enable_sm80_to_sm89INS1_16FlashAttnBwdSm80INS1_25CollectiveMainloopBwdSm80ILi2ELi2EN4cute5tupleIJNS5_1CILi128EEES8_NS7_ILi64EEEEEENS_10bfloat16_tEfNS_4arch4Sm80ELb0ELb1ELb1ELb1ELb1ELb0ELb0ELb0ELi2ELi4ELi4ELi4ELb0EEENS1_21CollectiveEpilogueBwdISA_SB_SD_Li256ELb1ELb0ELi2EEENS1_19SingleTileSchedulerILb1ELb0ELb0ELi128EEEEEEEEEvNT_6ParamsE$_ZN4cute3eso3ESOILb1ELb0EJNS_5tupleIJNS_1CILi16EEENS3_ILi2EEES5_S5_NS3_ILi4EEES5_EEENS2_IJNS3_ILi1EEEiiiNS3_ILi144EEENS3_ILi512EEEEEEEEC2ERKS7_RKSB_,($_ZN7cutlass13device_kernelIN5flash19enable_sm80_to_sm89INS1_16FlashAttnBwdSm80INS1_25CollectiveMainloopBwdSm80ILi2ELi2EN4cute5tupleIJNS5_1CILi128EEES8_NS7_ILi64EEEEEENS_10bfloat16_tEfNS_4arch4Sm80ELb0ELb1ELb1ELb1ELb1ELb0ELb0ELb0ELi2ELi4ELi4ELi4ELb0EEENS1_21CollectiveEpilogueBwdISA_SB_SD_Li256ELb1ELb0ELi2EEENS1_19SingleTileSchedulerILb1ELb0ELb0ELi128EEEEEEEEEvNT_6ParamsE$_ZN4cute3eso3ESOILb1ELb0EJNS_5tupleIJNS_1CILi1EEENS2_IJS4_NS3_ILi2EEES5_EEEEEENS2_IJNS3_ILi0EEENS2_IJS4_NS3_ILi256EEEiEEEEEEEEC2ERKS7_RKSB_ - $_ZN7cutlass13device_kernelIN5flash19enable_sm80_to_sm89INS1_16FlashAttnBwdSm80INS1_25CollectiveMainloopBwdSm80ILi2ELi2EN4cute5tupleIJNS5_1CILi128EEES8_NS7_ILi64EEEEEENS_10bfloat16_tEfNS_4arch4Sm80ELb0ELb1ELb1ELb1ELb1ELb0ELb0ELb0ELi2ELi4ELi4ELi4ELb0EEENS1_21CollectiveEpilogueBwdISA_SB_SD_Li256ELb1ELb0ELi2EEENS1_19SingleTileSchedulerILb1ELb0ELb0ELi128EEEEEEEEEvNT_6ParamsE$_ZN4cute3eso3ESOILb1ELb0EJNS_5tupleIJNS_1CILi16EEENS3_ILi2EEES5_S5_NS3_ILi4EEES5_EEENS2_IJNS3_ILi1EEEiiiNS3_ILi144EEENS3_ILi512EEEEEEEEC2ERKS7_RKSB_)
$_ZN7cutlass13device_kernelIN5flash19enable_sm80_to_sm89INS1_16FlashAttnBwdSm80INS1_25CollectiveMainloopBwdSm80ILi2ELi2EN4cute5tupleIJNS5_1CILi128EEES8_NS7_ILi64EEEEEENS_10bfloat16_tEfNS_4arch4Sm80ELb0ELb1ELb1ELb1ELb1ELb0ELb0ELb0ELi2ELi4ELi4ELi4ELb0EEENS1_21CollectiveEpilogueBwdISA_SB_SD_Li256ELb1ELb0ELi2EEENS1_19SingleTileSchedulerILb1ELb0ELb0ELi128EEEEEEEEEvNT_6ParamsE$_ZN4cute3eso3ESOILb1ELb0EJNS_5tupleIJNS_1CILi16EEENS3_ILi2EEES5_S5_NS3_ILi4EEES5_EEENS2_IJNS3_ILi1EEEiiiNS3_ILi144EEENS3_ILi512EEEEEEEEC2ERKS7_RKSB_:
[----:B------:R-:W-:Y:S01]  /*9b50*/  IADD3 R4, R62, -c[0x0][0x20], RZ ;  /* 0x800008003e047a10 */ /* 0x000fe20007ffe0ff */
[----:B------:R-:W-:Y:S01]  /*9b60*/  IMAD.MOV.U32 R74, RZ, RZ, R8 ;  /* 0x000000ffff4a7224 */ /* 0x000fe200078e0008 */
[----:B------:R-:W-:-:S03]  /*9b70*/  MOV R75, 0x0 ;  /* 0x00000000004b7802 */ /* 0x000fc60000000f00 */
[----:B------:R1:W-:Y:S04]  /*9b80*/  STL [R4], R2 ;  /* 0x0000000204007387 */ /* 0x0003e80000100800 */
[----:B------:R1:W-:Y:S04]  /*9b90*/  STL [R4+0x4], R3 ;  /* 0x0000040304007387 */ /* 0x0003e80000100800 */
[----:B------:R1:W-:Y:S01]  /*9ba0*/  STL [R4+0x8], R5 ;  /* 0x0000080504007387 */ /* 0x0003e20000100800 */
[----:B------:R-:W-:Y:S05]  /*9bb0*/  RET.REL.NODEC R74 `(_ZN7cutlass13device_kernelIN5flash19enable_sm80_to_sm89INS1_16FlashAttnBwdSm80INS1_25CollectiveMainloopBwdSm80ILi2ELi2EN4cute5tupleIJNS5_1CILi128EEES8_NS7_ILi64EEEEEENS_10bfloat16_tEfNS_4arch4Sm80ELb0ELb1ELb1ELb1ELb1ELb0ELb0ELb0ELi2ELi4ELi4ELi4ELb0EEENS1_21CollectiveEpilogueBwdISA_SB_SD_Li256ELb1ELb0ELi2EEENS1_19SingleTileSchedulerILb1ELb0ELb0ELi128EEEEEEEEEvNT_6ParamsE) ;  /* 0xffff64404a007950 */ /* 0x000fea0003c3ffff */
        .type           $_ZN7cutlass13device_kernelIN5flash19enable_sm80_to_sm89INS1_16FlashAttnBwdSm80INS1_25CollectiveMainloopBwdSm80ILi2ELi2EN4cute5tupleIJNS5_1CILi128EEES8_NS7_ILi64EEEEEENS_10bfloat16_tEfNS_4arch4Sm80ELb0ELb1ELb1ELb1ELb1ELb0ELb0ELb0ELi2ELi4ELi4ELi4ELb0EEENS1_21CollectiveEpilogueBwdISA_SB_SD_Li256ELb1ELb0ELi2EEENS1_19SingleTileSchedulerILb1ELb0ELb0ELi128EEEEEEEEEvNT_6ParamsE$_ZN4cute3eso3ESOILb1ELb0EJNS_5tupleIJNS_1CILi1EEENS2_IJS4_NS3_ILi2EEES5_EEEEEENS2_IJNS3_ILi0EEENS2_IJS4_NS3_ILi256EEEiEEEEEEEEC2ERKS7_RKSB_,@function
        .size           $_ZN7cutlass13device_kernelIN5flash19enable_sm80_to_sm89INS1_16FlashAttnBwdSm80INS1_25CollectiveMainloopBwdSm80ILi2ELi2EN4cute5tupleIJNS5_1CILi128EEES8_NS7_ILi64EEEEEENS_10bfloat16_tEfNS_4arch4Sm80ELb0ELb1ELb1ELb1ELb1ELb0ELb0ELb0ELi2ELi4ELi4ELi4ELb0EEENS1_21CollectiveEpilogueBwdISA_SB_SD_Li256ELb1ELb0ELi2EEENS1_19SingleTileSchedulerILb1ELb0ELb0ELi128EEEEEEEEEvNT_6ParamsE$_ZN4cute3eso3ESOILb1ELb0EJNS_5tupleIJNS_1CILi1EEENS2_IJS4_NS3_ILi2EEES5_EEEEEENS2_IJNS3_ILi0EEENS2_IJS4_NS3_ILi256EEEiEEEEEEEEC2ERKS7_RKSB_,($_ZN7cutlass13device_kernelIN5flash19enable_sm80_to_sm89INS1_16FlashAttnBwdSm80INS1_25CollectiveMainloopBwdSm80ILi2ELi2EN4cute5tupleIJNS5_1CILi128EEES8_NS7_ILi64EEEEEENS_10bfloat16_tEfNS_4arch4Sm80ELb0ELb1ELb1ELb1ELb1ELb0ELb0ELb0ELi2ELi4ELi4ELi4ELb0EEENS1_21CollectiveEpilogueBwdISA_SB_SD_Li256ELb1ELb0ELi2EEENS1_19SingleTileSchedulerILb1ELb0ELb0ELi128EEEEEEEEEvNT_6ParamsE$_ZN4cute3eso3ESOILb1ELb0EJNS_5tupleIJNS_1CILi1EEENS3_ILi0EEEEEENS2_IJiEEEEEC2ERKS6_RKS7_ - $_ZN7cutlass13device_kernelIN5flash19enable_sm80_to_sm89INS1_16FlashAttnBwdSm80INS1_25CollectiveMainloopBwdSm80ILi2ELi2EN4cute5tupleIJNS5_1CILi128EEES8_NS7_ILi64EEEEEENS_10bfloat16_tEfNS_4arch4Sm80ELb0ELb1ELb1ELb1ELb1ELb0ELb0ELb0ELi2ELi4ELi4ELi4ELb0EEENS1_21CollectiveEpilogueBwdISA_SB_SD_Li256ELb1ELb0ELi2EEENS1_19SingleTileSchedulerILb1ELb0ELb0ELi128EEEEEEEEEvNT_6ParamsE$_ZN4cute3eso3ESOILb1ELb0EJNS_5tupleIJNS_1CILi1EEENS2_IJS4_NS3_ILi2EEES5_EEEEEENS2_IJNS3_ILi0EEENS2_IJS4_NS3_ILi256EEEiEEEEEEEEC2ERKS7_RKSB_)
$_ZN7cutlass13device_kernelIN5flash19enable_sm80_to_sm89INS1_16FlashAttnBwdSm80INS1_25CollectiveMainloopBwdSm80ILi2ELi2EN4cute5tupleIJNS5_1CILi128EEES8_NS7_ILi64EEEEEENS_10bfloat16_tEfNS_4arch4Sm80ELb0ELb1ELb1ELb1ELb1ELb0ELb0ELb0ELi2ELi4ELi4ELi4ELb0EEENS1_21CollectiveEpilogueBwdISA_SB_SD_Li256ELb1ELb0ELi2EEENS1_19SingleTileSchedulerILb1ELb0ELb0ELi128EEEEEEEEEvNT_6ParamsE$_ZN4cute3eso3ESOILb1ELb0EJNS_5tupleIJNS_1CILi1EEENS2_IJS4_NS3_ILi2EEES5_EEEEEENS2_IJNS3_ILi0EEENS2_IJS4_NS3_ILi256EEEiEEEEEEEEC2ERKS7_RKSB_:
[----:B------:R-:W-:Y:S02]  /*9bc0*/  IADD3 R3, R9, -c[0x0][0x20], RZ ;  /* 0x8000080009037a10 */ /* 0x000fe40007ffe0ff */
[----:B------:R-:W-:-:S03]  /*9bd0*/  MOV R5, 0x0 ;  /* 0x0000000000057802 */ /* 0x000fc60000000f00 */
[----:B------:R1:W-:Y:S01]  /*9be0*/  STL [R3], R2 ;  /* 0x0000000203007387 */ /* 0x0003e20000100800 */
[----:B------:R-:W-:Y:S05]  /*9bf0*/  RET.REL.NODEC R4 `(_ZN7cutlass13device_kernelIN5flash19enable_sm80_to_sm89INS1_16FlashAttnBwdSm80INS1_25CollectiveMainloopBwdSm80ILi2ELi2EN4cute5tupleIJNS5_1CILi128EEES8_NS7_ILi64EEEEEENS_10bfloat16_tEfNS_4arch4Sm80ELb0ELb1ELb1ELb1ELb1ELb0ELb0ELb0ELi2ELi4ELi4ELi4ELb0EEENS1_21CollectiveEpilogueBwdISA_SB_SD_Li256ELb1ELb0ELi2EEENS1_19SingleTileSchedulerILb1ELb0ELb0ELi128EEEEEEEEEvNT_6ParamsE) ;  /* 0xffff640004007950 */ /* 0x000fea0003c3ffff */
        .type           $_ZN7cutlass13device_kernelIN5flash19enable_sm80_to_sm89INS1_16FlashAttnBwdSm80INS1_25CollectiveMainloopBwdSm80ILi2ELi2EN4cute5tupleIJNS5_1CILi128EEES8_NS7_ILi64EEEEEENS_10bfloat16_tEfNS_4arch4Sm80ELb0ELb1ELb1ELb1ELb1ELb0ELb0ELb0ELi2ELi4ELi4ELi4ELb0EEENS1_21CollectiveEpilogueBwdISA_SB_SD_Li256ELb1ELb0ELi2EEENS1_19SingleTileSchedulerILb1ELb0ELb0ELi128EEEEEEEEEvNT_6ParamsE$_ZN4cute3eso3ESOILb1ELb0EJNS_5tupleIJNS_1CILi1EEENS3_ILi0EEEEEENS2_IJiEEEEEC2ERKS6_RKS7_,@function
        .size           $_ZN7cutlass13device_kernelIN5flash19enable_sm80_to_sm89INS1_16FlashAttnBwdSm80INS1_25CollectiveMainloopBwdSm80ILi2ELi2EN4cute5tupleIJNS5_1CILi128EEES8_NS7_ILi64EEEEEENS_10bfloat16_tEfNS_4arch4Sm80ELb0ELb1ELb1ELb1ELb1ELb0ELb0ELb0ELi2ELi4ELi4ELi4ELb0EEENS1_21CollectiveEpilogueBwdISA_SB_SD_Li256ELb1ELb0ELi2EEENS1_19SingleTileSchedulerILb1ELb0ELb0ELi128EEEEEEEEEvNT_6ParamsE$_ZN4cute3eso3ESOILb1ELb0EJNS_5tupleIJNS_1CILi1EEENS3_ILi0EEEEEENS2_IJiEEEEEC2ERKS6_RKS7_,($_ZN7cutlass13device_kernelIN5flash19enable_sm80_to_sm89INS1_16FlashAttnBwdSm80INS1_25CollectiveMainloopBwdSm80ILi2ELi2EN4cute5tupleIJNS5_1CILi128EEES8_NS7_ILi64EEEEEENS_10bfloat16_tEfNS_4arch4Sm80ELb0ELb1ELb1ELb1ELb1ELb0ELb0ELb0ELi2ELi4ELi4ELi4ELb0EEENS1_21CollectiveEpilogueBwdISA_SB_SD_Li256ELb1ELb0ELi2EEENS1_19SingleTileSchedulerILb1ELb0ELb0ELi128EEEEEEEEEvNT_6ParamsE$_ZN4cute3eso3ESOILb1ELb0EJNS_5tupleIJNS_1CILi1EEENS3_ILi0EEEEEENS3_ILi4096EEENS2_IJiiEEEEEC2ERKS6_RKS7_RKS8_ - $_ZN7cutlass13device_kernelIN5flash19enable_sm80_to_sm89INS1_16FlashAttnBwdSm80INS1_25CollectiveMainloopBwdSm80ILi2ELi2EN4cute5tupleIJNS5_1CILi128EEES8_NS7_ILi64EEEEEENS_10bfloat16_tEfNS_4arch4Sm80ELb0ELb1ELb1ELb1ELb1ELb0ELb0ELb0ELi2ELi4ELi4ELi4ELb0EEENS1_21CollectiveEpilogueBwdISA_SB_SD_Li256ELb1ELb0ELi2EEENS1_19SingleTileSchedulerILb1ELb0ELb0ELi128EEEEEEEEEvNT_6ParamsE$_ZN4cute3eso3ESOILb1ELb0EJNS_5tupleIJNS_1CILi1EEENS3_ILi0EEEEEENS2_IJiEEEEEC2ERKS6_RKS7_)
$_ZN7cutlass13device_kernelIN5flash19enable_sm80_to_sm89INS1_16FlashAttnBwdSm80INS1_25CollectiveMainloopBwdSm80ILi2ELi2EN4cute5tupleIJNS5_1CILi128EEES8_NS7_ILi64EEEEEENS_10bfloat16_tEfNS_4arch4Sm80ELb0ELb1ELb1ELb1ELb1ELb0ELb0ELb0ELi2ELi4ELi4ELi4ELb0EEENS1_21CollectiveEpilogueBwdISA_SB_SD_Li256ELb1ELb0ELi2EEENS1_19SingleTileSchedulerILb1ELb0ELb0ELi128EEEEEEEEEvNT_6ParamsE$_ZN4cute3eso3ESOILb1ELb0EJNS_5tupleIJNS_1CILi1EEENS3_ILi0EEEEEENS2_IJiEEEEEC2ERKS6_RKS7_:
[----:B------:R-:W-:Y:S02]  /*9c00*/  IADD3 R2, R70, -c[0x0][0x20], RZ ;  /* 0x8000080046027a10 */ /* 0x000fe40007ffe0ff */
[----:B------:R-:W-:-:S03]  /*9c10*/  MOV R7, 0x0 ;  /* 0x0000000000077802 */ /* 0x000fc60000000f00 */
[----:B------:R1:W-:Y:S01]  /*9c20*/  STL [R2], R3 ;  /* 0x0000000302007387 */ /* 0x0003e20000100800 */
[----:B------:R-:W-:Y:S05]  /*9c30*/  RET.REL.NODEC R6 `(_ZN7cutlass13device_kernelIN5flash19enable_sm80_to_sm89INS1_16FlashAttnBwdSm80INS1_25CollectiveMainloopBwdSm80ILi2ELi2EN4cute5tupleIJNS5_1CILi128EEES8_NS7_ILi64EEEEEENS_10bfloat16_tEfNS_4arch4Sm80ELb0ELb1ELb1ELb1ELb1ELb0ELb0ELb0ELi2ELi4ELi4ELi4ELb0EEENS1_21CollectiveEpilogueBwdISA_SB_SD_Li256ELb1ELb0ELi2EEENS1_19SingleTileSchedulerILb1ELb0ELb0ELi128EEEEEEEEEvNT_6ParamsE) ;  /* 0xffff63c006007950 */ /* 0x000fea0003c3ffff */
        .type           $_ZN7cutlass13device_kernelIN5flash19enable_sm80_to_sm89INS1_16FlashAttnBwdSm80INS1_25CollectiveMainloopBwdSm80ILi2ELi2EN4cute5tupleIJNS5_1CILi128EEES8_NS7_ILi64EEEEEENS_10bfloat16_tEfNS_4arch4Sm80ELb0ELb1ELb1ELb1ELb1ELb0ELb0ELb0ELi2ELi4ELi4ELi4ELb0EEENS1_21CollectiveEpilogueBwdISA_SB_SD_Li256ELb1ELb0ELi2EEENS1_19SingleTileSchedulerILb1ELb0ELb0ELi128EEEEEEEEEvNT_6ParamsE$_ZN4cute3eso3ESOILb1ELb0EJNS_5tupleIJNS_1CILi1EEENS3_ILi0EEEEEENS3_ILi4096EEENS2_IJiiEEEEEC2ERKS6_RKS7_RKS8_,@function
        .size           $_ZN7cutlass13device_kernelIN5flash19enable_sm80_to_sm89INS1_16FlashAttnBwdSm80INS1_25CollectiveMainloopBwdSm80ILi2ELi2EN4cute5tupleIJNS5_1CILi128EEES8_NS7_ILi64EEEEEENS_10bfloat16_tEfNS_4arch4Sm80ELb0ELb1ELb1ELb1ELb1ELb0ELb0ELb0ELi2ELi4ELi4ELi4ELb0EEENS1_21CollectiveEpilogueBwdISA_SB_SD_Li256ELb1ELb0ELi2EEENS1_19SingleTileSchedulerILb1ELb0ELb0ELi128EEEEEEEEEvNT_6ParamsE$_ZN4cute3eso3ESOILb1ELb0EJNS_5tupleIJNS_1CILi1EEENS3_ILi0EEEEEENS3_ILi4096EEENS2_IJiiEEEEEC2ERKS6_RKS7_RKS8_,($_ZN7cutlass13device_kernelIN5flash19enable_sm80_to_sm89INS1_16FlashAttnBwdSm80INS1_25CollectiveMainloopBwdSm80ILi2ELi2EN4cute5tupleIJNS5_1CILi128EEES8_NS7_ILi64EEEEEENS_10bfloat16_tEfNS_4arch4Sm80ELb0ELb1ELb1ELb1ELb1ELb0ELb0ELb0ELi2ELi4ELi4ELi4ELb0EEENS1_21CollectiveEpilogueBwdISA_SB_SD_Li256ELb1ELb0ELi2EEENS1_19SingleTileSchedulerILb1ELb0ELb0ELi128EEEEEEEEEvNT_6ParamsE$_ZN4cute3eso3ESOILb1ELb0EJNS_5tupleIJNS_1CILi1EEENS3_ILi0EEEEEEiEEC2ERKS6_RKi - $_ZN7cutlass13device_kernelIN5flash19enable_sm80_to_sm89INS1_16FlashAttnBwdSm80INS1_25CollectiveMainloopBwdSm80ILi2ELi2EN4cute5tupleIJNS5_1CILi128EEES8_NS7_ILi64EEEEEENS_10bfloat16_tEfNS_4arch4Sm80ELb0ELb1ELb1ELb1ELb1ELb0ELb0ELb0ELi2ELi4ELi4ELi4ELb0EEENS1_21CollectiveEpilogueBwdISA_SB_SD_Li256ELb1ELb0ELi2EEENS1_19SingleTileSchedulerILb1ELb0ELb0ELi128EEEEEEEEEvNT_6ParamsE$_ZN4cute3eso3ESOILb1ELb0EJNS_5tupleIJNS_1CILi1EEENS3_ILi0EEEEEENS3_ILi4096EEENS2_IJiiEEEEEC2ERKS6_RKS7_RKS8_)
$_ZN7cutlass13device_kernelIN5flash19enable_sm80_to_sm89INS1_16FlashAttnBwdSm80INS1_25CollectiveMainloopBwdSm80ILi2ELi2EN4cute5tupleIJNS5_1CILi128EEES8_NS7_ILi64EEEEEENS_10bfloat16_tEfNS_4arch4Sm80ELb0ELb1ELb1ELb1ELb1ELb0ELb0ELb0ELi2ELi4ELi4ELi4ELb0EEENS1_21CollectiveEpilogueBwdISA_SB_SD_Li256ELb1ELb0ELi2EEENS1_19SingleTileSchedulerILb1ELb0ELb0ELi128EEEEEEEEEvNT_6ParamsE$_ZN4cute3eso3ESOILb1ELb0EJNS_5tupleIJNS_1CILi1EEENS3_ILi0EEEEEENS3_ILi4096EEENS2_IJiiEEEEEC2ERKS6_RKS7_RKS8_:
[----:B------:R-:W-:Y:S01]  /*9c40*/  IADD3 R2, R2, -c[0x0][0x20], RZ ;  /* 0x8000080002027a10 */ /* 0x000fe20007ffe0ff */
[----:B------:R-:W-:Y:S01]  /*9c50*/  IMAD.MOV.U32 R8, RZ, RZ, R6 ;  /* 0x000000ffff087224 */ /* 0x000fe200078e0006 */
[----:B------:R-:W-:-:S03]  /*9c60*/  MOV R9, 0x0 ;  /* 0x0000000000097802 */ /* 0x000fc60000000f00 */
[----:B------:R1:W-:Y:S04]  /*9c70*/  STL [R2], R5 ;  /* 0x0000000502007387 */ /* 0x0003e80000100800 */
[----:B------:R1:W-:Y:S01]  /*9c80*/  STL [R2+0x4], R3 ;  /* 0x0000040302007387 */ /* 0x0003e20000100800 */
[----:B------:R-:W-:Y:S05]  /*9c90*/  RET.REL.NODEC R8 `(_ZN7cutlass13device_kernelIN5flash19enable_sm80_to_sm89INS1_16FlashAttnBwdSm80INS1_25CollectiveMainloopBwdSm80ILi2ELi2EN4cute5tupleIJNS5_1CILi128EEES8_NS7_ILi64EEEEEENS_10bfloat16_tEfNS_4arch4Sm80ELb0ELb1ELb1ELb1ELb1ELb0ELb0ELb0ELi2ELi4ELi4ELi4ELb0EEENS1_21CollectiveEpilogueBwdISA_SB_SD_Li256ELb1ELb0ELi2EEENS1_19SingleTileSchedulerILb1ELb0ELb0ELi128EEEEEEEEEvNT_6ParamsE) ;  /* 0xffff636008007950 */ /* 0x000fea0003c3ffff */
        .type           $_ZN7cutlass13device_kernelIN5flash19enable_sm80_to_sm89INS1_16FlashAttnBwdSm80INS1_25CollectiveMainloopBwdSm80ILi2ELi2EN4cute5tupleIJNS5_1CILi128EEES8_NS7_ILi64EEEEEENS_10bfloat16_tEfNS_4arch4Sm80ELb0ELb1ELb1ELb1ELb1ELb0ELb0ELb0ELi2ELi4ELi4ELi4ELb0EEENS1_21CollectiveEpilogueBwdISA_SB_SD_Li256ELb1ELb0ELi2EEENS1_19SingleTileSchedulerILb1ELb0ELb0ELi128EEEEEEEEEvNT_6ParamsE$_ZN4cute3eso3ESOILb1ELb0EJNS_5tupleIJNS_1CILi1EEENS3_ILi0EEEEEEiEEC2ERKS6_RKi,@function
        .size           $_ZN7cutlass13device_kernelIN5flash19enable_sm80_to_sm89INS1_16FlashAttnBwdSm80INS1_25CollectiveMainloopBwdSm80ILi2ELi2EN4cute5tupleIJNS5_1CILi128EEES8_NS7_ILi64EEEEEENS_10bfloat16_tEfNS_4arch4Sm80ELb0ELb1ELb1ELb1ELb1ELb0ELb0ELb0ELi2ELi4ELi4ELi4ELb0EEENS1_21CollectiveEpilogueBwdISA_SB_SD_Li256ELb1ELb0ELi2EEENS1_19SingleTileSchedulerILb1ELb0ELb0ELi128EEEEEEEEEvNT_6ParamsE$_ZN4cute3eso3ESOILb1ELb0EJNS_5tupleIJNS_1CILi1EEENS3_ILi0EEEEEEiEEC2ERKS6_RKi,($_ZN7cutlass13device_kernelIN5flash19enable_sm80_to_sm89INS1_16FlashAttnBwdSm80INS1_25CollectiveMainloopBwdSm80ILi2ELi2EN4cute5tupleIJNS5_1CILi128EEES8_NS7_ILi64EEEEEENS_10bfloat16_tEfNS_4arch4Sm80ELb0ELb1ELb1ELb1ELb1ELb0ELb0ELb0ELi2ELi4ELi4ELi4ELb0EEENS1_21CollectiveEpilogueBwdISA_SB_SD_Li256ELb1ELb0ELi2EEENS1_19SingleTileSchedulerILb1ELb0ELb0ELi128EEEEEEEEEvNT_6ParamsE$_ZN4cute3eso3ESOILb1ELb0EJNS_5tupleIJNS_1CILi1EEENS3_ILi0EEEEEEiNS3_ILi1024EEEEEC2ERKS6_RKiRKS7_ - $_ZN7cutlass13device_kernelIN5flash19enable_sm80_to_sm89INS1_16FlashAttnBwdSm80INS1_25CollectiveMainloopBwdSm80ILi2ELi2EN4cute5tupleIJNS5_1CILi128EEES8_NS7_ILi64EEEEEENS_10bfloat16_tEfNS_4arch4Sm80ELb0ELb1ELb1ELb1ELb1ELb0ELb0ELb0ELi2ELi4ELi4ELi4ELb0EEENS1_21CollectiveEpilogueBwdISA_SB_SD_Li256ELb1ELb0ELi2EEENS1_19SingleTileSchedulerILb1ELb0ELb0ELi128EEEEEEEEEvNT_6ParamsE$_ZN4cute3eso3ESOILb1ELb0EJNS_5tupleIJNS_1CILi1EEENS3_ILi0EEEEEEiEEC2ERKS6_RKi)
$_ZN7cutlass13device_kernelIN5flash19enable_sm80_to_sm89INS1_16FlashAttnBwdSm80INS1_25CollectiveMainloopBwdSm80ILi2ELi2EN4cute5tupleIJNS5_1CILi128EEES8_NS7_ILi64EEEEEENS_10bfloat16_tEfNS_4arch4Sm80ELb0ELb1ELb1ELb1ELb1ELb0ELb0ELb0ELi2ELi4ELi4ELi4ELb0EEENS1_21CollectiveEpilogueBwdISA_SB_SD_Li256ELb1ELb0ELi2EEENS1_19SingleTileSchedulerILb1ELb0ELb0ELi128EEEEEEEEEvNT_6ParamsE$_ZN4cute3eso3ESOILb1ELb0EJNS_5tupleIJNS_1CILi1EEENS3_ILi0EEEEEEiEEC2ERKS6_RKi:
[----:B------:R-:W-:Y:S02]  /*9ca0*/  IADD3 R2, R2, -c[0x0][0x20], RZ ;  /* 0x8000080002027a10 */ /* 0x000fe40007ffe0ff */
[----:B------:R-:W-:-:S03]  /*9cb0*/  MOV R7, 0x0 ;  /* 0x0000000000077802 */ /* 0x000fc60000000f00 */
[----:B------:R1:W-:Y:S01]  /*9cc0*/  STL [R2], R3 ;  /* 0x0000000302007387 */ /* 0x0003e20000100800 */
[----:B------:R-:W-:Y:S05]  /*9cd0*/  RET.REL.NODEC R6 `(_ZN7cutlass13device_kernelIN5flash19enable_sm80_to_sm89INS1_16FlashAttnBwdSm80INS1_25CollectiveMainloopBwdSm80ILi2ELi2EN4cute5tupleIJNS5_1CILi128EEES8_NS7_ILi64EEEEEENS_10bfloat16_tEfNS_4arch4Sm80ELb0ELb1ELb1ELb1ELb1ELb0ELb0ELb0ELi2ELi4ELi4ELi4ELb0EEENS1_21CollectiveEpilogueBwdISA_SB_SD_Li256ELb1ELb0ELi2EEENS1_19SingleTileSchedulerILb1ELb0ELb0ELi128EEEEEEEEEvNT_6ParamsE) ;  /* 0xffff632006007950 */ /* 0x000fea0003c3ffff */
        .type           $_ZN7cutlass13device_kernelIN5flash19enable_sm80_to_sm89INS1_16FlashAttnBwdSm80INS1_25CollectiveMainloopBwdSm80ILi2ELi2EN4cute5tupleIJNS5_1CILi128EEES8_NS7_ILi64EEEEEENS_10bfloat16_tEfNS_4arch4Sm80ELb0ELb1ELb1ELb1ELb1ELb0ELb0ELb0ELi2ELi4ELi4ELi4ELb0EEENS1_21CollectiveEpilogueBwdISA_SB_SD_Li256ELb1ELb0ELi2EEENS1_19SingleTileSchedulerILb1ELb0ELb0ELi128EEEEEEEEEvNT_6ParamsE$_ZN4cute3eso3ESOILb1ELb0EJNS_5tupleIJNS_1CILi1EEENS3_ILi0EEEEEEiNS3_ILi1024EEEEEC2ERKS6_RKiRKS7_,@function
        .size           $_ZN7cutlass13device_kernelIN5flash19enable_sm80_to_sm89INS1_16FlashAttnBwdSm80INS1_25CollectiveMainloopBwdSm80ILi2ELi2EN4cute5tupleIJNS5_1CILi128EEES8_NS7_ILi64EEEEEENS_10bfloat16_tEfNS_4arch4Sm80ELb0ELb1ELb1ELb1ELb1ELb0ELb0ELb0ELi2ELi4ELi4ELi4ELb0EEENS1_21CollectiveEpilogueBwdISA_SB_SD_Li256ELb1ELb0ELi2EEENS1_19SingleTileSchedulerILb1ELb0ELb0ELi128EEEEEEEEEvNT_6ParamsE$_ZN4cute3eso3ESOILb1ELb0EJNS_5tupleIJNS_1CILi1EEENS3_ILi0EEEEEEiNS3_ILi1024EEEEEC2ERKS6_RKiRKS7_,($_ZN7cutlass13device_kernelIN5flash19enable_sm80_to_sm89INS1_16FlashAttnBwdSm80INS1_25CollectiveMainloopBwdSm80ILi2ELi2EN4cute5tupleIJNS5_1CILi128EEES8_NS7_ILi64EEEEEENS_10bfloat16_tEfNS_4arch4Sm80ELb0ELb1ELb1ELb1ELb1ELb0ELb0ELb0ELi2ELi4ELi4ELi4ELb0EEENS1_21CollectiveEpilogueBwdISA_SB_SD_Li256ELb1ELb0ELi2EEENS1_19SingleTileSchedulerILb1ELb0ELb0ELi128EEEEEEEEEvNT_6ParamsE$_ZN4cute3eso3ESOILb1ELb0EJNS_5tupleIJNS_1CILi1EEENS3_ILi0EEEEEElS5_EEC2ERKS6_RKlRKS5_ - $_ZN7cutlass13device_kernelIN5flash19enable_sm80_to_sm89INS1_16FlashAttnBwdSm80INS1_25CollectiveMainloopBwdSm80ILi2ELi2EN4cute5tupleIJNS5_1CILi128EEES8_NS7_ILi64EEEEEENS_10bfloat16_tEfNS_4arch4Sm80ELb0ELb1ELb1ELb1ELb1ELb0ELb0ELb0ELi2ELi4ELi4ELi4ELb0EEENS1_21CollectiveEpilogueBwdISA_SB_SD_Li256ELb1ELb0ELi2EEENS1_19SingleTileSchedulerILb1ELb0ELb0ELi128EEEEEEEEEvNT_6ParamsE$_ZN4cute3eso3ESOILb1ELb0EJNS_5tupleIJNS_1CILi1EEENS3_ILi0EEEEEEiNS3_ILi1024EEEEEC2ERKS6_RKiRKS7_)
$_ZN7cutlass13device_kernelIN5flash19enable_sm80_to_sm89INS1_16FlashAttnBwdSm80INS1_25CollectiveMainloopBwdSm80ILi2ELi2EN4cute5tupleIJNS5_1CILi128EEES8_NS7_ILi64EEEEEENS_10bfloat16_tEfNS_4arch4Sm80ELb0ELb1ELb1ELb1ELb1ELb0ELb0ELb0ELi2ELi4ELi4ELi4ELb0EEENS1_21CollectiveEpilogueBwdISA_SB_SD_Li256ELb1ELb0ELi2EEENS1_19SingleTileSchedulerILb1ELb0ELb0ELi128EEEEEEEEEvNT_6ParamsE$_ZN4cute3eso3ESOILb1ELb0EJNS_5tupleIJNS_1CILi1EEENS3_ILi0EEEEEEiNS3_ILi1024EEEEEC2ERKS6_RKiRKS7_:
[----:B------:R-:W-:Y:S02]  /*9ce0*/  IADD3 R2, R2, -c[0x0][0x20], RZ ;  /* 0x8000080002027a10 */ /* 0x000fe40007ffe0ff */
[----:B------:R-:W-:-:S03]  /*9cf0*/  MOV R7, 0x0 ;  /* 0x0000000000077802 */ /* 0x000fc60000000f00 */
[----:B------:R1:W-:Y:S01]  /*9d00*/  STL [R2], R3 ;  /* 0x0000000302007387 */ /* 0x0003e20000100800 */
[----:B------:R-:W-:Y:S05]  /*9d10*/  RET.REL.NODEC R6 `(_ZN7cutlass13device_kernelIN5flash19enable_sm80_to_sm89INS1_16FlashAttnBwdSm80INS1_25CollectiveMainloopBwdSm80ILi2ELi2EN4cute5tupleIJNS5_1CILi128EEES8_NS7_ILi64EEEEEENS_10bfloat16_tEfNS_4arch4Sm80ELb0ELb1ELb1ELb1ELb1ELb0ELb0ELb0ELi2ELi4ELi4ELi4ELb0EEENS1_21CollectiveEpilogueBwdISA_SB_SD_Li256ELb1ELb0ELi2EEENS1_19SingleTileSchedulerILb1ELb0ELb0ELi128EEEEEEEEEvNT_6ParamsE) ;  /* 0xffff62e006007950 */ /* 0x000fea0003c3ffff */
        .type           $_ZN7cutlass13device_kernelIN5flash19enable_sm80_to_sm89INS1_16FlashAttnBwdSm80INS1_25CollectiveMainloopBwdSm80ILi2ELi2EN4cute5tupleIJNS5_1CILi128EEES8_NS7_ILi64EEEEEENS_10bfloat16_tEfNS_4arch4Sm80ELb0ELb1ELb1ELb1ELb1ELb0ELb0ELb0ELi2ELi4ELi4ELi4ELb0EEENS1_21CollectiveEpilogueBwdISA_SB_SD_Li256ELb1ELb0ELi2EEENS1_19SingleTileSchedulerILb1ELb0ELb0ELi128EEEEEEEEEvNT_6ParamsE$_ZN4cute3eso3ESOILb1ELb0EJNS_5tupleIJNS_1CILi1EEENS3_ILi0EEEEEElS5_EEC2ERKS6_RKlRKS5_,@function
        .size           $_ZN7cutlass13device_kernelIN5flash19enable_sm80_to_sm89INS1_16FlashAttnBwdSm80INS1_25CollectiveMainloopBwdSm80ILi2ELi2EN4cute5tupleIJNS5_1CILi128EEES8_NS7_ILi64EEEEEENS_10bfloat16_tEfNS_4arch4Sm80ELb0ELb1ELb1ELb1ELb1ELb0ELb0ELb0ELi2ELi4ELi4ELi4ELb0EEENS1_21CollectiveEpilogueBwdISA_SB_SD_Li256ELb1ELb0ELi2EEENS1_19SingleTileSchedulerILb1ELb0ELb0ELi128EEEEEEEEEvNT_6ParamsE$_ZN4cute3eso3ESOILb1ELb0EJNS_5tupleIJNS_1CILi1EEENS3_ILi0EEEEEElS5_EEC2ERKS6_RKlRKS5_,($_ZN7cutlass13device_kernelIN5flash19enable_sm80_to_sm89INS1_16FlashAttnBwdSm80INS1_25CollectiveMainloopBwdSm80ILi2ELi2EN4cute5tupleIJNS5_1CILi128EEES8_NS7_ILi64EEEEEENS_10bfloat16_tEfNS_4arch4Sm80ELb0ELb1ELb1ELb1ELb1ELb0ELb0ELb0ELi2ELi4ELi4ELi4ELb0EEENS1_21CollectiveEpilogueBwdISA_SB_SD_Li256ELb1ELb0ELi2EEENS1_19SingleTileSchedulerILb1ELb0ELb0ELi128EEEEEEEEEvNT_6ParamsE$_ZN4cute3eso3ESOILb1ELb0EJNS_5tupleIJNS_1CILi1EEENS3_ILi2EEEEEENS2_IJNS3_ILi0EEEiEEEEEC2ERKS6_RKS8_ - $_ZN7cutlass13device_kernelIN5flash19enable_sm80_to_sm89INS1_16FlashAttnBwdSm80INS1_25CollectiveMainloopBwdSm80ILi2ELi2EN4cute5tupleIJNS5_1CILi128EEES8_NS7_ILi64EEEEEENS_10bfloat16_tEfNS_4arch4Sm80ELb0ELb1ELb1ELb1ELb1ELb0ELb0ELb0ELi2ELi4ELi4ELi4ELb0EEENS1_21CollectiveEpilogueBwdISA_SB_SD_Li256ELb1ELb0ELi2EEENS1_19SingleTileSchedulerILb1ELb0ELb0ELi128EEEEEEEEEvNT_6ParamsE$_ZN4cute3eso3ESOILb1ELb0EJNS_5tupleIJNS_1CILi1EEENS3_ILi0EEEEEElS5_EEC2ERKS6_RKlRKS5_)
$_ZN7cutlass13device_kernelIN5flash19enable_sm80_to_sm89INS1_16FlashAttnBwdSm80INS1_25CollectiveMainloopBwdSm80ILi2ELi2EN4cute5tupleIJNS5_1CILi128EEES8_NS7_ILi64EEEEEENS_10bfloat16_tEfNS_4arch4Sm80ELb0ELb1ELb1ELb1ELb1ELb0ELb0ELb0ELi2ELi4ELi4ELi4ELb0EEENS1_21CollectiveEpilogueBwdISA_SB_SD_Li256ELb1ELb0ELi2EEENS1_19SingleTileSchedulerILb1ELb0ELb0ELi128EEEEEEEEEvNT_6ParamsE$_ZN4cute3eso3ESOILb1ELb0EJNS_5tupleIJNS_1CILi1EEENS3_ILi0EEEEEElS5_EEC2ERKS6_RKlRKS5_:
[----:B------:R-:W-:Y:S01]  /*9d20*/  IADD3 R3, R3, -c[0x0][0x20], RZ ;  /* 0x8000080003037a10 */ /* 0x000fe20007ffe0ff */
[----:B------:R-:W-:Y:S01]  /*9d30*/  IMAD.MOV.U32 R84, RZ, RZ, R2 ;  /* 0x000000ffff547224 */ /* 0x000fe200078e0002 */
[----:B------:R-:W-:Y:S01]  /*9d40*/  MOV R86, R6 ;  /* 0x0000000600567202 */ /* 0x000fe20000000f00 */
[----:B------:R-:W-:Y:S01]  /*9d50*/  IMAD.MOV.U32 R85, RZ, RZ, R5 ;  /* 0x000000ffff557224 */ /* 0x000fe200078e0005 */
[----:B------:R-:W-:-:S04]  /*9d60*/  MOV R87, 0x0 ;  /* 0x0000000000577802 */ /* 0x000fc80000000f00 */
[----:B------:R1:W-:Y:S01]  /*9d70*/  STL.64 [R3], R84 ;  /* 0x0000005403007387 */ /* 0x0003e20000100a00 */
[----:B------:R-:W-:Y:S05]  /*9d80*/  RET.REL.NODEC R86 `(_ZN7cutlass13device_kernelIN5flash19enable_sm80_to_sm89INS1_16FlashAttnBwdSm80INS1_25CollectiveMainloopBwdSm80ILi2ELi2EN4cute5tupleIJNS5_1CILi128EEES8_NS7_ILi64EEEEEENS_10bfloat16_tEfNS_4arch4Sm80ELb0ELb1ELb1ELb1ELb1ELb0ELb0ELb0ELi2ELi4ELi4ELi4ELb0EEENS1_21CollectiveEpilogueBwdISA_SB_SD_Li256ELb1ELb0ELi2EEENS1_19SingleTileSchedulerILb1ELb0ELb0ELi128EEEEEEEEEvNT_6ParamsE) ;  /* 0xffff627056007950 */ /* 0x000fea0003c3ffff */
        .type           $_ZN7cutlass13device_kernelIN5flash19enable_sm80_to_sm89INS1_16FlashAttnBwdSm80INS1_25CollectiveMainloopBwdSm80ILi2ELi2EN4cute5tupleIJNS5_1CILi128EEES8_NS7_ILi64EEEEEENS_10bfloat16_tEfNS_4arch4Sm80ELb0ELb1ELb1ELb1ELb1ELb0ELb0ELb0ELi2ELi4ELi4ELi4ELb0EEENS1_21CollectiveEpilogueBwdISA_SB_SD_Li256ELb1ELb0ELi2EEENS1_19SingleTileSchedulerILb1ELb0ELb0ELi128EEEEEEEEEvNT_6ParamsE$_ZN4cute3eso3ESOILb1ELb0EJNS_5tupleIJNS_1CILi1EEENS3_ILi2EEEEEENS2_IJNS3_ILi0EEEiEEEEEC2ERKS6_RKS8_,@function
        .size           $_ZN7cutlass13device_kernelIN5flash19enable_sm80_to_sm89INS1_16FlashAttnBwdSm80INS1_25CollectiveMainloopBwdSm80ILi2ELi2EN4cute5tupleIJNS5_1CILi128EEES8_NS7_ILi64EEEEEENS_10bfloat16_tEfNS_4arch4Sm80ELb0ELb1ELb1ELb1ELb1ELb0ELb0ELb0ELi2ELi4ELi4ELi4ELb0EEENS1_21CollectiveEpilogueBwdISA_SB_SD_Li256ELb1ELb0ELi2EEENS1_19SingleTileSchedulerILb1ELb0ELb0ELi128EEEEEEEEEvNT_6ParamsE$_ZN4cute3eso3ESOILb1ELb0EJNS_5tupleIJNS_1CILi1EEENS3_ILi2EEEEEENS2_IJNS3_ILi0EEEiEEEEEC2ERKS6_RKS8_,($_ZN7cutlass13device_kernelIN5flash19enable_sm80_to_sm89INS1_16FlashAttnBwdSm80INS1_25CollectiveMainloopBwdSm80ILi2ELi2EN4cute5tupleIJNS5_1CILi128EEES8_NS7_ILi64EEEEEENS_10bfloat16_tEfNS_4arch4Sm80ELb0ELb1ELb1ELb1ELb1ELb0ELb0ELb0ELi2ELi4ELi4ELi4ELb0EEENS1_21CollectiveEpilogueBwdISA_SB_SD_Li256ELb1ELb0ELi2EEENS1_19SingleTileSchedulerILb1ELb0ELb0ELi128EEEEEEEEEvNT_6ParamsE$_ZN4cute3eso3ESOILb1ELb0EJNS_5tupleIJNS_1CILi1EEENS3_ILi2EEES5_EEENS2_IJS4_NS3_ILi256EEEiEEEEEC2ERKS6_RKS8_ - $_ZN7cutlass13device_kernelIN5flash19enable_sm80_to_sm89INS1_16FlashAttnBwdSm80INS1_25CollectiveMainloopBwdSm80ILi2ELi2EN4cute5tupleIJNS5_1CILi128EEES8_NS7_ILi64EEEEEENS_10bfloat16_tEfNS_4arch4Sm80ELb0ELb1ELb1ELb1ELb1ELb0ELb0ELb0ELi2ELi4ELi4ELi4ELb0EEENS1_21CollectiveEpilogueBwdISA_SB_SD_Li256ELb1ELb0ELi2EEENS1_19SingleTileSchedulerILb1ELb0ELb0ELi128EEEEEEEEEvNT_6ParamsE$_ZN4cute3eso3ESOILb1ELb0EJNS_5tupleIJNS_1CILi1EEENS3_ILi2EEEEEENS2_IJNS3_ILi0EEEiEEEEEC2ERKS6_RKS8_)
$_ZN7cutlass13device_kernelIN5flash19enable_sm80_to_sm89INS1_16FlashAttnBwdSm80INS1_25CollectiveMainloopBwdSm80ILi2ELi2EN4cute5tupleIJNS5_1CILi128EEES8_NS7_ILi64EEEEEENS_10bfloat16_tEfNS_4arch4Sm80ELb0ELb1ELb1ELb1ELb1ELb0ELb0ELb0ELi2ELi4ELi4ELi4ELb0EEENS1_21CollectiveEpilogueBwdISA_SB_SD_Li256ELb1ELb0ELi2EEENS1_19SingleTileSchedulerILb1ELb0ELb0ELi128EEEEEEEEEvNT_6ParamsE$_ZN4cute3eso3ESOILb1ELb0EJNS_5tupleIJNS_1CILi1EEENS3_ILi2EEEEEENS2_IJNS3_ILi0EEEiEEEEEC2ERKS6_RKS8_:
[----:B------:R-:W-:Y:S02]  /*9d90*/  IADD3 R3, R12, -c[0x0][0x20], RZ ;  /* 0x800008000c037a10 */ /* 0x000fe40007ffe0ff */
[----:B------:R-:W-:-:S03]  /*9da0*/  MOV R5, 0x0 ;  /* 0x0000000000057802 */ /* 0x000fc60000000f00 */
[----:B------:R1:W-:Y:S01]  /*9db0*/  STL [R3], R2 ;  /* 0x0000000203007387 */ /* 0x0003e20000100800 */
[----:B------:R-:W-:Y:S05]  /*9dc0*/  RET.REL.NODEC R4 `(_ZN7cutlass13device_kernelIN5flash19enable_sm80_to_sm89INS1_16FlashAttnBwdSm80INS1_25CollectiveMainloopBwdSm80ILi2ELi2EN4cute5tupleIJNS5_1CILi128EEES8_NS7_ILi64EEEEEENS_10bfloat16_tEfNS_4arch4Sm80ELb0ELb1ELb1ELb1ELb1ELb0ELb0ELb0ELi2ELi4ELi4ELi4ELb0EEENS1_21CollectiveEpilogueBwdISA_SB_SD_Li256ELb1ELb0ELi2EEENS1_19SingleTileSchedulerILb1ELb0ELb0ELi128EEEEEEEEEvNT_6ParamsE) ;  /* 0xffff623004007950 */ /* 0x000fea0003c3ffff */
        .type           $_ZN7cutlass13device_kernelIN5flash19enable_sm80_to_sm89INS1_16FlashAttnBwdSm80INS1_25CollectiveMainloopBwdSm80ILi2ELi2EN4cute5tupleIJNS5_1CILi128EEES8_NS7_ILi64EEEEEENS_10bfloat16_tEfNS_4arch4Sm80ELb0ELb1ELb1ELb1ELb1ELb0ELb0ELb0ELi2ELi4ELi4ELi4ELb0EEENS1_21CollectiveEpilogueBwdISA_SB_SD_Li256ELb1ELb0ELi2EEENS1_19SingleTileSchedulerILb1ELb0ELb0ELi128EEEEEEEEEvNT_6ParamsE$_ZN4cute3eso3ESOILb1ELb0EJNS_5tupleIJNS_1CILi1EEENS3_ILi2EEES5_EEENS2_IJS4_NS3_ILi256EEEiEEEEEC2ERKS6_RKS8_,@function
        .size           $_ZN7cutlass13device_kernelIN5flash19enable_sm80_to_sm89INS1_16FlashAttnBwdSm80INS1_25CollectiveMainloopBwdSm80ILi2ELi2EN4cute5tupleIJNS5_1CILi128EEES8_NS7_ILi64EEEEEENS_10bfloat16_tEfNS_4arch4Sm80ELb0ELb1ELb1ELb1ELb1ELb0ELb0ELb0ELi2ELi4ELi4ELi4ELb0EEENS1_21CollectiveEpilogueBwdISA_SB_SD_Li256ELb1ELb0ELi2EEENS1_19SingleTileSchedulerILb1ELb0ELb0ELi128EEEEEEEEEvNT_6ParamsE$_ZN4cute3eso3ESOILb1ELb0EJNS_5tupleIJNS_1CILi1EEENS3_ILi2EEES5_EEENS2_IJS4_NS3_ILi256EEEiEEEEEC2ERKS6_RKS8_,($_ZN7cutlass13device_kernelIN5flash19enable_sm80_to_sm89INS1_16FlashAttnBwdSm80INS1_25CollectiveMainloopBwdSm80ILi2ELi2EN4cute5tupleIJNS5_1CILi128EEES8_NS7_ILi64EEEEEENS_10bfloat16_tEfNS_4arch4Sm80ELb0ELb1ELb1ELb1ELb1ELb0ELb0ELb0ELi2ELi4ELi4ELi4ELb0EEENS1_21CollectiveEpilogueBwdISA_SB_SD_Li256ELb1ELb0ELi2EEENS1_19SingleTileSchedulerILb1ELb0ELb0ELi128EEEEEEEEEvNT_6ParamsE$_ZN4cute3eso3ESOILb1ELb0EJNS_5tupleIJNS_1CILi2EEEEEENS2_IJiEEEEEC2ERKS5_RKS6_ - $_ZN7cutlass13device_kernelIN5flash19enable_sm80_to_sm89INS1_16FlashAttnBwdSm80INS1_25CollectiveMainloopBwdSm80ILi2ELi2EN4cute5tupleIJNS5_1CILi128EEES8_NS7_ILi64EEEEEENS_10bfloat16_tEfNS_4arch4Sm80ELb0ELb1ELb1ELb1ELb1ELb0ELb0ELb0ELi2ELi4ELi4ELi4ELb0EEENS1_21CollectiveEpilogueBwdISA_SB_SD_Li256ELb1ELb0ELi2EEENS1_19SingleTileSchedulerILb1ELb0ELb0ELi128EEEEEEEEEvNT_6ParamsE$_ZN4cute3eso3ESOILb1ELb0EJNS_5tupleIJNS_1CILi1EEENS3_ILi2EEES5_EEENS2_IJS4_NS3_ILi256EEEiEEEEEC2ERKS6_RKS8_)
$_ZN7cutlass13device_kernelIN5flash19enable_sm80_to_sm89INS1_16FlashAttnBwdSm80INS1_25CollectiveMainloopBwdSm80ILi2ELi2EN4cute5tupleIJNS5_1CILi128EEES8_NS7_ILi64EEEEEENS_10bfloat16_tEfNS_4arch4Sm80ELb0ELb1ELb1ELb1ELb1ELb0ELb0ELb0ELi2ELi4ELi4ELi4ELb0EEENS1_21CollectiveEpilogueBwdISA_SB_SD_Li256ELb1ELb0ELi2EEENS1_19SingleTileSchedulerILb1ELb0ELb0ELi128EEEEEEEEEvNT_6ParamsE$_ZN4cute3eso3ESOILb1ELb0EJNS_5tupleIJNS_1CILi1EEENS3_ILi2EEES5_EEENS2_IJS4_NS3_ILi256EEEiEEEEEC2ERKS6_RKS8_:
[----:B------:R-:W-:Y:S02]  /*9dd0*/  IADD3 R3, R11, -c[0x0][0x20], RZ ;  /* 0x800008000b037a10 */ /* 0x000fe40007ffe0ff */
[----:B------:R-:W-:-:S03]  /*9de0*/  MOV R5, 0x0 ;  /* 0x0000000000057802 */ /* 0x000fc60000000f00 */
[----:B------:R1:W-:Y:S01]  /*9df0*/  STL [R3], R2 ;  /* 0x0000000203007387 */ /* 0x0003e20000100800 */
[----:B------:R-:W-:Y:S05]  /*9e00*/  RET.REL.NODEC R4 `(_ZN7cutlass13device_kernelIN5flash19enable_sm80_to_sm89INS1_16FlashAttnBwdSm80INS1_25CollectiveMainloopBwdSm80ILi2ELi2EN4cute5tupleIJNS5_1CILi128EEES8_NS7_ILi64EEEEEENS_10bfloat16_tEfNS_4arch4Sm80ELb0ELb1ELb1ELb1ELb1ELb0ELb0ELb0ELi2ELi4ELi4ELi4ELb0EEENS1_21CollectiveEpilogueBwdISA_SB_SD_Li256ELb1ELb0ELi2EEENS1_19SingleTileSchedulerILb1ELb0ELb0ELi128EEEEEEEEEvNT_6ParamsE) ;  /* 0xffff61f004007950 */ /* 0x000fea0003c3ffff */
        .type           $_ZN7cutlass13device_kernelIN5flash19enable_sm80_to_sm89INS1_16FlashAttnBwdSm80INS1_25CollectiveMainloopBwdSm80ILi2ELi2EN4cute5tupleIJNS5_1CILi128EEES8_NS7_ILi64EEEEEENS_10bfloat16_tEfNS_4arch4Sm80ELb0ELb1ELb1ELb1ELb1ELb0ELb0ELb0ELi2ELi4ELi4ELi4ELb0EEENS1_21CollectiveEpilogueBwdISA_SB_SD_Li256ELb1ELb0ELi2EEENS1_19SingleTileSchedulerILb1ELb0ELb0ELi128EEEEEEEEEvNT_6ParamsE$_ZN4cute3eso3ESOILb1ELb0EJNS_5tupleIJNS_1CILi2EEEEEENS2_IJiEEEEEC2ERKS5_RKS6_,@function
        .size           $_ZN7cutlass13device_kernelIN5flash19enable_sm80_to_sm89INS1_16FlashAttnBwdSm80INS1_25CollectiveMainloopBwdSm80ILi2ELi2EN4cute5tupleIJNS5_1CILi128EEES8_NS7_ILi64EEEEEENS_10bfloat16_tEfNS_4arch4Sm80ELb0ELb1ELb1ELb1ELb1ELb0ELb0ELb0ELi2ELi4ELi4ELi4ELb0EEENS1_21CollectiveEpilogueBwdISA_SB_SD_Li256ELb1ELb0ELi2EEENS1_19SingleTileSchedulerILb1ELb0ELb0ELi128EEEEEEEEEvNT_6ParamsE$_ZN4cute3eso3ESOILb1ELb0EJNS_5tupleIJNS_1CILi2EEEEEENS2_IJiEEEEEC2ERKS5_RKS6_,($_ZN7cutlass13device_kernelIN5flash19enable_sm80_to_sm89INS1_16FlashAttnBwdSm80INS1_25CollectiveMainloopBwdSm80ILi2ELi2EN4cute5tupleIJNS5_1CILi128EEES8_NS7_ILi64EEEEEENS_10bfloat16_tEfNS_4arch4Sm80ELb0ELb1ELb1ELb1ELb1ELb0ELb0ELb0ELi2ELi4ELi4ELi4ELb0EEENS1_21CollectiveEpilogueBwdISA_SB_SD_Li256ELb1ELb0ELi2EEENS1_19SingleTileSchedulerILb1ELb0ELb0ELi128EEEEEEEEEvNT_6ParamsE$_ZN4cute3eso3ESOILb1ELb0EJNS_5tupleIJNS_1CILi2EEEEEENS2_IJiEEENS3_ILi1EEES7_EEC2ERKS5_RKS6_RKS7_SE_ - $_ZN7cutlass13device_kernelIN5flash19enable_sm80_to_sm89INS1_16FlashAttnBwdSm80INS1_25CollectiveMainloopBwdSm80ILi2ELi2EN4cute5tupleIJNS5_1CILi128EEES8_NS7_ILi64EEEEEENS_10bfloat16_tEfNS_4arch4Sm80ELb0ELb1ELb1ELb1ELb1ELb0ELb0ELb0ELi2ELi4ELi4ELi4ELb0EEENS1_21CollectiveEpilogueBwdISA_SB_SD_Li256ELb1ELb0ELi2EEENS1_19SingleTileSchedulerILb1ELb0ELb0ELi128EEEEEEEEEvNT_6ParamsE$_ZN4cute3eso3ESOILb1ELb0EJNS_5tupleIJNS_1CILi2EEEEEENS2_IJiEEEEEC2ERKS5_RKS6_)
$_ZN7cutlass13device_kernelIN5flash19enable_sm80_to_sm89INS1_16FlashAttnBwdSm80INS1_25CollectiveMainloopBwdSm80ILi2ELi2EN4cute5tupleIJNS5_1CILi128EEES8_NS7_ILi64EEEEEENS_10bfloat16_tEfNS_4arch4Sm80ELb0ELb1ELb1ELb1ELb1ELb0ELb0ELb0ELi2ELi4ELi4ELi4ELb0EEENS1_21CollectiveEpilogueBwdISA_SB_SD_Li256ELb1ELb0ELi2EEENS1_19SingleTileSchedulerILb1ELb0ELb0ELi128EEEEEEEEEvNT_6ParamsE$_ZN4cute3eso3ESOILb1ELb0EJNS_5tupleIJNS_1CILi2EEEEEENS2_IJiEEEEEC2ERKS5_RKS6_:
[----:B------:R-:W-:Y:S02]  /*9e10*/  IADD3 R2, R70, -c[0x0][0x20], RZ ;  /* 0x8000080046027a10 */ /* 0x000fe40007ffe0ff */
[----:B------:R-:W-:-:S03]  /*9e20*/  MOV R7, 0x0 ;  /* 0x0000000000077802 */ /* 0x000fc60000000f00 */
[----:B------:R1:W-:Y:S01]  /*9e30*/  STL [R2], R3 ;  /* 0x0000000302007387 */ /* 0x0003e20000100800 */
[----:B------:R-:W-:Y:S05]  /*9e40*/  RET.REL.NODEC R6 `(_ZN7cutlass13device_kernelIN5flash19enable_sm80_to_sm89INS1_16FlashAttnBwdSm80INS1_25CollectiveMainloopBwdSm80ILi2ELi2EN4cute5tupleIJNS5_1CILi128EEES8_NS7_ILi64EEEEEENS_10bfloat16_tEfNS_4arch4Sm80ELb0ELb1ELb1ELb1ELb1ELb0ELb0ELb0ELi2ELi4ELi4ELi4ELb0EEENS1_21CollectiveEpilogueBwdISA_SB_SD_Li256ELb1ELb0ELi2EEENS1_19SingleTileSchedulerILb1ELb0ELb0ELi128EEEEEEEEEvNT_6ParamsE) ;  /* 0xffff61b006007950 */ /* 0x000fea0003c3ffff */
        .type           $_ZN7cutlass13device_kernelIN5flash19enable_sm80_to_sm89INS1_16FlashAttnBwdSm80INS1_25CollectiveMainloopBwdSm80ILi2ELi2EN4cute5tupleIJNS5_1CILi128EEES8_NS7_ILi64EEEEEENS_10bfloat16_tEfNS_4arch4Sm80ELb0ELb1ELb1ELb1ELb1ELb0ELb0ELb0ELi2ELi4ELi4ELi4ELb0EEENS1_21CollectiveEpilogueBwdISA_SB_SD_Li256ELb1ELb0ELi2EEENS1_19SingleTileSchedulerILb1ELb0ELb0ELi128EEEEEEEEEvNT_6ParamsE$_ZN4cute3eso3ESOILb1ELb0EJNS_5tupleIJNS_1CILi2EEEEEENS2_IJiEEENS3_ILi1EEES7_EEC2ERKS5_RKS6_RKS7_SE_,@function
        .size           $_ZN7cutlass13device_kernelIN5flash19enable_sm80_to_sm89INS1_16FlashAttnBwdSm80INS1_25CollectiveMainloopBwdSm80ILi2ELi2EN4cute5tupleIJNS5_1CILi128EEES8_NS7_ILi64EEEEEENS_10bfloat16_tEfNS_4arch4Sm80ELb0ELb1ELb1ELb1ELb1ELb0ELb0ELb0ELi2ELi4ELi4ELi4ELb0EEENS1_21CollectiveEpilogueBwdISA_SB_SD_Li256ELb1ELb0ELi2EEENS1_19SingleTileSchedulerILb1ELb0ELb0ELi128EEEEEEEEEvNT_6ParamsE$_ZN4cute3eso3ESOILb1ELb0EJNS_5tupleIJNS_1CILi2EEEEEENS2_IJiEEENS3_ILi1EEES7_EEC2ERKS5_RKS6_RKS7_SE_,($_ZN7cutlass13device_kernelIN5flash19enable_sm80_to_sm89INS1_16FlashAttnBwdSm80INS1_25CollectiveMainloopBwdSm80ILi2ELi2EN4cute5tupleIJNS5_1CILi128EEES8_NS7_ILi64EEEEEENS_10bfloat16_tEfNS_4arch4Sm80ELb0ELb1ELb1ELb1ELb1ELb0ELb0ELb0ELi2ELi4ELi4ELi4ELb0EEENS1_21CollectiveEpilogueBwdISA_SB_SD_Li256ELb1ELb0ELi2EEENS1_19SingleTileSchedulerILb1ELb0ELb0ELi128EEEEEEEEEvNT_6ParamsE$_ZN4cute3eso3ESOILb1ELb0EJNS_5tupleIJNS_1CILi2EEEEEENS2_IJiEEES4_NS3_ILi1EEEEEC2ERKS5_RKS6_RKS4_RKS7_ - $_ZN7cutlass13device_kernelIN5flash19enable_sm80_to_sm89INS1_16FlashAttnBwdSm80INS1_25CollectiveMainloopBwdSm80ILi2ELi2EN4cute5tupleIJNS5_1CILi128EEES8_NS7_ILi64EEEEEENS_10bfloat16_tEfNS_4arch4Sm80ELb0ELb1ELb1ELb1ELb1ELb0ELb0ELb0ELi2ELi4ELi4ELi4ELb0EEENS1_21CollectiveEpilogueBwdISA_SB_SD_Li256ELb1ELb0ELi2EEENS1_19SingleTileSchedulerILb1ELb0ELb0ELi128EEEEEEEEEvNT_6ParamsE$_ZN4cute3eso3ESOILb1ELb0EJNS_5tupleIJNS_1CILi2EEEEEENS2_IJiEEENS3_ILi1EEES7_EEC2ERKS5_RKS6_RKS7_SE_)
$_ZN7cutlass13device_kernelIN5flash19enable_sm80_to_sm89INS1_16FlashAttnBwdSm80INS1_25CollectiveMainloopBwdSm80ILi2ELi2EN4cute5tupleIJNS5_1CILi128EEES8_NS7_ILi64EEEEEENS_10bfloat16_tEfNS_4arch4Sm80ELb0ELb1ELb1ELb1ELb1ELb0ELb0ELb0ELi2ELi4ELi4ELi4ELb0EEENS1_21CollectiveEpilogueBwdISA_SB_SD_Li256ELb1ELb0ELi2EEENS1_19SingleTileSchedulerILb1ELb0ELb0ELi128EEEEEEEEEvNT_6ParamsE$_ZN4cute3eso3ESOILb1ELb0EJNS_5tupleIJNS_1CILi2EEEEEENS2_IJiEEENS3_ILi1EEES7_EEC2ERKS5_RKS6_RKS7_SE_:
[----:B------:R-:W-:Y:S01]  /*9e50*/  IADD3 R2, R2, -c[0x0][0x20], RZ ;  /* 0x8000080002027a10 */ /* 0x000fe20007ffe0ff */
[----:B------:R-:W-:Y:S01]  /*9e60*/  IMAD.MOV.U32 R84, RZ, RZ, R4 ;  /* 0x000000ffff547224 */ /* 0x000fe200078e0004 */
[----:B------:R-:W-:-:S03]  /*9e70*/  MOV R85, 0x0 ;  /* 0x0000000000557802 */ /* 0x000fc60000000f00 */
[----:B------:R1:W-:Y:S01]  /*9e80*/  STL [R2], R3 ;  /* 0x0000000302007387 */ /* 0x0003e20000100800 */
[----:B------:R-:W-:Y:S05]  /*9e90*/  RET.REL.NODEC R84 `(_ZN7cutlass13device_kernelIN5flash19enable_sm80_to_sm89INS1_16FlashAttnBwdSm80INS1_25CollectiveMainloopBwdSm80ILi2ELi2EN4cute5tupleIJNS5_1CILi128EEES8_NS7_ILi64EEEEEENS_10bfloat16_tEfNS_4arch4Sm80ELb0ELb1ELb1ELb1ELb1ELb0ELb0ELb0ELi2ELi4ELi4ELi4ELb0EEENS1_21CollectiveEpilogueBwdISA_SB_SD_Li256ELb1ELb0ELi2EEENS1_19SingleTileSchedulerILb1ELb0ELb0ELi128EEEEEEEEEvNT_6ParamsE) ;  /* 0xffff616054007950 */ /* 0x000fea0003c3ffff */
        .type           $_ZN7cutlass13device_kernelIN5flash19enable_sm80_to_sm89INS1_16FlashAttnBwdSm80INS1_25CollectiveMainloopBwdSm80ILi2ELi2EN4cute5tupleIJNS5_1CILi128EEES8_NS7_ILi64EEEEEENS_10bfloat16_tEfNS_4arch4Sm80ELb0ELb1ELb1ELb1ELb1ELb0ELb0ELb0ELi2ELi4ELi4ELi4ELb0EEENS1_21CollectiveEpilogueBwdISA_SB_SD_Li256ELb1ELb0ELi2EEENS1_19SingleTileSchedulerILb1ELb0ELb0ELi128EEEEEEEEEvNT_6ParamsE$_ZN4cute3eso3ESOILb1ELb0EJNS_5tupleIJNS_1CILi2EEEEEENS2_IJiEEES4_NS3_ILi1EEEEEC2ERKS5_RKS6_RKS4_RKS7_,@function
        .size           $_ZN7cutlass13device_kernelIN5flash19enable_sm80_to_sm89INS1_16FlashAttnBwdSm80INS1_25CollectiveMainloopBwdSm80ILi2ELi2EN4cute5tupleIJNS5_1CILi128EEES8_NS7_ILi64EEEEEENS_10bfloat16_tEfNS_4arch4Sm80ELb0ELb1ELb1ELb1ELb1ELb0ELb0ELb0ELi2ELi4ELi4ELi4ELb0EEENS1_21CollectiveEpilogueBwdISA_SB_SD_Li256ELb1ELb0ELi2EEENS1_19SingleTileSchedulerILb1ELb0ELb0ELi128EEEEEEEEEvNT_6ParamsE$_ZN4cute3eso3ESOILb1ELb0EJNS_5tupleIJNS_1CILi2EEEEEENS2_IJiEEES4_NS3_ILi1EEEEEC2ERKS5_RKS6_RKS4_RKS7_,($_ZN7cutlass13device_kernelIN5flash19enable_sm80_to_sm89INS1_16FlashAttnBwdSm80INS1_25CollectiveMainloopBwdSm80ILi2ELi2EN4cute5tupleIJNS5_1CILi128EEES8_NS7_ILi64EEEEEENS_10bfloat16_tEfNS_4arch4Sm80ELb0ELb1ELb1ELb1ELb1ELb0ELb0ELb0ELi2ELi4ELi4ELi4ELb0EEENS1_21CollectiveEpilogueBwdISA_SB_SD_Li256ELb1ELb0ELi2EEENS1_19SingleTileSchedulerILb1ELb0ELb0ELi128EEEEEEEEEvNT_6ParamsE$_ZN4cute3eso3ESOILb1ELb0EJNS_5tupleIJNS_1CILi2EEES4_EEENS2_IJNS3_ILi1EEEiEEEEEC2ERKS5_RKS7_ - $_ZN7cutlass13device_kernelIN5flash19enable_sm80_to_sm89INS1_16FlashAttnBwdSm80INS1_25CollectiveMainloopBwdSm80ILi2ELi2EN4cute5tupleIJNS5_1CILi128EEES8_NS7_ILi64EEEEEENS_10bfloat16_tEfNS_4arch4Sm80ELb0ELb1ELb1ELb1ELb1ELb0ELb0ELb0ELi2ELi4ELi4ELi4ELb0EEENS1_21CollectiveEpilogueBwdISA_SB_SD_Li256ELb1ELb0ELi2EEENS1_19SingleTileSchedulerILb1ELb0ELb0ELi128EEEEEEEEEvNT_6ParamsE$_ZN4cute3eso3ESOILb1ELb0EJNS_5tupleIJNS_1CILi2EEEEEENS2_IJiEEES4_NS3_ILi1EEEEEC2ERKS5_RKS6_RKS4_RKS7_)
$_ZN7cutlass13device_kernelIN5flash19enable_sm80_to_sm89INS1_16FlashAttnBwdSm80INS1_25CollectiveMainloopBwdSm80ILi2ELi2EN4cute5tupleIJNS5_1CILi128EEES8_NS7_ILi64EEEEEENS_10bfloat16_tEfNS_4arch4Sm80ELb0ELb1ELb1ELb1ELb1ELb0ELb0ELb0ELi2ELi4ELi4ELi4ELb0EEENS1_21CollectiveEpilogueBwdISA_SB_SD_Li256ELb1ELb0ELi2EEENS1_19SingleTileSchedulerILb1ELb0ELb0ELi128EEEEEEEEEvNT_6ParamsE$_ZN4cute3eso3ESOILb1ELb0EJNS_5tupleIJNS_1CILi2EEEEEENS2_IJiEEES4_NS3_ILi1EEEEEC2ERKS5_RKS6_RKS4_RKS7_:
[----:B------:R-:W-:Y:S02]  /*9ea0*/  IADD3 R2, R2, -c[0x0][0x20], RZ ;  /* 0x8000080002027a10 */ /* 0x000fe40007ffe0ff */
[----:B------:R-:W-:-:S03]  /*9eb0*/  MOV R5, 0x0 ;  /* 0x0000000000057802 */ /* 0x000fc60000000f00 */
[----:B------:R1:W-:Y:S01]  /*9ec0*/  STL [R2], R3 ;  /* 0x0000000302007387 */ /* 0x0003e20000100800 */
[----:B------:R-:W-:Y:S05]  /*9ed0*/  RET.REL.NODEC R4 `(_ZN7cutlass13device_kernelIN5flash19enable_sm80_to_sm89INS1_16FlashAttnBwdSm80INS1_25CollectiveMainloopBwdSm80ILi2ELi2EN4cute5tupleIJNS5_1CILi128EEES8_NS7_ILi64EEEEEENS_10bfloat16_tEfNS_4arch4Sm80ELb0ELb1ELb1ELb1ELb1ELb0ELb0ELb0ELi2ELi4ELi4ELi4ELb0EEENS1_21CollectiveEpilogueBwdISA_SB_SD_Li256ELb1ELb0ELi2EEENS1_19SingleTileSchedulerILb1ELb0ELb0ELi128EEEEEEEEEvNT_6ParamsE) ;  /* 0xffff612004007950 */ /* 0x000fea0003c3ffff */
        .type           $_ZN7cutlass13device_kernelIN5flash19enable_sm80_to_sm89INS1_16FlashAttnBwdSm80INS1_25CollectiveMainloopBwdSm80ILi2ELi2EN4cute5tupleIJNS5_1CILi128EEES8_NS7_ILi64EEEEEENS_10bfloat16_tEfNS_4arch4Sm80ELb0ELb1ELb1ELb1ELb1ELb0ELb0ELb0ELi2ELi4ELi4ELi4ELb0EEENS1_21CollectiveEpilogueBwdISA_SB_SD_Li256ELb1ELb0ELi2EEENS1_19SingleTileSchedulerILb1ELb0ELb0ELi128EEEEEEEEEvNT_6ParamsE$_ZN4cute3eso3ESOILb1ELb0EJNS_5tupleIJNS_1CILi2EEES4_EEENS2_IJNS3_ILi1EEEiEEEEEC2ERKS5_RKS7_,@function
        .size           $_ZN7cutlass13device_kernelIN5flash19enable_sm80_to_sm89INS1_16FlashAttnBwdSm80INS1_25CollectiveMainloopBwdSm80ILi2ELi2EN4cute5tupleIJNS5_1CILi128EEES8_NS7_ILi64EEEEEENS_10bfloat16_tEfNS_4arch4Sm80ELb0ELb1ELb1ELb1ELb1ELb0ELb0ELb0ELi2ELi4ELi4ELi4ELb0EEENS1_21CollectiveEpilogueBwdISA_SB_SD_Li256ELb1ELb0ELi2EEENS1_19SingleTileSchedulerILb1ELb0ELb0ELi128EEEEEEEEEvNT_6ParamsE$_ZN4cute3eso3ESOILb1ELb0EJNS_5tupleIJNS_1CILi2EEES4_EEENS2_IJNS3_ILi1EEEiEEEEEC2ERKS5_RKS7_,($_ZN7cutlass13device_kernelIN5flash19enable_sm80_to_sm89INS1_16FlashAttnBwdSm80INS1_25CollectiveMainloopBwdSm80ILi2ELi2EN4cute5tupleIJNS5_1CILi128EEES8_NS7_ILi64EEEEEENS_10bfloat16_tEfNS_4arch4Sm80ELb0ELb1ELb1ELb1ELb1ELb0ELb0ELb0ELi2ELi4ELi4ELi4ELb0EEENS1_21CollectiveEpilogueBwdISA_SB_SD_Li256ELb1ELb0ELi2EEENS1_19SingleTileSchedulerILb1ELb0ELb0ELi128EEEEEEEEEvNT_6ParamsE$_ZN4cute3eso3ESOILb1ELb0EJNS_5tupleIJNS_1CILi2EEES4_EEENS2_IJiNS3_ILi4096EEEEEEEEC2ERKS5_RKS7_ - $_ZN7cutlass13device_kernelIN5flash19enable_sm80_to_sm89INS1_16FlashAttnBwdSm80INS1_25CollectiveMainloopBwdSm80ILi2ELi2EN4cute5tupleIJNS5_1CILi128EEES8_NS7_ILi64EEEEEENS_10bfloat16_tEfNS_4arch4Sm80ELb0ELb1ELb1ELb1ELb1ELb0ELb0ELb0ELi2ELi4ELi4ELi4ELb0EEENS1_21CollectiveEpilogueBwdISA_SB_SD_Li256ELb1ELb0ELi2EEENS1_19SingleTileSchedulerILb1ELb0ELb0ELi128EEEEEEEEEvNT_6ParamsE$_ZN4cute3eso3ESOILb1ELb0EJNS_5tupleIJNS_1CILi2EEES4_EEENS2_IJNS3_ILi1EEEiEEEEEC2ERKS5_RKS7_)
$_ZN7cutlass13device_kernelIN5flash19enable_sm80_to_sm89INS1_16FlashAttnBwdSm80INS1_25CollectiveMainloopBwdSm80ILi2ELi2EN4cute5tupleIJNS5_1CILi128EEES8_NS7_ILi64EEEEEENS_10bfloat16_tEfNS_4arch4Sm80ELb0ELb1ELb1ELb1ELb1ELb0ELb0ELb0ELi2ELi4ELi4ELi4ELb0EEENS1_21CollectiveEpilogueBwdISA_SB_SD_Li256ELb1ELb0ELi2EEENS1_19SingleTileSchedulerILb1ELb0ELb0ELi128EEEEEEEEEvNT_6ParamsE$_ZN4cute3eso3ESOILb1ELb0EJNS_5tupleIJNS_1CILi2EEES4_EEENS2_IJNS3_ILi1EEEiEEEEEC2ERKS5_RKS7_:
[----:B------:R-:W-:Y:S02]  /*9ee0*/  IADD3 R3, R39, -c[0x0][0x20], RZ ;  /* 0x8000080027037a10 */ /* 0x000fe40007ffe0ff */
[----:B------:R-:W-:-:S03]  /*9ef0*/  MOV R5, 0x0 ;  /* 0x0000000000057802 */ /* 0x000fc60000000f00 */
[----:B------:R1:W-:Y:S01]  /*9f00*/  STL [R3], R2 ;  /* 0x0000000203007387 */ /* 0x0003e20000100800 */
[----:B------:R-:W-:Y:S05]  /*9f10*/  RET.REL.NODEC R4 `(_ZN7cutlass13device_kernelIN5flash19enable_sm80_to_sm89INS1_16FlashAttnBwdSm80INS1_25CollectiveMainloopBwdSm80ILi2ELi2EN4cute5tupleIJNS5_1CILi128EEES8_NS7_ILi64EEEEEENS_10bfloat16_tEfNS_4arch4Sm80ELb0ELb1ELb1ELb1ELb1ELb0ELb0ELb0ELi2ELi4ELi4ELi4ELb0EEENS1_21CollectiveEpilogueBwdISA_SB_SD_Li256ELb1ELb0ELi2EEENS1_19SingleTileSchedulerILb1ELb0ELb0ELi128EEEEEEEEEvNT_6ParamsE) ;  /* 0xffff60e004007950 */ /* 0x000fea0003c3ffff */
        .type           $_ZN7cutlass13device_kernelIN5flash19enable_sm80_to_sm89INS1_16FlashAttnBwdSm80INS1_25CollectiveMainloopBwdSm80ILi2ELi2EN4cute5tupleIJNS5_1CILi128EEES8_NS7_ILi64EEEEEENS_10bfloat16_tEfNS_4arch4Sm80ELb0ELb1ELb1ELb1ELb1ELb0ELb0ELb0ELi2ELi4ELi4ELi4ELb0EEENS1_21CollectiveEpilogueBwdISA_SB_SD_Li256ELb1ELb0ELi2EEENS1_19SingleTileSchedulerILb1ELb0ELb0ELi128EEEEEEEEEvNT_6ParamsE$_ZN4cute3eso3ESOILb1ELb0EJNS_5tupleIJNS_1CILi2EEES4_EEENS2_IJiNS3_ILi4096EEEEEEEEC2ERKS5_RKS7_,@function
        .size           $_ZN7cutlass13device_kernelIN5flash19enable_sm80_to_sm89INS1_16FlashAttnBwdSm80INS1_25CollectiveMainloopBwdSm80ILi2ELi2EN4cute5tupleIJNS5_1CILi128EEES8_NS7_ILi64EEEEEENS_10bfloat16_tEfNS_4arch4Sm80ELb0ELb1ELb1ELb1ELb1ELb0ELb0ELb0ELi2ELi4ELi4ELi4ELb0EEENS1_21CollectiveEpilogueBwdISA_SB_SD_Li256ELb1ELb0ELi2EEENS1_19SingleTileSchedulerILb1ELb0ELb0ELi128EEEEEEEEEvNT_6ParamsE$_ZN4cute3eso3ESOILb1ELb0EJNS_5tupleIJNS_1CILi2EEES4_EEENS2_IJiNS3_ILi4096EEEEEEEEC2ERKS5_RKS7_,($_ZN7cutlass13device_kernelIN5flash19enable_sm80_to_sm89INS1_16FlashAttnBwdSm80INS1_25CollectiveMainloopBwdSm80ILi2ELi2EN4cute5tupleIJNS5_1CILi128EEES8_NS7_ILi64EEEEEENS_10bfloat16_tEfNS_4arch4Sm80ELb0ELb1ELb1ELb1ELb1ELb0ELb0ELb0ELi2ELi4ELi4ELi4ELb0EEENS1_21CollectiveEpilogueBwdISA_SB_SD_Li256ELb1ELb0ELi2EEENS1_19SingleTileSchedulerILb1ELb0ELb0ELi128EEEEEEEEEvNT_6ParamsE$_ZN4cute3eso3ESOILb1ELb0EJNS_5tupleIJNS_1CILi2EEES4_EEENS2_IJiNS3_ILi512EEEEEEEEC2ERKS5_RKS7_ - $_ZN7cutlass13device_kernelIN5flash19enable_sm80_to_sm89INS1_16FlashAttnBwdSm80INS1_25CollectiveMainloopBwdSm80ILi2ELi2EN4cute5tupleIJNS5_1CILi128EEES8_NS7_ILi64EEEEEENS_10bfloat16_tEfNS_4arch4Sm80ELb0ELb1ELb1ELb1ELb1ELb0ELb0ELb0ELi2ELi4ELi4ELi4ELb0EEENS1_21CollectiveEpilogueBwdISA_SB_SD_Li256ELb1ELb0ELi2EEENS1_19SingleTileSchedulerILb1ELb0ELb0ELi128EEEEEEEEEvNT_6ParamsE$_ZN4cute3eso3ESOILb1ELb0EJNS_5tupleIJNS_1CILi2EEES4_EEENS2_IJiNS3_ILi4096EEEEEEEEC2ERKS5_RKS7_)
$_ZN7cutlass13device_kernelIN5flash19enable_sm80_to_sm89INS1_16FlashAttnBwdSm80INS1_25CollectiveMainloopBwdSm80ILi2ELi2EN4cute5tupleIJNS5_1CILi128EEES8_NS7_ILi64EEEEEENS_10bfloat16_tEfNS_4arch4Sm80ELb0ELb1ELb1ELb1ELb1ELb0ELb0ELb0ELi2ELi4ELi4ELi4ELb0EEENS1_21CollectiveEpilogueBwdISA_SB_SD_Li256ELb1ELb0ELi2EEENS1_19SingleTileSchedulerILb1ELb0ELb0ELi128EEEEEEEEEvNT_6ParamsE$_ZN4cute3eso3ESOILb1ELb0EJNS_5tupleIJNS_1CILi2EEES4_EEENS2_IJiNS3_ILi4096EEEEEEEEC2ERKS5_RKS7_:
[----:B------:R-:W-:Y:S02]  /*9f20*/  IADD3 R3, R8, -c[0x0][0x20], RZ ;  /* 0x8000080008037a10 */ /* 0x000fe40007ffe0ff */
[----:B------:R-:W-:-:S03]  /*9f30*/  MOV R5, 0x0 ;  /* 0x0000000000057802 */ /* 0x000fc60000000f00 */
[----:B------:R1:W-:Y:S01]  /*9f40*/  STL [R3], R2 ;  /* 0x0000000203007387 */ /* 0x0003e20000100800 */
[----:B------:R-:W-:Y:S05]  /*9f50*/  RET.REL.NODEC R4 `(_ZN7cutlass13device_kernelIN5flash19enable_sm80_to_sm89INS1_16FlashAttnBwdSm80INS1_25CollectiveMainloopBwdSm80ILi2ELi2EN4cute5tupleIJNS5_1CILi128EEES8_NS7_ILi64EEEEEENS_10bfloat16_tEfNS_4arch4Sm80ELb0ELb1ELb1ELb1ELb1ELb0ELb0ELb0ELi2ELi4ELi4ELi4ELb0EEENS1_21CollectiveEpilogueBwdISA_SB_SD_Li256ELb1ELb0ELi2EEENS1_19SingleTileSchedulerILb1ELb0ELb0ELi128EEEEEEEEEvNT_6ParamsE) ;  /* 0xffff60a004007950 */ /* 0x000fea0003c3ffff */
        .type           $_ZN7cutlass13device_kernelIN5flash19enable_sm80_to_sm89INS1_16FlashAttnBwdSm80INS1_25CollectiveMainloopBwdSm80ILi2ELi2EN4cute5tupleIJNS5_1CILi128EEES8_NS7_ILi64EEEEEENS_10bfloat16_tEfNS_4arch4Sm80ELb0ELb1ELb1ELb1ELb1ELb0ELb0ELb0ELi2ELi4ELi4ELi4ELb0EEENS1_21CollectiveEpilogueBwdISA_SB_SD_Li256ELb1ELb0ELi2EEENS1_19SingleTileSchedulerILb1ELb0ELb0ELi128EEEEEEEEEvNT_6ParamsE$_ZN4cute3eso3ESOILb1ELb0EJNS_5tupleIJNS_1CILi2EEES4_EEENS2_IJiNS3_ILi512EEEEEEEEC2ERKS5_RKS7_,@function
        .size           $_ZN7cutlass13device_kernelIN5flash19enable_sm80_to_sm89INS1_16FlashAttnBwdSm80INS1_25CollectiveMainloopBwdSm80ILi2ELi2EN4cute5tupleIJNS5_1CILi128EEES8_NS7_ILi64EEEEEENS_10bfloat16_tEfNS_4arch4Sm80ELb0ELb1ELb1ELb1ELb1ELb0ELb0ELb0ELi2ELi4ELi4ELi4ELb0EEENS1_21CollectiveEpilogueBwdISA_SB_SD_Li256ELb1ELb0ELi2EEENS1_19SingleTileSchedulerILb1ELb0ELb0ELi128EEEEEEEEEvNT_6ParamsE$_ZN4cute3eso3ESOILb1ELb0EJNS_5tupleIJNS_1CILi2EEES4_EEENS2_IJiNS3_ILi512EEEEEEEEC2ERKS5_RKS7_,($_ZN7cutlass13device_kernelIN5flash19enable_sm80_to_sm89INS1_16FlashAttnBwdSm80INS1_25CollectiveMainloopBwdSm80ILi2ELi2EN4cute5tupleIJNS5_1CILi128EEES8_NS7_ILi64EEEEEENS_10bfloat16_tEfNS_4arch4Sm80ELb0ELb1ELb1ELb1ELb1ELb0ELb0ELb0ELi2ELi4ELi4ELi4ELb0EEENS1_21CollectiveEpilogueBwdISA_SB_SD_Li256ELb1ELb0ELi2EEENS1_19SingleTileSchedulerILb1ELb0ELb0ELi128EEEEEEEEEvNT_6ParamsE$_ZN4cute3eso3ESOILb1ELb0EJNS_5tupleIJNS_1CILi2EEES4_EEENS2_IJiiEEEEEC2ERKS5_RKS6_ - $_ZN7cutlass13device_kernelIN5flash19enable_sm80_to_sm89INS1_16FlashAttnBwdSm80INS1_25CollectiveMainloopBwdSm80ILi2ELi2EN4cute5tupleIJNS5_1CILi128EEES8_NS7_ILi64EEEEEENS_10bfloat16_tEfNS_4arch4Sm80ELb0ELb1ELb1ELb1ELb1ELb0ELb0ELb0ELi2ELi4ELi4ELi4ELb0EEENS1_21CollectiveEpilogueBwdISA_SB_SD_Li256ELb1ELb0ELi2EEENS1_19SingleTileSchedulerILb1ELb0ELb0ELi128EEEEEEEEEvNT_6ParamsE$_ZN4cute3eso3ESOILb1ELb0EJNS_5tupleIJNS_1CILi2EEES4_EEENS2_IJiNS3_ILi512EEEEEEEEC2ERKS5_RKS7_)
$_ZN7cutlass13device_kernelIN5flash19enable_sm80_to_sm89INS1_16FlashAttnBwdSm80INS1_25CollectiveMainloopBwdSm80ILi2ELi2EN4cute5tupleIJNS5_1CILi128EEES8_NS7_ILi64EEEEEENS_10bfloat16_tEfNS_4arch4Sm80ELb0ELb1ELb1ELb1ELb1ELb0ELb0ELb0ELi2ELi4ELi4ELi4ELb0EEENS1_21CollectiveEpilogueBwdISA_SB_SD_Li256ELb1ELb0ELi2EEENS1_19SingleTileSchedulerILb1ELb0ELb0ELi128EEEEEEEEEvNT_6ParamsE$_ZN4cute3eso3ESOILb1ELb0EJNS_5tupleIJNS_1CILi2EEES4_EEENS2_IJiNS3_ILi512EEEEEEEEC2ERKS5_RKS7_:
[----:B------:R-:W-:Y:S02]  /*9f60*/  IADD3 R3, R10, -c[0x0][0x20], RZ ;  /* 0x800008000a037a10 */ /* 0x000fe40007ffe0ff */
[----:B------:R-:W-:-:S03]  /*9f70*/  MOV R5, 0x0 ;  /* 0x0000000000057802 */ /* 0x000fc60000000f00 */
[----:B------:R1:W-:Y:S01]  /*9f80*/  STL [R3], R2 ;  /* 0x0000000203007387 */ /* 0x0003e20000100800 */
[----:B------:R-:W-:Y:S05]  /*9f90*/  RET.REL.NODEC R4 `(_ZN7cutlass13device_kernelIN5flash19enable_sm80_to_sm89INS1_16FlashAttnBwdSm80INS1_25CollectiveMainloopBwdSm80ILi2ELi2EN4cute5tupleIJNS5_1CILi128EEES8_NS7_ILi64EEEEEENS_10bfloat16_tEfNS_4arch4Sm80ELb0ELb1ELb1ELb1ELb1ELb0ELb0ELb0ELi2ELi4ELi4ELi4ELb0EEENS1_21CollectiveEpilogueBwdISA_SB_SD_Li256ELb1ELb0ELi2EEENS1_19SingleTileSchedulerILb1ELb0ELb0ELi128EEEEEEEEEvNT_6ParamsE) ;  /* 0xffff606004007950 */ /* 0x000fea0003c3ffff */
        .type           $_ZN7cutlass13device_kernelIN5flash19enable_sm80_to_sm89INS1_16FlashAttnBwdSm80INS1_25CollectiveMainloopBwdSm80ILi2ELi2EN4cute5tupleIJNS5_1CILi128EEES8_NS7_ILi64EEEEEENS_10bfloat16_tEfNS_4arch4Sm80ELb0ELb1ELb1ELb1ELb1ELb0ELb0ELb0ELi2ELi4ELi4ELi4ELb0EEENS1_21CollectiveEpilogueBwdISA_SB_SD_Li256ELb1ELb0ELi2EEENS1_19SingleTileSchedulerILb1ELb0ELb0ELi128EEEEEEEEEvNT_6ParamsE$_ZN4cute3eso3ESOILb1ELb0EJNS_5tupleIJNS_1CILi2EEES4_EEENS2_IJiiEEEEEC2ERKS5_RKS6_,@function
        .size           $_ZN7cutlass13device_kernelIN5flash19enable_sm80_to_sm89INS1_16FlashAttnBwdSm80INS1_25CollectiveMainloopBwdSm80ILi2ELi2EN4cute5tupleIJNS5_1CILi128EEES8_NS7_ILi64EEEEEENS_10bfloat16_tEfNS_4arch4Sm80ELb0ELb1ELb1ELb1ELb1ELb0ELb0ELb0ELi2ELi4ELi4ELi4ELb0EEENS1_21CollectiveEpilogueBwdISA_SB_SD_Li256ELb1ELb0ELi2EEENS1_19SingleTileSchedulerILb1ELb0ELb0ELi128EEEEEEEEEvNT_6ParamsE$_ZN4cute3eso3ESOILb1ELb0EJNS_5tupleIJNS_1CILi2EEES4_EEENS2_IJiiEEEEEC2ERKS5_RKS6_,($_ZN7cutlass13device_kernelIN5flash19enable_sm80_to_sm89INS1_16FlashAttnBwdSm80INS1_25CollectiveMainloopBwdSm80ILi2ELi2EN4cute5tupleIJNS5_1CILi128EEES8_NS7_ILi64EEEEEENS_10bfloat16_tEfNS_4arch4Sm80ELb0ELb1ELb1ELb1ELb1ELb0ELb0ELb0ELi2ELi4ELi4ELi4ELb0EEENS1_21CollectiveEpilogueBwdISA_SB_SD_Li256ELb1ELb0ELi2EEENS1_19SingleTileSchedulerILb1ELb0ELb0ELi128EEEEEEEEEvNT_6ParamsE$_ZN4cute3eso3ESOILb1ELb0EJNS_5tupleIJNS_1CILi2EEES4_EEENS2_IJiiEEENS3_ILi1EEES7_EEC2ERKS5_RKS6_RKS7_SE_ - $_ZN7cutlass13device_kernelIN5flash19enable_sm80_to_sm89INS1_16FlashAttnBwdSm80INS1_25CollectiveMainloopBwdSm80ILi2ELi2EN4cute5tupleIJNS5_1CILi128EEES8_NS7_ILi64EEEEEENS_10bfloat16_tEfNS_4arch4Sm80ELb0ELb1ELb1ELb1ELb1ELb0ELb0ELb0ELi2ELi4ELi4ELi4ELb0EEENS1_21CollectiveEpilogueBwdISA_SB_SD_Li256ELb1ELb0ELi2EEENS1_19SingleTileSchedulerILb1ELb0ELb0ELi128EEEEEEEEEvNT_6ParamsE$_ZN4cute3eso3ESOILb1ELb0EJNS_5tupleIJNS_1CILi2EEES4_EEENS2_IJiiEEEEEC2ERKS5_RKS6_)
$_ZN7cutlass13device_kernelIN5flash19enable_sm80_to_sm89INS1_16FlashAttnBwdSm80INS1_25CollectiveMainloopBwdSm80ILi2ELi2EN4cute5tupleIJNS5_1CILi128EEES8_NS7_ILi64EEEEEENS_10bfloat16_tEfNS_4arch4Sm80ELb0ELb1ELb1ELb1ELb1ELb0ELb0ELb0ELi2ELi4ELi4ELi4ELb0EEENS1_21CollectiveEpilogueBwdISA_SB_SD_Li256ELb1ELb0ELi2EEENS1_19SingleTileSchedulerILb1ELb0ELb0ELi128EEEEEEEEEvNT_6ParamsE$_ZN4cute3eso3ESOILb1ELb0EJNS_5tupleIJNS_1CILi2EEES4_EEENS2_IJiiEEEEEC2ERKS5_RKS6_:
[----:B------:R-:W-:Y:S02]  /*9fa0*/  IADD3 R3, R3, -c[0x0][0x20], RZ ;  /* 0x8000080003037a10 */ /* 0x000fe40007ffe0ff */
[----:B------:R-:W-:-:S03]  /*9fb0*/  MOV R5, 0x0 ;  /* 0x0000000000057802 */ /* 0x000fc60000000f00 */
[----:B------:R1:W-:Y:S04]  /*9fc0*/  STL [R3], R2 ;  /* 0x0000000203007387 */ /* 0x0003e80000100800 */
[----:B------:R1:W-:Y:S01]  /*9fd0*/  STL [R3+0x4], R8 ;  /* 0x0000040803007387 */ /* 0x0003e20000100800 */
[----:B------:R-:W-:Y:S05]  /*9fe0*/  RET.REL.NODEC R4 `(_ZN7cutlass13device_kernelIN5flash19enable_sm80_to_sm89INS1_16FlashAttnBwdSm80INS1_25CollectiveMainloopBwdSm80ILi2ELi2EN4cute5tupleIJNS5_1CILi128EEES8_NS7_ILi64EEEEEENS_10bfloat16_tEfNS_4arch4Sm80ELb0ELb1ELb1ELb1ELb1ELb0ELb0ELb0ELi2ELi4ELi4ELi4ELb0EEENS1_21CollectiveEpilogueBwdISA_SB_SD_Li256ELb1ELb0ELi2EEENS1_19SingleTileSchedulerILb1ELb0ELb0ELi128EEEEEEEEEvNT_6ParamsE) ;  /* 0xffff601004007950 */ /* 0x000fea0003c3ffff */
        .type           $_ZN7cutlass13device_kernelIN5flash19enable_sm80_to_sm89INS1_16FlashAttnBwdSm80INS1_25CollectiveMainloopBwdSm80ILi2ELi2EN4cute5tupleIJNS5_1CILi128EEES8_NS7_ILi64EEEEEENS_10bfloat16_tEfNS_4arch4Sm80ELb0ELb1ELb1ELb1ELb1ELb0ELb0ELb0ELi2ELi4ELi4ELi4ELb0EEENS1_21CollectiveEpilogueBwdISA_SB_SD_Li256ELb1ELb0ELi2EEENS1_19SingleTileSchedulerILb1ELb0ELb0ELi128EEEEEEEEEvNT_6ParamsE$_ZN4cute3eso3ESOILb1ELb0EJNS_5tupleIJNS_1CILi2EEES4_EEENS2_IJiiEEENS3_ILi1EEES7_EEC2ERKS5_RKS6_RKS7_SE_,@function
        .size           $_ZN7cutlass13device_kernelIN5flash19enable_sm80_to_sm89INS1_16FlashAttnBwdSm80INS1_25CollectiveMainloopBwdSm80ILi2ELi2EN4cute5tupleIJNS5_1CILi128EEES8_NS7_ILi64EEEEEENS_10bfloat16_tEfNS_4arch4Sm80ELb0ELb1ELb1ELb1ELb1ELb0ELb0ELb0ELi2ELi4ELi4ELi4ELb0EEENS1_21CollectiveEpilogueBwdISA_SB_SD_Li256ELb1ELb0ELi2EEENS1_19SingleTileSchedulerILb1ELb0ELb0ELi128EEEEEEEEEvNT_6ParamsE$_ZN4cute3eso3ESOILb1ELb0EJNS_5tupleIJNS_1CILi2EEES4_EEENS2_IJiiEEENS3_ILi1EEES7_EEC2ERKS5_RKS6_RKS7_SE_,($_ZN7cutlass13device_kernelIN5flash19enable_sm80_to_sm89INS1_16FlashAttnBwdSm80INS1_25CollectiveMainloopBwdSm80ILi2ELi2EN4cute5tupleIJNS5_1CILi128EEES8_NS7_ILi64EEEEEENS_10bfloat16_tEfNS_4arch4Sm80ELb0ELb1ELb1ELb1ELb1ELb0ELb0ELb0ELi2ELi4ELi4ELi4ELb0EEENS1_21CollectiveEpilogueBwdISA_SB_SD_Li256ELb1ELb0ELi2EEENS1_19SingleTileSchedulerILb1ELb0ELb0ELi128EEEEEEEEEvNT_6ParamsE$_ZN4cute3eso3ESOILb1ELb0EJNS_5tupleIJNS_1CILi2EEES4_S4_EEENS2_IJNS3_ILi1EEENS3_ILi512EEEiEEEEEC2ERKS5_RKS8_ - $_ZN7cutlass13device_kernelIN5flash19enable_sm80_to_sm89INS1_16FlashAttnBwdSm80INS1_25CollectiveMainloopBwdSm80ILi2ELi2EN4cute5tupleIJNS5_1CILi128EEES8_NS7_ILi64EEEEEENS_10bfloat16_tEfNS_4arch4Sm80ELb0ELb1ELb1ELb1ELb1ELb0ELb0ELb0ELi2ELi4ELi4ELi4ELb0EEENS1_21CollectiveEpilogueBwdISA_SB_SD_Li256ELb1ELb0ELi2EEENS1_19SingleTileSchedulerILb1ELb0ELb0ELi128EEEEEEEEEvNT_6ParamsE$_ZN4cute3eso3ESOILb1ELb0EJNS_5tupleIJNS_1CILi2EEES4_EEENS2_IJiiEEENS3_ILi1EEES7_EEC2ERKS5_RKS6_RKS7_SE_)
$_ZN7cutlass13device_kernelIN5flash19enable_sm80_to_sm89INS1_16FlashAttnBwdSm80INS1_25CollectiveMainloopBwdSm80ILi2ELi2EN4cute5tupleIJNS5_1CILi128EEES8_NS7_ILi64EEEEEENS_10bfloat16_tEfNS_4arch4Sm80ELb0ELb1ELb1ELb1ELb1ELb0ELb0ELb0ELi2ELi4ELi4ELi4ELb0EEENS1_21CollectiveEpilogueBwdISA_SB_SD_Li256ELb1ELb0ELi2EEENS1_19SingleTileSchedulerILb1ELb0ELb0ELi128EEEEEEEEEvNT_6ParamsE$_ZN4cute3eso3ESOILb1ELb0EJNS_5tupleIJNS_1CILi2EEES4_EEENS2_IJiiEEENS3_ILi1EEES7_EEC2ERKS5_RKS6_RKS7_SE_:
[----:B------:R-:W-:Y:S01]  /*9ff0*/  IADD3 R4, R4, -c[0x0][0x20], RZ ;  /* 0x8000080004047a10 */ /* 0x000fe20007ffe0ff */
[----:B------:R-:W-:Y:S01]  /*a000*/  IMAD.MOV.U32 R84, RZ, RZ, R6 ;  /* 0x000000ffff547224 */ /* 0x000fe200078e0006 */
[----:B------:R-:W-:-:S03]  /*a010*/  MOV R85, 0x0 ;  /* 0x0000000000557802 */ /* 0x000fc60000000f00 */
[----:B------:R1:W-:Y:S04]  /*a020*/  STL [R4], R2 ;  /* 0x0000000204007387 */ /* 0x0003e80000100800 */
[----:B------:R1:W-:Y:S01]  /*a030*/  STL [R4+0x4], R3 ;  /* 0x0000040304007387 */ /* 0x0003e20000100800 */
[----:B------:R-:W-:Y:S05]  /*a040*/  RET.REL.NODEC R84 `(_ZN7cutlass13device_kernelIN5flash19enable_sm80_to_sm89INS1_16FlashAttnBwdSm80INS1_25CollectiveMainloopBwdSm80ILi2ELi2EN4cute5tupleIJNS5_1CILi128EEES8_NS7_ILi64EEEEEENS_10bfloat16_tEfNS_4arch4Sm80ELb0ELb1ELb1ELb1ELb1ELb0ELb0ELb0ELi2ELi4ELi4ELi4ELb0EEENS1_21CollectiveEpilogueBwdISA_SB_SD_Li256ELb1ELb0ELi2EEENS1_19SingleTileSchedulerILb1ELb0ELb0ELi128EEEEEEEEEvNT_6ParamsE) ;  /* 0xffff5fb054007950 */ /* 0x000fea0003c3ffff */
        .type           $_ZN7cutlass13device_kernelIN5flash19enable_sm80_to_sm89INS1_16FlashAttnBwdSm80INS1_25CollectiveMainloopBwdSm80ILi2ELi2EN4cute5tupleIJNS5_1CILi128EEES8_NS7_ILi64EEEEEENS_10bfloat16_tEfNS_4arch4Sm80ELb0ELb1ELb1ELb1ELb1ELb0ELb0ELb0ELi2ELi4ELi4ELi4ELb0EEENS1_21CollectiveEpilogueBwdISA_SB_SD_Li256ELb1ELb0ELi2EEENS1_19SingleTileSchedulerILb1ELb0ELb0ELi128EEEEEEEEEvNT_6ParamsE$_ZN4cute3eso3ESOILb1ELb0EJNS_5tupleIJNS_1CILi2EEES4_S4_EEENS2_IJNS3_ILi1EEENS3_ILi512EEEiEEEEEC2ERKS5_RKS8_,@function
        .size           $_ZN7cutlass13device_kernelIN5flash19enable_sm80_to_sm89INS1_16FlashAttnBwdSm80INS1_25CollectiveMainloopBwdSm80ILi2ELi2EN4cute5tupleIJNS5_1CILi128EEES8_NS7_ILi64EEEEEENS_10bfloat16_tEfNS_4arch4Sm80ELb0ELb1ELb1ELb1ELb1ELb0ELb0ELb0ELi2ELi4ELi4ELi4ELb0EEENS1_21CollectiveEpilogueBwdISA_SB_SD_Li256ELb1ELb0ELi2EEENS1_19SingleTileSchedulerILb1ELb0ELb0ELi128EEEEEEEEEvNT_6ParamsE$_ZN4cute3eso3ESOILb1ELb0EJNS_5tupleIJNS_1CILi2EEES4_S4_EEENS2_IJNS3_ILi1EEENS3_ILi512EEEiEEEEEC2ERKS5_RKS8_,($_ZN7cutlass13device_kernelIN5flash19enable_sm80_to_sm89INS1_16FlashAttnBwdSm80INS1_25CollectiveMainloopBwdSm80ILi2ELi2EN4cute5tupleIJNS5_1CILi128EEES8_NS7_ILi64EEEEEENS_10bfloat16_tEfNS_4arch4Sm80ELb0ELb1ELb1ELb1ELb1ELb0ELb0ELb0ELi2ELi4ELi4ELi4ELb0EEENS1_21CollectiveEpilogueBwdISA_SB_SD_Li256ELb1ELb0ELi2EEENS1_19SingleTileSchedulerILb1ELb0ELb0ELi128EEEEEEEEEvNT_6ParamsE$_ZN4cute3eso3ESOILb1ELb0EJNS_5tupleIJNS_1CILi8EEENS2_IJNS3_ILi2EEES5_S5_EEENS3_ILi1EEES6_S7_EEENS2_IJS7_NS2_IJS4_iiEEENS3_ILi64EEENS2_IJiNS3_ILi144EEENS3_ILi288EEEEEENS3_ILi512EEEEEEEEC2ERKS8_RKSF_ - $_ZN7cutlass13device_kernelIN5flash19enable_sm80_to_sm89INS1_16FlashAttnBwdSm80INS1_25CollectiveMainloopBwdSm80ILi2ELi2EN4cute5tupleIJNS5_1CILi128EEES8_NS7_ILi64EEEEEENS_10bfloat16_tEfNS_4arch4Sm80ELb0ELb1ELb1ELb1ELb1ELb0ELb0ELb0ELi2ELi4ELi4ELi4ELb0EEENS1_21CollectiveEpilogueBwdISA_SB_SD_Li256ELb1ELb0ELi2EEENS1_19SingleTileSchedulerILb1ELb0ELb0ELi128EEEEEEEEEvNT_6ParamsE$_ZN4cute3eso3ESOILb1ELb0EJNS_5tupleIJNS_1CILi2EEES4_S4_EEENS2_IJNS3_ILi1EEENS3_ILi512EEEiEEEEEC2ERKS5_RKS8_)
$_ZN7cutlass13device_kernelIN5flash19enable_sm80_to_sm89INS1_16FlashAttnBwdSm80INS1_25CollectiveMainloopBwdSm80ILi2ELi2EN4cute5tupleIJNS5_1CILi128EEES8_NS7_ILi64EEEEEENS_10bfloat16_tEfNS_4arch4Sm80ELb0ELb1ELb1ELb1ELb1ELb0ELb0ELb0ELi2ELi4ELi4ELi4ELb0EEENS1_21CollectiveEpilogueBwdISA_SB_SD_Li256ELb1ELb0ELi2EEENS1_19SingleTileSchedulerILb1ELb0ELb0ELi128EEEEEEEEEvNT_6ParamsE$_ZN4cute3eso3ESOILb1ELb0EJNS_5tupleIJNS_1CILi2EEES4_S4_EEENS2_IJNS3_ILi1EEENS3_ILi512EEEiEEEEEC2ERKS5_RKS8_:
[----:B------:R-:W-:Y:S02]  /*a050*/  IADD3 R3, R74, -c[0x0][0x20], RZ ;  /* 0x800008004a037a10 */ /* 0x000fe40007ffe0ff */
[----:B------:R-:W-:-:S03]  /*a060*/  MOV R5, 0x0 ;  /* 0x0000000000057802 */ /* 0x000fc60000000f00 */
[----:B------:R1:W-:Y:S01]  /*a070*/  STL [R3], R2 ;  /* 0x0000000203007387 */ /* 0x0003e20000100800 */
[----:B------:R-:W-:Y:S05]  /*a080*/  RET.REL.NODEC R4 `(_ZN7cutlass13device_kernelIN5flash19enable_sm80_to_sm89INS1_16FlashAttnBwdSm80INS1_25CollectiveMainloopBwdSm80ILi2ELi2EN4cute5tupleIJNS5_1CILi128EEES8_NS7_ILi64EEEEEENS_10bfloat16_tEfNS_4arch4Sm80ELb0ELb1ELb1ELb1ELb1ELb0ELb0ELb0ELi2ELi4ELi4ELi4ELb0EEENS1_21CollectiveEpilogueBwdISA_SB_SD_Li256ELb1ELb0ELi2EEENS1_19SingleTileSchedulerILb1ELb0ELb0ELi128EEEEEEEEEvNT_6ParamsE) ;  /* 0xffff5f7004007950 */ /* 0x000fea0003c3ffff */
        .type           $_ZN7cutlass13device_kernelIN5flash19enable_sm80_to_sm89INS1_16FlashAttnBwdSm80INS1_25CollectiveMainloopBwdSm80ILi2ELi2EN4cute5tupleIJNS5_1CILi128EEES8_NS7_ILi64EEEEEENS_10bfloat16_tEfNS_4arch4Sm80ELb0ELb1ELb1ELb1ELb1ELb0ELb0ELb0ELi2ELi4ELi4ELi4ELb0EEENS1_21CollectiveEpilogueBwdISA_SB_SD_Li256ELb1ELb0ELi2EEENS1_19SingleTileSchedulerILb1ELb0ELb0ELi128EEEEEEEEEvNT_6ParamsE$_ZN4cute3eso3ESOILb1ELb0EJNS_5tupleIJNS_1CILi8EEENS2_IJNS3_ILi2EEES5_S5_EEENS3_ILi1EEES6_S7_EEENS2_IJS7_NS2_IJS4_iiEEENS3_ILi64EEENS2_IJiNS3_ILi144EEENS3_ILi288EEEEEENS3_ILi512EEEEEEEEC2ERKS8_RKSF_,@function
        .size           $_ZN7cutlass13device_kernelIN5flash19enable_sm80_to_sm89INS1_16FlashAttnBwdSm80INS1_25CollectiveMainloopBwdSm80ILi2ELi2EN4cute5tupleIJNS5_1CILi128EEES8_NS7_ILi64EEEEEENS_10bfloat16_tEfNS_4arch4Sm80ELb0ELb1ELb1ELb1ELb1ELb0ELb0ELb0ELi2ELi4ELi4ELi4ELb0EEENS1_21CollectiveEpilogueBwdISA_SB_SD_Li256ELb1ELb0ELi2EEENS1_19SingleTileSchedulerILb1ELb0ELb0ELi128EEEEEEEEEvNT_6ParamsE$_ZN4cute3eso3ESOILb1ELb0EJNS_5tupleIJNS_1CILi8EEENS2_IJNS3_ILi2EEES5_S5_EEENS3_ILi1EEES6_S7_EEENS2_IJS7_NS2_IJS4_iiEEENS3_ILi64EEENS2_IJiNS3_ILi144EEENS3_ILi288EEEEEENS3_ILi512EEEEEEEEC2ERKS8_RKSF_,($_ZN7cutlass13device_kernelIN5flash19enable_sm80_to_sm89INS1_16FlashAttnBwdSm80INS1_25CollectiveMainloopBwdSm80ILi2ELi2EN4cute5tupleIJNS5_1CILi128EEES8_NS7_ILi64EEEEEENS_10bfloat16_tEfNS_4arch4Sm80ELb0ELb1ELb1ELb1ELb1ELb0ELb0ELb0ELi2ELi4ELi4ELi4ELb0EEENS1_21CollectiveEpilogueBwdISA_SB_SD_Li256ELb1ELb0ELi2EEENS1_19SingleTileSchedulerILb1ELb0ELb0ELi128EEEEEEEEEvNT_6ParamsE$_ZN4cute3eso3ESOILb1ELb0EJNS_5tupleIJNS_1CILi8EEENS2_IJNS3_ILi2EEES5_S5_EEENS3_ILi1EEES6_S7_EEENS2_IJS7_NS2_IJiiiEEENS3_ILi64EEENS2_IJNS3_ILi72EEENS3_ILi144EEENS3_ILi288EEEEEENS3_ILi512EEEEEEEEC2ERKS8_RKSG_ - $_ZN7cutlass13device_kernelIN5flash19enable_sm80_to_sm89INS1_16FlashAttnBwdSm80INS1_25CollectiveMainloopBwdSm80ILi2ELi2EN4cute5tupleIJNS5_1CILi128EEES8_NS7_ILi64EEEEEENS_10bfloat16_tEfNS_4arch4Sm80ELb0ELb1ELb1ELb1ELb1ELb0ELb0ELb0ELi2ELi4ELi4ELi4ELb0EEENS1_21CollectiveEpilogueBwdISA_SB_SD_Li256ELb1ELb0ELi2EEENS1_19SingleTileSchedulerILb1ELb0ELb0ELi128EEEEEEEEEvNT_6ParamsE$_ZN4cute3eso3ESOILb1ELb0EJNS_5tupleIJNS_1CILi8EEENS2_IJNS3_ILi2EEES5_S5_EEENS3_ILi1EEES6_S7_EEENS2_IJS7_NS2_IJS4_iiEEENS3_ILi64EEENS2_IJiNS3_ILi144EEENS3_ILi288EEEEEENS3_ILi512EEEEEEEEC2ERKS8_RKSF_)
$_ZN7cutlass13device_kernelIN5flash19enable_sm80_to_sm89INS1_16FlashAttnBwdSm80INS1_25CollectiveMainloopBwdSm80ILi2ELi2EN4cute5tupleIJNS5_1CILi128EEES8_NS7_ILi64EEEEEENS_10bfloat16_tEfNS_4arch4Sm80ELb0ELb1ELb1ELb1ELb1ELb0ELb0ELb0ELi2ELi4ELi4ELi4ELb0EEENS1_21CollectiveEpilogueBwdISA_SB_SD_Li256ELb1ELb0ELi2EEENS1_19SingleTileSchedulerILb1ELb0ELb0ELi128EEEEEEEEEvNT_6ParamsE$_ZN4cute3eso3ESOILb1ELb0EJNS_5tupleIJNS_1CILi8EEENS2_IJNS3_ILi2EEES5_S5_EEENS3_ILi1EEES6_S7_EEENS2_IJS7_NS2_IJS4_iiEEENS3_ILi64EEENS2_IJiNS3_ILi144EEENS3_ILi288EEEEEENS3_ILi512EEEEEEEEC2ERKS8_RKSF_:
[----:B------:R-:W-:Y:S01]  /*a090*/  IADD3 R4, R63, -c[0x0][0x20], RZ ;  /* 0x800008003f047a10 */ /* 0x000fe20007ffe0ff */
[----:B------:R-:W-:Y:S01]  /*a0a0*/  IMAD.MOV.U32 R74, RZ, RZ, R8 ;  /* 0x000000ffff4a7224 */ /* 0x000fe200078e0008 */
[----:B------:R-:W-:-:S03]  /*a0b0*/  MOV R75, 0x0 ;  /* 0x00000000004b7802 */ /* 0x000fc60000000f00 */
[----:B------:R1:W-:Y:S04]  /*a0c0*/  STL [R4], R2 ;  /* 0x0000000204007387 */ /* 0x0003e80000100800 */
[----:B------:R1:W-:Y:S04]  /*a0d0*/  STL [R4+0x4], R3 ;  /* 0x0000040304007387 */ /* 0x0003e80000100800 */
[----:B------:R1:W-:Y:S01]  /*a0e0*/  STL [R4+0x8], R5 ;  /* 0x0000080504007387 */ /* 0x0003e20000100800 */
[----:B------:R-:W-:Y:S05]  /*a0f0*/  RET.REL.NODEC R74 `(_ZN7cutlass13device_kernelIN5flash19enable_sm80_to_sm89INS1_16FlashAttnBwdSm80INS1_25CollectiveMainloopBwdSm80ILi2ELi2EN4cute5tupleIJNS5_1CILi128EEES8_NS7_ILi64EEEEEENS_10bfloat16_tEfNS_4arch4Sm80ELb0ELb1ELb1ELb1ELb1ELb0ELb0ELb0ELi2ELi4ELi4ELi4ELb0EEENS1_21CollectiveEpilogueBwdISA_SB_SD_Li256ELb1ELb0ELi2EEENS1_19SingleTileSchedulerILb1ELb0ELb0ELi128EEEEEEEEEvNT_6ParamsE) ;  /* 0xffff5f004a007950 */ /* 0x000fea0003c3ffff */
        .type           $_ZN7cutlass13device_kernelIN5flash19enable_sm80_to_sm89INS1_16FlashAttnBwdSm80INS1_25CollectiveMainloopBwdSm80ILi2ELi2EN4cute5tupleIJNS5_1CILi128EEES8_NS7_ILi64EEEEEENS_10bfloat16_tEfNS_4arch4Sm80ELb0ELb1ELb1ELb1ELb1ELb0ELb0ELb0ELi2ELi4ELi4ELi4ELb0EEENS1_21CollectiveEpilogueBwdISA_SB_SD_Li256ELb1ELb0ELi2EEENS1_19SingleTileSchedulerILb1ELb0ELb0ELi128EEEEEEEEEvNT_6ParamsE$_ZN4cute3eso3ESOILb1ELb0EJNS_5tupleIJNS_1CILi8EEENS2_IJNS3_ILi2EEES5_S5_EEENS3_ILi1EEES6_S7_EEENS2_IJS7_NS2_IJiiiEEENS3_ILi64EEENS2_IJNS3_ILi72EEENS3_ILi144EEENS3_ILi288EEEEEENS3_ILi512EEEEEEEEC2ERKS8_RKSG_,@function
        .size           $_ZN7cutlass13device_kernelIN5flash19enable_sm80_to_sm89INS1_16FlashAttnBwdSm80INS1_25CollectiveMainloopBwdSm80ILi2ELi2EN4cute5tupleIJNS5_1CILi128EEES8_NS7_ILi64EEEEEENS_10bfloat16_tEfNS_4arch4Sm80ELb0ELb1ELb1ELb1ELb1ELb0ELb0ELb0ELi2ELi4ELi4ELi4ELb0EEENS1_21CollectiveEpilogueBwdISA_SB_SD_Li256ELb1ELb0ELi2EEENS1_19SingleTileSchedulerILb1ELb0ELb0ELi128EEEEEEEEEvNT_6ParamsE$_ZN4cute3eso3ESOILb1ELb0EJNS_5tupleIJNS_1CILi8EEENS2_IJNS3_ILi2EEES5_S5_EEENS3_ILi1EEES6_S7_EEENS2_IJS7_NS2_IJiiiEEENS3_ILi64EEENS2_IJNS3_ILi72EEENS3_ILi144EEENS3_ILi288EEEEEENS3_ILi512EEEEEEEEC2ERKS8_RKSG_,($_ZN7cutlass13device_kernelIN5flash19enable_sm80_to_sm89INS1_16FlashAttnBwdSm80INS1_25CollectiveMainloopBwdSm80ILi2ELi2EN4cute5tupleIJNS5_1CILi128EEES8_NS7_ILi64EEEEEENS_10bfloat16_tEfNS_4arch4Sm80ELb0ELb1ELb1ELb1ELb1ELb0ELb0ELb0ELi2ELi4ELi4ELi4ELb0EEENS1_21CollectiveEpilogueBwdISA_SB_SD_Li256ELb1ELb0ELi2EEENS1_19SingleTileSchedulerILb1ELb0ELb0ELi128EEEEEEEEEvNT_6ParamsE$_ZN4cute3eso3ESOILb1ELb0EJNS_5tupleIJNS_1CILi8EEENS3_ILi2EEES5_S5_S4_S5_EEENS2_IJNS3_ILi1EEEiiiNS3_ILi72EEENS3_ILi512EEEEEEEEC2ERKS6_RKSA_ - $_ZN7cutlass13device_kernelIN5flash19enable_sm80_to_sm89INS1_16FlashAttnBwdSm80INS1_25CollectiveMainloopBwdSm80ILi2ELi2EN4cute5tupleIJNS5_1CILi128EEES8_NS7_ILi64EEEEEENS_10bfloat16_tEfNS_4arch4Sm80ELb0ELb1ELb1ELb1ELb1ELb0ELb0ELb0ELi2ELi4ELi4ELi4ELb0EEENS1_21CollectiveEpilogueBwdISA_SB_SD_Li256ELb1ELb0ELi2EEENS1_19SingleTileSchedulerILb1ELb0ELb0ELi128EEEEEEEEEvNT_6ParamsE$_ZN4cute3eso3ESOILb1ELb0EJNS_5tupleIJNS_1CILi8EEENS2_IJNS3_ILi2EEES5_S5_EEENS3_ILi1EEES6_S7_EEENS2_IJS7_NS2_IJiiiEEENS3_ILi64EEENS2_IJNS3_ILi72EEENS3_ILi144EEENS3_ILi288EEEEEENS3_ILi512EEEEEEEEC2ERKS8_RKSG_)
$_ZN7cutlass13device_kernelIN5flash19enable_sm80_to_sm89INS1_16FlashAttnBwdSm80INS1_25CollectiveMainloopBwdSm80ILi2ELi2EN4cute5tupleIJNS5_1CILi128EEES8_NS7_ILi64EEEEEENS_10bfloat16_tEfNS_4arch4Sm80ELb0ELb1ELb1ELb1ELb1ELb0ELb0ELb0ELi2ELi4ELi4ELi4ELb0EEENS1_21CollectiveEpilogueBwdISA_SB_SD_Li256ELb1ELb0ELi2EEENS1_19SingleTileSchedulerILb1ELb0ELb0ELi128EEEEEEEEEvNT_6ParamsE$_ZN4cute3eso3ESOILb1ELb0EJNS_5tupleIJNS_1CILi8EEENS2_IJNS3_ILi2EEES5_S5_EEENS3_ILi1EEES6_S7_EEENS2_IJS7_NS2_IJiiiEEENS3_ILi64EEENS2_IJNS3_ILi72EEENS3_ILi144EEENS3_ILi288EEEEEENS3_ILi512EEEEEEEEC2ERKS8_RKSG_:
[----:B------:R-:W-:Y:S01]  /*a100*/  IADD3 R4, R4, -c[0x0][0x20], RZ ;  /* 0x8000080004047a10 */ /* 0x000fe20007ffe0ff */
[----:B------:R-:W-:Y:S01]  /*a110*/  IMAD.MOV.U32 R80, RZ, RZ, R8 ;  /* 0x000000ffff507224 */ /* 0x000fe200078e0008 */
[----:B------:R-:W-:-:S03]  /*a120*/  MOV R81, 0x0 ;  /* 0x0000000000517802 */ /* 0x000fc60000000f00 */
[----:B------:R1:W-:Y:S04]  /*a130*/  STL [R4], R2 ;  /* 0x0000000204007387 */ /* 0x0003e80000100800 */
[----:B------:R1:W-:Y:S04]  /*a140*/  STL [R4+0x4], R3 ;  /* 0x0000040304007387 */ /* 0x0003e80000100800 */
[----:B------:R1:W-:Y:S01]  /*a150*/  STL [R4+0x8], R5 ;  /* 0x0000080504007387 */ /* 0x0003e20000100800 */
[----:B------:R-:W-:Y:S05]  /*a160*/  RET.REL.NODEC R80 `(_ZN7cutlass13device_kernelIN5flash19enable_sm80_to_sm89INS1_16FlashAttnBwdSm80INS1_25CollectiveMainloopBwdSm80ILi2ELi2EN4cute5tupleIJNS5_1CILi128EEES8_NS7_ILi64EEEEEENS_10bfloat16_tEfNS_4arch4Sm80ELb0ELb1ELb1ELb1ELb1ELb0ELb0ELb0ELi2ELi4ELi4ELi4ELb0EEENS1_21CollectiveEpilogueBwdISA_SB_SD_Li256ELb1ELb0ELi2EEENS1_19SingleTileSchedulerILb1ELb0ELb0ELi128EEEEEEEEEvNT_6ParamsE) ;  /* 0xffff5e9050007950 */ /* 0x000fea0003c3ffff */
        .type           $_ZN7cutlass13device_kernelIN5flash19enable_sm80_to_sm89INS1_16FlashAttnBwdSm80INS1_25CollectiveMainloopBwdSm80ILi2ELi2EN4cute5tupleIJNS5_1CILi128EEES8_NS7_ILi64EEEEEENS_10bfloat16_tEfNS_4arch4Sm80ELb0ELb1ELb1ELb1ELb1ELb0ELb0ELb0ELi2ELi4ELi4ELi4ELb0EEENS1_21CollectiveEpilogueBwdISA_SB_SD_Li256ELb1ELb0ELi2EEENS1_19SingleTileSchedulerILb1ELb0ELb0ELi128EEEEEEEEEvNT_6ParamsE$_ZN4cute3eso3ESOILb1ELb0EJNS_5tupleIJNS_1CILi8EEENS3_ILi2EEES5_S5_S4_S5_EEENS2_IJNS3_ILi1EEEiiiNS3_ILi72EEENS3_ILi512EEEEEEEEC2ERKS6_RKSA_,@function
        .size           $_ZN7cutlass13device_kernelIN5flash19enable_sm80_to_sm89INS1_16FlashAttnBwdSm80INS1_25CollectiveMainloopBwdSm80ILi2ELi2EN4cute5tupleIJNS5_1CILi128EEES8_NS7_ILi64EEEEEENS_10bfloat16_tEfNS_4arch4Sm80ELb0ELb1ELb1ELb1ELb1ELb0ELb0ELb0ELi2ELi4ELi4ELi4ELb0EEENS1_21CollectiveEpilogueBwdISA_SB_SD_Li256ELb1ELb0ELi2EEENS1_19SingleTileSchedulerILb1ELb0ELb0ELi128EEEEEEEEEvNT_6ParamsE$_ZN4cute3eso3ESOILb1ELb0EJNS_5tupleIJNS_1CILi8EEENS3_ILi2EEES5_S5_S4_S5_EEENS2_IJNS3_ILi1EEEiiiNS3_ILi72EEENS3_ILi512EEEEEEEEC2ERKS6_RKSA_,($_ZN7cutlass13device_kernelIN5flash19enable_sm80_to_sm89INS1_16FlashAttnBwdSm80INS1_25CollectiveMainloopBwdSm80ILi2ELi2EN4cute5tupleIJNS5_1CILi128EEES8_NS7_ILi64EEEEEENS_10bfloat16_tEfNS_4arch4Sm80ELb0ELb1ELb1ELb1ELb1ELb0ELb0ELb0ELi2ELi4ELi4ELi4ELb0EEENS1_21CollectiveEpilogueBwdISA_SB_SD_Li256ELb1ELb0ELi2EEENS1_19SingleTileSchedulerILb1ELb0ELb0ELi128EEEEEEEEEvNT_6ParamsE$_ZN4cute3eso3ESOILb1ELb0EJNS_6LayoutINS_5tupleIJNS3_IJNS3_IJNS3_IJNS_1CILi4EEENS4_ILi2EEEEEENS4_ILi1EEEEEES8_EEENS3_IJNS3_IJNS3_IJS8_S8_EEES8_EEES6_EEEEEENS3_IJNS3_IJNS3_IJNS3_IJS8_NS4_ILi32EEEEEENS4_ILi0EEEEEESH_EEENS3_IJNS3_IJNS3_IJSH_SH_EEESH_EEENS4_ILi64EEEEEEEEEEENS_10ViewEngineIPN7cutlass10bfloat16_tEEEEEC2ERKSP_RKSU_ - $_ZN7cutlass13device_kernelIN5flash19enable_sm80_to_sm89INS1_16FlashAttnBwdSm80INS1_25CollectiveMainloopBwdSm80ILi2ELi2EN4cute5tupleIJNS5_1CILi128EEES8_NS7_ILi64EEEEEENS_10bfloat16_tEfNS_4arch4Sm80ELb0ELb1ELb1ELb1ELb1ELb0ELb0ELb0ELi2ELi4ELi4ELi4ELb0EEENS1_21CollectiveEpilogueBwdISA_SB_SD_Li256ELb1ELb0ELi2EEENS1_19SingleTileSchedulerILb1ELb0ELb0ELi128EEEEEEEEEvNT_6ParamsE$_ZN4cute3eso3ESOILb1ELb0EJNS_5tupleIJNS_1CILi8EEENS3_ILi2EEES5_S5_S4_S5_EEENS2_IJNS3_ILi1EEEiiiNS3_ILi72EEENS3_ILi512EEEEEEEEC2ERKS6_RKSA_)
$_ZN7cutlass13device_kernelIN5flash19enable_sm80_to_sm89INS1_16FlashAttnBwdSm80INS1_25CollectiveMainloopBwdSm80ILi2ELi2EN4cute5tupleIJNS5_1CILi128EEES8_NS7_ILi64EEEEEENS_10bfloat16_tEfNS_4arch4Sm80ELb0ELb1ELb1ELb1ELb1ELb0ELb0ELb0ELi2ELi4ELi4ELi4ELb0EEENS1_21CollectiveEpilogueBwdISA_SB_SD_Li256ELb1ELb0ELi2EEENS1_19SingleTileSchedulerILb1ELb0ELb0ELi128EEEEEEEEEvNT_6ParamsE$_ZN4cute3eso3ESOILb1ELb0EJNS_5tupleIJNS_1CILi8EEENS3_ILi2EEES5_S5_S4_S5_EEENS2_IJNS3_ILi1EEEiiiNS3_ILi72EEENS3_ILi512EEEEEEEEC2ERKS6_RKSA_:
[----:B------:R-:W-:Y:S01]  /*a170*/  IADD3 R4, R4, -c[0x0][0x20], RZ ;  /* 0x8000080004047a10 */ /* 0x000fe20007ffe0ff */
[----:B------:R-:W-:Y:S01]  /*a180*/  IMAD.MOV.U32 R84, RZ, RZ, R8 ;  /* 0x000000ffff547224 */ /* 0x000fe200078e0008 */
[----:B------:R-:W-:-:S03]  /*a190*/  MOV R85, 0x0 ;  /* 0x0000000000557802 */ /* 0x000fc60000000f00 */
[----:B------:R1:W-:Y:S04]  /*a1a0*/  STL [R4], R2 ;  /* 0x0000000204007387 */ /* 0x0003e80000100800 */
[----:B------:R1:W-:Y:S04]  /*a1b0*/  STL [R4+0x4], R3 ;  /* 0x0000040304007387 */ /* 0x0003e80000100800 */
[----:B------:R1:W-:Y:S01]  /*a1c0*/  STL [R4+0x8], R5 ;  /* 0x0000080504007387 */ /* 0x0003e20000100800 */
[----:B------:R-:W-:Y:S05]  /*a1d0*/  RET.REL.NODEC R84 `(_ZN7cutlass13device_kernelIN5flash19enable_sm80_to_sm89INS1_16FlashAttnBwdSm80INS1_25CollectiveMainloopBwdSm80ILi2ELi2EN4cute5tupleIJNS5_1CILi128EEES8_NS7_ILi64EEEEEENS_10bfloat16_tEfNS_4arch4Sm80ELb0ELb1ELb1ELb1ELb1ELb0ELb0ELb0ELi2ELi4ELi4ELi4ELb0EEENS1_21CollectiveEpilogueBwdISA_SB_SD_Li256ELb1ELb0ELi2EEENS1_19SingleTileSchedulerILb1ELb0ELb0ELi128EEEEEEEEEvNT_6ParamsE) ;  /* 0xffff5e2054007950 */ /* 0x000fea0003c3ffff */
        .type           $_ZN7cutlass13device_kernelIN5flash19enable_sm80_to_sm89INS1_16FlashAttnBwdSm80INS1_25CollectiveMainloopBwdSm80ILi2ELi2EN4cute5tupleIJNS5_1CILi128EEES8_NS7_ILi64EEEEEENS_10bfloat16_tEfNS_4arch4Sm80ELb0ELb1ELb1ELb1ELb1ELb0ELb0ELb0ELi2ELi4ELi4ELi4ELb0EEENS1_21CollectiveEpilogueBwdISA_SB_SD_Li256ELb1ELb0ELi2EEENS1_19SingleTileSchedulerILb1ELb0ELb0ELi128EEEEEEEEEvNT_6ParamsE$_ZN4cute3eso3ESOILb1ELb0EJNS_6LayoutINS_5tupleIJNS3_IJNS3_IJNS3_IJNS_1CILi4EEENS4_ILi2EEEEEENS4_ILi1EEEEEES8_EEENS3_IJNS3_IJNS3_IJS8_S8_EEES8_EEES6_EEEEEENS3_IJNS3_IJNS3_IJNS3_IJS8_NS4_ILi32EEEEEENS4_ILi0EEEEEESH_EEENS3_IJNS3_IJNS3_IJSH_SH_EEESH_EEENS4_ILi64EEEEEEEEEEENS_10ViewEngineIPN7cutlass10bfloat16_tEEEEEC2ERKSP_RKSU_,@function
        .size           $_ZN7cutlass13device_kernelIN5flash19enable_sm80_to_sm89INS1_16FlashAttnBwdSm80INS1_25CollectiveMainloopBwdSm80ILi2ELi2EN4cute5tupleIJNS5_1CILi128EEES8_NS7_ILi64EEEEEENS_10bfloat16_tEfNS_4arch4Sm80ELb0ELb1ELb1ELb1ELb1ELb0ELb0ELb0ELi2ELi4ELi4ELi4ELb0EEENS1_21CollectiveEpilogueBwdISA_SB_SD_Li256ELb1ELb0ELi2EEENS1_19SingleTileSchedulerILb1ELb0ELb0ELi128EEEEEEEEEvNT_6ParamsE$_ZN4cute3eso3ESOILb1ELb0EJNS_6LayoutINS_5tupleIJNS3_IJNS3_IJNS3_IJNS_1CILi4EEENS4_ILi2EEEEEENS4_ILi1EEEEEES8_EEENS3_IJNS3_IJNS3_IJS8_S8_EEES8_EEES6_EEEEEENS3_IJNS3_IJNS3_IJNS3_IJS8_NS4_ILi32EEEEEENS4_ILi0EEEEEESH_EEENS3_IJNS3_IJNS3_IJSH_SH_EEESH_EEENS4_ILi64EEEEEEEEEEENS_10ViewEngineIPN7cutlass10bfloat16_tEEEEEC2ERKSP_RKSU_,($_ZN7cutlass13device_kernelIN5flash19enable_sm80_to_sm89INS1_16FlashAttnBwdSm80INS1_25CollectiveMainloopBwdSm80ILi2ELi2EN4cute5tupleIJNS5_1CILi128EEES8_NS7_ILi64EEEEEENS_10bfloat16_tEfNS_4arch4Sm80ELb0ELb1ELb1ELb1ELb1ELb0ELb0ELb0ELi2ELi4ELi4ELi4ELb0EEENS1_21CollectiveEpilogueBwdISA_SB_SD_Li256ELb1ELb0ELi2EEENS1_19SingleTileSchedulerILb1ELb0ELb0ELi128EEEEEEEEEvNT_6ParamsE$_ZN4cute3eso3ESOILb1ELb0EJNS_6LayoutINS_5tupleIJNS3_IJNS3_IJNS_1CILi2EEES5_EEENS4_ILi1EEEEEEEEENS3_IJNS3_IJNS3_IJS7_NS4_ILi16EEEEEENS4_ILi0EEEEEEEEEEENS_10ViewEngineIPjEEEEC2ERKSF_RKSI_ - $_ZN7cutlass13device_kernelIN5flash19enable_sm80_to_sm89INS1_16FlashAttnBwdSm80INS1_25CollectiveMainloopBwdSm80ILi2ELi2EN4cute5tupleIJNS5_1CILi128EEES8_NS7_ILi64EEEEEENS_10bfloat16_tEfNS_4arch4Sm80ELb0ELb1ELb1ELb1ELb1ELb0ELb0ELb0ELi2ELi4ELi4ELi4ELb0EEENS1_21CollectiveEpilogueBwdISA_SB_SD_Li256ELb1ELb0ELi2EEENS1_19SingleTileSchedulerILb1ELb0ELb0ELi128EEEEEEEEEvNT_6ParamsE$_ZN4cute3eso3ESOILb1ELb0EJNS_6LayoutINS_5tupleIJNS3_IJNS3_IJNS3_IJNS_1CILi4EEENS4_ILi2EEEEEENS4_ILi1EEEEEES8_EEENS3_IJNS3_IJNS3_IJS8_S8_EEES8_EEES6_EEEEEENS3_IJNS3_IJNS3_IJNS3_IJS8_NS4_ILi32EEEEEENS4_ILi0EEEEEESH_EEENS3_IJNS3_IJNS3_IJSH_SH_EEESH_EEENS4_ILi64EEEEEEEEEEENS_10ViewEngineIPN7cutlass10bfloat16_tEEEEEC2ERKSP_RKSU_)
$_ZN7cutlass13device_kernelIN5flash19enable_sm80_to_sm89INS1_16FlashAttnBwdSm80INS1_25CollectiveMainloopBwdSm80ILi2ELi2EN4cute5tupleIJNS5_1CILi128EEES8_NS7_ILi64EEEEEENS_10bfloat16_tEfNS_4arch4Sm80ELb0ELb1ELb1ELb1ELb1ELb0ELb0ELb0ELi2ELi4ELi4ELi4ELb0EEENS1_21CollectiveEpilogueBwdISA_SB_SD_Li256ELb1ELb0ELi2EEENS1_19SingleTileSchedulerILb1ELb0ELb0ELi128EEEEEEEEEvNT_6ParamsE$_ZN4cute3eso3ESOILb1ELb0EJNS_6LayoutINS_5tupleIJNS3_IJNS3_IJNS3_IJNS_1CILi4EEENS4_ILi2EEEEEENS4_ILi1EEEEEES8_EEENS3_IJNS3_IJNS3_IJS8_S8_EEES8_EEES6_EEEEEENS3_IJNS3_IJNS3_IJNS3_IJS8_NS4_ILi32EEEEEENS4_ILi0EEEEEESH_EEENS3_IJNS3_IJNS3_IJSH_SH_EEESH_EEENS4_ILi64EEEEEEEEEEENS_10ViewEngineIPN7cutlass10bfloat16_tEEEEEC2ERKSP_RKSU_:
[----:B------:R-:W-:Y:S02]  /*a1e0*/  IADD3 R4, R70, -c[0x0][0x20], RZ ;  /* 0x8000080046047a10 */ /* 0x000fe40007ffe0ff */
[----:B------:R-:W-:-:S03]  /*a1f0*/  MOV R7, 0x0 ;  /* 0x0000000000077802 */ /* 0x000fc60000000f00 */
[----:B------:R1:W-:Y:S01]  /*a200*/  STL.64 [R4], R2 ;  /* 0x0000000204007387 */ /* 0x0003e20000100a00 */
[----:B------:R-:W-:Y:S05]  /*a210*/  RET.REL.NODEC R6 `(_ZN7cutlass13device_kernelIN5flash19enable_sm80_to_sm89INS1_16FlashAttnBwdSm80INS1_25CollectiveMainloopBwdSm80ILi2ELi2EN4cute5tupleIJNS5_1CILi128EEES8_NS7_ILi64EEEEEENS_10bfloat16_tEfNS_4arch4Sm80ELb0ELb1ELb1ELb1ELb1ELb0ELb0ELb0ELi2ELi4ELi4ELi4ELb0EEENS1_21CollectiveEpilogueBwdISA_SB_SD_Li256ELb1ELb0ELi2EEENS1_19SingleTileSchedulerILb1ELb0ELb0ELi128EEEEEEEEEvNT_6ParamsE) ;  /* 0xffff5de006007950 */ /* 0x000fea0003c3ffff */
        .type           $_ZN7cutlass13device_kernelIN5flash19enable_sm80_to_sm89INS1_16FlashAttnBwdSm80INS1_25CollectiveMainloopBwdSm80ILi2ELi2EN4cute5tupleIJNS5_1CILi128EEES8_NS7_ILi64EEEEEENS_10bfloat16_tEfNS_4arch4Sm80ELb0ELb1ELb1ELb1ELb1ELb0ELb0ELb0ELi2ELi4ELi4ELi4ELb0EEENS1_21CollectiveEpilogueBwdISA_SB_SD_Li256ELb1ELb0ELi2EEENS1_19SingleTileSchedulerILb1ELb0ELb0ELi128EEEEEEEEEvNT_6ParamsE$_ZN4cute3eso3ESOILb1ELb0EJNS_6LayoutINS_5tupleIJNS3_IJNS3_IJNS_1CILi2EEES5_EEENS4_ILi1EEEEEEEEENS3_IJNS3_IJNS3_IJS7_NS4_ILi16EEEEEENS4_ILi0EEEEEEEEEEENS_10ViewEngineIPjEEEEC2ERKSF_RKSI_,@function
        .size           $_ZN7cutlass13device_kernelIN5flash19enable_sm80_to_sm89INS1_16FlashAttnBwdSm80INS1_25CollectiveMainloopBwdSm80ILi2ELi2EN4cute5tupleIJNS5_1CILi128EEES8_NS7_ILi64EEEEEENS_10bfloat16_tEfNS_4arch4Sm80ELb0ELb1ELb1ELb1ELb1ELb0ELb0ELb0ELi2ELi4ELi4ELi4ELb0EEENS1_21CollectiveEpilogueBwdISA_SB_SD_Li256ELb1ELb0ELi2EEENS1_19SingleTileSchedulerILb1ELb0ELb0ELi128EEEEEEEEEvNT_6ParamsE$_ZN4cute3eso3ESOILb1ELb0EJNS_6LayoutINS_5tupleIJNS3_IJNS3_IJNS_1CILi2EEES5_EEENS4_ILi1EEEEEEEEENS3_IJNS3_IJNS3_IJS7_NS4_ILi16EEEEEENS4_ILi0EEEEEEEEEEENS_10ViewEngineIPjEEEEC2ERKSF_RKSI_,($_ZN7cutlass13device_kernelIN5flash19enable_sm80_to_sm89INS1_16FlashAttnBwdSm80INS1_25CollectiveMainloopBwdSm80ILi2ELi2EN4cute5tupleIJNS5_1CILi128EEES8_NS7_ILi64EEEEEENS_10bfloat16_tEfNS_4arch4Sm80ELb0ELb1ELb1ELb1ELb1ELb0ELb0ELb0ELi2ELi4ELi4ELi4ELb0EEENS1_21CollectiveEpilogueBwdISA_SB_SD_Li256ELb1ELb0ELi2EEENS1_19SingleTileSchedulerILb1ELb0ELb0ELi128EEEEEEEEEvNT_6ParamsE$_ZN4cute3eso3ESOILb1ELb0EJNS_6LayoutINS_5tupleIJNS3_IJNS3_IJNS_1CILi4EEENS4_ILi2EEEEEENS4_ILi1EEEEEEEEENS3_IJNS3_IJNS3_IJS8_NS4_ILi32EEEEEENS4_ILi0EEEEEEEEEEENS_10ViewEngineIPN7cutlass10bfloat16_tEEEEEC2ERKSG_RKSL_ - $_ZN7cutlass13device_kernelIN5flash19enable_sm80_to_sm89INS1_16FlashAttnBwdSm80INS1_25CollectiveMainloopBwdSm80ILi2ELi2EN4cute5tupleIJNS5_1CILi128EEES8_NS7_ILi64EEEEEENS_10bfloat16_tEfNS_4arch4Sm80ELb0ELb1ELb1ELb1ELb1ELb0ELb0ELb0ELi2ELi4ELi4ELi4ELb0EEENS1_21CollectiveEpilogueBwdISA_SB_SD_Li256ELb1ELb0ELi2EEENS1_19SingleTileSchedulerILb1ELb0ELb0ELi128EEEEEEEEEvNT_6ParamsE$_ZN4cute3eso3ESOILb1ELb0EJNS_6LayoutINS_5tupleIJNS3_IJNS3_IJNS_1CILi2EEES5_EEENS4_ILi1EEEEEEEEENS3_IJNS3_IJNS3_IJS7_NS4_ILi16EEEEEENS4_ILi0EEEEEEEEEEENS_10ViewEngineIPjEEEEC2ERKSF_RKSI_)
$_ZN7cutlass13device_kernelIN5flash19enable_sm80_to_sm89INS1_16FlashAttnBwdSm80INS1_25CollectiveMainloopBwdSm80ILi2ELi2EN4cute5tupleIJNS5_1CILi128EEES8_NS7_ILi64EEEEEENS_10bfloat16_tEfNS_4arch4Sm80ELb0ELb1ELb1ELb1ELb1ELb0ELb0ELb0ELi2ELi4ELi4ELi4ELb0EEENS1_21CollectiveEpilogueBwdISA_SB_SD_Li256ELb1ELb0ELi2EEENS1_19SingleTileSchedulerILb1ELb0ELb0ELi128EEEEEEEEEvNT_6ParamsE$_ZN4cute3eso3ESOILb1ELb0EJNS_6LayoutINS_5tupleIJNS3_IJNS3_IJNS_1CILi2EEES5_EEENS4_ILi1EEEEEEEEENS3_IJNS3_IJNS3_IJS7_NS4_ILi16EEEEEENS4_ILi0EEEEEEEEEEENS_10ViewEngineIPjEEEEC2ERKSF_RKSI_:
[----:B------:R-:W-:Y:S02]  /*a220*/  IADD3 R2, R70, -c[0x0][0x20], RZ ;  /* 0x8000080046027a10 */ /* 0x000fe40007ffe0ff */
[----:B------:R-:W-:-:S03]  /*a230*/  MOV R7, 0x0 ;  /* 0x0000000000077802 */ /* 0x000fc60000000f00 */
[----:B------:R1:W-:Y:S01]  /*a240*/  STL.64 [R2], R4 ;  /* 0x0000000402007387 */ /* 0x0003e20000100a00 */
[----:B------:R-:W-:Y:S05]  /*a250*/  RET.REL.NODEC R6 `(_ZN7cutlass13device_kernelIN5flash19enable_sm80_to_sm89INS1_16FlashAttnBwdSm80INS1_25CollectiveMainloopBwdSm80ILi2ELi2EN4cute5tupleIJNS5_1CILi128EEES8_NS7_ILi64EEEEEENS_10bfloat16_tEfNS_4arch4Sm80ELb0ELb1ELb1ELb1ELb1ELb0ELb0ELb0ELi2ELi4ELi4ELi4ELb0EEENS1_21CollectiveEpilogueBwdISA_SB_SD_Li256ELb1ELb0ELi2EEENS1_19SingleTileSchedulerILb1ELb0ELb0ELi128EEEEEEEEEvNT_6ParamsE) ;  /* 0xffff5da006007950 */ /* 0x000fea0003c3ffff */
        .type           $_ZN7cutlass13device_kernelIN5flash19enable_sm80_to_sm89INS1_16FlashAttnBwdSm80INS1_25CollectiveMainloopBwdSm80ILi2ELi2EN4cute5tupleIJNS5_1CILi128EEES8_NS7_ILi64EEEEEENS_10bfloat16_tEfNS_4arch4Sm80ELb0ELb1ELb1ELb1ELb1ELb0ELb0ELb0ELi2ELi4ELi4ELi4ELb0EEENS1_21CollectiveEpilogueBwdISA_SB_SD_Li256ELb1ELb0ELi2EEENS1_19SingleTileSchedulerILb1ELb0ELb0ELi128EEEEEEEEEvNT_6ParamsE$_ZN4cute3eso3ESOILb1ELb0EJNS_6LayoutINS_5tupleIJNS3_IJNS3_IJNS_1CILi4EEENS4_ILi2EEEEEENS4_ILi1EEEEEEEEENS3_IJNS3_IJNS3_IJS8_NS4_ILi32EEEEEENS4_ILi0EEEEEEEEEEENS_10ViewEngineIPN7cutlass10bfloat16_tEEEEEC2ERKSG_RKSL_,@function
        .size           $_ZN7cutlass13device_kernelIN5flash19enable_sm80_to_sm89INS1_16FlashAttnBwdSm80INS1_25CollectiveMainloopBwdSm80ILi2ELi2EN4cute5tupleIJNS5_1CILi128EEES8_NS7_ILi64EEEEEENS_10bfloat16_tEfNS_4arch4Sm80ELb0ELb1ELb1ELb1ELb1ELb0ELb0ELb0ELi2ELi4ELi4ELi4ELb0EEENS1_21CollectiveEpilogueBwdISA_SB_SD_Li256ELb1ELb0ELi2EEENS1_19SingleTileSchedulerILb1ELb0ELb0ELi128EEEEEEEEEvNT_6ParamsE$_ZN4cute3eso3ESOILb1ELb0EJNS_6LayoutINS_5tupleIJNS3_IJNS3_IJNS_1CILi4EEENS4_ILi2EEEEEENS4_ILi1EEEEEEEEENS3_IJNS3_IJNS3_IJS8_NS4_ILi32EEEEEENS4_ILi0EEEEEEEEEEENS_10ViewEngineIPN7cutlass10bfloat16_tEEEEEC2ERKSG_RKSL_,($_ZN7cutlass13device_kernelIN5flash19enable_sm80_to_sm89INS1_16FlashAttnBwdSm80INS1_25CollectiveMainloopBwdSm80ILi2ELi2EN4cute5tupleIJNS5_1CILi128EEES8_NS7_ILi64EEEEEENS_10bfloat16_tEfNS_4arch4Sm80ELb0ELb1ELb1ELb1ELb1ELb0ELb0ELb0ELi2ELi4ELi4ELi4ELb0EEENS1_21CollectiveEpilogueBwdISA_SB_SD_Li256ELb1ELb0ELi2EEENS1_19SingleTileSchedulerILb1ELb0ELb0ELi128EEEEEEEEEvNT_6ParamsE$_ZN4cute3eso3ESOILb1ELb0EJNS_6LayoutINS_5tupleIJNS3_IJNS3_IJNS_1CILi4EEENS4_ILi2EEEEEENS4_ILi1EEEEEEEEENS3_IJNS3_IJNS3_IJS8_NS4_ILi32EEEEEENS4_ILi0EEEEEEEEEEEiEEC2ERKSG_RKi - $_ZN7cutlass13device_kernelIN5flash19enable_sm80_to_sm89INS1_16FlashAttnBwdSm80INS1_25CollectiveMainloopBwdSm80ILi2ELi2EN4cute5tupleIJNS5_1CILi128EEES8_NS7_ILi64EEEEEENS_10bfloat16_tEfNS_4arch4Sm80ELb0ELb1ELb1ELb1ELb1ELb0ELb0ELb0ELi2ELi4ELi4ELi4ELb0EEENS1_21CollectiveEpilogueBwdISA_SB_SD_Li256ELb1ELb0ELi2EEENS1_19SingleTileSchedulerILb1ELb0ELb0ELi128EEEEEEEEEvNT_6ParamsE$_ZN4cute3eso3ESOILb1ELb0EJNS_6LayoutINS_5tupleIJNS3_IJNS3_IJNS_1CILi4EEENS4_ILi2EEEEEENS4_ILi1EEEEEEEEENS3_IJNS3_IJNS3_IJS8_NS4_ILi32EEEEEENS4_ILi0EEEEEEEEEEENS_10ViewEngineIPN7cutlass10bfloat16_tEEEEEC2ERKSG_RKSL_)
$_ZN7cutlass13device_kernelIN5flash19enable_sm80_to_sm89INS1_16FlashAttnBwdSm80INS1_25CollectiveMainloopBwdSm80ILi2ELi2EN4cute5tupleIJNS5_1CILi128EEES8_NS7_ILi64EEEEEENS_10bfloat16_tEfNS_4arch4Sm80ELb0ELb1ELb1ELb1ELb1ELb0ELb0ELb0ELi2ELi4ELi4ELi4ELb0EEENS1_21CollectiveEpilogueBwdISA_SB_SD_Li256ELb1ELb0ELi2EEENS1_19SingleTileSchedulerILb1ELb0ELb0ELi128EEEEEEEEEvNT_6ParamsE$_ZN4cute3eso3ESOILb1ELb0EJNS_6LayoutINS_5tupleIJNS3_IJNS3_IJNS_1CILi4EEENS4_ILi2EEEEEENS4_ILi1EEEEEEEEENS3_IJNS3_IJNS3_IJS8_NS4_ILi32EEEEEENS4_ILi0EEEEEEEEEEENS_10ViewEngineIPN7cutlass10bfloat16_tEEEEEC2ERKSG_RKSL_:
[----:B------:R-:W-:Y:S01]  /*a260*/  IADD3 R2, R70, -c[0x0][0x20], RZ ;  /* 0x8000080046027a10 */ /* 0x000fe20007ffe0ff */
[----:B------:R-:W-:Y:S01]  /*a270*/  IMAD.MOV.U32 R9, RZ, RZ, R3 ;  /* 0x000000ffff097224 */ /* 0x000fe200078e0003 */
[----:B------:R-:W-:-:S04]  /*a280*/  MOV R5, 0x0 ;  /* 0x0000000000057802 */ /* 0x000fc80000000f00 */
[----:B------:R1:W-:Y:S01]  /*a290*/  STL.64 [R2], R8 ;  /* 0x0000000802007387 */ /* 0x0003e20000100a00 */
[----:B------:R-:W-:Y:S05]  /*a2a0*/  RET.REL.NODEC R4 `(_ZN7cutlass13device_kernelIN5flash19enable_sm80_to_sm89INS1_16FlashAttnBwdSm80INS1_25CollectiveMainloopBwdSm80ILi2ELi2EN4cute5tupleIJNS5_1CILi128EEES8_NS7_ILi64EEEEEENS_10bfloat16_tEfNS_4arch4Sm80ELb0ELb1ELb1ELb1ELb1ELb0ELb0ELb0ELi2ELi4ELi4ELi4ELb0EEENS1_21CollectiveEpilogueBwdISA_SB_SD_Li256ELb1ELb0ELi2EEENS1_19SingleTileSchedulerILb1ELb0ELb0ELi128EEEEEEEEEvNT_6ParamsE) ;  /* 0xffff5d5004007950 */ /* 0x000fea0003c3ffff */
        .type           $_ZN7cutlass13device_kernelIN5flash19enable_sm80_to_sm89INS1_16FlashAttnBwdSm80INS1_25CollectiveMainloopBwdSm80ILi2ELi2EN4cute5tupleIJNS5_1CILi128EEES8_NS7_ILi64EEEEEENS_10bfloat16_tEfNS_4arch4Sm80ELb0ELb1ELb1ELb1ELb1ELb0ELb0ELb0ELi2ELi4ELi4ELi4ELb0EEENS1_21CollectiveEpilogueBwdISA_SB_SD_Li256ELb1ELb0ELi2EEENS1_19SingleTileSchedulerILb1ELb0ELb0ELi128EEEEEEEEEvNT_6ParamsE$_ZN4cute3eso3ESOILb1ELb0EJNS_6LayoutINS_5tupleIJNS3_IJNS3_IJNS_1CILi4EEENS4_ILi2EEEEEENS4_ILi1EEEEEEEEENS3_IJNS3_IJNS3_IJS8_NS4_ILi32EEEEEENS4_ILi0EEEEEEEEEEEiEEC2ERKSG_RKi,@function
        .size           $_ZN7cutlass13device_kernelIN5flash19enable_sm80_to_sm89INS1_16FlashAttnBwdSm80INS1_25CollectiveMainloopBwdSm80ILi2ELi2EN4cute5tupleIJNS5_1CILi128EEES8_NS7_ILi64EEEEEENS_10bfloat16_tEfNS_4arch4Sm80ELb0ELb1ELb1ELb1ELb1ELb0ELb0ELb0ELi2ELi4ELi4ELi4ELb0EEENS1_21CollectiveEpilogueBwdISA_SB_SD_Li256ELb1ELb0ELi2EEENS1_19SingleTileSchedulerILb1ELb0ELb0ELi128EEEEEEEEEvNT_6ParamsE$_ZN4cute3eso3ESOILb1ELb0EJNS_6LayoutINS_5tupleIJNS3_IJNS3_IJNS_1CILi4EEENS4_ILi2EEEEEENS4_ILi1EEEEEEEEENS3_IJNS3_IJNS3_IJS8_NS4_ILi32EEEEEENS4_ILi0EEEEEEEEEEEiEEC2ERKSG_RKi,($_ZN7cutlass13device_kernelIN5flash19enable_sm80_to_sm89INS1_16FlashAttnBwdSm80INS1_25CollectiveMainloopBwdSm80ILi2ELi2EN4cute5tupleIJNS5_1CILi128EEES8_NS7_ILi64EEEEEENS_10bfloat16_tEfNS_4arch4Sm80ELb0ELb1ELb1ELb1ELb1ELb0ELb0ELb0ELi2ELi4ELi4ELi4ELb0EEENS1_21CollectiveEpilogueBwdISA_SB_SD_Li256ELb1ELb0ELi2EEENS1_19SingleTileSchedulerILb1ELb0ELb0ELi128EEEEEEEEEvNT_6ParamsE$_ZN4cute3eso3ESOILb1ELb0EJNS_6LayoutINS_5tupleIJNS3_IJNS3_IJNS_1CILi4EEENS4_ILi2EEEEEENS4_ILi1EEEEEENS3_IJS6_EEEEEENS3_IJNS3_IJNS3_IJS8_NS4_ILi32EEEEEENS4_ILi0EEEEEENS3_IJNS4_ILi64EEEEEEEEEEENS_10ViewEngineIPN7cutlass10bfloat16_tEEEEEC2ERKSJ_RKSO_ - $_ZN7cutlass13device_kernelIN5flash19enable_sm80_to_sm89INS1_16FlashAttnBwdSm80INS1_25CollectiveMainloopBwdSm80ILi2ELi2EN4cute5tupleIJNS5_1CILi128EEES8_NS7_ILi64EEEEEENS_10bfloat16_tEfNS_4arch4Sm80ELb0ELb1ELb1ELb1ELb1ELb0ELb0ELb0ELi2ELi4ELi4ELi4ELb0EEENS1_21CollectiveEpilogueBwdISA_SB_SD_Li256ELb1ELb0ELi2EEENS1_19SingleTileSchedulerILb1ELb0ELb0ELi128EEEEEEEEEvNT_6ParamsE$_ZN4cute3eso3ESOILb1ELb0EJNS_6LayoutINS_5tupleIJNS3_IJNS3_IJNS_1CILi4EEENS4_ILi2EEEEEENS4_ILi1EEEEEEEEENS3_IJNS3_IJNS3_IJS8_NS4_ILi32EEEEEENS4_ILi0EEEEEEEEEEEiEEC2ERKSG_RKi)
$_ZN7cutlass13device_kernelIN5flash19enable_sm80_to_sm89INS1_16FlashAttnBwdSm80INS1_25CollectiveMainloopBwdSm80ILi2ELi2EN4cute5tupleIJNS5_1CILi128EEES8_NS7_ILi64EEEEEENS_10bfloat16_tEfNS_4arch4Sm80ELb0ELb1ELb1ELb1ELb1ELb0ELb0ELb0ELi2ELi4ELi4ELi4ELb0EEENS1_21CollectiveEpilogueBwdISA_SB_SD_Li256ELb1ELb0ELi2EEENS1_19SingleTileSchedulerILb1ELb0ELb0ELi128EEEEEEEEEvNT_6ParamsE$_ZN4cute3eso3ESOILb1ELb0EJNS_6LayoutINS_5tupleIJNS3_IJNS3_IJNS_1CILi4EEENS4_ILi2EEEEEENS4_ILi1EEEEEEEEENS3_IJNS3_IJNS3_IJS8_NS4_ILi32EEEEEENS4_ILi0EEEEEEEEEEEiEEC2ERKSG_RKi:
[----:B------:R-:W-:Y:S02]  /*a2b0*/  IADD3 R2, R70, -c[0x0][0x20], RZ ;  /* 0x8000080046027a10 */ /* 0x000fe40007ffe0ff */
[----:B------:R-:W-:-:S03]  /*a2c0*/  MOV R5, 0x0 ;  /* 0x0000000000057802 */ /* 0x000fc60000000f00 */
[----:B------:R1:W-:Y:S01]  /*a2d0*/  STL [R2], R3 ;  /* 0x0000000302007387 */ /* 0x0003e20000100800 */
[----:B------:R-:W-:Y:S05]  /*a2e0*/  RET.REL.NODEC R4 `(_ZN7cutlass13device_kernelIN5flash19enable_sm80_to_sm89INS1_16FlashAttnBwdSm80INS1_25CollectiveMainloopBwdSm80ILi2ELi2EN4cute5tupleIJNS5_1CILi128EEES8_NS7_ILi64EEEEEENS_10bfloat16_tEfNS_4arch4Sm80ELb0ELb1ELb1ELb1ELb1ELb0ELb0ELb0ELi2ELi4ELi4ELi4ELb0EEENS1_21CollectiveEpilogueBwdISA_SB_SD_Li256ELb1ELb0ELi2EEENS1_19SingleTileSchedulerILb1ELb0ELb0ELi128EEEEEEEEEvNT_6ParamsE) ;  /* 0xffff5d1004007950 */ /* 0x000fea0003c3ffff */
        .type           $_ZN7cutlass13device_kernelIN5flash19enable_sm80_to_sm89INS1_16FlashAttnBwdSm80INS1_25CollectiveMainloopBwdSm80ILi2ELi2EN4cute5tupleIJNS5_1CILi128EEES8_NS7_ILi64EEEEEENS_10bfloat16_tEfNS_4arch4Sm80ELb0ELb1ELb1ELb1ELb1ELb0ELb0ELb0ELi2ELi4ELi4ELi4ELb0EEENS1_21CollectiveEpilogueBwdISA_SB_SD_Li256ELb1ELb0ELi2EEENS1_19SingleTileSchedulerILb1ELb0ELb0ELi128EEEEEEEEEvNT_6ParamsE$_ZN4cute3eso3ESOILb1ELb0EJNS_6LayoutINS_5tupleIJNS3_IJNS3_IJNS_1CILi4EEENS4_ILi2EEEEEENS4_ILi1EEEEEENS3_IJS6_EEEEEENS3_IJNS3_IJNS3_IJS8_NS4_ILi32EEEEEENS4_ILi0EEEEEENS3_IJNS4_ILi64EEEEEEEEEEENS_10ViewEngineIPN7cutlass10bfloat16_tEEEEEC2ERKSJ_RKSO_,@function
        .size           $_ZN7cutlass13device_kernelIN5flash19enable_sm80_to_sm89INS1_16FlashAttnBwdSm80INS1_25CollectiveMainloopBwdSm80ILi2ELi2EN4cute5tupleIJNS5_1CILi128EEES8_NS7_ILi64EEEEEENS_10bfloat16_tEfNS_4arch4Sm80ELb0ELb1ELb1ELb1ELb1ELb0ELb0ELb0ELi2ELi4ELi4ELi4ELb0EEENS1_21CollectiveEpilogueBwdISA_SB_SD_Li256ELb1ELb0ELi2EEENS1_19SingleTileSchedulerILb1ELb0ELb0ELi128EEEEEEEEEvNT_6ParamsE$_ZN4cute3eso3ESOILb1ELb0EJNS_6LayoutINS_5tupleIJNS3_IJNS3_IJNS_1CILi4EEENS4_ILi2EEEEEENS4_ILi1EEEEEENS3_IJS6_EEEEEENS3_IJNS3_IJNS3_IJS8_NS4_ILi32EEEEEENS4_ILi0EEEEEENS3_IJNS4_ILi64EEEEEEEEEEENS_10ViewEngineIPN7cutlass10bfloat16_tEEEEEC2ERKSJ_RKSO_,($_ZN7cutlass13device_kernelIN5flash19enable_sm80_to_sm89INS1_16FlashAttnBwdSm80INS1_25CollectiveMainloopBwdSm80ILi2ELi2EN4cute5tupleIJNS5_1CILi128EEES8_NS7_ILi64EEEEEENS_10bfloat16_tEfNS_4arch4Sm80ELb0ELb1ELb1ELb1ELb1ELb0ELb0ELb0ELi2ELi4ELi4ELi4ELb0EEENS1_21CollectiveEpilogueBwdISA_SB_SD_Li256ELb1ELb0ELi2EEENS1_19SingleTileSchedulerILb1ELb0ELb0ELi128EEEEEEEEEvNT_6ParamsE$_ZN4cute3eso3ESOILb1ELb0EJNS_6LayoutINS_5tupleIJNS3_IJNS3_IJNS_1CILi4EEENS4_ILi2EEEEEENS4_ILi1EEEEEES6_EEENS3_IJNS3_IJNS3_IJS8_NS4_ILi32EEEEEENS4_ILi0EEEEEENS4_ILi64EEEEEEEENS_10ViewEngineIPN7cutlass10bfloat16_tEEEEEC2ERKSH_RKSM_ - $_ZN7cutlass13device_kernelIN5flash19enable_sm80_to_sm89INS1_16FlashAttnBwdSm80INS1_25CollectiveMainloopBwdSm80ILi2ELi2EN4cute5tupleIJNS5_1CILi128EEES8_NS7_ILi64EEEEEENS_10bfloat16_tEfNS_4arch4Sm80ELb0ELb1ELb1ELb1ELb1ELb0ELb0ELb0ELi2ELi4ELi4ELi4ELb0EEENS1_21CollectiveEpilogueBwdISA_SB_SD_Li256ELb1ELb0ELi2EEENS1_19SingleTileSchedulerILb1ELb0ELb0ELi128EEEEEEEEEvNT_6ParamsE$_ZN4cute3eso3ESOILb1ELb0EJNS_6LayoutINS_5tupleIJNS3_IJNS3_IJNS_1CILi4EEENS4_ILi2EEEEEENS4_ILi1EEEEEENS3_IJS6_EEEEEENS3_IJNS3_IJNS3_IJS8_NS4_ILi32EEEEEENS4_ILi0EEEEEENS3_IJNS4_ILi64EEEEEEEEEEENS_10ViewEngineIPN7cutlass10bfloat16_tEEEEEC2ERKSJ_RKSO_)
$_ZN7cutlass13device_kernelIN5flash19enable_sm80_to_sm89INS1_16FlashAttnBwdSm80INS1_25CollectiveMainloopBwdSm80ILi2ELi2EN4cute5tupleIJNS5_1CILi128EEES8_NS7_ILi64EEEEEENS_10bfloat16_tEfNS_4arch4Sm80ELb0ELb1ELb1ELb1ELb1ELb0ELb0ELb0ELi2ELi4ELi4ELi4ELb0EEENS1_21CollectiveEpilogueBwdISA_SB_SD_Li256ELb1ELb0ELi2EEENS1_19SingleTileSchedulerILb1ELb0ELb0ELi128EEEEEEEEEvNT_6ParamsE$_ZN4cute3eso3ESOILb1ELb0EJNS_6LayoutINS_5tupleIJNS3_IJNS3_IJNS_1CILi4EEENS4_ILi2EEEEEENS4_ILi1EEEEEENS3_IJS6_EEEEEENS3_IJNS3_IJNS3_IJS8_NS4_ILi32EEEEEENS4_ILi0EEEEEENS3_IJNS4_ILi64EEEEEEEEEEENS_10ViewEngineIPN7cutlass10bfloat16_tEEEEEC2ERKSJ_RKSO_:
[----:B------:R-:W-:Y:S02]  /*a2f0*/  IADD3 R2, R70, -c[0x0][0x20], RZ ;  /* 0x8000080046027a10 */ /* 0x000fe40007ffe0ff */
[----:B------:R-:W-:-:S03]  /*a300*/  MOV R7, 0x0 ;  /* 0x0000000000077802 */ /* 0x000fc60000000f00 */
[----:B------:R1:W-:Y:S01]  /*a310*/  STL.64 [R2], R4 ;  /* 0x0000000402007387 */ /* 0x0003e20000100a00 */
[----:B------:R-:W-:Y:S05]  /*a320*/  RET.REL.NODEC R6 `(_ZN7cutlass13device_kernelIN5flash19enable_sm80_to_sm89INS1_16FlashAttnBwdSm80INS1_25CollectiveMainloopBwdSm80ILi2ELi2EN4cute5tupleIJNS5_1CILi128EEES8_NS7_ILi64EEEEEENS_10bfloat16_tEfNS_4arch4Sm80ELb0ELb1ELb1ELb1ELb1ELb0ELb0ELb0ELi2ELi4ELi4ELi4ELb0EEENS1_21CollectiveEpilogueBwdISA_SB_SD_Li256ELb1ELb0ELi2EEENS1_19SingleTileSchedulerILb1ELb0ELb0ELi128EEEEEEEEEvNT_6ParamsE) ;  /* 0xffff5cd006007950 */ /* 0x000fea0003c3ffff */
        .type           $_ZN7cutlass13device_kernelIN5flash19enable_sm80_to_sm89INS1_16FlashAttnBwdSm80INS1_25CollectiveMainloopBwdSm80ILi2ELi2EN4cute5tupleIJNS5_1CILi128EEES8_NS7_ILi64EEEEEENS_10bfloat16_tEfNS_4arch4Sm80ELb0ELb1ELb1ELb1ELb1ELb0ELb0ELb0ELi2ELi4ELi4ELi4ELb0EEENS1_21CollectiveEpilogueBwdISA_SB_SD_Li256ELb1ELb0ELi2EEENS1_19SingleTileSchedulerILb1ELb0ELb0ELi128EEEEEEEEEvNT_6ParamsE$_ZN4cute3eso3ESOILb1ELb0EJNS_6LayoutINS_5tupleIJNS3_IJNS3_IJNS_1CILi4EEENS4_ILi2EEEEEENS4_ILi1EEEEEES6_EEENS3_IJNS3_IJNS3_IJS8_NS4_ILi32EEEEEENS4_ILi0EEEEEENS4_ILi64EEEEEEEENS_10ViewEngineIPN7cutlass10bfloat16_tEEEEEC2ERKSH_RKSM_,@function
        .size           $_ZN7cutlass13device_kernelIN5flash19enable_sm80_to_sm89INS1_16FlashAttnBwdSm80INS1_25CollectiveMainloopBwdSm80ILi2ELi2EN4cute5tupleIJNS5_1CILi128EEES8_NS7_ILi64EEEEEENS_10bfloat16_tEfNS_4arch4Sm80ELb0ELb1ELb1ELb1ELb1ELb0ELb0ELb0ELi2ELi4ELi4ELi4ELb0EEENS1_21CollectiveEpilogueBwdISA_SB_SD_Li256ELb1ELb0ELi2EEENS1_19SingleTileSchedulerILb1ELb0ELb0ELi128EEEEEEEEEvNT_6ParamsE$_ZN4cute3eso3ESOILb1ELb0EJNS_6LayoutINS_5tupleIJNS3_IJNS3_IJNS_1CILi4EEENS4_ILi2EEEEEENS4_ILi1EEEEEES6_EEENS3_IJNS3_IJNS3_IJS8_NS4_ILi32EEEEEENS4_ILi0EEEEEENS4_ILi64EEEEEEEENS_10ViewEngineIPN7cutlass10bfloat16_tEEEEEC2ERKSH_RKSM_,($_ZN7cutlass13device_kernelIN5flash19enable_sm80_to_sm89INS1_16FlashAttnBwdSm80INS1_25CollectiveMainloopBwdSm80ILi2ELi2EN4cute5tupleIJNS5_1CILi128EEES8_NS7_ILi64EEEEEENS_10bfloat16_tEfNS_4arch4Sm80ELb0ELb1ELb1ELb1ELb1ELb0ELb0ELb0ELi2ELi4ELi4ELi4ELb0EEENS1_21CollectiveEpilogueBwdISA_SB_SD_Li256ELb1ELb0ELi2EEENS1_19SingleTileSchedulerILb1ELb0ELb0ELi128EEEEEEEEEvNT_6ParamsE$_ZN4cute3eso3ESOILb1ELb0EJNS_6LayoutINS_5tupleIJNS3_IJNS3_IJNS_1CILi4EEENS4_ILi2EEEEEENS4_ILi1EEEEEES6_EEENS3_IJNS3_IJNS3_IJS8_NS4_ILi32EEEEEENS4_ILi0EEEEEENS4_ILi64EEEEEEEEiEEC2ERKSH_RKi - $_ZN7cutlass13device_kernelIN5flash19enable_sm80_to_sm89INS1_16FlashAttnBwdSm80INS1_25CollectiveMainloopBwdSm80ILi2ELi2EN4cute5tupleIJNS5_1CILi128EEES8_NS7_ILi64EEEEEENS_10bfloat16_tEfNS_4arch4Sm80ELb0ELb1ELb1ELb1ELb1ELb0ELb0ELb0ELi2ELi4ELi4ELi4ELb0EEENS1_21CollectiveEpilogueBwdISA_SB_SD_Li256ELb1ELb0ELi2EEENS1_19SingleTileSchedulerILb1ELb0ELb0ELi128EEEEEEEEEvNT_6ParamsE$_ZN4cute3eso3ESOILb1ELb0EJNS_6LayoutINS_5tupleIJNS3_IJNS3_IJNS_1CILi4EEENS4_ILi2EEEEEENS4_ILi1EEEEEES6_EEENS3_IJNS3_IJNS3_IJS8_NS4_ILi32EEEEEENS4_ILi0EEEEEENS4_ILi64EEEEEEEENS_10ViewEngineIPN7cutlass10bfloat16_tEEEEEC2ERKSH_RKSM_)
$_ZN7cutlass13device_kernelIN5flash19enable_sm80_to_sm89INS1_16FlashAttnBwdSm80INS1_25CollectiveMainloopBwdSm80ILi2ELi2EN4cute5tupleIJNS5_1CILi128EEES8_NS7_ILi64EEEEEENS_10bfloat16_tEfNS_4arch4Sm80ELb0ELb1ELb1ELb1ELb1ELb0ELb0ELb0ELi2ELi4ELi4ELi4ELb0EEENS1_21CollectiveEpilogueBwdISA_SB_SD_Li256ELb1ELb0ELi2EEENS1_19SingleTileSchedulerILb1ELb0ELb0ELi128EEEEEEEEEvNT_6ParamsE$_ZN4cute3eso3ESOILb1ELb0EJNS_6LayoutINS_5tupleIJNS3_IJNS3_IJNS_1CILi4EEENS4_ILi2EEEEEENS4_ILi1EEEEEES6_EEENS3_IJNS3_IJNS3_IJS8_NS4_ILi32EEEEEENS4_ILi0EEEEEENS4_ILi64EEEEEEEENS_10ViewEngineIPN7cutlass10bfloat16_tEEEEEC2ERKSH_RKSM_:
[----:B------:R-:W-:Y:S02]  /*a330*/  IADD3 R2, R70, -c[0x0][0x20], RZ ;  /* 0x8000080046027a10 */ /* 0x000fe40007ffe0ff */
[----:B------:R-:W-:-:S03]  /*a340*/  MOV R7, 0x0 ;  /* 0x0000000000077802 */ /* 0x000fc60000000f00 */
[----:B------:R1:W-:Y:S01]  /*a350*/  STL.64 [R2], R8 ;  /* 0x0000000802007387 */ /* 0x0003e20000100a00 */
[----:B------:R-:W-:Y:S05]  /*a360*/  RET.REL.NODEC R6 `(_ZN7cutlass13device_kernelIN5flash19enable_sm80_to_sm89INS1_16FlashAttnBwdSm80INS1_25CollectiveMainloopBwdSm80ILi2ELi2EN4cute5tupleIJNS5_1CILi128EEES8_NS7_ILi64EEEEEENS_10bfloat16_tEfNS_4arch4Sm80ELb0ELb1ELb1ELb1ELb1ELb0ELb0ELb0ELi2ELi4ELi4ELi4ELb0EEENS1_21CollectiveEpilogueBwdISA_SB_SD_Li256ELb1ELb0ELi2EEENS1_19SingleTileSchedulerILb1ELb0ELb0ELi128EEEEEEEEEvNT_6ParamsE) ;  /* 0xffff5c9006007950 */ /* 0x000fea0003c3ffff */
        .type           $_ZN7cutlass13device_kernelIN5flash19enable_sm80_to_sm89INS1_16FlashAttnBwdSm80INS1_25CollectiveMainloopBwdSm80ILi2ELi2EN4cute5tupleIJNS5_1CILi128EEES8_NS7_ILi64EEEEEENS_10bfloat16_tEfNS_4arch4Sm80ELb0ELb1ELb1ELb1ELb1ELb0ELb0ELb0ELi2ELi4ELi4ELi4ELb0EEENS1_21CollectiveEpilogueBwdISA_SB_SD_Li256ELb1ELb0ELi2EEENS1_19SingleTileSchedulerILb1ELb0ELb0ELi128EEEEEEEEEvNT_6ParamsE$_ZN4cute3eso3ESOILb1ELb0EJNS_6LayoutINS_5tupleIJNS3_IJNS3_IJNS_1CILi4EEENS4_ILi2EEEEEENS4_ILi1EEEEEES6_EEENS3_IJNS3_IJNS3_IJS8_NS4_ILi32EEEEEENS4_ILi0EEEEEENS4_ILi64EEEEEEEEiEEC2ERKSH_RKi,@function
        .size           $_ZN7cutlass13device_kernelIN5flash19enable_sm80_to_sm89INS1_16FlashAttnBwdSm80INS1_25CollectiveMainloopBwdSm80ILi2ELi2EN4cute5tupleIJNS5_1CILi128EEES8_NS7_ILi64EEEEEENS_10bfloat16_tEfNS_4arch4Sm80ELb0ELb1ELb1ELb1ELb1ELb0ELb0ELb0ELi2ELi4ELi4ELi4ELb0EEENS1_21CollectiveEpilogueBwdISA_SB_SD_Li256ELb1ELb0ELi2EEENS1_19SingleTileSchedulerILb1ELb0ELb0ELi128EEEEEEEEEvNT_6ParamsE$_ZN4cute3eso3ESOILb1ELb0EJNS_6LayoutINS_5tupleIJNS3_IJNS3_IJNS_1CILi4EEENS4_ILi2EEEEEENS4_ILi1EEEEEES6_EEENS3_IJNS3_IJNS3_IJS8_NS4_ILi32EEEEEENS4_ILi0EEEEEENS4_ILi64EEEEEEEEiEEC2ERKSH_RKi,($_ZN7cutlass13device_kernelIN5flash19enable_sm80_to_sm89INS1_16FlashAttnBwdSm80INS1_25CollectiveMainloopBwdSm80ILi2ELi2EN4cute5tupleIJNS5_1CILi128EEES8_NS7_ILi64EEEEEENS_10bfloat16_tEfNS_4arch4Sm80ELb0ELb1ELb1ELb1ELb1ELb0ELb0ELb0ELi2ELi4ELi4ELi4ELb0EEENS1_21CollectiveEpilogueBwdISA_SB_SD_Li256ELb1ELb0ELi2EEENS1_19SingleTileSchedulerILb1ELb0ELb0ELi128EEEEEEEEEvNT_6ParamsE$_ZN4cute3eso3ESOILb1ELb0EJNS_6LayoutINS_5tupleIJNS3_IJNS3_IJNS_1CILi4EEENS4_ILi2EEEEEENS4_ILi1EEEEEES6_NS4_ILi8EEEEEENS3_IJNS3_IJNS3_IJS8_NS4_ILi32EEEEEENS4_ILi0EEEEEENS4_ILi64EEES5_EEEEENS_10ViewEngineIPN7cutlass10bfloat16_tEEEEEC2ERKSI_RKSN_ - $_ZN7cutlass13device_kernelIN5flash19enable_sm80_to_sm89INS1_16FlashAttnBwdSm80INS1_25CollectiveMainloopBwdSm80ILi2ELi2EN4cute5tupleIJNS5_1CILi128EEES8_NS7_ILi64EEEEEENS_10bfloat16_tEfNS_4arch4Sm80ELb0ELb1ELb1ELb1ELb1ELb0ELb0ELb0ELi2ELi4ELi4ELi4ELb0EEENS1_21CollectiveEpilogueBwdISA_SB_SD_Li256ELb1ELb0ELi2EEENS1_19SingleTileSchedulerILb1ELb0ELb0ELi128EEEEEEEEEvNT_6ParamsE$_ZN4cute3eso3ESOILb1ELb0EJNS_6LayoutINS_5tupleIJNS3_IJNS3_IJNS_1CILi4EEENS4_ILi2EEEEEENS4_ILi1EEEEEES6_EEENS3_IJNS3_IJNS3_IJS8_NS4_ILi32EEEEEENS4_ILi0EEEEEENS4_ILi64EEEEEEEEiEEC2ERKSH_RKi)
$_ZN7cutlass13device_kernelIN5flash19enable_sm80_to_sm89INS1_16FlashAttnBwdSm80INS1_25CollectiveMainloopBwdSm80ILi2ELi2EN4cute5tupleIJNS5_1CILi128EEES8_NS7_ILi64EEEEEENS_10bfloat16_tEfNS_4arch4Sm80ELb0ELb1ELb1ELb1ELb1ELb0ELb0ELb0ELi2ELi4ELi4ELi4ELb0EEENS1_21CollectiveEpilogueBwdISA_SB_SD_Li256ELb1ELb0ELi2EEENS1_19SingleTileSchedulerILb1ELb0ELb0ELi128EEEEEEEEEvNT_6ParamsE$_ZN4cute3eso3ESOILb1ELb0EJNS_6LayoutINS_5tupleIJNS3_IJNS3_IJNS_1CILi4EEENS4_ILi2EEEEEENS4_ILi1EEEEEES6_EEENS3_IJNS3_IJNS3_IJS8_NS4_ILi32EEEEEENS4_ILi0EEEEEENS4_ILi64EEEEEEEEiEEC2ERKSH_RKi:
[----:B------:R-:W-:Y:S02]  /*a370*/  IADD3 R2, R61, -c[0x0][0x20], RZ ;  /* 0x800008003d027a10 */ /* 0x000fe40007ffe0ff */
[----:B------:R-:W-:-:S03]  /*a380*/  MOV R5, 0x0 ;  /* 0x0000000000057802 */ /* 0x000fc60000000f00 */
[----:B------:R1:W-:Y:S01]  /*a390*/  STL [R2], R3 ;  /* 0x0000000302007387 */ /* 0x0003e20000100800 */
[----:B------:R-:W-:Y:S05]  /*a3a0*/  RET.REL.NODEC R4 `(_ZN7cutlass13device_kernelIN5flash19enable_sm80_to_sm89INS1_16FlashAttnBwdSm80INS1_25CollectiveMainloopBwdSm80ILi2ELi2EN4cute5tupleIJNS5_1CILi128EEES8_NS7_ILi64EEEEEENS_10bfloat16_tEfNS_4arch4Sm80ELb0ELb1ELb1ELb1ELb1ELb0ELb0ELb0ELi2ELi4ELi4ELi4ELb0EEENS1_21CollectiveEpilogueBwdISA_SB_SD_Li256ELb1ELb0ELi2EEENS1_19SingleTileSchedulerILb1ELb0ELb0ELi128EEEEEEEEEvNT_6ParamsE) ;  /* 0xffff5c5004007950 */ /* 0x000fea0003c3ffff */
        .type           $_ZN7cutlass13device_kernelIN5flash19enable_sm80_to_sm89INS1_16FlashAttnBwdSm80INS1_25CollectiveMainloopBwdSm80ILi2ELi2EN4cute5tupleIJNS5_1CILi128EEES8_NS7_ILi64EEEEEENS_10bfloat16_tEfNS_4arch4Sm80ELb0ELb1ELb1ELb1ELb1ELb0ELb0ELb0ELi2ELi4ELi4ELi4ELb0EEENS1_21CollectiveEpilogueBwdISA_SB_SD_Li256ELb1ELb0ELi2EEENS1_19SingleTileSchedulerILb1ELb0ELb0ELi128EEEEEEEEEvNT_6ParamsE$_ZN4cute3eso3ESOILb1ELb0EJNS_6LayoutINS_5tupleIJNS3_IJNS3_IJNS_1CILi4EEENS4_ILi2EEEEEENS4_ILi1EEEEEES6_NS4_ILi8EEEEEENS3_IJNS3_IJNS3_IJS8_NS4_ILi32EEEEEENS4_ILi0EEEEEENS4_ILi64EEES5_EEEEENS_10ViewEngineIPN7cutlass10bfloat16_tEEEEEC2ERKSI_RKSN_,@function
        .size           $_ZN7cutlass13device_kernelIN5flash19enable_sm80_to_sm89INS1_16FlashAttnBwdSm80INS1_25CollectiveMainloopBwdSm80ILi2ELi2EN4cute5tupleIJNS5_1CILi128EEES8_NS7_ILi64EEEEEENS_10bfloat16_tEfNS_4arch4Sm80ELb0ELb1ELb1ELb1ELb1ELb0ELb0ELb0ELi2ELi4ELi4ELi4ELb0EEENS1_21CollectiveEpilogueBwdISA_SB_SD_Li256ELb1ELb0ELi2EEENS1_19SingleTileSchedulerILb1ELb0ELb0ELi128EEEEEEEEEvNT_6ParamsE$_ZN4cute3eso3ESOILb1ELb0EJNS_6LayoutINS_5tupleIJNS3_IJNS3_IJNS_1CILi4EEENS4_ILi2EEEEEENS4_ILi1EEEEEES6_NS4_ILi8EEEEEENS3_IJNS3_IJNS3_IJS8_NS4_ILi32EEEEEENS4_ILi0EEEEEENS4_ILi64EEES5_EEEEENS_10ViewEngineIPN7cutlass10bfloat16_tEEEEEC2ERKSI_RKSN_,($_ZN7cutlass13device_kernelIN5flash19enable_sm80_to_sm89INS1_16FlashAttnBwdSm80INS1_25CollectiveMainloopBwdSm80ILi2ELi2EN4cute5tupleIJNS5_1CILi128EEES8_NS7_ILi64EEEEEENS_10bfloat16_tEfNS_4arch4Sm80ELb0ELb1ELb1ELb1ELb1ELb0ELb0ELb0ELi2ELi4ELi4ELi4ELb0EEENS1_21CollectiveEpilogueBwdISA_SB_SD_Li256ELb1ELb0ELi2EEENS1_19SingleTileSchedulerILb1ELb0ELb0ELi128EEEEEEEEEvNT_6ParamsE$_ZN4cute3eso3ESOILb1ELb0EJNS_6LayoutINS_5tupleIJNS3_IJNS3_IJNS_1CILi4EEENS4_ILi8EEEEEENS3_IJS5_NS4_ILi2EEEEEEEEENS3_IJNS3_IJS8_S8_EEENS3_IJS8_S6_EEEEEEEEENS3_IJNS3_IJNS3_IJNS_11ScaledBasisIS8_JLi1EEEENSF_INS4_ILi1EEEJLi0EEEEEEENS3_IJNSF_INS4_ILi16EEEJLi0EEEENSF_IS6_JLi1EEEEEEEEEENS3_IJNS3_IJNSF_ISH_JLi1EEEENSF_IS6_JLi0EEEEEEENS3_IJNSF_INS4_ILi64EEEJLi0EEEENSF_ISK_JLi1EEEEEEEEEEEEEEENS_10ViewEngineINS_23ArithmeticTupleIteratorINS_15ArithmeticTupleIJNS4_ILi0EEES12_EEEEEEEEEC2ERKSY_RKS15_ - $_ZN7cutlass13device_kernelIN5flash19enable_sm80_to_sm89INS1_16FlashAttnBwdSm80INS1_25CollectiveMainloopBwdSm80ILi2ELi2EN4cute5tupleIJNS5_1CILi128EEES8_NS7_ILi64EEEEEENS_10bfloat16_tEfNS_4arch4Sm80ELb0ELb1ELb1ELb1ELb1ELb0ELb0ELb0ELi2ELi4ELi4ELi4ELb0EEENS1_21CollectiveEpilogueBwdISA_SB_SD_Li256ELb1ELb0ELi2EEENS1_19SingleTileSchedulerILb1ELb0ELb0ELi128EEEEEEEEEvNT_6ParamsE$_ZN4cute3eso3ESOILb1ELb0EJNS_6LayoutINS_5tupleIJNS3_IJNS3_IJNS_1CILi4EEENS4_ILi2EEEEEENS4_ILi1EEEEEES6_NS4_ILi8EEEEEENS3_IJNS3_IJNS3_IJS8_NS4_ILi32EEEEEENS4_ILi0EEEEEENS4_ILi64EEES5_EEEEENS_10ViewEngineIPN7cutlass10bfloat16_tEEEEEC2ERKSI_RKSN_)
$_ZN7cutlass13device_kernelIN5flash19enable_sm80_to_sm89INS1_16FlashAttnBwdSm80INS1_25CollectiveMainloopBwdSm80ILi2ELi2EN4cute5tupleIJNS5_1CILi128EEES8_NS7_ILi64EEEEEENS_10bfloat16_tEfNS_4arch4Sm80ELb0ELb1ELb1ELb1ELb1ELb0ELb0ELb0ELi2ELi4ELi4ELi4ELb0EEENS1_21CollectiveEpilogueBwdISA_SB_SD_Li256ELb1ELb0ELi2EEENS1_19SingleTileSchedulerILb1ELb0ELb0ELi128EEEEEEEEEvNT_6ParamsE$_ZN4cute3eso3ESOILb1ELb0EJNS_6LayoutINS_5tupleIJNS3_IJNS3_IJNS_1CILi4EEENS4_ILi2EEEEEENS4_ILi1EEEEEES6_NS4_ILi8EEEEEENS3_IJNS3_IJNS3_IJS8_NS4_ILi32EEEEEENS4_ILi0EEEEEENS4_ILi64EEES5_EEEEENS_10ViewEngineIPN7cutlass10bfloat16_tEEEEEC2ERKSI_RKSN_:
[----:B------:R-:W-:Y:S01]  /*a3b0*/  IADD3 R2, R70, -c[0x0][0x20], RZ ;  /* 0x8000080046027a10 */ /* 0x000fe20007ffe0ff */
[----:B------:R-:W-:Y:S01]  /*a3c0*/  IMAD.MOV.U32 R7, RZ, RZ, R3 ;  /* 0x000000ffff077224 */ /* 0x000fe200078e0003 */
[----:B------:R-:W-:-:S04]  /*a3d0*/  MOV R5, 0x0 ;  /* 0x0000000000057802 */ /* 0x000fc80000000f00 */
[----:B------:R1:W-:Y:S01]  /*a3e0*/  STL.64 [R2], R6 ;  /* 0x0000000602007387 */ /* 0x0003e20000100a00 */
[----:B------:R-:W-:Y:S05]  /*a3f0*/  RET.REL.NODEC R4 `(_ZN7cutlass13device_kernelIN5flash19enable_sm80_to_sm89INS1_16FlashAttnBwdSm80INS1_25CollectiveMainloopBwdSm80ILi2ELi2EN4cute5tupleIJNS5_1CILi128EEES8_NS7_ILi64EEEEEENS_10bfloat16_tEfNS_4arch4Sm80ELb0ELb1ELb1ELb1ELb1ELb0ELb0ELb0ELi2ELi4ELi4ELi4ELb0EEENS1_21CollectiveEpilogueBwdISA_SB_SD_Li256ELb1ELb0ELi2EEENS1_19SingleTileSchedulerILb1ELb0ELb0ELi128EEEEEEEEEvNT_6ParamsE) ;  /* 0xffff5c0004007950 */ /* 0x000fea0003c3ffff */
        .type           $_ZN7cutlass13device_kernelIN5flash19enable_sm80_to_sm89INS1_16FlashAttnBwdSm80INS1_25CollectiveMainloopBwdSm80ILi2ELi2EN4cute5tupleIJNS5_1CILi128EEES8_NS7_ILi64EEEEEENS_10bfloat16_tEfNS_4arch4Sm80ELb0ELb1ELb1ELb1ELb1ELb0ELb0ELb0ELi2ELi4ELi4ELi4ELb0EEENS1_21CollectiveEpilogueBwdISA_SB_SD_Li256ELb1ELb0ELi2EEENS1_19SingleTileSchedulerILb1ELb0ELb0ELi128EEEEEEEEEvNT_6ParamsE$_ZN4cute3eso3ESOILb1ELb0EJNS_6LayoutINS_5tupleIJNS3_IJNS3_IJNS_1CILi4EEENS4_ILi8EEEEEENS3_IJS5_NS4_ILi2EEEEEEEEENS3_IJNS3_IJS8_S8_EEENS3_IJS8_S6_EEEEEEEEENS3_IJNS3_IJNS3_IJNS_11ScaledBasisIS8_JLi1EEEENSF_INS4_ILi1EEEJLi0EEEEEEENS3_IJNSF_INS4_ILi16EEEJLi0EEEENSF_IS6_JLi1EEEEEEEEEENS3_IJNS3_IJNSF_ISH_JLi1EEEENSF_IS6_JLi0EEEEEEENS3_IJNSF_INS4_ILi64EEEJLi0EEEENSF_ISK_JLi1EEEEEEEEEEEEEEENS_10ViewEngineINS_23ArithmeticTupleIteratorINS_15ArithmeticTupleIJNS4_ILi0EEES12_EEEEEEEEEC2ERKSY_RKS15_,@function
        .size           $_ZN7cutlass13device_kernelIN5flash19enable_sm80_to_sm89INS1_16FlashAttnBwdSm80INS1_25CollectiveMainloopBwdSm80ILi2ELi2EN4cute5tupleIJNS5_1CILi128EEES8_NS7_ILi64EEEEEENS_10bfloat16_tEfNS_4arch4Sm80ELb0ELb1ELb1ELb1ELb1ELb0ELb0ELb0ELi2ELi4ELi4ELi4ELb0EEENS1_21CollectiveEpilogueBwdISA_SB_SD_Li256ELb1ELb0ELi2EEENS1_19SingleTileSchedulerILb1ELb0ELb0ELi128EEEEEEEEEvNT_6ParamsE$_ZN4cute3eso3ESOILb1ELb0EJNS_6LayoutINS_5tupleIJNS3_IJNS3_IJNS_1CILi4EEENS4_ILi8EEEEEENS3_IJS5_NS4_ILi2EEEEEEEEENS3_IJNS3_IJS8_S8_EEENS3_IJS8_S6_EEEEEEEEENS3_IJNS3_IJNS3_IJNS_11ScaledBasisIS8_JLi1EEEENSF_INS4_ILi1EEEJLi0EEEEEEENS3_IJNSF_INS4_ILi16EEEJLi0EEEENSF_IS6_JLi1EEEEEEEEEENS3_IJNS3_IJNSF_ISH_JLi1EEEENSF_IS6_JLi0EEEEEEENS3_IJNSF_INS4_ILi64EEEJLi0EEEENSF_ISK_JLi1EEEEEEEEEEEEEEENS_10ViewEngineINS_23ArithmeticTupleIteratorINS_15ArithmeticTupleIJNS4_ILi0EEES12_EEEEEEEEEC2ERKSY_RKS15_,($_ZN7cutlass13device_kernelIN5flash19enable_sm80_to_sm89INS1_16FlashAttnBwdSm80INS1_25CollectiveMainloopBwdSm80ILi2ELi2EN4cute5tupleIJNS5_1CILi128EEES8_NS7_ILi64EEEEEENS_10bfloat16_tEfNS_4arch4Sm80ELb0ELb1ELb1ELb1ELb1ELb0ELb0ELb0ELi2ELi4ELi4ELi4ELb0EEENS1_21CollectiveEpilogueBwdISA_SB_SD_Li256ELb1ELb0ELi2EEENS1_19SingleTileSchedulerILb1ELb0ELb0ELi128EEEEEEEEEvNT_6ParamsE$_ZN4cute3eso3ESOILb1ELb0EJNS_6LayoutINS_5tupleIJNS3_IJNS3_IJNS_1CILi8EEENS4_ILi1EEEEEES6_EEENS3_IJNS3_IJS6_S6_EEENS4_ILi2EEEEEEEEENS3_IJNS3_IJNS3_IJS6_NS4_ILi0EEEEEESD_EEENS3_IJNS3_IJSD_SD_EEENS4_ILi4096EEEEEEEEEEENS_10ViewEngineINS_8smem_ptrIPN7cutlass10bfloat16_tEEEEEEEC2ERKSK_RKSR_ - $_ZN7cutlass13device_kernelIN5flash19enable_sm80_to_sm89INS1_16FlashAttnBwdSm80INS1_25CollectiveMainloopBwdSm80ILi2ELi2EN4cute5tupleIJNS5_1CILi128EEES8_NS7_ILi64EEEEEENS_10bfloat16_tEfNS_4arch4Sm80ELb0ELb1ELb1ELb1ELb1ELb0ELb0ELb0ELi2ELi4ELi4ELi4ELb0EEENS1_21CollectiveEpilogueBwdISA_SB_SD_Li256ELb1ELb0ELi2EEENS1_19SingleTileSchedulerILb1ELb0ELb0ELi128EEEEEEEEEvNT_6ParamsE$_ZN4cute3eso3ESOILb1ELb0EJNS_6LayoutINS_5tupleIJNS3_IJNS3_IJNS_1CILi4EEENS4_ILi8EEEEEENS3_IJS5_NS4_ILi2EEEEEEEEENS3_IJNS3_IJS8_S8_EEENS3_IJS8_S6_EEEEEEEEENS3_IJNS3_IJNS3_IJNS_11ScaledBasisIS8_JLi1EEEENSF_INS4_ILi1EEEJLi0EEEEEEENS3_IJNSF_INS4_ILi16EEEJLi0EEEENSF_IS6_JLi1EEEEEEEEEENS3_IJNS3_IJNSF_ISH_JLi1EEEENSF_IS6_JLi0EEEEEEENS3_IJNSF_INS4_ILi64EEEJLi0EEEENSF_ISK_JLi1EEEEEEEEEEEEEEENS_10ViewEngineINS_23ArithmeticTupleIteratorINS_15ArithmeticTupleIJNS4_ILi0EEES12_EEEEEEEEEC2ERKSY_RKS15_)
$_ZN7cutlass13device_kernelIN5flash19enable_sm80_to_sm89INS1_16FlashAttnBwdSm80INS1_25CollectiveMainloopBwdSm80ILi2ELi2EN4cute5tupleIJNS5_1CILi128EEES8_NS7_ILi64EEEEEENS_10bfloat16_tEfNS_4arch4Sm80ELb0ELb1ELb1ELb1ELb1ELb0ELb0ELb0ELi2ELi4ELi4ELi4ELb0EEENS1_21CollectiveEpilogueBwdISA_SB_SD_Li256ELb1ELb0ELi2EEENS1_19SingleTileSchedulerILb1ELb0ELb0ELi128EEEEEEEEEvNT_6ParamsE$_ZN4cute3eso3ESOILb1ELb0EJNS_6LayoutINS_5tupleIJNS3_IJNS3_IJNS_1CILi4EEENS4_ILi8EEEEEENS3_IJS5_NS4_ILi2EEEEEEEEENS3_IJNS3_IJS8_S8_EEENS3_IJS8_S6_EEEEEEEEENS3_IJNS3_IJNS3_IJNS_11ScaledBasisIS8_JLi1EEEENSF_INS4_ILi1EEEJLi0EEEEEEENS3_IJNSF_INS4_ILi16EEEJLi0EEEENSF_IS6_JLi1EEEEEEEEEENS3_IJNS3_IJNSF_ISH_JLi1EEEENSF_IS6_JLi0EEEEEEENS3_IJNSF_INS4_ILi64EEEJLi0EEEENSF_ISK_JLi1EEEEEEEEEEEEEEENS_10ViewEngineINS_23ArithmeticTupleIteratorINS_15ArithmeticTupleIJNS4_ILi0EEES12_EEEEEEEEEC2ERKSY_RKS15_:
[----:B------:R-:W-:Y:S01]  /*a400*/  IADD3 R2, R52, -c[0x0][0x20], RZ ;  /* 0x8000080034027a10 */ /* 0x000fe20007ffe0ff */
[----:B------:R-:W-:Y:S01]  /*a410*/  IMAD.MOV.U32 R8, RZ, RZ, R6 ;  /* 0x000000ffff087224 */ /* 0x000fe200078e0006 */
[----:B------:R-:W-:Y:S01]  /*a420*/  PRMT R7, R53, 0x7770, RZ ;  /* 0x0000777035077816 */ /* 0x000fe200000000ff */
[----:B------:R-:W-:-:S04]  /*a430*/  IMAD.MOV.U32 R9, RZ, RZ, 0x0 ;  /* 0x00000000ff097424 */ /* 0x000fc800078e00ff */
[----:B------:R1:W-:Y:S01]  /*a440*/  STL.U8 [R2], R7 ;  /* 0x0000000702007387 */ /* 0x0003e20000100000 */
[----:B------:R-:W-:Y:S05]  /*a450*/  RET.REL.NODEC R8 `(_ZN7cutlass13device_kernelIN5flash19enable_sm80_to_sm89INS1_16FlashAttnBwdSm80INS1_25CollectiveMainloopBwdSm80ILi2ELi2EN4cute5tupleIJNS5_1CILi128EEES8_NS7_ILi64EEEEEENS_10bfloat16_tEfNS_4arch4Sm80ELb0ELb1ELb1ELb1ELb1ELb0ELb0ELb0ELi2ELi4ELi4ELi4ELb0EEENS1_21CollectiveEpilogueBwdISA_SB_SD_Li256ELb1ELb0ELi2EEENS1_19SingleTileSchedulerILb1ELb0ELb0ELi128EEEEEEEEEvNT_6ParamsE) ;  /* 0xffff5ba008007950 */ /* 0x000fea0003c3ffff */
        .type           $_ZN7cutlass13device_kernelIN5flash19enable_sm80_to_sm89INS1_16FlashAttnBwdSm80INS1_25CollectiveMainloopBwdSm80ILi2ELi2EN4cute5tupleIJNS5_1CILi128EEES8_NS7_ILi64EEEEEENS_10bfloat16_tEfNS_4arch4Sm80ELb0ELb1ELb1ELb1ELb1ELb0ELb0ELb0ELi2ELi4ELi4ELi4ELb0EEENS1_21CollectiveEpilogueBwdISA_SB_SD_Li256ELb1ELb0ELi2EEENS1_19SingleTileSchedulerILb1ELb0ELb0ELi128EEEEEEEEEvNT_6ParamsE$_ZN4cute3eso3ESOILb1ELb0EJNS_6LayoutINS_5tupleIJNS3_IJNS3_IJNS_1CILi8EEENS4_ILi1EEEEEES6_EEENS3_IJNS3_IJS6_S6_EEENS4_ILi2EEEEEEEEENS3_IJNS3_IJNS3_IJS6_NS4_ILi0EEEEEESD_EEENS3_IJNS3_IJSD_SD_EEENS4_ILi4096EEEEEEEEEEENS_10ViewEngineINS_8smem_ptrIPN7cutlass10bfloat16_tEEEEEEEC2ERKSK_RKSR_,@function
        .size           $_ZN7cutlass13device_kernelIN5flash19enable_sm80_to_sm89INS1_16FlashAttnBwdSm80INS1_25CollectiveMainloopBwdSm80ILi2ELi2EN4cute5tupleIJNS5_1CILi128EEES8_NS7_ILi64EEEEEENS_10bfloat16_tEfNS_4arch4Sm80ELb0ELb1ELb1ELb1ELb1ELb0ELb0ELb0ELi2ELi4ELi4ELi4ELb0EEENS1_21CollectiveEpilogueBwdISA_SB_SD_Li256ELb1ELb0ELi2EEENS1_19SingleTileSchedulerILb1ELb0ELb0ELi128EEEEEEEEEvNT_6ParamsE$_ZN4cute3eso3ESOILb1ELb0EJNS_6LayoutINS_5tupleIJNS3_IJNS3_IJNS_1CILi8EEENS4_ILi1EEEEEES6_EEENS3_IJNS3_IJS6_S6_EEENS4_ILi2EEEEEEEEENS3_IJNS3_IJNS3_IJS6_NS4_ILi0EEEEEESD_EEENS3_IJNS3_IJSD_SD_EEENS4_ILi4096EEEEEEEEEEENS_10ViewEngineINS_8smem_ptrIPN7cutlass10bfloat16_tEEEEEEEC2ERKSK_RKSR_,($_ZN7cutlass13device_kernelIN5flash19enable_sm80_to_sm89INS1_16FlashAttnBwdSm80INS1_25CollectiveMainloopBwdSm80ILi2ELi2EN4cute5tupleIJNS5_1CILi128EEES8_NS7_ILi64EEEEEENS_10bfloat16_tEfNS_4arch4Sm80ELb0ELb1ELb1ELb1ELb1ELb0ELb0ELb0ELi2ELi4ELi4ELi4ELb0EEENS1_21CollectiveEpilogueBwdISA_SB_SD_Li256ELb1ELb0ELi2EEENS1_19SingleTileSchedulerILb1ELb0ELb0ELi128EEEEEEEEEvNT_6ParamsE$_ZN4cute3eso3ESOILb1ELb0EJNS_6LayoutINS_5tupleIJNS3_IJNS3_IJNS_1CILi8EEENS4_ILi1EEEEEES6_EEENS3_IJNS3_IJS6_S6_EEENS4_ILi2EEEEEEEEENS3_IJNS3_IJNS3_IJS6_NS4_ILi0EEEEEESD_EEENS3_IJNS3_IJSD_SD_EEENS4_ILi64EEEEEEEEEEENS_10ViewEngineIPN7cutlass10bfloat16_tEEEEEC2ERKSK_RKSP_ - $_ZN7cutlass13device_kernelIN5flash19enable_sm80_to_sm89INS1_16FlashAttnBwdSm80INS1_25CollectiveMainloopBwdSm80ILi2ELi2EN4cute5tupleIJNS5_1CILi128EEES8_NS7_ILi64EEEEEENS_10bfloat16_tEfNS_4arch4Sm80ELb0ELb1ELb1ELb1ELb1ELb0ELb0ELb0ELi2ELi4ELi4ELi4ELb0EEENS1_21CollectiveEpilogueBwdISA_SB_SD_Li256ELb1ELb0ELi2EEENS1_19SingleTileSchedulerILb1ELb0ELb0ELi128EEEEEEEEEvNT_6ParamsE$_ZN4cute3eso3ESOILb1ELb0EJNS_6LayoutINS_5tupleIJNS3_IJNS3_IJNS_1CILi8EEENS4_ILi1EEEEEES6_EEENS3_IJNS3_IJS6_S6_EEENS4_ILi2EEEEEEEEENS3_IJNS3_IJNS3_IJS6_NS4_ILi0EEEEEESD_EEENS3_IJNS3_IJSD_SD_EEENS4_ILi4096EEEEEEEEEEENS_10ViewEngineINS_8smem_ptrIPN7cutlass10bfloat16_tEEEEEEEC2ERKSK_RKSR_)
$_ZN7cutlass13device_kernelIN5flash19enable_sm80_to_sm89INS1_16FlashAttnBwdSm80INS1_25CollectiveMainloopBwdSm80ILi2ELi2EN4cute5tupleIJNS5_1CILi128EEES8_NS7_ILi64EEEEEENS_10bfloat16_tEfNS_4arch4Sm80ELb0ELb1ELb1ELb1ELb1ELb0ELb0ELb0ELi2ELi4ELi4ELi4ELb0EEENS1_21CollectiveEpilogueBwdISA_SB_SD_Li256ELb1ELb0ELi2EEENS1_19SingleTileSchedulerILb1ELb0ELb0ELi128EEEEEEEEEvNT_6ParamsE$_ZN4cute3eso3ESOILb1ELb0EJNS_6LayoutINS_5tupleIJNS3_IJNS3_IJNS_1CILi8EEENS4_ILi1EEEEEES6_EEENS3_IJNS3_IJS6_S6_EEENS4_ILi2EEEEEEEEENS3_IJNS3_IJNS3_IJS6_NS4_ILi0EEEEEESD_EEENS3_IJNS3_IJSD_SD_EEENS4_ILi4096EEEEEEEEEEENS_10ViewEngineINS_8smem_ptrIPN7cutlass10bfloat16_tEEEEEEEC2ERKSK_RKSR_:
[----:B------:R-:W-:Y:S01]  /*a460*/  IADD3 R5, R70, -c[0x0][0x20], RZ ;  /* 0x8000080046057a10 */ /* 0x000fe20007ffe0ff */
[----:B------:R-:W-:Y:S01]  /*a470*/  IMAD.MOV.U32 R8, RZ, RZ, R4 ;  /* 0x000000ffff087224 */ /* 0x000fe200078e0004 */
[----:B------:R-:W-:Y:S01]  /*a480*/  MOV R9, R7 ;  /* 0x0000000700097202 */ /* 0x000fe20000000f00 */
[----:B------:R-:W-:-:S04]  /*a490*/  IMAD.MOV.U32 R7, RZ, RZ, 0x0 ;  /* 0x00000000ff077424 */ /* 0x000fc800078e00ff */
[----:B------:R1:W-:Y:S01]  /*a4a0*/  STL.64 [R5], R8 ;  /* 0x0000000805007387 */ /* 0x0003e20000100a00 */
[----:B------:R-:W-:Y:S05]  /*a4b0*/  RET.REL.NODEC R6 `(_ZN7cutlass13device_kernelIN5flash19enable_sm80_to_sm89INS1_16FlashAttnBwdSm80INS1_25CollectiveMainloopBwdSm80ILi2ELi2EN4cute5tupleIJNS5_1CILi128EEES8_NS7_ILi64EEEEEENS_10bfloat16_tEfNS_4arch4Sm80ELb0ELb1ELb1ELb1ELb1ELb0ELb0ELb0ELi2ELi4ELi4ELi4ELb0EEENS1_21CollectiveEpilogueBwdISA_SB_SD_Li256ELb1ELb0ELi2EEENS1_19SingleTileSchedulerILb1ELb0ELb0ELi128EEEEEEEEEvNT_6ParamsE) ;  /* 0xffff5b4006007950 */ /* 0x000fea0003c3ffff */
        .type           $_ZN7cutlass13device_kernelIN5flash19enable_sm80_to_sm89INS1_16FlashAttnBwdSm80INS1_25CollectiveMainloopBwdSm80ILi2ELi2EN4cute5tupleIJNS5_1CILi128EEES8_NS7_ILi64EEEEEENS_10bfloat16_tEfNS_4arch4Sm80ELb0ELb1ELb1ELb1ELb1ELb0ELb0ELb0ELi2ELi4ELi4ELi4ELb0EEENS1_21CollectiveEpilogueBwdISA_SB_SD_Li256ELb1ELb0ELi2EEENS1_19SingleTileSchedulerILb1ELb0ELb0ELi128EEEEEEEEEvNT_6ParamsE$_ZN4cute3eso3ESOILb1ELb0EJNS_6LayoutINS_5tupleIJNS3_IJNS3_IJNS_1CILi8EEENS4_ILi1EEEEEES6_EEENS3_IJNS3_IJS6_S6_EEENS4_ILi2EEEEEEEEENS3_IJNS3_IJNS3_IJS6_NS4_ILi0EEEEEESD_EEENS3_IJNS3_IJSD_SD_EEENS4_ILi64EEEEEEEEEEENS_10ViewEngineIPN7cutlass10bfloat16_tEEEEEC2ERKSK_RKSP_,@function
        .size           $_ZN7cutlass13device_kernelIN5flash19enable_sm80_to_sm89INS1_16FlashAttnBwdSm80INS1_25CollectiveMainloopBwdSm80ILi2ELi2EN4cute5tupleIJNS5_1CILi128EEES8_NS7_ILi64EEEEEENS_10bfloat16_tEfNS_4arch4Sm80ELb0ELb1ELb1ELb1ELb1ELb0ELb0ELb0ELi2ELi4ELi4ELi4ELb0EEENS1_21CollectiveEpilogueBwdISA_SB_SD_Li256ELb1ELb0ELi2EEENS1_19SingleTileSchedulerILb1ELb0ELb0ELi128EEEEEEEEEvNT_6ParamsE$_ZN4cute3eso3ESOILb1ELb0EJNS_6LayoutINS_5tupleIJNS3_IJNS3_IJNS_1CILi8EEENS4_ILi1EEEEEES6_EEENS3_IJNS3_IJS6_S6_EEENS4_ILi2EEEEEEEEENS3_IJNS3_IJNS3_IJS6_NS4_ILi0EEEEEESD_EEENS3_IJNS3_IJSD_SD_EEENS4_ILi64EEEEEEEEEEENS_10ViewEngineIPN7cutlass10bfloat16_tEEEEEC2ERKSK_RKSP_,($_ZN7cutlass13device_kernelIN5flash19enable_sm80_to_sm89INS1_16FlashAttnBwdSm80INS1_25CollectiveMainloopBwdSm80ILi2ELi2EN4cute5tupleIJNS5_1CILi128EEES8_NS7_ILi64EEEEEENS_10bfloat16_tEfNS_4arch4Sm80ELb0ELb1ELb1ELb1ELb1ELb0ELb0ELb0ELi2ELi4ELi4ELi4ELb0EEENS1_21CollectiveEpilogueBwdISA_SB_SD_Li256ELb1ELb0ELi2EEENS1_19SingleTileSchedulerILb1ELb0ELb0ELi128EEEEEEEEEvNT_6ParamsE$_ZN4cute3eso3ESOILb1ELb0EJNS_6LayoutINS_5tupleIJNS3_IJNS3_IJNS_1CILi8EEENS4_ILi1EEEEEES6_EEENS3_IJNS3_IJS6_S6_EEENS4_ILi2EEEEEEEEENS3_IJNS3_IJNS3_IJS6_NS4_ILi0EEEEEESD_EEENS3_IJNS3_IJSD_SD_EEENS4_ILi8192EEEEEEEEEEENS_10ViewEngineINS_8smem_ptrIPN7cutlass10bfloat16_tEEEEEEEC2ERKSK_RKSR_ - $_ZN7cutlass13device_kernelIN5flash19enable_sm80_to_sm89INS1_16FlashAttnBwdSm80INS1_25CollectiveMainloopBwdSm80ILi2ELi2EN4cute5tupleIJNS5_1CILi128EEES8_NS7_ILi64EEEEEENS_10bfloat16_tEfNS_4arch4Sm80ELb0ELb1ELb1ELb1ELb1ELb0ELb0ELb0ELi2ELi4ELi4ELi4ELb0EEENS1_21CollectiveEpilogueBwdISA_SB_SD_Li256ELb1ELb0ELi2EEENS1_19SingleTileSchedulerILb1ELb0ELb0ELi128EEEEEEEEEvNT_6ParamsE$_ZN4cute3eso3ESOILb1ELb0EJNS_6LayoutINS_5tupleIJNS3_IJNS3_IJNS_1CILi8EEENS4_ILi1EEEEEES6_EEENS3_IJNS3_IJS6_S6_EEENS4_ILi2EEEEEEEEENS3_IJNS3_IJNS3_IJS6_NS4_ILi0EEEEEESD_EEENS3_IJNS3_IJSD_SD_EEENS4_ILi64EEEEEEEEEEENS_10ViewEngineIPN7cutlass10bfloat16_tEEEEEC2ERKSK_RKSP_)
$_ZN7cutlass13device_kernelIN5flash19enable_sm80_to_sm89INS1_16FlashAttnBwdSm80INS1_25CollectiveMainloopBwdSm80ILi2ELi2EN4cute5tupleIJNS5_1CILi128EEES8_NS7_ILi64EEEEEENS_10bfloat16_tEfNS_4arch4Sm80ELb0ELb1ELb1ELb1ELb1ELb0ELb0ELb0ELi2ELi4ELi4ELi4ELb0EEENS1_21CollectiveEpilogueBwdISA_SB_SD_Li256ELb1ELb0ELi2EEENS1_19SingleTileSchedulerILb1ELb0ELb0ELi128EEEEEEEEEvNT_6ParamsE$_ZN4cute3eso3ESOILb1ELb0EJNS_6LayoutINS_5tupleIJNS3_IJNS3_IJNS_1CILi8EEENS4_ILi1EEEEEES6_EEENS3_IJNS3_IJS6_S6_EEENS4_ILi2EEEEEEEEENS3_IJNS3_IJNS3_IJS6_NS4_ILi0EEEEEESD_EEENS3_IJNS3_IJSD_SD_EEENS4_ILi64EEEEEEEEEEENS_10ViewEngineIPN7cutlass10bfloat16_tEEEEEC2ERKSK_RKSP_:
[----:B------:R-:W-:Y:S02]  /*a4c0*/  IADD3 R6, R25, -c[0x0][0x20], RZ ;  /* 0x8000080019067a10 */ /* 0x000fe40007ffe0ff */
[----:B------:R-:W-:-:S03]  /*a4d0*/  MOV R9, 0x0 ;  /* 0x0000000000097802 */ /* 0x000fc60000000f00 */
[----:B------:R1:W-:Y:S01]  /*a4e0*/  STL.64 [R6], R2 ;  /* 0x0000000206007387 */ /* 0x0003e20000100a00 */
[----:B------:R-:W-:Y:S05]  /*a4f0*/  RET.REL.NODEC R8 `(_ZN7cutlass13device_kernelIN5flash19enable_sm80_to_sm89INS1_16FlashAttnBwdSm80INS1_25CollectiveMainloopBwdSm80ILi2ELi2EN4cute5tupleIJNS5_1CILi128EEES8_NS7_ILi64EEEEEENS_10bfloat16_tEfNS_4arch4Sm80ELb0ELb1ELb1ELb1ELb1ELb0ELb0ELb0ELi2ELi4ELi4ELi4ELb0EEENS1_21CollectiveEpilogueBwdISA_SB_SD_Li256ELb1ELb0ELi2EEENS1_19SingleTileSchedulerILb1ELb0ELb0ELi128EEEEEEEEEvNT_6ParamsE) ;  /* 0xffff5b0008007950 */ /* 0x000fea0003c3ffff */
        .type           $_ZN7cutlass13device_kernelIN5flash19enable_sm80_to_sm89INS1_16FlashAttnBwdSm80INS1_25CollectiveMainloopBwdSm80ILi2ELi2EN4cute5tupleIJNS5_1CILi128EEES8_NS7_ILi64EEEEEENS_10bfloat16_tEfNS_4arch4Sm80ELb0ELb1ELb1ELb1ELb1ELb0ELb0ELb0ELi2ELi4ELi4ELi4ELb0EEENS1_21CollectiveEpilogueBwdISA_SB_SD_Li256ELb1ELb0ELi2EEENS1_19SingleTileSchedulerILb1ELb0ELb0ELi128EEEEEEEEEvNT_6ParamsE$_ZN4cute3eso3ESOILb1ELb0EJNS_6LayoutINS_5tupleIJNS3_IJNS3_IJNS_1CILi8EEENS4_ILi1EEEEEES6_EEENS3_IJNS3_IJS6_S6_EEENS4_ILi2EEEEEEEEENS3_IJNS3_IJNS3_IJS6_NS4_ILi0EEEEEESD_EEENS3_IJNS3_IJSD_SD_EEENS4_ILi8192EEEEEEEEEEENS_10ViewEngineINS_8smem_ptrIPN7cutlass10bfloat16_tEEEEEEEC2ERKSK_RKSR_,@function
        .size           $_ZN7cutlass13device_kernelIN5flash19enable_sm80_to_sm89INS1_16FlashAttnBwdSm80INS1_25CollectiveMainloopBwdSm80ILi2ELi2EN4cute5tupleIJNS5_1CILi128EEES8_NS7_ILi64EEEEEENS_10bfloat16_tEfNS_4arch4Sm80ELb0ELb1ELb1ELb1ELb1ELb0ELb0ELb0ELi2ELi4ELi4ELi4ELb0EEENS1_21CollectiveEpilogueBwdISA_SB_SD_Li256ELb1ELb0ELi2EEENS1_19SingleTileSchedulerILb1ELb0ELb0ELi128EEEEEEEEEvNT_6ParamsE$_ZN4cute3eso3ESOILb1ELb0EJNS_6LayoutINS_5tupleIJNS3_IJNS3_IJNS_1CILi8EEENS4_ILi1EEEEEES6_EEENS3_IJNS3_IJS6_S6_EEENS4_ILi2EEEEEEEEENS3_IJNS3_IJNS3_IJS6_NS4_ILi0EEEEEESD_EEENS3_IJNS3_IJSD_SD_EEENS4_ILi8192EEEEEEEEEEENS_10ViewEngineINS_8smem_ptrIPN7cutlass10bfloat16_tEEEEEEEC2ERKSK_RKSR_,($_ZN7cutlass13device_kernelIN5flash19enable_sm80_to_sm89INS1_16FlashAttnBwdSm80INS1_25CollectiveMainloopBwdSm80ILi2ELi2EN4cute5tupleIJNS5_1CILi128EEES8_NS7_ILi64EEEEEENS_10bfloat16_tEfNS_4arch4Sm80ELb0ELb1ELb1ELb1ELb1ELb0ELb0ELb0ELi2ELi4ELi4ELi4ELb0EEENS1_21CollectiveEpilogueBwdISA_SB_SD_Li256ELb1ELb0ELi2EEENS1_19SingleTileSchedulerILb1ELb0ELb0ELi128EEEEEEEEEvNT_6ParamsE$_ZN4cute3eso3ESOILb1ELb0EJNS_6LayoutINS_5tupleIJNS3_IJNS3_IJNS_1CILi8EEENS4_ILi1EEEEEES6_EEENS3_IJNS3_IJS6_S6_EEENS4_ILi2EEEEEEEEENS3_IJNS3_IJNS3_IJS6_NS4_ILi0EEEEEESD_EEENS3_IJNS3_IJSD_SD_EEES5_EEEEEEEENS_10ViewEngineIPN7cutlass10bfloat16_tEEEEEC2ERKSJ_RKSO_ - $_ZN7cutlass13device_kernelIN5flash19enable_sm80_to_sm89INS1_16FlashAttnBwdSm80INS1_25CollectiveMainloopBwdSm80ILi2ELi2EN4cute5tupleIJNS5_1CILi128EEES8_NS7_ILi64EEEEEENS_10bfloat16_tEfNS_4arch4Sm80ELb0ELb1ELb1ELb1ELb1ELb0ELb0ELb0ELi2ELi4ELi4ELi4ELb0EEENS1_21CollectiveEpilogueBwdISA_SB_SD_Li256ELb1ELb0ELi2EEENS1_19SingleTileSchedulerILb1ELb0ELb0ELi128EEEEEEEEEvNT_6ParamsE$_ZN4cute3eso3ESOILb1ELb0EJNS_6LayoutINS_5tupleIJNS3_IJNS3_IJNS_1CILi8EEENS4_ILi1EEEEEES6_EEENS3_IJNS3_IJS6_S6_EEENS4_ILi2EEEEEEEEENS3_IJNS3_IJNS3_IJS6_NS4_ILi0EEEEEESD_EEENS3_IJNS3_IJSD_SD_EEENS4_ILi8192EEEEEEEEEEENS_10ViewEngineINS_8smem_ptrIPN7cutlass10bfloat16_tEEEEEEEC2ERKSK_RKSR_)
$_ZN7cutlass13device_kernelIN5flash19enable_sm80_to_sm89INS1_16FlashAttnBwdSm80INS1_25CollectiveMainloopBwdSm80ILi2ELi2EN4cute5tupleIJNS5_1CILi128EEES8_NS7_ILi64EEEEEENS_10bfloat16_tEfNS_4arch4Sm80ELb0ELb1ELb1ELb1ELb1ELb0ELb0ELb0ELi2ELi4ELi4ELi4ELb0EEENS1_21CollectiveEpilogueBwdISA_SB_SD_Li256ELb1ELb0ELi2EEENS1_19SingleTileSchedulerILb1ELb0ELb0ELi128EEEEEEEEEvNT_6ParamsE$_ZN4cute3eso3ESOILb1ELb0EJNS_6LayoutINS_5tupleIJNS3_IJNS3_IJNS_1CILi8EEENS4_ILi1EEEEEES6_EEENS3_IJNS3_IJS6_S6_EEENS4_ILi2EEEEEEEEENS3_IJNS3_IJNS3_IJS6_NS4_ILi0EEEEEESD_EEENS3_IJNS3_IJSD_SD_EEENS4_ILi8192EEEEEEEEEEENS_10ViewEngineINS_8smem_ptrIPN7cutlass10bfloat16_tEEEEEEEC2ERKSK_RKSR_:
[----:B------:R-:W-:Y:S01]  /*a500*/  IADD3 R5, R25, -c[0x0][0x20], RZ ;  /* 0x8000080019057a10 */ /* 0x000fe20007ffe0ff */
[----:B------:R-:W-:Y:S01]  /*a510*/  IMAD.MOV.U32 R8, RZ, RZ, R4 ;  /* 0x000000ffff087224 */ /* 0x000fe200078e0004 */
[----:B------:R-:W-:Y:S01]  /*a520*/  MOV R9, R7 ;  /* 0x0000000700097202 */ /* 0x000fe20000000f00 */
[----:B------:R-:W-:-:S04]  /*a530*/  IMAD.MOV.U32 R7, RZ, RZ, 0x0 ;  /* 0x00000000ff077424 */ /* 0x000fc800078e00ff */
[----:B------:R1:W-:Y:S01]  /*a540*/  STL.64 [R5], R8 ;  /* 0x0000000805007387 */ /* 0x0003e20000100a00 */
[----:B------:R-:W-:Y:S05]  /*a550*/  RET.REL.NODEC R6 `(_ZN7cutlass13device_kernelIN5flash19enable_sm80_to_sm89INS1_16FlashAttnBwdSm80INS1_25CollectiveMainloopBwdSm80ILi2ELi2EN4cute5tupleIJNS5_1CILi128EEES8_NS7_ILi64EEEEEENS_10bfloat16_tEfNS_4arch4Sm80ELb0ELb1ELb1ELb1ELb1ELb0ELb0ELb0ELi2ELi4ELi4ELi4ELb0EEENS1_21CollectiveEpilogueBwdISA_SB_SD_Li256ELb1ELb0ELi2EEENS1_19SingleTileSchedulerILb1ELb0ELb0ELi128EEEEEEEEEvNT_6ParamsE) ;  /* 0xffff5aa006007950 */ /* 0x000fea0003c3ffff */
        .type           $_ZN7cutlass13device_kernelIN5flash19enable_sm80_to_sm89INS1_16FlashAttnBwdSm80INS1_25CollectiveMainloopBwdSm80ILi2ELi2EN4cute5tupleIJNS5_1CILi128EEES8_NS7_ILi64EEEEEENS_10bfloat16_tEfNS_4arch4Sm80ELb0ELb1ELb1ELb1ELb1ELb0ELb0ELb0ELi2ELi4ELi4ELi4ELb0EEENS1_21CollectiveEpilogueBwdISA_SB_SD_Li256ELb1ELb0ELi2EEENS1_19SingleTileSchedulerILb1ELb0ELb0ELi128EEEEEEEEEvNT_6ParamsE$_ZN4cute3eso3ESOILb1ELb0EJNS_6LayoutINS_5tupleIJNS3_IJNS3_IJNS_1CILi8EEENS4_ILi1EEEEEES6_EEENS3_IJNS3_IJS6_S6_EEENS4_ILi2EEEEEEEEENS3_IJNS3_IJNS3_IJS6_NS4_ILi0EEEEEESD_EEENS3_IJNS3_IJSD_SD_EEES5_EEEEEEEENS_10ViewEngineIPN7cutlass10bfloat16_tEEEEEC2ERKSJ_RKSO_,@function
        .size           $_ZN7cutlass13device_kernelIN5flash19enable_sm80_to_sm89INS1_16FlashAttnBwdSm80INS1_25CollectiveMainloopBwdSm80ILi2ELi2EN4cute5tupleIJNS5_1CILi128EEES8_NS7_ILi64EEEEEENS_10bfloat16_tEfNS_4arch4Sm80ELb0ELb1ELb1ELb1ELb1ELb0ELb0ELb0ELi2ELi4ELi4ELi4ELb0EEENS1_21CollectiveEpilogueBwdISA_SB_SD_Li256ELb1ELb0ELi2EEENS1_19SingleTileSchedulerILb1ELb0ELb0ELi128EEEEEEEEEvNT_6ParamsE$_ZN4cute3eso3ESOILb1ELb0EJNS_6LayoutINS_5tupleIJNS3_IJNS3_IJNS_1CILi8EEENS4_ILi1EEEEEES6_EEENS3_IJNS3_IJS6_S6_EEENS4_ILi2EEEEEEEEENS3_IJNS3_IJNS3_IJS6_NS4_ILi0EEEEEESD_EEENS3_IJNS3_IJSD_SD_EEES5_EEEEEEEENS_10ViewEngineIPN7cutlass10bfloat16_tEEEEEC2ERKSJ_RKSO_,($_ZN7cutlass13device_kernelIN5flash19enable_sm80_to_sm89INS1_16FlashAttnBwdSm80INS1_25CollectiveMainloopBwdSm80ILi2ELi2EN4cute5tupleIJNS5_1CILi128EEES8_NS7_ILi64EEEEEENS_10bfloat16_tEfNS_4arch4Sm80ELb0ELb1ELb1ELb1ELb1ELb0ELb0ELb0ELi2ELi4ELi4ELi4ELb0EEENS1_21CollectiveEpilogueBwdISA_SB_SD_Li256ELb1ELb0ELi2EEENS1_19SingleTileSchedulerILb1ELb0ELb0ELi128EEEEEEEEEvNT_6ParamsE$_ZN4cute3eso3ESOILb1ELb0EJNS_6LayoutINS_5tupleIJNS3_IJNS3_IJNS_1CILi8EEENS4_ILi1EEEEEES6_EEENS3_IJNS3_IJS6_S6_EEENS4_ILi4EEEEEEEEENS3_IJNS3_IJNS3_IJS6_NS4_ILi0EEEEEESD_EEENS3_IJNS3_IJSD_SD_EEENS4_ILi2048EEEEEEEEEEENS_10ViewEngineINS_8smem_ptrIPN7cutlass10bfloat16_tEEEEEEEC2ERKSK_RKSR_ - $_ZN7cutlass13device_kernelIN5flash19enable_sm80_to_sm89INS1_16FlashAttnBwdSm80INS1_25CollectiveMainloopBwdSm80ILi2ELi2EN4cute5tupleIJNS5_1CILi128EEES8_NS7_ILi64EEEEEENS_10bfloat16_tEfNS_4arch4Sm80ELb0ELb1ELb1ELb1ELb1ELb0ELb0ELb0ELi2ELi4ELi4ELi4ELb0EEENS1_21CollectiveEpilogueBwdISA_SB_SD_Li256ELb1ELb0ELi2EEENS1_19SingleTileSchedulerILb1ELb0ELb0ELi128EEEEEEEEEvNT_6ParamsE$_ZN4cute3eso3ESOILb1ELb0EJNS_6LayoutINS_5tupleIJNS3_IJNS3_IJNS_1CILi8EEENS4_ILi1EEEEEES6_EEENS3_IJNS3_IJS6_S6_EEENS4_ILi2EEEEEEEEENS3_IJNS3_IJNS3_IJS6_NS4_ILi0EEEEEESD_EEENS3_IJNS3_IJSD_SD_EEES5_EEEEEEEENS_10ViewEngineIPN7cutlass10bfloat16_tEEEEEC2ERKSJ_RKSO_)
$_ZN7cutlass13device_kernelIN5flash19enable_sm80_to_sm89INS1_16FlashAttnBwdSm80INS1_25CollectiveMainloopBwdSm80ILi2ELi2EN4cute5tupleIJNS5_1CILi128EEES8_NS7_ILi64EEEEEENS_10bfloat16_tEfNS_4arch4Sm80ELb0ELb1ELb1ELb1ELb1ELb0ELb0ELb0ELi2ELi4ELi4ELi4ELb0EEENS1_21CollectiveEpilogueBwdISA_SB_SD_Li256ELb1ELb0ELi2EEENS1_19SingleTileSchedulerILb1ELb0ELb0ELi128EEEEEEEEEvNT_6ParamsE$_ZN4cute3eso3ESOILb1ELb0EJNS_6LayoutINS_5tupleIJNS3_IJNS3_IJNS_1CILi8EEENS4_ILi1EEEEEES6_EEENS3_IJNS3_IJS6_S6_EEENS4_ILi2EEEEEEEEENS3_IJNS3_IJNS3_IJS6_NS4_ILi0EEEEEESD_EEENS3_IJNS3_IJSD_SD_EEES5_EEEEEEEENS_10ViewEngineIPN7cutlass10bfloat16_tEEEEEC2ERKSJ_RKSO_:
[----:B------:R-:W-:Y:S02]  /*a560*/  IADD3 R6, R70, -c[0x0][0x20], RZ ;  /* 0x8000080046067a10 */ /* 0x000fe40007ffe0ff */
[----:B------:R-:W-:-:S03]  /*a570*/  MOV R9, 0x0 ;  /* 0x0000000000097802 */ /* 0x000fc60000000f00 */
[----:B------:R1:W-:Y:S01]  /*a580*/  STL.64 [R6], R2 ;  /* 0x0000000206007387 */ /* 0x0003e20000100a00 */
[----:B------:R-:W-:Y:S05]  /*a590*/  RET.REL.NODEC R8 `(_ZN7cutlass13device_kernelIN5flash19enable_sm80_to_sm89INS1_16FlashAttnBwdSm80INS1_25CollectiveMainloopBwdSm80ILi2ELi2EN4cute5tupleIJNS5_1CILi128EEES8_NS7_ILi64EEEEEENS_10bfloat16_tEfNS_4arch4Sm80ELb0ELb1ELb1ELb1ELb1ELb0ELb0ELb0ELi2ELi4ELi4ELi4ELb0EEENS1_21CollectiveEpilogueBwdISA_SB_SD_Li256ELb1ELb0ELi2EEENS1_19SingleTileSchedulerILb1ELb0ELb0ELi128EEEEEEEEEvNT_6ParamsE) ;  /* 0xffff5a6008007950 */ /* 0x000fea0003c3ffff */
        .type           $_ZN7cutlass13device_kernelIN5flash19enable_sm80_to_sm89INS1_16FlashAttnBwdSm80INS1_25CollectiveMainloopBwdSm80ILi2ELi2EN4cute5tupleIJNS5_1CILi128EEES8_NS7_ILi64EEEEEENS_10bfloat16_tEfNS_4arch4Sm80ELb0ELb1ELb1ELb1ELb1ELb0ELb0ELb0ELi2ELi4ELi4ELi4ELb0EEENS1_21CollectiveEpilogueBwdISA_SB_SD_Li256ELb1ELb0ELi2EEENS1_19SingleTileSchedulerILb1ELb0ELb0ELi128EEEEEEEEEvNT_6ParamsE$_ZN4cute3eso3ESOILb1ELb0EJNS_6LayoutINS_5tupleIJNS3_IJNS3_IJNS_1CILi8EEENS4_ILi1EEEEEES6_EEENS3_IJNS3_IJS6_S6_EEENS4_ILi4EEEEEEEEENS3_IJNS3_IJNS3_IJS6_NS4_ILi0EEEEEESD_EEENS3_IJNS3_IJSD_SD_EEENS4_ILi2048EEEEEEEEEEENS_10ViewEngineINS_8smem_ptrIPN7cutlass10bfloat16_tEEEEEEEC2ERKSK_RKSR_,@function
        .size           $_ZN7cutlass13device_kernelIN5flash19enable_sm80_to_sm89INS1_16FlashAttnBwdSm80INS1_25CollectiveMainloopBwdSm80ILi2ELi2EN4cute5tupleIJNS5_1CILi128EEES8_NS7_ILi64EEEEEENS_10bfloat16_tEfNS_4arch4Sm80ELb0ELb1ELb1ELb1ELb1ELb0ELb0ELb0ELi2ELi4ELi4ELi4ELb0EEENS1_21CollectiveEpilogueBwdISA_SB_SD_Li256ELb1ELb0ELi2EEENS1_19SingleTileSchedulerILb1ELb0ELb0ELi128EEEEEEEEEvNT_6ParamsE$_ZN4cute3eso3ESOILb1ELb0EJNS_6LayoutINS_5tupleIJNS3_IJNS3_IJNS_1CILi8EEENS4_ILi1EEEEEES6_EEENS3_IJNS3_IJS6_S6_EEENS4_ILi4EEEEEEEEENS3_IJNS3_IJNS3_IJS6_NS4_ILi0EEEEEESD_EEENS3_IJNS3_IJSD_SD_EEENS4_ILi2048EEEEEEEEEEENS_10ViewEngineINS_8smem_ptrIPN7cutlass10bfloat16_tEEEEEEEC2ERKSK_RKSR_,($_ZN7cutlass13device_kernelIN5flash19enable_sm80_to_sm89INS1_16FlashAttnBwdSm80INS1_25CollectiveMainloopBwdSm80ILi2ELi2EN4cute5tupleIJNS5_1CILi128EEES8_NS7_ILi64EEEEEENS_10bfloat16_tEfNS_4arch4Sm80ELb0ELb1ELb1ELb1ELb1ELb0ELb0ELb0ELi2ELi4ELi4ELi4ELb0EEENS1_21CollectiveEpilogueBwdISA_SB_SD_Li256ELb1ELb0ELi2EEENS1_19SingleTileSchedulerILb1ELb0ELb0ELi128EEEEEEEEEvNT_6ParamsE$_ZN4cute3eso3ESOILb1ELb0EJNS_6LayoutINS_5tupleIJNS3_IJNS3_IJNS_1CILi8EEENS4_ILi1EEEEEES6_EEENS3_IJNS3_IJS6_S6_EEENS4_ILi4EEEEEEEEENS3_IJNS3_IJNS3_IJS6_NS4_ILi0EEEEEESD_EEENS3_IJNS3_IJSD_SD_EEES5_EEEEEEEENS_10ViewEngineIPN7cutlass10bfloat16_tEEEEEC2ERKSJ_RKSO_ - $_ZN7cutlass13device_kernelIN5flash19enable_sm80_to_sm89INS1_16FlashAttnBwdSm80INS1_25CollectiveMainloopBwdSm80ILi2ELi2EN4cute5tupleIJNS5_1CILi128EEES8_NS7_ILi64EEEEEENS_10bfloat16_tEfNS_4arch4Sm80ELb0ELb1ELb1ELb1ELb1ELb0ELb0ELb0ELi2ELi4ELi4ELi4ELb0EEENS1_21CollectiveEpilogueBwdISA_SB_SD_Li256ELb1ELb0ELi2EEENS1_19SingleTileSchedulerILb1ELb0ELb0ELi128EEEEEEEEEvNT_6ParamsE$_ZN4cute3eso3ESOILb1ELb0EJNS_6LayoutINS_5tupleIJNS3_IJNS3_IJNS_1CILi8EEENS4_ILi1EEEEEES6_EEENS3_IJNS3_IJS6_S6_EEENS4_ILi4EEEEEEEEENS3_IJNS3_IJNS3_IJS6_NS4_ILi0EEEEEESD_EEENS3_IJNS3_IJSD_SD_EEENS4_ILi2048EEEEEEEEEEENS_10ViewEngineINS_8smem_ptrIPN7cutlass10bfloat16_tEEEEEEEC2ERKSK_RKSR_)
$_ZN7cutlass13device_kernelIN5flash19enable_sm80_to_sm89INS1_16FlashAttnBwdSm80INS1_25CollectiveMainloopBwdSm80ILi2ELi2EN4cute5tupleIJNS5_1CILi128EEES8_NS7_ILi64EEEEEENS_10bfloat16_tEfNS_4arch4Sm80ELb0ELb1ELb1ELb1ELb1ELb0ELb0ELb0ELi2ELi4ELi4ELi4ELb0EEENS1_21CollectiveEpilogueBwdISA_SB_SD_Li256ELb1ELb0ELi2EEENS1_19SingleTileSchedulerILb1ELb0ELb0ELi128EEEEEEEEEvNT_6ParamsE$_ZN4cute3eso3ESOILb1ELb0EJNS_6LayoutINS_5tupleIJNS3_IJNS3_IJNS_1CILi8EEENS4_ILi1EEEEEES6_EEENS3_IJNS3_IJS6_S6_EEENS4_ILi4EEEEEEEEENS3_IJNS3_IJNS3_IJS6_NS4_ILi0EEEEEESD_EEENS3_IJNS3_IJSD_SD_EEENS4_ILi2048EEEEEEEEEEENS_10ViewEngineINS_8smem_ptrIPN7cutlass10bfloat16_tEEEEEEEC2ERKSK_RKSR_:
[----:B------:R-:W-:Y:S02]  /*a5a0*/  IADD3 R2, R25, -c[0x0][0x20], RZ ;  /* 0x8000080019027a10 */ /* 0x000fe40007ffe0ff */
[----:B------:R-:W-:-:S03]  /*a5b0*/  MOV R9, 0x0 ;  /* 0x0000000000097802 */ /* 0x000fc60000000f00 */
[----:B------:R1:W-:Y:S01]  /*a5c0*/  STL.64 [R2], R6 ;  /* 0x0000000602007387 */ /* 0x0003e20000100a00 */
[----:B------:R-:W-:Y:S05]  /*a5d0*/  RET.REL.NODEC R8 `(_ZN7cutlass13device_kernelIN5flash19enable_sm80_to_sm89INS1_16FlashAttnBwdSm80INS1_25CollectiveMainloopBwdSm80ILi2ELi2EN4cute5tupleIJNS5_1CILi128EEES8_NS7_ILi64EEEEEENS_10bfloat16_tEfNS_4arch4Sm80ELb0ELb1ELb1ELb1ELb1ELb0ELb0ELb0ELi2ELi4ELi4ELi4ELb0EEENS1_21CollectiveEpilogueBwdISA_SB_SD_Li256ELb1ELb0ELi2EEENS1_19SingleTileSchedulerILb1ELb0ELb0ELi128EEEEEEEEEvNT_6ParamsE) ;  /* 0xffff5a2008007950 */ /* 0x000fea0003c3ffff */
        .type           $_ZN7cutlass13device_kernelIN5flash19enable_sm80_to_sm89INS1_16FlashAttnBwdSm80INS1_25CollectiveMainloopBwdSm80ILi2ELi2EN4cute5tupleIJNS5_1CILi128EEES8_NS7_ILi64EEEEEENS_10bfloat16_tEfNS_4arch4Sm80ELb0ELb1ELb1ELb1ELb1ELb0ELb0ELb0ELi2ELi4ELi4ELi4ELb0EEENS1_21CollectiveEpilogueBwdISA_SB_SD_Li256ELb1ELb0ELi2EEENS1_19SingleTileSchedulerILb1ELb0ELb0ELi128EEEEEEEEEvNT_6ParamsE$_ZN4cute3eso3ESOILb1ELb0EJNS_6LayoutINS_5tupleIJNS3_IJNS3_IJNS_1CILi8EEENS4_ILi1EEEEEES6_EEENS3_IJNS3_IJS6_S6_EEENS4_ILi4EEEEEEEEENS3_IJNS3_IJNS3_IJS6_NS4_ILi0EEEEEESD_EEENS3_IJNS3_IJSD_SD_EEES5_EEEEEEEENS_10ViewEngineIPN7cutlass10bfloat16_tEEEEEC2ERKSJ_RKSO_,@function
        .size           $_ZN7cutlass13device_kernelIN5flash19enable_sm80_to_sm89INS1_16FlashAttnBwdSm80INS1_25CollectiveMainloopBwdSm80ILi2ELi2EN4cute5tupleIJNS5_1CILi128EEES8_NS7_ILi64EEEEEENS_10bfloat16_tEfNS_4arch4Sm80ELb0ELb1ELb1ELb1ELb1ELb0ELb0ELb0ELi2ELi4ELi4ELi4ELb0EEENS1_21CollectiveEpilogueBwdISA_SB_SD_Li256ELb1ELb0ELi2EEENS1_19SingleTileSchedulerILb1ELb0ELb0ELi128EEEEEEEEEvNT_6ParamsE$_ZN4cute3eso3ESOILb1ELb0EJNS_6LayoutINS_5tupleIJNS3_IJNS3_IJNS_1CILi8EEENS4_ILi1EEEEEES6_EEENS3_IJNS3_IJS6_S6_EEENS4_ILi4EEEEEEEEENS3_IJNS3_IJNS3_IJS6_NS4_ILi0EEEEEESD_EEENS3_IJNS3_IJSD_SD_EEES5_EEEEEEEENS_10ViewEngineIPN7cutlass10bfloat16_tEEEEEC2ERKSJ_RKSO_,($_ZN7cutlass13device_kernelIN5flash19enable_sm80_to_sm89INS1_16FlashAttnBwdSm80INS1_25CollectiveMainloopBwdSm80ILi2ELi2EN4cute5tupleIJNS5_1CILi128EEES8_NS7_ILi64EEEEEENS_10bfloat16_tEfNS_4arch4Sm80ELb0ELb1ELb1ELb1ELb1ELb0ELb0ELb0ELi2ELi4ELi4ELi4ELb0EEENS1_21CollectiveEpilogueBwdISA_SB_SD_Li256ELb1ELb0ELi2EEENS1_19SingleTileSchedulerILb1ELb0ELb0ELi128EEEEEEEEEvNT_6ParamsE$_ZN4cute3eso3ESOILb1ELb0EJNS_6LayoutINS_5tupleIJNS3_IJNS_1CILi1EEENS3_IJNS4_ILi2EEES6_EEEEEES6_NS4_ILi4EEEEEENS3_IJNS3_IJNS4_ILi0EEENS3_IJS5_S9_EEEEEES6_NS4_ILi8EEEEEEEENS_10ViewEngineIPjEEEEC2ERKSG_RKSJ_ - $_ZN7cutlass13device_kernelIN5flash19enable_sm80_to_sm89INS1_16FlashAttnBwdSm80INS1_25CollectiveMainloopBwdSm80ILi2ELi2EN4cute5tupleIJNS5_1CILi128EEES8_NS7_ILi64EEEEEENS_10bfloat16_tEfNS_4arch4Sm80ELb0ELb1ELb1ELb1ELb1ELb0ELb0ELb0ELi2ELi4ELi4ELi4ELb0EEENS1_21CollectiveEpilogueBwdISA_SB_SD_Li256ELb1ELb0ELi2EEENS1_19SingleTileSchedulerILb1ELb0ELb0ELi128EEEEEEEEEvNT_6ParamsE$_ZN4cute3eso3ESOILb1ELb0EJNS_6LayoutINS_5tupleIJNS3_IJNS3_IJNS_1CILi8EEENS4_ILi1EEEEEES6_EEENS3_IJNS3_IJS6_S6_EEENS4_ILi4EEEEEEEEENS3_IJNS3_IJNS3_IJS6_NS4_ILi0EEEEEESD_EEENS3_IJNS3_IJSD_SD_EEES5_EEEEEEEENS_10ViewEngineIPN7cutlass10bfloat16_tEEEEEC2ERKSJ_RKSO_)
$_ZN7cutlass13device_kernelIN5flash19enable_sm80_to_sm89INS1_16FlashAttnBwdSm80INS1_25CollectiveMainloopBwdSm80ILi2ELi2EN4cute5tupleIJNS5_1CILi128EEES8_NS7_ILi64EEEEEENS_10bfloat16_tEfNS_4arch4Sm80ELb0ELb1ELb1ELb1ELb1ELb0ELb0ELb0ELi2ELi4ELi4ELi4ELb0EEENS1_21CollectiveEpilogueBwdISA_SB_SD_Li256ELb1ELb0ELi2EEENS1_19SingleTileSchedulerILb1ELb0ELb0ELi128EEEEEEEEEvNT_6ParamsE$_ZN4cute3eso3ESOILb1ELb0EJNS_6LayoutINS_5tupleIJNS3_IJNS3_IJNS_1CILi8EEENS4_ILi1EEEEEES6_EEENS3_IJNS3_IJS6_S6_EEENS4_ILi4EEEEEEEEENS3_IJNS3_IJNS3_IJS6_NS4_ILi0EEEEEESD_EEENS3_IJNS3_IJSD_SD_EEES5_EEEEEEEENS_10ViewEngineIPN7cutlass10bfloat16_tEEEEEC2ERKSJ_RKSO_:
[----:B------:R-:W-:Y:S02]  /*a5e0*/  IADD3 R4, R25, -c[0x0][0x20], RZ ;  /* 0x8000080019047a10 */ /* 0x000fe40007ffe0ff */
[----:B------:R-:W-:-:S03]  /*a5f0*/  MOV R9, 0x0 ;  /* 0x0000000000097802 */ /* 0x000fc60000000f00 */
[----:B------:R1:W-:Y:S01]  /*a600*/  STL.64 [R4], R2 ;  /* 0x0000000204007387 */ /* 0x0003e20000100a00 */
[----:B------:R-:W-:Y:S05]  /*a610*/  RET.REL.NODEC R8 `(_ZN7cutlass13device_kernelIN5flash19enable_sm80_to_sm89INS1_16FlashAttnBwdSm80INS1_25CollectiveMainloopBwdSm80ILi2ELi2EN4cute5tupleIJNS5_1CILi128EEES8_NS7_ILi64EEEEEENS_10bfloat16_tEfNS_4arch4Sm80ELb0ELb1ELb1ELb1ELb1ELb0ELb0ELb0ELi2ELi4ELi4ELi4ELb0EEENS1_21CollectiveEpilogueBwdISA_SB_SD_Li256ELb1ELb0ELi2EEENS1_19SingleTileSchedulerILb1ELb0ELb0ELi128EEEEEEEEEvNT_6ParamsE) ;  /* 0xffff59e008007950 */ /* 0x000fea0003c3ffff */
        .type           $_ZN7cutlass13device_kernelIN5flash19enable_sm80_to_sm89INS1_16FlashAttnBwdSm80INS1_25CollectiveMainloopBwdSm80ILi2ELi2EN4cute5tupleIJNS5_1CILi128EEES8_NS7_ILi64EEEEEENS_10bfloat16_tEfNS_4arch4Sm80ELb0ELb1ELb1ELb1ELb1ELb0ELb0ELb0ELi2ELi4ELi4ELi4ELb0EEENS1_21CollectiveEpilogueBwdISA_SB_SD_Li256ELb1ELb0ELi2EEENS1_19SingleTileSchedulerILb1ELb0ELb0ELi128EEEEEEEEEvNT_6ParamsE$_ZN4cute3eso3ESOILb1ELb0EJNS_6LayoutINS_5tupleIJNS3_IJNS_1CILi1EEENS3_IJNS4_ILi2EEES6_EEEEEES6_NS4_ILi4EEEEEENS3_IJNS3_IJNS4_ILi0EEENS3_IJS5_S9_EEEEEES6_NS4_ILi8EEEEEEEENS_10ViewEngineIPjEEEEC2ERKSG_RKSJ_,@function
        .size           $_ZN7cutlass13device_kernelIN5flash19enable_sm80_to_sm89INS1_16FlashAttnBwdSm80INS1_25CollectiveMainloopBwdSm80ILi2ELi2EN4cute5tupleIJNS5_1CILi128EEES8_NS7_ILi64EEEEEENS_10bfloat16_tEfNS_4arch4Sm80ELb0ELb1ELb1ELb1ELb1ELb0ELb0ELb0ELi2ELi4ELi4ELi4ELb0EEENS1_21CollectiveEpilogueBwdISA_SB_SD_Li256ELb1ELb0ELi2EEENS1_19SingleTileSchedulerILb1ELb0ELb0ELi128EEEEEEEEEvNT_6ParamsE$_ZN4cute3eso3ESOILb1ELb0EJNS_6LayoutINS_5tupleIJNS3_IJNS_1CILi1EEENS3_IJNS4_ILi2EEES6_EEEEEES6_NS4_ILi4EEEEEENS3_IJNS3_IJNS4_ILi0EEENS3_IJS5_S9_EEEEEES6_NS4_ILi8EEEEEEEENS_10ViewEngineIPjEEEEC2ERKSG_RKSJ_,($_ZN7cutlass13device_kernelIN5flash19enable_sm80_to_sm89INS1_16FlashAttnBwdSm80INS1_25CollectiveMainloopBwdSm80ILi2ELi2EN4cute5tupleIJNS5_1CILi128EEES8_NS7_ILi64EEEEEENS_10bfloat16_tEfNS_4arch4Sm80ELb0ELb1ELb1ELb1ELb1ELb0ELb0ELb0ELi2ELi4ELi4ELi4ELb0EEENS1_21CollectiveEpilogueBwdISA_SB_SD_Li256ELb1ELb0ELi2EEENS1_19SingleTileSchedulerILb1ELb0ELb0ELi128EEEEEEEEEvNT_6ParamsE$_ZN4cute3eso3ESOILb1ELb0EJNS_6LayoutINS_5tupleIJNS3_IJNS_1CILi1EEENS3_IJNS4_ILi4EEENS4_ILi2EEEEEEEEES7_S6_EEENS3_IJNS3_IJNS4_ILi0EEENS3_IJS5_NS4_ILi8EEEEEEEEES6_NS4_ILi16EEEEEEEENS_10ViewEngineIPN7cutlass10bfloat16_tEEEEEC2ERKSH_RKSM_ - $_ZN7cutlass13device_kernelIN5flash19enable_sm80_to_sm89INS1_16FlashAttnBwdSm80INS1_25CollectiveMainloopBwdSm80ILi2ELi2EN4cute5tupleIJNS5_1CILi128EEES8_NS7_ILi64EEEEEENS_10bfloat16_tEfNS_4arch4Sm80ELb0ELb1ELb1ELb1ELb1ELb0ELb0ELb0ELi2ELi4ELi4ELi4ELb0EEENS1_21CollectiveEpilogueBwdISA_SB_SD_Li256ELb1ELb0ELi2EEENS1_19SingleTileSchedulerILb1ELb0ELb0ELi128EEEEEEEEEvNT_6ParamsE$_ZN4cute3eso3ESOILb1ELb0EJNS_6LayoutINS_5tupleIJNS3_IJNS_1CILi1EEENS3_IJNS4_ILi2EEES6_EEEEEES6_NS4_ILi4EEEEEENS3_IJNS3_IJNS4_ILi0EEENS3_IJS5_S9_EEEEEES6_NS4_ILi8EEEEEEEENS_10ViewEngineIPjEEEEC2ERKSG_RKSJ_)
$_ZN7cutlass13device_kernelIN5flash19enable_sm80_to_sm89INS1_16FlashAttnBwdSm80INS1_25CollectiveMainloopBwdSm80ILi2ELi2EN4cute5tupleIJNS5_1CILi128EEES8_NS7_ILi64EEEEEENS_10bfloat16_tEfNS_4arch4Sm80ELb0ELb1ELb1ELb1ELb1ELb0ELb0ELb0ELi2ELi4ELi4ELi4ELb0EEENS1_21CollectiveEpilogueBwdISA_SB_SD_Li256ELb1ELb0ELi2EEENS1_19SingleTileSchedulerILb1ELb0ELb0ELi128EEEEEEEEEvNT_6ParamsE$_ZN4cute3eso3ESOILb1ELb0EJNS_6LayoutINS_5tupleIJNS3_IJNS_1CILi1EEENS3_IJNS4_ILi2EEES6_EEEEEES6_NS4_ILi4EEEEEENS3_IJNS3_IJNS4_ILi0EEENS3_IJS5_S9_EEEEEES6_NS4_ILi8EEEEEEEENS_10ViewEngineIPjEEEEC2ERKSG_RKSJ_:
[----:B------:R-:W-:Y:S02]  /*a620*/  IADD3 R4, R60, -c[0x0][0x20], RZ ;  /* 0x800008003c047a10 */ /* 0x000fe40007ffe0ff */
[----:B------:R-:W-:-:S03]  /*a630*/  MOV R7, 0x0 ;  /* 0x0000000000077802 */ /* 0x000fc60000000f00 */
[----:B------:R1:W-:Y:S01]  /*a640*/  STL.64 [R4], R2 ;  /* 0x0000000204007387 */ /* 0x0003e20000100a00 */
[----:B------:R-:W-:Y:S05]  /*a650*/  RET.REL.NODEC R6 `(_ZN7cutlass13device_kernelIN5flash19enable_sm80_to_sm89INS1_16FlashAttnBwdSm80INS1_25CollectiveMainloopBwdSm80ILi2ELi2EN4cute5tupleIJNS5_1CILi128EEES8_NS7_ILi64EEEEEENS_10bfloat16_tEfNS_4arch4Sm80ELb0ELb1ELb1ELb1ELb1ELb0ELb0ELb0ELi2ELi4ELi4ELi4ELb0EEENS1_21CollectiveEpilogueBwdISA_SB_SD_Li256ELb1ELb0ELi2EEENS1_19SingleTileSchedulerILb1ELb0ELb0ELi128EEEEEEEEEvNT_6ParamsE) ;  /* 0xffff59a006007950 */ /* 0x000fea0003c3ffff */
        .type           $_ZN7cutlass13device_kernelIN5flash19enable_sm80_to_sm89INS1_16FlashAttnBwdSm80INS1_25CollectiveMainloopBwdSm80ILi2ELi2EN4cute5tupleIJNS5_1CILi128EEES8_NS7_ILi64EEEEEENS_10bfloat16_tEfNS_4arch4Sm80ELb0ELb1ELb1ELb1ELb1ELb0ELb0ELb0ELi2ELi4ELi4ELi4ELb0EEENS1_21CollectiveEpilogueBwdISA_SB_SD_Li256ELb1ELb0ELi2EEENS1_19SingleTileSchedulerILb1ELb0ELb0ELi128EEEEEEEEEvNT_6ParamsE$_ZN4cute3eso3ESOILb1ELb0EJNS_6LayoutINS_5tupleIJNS3_IJNS_1CILi1EEENS3_IJNS4_ILi4EEENS4_ILi2EEEEEEEEES7_S6_EEENS3_IJNS3_IJNS4_ILi0EEENS3_IJS5_NS4_ILi8EEEEEEEEES6_NS4_ILi16EEEEEEEENS_10ViewEngineIPN7cutlass10bfloat16_tEEEEEC2ERKSH_RKSM_,@function
        .size           $_ZN7cutlass13device_kernelIN5flash19enable_sm80_to_sm89INS1_16FlashAttnBwdSm80INS1_25CollectiveMainloopBwdSm80ILi2ELi2EN4cute5tupleIJNS5_1CILi128EEES8_NS7_ILi64EEEEEENS_10bfloat16_tEfNS_4arch4Sm80ELb0ELb1ELb1ELb1ELb1ELb0ELb0ELb0ELi2ELi4ELi4ELi4ELb0EEENS1_21CollectiveEpilogueBwdISA_SB_SD_Li256ELb1ELb0ELi2EEENS1_19SingleTileSchedulerILb1ELb0ELb0ELi128EEEEEEEEEvNT_6ParamsE$_ZN4cute3eso3ESOILb1ELb0EJNS_6LayoutINS_5tupleIJNS3_IJNS_1CILi1EEENS3_IJNS4_ILi4EEENS4_ILi2EEEEEEEEES7_S6_EEENS3_IJNS3_IJNS4_ILi0EEENS3_IJS5_NS4_ILi8EEEEEEEEES6_NS4_ILi16EEEEEEEENS_10ViewEngineIPN7cutlass10bfloat16_tEEEEEC2ERKSH_RKSM_,($_ZN7cutlass13device_kernelIN5flash19enable_sm80_to_sm89INS1_16FlashAttnBwdSm80INS1_25CollectiveMainloopBwdSm80ILi2ELi2EN4cute5tupleIJNS5_1CILi128EEES8_NS7_ILi64EEEEEENS_10bfloat16_tEfNS_4arch4Sm80ELb0ELb1ELb1ELb1ELb1ELb0ELb0ELb0ELi2ELi4ELi4ELi4ELb0EEENS1_21CollectiveEpilogueBwdISA_SB_SD_Li256ELb1ELb0ELi2EEENS1_19SingleTileSchedulerILb1ELb0ELb0ELi128EEEEEEEEEvNT_6ParamsE$_ZN4cute3eso3ESOILb1ELb0EJNS_6LayoutINS_5tupleIJNS3_IJNS_1CILi1EEENS4_ILi2EEEEEEEEENS3_IJNS3_IJS5_S5_EEEEEEEENS_10ViewEngineIPjEEEEC2ERKSB_RKSE_ - $_ZN7cutlass13device_kernelIN5flash19enable_sm80_to_sm89INS1_16FlashAttnBwdSm80INS1_25CollectiveMainloopBwdSm80ILi2ELi2EN4cute5tupleIJNS5_1CILi128EEES8_NS7_ILi64EEEEEENS_10bfloat16_tEfNS_4arch4Sm80ELb0ELb1ELb1ELb1ELb1ELb0ELb0ELb0ELi2ELi4ELi4ELi4ELb0EEENS1_21CollectiveEpilogueBwdISA_SB_SD_Li256ELb1ELb0ELi2EEENS1_19SingleTileSchedulerILb1ELb0ELb0ELi128EEEEEEEEEvNT_6ParamsE$_ZN4cute3eso3ESOILb1ELb0EJNS_6LayoutINS_5tupleIJNS3_IJNS_1CILi1EEENS3_IJNS4_ILi4EEENS4_ILi2EEEEEEEEES7_S6_EEENS3_IJNS3_IJNS4_ILi0EEENS3_IJS5_NS4_ILi8EEEEEEEEES6_NS4_ILi16EEEEEEEENS_10ViewEngineIPN7cutlass10bfloat16_tEEEEEC2ERKSH_RKSM_)
$_ZN7cutlass13device_kernelIN5flash19enable_sm80_to_sm89INS1_16FlashAttnBwdSm80INS1_25CollectiveMainloopBwdSm80ILi2ELi2EN4cute5tupleIJNS5_1CILi128EEES8_NS7_ILi64EEEEEENS_10bfloat16_tEfNS_4arch4Sm80ELb0ELb1ELb1ELb1ELb1ELb0ELb0ELb0ELi2ELi4ELi4ELi4ELb0EEENS1_21CollectiveEpilogueBwdISA_SB_SD_Li256ELb1ELb0ELi2EEENS1_19SingleTileSchedulerILb1ELb0ELb0ELi128EEEEEEEEEvNT_6ParamsE$_ZN4cute3eso3ESOILb1ELb0EJNS_6LayoutINS_5tupleIJNS3_IJNS_1CILi1EEENS3_IJNS4_ILi4EEENS4_ILi2EEEEEEEEES7_S6_EEENS3_IJNS3_IJNS4_ILi0EEENS3_IJS5_NS4_ILi8EEEEEEEEES6_NS4_ILi16EEEEEEEENS_10ViewEngineIPN7cutlass10bfloat16_tEEEEEC2ERKSH_RKSM_:
[----:B------:R-:W-:Y:S01]  /*a660*/  IADD3 R3, R60, -c[0x0][0x20], RZ ;  /* 0x800008003c037a10 */ /* 0x000fe20007ffe0ff */
[----:B------:R-:W-:Y:S01]  /*a670*/  IMAD.MOV.U32 R54, RZ, RZ, R2 ;  /* 0x000000ffff367224 */ /* 0x000fe200078e0002 */
[----:B------:R-:W-:-:S04]  /*a680*/  MOV R5, 0x0 ;  /* 0x0000000000057802 */ /* 0x000fc80000000f00 */
[----:B------:R1:W-:Y:S01]  /*a690*/  STL.64 [R3], R54 ;  /* 0x0000003603007387 */ /* 0x0003e20000100a00 */
[----:B------:R-:W-:Y:S05]  /*a6a0*/  RET.REL.NODEC R4 `(_ZN7cutlass13device_kernelIN5flash19enable_sm80_to_sm89INS1_16FlashAttnBwdSm80INS1_25CollectiveMainloopBwdSm80ILi2ELi2EN4cute5tupleIJNS5_1CILi128EEES8_NS7_ILi64EEEEEENS_10bfloat16_tEfNS_4arch4Sm80ELb0ELb1ELb1ELb1ELb1ELb0ELb0ELb0ELi2ELi4ELi4ELi4ELb0EEENS1_21CollectiveEpilogueBwdISA_SB_SD_Li256ELb1ELb0ELi2EEENS1_19SingleTileSchedulerILb1ELb0ELb0ELi128EEEEEEEEEvNT_6ParamsE) ;  /* 0xffff595004007950 */ /* 0x000fea0003c3ffff */
        .type           $_ZN7cutlass13device_kernelIN5flash19enable_sm80_to_sm89INS1_16FlashAttnBwdSm80INS1_25CollectiveMainloopBwdSm80ILi2ELi2EN4cute5tupleIJNS5_1CILi128EEES8_NS7_ILi64EEEEEENS_10bfloat16_tEfNS_4arch4Sm80ELb0ELb1ELb1ELb1ELb1ELb0ELb0ELb0ELi2ELi4ELi4ELi4ELb0EEENS1_21CollectiveEpilogueBwdISA_SB_SD_Li256ELb1ELb0ELi2EEENS1_19SingleTileSchedulerILb1ELb0ELb0ELi128EEEEEEEEEvNT_6ParamsE$_ZN4cute3eso3ESOILb1ELb0EJNS_6LayoutINS_5tupleIJNS3_IJNS_1CILi1EEENS4_ILi2EEEEEEEEENS3_IJNS3_IJS5_S5_EEEEEEEENS_10ViewEngineIPjEEEEC2ERKSB_RKSE_,@function
        .size           $_ZN7cutlass13device_kernelIN5flash19enable_sm80_to_sm89INS1_16FlashAttnBwdSm80INS1_25CollectiveMainloopBwdSm80ILi2ELi2EN4cute5tupleIJNS5_1CILi128EEES8_NS7_ILi64EEEEEENS_10bfloat16_tEfNS_4arch4Sm80ELb0ELb1ELb1ELb1ELb1ELb0ELb0ELb0ELi2ELi4ELi4ELi4ELb0EEENS1_21CollectiveEpilogueBwdISA_SB_SD_Li256ELb1ELb0ELi2EEENS1_19SingleTileSchedulerILb1ELb0ELb0ELi128EEEEEEEEEvNT_6ParamsE$_ZN4cute3eso3ESOILb1ELb0EJNS_6LayoutINS_5tupleIJNS3_IJNS_1CILi1EEENS4_ILi2EEEEEEEEENS3_IJNS3_IJS5_S5_EEEEEEEENS_10ViewEngineIPjEEEEC2ERKSB_RKSE_,($_ZN7cutlass13device_kernelIN5flash19enable_sm80_to_sm89INS1_16FlashAttnBwdSm80INS1_25CollectiveMainloopBwdSm80ILi2ELi2EN4cute5tupleIJNS5_1CILi128EEES8_NS7_ILi64EEEEEENS_10bfloat16_tEfNS_4arch4Sm80ELb0ELb1ELb1ELb1ELb1ELb0ELb0ELb0ELi2ELi4ELi4ELi4ELb0EEENS1_21CollectiveEpilogueBwdISA_SB_SD_Li256ELb1ELb0ELi2EEENS1_19SingleTileSchedulerILb1ELb0ELb0ELi128EEEEEEEEEvNT_6ParamsE$_ZN4cute3eso3ESOILb1ELb0EJNS_6LayoutINS_5tupleIJNS3_IJNS_1CILi1EEENS4_ILi2EEEEEES6_NS4_ILi8EEEEEENS3_IJNS3_IJS5_S5_EEES6_NS4_ILi4EEEEEEEENS_10ViewEngineIPKN7cutlass5ArrayIfLi2ELb1EEEEEEEC2ERKSD_RKSK_ - $_ZN7cutlass13device_kernelIN5flash19enable_sm80_to_sm89INS1_16FlashAttnBwdSm80INS1_25CollectiveMainloopBwdSm80ILi2ELi2EN4cute5tupleIJNS5_1CILi128EEES8_NS7_ILi64EEEEEENS_10bfloat16_tEfNS_4arch4Sm80ELb0ELb1ELb1ELb1ELb1ELb0ELb0ELb0ELi2ELi4ELi4ELi4ELb0EEENS1_21CollectiveEpilogueBwdISA_SB_SD_Li256ELb1ELb0ELi2EEENS1_19SingleTileSchedulerILb1ELb0ELb0ELi128EEEEEEEEEvNT_6ParamsE$_ZN4cute3eso3ESOILb1ELb0EJNS_6LayoutINS_5tupleIJNS3_IJNS_1CILi1EEENS4_ILi2EEEEEEEEENS3_IJNS3_IJS5_S5_EEEEEEEENS_10ViewEngineIPjEEEEC2ERKSB_RKSE_)
$_ZN7cutlass13device_kernelIN5flash19enable_sm80_to_sm89INS1_16FlashAttnBwdSm80INS1_25CollectiveMainloopBwdSm80ILi2ELi2EN4cute5tupleIJNS5_1CILi128EEES8_NS7_ILi64EEEEEENS_10bfloat16_tEfNS_4arch4Sm80ELb0ELb1ELb1ELb1ELb1ELb0ELb0ELb0ELi2ELi4ELi4ELi4ELb0EEENS1_21CollectiveEpilogueBwdISA_SB_SD_Li256ELb1ELb0ELi2EEENS1_19SingleTileSchedulerILb1ELb0ELb0ELi128EEEEEEEEEvNT_6ParamsE$_ZN4cute3eso3ESOILb1ELb0EJNS_6LayoutINS_5tupleIJNS3_IJNS_1CILi1EEENS4_ILi2EEEEEEEEENS3_IJNS3_IJS5_S5_EEEEEEEENS_10ViewEngineIPjEEEEC2ERKSB_RKSE_:
[----:B------:R-:W-:Y:S01]  /*a6b0*/  IADD3 R2, R2, -c[0x0][0x20], RZ ;  /* 0x8000080002027a10 */ /* 0x000fe20007ffe0ff */
[----:B------:R-:W-:Y:S01]  /*a6c0*/  IMAD.MOV.U32 R11, RZ, RZ, R3 ;  /* 0x000000ffff0b7224 */ /* 0x000fe200078e0003 */
[----:B------:R-:W-:-:S04]  /*a6d0*/  MOV R5, 0x0 ;  /* 0x0000000000057802 */ /* 0x000fc80000000f00 */
[----:B------:R1:W-:Y:S01]  /*a6e0*/  STL.64 [R2], R10 ;  /* 0x0000000a02007387 */ /* 0x0003e20000100a00 */
[----:B------:R-:W-:Y:S05]  /*a6f0*/  RET.REL.NODEC R4 `(_ZN7cutlass13device_kernelIN5flash19enable_sm80_to_sm89INS1_16FlashAttnBwdSm80INS1_25CollectiveMainloopBwdSm80ILi2ELi2EN4cute5tupleIJNS5_1CILi128EEES8_NS7_ILi64EEEEEENS_10bfloat16_tEfNS_4arch4Sm80ELb0ELb1ELb1ELb1ELb1ELb0ELb0ELb0ELi2ELi4ELi4ELi4ELb0EEENS1_21CollectiveEpilogueBwdISA_SB_SD_Li256ELb1ELb0ELi2EEENS1_19SingleTileSchedulerILb1ELb0ELb0ELi128EEEEEEEEEvNT_6ParamsE) ;  /* 0xffff590004007950 */ /* 0x000fea0003c3ffff */
        .type           $_ZN7cutlass13device_kernelIN5flash19enable_sm80_to_sm89INS1_16FlashAttnBwdSm80INS1_25CollectiveMainloopBwdSm80ILi2ELi2EN4cute5tupleIJNS5_1CILi128EEES8_NS7_ILi64EEEEEENS_10bfloat16_tEfNS_4arch4Sm80ELb0ELb1ELb1ELb1ELb1ELb0ELb0ELb0ELi2ELi4ELi4ELi4ELb0EEENS1_21CollectiveEpilogueBwdISA_SB_SD_Li256ELb1ELb0ELi2EEENS1_19SingleTileSchedulerILb1ELb0ELb0ELi128EEEEEEEEEvNT_6ParamsE$_ZN4cute3eso3ESOILb1ELb0EJNS_6LayoutINS_5tupleIJNS3_IJNS_1CILi1EEENS4_ILi2EEEEEES6_NS4_ILi8EEEEEENS3_IJNS3_IJS5_S5_EEES6_NS4_ILi4EEEEEEEENS_10ViewEngineIPKN7cutlass5ArrayIfLi2ELb1EEEEEEEC2ERKSD_RKSK_,@function
        .size           $_ZN7cutlass13device_kernelIN5flash19enable_sm80_to_sm89INS1_16FlashAttnBwdSm80INS1_25CollectiveMainloopBwdSm80ILi2ELi2EN4cute5tupleIJNS5_1CILi128EEES8_NS7_ILi64EEEEEENS_10bfloat16_tEfNS_4arch4Sm80ELb0ELb1ELb1ELb1ELb1ELb0ELb0ELb0ELi2ELi4ELi4ELi4ELb0EEENS1_21CollectiveEpilogueBwdISA_SB_SD_Li256ELb1ELb0ELi2EEENS1_19SingleTileSchedulerILb1ELb0ELb0ELi128EEEEEEEEEvNT_6ParamsE$_ZN4cute3eso3ESOILb1ELb0EJNS_6LayoutINS_5tupleIJNS3_IJNS_1CILi1EEENS4_ILi2EEEEEES6_NS4_ILi8EEEEEENS3_IJNS3_IJS5_S5_EEES6_NS4_ILi4EEEEEEEENS_10ViewEngineIPKN7cutlass5ArrayIfLi2ELb1EEEEEEEC2ERKSD_RKSK_,($_ZN7cutlass13device_kernelIN5flash19enable_sm80_to_sm89INS1_16FlashAttnBwdSm80INS1_25CollectiveMainloopBwdSm80ILi2ELi2EN4cute5tupleIJNS5_1CILi128EEES8_NS7_ILi64EEEEEENS_10bfloat16_tEfNS_4arch4Sm80ELb0ELb1ELb1ELb1ELb1ELb0ELb0ELb0ELi2ELi4ELi4ELi4ELb0EEENS1_21CollectiveEpilogueBwdISA_SB_SD_Li256ELb1ELb0ELi2EEENS1_19SingleTileSchedulerILb1ELb0ELb0ELi128EEEEEEEEEvNT_6ParamsE$_ZN4cute3eso3ESOILb1ELb0EJNS_6LayoutINS_5tupleIJNS3_IJNS_1CILi1EEENS4_ILi2EEEEEES6_NS4_ILi8EEEEEENS3_IJNS3_IJS5_S5_EEES6_NS4_ILi4EEEEEEEENS_10ViewEngineIPN7cutlass5ArrayINSF_10bfloat16_tELi2ELb0EEEEEEEC2ERKSD_RKSK_ - $_ZN7cutlass13device_kernelIN5flash19enable_sm80_to_sm89INS1_16FlashAttnBwdSm80INS1_25CollectiveMainloopBwdSm80ILi2ELi2EN4cute5tupleIJNS5_1CILi128EEES8_NS7_ILi64EEEEEENS_10bfloat16_tEfNS_4arch4Sm80ELb0ELb1ELb1ELb1ELb1ELb0ELb0ELb0ELi2ELi4ELi4ELi4ELb0EEENS1_21CollectiveEpilogueBwdISA_SB_SD_Li256ELb1ELb0ELi2EEENS1_19SingleTileSchedulerILb1ELb0ELb0ELi128EEEEEEEEEvNT_6ParamsE$_ZN4cute3eso3ESOILb1ELb0EJNS_6LayoutINS_5tupleIJNS3_IJNS_1CILi1EEENS4_ILi2EEEEEES6_NS4_ILi8EEEEEENS3_IJNS3_IJS5_S5_EEES6_NS4_ILi4EEEEEEEENS_10ViewEngineIPKN7cutlass5ArrayIfLi2ELb1EEEEEEEC2ERKSD_RKSK_)
$_ZN7cutlass13device_kernelIN5flash19enable_sm80_to_sm89INS1_16FlashAttnBwdSm80INS1_25CollectiveMainloopBwdSm80ILi2ELi2EN4cute5tupleIJNS5_1CILi128EEES8_NS7_ILi64EEEEEENS_10bfloat16_tEfNS_4arch4Sm80ELb0ELb1ELb1ELb1ELb1ELb0ELb0ELb0ELi2ELi4ELi4ELi4ELb0EEENS1_21CollectiveEpilogueBwdISA_SB_SD_Li256ELb1ELb0ELi2EEENS1_19SingleTileSchedulerILb1ELb0ELb0ELi128EEEEEEEEEvNT_6ParamsE$_ZN4cute3eso3ESOILb1ELb0EJNS_6LayoutINS_5tupleIJNS3_IJNS_1CILi1EEENS4_ILi2EEEEEES6_NS4_ILi8EEEEEENS3_IJNS3_IJS5_S5_EEES6_NS4_ILi4EEEEEEEENS_10ViewEngineIPKN7cutlass5ArrayIfLi2ELb1EEEEEEEC2ERKSD_RKSK_:
[----:B------:R-:W-:Y:S01]  /*a700*/  IADD3 R2, R60, -c[0x0][0x20], RZ ;  /* 0x800008003c027a10 */ /* 0x000fe20007ffe0ff */
[----:B------:R-:W-:Y:S01]  /*a710*/  IMAD.MOV.U32 R9, RZ, RZ, R5 ;  /* 0x000000ffff097224 */ /* 0x000fe200078e0005 */
[----:B------:R-:W-:-:S04]  /*a720*/  MOV R7, 0x0 ;  /* 0x0000000000077802 */ /* 0x000fc80000000f00 */
[----:B------:R1:W-:Y:S01]  /*a730*/  STL.64 [R2], R8 ;  /* 0x0000000802007387 */ /* 0x0003e20000100a00 */
[----:B------:R-:W-:Y:S05]  /*a740*/  RET.REL.NODEC R6 `(_ZN7cutlass13device_kernelIN5flash19enable_sm80_to_sm89INS1_16FlashAttnBwdSm80INS1_25CollectiveMainloopBwdSm80ILi2ELi2EN4cute5tupleIJNS5_1CILi128EEES8_NS7_ILi64EEEEEENS_10bfloat16_tEfNS_4arch4Sm80ELb0ELb1ELb1ELb1ELb1ELb0ELb0ELb0ELi2ELi4ELi4ELi4ELb0EEENS1_21CollectiveEpilogueBwdISA_SB_SD_Li256ELb1ELb0ELi2EEENS1_19SingleTileSchedulerILb1ELb0ELb0ELi128EEEEEEEEEvNT_6ParamsE) ;  /* 0xffff58b006007950 */ /* 0x000fea0003c3ffff */
        .type           $_ZN7cutlass13device_kernelIN5flash19enable_sm80_to_sm89INS1_16FlashAttnBwdSm80INS1_25CollectiveMainloopBwdSm80ILi2ELi2EN4cute5tupleIJNS5_1CILi128EEES8_NS7_ILi64EEEEEENS_10bfloat16_tEfNS_4arch4Sm80ELb0ELb1ELb1ELb1ELb1ELb0ELb0ELb0ELi2ELi4ELi4ELi4ELb0EEENS1_21CollectiveEpilogueBwdISA_SB_SD_Li256ELb1ELb0ELi2EEENS1_19SingleTileSchedulerILb1ELb0ELb0ELi128EEEEEEEEEvNT_6ParamsE$_ZN4cute3eso3ESOILb1ELb0EJNS_6LayoutINS_5tupleIJNS3_IJNS_1CILi1EEENS4_ILi2EEEEEES6_NS4_ILi8EEEEEENS3_IJNS3_IJS5_S5_EEES6_NS4_ILi4EEEEEEEENS_10ViewEngineIPN7cutlass5ArrayINSF_10bfloat16_tELi2ELb0EEEEEEEC2ERKSD_RKSK_,@function
        .size           $_ZN7cutlass13device_kernelIN5flash19enable_sm80_to_sm89INS1_16FlashAttnBwdSm80INS1_25CollectiveMainloopBwdSm80ILi2ELi2EN4cute5tupleIJNS5_1CILi128EEES8_NS7_ILi64EEEEEENS_10bfloat16_tEfNS_4arch4Sm80ELb0ELb1ELb1ELb1ELb1ELb0ELb0ELb0ELi2ELi4ELi4ELi4ELb0EEENS1_21CollectiveEpilogueBwdISA_SB_SD_Li256ELb1ELb0ELi2EEENS1_19SingleTileSchedulerILb1ELb0ELb0ELi128EEEEEEEEEvNT_6ParamsE$_ZN4cute3eso3ESOILb1ELb0EJNS_6LayoutINS_5tupleIJNS3_IJNS_1CILi1EEENS4_ILi2EEEEEES6_NS4_ILi8EEEEEENS3_IJNS3_IJS5_S5_EEES6_NS4_ILi4EEEEEEEENS_10ViewEngineIPN7cutlass5ArrayINSF_10bfloat16_tELi2ELb0EEEEEEEC2ERKSD_RKSK_,($_ZN7cutlass13device_kernelIN5flash19enable_sm80_to_sm89INS1_16FlashAttnBwdSm80INS1_25CollectiveMainloopBwdSm80ILi2ELi2EN4cute5tupleIJNS5_1CILi128EEES8_NS7_ILi64EEEEEENS_10bfloat16_tEfNS_4arch4Sm80ELb0ELb1ELb1ELb1ELb1ELb0ELb0ELb0ELi2ELi4ELi4ELi4ELb0EEENS1_21CollectiveEpilogueBwdISA_SB_SD_Li256ELb1ELb0ELi2EEENS1_19SingleTileSchedulerILb1ELb0ELb0ELi128EEEEEEEEEvNT_6ParamsE$_ZN4cute3eso3ESOILb1ELb0EJNS_6LayoutINS_5tupleIJNS3_IJNS_1CILi1EEENS4_ILi2EEES6_EEEEEENS3_IJNS3_IJS5_S5_S6_EEEEEEEENS_10ViewEngineIPjEEEEC2ERKSB_RKSE_ - $_ZN7cutlass13device_kernelIN5flash19enable_sm80_to_sm89INS1_16FlashAttnBwdSm80INS1_25CollectiveMainloopBwdSm80ILi2ELi2EN4cute5tupleIJNS5_1CILi128EEES8_NS7_ILi64EEEEEENS_10bfloat16_tEfNS_4arch4Sm80ELb0ELb1ELb1ELb1ELb1ELb0ELb0ELb0ELi2ELi4ELi4ELi4ELb0EEENS1_21CollectiveEpilogueBwdISA_SB_SD_Li256ELb1ELb0ELi2EEENS1_19SingleTileSchedulerILb1ELb0ELb0ELi128EEEEEEEEEvNT_6ParamsE$_ZN4cute3eso3ESOILb1ELb0EJNS_6LayoutINS_5tupleIJNS3_IJNS_1CILi1EEENS4_ILi2EEEEEES6_NS4_ILi8EEEEEENS3_IJNS3_IJS5_S5_EEES6_NS4_ILi4EEEEEEEENS_10ViewEngineIPN7cutlass5ArrayINSF_10bfloat16_tELi2ELb0EEEEEEEC2ERKSD_RKSK_)
$_ZN7cutlass13device_kernelIN5flash19enable_sm80_to_sm89INS1_16FlashAttnBwdSm80INS1_25CollectiveMainloopBwdSm80ILi2ELi2EN4cute5tupleIJNS5_1CILi128EEES8_NS7_ILi64EEEEEENS_10bfloat16_tEfNS_4arch4Sm80ELb0ELb1ELb1ELb1ELb1ELb0ELb0ELb0ELi2ELi4ELi4ELi4ELb0EEENS1_21CollectiveEpilogueBwdISA_SB_SD_Li256ELb1ELb0ELi2EEENS1_19SingleTileSchedulerILb1ELb0ELb0ELi128EEEEEEEEEvNT_6ParamsE$_ZN4cute3eso3ESOILb1ELb0EJNS_6LayoutINS_5tupleIJNS3_IJNS_1CILi1EEENS4_ILi2EEEEEES6_NS4_ILi8EEEEEENS3_IJNS3_IJS5_S5_EEES6_NS4_ILi4EEEEEEEENS_10ViewEngineIPN7cutlass5ArrayINSF_10bfloat16_tELi2ELb0EEEEEEEC2ERKSD_RKSK_:
[----:B------:R-:W-:Y:S01]  /*a750*/  IADD3 R2, R60, -c[0x0][0x20], RZ ;  /* 0x800008003c027a10 */ /* 0x000fe20007ffe0ff */
[----:B------:R-:W-:Y:S01]  /*a760*/  IMAD.MOV.U32 R9, RZ, RZ, R5 ;  /* 0x000000ffff097224 */ /* 0x000fe200078e0005 */
[----:B------:R-:W-:-:S04]  /*a770*/  MOV R7, 0x0 ;  /* 0x0000000000077802 */ /* 0x000fc80000000f00 */
[----:B------:R1:W-:Y:S01]  /*a780*/  STL.64 [R2], R8 ;  /* 0x0000000802007387 */ /* 0x0003e20000100a00 */
[----:B------:R-:W-:Y:S05]  /*a790*/  RET.REL.NODEC R6 `(_ZN7cutlass13device_kernelIN5flash19enable_sm80_to_sm89INS1_16FlashAttnBwdSm80INS1_25CollectiveMainloopBwdSm80ILi2ELi2EN4cute5tupleIJNS5_1CILi128EEES8_NS7_ILi64EEEEEENS_10bfloat16_tEfNS_4arch4Sm80ELb0ELb1ELb1ELb1ELb1ELb0ELb0ELb0ELi2ELi4ELi4ELi4ELb0EEENS1_21CollectiveEpilogueBwdISA_SB_SD_Li256ELb1ELb0ELi2EEENS1_19SingleTileSchedulerILb1ELb0ELb0ELi128EEEEEEEEEvNT_6ParamsE) ;  /* 0xffff586006007950 */ /* 0x000fea0003c3ffff */
        .type           $_ZN7cutlass13device_kernelIN5flash19enable_sm80_to_sm89INS1_16FlashAttnBwdSm80INS1_25CollectiveMainloopBwdSm80ILi2ELi2EN4cute5tupleIJNS5_1CILi128EEES8_NS7_ILi64EEEEEENS_10bfloat16_tEfNS_4arch4Sm80ELb0ELb1ELb1ELb1ELb1ELb0ELb0ELb0ELi2ELi4ELi4ELi4ELb0EEENS1_21CollectiveEpilogueBwdISA_SB_SD_Li256ELb1ELb0ELi2EEENS1_19SingleTileSchedulerILb1ELb0ELb0ELi128EEEEEEEEEvNT_6ParamsE$_ZN4cute3eso3ESOILb1ELb0EJNS_6LayoutINS_5tupleIJNS3_IJNS_1CILi1EEENS4_ILi2EEES6_EEEEEENS3_IJNS3_IJS5_S5_S6_EEEEEEEENS_10ViewEngineIPjEEEEC2ERKSB_RKSE_,@function
        .size           $_ZN7cutlass13device_kernelIN5flash19enable_sm80_to_sm89INS1_16FlashAttnBwdSm80INS1_25CollectiveMainloopBwdSm80ILi2ELi2EN4cute5tupleIJNS5_1CILi128EEES8_NS7_ILi64EEEEEENS_10bfloat16_tEfNS_4arch4Sm80ELb0ELb1ELb1ELb1ELb1ELb0ELb0ELb0ELi2ELi4ELi4ELi4ELb0EEENS1_21CollectiveEpilogueBwdISA_SB_SD_Li256ELb1ELb0ELi2EEENS1_19SingleTileSchedulerILb1ELb0ELb0ELi128EEEEEEEEEvNT_6ParamsE$_ZN4cute3eso3ESOILb1ELb0EJNS_6LayoutINS_5tupleIJNS3_IJNS_1CILi1EEENS4_ILi2EEES6_EEEEEENS3_IJNS3_IJS5_S5_S6_EEEEEEEENS_10ViewEngineIPjEEEEC2ERKSB_RKSE_,($_ZN7cutlass13device_kernelIN5flash19enable_sm80_to_sm89INS1_16FlashAttnBwdSm80INS1_25CollectiveMainloopBwdSm80ILi2ELi2EN4cute5tupleIJNS5_1CILi128EEES8_NS7_ILi64EEEEEENS_10bfloat16_tEfNS_4arch4Sm80ELb0ELb1ELb1ELb1ELb1ELb0ELb0ELb0ELi2ELi4ELi4ELi4ELb0EEENS1_21CollectiveEpilogueBwdISA_SB_SD_Li256ELb1ELb0ELi2EEENS1_19SingleTileSchedulerILb1ELb0ELb0ELi128EEEEEEEEEvNT_6ParamsE$_ZN4cute3eso3ESOILb1ELb0EJNS_6LayoutINS_5tupleIJNS3_IJNS_1CILi1EEENS4_ILi4EEEEEENS4_ILi2EEES6_EEENS3_IJNS3_IJNS4_ILi0EEES5_EEES6_NS4_ILi8EEEEEEEENS_10ViewEngineIPfEEEEC2ERKSE_RKSH_ - $_ZN7cutlass13device_kernelIN5flash19enable_sm80_to_sm89INS1_16FlashAttnBwdSm80INS1_25CollectiveMainloopBwdSm80ILi2ELi2EN4cute5tupleIJNS5_1CILi128EEES8_NS7_ILi64EEEEEENS_10bfloat16_tEfNS_4arch4Sm80ELb0ELb1ELb1ELb1ELb1ELb0ELb0ELb0ELi2ELi4ELi4ELi4ELb0EEENS1_21CollectiveEpilogueBwdISA_SB_SD_Li256ELb1ELb0ELi2EEENS1_19SingleTileSchedulerILb1ELb0ELb0ELi128EEEEEEEEEvNT_6ParamsE$_ZN4cute3eso3ESOILb1ELb0EJNS_6LayoutINS_5tupleIJNS3_IJNS_1CILi1EEENS4_ILi2EEES6_EEEEEENS3_IJNS3_IJS5_S5_S6_EEEEEEEENS_10ViewEngineIPjEEEEC2ERKSB_RKSE_)
$_ZN7cutlass13device_kernelIN5flash19enable_sm80_to_sm89INS1_16FlashAttnBwdSm80INS1_25CollectiveMainloopBwdSm80ILi2ELi2EN4cute5tupleIJNS5_1CILi128EEES8_NS7_ILi64EEEEEENS_10bfloat16_tEfNS_4arch4Sm80ELb0ELb1ELb1ELb1ELb1ELb0ELb0ELb0ELi2ELi4ELi4ELi4ELb0EEENS1_21CollectiveEpilogueBwdISA_SB_SD_Li256ELb1ELb0ELi2EEENS1_19SingleTileSchedulerILb1ELb0ELb0ELi128EEEEEEEEEvNT_6ParamsE$_ZN4cute3eso3ESOILb1ELb0EJNS_6LayoutINS_5tupleIJNS3_IJNS_1CILi1EEENS4_ILi2EEES6_EEEEEENS3_IJNS3_IJS5_S5_S6_EEEEEEEENS_10ViewEngineIPjEEEEC2ERKSB_RKSE_:
[----:B------:R-:W-:Y:S02]  /*a7a0*/  IADD3 R2, R70, -c[0x0][0x20], RZ ;  /* 0x8000080046027a10 */ /* 0x000fe40007ffe0ff */
[----:B------:R-:W-:-:S03]  /*a7b0*/  MOV R5, 0x0 ;  /* 0x0000000000057802 */ /* 0x000fc60000000f00 */
[----:B------:R1:W-:Y:S01]  /*a7c0*/  STL.64 [R2], R12 ;  /* 0x0000000c02007387 */ /* 0x0003e20000100a00 */
[----:B------:R-:W-:Y:S05]  /*a7d0*/  RET.REL.NODEC R4 `(_ZN7cutlass13device_kernelIN5flash19enable_sm80_to_sm89INS1_16FlashAttnBwdSm80INS1_25CollectiveMainloopBwdSm80ILi2ELi2EN4cute5tupleIJNS5_1CILi128EEES8_NS7_ILi64EEEEEENS_10bfloat16_tEfNS_4arch4Sm80ELb0ELb1ELb1ELb1ELb1ELb0ELb0ELb0ELi2ELi4ELi4ELi4ELb0EEENS1_21CollectiveEpilogueBwdISA_SB_SD_Li256ELb1ELb0ELi2EEENS1_19SingleTileSchedulerILb1ELb0ELb0ELi128EEEEEEEEEvNT_6ParamsE) ;  /* 0xffff582004007950 */ /* 0x000fea0003c3ffff */
        .type           $_ZN7cutlass13device_kernelIN5flash19enable_sm80_to_sm89INS1_16FlashAttnBwdSm80INS1_25CollectiveMainloopBwdSm80ILi2ELi2EN4cute5tupleIJNS5_1CILi128EEES8_NS7_ILi64EEEEEENS_10bfloat16_tEfNS_4arch4Sm80ELb0ELb1ELb1ELb1ELb1ELb0ELb0ELb0ELi2ELi4ELi4ELi4ELb0EEENS1_21CollectiveEpilogueBwdISA_SB_SD_Li256ELb1ELb0ELi2EEENS1_19SingleTileSchedulerILb1ELb0ELb0ELi128EEEEEEEEEvNT_6ParamsE$_ZN4cute3eso3ESOILb1ELb0EJNS_6LayoutINS_5tupleIJNS3_IJNS_1CILi1EEENS4_ILi4EEEEEENS4_ILi2EEES6_EEENS3_IJNS3_IJNS4_ILi0EEES5_EEES6_NS4_ILi8EEEEEEEENS_10ViewEngineIPfEEEEC2ERKSE_RKSH_,@function
        .size           $_ZN7cutlass13device_kernelIN5flash19enable_sm80_to_sm89INS1_16FlashAttnBwdSm80INS1_25CollectiveMainloopBwdSm80ILi2ELi2EN4cute5tupleIJNS5_1CILi128EEES8_NS7_ILi64EEEEEENS_10bfloat16_tEfNS_4arch4Sm80ELb0ELb1ELb1ELb1ELb1ELb0ELb0ELb0ELi2ELi4ELi4ELi4ELb0EEENS1_21CollectiveEpilogueBwdISA_SB_SD_Li256ELb1ELb0ELi2EEENS1_19SingleTileSchedulerILb1ELb0ELb0ELi128EEEEEEEEEvNT_6ParamsE$_ZN4cute3eso3ESOILb1ELb0EJNS_6LayoutINS_5tupleIJNS3_IJNS_1CILi1EEENS4_ILi4EEEEEENS4_ILi2EEES6_EEENS3_IJNS3_IJNS4_ILi0EEES5_EEES6_NS4_ILi8EEEEEEEENS_10ViewEngineIPfEEEEC2ERKSE_RKSH_,($_ZN7cutlass13device_kernelIN5flash19enable_sm80_to_sm89INS1_16FlashAttnBwdSm80INS1_25CollectiveMainloopBwdSm80ILi2ELi2EN4cute5tupleIJNS5_1CILi128EEES8_NS7_ILi64EEEEEENS_10bfloat16_tEfNS_4arch4Sm80ELb0ELb1ELb1ELb1ELb1ELb0ELb0ELb0ELi2ELi4ELi4ELi4ELb0EEENS1_21CollectiveEpilogueBwdISA_SB_SD_Li256ELb1ELb0ELi2EEENS1_19SingleTileSchedulerILb1ELb0ELb0ELi128EEEEEEEEEvNT_6ParamsE$_ZN4cute3eso3ESOILb1ELb0EJNS_6LayoutINS_5tupleIJNS3_IJNS_1CILi1EEES5_EEEEEENS3_IJNS3_IJS5_NS4_ILi0EEEEEEEEEEENS_10ViewEngineINS_8gmem_ptrIPKN7cutlass9uint128_tEEEEEEEC2ERKSB_RKSJ_ - $_ZN7cutlass13device_kernelIN5flash19enable_sm80_to_sm89INS1_16FlashAttnBwdSm80INS1_25CollectiveMainloopBwdSm80ILi2ELi2EN4cute5tupleIJNS5_1CILi128EEES8_NS7_ILi64EEEEEENS_10bfloat16_tEfNS_4arch4Sm80ELb0ELb1ELb1ELb1ELb1ELb0ELb0ELb0ELi2ELi4ELi4ELi4ELb0EEENS1_21CollectiveEpilogueBwdISA_SB_SD_Li256ELb1ELb0ELi2EEENS1_19SingleTileSchedulerILb1ELb0ELb0ELi128EEEEEEEEEvNT_6ParamsE$_ZN4cute3eso3ESOILb1ELb0EJNS_6LayoutINS_5tupleIJNS3_IJNS_1CILi1EEENS4_ILi4EEEEEENS4_ILi2EEES6_EEENS3_IJNS3_IJNS4_ILi0EEES5_EEES6_NS4_ILi8EEEEEEEENS_10ViewEngineIPfEEEEC2ERKSE_RKSH_)
$_ZN7cutlass13device_kernelIN5flash19enable_sm80_to_sm89INS1_16FlashAttnBwdSm80INS1_25CollectiveMainloopBwdSm80ILi2ELi2EN4cute5tupleIJNS5_1CILi128EEES8_NS7_ILi64EEEEEENS_10bfloat16_tEfNS_4arch4Sm80ELb0ELb1ELb1ELb1ELb1ELb0ELb0ELb0ELi2ELi4ELi4ELi4ELb0EEENS1_21CollectiveEpilogueBwdISA_SB_SD_Li256ELb1ELb0ELi2EEENS1_19SingleTileSchedulerILb1ELb0ELb0ELi128EEEEEEEEEvNT_6ParamsE$_ZN4cute3eso3ESOILb1ELb0EJNS_6LayoutINS_5tupleIJNS3_IJNS_1CILi1EEENS4_ILi4EEEEEENS4_ILi2EEES6_EEENS3_IJNS3_IJNS4_ILi0EEES5_EEES6_NS4_ILi8EEEEEEEENS_10ViewEngineIPfEEEEC2ERKSE_RKSH_:
[----:B------:R-:W-:Y:S01]  /*a7e0*/  IADD3 R2, R63, -c[0x0][0x20], RZ ;  /* 0x800008003f027a10 */ /* 0x000fe20007ffe0ff */
[----:B------:R-:W-:Y:S01]  /*a7f0*/  IMAD.MOV.U32 R61, RZ, RZ, R59 ;  /* 0x000000ffff3d7224 */ /* 0x000fe200078e003b */
[----:B------:R-:W-:-:S04]  /*a800*/  MOV R5, 0x0 ;  /* 0x0000000000057802 */ /* 0x000fc80000000f00 */
[----:B------:R1:W-:Y:S01]  /*a810*/  STL.64 [R2], R60 ;  /* 0x0000003c02007387 */ /* 0x0003e20000100a00 */
[----:B------:R-:W-:Y:S05]  /*a820*/  RET.REL.NODEC R4 `(_ZN7cutlass13device_kernelIN5flash19enable_sm80_to_sm89INS1_16FlashAttnBwdSm80INS1_25CollectiveMainloopBwdSm80ILi2ELi2EN4cute5tupleIJNS5_1CILi128EEES8_NS7_ILi64EEEEEENS_10bfloat16_tEfNS_4arch4Sm80ELb0ELb1ELb1ELb1ELb1ELb0ELb0ELb0ELi2ELi4ELi4ELi4ELb0EEENS1_21CollectiveEpilogueBwdISA_SB_SD_Li256ELb1ELb0ELi2EEENS1_19SingleTileSchedulerILb1ELb0ELb0ELi128EEEEEEEEEvNT_6ParamsE) ;  /* 0xffff57d004007950 */ /* 0x000fea0003c3ffff */
        .type           $_ZN7cutlass13device_kernelIN5flash19enable_sm80_to_sm89INS1_16FlashAttnBwdSm80INS1_25CollectiveMainloopBwdSm80ILi2ELi2EN4cute5tupleIJNS5_1CILi128EEES8_NS7_ILi64EEEEEENS_10bfloat16_tEfNS_4arch4Sm80ELb0ELb1ELb1ELb1ELb1ELb0ELb0ELb0ELi2ELi4ELi4ELi4ELb0EEENS1_21CollectiveEpilogueBwdISA_SB_SD_Li256ELb1ELb0ELi2EEENS1_19SingleTileSchedulerILb1ELb0ELb0ELi128EEEEEEEEEvNT_6ParamsE$_ZN4cute3eso3ESOILb1ELb0EJNS_6LayoutINS_5tupleIJNS3_IJNS_1CILi1EEES5_EEEEEENS3_IJNS3_IJS5_NS4_ILi0EEEEEEEEEEENS_10ViewEngineINS_8gmem_ptrIPKN7cutlass9uint128_tEEEEEEEC2ERKSB_RKSJ_,@function
        .size           $_ZN7cutlass13device_kernelIN5flash19enable_sm80_to_sm89INS1_16FlashAttnBwdSm80INS1_25CollectiveMainloopBwdSm80ILi2ELi2EN4cute5tupleIJNS5_1CILi128EEES8_NS7_ILi64EEEEEENS_10bfloat16_tEfNS_4arch4Sm80ELb0ELb1ELb1ELb1ELb1ELb0ELb0ELb0ELi2ELi4ELi4ELi4ELb0EEENS1_21CollectiveEpilogueBwdISA_SB_SD_Li256ELb1ELb0ELi2EEENS1_19SingleTileSchedulerILb1ELb0ELb0ELi128EEEEEEEEEvNT_6ParamsE$_ZN4cute3eso3ESOILb1ELb0EJNS_6LayoutINS_5tupleIJNS3_IJNS_1CILi1EEES5_EEEEEENS3_IJNS3_IJS5_NS4_ILi0EEEEEEEEEEENS_10ViewEngineINS_8gmem_ptrIPKN7cutlass9uint128_tEEEEEEEC2ERKSB_RKSJ_,($_ZN7cutlass13device_kernelIN5flash19enable_sm80_to_sm89INS1_16FlashAttnBwdSm80INS1_25CollectiveMainloopBwdSm80ILi2ELi2EN4cute5tupleIJNS5_1CILi128EEES8_NS7_ILi64EEEEEENS_10bfloat16_tEfNS_4arch4Sm80ELb0ELb1ELb1ELb1ELb1ELb0ELb0ELb0ELi2ELi4ELi4ELi4ELb0EEENS1_21CollectiveEpilogueBwdISA_SB_SD_Li256ELb1ELb0ELi2EEENS1_19SingleTileSchedulerILb1ELb0ELb0ELi128EEEEEEEEEvNT_6ParamsE$_ZN4cute3eso3ESOILb1ELb0EJNS_6LayoutINS_5tupleIJNS3_IJNS_1CILi1EEES5_EEEEEENS3_IJNS3_IJS5_NS4_ILi0EEEEEEEEEEENS_10ViewEngineINS_8smem_ptrIPN7cutlass9uint128_tEEEEEEEC2ERKSB_RKSI_ - $_ZN7cutlass13device_kernelIN5flash19enable_sm80_to_sm89INS1_16FlashAttnBwdSm80INS1_25CollectiveMainloopBwdSm80ILi2ELi2EN4cute5tupleIJNS5_1CILi128EEES8_NS7_ILi64EEEEEENS_10bfloat16_tEfNS_4arch4Sm80ELb0ELb1ELb1ELb1ELb1ELb0ELb0ELb0ELi2ELi4ELi4ELi4ELb0EEENS1_21CollectiveEpilogueBwdISA_SB_SD_Li256ELb1ELb0ELi2EEENS1_19SingleTileSchedulerILb1ELb0ELb0ELi128EEEEEEEEEvNT_6ParamsE$_ZN4cute3eso3ESOILb1ELb0EJNS_6LayoutINS_5tupleIJNS3_IJNS_1CILi1EEES5_EEEEEENS3_IJNS3_IJS5_NS4_ILi0EEEEEEEEEEENS_10ViewEngineINS_8gmem_ptrIPKN7cutlass9uint128_tEEEEEEEC2ERKSB_RKSJ_)
$_ZN7cutlass13device_kernelIN5flash19enable_sm80_to_sm89INS1_16FlashAttnBwdSm80INS1_25CollectiveMainloopBwdSm80ILi2ELi2EN4cute5tupleIJNS5_1CILi128EEES8_NS7_ILi64EEEEEENS_10bfloat16_tEfNS_4arch4Sm80ELb0ELb1ELb1ELb1ELb1ELb0ELb0ELb0ELi2ELi4ELi4ELi4ELb0EEENS1_21CollectiveEpilogueBwdISA_SB_SD_Li256ELb1ELb0ELi2EEENS1_19SingleTileSchedulerILb1ELb0ELb0ELi128EEEEEEEEEvNT_6ParamsE$_ZN4cute3eso3ESOILb1ELb0EJNS_6LayoutINS_5tupleIJNS3_IJNS_1CILi1EEES5_EEEEEENS3_IJNS3_IJS5_NS4_ILi0EEEEEEEEEEENS_10ViewEngineINS_8gmem_ptrIPKN7cutlass9uint128_tEEEEEEEC2ERKSB_RKSJ_:
[----:B------:R-:W-:Y:S02]  /*a830*/  IADD3 R4, R13, -c[0x0][0x20], RZ ;  /* 0x800008000d047a10 */ /* 0x000fe40007ffe0ff */
[----:B------:R-:W-:-:S03]  /*a840*/  MOV R11, 0x0 ;  /* 0x00000000000b7802 */ /* 0x000fc60000000f00 */
[----:B------:R1:W-:Y:S01]  /*a850*/  STL.64 [R4], R2 ;  /* 0x0000000204007387 */ /* 0x0003e20000100a00 */
[----:B------:R-:W-:Y:S05]  /*a860*/  RET.REL.NODEC R10 `(_ZN7cutlass13device_kernelIN5flash19enable_sm80_to_sm89INS1_16FlashAttnBwdSm80INS1_25CollectiveMainloopBwdSm80ILi2ELi2EN4cute5tupleIJNS5_1CILi128EEES8_NS7_ILi64EEEEEENS_10bfloat16_tEfNS_4arch4Sm80ELb0ELb1ELb1ELb1ELb1ELb0ELb0ELb0ELi2ELi4ELi4ELi4ELb0EEENS1_21CollectiveEpilogueBwdISA_SB_SD_Li256ELb1ELb0ELi2EEENS1_19SingleTileSchedulerILb1ELb0ELb0ELi128EEEEEEEEEvNT_6ParamsE) ;  /* 0xffff57900a007950 */ /* 0x000fea0003c3ffff */
        .type           $_ZN7cutlass13device_kernelIN5flash19enable_sm80_to_sm89INS1_16FlashAttnBwdSm80INS1_25CollectiveMainloopBwdSm80ILi2ELi2EN4cute5tupleIJNS5_1CILi128EEES8_NS7_ILi64EEEEEENS_10bfloat16_tEfNS_4arch4Sm80ELb0ELb1ELb1ELb1ELb1ELb0ELb0ELb0ELi2ELi4ELi4ELi4ELb0EEENS1_21CollectiveEpilogueBwdISA_SB_SD_Li256ELb1ELb0ELi2EEENS1_19SingleTileSchedulerILb1ELb0ELb0ELi128EEEEEEEEEvNT_6ParamsE$_ZN4cute3eso3ESOILb1ELb0EJNS_6LayoutINS_5tupleIJNS3_IJNS_1CILi1EEES5_EEEEEENS3_IJNS3_IJS5_NS4_ILi0EEEEEEEEEEENS_10ViewEngineINS_8smem_ptrIPN7cutlass9uint128_tEEEEEEEC2ERKSB_RKSI_,@function
        .size           $_ZN7cutlass13device_kernelIN5flash19enable_sm80_to_sm89INS1_16FlashAttnBwdSm80INS1_25CollectiveMainloopBwdSm80ILi2ELi2EN4cute5tupleIJNS5_1CILi128EEES8_NS7_ILi64EEEEEENS_10bfloat16_tEfNS_4arch4Sm80ELb0ELb1ELb1ELb1ELb1ELb0ELb0ELb0ELi2ELi4ELi4ELi4ELb0EEENS1_21CollectiveEpilogueBwdISA_SB_SD_Li256ELb1ELb0ELi2EEENS1_19SingleTileSchedulerILb1ELb0ELb0ELi128EEEEEEEEEvNT_6ParamsE$_ZN4cute3eso3ESOILb1ELb0EJNS_6LayoutINS_5tupleIJNS3_IJNS_1CILi1EEES5_EEEEEENS3_IJNS3_IJS5_NS4_ILi0EEEEEEEEEEENS_10ViewEngineINS_8smem_ptrIPN7cutlass9uint128_tEEEEEEEC2ERKSB_RKSI_,($_ZN7cutlass13device_kernelIN5flash19enable_sm80_to_sm89INS1_16FlashAttnBwdSm80INS1_25CollectiveMainloopBwdSm80ILi2ELi2EN4cute5tupleIJNS5_1CILi128EEES8_NS7_ILi64EEEEEENS_10bfloat16_tEfNS_4arch4Sm80ELb0ELb1ELb1ELb1ELb1ELb0ELb0ELb0ELi2ELi4ELi4ELi4ELb0EEENS1_21CollectiveEpilogueBwdISA_SB_SD_Li256ELb1ELb0ELi2EEENS1_19SingleTileSchedulerILb1ELb0ELb0ELi128EEEEEEEEEvNT_6ParamsE$_ZN4cute3eso3ESOILb1ELb0EJNS_6LayoutINS_5tupleIJNS3_IJNS_1CILi1EEES5_EEENS4_ILi32EEEEEENS3_IJNS3_IJNS4_ILi0EEES9_EEENS4_ILi256EEEEEEEENS_10ViewEngineINS_8gmem_ptrIPfEEEEEEC2ERKSD_RKSI_ - $_ZN7cutlass13device_kernelIN5flash19enable_sm80_to_sm89INS1_16FlashAttnBwdSm80INS1_25CollectiveMainloopBwdSm80ILi2ELi2EN4cute5tupleIJNS5_1CILi128EEES8_NS7_ILi64EEEEEENS_10bfloat16_tEfNS_4arch4Sm80ELb0ELb1ELb1ELb1ELb1ELb0ELb0ELb0ELi2ELi4ELi4ELi4ELb0EEENS1_21CollectiveEpilogueBwdISA_SB_SD_Li256ELb1ELb0ELi2EEENS1_19SingleTileSchedulerILb1ELb0ELb0ELi128EEEEEEEEEvNT_6ParamsE$_ZN4cute3eso3ESOILb1ELb0EJNS_6LayoutINS_5tupleIJNS3_IJNS_1CILi1EEES5_EEEEEENS3_IJNS3_IJS5_NS4_ILi0EEEEEEEEEEENS_10ViewEngineINS_8smem_ptrIPN7cutlass9uint128_tEEEEEEEC2ERKSB_RKSI_)
$_ZN7cutlass13device_kernelIN5flash19enable_sm80_to_sm89INS1_16FlashAttnBwdSm80INS1_25CollectiveMainloopBwdSm80ILi2ELi2EN4cute5tupleIJNS5_1CILi128EEES8_NS7_ILi64EEEEEENS_10bfloat16_tEfNS_4arch4Sm80ELb0ELb1ELb1ELb1ELb1ELb0ELb0ELb0ELi2ELi4ELi4ELi4ELb0EEENS1_21CollectiveEpilogueBwdISA_SB_SD_Li256ELb1ELb0ELi2EEENS1_19SingleTileSchedulerILb1ELb0ELb0ELi128EEEEEEEEEvNT_6ParamsE$_ZN4cute3eso3ESOILb1ELb0EJNS_6LayoutINS_5tupleIJNS3_IJNS_1CILi1EEES5_EEEEEENS3_IJNS3_IJS5_NS4_ILi0EEEEEEEEEEENS_10ViewEngineINS_8smem_ptrIPN7cutlass9uint128_tEEEEEEEC2ERKSB_RKSI_:
[----:B------:R-:W-:Y:S02]  /*a870*/  IADD3 R6, R6, -c[0x0][0x20], RZ ;  /* 0x8000080006067a10 */ /* 0x000fe40007ffe0ff */
[----:B------:R-:W-:-:S03]  /*a880*/  MOV R9, 0x0 ;  /* 0x0000000000097802 */ /* 0x000fc60000000f00 */
[----:B------:R1:W-:Y:S01]  /*a890*/  STL.64 [R6], R2 ;  /* 0x0000000206007387 */ /* 0x0003e20000100a00 */
[----:B------:R-:W-:Y:S05]  /*a8a0*/  RET.REL.NODEC R8 `(_ZN7cutlass13device_kernelIN5flash19enable_sm80_to_sm89INS1_16FlashAttnBwdSm80INS1_25CollectiveMainloopBwdSm80ILi2ELi2EN4cute5tupleIJNS5_1CILi128EEES8_NS7_ILi64EEEEEENS_10bfloat16_tEfNS_4arch4Sm80ELb0ELb1ELb1ELb1ELb1ELb0ELb0ELb0ELi2ELi4ELi4ELi4ELb0EEENS1_21CollectiveEpilogueBwdISA_SB_SD_Li256ELb1ELb0ELi2EEENS1_19SingleTileSchedulerILb1ELb0ELb0ELi128EEEEEEEEEvNT_6ParamsE) ;  /* 0xffff575008007950 */ /* 0x000fea0003c3ffff */
        .type           $_ZN7cutlass13device_kernelIN5flash19enable_sm80_to_sm89INS1_16FlashAttnBwdSm80INS1_25CollectiveMainloopBwdSm80ILi2ELi2EN4cute5tupleIJNS5_1CILi128EEES8_NS7_ILi64EEEEEENS_10bfloat16_tEfNS_4arch4Sm80ELb0ELb1ELb1ELb1ELb1ELb0ELb0ELb0ELi2ELi4ELi4ELi4ELb0EEENS1_21CollectiveEpilogueBwdISA_SB_SD_Li256ELb1ELb0ELi2EEENS1_19SingleTileSchedulerILb1ELb0ELb0ELi128EEEEEEEEEvNT_6ParamsE$_ZN4cute3eso3ESOILb1ELb0EJNS_6LayoutINS_5tupleIJNS3_IJNS_1CILi1EEES5_EEENS4_ILi32EEEEEENS3_IJNS3_IJNS4_ILi0EEES9_EEENS4_ILi256EEEEEEEENS_10ViewEngineINS_8gmem_ptrIPfEEEEEEC2ERKSD_RKSI_,@function
        .size           $_ZN7cutlass13device_kernelIN5flash19enable_sm80_to_sm89INS1_16FlashAttnBwdSm80INS1_25CollectiveMainloopBwdSm80ILi2ELi2EN4cute5tupleIJNS5_1CILi128EEES8_NS7_ILi64EEEEEENS_10bfloat16_tEfNS_4arch4Sm80ELb0ELb1ELb1ELb1ELb1ELb0ELb0ELb0ELi2ELi4ELi4ELi4ELb0EEENS1_21CollectiveEpilogueBwdISA_SB_SD_Li256ELb1ELb0ELi2EEENS1_19SingleTileSchedulerILb1ELb0ELb0ELi128EEEEEEEEEvNT_6ParamsE$_ZN4cute3eso3ESOILb1ELb0EJNS_6LayoutINS_5tupleIJNS3_IJNS_1CILi1EEES5_EEENS4_ILi32EEEEEENS3_IJNS3_IJNS4_ILi0EEES9_EEENS4_ILi256EEEEEEEENS_10ViewEngineINS_8gmem_ptrIPfEEEEEEC2ERKSD_RKSI_,($_ZN7cutlass13device_kernelIN5flash19enable_sm80_to_sm89INS1_16FlashAttnBwdSm80INS1_25CollectiveMainloopBwdSm80ILi2ELi2EN4cute5tupleIJNS5_1CILi128EEES8_NS7_ILi64EEEEEENS_10bfloat16_tEfNS_4arch4Sm80ELb0ELb1ELb1ELb1ELb1ELb0ELb0ELb0ELi2ELi4ELi4ELi4ELb0EEENS1_21CollectiveEpilogueBwdISA_SB_SD_Li256ELb1ELb0ELi2EEENS1_19SingleTileSchedulerILb1ELb0ELb0ELi128EEEEEEEEEvNT_6ParamsE$_ZN4cute3eso3ESOILb1ELb0EJNS_6LayoutINS_5tupleIJNS3_IJNS_1CILi1EEES5_EEENS4_ILi32EEEEEENS3_IJNS3_IJNS4_ILi0EEES9_EEENS4_ILi256EEEEEEEEiEEC2ERKSD_RKi - $_ZN7cutlass13device_kernelIN5flash19enable_sm80_to_sm89INS1_16FlashAttnBwdSm80INS1_25CollectiveMainloopBwdSm80ILi2ELi2EN4cute5tupleIJNS5_1CILi128EEES8_NS7_ILi64EEEEEENS_10bfloat16_tEfNS_4arch4Sm80ELb0ELb1ELb1ELb1ELb1ELb0ELb0ELb0ELi2ELi4ELi4ELi4ELb0EEENS1_21CollectiveEpilogueBwdISA_SB_SD_Li256ELb1ELb0ELi2EEENS1_19SingleTileSchedulerILb1ELb0ELb0ELi128EEEEEEEEEvNT_6ParamsE$_ZN4cute3eso3ESOILb1ELb0EJNS_6LayoutINS_5tupleIJNS3_IJNS_1CILi1EEES5_EEENS4_ILi32EEEEEENS3_IJNS3_IJNS4_ILi0EEES9_EEENS4_ILi256EEEEEEEENS_10ViewEngineINS_8gmem_ptrIPfEEEEEEC2ERKSD_RKSI_)
$_ZN7cutlass13device_kernelIN5flash19enable_sm80_to_sm89INS1_16FlashAttnBwdSm80INS1_25CollectiveMainloopBwdSm80ILi2ELi2EN4cute5tupleIJNS5_1CILi128EEES8_NS7_ILi64EEEEEENS_10bfloat16_tEfNS_4arch4Sm80ELb0ELb1ELb1ELb1ELb1ELb0ELb0ELb0ELi2ELi4ELi4ELi4ELb0EEENS1_21CollectiveEpilogueBwdISA_SB_SD_Li256ELb1ELb0ELi2EEENS1_19SingleTileSchedulerILb1ELb0ELb0ELi128EEEEEEEEEvNT_6ParamsE$_ZN4cute3eso3ESOILb1ELb0EJNS_6LayoutINS_5tupleIJNS3_IJNS_1CILi1EEES5_EEENS4_ILi32EEEEEENS3_IJNS3_IJNS4_ILi0EEES9_EEENS4_ILi256EEEEEEEENS_10ViewEngineINS_8gmem_ptrIPfEEEEEEC2ERKSD_RKSI_:
[----:B------:R-:W-:Y:S02]  /*a8b0*/  IADD3 R63, R63, -c[0x0][0x20], RZ ;  /* 0x800008003f3f7a10 */ /* 0x000fe40007ffe0ff */
[----:B------:R-:W-:-:S03]  /*a8c0*/  MOV R5, 0x0 ;  /* 0x0000000000057802 */ /* 0x000fc60000000f00 */
[----:B------:R1:W-:Y:S01]  /*a8d0*/  STL.64 [R63], R2 ;  /* 0x000000023f007387 */ /* 0x0003e20000100a00 */
[----:B------:R-:W-:Y:S05]  /*a8e0*/  RET.REL.NODEC R4 `(_ZN7cutlass13device_kernelIN5flash19enable_sm80_to_sm89INS1_16FlashAttnBwdSm80INS1_25CollectiveMainloopBwdSm80ILi2ELi2EN4cute5tupleIJNS5_1CILi128EEES8_NS7_ILi64EEEEEENS_10bfloat16_tEfNS_4arch4Sm80ELb0ELb1ELb1ELb1ELb1ELb0ELb0ELb0ELi2ELi4ELi4ELi4ELb0EEENS1_21CollectiveEpilogueBwdISA_SB_SD_Li256ELb1ELb0ELi2EEENS1_19SingleTileSchedulerILb1ELb0ELb0ELi128EEEEEEEEEvNT_6ParamsE) ;  /* 0xffff571004007950 */ /* 0x000fea0003c3ffff */
        .type           $_ZN7cutlass13device_kernelIN5flash19enable_sm80_to_sm89INS1_16FlashAttnBwdSm80INS1_25CollectiveMainloopBwdSm80ILi2ELi2EN4cute5tupleIJNS5_1CILi128EEES8_NS7_ILi64EEEEEENS_10bfloat16_tEfNS_4arch4Sm80ELb0ELb1ELb1ELb1ELb1ELb0ELb0ELb0ELi2ELi4ELi4ELi4ELb0EEENS1_21CollectiveEpilogueBwdISA_SB_SD_Li256ELb1ELb0ELi2EEENS1_19SingleTileSchedulerILb1ELb0ELb0ELi128EEEEEEEEEvNT_6ParamsE$_ZN4cute3eso3ESOILb1ELb0EJNS_6LayoutINS_5tupleIJNS3_IJNS_1CILi1EEES5_EEENS4_ILi32EEEEEENS3_IJNS3_IJNS4_ILi0EEES9_EEENS4_ILi256EEEEEEEEiEEC2ERKSD_RKi,@function
        .size           $_ZN7cutlass13device_kernelIN5flash19enable_sm80_to_sm89INS1_16FlashAttnBwdSm80INS1_25CollectiveMainloopBwdSm80ILi2ELi2EN4cute5tupleIJNS5_1CILi128EEES8_NS7_ILi64EEEEEENS_10bfloat16_tEfNS_4arch4Sm80ELb0ELb1ELb1ELb1ELb1ELb0ELb0ELb0ELi2ELi4ELi4ELi4ELb0EEENS1_21CollectiveEpilogueBwdISA_SB_SD_Li256ELb1ELb0ELi2EEENS1_19SingleTileSchedulerILb1ELb0ELb0ELi128EEEEEEEEEvNT_6ParamsE$_ZN4cute3eso3ESOILb1ELb0EJNS_6LayoutINS_5tupleIJNS3_IJNS_1CILi1EEES5_EEENS4_ILi32EEEEEENS3_IJNS3_IJNS4_ILi0EEES9_EEENS4_ILi256EEEEEEEEiEEC2ERKSD_RKi,($_ZN7cutlass13device_kernelIN5flash19enable_sm80_to_sm89INS1_16FlashAttnBwdSm80INS1_25CollectiveMainloopBwdSm80ILi2ELi2EN4cute5tupleIJNS5_1CILi128EEES8_NS7_ILi64EEEEEENS_10bfloat16_tEfNS_4arch4Sm80ELb0ELb1ELb1ELb1ELb1ELb0ELb0ELb0ELi2ELi4ELi4ELi4ELb0EEENS1_21CollectiveEpilogueBwdISA_SB_SD_Li256ELb1ELb0ELi2EEENS1_19SingleTileSchedulerILb1ELb0ELb0ELi128EEEEEEEEEvNT_6ParamsE$_ZN4cute3eso3ESOILb1ELb0EJNS_6LayoutINS_5tupleIJNS3_IJNS_1CILi2EEES5_EEEEEENS3_IJNS3_IJNS4_ILi1EEES5_EEEEEEEENS_10ViewEngineIPKfEEEEC2ERKSB_RKSF_ - $_ZN7cutlass13device_kernelIN5flash19enable_sm80_to_sm89INS1_16FlashAttnBwdSm80INS1_25CollectiveMainloopBwdSm80ILi2ELi2EN4cute5tupleIJNS5_1CILi128EEES8_NS7_ILi64EEEEEENS_10bfloat16_tEfNS_4arch4Sm80ELb0ELb1ELb1ELb1ELb1ELb0ELb0ELb0ELi2ELi4ELi4ELi4ELb0EEENS1_21CollectiveEpilogueBwdISA_SB_SD_Li256ELb1ELb0ELi2EEENS1_19SingleTileSchedulerILb1ELb0ELb0ELi128EEEEEEEEEvNT_6ParamsE$_ZN4cute3eso3ESOILb1ELb0EJNS_6LayoutINS_5tupleIJNS3_IJNS_1CILi1EEES5_EEENS4_ILi32EEEEEENS3_IJNS3_IJNS4_ILi0EEES9_EEENS4_ILi256EEEEEEEEiEEC2ERKSD_RKi)
$_ZN7cutlass13device_kernelIN5flash19enable_sm80_to_sm89INS1_16FlashAttnBwdSm80INS1_25CollectiveMainloopBwdSm80ILi2ELi2EN4cute5tupleIJNS5_1CILi128EEES8_NS7_ILi64EEEEEENS_10bfloat16_tEfNS_4arch4Sm80ELb0ELb1ELb1ELb1ELb1ELb0ELb0ELb0ELi2ELi4ELi4ELi4ELb0EEENS1_21CollectiveEpilogueBwdISA_SB_SD_Li256ELb1ELb0ELi2EEENS1_19SingleTileSchedulerILb1ELb0ELb0ELi128EEEEEEEEEvNT_6ParamsE$_ZN4cute3eso3ESOILb1ELb0EJNS_6LayoutINS_5tupleIJNS3_IJNS_1CILi1EEES5_EEENS4_ILi32EEEEEENS3_IJNS3_IJNS4_ILi0EEES9_EEENS4_ILi256EEEEEEEEiEEC2ERKSD_RKi:
[----:B------:R-:W-:Y:S02]  /*a8f0*/  IADD3 R2, R63, -c[0x0][0x20], RZ ;  /* 0x800008003f027a10 */ /* 0x000fe40007ffe0ff */
[----:B------:R-:W-:-:S03]  /*a900*/  MOV R9, 0x0 ;  /* 0x0000000000097802 */ /* 0x000fc60000000f00 */
[----:B------:R1:W-:Y:S01]  /*a910*/  STL [R2], R3 ;  /* 0x0000000302007387 */ /* 0x0003e20000100800 */
[----:B------:R-:W-:Y:S05]  /*a920*/  RET.REL.NODEC R8 `(_ZN7cutlass13device_kernelIN5flash19enable_sm80_to_sm89INS1_16FlashAttnBwdSm80INS1_25CollectiveMainloopBwdSm80ILi2ELi2EN4cute5tupleIJNS5_1CILi128EEES8_NS7_ILi64EEEEEENS_10bfloat16_tEfNS_4arch4Sm80ELb0ELb1ELb1ELb1ELb1ELb0ELb0ELb0ELi2ELi4ELi4ELi4ELb0EEENS1_21CollectiveEpilogueBwdISA_SB_SD_Li256ELb1ELb0ELi2EEENS1_19SingleTileSchedulerILb1ELb0ELb0ELi128EEEEEEEEEvNT_6ParamsE) ;  /* 0xffff56d008007950 */ /* 0x000fea0003c3ffff */
        .type           $_ZN7cutlass13device_kernelIN5flash19enable_sm80_to_sm89INS1_16FlashAttnBwdSm80INS1_25CollectiveMainloopBwdSm80ILi2ELi2EN4cute5tupleIJNS5_1CILi128EEES8_NS7_ILi64EEEEEENS_10bfloat16_tEfNS_4arch4Sm80ELb0ELb1ELb1ELb1ELb1ELb0ELb0ELb0ELi2ELi4ELi4ELi4ELb0EEENS1_21CollectiveEpilogueBwdISA_SB_SD_Li256ELb1ELb0ELi2EEENS1_19SingleTileSchedulerILb1ELb0ELb0ELi128EEEEEEEEEvNT_6ParamsE$_ZN4cute3eso3ESOILb1ELb0EJNS_6LayoutINS_5tupleIJNS3_IJNS_1CILi2EEES5_EEEEEENS3_IJNS3_IJNS4_ILi1EEES5_EEEEEEEENS_10ViewEngineIPKfEEEEC2ERKSB_RKSF_,@function
        .size           $_ZN7cutlass13device_kernelIN5flash19enable_sm80_to_sm89INS1_16FlashAttnBwdSm80INS1_25CollectiveMainloopBwdSm80ILi2ELi2EN4cute5tupleIJNS5_1CILi128EEES8_NS7_ILi64EEEEEENS_10bfloat16_tEfNS_4arch4Sm80ELb0ELb1ELb1ELb1ELb1ELb0ELb0ELb0ELi2ELi4ELi4ELi4ELb0EEENS1_21CollectiveEpilogueBwdISA_SB_SD_Li256ELb1ELb0ELi2EEENS1_19SingleTileSchedulerILb1ELb0ELb0ELi128EEEEEEEEEvNT_6ParamsE$_ZN4cute3eso3ESOILb1ELb0EJNS_6LayoutINS_5tupleIJNS3_IJNS_1CILi2EEES5_EEEEEENS3_IJNS3_IJNS4_ILi1EEES5_EEEEEEEENS_10ViewEngineIPKfEEEEC2ERKSB_RKSF_,($_ZN7cutlass13device_kernelIN5flash19enable_sm80_to_sm89INS1_16FlashAttnBwdSm80INS1_25CollectiveMainloopBwdSm80ILi2ELi2EN4cute5tupleIJNS5_1CILi128EEES8_NS7_ILi64EEEEEENS_10bfloat16_tEfNS_4arch4Sm80ELb0ELb1ELb1ELb1ELb1ELb0ELb0ELb0ELi2ELi4ELi4ELi4ELb0EEENS1_21CollectiveEpilogueBwdISA_SB_SD_Li256ELb1ELb0ELi2EEENS1_19SingleTileSchedulerILb1ELb0ELb0ELi128EEEEEEEEEvNT_6ParamsE$_ZN4cute3eso3ESOILb1ELb0EJNS_6LayoutINS_5tupleIJNS3_IJNS_1CILi2EEES5_EEEEEENS3_IJNS3_IJNS4_ILi1EEES5_EEEEEEEENS_10ViewEngineIPN7cutlass10bfloat16_tEEEEEC2ERKSB_RKSG_ - $_ZN7cutlass13device_kernelIN5flash19enable_sm80_to_sm89INS1_16FlashAttnBwdSm80INS1_25CollectiveMainloopBwdSm80ILi2ELi2EN4cute5tupleIJNS5_1CILi128EEES8_NS7_ILi64EEEEEENS_10bfloat16_tEfNS_4arch4Sm80ELb0ELb1ELb1ELb1ELb1ELb0ELb0ELb0ELi2ELi4ELi4ELi4ELb0EEENS1_21CollectiveEpilogueBwdISA_SB_SD_Li256ELb1ELb0ELi2EEENS1_19SingleTileSchedulerILb1ELb0ELb0ELi128EEEEEEEEEvNT_6ParamsE$_ZN4cute3eso3ESOILb1ELb0EJNS_6LayoutINS_5tupleIJNS3_IJNS_1CILi2EEES5_EEEEEENS3_IJNS3_IJNS4_ILi1EEES5_EEEEEEEENS_10ViewEngineIPKfEEEEC2ERKSB_RKSF_)
$_ZN7cutlass13device_kernelIN5flash19enable_sm80_to_sm89INS1_16FlashAttnBwdSm80INS1_25CollectiveMainloopBwdSm80ILi2ELi2EN4cute5tupleIJNS5_1CILi128EEES8_NS7_ILi64EEEEEENS_10bfloat16_tEfNS_4arch4Sm80ELb0ELb1ELb1ELb1ELb1ELb0ELb0ELb0ELi2ELi4ELi4ELi4ELb0EEENS1_21CollectiveEpilogueBwdISA_SB_SD_Li256ELb1ELb0ELi2EEENS1_19SingleTileSchedulerILb1ELb0ELb0ELi128EEEEEEEEEvNT_6ParamsE$_ZN4cute3eso3ESOILb1ELb0EJNS_6LayoutINS_5tupleIJNS3_IJNS_1CILi2EEES5_EEEEEENS3_IJNS3_IJNS4_ILi1EEES5_EEEEEEEENS_10ViewEngineIPKfEEEEC2ERKSB_RKSF_:
[----:B------:R-:W-:Y:S01]  /*a930*/  IADD3 R2, R2, -c[0x0][0x20], RZ ;  /* 0x8000080002027a10 */ /* 0x000fe20007ffe0ff */
[----:B------:R-:W-:Y:S01]  /*a940*/  IMAD.MOV.U32 R7, RZ, RZ, R3 ;  /* 0x000000ffff077224 */ /* 0x000fe200078e0003 */
[----:B------:R-:W-:-:S04]  /*a950*/  MOV R5, 0x0 ;  /* 0x0000000000057802 */ /* 0x000fc80000000f00 */
[----:B------:R1:W-:Y:S01]  /*a960*/  STL.64 [R2], R6 ;  /* 0x0000000602007387 */ /* 0x0003e20000100a00 */
[----:B------:R-:W-:Y:S05]  /*a970*/  RET.REL.NODEC R4 `(_ZN7cutlass13device_kernelIN5flash19enable_sm80_to_sm89INS1_16FlashAttnBwdSm80INS1_25CollectiveMainloopBwdSm80ILi2ELi2EN4cute5tupleIJNS5_1CILi128EEES8_NS7_ILi64EEEEEENS_10bfloat16_tEfNS_4arch4Sm80ELb0ELb1ELb1ELb1ELb1ELb0ELb0ELb0ELi2ELi4ELi4ELi4ELb0EEENS1_21CollectiveEpilogueBwdISA_SB_SD_Li256ELb1ELb0ELi2EEENS1_19SingleTileSchedulerILb1ELb0ELb0ELi128EEEEEEEEEvNT_6ParamsE) ;  /* 0xffff568004007950 */ /* 0x000fea0003c3ffff */
        .type           $_ZN7cutlass13device_kernelIN5flash19enable_sm80_to_sm89INS1_16FlashAttnBwdSm80INS1_25CollectiveMainloopBwdSm80ILi2ELi2EN4cute5tupleIJNS5_1CILi128EEES8_NS7_ILi64EEEEEENS_10bfloat16_tEfNS_4arch4Sm80ELb0ELb1ELb1ELb1ELb1ELb0ELb0ELb0ELi2ELi4ELi4ELi4ELb0EEENS1_21CollectiveEpilogueBwdISA_SB_SD_Li256ELb1ELb0ELi2EEENS1_19SingleTileSchedulerILb1ELb0ELb0ELi128EEEEEEEEEvNT_6ParamsE$_ZN4cute3eso3ESOILb1ELb0EJNS_6LayoutINS_5tupleIJNS3_IJNS_1CILi2EEES5_EEEEEENS3_IJNS3_IJNS4_ILi1EEES5_EEEEEEEENS_10ViewEngineIPN7cutlass10bfloat16_tEEEEEC2ERKSB_RKSG_,@function
        .size           $_ZN7cutlass13device_kernelIN5flash19enable_sm80_to_sm89INS1_16FlashAttnBwdSm80INS1_25CollectiveMainloopBwdSm80ILi2ELi2EN4cute5tupleIJNS5_1CILi128EEES8_NS7_ILi64EEEEEENS_10bfloat16_tEfNS_4arch4Sm80ELb0ELb1ELb1ELb1ELb1ELb0ELb0ELb0ELi2ELi4ELi4ELi4ELb0EEENS1_21CollectiveEpilogueBwdISA_SB_SD_Li256ELb1ELb0ELi2EEENS1_19SingleTileSchedulerILb1ELb0ELb0ELi128EEEEEEEEEvNT_6ParamsE$_ZN4cute3eso3ESOILb1ELb0EJNS_6LayoutINS_5tupleIJNS3_IJNS_1CILi2EEES5_EEEEEENS3_IJNS3_IJNS4_ILi1EEES5_EEEEEEEENS_10ViewEngineIPN7cutlass10bfloat16_tEEEEEC2ERKSB_RKSG_,($_ZN7cutlass13device_kernelIN5flash19enable_sm80_to_sm89INS1_16FlashAttnBwdSm80INS1_25CollectiveMainloopBwdSm80ILi2ELi2EN4cute5tupleIJNS5_1CILi128EEES8_NS7_ILi64EEEEEENS_10bfloat16_tEfNS_4arch4Sm80ELb0ELb1ELb1ELb1ELb1ELb0ELb0ELb0ELi2ELi4ELi4ELi4ELb0EEENS1_21CollectiveEpilogueBwdISA_SB_SD_Li256ELb1ELb0ELi2EEENS1_19SingleTileSchedulerILb1ELb0ELb0ELi128EEEEEEEEEvNT_6ParamsE$_ZN4cute3eso3ESOILb1ELb0EJNS_6LayoutINS_5tupleIJNS3_IJNS_1CILi2EEES5_EEEEEENS3_IJNS3_IJNS4_ILi1EEES5_EEEEEEEENS_10ViewEngineIPfEEEEC2ERKSB_RKSE_ - $_ZN7cutlass13device_kernelIN5flash19enable_sm80_to_sm89INS1_16FlashAttnBwdSm80INS1_25CollectiveMainloopBwdSm80ILi2ELi2EN4cute5tupleIJNS5_1CILi128EEES8_NS7_ILi64EEEEEENS_10bfloat16_tEfNS_4arch4Sm80ELb0ELb1ELb1ELb1ELb1ELb0ELb0ELb0ELi2ELi4ELi4ELi4ELb0EEENS1_21CollectiveEpilogueBwdISA_SB_SD_Li256ELb1ELb0ELi2EEENS1_19SingleTileSchedulerILb1ELb0ELb0ELi128EEEEEEEEEvNT_6ParamsE$_ZN4cute3eso3ESOILb1ELb0EJNS_6LayoutINS_5tupleIJNS3_IJNS_1CILi2EEES5_EEEEEENS3_IJNS3_IJNS4_ILi1EEES5_EEEEEEEENS_10ViewEngineIPN7cutlass10bfloat16_tEEEEEC2ERKSB_RKSG_)
$_ZN7cutlass13device_kernelIN5flash19enable_sm80_to_sm89INS1_16FlashAttnBwdSm80INS1_25CollectiveMainloopBwdSm80ILi2ELi2EN4cute5tupleIJNS5_1CILi128EEES8_NS7_ILi64EEEEEENS_10bfloat16_tEfNS_4arch4Sm80ELb0ELb1ELb1ELb1ELb1ELb0ELb0ELb0ELi2ELi4ELi4ELi4ELb0EEENS1_21CollectiveEpilogueBwdISA_SB_SD_Li256ELb1ELb0ELi2EEENS1_19SingleTileSchedulerILb1ELb0ELb0ELi128EEEEEEEEEvNT_6ParamsE$_ZN4cute3eso3ESOILb1ELb0EJNS_6LayoutINS_5tupleIJNS3_IJNS_1CILi2EEES5_EEEEEENS3_IJNS3_IJNS4_ILi1EEES5_EEEEEEEENS_10ViewEngineIPN7cutlass10bfloat16_tEEEEEC2ERKSB_RKSG_:
[----:B------:R-:W-:Y:S01]  /*a980*/  IADD3 R2, R70, -c[0x0][0x20], RZ ;  /* 0x8000080046027a10 */ /* 0x000fe20007ffe0ff */
[----:B------:R-:W-:Y:S01]  /*a990*/  IMAD.MOV.U32 R7, RZ, RZ, R3 ;  /* 0x000000ffff077224 */ /* 0x000fe200078e0003 */
[----:B------:R-:W-:-:S04]  /*a9a0*/  MOV R5, 0x0 ;  /* 0x0000000000057802 */ /* 0x000fc80000000f00 */
[----:B------:R1:W-:Y:S01]  /*a9b0*/  STL.64 [R2], R6 ;  /* 0x0000000602007387 */ /* 0x0003e20000100a00 */
[----:B------:R-:W-:Y:S05]  /*a9c0*/  RET.REL.NODEC R4 `(_ZN7cutlass13device_kernelIN5flash19enable_sm80_to_sm89INS1_16FlashAttnBwdSm80INS1_25CollectiveMainloopBwdSm80ILi2ELi2EN4cute5tupleIJNS5_1CILi128EEES8_NS7_ILi64EEEEEENS_10bfloat16_tEfNS_4arch4Sm80ELb0ELb1ELb1ELb1ELb1ELb0ELb0ELb0ELi2ELi4ELi4ELi4ELb0EEENS1_21CollectiveEpilogueBwdISA_SB_SD_Li256ELb1ELb0ELi2EEENS1_19SingleTileSchedulerILb1ELb0ELb0ELi128EEEEEEEEEvNT_6ParamsE) ;  /* 0xffff563004007950 */ /* 0x000fea0003c3ffff */
        .type           $_ZN7cutlass13device_kernelIN5flash19enable_sm80_to_sm89INS1_16FlashAttnBwdSm80INS1_25CollectiveMainloopBwdSm80ILi2ELi2EN4cute5tupleIJNS5_1CILi128EEES8_NS7_ILi64EEEEEENS_10bfloat16_tEfNS_4arch4Sm80ELb0ELb1ELb1ELb1ELb1ELb0ELb0ELb0ELi2ELi4ELi4ELi4ELb0EEENS1_21CollectiveEpilogueBwdISA_SB_SD_Li256ELb1ELb0ELi2EEENS1_19SingleTileSchedulerILb1ELb0ELb0ELi128EEEEEEEEEvNT_6ParamsE$_ZN4cute3eso3ESOILb1ELb0EJNS_6LayoutINS_5tupleIJNS3_IJNS_1CILi2EEES5_EEEEEENS3_IJNS3_IJNS4_ILi1EEES5_EEEEEEEENS_10ViewEngineIPfEEEEC2ERKSB_RKSE_,@function
        .size           $_ZN7cutlass13device_kernelIN5flash19enable_sm80_to_sm89INS1_16FlashAttnBwdSm80INS1_25CollectiveMainloopBwdSm80ILi2ELi2EN4cute5tupleIJNS5_1CILi128EEES8_NS7_ILi64EEEEEENS_10bfloat16_tEfNS_4arch4Sm80ELb0ELb1ELb1ELb1ELb1ELb0ELb0ELb0ELi2ELi4ELi4ELi4ELb0EEENS1_21CollectiveEpilogueBwdISA_SB_SD_Li256ELb1ELb0ELi2EEENS1_19SingleTileSchedulerILb1ELb0ELb0ELi128EEEEEEEEEvNT_6ParamsE$_ZN4cute3eso3ESOILb1ELb0EJNS_6LayoutINS_5tupleIJNS3_IJNS_1CILi2EEES5_EEEEEENS3_IJNS3_IJNS4_ILi1EEES5_EEEEEEEENS_10ViewEngineIPfEEEEC2ERKSB_RKSE_,($_ZN7cutlass13device_kernelIN5flash19enable_sm80_to_sm89INS1_16FlashAttnBwdSm80INS1_25CollectiveMainloopBwdSm80ILi2ELi2EN4cute5tupleIJNS5_1CILi128EEES8_NS7_ILi64EEEEEENS_10bfloat16_tEfNS_4arch4Sm80ELb0ELb1ELb1ELb1ELb1ELb0ELb0ELb0ELi2ELi4ELi4ELi4ELb0EEENS1_21CollectiveEpilogueBwdISA_SB_SD_Li256ELb1ELb0ELi2EEENS1_19SingleTileSchedulerILb1ELb0ELb0ELi128EEEEEEEEEvNT_6ParamsE$_ZN4cute3eso3ESOILb1ELb0EJNS_6LayoutINS_5tupleIJNS3_IJNS_1CILi2EEES5_EEEEEENS3_IJNS3_IJNS4_ILi1EEES5_EEEEEEEEiEEC2ERKSB_RKi - $_ZN7cutlass13device_kernelIN5flash19enable_sm80_to_sm89INS1_16FlashAttnBwdSm80INS1_25CollectiveMainloopBwdSm80ILi2ELi2EN4cute5tupleIJNS5_1CILi128EEES8_NS7_ILi64EEEEEENS_10bfloat16_tEfNS_4arch4Sm80ELb0ELb1ELb1ELb1ELb1ELb0ELb0ELb0ELi2ELi4ELi4ELi4ELb0EEENS1_21CollectiveEpilogueBwdISA_SB_SD_Li256ELb1ELb0ELi2EEENS1_19SingleTileSchedulerILb1ELb0ELb0ELi128EEEEEEEEEvNT_6ParamsE$_ZN4cute3eso3ESOILb1ELb0EJNS_6LayoutINS_5tupleIJNS3_IJNS_1CILi2EEES5_EEEEEENS3_IJNS3_IJNS4_ILi1EEES5_EEEEEEEENS_10ViewEngineIPfEEEEC2ERKSB_RKSE_)
$_ZN7cutlass13device_kernelIN5flash19enable_sm80_to_sm89INS1_16FlashAttnBwdSm80INS1_25CollectiveMainloopBwdSm80ILi2ELi2EN4cute5tupleIJNS5_1CILi128EEES8_NS7_ILi64EEEEEENS_10bfloat16_tEfNS_4arch4Sm80ELb0ELb1ELb1ELb1ELb1ELb0ELb0ELb0ELi2ELi4ELi4ELi4ELb0EEENS1_21CollectiveEpilogueBwdISA_SB_SD_Li256ELb1ELb0ELi2EEENS1_19SingleTileSchedulerILb1ELb0ELb0ELi128EEEEEEEEEvNT_6ParamsE$_ZN4cute3eso3ESOILb1ELb0EJNS_6LayoutINS_5tupleIJNS3_IJNS_1CILi2EEES5_EEEEEENS3_IJNS3_IJNS4_ILi1EEES5_EEEEEEEENS_10ViewEngineIPfEEEEC2ERKSB_RKSE_:
[----:B------:R-:W-:Y:S01]  /*a9d0*/  IADD3 R2, R2, -c[0x0][0x20], RZ ;  /* 0x8000080002027a10 */ /* 0x000fe20007ffe0ff */
[----:B------:R-:W-:Y:S01]  /*a9e0*/  IMAD.MOV.U32 R9, RZ, RZ, R3 ;  /* 0x000000ffff097224 */ /* 0x000fe200078e0003 */
[----:B------:R-:W-:-:S04]  /*a9f0*/  MOV R5, 0x0 ;  /* 0x0000000000057802 */ /* 0x000fc80000000f00 */
[----:B------:R1:W-:Y:S01]  /*aa00*/  STL.64 [R2], R8 ;  /* 0x0000000802007387 */ /* 0x0003e20000100a00 */
[----:B------:R-:W-:Y:S05]  /*aa10*/  RET.REL.NODEC R4 `(_ZN7cutlass13device_kernelIN5flash19enable_sm80_to_sm89INS1_16FlashAttnBwdSm80INS1_25CollectiveMainloopBwdSm80ILi2ELi2EN4cute5tupleIJNS5_1CILi128EEES8_NS7_ILi64EEEEEENS_10bfloat16_tEfNS_4arch4Sm80ELb0ELb1ELb1ELb1ELb1ELb0ELb0ELb0ELi2ELi4ELi4ELi4ELb0EEENS1_21CollectiveEpilogueBwdISA_SB_SD_Li256ELb1ELb0ELi2EEENS1_19SingleTileSchedulerILb1ELb0ELb0ELi128EEEEEEEEEvNT_6ParamsE) ;  /* 0xffff55e004007950 */ /* 0x000fea0003c3ffff */
        .type           $_ZN7cutlass13device_kernelIN5flash19enable_sm80_to_sm89INS1_16FlashAttnBwdSm80INS1_25CollectiveMainloopBwdSm80ILi2ELi2EN4cute5tupleIJNS5_1CILi128EEES8_NS7_ILi64EEEEEENS_10bfloat16_tEfNS_4arch4Sm80ELb0ELb1ELb1ELb1ELb1ELb0ELb0ELb0ELi2ELi4ELi4ELi4ELb0EEENS1_21CollectiveEpilogueBwdISA_SB_SD_Li256ELb1ELb0ELi2EEENS1_19SingleTileSchedulerILb1ELb0ELb0ELi128EEEEEEEEEvNT_6ParamsE$_ZN4cute3eso3ESOILb1ELb0EJNS_6LayoutINS_5tupleIJNS3_IJNS_1CILi2EEES5_EEEEEENS3_IJNS3_IJNS4_ILi1EEES5_EEEEEEEEiEEC2ERKSB_RKi,@function
        .size           $_ZN7cutlass13device_kernelIN5flash19enable_sm80_to_sm89INS1_16FlashAttnBwdSm80INS1_25CollectiveMainloopBwdSm80ILi2ELi2EN4cute5tupleIJNS5_1CILi128EEES8_NS7_ILi64EEEEEENS_10bfloat16_tEfNS_4arch4Sm80ELb0ELb1ELb1ELb1ELb1ELb0ELb0ELb0ELi2ELi4ELi4ELi4ELb0EEENS1_21CollectiveEpilogueBwdISA_SB_SD_Li256ELb1ELb0ELi2EEENS1_19SingleTileSchedulerILb1ELb0ELb0ELi128EEEEEEEEEvNT_6ParamsE$_ZN4cute3eso3ESOILb1ELb0EJNS_6LayoutINS_5tupleIJNS3_IJNS_1CILi2EEES5_EEEEEENS3_IJNS3_IJNS4_ILi1EEES5_EEEEEEEEiEEC2ERKSB_RKi,($_ZN7cutlass13device_kernelIN5flash19enable_sm80_to_sm89INS1_16FlashAttnBwdSm80INS1_25CollectiveMainloopBwdSm80ILi2ELi2EN4cute5tupleIJNS5_1CILi128EEES8_NS7_ILi64EEEEEENS_10bfloat16_tEfNS_4arch4Sm80ELb0ELb1ELb1ELb1ELb1ELb0ELb0ELb0ELi2ELi4ELi4ELi4ELb0EEENS1_21CollectiveEpilogueBwdISA_SB_SD_Li256ELb1ELb0ELi2EEENS1_19SingleTileSchedulerILb1ELb0ELb0ELi128EEEEEEEEEvNT_6ParamsE$_ZN4cute3eso3ESOILb1ELb0EJNS_6LayoutINS_5tupleIJNS3_IJNS_1CILi2EEES5_EEEEEENS3_IJNS3_IJNS4_ILi8EEENS4_ILi64EEEEEEEEEEENS_10ViewEngineINS_8smem_ptrIPfEEEEEEC2ERKSC_RKSH_ - $_ZN7cutlass13device_kernelIN5flash19enable_sm80_to_sm89INS1_16FlashAttnBwdSm80INS1_25CollectiveMainloopBwdSm80ILi2ELi2EN4cute5tupleIJNS5_1CILi128EEES8_NS7_ILi64EEEEEENS_10bfloat16_tEfNS_4arch4Sm80ELb0ELb1ELb1ELb1ELb1ELb0ELb0ELb0ELi2ELi4ELi4ELi4ELb0EEENS1_21CollectiveEpilogueBwdISA_SB_SD_Li256ELb1ELb0ELi2EEENS1_19SingleTileSchedulerILb1ELb0ELb0ELi128EEEEEEEEEvNT_6ParamsE$_ZN4cute3eso3ESOILb1ELb0EJNS_6LayoutINS_5tupleIJNS3_IJNS_1CILi2EEES5_EEEEEENS3_IJNS3_IJNS4_ILi1EEES5_EEEEEEEEiEEC2ERKSB_RKi)
$_ZN7cutlass13device_kernelIN5flash19enable_sm80_to_sm89INS1_16FlashAttnBwdSm80INS1_25CollectiveMainloopBwdSm80ILi2ELi2EN4cute5tupleIJNS5_1CILi128EEES8_NS7_ILi64EEEEEENS_10bfloat16_tEfNS_4arch4Sm80ELb0ELb1ELb1ELb1ELb1ELb0ELb0ELb0ELi2ELi4ELi4ELi4ELb0EEENS1_21CollectiveEpilogueBwdISA_SB_SD_Li256ELb1ELb0ELi2EEENS1_19SingleTileSchedulerILb1ELb0ELb0ELi128EEEEEEEEEvNT_6ParamsE$_ZN4cute3eso3ESOILb1ELb0EJNS_6LayoutINS_5tupleIJNS3_IJNS_1CILi2EEES5_EEEEEENS3_IJNS3_IJNS4_ILi1EEES5_EEEEEEEEiEEC2ERKSB_RKi:
[----:B------:R-:W-:Y:S02]  /*aa20*/  IADD3 R2, R70, -c[0x0][0x20], RZ ;  /* 0x8000080046027a10 */ /* 0x000fe40007ffe0ff */
[----:B------:R-:W-:-:S03]  /*aa30*/  MOV R5, 0x0 ;  /* 0x0000000000057802 */ /* 0x000fc60000000f00 */
[----:B------:R1:W-:Y:S01]  /*aa40*/  STL [R2], R3 ;  /* 0x0000000302007387 */ /* 0x0003e20000100800 */
[----:B------:R-:W-:Y:S05]  /*aa50*/  RET.REL.NODEC R4 `(_ZN7cutlass13device_kernelIN5flash19enable_sm80_to_sm89INS1_16FlashAttnBwdSm80INS1_25CollectiveMainloopBwdSm80ILi2ELi2EN4cute5tupleIJNS5_1CILi128EEES8_NS7_ILi64EEEEEENS_10bfloat16_tEfNS_4arch4Sm80ELb0ELb1ELb1ELb1ELb1ELb0ELb0ELb0ELi2ELi4ELi4ELi4ELb0EEENS1_21CollectiveEpilogueBwdISA_SB_SD_Li256ELb1ELb0ELi2EEENS1_19SingleTileSchedulerILb1ELb0ELb0ELi128EEEEEEEEEvNT_6ParamsE) ;  /* 0xffff55a004007950 */ /* 0x000fea0003c3ffff */
        .type           $_ZN7cutlass13device_kernelIN5flash19enable_sm80_to_sm89INS1_16FlashAttnBwdSm80INS1_25CollectiveMainloopBwdSm80ILi2ELi2EN4cute5tupleIJNS5_1CILi128EEES8_NS7_ILi64EEEEEENS_10bfloat16_tEfNS_4arch4Sm80ELb0ELb1ELb1ELb1ELb1ELb0ELb0ELb0ELi2ELi4ELi4ELi4ELb0EEENS1_21CollectiveEpilogueBwdISA_SB_SD_Li256ELb1ELb0ELi2EEENS1_19SingleTileSchedulerILb1ELb0ELb0ELi128EEEEEEEEEvNT_6ParamsE$_ZN4cute3eso3ESOILb1ELb0EJNS_6LayoutINS_5tupleIJNS3_IJNS_1CILi2EEES5_EEEEEENS3_IJNS3_IJNS4_ILi8EEENS4_ILi64EEEEEEEEEEENS_10ViewEngineINS_8smem_ptrIPfEEEEEEC2ERKSC_RKSH_,@function
        .size           $_ZN7cutlass13device_kernelIN5flash19enable_sm80_to_sm89INS1_16FlashAttnBwdSm80INS1_25CollectiveMainloopBwdSm80ILi2ELi2EN4cute5tupleIJNS5_1CILi128EEES8_NS7_ILi64EEEEEENS_10bfloat16_tEfNS_4arch4Sm80ELb0ELb1ELb1ELb1ELb1ELb0ELb0ELb0ELi2ELi4ELi4ELi4ELb0EEENS1_21CollectiveEpilogueBwdISA_SB_SD_Li256ELb1ELb0ELi2EEENS1_19SingleTileSchedulerILb1ELb0ELb0ELi128EEEEEEEEEvNT_6ParamsE$_ZN4cute3eso3ESOILb1ELb0EJNS_6LayoutINS_5tupleIJNS3_IJNS_1CILi2EEES5_EEEEEENS3_IJNS3_IJNS4_ILi8EEENS4_ILi64EEEEEEEEEEENS_10ViewEngineINS_8smem_ptrIPfEEEEEEC2ERKSC_RKSH_,($_ZN7cutlass13device_kernelIN5flash19enable_sm80_to_sm89INS1_16FlashAttnBwdSm80INS1_25CollectiveMainloopBwdSm80ILi2ELi2EN4cute5tupleIJNS5_1CILi128EEES8_NS7_ILi64EEEEEENS_10bfloat16_tEfNS_4arch4Sm80ELb0ELb1ELb1ELb1ELb1ELb0ELb0ELb0ELi2ELi4ELi4ELi4ELb0EEENS1_21CollectiveEpilogueBwdISA_SB_SD_Li256ELb1ELb0ELi2EEENS1_19SingleTileSchedulerILb1ELb0ELb0ELi128EEEEEEEEEvNT_6ParamsE$_ZN4cute3eso3ESOILb1ELb0EJNS_6LayoutINS_5tupleIJNS3_IJNS_1CILi2EEES5_EEEEEENS3_IJNS3_IJNS4_ILi8EEENS4_ILi64EEEEEEEEEEEiEEC2ERKSC_RKi - $_ZN7cutlass13device_kernelIN5flash19enable_sm80_to_sm89INS1_16FlashAttnBwdSm80INS1_25CollectiveMainloopBwdSm80ILi2ELi2EN4cute5tupleIJNS5_1CILi128EEES8_NS7_ILi64EEEEEENS_10bfloat16_tEfNS_4arch4Sm80ELb0ELb1ELb1ELb1ELb1ELb0ELb0ELb0ELi2ELi4ELi4ELi4ELb0EEENS1_21CollectiveEpilogueBwdISA_SB_SD_Li256ELb1ELb0ELi2EEENS1_19SingleTileSchedulerILb1ELb0ELb0ELi128EEEEEEEEEvNT_6ParamsE$_ZN4cute3eso3ESOILb1ELb0EJNS_6LayoutINS_5tupleIJNS3_IJNS_1CILi2EEES5_EEEEEENS3_IJNS3_IJNS4_ILi8EEENS4_ILi64EEEEEEEEEEENS_10ViewEngineINS_8smem_ptrIPfEEEEEEC2ERKSC_RKSH_)
$_ZN7cutlass13device_kernelIN5flash19enable_sm80_to_sm89INS1_16FlashAttnBwdSm80INS1_25CollectiveMainloopBwdSm80ILi2ELi2EN4cute5tupleIJNS5_1CILi128EEES8_NS7_ILi64EEEEEENS_10bfloat16_tEfNS_4arch4Sm80ELb0ELb1ELb1ELb1ELb1ELb0ELb0ELb0ELi2ELi4ELi4ELi4ELb0EEENS1_21CollectiveEpilogueBwdISA_SB_SD_Li256ELb1ELb0ELi2EEENS1_19SingleTileSchedulerILb1ELb0ELb0ELi128EEEEEEEEEvNT_6ParamsE$_ZN4cute3eso3ESOILb1ELb0EJNS_6LayoutINS_5tupleIJNS3_IJNS_1CILi2EEES5_EEEEEENS3_IJNS3_IJNS4_ILi8EEENS4_ILi64EEEEEEEEEEENS_10ViewEngineINS_8smem_ptrIPfEEEEEEC2ERKSC_RKSH_:
[----:B------:R-:W-:Y:S02]  /*aa60*/  IADD3 R6, R25, -c[0x0][0x20], RZ ;  /* 0x8000080019067a10 */ /* 0x000fe40007ffe0ff */
[----:B------:R-:W-:-:S03]  /*aa70*/  MOV R9, 0x0 ;  /* 0x0000000000097802 */ /* 0x000fc60000000f00 */
[----:B------:R1:W-:Y:S01]  /*aa80*/  STL.64 [R6], R2 ;  /* 0x0000000206007387 */ /* 0x0003e20000100a00 */
[----:B------:R-:W-:Y:S05]  /*aa90*/  RET.REL.NODEC R8 `(_ZN7cutlass13device_kernelIN5flash19enable_sm80_to_sm89INS1_16FlashAttnBwdSm80INS1_25CollectiveMainloopBwdSm80ILi2ELi2EN4cute5tupleIJNS5_1CILi128EEES8_NS7_ILi64EEEEEENS_10bfloat16_tEfNS_4arch4Sm80ELb0ELb1ELb1ELb1ELb1ELb0ELb0ELb0ELi2ELi4ELi4ELi4ELb0EEENS1_21CollectiveEpilogueBwdISA_SB_SD_Li256ELb1ELb0ELi2EEENS1_19SingleTileSchedulerILb1ELb0ELb0ELi128EEEEEEEEEvNT_6ParamsE) ;  /* 0xffff556008007950 */ /* 0x000fea0003c3ffff */
        .type           $_ZN7cutlass13device_kernelIN5flash19enable_sm80_to_sm89INS1_16FlashAttnBwdSm80INS1_25CollectiveMainloopBwdSm80ILi2ELi2EN4cute5tupleIJNS5_1CILi128EEES8_NS7_ILi64EEEEEENS_10bfloat16_tEfNS_4arch4Sm80ELb0ELb1ELb1ELb1ELb1ELb0ELb0ELb0ELi2ELi4ELi4ELi4ELb0EEENS1_21CollectiveEpilogueBwdISA_SB_SD_Li256ELb1ELb0ELi2EEENS1_19SingleTileSchedulerILb1ELb0ELb0ELi128EEEEEEEEEvNT_6ParamsE$_ZN4cute3eso3ESOILb1ELb0EJNS_6LayoutINS_5tupleIJNS3_IJNS_1CILi2EEES5_EEEEEENS3_IJNS3_IJNS4_ILi8EEENS4_ILi64EEEEEEEEEEEiEEC2ERKSC_RKi,@function
        .size           $_ZN7cutlass13device_kernelIN5flash19enable_sm80_to_sm89INS1_16FlashAttnBwdSm80INS1_25CollectiveMainloopBwdSm80ILi2ELi2EN4cute5tupleIJNS5_1CILi128EEES8_NS7_ILi64EEEEEENS_10bfloat16_tEfNS_4arch4Sm80ELb0ELb1ELb1ELb1ELb1ELb0ELb0ELb0ELi2ELi4ELi4ELi4ELb0EEENS1_21CollectiveEpilogueBwdISA_SB_SD_Li256ELb1ELb0ELi2EEENS1_19SingleTileSchedulerILb1ELb0ELb0ELi128EEEEEEEEEvNT_6ParamsE$_ZN4cute3eso3ESOILb1ELb0EJNS_6LayoutINS_5tupleIJNS3_IJNS_1CILi2EEES5_EEEEEENS3_IJNS3_IJNS4_ILi8EEENS4_ILi64EEEEEEEEEEEiEEC2ERKSC_RKi,($_ZN7cutlass13device_kernelIN5flash19enable_sm80_to_sm89INS1_16FlashAttnBwdSm80INS1_25CollectiveMainloopBwdSm80ILi2ELi2EN4cute5tupleIJNS5_1CILi128EEES8_NS7_ILi64EEEEEENS_10bfloat16_tEfNS_4arch4Sm80ELb0ELb1ELb1ELb1ELb1ELb0ELb0ELb0ELi2ELi4ELi4ELi4ELb0EEENS1_21CollectiveEpilogueBwdISA_SB_SD_Li256ELb1ELb0ELi2EEENS1_19SingleTileSchedulerILb1ELb0ELb0ELi128EEEEEEEEEvNT_6ParamsE$_ZN4cute3eso3ESOILb1ELb0EJNS_6LayoutINS_5tupleIJNS3_IJNS_1CILi2EEES5_EEENS3_IJS5_NS4_ILi8EEEEEEEEENS3_IJNS3_IJNS_11ScaledBasisIS7_JLi0EEEENSA_INS4_ILi64EEEJLi0EEEEEEENS3_IJNSA_INS4_ILi1EEEJLi1EEEENSA_INS4_ILi16EEEJLi1EEEEEEEEEEEENS_10ViewEngineINS_23ArithmeticTupleIteratorINS_15ArithmeticTupleIJNS4_ILi0EEESP_EEEEEEEEEC2ERKSL_RKSS_ - $_ZN7cutlass13device_kernelIN5flash19enable_sm80_to_sm89INS1_16FlashAttnBwdSm80INS1_25CollectiveMainloopBwdSm80ILi2ELi2EN4cute5tupleIJNS5_1CILi128EEES8_NS7_ILi64EEEEEENS_10bfloat16_tEfNS_4arch4Sm80ELb0ELb1ELb1ELb1ELb1ELb0ELb0ELb0ELi2ELi4ELi4ELi4ELb0EEENS1_21CollectiveEpilogueBwdISA_SB_SD_Li256ELb1ELb0ELi2EEENS1_19SingleTileSchedulerILb1ELb0ELb0ELi128EEEEEEEEEvNT_6ParamsE$_ZN4cute3eso3ESOILb1ELb0EJNS_6LayoutINS_5tupleIJNS3_IJNS_1CILi2EEES5_EEEEEENS3_IJNS3_IJNS4_ILi8EEENS4_ILi64EEEEEEEEEEEiEEC2ERKSC_RKi)
$_ZN7cutlass13device_kernelIN5flash19enable_sm80_to_sm89INS1_16FlashAttnBwdSm80INS1_25CollectiveMainloopBwdSm80ILi2ELi2EN4cute5tupleIJNS5_1CILi128EEES8_NS7_ILi64EEEEEENS_10bfloat16_tEfNS_4arch4Sm80ELb0ELb1ELb1ELb1ELb1ELb0ELb0ELb0ELi2ELi4ELi4ELi4ELb0EEENS1_21CollectiveEpilogueBwdISA_SB_SD_Li256ELb1ELb0ELi2EEENS1_19SingleTileSchedulerILb1ELb0ELb0ELi128EEEEEEEEEvNT_6ParamsE$_ZN4cute3eso3ESOILb1ELb0EJNS_6LayoutINS_5tupleIJNS3_IJNS_1CILi2EEES5_EEEEEENS3_IJNS3_IJNS4_ILi8EEENS4_ILi64EEEEEEEEEEEiEEC2ERKSC_RKi:
[----:B------:R-:W-:Y:S01]  /*aaa0*/  IADD3 R2, R25, -c[0x0][0x20], RZ ;  /* 0x8000080019027a10 */ /* 0x000fe20007ffe0ff */
[----:B------:R-:W-:Y:S01]  /*aab0*/  IMAD.MOV.U32 R8, RZ, RZ, R6 ;  /* 0x000000ffff087224 */ /* 0x000fe200078e0006 */
[----:B------:R-:W-:-:S03]  /*aac0*/  MOV R9, 0x0 ;  /* 0x0000000000097802 */ /* 0x000fc60000000f00 */
[----:B------:R1:W-:Y:S01]  /*aad0*/  STL [R2], R3 ;  /* 0x0000000302007387 */ /* 0x0003e20000100800 */
[----:B------:R-:W-:Y:S05]  /*aae0*/  RET.REL.NODEC R8 `(_ZN7cutlass13device_kernelIN5flash19enable_sm80_to_sm89INS1_16FlashAttnBwdSm80INS1_25CollectiveMainloopBwdSm80ILi2ELi2EN4cute5tupleIJNS5_1CILi128EEES8_NS7_ILi64EEEEEENS_10bfloat16_tEfNS_4arch4Sm80ELb0ELb1ELb1ELb1ELb1ELb0ELb0ELb0ELi2ELi4ELi4ELi4ELb0EEENS1_21CollectiveEpilogueBwdISA_SB_SD_Li256ELb1ELb0ELi2EEENS1_19SingleTileSchedulerILb1ELb0ELb0ELi128EEEEEEEEEvNT_6ParamsE) ;  /* 0xffff551008007950 */ /* 0x000fea0003c3ffff */
        .type           $_ZN7cutlass13device_kernelIN5flash19enable_sm80_to_sm89INS1_16FlashAttnBwdSm80INS1_25CollectiveMainloopBwdSm80ILi2ELi2EN4cute5tupleIJNS5_1CILi128EEES8_NS7_ILi64EEEEEENS_10bfloat16_tEfNS_4arch4Sm80ELb0ELb1ELb1ELb1ELb1ELb0ELb0ELb0ELi2ELi4ELi4ELi4ELb0EEENS1_21CollectiveEpilogueBwdISA_SB_SD_Li256ELb1ELb0ELi2EEENS1_19SingleTileSchedulerILb1ELb0ELb0ELi128EEEEEEEEEvNT_6ParamsE$_ZN4cute3eso3ESOILb1ELb0EJNS_6LayoutINS_5tupleIJNS3_IJNS_1CILi2EEES5_EEENS3_IJS5_NS4_ILi8EEEEEEEEENS3_IJNS3_IJNS_11ScaledBasisIS7_JLi0EEEENSA_INS4_ILi64EEEJLi0EEEEEEENS3_IJNSA_INS4_ILi1EEEJLi1EEEENSA_INS4_ILi16EEEJLi1EEEEEEEEEEEENS_10ViewEngineINS_23ArithmeticTupleIteratorINS_15ArithmeticTupleIJNS4_ILi0EEESP_EEEEEEEEEC2ERKSL_RKSS_,@function
        .size           $_ZN7cutlass13device_kernelIN5flash19enable_sm80_to_sm89INS1_16FlashAttnBwdSm80INS1_25CollectiveMainloopBwdSm80ILi2ELi2EN4cute5tupleIJNS5_1CILi128EEES8_NS7_ILi64EEEEEENS_10bfloat16_tEfNS_4arch4Sm80ELb0ELb1ELb1ELb1ELb1ELb0ELb0ELb0ELi2ELi4ELi4ELi4ELb0EEENS1_21CollectiveEpilogueBwdISA_SB_SD_Li256ELb1ELb0ELi2EEENS1_19SingleTileSchedulerILb1ELb0ELb0ELi128EEEEEEEEEvNT_6ParamsE$_ZN4cute3eso3ESOILb1ELb0EJNS_6LayoutINS_5tupleIJNS3_IJNS_1CILi2EEES5_EEENS3_IJS5_NS4_ILi8EEEEEEEEENS3_IJNS3_IJNS_11ScaledBasisIS7_JLi0EEEENSA_INS4_ILi64EEEJLi0EEEEEEENS3_IJNSA_INS4_ILi1EEEJLi1EEEENSA_INS4_ILi16EEEJLi1EEEEEEEEEEEENS_10ViewEngineINS_23ArithmeticTupleIteratorINS_15ArithmeticTupleIJNS4_ILi0EEESP_EEEEEEEEEC2ERKSL_RKSS_,($_ZN7cutlass13device_kernelIN5flash19enable_sm80_to_sm89INS1_16FlashAttnBwdSm80INS1_25CollectiveMainloopBwdSm80ILi2ELi2EN4cute5tupleIJNS5_1CILi128EEES8_NS7_ILi64EEEEEENS_10bfloat16_tEfNS_4arch4Sm80ELb0ELb1ELb1ELb1ELb1ELb0ELb0ELb0ELi2ELi4ELi4ELi4ELb0EEENS1_21CollectiveEpilogueBwdISA_SB_SD_Li256ELb1ELb0ELi2EEENS1_19SingleTileSchedulerILb1ELb0ELb0ELi128EEEEEEEEEvNT_6ParamsE$_ZN4cute3eso3ESOILb1ELb0EJNS_6LayoutINS_5tupleIJNS3_IJNS_1CILi2EEES5_EEENS3_IJS5_NS4_ILi8EEEEEEEEENS3_IJNS3_IJNS_11ScaledBasisIS7_JLi0EEEENSA_INS4_ILi64EEEJLi0EEEEEEENS3_IJNSA_INS4_ILi1EEEJLi1EEEENSA_INS4_ILi16EEEJLi1EEEEEEEEEEEENS_10ViewEngineINS_23ArithmeticTupleIteratorINS_15ArithmeticTupleIJiiEEEEEEEEEC2ERKSL_RKSR_ - $_ZN7cutlass13device_kernelIN5flash19enable_sm80_to_sm89INS1_16FlashAttnBwdSm80INS1_25CollectiveMainloopBwdSm80ILi2ELi2EN4cute5tupleIJNS5_1CILi128EEES8_NS7_ILi64EEEEEENS_10bfloat16_tEfNS_4arch4Sm80ELb0ELb1ELb1ELb1ELb1ELb0ELb0ELb0ELi2ELi4ELi4ELi4ELb0EEENS1_21CollectiveEpilogueBwdISA_SB_SD_Li256ELb1ELb0ELi2EEENS1_19SingleTileSchedulerILb1ELb0ELb0ELi128EEEEEEEEEvNT_6ParamsE$_ZN4cute3eso3ESOILb1ELb0EJNS_6LayoutINS_5tupleIJNS3_IJNS_1CILi2EEES5_EEENS3_IJS5_NS4_ILi8EEEEEEEEENS3_IJNS3_IJNS_11ScaledBasisIS7_JLi0EEEENSA_INS4_ILi64EEEJLi0EEEEEEENS3_IJNSA_INS4_ILi1EEEJLi1EEEENSA_INS4_ILi16EEEJLi1EEEEEEEEEEEENS_10ViewEngineINS_23ArithmeticTupleIteratorINS_15ArithmeticTupleIJNS4_ILi0EEESP_EEEEEEEEEC2ERKSL_RKSS_)
$_ZN7cutlass13device_kernelIN5flash19enable_sm80_to_sm89INS1_16FlashAttnBwdSm80INS1_25CollectiveMainloopBwdSm80ILi2ELi2EN4cute5tupleIJNS5_1CILi128EEES8_NS7_ILi64EEEEEENS_10bfloat16_tEfNS_4arch4Sm80ELb0ELb1ELb1ELb1ELb1ELb0ELb0ELb0ELi2ELi4ELi4ELi4ELb0EEENS1_21CollectiveEpilogueBwdISA_SB_SD_Li256ELb1ELb0ELi2EEENS1_19SingleTileSchedulerILb1ELb0ELb0ELi128EEEEEEEEEvNT_6ParamsE$_ZN4cute3eso3ESOILb1ELb0EJNS_6LayoutINS_5tupleIJNS3_IJNS_1CILi2EEES5_EEENS3_IJS5_NS4_ILi8EEEEEEEEENS3_IJNS3_IJNS_11ScaledBasisIS7_JLi0EEEENSA_INS4_ILi64EEEJLi0EEEEEEENS3_IJNSA_INS4_ILi1EEEJLi1EEEENSA_INS4_ILi16EEEJLi1EEEEEEEEEEEENS_10ViewEngineINS_23ArithmeticTupleIteratorINS_15ArithmeticTupleIJNS4_ILi0EEESP_EEEEEEEEEC2ERKSL_RKSS_:
[----:B------:R-:W-:Y:S01]  /*aaf0*/  IADD3 R52, R52, -c[0x0][0x20], RZ ;  /* 0x8000080034347a10 */ /* 0x000fe20007ffe0ff */
[----:B------:R-:W-:Y:S01]  /*ab00*/  IMAD.MOV.U32 R6, RZ, RZ, R2 ;  /* 0x000000ffff067224 */ /* 0x000fe200078e0002 */
[----:B------:R-:W-:Y:S01]  /*ab10*/  PRMT R3, RZ, 0x7610, R3 ;  /* 0x00007610ff037816 */ /* 0x000fe20000000003 */
[----:B------:R-:W-:-:S04]  /*ab20*/  IMAD.MOV.U32 R7, RZ, RZ, 0x0 ;  /* 0x00000000ff077424 */ /* 0x000fc800078e00ff */
[----:B------:R1:W-:Y:S01]  /*ab30*/  STL.U8 [R52], R3 ;  /* 0x0000000334007387 */ /* 0x0003e20000100000 */
[----:B------:R-:W-:Y:S05]  /*ab40*/  RET.REL.NODEC R6 `(_ZN7cutlass13device_kernelIN5flash19enable_sm80_to_sm89INS1_16FlashAttnBwdSm80INS1_25CollectiveMainloopBwdSm80ILi2ELi2EN4cute5tupleIJNS5_1CILi128EEES8_NS7_ILi64EEEEEENS_10bfloat16_tEfNS_4arch4Sm80ELb0ELb1ELb1ELb1ELb1ELb0ELb0ELb0ELi2ELi4ELi4ELi4ELb0EEENS1_21CollectiveEpilogueBwdISA_SB_SD_Li256ELb1ELb0ELi2EEENS1_19SingleTileSchedulerILb1ELb0ELb0ELi128EEEEEEEEEvNT_6ParamsE) ;  /* 0xffff54b006007950 */ /* 0x000fea0003c3ffff */
        .type           $_ZN7cutlass13device_kernelIN5flash19enable_sm80_to_sm89INS1_16FlashAttnBwdSm80INS1_25CollectiveMainloopBwdSm80ILi2ELi2EN4cute5tupleIJNS5_1CILi128EEES8_NS7_ILi64EEEEEENS_10bfloat16_tEfNS_4arch4Sm80ELb0ELb1ELb1ELb1ELb1ELb0ELb0ELb0ELi2ELi4ELi4ELi4ELb0EEENS1_21CollectiveEpilogueBwdISA_SB_SD_Li256ELb1ELb0ELi2EEENS1_19SingleTileSchedulerILb1ELb0ELb0ELi128EEEEEEEEEvNT_6ParamsE$_ZN4cute3eso3ESOILb1ELb0EJNS_6LayoutINS_5tupleIJNS3_IJNS_1CILi2EEES5_EEENS3_IJS5_NS4_ILi8EEEEEEEEENS3_IJNS3_IJNS_11ScaledBasisIS7_JLi0EEEENSA_INS4_ILi64EEEJLi0EEEEEEENS3_IJNSA_INS4_ILi1EEEJLi1EEEENSA_INS4_ILi16EEEJLi1EEEEEEEEEEEENS_10ViewEngineINS_23ArithmeticTupleIteratorINS_15ArithmeticTupleIJiiEEEEEEEEEC2ERKSL_RKSR_,@function
        .size           $_ZN7cutlass13device_kernelIN5flash19enable_sm80_to_sm89INS1_16FlashAttnBwdSm80INS1_25CollectiveMainloopBwdSm80ILi2ELi2EN4cute5tupleIJNS5_1CILi128EEES8_NS7_ILi64EEEEEENS_10bfloat16_tEfNS_4arch4Sm80ELb0ELb1ELb1ELb1ELb1ELb0ELb0ELb0ELi2ELi4ELi4ELi4ELb0EEENS1_21CollectiveEpilogueBwdISA_SB_SD_Li256ELb1ELb0ELi2EEENS1_19SingleTileSchedulerILb1ELb0ELb0ELi128EEEEEEEEEvNT_6ParamsE$_ZN4cute3eso3ESOILb1ELb0EJNS_6LayoutINS_5tupleIJNS3_IJNS_1CILi2EEES5_EEENS3_IJS5_NS4_ILi8EEEEEEEEENS3_IJNS3_IJNS_11ScaledBasisIS7_JLi0EEEENSA_INS4_ILi64EEEJLi0EEEEEEENS3_IJNSA_INS4_ILi1EEEJLi1EEEENSA_INS4_ILi16EEEJLi1EEEEEEEEEEEENS_10ViewEngineINS_23ArithmeticTupleIteratorINS_15ArithmeticTupleIJiiEEEEEEEEEC2ERKSL_RKSR_,($_ZN7cutlass13device_kernelIN5flash19enable_sm80_to_sm89INS1_16FlashAttnBwdSm80INS1_25CollectiveMainloopBwdSm80ILi2ELi2EN4cute5tupleIJNS5_1CILi128EEES8_NS7_ILi64EEEEEENS_10bfloat16_tEfNS_4arch4Sm80ELb0ELb1ELb1ELb1ELb1ELb0ELb0ELb0ELi2ELi4ELi4ELi4ELb0EEENS1_21CollectiveEpilogueBwdISA_SB_SD_Li256ELb1ELb0ELi2EEENS1_19SingleTileSchedulerILb1ELb0ELb0ELi128EEEEEEEEEvNT_6ParamsE$_ZN4cute3eso3ESOILb1ELb0EJNS_6LayoutINS_5tupleIJNS3_IJNS_1CILi2EEES5_EEENS3_IJS5_NS4_ILi8EEEEEEEEENS3_IJNS3_IJS5_NS4_ILi4EEEEEENS3_IJNS4_ILi1EEES7_EEEEEEEENS_10ViewEngineIPfEEEEC2ERKSF_RKSI_ - $_ZN7cutlass13device_kernelIN5flash19enable_sm80_to_sm89INS1_16FlashAttnBwdSm80INS1_25CollectiveMainloopBwdSm80ILi2ELi2EN4cute5tupleIJNS5_1CILi128EEES8_NS7_ILi64EEEEEENS_10bfloat16_tEfNS_4arch4Sm80ELb0ELb1ELb1ELb1ELb1ELb0ELb0ELb0ELi2ELi4ELi4ELi4ELb0EEENS1_21CollectiveEpilogueBwdISA_SB_SD_Li256ELb1ELb0ELi2EEENS1_19SingleTileSchedulerILb1ELb0ELb0ELi128EEEEEEEEEvNT_6ParamsE$_ZN4cute3eso3ESOILb1ELb0EJNS_6LayoutINS_5tupleIJNS3_IJNS_1CILi2EEES5_EEENS3_IJS5_NS4_ILi8EEEEEEEEENS3_IJNS3_IJNS_11ScaledBasisIS7_JLi0EEEENSA_INS4_ILi64EEEJLi0EEEEEEENS3_IJNSA_INS4_ILi1EEEJLi1EEEENSA_INS4_ILi16EEEJLi1EEEEEEEEEEEENS_10ViewEngineINS_23ArithmeticTupleIteratorINS_15ArithmeticTupleIJiiEEEEEEEEEC2ERKSL_RKSR_)
$_ZN7cutlass13device_kernelIN5flash19enable_sm80_to_sm89INS1_16FlashAttnBwdSm80INS1_25CollectiveMainloopBwdSm80ILi2ELi2EN4cute5tupleIJNS5_1CILi128EEES8_NS7_ILi64EEEEEENS_10bfloat16_tEfNS_4arch4Sm80ELb0ELb1ELb1ELb1ELb1ELb0ELb0ELb0ELi2ELi4ELi4ELi4ELb0EEENS1_21CollectiveEpilogueBwdISA_SB_SD_Li256ELb1ELb0ELi2EEENS1_19SingleTileSchedulerILb1ELb0ELb0ELi128EEEEEEEEEvNT_6ParamsE$_ZN4cute3eso3ESOILb1ELb0EJNS_6LayoutINS_5tupleIJNS3_IJNS_1CILi2EEES5_EEENS3_IJS5_NS4_ILi8EEEEEEEEENS3_IJNS3_IJNS_11ScaledBasisIS7_JLi0EEEENSA_INS4_ILi64EEEJLi0EEEEEEENS3_IJNSA_INS4_ILi1EEEJLi1EEEENSA_INS4_ILi16EEEJLi1EEEEEEEEEEEENS_10ViewEngineINS_23ArithmeticTupleIteratorINS_15ArithmeticTupleIJiiEEEEEEEEEC2ERKSL_RKSR_:
[----:B------:R-:W-:Y:S02]  /*ab50*/  IADD3 R4, R13, -c[0x0][0x20], RZ ;  /* 0x800008000d047a10 */ /* 0x000fe40007ffe0ff */
[----:B------:R-:W-:-:S03]  /*ab60*/  MOV R7, 0x0 ;  /* 0x0000000000077802 */ /* 0x000fc60000000f00 */
[----:B------:R1:W-:Y:S04]  /*ab70*/  STL [R4], R2 ;  /* 0x0000000204007387 */ /* 0x0003e80000100800 */
[----:B------:R1:W-:Y:S01]  /*ab80*/  STL [R4+0x4], R3 ;  /* 0x0000040304007387 */ /* 0x0003e20000100800 */
[----:B------:R-:W-:Y:S05]  /*ab90*/  RET.REL.NODEC R6 `(_ZN7cutlass13device_kernelIN5flash19enable_sm80_to_sm89INS1_16FlashAttnBwdSm80INS1_25CollectiveMainloopBwdSm80ILi2ELi2EN4cute5tupleIJNS5_1CILi128EEES8_NS7_ILi64EEEEEENS_10bfloat16_tEfNS_4arch4Sm80ELb0ELb1ELb1ELb1ELb1ELb0ELb0ELb0ELi2ELi4ELi4ELi4ELb0EEENS1_21CollectiveEpilogueBwdISA_SB_SD_Li256ELb1ELb0ELi2EEENS1_19SingleTileSchedulerILb1ELb0ELb0ELi128EEEEEEEEEvNT_6ParamsE) ;  /* 0xffff546006007950 */ /* 0x000fea0003c3ffff */
        .type           $_ZN7cutlass13device_kernelIN5flash19enable_sm80_to_sm89INS1_16FlashAttnBwdSm80INS1_25CollectiveMainloopBwdSm80ILi2ELi2EN4cute5tupleIJNS5_1CILi128EEES8_NS7_ILi64EEEEEENS_10bfloat16_tEfNS_4arch4Sm80ELb0ELb1ELb1ELb1ELb1ELb0ELb0ELb0ELi2ELi4ELi4ELi4ELb0EEENS1_21CollectiveEpilogueBwdISA_SB_SD_Li256ELb1ELb0ELi2EEENS1_19SingleTileSchedulerILb1ELb0ELb0ELi128EEEEEEEEEvNT_6ParamsE$_ZN4cute3eso3ESOILb1ELb0EJNS_6LayoutINS_5tupleIJNS3_IJNS_1CILi2EEES5_EEENS3_IJS5_NS4_ILi8EEEEEEEEENS3_IJNS3_IJS5_NS4_ILi4EEEEEENS3_IJNS4_ILi1EEES7_EEEEEEEENS_10ViewEngineIPfEEEEC2ERKSF_RKSI_,@function
        .size           $_ZN7cutlass13device_kernelIN5flash19enable_sm80_to_sm89INS1_16FlashAttnBwdSm80INS1_25CollectiveMainloopBwdSm80ILi2ELi2EN4cute5tupleIJNS5_1CILi128EEES8_NS7_ILi64EEEEEENS_10bfloat16_tEfNS_4arch4Sm80ELb0ELb1ELb1ELb1ELb1ELb0ELb0ELb0ELi2ELi4ELi4ELi4ELb0EEENS1_21CollectiveEpilogueBwdISA_SB_SD_Li256ELb1ELb0ELi2EEENS1_19SingleTileSchedulerILb1ELb0ELb0ELi128EEEEEEEEEvNT_6ParamsE$_ZN4cute3eso3ESOILb1ELb0EJNS_6LayoutINS_5tupleIJNS3_IJNS_1CILi2EEES5_EEENS3_IJS5_NS4_ILi8EEEEEEEEENS3_IJNS3_IJS5_NS4_ILi4EEEEEENS3_IJNS4_ILi1EEES7_EEEEEEEENS_10ViewEngineIPfEEEEC2ERKSF_RKSI_,($_ZN7cutlass13device_kernelIN5flash19enable_sm80_to_sm89INS1_16FlashAttnBwdSm80INS1_25CollectiveMainloopBwdSm80ILi2ELi2EN4cute5tupleIJNS5_1CILi128EEES8_NS7_ILi64EEEEEENS_10bfloat16_tEfNS_4arch4Sm80ELb0ELb1ELb1ELb1ELb1ELb0ELb0ELb0ELi2ELi4ELi4ELi4ELb0EEENS1_21CollectiveEpilogueBwdISA_SB_SD_Li256ELb1ELb0ELi2EEENS1_19SingleTileSchedulerILb1ELb0ELb0ELi128EEEEEEEEEvNT_6ParamsE$_ZN4cute3eso3ESOILb1ELb0EJNS_6LayoutINS_5tupleIJNS3_IJNS_1CILi2EEES5_EEENS4_ILi8EEEEEENS3_IJNS3_IJNS4_ILi1EEES5_EEENS4_ILi4EEEEEEEENS_10ViewEngineIPN7cutlass10bfloat16_tEEEEEC2ERKSD_RKSI_ - $_ZN7cutlass13device_kernelIN5flash19enable_sm80_to_sm89INS1_16FlashAttnBwdSm80INS1_25CollectiveMainloopBwdSm80ILi2ELi2EN4cute5tupleIJNS5_1CILi128EEES8_NS7_ILi64EEEEEENS_10bfloat16_tEfNS_4arch4Sm80ELb0ELb1ELb1ELb1ELb1ELb0ELb0ELb0ELi2ELi4ELi4ELi4ELb0EEENS1_21CollectiveEpilogueBwdISA_SB_SD_Li256ELb1ELb0ELi2EEENS1_19SingleTileSchedulerILb1ELb0ELb0ELi128EEEEEEEEEvNT_6ParamsE$_ZN4cute3eso3ESOILb1ELb0EJNS_6LayoutINS_5tupleIJNS3_IJNS_1CILi2EEES5_EEENS3_IJS5_NS4_ILi8EEEEEEEEENS3_IJNS3_IJS5_NS4_ILi4EEEEEENS3_IJNS4_ILi1EEES7_EEEEEEEENS_10ViewEngineIPfEEEEC2ERKSF_RKSI_)
$_ZN7cutlass13device_kernelIN5flash19enable_sm80_to_sm89INS1_16FlashAttnBwdSm80INS1_25CollectiveMainloopBwdSm80ILi2ELi2EN4cute5tupleIJNS5_1CILi128EEES8_NS7_ILi64EEEEEENS_10bfloat16_tEfNS_4arch4Sm80ELb0ELb1ELb1ELb1ELb1ELb0ELb0ELb0ELi2ELi4ELi4ELi4ELb0EEENS1_21CollectiveEpilogueBwdISA_SB_SD_Li256ELb1ELb0ELi2EEENS1_19SingleTileSchedulerILb1ELb0ELb0ELi128EEEEEEEEEvNT_6ParamsE$_ZN4cute3eso3ESOILb1ELb0EJNS_6LayoutINS_5tupleIJNS3_IJNS_1CILi2EEES5_EEENS3_IJS5_NS4_ILi8EEEEEEEEENS3_IJNS3_IJS5_NS4_ILi4EEEEEENS3_IJNS4_ILi1EEES7_EEEEEEEENS_10ViewEngineIPfEEEEC2ERKSF_RKSI_:
[----:B------:R-:W-:Y:S02]  /*aba0*/  IADD3 R4, R13, -c[0x0][0x20], RZ ;  /* 0x800008000d047a10 */ /* 0x000fe40007ffe0ff */
[----:B------:R-:W-:-:S03]  /*abb0*/  MOV R11, 0x0 ;  /* 0x00000000000b7802 */ /* 0x000fc60000000f00 */
[----:B------:R1:W-:Y:S01]  /*abc0*/  STL.64 [R4], R54 ;  /* 0x0000003604007387 */ /* 0x0003e20000100a00 */
[----:B------:R-:W-:Y:S05]  /*abd0*/  RET.REL.NODEC R10 `(_ZN7cutlass13device_kernelIN5flash19enable_sm80_to_sm89INS1_16FlashAttnBwdSm80INS1_25CollectiveMainloopBwdSm80ILi2ELi2EN4cute5tupleIJNS5_1CILi128EEES8_NS7_ILi64EEEEEENS_10bfloat16_tEfNS_4arch4Sm80ELb0ELb1ELb1ELb1ELb1ELb0ELb0ELb0ELi2ELi4ELi4ELi4ELb0EEENS1_21CollectiveEpilogueBwdISA_SB_SD_Li256ELb1ELb0ELi2EEENS1_19SingleTileSchedulerILb1ELb0ELb0ELi128EEEEEEEEEvNT_6ParamsE) ;  /* 0xffff54200a007950 */ /* 0x000fea0003c3ffff */
        .type           $_ZN7cutlass13device_kernelIN5flash19enable_sm80_to_sm89INS1_16FlashAttnBwdSm80INS1_25CollectiveMainloopBwdSm80ILi2ELi2EN4cute5tupleIJNS5_1CILi128EEES8_NS7_ILi64EEEEEENS_10bfloat16_tEfNS_4arch4Sm80ELb0ELb1ELb1ELb1ELb1ELb0ELb0ELb0ELi2ELi4ELi4ELi4ELb0EEENS1_21CollectiveEpilogueBwdISA_SB_SD_Li256ELb1ELb0ELi2EEENS1_19SingleTileSchedulerILb1ELb0ELb0ELi128EEEEEEEEEvNT_6ParamsE$_ZN4cute3eso3ESOILb1ELb0EJNS_6LayoutINS_5tupleIJNS3_IJNS_1CILi2EEES5_EEENS4_ILi8EEEEEENS3_IJNS3_IJNS4_ILi1EEES5_EEENS4_ILi4EEEEEEEENS_10ViewEngineIPN7cutlass10bfloat16_tEEEEEC2ERKSD_RKSI_,@function
        .size           $_ZN7cutlass13device_kernelIN5flash19enable_sm80_to_sm89INS1_16FlashAttnBwdSm80INS1_25CollectiveMainloopBwdSm80ILi2ELi2EN4cute5tupleIJNS5_1CILi128EEES8_NS7_ILi64EEEEEENS_10bfloat16_tEfNS_4arch4Sm80ELb0ELb1ELb1ELb1ELb1ELb0ELb0ELb0ELi2ELi4ELi4ELi4ELb0EEENS1_21CollectiveEpilogueBwdISA_SB_SD_Li256ELb1ELb0ELi2EEENS1_19SingleTileSchedulerILb1ELb0ELb0ELi128EEEEEEEEEvNT_6ParamsE$_ZN4cute3eso3ESOILb1ELb0EJNS_6LayoutINS_5tupleIJNS3_IJNS_1CILi2EEES5_EEENS4_ILi8EEEEEENS3_IJNS3_IJNS4_ILi1EEES5_EEENS4_ILi4EEEEEEEENS_10ViewEngineIPN7cutlass10bfloat16_tEEEEEC2ERKSD_RKSI_,($_ZN7cutlass13device_kernelIN5flash19enable_sm80_to_sm89INS1_16FlashAttnBwdSm80INS1_25CollectiveMainloopBwdSm80ILi2ELi2EN4cute5tupleIJNS5_1CILi128EEES8_NS7_ILi64EEEEEENS_10bfloat16_tEfNS_4arch4Sm80ELb0ELb1ELb1ELb1ELb1ELb0ELb0ELb0ELi2ELi4ELi4ELi4ELb0EEENS1_21CollectiveEpilogueBwdISA_SB_SD_Li256ELb1ELb0ELi2EEENS1_19SingleTileSchedulerILb1ELb0ELb0ELi128EEEEEEEEEvNT_6ParamsE$_ZN4cute3eso3ESOILb1ELb0EJNS_6LayoutINS_5tupleIJNS3_IJNS_1CILi2EEES5_EEENS4_ILi8EEEEEENS3_IJNS3_IJNS4_ILi1EEES5_EEENS4_ILi4EEEEEEEEiEEC2ERKSD_RKi - $_ZN7cutlass13device_kernelIN5flash19enable_sm80_to_sm89INS1_16FlashAttnBwdSm80INS1_25CollectiveMainloopBwdSm80ILi2ELi2EN4cute5tupleIJNS5_1CILi128EEES8_NS7_ILi64EEEEEENS_10bfloat16_tEfNS_4arch4Sm80ELb0ELb1ELb1ELb1ELb1ELb0ELb0ELb0ELi2ELi4ELi4ELi4ELb0EEENS1_21CollectiveEpilogueBwdISA_SB_SD_Li256ELb1ELb0ELi2EEENS1_19SingleTileSchedulerILb1ELb0ELb0ELi128EEEEEEEEEvNT_6ParamsE$_ZN4cute3eso3ESOILb1ELb0EJNS_6LayoutINS_5tupleIJNS3_IJNS_1CILi2EEES5_EEENS4_ILi8EEEEEENS3_IJNS3_IJNS4_ILi1EEES5_EEENS4_ILi4EEEEEEEENS_10ViewEngineIPN7cutlass10bfloat16_tEEEEEC2ERKSD_RKSI_)
$_ZN7cutlass13device_kernelIN5flash19enable_sm80_to_sm89INS1_16FlashAttnBwdSm80INS1_25CollectiveMainloopBwdSm80ILi2ELi2EN4cute5tupleIJNS5_1CILi128EEES8_NS7_ILi64EEEEEENS_10bfloat16_tEfNS_4arch4Sm80ELb0ELb1ELb1ELb1ELb1ELb0ELb0ELb0ELi2ELi4ELi4ELi4ELb0EEENS1_21CollectiveEpilogueBwdISA_SB_SD_Li256ELb1ELb0ELi2EEENS1_19SingleTileSchedulerILb1ELb0ELb0ELi128EEEEEEEEEvNT_6ParamsE$_ZN4cute3eso3ESOILb1ELb0EJNS_6LayoutINS_5tupleIJNS3_IJNS_1CILi2EEES5_EEENS4_ILi8EEEEEENS3_IJNS3_IJNS4_ILi1EEES5_EEENS4_ILi4EEEEEEEENS_10ViewEngineIPN7cutlass10bfloat16_tEEEEEC2ERKSD_RKSI_:
[----:B------:R-:W-:Y:S01]  /*abe0*/  IADD3 R2, R25, -c[0x0][0x20], RZ ;  /* 0x8000080019027a10 */ /* 0x000fe20007ffe0ff */
[----:B------:R-:W-:Y:S01]  /*abf0*/  IMAD.MOV.U32 R7, RZ, RZ, R3 ;  /* 0x000000ffff077224 */ /* 0x000fe200078e0003 */
[----:B------:R-:W-:-:S04]  /*ac00*/  MOV R5, 0x0 ;  /* 0x0000000000057802 */ /* 0x000fc80000000f00 */
[----:B------:R1:W-:Y:S01]  /*ac10*/  STL.64 [R2], R6 ;  /* 0x0000000602007387 */ /* 0x0003e20000100a00 */
[----:B------:R-:W-:Y:S05]  /*ac20*/  RET.REL.NODEC R4 `(_ZN7cutlass13device_kernelIN5flash19enable_sm80_to_sm89INS1_16FlashAttnBwdSm80INS1_25CollectiveMainloopBwdSm80ILi2ELi2EN4cute5tupleIJNS5_1CILi128EEES8_NS7_ILi64EEEEEENS_10bfloat16_tEfNS_4arch4Sm80ELb0ELb1ELb1ELb1ELb1ELb0ELb0ELb0ELi2ELi4ELi4ELi4ELb0EEENS1_21CollectiveEpilogueBwdISA_SB_SD_Li256ELb1ELb0ELi2EEENS1_19SingleTileSchedulerILb1ELb0ELb0ELi128EEEEEEEEEvNT_6ParamsE) ;  /* 0xffff53d004007950 */ /* 0x000fea0003c3ffff */
        .type           $_ZN7cutlass13device_kernelIN5flash19enable_sm80_to_sm89INS1_16FlashAttnBwdSm80INS1_25CollectiveMainloopBwdSm80ILi2ELi2EN4cute5tupleIJNS5_1CILi128EEES8_NS7_ILi64EEEEEENS_10bfloat16_tEfNS_4arch4Sm80ELb0ELb1ELb1ELb1ELb1ELb0ELb0ELb0ELi2ELi4ELi4ELi4ELb0EEENS1_21CollectiveEpilogueBwdISA_SB_SD_Li256ELb1ELb0ELi2EEENS1_19SingleTileSchedulerILb1ELb0ELb0ELi128EEEEEEEEEvNT_6ParamsE$_ZN4cute3eso3ESOILb1ELb0EJNS_6LayoutINS_5tupleIJNS3_IJNS_1CILi2EEES5_EEENS4_ILi8EEEEEENS3_IJNS3_IJNS4_ILi1EEES5_EEENS4_ILi4EEEEEEEEiEEC2ERKSD_RKi,@function
        .size           $_ZN7cutlass13device_kernelIN5flash19enable_sm80_to_sm89INS1_16FlashAttnBwdSm80INS1_25CollectiveMainloopBwdSm80ILi2ELi2EN4cute5tupleIJNS5_1CILi128EEES8_NS7_ILi64EEEEEENS_10bfloat16_tEfNS_4arch4Sm80ELb0ELb1ELb1ELb1ELb1ELb0ELb0ELb0ELi2ELi4ELi4ELi4ELb0EEENS1_21CollectiveEpilogueBwdISA_SB_SD_Li256ELb1ELb0ELi2EEENS1_19SingleTileSchedulerILb1ELb0ELb0ELi128EEEEEEEEEvNT_6ParamsE$_ZN4cute3eso3ESOILb1ELb0EJNS_6LayoutINS_5tupleIJNS3_IJNS_1CILi2EEES5_EEENS4_ILi8EEEEEENS3_IJNS3_IJNS4_ILi1EEES5_EEENS4_ILi4EEEEEEEEiEEC2ERKSD_RKi,($_ZN7cutlass13device_kernelIN5flash19enable_sm80_to_sm89INS1_16FlashAttnBwdSm80INS1_25CollectiveMainloopBwdSm80ILi2ELi2EN4cute5tupleIJNS5_1CILi128EEES8_NS7_ILi64EEEEEENS_10bfloat16_tEfNS_4arch4Sm80ELb0ELb1ELb1ELb1ELb1ELb0ELb0ELb0ELi2ELi4ELi4ELi4ELb0EEENS1_21CollectiveEpilogueBwdISA_SB_SD_Li256ELb1ELb0ELi2EEENS1_19SingleTileSchedulerILb1ELb0ELb0ELi128EEEEEEEEEvNT_6ParamsE$_ZN4cute3eso3ESOILb1ELb0EJNS_6LayoutINS_5tupleIJNS3_IJNS_1CILi2EEES5_EEES5_NS4_ILi8EEEEEENS3_IJNS3_IJNS_11ScaledBasisINS4_ILi1EEEJLi1EEEENS9_IS7_JLi0EEEEEEENS9_INS4_ILi64EEEJLi0EEEENS9_INS4_ILi16EEEJLi1EEEEEEEEENS_10ViewEngineINS_23ArithmeticTupleIteratorINS_15ArithmeticTupleIJiiEEEEEEEEEC2ERKSJ_RKSP_ - $_ZN7cutlass13device_kernelIN5flash19enable_sm80_to_sm89INS1_16FlashAttnBwdSm80INS1_25CollectiveMainloopBwdSm80ILi2ELi2EN4cute5tupleIJNS5_1CILi128EEES8_NS7_ILi64EEEEEENS_10bfloat16_tEfNS_4arch4Sm80ELb0ELb1ELb1ELb1ELb1ELb0ELb0ELb0ELi2ELi4ELi4ELi4ELb0EEENS1_21CollectiveEpilogueBwdISA_SB_SD_Li256ELb1ELb0ELi2EEENS1_19SingleTileSchedulerILb1ELb0ELb0ELi128EEEEEEEEEvNT_6ParamsE$_ZN4cute3eso3ESOILb1ELb0EJNS_6LayoutINS_5tupleIJNS3_IJNS_1CILi2EEES5_EEENS4_ILi8EEEEEENS3_IJNS3_IJNS4_ILi1EEES5_EEENS4_ILi4EEEEEEEEiEEC2ERKSD_RKi)
$_ZN7cutlass13device_kernelIN5flash19enable_sm80_to_sm89INS1_16FlashAttnBwdSm80INS1_25CollectiveMainloopBwdSm80ILi2ELi2EN4cute5tupleIJNS5_1CILi128EEES8_NS7_ILi64EEEEEENS_10bfloat16_tEfNS_4arch4Sm80ELb0ELb1ELb1ELb1ELb1ELb0ELb0ELb0ELi2ELi4ELi4ELi4ELb0EEENS1_21CollectiveEpilogueBwdISA_SB_SD_Li256ELb1ELb0ELi2EEENS1_19SingleTileSchedulerILb1ELb0ELb0ELi128EEEEEEEEEvNT_6ParamsE$_ZN4cute3eso3ESOILb1ELb0EJNS_6LayoutINS_5tupleIJNS3_IJNS_1CILi2EEES5_EEENS4_ILi8EEEEEENS3_IJNS3_IJNS4_ILi1EEES5_EEENS4_ILi4EEEEEEEEiEEC2ERKSD_RKi:
[----:B------:R-:W-:Y:S02]  /*ac30*/  IADD3 R2, R25, -c[0x0][0x20], RZ ;  /* 0x8000080019027a10 */ /* 0x000fe40007ffe0ff */
[----:B------:R-:W-:-:S03]  /*ac40*/  MOV R5, 0x0 ;  /* 0x0000000000057802 */ /* 0x000fc60000000f00 */
[----:B------:R1:W-:Y:S01]  /*ac50*/  STL [R2], R3 ;  /* 0x0000000302007387 */ /* 0x0003e20000100800 */
[----:B------:R-:W-:Y:S05]  /*ac60*/  RET.REL.NODEC R4 `(_ZN7cutlass13device_kernelIN5flash19enable_sm80_to_sm89INS1_16FlashAttnBwdSm80INS1_25CollectiveMainloopBwdSm80ILi2ELi2EN4cute5tupleIJNS5_1CILi128EEES8_NS7_ILi64EEEEEENS_10bfloat16_tEfNS_4arch4Sm80ELb0ELb1ELb1ELb1ELb1ELb0ELb0ELb0ELi2ELi4ELi4ELi4ELb0EEENS1_21CollectiveEpilogueBwdISA_SB_SD_Li256ELb1ELb0ELi2EEENS1_19SingleTileSchedulerILb1ELb0ELb0ELi128EEEEEEEEEvNT_6ParamsE) ;  /* 0xffff539004007950 */ /* 0x000fea0003c3ffff */
        .type           $_ZN7cutlass13device_kernelIN5flash19enable_sm80_to_sm89INS1_16FlashAttnBwdSm80INS1_25CollectiveMainloopBwdSm80ILi2ELi2EN4cute5tupleIJNS5_1CILi128EEES8_NS7_ILi64EEEEEENS_10bfloat16_tEfNS_4arch4Sm80ELb0ELb1ELb1ELb1ELb1ELb0ELb0ELb0ELi2ELi4ELi4ELi4ELb0EEENS1_21CollectiveEpilogueBwdISA_SB_SD_Li256ELb1ELb0ELi2EEENS1_19SingleTileSchedulerILb1ELb0ELb0ELi128EEEEEEEEEvNT_6ParamsE$_ZN4cute3eso3ESOILb1ELb0EJNS_6LayoutINS_5tupleIJNS3_IJNS_1CILi2EEES5_EEES5_NS4_ILi8EEEEEENS3_IJNS3_IJNS_11ScaledBasisINS4_ILi1EEEJLi1EEEENS9_IS7_JLi0EEEEEEENS9_INS4_ILi64EEEJLi0EEEENS9_INS4_ILi16EEEJLi1EEEEEEEEENS_10ViewEngineINS_23ArithmeticTupleIteratorINS_15ArithmeticTupleIJiiEEEEEEEEEC2ERKSJ_RKSP_,@function
        .size           $_ZN7cutlass13device_kernelIN5flash19enable_sm80_to_sm89INS1_16FlashAttnBwdSm80INS1_25CollectiveMainloopBwdSm80ILi2ELi2EN4cute5tupleIJNS5_1CILi128EEES8_NS7_ILi64EEEEEENS_10bfloat16_tEfNS_4arch4Sm80ELb0ELb1ELb1ELb1ELb1ELb0ELb0ELb0ELi2ELi4ELi4ELi4ELb0EEENS1_21CollectiveEpilogueBwdISA_SB_SD_Li256ELb1ELb0ELi2EEENS1_19SingleTileSchedulerILb1ELb0ELb0ELi128EEEEEEEEEvNT_6ParamsE$_ZN4cute3eso3ESOILb1ELb0EJNS_6LayoutINS_5tupleIJNS3_IJNS_1CILi2EEES5_EEES5_NS4_ILi8EEEEEENS3_IJNS3_IJNS_11ScaledBasisINS4_ILi1EEEJLi1EEEENS9_IS7_JLi0EEEEEEENS9_INS4_ILi64EEEJLi0EEEENS9_INS4_ILi16EEEJLi1EEEEEEEEENS_10ViewEngineINS_23ArithmeticTupleIteratorINS_15ArithmeticTupleIJiiEEEEEEEEEC2ERKSJ_RKSP_,($_ZN7cutlass13device_kernelIN5flash19enable_sm80_to_sm89INS1_16FlashAttnBwdSm80INS1_25CollectiveMainloopBwdSm80ILi2ELi2EN4cute5tupleIJNS5_1CILi128EEES8_NS7_ILi64EEEEEENS_10bfloat16_tEfNS_4arch4Sm80ELb0ELb1ELb1ELb1ELb1ELb0ELb0ELb0ELi2ELi4ELi4ELi4ELb0EEENS1_21CollectiveEpilogueBwdISA_SB_SD_Li256ELb1ELb0ELi2EEENS1_19SingleTileSchedulerILb1ELb0ELb0ELi128EEEEEEEEEvNT_6ParamsE$_ZN4cute3eso3ESOILb1ELb0EJNS_6LayoutINS_5tupleIJNS3_IJNS_1CILi2EEES5_EEES5_NS4_ILi8EEEEEENS3_IJNS3_IJNS_11ScaledBasisINS4_ILi1EEEJLi1EEEENS9_IS7_JLi0EEEEEEENS9_INS4_ILi64EEEJLi0EEEENS9_INS4_ILi16EEEJLi1EEEEEEEEENS_15ArithmeticTupleIJiiEEEEEC2ERKSJ_RKSL_ - $_ZN7cutlass13device_kernelIN5flash19enable_sm80_to_sm89INS1_16FlashAttnBwdSm80INS1_25CollectiveMainloopBwdSm80ILi2ELi2EN4cute5tupleIJNS5_1CILi128EEES8_NS7_ILi64EEEEEENS_10bfloat16_tEfNS_4arch4Sm80ELb0ELb1ELb1ELb1ELb1ELb0ELb0ELb0ELi2ELi4ELi4ELi4ELb0EEENS1_21CollectiveEpilogueBwdISA_SB_SD_Li256ELb1ELb0ELi2EEENS1_19SingleTileSchedulerILb1ELb0ELb0ELi128EEEEEEEEEvNT_6ParamsE$_ZN4cute3eso3ESOILb1ELb0EJNS_6LayoutINS_5tupleIJNS3_IJNS_1CILi2EEES5_EEES5_NS4_ILi8EEEEEENS3_IJNS3_IJNS_11ScaledBasisINS4_ILi1EEEJLi1EEEENS9_IS7_JLi0EEEEEEENS9_INS4_ILi64EEEJLi0EEEENS9_INS4_ILi16EEEJLi1EEEEEEEEENS_10ViewEngineINS_23ArithmeticTupleIteratorINS_15ArithmeticTupleIJiiEEEEEEEEEC2ERKSJ_RKSP_)
$_ZN7cutlass13device_kernelIN5flash19enable_sm80_to_sm89INS1_16FlashAttnBwdSm80INS1_25CollectiveMainloopBwdSm80ILi2ELi2EN4cute5tupleIJNS5_1CILi128EEES8_NS7_ILi64EEEEEENS_10bfloat16_tEfNS_4arch4Sm80ELb0ELb1ELb1ELb1ELb1ELb0ELb0ELb0ELi2ELi4ELi4ELi4ELb0EEENS1_21CollectiveEpilogueBwdISA_SB_SD_Li256ELb1ELb0ELi2EEENS1_19SingleTileSchedulerILb1ELb0ELb0ELi128EEEEEEEEEvNT_6ParamsE$_ZN4cute3eso3ESOILb1ELb0EJNS_6LayoutINS_5tupleIJNS3_IJNS_1CILi2EEES5_EEES5_NS4_ILi8EEEEEENS3_IJNS3_IJNS_11ScaledBasisINS4_ILi1EEEJLi1EEEENS9_IS7_JLi0EEEEEEENS9_INS4_ILi64EEEJLi0EEEENS9_INS4_ILi16EEEJLi1EEEEEEEEENS_10ViewEngineINS_23ArithmeticTupleIteratorINS_15ArithmeticTupleIJiiEEEEEEEEEC2ERKSJ_RKSP_:
[----:B------:R-:W-:Y:S02]  /*ac70*/  IADD3 R4, R13, -c[0x0][0x20], RZ ;  /* 0x800008000d047a10 */ /* 0x000fe40007ffe0ff */
[----:B------:R-:W-:-:S03]  /*ac80*/  MOV R7, 0x0 ;  /* 0x0000000000077802 */ /* 0x000fc60000000f00 */
[----:B------:R1:W-:Y:S04]  /*ac90*/  STL [R4], R2 ;  /* 0x0000000204007387 */ /* 0x0003e80000100800 */
[----:B------:R1:W-:Y:S01]  /*aca0*/  STL [R4+0x4], R3 ;  /* 0x0000040304007387 */ /* 0x0003e20000100800 */
[----:B------:R-:W-:Y:S05]  /*acb0*/  RET.REL.NODEC R6 `(_ZN7cutlass13device_kernelIN5flash19enable_sm80_to_sm89INS1_16FlashAttnBwdSm80INS1_25CollectiveMainloopBwdSm80ILi2ELi2EN4cute5tupleIJNS5_1CILi128EEES8_NS7_ILi64EEEEEENS_10bfloat16_tEfNS_4arch4Sm80ELb0ELb1ELb1ELb1ELb1ELb0ELb0ELb0ELi2ELi4ELi4ELi4ELb0EEENS1_21CollectiveEpilogueBwdISA_SB_SD_Li256ELb1ELb0ELi2EEENS1_19SingleTileSchedulerILb1ELb0ELb0ELi128EEEEEEEEEvNT_6ParamsE) ;  /* 0xffff534006007950 */ /* 0x000fea0003c3ffff */
        .type           $_ZN7cutlass13device_kernelIN5flash19enable_sm80_to_sm89INS1_16FlashAttnBwdSm80INS1_25CollectiveMainloopBwdSm80ILi2ELi2EN4cute5tupleIJNS5_1CILi128EEES8_NS7_ILi64EEEEEENS_10bfloat16_tEfNS_4arch4Sm80ELb0ELb1ELb1ELb1ELb1ELb0ELb0ELb0ELi2ELi4ELi4ELi4ELb0EEENS1_21CollectiveEpilogueBwdISA_SB_SD_Li256ELb1ELb0ELi2EEENS1_19SingleTileSchedulerILb1ELb0ELb0ELi128EEEEEEEEEvNT_6ParamsE$_ZN4cute3eso3ESOILb1ELb0EJNS_6LayoutINS_5tupleIJNS3_IJNS_1CILi2EEES5_EEES5_NS4_ILi8EEEEEENS3_IJNS3_IJNS_11ScaledBasisINS4_ILi1EEEJLi1EEEENS9_IS7_JLi0EEEEEEENS9_INS4_ILi64EEEJLi0EEEENS9_INS4_ILi16EEEJLi1EEEEEEEEENS_15ArithmeticTupleIJiiEEEEEC2ERKSJ_RKSL_,@function
        .size           $_ZN7cutlass13device_kernelIN5flash19enable_sm80_to_sm89INS1_16FlashAttnBwdSm80INS1_25CollectiveMainloopBwdSm80ILi2ELi2EN4cute5tupleIJNS5_1CILi128EEES8_NS7_ILi64EEEEEENS_10bfloat16_tEfNS_4arch4Sm80ELb0ELb1ELb1ELb1ELb1ELb0ELb0ELb0ELi2ELi4ELi4ELi4ELb0EEENS1_21CollectiveEpilogueBwdISA_SB_SD_Li256ELb1ELb0ELi2EEENS1_19SingleTileSchedulerILb1ELb0ELb0ELi128EEEEEEEEEvNT_6ParamsE$_ZN4cute3eso3ESOILb1ELb0EJNS_6LayoutINS_5tupleIJNS3_IJNS_1CILi2EEES5_EEES5_NS4_ILi8EEEEEENS3_IJNS3_IJNS_11ScaledBasisINS4_ILi1EEEJLi1EEEENS9_IS7_JLi0EEEEEEENS9_INS4_ILi64EEEJLi0EEEENS9_INS4_ILi16EEEJLi1EEEEEEEEENS_15ArithmeticTupleIJiiEEEEEC2ERKSJ_RKSL_,($_ZN7cutlass13device_kernelIN5flash19enable_sm80_to_sm89INS1_16FlashAttnBwdSm80INS1_25CollectiveMainloopBwdSm80ILi2ELi2EN4cute5tupleIJNS5_1CILi128EEES8_NS7_ILi64EEEEEENS_10bfloat16_tEfNS_4arch4Sm80ELb0ELb1ELb1ELb1ELb1ELb0ELb0ELb0ELi2ELi4ELi4ELi4ELb0EEENS1_21CollectiveEpilogueBwdISA_SB_SD_Li256ELb1ELb0ELi2EEENS1_19SingleTileSchedulerILb1ELb0ELb0ELi128EEEEEEEEEvNT_6ParamsE$_ZN4cute3eso3ESOILb1ELb0EJNS_6LayoutINS_5tupleIJNS3_IJNS_1CILi2EEES5_EEES6_EEENS3_IJNS3_IJNS4_ILi1EEES5_EEENS3_IJNS4_ILi32EEENS4_ILi64EEEEEEEEEEENS_10ViewEngineIPN7cutlass10bfloat16_tEEEEEC2ERKSE_RKSJ_ - $_ZN7cutlass13device_kernelIN5flash19enable_sm80_to_sm89INS1_16FlashAttnBwdSm80INS1_25CollectiveMainloopBwdSm80ILi2ELi2EN4cute5tupleIJNS5_1CILi128EEES8_NS7_ILi64EEEEEENS_10bfloat16_tEfNS_4arch4Sm80ELb0ELb1ELb1ELb1ELb1ELb0ELb0ELb0ELi2ELi4ELi4ELi4ELb0EEENS1_21CollectiveEpilogueBwdISA_SB_SD_Li256ELb1ELb0ELi2EEENS1_19SingleTileSchedulerILb1ELb0ELb0ELi128EEEEEEEEEvNT_6ParamsE$_ZN4cute3eso3ESOILb1ELb0EJNS_6LayoutINS_5tupleIJNS3_IJNS_1CILi2EEES5_EEES5_NS4_ILi8EEEEEENS3_IJNS3_IJNS_11ScaledBasisINS4_ILi1EEEJLi1EEEENS9_IS7_JLi0EEEEEEENS9_INS4_ILi64EEEJLi0EEEENS9_INS4_ILi16EEEJLi1EEEEEEEEENS_15ArithmeticTupleIJiiEEEEEC2ERKSJ_RKSL_)
$_ZN7cutlass13device_kernelIN5flash19enable_sm80_to_sm89INS1_16FlashAttnBwdSm80INS1_25CollectiveMainloopBwdSm80ILi2ELi2EN4cute5tupleIJNS5_1CILi128EEES8_NS7_ILi64EEEEEENS_10bfloat16_tEfNS_4arch4Sm80ELb0ELb1ELb1ELb1ELb1ELb0ELb0ELb0ELi2ELi4ELi4ELi4ELb0EEENS1_21CollectiveEpilogueBwdISA_SB_SD_Li256ELb1ELb0ELi2EEENS1_19SingleTileSchedulerILb1ELb0ELb0ELi128EEEEEEEEEvNT_6ParamsE$_ZN4cute3eso3ESOILb1ELb0EJNS_6LayoutINS_5tupleIJNS3_IJNS_1CILi2EEES5_EEES5_NS4_ILi8EEEEEENS3_IJNS3_IJNS_11ScaledBasisINS4_ILi1EEEJLi1EEEENS9_IS7_JLi0EEEEEEENS9_INS4_ILi64EEEJLi0EEEENS9_INS4_ILi16EEEJLi1EEEEEEEEENS_15ArithmeticTupleIJiiEEEEEC2ERKSJ_RKSL_:
[----:B------:R-:W-:Y:S02]  /*acc0*/  IADD3 R2, R13, -c[0x0][0x20], RZ ;  /* 0x800008000d027a10 */ /* 0x000fe40007ffe0ff */
[----:B------:R-:W-:-:S03]  /*acd0*/  MOV R5, 0x0 ;  /* 0x0000000000057802 */ /* 0x000fc60000000f00 */
[----:B------:R1:W-:Y:S04]  /*ace0*/  STL [R2], R20 ;  /* 0x0000001402007387 */ /* 0x0003e80000100800 */
[----:B------:R1:W-:Y:S01]  /*acf0*/  STL [R2+0x4], R21 ;  /* 0x0000041502007387 */ /* 0x0003e20000100800 */
[----:B------:R-:W-:Y:S05]  /*ad00*/  RET.REL.NODEC R4 `(_ZN7cutlass13device_kernelIN5flash19enable_sm80_to_sm89INS1_16FlashAttnBwdSm80INS1_25CollectiveMainloopBwdSm80ILi2ELi2EN4cute5tupleIJNS5_1CILi128EEES8_NS7_ILi64EEEEEENS_10bfloat16_tEfNS_4arch4Sm80ELb0ELb1ELb1ELb1ELb1ELb0ELb0ELb0ELi2ELi4ELi4ELi4ELb0EEENS1_21CollectiveEpilogueBwdISA_SB_SD_Li256ELb1ELb0ELi2EEENS1_19SingleTileSchedulerILb1ELb0ELb0ELi128EEEEEEEEEvNT_6ParamsE) ;  /* 0xffff52f004007950 */ /* 0x000fea0003c3ffff */
        .type           $_ZN7cutlass13device_kernelIN5flash19enable_sm80_to_sm89INS1_16FlashAttnBwdSm80INS1_25CollectiveMainloopBwdSm80ILi2ELi2EN4cute5tupleIJNS5_1CILi128EEES8_NS7_ILi64EEEEEENS_10bfloat16_tEfNS_4arch4Sm80ELb0ELb1ELb1ELb1ELb1ELb0ELb0ELb0ELi2ELi4ELi4ELi4ELb0EEENS1_21CollectiveEpilogueBwdISA_SB_SD_Li256ELb1ELb0ELi2EEENS1_19SingleTileSchedulerILb1ELb0ELb0ELi128EEEEEEEEEvNT_6ParamsE$_ZN4cute3eso3ESOILb1ELb0EJNS_6LayoutINS_5tupleIJNS3_IJNS_1CILi2EEES5_EEES6_EEENS3_IJNS3_IJNS4_ILi1EEES5_EEENS3_IJNS4_ILi32EEENS4_ILi64EEEEEEEEEEENS_10ViewEngineIPN7cutlass10bfloat16_tEEEEEC2ERKSE_RKSJ_,@function
        .size           $_ZN7cutlass13device_kernelIN5flash19enable_sm80_to_sm89INS1_16FlashAttnBwdSm80INS1_25CollectiveMainloopBwdSm80ILi2ELi2EN4cute5tupleIJNS5_1CILi128EEES8_NS7_ILi64EEEEEENS_10bfloat16_tEfNS_4arch4Sm80ELb0ELb1ELb1ELb1ELb1ELb0ELb0ELb0ELi2ELi4ELi4ELi4ELb0EEENS1_21CollectiveEpilogueBwdISA_SB_SD_Li256ELb1ELb0ELi2EEENS1_19SingleTileSchedulerILb1ELb0ELb0ELi128EEEEEEEEEvNT_6ParamsE$_ZN4cute3eso3ESOILb1ELb0EJNS_6LayoutINS_5tupleIJNS3_IJNS_1CILi2EEES5_EEES6_EEENS3_IJNS3_IJNS4_ILi1EEES5_EEENS3_IJNS4_ILi32EEENS4_ILi64EEEEEEEEEEENS_10ViewEngineIPN7cutlass10bfloat16_tEEEEEC2ERKSE_RKSJ_,($_ZN7cutlass13device_kernelIN5flash19enable_sm80_to_sm89INS1_16FlashAttnBwdSm80INS1_25CollectiveMainloopBwdSm80ILi2ELi2EN4cute5tupleIJNS5_1CILi128EEES8_NS7_ILi64EEEEEENS_10bfloat16_tEfNS_4arch4Sm80ELb0ELb1ELb1ELb1ELb1ELb0ELb0ELb0ELi2ELi4ELi4ELi4ELb0EEENS1_21CollectiveEpilogueBwdISA_SB_SD_Li256ELb1ELb0ELi2EEENS1_19SingleTileSchedulerILb1ELb0ELb0ELi128EEEEEEEEEvNT_6ParamsE$_ZN4cute3eso3ESOILb1ELb0EJNS_6LayoutINS_5tupleIJNS3_IJNS_1CILi2EEES5_EEES6_EEENS3_IJNS3_IJNS4_ILi1EEES5_EEENS3_IJNS4_ILi32EEENS4_ILi64EEEEEEEEEEEiEEC2ERKSE_RKi - $_ZN7cutlass13device_kernelIN5flash19enable_sm80_to_sm89INS1_16FlashAttnBwdSm80INS1_25CollectiveMainloopBwdSm80ILi2ELi2EN4cute5tupleIJNS5_1CILi128EEES8_NS7_ILi64EEEEEENS_10bfloat16_tEfNS_4arch4Sm80ELb0ELb1ELb1ELb1ELb1ELb0ELb0ELb0ELi2ELi4ELi4ELi4ELb0EEENS1_21CollectiveEpilogueBwdISA_SB_SD_Li256ELb1ELb0ELi2EEENS1_19SingleTileSchedulerILb1ELb0ELb0ELi128EEEEEEEEEvNT_6ParamsE$_ZN4cute3eso3ESOILb1ELb0EJNS_6LayoutINS_5tupleIJNS3_IJNS_1CILi2EEES5_EEES6_EEENS3_IJNS3_IJNS4_ILi1EEES5_EEENS3_IJNS4_ILi32EEENS4_ILi64EEEEEEEEEEENS_10ViewEngineIPN7cutlass10bfloat16_tEEEEEC2ERKSE_RKSJ_)
$_ZN7cutlass13device_kernelIN5flash19enable_sm80_to_sm89INS1_16FlashAttnBwdSm80INS1_25CollectiveMainloopBwdSm80ILi2ELi2EN4cute5tupleIJNS5_1CILi128EEES8_NS7_ILi64EEEEEENS_10bfloat16_tEfNS_4arch4Sm80ELb0ELb1ELb1ELb1ELb1ELb0ELb0ELb0ELi2ELi4ELi4ELi4ELb0EEENS1_21CollectiveEpilogueBwdISA_SB_SD_Li256ELb1ELb0ELi2EEENS1_19SingleTileSchedulerILb1ELb0ELb0ELi128EEEEEEEEEvNT_6ParamsE$_ZN4cute3eso3ESOILb1ELb0EJNS_6LayoutINS_5tupleIJNS3_IJNS_1CILi2EEES5_EEES6_EEENS3_IJNS3_IJNS4_ILi1EEES5_EEENS3_IJNS4_ILi32EEENS4_ILi64EEEEEEEEEEENS_10ViewEngineIPN7cutlass10bfloat16_tEEEEEC2ERKSE_RKSJ_:
[----:B------:R-:W-:Y:S01]  /*ad10*/  IADD3 R2, R70, -c[0x0][0x20], RZ ;  /* 0x8000080046027a10 */ /* 0x000fe20007ffe0ff */
[----:B------:R-:W-:Y:S01]  /*ad20*/  IMAD.MOV.U32 R7, RZ, RZ, R3 ;  /* 0x000000ffff077224 */ /* 0x000fe200078e0003 */
[----:B------:R-:W-:-:S04]  /*ad30*/  MOV R5, 0x0 ;  /* 0x0000000000057802 */ /* 0x000fc80000000f00 */
[----:B------:R1:W-:Y:S01]  /*ad40*/  STL.64 [R2], R6 ;  /* 0x0000000602007387 */ /* 0x0003e20000100a00 */
[----:B------:R-:W-:Y:S05]  /*ad50*/  RET.REL.NODEC R4 `(_ZN7cutlass13device_kernelIN5flash19enable_sm80_to_sm89INS1_16FlashAttnBwdSm80INS1_25CollectiveMainloopBwdSm80ILi2ELi2EN4cute5tupleIJNS5_1CILi128EEES8_NS7_ILi64EEEEEENS_10bfloat16_tEfNS_4arch4Sm80ELb0ELb1ELb1ELb1ELb1ELb0ELb0ELb0ELi2ELi4ELi4ELi4ELb0EEENS1_21CollectiveEpilogueBwdISA_SB_SD_Li256ELb1ELb0ELi2EEENS1_19SingleTileSchedulerILb1ELb0ELb0ELi128EEEEEEEEEvNT_6ParamsE) ;  /* 0xffff52a004007950 */ /* 0x000fea0003c3ffff */
        .type           $_ZN7cutlass13device_kernelIN5flash19enable_sm80_to_sm89INS1_16FlashAttnBwdSm80INS1_25CollectiveMainloopBwdSm80ILi2ELi2EN4cute5tupleIJNS5_1CILi128EEES8_NS7_ILi64EEEEEENS_10bfloat16_tEfNS_4arch4Sm80ELb0ELb1ELb1ELb1ELb1ELb0ELb0ELb0ELi2ELi4ELi4ELi4ELb0EEENS1_21CollectiveEpilogueBwdISA_SB_SD_Li256ELb1ELb0ELi2EEENS1_19SingleTileSchedulerILb1ELb0ELb0ELi128EEEEEEEEEvNT_6ParamsE$_ZN4cute3eso3ESOILb1ELb0EJNS_6LayoutINS_5tupleIJNS3_IJNS_1CILi2EEES5_EEES6_EEENS3_IJNS3_IJNS4_ILi1EEES5_EEENS3_IJNS4_ILi32EEENS4_ILi64EEEEEEEEEEEiEEC2ERKSE_RKi,@function
        .size           $_ZN7cutlass13device_kernelIN5flash19enable_sm80_to_sm89INS1_16FlashAttnBwdSm80INS1_25CollectiveMainloopBwdSm80ILi2ELi2EN4cute5tupleIJNS5_1CILi128EEES8_NS7_ILi64EEEEEENS_10bfloat16_tEfNS_4arch4Sm80ELb0ELb1ELb1ELb1ELb1ELb0ELb0ELb0ELi2ELi4ELi4ELi4ELb0EEENS1_21CollectiveEpilogueBwdISA_SB_SD_Li256ELb1ELb0ELi2EEENS1_19SingleTileSchedulerILb1ELb0ELb0ELi128EEEEEEEEEvNT_6ParamsE$_ZN4cute3eso3ESOILb1ELb0EJNS_6LayoutINS_5tupleIJNS3_IJNS_1CILi2EEES5_EEES6_EEENS3_IJNS3_IJNS4_ILi1EEES5_EEENS3_IJNS4_ILi32EEENS4_ILi64EEEEEEEEEEEiEEC2ERKSE_RKi,($_ZN7cutlass13device_kernelIN5flash19enable_sm80_to_sm89INS1_16FlashAttnBwdSm80INS1_25CollectiveMainloopBwdSm80ILi2ELi2EN4cute5tupleIJNS5_1CILi128EEES8_NS7_ILi64EEEEEENS_10bfloat16_tEfNS_4arch4Sm80ELb0ELb1ELb1ELb1ELb1ELb0ELb0ELb0ELi2ELi4ELi4ELi4ELb0EEENS1_21CollectiveEpilogueBwdISA_SB_SD_Li256ELb1ELb0ELi2EEENS1_19SingleTileSchedulerILb1ELb0ELb0ELi128EEEEEEEEEvNT_6ParamsE$_ZN4cute3eso3ESOILb1ELb0EJNS_6LayoutINS_5tupleIJNS3_IJNS_1CILi2EEES5_S5_EEEEEENS3_IJNS3_IJNS4_ILi1EEES5_NS4_ILi4EEEEEEEEEEENS_10ViewEngineIPN7cutlass10bfloat16_tEEEEEC2ERKSC_RKSH_ - $_ZN7cutlass13device_kernelIN5flash19enable_sm80_to_sm89INS1_16FlashAttnBwdSm80INS1_25CollectiveMainloopBwdSm80ILi2ELi2EN4cute5tupleIJNS5_1CILi128EEES8_NS7_ILi64EEEEEENS_10bfloat16_tEfNS_4arch4Sm80ELb0ELb1ELb1ELb1ELb1ELb0ELb0ELb0ELi2ELi4ELi4ELi4ELb0EEENS1_21CollectiveEpilogueBwdISA_SB_SD_Li256ELb1ELb0ELi2EEENS1_19SingleTileSchedulerILb1ELb0ELb0ELi128EEEEEEEEEvNT_6ParamsE$_ZN4cute3eso3ESOILb1ELb0EJNS_6LayoutINS_5tupleIJNS3_IJNS_1CILi2EEES5_EEES6_EEENS3_IJNS3_IJNS4_ILi1EEES5_EEENS3_IJNS4_ILi32EEENS4_ILi64EEEEEEEEEEEiEEC2ERKSE_RKi)
$_ZN7cutlass13device_kernelIN5flash19enable_sm80_to_sm89INS1_16FlashAttnBwdSm80INS1_25CollectiveMainloopBwdSm80ILi2ELi2EN4cute5tupleIJNS5_1CILi128EEES8_NS7_ILi64EEEEEENS_10bfloat16_tEfNS_4arch4Sm80ELb0ELb1ELb1ELb1ELb1ELb0ELb0ELb0ELi2ELi4ELi4ELi4ELb0EEENS1_21CollectiveEpilogueBwdISA_SB_SD_Li256ELb1ELb0ELi2EEENS1_19SingleTileSchedulerILb1ELb0ELb0ELi128EEEEEEEEEvNT_6ParamsE$_ZN4cute3eso3ESOILb1ELb0EJNS_6LayoutINS_5tupleIJNS3_IJNS_1CILi2EEES5_EEES6_EEENS3_IJNS3_IJNS4_ILi1EEES5_EEENS3_IJNS4_ILi32EEENS4_ILi64EEEEEEEEEEEiEEC2ERKSE_RKi:
[----:B------:R-:W-:Y:S02]  /*ad60*/  IADD3 R2, R70, -c[0x0][0x20], RZ ;  /* 0x8000080046027a10 */ /* 0x000fe40007ffe0ff */
[----:B------:R-:W-:-:S03]  /*ad70*/  MOV R5, 0x0 ;  /* 0x0000000000057802 */ /* 0x000fc60000000f00 */
[----:B------:R1:W-:Y:S01]  /*ad80*/  STL [R2], R3 ;  /* 0x0000000302007387 */ /* 0x0003e20000100800 */
[----:B------:R-:W-:Y:S05]  /*ad90*/  RET.REL.NODEC R4 `(_ZN7cutlass13device_kernelIN5flash19enable_sm80_to_sm89INS1_16FlashAttnBwdSm80INS1_25CollectiveMainloopBwdSm80ILi2ELi2EN4cute5tupleIJNS5_1CILi128EEES8_NS7_ILi64EEEEEENS_10bfloat16_tEfNS_4arch4Sm80ELb0ELb1ELb1ELb1ELb1ELb0ELb0ELb0ELi2ELi4ELi4ELi4ELb0EEENS1_21CollectiveEpilogueBwdISA_SB_SD_Li256ELb1ELb0ELi2EEENS1_19SingleTileSchedulerILb1ELb0ELb0ELi128EEEEEEEEEvNT_6ParamsE) ;  /* 0xffff526004007950 */ /* 0x000fea0003c3ffff */
        .type           $_ZN7cutlass13device_kernelIN5flash19enable_sm80_to_sm89INS1_16FlashAttnBwdSm80INS1_25CollectiveMainloopBwdSm80ILi2ELi2EN4cute5tupleIJNS5_1CILi128EEES8_NS7_ILi64EEEEEENS_10bfloat16_tEfNS_4arch4Sm80ELb0ELb1ELb1ELb1ELb1ELb0ELb0ELb0ELi2ELi4ELi4ELi4ELb0EEENS1_21CollectiveEpilogueBwdISA_SB_SD_Li256ELb1ELb0ELi2EEENS1_19SingleTileSchedulerILb1ELb0ELb0ELi128EEEEEEEEEvNT_6ParamsE$_ZN4cute3eso3ESOILb1ELb0EJNS_6LayoutINS_5tupleIJNS3_IJNS_1CILi2EEES5_S5_EEEEEENS3_IJNS3_IJNS4_ILi1EEES5_NS4_ILi4EEEEEEEEEEENS_10ViewEngineIPN7cutlass10bfloat16_tEEEEEC2ERKSC_RKSH_,@function
        .size           $_ZN7cutlass13device_kernelIN5flash19enable_sm80_to_sm89INS1_16FlashAttnBwdSm80INS1_25CollectiveMainloopBwdSm80ILi2ELi2EN4cute5tupleIJNS5_1CILi128EEES8_NS7_ILi64EEEEEENS_10bfloat16_tEfNS_4arch4Sm80ELb0ELb1ELb1ELb1ELb1ELb0ELb0ELb0ELi2ELi4ELi4ELi4ELb0EEENS1_21CollectiveEpilogueBwdISA_SB_SD_Li256ELb1ELb0ELi2EEENS1_19SingleTileSchedulerILb1ELb0ELb0ELi128EEEEEEEEEvNT_6ParamsE$_ZN4cute3eso3ESOILb1ELb0EJNS_6LayoutINS_5tupleIJNS3_IJNS_1CILi2EEES5_S5_EEEEEENS3_IJNS3_IJNS4_ILi1EEES5_NS4_ILi4EEEEEEEEEEENS_10ViewEngineIPN7cutlass10bfloat16_tEEEEEC2ERKSC_RKSH_,($_ZN7cutlass13device_kernelIN5flash19enable_sm80_to_sm89INS1_16FlashAttnBwdSm80INS1_25CollectiveMainloopBwdSm80ILi2ELi2EN4cute5tupleIJNS5_1CILi128EEES8_NS7_ILi64EEEEEENS_10bfloat16_tEfNS_4arch4Sm80ELb0ELb1ELb1ELb1ELb1ELb0ELb0ELb0ELi2ELi4ELi4ELi4ELb0EEENS1_21CollectiveEpilogueBwdISA_SB_SD_Li256ELb1ELb0ELi2EEENS1_19SingleTileSchedulerILb1ELb0ELb0ELi128EEEEEEEEEvNT_6ParamsE$_ZN4cute3eso3ESOILb1ELb0EJNS_6LayoutINS_5tupleIJNS3_IJNS_1CILi2EEES5_S5_EEEEEENS3_IJNS3_IJNS4_ILi1EEES5_NS4_ILi4EEEEEEEEEEEiEEC2ERKSC_RKi - $_ZN7cutlass13device_kernelIN5flash19enable_sm80_to_sm89INS1_16FlashAttnBwdSm80INS1_25CollectiveMainloopBwdSm80ILi2ELi2EN4cute5tupleIJNS5_1CILi128EEES8_NS7_ILi64EEEEEENS_10bfloat16_tEfNS_4arch4Sm80ELb0ELb1ELb1ELb1ELb1ELb0ELb0ELb0ELi2ELi4ELi4ELi4ELb0EEENS1_21CollectiveEpilogueBwdISA_SB_SD_Li256ELb1ELb0ELi2EEENS1_19SingleTileSchedulerILb1ELb0ELb0ELi128EEEEEEEEEvNT_6ParamsE$_ZN4cute3eso3ESOILb1ELb0EJNS_6LayoutINS_5tupleIJNS3_IJNS_1CILi2EEES5_S5_EEEEEENS3_IJNS3_IJNS4_ILi1EEES5_NS4_ILi4EEEEEEEEEEENS_10ViewEngineIPN7cutlass10bfloat16_tEEEEEC2ERKSC_RKSH_)
$_ZN7cutlass13device_kernelIN5flash19enable_sm80_to_sm89INS1_16FlashAttnBwdSm80INS1_25CollectiveMainloopBwdSm80ILi2ELi2EN4cute5tupleIJNS5_1CILi128EEES8_NS7_ILi64EEEEEENS_10bfloat16_tEfNS_4arch4Sm80ELb0ELb1ELb1ELb1ELb1ELb0ELb0ELb0ELi2ELi4ELi4ELi4ELb0EEENS1_21CollectiveEpilogueBwdISA_SB_SD_Li256ELb1ELb0ELi2EEENS1_19SingleTileSchedulerILb1ELb0ELb0ELi128EEEEEEEEEvNT_6ParamsE$_ZN4cute3eso3ESOILb1ELb0EJNS_6LayoutINS_5tupleIJNS3_IJNS_1CILi2EEES5_S5_EEEEEENS3_IJNS3_IJNS4_ILi1EEES5_NS4_ILi4EEEEEEEEEEENS_10ViewEngineIPN7cutlass10bfloat16_tEEEEEC2ERKSC_RKSH_:
[----:B------:R-:W-:Y:S01]  /*ada0*/  IADD3 R2, R70, -c[0x0][0x20], RZ ;  /* 0x8000080046027a10 */ /* 0x000fe20007ffe0ff */
[----:B------:R-:W-:Y:S01]  /*adb0*/  IMAD.MOV.U32 R7, RZ, RZ, R3 ;  /* 0x000000ffff077224 */ /* 0x000fe200078e0003 */
[----:B------:R-:W-:-:S04]  /*adc0*/  MOV R5, 0x0 ;  /* 0x0000000000057802 */ /* 0x000fc80000000f00 */
[----:B------:R1:W-:Y:S01]  /*add0*/  STL.64 [R2], R6 ;  /* 0x0000000602007387 */ /* 0x0003e20000100a00 */
[----:B------:R-:W-:Y:S05]  /*ade0*/  RET.REL.NODEC R4 `(_ZN7cutlass13device_kernelIN5flash19enable_sm80_to_sm89INS1_16FlashAttnBwdSm80INS1_25CollectiveMainloopBwdSm80ILi2ELi2EN4cute5tupleIJNS5_1CILi128EEES8_NS7_ILi64EEEEEENS_10bfloat16_tEfNS_4arch4Sm80ELb0ELb1ELb1ELb1ELb1ELb0ELb0ELb0ELi2ELi4ELi4ELi4ELb0EEENS1_21CollectiveEpilogueBwdISA_SB_SD_Li256ELb1ELb0ELi2EEENS1_19SingleTileSchedulerILb1ELb0ELb0ELi128EEEEEEEEEvNT_6ParamsE) ;  /* 0xffff521004007950 */ /* 0x000fea0003c3ffff */
        .type           $_ZN7cutlass13device_kernelIN5flash19enable_sm80_to_sm89INS1_16FlashAttnBwdSm80INS1_25CollectiveMainloopBwdSm80ILi2ELi2EN4cute5tupleIJNS5_1CILi128EEES8_NS7_ILi64EEEEEENS_10bfloat16_tEfNS_4arch4Sm80ELb0ELb1ELb1ELb1ELb1ELb0ELb0ELb0ELi2ELi4ELi4ELi4ELb0EEENS1_21CollectiveEpilogueBwdISA_SB_SD_Li256ELb1ELb0ELi2EEENS1_19SingleTileSchedulerILb1ELb0ELb0ELi128EEEEEEEEEvNT_6ParamsE$_ZN4cute3eso3ESOILb1ELb0EJNS_6LayoutINS_5tupleIJNS3_IJNS_1CILi2EEES5_S5_EEEEEENS3_IJNS3_IJNS4_ILi1EEES5_NS4_ILi4EEEEEEEEEEEiEEC2ERKSC_RKi,@function
        .size           $_ZN7cutlass13device_kernelIN5flash19enable_sm80_to_sm89INS1_16FlashAttnBwdSm80INS1_25CollectiveMainloopBwdSm80ILi2ELi2EN4cute5tupleIJNS5_1CILi128EEES8_NS7_ILi64EEEEEENS_10bfloat16_tEfNS_4arch4Sm80ELb0ELb1ELb1ELb1ELb1ELb0ELb0ELb0ELi2ELi4ELi4ELi4ELb0EEENS1_21CollectiveEpilogueBwdISA_SB_SD_Li256ELb1ELb0ELi2EEENS1_19SingleTileSchedulerILb1ELb0ELb0ELi128EEEEEEEEEvNT_6ParamsE$_ZN4cute3eso3ESOILb1ELb0EJNS_6LayoutINS_5tupleIJNS3_IJNS_1CILi2EEES5_S5_EEEEEENS3_IJNS3_IJNS4_ILi1EEES5_NS4_ILi4EEEEEEEEEEEiEEC2ERKSC_RKi,($_ZN7cutlass13device_kernelIN5flash19enable_sm80_to_sm89INS1_16FlashAttnBwdSm80INS1_25CollectiveMainloopBwdSm80ILi2ELi2EN4cute5tupleIJNS5_1CILi128EEES8_NS7_ILi64EEEEEENS_10bfloat16_tEfNS_4arch4Sm80ELb0ELb1ELb1ELb1ELb1ELb0ELb0ELb0ELi2ELi4ELi4ELi4ELb0EEENS1_21CollectiveEpilogueBwdISA_SB_SD_Li256ELb1ELb0ELi2EEENS1_19SingleTileSchedulerILb1ELb0ELb0ELi128EEEEEEEEEvNT_6ParamsE$_ZN4cute3eso3ESOILb1ELb0EJNS_6LayoutINS_5tupleIJNS3_IJNS_1CILi2EEES5_S5_EEES5_EEENS3_IJNS3_IJNS4_ILi1EEES5_NS4_ILi4EEEEEENS4_ILi64EEEEEEEENS_10ViewEngineIPN7cutlass10bfloat16_tEEEEEC2ERKSD_RKSI_ - $_ZN7cutlass13device_kernelIN5flash19enable_sm80_to_sm89INS1_16FlashAttnBwdSm80INS1_25CollectiveMainloopBwdSm80ILi2ELi2EN4cute5tupleIJNS5_1CILi128EEES8_NS7_ILi64EEEEEENS_10bfloat16_tEfNS_4arch4Sm80ELb0ELb1ELb1ELb1ELb1ELb0ELb0ELb0ELi2ELi4ELi4ELi4ELb0EEENS1_21CollectiveEpilogueBwdISA_SB_SD_Li256ELb1ELb0ELi2EEENS1_19SingleTileSchedulerILb1ELb0ELb0ELi128EEEEEEEEEvNT_6ParamsE$_ZN4cute3eso3ESOILb1ELb0EJNS_6LayoutINS_5tupleIJNS3_IJNS_1CILi2EEES5_S5_EEEEEENS3_IJNS3_IJNS4_ILi1EEES5_NS4_ILi4EEEEEEEEEEEiEEC2ERKSC_RKi)
$_ZN7cutlass13device_kernelIN5flash19enable_sm80_to_sm89INS1_16FlashAttnBwdSm80INS1_25CollectiveMainloopBwdSm80ILi2ELi2EN4cute5tupleIJNS5_1CILi128EEES8_NS7_ILi64EEEEEENS_10bfloat16_tEfNS_4arch4Sm80ELb0ELb1ELb1ELb1ELb1ELb0ELb0ELb0ELi2ELi4ELi4ELi4ELb0EEENS1_21CollectiveEpilogueBwdISA_SB_SD_Li256ELb1ELb0ELi2EEENS1_19SingleTileSchedulerILb1ELb0ELb0ELi128EEEEEEEEEvNT_6ParamsE$_ZN4cute3eso3ESOILb1ELb0EJNS_6LayoutINS_5tupleIJNS3_IJNS_1CILi2EEES5_S5_EEEEEENS3_IJNS3_IJNS4_ILi1EEES5_NS4_ILi4EEEEEEEEEEEiEEC2ERKSC_RKi:
[----:B------:R-:W-:Y:S02]  /*adf0*/  IADD3 R2, R70, -c[0x0][0x20], RZ ;  /* 0x8000080046027a10 */ /* 0x000fe40007ffe0ff */
[----:B------:R-:W-:-:S03]  /*ae00*/  MOV R5, 0x0 ;  /* 0x0000000000057802 */ /* 0x000fc60000000f00 */
[----:B------:R1:W-:Y:S01]  /*ae10*/  STL [R2], R3 ;  /* 0x0000000302007387 */ /* 0x0003e20000100800 */
[----:B------:R-:W-:Y:S05]  /*ae20*/  RET.REL.NODEC R4 `(_ZN7cutlass13device_kernelIN5flash19enable_sm80_to_sm89INS1_16FlashAttnBwdSm80INS1_25CollectiveMainloopBwdSm80ILi2ELi2EN4cute5tupleIJNS5_1CILi128EEES8_NS7_ILi64EEEEEENS_10bfloat16_tEfNS_4arch4Sm80ELb0ELb1ELb1ELb1ELb1ELb0ELb0ELb0ELi2ELi4ELi4ELi4ELb0EEENS1_21CollectiveEpilogueBwdISA_SB_SD_Li256ELb1ELb0ELi2EEENS1_19SingleTileSchedulerILb1ELb0ELb0ELi128EEEEEEEEEvNT_6ParamsE) ;  /* 0xffff51d004007950 */ /* 0x000fea0003c3ffff */
        .type           $_ZN7cutlass13device_kernelIN5flash19enable_sm80_to_sm89INS1_16FlashAttnBwdSm80INS1_25CollectiveMainloopBwdSm80ILi2ELi2EN4cute5tupleIJNS5_1CILi128EEES8_NS7_ILi64EEEEEENS_10bfloat16_tEfNS_4arch4Sm80ELb0ELb1ELb1ELb1ELb1ELb0ELb0ELb0ELi2ELi4ELi4ELi4ELb0EEENS1_21CollectiveEpilogueBwdISA_SB_SD_Li256ELb1ELb0ELi2EEENS1_19SingleTileSchedulerILb1ELb0ELb0ELi128EEEEEEEEEvNT_6ParamsE$_ZN4cute3eso3ESOILb1ELb0EJNS_6LayoutINS_5tupleIJNS3_IJNS_1CILi2EEES5_S5_EEES5_EEENS3_IJNS3_IJNS4_ILi1EEES5_NS4_ILi4EEEEEENS4_ILi64EEEEEEEENS_10ViewEngineIPN7cutlass10bfloat16_tEEEEEC2ERKSD_RKSI_,@function
        .size           $_ZN7cutlass13device_kernelIN5flash19enable_sm80_to_sm89INS1_16FlashAttnBwdSm80INS1_25CollectiveMainloopBwdSm80ILi2ELi2EN4cute5tupleIJNS5_1CILi128EEES8_NS7_ILi64EEEEEENS_10bfloat16_tEfNS_4arch4Sm80ELb0ELb1ELb1ELb1ELb1ELb0ELb0ELb0ELi2ELi4ELi4ELi4ELb0EEENS1_21CollectiveEpilogueBwdISA_SB_SD_Li256ELb1ELb0ELi2EEENS1_19SingleTileSchedulerILb1ELb0ELb0ELi128EEEEEEEEEvNT_6ParamsE$_ZN4cute3eso3ESOILb1ELb0EJNS_6LayoutINS_5tupleIJNS3_IJNS_1CILi2EEES5_S5_EEES5_EEENS3_IJNS3_IJNS4_ILi1EEES5_NS4_ILi4EEEEEENS4_ILi64EEEEEEEENS_10ViewEngineIPN7cutlass10bfloat16_tEEEEEC2ERKSD_RKSI_,($_ZN7cutlass13device_kernelIN5flash19enable_sm80_to_sm89INS1_16FlashAttnBwdSm80INS1_25CollectiveMainloopBwdSm80ILi2ELi2EN4cute5tupleIJNS5_1CILi128EEES8_NS7_ILi64EEEEEENS_10bfloat16_tEfNS_4arch4Sm80ELb0ELb1ELb1ELb1ELb1ELb0ELb0ELb0ELi2ELi4ELi4ELi4ELb0EEENS1_21CollectiveEpilogueBwdISA_SB_SD_Li256ELb1ELb0ELi2EEENS1_19SingleTileSchedulerILb1ELb0ELb0ELi128EEEEEEEEEvNT_6ParamsE$_ZN4cute3eso3ESOILb1ELb0EJNS_6LayoutINS_5tupleIJNS3_IJNS_1CILi2EEES5_S5_EEES5_EEENS3_IJNS3_IJNS4_ILi1EEES5_NS4_ILi4EEEEEENS4_ILi64EEEEEEEEiEEC2ERKSD_RKi - $_ZN7cutlass13device_kernelIN5flash19enable_sm80_to_sm89INS1_16FlashAttnBwdSm80INS1_25CollectiveMainloopBwdSm80ILi2ELi2EN4cute5tupleIJNS5_1CILi128EEES8_NS7_ILi64EEEEEENS_10bfloat16_tEfNS_4arch4Sm80ELb0ELb1ELb1ELb1ELb1ELb0ELb0ELb0ELi2ELi4ELi4ELi4ELb0EEENS1_21CollectiveEpilogueBwdISA_SB_SD_Li256ELb1ELb0ELi2EEENS1_19SingleTileSchedulerILb1ELb0ELb0ELi128EEEEEEEEEvNT_6ParamsE$_ZN4cute3eso3ESOILb1ELb0EJNS_6LayoutINS_5tupleIJNS3_IJNS_1CILi2EEES5_S5_EEES5_EEENS3_IJNS3_IJNS4_ILi1EEES5_NS4_ILi4EEEEEENS4_ILi64EEEEEEEENS_10ViewEngineIPN7cutlass10bfloat16_tEEEEEC2ERKSD_RKSI_)
$_ZN7cutlass13device_kernelIN5flash19enable_sm80_to_sm89INS1_16FlashAttnBwdSm80INS1_25CollectiveMainloopBwdSm80ILi2ELi2EN4cute5tupleIJNS5_1CILi128EEES8_NS7_ILi64EEEEEENS_10bfloat16_tEfNS_4arch4Sm80ELb0ELb1ELb1ELb1ELb1ELb0ELb0ELb0ELi2ELi4ELi4ELi4ELb0EEENS1_21CollectiveEpilogueBwdISA_SB_SD_Li256ELb1ELb0ELi2EEENS1_19SingleTileSchedulerILb1ELb0ELb0ELi128EEEEEEEEEvNT_6ParamsE$_ZN4cute3eso3ESOILb1ELb0EJNS_6LayoutINS_5tupleIJNS3_IJNS_1CILi2EEES5_S5_EEES5_EEENS3_IJNS3_IJNS4_ILi1EEES5_NS4_ILi4EEEEEENS4_ILi64EEEEEEEENS_10ViewEngineIPN7cutlass10bfloat16_tEEEEEC2ERKSD_RKSI_:
[----:B------:R-:W-:Y:S01]  /*ae30*/  IADD3 R2, R25, -c[0x0][0x20], RZ ;  /* 0x8000080019027a10 */ /* 0x000fe20007ffe0ff */
[----:B------:R-:W-:Y:S01]  /*ae40*/  IMAD.MOV.U32 R7, RZ, RZ, R3 ;  /* 0x000000ffff077224 */ /* 0x000fe200078e0003 */
[----:B------:R-:W-:-:S04]  /*ae50*/  MOV R5, 0x0 ;  /* 0x0000000000057802 */ /* 0x000fc80000000f00 */
[----:B------:R1:W-:Y:S01]  /*ae60*/  STL.64 [R2], R6 ;  /* 0x0000000602007387 */ /* 0x0003e20000100a00 */
[----:B------:R-:W-:Y:S05]  /*ae70*/  RET.REL.NODEC R4 `(_ZN7cutlass13device_kernelIN5flash19enable_sm80_to_sm89INS1_16FlashAttnBwdSm80INS1_25CollectiveMainloopBwdSm80ILi2ELi2EN4cute5tupleIJNS5_1CILi128EEES8_NS7_ILi64EEEEEENS_10bfloat16_tEfNS_4arch4Sm80ELb0ELb1ELb1ELb1ELb1ELb0ELb0ELb0ELi2ELi4ELi4ELi4ELb0EEENS1_21CollectiveEpilogueBwdISA_SB_SD_Li256ELb1ELb0ELi2EEENS1_19SingleTileSchedulerILb1ELb0ELb0ELi128EEEEEEEEEvNT_6ParamsE) ;  /* 0xffff518004007950 */ /* 0x000fea0003c3ffff */
        .type           $_ZN7cutlass13device_kernelIN5flash19enable_sm80_to_sm89INS1_16FlashAttnBwdSm80INS1_25CollectiveMainloopBwdSm80ILi2ELi2EN4cute5tupleIJNS5_1CILi128EEES8_NS7_ILi64EEEEEENS_10bfloat16_tEfNS_4arch4Sm80ELb0ELb1ELb1ELb1ELb1ELb0ELb0ELb0ELi2ELi4ELi4ELi4ELb0EEENS1_21CollectiveEpilogueBwdISA_SB_SD_Li256ELb1ELb0ELi2EEENS1_19SingleTileSchedulerILb1ELb0ELb0ELi128EEEEEEEEEvNT_6ParamsE$_ZN4cute3eso3ESOILb1ELb0EJNS_6LayoutINS_5tupleIJNS3_IJNS_1CILi2EEES5_S5_EEES5_EEENS3_IJNS3_IJNS4_ILi1EEES5_NS4_ILi4EEEEEENS4_ILi64EEEEEEEEiEEC2ERKSD_RKi,@function
        .size           $_ZN7cutlass13device_kernelIN5flash19enable_sm80_to_sm89INS1_16FlashAttnBwdSm80INS1_25CollectiveMainloopBwdSm80ILi2ELi2EN4cute5tupleIJNS5_1CILi128EEES8_NS7_ILi64EEEEEENS_10bfloat16_tEfNS_4arch4Sm80ELb0ELb1ELb1ELb1ELb1ELb0ELb0ELb0ELi2ELi4ELi4ELi4ELb0EEENS1_21CollectiveEpilogueBwdISA_SB_SD_Li256ELb1ELb0ELi2EEENS1_19SingleTileSchedulerILb1ELb0ELb0ELi128EEEEEEEEEvNT_6ParamsE$_ZN4cute3eso3ESOILb1ELb0EJNS_6LayoutINS_5tupleIJNS3_IJNS_1CILi2EEES5_S5_EEES5_EEENS3_IJNS3_IJNS4_ILi1EEES5_NS4_ILi4EEEEEENS4_ILi64EEEEEEEEiEEC2ERKSD_RKi,($_ZN7cutlass13device_kernelIN5flash19enable_sm80_to_sm89INS1_16FlashAttnBwdSm80INS1_25CollectiveMainloopBwdSm80ILi2ELi2EN4cute5tupleIJNS5_1CILi128EEES8_NS7_ILi64EEEEEENS_10bfloat16_tEfNS_4arch4Sm80ELb0ELb1ELb1ELb1ELb1ELb0ELb0ELb0ELi2ELi4ELi4ELi4ELb0EEENS1_21CollectiveEpilogueBwdISA_SB_SD_Li256ELb1ELb0ELi2EEENS1_19SingleTileSchedulerILb1ELb0ELb0ELi128EEEEEEEEEvNT_6ParamsE$_ZN4cute3eso3ESOILb1ELb0EJNS_6LayoutINS_5tupleIJNS3_IJNS_1CILi2EEES5_S5_EEES5_EEENS3_IJNS3_IJNS4_ILi1EEES5_NS4_ILi4EEEEEENS4_ILi8EEEEEEEENS_10ViewEngineIPN7cutlass10bfloat16_tEEEEEC2ERKSD_RKSI_ - $_ZN7cutlass13device_kernelIN5flash19enable_sm80_to_sm89INS1_16FlashAttnBwdSm80INS1_25CollectiveMainloopBwdSm80ILi2ELi2EN4cute5tupleIJNS5_1CILi128EEES8_NS7_ILi64EEEEEENS_10bfloat16_tEfNS_4arch4Sm80ELb0ELb1ELb1ELb1ELb1ELb0ELb0ELb0ELi2ELi4ELi4ELi4ELb0EEENS1_21CollectiveEpilogueBwdISA_SB_SD_Li256ELb1ELb0ELi2EEENS1_19SingleTileSchedulerILb1ELb0ELb0ELi128EEEEEEEEEvNT_6ParamsE$_ZN4cute3eso3ESOILb1ELb0EJNS_6LayoutINS_5tupleIJNS3_IJNS_1CILi2EEES5_S5_EEES5_EEENS3_IJNS3_IJNS4_ILi1EEES5_NS4_ILi4EEEEEENS4_ILi64EEEEEEEEiEEC2ERKSD_RKi)
$_ZN7cutlass13device_kernelIN5flash19enable_sm80_to_sm89INS1_16FlashAttnBwdSm80INS1_25CollectiveMainloopBwdSm80ILi2ELi2EN4cute5tupleIJNS5_1CILi128EEES8_NS7_ILi64EEEEEENS_10bfloat16_tEfNS_4arch4Sm80ELb0ELb1ELb1ELb1ELb1ELb0ELb0ELb0ELi2ELi4ELi4ELi4ELb0EEENS1_21CollectiveEpilogueBwdISA_SB_SD_Li256ELb1ELb0ELi2EEENS1_19SingleTileSchedulerILb1ELb0ELb0ELi128EEEEEEEEEvNT_6ParamsE$_ZN4cute3eso3ESOILb1ELb0EJNS_6LayoutINS_5tupleIJNS3_IJNS_1CILi2EEES5_S5_EEES5_EEENS3_IJNS3_IJNS4_ILi1EEES5_NS4_ILi4EEEEEENS4_ILi64EEEEEEEEiEEC2ERKSD_RKi:
[----:B------:R-:W-:Y:S02]  /*ae80*/  IADD3 R2, R25, -c[0x0][0x20], RZ ;  /* 0x8000080019027a10 */ /* 0x000fe40007ffe0ff */
[----:B------:R-:W-:-:S03]  /*ae90*/  MOV R5, 0x0 ;  /* 0x0000000000057802 */ /* 0x000fc60000000f00 */
[----:B------:R1:W-:Y:S01]  /*aea0*/  STL [R2], R3 ;  /* 0x0000000302007387 */ /* 0x0003e20000100800 */
[----:B------:R-:W-:Y:S05]  /*aeb0*/  RET.REL.NODEC R4 `(_ZN7cutlass13device_kernelIN5flash19enable_sm80_to_sm89INS1_16FlashAttnBwdSm80INS1_25CollectiveMainloopBwdSm80ILi2ELi2EN4cute5tupleIJNS5_1CILi128EEES8_NS7_ILi64EEEEEENS_10bfloat16_tEfNS_4arch4Sm80ELb0ELb1ELb1ELb1ELb1ELb0ELb0ELb0ELi2ELi4ELi4ELi4ELb0EEENS1_21CollectiveEpilogueBwdISA_SB_SD_Li256ELb1ELb0ELi2EEENS1_19SingleTileSchedulerILb1ELb0ELb0ELi128EEEEEEEEEvNT_6ParamsE) ;  /* 0xffff514004007950 */ /* 0x000fea0003c3ffff */
        .type           $_ZN7cutlass13device_kernelIN5flash19enable_sm80_to_sm89INS1_16FlashAttnBwdSm80INS1_25CollectiveMainloopBwdSm80ILi2ELi2EN4cute5tupleIJNS5_1CILi128EEES8_NS7_ILi64EEEEEENS_10bfloat16_tEfNS_4arch4Sm80ELb0ELb1ELb1ELb1ELb1ELb0ELb0ELb0ELi2ELi4ELi4ELi4ELb0EEENS1_21CollectiveEpilogueBwdISA_SB_SD_Li256ELb1ELb0ELi2EEENS1_19SingleTileSchedulerILb1ELb0ELb0ELi128EEEEEEEEEvNT_6ParamsE$_ZN4cute3eso3ESOILb1ELb0EJNS_6LayoutINS_5tupleIJNS3_IJNS_1CILi2EEES5_S5_EEES5_EEENS3_IJNS3_IJNS4_ILi1EEES5_NS4_ILi4EEEEEENS4_ILi8EEEEEEEENS_10ViewEngineIPN7cutlass10bfloat16_tEEEEEC2ERKSD_RKSI_,@function
        .size           $_ZN7cutlass13device_kernelIN5flash19enable_sm80_to_sm89INS1_16FlashAttnBwdSm80INS1_25CollectiveMainloopBwdSm80ILi2ELi2EN4cute5tupleIJNS5_1CILi128EEES8_NS7_ILi64EEEEEENS_10bfloat16_tEfNS_4arch4Sm80ELb0ELb1ELb1ELb1ELb1ELb0ELb0ELb0ELi2ELi4ELi4ELi4ELb0EEENS1_21CollectiveEpilogueBwdISA_SB_SD_Li256ELb1ELb0ELi2EEENS1_19SingleTileSchedulerILb1ELb0ELb0ELi128EEEEEEEEEvNT_6ParamsE$_ZN4cute3eso3ESOILb1ELb0EJNS_6LayoutINS_5tupleIJNS3_IJNS_1CILi2EEES5_S5_EEES5_EEENS3_IJNS3_IJNS4_ILi1EEES5_NS4_ILi4EEEEEENS4_ILi8EEEEEEEENS_10ViewEngineIPN7cutlass10bfloat16_tEEEEEC2ERKSD_RKSI_,($_ZN7cutlass13device_kernelIN5flash19enable_sm80_to_sm89INS1_16FlashAttnBwdSm80INS1_25CollectiveMainloopBwdSm80ILi2ELi2EN4cute5tupleIJNS5_1CILi128EEES8_NS7_ILi64EEEEEENS_10bfloat16_tEfNS_4arch4Sm80ELb0ELb1ELb1ELb1ELb1ELb0ELb0ELb0ELi2ELi4ELi4ELi4ELb0EEENS1_21CollectiveEpilogueBwdISA_SB_SD_Li256ELb1ELb0ELi2EEENS1_19SingleTileSchedulerILb1ELb0ELb0ELi128EEEEEEEEEvNT_6ParamsE$_ZN4cute3eso3ESOILb1ELb0EJNS_6LayoutINS_5tupleIJNS3_IJNS_1CILi2EEES5_S5_EEES5_EEENS3_IJNS3_IJNS4_ILi1EEES5_NS4_ILi4EEEEEENS4_ILi8EEEEEEEEiEEC2ERKSD_RKi - $_ZN7cutlass13device_kernelIN5flash19enable_sm80_to_sm89INS1_16FlashAttnBwdSm80INS1_25CollectiveMainloopBwdSm80ILi2ELi2EN4cute5tupleIJNS5_1CILi128EEES8_NS7_ILi64EEEEEENS_10bfloat16_tEfNS_4arch4Sm80ELb0ELb1ELb1ELb1ELb1ELb0ELb0ELb0ELi2ELi4ELi4ELi4ELb0EEENS1_21CollectiveEpilogueBwdISA_SB_SD_Li256ELb1ELb0ELi2EEENS1_19SingleTileSchedulerILb1ELb0ELb0ELi128EEEEEEEEEvNT_6ParamsE$_ZN4cute3eso3ESOILb1ELb0EJNS_6LayoutINS_5tupleIJNS3_IJNS_1CILi2EEES5_S5_EEES5_EEENS3_IJNS3_IJNS4_ILi1EEES5_NS4_ILi4EEEEEENS4_ILi8EEEEEEEENS_10ViewEngineIPN7cutlass10bfloat16_tEEEEEC2ERKSD_RKSI_)
$_ZN7cutlass13device_kernelIN5flash19enable_sm80_to_sm89INS1_16FlashAttnBwdSm80INS1_25CollectiveMainloopBwdSm80ILi2ELi2EN4cute5tupleIJNS5_1CILi128EEES8_NS7_ILi64EEEEEENS_10bfloat16_tEfNS_4arch4Sm80ELb0ELb1ELb1ELb1ELb1ELb0ELb0ELb0ELi2ELi4ELi4ELi4ELb0EEENS1_21CollectiveEpilogueBwdISA_SB_SD_Li256ELb1ELb0ELi2EEENS1_19SingleTileSchedulerILb1ELb0ELb0ELi128EEEEEEEEEvNT_6ParamsE$_ZN4cute3eso3ESOILb1ELb0EJNS_6LayoutINS_5tupleIJNS3_IJNS_1CILi2EEES5_S5_EEES5_EEENS3_IJNS3_IJNS4_ILi1EEES5_NS4_ILi4EEEEEENS4_ILi8EEEEEEEENS_10ViewEngineIPN7cutlass10bfloat16_tEEEEEC2ERKSD_RKSI_:
[----:B------:R-:W-:Y:S01]  /*aec0*/  IADD3 R2, R70, -c[0x0][0x20], RZ ;  /* 0x8000080046027a10 */ /* 0x000fe20007ffe0ff */
[----:B------:R-:W-:Y:S01]  /*aed0*/  IMAD.MOV.U32 R7, RZ, RZ, R3 ;  /* 0x000000ffff077224 */ /* 0x000fe200078e0003 */
[----:B------:R-:W-:-:S04]  /*aee0*/  MOV R5, 0x0 ;  /* 0x0000000000057802 */ /* 0x000fc80000000f00 */
[----:B------:R1:W-:Y:S01]  /*aef0*/  STL.64 [R2], R6 ;  /* 0x0000000602007387 */ /* 0x0003e20000100a00 */
[----:B------:R-:W-:Y:S05]  /*af00*/  RET.REL.NODEC R4 `(_ZN7cutlass13device_kernelIN5flash19enable_sm80_to_sm89INS1_16FlashAttnBwdSm80INS1_25CollectiveMainloopBwdSm80ILi2ELi2EN4cute5tupleIJNS5_1CILi128EEES8_NS7_ILi64EEEEEENS_10bfloat16_tEfNS_4arch4Sm80ELb0ELb1ELb1ELb1ELb1ELb0ELb0ELb0ELi2ELi4ELi4ELi4ELb0EEENS1_21CollectiveEpilogueBwdISA_SB_SD_Li256ELb1ELb0ELi2EEENS1_19SingleTileSchedulerILb1ELb0ELb0ELi128EEEEEEEEEvNT_6ParamsE) ;  /* 0xffff50f004007950 */ /* 0x000fea0003c3ffff */
        .type           $_ZN7cutlass13device_kernelIN5flash19enable_sm80_to_sm89INS1_16FlashAttnBwdSm80INS1_25CollectiveMainloopBwdSm80ILi2ELi2EN4cute5tupleIJNS5_1CILi128EEES8_NS7_ILi64EEEEEENS_10bfloat16_tEfNS_4arch4Sm80ELb0ELb1ELb1ELb1ELb1ELb0ELb0ELb0ELi2ELi4ELi4ELi4ELb0EEENS1_21CollectiveEpilogueBwdISA_SB_SD_Li256ELb1ELb0ELi2EEENS1_19SingleTileSchedulerILb1ELb0ELb0ELi128EEEEEEEEEvNT_6ParamsE$_ZN4cute3eso3ESOILb1ELb0EJNS_6LayoutINS_5tupleIJNS3_IJNS_1CILi2EEES5_S5_EEES5_EEENS3_IJNS3_IJNS4_ILi1EEES5_NS4_ILi4EEEEEENS4_ILi8EEEEEEEEiEEC2ERKSD_RKi,@function
        .size           $_ZN7cutlass13device_kernelIN5flash19enable_sm80_to_sm89INS1_16FlashAttnBwdSm80INS1_25CollectiveMainloopBwdSm80ILi2ELi2EN4cute5tupleIJNS5_1CILi128EEES8_NS7_ILi64EEEEEENS_10bfloat16_tEfNS_4arch4Sm80ELb0ELb1ELb1ELb1ELb1ELb0ELb0ELb0ELi2ELi4ELi4ELi4ELb0EEENS1_21CollectiveEpilogueBwdISA_SB_SD_Li256ELb1ELb0ELi2EEENS1_19SingleTileSchedulerILb1ELb0ELb0ELi128EEEEEEEEEvNT_6ParamsE$_ZN4cute3eso3ESOILb1ELb0EJNS_6LayoutINS_5tupleIJNS3_IJNS_1CILi2EEES5_S5_EEES5_EEENS3_IJNS3_IJNS4_ILi1EEES5_NS4_ILi4EEEEEENS4_ILi8EEEEEEEEiEEC2ERKSD_RKi,($_ZN7cutlass13device_kernelIN5flash19enable_sm80_to_sm89INS1_16FlashAttnBwdSm80INS1_25CollectiveMainloopBwdSm80ILi2ELi2EN4cute5tupleIJNS5_1CILi128EEES8_NS7_ILi64EEEEEENS_10bfloat16_tEfNS_4arch4Sm80ELb0ELb1ELb1ELb1ELb1ELb0ELb0ELb0ELi2ELi4ELi4ELi4ELb0EEENS1_21CollectiveEpilogueBwdISA_SB_SD_Li256ELb1ELb0ELi2EEENS1_19SingleTileSchedulerILb1ELb0ELb0ELi128EEEEEEEEEvNT_6ParamsE$_ZN4cute3eso3ESOILb1ELb0EJNS_6LayoutINS_5tupleIJNS3_IJNS_1CILi4EEENS4_ILi1EEEEEEEEENS3_IJNS3_IJS6_NS4_ILi0EEEEEEEEEEENS_10ViewEngineINS_8gmem_ptrIPKfEEEEEEC2ERKSC_RKSI_ - $_ZN7cutlass13device_kernelIN5flash19enable_sm80_to_sm89INS1_16FlashAttnBwdSm80INS1_25CollectiveMainloopBwdSm80ILi2ELi2EN4cute5tupleIJNS5_1CILi128EEES8_NS7_ILi64EEEEEENS_10bfloat16_tEfNS_4arch4Sm80ELb0ELb1ELb1ELb1ELb1ELb0ELb0ELb0ELi2ELi4ELi4ELi4ELb0EEENS1_21CollectiveEpilogueBwdISA_SB_SD_Li256ELb1ELb0ELi2EEENS1_19SingleTileSchedulerILb1ELb0ELb0ELi128EEEEEEEEEvNT_6ParamsE$_ZN4cute3eso3ESOILb1ELb0EJNS_6LayoutINS_5tupleIJNS3_IJNS_1CILi2EEES5_S5_EEES5_EEENS3_IJNS3_IJNS4_ILi1EEES5_NS4_ILi4EEEEEENS4_ILi8EEEEEEEEiEEC2ERKSD_RKi)
$_ZN7cutlass13device_kernelIN5flash19enable_sm80_to_sm89INS1_16FlashAttnBwdSm80INS1_25CollectiveMainloopBwdSm80ILi2ELi2EN4cute5tupleIJNS5_1CILi128EEES8_NS7_ILi64EEEEEENS_10bfloat16_tEfNS_4arch4Sm80ELb0ELb1ELb1ELb1ELb1ELb0ELb0ELb0ELi2ELi4ELi4ELi4ELb0EEENS1_21CollectiveEpilogueBwdISA_SB_SD_Li256ELb1ELb0ELi2EEENS1_19SingleTileSchedulerILb1ELb0ELb0ELi128EEEEEEEEEvNT_6ParamsE$_ZN4cute3eso3ESOILb1ELb0EJNS_6LayoutINS_5tupleIJNS3_IJNS_1CILi2EEES5_S5_EEES5_EEENS3_IJNS3_IJNS4_ILi1EEES5_NS4_ILi4EEEEEENS4_ILi8EEEEEEEEiEEC2ERKSD_RKi:
[----:B------:R-:W-:Y:S02]  /*af10*/  IADD3 R2, R70, -c[0x0][0x20], RZ ;  /* 0x8000080046027a10 */ /* 0x000fe40007ffe0ff */
[----:B------:R-:W-:-:S03]  /*af20*/  MOV R5, 0x0 ;  /* 0x0000000000057802 */ /* 0x000fc60000000f00 */
[----:B------:R1:W-:Y:S01]  /*af30*/  STL [R2], R3 ;  /* 0x0000000302007387 */ /* 0x0003e20000100800 */
[----:B------:R-:W-:Y:S05]  /*af40*/  RET.REL.NODEC R4 `(_ZN7cutlass13device_kernelIN5flash19enable_sm80_to_sm89INS1_16FlashAttnBwdSm80INS1_25CollectiveMainloopBwdSm80ILi2ELi2EN4cute5tupleIJNS5_1CILi128EEES8_NS7_ILi64EEEEEENS_10bfloat16_tEfNS_4arch4Sm80ELb0ELb1ELb1ELb1ELb1ELb0ELb0ELb0ELi2ELi4ELi4ELi4ELb0EEENS1_21CollectiveEpilogueBwdISA_SB_SD_Li256ELb1ELb0ELi2EEENS1_19SingleTileSchedulerILb1ELb0ELb0ELi128EEEEEEEEEvNT_6ParamsE) ;  /* 0xffff50b004007950 */ /* 0x000fea0003c3ffff */
        .type           $_ZN7cutlass13device_kernelIN5flash19enable_sm80_to_sm89INS1_16FlashAttnBwdSm80INS1_25CollectiveMainloopBwdSm80ILi2ELi2EN4cute5tupleIJNS5_1CILi128EEES8_NS7_ILi64EEEEEENS_10bfloat16_tEfNS_4arch4Sm80ELb0ELb1ELb1ELb1ELb1ELb0ELb0ELb0ELi2ELi4ELi4ELi4ELb0EEENS1_21CollectiveEpilogueBwdISA_SB_SD_Li256ELb1ELb0ELi2EEENS1_19SingleTileSchedulerILb1ELb0ELb0ELi128EEEEEEEEEvNT_6ParamsE$_ZN4cute3eso3ESOILb1ELb0EJNS_6LayoutINS_5tupleIJNS3_IJNS_1CILi4EEENS4_ILi1EEEEEEEEENS3_IJNS3_IJS6_NS4_ILi0EEEEEEEEEEENS_10ViewEngineINS_8gmem_ptrIPKfEEEEEEC2ERKSC_RKSI_,@function
        .size           $_ZN7cutlass13device_kernelIN5flash19enable_sm80_to_sm89INS1_16FlashAttnBwdSm80INS1_25CollectiveMainloopBwdSm80ILi2ELi2EN4cute5tupleIJNS5_1CILi128EEES8_NS7_ILi64EEEEEENS_10bfloat16_tEfNS_4arch4Sm80ELb0ELb1ELb1ELb1ELb1ELb0ELb0ELb0ELi2ELi4ELi4ELi4ELb0EEENS1_21CollectiveEpilogueBwdISA_SB_SD_Li256ELb1ELb0ELi2EEENS1_19SingleTileSchedulerILb1ELb0ELb0ELi128EEEEEEEEEvNT_6ParamsE$_ZN4cute3eso3ESOILb1ELb0EJNS_6LayoutINS_5tupleIJNS3_IJNS_1CILi4EEENS4_ILi1EEEEEEEEENS3_IJNS3_IJS6_NS4_ILi0EEEEEEEEEEENS_10ViewEngineINS_8gmem_ptrIPKfEEEEEEC2ERKSC_RKSI_,($_ZN7cutlass13device_kernelIN5flash19enable_sm80_to_sm89INS1_16FlashAttnBwdSm80INS1_25CollectiveMainloopBwdSm80ILi2ELi2EN4cute5tupleIJNS5_1CILi128EEES8_NS7_ILi64EEEEEENS_10bfloat16_tEfNS_4arch4Sm80ELb0ELb1ELb1ELb1ELb1ELb0ELb0ELb0ELi2ELi4ELi4ELi4ELb0EEENS1_21CollectiveEpilogueBwdISA_SB_SD_Li256ELb1ELb0ELi2EEENS1_19SingleTileSchedulerILb1ELb0ELb0ELi128EEEEEEEEEvNT_6ParamsE$_ZN4cute3eso3ESOILb1ELb0EJNS_6LayoutINS_5tupleIJNS3_IJNS_1CILi4EEENS4_ILi1EEEEEEEEENS3_IJNS3_IJS6_NS4_ILi0EEEEEEEEEEENS_10ViewEngineINS_8smem_ptrIPfEEEEEEC2ERKSC_RKSH_ - $_ZN7cutlass13device_kernelIN5flash19enable_sm80_to_sm89INS1_16FlashAttnBwdSm80INS1_25CollectiveMainloopBwdSm80ILi2ELi2EN4cute5tupleIJNS5_1CILi128EEES8_NS7_ILi64EEEEEENS_10bfloat16_tEfNS_4arch4Sm80ELb0ELb1ELb1ELb1ELb1ELb0ELb0ELb0ELi2ELi4ELi4ELi4ELb0EEENS1_21CollectiveEpilogueBwdISA_SB_SD_Li256ELb1ELb0ELi2EEENS1_19SingleTileSchedulerILb1ELb0ELb0ELi128EEEEEEEEEvNT_6ParamsE$_ZN4cute3eso3ESOILb1ELb0EJNS_6LayoutINS_5tupleIJNS3_IJNS_1CILi4EEENS4_ILi1EEEEEEEEENS3_IJNS3_IJS6_NS4_ILi0EEEEEEEEEEENS_10ViewEngineINS_8gmem_ptrIPKfEEEEEEC2ERKSC_RKSI_)
$_ZN7cutlass13device_kernelIN5flash19enable_sm80_to_sm89INS1_16FlashAttnBwdSm80INS1_25CollectiveMainloopBwdSm80ILi2ELi2EN4cute5tupleIJNS5_1CILi128EEES8_NS7_ILi64EEEEEENS_10bfloat16_tEfNS_4arch4Sm80ELb0ELb1ELb1ELb1ELb1ELb0ELb0ELb0ELi2ELi4ELi4ELi4ELb0EEENS1_21CollectiveEpilogueBwdISA_SB_SD_Li256ELb1ELb0ELi2EEENS1_19SingleTileSchedulerILb1ELb0ELb0ELi128EEEEEEEEEvNT_6ParamsE$_ZN4cute3eso3ESOILb1ELb0EJNS_6LayoutINS_5tupleIJNS3_IJNS_1CILi4EEENS4_ILi1EEEEEEEEENS3_IJNS3_IJS6_NS4_ILi0EEEEEEEEEEENS_10ViewEngineINS_8gmem_ptrIPKfEEEEEEC2ERKSC_RKSI_:
[----:B------:R-:W-:Y:S01]  /*af50*/  IADD3 R4, R7, -c[0x0][0x20], RZ ;  /* 0x8000080007047a10 */ /* 0x000fe20007ffe0ff */
[----:B------:R-:W-:Y:S01]  /*af60*/  IMAD.MOV.U32 R10, RZ, RZ, R6 ;  /* 0x000000ffff0a7224 */ /* 0x000fe200078e0006 */
[----:B------:R-:W-:-:S03]  /*af70*/  MOV R11, 0x0 ;  /* 0x00000000000b7802 */ /* 0x000fc60000000f00 */
[----:B------:R1:W-:Y:S01]  /*af80*/  STL.64 [R4], R2 ;  /* 0x0000000204007387 */ /* 0x0003e20000100a00 */
[----:B------:R-:W-:Y:S05]  /*af90*/  RET.REL.NODEC R10 `(_ZN7cutlass13device_kernelIN5flash19enable_sm80_to_sm89INS1_16FlashAttnBwdSm80INS1_25CollectiveMainloopBwdSm80ILi2ELi2EN4cute5tupleIJNS5_1CILi128EEES8_NS7_ILi64EEEEEENS_10bfloat16_tEfNS_4arch4Sm80ELb0ELb1ELb1ELb1ELb1ELb0ELb0ELb0ELi2ELi4ELi4ELi4ELb0EEENS1_21CollectiveEpilogueBwdISA_SB_SD_Li256ELb1ELb0ELi2EEENS1_19SingleTileSchedulerILb1ELb0ELb0ELi128EEEEEEEEEvNT_6ParamsE) ;  /* 0xffff50600a007950 */ /* 0x000fea0003c3ffff */
        .type           $_ZN7cutlass13device_kernelIN5flash19enable_sm80_to_sm89INS1_16FlashAttnBwdSm80INS1_25CollectiveMainloopBwdSm80ILi2ELi2EN4cute5tupleIJNS5_1CILi128EEES8_NS7_ILi64EEEEEENS_10bfloat16_tEfNS_4arch4Sm80ELb0ELb1ELb1ELb1ELb1ELb0ELb0ELb0ELi2ELi4ELi4ELi4ELb0EEENS1_21CollectiveEpilogueBwdISA_SB_SD_Li256ELb1ELb0ELi2EEENS1_19SingleTileSchedulerILb1ELb0ELb0ELi128EEEEEEEEEvNT_6ParamsE$_ZN4cute3eso3ESOILb1ELb0EJNS_6LayoutINS_5tupleIJNS3_IJNS_1CILi4EEENS4_ILi1EEEEEEEEENS3_IJNS3_IJS6_NS4_ILi0EEEEEEEEEEENS_10ViewEngineINS_8smem_ptrIPfEEEEEEC2ERKSC_RKSH_,@function
        .size           $_ZN7cutlass13device_kernelIN5flash19enable_sm80_to_sm89INS1_16FlashAttnBwdSm80INS1_25CollectiveMainloopBwdSm80ILi2ELi2EN4cute5tupleIJNS5_1CILi128EEES8_NS7_ILi64EEEEEENS_10bfloat16_tEfNS_4arch4Sm80ELb0ELb1ELb1ELb1ELb1ELb0ELb0ELb0ELi2ELi4ELi4ELi4ELb0EEENS1_21CollectiveEpilogueBwdISA_SB_SD_Li256ELb1ELb0ELi2EEENS1_19SingleTileSchedulerILb1ELb0ELb0ELi128EEEEEEEEEvNT_6ParamsE$_ZN4cute3eso3ESOILb1ELb0EJNS_6LayoutINS_5tupleIJNS3_IJNS_1CILi4EEENS4_ILi1EEEEEEEEENS3_IJNS3_IJS6_NS4_ILi0EEEEEEEEEEENS_10ViewEngineINS_8smem_ptrIPfEEEEEEC2ERKSC_RKSH_,($_ZN7cutlass13device_kernelIN5flash19enable_sm80_to_sm89INS1_16FlashAttnBwdSm80INS1_25CollectiveMainloopBwdSm80ILi2ELi2EN4cute5tupleIJNS5_1CILi128EEES8_NS7_ILi64EEEEEENS_10bfloat16_tEfNS_4arch4Sm80ELb0ELb1ELb1ELb1ELb1ELb0ELb0ELb0ELi2ELi4ELi4ELi4ELb0EEENS1_21CollectiveEpilogueBwdISA_SB_SD_Li256ELb1ELb0ELi2EEENS1_19SingleTileSchedulerILb1ELb0ELb0ELi128EEEEEEEEEvNT_6ParamsE$_ZN4cute3eso3ESOILb1ELb0EJNS_6LayoutINS_5tupleIJNS3_IJNS_1CILi4EEENS4_ILi1EEEEEEEEENS3_IJNS3_IJS6_NS4_ILi0EEEEEEEEEEENS_10ViewEngineIPjEEEEC2ERKSC_RKSF_ - $_ZN7cutlass13device_kernelIN5flash19enable_sm80_to_sm89INS1_16FlashAttnBwdSm80INS1_25CollectiveMainloopBwdSm80ILi2ELi2EN4cute5tupleIJNS5_1CILi128EEES8_NS7_ILi64EEEEEENS_10bfloat16_tEfNS_4arch4Sm80ELb0ELb1ELb1ELb1ELb1ELb0ELb0ELb0ELi2ELi4ELi4ELi4ELb0EEENS1_21CollectiveEpilogueBwdISA_SB_SD_Li256ELb1ELb0ELi2EEENS1_19SingleTileSchedulerILb1ELb0ELb0ELi128EEEEEEEEEvNT_6ParamsE$_ZN4cute3eso3ESOILb1ELb0EJNS_6LayoutINS_5tupleIJNS3_IJNS_1CILi4EEENS4_ILi1EEEEEEEEENS3_IJNS3_IJS6_NS4_ILi0EEEEEEEEEEENS_10ViewEngineINS_8smem_ptrIPfEEEEEEC2ERKSC_RKSH_)
$_ZN7cutlass13device_kernelIN5flash19enable_sm80_to_sm89INS1_16FlashAttnBwdSm80INS1_25CollectiveMainloopBwdSm80ILi2ELi2EN4cute5tupleIJNS5_1CILi128EEES8_NS7_ILi64EEEEEENS_10bfloat16_tEfNS_4arch4Sm80ELb0ELb1ELb1ELb1ELb1ELb0ELb0ELb0ELi2ELi4ELi4ELi4ELb0EEENS1_21CollectiveEpilogueBwdISA_SB_SD_Li256ELb1ELb0ELi2EEENS1_19SingleTileSchedulerILb1ELb0ELb0ELi128EEEEEEEEEvNT_6ParamsE$_ZN4cute3eso3ESOILb1ELb0EJNS_6LayoutINS_5tupleIJNS3_IJNS_1CILi4EEENS4_ILi1EEEEEEEEENS3_IJNS3_IJS6_NS4_ILi0EEEEEEEEEEENS_10ViewEngineINS_8smem_ptrIPfEEEEEEC2ERKSC_RKSH_:
[----:B------:R-:W-:Y:S02]  /*afa0*/  IADD3 R6, R7, -c[0x0][0x20], RZ ;  /* 0x8000080007067a10 */ /* 0x000fe40007ffe0ff */
[----:B------:R-:W-:-:S03]  /*afb0*/  MOV R9, 0x0 ;  /* 0x0000000000097802 */ /* 0x000fc60000000f00 */
[----:B------:R1:W-:Y:S01]  /*afc0*/  STL.64 [R6], R2 ;  /* 0x0000000206007387 */ /* 0x0003e20000100a00 */
[----:B------:R-:W-:Y:S05]  /*afd0*/  RET.REL.NODEC R8 `(_ZN7cutlass13device_kernelIN5flash19enable_sm80_to_sm89INS1_16FlashAttnBwdSm80INS1_25CollectiveMainloopBwdSm80ILi2ELi2EN4cute5tupleIJNS5_1CILi128EEES8_NS7_ILi64EEEEEENS_10bfloat16_tEfNS_4arch4Sm80ELb0ELb1ELb1ELb1ELb1ELb0ELb0ELb0ELi2ELi4ELi4ELi4ELb0EEENS1_21CollectiveEpilogueBwdISA_SB_SD_Li256ELb1ELb0ELi2EEENS1_19SingleTileSchedulerILb1ELb0ELb0ELi128EEEEEEEEEvNT_6ParamsE) ;  /* 0xffff502008007950 */ /* 0x000fea0003c3ffff */
        .type           $_ZN7cutlass13device_kernelIN5flash19enable_sm80_to_sm89INS1_16FlashAttnBwdSm80INS1_25CollectiveMainloopBwdSm80ILi2ELi2EN4cute5tupleIJNS5_1CILi128EEES8_NS7_ILi64EEEEEENS_10bfloat16_tEfNS_4arch4Sm80ELb0ELb1ELb1ELb1ELb1ELb0ELb0ELb0ELi2ELi4ELi4ELi4ELb0EEENS1_21CollectiveEpilogueBwdISA_SB_SD_Li256ELb1ELb0ELi2EEENS1_19SingleTileSchedulerILb1ELb0ELb0ELi128EEEEEEEEEvNT_6ParamsE$_ZN4cute3eso3ESOILb1ELb0EJNS_6LayoutINS_5tupleIJNS3_IJNS_1CILi4EEENS4_ILi1EEEEEEEEENS3_IJNS3_IJS6_NS4_ILi0EEEEEEEEEEENS_10ViewEngineIPjEEEEC2ERKSC_RKSF_,@function
        .size           $_ZN7cutlass13device_kernelIN5flash19enable_sm80_to_sm89INS1_16FlashAttnBwdSm80INS1_25CollectiveMainloopBwdSm80ILi2ELi2EN4cute5tupleIJNS5_1CILi128EEES8_NS7_ILi64EEEEEENS_10bfloat16_tEfNS_4arch4Sm80ELb0ELb1ELb1ELb1ELb1ELb0ELb0ELb0ELi2ELi4ELi4ELi4ELb0EEENS1_21CollectiveEpilogueBwdISA_SB_SD_Li256ELb1ELb0ELi2EEENS1_19SingleTileSchedulerILb1ELb0ELb0ELi128EEEEEEEEEvNT_6ParamsE$_ZN4cute3eso3ESOILb1ELb0EJNS_6LayoutINS_5tupleIJNS3_IJNS_1CILi4EEENS4_ILi1EEEEEEEEENS3_IJNS3_IJS6_NS4_ILi0EEEEEEEEEEENS_10ViewEngineIPjEEEEC2ERKSC_RKSF_,($_ZN7cutlass13device_kernelIN5flash19enable_sm80_to_sm89INS1_16FlashAttnBwdSm80INS1_25CollectiveMainloopBwdSm80ILi2ELi2EN4cute5tupleIJNS5_1CILi128EEES8_NS7_ILi64EEEEEENS_10bfloat16_tEfNS_4arch4Sm80ELb0ELb1ELb1ELb1ELb1ELb0ELb0ELb0ELi2ELi4ELi4ELi4ELb0EEENS1_21CollectiveEpilogueBwdISA_SB_SD_Li256ELb1ELb0ELi2EEENS1_19SingleTileSchedulerILb1ELb0ELb0ELi128EEEEEEEEEvNT_6ParamsE$_ZN4cute3eso3ESOILb1ELb0EJNS_6LayoutINS_5tupleIJNS3_IJNS_1CILi4EEENS4_ILi1EEEEEES6_EEENS3_IJNS3_IJS6_NS4_ILi0EEEEEES9_EEEEENS_10ViewEngineINS_8gmem_ptrIPKfEEEEEEC2ERKSC_RKSI_ - $_ZN7cutlass13device_kernelIN5flash19enable_sm80_to_sm89INS1_16FlashAttnBwdSm80INS1_25CollectiveMainloopBwdSm80ILi2ELi2EN4cute5tupleIJNS5_1CILi128EEES8_NS7_ILi64EEEEEENS_10bfloat16_tEfNS_4arch4Sm80ELb0ELb1ELb1ELb1ELb1ELb0ELb0ELb0ELi2ELi4ELi4ELi4ELb0EEENS1_21CollectiveEpilogueBwdISA_SB_SD_Li256ELb1ELb0ELi2EEENS1_19SingleTileSchedulerILb1ELb0ELb0ELi128EEEEEEEEEvNT_6ParamsE$_ZN4cute3eso3ESOILb1ELb0EJNS_6LayoutINS_5tupleIJNS3_IJNS_1CILi4EEENS4_ILi1EEEEEEEEENS3_IJNS3_IJS6_NS4_ILi0EEEEEEEEEEENS_10ViewEngineIPjEEEEC2ERKSC_RKSF_)
$_ZN7cutlass13device_kernelIN5flash19enable_sm80_to_sm89INS1_16FlashAttnBwdSm80INS1_25CollectiveMainloopBwdSm80ILi2ELi2EN4cute5tupleIJNS5_1CILi128EEES8_NS7_ILi64EEEEEENS_10bfloat16_tEfNS_4arch4Sm80ELb0ELb1ELb1ELb1ELb1ELb0ELb0ELb0ELi2ELi4ELi4ELi4ELb0EEENS1_21CollectiveEpilogueBwdISA_SB_SD_Li256ELb1ELb0ELi2EEENS1_19SingleTileSchedulerILb1ELb0ELb0ELi128EEEEEEEEEvNT_6ParamsE$_ZN4cute3eso3ESOILb1ELb0EJNS_6LayoutINS_5tupleIJNS3_IJNS_1CILi4EEENS4_ILi1EEEEEEEEENS3_IJNS3_IJS6_NS4_ILi0EEEEEEEEEEENS_10ViewEngineIPjEEEEC2ERKSC_RKSF_:
[----:B------:R-:W-:Y:S02]  /*afe0*/  IADD3 R2, R70, -c[0x0][0x20], RZ ;  /* 0x8000080046027a10 */ /* 0x000fe40007ffe0ff */
[----:B------:R-:W-:-:S03]  /*aff0*/  MOV R7, 0x0 ;  /* 0x0000000000077802 */ /* 0x000fc60000000f00 */
[----:B------:R1:W-:Y:S01]  /*b000*/  STL.64 [R2], R4 ;  /* 0x0000000402007387 */ /* 0x0003e20000100a00 */
[----:B------:R-:W-:Y:S05]  /*b010*/  RET.REL.NODEC R6 `(_ZN7cutlass13device_kernelIN5flash19enable_sm80_to_sm89INS1_16FlashAttnBwdSm80INS1_25CollectiveMainloopBwdSm80ILi2ELi2EN4cute5tupleIJNS5_1CILi128EEES8_NS7_ILi64EEEEEENS_10bfloat16_tEfNS_4arch4Sm80ELb0ELb1ELb1ELb1ELb1ELb0ELb0ELb0ELi2ELi4ELi4ELi4ELb0EEENS1_21CollectiveEpilogueBwdISA_SB_SD_Li256ELb1ELb0ELi2EEENS1_19SingleTileSchedulerILb1ELb0ELb0ELi128EEEEEEEEEvNT_6ParamsE) ;  /* 0xffff4fe006007950 */ /* 0x000fea0003c3ffff */
        .type           $_ZN7cutlass13device_kernelIN5flash19enable_sm80_to_sm89INS1_16FlashAttnBwdSm80INS1_25CollectiveMainloopBwdSm80ILi2ELi2EN4cute5tupleIJNS5_1CILi128EEES8_NS7_ILi64EEEEEENS_10bfloat16_tEfNS_4arch4Sm80ELb0ELb1ELb1ELb1ELb1ELb0ELb0ELb0ELi2ELi4ELi4ELi4ELb0EEENS1_21CollectiveEpilogueBwdISA_SB_SD_Li256ELb1ELb0ELi2EEENS1_19SingleTileSchedulerILb1ELb0ELb0ELi128EEEEEEEEEvNT_6ParamsE$_ZN4cute3eso3ESOILb1ELb0EJNS_6LayoutINS_5tupleIJNS3_IJNS_1CILi4EEENS4_ILi1EEEEEES6_EEENS3_IJNS3_IJS6_NS4_ILi0EEEEEES9_EEEEENS_10ViewEngineINS_8gmem_ptrIPKfEEEEEEC2ERKSC_RKSI_,@function
        .size           $_ZN7cutlass13device_kernelIN5flash19enable_sm80_to_sm89INS1_16FlashAttnBwdSm80INS1_25CollectiveMainloopBwdSm80ILi2ELi2EN4cute5tupleIJNS5_1CILi128EEES8_NS7_ILi64EEEEEENS_10bfloat16_tEfNS_4arch4Sm80ELb0ELb1ELb1ELb1ELb1ELb0ELb0ELb0ELi2ELi4ELi4ELi4ELb0EEENS1_21CollectiveEpilogueBwdISA_SB_SD_Li256ELb1ELb0ELi2EEENS1_19SingleTileSchedulerILb1ELb0ELb0ELi128EEEEEEEEEvNT_6ParamsE$_ZN4cute3eso3ESOILb1ELb0EJNS_6LayoutINS_5tupleIJNS3_IJNS_1CILi4EEENS4_ILi1EEEEEES6_EEENS3_IJNS3_IJS6_NS4_ILi0EEEEEES9_EEEEENS_10ViewEngineINS_8gmem_ptrIPKfEEEEEEC2ERKSC_RKSI_,($_ZN7cutlass13device_kernelIN5flash19enable_sm80_to_sm89INS1_16FlashAttnBwdSm80INS1_25CollectiveMainloopBwdSm80ILi2ELi2EN4cute5tupleIJNS5_1CILi128EEES8_NS7_ILi64EEEEEENS_10bfloat16_tEfNS_4arch4Sm80ELb0ELb1ELb1ELb1ELb1ELb0ELb0ELb0ELi2ELi4ELi4ELi4ELb0EEENS1_21CollectiveEpilogueBwdISA_SB_SD_Li256ELb1ELb0ELi2EEENS1_19SingleTileSchedulerILb1ELb0ELb0ELi128EEEEEEEEEvNT_6ParamsE$_ZN4cute3eso3ESOILb1ELb0EJNS_6LayoutINS_5tupleIJNS3_IJNS_1CILi4EEENS4_ILi1EEEEEES6_EEENS3_IJNS3_IJS6_NS4_ILi0EEEEEES9_EEEEENS_10ViewEngineINS_8smem_ptrIPfEEEEEEC2ERKSC_RKSH_ - $_ZN7cutlass13device_kernelIN5flash19enable_sm80_to_sm89INS1_16FlashAttnBwdSm80INS1_25CollectiveMainloopBwdSm80ILi2ELi2EN4cute5tupleIJNS5_1CILi128EEES8_NS7_ILi64EEEEEENS_10bfloat16_tEfNS_4arch4Sm80ELb0ELb1ELb1ELb1ELb1ELb0ELb0ELb0ELi2ELi4ELi4ELi4ELb0EEENS1_21CollectiveEpilogueBwdISA_SB_SD_Li256ELb1ELb0ELi2EEENS1_19SingleTileSchedulerILb1ELb0ELb0ELi128EEEEEEEEEvNT_6ParamsE$_ZN4cute3eso3ESOILb1ELb0EJNS_6LayoutINS_5tupleIJNS3_IJNS_1CILi4EEENS4_ILi1EEEEEES6_EEENS3_IJNS3_IJS6_NS4_ILi0EEEEEES9_EEEEENS_10ViewEngineINS_8gmem_ptrIPKfEEEEEEC2ERKSC_RKSI_)
$_ZN7cutlass13device_kernelIN5flash19enable_sm80_to_sm89INS1_16FlashAttnBwdSm80INS1_25CollectiveMainloopBwdSm80ILi2ELi2EN4cute5tupleIJNS5_1CILi128EEES8_NS7_ILi64EEEEEENS_10bfloat16_tEfNS_4arch4Sm80ELb0ELb1ELb1ELb1ELb1ELb0ELb0ELb0ELi2ELi4ELi4ELi4ELb0EEENS1_21CollectiveEpilogueBwdISA_SB_SD_Li256ELb1ELb0ELi2EEENS1_19SingleTileSchedulerILb1ELb0ELb0ELi128EEEEEEEEEvNT_6ParamsE$_ZN4cute3eso3ESOILb1ELb0EJNS_6LayoutINS_5tupleIJNS3_IJNS_1CILi4EEENS4_ILi1EEEEEES6_EEENS3_IJNS3_IJS6_NS4_ILi0EEEEEES9_EEEEENS_10ViewEngineINS_8gmem_ptrIPKfEEEEEEC2ERKSC_RKSI_:
[----:B------:R-:W-:Y:S01]  /*b020*/  IADD3 R4, R13, -c[0x0][0x20], RZ ;  /* 0x800008000d047a10 */ /* 0x000fe20007ffe0ff */
[----:B------:R-:W-:Y:S01]  /*b030*/  IMAD.MOV.U32 R8, RZ, RZ, R6 ;  /* 0x000000ffff087224 */ /* 0x000fe200078e0006 */
[----:B------:R-:W-:-:S03]  /*b040*/  MOV R9, 0x0 ;  /* 0x0000000000097802 */ /* 0x000fc60000000f00 */
[----:B------:R1:W-:Y:S01]  /*b050*/  STL.64 [R4], R2 ;  /* 0x0000000204007387 */ /* 0x0003e20000100a00 */
[----:B------:R-:W-:Y:S05]  /*b060*/  RET.REL.NODEC R8 `(_ZN7cutlass13device_kernelIN5flash19enable_sm80_to_sm89INS1_16FlashAttnBwdSm80INS1_25CollectiveMainloopBwdSm80ILi2ELi2EN4cute5tupleIJNS5_1CILi128EEES8_NS7_ILi64EEEEEENS_10bfloat16_tEfNS_4arch4Sm80ELb0ELb1ELb1ELb1ELb1ELb0ELb0ELb0ELi2ELi4ELi4ELi4ELb0EEENS1_21CollectiveEpilogueBwdISA_SB_SD_Li256ELb1ELb0ELi2EEENS1_19SingleTileSchedulerILb1ELb0ELb0ELi128EEEEEEEEEvNT_6ParamsE) ;  /* 0xffff4f9008007950 */ /* 0x000fea0003c3ffff */
        .type           $_ZN7cutlass13device_kernelIN5flash19enable_sm80_to_sm89INS1_16FlashAttnBwdSm80INS1_25CollectiveMainloopBwdSm80ILi2ELi2EN4cute5tupleIJNS5_1CILi128EEES8_NS7_ILi64EEEEEENS_10bfloat16_tEfNS_4arch4Sm80ELb0ELb1ELb1ELb1ELb1ELb0ELb0ELb0ELi2ELi4ELi4ELi4ELb0EEENS1_21CollectiveEpilogueBwdISA_SB_SD_Li256ELb1ELb0ELi2EEENS1_19SingleTileSchedulerILb1ELb0ELb0ELi128EEEEEEEEEvNT_6ParamsE$_ZN4cute3eso3ESOILb1ELb0EJNS_6LayoutINS_5tupleIJNS3_IJNS_1CILi4EEENS4_ILi1EEEEEES6_EEENS3_IJNS3_IJS6_NS4_ILi0EEEEEES9_EEEEENS_10ViewEngineINS_8smem_ptrIPfEEEEEEC2ERKSC_RKSH_,@function
        .size           $_ZN7cutlass13device_kernelIN5flash19enable_sm80_to_sm89INS1_16FlashAttnBwdSm80INS1_25CollectiveMainloopBwdSm80ILi2ELi2EN4cute5tupleIJNS5_1CILi128EEES8_NS7_ILi64EEEEEENS_10bfloat16_tEfNS_4arch4Sm80ELb0ELb1ELb1ELb1ELb1ELb0ELb0ELb0ELi2ELi4ELi4ELi4ELb0EEENS1_21CollectiveEpilogueBwdISA_SB_SD_Li256ELb1ELb0ELi2EEENS1_19SingleTileSchedulerILb1ELb0ELb0ELi128EEEEEEEEEvNT_6ParamsE$_ZN4cute3eso3ESOILb1ELb0EJNS_6LayoutINS_5tupleIJNS3_IJNS_1CILi4EEENS4_ILi1EEEEEES6_EEENS3_IJNS3_IJS6_NS4_ILi0EEEEEES9_EEEEENS_10ViewEngineINS_8smem_ptrIPfEEEEEEC2ERKSC_RKSH_,($_ZN7cutlass13device_kernelIN5flash19enable_sm80_to_sm89INS1_16FlashAttnBwdSm80INS1_25CollectiveMainloopBwdSm80ILi2ELi2EN4cute5tupleIJNS5_1CILi128EEES8_NS7_ILi64EEEEEENS_10bfloat16_tEfNS_4arch4Sm80ELb0ELb1ELb1ELb1ELb1ELb0ELb0ELb0ELi2ELi4ELi4ELi4ELb0EEENS1_21CollectiveEpilogueBwdISA_SB_SD_Li256ELb1ELb0ELi2EEENS1_19SingleTileSchedulerILb1ELb0ELb0ELi128EEEEEEEEEvNT_6ParamsE$_ZN4cute3eso3ESOILb1ELb0EJNS_6LayoutINS_5tupleIJNS3_IJNS_1CILi4EEENS4_ILi1EEEEEES6_EEENS3_IJNS3_IJS6_NS4_ILi0EEEEEES9_EEEEEiEEC2ERKSC_RKi - $_ZN7cutlass13device_kernelIN5flash19enable_sm80_to_sm89INS1_16FlashAttnBwdSm80INS1_25CollectiveMainloopBwdSm80ILi2ELi2EN4cute5tupleIJNS5_1CILi128EEES8_NS7_ILi64EEEEEENS_10bfloat16_tEfNS_4arch4Sm80ELb0ELb1ELb1ELb1ELb1ELb0ELb0ELb0ELi2ELi4ELi4ELi4ELb0EEENS1_21CollectiveEpilogueBwdISA_SB_SD_Li256ELb1ELb0ELi2EEENS1_19SingleTileSchedulerILb1ELb0ELb0ELi128EEEEEEEEEvNT_6ParamsE$_ZN4cute3eso3ESOILb1ELb0EJNS_6LayoutINS_5tupleIJNS3_IJNS_1CILi4EEENS4_ILi1EEEEEES6_EEENS3_IJNS3_IJS6_NS4_ILi0EEEEEES9_EEEEENS_10ViewEngineINS_8smem_ptrIPfEEEEEEC2ERKSC_RKSH_)
$_ZN7cutlass13device_kernelIN5flash19enable_sm80_to_sm89INS1_16FlashAttnBwdSm80INS1_25CollectiveMainloopBwdSm80ILi2ELi2EN4cute5tupleIJNS5_1CILi128EEES8_NS7_ILi64EEEEEENS_10bfloat16_tEfNS_4arch4Sm80ELb0ELb1ELb1ELb1ELb1ELb0ELb0ELb0ELi2ELi4ELi4ELi4ELb0EEENS1_21CollectiveEpilogueBwdISA_SB_SD_Li256ELb1ELb0ELi2EEENS1_19SingleTileSchedulerILb1ELb0ELb0ELi128EEEEEEEEEvNT_6ParamsE$_ZN4cute3eso3ESOILb1ELb0EJNS_6LayoutINS_5tupleIJNS3_IJNS_1CILi4EEENS4_ILi1EEEEEES6_EEENS3_IJNS3_IJS6_NS4_ILi0EEEEEES9_EEEEENS_10ViewEngineINS_8smem_ptrIPfEEEEEEC2ERKSC_RKSH_:
[----:B------:R-:W-:Y:S02]  /*b070*/  IADD3 R6, R13, -c[0x0][0x20], RZ ;  /* 0x800008000d067a10 */ /* 0x000fe40007ffe0ff */
[----:B------:R-:W-:-:S03]  /*b080*/  MOV R9, 0x0 ;  /* 0x0000000000097802 */ /* 0x000fc60000000f00 */
[----:B------:R1:W-:Y:S01]  /*b090*/  STL.64 [R6], R2 ;  /* 0x0000000206007387 */ /* 0x0003e20000100a00 */
[----:B------:R-:W-:Y:S05]  /*b0a0*/  RET.REL.NODEC R8 `(_ZN7cutlass13device_kernelIN5flash19enable_sm80_to_sm89INS1_16FlashAttnBwdSm80INS1_25CollectiveMainloopBwdSm80ILi2ELi2EN4cute5tupleIJNS5_1CILi128EEES8_NS7_ILi64EEEEEENS_10bfloat16_tEfNS_4arch4Sm80ELb0ELb1ELb1ELb1ELb1ELb0ELb0ELb0ELi2ELi4ELi4ELi4ELb0EEENS1_21CollectiveEpilogueBwdISA_SB_SD_Li256ELb1ELb0ELi2EEENS1_19SingleTileSchedulerILb1ELb0ELb0ELi128EEEEEEEEEvNT_6ParamsE) ;  /* 0xffff4f5008007950 */ /* 0x000fea0003c3ffff */
        .type           $_ZN7cutlass13device_kernelIN5flash19enable_sm80_to_sm89INS1_16FlashAttnBwdSm80INS1_25CollectiveMainloopBwdSm80ILi2ELi2EN4cute5tupleIJNS5_1CILi128EEES8_NS7_ILi64EEEEEENS_10bfloat16_tEfNS_4arch4Sm80ELb0ELb1ELb1ELb1ELb1ELb0ELb0ELb0ELi2ELi4ELi4ELi4ELb0EEENS1_21CollectiveEpilogueBwdISA_SB_SD_Li256ELb1ELb0ELi2EEENS1_19SingleTileSchedulerILb1ELb0ELb0ELi128EEEEEEEEEvNT_6ParamsE$_ZN4cute3eso3ESOILb1ELb0EJNS_6LayoutINS_5tupleIJNS3_IJNS_1CILi4EEENS4_ILi1EEEEEES6_EEENS3_IJNS3_IJS6_NS4_ILi0EEEEEES9_EEEEEiEEC2ERKSC_RKi,@function
        .size           $_ZN7cutlass13device_kernelIN5flash19enable_sm80_to_sm89INS1_16FlashAttnBwdSm80INS1_25CollectiveMainloopBwdSm80ILi2ELi2EN4cute5tupleIJNS5_1CILi128EEES8_NS7_ILi64EEEEEENS_10bfloat16_tEfNS_4arch4Sm80ELb0ELb1ELb1ELb1ELb1ELb0ELb0ELb0ELi2ELi4ELi4ELi4ELb0EEENS1_21CollectiveEpilogueBwdISA_SB_SD_Li256ELb1ELb0ELi2EEENS1_19SingleTileSchedulerILb1ELb0ELb0ELi128EEEEEEEEEvNT_6ParamsE$_ZN4cute3eso3ESOILb1ELb0EJNS_6LayoutINS_5tupleIJNS3_IJNS_1CILi4EEENS4_ILi1EEEEEES6_EEENS3_IJNS3_IJS6_NS4_ILi0EEEEEES9_EEEEEiEEC2ERKSC_RKi,($_ZN7cutlass13device_kernelIN5flash19enable_sm80_to_sm89INS1_16FlashAttnBwdSm80INS1_25CollectiveMainloopBwdSm80ILi2ELi2EN4cute5tupleIJNS5_1CILi128EEES8_NS7_ILi64EEEEEENS_10bfloat16_tEfNS_4arch4Sm80ELb0ELb1ELb1ELb1ELb1ELb0ELb0ELb0ELi2ELi4ELi4ELi4ELb0EEENS1_21CollectiveEpilogueBwdISA_SB_SD_Li256ELb1ELb0ELi2EEENS1_19SingleTileSchedulerILb1ELb0ELb0ELi128EEEEEEEEEvNT_6ParamsE$_ZN4cute3eso3ESOILb1ELb0EJNS_6LayoutINS_5tupleIJNS3_IJNS_1CILi8EEENS4_ILi1EEEEEEEEENS3_IJNS3_IJS6_NS4_ILi0EEEEEEEEEEENS_10ViewEngineINS_8gmem_ptrIPKN7cutlass10bfloat16_tEEEEEEEC2ERKSC_RKSK_ - $_ZN7cutlass13device_kernelIN5flash19enable_sm80_to_sm89INS1_16FlashAttnBwdSm80INS1_25CollectiveMainloopBwdSm80ILi2ELi2EN4cute5tupleIJNS5_1CILi128EEES8_NS7_ILi64EEEEEENS_10bfloat16_tEfNS_4arch4Sm80ELb0ELb1ELb1ELb1ELb1ELb0ELb0ELb0ELi2ELi4ELi4ELi4ELb0EEENS1_21CollectiveEpilogueBwdISA_SB_SD_Li256ELb1ELb0ELi2EEENS1_19SingleTileSchedulerILb1ELb0ELb0ELi128EEEEEEEEEvNT_6ParamsE$_ZN4cute3eso3ESOILb1ELb0EJNS_6LayoutINS_5tupleIJNS3_IJNS_1CILi4EEENS4_ILi1EEEEEES6_EEENS3_IJNS3_IJS6_NS4_ILi0EEEEEES9_EEEEEiEEC2ERKSC_RKi)
$_ZN7cutlass13device_kernelIN5flash19enable_sm80_to_sm89INS1_16FlashAttnBwdSm80INS1_25CollectiveMainloopBwdSm80ILi2ELi2EN4cute5tupleIJNS5_1CILi128EEES8_NS7_ILi64EEEEEENS_10bfloat16_tEfNS_4arch4Sm80ELb0ELb1ELb1ELb1ELb1ELb0ELb0ELb0ELi2ELi4ELi4ELi4ELb0EEENS1_21CollectiveEpilogueBwdISA_SB_SD_Li256ELb1ELb0ELi2EEENS1_19SingleTileSchedulerILb1ELb0ELb0ELi128EEEEEEEEEvNT_6ParamsE$_ZN4cute3eso3ESOILb1ELb0EJNS_6LayoutINS_5tupleIJNS3_IJNS_1CILi4EEENS4_ILi1EEEEEES6_EEENS3_IJNS3_IJS6_NS4_ILi0EEEEEES9_EEEEEiEEC2ERKSC_RKi:
[----:B------:R-:W-:Y:S01]  /*b0b0*/  IADD3 R2, R13, -c[0x0][0x20], RZ ;  /* 0x800008000d027a10 */ /* 0x000fe20007ffe0ff */
[----:B------:R-:W-:Y:S01]  /*b0c0*/  IMAD.MOV.U32 R8, RZ, RZ, R6 ;  /* 0x000000ffff087224 */ /* 0x000fe200078e0006 */
[----:B------:R-:W-:-:S03]  /*b0d0*/  MOV R9, 0x0 ;  /* 0x0000000000097802 */ /* 0x000fc60000000f00 */
[----:B------:R1:W-:Y:S01]  /*b0e0*/  STL [R2], R3 ;  /* 0x0000000302007387 */ /* 0x0003e20000100800 */
[----:B------:R-:W-:Y:S05]  /*b0f0*/  RET.REL.NODEC R8 `(_ZN7cutlass13device_kernelIN5flash19enable_sm80_to_sm89INS1_16FlashAttnBwdSm80INS1_25CollectiveMainloopBwdSm80ILi2ELi2EN4cute5tupleIJNS5_1CILi128EEES8_NS7_ILi64EEEEEENS_10bfloat16_tEfNS_4arch4Sm80ELb0ELb1ELb1ELb1ELb1ELb0ELb0ELb0ELi2ELi4ELi4ELi4ELb0EEENS1_21CollectiveEpilogueBwdISA_SB_SD_Li256ELb1ELb0ELi2EEENS1_19SingleTileSchedulerILb1ELb0ELb0ELi128EEEEEEEEEvNT_6ParamsE) ;  /* 0xffff4f0008007950 */ /* 0x000fea0003c3ffff */
        .type           $_ZN7cutlass13device_kernelIN5flash19enable_sm80_to_sm89INS1_16FlashAttnBwdSm80INS1_25CollectiveMainloopBwdSm80ILi2ELi2EN4cute5tupleIJNS5_1CILi128EEES8_NS7_ILi64EEEEEENS_10bfloat16_tEfNS_4arch4Sm80ELb0ELb1ELb1ELb1ELb1ELb0ELb0ELb0ELi2ELi4ELi4ELi4ELb0EEENS1_21CollectiveEpilogueBwdISA_SB_SD_Li256ELb1ELb0ELi2EEENS1_19SingleTileSchedulerILb1ELb0ELb0ELi128EEEEEEEEEvNT_6ParamsE$_ZN4cute3eso3ESOILb1ELb0EJNS_6LayoutINS_5tupleIJNS3_IJNS_1CILi8EEENS4_ILi1EEEEEEEEENS3_IJNS3_IJS6_NS4_ILi0EEEEEEEEEEENS_10ViewEngineINS_8gmem_ptrIPKN7cutlass10bfloat16_tEEEEEEEC2ERKSC_RKSK_,@function
        .size           $_ZN7cutlass13device_kernelIN5flash19enable_sm80_to_sm89INS1_16FlashAttnBwdSm80INS1_25CollectiveMainloopBwdSm80ILi2ELi2EN4cute5tupleIJNS5_1CILi128EEES8_NS7_ILi64EEEEEENS_10bfloat16_tEfNS_4arch4Sm80ELb0ELb1ELb1ELb1ELb1ELb0ELb0ELb0ELi2ELi4ELi4ELi4ELb0EEENS1_21CollectiveEpilogueBwdISA_SB_SD_Li256ELb1ELb0ELi2EEENS1_19SingleTileSchedulerILb1ELb0ELb0ELi128EEEEEEEEEvNT_6ParamsE$_ZN4cute3eso3ESOILb1ELb0EJNS_6LayoutINS_5tupleIJNS3_IJNS_1CILi8EEENS4_ILi1EEEEEEEEENS3_IJNS3_IJS6_NS4_ILi0EEEEEEEEEEENS_10ViewEngineINS_8gmem_ptrIPKN7cutlass10bfloat16_tEEEEEEEC2ERKSC_RKSK_,($_ZN7cutlass13device_kernelIN5flash19enable_sm80_to_sm89INS1_16FlashAttnBwdSm80INS1_25CollectiveMainloopBwdSm80ILi2ELi2EN4cute5tupleIJNS5_1CILi128EEES8_NS7_ILi64EEEEEENS_10bfloat16_tEfNS_4arch4Sm80ELb0ELb1ELb1ELb1ELb1ELb0ELb0ELb0ELi2ELi4ELi4ELi4ELb0EEENS1_21CollectiveEpilogueBwdISA_SB_SD_Li256ELb1ELb0ELi2EEENS1_19SingleTileSchedulerILb1ELb0ELb0ELi128EEEEEEEEEvNT_6ParamsE$_ZN4cute3eso3ESOILb1ELb0EJNS_6LayoutINS_5tupleIJNS3_IJNS_1CILi8EEENS4_ILi1EEEEEEEEENS3_IJNS3_IJS6_NS4_ILi0EEEEEEEEEEENS_10ViewEngineINS_8smem_ptrIPN7cutlass10bfloat16_tEEEEEEEC2ERKSC_RKSJ_ - $_ZN7cutlass13device_kernelIN5flash19enable_sm80_to_sm89INS1_16FlashAttnBwdSm80INS1_25CollectiveMainloopBwdSm80ILi2ELi2EN4cute5tupleIJNS5_1CILi128EEES8_NS7_ILi64EEEEEENS_10bfloat16_tEfNS_4arch4Sm80ELb0ELb1ELb1ELb1ELb1ELb0ELb0ELb0ELi2ELi4ELi4ELi4ELb0EEENS1_21CollectiveEpilogueBwdISA_SB_SD_Li256ELb1ELb0ELi2EEENS1_19SingleTileSchedulerILb1ELb0ELb0ELi128EEEEEEEEEvNT_6ParamsE$_ZN4cute3eso3ESOILb1ELb0EJNS_6LayoutINS_5tupleIJNS3_IJNS_1CILi8EEENS4_ILi1EEEEEEEEENS3_IJNS3_IJS6_NS4_ILi0EEEEEEEEEEENS_10ViewEngineINS_8gmem_ptrIPKN7cutlass10bfloat16_tEEEEEEEC2ERKSC_RKSK_)
$_ZN7cutlass13device_kernelIN5flash19enable_sm80_to_sm89INS1_16FlashAttnBwdSm80INS1_25CollectiveMainloopBwdSm80ILi2ELi2EN4cute5tupleIJNS5_1CILi128EEES8_NS7_ILi64EEEEEENS_10bfloat16_tEfNS_4arch4Sm80ELb0ELb1ELb1ELb1ELb1ELb0ELb0ELb0ELi2ELi4ELi4ELi4ELb0EEENS1_21CollectiveEpilogueBwdISA_SB_SD_Li256ELb1ELb0ELi2EEENS1_19SingleTileSchedulerILb1ELb0ELb0ELi128EEEEEEEEEvNT_6ParamsE$_ZN4cute3eso3ESOILb1ELb0EJNS_6LayoutINS_5tupleIJNS3_IJNS_1CILi8EEENS4_ILi1EEEEEEEEENS3_IJNS3_IJS6_NS4_ILi0EEEEEEEEEEENS_10ViewEngineINS_8gmem_ptrIPKN7cutlass10bfloat16_tEEEEEEEC2ERKSC_RKSK_:
[----:B------:R-:W-:Y:S01]  /*b100*/  IADD3 R4, R13, -c[0x0][0x20], RZ ;  /* 0x800008000d047a10 */ /* 0x000fe20007ffe0ff */
[----:B------:R-:W-:Y:S01]  /*b110*/  IMAD.MOV.U32 R8, RZ, RZ, R6 ;  /* 0x000000ffff087224 */ /* 0x000fe200078e0006 */
[----:B------:R-:W-:-:S03]  /*b120*/  MOV R9, 0x0 ;  /* 0x0000000000097802 */ /* 0x000fc60000000f00 */
[----:B------:R1:W-:Y:S01]  /*b130*/  STL.64 [R4], R2 ;  /* 0x0000000204007387 */ /* 0x0003e20000100a00 */
[----:B------:R-:W-:Y:S05]  /*b140*/  RET.REL.NODEC R8 `(_ZN7cutlass13device_kernelIN5flash19enable_sm80_to_sm89INS1_16FlashAttnBwdSm80INS1_25CollectiveMainloopBwdSm80ILi2ELi2EN4cute5tupleIJNS5_1CILi128EEES8_NS7_ILi64EEEEEENS_10bfloat16_tEfNS_4arch4Sm80ELb0ELb1ELb1ELb1ELb1ELb0ELb0ELb0ELi2ELi4ELi4ELi4ELb0EEENS1_21CollectiveEpilogueBwdISA_SB_SD_Li256ELb1ELb0ELi2EEENS1_19SingleTileSchedulerILb1ELb0ELb0ELi128EEEEEEEEEvNT_6ParamsE) ;  /* 0xffff4eb008007950 */ /* 0x000fea0003c3ffff */
        .type           $_ZN7cutlass13device_kernelIN5flash19enable_sm80_to_sm89INS1_16FlashAttnBwdSm80INS1_25CollectiveMainloopBwdSm80ILi2ELi2EN4cute5tupleIJNS5_1CILi128EEES8_NS7_ILi64EEEEEENS_10bfloat16_tEfNS_4arch4Sm80ELb0ELb1ELb1ELb1ELb1ELb0ELb0ELb0ELi2ELi4ELi4ELi4ELb0EEENS1_21CollectiveEpilogueBwdISA_SB_SD_Li256ELb1ELb0ELi2EEENS1_19SingleTileSchedulerILb1ELb0ELb0ELi128EEEEEEEEEvNT_6ParamsE$_ZN4cute3eso3ESOILb1ELb0EJNS_6LayoutINS_5tupleIJNS3_IJNS_1CILi8EEENS4_ILi1EEEEEEEEENS3_IJNS3_IJS6_NS4_ILi0EEEEEEEEEEENS_10ViewEngineINS_8smem_ptrIPN7cutlass10bfloat16_tEEEEEEEC2ERKSC_RKSJ_,@function
        .size           $_ZN7cutlass13device_kernelIN5flash19enable_sm80_to_sm89INS1_16FlashAttnBwdSm80INS1_25CollectiveMainloopBwdSm80ILi2ELi2EN4cute5tupleIJNS5_1CILi128EEES8_NS7_ILi64EEEEEENS_10bfloat16_tEfNS_4arch4Sm80ELb0ELb1ELb1ELb1ELb1ELb0ELb0ELb0ELi2ELi4ELi4ELi4ELb0EEENS1_21CollectiveEpilogueBwdISA_SB_SD_Li256ELb1ELb0ELi2EEENS1_19SingleTileSchedulerILb1ELb0ELb0ELi128EEEEEEEEEvNT_6ParamsE$_ZN4cute3eso3ESOILb1ELb0EJNS_6LayoutINS_5tupleIJNS3_IJNS_1CILi8EEENS4_ILi1EEEEEEEEENS3_IJNS3_IJS6_NS4_ILi0EEEEEEEEEEENS_10ViewEngineINS_8smem_ptrIPN7cutlass10bfloat16_tEEEEEEEC2ERKSC_RKSJ_,($_ZN7cutlass13device_kernelIN5flash19enable_sm80_to_sm89INS1_16FlashAttnBwdSm80INS1_25CollectiveMainloopBwdSm80ILi2ELi2EN4cute5tupleIJNS5_1CILi128EEES8_NS7_ILi64EEEEEENS_10bfloat16_tEfNS_4arch4Sm80ELb0ELb1ELb1ELb1ELb1ELb0ELb0ELb0ELi2ELi4ELi4ELi4ELb0EEENS1_21CollectiveEpilogueBwdISA_SB_SD_Li256ELb1ELb0ELi2EEENS1_19SingleTileSchedulerILb1ELb0ELb0ELi128EEEEEEEEEvNT_6ParamsE$_ZN4cute3eso3ESOILb1ELb0EJNS_6LayoutINS_5tupleIJNS3_IJNS_1CILi8EEENS4_ILi1EEEEEEEEENS3_IJNS3_IJS6_NS4_ILi0EEEEEEEEEEENS_10ViewEngineIPN7cutlass10bfloat16_tEEEEEC2ERKSC_RKSH_ - $_ZN7cutlass13device_kernelIN5flash19enable_sm80_to_sm89INS1_16FlashAttnBwdSm80INS1_25CollectiveMainloopBwdSm80ILi2ELi2EN4cute5tupleIJNS5_1CILi128EEES8_NS7_ILi64EEEEEENS_10bfloat16_tEfNS_4arch4Sm80ELb0ELb1ELb1ELb1ELb1ELb0ELb0ELb0ELi2ELi4ELi4ELi4ELb0EEENS1_21CollectiveEpilogueBwdISA_SB_SD_Li256ELb1ELb0ELi2EEENS1_19SingleTileSchedulerILb1ELb0ELb0ELi128EEEEEEEEEvNT_6ParamsE$_ZN4cute3eso3ESOILb1ELb0EJNS_6LayoutINS_5tupleIJNS3_IJNS_1CILi8EEENS4_ILi1EEEEEEEEENS3_IJNS3_IJS6_NS4_ILi0EEEEEEEEEEENS_10ViewEngineINS_8smem_ptrIPN7cutlass10bfloat16_tEEEEEEEC2ERKSC_RKSJ_)
$_ZN7cutlass13device_kernelIN5flash19enable_sm80_to_sm89INS1_16FlashAttnBwdSm80INS1_25CollectiveMainloopBwdSm80ILi2ELi2EN4cute5tupleIJNS5_1CILi128EEES8_NS7_ILi64EEEEEENS_10bfloat16_tEfNS_4arch4Sm80ELb0ELb1ELb1ELb1ELb1ELb0ELb0ELb0ELi2ELi4ELi4ELi4ELb0EEENS1_21CollectiveEpilogueBwdISA_SB_SD_Li256ELb1ELb0ELi2EEENS1_19SingleTileSchedulerILb1ELb0ELb0ELi128EEEEEEEEEvNT_6ParamsE$_ZN4cute3eso3ESOILb1ELb0EJNS_6LayoutINS_5tupleIJNS3_IJNS_1CILi8EEENS4_ILi1EEEEEEEEENS3_IJNS3_IJS6_NS4_ILi0EEEEEEEEEEENS_10ViewEngineINS_8smem_ptrIPN7cutlass10bfloat16_tEEEEEEEC2ERKSC_RKSJ_:
[----:B------:R-:W-:Y:S02]  /*b150*/  IADD3 R6, R6, -c[0x0][0x20], RZ ;  /* 0x8000080006067a10 */ /* 0x000fe40007ffe0ff */
[----:B------:R-:W-:-:S03]  /*b160*/  MOV R9, 0x0 ;  /* 0x0000000000097802 */ /* 0x000fc60000000f00 */
[----:B------:R1:W-:Y:S01]  /*b170*/  STL.64 [R6], R2 ;  /* 0x0000000206007387 */ /* 0x0003e20000100a00 */
[----:B------:R-:W-:Y:S05]  /*b180*/  RET.REL.NODEC R8 `(_ZN7cutlass13device_kernelIN5flash19enable_sm80_to_sm89INS1_16FlashAttnBwdSm80INS1_25CollectiveMainloopBwdSm80ILi2ELi2EN4cute5tupleIJNS5_1CILi128EEES8_NS7_ILi64EEEEEENS_10bfloat16_tEfNS_4arch4Sm80ELb0ELb1ELb1ELb1ELb1ELb0ELb0ELb0ELi2ELi4ELi4ELi4ELb0EEENS1_21CollectiveEpilogueBwdISA_SB_SD_Li256ELb1ELb0ELi2EEENS1_19SingleTileSchedulerILb1ELb0ELb0ELi128EEEEEEEEEvNT_6ParamsE) ;  /* 0xffff4e7008007950 */ /* 0x000fea0003c3ffff */
        .type           $_ZN7cutlass13device_kernelIN5flash19enable_sm80_to_sm89INS1_16FlashAttnBwdSm80INS1_25CollectiveMainloopBwdSm80ILi2ELi2EN4cute5tupleIJNS5_1CILi128EEES8_NS7_ILi64EEEEEENS_10bfloat16_tEfNS_4arch4Sm80ELb0ELb1ELb1ELb1ELb1ELb0ELb0ELb0ELi2ELi4ELi4ELi4ELb0EEENS1_21CollectiveEpilogueBwdISA_SB_SD_Li256ELb1ELb0ELi2EEENS1_19SingleTileSchedulerILb1ELb0ELb0ELi128EEEEEEEEEvNT_6ParamsE$_ZN4cute3eso3ESOILb1ELb0EJNS_6LayoutINS_5tupleIJNS3_IJNS_1CILi8EEENS4_ILi1EEEEEEEEENS3_IJNS3_IJS6_NS4_ILi0EEEEEEEEEEENS_10ViewEngineIPN7cutlass10bfloat16_tEEEEEC2ERKSC_RKSH_,@function
        .size           $_ZN7cutlass13device_kernelIN5flash19enable_sm80_to_sm89INS1_16FlashAttnBwdSm80INS1_25CollectiveMainloopBwdSm80ILi2ELi2EN4cute5tupleIJNS5_1CILi128EEES8_NS7_ILi64EEEEEENS_10bfloat16_tEfNS_4arch4Sm80ELb0ELb1ELb1ELb1ELb1ELb0ELb0ELb0ELi2ELi4ELi4ELi4ELb0EEENS1_21CollectiveEpilogueBwdISA_SB_SD_Li256ELb1ELb0ELi2EEENS1_19SingleTileSchedulerILb1ELb0ELb0ELi128EEEEEEEEEvNT_6ParamsE$_ZN4cute3eso3ESOILb1ELb0EJNS_6LayoutINS_5tupleIJNS3_IJNS_1CILi8EEENS4_ILi1EEEEEEEEENS3_IJNS3_IJS6_NS4_ILi0EEEEEEEEEEENS_10ViewEngineIPN7cutlass10bfloat16_tEEEEEC2ERKSC_RKSH_,($_ZN7cutlass13device_kernelIN5flash19enable_sm80_to_sm89INS1_16FlashAttnBwdSm80INS1_25CollectiveMainloopBwdSm80ILi2ELi2EN4cute5tupleIJNS5_1CILi128EEES8_NS7_ILi64EEEEEENS_10bfloat16_tEfNS_4arch4Sm80ELb0ELb1ELb1ELb1ELb1ELb0ELb0ELb0ELi2ELi4ELi4ELi4ELb0EEENS1_21CollectiveEpilogueBwdISA_SB_SD_Li256ELb1ELb0ELi2EEENS1_19SingleTileSchedulerILb1ELb0ELb0ELi128EEEEEEEEEvNT_6ParamsE$_ZN4cute3eso3ESOILb1ELb0EJNS_6LayoutINS_5tupleIJNS3_IJNS_1CILi8EEENS4_ILi1EEEEEEEEENS3_IJNS3_IJS6_NS4_ILi0EEEEEEEEEEEiEEC2ERKSC_RKi - $_ZN7cutlass13device_kernelIN5flash19enable_sm80_to_sm89INS1_16FlashAttnBwdSm80INS1_25CollectiveMainloopBwdSm80ILi2ELi2EN4cute5tupleIJNS5_1CILi128EEES8_NS7_ILi64EEEEEENS_10bfloat16_tEfNS_4arch4Sm80ELb0ELb1ELb1ELb1ELb1ELb0ELb0ELb0ELi2ELi4ELi4ELi4ELb0EEENS1_21CollectiveEpilogueBwdISA_SB_SD_Li256ELb1ELb0ELi2EEENS1_19SingleTileSchedulerILb1ELb0ELb0ELi128EEEEEEEEEvNT_6ParamsE$_ZN4cute3eso3ESOILb1ELb0EJNS_6LayoutINS_5tupleIJNS3_IJNS_1CILi8EEENS4_ILi1EEEEEEEEENS3_IJNS3_IJS6_NS4_ILi0EEEEEEEEEEENS_10ViewEngineIPN7cutlass10bfloat16_tEEEEEC2ERKSC_RKSH_)
$_ZN7cutlass13device_kernelIN5flash19enable_sm80_to_sm89INS1_16FlashAttnBwdSm80INS1_25CollectiveMainloopBwdSm80ILi2ELi2EN4cute5tupleIJNS5_1CILi128EEES8_NS7_ILi64EEEEEENS_10bfloat16_tEfNS_4arch4Sm80ELb0ELb1ELb1ELb1ELb1ELb0ELb0ELb0ELi2ELi4ELi4ELi4ELb0EEENS1_21CollectiveEpilogueBwdISA_SB_SD_Li256ELb1ELb0ELi2EEENS1_19SingleTileSchedulerILb1ELb0ELb0ELi128EEEEEEEEEvNT_6ParamsE$_ZN4cute3eso3ESOILb1ELb0EJNS_6LayoutINS_5tupleIJNS3_IJNS_1CILi8EEENS4_ILi1EEEEEEEEENS3_IJNS3_IJS6_NS4_ILi0EEEEEEEEEEENS_10ViewEngineIPN7cutlass10bfloat16_tEEEEEC2ERKSC_RKSH_:
[----:B------:R-:W-:Y:S01]  /*b190*/  IADD3 R2, R70, -c[0x0][0x20], RZ ;  /* 0x8000080046027a10 */ /* 0x000fe20007ffe0ff */
[----:B------:R-:W-:Y:S01]  /*b1a0*/  IMAD.MOV.U32 R7, RZ, RZ, R3 ;  /* 0x000000ffff077224 */ /* 0x000fe200078e0003 */
[----:B------:R-:W-:-:S04]  /*b1b0*/  MOV R5, 0x0 ;  /* 0x0000000000057802 */ /* 0x000fc80000000f00 */
[----:B------:R1:W-:Y:S01]  /*b1c0*/  STL.64 [R2], R6 ;  /* 0x0000000602007387 */ /* 0x0003e20000100a00 */
[----:B------:R-:W-:Y:S05]  /*b1d0*/  RET.REL.NODEC R4 `(_ZN7cutlass13device_kernelIN5flash19enable_sm80_to_sm89INS1_16FlashAttnBwdSm80INS1_25CollectiveMainloopBwdSm80ILi2ELi2EN4cute5tupleIJNS5_1CILi128EEES8_NS7_ILi64EEEEEENS_10bfloat16_tEfNS_4arch4Sm80ELb0ELb1ELb1ELb1ELb1ELb0ELb0ELb0ELi2ELi4ELi4ELi4ELb0EEENS1_21CollectiveEpilogueBwdISA_SB_SD_Li256ELb1ELb0ELi2EEENS1_19SingleTileSchedulerILb1ELb0ELb0ELi128EEEEEEEEEvNT_6ParamsE) ;  /* 0xffff4e2004007950 */ /* 0x000fea0003c3ffff */
        .type           $_ZN7cutlass13device_kernelIN5flash19enable_sm80_to_sm89INS1_16FlashAttnBwdSm80INS1_25CollectiveMainloopBwdSm80ILi2ELi2EN4cute5tupleIJNS5_1CILi128EEES8_NS7_ILi64EEEEEENS_10bfloat16_tEfNS_4arch4Sm80ELb0ELb1ELb1ELb1ELb1ELb0ELb0ELb0ELi2ELi4ELi4ELi4ELb0EEENS1_21CollectiveEpilogueBwdISA_SB_SD_Li256ELb1ELb0ELi2EEENS1_19SingleTileSchedulerILb1ELb0ELb0ELi128EEEEEEEEEvNT_6ParamsE$_ZN4cute3eso3ESOILb1ELb0EJNS_6LayoutINS_5tupleIJNS3_IJNS_1CILi8EEENS4_ILi1EEEEEEEEENS3_IJNS3_IJS6_NS4_ILi0EEEEEEEEEEEiEEC2ERKSC_RKi,@function
        .size           $_ZN7cutlass13device_kernelIN5flash19enable_sm80_to_sm89INS1_16FlashAttnBwdSm80INS1_25CollectiveMainloopBwdSm80ILi2ELi2EN4cute5tupleIJNS5_1CILi128EEES8_NS7_ILi64EEEEEENS_10bfloat16_tEfNS_4arch4Sm80ELb0ELb1ELb1ELb1ELb1ELb0ELb0ELb0ELi2ELi4ELi4ELi4ELb0EEENS1_21CollectiveEpilogueBwdISA_SB_SD_Li256ELb1ELb0ELi2EEENS1_19SingleTileSchedulerILb1ELb0ELb0ELi128EEEEEEEEEvNT_6ParamsE$_ZN4cute3eso3ESOILb1ELb0EJNS_6LayoutINS_5tupleIJNS3_IJNS_1CILi8EEENS4_ILi1EEEEEEEEENS3_IJNS3_IJS6_NS4_ILi0EEEEEEEEEEEiEEC2ERKSC_RKi,($_ZN7cutlass13device_kernelIN5flash19enable_sm80_to_sm89INS1_16FlashAttnBwdSm80INS1_25CollectiveMainloopBwdSm80ILi2ELi2EN4cute5tupleIJNS5_1CILi128EEES8_NS7_ILi64EEEEEENS_10bfloat16_tEfNS_4arch4Sm80ELb0ELb1ELb1ELb1ELb1ELb0ELb0ELb0ELi2ELi4ELi4ELi4ELb0EEENS1_21CollectiveEpilogueBwdISA_SB_SD_Li256ELb1ELb0ELi2EEENS1_19SingleTileSchedulerILb1ELb0ELb0ELi128EEEEEEEEEvNT_6ParamsE$_ZN4cute3eso3ESOILb1ELb0EJNS_6LayoutINS_5tupleIJNS3_IJNS_1CILi8EEENS4_ILi1EEEEEEEEENS3_IJNS3_IJS6_NS4_ILi0EEEEEEEEEEElEEC2ERKSC_RKl - $_ZN7cutlass13device_kernelIN5flash19enable_sm80_to_sm89INS1_16FlashAttnBwdSm80INS1_25CollectiveMainloopBwdSm80ILi2ELi2EN4cute5tupleIJNS5_1CILi128EEES8_NS7_ILi64EEEEEENS_10bfloat16_tEfNS_4arch4Sm80ELb0ELb1ELb1ELb1ELb1ELb0ELb0ELb0ELi2ELi4ELi4ELi4ELb0EEENS1_21CollectiveEpilogueBwdISA_SB_SD_Li256ELb1ELb0ELi2EEENS1_19SingleTileSchedulerILb1ELb0ELb0ELi128EEEEEEEEEvNT_6ParamsE$_ZN4cute3eso3ESOILb1ELb0EJNS_6LayoutINS_5tupleIJNS3_IJNS_1CILi8EEENS4_ILi1EEEEEEEEENS3_IJNS3_IJS6_NS4_ILi0EEEEEEEEEEEiEEC2ERKSC_RKi)
$_ZN7cutlass13device_kernelIN5flash19enable_sm80_to_sm89INS1_16FlashAttnBwdSm80INS1_25CollectiveMainloopBwdSm80ILi2ELi2EN4cute5tupleIJNS5_1CILi128EEES8_NS7_ILi64EEEEEENS_10bfloat16_tEfNS_4arch4Sm80ELb0ELb1ELb1ELb1ELb1ELb0ELb0ELb0ELi2ELi4ELi4ELi4ELb0EEENS1_21CollectiveEpilogueBwdISA_SB_SD_Li256ELb1ELb0ELi2EEENS1_19SingleTileSchedulerILb1ELb0ELb0ELi128EEEEEEEEEvNT_6ParamsE$_ZN4cute3eso3ESOILb1ELb0EJNS_6LayoutINS_5tupleIJNS3_IJNS_1CILi8EEENS4_ILi1EEEEEEEEENS3_IJNS3_IJS6_NS4_ILi0EEEEEEEEEEEiEEC2ERKSC_RKi:
[----:B------:R-:W-:Y:S01]  /*b1e0*/  IADD3 R2, R2, -c[0x0][0x20], RZ ;  /* 0x8000080002027a10 */ /* 0x000fe20007ffe0ff */
[----:B------:R-:W-:Y:S01]  /*b1f0*/  IMAD.MOV.U32 R10, RZ, RZ, R6 ;  /* 0x000000ffff0a7224 */ /* 0x000fe200078e0006 */
[----:B------:R-:W-:-:S03]  /*b200*/  MOV R11, 0x0 ;  /* 0x00000000000b7802 */ /* 0x000fc60000000f00 */
[----:B------:R1:W-:Y:S01]  /*b210*/  STL [R2], R3 ;  /* 0x0000000302007387 */ /* 0x0003e20000100800 */
[----:B------:R-:W-:Y:S05]  /*b220*/  RET.REL.NODEC R10 `(_ZN7cutlass13device_kernelIN5flash19enable_sm80_to_sm89INS1_16FlashAttnBwdSm80INS1_25CollectiveMainloopBwdSm80ILi2ELi2EN4cute5tupleIJNS5_1CILi128EEES8_NS7_ILi64EEEEEENS_10bfloat16_tEfNS_4arch4Sm80ELb0ELb1ELb1ELb1ELb1ELb0ELb0ELb0ELi2ELi4ELi4ELi4ELb0EEENS1_21CollectiveEpilogueBwdISA_SB_SD_Li256ELb1ELb0ELi2EEENS1_19SingleTileSchedulerILb1ELb0ELb0ELi128EEEEEEEEEvNT_6ParamsE) ;  /* 0xffff4dd00a007950 */ /* 0x000fea0003c3ffff */
        .type           $_ZN7cutlass13device_kernelIN5flash19enable_sm80_to_sm89INS1_16FlashAttnBwdSm80INS1_25CollectiveMainloopBwdSm80ILi2ELi2EN4cute5tupleIJNS5_1CILi128EEES8_NS7_ILi64EEEEEENS_10bfloat16_tEfNS_4arch4Sm80ELb0ELb1ELb1ELb1ELb1ELb0ELb0ELb0ELi2ELi4ELi4ELi4ELb0EEENS1_21CollectiveEpilogueBwdISA_SB_SD_Li256ELb1ELb0ELi2EEENS1_19SingleTileSchedulerILb1ELb0ELb0ELi128EEEEEEEEEvNT_6ParamsE$_ZN4cute3eso3ESOILb1ELb0EJNS_6LayoutINS_5tupleIJNS3_IJNS_1CILi8EEENS4_ILi1EEEEEEEEENS3_IJNS3_IJS6_NS4_ILi0EEEEEEEEEEElEEC2ERKSC_RKl,@function
        .size           $_ZN7cutlass13device_kernelIN5flash19enable_sm80_to_sm89INS1_16FlashAttnBwdSm80INS1_25CollectiveMainloopBwdSm80ILi2ELi2EN4cute5tupleIJNS5_1CILi128EEES8_NS7_ILi64EEEEEENS_10bfloat16_tEfNS_4arch4Sm80ELb0ELb1ELb1ELb1ELb1ELb0ELb0ELb0ELi2ELi4ELi4ELi4ELb0EEENS1_21CollectiveEpilogueBwdISA_SB_SD_Li256ELb1ELb0ELi2EEENS1_19SingleTileSchedulerILb1ELb0ELb0ELi128EEEEEEEEEvNT_6ParamsE$_ZN4cute3eso3ESOILb1ELb0EJNS_6LayoutINS_5tupleIJNS3_IJNS_1CILi8EEENS4_ILi1EEEEEEEEENS3_IJNS3_IJS6_NS4_ILi0EEEEEEEEEEElEEC2ERKSC_RKl,($_ZN7cutlass13device_kernelIN5flash19enable_sm80_to_sm89INS1_16FlashAttnBwdSm80INS1_25CollectiveMainloopBwdSm80ILi2ELi2EN4cute5tupleIJNS5_1CILi128EEES8_NS7_ILi64EEEEEENS_10bfloat16_tEfNS_4arch4Sm80ELb0ELb1ELb1ELb1ELb1ELb0ELb0ELb0ELi2ELi4ELi4ELi4ELb0EEENS1_21CollectiveEpilogueBwdISA_SB_SD_Li256ELb1ELb0ELi2EEENS1_19SingleTileSchedulerILb1ELb0ELb0ELi128EEEEEEEEEvNT_6ParamsE$_ZN4cute3eso3ESOILb1ELb0EJNS_6LayoutINS_5tupleIJNS3_IJNS_1CILi8EEENS4_ILi1EEEEEENS3_IJNS4_ILi2EEEEEEEEENS3_IJNS3_IJS6_NS4_ILi0EEEEEENS3_IJNS4_ILi4096EEEEEEEEEEENS_10ViewEngineINS_8smem_ptrIPN7cutlass10bfloat16_tEEEEEEEC2ERKSG_RKSN_ - $_ZN7cutlass13device_kernelIN5flash19enable_sm80_to_sm89INS1_16FlashAttnBwdSm80INS1_25CollectiveMainloopBwdSm80ILi2ELi2EN4cute5tupleIJNS5_1CILi128EEES8_NS7_ILi64EEEEEENS_10bfloat16_tEfNS_4arch4Sm80ELb0ELb1ELb1ELb1ELb1ELb0ELb0ELb0ELi2ELi4ELi4ELi4ELb0EEENS1_21CollectiveEpilogueBwdISA_SB_SD_Li256ELb1ELb0ELi2EEENS1_19SingleTileSchedulerILb1ELb0ELb0ELi128EEEEEEEEEvNT_6ParamsE$_ZN4cute3eso3ESOILb1ELb0EJNS_6LayoutINS_5tupleIJNS3_IJNS_1CILi8EEENS4_ILi1EEEEEEEEENS3_IJNS3_IJS6_NS4_ILi0EEEEEEEEEEElEEC2ERKSC_RKl)
$_ZN7cutlass13device_kernelIN5flash19enable_sm80_to_sm89INS1_16FlashAttnBwdSm80INS1_25CollectiveMainloopBwdSm80ILi2ELi2EN4cute5tupleIJNS5_1CILi128EEES8_NS7_ILi64EEEEEENS_10bfloat16_tEfNS_4arch4Sm80ELb0ELb1ELb1ELb1ELb1ELb0ELb0ELb0ELi2ELi4ELi4ELi4ELb0EEENS1_21CollectiveEpilogueBwdISA_SB_SD_Li256ELb1ELb0ELi2EEENS1_19SingleTileSchedulerILb1ELb0ELb0ELi128EEEEEEEEEvNT_6ParamsE$_ZN4cute3eso3ESOILb1ELb0EJNS_6LayoutINS_5tupleIJNS3_IJNS_1CILi8EEENS4_ILi1EEEEEEEEENS3_IJNS3_IJS6_NS4_ILi0EEEEEEEEEEElEEC2ERKSC_RKl:
[----:B------:R-:W-:Y:S01]  /*b230*/  IADD3 R2, R13, -c[0x0][0x20], RZ ;  /* 0x800008000d027a10 */ /* 0x000fe20007ffe0ff */
[----:B------:R-:W-:Y:S01]  /*b240*/  IMAD.MOV.U32 R8, RZ, RZ, R6 ;  /* 0x000000ffff087224 */ /* 0x000fe200078e0006 */
[----:B------:R-:W-:Y:S01]  /*b250*/  MOV R9, R3 ;  /* 0x0000000300097202 */ /* 0x000fe20000000f00 */
[----:B------:R-:W-:-:S04]  /*b260*/  IMAD.MOV.U32 R5, RZ, RZ, 0x0 ;  /* 0x00000000ff057424 */ /* 0x000fc800078e00ff */
[----:B------:R1:W-:Y:S01]  /*b270*/  STL.64 [R2], R8 ;  /* 0x0000000802007387 */ /* 0x0003e20000100a00 */
[----:B------:R-:W-:Y:S05]  /*b280*/  RET.REL.NODEC R4 `(_ZN7cutlass13device_kernelIN5flash19enable_sm80_to_sm89INS1_16FlashAttnBwdSm80INS1_25CollectiveMainloopBwdSm80ILi2ELi2EN4cute5tupleIJNS5_1CILi128EEES8_NS7_ILi64EEEEEENS_10bfloat16_tEfNS_4arch4Sm80ELb0ELb1ELb1ELb1ELb1ELb0ELb0ELb0ELi2ELi4ELi4ELi4ELb0EEENS1_21CollectiveEpilogueBwdISA_SB_SD_Li256ELb1ELb0ELi2EEENS1_19SingleTileSchedulerILb1ELb0ELb0ELi128EEEEEEEEEvNT_6ParamsE) ;  /* 0xffff4d7004007950 */ /* 0x000fea0003c3ffff */
        .type           $_ZN7cutlass13device_kernelIN5flash19enable_sm80_to_sm89INS1_16FlashAttnBwdSm80INS1_25CollectiveMainloopBwdSm80ILi2ELi2EN4cute5tupleIJNS5_1CILi128EEES8_NS7_ILi64EEEEEENS_10bfloat16_tEfNS_4arch4Sm80ELb0ELb1ELb1ELb1ELb1ELb0ELb0ELb0ELi2ELi4ELi4ELi4ELb0EEENS1_21CollectiveEpilogueBwdISA_SB_SD_Li256ELb1ELb0ELi2EEENS1_19SingleTileSchedulerILb1ELb0ELb0ELi128EEEEEEEEEvNT_6ParamsE$_ZN4cute3eso3ESOILb1ELb0EJNS_6LayoutINS_5tupleIJNS3_IJNS_1CILi8EEENS4_ILi1EEEEEENS3_IJNS4_ILi2EEEEEEEEENS3_IJNS3_IJS6_NS4_ILi0EEEEEENS3_IJNS4_ILi4096EEEEEEEEEEENS_10ViewEngineINS_8smem_ptrIPN7cutlass10bfloat16_tEEEEEEEC2ERKSG_RKSN_,@function
        .size           $_ZN7cutlass13device_kernelIN5flash19enable_sm80_to_sm89INS1_16FlashAttnBwdSm80INS1_25CollectiveMainloopBwdSm80ILi2ELi2EN4cute5tupleIJNS5_1CILi128EEES8_NS7_ILi64EEEEEENS_10bfloat16_tEfNS_4arch4Sm80ELb0ELb1ELb1ELb1ELb1ELb0ELb0ELb0ELi2ELi4ELi4ELi4ELb0EEENS1_21CollectiveEpilogueBwdISA_SB_SD_Li256ELb1ELb0ELi2EEENS1_19SingleTileSchedulerILb1ELb0ELb0ELi128EEEEEEEEEvNT_6ParamsE$_ZN4cute3eso3ESOILb1ELb0EJNS_6LayoutINS_5tupleIJNS3_IJNS_1CILi8EEENS4_ILi1EEEEEENS3_IJNS4_ILi2EEEEEEEEENS3_IJNS3_IJS6_NS4_ILi0EEEEEENS3_IJNS4_ILi4096EEEEEEEEEEENS_10ViewEngineINS_8smem_ptrIPN7cutlass10bfloat16_tEEEEEEEC2ERKSG_RKSN_,($_ZN7cutlass13device_kernelIN5flash19enable_sm80_to_sm89INS1_16FlashAttnBwdSm80INS1_25CollectiveMainloopBwdSm80ILi2ELi2EN4cute5tupleIJNS5_1CILi128EEES8_NS7_ILi64EEEEEENS_10bfloat16_tEfNS_4arch4Sm80ELb0ELb1ELb1ELb1ELb1ELb0ELb0ELb0ELi2ELi4ELi4ELi4ELb0EEENS1_21CollectiveEpilogueBwdISA_SB_SD_Li256ELb1ELb0ELi2EEENS1_19SingleTileSchedulerILb1ELb0ELb0ELi128EEEEEEEEEvNT_6ParamsE$_ZN4cute3eso3ESOILb1ELb0EJNS_6LayoutINS_5tupleIJNS3_IJNS_1CILi8EEENS4_ILi1EEEEEENS3_IJNS4_ILi2EEEEEEEEENS3_IJNS3_IJS6_NS4_ILi0EEEEEENS3_IJNS4_ILi64EEEEEEEEEEENS_10ViewEngineIPN7cutlass10bfloat16_tEEEEEC2ERKSG_RKSL_ - $_ZN7cutlass13device_kernelIN5flash19enable_sm80_to_sm89INS1_16FlashAttnBwdSm80INS1_25CollectiveMainloopBwdSm80ILi2ELi2EN4cute5tupleIJNS5_1CILi128EEES8_NS7_ILi64EEEEEENS_10bfloat16_tEfNS_4arch4Sm80ELb0ELb1ELb1ELb1ELb1ELb0ELb0ELb0ELi2ELi4ELi4ELi4ELb0EEENS1_21CollectiveEpilogueBwdISA_SB_SD_Li256ELb1ELb0ELi2EEENS1_19SingleTileSchedulerILb1ELb0ELb0ELi128EEEEEEEEEvNT_6ParamsE$_ZN4cute3eso3ESOILb1ELb0EJNS_6LayoutINS_5tupleIJNS3_IJNS_1CILi8EEENS4_ILi1EEEEEENS3_IJNS4_ILi2EEEEEEEEENS3_IJNS3_IJS6_NS4_ILi0EEEEEENS3_IJNS4_ILi4096EEEEEEEEEEENS_10ViewEngineINS_8smem_ptrIPN7cutlass10bfloat16_tEEEEEEEC2ERKSG_RKSN_)
$_ZN7cutlass13device_kernelIN5flash19enable_sm80_to_sm89INS1_16FlashAttnBwdSm80INS1_25CollectiveMainloopBwdSm80ILi2ELi2EN4cute5tupleIJNS5_1CILi128EEES8_NS7_ILi64EEEEEENS_10bfloat16_tEfNS_4arch4Sm80ELb0ELb1ELb1ELb1ELb1ELb0ELb0ELb0ELi2ELi4ELi4ELi4ELb0EEENS1_21CollectiveEpilogueBwdISA_SB_SD_Li256ELb1ELb0ELi2EEENS1_19SingleTileSchedulerILb1ELb0ELb0ELi128EEEEEEEEEvNT_6ParamsE$_ZN4cute3eso3ESOILb1ELb0EJNS_6LayoutINS_5tupleIJNS3_IJNS_1CILi8EEENS4_ILi1EEEEEENS3_IJNS4_ILi2EEEEEEEEENS3_IJNS3_IJS6_NS4_ILi0EEEEEENS3_IJNS4_ILi4096EEEEEEEEEEENS_10ViewEngineINS_8smem_ptrIPN7cutlass10bfloat16_tEEEEEEEC2ERKSG_RKSN_:
[----:B------:R-:W-:Y:S01]  /*b290*/  IADD3 R5, R70, -c[0x0][0x20], RZ ;  /* 0x8000080046057a10 */ /* 0x000fe20007ffe0ff */
[----:B------:R-:W-:Y:S01]  /*b2a0*/  IMAD.MOV.U32 R8, RZ, RZ, R4 ;  /* 0x000000ffff087224 */ /* 0x000fe200078e0004 */
[----:B------:R-:W-:Y:S01]  /*b2b0*/  MOV R9, R7 ;  /* 0x0000000700097202 */ /* 0x000fe20000000f00 */
[----:B------:R-:W-:-:S04]  /*b2c0*/  IMAD.MOV.U32 R7, RZ, RZ, 0x0 ;  /* 0x00000000ff077424 */ /* 0x000fc800078e00ff */
[----:B------:R1:W-:Y:S01]  /*b2d0*/  STL.64 [R5], R8 ;  /* 0x0000000805007387 */ /* 0x0003e20000100a00 */
[----:B------:R-:W-:Y:S05]  /*b2e0*/  RET.REL.NODEC R6 `(_ZN7cutlass13device_kernelIN5flash19enable_sm80_to_sm89INS1_16FlashAttnBwdSm80INS1_25CollectiveMainloopBwdSm80ILi2ELi2EN4cute5tupleIJNS5_1CILi128EEES8_NS7_ILi64EEEEEENS_10bfloat16_tEfNS_4arch4Sm80ELb0ELb1ELb1ELb1ELb1ELb0ELb0ELb0ELi2ELi4ELi4ELi4ELb0EEENS1_21CollectiveEpilogueBwdISA_SB_SD_Li256ELb1ELb0ELi2EEENS1_19SingleTileSchedulerILb1ELb0ELb0ELi128EEEEEEEEEvNT_6ParamsE) ;  /* 0xffff4d1006007950 */ /* 0x000fea0003c3ffff */
        .type           $_ZN7cutlass13device_kernelIN5flash19enable_sm80_to_sm89INS1_16FlashAttnBwdSm80INS1_25CollectiveMainloopBwdSm80ILi2ELi2EN4cute5tupleIJNS5_1CILi128EEES8_NS7_ILi64EEEEEENS_10bfloat16_tEfNS_4arch4Sm80ELb0ELb1ELb1ELb1ELb1ELb0ELb0ELb0ELi2ELi4ELi4ELi4ELb0EEENS1_21CollectiveEpilogueBwdISA_SB_SD_Li256ELb1ELb0ELi2EEENS1_19SingleTileSchedulerILb1ELb0ELb0ELi128EEEEEEEEEvNT_6ParamsE$_ZN4cute3eso3ESOILb1ELb0EJNS_6LayoutINS_5tupleIJNS3_IJNS_1CILi8EEENS4_ILi1EEEEEENS3_IJNS4_ILi2EEEEEEEEENS3_IJNS3_IJS6_NS4_ILi0EEEEEENS3_IJNS4_ILi64EEEEEEEEEEENS_10ViewEngineIPN7cutlass10bfloat16_tEEEEEC2ERKSG_RKSL_,@function
        .size           $_ZN7cutlass13device_kernelIN5flash19enable_sm80_to_sm89INS1_16FlashAttnBwdSm80INS1_25CollectiveMainloopBwdSm80ILi2ELi2EN4cute5tupleIJNS5_1CILi128EEES8_NS7_ILi64EEEEEENS_10bfloat16_tEfNS_4arch4Sm80ELb0ELb1ELb1ELb1ELb1ELb0ELb0ELb0ELi2ELi4ELi4ELi4ELb0EEENS1_21CollectiveEpilogueBwdISA_SB_SD_Li256ELb1ELb0ELi2EEENS1_19SingleTileSchedulerILb1ELb0ELb0ELi128EEEEEEEEEvNT_6ParamsE$_ZN4cute3eso3ESOILb1ELb0EJNS_6LayoutINS_5tupleIJNS3_IJNS_1CILi8EEENS4_ILi1EEEEEENS3_IJNS4_ILi2EEEEEEEEENS3_IJNS3_IJS6_NS4_ILi0EEEEEENS3_IJNS4_ILi64EEEEEEEEEEENS_10ViewEngineIPN7cutlass10bfloat16_tEEEEEC2ERKSG_RKSL_,($_ZN7cutlass13device_kernelIN5flash19enable_sm80_to_sm89INS1_16FlashAttnBwdSm80INS1_25CollectiveMainloopBwdSm80ILi2ELi2EN4cute5tupleIJNS5_1CILi128EEES8_NS7_ILi64EEEEEENS_10bfloat16_tEfNS_4arch4Sm80ELb0ELb1ELb1ELb1ELb1ELb0ELb0ELb0ELi2ELi4ELi4ELi4ELb0EEENS1_21CollectiveEpilogueBwdISA_SB_SD_Li256ELb1ELb0ELi2EEENS1_19SingleTileSchedulerILb1ELb0ELb0ELi128EEEEEEEEEvNT_6ParamsE$_ZN4cute3eso3ESOILb1ELb0EJNS_6LayoutINS_5tupleIJNS3_IJNS_1CILi8EEENS4_ILi1EEEEEENS3_IJNS4_ILi2EEEEEEEEENS3_IJNS3_IJS6_NS4_ILi0EEEEEENS3_IJNS4_ILi8192EEEEEEEEEEENS_10ViewEngineINS_8smem_ptrIPN7cutlass10bfloat16_tEEEEEEEC2ERKSG_RKSN_ - $_ZN7cutlass13device_kernelIN5flash19enable_sm80_to_sm89INS1_16FlashAttnBwdSm80INS1_25CollectiveMainloopBwdSm80ILi2ELi2EN4cute5tupleIJNS5_1CILi128EEES8_NS7_ILi64EEEEEENS_10bfloat16_tEfNS_4arch4Sm80ELb0ELb1ELb1ELb1ELb1ELb0ELb0ELb0ELi2ELi4ELi4ELi4ELb0EEENS1_21CollectiveEpilogueBwdISA_SB_SD_Li256ELb1ELb0ELi2EEENS1_19SingleTileSchedulerILb1ELb0ELb0ELi128EEEEEEEEEvNT_6ParamsE$_ZN4cute3eso3ESOILb1ELb0EJNS_6LayoutINS_5tupleIJNS3_IJNS_1CILi8EEENS4_ILi1EEEEEENS3_IJNS4_ILi2EEEEEEEEENS3_IJNS3_IJS6_NS4_ILi0EEEEEENS3_IJNS4_ILi64EEEEEEEEEEENS_10ViewEngineIPN7cutlass10bfloat16_tEEEEEC2ERKSG_RKSL_)
$_ZN7cutlass13device_kernelIN5flash19enable_sm80_to_sm89INS1_16FlashAttnBwdSm80INS1_25CollectiveMainloopBwdSm80ILi2ELi2EN4cute5tupleIJNS5_1CILi128EEES8_NS7_ILi64EEEEEENS_10bfloat16_tEfNS_4arch4Sm80ELb0ELb1ELb1ELb1ELb1ELb0ELb0ELb0ELi2ELi4ELi4ELi4ELb0EEENS1_21CollectiveEpilogueBwdISA_SB_SD_Li256ELb1ELb0ELi2EEENS1_19SingleTileSchedulerILb1ELb0ELb0ELi128EEEEEEEEEvNT_6ParamsE$_ZN4cute3eso3ESOILb1ELb0EJNS_6LayoutINS_5tupleIJNS3_IJNS_1CILi8EEENS4_ILi1EEEEEENS3_IJNS4_ILi2EEEEEEEEENS3_IJNS3_IJS6_NS4_ILi0EEEEEENS3_IJNS4_ILi64EEEEEEEEEEENS_10ViewEngineIPN7cutlass10bfloat16_tEEEEEC2ERKSG_RKSL_:
[----:B------:R-:W-:Y:S01]  /*b2f0*/  IADD3 R2, R25, -c[0x0][0x20], RZ ;  /* 0x8000080019027a10 */ /* 0x000fe20007ffe0ff */
[----:B------:R-:W-:Y:S01]  /*b300*/  IMAD.MOV.U32 R9, RZ, RZ, R3 ;  /* 0x000000ffff097224 */ /* 0x000fe200078e0003 */
[----:B------:R-:W-:-:S04]  /*b310*/  MOV R7, 0x0 ;  /* 0x0000000000077802 */ /* 0x000fc80000000f00 */
[----:B------:R1:W-:Y:S01]  /*b320*/  STL.64 [R2], R8 ;  /* 0x0000000802007387 */ /* 0x0003e20000100a00 */
[----:B------:R-:W-:Y:S05]  /*b330*/  RET.REL.NODEC R6 `(_ZN7cutlass13device_kernelIN5flash19enable_sm80_to_sm89INS1_16FlashAttnBwdSm80INS1_25CollectiveMainloopBwdSm80ILi2ELi2EN4cute5tupleIJNS5_1CILi128EEES8_NS7_ILi64EEEEEENS_10bfloat16_tEfNS_4arch4Sm80ELb0ELb1ELb1ELb1ELb1ELb0ELb0ELb0ELi2ELi4ELi4ELi4ELb0EEENS1_21CollectiveEpilogueBwdISA_SB_SD_Li256ELb1ELb0ELi2EEENS1_19SingleTileSchedulerILb1ELb0ELb0ELi128EEEEEEEEEvNT_6ParamsE) ;  /* 0xffff4cc006007950 */ /* 0x000fea0003c3ffff */
        .type           $_ZN7cutlass13device_kernelIN5flash19enable_sm80_to_sm89INS1_16FlashAttnBwdSm80INS1_25CollectiveMainloopBwdSm80ILi2ELi2EN4cute5tupleIJNS5_1CILi128EEES8_NS7_ILi64EEEEEENS_10bfloat16_tEfNS_4arch4Sm80ELb0ELb1ELb1ELb1ELb1ELb0ELb0ELb0ELi2ELi4ELi4ELi4ELb0EEENS1_21CollectiveEpilogueBwdISA_SB_SD_Li256ELb1ELb0ELi2EEENS1_19SingleTileSchedulerILb1ELb0ELb0ELi128EEEEEEEEEvNT_6ParamsE$_ZN4cute3eso3ESOILb1ELb0EJNS_6LayoutINS_5tupleIJNS3_IJNS_1CILi8EEENS4_ILi1EEEEEENS3_IJNS4_ILi2EEEEEEEEENS3_IJNS3_IJS6_NS4_ILi0EEEEEENS3_IJNS4_ILi8192EEEEEEEEEEENS_10ViewEngineINS_8smem_ptrIPN7cutlass10bfloat16_tEEEEEEEC2ERKSG_RKSN_,@function
        .size           $_ZN7cutlass13device_kernelIN5flash19enable_sm80_to_sm89INS1_16FlashAttnBwdSm80INS1_25CollectiveMainloopBwdSm80ILi2ELi2EN4cute5tupleIJNS5_1CILi128EEES8_NS7_ILi64EEEEEENS_10bfloat16_tEfNS_4arch4Sm80ELb0ELb1ELb1ELb1ELb1ELb0ELb0ELb0ELi2ELi4ELi4ELi4ELb0EEENS1_21CollectiveEpilogueBwdISA_SB_SD_Li256ELb1ELb0ELi2EEENS1_19SingleTileSchedulerILb1ELb0ELb0ELi128EEEEEEEEEvNT_6ParamsE$_ZN4cute3eso3ESOILb1ELb0EJNS_6LayoutINS_5tupleIJNS3_IJNS_1CILi8EEENS4_ILi1EEEEEENS3_IJNS4_ILi2EEEEEEEEENS3_IJNS3_IJS6_NS4_ILi0EEEEEENS3_IJNS4_ILi8192EEEEEEEEEEENS_10ViewEngineINS_8smem_ptrIPN7cutlass10bfloat16_tEEEEEEEC2ERKSG_RKSN_,($_ZN7cutlass13device_kernelIN5flash19enable_sm80_to_sm89INS1_16FlashAttnBwdSm80INS1_25CollectiveMainloopBwdSm80ILi2ELi2EN4cute5tupleIJNS5_1CILi128EEES8_NS7_ILi64EEEEEENS_10bfloat16_tEfNS_4arch4Sm80ELb0ELb1ELb1ELb1ELb1ELb0ELb0ELb0ELi2ELi4ELi4ELi4ELb0EEENS1_21CollectiveEpilogueBwdISA_SB_SD_Li256ELb1ELb0ELi2EEENS1_19SingleTileSchedulerILb1ELb0ELb0ELi128EEEEEEEEEvNT_6ParamsE$_ZN4cute3eso3ESOILb1ELb0EJNS_6LayoutINS_5tupleIJNS3_IJNS_1CILi8EEENS4_ILi1EEEEEENS3_IJNS4_ILi2EEEEEEEEENS3_IJNS3_IJS6_NS4_ILi0EEEEEENS3_IJS5_EEEEEEEENS_10ViewEngineIPN7cutlass10bfloat16_tEEEEEC2ERKSF_RKSK_ - $_ZN7cutlass13device_kernelIN5flash19enable_sm80_to_sm89INS1_16FlashAttnBwdSm80INS1_25CollectiveMainloopBwdSm80ILi2ELi2EN4cute5tupleIJNS5_1CILi128EEES8_NS7_ILi64EEEEEENS_10bfloat16_tEfNS_4arch4Sm80ELb0ELb1ELb1ELb1ELb1ELb0ELb0ELb0ELi2ELi4ELi4ELi4ELb0EEENS1_21CollectiveEpilogueBwdISA_SB_SD_Li256ELb1ELb0ELi2EEENS1_19SingleTileSchedulerILb1ELb0ELb0ELi128EEEEEEEEEvNT_6ParamsE$_ZN4cute3eso3ESOILb1ELb0EJNS_6LayoutINS_5tupleIJNS3_IJNS_1CILi8EEENS4_ILi1EEEEEENS3_IJNS4_ILi2EEEEEEEEENS3_IJNS3_IJS6_NS4_ILi0EEEEEENS3_IJNS4_ILi8192EEEEEEEEEEENS_10ViewEngineINS_8smem_ptrIPN7cutlass10bfloat16_tEEEEEEEC2ERKSG_RKSN_)
$_ZN7cutlass13device_kernelIN5flash19enable_sm80_to_sm89INS1_16FlashAttnBwdSm80INS1_25CollectiveMainloopBwdSm80ILi2ELi2EN4cute5tupleIJNS5_1CILi128EEES8_NS7_ILi64EEEEEENS_10bfloat16_tEfNS_4arch4Sm80ELb0ELb1ELb1ELb1ELb1ELb0ELb0ELb0ELi2ELi4ELi4ELi4ELb0EEENS1_21CollectiveEpilogueBwdISA_SB_SD_Li256ELb1ELb0ELi2EEENS1_19SingleTileSchedulerILb1ELb0ELb0ELi128EEEEEEEEEvNT_6ParamsE$_ZN4cute3eso3ESOILb1ELb0EJNS_6LayoutINS_5tupleIJNS3_IJNS_1CILi8EEENS4_ILi1EEEEEENS3_IJNS4_ILi2EEEEEEEEENS3_IJNS3_IJS6_NS4_ILi0EEEEEENS3_IJNS4_ILi8192EEEEEEEEEEENS_10ViewEngineINS_8smem_ptrIPN7cutlass10bfloat16_tEEEEEEEC2ERKSG_RKSN_:
[----:B------:R-:W-:Y:S01]  /*b340*/  IADD3 R5, R25, -c[0x0][0x20], RZ ;  /* 0x8000080019057a10 */ /* 0x000fe20007ffe0ff */
[----:B------:R-:W-:Y:S01]  /*b350*/  IMAD.MOV.U32 R8, RZ, RZ, R4 ;  /* 0x000000ffff087224 */ /* 0x000fe200078e0004 */
[----:B------:R-:W-:Y:S01]  /*b360*/  MOV R9, R7 ;  /* 0x0000000700097202 */ /* 0x000fe20000000f00 */
[----:B------:R-:W-:-:S04]  /*b370*/  IMAD.MOV.U32 R7, RZ, RZ, 0x0 ;  /* 0x00000000ff077424 */ /* 0x000fc800078e00ff */
[----:B------:R1:W-:Y:S01]  /*b380*/  STL.64 [R5], R8 ;  /* 0x0000000805007387 */ /* 0x0003e20000100a00 */
[----:B------:R-:W-:Y:S05]  /*b390*/  RET.REL.NODEC R6 `(_ZN7cutlass13device_kernelIN5flash19enable_sm80_to_sm89INS1_16FlashAttnBwdSm80INS1_25CollectiveMainloopBwdSm80ILi2ELi2EN4cute5tupleIJNS5_1CILi128EEES8_NS7_ILi64EEEEEENS_10bfloat16_tEfNS_4arch4Sm80ELb0ELb1ELb1ELb1ELb1ELb0ELb0ELb0ELi2ELi4ELi4ELi4ELb0EEENS1_21CollectiveEpilogueBwdISA_SB_SD_Li256ELb1ELb0ELi2EEENS1_19SingleTileSchedulerILb1ELb0ELb0ELi128EEEEEEEEEvNT_6ParamsE) ;  /* 0xffff4c6006007950 */ /* 0x000fea0003c3ffff */
        .type           $_ZN7cutlass13device_kernelIN5flash19enable_sm80_to_sm89INS1_16FlashAttnBwdSm80INS1_25CollectiveMainloopBwdSm80ILi2ELi2EN4cute5tupleIJNS5_1CILi128EEES8_NS7_ILi64EEEEEENS_10bfloat16_tEfNS_4arch4Sm80ELb0ELb1ELb1ELb1ELb1ELb0ELb0ELb0ELi2ELi4ELi4ELi4ELb0EEENS1_21CollectiveEpilogueBwdISA_SB_SD_Li256ELb1ELb0ELi2EEENS1_19SingleTileSchedulerILb1ELb0ELb0ELi128EEEEEEEEEvNT_6ParamsE$_ZN4cute3eso3ESOILb1ELb0EJNS_6LayoutINS_5tupleIJNS3_IJNS_1CILi8EEENS4_ILi1EEEEEENS3_IJNS4_ILi2EEEEEEEEENS3_IJNS3_IJS6_NS4_ILi0EEEEEENS3_IJS5_EEEEEEEENS_10ViewEngineIPN7cutlass10bfloat16_tEEEEEC2ERKSF_RKSK_,@function
        .size           $_ZN7cutlass13device_kernelIN5flash19enable_sm80_to_sm89INS1_16FlashAttnBwdSm80INS1_25CollectiveMainloopBwdSm80ILi2ELi2EN4cute5tupleIJNS5_1CILi128EEES8_NS7_ILi64EEEEEENS_10bfloat16_tEfNS_4arch4Sm80ELb0ELb1ELb1ELb1ELb1ELb0ELb0ELb0ELi2ELi4ELi4ELi4ELb0EEENS1_21CollectiveEpilogueBwdISA_SB_SD_Li256ELb1ELb0ELi2EEENS1_19SingleTileSchedulerILb1ELb0ELb0ELi128EEEEEEEEEvNT_6ParamsE$_ZN4cute3eso3ESOILb1ELb0EJNS_6LayoutINS_5tupleIJNS3_IJNS_1CILi8EEENS4_ILi1EEEEEENS3_IJNS4_ILi2EEEEEEEEENS3_IJNS3_IJS6_NS4_ILi0EEEEEENS3_IJS5_EEEEEEEENS_10ViewEngineIPN7cutlass10bfloat16_tEEEEEC2ERKSF_RKSK_,($_ZN7cutlass13device_kernelIN5flash19enable_sm80_to_sm89INS1_16FlashAttnBwdSm80INS1_25CollectiveMainloopBwdSm80ILi2ELi2EN4cute5tupleIJNS5_1CILi128EEES8_NS7_ILi64EEEEEENS_10bfloat16_tEfNS_4arch4Sm80ELb0ELb1ELb1ELb1ELb1ELb0ELb0ELb0ELi2ELi4ELi4ELi4ELb0EEENS1_21CollectiveEpilogueBwdISA_SB_SD_Li256ELb1ELb0ELi2EEENS1_19SingleTileSchedulerILb1ELb0ELb0ELi128EEEEEEEEEvNT_6ParamsE$_ZN4cute3eso3ESOILb1ELb0EJNS_6LayoutINS_5tupleIJNS3_IJNS_1CILi8EEENS4_ILi1EEEEEENS3_IJNS4_ILi4EEEEEEEEENS3_IJNS3_IJS6_NS4_ILi0EEEEEENS3_IJNS4_ILi2048EEEEEEEEEEENS_10ViewEngineINS_8smem_ptrIPN7cutlass10bfloat16_tEEEEEEEC2ERKSG_RKSN_ - $_ZN7cutlass13device_kernelIN5flash19enable_sm80_to_sm89INS1_16FlashAttnBwdSm80INS1_25CollectiveMainloopBwdSm80ILi2ELi2EN4cute5tupleIJNS5_1CILi128EEES8_NS7_ILi64EEEEEENS_10bfloat16_tEfNS_4arch4Sm80ELb0ELb1ELb1ELb1ELb1ELb0ELb0ELb0ELi2ELi4ELi4ELi4ELb0EEENS1_21CollectiveEpilogueBwdISA_SB_SD_Li256ELb1ELb0ELi2EEENS1_19SingleTileSchedulerILb1ELb0ELb0ELi128EEEEEEEEEvNT_6ParamsE$_ZN4cute3eso3ESOILb1ELb0EJNS_6LayoutINS_5tupleIJNS3_IJNS_1CILi8EEENS4_ILi1EEEEEENS3_IJNS4_ILi2EEEEEEEEENS3_IJNS3_IJS6_NS4_ILi0EEEEEENS3_IJS5_EEEEEEEENS_10ViewEngineIPN7cutlass10bfloat16_tEEEEEC2ERKSF_RKSK_)
$_ZN7cutlass13device_kernelIN5flash19enable_sm80_to_sm89INS1_16FlashAttnBwdSm80INS1_25CollectiveMainloopBwdSm80ILi2ELi2EN4cute5tupleIJNS5_1CILi128EEES8_NS7_ILi64EEEEEENS_10bfloat16_tEfNS_4arch4Sm80ELb0ELb1ELb1ELb1ELb1ELb0ELb0ELb0ELi2ELi4ELi4ELi4ELb0EEENS1_21CollectiveEpilogueBwdISA_SB_SD_Li256ELb1ELb0ELi2EEENS1_19SingleTileSchedulerILb1ELb0ELb0ELi128EEEEEEEEEvNT_6ParamsE$_ZN4cute3eso3ESOILb1ELb0EJNS_6LayoutINS_5tupleIJNS3_IJNS_1CILi8EEENS4_ILi1EEEEEENS3_IJNS4_ILi2EEEEEEEEENS3_IJNS3_IJS6_NS4_ILi0EEEEEENS3_IJS5_EEEEEEEENS_10ViewEngineIPN7cutlass10bfloat16_tEEEEEC2ERKSF_RKSK_:
[----:B------:R-:W-:Y:S01]  /*b3a0*/  IADD3 R3, R70, -c[0x0][0x20], RZ ;  /* 0x8000080046037a10 */ /* 0x000fe20007ffe0ff */
[----:B------:R-:W-:Y:S01]  /*b3b0*/  IMAD.MOV.U32 R8, RZ, RZ, R2 ;  /* 0x000000ffff087224 */ /* 0x000fe200078e0002 */
[----:B------:R-:W-:Y:S01]  /*b3c0*/  MOV R9, R7 ;  /* 0x0000000700097202 */ /* 0x000fe20000000f00 */
[----:B------:R-:W-:-:S04]  /*b3d0*/  IMAD.MOV.U32 R7, RZ, RZ, 0x0 ;  /* 0x00000000ff077424 */ /* 0x000fc800078e00ff */
[----:B------:R1:W-:Y:S01]  /*b3e0*/  STL.64 [R3], R8 ;  /* 0x0000000803007387 */ /* 0x0003e20000100a00 */
[----:B------:R-:W-:Y:S05]  /*b3f0*/  RET.REL.NODEC R6 `(_ZN7cutlass13device_kernelIN5flash19enable_sm80_to_sm89INS1_16FlashAttnBwdSm80INS1_25CollectiveMainloopBwdSm80ILi2ELi2EN4cute5tupleIJNS5_1CILi128EEES8_NS7_ILi64EEEEEENS_10bfloat16_tEfNS_4arch4Sm80ELb0ELb1ELb1ELb1ELb1ELb0ELb0ELb0ELi2ELi4ELi4ELi4ELb0EEENS1_21CollectiveEpilogueBwdISA_SB_SD_Li256ELb1ELb0ELi2EEENS1_19SingleTileSchedulerILb1ELb0ELb0ELi128EEEEEEEEEvNT_6ParamsE) ;  /* 0xffff4c0006007950 */ /* 0x000fea0003c3ffff */
        .type           $_ZN7cutlass13device_kernelIN5flash19enable_sm80_to_sm89INS1_16FlashAttnBwdSm80INS1_25CollectiveMainloopBwdSm80ILi2ELi2EN4cute5tupleIJNS5_1CILi128EEES8_NS7_ILi64EEEEEENS_10bfloat16_tEfNS_4arch4Sm80ELb0ELb1ELb1ELb1ELb1ELb0ELb0ELb0ELi2ELi4ELi4ELi4ELb0EEENS1_21CollectiveEpilogueBwdISA_SB_SD_Li256ELb1ELb0ELi2EEENS1_19SingleTileSchedulerILb1ELb0ELb0ELi128EEEEEEEEEvNT_6ParamsE$_ZN4cute3eso3ESOILb1ELb0EJNS_6LayoutINS_5tupleIJNS3_IJNS_1CILi8EEENS4_ILi1EEEEEENS3_IJNS4_ILi4EEEEEEEEENS3_IJNS3_IJS6_NS4_ILi0EEEEEENS3_IJNS4_ILi2048EEEEEEEEEEENS_10ViewEngineINS_8smem_ptrIPN7cutlass10bfloat16_tEEEEEEEC2ERKSG_RKSN_,@function
        .size           $_ZN7cutlass13device_kernelIN5flash19enable_sm80_to_sm89INS1_16FlashAttnBwdSm80INS1_25CollectiveMainloopBwdSm80ILi2ELi2EN4cute5tupleIJNS5_1CILi128EEES8_NS7_ILi64EEEEEENS_10bfloat16_tEfNS_4arch4Sm80ELb0ELb1ELb1ELb1ELb1ELb0ELb0ELb0ELi2ELi4ELi4ELi4ELb0EEENS1_21CollectiveEpilogueBwdISA_SB_SD_Li256ELb1ELb0ELi2EEENS1_19SingleTileSchedulerILb1ELb0ELb0ELi128EEEEEEEEEvNT_6ParamsE$_ZN4cute3eso3ESOILb1ELb0EJNS_6LayoutINS_5tupleIJNS3_IJNS_1CILi8EEENS4_ILi1EEEEEENS3_IJNS4_ILi4EEEEEEEEENS3_IJNS3_IJS6_NS4_ILi0EEEEEENS3_IJNS4_ILi2048EEEEEEEEEEENS_10ViewEngineINS_8smem_ptrIPN7cutlass10bfloat16_tEEEEEEEC2ERKSG_RKSN_,($_ZN7cutlass13device_kernelIN5flash19enable_sm80_to_sm89INS1_16FlashAttnBwdSm80INS1_25CollectiveMainloopBwdSm80ILi2ELi2EN4cute5tupleIJNS5_1CILi128EEES8_NS7_ILi64EEEEEENS_10bfloat16_tEfNS_4arch4Sm80ELb0ELb1ELb1ELb1ELb1ELb0ELb0ELb0ELi2ELi4ELi4ELi4ELb0EEENS1_21CollectiveEpilogueBwdISA_SB_SD_Li256ELb1ELb0ELi2EEENS1_19SingleTileSchedulerILb1ELb0ELb0ELi128EEEEEEEEEvNT_6ParamsE$_ZN4cute3eso3ESOILb1ELb0EJNS_6LayoutINS_5tupleIJNS3_IJNS_1CILi8EEENS4_ILi1EEEEEENS3_IJNS4_ILi4EEEEEEEEENS3_IJNS3_IJS6_NS4_ILi0EEEEEENS3_IJS5_EEEEEEEENS_10ViewEngineIPN7cutlass10bfloat16_tEEEEEC2ERKSF_RKSK_ - $_ZN7cutlass13device_kernelIN5flash19enable_sm80_to_sm89INS1_16FlashAttnBwdSm80INS1_25CollectiveMainloopBwdSm80ILi2ELi2EN4cute5tupleIJNS5_1CILi128EEES8_NS7_ILi64EEEEEENS_10bfloat16_tEfNS_4arch4Sm80ELb0ELb1ELb1ELb1ELb1ELb0ELb0ELb0ELi2ELi4ELi4ELi4ELb0EEENS1_21CollectiveEpilogueBwdISA_SB_SD_Li256ELb1ELb0ELi2EEENS1_19SingleTileSchedulerILb1ELb0ELb0ELi128EEEEEEEEEvNT_6ParamsE$_ZN4cute3eso3ESOILb1ELb0EJNS_6LayoutINS_5tupleIJNS3_IJNS_1CILi8EEENS4_ILi1EEEEEENS3_IJNS4_ILi4EEEEEEEEENS3_IJNS3_IJS6_NS4_ILi0EEEEEENS3_IJNS4_ILi2048EEEEEEEEEEENS_10ViewEngineINS_8smem_ptrIPN7cutlass10bfloat16_tEEEEEEEC2ERKSG_RKSN_)
$_ZN7cutlass13device_kernelIN5flash19enable_sm80_to_sm89INS1_16FlashAttnBwdSm80INS1_25CollectiveMainloopBwdSm80ILi2ELi2EN4cute5tupleIJNS5_1CILi128EEES8_NS7_ILi64EEEEEENS_10bfloat16_tEfNS_4arch4Sm80ELb0ELb1ELb1ELb1ELb1ELb0ELb0ELb0ELi2ELi4ELi4ELi4ELb0EEENS1_21CollectiveEpilogueBwdISA_SB_SD_Li256ELb1ELb0ELi2EEENS1_19SingleTileSchedulerILb1ELb0ELb0ELi128EEEEEEEEEvNT_6ParamsE$_ZN4cute3eso3ESOILb1ELb0EJNS_6LayoutINS_5tupleIJNS3_IJNS_1CILi8EEENS4_ILi1EEEEEENS3_IJNS4_ILi4EEEEEEEEENS3_IJNS3_IJS6_NS4_ILi0EEEEEENS3_IJNS4_ILi2048EEEEEEEEEEENS_10ViewEngineINS_8smem_ptrIPN7cutlass10bfloat16_tEEEEEEEC2ERKSG_RKSN_:
[----:B------:R-:W-:Y:S01]  /*b400*/  IADD3 R5, R25, -c[0x0][0x20], RZ ;  /* 0x8000080019057a10 */ /* 0x000fe20007ffe0ff */
[----:B------:R-:W-:Y:S01]  /*b410*/  IMAD.MOV.U32 R8, RZ, RZ, R4 ;  /* 0x000000ffff087224 */ /* 0x000fe200078e0004 */
[----:B------:R-:W-:Y:S01]  /*b420*/  MOV R9, R7 ;  /* 0x0000000700097202 */ /* 0x000fe20000000f00 */
[----:B------:R-:W-:-:S04]  /*b430*/  IMAD.MOV.U32 R7, RZ, RZ, 0x0 ;  /* 0x00000000ff077424 */ /* 0x000fc800078e00ff */
[----:B------:R1:W-:Y:S01]  /*b440*/  STL.64 [R5], R8 ;  /* 0x0000000805007387 */ /* 0x0003e20000100a00 */
[----:B------:R-:W-:Y:S05]  /*b450*/  RET.REL.NODEC R6 `(_ZN7cutlass13device_kernelIN5flash19enable_sm80_to_sm89INS1_16FlashAttnBwdSm80INS1_25CollectiveMainloopBwdSm80ILi2ELi2EN4cute5tupleIJNS5_1CILi128EEES8_NS7_ILi64EEEEEENS_10bfloat16_tEfNS_4arch4Sm80ELb0ELb1ELb1ELb1ELb1ELb0ELb0ELb0ELi2ELi4ELi4ELi4ELb0EEENS1_21CollectiveEpilogueBwdISA_SB_SD_Li256ELb1ELb0ELi2EEENS1_19SingleTileSchedulerILb1ELb0ELb0ELi128EEEEEEEEEvNT_6ParamsE) ;  /* 0xffff4ba006007950 */ /* 0x000fea0003c3ffff */
        .type           $_ZN7cutlass13device_kernelIN5flash19enable_sm80_to_sm89INS1_16FlashAttnBwdSm80INS1_25CollectiveMainloopBwdSm80ILi2ELi2EN4cute5tupleIJNS5_1CILi128EEES8_NS7_ILi64EEEEEENS_10bfloat16_tEfNS_4arch4Sm80ELb0ELb1ELb1ELb1ELb1ELb0ELb0ELb0ELi2ELi4ELi4ELi4ELb0EEENS1_21CollectiveEpilogueBwdISA_SB_SD_Li256ELb1ELb0ELi2EEENS1_19SingleTileSchedulerILb1ELb0ELb0ELi128EEEEEEEEEvNT_6ParamsE$_ZN4cute3eso3ESOILb1ELb0EJNS_6LayoutINS_5tupleIJNS3_IJNS_1CILi8EEENS4_ILi1EEEEEENS3_IJNS4_ILi4EEEEEEEEENS3_IJNS3_IJS6_NS4_ILi0EEEEEENS3_IJS5_EEEEEEEENS_10ViewEngineIPN7cutlass10bfloat16_tEEEEEC2ERKSF_RKSK_,@function
        .size           $_ZN7cutlass13device_kernelIN5flash19enable_sm80_to_sm89INS1_16FlashAttnBwdSm80INS1_25CollectiveMainloopBwdSm80ILi2ELi2EN4cute5tupleIJNS5_1CILi128EEES8_NS7_ILi64EEEEEENS_10bfloat16_tEfNS_4arch4Sm80ELb0ELb1ELb1ELb1ELb1ELb0ELb0ELb0ELi2ELi4ELi4ELi4ELb0EEENS1_21CollectiveEpilogueBwdISA_SB_SD_Li256ELb1ELb0ELi2EEENS1_19SingleTileSchedulerILb1ELb0ELb0ELi128EEEEEEEEEvNT_6ParamsE$_ZN4cute3eso3ESOILb1ELb0EJNS_6LayoutINS_5tupleIJNS3_IJNS_1CILi8EEENS4_ILi1EEEEEENS3_IJNS4_ILi4EEEEEEEEENS3_IJNS3_IJS6_NS4_ILi0EEEEEENS3_IJS5_EEEEEEEENS_10ViewEngineIPN7cutlass10bfloat16_tEEEEEC2ERKSF_RKSK_,($_ZN7cutlass13device_kernelIN5flash19enable_sm80_to_sm89INS1_16FlashAttnBwdSm80INS1_25CollectiveMainloopBwdSm80ILi2ELi2EN4cute5tupleIJNS5_1CILi128EEES8_NS7_ILi64EEEEEENS_10bfloat16_tEfNS_4arch4Sm80ELb0ELb1ELb1ELb1ELb1ELb0ELb0ELb0ELi2ELi4ELi4ELi4ELb0EEENS1_21CollectiveEpilogueBwdISA_SB_SD_Li256ELb1ELb0ELi2EEENS1_19SingleTileSchedulerILb1ELb0ELb0ELi128EEEEEEEEEvNT_6ParamsE$_ZN4cute3eso3ESOILb1ELb0EJNS_6LayoutINS_5tupleIJNS3_IJNS_1CILi8EEENS4_ILi1EEEEEENS4_ILi2EEEEEENS3_IJNS3_IJS6_NS4_ILi0EEEEEENS4_ILi4096EEEEEEEENS_10ViewEngineINS_8smem_ptrIPN7cutlass10bfloat16_tEEEEEEEC2ERKSE_RKSL_ - $_ZN7cutlass13device_kernelIN5flash19enable_sm80_to_sm89INS1_16FlashAttnBwdSm80INS1_25CollectiveMainloopBwdSm80ILi2ELi2EN4cute5tupleIJNS5_1CILi128EEES8_NS7_ILi64EEEEEENS_10bfloat16_tEfNS_4arch4Sm80ELb0ELb1ELb1ELb1ELb1ELb0ELb0ELb0ELi2ELi4ELi4ELi4ELb0EEENS1_21CollectiveEpilogueBwdISA_SB_SD_Li256ELb1ELb0ELi2EEENS1_19SingleTileSchedulerILb1ELb0ELb0ELi128EEEEEEEEEvNT_6ParamsE$_ZN4cute3eso3ESOILb1ELb0EJNS_6LayoutINS_5tupleIJNS3_IJNS_1CILi8EEENS4_ILi1EEEEEENS3_IJNS4_ILi4EEEEEEEEENS3_IJNS3_IJS6_NS4_ILi0EEEEEENS3_IJS5_EEEEEEEENS_10ViewEngineIPN7cutlass10bfloat16_tEEEEEC2ERKSF_RKSK_)
$_ZN7cutlass13device_kernelIN5flash19enable_sm80_to_sm89INS1_16FlashAttnBwdSm80INS1_25CollectiveMainloopBwdSm80ILi2ELi2EN4cute5tupleIJNS5_1CILi128EEES8_NS7_ILi64EEEEEENS_10bfloat16_tEfNS_4arch4Sm80ELb0ELb1ELb1ELb1ELb1ELb0ELb0ELb0ELi2ELi4ELi4ELi4ELb0EEENS1_21CollectiveEpilogueBwdISA_SB_SD_Li256ELb1ELb0ELi2EEENS1_19SingleTileSchedulerILb1ELb0ELb0ELi128EEEEEEEEEvNT_6ParamsE$_ZN4cute3eso3ESOILb1ELb0EJNS_6LayoutINS_5tupleIJNS3_IJNS_1CILi8EEENS4_ILi1EEEEEENS3_IJNS4_ILi4EEEEEEEEENS3_IJNS3_IJS6_NS4_ILi0EEEEEENS3_IJS5_EEEEEEEENS_10ViewEngineIPN7cutlass10bfloat16_tEEEEEC2ERKSF_RKSK_:
[----:B------:R-:W-:Y:S01]  /*b460*/  IADD3 R3, R25, -c[0x0][0x20], RZ ;  /* 0x8000080019037a10 */ /* 0x000fe20007ffe0ff */
[----:B------:R-:W-:Y:S01]  /*b470*/  IMAD.MOV.U32 R8, RZ, RZ, R2 ;  /* 0x000000ffff087224 */ /* 0x000fe200078e0002 */
[----:B------:R-:W-:Y:S01]  /*b480*/  MOV R9, R5 ;  /* 0x0000000500097202 */ /* 0x000fe20000000f00 */
[----:B------:R-:W-:-:S04]  /*b490*/  IMAD.MOV.U32 R5, RZ, RZ, 0x0 ;  /* 0x00000000ff057424 */ /* 0x000fc800078e00ff */
[----:B------:R1:W-:Y:S01]  /*b4a0*/  STL.64 [R3], R8 ;  /* 0x0000000803007387 */ /* 0x0003e20000100a00 */
[----:B------:R-:W-:Y:S05]  /*b4b0*/  RET.REL.NODEC R4 `(_ZN7cutlass13device_kernelIN5flash19enable_sm80_to_sm89INS1_16FlashAttnBwdSm80INS1_25CollectiveMainloopBwdSm80ILi2ELi2EN4cute5tupleIJNS5_1CILi128EEES8_NS7_ILi64EEEEEENS_10bfloat16_tEfNS_4arch4Sm80ELb0ELb1ELb1ELb1ELb1ELb0ELb0ELb0ELi2ELi4ELi4ELi4ELb0EEENS1_21CollectiveEpilogueBwdISA_SB_SD_Li256ELb1ELb0ELi2EEENS1_19SingleTileSchedulerILb1ELb0ELb0ELi128EEEEEEEEEvNT_6ParamsE) ;  /* 0xffff4b4004007950 */ /* 0x000fea0003c3ffff */
        .type           $_ZN7cutlass13device_kernelIN5flash19enable_sm80_to_sm89INS1_16FlashAttnBwdSm80INS1_25CollectiveMainloopBwdSm80ILi2ELi2EN4cute5tupleIJNS5_1CILi128EEES8_NS7_ILi64EEEEEENS_10bfloat16_tEfNS_4arch4Sm80ELb0ELb1ELb1ELb1ELb1ELb0ELb0ELb0ELi2ELi4ELi4ELi4ELb0EEENS1_21CollectiveEpilogueBwdISA_SB_SD_Li256ELb1ELb0ELi2EEENS1_19SingleTileSchedulerILb1ELb0ELb0ELi128EEEEEEEEEvNT_6ParamsE$_ZN4cute3eso3ESOILb1ELb0EJNS_6LayoutINS_5tupleIJNS3_IJNS_1CILi8EEENS4_ILi1EEEEEENS4_ILi2EEEEEENS3_IJNS3_IJS6_NS4_ILi0EEEEEENS4_ILi4096EEEEEEEENS_10ViewEngineINS_8smem_ptrIPN7cutlass10bfloat16_tEEEEEEEC2ERKSE_RKSL_,@function
        .size           $_ZN7cutlass13device_kernelIN5flash19enable_sm80_to_sm89INS1_16FlashAttnBwdSm80INS1_25CollectiveMainloopBwdSm80ILi2ELi2EN4cute5tupleIJNS5_1CILi128EEES8_NS7_ILi64EEEEEENS_10bfloat16_tEfNS_4arch4Sm80ELb0ELb1ELb1ELb1ELb1ELb0ELb0ELb0ELi2ELi4ELi4ELi4ELb0EEENS1_21CollectiveEpilogueBwdISA_SB_SD_Li256ELb1ELb0ELi2EEENS1_19SingleTileSchedulerILb1ELb0ELb0ELi128EEEEEEEEEvNT_6ParamsE$_ZN4cute3eso3ESOILb1ELb0EJNS_6LayoutINS_5tupleIJNS3_IJNS_1CILi8EEENS4_ILi1EEEEEENS4_ILi2EEEEEENS3_IJNS3_IJS6_NS4_ILi0EEEEEENS4_ILi4096EEEEEEEENS_10ViewEngineINS_8smem_ptrIPN7cutlass10bfloat16_tEEEEEEEC2ERKSE_RKSL_,($_ZN7cutlass13device_kernelIN5flash19enable_sm80_to_sm89INS1_16FlashAttnBwdSm80INS1_25CollectiveMainloopBwdSm80ILi2ELi2EN4cute5tupleIJNS5_1CILi128EEES8_NS7_ILi64EEEEEENS_10bfloat16_tEfNS_4arch4Sm80ELb0ELb1ELb1ELb1ELb1ELb0ELb0ELb0ELi2ELi4ELi4ELi4ELb0EEENS1_21CollectiveEpilogueBwdISA_SB_SD_Li256ELb1ELb0ELi2EEENS1_19SingleTileSchedulerILb1ELb0ELb0ELi128EEEEEEEEEvNT_6ParamsE$_ZN4cute3eso3ESOILb1ELb0EJNS_6LayoutINS_5tupleIJNS3_IJNS_1CILi8EEENS4_ILi1EEEEEENS4_ILi2EEEEEENS3_IJNS3_IJS6_NS4_ILi0EEEEEENS4_ILi4096EEEEEEEEiEEC2ERKSE_RKi - $_ZN7cutlass13device_kernelIN5flash19enable_sm80_to_sm89INS1_16FlashAttnBwdSm80INS1_25CollectiveMainloopBwdSm80ILi2ELi2EN4cute5tupleIJNS5_1CILi128EEES8_NS7_ILi64EEEEEENS_10bfloat16_tEfNS_4arch4Sm80ELb0ELb1ELb1ELb1ELb1ELb0ELb0ELb0ELi2ELi4ELi4ELi4ELb0EEENS1_21CollectiveEpilogueBwdISA_SB_SD_Li256ELb1ELb0ELi2EEENS1_19SingleTileSchedulerILb1ELb0ELb0ELi128EEEEEEEEEvNT_6ParamsE$_ZN4cute3eso3ESOILb1ELb0EJNS_6LayoutINS_5tupleIJNS3_IJNS_1CILi8EEENS4_ILi1EEEEEENS4_ILi2EEEEEENS3_IJNS3_IJS6_NS4_ILi0EEEEEENS4_ILi4096EEEEEEEENS_10ViewEngineINS_8smem_ptrIPN7cutlass10bfloat16_tEEEEEEEC2ERKSE_RKSL_)
$_ZN7cutlass13device_kernelIN5flash19enable_sm80_to_sm89INS1_16FlashAttnBwdSm80INS1_25CollectiveMainloopBwdSm80ILi2ELi2EN4cute5tupleIJNS5_1CILi128EEES8_NS7_ILi64EEEEEENS_10bfloat16_tEfNS_4arch4Sm80ELb0ELb1ELb1ELb1ELb1ELb0ELb0ELb0ELi2ELi4ELi4ELi4ELb0EEENS1_21CollectiveEpilogueBwdISA_SB_SD_Li256ELb1ELb0ELi2EEENS1_19SingleTileSchedulerILb1ELb0ELb0ELi128EEEEEEEEEvNT_6ParamsE$_ZN4cute3eso3ESOILb1ELb0EJNS_6LayoutINS_5tupleIJNS3_IJNS_1CILi8EEENS4_ILi1EEEEEENS4_ILi2EEEEEENS3_IJNS3_IJS6_NS4_ILi0EEEEEENS4_ILi4096EEEEEEEENS_10ViewEngineINS_8smem_ptrIPN7cutlass10bfloat16_tEEEEEEEC2ERKSE_RKSL_:
[----:B------:R-:W-:Y:S02]  /*b4c0*/  IADD3 R4, R70, -c[0x0][0x20], RZ ;  /* 0x8000080046047a10 */ /* 0x000fe40007ffe0ff */
[----:B------:R-:W-:-:S03]  /*b4d0*/  MOV R7, 0x0 ;  /* 0x0000000000077802 */ /* 0x000fc60000000f00 */
[----:B------:R1:W-:Y:S01]  /*b4e0*/  STL.64 [R4], R2 ;  /* 0x0000000204007387 */ /* 0x0003e20000100a00 */
[----:B------:R-:W-:Y:S05]  /*b4f0*/  RET.REL.NODEC R6 `(_ZN7cutlass13device_kernelIN5flash19enable_sm80_to_sm89INS1_16FlashAttnBwdSm80INS1_25CollectiveMainloopBwdSm80ILi2ELi2EN4cute5tupleIJNS5_1CILi128EEES8_NS7_ILi64EEEEEENS_10bfloat16_tEfNS_4arch4Sm80ELb0ELb1ELb1ELb1ELb1ELb0ELb0ELb0ELi2ELi4ELi4ELi4ELb0EEENS1_21CollectiveEpilogueBwdISA_SB_SD_Li256ELb1ELb0ELi2EEENS1_19SingleTileSchedulerILb1ELb0ELb0ELi128EEEEEEEEEvNT_6ParamsE) ;  /* 0xffff4b0006007950 */ /* 0x000fea0003c3ffff */
        .type           $_ZN7cutlass13device_kernelIN5flash19enable_sm80_to_sm89INS1_16FlashAttnBwdSm80INS1_25CollectiveMainloopBwdSm80ILi2ELi2EN4cute5tupleIJNS5_1CILi128EEES8_NS7_ILi64EEEEEENS_10bfloat16_tEfNS_4arch4Sm80ELb0ELb1ELb1ELb1ELb1ELb0ELb0ELb0ELi2ELi4ELi4ELi4ELb0EEENS1_21CollectiveEpilogueBwdISA_SB_SD_Li256ELb1ELb0ELi2EEENS1_19SingleTileSchedulerILb1ELb0ELb0ELi128EEEEEEEEEvNT_6ParamsE$_ZN4cute3eso3ESOILb1ELb0EJNS_6LayoutINS_5tupleIJNS3_IJNS_1CILi8EEENS4_ILi1EEEEEENS4_ILi2EEEEEENS3_IJNS3_IJS6_NS4_ILi0EEEEEENS4_ILi4096EEEEEEEEiEEC2ERKSE_RKi,@function
        .size           $_ZN7cutlass13device_kernelIN5flash19enable_sm80_to_sm89INS1_16FlashAttnBwdSm80INS1_25CollectiveMainloopBwdSm80ILi2ELi2EN4cute5tupleIJNS5_1CILi128EEES8_NS7_ILi64EEEEEENS_10bfloat16_tEfNS_4arch4Sm80ELb0ELb1ELb1ELb1ELb1ELb0ELb0ELb0ELi2ELi4ELi4ELi4ELb0EEENS1_21CollectiveEpilogueBwdISA_SB_SD_Li256ELb1ELb0ELi2EEENS1_19SingleTileSchedulerILb1ELb0ELb0ELi128EEEEEEEEEvNT_6ParamsE$_ZN4cute3eso3ESOILb1ELb0EJNS_6LayoutINS_5tupleIJNS3_IJNS_1CILi8EEENS4_ILi1EEEEEENS4_ILi2EEEEEENS3_IJNS3_IJS6_NS4_ILi0EEEEEENS4_ILi4096EEEEEEEEiEEC2ERKSE_RKi,($_ZN7cutlass13device_kernelIN5flash19enable_sm80_to_sm89INS1_16FlashAttnBwdSm80INS1_25CollectiveMainloopBwdSm80ILi2ELi2EN4cute5tupleIJNS5_1CILi128EEES8_NS7_ILi64EEEEEENS_10bfloat16_tEfNS_4arch4Sm80ELb0ELb1ELb1ELb1ELb1ELb0ELb0ELb0ELi2ELi4ELi4ELi4ELb0EEENS1_21CollectiveEpilogueBwdISA_SB_SD_Li256ELb1ELb0ELi2EEENS1_19SingleTileSchedulerILb1ELb0ELb0ELi128EEEEEEEEEvNT_6ParamsE$_ZN4cute3eso3ESOILb1ELb0EJNS_6LayoutINS_5tupleIJNS3_IJNS_1CILi8EEENS4_ILi1EEEEEENS4_ILi2EEEEEENS3_IJNS3_IJS6_NS4_ILi0EEEEEENS4_ILi64EEEEEEEENS_10ViewEngineIPN7cutlass10bfloat16_tEEEEEC2ERKSE_RKSJ_ - $_ZN7cutlass13device_kernelIN5flash19enable_sm80_to_sm89INS1_16FlashAttnBwdSm80INS1_25CollectiveMainloopBwdSm80ILi2ELi2EN4cute5tupleIJNS5_1CILi128EEES8_NS7_ILi64EEEEEENS_10bfloat16_tEfNS_4arch4Sm80ELb0ELb1ELb1ELb1ELb1ELb0ELb0ELb0ELi2ELi4ELi4ELi4ELb0EEENS1_21CollectiveEpilogueBwdISA_SB_SD_Li256ELb1ELb0ELi2EEENS1_19SingleTileSchedulerILb1ELb0ELb0ELi128EEEEEEEEEvNT_6ParamsE$_ZN4cute3eso3ESOILb1ELb0EJNS_6LayoutINS_5tupleIJNS3_IJNS_1CILi8EEENS4_ILi1EEEEEENS4_ILi2EEEEEENS3_IJNS3_IJS6_NS4_ILi0EEEEEENS4_ILi4096EEEEEEEEiEEC2ERKSE_RKi)
$_ZN7cutlass13device_kernelIN5flash19enable_sm80_to_sm89INS1_16FlashAttnBwdSm80INS1_25CollectiveMainloopBwdSm80ILi2ELi2EN4cute5tupleIJNS5_1CILi128EEES8_NS7_ILi64EEEEEENS_10bfloat16_tEfNS_4arch4Sm80ELb0ELb1ELb1ELb1ELb1ELb0ELb0ELb0ELi2ELi4ELi4ELi4ELb0EEENS1_21CollectiveEpilogueBwdISA_SB_SD_Li256ELb1ELb0ELi2EEENS1_19SingleTileSchedulerILb1ELb0ELb0ELi128EEEEEEEEEvNT_6ParamsE$_ZN4cute3eso3ESOILb1ELb0EJNS_6LayoutINS_5tupleIJNS3_IJNS_1CILi8EEENS4_ILi1EEEEEENS4_ILi2EEEEEENS3_IJNS3_IJS6_NS4_ILi0EEEEEENS4_ILi4096EEEEEEEEiEEC2ERKSE_RKi:
[----:B------:R-:W-:Y:S02]  /*b500*/  IADD3 R2, R70, -c[0x0][0x20], RZ ;  /* 0x8000080046027a10 */ /* 0x000fe40007ffe0ff */
[----:B------:R-:W-:-:S03]  /*b510*/  MOV R5, 0x0 ;  /* 0x0000000000057802 */ /* 0x000fc60000000f00 */
[----:B------:R1:W-:Y:S01]  /*b520*/  STL [R2], R3 ;  /* 0x0000000302007387 */ /* 0x0003e20000100800 */
[----:B------:R-:W-:Y:S05]  /*b530*/  RET.REL.NODEC R4 `(_ZN7cutlass13device_kernelIN5flash19enable_sm80_to_sm89INS1_16FlashAttnBwdSm80INS1_25CollectiveMainloopBwdSm80ILi2ELi2EN4cute5tupleIJNS5_1CILi128EEES8_NS7_ILi64EEEEEENS_10bfloat16_tEfNS_4arch4Sm80ELb0ELb1ELb1ELb1ELb1ELb0ELb0ELb0ELi2ELi4ELi4ELi4ELb0EEENS1_21CollectiveEpilogueBwdISA_SB_SD_Li256ELb1ELb0ELi2EEENS1_19SingleTileSchedulerILb1ELb0ELb0ELi128EEEEEEEEEvNT_6ParamsE) ;  /* 0xffff4ac004007950 */ /* 0x000fea0003c3ffff */
        .type           $_ZN7cutlass13device_kernelIN5flash19enable_sm80_to_sm89INS1_16FlashAttnBwdSm80INS1_25CollectiveMainloopBwdSm80ILi2ELi2EN4cute5tupleIJNS5_1CILi128EEES8_NS7_ILi64EEEEEENS_10bfloat16_tEfNS_4arch4Sm80ELb0ELb1ELb1ELb1ELb1ELb0ELb0ELb0ELi2ELi4ELi4ELi4ELb0EEENS1_21CollectiveEpilogueBwdISA_SB_SD_Li256ELb1ELb0ELi2EEENS1_19SingleTileSchedulerILb1ELb0ELb0ELi128EEEEEEEEEvNT_6ParamsE$_ZN4cute3eso3ESOILb1ELb0EJNS_6LayoutINS_5tupleIJNS3_IJNS_1CILi8EEENS4_ILi1EEEEEENS4_ILi2EEEEEENS3_IJNS3_IJS6_NS4_ILi0EEEEEENS4_ILi64EEEEEEEENS_10ViewEngineIPN7cutlass10bfloat16_tEEEEEC2ERKSE_RKSJ_,@function
        .size           $_ZN7cutlass13device_kernelIN5flash19enable_sm80_to_sm89INS1_16FlashAttnBwdSm80INS1_25CollectiveMainloopBwdSm80ILi2ELi2EN4cute5tupleIJNS5_1CILi128EEES8_NS7_ILi64EEEEEENS_10bfloat16_tEfNS_4arch4Sm80ELb0ELb1ELb1ELb1ELb1ELb0ELb0ELb0ELi2ELi4ELi4ELi4ELb0EEENS1_21CollectiveEpilogueBwdISA_SB_SD_Li256ELb1ELb0ELi2EEENS1_19SingleTileSchedulerILb1ELb0ELb0ELi128EEEEEEEEEvNT_6ParamsE$_ZN4cute3eso3ESOILb1ELb0EJNS_6LayoutINS_5tupleIJNS3_IJNS_1CILi8EEENS4_ILi1EEEEEENS4_ILi2EEEEEENS3_IJNS3_IJS6_NS4_ILi0EEEEEENS4_ILi64EEEEEEEENS_10ViewEngineIPN7cutlass10bfloat16_tEEEEEC2ERKSE_RKSJ_,($_ZN7cutlass13device_kernelIN5flash19enable_sm80_to_sm89INS1_16FlashAttnBwdSm80INS1_25CollectiveMainloopBwdSm80ILi2ELi2EN4cute5tupleIJNS5_1CILi128EEES8_NS7_ILi64EEEEEENS_10bfloat16_tEfNS_4arch4Sm80ELb0ELb1ELb1ELb1ELb1ELb0ELb0ELb0ELi2ELi4ELi4ELi4ELb0EEENS1_21CollectiveEpilogueBwdISA_SB_SD_Li256ELb1ELb0ELi2EEENS1_19SingleTileSchedulerILb1ELb0ELb0ELi128EEEEEEEEEvNT_6ParamsE$_ZN4cute3eso3ESOILb1ELb0EJNS_6LayoutINS_5tupleIJNS3_IJNS_1CILi8EEENS4_ILi1EEEEEENS4_ILi2EEEEEENS3_IJNS3_IJS6_NS4_ILi0EEEEEENS4_ILi64EEEEEEEEiEEC2ERKSE_RKi - $_ZN7cutlass13device_kernelIN5flash19enable_sm80_to_sm89INS1_16FlashAttnBwdSm80INS1_25CollectiveMainloopBwdSm80ILi2ELi2EN4cute5tupleIJNS5_1CILi128EEES8_NS7_ILi64EEEEEENS_10bfloat16_tEfNS_4arch4Sm80ELb0ELb1ELb1ELb1ELb1ELb0ELb0ELb0ELi2ELi4ELi4ELi4ELb0EEENS1_21CollectiveEpilogueBwdISA_SB_SD_Li256ELb1ELb0ELi2EEENS1_19SingleTileSchedulerILb1ELb0ELb0ELi128EEEEEEEEEvNT_6ParamsE$_ZN4cute3eso3ESOILb1ELb0EJNS_6LayoutINS_5tupleIJNS3_IJNS_1CILi8EEENS4_ILi1EEEEEENS4_ILi2EEEEEENS3_IJNS3_IJS6_NS4_ILi0EEEEEENS4_ILi64EEEEEEEENS_10ViewEngineIPN7cutlass10bfloat16_tEEEEEC2ERKSE_RKSJ_)
$_ZN7cutlass13device_kernelIN5flash19enable_sm80_to_sm89INS1_16FlashAttnBwdSm80INS1_25CollectiveMainloopBwdSm80ILi2ELi2EN4cute5tupleIJNS5_1CILi128EEES8_NS7_ILi64EEEEEENS_10bfloat16_tEfNS_4arch4Sm80ELb0ELb1ELb1ELb1ELb1ELb0ELb0ELb0ELi2ELi4ELi4ELi4ELb0EEENS1_21CollectiveEpilogueBwdISA_SB_SD_Li256ELb1ELb0ELi2EEENS1_19SingleTileSchedulerILb1ELb0ELb0ELi128EEEEEEEEEvNT_6ParamsE$_ZN4cute3eso3ESOILb1ELb0EJNS_6LayoutINS_5tupleIJNS3_IJNS_1CILi8EEENS4_ILi1EEEEEENS4_ILi2EEEEEENS3_IJNS3_IJS6_NS4_ILi0EEEEEENS4_ILi64EEEEEEEENS_10ViewEngineIPN7cutlass10bfloat16_tEEEEEC2ERKSE_RKSJ_:
[----:B------:R-:W-:Y:S01]  /*b540*/  IADD3 R2, R25, -c[0x0][0x20], RZ ;  /* 0x8000080019027a10 */ /* 0x000fe20007ffe0ff */
[----:B------:R-:W-:Y:S01]  /*b550*/  IMAD.MOV.U32 R9, RZ, RZ, R3 ;  /* 0x000000ffff097224 */ /* 0x000fe200078e0003 */
[----:B------:R-:W-:-:S04]  /*b560*/  MOV R7, 0x0 ;  /* 0x0000000000077802 */ /* 0x000fc80000000f00 */
[----:B------:R1:W-:Y:S01]  /*b570*/  STL.64 [R2], R8 ;  /* 0x0000000802007387 */ /* 0x0003e20000100a00 */
[----:B------:R-:W-:Y:S05]  /*b580*/  RET.REL.NODEC R6 `(_ZN7cutlass13device_kernelIN5flash19enable_sm80_to_sm89INS1_16FlashAttnBwdSm80INS1_25CollectiveMainloopBwdSm80ILi2ELi2EN4cute5tupleIJNS5_1CILi128EEES8_NS7_ILi64EEEEEENS_10bfloat16_tEfNS_4arch4Sm80ELb0ELb1ELb1ELb1ELb1ELb0ELb0ELb0ELi2ELi4ELi4ELi4ELb0EEENS1_21CollectiveEpilogueBwdISA_SB_SD_Li256ELb1ELb0ELi2EEENS1_19SingleTileSchedulerILb1ELb0ELb0ELi128EEEEEEEEEvNT_6ParamsE) ;  /* 0xffff4a7006007950 */ /* 0x000fea0003c3ffff */
        .type           $_ZN7cutlass13device_kernelIN5flash19enable_sm80_to_sm89INS1_16FlashAttnBwdSm80INS1_25CollectiveMainloopBwdSm80ILi2ELi2EN4cute5tupleIJNS5_1CILi128EEES8_NS7_ILi64EEEEEENS_10bfloat16_tEfNS_4arch4Sm80ELb0ELb1ELb1ELb1ELb1ELb0ELb0ELb0ELi2ELi4ELi4ELi4ELb0EEENS1_21CollectiveEpilogueBwdISA_SB_SD_Li256ELb1ELb0ELi2EEENS1_19SingleTileSchedulerILb1ELb0ELb0ELi128EEEEEEEEEvNT_6ParamsE$_ZN4cute3eso3ESOILb1ELb0EJNS_6LayoutINS_5tupleIJNS3_IJNS_1CILi8EEENS4_ILi1EEEEEENS4_ILi2EEEEEENS3_IJNS3_IJS6_NS4_ILi0EEEEEENS4_ILi64EEEEEEEEiEEC2ERKSE_RKi,@function
        .size           $_ZN7cutlass13device_kernelIN5flash19enable_sm80_to_sm89INS1_16FlashAttnBwdSm80INS1_25CollectiveMainloopBwdSm80ILi2ELi2EN4cute5tupleIJNS5_1CILi128EEES8_NS7_ILi64EEEEEENS_10bfloat16_tEfNS_4arch4Sm80ELb0ELb1ELb1ELb1ELb1ELb0ELb0ELb0ELi2ELi4ELi4ELi4ELb0EEENS1_21CollectiveEpilogueBwdISA_SB_SD_Li256ELb1ELb0ELi2EEENS1_19SingleTileSchedulerILb1ELb0ELb0ELi128EEEEEEEEEvNT_6ParamsE$_ZN4cute3eso3ESOILb1ELb0EJNS_6LayoutINS_5tupleIJNS3_IJNS_1CILi8EEENS4_ILi1EEEEEENS4_ILi2EEEEEENS3_IJNS3_IJS6_NS4_ILi0EEEEEENS4_ILi64EEEEEEEEiEEC2ERKSE_RKi,($_ZN7cutlass13device_kernelIN5flash19enable_sm80_to_sm89INS1_16FlashAttnBwdSm80INS1_25CollectiveMainloopBwdSm80ILi2ELi2EN4cute5tupleIJNS5_1CILi128EEES8_NS7_ILi64EEEEEENS_10bfloat16_tEfNS_4arch4Sm80ELb0ELb1ELb1ELb1ELb1ELb0ELb0ELb0ELi2ELi4ELi4ELi4ELb0EEENS1_21CollectiveEpilogueBwdISA_SB_SD_Li256ELb1ELb0ELi2EEENS1_19SingleTileSchedulerILb1ELb0ELb0ELi128EEEEEEEEEvNT_6ParamsE$_ZN4cute3eso3ESOILb1ELb0EJNS_6LayoutINS_5tupleIJNS3_IJNS_1CILi8EEENS4_ILi1EEEEEENS4_ILi2EEEEEENS3_IJNS3_IJS6_NS4_ILi0EEEEEENS4_ILi8192EEEEEEEENS_10ViewEngineINS_8smem_ptrIPN7cutlass10bfloat16_tEEEEEEEC2ERKSE_RKSL_ - $_ZN7cutlass13device_kernelIN5flash19enable_sm80_to_sm89INS1_16FlashAttnBwdSm80INS1_25CollectiveMainloopBwdSm80ILi2ELi2EN4cute5tupleIJNS5_1CILi128EEES8_NS7_ILi64EEEEEENS_10bfloat16_tEfNS_4arch4Sm80ELb0ELb1ELb1ELb1ELb1ELb0ELb0ELb0ELi2ELi4ELi4ELi4ELb0EEENS1_21CollectiveEpilogueBwdISA_SB_SD_Li256ELb1ELb0ELi2EEENS1_19SingleTileSchedulerILb1ELb0ELb0ELi128EEEEEEEEEvNT_6ParamsE$_ZN4cute3eso3ESOILb1ELb0EJNS_6LayoutINS_5tupleIJNS3_IJNS_1CILi8EEENS4_ILi1EEEEEENS4_ILi2EEEEEENS3_IJNS3_IJS6_NS4_ILi0EEEEEENS4_ILi64EEEEEEEEiEEC2ERKSE_RKi)
$_ZN7cutlass13device_kernelIN5flash19enable_sm80_to_sm89INS1_16FlashAttnBwdSm80INS1_25CollectiveMainloopBwdSm80ILi2ELi2EN4cute5tupleIJNS5_1CILi128EEES8_NS7_ILi64EEEEEENS_10bfloat16_tEfNS_4arch4Sm80ELb0ELb1ELb1ELb1ELb1ELb0ELb0ELb0ELi2ELi4ELi4ELi4ELb0EEENS1_21CollectiveEpilogueBwdISA_SB_SD_Li256ELb1ELb0ELi2EEENS1_19SingleTileSchedulerILb1ELb0ELb0ELi128EEEEEEEEEvNT_6ParamsE$_ZN4cute3eso3ESOILb1ELb0EJNS_6LayoutINS_5tupleIJNS3_IJNS_1CILi8EEENS4_ILi1EEEEEENS4_ILi2EEEEEENS3_IJNS3_IJS6_NS4_ILi0EEEEEENS4_ILi64EEEEEEEEiEEC2ERKSE_RKi:
[----:B------:R-:W-:Y:S02]  /*b590*/  IADD3 R2, R25, -c[0x0][0x20], RZ ;  /* 0x8000080019027a10 */ /* 0x000fe40007ffe0ff */
[----:B------:R-:W-:-:S03]  /*b5a0*/  MOV R7, 0x0 ;  /* 0x0000000000077802 */ /* 0x000fc60000000f00 */
[----:B------:R1:W-:Y:S01]  /*b5b0*/  STL [R2], R3 ;  /* 0x0000000302007387 */ /* 0x0003e20000100800 */
[----:B------:R-:W-:Y:S05]  /*b5c0*/  RET.REL.NODEC R6 `(_ZN7cutlass13device_kernelIN5flash19enable_sm80_to_sm89INS1_16FlashAttnBwdSm80INS1_25CollectiveMainloopBwdSm80ILi2ELi2EN4cute5tupleIJNS5_1CILi128EEES8_NS7_ILi64EEEEEENS_10bfloat16_tEfNS_4arch4Sm80ELb0ELb1ELb1ELb1ELb1ELb0ELb0ELb0ELi2ELi4ELi4ELi4ELb0EEENS1_21CollectiveEpilogueBwdISA_SB_SD_Li256ELb1ELb0ELi2EEENS1_19SingleTileSchedulerILb1ELb0ELb0ELi128EEEEEEEEEvNT_6ParamsE) ;  /* 0xffff4a3006007950 */ /* 0x000fea0003c3ffff */
        .type           $_ZN7cutlass13device_kernelIN5flash19enable_sm80_to_sm89INS1_16FlashAttnBwdSm80INS1_25CollectiveMainloopBwdSm80ILi2ELi2EN4cute5tupleIJNS5_1CILi128EEES8_NS7_ILi64EEEEEENS_10bfloat16_tEfNS_4arch4Sm80ELb0ELb1ELb1ELb1ELb1ELb0ELb0ELb0ELi2ELi4ELi4ELi4ELb0EEENS1_21CollectiveEpilogueBwdISA_SB_SD_Li256ELb1ELb0ELi2EEENS1_19SingleTileSchedulerILb1ELb0ELb0ELi128EEEEEEEEEvNT_6ParamsE$_ZN4cute3eso3ESOILb1ELb0EJNS_6LayoutINS_5tupleIJNS3_IJNS_1CILi8EEENS4_ILi1EEEEEENS4_ILi2EEEEEENS3_IJNS3_IJS6_NS4_ILi0EEEEEENS4_ILi8192EEEEEEEENS_10ViewEngineINS_8smem_ptrIPN7cutlass10bfloat16_tEEEEEEEC2ERKSE_RKSL_,@function
        .size           $_ZN7cutlass13device_kernelIN5flash19enable_sm80_to_sm89INS1_16FlashAttnBwdSm80INS1_25CollectiveMainloopBwdSm80ILi2ELi2EN4cute5tupleIJNS5_1CILi128EEES8_NS7_ILi64EEEEEENS_10bfloat16_tEfNS_4arch4Sm80ELb0ELb1ELb1ELb1ELb1ELb0ELb0ELb0ELi2ELi4ELi4ELi4ELb0EEENS1_21CollectiveEpilogueBwdISA_SB_SD_Li256ELb1ELb0ELi2EEENS1_19SingleTileSchedulerILb1ELb0ELb0ELi128EEEEEEEEEvNT_6ParamsE$_ZN4cute3eso3ESOILb1ELb0EJNS_6LayoutINS_5tupleIJNS3_IJNS_1CILi8EEENS4_ILi1EEEEEENS4_ILi2EEEEEENS3_IJNS3_IJS6_NS4_ILi0EEEEEENS4_ILi8192EEEEEEEENS_10ViewEngineINS_8smem_ptrIPN7cutlass10bfloat16_tEEEEEEEC2ERKSE_RKSL_,($_ZN7cutlass13device_kernelIN5flash19enable_sm80_to_sm89INS1_16FlashAttnBwdSm80INS1_25CollectiveMainloopBwdSm80ILi2ELi2EN4cute5tupleIJNS5_1CILi128EEES8_NS7_ILi64EEEEEENS_10bfloat16_tEfNS_4arch4Sm80ELb0ELb1ELb1ELb1ELb1ELb0ELb0ELb0ELi2ELi4ELi4ELi4ELb0EEENS1_21CollectiveEpilogueBwdISA_SB_SD_Li256ELb1ELb0ELi2EEENS1_19SingleTileSchedulerILb1ELb0ELb0ELi128EEEEEEEEEvNT_6ParamsE$_ZN4cute3eso3ESOILb1ELb0EJNS_6LayoutINS_5tupleIJNS3_IJNS_1CILi8EEENS4_ILi1EEEEEENS4_ILi2EEEEEENS3_IJNS3_IJS6_NS4_ILi0EEEEEENS4_ILi8192EEEEEEEEiEEC2ERKSE_RKi - $_ZN7cutlass13device_kernelIN5flash19enable_sm80_to_sm89INS1_16FlashAttnBwdSm80INS1_25CollectiveMainloopBwdSm80ILi2ELi2EN4cute5tupleIJNS5_1CILi128EEES8_NS7_ILi64EEEEEENS_10bfloat16_tEfNS_4arch4Sm80ELb0ELb1ELb1ELb1ELb1ELb0ELb0ELb0ELi2ELi4ELi4ELi4ELb0EEENS1_21CollectiveEpilogueBwdISA_SB_SD_Li256ELb1ELb0ELi2EEENS1_19SingleTileSchedulerILb1ELb0ELb0ELi128EEEEEEEEEvNT_6ParamsE$_ZN4cute3eso3ESOILb1ELb0EJNS_6LayoutINS_5tupleIJNS3_IJNS_1CILi8EEENS4_ILi1EEEEEENS4_ILi2EEEEEENS3_IJNS3_IJS6_NS4_ILi0EEEEEENS4_ILi8192EEEEEEEENS_10ViewEngineINS_8smem_ptrIPN7cutlass10bfloat16_tEEEEEEEC2ERKSE_RKSL_)
$_ZN7cutlass13device_kernelIN5flash19enable_sm80_to_sm89INS1_16FlashAttnBwdSm80INS1_25CollectiveMainloopBwdSm80ILi2ELi2EN4cute5tupleIJNS5_1CILi128EEES8_NS7_ILi64EEEEEENS_10bfloat16_tEfNS_4arch4Sm80ELb0ELb1ELb1ELb1ELb1ELb0ELb0ELb0ELi2ELi4ELi4ELi4ELb0EEENS1_21CollectiveEpilogueBwdISA_SB_SD_Li256ELb1ELb0ELi2EEENS1_19SingleTileSchedulerILb1ELb0ELb0ELi128EEEEEEEEEvNT_6ParamsE$_ZN4cute3eso3ESOILb1ELb0EJNS_6LayoutINS_5tupleIJNS3_IJNS_1CILi8EEENS4_ILi1EEEEEENS4_ILi2EEEEEENS3_IJNS3_IJS6_NS4_ILi0EEEEEENS4_ILi8192EEEEEEEENS_10ViewEngineINS_8smem_ptrIPN7cutlass10bfloat16_tEEEEEEEC2ERKSE_RKSL_:
[----:B------:R-:W-:Y:S02]  /*b5d0*/  IADD3 R4, R25, -c[0x0][0x20], RZ ;  /* 0x8000080019047a10 */ /* 0x000fe40007ffe0ff */
[----:B------:R-:W-:-:S03]  /*b5e0*/  MOV R7, 0x0 ;  /* 0x0000000000077802 */ /* 0x000fc60000000f00 */
[----:B------:R1:W-:Y:S01]  /*b5f0*/  STL.64 [R4], R2 ;  /* 0x0000000204007387 */ /* 0x0003e20000100a00 */
[----:B------:R-:W-:Y:S05]  /*b600*/  RET.REL.NODEC R6 `(_ZN7cutlass13device_kernelIN5flash19enable_sm80_to_sm89INS1_16FlashAttnBwdSm80INS1_25CollectiveMainloopBwdSm80ILi2ELi2EN4cute5tupleIJNS5_1CILi128EEES8_NS7_ILi64EEEEEENS_10bfloat16_tEfNS_4arch4Sm80ELb0ELb1ELb1ELb1ELb1ELb0ELb0ELb0ELi2ELi4ELi4ELi4ELb0EEENS1_21CollectiveEpilogueBwdISA_SB_SD_Li256ELb1ELb0ELi2EEENS1_19SingleTileSchedulerILb1ELb0ELb0ELi128EEEEEEEEEvNT_6ParamsE) ;  /* 0xffff49f006007950 */ /* 0x000fea0003c3ffff */
        .type           $_ZN7cutlass13device_kernelIN5flash19enable_sm80_to_sm89INS1_16FlashAttnBwdSm80INS1_25CollectiveMainloopBwdSm80ILi2ELi2EN4cute5tupleIJNS5_1CILi128EEES8_NS7_ILi64EEEEEENS_10bfloat16_tEfNS_4arch4Sm80ELb0ELb1ELb1ELb1ELb1ELb0ELb0ELb0ELi2ELi4ELi4ELi4ELb0EEENS1_21CollectiveEpilogueBwdISA_SB_SD_Li256ELb1ELb0ELi2EEENS1_19SingleTileSchedulerILb1ELb0ELb0ELi128EEEEEEEEEvNT_6ParamsE$_ZN4cute3eso3ESOILb1ELb0EJNS_6LayoutINS_5tupleIJNS3_IJNS_1CILi8EEENS4_ILi1EEEEEENS4_ILi2EEEEEENS3_IJNS3_IJS6_NS4_ILi0EEEEEENS4_ILi8192EEEEEEEEiEEC2ERKSE_RKi,@function
        .size           $_ZN7cutlass13device_kernelIN5flash19enable_sm80_to_sm89INS1_16FlashAttnBwdSm80INS1_25CollectiveMainloopBwdSm80ILi2ELi2EN4cute5tupleIJNS5_1CILi128EEES8_NS7_ILi64EEEEEENS_10bfloat16_tEfNS_4arch4Sm80ELb0ELb1ELb1ELb1ELb1ELb0ELb0ELb0ELi2ELi4ELi4ELi4ELb0EEENS1_21CollectiveEpilogueBwdISA_SB_SD_Li256ELb1ELb0ELi2EEENS1_19SingleTileSchedulerILb1ELb0ELb0ELi128EEEEEEEEEvNT_6ParamsE$_ZN4cute3eso3ESOILb1ELb0EJNS_6LayoutINS_5tupleIJNS3_IJNS_1CILi8EEENS4_ILi1EEEEEENS4_ILi2EEEEEENS3_IJNS3_IJS6_NS4_ILi0EEEEEENS4_ILi8192EEEEEEEEiEEC2ERKSE_RKi,($_ZN7cutlass13device_kernelIN5flash19enable_sm80_to_sm89INS1_16FlashAttnBwdSm80INS1_25CollectiveMainloopBwdSm80ILi2ELi2EN4cute5tupleIJNS5_1CILi128EEES8_NS7_ILi64EEEEEENS_10bfloat16_tEfNS_4arch4Sm80ELb0ELb1ELb1ELb1ELb1ELb0ELb0ELb0ELi2ELi4ELi4ELi4ELb0EEENS1_21CollectiveEpilogueBwdISA_SB_SD_Li256ELb1ELb0ELi2EEENS1_19SingleTileSchedulerILb1ELb0ELb0ELi128EEEEEEEEEvNT_6ParamsE$_ZN4cute3eso3ESOILb1ELb0EJNS_6LayoutINS_5tupleIJNS3_IJNS_1CILi8EEENS4_ILi1EEEEEENS4_ILi2EEEEEENS3_IJNS3_IJS6_NS4_ILi0EEEEEES5_EEEEENS_10ViewEngineIPN7cutlass10bfloat16_tEEEEEC2ERKSD_RKSI_ - $_ZN7cutlass13device_kernelIN5flash19enable_sm80_to_sm89INS1_16FlashAttnBwdSm80INS1_25CollectiveMainloopBwdSm80ILi2ELi2EN4cute5tupleIJNS5_1CILi128EEES8_NS7_ILi64EEEEEENS_10bfloat16_tEfNS_4arch4Sm80ELb0ELb1ELb1ELb1ELb1ELb0ELb0ELb0ELi2ELi4ELi4ELi4ELb0EEENS1_21CollectiveEpilogueBwdISA_SB_SD_Li256ELb1ELb0ELi2EEENS1_19SingleTileSchedulerILb1ELb0ELb0ELi128EEEEEEEEEvNT_6ParamsE$_ZN4cute3eso3ESOILb1ELb0EJNS_6LayoutINS_5tupleIJNS3_IJNS_1CILi8EEENS4_ILi1EEEEEENS4_ILi2EEEEEENS3_IJNS3_IJS6_NS4_ILi0EEEEEENS4_ILi8192EEEEEEEEiEEC2ERKSE_RKi)
$_ZN7cutlass13device_kernelIN5flash19enable_sm80_to_sm89INS1_16FlashAttnBwdSm80INS1_25CollectiveMainloopBwdSm80ILi2ELi2EN4cute5tupleIJNS5_1CILi128EEES8_NS7_ILi64EEEEEENS_10bfloat16_tEfNS_4arch4Sm80ELb0ELb1ELb1ELb1ELb1ELb0ELb0ELb0ELi2ELi4ELi4ELi4ELb0EEENS1_21CollectiveEpilogueBwdISA_SB_SD_Li256ELb1ELb0ELi2EEENS1_19SingleTileSchedulerILb1ELb0ELb0ELi128EEEEEEEEEvNT_6ParamsE$_ZN4cute3eso3ESOILb1ELb0EJNS_6LayoutINS_5tupleIJNS3_IJNS_1CILi8EEENS4_ILi1EEEEEENS4_ILi2EEEEEENS3_IJNS3_IJS6_NS4_ILi0EEEEEENS4_ILi8192EEEEEEEEiEEC2ERKSE_RKi:
[----:B------:R-:W-:Y:S02]  /*b610*/  IADD3 R2, R25, -c[0x0][0x20], RZ ;  /* 0x8000080019027a10 */ /* 0x000fe40007ffe0ff */
[----:B------:R-:W-:-:S03]  /*b620*/  MOV R5, 0x0 ;  /* 0x0000000000057802 */ /* 0x000fc60000000f00 */
[----:B------:R1:W-:Y:S01]  /*b630*/  STL [R2], R3 ;  /* 0x0000000302007387 */ /* 0x0003e20000100800 */
[----:B------:R-:W-:Y:S05]  /*b640*/  RET.REL.NODEC R4 `(_ZN7cutlass13device_kernelIN5flash19enable_sm80_to_sm89INS1_16FlashAttnBwdSm80INS1_25CollectiveMainloopBwdSm80ILi2ELi2EN4cute5tupleIJNS5_1CILi128EEES8_NS7_ILi64EEEEEENS_10bfloat16_tEfNS_4arch4Sm80ELb0ELb1ELb1ELb1ELb1ELb0ELb0ELb0ELi2ELi4ELi4ELi4ELb0EEENS1_21CollectiveEpilogueBwdISA_SB_SD_Li256ELb1ELb0ELi2EEENS1_19SingleTileSchedulerILb1ELb0ELb0ELi128EEEEEEEEEvNT_6ParamsE) ;  /* 0xffff49b004007950 */ /* 0x000fea0003c3ffff */
        .type           $_ZN7cutlass13device_kernelIN5flash19enable_sm80_to_sm89INS1_16FlashAttnBwdSm80INS1_25CollectiveMainloopBwdSm80ILi2ELi2EN4cute5tupleIJNS5_1CILi128EEES8_NS7_ILi64EEEEEENS_10bfloat16_tEfNS_4arch4Sm80ELb0ELb1ELb1ELb1ELb1ELb0ELb0ELb0ELi2ELi4ELi4ELi4ELb0EEENS1_21CollectiveEpilogueBwdISA_SB_SD_Li256ELb1ELb0ELi2EEENS1_19SingleTileSchedulerILb1ELb0ELb0ELi128EEEEEEEEEvNT_6ParamsE$_ZN4cute3eso3ESOILb1ELb0EJNS_6LayoutINS_5tupleIJNS3_IJNS_1CILi8EEENS4_ILi1EEEEEENS4_ILi2EEEEEENS3_IJNS3_IJS6_NS4_ILi0EEEEEES5_EEEEENS_10ViewEngineIPN7cutlass10bfloat16_tEEEEEC2ERKSD_RKSI_,@function
        .size           $_ZN7cutlass13device_kernelIN5flash19enable_sm80_to_sm89INS1_16FlashAttnBwdSm80INS1_25CollectiveMainloopBwdSm80ILi2ELi2EN4cute5tupleIJNS5_1CILi128EEES8_NS7_ILi64EEEEEENS_10bfloat16_tEfNS_4arch4Sm80ELb0ELb1ELb1ELb1ELb1ELb0ELb0ELb0ELi2ELi4ELi4ELi4ELb0EEENS1_21CollectiveEpilogueBwdISA_SB_SD_Li256ELb1ELb0ELi2EEENS1_19SingleTileSchedulerILb1ELb0ELb0ELi128EEEEEEEEEvNT_6ParamsE$_ZN4cute3eso3ESOILb1ELb0EJNS_6LayoutINS_5tupleIJNS3_IJNS_1CILi8EEENS4_ILi1EEEEEENS4_ILi2EEEEEENS3_IJNS3_IJS6_NS4_ILi0EEEEEES5_EEEEENS_10ViewEngineIPN7cutlass10bfloat16_tEEEEEC2ERKSD_RKSI_,($_ZN7cutlass13device_kernelIN5flash19enable_sm80_to_sm89INS1_16FlashAttnBwdSm80INS1_25CollectiveMainloopBwdSm80ILi2ELi2EN4cute5tupleIJNS5_1CILi128EEES8_NS7_ILi64EEEEEENS_10bfloat16_tEfNS_4arch4Sm80ELb0ELb1ELb1ELb1ELb1ELb0ELb0ELb0ELi2ELi4ELi4ELi4ELb0EEENS1_21CollectiveEpilogueBwdISA_SB_SD_Li256ELb1ELb0ELi2EEENS1_19SingleTileSchedulerILb1ELb0ELb0ELi128EEEEEEEEEvNT_6ParamsE$_ZN4cute3eso3ESOILb1ELb0EJNS_6LayoutINS_5tupleIJNS3_IJNS_1CILi8EEENS4_ILi1EEEEEENS4_ILi2EEEEEENS3_IJNS3_IJS6_NS4_ILi0EEEEEES5_EEEEEiEEC2ERKSD_RKi - $_ZN7cutlass13device_kernelIN5flash19enable_sm80_to_sm89INS1_16FlashAttnBwdSm80INS1_25CollectiveMainloopBwdSm80ILi2ELi2EN4cute5tupleIJNS5_1CILi128EEES8_NS7_ILi64EEEEEENS_10bfloat16_tEfNS_4arch4Sm80ELb0ELb1ELb1ELb1ELb1ELb0ELb0ELb0ELi2ELi4ELi4ELi4ELb0EEENS1_21CollectiveEpilogueBwdISA_SB_SD_Li256ELb1ELb0ELi2EEENS1_19SingleTileSchedulerILb1ELb0ELb0ELi128EEEEEEEEEvNT_6ParamsE$_ZN4cute3eso3ESOILb1ELb0EJNS_6LayoutINS_5tupleIJNS3_IJNS_1CILi8EEENS4_ILi1EEEEEENS4_ILi2EEEEEENS3_IJNS3_IJS6_NS4_ILi0EEEEEES5_EEEEENS_10ViewEngineIPN7cutlass10bfloat16_tEEEEEC2ERKSD_RKSI_)
$_ZN7cutlass13device_kernelIN5flash19enable_sm80_to_sm89INS1_16FlashAttnBwdSm80INS1_25CollectiveMainloopBwdSm80ILi2ELi2EN4cute5tupleIJNS5_1CILi128EEES8_NS7_ILi64EEEEEENS_10bfloat16_tEfNS_4arch4Sm80ELb0ELb1ELb1ELb1ELb1ELb0ELb0ELb0ELi2ELi4ELi4ELi4ELb0EEENS1_21CollectiveEpilogueBwdISA_SB_SD_Li256ELb1ELb0ELi2EEENS1_19SingleTileSchedulerILb1ELb0ELb0ELi128EEEEEEEEEvNT_6ParamsE$_ZN4cute3eso3ESOILb1ELb0EJNS_6LayoutINS_5tupleIJNS3_IJNS_1CILi8EEENS4_ILi1EEEEEENS4_ILi2EEEEEENS3_IJNS3_IJS6_NS4_ILi0EEEEEES5_EEEEENS_10ViewEngineIPN7cutlass10bfloat16_tEEEEEC2ERKSD_RKSI_:
[----:B------:R-:W-:Y:S01]  /*b650*/  IADD3 R3, R70, -c[0x0][0x20], RZ ;  /* 0x8000080046037a10 */ /* 0x000fe20007ffe0ff */
[----:B------:R-:W-:Y:S01]  /*b660*/  IMAD.MOV.U32 R8, RZ, RZ, R2 ;  /* 0x000000ffff087224 */ /* 0x000fe200078e0002 */
[----:B------:R-:W-:Y:S01]  /*b670*/  MOV R9, R7 ;  /* 0x0000000700097202 */ /* 0x000fe20000000f00 */
[----:B------:R-:W-:-:S04]  /*b680*/  IMAD.MOV.U32 R7, RZ, RZ, 0x0 ;  /* 0x00000000ff077424 */ /* 0x000fc800078e00ff */
[----:B------:R1:W-:Y:S01]  /*b690*/  STL.64 [R3], R8 ;  /* 0x0000000803007387 */ /* 0x0003e20000100a00 */
[----:B------:R-:W-:Y:S05]  /*b6a0*/  RET.REL.NODEC R6 `(_ZN7cutlass13device_kernelIN5flash19enable_sm80_to_sm89INS1_16FlashAttnBwdSm80INS1_25CollectiveMainloopBwdSm80ILi2ELi2EN4cute5tupleIJNS5_1CILi128EEES8_NS7_ILi64EEEEEENS_10bfloat16_tEfNS_4arch4Sm80ELb0ELb1ELb1ELb1ELb1ELb0ELb0ELb0ELi2ELi4ELi4ELi4ELb0EEENS1_21CollectiveEpilogueBwdISA_SB_SD_Li256ELb1ELb0ELi2EEENS1_19SingleTileSchedulerILb1ELb0ELb0ELi128EEEEEEEEEvNT_6ParamsE) ;  /* 0xffff495006007950 */ /* 0x000fea0003c3ffff */
        .type           $_ZN7cutlass13device_kernelIN5flash19enable_sm80_to_sm89INS1_16FlashAttnBwdSm80INS1_25CollectiveMainloopBwdSm80ILi2ELi2EN4cute5tupleIJNS5_1CILi128EEES8_NS7_ILi64EEEEEENS_10bfloat16_tEfNS_4arch4Sm80ELb0ELb1ELb1ELb1ELb1ELb0ELb0ELb0ELi2ELi4ELi4ELi4ELb0EEENS1_21CollectiveEpilogueBwdISA_SB_SD_Li256ELb1ELb0ELi2EEENS1_19SingleTileSchedulerILb1ELb0ELb0ELi128EEEEEEEEEvNT_6ParamsE$_ZN4cute3eso3ESOILb1ELb0EJNS_6LayoutINS_5tupleIJNS3_IJNS_1CILi8EEENS4_ILi1EEEEEENS4_ILi2EEEEEENS3_IJNS3_IJS6_NS4_ILi0EEEEEES5_EEEEEiEEC2ERKSD_RKi,@function
        .size           $_ZN7cutlass13device_kernelIN5flash19enable_sm80_to_sm89INS1_16FlashAttnBwdSm80INS1_25CollectiveMainloopBwdSm80ILi2ELi2EN4cute5tupleIJNS5_1CILi128EEES8_NS7_ILi64EEEEEENS_10bfloat16_tEfNS_4arch4Sm80ELb0ELb1ELb1ELb1ELb1ELb0ELb0ELb0ELi2ELi4ELi4ELi4ELb0EEENS1_21CollectiveEpilogueBwdISA_SB_SD_Li256ELb1ELb0ELi2EEENS1_19SingleTileSchedulerILb1ELb0ELb0ELi128EEEEEEEEEvNT_6ParamsE$_ZN4cute3eso3ESOILb1ELb0EJNS_6LayoutINS_5tupleIJNS3_IJNS_1CILi8EEENS4_ILi1EEEEEENS4_ILi2EEEEEENS3_IJNS3_IJS6_NS4_ILi0EEEEEES5_EEEEEiEEC2ERKSD_RKi,($_ZN7cutlass13device_kernelIN5flash19enable_sm80_to_sm89INS1_16FlashAttnBwdSm80INS1_25CollectiveMainloopBwdSm80ILi2ELi2EN4cute5tupleIJNS5_1CILi128EEES8_NS7_ILi64EEEEEENS_10bfloat16_tEfNS_4arch4Sm80ELb0ELb1ELb1ELb1ELb1ELb0ELb0ELb0ELi2ELi4ELi4ELi4ELb0EEENS1_21CollectiveEpilogueBwdISA_SB_SD_Li256ELb1ELb0ELi2EEENS1_19SingleTileSchedulerILb1ELb0ELb0ELi128EEEEEEEEEvNT_6ParamsE$_ZN4cute3eso3ESOILb1ELb0EJNS_6LayoutINS_5tupleIJNS3_IJNS_1CILi8EEENS4_ILi1EEEEEENS4_ILi2EEENS3_IJNS4_ILi4EEES8_EEEEEENS3_IJNS3_IJS6_NS4_ILi0EEEEEES5_NS3_IJNS4_ILi32EEENS4_ILi16EEEEEEEEEEENS_10ViewEngineIPN7cutlass10bfloat16_tEEEEEC2ERKSI_RKSN_ - $_ZN7cutlass13device_kernelIN5flash19enable_sm80_to_sm89INS1_16FlashAttnBwdSm80INS1_25CollectiveMainloopBwdSm80ILi2ELi2EN4cute5tupleIJNS5_1CILi128EEES8_NS7_ILi64EEEEEENS_10bfloat16_tEfNS_4arch4Sm80ELb0ELb1ELb1ELb1ELb1ELb0ELb0ELb0ELi2ELi4ELi4ELi4ELb0EEENS1_21CollectiveEpilogueBwdISA_SB_SD_Li256ELb1ELb0ELi2EEENS1_19SingleTileSchedulerILb1ELb0ELb0ELi128EEEEEEEEEvNT_6ParamsE$_ZN4cute3eso3ESOILb1ELb0EJNS_6LayoutINS_5tupleIJNS3_IJNS_1CILi8EEENS4_ILi1EEEEEENS4_ILi2EEEEEENS3_IJNS3_IJS6_NS4_ILi0EEEEEES5_EEEEEiEEC2ERKSD_RKi)
$_ZN7cutlass13device_kernelIN5flash19enable_sm80_to_sm89INS1_16FlashAttnBwdSm80INS1_25CollectiveMainloopBwdSm80ILi2ELi2EN4cute5tupleIJNS5_1CILi128EEES8_NS7_ILi64EEEEEENS_10bfloat16_tEfNS_4arch4Sm80ELb0ELb1ELb1ELb1ELb1ELb0ELb0ELb0ELi2ELi4ELi4ELi4ELb0EEENS1_21CollectiveEpilogueBwdISA_SB_SD_Li256ELb1ELb0ELi2EEENS1_19SingleTileSchedulerILb1ELb0ELb0ELi128EEEEEEEEEvNT_6ParamsE$_ZN4cute3eso3ESOILb1ELb0EJNS_6LayoutINS_5tupleIJNS3_IJNS_1CILi8EEENS4_ILi1EEEEEENS4_ILi2EEEEEENS3_IJNS3_IJS6_NS4_ILi0EEEEEES5_EEEEEiEEC2ERKSD_RKi:
[----:B------:R-:W-:Y:S02]  /*b6b0*/  IADD3 R2, R61, -c[0x0][0x20], RZ ;  /* 0x800008003d027a10 */ /* 0x000fe40007ffe0ff */
[----:B------:R-:W-:-:S03]  /*b6c0*/  MOV R7, 0x0 ;  /* 0x0000000000077802 */ /* 0x000fc60000000f00 */
[----:B------:R1:W-:Y:S01]  /*b6d0*/  STL [R2], R3 ;  /* 0x0000000302007387 */ /* 0x0003e20000100800 */
[----:B------:R-:W-:Y:S05]  /*b6e0*/  RET.REL.NODEC R6 `(_ZN7cutlass13device_kernelIN5flash19enable_sm80_to_sm89INS1_16FlashAttnBwdSm80INS1_25CollectiveMainloopBwdSm80ILi2ELi2EN4cute5tupleIJNS5_1CILi128EEES8_NS7_ILi64EEEEEENS_10bfloat16_tEfNS_4arch4Sm80ELb0ELb1ELb1ELb1ELb1ELb0ELb0ELb0ELi2ELi4ELi4ELi4ELb0EEENS1_21CollectiveEpilogueBwdISA_SB_SD_Li256ELb1ELb0ELi2EEENS1_19SingleTileSchedulerILb1ELb0ELb0ELi128EEEEEEEEEvNT_6ParamsE) ;  /* 0xffff491006007950 */ /* 0x000fea0003c3ffff */
        .type           $_ZN7cutlass13device_kernelIN5flash19enable_sm80_to_sm89INS1_16FlashAttnBwdSm80INS1_25CollectiveMainloopBwdSm80ILi2ELi2EN4cute5tupleIJNS5_1CILi128EEES8_NS7_ILi64EEEEEENS_10bfloat16_tEfNS_4arch4Sm80ELb0ELb1ELb1ELb1ELb1ELb0ELb0ELb0ELi2ELi4ELi4ELi4ELb0EEENS1_21CollectiveEpilogueBwdISA_SB_SD_Li256ELb1ELb0ELi2EEENS1_19SingleTileSchedulerILb1ELb0ELb0ELi128EEEEEEEEEvNT_6ParamsE$_ZN4cute3eso3ESOILb1ELb0EJNS_6LayoutINS_5tupleIJNS3_IJNS_1CILi8EEENS4_ILi1EEEEEENS4_ILi2EEENS3_IJNS4_ILi4EEES8_EEEEEENS3_IJNS3_IJS6_NS4_ILi0EEEEEES5_NS3_IJNS4_ILi32EEENS4_ILi16EEEEEEEEEEENS_10ViewEngineIPN7cutlass10bfloat16_tEEEEEC2ERKSI_RKSN_,@function
        .size           $_ZN7cutlass13device_kernelIN5flash19enable_sm80_to_sm89INS1_16FlashAttnBwdSm80INS1_25CollectiveMainloopBwdSm80ILi2ELi2EN4cute5tupleIJNS5_1CILi128EEES8_NS7_ILi64EEEEEENS_10bfloat16_tEfNS_4arch4Sm80ELb0ELb1ELb1ELb1ELb1ELb0ELb0ELb0ELi2ELi4ELi4ELi4ELb0EEENS1_21CollectiveEpilogueBwdISA_SB_SD_Li256ELb1ELb0ELi2EEENS1_19SingleTileSchedulerILb1ELb0ELb0ELi128EEEEEEEEEvNT_6ParamsE$_ZN4cute3eso3ESOILb1ELb0EJNS_6LayoutINS_5tupleIJNS3_IJNS_1CILi8EEENS4_ILi1EEEEEENS4_ILi2EEENS3_IJNS4_ILi4EEES8_EEEEEENS3_IJNS3_IJS6_NS4_ILi0EEEEEES5_NS3_IJNS4_ILi32EEENS4_ILi16EEEEEEEEEEENS_10ViewEngineIPN7cutlass10bfloat16_tEEEEEC2ERKSI_RKSN_,($_ZN7cutlass13device_kernelIN5flash19enable_sm80_to_sm89INS1_16FlashAttnBwdSm80INS1_25CollectiveMainloopBwdSm80ILi2ELi2EN4cute5tupleIJNS5_1CILi128EEES8_NS7_ILi64EEEEEENS_10bfloat16_tEfNS_4arch4Sm80ELb0ELb1ELb1ELb1ELb1ELb0ELb0ELb0ELi2ELi4ELi4ELi4ELb0EEENS1_21CollectiveEpilogueBwdISA_SB_SD_Li256ELb1ELb0ELi2EEENS1_19SingleTileSchedulerILb1ELb0ELb0ELi128EEEEEEEEEvNT_6ParamsE$_ZN4cute3eso3ESOILb1ELb0EJNS_6LayoutINS_5tupleIJNS3_IJNS_1CILi8EEENS4_ILi1EEEEEENS4_ILi2EEENS4_ILi4EEEEEENS3_IJNS3_IJS6_NS4_ILi0EEEEEES5_NS4_ILi16EEEEEEEENS_10ViewEngineIPN7cutlass10bfloat16_tEEEEEC2ERKSF_RKSK_ - $_ZN7cutlass13device_kernelIN5flash19enable_sm80_to_sm89INS1_16FlashAttnBwdSm80INS1_25CollectiveMainloopBwdSm80ILi2ELi2EN4cute5tupleIJNS5_1CILi128EEES8_NS7_ILi64EEEEEENS_10bfloat16_tEfNS_4arch4Sm80ELb0ELb1ELb1ELb1ELb1ELb0ELb0ELb0ELi2ELi4ELi4ELi4ELb0EEENS1_21CollectiveEpilogueBwdISA_SB_SD_Li256ELb1ELb0ELi2EEENS1_19SingleTileSchedulerILb1ELb0ELb0ELi128EEEEEEEEEvNT_6ParamsE$_ZN4cute3eso3ESOILb1ELb0EJNS_6LayoutINS_5tupleIJNS3_IJNS_1CILi8EEENS4_ILi1EEEEEENS4_ILi2EEENS3_IJNS4_ILi4EEES8_EEEEEENS3_IJNS3_IJS6_NS4_ILi0EEEEEES5_NS3_IJNS4_ILi32EEENS4_ILi16EEEEEEEEEEENS_10ViewEngineIPN7cutlass10bfloat16_tEEEEEC2ERKSI_RKSN_)
$_ZN7cutlass13device_kernelIN5flash19enable_sm80_to_sm89INS1_16FlashAttnBwdSm80INS1_25CollectiveMainloopBwdSm80ILi2ELi2EN4cute5tupleIJNS5_1CILi128EEES8_NS7_ILi64EEEEEENS_10bfloat16_tEfNS_4arch4Sm80ELb0ELb1ELb1ELb1ELb1ELb0ELb0ELb0ELi2ELi4ELi4ELi4ELb0EEENS1_21CollectiveEpilogueBwdISA_SB_SD_Li256ELb1ELb0ELi2EEENS1_19SingleTileSchedulerILb1ELb0ELb0ELi128EEEEEEEEEvNT_6ParamsE$_ZN4cute3eso3ESOILb1ELb0EJNS_6LayoutINS_5tupleIJNS3_IJNS_1CILi8EEENS4_ILi1EEEEEENS4_ILi2EEENS3_IJNS4_ILi4EEES8_EEEEEENS3_IJNS3_IJS6_NS4_ILi0EEEEEES5_NS3_IJNS4_ILi32EEENS4_ILi16EEEEEEEEEEENS_10ViewEngineIPN7cutlass10bfloat16_tEEEEEC2ERKSI_RKSN_:
[----:B------:R-:W-:Y:S01]  /*b6f0*/  IADD3 R2, R70, -c[0x0][0x20], RZ ;  /* 0x8000080046027a10 */ /* 0x000fe20007ffe0ff */
[----:B------:R-:W-:Y:S01]  /*b700*/  IMAD.MOV.U32 R6, RZ, RZ, R66 ;  /* 0x000000ffff067224 */ /* 0x000fe200078e0042 */
[----:B------:R-:W-:Y:S01]  /*b710*/  MOV R7, R65 ;  /* 0x0000004100077202 */ /* 0x000fe20000000f00 */
[----:B------:R-:W-:-:S04]  /*b720*/  IMAD.MOV.U32 R5, RZ, RZ, 0x0 ;  /* 0x00000000ff057424 */ /* 0x000fc800078e00ff */
[----:B------:R1:W-:Y:S01]  /*b730*/  STL.64 [R2], R6 ;  /* 0x0000000602007387 */ /* 0x0003e20000100a00 */
[----:B------:R-:W-:Y:S05]  /*b740*/  RET.REL.NODEC R4 `(_ZN7cutlass13device_kernelIN5flash19enable_sm80_to_sm89INS1_16FlashAttnBwdSm80INS1_25CollectiveMainloopBwdSm80ILi2ELi2EN4cute5tupleIJNS5_1CILi128EEES8_NS7_ILi64EEEEEENS_10bfloat16_tEfNS_4arch4Sm80ELb0ELb1ELb1ELb1ELb1ELb0ELb0ELb0ELi2ELi4ELi4ELi4ELb0EEENS1_21CollectiveEpilogueBwdISA_SB_SD_Li256ELb1ELb0ELi2EEENS1_19SingleTileSchedulerILb1ELb0ELb0ELi128EEEEEEEEEvNT_6ParamsE) ;  /* 0xffff48b004007950 */ /* 0x000fea0003c3ffff */
        .type           $_ZN7cutlass13device_kernelIN5flash19enable_sm80_to_sm89INS1_16FlashAttnBwdSm80INS1_25CollectiveMainloopBwdSm80ILi2ELi2EN4cute5tupleIJNS5_1CILi128EEES8_NS7_ILi64EEEEEENS_10bfloat16_tEfNS_4arch4Sm80ELb0ELb1ELb1ELb1ELb1ELb0ELb0ELb0ELi2ELi4ELi4ELi4ELb0EEENS1_21CollectiveEpilogueBwdISA_SB_SD_Li256ELb1ELb0ELi2EEENS1_19SingleTileSchedulerILb1ELb0ELb0ELi128EEEEEEEEEvNT_6ParamsE$_ZN4cute3eso3ESOILb1ELb0EJNS_6LayoutINS_5tupleIJNS3_IJNS_1CILi8EEENS4_ILi1EEEEEENS4_ILi2EEENS4_ILi4EEEEEENS3_IJNS3_IJS6_NS4_ILi0EEEEEES5_NS4_ILi16EEEEEEEENS_10ViewEngineIPN7cutlass10bfloat16_tEEEEEC2ERKSF_RKSK_,@function
        .size           $_ZN7cutlass13device_kernelIN5flash19enable_sm80_to_sm89INS1_16FlashAttnBwdSm80INS1_25CollectiveMainloopBwdSm80ILi2ELi2EN4cute5tupleIJNS5_1CILi128EEES8_NS7_ILi64EEEEEENS_10bfloat16_tEfNS_4arch4Sm80ELb0ELb1ELb1ELb1ELb1ELb0ELb0ELb0ELi2ELi4ELi4ELi4ELb0EEENS1_21CollectiveEpilogueBwdISA_SB_SD_Li256ELb1ELb0ELi2EEENS1_19SingleTileSchedulerILb1ELb0ELb0ELi128EEEEEEEEEvNT_6ParamsE$_ZN4cute3eso3ESOILb1ELb0EJNS_6LayoutINS_5tupleIJNS3_IJNS_1CILi8EEENS4_ILi1EEEEEENS4_ILi2EEENS4_ILi4EEEEEENS3_IJNS3_IJS6_NS4_ILi0EEEEEES5_NS4_ILi16EEEEEEEENS_10ViewEngineIPN7cutlass10bfloat16_tEEEEEC2ERKSF_RKSK_,($_ZN7cutlass13device_kernelIN5flash19enable_sm80_to_sm89INS1_16FlashAttnBwdSm80INS1_25CollectiveMainloopBwdSm80ILi2ELi2EN4cute5tupleIJNS5_1CILi128EEES8_NS7_ILi64EEEEEENS_10bfloat16_tEfNS_4arch4Sm80ELb0ELb1ELb1ELb1ELb1ELb0ELb0ELb0ELi2ELi4ELi4ELi4ELb0EEENS1_21CollectiveEpilogueBwdISA_SB_SD_Li256ELb1ELb0ELi2EEENS1_19SingleTileSchedulerILb1ELb0ELb0ELi128EEEEEEEEEvNT_6ParamsE$_ZN4cute3eso3ESOILb1ELb0EJNS_6LayoutINS_5tupleIJNS3_IJNS_1CILi8EEENS4_ILi1EEEEEENS4_ILi2EEES5_EEENS3_IJNS3_IJS6_NS4_ILi0EEEEEENS4_ILi64EEES5_EEEEENS_10ViewEngineIPN7cutlass10bfloat16_tEEEEEC2ERKSE_RKSJ_ - $_ZN7cutlass13device_kernelIN5flash19enable_sm80_to_sm89INS1_16FlashAttnBwdSm80INS1_25CollectiveMainloopBwdSm80ILi2ELi2EN4cute5tupleIJNS5_1CILi128EEES8_NS7_ILi64EEEEEENS_10bfloat16_tEfNS_4arch4Sm80ELb0ELb1ELb1ELb1ELb1ELb0ELb0ELb0ELi2ELi4ELi4ELi4ELb0EEENS1_21CollectiveEpilogueBwdISA_SB_SD_Li256ELb1ELb0ELi2EEENS1_19SingleTileSchedulerILb1ELb0ELb0ELi128EEEEEEEEEvNT_6ParamsE$_ZN4cute3eso3ESOILb1ELb0EJNS_6LayoutINS_5tupleIJNS3_IJNS_1CILi8EEENS4_ILi1EEEEEENS4_ILi2EEENS4_ILi4EEEEEENS3_IJNS3_IJS6_NS4_ILi0EEEEEES5_NS4_ILi16EEEEEEEENS_10ViewEngineIPN7cutlass10bfloat16_tEEEEEC2ERKSF_RKSK_)
$_ZN7cutlass13device_kernelIN5flash19enable_sm80_to_sm89INS1_16FlashAttnBwdSm80INS1_25CollectiveMainloopBwdSm80ILi2ELi2EN4cute5tupleIJNS5_1CILi128EEES8_NS7_ILi64EEEEEENS_10bfloat16_tEfNS_4arch4Sm80ELb0ELb1ELb1ELb1ELb1ELb0ELb0ELb0ELi2ELi4ELi4ELi4ELb0EEENS1_21CollectiveEpilogueBwdISA_SB_SD_Li256ELb1ELb0ELi2EEENS1_19SingleTileSchedulerILb1ELb0ELb0ELi128EEEEEEEEEvNT_6ParamsE$_ZN4cute3eso3ESOILb1ELb0EJNS_6LayoutINS_5tupleIJNS3_IJNS_1CILi8EEENS4_ILi1EEEEEENS4_ILi2EEENS4_ILi4EEEEEENS3_IJNS3_IJS6_NS4_ILi0EEEEEES5_NS4_ILi16EEEEEEEENS_10ViewEngineIPN7cutlass10bfloat16_tEEEEEC2ERKSF_RKSK_:
[----:B------:R-:W-:Y:S01]  /*b750*/  IADD3 R2, R25, -c[0x0][0x20], RZ ;  /* 0x8000080019027a10 */ /* 0x000fe20007ffe0ff */
[----:B------:R-:W-:Y:S01]  /*b760*/  IMAD.MOV.U32 R7, RZ, RZ, R3 ;  /* 0x000000ffff077224 */ /* 0x000fe200078e0003 */
[----:B------:R-:W-:-:S04]  /*b770*/  MOV R5, 0x0 ;  /* 0x0000000000057802 */ /* 0x000fc80000000f00 */
[----:B------:R1:W-:Y:S01]  /*b780*/  STL.64 [R2], R6 ;  /* 0x0000000602007387 */ /* 0x0003e20000100a00 */
[----:B------:R-:W-:Y:S05]  /*b790*/  RET.REL.NODEC R4 `(_ZN7cutlass13device_kernelIN5flash19enable_sm80_to_sm89INS1_16FlashAttnBwdSm80INS1_25CollectiveMainloopBwdSm80ILi2ELi2EN4cute5tupleIJNS5_1CILi128EEES8_NS7_ILi64EEEEEENS_10bfloat16_tEfNS_4arch4Sm80ELb0ELb1ELb1ELb1ELb1ELb0ELb0ELb0ELi2ELi4ELi4ELi4ELb0EEENS1_21CollectiveEpilogueBwdISA_SB_SD_Li256ELb1ELb0ELi2EEENS1_19SingleTileSchedulerILb1ELb0ELb0ELi128EEEEEEEEEvNT_6ParamsE) ;  /* 0xffff486004007950 */ /* 0x000fea0003c3ffff */
        .type           $_ZN7cutlass13device_kernelIN5flash19enable_sm80_to_sm89INS1_16FlashAttnBwdSm80INS1_25CollectiveMainloopBwdSm80ILi2ELi2EN4cute5tupleIJNS5_1CILi128EEES8_NS7_ILi64EEEEEENS_10bfloat16_tEfNS_4arch4Sm80ELb0ELb1ELb1ELb1ELb1ELb0ELb0ELb0ELi2ELi4ELi4ELi4ELb0EEENS1_21CollectiveEpilogueBwdISA_SB_SD_Li256ELb1ELb0ELi2EEENS1_19SingleTileSchedulerILb1ELb0ELb0ELi128EEEEEEEEEvNT_6ParamsE$_ZN4cute3eso3ESOILb1ELb0EJNS_6LayoutINS_5tupleIJNS3_IJNS_1CILi8EEENS4_ILi1EEEEEENS4_ILi2EEES5_EEENS3_IJNS3_IJS6_NS4_ILi0EEEEEENS4_ILi64EEES5_EEEEENS_10ViewEngineIPN7cutlass10bfloat16_tEEEEEC2ERKSE_RKSJ_,@function
        .size           $_ZN7cutlass13device_kernelIN5flash19enable_sm80_to_sm89INS1_16FlashAttnBwdSm80INS1_25CollectiveMainloopBwdSm80ILi2ELi2EN4cute5tupleIJNS5_1CILi128EEES8_NS7_ILi64EEEEEENS_10bfloat16_tEfNS_4arch4Sm80ELb0ELb1ELb1ELb1ELb1ELb0ELb0ELb0ELi2ELi4ELi4ELi4ELb0EEENS1_21CollectiveEpilogueBwdISA_SB_SD_Li256ELb1ELb0ELi2EEENS1_19SingleTileSchedulerILb1ELb0ELb0ELi128EEEEEEEEEvNT_6ParamsE$_ZN4cute3eso3ESOILb1ELb0EJNS_6LayoutINS_5tupleIJNS3_IJNS_1CILi8EEENS4_ILi1EEEEEENS4_ILi2EEES5_EEENS3_IJNS3_IJS6_NS4_ILi0EEEEEENS4_ILi64EEES5_EEEEENS_10ViewEngineIPN7cutlass10bfloat16_tEEEEEC2ERKSE_RKSJ_,($_ZN7cutlass13device_kernelIN5flash19enable_sm80_to_sm89INS1_16FlashAttnBwdSm80INS1_25CollectiveMainloopBwdSm80ILi2ELi2EN4cute5tupleIJNS5_1CILi128EEES8_NS7_ILi64EEEEEENS_10bfloat16_tEfNS_4arch4Sm80ELb0ELb1ELb1ELb1ELb1ELb0ELb0ELb0ELi2ELi4ELi4ELi4ELb0EEENS1_21CollectiveEpilogueBwdISA_SB_SD_Li256ELb1ELb0ELi2EEENS1_19SingleTileSchedulerILb1ELb0ELb0ELi128EEEEEEEEEvNT_6ParamsE$_ZN4cute3eso3ESOILb1ELb0EJNS_6LayoutINS_5tupleIJNS3_IJNS_1CILi8EEENS4_ILi1EEEEEENS4_ILi4EEEEEENS3_IJNS3_IJS6_NS4_ILi0EEEEEENS4_ILi2048EEEEEEEENS_10ViewEngineINS_8smem_ptrIPN7cutlass10bfloat16_tEEEEEEEC2ERKSE_RKSL_ - $_ZN7cutlass13device_kernelIN5flash19enable_sm80_to_sm89INS1_16FlashAttnBwdSm80INS1_25CollectiveMainloopBwdSm80ILi2ELi2EN4cute5tupleIJNS5_1CILi128EEES8_NS7_ILi64EEEEEENS_10bfloat16_tEfNS_4arch4Sm80ELb0ELb1ELb1ELb1ELb1ELb0ELb0ELb0ELi2ELi4ELi4ELi4ELb0EEENS1_21CollectiveEpilogueBwdISA_SB_SD_Li256ELb1ELb0ELi2EEENS1_19SingleTileSchedulerILb1ELb0ELb0ELi128EEEEEEEEEvNT_6ParamsE$_ZN4cute3eso3ESOILb1ELb0EJNS_6LayoutINS_5tupleIJNS3_IJNS_1CILi8EEENS4_ILi1EEEEEENS4_ILi2EEES5_EEENS3_IJNS3_IJS6_NS4_ILi0EEEEEENS4_ILi64EEES5_EEEEENS_10ViewEngineIPN7cutlass10bfloat16_tEEEEEC2ERKSE_RKSJ_)
$_ZN7cutlass13device_kernelIN5flash19enable_sm80_to_sm89INS1_16FlashAttnBwdSm80INS1_25CollectiveMainloopBwdSm80ILi2ELi2EN4cute5tupleIJNS5_1CILi128EEES8_NS7_ILi64EEEEEENS_10bfloat16_tEfNS_4arch4Sm80ELb0ELb1ELb1ELb1ELb1ELb0ELb0ELb0ELi2ELi4ELi4ELi4ELb0EEENS1_21CollectiveEpilogueBwdISA_SB_SD_Li256ELb1ELb0ELi2EEENS1_19SingleTileSchedulerILb1ELb0ELb0ELi128EEEEEEEEEvNT_6ParamsE$_ZN4cute3eso3ESOILb1ELb0EJNS_6LayoutINS_5tupleIJNS3_IJNS_1CILi8EEENS4_ILi1EEEEEENS4_ILi2EEES5_EEENS3_IJNS3_IJS6_NS4_ILi0EEEEEENS4_ILi64EEES5_EEEEENS_10ViewEngineIPN7cutlass10bfloat16_tEEEEEC2ERKSE_RKSJ_:
[----:B------:R-:W-:Y:S01]  /*b7a0*/  IADD3 R2, R25, -c[0x0][0x20], RZ ;  /* 0x8000080019027a10 */ /* 0x000fe20007ffe0ff */
[----:B------:R-:W-:Y:S01]  /*b7b0*/  IMAD.MOV.U32 R7, RZ, RZ, R3 ;  /* 0x000000ffff077224 */ /* 0x000fe200078e0003 */
[----:B------:R-:W-:-:S04]  /*b7c0*/  MOV R5, 0x0 ;  /* 0x0000000000057802 */ /* 0x000fc80000000f00 */
[----:B------:R1:W-:Y:S01]  /*b7d0*/  STL.64 [R2], R6 ;  /* 0x0000000602007387 */ /* 0x0003e20000100a00 */
[----:B------:R-:W-:Y:S05]  /*b7e0*/  RET.REL.NODEC R4 `(_ZN7cutlass13device_kernelIN5flash19enable_sm80_to_sm89INS1_16FlashAttnBwdSm80INS1_25CollectiveMainloopBwdSm80ILi2ELi2EN4cute5tupleIJNS5_1CILi128EEES8_NS7_ILi64EEEEEENS_10bfloat16_tEfNS_4arch4Sm80ELb0ELb1ELb1ELb1ELb1ELb0ELb0ELb0ELi2ELi4ELi4ELi4ELb0EEENS1_21CollectiveEpilogueBwdISA_SB_SD_Li256ELb1ELb0ELi2EEENS1_19SingleTileSchedulerILb1ELb0ELb0ELi128EEEEEEEEEvNT_6ParamsE) ;  /* 0xffff481004007950 */ /* 0x000fea0003c3ffff */
        .type           $_ZN7cutlass13device_kernelIN5flash19enable_sm80_to_sm89INS1_16FlashAttnBwdSm80INS1_25CollectiveMainloopBwdSm80ILi2ELi2EN4cute5tupleIJNS5_1CILi128EEES8_NS7_ILi64EEEEEENS_10bfloat16_tEfNS_4arch4Sm80ELb0ELb1ELb1ELb1ELb1ELb0ELb0ELb0ELi2ELi4ELi4ELi4ELb0EEENS1_21CollectiveEpilogueBwdISA_SB_SD_Li256ELb1ELb0ELi2EEENS1_19SingleTileSchedulerILb1ELb0ELb0ELi128EEEEEEEEEvNT_6ParamsE$_ZN4cute3eso3ESOILb1ELb0EJNS_6LayoutINS_5tupleIJNS3_IJNS_1CILi8EEENS4_ILi1EEEEEENS4_ILi4EEEEEENS3_IJNS3_IJS6_NS4_ILi0EEEEEENS4_ILi2048EEEEEEEENS_10ViewEngineINS_8smem_ptrIPN7cutlass10bfloat16_tEEEEEEEC2ERKSE_RKSL_,@function
        .size           $_ZN7cutlass13device_kernelIN5flash19enable_sm80_to_sm89INS1_16FlashAttnBwdSm80INS1_25CollectiveMainloopBwdSm80ILi2ELi2EN4cute5tupleIJNS5_1CILi128EEES8_NS7_ILi64EEEEEENS_10bfloat16_tEfNS_4arch4Sm80ELb0ELb1ELb1ELb1ELb1ELb0ELb0ELb0ELi2ELi4ELi4ELi4ELb0EEENS1_21CollectiveEpilogueBwdISA_SB_SD_Li256ELb1ELb0ELi2EEENS1_19SingleTileSchedulerILb1ELb0ELb0ELi128EEEEEEEEEvNT_6ParamsE$_ZN4cute3eso3ESOILb1ELb0EJNS_6LayoutINS_5tupleIJNS3_IJNS_1CILi8EEENS4_ILi1EEEEEENS4_ILi4EEEEEENS3_IJNS3_IJS6_NS4_ILi0EEEEEENS4_ILi2048EEEEEEEENS_10ViewEngineINS_8smem_ptrIPN7cutlass10bfloat16_tEEEEEEEC2ERKSE_RKSL_,($_ZN7cutlass13device_kernelIN5flash19enable_sm80_to_sm89INS1_16FlashAttnBwdSm80INS1_25CollectiveMainloopBwdSm80ILi2ELi2EN4cute5tupleIJNS5_1CILi128EEES8_NS7_ILi64EEEEEENS_10bfloat16_tEfNS_4arch4Sm80ELb0ELb1ELb1ELb1ELb1ELb0ELb0ELb0ELi2ELi4ELi4ELi4ELb0EEENS1_21CollectiveEpilogueBwdISA_SB_SD_Li256ELb1ELb0ELi2EEENS1_19SingleTileSchedulerILb1ELb0ELb0ELi128EEEEEEEEEvNT_6ParamsE$_ZN4cute3eso3ESOILb1ELb0EJNS_6LayoutINS_5tupleIJNS3_IJNS_1CILi8EEENS4_ILi1EEEEEENS4_ILi4EEEEEENS3_IJNS3_IJS6_NS4_ILi0EEEEEENS4_ILi2048EEEEEEEEiEEC2ERKSE_RKi - $_ZN7cutlass13device_kernelIN5flash19enable_sm80_to_sm89INS1_16FlashAttnBwdSm80INS1_25CollectiveMainloopBwdSm80ILi2ELi2EN4cute5tupleIJNS5_1CILi128EEES8_NS7_ILi64EEEEEENS_10bfloat16_tEfNS_4arch4Sm80ELb0ELb1ELb1ELb1ELb1ELb0ELb0ELb0ELi2ELi4ELi4ELi4ELb0EEENS1_21CollectiveEpilogueBwdISA_SB_SD_Li256ELb1ELb0ELi2EEENS1_19SingleTileSchedulerILb1ELb0ELb0ELi128EEEEEEEEEvNT_6ParamsE$_ZN4cute3eso3ESOILb1ELb0EJNS_6LayoutINS_5tupleIJNS3_IJNS_1CILi8EEENS4_ILi1EEEEEENS4_ILi4EEEEEENS3_IJNS3_IJS6_NS4_ILi0EEEEEENS4_ILi2048EEEEEEEENS_10ViewEngineINS_8smem_ptrIPN7cutlass10bfloat16_tEEEEEEEC2ERKSE_RKSL_)
$_ZN7cutlass13device_kernelIN5flash19enable_sm80_to_sm89INS1_16FlashAttnBwdSm80INS1_25CollectiveMainloopBwdSm80ILi2ELi2EN4cute5tupleIJNS5_1CILi128EEES8_NS7_ILi64EEEEEENS_10bfloat16_tEfNS_4arch4Sm80ELb0ELb1ELb1ELb1ELb1ELb0ELb0ELb0ELi2ELi4ELi4ELi4ELb0EEENS1_21CollectiveEpilogueBwdISA_SB_SD_Li256ELb1ELb0ELi2EEENS1_19SingleTileSchedulerILb1ELb0ELb0ELi128EEEEEEEEEvNT_6ParamsE$_ZN4cute3eso3ESOILb1ELb0EJNS_6LayoutINS_5tupleIJNS3_IJNS_1CILi8EEENS4_ILi1EEEEEENS4_ILi4EEEEEENS3_IJNS3_IJS6_NS4_ILi0EEEEEENS4_ILi2048EEEEEEEENS_10ViewEngineINS_8smem_ptrIPN7cutlass10bfloat16_tEEEEEEEC2ERKSE_RKSL_:
[----:B------:R-:W-:Y:S02]  /*b7f0*/  IADD3 R4, R25, -c[0x0][0x20], RZ ;  /* 0x8000080019047a10 */ /* 0x000fe40007ffe0ff */
[----:B------:R-:W-:-:S03]  /*b800*/  MOV R7, 0x0 ;  /* 0x0000000000077802 */ /* 0x000fc60000000f00 */
[----:B------:R1:W-:Y:S01]  /*b810*/  STL.64 [R4], R2 ;  /* 0x0000000204007387 */ /* 0x0003e20000100a00 */
[----:B------:R-:W-:Y:S05]  /*b820*/  RET.REL.NODEC R6 `(_ZN7cutlass13device_kernelIN5flash19enable_sm80_to_sm89INS1_16FlashAttnBwdSm80INS1_25CollectiveMainloopBwdSm80ILi2ELi2EN4cute5tupleIJNS5_1CILi128EEES8_NS7_ILi64EEEEEENS_10bfloat16_tEfNS_4arch4Sm80ELb0ELb1ELb1ELb1ELb1ELb0ELb0ELb0ELi2ELi4ELi4ELi4ELb0EEENS1_21CollectiveEpilogueBwdISA_SB_SD_Li256ELb1ELb0ELi2EEENS1_19SingleTileSchedulerILb1ELb0ELb0ELi128EEEEEEEEEvNT_6ParamsE) ;  /* 0xffff47d006007950 */ /* 0x000fea0003c3ffff */
        .type           $_ZN7cutlass13device_kernelIN5flash19enable_sm80_to_sm89INS1_16FlashAttnBwdSm80INS1_25CollectiveMainloopBwdSm80ILi2ELi2EN4cute5tupleIJNS5_1CILi128EEES8_NS7_ILi64EEEEEENS_10bfloat16_tEfNS_4arch4Sm80ELb0ELb1ELb1ELb1ELb1ELb0ELb0ELb0ELi2ELi4ELi4ELi4ELb0EEENS1_21CollectiveEpilogueBwdISA_SB_SD_Li256ELb1ELb0ELi2EEENS1_19SingleTileSchedulerILb1ELb0ELb0ELi128EEEEEEEEEvNT_6ParamsE$_ZN4cute3eso3ESOILb1ELb0EJNS_6LayoutINS_5tupleIJNS3_IJNS_1CILi8EEENS4_ILi1EEEEEENS4_ILi4EEEEEENS3_IJNS3_IJS6_NS4_ILi0EEEEEENS4_ILi2048EEEEEEEEiEEC2ERKSE_RKi,@function
        .size           $_ZN7cutlass13device_kernelIN5flash19enable_sm80_to_sm89INS1_16FlashAttnBwdSm80INS1_25CollectiveMainloopBwdSm80ILi2ELi2EN4cute5tupleIJNS5_1CILi128EEES8_NS7_ILi64EEEEEENS_10bfloat16_tEfNS_4arch4Sm80ELb0ELb1ELb1ELb1ELb1ELb0ELb0ELb0ELi2ELi4ELi4ELi4ELb0EEENS1_21CollectiveEpilogueBwdISA_SB_SD_Li256ELb1ELb0ELi2EEENS1_19SingleTileSchedulerILb1ELb0ELb0ELi128EEEEEEEEEvNT_6ParamsE$_ZN4cute3eso3ESOILb1ELb0EJNS_6LayoutINS_5tupleIJNS3_IJNS_1CILi8EEENS4_ILi1EEEEEENS4_ILi4EEEEEENS3_IJNS3_IJS6_NS4_ILi0EEEEEENS4_ILi2048EEEEEEEEiEEC2ERKSE_RKi,($_ZN7cutlass13device_kernelIN5flash19enable_sm80_to_sm89INS1_16FlashAttnBwdSm80INS1_25CollectiveMainloopBwdSm80ILi2ELi2EN4cute5tupleIJNS5_1CILi128EEES8_NS7_ILi64EEEEEENS_10bfloat16_tEfNS_4arch4Sm80ELb0ELb1ELb1ELb1ELb1ELb0ELb0ELb0ELi2ELi4ELi4ELi4ELb0EEENS1_21CollectiveEpilogueBwdISA_SB_SD_Li256ELb1ELb0ELi2EEENS1_19SingleTileSchedulerILb1ELb0ELb0ELi128EEEEEEEEEvNT_6ParamsE$_ZN4cute3eso3ESOILb1ELb0EJNS_6LayoutINS_5tupleIJNS3_IJNS_1CILi8EEENS4_ILi1EEEEEENS4_ILi4EEEEEENS3_IJNS3_IJS6_NS4_ILi0EEEEEES5_EEEEENS_10ViewEngineIPN7cutlass10bfloat16_tEEEEEC2ERKSD_RKSI_ - $_ZN7cutlass13device_kernelIN5flash19enable_sm80_to_sm89INS1_16FlashAttnBwdSm80INS1_25CollectiveMainloopBwdSm80ILi2ELi2EN4cute5tupleIJNS5_1CILi128EEES8_NS7_ILi64EEEEEENS_10bfloat16_tEfNS_4arch4Sm80ELb0ELb1ELb1ELb1ELb1ELb0ELb0ELb0ELi2ELi4ELi4ELi4ELb0EEENS1_21CollectiveEpilogueBwdISA_SB_SD_Li256ELb1ELb0ELi2EEENS1_19SingleTileSchedulerILb1ELb0ELb0ELi128EEEEEEEEEvNT_6ParamsE$_ZN4cute3eso3ESOILb1ELb0EJNS_6LayoutINS_5tupleIJNS3_IJNS_1CILi8EEENS4_ILi1EEEEEENS4_ILi4EEEEEENS3_IJNS3_IJS6_NS4_ILi0EEEEEENS4_ILi2048EEEEEEEEiEEC2ERKSE_RKi)
$_ZN7cutlass13device_kernelIN5flash19enable_sm80_to_sm89INS1_16FlashAttnBwdSm80INS1_25CollectiveMainloopBwdSm80ILi2ELi2EN4cute5tupleIJNS5_1CILi128EEES8_NS7_ILi64EEEEEENS_10bfloat16_tEfNS_4arch4Sm80ELb0ELb1ELb1ELb1ELb1ELb0ELb0ELb0ELi2ELi4ELi4ELi4ELb0EEENS1_21CollectiveEpilogueBwdISA_SB_SD_Li256ELb1ELb0ELi2EEENS1_19SingleTileSchedulerILb1ELb0ELb0ELi128EEEEEEEEEvNT_6ParamsE$_ZN4cute3eso3ESOILb1ELb0EJNS_6LayoutINS_5tupleIJNS3_IJNS_1CILi8EEENS4_ILi1EEEEEENS4_ILi4EEEEEENS3_IJNS3_IJS6_NS4_ILi0EEEEEENS4_ILi2048EEEEEEEEiEEC2ERKSE_RKi:
[----:B------:R-:W-:Y:S02]  /*b830*/  IADD3 R2, R25, -c[0x0][0x20], RZ ;  /* 0x8000080019027a10 */ /* 0x000fe40007ffe0ff */
[----:B------:R-:W-:-:S03]  /*b840*/  MOV R5, 0x0 ;  /* 0x0000000000057802 */ /* 0x000fc60000000f00 */
[----:B------:R1:W-:Y:S01]  /*b850*/  STL [R2], R3 ;  /* 0x0000000302007387 */ /* 0x0003e20000100800 */
[----:B------:R-:W-:Y:S05]  /*b860*/  RET.REL.NODEC R4 `(_ZN7cutlass13device_kernelIN5flash19enable_sm80_to_sm89INS1_16FlashAttnBwdSm80INS1_25CollectiveMainloopBwdSm80ILi2ELi2EN4cute5tupleIJNS5_1CILi128EEES8_NS7_ILi64EEEEEENS_10bfloat16_tEfNS_4arch4Sm80ELb0ELb1ELb1ELb1ELb1ELb0ELb0ELb0ELi2ELi4ELi4ELi4ELb0EEENS1_21CollectiveEpilogueBwdISA_SB_SD_Li256ELb1ELb0ELi2EEENS1_19SingleTileSchedulerILb1ELb0ELb0ELi128EEEEEEEEEvNT_6ParamsE) ;  /* 0xffff479004007950 */ /* 0x000fea0003c3ffff */
        .type           $_ZN7cutlass13device_kernelIN5flash19enable_sm80_to_sm89INS1_16FlashAttnBwdSm80INS1_25CollectiveMainloopBwdSm80ILi2ELi2EN4cute5tupleIJNS5_1CILi128EEES8_NS7_ILi64EEEEEENS_10bfloat16_tEfNS_4arch4Sm80ELb0ELb1ELb1ELb1ELb1ELb0ELb0ELb0ELi2ELi4ELi4ELi4ELb0EEENS1_21CollectiveEpilogueBwdISA_SB_SD_Li256ELb1ELb0ELi2EEENS1_19SingleTileSchedulerILb1ELb0ELb0ELi128EEEEEEEEEvNT_6ParamsE$_ZN4cute3eso3ESOILb1ELb0EJNS_6LayoutINS_5tupleIJNS3_IJNS_1CILi8EEENS4_ILi1EEEEEENS4_ILi4EEEEEENS3_IJNS3_IJS6_NS4_ILi0EEEEEES5_EEEEENS_10ViewEngineIPN7cutlass10bfloat16_tEEEEEC2ERKSD_RKSI_,@function
        .size           $_ZN7cutlass13device_kernelIN5flash19enable_sm80_to_sm89INS1_16FlashAttnBwdSm80INS1_25CollectiveMainloopBwdSm80ILi2ELi2EN4cute5tupleIJNS5_1CILi128EEES8_NS7_ILi64EEEEEENS_10bfloat16_tEfNS_4arch4Sm80ELb0ELb1ELb1ELb1ELb1ELb0ELb0ELb0ELi2ELi4ELi4ELi4ELb0EEENS1_21CollectiveEpilogueBwdISA_SB_SD_Li256ELb1ELb0ELi2EEENS1_19SingleTileSchedulerILb1ELb0ELb0ELi128EEEEEEEEEvNT_6ParamsE$_ZN4cute3eso3ESOILb1ELb0EJNS_6LayoutINS_5tupleIJNS3_IJNS_1CILi8EEENS4_ILi1EEEEEENS4_ILi4EEEEEENS3_IJNS3_IJS6_NS4_ILi0EEEEEES5_EEEEENS_10ViewEngineIPN7cutlass10bfloat16_tEEEEEC2ERKSD_RKSI_,($_ZN7cutlass13device_kernelIN5flash19enable_sm80_to_sm89INS1_16FlashAttnBwdSm80INS1_25CollectiveMainloopBwdSm80ILi2ELi2EN4cute5tupleIJNS5_1CILi128EEES8_NS7_ILi64EEEEEENS_10bfloat16_tEfNS_4arch4Sm80ELb0ELb1ELb1ELb1ELb1ELb0ELb0ELb0ELi2ELi4ELi4ELi4ELb0EEENS1_21CollectiveEpilogueBwdISA_SB_SD_Li256ELb1ELb0ELi2EEENS1_19SingleTileSchedulerILb1ELb0ELb0ELi128EEEEEEEEEvNT_6ParamsE$_ZN4cute3eso3ESOILb1ELb0EJNS_6LayoutINS_5tupleIJNS3_IJNS_1CILi8EEENS4_ILi1EEEEEENS4_ILi4EEEEEENS3_IJNS3_IJS6_NS4_ILi0EEEEEES5_EEEEEiEEC2ERKSD_RKi - $_ZN7cutlass13device_kernelIN5flash19enable_sm80_to_sm89INS1_16FlashAttnBwdSm80INS1_25CollectiveMainloopBwdSm80ILi2ELi2EN4cute5tupleIJNS5_1CILi128EEES8_NS7_ILi64EEEEEENS_10bfloat16_tEfNS_4arch4Sm80ELb0ELb1ELb1ELb1ELb1ELb0ELb0ELb0ELi2ELi4ELi4ELi4ELb0EEENS1_21CollectiveEpilogueBwdISA_SB_SD_Li256ELb1ELb0ELi2EEENS1_19SingleTileSchedulerILb1ELb0ELb0ELi128EEEEEEEEEvNT_6ParamsE$_ZN4cute3eso3ESOILb1ELb0EJNS_6LayoutINS_5tupleIJNS3_IJNS_1CILi8EEENS4_ILi1EEEEEENS4_ILi4EEEEEENS3_IJNS3_IJS6_NS4_ILi0EEEEEES5_EEEEENS_10ViewEngineIPN7cutlass10bfloat16_tEEEEEC2ERKSD_RKSI_)
$_ZN7cutlass13device_kernelIN5flash19enable_sm80_to_sm89INS1_16FlashAttnBwdSm80INS1_25CollectiveMainloopBwdSm80ILi2ELi2EN4cute5tupleIJNS5_1CILi128EEES8_NS7_ILi64EEEEEENS_10bfloat16_tEfNS_4arch4Sm80ELb0ELb1ELb1ELb1ELb1ELb0ELb0ELb0ELi2ELi4ELi4ELi4ELb0EEENS1_21CollectiveEpilogueBwdISA_SB_SD_Li256ELb1ELb0ELi2EEENS1_19SingleTileSchedulerILb1ELb0ELb0ELi128EEEEEEEEEvNT_6ParamsE$_ZN4cute3eso3ESOILb1ELb0EJNS_6LayoutINS_5tupleIJNS3_IJNS_1CILi8EEENS4_ILi1EEEEEENS4_ILi4EEEEEENS3_IJNS3_IJS6_NS4_ILi0EEEEEES5_EEEEENS_10ViewEngineIPN7cutlass10bfloat16_tEEEEEC2ERKSD_RKSI_:
[----:B------:R-:W-:Y:S01]  /*b870*/  IADD3 R7, R25, -c[0x0][0x20], RZ ;  /* 0x8000080019077a10 */ /* 0x000fe20007ffe0ff */
[----:B------:R-:W-:Y:S01]  /*b880*/  IMAD.MOV.U32 R10, RZ, RZ, R6 ;  /* 0x000000ffff0a7224 */ /* 0x000fe200078e0006 */
[----:B------:R-:W-:Y:S01]  /*b890*/  MOV R11, R9 ;  /* 0x00000009000b7202 */ /* 0x000fe20000000f00 */
[----:B------:R-:W-:-:S04]  /*b8a0*/  IMAD.MOV.U32 R9, RZ, RZ, 0x0 ;  /* 0x00000000ff097424 */ /* 0x000fc800078e00ff */
[----:B------:R1:W-:Y:S01]  /*b8b0*/  STL.64 [R7], R10 ;  /* 0x0000000a07007387 */ /* 0x0003e20000100a00 */
[----:B------:R-:W-:Y:S05]  /*b8c0*/  RET.REL.NODEC R8 `(_ZN7cutlass13device_kernelIN5flash19enable_sm80_to_sm89INS1_16FlashAttnBwdSm80INS1_25CollectiveMainloopBwdSm80ILi2ELi2EN4cute5tupleIJNS5_1CILi128EEES8_NS7_ILi64EEEEEENS_10bfloat16_tEfNS_4arch4Sm80ELb0ELb1ELb1ELb1ELb1ELb0ELb0ELb0ELi2ELi4ELi4ELi4ELb0EEENS1_21CollectiveEpilogueBwdISA_SB_SD_Li256ELb1ELb0ELi2EEENS1_19SingleTileSchedulerILb1ELb0ELb0ELi128EEEEEEEEEvNT_6ParamsE) ;  /* 0xffff473008007950 */ /* 0x000fea0003c3ffff */
        .type           $_ZN7cutlass13device_kernelIN5flash19enable_sm80_to_sm89INS1_16FlashAttnBwdSm80INS1_25CollectiveMainloopBwdSm80ILi2ELi2EN4cute5tupleIJNS5_1CILi128EEES8_NS7_ILi64EEEEEENS_10bfloat16_tEfNS_4arch4Sm80ELb0ELb1ELb1ELb1ELb1ELb0ELb0ELb0ELi2ELi4ELi4ELi4ELb0EEENS1_21CollectiveEpilogueBwdISA_SB_SD_Li256ELb1ELb0ELi2EEENS1_19SingleTileSchedulerILb1ELb0ELb0ELi128EEEEEEEEEvNT_6ParamsE$_ZN4cute3eso3ESOILb1ELb0EJNS_6LayoutINS_5tupleIJNS3_IJNS_1CILi8EEENS4_ILi1EEEEEENS4_ILi4EEEEEENS3_IJNS3_IJS6_NS4_ILi0EEEEEES5_EEEEEiEEC2ERKSD_RKi,@function
        .size           $_ZN7cutlass13device_kernelIN5flash19enable_sm80_to_sm89INS1_16FlashAttnBwdSm80INS1_25CollectiveMainloopBwdSm80ILi2ELi2EN4cute5tupleIJNS5_1CILi128EEES8_NS7_ILi64EEEEEENS_10bfloat16_tEfNS_4arch4Sm80ELb0ELb1ELb1ELb1ELb1ELb0ELb0ELb0ELi2ELi4ELi4ELi4ELb0EEENS1_21CollectiveEpilogueBwdISA_SB_SD_Li256ELb1ELb0ELi2EEENS1_19SingleTileSchedulerILb1ELb0ELb0ELi128EEEEEEEEEvNT_6ParamsE$_ZN4cute3eso3ESOILb1ELb0EJNS_6LayoutINS_5tupleIJNS3_IJNS_1CILi8EEENS4_ILi1EEEEEENS4_ILi4EEEEEENS3_IJNS3_IJS6_NS4_ILi0EEEEEES5_EEEEEiEEC2ERKSD_RKi,($_ZN7cutlass13device_kernelIN5flash19enable_sm80_to_sm89INS1_16FlashAttnBwdSm80INS1_25CollectiveMainloopBwdSm80ILi2ELi2EN4cute5tupleIJNS5_1CILi128EEES8_NS7_ILi64EEEEEENS_10bfloat16_tEfNS_4arch4Sm80ELb0ELb1ELb1ELb1ELb1ELb0ELb0ELb0ELi2ELi4ELi4ELi4ELb0EEENS1_21CollectiveEpilogueBwdISA_SB_SD_Li256ELb1ELb0ELi2EEENS1_19SingleTileSchedulerILb1ELb0ELb0ELi128EEEEEEEEEvNT_6ParamsE$_ZN4cute3eso3ESOILb1ELb0EJNS_6LayoutINS_5tupleIJNS3_IJNS_1CILi8EEENS4_ILi1EEEEEENS4_ILi4EEES6_EEENS3_IJNS3_IJS6_NS4_ILi0EEEEEENS4_ILi2048EEESA_EEEEENS_10ViewEngineINS_8smem_ptrIPN7cutlass10bfloat16_tEEEEEEEC2ERKSE_RKSL_ - $_ZN7cutlass13device_kernelIN5flash19enable_sm80_to_sm89INS1_16FlashAttnBwdSm80INS1_25CollectiveMainloopBwdSm80ILi2ELi2EN4cute5tupleIJNS5_1CILi128EEES8_NS7_ILi64EEEEEENS_10bfloat16_tEfNS_4arch4Sm80ELb0ELb1ELb1ELb1ELb1ELb0ELb0ELb0ELi2ELi4ELi4ELi4ELb0EEENS1_21CollectiveEpilogueBwdISA_SB_SD_Li256ELb1ELb0ELi2EEENS1_19SingleTileSchedulerILb1ELb0ELb0ELi128EEEEEEEEEvNT_6ParamsE$_ZN4cute3eso3ESOILb1ELb0EJNS_6LayoutINS_5tupleIJNS3_IJNS_1CILi8EEENS4_ILi1EEEEEENS4_ILi4EEEEEENS3_IJNS3_IJS6_NS4_ILi0EEEEEES5_EEEEEiEEC2ERKSD_RKi)
$_ZN7cutlass13device_kernelIN5flash19enable_sm80_to_sm89INS1_16FlashAttnBwdSm80INS1_25CollectiveMainloopBwdSm80ILi2ELi2EN4cute5tupleIJNS5_1CILi128EEES8_NS7_ILi64EEEEEENS_10bfloat16_tEfNS_4arch4Sm80ELb0ELb1ELb1ELb1ELb1ELb0ELb0ELb0ELi2ELi4ELi4ELi4ELb0EEENS1_21CollectiveEpilogueBwdISA_SB_SD_Li256ELb1ELb0ELi2EEENS1_19SingleTileSchedulerILb1ELb0ELb0ELi128EEEEEEEEEvNT_6ParamsE$_ZN4cute3eso3ESOILb1ELb0EJNS_6LayoutINS_5tupleIJNS3_IJNS_1CILi8EEENS4_ILi1EEEEEENS4_ILi4EEEEEENS3_IJNS3_IJS6_NS4_ILi0EEEEEES5_EEEEEiEEC2ERKSD_RKi:
[----:B------:R-:W-:Y:S02]  /*b8d0*/  IADD3 R2, R25, -c[0x0][0x20], RZ ;  /* 0x8000080019027a10 */ /* 0x000fe40007ffe0ff */
[----:B------:R-:W-:-:S03]  /*b8e0*/  MOV R7, 0x0 ;  /* 0x0000000000077802 */ /* 0x000fc60000000f00 */
[----:B------:R1:W-:Y:S01]  /*b8f0*/  STL [R2], R3 ;  /* 0x0000000302007387 */ /* 0x0003e20000100800 */
[----:B------:R-:W-:Y:S05]  /*b900*/  RET.REL.NODEC R6 `(_ZN7cutlass13device_kernelIN5flash19enable_sm80_to_sm89INS1_16FlashAttnBwdSm80INS1_25CollectiveMainloopBwdSm80ILi2ELi2EN4cute5tupleIJNS5_1CILi128EEES8_NS7_ILi64EEEEEENS_10bfloat16_tEfNS_4arch4Sm80ELb0ELb1ELb1ELb1ELb1ELb0ELb0ELb0ELi2ELi4ELi4ELi4ELb0EEENS1_21CollectiveEpilogueBwdISA_SB_SD_Li256ELb1ELb0ELi2EEENS1_19SingleTileSchedulerILb1ELb0ELb0ELi128EEEEEEEEEvNT_6ParamsE) ;  /* 0xffff46f006007950 */ /* 0x000fea0003c3ffff */
        .type           $_ZN7cutlass13device_kernelIN5flash19enable_sm80_to_sm89INS1_16FlashAttnBwdSm80INS1_25CollectiveMainloopBwdSm80ILi2ELi2EN4cute5tupleIJNS5_1CILi128EEES8_NS7_ILi64EEEEEENS_10bfloat16_tEfNS_4arch4Sm80ELb0ELb1ELb1ELb1ELb1ELb0ELb0ELb0ELi2ELi4ELi4ELi4ELb0EEENS1_21CollectiveEpilogueBwdISA_SB_SD_Li256ELb1ELb0ELi2EEENS1_19SingleTileSchedulerILb1ELb0ELb0ELi128EEEEEEEEEvNT_6ParamsE$_ZN4cute3eso3ESOILb1ELb0EJNS_6LayoutINS_5tupleIJNS3_IJNS_1CILi8EEENS4_ILi1EEEEEENS4_ILi4EEES6_EEENS3_IJNS3_IJS6_NS4_ILi0EEEEEENS4_ILi2048EEESA_EEEEENS_10ViewEngineINS_8smem_ptrIPN7cutlass10bfloat16_tEEEEEEEC2ERKSE_RKSL_,@function
        .size           $_ZN7cutlass13device_kernelIN5flash19enable_sm80_to_sm89INS1_16FlashAttnBwdSm80INS1_25CollectiveMainloopBwdSm80ILi2ELi2EN4cute5tupleIJNS5_1CILi128EEES8_NS7_ILi64EEEEEENS_10bfloat16_tEfNS_4arch4Sm80ELb0ELb1ELb1ELb1ELb1ELb0ELb0ELb0ELi2ELi4ELi4ELi4ELb0EEENS1_21CollectiveEpilogueBwdISA_SB_SD_Li256ELb1ELb0ELi2EEENS1_19SingleTileSchedulerILb1ELb0ELb0ELi128EEEEEEEEEvNT_6ParamsE$_ZN4cute3eso3ESOILb1ELb0EJNS_6LayoutINS_5tupleIJNS3_IJNS_1CILi8EEENS4_ILi1EEEEEENS4_ILi4EEES6_EEENS3_IJNS3_IJS6_NS4_ILi0EEEEEENS4_ILi2048EEESA_EEEEENS_10ViewEngineINS_8smem_ptrIPN7cutlass10bfloat16_tEEEEEEEC2ERKSE_RKSL_,($_ZN7cutlass13device_kernelIN5flash19enable_sm80_to_sm89INS1_16FlashAttnBwdSm80INS1_25CollectiveMainloopBwdSm80ILi2ELi2EN4cute5tupleIJNS5_1CILi128EEES8_NS7_ILi64EEEEEENS_10bfloat16_tEfNS_4arch4Sm80ELb0ELb1ELb1ELb1ELb1ELb0ELb0ELb0ELi2ELi4ELi4ELi4ELb0EEENS1_21CollectiveEpilogueBwdISA_SB_SD_Li256ELb1ELb0ELi2EEENS1_19SingleTileSchedulerILb1ELb0ELb0ELi128EEEEEEEEEvNT_6ParamsE$_ZN4cute3eso3ESOILb1ELb0EJNS_6LayoutINS_5tupleIJNS3_IJNS_1CILi8EEENS4_ILi1EEEEEENS4_ILi4EEES6_EEENS3_IJNS3_IJS6_NS4_ILi0EEEEEENS4_ILi2048EEESA_EEEEEiEEC2ERKSE_RKi - $_ZN7cutlass13device_kernelIN5flash19enable_sm80_to_sm89INS1_16FlashAttnBwdSm80INS1_25CollectiveMainloopBwdSm80ILi2ELi2EN4cute5tupleIJNS5_1CILi128EEES8_NS7_ILi64EEEEEENS_10bfloat16_tEfNS_4arch4Sm80ELb0ELb1ELb1ELb1ELb1ELb0ELb0ELb0ELi2ELi4ELi4ELi4ELb0EEENS1_21CollectiveEpilogueBwdISA_SB_SD_Li256ELb1ELb0ELi2EEENS1_19SingleTileSchedulerILb1ELb0ELb0ELi128EEEEEEEEEvNT_6ParamsE$_ZN4cute3eso3ESOILb1ELb0EJNS_6LayoutINS_5tupleIJNS3_IJNS_1CILi8EEENS4_ILi1EEEEEENS4_ILi4EEES6_EEENS3_IJNS3_IJS6_NS4_ILi0EEEEEENS4_ILi2048EEESA_EEEEENS_10ViewEngineINS_8smem_ptrIPN7cutlass10bfloat16_tEEEEEEEC2ERKSE_RKSL_)
$_ZN7cutlass13device_kernelIN5flash19enable_sm80_to_sm89INS1_16FlashAttnBwdSm80INS1_25CollectiveMainloopBwdSm80ILi2ELi2EN4cute5tupleIJNS5_1CILi128EEES8_NS7_ILi64EEEEEENS_10bfloat16_tEfNS_4arch4Sm80ELb0ELb1ELb1ELb1ELb1ELb0ELb0ELb0ELi2ELi4ELi4ELi4ELb0EEENS1_21CollectiveEpilogueBwdISA_SB_SD_Li256ELb1ELb0ELi2EEENS1_19SingleTileSchedulerILb1ELb0ELb0ELi128EEEEEEEEEvNT_6ParamsE$_ZN4cute3eso3ESOILb1ELb0EJNS_6LayoutINS_5tupleIJNS3_IJNS_1CILi8EEENS4_ILi1EEEEEENS4_ILi4EEES6_EEENS3_IJNS3_IJS6_NS4_ILi0EEEEEENS4_ILi2048EEESA_EEEEENS_10ViewEngineINS_8smem_ptrIPN7cutlass10bfloat16_tEEEEEEEC2ERKSE_RKSL_:
[----:B------:R-:W-:Y:S01]  /*b910*/  IADD3 R4, R13, -c[0x0][0x20], RZ ;  /* 0x800008000d047a10 */ /* 0x000fe20007ffe0ff */
[----:B------:R-:W-:Y:S01]  /*b920*/  IMAD.MOV.U32 R8, RZ, RZ, R6 ;  /* 0x000000ffff087224 */ /* 0x000fe200078e0006 */
[----:B------:R-:W-:-:S03]  /*b930*/  MOV R9, 0x0 ;  /* 0x0000000000097802 */ /* 0x000fc60000000f00 */
[----:B------:R1:W-:Y:S01]  /*b940*/  STL.64 [R4], R2 ;  /* 0x0000000204007387 */ /* 0x0003e20000100a00 */
[----:B------:R-:W-:Y:S05]  /*b950*/  RET.REL.NODEC R8 `(_ZN7cutlass13device_kernelIN5flash19enable_sm80_to_sm89INS1_16FlashAttnBwdSm80INS1_25CollectiveMainloopBwdSm80ILi2ELi2EN4cute5tupleIJNS5_1CILi128EEES8_NS7_ILi64EEEEEENS_10bfloat16_tEfNS_4arch4Sm80ELb0ELb1ELb1ELb1ELb1ELb0ELb0ELb0ELi2ELi4ELi4ELi4ELb0EEENS1_21CollectiveEpilogueBwdISA_SB_SD_Li256ELb1ELb0ELi2EEENS1_19SingleTileSchedulerILb1ELb0ELb0ELi128EEEEEEEEEvNT_6ParamsE) ;  /* 0xffff46a008007950 */ /* 0x000fea0003c3ffff */
        .type           $_ZN7cutlass13device_kernelIN5flash19enable_sm80_to_sm89INS1_16FlashAttnBwdSm80INS1_25CollectiveMainloopBwdSm80ILi2ELi2EN4cute5tupleIJNS5_1CILi128EEES8_NS7_ILi64EEEEEENS_10bfloat16_tEfNS_4arch4Sm80ELb0ELb1ELb1ELb1ELb1ELb0ELb0ELb0ELi2ELi4ELi4ELi4ELb0EEENS1_21CollectiveEpilogueBwdISA_SB_SD_Li256ELb1ELb0ELi2EEENS1_19SingleTileSchedulerILb1ELb0ELb0ELi128EEEEEEEEEvNT_6ParamsE$_ZN4cute3eso3ESOILb1ELb0EJNS_6LayoutINS_5tupleIJNS3_IJNS_1CILi8EEENS4_ILi1EEEEEENS4_ILi4EEES6_EEENS3_IJNS3_IJS6_NS4_ILi0EEEEEENS4_ILi2048EEESA_EEEEEiEEC2ERKSE_RKi,@function
        .size           $_ZN7cutlass13device_kernelIN5flash19enable_sm80_to_sm89INS1_16FlashAttnBwdSm80INS1_25CollectiveMainloopBwdSm80ILi2ELi2EN4cute5tupleIJNS5_1CILi128EEES8_NS7_ILi64EEEEEENS_10bfloat16_tEfNS_4arch4Sm80ELb0ELb1ELb1ELb1ELb1ELb0ELb0ELb0ELi2ELi4ELi4ELi4ELb0EEENS1_21CollectiveEpilogueBwdISA_SB_SD_Li256ELb1ELb0ELi2EEENS1_19SingleTileSchedulerILb1ELb0ELb0ELi128EEEEEEEEEvNT_6ParamsE$_ZN4cute3eso3ESOILb1ELb0EJNS_6LayoutINS_5tupleIJNS3_IJNS_1CILi8EEENS4_ILi1EEEEEENS4_ILi4EEES6_EEENS3_IJNS3_IJS6_NS4_ILi0EEEEEENS4_ILi2048EEESA_EEEEEiEEC2ERKSE_RKi,($_ZN7cutlass13device_kernelIN5flash19enable_sm80_to_sm89INS1_16FlashAttnBwdSm80INS1_25CollectiveMainloopBwdSm80ILi2ELi2EN4cute5tupleIJNS5_1CILi128EEES8_NS7_ILi64EEEEEENS_10bfloat16_tEfNS_4arch4Sm80ELb0ELb1ELb1ELb1ELb1ELb0ELb0ELb0ELi2ELi4ELi4ELi4ELb0EEENS1_21CollectiveEpilogueBwdISA_SB_SD_Li256ELb1ELb0ELi2EEENS1_19SingleTileSchedulerILb1ELb0ELb0ELi128EEEEEEEEEvNT_6ParamsE$_ZN4cute3eso3ESOILb1ELb0EJNS_6LayoutINS_5tupleIJNS3_IJNS_1CILi8EEENS4_ILi1EEEEEENS4_ILi4EEES8_EEENS3_IJNS3_IJS6_NS4_ILi0EEEEEES5_NS4_ILi32EEEEEEEENS_10ViewEngineIPN7cutlass10bfloat16_tEEEEEC2ERKSE_RKSJ_ - $_ZN7cutlass13device_kernelIN5flash19enable_sm80_to_sm89INS1_16FlashAttnBwdSm80INS1_25CollectiveMainloopBwdSm80ILi2ELi2EN4cute5tupleIJNS5_1CILi128EEES8_NS7_ILi64EEEEEENS_10bfloat16_tEfNS_4arch4Sm80ELb0ELb1ELb1ELb1ELb1ELb0ELb0ELb0ELi2ELi4ELi4ELi4ELb0EEENS1_21CollectiveEpilogueBwdISA_SB_SD_Li256ELb1ELb0ELi2EEENS1_19SingleTileSchedulerILb1ELb0ELb0ELi128EEEEEEEEEvNT_6ParamsE$_ZN4cute3eso3ESOILb1ELb0EJNS_6LayoutINS_5tupleIJNS3_IJNS_1CILi8EEENS4_ILi1EEEEEENS4_ILi4EEES6_EEENS3_IJNS3_IJS6_NS4_ILi0EEEEEENS4_ILi2048EEESA_EEEEEiEEC2ERKSE_RKi)
$_ZN7cutlass13device_kernelIN5flash19enable_sm80_to_sm89INS1_16FlashAttnBwdSm80INS1_25CollectiveMainloopBwdSm80ILi2ELi2EN4cute5tupleIJNS5_1CILi128EEES8_NS7_ILi64EEEEEENS_10bfloat16_tEfNS_4arch4Sm80ELb0ELb1ELb1ELb1ELb1ELb0ELb0ELb0ELi2ELi4ELi4ELi4ELb0EEENS1_21CollectiveEpilogueBwdISA_SB_SD_Li256ELb1ELb0ELi2EEENS1_19SingleTileSchedulerILb1ELb0ELb0ELi128EEEEEEEEEvNT_6ParamsE$_ZN4cute3eso3ESOILb1ELb0EJNS_6LayoutINS_5tupleIJNS3_IJNS_1CILi8EEENS4_ILi1EEEEEENS4_ILi4EEES6_EEENS3_IJNS3_IJS6_NS4_ILi0EEEEEENS4_ILi2048EEESA_EEEEEiEEC2ERKSE_RKi:
[----:B------:R-:W-:Y:S02]  /*b960*/  IADD3 R2, R13, -c[0x0][0x20], RZ ;  /* 0x800008000d027a10 */ /* 0x000fe40007ffe0ff */
[----:B------:R-:W-:-:S03]  /*b970*/  MOV R5, 0x0 ;  /* 0x0000000000057802 */ /* 0x000fc60000000f00 */
[----:B------:R1:W-:Y:S01]  /*b980*/  STL [R2], R3 ;  /* 0x0000000302007387 */ /* 0x0003e20000100800 */
[----:B------:R-:W-:Y:S05]  /*b990*/  RET.REL.NODEC R4 `(_ZN7cutlass13device_kernelIN5flash19enable_sm80_to_sm89INS1_16FlashAttnBwdSm80INS1_25CollectiveMainloopBwdSm80ILi2ELi2EN4cute5tupleIJNS5_1CILi128EEES8_NS7_ILi64EEEEEENS_10bfloat16_tEfNS_4arch4Sm80ELb0ELb1ELb1ELb1ELb1ELb0ELb0ELb0ELi2ELi4ELi4ELi4ELb0EEENS1_21CollectiveEpilogueBwdISA_SB_SD_Li256ELb1ELb0ELi2EEENS1_19SingleTileSchedulerILb1ELb0ELb0ELi128EEEEEEEEEvNT_6ParamsE) ;  /* 0xffff466004007950 */ /* 0x000fea0003c3ffff */
        .type           $_ZN7cutlass13device_kernelIN5flash19enable_sm80_to_sm89INS1_16FlashAttnBwdSm80INS1_25CollectiveMainloopBwdSm80ILi2ELi2EN4cute5tupleIJNS5_1CILi128EEES8_NS7_ILi64EEEEEENS_10bfloat16_tEfNS_4arch4Sm80ELb0ELb1ELb1ELb1ELb1ELb0ELb0ELb0ELi2ELi4ELi4ELi4ELb0EEENS1_21CollectiveEpilogueBwdISA_SB_SD_Li256ELb1ELb0ELi2EEENS1_19SingleTileSchedulerILb1ELb0ELb0ELi128EEEEEEEEEvNT_6ParamsE$_ZN4cute3eso3ESOILb1ELb0EJNS_6LayoutINS_5tupleIJNS3_IJNS_1CILi8EEENS4_ILi1EEEEEENS4_ILi4EEES8_EEENS3_IJNS3_IJS6_NS4_ILi0EEEEEES5_NS4_ILi32EEEEEEEENS_10ViewEngineIPN7cutlass10bfloat16_tEEEEEC2ERKSE_RKSJ_,@function
        .size           $_ZN7cutlass13device_kernelIN5flash19enable_sm80_to_sm89INS1_16FlashAttnBwdSm80INS1_25CollectiveMainloopBwdSm80ILi2ELi2EN4cute5tupleIJNS5_1CILi128EEES8_NS7_ILi64EEEEEENS_10bfloat16_tEfNS_4arch4Sm80ELb0ELb1ELb1ELb1ELb1ELb0ELb0ELb0ELi2ELi4ELi4ELi4ELb0EEENS1_21CollectiveEpilogueBwdISA_SB_SD_Li256ELb1ELb0ELi2EEENS1_19SingleTileSchedulerILb1ELb0ELb0ELi128EEEEEEEEEvNT_6ParamsE$_ZN4cute3eso3ESOILb1ELb0EJNS_6LayoutINS_5tupleIJNS3_IJNS_1CILi8EEENS4_ILi1EEEEEENS4_ILi4EEES8_EEENS3_IJNS3_IJS6_NS4_ILi0EEEEEES5_NS4_ILi32EEEEEEEENS_10ViewEngineIPN7cutlass10bfloat16_tEEEEEC2ERKSE_RKSJ_,($_ZN7cutlass13device_kernelIN5flash19enable_sm80_to_sm89INS1_16FlashAttnBwdSm80INS1_25CollectiveMainloopBwdSm80ILi2ELi2EN4cute5tupleIJNS5_1CILi128EEES8_NS7_ILi64EEEEEENS_10bfloat16_tEfNS_4arch4Sm80ELb0ELb1ELb1ELb1ELb1ELb0ELb0ELb0ELi2ELi4ELi4ELi4ELb0EEENS1_21CollectiveEpilogueBwdISA_SB_SD_Li256ELb1ELb0ELi2EEENS1_19SingleTileSchedulerILb1ELb0ELb0ELi128EEEEEEEEEvNT_6ParamsE$_ZN4cute3eso3ESOILb1ELb0EJNS_6LayoutINS_5tupleIJNS_1CILi1EEENS3_IJNS4_ILi2EEES6_EEEEEENS3_IJNS4_ILi0EEENS3_IJNS4_ILi8EEENS4_ILi64EEEEEEEEEEENS_10ViewEngineINS_8smem_ptrIPfEEEEEEC2ERKSE_RKSJ_ - $_ZN7cutlass13device_kernelIN5flash19enable_sm80_to_sm89INS1_16FlashAttnBwdSm80INS1_25CollectiveMainloopBwdSm80ILi2ELi2EN4cute5tupleIJNS5_1CILi128EEES8_NS7_ILi64EEEEEENS_10bfloat16_tEfNS_4arch4Sm80ELb0ELb1ELb1ELb1ELb1ELb0ELb0ELb0ELi2ELi4ELi4ELi4ELb0EEENS1_21CollectiveEpilogueBwdISA_SB_SD_Li256ELb1ELb0ELi2EEENS1_19SingleTileSchedulerILb1ELb0ELb0ELi128EEEEEEEEEvNT_6ParamsE$_ZN4cute3eso3ESOILb1ELb0EJNS_6LayoutINS_5tupleIJNS3_IJNS_1CILi8EEENS4_ILi1EEEEEENS4_ILi4EEES8_EEENS3_IJNS3_IJS6_NS4_ILi0EEEEEES5_NS4_ILi32EEEEEEEENS_10ViewEngineIPN7cutlass10bfloat16_tEEEEEC2ERKSE_RKSJ_)
$_ZN7cutlass13device_kernelIN5flash19enable_sm80_to_sm89INS1_16FlashAttnBwdSm80INS1_25CollectiveMainloopBwdSm80ILi2ELi2EN4cute5tupleIJNS5_1CILi128EEES8_NS7_ILi64EEEEEENS_10bfloat16_tEfNS_4arch4Sm80ELb0ELb1ELb1ELb1ELb1ELb0ELb0ELb0ELi2ELi4ELi4ELi4ELb0EEENS1_21CollectiveEpilogueBwdISA_SB_SD_Li256ELb1ELb0ELi2EEENS1_19SingleTileSchedulerILb1ELb0ELb0ELi128EEEEEEEEEvNT_6ParamsE$_ZN4cute3eso3ESOILb1ELb0EJNS_6LayoutINS_5tupleIJNS3_IJNS_1CILi8EEENS4_ILi1EEEEEENS4_ILi4EEES8_EEENS3_IJNS3_IJS6_NS4_ILi0EEEEEES5_NS4_ILi32EEEEEEEENS_10ViewEngineIPN7cutlass10bfloat16_tEEEEEC2ERKSE_RKSJ_:
[----:B------:R-:W-:Y:S01]  /*b9a0*/  IADD3 R2, R25, -c[0x0][0x20], RZ ;  /* 0x8000080019027a10 */ /* 0x000fe20007ffe0ff */
[----:B------:R-:W-:Y:S01]  /*b9b0*/  IMAD.MOV.U32 R7, RZ, RZ, R3 ;  /* 0x000000ffff077224 */ /* 0x000fe200078e0003 */
[----:B------:R-:W-:-:S04]  /*b9c0*/  MOV R5, 0x0 ;  /* 0x0000000000057802 */ /* 0x000fc80000000f00 */
[----:B------:R1:W-:Y:S01]  /*b9d0*/  STL.64 [R2], R6 ;  /* 0x0000000602007387 */ /* 0x0003e20000100a00 */
[----:B------:R-:W-:Y:S05]  /*b9e0*/  RET.REL.NODEC R4 `(_ZN7cutlass13device_kernelIN5flash19enable_sm80_to_sm89INS1_16FlashAttnBwdSm80INS1_25CollectiveMainloopBwdSm80ILi2ELi2EN4cute5tupleIJNS5_1CILi128EEES8_NS7_ILi64EEEEEENS_10bfloat16_tEfNS_4arch4Sm80ELb0ELb1ELb1ELb1ELb1ELb0ELb0ELb0ELi2ELi4ELi4ELi4ELb0EEENS1_21CollectiveEpilogueBwdISA_SB_SD_Li256ELb1ELb0ELi2EEENS1_19SingleTileSchedulerILb1ELb0ELb0ELi128EEEEEEEEEvNT_6ParamsE) ;  /* 0xffff461004007950 */ /* 0x000fea0003c3ffff */
        .type           $_ZN7cutlass13device_kernelIN5flash19enable_sm80_to_sm89INS1_16FlashAttnBwdSm80INS1_25CollectiveMainloopBwdSm80ILi2ELi2EN4cute5tupleIJNS5_1CILi128EEES8_NS7_ILi64EEEEEENS_10bfloat16_tEfNS_4arch4Sm80ELb0ELb1ELb1ELb1ELb1ELb0ELb0ELb0ELi2ELi4ELi4ELi4ELb0EEENS1_21CollectiveEpilogueBwdISA_SB_SD_Li256ELb1ELb0ELi2EEENS1_19SingleTileSchedulerILb1ELb0ELb0ELi128EEEEEEEEEvNT_6ParamsE$_ZN4cute3eso3ESOILb1ELb0EJNS_6LayoutINS_5tupleIJNS_1CILi1EEENS3_IJNS4_ILi2EEES6_EEEEEENS3_IJNS4_ILi0EEENS3_IJNS4_ILi8EEENS4_ILi64EEEEEEEEEEENS_10ViewEngineINS_8smem_ptrIPfEEEEEEC2ERKSE_RKSJ_,@function
        .size           $_ZN7cutlass13device_kernelIN5flash19enable_sm80_to_sm89INS1_16FlashAttnBwdSm80INS1_25CollectiveMainloopBwdSm80ILi2ELi2EN4cute5tupleIJNS5_1CILi128EEES8_NS7_ILi64EEEEEENS_10bfloat16_tEfNS_4arch4Sm80ELb0ELb1ELb1ELb1ELb1ELb0ELb0ELb0ELi2ELi4ELi4ELi4ELb0EEENS1_21CollectiveEpilogueBwdISA_SB_SD_Li256ELb1ELb0ELi2EEENS1_19SingleTileSchedulerILb1ELb0ELb0ELi128EEEEEEEEEvNT_6ParamsE$_ZN4cute3eso3ESOILb1ELb0EJNS_6LayoutINS_5tupleIJNS_1CILi1EEENS3_IJNS4_ILi2EEES6_EEEEEENS3_IJNS4_ILi0EEENS3_IJNS4_ILi8EEENS4_ILi64EEEEEEEEEEENS_10ViewEngineINS_8smem_ptrIPfEEEEEEC2ERKSE_RKSJ_,($_ZN7cutlass13device_kernelIN5flash19enable_sm80_to_sm89INS1_16FlashAttnBwdSm80INS1_25CollectiveMainloopBwdSm80ILi2ELi2EN4cute5tupleIJNS5_1CILi128EEES8_NS7_ILi64EEEEEENS_10bfloat16_tEfNS_4arch4Sm80ELb0ELb1ELb1ELb1ELb1ELb0ELb0ELb0ELi2ELi4ELi4ELi4ELb0EEENS1_21CollectiveEpilogueBwdISA_SB_SD_Li256ELb1ELb0ELi2EEENS1_19SingleTileSchedulerILb1ELb0ELb0ELi128EEEEEEEEEvNT_6ParamsE$_ZN4cute3eso3ESOILb1ELb0EJNS_6LayoutINS_5tupleIJNS_1CILi1EEENS4_ILi4EEEEEENS3_IJNS4_ILi0EEES5_EEEEENS_10ViewEngineIPfEEEEC2ERKSA_RKSD_ - $_ZN7cutlass13device_kernelIN5flash19enable_sm80_to_sm89INS1_16FlashAttnBwdSm80INS1_25CollectiveMainloopBwdSm80ILi2ELi2EN4cute5tupleIJNS5_1CILi128EEES8_NS7_ILi64EEEEEENS_10bfloat16_tEfNS_4arch4Sm80ELb0ELb1ELb1ELb1ELb1ELb0ELb0ELb0ELi2ELi4ELi4ELi4ELb0EEENS1_21CollectiveEpilogueBwdISA_SB_SD_Li256ELb1ELb0ELi2EEENS1_19SingleTileSchedulerILb1ELb0ELb0ELi128EEEEEEEEEvNT_6ParamsE$_ZN4cute3eso3ESOILb1ELb0EJNS_6LayoutINS_5tupleIJNS_1CILi1EEENS3_IJNS4_ILi2EEES6_EEEEEENS3_IJNS4_ILi0EEENS3_IJNS4_ILi8EEENS4_ILi64EEEEEEEEEEENS_10ViewEngineINS_8smem_ptrIPfEEEEEEC2ERKSE_RKSJ_)
$_ZN7cutlass13device_kernelIN5flash19enable_sm80_to_sm89INS1_16FlashAttnBwdSm80INS1_25CollectiveMainloopBwdSm80ILi2ELi2EN4cute5tupleIJNS5_1CILi128EEES8_NS7_ILi64EEEEEENS_10bfloat16_tEfNS_4arch4Sm80ELb0ELb1ELb1ELb1ELb1ELb0ELb0ELb0ELi2ELi4ELi4ELi4ELb0EEENS1_21CollectiveEpilogueBwdISA_SB_SD_Li256ELb1ELb0ELi2EEENS1_19SingleTileSchedulerILb1ELb0ELb0ELi128EEEEEEEEEvNT_6ParamsE$_ZN4cute3eso3ESOILb1ELb0EJNS_6LayoutINS_5tupleIJNS_1CILi1EEENS3_IJNS4_ILi2EEES6_EEEEEENS3_IJNS4_ILi0EEENS3_IJNS4_ILi8EEENS4_ILi64EEEEEEEEEEENS_10ViewEngineINS_8smem_ptrIPfEEEEEEC2ERKSE_RKSJ_:
[----:B------:R-:W-:Y:S01]  /*b9f0*/  IADD3 R3, R25, -c[0x0][0x20], RZ ;  /* 0x8000080019037a10 */ /* 0x000fe20007ffe0ff */
[----:B------:R-:W-:Y:S01]  /*ba00*/  IMAD.MOV.U32 R8, RZ, RZ, R2 ;  /* 0x000000ffff087224 */ /* 0x000fe200078e0002 */
[----:B------:R-:W-:Y:S01]  /*ba10*/  MOV R10, R6 ;  /* 0x00000006000a7202 */ /* 0x000fe20000000f00 */
[----:B------:R-:W-:-:S03]  /*ba20*/  IMAD.MOV.U32 R11, RZ, RZ, 0x0 ;  /* 0x00000000ff0b7424 */ /* 0x000fc600078e00ff */
[----:B------:R1:W-:Y:S01]  /*ba30*/  STL.64 [R3], R8 ;  /* 0x0000000803007387 */ /* 0x0003e20000100a00 */
[----:B------:R-:W-:Y:S05]  /*ba40*/  RET.REL.NODEC R10 `(_ZN7cutlass13device_kernelIN5flash19enable_sm80_to_sm89INS1_16FlashAttnBwdSm80INS1_25CollectiveMainloopBwdSm80ILi2ELi2EN4cute5tupleIJNS5_1CILi128EEES8_NS7_ILi64EEEEEENS_10bfloat16_tEfNS_4arch4Sm80ELb0ELb1ELb1ELb1ELb1ELb0ELb0ELb0ELi2ELi4ELi4ELi4ELb0EEENS1_21CollectiveEpilogueBwdISA_SB_SD_Li256ELb1ELb0ELi2EEENS1_19SingleTileSchedulerILb1ELb0ELb0ELi128EEEEEEEEEvNT_6ParamsE) ;  /* 0xffff45b00a007950 */ /* 0x000fea0003c3ffff */
        .type           $_ZN7cutlass13device_kernelIN5flash19enable_sm80_to_sm89INS1_16FlashAttnBwdSm80INS1_25CollectiveMainloopBwdSm80ILi2ELi2EN4cute5tupleIJNS5_1CILi128EEES8_NS7_ILi64EEEEEENS_10bfloat16_tEfNS_4arch4Sm80ELb0ELb1ELb1ELb1ELb1ELb0ELb0ELb0ELi2ELi4ELi4ELi4ELb0EEENS1_21CollectiveEpilogueBwdISA_SB_SD_Li256ELb1ELb0ELi2EEENS1_19SingleTileSchedulerILb1ELb0ELb0ELi128EEEEEEEEEvNT_6ParamsE$_ZN4cute3eso3ESOILb1ELb0EJNS_6LayoutINS_5tupleIJNS_1CILi1EEENS4_ILi4EEEEEENS3_IJNS4_ILi0EEES5_EEEEENS_10ViewEngineIPfEEEEC2ERKSA_RKSD_,@function
        .size           $_ZN7cutlass13device_kernelIN5flash19enable_sm80_to_sm89INS1_16FlashAttnBwdSm80INS1_25CollectiveMainloopBwdSm80ILi2ELi2EN4cute5tupleIJNS5_1CILi128EEES8_NS7_ILi64EEEEEENS_10bfloat16_tEfNS_4arch4Sm80ELb0ELb1ELb1ELb1ELb1ELb0ELb0ELb0ELi2ELi4ELi4ELi4ELb0EEENS1_21CollectiveEpilogueBwdISA_SB_SD_Li256ELb1ELb0ELi2EEENS1_19SingleTileSchedulerILb1ELb0ELb0ELi128EEEEEEEEEvNT_6ParamsE$_ZN4cute3eso3ESOILb1ELb0EJNS_6LayoutINS_5tupleIJNS_1CILi1EEENS4_ILi4EEEEEENS3_IJNS4_ILi0EEES5_EEEEENS_10ViewEngineIPfEEEEC2ERKSA_RKSD_,($_ZN7cutlass13device_kernelIN5flash19enable_sm80_to_sm89INS1_16FlashAttnBwdSm80INS1_25CollectiveMainloopBwdSm80ILi2ELi2EN4cute5tupleIJNS5_1CILi128EEES8_NS7_ILi64EEEEEENS_10bfloat16_tEfNS_4arch4Sm80ELb0ELb1ELb1ELb1ELb1ELb0ELb0ELb0ELi2ELi4ELi4ELi4ELb0EEENS1_21CollectiveEpilogueBwdISA_SB_SD_Li256ELb1ELb0ELi2EEENS1_19SingleTileSchedulerILb1ELb0ELb0ELi128EEEEEEEEEvNT_6ParamsE$_ZN4cute3eso3ESOILb1ELb0EJNS_6LayoutINS_5tupleIJNS_1CILi4EEEEEENS3_IJNS4_ILi1EEEEEEEENS_10ViewEngineIPfEEEEC2ERKS9_RKSC_ - $_ZN7cutlass13device_kernelIN5flash19enable_sm80_to_sm89INS1_16FlashAttnBwdSm80INS1_25CollectiveMainloopBwdSm80ILi2ELi2EN4cute5tupleIJNS5_1CILi128EEES8_NS7_ILi64EEEEEENS_10bfloat16_tEfNS_4arch4Sm80ELb0ELb1ELb1ELb1ELb1ELb0ELb0ELb0ELi2ELi4ELi4ELi4ELb0EEENS1_21CollectiveEpilogueBwdISA_SB_SD_Li256ELb1ELb0ELi2EEENS1_19SingleTileSchedulerILb1ELb0ELb0ELi128EEEEEEEEEvNT_6ParamsE$_ZN4cute3eso3ESOILb1ELb0EJNS_6LayoutINS_5tupleIJNS_1CILi1EEENS4_ILi4EEEEEENS3_IJNS4_ILi0EEES5_EEEEENS_10ViewEngineIPfEEEEC2ERKSA_RKSD_)
$_ZN7cutlass13device_kernelIN5flash19enable_sm80_to_sm89INS1_16FlashAttnBwdSm80INS1_25CollectiveMainloopBwdSm80ILi2ELi2EN4cute5tupleIJNS5_1CILi128EEES8_NS7_ILi64EEEEEENS_10bfloat16_tEfNS_4arch4Sm80ELb0ELb1ELb1ELb1ELb1ELb0ELb0ELb0ELi2ELi4ELi4ELi4ELb0EEENS1_21CollectiveEpilogueBwdISA_SB_SD_Li256ELb1ELb0ELi2EEENS1_19SingleTileSchedulerILb1ELb0ELb0ELi128EEEEEEEEEvNT_6ParamsE$_ZN4cute3eso3ESOILb1ELb0EJNS_6LayoutINS_5tupleIJNS_1CILi1EEENS4_ILi4EEEEEENS3_IJNS4_ILi0EEES5_EEEEENS_10ViewEngineIPfEEEEC2ERKSA_RKSD_:
[----:B------:R-:W-:Y:S01]  /*ba50*/  IADD3 R4, R25, -c[0x0][0x20], RZ ;  /* 0x8000080019047a10 */ /* 0x000fe20007ffe0ff */
[----:B------:R-:W-:Y:S01]  /*ba60*/  IMAD.MOV.U32 R8, RZ, RZ, R16 ;  /* 0x000000ffff087224 */ /* 0x000fe200078e0010 */
[----:B------:R-:W-:Y:S01]  /*ba70*/  MOV R10, R6 ;  /* 0x00000006000a7202 */ /* 0x000fe20000000f00 */
[----:B------:R-:W-:Y:S01]  /*ba80*/  IMAD.MOV.U32 R9, RZ, RZ, R5 ;  /* 0x000000ffff097224 */ /* 0x000fe200078e0005 */
[----:B------:R-:W-:-:S04]  /*ba90*/  MOV R11, 0x0 ;  /* 0x00000000000b7802 */ /* 0x000fc80000000f00 */
[----:B------:R1:W-:Y:S01]  /*baa0*/  STL.64 [R4], R8 ;  /* 0x0000000804007387 */ /* 0x0003e20000100a00 */
[----:B------:R-:W-:Y:S05]  /*bab0*/  RET.REL.NODEC R10 `(_ZN7cutlass13device_kernelIN5flash19enable_sm80_to_sm89INS1_16FlashAttnBwdSm80INS1_25CollectiveMainloopBwdSm80ILi2ELi2EN4cute5tupleIJNS5_1CILi128EEES8_NS7_ILi64EEEEEENS_10bfloat16_tEfNS_4arch4Sm80ELb0ELb1ELb1ELb1ELb1ELb0ELb0ELb0ELi2ELi4ELi4ELi4ELb0EEENS1_21CollectiveEpilogueBwdISA_SB_SD_Li256ELb1ELb0ELi2EEENS1_19SingleTileSchedulerILb1ELb0ELb0ELi128EEEEEEEEEvNT_6ParamsE) ;  /* 0xffff45400a007950 */ /* 0x000fea0003c3ffff */
        .type           $_ZN7cutlass13device_kernelIN5flash19enable_sm80_to_sm89INS1_16FlashAttnBwdSm80INS1_25CollectiveMainloopBwdSm80ILi2ELi2EN4cute5tupleIJNS5_1CILi128EEES8_NS7_ILi64EEEEEENS_10bfloat16_tEfNS_4arch4Sm80ELb0ELb1ELb1ELb1ELb1ELb0ELb0ELb0ELi2ELi4ELi4ELi4ELb0EEENS1_21CollectiveEpilogueBwdISA_SB_SD_Li256ELb1ELb0ELi2EEENS1_19SingleTileSchedulerILb1ELb0ELb0ELi128EEEEEEEEEvNT_6ParamsE$_ZN4cute3eso3ESOILb1ELb0EJNS_6LayoutINS_5tupleIJNS_1CILi4EEEEEENS3_IJNS4_ILi1EEEEEEEENS_10ViewEngineIPfEEEEC2ERKS9_RKSC_,@function
        .size           $_ZN7cutlass13device_kernelIN5flash19enable_sm80_to_sm89INS1_16FlashAttnBwdSm80INS1_25CollectiveMainloopBwdSm80ILi2ELi2EN4cute5tupleIJNS5_1CILi128EEES8_NS7_ILi64EEEEEENS_10bfloat16_tEfNS_4arch4Sm80ELb0ELb1ELb1ELb1ELb1ELb0ELb0ELb0ELi2ELi4ELi4ELi4ELb0EEENS1_21CollectiveEpilogueBwdISA_SB_SD_Li256ELb1ELb0ELi2EEENS1_19SingleTileSchedulerILb1ELb0ELb0ELi128EEEEEEEEEvNT_6ParamsE$_ZN4cute3eso3ESOILb1ELb0EJNS_6LayoutINS_5tupleIJNS_1CILi4EEEEEENS3_IJNS4_ILi1EEEEEEEENS_10ViewEngineIPfEEEEC2ERKS9_RKSC_,($_ZN7cutlass13device_kernelIN5flash19enable_sm80_to_sm89INS1_16FlashAttnBwdSm80INS1_25CollectiveMainloopBwdSm80ILi2ELi2EN4cute5tupleIJNS5_1CILi128EEES8_NS7_ILi64EEEEEENS_10bfloat16_tEfNS_4arch4Sm80ELb0ELb1ELb1ELb1ELb1ELb0ELb0ELb0ELi2ELi4ELi4ELi4ELb0EEENS1_21CollectiveEpilogueBwdISA_SB_SD_Li256ELb1ELb0ELi2EEENS1_19SingleTileSchedulerILb1ELb0ELb0ELi128EEEEEEEEEvNT_6ParamsE$_ZN4cute3eso3ESOILb1ELb0EJNS_7SwizzleILi3ELi3ELi3EEENS_9MixedBitsILj0ELj432EEENS_6LayoutINS_5tupleIJNS7_IJNS_1CILi2EEES9_S9_EEES9_NS8_ILi8EEEEEENS7_IJNS7_IJNS8_ILi64EEESB_NS8_ILi512EEEEEENS8_ILi8192EEENS8_ILi1024EEEEEEEEEEC2ERKS3_RKS5_RKSJ_ - $_ZN7cutlass13device_kernelIN5flash19enable_sm80_to_sm89INS1_16FlashAttnBwdSm80INS1_25CollectiveMainloopBwdSm80ILi2ELi2EN4cute5tupleIJNS5_1CILi128EEES8_NS7_ILi64EEEEEENS_10bfloat16_tEfNS_4arch4Sm80ELb0ELb1ELb1ELb1ELb1ELb0ELb0ELb0ELi2ELi4ELi4ELi4ELb0EEENS1_21CollectiveEpilogueBwdISA_SB_SD_Li256ELb1ELb0ELi2EEENS1_19SingleTileSchedulerILb1ELb0ELb0ELi128EEEEEEEEEvNT_6ParamsE$_ZN4cute3eso3ESOILb1ELb0EJNS_6LayoutINS_5tupleIJNS_1CILi4EEEEEENS3_IJNS4_ILi1EEEEEEEENS_10ViewEngineIPfEEEEC2ERKS9_RKSC_)
$_ZN7cutlass13device_kernelIN5flash19enable_sm80_to_sm89INS1_16FlashAttnBwdSm80INS1_25CollectiveMainloopBwdSm80ILi2ELi2EN4cute5tupleIJNS5_1CILi128EEES8_NS7_ILi64EEEEEENS_10bfloat16_tEfNS_4arch4Sm80ELb0ELb1ELb1ELb1ELb1ELb0ELb0ELb0ELi2ELi4ELi4ELi4ELb0EEENS1_21CollectiveEpilogueBwdISA_SB_SD_Li256ELb1ELb0ELi2EEENS1_19SingleTileSchedulerILb1ELb0ELb0ELi128EEEEEEEEEvNT_6ParamsE$_ZN4cute3eso3ESOILb1ELb0EJNS_6LayoutINS_5tupleIJNS_1CILi4EEEEEENS3_IJNS4_ILi1EEEEEEEENS_10ViewEngineIPfEEEEC2ERKS9_RKSC_:
[----:B------:R-:W-:Y:S01]  /*bac0*/  IADD3 R2, R25, -c[0x0][0x20], RZ ;  /* 0x8000080019027a10 */ /* 0x000fe20007ffe0ff */
[----:B------:R-:W-:Y:S01]  /*bad0*/  IMAD.MOV.U32 R8, RZ, RZ, R6 ;  /* 0x000000ffff087224 */ /* 0x000fe200078e0006 */
[----:B------:R-:W-:-:S03]  /*bae0*/  MOV R9, 0x0 ;  /* 0x0000000000097802 */ /* 0x000fc60000000f00 */
[----:B------:R1:W-:Y:S01]  /*baf0*/  STL.64 [R2], R4 ;  /* 0x0000000402007387 */ /* 0x0003e20000100a00 */
[----:B------:R-:W-:Y:S05]  /*bb00*/  RET.REL.NODEC R8 `(_ZN7cutlass13device_kernelIN5flash19enable_sm80_to_sm89INS1_16FlashAttnBwdSm80INS1_25CollectiveMainloopBwdSm80ILi2ELi2EN4cute5tupleIJNS5_1CILi128EEES8_NS7_ILi64EEEEEENS_10bfloat16_tEfNS_4arch4Sm80ELb0ELb1ELb1ELb1ELb1ELb0ELb0ELb0ELi2ELi4ELi4ELi4ELb0EEENS1_21CollectiveEpilogueBwdISA_SB_SD_Li256ELb1ELb0ELi2EEENS1_19SingleTileSchedulerILb1ELb0ELb0ELi128EEEEEEEEEvNT_6ParamsE) ;  /* 0xffff44f008007950 */ /* 0x000fea0003c3ffff */
        .type           $_ZN7cutlass13device_kernelIN5flash19enable_sm80_to_sm89INS1_16FlashAttnBwdSm80INS1_25CollectiveMainloopBwdSm80ILi2ELi2EN4cute5tupleIJNS5_1CILi128EEES8_NS7_ILi64EEEEEENS_10bfloat16_tEfNS_4arch4Sm80ELb0ELb1ELb1ELb1ELb1ELb0ELb0ELb0ELi2ELi4ELi4ELi4ELb0EEENS1_21CollectiveEpilogueBwdISA_SB_SD_Li256ELb1ELb0ELi2EEENS1_19SingleTileSchedulerILb1ELb0ELb0ELi128EEEEEEEEEvNT_6ParamsE$_ZN4cute3eso3ESOILb1ELb0EJNS_7SwizzleILi3ELi3ELi3EEENS_9MixedBitsILj0ELj432EEENS_6LayoutINS_5tupleIJNS7_IJNS_1CILi2EEES9_S9_EEES9_NS8_ILi8EEEEEENS7_IJNS7_IJNS8_ILi64EEESB_NS8_ILi512EEEEEENS8_ILi8192EEENS8_ILi1024EEEEEEEEEEC2ERKS3_RKS5_RKSJ_,@function
        .size           $_ZN7cutlass13device_kernelIN5flash19enable_sm80_to_sm89INS1_16FlashAttnBwdSm80INS1_25CollectiveMainloopBwdSm80ILi2ELi2EN4cute5tupleIJNS5_1CILi128EEES8_NS7_ILi64EEEEEENS_10bfloat16_tEfNS_4arch4Sm80ELb0ELb1ELb1ELb1ELb1ELb0ELb0ELb0ELi2ELi4ELi4ELi4ELb0EEENS1_21CollectiveEpilogueBwdISA_SB_SD_Li256ELb1ELb0ELi2EEENS1_19SingleTileSchedulerILb1ELb0ELb0ELi128EEEEEEEEEvNT_6ParamsE$_ZN4cute3eso3ESOILb1ELb0EJNS_7SwizzleILi3ELi3ELi3EEENS_9MixedBitsILj0ELj432EEENS_6LayoutINS_5tupleIJNS7_IJNS_1CILi2EEES9_S9_EEES9_NS8_ILi8EEEEEENS7_IJNS7_IJNS8_ILi64EEESB_NS8_ILi512EEEEEENS8_ILi8192EEENS8_ILi1024EEEEEEEEEEC2ERKS3_RKS5_RKSJ_,($_ZN7cutlass13device_kernelIN5flash19enable_sm80_to_sm89INS1_16FlashAttnBwdSm80INS1_25CollectiveMainloopBwdSm80ILi2ELi2EN4cute5tupleIJNS5_1CILi128EEES8_NS7_ILi64EEEEEENS_10bfloat16_tEfNS_4arch4Sm80ELb0ELb1ELb1ELb1ELb1ELb0ELb0ELb0ELi2ELi4ELi4ELi4ELb0EEENS1_21CollectiveEpilogueBwdISA_SB_SD_Li256ELb1ELb0ELi2EEENS1_19SingleTileSchedulerILb1ELb0ELb0ELi128EEEEEEEEEvNT_6ParamsE$_ZN4cute5tupleIJNS0_IJNS0_IJNS0_IJNS_1CILi8EEENS1_ILi1EEEEEENS0_IJS3_S3_EEEEEENS0_IJS3_NS1_ILi2EEEEEEEEENS0_IJNS0_IJNS0_IJS3_NS1_ILi0EEEEEENS0_IJSA_SA_EEEEEENS0_IJSA_iEEEEEEEEC2ERKS9_RKSF_ - $_ZN7cutlass13device_kernelIN5flash19enable_sm80_to_sm89INS1_16FlashAttnBwdSm80INS1_25CollectiveMainloopBwdSm80ILi2ELi2EN4cute5tupleIJNS5_1CILi128EEES8_NS7_ILi64EEEEEENS_10bfloat16_tEfNS_4arch4Sm80ELb0ELb1ELb1ELb1ELb1ELb0ELb0ELb0ELi2ELi4ELi4ELi4ELb0EEENS1_21CollectiveEpilogueBwdISA_SB_SD_Li256ELb1ELb0ELi2EEENS1_19SingleTileSchedulerILb1ELb0ELb0ELi128EEEEEEEEEvNT_6ParamsE$_ZN4cute3eso3ESOILb1ELb0EJNS_7SwizzleILi3ELi3ELi3EEENS_9MixedBitsILj0ELj432EEENS_6LayoutINS_5tupleIJNS7_IJNS_1CILi2EEES9_S9_EEES9_NS8_ILi8EEEEEENS7_IJNS7_IJNS8_ILi64EEESB_NS8_ILi512EEEEEENS8_ILi8192EEENS8_ILi1024EEEEEEEEEEC2ERKS3_RKS5_RKSJ_)
$_ZN7cutlass13device_kernelIN5flash19enable_sm80_to_sm89INS1_16FlashAttnBwdSm80INS1_25CollectiveMainloopBwdSm80ILi2ELi2EN4cute5tupleIJNS5_1CILi128EEES8_NS7_ILi64EEEEEENS_10bfloat16_tEfNS_4arch4Sm80ELb0ELb1ELb1ELb1ELb1ELb0ELb0ELb0ELi2ELi4ELi4ELi4ELb0EEENS1_21CollectiveEpilogueBwdISA_SB_SD_Li256ELb1ELb0ELi2EEENS1_19SingleTileSchedulerILb1ELb0ELb0ELi128EEEEEEEEEvNT_6ParamsE$_ZN4cute3eso3ESOILb1ELb0EJNS_7SwizzleILi3ELi3ELi3EEENS_9MixedBitsILj0ELj432EEENS_6LayoutINS_5tupleIJNS7_IJNS_1CILi2EEES9_S9_EEES9_NS8_ILi8EEEEEENS7_IJNS7_IJNS8_ILi64EEESB_NS8_ILi512EEEEEENS8_ILi8192EEENS8_ILi1024EEEEEEEEEEC2ERKS3_RKS5_RKSJ_:
[----:B------:R-:W-:Y:S02]  /*bb10*/  IADD3 R2, R25, -c[0x0][0x20], RZ ;  /* 0x8000080019027a10 */ /* 0x000fe40007ffe0ff */
[----:B------:R-:W-:-:S03]  /*bb20*/  MOV R7, 0x0 ;  /* 0x0000000000077802 */ /* 0x000fc60000000f00 */
[----:B------:R1:W-:Y:S01]  /*bb30*/  STL [R2], R3 ;  /* 0x0000000302007387 */ /* 0x0003e20000100800 */
[----:B------:R-:W-:Y:S05]  /*bb40*/  RET.REL.NODEC R6 `(_ZN7cutlass13device_kernelIN5flash19enable_sm80_to_sm89INS1_16FlashAttnBwdSm80INS1_25CollectiveMainloopBwdSm80ILi2ELi2EN4cute5tupleIJNS5_1CILi128EEES8_NS7_ILi64EEEEEENS_10bfloat16_tEfNS_4arch4Sm80ELb0ELb1ELb1ELb1ELb1ELb0ELb0ELb0ELi2ELi4ELi4ELi4ELb0EEENS1_21CollectiveEpilogueBwdISA_SB_SD_Li256ELb1ELb0ELi2EEENS1_19SingleTileSchedulerILb1ELb0ELb0ELi128EEEEEEEEEvNT_6ParamsE) ;  /* 0xffff44b006007950 */ /* 0x000fea0003c3ffff */
        .type           $_ZN7cutlass13device_kernelIN5flash19enable_sm80_to_sm89INS1_16FlashAttnBwdSm80INS1_25CollectiveMainloopBwdSm80ILi2ELi2EN4cute5tupleIJNS5_1CILi128EEES8_NS7_ILi64EEEEEENS_10bfloat16_tEfNS_4arch4Sm80ELb0ELb1ELb1ELb1ELb1ELb0ELb0ELb0ELi2ELi4ELi4ELi4ELb0EEENS1_21CollectiveEpilogueBwdISA_SB_SD_Li256ELb1ELb0ELi2EEENS1_19SingleTileSchedulerILb1ELb0ELb0ELi128EEEEEEEEEvNT_6ParamsE$_ZN4cute5tupleIJNS0_IJNS0_IJNS0_IJNS_1CILi8EEENS1_ILi1EEEEEENS0_IJS3_S3_EEEEEENS0_IJS3_NS1_ILi2EEEEEEEEENS0_IJNS0_IJNS0_IJS3_NS1_ILi0EEEEEENS0_IJSA_SA_EEEEEENS0_IJSA_iEEEEEEEEC2ERKS9_RKSF_,@function
        .size           $_ZN7cutlass13device_kernelIN5flash19enable_sm80_to_sm89INS1_16FlashAttnBwdSm80INS1_25CollectiveMainloopBwdSm80ILi2ELi2EN4cute5tupleIJNS5_1CILi128EEES8_NS7_ILi64EEEEEENS_10bfloat16_tEfNS_4arch4Sm80ELb0ELb1ELb1ELb1ELb1ELb0ELb0ELb0ELi2ELi4ELi4ELi4ELb0EEENS1_21CollectiveEpilogueBwdISA_SB_SD_Li256ELb1ELb0ELi2EEENS1_19SingleTileSchedulerILb1ELb0ELb0ELi128EEEEEEEEEvNT_6ParamsE$_ZN4cute5tupleIJNS0_IJNS0_IJNS0_IJNS_1CILi8EEENS1_ILi1EEEEEENS0_IJS3_S3_EEEEEENS0_IJS3_NS1_ILi2EEEEEEEEENS0_IJNS0_IJNS0_IJS3_NS1_ILi0EEEEEENS0_IJSA_SA_EEEEEENS0_IJSA_iEEEEEEEEC2ERKS9_RKSF_,($_ZN7cutlass13device_kernelIN5flash19enable_sm80_to_sm89INS1_16FlashAttnBwdSm80INS1_25CollectiveMainloopBwdSm80ILi2ELi2EN4cute5tupleIJNS5_1CILi128EEES8_NS7_ILi64EEEEEENS_10bfloat16_tEfNS_4arch4Sm80ELb0ELb1ELb1ELb1ELb1ELb0ELb0ELb0ELi2ELi4ELi4ELi4ELb0EEENS1_21CollectiveEpilogueBwdISA_SB_SD_Li256ELb1ELb0ELi2EEENS1_19SingleTileSchedulerILb1ELb0ELb0ELi128EEEEEEEEEvNT_6ParamsE$_ZN4cute5tupleIJNS0_IJNS0_IJNS0_IJNS_1CILi8EEENS1_ILi1EEEEEES3_EEENS0_IJNS0_IJS3_S3_EEENS1_ILi2EEEEEEEEENS0_IJNS0_IJNS0_IJS3_NS1_ILi0EEEEEESA_EEENS0_IJNS0_IJSA_SA_EEEiEEEEEEEEC2ERKS9_RKSF_ - $_ZN7cutlass13device_kernelIN5flash19enable_sm80_to_sm89INS1_16FlashAttnBwdSm80INS1_25CollectiveMainloopBwdSm80ILi2ELi2EN4cute5tupleIJNS5_1CILi128EEES8_NS7_ILi64EEEEEENS_10bfloat16_tEfNS_4arch4Sm80ELb0ELb1ELb1ELb1ELb1ELb0ELb0ELb0ELi2ELi4ELi4ELi4ELb0EEENS1_21CollectiveEpilogueBwdISA_SB_SD_Li256ELb1ELb0ELi2EEENS1_19SingleTileSchedulerILb1ELb0ELb0ELi128EEEEEEEEEvNT_6ParamsE$_ZN4cute5tupleIJNS0_IJNS0_IJNS0_IJNS_1CILi8EEENS1_ILi1EEEEEENS0_IJS3_S3_EEEEEENS0_IJS3_NS1_ILi2EEEEEEEEENS0_IJNS0_IJNS0_IJS3_NS1_ILi0EEEEEENS0_IJSA_SA_EEEEEENS0_IJSA_iEEEEEEEEC2ERKS9_RKSF_)
$_ZN7cutlass13device_kernelIN5flash19enable_sm80_to_sm89INS1_16FlashAttnBwdSm80INS1_25CollectiveMainloopBwdSm80ILi2ELi2EN4cute5tupleIJNS5_1CILi128EEES8_NS7_ILi64EEEEEENS_10bfloat16_tEfNS_4arch4Sm80ELb0ELb1ELb1ELb1ELb1ELb0ELb0ELb0ELi2ELi4ELi4ELi4ELb0EEENS1_21CollectiveEpilogueBwdISA_SB_SD_Li256ELb1ELb0ELi2EEENS1_19SingleTileSchedulerILb1ELb0ELb0ELi128EEEEEEEEEvNT_6ParamsE$_ZN4cute5tupleIJNS0_IJNS0_IJNS0_IJNS_1CILi8EEENS1_ILi1EEEEEENS0_IJS3_S3_EEEEEENS0_IJS3_NS1_ILi2EEEEEEEEENS0_IJNS0_IJNS0_IJS3_NS1_ILi0EEEEEENS0_IJSA_SA_EEEEEENS0_IJSA_iEEEEEEEEC2ERKS9_RKSF_:
[----:B------:R-:W-:Y:S02]  /*bb50*/  MOV R6, 0xbb70 ;  /* 0x0000bb7000067802 */ /* 0x000fe40000000f00 */
[----:B------:R-:W-:Y:S05]  /*bb60*/  CALL.REL.NOINC `($_ZN7cutlass13device_kernelIN5flash19enable_sm80_to_sm89INS1_16FlashAttnBwdSm80INS1_25CollectiveMainloopBwdSm80ILi2ELi2EN4cute5tupleIJNS5_1CILi128EEES8_NS7_ILi64EEEEEENS_10bfloat16_tEfNS_4arch4Sm80ELb0ELb1ELb1ELb1ELb1ELb0ELb0ELb0ELi2ELi4ELi4ELi4ELb0EEENS1_21CollectiveEpilogueBwdISA_SB_SD_Li256ELb1ELb0ELi2EEENS1_19SingleTileSchedulerILb1ELb0ELb0ELi128EEEEEEEEEvNT_6ParamsE$_ZN4cute3eso3ESOILb1ELb0EJNS_5tupleIJNS2_IJNS2_IJNS_1CILi8EEENS3_ILi1EEEEEENS2_IJS5_S5_EEEEEENS2_IJS5_NS3_ILi2EEEEEEEEENS2_IJNS2_IJNS2_IJS5_NS3_ILi0EEEEEENS2_IJSC_SC_EEEEEENS2_IJSC_iEEEEEEEEC2ERKSB_RKSH_) ;  /* 0xffffdaa000007944 */ /* 0x000fea0003c3ffff */
[----:B------:R-:W-:-:S04]  /*bb70*/  MOV R5, 0x0 ;  /* 0x0000000000057802 */ /* 0x000fc80000000f00 */
[----:B------:R-:W-:Y:S05]  /*bb80*/  RET.REL.NODEC R4 `(_ZN7cutlass13device_kernelIN5flash19enable_sm80_to_sm89INS1_16FlashAttnBwdSm80INS1_25CollectiveMainloopBwdSm80ILi2ELi2EN4cute5tupleIJNS5_1CILi128EEES8_NS7_ILi64EEEEEENS_10bfloat16_tEfNS_4arch4Sm80ELb0ELb1ELb1ELb1ELb1ELb0ELb0ELb0ELi2ELi4ELi4ELi4ELb0EEENS1_21CollectiveEpilogueBwdISA_SB_SD_Li256ELb1ELb0ELi2EEENS1_19SingleTileSchedulerILb1ELb0ELb0ELi128EEEEEEEEEvNT_6ParamsE) ;  /* 0xffff447004007950 */ /* 0x000fea0003c3ffff */
        .type           $_ZN7cutlass13device_kernelIN5flash19enable_sm80_to_sm89INS1_16FlashAttnBwdSm80INS1_25CollectiveMainloopBwdSm80ILi2ELi2EN4cute5tupleIJNS5_1CILi128EEES8_NS7_ILi64EEEEEENS_10bfloat16_tEfNS_4arch4Sm80ELb0ELb1ELb1ELb1ELb1ELb0ELb0ELb0ELi2ELi4ELi4ELi4ELb0EEENS1_21CollectiveEpilogueBwdISA_SB_SD_Li256ELb1ELb0ELi2EEENS1_19SingleTileSchedulerILb1ELb0ELb0ELi128EEEEEEEEEvNT_6ParamsE$_ZN4cute5tupleIJNS0_IJNS0_IJNS0_IJNS_1CILi8EEENS1_ILi1EEEEEES3_EEENS0_IJNS0_IJS3_S3_EEENS1_ILi2EEEEEEEEENS0_IJNS0_IJNS0_IJS3_NS1_ILi0EEEEEESA_EEENS0_IJNS0_IJSA_SA_EEEiEEEEEEEEC2ERKS9_RKSF_,@function
        .size           $_ZN7cutlass13device_kernelIN5flash19enable_sm80_to_sm89INS1_16FlashAttnBwdSm80INS1_25CollectiveMainloopBwdSm80ILi2ELi2EN4cute5tupleIJNS5_1CILi128EEES8_NS7_ILi64EEEEEENS_10bfloat16_tEfNS_4arch4Sm80ELb0ELb1ELb1ELb1ELb1ELb0ELb0ELb0ELi2ELi4ELi4ELi4ELb0EEENS1_21CollectiveEpilogueBwdISA_SB_SD_Li256ELb1ELb0ELi2EEENS1_19SingleTileSchedulerILb1ELb0ELb0ELi128EEEEEEEEEvNT_6ParamsE$_ZN4cute5tupleIJNS0_IJNS0_IJNS0_IJNS_1CILi8EEENS1_ILi1EEEEEES3_EEENS0_IJNS0_IJS3_S3_EEENS1_ILi2EEEEEEEEENS0_IJNS0_IJNS0_IJS3_NS1_ILi0EEEEEESA_EEENS0_IJNS0_IJSA_SA_EEEiEEEEEEEEC2ERKS9_RKSF_,($_ZN7cutlass13device_kernelIN5flash19enable_sm80_to_sm89INS1_16FlashAttnBwdSm80INS1_25CollectiveMainloopBwdSm80ILi2ELi2EN4cute5tupleIJNS5_1CILi128EEES8_NS7_ILi64EEEEEENS_10bfloat16_tEfNS_4arch4Sm80ELb0ELb1ELb1ELb1ELb1ELb0ELb0ELb0ELi2ELi4ELi4ELi4ELb0EEENS1_21CollectiveEpilogueBwdISA_SB_SD_Li256ELb1ELb0ELi2EEENS1_19SingleTileSchedulerILb1ELb0ELb0ELi128EEEEEEEEEvNT_6ParamsE$_ZN4cute5tupleIJNS0_IJNS0_IJNS_1CILi1EEENS0_IJS2_NS1_ILi2EEES3_EEEEEES3_NS0_IJS3_S3_EEEEEENS0_IJNS0_IJNS1_ILi0EEENS0_IJS2_NS1_ILi256EEEiEEEEEENS1_ILi2048EEENS0_IJiNS1_ILi4096EEEEEEEEEEEC2ERKS7_RKSF_ - $_ZN7cutlass13device_kernelIN5flash19enable_sm80_to_sm89INS1_16FlashAttnBwdSm80INS1_25CollectiveMainloopBwdSm80ILi2ELi2EN4cute5tupleIJNS5_1CILi128EEES8_NS7_ILi64EEEEEENS_10bfloat16_tEfNS_4arch4Sm80ELb0ELb1ELb1ELb1ELb1ELb0ELb0ELb0ELi2ELi4ELi4ELi4ELb0EEENS1_21CollectiveEpilogueBwdISA_SB_SD_Li256ELb1ELb0ELi2EEENS1_19SingleTileSchedulerILb1ELb0ELb0ELi128EEEEEEEEEvNT_6ParamsE$_ZN4cute5tupleIJNS0_IJNS0_IJNS0_IJNS_1CILi8EEENS1_ILi1EEEEEES3_EEENS0_IJNS0_IJS3_S3_EEENS1_ILi2EEEEEEEEENS0_IJNS0_IJNS0_IJS3_NS1_ILi0EEEEEESA_EEENS0_IJNS0_IJSA_SA_EEEiEEEEEEEEC2ERKS9_RKSF_)
$_ZN7cutlass13device_kernelIN5flash19enable_sm80_to_sm89INS1_16FlashAttnBwdSm80INS1_25CollectiveMainloopBwdSm80ILi2ELi2EN4cute5tupleIJNS5_1CILi128EEES8_NS7_ILi64EEEEEENS_10bfloat16_tEfNS_4arch4Sm80ELb0ELb1ELb1ELb1ELb1ELb0ELb0ELb0ELi2ELi4ELi4ELi4ELb0EEENS1_21CollectiveEpilogueBwdISA_SB_SD_Li256ELb1ELb0ELi2EEENS1_19SingleTileSchedulerILb1ELb0ELb0ELi128EEEEEEEEEvNT_6ParamsE$_ZN4cute5tupleIJNS0_IJNS0_IJNS0_IJNS_1CILi8EEENS1_ILi1EEEEEES3_EEENS0_IJNS0_IJS3_S3_EEENS1_ILi2EEEEEEEEENS0_IJNS0_IJNS0_IJS3_NS1_ILi0EEEEEESA_EEENS0_IJNS0_IJSA_SA_EEEiEEEEEEEEC2ERKS9_RKSF_:
[----:B------:R-:W-:Y:S02]  /*bb90*/  MOV R6, 0xbbb0 ;  /* 0x0000bbb000067802 */ /* 0x000fe40000000f00 */
[----:B------:R-:W-:Y:S05]  /*bba0*/  CALL.REL.NOINC `($_ZN7cutlass13device_kernelIN5flash19enable_sm80_to_sm89INS1_16FlashAttnBwdSm80INS1_25CollectiveMainloopBwdSm80ILi2ELi2EN4cute5tupleIJNS5_1CILi128EEES8_NS7_ILi64EEEEEENS_10bfloat16_tEfNS_4arch4Sm80ELb0ELb1ELb1ELb1ELb1ELb0ELb0ELb0ELi2ELi4ELi4ELi4ELb0EEENS1_21CollectiveEpilogueBwdISA_SB_SD_Li256ELb1ELb0ELi2EEENS1_19SingleTileSchedulerILb1ELb0ELb0ELi128EEEEEEEEEvNT_6ParamsE$_ZN4cute3eso3ESOILb1ELb0EJNS_5tupleIJNS2_IJNS2_IJNS_1CILi8EEENS3_ILi1EEEEEES5_EEENS2_IJNS2_IJS5_S5_EEENS3_ILi2EEEEEEEEENS2_IJNS2_IJNS2_IJS5_NS3_ILi0EEEEEESC_EEENS2_IJNS2_IJSC_SC_EEEiEEEEEEEEC2ERKSB_RKSH_) ;  /* 0xffffdaa000007944 */ /* 0x000fea0003c3ffff */
[----:B------:R-:W-:-:S04]  /*bbb0*/  MOV R5, 0x0 ;  /* 0x0000000000057802 */ /* 0x000fc80000000f00 */
[----:B------:R-:W-:Y:S05]  /*bbc0*/  RET.REL.NODEC R4 `(_ZN7cutlass13device_kernelIN5flash19enable_sm80_to_sm89INS1_16FlashAttnBwdSm80INS1_25CollectiveMainloopBwdSm80ILi2ELi2EN4cute5tupleIJNS5_1CILi128EEES8_NS7_ILi64EEEEEENS_10bfloat16_tEfNS_4arch4Sm80ELb0ELb1ELb1ELb1ELb1ELb0ELb0ELb0ELi2ELi4ELi4ELi4ELb0EEENS1_21CollectiveEpilogueBwdISA_SB_SD_Li256ELb1ELb0ELi2EEENS1_19SingleTileSchedulerILb1ELb0ELb0ELi128EEEEEEEEEvNT_6ParamsE) ;  /* 0xffff443004007950 */ /* 0x000fea0003c3ffff */
        .type           $_ZN7cutlass13device_kernelIN5flash19enable_sm80_to_sm89INS1_16FlashAttnBwdSm80INS1_25CollectiveMainloopBwdSm80ILi2ELi2EN4cute5tupleIJNS5_1CILi128EEES8_NS7_ILi64EEEEEENS_10bfloat16_tEfNS_4arch4Sm80ELb0ELb1ELb1ELb1ELb1ELb0ELb0ELb0ELi2ELi4ELi4ELi4ELb0EEENS1_21CollectiveEpilogueBwdISA_SB_SD_Li256ELb1ELb0ELi2EEENS1_19SingleTileSchedulerILb1ELb0ELb0ELi128EEEEEEEEEvNT_6ParamsE$_ZN4cute5tupleIJNS0_IJNS0_IJNS_1CILi1EEENS0_IJS2_NS1_ILi2EEES3_EEEEEES3_NS0_IJS3_S3_EEEEEENS0_IJNS0_IJNS1_ILi0EEENS0_IJS2_NS1_ILi256EEEiEEEEEENS1_ILi2048EEENS0_IJiNS1_ILi4096EEEEEEEEEEEC2ERKS7_RKSF_,@function
        .size           $_ZN7cutlass13device_kernelIN5flash19enable_sm80_to_sm89INS1_16FlashAttnBwdSm80INS1_25CollectiveMainloopBwdSm80ILi2ELi2EN4cute5tupleIJNS5_1CILi128EEES8_NS7_ILi64EEEEEENS_10bfloat16_tEfNS_4arch4Sm80ELb0ELb1ELb1ELb1ELb1ELb0ELb0ELb0ELi2ELi4ELi4ELi4ELb0EEENS1_21CollectiveEpilogueBwdISA_SB_SD_Li256ELb1ELb0ELi2EEENS1_19SingleTileSchedulerILb1ELb0ELb0ELi128EEEEEEEEEvNT_6ParamsE$_ZN4cute5tupleIJNS0_IJNS0_IJNS_1CILi1EEENS0_IJS2_NS1_ILi2EEES3_EEEEEES3_NS0_IJS3_S3_EEEEEENS0_IJNS0_IJNS1_ILi0EEENS0_IJS2_NS1_ILi256EEEiEEEEEENS1_ILi2048EEENS0_IJiNS1_ILi4096EEEEEEEEEEEC2ERKS7_RKSF_,($_ZN7cutlass13device_kernelIN5flash19enable_sm80_to_sm89INS1_16FlashAttnBwdSm80INS1_25CollectiveMainloopBwdSm80ILi2ELi2EN4cute5tupleIJNS5_1CILi128EEES8_NS7_ILi64EEEEEENS_10bfloat16_tEfNS_4arch4Sm80ELb0ELb1ELb1ELb1ELb1ELb0ELb0ELb0ELi2ELi4ELi4ELi4ELb0EEENS1_21CollectiveEpilogueBwdISA_SB_SD_Li256ELb1ELb0ELi2EEENS1_19SingleTileSchedulerILb1ELb0ELb0ELi128EEEEEEEEEvNT_6ParamsE$_ZN4cute5tupleIJNS0_IJNS0_IJNS_1CILi2EEES2_EEENS1_ILi8EEES3_EEENS0_IJNS0_IJNS1_ILi1EEEiEEENS1_ILi1024EEENS0_IJiiEEEEEEEEC2ERKS5_RKSA_ - $_ZN7cutlass13device_kernelIN5flash19enable_sm80_to_sm89INS1_16FlashAttnBwdSm80INS1_25CollectiveMainloopBwdSm80ILi2ELi2EN4cute5tupleIJNS5_1CILi128EEES8_NS7_ILi64EEEEEENS_10bfloat16_tEfNS_4arch4Sm80ELb0ELb1ELb1ELb1ELb1ELb0ELb0ELb0ELi2ELi4ELi4ELi4ELb0EEENS1_21CollectiveEpilogueBwdISA_SB_SD_Li256ELb1ELb0ELi2EEENS1_19SingleTileSchedulerILb1ELb0ELb0ELi128EEEEEEEEEvNT_6ParamsE$_ZN4cute5tupleIJNS0_IJNS0_IJNS_1CILi1EEENS0_IJS2_NS1_ILi2EEES3_EEEEEES3_NS0_IJS3_S3_EEEEEENS0_IJNS0_IJNS1_ILi0EEENS0_IJS2_NS1_ILi256EEEiEEEEEENS1_ILi2048EEENS0_IJiNS1_ILi4096EEEEEEEEEEEC2ERKS7_RKSF_)
$_ZN7cutlass13device_kernelIN5flash19enable_sm80_to_sm89INS1_16FlashAttnBwdSm80INS1_25CollectiveMainloopBwdSm80ILi2ELi2EN4cute5tupleIJNS5_1CILi128EEES8_NS7_ILi64EEEEEENS_10bfloat16_tEfNS_4arch4Sm80ELb0ELb1ELb1ELb1ELb1ELb0ELb0ELb0ELi2ELi4ELi4ELi4ELb0EEENS1_21CollectiveEpilogueBwdISA_SB_SD_Li256ELb1ELb0ELi2EEENS1_19SingleTileSchedulerILb1ELb0ELb0ELi128EEEEEEEEEvNT_6ParamsE$_ZN4cute5tupleIJNS0_IJNS0_IJNS_1CILi1EEENS0_IJS2_NS1_ILi2EEES3_EEEEEES3_NS0_IJS3_S3_EEEEEENS0_IJNS0_IJNS1_ILi0EEENS0_IJS2_NS1_ILi256EEEiEEEEEENS1_ILi2048EEENS0_IJiNS1_ILi4096EEEEEEEEEEEC2ERKS7_RKSF_:
[----:B------:R-:W-:Y:S02]  /*bbd0*/  MOV R6, 0xbbf0 ;  /* 0x0000bbf000067802 */ /* 0x000fe40000000f00 */
[----:B------:R-:W-:Y:S05]  /*bbe0*/  CALL.REL.NOINC `($_ZN7cutlass13device_kernelIN5flash19enable_sm80_to_sm89INS1_16FlashAttnBwdSm80INS1_25CollectiveMainloopBwdSm80ILi2ELi2EN4cute5tupleIJNS5_1CILi128EEES8_NS7_ILi64EEEEEENS_10bfloat16_tEfNS_4arch4Sm80ELb0ELb1ELb1ELb1ELb1ELb0ELb0ELb0ELi2ELi4ELi4ELi4ELb0EEENS1_21CollectiveEpilogueBwdISA_SB_SD_Li256ELb1ELb0ELi2EEENS1_19SingleTileSchedulerILb1ELb0ELb0ELi128EEEEEEEEEvNT_6ParamsE$_ZN4cute3eso3ESOILb1ELb0EJNS_5tupleIJNS2_IJNS_1CILi1EEENS2_IJS4_NS3_ILi2EEES5_EEEEEES5_NS2_IJS5_S5_EEEEEENS2_IJNS2_IJNS3_ILi0EEENS2_IJS4_NS3_ILi256EEEiEEEEEENS3_ILi2048EEENS2_IJiNS3_ILi4096EEEEEEEEEEEC2ERKS9_RKSH_) ;  /* 0xffffdaa000007944 */ /* 0x000fea0003c3ffff */
[----:B-1----:R-:W-:-:S04]  /*bbf0*/  MOV R5, 0x0 ;  /* 0x0000000000057802 */ /* 0x002fc80000000f00 */
[----:B------:R-:W-:Y:S05]  /*bc00*/  RET.REL.NODEC R4 `(_ZN7cutlass13device_kernelIN5flash19enable_sm80_to_sm89INS1_16FlashAttnBwdSm80INS1_25CollectiveMainloopBwdSm80ILi2ELi2EN4cute5tupleIJNS5_1CILi128EEES8_NS7_ILi64EEEEEENS_10bfloat16_tEfNS_4arch4Sm80ELb0ELb1ELb1ELb1ELb1ELb0ELb0ELb0ELi2ELi4ELi4ELi4ELb0EEENS1_21CollectiveEpilogueBwdISA_SB_SD_Li256ELb1ELb0ELi2EEENS1_19SingleTileSchedulerILb1ELb0ELb0ELi128EEEEEEEEEvNT_6ParamsE) ;  /* 0xffff43f004007950 */ /* 0x000fea0003c3ffff */
        .type           $_ZN7cutlass13device_kernelIN5flash19enable_sm80_to_sm89INS1_16FlashAttnBwdSm80INS1_25CollectiveMainloopBwdSm80ILi2ELi2EN4cute5tupleIJNS5_1CILi128EEES8_NS7_ILi64EEEEEENS_10bfloat16_tEfNS_4arch4Sm80ELb0ELb1ELb1ELb1ELb1ELb0ELb0ELb0ELi2ELi4ELi4ELi4ELb0EEENS1_21CollectiveEpilogueBwdISA_SB_SD_Li256ELb1ELb0ELi2EEENS1_19SingleTileSchedulerILb1ELb0ELb0ELi128EEEEEEEEEvNT_6ParamsE$_ZN4cute5tupleIJNS0_IJNS0_IJNS_1CILi2EEES2_EEENS1_ILi8EEES3_EEENS0_IJNS0_IJNS1_ILi1EEEiEEENS1_ILi1024EEENS0_IJiiEEEEEEEEC2ERKS5_RKSA_,@function
        .size           $_ZN7cutlass13device_kernelIN5flash19enable_sm80_to_sm89INS1_16FlashAttnBwdSm80INS1_25CollectiveMainloopBwdSm80ILi2ELi2EN4cute5tupleIJNS5_1CILi128EEES8_NS7_ILi64EEEEEENS_10bfloat16_tEfNS_4arch4Sm80ELb0ELb1ELb1ELb1ELb1ELb0ELb0ELb0ELi2ELi4ELi4ELi4ELb0EEENS1_21CollectiveEpilogueBwdISA_SB_SD_Li256ELb1ELb0ELi2EEENS1_19SingleTileSchedulerILb1ELb0ELb0ELi128EEEEEEEEEvNT_6ParamsE$_ZN4cute5tupleIJNS0_IJNS0_IJNS_1CILi2EEES2_EEENS1_ILi8EEES3_EEENS0_IJNS0_IJNS1_ILi1EEEiEEENS1_ILi1024EEENS0_IJiiEEEEEEEEC2ERKS5_RKSA_,($_ZN7cutlass13device_kernelIN5flash19enable_sm80_to_sm89INS1_16FlashAttnBwdSm80INS1_25CollectiveMainloopBwdSm80ILi2ELi2EN4cute5tupleIJNS5_1CILi128EEES8_NS7_ILi64EEEEEENS_10bfloat16_tEfNS_4arch4Sm80ELb0ELb1ELb1ELb1ELb1ELb0ELb0ELb0ELi2ELi4ELi4ELi4ELb0EEENS1_21CollectiveEpilogueBwdISA_SB_SD_Li256ELb1ELb0ELi2EEENS1_19SingleTileSchedulerILb1ELb0ELb0ELi128EEEEEEEEEvNT_6ParamsE$_ZN4cute5tupleIJNS0_IJNS0_IJNS_1CILi2EEES2_EEES2_EEENS0_IJNS0_IJiiEEENS1_ILi8192EEEEEEEEC2ERKS4_RKS7_ - $_ZN7cutlass13device_kernelIN5flash19enable_sm80_to_sm89INS1_16FlashAttnBwdSm80INS1_25CollectiveMainloopBwdSm80ILi2ELi2EN4cute5tupleIJNS5_1CILi128EEES8_NS7_ILi64EEEEEENS_10bfloat16_tEfNS_4arch4Sm80ELb0ELb1ELb1ELb1ELb1ELb0ELb0ELb0ELi2ELi4ELi4ELi4ELb0EEENS1_21CollectiveEpilogueBwdISA_SB_SD_Li256ELb1ELb0ELi2EEENS1_19SingleTileSchedulerILb1ELb0ELb0ELi128EEEEEEEEEvNT_6ParamsE$_ZN4cute5tupleIJNS0_IJNS0_IJNS_1CILi2EEES2_EEENS1_ILi8EEES3_EEENS0_IJNS0_IJNS1_ILi1EEEiEEENS1_ILi1024EEENS0_IJiiEEEEEEEEC2ERKS5_RKSA_)
$_ZN7cutlass13device_kernelIN5flash19enable_sm80_to_sm89INS1_16FlashAttnBwdSm80INS1_25CollectiveMainloopBwdSm80ILi2ELi2EN4cute5tupleIJNS5_1CILi128EEES8_NS7_ILi64EEEEEENS_10bfloat16_tEfNS_4arch4Sm80ELb0ELb1ELb1ELb1ELb1ELb0ELb0ELb0ELi2ELi4ELi4ELi4ELb0EEENS1_21CollectiveEpilogueBwdISA_SB_SD_Li256ELb1ELb0ELi2EEENS1_19SingleTileSchedulerILb1ELb0ELb0ELi128EEEEEEEEEvNT_6ParamsE$_ZN4cute5tupleIJNS0_IJNS0_IJNS_1CILi2EEES2_EEENS1_ILi8EEES3_EEENS0_IJNS0_IJNS1_ILi1EEEiEEENS1_ILi1024EEENS0_IJiiEEEEEEEEC2ERKS5_RKSA_:
[----:B------:R-:W-:Y:S02]  /*bc10*/  MOV R8, 0xbc30 ;  /* 0x0000bc3000087802 */ /* 0x000fe40000000f00 */
[----:B------:R-:W-:Y:S05]  /*bc20*/  CALL.REL.NOINC `($_ZN7cutlass13device_kernelIN5flash19enable_sm80_to_sm89INS1_16FlashAttnBwdSm80INS1_25CollectiveMainloopBwdSm80ILi2ELi2EN4cute5tupleIJNS5_1CILi128EEES8_NS7_ILi64EEEEEENS_10bfloat16_tEfNS_4arch4Sm80ELb0ELb1ELb1ELb1ELb1ELb0ELb0ELb0ELi2ELi4ELi4ELi4ELb0EEENS1_21CollectiveEpilogueBwdISA_SB_SD_Li256ELb1ELb0ELi2EEENS1_19SingleTileSchedulerILb1ELb0ELb0ELi128EEEEEEEEEvNT_6ParamsE$_ZN4cute3eso3ESOILb1ELb0EJNS_5tupleIJNS2_IJNS_1CILi2EEES4_EEENS3_ILi8EEES5_EEENS2_IJNS2_IJNS3_ILi1EEEiEEENS3_ILi1024EEENS2_IJiiEEEEEEEEC2ERKS7_RKSC_) ;  /* 0xffffdb3000007944 */ /* 0x000fea0003c3ffff */
[----:B------:R-:W-:-:S04]  /*bc30*/  MOV R7, 0x0 ;  /* 0x0000000000077802 */ /* 0x000fc80000000f00 */
[----:B------:R-:W-:Y:S05]  /*bc40*/  RET.REL.NODEC R6 `(_ZN7cutlass13device_kernelIN5flash19enable_sm80_to_sm89INS1_16FlashAttnBwdSm80INS1_25CollectiveMainloopBwdSm80ILi2ELi2EN4cute5tupleIJNS5_1CILi128EEES8_NS7_ILi64EEEEEENS_10bfloat16_tEfNS_4arch4Sm80ELb0ELb1ELb1ELb1ELb1ELb0ELb0ELb0ELi2ELi4ELi4ELi4ELb0EEENS1_21CollectiveEpilogueBwdISA_SB_SD_Li256ELb1ELb0ELi2EEENS1_19SingleTileSchedulerILb1ELb0ELb0ELi128EEEEEEEEEvNT_6ParamsE) ;  /* 0xffff43b006007950 */ /* 0x000fea0003c3ffff */
        .type           $_ZN7cutlass13device_kernelIN5flash19enable_sm80_to_sm89INS1_16FlashAttnBwdSm80INS1_25CollectiveMainloopBwdSm80ILi2ELi2EN4cute5tupleIJNS5_1CILi128EEES8_NS7_ILi64EEEEEENS_10bfloat16_tEfNS_4arch4Sm80ELb0ELb1ELb1ELb1ELb1ELb0ELb0ELb0ELi2ELi4ELi4ELi4ELb0EEENS1_21CollectiveEpilogueBwdISA_SB_SD_Li256ELb1ELb0ELi2EEENS1_19SingleTileSchedulerILb1ELb0ELb0ELi128EEEEEEEEEvNT_6ParamsE$_ZN4cute5tupleIJNS0_IJNS0_IJNS_1CILi2EEES2_EEES2_EEENS0_IJNS0_IJiiEEENS1_ILi8192EEEEEEEEC2ERKS4_RKS7_,@function
        .size           $_ZN7cutlass13device_kernelIN5flash19enable_sm80_to_sm89INS1_16FlashAttnBwdSm80INS1_25CollectiveMainloopBwdSm80ILi2ELi2EN4cute5tupleIJNS5_1CILi128EEES8_NS7_ILi64EEEEEENS_10bfloat16_tEfNS_4arch4Sm80ELb0ELb1ELb1ELb1ELb1ELb0ELb0ELb0ELi2ELi4ELi4ELi4ELb0EEENS1_21CollectiveEpilogueBwdISA_SB_SD_Li256ELb1ELb0ELi2EEENS1_19SingleTileSchedulerILb1ELb0ELb0ELi128EEEEEEEEEvNT_6ParamsE$_ZN4cute5tupleIJNS0_IJNS0_IJNS_1CILi2EEES2_EEES2_EEENS0_IJNS0_IJiiEEENS1_ILi8192EEEEEEEEC2ERKS4_RKS7_,($_ZN7cutlass13device_kernelIN5flash19enable_sm80_to_sm89INS1_16FlashAttnBwdSm80INS1_25CollectiveMainloopBwdSm80ILi2ELi2EN4cute5tupleIJNS5_1CILi128EEES8_NS7_ILi64EEEEEENS_10bfloat16_tEfNS_4arch4Sm80ELb0ELb1ELb1ELb1ELb1ELb0ELb0ELb0ELi2ELi4ELi4ELi4ELb0EEENS1_21CollectiveEpilogueBwdISA_SB_SD_Li256ELb1ELb0ELi2EEENS1_19SingleTileSchedulerILb1ELb0ELb0ELi128EEEEEEEEEvNT_6ParamsE$_ZN4cute5tupleIJNS0_IJNS0_IJNS_1CILi2EEES2_EEES3_NS1_ILi8EEEEEENS0_IJNS0_IJiNS1_ILi512EEEEEENS0_IJiiEEENS1_ILi1024EEEEEEEEC2ERKS5_RKSA_ - $_ZN7cutlass13device_kernelIN5flash19enable_sm80_to_sm89INS1_16FlashAttnBwdSm80INS1_25CollectiveMainloopBwdSm80ILi2ELi2EN4cute5tupleIJNS5_1CILi128EEES8_NS7_ILi64EEEEEENS_10bfloat16_tEfNS_4arch4Sm80ELb0ELb1ELb1ELb1ELb1ELb0ELb0ELb0ELi2ELi4ELi4ELi4ELb0EEENS1_21CollectiveEpilogueBwdISA_SB_SD_Li256ELb1ELb0ELi2EEENS1_19SingleTileSchedulerILb1ELb0ELb0ELi128EEEEEEEEEvNT_6ParamsE$_ZN4cute5tupleIJNS0_IJNS0_IJNS_1CILi2EEES2_EEES2_EEENS0_IJNS0_IJiiEEENS1_ILi8192EEEEEEEEC2ERKS4_RKS7_)
$_ZN7cutlass13device_kernelIN5flash19enable_sm80_to_sm89INS1_16FlashAttnBwdSm80INS1_25CollectiveMainloopBwdSm80ILi2ELi2EN4cute5tupleIJNS5_1CILi128EEES8_NS7_ILi64EEEEEENS_10bfloat16_tEfNS_4arch4Sm80ELb0ELb1ELb1ELb1ELb1ELb0ELb0ELb0ELi2ELi4ELi4ELi4ELb0EEENS1_21CollectiveEpilogueBwdISA_SB_SD_Li256ELb1ELb0ELi2EEENS1_19SingleTileSchedulerILb1ELb0ELb0ELi128EEEEEEEEEvNT_6ParamsE$_ZN4cute5tupleIJNS0_IJNS0_IJNS_1CILi2EEES2_EEES2_EEENS0_IJNS0_IJiiEEENS1_ILi8192EEEEEEEEC2ERKS4_RKS7_:
[----:B------:R-:W-:Y:S02]  /*bc50*/  MOV R6, 0xbc70 ;  /* 0x0000bc7000067802 */ /* 0x000fe40000000f00 */
[----:B------:R-:W-:Y:S05]  /*bc60*/  CALL.REL.NOINC `($_ZN7cutlass13device_kernelIN5flash19enable_sm80_to_sm89INS1_16FlashAttnBwdSm80INS1_25CollectiveMainloopBwdSm80ILi2ELi2EN4cute5tupleIJNS5_1CILi128EEES8_NS7_ILi64EEEEEENS_10bfloat16_tEfNS_4arch4Sm80ELb0ELb1ELb1ELb1ELb1ELb0ELb0ELb0ELi2ELi4ELi4ELi4ELb0EEENS1_21CollectiveEpilogueBwdISA_SB_SD_Li256ELb1ELb0ELi2EEENS1_19SingleTileSchedulerILb1ELb0ELb0ELi128EEEEEEEEEvNT_6ParamsE$_ZN4cute3eso3ESOILb1ELb0EJNS_5tupleIJNS2_IJNS_1CILi2EEES4_EEES4_EEENS2_IJNS2_IJiiEEENS3_ILi8192EEEEEEEEC2ERKS6_RKS9_) ;  /* 0xffffdb6000007944 */ /* 0x000fea0003c3ffff */
[----:B-1----:R-:W-:Y:S02]  /*bc70*/  MOV R2, R8 ;  /* 0x0000000800027202 */ /* 0x002fe40000000f00 */
[----:B------:R-:W-:-:S04]  /*bc80*/  MOV R3, 0x0 ;  /* 0x0000000000037802 */ /* 0x000fc80000000f00 */
[----:B------:R-:W-:Y:S05]  /*bc90*/  RET.REL.NODEC R2 `(_ZN7cutlass13device_kernelIN5flash19enable_sm80_to_sm89INS1_16FlashAttnBwdSm80INS1_25CollectiveMainloopBwdSm80ILi2ELi2EN4cute5tupleIJNS5_1CILi128EEES8_NS7_ILi64EEEEEENS_10bfloat16_tEfNS_4arch4Sm80ELb0ELb1ELb1ELb1ELb1ELb0ELb0ELb0ELi2ELi4ELi4ELi4ELb0EEENS1_21CollectiveEpilogueBwdISA_SB_SD_Li256ELb1ELb0ELi2EEENS1_19SingleTileSchedulerILb1ELb0ELb0ELi128EEEEEEEEEvNT_6ParamsE) ;  /* 0xffff436002007950 */ /* 0x000fea0003c3ffff */
        .type           $_ZN7cutlass13device_kernelIN5flash19enable_sm80_to_sm89INS1_16FlashAttnBwdSm80INS1_25CollectiveMainloopBwdSm80ILi2ELi2EN4cute5tupleIJNS5_1CILi128EEES8_NS7_ILi64EEEEEENS_10bfloat16_tEfNS_4arch4Sm80ELb0ELb1ELb1ELb1ELb1ELb0ELb0ELb0ELi2ELi4ELi4ELi4ELb0EEENS1_21CollectiveEpilogueBwdISA_SB_SD_Li256ELb1ELb0ELi2EEENS1_19SingleTileSchedulerILb1ELb0ELb0ELi128EEEEEEEEEvNT_6ParamsE$_ZN4cute5tupleIJNS0_IJNS0_IJNS_1CILi2EEES2_EEES3_NS1_ILi8EEEEEENS0_IJNS0_IJiNS1_ILi512EEEEEENS0_IJiiEEENS1_ILi1024EEEEEEEEC2ERKS5_RKSA_,@function
        .size           $_ZN7cutlass13device_kernelIN5flash19enable_sm80_to_sm89INS1_16FlashAttnBwdSm80INS1_25CollectiveMainloopBwdSm80ILi2ELi2EN4cute5tupleIJNS5_1CILi128EEES8_NS7_ILi64EEEEEENS_10bfloat16_tEfNS_4arch4Sm80ELb0ELb1ELb1ELb1ELb1ELb0ELb0ELb0ELi2ELi4ELi4ELi4ELb0EEENS1_21CollectiveEpilogueBwdISA_SB_SD_Li256ELb1ELb0ELi2EEENS1_19SingleTileSchedulerILb1ELb0ELb0ELi128EEEEEEEEEvNT_6ParamsE$_ZN4cute5tupleIJNS0_IJNS0_IJNS_1CILi2EEES2_EEES3_NS1_ILi8EEEEEENS0_IJNS0_IJiNS1_ILi512EEEEEENS0_IJiiEEENS1_ILi1024EEEEEEEEC2ERKS5_RKSA_,($_ZN7cutlass13device_kernelIN5flash19enable_sm80_to_sm89INS1_16FlashAttnBwdSm80INS1_25CollectiveMainloopBwdSm80ILi2ELi2EN4cute5tupleIJNS5_1CILi128EEES8_NS7_ILi64EEEEEENS_10bfloat16_tEfNS_4arch4Sm80ELb0ELb1ELb1ELb1ELb1ELb0ELb0ELb0ELi2ELi4ELi4ELi4ELb0EEENS1_21CollectiveEpilogueBwdISA_SB_SD_Li256ELb1ELb0ELi2EEENS1_19SingleTileSchedulerILb1ELb0ELb0ELi128EEEEEEEEEvNT_6ParamsE$_ZN4cute5tupleIJNS0_IJNS0_IJNS_1CILi2EEES2_S2_EEES2_NS0_IJNS0_IJS2_S2_EEES2_EEEEEENS0_IJNS0_IJNS1_ILi1EEENS1_ILi512EEEiEEENS1_ILi4096EEENS0_IJNS0_IJiiEEENS1_ILi8192EEEEEEEEEEEC2ERKS6_RKSE_ - $_ZN7cutlass13device_kernelIN5flash19enable_sm80_to_sm89INS1_16FlashAttnBwdSm80INS1_25CollectiveMainloopBwdSm80ILi2ELi2EN4cute5tupleIJNS5_1CILi128EEES8_NS7_ILi64EEEEEENS_10bfloat16_tEfNS_4arch4Sm80ELb0ELb1ELb1ELb1ELb1ELb0ELb0ELb0ELi2ELi4ELi4ELi4ELb0EEENS1_21CollectiveEpilogueBwdISA_SB_SD_Li256ELb1ELb0ELi2EEENS1_19SingleTileSchedulerILb1ELb0ELb0ELi128EEEEEEEEEvNT_6ParamsE$_ZN4cute5tupleIJNS0_IJNS0_IJNS_1CILi2EEES2_EEES3_NS1_ILi8EEEEEENS0_IJNS0_IJiNS1_ILi512EEEEEENS0_IJiiEEENS1_ILi1024EEEEEEEEC2ERKS5_RKSA_)
$_ZN7cutlass13device_kernelIN5flash19enable_sm80_to_sm89INS1_16FlashAttnBwdSm80INS1_25CollectiveMainloopBwdSm80ILi2ELi2EN4cute5tupleIJNS5_1CILi128EEES8_NS7_ILi64EEEEEENS_10bfloat16_tEfNS_4arch4Sm80ELb0ELb1ELb1ELb1ELb1ELb0ELb0ELb0ELi2ELi4ELi4ELi4ELb0EEENS1_21CollectiveEpilogueBwdISA_SB_SD_Li256ELb1ELb0ELi2EEENS1_19SingleTileSchedulerILb1ELb0ELb0ELi128EEEEEEEEEvNT_6ParamsE$_ZN4cute5tupleIJNS0_IJNS0_IJNS_1CILi2EEES2_EEES3_NS1_ILi8EEEEEENS0_IJNS0_IJiNS1_ILi512EEEEEENS0_IJiiEEENS1_ILi1024EEEEEEEEC2ERKS5_RKSA_:
[----:B------:R-:W-:Y:S02]  /*bca0*/  MOV R8, 0xbcc0 ;  /* 0x0000bcc000087802 */ /* 0x000fe40000000f00 */
[----:B------:R-:W-:Y:S05]  /*bcb0*/  CALL.REL.NOINC `($_ZN7cutlass13device_kernelIN5flash19enable_sm80_to_sm89INS1_16FlashAttnBwdSm80INS1_25CollectiveMainloopBwdSm80ILi2ELi2EN4cute5tupleIJNS5_1CILi128EEES8_NS7_ILi64EEEEEENS_10bfloat16_tEfNS_4arch4Sm80ELb0ELb1ELb1ELb1ELb1ELb0ELb0ELb0ELi2ELi4ELi4ELi4ELb0EEENS1_21CollectiveEpilogueBwdISA_SB_SD_Li256ELb1ELb0ELi2EEENS1_19SingleTileSchedulerILb1ELb0ELb0ELi128EEEEEEEEEvNT_6ParamsE$_ZN4cute3eso3ESOILb1ELb0EJNS_5tupleIJNS2_IJNS_1CILi2EEES4_EEES5_NS3_ILi8EEEEEENS2_IJNS2_IJiNS3_ILi512EEEEEENS2_IJiiEEENS3_ILi1024EEEEEEEEC2ERKS7_RKSC_) ;  /* 0xffffdb7000007944 */ /* 0x000fea0003c3ffff */
[----:B------:R-:W-:-:S04]  /*bcc0*/  MOV R7, 0x0 ;  /* 0x0000000000077802 */ /* 0x000fc80000000f00 */
[----:B------:R-:W-:Y:S05]  /*bcd0*/  RET.REL.NODEC R6 `(_ZN7cutlass13device_kernelIN5flash19enable_sm80_to_sm89INS1_16FlashAttnBwdSm80INS1_25CollectiveMainloopBwdSm80ILi2ELi2EN4cute5tupleIJNS5_1CILi128EEES8_NS7_ILi64EEEEEENS_10bfloat16_tEfNS_4arch4Sm80ELb0ELb1ELb1ELb1ELb1ELb0ELb0ELb0ELi2ELi4ELi4ELi4ELb0EEENS1_21CollectiveEpilogueBwdISA_SB_SD_Li256ELb1ELb0ELi2EEENS1_19SingleTileSchedulerILb1ELb0ELb0ELi128EEEEEEEEEvNT_6ParamsE) ;  /* 0xffff432006007950 */ /* 0x000fea0003c3ffff */
        .type           $_ZN7cutlass13device_kernelIN5flash19enable_sm80_to_sm89INS1_16FlashAttnBwdSm80INS1_25CollectiveMainloopBwdSm80ILi2ELi2EN4cute5tupleIJNS5_1CILi128EEES8_NS7_ILi64EEEEEENS_10bfloat16_tEfNS_4arch4Sm80ELb0ELb1ELb1ELb1ELb1ELb0ELb0ELb0ELi2ELi4ELi4ELi4ELb0EEENS1_21CollectiveEpilogueBwdISA_SB_SD_Li256ELb1ELb0ELi2EEENS1_19SingleTileSchedulerILb1ELb0ELb0ELi128EEEEEEEEEvNT_6ParamsE$_ZN4cute5tupleIJNS0_IJNS0_IJNS_1CILi2EEES2_S2_EEES2_NS0_IJNS0_IJS2_S2_EEES2_EEEEEENS0_IJNS0_IJNS1_ILi1EEENS1_ILi512EEEiEEENS1_ILi4096EEENS0_IJNS0_IJiiEEENS1_ILi8192EEEEEEEEEEEC2ERKS6_RKSE_,@function
        .size           $_ZN7cutlass13device_kernelIN5flash19enable_sm80_to_sm89INS1_16FlashAttnBwdSm80INS1_25CollectiveMainloopBwdSm80ILi2ELi2EN4cute5tupleIJNS5_1CILi128EEES8_NS7_ILi64EEEEEENS_10bfloat16_tEfNS_4arch4Sm80ELb0ELb1ELb1ELb1ELb1ELb0ELb0ELb0ELi2ELi4ELi4ELi4ELb0EEENS1_21CollectiveEpilogueBwdISA_SB_SD_Li256ELb1ELb0ELi2EEENS1_19SingleTileSchedulerILb1ELb0ELb0ELi128EEEEEEEEEvNT_6ParamsE$_ZN4cute5tupleIJNS0_IJNS0_IJNS_1CILi2EEES2_S2_EEES2_NS0_IJNS0_IJS2_S2_EEES2_EEEEEENS0_IJNS0_IJNS1_ILi1EEENS1_ILi512EEEiEEENS1_ILi4096EEENS0_IJNS0_IJiiEEENS1_ILi8192EEEEEEEEEEEC2ERKS6_RKSE_,($_ZN7cutlass13device_kernelIN5flash19enable_sm80_to_sm89INS1_16FlashAttnBwdSm80INS1_25CollectiveMainloopBwdSm80ILi2ELi2EN4cute5tupleIJNS5_1CILi128EEES8_NS7_ILi64EEEEEENS_10bfloat16_tEfNS_4arch4Sm80ELb0ELb1ELb1ELb1ELb1ELb0ELb0ELb0ELi2ELi4ELi4ELi4ELb0EEENS1_21CollectiveEpilogueBwdISA_SB_SD_Li256ELb1ELb0ELi2EEENS1_19SingleTileSchedulerILb1ELb0ELb0ELi128EEEEEEEEEvNT_6ParamsE$_ZN4cute5tupleIJNS0_IJNS0_IJNS_1CILi2EEES2_S2_EEES2_NS0_IJS2_S2_EEEEEENS0_IJNS0_IJNS1_ILi1EEENS1_ILi512EEEiEEENS1_ILi4096EEENS0_IJiiEEEEEEEEC2ERKS5_RKSB_ - $_ZN7cutlass13device_kernelIN5flash19enable_sm80_to_sm89INS1_16FlashAttnBwdSm80INS1_25CollectiveMainloopBwdSm80ILi2ELi2EN4cute5tupleIJNS5_1CILi128EEES8_NS7_ILi64EEEEEENS_10bfloat16_tEfNS_4arch4Sm80ELb0ELb1ELb1ELb1ELb1ELb0ELb0ELb0ELi2ELi4ELi4ELi4ELb0EEENS1_21CollectiveEpilogueBwdISA_SB_SD_Li256ELb1ELb0ELi2EEENS1_19SingleTileSchedulerILb1ELb0ELb0ELi128EEEEEEEEEvNT_6ParamsE$_ZN4cute5tupleIJNS0_IJNS0_IJNS_1CILi2EEES2_S2_EEES2_NS0_IJNS0_IJS2_S2_EEES2_EEEEEENS0_IJNS0_IJNS1_ILi1EEENS1_ILi512EEEiEEENS1_ILi4096EEENS0_IJNS0_IJiiEEENS1_ILi8192EEEEEEEEEEEC2ERKS6_RKSE_)
$_ZN7cutlass13device_kernelIN5flash19enable_sm80_to_sm89INS1_16FlashAttnBwdSm80INS1_25CollectiveMainloopBwdSm80ILi2ELi2EN4cute5tupleIJNS5_1CILi128EEES8_NS7_ILi64EEEEEENS_10bfloat16_tEfNS_4arch4Sm80ELb0ELb1ELb1ELb1ELb1ELb0ELb0ELb0ELi2ELi4ELi4ELi4ELb0EEENS1_21CollectiveEpilogueBwdISA_SB_SD_Li256ELb1ELb0ELi2EEENS1_19SingleTileSchedulerILb1ELb0ELb0ELi128EEEEEEEEEvNT_6ParamsE$_ZN4cute5tupleIJNS0_IJNS0_IJNS_1CILi2EEES2_S2_EEES2_NS0_IJNS0_IJS2_S2_EEES2_EEEEEENS0_IJNS0_IJNS1_ILi1EEENS1_ILi512EEEiEEENS1_ILi4096EEENS0_IJNS0_IJiiEEENS1_ILi8192EEEEEEEEEEEC2ERKS6_RKSE_:
[----:B------:R-:W-:Y:S02]  /*bce0*/  MOV R8, 0xbd00 ;  /* 0x0000bd0000087802 */ /* 0x000fe40000000f00 */
[----:B------:R-:W-:Y:S05]  /*bcf0*/  CALL.REL.NOINC `($_ZN7cutlass13device_kernelIN5flash19enable_sm80_to_sm89INS1_16FlashAttnBwdSm80INS1_25CollectiveMainloopBwdSm80ILi2ELi2EN4cute5tupleIJNS5_1CILi128EEES8_NS7_ILi64EEEEEENS_10bfloat16_tEfNS_4arch4Sm80ELb0ELb1ELb1ELb1ELb1ELb0ELb0ELb0ELi2ELi4ELi4ELi4ELb0EEENS1_21CollectiveEpilogueBwdISA_SB_SD_Li256ELb1ELb0ELi2EEENS1_19SingleTileSchedulerILb1ELb0ELb0ELi128EEEEEEEEEvNT_6ParamsE$_ZN4cute3eso3ESOILb1ELb0EJNS_5tupleIJNS2_IJNS_1CILi2EEES4_S4_EEES4_NS2_IJNS2_IJS4_S4_EEES4_EEEEEENS2_IJNS2_IJNS3_ILi1EEENS3_ILi512EEEiEEENS3_ILi4096EEENS2_IJNS2_IJiiEEENS3_ILi8192EEEEEEEEEEEC2ERKS8_RKSG_) ;  /* 0xffffdba000007944 */ /* 0x000fea0003c3ffff */
[----:B------:R-:W-:-:S04]  /*bd00*/  MOV R7, 0x0 ;  /* 0x0000000000077802 */ /* 0x000fc80000000f00 */
[----:B------:R-:W-:Y:S05]  /*bd10*/  RET.REL.NODEC R6 `(_ZN7cutlass13device_kernelIN5flash19enable_sm80_to_sm89INS1_16FlashAttnBwdSm80INS1_25CollectiveMainloopBwdSm80ILi2ELi2EN4cute5tupleIJNS5_1CILi128EEES8_NS7_ILi64EEEEEENS_10bfloat16_tEfNS_4arch4Sm80ELb0ELb1ELb1ELb1ELb1ELb0ELb0ELb0ELi2ELi4ELi4ELi4ELb0EEENS1_21CollectiveEpilogueBwdISA_SB_SD_Li256ELb1ELb0ELi2EEENS1_19SingleTileSchedulerILb1ELb0ELb0ELi128EEEEEEEEEvNT_6ParamsE) ;  /* 0xffff42e006007950 */ /* 0x000fea0003c3ffff */
        .type           $_ZN7cutlass13device_kernelIN5flash19enable_sm80_to_sm89INS1_16FlashAttnBwdSm80INS1_25CollectiveMainloopBwdSm80ILi2ELi2EN4cute5tupleIJNS5_1CILi128EEES8_NS7_ILi64EEEEEENS_10bfloat16_tEfNS_4arch4Sm80ELb0ELb1ELb1ELb1ELb1ELb0ELb0ELb0ELi2ELi4ELi4ELi4ELb0EEENS1_21CollectiveEpilogueBwdISA_SB_SD_Li256ELb1ELb0ELi2EEENS1_19SingleTileSchedulerILb1ELb0ELb0ELi128EEEEEEEEEvNT_6ParamsE$_ZN4cute5tupleIJNS0_IJNS0_IJNS_1CILi2EEES2_S2_EEES2_NS0_IJS2_S2_EEEEEENS0_IJNS0_IJNS1_ILi1EEENS1_ILi512EEEiEEENS1_ILi4096EEENS0_IJiiEEEEEEEEC2ERKS5_RKSB_,@function
        .size           $_ZN7cutlass13device_kernelIN5flash19enable_sm80_to_sm89INS1_16FlashAttnBwdSm80INS1_25CollectiveMainloopBwdSm80ILi2ELi2EN4cute5tupleIJNS5_1CILi128EEES8_NS7_ILi64EEEEEENS_10bfloat16_tEfNS_4arch4Sm80ELb0ELb1ELb1ELb1ELb1ELb0ELb0ELb0ELi2ELi4ELi4ELi4ELb0EEENS1_21CollectiveEpilogueBwdISA_SB_SD_Li256ELb1ELb0ELi2EEENS1_19SingleTileSchedulerILb1ELb0ELb0ELi128EEEEEEEEEvNT_6ParamsE$_ZN4cute5tupleIJNS0_IJNS0_IJNS_1CILi2EEES2_S2_EEES2_NS0_IJS2_S2_EEEEEENS0_IJNS0_IJNS1_ILi1EEENS1_ILi512EEEiEEENS1_ILi4096EEENS0_IJiiEEEEEEEEC2ERKS5_RKSB_,($_ZN7cutlass13device_kernelIN5flash19enable_sm80_to_sm89INS1_16FlashAttnBwdSm80INS1_25CollectiveMainloopBwdSm80ILi2ELi2EN4cute5tupleIJNS5_1CILi128EEES8_NS7_ILi64EEEEEENS_10bfloat16_tEfNS_4arch4Sm80ELb0ELb1ELb1ELb1ELb1ELb0ELb0ELb0ELi2ELi4ELi4ELi4ELb0EEENS1_21CollectiveEpilogueBwdISA_SB_SD_Li256ELb1ELb0ELi2EEENS1_19SingleTileSchedulerILb1ELb0ELb0ELi128EEEEEEEEEvNT_6ParamsE$_ZN4cute5tupleIJNS0_IJNS0_IJNS_1CILi8EEENS1_ILi1EEEEEENS0_IJNS1_ILi2EEEEEEEEENS0_IJNS0_IJS3_NS1_ILi0EEEEEENS0_IJiEEEEEEEEC2ERKS7_RKSB_ - $_ZN7cutlass13device_kernelIN5flash19enable_sm80_to_sm89INS1_16FlashAttnBwdSm80INS1_25CollectiveMainloopBwdSm80ILi2ELi2EN4cute5tupleIJNS5_1CILi128EEES8_NS7_ILi64EEEEEENS_10bfloat16_tEfNS_4arch4Sm80ELb0ELb1ELb1ELb1ELb1ELb0ELb0ELb0ELi2ELi4ELi4ELi4ELb0EEENS1_21CollectiveEpilogueBwdISA_SB_SD_Li256ELb1ELb0ELi2EEENS1_19SingleTileSchedulerILb1ELb0ELb0ELi128EEEEEEEEEvNT_6ParamsE$_ZN4cute5tupleIJNS0_IJNS0_IJNS_1CILi2EEES2_S2_EEES2_NS0_IJS2_S2_EEEEEENS0_IJNS0_IJNS1_ILi1EEENS1_ILi512EEEiEEENS1_ILi4096EEENS0_IJiiEEEEEEEEC2ERKS5_RKSB_)
$_ZN7cutlass13device_kernelIN5flash19enable_sm80_to_sm89INS1_16FlashAttnBwdSm80INS1_25CollectiveMainloopBwdSm80ILi2ELi2EN4cute5tupleIJNS5_1CILi128EEES8_NS7_ILi64EEEEEENS_10bfloat16_tEfNS_4arch4Sm80ELb0ELb1ELb1ELb1ELb1ELb0ELb0ELb0ELi2ELi4ELi4ELi4ELb0EEENS1_21CollectiveEpilogueBwdISA_SB_SD_Li256ELb1ELb0ELi2EEENS1_19SingleTileSchedulerILb1ELb0ELb0ELi128EEEEEEEEEvNT_6ParamsE$_ZN4cute5tupleIJNS0_IJNS0_IJNS_1CILi2EEES2_S2_EEES2_NS0_IJS2_S2_EEEEEENS0_IJNS0_IJNS1_ILi1EEENS1_ILi512EEEiEEENS1_ILi4096EEENS0_IJiiEEEEEEEEC2ERKS5_RKSB_:
[----:B------:R-:W-:Y:S02]  /*bd20*/  MOV R8, 0xbd40 ;  /* 0x0000bd4000087802 */ /* 0x000fe40000000f00 */
[----:B------:R-:W-:Y:S05]  /*bd30*/  CALL.REL.NOINC `($_ZN7cutlass13device_kernelIN5flash19enable_sm80_to_sm89INS1_16FlashAttnBwdSm80INS1_25CollectiveMainloopBwdSm80ILi2ELi2EN4cute5tupleIJNS5_1CILi128EEES8_NS7_ILi64EEEEEENS_10bfloat16_tEfNS_4arch4Sm80ELb0ELb1ELb1ELb1ELb1ELb0ELb0ELb0ELi2ELi4ELi4ELi4ELb0EEENS1_21CollectiveEpilogueBwdISA_SB_SD_Li256ELb1ELb0ELi2EEENS1_19SingleTileSchedulerILb1ELb0ELb0ELi128EEEEEEEEEvNT_6ParamsE$_ZN4cute3eso3ESOILb1ELb0EJNS_5tupleIJNS2_IJNS_1CILi2EEES4_S4_EEES4_NS2_IJS4_S4_EEEEEENS2_IJNS2_IJNS3_ILi1EEENS3_ILi512EEEiEEENS3_ILi4096EEENS2_IJiiEEEEEEEEC2ERKS7_RKSD_) ;  /* 0xffffdbd000007944 */ /* 0x000fea0003c3ffff */
[----:B------:R-:W-:-:S04]  /*bd40*/  MOV R7, 0x0 ;  /* 0x0000000000077802 */ /* 0x000fc80000000f00 */
[----:B------:R-:W-:Y:S05]  /*bd50*/  RET.REL.NODEC R6 `(_ZN7cutlass13device_kernelIN5flash19enable_sm80_to_sm89INS1_16FlashAttnBwdSm80INS1_25CollectiveMainloopBwdSm80ILi2ELi2EN4cute5tupleIJNS5_1CILi128EEES8_NS7_ILi64EEEEEENS_10bfloat16_tEfNS_4arch4Sm80ELb0ELb1ELb1ELb1ELb1ELb0ELb0ELb0ELi2ELi4ELi4ELi4ELb0EEENS1_21CollectiveEpilogueBwdISA_SB_SD_Li256ELb1ELb0ELi2EEENS1_19SingleTileSchedulerILb1ELb0ELb0ELi128EEEEEEEEEvNT_6ParamsE) ;  /* 0xffff42a006007950 */ /* 0x000fea0003c3ffff */
        .type           $_ZN7cutlass13device_kernelIN5flash19enable_sm80_to_sm89INS1_16FlashAttnBwdSm80INS1_25CollectiveMainloopBwdSm80ILi2ELi2EN4cute5tupleIJNS5_1CILi128EEES8_NS7_ILi64EEEEEENS_10bfloat16_tEfNS_4arch4Sm80ELb0ELb1ELb1ELb1ELb1ELb0ELb0ELb0ELi2ELi4ELi4ELi4ELb0EEENS1_21CollectiveEpilogueBwdISA_SB_SD_Li256ELb1ELb0ELi2EEENS1_19SingleTileSchedulerILb1ELb0ELb0ELi128EEEEEEEEEvNT_6ParamsE$_ZN4cute5tupleIJNS0_IJNS0_IJNS_1CILi8EEENS1_ILi1EEEEEENS0_IJNS1_ILi2EEEEEEEEENS0_IJNS0_IJS3_NS1_ILi0EEEEEENS0_IJiEEEEEEEEC2ERKS7_RKSB_,@function
        .size           $_ZN7cutlass13device_kernelIN5flash19enable_sm80_to_sm89INS1_16FlashAttnBwdSm80INS1_25CollectiveMainloopBwdSm80ILi2ELi2EN4cute5tupleIJNS5_1CILi128EEES8_NS7_ILi64EEEEEENS_10bfloat16_tEfNS_4arch4Sm80ELb0ELb1ELb1ELb1ELb1ELb0ELb0ELb0ELi2ELi4ELi4ELi4ELb0EEENS1_21CollectiveEpilogueBwdISA_SB_SD_Li256ELb1ELb0ELi2EEENS1_19SingleTileSchedulerILb1ELb0ELb0ELi128EEEEEEEEEvNT_6ParamsE$_ZN4cute5tupleIJNS0_IJNS0_IJNS_1CILi8EEENS1_ILi1EEEEEENS0_IJNS1_ILi2EEEEEEEEENS0_IJNS0_IJS3_NS1_ILi0EEEEEENS0_IJiEEEEEEEEC2ERKS7_RKSB_,($_ZN7cutlass13device_kernelIN5flash19enable_sm80_to_sm89INS1_16FlashAttnBwdSm80INS1_25CollectiveMainloopBwdSm80ILi2ELi2EN4cute5tupleIJNS5_1CILi128EEES8_NS7_ILi64EEEEEENS_10bfloat16_tEfNS_4arch4Sm80ELb0ELb1ELb1ELb1ELb1ELb0ELb0ELb0ELi2ELi4ELi4ELi4ELb0EEENS1_21CollectiveEpilogueBwdISA_SB_SD_Li256ELb1ELb0ELi2EEENS1_19SingleTileSchedulerILb1ELb0ELb0ELi128EEEEEEEEEvNT_6ParamsE$_ZN4cute5tupleIJNS0_IJNS0_IJNS_1CILi8EEENS1_ILi1EEEEEENS1_ILi2EEEEEENS0_IJNS0_IJS3_NS1_ILi0EEEEEEiEEEEEC2ERKS6_RKS9_ - $_ZN7cutlass13device_kernelIN5flash19enable_sm80_to_sm89INS1_16FlashAttnBwdSm80INS1_25CollectiveMainloopBwdSm80ILi2ELi2EN4cute5tupleIJNS5_1CILi128EEES8_NS7_ILi64EEEEEENS_10bfloat16_tEfNS_4arch4Sm80ELb0ELb1ELb1ELb1ELb1ELb0ELb0ELb0ELi2ELi4ELi4ELi4ELb0EEENS1_21CollectiveEpilogueBwdISA_SB_SD_Li256ELb1ELb0ELi2EEENS1_19SingleTileSchedulerILb1ELb0ELb0ELi128EEEEEEEEEvNT_6ParamsE$_ZN4cute5tupleIJNS0_IJNS0_IJNS_1CILi8EEENS1_ILi1EEEEEENS0_IJNS1_ILi2EEEEEEEEENS0_IJNS0_IJS3_NS1_ILi0EEEEEENS0_IJiEEEEEEEEC2ERKS7_RKSB_)
$_ZN7cutlass13device_kernelIN5flash19enable_sm80_to_sm89INS1_16FlashAttnBwdSm80INS1_25CollectiveMainloopBwdSm80ILi2ELi2EN4cute5tupleIJNS5_1CILi128EEES8_NS7_ILi64EEEEEENS_10bfloat16_tEfNS_4arch4Sm80ELb0ELb1ELb1ELb1ELb1ELb0ELb0ELb0ELi2ELi4ELi4ELi4ELb0EEENS1_21CollectiveEpilogueBwdISA_SB_SD_Li256ELb1ELb0ELi2EEENS1_19SingleTileSchedulerILb1ELb0ELb0ELi128EEEEEEEEEvNT_6ParamsE$_ZN4cute5tupleIJNS0_IJNS0_IJNS_1CILi8EEENS1_ILi1EEEEEENS0_IJNS1_ILi2EEEEEEEEENS0_IJNS0_IJS3_NS1_ILi0EEEEEENS0_IJiEEEEEEEEC2ERKS7_RKSB_:
[----:B------:R-:W-:Y:S02]  /*bd60*/  MOV R8, 0xbd80 ;  /* 0x0000bd8000087802 */ /* 0x000fe40000000f00 */
[----:B------:R-:W-:Y:S05]  /*bd70*/  CALL.REL.NOINC `($_ZN7cutlass13device_kernelIN5flash19enable_sm80_to_sm89INS1_16FlashAttnBwdSm80INS1_25CollectiveMainloopBwdSm80ILi2ELi2EN4cute5tupleIJNS5_1CILi128EEES8_NS7_ILi64EEEEEENS_10bfloat16_tEfNS_4arch4Sm80ELb0ELb1ELb1ELb1ELb1ELb0ELb0ELb0ELi2ELi4ELi4ELi4ELb0EEENS1_21CollectiveEpilogueBwdISA_SB_SD_Li256ELb1ELb0ELi2EEENS1_19SingleTileSchedulerILb1ELb0ELb0ELi128EEEEEEEEEvNT_6ParamsE$_ZN4cute3eso3ESOILb1ELb0EJNS_5tupleIJNS2_IJNS_1CILi8EEENS3_ILi1EEEEEENS2_IJNS3_ILi2EEEEEEEEENS2_IJNS2_IJS5_NS3_ILi0EEEEEENS2_IJiEEEEEEEEC2ERKS9_RKSD_) ;  /* 0xffffdc0000007944 */ /* 0x000fea0003c3ffff */
[----:B------:R-:W-:-:S04]  /*bd80*/  MOV R7, 0x0 ;  /* 0x0000000000077802 */ /* 0x000fc80000000f00 */
[----:B------:R-:W-:Y:S05]  /*bd90*/  RET.REL.NODEC R6 `(_ZN7cutlass13device_kernelIN5flash19enable_sm80_to_sm89INS1_16FlashAttnBwdSm80INS1_25CollectiveMainloopBwdSm80ILi2ELi2EN4cute5tupleIJNS5_1CILi128EEES8_NS7_ILi64EEEEEENS_10bfloat16_tEfNS_4arch4Sm80ELb0ELb1ELb1ELb1ELb1ELb0ELb0ELb0ELi2ELi4ELi4ELi4ELb0EEENS1_21CollectiveEpilogueBwdISA_SB_SD_Li256ELb1ELb0ELi2EEENS1_19SingleTileSchedulerILb1ELb0ELb0ELi128EEEEEEEEEvNT_6ParamsE) ;  /* 0xffff426006007950 */ /* 0x000fea0003c3ffff */
        .type           $_ZN7cutlass13device_kernelIN5flash19enable_sm80_to_sm89INS1_16FlashAttnBwdSm80INS1_25CollectiveMainloopBwdSm80ILi2ELi2EN4cute5tupleIJNS5_1CILi128EEES8_NS7_ILi64EEEEEENS_10bfloat16_tEfNS_4arch4Sm80ELb0ELb1ELb1ELb1ELb1ELb0ELb0ELb0ELi2ELi4ELi4ELi4ELb0EEENS1_21CollectiveEpilogueBwdISA_SB_SD_Li256ELb1ELb0ELi2EEENS1_19SingleTileSchedulerILb1ELb0ELb0ELi128EEEEEEEEEvNT_6ParamsE$_ZN4cute5tupleIJNS0_IJNS0_IJNS_1CILi8EEENS1_ILi1EEEEEENS1_ILi2EEEEEENS0_IJNS0_IJS3_NS1_ILi0EEEEEEiEEEEEC2ERKS6_RKS9_,@function
        .size           $_ZN7cutlass13device_kernelIN5flash19enable_sm80_to_sm89INS1_16FlashAttnBwdSm80INS1_25CollectiveMainloopBwdSm80ILi2ELi2EN4cute5tupleIJNS5_1CILi128EEES8_NS7_ILi64EEEEEENS_10bfloat16_tEfNS_4arch4Sm80ELb0ELb1ELb1ELb1ELb1ELb0ELb0ELb0ELi2ELi4ELi4ELi4ELb0EEENS1_21CollectiveEpilogueBwdISA_SB_SD_Li256ELb1ELb0ELi2EEENS1_19SingleTileSchedulerILb1ELb0ELb0ELi128EEEEEEEEEvNT_6ParamsE$_ZN4cute5tupleIJNS0_IJNS0_IJNS_1CILi8EEENS1_ILi1EEEEEENS1_ILi2EEEEEENS0_IJNS0_IJS3_NS1_ILi0EEEEEEiEEEEEC2ERKS6_RKS9_,($_ZN7cutlass13device_kernelIN5flash19enable_sm80_to_sm89INS1_16FlashAttnBwdSm80INS1_25CollectiveMainloopBwdSm80ILi2ELi2EN4cute5tupleIJNS5_1CILi128EEES8_NS7_ILi64EEEEEENS_10bfloat16_tEfNS_4arch4Sm80ELb0ELb1ELb1ELb1ELb1ELb0ELb0ELb0ELi2ELi4ELi4ELi4ELb0EEENS1_21CollectiveEpilogueBwdISA_SB_SD_Li256ELb1ELb0ELi2EEENS1_19SingleTileSchedulerILb1ELb0ELb0ELi128EEEEEEEEEvNT_6ParamsE$_ZN4cute5tupleIJNS0_IJNS0_IJNS_1CILi8EEENS1_ILi1EEEEEENS1_ILi2EEENS0_IJS5_S5_EEEEEENS0_IJNS0_IJS3_NS1_ILi0EEEEEENS1_ILi4096EEENS0_IJiiEEEEEEEEC2ERKS7_RKSC_ - $_ZN7cutlass13device_kernelIN5flash19enable_sm80_to_sm89INS1_16FlashAttnBwdSm80INS1_25CollectiveMainloopBwdSm80ILi2ELi2EN4cute5tupleIJNS5_1CILi128EEES8_NS7_ILi64EEEEEENS_10bfloat16_tEfNS_4arch4Sm80ELb0ELb1ELb1ELb1ELb1ELb0ELb0ELb0ELi2ELi4ELi4ELi4ELb0EEENS1_21CollectiveEpilogueBwdISA_SB_SD_Li256ELb1ELb0ELi2EEENS1_19SingleTileSchedulerILb1ELb0ELb0ELi128EEEEEEEEEvNT_6ParamsE$_ZN4cute5tupleIJNS0_IJNS0_IJNS_1CILi8EEENS1_ILi1EEEEEENS1_ILi2EEEEEENS0_IJNS0_IJS3_NS1_ILi0EEEEEEiEEEEEC2ERKS6_RKS9_)
$_ZN7cutlass13device_kernelIN5flash19enable_sm80_to_sm89INS1_16FlashAttnBwdSm80INS1_25CollectiveMainloopBwdSm80ILi2ELi2EN4cute5tupleIJNS5_1CILi128EEES8_NS7_ILi64EEEEEENS_10bfloat16_tEfNS_4arch4Sm80ELb0ELb1ELb1ELb1ELb1ELb0ELb0ELb0ELi2ELi4ELi4ELi4ELb0EEENS1_21CollectiveEpilogueBwdISA_SB_SD_Li256ELb1ELb0ELi2EEENS1_19SingleTileSchedulerILb1ELb0ELb0ELi128EEEEEEEEEvNT_6ParamsE$_ZN4cute5tupleIJNS0_IJNS0_IJNS_1CILi8EEENS1_ILi1EEEEEENS1_ILi2EEEEEENS0_IJNS0_IJS3_NS1_ILi0EEEEEEiEEEEEC2ERKS6_RKS9_:
[----:B------:R-:W-:Y:S02]  /*bda0*/  MOV R8, 0xbdc0 ;  /* 0x0000bdc000087802 */ /* 0x000fe40000000f00 */
[----:B------:R-:W-:Y:S05]  /*bdb0*/  CALL.REL.NOINC `($_ZN7cutlass13device_kernelIN5flash19enable_sm80_to_sm89INS1_16FlashAttnBwdSm80INS1_25CollectiveMainloopBwdSm80ILi2ELi2EN4cute5tupleIJNS5_1CILi128EEES8_NS7_ILi64EEEEEENS_10bfloat16_tEfNS_4arch4Sm80ELb0ELb1ELb1ELb1ELb1ELb0ELb0ELb0ELi2ELi4ELi4ELi4ELb0EEENS1_21CollectiveEpilogueBwdISA_SB_SD_Li256ELb1ELb0ELi2EEENS1_19SingleTileSchedulerILb1ELb0ELb0ELi128EEEEEEEEEvNT_6ParamsE$_ZN4cute3eso3ESOILb1ELb0EJNS_5tupleIJNS2_IJNS_1CILi8EEENS3_ILi1EEEEEENS3_ILi2EEEEEENS2_IJNS2_IJS5_NS3_ILi0EEEEEEiEEEEEC2ERKS8_RKSB_) ;  /* 0xffffdc0000007944 */ /* 0x000fea0003c3ffff */
[----:B------:R-:W-:-:S04]  /*bdc0*/  MOV R7, 0x0 ;  /* 0x0000000000077802 */ /* 0x000fc80000000f00 */
[----:B------:R-:W-:Y:S05]  /*bdd0*/  RET.REL.NODEC R6 `(_ZN7cutlass13device_kernelIN5flash19enable_sm80_to_sm89INS1_16FlashAttnBwdSm80INS1_25CollectiveMainloopBwdSm80ILi2ELi2EN4cute5tupleIJNS5_1CILi128EEES8_NS7_ILi64EEEEEENS_10bfloat16_tEfNS_4arch4Sm80ELb0ELb1ELb1ELb1ELb1ELb0ELb0ELb0ELi2ELi4ELi4ELi4ELb0EEENS1_21CollectiveEpilogueBwdISA_SB_SD_Li256ELb1ELb0ELi2EEENS1_19SingleTileSchedulerILb1ELb0ELb0ELi128EEEEEEEEEvNT_6ParamsE) ;  /* 0xffff422006007950 */ /* 0x000fea0003c3ffff */
        .type           $_ZN7cutlass13device_kernelIN5flash19enable_sm80_to_sm89INS1_16FlashAttnBwdSm80INS1_25CollectiveMainloopBwdSm80ILi2ELi2EN4cute5tupleIJNS5_1CILi128EEES8_NS7_ILi64EEEEEENS_10bfloat16_tEfNS_4arch4Sm80ELb0ELb1ELb1ELb1ELb1ELb0ELb0ELb0ELi2ELi4ELi4ELi4ELb0EEENS1_21CollectiveEpilogueBwdISA_SB_SD_Li256ELb1ELb0ELi2EEENS1_19SingleTileSchedulerILb1ELb0ELb0ELi128EEEEEEEEEvNT_6ParamsE$_ZN4cute5tupleIJNS0_IJNS0_IJNS_1CILi8EEENS1_ILi1EEEEEENS1_ILi2EEENS0_IJS5_S5_EEEEEENS0_IJNS0_IJS3_NS1_ILi0EEEEEENS1_ILi4096EEENS0_IJiiEEEEEEEEC2ERKS7_RKSC_,@function
        .size           $_ZN7cutlass13device_kernelIN5flash19enable_sm80_to_sm89INS1_16FlashAttnBwdSm80INS1_25CollectiveMainloopBwdSm80ILi2ELi2EN4cute5tupleIJNS5_1CILi128EEES8_NS7_ILi64EEEEEENS_10bfloat16_tEfNS_4arch4Sm80ELb0ELb1ELb1ELb1ELb1ELb0ELb0ELb0ELi2ELi4ELi4ELi4ELb0EEENS1_21CollectiveEpilogueBwdISA_SB_SD_Li256ELb1ELb0ELi2EEENS1_19SingleTileSchedulerILb1ELb0ELb0ELi128EEEEEEEEEvNT_6ParamsE$_ZN4cute5tupleIJNS0_IJNS0_IJNS_1CILi8EEENS1_ILi1EEEEEENS1_ILi2EEENS0_IJS5_S5_EEEEEENS0_IJNS0_IJS3_NS1_ILi0EEEEEENS1_ILi4096EEENS0_IJiiEEEEEEEEC2ERKS7_RKSC_,($_ZN7cutlass13device_kernelIN5flash19enable_sm80_to_sm89INS1_16FlashAttnBwdSm80INS1_25CollectiveMainloopBwdSm80ILi2ELi2EN4cute5tupleIJNS5_1CILi128EEES8_NS7_ILi64EEEEEENS_10bfloat16_tEfNS_4arch4Sm80ELb0ELb1ELb1ELb1ELb1ELb0ELb0ELb0ELi2ELi4ELi4ELi4ELb0EEENS1_21CollectiveEpilogueBwdISA_SB_SD_Li256ELb1ELb0ELi2EEENS1_19SingleTileSchedulerILb1ELb0ELb0ELi128EEEEEEEEEvNT_6ParamsE$_ZN4cute5tupleIJNS0_IJNS0_IJNS_1CILi8EEENS1_ILi1EEEEEENS1_ILi2EEES2_EEENS0_IJNS0_IJS3_NS1_ILi0EEEEEEiNS1_ILi1024EEEEEEEEC2ERKS6_RKSA_ - $_ZN7cutlass13device_kernelIN5flash19enable_sm80_to_sm89INS1_16FlashAttnBwdSm80INS1_25CollectiveMainloopBwdSm80ILi2ELi2EN4cute5tupleIJNS5_1CILi128EEES8_NS7_ILi64EEEEEENS_10bfloat16_tEfNS_4arch4Sm80ELb0ELb1ELb1ELb1ELb1ELb0ELb0ELb0ELi2ELi4ELi4ELi4ELb0EEENS1_21CollectiveEpilogueBwdISA_SB_SD_Li256ELb1ELb0ELi2EEENS1_19SingleTileSchedulerILb1ELb0ELb0ELi128EEEEEEEEEvNT_6ParamsE$_ZN4cute5tupleIJNS0_IJNS0_IJNS_1CILi8EEENS1_ILi1EEEEEENS1_ILi2EEENS0_IJS5_S5_EEEEEENS0_IJNS0_IJS3_NS1_ILi0EEEEEENS1_ILi4096EEENS0_IJiiEEEEEEEEC2ERKS7_RKSC_)
$_ZN7cutlass13device_kernelIN5flash19enable_sm80_to_sm89INS1_16FlashAttnBwdSm80INS1_25CollectiveMainloopBwdSm80ILi2ELi2EN4cute5tupleIJNS5_1CILi128EEES8_NS7_ILi64EEEEEENS_10bfloat16_tEfNS_4arch4Sm80ELb0ELb1ELb1ELb1ELb1ELb0ELb0ELb0ELi2ELi4ELi4ELi4ELb0EEENS1_21CollectiveEpilogueBwdISA_SB_SD_Li256ELb1ELb0ELi2EEENS1_19SingleTileSchedulerILb1ELb0ELb0ELi128EEEEEEEEEvNT_6ParamsE$_ZN4cute5tupleIJNS0_IJNS0_IJNS_1CILi8EEENS1_ILi1EEEEEENS1_ILi2EEENS0_IJS5_S5_EEEEEENS0_IJNS0_IJS3_NS1_ILi0EEEEEENS1_ILi4096EEENS0_IJiiEEEEEEEEC2ERKS7_RKSC_:
[----:B------:R-:W-:Y:S02]  /*bde0*/  MOV R6, 0xbe00 ;  /* 0x0000be0000067802 */ /* 0x000fe40000000f00 */
[----:B------:R-:W-:Y:S05]  /*bdf0*/  CALL.REL.NOINC `($_ZN7cutlass13device_kernelIN5flash19enable_sm80_to_sm89INS1_16FlashAttnBwdSm80INS1_25CollectiveMainloopBwdSm80ILi2ELi2EN4cute5tupleIJNS5_1CILi128EEES8_NS7_ILi64EEEEEENS_10bfloat16_tEfNS_4arch4Sm80ELb0ELb1ELb1ELb1ELb1ELb0ELb0ELb0ELi2ELi4ELi4ELi4ELb0EEENS1_21CollectiveEpilogueBwdISA_SB_SD_Li256ELb1ELb0ELi2EEENS1_19SingleTileSchedulerILb1ELb0ELb0ELi128EEEEEEEEEvNT_6ParamsE$_ZN4cute3eso3ESOILb1ELb0EJNS_5tupleIJNS2_IJNS_1CILi8EEENS3_ILi1EEEEEENS3_ILi2EEENS2_IJS7_S7_EEEEEENS2_IJNS2_IJS5_NS3_ILi0EEEEEENS3_ILi4096EEENS2_IJiiEEEEEEEEC2ERKS9_RKSE_) ;  /* 0xffffdc0000007944 */ /* 0x000fea0003c3ffff */
[----:B------:R-:W-:-:S04]  /*be00*/  MOV R5, 0x0 ;  /* 0x0000000000057802 */ /* 0x000fc80000000f00 */
[----:B------:R-:W-:Y:S05]  /*be10*/  RET.REL.NODEC R4 `(_ZN7cutlass13device_kernelIN5flash19enable_sm80_to_sm89INS1_16FlashAttnBwdSm80INS1_25CollectiveMainloopBwdSm80ILi2ELi2EN4cute5tupleIJNS5_1CILi128EEES8_NS7_ILi64EEEEEENS_10bfloat16_tEfNS_4arch4Sm80ELb0ELb1ELb1ELb1ELb1ELb0ELb0ELb0ELi2ELi4ELi4ELi4ELb0EEENS1_21CollectiveEpilogueBwdISA_SB_SD_Li256ELb1ELb0ELi2EEENS1_19SingleTileSchedulerILb1ELb0ELb0ELi128EEEEEEEEEvNT_6ParamsE) ;  /* 0xffff41e004007950 */ /* 0x000fea0003c3ffff */
        .type           $_ZN7cutlass13device_kernelIN5flash19enable_sm80_to_sm89INS1_16FlashAttnBwdSm80INS1_25CollectiveMainloopBwdSm80ILi2ELi2EN4cute5tupleIJNS5_1CILi128EEES8_NS7_ILi64EEEEEENS_10bfloat16_tEfNS_4arch4Sm80ELb0ELb1ELb1ELb1ELb1ELb0ELb0ELb0ELi2ELi4ELi4ELi4ELb0EEENS1_21CollectiveEpilogueBwdISA_SB_SD_Li256ELb1ELb0ELi2EEENS1_19SingleTileSchedulerILb1ELb0ELb0ELi128EEEEEEEEEvNT_6ParamsE$_ZN4cute5tupleIJNS0_IJNS0_IJNS_1CILi8EEENS1_ILi1EEEEEENS1_ILi2EEES2_EEENS0_IJNS0_IJS3_NS1_ILi0EEEEEEiNS1_ILi1024EEEEEEEEC2ERKS6_RKSA_,@function
        .size           $_ZN7cutlass13device_kernelIN5flash19enable_sm80_to_sm89INS1_16FlashAttnBwdSm80INS1_25CollectiveMainloopBwdSm80ILi2ELi2EN4cute5tupleIJNS5_1CILi128EEES8_NS7_ILi64EEEEEENS_10bfloat16_tEfNS_4arch4Sm80ELb0ELb1ELb1ELb1ELb1ELb0ELb0ELb0ELi2ELi4ELi4ELi4ELb0EEENS1_21CollectiveEpilogueBwdISA_SB_SD_Li256ELb1ELb0ELi2EEENS1_19SingleTileSchedulerILb1ELb0ELb0ELi128EEEEEEEEEvNT_6ParamsE$_ZN4cute5tupleIJNS0_IJNS0_IJNS_1CILi8EEENS1_ILi1EEEEEENS1_ILi2EEES2_EEENS0_IJNS0_IJS3_NS1_ILi0EEEEEEiNS1_ILi1024EEEEEEEEC2ERKS6_RKSA_,($_ZN7cutlass13device_kernelIN5flash19enable_sm80_to_sm89INS1_16FlashAttnBwdSm80INS1_25CollectiveMainloopBwdSm80ILi2ELi2EN4cute5tupleIJNS5_1CILi128EEES8_NS7_ILi64EEEEEENS_10bfloat16_tEfNS_4arch4Sm80ELb0ELb1ELb1ELb1ELb1ELb0ELb0ELb0ELi2ELi4ELi4ELi4ELb0EEENS1_21CollectiveEpilogueBwdISA_SB_SD_Li256ELb1ELb0ELi2EEENS1_19SingleTileSchedulerILb1ELb0ELb0ELi128EEEEEEEEEvNT_6ParamsE$_ZN4cute5tupleIJNS0_IJNS0_IJNS_1CILi8EEENS1_ILi1EEEEEENS1_ILi4EEES3_EEENS0_IJNS0_IJS3_NS1_ILi0EEEEEElS7_EEEEEC2ERKS6_RKS9_ - $_ZN7cutlass13device_kernelIN5flash19enable_sm80_to_sm89INS1_16FlashAttnBwdSm80INS1_25CollectiveMainloopBwdSm80ILi2ELi2EN4cute5tupleIJNS5_1CILi128EEES8_NS7_ILi64EEEEEENS_10bfloat16_tEfNS_4arch4Sm80ELb0ELb1ELb1ELb1ELb1ELb0ELb0ELb0ELi2ELi4ELi4ELi4ELb0EEENS1_21CollectiveEpilogueBwdISA_SB_SD_Li256ELb1ELb0ELi2EEENS1_19SingleTileSchedulerILb1ELb0ELb0ELi128EEEEEEEEEvNT_6ParamsE$_ZN4cute5tupleIJNS0_IJNS0_IJNS_1CILi8EEENS1_ILi1EEEEEENS1_ILi2EEES2_EEENS0_IJNS0_IJS3_NS1_ILi0EEEEEEiNS1_ILi1024EEEEEEEEC2ERKS6_RKSA_)
$_ZN7cutlass13device_kernelIN5flash19enable_sm80_to_sm89INS1_16FlashAttnBwdSm80INS1_25CollectiveMainloopBwdSm80ILi2ELi2EN4cute5tupleIJNS5_1CILi128EEES8_NS7_ILi64EEEEEENS_10bfloat16_tEfNS_4arch4Sm80ELb0ELb1ELb1ELb1ELb1ELb0ELb0ELb0ELi2ELi4ELi4ELi4ELb0EEENS1_21CollectiveEpilogueBwdISA_SB_SD_Li256ELb1ELb0ELi2EEENS1_19SingleTileSchedulerILb1ELb0ELb0ELi128EEEEEEEEEvNT_6ParamsE$_ZN4cute5tupleIJNS0_IJNS0_IJNS_1CILi8EEENS1_ILi1EEEEEENS1_ILi2EEES2_EEENS0_IJNS0_IJS3_NS1_ILi0EEEEEEiNS1_ILi1024EEEEEEEEC2ERKS6_RKSA_:
[----:B------:R-:W-:Y:S02]  /*be20*/  MOV R6, 0xbe40 ;  /* 0x0000be4000067802 */ /* 0x000fe40000000f00 */
[----:B------:R-:W-:Y:S05]  /*be30*/  CALL.REL.NOINC `($_ZN7cutlass13device_kernelIN5flash19enable_sm80_to_sm89INS1_16FlashAttnBwdSm80INS1_25CollectiveMainloopBwdSm80ILi2ELi2EN4cute5tupleIJNS5_1CILi128EEES8_NS7_ILi64EEEEEENS_10bfloat16_tEfNS_4arch4Sm80ELb0ELb1ELb1ELb1ELb1ELb0ELb0ELb0ELi2ELi4ELi4ELi4ELb0EEENS1_21CollectiveEpilogueBwdISA_SB_SD_Li256ELb1ELb0ELi2EEENS1_19SingleTileSchedulerILb1ELb0ELb0ELi128EEEEEEEEEvNT_6ParamsE$_ZN4cute3eso3ESOILb1ELb0EJNS_5tupleIJNS2_IJNS_1CILi8EEENS3_ILi1EEEEEENS3_ILi2EEES4_EEENS2_IJNS2_IJS5_NS3_ILi0EEEEEEiNS3_ILi1024EEEEEEEEC2ERKS8_RKSC_) ;  /* 0xffffdc2000007944 */ /* 0x000fea0003c3ffff */
[----:B-1----:R-:W-:Y:S02]  /*be40*/  MOV R2, R4 ;  /* 0x0000000400027202 */ /* 0x002fe40000000f00 */
[----:B------:R-:W-:-:S04]  /*be50*/  MOV R3, 0x0 ;  /* 0x0000000000037802 */ /* 0x000fc80000000f00 */
[----:B------:R-:W-:Y:S05]  /*be60*/  RET.REL.NODEC R2 `(_ZN7cutlass13device_kernelIN5flash19enable_sm80_to_sm89INS1_16FlashAttnBwdSm80INS1_25CollectiveMainloopBwdSm80ILi2ELi2EN4cute5tupleIJNS5_1CILi128EEES8_NS7_ILi64EEEEEENS_10bfloat16_tEfNS_4arch4Sm80ELb0ELb1ELb1ELb1ELb1ELb0ELb0ELb0ELi2ELi4ELi4ELi4ELb0EEENS1_21CollectiveEpilogueBwdISA_SB_SD_Li256ELb1ELb0ELi2EEENS1_19SingleTileSchedulerILb1ELb0ELb0ELi128EEEEEEEEEvNT_6ParamsE) ;  /* 0xffff419002007950 */ /* 0x000fea0003c3ffff */
        .type           $_ZN7cutlass13device_kernelIN5flash19enable_sm80_to_sm89INS1_16FlashAttnBwdSm80INS1_25CollectiveMainloopBwdSm80ILi2ELi2EN4cute5tupleIJNS5_1CILi128EEES8_NS7_ILi64EEEEEENS_10bfloat16_tEfNS_4arch4Sm80ELb0ELb1ELb1ELb1ELb1ELb0ELb0ELb0ELi2ELi4ELi4ELi4ELb0EEENS1_21CollectiveEpilogueBwdISA_SB_SD_Li256ELb1ELb0ELi2EEENS1_19SingleTileSchedulerILb1ELb0ELb0ELi128EEEEEEEEEvNT_6ParamsE$_ZN4cute5tupleIJNS0_IJNS0_IJNS_1CILi8EEENS1_ILi1EEEEEENS1_ILi4EEES3_EEENS0_IJNS0_IJS3_NS1_ILi0EEEEEElS7_EEEEEC2ERKS6_RKS9_,@function
        .size           $_ZN7cutlass13device_kernelIN5flash19enable_sm80_to_sm89INS1_16FlashAttnBwdSm80INS1_25CollectiveMainloopBwdSm80ILi2ELi2EN4cute5tupleIJNS5_1CILi128EEES8_NS7_ILi64EEEEEENS_10bfloat16_tEfNS_4arch4Sm80ELb0ELb1ELb1ELb1ELb1ELb0ELb0ELb0ELi2ELi4ELi4ELi4ELb0EEENS1_21CollectiveEpilogueBwdISA_SB_SD_Li256ELb1ELb0ELi2EEENS1_19SingleTileSchedulerILb1ELb0ELb0ELi128EEEEEEEEEvNT_6ParamsE$_ZN4cute5tupleIJNS0_IJNS0_IJNS_1CILi8EEENS1_ILi1EEEEEENS1_ILi4EEES3_EEENS0_IJNS0_IJS3_NS1_ILi0EEEEEElS7_EEEEEC2ERKS6_RKS9_,($_ZN7cutlass13device_kernelIN5flash19enable_sm80_to_sm89INS1_16FlashAttnBwdSm80INS1_25CollectiveMainloopBwdSm80ILi2ELi2EN4cute5tupleIJNS5_1CILi128EEES8_NS7_ILi64EEEEEENS_10bfloat16_tEfNS_4arch4Sm80ELb0ELb1ELb1ELb1ELb1ELb0ELb0ELb0ELi2ELi4ELi4ELi4ELb0EEENS1_21CollectiveEpilogueBwdISA_SB_SD_Li256ELb1ELb0ELi2EEENS1_19SingleTileSchedulerILb1ELb0ELb0ELi128EEEEEEEEEvNT_6ParamsE$_ZN4cute5tupleIJNS0_IJNS_1CILi16EEENS1_ILi2EEES3_S3_NS1_ILi4EEES3_EEENS0_IJNS1_ILi1EEEiiiNS1_ILi144EEENS1_ILi512EEEEEEEEC2ERKS5_RKS9_ - $_ZN7cutlass13device_kernelIN5flash19enable_sm80_to_sm89INS1_16FlashAttnBwdSm80INS1_25CollectiveMainloopBwdSm80ILi2ELi2EN4cute5tupleIJNS5_1CILi128EEES8_NS7_ILi64EEEEEENS_10bfloat16_tEfNS_4arch4Sm80ELb0ELb1ELb1ELb1ELb1ELb0ELb0ELb0ELi2ELi4ELi4ELi4ELb0EEENS1_21CollectiveEpilogueBwdISA_SB_SD_Li256ELb1ELb0ELi2EEENS1_19SingleTileSchedulerILb1ELb0ELb0ELi128EEEEEEEEEvNT_6ParamsE$_ZN4cute5tupleIJNS0_IJNS0_IJNS_1CILi8EEENS1_ILi1EEEEEENS1_ILi4EEES3_EEENS0_IJNS0_IJS3_NS1_ILi0EEEEEElS7_EEEEEC2ERKS6_RKS9_)
$_ZN7cutlass13device_kernelIN5flash19enable_sm80_to_sm89INS1_16FlashAttnBwdSm80INS1_25CollectiveMainloopBwdSm80ILi2ELi2EN4cute5tupleIJNS5_1CILi128EEES8_NS7_ILi64EEEEEENS_10bfloat16_tEfNS_4arch4Sm80ELb0ELb1ELb1ELb1ELb1ELb0ELb0ELb0ELi2ELi4ELi4ELi4ELb0EEENS1_21CollectiveEpilogueBwdISA_SB_SD_Li256ELb1ELb0ELi2EEENS1_19SingleTileSchedulerILb1ELb0ELb0ELi128EEEEEEEEEvNT_6ParamsE$_ZN4cute5tupleIJNS0_IJNS0_IJNS_1CILi8EEENS1_ILi1EEEEEENS1_ILi4EEES3_EEENS0_IJNS0_IJS3_NS1_ILi0EEEEEElS7_EEEEEC2ERKS6_RKS9_:
[----:B------:R-:W-:Y:S02]  /*be70*/  MOV R6, 0xbe90 ;  /* 0x0000be9000067802 */ /* 0x000fe40000000f00 */
[----:B------:R-:W-:Y:S05]  /*be80*/  CALL.REL.NOINC `($_ZN7cutlass13device_kernelIN5flash19enable_sm80_to_sm89INS1_16FlashAttnBwdSm80INS1_25CollectiveMainloopBwdSm80ILi2ELi2EN4cute5tupleIJNS5_1CILi128EEES8_NS7_ILi64EEEEEENS_10bfloat16_tEfNS_4arch4Sm80ELb0ELb1ELb1ELb1ELb1ELb0ELb0ELb0ELi2ELi4ELi4ELi4ELb0EEENS1_21CollectiveEpilogueBwdISA_SB_SD_Li256ELb1ELb0ELi2EEENS1_19SingleTileSchedulerILb1ELb0ELb0ELi128EEEEEEEEEvNT_6ParamsE$_ZN4cute3eso3ESOILb1ELb0EJNS_5tupleIJNS2_IJNS_1CILi8EEENS3_ILi1EEEEEENS3_ILi4EEES5_EEENS2_IJNS2_IJS5_NS3_ILi0EEEEEElS9_EEEEEC2ERKS8_RKSB_) ;  /* 0xffffdc1000007944 */ /* 0x000fea0003c3ffff */
[----:B------:R-:W-:-:S04]  /*be90*/  MOV R5, 0x0 ;  /* 0x0000000000057802 */ /* 0x000fc80000000f00 */
[----:B------:R-:W-:Y:S05]  /*bea0*/  RET.REL.NODEC R4 `(_ZN7cutlass13device_kernelIN5flash19enable_sm80_to_sm89INS1_16FlashAttnBwdSm80INS1_25CollectiveMainloopBwdSm80ILi2ELi2EN4cute5tupleIJNS5_1CILi128EEES8_NS7_ILi64EEEEEENS_10bfloat16_tEfNS_4arch4Sm80ELb0ELb1ELb1ELb1ELb1ELb0ELb0ELb0ELi2ELi4ELi4ELi4ELb0EEENS1_21CollectiveEpilogueBwdISA_SB_SD_Li256ELb1ELb0ELi2EEENS1_19SingleTileSchedulerILb1ELb0ELb0ELi128EEEEEEEEEvNT_6ParamsE) ;  /* 0xffff415004007950 */ /* 0x000fea0003c3ffff */
        .type           $_ZN7cutlass13device_kernelIN5flash19enable_sm80_to_sm89INS1_16FlashAttnBwdSm80INS1_25CollectiveMainloopBwdSm80ILi2ELi2EN4cute5tupleIJNS5_1CILi128EEES8_NS7_ILi64EEEEEENS_10bfloat16_tEfNS_4arch4Sm80ELb0ELb1ELb1ELb1ELb1ELb0ELb0ELb0ELi2ELi4ELi4ELi4ELb0EEENS1_21CollectiveEpilogueBwdISA_SB_SD_Li256ELb1ELb0ELi2EEENS1_19SingleTileSchedulerILb1ELb0ELb0ELi128EEEEEEEEEvNT_6ParamsE$_ZN4cute5tupleIJNS0_IJNS_1CILi16EEENS1_ILi2EEES3_S3_NS1_ILi4EEES3_EEENS0_IJNS1_ILi1EEEiiiNS1_ILi144EEENS1_ILi512EEEEEEEEC2ERKS5_RKS9_,@function
        .size           $_ZN7cutlass13device_kernelIN5flash19enable_sm80_to_sm89INS1_16FlashAttnBwdSm80INS1_25CollectiveMainloopBwdSm80ILi2ELi2EN4cute5tupleIJNS5_1CILi128EEES8_NS7_ILi64EEEEEENS_10bfloat16_tEfNS_4arch4Sm80ELb0ELb1ELb1ELb1ELb1ELb0ELb0ELb0ELi2ELi4ELi4ELi4ELb0EEENS1_21CollectiveEpilogueBwdISA_SB_SD_Li256ELb1ELb0ELi2EEENS1_19SingleTileSchedulerILb1ELb0ELb0ELi128EEEEEEEEEvNT_6ParamsE$_ZN4cute5tupleIJNS0_IJNS_1CILi16EEENS1_ILi2EEES3_S3_NS1_ILi4EEES3_EEENS0_IJNS1_ILi1EEEiiiNS1_ILi144EEENS1_ILi512EEEEEEEEC2ERKS5_RKS9_,($_ZN7cutlass13device_kernelIN5flash19enable_sm80_to_sm89INS1_16FlashAttnBwdSm80INS1_25CollectiveMainloopBwdSm80ILi2ELi2EN4cute5tupleIJNS5_1CILi128EEES8_NS7_ILi64EEEEEENS_10bfloat16_tEfNS_4arch4Sm80ELb0ELb1ELb1ELb1ELb1ELb0ELb0ELb0ELi2ELi4ELi4ELi4ELb0EEENS1_21CollectiveEpilogueBwdISA_SB_SD_Li256ELb1ELb0ELi2EEENS1_19SingleTileSchedulerILb1ELb0ELb0ELi128EEEEEEEEEvNT_6ParamsE$_ZN4cute5tupleIJNS0_IJNS_1CILi1EEENS0_IJS2_NS1_ILi2EEES3_EEEEEENS0_IJNS1_ILi0EEENS0_IJS2_NS1_ILi256EEEiEEEEEEEEC2ERKS5_RKS9_ - $_ZN7cutlass13device_kernelIN5flash19enable_sm80_to_sm89INS1_16FlashAttnBwdSm80INS1_25CollectiveMainloopBwdSm80ILi2ELi2EN4cute5tupleIJNS5_1CILi128EEES8_NS7_ILi64EEEEEENS_10bfloat16_tEfNS_4arch4Sm80ELb0ELb1ELb1ELb1ELb1ELb0ELb0ELb0ELi2ELi4ELi4ELi4ELb0EEENS1_21CollectiveEpilogueBwdISA_SB_SD_Li256ELb1ELb0ELi2EEENS1_19SingleTileSchedulerILb1ELb0ELb0ELi128EEEEEEEEEvNT_6ParamsE$_ZN4cute5tupleIJNS0_IJNS_1CILi16EEENS1_ILi2EEES3_S3_NS1_ILi4EEES3_EEENS0_IJNS1_ILi1EEEiiiNS1_ILi144EEENS1_ILi512EEEEEEEEC2ERKS5_RKS9_)
$_ZN7cutlass13device_kernelIN5flash19enable_sm80_to_sm89INS1_16FlashAttnBwdSm80INS1_25CollectiveMainloopBwdSm80ILi2ELi2EN4cute5tupleIJNS5_1CILi128EEES8_NS7_ILi64EEEEEENS_10bfloat16_tEfNS_4arch4Sm80ELb0ELb1ELb1ELb1ELb1ELb0ELb0ELb0ELi2ELi4ELi4ELi4ELb0EEENS1_21CollectiveEpilogueBwdISA_SB_SD_Li256ELb1ELb0ELi2EEENS1_19SingleTileSchedulerILb1ELb0ELb0ELi128EEEEEEEEEvNT_6ParamsE$_ZN4cute5tupleIJNS0_IJNS_1CILi16EEENS1_ILi2EEES3_S3_NS1_ILi4EEES3_EEENS0_IJNS1_ILi1EEEiiiNS1_ILi144EEENS1_ILi512EEEEEEEEC2ERKS5_RKS9_:
[----:B------:R-:W-:Y:S02]  /*beb0*/  MOV R8, 0xbed0 ;  /* 0x0000bed000087802 */ /* 0x000fe40000000f00 */
[----:B------:R-:W-:Y:S05]  /*bec0*/  CALL.REL.NOINC `($_ZN7cutlass13device_kernelIN5flash19enable_sm80_to_sm89INS1_16FlashAttnBwdSm80INS1_25CollectiveMainloopBwdSm80ILi2ELi2EN4cute5tupleIJNS5_1CILi128EEES8_NS7_ILi64EEEEEENS_10bfloat16_tEfNS_4arch4Sm80ELb0ELb1ELb1ELb1ELb1ELb0ELb0ELb0ELi2ELi4ELi4ELi4ELb0EEENS1_21CollectiveEpilogueBwdISA_SB_SD_Li256ELb1ELb0ELi2EEENS1_19SingleTileSchedulerILb1ELb0ELb0ELi128EEEEEEEEEvNT_6ParamsE$_ZN4cute3eso3ESOILb1ELb0EJNS_5tupleIJNS_1CILi16EEENS3_ILi2EEES5_S5_NS3_ILi4EEES5_EEENS2_IJNS3_ILi1EEEiiiNS3_ILi144EEENS3_ILi512EEEEEEEEC2ERKS7_RKSB_) ;  /* 0xffffdc8000007944 */ /* 0x000fea0003c3ffff */
[----:B------:R-:W-:-:S04]  /*bed0*/  MOV R7, 0x0 ;  /* 0x0000000000077802 */ /* 0x000fc80000000f00 */
[----:B------:R-:W-:Y:S05]  /*bee0*/  RET.REL.NODEC R6 `(_ZN7cutlass13device_kernelIN5flash19enable_sm80_to_sm89INS1_16FlashAttnBwdSm80INS1_25CollectiveMainloopBwdSm80ILi2ELi2EN4cute5tupleIJNS5_1CILi128EEES8_NS7_ILi64EEEEEENS_10bfloat16_tEfNS_4arch4Sm80ELb0ELb1ELb1ELb1ELb1ELb0ELb0ELb0ELi2ELi4ELi4ELi4ELb0EEENS1_21CollectiveEpilogueBwdISA_SB_SD_Li256ELb1ELb0ELi2EEENS1_19SingleTileSchedulerILb1ELb0ELb0ELi128EEEEEEEEEvNT_6ParamsE) ;  /* 0xffff411006007950 */ /* 0x000fea0003c3ffff */
        .type           $_ZN7cutlass13device_kernelIN5flash19enable_sm80_to_sm89INS1_16FlashAttnBwdSm80INS1_25CollectiveMainloopBwdSm80ILi2ELi2EN4cute5tupleIJNS5_1CILi128EEES8_NS7_ILi64EEEEEENS_10bfloat16_tEfNS_4arch4Sm80ELb0ELb1ELb1ELb1ELb1ELb0ELb0ELb0ELi2ELi4ELi4ELi4ELb0EEENS1_21CollectiveEpilogueBwdISA_SB_SD_Li256ELb1ELb0ELi2EEENS1_19SingleTileSchedulerILb1ELb0ELb0ELi128EEEEEEEEEvNT_6ParamsE$_ZN4cute5tupleIJNS0_IJNS_1CILi1EEENS0_IJS2_NS1_ILi2EEES3_EEEEEENS0_IJNS1_ILi0EEENS0_IJS2_NS1_ILi256EEEiEEEEEEEEC2ERKS5_RKS9_,@function
        .size           $_ZN7cutlass13device_kernelIN5flash19enable_sm80_to_sm89INS1_16FlashAttnBwdSm80INS1_25CollectiveMainloopBwdSm80ILi2ELi2EN4cute5tupleIJNS5_1CILi128EEES8_NS7_ILi64EEEEEENS_10bfloat16_tEfNS_4arch4Sm80ELb0ELb1ELb1ELb1ELb1ELb0ELb0ELb0ELi2ELi4ELi4ELi4ELb0EEENS1_21CollectiveEpilogueBwdISA_SB_SD_Li256ELb1ELb0ELi2EEENS1_19SingleTileSchedulerILb1ELb0ELb0ELi128EEEEEEEEEvNT_6ParamsE$_ZN4cute5tupleIJNS0_IJNS_1CILi1EEENS0_IJS2_NS1_ILi2EEES3_EEEEEENS0_IJNS1_ILi0EEENS0_IJS2_NS1_ILi256EEEiEEEEEEEEC2ERKS5_RKS9_,($_ZN7cutlass13device_kernelIN5flash19enable_sm80_to_sm89INS1_16FlashAttnBwdSm80INS1_25CollectiveMainloopBwdSm80ILi2ELi2EN4cute5tupleIJNS5_1CILi128EEES8_NS7_ILi64EEEEEENS_10bfloat16_tEfNS_4arch4Sm80ELb0ELb1ELb1ELb1ELb1ELb0ELb0ELb0ELi2ELi4ELi4ELi4ELb0EEENS1_21CollectiveEpilogueBwdISA_SB_SD_Li256ELb1ELb0ELi2EEENS1_19SingleTileSchedulerILb1ELb0ELb0ELi128EEEEEEEEEvNT_6ParamsE$_ZN4cute5tupleIJNS0_IJNS_1CILi1EEENS1_ILi2EEEEEENS0_IJNS1_ILi0EEEiEEEEEC2ERKS4_RKS6_ - $_ZN7cutlass13device_kernelIN5flash19enable_sm80_to_sm89INS1_16FlashAttnBwdSm80INS1_25CollectiveMainloopBwdSm80ILi2ELi2EN4cute5tupleIJNS5_1CILi128EEES8_NS7_ILi64EEEEEENS_10bfloat16_tEfNS_4arch4Sm80ELb0ELb1ELb1ELb1ELb1ELb0ELb0ELb0ELi2ELi4ELi4ELi4ELb0EEENS1_21CollectiveEpilogueBwdISA_SB_SD_Li256ELb1ELb0ELi2EEENS1_19SingleTileSchedulerILb1ELb0ELb0ELi128EEEEEEEEEvNT_6ParamsE$_ZN4cute5tupleIJNS0_IJNS_1CILi1EEENS0_IJS2_NS1_ILi2EEES3_EEEEEENS0_IJNS1_ILi0EEENS0_IJS2_NS1_ILi256EEEiEEEEEEEEC2ERKS5_RKS9_)
$_ZN7cutlass13device_kernelIN5flash19enable_sm80_to_sm89INS1_16FlashAttnBwdSm80INS1_25CollectiveMainloopBwdSm80ILi2ELi2EN4cute5tupleIJNS5_1CILi128EEES8_NS7_ILi64EEEEEENS_10bfloat16_tEfNS_4arch4Sm80ELb0ELb1ELb1ELb1ELb1ELb0ELb0ELb0ELi2ELi4ELi4ELi4ELb0EEENS1_21CollectiveEpilogueBwdISA_SB_SD_Li256ELb1ELb0ELi2EEENS1_19SingleTileSchedulerILb1ELb0ELb0ELi128EEEEEEEEEvNT_6ParamsE$_ZN4cute5tupleIJNS0_IJNS_1CILi1EEENS0_IJS2_NS1_ILi2EEES3_EEEEEENS0_IJNS1_ILi0EEENS0_IJS2_NS1_ILi256EEEiEEEEEEEEC2ERKS5_RKS9_:
[----:B------:R-:W-:Y:S02]  /*bef0*/  MOV R4, 0xbf10 ;  /* 0x0000bf1000047802 */ /* 0x000fe40000000f00 */
[----:B------:R-:W-:Y:S05]  /*bf00*/  CALL.REL.NOINC `($_ZN7cutlass13device_kernelIN5flash19enable_sm80_to_sm89INS1_16FlashAttnBwdSm80INS1_25CollectiveMainloopBwdSm80ILi2ELi2EN4cute5tupleIJNS5_1CILi128EEES8_NS7_ILi64EEEEEENS_10bfloat16_tEfNS_4arch4Sm80ELb0ELb1ELb1ELb1ELb1ELb0ELb0ELb0ELi2ELi4ELi4ELi4ELb0EEENS1_21CollectiveEpilogueBwdISA_SB_SD_Li256ELb1ELb0ELi2EEENS1_19SingleTileSchedulerILb1ELb0ELb0ELi128EEEEEEEEEvNT_6ParamsE$_ZN4cute3eso3ESOILb1ELb0EJNS_5tupleIJNS_1CILi1EEENS2_IJS4_NS3_ILi2EEES5_EEEEEENS2_IJNS3_ILi0EEENS2_IJS4_NS3_ILi256EEEiEEEEEEEEC2ERKS7_RKSB_) ;  /* 0xffffdcb000007944 */ /* 0x000fea0003c3ffff */
[----:B------:R-:W-:-:S04]  /*bf10*/  MOV R7, 0x0 ;  /* 0x0000000000077802 */ /* 0x000fc80000000f00 */
[----:B------:R-:W-:Y:S05]  /*bf20*/  RET.REL.NODEC R6 `(_ZN7cutlass13device_kernelIN5flash19enable_sm80_to_sm89INS1_16FlashAttnBwdSm80INS1_25CollectiveMainloopBwdSm80ILi2ELi2EN4cute5tupleIJNS5_1CILi128EEES8_NS7_ILi64EEEEEENS_10bfloat16_tEfNS_4arch4Sm80ELb0ELb1ELb1ELb1ELb1ELb0ELb0ELb0ELi2ELi4ELi4ELi4ELb0EEENS1_21CollectiveEpilogueBwdISA_SB_SD_Li256ELb1ELb0ELi2EEENS1_19SingleTileSchedulerILb1ELb0ELb0ELi128EEEEEEEEEvNT_6ParamsE) ;  /* 0xffff40d006007950 */ /* 0x000fea0003c3ffff */
        .type           $_ZN7cutlass13device_kernelIN5flash19enable_sm80_to_sm89INS1_16FlashAttnBwdSm80INS1_25CollectiveMainloopBwdSm80ILi2ELi2EN4cute5tupleIJNS5_1CILi128EEES8_NS7_ILi64EEEEEENS_10bfloat16_tEfNS_4arch4Sm80ELb0ELb1ELb1ELb1ELb1ELb0ELb0ELb0ELi2ELi4ELi4ELi4ELb0EEENS1_21CollectiveEpilogueBwdISA_SB_SD_Li256ELb1ELb0ELi2EEENS1_19SingleTileSchedulerILb1ELb0ELb0ELi128EEEEEEEEEvNT_6ParamsE$_ZN4cute5tupleIJNS0_IJNS_1CILi1EEENS1_ILi2EEEEEENS0_IJNS1_ILi0EEEiEEEEEC2ERKS4_RKS6_,@function
        .size           $_ZN7cutlass13device_kernelIN5flash19enable_sm80_to_sm89INS1_16FlashAttnBwdSm80INS1_25CollectiveMainloopBwdSm80ILi2ELi2EN4cute5tupleIJNS5_1CILi128EEES8_NS7_ILi64EEEEEENS_10bfloat16_tEfNS_4arch4Sm80ELb0ELb1ELb1ELb1ELb1ELb0ELb0ELb0ELi2ELi4ELi4ELi4ELb0EEENS1_21CollectiveEpilogueBwdISA_SB_SD_Li256ELb1ELb0ELi2EEENS1_19SingleTileSchedulerILb1ELb0ELb0ELi128EEEEEEEEEvNT_6ParamsE$_ZN4cute5tupleIJNS0_IJNS_1CILi1EEENS1_ILi2EEEEEENS0_IJNS1_ILi0EEEiEEEEEC2ERKS4_RKS6_,($_ZN7cutlass13device_kernelIN5flash19enable_sm80_to_sm89INS1_16FlashAttnBwdSm80INS1_25CollectiveMainloopBwdSm80ILi2ELi2EN4cute5tupleIJNS5_1CILi128EEES8_NS7_ILi64EEEEEENS_10bfloat16_tEfNS_4arch4Sm80ELb0ELb1ELb1ELb1ELb1ELb0ELb0ELb0ELi2ELi4ELi4ELi4ELb0EEENS1_21CollectiveEpilogueBwdISA_SB_SD_Li256ELb1ELb0ELi2EEENS1_19SingleTileSchedulerILb1ELb0ELb0ELi128EEEEEEEEEvNT_6ParamsE$_ZN4cute5tupleIJNS0_IJNS_1CILi1EEENS1_ILi2EEES3_EEENS0_IJS2_NS1_ILi256EEEiEEEEEC2ERKS4_RKS6_ - $_ZN7cutlass13device_kernelIN5flash19enable_sm80_to_sm89INS1_16FlashAttnBwdSm80INS1_25CollectiveMainloopBwdSm80ILi2ELi2EN4cute5tupleIJNS5_1CILi128EEES8_NS7_ILi64EEEEEENS_10bfloat16_tEfNS_4arch4Sm80ELb0ELb1ELb1ELb1ELb1ELb0ELb0ELb0ELi2ELi4ELi4ELi4ELb0EEENS1_21CollectiveEpilogueBwdISA_SB_SD_Li256ELb1ELb0ELi2EEENS1_19SingleTileSchedulerILb1ELb0ELb0ELi128EEEEEEEEEvNT_6ParamsE$_ZN4cute5tupleIJNS0_IJNS_1CILi1EEENS1_ILi2EEEEEENS0_IJNS1_ILi0EEEiEEEEEC2ERKS4_RKS6_)
$_ZN7cutlass13device_kernelIN5flash19enable_sm80_to_sm89INS1_16FlashAttnBwdSm80INS1_25CollectiveMainloopBwdSm80ILi2ELi2EN4cute5tupleIJNS5_1CILi128EEES8_NS7_ILi64EEEEEENS_10bfloat16_tEfNS_4arch4Sm80ELb0ELb1ELb1ELb1ELb1ELb0ELb0ELb0ELi2ELi4ELi4ELi4ELb0EEENS1_21CollectiveEpilogueBwdISA_SB_SD_Li256ELb1ELb0ELi2EEENS1_19SingleTileSchedulerILb1ELb0ELb0ELi128EEEEEEEEEvNT_6ParamsE$_ZN4cute5tupleIJNS0_IJNS_1CILi1EEENS1_ILi2EEEEEENS0_IJNS1_ILi0EEEiEEEEEC2ERKS4_RKS6_:
[----:B------:R-:W-:Y:S02]  /*bf30*/  MOV R4, 0xbf50 ;  /* 0x0000bf5000047802 */ /* 0x000fe40000000f00 */
[----:B------:R-:W-:Y:S05]  /*bf40*/  CALL.REL.NOINC `($_ZN7cutlass13device_kernelIN5flash19enable_sm80_to_sm89INS1_16FlashAttnBwdSm80INS1_25CollectiveMainloopBwdSm80ILi2ELi2EN4cute5tupleIJNS5_1CILi128EEES8_NS7_ILi64EEEEEENS_10bfloat16_tEfNS_4arch4Sm80ELb0ELb1ELb1ELb1ELb1ELb0ELb0ELb0ELi2ELi4ELi4ELi4ELb0EEENS1_21CollectiveEpilogueBwdISA_SB_SD_Li256ELb1ELb0ELi2EEENS1_19SingleTileSchedulerILb1ELb0ELb0ELi128EEEEEEEEEvNT_6ParamsE$_ZN4cute3eso3ESOILb1ELb0EJNS_5tupleIJNS_1CILi1EEENS3_ILi2EEEEEENS2_IJNS3_ILi0EEEiEEEEEC2ERKS6_RKS8_) ;  /* 0xffffde4000007944 */ /* 0x000fea0003c3ffff */
[----:B------:R-:W-:-:S04]  /*bf50*/  MOV R7, 0x0 ;  /* 0x0000000000077802 */ /* 0x000fc80000000f00 */
[----:B------:R-:W-:Y:S05]  /*bf60*/  RET.REL.NODEC R6 `(_ZN7cutlass13device_kernelIN5flash19enable_sm80_to_sm89INS1_16FlashAttnBwdSm80INS1_25CollectiveMainloopBwdSm80ILi2ELi2EN4cute5tupleIJNS5_1CILi128EEES8_NS7_ILi64EEEEEENS_10bfloat16_tEfNS_4arch4Sm80ELb0ELb1ELb1ELb1ELb1ELb0ELb0ELb0ELi2ELi4ELi4ELi4ELb0EEENS1_21CollectiveEpilogueBwdISA_SB_SD_Li256ELb1ELb0ELi2EEENS1_19SingleTileSchedulerILb1ELb0ELb0ELi128EEEEEEEEEvNT_6ParamsE) ;  /* 0xffff409006007950 */ /* 0x000fea0003c3ffff */
        .type           $_ZN7cutlass13device_kernelIN5flash19enable_sm80_to_sm89INS1_16FlashAttnBwdSm80INS1_25CollectiveMainloopBwdSm80ILi2ELi2EN4cute5tupleIJNS5_1CILi128EEES8_NS7_ILi64EEEEEENS_10bfloat16_tEfNS_4arch4Sm80ELb0ELb1ELb1ELb1ELb1ELb0ELb0ELb0ELi2ELi4ELi4ELi4ELb0EEENS1_21CollectiveEpilogueBwdISA_SB_SD_Li256ELb1ELb0ELi2EEENS1_19SingleTileSchedulerILb1ELb0ELb0ELi128EEEEEEEEEvNT_6ParamsE$_ZN4cute5tupleIJNS0_IJNS_1CILi1EEENS1_ILi2EEES3_EEENS0_IJS2_NS1_ILi256EEEiEEEEEC2ERKS4_RKS6_,@function
        .size           $_ZN7cutlass13device_kernelIN5flash19enable_sm80_to_sm89INS1_16FlashAttnBwdSm80INS1_25CollectiveMainloopBwdSm80ILi2ELi2EN4cute5tupleIJNS5_1CILi128EEES8_NS7_ILi64EEEEEENS_10bfloat16_tEfNS_4arch4Sm80ELb0ELb1ELb1ELb1ELb1ELb0ELb0ELb0ELi2ELi4ELi4ELi4ELb0EEENS1_21CollectiveEpilogueBwdISA_SB_SD_Li256ELb1ELb0ELi2EEENS1_19SingleTileSchedulerILb1ELb0ELb0ELi128EEEEEEEEEvNT_6ParamsE$_ZN4cute5tupleIJNS0_IJNS_1CILi1EEENS1_ILi2EEES3_EEENS0_IJS2_NS1_ILi256EEEiEEEEEC2ERKS4_RKS6_,($_ZN7cutlass13device_kernelIN5flash19enable_sm80_to_sm89INS1_16FlashAttnBwdSm80INS1_25CollectiveMainloopBwdSm80ILi2ELi2EN4cute5tupleIJNS5_1CILi128EEES8_NS7_ILi64EEEEEENS_10bfloat16_tEfNS_4arch4Sm80ELb0ELb1ELb1ELb1ELb1ELb0ELb0ELb0ELi2ELi4ELi4ELi4ELb0EEENS1_21CollectiveEpilogueBwdISA_SB_SD_Li256ELb1ELb0ELi2EEENS1_19SingleTileSchedulerILb1ELb0ELb0ELi128EEEEEEEEEvNT_6ParamsE$_ZN4cute5tupleIJNS0_IJNS_1CILi2EEEEEENS0_IJiEEEEEC2ERKS3_RKS4_ - $_ZN7cutlass13device_kernelIN5flash19enable_sm80_to_sm89INS1_16FlashAttnBwdSm80INS1_25CollectiveMainloopBwdSm80ILi2ELi2EN4cute5tupleIJNS5_1CILi128EEES8_NS7_ILi64EEEEEENS_10bfloat16_tEfNS_4arch4Sm80ELb0ELb1ELb1ELb1ELb1ELb0ELb0ELb0ELi2ELi4ELi4ELi4ELb0EEENS1_21CollectiveEpilogueBwdISA_SB_SD_Li256ELb1ELb0ELi2EEENS1_19SingleTileSchedulerILb1ELb0ELb0ELi128EEEEEEEEEvNT_6ParamsE$_ZN4cute5tupleIJNS0_IJNS_1CILi1EEENS1_ILi2EEES3_EEENS0_IJS2_NS1_ILi256EEEiEEEEEC2ERKS4_RKS6_)
$_ZN7cutlass13device_kernelIN5flash19enable_sm80_to_sm89INS1_16FlashAttnBwdSm80INS1_25CollectiveMainloopBwdSm80ILi2ELi2EN4cute5tupleIJNS5_1CILi128EEES8_NS7_ILi64EEEEEENS_10bfloat16_tEfNS_4arch4Sm80ELb0ELb1ELb1ELb1ELb1ELb0ELb0ELb0ELi2ELi4ELi4ELi4ELb0EEENS1_21CollectiveEpilogueBwdISA_SB_SD_Li256ELb1ELb0ELi2EEENS1_19SingleTileSchedulerILb1ELb0ELb0ELi128EEEEEEEEEvNT_6ParamsE$_ZN4cute5tupleIJNS0_IJNS_1CILi1EEENS1_ILi2EEES3_EEENS0_IJS2_NS1_ILi256EEEiEEEEEC2ERKS4_RKS6_:
[----:B------:R-:W-:Y:S02]  /*bf70*/  MOV R4, 0xbf90 ;  /* 0x0000bf9000047802 */ /* 0x000fe40000000f00 */
[----:B------:R-:W-:Y:S05]  /*bf80*/  CALL.REL.NOINC `($_ZN7cutlass13device_kernelIN5flash19enable_sm80_to_sm89INS1_16FlashAttnBwdSm80INS1_25CollectiveMainloopBwdSm80ILi2ELi2EN4cute5tupleIJNS5_1CILi128EEES8_NS7_ILi64EEEEEENS_10bfloat16_tEfNS_4arch4Sm80ELb0ELb1ELb1ELb1ELb1ELb0ELb0ELb0ELi2ELi4ELi4ELi4ELb0EEENS1_21CollectiveEpilogueBwdISA_SB_SD_Li256ELb1ELb0ELi2EEENS1_19SingleTileSchedulerILb1ELb0ELb0ELi128EEEEEEEEEvNT_6ParamsE$_ZN4cute3eso3ESOILb1ELb0EJNS_5tupleIJNS_1CILi1EEENS3_ILi2EEES5_EEENS2_IJS4_NS3_ILi256EEEiEEEEEC2ERKS6_RKS8_) ;  /* 0xffffde4000007944 */ /* 0x000fea0003c3ffff */
[----:B------:R-:W-:-:S04]  /*bf90*/  MOV R7, 0x0 ;  /* 0x0000000000077802 */ /* 0x000fc80000000f00 */
[----:B------:R-:W-:Y:S05]  /*bfa0*/  RET.REL.NODEC R6 `(_ZN7cutlass13device_kernelIN5flash19enable_sm80_to_sm89INS1_16FlashAttnBwdSm80INS1_25CollectiveMainloopBwdSm80ILi2ELi2EN4cute5tupleIJNS5_1CILi128EEES8_NS7_ILi64EEEEEENS_10bfloat16_tEfNS_4arch4Sm80ELb0ELb1ELb1ELb1ELb1ELb0ELb0ELb0ELi2ELi4ELi4ELi4ELb0EEENS1_21CollectiveEpilogueBwdISA_SB_SD_Li256ELb1ELb0ELi2EEENS1_19SingleTileSchedulerILb1ELb0ELb0ELi128EEEEEEEEEvNT_6ParamsE) ;  /* 0xffff405006007950 */ /* 0x000fea0003c3ffff */
        .type           $_ZN7cutlass13device_kernelIN5flash19enable_sm80_to_sm89INS1_16FlashAttnBwdSm80INS1_25CollectiveMainloopBwdSm80ILi2ELi2EN4cute5tupleIJNS5_1CILi128EEES8_NS7_ILi64EEEEEENS_10bfloat16_tEfNS_4arch4Sm80ELb0ELb1ELb1ELb1ELb1ELb0ELb0ELb0ELi2ELi4ELi4ELi4ELb0EEENS1_21CollectiveEpilogueBwdISA_SB_SD_Li256ELb1ELb0ELi2EEENS1_19SingleTileSchedulerILb1ELb0ELb0ELi128EEEEEEEEEvNT_6ParamsE$_ZN4cute5tupleIJNS0_IJNS_1CILi2EEEEEENS0_IJiEEEEEC2ERKS3_RKS4_,@function
        .size           $_ZN7cutlass13device_kernelIN5flash19enable_sm80_to_sm89INS1_16FlashAttnBwdSm80INS1_25CollectiveMainloopBwdSm80ILi2ELi2EN4cute5tupleIJNS5_1CILi128EEES8_NS7_ILi64EEEEEENS_10bfloat16_tEfNS_4arch4Sm80ELb0ELb1ELb1ELb1ELb1ELb0ELb0ELb0ELi2ELi4ELi4ELi4ELb0EEENS1_21CollectiveEpilogueBwdISA_SB_SD_Li256ELb1ELb0ELi2EEENS1_19SingleTileSchedulerILb1ELb0ELb0ELi128EEEEEEEEEvNT_6ParamsE$_ZN4cute5tupleIJNS0_IJNS_1CILi2EEEEEENS0_IJiEEEEEC2ERKS3_RKS4_,($_ZN7cutlass13device_kernelIN5flash19enable_sm80_to_sm89INS1_16FlashAttnBwdSm80INS1_25CollectiveMainloopBwdSm80ILi2ELi2EN4cute5tupleIJNS5_1CILi128EEES8_NS7_ILi64EEEEEENS_10bfloat16_tEfNS_4arch4Sm80ELb0ELb1ELb1ELb1ELb1ELb0ELb0ELb0ELi2ELi4ELi4ELi4ELb0EEENS1_21CollectiveEpilogueBwdISA_SB_SD_Li256ELb1ELb0ELi2EEENS1_19SingleTileSchedulerILb1ELb0ELb0ELi128EEEEEEEEEvNT_6ParamsE$_ZN4cute5tupleIJNS0_IJNS_1CILi2EEES2_EEENS0_IJNS1_ILi1EEEiEEEEEC2ERKS3_RKS5_ - $_ZN7cutlass13device_kernelIN5flash19enable_sm80_to_sm89INS1_16FlashAttnBwdSm80INS1_25CollectiveMainloopBwdSm80ILi2ELi2EN4cute5tupleIJNS5_1CILi128EEES8_NS7_ILi64EEEEEENS_10bfloat16_tEfNS_4arch4Sm80ELb0ELb1ELb1ELb1ELb1ELb0ELb0ELb0ELi2ELi4ELi4ELi4ELb0EEENS1_21CollectiveEpilogueBwdISA_SB_SD_Li256ELb1ELb0ELi2EEENS1_19SingleTileSchedulerILb1ELb0ELb0ELi128EEEEEEEEEvNT_6ParamsE$_ZN4cute5tupleIJNS0_IJNS_1CILi2EEEEEENS0_IJiEEEEEC2ERKS3_RKS4_)
$_ZN7cutlass13device_kernelIN5flash19enable_sm80_to_sm89INS1_16FlashAttnBwdSm80INS1_25CollectiveMainloopBwdSm80ILi2ELi2EN4cute5tupleIJNS5_1CILi128EEES8_NS7_ILi64EEEEEENS_10bfloat16_tEfNS_4arch4Sm80ELb0ELb1ELb1ELb1ELb1ELb0ELb0ELb0ELi2ELi4ELi4ELi4ELb0EEENS1_21CollectiveEpilogueBwdISA_SB_SD_Li256ELb1ELb0ELi2EEENS1_19SingleTileSchedulerILb1ELb0ELb0ELi128EEEEEEEEEvNT_6ParamsE$_ZN4cute5tupleIJNS0_IJNS_1CILi2EEEEEENS0_IJiEEEEEC2ERKS3_RKS4_:
[----:B------:R-:W-:Y:S02]  /*bfb0*/  MOV R6, 0xbfd0 ;  /* 0x0000bfd000067802 */ /* 0x000fe40000000f00 */
[----:B------:R-:W-:Y:S05]  /*bfc0*/  CALL.REL.NOINC `($_ZN7cutlass13device_kernelIN5flash19enable_sm80_to_sm89INS1_16FlashAttnBwdSm80INS1_25CollectiveMainloopBwdSm80ILi2ELi2EN4cute5tupleIJNS5_1CILi128EEES8_NS7_ILi64EEEEEENS_10bfloat16_tEfNS_4arch4Sm80ELb0ELb1ELb1ELb1ELb1ELb0ELb0ELb0ELi2ELi4ELi4ELi4ELb0EEENS1_21CollectiveEpilogueBwdISA_SB_SD_Li256ELb1ELb0ELi2EEENS1_19SingleTileSchedulerILb1ELb0ELb0ELi128EEEEEEEEEvNT_6ParamsE$_ZN4cute3eso3ESOILb1ELb0EJNS_5tupleIJNS_1CILi2EEEEEENS2_IJiEEEEEC2ERKS5_RKS6_) ;  /* 0xffffde4000007944 */ /* 0x000fea0003c3ffff */
[----:B------:R-:W-:-:S04]  /*bfd0*/  MOV R5, 0x0 ;  /* 0x0000000000057802 */ /* 0x000fc80000000f00 */
[----:B------:R-:W-:Y:S05]  /*bfe0*/  RET.REL.NODEC R4 `(_ZN7cutlass13device_kernelIN5flash19enable_sm80_to_sm89INS1_16FlashAttnBwdSm80INS1_25CollectiveMainloopBwdSm80ILi2ELi2EN4cute5tupleIJNS5_1CILi128EEES8_NS7_ILi64EEEEEENS_10bfloat16_tEfNS_4arch4Sm80ELb0ELb1ELb1ELb1ELb1ELb0ELb0ELb0ELi2ELi4ELi4ELi4ELb0EEENS1_21CollectiveEpilogueBwdISA_SB_SD_Li256ELb1ELb0ELi2EEENS1_19SingleTileSchedulerILb1ELb0ELb0ELi128EEEEEEEEEvNT_6ParamsE) ;  /* 0xffff401004007950 */ /* 0x000fea0003c3ffff */
        .type           $_ZN7cutlass13device_kernelIN5flash19enable_sm80_to_sm89INS1_16FlashAttnBwdSm80INS1_25CollectiveMainloopBwdSm80ILi2ELi2EN4cute5tupleIJNS5_1CILi128EEES8_NS7_ILi64EEEEEENS_10bfloat16_tEfNS_4arch4Sm80ELb0ELb1ELb1ELb1ELb1ELb0ELb0ELb0ELi2ELi4ELi4ELi4ELb0EEENS1_21CollectiveEpilogueBwdISA_SB_SD_Li256ELb1ELb0ELi2EEENS1_19SingleTileSchedulerILb1ELb0ELb0ELi128EEEEEEEEEvNT_6ParamsE$_ZN4cute5tupleIJNS0_IJNS_1CILi2EEES2_EEENS0_IJNS1_ILi1EEEiEEEEEC2ERKS3_RKS5_,@function
        .size           $_ZN7cutlass13device_kernelIN5flash19enable_sm80_to_sm89INS1_16FlashAttnBwdSm80INS1_25CollectiveMainloopBwdSm80ILi2ELi2EN4cute5tupleIJNS5_1CILi128EEES8_NS7_ILi64EEEEEENS_10bfloat16_tEfNS_4arch4Sm80ELb0ELb1ELb1ELb1ELb1ELb0ELb0ELb0ELi2ELi4ELi4ELi4ELb0EEENS1_21CollectiveEpilogueBwdISA_SB_SD_Li256ELb1ELb0ELi2EEENS1_19SingleTileSchedulerILb1ELb0ELb0ELi128EEEEEEEEEvNT_6ParamsE$_ZN4cute5tupleIJNS0_IJNS_1CILi2EEES2_EEENS0_IJNS1_ILi1EEEiEEEEEC2ERKS3_RKS5_,($_ZN7cutlass13device_kernelIN5flash19enable_sm80_to_sm89INS1_16FlashAttnBwdSm80INS1_25CollectiveMainloopBwdSm80ILi2ELi2EN4cute5tupleIJNS5_1CILi128EEES8_NS7_ILi64EEEEEENS_10bfloat16_tEfNS_4arch4Sm80ELb0ELb1ELb1ELb1ELb1ELb0ELb0ELb0ELi2ELi4ELi4ELi4ELb0EEENS1_21CollectiveEpilogueBwdISA_SB_SD_Li256ELb1ELb0ELi2EEENS1_19SingleTileSchedulerILb1ELb0ELb0ELi128EEEEEEEEEvNT_6ParamsE$_ZN4cute5tupleIJNS0_IJNS_1CILi2EEES2_EEENS0_IJiNS1_ILi4096EEEEEEEEC2ERKS3_RKS5_ - $_ZN7cutlass13device_kernelIN5flash19enable_sm80_to_sm89INS1_16FlashAttnBwdSm80INS1_25CollectiveMainloopBwdSm80ILi2ELi2EN4cute5tupleIJNS5_1CILi128EEES8_NS7_ILi64EEEEEENS_10bfloat16_tEfNS_4arch4Sm80ELb0ELb1ELb1ELb1ELb1ELb0ELb0ELb0ELi2ELi4ELi4ELi4ELb0EEENS1_21CollectiveEpilogueBwdISA_SB_SD_Li256ELb1ELb0ELi2EEENS1_19SingleTileSchedulerILb1ELb0ELb0ELi128EEEEEEEEEvNT_6ParamsE$_ZN4cute5tupleIJNS0_IJNS_1CILi2EEES2_EEENS0_IJNS1_ILi1EEEiEEEEEC2ERKS3_RKS5_)
$_ZN7cutlass13device_kernelIN5flash19enable_sm80_to_sm89INS1_16FlashAttnBwdSm80INS1_25CollectiveMainloopBwdSm80ILi2ELi2EN4cute5tupleIJNS5_1CILi128EEES8_NS7_ILi64EEEEEENS_10bfloat16_tEfNS_4arch4Sm80ELb0ELb1ELb1ELb1ELb1ELb0ELb0ELb0ELi2ELi4ELi4ELi4ELb0EEENS1_21CollectiveEpilogueBwdISA_SB_SD_Li256ELb1ELb0ELi2EEENS1_19SingleTileSchedulerILb1ELb0ELb0ELi128EEEEEEEEEvNT_6ParamsE$_ZN4cute5tupleIJNS0_IJNS_1CILi2EEES2_EEENS0_IJNS1_ILi1EEEiEEEEEC2ERKS3_RKS5_:
[----:B------:R-:W-:Y:S02]  /*bff0*/  MOV R4, 0xc010 ;  /* 0x0000c01000047802 */ /* 0x000fe40000000f00 */
[----:B------:R-:W-:Y:S05]  /*c000*/  CALL.REL.NOINC `($_ZN7cutlass13device_kernelIN5flash19enable_sm80_to_sm89INS1_16FlashAttnBwdSm80INS1_25CollectiveMainloopBwdSm80ILi2ELi2EN4cute5tupleIJNS5_1CILi128EEES8_NS7_ILi64EEEEEENS_10bfloat16_tEfNS_4arch4Sm80ELb0ELb1ELb1ELb1ELb1ELb0ELb0ELb0ELi2ELi4ELi4ELi4ELb0EEENS1_21CollectiveEpilogueBwdISA_SB_SD_Li256ELb1ELb0ELi2EEENS1_19SingleTileSchedulerILb1ELb0ELb0ELi128EEEEEEEEEvNT_6ParamsE$_ZN4cute3eso3ESOILb1ELb0EJNS_5tupleIJNS_1CILi2EEES4_EEENS2_IJNS3_ILi1EEEiEEEEEC2ERKS5_RKS7_) ;  /* 0xffffded000007944 */ /* 0x000fea0003c3ffff */
[----:B------:R-:W-:-:S04]  /*c010*/  MOV R7, 0x0 ;  /* 0x0000000000077802 */ /* 0x000fc80000000f00 */
[----:B------:R-:W-:Y:S05]  /*c020*/  RET.REL.NODEC R6 `(_ZN7cutlass13device_kernelIN5flash19enable_sm80_to_sm89INS1_16FlashAttnBwdSm80INS1_25CollectiveMainloopBwdSm80ILi2ELi2EN4cute5tupleIJNS5_1CILi128EEES8_NS7_ILi64EEEEEENS_10bfloat16_tEfNS_4arch4Sm80ELb0ELb1ELb1ELb1ELb1ELb0ELb0ELb0ELi2ELi4ELi4ELi4ELb0EEENS1_21CollectiveEpilogueBwdISA_SB_SD_Li256ELb1ELb0ELi2EEENS1_19SingleTileSchedulerILb1ELb0ELb0ELi128EEEEEEEEEvNT_6ParamsE) ;  /* 0xffff3fd006007950 */ /* 0x000fea0003c3ffff */
        .type           $_ZN7cutlass13device_kernelIN5flash19enable_sm80_to_sm89INS1_16FlashAttnBwdSm80INS1_25CollectiveMainloopBwdSm80ILi2ELi2EN4cute5tupleIJNS5_1CILi128EEES8_NS7_ILi64EEEEEENS_10bfloat16_tEfNS_4arch4Sm80ELb0ELb1ELb1ELb1ELb1ELb0ELb0ELb0ELi2ELi4ELi4ELi4ELb0EEENS1_21CollectiveEpilogueBwdISA_SB_SD_Li256ELb1ELb0ELi2EEENS1_19SingleTileSchedulerILb1ELb0ELb0ELi128EEEEEEEEEvNT_6ParamsE$_ZN4cute5tupleIJNS0_IJNS_1CILi2EEES2_EEENS0_IJiNS1_ILi4096EEEEEEEEC2ERKS3_RKS5_,@function
        .size           $_ZN7cutlass13device_kernelIN5flash19enable_sm80_to_sm89INS1_16FlashAttnBwdSm80INS1_25CollectiveMainloopBwdSm80ILi2ELi2EN4cute5tupleIJNS5_1CILi128EEES8_NS7_ILi64EEEEEENS_10bfloat16_tEfNS_4arch4Sm80ELb0ELb1ELb1ELb1ELb1ELb0ELb0ELb0ELi2ELi4ELi4ELi4ELb0EEENS1_21CollectiveEpilogueBwdISA_SB_SD_Li256ELb1ELb0ELi2EEENS1_19SingleTileSchedulerILb1ELb0ELb0ELi128EEEEEEEEEvNT_6ParamsE$_ZN4cute5tupleIJNS0_IJNS_1CILi2EEES2_EEENS0_IJiNS1_ILi4096EEEEEEEEC2ERKS3_RKS5_,($_ZN7cutlass13device_kernelIN5flash19enable_sm80_to_sm89INS1_16FlashAttnBwdSm80INS1_25CollectiveMainloopBwdSm80ILi2ELi2EN4cute5tupleIJNS5_1CILi128EEES8_NS7_ILi64EEEEEENS_10bfloat16_tEfNS_4arch4Sm80ELb0ELb1ELb1ELb1ELb1ELb0ELb0ELb0ELi2ELi4ELi4ELi4ELb0EEENS1_21CollectiveEpilogueBwdISA_SB_SD_Li256ELb1ELb0ELi2EEENS1_19SingleTileSchedulerILb1ELb0ELb0ELi128EEEEEEEEEvNT_6ParamsE$_ZN4cute5tupleIJNS0_IJNS_1CILi2EEES2_EEENS0_IJiNS1_ILi512EEEEEEEEC2ERKS3_RKS5_ - $_ZN7cutlass13device_kernelIN5flash19enable_sm80_to_sm89INS1_16FlashAttnBwdSm80INS1_25CollectiveMainloopBwdSm80ILi2ELi2EN4cute5tupleIJNS5_1CILi128EEES8_NS7_ILi64EEEEEENS_10bfloat16_tEfNS_4arch4Sm80ELb0ELb1ELb1ELb1ELb1ELb0ELb0ELb0ELi2ELi4ELi4ELi4ELb0EEENS1_21CollectiveEpilogueBwdISA_SB_SD_Li256ELb1ELb0ELi2EEENS1_19SingleTileSchedulerILb1ELb0ELb0ELi128EEEEEEEEEvNT_6ParamsE$_ZN4cute5tupleIJNS0_IJNS_1CILi2EEES2_EEENS0_IJiNS1_ILi4096EEEEEEEEC2ERKS3_RKS5_)
$_ZN7cutlass13device_kernelIN5flash19enable_sm80_to_sm89INS1_16FlashAttnBwdSm80INS1_25CollectiveMainloopBwdSm80ILi2ELi2EN4cute5tupleIJNS5_1CILi128EEES8_NS7_ILi64EEEEEENS_10bfloat16_tEfNS_4arch4Sm80ELb0ELb1ELb1ELb1ELb1ELb0ELb0ELb0ELi2ELi4ELi4ELi4ELb0EEENS1_21CollectiveEpilogueBwdISA_SB_SD_Li256ELb1ELb0ELi2EEENS1_19SingleTileSchedulerILb1ELb0ELb0ELi128EEEEEEEEEvNT_6ParamsE$_ZN4cute5tupleIJNS0_IJNS_1CILi2EEES2_EEENS0_IJiNS1_ILi4096EEEEEEEEC2ERKS3_RKS5_:
[----:B------:R-:W-:Y:S02]  /*c030*/  MOV R4, 0xc050 ;  /* 0x0000c05000047802 */ /* 0x000fe40000000f00 */
[----:B------:R-:W-:Y:S05]  /*c040*/  CALL.REL.NOINC `($_ZN7cutlass13device_kernelIN5flash19enable_sm80_to_sm89INS1_16FlashAttnBwdSm80INS1_25CollectiveMainloopBwdSm80ILi2ELi2EN4cute5tupleIJNS5_1CILi128EEES8_NS7_ILi64EEEEEENS_10bfloat16_tEfNS_4arch4Sm80ELb0ELb1ELb1ELb1ELb1ELb0ELb0ELb0ELi2ELi4ELi4ELi4ELb0EEENS1_21CollectiveEpilogueBwdISA_SB_SD_Li256ELb1ELb0ELi2EEENS1_19SingleTileSchedulerILb1ELb0ELb0ELi128EEEEEEEEEvNT_6ParamsE$_ZN4cute3eso3ESOILb1ELb0EJNS_5tupleIJNS_1CILi2EEES4_EEENS2_IJiNS3_ILi4096EEEEEEEEC2ERKS5_RKS7_) ;  /* 0xffffded000007944 */ /* 0x000fea0003c3ffff */
[----:B------:R-:W-:-:S04]  /*c050*/  MOV R7, 0x0 ;  /* 0x0000000000077802 */ /* 0x000fc80000000f00 */
[----:B------:R-:W-:Y:S05]  /*c060*/  RET.REL.NODEC R6 `(_ZN7cutlass13device_kernelIN5flash19enable_sm80_to_sm89INS1_16FlashAttnBwdSm80INS1_25CollectiveMainloopBwdSm80ILi2ELi2EN4cute5tupleIJNS5_1CILi128EEES8_NS7_ILi64EEEEEENS_10bfloat16_tEfNS_4arch4Sm80ELb0ELb1ELb1ELb1ELb1ELb0ELb0ELb0ELi2ELi4ELi4ELi4ELb0EEENS1_21CollectiveEpilogueBwdISA_SB_SD_Li256ELb1ELb0ELi2EEENS1_19SingleTileSchedulerILb1ELb0ELb0ELi128EEEEEEEEEvNT_6ParamsE) ;  /* 0xffff3f9006007950 */ /* 0x000fea0003c3ffff */
        .type           $_ZN7cutlass13device_kernelIN5flash19enable_sm80_to_sm89INS1_16FlashAttnBwdSm80INS1_25CollectiveMainloopBwdSm80ILi2ELi2EN4cute5tupleIJNS5_1CILi128EEES8_NS7_ILi64EEEEEENS_10bfloat16_tEfNS_4arch4Sm80ELb0ELb1ELb1ELb1ELb1ELb0ELb0ELb0ELi2ELi4ELi4ELi4ELb0EEENS1_21CollectiveEpilogueBwdISA_SB_SD_Li256ELb1ELb0ELi2EEENS1_19SingleTileSchedulerILb1ELb0ELb0ELi128EEEEEEEEEvNT_6ParamsE$_ZN4cute5tupleIJNS0_IJNS_1CILi2EEES2_EEENS0_IJiNS1_ILi512EEEEEEEEC2ERKS3_RKS5_,@function
        .size           $_ZN7cutlass13device_kernelIN5flash19enable_sm80_to_sm89INS1_16FlashAttnBwdSm80INS1_25CollectiveMainloopBwdSm80ILi2ELi2EN4cute5tupleIJNS5_1CILi128EEES8_NS7_ILi64EEEEEENS_10bfloat16_tEfNS_4arch4Sm80ELb0ELb1ELb1ELb1ELb1ELb0ELb0ELb0ELi2ELi4ELi4ELi4ELb0EEENS1_21CollectiveEpilogueBwdISA_SB_SD_Li256ELb1ELb0ELi2EEENS1_19SingleTileSchedulerILb1ELb0ELb0ELi128EEEEEEEEEvNT_6ParamsE$_ZN4cute5tupleIJNS0_IJNS_1CILi2EEES2_EEENS0_IJiNS1_ILi512EEEEEEEEC2ERKS3_RKS5_,($_ZN7cutlass13device_kernelIN5flash19enable_sm80_to_sm89INS1_16FlashAttnBwdSm80INS1_25CollectiveMainloopBwdSm80ILi2ELi2EN4cute5tupleIJNS5_1CILi128EEES8_NS7_ILi64EEEEEENS_10bfloat16_tEfNS_4arch4Sm80ELb0ELb1ELb1ELb1ELb1ELb0ELb0ELb0ELi2ELi4ELi4ELi4ELb0EEENS1_21CollectiveEpilogueBwdISA_SB_SD_Li256ELb1ELb0ELi2EEENS1_19SingleTileSchedulerILb1ELb0ELb0ELi128EEEEEEEEEvNT_6ParamsE$_ZN4cute5tupleIJNS0_IJNS_1CILi2EEES2_EEENS0_IJiiEEEEEC2ERKS3_RKS4_ - $_ZN7cutlass13device_kernelIN5flash19enable_sm80_to_sm89INS1_16FlashAttnBwdSm80INS1_25CollectiveMainloopBwdSm80ILi2ELi2EN4cute5tupleIJNS5_1CILi128EEES8_NS7_ILi64EEEEEENS_10bfloat16_tEfNS_4arch4Sm80ELb0ELb1ELb1ELb1ELb1ELb0ELb0ELb0ELi2ELi4ELi4ELi4ELb0EEENS1_21CollectiveEpilogueBwdISA_SB_SD_Li256ELb1ELb0ELi2EEENS1_19SingleTileSchedulerILb1ELb0ELb0ELi128EEEEEEEEEvNT_6ParamsE$_ZN4cute5tupleIJNS0_IJNS_1CILi2EEES2_EEENS0_IJiNS1_ILi512EEEEEEEEC2ERKS3_RKS5_)
$_ZN7cutlass13device_kernelIN5flash19enable_sm80_to_sm89INS1_16FlashAttnBwdSm80INS1_25CollectiveMainloopBwdSm80ILi2ELi2EN4cute5tupleIJNS5_1CILi128EEES8_NS7_ILi64EEEEEENS_10bfloat16_tEfNS_4arch4Sm80ELb0ELb1ELb1ELb1ELb1ELb0ELb0ELb0ELi2ELi4ELi4ELi4ELb0EEENS1_21CollectiveEpilogueBwdISA_SB_SD_Li256ELb1ELb0ELi2EEENS1_19SingleTileSchedulerILb1ELb0ELb0ELi128EEEEEEEEEvNT_6ParamsE$_ZN4cute5tupleIJNS0_IJNS_1CILi2EEES2_EEENS0_IJiNS1_ILi512EEEEEEEEC2ERKS3_RKS5_:
[----:B------:R-:W-:Y:S02]  /*c070*/  MOV R4, 0xc090 ;  /* 0x0000c09000047802 */ /* 0x000fe40000000f00 */
[----:B------:R-:W-:Y:S05]  /*c080*/  CALL.REL.NOINC `($_ZN7cutlass13device_kernelIN5flash19enable_sm80_to_sm89INS1_16FlashAttnBwdSm80INS1_25CollectiveMainloopBwdSm80ILi2ELi2EN4cute5tupleIJNS5_1CILi128EEES8_NS7_ILi64EEEEEENS_10bfloat16_tEfNS_4arch4Sm80ELb0ELb1ELb1ELb1ELb1ELb0ELb0ELb0ELi2ELi4ELi4ELi4ELb0EEENS1_21CollectiveEpilogueBwdISA_SB_SD_Li256ELb1ELb0ELi2EEENS1_19SingleTileSchedulerILb1ELb0ELb0ELi128EEEEEEEEEvNT_6ParamsE$_ZN4cute3eso3ESOILb1ELb0EJNS_5tupleIJNS_1CILi2EEES4_EEENS2_IJiNS3_ILi512EEEEEEEEC2ERKS5_RKS7_) ;  /* 0xffffded000007944 */ /* 0x000fea0003c3ffff */
[----:B------:R-:W-:-:S04]  /*c090*/  MOV R7, 0x0 ;  /* 0x0000000000077802 */ /* 0x000fc80000000f00 */
[----:B------:R-:W-:Y:S05]  /*c0a0*/  RET.REL.NODEC R6 `(_ZN7cutlass13device_kernelIN5flash19enable_sm80_to_sm89INS1_16FlashAttnBwdSm80INS1_25CollectiveMainloopBwdSm80ILi2ELi2EN4cute5tupleIJNS5_1CILi128EEES8_NS7_ILi64EEEEEENS_10bfloat16_tEfNS_4arch4Sm80ELb0ELb1ELb1ELb1ELb1ELb0ELb0ELb0ELi2ELi4ELi4ELi4ELb0EEENS1_21CollectiveEpilogueBwdISA_SB_SD_Li256ELb1ELb0ELi2EEENS1_19SingleTileSchedulerILb1ELb0ELb0ELi128EEEEEEEEEvNT_6ParamsE) ;  /* 0xffff3f5006007950 */ /* 0x000fea0003c3ffff */
        .type           $_ZN7cutlass13device_kernelIN5flash19enable_sm80_to_sm89INS1_16FlashAttnBwdSm80INS1_25CollectiveMainloopBwdSm80ILi2ELi2EN4cute5tupleIJNS5_1CILi128EEES8_NS7_ILi64EEEEEENS_10bfloat16_tEfNS_4arch4Sm80ELb0ELb1ELb1ELb1ELb1ELb0ELb0ELb0ELi2ELi4ELi4ELi4ELb0EEENS1_21CollectiveEpilogueBwdISA_SB_SD_Li256ELb1ELb0ELi2EEENS1_19SingleTileSchedulerILb1ELb0ELb0ELi128EEEEEEEEEvNT_6ParamsE$_ZN4cute5tupleIJNS0_IJNS_1CILi2EEES2_EEENS0_IJiiEEEEEC2ERKS3_RKS4_,@function
        .size           $_ZN7cutlass13device_kernelIN5flash19enable_sm80_to_sm89INS1_16FlashAttnBwdSm80INS1_25CollectiveMainloopBwdSm80ILi2ELi2EN4cute5tupleIJNS5_1CILi128EEES8_NS7_ILi64EEEEEENS_10bfloat16_tEfNS_4arch4Sm80ELb0ELb1ELb1ELb1ELb1ELb0ELb0ELb0ELi2ELi4ELi4ELi4ELb0EEENS1_21CollectiveEpilogueBwdISA_SB_SD_Li256ELb1ELb0ELi2EEENS1_19SingleTileSchedulerILb1ELb0ELb0ELi128EEEEEEEEEvNT_6ParamsE$_ZN4cute5tupleIJNS0_IJNS_1CILi2EEES2_EEENS0_IJiiEEEEEC2ERKS3_RKS4_,($_ZN7cutlass13device_kernelIN5flash19enable_sm80_to_sm89INS1_16FlashAttnBwdSm80INS1_25CollectiveMainloopBwdSm80ILi2ELi2EN4cute5tupleIJNS5_1CILi128EEES8_NS7_ILi64EEEEEENS_10bfloat16_tEfNS_4arch4Sm80ELb0ELb1ELb1ELb1ELb1ELb0ELb0ELb0ELi2ELi4ELi4ELi4ELb0EEENS1_21CollectiveEpilogueBwdISA_SB_SD_Li256ELb1ELb0ELi2EEENS1_19SingleTileSchedulerILb1ELb0ELb0ELi128EEEEEEEEEvNT_6ParamsE$_ZN4cute5tupleIJNS0_IJNS_1CILi2EEES2_S2_EEENS0_IJNS1_ILi1EEENS1_ILi512EEEiEEEEEC2ERKS3_RKS6_ - $_ZN7cutlass13device_kernelIN5flash19enable_sm80_to_sm89INS1_16FlashAttnBwdSm80INS1_25CollectiveMainloopBwdSm80ILi2ELi2EN4cute5tupleIJNS5_1CILi128EEES8_NS7_ILi64EEEEEENS_10bfloat16_tEfNS_4arch4Sm80ELb0ELb1ELb1ELb1ELb1ELb0ELb0ELb0ELi2ELi4ELi4ELi4ELb0EEENS1_21CollectiveEpilogueBwdISA_SB_SD_Li256ELb1ELb0ELi2EEENS1_19SingleTileSchedulerILb1ELb0ELb0ELi128EEEEEEEEEvNT_6ParamsE$_ZN4cute5tupleIJNS0_IJNS_1CILi2EEES2_EEENS0_IJiiEEEEEC2ERKS3_RKS4_)
$_ZN7cutlass13device_kernelIN5flash19enable_sm80_to_sm89INS1_16FlashAttnBwdSm80INS1_25CollectiveMainloopBwdSm80ILi2ELi2EN4cute5tupleIJNS5_1CILi128EEES8_NS7_ILi64EEEEEENS_10bfloat16_tEfNS_4arch4Sm80ELb0ELb1ELb1ELb1ELb1ELb0ELb0ELb0ELi2ELi4ELi4ELi4ELb0EEENS1_21CollectiveEpilogueBwdISA_SB_SD_Li256ELb1ELb0ELi2EEENS1_19SingleTileSchedulerILb1ELb0ELb0ELi128EEEEEEEEEvNT_6ParamsE$_ZN4cute5tupleIJNS0_IJNS_1CILi2EEES2_EEENS0_IJiiEEEEEC2ERKS3_RKS4_:
[----:B------:R-:W-:Y:S02]  /*c0b0*/  MOV R4, 0xc0d0 ;  /* 0x0000c0d000047802 */ /* 0x000fe40000000f00 */
[----:B------:R-:W-:Y:S05]  /*c0c0*/  CALL.REL.NOINC `($_ZN7cutlass13device_kernelIN5flash19enable_sm80_to_sm89INS1_16FlashAttnBwdSm80INS1_25CollectiveMainloopBwdSm80ILi2ELi2EN4cute5tupleIJNS5_1CILi128EEES8_NS7_ILi64EEEEEENS_10bfloat16_tEfNS_4arch4Sm80ELb0ELb1ELb1ELb1ELb1ELb0ELb0ELb0ELi2ELi4ELi4ELi4ELb0EEENS1_21CollectiveEpilogueBwdISA_SB_SD_Li256ELb1ELb0ELi2EEENS1_19SingleTileSchedulerILb1ELb0ELb0ELi128EEEEEEEEEvNT_6ParamsE$_ZN4cute3eso3ESOILb1ELb0EJNS_5tupleIJNS_1CILi2EEES4_EEENS2_IJiiEEEEEC2ERKS5_RKS6_) ;  /* 0xffffded000007944 */ /* 0x000fea0003c3ffff */
[----:B-1----:R-:W-:Y:S02]  /*c0d0*/  MOV R2, R6 ;  /* 0x0000000600027202 */ /* 0x002fe40000000f00 */
[----:B------:R-:W-:-:S04]  /*c0e0*/  MOV R3, 0x0 ;  /* 0x0000000000037802 */ /* 0x000fc80000000f00 */
[----:B------:R-:W-:Y:S05]  /*c0f0*/  RET.REL.NODEC R2 `(_ZN7cutlass13device_kernelIN5flash19enable_sm80_to_sm89INS1_16FlashAttnBwdSm80INS1_25CollectiveMainloopBwdSm80ILi2ELi2EN4cute5tupleIJNS5_1CILi128EEES8_NS7_ILi64EEEEEENS_10bfloat16_tEfNS_4arch4Sm80ELb0ELb1ELb1ELb1ELb1ELb0ELb0ELb0ELi2ELi4ELi4ELi4ELb0EEENS1_21CollectiveEpilogueBwdISA_SB_SD_Li256ELb1ELb0ELi2EEENS1_19SingleTileSchedulerILb1ELb0ELb0ELi128EEEEEEEEEvNT_6ParamsE) ;  /* 0xffff3f0002007950 */ /* 0x000fea0003c3ffff */
        .type           $_ZN7cutlass13device_kernelIN5flash19enable_sm80_to_sm89INS1_16FlashAttnBwdSm80INS1_25CollectiveMainloopBwdSm80ILi2ELi2EN4cute5tupleIJNS5_1CILi128EEES8_NS7_ILi64EEEEEENS_10bfloat16_tEfNS_4arch4Sm80ELb0ELb1ELb1ELb1ELb1ELb0ELb0ELb0ELi2ELi4ELi4ELi4ELb0EEENS1_21CollectiveEpilogueBwdISA_SB_SD_Li256ELb1ELb0ELi2EEENS1_19SingleTileSchedulerILb1ELb0ELb0ELi128EEEEEEEEEvNT_6ParamsE$_ZN4cute5tupleIJNS0_IJNS_1CILi2EEES2_S2_EEENS0_IJNS1_ILi1EEENS1_ILi512EEEiEEEEEC2ERKS3_RKS6_,@function
        .size           $_ZN7cutlass13device_kernelIN5flash19enable_sm80_to_sm89INS1_16FlashAttnBwdSm80INS1_25CollectiveMainloopBwdSm80ILi2ELi2EN4cute5tupleIJNS5_1CILi128EEES8_NS7_ILi64EEEEEENS_10bfloat16_tEfNS_4arch4Sm80ELb0ELb1ELb1ELb1ELb1ELb0ELb0ELb0ELi2ELi4ELi4ELi4ELb0EEENS1_21CollectiveEpilogueBwdISA_SB_SD_Li256ELb1ELb0ELi2EEENS1_19SingleTileSchedulerILb1ELb0ELb0ELi128EEEEEEEEEvNT_6ParamsE$_ZN4cute5tupleIJNS0_IJNS_1CILi2EEES2_S2_EEENS0_IJNS1_ILi1EEENS1_ILi512EEEiEEEEEC2ERKS3_RKS6_,($_ZN7cutlass13device_kernelIN5flash19enable_sm80_to_sm89INS1_16FlashAttnBwdSm80INS1_25CollectiveMainloopBwdSm80ILi2ELi2EN4cute5tupleIJNS5_1CILi128EEES8_NS7_ILi64EEEEEENS_10bfloat16_tEfNS_4arch4Sm80ELb0ELb1ELb1ELb1ELb1ELb0ELb0ELb0ELi2ELi4ELi4ELi4ELb0EEENS1_21CollectiveEpilogueBwdISA_SB_SD_Li256ELb1ELb0ELi2EEENS1_19SingleTileSchedulerILb1ELb0ELb0ELi128EEEEEEEEEvNT_6ParamsE$_ZN4cute5tupleIJNS0_IJNS_1CILi8EEENS0_IJNS1_ILi2EEES3_S3_EEENS1_ILi1EEES4_S5_EEENS0_IJS5_NS0_IJS2_iiEEENS1_ILi64EEENS0_IJiNS1_ILi144EEENS1_ILi288EEEEEENS1_ILi512EEEEEEEEC2ERKS6_RKSD_ - $_ZN7cutlass13device_kernelIN5flash19enable_sm80_to_sm89INS1_16FlashAttnBwdSm80INS1_25CollectiveMainloopBwdSm80ILi2ELi2EN4cute5tupleIJNS5_1CILi128EEES8_NS7_ILi64EEEEEENS_10bfloat16_tEfNS_4arch4Sm80ELb0ELb1ELb1ELb1ELb1ELb0ELb0ELb0ELi2ELi4ELi4ELi4ELb0EEENS1_21CollectiveEpilogueBwdISA_SB_SD_Li256ELb1ELb0ELi2EEENS1_19SingleTileSchedulerILb1ELb0ELb0ELi128EEEEEEEEEvNT_6ParamsE$_ZN4cute5tupleIJNS0_IJNS_1CILi2EEES2_S2_EEENS0_IJNS1_ILi1EEENS1_ILi512EEEiEEEEEC2ERKS3_RKS6_)
$_ZN7cutlass13device_kernelIN5flash19enable_sm80_to_sm89INS1_16FlashAttnBwdSm80INS1_25CollectiveMainloopBwdSm80ILi2ELi2EN4cute5tupleIJNS5_1CILi128EEES8_NS7_ILi64EEEEEENS_10bfloat16_tEfNS_4arch4Sm80ELb0ELb1ELb1ELb1ELb1ELb0ELb0ELb0ELi2ELi4ELi4ELi4ELb0EEENS1_21CollectiveEpilogueBwdISA_SB_SD_Li256ELb1ELb0ELi2EEENS1_19SingleTileSchedulerILb1ELb0ELb0ELi128EEEEEEEEEvNT_6ParamsE$_ZN4cute5tupleIJNS0_IJNS_1CILi2EEES2_S2_EEENS0_IJNS1_ILi1EEENS1_ILi512EEEiEEEEEC2ERKS3_RKS6_:
[----:B------:R-:W-:Y:S02]  /*c100*/  MOV R4, 0xc120 ;  /* 0x0000c12000047802 */ /* 0x000fe40000000f00 */
[----:B------:R-:W-:Y:S05]  /*c110*/  CALL.REL.NOINC `($_ZN7cutlass13device_kernelIN5flash19enable_sm80_to_sm89INS1_16FlashAttnBwdSm80INS1_25CollectiveMainloopBwdSm80ILi2ELi2EN4cute5tupleIJNS5_1CILi128EEES8_NS7_ILi64EEEEEENS_10bfloat16_tEfNS_4arch4Sm80ELb0ELb1ELb1ELb1ELb1ELb0ELb0ELb0ELi2ELi4ELi4ELi4ELb0EEENS1_21CollectiveEpilogueBwdISA_SB_SD_Li256ELb1ELb0ELi2EEENS1_19SingleTileSchedulerILb1ELb0ELb0ELi128EEEEEEEEEvNT_6ParamsE$_ZN4cute3eso3ESOILb1ELb0EJNS_5tupleIJNS_1CILi2EEES4_S4_EEENS2_IJNS3_ILi1EEENS3_ILi512EEEiEEEEEC2ERKS5_RKS8_) ;  /* 0xffffdf3000007944 */ /* 0x000fea0003c3ffff */
[----:B------:R-:W-:-:S04]  /*c120*/  MOV R7, 0x0 ;  /* 0x0000000000077802 */ /* 0x000fc80000000f00 */
[----:B------:R-:W-:Y:S05]  /*c130*/  RET.REL.NODEC R6 `(_ZN7cutlass13device_kernelIN5flash19enable_sm80_to_sm89INS1_16FlashAttnBwdSm80INS1_25CollectiveMainloopBwdSm80ILi2ELi2EN4cute5tupleIJNS5_1CILi128EEES8_NS7_ILi64EEEEEENS_10bfloat16_tEfNS_4arch4Sm80ELb0ELb1ELb1ELb1ELb1ELb0ELb0ELb0ELi2ELi4ELi4ELi4ELb0EEENS1_21CollectiveEpilogueBwdISA_SB_SD_Li256ELb1ELb0ELi2EEENS1_19SingleTileSchedulerILb1ELb0ELb0ELi128EEEEEEEEEvNT_6ParamsE) ;  /* 0xffff3ec006007950 */ /* 0x000fea0003c3ffff */
        .type           $_ZN7cutlass13device_kernelIN5flash19enable_sm80_to_sm89INS1_16FlashAttnBwdSm80INS1_25CollectiveMainloopBwdSm80ILi2ELi2EN4cute5tupleIJNS5_1CILi128EEES8_NS7_ILi64EEEEEENS_10bfloat16_tEfNS_4arch4Sm80ELb0ELb1ELb1ELb1ELb1ELb0ELb0ELb0ELi2ELi4ELi4ELi4ELb0EEENS1_21CollectiveEpilogueBwdISA_SB_SD_Li256ELb1ELb0ELi2EEENS1_19SingleTileSchedulerILb1ELb0ELb0ELi128EEEEEEEEEvNT_6ParamsE$_ZN4cute5tupleIJNS0_IJNS_1CILi8EEENS0_IJNS1_ILi2EEES3_S3_EEENS1_ILi1EEES4_S5_EEENS0_IJS5_NS0_IJS2_iiEEENS1_ILi64EEENS0_IJiNS1_ILi144EEENS1_ILi288EEEEEENS1_ILi512EEEEEEEEC2ERKS6_RKSD_,@function
        .size           $_ZN7cutlass13device_kernelIN5flash19enable_sm80_to_sm89INS1_16FlashAttnBwdSm80INS1_25CollectiveMainloopBwdSm80ILi2ELi2EN4cute5tupleIJNS5_1CILi128EEES8_NS7_ILi64EEEEEENS_10bfloat16_tEfNS_4arch4Sm80ELb0ELb1ELb1ELb1ELb1ELb0ELb0ELb0ELi2ELi4ELi4ELi4ELb0EEENS1_21CollectiveEpilogueBwdISA_SB_SD_Li256ELb1ELb0ELi2EEENS1_19SingleTileSchedulerILb1ELb0ELb0ELi128EEEEEEEEEvNT_6ParamsE$_ZN4cute5tupleIJNS0_IJNS_1CILi8EEENS0_IJNS1_ILi2EEES3_S3_EEENS1_ILi1EEES4_S5_EEENS0_IJS5_NS0_IJS2_iiEEENS1_ILi64EEENS0_IJiNS1_ILi144EEENS1_ILi288EEEEEENS1_ILi512EEEEEEEEC2ERKS6_RKSD_,($_ZN7cutlass13device_kernelIN5flash19enable_sm80_to_sm89INS1_16FlashAttnBwdSm80INS1_25CollectiveMainloopBwdSm80ILi2ELi2EN4cute5tupleIJNS5_1CILi128EEES8_NS7_ILi64EEEEEENS_10bfloat16_tEfNS_4arch4Sm80ELb0ELb1ELb1ELb1ELb1ELb0ELb0ELb0ELi2ELi4ELi4ELi4ELb0EEENS1_21CollectiveEpilogueBwdISA_SB_SD_Li256ELb1ELb0ELi2EEENS1_19SingleTileSchedulerILb1ELb0ELb0ELi128EEEEEEEEEvNT_6ParamsE$_ZN4cute5tupleIJNS0_IJNS_1CILi8EEENS0_IJNS1_ILi2EEES3_S3_EEENS1_ILi1EEES4_S5_EEENS0_IJS5_NS0_IJiiiEEENS1_ILi64EEENS0_IJNS1_ILi72EEENS1_ILi144EEENS1_ILi288EEEEEENS1_ILi512EEEEEEEEC2ERKS6_RKSE_ - $_ZN7cutlass13device_kernelIN5flash19enable_sm80_to_sm89INS1_16FlashAttnBwdSm80INS1_25CollectiveMainloopBwdSm80ILi2ELi2EN4cute5tupleIJNS5_1CILi128EEES8_NS7_ILi64EEEEEENS_10bfloat16_tEfNS_4arch4Sm80ELb0ELb1ELb1ELb1ELb1ELb0ELb0ELb0ELi2ELi4ELi4ELi4ELb0EEENS1_21CollectiveEpilogueBwdISA_SB_SD_Li256ELb1ELb0ELi2EEENS1_19SingleTileSchedulerILb1ELb0ELb0ELi128EEEEEEEEEvNT_6ParamsE$_ZN4cute5tupleIJNS0_IJNS_1CILi8EEENS0_IJNS1_ILi2EEES3_S3_EEENS1_ILi1EEES4_S5_EEENS0_IJS5_NS0_IJS2_iiEEENS1_ILi64EEENS0_IJiNS1_ILi144EEENS1_ILi288EEEEEENS1_ILi512EEEEEEEEC2ERKS6_RKSD_)
$_ZN7cutlass13device_kernelIN5flash19enable_sm80_to_sm89INS1_16FlashAttnBwdSm80INS1_25CollectiveMainloopBwdSm80ILi2ELi2EN4cute5tupleIJNS5_1CILi128EEES8_NS7_ILi64EEEEEENS_10bfloat16_tEfNS_4arch4Sm80ELb0ELb1ELb1ELb1ELb1ELb0ELb0ELb0ELi2ELi4ELi4ELi4ELb0EEENS1_21CollectiveEpilogueBwdISA_SB_SD_Li256ELb1ELb0ELi2EEENS1_19SingleTileSchedulerILb1ELb0ELb0ELi128EEEEEEEEEvNT_6ParamsE$_ZN4cute5tupleIJNS0_IJNS_1CILi8EEENS0_IJNS1_ILi2EEES3_S3_EEENS1_ILi1EEES4_S5_EEENS0_IJS5_NS0_IJS2_iiEEENS1_ILi64EEENS0_IJiNS1_ILi144EEENS1_ILi288EEEEEENS1_ILi512EEEEEEEEC2ERKS6_RKSD_:
[----:B------:R-:W-:Y:S02]  /*c140*/  MOV R8, 0xc160 ;  /* 0x0000c16000087802 */ /* 0x000fe40000000f00 */
[----:B------:R-:W-:Y:S05]  /*c150*/  CALL.REL.NOINC `($_ZN7cutlass13device_kernelIN5flash19enable_sm80_to_sm89INS1_16FlashAttnBwdSm80INS1_25CollectiveMainloopBwdSm80ILi2ELi2EN4cute5tupleIJNS5_1CILi128EEES8_NS7_ILi64EEEEEENS_10bfloat16_tEfNS_4arch4Sm80ELb0ELb1ELb1ELb1ELb1ELb0ELb0ELb0ELi2ELi4ELi4ELi4ELb0EEENS1_21CollectiveEpilogueBwdISA_SB_SD_Li256ELb1ELb0ELi2EEENS1_19SingleTileSchedulerILb1ELb0ELb0ELi128EEEEEEEEEvNT_6ParamsE$_ZN4cute3eso3ESOILb1ELb0EJNS_5tupleIJNS_1CILi8EEENS2_IJNS3_ILi2EEES5_S5_EEENS3_ILi1EEES6_S7_EEENS2_IJS7_NS2_IJS4_iiEEENS3_ILi64EEENS2_IJiNS3_ILi144EEENS3_ILi288EEEEEENS3_ILi512EEEEEEEEC2ERKS8_RKSF_) ;  /* 0xffffdf3000007944 */ /* 0x000fea0003c3ffff */
[----:B------:R-:W-:-:S04]  /*c160*/  MOV R7, 0x0 ;  /* 0x0000000000077802 */ /* 0x000fc80000000f00 */
[----:B------:R-:W-:Y:S05]  /*c170*/  RET.REL.NODEC R6 `(_ZN7cutlass13device_kernelIN5flash19enable_sm80_to_sm89INS1_16FlashAttnBwdSm80INS1_25CollectiveMainloopBwdSm80ILi2ELi2EN4cute5tupleIJNS5_1CILi128EEES8_NS7_ILi64EEEEEENS_10bfloat16_tEfNS_4arch4Sm80ELb0ELb1ELb1ELb1ELb1ELb0ELb0ELb0ELi2ELi4ELi4ELi4ELb0EEENS1_21CollectiveEpilogueBwdISA_SB_SD_Li256ELb1ELb0ELi2EEENS1_19SingleTileSchedulerILb1ELb0ELb0ELi128EEEEEEEEEvNT_6ParamsE) ;  /* 0xffff3e8006007950 */ /* 0x000fea0003c3ffff */
        .type           $_ZN7cutlass13device_kernelIN5flash19enable_sm80_to_sm89INS1_16FlashAttnBwdSm80INS1_25CollectiveMainloopBwdSm80ILi2ELi2EN4cute5tupleIJNS5_1CILi128EEES8_NS7_ILi64EEEEEENS_10bfloat16_tEfNS_4arch4Sm80ELb0ELb1ELb1ELb1ELb1ELb0ELb0ELb0ELi2ELi4ELi4ELi4ELb0EEENS1_21CollectiveEpilogueBwdISA_SB_SD_Li256ELb1ELb0ELi2EEENS1_19SingleTileSchedulerILb1ELb0ELb0ELi128EEEEEEEEEvNT_6ParamsE$_ZN4cute5tupleIJNS0_IJNS_1CILi8EEENS0_IJNS1_ILi2EEES3_S3_EEENS1_ILi1EEES4_S5_EEENS0_IJS5_NS0_IJiiiEEENS1_ILi64EEENS0_IJNS1_ILi72EEENS1_ILi144EEENS1_ILi288EEEEEENS1_ILi512EEEEEEEEC2ERKS6_RKSE_,@function
        .size           $_ZN7cutlass13device_kernelIN5flash19enable_sm80_to_sm89INS1_16FlashAttnBwdSm80INS1_25CollectiveMainloopBwdSm80ILi2ELi2EN4cute5tupleIJNS5_1CILi128EEES8_NS7_ILi64EEEEEENS_10bfloat16_tEfNS_4arch4Sm80ELb0ELb1ELb1ELb1ELb1ELb0ELb0ELb0ELi2ELi4ELi4ELi4ELb0EEENS1_21CollectiveEpilogueBwdISA_SB_SD_Li256ELb1ELb0ELi2EEENS1_19SingleTileSchedulerILb1ELb0ELb0ELi128EEEEEEEEEvNT_6ParamsE$_ZN4cute5tupleIJNS0_IJNS_1CILi8EEENS0_IJNS1_ILi2EEES3_S3_EEENS1_ILi1EEES4_S5_EEENS0_IJS5_NS0_IJiiiEEENS1_ILi64EEENS0_IJNS1_ILi72EEENS1_ILi144EEENS1_ILi288EEEEEENS1_ILi512EEEEEEEEC2ERKS6_RKSE_,($_ZN7cutlass13device_kernelIN5flash19enable_sm80_to_sm89INS1_16FlashAttnBwdSm80INS1_25CollectiveMainloopBwdSm80ILi2ELi2EN4cute5tupleIJNS5_1CILi128EEES8_NS7_ILi64EEEEEENS_10bfloat16_tEfNS_4arch4Sm80ELb0ELb1ELb1ELb1ELb1ELb0ELb0ELb0ELi2ELi4ELi4ELi4ELb0EEENS1_21CollectiveEpilogueBwdISA_SB_SD_Li256ELb1ELb0ELi2EEENS1_19SingleTileSchedulerILb1ELb0ELb0ELi128EEEEEEEEEvNT_6ParamsE$_ZN4cute5tupleIJNS0_IJNS_1CILi8EEENS1_ILi2EEES3_S3_S2_S3_EEENS0_IJNS1_ILi1EEEiiiNS1_ILi72EEENS1_ILi512EEEEEEEEC2ERKS4_RKS8_ - $_ZN7cutlass13device_kernelIN5flash19enable_sm80_to_sm89INS1_16FlashAttnBwdSm80INS1_25CollectiveMainloopBwdSm80ILi2ELi2EN4cute5tupleIJNS5_1CILi128EEES8_NS7_ILi64EEEEEENS_10bfloat16_tEfNS_4arch4Sm80ELb0ELb1ELb1ELb1ELb1ELb0ELb0ELb0ELi2ELi4ELi4ELi4ELb0EEENS1_21CollectiveEpilogueBwdISA_SB_SD_Li256ELb1ELb0ELi2EEENS1_19SingleTileSchedulerILb1ELb0ELb0ELi128EEEEEEEEEvNT_6ParamsE$_ZN4cute5tupleIJNS0_IJNS_1CILi8EEENS0_IJNS1_ILi2EEES3_S3_EEENS1_ILi1EEES4_S5_EEENS0_IJS5_NS0_IJiiiEEENS1_ILi64EEENS0_IJNS1_ILi72EEENS1_ILi144EEENS1_ILi288EEEEEENS1_ILi512EEEEEEEEC2ERKS6_RKSE_)
$_ZN7cutlass13device_kernelIN5flash19enable_sm80_to_sm89INS1_16FlashAttnBwdSm80INS1_25CollectiveMainloopBwdSm80ILi2ELi2EN4cute5tupleIJNS5_1CILi128EEES8_NS7_ILi64EEEEEENS_10bfloat16_tEfNS_4arch4Sm80ELb0ELb1ELb1ELb1ELb1ELb0ELb0ELb0ELi2ELi4ELi4ELi4ELb0EEENS1_21CollectiveEpilogueBwdISA_SB_SD_Li256ELb1ELb0ELi2EEENS1_19SingleTileSchedulerILb1ELb0ELb0ELi128EEEEEEEEEvNT_6ParamsE$_ZN4cute5tupleIJNS0_IJNS_1CILi8EEENS0_IJNS1_ILi2EEES3_S3_EEENS1_ILi1EEES4_S5_EEENS0_IJS5_NS0_IJiiiEEENS1_ILi64EEENS0_IJNS1_ILi72EEENS1_ILi144EEENS1_ILi288EEEEEENS1_ILi512EEEEEEEEC2ERKS6_RKSE_:
[----:B------:R-:W-:Y:S02]  /*c180*/  MOV R8, 0xc1a0 ;  /* 0x0000c1a000087802 */ /* 0x000fe40000000f00 */
[----:B------:R-:W-:Y:S05]  /*c190*/  CALL.REL.NOINC `($_ZN7cutlass13device_kernelIN5flash19enable_sm80_to_sm89INS1_16FlashAttnBwdSm80INS1_25CollectiveMainloopBwdSm80ILi2ELi2EN4cute5tupleIJNS5_1CILi128EEES8_NS7_ILi64EEEEEENS_10bfloat16_tEfNS_4arch4Sm80ELb0ELb1ELb1ELb1ELb1ELb0ELb0ELb0ELi2ELi4ELi4ELi4ELb0EEENS1_21CollectiveEpilogueBwdISA_SB_SD_Li256ELb1ELb0ELi2EEENS1_19SingleTileSchedulerILb1ELb0ELb0ELi128EEEEEEEEEvNT_6ParamsE$_ZN4cute3eso3ESOILb1ELb0EJNS_5tupleIJNS_1CILi8EEENS2_IJNS3_ILi2EEES5_S5_EEENS3_ILi1EEES6_S7_EEENS2_IJS7_NS2_IJiiiEEENS3_ILi64EEENS2_IJNS3_ILi72EEENS3_ILi144EEENS3_ILi288EEEEEENS3_ILi512EEEEEEEEC2ERKS8_RKSG_) ;  /* 0xffffdf6000007944 */ /* 0x000fea0003c3ffff */
[----:B------:R-:W-:-:S04]  /*c1a0*/  MOV R7, 0x0 ;  /* 0x0000000000077802 */ /* 0x000fc80000000f00 */
[----:B------:R-:W-:Y:S05]  /*c1b0*/  RET.REL.NODEC R6 `(_ZN7cutlass13device_kernelIN5flash19enable_sm80_to_sm89INS1_16FlashAttnBwdSm80INS1_25CollectiveMainloopBwdSm80ILi2ELi2EN4cute5tupleIJNS5_1CILi128EEES8_NS7_ILi64EEEEEENS_10bfloat16_tEfNS_4arch4Sm80ELb0ELb1ELb1ELb1ELb1ELb0ELb0ELb0ELi2ELi4ELi4ELi4ELb0EEENS1_21CollectiveEpilogueBwdISA_SB_SD_Li256ELb1ELb0ELi2EEENS1_19SingleTileSchedulerILb1ELb0ELb0ELi128EEEEEEEEEvNT_6ParamsE) ;  /* 0xffff3e4006007950 */ /* 0x000fea0003c3ffff */
        .type           $_ZN7cutlass13device_kernelIN5flash19enable_sm80_to_sm89INS1_16FlashAttnBwdSm80INS1_25CollectiveMainloopBwdSm80ILi2ELi2EN4cute5tupleIJNS5_1CILi128EEES8_NS7_ILi64EEEEEENS_10bfloat16_tEfNS_4arch4Sm80ELb0ELb1ELb1ELb1ELb1ELb0ELb0ELb0ELi2ELi4ELi4ELi4ELb0EEENS1_21CollectiveEpilogueBwdISA_SB_SD_Li256ELb1ELb0ELi2EEENS1_19SingleTileSchedulerILb1ELb0ELb0ELi128EEEEEEEEEvNT_6ParamsE$_ZN4cute5tupleIJNS0_IJNS_1CILi8EEENS1_ILi2EEES3_S3_S2_S3_EEENS0_IJNS1_ILi1EEEiiiNS1_ILi72EEENS1_ILi512EEEEEEEEC2ERKS4_RKS8_,@function
        .size           $_ZN7cutlass13device_kernelIN5flash19enable_sm80_to_sm89INS1_16FlashAttnBwdSm80INS1_25CollectiveMainloopBwdSm80ILi2ELi2EN4cute5tupleIJNS5_1CILi128EEES8_NS7_ILi64EEEEEENS_10bfloat16_tEfNS_4arch4Sm80ELb0ELb1ELb1ELb1ELb1ELb0ELb0ELb0ELi2ELi4ELi4ELi4ELb0EEENS1_21CollectiveEpilogueBwdISA_SB_SD_Li256ELb1ELb0ELi2EEENS1_19SingleTileSchedulerILb1ELb0ELb0ELi128EEEEEEEEEvNT_6ParamsE$_ZN4cute5tupleIJNS0_IJNS_1CILi8EEENS1_ILi2EEES3_S3_S2_S3_EEENS0_IJNS1_ILi1EEEiiiNS1_ILi72EEENS1_ILi512EEEEEEEEC2ERKS4_RKS8_,($_ZN7cutlass13device_kernelIN5flash19enable_sm80_to_sm89INS1_16FlashAttnBwdSm80INS1_25CollectiveMainloopBwdSm80ILi2ELi2EN4cute5tupleIJNS5_1CILi128EEES8_NS7_ILi64EEEEEENS_10bfloat16_tEfNS_4arch4Sm80ELb0ELb1ELb1ELb1ELb1ELb0ELb0ELb0ELi2ELi4ELi4ELi4ELb0EEENS1_21CollectiveEpilogueBwdISA_SB_SD_Li256ELb1ELb0ELi2EEENS1_19SingleTileSchedulerILb1ELb0ELb0ELi128EEEEEEEEEvNT_6ParamsE$_ZN4cute5tupleIJNS_1CILi0EEEiEEC2ERKS2_RKi - $_ZN7cutlass13device_kernelIN5flash19enable_sm80_to_sm89INS1_16FlashAttnBwdSm80INS1_25CollectiveMainloopBwdSm80ILi2ELi2EN4cute5tupleIJNS5_1CILi128EEES8_NS7_ILi64EEEEEENS_10bfloat16_tEfNS_4arch4Sm80ELb0ELb1ELb1ELb1ELb1ELb0ELb0ELb0ELi2ELi4ELi4ELi4ELb0EEENS1_21CollectiveEpilogueBwdISA_SB_SD_Li256ELb1ELb0ELi2EEENS1_19SingleTileSchedulerILb1ELb0ELb0ELi128EEEEEEEEEvNT_6ParamsE$_ZN4cute5tupleIJNS0_IJNS_1CILi8EEENS1_ILi2EEES3_S3_S2_S3_EEENS0_IJNS1_ILi1EEEiiiNS1_ILi72EEENS1_ILi512EEEEEEEEC2ERKS4_RKS8_)
$_ZN7cutlass13device_kernelIN5flash19enable_sm80_to_sm89INS1_16FlashAttnBwdSm80INS1_25CollectiveMainloopBwdSm80ILi2ELi2EN4cute5tupleIJNS5_1CILi128EEES8_NS7_ILi64EEEEEENS_10bfloat16_tEfNS_4arch4Sm80ELb0ELb1ELb1ELb1ELb1ELb0ELb0ELb0ELi2ELi4ELi4ELi4ELb0EEENS1_21CollectiveEpilogueBwdISA_SB_SD_Li256ELb1ELb0ELi2EEENS1_19SingleTileSchedulerILb1ELb0ELb0ELi128EEEEEEEEEvNT_6ParamsE$_ZN4cute5tupleIJNS0_IJNS_1CILi8EEENS1_ILi2EEES3_S3_S2_S3_EEENS0_IJNS1_ILi1EEEiiiNS1_ILi72EEENS1_ILi512EEEEEEEEC2ERKS4_RKS8_:
[----:B------:R-:W-:Y:S02]  /*c1c0*/  MOV R8, 0xc1e0 ;  /* 0x0000c1e000087802 */ /* 0x000fe40000000f00 */
[----:B------:R-:W-:Y:S05]  /*c1d0*/  CALL.REL.NOINC `($_ZN7cutlass13device_kernelIN5flash19enable_sm80_to_sm89INS1_16FlashAttnBwdSm80INS1_25CollectiveMainloopBwdSm80ILi2ELi2EN4cute5tupleIJNS5_1CILi128EEES8_NS7_ILi64EEEEEENS_10bfloat16_tEfNS_4arch4Sm80ELb0ELb1ELb1ELb1ELb1ELb0ELb0ELb0ELi2ELi4ELi4ELi4ELb0EEENS1_21CollectiveEpilogueBwdISA_SB_SD_Li256ELb1ELb0ELi2EEENS1_19SingleTileSchedulerILb1ELb0ELb0ELi128EEEEEEEEEvNT_6ParamsE$_ZN4cute3eso3ESOILb1ELb0EJNS_5tupleIJNS_1CILi8EEENS3_ILi2EEES5_S5_S4_S5_EEENS2_IJNS3_ILi1EEEiiiNS3_ILi72EEENS3_ILi512EEEEEEEEC2ERKS6_RKSA_) ;  /* 0xffffdf9000007944 */ /* 0x000fea0003c3ffff */
[----:B------:R-:W-:-:S04]  /*c1e0*/  MOV R7, 0x0 ;  /* 0x0000000000077802 */ /* 0x000fc80000000f00 */
[----:B------:R-:W-:Y:S05]  /*c1f0*/  RET.REL.NODEC R6 `(_ZN7cutlass13device_kernelIN5flash19enable_sm80_to_sm89INS1_16FlashAttnBwdSm80INS1_25CollectiveMainloopBwdSm80ILi2ELi2EN4cute5tupleIJNS5_1CILi128EEES8_NS7_ILi64EEEEEENS_10bfloat16_tEfNS_4arch4Sm80ELb0ELb1ELb1ELb1ELb1ELb0ELb0ELb0ELi2ELi4ELi4ELi4ELb0EEENS1_21CollectiveEpilogueBwdISA_SB_SD_Li256ELb1ELb0ELi2EEENS1_19SingleTileSchedulerILb1ELb0ELb0ELi128EEEEEEEEEvNT_6ParamsE) ;  /* 0xffff3e0006007950 */ /* 0x000fea0003c3ffff */
        .type           $_ZN7cutlass13device_kernelIN5flash19enable_sm80_to_sm89INS1_16FlashAttnBwdSm80INS1_25CollectiveMainloopBwdSm80ILi2ELi2EN4cute5tupleIJNS5_1CILi128EEES8_NS7_ILi64EEEEEENS_10bfloat16_tEfNS_4arch4Sm80ELb0ELb1ELb1ELb1ELb1ELb0ELb0ELb0ELi2ELi4ELi4ELi4ELb0EEENS1_21CollectiveEpilogueBwdISA_SB_SD_Li256ELb1ELb0ELi2EEENS1_19SingleTileSchedulerILb1ELb0ELb0ELi128EEEEEEEEEvNT_6ParamsE$_ZN4cute5tupleIJNS_1CILi0EEEiEEC2ERKS2_RKi,@function
        .size           $_ZN7cutlass13device_kernelIN5flash19enable_sm80_to_sm89INS1_16FlashAttnBwdSm80INS1_25CollectiveMainloopBwdSm80ILi2ELi2EN4cute5tupleIJNS5_1CILi128EEES8_NS7_ILi64EEEEEENS_10bfloat16_tEfNS_4arch4Sm80ELb0ELb1ELb1ELb1ELb1ELb0ELb0ELb0ELi2ELi4ELi4ELi4ELb0EEENS1_21CollectiveEpilogueBwdISA_SB_SD_Li256ELb1ELb0ELi2EEENS1_19SingleTileSchedulerILb1ELb0ELb0ELi128EEEEEEEEEvNT_6ParamsE$_ZN4cute5tupleIJNS_1CILi0EEEiEEC2ERKS2_RKi,($_ZN7cutlass13device_kernelIN5flash19enable_sm80_to_sm89INS1_16FlashAttnBwdSm80INS1_25CollectiveMainloopBwdSm80ILi2ELi2EN4cute5tupleIJNS5_1CILi128EEES8_NS7_ILi64EEEEEENS_10bfloat16_tEfNS_4arch4Sm80ELb0ELb1ELb1ELb1ELb1ELb0ELb0ELb0ELi2ELi4ELi4ELi4ELb0EEENS1_21CollectiveEpilogueBwdISA_SB_SD_Li256ELb1ELb0ELi2EEENS1_19SingleTileSchedulerILb1ELb0ELb0ELi128EEEEEEEEEvNT_6ParamsE$_ZN4cute5tupleIJNS_1CILi2EEEiEEC2ERKS2_RKi - $_ZN7cutlass13device_kernelIN5flash19enable_sm80_to_sm89INS1_16FlashAttnBwdSm80INS1_25CollectiveMainloopBwdSm80ILi2ELi2EN4cute5tupleIJNS5_1CILi128EEES8_NS7_ILi64EEEEEENS_10bfloat16_tEfNS_4arch4Sm80ELb0ELb1ELb1ELb1ELb1ELb0ELb0ELb0ELi2ELi4ELi4ELi4ELb0EEENS1_21CollectiveEpilogueBwdISA_SB_SD_Li256ELb1ELb0ELi2EEENS1_19SingleTileSchedulerILb1ELb0ELb0ELi128EEEEEEEEEvNT_6ParamsE$_ZN4cute5tupleIJNS_1CILi0EEEiEEC2ERKS2_RKi)
$_ZN7cutlass13device_kernelIN5flash19enable_sm80_to_sm89INS1_16FlashAttnBwdSm80INS1_25CollectiveMainloopBwdSm80ILi2ELi2EN4cute5tupleIJNS5_1CILi128EEES8_NS7_ILi64EEEEEENS_10bfloat16_tEfNS_4arch4Sm80ELb0ELb1ELb1ELb1ELb1ELb0ELb0ELb0ELi2ELi4ELi4ELi4ELb0EEENS1_21CollectiveEpilogueBwdISA_SB_SD_Li256ELb1ELb0ELi2EEENS1_19SingleTileSchedulerILb1ELb0ELb0ELi128EEEEEEEEEvNT_6ParamsE$_ZN4cute5tupleIJNS_1CILi0EEEiEEC2ERKS2_RKi:
[----:B------:R-:W-:Y:S02]  /*c200*/  MOV R7, R9 ;  /* 0x0000000900077202 */ /* 0x000fe40000000f00 */
[----:B------:R-:W-:Y:S02]  /*c210*/  MOV R6, 0xc230 ;  /* 0x0000c23000067802 */ /* 0x000fe40000000f00 */
[----:B------:R-:W-:Y:S05]  /*c220*/  CALL.REL.NOINC `($_ZN7cutlass13device_kernelIN5flash19enable_sm80_to_sm89INS1_16FlashAttnBwdSm80INS1_25CollectiveMainloopBwdSm80ILi2ELi2EN4cute5tupleIJNS5_1CILi128EEES8_NS7_ILi64EEEEEENS_10bfloat16_tEfNS_4arch4Sm80ELb0ELb1ELb1ELb1ELb1ELb0ELb0ELb0ELi2ELi4ELi4ELi4ELb0EEENS1_21CollectiveEpilogueBwdISA_SB_SD_Li256ELb1ELb0ELi2EEENS1_19SingleTileSchedulerILb1ELb0ELb0ELi128EEEEEEEEEvNT_6ParamsE$_ZN4cute3eso3ESOILb1ELb0EJNS_1CILi0EEEiEEC2ERKS3_RKi) ;  /* 0xffffcb6000007944 */ /* 0x000fea0003c3ffff */
[----:B-1----:R-:W-:Y:S02]  /*c230*/  MOV R2, R8 ;  /* 0x0000000800027202 */ /* 0x002fe40000000f00 */
[----:B------:R-:W-:-:S04]  /*c240*/  MOV R3, 0x0 ;  /* 0x0000000000037802 */ /* 0x000fc80000000f00 */
[----:B------:R-:W-:Y:S05]  /*c250*/  RET.REL.NODEC R2 `(_ZN7cutlass13device_kernelIN5flash19enable_sm80_to_sm89INS1_16FlashAttnBwdSm80INS1_25CollectiveMainloopBwdSm80ILi2ELi2EN4cute5tupleIJNS5_1CILi128EEES8_NS7_ILi64EEEEEENS_10bfloat16_tEfNS_4arch4Sm80ELb0ELb1ELb1ELb1ELb1ELb0ELb0ELb0ELi2ELi4ELi4ELi4ELb0EEENS1_21CollectiveEpilogueBwdISA_SB_SD_Li256ELb1ELb0ELi2EEENS1_19SingleTileSchedulerILb1ELb0ELb0ELi128EEEEEEEEEvNT_6ParamsE) ;  /* 0xffff3da002007950 */ /* 0x000fea0003c3ffff */
        .type           $_ZN7cutlass13device_kernelIN5flash19enable_sm80_to_sm89INS1_16FlashAttnBwdSm80INS1_25CollectiveMainloopBwdSm80ILi2ELi2EN4cute5tupleIJNS5_1CILi128EEES8_NS7_ILi64EEEEEENS_10bfloat16_tEfNS_4arch4Sm80ELb0ELb1ELb1ELb1ELb1ELb0ELb0ELb0ELi2ELi4ELi4ELi4ELb0EEENS1_21CollectiveEpilogueBwdISA_SB_SD_Li256ELb1ELb0ELi2EEENS1_19SingleTileSchedulerILb1ELb0ELb0ELi128EEEEEEEEEvNT_6ParamsE$_ZN4cute5tupleIJNS_1CILi2EEEiEEC2ERKS2_RKi,@function
        .size           $_ZN7cutlass13device_kernelIN5flash19enable_sm80_to_sm89INS1_16FlashAttnBwdSm80INS1_25CollectiveMainloopBwdSm80ILi2ELi2EN4cute5tupleIJNS5_1CILi128EEES8_NS7_ILi64EEEEEENS_10bfloat16_tEfNS_4arch4Sm80ELb0ELb1ELb1ELb1ELb1ELb0ELb0ELb0ELi2ELi4ELi4ELi4ELb0EEENS1_21CollectiveEpilogueBwdISA_SB_SD_Li256ELb1ELb0ELi2EEENS1_19SingleTileSchedulerILb1ELb0ELb0ELi128EEEEEEEEEvNT_6ParamsE$_ZN4cute5tupleIJNS_1CILi2EEEiEEC2ERKS2_RKi,($_ZN7cutlass13device_kernelIN5flash19enable_sm80_to_sm89INS1_16FlashAttnBwdSm80INS1_25CollectiveMainloopBwdSm80ILi2ELi2EN4cute5tupleIJNS5_1CILi128EEES8_NS7_ILi64EEEEEENS_10bfloat16_tEfNS_4arch4Sm80ELb0ELb1ELb1ELb1ELb1ELb0ELb0ELb0ELi2ELi4ELi4ELi4ELb0EEENS1_21CollectiveEpilogueBwdISA_SB_SD_Li256ELb1ELb0ELi2EEENS1_19SingleTileSchedulerILb1ELb0ELb0ELi128EEEEEEEEEvNT_6ParamsE$_ZN4cute5tupleIJNS_7SwizzleILi3ELi3ELi3EEENS_9MixedBitsILj0ELj432EEENS_6LayoutINS0_IJNS0_IJNS_1CILi2EEES7_S7_EEES7_NS6_ILi8EEEEEENS0_IJNS0_IJNS6_ILi64EEES9_NS6_ILi512EEEEEENS6_ILi8192EEENS6_ILi1024EEEEEEEEEEC2ERKS2_RKS4_RKSH_ - $_ZN7cutlass13device_kernelIN5flash19enable_sm80_to_sm89INS1_16FlashAttnBwdSm80INS1_25CollectiveMainloopBwdSm80ILi2ELi2EN4cute5tupleIJNS5_1CILi128EEES8_NS7_ILi64EEEEEENS_10bfloat16_tEfNS_4arch4Sm80ELb0ELb1ELb1ELb1ELb1ELb0ELb0ELb0ELi2ELi4ELi4ELi4ELb0EEENS1_21CollectiveEpilogueBwdISA_SB_SD_Li256ELb1ELb0ELi2EEENS1_19SingleTileSchedulerILb1ELb0ELb0ELi128EEEEEEEEEvNT_6ParamsE$_ZN4cute5tupleIJNS_1CILi2EEEiEEC2ERKS2_RKi)
$_ZN7cutlass13device_kernelIN5flash19enable_sm80_to_sm89INS1_16FlashAttnBwdSm80INS1_25CollectiveMainloopBwdSm80ILi2ELi2EN4cute5tupleIJNS5_1CILi128EEES8_NS7_ILi64EEEEEENS_10bfloat16_tEfNS_4arch4Sm80ELb0ELb1ELb1ELb1ELb1ELb0ELb0ELb0ELi2ELi4ELi4ELi4ELb0EEENS1_21CollectiveEpilogueBwdISA_SB_SD_Li256ELb1ELb0ELi2EEENS1_19SingleTileSchedulerILb1ELb0ELb0ELi128EEEEEEEEEvNT_6ParamsE$_ZN4cute5tupleIJNS_1CILi2EEEiEEC2ERKS2_RKi:
[----:B------:R-:W-:Y:S02]  /*c260*/  MOV R4, 0xc280 ;  /* 0x0000c28000047802 */ /* 0x000fe40000000f00 */
[----:B------:R-:W-:Y:S05]  /*c270*/  CALL.REL.NOINC `($_ZN7cutlass13device_kernelIN5flash19enable_sm80_to_sm89INS1_16FlashAttnBwdSm80INS1_25CollectiveMainloopBwdSm80ILi2ELi2EN4cute5tupleIJNS5_1CILi128EEES8_NS7_ILi64EEEEEENS_10bfloat16_tEfNS_4arch4Sm80ELb0ELb1ELb1ELb1ELb1ELb0ELb0ELb0ELi2ELi4ELi4ELi4ELb0EEENS1_21CollectiveEpilogueBwdISA_SB_SD_Li256ELb1ELb0ELi2EEENS1_19SingleTileSchedulerILb1ELb0ELb0ELi128EEEEEEEEEvNT_6ParamsE$_ZN4cute3eso3ESOILb1ELb0EJNS_1CILi2EEEiEEC2ERKS3_RKi) ;  /* 0xffffd0c000007944 */ /* 0x000fea0003c3ffff */
[----:B------:R-:W-:-:S04]  /*c280*/  MOV R7, 0x0 ;  /* 0x0000000000077802 */ /* 0x000fc80000000f00 */
[----:B------:R-:W-:Y:S05]  /*c290*/  RET.REL.NODEC R6 `(_ZN7cutlass13device_kernelIN5flash19enable_sm80_to_sm89INS1_16FlashAttnBwdSm80INS1_25CollectiveMainloopBwdSm80ILi2ELi2EN4cute5tupleIJNS5_1CILi128EEES8_NS7_ILi64EEEEEENS_10bfloat16_tEfNS_4arch4Sm80ELb0ELb1ELb1ELb1ELb1ELb0ELb0ELb0ELi2ELi4ELi4ELi4ELb0EEENS1_21CollectiveEpilogueBwdISA_SB_SD_Li256ELb1ELb0ELi2EEENS1_19SingleTileSchedulerILb1ELb0ELb0ELi128EEEEEEEEEvNT_6ParamsE) ;  /* 0xffff3d6006007950 */ /* 0x000fea0003c3ffff */
        .type           $_ZN7cutlass13device_kernelIN5flash19enable_sm80_to_sm89INS1_16FlashAttnBwdSm80INS1_25CollectiveMainloopBwdSm80ILi2ELi2EN4cute5tupleIJNS5_1CILi128EEES8_NS7_ILi64EEEEEENS_10bfloat16_tEfNS_4arch4Sm80ELb0ELb1ELb1ELb1ELb1ELb0ELb0ELb0ELi2ELi4ELi4ELi4ELb0EEENS1_21CollectiveEpilogueBwdISA_SB_SD_Li256ELb1ELb0ELi2EEENS1_19SingleTileSchedulerILb1ELb0ELb0ELi128EEEEEEEEEvNT_6ParamsE$_ZN4cute5tupleIJNS_7SwizzleILi3ELi3ELi3EEENS_9MixedBitsILj0ELj432EEENS_6LayoutINS0_IJNS0_IJNS_1CILi2EEES7_S7_EEES7_NS6_ILi8EEEEEENS0_IJNS0_IJNS6_ILi64EEES9_NS6_ILi512EEEEEENS6_ILi8192EEENS6_ILi1024EEEEEEEEEEC2ERKS2_RKS4_RKSH_,@function
        .size           $_ZN7cutlass13device_kernelIN5flash19enable_sm80_to_sm89INS1_16FlashAttnBwdSm80INS1_25CollectiveMainloopBwdSm80ILi2ELi2EN4cute5tupleIJNS5_1CILi128EEES8_NS7_ILi64EEEEEENS_10bfloat16_tEfNS_4arch4Sm80ELb0ELb1ELb1ELb1ELb1ELb0ELb0ELb0ELi2ELi4ELi4ELi4ELb0EEENS1_21CollectiveEpilogueBwdISA_SB_SD_Li256ELb1ELb0ELi2EEENS1_19SingleTileSchedulerILb1ELb0ELb0ELi128EEEEEEEEEvNT_6ParamsE$_ZN4cute5tupleIJNS_7SwizzleILi3ELi3ELi3EEENS_9MixedBitsILj0ELj432EEENS_6LayoutINS0_IJNS0_IJNS_1CILi2EEES7_S7_EEES7_NS6_ILi8EEEEEENS0_IJNS0_IJNS6_ILi64EEES9_NS6_ILi512EEEEEENS6_ILi8192EEENS6_ILi1024EEEEEEEEEEC2ERKS2_RKS4_RKSH_,($_ZN7cutlass13device_kernelIN5flash19enable_sm80_to_sm89INS1_16FlashAttnBwdSm80INS1_25CollectiveMainloopBwdSm80ILi2ELi2EN4cute5tupleIJNS5_1CILi128EEES8_NS7_ILi64EEEEEENS_10bfloat16_tEfNS_4arch4Sm80ELb0ELb1ELb1ELb1ELb1ELb0ELb0ELb0ELi2ELi4ELi4ELi4ELb0EEENS1_21CollectiveEpilogueBwdISA_SB_SD_Li256ELb1ELb0ELi2EEENS1_19SingleTileSchedulerILb1ELb0ELb0ELi128EEEEEEEEEvNT_6ParamsE$_ZN4cute5tupleIJiEEC2ERKi - $_ZN7cutlass13device_kernelIN5flash19enable_sm80_to_sm89INS1_16FlashAttnBwdSm80INS1_25CollectiveMainloopBwdSm80ILi2ELi2EN4cute5tupleIJNS5_1CILi128EEES8_NS7_ILi64EEEEEENS_10bfloat16_tEfNS_4arch4Sm80ELb0ELb1ELb1ELb1ELb1ELb0ELb0ELb0ELi2ELi4ELi4ELi4ELb0EEENS1_21CollectiveEpilogueBwdISA_SB_SD_Li256ELb1ELb0ELi2EEENS1_19SingleTileSchedulerILb1ELb0ELb0ELi128EEEEEEEEEvNT_6ParamsE$_ZN4cute5tupleIJNS_7SwizzleILi3ELi3ELi3EEENS_9MixedBitsILj0ELj432EEENS_6LayoutINS0_IJNS0_IJNS_1CILi2EEES7_S7_EEES7_NS6_ILi8EEEEEENS0_IJNS0_IJNS6_ILi64EEES9_NS6_ILi512EEEEEENS6_ILi8192EEENS6_ILi1024EEEEEEEEEEC2ERKS2_RKS4_RKSH_)
$_ZN7cutlass13device_kernelIN5flash19enable_sm80_to_sm89INS1_16FlashAttnBwdSm80INS1_25CollectiveMainloopBwdSm80ILi2ELi2EN4cute5tupleIJNS5_1CILi128EEES8_NS7_ILi64EEEEEENS_10bfloat16_tEfNS_4arch4Sm80ELb0ELb1ELb1ELb1ELb1ELb0ELb0ELb0ELi2ELi4ELi4ELi4ELb0EEENS1_21CollectiveEpilogueBwdISA_SB_SD_Li256ELb1ELb0ELi2EEENS1_19SingleTileSchedulerILb1ELb0ELb0ELi128EEEEEEEEEvNT_6ParamsE$_ZN4cute5tupleIJNS_7SwizzleILi3ELi3ELi3EEENS_9MixedBitsILj0ELj432EEENS_6LayoutINS0_IJNS0_IJNS_1CILi2EEES7_S7_EEES7_NS6_ILi8EEEEEENS0_IJNS0_IJNS6_ILi64EEES9_NS6_ILi512EEEEEENS6_ILi8192EEENS6_ILi1024EEEEEEEEEEC2ERKS2_RKS4_RKSH_:
[----:B------:R-:W-:Y:S02]  /*c2a0*/  MOV R6, 0xc2c0 ;  /* 0x0000c2c000067802 */ /* 0x000fe40000000f00 */
[----:B------:R-:W-:Y:S05]  /*c2b0*/  CALL.REL.NOINC `($_ZN7cutlass13device_kernelIN5flash19enable_sm80_to_sm89INS1_16FlashAttnBwdSm80INS1_25CollectiveMainloopBwdSm80ILi2ELi2EN4cute5tupleIJNS5_1CILi128EEES8_NS7_ILi64EEEEEENS_10bfloat16_tEfNS_4arch4Sm80ELb0ELb1ELb1ELb1ELb1ELb0ELb0ELb0ELi2ELi4ELi4ELi4ELb0EEENS1_21CollectiveEpilogueBwdISA_SB_SD_Li256ELb1ELb0ELi2EEENS1_19SingleTileSchedulerILb1ELb0ELb0ELi128EEEEEEEEEvNT_6ParamsE$_ZN4cute3eso3ESOILb1ELb0EJNS_7SwizzleILi3ELi3ELi3EEENS_9MixedBitsILj0ELj432EEENS_6LayoutINS_5tupleIJNS7_IJNS_1CILi2EEES9_S9_EEES9_NS8_ILi8EEEEEENS7_IJNS7_IJNS8_ILi64EEESB_NS8_ILi512EEEEEENS8_ILi8192EEENS8_ILi1024EEEEEEEEEEC2ERKS3_RKS5_RKSJ_) ;  /* 0xfffff85000007944 */ /* 0x000fea0003c3ffff */
[----:B------:R-:W-:-:S04]  /*c2c0*/  MOV R5, 0x0 ;  /* 0x0000000000057802 */ /* 0x000fc80000000f00 */
[----:B------:R-:W-:Y:S05]  /*c2d0*/  RET.REL.NODEC R4 `(_ZN7cutlass13device_kernelIN5flash19enable_sm80_to_sm89INS1_16FlashAttnBwdSm80INS1_25CollectiveMainloopBwdSm80ILi2ELi2EN4cute5tupleIJNS5_1CILi128EEES8_NS7_ILi64EEEEEENS_10bfloat16_tEfNS_4arch4Sm80ELb0ELb1ELb1ELb1ELb1ELb0ELb0ELb0ELi2ELi4ELi4ELi4ELb0EEENS1_21CollectiveEpilogueBwdISA_SB_SD_Li256ELb1ELb0ELi2EEENS1_19SingleTileSchedulerILb1ELb0ELb0ELi128EEEEEEEEEvNT_6ParamsE) ;  /* 0xffff3d2004007950 */ /* 0x000fea0003c3ffff */
        .type           $_ZN7cutlass13device_kernelIN5flash19enable_sm80_to_sm89INS1_16FlashAttnBwdSm80INS1_25CollectiveMainloopBwdSm80ILi2ELi2EN4cute5tupleIJNS5_1CILi128EEES8_NS7_ILi64EEEEEENS_10bfloat16_tEfNS_4arch4Sm80ELb0ELb1ELb1ELb1ELb1ELb0ELb0ELb0ELi2ELi4ELi4ELi4ELb0EEENS1_21CollectiveEpilogueBwdISA_SB_SD_Li256ELb1ELb0ELi2EEENS1_19SingleTileSchedulerILb1ELb0ELb0ELi128EEEEEEEEEvNT_6ParamsE$_ZN4cute5tupleIJiEEC2ERKi,@function
        .size           $_ZN7cutlass13device_kernelIN5flash19enable_sm80_to_sm89INS1_16FlashAttnBwdSm80INS1_25CollectiveMainloopBwdSm80ILi2ELi2EN4cute5tupleIJNS5_1CILi128EEES8_NS7_ILi64EEEEEENS_10bfloat16_tEfNS_4arch4Sm80ELb0ELb1ELb1ELb1ELb1ELb0ELb0ELb0ELi2ELi4ELi4ELi4ELb0EEENS1_21CollectiveEpilogueBwdISA_SB_SD_Li256ELb1ELb0ELi2EEENS1_19SingleTileSchedulerILb1ELb0ELb0ELi128EEEEEEEEEvNT_6ParamsE$_ZN4cute5tupleIJiEEC2ERKi,($_ZN7cutlass13device_kernelIN5flash19enable_sm80_to_sm89INS1_16FlashAttnBwdSm80INS1_25CollectiveMainloopBwdSm80ILi2ELi2EN4cute5tupleIJNS5_1CILi128EEES8_NS7_ILi64EEEEEENS_10bfloat16_tEfNS_4arch4Sm80ELb0ELb1ELb1ELb1ELb1ELb0ELb0ELb0ELi2ELi4ELi4ELi4ELb0EEENS1_21CollectiveEpilogueBwdISA_SB_SD_Li256ELb1ELb0ELi2EEENS1_19SingleTileSchedulerILb1ELb0ELb0ELi128EEEEEEEEEvNT_6ParamsE$_ZN4cute5tupleIJiNS_1CILi0EEEEEC2ERKiRKS2_ - $_ZN7cutlass13device_kernelIN5flash19enable_sm80_to_sm89INS1_16FlashAttnBwdSm80INS1_25CollectiveMainloopBwdSm80ILi2ELi2EN4cute5tupleIJNS5_1CILi128EEES8_NS7_ILi64EEEEEENS_10bfloat16_tEfNS_4arch4Sm80ELb0ELb1ELb1ELb1ELb1ELb0ELb0ELb0ELi2ELi4ELi4ELi4ELb0EEENS1_21CollectiveEpilogueBwdISA_SB_SD_Li256ELb1ELb0ELi2EEENS1_19SingleTileSchedulerILb1ELb0ELb0ELi128EEEEEEEEEvNT_6ParamsE$_ZN4cute5tupleIJiEEC2ERKi)
$_ZN7cutlass13device_kernelIN5flash19enable_sm80_to_sm89INS1_16FlashAttnBwdSm80INS1_25CollectiveMainloopBwdSm80ILi2ELi2EN4cute5tupleIJNS5_1CILi128EEES8_NS7_ILi64EEEEEENS_10bfloat16_tEfNS_4arch4Sm80ELb0ELb1ELb1ELb1ELb1ELb0ELb0ELb0ELi2ELi4ELi4ELi4ELb0EEENS1_21CollectiveEpilogueBwdISA_SB_SD_Li256ELb1ELb0ELi2EEENS1_19SingleTileSchedulerILb1ELb0ELb0ELi128EEEEEEEEEvNT_6ParamsE$_ZN4cute5tupleIJiEEC2ERKi:
[----:B------:R-:W-:Y:S02]  /*c2e0*/  MOV R6, 0xc300 ;  /* 0x0000c30000067802 */ /* 0x000fe40000000f00 */
[----:B------:R-:W-:Y:S05]  /*c2f0*/  CALL.REL.NOINC `($_ZN7cutlass13device_kernelIN5flash19enable_sm80_to_sm89INS1_16FlashAttnBwdSm80INS1_25CollectiveMainloopBwdSm80ILi2ELi2EN4cute5tupleIJNS5_1CILi128EEES8_NS7_ILi64EEEEEENS_10bfloat16_tEfNS_4arch4Sm80ELb0ELb1ELb1ELb1ELb1ELb0ELb0ELb0ELi2ELi4ELi4ELi4ELb0EEENS1_21CollectiveEpilogueBwdISA_SB_SD_Li256ELb1ELb0ELi2EEENS1_19SingleTileSchedulerILb1ELb0ELb0ELi128EEEEEEEEEvNT_6ParamsE$_ZN4cute3eso3ESOILb0ELb1EJiEEC2ERKi) ;  /* 0xffffc44000007944 */ /* 0x000fea0003c3ffff */
[----:B------:R-:W-:-:S04]  /*c300*/  MOV R11, 0x0 ;  /* 0x00000000000b7802 */ /* 0x000fc80000000f00 */
[----:B------:R-:W-:Y:S05]  /*c310*/  RET.REL.NODEC R10 `(_ZN7cutlass13device_kernelIN5flash19enable_sm80_to_sm89INS1_16FlashAttnBwdSm80INS1_25CollectiveMainloopBwdSm80ILi2ELi2EN4cute5tupleIJNS5_1CILi128EEES8_NS7_ILi64EEEEEENS_10bfloat16_tEfNS_4arch4Sm80ELb0ELb1ELb1ELb1ELb1ELb0ELb0ELb0ELi2ELi4ELi4ELi4ELb0EEENS1_21CollectiveEpilogueBwdISA_SB_SD_Li256ELb1ELb0ELi2EEENS1_19SingleTileSchedulerILb1ELb0ELb0ELi128EEEEEEEEEvNT_6ParamsE) ;  /* 0xffff3ce00a007950 */ /* 0x000fea0003c3ffff */
        .type           $_ZN7cutlass13device_kernelIN5flash19enable_sm80_to_sm89INS1_16FlashAttnBwdSm80INS1_25CollectiveMainloopBwdSm80ILi2ELi2EN4cute5tupleIJNS5_1CILi128EEES8_NS7_ILi64EEEEEENS_10bfloat16_tEfNS_4arch4Sm80ELb0ELb1ELb1ELb1ELb1ELb0ELb0ELb0ELi2ELi4ELi4ELi4ELb0EEENS1_21CollectiveEpilogueBwdISA_SB_SD_Li256ELb1ELb0ELi2EEENS1_19SingleTileSchedulerILb1ELb0ELb0ELi128EEEEEEEEEvNT_6ParamsE$_ZN4cute5tupleIJiNS_1CILi0EEEEEC2ERKiRKS2_,@function
        .size           $_ZN7cutlass13device_kernelIN5flash19enable_sm80_to_sm89INS1_16FlashAttnBwdSm80INS1_25CollectiveMainloopBwdSm80ILi2ELi2EN4cute5tupleIJNS5_1CILi128EEES8_NS7_ILi64EEEEEENS_10bfloat16_tEfNS_4arch4Sm80ELb0ELb1ELb1ELb1ELb1ELb0ELb0ELb0ELi2ELi4ELi4ELi4ELb0EEENS1_21CollectiveEpilogueBwdISA_SB_SD_Li256ELb1ELb0ELi2EEENS1_19SingleTileSchedulerILb1ELb0ELb0ELi128EEEEEEEEEvNT_6ParamsE$_ZN4cute5tupleIJiNS_1CILi0EEEEEC2ERKiRKS2_,($_ZN7cutlass13device_kernelIN5flash19enable_sm80_to_sm89INS1_16FlashAttnBwdSm80INS1_25CollectiveMainloopBwdSm80ILi2ELi2EN4cute5tupleIJNS5_1CILi128EEES8_NS7_ILi64EEEEEENS_10bfloat16_tEfNS_4arch4Sm80ELb0ELb1ELb1ELb1ELb1ELb0ELb0ELb0ELi2ELi4ELi4ELi4ELb0EEENS1_21CollectiveEpilogueBwdISA_SB_SD_Li256ELb1ELb0ELi2EEENS1_19SingleTileSchedulerILb1ELb0ELb0ELi128EEEEEEEEEvNT_6ParamsE$_ZN4cute5tupleIJiiEEC2ERKiS3_ - $_ZN7cutlass13device_kernelIN5flash19enable_sm80_to_sm89INS1_16FlashAttnBwdSm80INS1_25CollectiveMainloopBwdSm80ILi2ELi2EN4cute5tupleIJNS5_1CILi128EEES8_NS7_ILi64EEEEEENS_10bfloat16_tEfNS_4arch4Sm80ELb0ELb1ELb1ELb1ELb1ELb0ELb0ELb0ELi2ELi4ELi4ELi4ELb0EEENS1_21CollectiveEpilogueBwdISA_SB_SD_Li256ELb1ELb0ELi2EEENS1_19SingleTileSchedulerILb1ELb0ELb0ELi128EEEEEEEEEvNT_6ParamsE$_ZN4cute5tupleIJiNS_1CILi0EEEEEC2ERKiRKS2_)
$_ZN7cutlass13device_kernelIN5flash19enable_sm80_to_sm89INS1_16FlashAttnBwdSm80INS1_25CollectiveMainloopBwdSm80ILi2ELi2EN4cute5tupleIJNS5_1CILi128EEES8_NS7_ILi64EEEEEENS_10bfloat16_tEfNS_4arch4Sm80ELb0ELb1ELb1ELb1ELb1ELb0ELb0ELb0ELi2ELi4ELi4ELi4ELb0EEENS1_21CollectiveEpilogueBwdISA_SB_SD_Li256ELb1ELb0ELi2EEENS1_19SingleTileSchedulerILb1ELb0ELb0ELi128EEEEEEEEEvNT_6ParamsE$_ZN4cute5tupleIJiNS_1CILi0EEEEEC2ERKiRKS2_:
[----:B------:R-:W-:Y:S02]  /*c320*/  MOV R6, 0xc340 ;  /* 0x0000c34000067802 */ /* 0x000fe40000000f00 */
[----:B------:R-:W-:Y:S05]  /*c330*/  CALL.REL.NOINC `($_ZN7cutlass13device_kernelIN5flash19enable_sm80_to_sm89INS1_16FlashAttnBwdSm80INS1_25CollectiveMainloopBwdSm80ILi2ELi2EN4cute5tupleIJNS5_1CILi128EEES8_NS7_ILi64EEEEEENS_10bfloat16_tEfNS_4arch4Sm80ELb0ELb1ELb1ELb1ELb1ELb0ELb0ELb0ELi2ELi4ELi4ELi4ELb0EEENS1_21CollectiveEpilogueBwdISA_SB_SD_Li256ELb1ELb0ELi2EEENS1_19SingleTileSchedulerILb1ELb0ELb0ELi128EEEEEEEEEvNT_6ParamsE$_ZN4cute3eso3ESOILb0ELb1EJiNS_1CILi0EEEEEC2ERKiRKS3_) ;  /* 0xffffc45000007944 */ /* 0x000fea0003c3ffff */
[----:B------:R-:W-:-:S04]  /*c340*/  MOV R9, 0x0 ;  /* 0x0000000000097802 */ /* 0x000fc80000000f00 */
[----:B------:R-:W-:Y:S05]  /*c350*/  RET.REL.NODEC R8 `(_ZN7cutlass13device_kernelIN5flash19enable_sm80_to_sm89INS1_16FlashAttnBwdSm80INS1_25CollectiveMainloopBwdSm80ILi2ELi2EN4cute5tupleIJNS5_1CILi128EEES8_NS7_ILi64EEEEEENS_10bfloat16_tEfNS_4arch4Sm80ELb0ELb1ELb1ELb1ELb1ELb0ELb0ELb0ELi2ELi4ELi4ELi4ELb0EEENS1_21CollectiveEpilogueBwdISA_SB_SD_Li256ELb1ELb0ELi2EEENS1_19SingleTileSchedulerILb1ELb0ELb0ELi128EEEEEEEEEvNT_6ParamsE) ;  /* 0xffff3ca008007950 */ /* 0x000fea0003c3ffff */
        .type           $_ZN7cutlass13device_kernelIN5flash19enable_sm80_to_sm89INS1_16FlashAttnBwdSm80INS1_25CollectiveMainloopBwdSm80ILi2ELi2EN4cute5tupleIJNS5_1CILi128EEES8_NS7_ILi64EEEEEENS_10bfloat16_tEfNS_4arch4Sm80ELb0ELb1ELb1ELb1ELb1ELb0ELb0ELb0ELi2ELi4ELi4ELi4ELb0EEENS1_21CollectiveEpilogueBwdISA_SB_SD_Li256ELb1ELb0ELi2EEENS1_19SingleTileSchedulerILb1ELb0ELb0ELi128EEEEEEEEEvNT_6ParamsE$_ZN4cute5tupleIJiiEEC2ERKiS3_,@function
        .size           $_ZN7cutlass13device_kernelIN5flash19enable_sm80_to_sm89INS1_16FlashAttnBwdSm80INS1_25CollectiveMainloopBwdSm80ILi2ELi2EN4cute5tupleIJNS5_1CILi128EEES8_NS7_ILi64EEEEEENS_10bfloat16_tEfNS_4arch4Sm80ELb0ELb1ELb1ELb1ELb1ELb0ELb0ELb0ELi2ELi4ELi4ELi4ELb0EEENS1_21CollectiveEpilogueBwdISA_SB_SD_Li256ELb1ELb0ELi2EEENS1_19SingleTileSchedulerILb1ELb0ELb0ELi128EEEEEEEEEvNT_6ParamsE$_ZN4cute5tupleIJiiEEC2ERKiS3_,($_ZN7cutlass13device_kernelIN5flash19enable_sm80_to_sm89INS1_16FlashAttnBwdSm80INS1_25CollectiveMainloopBwdSm80ILi2ELi2EN4cute5tupleIJNS5_1CILi128EEES8_NS7_ILi64EEEEEENS_10bfloat16_tEfNS_4arch4Sm80ELb0ELb1ELb1ELb1ELb1ELb0ELb0ELb0ELi2ELi4ELi4ELi4ELb0EEENS1_21CollectiveEpilogueBwdISA_SB_SD_Li256ELb1ELb0ELi2EEENS1_19SingleTileSchedulerILb1ELb0ELb0ELi128EEEEEEEEEvNT_6ParamsE$_ZN4cute8gmem_ptrIPKN7cutlass10bfloat16_tEECI1NS_12iter_adaptorIS4_S5_EEES4_ - $_ZN7cutlass13device_kernelIN5flash19enable_sm80_to_sm89INS1_16FlashAttnBwdSm80INS1_25CollectiveMainloopBwdSm80ILi2ELi2EN4cute5tupleIJNS5_1CILi128EEES8_NS7_ILi64EEEEEENS_10bfloat16_tEfNS_4arch4Sm80ELb0ELb1ELb1ELb1ELb1ELb0ELb0ELb0ELi2ELi4ELi4ELi4ELb0EEENS1_21CollectiveEpilogueBwdISA_SB_SD_Li256ELb1ELb0ELi2EEENS1_19SingleTileSchedulerILb1ELb0ELb0ELi128EEEEEEEEEvNT_6ParamsE$_ZN4cute5tupleIJiiEEC2ERKiS3_)
$_ZN7cutlass13device_kernelIN5flash19enable_sm80_to_sm89INS1_16FlashAttnBwdSm80INS1_25CollectiveMainloopBwdSm80ILi2ELi2EN4cute5tupleIJNS5_1CILi128EEES8_NS7_ILi64EEEEEENS_10bfloat16_tEfNS_4arch4Sm80ELb0ELb1ELb1ELb1ELb1ELb0ELb0ELb0ELi2ELi4ELi4ELi4ELb0EEENS1_21CollectiveEpilogueBwdISA_SB_SD_Li256ELb1ELb0ELi2EEENS1_19SingleTileSchedulerILb1ELb0ELb0ELi128EEEEEEEEEvNT_6ParamsE$_ZN4cute5tupleIJiiEEC2ERKiS3_:
[----:B------:R-:W-:Y:S02]  /*c360*/  MOV R8, 0xc380 ;  /* 0x0000c38000087802 */ /* 0x000fe40000000f00 */
[----:B------:R-:W-:Y:S05]  /*c370*/  CALL.REL.NOINC `($_ZN7cutlass13device_kernelIN5flash19enable_sm80_to_sm89INS1_16FlashAttnBwdSm80INS1_25CollectiveMainloopBwdSm80ILi2ELi2EN4cute5tupleIJNS5_1CILi128EEES8_NS7_ILi64EEEEEENS_10bfloat16_tEfNS_4arch4Sm80ELb0ELb1ELb1ELb1ELb1ELb0ELb0ELb0ELi2ELi4ELi4ELi4ELb0EEENS1_21CollectiveEpilogueBwdISA_SB_SD_Li256ELb1ELb0ELi2EEENS1_19SingleTileSchedulerILb1ELb0ELb0ELi128EEEEEEEEEvNT_6ParamsE$_ZN4cute3eso3ESOILb0ELb0EJiiEEC2ERKiS4_) ;  /* 0xffffbc8000007944 */ /* 0x000fea0003c3ffff */
[----:B-1----:R-:W-:Y:S02]  /*c380*/  MOV R2, R6 ;  /* 0x0000000600027202 */ /* 0x002fe40000000f00 */
[----:B------:R-:W-:-:S04]  /*c390*/  MOV R3, 0x0 ;  /* 0x0000000000037802 */ /* 0x000fc80000000f00 */
[----:B------:R-:W-:Y:S05]  /*c3a0*/  RET.REL.NODEC R2 `(_ZN7cutlass13device_kernelIN5flash19enable_sm80_to_sm89INS1_16FlashAttnBwdSm80INS1_25CollectiveMainloopBwdSm80ILi2ELi2EN4cute5tupleIJNS5_1CILi128EEES8_NS7_ILi64EEEEEENS_10bfloat16_tEfNS_4arch4Sm80ELb0ELb1ELb1ELb1ELb1ELb0ELb0ELb0ELi2ELi4ELi4ELi4ELb0EEENS1_21CollectiveEpilogueBwdISA_SB_SD_Li256ELb1ELb0ELi2EEENS1_19SingleTileSchedulerILb1ELb0ELb0ELi128EEEEEEEEEvNT_6ParamsE) ;  /* 0xffff3c5002007950 */ /* 0x000fea0003c3ffff */
        .type           $_ZN7cutlass13device_kernelIN5flash19enable_sm80_to_sm89INS1_16FlashAttnBwdSm80INS1_25CollectiveMainloopBwdSm80ILi2ELi2EN4cute5tupleIJNS5_1CILi128EEES8_NS7_ILi64EEEEEENS_10bfloat16_tEfNS_4arch4Sm80ELb0ELb1ELb1ELb1ELb1ELb0ELb0ELb0ELi2ELi4ELi4ELi4ELb0EEENS1_21CollectiveEpilogueBwdISA_SB_SD_Li256ELb1ELb0ELi2EEENS1_19SingleTileSchedulerILb1ELb0ELb0ELi128EEEEEEEEEvNT_6ParamsE$_ZN4cute8gmem_ptrIPKN7cutlass10bfloat16_tEECI1NS_12iter_adaptorIS4_S5_EEES4_,@function
        .size           $_ZN7cutlass13device_kernelIN5flash19enable_sm80_to_sm89INS1_16FlashAttnBwdSm80INS1_25CollectiveMainloopBwdSm80ILi2ELi2EN4cute5tupleIJNS5_1CILi128EEES8_NS7_ILi64EEEEEENS_10bfloat16_tEfNS_4arch4Sm80ELb0ELb1ELb1ELb1ELb1ELb0ELb0ELb0ELi2ELi4ELi4ELi4ELb0EEENS1_21CollectiveEpilogueBwdISA_SB_SD_Li256ELb1ELb0ELi2EEENS1_19SingleTileSchedulerILb1ELb0ELb0ELi128EEEEEEEEEvNT_6ParamsE$_ZN4cute8gmem_ptrIPKN7cutlass10bfloat16_tEECI1NS_12iter_adaptorIS4_S5_EEES4_,($_ZN7cutlass13device_kernelIN5flash19enable_sm80_to_sm89INS1_16FlashAttnBwdSm80INS1_25CollectiveMainloopBwdSm80ILi2ELi2EN4cute5tupleIJNS5_1CILi128EEES8_NS7_ILi64EEEEEENS_10bfloat16_tEfNS_4arch4Sm80ELb0ELb1ELb1ELb1ELb1ELb0ELb0ELb0ELi2ELi4ELi4ELi4ELb0EEENS1_21CollectiveEpilogueBwdISA_SB_SD_Li256ELb1ELb0ELi2EEENS1_19SingleTileSchedulerILb1ELb0ELb0ELi128EEEEEEEEEvNT_6ParamsE$_ZN4cute8gmem_ptrIPKN7cutlass9uint128_tEECI1NS_12iter_adaptorIS4_S5_EEES4_ - $_ZN7cutlass13device_kernelIN5flash19enable_sm80_to_sm89INS1_16FlashAttnBwdSm80INS1_25CollectiveMainloopBwdSm80ILi2ELi2EN4cute5tupleIJNS5_1CILi128EEES8_NS7_ILi64EEEEEENS_10bfloat16_tEfNS_4arch4Sm80ELb0ELb1ELb1ELb1ELb1ELb0ELb0ELb0ELi2ELi4ELi4ELi4ELb0EEENS1_21CollectiveEpilogueBwdISA_SB_SD_Li256ELb1ELb0ELi2EEENS1_19SingleTileSchedulerILb1ELb0ELb0ELi128EEEEEEEEEvNT_6ParamsE$_ZN4cute8gmem_ptrIPKN7cutlass10bfloat16_tEECI1NS_12iter_adaptorIS4_S5_EEES4_)
$_ZN7cutlass13device_kernelIN5flash19enable_sm80_to_sm89INS1_16FlashAttnBwdSm80INS1_25CollectiveMainloopBwdSm80ILi2ELi2EN4cute5tupleIJNS5_1CILi128EEES8_NS7_ILi64EEEEEENS_10bfloat16_tEfNS_4arch4Sm80ELb0ELb1ELb1ELb1ELb1ELb0ELb0ELb0ELi2ELi4ELi4ELi4ELb0EEENS1_21CollectiveEpilogueBwdISA_SB_SD_Li256ELb1ELb0ELi2EEENS1_19SingleTileSchedulerILb1ELb0ELb0ELi128EEEEEEEEEvNT_6ParamsE$_ZN4cute8gmem_ptrIPKN7cutlass10bfloat16_tEECI1NS_12iter_adaptorIS4_S5_EEES4_:
[----:B------:R-:W-:Y:S02]  /*c3b0*/  MOV R10, 0xc3d0 ;  /* 0x0000c3d0000a7802 */ /* 0x000fe40000000f00 */
[----:B------:R-:W-:Y:S05]  /*c3c0*/  CALL.REL.NOINC `($_ZN7cutlass13device_kernelIN5flash19enable_sm80_to_sm89INS1_16FlashAttnBwdSm80INS1_25CollectiveMainloopBwdSm80ILi2ELi2EN4cute5tupleIJNS5_1CILi128EEES8_NS7_ILi64EEEEEENS_10bfloat16_tEfNS_4arch4Sm80ELb0ELb1ELb1ELb1ELb1ELb0ELb0ELb0ELi2ELi4ELi4ELi4ELb0EEENS1_21CollectiveEpilogueBwdISA_SB_SD_Li256ELb1ELb0ELi2EEENS1_19SingleTileSchedulerILb1ELb0ELb0ELi128EEEEEEEEEvNT_6ParamsE$_ZN4cute12iter_adaptorIPKN7cutlass10bfloat16_tENS_8gmem_ptrIS4_EEEC2ES4_) ;  /* 0xffffab2000007944 */ /* 0x000fea0003c3ffff */
[----:B------:R-:W-:Y:S02]  /*c3d0*/  MOV R4, R6 ;  /* 0x0000000600047202 */ /* 0x000fe40000000f00 */
[----:B-1----:R-:W-:-:S04]  /*c3e0*/  MOV R5, 0x0 ;  /* 0x0000000000057802 */ /* 0x002fc80000000f00 */
[----:B------:R-:W-:Y:S05]  /*c3f0*/  RET.REL.NODEC R4 `(_ZN7cutlass13device_kernelIN5flash19enable_sm80_to_sm89INS1_16FlashAttnBwdSm80INS1_25CollectiveMainloopBwdSm80ILi2ELi2EN4cute5tupleIJNS5_1CILi128EEES8_NS7_ILi64EEEEEENS_10bfloat16_tEfNS_4arch4Sm80ELb0ELb1ELb1ELb1ELb1ELb0ELb0ELb0ELi2ELi4ELi4ELi4ELb0EEENS1_21CollectiveEpilogueBwdISA_SB_SD_Li256ELb1ELb0ELi2EEENS1_19SingleTileSchedulerILb1ELb0ELb0ELi128EEEEEEEEEvNT_6ParamsE) ;  /* 0xffff3c0004007950 */ /* 0x000fea0003c3ffff */
        .type           $_ZN7cutlass13device_kernelIN5flash19enable_sm80_to_sm89INS1_16FlashAttnBwdSm80INS1_25CollectiveMainloopBwdSm80ILi2ELi2EN4cute5tupleIJNS5_1CILi128EEES8_NS7_ILi64EEEEEENS_10bfloat16_tEfNS_4arch4Sm80ELb0ELb1ELb1ELb1ELb1ELb0ELb0ELb0ELi2ELi4ELi4ELi4ELb0EEENS1_21CollectiveEpilogueBwdISA_SB_SD_Li256ELb1ELb0ELi2EEENS1_19SingleTileSchedulerILb1ELb0ELb0ELi128EEEEEEEEEvNT_6ParamsE$_ZN4cute8gmem_ptrIPKN7cutlass9uint128_tEECI1NS_12iter_adaptorIS4_S5_EEES4_,@function
        .size           $_ZN7cutlass13device_kernelIN5flash19enable_sm80_to_sm89INS1_16FlashAttnBwdSm80INS1_25CollectiveMainloopBwdSm80ILi2ELi2EN4cute5tupleIJNS5_1CILi128EEES8_NS7_ILi64EEEEEENS_10bfloat16_tEfNS_4arch4Sm80ELb0ELb1ELb1ELb1ELb1ELb0ELb0ELb0ELi2ELi4ELi4ELi4ELb0EEENS1_21CollectiveEpilogueBwdISA_SB_SD_Li256ELb1ELb0ELi2EEENS1_19SingleTileSchedulerILb1ELb0ELb0ELi128EEEEEEEEEvNT_6ParamsE$_ZN4cute8gmem_ptrIPKN7cutlass9uint128_tEECI1NS_12iter_adaptorIS4_S5_EEES4_,($_ZN7cutlass13device_kernelIN5flash19enable_sm80_to_sm89INS1_16FlashAttnBwdSm80INS1_25CollectiveMainloopBwdSm80ILi2ELi2EN4cute5tupleIJNS5_1CILi128EEES8_NS7_ILi64EEEEEENS_10bfloat16_tEfNS_4arch4Sm80ELb0ELb1ELb1ELb1ELb1ELb0ELb0ELb0ELi2ELi4ELi4ELi4ELb0EEENS1_21CollectiveEpilogueBwdISA_SB_SD_Li256ELb1ELb0ELi2EEENS1_19SingleTileSchedulerILb1ELb0ELb0ELi128EEEEEEEEEvNT_6ParamsE$_ZN4cute8gmem_ptrIPKfECI1NS_12iter_adaptorIS2_S3_EEES2_ - $_ZN7cutlass13device_kernelIN5flash19enable_sm80_to_sm89INS1_16FlashAttnBwdSm80INS1_25CollectiveMainloopBwdSm80ILi2ELi2EN4cute5tupleIJNS5_1CILi128EEES8_NS7_ILi64EEEEEENS_10bfloat16_tEfNS_4arch4Sm80ELb0ELb1ELb1ELb1ELb1ELb0ELb0ELb0ELi2ELi4ELi4ELi4ELb0EEENS1_21CollectiveEpilogueBwdISA_SB_SD_Li256ELb1ELb0ELi2EEENS1_19SingleTileSchedulerILb1ELb0ELb0ELi128EEEEEEEEEvNT_6ParamsE$_ZN4cute8gmem_ptrIPKN7cutlass9uint128_tEECI1NS_12iter_adaptorIS4_S5_EEES4_)
$_ZN7cutlass13device_kernelIN5flash19enable_sm80_to_sm89INS1_16FlashAttnBwdSm80INS1_25CollectiveMainloopBwdSm80ILi2ELi2EN4cute5tupleIJNS5_1CILi128EEES8_NS7_ILi64EEEEEENS_10bfloat16_tEfNS_4arch4Sm80ELb0ELb1ELb1ELb1ELb1ELb0ELb0ELb0ELi2ELi4ELi4ELi4ELb0EEENS1_21CollectiveEpilogueBwdISA_SB_SD_Li256ELb1ELb0ELi2EEENS1_19SingleTileSchedulerILb1ELb0ELb0ELi128EEEEEEEEEvNT_6ParamsE$_ZN4cute8gmem_ptrIPKN7cutlass9uint128_tEECI1NS_12iter_adaptorIS4_S5_EEES4_:
[----:B------:R-:W-:Y:S02]  /*c400*/  MOV R84, 0xc420 ;  /* 0x0000c42000547802 */ /* 0x000fe40000000f00 */
[----:B------:R-:W-:Y:S05]  /*c410*/  CALL.REL.NOINC `($_ZN7cutlass13device_kernelIN5flash19enable_sm80_to_sm89INS1_16FlashAttnBwdSm80INS1_25CollectiveMainloopBwdSm80ILi2ELi2EN4cute5tupleIJNS5_1CILi128EEES8_NS7_ILi64EEEEEENS_10bfloat16_tEfNS_4arch4Sm80ELb0ELb1ELb1ELb1ELb1ELb0ELb0ELb0ELi2ELi4ELi4ELi4ELb0EEENS1_21CollectiveEpilogueBwdISA_SB_SD_Li256ELb1ELb0ELi2EEENS1_19SingleTileSchedulerILb1ELb0ELb0ELi128EEEEEEEEEvNT_6ParamsE$_ZN4cute12iter_adaptorIPKN7cutlass9uint128_tENS_8gmem_ptrIS4_EEEC2ES4_) ;  /* 0xffffab3000007944 */ /* 0x000fea0003c3ffff */
[----:B------:R-:W-:-:S04]  /*c420*/  MOV R11, 0x0 ;  /* 0x00000000000b7802 */ /* 0x000fc80000000f00 */
[----:B------:R-:W-:Y:S05]  /*c430*/  RET.REL.NODEC R10 `(_ZN7cutlass13device_kernelIN5flash19enable_sm80_to_sm89INS1_16FlashAttnBwdSm80INS1_25CollectiveMainloopBwdSm80ILi2ELi2EN4cute5tupleIJNS5_1CILi128EEES8_NS7_ILi64EEEEEENS_10bfloat16_tEfNS_4arch4Sm80ELb0ELb1ELb1ELb1ELb1ELb0ELb0ELb0ELi2ELi4ELi4ELi4ELb0EEENS1_21CollectiveEpilogueBwdISA_SB_SD_Li256ELb1ELb0ELi2EEENS1_19SingleTileSchedulerILb1ELb0ELb0ELi128EEEEEEEEEvNT_6ParamsE) ;  /* 0xffff3bc00a007950 */ /* 0x000fea0003c3ffff */
        .type           $_ZN7cutlass13device_kernelIN5flash19enable_sm80_to_sm89INS1_16FlashAttnBwdSm80INS1_25CollectiveMainloopBwdSm80ILi2ELi2EN4cute5tupleIJNS5_1CILi128EEES8_NS7_ILi64EEEEEENS_10bfloat16_tEfNS_4arch4Sm80ELb0ELb1ELb1ELb1ELb1ELb0ELb0ELb0ELi2ELi4ELi4ELi4ELb0EEENS1_21CollectiveEpilogueBwdISA_SB_SD_Li256ELb1ELb0ELi2EEENS1_19SingleTileSchedulerILb1ELb0ELb0ELi128EEEEEEEEEvNT_6ParamsE$_ZN4cute8gmem_ptrIPKfECI1NS_12iter_adaptorIS2_S3_EEES2_,@function
        .size           $_ZN7cutlass13device_kernelIN5flash19enable_sm80_to_sm89INS1_16FlashAttnBwdSm80INS1_25CollectiveMainloopBwdSm80ILi2ELi2EN4cute5tupleIJNS5_1CILi128EEES8_NS7_ILi64EEEEEENS_10bfloat16_tEfNS_4arch4Sm80ELb0ELb1ELb1ELb1ELb1ELb0ELb0ELb0ELi2ELi4ELi4ELi4ELb0EEENS1_21CollectiveEpilogueBwdISA_SB_SD_Li256ELb1ELb0ELi2EEENS1_19SingleTileSchedulerILb1ELb0ELb0ELi128EEEEEEEEEvNT_6ParamsE$_ZN4cute8gmem_ptrIPKfECI1NS_12iter_adaptorIS2_S3_EEES2_,($_ZN7cutlass13device_kernelIN5flash19enable_sm80_to_sm89INS1_16FlashAttnBwdSm80INS1_25CollectiveMainloopBwdSm80ILi2ELi2EN4cute5tupleIJNS5_1CILi128EEES8_NS7_ILi64EEEEEENS_10bfloat16_tEfNS_4arch4Sm80ELb0ELb1ELb1ELb1ELb1ELb0ELb0ELb0ELi2ELi4ELi4ELi4ELb0EEENS1_21CollectiveEpilogueBwdISA_SB_SD_Li256ELb1ELb0ELi2EEENS1_19SingleTileSchedulerILb1ELb0ELb0ELi128EEEEEEEEEvNT_6ParamsE$_ZN4cute8gmem_ptrIPfECI1NS_12iter_adaptorIS1_S2_EEES1_ - $_ZN7cutlass13device_kernelIN5flash19enable_sm80_to_sm89INS1_16FlashAttnBwdSm80INS1_25CollectiveMainloopBwdSm80ILi2ELi2EN4cute5tupleIJNS5_1CILi128EEES8_NS7_ILi64EEEEEENS_10bfloat16_tEfNS_4arch4Sm80ELb0ELb1ELb1ELb1ELb1ELb0ELb0ELb0ELi2ELi4ELi4ELi4ELb0EEENS1_21CollectiveEpilogueBwdISA_SB_SD_Li256ELb1ELb0ELi2EEENS1_19SingleTileSchedulerILb1ELb0ELb0ELi128EEEEEEEEEvNT_6ParamsE$_ZN4cute8gmem_ptrIPKfECI1NS_12iter_adaptorIS2_S3_EEES2_)
$_ZN7cutlass13device_kernelIN5flash19enable_sm80_to_sm89INS1_16FlashAttnBwdSm80INS1_25CollectiveMainloopBwdSm80ILi2ELi2EN4cute5tupleIJNS5_1CILi128EEES8_NS7_ILi64EEEEEENS_10bfloat16_tEfNS_4arch4Sm80ELb0ELb1ELb1ELb1ELb1ELb0ELb0ELb0ELi2ELi4ELi4ELi4ELb0EEENS1_21CollectiveEpilogueBwdISA_SB_SD_Li256ELb1ELb0ELi2EEENS1_19SingleTileSchedulerILb1ELb0ELb0ELi128EEEEEEEEEvNT_6ParamsE$_ZN4cute8gmem_ptrIPKfECI1NS_12iter_adaptorIS2_S3_EEES2_:
[----:B------:R-:W-:Y:S02]  /*c440*/  MOV R16, 0xc460 ;  /* 0x0000c46000107802 */ /* 0x000fe40000000f00 */
[----:B------:R-:W-:Y:S05]  /*c450*/  CALL.REL.NOINC `($_ZN7cutlass13device_kernelIN5flash19enable_sm80_to_sm89INS1_16FlashAttnBwdSm80INS1_25CollectiveMainloopBwdSm80ILi2ELi2EN4cute5tupleIJNS5_1CILi128EEES8_NS7_ILi64EEEEEENS_10bfloat16_tEfNS_4arch4Sm80ELb0ELb1ELb1ELb1ELb1ELb0ELb0ELb0ELi2ELi4ELi4ELi4ELb0EEENS1_21CollectiveEpilogueBwdISA_SB_SD_Li256ELb1ELb0ELi2EEENS1_19SingleTileSchedulerILb1ELb0ELb0ELi128EEEEEEEEEvNT_6ParamsE$_ZN4cute12iter_adaptorIPKfNS_8gmem_ptrIS2_EEEC2ES2_) ;  /* 0xffffab3000007944 */ /* 0x000fea0003c3ffff */
[----:B------:R-:W-:-:S04]  /*c460*/  MOV R11, 0x0 ;  /* 0x00000000000b7802 */ /* 0x000fc80000000f00 */
[----:B------:R-:W-:Y:S05]  /*c470*/  RET.REL.NODEC R10 `(_ZN7cutlass13device_kernelIN5flash19enable_sm80_to_sm89INS1_16FlashAttnBwdSm80INS1_25CollectiveMainloopBwdSm80ILi2ELi2EN4cute5tupleIJNS5_1CILi128EEES8_NS7_ILi64EEEEEENS_10bfloat16_tEfNS_4arch4Sm80ELb0ELb1ELb1ELb1ELb1ELb0ELb0ELb0ELi2ELi4ELi4ELi4ELb0EEENS1_21CollectiveEpilogueBwdISA_SB_SD_Li256ELb1ELb0ELi2EEENS1_19SingleTileSchedulerILb1ELb0ELb0ELi128EEEEEEEEEvNT_6ParamsE) ;  /* 0xffff3b800a007950 */ /* 0x000fea0003c3ffff */
        .type           $_ZN7cutlass13device_kernelIN5flash19enable_sm80_to_sm89INS1_16FlashAttnBwdSm80INS1_25CollectiveMainloopBwdSm80ILi2ELi2EN4cute5tupleIJNS5_1CILi128EEES8_NS7_ILi64EEEEEENS_10bfloat16_tEfNS_4arch4Sm80ELb0ELb1ELb1ELb1ELb1ELb0ELb0ELb0ELi2ELi4ELi4ELi4ELb0EEENS1_21CollectiveEpilogueBwdISA_SB_SD_Li256ELb1ELb0ELi2EEENS1_19SingleTileSchedulerILb1ELb0ELb0ELi128EEEEEEEEEvNT_6ParamsE$_ZN4cute8gmem_ptrIPfECI1NS_12iter_adaptorIS1_S2_EEES1_,@function
        .size           $_ZN7cutlass13device_kernelIN5flash19enable_sm80_to_sm89INS1_16FlashAttnBwdSm80INS1_25CollectiveMainloopBwdSm80ILi2ELi2EN4cute5tupleIJNS5_1CILi128EEES8_NS7_ILi64EEEEEENS_10bfloat16_tEfNS_4arch4Sm80ELb0ELb1ELb1ELb1ELb1ELb0ELb0ELb0ELi2ELi4ELi4ELi4ELb0EEENS1_21CollectiveEpilogueBwdISA_SB_SD_Li256ELb1ELb0ELi2EEENS1_19SingleTileSchedulerILb1ELb0ELb0ELi128EEEEEEEEEvNT_6ParamsE$_ZN4cute8gmem_ptrIPfECI1NS_12iter_adaptorIS1_S2_EEES1_,($_ZN7cutlass13device_kernelIN5flash19enable_sm80_to_sm89INS1_16FlashAttnBwdSm80INS1_25CollectiveMainloopBwdSm80ILi2ELi2EN4cute5tupleIJNS5_1CILi128EEES8_NS7_ILi64EEEEEENS_10bfloat16_tEfNS_4arch4Sm80ELb0ELb1ELb1ELb1ELb1ELb0ELb0ELb0ELi2ELi4ELi4ELi4ELb0EEENS1_21CollectiveEpilogueBwdISA_SB_SD_Li256ELb1ELb0ELi2EEENS1_19SingleTileSchedulerILb1ELb0ELb0ELi128EEEEEEEEEvNT_6ParamsE$_ZN4cute8smem_ptrIPN7cutlass10bfloat16_tEECI1NS_12iter_adaptorIS3_S4_EEES3_ - $_ZN7cutlass13device_kernelIN5flash19enable_sm80_to_sm89INS1_16FlashAttnBwdSm80INS1_25CollectiveMainloopBwdSm80ILi2ELi2EN4cute5tupleIJNS5_1CILi128EEES8_NS7_ILi64EEEEEENS_10bfloat16_tEfNS_4arch4Sm80ELb0ELb1ELb1ELb1ELb1ELb0ELb0ELb0ELi2ELi4ELi4ELi4ELb0EEENS1_21CollectiveEpilogueBwdISA_SB_SD_Li256ELb1ELb0ELi2EEENS1_19SingleTileSchedulerILb1ELb0ELb0ELi128EEEEEEEEEvNT_6ParamsE$_ZN4cute8gmem_ptrIPfECI1NS_12iter_adaptorIS1_S2_EEES1_)
$_ZN7cutlass13device_kernelIN5flash19enable_sm80_to_sm89INS1_16FlashAttnBwdSm80INS1_25CollectiveMainloopBwdSm80ILi2ELi2EN4cute5tupleIJNS5_1CILi128EEES8_NS7_ILi64EEEEEENS_10bfloat16_tEfNS_4arch4Sm80ELb0ELb1ELb1ELb1ELb1ELb0ELb0ELb0ELi2ELi4ELi4ELi4ELb0EEENS1_21CollectiveEpilogueBwdISA_SB_SD_Li256ELb1ELb0ELi2EEENS1_19SingleTileSchedulerILb1ELb0ELb0ELi128EEEEEEEEEvNT_6ParamsE$_ZN4cute8gmem_ptrIPfECI1NS_12iter_adaptorIS1_S2_EEES1_:
[----:B------:R-:W-:Y:S02]  /*c480*/  MOV R4, 0xc4a0 ;  /* 0x0000c4a000047802 */ /* 0x000fe40000000f00 */
[----:B------:R-:W-:Y:S05]  /*c490*/  CALL.REL.NOINC `($_ZN7cutlass13device_kernelIN5flash19enable_sm80_to_sm89INS1_16FlashAttnBwdSm80INS1_25CollectiveMainloopBwdSm80ILi2ELi2EN4cute5tupleIJNS5_1CILi128EEES8_NS7_ILi64EEEEEENS_10bfloat16_tEfNS_4arch4Sm80ELb0ELb1ELb1ELb1ELb1ELb0ELb0ELb0ELi2ELi4ELi4ELi4ELb0EEENS1_21CollectiveEpilogueBwdISA_SB_SD_Li256ELb1ELb0ELi2EEENS1_19SingleTileSchedulerILb1ELb0ELb0ELi128EEEEEEEEEvNT_6ParamsE$_ZN4cute12iter_adaptorIPfNS_8gmem_ptrIS1_EEEC2ES1_) ;  /* 0xffffabb000007944 */ /* 0x000fea0003c3ffff */
[----:B------:R-:W-:-:S04]  /*c4a0*/  MOV R9, 0x0 ;  /* 0x0000000000097802 */ /* 0x000fc80000000f00 */
[----:B------:R-:W-:Y:S05]  /*c4b0*/  RET.REL.NODEC R8 `(_ZN7cutlass13device_kernelIN5flash19enable_sm80_to_sm89INS1_16FlashAttnBwdSm80INS1_25CollectiveMainloopBwdSm80ILi2ELi2EN4cute5tupleIJNS5_1CILi128EEES8_NS7_ILi64EEEEEENS_10bfloat16_tEfNS_4arch4Sm80ELb0ELb1ELb1ELb1ELb1ELb0ELb0ELb0ELi2ELi4ELi4ELi4ELb0EEENS1_21CollectiveEpilogueBwdISA_SB_SD_Li256ELb1ELb0ELi2EEENS1_19SingleTileSchedulerILb1ELb0ELb0ELi128EEEEEEEEEvNT_6ParamsE) ;  /* 0xffff3b4008007950 */ /* 0x000fea0003c3ffff */
        .type           $_ZN7cutlass13device_kernelIN5flash19enable_sm80_to_sm89INS1_16FlashAttnBwdSm80INS1_25CollectiveMainloopBwdSm80ILi2ELi2EN4cute5tupleIJNS5_1CILi128EEES8_NS7_ILi64EEEEEENS_10bfloat16_tEfNS_4arch4Sm80ELb0ELb1ELb1ELb1ELb1ELb0ELb0ELb0ELi2ELi4ELi4ELi4ELb0EEENS1_21CollectiveEpilogueBwdISA_SB_SD_Li256ELb1ELb0ELi2EEENS1_19SingleTileSchedulerILb1ELb0ELb0ELi128EEEEEEEEEvNT_6ParamsE$_ZN4cute8smem_ptrIPN7cutlass10bfloat16_tEECI1NS_12iter_adaptorIS3_S4_EEES3_,@function
        .size           $_ZN7cutlass13device_kernelIN5flash19enable_sm80_to_sm89INS1_16FlashAttnBwdSm80INS1_25CollectiveMainloopBwdSm80ILi2ELi2EN4cute5tupleIJNS5_1CILi128EEES8_NS7_ILi64EEEEEENS_10bfloat16_tEfNS_4arch4Sm80ELb0ELb1ELb1ELb1ELb1ELb0ELb0ELb0ELi2ELi4ELi4ELi4ELb0EEENS1_21CollectiveEpilogueBwdISA_SB_SD_Li256ELb1ELb0ELi2EEENS1_19SingleTileSchedulerILb1ELb0ELb0ELi128EEEEEEEEEvNT_6ParamsE$_ZN4cute8smem_ptrIPN7cutlass10bfloat16_tEECI1NS_12iter_adaptorIS3_S4_EEES3_,($_ZN7cutlass13device_kernelIN5flash19enable_sm80_to_sm89INS1_16FlashAttnBwdSm80INS1_25CollectiveMainloopBwdSm80ILi2ELi2EN4cute5tupleIJNS5_1CILi128EEES8_NS7_ILi64EEEEEENS_10bfloat16_tEfNS_4arch4Sm80ELb0ELb1ELb1ELb1ELb1ELb0ELb0ELb0ELi2ELi4ELi4ELi4ELb0EEENS1_21CollectiveEpilogueBwdISA_SB_SD_Li256ELb1ELb0ELi2EEENS1_19SingleTileSchedulerILb1ELb0ELb0ELi128EEEEEEEEEvNT_6ParamsE$_ZN4cute8smem_ptrIPN7cutlass9uint128_tEECI1NS_12iter_adaptorIS3_S4_EEES3_ - $_ZN7cutlass13device_kernelIN5flash19enable_sm80_to_sm89INS1_16FlashAttnBwdSm80INS1_25CollectiveMainloopBwdSm80ILi2ELi2EN4cute5tupleIJNS5_1CILi128EEES8_NS7_ILi64EEEEEENS_10bfloat16_tEfNS_4arch4Sm80ELb0ELb1ELb1ELb1ELb1ELb0ELb0ELb0ELi2ELi4ELi4ELi4ELb0EEENS1_21CollectiveEpilogueBwdISA_SB_SD_Li256ELb1ELb0ELi2EEENS1_19SingleTileSchedulerILb1ELb0ELb0ELi128EEEEEEEEEvNT_6ParamsE$_ZN4cute8smem_ptrIPN7cutlass10bfloat16_tEECI1NS_12iter_adaptorIS3_S4_EEES3_)
$_ZN7cutlass13device_kernelIN5flash19enable_sm80_to_sm89INS1_16FlashAttnBwdSm80INS1_25CollectiveMainloopBwdSm80ILi2ELi2EN4cute5tupleIJNS5_1CILi128EEES8_NS7_ILi64EEEEEENS_10bfloat16_tEfNS_4arch4Sm80ELb0ELb1ELb1ELb1ELb1ELb0ELb0ELb0ELi2ELi4ELi4ELi4ELb0EEENS1_21CollectiveEpilogueBwdISA_SB_SD_Li256ELb1ELb0ELi2EEENS1_19SingleTileSchedulerILb1ELb0ELb0ELi128EEEEEEEEEvNT_6ParamsE$_ZN4cute8smem_ptrIPN7cutlass10bfloat16_tEECI1NS_12iter_adaptorIS3_S4_EEES3_:
[----:B------:R-:W-:Y:S02]  /*c4c0*/  MOV R10, 0xc4e0 ;  /* 0x0000c4e0000a7802 */ /* 0x000fe40000000f00 */
[----:B------:R-:W-:Y:S05]  /*c4d0*/  CALL.REL.NOINC `($_ZN7cutlass13device_kernelIN5flash19enable_sm80_to_sm89INS1_16FlashAttnBwdSm80INS1_25CollectiveMainloopBwdSm80ILi2ELi2EN4cute5tupleIJNS5_1CILi128EEES8_NS7_ILi64EEEEEENS_10bfloat16_tEfNS_4arch4Sm80ELb0ELb1ELb1ELb1ELb1ELb0ELb0ELb0ELi2ELi4ELi4ELi4ELb0EEENS1_21CollectiveEpilogueBwdISA_SB_SD_Li256ELb1ELb0ELi2EEENS1_19SingleTileSchedulerILb1ELb0ELb0ELi128EEEEEEEEEvNT_6ParamsE$_ZN4cute12iter_adaptorIPN7cutlass10bfloat16_tENS_8smem_ptrIS3_EEEC2ES3_) ;  /* 0xffffaaf000007944 */ /* 0x000fea0003c3ffff */
[----:B------:R-:W-:-:S04]  /*c4e0*/  MOV R9, 0x0 ;  /* 0x0000000000097802 */ /* 0x000fc80000000f00 */
[----:B------:R-:W-:Y:S05]  /*c4f0*/  RET.REL.NODEC R8 `(_ZN7cutlass13device_kernelIN5flash19enable_sm80_to_sm89INS1_16FlashAttnBwdSm80INS1_25CollectiveMainloopBwdSm80ILi2ELi2EN4cute5tupleIJNS5_1CILi128EEES8_NS7_ILi64EEEEEENS_10bfloat16_tEfNS_4arch4Sm80ELb0ELb1ELb1ELb1ELb1ELb0ELb0ELb0ELi2ELi4ELi4ELi4ELb0EEENS1_21CollectiveEpilogueBwdISA_SB_SD_Li256ELb1ELb0ELi2EEENS1_19SingleTileSchedulerILb1ELb0ELb0ELi128EEEEEEEEEvNT_6ParamsE) ;  /* 0xffff3b0008007950 */ /* 0x000fea0003c3ffff */
        .type           $_ZN7cutlass13device_kernelIN5flash19enable_sm80_to_sm89INS1_16FlashAttnBwdSm80INS1_25CollectiveMainloopBwdSm80ILi2ELi2EN4cute5tupleIJNS5_1CILi128EEES8_NS7_ILi64EEEEEENS_10bfloat16_tEfNS_4arch4Sm80ELb0ELb1ELb1ELb1ELb1ELb0ELb0ELb0ELi2ELi4ELi4ELi4ELb0EEENS1_21CollectiveEpilogueBwdISA_SB_SD_Li256ELb1ELb0ELi2EEENS1_19SingleTileSchedulerILb1ELb0ELb0ELi128EEEEEEEEEvNT_6ParamsE$_ZN4cute8smem_ptrIPN7cutlass9uint128_tEECI1NS_12iter_adaptorIS3_S4_EEES3_,@function
        .size           $_ZN7cutlass13device_kernelIN5flash19enable_sm80_to_sm89INS1_16FlashAttnBwdSm80INS1_25CollectiveMainloopBwdSm80ILi2ELi2EN4cute5tupleIJNS5_1CILi128EEES8_NS7_ILi64EEEEEENS_10bfloat16_tEfNS_4arch4Sm80ELb0ELb1ELb1ELb1ELb1ELb0ELb0ELb0ELi2ELi4ELi4ELi4ELb0EEENS1_21CollectiveEpilogueBwdISA_SB_SD_Li256ELb1ELb0ELi2EEENS1_19SingleTileSchedulerILb1ELb0ELb0ELi128EEEEEEEEEvNT_6ParamsE$_ZN4cute8smem_ptrIPN7cutlass9uint128_tEECI1NS_12iter_adaptorIS3_S4_EEES3_,($_ZN7cutlass13device_kernelIN5flash19enable_sm80_to_sm89INS1_16FlashAttnBwdSm80INS1_25CollectiveMainloopBwdSm80ILi2ELi2EN4cute5tupleIJNS5_1CILi128EEES8_NS7_ILi64EEEEEENS_10bfloat16_tEfNS_4arch4Sm80ELb0ELb1ELb1ELb1ELb1ELb0ELb0ELb0ELi2ELi4ELi4ELi4ELb0EEENS1_21CollectiveEpilogueBwdISA_SB_SD_Li256ELb1ELb0ELi2EEENS1_19SingleTileSchedulerILb1ELb0ELb0ELi128EEEEEEEEEvNT_6ParamsE$_ZN4cute8smem_ptrIPfECI1NS_12iter_adaptorIS1_S2_EEES1_ - $_ZN7cutlass13device_kernelIN5flash19enable_sm80_to_sm89INS1_16FlashAttnBwdSm80INS1_25CollectiveMainloopBwdSm80ILi2ELi2EN4cute5tupleIJNS5_1CILi128EEES8_NS7_ILi64EEEEEENS_10bfloat16_tEfNS_4arch4Sm80ELb0ELb1ELb1ELb1ELb1ELb0ELb0ELb0ELi2ELi4ELi4ELi4ELb0EEENS1_21CollectiveEpilogueBwdISA_SB_SD_Li256ELb1ELb0ELi2EEENS1_19SingleTileSchedulerILb1ELb0ELb0ELi128EEEEEEEEEvNT_6ParamsE$_ZN4cute8smem_ptrIPN7cutlass9uint128_tEECI1NS_12iter_adaptorIS3_S4_EEES3_)
$_ZN7cutlass13device_kernelIN5flash19enable_sm80_to_sm89INS1_16FlashAttnBwdSm80INS1_25CollectiveMainloopBwdSm80ILi2ELi2EN4cute5tupleIJNS5_1CILi128EEES8_NS7_ILi64EEEEEENS_10bfloat16_tEfNS_4arch4Sm80ELb0ELb1ELb1ELb1ELb1ELb0ELb0ELb0ELi2ELi4ELi4ELi4ELb0EEENS1_21CollectiveEpilogueBwdISA_SB_SD_Li256ELb1ELb0ELi2EEENS1_19SingleTileSchedulerILb1ELb0ELb0ELi128EEEEEEEEEvNT_6ParamsE$_ZN4cute8smem_ptrIPN7cutlass9uint128_tEECI1NS_12iter_adaptorIS3_S4_EEES3_:
[----:B------:R-:W-:Y:S02]  /*c500*/  MOV R10, 0xc520 ;  /* 0x0000c520000a7802 */ /* 0x000fe40000000f00 */
[----:B------:R-:W-:Y:S05]  /*c510*/  CALL.REL.NOINC `($_ZN7cutlass13device_kernelIN5flash19enable_sm80_to_sm89INS1_16FlashAttnBwdSm80INS1_25CollectiveMainloopBwdSm80ILi2ELi2EN4cute5tupleIJNS5_1CILi128EEES8_NS7_ILi64EEEEEENS_10bfloat16_tEfNS_4arch4Sm80ELb0ELb1ELb1ELb1ELb1ELb0ELb0ELb0ELi2ELi4ELi4ELi4ELb0EEENS1_21CollectiveEpilogueBwdISA_SB_SD_Li256ELb1ELb0ELi2EEENS1_19SingleTileSchedulerILb1ELb0ELb0ELi128EEEEEEEEEvNT_6ParamsE$_ZN4cute12iter_adaptorIPN7cutlass9uint128_tENS_8smem_ptrIS3_EEEC2ES3_) ;  /* 0xffffaaf000007944 */ /* 0x000fea0003c3ffff */
[----:B------:R-:W-:-:S04]  /*c520*/  MOV R9, 0x0 ;  /* 0x0000000000097802 */ /* 0x000fc80000000f00 */
[----:B------:R-:W-:Y:S05]  /*c530*/  RET.REL.NODEC R8 `(_ZN7cutlass13device_kernelIN5flash19enable_sm80_to_sm89INS1_16FlashAttnBwdSm80INS1_25CollectiveMainloopBwdSm80ILi2ELi2EN4cute5tupleIJNS5_1CILi128EEES8_NS7_ILi64EEEEEENS_10bfloat16_tEfNS_4arch4Sm80ELb0ELb1ELb1ELb1ELb1ELb0ELb0ELb0ELi2ELi4ELi4ELi4ELb0EEENS1_21CollectiveEpilogueBwdISA_SB_SD_Li256ELb1ELb0ELi2EEENS1_19SingleTileSchedulerILb1ELb0ELb0ELi128EEEEEEEEEvNT_6ParamsE) ;  /* 0xffff3ac008007950 */ /* 0x000fea0003c3ffff */
        .type           $_ZN7cutlass13device_kernelIN5flash19enable_sm80_to_sm89INS1_16FlashAttnBwdSm80INS1_25CollectiveMainloopBwdSm80ILi2ELi2EN4cute5tupleIJNS5_1CILi128EEES8_NS7_ILi64EEEEEENS_10bfloat16_tEfNS_4arch4Sm80ELb0ELb1ELb1ELb1ELb1ELb0ELb0ELb0ELi2ELi4ELi4ELi4ELb0EEENS1_21CollectiveEpilogueBwdISA_SB_SD_Li256ELb1ELb0ELi2EEENS1_19SingleTileSchedulerILb1ELb0ELb0ELi128EEEEEEEEEvNT_6ParamsE$_ZN4cute8smem_ptrIPfECI1NS_12iter_adaptorIS1_S2_EEES1_,@function
        .size           $_ZN7cutlass13device_kernelIN5flash19enable_sm80_to_sm89INS1_16FlashAttnBwdSm80INS1_25CollectiveMainloopBwdSm80ILi2ELi2EN4cute5tupleIJNS5_1CILi128EEES8_NS7_ILi64EEEEEENS_10bfloat16_tEfNS_4arch4Sm80ELb0ELb1ELb1ELb1ELb1ELb0ELb0ELb0ELi2ELi4ELi4ELi4ELb0EEENS1_21CollectiveEpilogueBwdISA_SB_SD_Li256ELb1ELb0ELi2EEENS1_19SingleTileSchedulerILb1ELb0ELb0ELi128EEEEEEEEEvNT_6ParamsE$_ZN4cute8smem_ptrIPfECI1NS_12iter_adaptorIS1_S2_EEES1_,($_ZN7cutlass13device_kernelIN5flash19enable_sm80_to_sm89INS1_16FlashAttnBwdSm80INS1_25CollectiveMainloopBwdSm80ILi2ELi2EN4cute5tupleIJNS5_1CILi128EEES8_NS7_ILi64EEEEEENS_10bfloat16_tEfNS_4arch4Sm80ELb0ELb1ELb1ELb1ELb1ELb0ELb0ELb0ELi2ELi4ELi4ELi4ELb0EEENS1_21CollectiveEpilogueBwdISA_SB_SD_Li256ELb1ELb0ELi2EEENS1_19SingleTileSchedulerILb1ELb0ELb0ELi128EEEEEEEEEvNT_6ParamsE$_ZN4cute8smem_ptrIPjECI1NS_12iter_adaptorIS1_S2_EEES1_ - $_ZN7cutlass13device_kernelIN5flash19enable_sm80_to_sm89INS1_16FlashAttnBwdSm80INS1_25CollectiveMainloopBwdSm80ILi2ELi2EN4cute5tupleIJNS5_1CILi128EEES8_NS7_ILi64EEEEEENS_10bfloat16_tEfNS_4arch4Sm80ELb0ELb1ELb1ELb1ELb1ELb0ELb0ELb0ELi2ELi4ELi4ELi4ELb0EEENS1_21CollectiveEpilogueBwdISA_SB_SD_Li256ELb1ELb0ELi2EEENS1_19SingleTileSchedulerILb1ELb0ELb0ELi128EEEEEEEEEvNT_6ParamsE$_ZN4cute8smem_ptrIPfECI1NS_12iter_adaptorIS1_S2_EEES1_)
$_ZN7cutlass13device_kernelIN5flash19enable_sm80_to_sm89INS1_16FlashAttnBwdSm80INS1_25CollectiveMainloopBwdSm80ILi2ELi2EN4cute5tupleIJNS5_1CILi128EEES8_NS7_ILi64EEEEEENS_10bfloat16_tEfNS_4arch4Sm80ELb0ELb1ELb1ELb1ELb1ELb0ELb0ELb0ELi2ELi4ELi4ELi4ELb0EEENS1_21CollectiveEpilogueBwdISA_SB_SD_Li256ELb1ELb0ELi2EEENS1_19SingleTileSchedulerILb1ELb0ELb0ELi128EEEEEEEEEvNT_6ParamsE$_ZN4cute8smem_ptrIPfECI1NS_12iter_adaptorIS1_S2_EEES1_:
[----:B------:R-:W-:Y:S02]  /*c540*/  MOV R10, 0xc560 ;  /* 0x0000c560000a7802 */ /* 0x000fe40000000f00 */
[----:B------:R-:W-:Y:S05]  /*c550*/  CALL.REL.NOINC `($_ZN7cutlass13device_kernelIN5flash19enable_sm80_to_sm89INS1_16FlashAttnBwdSm80INS1_25CollectiveMainloopBwdSm80ILi2ELi2EN4cute5tupleIJNS5_1CILi128EEES8_NS7_ILi64EEEEEENS_10bfloat16_tEfNS_4arch4Sm80ELb0ELb1ELb1ELb1ELb1ELb0ELb0ELb0ELi2ELi4ELi4ELi4ELb0EEENS1_21CollectiveEpilogueBwdISA_SB_SD_Li256ELb1ELb0ELi2EEENS1_19SingleTileSchedulerILb1ELb0ELb0ELi128EEEEEEEEEvNT_6ParamsE$_ZN4cute12iter_adaptorIPfNS_8smem_ptrIS1_EEEC2ES1_) ;  /* 0xffffab3000007944 */ /* 0x000fea0003c3ffff */
[----:B------:R-:W-:-:S04]  /*c560*/  MOV R9, 0x0 ;  /* 0x0000000000097802 */ /* 0x000fc80000000f00 */
[----:B------:R-:W-:Y:S05]  /*c570*/  RET.REL.NODEC R8 `(_ZN7cutlass13device_kernelIN5flash19enable_sm80_to_sm89INS1_16FlashAttnBwdSm80INS1_25CollectiveMainloopBwdSm80ILi2ELi2EN4cute5tupleIJNS5_1CILi128EEES8_NS7_ILi64EEEEEENS_10bfloat16_tEfNS_4arch4Sm80ELb0ELb1ELb1ELb1ELb1ELb0ELb0ELb0ELi2ELi4ELi4ELi4ELb0EEENS1_21CollectiveEpilogueBwdISA_SB_SD_Li256ELb1ELb0ELi2EEENS1_19SingleTileSchedulerILb1ELb0ELb0ELi128EEEEEEEEEvNT_6ParamsE) ;  /* 0xffff3a8008007950 */ /* 0x000fea0003c3ffff */
        .type           $_ZN7cutlass13device_kernelIN5flash19enable_sm80_to_sm89INS1_16FlashAttnBwdSm80INS1_25CollectiveMainloopBwdSm80ILi2ELi2EN4cute5tupleIJNS5_1CILi128EEES8_NS7_ILi64EEEEEENS_10bfloat16_tEfNS_4arch4Sm80ELb0ELb1ELb1ELb1ELb1ELb0ELb0ELb0ELi2ELi4ELi4ELi4ELb0EEENS1_21CollectiveEpilogueBwdISA_SB_SD_Li256ELb1ELb0ELi2EEENS1_19SingleTileSchedulerILb1ELb0ELb0ELi128EEEEEEEEEvNT_6ParamsE$_ZN4cute8smem_ptrIPjECI1NS_12iter_adaptorIS1_S2_EEES1_,@function
        .size           $_ZN7cutlass13device_kernelIN5flash19enable_sm80_to_sm89INS1_16FlashAttnBwdSm80INS1_25CollectiveMainloopBwdSm80ILi2ELi2EN4cute5tupleIJNS5_1CILi128EEES8_NS7_ILi64EEEEEENS_10bfloat16_tEfNS_4arch4Sm80ELb0ELb1ELb1ELb1ELb1ELb0ELb0ELb0ELi2ELi4ELi4ELi4ELb0EEENS1_21CollectiveEpilogueBwdISA_SB_SD_Li256ELb1ELb0ELi2EEENS1_19SingleTileSchedulerILb1ELb0ELb0ELi128EEEEEEEEEvNT_6ParamsE$_ZN4cute8smem_ptrIPjECI1NS_12iter_adaptorIS1_S2_EEES1_,($_ZN7cutlass13device_kernelIN5flash19enable_sm80_to_sm89INS1_16FlashAttnBwdSm80INS1_25CollectiveMainloopBwdSm80ILi2ELi2EN4cute5tupleIJNS5_1CILi128EEES8_NS7_ILi64EEEEEENS_10bfloat16_tEfNS_4arch4Sm80ELb0ELb1ELb1ELb1ELb1ELb0ELb0ELb0ELi2ELi4ELi4ELi4ELb0EEENS1_21CollectiveEpilogueBwdISA_SB_SD_Li256ELb1ELb0ELi2EEENS1_19SingleTileSchedulerILb1ELb0ELb0ELi128EEEEEEEEEvNT_6ParamsE$_ZN73_INTERNAL_24fd9406_37_flash_bwd_hdim64_bf16_softcap_sm80_cu_3fbc093a_291814__viaddmin_s32Eiii - $_ZN7cutlass13device_kernelIN5flash19enable_sm80_to_sm89INS1_16FlashAttnBwdSm80INS1_25CollectiveMainloopBwdSm80ILi2ELi2EN4cute5tupleIJNS5_1CILi128EEES8_NS7_ILi64EEEEEENS_10bfloat16_tEfNS_4arch4Sm80ELb0ELb1ELb1ELb1ELb1ELb0ELb0ELb0ELi2ELi4ELi4ELi4ELb0EEENS1_21CollectiveEpilogueBwdISA_SB_SD_Li256ELb1ELb0ELi2EEENS1_19SingleTileSchedulerILb1ELb0ELb0ELi128EEEEEEEEEvNT_6ParamsE$_ZN4cute8smem_ptrIPjECI1NS_12iter_adaptorIS1_S2_EEES1_)
$_ZN7cutlass13device_kernelIN5flash19enable_sm80_to_sm89INS1_16FlashAttnBwdSm80INS1_25CollectiveMainloopBwdSm80ILi2ELi2EN4cute5tupleIJNS5_1CILi128EEES8_NS7_ILi64EEEEEENS_10bfloat16_tEfNS_4arch4Sm80ELb0ELb1ELb1ELb1ELb1ELb0ELb0ELb0ELi2ELi4ELi4ELi4ELb0EEENS1_21CollectiveEpilogueBwdISA_SB_SD_Li256ELb1ELb0ELi2EEENS1_19SingleTileSchedulerILb1ELb0ELb0ELi128EEEEEEEEEvNT_6ParamsE$_ZN4cute8smem_ptrIPjECI1NS_12iter_adaptorIS1_S2_EEES1_:
[----:B------:R-:W-:Y:S02]  /*c580*/  MOV R10, 0xc5a0 ;  /* 0x0000c5a0000a7802 */ /* 0x000fe40000000f00 */
[----:B------:R-:W-:Y:S05]  /*c590*/  CALL.REL.NOINC `($_ZN7cutlass13device_kernelIN5flash19enable_sm80_to_sm89INS1_16FlashAttnBwdSm80INS1_25CollectiveMainloopBwdSm80ILi2ELi2EN4cute5tupleIJNS5_1CILi128EEES8_NS7_ILi64EEEEEENS_10bfloat16_tEfNS_4arch4Sm80ELb0ELb1ELb1ELb1ELb1ELb0ELb0ELb0ELi2ELi4ELi4ELi4ELb0EEENS1_21CollectiveEpilogueBwdISA_SB_SD_Li256ELb1ELb0ELi2EEENS1_19SingleTileSchedulerILb1ELb0ELb0ELi128EEEEEEEEEvNT_6ParamsE$_ZN4cute12iter_adaptorIPjNS_8smem_ptrIS1_EEEC2ES1_) ;  /* 0xffffab3000007944 */ /* 0x000fea0003c3ffff */
[----:B------:R-:W-:-:S04]  /*c5a0*/  MOV R9, 0x0 ;  /* 0x0000000000097802 */ /* 0x000fc80000000f00 */
[----:B------:R-:W-:Y:S05]  /*c5b0*/  RET.REL.NODEC R8 `(_ZN7cutlass13device_kernelIN5flash19enable_sm80_to_sm89INS1_16FlashAttnBwdSm80INS1_25CollectiveMainloopBwdSm80ILi2ELi2EN4cute5tupleIJNS5_1CILi128EEES8_NS7_ILi64EEEEEENS_10bfloat16_tEfNS_4arch4Sm80ELb0ELb1ELb1ELb1ELb1ELb0ELb0ELb0ELi2ELi4ELi4ELi4ELb0EEENS1_21CollectiveEpilogueBwdISA_SB_SD_Li256ELb1ELb0ELi2EEENS1_19SingleTileSchedulerILb1ELb0ELb0ELi128EEEEEEEEEvNT_6ParamsE) ;  /* 0xffff3a4008007950 */ /* 0x000fea0003c3ffff */
        .type           $_ZN7cutlass13device_kernelIN5flash19enable_sm80_to_sm89INS1_16FlashAttnBwdSm80INS1_25CollectiveMainloopBwdSm80ILi2ELi2EN4cute5tupleIJNS5_1CILi128EEES8_NS7_ILi64EEEEEENS_10bfloat16_tEfNS_4arch4Sm80ELb0ELb1ELb1ELb1ELb1ELb0ELb0ELb0ELi2ELi4ELi4ELi4ELb0EEENS1_21CollectiveEpilogueBwdISA_SB_SD_Li256ELb1ELb0ELi2EEENS1_19SingleTileSchedulerILb1ELb0ELb0ELi128EEEEEEEEEvNT_6ParamsE$_ZN73_INTERNAL_24fd9406_37_flash_bwd_hdim64_bf16_softcap_sm80_cu_3fbc093a_291814__viaddmin_s32Eiii,@function
        .size           $_ZN7cutlass13device_kernelIN5flash19enable_sm80_to_sm89INS1_16FlashAttnBwdSm80INS1_25CollectiveMainloopBwdSm80ILi2ELi2EN4cute5tupleIJNS5_1CILi128EEES8_NS7_ILi64EEEEEENS_10bfloat16_tEfNS_4arch4Sm80ELb0ELb1ELb1ELb1ELb1ELb0ELb0ELb0ELi2ELi4ELi4ELi4ELb0EEENS1_21CollectiveEpilogueBwdISA_SB_SD_Li256ELb1ELb0ELi2EEENS1_19SingleTileSchedulerILb1ELb0ELb0ELi128EEEEEEEEEvNT_6ParamsE$_ZN73_INTERNAL_24fd9406_37_flash_bwd_hdim64_bf16_softcap_sm80_cu_3fbc093a_291814__viaddmin_s32Eiii,($_ZN7cutlass13device_kernelIN5flash19enable_sm80_to_sm89INS1_16FlashAttnBwdSm80INS1_25CollectiveMainloopBwdSm80ILi2ELi2EN4cute5tupleIJNS5_1CILi128EEES8_NS7_ILi64EEEEEENS_10bfloat16_tEfNS_4arch4Sm80ELb0ELb1ELb1ELb1ELb1ELb0ELb0ELb0ELi2ELi4ELi4ELi4ELb0EEENS1_21CollectiveEpilogueBwdISA_SB_SD_Li256ELb1ELb0ELi2EEENS1_19SingleTileSchedulerILb1ELb0ELb0ELi128EEEEEEEEEvNT_6ParamsE$_ZN73_INTERNAL_24fd9406_37_flash_bwd_hdim64_bf16_softcap_sm80_cu_3fbc093a_291824__cvta_generic_to_sharedEPKv - $_ZN7cutlass13device_kernelIN5flash19enable_sm80_to_sm89INS1_16FlashAttnBwdSm80INS1_25CollectiveMainloopBwdSm80ILi2ELi2EN4cute5tupleIJNS5_1CILi128EEES8_NS7_ILi64EEEEEENS_10bfloat16_tEfNS_4arch4Sm80ELb0ELb1ELb1ELb1ELb1ELb0ELb0ELb0ELi2ELi4ELi4ELi4ELb0EEENS1_21CollectiveEpilogueBwdISA_SB_SD_Li256ELb1ELb0ELi2EEENS1_19SingleTileSchedulerILb1ELb0ELb0ELi128EEEEEEEEEvNT_6ParamsE$_ZN73_INTERNAL_24fd9406_37_flash_bwd_hdim64_bf16_softcap_sm80_cu_3fbc093a_291814__viaddmin_s32Eiii)
$_ZN7cutlass13device_kernelIN5flash19enable_sm80_to_sm89INS1_16FlashAttnBwdSm80INS1_25CollectiveMainloopBwdSm80ILi2ELi2EN4cute5tupleIJNS5_1CILi128EEES8_NS7_ILi64EEEEEENS_10bfloat16_tEfNS_4arch4Sm80ELb0ELb1ELb1ELb1ELb1ELb0ELb0ELb0ELi2ELi4ELi4ELi4ELb0EEENS1_21CollectiveEpilogueBwdISA_SB_SD_Li256ELb1ELb0ELi2EEENS1_19SingleTileSchedulerILb1ELb0ELb0ELi128EEEEEEEEEvNT_6ParamsE$_ZN73_INTERNAL_24fd9406_37_flash_bwd_hdim64_bf16_softcap_sm80_cu_3fbc093a_291814__viaddmin_s32Eiii:
[----:B------:R-:W-:Y:S02]  /*c5c0*/  IADD3 R3, R2, R52, RZ ;  /* 0x0000003402037210 */ /* 0x000fe40007ffe0ff */
[----:B------:R-:W-:Y:S02]  /*c5d0*/  MOV R8, 0xc5f0 ;  /* 0x0000c5f000087802 */ /* 0x000fe40000000f00 */
[----:B------:R-:W-:Y:S05]  /*c5e0*/  CALL.REL.NOINC `($_ZN7cutlass13device_kernelIN5flash19enable_sm80_to_sm89INS1_16FlashAttnBwdSm80INS1_25CollectiveMainloopBwdSm80ILi2ELi2EN4cute5tupleIJNS5_1CILi128EEES8_NS7_ILi64EEEEEENS_10bfloat16_tEfNS_4arch4Sm80ELb0ELb1ELb1ELb1ELb1ELb0ELb0ELb0ELi2ELi4ELi4ELi4ELb0EEENS1_21CollectiveEpilogueBwdISA_SB_SD_Li256ELb1ELb0ELi2EEENS1_19SingleTileSchedulerILb1ELb0ELb0ELi128EEEEEEEEEvNT_6ParamsE$min) ;  /* 0x0005d7f000007944 */ /* 0x000fea0003c00000 */
[----:B------:R-:W-:Y:S02]  /*c5f0*/  MOV R7, 0x0 ;  /* 0x0000000000077802 */ /* 0x000fe40000000f00 */
[----:B------:R-:W-:Y:S02]  /*c600*/  MOV R8, R3 ;  /* 0x0000000300087202 */ /* 0x000fe40000000f00 */
[----:B------:R-:W-:Y:S05]  /*c610*/  RET.REL.NODEC R6 `(_ZN7cutlass13device_kernelIN5flash19enable_sm80_to_sm89INS1_16FlashAttnBwdSm80INS1_25CollectiveMainloopBwdSm80ILi2ELi2EN4cute5tupleIJNS5_1CILi128EEES8_NS7_ILi64EEEEEENS_10bfloat16_tEfNS_4arch4Sm80ELb0ELb1ELb1ELb1ELb1ELb0ELb0ELb0ELi2ELi4ELi4ELi4ELb0EEENS1_21CollectiveEpilogueBwdISA_SB_SD_Li256ELb1ELb0ELi2EEENS1_19SingleTileSchedulerILb1ELb0ELb0ELi128EEEEEEEEEvNT_6ParamsE) ;  /* 0xffff39e006007950 */ /* 0x000fea0003c3ffff */
        .type           $_ZN7cutlass13device_kernelIN5flash19enable_sm80_to_sm89INS1_16FlashAttnBwdSm80INS1_25CollectiveMainloopBwdSm80ILi2ELi2EN4cute5tupleIJNS5_1CILi128EEES8_NS7_ILi64EEEEEENS_10bfloat16_tEfNS_4arch4Sm80ELb0ELb1ELb1ELb1ELb1ELb0ELb0ELb0ELi2ELi4ELi4ELi4ELb0EEENS1_21CollectiveEpilogueBwdISA_SB_SD_Li256ELb1ELb0ELi2EEENS1_19SingleTileSchedulerILb1ELb0ELb0ELi128EEEEEEEEEvNT_6ParamsE$_ZN73_INTERNAL_24fd9406_37_flash_bwd_hdim64_bf16_softcap_sm80_cu_3fbc093a_291824__cvta_generic_to_sharedEPKv,@function
        .size           $_ZN7cutlass13device_kernelIN5flash19enable_sm80_to_sm89INS1_16FlashAttnBwdSm80INS1_25CollectiveMainloopBwdSm80ILi2ELi2EN4cute5tupleIJNS5_1CILi128EEES8_NS7_ILi64EEEEEENS_10bfloat16_tEfNS_4arch4Sm80ELb0ELb1ELb1ELb1ELb1ELb0ELb0ELb0ELi2ELi4ELi4ELi4ELb0EEENS1_21CollectiveEpilogueBwdISA_SB_SD_Li256ELb1ELb0ELi2EEENS1_19SingleTileSchedulerILb1ELb0ELb0ELi128EEEEEEEEEvNT_6ParamsE$_ZN73_INTERNAL_24fd9406_37_flash_bwd_hdim64_bf16_softcap_sm80_cu_3fbc093a_291824__cvta_generic_to_sharedEPKv,($_ZN7cutlass13device_kernelIN5flash19enable_sm80_to_sm89INS1_16FlashAttnBwdSm80INS1_25CollectiveMainloopBwdSm80ILi2ELi2EN4cute5tupleIJNS5_1CILi128EEES8_NS7_ILi64EEEEEENS_10bfloat16_tEfNS_4arch4Sm80ELb0ELb1ELb1ELb1ELb1ELb0ELb0ELb0ELi2ELi4ELi4ELi4ELb0EEENS1_21CollectiveEpilogueBwdISA_SB_SD_Li256ELb1ELb0ELi2EEENS1_19SingleTileSchedulerILb1ELb0ELb0ELi128EEEEEEEEEvNT_6ParamsE$_ZN73_INTERNAL_24fd9406_37_flash_bwd_hdim64_bf16_softcap_sm80_cu_3fbc093a_29189atomicAddEPff - $_ZN7cutlass13device_kernelIN5flash19enable_sm80_to_sm89INS1_16FlashAttnBwdSm80INS1_25CollectiveMainloopBwdSm80ILi2ELi2EN4cute5tupleIJNS5_1CILi128EEES8_NS7_ILi64EEEEEENS_10bfloat16_tEfNS_4arch4Sm80ELb0ELb1ELb1ELb1ELb1ELb0ELb0ELb0ELi2ELi4ELi4ELi4ELb0EEENS1_21CollectiveEpilogueBwdISA_SB_SD_Li256ELb1ELb0ELi2EEENS1_19SingleTileSchedulerILb1ELb0ELb0ELi128EEEEEEEEEvNT_6ParamsE$_ZN73_INTERNAL_24fd9406_37_flash_bwd_hdim64_bf16_softcap_sm80_cu_3fbc093a_291824__cvta_generic_to_sharedEPKv)
$_ZN7cutlass13device_kernelIN5flash19enable_sm80_to_sm89INS1_16FlashAttnBwdSm80INS1_25CollectiveMainloopBwdSm80ILi2ELi2EN4cute5tupleIJNS5_1CILi128EEES8_NS7_ILi64EEEEEENS_10bfloat16_tEfNS_4arch4Sm80ELb0ELb1ELb1ELb1ELb1ELb0ELb0ELb0ELi2ELi4ELi4ELi4ELb0EEENS1_21CollectiveEpilogueBwdISA_SB_SD_Li256ELb1ELb0ELi2EEENS1_19SingleTileSchedulerILb1ELb0ELb0ELi128EEEEEEEEEvNT_6ParamsE$_ZN73_INTERNAL_24fd9406_37_flash_bwd_hdim64_bf16_softcap_sm80_cu_3fbc093a_291824__cvta_generic_to_sharedEPKv:
[----:B------:R-:W-:Y:S02]  /*c620*/  MOV R3, 0x0 ;  /* 0x0000000000037802 */ /* 0x000fe40000000f00 */
[----:B------:R-:W-:Y:S02]  /*c630*/  IADD3 R4, R4, -c[0x0][0x18], RZ ;  /* 0x8000060004047a10 */ /* 0x000fe40007ffe0ff */
[----:B------:R-:W-:Y:S05]  /*c640*/  RET.REL.NODEC R2 `(_ZN7cutlass13device_kernelIN5flash19enable_sm80_to_sm89INS1_16FlashAttnBwdSm80INS1_25CollectiveMainloopBwdSm80ILi2ELi2EN4cute5tupleIJNS5_1CILi128EEES8_NS7_ILi64EEEEEENS_10bfloat16_tEfNS_4arch4Sm80ELb0ELb1ELb1ELb1ELb1ELb0ELb0ELb0ELi2ELi4ELi4ELi4ELb0EEENS1_21CollectiveEpilogueBwdISA_SB_SD_Li256ELb1ELb0ELi2EEENS1_19SingleTileSchedulerILb1ELb0ELb0ELi128EEEEEEEEEvNT_6ParamsE) ;  /* 0xffff39b002007950 */ /* 0x000fea0003c3ffff */
        .type           $_ZN7cutlass13device_kernelIN5flash19enable_sm80_to_sm89INS1_16FlashAttnBwdSm80INS1_25CollectiveMainloopBwdSm80ILi2ELi2EN4cute5tupleIJNS5_1CILi128EEES8_NS7_ILi64EEEEEENS_10bfloat16_tEfNS_4arch4Sm80ELb0ELb1ELb1ELb1ELb1ELb0ELb0ELb0ELi2ELi4ELi4ELi4ELb0EEENS1_21CollectiveEpilogueBwdISA_SB_SD_Li256ELb1ELb0ELi2EEENS1_19SingleTileSchedulerILb1ELb0ELb0ELi128EEEEEEEEEvNT_6ParamsE$_ZN73_INTERNAL_24fd9406_37_flash_bwd_hdim64_bf16_softcap_sm80_cu_3fbc093a_29189atomicAddEPff,@function
        .size           $_ZN7cutlass13device_kernelIN5flash19enable_sm80_to_sm89INS1_16FlashAttnBwdSm80INS1_25CollectiveMainloopBwdSm80ILi2ELi2EN4cute5tupleIJNS5_1CILi128EEES8_NS7_ILi64EEEEEENS_10bfloat16_tEfNS_4arch4Sm80ELb0ELb1ELb1ELb1ELb1ELb0ELb0ELb0ELi2ELi4ELi4ELi4ELb0EEENS1_21CollectiveEpilogueBwdISA_SB_SD_Li256ELb1ELb0ELi2EEENS1_19SingleTileSchedulerILb1ELb0ELb0ELi128EEEEEEEEEvNT_6ParamsE$_ZN73_INTERNAL_24fd9406_37_flash_bwd_hdim64_bf16_softcap_sm80_cu_3fbc093a_29189atomicAddEPff,($_ZN7cutlass13device_kernelIN5flash19enable_sm80_to_sm89INS1_16FlashAttnBwdSm80INS1_25CollectiveMainloopBwdSm80ILi2ELi2EN4cute5tupleIJNS5_1CILi128EEES8_NS7_ILi64EEEEEENS_10bfloat16_tEfNS_4arch4Sm80ELb0ELb1ELb1ELb1ELb1ELb0ELb0ELb0ELi2ELi4ELi4ELi4ELb0EEENS1_21CollectiveEpilogueBwdISA_SB_SD_Li256ELb1ELb0ELi2EEENS1_19SingleTileSchedulerILb1ELb0ELb0ELi128EEEEEEEEEvNT_6ParamsE$_ZSt3maxIiERKT_S2_S2_ - $_ZN7cutlass13device_kernelIN5flash19enable_sm80_to_sm89INS1_16FlashAttnBwdSm80INS1_25CollectiveMainloopBwdSm80ILi2ELi2EN4cute5tupleIJNS5_1CILi128EEES8_NS7_ILi64EEEEEENS_10bfloat16_tEfNS_4arch4Sm80ELb0ELb1ELb1ELb1ELb1ELb0ELb0ELb0ELi2ELi4ELi4ELi4ELb0EEENS1_21CollectiveEpilogueBwdISA_SB_SD_Li256ELb1ELb0ELi2EEENS1_19SingleTileSchedulerILb1ELb0ELb0ELi128EEEEEEEEEvNT_6ParamsE$_ZN73_INTERNAL_24fd9406_37_flash_bwd_hdim64_bf16_softcap_sm80_cu_3fbc093a_29189atomicAddEPff)
$_ZN7cutlass13device_kernelIN5flash19enable_sm80_to_sm89INS1_16FlashAttnBwdSm80INS1_25CollectiveMainloopBwdSm80ILi2ELi2EN4cute5tupleIJNS5_1CILi128EEES8_NS7_ILi64EEEEEENS_10bfloat16_tEfNS_4arch4Sm80ELb0ELb1ELb1ELb1ELb1ELb0ELb0ELb0ELi2ELi4ELi4ELi4ELb0EEENS1_21CollectiveEpilogueBwdISA_SB_SD_Li256ELb1ELb0ELi2EEENS1_19SingleTileSchedulerILb1ELb0ELb0ELi128EEEEEEEEEvNT_6ParamsE$_ZN73_INTERNAL_24fd9406_37_flash_bwd_hdim64_bf16_softcap_sm80_cu_3fbc093a_29189atomicAddEPff:
[----:B------:R-:W-:Y:S01]  /*c650*/  BSSY B0, `(.L_x_2081) ;  /* 0x0000003000007945 */ /* 0x000fe20003800000 */
[----:B------:R-:W-:-:S02]  /*c660*/  MOV R12, 0xc680 ;  /* 0x0000c680000c7802 */ /* 0x000fc40000000f00 */
[----:B------:R-:W-:Y:S05]  /*c670*/  CALL.REL.NOINC `($_ZN7cutlass13device_kernelIN5flash19enable_sm80_to_sm89INS1_16FlashAttnBwdSm80INS1_25CollectiveMainloopBwdSm80ILi2ELi2EN4cute5tupleIJNS5_1CILi128EEES8_NS7_ILi64EEEEEENS_10bfloat16_tEfNS_4arch4Sm80ELb0ELb1ELb1ELb1ELb1ELb0ELb0ELb0ELi2ELi4ELi4ELi4ELb0EEENS1_21CollectiveEpilogueBwdISA_SB_SD_Li256ELb1ELb0ELi2EEENS1_19SingleTileSchedulerILb1ELb0ELb0ELi128EEEEEEEEEvNT_6ParamsE$__fAtomicAdd) ;  /* 0x0005d5b000007944 */ /* 0x000fea0003c00000 */
[----:B------:R-:W-:Y:S05]  /*c680*/  BSYNC B0 ;  /* 0x0000000000007941 */ /* 0x000fea0003800000 */
.L_x_2081:
[----:B------:R-:W-:-:S04]  /*c690*/  MOV R11, 0x0 ;  /* 0x00000000000b7802 */ /* 0x000fc80000000f00 */
[----:B------:R-:W-:Y:S05]  /*c6a0*/  RET.REL.NODEC R10 `(_ZN7cutlass13device_kernelIN5flash19enable_sm80_to_sm89INS1_16FlashAttnBwdSm80INS1_25CollectiveMainloopBwdSm80ILi2ELi2EN4cute5tupleIJNS5_1CILi128EEES8_NS7_ILi64EEEEEENS_10bfloat16_tEfNS_4arch4Sm80ELb0ELb1ELb1ELb1ELb1ELb0ELb0ELb0ELi2ELi4ELi4ELi4ELb0EEENS1_21CollectiveEpilogueBwdISA_SB_SD_Li256ELb1ELb0ELi2EEENS1_19SingleTileSchedulerILb1ELb0ELb0ELi128EEEEEEEEEvNT_6ParamsE) ;  /* 0xffff39500a007950 */ /* 0x000fea0003c3ffff */
        .type           $_ZN7cutlass13device_kernelIN5flash19enable_sm80_to_sm89INS1_16FlashAttnBwdSm80INS1_25CollectiveMainloopBwdSm80ILi2ELi2EN4cute5tupleIJNS5_1CILi128EEES8_NS7_ILi64EEEEEENS_10bfloat16_tEfNS_4arch4Sm80ELb0ELb1ELb1ELb1ELb1ELb0ELb0ELb0ELi2ELi4ELi4ELi4ELb0EEENS1_21CollectiveEpilogueBwdISA_SB_SD_Li256ELb1ELb0ELi2EEENS1_19SingleTileSchedulerILb1ELb0ELb0ELi128EEEEEEEEEvNT_6ParamsE$_ZSt3maxIiERKT_S2_S2_,@function
        .size           $_ZN7cutlass13device_kernelIN5flash19enable_sm80_to_sm89INS1_16FlashAttnBwdSm80INS1_25CollectiveMainloopBwdSm80ILi2ELi2EN4cute5tupleIJNS5_1CILi128EEES8_NS7_ILi64EEEEEENS_10bfloat16_tEfNS_4arch4Sm80ELb0ELb1ELb1ELb1ELb1ELb0ELb0ELb0ELi2ELi4ELi4ELi4ELb0EEENS1_21CollectiveEpilogueBwdISA_SB_SD_Li256ELb1ELb0ELi2EEENS1_19SingleTileSchedulerILb1ELb0ELb0ELi128EEEEEEEEEvNT_6ParamsE$_ZSt3maxIiERKT_S2_S2_,($_ZN7cutlass13device_kernelIN5flash19enable_sm80_to_sm89INS1_16FlashAttnBwdSm80INS1_25CollectiveMainloopBwdSm80ILi2ELi2EN4cute5tupleIJNS5_1CILi128EEES8_NS7_ILi64EEEEEENS_10bfloat16_tEfNS_4arch4Sm80ELb0ELb1ELb1ELb1ELb1ELb0ELb0ELb0ELi2ELi4ELi4ELi4ELb0EEENS1_21CollectiveEpilogueBwdISA_SB_SD_Li256ELb1ELb0ELi2EEENS1_19SingleTileSchedulerILb1ELb0ELb0ELi128EEEEEEEEEvNT_6ParamsE$_ZSt3minIiERKT_S2_S2_ - $_ZN7cutlass13device_kernelIN5flash19enable_sm80_to_sm89INS1_16FlashAttnBwdSm80INS1_25CollectiveMainloopBwdSm80ILi2ELi2EN4cute5tupleIJNS5_1CILi128EEES8_NS7_ILi64EEEEEENS_10bfloat16_tEfNS_4arch4Sm80ELb0ELb1ELb1ELb1ELb1ELb0ELb0ELb0ELi2ELi4ELi4ELi4ELb0EEENS1_21CollectiveEpilogueBwdISA_SB_SD_Li256ELb1ELb0ELi2EEENS1_19SingleTileSchedulerILb1ELb0ELb0ELi128EEEEEEEEEvNT_6ParamsE$_ZSt3maxIiERKT_S2_S2_)
$_ZN7cutlass13device_kernelIN5flash19enable_sm80_to_sm89INS1_16FlashAttnBwdSm80INS1_25CollectiveMainloopBwdSm80ILi2ELi2EN4cute5tupleIJNS5_1CILi128EEES8_NS7_ILi64EEEEEENS_10bfloat16_tEfNS_4arch4Sm80ELb0ELb1ELb1ELb1ELb1ELb0ELb0ELb0ELi2ELi4ELi4ELi4ELb0EEENS1_21CollectiveEpilogueBwdISA_SB_SD_Li256ELb1ELb0ELi2EEENS1_19SingleTileSchedulerILb1ELb0ELb0ELi128EEEEEEEEEvNT_6ParamsE$_ZSt3maxIiERKT_S2_S2_:
        /* <DEDUP_REMOVED lines=8> */
[----:B------:R-:W-:Y:S08]  /*c730*/  RET.REL.NODEC R10 `(_ZN7cutlass13device_kernelIN5flash19enable_sm80_to_sm89INS1_16FlashAttnBwdSm80INS1_25CollectiveMainloopBwdSm80ILi2ELi2EN4cute5tupleIJNS5_1CILi128EEES8_NS7_ILi64EEEEEENS_10bfloat16_tEfNS_4arch4Sm80ELb0ELb1ELb1ELb1ELb1ELb0ELb0ELb0ELi2ELi4ELi4ELi4ELb0EEENS1_21CollectiveEpilogueBwdISA_SB_SD_Li256ELb1ELb0ELi2EEENS1_19SingleTileSchedulerILb1ELb0ELb0ELi128EEEEEEEEEvNT_6ParamsE) ;  /* 0xffff38c00a007950 */ /* 0x000ff00003c3ffff */
        .type           $_ZN7cutlass13device_kernelIN5flash19enable_sm80_to_sm89INS1_16FlashAttnBwdSm80INS1_25CollectiveMainloopBwdSm80ILi2ELi2EN4cute5tupleIJNS5_1CILi128EEES8_NS7_ILi64EEEEEENS_10bfloat16_tEfNS_4arch4Sm80ELb0ELb1ELb1ELb1ELb1ELb0ELb0ELb0ELi2ELi4ELi4ELi4ELb0EEENS1_21CollectiveEpilogueBwdISA_SB_SD_Li256ELb1ELb0ELi2EEENS1_19SingleTileSchedulerILb1ELb0ELb0ELi128EEEEEEEEEvNT_6ParamsE$_ZSt3minIiERKT_S2_S2_,@function
        .size           $_ZN7cutlass13device_kernelIN5flash19enable_sm80_to_sm89INS1_16FlashAttnBwdSm80INS1_25CollectiveMainloopBwdSm80ILi2ELi2EN4cute5tupleIJNS5_1CILi128EEES8_NS7_ILi64EEEEEENS_10bfloat16_tEfNS_4arch4Sm80ELb0ELb1ELb1ELb1ELb1ELb0ELb0ELb0ELi2ELi4ELi4ELi4ELb0EEENS1_21CollectiveEpilogueBwdISA_SB_SD_Li256ELb1ELb0ELi2EEENS1_19SingleTileSchedulerILb1ELb0ELb0ELi128EEEEEEEEEvNT_6ParamsE$_ZSt3minIiERKT_S2_S2_,($_ZN7cutlass13device_kernelIN5flash19enable_sm80_to_sm89INS1_16FlashAttnBwdSm80INS1_25CollectiveMainloopBwdSm80ILi2ELi2EN4cute5tupleIJNS5_1CILi128EEES8_NS7_ILi64EEEEEENS_10bfloat16_tEfNS_4arch4Sm80ELb0ELb1ELb1ELb1ELb1ELb0ELb0ELb0ELi2ELi4ELi4ELi4ELb0EEENS1_21CollectiveEpilogueBwdISA_SB_SD_Li256ELb1ELb0ELi2EEENS1_19SingleTileSchedulerILb1ELb0ELb0ELi128EEEEEEEEEvNT_6ParamsE$_ZZN4cute12filter_tupleINS_5tupleIJNS1_IJNS_10UnderscoreENS_1CILi0EEEEEENS1_IJS4_S2_EEEEEENS1_IJNS1_IJNS1_IJNS3_ILi1EEES4_EEES4_EEENS1_IJNS1_IJS4_S4_EEEiEEEEEEZNS_5sliceIS7_SD_EEDaRKT_RKT0_EUlRKT_RKT0_E_EEDaSH_SK_OT1_ENKUlDpSN_E_clIJNS1_IJS9_EEENS1_IJiEEEEEEDaSU_ - $_ZN7cutlass13device_kernelIN5flash19enable_sm80_to_sm89INS1_16FlashAttnBwdSm80INS1_25CollectiveMainloopBwdSm80ILi2ELi2EN4cute5tupleIJNS5_1CILi128EEES8_NS7_ILi64EEEEEENS_10bfloat16_tEfNS_4arch4Sm80ELb0ELb1ELb1ELb1ELb1ELb0ELb0ELb0ELi2ELi4ELi4ELi4ELb0EEENS1_21CollectiveEpilogueBwdISA_SB_SD_Li256ELb1ELb0ELi2EEENS1_19SingleTileSchedulerILb1ELb0ELb0ELi128EEEEEEEEEvNT_6ParamsE$_ZSt3minIiERKT_S2_S2_)
$_ZN7cutlass13device_kernelIN5flash19enable_sm80_to_sm89INS1_16FlashAttnBwdSm80INS1_25CollectiveMainloopBwdSm80ILi2ELi2EN4cute5tupleIJNS5_1CILi128EEES8_NS7_ILi64EEEEEENS_10bfloat16_tEfNS_4arch4Sm80ELb0ELb1ELb1ELb1ELb1ELb0ELb0ELb0ELi2ELi4ELi4ELi4ELb0EEENS1_21CollectiveEpilogueBwdISA_SB_SD_Li256ELb1ELb0ELi2EEENS1_19SingleTileSchedulerILb1ELb0ELb0ELi128EEEEEEEEEvNT_6ParamsE$_ZSt3minIiERKT_S2_S2_:
        /* <DEDUP_REMOVED lines=9> */
        .type           $_ZN7cutlass13device_kernelIN5flash19enable_sm80_to_sm89INS1_16FlashAttnBwdSm80INS1_25CollectiveMainloopBwdSm80ILi2ELi2EN4cute5tupleIJNS5_1CILi128EEES8_NS7_ILi64EEEEEENS_10bfloat16_tEfNS_4arch4Sm80ELb0ELb1ELb1ELb1ELb1ELb0ELb0ELb0ELi2ELi4ELi4ELi4ELb0EEENS1_21CollectiveEpilogueBwdISA_SB_SD_Li256ELb1ELb0ELi2EEENS1_19SingleTileSchedulerILb1ELb0ELb0ELi128EEEEEEEEEvNT_6ParamsE$_ZZN4cute12filter_tupleINS_5tupleIJNS1_IJNS_10UnderscoreENS_1CILi0EEEEEENS1_IJS4_S2_EEEEEENS1_IJNS1_IJNS1_IJNS3_ILi1EEES4_EEES4_EEENS1_IJNS1_IJS4_S4_EEEiEEEEEEZNS_5sliceIS7_SD_EEDaRKT_RKT0_EUlRKT_RKT0_E_EEDaSH_SK_OT1_ENKUlDpSN_E_clIJNS1_IJS9_EEENS1_IJiEEEEEEDaSU_,@function
        .size           $_ZN7cutlass13device_kernelIN5flash19enable_sm80_to_sm89INS1_16FlashAttnBwdSm80INS1_25CollectiveMainloopBwdSm80ILi2ELi2EN4cute5tupleIJNS5_1CILi128EEES8_NS7_ILi64EEEEEENS_10bfloat16_tEfNS_4arch4Sm80ELb0ELb1ELb1ELb1ELb1ELb0ELb0ELb0ELi2ELi4ELi4ELi4ELb0EEENS1_21CollectiveEpilogueBwdISA_SB_SD_Li256ELb1ELb0ELi2EEENS1_19SingleTileSchedulerILb1ELb0ELb0ELi128EEEEEEEEEvNT_6ParamsE$_ZZN4cute12filter_tupleINS_5tupleIJNS1_IJNS_10UnderscoreENS_1CILi0EEEEEENS1_IJS4_S2_EEEEEENS1_IJNS1_IJNS1_IJNS3_ILi1EEES4_EEES4_EEENS1_IJNS1_IJS4_S4_EEEiEEEEEEZNS_5sliceIS7_SD_EEDaRKT_RKT0_EUlRKT_RKT0_E_EEDaSH_SK_OT1_ENKUlDpSN_E_clIJNS1_IJS9_EEENS1_IJiEEEEEEDaSU_,($_ZN7cutlass13device_kernelIN5flash19enable_sm80_to_sm89INS1_16FlashAttnBwdSm80INS1_25CollectiveMainloopBwdSm80ILi2ELi2EN4cute5tupleIJNS5_1CILi128EEES8_NS7_ILi64EEEEEENS_10bfloat16_tEfNS_4arch4Sm80ELb0ELb1ELb1ELb1ELb1ELb0ELb0ELb0ELi2ELi4ELi4ELi4ELb0EEENS1_21CollectiveEpilogueBwdISA_SB_SD_Li256ELb1ELb0ELi2EEENS1_19SingleTileSchedulerILb1ELb0ELb0ELi128EEEEEEEEEvNT_6ParamsE$_ZZN4cute12filter_tupleINS_5tupleIJNS1_IJNS_1CILi0EEENS1_IJNS2_ILi1EEENS2_ILi512EEEiEEEEEENS2_ILi4096EEENS1_IJiNS2_ILi8192EEEEEEEEEZNS_7flattenISB_EEDaRKT_EUlRKT_E_EEDaSF_OT0_ENKUlDpSI_E_clIJNS1_IJS3_S4_S5_iEEENS1_IJS8_EEESA_EEEDaSM_ - $_ZN7cutlass13device_kernelIN5flash19enable_sm80_to_sm89INS1_16FlashAttnBwdSm80INS1_25CollectiveMainloopBwdSm80ILi2ELi2EN4cute5tupleIJNS5_1CILi128EEES8_NS7_ILi64EEEEEENS_10bfloat16_tEfNS_4arch4Sm80ELb0ELb1ELb1ELb1ELb1ELb0ELb0ELb0ELi2ELi4ELi4ELi4ELb0EEENS1_21CollectiveEpilogueBwdISA_SB_SD_Li256ELb1ELb0ELi2EEENS1_19SingleTileSchedulerILb1ELb0ELb0ELi128EEEEEEEEEvNT_6ParamsE$_ZZN4cute12filter_tupleINS_5tupleIJNS1_IJNS_10UnderscoreENS_1CILi0EEEEEENS1_IJS4_S2_EEEEEENS1_IJNS1_IJNS1_IJNS3_ILi1EEES4_EEES4_EEENS1_IJNS1_IJS4_S4_EEEiEEEEEEZNS_5sliceIS7_SD_EEDaRKT_RKT0_EUlRKT_RKT0_E_EEDaSH_SK_OT1_ENKUlDpSN_E_clIJNS1_IJS9_EEENS1_IJiEEEEEEDaSU_)
$_ZN7cutlass13device_kernelIN5flash19enable_sm80_to_sm89INS1_16FlashAttnBwdSm80INS1_25CollectiveMainloopBwdSm80ILi2ELi2EN4cute5tupleIJNS5_1CILi128EEES8_NS7_ILi64EEEEEENS_10bfloat16_tEfNS_4arch4Sm80ELb0ELb1ELb1ELb1ELb1ELb0ELb0ELb0ELi2ELi4ELi4ELi4ELb0EEENS1_21CollectiveEpilogueBwdISA_SB_SD_Li256ELb1ELb0ELi2EEENS1_19SingleTileSchedulerILb1ELb0ELb0ELi128EEEEEEEEEvNT_6ParamsE$_ZZN4cute12filter_tupleINS_5tupleIJNS1_IJNS_10UnderscoreENS_1CILi0EEEEEENS1_IJS4_S2_EEEEEENS1_IJNS1_IJNS1_IJNS3_ILi1EEES4_EEES4_EEENS1_IJNS1_IJS4_S4_EEEiEEEEEEZNS_5sliceIS7_SD_EEDaRKT_RKT0_EUlRKT_RKT0_E_EEDaSH_SK_OT1_ENKUlDpSN_E_clIJNS1_IJS9_EEENS1_IJiEEEEEEDaSU_:
[----:B------:R-:W-:Y:S02]  /*c7d0*/  IADD3 R2, R1, 0x1680, RZ ;  /* 0x0000168001027810 */ /* 0x000fe40007ffe0ff */
[----:B------:R-:W-:Y:S02]  /*c7e0*/  MOV R6, 0xc810 ;  /* 0x0000c81000067802 */ /* 0x000fe40000000f00 */
[----:B------:R-:W-:Y:S02]  /*c7f0*/  IADD3 R2, R2, c[0x0][0x20], RZ ;  /* 0x0000080002027a10 */ /* 0x000fe40007ffe0ff */
[----:B------:R-:W-:Y:S05]  /*c800*/  CALL.REL.NOINC `($_ZN7cutlass13device_kernelIN5flash19enable_sm80_to_sm89INS1_16FlashAttnBwdSm80INS1_25CollectiveMainloopBwdSm80ILi2ELi2EN4cute5tupleIJNS5_1CILi128EEES8_NS7_ILi64EEEEEENS_10bfloat16_tEfNS_4arch4Sm80ELb0ELb1ELb1ELb1ELb1ELb0ELb0ELb0ELi2ELi4ELi4ELi4ELb0EEENS1_21CollectiveEpilogueBwdISA_SB_SD_Li256ELb1ELb0ELi2EEENS1_19SingleTileSchedulerILb1ELb0ELb0ELi128EEEEEEEEEvNT_6ParamsE$_ZN4cute3eso3ESOILb1ELb0EJNS_5tupleIJNS_1CILi1EEENS3_ILi0EEEEEEiEEC2ERKS6_RKi) ;  /* 0xffffd49000007944 */ /* 0x000fea0003c3ffff */
[----:B-1----:R1:W5:Y:S01]  /*c810*/  LDL R3, [R1+0x1680] ;  /* 0x0016800001037983 */ /* 0x0023620000100800 */
[----:B------:R-:W-:-:S04]  /*c820*/  MOV R9, 0x0 ;  /* 0x0000000000097802 */ /* 0x000fc80000000f00 */
[----:B------:R-:W-:Y:S05]  /*c830*/  RET.REL.NODEC R8 `(_ZN7cutlass13device_kernelIN5flash19enable_sm80_to_sm89INS1_16FlashAttnBwdSm80INS1_25CollectiveMainloopBwdSm80ILi2ELi2EN4cute5tupleIJNS5_1CILi128EEES8_NS7_ILi64EEEEEENS_10bfloat16_tEfNS_4arch4Sm80ELb0ELb1ELb1ELb1ELb1ELb0ELb0ELb0ELi2ELi4ELi4ELi4ELb0EEENS1_21CollectiveEpilogueBwdISA_SB_SD_Li256ELb1ELb0ELi2EEENS1_19SingleTileSchedulerILb1ELb0ELb0ELi128EEEEEEEEEvNT_6ParamsE) ;  /* 0xffff37c008007950 */ /* 0x000fea0003c3ffff */
        .type           $_ZN7cutlass13device_kernelIN5flash19enable_sm80_to_sm89INS1_16FlashAttnBwdSm80INS1_25CollectiveMainloopBwdSm80ILi2ELi2EN4cute5tupleIJNS5_1CILi128EEES8_NS7_ILi64EEEEEENS_10bfloat16_tEfNS_4arch4Sm80ELb0ELb1ELb1ELb1ELb1ELb0ELb0ELb0ELi2ELi4ELi4ELi4ELb0EEENS1_21CollectiveEpilogueBwdISA_SB_SD_Li256ELb1ELb0ELi2EEENS1_19SingleTileSchedulerILb1ELb0ELb0ELi128EEEEEEEEEvNT_6ParamsE$_ZZN4cute12filter_tupleINS_5tupleIJNS1_IJNS_1CILi0EEENS1_IJNS2_ILi1EEENS2_ILi512EEEiEEEEEENS2_ILi4096EEENS1_IJiNS2_ILi8192EEEEEEEEEZNS_7flattenISB_EEDaRKT_EUlRKT_E_EEDaSF_OT0_ENKUlDpSI_E_clIJNS1_IJS3_S4_S5_iEEENS1_IJS8_EEESA_EEEDaSM_,@function
        .size           $_ZN7cutlass13device_kernelIN5flash19enable_sm80_to_sm89INS1_16FlashAttnBwdSm80INS1_25CollectiveMainloopBwdSm80ILi2ELi2EN4cute5tupleIJNS5_1CILi128EEES8_NS7_ILi64EEEEEENS_10bfloat16_tEfNS_4arch4Sm80ELb0ELb1ELb1ELb1ELb1ELb0ELb0ELb0ELi2ELi4ELi4ELi4ELb0EEENS1_21CollectiveEpilogueBwdISA_SB_SD_Li256ELb1ELb0ELi2EEENS1_19SingleTileSchedulerILb1ELb0ELb0ELi128EEEEEEEEEvNT_6ParamsE$_ZZN4cute12filter_tupleINS_5tupleIJNS1_IJNS_1CILi0EEENS1_IJNS2_ILi1EEENS2_ILi512EEEiEEEEEENS2_ILi4096EEENS1_IJiNS2_ILi8192EEEEEEEEEZNS_7flattenISB_EEDaRKT_EUlRKT_E_EEDaSF_OT0_ENKUlDpSI_E_clIJNS1_IJS3_S4_S5_iEEENS1_IJS8_EEESA_EEEDaSM_,($_ZN7cutlass13device_kernelIN5flash19enable_sm80_to_sm89INS1_16FlashAttnBwdSm80INS1_25CollectiveMainloopBwdSm80ILi2ELi2EN4cute5tupleIJNS5_1CILi128EEES8_NS7_ILi64EEEEEENS_10bfloat16_tEfNS_4arch4Sm80ELb0ELb1ELb1ELb1ELb1ELb0ELb0ELb0ELi2ELi4ELi4ELi4ELb0EEENS1_21CollectiveEpilogueBwdISA_SB_SD_Li256ELb1ELb0ELi2EEENS1_19SingleTileSchedulerILb1ELb0ELb0ELi128EEEEEEEEEvNT_6ParamsE$_ZZN4cute12filter_tupleINS_5tupleIJNS1_IJiNS1_IJiNS_1CILi0EEEEEEEEENS1_IJNS_10UnderscoreENS1_IJS6_S6_EEEEEEEEES9_ZNS_4diceIS9_S9_EEDaRKT_RKT0_EUlRKT_RKT0_E_EEDaSD_SG_OT1_ENKUlDpSJ_E_clIJNS1_IJiiS3_EEENS1_IJEEEEEEDaSQ_ - $_ZN7cutlass13device_kernelIN5flash19enable_sm80_to_sm89INS1_16FlashAttnBwdSm80INS1_25CollectiveMainloopBwdSm80ILi2ELi2EN4cute5tupleIJNS5_1CILi128EEES8_NS7_ILi64EEEEEENS_10bfloat16_tEfNS_4arch4Sm80ELb0ELb1ELb1ELb1ELb1ELb0ELb0ELb0ELi2ELi4ELi4ELi4ELb0EEENS1_21CollectiveEpilogueBwdISA_SB_SD_Li256ELb1ELb0ELi2EEENS1_19SingleTileSchedulerILb1ELb0ELb0ELi128EEEEEEEEEvNT_6ParamsE$_ZZN4cute12filter_tupleINS_5tupleIJNS1_IJNS_1CILi0EEENS1_IJNS2_ILi1EEENS2_ILi512EEEiEEEEEENS2_ILi4096EEENS1_IJiNS2_ILi8192EEEEEEEEEZNS_7flattenISB_EEDaRKT_EUlRKT_E_EEDaSF_OT0_ENKUlDpSI_E_clIJNS1_IJS3_S4_S5_iEEENS1_IJS8_EEESA_EEEDaSM_)
$_ZN7cutlass13device_kernelIN5flash19enable_sm80_to_sm89INS1_16FlashAttnBwdSm80INS1_25CollectiveMainloopBwdSm80ILi2ELi2EN4cute5tupleIJNS5_1CILi128EEES8_NS7_ILi64EEEEEENS_10bfloat16_tEfNS_4arch4Sm80ELb0ELb1ELb1ELb1ELb1ELb0ELb0ELb0ELi2ELi4ELi4ELi4ELb0EEENS1_21CollectiveEpilogueBwdISA_SB_SD_Li256ELb1ELb0ELi2EEENS1_19SingleTileSchedulerILb1ELb0ELb0ELi128EEEEEEEEEvNT_6ParamsE$_ZZN4cute12filter_tupleINS_5tupleIJNS1_IJNS_1CILi0EEENS1_IJNS2_ILi1EEENS2_ILi512EEEiEEEEEENS2_ILi4096EEENS1_IJiNS2_ILi8192EEEEEEEEEZNS_7flattenISB_EEDaRKT_EUlRKT_E_EEDaSF_OT0_ENKUlDpSI_E_clIJNS1_IJS3_S4_S5_iEEENS1_IJS8_EEESA_EEEDaSM_:
[----:B------:R-:W-:Y:S02]  /*c840*/  IADD3 R3, R1, 0x1380, RZ ;  /* 0x0000138001037810 */ /* 0x000fe40007ffe0ff */
[----:B------:R-:W-:Y:S02]  /*c850*/  MOV R8, 0xc880 ;  /* 0x0000c88000087802 */ /* 0x000fe40000000f00 */
[----:B------:R-:W-:Y:S02]  /*c860*/  IADD3 R3, R3, c[0x0][0x20], RZ ;  /* 0x0000080003037a10 */ /* 0x000fe40007ffe0ff */
[----:B------:R-:W-:Y:S05]  /*c870*/  CALL.REL.NOINC `($_ZN7cutlass13device_kernelIN5flash19enable_sm80_to_sm89INS1_16FlashAttnBwdSm80INS1_25CollectiveMainloopBwdSm80ILi2ELi2EN4cute5tupleIJNS5_1CILi128EEES8_NS7_ILi64EEEEEENS_10bfloat16_tEfNS_4arch4Sm80ELb0ELb1ELb1ELb1ELb1ELb0ELb0ELb0ELi2ELi4ELi4ELi4ELb0EEENS1_21CollectiveEpilogueBwdISA_SB_SD_Li256ELb1ELb0ELi2EEENS1_19SingleTileSchedulerILb1ELb0ELb0ELi128EEEEEEEEEvNT_6ParamsE$_ZN4cute3eso3ESOILb1ELb0EJNS_1CILi0EEENS2_ILi1EEENS2_ILi512EEEiNS2_ILi4096EEEiNS2_ILi8192EEEEEC2ERKS3_RKS4_RKS5_RKiRKS6_SG_RKS7_) ;  /* 0xffffc46000007944 */ /* 0x000fea0003c3ffff */
[----:B------:R-:W-:-:S04]  /*c880*/  MOV R7, 0x0 ;  /* 0x0000000000077802 */ /* 0x000fc80000000f00 */
[----:B------:R-:W-:Y:S05]  /*c890*/  RET.REL.NODEC R6 `(_ZN7cutlass13device_kernelIN5flash19enable_sm80_to_sm89INS1_16FlashAttnBwdSm80INS1_25CollectiveMainloopBwdSm80ILi2ELi2EN4cute5tupleIJNS5_1CILi128EEES8_NS7_ILi64EEEEEENS_10bfloat16_tEfNS_4arch4Sm80ELb0ELb1ELb1ELb1ELb1ELb0ELb0ELb0ELi2ELi4ELi4ELi4ELb0EEENS1_21CollectiveEpilogueBwdISA_SB_SD_Li256ELb1ELb0ELi2EEENS1_19SingleTileSchedulerILb1ELb0ELb0ELi128EEEEEEEEEvNT_6ParamsE) ;  /* 0xffff376006007950 */ /* 0x000fea0003c3ffff */
        .type           $_ZN7cutlass13device_kernelIN5flash19enable_sm80_to_sm89INS1_16FlashAttnBwdSm80INS1_25CollectiveMainloopBwdSm80ILi2ELi2EN4cute5tupleIJNS5_1CILi128EEES8_NS7_ILi64EEEEEENS_10bfloat16_tEfNS_4arch4Sm80ELb0ELb1ELb1ELb1ELb1ELb0ELb0ELb0ELi2ELi4ELi4ELi4ELb0EEENS1_21CollectiveEpilogueBwdISA_SB_SD_Li256ELb1ELb0ELi2EEENS1_19SingleTileSchedulerILb1ELb0ELb0ELi128EEEEEEEEEvNT_6ParamsE$_ZZN4cute12filter_tupleINS_5tupleIJNS1_IJiNS1_IJiNS_1CILi0EEEEEEEEENS1_IJNS_10UnderscoreENS1_IJS6_S6_EEEEEEEEES9_ZNS_4diceIS9_S9_EEDaRKT_RKT0_EUlRKT_RKT0_E_EEDaSD_SG_OT1_ENKUlDpSJ_E_clIJNS1_IJiiS3_EEENS1_IJEEEEEEDaSQ_,@function
        .size           $_ZN7cutlass13device_kernelIN5flash19enable_sm80_to_sm89INS1_16FlashAttnBwdSm80INS1_25CollectiveMainloopBwdSm80ILi2ELi2EN4cute5tupleIJNS5_1CILi128EEES8_NS7_ILi64EEEEEENS_10bfloat16_tEfNS_4arch4Sm80ELb0ELb1ELb1ELb1ELb1ELb0ELb0ELb0ELi2ELi4ELi4ELi4ELb0EEENS1_21CollectiveEpilogueBwdISA_SB_SD_Li256ELb1ELb0ELi2EEENS1_19SingleTileSchedulerILb1ELb0ELb0ELi128EEEEEEEEEvNT_6ParamsE$_ZZN4cute12filter_tupleINS_5tupleIJNS1_IJiNS1_IJiNS_1CILi0EEEEEEEEENS1_IJNS_10UnderscoreENS1_IJS6_S6_EEEEEEEEES9_ZNS_4diceIS9_S9_EEDaRKT_RKT0_EUlRKT_RKT0_E_EEDaSD_SG_OT1_ENKUlDpSJ_E_clIJNS1_IJiiS3_EEENS1_IJEEEEEEDaSQ_,($_ZN7cutlass13device_kernelIN5flash19enable_sm80_to_sm89INS1_16FlashAttnBwdSm80INS1_25CollectiveMainloopBwdSm80ILi2ELi2EN4cute5tupleIJNS5_1CILi128EEES8_NS7_ILi64EEEEEENS_10bfloat16_tEfNS_4arch4Sm80ELb0ELb1ELb1ELb1ELb1ELb0ELb0ELb0ELi2ELi4ELi4ELi4ELb0EEENS1_21CollectiveEpilogueBwdISA_SB_SD_Li256ELb1ELb0ELi2EEENS1_19SingleTileSchedulerILb1ELb0ELb0ELi128EEEEEEEEEvNT_6ParamsE$_ZZN4cute12filter_tupleINS_5tupleIJNS1_IJiiEEENS_1CILi1024EEEEEEZNS_16flatten_to_tupleIS5_EEDaRKT_EUlRKT_E_EEDaS9_OT0_ENKUlDpSC_E_clIJS2_NS1_IJS4_EEEEEEDaSG_ - $_ZN7cutlass13device_kernelIN5flash19enable_sm80_to_sm89INS1_16FlashAttnBwdSm80INS1_25CollectiveMainloopBwdSm80ILi2ELi2EN4cute5tupleIJNS5_1CILi128EEES8_NS7_ILi64EEEEEENS_10bfloat16_tEfNS_4arch4Sm80ELb0ELb1ELb1ELb1ELb1ELb0ELb0ELb0ELi2ELi4ELi4ELi4ELb0EEENS1_21CollectiveEpilogueBwdISA_SB_SD_Li256ELb1ELb0ELi2EEENS1_19SingleTileSchedulerILb1ELb0ELb0ELi128EEEEEEEEEvNT_6ParamsE$_ZZN4cute12filter_tupleINS_5tupleIJNS1_IJiNS1_IJiNS_1CILi0EEEEEEEEENS1_IJNS_10UnderscoreENS1_IJS6_S6_EEEEEEEEES9_ZNS_4diceIS9_S9_EEDaRKT_RKT0_EUlRKT_RKT0_E_EEDaSD_SG_OT1_ENKUlDpSJ_E_clIJNS1_IJiiS3_EEENS1_IJEEEEEEDaSQ_)
$_ZN7cutlass13device_kernelIN5flash19enable_sm80_to_sm89INS1_16FlashAttnBwdSm80INS1_25CollectiveMainloopBwdSm80ILi2ELi2EN4cute5tupleIJNS5_1CILi128EEES8_NS7_ILi64EEEEEENS_10bfloat16_tEfNS_4arch4Sm80ELb0ELb1ELb1ELb1ELb1ELb0ELb0ELb0ELi2ELi4ELi4ELi4ELb0EEENS1_21CollectiveEpilogueBwdISA_SB_SD_Li256ELb1ELb0ELi2EEENS1_19SingleTileSchedulerILb1ELb0ELb0ELi128EEEEEEEEEvNT_6ParamsE$_ZZN4cute12filter_tupleINS_5tupleIJNS1_IJiNS1_IJiNS_1CILi0EEEEEEEEENS1_IJNS_10UnderscoreENS1_IJS6_S6_EEEEEEEEES9_ZNS_4diceIS9_S9_EEDaRKT_RKT0_EUlRKT_RKT0_E_EEDaSD_SG_OT1_ENKUlDpSJ_E_clIJNS1_IJiiS3_EEENS1_IJEEEEEEDaSQ_:
[----:B------:R-:W-:-:S06]  /*c8a0*/  IADD3 R7, R4, -c[0x0][0x20], RZ ;  /* 0x8000080004077a10 */ /* 0x000fcc0007ffe0ff */
[----:B------:R-:W5:Y:S01]  /*c8b0*/  LDL R7, [R7] ;  /* 0x0000000007077983 */ /* 0x000f620000100800 */
[----:B------:R-:W-:Y:S02]  /*c8c0*/  IADD3 R6, R1, 0x1680, RZ ;  /* 0x0000168001067810 */ /* 0x000fe40007ffe0ff */
[----:B------:R-:W-:Y:S02]  /*c8d0*/  IADD3 R5, R4, 0x4, RZ ;  /* 0x0000000404057810 */ /* 0x000fe40007ffe0ff */
[----:B------:R-:W-:Y:S02]  /*c8e0*/  IADD3 R6, R6, c[0x0][0x20], RZ ;  /* 0x0000080006067a10 */ /* 0x000fe40007ffe0ff */
[----:B------:R-:W-:Y:S02]  /*c8f0*/  MOV R10, 0xc910 ;  /* 0x0000c910000a7802 */ /* 0x000fe40000000f00 */
[----:B-----5:R-:W-:Y:S05]  /*c900*/  CALL.REL.NOINC `($_ZN7cutlass13device_kernelIN5flash19enable_sm80_to_sm89INS1_16FlashAttnBwdSm80INS1_25CollectiveMainloopBwdSm80ILi2ELi2EN4cute5tupleIJNS5_1CILi128EEES8_NS7_ILi64EEEEEENS_10bfloat16_tEfNS_4arch4Sm80ELb0ELb1ELb1ELb1ELb1ELb0ELb0ELb0ELi2ELi4ELi4ELi4ELb0EEENS1_21CollectiveEpilogueBwdISA_SB_SD_Li256ELb1ELb0ELi2EEENS1_19SingleTileSchedulerILb1ELb0ELb0ELi128EEEEEEEEEvNT_6ParamsE$_ZN4cute3eso3ESOILb0ELb0EJiiNS_1CILi0EEEEEC2ERKiS6_RKS3_) ;  /* 0xffffb77000007944 */ /* 0x020fea0003c3ffff */
[----:B------:R2:W5:Y:S01]  /*c910*/  LDL.64 R4, [R1+0x1680] ;  /* 0x0016800001047983 */ /* 0x0005620000100a00 */
[----:B------:R-:W-:-:S04]  /*c920*/  MOV R9, 0x0 ;  /* 0x0000000000097802 */ /* 0x000fc80000000f00 */
[----:B------:R-:W-:Y:S05]  /*c930*/  RET.REL.NODEC R8 `(_ZN7cutlass13device_kernelIN5flash19enable_sm80_to_sm89INS1_16FlashAttnBwdSm80INS1_25CollectiveMainloopBwdSm80ILi2ELi2EN4cute5tupleIJNS5_1CILi128EEES8_NS7_ILi64EEEEEENS_10bfloat16_tEfNS_4arch4Sm80ELb0ELb1ELb1ELb1ELb1ELb0ELb0ELb0ELi2ELi4ELi4ELi4ELb0EEENS1_21CollectiveEpilogueBwdISA_SB_SD_Li256ELb1ELb0ELi2EEENS1_19SingleTileSchedulerILb1ELb0ELb0ELi128EEEEEEEEEvNT_6ParamsE) ;  /* 0xffff36c008007950 */ /* 0x000fea0003c3ffff */
        .type           $_ZN7cutlass13device_kernelIN5flash19enable_sm80_to_sm89INS1_16FlashAttnBwdSm80INS1_25CollectiveMainloopBwdSm80ILi2ELi2EN4cute5tupleIJNS5_1CILi128EEES8_NS7_ILi64EEEEEENS_10bfloat16_tEfNS_4arch4Sm80ELb0ELb1ELb1ELb1ELb1ELb0ELb0ELb0ELi2ELi4ELi4ELi4ELb0EEENS1_21CollectiveEpilogueBwdISA_SB_SD_Li256ELb1ELb0ELi2EEENS1_19SingleTileSchedulerILb1ELb0ELb0ELi128EEEEEEEEEvNT_6ParamsE$_ZZN4cute12filter_tupleINS_5tupleIJNS1_IJiiEEENS_1CILi1024EEEEEEZNS_16flatten_to_tupleIS5_EEDaRKT_EUlRKT_E_EEDaS9_OT0_ENKUlDpSC_E_clIJS2_NS1_IJS4_EEEEEEDaSG_,@function
        .size           $_ZN7cutlass13device_kernelIN5flash19enable_sm80_to_sm89INS1_16FlashAttnBwdSm80INS1_25CollectiveMainloopBwdSm80ILi2ELi2EN4cute5tupleIJNS5_1CILi128EEES8_NS7_ILi64EEEEEENS_10bfloat16_tEfNS_4arch4Sm80ELb0ELb1ELb1ELb1ELb1ELb0ELb0ELb0ELi2ELi4ELi4ELi4ELb0EEENS1_21CollectiveEpilogueBwdISA_SB_SD_Li256ELb1ELb0ELi2EEENS1_19SingleTileSchedulerILb1ELb0ELb0ELi128EEEEEEEEEvNT_6ParamsE$_ZZN4cute12filter_tupleINS_5tupleIJNS1_IJiiEEENS_1CILi1024EEEEEEZNS_16flatten_to_tupleIS5_EEDaRKT_EUlRKT_E_EEDaS9_OT0_ENKUlDpSC_E_clIJS2_NS1_IJS4_EEEEEEDaSG_,($_ZN7cutlass13device_kernelIN5flash19enable_sm80_to_sm89INS1_16FlashAttnBwdSm80INS1_25CollectiveMainloopBwdSm80ILi2ELi2EN4cute5tupleIJNS5_1CILi128EEES8_NS7_ILi64EEEEEENS_10bfloat16_tEfNS_4arch4Sm80ELb0ELb1ELb1ELb1ELb1ELb0ELb0ELb0ELi2ELi4ELi4ELi4ELb0EEENS1_21CollectiveEpilogueBwdISA_SB_SD_Li256ELb1ELb0ELi2EEENS1_19SingleTileSchedulerILb1ELb0ELb0ELi128EEEEEEEEEvNT_6ParamsE$_ZZN4cute12filter_tupleINS_5tupleIJNS1_IJiiEEENS_1CILi8192EEEEEEZNS_16flatten_to_tupleIS5_EEDaRKT_EUlRKT_E_EEDaS9_OT0_ENKUlDpSC_E_clIJS2_NS1_IJS4_EEEEEEDaSG_ - $_ZN7cutlass13device_kernelIN5flash19enable_sm80_to_sm89INS1_16FlashAttnBwdSm80INS1_25CollectiveMainloopBwdSm80ILi2ELi2EN4cute5tupleIJNS5_1CILi128EEES8_NS7_ILi64EEEEEENS_10bfloat16_tEfNS_4arch4Sm80ELb0ELb1ELb1ELb1ELb1ELb0ELb0ELb0ELi2ELi4ELi4ELi4ELb0EEENS1_21CollectiveEpilogueBwdISA_SB_SD_Li256ELb1ELb0ELi2EEENS1_19SingleTileSchedulerILb1ELb0ELb0ELi128EEEEEEEEEvNT_6ParamsE$_ZZN4cute12filter_tupleINS_5tupleIJNS1_IJiiEEENS_1CILi1024EEEEEEZNS_16flatten_to_tupleIS5_EEDaRKT_EUlRKT_E_EEDaS9_OT0_ENKUlDpSC_E_clIJS2_NS1_IJS4_EEEEEEDaSG_)
$_ZN7cutlass13device_kernelIN5flash19enable_sm80_to_sm89INS1_16FlashAttnBwdSm80INS1_25CollectiveMainloopBwdSm80ILi2ELi2EN4cute5tupleIJNS5_1CILi128EEES8_NS7_ILi64EEEEEENS_10bfloat16_tEfNS_4arch4Sm80ELb0ELb1ELb1ELb1ELb1ELb0ELb0ELb0ELi2ELi4ELi4ELi4ELb0EEENS1_21CollectiveEpilogueBwdISA_SB_SD_Li256ELb1ELb0ELi2EEENS1_19SingleTileSchedulerILb1ELb0ELb0ELi128EEEEEEEEEvNT_6ParamsE$_ZZN4cute12filter_tupleINS_5tupleIJNS1_IJiiEEENS_1CILi1024EEEEEEZNS_16flatten_to_tupleIS5_EEDaRKT_EUlRKT_E_EEDaS9_OT0_ENKUlDpSC_E_clIJS2_NS1_IJS4_EEEEEEDaSG_:
[----:B------:R-:W-:-:S06]  /*c940*/  IADD3 R8, R63, -c[0x0][0x20], RZ ;  /* 0x800008003f087a10 */ /* 0x000fcc0007ffe0ff */
[----:B------:R-:W5:Y:S01]  /*c950*/  LDL R8, [R8] ;  /* 0x0000000008087983 */ /* 0x000f620000100800 */
[----:B------:R-:W-:Y:S02]  /*c960*/  IADD3 R3, R1, 0x1680, RZ ;  /* 0x0000168001037810 */ /* 0x000fe40007ffe0ff */
[----:B------:R-:W-:Y:S02]  /*c970*/  IADD3 R2, R63, 0x4, RZ ;  /* 0x000000043f027810 */ /* 0x000fe40007ffe0ff */
[----:B------:R-:W-:Y:S02]  /*c980*/  IADD3 R3, R3, c[0x0][0x20], RZ ;  /* 0x0000080003037a10 */ /* 0x000fe40007ffe0ff */
[----:B------:R-:W-:Y:S02]  /*c990*/  MOV R6, 0xc9b0 ;  /* 0x0000c9b000067802 */ /* 0x000fe40000000f00 */
[----:B-----5:R-:W-:Y:S05]  /*c9a0*/  CALL.REL.NOINC `($_ZN7cutlass13device_kernelIN5flash19enable_sm80_to_sm89INS1_16FlashAttnBwdSm80INS1_25CollectiveMainloopBwdSm80ILi2ELi2EN4cute5tupleIJNS5_1CILi128EEES8_NS7_ILi64EEEEEENS_10bfloat16_tEfNS_4arch4Sm80ELb0ELb1ELb1ELb1ELb1ELb0ELb0ELb0ELi2ELi4ELi4ELi4ELb0EEENS1_21CollectiveEpilogueBwdISA_SB_SD_Li256ELb1ELb0ELi2EEENS1_19SingleTileSchedulerILb1ELb0ELb0ELi128EEEEEEEEEvNT_6ParamsE$_ZN4cute3eso3ESOILb0ELb0EJiiNS_1CILi1024EEEEEC2ERKiS6_RKS3_) ;  /* 0xffffb74000007944 */ /* 0x020fea0003c3ffff */
[----:B------:R-:W-:-:S04]  /*c9b0*/  MOV R5, 0x0 ;  /* 0x0000000000057802 */ /* 0x000fc80000000f00 */
[----:B------:R-:W-:Y:S05]  /*c9c0*/  RET.REL.NODEC R4 `(_ZN7cutlass13device_kernelIN5flash19enable_sm80_to_sm89INS1_16FlashAttnBwdSm80INS1_25CollectiveMainloopBwdSm80ILi2ELi2EN4cute5tupleIJNS5_1CILi128EEES8_NS7_ILi64EEEEEENS_10bfloat16_tEfNS_4arch4Sm80ELb0ELb1ELb1ELb1ELb1ELb0ELb0ELb0ELi2ELi4ELi4ELi4ELb0EEENS1_21CollectiveEpilogueBwdISA_SB_SD_Li256ELb1ELb0ELi2EEENS1_19SingleTileSchedulerILb1ELb0ELb0ELi128EEEEEEEEEvNT_6ParamsE) ;  /* 0xffff363004007950 */ /* 0x000fea0003c3ffff */
        .type           $_ZN7cutlass13device_kernelIN5flash19enable_sm80_to_sm89INS1_16FlashAttnBwdSm80INS1_25CollectiveMainloopBwdSm80ILi2ELi2EN4cute5tupleIJNS5_1CILi128EEES8_NS7_ILi64EEEEEENS_10bfloat16_tEfNS_4arch4Sm80ELb0ELb1ELb1ELb1ELb1ELb0ELb0ELb0ELi2ELi4ELi4ELi4ELb0EEENS1_21CollectiveEpilogueBwdISA_SB_SD_Li256ELb1ELb0ELi2EEENS1_19SingleTileSchedulerILb1ELb0ELb0ELi128EEEEEEEEEvNT_6ParamsE$_ZZN4cute12filter_tupleINS_5tupleIJNS1_IJiiEEENS_1CILi8192EEEEEEZNS_16flatten_to_tupleIS5_EEDaRKT_EUlRKT_E_EEDaS9_OT0_ENKUlDpSC_E_clIJS2_NS1_IJS4_EEEEEEDaSG_,@function
        .size           $_ZN7cutlass13device_kernelIN5flash19enable_sm80_to_sm89INS1_16FlashAttnBwdSm80INS1_25CollectiveMainloopBwdSm80ILi2ELi2EN4cute5tupleIJNS5_1CILi128EEES8_NS7_ILi64EEEEEENS_10bfloat16_tEfNS_4arch4Sm80ELb0ELb1ELb1ELb1ELb1ELb0ELb0ELb0ELi2ELi4ELi4ELi4ELb0EEENS1_21CollectiveEpilogueBwdISA_SB_SD_Li256ELb1ELb0ELi2EEENS1_19SingleTileSchedulerILb1ELb0ELb0ELi128EEEEEEEEEvNT_6ParamsE$_ZZN4cute12filter_tupleINS_5tupleIJNS1_IJiiEEENS_1CILi8192EEEEEEZNS_16flatten_to_tupleIS5_EEDaRKT_EUlRKT_E_EEDaS9_OT0_ENKUlDpSC_E_clIJS2_NS1_IJS4_EEEEEEDaSG_,($_ZN7cutlass13device_kernelIN5flash19enable_sm80_to_sm89INS1_16FlashAttnBwdSm80INS1_25CollectiveMainloopBwdSm80ILi2ELi2EN4cute5tupleIJNS5_1CILi128EEES8_NS7_ILi64EEEEEENS_10bfloat16_tEfNS_4arch4Sm80ELb0ELb1ELb1ELb1ELb1ELb0ELb0ELb0ELi2ELi4ELi4ELi4ELb0EEENS1_21CollectiveEpilogueBwdISA_SB_SD_Li256ELb1ELb0ELi2EEENS1_19SingleTileSchedulerILb1ELb0ELb0ELi128EEEEEEEEEvNT_6ParamsE$_ZZN4cute12filter_tupleINS_5tupleIJNS_10UnderscoreES2_NS_1CILi0EEEEEENS1_IJNS1_IJNS3_ILi1EEES4_EEEiNS3_ILi1024EEEEEEZNS_5sliceIS5_S9_EEDaRKT_RKT0_EUlRKT_RKT0_E_EEDaSD_SG_OT1_ENKUlDpSJ_E_clIJNS1_IJS7_EEENS1_IJiEEENS1_IJEEEEEEDaSQ_ - $_ZN7cutlass13device_kernelIN5flash19enable_sm80_to_sm89INS1_16FlashAttnBwdSm80INS1_25CollectiveMainloopBwdSm80ILi2ELi2EN4cute5tupleIJNS5_1CILi128EEES8_NS7_ILi64EEEEEENS_10bfloat16_tEfNS_4arch4Sm80ELb0ELb1ELb1ELb1ELb1ELb0ELb0ELb0ELi2ELi4ELi4ELi4ELb0EEENS1_21CollectiveEpilogueBwdISA_SB_SD_Li256ELb1ELb0ELi2EEENS1_19SingleTileSchedulerILb1ELb0ELb0ELi128EEEEEEEEEvNT_6ParamsE$_ZZN4cute12filter_tupleINS_5tupleIJNS1_IJiiEEENS_1CILi8192EEEEEEZNS_16flatten_to_tupleIS5_EEDaRKT_EUlRKT_E_EEDaS9_OT0_ENKUlDpSC_E_clIJS2_NS1_IJS4_EEEEEEDaSG_)
$_ZN7cutlass13device_kernelIN5flash19enable_sm80_to_sm89INS1_16FlashAttnBwdSm80INS1_25CollectiveMainloopBwdSm80ILi2ELi2EN4cute5tupleIJNS5_1CILi128EEES8_NS7_ILi64EEEEEENS_10bfloat16_tEfNS_4arch4Sm80ELb0ELb1ELb1ELb1ELb1ELb0ELb0ELb0ELi2ELi4ELi4ELi4ELb0EEENS1_21CollectiveEpilogueBwdISA_SB_SD_Li256ELb1ELb0ELi2EEENS1_19SingleTileSchedulerILb1ELb0ELb0ELi128EEEEEEEEEvNT_6ParamsE$_ZZN4cute12filter_tupleINS_5tupleIJNS1_IJiiEEENS_1CILi8192EEEEEEZNS_16flatten_to_tupleIS5_EEDaRKT_EUlRKT_E_EEDaS9_OT0_ENKUlDpSC_E_clIJS2_NS1_IJS4_EEEEEEDaSG_:
[----:B------:R-:W-:-:S06]  /*c9d0*/  IADD3 R10, R5, -c[0x0][0x20], RZ ;  /* 0x80000800050a7a10 */ /* 0x000fcc0007ffe0ff */
[----:B------:R-:W5:Y:S01]  /*c9e0*/  LDL R10, [R10] ;  /* 0x000000000a0a7983 */ /* 0x000f620000100800 */
[----:B------:R-:W-:Y:S02]  /*c9f0*/  IADD3 R3, R1, 0x1688, RZ ;  /* 0x0000168801037810 */ /* 0x000fe40007ffe0ff */
[----:B------:R-:W-:Y:S02]  /*ca00*/  IADD3 R2, R5, 0x4, RZ ;  /* 0x0000000405027810 */ /* 0x000fe40007ffe0ff */
[----:B------:R-:W-:Y:S02]  /*ca10*/  IADD3 R3, R3, c[0x0][0x20], RZ ;  /* 0x0000080003037a10 */ /* 0x000fe40007ffe0ff */
[----:B------:R-:W-:Y:S02]  /*ca20*/  MOV R8, 0xca40 ;  /* 0x0000ca4000087802 */ /* 0x000fe40000000f00 */
[----:B-----5:R-:W-:Y:S05]  /*ca30*/  CALL.REL.NOINC `($_ZN7cutlass13device_kernelIN5flash19enable_sm80_to_sm89INS1_16FlashAttnBwdSm80INS1_25CollectiveMainloopBwdSm80ILi2ELi2EN4cute5tupleIJNS5_1CILi128EEES8_NS7_ILi64EEEEEENS_10bfloat16_tEfNS_4arch4Sm80ELb0ELb1ELb1ELb1ELb1ELb0ELb0ELb0ELi2ELi4ELi4ELi4ELb0EEENS1_21CollectiveEpilogueBwdISA_SB_SD_Li256ELb1ELb0ELi2EEENS1_19SingleTileSchedulerILb1ELb0ELb0ELi128EEEEEEEEEvNT_6ParamsE$_ZN4cute3eso3ESOILb0ELb0EJiiNS_1CILi8192EEEEEC2ERKiS6_RKS3_) ;  /* 0xffffb81000007944 */ /* 0x020fea0003c3ffff */
[----:B-1----:R1:W5:Y:S01]  /*ca40*/  LDL.64 R2, [R1+0x1688] ;  /* 0x0016880001027983 */ /* 0x0023620000100a00 */
[----:B------:R-:W-:-:S04]  /*ca50*/  MOV R7, 0x0 ;  /* 0x0000000000077802 */ /* 0x000fc80000000f00 */
[----:B------:R-:W-:Y:S05]  /*ca60*/  RET.REL.NODEC R6 `(_ZN7cutlass13device_kernelIN5flash19enable_sm80_to_sm89INS1_16FlashAttnBwdSm80INS1_25CollectiveMainloopBwdSm80ILi2ELi2EN4cute5tupleIJNS5_1CILi128EEES8_NS7_ILi64EEEEEENS_10bfloat16_tEfNS_4arch4Sm80ELb0ELb1ELb1ELb1ELb1ELb0ELb0ELb0ELi2ELi4ELi4ELi4ELb0EEENS1_21CollectiveEpilogueBwdISA_SB_SD_Li256ELb1ELb0ELi2EEENS1_19SingleTileSchedulerILb1ELb0ELb0ELi128EEEEEEEEEvNT_6ParamsE) ;  /* 0xffff359006007950 */ /* 0x000fea0003c3ffff */
        .type           $_ZN7cutlass13device_kernelIN5flash19enable_sm80_to_sm89INS1_16FlashAttnBwdSm80INS1_25CollectiveMainloopBwdSm80ILi2ELi2EN4cute5tupleIJNS5_1CILi128EEES8_NS7_ILi64EEEEEENS_10bfloat16_tEfNS_4arch4Sm80ELb0ELb1ELb1ELb1ELb1ELb0ELb0ELb0ELi2ELi4ELi4ELi4ELb0EEENS1_21CollectiveEpilogueBwdISA_SB_SD_Li256ELb1ELb0ELi2EEENS1_19SingleTileSchedulerILb1ELb0ELb0ELi128EEEEEEEEEvNT_6ParamsE$_ZZN4cute12filter_tupleINS_5tupleIJNS_10UnderscoreES2_NS_1CILi0EEEEEENS1_IJNS1_IJNS3_ILi1EEES4_EEEiNS3_ILi1024EEEEEEZNS_5sliceIS5_S9_EEDaRKT_RKT0_EUlRKT_RKT0_E_EEDaSD_SG_OT1_ENKUlDpSJ_E_clIJNS1_IJS7_EEENS1_IJiEEENS1_IJEEEEEEDaSQ_,@function
        .size           $_ZN7cutlass13device_kernelIN5flash19enable_sm80_to_sm89INS1_16FlashAttnBwdSm80INS1_25CollectiveMainloopBwdSm80ILi2ELi2EN4cute5tupleIJNS5_1CILi128EEES8_NS7_ILi64EEEEEENS_10bfloat16_tEfNS_4arch4Sm80ELb0ELb1ELb1ELb1ELb1ELb0ELb0ELb0ELi2ELi4ELi4ELi4ELb0EEENS1_21CollectiveEpilogueBwdISA_SB_SD_Li256ELb1ELb0ELi2EEENS1_19SingleTileSchedulerILb1ELb0ELb0ELi128EEEEEEEEEvNT_6ParamsE$_ZZN4cute12filter_tupleINS_5tupleIJNS_10UnderscoreES2_NS_1CILi0EEEEEENS1_IJNS1_IJNS3_ILi1EEES4_EEEiNS3_ILi1024EEEEEEZNS_5sliceIS5_S9_EEDaRKT_RKT0_EUlRKT_RKT0_E_EEDaSD_SG_OT1_ENKUlDpSJ_E_clIJNS1_IJS7_EEENS1_IJiEEENS1_IJEEEEEEDaSQ_,($_ZN7cutlass13device_kernelIN5flash19enable_sm80_to_sm89INS1_16FlashAttnBwdSm80INS1_25CollectiveMainloopBwdSm80ILi2ELi2EN4cute5tupleIJNS5_1CILi128EEES8_NS7_ILi64EEEEEENS_10bfloat16_tEfNS_4arch4Sm80ELb0ELb1ELb1ELb1ELb1ELb0ELb0ELb0ELi2ELi4ELi4ELi4ELb0EEENS1_21CollectiveEpilogueBwdISA_SB_SD_Li256ELb1ELb0ELi2EEENS1_19SingleTileSchedulerILb1ELb0ELb0ELi128EEEEEEEEEvNT_6ParamsE$_ZZN4cute12filter_tupleINS_5tupleIJNS_10UnderscoreES2_S2_iEEENS1_IJNS1_IJNS_1CILi1EEENS4_ILi0EEEEEENS4_ILi4096EEENS1_IJiiEEENS1_IJS6_NS4_ILi8192EEEEEEEEEZNS_5sliceIS3_SC_EEDaRKT_RKT0_EUlRKT_RKT0_E_EEDaSG_SJ_OT1_ENKUlDpSM_E_clIJNS1_IJS7_EEENS1_IJS8_EEENS1_IJS9_EEENS1_IJEEEEEEDaST_ - $_ZN7cutlass13device_kernelIN5flash19enable_sm80_to_sm89INS1_16FlashAttnBwdSm80INS1_25CollectiveMainloopBwdSm80ILi2ELi2EN4cute5tupleIJNS5_1CILi128EEES8_NS7_ILi64EEEEEENS_10bfloat16_tEfNS_4arch4Sm80ELb0ELb1ELb1ELb1ELb1ELb0ELb0ELb0ELi2ELi4ELi4ELi4ELb0EEENS1_21CollectiveEpilogueBwdISA_SB_SD_Li256ELb1ELb0ELi2EEENS1_19SingleTileSchedulerILb1ELb0ELb0ELi128EEEEEEEEEvNT_6ParamsE$_ZZN4cute12filter_tupleINS_5tupleIJNS_10UnderscoreES2_NS_1CILi0EEEEEENS1_IJNS1_IJNS3_ILi1EEES4_EEEiNS3_ILi1024EEEEEEZNS_5sliceIS5_S9_EEDaRKT_RKT0_EUlRKT_RKT0_E_EEDaSD_SG_OT1_ENKUlDpSJ_E_clIJNS1_IJS7_EEENS1_IJiEEENS1_IJEEEEEEDaSQ_)
$_ZN7cutlass13device_kernelIN5flash19enable_sm80_to_sm89INS1_16FlashAttnBwdSm80INS1_25CollectiveMainloopBwdSm80ILi2ELi2EN4cute5tupleIJNS5_1CILi128EEES8_NS7_ILi64EEEEEENS_10bfloat16_tEfNS_4arch4Sm80ELb0ELb1ELb1ELb1ELb1ELb0ELb0ELb0ELi2ELi4ELi4ELi4ELb0EEENS1_21CollectiveEpilogueBwdISA_SB_SD_Li256ELb1ELb0ELi2EEENS1_19SingleTileSchedulerILb1ELb0ELb0ELi128EEEEEEEEEvNT_6ParamsE$_ZZN4cute12filter_tupleINS_5tupleIJNS_10UnderscoreES2_NS_1CILi0EEEEEENS1_IJNS1_IJNS3_ILi1EEES4_EEEiNS3_ILi1024EEEEEEZNS_5sliceIS5_S9_EEDaRKT_RKT0_EUlRKT_RKT0_E_EEDaSD_SG_OT1_ENKUlDpSJ_E_clIJNS1_IJS7_EEENS1_IJiEEENS1_IJEEEEEEDaSQ_:
[----:B------:R-:W-:Y:S02]  /*ca70*/  IADD3 R2, R1, 0x1680, RZ ;  /* 0x0000168001027810 */ /* 0x000fe40007ffe0ff */
[----:B------:R-:W-:Y:S02]  /*ca80*/  MOV R6, 0xcab0 ;  /* 0x0000cab000067802 */ /* 0x000fe40000000f00 */
[----:B------:R-:W-:Y:S02]  /*ca90*/  IADD3 R2, R2, c[0x0][0x20], RZ ;  /* 0x0000080002027a10 */ /* 0x000fe40007ffe0ff */
[----:B------:R-:W-:Y:S05]  /*caa0*/  CALL.REL.NOINC `($_ZN7cutlass13device_kernelIN5flash19enable_sm80_to_sm89INS1_16FlashAttnBwdSm80INS1_25CollectiveMainloopBwdSm80ILi2ELi2EN4cute5tupleIJNS5_1CILi128EEES8_NS7_ILi64EEEEEENS_10bfloat16_tEfNS_4arch4Sm80ELb0ELb1ELb1ELb1ELb1ELb0ELb0ELb0ELi2ELi4ELi4ELi4ELb0EEENS1_21CollectiveEpilogueBwdISA_SB_SD_Li256ELb1ELb0ELi2EEENS1_19SingleTileSchedulerILb1ELb0ELb0ELi128EEEEEEEEEvNT_6ParamsE$_ZN4cute3eso3ESOILb1ELb0EJNS_5tupleIJNS_1CILi1EEENS3_ILi0EEEEEEiEEC2ERKS6_RKi) ;  /* 0xffffd1f000007944 */ /* 0x000fea0003c3ffff */
[----:B-1----:R1:W5:Y:S01]  /*cab0*/  LDL R3, [R1+0x1680] ;  /* 0x0016800001037983 */ /* 0x0023620000100800 */
[----:B------:R-:W-:-:S04]  /*cac0*/  MOV R5, 0x0 ;  /* 0x0000000000057802 */ /* 0x000fc80000000f00 */
[----:B------:R-:W-:Y:S05]  /*cad0*/  RET.REL.NODEC R4 `(_ZN7cutlass13device_kernelIN5flash19enable_sm80_to_sm89INS1_16FlashAttnBwdSm80INS1_25CollectiveMainloopBwdSm80ILi2ELi2EN4cute5tupleIJNS5_1CILi128EEES8_NS7_ILi64EEEEEENS_10bfloat16_tEfNS_4arch4Sm80ELb0ELb1ELb1ELb1ELb1ELb0ELb0ELb0ELi2ELi4ELi4ELi4ELb0EEENS1_21CollectiveEpilogueBwdISA_SB_SD_Li256ELb1ELb0ELi2EEENS1_19SingleTileSchedulerILb1ELb0ELb0ELi128EEEEEEEEEvNT_6ParamsE) ;  /* 0xffff352004007950 */ /* 0x000fea0003c3ffff */
        .type           $_ZN7cutlass13device_kernelIN5flash19enable_sm80_to_sm89INS1_16FlashAttnBwdSm80INS1_25CollectiveMainloopBwdSm80ILi2ELi2EN4cute5tupleIJNS5_1CILi128EEES8_NS7_ILi64EEEEEENS_10bfloat16_tEfNS_4arch4Sm80ELb0ELb1ELb1ELb1ELb1ELb0ELb0ELb0ELi2ELi4ELi4ELi4ELb0EEENS1_21CollectiveEpilogueBwdISA_SB_SD_Li256ELb1ELb0ELi2EEENS1_19SingleTileSchedulerILb1ELb0ELb0ELi128EEEEEEEEEvNT_6ParamsE$_ZZN4cute12filter_tupleINS_5tupleIJNS_10UnderscoreES2_S2_iEEENS1_IJNS1_IJNS_1CILi1EEENS4_ILi0EEEEEENS4_ILi4096EEENS1_IJiiEEENS1_IJS6_NS4_ILi8192EEEEEEEEEZNS_5sliceIS3_SC_EEDaRKT_RKT0_EUlRKT_RKT0_E_EEDaSG_SJ_OT1_ENKUlDpSM_E_clIJNS1_IJS7_EEENS1_IJS8_EEENS1_IJS9_EEENS1_IJEEEEEEDaST_,@function
        .size           $_ZN7cutlass13device_kernelIN5flash19enable_sm80_to_sm89INS1_16FlashAttnBwdSm80INS1_25CollectiveMainloopBwdSm80ILi2ELi2EN4cute5tupleIJNS5_1CILi128EEES8_NS7_ILi64EEEEEENS_10bfloat16_tEfNS_4arch4Sm80ELb0ELb1ELb1ELb1ELb1ELb0ELb0ELb0ELi2ELi4ELi4ELi4ELb0EEENS1_21CollectiveEpilogueBwdISA_SB_SD_Li256ELb1ELb0ELi2EEENS1_19SingleTileSchedulerILb1ELb0ELb0ELi128EEEEEEEEEvNT_6ParamsE$_ZZN4cute12filter_tupleINS_5tupleIJNS_10UnderscoreES2_S2_iEEENS1_IJNS1_IJNS_1CILi1EEENS4_ILi0EEEEEENS4_ILi4096EEENS1_IJiiEEENS1_IJS6_NS4_ILi8192EEEEEEEEEZNS_5sliceIS3_SC_EEDaRKT_RKT0_EUlRKT_RKT0_E_EEDaSG_SJ_OT1_ENKUlDpSM_E_clIJNS1_IJS7_EEENS1_IJS8_EEENS1_IJS9_EEENS1_IJEEEEEEDaST_,($_ZN7cutlass13device_kernelIN5flash19enable_sm80_to_sm89INS1_16FlashAttnBwdSm80INS1_25CollectiveMainloopBwdSm80ILi2ELi2EN4cute5tupleIJNS5_1CILi128EEES8_NS7_ILi64EEEEEENS_10bfloat16_tEfNS_4arch4Sm80ELb0ELb1ELb1ELb1ELb1ELb0ELb0ELb0ELi2ELi4ELi4ELi4ELb0EEENS1_21CollectiveEpilogueBwdISA_SB_SD_Li256ELb1ELb0ELi2EEENS1_19SingleTileSchedulerILb1ELb0ELb0ELi128EEEEEEEEEvNT_6ParamsE$_ZZN4cute12filter_tupleINS_5tupleIJNS_10UnderscoreES2_S2_iEEENS1_IJNS1_IJNS_1CILi1EEENS4_ILi0EEEEEEiNS4_ILi1024EEENS4_ILi8192EEEEEEZNS_5sliceIS3_SA_EEDaRKT_RKT0_EUlRKT_RKT0_E_EEDaSE_SH_OT1_ENKUlDpSK_E_clIJNS1_IJS7_EEENS1_IJiEEENS1_IJS8_EEENS1_IJEEEEEEDaSR_ - $_ZN7cutlass13device_kernelIN5flash19enable_sm80_to_sm89INS1_16FlashAttnBwdSm80INS1_25CollectiveMainloopBwdSm80ILi2ELi2EN4cute5tupleIJNS5_1CILi128EEES8_NS7_ILi64EEEEEENS_10bfloat16_tEfNS_4arch4Sm80ELb0ELb1ELb1ELb1ELb1ELb0ELb0ELb0ELi2ELi4ELi4ELi4ELb0EEENS1_21CollectiveEpilogueBwdISA_SB_SD_Li256ELb1ELb0ELi2EEENS1_19SingleTileSchedulerILb1ELb0ELb0ELi128EEEEEEEEEvNT_6ParamsE$_ZZN4cute12filter_tupleINS_5tupleIJNS_10UnderscoreES2_S2_iEEENS1_IJNS1_IJNS_1CILi1EEENS4_ILi0EEEEEENS4_ILi4096EEENS1_IJiiEEENS1_IJS6_NS4_ILi8192EEEEEEEEEZNS_5sliceIS3_SC_EEDaRKT_RKT0_EUlRKT_RKT0_E_EEDaSG_SJ_OT1_ENKUlDpSM_E_clIJNS1_IJS7_EEENS1_IJS8_EEENS1_IJS9_EEENS1_IJEEEEEEDaST_)
$_ZN7cutlass13device_kernelIN5flash19enable_sm80_to_sm89INS1_16FlashAttnBwdSm80INS1_25CollectiveMainloopBwdSm80ILi2ELi2EN4cute5tupleIJNS5_1CILi128EEES8_NS7_ILi64EEEEEENS_10bfloat16_tEfNS_4arch4Sm80ELb0ELb1ELb1ELb1ELb1ELb0ELb0ELb0ELi2ELi4ELi4ELi4ELb0EEENS1_21CollectiveEpilogueBwdISA_SB_SD_Li256ELb1ELb0ELi2EEENS1_19SingleTileSchedulerILb1ELb0ELb0ELi128EEEEEEEEEvNT_6ParamsE$_ZZN4cute12filter_tupleINS_5tupleIJNS_10UnderscoreES2_S2_iEEENS1_IJNS1_IJNS_1CILi1EEENS4_ILi0EEEEEENS4_ILi4096EEENS1_IJiiEEENS1_IJS6_NS4_ILi8192EEEEEEEEEZNS_5sliceIS3_SC_EEDaRKT_RKT0_EUlRKT_RKT0_E_EEDaSG_SJ_OT1_ENKUlDpSM_E_clIJNS1_IJS7_EEENS1_IJS8_EEENS1_IJS9_EEENS1_IJEEEEEEDaST_:
[----:B------:R-:W-:-:S05]  /*cae0*/  IADD3 R8, R5, -c[0x0][0x20], RZ ;  /* 0x8000080005087a10 */ /* 0x000fca0007ffe0ff */
[----:B------:R1:W5:Y:S04]  /*caf0*/  LDL R5, [R8] ;  /* 0x0000000008057983 */ /* 0x0003680000100800 */
[----:B------:R1:W5:Y:S01]  /*cb00*/  LDL R3, [R8+0x4] ;  /* 0x0000040008037983 */ /* 0x0003620000100800 */
[----:B------:R-:W-:Y:S02]  /*cb10*/  IADD3 R2, R1, 0x1380, RZ ;  /* 0x0000138001027810 */ /* 0x000fe40007ffe0ff */
[----:B------:R-:W-:Y:S02]  /*cb20*/  MOV R6, 0xcb50 ;  /* 0x0000cb5000067802 */ /* 0x000fe40000000f00 */
[----:B------:R-:W-:Y:S02]  /*cb30*/  IADD3 R2, R2, c[0x0][0x20], RZ ;  /* 0x0000080002027a10 */ /* 0x000fe40007ffe0ff */
[----:B-1---5:R-:W-:Y:S05]  /*cb40*/  CALL.REL.NOINC `($_ZN7cutlass13device_kernelIN5flash19enable_sm80_to_sm89INS1_16FlashAttnBwdSm80INS1_25CollectiveMainloopBwdSm80ILi2ELi2EN4cute5tupleIJNS5_1CILi128EEES8_NS7_ILi64EEEEEENS_10bfloat16_tEfNS_4arch4Sm80ELb0ELb1ELb1ELb1ELb1ELb0ELb0ELb0ELi2ELi4ELi4ELi4ELb0EEENS1_21CollectiveEpilogueBwdISA_SB_SD_Li256ELb1ELb0ELi2EEENS1_19SingleTileSchedulerILb1ELb0ELb0ELi128EEEEEEEEEvNT_6ParamsE$_ZN4cute3eso3ESOILb1ELb0EJNS_5tupleIJNS_1CILi1EEENS3_ILi0EEEEEENS3_ILi4096EEENS2_IJiiEEEEEC2ERKS6_RKS7_RKS8_) ;  /* 0xffffd0f000007944 */ /* 0x022fea0003c3ffff */
[----:B-1----:R1:W5:Y:S01]  /*cb50*/  LDL.64 R2, [R1+0x1380] ;  /* 0x0013800001027983 */ /* 0x0023620000100a00 */
[----:B------:R-:W-:-:S04]  /*cb60*/  MOV R5, 0x0 ;  /* 0x0000000000057802 */ /* 0x000fc80000000f00 */
[----:B------:R-:W-:Y:S05]  /*cb70*/  RET.REL.NODEC R4 `(_ZN7cutlass13device_kernelIN5flash19enable_sm80_to_sm89INS1_16FlashAttnBwdSm80INS1_25CollectiveMainloopBwdSm80ILi2ELi2EN4cute5tupleIJNS5_1CILi128EEES8_NS7_ILi64EEEEEENS_10bfloat16_tEfNS_4arch4Sm80ELb0ELb1ELb1ELb1ELb1ELb0ELb0ELb0ELi2ELi4ELi4ELi4ELb0EEENS1_21CollectiveEpilogueBwdISA_SB_SD_Li256ELb1ELb0ELi2EEENS1_19SingleTileSchedulerILb1ELb0ELb0ELi128EEEEEEEEEvNT_6ParamsE) ;  /* 0xffff348004007950 */ /* 0x000fea0003c3ffff */
        .type           $_ZN7cutlass13device_kernelIN5flash19enable_sm80_to_sm89INS1_16FlashAttnBwdSm80INS1_25CollectiveMainloopBwdSm80ILi2ELi2EN4cute5tupleIJNS5_1CILi128EEES8_NS7_ILi64EEEEEENS_10bfloat16_tEfNS_4arch4Sm80ELb0ELb1ELb1ELb1ELb1ELb0ELb0ELb0ELi2ELi4ELi4ELi4ELb0EEENS1_21CollectiveEpilogueBwdISA_SB_SD_Li256ELb1ELb0ELi2EEENS1_19SingleTileSchedulerILb1ELb0ELb0ELi128EEEEEEEEEvNT_6ParamsE$_ZZN4cute12filter_tupleINS_5tupleIJNS_10UnderscoreES2_S2_iEEENS1_IJNS1_IJNS_1CILi1EEENS4_ILi0EEEEEEiNS4_ILi1024EEENS4_ILi8192EEEEEEZNS_5sliceIS3_SA_EEDaRKT_RKT0_EUlRKT_RKT0_E_EEDaSE_SH_OT1_ENKUlDpSK_E_clIJNS1_IJS7_EEENS1_IJiEEENS1_IJS8_EEENS1_IJEEEEEEDaSR_,@function
        .size           $_ZN7cutlass13device_kernelIN5flash19enable_sm80_to_sm89INS1_16FlashAttnBwdSm80INS1_25CollectiveMainloopBwdSm80ILi2ELi2EN4cute5tupleIJNS5_1CILi128EEES8_NS7_ILi64EEEEEENS_10bfloat16_tEfNS_4arch4Sm80ELb0ELb1ELb1ELb1ELb1ELb0ELb0ELb0ELi2ELi4ELi4ELi4ELb0EEENS1_21CollectiveEpilogueBwdISA_SB_SD_Li256ELb1ELb0ELi2EEENS1_19SingleTileSchedulerILb1ELb0ELb0ELi128EEEEEEEEEvNT_6ParamsE$_ZZN4cute12filter_tupleINS_5tupleIJNS_10UnderscoreES2_S2_iEEENS1_IJNS1_IJNS_1CILi1EEENS4_ILi0EEEEEEiNS4_ILi1024EEENS4_ILi8192EEEEEEZNS_5sliceIS3_SA_EEDaRKT_RKT0_EUlRKT_RKT0_E_EEDaSE_SH_OT1_ENKUlDpSK_E_clIJNS1_IJS7_EEENS1_IJiEEENS1_IJS8_EEENS1_IJEEEEEEDaSR_,($_ZN7cutlass13device_kernelIN5flash19enable_sm80_to_sm89INS1_16FlashAttnBwdSm80INS1_25CollectiveMainloopBwdSm80ILi2ELi2EN4cute5tupleIJNS5_1CILi128EEES8_NS7_ILi64EEEEEENS_10bfloat16_tEfNS_4arch4Sm80ELb0ELb1ELb1ELb1ELb1ELb0ELb0ELb0ELi2ELi4ELi4ELi4ELb0EEENS1_21CollectiveEpilogueBwdISA_SB_SD_Li256ELb1ELb0ELi2EEENS1_19SingleTileSchedulerILb1ELb0ELb0ELi128EEEEEEEEEvNT_6ParamsE$_ZZN4cute12filter_tupleINS_5tupleIJNS_10UnderscoreES2_S2_iEEENS1_IJNS1_IJNS_1CILi1EEENS4_ILi0EEEEEElS6_lEEEZNS_5sliceIS3_S8_EEDaRKT_RKT0_EUlRKT_RKT0_E_EEDaSC_SF_OT1_ENKUlDpSI_E_clIJNS1_IJS7_EEENS1_IJlEEENS1_IJS6_EEENS1_IJEEEEEEDaSP_ - $_ZN7cutlass13device_kernelIN5flash19enable_sm80_to_sm89INS1_16FlashAttnBwdSm80INS1_25CollectiveMainloopBwdSm80ILi2ELi2EN4cute5tupleIJNS5_1CILi128EEES8_NS7_ILi64EEEEEENS_10bfloat16_tEfNS_4arch4Sm80ELb0ELb1ELb1ELb1ELb1ELb0ELb0ELb0ELi2ELi4ELi4ELi4ELb0EEENS1_21CollectiveEpilogueBwdISA_SB_SD_Li256ELb1ELb0ELi2EEENS1_19SingleTileSchedulerILb1ELb0ELb0ELi128EEEEEEEEEvNT_6ParamsE$_ZZN4cute12filter_tupleINS_5tupleIJNS_10UnderscoreES2_S2_iEEENS1_IJNS1_IJNS_1CILi1EEENS4_ILi0EEEEEEiNS4_ILi1024EEENS4_ILi8192EEEEEEZNS_5sliceIS3_SA_EEDaRKT_RKT0_EUlRKT_RKT0_E_EEDaSE_SH_OT1_ENKUlDpSK_E_clIJNS1_IJS7_EEENS1_IJiEEENS1_IJS8_EEENS1_IJEEEEEEDaSR_)
$_ZN7cutlass13device_kernelIN5flash19enable_sm80_to_sm89INS1_16FlashAttnBwdSm80INS1_25CollectiveMainloopBwdSm80ILi2ELi2EN4cute5tupleIJNS5_1CILi128EEES8_NS7_ILi64EEEEEENS_10bfloat16_tEfNS_4arch4Sm80ELb0ELb1ELb1ELb1ELb1ELb0ELb0ELb0ELi2ELi4ELi4ELi4ELb0EEENS1_21CollectiveEpilogueBwdISA_SB_SD_Li256ELb1ELb0ELi2EEENS1_19SingleTileSchedulerILb1ELb0ELb0ELi128EEEEEEEEEvNT_6ParamsE$_ZZN4cute12filter_tupleINS_5tupleIJNS_10UnderscoreES2_S2_iEEENS1_IJNS1_IJNS_1CILi1EEENS4_ILi0EEEEEEiNS4_ILi1024EEENS4_ILi8192EEEEEEZNS_5sliceIS3_SA_EEDaRKT_RKT0_EUlRKT_RKT0_E_EEDaSE_SH_OT1_ENKUlDpSK_E_clIJNS1_IJS7_EEENS1_IJiEEENS1_IJS8_EEENS1_IJEEEEEEDaSR_:
[----:B------:R-:W-:Y:S02]  /*cb80*/  IADD3 R2, R1, 0x1380, RZ ;  /* 0x0000138001027810 */ /* 0x000fe40007ffe0ff */
[----:B------:R-:W-:Y:S02]  /*cb90*/  MOV R6, 0xcbc0 ;  /* 0x0000cbc000067802 */ /* 0x000fe40000000f00 */
[----:B------:R-:W-:Y:S02]  /*cba0*/  IADD3 R2, R2, c[0x0][0x20], RZ ;  /* 0x0000080002027a10 */ /* 0x000fe40007ffe0ff */
[----:B------:R-:W-:Y:S05]  /*cbb0*/  CALL.REL.NOINC `($_ZN7cutlass13device_kernelIN5flash19enable_sm80_to_sm89INS1_16FlashAttnBwdSm80INS1_25CollectiveMainloopBwdSm80ILi2ELi2EN4cute5tupleIJNS5_1CILi128EEES8_NS7_ILi64EEEEEENS_10bfloat16_tEfNS_4arch4Sm80ELb0ELb1ELb1ELb1ELb1ELb0ELb0ELb0ELi2ELi4ELi4ELi4ELb0EEENS1_21CollectiveEpilogueBwdISA_SB_SD_Li256ELb1ELb0ELi2EEENS1_19SingleTileSchedulerILb1ELb0ELb0ELi128EEEEEEEEEvNT_6ParamsE$_ZN4cute3eso3ESOILb1ELb0EJNS_5tupleIJNS_1CILi1EEENS3_ILi0EEEEEEiNS3_ILi1024EEEEEC2ERKS6_RKiRKS7_) ;  /* 0xffffd12000007944 */ /* 0x000fea0003c3ffff */
[----:B-1----:R1:W5:Y:S01]  /*cbc0*/  LDL R3, [R1+0x1380] ;  /* 0x0013800001037983 */ /* 0x0023620000100800 */
[----:B------:R-:W-:Y:S02]  /*cbd0*/  MOV R6, R4 ;  /* 0x0000000400067202 */ /* 0x000fe40000000f00 */
[----:B------:R-:W-:-:S04]  /*cbe0*/  MOV R7, 0x0 ;  /* 0x0000000000077802 */ /* 0x000fc80000000f00 */
[----:B------:R-:W-:Y:S05]  /*cbf0*/  RET.REL.NODEC R6 `(_ZN7cutlass13device_kernelIN5flash19enable_sm80_to_sm89INS1_16FlashAttnBwdSm80INS1_25CollectiveMainloopBwdSm80ILi2ELi2EN4cute5tupleIJNS5_1CILi128EEES8_NS7_ILi64EEEEEENS_10bfloat16_tEfNS_4arch4Sm80ELb0ELb1ELb1ELb1ELb1ELb0ELb0ELb0ELi2ELi4ELi4ELi4ELb0EEENS1_21CollectiveEpilogueBwdISA_SB_SD_Li256ELb1ELb0ELi2EEENS1_19SingleTileSchedulerILb1ELb0ELb0ELi128EEEEEEEEEvNT_6ParamsE) ;  /* 0xffff340006007950 */ /* 0x000fea0003c3ffff */
        .type           $_ZN7cutlass13device_kernelIN5flash19enable_sm80_to_sm89INS1_16FlashAttnBwdSm80INS1_25CollectiveMainloopBwdSm80ILi2ELi2EN4cute5tupleIJNS5_1CILi128EEES8_NS7_ILi64EEEEEENS_10bfloat16_tEfNS_4arch4Sm80ELb0ELb1ELb1ELb1ELb1ELb0ELb0ELb0ELi2ELi4ELi4ELi4ELb0EEENS1_21CollectiveEpilogueBwdISA_SB_SD_Li256ELb1ELb0ELi2EEENS1_19SingleTileSchedulerILb1ELb0ELb0ELi128EEEEEEEEEvNT_6ParamsE$_ZZN4cute12filter_tupleINS_5tupleIJNS_10UnderscoreES2_S2_iEEENS1_IJNS1_IJNS_1CILi1EEENS4_ILi0EEEEEElS6_lEEEZNS_5sliceIS3_S8_EEDaRKT_RKT0_EUlRKT_RKT0_E_EEDaSC_SF_OT1_ENKUlDpSI_E_clIJNS1_IJS7_EEENS1_IJlEEENS1_IJS6_EEENS1_IJEEEEEEDaSP_,@function
        .size           $_ZN7cutlass13device_kernelIN5flash19enable_sm80_to_sm89INS1_16FlashAttnBwdSm80INS1_25CollectiveMainloopBwdSm80ILi2ELi2EN4cute5tupleIJNS5_1CILi128EEES8_NS7_ILi64EEEEEENS_10bfloat16_tEfNS_4arch4Sm80ELb0ELb1ELb1ELb1ELb1ELb0ELb0ELb0ELi2ELi4ELi4ELi4ELb0EEENS1_21CollectiveEpilogueBwdISA_SB_SD_Li256ELb1ELb0ELi2EEENS1_19SingleTileSchedulerILb1ELb0ELb0ELi128EEEEEEEEEvNT_6ParamsE$_ZZN4cute12filter_tupleINS_5tupleIJNS_10UnderscoreES2_S2_iEEENS1_IJNS1_IJNS_1CILi1EEENS4_ILi0EEEEEElS6_lEEEZNS_5sliceIS3_S8_EEDaRKT_RKT0_EUlRKT_RKT0_E_EEDaSC_SF_OT1_ENKUlDpSI_E_clIJNS1_IJS7_EEENS1_IJlEEENS1_IJS6_EEENS1_IJEEEEEEDaSP_,($_ZN7cutlass13device_kernelIN5flash19enable_sm80_to_sm89INS1_16FlashAttnBwdSm80INS1_25CollectiveMainloopBwdSm80ILi2ELi2EN4cute5tupleIJNS5_1CILi128EEES8_NS7_ILi64EEEEEENS_10bfloat16_tEfNS_4arch4Sm80ELb0ELb1ELb1ELb1ELb1ELb0ELb0ELb0ELi2ELi4ELi4ELi4ELb0EEENS1_21CollectiveEpilogueBwdISA_SB_SD_Li256ELb1ELb0ELi2EEENS1_19SingleTileSchedulerILb1ELb0ELb0ELi128EEEEEEEEEvNT_6ParamsE$_ZZN4cute12filter_tupleINS_5tupleIJNS_10UnderscoreES2_iEEENS1_IJNS1_IJNS_1CILi1EEENS4_ILi0EEEEEEiNS4_ILi1024EEEEEEZNS_5sliceIS3_S9_EEDaRKT_RKT0_EUlRKT_RKT0_E_EEDaSD_SG_OT1_ENKUlDpSJ_E_clIJNS1_IJS7_EEENS1_IJiEEENS1_IJEEEEEEDaSQ_ - $_ZN7cutlass13device_kernelIN5flash19enable_sm80_to_sm89INS1_16FlashAttnBwdSm80INS1_25CollectiveMainloopBwdSm80ILi2ELi2EN4cute5tupleIJNS5_1CILi128EEES8_NS7_ILi64EEEEEENS_10bfloat16_tEfNS_4arch4Sm80ELb0ELb1ELb1ELb1ELb1ELb0ELb0ELb0ELi2ELi4ELi4ELi4ELb0EEENS1_21CollectiveEpilogueBwdISA_SB_SD_Li256ELb1ELb0ELi2EEENS1_19SingleTileSchedulerILb1ELb0ELb0ELi128EEEEEEEEEvNT_6ParamsE$_ZZN4cute12filter_tupleINS_5tupleIJNS_10UnderscoreES2_S2_iEEENS1_IJNS1_IJNS_1CILi1EEENS4_ILi0EEEEEElS6_lEEEZNS_5sliceIS3_S8_EEDaRKT_RKT0_EUlRKT_RKT0_E_EEDaSC_SF_OT1_ENKUlDpSI_E_clIJNS1_IJS7_EEENS1_IJlEEENS1_IJS6_EEENS1_IJEEEEEEDaSP_)
$_ZN7cutlass13device_kernelIN5flash19enable_sm80_to_sm89INS1_16FlashAttnBwdSm80INS1_25CollectiveMainloopBwdSm80ILi2ELi2EN4cute5tupleIJNS5_1CILi128EEES8_NS7_ILi64EEEEEENS_10bfloat16_tEfNS_4arch4Sm80ELb0ELb1ELb1ELb1ELb1ELb0ELb0ELb0ELi2ELi4ELi4ELi4ELb0EEENS1_21CollectiveEpilogueBwdISA_SB_SD_Li256ELb1ELb0ELi2EEENS1_19SingleTileSchedulerILb1ELb0ELb0ELi128EEEEEEEEEvNT_6ParamsE$_ZZN4cute12filter_tupleINS_5tupleIJNS_10UnderscoreES2_S2_iEEENS1_IJNS1_IJNS_1CILi1EEENS4_ILi0EEEEEElS6_lEEEZNS_5sliceIS3_S8_EEDaRKT_RKT0_EUlRKT_RKT0_E_EEDaSC_SF_OT1_ENKUlDpSI_E_clIJNS1_IJS7_EEENS1_IJlEEENS1_IJS6_EEENS1_IJEEEEEEDaSP_:
[----:B------:R-:W-:Y:S02]  /*cc00*/  IADD3 R3, R1, 0x16a8, RZ ;  /* 0x000016a801037810 */ /* 0x000fe40007ffe0ff */
[----:B------:R-:W-:Y:S02]  /*cc10*/  MOV R6, 0xcc40 ;  /* 0x0000cc4000067802 */ /* 0x000fe40000000f00 */
[----:B------:R-:W-:Y:S02]  /*cc20*/  IADD3 R3, R3, c[0x0][0x20], RZ ;  /* 0x0000080003037a10 */ /* 0x000fe40007ffe0ff */
[----:B------:R-:W-:Y:S05]  /*cc30*/  CALL.REL.NOINC `($_ZN7cutlass13device_kernelIN5flash19enable_sm80_to_sm89INS1_16FlashAttnBwdSm80INS1_25CollectiveMainloopBwdSm80ILi2ELi2EN4cute5tupleIJNS5_1CILi128EEES8_NS7_ILi64EEEEEENS_10bfloat16_tEfNS_4arch4Sm80ELb0ELb1ELb1ELb1ELb1ELb0ELb0ELb0ELi2ELi4ELi4ELi4ELb0EEENS1_21CollectiveEpilogueBwdISA_SB_SD_Li256ELb1ELb0ELi2EEENS1_19SingleTileSchedulerILb1ELb0ELb0ELi128EEEEEEEEEvNT_6ParamsE$_ZN4cute3eso3ESOILb1ELb0EJNS_5tupleIJNS_1CILi1EEENS3_ILi0EEEEEElS5_EEC2ERKS6_RKlRKS5_) ;  /* 0xffffd0e000007944 */ /* 0x000fea0003c3ffff */
[----:B-1----:R1:W5:Y:S01]  /*cc40*/  LDL.64 R2, [R1+0x16a8] ;  /* 0x0016a80001027983 */ /* 0x0023620000100a00 */
[----:B------:R-:W-:-:S04]  /*cc50*/  MOV R5, 0x0 ;  /* 0x0000000000057802 */ /* 0x000fc80000000f00 */
[----:B------:R-:W-:Y:S05]  /*cc60*/  RET.REL.NODEC R4 `(_ZN7cutlass13device_kernelIN5flash19enable_sm80_to_sm89INS1_16FlashAttnBwdSm80INS1_25CollectiveMainloopBwdSm80ILi2ELi2EN4cute5tupleIJNS5_1CILi128EEES8_NS7_ILi64EEEEEENS_10bfloat16_tEfNS_4arch4Sm80ELb0ELb1ELb1ELb1ELb1ELb0ELb0ELb0ELi2ELi4ELi4ELi4ELb0EEENS1_21CollectiveEpilogueBwdISA_SB_SD_Li256ELb1ELb0ELi2EEENS1_19SingleTileSchedulerILb1ELb0ELb0ELi128EEEEEEEEEvNT_6ParamsE) ;  /* 0xffff339004007950 */ /* 0x000fea0003c3ffff */
        .type           $_ZN7cutlass13device_kernelIN5flash19enable_sm80_to_sm89INS1_16FlashAttnBwdSm80INS1_25CollectiveMainloopBwdSm80ILi2ELi2EN4cute5tupleIJNS5_1CILi128EEES8_NS7_ILi64EEEEEENS_10bfloat16_tEfNS_4arch4Sm80ELb0ELb1ELb1ELb1ELb1ELb0ELb0ELb0ELi2ELi4ELi4ELi4ELb0EEENS1_21CollectiveEpilogueBwdISA_SB_SD_Li256ELb1ELb0ELi2EEENS1_19SingleTileSchedulerILb1ELb0ELb0ELi128EEEEEEEEEvNT_6ParamsE$_ZZN4cute12filter_tupleINS_5tupleIJNS_10UnderscoreES2_iEEENS1_IJNS1_IJNS_1CILi1EEENS4_ILi0EEEEEEiNS4_ILi1024EEEEEEZNS_5sliceIS3_S9_EEDaRKT_RKT0_EUlRKT_RKT0_E_EEDaSD_SG_OT1_ENKUlDpSJ_E_clIJNS1_IJS7_EEENS1_IJiEEENS1_IJEEEEEEDaSQ_,@function
        .size           $_ZN7cutlass13device_kernelIN5flash19enable_sm80_to_sm89INS1_16FlashAttnBwdSm80INS1_25CollectiveMainloopBwdSm80ILi2ELi2EN4cute5tupleIJNS5_1CILi128EEES8_NS7_ILi64EEEEEENS_10bfloat16_tEfNS_4arch4Sm80ELb0ELb1ELb1ELb1ELb1ELb0ELb0ELb0ELi2ELi4ELi4ELi4ELb0EEENS1_21CollectiveEpilogueBwdISA_SB_SD_Li256ELb1ELb0ELi2EEENS1_19SingleTileSchedulerILb1ELb0ELb0ELi128EEEEEEEEEvNT_6ParamsE$_ZZN4cute12filter_tupleINS_5tupleIJNS_10UnderscoreES2_iEEENS1_IJNS1_IJNS_1CILi1EEENS4_ILi0EEEEEEiNS4_ILi1024EEEEEEZNS_5sliceIS3_S9_EEDaRKT_RKT0_EUlRKT_RKT0_E_EEDaSD_SG_OT1_ENKUlDpSJ_E_clIJNS1_IJS7_EEENS1_IJiEEENS1_IJEEEEEEDaSQ_,($_ZN7cutlass13device_kernelIN5flash19enable_sm80_to_sm89INS1_16FlashAttnBwdSm80INS1_25CollectiveMainloopBwdSm80ILi2ELi2EN4cute5tupleIJNS5_1CILi128EEES8_NS7_ILi64EEEEEENS_10bfloat16_tEfNS_4arch4Sm80ELb0ELb1ELb1ELb1ELb1ELb0ELb0ELb0ELi2ELi4ELi4ELi4ELb0EEENS1_21CollectiveEpilogueBwdISA_SB_SD_Li256ELb1ELb0ELi2EEENS1_19SingleTileSchedulerILb1ELb0ELb0ELi128EEEEEEEEEvNT_6ParamsE$_ZZN4cute12filter_tupleINS_5tupleIJNS_1CILi0EEENS1_IJNS2_ILi1EEENS2_ILi512EEEiEEEEEEZNS_16flatten_to_tupleIS7_EEDaRKT_EUlRKT_E_EEDaSB_OT0_ENKUlDpSE_E_clIJNS1_IJS3_EEES6_EEEDaSI_ - $_ZN7cutlass13device_kernelIN5flash19enable_sm80_to_sm89INS1_16FlashAttnBwdSm80INS1_25CollectiveMainloopBwdSm80ILi2ELi2EN4cute5tupleIJNS5_1CILi128EEES8_NS7_ILi64EEEEEENS_10bfloat16_tEfNS_4arch4Sm80ELb0ELb1ELb1ELb1ELb1ELb0ELb0ELb0ELi2ELi4ELi4ELi4ELb0EEENS1_21CollectiveEpilogueBwdISA_SB_SD_Li256ELb1ELb0ELi2EEENS1_19SingleTileSchedulerILb1ELb0ELb0ELi128EEEEEEEEEvNT_6ParamsE$_ZZN4cute12filter_tupleINS_5tupleIJNS_10UnderscoreES2_iEEENS1_IJNS1_IJNS_1CILi1EEENS4_ILi0EEEEEEiNS4_ILi1024EEEEEEZNS_5sliceIS3_S9_EEDaRKT_RKT0_EUlRKT_RKT0_E_EEDaSD_SG_OT1_ENKUlDpSJ_E_clIJNS1_IJS7_EEENS1_IJiEEENS1_IJEEEEEEDaSQ_)
$_ZN7cutlass13device_kernelIN5flash19enable_sm80_to_sm89INS1_16FlashAttnBwdSm80INS1_25CollectiveMainloopBwdSm80ILi2ELi2EN4cute5tupleIJNS5_1CILi128EEES8_NS7_ILi64EEEEEENS_10bfloat16_tEfNS_4arch4Sm80ELb0ELb1ELb1ELb1ELb1ELb0ELb0ELb0ELi2ELi4ELi4ELi4ELb0EEENS1_21CollectiveEpilogueBwdISA_SB_SD_Li256ELb1ELb0ELi2EEENS1_19SingleTileSchedulerILb1ELb0ELb0ELi128EEEEEEEEEvNT_6ParamsE$_ZZN4cute12filter_tupleINS_5tupleIJNS_10UnderscoreES2_iEEENS1_IJNS1_IJNS_1CILi1EEENS4_ILi0EEEEEEiNS4_ILi1024EEEEEEZNS_5sliceIS3_S9_EEDaRKT_RKT0_EUlRKT_RKT0_E_EEDaSD_SG_OT1_ENKUlDpSJ_E_clIJNS1_IJS7_EEENS1_IJiEEENS1_IJEEEEEEDaSQ_:
[----:B------:R-:W-:Y:S02]  /*cc70*/  IADD3 R2, R1, 0x1680, RZ ;  /* 0x0000168001027810 */ /* 0x000fe40007ffe0ff */
[----:B------:R-:W-:Y:S02]  /*cc80*/  MOV R6, 0xccb0 ;  /* 0x0000ccb000067802 */ /* 0x000fe40000000f00 */
[----:B------:R-:W-:Y:S02]  /*cc90*/  IADD3 R2, R2, c[0x0][0x20], RZ ;  /* 0x0000080002027a10 */ /* 0x000fe40007ffe0ff */
[----:B------:R-:W-:Y:S05]  /*cca0*/  CALL.REL.NOINC `($_ZN7cutlass13device_kernelIN5flash19enable_sm80_to_sm89INS1_16FlashAttnBwdSm80INS1_25CollectiveMainloopBwdSm80ILi2ELi2EN4cute5tupleIJNS5_1CILi128EEES8_NS7_ILi64EEEEEENS_10bfloat16_tEfNS_4arch4Sm80ELb0ELb1ELb1ELb1ELb1ELb0ELb0ELb0ELi2ELi4ELi4ELi4ELb0EEENS1_21CollectiveEpilogueBwdISA_SB_SD_Li256ELb1ELb0ELi2EEENS1_19SingleTileSchedulerILb1ELb0ELb0ELi128EEEEEEEEEvNT_6ParamsE$_ZN4cute3eso3ESOILb1ELb0EJNS_5tupleIJNS_1CILi1EEENS3_ILi0EEEEEEiEEC2ERKS6_RKi) ;  /* 0xffffcff000007944 */ /* 0x000fea0003c3ffff */
[----:B-1----:R1:W5:Y:S01]  /*ccb0*/  LDL R3, [R1+0x1680] ;  /* 0x0016800001037983 */ /* 0x0023620000100800 */
[----:B------:R-:W-:Y:S02]  /*ccc0*/  MOV R6, R4 ;  /* 0x0000000400067202 */ /* 0x000fe40000000f00 */
[----:B------:R-:W-:-:S04]  /*ccd0*/  MOV R7, 0x0 ;  /* 0x0000000000077802 */ /* 0x000fc80000000f00 */
[----:B------:R-:W-:Y:S05]  /*cce0*/  RET.REL.NODEC R6 `(_ZN7cutlass13device_kernelIN5flash19enable_sm80_to_sm89INS1_16FlashAttnBwdSm80INS1_25CollectiveMainloopBwdSm80ILi2ELi2EN4cute5tupleIJNS5_1CILi128EEES8_NS7_ILi64EEEEEENS_10bfloat16_tEfNS_4arch4Sm80ELb0ELb1ELb1ELb1ELb1ELb0ELb0ELb0ELi2ELi4ELi4ELi4ELb0EEENS1_21CollectiveEpilogueBwdISA_SB_SD_Li256ELb1ELb0ELi2EEENS1_19SingleTileSchedulerILb1ELb0ELb0ELi128EEEEEEEEEvNT_6ParamsE) ;  /* 0xffff331006007950 */ /* 0x000fea0003c3ffff */
        .type           $_ZN7cutlass13device_kernelIN5flash19enable_sm80_to_sm89INS1_16FlashAttnBwdSm80INS1_25CollectiveMainloopBwdSm80ILi2ELi2EN4cute5tupleIJNS5_1CILi128EEES8_NS7_ILi64EEEEEENS_10bfloat16_tEfNS_4arch4Sm80ELb0ELb1ELb1ELb1ELb1ELb0ELb0ELb0ELi2ELi4ELi4ELi4ELb0EEENS1_21CollectiveEpilogueBwdISA_SB_SD_Li256ELb1ELb0ELi2EEENS1_19SingleTileSchedulerILb1ELb0ELb0ELi128EEEEEEEEEvNT_6ParamsE$_ZZN4cute12filter_tupleINS_5tupleIJNS_1CILi0EEENS1_IJNS2_ILi1EEENS2_ILi512EEEiEEEEEEZNS_16flatten_to_tupleIS7_EEDaRKT_EUlRKT_E_EEDaSB_OT0_ENKUlDpSE_E_clIJNS1_IJS3_EEES6_EEEDaSI_,@function
        .size           $_ZN7cutlass13device_kernelIN5flash19enable_sm80_to_sm89INS1_16FlashAttnBwdSm80INS1_25CollectiveMainloopBwdSm80ILi2ELi2EN4cute5tupleIJNS5_1CILi128EEES8_NS7_ILi64EEEEEENS_10bfloat16_tEfNS_4arch4Sm80ELb0ELb1ELb1ELb1ELb1ELb0ELb0ELb0ELi2ELi4ELi4ELi4ELb0EEENS1_21CollectiveEpilogueBwdISA_SB_SD_Li256ELb1ELb0ELi2EEENS1_19SingleTileSchedulerILb1ELb0ELb0ELi128EEEEEEEEEvNT_6ParamsE$_ZZN4cute12filter_tupleINS_5tupleIJNS_1CILi0EEENS1_IJNS2_ILi1EEENS2_ILi512EEEiEEEEEEZNS_16flatten_to_tupleIS7_EEDaRKT_EUlRKT_E_EEDaSB_OT0_ENKUlDpSE_E_clIJNS1_IJS3_EEES6_EEEDaSI_,($_ZN7cutlass13device_kernelIN5flash19enable_sm80_to_sm89INS1_16FlashAttnBwdSm80INS1_25CollectiveMainloopBwdSm80ILi2ELi2EN4cute5tupleIJNS5_1CILi128EEES8_NS7_ILi64EEEEEENS_10bfloat16_tEfNS_4arch4Sm80ELb0ELb1ELb1ELb1ELb1ELb0ELb0ELb0ELi2ELi4ELi4ELi4ELb0EEENS1_21CollectiveEpilogueBwdISA_SB_SD_Li256ELb1ELb0ELi2EEENS1_19SingleTileSchedulerILb1ELb0ELb0ELi128EEEEEEEEEvNT_6ParamsE$_ZZN4cute12filter_tupleINS_5tupleIJNS_1CILi0EEENS_10UnderscoreEEEENS1_IJNS1_IJS3_S3_EEEiEEEZNS_6detail10lift_sliceIS5_S7_EEDaRKT_RKT0_EUlRKT_RKT0_E_EEDaSC_SF_OT1_ENKUlDpSI_E_clIJNS1_IJEEENS1_IJiEEEEEEDaSP_ - $_ZN7cutlass13device_kernelIN5flash19enable_sm80_to_sm89INS1_16FlashAttnBwdSm80INS1_25CollectiveMainloopBwdSm80ILi2ELi2EN4cute5tupleIJNS5_1CILi128EEES8_NS7_ILi64EEEEEENS_10bfloat16_tEfNS_4arch4Sm80ELb0ELb1ELb1ELb1ELb1ELb0ELb0ELb0ELi2ELi4ELi4ELi4ELb0EEENS1_21CollectiveEpilogueBwdISA_SB_SD_Li256ELb1ELb0ELi2EEENS1_19SingleTileSchedulerILb1ELb0ELb0ELi128EEEEEEEEEvNT_6ParamsE$_ZZN4cute12filter_tupleINS_5tupleIJNS_1CILi0EEENS1_IJNS2_ILi1EEENS2_ILi512EEEiEEEEEEZNS_16flatten_to_tupleIS7_EEDaRKT_EUlRKT_E_EEDaSB_OT0_ENKUlDpSE_E_clIJNS1_IJS3_EEES6_EEEDaSI_)
$_ZN7cutlass13device_kernelIN5flash19enable_sm80_to_sm89INS1_16FlashAttnBwdSm80INS1_25CollectiveMainloopBwdSm80ILi2ELi2EN4cute5tupleIJNS5_1CILi128EEES8_NS7_ILi64EEEEEENS_10bfloat16_tEfNS_4arch4Sm80ELb0ELb1ELb1ELb1ELb1ELb0ELb0ELb0ELi2ELi4ELi4ELi4ELb0EEENS1_21CollectiveEpilogueBwdISA_SB_SD_Li256ELb1ELb0ELi2EEENS1_19SingleTileSchedulerILb1ELb0ELb0ELi128EEEEEEEEEvNT_6ParamsE$_ZZN4cute12filter_tupleINS_5tupleIJNS_1CILi0EEENS1_IJNS2_ILi1EEENS2_ILi512EEEiEEEEEEZNS_16flatten_to_tupleIS7_EEDaRKT_EUlRKT_E_EEDaSB_OT0_ENKUlDpSE_E_clIJNS1_IJS3_EEES6_EEEDaSI_:
[----:B------:R-:W-:Y:S02]  /*ccf0*/  IADD3 R2, R1, 0x1380, RZ ;  /* 0x0000138001027810 */ /* 0x000fe40007ffe0ff */
[----:B------:R-:W-:Y:S02]  /*cd00*/  MOV R8, 0xcd30 ;  /* 0x0000cd3000087802 */ /* 0x000fe40000000f00 */
[----:B------:R-:W-:Y:S02]  /*cd10*/  IADD3 R2, R2, c[0x0][0x20], RZ ;  /* 0x0000080002027a10 */ /* 0x000fe40007ffe0ff */
[----:B------:R-:W-:Y:S05]  /*cd20*/  CALL.REL.NOINC `($_ZN7cutlass13device_kernelIN5flash19enable_sm80_to_sm89INS1_16FlashAttnBwdSm80INS1_25CollectiveMainloopBwdSm80ILi2ELi2EN4cute5tupleIJNS5_1CILi128EEES8_NS7_ILi64EEEEEENS_10bfloat16_tEfNS_4arch4Sm80ELb0ELb1ELb1ELb1ELb1ELb0ELb0ELb0ELi2ELi4ELi4ELi4ELb0EEENS1_21CollectiveEpilogueBwdISA_SB_SD_Li256ELb1ELb0ELi2EEENS1_19SingleTileSchedulerILb1ELb0ELb0ELi128EEEEEEEEEvNT_6ParamsE$_ZN4cute3eso3ESOILb1ELb0EJNS_1CILi0EEENS2_ILi1EEENS2_ILi512EEEiEEC2ERKS3_RKS4_RKS5_RKi) ;  /* 0xffffbf7000007944 */ /* 0x000fea0003c3ffff */
[----:B-1----:R1:W5:Y:S01]  /*cd30*/  LDL R2, [R1+0x1380] ;  /* 0x0013800001027983 */ /* 0x0023620000100800 */
[----:B------:R-:W-:-:S04]  /*cd40*/  MOV R11, 0x0 ;  /* 0x00000000000b7802 */ /* 0x000fc80000000f00 */
[----:B------:R-:W-:Y:S05]  /*cd50*/  RET.REL.NODEC R10 `(_ZN7cutlass13device_kernelIN5flash19enable_sm80_to_sm89INS1_16FlashAttnBwdSm80INS1_25CollectiveMainloopBwdSm80ILi2ELi2EN4cute5tupleIJNS5_1CILi128EEES8_NS7_ILi64EEEEEENS_10bfloat16_tEfNS_4arch4Sm80ELb0ELb1ELb1ELb1ELb1ELb0ELb0ELb0ELi2ELi4ELi4ELi4ELb0EEENS1_21CollectiveEpilogueBwdISA_SB_SD_Li256ELb1ELb0ELi2EEENS1_19SingleTileSchedulerILb1ELb0ELb0ELi128EEEEEEEEEvNT_6ParamsE) ;  /* 0xffff32a00a007950 */ /* 0x000fea0003c3ffff */
        .type           $_ZN7cutlass13device_kernelIN5flash19enable_sm80_to_sm89INS1_16FlashAttnBwdSm80INS1_25CollectiveMainloopBwdSm80ILi2ELi2EN4cute5tupleIJNS5_1CILi128EEES8_NS7_ILi64EEEEEENS_10bfloat16_tEfNS_4arch4Sm80ELb0ELb1ELb1ELb1ELb1ELb0ELb0ELb0ELi2ELi4ELi4ELi4ELb0EEENS1_21CollectiveEpilogueBwdISA_SB_SD_Li256ELb1ELb0ELi2EEENS1_19SingleTileSchedulerILb1ELb0ELb0ELi128EEEEEEEEEvNT_6ParamsE$_ZZN4cute12filter_tupleINS_5tupleIJNS_1CILi0EEENS_10UnderscoreEEEENS1_IJNS1_IJS3_S3_EEEiEEEZNS_6detail10lift_sliceIS5_S7_EEDaRKT_RKT0_EUlRKT_RKT0_E_EEDaSC_SF_OT1_ENKUlDpSI_E_clIJNS1_IJEEENS1_IJiEEEEEEDaSP_,@function
        .size           $_ZN7cutlass13device_kernelIN5flash19enable_sm80_to_sm89INS1_16FlashAttnBwdSm80INS1_25CollectiveMainloopBwdSm80ILi2ELi2EN4cute5tupleIJNS5_1CILi128EEES8_NS7_ILi64EEEEEENS_10bfloat16_tEfNS_4arch4Sm80ELb0ELb1ELb1ELb1ELb1ELb0ELb0ELb0ELi2ELi4ELi4ELi4ELb0EEENS1_21CollectiveEpilogueBwdISA_SB_SD_Li256ELb1ELb0ELi2EEENS1_19SingleTileSchedulerILb1ELb0ELb0ELi128EEEEEEEEEvNT_6ParamsE$_ZZN4cute12filter_tupleINS_5tupleIJNS_1CILi0EEENS_10UnderscoreEEEENS1_IJNS1_IJS3_S3_EEEiEEEZNS_6detail10lift_sliceIS5_S7_EEDaRKT_RKT0_EUlRKT_RKT0_E_EEDaSC_SF_OT1_ENKUlDpSI_E_clIJNS1_IJEEENS1_IJiEEEEEEDaSP_,($_ZN7cutlass13device_kernelIN5flash19enable_sm80_to_sm89INS1_16FlashAttnBwdSm80INS1_25CollectiveMainloopBwdSm80ILi2ELi2EN4cute5tupleIJNS5_1CILi128EEES8_NS7_ILi64EEEEEENS_10bfloat16_tEfNS_4arch4Sm80ELb0ELb1ELb1ELb1ELb1ELb0ELb0ELb0ELi2ELi4ELi4ELi4ELb0EEENS1_21CollectiveEpilogueBwdISA_SB_SD_Li256ELb1ELb0ELi2EEENS1_19SingleTileSchedulerILb1ELb0ELb0ELi128EEEEEEEEEvNT_6ParamsE$_ZZN4cute12filter_tupleINS_5tupleIJNS_1CILi1024EEENS1_IJiiEEEEEEZNS_16flatten_to_tupleIS5_EEDaRKT_EUlRKT_E_EEDaS9_OT0_ENKUlDpSC_E_clIJNS1_IJS3_EEES4_EEEDaSG_ - $_ZN7cutlass13device_kernelIN5flash19enable_sm80_to_sm89INS1_16FlashAttnBwdSm80INS1_25CollectiveMainloopBwdSm80ILi2ELi2EN4cute5tupleIJNS5_1CILi128EEES8_NS7_ILi64EEEEEENS_10bfloat16_tEfNS_4arch4Sm80ELb0ELb1ELb1ELb1ELb1ELb0ELb0ELb0ELi2ELi4ELi4ELi4ELb0EEENS1_21CollectiveEpilogueBwdISA_SB_SD_Li256ELb1ELb0ELi2EEENS1_19SingleTileSchedulerILb1ELb0ELb0ELi128EEEEEEEEEvNT_6ParamsE$_ZZN4cute12filter_tupleINS_5tupleIJNS_1CILi0EEENS_10UnderscoreEEEENS1_IJNS1_IJS3_S3_EEEiEEEZNS_6detail10lift_sliceIS5_S7_EEDaRKT_RKT0_EUlRKT_RKT0_E_EEDaSC_SF_OT1_ENKUlDpSI_E_clIJNS1_IJEEENS1_IJiEEEEEEDaSP_)
$_ZN7cutlass13device_kernelIN5flash19enable_sm80_to_sm89INS1_16FlashAttnBwdSm80INS1_25CollectiveMainloopBwdSm80ILi2ELi2EN4cute5tupleIJNS5_1CILi128EEES8_NS7_ILi64EEEEEENS_10bfloat16_tEfNS_4arch4Sm80ELb0ELb1ELb1ELb1ELb1ELb0ELb0ELb0ELi2ELi4ELi4ELi4ELb0EEENS1_21CollectiveEpilogueBwdISA_SB_SD_Li256ELb1ELb0ELi2EEENS1_19SingleTileSchedulerILb1ELb0ELb0ELi128EEEEEEEEEvNT_6ParamsE$_ZZN4cute12filter_tupleINS_5tupleIJNS_1CILi0EEENS_10UnderscoreEEEENS1_IJNS1_IJS3_S3_EEEiEEEZNS_6detail10lift_sliceIS5_S7_EEDaRKT_RKT0_EUlRKT_RKT0_E_EEDaSC_SF_OT1_ENKUlDpSI_E_clIJNS1_IJEEENS1_IJiEEEEEEDaSP_:
[----:B------:R-:W-:Y:S02]  /*cd60*/  IADD3 R2, R1, 0x1680, RZ ;  /* 0x0000168001027810 */ /* 0x000fe40007ffe0ff */
[----:B------:R-:W-:Y:S02]  /*cd70*/  MOV R6, 0xcda0 ;  /* 0x0000cda000067802 */ /* 0x000fe40000000f00 */
[----:B------:R-:W-:Y:S02]  /*cd80*/  IADD3 R2, R2, c[0x0][0x20], RZ ;  /* 0x0000080002027a10 */ /* 0x000fe40007ffe0ff */
[----:B------:R-:W-:Y:S05]  /*cd90*/  CALL.REL.NOINC `($_ZN7cutlass13device_kernelIN5flash19enable_sm80_to_sm89INS1_16FlashAttnBwdSm80INS1_25CollectiveMainloopBwdSm80ILi2ELi2EN4cute5tupleIJNS5_1CILi128EEES8_NS7_ILi64EEEEEENS_10bfloat16_tEfNS_4arch4Sm80ELb0ELb1ELb1ELb1ELb1ELb0ELb0ELb0ELi2ELi4ELi4ELi4ELb0EEENS1_21CollectiveEpilogueBwdISA_SB_SD_Li256ELb1ELb0ELi2EEENS1_19SingleTileSchedulerILb1ELb0ELb0ELi128EEEEEEEEEvNT_6ParamsE$_ZN4cute3eso3ESOILb0ELb1EJiEEC2ERKi) ;  /* 0xffffb9a000007944 */ /* 0x000fea0003c3ffff */
[----:B-1----:R1:W5:Y:S01]  /*cda0*/  LDL R2, [R1+0x1680] ;  /* 0x0016800001027983 */ /* 0x0023620000100800 */
[----:B------:R-:W-:-:S04]  /*cdb0*/  MOV R11, 0x0 ;  /* 0x00000000000b7802 */ /* 0x000fc80000000f00 */
[----:B------:R-:W-:Y:S05]  /*cdc0*/  RET.REL.NODEC R10 `(_ZN7cutlass13device_kernelIN5flash19enable_sm80_to_sm89INS1_16FlashAttnBwdSm80INS1_25CollectiveMainloopBwdSm80ILi2ELi2EN4cute5tupleIJNS5_1CILi128EEES8_NS7_ILi64EEEEEENS_10bfloat16_tEfNS_4arch4Sm80ELb0ELb1ELb1ELb1ELb1ELb0ELb0ELb0ELi2ELi4ELi4ELi4ELb0EEENS1_21CollectiveEpilogueBwdISA_SB_SD_Li256ELb1ELb0ELi2EEENS1_19SingleTileSchedulerILb1ELb0ELb0ELi128EEEEEEEEEvNT_6ParamsE) ;  /* 0xffff32300a007950 */ /* 0x000fea0003c3ffff */
        .type           $_ZN7cutlass13device_kernelIN5flash19enable_sm80_to_sm89INS1_16FlashAttnBwdSm80INS1_25CollectiveMainloopBwdSm80ILi2ELi2EN4cute5tupleIJNS5_1CILi128EEES8_NS7_ILi64EEEEEENS_10bfloat16_tEfNS_4arch4Sm80ELb0ELb1ELb1ELb1ELb1ELb0ELb0ELb0ELi2ELi4ELi4ELi4ELb0EEENS1_21CollectiveEpilogueBwdISA_SB_SD_Li256ELb1ELb0ELi2EEENS1_19SingleTileSchedulerILb1ELb0ELb0ELi128EEEEEEEEEvNT_6ParamsE$_ZZN4cute12filter_tupleINS_5tupleIJNS_1CILi1024EEENS1_IJiiEEEEEEZNS_16flatten_to_tupleIS5_EEDaRKT_EUlRKT_E_EEDaS9_OT0_ENKUlDpSC_E_clIJNS1_IJS3_EEES4_EEEDaSG_,@function
        .size           $_ZN7cutlass13device_kernelIN5flash19enable_sm80_to_sm89INS1_16FlashAttnBwdSm80INS1_25CollectiveMainloopBwdSm80ILi2ELi2EN4cute5tupleIJNS5_1CILi128EEES8_NS7_ILi64EEEEEENS_10bfloat16_tEfNS_4arch4Sm80ELb0ELb1ELb1ELb1ELb1ELb0ELb0ELb0ELi2ELi4ELi4ELi4ELb0EEENS1_21CollectiveEpilogueBwdISA_SB_SD_Li256ELb1ELb0ELi2EEENS1_19SingleTileSchedulerILb1ELb0ELb0ELi128EEEEEEEEEvNT_6ParamsE$_ZZN4cute12filter_tupleINS_5tupleIJNS_1CILi1024EEENS1_IJiiEEEEEEZNS_16flatten_to_tupleIS5_EEDaRKT_EUlRKT_E_EEDaS9_OT0_ENKUlDpSC_E_clIJNS1_IJS3_EEES4_EEEDaSG_,($_ZN7cutlass13device_kernelIN5flash19enable_sm80_to_sm89INS1_16FlashAttnBwdSm80INS1_25CollectiveMainloopBwdSm80ILi2ELi2EN4cute5tupleIJNS5_1CILi128EEES8_NS7_ILi64EEEEEENS_10bfloat16_tEfNS_4arch4Sm80ELb0ELb1ELb1ELb1ELb1ELb0ELb0ELb0ELi2ELi4ELi4ELi4ELb0EEENS1_21CollectiveEpilogueBwdISA_SB_SD_Li256ELb1ELb0ELi2EEENS1_19SingleTileSchedulerILb1ELb0ELb0ELi128EEEEEEEEEvNT_6ParamsE$_ZZN4cute12filter_tupleINS_5tupleIJNS_1CILi1EEENS1_IJNS2_ILi8EEEiiEEENS2_ILi64EEENS1_IJiNS2_ILi144EEENS2_ILi288EEEEEENS2_ILi512EEEEEEZNS_7flattenISB_EEDaRKT_EUlRKT_E_EEDaSF_OT0_ENKUlDpSI_E_clIJNS1_IJS3_EEES5_NS1_IJS6_EEES9_NS1_IJSA_EEEEEEDaSM_ - $_ZN7cutlass13device_kernelIN5flash19enable_sm80_to_sm89INS1_16FlashAttnBwdSm80INS1_25CollectiveMainloopBwdSm80ILi2ELi2EN4cute5tupleIJNS5_1CILi128EEES8_NS7_ILi64EEEEEENS_10bfloat16_tEfNS_4arch4Sm80ELb0ELb1ELb1ELb1ELb1ELb0ELb0ELb0ELi2ELi4ELi4ELi4ELb0EEENS1_21CollectiveEpilogueBwdISA_SB_SD_Li256ELb1ELb0ELi2EEENS1_19SingleTileSchedulerILb1ELb0ELb0ELi128EEEEEEEEEvNT_6ParamsE$_ZZN4cute12filter_tupleINS_5tupleIJNS_1CILi1024EEENS1_IJiiEEEEEEZNS_16flatten_to_tupleIS5_EEDaRKT_EUlRKT_E_EEDaS9_OT0_ENKUlDpSC_E_clIJNS1_IJS3_EEES4_EEEDaSG_)
$_ZN7cutlass13device_kernelIN5flash19enable_sm80_to_sm89INS1_16FlashAttnBwdSm80INS1_25CollectiveMainloopBwdSm80ILi2ELi2EN4cute5tupleIJNS5_1CILi128EEES8_NS7_ILi64EEEEEENS_10bfloat16_tEfNS_4arch4Sm80ELb0ELb1ELb1ELb1ELb1ELb0ELb0ELb0ELi2ELi4ELi4ELi4ELb0EEENS1_21CollectiveEpilogueBwdISA_SB_SD_Li256ELb1ELb0ELi2EEENS1_19SingleTileSchedulerILb1ELb0ELb0ELi128EEEEEEEEEvNT_6ParamsE$_ZZN4cute12filter_tupleINS_5tupleIJNS_1CILi1024EEENS1_IJiiEEEEEEZNS_16flatten_to_tupleIS5_EEDaRKT_EUlRKT_E_EEDaS9_OT0_ENKUlDpSC_E_clIJNS1_IJS3_EEES4_EEEDaSG_:
[----:B------:R-:W-:-:S06]  /*cdd0*/  IADD3 R8, R5, -c[0x0][0x20], RZ ;  /* 0x8000080005087a10 */ /* 0x000fcc0007ffe0ff */
[----:B------:R-:W5:Y:S01]  /*cde0*/  LDL R8, [R8] ;  /* 0x0000000008087983 */ /* 0x000f620000100800 */
[----:B------:R-:W-:Y:S02]  /*cdf0*/  IADD3 R3, R1, 0x1380, RZ ;  /* 0x0000138001037810 */ /* 0x000fe40007ffe0ff */
[----:B------:R-:W-:Y:S02]  /*ce00*/  IADD3 R2, R5, 0x4, RZ ;  /* 0x0000000405027810 */ /* 0x000fe40007ffe0ff */
[----:B------:R-:W-:Y:S02]  /*ce10*/  IADD3 R3, R3, c[0x0][0x20], RZ ;  /* 0x0000080003037a10 */ /* 0x000fe40007ffe0ff */
[----:B------:R-:W-:Y:S02]  /*ce20*/  MOV R6, 0xce40 ;  /* 0x0000ce4000067802 */ /* 0x000fe40000000f00 */
[----:B-----5:R-:W-:Y:S05]  /*ce30*/  CALL.REL.NOINC `($_ZN7cutlass13device_kernelIN5flash19enable_sm80_to_sm89INS1_16FlashAttnBwdSm80INS1_25CollectiveMainloopBwdSm80ILi2ELi2EN4cute5tupleIJNS5_1CILi128EEES8_NS7_ILi64EEEEEENS_10bfloat16_tEfNS_4arch4Sm80ELb0ELb1ELb1ELb1ELb1ELb0ELb0ELb0ELi2ELi4ELi4ELi4ELb0EEENS1_21CollectiveEpilogueBwdISA_SB_SD_Li256ELb1ELb0ELi2EEENS1_19SingleTileSchedulerILb1ELb0ELb0ELi128EEEEEEEEEvNT_6ParamsE$_ZN4cute3eso3ESOILb1ELb0EJNS_1CILi1024EEEiiEEC2ERKS3_RKiS8_) ;  /* 0xffffc04000007944 */ /* 0x020fea0003c3ffff */
[----:B------:R-:W-:-:S04]  /*ce40*/  MOV R5, 0x0 ;  /* 0x0000000000057802 */ /* 0x000fc80000000f00 */
[----:B------:R-:W-:Y:S05]  /*ce50*/  RET.REL.NODEC R4 `(_ZN7cutlass13device_kernelIN5flash19enable_sm80_to_sm89INS1_16FlashAttnBwdSm80INS1_25CollectiveMainloopBwdSm80ILi2ELi2EN4cute5tupleIJNS5_1CILi128EEES8_NS7_ILi64EEEEEENS_10bfloat16_tEfNS_4arch4Sm80ELb0ELb1ELb1ELb1ELb1ELb0ELb0ELb0ELi2ELi4ELi4ELi4ELb0EEENS1_21CollectiveEpilogueBwdISA_SB_SD_Li256ELb1ELb0ELi2EEENS1_19SingleTileSchedulerILb1ELb0ELb0ELi128EEEEEEEEEvNT_6ParamsE) ;  /* 0xffff31a004007950 */ /* 0x000fea0003c3ffff */
        .type           $_ZN7cutlass13device_kernelIN5flash19enable_sm80_to_sm89INS1_16FlashAttnBwdSm80INS1_25CollectiveMainloopBwdSm80ILi2ELi2EN4cute5tupleIJNS5_1CILi128EEES8_NS7_ILi64EEEEEENS_10bfloat16_tEfNS_4arch4Sm80ELb0ELb1ELb1ELb1ELb1ELb0ELb0ELb0ELi2ELi4ELi4ELi4ELb0EEENS1_21CollectiveEpilogueBwdISA_SB_SD_Li256ELb1ELb0ELi2EEENS1_19SingleTileSchedulerILb1ELb0ELb0ELi128EEEEEEEEEvNT_6ParamsE$_ZZN4cute12filter_tupleINS_5tupleIJNS_1CILi1EEENS1_IJNS2_ILi8EEEiiEEENS2_ILi64EEENS1_IJiNS2_ILi144EEENS2_ILi288EEEEEENS2_ILi512EEEEEEZNS_7flattenISB_EEDaRKT_EUlRKT_E_EEDaSF_OT0_ENKUlDpSI_E_clIJNS1_IJS3_EEES5_NS1_IJS6_EEES9_NS1_IJSA_EEEEEEDaSM_,@function
        .size           $_ZN7cutlass13device_kernelIN5flash19enable_sm80_to_sm89INS1_16FlashAttnBwdSm80INS1_25CollectiveMainloopBwdSm80ILi2ELi2EN4cute5tupleIJNS5_1CILi128EEES8_NS7_ILi64EEEEEENS_10bfloat16_tEfNS_4arch4Sm80ELb0ELb1ELb1ELb1ELb1ELb0ELb0ELb0ELi2ELi4ELi4ELi4ELb0EEENS1_21CollectiveEpilogueBwdISA_SB_SD_Li256ELb1ELb0ELi2EEENS1_19SingleTileSchedulerILb1ELb0ELb0ELi128EEEEEEEEEvNT_6ParamsE$_ZZN4cute12filter_tupleINS_5tupleIJNS_1CILi1EEENS1_IJNS2_ILi8EEEiiEEENS2_ILi64EEENS1_IJiNS2_ILi144EEENS2_ILi288EEEEEENS2_ILi512EEEEEEZNS_7flattenISB_EEDaRKT_EUlRKT_E_EEDaSF_OT0_ENKUlDpSI_E_clIJNS1_IJS3_EEES5_NS1_IJS6_EEES9_NS1_IJSA_EEEEEEDaSM_,($_ZN7cutlass13device_kernelIN5flash19enable_sm80_to_sm89INS1_16FlashAttnBwdSm80INS1_25CollectiveMainloopBwdSm80ILi2ELi2EN4cute5tupleIJNS5_1CILi128EEES8_NS7_ILi64EEEEEENS_10bfloat16_tEfNS_4arch4Sm80ELb0ELb1ELb1ELb1ELb1ELb0ELb0ELb0ELi2ELi4ELi4ELi4ELb0EEENS1_21CollectiveEpilogueBwdISA_SB_SD_Li256ELb1ELb0ELi2EEENS1_19SingleTileSchedulerILb1ELb0ELb0ELi128EEEEEEEEEvNT_6ParamsE$_ZZN4cute12filter_tupleINS_5tupleIJNS_1CILi1EEENS1_IJiiiEEENS2_ILi64EEENS1_IJNS2_ILi72EEENS2_ILi144EEENS2_ILi288EEEEEENS2_ILi512EEEEEEZNS_7flattenISB_EEDaRKT_EUlRKT_E_EEDaSF_OT0_ENKUlDpSI_E_clIJNS1_IJS3_EEES4_NS1_IJS5_EEES9_NS1_IJSA_EEEEEEDaSM_ - $_ZN7cutlass13device_kernelIN5flash19enable_sm80_to_sm89INS1_16FlashAttnBwdSm80INS1_25CollectiveMainloopBwdSm80ILi2ELi2EN4cute5tupleIJNS5_1CILi128EEES8_NS7_ILi64EEEEEENS_10bfloat16_tEfNS_4arch4Sm80ELb0ELb1ELb1ELb1ELb1ELb0ELb0ELb0ELi2ELi4ELi4ELi4ELb0EEENS1_21CollectiveEpilogueBwdISA_SB_SD_Li256ELb1ELb0ELi2EEENS1_19SingleTileSchedulerILb1ELb0ELb0ELi128EEEEEEEEEvNT_6ParamsE$_ZZN4cute12filter_tupleINS_5tupleIJNS_1CILi1EEENS1_IJNS2_ILi8EEEiiEEENS2_ILi64EEENS1_IJiNS2_ILi144EEENS2_ILi288EEEEEENS2_ILi512EEEEEEZNS_7flattenISB_EEDaRKT_EUlRKT_E_EEDaSF_OT0_ENKUlDpSI_E_clIJNS1_IJS3_EEES5_NS1_IJS6_EEES9_NS1_IJSA_EEEEEEDaSM_)
$_ZN7cutlass13device_kernelIN5flash19enable_sm80_to_sm89INS1_16FlashAttnBwdSm80INS1_25CollectiveMainloopBwdSm80ILi2ELi2EN4cute5tupleIJNS5_1CILi128EEES8_NS7_ILi64EEEEEENS_10bfloat16_tEfNS_4arch4Sm80ELb0ELb1ELb1ELb1ELb1ELb0ELb0ELb0ELi2ELi4ELi4ELi4ELb0EEENS1_21CollectiveEpilogueBwdISA_SB_SD_Li256ELb1ELb0ELi2EEENS1_19SingleTileSchedulerILb1ELb0ELb0ELi128EEEEEEEEEvNT_6ParamsE$_ZZN4cute12filter_tupleINS_5tupleIJNS_1CILi1EEENS1_IJNS2_ILi8EEEiiEEENS2_ILi64EEENS1_IJiNS2_ILi144EEENS2_ILi288EEEEEENS2_ILi512EEEEEEZNS_7flattenISB_EEDaRKT_EUlRKT_E_EEDaSF_OT0_ENKUlDpSI_E_clIJNS1_IJS3_EEES5_NS1_IJS6_EEES9_NS1_IJSA_EEEEEEDaSM_:
[----:B------:R-:W-:-:S06]  /*ce60*/  IADD3 R8, R63, -c[0x0][0x20], RZ ;  /* 0x800008003f087a10 */ /* 0x000fcc0007ffe0ff */
[----:B------:R-:W5:Y:S01]  /*ce70*/  LDL R8, [R8] ;  /* 0x0000000008087983 */ /* 0x000f620000100800 */
[----:B------:R-:W-:Y:S02]  /*ce80*/  IADD3 R3, R1, 0x1680, RZ ;  /* 0x0000168001037810 */ /* 0x000fe40007ffe0ff */
[----:B------:R-:W-:Y:S02]  /*ce90*/  IADD3 R2, R63, 0x4, RZ ;  /* 0x000000043f027810 */ /* 0x000fe40007ffe0ff */
[----:B------:R-:W-:Y:S02]  /*cea0*/  IADD3 R3, R3, c[0x0][0x20], RZ ;  /* 0x0000080003037a10 */ /* 0x000fe40007ffe0ff */
[----:B------:R-:W-:Y:S02]  /*ceb0*/  MOV R6, 0xced0 ;  /* 0x0000ced000067802 */ /* 0x000fe40000000f00 */
[----:B-----5:R-:W-:Y:S05]  /*cec0*/  CALL.REL.NOINC `($_ZN7cutlass13device_kernelIN5flash19enable_sm80_to_sm89INS1_16FlashAttnBwdSm80INS1_25CollectiveMainloopBwdSm80ILi2ELi2EN4cute5tupleIJNS5_1CILi128EEES8_NS7_ILi64EEEEEENS_10bfloat16_tEfNS_4arch4Sm80ELb0ELb1ELb1ELb1ELb1ELb0ELb0ELb0ELi2ELi4ELi4ELi4ELb0EEENS1_21CollectiveEpilogueBwdISA_SB_SD_Li256ELb1ELb0ELi2EEENS1_19SingleTileSchedulerILb1ELb0ELb0ELi128EEEEEEEEEvNT_6ParamsE$_ZN4cute3eso3ESOILb1ELb0EJNS_1CILi1EEENS2_ILi8EEEiiNS2_ILi64EEEiNS2_ILi144EEENS2_ILi288EEENS2_ILi512EEEEEC2ERKS3_RKS4_RKiSF_RKS5_SF_RKS6_RKS7_RKS8_) ;  /* 0xffffc0b000007944 */ /* 0x020fea0003c3ffff */
[----:B------:R2:W5:Y:S04]  /*ced0*/  LDL R5, [R1+0x1688] ;  /* 0x0016880001057983 */ /* 0x0005680000100800 */
[----:B-1----:R2:W5:Y:S01]  /*cee0*/  LDL.64 R2, [R1+0x1680] ;  /* 0x0016800001027983 */ /* 0x0025620000100a00 */
[----:B------:R-:W-:-:S02]  /*cef0*/  MOV R6, R4 ;  /* 0x0000000400067202 */ /* 0x000fc40000000f00 */
[----:B------:R-:W-:-:S04]  /*cf00*/  MOV R7, 0x0 ;  /* 0x0000000000077802 */ /* 0x000fc80000000f00 */
[----:B------:R-:W-:Y:S05]  /*cf10*/  RET.REL.NODEC R6 `(_ZN7cutlass13device_kernelIN5flash19enable_sm80_to_sm89INS1_16FlashAttnBwdSm80INS1_25CollectiveMainloopBwdSm80ILi2ELi2EN4cute5tupleIJNS5_1CILi128EEES8_NS7_ILi64EEEEEENS_10bfloat16_tEfNS_4arch4Sm80ELb0ELb1ELb1ELb1ELb1ELb0ELb0ELb0ELi2ELi4ELi4ELi4ELb0EEENS1_21CollectiveEpilogueBwdISA_SB_SD_Li256ELb1ELb0ELi2EEENS1_19SingleTileSchedulerILb1ELb0ELb0ELi128EEEEEEEEEvNT_6ParamsE) ;  /* 0xffff30e006007950 */ /* 0x000fea0003c3ffff */
        .type           $_ZN7cutlass13device_kernelIN5flash19enable_sm80_to_sm89INS1_16FlashAttnBwdSm80INS1_25CollectiveMainloopBwdSm80ILi2ELi2EN4cute5tupleIJNS5_1CILi128EEES8_NS7_ILi64EEEEEENS_10bfloat16_tEfNS_4arch4Sm80ELb0ELb1ELb1ELb1ELb1ELb0ELb0ELb0ELi2ELi4ELi4ELi4ELb0EEENS1_21CollectiveEpilogueBwdISA_SB_SD_Li256ELb1ELb0ELi2EEENS1_19SingleTileSchedulerILb1ELb0ELb0ELi128EEEEEEEEEvNT_6ParamsE$_ZZN4cute12filter_tupleINS_5tupleIJNS_1CILi1EEENS1_IJiiiEEENS2_ILi64EEENS1_IJNS2_ILi72EEENS2_ILi144EEENS2_ILi288EEEEEENS2_ILi512EEEEEEZNS_7flattenISB_EEDaRKT_EUlRKT_E_EEDaSF_OT0_ENKUlDpSI_E_clIJNS1_IJS3_EEES4_NS1_IJS5_EEES9_NS1_IJSA_EEEEEEDaSM_,@function
        .size           $_ZN7cutlass13device_kernelIN5flash19enable_sm80_to_sm89INS1_16FlashAttnBwdSm80INS1_25CollectiveMainloopBwdSm80ILi2ELi2EN4cute5tupleIJNS5_1CILi128EEES8_NS7_ILi64EEEEEENS_10bfloat16_tEfNS_4arch4Sm80ELb0ELb1ELb1ELb1ELb1ELb0ELb0ELb0ELi2ELi4ELi4ELi4ELb0EEENS1_21CollectiveEpilogueBwdISA_SB_SD_Li256ELb1ELb0ELi2EEENS1_19SingleTileSchedulerILb1ELb0ELb0ELi128EEEEEEEEEvNT_6ParamsE$_ZZN4cute12filter_tupleINS_5tupleIJNS_1CILi1EEENS1_IJiiiEEENS2_ILi64EEENS1_IJNS2_ILi72EEENS2_ILi144EEENS2_ILi288EEEEEENS2_ILi512EEEEEEZNS_7flattenISB_EEDaRKT_EUlRKT_E_EEDaSF_OT0_ENKUlDpSI_E_clIJNS1_IJS3_EEES4_NS1_IJS5_EEES9_NS1_IJSA_EEEEEEDaSM_,($_ZN7cutlass13device_kernelIN5flash19enable_sm80_to_sm89INS1_16FlashAttnBwdSm80INS1_25CollectiveMainloopBwdSm80ILi2ELi2EN4cute5tupleIJNS5_1CILi128EEES8_NS7_ILi64EEEEEENS_10bfloat16_tEfNS_4arch4Sm80ELb0ELb1ELb1ELb1ELb1ELb0ELb0ELb0ELi2ELi4ELi4ELi4ELb0EEENS1_21CollectiveEpilogueBwdISA_SB_SD_Li256ELb1ELb0ELi2EEENS1_19SingleTileSchedulerILb1ELb0ELb0ELi128EEEEEEEEEvNT_6ParamsE$_ZZN4cute12filter_tupleINS_5tupleIJNS_1CILi4096EEENS1_IJNS1_IJiiEEENS2_ILi8192EEEEEEEEEZNS_16flatten_to_tupleIS7_EEDaRKT_EUlRKT_E_EEDaSB_OT0_ENKUlDpSE_E_clIJNS1_IJS3_EEENS1_IJiiS5_EEEEEEDaSI_ - $_ZN7cutlass13device_kernelIN5flash19enable_sm80_to_sm89INS1_16FlashAttnBwdSm80INS1_25CollectiveMainloopBwdSm80ILi2ELi2EN4cute5tupleIJNS5_1CILi128EEES8_NS7_ILi64EEEEEENS_10bfloat16_tEfNS_4arch4Sm80ELb0ELb1ELb1ELb1ELb1ELb0ELb0ELb0ELi2ELi4ELi4ELi4ELb0EEENS1_21CollectiveEpilogueBwdISA_SB_SD_Li256ELb1ELb0ELi2EEENS1_19SingleTileSchedulerILb1ELb0ELb0ELi128EEEEEEEEEvNT_6ParamsE$_ZZN4cute12filter_tupleINS_5tupleIJNS_1CILi1EEENS1_IJiiiEEENS2_ILi64EEENS1_IJNS2_ILi72EEENS2_ILi144EEENS2_ILi288EEEEEENS2_ILi512EEEEEEZNS_7flattenISB_EEDaRKT_EUlRKT_E_EEDaSF_OT0_ENKUlDpSI_E_clIJNS1_IJS3_EEES4_NS1_IJS5_EEES9_NS1_IJSA_EEEEEEDaSM_)
$_ZN7cutlass13device_kernelIN5flash19enable_sm80_to_sm89INS1_16FlashAttnBwdSm80INS1_25CollectiveMainloopBwdSm80ILi2ELi2EN4cute5tupleIJNS5_1CILi128EEES8_NS7_ILi64EEEEEENS_10bfloat16_tEfNS_4arch4Sm80ELb0ELb1ELb1ELb1ELb1ELb0ELb0ELb0ELi2ELi4ELi4ELi4ELb0EEENS1_21CollectiveEpilogueBwdISA_SB_SD_Li256ELb1ELb0ELi2EEENS1_19SingleTileSchedulerILb1ELb0ELb0ELi128EEEEEEEEEvNT_6ParamsE$_ZZN4cute12filter_tupleINS_5tupleIJNS_1CILi1EEENS1_IJiiiEEENS2_ILi64EEENS1_IJNS2_ILi72EEENS2_ILi144EEENS2_ILi288EEEEEENS2_ILi512EEEEEEZNS_7flattenISB_EEDaRKT_EUlRKT_E_EEDaSF_OT0_ENKUlDpSI_E_clIJNS1_IJS3_EEES4_NS1_IJS5_EEES9_NS1_IJSA_EEEEEEDaSM_:
[----:B------:R-:W-:-:S06]  /*cf20*/  IADD3 R8, R6, -c[0x0][0x20], RZ ;  /* 0x8000080006087a10 */ /* 0x000fcc0007ffe0ff */
[----:B------:R-:W5:Y:S01]  /*cf30*/  LDL R8, [R8] ;  /* 0x0000000008087983 */ /* 0x000f620000100800 */
[----:B------:R-:W-:Y:S02]  /*cf40*/  IADD3 R3, R1, 0x1680, RZ ;  /* 0x0000168001037810 */ /* 0x000fe40007ffe0ff */
[C---:B------:R-:W-:Y:S02]  /*cf50*/  IADD3 R2, R6.reuse, 0x4, RZ ;  /* 0x0000000406027810 */ /* 0x040fe40007ffe0ff */
[----:B------:R-:W-:Y:S02]  /*cf60*/  IADD3 R5, R6, 0x8, RZ ;  /* 0x0000000806057810 */ /* 0x000fe40007ffe0ff */
[----:B------:R-:W-:Y:S02]  /*cf70*/  IADD3 R3, R3, c[0x0][0x20], RZ ;  /* 0x0000080003037a10 */ /* 0x000fe40007ffe0ff */
[----:B------:R-:W-:Y:S02]  /*cf80*/  MOV R6, 0xcfa0 ;  /* 0x0000cfa000067802 */ /* 0x000fe40000000f00 */
[----:B-----5:R-:W-:Y:S05]  /*cf90*/  CALL.REL.NOINC `($_ZN7cutlass13device_kernelIN5flash19enable_sm80_to_sm89INS1_16FlashAttnBwdSm80INS1_25CollectiveMainloopBwdSm80ILi2ELi2EN4cute5tupleIJNS5_1CILi128EEES8_NS7_ILi64EEEEEENS_10bfloat16_tEfNS_4arch4Sm80ELb0ELb1ELb1ELb1ELb1ELb0ELb0ELb0ELi2ELi4ELi4ELi4ELb0EEENS1_21CollectiveEpilogueBwdISA_SB_SD_Li256ELb1ELb0ELi2EEENS1_19SingleTileSchedulerILb1ELb0ELb0ELi128EEEEEEEEEvNT_6ParamsE$_ZN4cute3eso3ESOILb1ELb0EJNS_1CILi1EEEiiiNS2_ILi64EEENS2_ILi72EEENS2_ILi144EEENS2_ILi288EEENS2_ILi512EEEEEC2ERKS3_RKiSD_SD_RKS4_RKS5_RKS6_RKS7_RKS8_) ;  /* 0xffffc25000007944 */ /* 0x020fea0003c3ffff */
[----:B------:R2:W5:Y:S04]  /*cfa0*/  LDL R5, [R1+0x1688] ;  /* 0x0016880001057983 */ /* 0x0005680000100800 */
[----:B-1----:R2:W5:Y:S01]  /*cfb0*/  LDL.64 R2, [R1+0x1680] ;  /* 0x0016800001027983 */ /* 0x0025620000100a00 */
[----:B------:R-:W-:-:S02]  /*cfc0*/  MOV R6, R4 ;  /* 0x0000000400067202 */ /* 0x000fc40000000f00 */
[----:B------:R-:W-:-:S04]  /*cfd0*/  MOV R7, 0x0 ;  /* 0x0000000000077802 */ /* 0x000fc80000000f00 */
[----:B------:R-:W-:Y:S05]  /*cfe0*/  RET.REL.NODEC R6 `(_ZN7cutlass13device_kernelIN5flash19enable_sm80_to_sm89INS1_16FlashAttnBwdSm80INS1_25CollectiveMainloopBwdSm80ILi2ELi2EN4cute5tupleIJNS5_1CILi128EEES8_NS7_ILi64EEEEEENS_10bfloat16_tEfNS_4arch4Sm80ELb0ELb1ELb1ELb1ELb1ELb0ELb0ELb0ELi2ELi4ELi4ELi4ELb0EEENS1_21CollectiveEpilogueBwdISA_SB_SD_Li256ELb1ELb0ELi2EEENS1_19SingleTileSchedulerILb1ELb0ELb0ELi128EEEEEEEEEvNT_6ParamsE) ;  /* 0xffff301006007950 */ /* 0x000fea0003c3ffff */
        .type           $_ZN7cutlass13device_kernelIN5flash19enable_sm80_to_sm89INS1_16FlashAttnBwdSm80INS1_25CollectiveMainloopBwdSm80ILi2ELi2EN4cute5tupleIJNS5_1CILi128EEES8_NS7_ILi64EEEEEENS_10bfloat16_tEfNS_4arch4Sm80ELb0ELb1ELb1ELb1ELb1ELb0ELb0ELb0ELi2ELi4ELi4ELi4ELb0EEENS1_21CollectiveEpilogueBwdISA_SB_SD_Li256ELb1ELb0ELi2EEENS1_19SingleTileSchedulerILb1ELb0ELb0ELi128EEEEEEEEEvNT_6ParamsE$_ZZN4cute12filter_tupleINS_5tupleIJNS_1CILi4096EEENS1_IJNS1_IJiiEEENS2_ILi8192EEEEEEEEEZNS_16flatten_to_tupleIS7_EEDaRKT_EUlRKT_E_EEDaSB_OT0_ENKUlDpSE_E_clIJNS1_IJS3_EEENS1_IJiiS5_EEEEEEDaSI_,@function
        .size           $_ZN7cutlass13device_kernelIN5flash19enable_sm80_to_sm89INS1_16FlashAttnBwdSm80INS1_25CollectiveMainloopBwdSm80ILi2ELi2EN4cute5tupleIJNS5_1CILi128EEES8_NS7_ILi64EEEEEENS_10bfloat16_tEfNS_4arch4Sm80ELb0ELb1ELb1ELb1ELb1ELb0ELb0ELb0ELi2ELi4ELi4ELi4ELb0EEENS1_21CollectiveEpilogueBwdISA_SB_SD_Li256ELb1ELb0ELi2EEENS1_19SingleTileSchedulerILb1ELb0ELb0ELi128EEEEEEEEEvNT_6ParamsE$_ZZN4cute12filter_tupleINS_5tupleIJNS_1CILi4096EEENS1_IJNS1_IJiiEEENS2_ILi8192EEEEEEEEEZNS_16flatten_to_tupleIS7_EEDaRKT_EUlRKT_E_EEDaSB_OT0_ENKUlDpSE_E_clIJNS1_IJS3_EEENS1_IJiiS5_EEEEEEDaSI_,($_ZN7cutlass13device_kernelIN5flash19enable_sm80_to_sm89INS1_16FlashAttnBwdSm80INS1_25CollectiveMainloopBwdSm80ILi2ELi2EN4cute5tupleIJNS5_1CILi128EEES8_NS7_ILi64EEEEEENS_10bfloat16_tEfNS_4arch4Sm80ELb0ELb1ELb1ELb1ELb1ELb0ELb0ELb0ELi2ELi4ELi4ELi4ELb0EEENS1_21CollectiveEpilogueBwdISA_SB_SD_Li256ELb1ELb0ELi2EEENS1_19SingleTileSchedulerILb1ELb0ELb0ELi128EEEEEEEEEvNT_6ParamsE$_ZZN4cute12filter_tupleINS_5tupleIJNS_1CILi4096EEENS1_IJiiEEEEEEZNS_16flatten_to_tupleIS5_EEDaRKT_EUlRKT_E_EEDaS9_OT0_ENKUlDpSC_E_clIJNS1_IJS3_EEES4_EEEDaSG_ - $_ZN7cutlass13device_kernelIN5flash19enable_sm80_to_sm89INS1_16FlashAttnBwdSm80INS1_25CollectiveMainloopBwdSm80ILi2ELi2EN4cute5tupleIJNS5_1CILi128EEES8_NS7_ILi64EEEEEENS_10bfloat16_tEfNS_4arch4Sm80ELb0ELb1ELb1ELb1ELb1ELb0ELb0ELb0ELi2ELi4ELi4ELi4ELb0EEENS1_21CollectiveEpilogueBwdISA_SB_SD_Li256ELb1ELb0ELi2EEENS1_19SingleTileSchedulerILb1ELb0ELb0ELi128EEEEEEEEEvNT_6ParamsE$_ZZN4cute12filter_tupleINS_5tupleIJNS_1CILi4096EEENS1_IJNS1_IJiiEEENS2_ILi8192EEEEEEEEEZNS_16flatten_to_tupleIS7_EEDaRKT_EUlRKT_E_EEDaSB_OT0_ENKUlDpSE_E_clIJNS1_IJS3_EEENS1_IJiiS5_EEEEEEDaSI_)
$_ZN7cutlass13device_kernelIN5flash19enable_sm80_to_sm89INS1_16FlashAttnBwdSm80INS1_25CollectiveMainloopBwdSm80ILi2ELi2EN4cute5tupleIJNS5_1CILi128EEES8_NS7_ILi64EEEEEENS_10bfloat16_tEfNS_4arch4Sm80ELb0ELb1ELb1ELb1ELb1ELb0ELb0ELb0ELi2ELi4ELi4ELi4ELb0EEENS1_21CollectiveEpilogueBwdISA_SB_SD_Li256ELb1ELb0ELi2EEENS1_19SingleTileSchedulerILb1ELb0ELb0ELi128EEEEEEEEEvNT_6ParamsE$_ZZN4cute12filter_tupleINS_5tupleIJNS_1CILi4096EEENS1_IJNS1_IJiiEEENS2_ILi8192EEEEEEEEEZNS_16flatten_to_tupleIS7_EEDaRKT_EUlRKT_E_EEDaSB_OT0_ENKUlDpSE_E_clIJNS1_IJS3_EEENS1_IJiiS5_EEEEEEDaSI_:
[----:B------:R-:W-:-:S06]  /*cff0*/  IADD3 R8, R63, -c[0x0][0x20], RZ ;  /* 0x800008003f087a10 */ /* 0x000fcc0007ffe0ff */
[----:B------:R-:W5:Y:S01]  /*d000*/  LDL R8, [R8] ;  /* 0x0000000008087983 */ /* 0x000f620000100800 */
[----:B------:R-:W-:Y:S02]  /*d010*/  IADD3 R3, R1, 0x1680, RZ ;  /* 0x0000168001037810 */ /* 0x000fe40007ffe0ff */
[----:B------:R-:W-:Y:S02]  /*d020*/  IADD3 R2, R63, 0x4, RZ ;  /* 0x000000043f027810 */ /* 0x000fe40007ffe0ff */
[----:B------:R-:W-:Y:S02]  /*d030*/  IADD3 R3, R3, c[0x0][0x20], RZ ;  /* 0x0000080003037a10 */ /* 0x000fe40007ffe0ff */
[----:B------:R-:W-:Y:S02]  /*d040*/  MOV R6, 0xd060 ;  /* 0x0000d06000067802 */ /* 0x000fe40000000f00 */
[----:B-----5:R-:W-:Y:S05]  /*d050*/  CALL.REL.NOINC `($_ZN7cutlass13device_kernelIN5flash19enable_sm80_to_sm89INS1_16FlashAttnBwdSm80INS1_25CollectiveMainloopBwdSm80ILi2ELi2EN4cute5tupleIJNS5_1CILi128EEES8_NS7_ILi64EEEEEENS_10bfloat16_tEfNS_4arch4Sm80ELb0ELb1ELb1ELb1ELb1ELb0ELb0ELb0ELi2ELi4ELi4ELi4ELb0EEENS1_21CollectiveEpilogueBwdISA_SB_SD_Li256ELb1ELb0ELi2EEENS1_19SingleTileSchedulerILb1ELb0ELb0ELi128EEEEEEEEEvNT_6ParamsE$_ZN4cute3eso3ESOILb1ELb0EJNS_1CILi4096EEEiiNS2_ILi8192EEEEEC2ERKS3_RKiS9_RKS4_) ;  /* 0xffffc43000007944 */ /* 0x020fea0003c3ffff */
[----:B------:R-:W-:-:S04]  /*d060*/  MOV R5, 0x0 ;  /* 0x0000000000057802 */ /* 0x000fc80000000f00 */
[----:B------:R-:W-:Y:S05]  /*d070*/  RET.REL.NODEC R4 `(_ZN7cutlass13device_kernelIN5flash19enable_sm80_to_sm89INS1_16FlashAttnBwdSm80INS1_25CollectiveMainloopBwdSm80ILi2ELi2EN4cute5tupleIJNS5_1CILi128EEES8_NS7_ILi64EEEEEENS_10bfloat16_tEfNS_4arch4Sm80ELb0ELb1ELb1ELb1ELb1ELb0ELb0ELb0ELi2ELi4ELi4ELi4ELb0EEENS1_21CollectiveEpilogueBwdISA_SB_SD_Li256ELb1ELb0ELi2EEENS1_19SingleTileSchedulerILb1ELb0ELb0ELi128EEEEEEEEEvNT_6ParamsE) ;  /* 0xffff2f8004007950 */ /* 0x000fea0003c3ffff */
        .type           $_ZN7cutlass13device_kernelIN5flash19enable_sm80_to_sm89INS1_16FlashAttnBwdSm80INS1_25CollectiveMainloopBwdSm80ILi2ELi2EN4cute5tupleIJNS5_1CILi128EEES8_NS7_ILi64EEEEEENS_10bfloat16_tEfNS_4arch4Sm80ELb0ELb1ELb1ELb1ELb1ELb0ELb0ELb0ELi2ELi4ELi4ELi4ELb0EEENS1_21CollectiveEpilogueBwdISA_SB_SD_Li256ELb1ELb0ELi2EEENS1_19SingleTileSchedulerILb1ELb0ELb0ELi128EEEEEEEEEvNT_6ParamsE$_ZZN4cute12filter_tupleINS_5tupleIJNS_1CILi4096EEENS1_IJiiEEEEEEZNS_16flatten_to_tupleIS5_EEDaRKT_EUlRKT_E_EEDaS9_OT0_ENKUlDpSC_E_clIJNS1_IJS3_EEES4_EEEDaSG_,@function
        .size           $_ZN7cutlass13device_kernelIN5flash19enable_sm80_to_sm89INS1_16FlashAttnBwdSm80INS1_25CollectiveMainloopBwdSm80ILi2ELi2EN4cute5tupleIJNS5_1CILi128EEES8_NS7_ILi64EEEEEENS_10bfloat16_tEfNS_4arch4Sm80ELb0ELb1ELb1ELb1ELb1ELb0ELb0ELb0ELi2ELi4ELi4ELi4ELb0EEENS1_21CollectiveEpilogueBwdISA_SB_SD_Li256ELb1ELb0ELi2EEENS1_19SingleTileSchedulerILb1ELb0ELb0ELi128EEEEEEEEEvNT_6ParamsE$_ZZN4cute12filter_tupleINS_5tupleIJNS_1CILi4096EEENS1_IJiiEEEEEEZNS_16flatten_to_tupleIS5_EEDaRKT_EUlRKT_E_EEDaS9_OT0_ENKUlDpSC_E_clIJNS1_IJS3_EEES4_EEEDaSG_,($_ZN7cutlass13device_kernelIN5flash19enable_sm80_to_sm89INS1_16FlashAttnBwdSm80INS1_25CollectiveMainloopBwdSm80ILi2ELi2EN4cute5tupleIJNS5_1CILi128EEES8_NS7_ILi64EEEEEENS_10bfloat16_tEfNS_4arch4Sm80ELb0ELb1ELb1ELb1ELb1ELb0ELb0ELb0ELi2ELi4ELi4ELi4ELb0EEENS1_21CollectiveEpilogueBwdISA_SB_SD_Li256ELb1ELb0ELi2EEENS1_19SingleTileSchedulerILb1ELb0ELb0ELi128EEEEEEEEEvNT_6ParamsE$_ZZN4cute12filter_tupleINS_5tupleIJiNS1_IJiNS_1CILi0EEEEEEEEES5_ZNS_6detail9lift_diceIS5_S5_EEDaRKT_RKT0_EUlRKT_RKT0_E_EEDaSA_SD_OT1_ENKUlDpSG_E_clIJNS1_IJiEEES4_EEEDaSN_ - $_ZN7cutlass13device_kernelIN5flash19enable_sm80_to_sm89INS1_16FlashAttnBwdSm80INS1_25CollectiveMainloopBwdSm80ILi2ELi2EN4cute5tupleIJNS5_1CILi128EEES8_NS7_ILi64EEEEEENS_10bfloat16_tEfNS_4arch4Sm80ELb0ELb1ELb1ELb1ELb1ELb0ELb0ELb0ELi2ELi4ELi4ELi4ELb0EEENS1_21CollectiveEpilogueBwdISA_SB_SD_Li256ELb1ELb0ELi2EEENS1_19SingleTileSchedulerILb1ELb0ELb0ELi128EEEEEEEEEvNT_6ParamsE$_ZZN4cute12filter_tupleINS_5tupleIJNS_1CILi4096EEENS1_IJiiEEEEEEZNS_16flatten_to_tupleIS5_EEDaRKT_EUlRKT_E_EEDaS9_OT0_ENKUlDpSC_E_clIJNS1_IJS3_EEES4_EEEDaSG_)
$_ZN7cutlass13device_kernelIN5flash19enable_sm80_to_sm89INS1_16FlashAttnBwdSm80INS1_25CollectiveMainloopBwdSm80ILi2ELi2EN4cute5tupleIJNS5_1CILi128EEES8_NS7_ILi64EEEEEENS_10bfloat16_tEfNS_4arch4Sm80ELb0ELb1ELb1ELb1ELb1ELb0ELb0ELb0ELi2ELi4ELi4ELi4ELb0EEENS1_21CollectiveEpilogueBwdISA_SB_SD_Li256ELb1ELb0ELi2EEENS1_19SingleTileSchedulerILb1ELb0ELb0ELi128EEEEEEEEEvNT_6ParamsE$_ZZN4cute12filter_tupleINS_5tupleIJNS_1CILi4096EEENS1_IJiiEEEEEEZNS_16flatten_to_tupleIS5_EEDaRKT_EUlRKT_E_EEDaS9_OT0_ENKUlDpSC_E_clIJNS1_IJS3_EEES4_EEEDaSG_:
[----:B------:R-:W-:-:S06]  /*d080*/  IADD3 R8, R60, -c[0x0][0x20], RZ ;  /* 0x800008003c087a10 */ /* 0x000fcc0007ffe0ff */
[----:B------:R-:W5:Y:S01]  /*d090*/  LDL R8, [R8] ;  /* 0x0000000008087983 */ /* 0x000f620000100800 */
[----:B------:R-:W-:Y:S02]  /*d0a0*/  IADD3 R3, R1, 0x1380, RZ ;  /* 0x0000138001037810 */ /* 0x000fe40007ffe0ff */
[----:B------:R-:W-:Y:S02]  /*d0b0*/  IADD3 R2, R60, 0x4, RZ ;  /* 0x000000043c027810 */ /* 0x000fe40007ffe0ff */
[----:B------:R-:W-:Y:S02]  /*d0c0*/  IADD3 R3, R3, c[0x0][0x20], RZ ;  /* 0x0000080003037a10 */ /* 0x000fe40007ffe0ff */
[----:B------:R-:W-:Y:S02]  /*d0d0*/  MOV R6, 0xd0f0 ;  /* 0x0000d0f000067802 */ /* 0x000fe40000000f00 */
[----:B-----5:R-:W-:Y:S05]  /*d0e0*/  CALL.REL.NOINC `($_ZN7cutlass13device_kernelIN5flash19enable_sm80_to_sm89INS1_16FlashAttnBwdSm80INS1_25CollectiveMainloopBwdSm80ILi2ELi2EN4cute5tupleIJNS5_1CILi128EEES8_NS7_ILi64EEEEEENS_10bfloat16_tEfNS_4arch4Sm80ELb0ELb1ELb1ELb1ELb1ELb0ELb0ELb0ELi2ELi4ELi4ELi4ELb0EEENS1_21CollectiveEpilogueBwdISA_SB_SD_Li256ELb1ELb0ELi2EEENS1_19SingleTileSchedulerILb1ELb0ELb0ELi128EEEEEEEEEvNT_6ParamsE$_ZN4cute3eso3ESOILb1ELb0EJNS_1CILi4096EEEiiEEC2ERKS3_RKiS8_) ;  /* 0xffffc33000007944 */ /* 0x020fea0003c3ffff */
[----:B------:R-:W-:-:S04]  /*d0f0*/  MOV R5, 0x0 ;  /* 0x0000000000057802 */ /* 0x000fc80000000f00 */
[----:B------:R-:W-:Y:S05]  /*d100*/  RET.REL.NODEC R4 `(_ZN7cutlass13device_kernelIN5flash19enable_sm80_to_sm89INS1_16FlashAttnBwdSm80INS1_25CollectiveMainloopBwdSm80ILi2ELi2EN4cute5tupleIJNS5_1CILi128EEES8_NS7_ILi64EEEEEENS_10bfloat16_tEfNS_4arch4Sm80ELb0ELb1ELb1ELb1ELb1ELb0ELb0ELb0ELi2ELi4ELi4ELi4ELb0EEENS1_21CollectiveEpilogueBwdISA_SB_SD_Li256ELb1ELb0ELi2EEENS1_19SingleTileSchedulerILb1ELb0ELb0ELi128EEEEEEEEEvNT_6ParamsE) ;  /* 0xffff2ef004007950 */ /* 0x000fea0003c3ffff */
        .type           $_ZN7cutlass13device_kernelIN5flash19enable_sm80_to_sm89INS1_16FlashAttnBwdSm80INS1_25CollectiveMainloopBwdSm80ILi2ELi2EN4cute5tupleIJNS5_1CILi128EEES8_NS7_ILi64EEEEEENS_10bfloat16_tEfNS_4arch4Sm80ELb0ELb1ELb1ELb1ELb1ELb0ELb0ELb0ELi2ELi4ELi4ELi4ELb0EEENS1_21CollectiveEpilogueBwdISA_SB_SD_Li256ELb1ELb0ELi2EEENS1_19SingleTileSchedulerILb1ELb0ELb0ELi128EEEEEEEEEvNT_6ParamsE$_ZZN4cute12filter_tupleINS_5tupleIJiNS1_IJiNS_1CILi0EEEEEEEEES5_ZNS_6detail9lift_diceIS5_S5_EEDaRKT_RKT0_EUlRKT_RKT0_E_EEDaSA_SD_OT1_ENKUlDpSG_E_clIJNS1_IJiEEES4_EEEDaSN_,@function
        .size           $_ZN7cutlass13device_kernelIN5flash19enable_sm80_to_sm89INS1_16FlashAttnBwdSm80INS1_25CollectiveMainloopBwdSm80ILi2ELi2EN4cute5tupleIJNS5_1CILi128EEES8_NS7_ILi64EEEEEENS_10bfloat16_tEfNS_4arch4Sm80ELb0ELb1ELb1ELb1ELb1ELb0ELb0ELb0ELi2ELi4ELi4ELi4ELb0EEENS1_21CollectiveEpilogueBwdISA_SB_SD_Li256ELb1ELb0ELi2EEENS1_19SingleTileSchedulerILb1ELb0ELb0ELi128EEEEEEEEEvNT_6ParamsE$_ZZN4cute12filter_tupleINS_5tupleIJiNS1_IJiNS_1CILi0EEEEEEEEES5_ZNS_6detail9lift_diceIS5_S5_EEDaRKT_RKT0_EUlRKT_RKT0_E_EEDaSA_SD_OT1_ENKUlDpSG_E_clIJNS1_IJiEEES4_EEEDaSN_,($_ZN7cutlass13device_kernelIN5flash19enable_sm80_to_sm89INS1_16FlashAttnBwdSm80INS1_25CollectiveMainloopBwdSm80ILi2ELi2EN4cute5tupleIJNS5_1CILi128EEES8_NS7_ILi64EEEEEENS_10bfloat16_tEfNS_4arch4Sm80ELb0ELb1ELb1ELb1ELb1ELb0ELb0ELb0ELi2ELi4ELi4ELi4ELb0EEENS1_21CollectiveEpilogueBwdISA_SB_SD_Li256ELb1ELb0ELi2EEENS1_19SingleTileSchedulerILb1ELb0ELb0ELi128EEEEEEEEEvNT_6ParamsE$_ZZN4cute12filter_tupleINS_5tupleIJiNS_1CILi0EEEEEES4_ZNS_6detail9lift_diceIS4_S4_EEDaRKT_RKT0_EUlRKT_RKT0_E_EEDaS9_SC_OT1_ENKUlDpSF_E_clIJNS1_IJiEEENS1_IJS3_EEEEEEDaSM_ - $_ZN7cutlass13device_kernelIN5flash19enable_sm80_to_sm89INS1_16FlashAttnBwdSm80INS1_25CollectiveMainloopBwdSm80ILi2ELi2EN4cute5tupleIJNS5_1CILi128EEES8_NS7_ILi64EEEEEENS_10bfloat16_tEfNS_4arch4Sm80ELb0ELb1ELb1ELb1ELb1ELb0ELb0ELb0ELi2ELi4ELi4ELi4ELb0EEENS1_21CollectiveEpilogueBwdISA_SB_SD_Li256ELb1ELb0ELi2EEENS1_19SingleTileSchedulerILb1ELb0ELb0ELi128EEEEEEEEEvNT_6ParamsE$_ZZN4cute12filter_tupleINS_5tupleIJiNS1_IJiNS_1CILi0EEEEEEEEES5_ZNS_6detail9lift_diceIS5_S5_EEDaRKT_RKT0_EUlRKT_RKT0_E_EEDaSA_SD_OT1_ENKUlDpSG_E_clIJNS1_IJiEEES4_EEEDaSN_)
$_ZN7cutlass13device_kernelIN5flash19enable_sm80_to_sm89INS1_16FlashAttnBwdSm80INS1_25CollectiveMainloopBwdSm80ILi2ELi2EN4cute5tupleIJNS5_1CILi128EEES8_NS7_ILi64EEEEEENS_10bfloat16_tEfNS_4arch4Sm80ELb0ELb1ELb1ELb1ELb1ELb0ELb0ELb0ELi2ELi4ELi4ELi4ELb0EEENS1_21CollectiveEpilogueBwdISA_SB_SD_Li256ELb1ELb0ELi2EEENS1_19SingleTileSchedulerILb1ELb0ELb0ELi128EEEEEEEEEvNT_6ParamsE$_ZZN4cute12filter_tupleINS_5tupleIJiNS1_IJiNS_1CILi0EEEEEEEEES5_ZNS_6detail9lift_diceIS5_S5_EEDaRKT_RKT0_EUlRKT_RKT0_E_EEDaSA_SD_OT1_ENKUlDpSG_E_clIJNS1_IJiEEES4_EEEDaSN_:
[----:B------:R-:W-:Y:S02]  /*d110*/  IADD3 R6, R1, 0x1684, RZ ;  /* 0x0000168401067810 */ /* 0x000fe40007ffe0ff */
[----:B------:R-:W-:Y:S02]  /*d120*/  MOV R10, 0xd150 ;  /* 0x0000d150000a7802 */ /* 0x000fe40000000f00 */
[----:B------:R-:W-:Y:S02]  /*d130*/  IADD3 R6, R6, c[0x0][0x20], RZ ;  /* 0x0000080006067a10 */ /* 0x000fe40007ffe0ff */
[----:B------:R-:W-:Y:S05]  /*d140*/  CALL.REL.NOINC `($_ZN7cutlass13device_kernelIN5flash19enable_sm80_to_sm89INS1_16FlashAttnBwdSm80INS1_25CollectiveMainloopBwdSm80ILi2ELi2EN4cute5tupleIJNS5_1CILi128EEES8_NS7_ILi64EEEEEENS_10bfloat16_tEfNS_4arch4Sm80ELb0ELb1ELb1ELb1ELb1ELb0ELb0ELb0ELi2ELi4ELi4ELi4ELb0EEENS1_21CollectiveEpilogueBwdISA_SB_SD_Li256ELb1ELb0ELi2EEENS1_19SingleTileSchedulerILb1ELb0ELb0ELi128EEEEEEEEEvNT_6ParamsE$_ZN4cute3eso3ESOILb0ELb0EJiiNS_1CILi0EEEEEC2ERKiS6_RKS3_) ;  /* 0xffffaf3000007944 */ /* 0x000fea0003c3ffff */
[----:B-1----:R1:W5:Y:S04]  /*d150*/  LDL R3, [R1+0x1688] ;  /* 0x0016880001037983 */ /* 0x0023680000100800 */
[----:B------:R1:W5:Y:S01]  /*d160*/  LDL R5, [R1+0x1684] ;  /* 0x0016840001057983 */ /* 0x0003620000100800 */
[----:B------:R-:W-:Y:S02]  /*d170*/  MOV R6, R2 ;  /* 0x0000000200067202 */ /* 0x000fe40000000f00 */
[----:B------:R-:W-:-:S04]  /*d180*/  MOV R7, 0x0 ;  /* 0x0000000000077802 */ /* 0x000fc80000000f00 */
[----:B------:R-:W-:Y:S05]  /*d190*/  RET.REL.NODEC R6 `(_ZN7cutlass13device_kernelIN5flash19enable_sm80_to_sm89INS1_16FlashAttnBwdSm80INS1_25CollectiveMainloopBwdSm80ILi2ELi2EN4cute5tupleIJNS5_1CILi128EEES8_NS7_ILi64EEEEEENS_10bfloat16_tEfNS_4arch4Sm80ELb0ELb1ELb1ELb1ELb1ELb0ELb0ELb0ELi2ELi4ELi4ELi4ELb0EEENS1_21CollectiveEpilogueBwdISA_SB_SD_Li256ELb1ELb0ELi2EEENS1_19SingleTileSchedulerILb1ELb0ELb0ELi128EEEEEEEEEvNT_6ParamsE) ;  /* 0xffff2e6006007950 */ /* 0x000fea0003c3ffff */
        .type           $_ZN7cutlass13device_kernelIN5flash19enable_sm80_to_sm89INS1_16FlashAttnBwdSm80INS1_25CollectiveMainloopBwdSm80ILi2ELi2EN4cute5tupleIJNS5_1CILi128EEES8_NS7_ILi64EEEEEENS_10bfloat16_tEfNS_4arch4Sm80ELb0ELb1ELb1ELb1ELb1ELb0ELb0ELb0ELi2ELi4ELi4ELi4ELb0EEENS1_21CollectiveEpilogueBwdISA_SB_SD_Li256ELb1ELb0ELi2EEENS1_19SingleTileSchedulerILb1ELb0ELb0ELi128EEEEEEEEEvNT_6ParamsE$_ZZN4cute12filter_tupleINS_5tupleIJiNS_1CILi0EEEEEES4_ZNS_6detail9lift_diceIS4_S4_EEDaRKT_RKT0_EUlRKT_RKT0_E_EEDaS9_SC_OT1_ENKUlDpSF_E_clIJNS1_IJiEEENS1_IJS3_EEEEEEDaSM_,@function
        .size           $_ZN7cutlass13device_kernelIN5flash19enable_sm80_to_sm89INS1_16FlashAttnBwdSm80INS1_25CollectiveMainloopBwdSm80ILi2ELi2EN4cute5tupleIJNS5_1CILi128EEES8_NS7_ILi64EEEEEENS_10bfloat16_tEfNS_4arch4Sm80ELb0ELb1ELb1ELb1ELb1ELb0ELb0ELb0ELi2ELi4ELi4ELi4ELb0EEENS1_21CollectiveEpilogueBwdISA_SB_SD_Li256ELb1ELb0ELi2EEENS1_19SingleTileSchedulerILb1ELb0ELb0ELi128EEEEEEEEEvNT_6ParamsE$_ZZN4cute12filter_tupleINS_5tupleIJiNS_1CILi0EEEEEES4_ZNS_6detail9lift_diceIS4_S4_EEDaRKT_RKT0_EUlRKT_RKT0_E_EEDaS9_SC_OT1_ENKUlDpSF_E_clIJNS1_IJiEEENS1_IJS3_EEEEEEDaSM_,($_ZN7cutlass13device_kernelIN5flash19enable_sm80_to_sm89INS1_16FlashAttnBwdSm80INS1_25CollectiveMainloopBwdSm80ILi2ELi2EN4cute5tupleIJNS5_1CILi128EEES8_NS7_ILi64EEEEEENS_10bfloat16_tEfNS_4arch4Sm80ELb0ELb1ELb1ELb1ELb1ELb0ELb0ELb0ELi2ELi4ELi4ELi4ELb0EEENS1_21CollectiveEpilogueBwdISA_SB_SD_Li256ELb1ELb0ELi2EEENS1_19SingleTileSchedulerILb1ELb0ELb0ELi128EEEEEEEEEvNT_6ParamsE$_ZZN4cute13to_mixed_bitsINS_5tupleIJNS1_IJNS_1CILi4EEENS2_ILi8EEEEEENS2_ILi2EEENS2_ILi1EEEEEENS1_IJNS1_IJNS2_ILi0EEENS2_ILi64EEEEEES9_S9_EEENS1_IJNS1_IJiiEEEiS9_EEEEEDaRKT_RKT0_RKT1_ENKUlDpRKT_E_clIJNS_9MixedBitsILj0ELj448EEENS2_ILj0EEESW_EEEDaSR_ - $_ZN7cutlass13device_kernelIN5flash19enable_sm80_to_sm89INS1_16FlashAttnBwdSm80INS1_25CollectiveMainloopBwdSm80ILi2ELi2EN4cute5tupleIJNS5_1CILi128EEES8_NS7_ILi64EEEEEENS_10bfloat16_tEfNS_4arch4Sm80ELb0ELb1ELb1ELb1ELb1ELb0ELb0ELb0ELi2ELi4ELi4ELi4ELb0EEENS1_21CollectiveEpilogueBwdISA_SB_SD_Li256ELb1ELb0ELi2EEENS1_19SingleTileSchedulerILb1ELb0ELb0ELi128EEEEEEEEEvNT_6ParamsE$_ZZN4cute12filter_tupleINS_5tupleIJiNS_1CILi0EEEEEES4_ZNS_6detail9lift_diceIS4_S4_EEDaRKT_RKT0_EUlRKT_RKT0_E_EEDaS9_SC_OT1_ENKUlDpSF_E_clIJNS1_IJiEEENS1_IJS3_EEEEEEDaSM_)
$_ZN7cutlass13device_kernelIN5flash19enable_sm80_to_sm89INS1_16FlashAttnBwdSm80INS1_25CollectiveMainloopBwdSm80ILi2ELi2EN4cute5tupleIJNS5_1CILi128EEES8_NS7_ILi64EEEEEENS_10bfloat16_tEfNS_4arch4Sm80ELb0ELb1ELb1ELb1ELb1ELb0ELb0ELb0ELi2ELi4ELi4ELi4ELb0EEENS1_21CollectiveEpilogueBwdISA_SB_SD_Li256ELb1ELb0ELi2EEENS1_19SingleTileSchedulerILb1ELb0ELb0ELi128EEEEEEEEEvNT_6ParamsE$_ZZN4cute12filter_tupleINS_5tupleIJiNS_1CILi0EEEEEES4_ZNS_6detail9lift_diceIS4_S4_EEDaRKT_RKT0_EUlRKT_RKT0_E_EEDaS9_SC_OT1_ENKUlDpSF_E_clIJNS1_IJiEEENS1_IJS3_EEEEEEDaSM_:
[----:B------:R-:W-:Y:S02]  /*d1a0*/  IADD3 R2, R1, 0x1684, RZ ;  /* 0x0000168401027810 */ /* 0x000fe40007ffe0ff */
[----:B------:R-:W-:Y:S02]  /*d1b0*/  MOV R6, 0xd1e0 ;  /* 0x0000d1e000067802 */ /* 0x000fe40000000f00 */
[----:B------:R-:W-:Y:S02]  /*d1c0*/  IADD3 R2, R2, c[0x0][0x20], RZ ;  /* 0x0000080002027a10 */ /* 0x000fe40007ffe0ff */
[----:B------:R-:W-:Y:S05]  /*d1d0*/  CALL.REL.NOINC `($_ZN7cutlass13device_kernelIN5flash19enable_sm80_to_sm89INS1_16FlashAttnBwdSm80INS1_25CollectiveMainloopBwdSm80ILi2ELi2EN4cute5tupleIJNS5_1CILi128EEES8_NS7_ILi64EEEEEENS_10bfloat16_tEfNS_4arch4Sm80ELb0ELb1ELb1ELb1ELb1ELb0ELb0ELb0ELi2ELi4ELi4ELi4ELb0EEENS1_21CollectiveEpilogueBwdISA_SB_SD_Li256ELb1ELb0ELi2EEENS1_19SingleTileSchedulerILb1ELb0ELb0ELi128EEEEEEEEEvNT_6ParamsE$_ZN4cute3eso3ESOILb0ELb1EJiNS_1CILi0EEEEEC2ERKiRKS3_) ;  /* 0xffffb5b000007944 */ /* 0x000fea0003c3ffff */
[----:B-1----:R1:W5:Y:S01]  /*d1e0*/  LDL R2, [R1+0x1684] ;  /* 0x0016840001027983 */ /* 0x0023620000100800 */
[----:B------:R-:W-:Y:S02]  /*d1f0*/  MOV R10, R74 ;  /* 0x0000004a000a7202 */ /* 0x000fe40000000f00 */
[----:B------:R-:W-:-:S04]  /*d200*/  MOV R11, 0x0 ;  /* 0x00000000000b7802 */ /* 0x000fc80000000f00 */
[----:B------:R-:W-:Y:S05]  /*d210*/  RET.REL.NODEC R10 `(_ZN7cutlass13device_kernelIN5flash19enable_sm80_to_sm89INS1_16FlashAttnBwdSm80INS1_25CollectiveMainloopBwdSm80ILi2ELi2EN4cute5tupleIJNS5_1CILi128EEES8_NS7_ILi64EEEEEENS_10bfloat16_tEfNS_4arch4Sm80ELb0ELb1ELb1ELb1ELb1ELb0ELb0ELb0ELi2ELi4ELi4ELi4ELb0EEENS1_21CollectiveEpilogueBwdISA_SB_SD_Li256ELb1ELb0ELi2EEENS1_19SingleTileSchedulerILb1ELb0ELb0ELi128EEEEEEEEEvNT_6ParamsE) ;  /* 0xffff2de00a007950 */ /* 0x000fea0003c3ffff */
        .type           $_ZN7cutlass13device_kernelIN5flash19enable_sm80_to_sm89INS1_16FlashAttnBwdSm80INS1_25CollectiveMainloopBwdSm80ILi2ELi2EN4cute5tupleIJNS5_1CILi128EEES8_NS7_ILi64EEEEEENS_10bfloat16_tEfNS_4arch4Sm80ELb0ELb1ELb1ELb1ELb1ELb0ELb0ELb0ELi2ELi4ELi4ELi4ELb0EEENS1_21CollectiveEpilogueBwdISA_SB_SD_Li256ELb1ELb0ELi2EEENS1_19SingleTileSchedulerILb1ELb0ELb0ELi128EEEEEEEEEvNT_6ParamsE$_ZZN4cute13to_mixed_bitsINS_5tupleIJNS1_IJNS_1CILi4EEENS2_ILi8EEEEEENS2_ILi2EEENS2_ILi1EEEEEENS1_IJNS1_IJNS2_ILi0EEENS2_ILi64EEEEEES9_S9_EEENS1_IJNS1_IJiiEEEiS9_EEEEEDaRKT_RKT0_RKT1_ENKUlDpRKT_E_clIJNS_9MixedBitsILj0ELj448EEENS2_ILj0EEESW_EEEDaSR_,@function
        .size           $_ZN7cutlass13device_kernelIN5flash19enable_sm80_to_sm89INS1_16FlashAttnBwdSm80INS1_25CollectiveMainloopBwdSm80ILi2ELi2EN4cute5tupleIJNS5_1CILi128EEES8_NS7_ILi64EEEEEENS_10bfloat16_tEfNS_4arch4Sm80ELb0ELb1ELb1ELb1ELb1ELb0ELb0ELb0ELi2ELi4ELi4ELi4ELb0EEENS1_21CollectiveEpilogueBwdISA_SB_SD_Li256ELb1ELb0ELi2EEENS1_19SingleTileSchedulerILb1ELb0ELb0ELi128EEEEEEEEEvNT_6ParamsE$_ZZN4cute13to_mixed_bitsINS_5tupleIJNS1_IJNS_1CILi4EEENS2_ILi8EEEEEENS2_ILi2EEENS2_ILi1EEEEEENS1_IJNS1_IJNS2_ILi0EEENS2_ILi64EEEEEES9_S9_EEENS1_IJNS1_IJiiEEEiS9_EEEEEDaRKT_RKT0_RKT1_ENKUlDpRKT_E_clIJNS_9MixedBitsILj0ELj448EEENS2_ILj0EEESW_EEEDaSR_,($_ZN7cutlass13device_kernelIN5flash19enable_sm80_to_sm89INS1_16FlashAttnBwdSm80INS1_25CollectiveMainloopBwdSm80ILi2ELi2EN4cute5tupleIJNS5_1CILi128EEES8_NS7_ILi64EEEEEENS_10bfloat16_tEfNS_4arch4Sm80ELb0ELb1ELb1ELb1ELb1ELb0ELb0ELb0ELi2ELi4ELi4ELi4ELb0EEENS1_21CollectiveEpilogueBwdISA_SB_SD_Li256ELb1ELb0ELi2EEENS1_19SingleTileSchedulerILb1ELb0ELb0ELi128EEEEEEEEEvNT_6ParamsE$_ZZN4cute13to_mixed_bitsINS_5tupleIJNS1_IJNS_1CILi4EEENS2_ILi8EEEEEENS2_ILi2EEENS2_ILi1EEEEEENS1_IJNS1_IJNS2_ILi0EEENS2_ILi64EEEEEES9_S9_EEENS1_IJNS1_IJiiEEEiS9_EEEEEDaRKT_RKT0_RKT1_ENKUlRKT_RKT0_RKT1_E_clIS5_SB_SD_EEDaSQ_ST_SW_ - $_ZN7cutlass13device_kernelIN5flash19enable_sm80_to_sm89INS1_16FlashAttnBwdSm80INS1_25CollectiveMainloopBwdSm80ILi2ELi2EN4cute5tupleIJNS5_1CILi128EEES8_NS7_ILi64EEEEEENS_10bfloat16_tEfNS_4arch4Sm80ELb0ELb1ELb1ELb1ELb1ELb0ELb0ELb0ELi2ELi4ELi4ELi4ELb0EEENS1_21CollectiveEpilogueBwdISA_SB_SD_Li256ELb1ELb0ELi2EEENS1_19SingleTileSchedulerILb1ELb0ELb0ELi128EEEEEEEEEvNT_6ParamsE$_ZZN4cute13to_mixed_bitsINS_5tupleIJNS1_IJNS_1CILi4EEENS2_ILi8EEEEEENS2_ILi2EEENS2_ILi1EEEEEENS1_IJNS1_IJNS2_ILi0EEENS2_ILi64EEEEEES9_S9_EEENS1_IJNS1_IJiiEEEiS9_EEEEEDaRKT_RKT0_RKT1_ENKUlDpRKT_E_clIJNS_9MixedBitsILj0ELj448EEENS2_ILj0EEESW_EEEDaSR_)
$_ZN7cutlass13device_kernelIN5flash19enable_sm80_to_sm89INS1_16FlashAttnBwdSm80INS1_25CollectiveMainloopBwdSm80ILi2ELi2EN4cute5tupleIJNS5_1CILi128EEES8_NS7_ILi64EEEEEENS_10bfloat16_tEfNS_4arch4Sm80ELb0ELb1ELb1ELb1ELb1ELb0ELb0ELb0ELi2ELi4ELi4ELi4ELb0EEENS1_21CollectiveEpilogueBwdISA_SB_SD_Li256ELb1ELb0ELi2EEENS1_19SingleTileSchedulerILb1ELb0ELb0ELi128EEEEEEEEEvNT_6ParamsE$_ZZN4cute13to_mixed_bitsINS_5tupleIJNS1_IJNS_1CILi4EEENS2_ILi8EEEEEENS2_ILi2EEENS2_ILi1EEEEEENS1_IJNS1_IJNS2_ILi0EEENS2_ILi64EEEEEES9_S9_EEENS1_IJNS1_IJiiEEEiS9_EEEEEDaRKT_RKT0_RKT1_ENKUlDpRKT_E_clIJNS_9MixedBitsILj0ELj448EEENS2_ILj0EEESW_EEEDaSR_:
[----:B------:R-:W-:Y:S02]  /*d220*/  MOV R3, 0x0 ;  /* 0x0000000000037802 */ /* 0x000fe40000000f00 */
[----:B------:R-:W-:Y:S02]  /*d230*/  LOP3.LUT R11, R11, 0x1c0, RZ, 0xc0, !PT ;  /* 0x000001c00b0b7812 */ /* 0x000fe400078ec0ff */
[----:B------:R-:W-:Y:S05]  /*d240*/  RET.REL.NODEC R2 `(_ZN7cutlass13device_kernelIN5flash19enable_sm80_to_sm89INS1_16FlashAttnBwdSm80INS1_25CollectiveMainloopBwdSm80ILi2ELi2EN4cute5tupleIJNS5_1CILi128EEES8_NS7_ILi64EEEEEENS_10bfloat16_tEfNS_4arch4Sm80ELb0ELb1ELb1ELb1ELb1ELb0ELb0ELb0ELi2ELi4ELi4ELi4ELb0EEENS1_21CollectiveEpilogueBwdISA_SB_SD_Li256ELb1ELb0ELi2EEENS1_19SingleTileSchedulerILb1ELb0ELb0ELi128EEEEEEEEEvNT_6ParamsE) ;  /* 0xffff2db002007950 */ /* 0x000fea0003c3ffff */
        .type           $_ZN7cutlass13device_kernelIN5flash19enable_sm80_to_sm89INS1_16FlashAttnBwdSm80INS1_25CollectiveMainloopBwdSm80ILi2ELi2EN4cute5tupleIJNS5_1CILi128EEES8_NS7_ILi64EEEEEENS_10bfloat16_tEfNS_4arch4Sm80ELb0ELb1ELb1ELb1ELb1ELb0ELb0ELb0ELi2ELi4ELi4ELi4ELb0EEENS1_21CollectiveEpilogueBwdISA_SB_SD_Li256ELb1ELb0ELi2EEENS1_19SingleTileSchedulerILb1ELb0ELb0ELi128EEEEEEEEEvNT_6ParamsE$_ZZN4cute13to_mixed_bitsINS_5tupleIJNS1_IJNS_1CILi4EEENS2_ILi8EEEEEENS2_ILi2EEENS2_ILi1EEEEEENS1_IJNS1_IJNS2_ILi0EEENS2_ILi64EEEEEES9_S9_EEENS1_IJNS1_IJiiEEEiS9_EEEEEDaRKT_RKT0_RKT1_ENKUlRKT_RKT0_RKT1_E_clIS5_SB_SD_EEDaSQ_ST_SW_,@function
        .size           $_ZN7cutlass13device_kernelIN5flash19enable_sm80_to_sm89INS1_16FlashAttnBwdSm80INS1_25CollectiveMainloopBwdSm80ILi2ELi2EN4cute5tupleIJNS5_1CILi128EEES8_NS7_ILi64EEEEEENS_10bfloat16_tEfNS_4arch4Sm80ELb0ELb1ELb1ELb1ELb1ELb0ELb0ELb0ELi2ELi4ELi4ELi4ELb0EEENS1_21CollectiveEpilogueBwdISA_SB_SD_Li256ELb1ELb0ELi2EEENS1_19SingleTileSchedulerILb1ELb0ELb0ELi128EEEEEEEEEvNT_6ParamsE$_ZZN4cute13to_mixed_bitsINS_5tupleIJNS1_IJNS_1CILi4EEENS2_ILi8EEEEEENS2_ILi2EEENS2_ILi1EEEEEENS1_IJNS1_IJNS2_ILi0EEENS2_ILi64EEEEEES9_S9_EEENS1_IJNS1_IJiiEEEiS9_EEEEEDaRKT_RKT0_RKT1_ENKUlRKT_RKT0_RKT1_E_clIS5_SB_SD_EEDaSQ_ST_SW_,($_ZN7cutlass13device_kernelIN5flash19enable_sm80_to_sm89INS1_16FlashAttnBwdSm80INS1_25CollectiveMainloopBwdSm80ILi2ELi2EN4cute5tupleIJNS5_1CILi128EEES8_NS7_ILi64EEEEEENS_10bfloat16_tEfNS_4arch4Sm80ELb0ELb1ELb1ELb1ELb1ELb0ELb0ELb0ELi2ELi4ELi4ELi4ELb0EEENS1_21CollectiveEpilogueBwdISA_SB_SD_Li256ELb1ELb0ELi2EEENS1_19SingleTileSchedulerILb1ELb0ELb0ELi128EEEEEEEEEvNT_6ParamsE$_ZZN4cute13to_mixed_bitsINS_5tupleIJNS1_IJNS_1CILi4EEENS2_ILi8EEEEEENS2_ILi2EEENS2_ILi1EEEEEENS1_IJNS1_IJNS2_ILi128EEENS2_ILi0EEEEEES4_SA_EEENS1_IJNS1_IJiiEEEiSA_EEEEEDaRKT_RKT0_RKT1_ENKUlDpRKT_E_clIJNS_9MixedBitsILj0ELj384EEENSU_ILj0ELj8EEENS2_ILj0EEEEEEDaSR_ - $_ZN7cutlass13device_kernelIN5flash19enable_sm80_to_sm89INS1_16FlashAttnBwdSm80INS1_25CollectiveMainloopBwdSm80ILi2ELi2EN4cute5tupleIJNS5_1CILi128EEES8_NS7_ILi64EEEEEENS_10bfloat16_tEfNS_4arch4Sm80ELb0ELb1ELb1ELb1ELb1ELb0ELb0ELb0ELi2ELi4ELi4ELi4ELb0EEENS1_21CollectiveEpilogueBwdISA_SB_SD_Li256ELb1ELb0ELi2EEENS1_19SingleTileSchedulerILb1ELb0ELb0ELi128EEEEEEEEEvNT_6ParamsE$_ZZN4cute13to_mixed_bitsINS_5tupleIJNS1_IJNS_1CILi4EEENS2_ILi8EEEEEENS2_ILi2EEENS2_ILi1EEEEEENS1_IJNS1_IJNS2_ILi0EEENS2_ILi64EEEEEES9_S9_EEENS1_IJNS1_IJiiEEEiS9_EEEEEDaRKT_RKT0_RKT1_ENKUlRKT_RKT0_RKT1_E_clIS5_SB_SD_EEDaSQ_ST_SW_)
$_ZN7cutlass13device_kernelIN5flash19enable_sm80_to_sm89INS1_16FlashAttnBwdSm80INS1_25CollectiveMainloopBwdSm80ILi2ELi2EN4cute5tupleIJNS5_1CILi128EEES8_NS7_ILi64EEEEEENS_10bfloat16_tEfNS_4arch4Sm80ELb0ELb1ELb1ELb1ELb1ELb0ELb0ELb0ELi2ELi4ELi4ELi4ELb0EEENS1_21CollectiveEpilogueBwdISA_SB_SD_Li256ELb1ELb0ELi2EEENS1_19SingleTileSchedulerILb1ELb0ELb0ELi128EEEEEEEEEvNT_6ParamsE$_ZZN4cute13to_mixed_bitsINS_5tupleIJNS1_IJNS_1CILi4EEENS2_ILi8EEEEEENS2_ILi2EEENS2_ILi1EEEEEENS1_IJNS1_IJNS2_ILi0EEENS2_ILi64EEEEEES9_S9_EEENS1_IJNS1_IJiiEEEiS9_EEEEEDaRKT_RKT0_RKT1_ENKUlRKT_RKT0_RKT1_E_clIS5_SB_SD_EEDaSQ_ST_SW_:
[----:B------:R-:W-:Y:S02]  /*d250*/  MOV R2, 0xd270 ;  /* 0x0000d27000027802 */ /* 0x000fe40000000f00 */
[----:B------:R-:W-:Y:S05]  /*d260*/  CALL.REL.NOINC `($_ZN7cutlass13device_kernelIN5flash19enable_sm80_to_sm89INS1_16FlashAttnBwdSm80INS1_25CollectiveMainloopBwdSm80ILi2ELi2EN4cute5tupleIJNS5_1CILi128EEES8_NS7_ILi64EEEEEENS_10bfloat16_tEfNS_4arch4Sm80ELb0ELb1ELb1ELb1ELb1ELb0ELb0ELb0ELi2ELi4ELi4ELi4ELb0EEENS1_21CollectiveEpilogueBwdISA_SB_SD_Li256ELb1ELb0ELi2EEENS1_19SingleTileSchedulerILb1ELb0ELb0ELi128EEEEEEEEEvNT_6ParamsE$_ZZN4cute13to_mixed_bitsINS_5tupleIJNS_1CILi4EEENS2_ILi8EEEEEENS1_IJNS2_ILi0EEENS2_ILi64EEEEEENS1_IJiiEEEEEDaRKT_RKT0_RKT1_ENKUlRKT_RKT0_RKT1_E_clIS4_S7_iEEDaSL_SO_SR_) ;  /* 0x0000032000007944 */ /* 0x000fea0003c00000 */
[----:B------:R-:W-:Y:S02]  /*d270*/  MOV R2, 0xd290 ;  /* 0x0000d29000027802 */ /* 0x000fe40000000f00 */
[----:B------:R-:W-:Y:S05]  /*d280*/  CALL.REL.NOINC `($_ZN7cutlass13device_kernelIN5flash19enable_sm80_to_sm89INS1_16FlashAttnBwdSm80INS1_25CollectiveMainloopBwdSm80ILi2ELi2EN4cute5tupleIJNS5_1CILi128EEES8_NS7_ILi64EEEEEENS_10bfloat16_tEfNS_4arch4Sm80ELb0ELb1ELb1ELb1ELb1ELb0ELb0ELb0ELi2ELi4ELi4ELi4ELb0EEENS1_21CollectiveEpilogueBwdISA_SB_SD_Li256ELb1ELb0ELi2EEENS1_19SingleTileSchedulerILb1ELb0ELb0ELi128EEEEEEEEEvNT_6ParamsE$_ZZN4cute13to_mixed_bitsINS_5tupleIJNS_1CILi4EEENS2_ILi8EEEEEENS1_IJNS2_ILi0EEENS2_ILi64EEEEEENS1_IJiiEEEEEDaRKT_RKT0_RKT1_ENKUlDpRKT_E_clIJNS2_ILj0EEENS_9MixedBitsILj0ELj448EEEEEEDaSM_) ;  /* 0x000002c000007944 */ /* 0x000fea0003c00000 */
[----:B------:R-:W-:Y:S02]  /*d290*/  MOV R7, 0x0 ;  /* 0x0000000000077802 */ /* 0x000fe40000000f00 */
[----:B------:R-:W-:Y:S02]  /*d2a0*/  MOV R11, R3 ;  /* 0x00000003000b7202 */ /* 0x000fe40000000f00 */
[----:B------:R-:W-:Y:S05]  /*d2b0*/  RET.REL.NODEC R6 `(_ZN7cutlass13device_kernelIN5flash19enable_sm80_to_sm89INS1_16FlashAttnBwdSm80INS1_25CollectiveMainloopBwdSm80ILi2ELi2EN4cute5tupleIJNS5_1CILi128EEES8_NS7_ILi64EEEEEENS_10bfloat16_tEfNS_4arch4Sm80ELb0ELb1ELb1ELb1ELb1ELb0ELb0ELb0ELi2ELi4ELi4ELi4ELb0EEENS1_21CollectiveEpilogueBwdISA_SB_SD_Li256ELb1ELb0ELi2EEENS1_19SingleTileSchedulerILb1ELb0ELb0ELi128EEEEEEEEEvNT_6ParamsE) ;  /* 0xffff2d4006007950 */ /* 0x000fea0003c3ffff */
        .type           $_ZN7cutlass13device_kernelIN5flash19enable_sm80_to_sm89INS1_16FlashAttnBwdSm80INS1_25CollectiveMainloopBwdSm80ILi2ELi2EN4cute5tupleIJNS5_1CILi128EEES8_NS7_ILi64EEEEEENS_10bfloat16_tEfNS_4arch4Sm80ELb0ELb1ELb1ELb1ELb1ELb0ELb0ELb0ELi2ELi4ELi4ELi4ELb0EEENS1_21CollectiveEpilogueBwdISA_SB_SD_Li256ELb1ELb0ELi2EEENS1_19SingleTileSchedulerILb1ELb0ELb0ELi128EEEEEEEEEvNT_6ParamsE$_ZZN4cute13to_mixed_bitsINS_5tupleIJNS1_IJNS_1CILi4EEENS2_ILi8EEEEEENS2_ILi2EEENS2_ILi1EEEEEENS1_IJNS1_IJNS2_ILi128EEENS2_ILi0EEEEEES4_SA_EEENS1_IJNS1_IJiiEEEiSA_EEEEEDaRKT_RKT0_RKT1_ENKUlDpRKT_E_clIJNS_9MixedBitsILj0ELj384EEENSU_ILj0ELj8EEENS2_ILj0EEEEEEDaSR_,@function
        .size           $_ZN7cutlass13device_kernelIN5flash19enable_sm80_to_sm89INS1_16FlashAttnBwdSm80INS1_25CollectiveMainloopBwdSm80ILi2ELi2EN4cute5tupleIJNS5_1CILi128EEES8_NS7_ILi64EEEEEENS_10bfloat16_tEfNS_4arch4Sm80ELb0ELb1ELb1ELb1ELb1ELb0ELb0ELb0ELi2ELi4ELi4ELi4ELb0EEENS1_21CollectiveEpilogueBwdISA_SB_SD_Li256ELb1ELb0ELi2EEENS1_19SingleTileSchedulerILb1ELb0ELb0ELi128EEEEEEEEEvNT_6ParamsE$_ZZN4cute13to_mixed_bitsINS_5tupleIJNS1_IJNS_1CILi4EEENS2_ILi8EEEEEENS2_ILi2EEENS2_ILi1EEEEEENS1_IJNS1_IJNS2_ILi128EEENS2_ILi0EEEEEES4_SA_EEENS1_IJNS1_IJiiEEEiSA_EEEEEDaRKT_RKT0_RKT1_ENKUlDpRKT_E_clIJNS_9MixedBitsILj0ELj384EEENSU_ILj0ELj8EEENS2_ILj0EEEEEEDaSR_,($_ZN7cutlass13device_kernelIN5flash19enable_sm80_to_sm89INS1_16FlashAttnBwdSm80INS1_25CollectiveMainloopBwdSm80ILi2ELi2EN4cute5tupleIJNS5_1CILi128EEES8_NS7_ILi64EEEEEENS_10bfloat16_tEfNS_4arch4Sm80ELb0ELb1ELb1ELb1ELb1ELb0ELb0ELb0ELi2ELi4ELi4ELi4ELb0EEENS1_21CollectiveEpilogueBwdISA_SB_SD_Li256ELb1ELb0ELi2EEENS1_19SingleTileSchedulerILb1ELb0ELb0ELi128EEEEEEEEEvNT_6ParamsE$_ZZN4cute13to_mixed_bitsINS_5tupleIJNS1_IJNS_1CILi4EEENS2_ILi8EEEEEENS2_ILi2EEENS2_ILi1EEEEEENS1_IJNS1_IJNS2_ILi128EEENS2_ILi0EEEEEES4_SA_EEENS1_IJNS1_IJiiEEEiSA_EEEEEDaRKT_RKT0_RKT1_ENKUlRKT_RKT0_RKT1_E_clIS5_SB_SD_EEDaSQ_ST_SW_ - $_ZN7cutlass13device_kernelIN5flash19enable_sm80_to_sm89INS1_16FlashAttnBwdSm80INS1_25CollectiveMainloopBwdSm80ILi2ELi2EN4cute5tupleIJNS5_1CILi128EEES8_NS7_ILi64EEEEEENS_10bfloat16_tEfNS_4arch4Sm80ELb0ELb1ELb1ELb1ELb1ELb0ELb0ELb0ELi2ELi4ELi4ELi4ELb0EEENS1_21CollectiveEpilogueBwdISA_SB_SD_Li256ELb1ELb0ELi2EEENS1_19SingleTileSchedulerILb1ELb0ELb0ELi128EEEEEEEEEvNT_6ParamsE$_ZZN4cute13to_mixed_bitsINS_5tupleIJNS1_IJNS_1CILi4EEENS2_ILi8EEEEEENS2_ILi2EEENS2_ILi1EEEEEENS1_IJNS1_IJNS2_ILi128EEENS2_ILi0EEEEEES4_SA_EEENS1_IJNS1_IJiiEEEiSA_EEEEEDaRKT_RKT0_RKT1_ENKUlDpRKT_E_clIJNS_9MixedBitsILj0ELj384EEENSU_ILj0ELj8EEENS2_ILj0EEEEEEDaSR_)
$_ZN7cutlass13device_kernelIN5flash19enable_sm80_to_sm89INS1_16FlashAttnBwdSm80INS1_25CollectiveMainloopBwdSm80ILi2ELi2EN4cute5tupleIJNS5_1CILi128EEES8_NS7_ILi64EEEEEENS_10bfloat16_tEfNS_4arch4Sm80ELb0ELb1ELb1ELb1ELb1ELb0ELb0ELb0ELi2ELi4ELi4ELi4ELb0EEENS1_21CollectiveEpilogueBwdISA_SB_SD_Li256ELb1ELb0ELi2EEENS1_19SingleTileSchedulerILb1ELb0ELb0ELi128EEEEEEEEEvNT_6ParamsE$_ZZN4cute13to_mixed_bitsINS_5tupleIJNS1_IJNS_1CILi4EEENS2_ILi8EEEEEENS2_ILi2EEENS2_ILi1EEEEEENS1_IJNS1_IJNS2_ILi128EEENS2_ILi0EEEEEES4_SA_EEENS1_IJNS1_IJiiEEEiSA_EEEEEDaRKT_RKT0_RKT1_ENKUlDpRKT_E_clIJNS_9MixedBitsILj0ELj384EEENSU_ILj0ELj8EEENS2_ILj0EEEEEEDaSR_:
[----:B------:R-:W-:-:S04]  /*d2c0*/  LOP3.LUT R6, R5, 0x8, RZ, 0xc0, !PT ;  /* 0x0000000805067812 */ /* 0x000fc800078ec0ff */
[----:B------:R-:W-:Y:S01]  /*d2d0*/  LOP3.LUT R9, R6, 0x188, R3, 0x78, !PT ;  /* 0x0000018806097812 */ /* 0x000fe200078e7803 */
[----:B------:R-:W-:-:S04]  /*d2e0*/  IMAD.MOV.U32 R3, RZ, RZ, 0x0 ;  /* 0x00000000ff037424 */ /* 0x000fc800078e00ff */
[----:B------:R-:W-:Y:S05]  /*d2f0*/  RET.REL.NODEC R2 `(_ZN7cutlass13device_kernelIN5flash19enable_sm80_to_sm89INS1_16FlashAttnBwdSm80INS1_25CollectiveMainloopBwdSm80ILi2ELi2EN4cute5tupleIJNS5_1CILi128EEES8_NS7_ILi64EEEEEENS_10bfloat16_tEfNS_4arch4Sm80ELb0ELb1ELb1ELb1ELb1ELb0ELb0ELb0ELi2ELi4ELi4ELi4ELb0EEENS1_21CollectiveEpilogueBwdISA_SB_SD_Li256ELb1ELb0ELi2EEENS1_19SingleTileSchedulerILb1ELb0ELb0ELi128EEEEEEEEEvNT_6ParamsE) ;  /* 0xffff2d0002007950 */ /* 0x000fea0003c3ffff */
        .type           $_ZN7cutlass13device_kernelIN5flash19enable_sm80_to_sm89INS1_16FlashAttnBwdSm80INS1_25CollectiveMainloopBwdSm80ILi2ELi2EN4cute5tupleIJNS5_1CILi128EEES8_NS7_ILi64EEEEEENS_10bfloat16_tEfNS_4arch4Sm80ELb0ELb1ELb1ELb1ELb1ELb0ELb0ELb0ELi2ELi4ELi4ELi4ELb0EEENS1_21CollectiveEpilogueBwdISA_SB_SD_Li256ELb1ELb0ELi2EEENS1_19SingleTileSchedulerILb1ELb0ELb0ELi128EEEEEEEEEvNT_6ParamsE$_ZZN4cute13to_mixed_bitsINS_5tupleIJNS1_IJNS_1CILi4EEENS2_ILi8EEEEEENS2_ILi2EEENS2_ILi1EEEEEENS1_IJNS1_IJNS2_ILi128EEENS2_ILi0EEEEEES4_SA_EEENS1_IJNS1_IJiiEEEiSA_EEEEEDaRKT_RKT0_RKT1_ENKUlRKT_RKT0_RKT1_E_clIS5_SB_SD_EEDaSQ_ST_SW_,@function
        .size           $_ZN7cutlass13device_kernelIN5flash19enable_sm80_to_sm89INS1_16FlashAttnBwdSm80INS1_25CollectiveMainloopBwdSm80ILi2ELi2EN4cute5tupleIJNS5_1CILi128EEES8_NS7_ILi64EEEEEENS_10bfloat16_tEfNS_4arch4Sm80ELb0ELb1ELb1ELb1ELb1ELb0ELb0ELb0ELi2ELi4ELi4ELi4ELb0EEENS1_21CollectiveEpilogueBwdISA_SB_SD_Li256ELb1ELb0ELi2EEENS1_19SingleTileSchedulerILb1ELb0ELb0ELi128EEEEEEEEEvNT_6ParamsE$_ZZN4cute13to_mixed_bitsINS_5tupleIJNS1_IJNS_1CILi4EEENS2_ILi8EEEEEENS2_ILi2EEENS2_ILi1EEEEEENS1_IJNS1_IJNS2_ILi128EEENS2_ILi0EEEEEES4_SA_EEENS1_IJNS1_IJiiEEEiSA_EEEEEDaRKT_RKT0_RKT1_ENKUlRKT_RKT0_RKT1_E_clIS5_SB_SD_EEDaSQ_ST_SW_,($_ZN7cutlass13device_kernelIN5flash19enable_sm80_to_sm89INS1_16FlashAttnBwdSm80INS1_25CollectiveMainloopBwdSm80ILi2ELi2EN4cute5tupleIJNS5_1CILi128EEES8_NS7_ILi64EEEEEENS_10bfloat16_tEfNS_4arch4Sm80ELb0ELb1ELb1ELb1ELb1ELb0ELb0ELb0ELi2ELi4ELi4ELi4ELb0EEENS1_21CollectiveEpilogueBwdISA_SB_SD_Li256ELb1ELb0ELi2EEENS1_19SingleTileSchedulerILb1ELb0ELb0ELi128EEEEEEEEEvNT_6ParamsE$_ZZN4cute13to_mixed_bitsINS_5tupleIJNS1_IJNS_1CILi4EEENS2_ILi8EEEEEENS2_ILi2EEENS2_ILi1EEEEEENS1_IJNS1_IJNS2_ILi128EEENS2_ILi0EEEEEES4_SA_EEENS1_IJNS1_IJiiEEEiSA_EEEEEDaRKT_RKT0_RKT1_ENKUlRKT_RKT0_RKT1_E_clIS6_S4_iEEDaSQ_ST_SW_ - $_ZN7cutlass13device_kernelIN5flash19enable_sm80_to_sm89INS1_16FlashAttnBwdSm80INS1_25CollectiveMainloopBwdSm80ILi2ELi2EN4cute5tupleIJNS5_1CILi128EEES8_NS7_ILi64EEEEEENS_10bfloat16_tEfNS_4arch4Sm80ELb0ELb1ELb1ELb1ELb1ELb0ELb0ELb0ELi2ELi4ELi4ELi4ELb0EEENS1_21CollectiveEpilogueBwdISA_SB_SD_Li256ELb1ELb0ELi2EEENS1_19SingleTileSchedulerILb1ELb0ELb0ELi128EEEEEEEEEvNT_6ParamsE$_ZZN4cute13to_mixed_bitsINS_5tupleIJNS1_IJNS_1CILi4EEENS2_ILi8EEEEEENS2_ILi2EEENS2_ILi1EEEEEENS1_IJNS1_IJNS2_ILi128EEENS2_ILi0EEEEEES4_SA_EEENS1_IJNS1_IJiiEEEiSA_EEEEEDaRKT_RKT0_RKT1_ENKUlRKT_RKT0_RKT1_E_clIS5_SB_SD_EEDaSQ_ST_SW_)
$_ZN7cutlass13device_kernelIN5flash19enable_sm80_to_sm89INS1_16FlashAttnBwdSm80INS1_25CollectiveMainloopBwdSm80ILi2ELi2EN4cute5tupleIJNS5_1CILi128EEES8_NS7_ILi64EEEEEENS_10bfloat16_tEfNS_4arch4Sm80ELb0ELb1ELb1ELb1ELb1ELb0ELb0ELb0ELi2ELi4ELi4ELi4ELb0EEENS1_21CollectiveEpilogueBwdISA_SB_SD_Li256ELb1ELb0ELi2EEENS1_19SingleTileSchedulerILb1ELb0ELb0ELi128EEEEEEEEEvNT_6ParamsE$_ZZN4cute13to_mixed_bitsINS_5tupleIJNS1_IJNS_1CILi4EEENS2_ILi8EEEEEENS2_ILi2EEENS2_ILi1EEEEEENS1_IJNS1_IJNS2_ILi128EEENS2_ILi0EEEEEES4_SA_EEENS1_IJNS1_IJiiEEEiSA_EEEEEDaRKT_RKT0_RKT1_ENKUlRKT_RKT0_RKT1_E_clIS5_SB_SD_EEDaSQ_ST_SW_:
[----:B------:R-:W-:Y:S02]  /*d300*/  MOV R3, R2 ;  /* 0x0000000200037202 */ /* 0x000fe40000000f00 */
[----:B------:R-:W-:Y:S02]  /*d310*/  MOV R2, 0xd330 ;  /* 0x0000d33000027802 */ /* 0x000fe40000000f00 */
[----:B------:R-:W-:Y:S05]  /*d320*/  CALL.REL.NOINC `($_ZN7cutlass13device_kernelIN5flash19enable_sm80_to_sm89INS1_16FlashAttnBwdSm80INS1_25CollectiveMainloopBwdSm80ILi2ELi2EN4cute5tupleIJNS5_1CILi128EEES8_NS7_ILi64EEEEEENS_10bfloat16_tEfNS_4arch4Sm80ELb0ELb1ELb1ELb1ELb1ELb0ELb0ELb0ELi2ELi4ELi4ELi4ELb0EEENS1_21CollectiveEpilogueBwdISA_SB_SD_Li256ELb1ELb0ELi2EEENS1_19SingleTileSchedulerILb1ELb0ELb0ELi128EEEEEEEEEvNT_6ParamsE$_ZZN4cute13to_mixed_bitsINS_5tupleIJNS_1CILi4EEENS2_ILi8EEEEEENS1_IJNS2_ILi128EEENS2_ILi0EEEEEENS1_IJiiEEEEEDaRKT_RKT0_RKT1_ENKUlRKT_RKT0_RKT1_E_clIS3_S6_iEEDaSL_SO_SR_) ;  /* 0x000002f000007944 */ /* 0x000fea0003c00000 */
[----:B------:R-:W-:Y:S02]  /*d330*/  MOV R2, 0xd350 ;  /* 0x0000d35000027802 */ /* 0x000fe40000000f00 */
[----:B------:R-:W-:Y:S05]  /*d340*/  CALL.REL.NOINC `($_ZN7cutlass13device_kernelIN5flash19enable_sm80_to_sm89INS1_16FlashAttnBwdSm80INS1_25CollectiveMainloopBwdSm80ILi2ELi2EN4cute5tupleIJNS5_1CILi128EEES8_NS7_ILi64EEEEEENS_10bfloat16_tEfNS_4arch4Sm80ELb0ELb1ELb1ELb1ELb1ELb0ELb0ELb0ELi2ELi4ELi4ELi4ELb0EEENS1_21CollectiveEpilogueBwdISA_SB_SD_Li256ELb1ELb0ELi2EEENS1_19SingleTileSchedulerILb1ELb0ELb0ELi128EEEEEEEEEvNT_6ParamsE$_ZZN4cute13to_mixed_bitsINS_5tupleIJNS_1CILi4EEENS2_ILi8EEEEEENS1_IJNS2_ILi128EEENS2_ILi0EEEEEENS1_IJiiEEEEEDaRKT_RKT0_RKT1_ENKUlDpRKT_E_clIJNS_9MixedBitsILj0ELj384EEENS2_ILj0EEEEEEDaSM_) ;  /* 0x0000029000007944 */ /* 0x000fea0003c00000 */
[----:B------:R-:W-:-:S04]  /*d350*/  MOV R7, 0x0 ;  /* 0x0000000000077802 */ /* 0x000fc80000000f00 */
[----:B------:R-:W-:Y:S05]  /*d360*/  RET.REL.NODEC R6 `(_ZN7cutlass13device_kernelIN5flash19enable_sm80_to_sm89INS1_16FlashAttnBwdSm80INS1_25CollectiveMainloopBwdSm80ILi2ELi2EN4cute5tupleIJNS5_1CILi128EEES8_NS7_ILi64EEEEEENS_10bfloat16_tEfNS_4arch4Sm80ELb0ELb1ELb1ELb1ELb1ELb0ELb0ELb0ELi2ELi4ELi4ELi4ELb0EEENS1_21CollectiveEpilogueBwdISA_SB_SD_Li256ELb1ELb0ELi2EEENS1_19SingleTileSchedulerILb1ELb0ELb0ELi128EEEEEEEEEvNT_6ParamsE) ;  /* 0xffff2c9006007950 */ /* 0x000fea0003c3ffff */
        .type           $_ZN7cutlass13device_kernelIN5flash19enable_sm80_to_sm89INS1_16FlashAttnBwdSm80INS1_25CollectiveMainloopBwdSm80ILi2ELi2EN4cute5tupleIJNS5_1CILi128EEES8_NS7_ILi64EEEEEENS_10bfloat16_tEfNS_4arch4Sm80ELb0ELb1ELb1ELb1ELb1ELb0ELb0ELb0ELi2ELi4ELi4ELi4ELb0EEENS1_21CollectiveEpilogueBwdISA_SB_SD_Li256ELb1ELb0ELi2EEENS1_19SingleTileSchedulerILb1ELb0ELb0ELi128EEEEEEEEEvNT_6ParamsE$_ZZN4cute13to_mixed_bitsINS_5tupleIJNS1_IJNS_1CILi4EEENS2_ILi8EEEEEENS2_ILi2EEENS2_ILi1EEEEEENS1_IJNS1_IJNS2_ILi128EEENS2_ILi0EEEEEES4_SA_EEENS1_IJNS1_IJiiEEEiSA_EEEEEDaRKT_RKT0_RKT1_ENKUlRKT_RKT0_RKT1_E_clIS6_S4_iEEDaSQ_ST_SW_,@function
        .size           $_ZN7cutlass13device_kernelIN5flash19enable_sm80_to_sm89INS1_16FlashAttnBwdSm80INS1_25CollectiveMainloopBwdSm80ILi2ELi2EN4cute5tupleIJNS5_1CILi128EEES8_NS7_ILi64EEEEEENS_10bfloat16_tEfNS_4arch4Sm80ELb0ELb1ELb1ELb1ELb1ELb0ELb0ELb0ELi2ELi4ELi4ELi4ELb0EEENS1_21CollectiveEpilogueBwdISA_SB_SD_Li256ELb1ELb0ELi2EEENS1_19SingleTileSchedulerILb1ELb0ELb0ELi128EEEEEEEEEvNT_6ParamsE$_ZZN4cute13to_mixed_bitsINS_5tupleIJNS1_IJNS_1CILi4EEENS2_ILi8EEEEEENS2_ILi2EEENS2_ILi1EEEEEENS1_IJNS1_IJNS2_ILi128EEENS2_ILi0EEEEEES4_SA_EEENS1_IJNS1_IJiiEEEiSA_EEEEEDaRKT_RKT0_RKT1_ENKUlRKT_RKT0_RKT1_E_clIS6_S4_iEEDaSQ_ST_SW_,($_ZN7cutlass13device_kernelIN5flash19enable_sm80_to_sm89INS1_16FlashAttnBwdSm80INS1_25CollectiveMainloopBwdSm80ILi2ELi2EN4cute5tupleIJNS5_1CILi128EEES8_NS7_ILi64EEEEEENS_10bfloat16_tEfNS_4arch4Sm80ELb0ELb1ELb1ELb1ELb1ELb0ELb0ELb0ELi2ELi4ELi4ELi4ELb0EEENS1_21CollectiveEpilogueBwdISA_SB_SD_Li256ELb1ELb0ELi2EEENS1_19SingleTileSchedulerILb1ELb0ELb0ELi128EEEEEEEEEvNT_6ParamsE$_ZZN4cute13to_mixed_bitsINS_5tupleIJNS1_IJNS_1CILi4EEENS2_ILi8EEEEEES3_NS2_ILi1EEEEEENS1_IJNS1_IJNS2_ILi0EEENS2_ILi64EEEEEES8_S8_EEENS1_IJNS1_IJiiEEEiS8_EEEEEDaRKT_RKT0_RKT1_ENKUlDpRKT_E_clIJNS_9MixedBitsILj0ELj448EEENS2_ILj0EEESV_EEEDaSQ_ - $_ZN7cutlass13device_kernelIN5flash19enable_sm80_to_sm89INS1_16FlashAttnBwdSm80INS1_25CollectiveMainloopBwdSm80ILi2ELi2EN4cute5tupleIJNS5_1CILi128EEES8_NS7_ILi64EEEEEENS_10bfloat16_tEfNS_4arch4Sm80ELb0ELb1ELb1ELb1ELb1ELb0ELb0ELb0ELi2ELi4ELi4ELi4ELb0EEENS1_21CollectiveEpilogueBwdISA_SB_SD_Li256ELb1ELb0ELi2EEENS1_19SingleTileSchedulerILb1ELb0ELb0ELi128EEEEEEEEEvNT_6ParamsE$_ZZN4cute13to_mixed_bitsINS_5tupleIJNS1_IJNS_1CILi4EEENS2_ILi8EEEEEENS2_ILi2EEENS2_ILi1EEEEEENS1_IJNS1_IJNS2_ILi128EEENS2_ILi0EEEEEES4_SA_EEENS1_IJNS1_IJiiEEEiSA_EEEEEDaRKT_RKT0_RKT1_ENKUlRKT_RKT0_RKT1_E_clIS6_S4_iEEDaSQ_ST_SW_)
$_ZN7cutlass13device_kernelIN5flash19enable_sm80_to_sm89INS1_16FlashAttnBwdSm80INS1_25CollectiveMainloopBwdSm80ILi2ELi2EN4cute5tupleIJNS5_1CILi128EEES8_NS7_ILi64EEEEEENS_10bfloat16_tEfNS_4arch4Sm80ELb0ELb1ELb1ELb1ELb1ELb0ELb0ELb0ELi2ELi4ELi4ELi4ELb0EEENS1_21CollectiveEpilogueBwdISA_SB_SD_Li256ELb1ELb0ELi2EEENS1_19SingleTileSchedulerILb1ELb0ELb0ELi128EEEEEEEEEvNT_6ParamsE$_ZZN4cute13to_mixed_bitsINS_5tupleIJNS1_IJNS_1CILi4EEENS2_ILi8EEEEEENS2_ILi2EEENS2_ILi1EEEEEENS1_IJNS1_IJNS2_ILi128EEENS2_ILi0EEEEEES4_SA_EEENS1_IJNS1_IJiiEEEiSA_EEEEEDaRKT_RKT0_RKT1_ENKUlRKT_RKT0_RKT1_E_clIS6_S4_iEEDaSQ_ST_SW_:
[----:B------:R-:W-:Y:S01]  /*d370*/  MOV R7, 0x0 ;  /* 0x0000000000077802 */ /* 0x000fe20000000f00 */
[----:B------:R-:W-:-:S05]  /*d380*/  IMAD.SHL.U32 R2, R35, 0x8, RZ ;  /* 0x0000000823027824 */ /* 0x000fca00078e00ff */
[----:B------:R-:W-:Y:S01]  /*d390*/  LOP3.LUT R2, R2, 0x8, RZ, 0xc0, !PT ;  /* 0x0000000802027812 */ /* 0x000fe200078ec0ff */
[----:B------:R-:W-:Y:S06]  /*d3a0*/  RET.REL.NODEC R6 `(_ZN7cutlass13device_kernelIN5flash19enable_sm80_to_sm89INS1_16FlashAttnBwdSm80INS1_25CollectiveMainloopBwdSm80ILi2ELi2EN4cute5tupleIJNS5_1CILi128EEES8_NS7_ILi64EEEEEENS_10bfloat16_tEfNS_4arch4Sm80ELb0ELb1ELb1ELb1ELb1ELb0ELb0ELb0ELi2ELi4ELi4ELi4ELb0EEENS1_21CollectiveEpilogueBwdISA_SB_SD_Li256ELb1ELb0ELi2EEENS1_19SingleTileSchedulerILb1ELb0ELb0ELi128EEEEEEEEEvNT_6ParamsE) ;  /* 0xffff2c5006007950 */ /* 0x000fec0003c3ffff */
        .type           $_ZN7cutlass13device_kernelIN5flash19enable_sm80_to_sm89INS1_16FlashAttnBwdSm80INS1_25CollectiveMainloopBwdSm80ILi2ELi2EN4cute5tupleIJNS5_1CILi128EEES8_NS7_ILi64EEEEEENS_10bfloat16_tEfNS_4arch4Sm80ELb0ELb1ELb1ELb1ELb1ELb0ELb0ELb0ELi2ELi4ELi4ELi4ELb0EEENS1_21CollectiveEpilogueBwdISA_SB_SD_Li256ELb1ELb0ELi2EEENS1_19SingleTileSchedulerILb1ELb0ELb0ELi128EEEEEEEEEvNT_6ParamsE$_ZZN4cute13to_mixed_bitsINS_5tupleIJNS1_IJNS_1CILi4EEENS2_ILi8EEEEEES3_NS2_ILi1EEEEEENS1_IJNS1_IJNS2_ILi0EEENS2_ILi64EEEEEES8_S8_EEENS1_IJNS1_IJiiEEEiS8_EEEEEDaRKT_RKT0_RKT1_ENKUlDpRKT_E_clIJNS_9MixedBitsILj0ELj448EEENS2_ILj0EEESV_EEEDaSQ_,@function
        .size           $_ZN7cutlass13device_kernelIN5flash19enable_sm80_to_sm89INS1_16FlashAttnBwdSm80INS1_25CollectiveMainloopBwdSm80ILi2ELi2EN4cute5tupleIJNS5_1CILi128EEES8_NS7_ILi64EEEEEENS_10bfloat16_tEfNS_4arch4Sm80ELb0ELb1ELb1ELb1ELb1ELb0ELb0ELb0ELi2ELi4ELi4ELi4ELb0EEENS1_21CollectiveEpilogueBwdISA_SB_SD_Li256ELb1ELb0ELi2EEENS1_19SingleTileSchedulerILb1ELb0ELb0ELi128EEEEEEEEEvNT_6ParamsE$_ZZN4cute13to_mixed_bitsINS_5tupleIJNS1_IJNS_1CILi4EEENS2_ILi8EEEEEES3_NS2_ILi1EEEEEENS1_IJNS1_IJNS2_ILi0EEENS2_ILi64EEEEEES8_S8_EEENS1_IJNS1_IJiiEEEiS8_EEEEEDaRKT_RKT0_RKT1_ENKUlDpRKT_E_clIJNS_9MixedBitsILj0ELj448EEENS2_ILj0EEESV_EEEDaSQ_,($_ZN7cutlass13device_kernelIN5flash19enable_sm80_to_sm89INS1_16FlashAttnBwdSm80INS1_25CollectiveMainloopBwdSm80ILi2ELi2EN4cute5tupleIJNS5_1CILi128EEES8_NS7_ILi64EEEEEENS_10bfloat16_tEfNS_4arch4Sm80ELb0ELb1ELb1ELb1ELb1ELb0ELb0ELb0ELi2ELi4ELi4ELi4ELb0EEENS1_21CollectiveEpilogueBwdISA_SB_SD_Li256ELb1ELb0ELi2EEENS1_19SingleTileSchedulerILb1ELb0ELb0ELi128EEEEEEEEEvNT_6ParamsE$_ZZN4cute13to_mixed_bitsINS_5tupleIJNS1_IJNS_1CILi4EEENS2_ILi8EEEEEES3_NS2_ILi1EEEEEENS1_IJNS1_IJNS2_ILi0EEENS2_ILi64EEEEEES8_S8_EEENS1_IJNS1_IJiiEEEiS8_EEEEEDaRKT_RKT0_RKT1_ENKUlRKT_RKT0_RKT1_E_clIS5_SA_SC_EEDaSP_SS_SV_ - $_ZN7cutlass13device_kernelIN5flash19enable_sm80_to_sm89INS1_16FlashAttnBwdSm80INS1_25CollectiveMainloopBwdSm80ILi2ELi2EN4cute5tupleIJNS5_1CILi128EEES8_NS7_ILi64EEEEEENS_10bfloat16_tEfNS_4arch4Sm80ELb0ELb1ELb1ELb1ELb1ELb0ELb0ELb0ELi2ELi4ELi4ELi4ELb0EEENS1_21CollectiveEpilogueBwdISA_SB_SD_Li256ELb1ELb0ELi2EEENS1_19SingleTileSchedulerILb1ELb0ELb0ELi128EEEEEEEEEvNT_6ParamsE$_ZZN4cute13to_mixed_bitsINS_5tupleIJNS1_IJNS_1CILi4EEENS2_ILi8EEEEEES3_NS2_ILi1EEEEEENS1_IJNS1_IJNS2_ILi0EEENS2_ILi64EEEEEES8_S8_EEENS1_IJNS1_IJiiEEEiS8_EEEEEDaRKT_RKT0_RKT1_ENKUlDpRKT_E_clIJNS_9MixedBitsILj0ELj448EEENS2_ILj0EEESV_EEEDaSQ_)
$_ZN7cutlass13device_kernelIN5flash19enable_sm80_to_sm89INS1_16FlashAttnBwdSm80INS1_25CollectiveMainloopBwdSm80ILi2ELi2EN4cute5tupleIJNS5_1CILi128EEES8_NS7_ILi64EEEEEENS_10bfloat16_tEfNS_4arch4Sm80ELb0ELb1ELb1ELb1ELb1ELb0ELb0ELb0ELi2ELi4ELi4ELi4ELb0EEENS1_21CollectiveEpilogueBwdISA_SB_SD_Li256ELb1ELb0ELi2EEENS1_19SingleTileSchedulerILb1ELb0ELb0ELi128EEEEEEEEEvNT_6ParamsE$_ZZN4cute13to_mixed_bitsINS_5tupleIJNS1_IJNS_1CILi4EEENS2_ILi8EEEEEES3_NS2_ILi1EEEEEENS1_IJNS1_IJNS2_ILi0EEENS2_ILi64EEEEEES8_S8_EEENS1_IJNS1_IJiiEEEiS8_EEEEEDaRKT_RKT0_RKT1_ENKUlDpRKT_E_clIJNS_9MixedBitsILj0ELj448EEENS2_ILj0EEESV_EEEDaSQ_:
[----:B------:R-:W-:Y:S02]  /*d3b0*/  MOV R3, 0x0 ;  /* 0x0000000000037802 */ /* 0x000fe40000000f00 */
[----:B------:R-:W-:Y:S02]  /*d3c0*/  LOP3.LUT R11, R11, 0x1c0, RZ, 0xc0, !PT ;  /* 0x000001c00b0b7812 */ /* 0x000fe400078ec0ff */
[----:B------:R-:W-:Y:S05]  /*d3d0*/  RET.REL.NODEC R2 `(_ZN7cutlass13device_kernelIN5flash19enable_sm80_to_sm89INS1_16FlashAttnBwdSm80INS1_25CollectiveMainloopBwdSm80ILi2ELi2EN4cute5tupleIJNS5_1CILi128EEES8_NS7_ILi64EEEEEENS_10bfloat16_tEfNS_4arch4Sm80ELb0ELb1ELb1ELb1ELb1ELb0ELb0ELb0ELi2ELi4ELi4ELi4ELb0EEENS1_21CollectiveEpilogueBwdISA_SB_SD_Li256ELb1ELb0ELi2EEENS1_19SingleTileSchedulerILb1ELb0ELb0ELi128EEEEEEEEEvNT_6ParamsE) ;  /* 0xffff2c2002007950 */ /* 0x000fea0003c3ffff */
        .type           $_ZN7cutlass13device_kernelIN5flash19enable_sm80_to_sm89INS1_16FlashAttnBwdSm80INS1_25CollectiveMainloopBwdSm80ILi2ELi2EN4cute5tupleIJNS5_1CILi128EEES8_NS7_ILi64EEEEEENS_10bfloat16_tEfNS_4arch4Sm80ELb0ELb1ELb1ELb1ELb1ELb0ELb0ELb0ELi2ELi4ELi4ELi4ELb0EEENS1_21CollectiveEpilogueBwdISA_SB_SD_Li256ELb1ELb0ELi2EEENS1_19SingleTileSchedulerILb1ELb0ELb0ELi128EEEEEEEEEvNT_6ParamsE$_ZZN4cute13to_mixed_bitsINS_5tupleIJNS1_IJNS_1CILi4EEENS2_ILi8EEEEEES3_NS2_ILi1EEEEEENS1_IJNS1_IJNS2_ILi0EEENS2_ILi64EEEEEES8_S8_EEENS1_IJNS1_IJiiEEEiS8_EEEEEDaRKT_RKT0_RKT1_ENKUlRKT_RKT0_RKT1_E_clIS5_SA_SC_EEDaSP_SS_SV_,@function
        .size           $_ZN7cutlass13device_kernelIN5flash19enable_sm80_to_sm89INS1_16FlashAttnBwdSm80INS1_25CollectiveMainloopBwdSm80ILi2ELi2EN4cute5tupleIJNS5_1CILi128EEES8_NS7_ILi64EEEEEENS_10bfloat16_tEfNS_4arch4Sm80ELb0ELb1ELb1ELb1ELb1ELb0ELb0ELb0ELi2ELi4ELi4ELi4ELb0EEENS1_21CollectiveEpilogueBwdISA_SB_SD_Li256ELb1ELb0ELi2EEENS1_19SingleTileSchedulerILb1ELb0ELb0ELi128EEEEEEEEEvNT_6ParamsE$_ZZN4cute13to_mixed_bitsINS_5tupleIJNS1_IJNS_1CILi4EEENS2_ILi8EEEEEES3_NS2_ILi1EEEEEENS1_IJNS1_IJNS2_ILi0EEENS2_ILi64EEEEEES8_S8_EEENS1_IJNS1_IJiiEEEiS8_EEEEEDaRKT_RKT0_RKT1_ENKUlRKT_RKT0_RKT1_E_clIS5_SA_SC_EEDaSP_SS_SV_,($_ZN7cutlass13device_kernelIN5flash19enable_sm80_to_sm89INS1_16FlashAttnBwdSm80INS1_25CollectiveMainloopBwdSm80ILi2ELi2EN4cute5tupleIJNS5_1CILi128EEES8_NS7_ILi64EEEEEENS_10bfloat16_tEfNS_4arch4Sm80ELb0ELb1ELb1ELb1ELb1ELb0ELb0ELb0ELi2ELi4ELi4ELi4ELb0EEENS1_21CollectiveEpilogueBwdISA_SB_SD_Li256ELb1ELb0ELi2EEENS1_19SingleTileSchedulerILb1ELb0ELb0ELi128EEEEEEEEEvNT_6ParamsE$_ZZN4cute13to_mixed_bitsINS_5tupleIJNS1_IJNS_1CILi4EEENS2_ILi8EEEEEES3_NS2_ILi1EEEEEENS1_IJNS1_IJNS2_ILi128EEENS2_ILi0EEEEEENS2_ILi16EEES9_EEENS1_IJNS1_IJiiEEEiS9_EEEEEDaRKT_RKT0_RKT1_ENKUlDpRKT_E_clIJNS_9MixedBitsILj0ELj384EEENSU_ILj0ELj48EEENS2_ILj0EEEEEEDaSR_ - $_ZN7cutlass13device_kernelIN5flash19enable_sm80_to_sm89INS1_16FlashAttnBwdSm80INS1_25CollectiveMainloopBwdSm80ILi2ELi2EN4cute5tupleIJNS5_1CILi128EEES8_NS7_ILi64EEEEEENS_10bfloat16_tEfNS_4arch4Sm80ELb0ELb1ELb1ELb1ELb1ELb0ELb0ELb0ELi2ELi4ELi4ELi4ELb0EEENS1_21CollectiveEpilogueBwdISA_SB_SD_Li256ELb1ELb0ELi2EEENS1_19SingleTileSchedulerILb1ELb0ELb0ELi128EEEEEEEEEvNT_6ParamsE$_ZZN4cute13to_mixed_bitsINS_5tupleIJNS1_IJNS_1CILi4EEENS2_ILi8EEEEEES3_NS2_ILi1EEEEEENS1_IJNS1_IJNS2_ILi0EEENS2_ILi64EEEEEES8_S8_EEENS1_IJNS1_IJiiEEEiS8_EEEEEDaRKT_RKT0_RKT1_ENKUlRKT_RKT0_RKT1_E_clIS5_SA_SC_EEDaSP_SS_SV_)
$_ZN7cutlass13device_kernelIN5flash19enable_sm80_to_sm89INS1_16FlashAttnBwdSm80INS1_25CollectiveMainloopBwdSm80ILi2ELi2EN4cute5tupleIJNS5_1CILi128EEES8_NS7_ILi64EEEEEENS_10bfloat16_tEfNS_4arch4Sm80ELb0ELb1ELb1ELb1ELb1ELb0ELb0ELb0ELi2ELi4ELi4ELi4ELb0EEENS1_21CollectiveEpilogueBwdISA_SB_SD_Li256ELb1ELb0ELi2EEENS1_19SingleTileSchedulerILb1ELb0ELb0ELi128EEEEEEEEEvNT_6ParamsE$_ZZN4cute13to_mixed_bitsINS_5tupleIJNS1_IJNS_1CILi4EEENS2_ILi8EEEEEES3_NS2_ILi1EEEEEENS1_IJNS1_IJNS2_ILi0EEENS2_ILi64EEEEEES8_S8_EEENS1_IJNS1_IJiiEEEiS8_EEEEEDaRKT_RKT0_RKT1_ENKUlRKT_RKT0_RKT1_E_clIS5_SA_SC_EEDaSP_SS_SV_:
[----:B------:R-:W-:Y:S02]  /*d3e0*/  MOV R2, 0xd400 ;  /* 0x0000d40000027802 */ /* 0x000fe40000000f00 */
[----:B------:R-:W-:Y:S05]  /*d3f0*/  CALL.REL.NOINC `($_ZN7cutlass13device_kernelIN5flash19enable_sm80_to_sm89INS1_16FlashAttnBwdSm80INS1_25CollectiveMainloopBwdSm80ILi2ELi2EN4cute5tupleIJNS5_1CILi128EEES8_NS7_ILi64EEEEEENS_10bfloat16_tEfNS_4arch4Sm80ELb0ELb1ELb1ELb1ELb1ELb0ELb0ELb0ELi2ELi4ELi4ELi4ELb0EEENS1_21CollectiveEpilogueBwdISA_SB_SD_Li256ELb1ELb0ELi2EEENS1_19SingleTileSchedulerILb1ELb0ELb0ELi128EEEEEEEEEvNT_6ParamsE$_ZZN4cute13to_mixed_bitsINS_5tupleIJNS_1CILi4EEENS2_ILi8EEEEEENS1_IJNS2_ILi0EEENS2_ILi64EEEEEENS1_IJiiEEEEEDaRKT_RKT0_RKT1_ENKUlRKT_RKT0_RKT1_E_clIS4_S7_iEEDaSL_SO_SR_) ;  /* 0x0000019000007944 */ /* 0x000fea0003c00000 */
[----:B------:R-:W-:Y:S02]  /*d400*/  MOV R2, 0xd420 ;  /* 0x0000d42000027802 */ /* 0x000fe40000000f00 */
[----:B------:R-:W-:Y:S05]  /*d410*/  CALL.REL.NOINC `($_ZN7cutlass13device_kernelIN5flash19enable_sm80_to_sm89INS1_16FlashAttnBwdSm80INS1_25CollectiveMainloopBwdSm80ILi2ELi2EN4cute5tupleIJNS5_1CILi128EEES8_NS7_ILi64EEEEEENS_10bfloat16_tEfNS_4arch4Sm80ELb0ELb1ELb1ELb1ELb1ELb0ELb0ELb0ELi2ELi4ELi4ELi4ELb0EEENS1_21CollectiveEpilogueBwdISA_SB_SD_Li256ELb1ELb0ELi2EEENS1_19SingleTileSchedulerILb1ELb0ELb0ELi128EEEEEEEEEvNT_6ParamsE$_ZZN4cute13to_mixed_bitsINS_5tupleIJNS_1CILi4EEENS2_ILi8EEEEEENS1_IJNS2_ILi0EEENS2_ILi64EEEEEENS1_IJiiEEEEEDaRKT_RKT0_RKT1_ENKUlDpRKT_E_clIJNS2_ILj0EEENS_9MixedBitsILj0ELj448EEEEEEDaSM_) ;  /* 0x0000013000007944 */ /* 0x000fea0003c00000 */
[----:B------:R-:W-:Y:S02]  /*d420*/  MOV R7, 0x0 ;  /* 0x0000000000077802 */ /* 0x000fe40000000f00 */
[----:B------:R-:W-:Y:S02]  /*d430*/  MOV R11, R3 ;  /* 0x00000003000b7202 */ /* 0x000fe40000000f00 */
[----:B------:R-:W-:Y:S05]  /*d440*/  RET.REL.NODEC R6 `(_ZN7cutlass13device_kernelIN5flash19enable_sm80_to_sm89INS1_16FlashAttnBwdSm80INS1_25CollectiveMainloopBwdSm80ILi2ELi2EN4cute5tupleIJNS5_1CILi128EEES8_NS7_ILi64EEEEEENS_10bfloat16_tEfNS_4arch4Sm80ELb0ELb1ELb1ELb1ELb1ELb0ELb0ELb0ELi2ELi4ELi4ELi4ELb0EEENS1_21CollectiveEpilogueBwdISA_SB_SD_Li256ELb1ELb0ELi2EEENS1_19SingleTileSchedulerILb1ELb0ELb0ELi128EEEEEEEEEvNT_6ParamsE) ;  /* 0xffff2bb006007950 */ /* 0x000fea0003c3ffff */
        .type           $_ZN7cutlass13device_kernelIN5flash19enable_sm80_to_sm89INS1_16FlashAttnBwdSm80INS1_25CollectiveMainloopBwdSm80ILi2ELi2EN4cute5tupleIJNS5_1CILi128EEES8_NS7_ILi64EEEEEENS_10bfloat16_tEfNS_4arch4Sm80ELb0ELb1ELb1ELb1ELb1ELb0ELb0ELb0ELi2ELi4ELi4ELi4ELb0EEENS1_21CollectiveEpilogueBwdISA_SB_SD_Li256ELb1ELb0ELi2EEENS1_19SingleTileSchedulerILb1ELb0ELb0ELi128EEEEEEEEEvNT_6ParamsE$_ZZN4cute13to_mixed_bitsINS_5tupleIJNS1_IJNS_1CILi4EEENS2_ILi8EEEEEES3_NS2_ILi1EEEEEENS1_IJNS1_IJNS2_ILi128EEENS2_ILi0EEEEEENS2_ILi16EEES9_EEENS1_IJNS1_IJiiEEEiS9_EEEEEDaRKT_RKT0_RKT1_ENKUlDpRKT_E_clIJNS_9MixedBitsILj0ELj384EEENSU_ILj0ELj48EEENS2_ILj0EEEEEEDaSR_,@function
        .size           $_ZN7cutlass13device_kernelIN5flash19enable_sm80_to_sm89INS1_16FlashAttnBwdSm80INS1_25CollectiveMainloopBwdSm80ILi2ELi2EN4cute5tupleIJNS5_1CILi128EEES8_NS7_ILi64EEEEEENS_10bfloat16_tEfNS_4arch4Sm80ELb0ELb1ELb1ELb1ELb1ELb0ELb0ELb0ELi2ELi4ELi4ELi4ELb0EEENS1_21CollectiveEpilogueBwdISA_SB_SD_Li256ELb1ELb0ELi2EEENS1_19SingleTileSchedulerILb1ELb0ELb0ELi128EEEEEEEEEvNT_6ParamsE$_ZZN4cute13to_mixed_bitsINS_5tupleIJNS1_IJNS_1CILi4EEENS2_ILi8EEEEEES3_NS2_ILi1EEEEEENS1_IJNS1_IJNS2_ILi128EEENS2_ILi0EEEEEENS2_ILi16EEES9_EEENS1_IJNS1_IJiiEEEiS9_EEEEEDaRKT_RKT0_RKT1_ENKUlDpRKT_E_clIJNS_9MixedBitsILj0ELj384EEENSU_ILj0ELj48EEENS2_ILj0EEEEEEDaSR_,($_ZN7cutlass13device_kernelIN5flash19enable_sm80_to_sm89INS1_16FlashAttnBwdSm80INS1_25CollectiveMainloopBwdSm80ILi2ELi2EN4cute5tupleIJNS5_1CILi128EEES8_NS7_ILi64EEEEEENS_10bfloat16_tEfNS_4arch4Sm80ELb0ELb1ELb1ELb1ELb1ELb0ELb0ELb0ELi2ELi4ELi4ELi4ELb0EEENS1_21CollectiveEpilogueBwdISA_SB_SD_Li256ELb1ELb0ELi2EEENS1_19SingleTileSchedulerILb1ELb0ELb0ELi128EEEEEEEEEvNT_6ParamsE$_ZZN4cute13to_mixed_bitsINS_5tupleIJNS1_IJNS_1CILi4EEENS2_ILi8EEEEEES3_NS2_ILi1EEEEEENS1_IJNS1_IJNS2_ILi128EEENS2_ILi0EEEEEENS2_ILi16EEES9_EEENS1_IJNS1_IJiiEEEiS9_EEEEEDaRKT_RKT0_RKT1_ENKUlRKT_RKT0_RKT1_E_clIS3_SB_iEEDaSQ_ST_SW_ - $_ZN7cutlass13device_kernelIN5flash19enable_sm80_to_sm89INS1_16FlashAttnBwdSm80INS1_25CollectiveMainloopBwdSm80ILi2ELi2EN4cute5tupleIJNS5_1CILi128EEES8_NS7_ILi64EEEEEENS_10bfloat16_tEfNS_4arch4Sm80ELb0ELb1ELb1ELb1ELb1ELb0ELb0ELb0ELi2ELi4ELi4ELi4ELb0EEENS1_21CollectiveEpilogueBwdISA_SB_SD_Li256ELb1ELb0ELi2EEENS1_19SingleTileSchedulerILb1ELb0ELb0ELi128EEEEEEEEEvNT_6ParamsE$_ZZN4cute13to_mixed_bitsINS_5tupleIJNS1_IJNS_1CILi4EEENS2_ILi8EEEEEES3_NS2_ILi1EEEEEENS1_IJNS1_IJNS2_ILi128EEENS2_ILi0EEEEEENS2_ILi16EEES9_EEENS1_IJNS1_IJiiEEEiS9_EEEEEDaRKT_RKT0_RKT1_ENKUlDpRKT_E_clIJNS_9MixedBitsILj0ELj384EEENSU_ILj0ELj48EEENS2_ILj0EEEEEEDaSR_)
$_ZN7cutlass13device_kernelIN5flash19enable_sm80_to_sm89INS1_16FlashAttnBwdSm80INS1_25CollectiveMainloopBwdSm80ILi2ELi2EN4cute5tupleIJNS5_1CILi128EEES8_NS7_ILi64EEEEEENS_10bfloat16_tEfNS_4arch4Sm80ELb0ELb1ELb1ELb1ELb1ELb0ELb0ELb0ELi2ELi4ELi4ELi4ELb0EEENS1_21CollectiveEpilogueBwdISA_SB_SD_Li256ELb1ELb0ELi2EEENS1_19SingleTileSchedulerILb1ELb0ELb0ELi128EEEEEEEEEvNT_6ParamsE$_ZZN4cute13to_mixed_bitsINS_5tupleIJNS1_IJNS_1CILi4EEENS2_ILi8EEEEEES3_NS2_ILi1EEEEEENS1_IJNS1_IJNS2_ILi128EEENS2_ILi0EEEEEENS2_ILi16EEES9_EEENS1_IJNS1_IJiiEEEiS9_EEEEEDaRKT_RKT0_RKT1_ENKUlDpRKT_E_clIJNS_9MixedBitsILj0ELj384EEENSU_ILj0ELj48EEENS2_ILj0EEEEEEDaSR_:
[----:B------:R-:W-:Y:S01]  /*d450*/  LOP3.LUT R6, R5, 0x30, RZ, 0xc0, !PT ;  /* 0x0000003005067812 */ /* 0x000fe200078ec0ff */
[----:B------:R-:W-:-:S03]  /*d460*/  IMAD.MOV.U32 R7, RZ, RZ, 0x0 ;  /* 0x00000000ff077424 */ /* 0x000fc600078e00ff */
[----:B------:R-:W-:Y:S01]  /*d470*/  LOP3.LUT R3, R6, 0x1b0, R3, 0x78, !PT ;  /* 0x000001b006037812 */ /* 0x000fe200078e7803 */
[----:B------:R-:W-:-:S04]  /*d480*/  IMAD.MOV.U32 R6, RZ, RZ, R2 ;  /* 0x000000ffff067224 */ /* 0x000fc800078e0002 */
[----:B------:R-:W-:Y:S05]  /*d490*/  RET.REL.NODEC R6 `(_ZN7cutlass13device_kernelIN5flash19enable_sm80_to_sm89INS1_16FlashAttnBwdSm80INS1_25CollectiveMainloopBwdSm80ILi2ELi2EN4cute5tupleIJNS5_1CILi128EEES8_NS7_ILi64EEEEEENS_10bfloat16_tEfNS_4arch4Sm80ELb0ELb1ELb1ELb1ELb1ELb0ELb0ELb0ELi2ELi4ELi4ELi4ELb0EEENS1_21CollectiveEpilogueBwdISA_SB_SD_Li256ELb1ELb0ELi2EEENS1_19SingleTileSchedulerILb1ELb0ELb0ELi128EEEEEEEEEvNT_6ParamsE) ;  /* 0xffff2b6006007950 */ /* 0x000fea0003c3ffff */
        .type           $_ZN7cutlass13device_kernelIN5flash19enable_sm80_to_sm89INS1_16FlashAttnBwdSm80INS1_25CollectiveMainloopBwdSm80ILi2ELi2EN4cute5tupleIJNS5_1CILi128EEES8_NS7_ILi64EEEEEENS_10bfloat16_tEfNS_4arch4Sm80ELb0ELb1ELb1ELb1ELb1ELb0ELb0ELb0ELi2ELi4ELi4ELi4ELb0EEENS1_21CollectiveEpilogueBwdISA_SB_SD_Li256ELb1ELb0ELi2EEENS1_19SingleTileSchedulerILb1ELb0ELb0ELi128EEEEEEEEEvNT_6ParamsE$_ZZN4cute13to_mixed_bitsINS_5tupleIJNS1_IJNS_1CILi4EEENS2_ILi8EEEEEES3_NS2_ILi1EEEEEENS1_IJNS1_IJNS2_ILi128EEENS2_ILi0EEEEEENS2_ILi16EEES9_EEENS1_IJNS1_IJiiEEEiS9_EEEEEDaRKT_RKT0_RKT1_ENKUlRKT_RKT0_RKT1_E_clIS3_SB_iEEDaSQ_ST_SW_,@function
        .size           $_ZN7cutlass13device_kernelIN5flash19enable_sm80_to_sm89INS1_16FlashAttnBwdSm80INS1_25CollectiveMainloopBwdSm80ILi2ELi2EN4cute5tupleIJNS5_1CILi128EEES8_NS7_ILi64EEEEEENS_10bfloat16_tEfNS_4arch4Sm80ELb0ELb1ELb1ELb1ELb1ELb0ELb0ELb0ELi2ELi4ELi4ELi4ELb0EEENS1_21CollectiveEpilogueBwdISA_SB_SD_Li256ELb1ELb0ELi2EEENS1_19SingleTileSchedulerILb1ELb0ELb0ELi128EEEEEEEEEvNT_6ParamsE$_ZZN4cute13to_mixed_bitsINS_5tupleIJNS1_IJNS_1CILi4EEENS2_ILi8EEEEEES3_NS2_ILi1EEEEEENS1_IJNS1_IJNS2_ILi128EEENS2_ILi0EEEEEENS2_ILi16EEES9_EEENS1_IJNS1_IJiiEEEiS9_EEEEEDaRKT_RKT0_RKT1_ENKUlRKT_RKT0_RKT1_E_clIS3_SB_iEEDaSQ_ST_SW_,($_ZN7cutlass13device_kernelIN5flash19enable_sm80_to_sm89INS1_16FlashAttnBwdSm80INS1_25CollectiveMainloopBwdSm80ILi2ELi2EN4cute5tupleIJNS5_1CILi128EEES8_NS7_ILi64EEEEEENS_10bfloat16_tEfNS_4arch4Sm80ELb0ELb1ELb1ELb1ELb1ELb0ELb0ELb0ELi2ELi4ELi4ELi4ELb0EEENS1_21CollectiveEpilogueBwdISA_SB_SD_Li256ELb1ELb0ELi2EEENS1_19SingleTileSchedulerILb1ELb0ELb0ELi128EEEEEEEEEvNT_6ParamsE$_ZZN4cute13to_mixed_bitsINS_5tupleIJNS1_IJNS_1CILi4EEENS2_ILi8EEEEEES3_NS2_ILi1EEEEEENS1_IJNS1_IJNS2_ILi128EEENS2_ILi0EEEEEENS2_ILi16EEES9_EEENS1_IJNS1_IJiiEEEiS9_EEEEEDaRKT_RKT0_RKT1_ENKUlRKT_RKT0_RKT1_E_clIS5_SA_SD_EEDaSQ_ST_SW_ - $_ZN7cutlass13device_kernelIN5flash19enable_sm80_to_sm89INS1_16FlashAttnBwdSm80INS1_25CollectiveMainloopBwdSm80ILi2ELi2EN4cute5tupleIJNS5_1CILi128EEES8_NS7_ILi64EEEEEENS_10bfloat16_tEfNS_4arch4Sm80ELb0ELb1ELb1ELb1ELb1ELb0ELb0ELb0ELi2ELi4ELi4ELi4ELb0EEENS1_21CollectiveEpilogueBwdISA_SB_SD_Li256ELb1ELb0ELi2EEENS1_19SingleTileSchedulerILb1ELb0ELb0ELi128EEEEEEEEEvNT_6ParamsE$_ZZN4cute13to_mixed_bitsINS_5tupleIJNS1_IJNS_1CILi4EEENS2_ILi8EEEEEES3_NS2_ILi1EEEEEENS1_IJNS1_IJNS2_ILi128EEENS2_ILi0EEEEEENS2_ILi16EEES9_EEENS1_IJNS1_IJiiEEEiS9_EEEEEDaRKT_RKT0_RKT1_ENKUlRKT_RKT0_RKT1_E_clIS3_SB_iEEDaSQ_ST_SW_)
$_ZN7cutlass13device_kernelIN5flash19enable_sm80_to_sm89INS1_16FlashAttnBwdSm80INS1_25CollectiveMainloopBwdSm80ILi2ELi2EN4cute5tupleIJNS5_1CILi128EEES8_NS7_ILi64EEEEEENS_10bfloat16_tEfNS_4arch4Sm80ELb0ELb1ELb1ELb1ELb1ELb0ELb0ELb0ELi2ELi4ELi4ELi4ELb0EEENS1_21CollectiveEpilogueBwdISA_SB_SD_Li256ELb1ELb0ELi2EEENS1_19SingleTileSchedulerILb1ELb0ELb0ELi128EEEEEEEEEvNT_6ParamsE$_ZZN4cute13to_mixed_bitsINS_5tupleIJNS1_IJNS_1CILi4EEENS2_ILi8EEEEEES3_NS2_ILi1EEEEEENS1_IJNS1_IJNS2_ILi128EEENS2_ILi0EEEEEENS2_ILi16EEES9_EEENS1_IJNS1_IJiiEEEiS9_EEEEEDaRKT_RKT0_RKT1_ENKUlRKT_RKT0_RKT1_E_clIS3_SB_iEEDaSQ_ST_SW_:
[----:B------:R-:W-:Y:S01]  /*d4a0*/  MOV R7, 0x0 ;  /* 0x0000000000077802 */ /* 0x000fe20000000f00 */
[----:B------:R-:W-:-:S05]  /*d4b0*/  IMAD.SHL.U32 R2, R33, 0x10, RZ ;  /* 0x0000001021027824 */ /* 0x000fca00078e00ff */
[----:B------:R-:W-:Y:S01]  /*d4c0*/  LOP3.LUT R2, R2, 0x30, RZ, 0xc0, !PT ;  /* 0x0000003002027812 */ /* 0x000fe200078ec0ff */
[----:B------:R-:W-:Y:S06]  /*d4d0*/  RET.REL.NODEC R6 `(_ZN7cutlass13device_kernelIN5flash19enable_sm80_to_sm89INS1_16FlashAttnBwdSm80INS1_25CollectiveMainloopBwdSm80ILi2ELi2EN4cute5tupleIJNS5_1CILi128EEES8_NS7_ILi64EEEEEENS_10bfloat16_tEfNS_4arch4Sm80ELb0ELb1ELb1ELb1ELb1ELb0ELb0ELb0ELi2ELi4ELi4ELi4ELb0EEENS1_21CollectiveEpilogueBwdISA_SB_SD_Li256ELb1ELb0ELi2EEENS1_19SingleTileSchedulerILb1ELb0ELb0ELi128EEEEEEEEEvNT_6ParamsE) ;  /* 0xffff2b2006007950 */ /* 0x000fec0003c3ffff */
        .type           $_ZN7cutlass13device_kernelIN5flash19enable_sm80_to_sm89INS1_16FlashAttnBwdSm80INS1_25CollectiveMainloopBwdSm80ILi2ELi2EN4cute5tupleIJNS5_1CILi128EEES8_NS7_ILi64EEEEEENS_10bfloat16_tEfNS_4arch4Sm80ELb0ELb1ELb1ELb1ELb1ELb0ELb0ELb0ELi2ELi4ELi4ELi4ELb0EEENS1_21CollectiveEpilogueBwdISA_SB_SD_Li256ELb1ELb0ELi2EEENS1_19SingleTileSchedulerILb1ELb0ELb0ELi128EEEEEEEEEvNT_6ParamsE$_ZZN4cute13to_mixed_bitsINS_5tupleIJNS1_IJNS_1CILi4EEENS2_ILi8EEEEEES3_NS2_ILi1EEEEEENS1_IJNS1_IJNS2_ILi128EEENS2_ILi0EEEEEENS2_ILi16EEES9_EEENS1_IJNS1_IJiiEEEiS9_EEEEEDaRKT_RKT0_RKT1_ENKUlRKT_RKT0_RKT1_E_clIS5_SA_SD_EEDaSQ_ST_SW_,@function
        .size           $_ZN7cutlass13device_kernelIN5flash19enable_sm80_to_sm89INS1_16FlashAttnBwdSm80INS1_25CollectiveMainloopBwdSm80ILi2ELi2EN4cute5tupleIJNS5_1CILi128EEES8_NS7_ILi64EEEEEENS_10bfloat16_tEfNS_4arch4Sm80ELb0ELb1ELb1ELb1ELb1ELb0ELb0ELb0ELi2ELi4ELi4ELi4ELb0EEENS1_21CollectiveEpilogueBwdISA_SB_SD_Li256ELb1ELb0ELi2EEENS1_19SingleTileSchedulerILb1ELb0ELb0ELi128EEEEEEEEEvNT_6ParamsE$_ZZN4cute13to_mixed_bitsINS_5tupleIJNS1_IJNS_1CILi4EEENS2_ILi8EEEEEES3_NS2_ILi1EEEEEENS1_IJNS1_IJNS2_ILi128EEENS2_ILi0EEEEEENS2_ILi16EEES9_EEENS1_IJNS1_IJiiEEEiS9_EEEEEDaRKT_RKT0_RKT1_ENKUlRKT_RKT0_RKT1_E_clIS5_SA_SD_EEDaSQ_ST_SW_,($_ZN7cutlass13device_kernelIN5flash19enable_sm80_to_sm89INS1_16FlashAttnBwdSm80INS1_25CollectiveMainloopBwdSm80ILi2ELi2EN4cute5tupleIJNS5_1CILi128EEES8_NS7_ILi64EEEEEENS_10bfloat16_tEfNS_4arch4Sm80ELb0ELb1ELb1ELb1ELb1ELb0ELb0ELb0ELi2ELi4ELi4ELi4ELb0EEENS1_21CollectiveEpilogueBwdISA_SB_SD_Li256ELb1ELb0ELi2EEENS1_19SingleTileSchedulerILb1ELb0ELb0ELi128EEEEEEEEEvNT_6ParamsE$_ZZN4cute13to_mixed_bitsINS_5tupleIJNS_1CILi4EEENS2_ILi8EEEEEENS1_IJNS2_ILi0EEENS2_ILi64EEEEEENS1_IJiiEEEEEDaRKT_RKT0_RKT1_ENKUlDpRKT_E_clIJNS2_ILj0EEENS_9MixedBitsILj0ELj448EEEEEEDaSM_ - $_ZN7cutlass13device_kernelIN5flash19enable_sm80_to_sm89INS1_16FlashAttnBwdSm80INS1_25CollectiveMainloopBwdSm80ILi2ELi2EN4cute5tupleIJNS5_1CILi128EEES8_NS7_ILi64EEEEEENS_10bfloat16_tEfNS_4arch4Sm80ELb0ELb1ELb1ELb1ELb1ELb0ELb0ELb0ELi2ELi4ELi4ELi4ELb0EEENS1_21CollectiveEpilogueBwdISA_SB_SD_Li256ELb1ELb0ELi2EEENS1_19SingleTileSchedulerILb1ELb0ELb0ELi128EEEEEEEEEvNT_6ParamsE$_ZZN4cute13to_mixed_bitsINS_5tupleIJNS1_IJNS_1CILi4EEENS2_ILi8EEEEEES3_NS2_ILi1EEEEEENS1_IJNS1_IJNS2_ILi128EEENS2_ILi0EEEEEENS2_ILi16EEES9_EEENS1_IJNS1_IJiiEEEiS9_EEEEEDaRKT_RKT0_RKT1_ENKUlRKT_RKT0_RKT1_E_clIS5_SA_SD_EEDaSQ_ST_SW_)
$_ZN7cutlass13device_kernelIN5flash19enable_sm80_to_sm89INS1_16FlashAttnBwdSm80INS1_25CollectiveMainloopBwdSm80ILi2ELi2EN4cute5tupleIJNS5_1CILi128EEES8_NS7_ILi64EEEEEENS_10bfloat16_tEfNS_4arch4Sm80ELb0ELb1ELb1ELb1ELb1ELb0ELb0ELb0ELi2ELi4ELi4ELi4ELb0EEENS1_21CollectiveEpilogueBwdISA_SB_SD_Li256ELb1ELb0ELi2EEENS1_19SingleTileSchedulerILb1ELb0ELb0ELi128EEEEEEEEEvNT_6ParamsE$_ZZN4cute13to_mixed_bitsINS_5tupleIJNS1_IJNS_1CILi4EEENS2_ILi8EEEEEES3_NS2_ILi1EEEEEENS1_IJNS1_IJNS2_ILi128EEENS2_ILi0EEEEEENS2_ILi16EEES9_EEENS1_IJNS1_IJiiEEEiS9_EEEEEDaRKT_RKT0_RKT1_ENKUlRKT_RKT0_RKT1_E_clIS5_SA_SD_EEDaSQ_ST_SW_:
[----:B------:R-:W-:Y:S02]  /*d4e0*/  MOV R3, R2 ;  /* 0x0000000200037202 */ /* 0x000fe40000000f00 */
[----:B------:R-:W-:Y:S02]  /*d4f0*/  MOV R2, 0xd510 ;  /* 0x0000d51000027802 */ /* 0x000fe40000000f00 */
[----:B------:R-:W-:Y:S05]  /*d500*/  CALL.REL.NOINC `($_ZN7cutlass13device_kernelIN5flash19enable_sm80_to_sm89INS1_16FlashAttnBwdSm80INS1_25CollectiveMainloopBwdSm80ILi2ELi2EN4cute5tupleIJNS5_1CILi128EEES8_NS7_ILi64EEEEEENS_10bfloat16_tEfNS_4arch4Sm80ELb0ELb1ELb1ELb1ELb1ELb0ELb0ELb0ELi2ELi4ELi4ELi4ELb0EEENS1_21CollectiveEpilogueBwdISA_SB_SD_Li256ELb1ELb0ELi2EEENS1_19SingleTileSchedulerILb1ELb0ELb0ELi128EEEEEEEEEvNT_6ParamsE$_ZZN4cute13to_mixed_bitsINS_5tupleIJNS_1CILi4EEENS2_ILi8EEEEEENS1_IJNS2_ILi128EEENS2_ILi0EEEEEENS1_IJiiEEEEEDaRKT_RKT0_RKT1_ENKUlRKT_RKT0_RKT1_E_clIS3_S6_iEEDaSL_SO_SR_) ;  /* 0x0000011000007944 */ /* 0x000fea0003c00000 */
[----:B------:R-:W-:Y:S02]  /*d510*/  MOV R2, 0xd530 ;  /* 0x0000d53000027802 */ /* 0x000fe40000000f00 */
[----:B------:R-:W-:Y:S05]  /*d520*/  CALL.REL.NOINC `($_ZN7cutlass13device_kernelIN5flash19enable_sm80_to_sm89INS1_16FlashAttnBwdSm80INS1_25CollectiveMainloopBwdSm80ILi2ELi2EN4cute5tupleIJNS5_1CILi128EEES8_NS7_ILi64EEEEEENS_10bfloat16_tEfNS_4arch4Sm80ELb0ELb1ELb1ELb1ELb1ELb0ELb0ELb0ELi2ELi4ELi4ELi4ELb0EEENS1_21CollectiveEpilogueBwdISA_SB_SD_Li256ELb1ELb0ELi2EEENS1_19SingleTileSchedulerILb1ELb0ELb0ELi128EEEEEEEEEvNT_6ParamsE$_ZZN4cute13to_mixed_bitsINS_5tupleIJNS_1CILi4EEENS2_ILi8EEEEEENS1_IJNS2_ILi128EEENS2_ILi0EEEEEENS1_IJiiEEEEEDaRKT_RKT0_RKT1_ENKUlDpRKT_E_clIJNS_9MixedBitsILj0ELj384EEENS2_ILj0EEEEEEDaSM_) ;  /* 0x000000b000007944 */ /* 0x000fea0003c00000 */
[----:B------:R-:W-:-:S04]  /*d530*/  MOV R7, 0x0 ;  /* 0x0000000000077802 */ /* 0x000fc80000000f00 */
[----:B------:R-:W-:Y:S05]  /*d540*/  RET.REL.NODEC R6 `(_ZN7cutlass13device_kernelIN5flash19enable_sm80_to_sm89INS1_16FlashAttnBwdSm80INS1_25CollectiveMainloopBwdSm80ILi2ELi2EN4cute5tupleIJNS5_1CILi128EEES8_NS7_ILi64EEEEEENS_10bfloat16_tEfNS_4arch4Sm80ELb0ELb1ELb1ELb1ELb1ELb0ELb0ELb0ELi2ELi4ELi4ELi4ELb0EEENS1_21CollectiveEpilogueBwdISA_SB_SD_Li256ELb1ELb0ELi2EEENS1_19SingleTileSchedulerILb1ELb0ELb0ELi128EEEEEEEEEvNT_6ParamsE) ;  /* 0xffff2ab006007950 */ /* 0x000fea0003c3ffff */
        .type           $_ZN7cutlass13device_kernelIN5flash19enable_sm80_to_sm89INS1_16FlashAttnBwdSm80INS1_25CollectiveMainloopBwdSm80ILi2ELi2EN4cute5tupleIJNS5_1CILi128EEES8_NS7_ILi64EEEEEENS_10bfloat16_tEfNS_4arch4Sm80ELb0ELb1ELb1ELb1ELb1ELb0ELb0ELb0ELi2ELi4ELi4ELi4ELb0EEENS1_21CollectiveEpilogueBwdISA_SB_SD_Li256ELb1ELb0ELi2EEENS1_19SingleTileSchedulerILb1ELb0ELb0ELi128EEEEEEEEEvNT_6ParamsE$_ZZN4cute13to_mixed_bitsINS_5tupleIJNS_1CILi4EEENS2_ILi8EEEEEENS1_IJNS2_ILi0EEENS2_ILi64EEEEEENS1_IJiiEEEEEDaRKT_RKT0_RKT1_ENKUlDpRKT_E_clIJNS2_ILj0EEENS_9MixedBitsILj0ELj448EEEEEEDaSM_,@function
        .size           $_ZN7cutlass13device_kernelIN5flash19enable_sm80_to_sm89INS1_16FlashAttnBwdSm80INS1_25CollectiveMainloopBwdSm80ILi2ELi2EN4cute5tupleIJNS5_1CILi128EEES8_NS7_ILi64EEEEEENS_10bfloat16_tEfNS_4arch4Sm80ELb0ELb1ELb1ELb1ELb1ELb0ELb0ELb0ELi2ELi4ELi4ELi4ELb0EEENS1_21CollectiveEpilogueBwdISA_SB_SD_Li256ELb1ELb0ELi2EEENS1_19SingleTileSchedulerILb1ELb0ELb0ELi128EEEEEEEEEvNT_6ParamsE$_ZZN4cute13to_mixed_bitsINS_5tupleIJNS_1CILi4EEENS2_ILi8EEEEEENS1_IJNS2_ILi0EEENS2_ILi64EEEEEENS1_IJiiEEEEEDaRKT_RKT0_RKT1_ENKUlDpRKT_E_clIJNS2_ILj0EEENS_9MixedBitsILj0ELj448EEEEEEDaSM_,($_ZN7cutlass13device_kernelIN5flash19enable_sm80_to_sm89INS1_16FlashAttnBwdSm80INS1_25CollectiveMainloopBwdSm80ILi2ELi2EN4cute5tupleIJNS5_1CILi128EEES8_NS7_ILi64EEEEEENS_10bfloat16_tEfNS_4arch4Sm80ELb0ELb1ELb1ELb1ELb1ELb0ELb0ELb0ELi2ELi4ELi4ELi4ELb0EEENS1_21CollectiveEpilogueBwdISA_SB_SD_Li256ELb1ELb0ELi2EEENS1_19SingleTileSchedulerILb1ELb0ELb0ELi128EEEEEEEEEvNT_6ParamsE$_ZZN4cute13to_mixed_bitsINS_5tupleIJNS_1CILi4EEENS2_ILi8EEEEEENS1_IJNS2_ILi0EEENS2_ILi64EEEEEENS1_IJiiEEEEEDaRKT_RKT0_RKT1_ENKUlRKT_RKT0_RKT1_E_clIS4_S7_iEEDaSL_SO_SR_ - $_ZN7cutlass13device_kernelIN5flash19enable_sm80_to_sm89INS1_16FlashAttnBwdSm80INS1_25CollectiveMainloopBwdSm80ILi2ELi2EN4cute5tupleIJNS5_1CILi128EEES8_NS7_ILi64EEEEEENS_10bfloat16_tEfNS_4arch4Sm80ELb0ELb1ELb1ELb1ELb1ELb0ELb0ELb0ELi2ELi4ELi4ELi4ELb0EEENS1_21CollectiveEpilogueBwdISA_SB_SD_Li256ELb1ELb0ELi2EEENS1_19SingleTileSchedulerILb1ELb0ELb0ELi128EEEEEEEEEvNT_6ParamsE$_ZZN4cute13to_mixed_bitsINS_5tupleIJNS_1CILi4EEENS2_ILi8EEEEEENS1_IJNS2_ILi0EEENS2_ILi64EEEEEENS1_IJiiEEEEEDaRKT_RKT0_RKT1_ENKUlDpRKT_E_clIJNS2_ILj0EEENS_9MixedBitsILj0ELj448EEEEEEDaSM_)
$_ZN7cutlass13device_kernelIN5flash19enable_sm80_to_sm89INS1_16FlashAttnBwdSm80INS1_25CollectiveMainloopBwdSm80ILi2ELi2EN4cute5tupleIJNS5_1CILi128EEES8_NS7_ILi64EEEEEENS_10bfloat16_tEfNS_4arch4Sm80ELb0ELb1ELb1ELb1ELb1ELb0ELb0ELb0ELi2ELi4ELi4ELi4ELb0EEENS1_21CollectiveEpilogueBwdISA_SB_SD_Li256ELb1ELb0ELi2EEENS1_19SingleTileSchedulerILb1ELb0ELb0ELi128EEEEEEEEEvNT_6ParamsE$_ZZN4cute13to_mixed_bitsINS_5tupleIJNS_1CILi4EEENS2_ILi8EEEEEENS1_IJNS2_ILi0EEENS2_ILi64EEEEEENS1_IJiiEEEEEDaRKT_RKT0_RKT1_ENKUlDpRKT_E_clIJNS2_ILj0EEENS_9MixedBitsILj0ELj448EEEEEEDaSM_:
[----:B------:R-:W-:Y:S01]  /*d550*/  IMAD.MOV.U32 R8, RZ, RZ, R2 ;  /* 0x000000ffff087224 */ /* 0x000fe200078e0002 */
[----:B------:R-:W-:Y:S02]  /*d560*/  MOV R9, 0x0 ;  /* 0x0000000000097802 */ /* 0x000fe40000000f00 */
[----:B------:R-:W-:Y:S02]  /*d570*/  LOP3.LUT R3, R3, 0x1c0, RZ, 0xc0, !PT ;  /* 0x000001c003037812 */ /* 0x000fe400078ec0ff */
[----:B------:R-:W-:Y:S05]  /*d580*/  RET.REL.NODEC R8 `(_ZN7cutlass13device_kernelIN5flash19enable_sm80_to_sm89INS1_16FlashAttnBwdSm80INS1_25CollectiveMainloopBwdSm80ILi2ELi2EN4cute5tupleIJNS5_1CILi128EEES8_NS7_ILi64EEEEEENS_10bfloat16_tEfNS_4arch4Sm80ELb0ELb1ELb1ELb1ELb1ELb0ELb0ELb0ELi2ELi4ELi4ELi4ELb0EEENS1_21CollectiveEpilogueBwdISA_SB_SD_Li256ELb1ELb0ELi2EEENS1_19SingleTileSchedulerILb1ELb0ELb0ELi128EEEEEEEEEvNT_6ParamsE) ;  /* 0xffff2a7008007950 */ /* 0x000fea0003c3ffff */
        .type           $_ZN7cutlass13device_kernelIN5flash19enable_sm80_to_sm89INS1_16FlashAttnBwdSm80INS1_25CollectiveMainloopBwdSm80ILi2ELi2EN4cute5tupleIJNS5_1CILi128EEES8_NS7_ILi64EEEEEENS_10bfloat16_tEfNS_4arch4Sm80ELb0ELb1ELb1ELb1ELb1ELb0ELb0ELb0ELi2ELi4ELi4ELi4ELb0EEENS1_21CollectiveEpilogueBwdISA_SB_SD_Li256ELb1ELb0ELi2EEENS1_19SingleTileSchedulerILb1ELb0ELb0ELi128EEEEEEEEEvNT_6ParamsE$_ZZN4cute13to_mixed_bitsINS_5tupleIJNS_1CILi4EEENS2_ILi8EEEEEENS1_IJNS2_ILi0EEENS2_ILi64EEEEEENS1_IJiiEEEEEDaRKT_RKT0_RKT1_ENKUlRKT_RKT0_RKT1_E_clIS4_S7_iEEDaSL_SO_SR_,@function
        .size           $_ZN7cutlass13device_kernelIN5flash19enable_sm80_to_sm89INS1_16FlashAttnBwdSm80INS1_25CollectiveMainloopBwdSm80ILi2ELi2EN4cute5tupleIJNS5_1CILi128EEES8_NS7_ILi64EEEEEENS_10bfloat16_tEfNS_4arch4Sm80ELb0ELb1ELb1ELb1ELb1ELb0ELb0ELb0ELi2ELi4ELi4ELi4ELb0EEENS1_21CollectiveEpilogueBwdISA_SB_SD_Li256ELb1ELb0ELi2EEENS1_19SingleTileSchedulerILb1ELb0ELb0ELi128EEEEEEEEEvNT_6ParamsE$_ZZN4cute13to_mixed_bitsINS_5tupleIJNS_1CILi4EEENS2_ILi8EEEEEENS1_IJNS2_ILi0EEENS2_ILi64EEEEEENS1_IJiiEEEEEDaRKT_RKT0_RKT1_ENKUlRKT_RKT0_RKT1_E_clIS4_S7_iEEDaSL_SO_SR_,($_ZN7cutlass13device_kernelIN5flash19enable_sm80_to_sm89INS1_16FlashAttnBwdSm80INS1_25CollectiveMainloopBwdSm80ILi2ELi2EN4cute5tupleIJNS5_1CILi128EEES8_NS7_ILi64EEEEEENS_10bfloat16_tEfNS_4arch4Sm80ELb0ELb1ELb1ELb1ELb1ELb0ELb0ELb0ELi2ELi4ELi4ELi4ELb0EEENS1_21CollectiveEpilogueBwdISA_SB_SD_Li256ELb1ELb0ELi2EEENS1_19SingleTileSchedulerILb1ELb0ELb0ELi128EEEEEEEEEvNT_6ParamsE$_ZZN4cute13to_mixed_bitsINS_5tupleIJNS_1CILi4EEENS2_ILi8EEEEEENS1_IJNS2_ILi128EEENS2_ILi0EEEEEENS1_IJiiEEEEEDaRKT_RKT0_RKT1_ENKUlDpRKT_E_clIJNS_9MixedBitsILj0ELj384EEENS2_ILj0EEEEEEDaSM_ - $_ZN7cutlass13device_kernelIN5flash19enable_sm80_to_sm89INS1_16FlashAttnBwdSm80INS1_25CollectiveMainloopBwdSm80ILi2ELi2EN4cute5tupleIJNS5_1CILi128EEES8_NS7_ILi64EEEEEENS_10bfloat16_tEfNS_4arch4Sm80ELb0ELb1ELb1ELb1ELb1ELb0ELb0ELb0ELi2ELi4ELi4ELi4ELb0EEENS1_21CollectiveEpilogueBwdISA_SB_SD_Li256ELb1ELb0ELi2EEENS1_19SingleTileSchedulerILb1ELb0ELb0ELi128EEEEEEEEEvNT_6ParamsE$_ZZN4cute13to_mixed_bitsINS_5tupleIJNS_1CILi4EEENS2_ILi8EEEEEENS1_IJNS2_ILi0EEENS2_ILi64EEEEEENS1_IJiiEEEEEDaRKT_RKT0_RKT1_ENKUlRKT_RKT0_RKT1_E_clIS4_S7_iEEDaSL_SO_SR_)
$_ZN7cutlass13device_kernelIN5flash19enable_sm80_to_sm89INS1_16FlashAttnBwdSm80INS1_25CollectiveMainloopBwdSm80ILi2ELi2EN4cute5tupleIJNS5_1CILi128EEES8_NS7_ILi64EEEEEENS_10bfloat16_tEfNS_4arch4Sm80ELb0ELb1ELb1ELb1ELb1ELb0ELb0ELb0ELi2ELi4ELi4ELi4ELb0EEENS1_21CollectiveEpilogueBwdISA_SB_SD_Li256ELb1ELb0ELi2EEENS1_19SingleTileSchedulerILb1ELb0ELb0ELi128EEEEEEEEEvNT_6ParamsE$_ZZN4cute13to_mixed_bitsINS_5tupleIJNS_1CILi4EEENS2_ILi8EEEEEENS1_IJNS2_ILi0EEENS2_ILi64EEEEEENS1_IJiiEEEEEDaRKT_RKT0_RKT1_ENKUlRKT_RKT0_RKT1_E_clIS4_S7_iEEDaSL_SO_SR_:
[----:B------:R-:W-:Y:S01]  /*d590*/  MOV R8, R2 ;  /* 0x0000000200087202 */ /* 0x000fe20000000f00 */
[----:B------:R-:W-:Y:S02]  /*d5a0*/  IMAD.MOV.U32 R9, RZ, RZ, 0x0 ;  /* 0x00000000ff097424 */ /* 0x000fe400078e00ff */
[----:B------:R-:W-:-:S05]  /*d5b0*/  IMAD.SHL.U32 R3, R3, 0x40, RZ ;  /* 0x0000004003037824 */ /* 0x000fca00078e00ff */
[----:B------:R-:W-:Y:S01]  /*d5c0*/  LOP3.LUT R3, R3, 0x1c0, RZ, 0xc0, !PT ;  /* 0x000001c003037812 */ /* 0x000fe200078ec0ff */
[----:B------:R-:W-:Y:S06]  /*d5d0*/  RET.REL.NODEC R8 `(_ZN7cutlass13device_kernelIN5flash19enable_sm80_to_sm89INS1_16FlashAttnBwdSm80INS1_25CollectiveMainloopBwdSm80ILi2ELi2EN4cute5tupleIJNS5_1CILi128EEES8_NS7_ILi64EEEEEENS_10bfloat16_tEfNS_4arch4Sm80ELb0ELb1ELb1ELb1ELb1ELb0ELb0ELb0ELi2ELi4ELi4ELi4ELb0EEENS1_21CollectiveEpilogueBwdISA_SB_SD_Li256ELb1ELb0ELi2EEENS1_19SingleTileSchedulerILb1ELb0ELb0ELi128EEEEEEEEEvNT_6ParamsE) ;  /* 0xffff2a2008007950 */ /* 0x000fec0003c3ffff */
        .type           $_ZN7cutlass13device_kernelIN5flash19enable_sm80_to_sm89INS1_16FlashAttnBwdSm80INS1_25CollectiveMainloopBwdSm80ILi2ELi2EN4cute5tupleIJNS5_1CILi128EEES8_NS7_ILi64EEEEEENS_10bfloat16_tEfNS_4arch4Sm80ELb0ELb1ELb1ELb1ELb1ELb0ELb0ELb0ELi2ELi4ELi4ELi4ELb0EEENS1_21CollectiveEpilogueBwdISA_SB_SD_Li256ELb1ELb0ELi2EEENS1_19SingleTileSchedulerILb1ELb0ELb0ELi128EEEEEEEEEvNT_6ParamsE$_ZZN4cute13to_mixed_bitsINS_5tupleIJNS_1CILi4EEENS2_ILi8EEEEEENS1_IJNS2_ILi128EEENS2_ILi0EEEEEENS1_IJiiEEEEEDaRKT_RKT0_RKT1_ENKUlDpRKT_E_clIJNS_9MixedBitsILj0ELj384EEENS2_ILj0EEEEEEDaSM_,@function
        .size           $_ZN7cutlass13device_kernelIN5flash19enable_sm80_to_sm89INS1_16FlashAttnBwdSm80INS1_25CollectiveMainloopBwdSm80ILi2ELi2EN4cute5tupleIJNS5_1CILi128EEES8_NS7_ILi64EEEEEENS_10bfloat16_tEfNS_4arch4Sm80ELb0ELb1ELb1ELb1ELb1ELb0ELb0ELb0ELi2ELi4ELi4ELi4ELb0EEENS1_21CollectiveEpilogueBwdISA_SB_SD_Li256ELb1ELb0ELi2EEENS1_19SingleTileSchedulerILb1ELb0ELb0ELi128EEEEEEEEEvNT_6ParamsE$_ZZN4cute13to_mixed_bitsINS_5tupleIJNS_1CILi4EEENS2_ILi8EEEEEENS1_IJNS2_ILi128EEENS2_ILi0EEEEEENS1_IJiiEEEEEDaRKT_RKT0_RKT1_ENKUlDpRKT_E_clIJNS_9MixedBitsILj0ELj384EEENS2_ILj0EEEEEEDaSM_,($_ZN7cutlass13device_kernelIN5flash19enable_sm80_to_sm89INS1_16FlashAttnBwdSm80INS1_25CollectiveMainloopBwdSm80ILi2ELi2EN4cute5tupleIJNS5_1CILi128EEES8_NS7_ILi64EEEEEENS_10bfloat16_tEfNS_4arch4Sm80ELb0ELb1ELb1ELb1ELb1ELb0ELb0ELb0ELi2ELi4ELi4ELi4ELb0EEENS1_21CollectiveEpilogueBwdISA_SB_SD_Li256ELb1ELb0ELi2EEENS1_19SingleTileSchedulerILb1ELb0ELb0ELi128EEEEEEEEEvNT_6ParamsE$_ZZN4cute13to_mixed_bitsINS_5tupleIJNS_1CILi4EEENS2_ILi8EEEEEENS1_IJNS2_ILi128EEENS2_ILi0EEEEEENS1_IJiiEEEEEDaRKT_RKT0_RKT1_ENKUlRKT_RKT0_RKT1_E_clIS3_S6_iEEDaSL_SO_SR_ - $_ZN7cutlass13device_kernelIN5flash19enable_sm80_to_sm89INS1_16FlashAttnBwdSm80INS1_25CollectiveMainloopBwdSm80ILi2ELi2EN4cute5tupleIJNS5_1CILi128EEES8_NS7_ILi64EEEEEENS_10bfloat16_tEfNS_4arch4Sm80ELb0ELb1ELb1ELb1ELb1ELb0ELb0ELb0ELi2ELi4ELi4ELi4ELb0EEENS1_21CollectiveEpilogueBwdISA_SB_SD_Li256ELb1ELb0ELi2EEENS1_19SingleTileSchedulerILb1ELb0ELb0ELi128EEEEEEEEEvNT_6ParamsE$_ZZN4cute13to_mixed_bitsINS_5tupleIJNS_1CILi4EEENS2_ILi8EEEEEENS1_IJNS2_ILi128EEENS2_ILi0EEEEEENS1_IJiiEEEEEDaRKT_RKT0_RKT1_ENKUlDpRKT_E_clIJNS_9MixedBitsILj0ELj384EEENS2_ILj0EEEEEEDaSM_)
$_ZN7cutlass13device_kernelIN5flash19enable_sm80_to_sm89INS1_16FlashAttnBwdSm80INS1_25CollectiveMainloopBwdSm80ILi2ELi2EN4cute5tupleIJNS5_1CILi128EEES8_NS7_ILi64EEEEEENS_10bfloat16_tEfNS_4arch4Sm80ELb0ELb1ELb1ELb1ELb1ELb0ELb0ELb0ELi2ELi4ELi4ELi4ELb0EEENS1_21CollectiveEpilogueBwdISA_SB_SD_Li256ELb1ELb0ELi2EEENS1_19SingleTileSchedulerILb1ELb0ELb0ELi128EEEEEEEEEvNT_6ParamsE$_ZZN4cute13to_mixed_bitsINS_5tupleIJNS_1CILi4EEENS2_ILi8EEEEEENS1_IJNS2_ILi128EEENS2_ILi0EEEEEENS1_IJiiEEEEEDaRKT_RKT0_RKT1_ENKUlDpRKT_E_clIJNS_9MixedBitsILj0ELj384EEENS2_ILj0EEEEEEDaSM_:
[----:B------:R-:W-:Y:S01]  /*d5e0*/  IMAD.MOV.U32 R8, RZ, RZ, R2 ;  /* 0x000000ffff087224 */ /* 0x000fe200078e0002 */
[----:B------:R-:W-:Y:S02]  /*d5f0*/  MOV R9, 0x0 ;  /* 0x0000000000097802 */ /* 0x000fe40000000f00 */
[----:B------:R-:W-:Y:S02]  /*d600*/  LOP3.LUT R3, R3, 0x180, RZ, 0xc0, !PT ;  /* 0x0000018003037812 */ /* 0x000fe400078ec0ff */
[----:B------:R-:W-:Y:S05]  /*d610*/  RET.REL.NODEC R8 `(_ZN7cutlass13device_kernelIN5flash19enable_sm80_to_sm89INS1_16FlashAttnBwdSm80INS1_25CollectiveMainloopBwdSm80ILi2ELi2EN4cute5tupleIJNS5_1CILi128EEES8_NS7_ILi64EEEEEENS_10bfloat16_tEfNS_4arch4Sm80ELb0ELb1ELb1ELb1ELb1ELb0ELb0ELb0ELi2ELi4ELi4ELi4ELb0EEENS1_21CollectiveEpilogueBwdISA_SB_SD_Li256ELb1ELb0ELi2EEENS1_19SingleTileSchedulerILb1ELb0ELb0ELi128EEEEEEEEEvNT_6ParamsE) ;  /* 0xffff29e008007950 */ /* 0x000fea0003c3ffff */
        .type           $_ZN7cutlass13device_kernelIN5flash19enable_sm80_to_sm89INS1_16FlashAttnBwdSm80INS1_25CollectiveMainloopBwdSm80ILi2ELi2EN4cute5tupleIJNS5_1CILi128EEES8_NS7_ILi64EEEEEENS_10bfloat16_tEfNS_4arch4Sm80ELb0ELb1ELb1ELb1ELb1ELb0ELb0ELb0ELi2ELi4ELi4ELi4ELb0EEENS1_21CollectiveEpilogueBwdISA_SB_SD_Li256ELb1ELb0ELi2EEENS1_19SingleTileSchedulerILb1ELb0ELb0ELi128EEEEEEEEEvNT_6ParamsE$_ZZN4cute13to_mixed_bitsINS_5tupleIJNS_1CILi4EEENS2_ILi8EEEEEENS1_IJNS2_ILi128EEENS2_ILi0EEEEEENS1_IJiiEEEEEDaRKT_RKT0_RKT1_ENKUlRKT_RKT0_RKT1_E_clIS3_S6_iEEDaSL_SO_SR_,@function
        .size           $_ZN7cutlass13device_kernelIN5flash19enable_sm80_to_sm89INS1_16FlashAttnBwdSm80INS1_25CollectiveMainloopBwdSm80ILi2ELi2EN4cute5tupleIJNS5_1CILi128EEES8_NS7_ILi64EEEEEENS_10bfloat16_tEfNS_4arch4Sm80ELb0ELb1ELb1ELb1ELb1ELb0ELb0ELb0ELi2ELi4ELi4ELi4ELb0EEENS1_21CollectiveEpilogueBwdISA_SB_SD_Li256ELb1ELb0ELi2EEENS1_19SingleTileSchedulerILb1ELb0ELb0ELi128EEEEEEEEEvNT_6ParamsE$_ZZN4cute13to_mixed_bitsINS_5tupleIJNS_1CILi4EEENS2_ILi8EEEEEENS1_IJNS2_ILi128EEENS2_ILi0EEEEEENS1_IJiiEEEEEDaRKT_RKT0_RKT1_ENKUlRKT_RKT0_RKT1_E_clIS3_S6_iEEDaSL_SO_SR_,($_ZN7cutlass13device_kernelIN5flash19enable_sm80_to_sm89INS1_16FlashAttnBwdSm80INS1_25CollectiveMainloopBwdSm80ILi2ELi2EN4cute5tupleIJNS5_1CILi128EEES8_NS7_ILi64EEEEEENS_10bfloat16_tEfNS_4arch4Sm80ELb0ELb1ELb1ELb1ELb1ELb0ELb0ELb0ELi2ELi4ELi4ELi4ELb0EEENS1_21CollectiveEpilogueBwdISA_SB_SD_Li256ELb1ELb0ELi2EEENS1_19SingleTileSchedulerILb1ELb0ELb0ELi128EEEEEEEEEvNT_6ParamsE$_ZZN4cute14logical_divideINS_5tupleIJNS1_IJNS_1CILi8EEENS2_ILi1EEEEEENS1_IJNS2_ILi2EEEEEEEEENS1_IJNS1_IJS4_NS2_ILi0EEEEEENS1_IJiEEEEEENS1_IJS5_NS_6LayoutIS4_S9_EEEEEEEDaRKNSD_IT_T0_EERKT1_ENKUlRKT_RKT0_E_clINSD_IS7_SB_EESE_EEDaSQ_ST_ - $_ZN7cutlass13device_kernelIN5flash19enable_sm80_to_sm89INS1_16FlashAttnBwdSm80INS1_25CollectiveMainloopBwdSm80ILi2ELi2EN4cute5tupleIJNS5_1CILi128EEES8_NS7_ILi64EEEEEENS_10bfloat16_tEfNS_4arch4Sm80ELb0ELb1ELb1ELb1ELb1ELb0ELb0ELb0ELi2ELi4ELi4ELi4ELb0EEENS1_21CollectiveEpilogueBwdISA_SB_SD_Li256ELb1ELb0ELi2EEENS1_19SingleTileSchedulerILb1ELb0ELb0ELi128EEEEEEEEEvNT_6ParamsE$_ZZN4cute13to_mixed_bitsINS_5tupleIJNS_1CILi4EEENS2_ILi8EEEEEENS1_IJNS2_ILi128EEENS2_ILi0EEEEEENS1_IJiiEEEEEDaRKT_RKT0_RKT1_ENKUlRKT_RKT0_RKT1_E_clIS3_S6_iEEDaSL_SO_SR_)
$_ZN7cutlass13device_kernelIN5flash19enable_sm80_to_sm89INS1_16FlashAttnBwdSm80INS1_25CollectiveMainloopBwdSm80ILi2ELi2EN4cute5tupleIJNS5_1CILi128EEES8_NS7_ILi64EEEEEENS_10bfloat16_tEfNS_4arch4Sm80ELb0ELb1ELb1ELb1ELb1ELb0ELb0ELb0ELi2ELi4ELi4ELi4ELb0EEENS1_21CollectiveEpilogueBwdISA_SB_SD_Li256ELb1ELb0ELi2EEENS1_19SingleTileSchedulerILb1ELb0ELb0ELi128EEEEEEEEEvNT_6ParamsE$_ZZN4cute13to_mixed_bitsINS_5tupleIJNS_1CILi4EEENS2_ILi8EEEEEENS1_IJNS2_ILi128EEENS2_ILi0EEEEEENS1_IJiiEEEEEDaRKT_RKT0_RKT1_ENKUlRKT_RKT0_RKT1_E_clIS3_S6_iEEDaSL_SO_SR_:
[----:B------:R-:W-:Y:S01]  /*d620*/  MOV R8, R2 ;  /* 0x0000000200087202 */ /* 0x000fe20000000f00 */
[----:B------:R-:W-:Y:S02]  /*d630*/  IMAD.MOV.U32 R9, RZ, RZ, 0x0 ;  /* 0x00000000ff097424 */ /* 0x000fe400078e00ff */
[----:B------:R-:W-:-:S05]  /*d640*/  IMAD.SHL.U32 R3, R3, 0x80, RZ ;  /* 0x0000008003037824 */ /* 0x000fca00078e00ff */
[----:B------:R-:W-:Y:S01]  /*d650*/  LOP3.LUT R3, R3, 0x180, RZ, 0xc0, !PT ;  /* 0x0000018003037812 */ /* 0x000fe200078ec0ff */
[----:B------:R-:W-:Y:S06]  /*d660*/  RET.REL.NODEC R8 `(_ZN7cutlass13device_kernelIN5flash19enable_sm80_to_sm89INS1_16FlashAttnBwdSm80INS1_25CollectiveMainloopBwdSm80ILi2ELi2EN4cute5tupleIJNS5_1CILi128EEES8_NS7_ILi64EEEEEENS_10bfloat16_tEfNS_4arch4Sm80ELb0ELb1ELb1ELb1ELb1ELb0ELb0ELb0ELi2ELi4ELi4ELi4ELb0EEENS1_21CollectiveEpilogueBwdISA_SB_SD_Li256ELb1ELb0ELi2EEENS1_19SingleTileSchedulerILb1ELb0ELb0ELi128EEEEEEEEEvNT_6ParamsE) ;  /* 0xffff299008007950 */ /* 0x000fec0003c3ffff */
        .type           $_ZN7cutlass13device_kernelIN5flash19enable_sm80_to_sm89INS1_16FlashAttnBwdSm80INS1_25CollectiveMainloopBwdSm80ILi2ELi2EN4cute5tupleIJNS5_1CILi128EEES8_NS7_ILi64EEEEEENS_10bfloat16_tEfNS_4arch4Sm80ELb0ELb1ELb1ELb1ELb1ELb0ELb0ELb0ELi2ELi4ELi4ELi4ELb0EEENS1_21CollectiveEpilogueBwdISA_SB_SD_Li256ELb1ELb0ELi2EEENS1_19SingleTileSchedulerILb1ELb0ELb0ELi128EEEEEEEEEvNT_6ParamsE$_ZZN4cute14logical_divideINS_5tupleIJNS1_IJNS_1CILi8EEENS2_ILi1EEEEEENS1_IJNS2_ILi2EEEEEEEEENS1_IJNS1_IJS4_NS2_ILi0EEEEEENS1_IJiEEEEEENS1_IJS5_NS_6LayoutIS4_S9_EEEEEEEDaRKNSD_IT_T0_EERKT1_ENKUlRKT_RKT0_E_clINSD_IS7_SB_EESE_EEDaSQ_ST_,@function
        .size           $_ZN7cutlass13device_kernelIN5flash19enable_sm80_to_sm89INS1_16FlashAttnBwdSm80INS1_25CollectiveMainloopBwdSm80ILi2ELi2EN4cute5tupleIJNS5_1CILi128EEES8_NS7_ILi64EEEEEENS_10bfloat16_tEfNS_4arch4Sm80ELb0ELb1ELb1ELb1ELb1ELb0ELb0ELb0ELi2ELi4ELi4ELi4ELb0EEENS1_21CollectiveEpilogueBwdISA_SB_SD_Li256ELb1ELb0ELi2EEENS1_19SingleTileSchedulerILb1ELb0ELb0ELi128EEEEEEEEEvNT_6ParamsE$_ZZN4cute14logical_divideINS_5tupleIJNS1_IJNS_1CILi8EEENS2_ILi1EEEEEENS1_IJNS2_ILi2EEEEEEEEENS1_IJNS1_IJS4_NS2_ILi0EEEEEENS1_IJiEEEEEENS1_IJS5_NS_6LayoutIS4_S9_EEEEEEEDaRKNSD_IT_T0_EERKT1_ENKUlRKT_RKT0_E_clINSD_IS7_SB_EESE_EEDaSQ_ST_,($_ZN7cutlass13device_kernelIN5flash19enable_sm80_to_sm89INS1_16FlashAttnBwdSm80INS1_25CollectiveMainloopBwdSm80ILi2ELi2EN4cute5tupleIJNS5_1CILi128EEES8_NS7_ILi64EEEEEENS_10bfloat16_tEfNS_4arch4Sm80ELb0ELb1ELb1ELb1ELb1ELb0ELb0ELb0ELi2ELi4ELi4ELi4ELb0EEENS1_21CollectiveEpilogueBwdISA_SB_SD_Li256ELb1ELb0ELi2EEENS1_19SingleTileSchedulerILb1ELb0ELb0ELi128EEEEEEEEEvNT_6ParamsE$_ZZN4cute14transform_leafINS_15ArithmeticTupleIJiiEEENS_8identityEEEDaRKT_OT0_ENKUlRKT_E_clIiEEDaSB_ - $_ZN7cutlass13device_kernelIN5flash19enable_sm80_to_sm89INS1_16FlashAttnBwdSm80INS1_25CollectiveMainloopBwdSm80ILi2ELi2EN4cute5tupleIJNS5_1CILi128EEES8_NS7_ILi64EEEEEENS_10bfloat16_tEfNS_4arch4Sm80ELb0ELb1ELb1ELb1ELb1ELb0ELb0ELb0ELi2ELi4ELi4ELi4ELb0EEENS1_21CollectiveEpilogueBwdISA_SB_SD_Li256ELb1ELb0ELi2EEENS1_19SingleTileSchedulerILb1ELb0ELb0ELi128EEEEEEEEEvNT_6ParamsE$_ZZN4cute14logical_divideINS_5tupleIJNS1_IJNS_1CILi8EEENS2_ILi1EEEEEENS1_IJNS2_ILi2EEEEEEEEENS1_IJNS1_IJS4_NS2_ILi0EEEEEENS1_IJiEEEEEENS1_IJS5_NS_6LayoutIS4_S9_EEEEEEEDaRKNSD_IT_T0_EERKT1_ENKUlRKT_RKT0_E_clINSD_IS7_SB_EESE_EEDaSQ_ST_)
$_ZN7cutlass13device_kernelIN5flash19enable_sm80_to_sm89INS1_16FlashAttnBwdSm80INS1_25CollectiveMainloopBwdSm80ILi2ELi2EN4cute5tupleIJNS5_1CILi128EEES8_NS7_ILi64EEEEEENS_10bfloat16_tEfNS_4arch4Sm80ELb0ELb1ELb1ELb1ELb1ELb0ELb0ELb0ELi2ELi4ELi4ELi4ELb0EEENS1_21CollectiveEpilogueBwdISA_SB_SD_Li256ELb1ELb0ELi2EEENS1_19SingleTileSchedulerILb1ELb0ELb0ELi128EEEEEEEEEvNT_6ParamsE$_ZZN4cute14logical_divideINS_5tupleIJNS1_IJNS_1CILi8EEENS2_ILi1EEEEEENS1_IJNS2_ILi2EEEEEEEEENS1_IJNS1_IJS4_NS2_ILi0EEEEEENS1_IJiEEEEEENS1_IJS5_NS_6LayoutIS4_S9_EEEEEEEDaRKNSD_IT_T0_EERKT1_ENKUlRKT_RKT0_E_clINSD_IS7_SB_EESE_EEDaSQ_ST_:
[----:B------:R-:W-:-:S05]  /*d670*/  IADD3 R10, R2, -c[0x0][0x20], RZ ;  /* 0x80000800020a7a10 */ /* 0x000fca0007ffe0ff */
[----:B------:R1:W5:Y:S01]  /*d680*/  LDL R3, [R10] ;  /* 0x000000000a037983 */ /* 0x0003620000100800 */
[----:B------:R-:W-:Y:S02]  /*d690*/  IADD3 R12, R1, 0x1680, RZ ;  /* 0x00001680010c7810 */ /* 0x000fe40007ffe0ff */
[----:B------:R-:W-:Y:S02]  /*d6a0*/  MOV R6, 0xd6e0 ;  /* 0x0000d6e000067802 */ /* 0x000fe40000000f00 */
[----:B------:R-:W-:-:S04]  /*d6b0*/  IADD3 R12, R12, c[0x0][0x20], RZ ;  /* 0x000008000c0c7a10 */ /* 0x000fc80007ffe0ff */
[----:B------:R-:W-:Y:S02]  /*d6c0*/  IADD3 R2, R12, 0x4, RZ ;  /* 0x000000040c027810 */ /* 0x000fe40007ffe0ff */
[----:B-1---5:R-:W-:Y:S05]  /*d6d0*/  CALL.REL.NOINC `($_ZN7cutlass13device_kernelIN5flash19enable_sm80_to_sm89INS1_16FlashAttnBwdSm80INS1_25CollectiveMainloopBwdSm80ILi2ELi2EN4cute5tupleIJNS5_1CILi128EEES8_NS7_ILi64EEEEEENS_10bfloat16_tEfNS_4arch4Sm80ELb0ELb1ELb1ELb1ELb1ELb0ELb0ELb0ELi2ELi4ELi4ELi4ELb0EEENS1_21CollectiveEpilogueBwdISA_SB_SD_Li256ELb1ELb0ELi2EEENS1_19SingleTileSchedulerILb1ELb0ELb0ELi128EEEEEEEEEvNT_6ParamsE$_ZN4cute5tupleIJNS_1CILi2EEEiEEC2ERKS2_RKi) ;  /* 0xffffeb8000007944 */ /* 0x022fea0003c3ffff */
[----:B-1----:R1:W5:Y:S01]  /*d6e0*/  LDL R3, [R10] ;  /* 0x000000000a037983 */ /* 0x0023620000100800 */
[----:B------:R-:W-:Y:S02]  /*d6f0*/  MOV R2, R12 ;  /* 0x0000000c00027202 */ /* 0x000fe40000000f00 */
[----:B------:R-:W-:Y:S02]  /*d700*/  MOV R6, 0xd720 ;  /* 0x0000d72000067802 */ /* 0x000fe40000000f00 */
[----:B-1---5:R-:W-:Y:S05]  /*d710*/  CALL.REL.NOINC `($_ZN7cutlass13device_kernelIN5flash19enable_sm80_to_sm89INS1_16FlashAttnBwdSm80INS1_25CollectiveMainloopBwdSm80ILi2ELi2EN4cute5tupleIJNS5_1CILi128EEES8_NS7_ILi64EEEEEENS_10bfloat16_tEfNS_4arch4Sm80ELb0ELb1ELb1ELb1ELb1ELb0ELb0ELb0ELi2ELi4ELi4ELi4ELb0EEENS1_21CollectiveEpilogueBwdISA_SB_SD_Li256ELb1ELb0ELi2EEENS1_19SingleTileSchedulerILb1ELb0ELb0ELi128EEEEEEEEEvNT_6ParamsE$_ZN4cute5tupleIJNS_1CILi2EEEiEEC2ERKS2_RKi) ;  /* 0xffffeb4000007944 */ /* 0x022fea0003c3ffff */
[----:B-1----:R1:W5:Y:S01]  /*d720*/  LDL R3, [R1+0x1680] ;  /* 0x0016800001037983 */ /* 0x0023620000100800 */
[----:B------:R-:W-:-:S03]  /*d730*/  MOV R10, 0xd750 ;  /* 0x0000d750000a7802 */ /* 0x000fc60000000f00 */
[----:B-1---5:R-:W-:Y:S05]  /*d740*/  CALL.REL.NOINC `($_ZN7cutlass13device_kernelIN5flash19enable_sm80_to_sm89INS1_16FlashAttnBwdSm80INS1_25CollectiveMainloopBwdSm80ILi2ELi2EN4cute5tupleIJNS5_1CILi128EEES8_NS7_ILi64EEEEEENS_10bfloat16_tEfNS_4arch4Sm80ELb0ELb1ELb1ELb1ELb1ELb0ELb0ELb0ELi2ELi4ELi4ELi4ELb0EEENS1_21CollectiveEpilogueBwdISA_SB_SD_Li256ELb1ELb0ELi2EEENS1_19SingleTileSchedulerILb1ELb0ELb0ELi128EEEEEEEEEvNT_6ParamsE$_ZZN4cute6detail16composition_implINS_1CILi2EEEiNS_5tupleIJNS2_ILi1EEES3_EEENS4_IJNS2_ILi0EEES5_EEEEEDaRKT_RKT0_RKT1_RKT2_ENKUlRKT_RKT0_E_clIS3_S5_EEDaSN_SQ_) ;  /* 0x0000097000007944 */ /* 0x022fea0003c00000 */
[----:B------:R-:W-:Y:S02]  /*d750*/  MOV R7, R12 ;  /* 0x0000000c00077202 */ /* 0x000fe40000000f00 */
[----:B------:R-:W-:Y:S02]  /*d760*/  MOV R6, 0xd780 ;  /* 0x0000d78000067802 */ /* 0x000fe40000000f00 */
[----:B-1---5:R-:W-:Y:S05]  /*d770*/  CALL.REL.NOINC `($_ZN7cutlass13device_kernelIN5flash19enable_sm80_to_sm89INS1_16FlashAttnBwdSm80INS1_25CollectiveMainloopBwdSm80ILi2ELi2EN4cute5tupleIJNS5_1CILi128EEES8_NS7_ILi64EEEEEENS_10bfloat16_tEfNS_4arch4Sm80ELb0ELb1ELb1ELb1ELb1ELb0ELb0ELb0ELi2ELi4ELi4ELi4ELb0EEENS1_21CollectiveEpilogueBwdISA_SB_SD_Li256ELb1ELb0ELi2EEENS1_19SingleTileSchedulerILb1ELb0ELb0ELi128EEEEEEEEEvNT_6ParamsE$_ZN4cute3eso3ESOILb1ELb0EJNS_1CILi0EEEiEEC2ERKS3_RKi) ;  /* 0xffffb61000007944 */ /* 0x022fea0003c3ffff */
[----:B-1----:R1:W5:Y:S01]  /*d780*/  LDL R2, [R1+0x1680] ;  /* 0x0016800001027983 */ /* 0x0023620000100800 */
[----:B------:R-:W-:-:S03]  /*d790*/  MOV R6, 0xd7b0 ;  /* 0x0000d7b000067802 */ /* 0x000fc60000000f00 */
[----:B-1---5:R-:W-:Y:S05]  /*d7a0*/  CALL.REL.NOINC `($_ZN7cutlass13device_kernelIN5flash19enable_sm80_to_sm89INS1_16FlashAttnBwdSm80INS1_25CollectiveMainloopBwdSm80ILi2ELi2EN4cute5tupleIJNS5_1CILi128EEES8_NS7_ILi64EEEEEENS_10bfloat16_tEfNS_4arch4Sm80ELb0ELb1ELb1ELb1ELb1ELb0ELb0ELb0ELi2ELi4ELi4ELi4ELb0EEENS1_21CollectiveEpilogueBwdISA_SB_SD_Li256ELb1ELb0ELi2EEENS1_19SingleTileSchedulerILb1ELb0ELb0ELi128EEEEEEEEEvNT_6ParamsE$_ZN4cute5tupleIJNS0_IJNS_1CILi1EEENS1_ILi2EEEEEENS0_IJNS1_ILi0EEEiEEEEEC2ERKS4_RKS6_) ;  /* 0xffffe78000007944 */ /* 0x022fea0003c3ffff */
[----:B-1----:R1:W5:Y:S01]  /*d7b0*/  LDL R3, [R1+0x1680] ;  /* 0x0016800001037983 */ /* 0x0023620000100800 */
[----:B------:R-:W-:-:S04]  /*d7c0*/  MOV R15, 0x0 ;  /* 0x00000000000f7802 */ /* 0x000fc80000000f00 */
[----:B------:R-:W-:Y:S05]  /*d7d0*/  RET.REL.NODEC R14 `(_ZN7cutlass13device_kernelIN5flash19enable_sm80_to_sm89INS1_16FlashAttnBwdSm80INS1_25CollectiveMainloopBwdSm80ILi2ELi2EN4cute5tupleIJNS5_1CILi128EEES8_NS7_ILi64EEEEEENS_10bfloat16_tEfNS_4arch4Sm80ELb0ELb1ELb1ELb1ELb1ELb0ELb0ELb0ELi2ELi4ELi4ELi4ELb0EEENS1_21CollectiveEpilogueBwdISA_SB_SD_Li256ELb1ELb0ELi2EEENS1_19SingleTileSchedulerILb1ELb0ELb0ELi128EEEEEEEEEvNT_6ParamsE) ;  /* 0xffff28200e007950 */ /* 0x000fea0003c3ffff */
        .type           $_ZN7cutlass13device_kernelIN5flash19enable_sm80_to_sm89INS1_16FlashAttnBwdSm80INS1_25CollectiveMainloopBwdSm80ILi2ELi2EN4cute5tupleIJNS5_1CILi128EEES8_NS7_ILi64EEEEEENS_10bfloat16_tEfNS_4arch4Sm80ELb0ELb1ELb1ELb1ELb1ELb0ELb0ELb0ELi2ELi4ELi4ELi4ELb0EEENS1_21CollectiveEpilogueBwdISA_SB_SD_Li256ELb1ELb0ELi2EEENS1_19SingleTileSchedulerILb1ELb0ELb0ELi128EEEEEEEEEvNT_6ParamsE$_ZZN4cute14transform_leafINS_15ArithmeticTupleIJiiEEENS_8identityEEEDaRKT_OT0_ENKUlRKT_E_clIiEEDaSB_,@function
        .size           $_ZN7cutlass13device_kernelIN5flash19enable_sm80_to_sm89INS1_16FlashAttnBwdSm80INS1_25CollectiveMainloopBwdSm80ILi2ELi2EN4cute5tupleIJNS5_1CILi128EEES8_NS7_ILi64EEEEEENS_10bfloat16_tEfNS_4arch4Sm80ELb0ELb1ELb1ELb1ELb1ELb0ELb0ELb0ELi2ELi4ELi4ELi4ELb0EEENS1_21CollectiveEpilogueBwdISA_SB_SD_Li256ELb1ELb0ELi2EEENS1_19SingleTileSchedulerILb1ELb0ELb0ELi128EEEEEEEEEvNT_6ParamsE$_ZZN4cute14transform_leafINS_15ArithmeticTupleIJiiEEENS_8identityEEEDaRKT_OT0_ENKUlRKT_E_clIiEEDaSB_,($_ZN7cutlass13device_kernelIN5flash19enable_sm80_to_sm89INS1_16FlashAttnBwdSm80INS1_25CollectiveMainloopBwdSm80ILi2ELi2EN4cute5tupleIJNS5_1CILi128EEES8_NS7_ILi64EEEEEENS_10bfloat16_tEfNS_4arch4Sm80ELb0ELb1ELb1ELb1ELb1ELb0ELb0ELb0ELi2ELi4ELi4ELi4ELb0EEENS1_21CollectiveEpilogueBwdISA_SB_SD_Li256ELb1ELb0ELi2EEENS1_19SingleTileSchedulerILb1ELb0ELb0ELi128EEEEEEEEEvNT_6ParamsE$_ZZN4cute16flatten_to_tupleINS_5tupleIJNS1_IJiiEEENS_1CILi1024EEEEEEEEDaRKT_ENKUlRKT_E_clIS2_EEDaSB_ - $_ZN7cutlass13device_kernelIN5flash19enable_sm80_to_sm89INS1_16FlashAttnBwdSm80INS1_25CollectiveMainloopBwdSm80ILi2ELi2EN4cute5tupleIJNS5_1CILi128EEES8_NS7_ILi64EEEEEENS_10bfloat16_tEfNS_4arch4Sm80ELb0ELb1ELb1ELb1ELb1ELb0ELb0ELb0ELi2ELi4ELi4ELi4ELb0EEENS1_21CollectiveEpilogueBwdISA_SB_SD_Li256ELb1ELb0ELi2EEENS1_19SingleTileSchedulerILb1ELb0ELb0ELi128EEEEEEEEEvNT_6ParamsE$_ZZN4cute14transform_leafINS_15ArithmeticTupleIJiiEEENS_8identityEEEDaRKT_OT0_ENKUlRKT_E_clIiEEDaSB_)
$_ZN7cutlass13device_kernelIN5flash19enable_sm80_to_sm89INS1_16FlashAttnBwdSm80INS1_25CollectiveMainloopBwdSm80ILi2ELi2EN4cute5tupleIJNS5_1CILi128EEES8_NS7_ILi64EEEEEENS_10bfloat16_tEfNS_4arch4Sm80ELb0ELb1ELb1ELb1ELb1ELb0ELb0ELb0ELi2ELi4ELi4ELi4ELb0EEENS1_21CollectiveEpilogueBwdISA_SB_SD_Li256ELb1ELb0ELi2EEENS1_19SingleTileSchedulerILb1ELb0ELb0ELi128EEEEEEEEEvNT_6ParamsE$_ZZN4cute14transform_leafINS_15ArithmeticTupleIJiiEEENS_8identityEEEDaRKT_OT0_ENKUlRKT_E_clIiEEDaSB_:
[----:B------:R-:W-:Y:S02]  /*d7e0*/  MOV R8, R6 ;  /* 0x0000000600087202 */ /* 0x000fe40000000f00 */
[----:B------:R-:W-:Y:S02]  /*d7f0*/  MOV R6, R2 ;  /* 0x0000000200067202 */ /* 0x000fe40000000f00 */
[----:B------:R-:W-:-:S04]  /*d800*/  MOV R7, 0x0 ;  /* 0x0000000000077802 */ /* 0x000fc80000000f00 */
[----:B------:R-:W-:Y:S05]  /*d810*/  RET.REL.NODEC R6 `(_ZN7cutlass13device_kernelIN5flash19enable_sm80_to_sm89INS1_16FlashAttnBwdSm80INS1_25CollectiveMainloopBwdSm80ILi2ELi2EN4cute5tupleIJNS5_1CILi128EEES8_NS7_ILi64EEEEEENS_10bfloat16_tEfNS_4arch4Sm80ELb0ELb1ELb1ELb1ELb1ELb0ELb0ELb0ELi2ELi4ELi4ELi4ELb0EEENS1_21CollectiveEpilogueBwdISA_SB_SD_Li256ELb1ELb0ELi2EEENS1_19SingleTileSchedulerILb1ELb0ELb0ELi128EEEEEEEEEvNT_6ParamsE) ;  /* 0xffff27e006007950 */ /* 0x000fea0003c3ffff */
        .type           $_ZN7cutlass13device_kernelIN5flash19enable_sm80_to_sm89INS1_16FlashAttnBwdSm80INS1_25CollectiveMainloopBwdSm80ILi2ELi2EN4cute5tupleIJNS5_1CILi128EEES8_NS7_ILi64EEEEEENS_10bfloat16_tEfNS_4arch4Sm80ELb0ELb1ELb1ELb1ELb1ELb0ELb0ELb0ELi2ELi4ELi4ELi4ELb0EEENS1_21CollectiveEpilogueBwdISA_SB_SD_Li256ELb1ELb0ELi2EEENS1_19SingleTileSchedulerILb1ELb0ELb0ELi128EEEEEEEEEvNT_6ParamsE$_ZZN4cute16flatten_to_tupleINS_5tupleIJNS1_IJiiEEENS_1CILi1024EEEEEEEEDaRKT_ENKUlRKT_E_clIS2_EEDaSB_,@function
        .size           $_ZN7cutlass13device_kernelIN5flash19enable_sm80_to_sm89INS1_16FlashAttnBwdSm80INS1_25CollectiveMainloopBwdSm80ILi2ELi2EN4cute5tupleIJNS5_1CILi128EEES8_NS7_ILi64EEEEEENS_10bfloat16_tEfNS_4arch4Sm80ELb0ELb1ELb1ELb1ELb1ELb0ELb0ELb0ELi2ELi4ELi4ELi4ELb0EEENS1_21CollectiveEpilogueBwdISA_SB_SD_Li256ELb1ELb0ELi2EEENS1_19SingleTileSchedulerILb1ELb0ELb0ELi128EEEEEEEEEvNT_6ParamsE$_ZZN4cute16flatten_to_tupleINS_5tupleIJNS1_IJiiEEENS_1CILi1024EEEEEEEEDaRKT_ENKUlRKT_E_clIS2_EEDaSB_,($_ZN7cutlass13device_kernelIN5flash19enable_sm80_to_sm89INS1_16FlashAttnBwdSm80INS1_25CollectiveMainloopBwdSm80ILi2ELi2EN4cute5tupleIJNS5_1CILi128EEES8_NS7_ILi64EEEEEENS_10bfloat16_tEfNS_4arch4Sm80ELb0ELb1ELb1ELb1ELb1ELb0ELb0ELb0ELi2ELi4ELi4ELi4ELb0EEENS1_21CollectiveEpilogueBwdISA_SB_SD_Li256ELb1ELb0ELi2EEENS1_19SingleTileSchedulerILb1ELb0ELb0ELi128EEEEEEEEEvNT_6ParamsE$_ZZN4cute16flatten_to_tupleINS_5tupleIJNS1_IJiiEEENS_1CILi8192EEEEEEEEDaRKT_ENKUlRKT_E_clIS2_EEDaSB_ - $_ZN7cutlass13device_kernelIN5flash19enable_sm80_to_sm89INS1_16FlashAttnBwdSm80INS1_25CollectiveMainloopBwdSm80ILi2ELi2EN4cute5tupleIJNS5_1CILi128EEES8_NS7_ILi64EEEEEENS_10bfloat16_tEfNS_4arch4Sm80ELb0ELb1ELb1ELb1ELb1ELb0ELb0ELb0ELi2ELi4ELi4ELi4ELb0EEENS1_21CollectiveEpilogueBwdISA_SB_SD_Li256ELb1ELb0ELi2EEENS1_19SingleTileSchedulerILb1ELb0ELb0ELi128EEEEEEEEEvNT_6ParamsE$_ZZN4cute16flatten_to_tupleINS_5tupleIJNS1_IJiiEEENS_1CILi1024EEEEEEEEDaRKT_ENKUlRKT_E_clIS2_EEDaSB_)
$_ZN7cutlass13device_kernelIN5flash19enable_sm80_to_sm89INS1_16FlashAttnBwdSm80INS1_25CollectiveMainloopBwdSm80ILi2ELi2EN4cute5tupleIJNS5_1CILi128EEES8_NS7_ILi64EEEEEENS_10bfloat16_tEfNS_4arch4Sm80ELb0ELb1ELb1ELb1ELb1ELb0ELb0ELb0ELi2ELi4ELi4ELi4ELb0EEENS1_21CollectiveEpilogueBwdISA_SB_SD_Li256ELb1ELb0ELi2EEENS1_19SingleTileSchedulerILb1ELb0ELb0ELi128EEEEEEEEEvNT_6ParamsE$_ZZN4cute16flatten_to_tupleINS_5tupleIJNS1_IJiiEEENS_1CILi1024EEEEEEEEDaRKT_ENKUlRKT_E_clIS2_EEDaSB_:
[----:B------:R-:W-:-:S04]  /*d820*/  MOV R5, 0x0 ;  /* 0x0000000000057802 */ /* 0x000fc80000000f00 */
[----:B------:R-:W-:Y:S05]  /*d830*/  RET.REL.NODEC R4 `(_ZN7cutlass13device_kernelIN5flash19enable_sm80_to_sm89INS1_16FlashAttnBwdSm80INS1_25CollectiveMainloopBwdSm80ILi2ELi2EN4cute5tupleIJNS5_1CILi128EEES8_NS7_ILi64EEEEEENS_10bfloat16_tEfNS_4arch4Sm80ELb0ELb1ELb1ELb1ELb1ELb0ELb0ELb0ELi2ELi4ELi4ELi4ELb0EEENS1_21CollectiveEpilogueBwdISA_SB_SD_Li256ELb1ELb0ELi2EEENS1_19SingleTileSchedulerILb1ELb0ELb0ELi128EEEEEEEEEvNT_6ParamsE) ;  /* 0xffff27c004007950 */ /* 0x000fea0003c3ffff */
        .type           $_ZN7cutlass13device_kernelIN5flash19enable_sm80_to_sm89INS1_16FlashAttnBwdSm80INS1_25CollectiveMainloopBwdSm80ILi2ELi2EN4cute5tupleIJNS5_1CILi128EEES8_NS7_ILi64EEEEEENS_10bfloat16_tEfNS_4arch4Sm80ELb0ELb1ELb1ELb1ELb1ELb0ELb0ELb0ELi2ELi4ELi4ELi4ELb0EEENS1_21CollectiveEpilogueBwdISA_SB_SD_Li256ELb1ELb0ELi2EEENS1_19SingleTileSchedulerILb1ELb0ELb0ELi128EEEEEEEEEvNT_6ParamsE$_ZZN4cute16flatten_to_tupleINS_5tupleIJNS1_IJiiEEENS_1CILi8192EEEEEEEEDaRKT_ENKUlRKT_E_clIS2_EEDaSB_,@function
        .size           $_ZN7cutlass13device_kernelIN5flash19enable_sm80_to_sm89INS1_16FlashAttnBwdSm80INS1_25CollectiveMainloopBwdSm80ILi2ELi2EN4cute5tupleIJNS5_1CILi128EEES8_NS7_ILi64EEEEEENS_10bfloat16_tEfNS_4arch4Sm80ELb0ELb1ELb1ELb1ELb1ELb0ELb0ELb0ELi2ELi4ELi4ELi4ELb0EEENS1_21CollectiveEpilogueBwdISA_SB_SD_Li256ELb1ELb0ELi2EEENS1_19SingleTileSchedulerILb1ELb0ELb0ELi128EEEEEEEEEvNT_6ParamsE$_ZZN4cute16flatten_to_tupleINS_5tupleIJNS1_IJiiEEENS_1CILi8192EEEEEEEEDaRKT_ENKUlRKT_E_clIS2_EEDaSB_,($_ZN7cutlass13device_kernelIN5flash19enable_sm80_to_sm89INS1_16FlashAttnBwdSm80INS1_25CollectiveMainloopBwdSm80ILi2ELi2EN4cute5tupleIJNS5_1CILi128EEES8_NS7_ILi64EEEEEENS_10bfloat16_tEfNS_4arch4Sm80ELb0ELb1ELb1ELb1ELb1ELb0ELb0ELb0ELi2ELi4ELi4ELi4ELb0EEENS1_21CollectiveEpilogueBwdISA_SB_SD_Li256ELb1ELb0ELi2EEENS1_19SingleTileSchedulerILb1ELb0ELb0ELi128EEEEEEEEEvNT_6ParamsE$_ZZN4cute16flatten_to_tupleINS_5tupleIJNS_1CILi0EEENS1_IJNS2_ILi1EEENS2_ILi512EEEiEEEEEEEEDaRKT_ENKUlRKT_E_clIS6_EEDaSD_ - $_ZN7cutlass13device_kernelIN5flash19enable_sm80_to_sm89INS1_16FlashAttnBwdSm80INS1_25CollectiveMainloopBwdSm80ILi2ELi2EN4cute5tupleIJNS5_1CILi128EEES8_NS7_ILi64EEEEEENS_10bfloat16_tEfNS_4arch4Sm80ELb0ELb1ELb1ELb1ELb1ELb0ELb0ELb0ELi2ELi4ELi4ELi4ELb0EEENS1_21CollectiveEpilogueBwdISA_SB_SD_Li256ELb1ELb0ELi2EEENS1_19SingleTileSchedulerILb1ELb0ELb0ELi128EEEEEEEEEvNT_6ParamsE$_ZZN4cute16flatten_to_tupleINS_5tupleIJNS1_IJiiEEENS_1CILi8192EEEEEEEEDaRKT_ENKUlRKT_E_clIS2_EEDaSB_)
$_ZN7cutlass13device_kernelIN5flash19enable_sm80_to_sm89INS1_16FlashAttnBwdSm80INS1_25CollectiveMainloopBwdSm80ILi2ELi2EN4cute5tupleIJNS5_1CILi128EEES8_NS7_ILi64EEEEEENS_10bfloat16_tEfNS_4arch4Sm80ELb0ELb1ELb1ELb1ELb1ELb0ELb0ELb0ELi2ELi4ELi4ELi4ELb0EEENS1_21CollectiveEpilogueBwdISA_SB_SD_Li256ELb1ELb0ELi2EEENS1_19SingleTileSchedulerILb1ELb0ELb0ELi128EEEEEEEEEvNT_6ParamsE$_ZZN4cute16flatten_to_tupleINS_5tupleIJNS1_IJiiEEENS_1CILi8192EEEEEEEEDaRKT_ENKUlRKT_E_clIS2_EEDaSB_:
[----:B------:R-:W-:-:S04]  /*d840*/  MOV R7, 0x0 ;  /* 0x0000000000077802 */ /* 0x000fc80000000f00 */
[----:B------:R-:W-:Y:S05]  /*d850*/  RET.REL.NODEC R6 `(_ZN7cutlass13device_kernelIN5flash19enable_sm80_to_sm89INS1_16FlashAttnBwdSm80INS1_25CollectiveMainloopBwdSm80ILi2ELi2EN4cute5tupleIJNS5_1CILi128EEES8_NS7_ILi64EEEEEENS_10bfloat16_tEfNS_4arch4Sm80ELb0ELb1ELb1ELb1ELb1ELb0ELb0ELb0ELi2ELi4ELi4ELi4ELb0EEENS1_21CollectiveEpilogueBwdISA_SB_SD_Li256ELb1ELb0ELi2EEENS1_19SingleTileSchedulerILb1ELb0ELb0ELi128EEEEEEEEEvNT_6ParamsE) ;  /* 0xffff27a006007950 */ /* 0x000fea0003c3ffff */
        .type           $_ZN7cutlass13device_kernelIN5flash19enable_sm80_to_sm89INS1_16FlashAttnBwdSm80INS1_25CollectiveMainloopBwdSm80ILi2ELi2EN4cute5tupleIJNS5_1CILi128EEES8_NS7_ILi64EEEEEENS_10bfloat16_tEfNS_4arch4Sm80ELb0ELb1ELb1ELb1ELb1ELb0ELb0ELb0ELi2ELi4ELi4ELi4ELb0EEENS1_21CollectiveEpilogueBwdISA_SB_SD_Li256ELb1ELb0ELi2EEENS1_19SingleTileSchedulerILb1ELb0ELb0ELi128EEEEEEEEEvNT_6ParamsE$_ZZN4cute16flatten_to_tupleINS_5tupleIJNS_1CILi0EEENS1_IJNS2_ILi1EEENS2_ILi512EEEiEEEEEEEEDaRKT_ENKUlRKT_E_clIS6_EEDaSD_,@function
        .size           $_ZN7cutlass13device_kernelIN5flash19enable_sm80_to_sm89INS1_16FlashAttnBwdSm80INS1_25CollectiveMainloopBwdSm80ILi2ELi2EN4cute5tupleIJNS5_1CILi128EEES8_NS7_ILi64EEEEEENS_10bfloat16_tEfNS_4arch4Sm80ELb0ELb1ELb1ELb1ELb1ELb0ELb0ELb0ELi2ELi4ELi4ELi4ELb0EEENS1_21CollectiveEpilogueBwdISA_SB_SD_Li256ELb1ELb0ELi2EEENS1_19SingleTileSchedulerILb1ELb0ELb0ELi128EEEEEEEEEvNT_6ParamsE$_ZZN4cute16flatten_to_tupleINS_5tupleIJNS_1CILi0EEENS1_IJNS2_ILi1EEENS2_ILi512EEEiEEEEEEEEDaRKT_ENKUlRKT_E_clIS6_EEDaSD_,($_ZN7cutlass13device_kernelIN5flash19enable_sm80_to_sm89INS1_16FlashAttnBwdSm80INS1_25CollectiveMainloopBwdSm80ILi2ELi2EN4cute5tupleIJNS5_1CILi128EEES8_NS7_ILi64EEEEEENS_10bfloat16_tEfNS_4arch4Sm80ELb0ELb1ELb1ELb1ELb1ELb0ELb0ELb0ELi2ELi4ELi4ELi4ELb0EEENS1_21CollectiveEpilogueBwdISA_SB_SD_Li256ELb1ELb0ELi2EEENS1_19SingleTileSchedulerILb1ELb0ELb0ELi128EEEEEEEEEvNT_6ParamsE$_ZZN4cute16flatten_to_tupleINS_5tupleIJNS_1CILi1024EEENS1_IJiiEEEEEEEEDaRKT_ENKUlRKT_E_clIS4_EEDaSB_ - $_ZN7cutlass13device_kernelIN5flash19enable_sm80_to_sm89INS1_16FlashAttnBwdSm80INS1_25CollectiveMainloopBwdSm80ILi2ELi2EN4cute5tupleIJNS5_1CILi128EEES8_NS7_ILi64EEEEEENS_10bfloat16_tEfNS_4arch4Sm80ELb0ELb1ELb1ELb1ELb1ELb0ELb0ELb0ELi2ELi4ELi4ELi4ELb0EEENS1_21CollectiveEpilogueBwdISA_SB_SD_Li256ELb1ELb0ELi2EEENS1_19SingleTileSchedulerILb1ELb0ELb0ELi128EEEEEEEEEvNT_6ParamsE$_ZZN4cute16flatten_to_tupleINS_5tupleIJNS_1CILi0EEENS1_IJNS2_ILi1EEENS2_ILi512EEEiEEEEEEEEDaRKT_ENKUlRKT_E_clIS6_EEDaSD_)
$_ZN7cutlass13device_kernelIN5flash19enable_sm80_to_sm89INS1_16FlashAttnBwdSm80INS1_25CollectiveMainloopBwdSm80ILi2ELi2EN4cute5tupleIJNS5_1CILi128EEES8_NS7_ILi64EEEEEENS_10bfloat16_tEfNS_4arch4Sm80ELb0ELb1ELb1ELb1ELb1ELb0ELb0ELb0ELi2ELi4ELi4ELi4ELb0EEENS1_21CollectiveEpilogueBwdISA_SB_SD_Li256ELb1ELb0ELi2EEENS1_19SingleTileSchedulerILb1ELb0ELb0ELi128EEEEEEEEEvNT_6ParamsE$_ZZN4cute16flatten_to_tupleINS_5tupleIJNS_1CILi0EEENS1_IJNS2_ILi1EEENS2_ILi512EEEiEEEEEEEEDaRKT_ENKUlRKT_E_clIS6_EEDaSD_:
[----:B------:R-:W-:Y:S02]  /*d860*/  MOV R8, R2 ;  /* 0x0000000200087202 */ /* 0x000fe40000000f00 */
[----:B------:R-:W-:-:S04]  /*d870*/  MOV R9, 0x0 ;  /* 0x0000000000097802 */ /* 0x000fc80000000f00 */
[----:B------:R-:W-:Y:S05]  /*d880*/  RET.REL.NODEC R8 `(_ZN7cutlass13device_kernelIN5flash19enable_sm80_to_sm89INS1_16FlashAttnBwdSm80INS1_25CollectiveMainloopBwdSm80ILi2ELi2EN4cute5tupleIJNS5_1CILi128EEES8_NS7_ILi64EEEEEENS_10bfloat16_tEfNS_4arch4Sm80ELb0ELb1ELb1ELb1ELb1ELb0ELb0ELb0ELi2ELi4ELi4ELi4ELb0EEENS1_21CollectiveEpilogueBwdISA_SB_SD_Li256ELb1ELb0ELi2EEENS1_19SingleTileSchedulerILb1ELb0ELb0ELi128EEEEEEEEEvNT_6ParamsE) ;  /* 0xffff277008007950 */ /* 0x000fea0003c3ffff */
        .type           $_ZN7cutlass13device_kernelIN5flash19enable_sm80_to_sm89INS1_16FlashAttnBwdSm80INS1_25CollectiveMainloopBwdSm80ILi2ELi2EN4cute5tupleIJNS5_1CILi128EEES8_NS7_ILi64EEEEEENS_10bfloat16_tEfNS_4arch4Sm80ELb0ELb1ELb1ELb1ELb1ELb0ELb0ELb0ELi2ELi4ELi4ELi4ELb0EEENS1_21CollectiveEpilogueBwdISA_SB_SD_Li256ELb1ELb0ELi2EEENS1_19SingleTileSchedulerILb1ELb0ELb0ELi128EEEEEEEEEvNT_6ParamsE$_ZZN4cute16flatten_to_tupleINS_5tupleIJNS_1CILi1024EEENS1_IJiiEEEEEEEEDaRKT_ENKUlRKT_E_clIS4_EEDaSB_,@function
        .size           $_ZN7cutlass13device_kernelIN5flash19enable_sm80_to_sm89INS1_16FlashAttnBwdSm80INS1_25CollectiveMainloopBwdSm80ILi2ELi2EN4cute5tupleIJNS5_1CILi128EEES8_NS7_ILi64EEEEEENS_10bfloat16_tEfNS_4arch4Sm80ELb0ELb1ELb1ELb1ELb1ELb0ELb0ELb0ELi2ELi4ELi4ELi4ELb0EEENS1_21CollectiveEpilogueBwdISA_SB_SD_Li256ELb1ELb0ELi2EEENS1_19SingleTileSchedulerILb1ELb0ELb0ELi128EEEEEEEEEvNT_6ParamsE$_ZZN4cute16flatten_to_tupleINS_5tupleIJNS_1CILi1024EEENS1_IJiiEEEEEEEEDaRKT_ENKUlRKT_E_clIS4_EEDaSB_,($_ZN7cutlass13device_kernelIN5flash19enable_sm80_to_sm89INS1_16FlashAttnBwdSm80INS1_25CollectiveMainloopBwdSm80ILi2ELi2EN4cute5tupleIJNS5_1CILi128EEES8_NS7_ILi64EEEEEENS_10bfloat16_tEfNS_4arch4Sm80ELb0ELb1ELb1ELb1ELb1ELb0ELb0ELb0ELi2ELi4ELi4ELi4ELb0EEENS1_21CollectiveEpilogueBwdISA_SB_SD_Li256ELb1ELb0ELi2EEENS1_19SingleTileSchedulerILb1ELb0ELb0ELi128EEEEEEEEEvNT_6ParamsE$_ZZN4cute16flatten_to_tupleINS_5tupleIJNS_1CILi4096EEENS1_IJNS1_IJiiEEENS2_ILi8192EEEEEEEEEEEDaRKT_ENKUlRKT_E_clIS6_EEDaSD_ - $_ZN7cutlass13device_kernelIN5flash19enable_sm80_to_sm89INS1_16FlashAttnBwdSm80INS1_25CollectiveMainloopBwdSm80ILi2ELi2EN4cute5tupleIJNS5_1CILi128EEES8_NS7_ILi64EEEEEENS_10bfloat16_tEfNS_4arch4Sm80ELb0ELb1ELb1ELb1ELb1ELb0ELb0ELb0ELi2ELi4ELi4ELi4ELb0EEENS1_21CollectiveEpilogueBwdISA_SB_SD_Li256ELb1ELb0ELi2EEENS1_19SingleTileSchedulerILb1ELb0ELb0ELi128EEEEEEEEEvNT_6ParamsE$_ZZN4cute16flatten_to_tupleINS_5tupleIJNS_1CILi1024EEENS1_IJiiEEEEEEEEDaRKT_ENKUlRKT_E_clIS4_EEDaSB_)
$_ZN7cutlass13device_kernelIN5flash19enable_sm80_to_sm89INS1_16FlashAttnBwdSm80INS1_25CollectiveMainloopBwdSm80ILi2ELi2EN4cute5tupleIJNS5_1CILi128EEES8_NS7_ILi64EEEEEENS_10bfloat16_tEfNS_4arch4Sm80ELb0ELb1ELb1ELb1ELb1ELb0ELb0ELb0ELi2ELi4ELi4ELi4ELb0EEENS1_21CollectiveEpilogueBwdISA_SB_SD_Li256ELb1ELb0ELi2EEENS1_19SingleTileSchedulerILb1ELb0ELb0ELi128EEEEEEEEEvNT_6ParamsE$_ZZN4cute16flatten_to_tupleINS_5tupleIJNS_1CILi1024EEENS1_IJiiEEEEEEEEDaRKT_ENKUlRKT_E_clIS4_EEDaSB_:
[----:B------:R-:W-:-:S04]  /*d890*/  MOV R5, 0x0 ;  /* 0x0000000000057802 */ /* 0x000fc80000000f00 */
[----:B------:R-:W-:Y:S05]  /*d8a0*/  RET.REL.NODEC R4 `(_ZN7cutlass13device_kernelIN5flash19enable_sm80_to_sm89INS1_16FlashAttnBwdSm80INS1_25CollectiveMainloopBwdSm80ILi2ELi2EN4cute5tupleIJNS5_1CILi128EEES8_NS7_ILi64EEEEEENS_10bfloat16_tEfNS_4arch4Sm80ELb0ELb1ELb1ELb1ELb1ELb0ELb0ELb0ELi2ELi4ELi4ELi4ELb0EEENS1_21CollectiveEpilogueBwdISA_SB_SD_Li256ELb1ELb0ELi2EEENS1_19SingleTileSchedulerILb1ELb0ELb0ELi128EEEEEEEEEvNT_6ParamsE) ;  /* 0xffff275004007950 */ /* 0x000fea0003c3ffff */
        .type           $_ZN7cutlass13device_kernelIN5flash19enable_sm80_to_sm89INS1_16FlashAttnBwdSm80INS1_25CollectiveMainloopBwdSm80ILi2ELi2EN4cute5tupleIJNS5_1CILi128EEES8_NS7_ILi64EEEEEENS_10bfloat16_tEfNS_4arch4Sm80ELb0ELb1ELb1ELb1ELb1ELb0ELb0ELb0ELi2ELi4ELi4ELi4ELb0EEENS1_21CollectiveEpilogueBwdISA_SB_SD_Li256ELb1ELb0ELi2EEENS1_19SingleTileSchedulerILb1ELb0ELb0ELi128EEEEEEEEEvNT_6ParamsE$_ZZN4cute16flatten_to_tupleINS_5tupleIJNS_1CILi4096EEENS1_IJNS1_IJiiEEENS2_ILi8192EEEEEEEEEEEDaRKT_ENKUlRKT_E_clIS6_EEDaSD_,@function
        .size           $_ZN7cutlass13device_kernelIN5flash19enable_sm80_to_sm89INS1_16FlashAttnBwdSm80INS1_25CollectiveMainloopBwdSm80ILi2ELi2EN4cute5tupleIJNS5_1CILi128EEES8_NS7_ILi64EEEEEENS_10bfloat16_tEfNS_4arch4Sm80ELb0ELb1ELb1ELb1ELb1ELb0ELb0ELb0ELi2ELi4ELi4ELi4ELb0EEENS1_21CollectiveEpilogueBwdISA_SB_SD_Li256ELb1ELb0ELi2EEENS1_19SingleTileSchedulerILb1ELb0ELb0ELi128EEEEEEEEEvNT_6ParamsE$_ZZN4cute16flatten_to_tupleINS_5tupleIJNS_1CILi4096EEENS1_IJNS1_IJiiEEENS2_ILi8192EEEEEEEEEEEDaRKT_ENKUlRKT_E_clIS6_EEDaSD_,($_ZN7cutlass13device_kernelIN5flash19enable_sm80_to_sm89INS1_16FlashAttnBwdSm80INS1_25CollectiveMainloopBwdSm80ILi2ELi2EN4cute5tupleIJNS5_1CILi128EEES8_NS7_ILi64EEEEEENS_10bfloat16_tEfNS_4arch4Sm80ELb0ELb1ELb1ELb1ELb1ELb0ELb0ELb0ELi2ELi4ELi4ELi4ELb0EEENS1_21CollectiveEpilogueBwdISA_SB_SD_Li256ELb1ELb0ELi2EEENS1_19SingleTileSchedulerILb1ELb0ELb0ELi128EEEEEEEEEvNT_6ParamsE$_ZZN4cute16flatten_to_tupleINS_5tupleIJNS_1CILi4096EEENS1_IJiiEEEEEEEEDaRKT_ENKUlRKT_E_clIS4_EEDaSB_ - $_ZN7cutlass13device_kernelIN5flash19enable_sm80_to_sm89INS1_16FlashAttnBwdSm80INS1_25CollectiveMainloopBwdSm80ILi2ELi2EN4cute5tupleIJNS5_1CILi128EEES8_NS7_ILi64EEEEEENS_10bfloat16_tEfNS_4arch4Sm80ELb0ELb1ELb1ELb1ELb1ELb0ELb0ELb0ELi2ELi4ELi4ELi4ELb0EEENS1_21CollectiveEpilogueBwdISA_SB_SD_Li256ELb1ELb0ELi2EEENS1_19SingleTileSchedulerILb1ELb0ELb0ELi128EEEEEEEEEvNT_6ParamsE$_ZZN4cute16flatten_to_tupleINS_5tupleIJNS_1CILi4096EEENS1_IJNS1_IJiiEEENS2_ILi8192EEEEEEEEEEEDaRKT_ENKUlRKT_E_clIS6_EEDaSD_)
$_ZN7cutlass13device_kernelIN5flash19enable_sm80_to_sm89INS1_16FlashAttnBwdSm80INS1_25CollectiveMainloopBwdSm80ILi2ELi2EN4cute5tupleIJNS5_1CILi128EEES8_NS7_ILi64EEEEEENS_10bfloat16_tEfNS_4arch4Sm80ELb0ELb1ELb1ELb1ELb1ELb0ELb0ELb0ELi2ELi4ELi4ELi4ELb0EEENS1_21CollectiveEpilogueBwdISA_SB_SD_Li256ELb1ELb0ELi2EEENS1_19SingleTileSchedulerILb1ELb0ELb0ELi128EEEEEEEEEvNT_6ParamsE$_ZZN4cute16flatten_to_tupleINS_5tupleIJNS_1CILi4096EEENS1_IJNS1_IJiiEEENS2_ILi8192EEEEEEEEEEEDaRKT_ENKUlRKT_E_clIS6_EEDaSD_:
[----:B------:R-:W-:-:S05]  /*d8b0*/  IADD3 R7, R70, -c[0x0][0x20], RZ ;  /* 0x8000080046077a10 */ /* 0x000fca0007ffe0ff */
[----:B------:R1:W5:Y:S04]  /*d8c0*/  LDL R2, [R7] ;  /* 0x0000000007027983 */ /* 0x0003680000100800 */
[----:B------:R1:W5:Y:S01]  /*d8d0*/  LDL R3, [R7+0x4] ;  /* 0x0000040007037983 */ /* 0x0003620000100800 */
[----:B------:R-:W-:Y:S02]  /*d8e0*/  IADD3 R5, R1, 0x1680, RZ ;  /* 0x0000168001057810 */ /* 0x000fe40007ffe0ff */
[----:B------:R-:W-:Y:S02]  /*d8f0*/  MOV R6, 0xd920 ;  /* 0x0000d92000067802 */ /* 0x000fe40000000f00 */
[----:B------:R-:W-:Y:S02]  /*d900*/  IADD3 R5, R5, c[0x0][0x20], RZ ;  /* 0x0000080005057a10 */ /* 0x000fe40007ffe0ff */
[----:B-1---5:R-:W-:Y:S05]  /*d910*/  CALL.REL.NOINC `($_ZN7cutlass13device_kernelIN5flash19enable_sm80_to_sm89INS1_16FlashAttnBwdSm80INS1_25CollectiveMainloopBwdSm80ILi2ELi2EN4cute5tupleIJNS5_1CILi128EEES8_NS7_ILi64EEEEEENS_10bfloat16_tEfNS_4arch4Sm80ELb0ELb1ELb1ELb1ELb1ELb0ELb0ELb0ELi2ELi4ELi4ELi4ELb0EEENS1_21CollectiveEpilogueBwdISA_SB_SD_Li256ELb1ELb0ELi2EEENS1_19SingleTileSchedulerILb1ELb0ELb0ELi128EEEEEEEEEvNT_6ParamsE$_ZZN4cute16flatten_to_tupleINS_5tupleIJNS1_IJiiEEENS_1CILi8192EEEEEEEEDaRKT_ENKUlRKT_E_clIS2_EEDaSB_) ;  /* 0xffffff2000007944 */ /* 0x022fea0003c3ffff */
[----:B------:R1:W-:Y:S01]  /*d920*/  STL.64 [R1+0x1680], R2 ;  /* 0x0016800201007387 */ /* 0x0003e20000100a00 */
[----:B------:R-:W-:-:S03]  /*d930*/  MOV R6, 0xd950 ;  /* 0x0000d95000067802 */ /* 0x000fc60000000f00 */
[----:B-1----:R-:W-:Y:S05]  /*d940*/  CALL.REL.NOINC `($_ZN7cutlass13device_kernelIN5flash19enable_sm80_to_sm89INS1_16FlashAttnBwdSm80INS1_25CollectiveMainloopBwdSm80ILi2ELi2EN4cute5tupleIJNS5_1CILi128EEES8_NS7_ILi64EEEEEENS_10bfloat16_tEfNS_4arch4Sm80ELb0ELb1ELb1ELb1ELb1ELb0ELb0ELb0ELi2ELi4ELi4ELi4ELb0EEENS1_21CollectiveEpilogueBwdISA_SB_SD_Li256ELb1ELb0ELi2EEENS1_19SingleTileSchedulerILb1ELb0ELb0ELi128EEEEEEEEEvNT_6ParamsE$_ZZN4cute12filter_tupleINS_5tupleIJNS1_IJiiEEENS_1CILi8192EEEEEEZNS_16flatten_to_tupleIS5_EEDaRKT_EUlRKT_E_EEDaS9_OT0_ENKUlDpSC_E_clIJS2_NS1_IJS4_EEEEEEDaSG_) ;  /* 0xfffff08000007944 */ /* 0x002fea0003c3ffff */
[----:B------:R-:W-:-:S04]  /*d950*/  MOV R5, 0x0 ;  /* 0x0000000000057802 */ /* 0x000fc80000000f00 */
[----:B------:R-:W-:Y:S05]  /*d960*/  RET.REL.NODEC R4 `(_ZN7cutlass13device_kernelIN5flash19enable_sm80_to_sm89INS1_16FlashAttnBwdSm80INS1_25CollectiveMainloopBwdSm80ILi2ELi2EN4cute5tupleIJNS5_1CILi128EEES8_NS7_ILi64EEEEEENS_10bfloat16_tEfNS_4arch4Sm80ELb0ELb1ELb1ELb1ELb1ELb0ELb0ELb0ELi2ELi4ELi4ELi4ELb0EEENS1_21CollectiveEpilogueBwdISA_SB_SD_Li256ELb1ELb0ELi2EEENS1_19SingleTileSchedulerILb1ELb0ELb0ELi128EEEEEEEEEvNT_6ParamsE) ;  /* 0xffff269004007950 */ /* 0x000fea0003c3ffff */
        .type           $_ZN7cutlass13device_kernelIN5flash19enable_sm80_to_sm89INS1_16FlashAttnBwdSm80INS1_25CollectiveMainloopBwdSm80ILi2ELi2EN4cute5tupleIJNS5_1CILi128EEES8_NS7_ILi64EEEEEENS_10bfloat16_tEfNS_4arch4Sm80ELb0ELb1ELb1ELb1ELb1ELb0ELb0ELb0ELi2ELi4ELi4ELi4ELb0EEENS1_21CollectiveEpilogueBwdISA_SB_SD_Li256ELb1ELb0ELi2EEENS1_19SingleTileSchedulerILb1ELb0ELb0ELi128EEEEEEEEEvNT_6ParamsE$_ZZN4cute16flatten_to_tupleINS_5tupleIJNS_1CILi4096EEENS1_IJiiEEEEEEEEDaRKT_ENKUlRKT_E_clIS4_EEDaSB_,@function
        .size           $_ZN7cutlass13device_kernelIN5flash19enable_sm80_to_sm89INS1_16FlashAttnBwdSm80INS1_25CollectiveMainloopBwdSm80ILi2ELi2EN4cute5tupleIJNS5_1CILi128EEES8_NS7_ILi64EEEEEENS_10bfloat16_tEfNS_4arch4Sm80ELb0ELb1ELb1ELb1ELb1ELb0ELb0ELb0ELi2ELi4ELi4ELi4ELb0EEENS1_21CollectiveEpilogueBwdISA_SB_SD_Li256ELb1ELb0ELi2EEENS1_19SingleTileSchedulerILb1ELb0ELb0ELi128EEEEEEEEEvNT_6ParamsE$_ZZN4cute16flatten_to_tupleINS_5tupleIJNS_1CILi4096EEENS1_IJiiEEEEEEEEDaRKT_ENKUlRKT_E_clIS4_EEDaSB_,($_ZN7cutlass13device_kernelIN5flash19enable_sm80_to_sm89INS1_16FlashAttnBwdSm80INS1_25CollectiveMainloopBwdSm80ILi2ELi2EN4cute5tupleIJNS5_1CILi128EEES8_NS7_ILi64EEEEEENS_10bfloat16_tEfNS_4arch4Sm80ELb0ELb1ELb1ELb1ELb1ELb0ELb0ELb0ELi2ELi4ELi4ELi4ELb0EEENS1_21CollectiveEpilogueBwdISA_SB_SD_Li256ELb1ELb0ELi2EEENS1_19SingleTileSchedulerILb1ELb0ELb0ELi128EEEEEEEEEvNT_6ParamsE$_ZZN4cute19as_arithmetic_tupleINS_15ArithmeticTupleIJiiEEEEEDaRKT_ENKUlDpRKT_E_clIJiiEEEDaS9_ - $_ZN7cutlass13device_kernelIN5flash19enable_sm80_to_sm89INS1_16FlashAttnBwdSm80INS1_25CollectiveMainloopBwdSm80ILi2ELi2EN4cute5tupleIJNS5_1CILi128EEES8_NS7_ILi64EEEEEENS_10bfloat16_tEfNS_4arch4Sm80ELb0ELb1ELb1ELb1ELb1ELb0ELb0ELb0ELi2ELi4ELi4ELi4ELb0EEENS1_21CollectiveEpilogueBwdISA_SB_SD_Li256ELb1ELb0ELi2EEENS1_19SingleTileSchedulerILb1ELb0ELb0ELi128EEEEEEEEEvNT_6ParamsE$_ZZN4cute16flatten_to_tupleINS_5tupleIJNS_1CILi4096EEENS1_IJiiEEEEEEEEDaRKT_ENKUlRKT_E_clIS4_EEDaSB_)
$_ZN7cutlass13device_kernelIN5flash19enable_sm80_to_sm89INS1_16FlashAttnBwdSm80INS1_25CollectiveMainloopBwdSm80ILi2ELi2EN4cute5tupleIJNS5_1CILi128EEES8_NS7_ILi64EEEEEENS_10bfloat16_tEfNS_4arch4Sm80ELb0ELb1ELb1ELb1ELb1ELb0ELb0ELb0ELi2ELi4ELi4ELi4ELb0EEENS1_21CollectiveEpilogueBwdISA_SB_SD_Li256ELb1ELb0ELi2EEENS1_19SingleTileSchedulerILb1ELb0ELb0ELi128EEEEEEEEEvNT_6ParamsE$_ZZN4cute16flatten_to_tupleINS_5tupleIJNS_1CILi4096EEENS1_IJiiEEEEEEEEDaRKT_ENKUlRKT_E_clIS4_EEDaSB_:
[----:B------:R-:W-:-:S04]  /*d970*/  MOV R5, 0x0 ;  /* 0x0000000000057802 */ /* 0x000fc80000000f00 */
[----:B------:R-:W-:Y:S05]  /*d980*/  RET.REL.NODEC R4 `(_ZN7cutlass13device_kernelIN5flash19enable_sm80_to_sm89INS1_16FlashAttnBwdSm80INS1_25CollectiveMainloopBwdSm80ILi2ELi2EN4cute5tupleIJNS5_1CILi128EEES8_NS7_ILi64EEEEEENS_10bfloat16_tEfNS_4arch4Sm80ELb0ELb1ELb1ELb1ELb1ELb0ELb0ELb0ELi2ELi4ELi4ELi4ELb0EEENS1_21CollectiveEpilogueBwdISA_SB_SD_Li256ELb1ELb0ELi2EEENS1_19SingleTileSchedulerILb1ELb0ELb0ELi128EEEEEEEEEvNT_6ParamsE) ;  /* 0xffff267004007950 */ /* 0x000fea0003c3ffff */
        .type           $_ZN7cutlass13device_kernelIN5flash19enable_sm80_to_sm89INS1_16FlashAttnBwdSm80INS1_25CollectiveMainloopBwdSm80ILi2ELi2EN4cute5tupleIJNS5_1CILi128EEES8_NS7_ILi64EEEEEENS_10bfloat16_tEfNS_4arch4Sm80ELb0ELb1ELb1ELb1ELb1ELb0ELb0ELb0ELi2ELi4ELi4ELi4ELb0EEENS1_21CollectiveEpilogueBwdISA_SB_SD_Li256ELb1ELb0ELi2EEENS1_19SingleTileSchedulerILb1ELb0ELb0ELi128EEEEEEEEEvNT_6ParamsE$_ZZN4cute19as_arithmetic_tupleINS_15ArithmeticTupleIJiiEEEEEDaRKT_ENKUlDpRKT_E_clIJiiEEEDaS9_,@function
        .size           $_ZN7cutlass13device_kernelIN5flash19enable_sm80_to_sm89INS1_16FlashAttnBwdSm80INS1_25CollectiveMainloopBwdSm80ILi2ELi2EN4cute5tupleIJNS5_1CILi128EEES8_NS7_ILi64EEEEEENS_10bfloat16_tEfNS_4arch4Sm80ELb0ELb1ELb1ELb1ELb1ELb0ELb0ELb0ELi2ELi4ELi4ELi4ELb0EEENS1_21CollectiveEpilogueBwdISA_SB_SD_Li256ELb1ELb0ELi2EEENS1_19SingleTileSchedulerILb1ELb0ELb0ELi128EEEEEEEEEvNT_6ParamsE$_ZZN4cute19as_arithmetic_tupleINS_15ArithmeticTupleIJiiEEEEEDaRKT_ENKUlDpRKT_E_clIJiiEEEDaS9_,($_ZN7cutlass13device_kernelIN5flash19enable_sm80_to_sm89INS1_16FlashAttnBwdSm80INS1_25CollectiveMainloopBwdSm80ILi2ELi2EN4cute5tupleIJNS5_1CILi128EEES8_NS7_ILi64EEEEEENS_10bfloat16_tEfNS_4arch4Sm80ELb0ELb1ELb1ELb1ELb1ELb0ELb0ELb0ELi2ELi4ELi4ELi4ELb0EEENS1_21CollectiveEpilogueBwdISA_SB_SD_Li256ELb1ELb0ELi2EEENS1_19SingleTileSchedulerILb1ELb0ELb0ELi128EEEEEEEEEvNT_6ParamsE$_ZZN4cute19as_arithmetic_tupleINS_15ArithmeticTupleIJiiEEEEEDaRKT_ENKUlRKT_E_clIiEEDaS8_ - $_ZN7cutlass13device_kernelIN5flash19enable_sm80_to_sm89INS1_16FlashAttnBwdSm80INS1_25CollectiveMainloopBwdSm80ILi2ELi2EN4cute5tupleIJNS5_1CILi128EEES8_NS7_ILi64EEEEEENS_10bfloat16_tEfNS_4arch4Sm80ELb0ELb1ELb1ELb1ELb1ELb0ELb0ELb0ELi2ELi4ELi4ELi4ELb0EEENS1_21CollectiveEpilogueBwdISA_SB_SD_Li256ELb1ELb0ELi2EEENS1_19SingleTileSchedulerILb1ELb0ELb0ELi128EEEEEEEEEvNT_6ParamsE$_ZZN4cute19as_arithmetic_tupleINS_15ArithmeticTupleIJiiEEEEEDaRKT_ENKUlDpRKT_E_clIJiiEEEDaS9_)
$_ZN7cutlass13device_kernelIN5flash19enable_sm80_to_sm89INS1_16FlashAttnBwdSm80INS1_25CollectiveMainloopBwdSm80ILi2ELi2EN4cute5tupleIJNS5_1CILi128EEES8_NS7_ILi64EEEEEENS_10bfloat16_tEfNS_4arch4Sm80ELb0ELb1ELb1ELb1ELb1ELb0ELb0ELb0ELi2ELi4ELi4ELi4ELb0EEENS1_21CollectiveEpilogueBwdISA_SB_SD_Li256ELb1ELb0ELi2EEENS1_19SingleTileSchedulerILb1ELb0ELb0ELi128EEEEEEEEEvNT_6ParamsE$_ZZN4cute19as_arithmetic_tupleINS_15ArithmeticTupleIJiiEEEEEDaRKT_ENKUlDpRKT_E_clIJiiEEEDaS9_:
[----:B------:R-:W-:Y:S01]  /*d990*/  IADD3 R3, R1, 0x1688, RZ ;  /* 0x0000168801037810 */ /* 0x000fe20007ffe0ff */
[----:B------:R-:W-:Y:S01]  /*d9a0*/  IMAD.MOV.U32 R2, RZ, RZ, R9 ;  /* 0x000000ffff027224 */ /* 0x000fe200078e0009 */
[----:B------:R-:W-:Y:S02]  /*d9b0*/  MOV R6, 0xd9e0 ;  /* 0x0000d9e000067802 */ /* 0x000fe40000000f00 */
[----:B------:R-:W-:Y:S02]  /*d9c0*/  IADD3 R3, R3, c[0x0][0x20], RZ ;  /* 0x0000080003037a10 */ /* 0x000fe40007ffe0ff */
[----:B------:R-:W-:Y:S05]  /*d9d0*/  CALL.REL.NOINC `($_ZN7cutlass13device_kernelIN5flash19enable_sm80_to_sm89INS1_16FlashAttnBwdSm80INS1_25CollectiveMainloopBwdSm80ILi2ELi2EN4cute5tupleIJNS5_1CILi128EEES8_NS7_ILi64EEEEEENS_10bfloat16_tEfNS_4arch4Sm80ELb0ELb1ELb1ELb1ELb1ELb0ELb0ELb0ELi2ELi4ELi4ELi4ELb0EEENS1_21CollectiveEpilogueBwdISA_SB_SD_Li256ELb1ELb0ELi2EEENS1_19SingleTileSchedulerILb1ELb0ELb0ELi128EEEEEEEEEvNT_6ParamsE$_ZN4cute5tupleIJiiEEC2ERKiS3_) ;  /* 0xffffe98000007944 */ /* 0x000fea0003c3ffff */
[----:B------:R1:W5:Y:S01]  /*d9e0*/  LDL.64 R2, [R1+0x1688] ;  /* 0x0016880001027983 */ /* 0x0003620000100a00 */
[----:B------:R-:W-:-:S04]  /*d9f0*/  MOV R93, 0x0 ;  /* 0x00000000005d7802 */ /* 0x000fc80000000f00 */
[----:B------:R-:W-:Y:S05]  /*da00*/  RET.REL.NODEC R92 `(_ZN7cutlass13device_kernelIN5flash19enable_sm80_to_sm89INS1_16FlashAttnBwdSm80INS1_25CollectiveMainloopBwdSm80ILi2ELi2EN4cute5tupleIJNS5_1CILi128EEES8_NS7_ILi64EEEEEENS_10bfloat16_tEfNS_4arch4Sm80ELb0ELb1ELb1ELb1ELb1ELb0ELb0ELb0ELi2ELi4ELi4ELi4ELb0EEENS1_21CollectiveEpilogueBwdISA_SB_SD_Li256ELb1ELb0ELi2EEENS1_19SingleTileSchedulerILb1ELb0ELb0ELi128EEEEEEEEEvNT_6ParamsE) ;  /* 0xffff25f05c007950 */ /* 0x000fea0003c3ffff */
        .type           $_ZN7cutlass13device_kernelIN5flash19enable_sm80_to_sm89INS1_16FlashAttnBwdSm80INS1_25CollectiveMainloopBwdSm80ILi2ELi2EN4cute5tupleIJNS5_1CILi128EEES8_NS7_ILi64EEEEEENS_10bfloat16_tEfNS_4arch4Sm80ELb0ELb1ELb1ELb1ELb1ELb0ELb0ELb0ELi2ELi4ELi4ELi4ELb0EEENS1_21CollectiveEpilogueBwdISA_SB_SD_Li256ELb1ELb0ELi2EEENS1_19SingleTileSchedulerILb1ELb0ELb0ELi128EEEEEEEEEvNT_6ParamsE$_ZZN4cute19as_arithmetic_tupleINS_15ArithmeticTupleIJiiEEEEEDaRKT_ENKUlRKT_E_clIiEEDaS8_,@function
        .size           $_ZN7cutlass13device_kernelIN5flash19enable_sm80_to_sm89INS1_16FlashAttnBwdSm80INS1_25CollectiveMainloopBwdSm80ILi2ELi2EN4cute5tupleIJNS5_1CILi128EEES8_NS7_ILi64EEEEEENS_10bfloat16_tEfNS_4arch4Sm80ELb0ELb1ELb1ELb1ELb1ELb0ELb0ELb0ELi2ELi4ELi4ELi4ELb0EEENS1_21CollectiveEpilogueBwdISA_SB_SD_Li256ELb1ELb0ELi2EEENS1_19SingleTileSchedulerILb1ELb0ELb0ELi128EEEEEEEEEvNT_6ParamsE$_ZZN4cute19as_arithmetic_tupleINS_15ArithmeticTupleIJiiEEEEEDaRKT_ENKUlRKT_E_clIiEEDaS8_,($_ZN7cutlass13device_kernelIN5flash19enable_sm80_to_sm89INS1_16FlashAttnBwdSm80INS1_25CollectiveMainloopBwdSm80ILi2ELi2EN4cute5tupleIJNS5_1CILi128EEES8_NS7_ILi64EEEEEENS_10bfloat16_tEfNS_4arch4Sm80ELb0ELb1ELb1ELb1ELb1ELb0ELb0ELb0ELi2ELi4ELi4ELi4ELb0EEENS1_21CollectiveEpilogueBwdISA_SB_SD_Li256ELb1ELb0ELi2EEENS1_19SingleTileSchedulerILb1ELb0ELb0ELi128EEEEEEEEEvNT_6ParamsE$_ZZN4cute4diceINS_5tupleIJNS1_IJiNS1_IJiNS_1CILi0EEEEEEEEENS1_IJNS_10UnderscoreENS1_IJS6_S6_EEEEEEEEES9_EEDaRKT_RKT0_ENKUlRKT_RKT0_E_clIS5_S5_EEDaSI_SL_ - $_ZN7cutlass13device_kernelIN5flash19enable_sm80_to_sm89INS1_16FlashAttnBwdSm80INS1_25CollectiveMainloopBwdSm80ILi2ELi2EN4cute5tupleIJNS5_1CILi128EEES8_NS7_ILi64EEEEEENS_10bfloat16_tEfNS_4arch4Sm80ELb0ELb1ELb1ELb1ELb1ELb0ELb0ELb0ELi2ELi4ELi4ELi4ELb0EEENS1_21CollectiveEpilogueBwdISA_SB_SD_Li256ELb1ELb0ELi2EEENS1_19SingleTileSchedulerILb1ELb0ELb0ELi128EEEEEEEEEvNT_6ParamsE$_ZZN4cute19as_arithmetic_tupleINS_15ArithmeticTupleIJiiEEEEEDaRKT_ENKUlRKT_E_clIiEEDaS8_)
$_ZN7cutlass13device_kernelIN5flash19enable_sm80_to_sm89INS1_16FlashAttnBwdSm80INS1_25CollectiveMainloopBwdSm80ILi2ELi2EN4cute5tupleIJNS5_1CILi128EEES8_NS7_ILi64EEEEEENS_10bfloat16_tEfNS_4arch4Sm80ELb0ELb1ELb1ELb1ELb1ELb0ELb0ELb0ELi2ELi4ELi4ELi4ELb0EEENS1_21CollectiveEpilogueBwdISA_SB_SD_Li256ELb1ELb0ELi2EEENS1_19SingleTileSchedulerILb1ELb0ELb0ELi128EEEEEEEEEvNT_6ParamsE$_ZZN4cute19as_arithmetic_tupleINS_15ArithmeticTupleIJiiEEEEEDaRKT_ENKUlRKT_E_clIiEEDaS8_:
[----:B------:R-:W-:Y:S02]  /*da10*/  MOV R84, R2 ;  /* 0x0000000200547202 */ /* 0x000fe40000000f00 */
[----:B------:R-:W-:Y:S02]  /*da20*/  MOV R85, 0x0 ;  /* 0x0000000000557802 */ /* 0x000fe40000000f00 */
[----:B------:R-:W-:Y:S02]  /*da30*/  MOV R6, R7 ;  /* 0x0000000700067202 */ /* 0x000fe40000000f00 */
[----:B------:R-:W-:Y:S05]  /*da40*/  RET.REL.NODEC R84 `(_ZN7cutlass13device_kernelIN5flash19enable_sm80_to_sm89INS1_16FlashAttnBwdSm80INS1_25CollectiveMainloopBwdSm80ILi2ELi2EN4cute5tupleIJNS5_1CILi128EEES8_NS7_ILi64EEEEEENS_10bfloat16_tEfNS_4arch4Sm80ELb0ELb1ELb1ELb1ELb1ELb0ELb0ELb0ELi2ELi4ELi4ELi4ELb0EEENS1_21CollectiveEpilogueBwdISA_SB_SD_Li256ELb1ELb0ELi2EEENS1_19SingleTileSchedulerILb1ELb0ELb0ELi128EEEEEEEEEvNT_6ParamsE) ;  /* 0xffff25b054007950 */ /* 0x000fea0003c3ffff */
        .type           $_ZN7cutlass13device_kernelIN5flash19enable_sm80_to_sm89INS1_16FlashAttnBwdSm80INS1_25CollectiveMainloopBwdSm80ILi2ELi2EN4cute5tupleIJNS5_1CILi128EEES8_NS7_ILi64EEEEEENS_10bfloat16_tEfNS_4arch4Sm80ELb0ELb1ELb1ELb1ELb1ELb0ELb0ELb0ELi2ELi4ELi4ELi4ELb0EEENS1_21CollectiveEpilogueBwdISA_SB_SD_Li256ELb1ELb0ELi2EEENS1_19SingleTileSchedulerILb1ELb0ELb0ELi128EEEEEEEEEvNT_6ParamsE$_ZZN4cute4diceINS_5tupleIJNS1_IJiNS1_IJiNS_1CILi0EEEEEEEEENS1_IJNS_10UnderscoreENS1_IJS6_S6_EEEEEEEEES9_EEDaRKT_RKT0_ENKUlRKT_RKT0_E_clIS5_S5_EEDaSI_SL_,@function
        .size           $_ZN7cutlass13device_kernelIN5flash19enable_sm80_to_sm89INS1_16FlashAttnBwdSm80INS1_25CollectiveMainloopBwdSm80ILi2ELi2EN4cute5tupleIJNS5_1CILi128EEES8_NS7_ILi64EEEEEENS_10bfloat16_tEfNS_4arch4Sm80ELb0ELb1ELb1ELb1ELb1ELb0ELb0ELb0ELi2ELi4ELi4ELi4ELb0EEENS1_21CollectiveEpilogueBwdISA_SB_SD_Li256ELb1ELb0ELi2EEENS1_19SingleTileSchedulerILb1ELb0ELb0ELi128EEEEEEEEEvNT_6ParamsE$_ZZN4cute4diceINS_5tupleIJNS1_IJiNS1_IJiNS_1CILi0EEEEEEEEENS1_IJNS_10UnderscoreENS1_IJS6_S6_EEEEEEEEES9_EEDaRKT_RKT0_ENKUlRKT_RKT0_E_clIS5_S5_EEDaSI_SL_,($_ZN7cutlass13device_kernelIN5flash19enable_sm80_to_sm89INS1_16FlashAttnBwdSm80INS1_25CollectiveMainloopBwdSm80ILi2ELi2EN4cute5tupleIJNS5_1CILi128EEES8_NS7_ILi64EEEEEENS_10bfloat16_tEfNS_4arch4Sm80ELb0ELb1ELb1ELb1ELb1ELb0ELb0ELb0ELi2ELi4ELi4ELi4ELb0EEENS1_21CollectiveEpilogueBwdISA_SB_SD_Li256ELb1ELb0ELi2EEENS1_19SingleTileSchedulerILb1ELb0ELb0ELi128EEEEEEEEEvNT_6ParamsE$_ZZN4cute4takeILi1ELi2ENS_5tupleIJNS1_IJNS_1CILi1EEENS2_ILi0EEEEEEiEEEEEDaRKT1_ENKUlDpRKT_E_clIJiEEEDaSD_ - $_ZN7cutlass13device_kernelIN5flash19enable_sm80_to_sm89INS1_16FlashAttnBwdSm80INS1_25CollectiveMainloopBwdSm80ILi2ELi2EN4cute5tupleIJNS5_1CILi128EEES8_NS7_ILi64EEEEEENS_10bfloat16_tEfNS_4arch4Sm80ELb0ELb1ELb1ELb1ELb1ELb0ELb0ELb0ELi2ELi4ELi4ELi4ELb0EEENS1_21CollectiveEpilogueBwdISA_SB_SD_Li256ELb1ELb0ELi2EEENS1_19SingleTileSchedulerILb1ELb0ELb0ELi128EEEEEEEEEvNT_6ParamsE$_ZZN4cute4diceINS_5tupleIJNS1_IJiNS1_IJiNS_1CILi0EEEEEEEEENS1_IJNS_10UnderscoreENS1_IJS6_S6_EEEEEEEEES9_EEDaRKT_RKT0_ENKUlRKT_RKT0_E_clIS5_S5_EEDaSI_SL_)
$_ZN7cutlass13device_kernelIN5flash19enable_sm80_to_sm89INS1_16FlashAttnBwdSm80INS1_25CollectiveMainloopBwdSm80ILi2ELi2EN4cute5tupleIJNS5_1CILi128EEES8_NS7_ILi64EEEEEENS_10bfloat16_tEfNS_4arch4Sm80ELb0ELb1ELb1ELb1ELb1ELb0ELb0ELb0ELi2ELi4ELi4ELi4ELb0EEENS1_21CollectiveEpilogueBwdISA_SB_SD_Li256ELb1ELb0ELi2EEENS1_19SingleTileSchedulerILb1ELb0ELb0ELi128EEEEEEEEEvNT_6ParamsE$_ZZN4cute4diceINS_5tupleIJNS1_IJiNS1_IJiNS_1CILi0EEEEEEEEENS1_IJNS_10UnderscoreENS1_IJS6_S6_EEEEEEEEES9_EEDaRKT_RKT0_ENKUlRKT_RKT0_E_clIS5_S5_EEDaSI_SL_:
[----:B------:R-:W-:-:S05]  /*da50*/  IADD3 R9, R2, -c[0x0][0x20], RZ ;  /* 0x8000080002097a10 */ /* 0x000fca0007ffe0ff */
[----:B------:R1:W5:Y:S01]  /*da60*/  LDL R3, [R9] ;  /* 0x0000000009037983 */ /* 0x0003620000100800 */
[----:B------:R-:W-:Y:S02]  /*da70*/  IADD3 R5, R1, 0x1680, RZ ;  /* 0x0000168001057810 */ /* 0x000fe40007ffe0ff */
[----:B------:R-:W-:Y:S02]  /*da80*/  MOV R8, 0xdab0 ;  /* 0x0000dab000087802 */ /* 0x000fe40000000f00 */
[----:B------:R-:W-:Y:S02]  /*da90*/  IADD3 R5, R5, c[0x0][0x20], RZ ;  /* 0x0000080005057a10 */ /* 0x000fe40007ffe0ff */
[----:B-1---5:R-:W-:Y:S05]  /*daa0*/  CALL.REL.NOINC `($_ZN7cutlass13device_kernelIN5flash19enable_sm80_to_sm89INS1_16FlashAttnBwdSm80INS1_25CollectiveMainloopBwdSm80ILi2ELi2EN4cute5tupleIJNS5_1CILi128EEES8_NS7_ILi64EEEEEENS_10bfloat16_tEfNS_4arch4Sm80ELb0ELb1ELb1ELb1ELb1ELb0ELb0ELb0ELi2ELi4ELi4ELi4ELb0EEENS1_21CollectiveEpilogueBwdISA_SB_SD_Li256ELb1ELb0ELi2EEENS1_19SingleTileSchedulerILb1ELb0ELb0ELi128EEEEEEEEEvNT_6ParamsE$_ZZN4cute6detail9lift_diceINS_5tupleIJiNS2_IJiNS_1CILi0EEEEEEEEES6_EEDaRKT_RKT0_ENKUlRKT_RKT0_E_clIiiEEDaSF_SI_) ;  /* 0x0000252000007944 */ /* 0x022fea0003c00000 */
[----:B------:R1:W5:Y:S01]  /*dab0*/  LDL R3, [R9+0x4] ;  /* 0x0000040009037983 */ /* 0x0003620000100800 */
[----:B------:R-:W-:-:S03]  /*dac0*/  MOV R8, 0xdae0 ;  /* 0x0000dae000087802 */ /* 0x000fc60000000f00 */
[----:B-12--5:R-:W-:Y:S05]  /*dad0*/  CALL.REL.NOINC `($_ZN7cutlass13device_kernelIN5flash19enable_sm80_to_sm89INS1_16FlashAttnBwdSm80INS1_25CollectiveMainloopBwdSm80ILi2ELi2EN4cute5tupleIJNS5_1CILi128EEES8_NS7_ILi64EEEEEENS_10bfloat16_tEfNS_4arch4Sm80ELb0ELb1ELb1ELb1ELb1ELb0ELb0ELb0ELi2ELi4ELi4ELi4ELb0EEENS1_21CollectiveEpilogueBwdISA_SB_SD_Li256ELb1ELb0ELi2EEENS1_19SingleTileSchedulerILb1ELb0ELb0ELi128EEEEEEEEEvNT_6ParamsE$_ZZN4cute6detail9lift_diceINS_5tupleIJiNS2_IJiNS_1CILi0EEEEEEEEES6_EEDaRKT_RKT0_ENKUlRKT_RKT0_E_clIS5_S5_EEDaSF_SI_) ;  /* 0x0000248000007944 */ /* 0x026fea0003c00000 */
[----:B------:R2:W-:Y:S01]  /*dae0*/  STL [R1+0x1680], R6 ;  /* 0x0016800601007387 */ /* 0x0005e20000100800 */
[----:B------:R-:W-:-:S03]  /*daf0*/  MOV R2, 0xdb10 ;  /* 0x0000db1000027802 */ /* 0x000fc60000000f00 */
[----:B-12---:R-:W-:Y:S05]  /*db00*/  CALL.REL.NOINC `($_ZN7cutlass13device_kernelIN5flash19enable_sm80_to_sm89INS1_16FlashAttnBwdSm80INS1_25CollectiveMainloopBwdSm80ILi2ELi2EN4cute5tupleIJNS5_1CILi128EEES8_NS7_ILi64EEEEEENS_10bfloat16_tEfNS_4arch4Sm80ELb0ELb1ELb1ELb1ELb1ELb0ELb0ELb0ELi2ELi4ELi4ELi4ELb0EEENS1_21CollectiveEpilogueBwdISA_SB_SD_Li256ELb1ELb0ELi2EEENS1_19SingleTileSchedulerILb1ELb0ELb0ELi128EEEEEEEEEvNT_6ParamsE$_ZZN4cute12filter_tupleINS_5tupleIJiNS1_IJiNS_1CILi0EEEEEEEEES5_ZNS_6detail9lift_diceIS5_S5_EEDaRKT_RKT0_EUlRKT_RKT0_E_EEDaSA_SD_OT1_ENKUlDpSG_E_clIJNS1_IJiEEES4_EEEDaSN_) ;  /* 0xfffff60000007944 */ /* 0x006fea0003c3ffff */
[----:B-----5:R-:W-:Y:S02]  /*db10*/  MOV R2, R5 ;  /* 0x0000000500027202 */ /* 0x020fe40000000f00 */
[----:B------:R-:W-:-:S04]  /*db20*/  MOV R5, 0x0 ;  /* 0x0000000000057802 */ /* 0x000fc80000000f00 */
[----:B------:R-:W-:Y:S05]  /*db30*/  RET.REL.NODEC R4 `(_ZN7cutlass13device_kernelIN5flash19enable_sm80_to_sm89INS1_16FlashAttnBwdSm80INS1_25CollectiveMainloopBwdSm80ILi2ELi2EN4cute5tupleIJNS5_1CILi128EEES8_NS7_ILi64EEEEEENS_10bfloat16_tEfNS_4arch4Sm80ELb0ELb1ELb1ELb1ELb1ELb0ELb0ELb0ELi2ELi4ELi4ELi4ELb0EEENS1_21CollectiveEpilogueBwdISA_SB_SD_Li256ELb1ELb0ELi2EEENS1_19SingleTileSchedulerILb1ELb0ELb0ELi128EEEEEEEEEvNT_6ParamsE) ;  /* 0xffff24c004007950 */ /* 0x000fea0003c3ffff */
        .type           $_ZN7cutlass13device_kernelIN5flash19enable_sm80_to_sm89INS1_16FlashAttnBwdSm80INS1_25CollectiveMainloopBwdSm80ILi2ELi2EN4cute5tupleIJNS5_1CILi128EEES8_NS7_ILi64EEEEEENS_10bfloat16_tEfNS_4arch4Sm80ELb0ELb1ELb1ELb1ELb1ELb0ELb0ELb0ELi2ELi4ELi4ELi4ELb0EEENS1_21CollectiveEpilogueBwdISA_SB_SD_Li256ELb1ELb0ELi2EEENS1_19SingleTileSchedulerILb1ELb0ELb0ELi128EEEEEEEEEvNT_6ParamsE$_ZZN4cute4takeILi1ELi2ENS_5tupleIJNS1_IJNS_1CILi1EEENS2_ILi0EEEEEEiEEEEEDaRKT1_ENKUlDpRKT_E_clIJiEEEDaSD_,@function
        .size           $_ZN7cutlass13device_kernelIN5flash19enable_sm80_to_sm89INS1_16FlashAttnBwdSm80INS1_25CollectiveMainloopBwdSm80ILi2ELi2EN4cute5tupleIJNS5_1CILi128EEES8_NS7_ILi64EEEEEENS_10bfloat16_tEfNS_4arch4Sm80ELb0ELb1ELb1ELb1ELb1ELb0ELb0ELb0ELi2ELi4ELi4ELi4ELb0EEENS1_21CollectiveEpilogueBwdISA_SB_SD_Li256ELb1ELb0ELi2EEENS1_19SingleTileSchedulerILb1ELb0ELb0ELi128EEEEEEEEEvNT_6ParamsE$_ZZN4cute4takeILi1ELi2ENS_5tupleIJNS1_IJNS_1CILi1EEENS2_ILi0EEEEEEiEEEEEDaRKT1_ENKUlDpRKT_E_clIJiEEEDaSD_,($_ZN7cutlass13device_kernelIN5flash19enable_sm80_to_sm89INS1_16FlashAttnBwdSm80INS1_25CollectiveMainloopBwdSm80ILi2ELi2EN4cute5tupleIJNS5_1CILi128EEES8_NS7_ILi64EEEEEENS_10bfloat16_tEfNS_4arch4Sm80ELb0ELb1ELb1ELb1ELb1ELb0ELb0ELb0ELi2ELi4ELi4ELi4ELb0EEENS1_21CollectiveEpilogueBwdISA_SB_SD_Li256ELb1ELb0ELi2EEENS1_19SingleTileSchedulerILb1ELb0ELb0ELi128EEEEEEEEEvNT_6ParamsE$_ZZN4cute4takeILi1ELi3ENS_5tupleIJNS1_IJNS_1CILi1EEENS2_ILi512EEEiEEENS2_ILi4096EEENS1_IJNS1_IJiiEEENS2_ILi8192EEEEEEEEEEEDaRKT1_ENKUlDpRKT_E_clIJS6_S9_EEEDaSH_ - $_ZN7cutlass13device_kernelIN5flash19enable_sm80_to_sm89INS1_16FlashAttnBwdSm80INS1_25CollectiveMainloopBwdSm80ILi2ELi2EN4cute5tupleIJNS5_1CILi128EEES8_NS7_ILi64EEEEEENS_10bfloat16_tEfNS_4arch4Sm80ELb0ELb1ELb1ELb1ELb1ELb0ELb0ELb0ELi2ELi4ELi4ELi4ELb0EEENS1_21CollectiveEpilogueBwdISA_SB_SD_Li256ELb1ELb0ELi2EEENS1_19SingleTileSchedulerILb1ELb0ELb0ELi128EEEEEEEEEvNT_6ParamsE$_ZZN4cute4takeILi1ELi2ENS_5tupleIJNS1_IJNS_1CILi1EEENS2_ILi0EEEEEEiEEEEEDaRKT1_ENKUlDpRKT_E_clIJiEEEDaSD_)
$_ZN7cutlass13device_kernelIN5flash19enable_sm80_to_sm89INS1_16FlashAttnBwdSm80INS1_25CollectiveMainloopBwdSm80ILi2ELi2EN4cute5tupleIJNS5_1CILi128EEES8_NS7_ILi64EEEEEENS_10bfloat16_tEfNS_4arch4Sm80ELb0ELb1ELb1ELb1ELb1ELb0ELb0ELb0ELi2ELi4ELi4ELi4ELb0EEENS1_21CollectiveEpilogueBwdISA_SB_SD_Li256ELb1ELb0ELi2EEENS1_19SingleTileSchedulerILb1ELb0ELb0ELi128EEEEEEEEEvNT_6ParamsE$_ZZN4cute4takeILi1ELi2ENS_5tupleIJNS1_IJNS_1CILi1EEENS2_ILi0EEEEEEiEEEEEDaRKT1_ENKUlDpRKT_E_clIJiEEEDaSD_:
[----:B------:R-:W-:Y:S02]  /*db40*/  IADD3 R2, R1, 0x1680, RZ ;  /* 0x0000168001027810 */ /* 0x000fe40007ffe0ff */
[----:B------:R-:W-:Y:S02]  /*db50*/  MOV R6, 0xdb80 ;  /* 0x0000db8000067802 */ /* 0x000fe40000000f00 */
[----:B------:R-:W-:Y:S02]  /*db60*/  IADD3 R2, R2, c[0x0][0x20], RZ ;  /* 0x0000080002027a10 */ /* 0x000fe40007ffe0ff */
[----:B------:R-:W-:Y:S05]  /*db70*/  CALL.REL.NOINC `($_ZN7cutlass13device_kernelIN5flash19enable_sm80_to_sm89INS1_16FlashAttnBwdSm80INS1_25CollectiveMainloopBwdSm80ILi2ELi2EN4cute5tupleIJNS5_1CILi128EEES8_NS7_ILi64EEEEEENS_10bfloat16_tEfNS_4arch4Sm80ELb0ELb1ELb1ELb1ELb1ELb0ELb0ELb0ELi2ELi4ELi4ELi4ELb0EEENS1_21CollectiveEpilogueBwdISA_SB_SD_Li256ELb1ELb0ELi2EEENS1_19SingleTileSchedulerILb1ELb0ELb0ELi128EEEEEEEEEvNT_6ParamsE$_ZN4cute3eso3ESOILb0ELb1EJiEEC2ERKi) ;  /* 0xffffabc000007944 */ /* 0x000fea0003c3ffff */
[----:B-1----:R1:W5:Y:S01]  /*db80*/  LDL R3, [R1+0x1680] ;  /* 0x0016800001037983 */ /* 0x0023620000100800 */
[----:B------:R-:W-:-:S04]  /*db90*/  MOV R9, 0x0 ;  /* 0x0000000000097802 */ /* 0x000fc80000000f00 */
[----:B------:R-:W-:Y:S05]  /*dba0*/  RET.REL.NODEC R8 `(_ZN7cutlass13device_kernelIN5flash19enable_sm80_to_sm89INS1_16FlashAttnBwdSm80INS1_25CollectiveMainloopBwdSm80ILi2ELi2EN4cute5tupleIJNS5_1CILi128EEES8_NS7_ILi64EEEEEENS_10bfloat16_tEfNS_4arch4Sm80ELb0ELb1ELb1ELb1ELb1ELb0ELb0ELb0ELi2ELi4ELi4ELi4ELb0EEENS1_21CollectiveEpilogueBwdISA_SB_SD_Li256ELb1ELb0ELi2EEENS1_19SingleTileSchedulerILb1ELb0ELb0ELi128EEEEEEEEEvNT_6ParamsE) ;  /* 0xffff245008007950 */ /* 0x000fea0003c3ffff */
        .type           $_ZN7cutlass13device_kernelIN5flash19enable_sm80_to_sm89INS1_16FlashAttnBwdSm80INS1_25CollectiveMainloopBwdSm80ILi2ELi2EN4cute5tupleIJNS5_1CILi128EEES8_NS7_ILi64EEEEEENS_10bfloat16_tEfNS_4arch4Sm80ELb0ELb1ELb1ELb1ELb1ELb0ELb0ELb0ELi2ELi4ELi4ELi4ELb0EEENS1_21CollectiveEpilogueBwdISA_SB_SD_Li256ELb1ELb0ELi2EEENS1_19SingleTileSchedulerILb1ELb0ELb0ELi128EEEEEEEEEvNT_6ParamsE$_ZZN4cute4takeILi1ELi3ENS_5tupleIJNS1_IJNS_1CILi1EEENS2_ILi512EEEiEEENS2_ILi4096EEENS1_IJNS1_IJiiEEENS2_ILi8192EEEEEEEEEEEDaRKT1_ENKUlDpRKT_E_clIJS6_S9_EEEDaSH_,@function
        .size           $_ZN7cutlass13device_kernelIN5flash19enable_sm80_to_sm89INS1_16FlashAttnBwdSm80INS1_25CollectiveMainloopBwdSm80ILi2ELi2EN4cute5tupleIJNS5_1CILi128EEES8_NS7_ILi64EEEEEENS_10bfloat16_tEfNS_4arch4Sm80ELb0ELb1ELb1ELb1ELb1ELb0ELb0ELb0ELi2ELi4ELi4ELi4ELb0EEENS1_21CollectiveEpilogueBwdISA_SB_SD_Li256ELb1ELb0ELi2EEENS1_19SingleTileSchedulerILb1ELb0ELb0ELi128EEEEEEEEEvNT_6ParamsE$_ZZN4cute4takeILi1ELi3ENS_5tupleIJNS1_IJNS_1CILi1EEENS2_ILi512EEEiEEENS2_ILi4096EEENS1_IJNS1_IJiiEEENS2_ILi8192EEEEEEEEEEEDaRKT1_ENKUlDpRKT_E_clIJS6_S9_EEEDaSH_,($_ZN7cutlass13device_kernelIN5flash19enable_sm80_to_sm89INS1_16FlashAttnBwdSm80INS1_25CollectiveMainloopBwdSm80ILi2ELi2EN4cute5tupleIJNS5_1CILi128EEES8_NS7_ILi64EEEEEENS_10bfloat16_tEfNS_4arch4Sm80ELb0ELb1ELb1ELb1ELb1ELb0ELb0ELb0ELi2ELi4ELi4ELi4ELb0EEENS1_21CollectiveEpilogueBwdISA_SB_SD_Li256ELb1ELb0ELi2EEENS1_19SingleTileSchedulerILb1ELb0ELb0ELi128EEEEEEEEEvNT_6ParamsE$_ZZN4cute4takeILi1ELi3ENS_5tupleIJNS1_IJNS_1CILi1EEENS2_ILi512EEEiEEENS2_ILi4096EEENS1_IJiiEEEEEEEEDaRKT1_ENKUlDpRKT_E_clIJS6_S7_EEEDaSF_ - $_ZN7cutlass13device_kernelIN5flash19enable_sm80_to_sm89INS1_16FlashAttnBwdSm80INS1_25CollectiveMainloopBwdSm80ILi2ELi2EN4cute5tupleIJNS5_1CILi128EEES8_NS7_ILi64EEEEEENS_10bfloat16_tEfNS_4arch4Sm80ELb0ELb1ELb1ELb1ELb1ELb0ELb0ELb0ELi2ELi4ELi4ELi4ELb0EEENS1_21CollectiveEpilogueBwdISA_SB_SD_Li256ELb1ELb0ELi2EEENS1_19SingleTileSchedulerILb1ELb0ELb0ELi128EEEEEEEEEvNT_6ParamsE$_ZZN4cute4takeILi1ELi3ENS_5tupleIJNS1_IJNS_1CILi1EEENS2_ILi512EEEiEEENS2_ILi4096EEENS1_IJNS1_IJiiEEENS2_ILi8192EEEEEEEEEEEDaRKT1_ENKUlDpRKT_E_clIJS6_S9_EEEDaSH_)
$_ZN7cutlass13device_kernelIN5flash19enable_sm80_to_sm89INS1_16FlashAttnBwdSm80INS1_25CollectiveMainloopBwdSm80ILi2ELi2EN4cute5tupleIJNS5_1CILi128EEES8_NS7_ILi64EEEEEENS_10bfloat16_tEfNS_4arch4Sm80ELb0ELb1ELb1ELb1ELb1ELb0ELb0ELb0ELi2ELi4ELi4ELi4ELb0EEENS1_21CollectiveEpilogueBwdISA_SB_SD_Li256ELb1ELb0ELi2EEENS1_19SingleTileSchedulerILb1ELb0ELb0ELi128EEEEEEEEEvNT_6ParamsE$_ZZN4cute4takeILi1ELi3ENS_5tupleIJNS1_IJNS_1CILi1EEENS2_ILi512EEEiEEENS2_ILi4096EEENS1_IJNS1_IJiiEEENS2_ILi8192EEEEEEEEEEEDaRKT1_ENKUlDpRKT_E_clIJS6_S9_EEEDaSH_:
[----:B------:R-:W-:Y:S02]  /*dbb0*/  IADD3 R2, R1, 0x1680, RZ ;  /* 0x0000168001027810 */ /* 0x000fe40007ffe0ff */
[----:B------:R-:W-:Y:S02]  /*dbc0*/  MOV R6, 0xdbf0 ;  /* 0x0000dbf000067802 */ /* 0x000fe40000000f00 */
[----:B------:R-:W-:Y:S02]  /*dbd0*/  IADD3 R2, R2, c[0x0][0x20], RZ ;  /* 0x0000080002027a10 */ /* 0x000fe40007ffe0ff */
[----:B------:R-:W-:Y:S05]  /*dbe0*/  CALL.REL.NOINC `($_ZN7cutlass13device_kernelIN5flash19enable_sm80_to_sm89INS1_16FlashAttnBwdSm80INS1_25CollectiveMainloopBwdSm80ILi2ELi2EN4cute5tupleIJNS5_1CILi128EEES8_NS7_ILi64EEEEEENS_10bfloat16_tEfNS_4arch4Sm80ELb0ELb1ELb1ELb1ELb1ELb0ELb0ELb0ELi2ELi4ELi4ELi4ELb0EEENS1_21CollectiveEpilogueBwdISA_SB_SD_Li256ELb1ELb0ELi2EEENS1_19SingleTileSchedulerILb1ELb0ELb0ELi128EEEEEEEEEvNT_6ParamsE$_ZN4cute3eso3ESOILb1ELb0EJNS_1CILi4096EEENS_5tupleIJNS4_IJiiEEENS2_ILi8192EEEEEEEEC2ERKS3_RKS7_) ;  /* 0xffffb79000007944 */ /* 0x000fea0003c3ffff */
[----:B-1----:R1:W5:Y:S01]  /*dbf0*/  LDL.64 R2, [R1+0x1680] ;  /* 0x0016800001027983 */ /* 0x0023620000100a00 */
[----:B------:R-:W-:-:S04]  /*dc00*/  MOV R5, 0x0 ;  /* 0x0000000000057802 */ /* 0x000fc80000000f00 */
[----:B------:R-:W-:Y:S05]  /*dc10*/  RET.REL.NODEC R4 `(_ZN7cutlass13device_kernelIN5flash19enable_sm80_to_sm89INS1_16FlashAttnBwdSm80INS1_25CollectiveMainloopBwdSm80ILi2ELi2EN4cute5tupleIJNS5_1CILi128EEES8_NS7_ILi64EEEEEENS_10bfloat16_tEfNS_4arch4Sm80ELb0ELb1ELb1ELb1ELb1ELb0ELb0ELb0ELi2ELi4ELi4ELi4ELb0EEENS1_21CollectiveEpilogueBwdISA_SB_SD_Li256ELb1ELb0ELi2EEENS1_19SingleTileSchedulerILb1ELb0ELb0ELi128EEEEEEEEEvNT_6ParamsE) ;  /* 0xffff23e004007950 */ /* 0x000fea0003c3ffff */
        .type           $_ZN7cutlass13device_kernelIN5flash19enable_sm80_to_sm89INS1_16FlashAttnBwdSm80INS1_25CollectiveMainloopBwdSm80ILi2ELi2EN4cute5tupleIJNS5_1CILi128EEES8_NS7_ILi64EEEEEENS_10bfloat16_tEfNS_4arch4Sm80ELb0ELb1ELb1ELb1ELb1ELb0ELb0ELb0ELi2ELi4ELi4ELi4ELb0EEENS1_21CollectiveEpilogueBwdISA_SB_SD_Li256ELb1ELb0ELi2EEENS1_19SingleTileSchedulerILb1ELb0ELb0ELi128EEEEEEEEEvNT_6ParamsE$_ZZN4cute4takeILi1ELi3ENS_5tupleIJNS1_IJNS_1CILi1EEENS2_ILi512EEEiEEENS2_ILi4096EEENS1_IJiiEEEEEEEEDaRKT1_ENKUlDpRKT_E_clIJS6_S7_EEEDaSF_,@function
        .size           $_ZN7cutlass13device_kernelIN5flash19enable_sm80_to_sm89INS1_16FlashAttnBwdSm80INS1_25CollectiveMainloopBwdSm80ILi2ELi2EN4cute5tupleIJNS5_1CILi128EEES8_NS7_ILi64EEEEEENS_10bfloat16_tEfNS_4arch4Sm80ELb0ELb1ELb1ELb1ELb1ELb0ELb0ELb0ELi2ELi4ELi4ELi4ELb0EEENS1_21CollectiveEpilogueBwdISA_SB_SD_Li256ELb1ELb0ELi2EEENS1_19SingleTileSchedulerILb1ELb0ELb0ELi128EEEEEEEEEvNT_6ParamsE$_ZZN4cute4takeILi1ELi3ENS_5tupleIJNS1_IJNS_1CILi1EEENS2_ILi512EEEiEEENS2_ILi4096EEENS1_IJiiEEEEEEEEDaRKT1_ENKUlDpRKT_E_clIJS6_S7_EEEDaSF_,($_ZN7cutlass13device_kernelIN5flash19enable_sm80_to_sm89INS1_16FlashAttnBwdSm80INS1_25CollectiveMainloopBwdSm80ILi2ELi2EN4cute5tupleIJNS5_1CILi128EEES8_NS7_ILi64EEEEEENS_10bfloat16_tEfNS_4arch4Sm80ELb0ELb1ELb1ELb1ELb1ELb0ELb0ELb0ELi2ELi4ELi4ELi4ELb0EEENS1_21CollectiveEpilogueBwdISA_SB_SD_Li256ELb1ELb0ELi2EEENS1_19SingleTileSchedulerILb1ELb0ELb0ELi128EEEEEEEEEvNT_6ParamsE$_ZZN4cute4takeILi1ELi3ENS_5tupleIJNS1_IJNS_1CILi1EEEiEEENS2_ILi1024EEENS1_IJiiEEEEEEEEDaRKT1_ENKUlDpRKT_E_clIJS5_S6_EEEDaSE_ - $_ZN7cutlass13device_kernelIN5flash19enable_sm80_to_sm89INS1_16FlashAttnBwdSm80INS1_25CollectiveMainloopBwdSm80ILi2ELi2EN4cute5tupleIJNS5_1CILi128EEES8_NS7_ILi64EEEEEENS_10bfloat16_tEfNS_4arch4Sm80ELb0ELb1ELb1ELb1ELb1ELb0ELb0ELb0ELi2ELi4ELi4ELi4ELb0EEENS1_21CollectiveEpilogueBwdISA_SB_SD_Li256ELb1ELb0ELi2EEENS1_19SingleTileSchedulerILb1ELb0ELb0ELi128EEEEEEEEEvNT_6ParamsE$_ZZN4cute4takeILi1ELi3ENS_5tupleIJNS1_IJNS_1CILi1EEENS2_ILi512EEEiEEENS2_ILi4096EEENS1_IJiiEEEEEEEEDaRKT1_ENKUlDpRKT_E_clIJS6_S7_EEEDaSF_)
$_ZN7cutlass13device_kernelIN5flash19enable_sm80_to_sm89INS1_16FlashAttnBwdSm80INS1_25CollectiveMainloopBwdSm80ILi2ELi2EN4cute5tupleIJNS5_1CILi128EEES8_NS7_ILi64EEEEEENS_10bfloat16_tEfNS_4arch4Sm80ELb0ELb1ELb1ELb1ELb1ELb0ELb0ELb0ELi2ELi4ELi4ELi4ELb0EEENS1_21CollectiveEpilogueBwdISA_SB_SD_Li256ELb1ELb0ELi2EEENS1_19SingleTileSchedulerILb1ELb0ELb0ELi128EEEEEEEEEvNT_6ParamsE$_ZZN4cute4takeILi1ELi3ENS_5tupleIJNS1_IJNS_1CILi1EEENS2_ILi512EEEiEEENS2_ILi4096EEENS1_IJiiEEEEEEEEDaRKT1_ENKUlDpRKT_E_clIJS6_S7_EEEDaSF_:
[----:B------:R-:W-:Y:S02]  /*dc20*/  IADD3 R2, R1, 0x1380, RZ ;  /* 0x0000138001027810 */ /* 0x000fe40007ffe0ff */
[----:B------:R-:W-:Y:S02]  /*dc30*/  MOV R6, 0xdc60 ;  /* 0x0000dc6000067802 */ /* 0x000fe40000000f00 */
[----:B------:R-:W-:Y:S02]  /*dc40*/  IADD3 R2, R2, c[0x0][0x20], RZ ;  /* 0x0000080002027a10 */ /* 0x000fe40007ffe0ff */
[----:B------:R-:W-:Y:S05]  /*dc50*/  CALL.REL.NOINC `($_ZN7cutlass13device_kernelIN5flash19enable_sm80_to_sm89INS1_16FlashAttnBwdSm80INS1_25CollectiveMainloopBwdSm80ILi2ELi2EN4cute5tupleIJNS5_1CILi128EEES8_NS7_ILi64EEEEEENS_10bfloat16_tEfNS_4arch4Sm80ELb0ELb1ELb1ELb1ELb1ELb0ELb0ELb0ELi2ELi4ELi4ELi4ELb0EEENS1_21CollectiveEpilogueBwdISA_SB_SD_Li256ELb1ELb0ELi2EEENS1_19SingleTileSchedulerILb1ELb0ELb0ELi128EEEEEEEEEvNT_6ParamsE$_ZN4cute3eso3ESOILb1ELb0EJNS_1CILi4096EEENS_5tupleIJiiEEEEEC2ERKS3_RKS5_) ;  /* 0xffffb77000007944 */ /* 0x000fea0003c3ffff */
[----:B-1----:R1:W5:Y:S01]  /*dc60*/  LDL.64 R2, [R1+0x1380] ;  /* 0x0013800001027983 */ /* 0x0023620000100a00 */
[----:B------:R-:W-:-:S04]  /*dc70*/  MOV R5, 0x0 ;  /* 0x0000000000057802 */ /* 0x000fc80000000f00 */
[----:B------:R-:W-:Y:S05]  /*dc80*/  RET.REL.NODEC R4 `(_ZN7cutlass13device_kernelIN5flash19enable_sm80_to_sm89INS1_16FlashAttnBwdSm80INS1_25CollectiveMainloopBwdSm80ILi2ELi2EN4cute5tupleIJNS5_1CILi128EEES8_NS7_ILi64EEEEEENS_10bfloat16_tEfNS_4arch4Sm80ELb0ELb1ELb1ELb1ELb1ELb0ELb0ELb0ELi2ELi4ELi4ELi4ELb0EEENS1_21CollectiveEpilogueBwdISA_SB_SD_Li256ELb1ELb0ELi2EEENS1_19SingleTileSchedulerILb1ELb0ELb0ELi128EEEEEEEEEvNT_6ParamsE) ;  /* 0xffff237004007950 */ /* 0x000fea0003c3ffff */
        .type           $_ZN7cutlass13device_kernelIN5flash19enable_sm80_to_sm89INS1_16FlashAttnBwdSm80INS1_25CollectiveMainloopBwdSm80ILi2ELi2EN4cute5tupleIJNS5_1CILi128EEES8_NS7_ILi64EEEEEENS_10bfloat16_tEfNS_4arch4Sm80ELb0ELb1ELb1ELb1ELb1ELb0ELb0ELb0ELi2ELi4ELi4ELi4ELb0EEENS1_21CollectiveEpilogueBwdISA_SB_SD_Li256ELb1ELb0ELi2EEENS1_19SingleTileSchedulerILb1ELb0ELb0ELi128EEEEEEEEEvNT_6ParamsE$_ZZN4cute4takeILi1ELi3ENS_5tupleIJNS1_IJNS_1CILi1EEEiEEENS2_ILi1024EEENS1_IJiiEEEEEEEEDaRKT1_ENKUlDpRKT_E_clIJS5_S6_EEEDaSE_,@function
        .size           $_ZN7cutlass13device_kernelIN5flash19enable_sm80_to_sm89INS1_16FlashAttnBwdSm80INS1_25CollectiveMainloopBwdSm80ILi2ELi2EN4cute5tupleIJNS5_1CILi128EEES8_NS7_ILi64EEEEEENS_10bfloat16_tEfNS_4arch4Sm80ELb0ELb1ELb1ELb1ELb1ELb0ELb0ELb0ELi2ELi4ELi4ELi4ELb0EEENS1_21CollectiveEpilogueBwdISA_SB_SD_Li256ELb1ELb0ELi2EEENS1_19SingleTileSchedulerILb1ELb0ELb0ELi128EEEEEEEEEvNT_6ParamsE$_ZZN4cute4takeILi1ELi3ENS_5tupleIJNS1_IJNS_1CILi1EEEiEEENS2_ILi1024EEENS1_IJiiEEEEEEEEDaRKT1_ENKUlDpRKT_E_clIJS5_S6_EEEDaSE_,($_ZN7cutlass13device_kernelIN5flash19enable_sm80_to_sm89INS1_16FlashAttnBwdSm80INS1_25CollectiveMainloopBwdSm80ILi2ELi2EN4cute5tupleIJNS5_1CILi128EEES8_NS7_ILi64EEEEEENS_10bfloat16_tEfNS_4arch4Sm80ELb0ELb1ELb1ELb1ELb1ELb0ELb0ELb0ELi2ELi4ELi4ELi4ELb0EEENS1_21CollectiveEpilogueBwdISA_SB_SD_Li256ELb1ELb0ELi2EEENS1_19SingleTileSchedulerILb1ELb0ELb0ELi128EEEEEEEEEvNT_6ParamsE$_ZZN4cute4takeILi1ELi3ENS_5tupleIJNS1_IJiNS_1CILi512EEEEEENS1_IJiiEEENS2_ILi1024EEEEEEEEDaRKT1_ENKUlDpRKT_E_clIJS5_S6_EEEDaSE_ - $_ZN7cutlass13device_kernelIN5flash19enable_sm80_to_sm89INS1_16FlashAttnBwdSm80INS1_25CollectiveMainloopBwdSm80ILi2ELi2EN4cute5tupleIJNS5_1CILi128EEES8_NS7_ILi64EEEEEENS_10bfloat16_tEfNS_4arch4Sm80ELb0ELb1ELb1ELb1ELb1ELb0ELb0ELb0ELi2ELi4ELi4ELi4ELb0EEENS1_21CollectiveEpilogueBwdISA_SB_SD_Li256ELb1ELb0ELi2EEENS1_19SingleTileSchedulerILb1ELb0ELb0ELi128EEEEEEEEEvNT_6ParamsE$_ZZN4cute4takeILi1ELi3ENS_5tupleIJNS1_IJNS_1CILi1EEEiEEENS2_ILi1024EEENS1_IJiiEEEEEEEEDaRKT1_ENKUlDpRKT_E_clIJS5_S6_EEEDaSE_)
$_ZN7cutlass13device_kernelIN5flash19enable_sm80_to_sm89INS1_16FlashAttnBwdSm80INS1_25CollectiveMainloopBwdSm80ILi2ELi2EN4cute5tupleIJNS5_1CILi128EEES8_NS7_ILi64EEEEEENS_10bfloat16_tEfNS_4arch4Sm80ELb0ELb1ELb1ELb1ELb1ELb0ELb0ELb0ELi2ELi4ELi4ELi4ELb0EEENS1_21CollectiveEpilogueBwdISA_SB_SD_Li256ELb1ELb0ELi2EEENS1_19SingleTileSchedulerILb1ELb0ELb0ELi128EEEEEEEEEvNT_6ParamsE$_ZZN4cute4takeILi1ELi3ENS_5tupleIJNS1_IJNS_1CILi1EEEiEEENS2_ILi1024EEENS1_IJiiEEEEEEEEDaRKT1_ENKUlDpRKT_E_clIJS5_S6_EEEDaSE_:
[----:B------:R-:W-:Y:S02]  /*dc90*/  IADD3 R2, R1, 0x1380, RZ ;  /* 0x0000138001027810 */ /* 0x000fe40007ffe0ff */
[----:B------:R-:W-:Y:S02]  /*dca0*/  MOV R6, 0xdcd0 ;  /* 0x0000dcd000067802 */ /* 0x000fe40000000f00 */
[----:B------:R-:W-:Y:S02]  /*dcb0*/  IADD3 R2, R2, c[0x0][0x20], RZ ;  /* 0x0000080002027a10 */ /* 0x000fe40007ffe0ff */
[----:B------:R-:W-:Y:S05]  /*dcc0*/  CALL.REL.NOINC `($_ZN7cutlass13device_kernelIN5flash19enable_sm80_to_sm89INS1_16FlashAttnBwdSm80INS1_25CollectiveMainloopBwdSm80ILi2ELi2EN4cute5tupleIJNS5_1CILi128EEES8_NS7_ILi64EEEEEENS_10bfloat16_tEfNS_4arch4Sm80ELb0ELb1ELb1ELb1ELb1ELb0ELb0ELb0ELi2ELi4ELi4ELi4ELb0EEENS1_21CollectiveEpilogueBwdISA_SB_SD_Li256ELb1ELb0ELi2EEENS1_19SingleTileSchedulerILb1ELb0ELb0ELi128EEEEEEEEEvNT_6ParamsE$_ZN4cute3eso3ESOILb1ELb0EJNS_1CILi1024EEENS_5tupleIJiiEEEEEC2ERKS3_RKS5_) ;  /* 0xffffb16000007944 */ /* 0x000fea0003c3ffff */
[----:B-1----:R1:W5:Y:S01]  /*dcd0*/  LDL.64 R2, [R1+0x1380] ;  /* 0x0013800001027983 */ /* 0x0023620000100a00 */
[----:B------:R-:W-:-:S04]  /*dce0*/  MOV R5, 0x0 ;  /* 0x0000000000057802 */ /* 0x000fc80000000f00 */
[----:B------:R-:W-:Y:S05]  /*dcf0*/  RET.REL.NODEC R4 `(_ZN7cutlass13device_kernelIN5flash19enable_sm80_to_sm89INS1_16FlashAttnBwdSm80INS1_25CollectiveMainloopBwdSm80ILi2ELi2EN4cute5tupleIJNS5_1CILi128EEES8_NS7_ILi64EEEEEENS_10bfloat16_tEfNS_4arch4Sm80ELb0ELb1ELb1ELb1ELb1ELb0ELb0ELb0ELi2ELi4ELi4ELi4ELb0EEENS1_21CollectiveEpilogueBwdISA_SB_SD_Li256ELb1ELb0ELi2EEENS1_19SingleTileSchedulerILb1ELb0ELb0ELi128EEEEEEEEEvNT_6ParamsE) ;  /* 0xffff230004007950 */ /* 0x000fea0003c3ffff */
        .type           $_ZN7cutlass13device_kernelIN5flash19enable_sm80_to_sm89INS1_16FlashAttnBwdSm80INS1_25CollectiveMainloopBwdSm80ILi2ELi2EN4cute5tupleIJNS5_1CILi128EEES8_NS7_ILi64EEEEEENS_10bfloat16_tEfNS_4arch4Sm80ELb0ELb1ELb1ELb1ELb1ELb0ELb0ELb0ELi2ELi4ELi4ELi4ELb0EEENS1_21CollectiveEpilogueBwdISA_SB_SD_Li256ELb1ELb0ELi2EEENS1_19SingleTileSchedulerILb1ELb0ELb0ELi128EEEEEEEEEvNT_6ParamsE$_ZZN4cute4takeILi1ELi3ENS_5tupleIJNS1_IJiNS_1CILi512EEEEEENS1_IJiiEEENS2_ILi1024EEEEEEEEDaRKT1_ENKUlDpRKT_E_clIJS5_S6_EEEDaSE_,@function
        .size           $_ZN7cutlass13device_kernelIN5flash19enable_sm80_to_sm89INS1_16FlashAttnBwdSm80INS1_25CollectiveMainloopBwdSm80ILi2ELi2EN4cute5tupleIJNS5_1CILi128EEES8_NS7_ILi64EEEEEENS_10bfloat16_tEfNS_4arch4Sm80ELb0ELb1ELb1ELb1ELb1ELb0ELb0ELb0ELi2ELi4ELi4ELi4ELb0EEENS1_21CollectiveEpilogueBwdISA_SB_SD_Li256ELb1ELb0ELi2EEENS1_19SingleTileSchedulerILb1ELb0ELb0ELi128EEEEEEEEEvNT_6ParamsE$_ZZN4cute4takeILi1ELi3ENS_5tupleIJNS1_IJiNS_1CILi512EEEEEENS1_IJiiEEENS2_ILi1024EEEEEEEEDaRKT1_ENKUlDpRKT_E_clIJS5_S6_EEEDaSE_,($_ZN7cutlass13device_kernelIN5flash19enable_sm80_to_sm89INS1_16FlashAttnBwdSm80INS1_25CollectiveMainloopBwdSm80ILi2ELi2EN4cute5tupleIJNS5_1CILi128EEES8_NS7_ILi64EEEEEENS_10bfloat16_tEfNS_4arch4Sm80ELb0ELb1ELb1ELb1ELb1ELb0ELb0ELb0ELi2ELi4ELi4ELi4ELb0EEENS1_21CollectiveEpilogueBwdISA_SB_SD_Li256ELb1ELb0ELi2EEENS1_19SingleTileSchedulerILb1ELb0ELb0ELi128EEEEEEEEEvNT_6ParamsE$_ZZN4cute5sliceINS_5tupleIJNS1_IJNS_10UnderscoreENS_1CILi0EEEEEENS1_IJS4_S2_EEEEEENS1_IJNS1_IJNS1_IJNS3_ILi1EEES4_EEES4_EEENS1_IJNS1_IJS4_S4_EEEiEEEEEEEEDaRKT_RKT0_ENKUlRKT_RKT0_E_clIS6_SC_EEDaSM_SP_ - $_ZN7cutlass13device_kernelIN5flash19enable_sm80_to_sm89INS1_16FlashAttnBwdSm80INS1_25CollectiveMainloopBwdSm80ILi2ELi2EN4cute5tupleIJNS5_1CILi128EEES8_NS7_ILi64EEEEEENS_10bfloat16_tEfNS_4arch4Sm80ELb0ELb1ELb1ELb1ELb1ELb0ELb0ELb0ELi2ELi4ELi4ELi4ELb0EEENS1_21CollectiveEpilogueBwdISA_SB_SD_Li256ELb1ELb0ELi2EEENS1_19SingleTileSchedulerILb1ELb0ELb0ELi128EEEEEEEEEvNT_6ParamsE$_ZZN4cute4takeILi1ELi3ENS_5tupleIJNS1_IJiNS_1CILi512EEEEEENS1_IJiiEEENS2_ILi1024EEEEEEEEDaRKT1_ENKUlDpRKT_E_clIJS5_S6_EEEDaSE_)
$_ZN7cutlass13device_kernelIN5flash19enable_sm80_to_sm89INS1_16FlashAttnBwdSm80INS1_25CollectiveMainloopBwdSm80ILi2ELi2EN4cute5tupleIJNS5_1CILi128EEES8_NS7_ILi64EEEEEENS_10bfloat16_tEfNS_4arch4Sm80ELb0ELb1ELb1ELb1ELb1ELb0ELb0ELb0ELi2ELi4ELi4ELi4ELb0EEENS1_21CollectiveEpilogueBwdISA_SB_SD_Li256ELb1ELb0ELi2EEENS1_19SingleTileSchedulerILb1ELb0ELb0ELi128EEEEEEEEEvNT_6ParamsE$_ZZN4cute4takeILi1ELi3ENS_5tupleIJNS1_IJiNS_1CILi512EEEEEENS1_IJiiEEENS2_ILi1024EEEEEEEEDaRKT1_ENKUlDpRKT_E_clIJS5_S6_EEEDaSE_:
[----:B------:R-:W-:Y:S02]  /*dd00*/  IADD3 R2, R1, 0x1680, RZ ;  /* 0x0000168001027810 */ /* 0x000fe40007ffe0ff */
[----:B------:R-:W-:Y:S02]  /*dd10*/  MOV R6, 0xdd40 ;  /* 0x0000dd4000067802 */ /* 0x000fe40000000f00 */
[----:B------:R-:W-:Y:S02]  /*dd20*/  IADD3 R2, R2, c[0x0][0x20], RZ ;  /* 0x0000080002027a10 */ /* 0x000fe40007ffe0ff */
[----:B------:R-:W-:Y:S05]  /*dd30*/  CALL.REL.NOINC `($_ZN7cutlass13device_kernelIN5flash19enable_sm80_to_sm89INS1_16FlashAttnBwdSm80INS1_25CollectiveMainloopBwdSm80ILi2ELi2EN4cute5tupleIJNS5_1CILi128EEES8_NS7_ILi64EEEEEENS_10bfloat16_tEfNS_4arch4Sm80ELb0ELb1ELb1ELb1ELb1ELb0ELb0ELb0ELi2ELi4ELi4ELi4ELb0EEENS1_21CollectiveEpilogueBwdISA_SB_SD_Li256ELb1ELb0ELi2EEENS1_19SingleTileSchedulerILb1ELb0ELb0ELi128EEEEEEEEEvNT_6ParamsE$_ZN4cute3eso3ESOILb0ELb1EJNS_5tupleIJiiEEENS_1CILi1024EEEEEC2ERKS3_RKS5_) ;  /* 0xffffa91000007944 */ /* 0x000fea0003c3ffff */
[----:B-1----:R1:W5:Y:S01]  /*dd40*/  LDL.64 R2, [R1+0x1680] ;  /* 0x0016800001027983 */ /* 0x0023620000100a00 */
[----:B------:R-:W-:-:S04]  /*dd50*/  MOV R5, 0x0 ;  /* 0x0000000000057802 */ /* 0x000fc80000000f00 */
[----:B------:R-:W-:Y:S05]  /*dd60*/  RET.REL.NODEC R4 `(_ZN7cutlass13device_kernelIN5flash19enable_sm80_to_sm89INS1_16FlashAttnBwdSm80INS1_25CollectiveMainloopBwdSm80ILi2ELi2EN4cute5tupleIJNS5_1CILi128EEES8_NS7_ILi64EEEEEENS_10bfloat16_tEfNS_4arch4Sm80ELb0ELb1ELb1ELb1ELb1ELb0ELb0ELb0ELi2ELi4ELi4ELi4ELb0EEENS1_21CollectiveEpilogueBwdISA_SB_SD_Li256ELb1ELb0ELi2EEENS1_19SingleTileSchedulerILb1ELb0ELb0ELi128EEEEEEEEEvNT_6ParamsE) ;  /* 0xffff229004007950 */ /* 0x000fea0003c3ffff */
        .type           $_ZN7cutlass13device_kernelIN5flash19enable_sm80_to_sm89INS1_16FlashAttnBwdSm80INS1_25CollectiveMainloopBwdSm80ILi2ELi2EN4cute5tupleIJNS5_1CILi128EEES8_NS7_ILi64EEEEEENS_10bfloat16_tEfNS_4arch4Sm80ELb0ELb1ELb1ELb1ELb1ELb0ELb0ELb0ELi2ELi4ELi4ELi4ELb0EEENS1_21CollectiveEpilogueBwdISA_SB_SD_Li256ELb1ELb0ELi2EEENS1_19SingleTileSchedulerILb1ELb0ELb0ELi128EEEEEEEEEvNT_6ParamsE$_ZZN4cute5sliceINS_5tupleIJNS1_IJNS_10UnderscoreENS_1CILi0EEEEEENS1_IJS4_S2_EEEEEENS1_IJNS1_IJNS1_IJNS3_ILi1EEES4_EEES4_EEENS1_IJNS1_IJS4_S4_EEEiEEEEEEEEDaRKT_RKT0_ENKUlRKT_RKT0_E_clIS6_SC_EEDaSM_SP_,@function
        .size           $_ZN7cutlass13device_kernelIN5flash19enable_sm80_to_sm89INS1_16FlashAttnBwdSm80INS1_25CollectiveMainloopBwdSm80ILi2ELi2EN4cute5tupleIJNS5_1CILi128EEES8_NS7_ILi64EEEEEENS_10bfloat16_tEfNS_4arch4Sm80ELb0ELb1ELb1ELb1ELb1ELb0ELb0ELb0ELi2ELi4ELi4ELi4ELb0EEENS1_21CollectiveEpilogueBwdISA_SB_SD_Li256ELb1ELb0ELi2EEENS1_19SingleTileSchedulerILb1ELb0ELb0ELi128EEEEEEEEEvNT_6ParamsE$_ZZN4cute5sliceINS_5tupleIJNS1_IJNS_10UnderscoreENS_1CILi0EEEEEENS1_IJS4_S2_EEEEEENS1_IJNS1_IJNS1_IJNS3_ILi1EEES4_EEES4_EEENS1_IJNS1_IJS4_S4_EEEiEEEEEEEEDaRKT_RKT0_ENKUlRKT_RKT0_E_clIS6_SC_EEDaSM_SP_,($_ZN7cutlass13device_kernelIN5flash19enable_sm80_to_sm89INS1_16FlashAttnBwdSm80INS1_25CollectiveMainloopBwdSm80ILi2ELi2EN4cute5tupleIJNS5_1CILi128EEES8_NS7_ILi64EEEEEENS_10bfloat16_tEfNS_4arch4Sm80ELb0ELb1ELb1ELb1ELb1ELb0ELb0ELb0ELi2ELi4ELi4ELi4ELb0EEENS1_21CollectiveEpilogueBwdISA_SB_SD_Li256ELb1ELb0ELi2EEENS1_19SingleTileSchedulerILb1ELb0ELb0ELi128EEEEEEEEEvNT_6ParamsE$_ZZN4cute5sliceINS_5tupleIJNS_10UnderscoreES2_NS_1CILi0EEEEEENS1_IJNS1_IJNS3_ILi1EEES4_EEEiNS3_ILi1024EEEEEEEEDaRKT_RKT0_ENKUlRKT_RKT0_E_clIS2_iEEDaSI_SL_ - $_ZN7cutlass13device_kernelIN5flash19enable_sm80_to_sm89INS1_16FlashAttnBwdSm80INS1_25CollectiveMainloopBwdSm80ILi2ELi2EN4cute5tupleIJNS5_1CILi128EEES8_NS7_ILi64EEEEEENS_10bfloat16_tEfNS_4arch4Sm80ELb0ELb1ELb1ELb1ELb1ELb0ELb0ELb0ELi2ELi4ELi4ELi4ELb0EEENS1_21CollectiveEpilogueBwdISA_SB_SD_Li256ELb1ELb0ELi2EEENS1_19SingleTileSchedulerILb1ELb0ELb0ELi128EEEEEEEEEvNT_6ParamsE$_ZZN4cute5sliceINS_5tupleIJNS1_IJNS_10UnderscoreENS_1CILi0EEEEEENS1_IJS4_S2_EEEEEENS1_IJNS1_IJNS1_IJNS3_ILi1EEES4_EEES4_EEENS1_IJNS1_IJS4_S4_EEEiEEEEEEEEDaRKT_RKT0_ENKUlRKT_RKT0_E_clIS6_SC_EEDaSM_SP_)
$_ZN7cutlass13device_kernelIN5flash19enable_sm80_to_sm89INS1_16FlashAttnBwdSm80INS1_25CollectiveMainloopBwdSm80ILi2ELi2EN4cute5tupleIJNS5_1CILi128EEES8_NS7_ILi64EEEEEENS_10bfloat16_tEfNS_4arch4Sm80ELb0ELb1ELb1ELb1ELb1ELb0ELb0ELb0ELi2ELi4ELi4ELi4ELb0EEENS1_21CollectiveEpilogueBwdISA_SB_SD_Li256ELb1ELb0ELi2EEENS1_19SingleTileSchedulerILb1ELb0ELb0ELi128EEEEEEEEEvNT_6ParamsE$_ZZN4cute5sliceINS_5tupleIJNS1_IJNS_10UnderscoreENS_1CILi0EEEEEENS1_IJS4_S2_EEEEEENS1_IJNS1_IJNS1_IJNS3_ILi1EEES4_EEES4_EEENS1_IJNS1_IJS4_S4_EEEiEEEEEEEEDaRKT_RKT0_ENKUlRKT_RKT0_E_clIS6_SC_EEDaSM_SP_:
[----:B------:R-:W-:Y:S02]  /*dd70*/  MOV R10, 0xdd90 ;  /* 0x0000dd90000a7802 */ /* 0x000fe40000000f00 */
[----:B------:R-:W-:Y:S05]  /*dd80*/  CALL.REL.NOINC `($_ZN7cutlass13device_kernelIN5flash19enable_sm80_to_sm89INS1_16FlashAttnBwdSm80INS1_25CollectiveMainloopBwdSm80ILi2ELi2EN4cute5tupleIJNS5_1CILi128EEES8_NS7_ILi64EEEEEENS_10bfloat16_tEfNS_4arch4Sm80ELb0ELb1ELb1ELb1ELb1ELb0ELb0ELb0ELi2ELi4ELi4ELi4ELb0EEENS1_21CollectiveEpilogueBwdISA_SB_SD_Li256ELb1ELb0ELi2EEENS1_19SingleTileSchedulerILb1ELb0ELb0ELi128EEEEEEEEEvNT_6ParamsE$_ZZN4cute6detail10lift_sliceINS_5tupleIJNS_1CILi0EEENS_10UnderscoreEEEENS2_IJNS2_IJS4_S4_EEEiEEEEEDaRKT_RKT0_ENKUlRKT_RKT0_E_clIS5_iEEDaSH_SK_) ;  /* 0x000002c000007944 */ /* 0x000fea0003c00000 */
[----:B------:R-:W-:Y:S02]  /*dd90*/  MOV R10, 0xddb0 ;  /* 0x0000ddb0000a7802 */ /* 0x000fe40000000f00 */
[----:B-1---5:R-:W-:Y:S05]  /*dda0*/  CALL.REL.NOINC `($_ZN7cutlass13device_kernelIN5flash19enable_sm80_to_sm89INS1_16FlashAttnBwdSm80INS1_25CollectiveMainloopBwdSm80ILi2ELi2EN4cute5tupleIJNS5_1CILi128EEES8_NS7_ILi64EEEEEENS_10bfloat16_tEfNS_4arch4Sm80ELb0ELb1ELb1ELb1ELb1ELb0ELb0ELb0ELi2ELi4ELi4ELi4ELb0EEENS1_21CollectiveEpilogueBwdISA_SB_SD_Li256ELb1ELb0ELi2EEENS1_19SingleTileSchedulerILb1ELb0ELb0ELi128EEEEEEEEEvNT_6ParamsE$_ZZN4cute12filter_tupleINS_5tupleIJNS_1CILi0EEENS_10UnderscoreEEEENS1_IJNS1_IJS3_S3_EEEiEEEZNS_6detail10lift_sliceIS5_S7_EEDaRKT_RKT0_EUlRKT_RKT0_E_EEDaSC_SF_OT1_ENKUlDpSI_E_clIJNS1_IJEEENS1_IJiEEEEEEDaSP_) ;  /* 0xffffefb000007944 */ /* 0x022fea0003c3ffff */
[----:B------:R-:W-:Y:S02]  /*ddb0*/  MOV R9, 0x0 ;  /* 0x0000000000097802 */ /* 0x000fe40000000f00 */
[----:B-----5:R-:W-:Y:S02]  /*ddc0*/  MOV R3, R2 ;  /* 0x0000000200037202 */ /* 0x020fe40000000f00 */
[----:B------:R-:W-:Y:S05]  /*ddd0*/  RET.REL.NODEC R8 `(_ZN7cutlass13device_kernelIN5flash19enable_sm80_to_sm89INS1_16FlashAttnBwdSm80INS1_25CollectiveMainloopBwdSm80ILi2ELi2EN4cute5tupleIJNS5_1CILi128EEES8_NS7_ILi64EEEEEENS_10bfloat16_tEfNS_4arch4Sm80ELb0ELb1ELb1ELb1ELb1ELb0ELb0ELb0ELi2ELi4ELi4ELi4ELb0EEENS1_21CollectiveEpilogueBwdISA_SB_SD_Li256ELb1ELb0ELi2EEENS1_19SingleTileSchedulerILb1ELb0ELb0ELi128EEEEEEEEEvNT_6ParamsE) ;  /* 0xffff222008007950 */ /* 0x000fea0003c3ffff */
        .type           $_ZN7cutlass13device_kernelIN5flash19enable_sm80_to_sm89INS1_16FlashAttnBwdSm80INS1_25CollectiveMainloopBwdSm80ILi2ELi2EN4cute5tupleIJNS5_1CILi128EEES8_NS7_ILi64EEEEEENS_10bfloat16_tEfNS_4arch4Sm80ELb0ELb1ELb1ELb1ELb1ELb0ELb0ELb0ELi2ELi4ELi4ELi4ELb0EEENS1_21CollectiveEpilogueBwdISA_SB_SD_Li256ELb1ELb0ELi2EEENS1_19SingleTileSchedulerILb1ELb0ELb0ELi128EEEEEEEEEvNT_6ParamsE$_ZZN4cute5sliceINS_5tupleIJNS_10UnderscoreES2_NS_1CILi0EEEEEENS1_IJNS1_IJNS3_ILi1EEES4_EEEiNS3_ILi1024EEEEEEEEDaRKT_RKT0_ENKUlRKT_RKT0_E_clIS2_iEEDaSI_SL_,@function
        .size           $_ZN7cutlass13device_kernelIN5flash19enable_sm80_to_sm89INS1_16FlashAttnBwdSm80INS1_25CollectiveMainloopBwdSm80ILi2ELi2EN4cute5tupleIJNS5_1CILi128EEES8_NS7_ILi64EEEEEENS_10bfloat16_tEfNS_4arch4Sm80ELb0ELb1ELb1ELb1ELb1ELb0ELb0ELb0ELi2ELi4ELi4ELi4ELb0EEENS1_21CollectiveEpilogueBwdISA_SB_SD_Li256ELb1ELb0ELi2EEENS1_19SingleTileSchedulerILb1ELb0ELb0ELi128EEEEEEEEEvNT_6ParamsE$_ZZN4cute5sliceINS_5tupleIJNS_10UnderscoreES2_NS_1CILi0EEEEEENS1_IJNS1_IJNS3_ILi1EEES4_EEEiNS3_ILi1024EEEEEEEEDaRKT_RKT0_ENKUlRKT_RKT0_E_clIS2_iEEDaSI_SL_,($_ZN7cutlass13device_kernelIN5flash19enable_sm80_to_sm89INS1_16FlashAttnBwdSm80INS1_25CollectiveMainloopBwdSm80ILi2ELi2EN4cute5tupleIJNS5_1CILi128EEES8_NS7_ILi64EEEEEENS_10bfloat16_tEfNS_4arch4Sm80ELb0ELb1ELb1ELb1ELb1ELb0ELb0ELb0ELi2ELi4ELi4ELi4ELb0EEENS1_21CollectiveEpilogueBwdISA_SB_SD_Li256ELb1ELb0ELi2EEENS1_19SingleTileSchedulerILb1ELb0ELb0ELi128EEEEEEEEEvNT_6ParamsE$_ZZN4cute5sliceINS_5tupleIJNS_10UnderscoreES2_S2_iEEENS1_IJNS1_IJNS_1CILi1EEENS4_ILi0EEEEEENS4_ILi4096EEENS1_IJiiEEENS1_IJS6_NS4_ILi8192EEEEEEEEEEEDaRKT_RKT0_ENKUlRKT_RKT0_E_clIS2_S9_EEDaSL_SO_ - $_ZN7cutlass13device_kernelIN5flash19enable_sm80_to_sm89INS1_16FlashAttnBwdSm80INS1_25CollectiveMainloopBwdSm80ILi2ELi2EN4cute5tupleIJNS5_1CILi128EEES8_NS7_ILi64EEEEEENS_10bfloat16_tEfNS_4arch4Sm80ELb0ELb1ELb1ELb1ELb1ELb0ELb0ELb0ELi2ELi4ELi4ELi4ELb0EEENS1_21CollectiveEpilogueBwdISA_SB_SD_Li256ELb1ELb0ELi2EEENS1_19SingleTileSchedulerILb1ELb0ELb0ELi128EEEEEEEEEvNT_6ParamsE$_ZZN4cute5sliceINS_5tupleIJNS_10UnderscoreES2_NS_1CILi0EEEEEENS1_IJNS1_IJNS3_ILi1EEES4_EEEiNS3_ILi1024EEEEEEEEDaRKT_RKT0_ENKUlRKT_RKT0_E_clIS2_iEEDaSI_SL_)
$_ZN7cutlass13device_kernelIN5flash19enable_sm80_to_sm89INS1_16FlashAttnBwdSm80INS1_25CollectiveMainloopBwdSm80ILi2ELi2EN4cute5tupleIJNS5_1CILi128EEES8_NS7_ILi64EEEEEENS_10bfloat16_tEfNS_4arch4Sm80ELb0ELb1ELb1ELb1ELb1ELb0ELb0ELb0ELi2ELi4ELi4ELi4ELb0EEENS1_21CollectiveEpilogueBwdISA_SB_SD_Li256ELb1ELb0ELi2EEENS1_19SingleTileSchedulerILb1ELb0ELb0ELi128EEEEEEEEEvNT_6ParamsE$_ZZN4cute5sliceINS_5tupleIJNS_10UnderscoreES2_NS_1CILi0EEEEEENS1_IJNS1_IJNS3_ILi1EEES4_EEEiNS3_ILi1024EEEEEEEEDaRKT_RKT0_ENKUlRKT_RKT0_E_clIS2_iEEDaSI_SL_:
[----:B------:R-:W-:Y:S01]  /*dde0*/  IADD3 R2, R1, 0x1680, RZ ;  /* 0x0000168001027810 */ /* 0x000fe20007ffe0ff */
[----:B------:R-:W-:Y:S01]  /*ddf0*/  IMAD.MOV.U32 R3, RZ, RZ, R20 ;  /* 0x000000ffff037224 */ /* 0x000fe200078e0014 */
[----:B------:R-:W-:Y:S02]  /*de00*/  MOV R6, 0xde30 ;  /* 0x0000de3000067802 */ /* 0x000fe40000000f00 */
[----:B------:R-:W-:Y:S02]  /*de10*/  IADD3 R2, R2, c[0x0][0x20], RZ ;  /* 0x0000080002027a10 */ /* 0x000fe40007ffe0ff */
[----:B------:R-:W-:Y:S05]  /*de20*/  CALL.REL.NOINC `($_ZN7cutlass13device_kernelIN5flash19enable_sm80_to_sm89INS1_16FlashAttnBwdSm80INS1_25CollectiveMainloopBwdSm80ILi2ELi2EN4cute5tupleIJNS5_1CILi128EEES8_NS7_ILi64EEEEEENS_10bfloat16_tEfNS_4arch4Sm80ELb0ELb1ELb1ELb1ELb1ELb0ELb0ELb0ELi2ELi4ELi4ELi4ELb0EEENS1_21CollectiveEpilogueBwdISA_SB_SD_Li256ELb1ELb0ELi2EEENS1_19SingleTileSchedulerILb1ELb0ELb0ELi128EEEEEEEEEvNT_6ParamsE$_ZN4cute3eso3ESOILb0ELb1EJiEEC2ERKi) ;  /* 0xffffa91000007944 */ /* 0x000fea0003c3ffff */
[----:B-1----:R1:W5:Y:S01]  /*de30*/  LDL R3, [R1+0x1680] ;  /* 0x0016800001037983 */ /* 0x0023620000100800 */
[----:B------:R-:W-:-:S04]  /*de40*/  MOV R9, 0x0 ;  /* 0x0000000000097802 */ /* 0x000fc80000000f00 */
[----:B------:R-:W-:Y:S05]  /*de50*/  RET.REL.NODEC R8 `(_ZN7cutlass13device_kernelIN5flash19enable_sm80_to_sm89INS1_16FlashAttnBwdSm80INS1_25CollectiveMainloopBwdSm80ILi2ELi2EN4cute5tupleIJNS5_1CILi128EEES8_NS7_ILi64EEEEEENS_10bfloat16_tEfNS_4arch4Sm80ELb0ELb1ELb1ELb1ELb1ELb0ELb0ELb0ELi2ELi4ELi4ELi4ELb0EEENS1_21CollectiveEpilogueBwdISA_SB_SD_Li256ELb1ELb0ELi2EEENS1_19SingleTileSchedulerILb1ELb0ELb0ELi128EEEEEEEEEvNT_6ParamsE) ;  /* 0xffff21a008007950 */ /* 0x000fea0003c3ffff */
        .type           $_ZN7cutlass13device_kernelIN5flash19enable_sm80_to_sm89INS1_16FlashAttnBwdSm80INS1_25CollectiveMainloopBwdSm80ILi2ELi2EN4cute5tupleIJNS5_1CILi128EEES8_NS7_ILi64EEEEEENS_10bfloat16_tEfNS_4arch4Sm80ELb0ELb1ELb1ELb1ELb1ELb0ELb0ELb0ELi2ELi4ELi4ELi4ELb0EEENS1_21CollectiveEpilogueBwdISA_SB_SD_Li256ELb1ELb0ELi2EEENS1_19SingleTileSchedulerILb1ELb0ELb0ELi128EEEEEEEEEvNT_6ParamsE$_ZZN4cute5sliceINS_5tupleIJNS_10UnderscoreES2_S2_iEEENS1_IJNS1_IJNS_1CILi1EEENS4_ILi0EEEEEENS4_ILi4096EEENS1_IJiiEEENS1_IJS6_NS4_ILi8192EEEEEEEEEEEDaRKT_RKT0_ENKUlRKT_RKT0_E_clIS2_S9_EEDaSL_SO_,@function
        .size           $_ZN7cutlass13device_kernelIN5flash19enable_sm80_to_sm89INS1_16FlashAttnBwdSm80INS1_25CollectiveMainloopBwdSm80ILi2ELi2EN4cute5tupleIJNS5_1CILi128EEES8_NS7_ILi64EEEEEENS_10bfloat16_tEfNS_4arch4Sm80ELb0ELb1ELb1ELb1ELb1ELb0ELb0ELb0ELi2ELi4ELi4ELi4ELb0EEENS1_21CollectiveEpilogueBwdISA_SB_SD_Li256ELb1ELb0ELi2EEENS1_19SingleTileSchedulerILb1ELb0ELb0ELi128EEEEEEEEEvNT_6ParamsE$_ZZN4cute5sliceINS_5tupleIJNS_10UnderscoreES2_S2_iEEENS1_IJNS1_IJNS_1CILi1EEENS4_ILi0EEEEEENS4_ILi4096EEENS1_IJiiEEENS1_IJS6_NS4_ILi8192EEEEEEEEEEEDaRKT_RKT0_ENKUlRKT_RKT0_E_clIS2_S9_EEDaSL_SO_,($_ZN7cutlass13device_kernelIN5flash19enable_sm80_to_sm89INS1_16FlashAttnBwdSm80INS1_25CollectiveMainloopBwdSm80ILi2ELi2EN4cute5tupleIJNS5_1CILi128EEES8_NS7_ILi64EEEEEENS_10bfloat16_tEfNS_4arch4Sm80ELb0ELb1ELb1ELb1ELb1ELb0ELb0ELb0ELi2ELi4ELi4ELi4ELb0EEENS1_21CollectiveEpilogueBwdISA_SB_SD_Li256ELb1ELb0ELi2EEENS1_19SingleTileSchedulerILb1ELb0ELb0ELi128EEEEEEEEEvNT_6ParamsE$_ZZN4cute5sliceINS_5tupleIJNS_10UnderscoreES2_S2_iEEENS1_IJNS1_IJNS_1CILi1EEENS4_ILi0EEEEEEiNS4_ILi1024EEENS4_ILi8192EEEEEEEEDaRKT_RKT0_ENKUlRKT_RKT0_E_clIS2_iEEDaSJ_SM_ - $_ZN7cutlass13device_kernelIN5flash19enable_sm80_to_sm89INS1_16FlashAttnBwdSm80INS1_25CollectiveMainloopBwdSm80ILi2ELi2EN4cute5tupleIJNS5_1CILi128EEES8_NS7_ILi64EEEEEENS_10bfloat16_tEfNS_4arch4Sm80ELb0ELb1ELb1ELb1ELb1ELb0ELb0ELb0ELi2ELi4ELi4ELi4ELb0EEENS1_21CollectiveEpilogueBwdISA_SB_SD_Li256ELb1ELb0ELi2EEENS1_19SingleTileSchedulerILb1ELb0ELb0ELi128EEEEEEEEEvNT_6ParamsE$_ZZN4cute5sliceINS_5tupleIJNS_10UnderscoreES2_S2_iEEENS1_IJNS1_IJNS_1CILi1EEENS4_ILi0EEEEEENS4_ILi4096EEENS1_IJiiEEENS1_IJS6_NS4_ILi8192EEEEEEEEEEEDaRKT_RKT0_ENKUlRKT_RKT0_E_clIS2_S9_EEDaSL_SO_)
$_ZN7cutlass13device_kernelIN5flash19enable_sm80_to_sm89INS1_16FlashAttnBwdSm80INS1_25CollectiveMainloopBwdSm80ILi2ELi2EN4cute5tupleIJNS5_1CILi128EEES8_NS7_ILi64EEEEEENS_10bfloat16_tEfNS_4arch4Sm80ELb0ELb1ELb1ELb1ELb1ELb0ELb0ELb0ELi2ELi4ELi4ELi4ELb0EEENS1_21CollectiveEpilogueBwdISA_SB_SD_Li256ELb1ELb0ELi2EEENS1_19SingleTileSchedulerILb1ELb0ELb0ELi128EEEEEEEEEvNT_6ParamsE$_ZZN4cute5sliceINS_5tupleIJNS_10UnderscoreES2_S2_iEEENS1_IJNS1_IJNS_1CILi1EEENS4_ILi0EEEEEENS4_ILi4096EEENS1_IJiiEEENS1_IJS6_NS4_ILi8192EEEEEEEEEEEDaRKT_RKT0_ENKUlRKT_RKT0_E_clIS2_S9_EEDaSL_SO_:
[----:B------:R-:W-:Y:S02]  /*de60*/  IADD3 R2, R1, 0x1380, RZ ;  /* 0x0000138001027810 */ /* 0x000fe40007ffe0ff */
[----:B------:R-:W-:Y:S02]  /*de70*/  MOV R6, 0xdea0 ;  /* 0x0000dea000067802 */ /* 0x000fe40000000f00 */
[----:B------:R-:W-:Y:S02]  /*de80*/  IADD3 R2, R2, c[0x0][0x20], RZ ;  /* 0x0000080002027a10 */ /* 0x000fe40007ffe0ff */
[----:B------:R-:W-:Y:S05]  /*de90*/  CALL.REL.NOINC `($_ZN7cutlass13device_kernelIN5flash19enable_sm80_to_sm89INS1_16FlashAttnBwdSm80INS1_25CollectiveMainloopBwdSm80ILi2ELi2EN4cute5tupleIJNS5_1CILi128EEES8_NS7_ILi64EEEEEENS_10bfloat16_tEfNS_4arch4Sm80ELb0ELb1ELb1ELb1ELb1ELb0ELb0ELb0ELi2ELi4ELi4ELi4ELb0EEENS1_21CollectiveEpilogueBwdISA_SB_SD_Li256ELb1ELb0ELi2EEENS1_19SingleTileSchedulerILb1ELb0ELb0ELi128EEEEEEEEEvNT_6ParamsE$_ZN4cute3eso3ESOILb0ELb1EJNS_5tupleIJiiEEEEEC2ERKS3_) ;  /* 0xffffa75000007944 */ /* 0x000fea0003c3ffff */
[----:B-1----:R1:W5:Y:S01]  /*dea0*/  LDL.64 R2, [R1+0x1380] ;  /* 0x0013800001027983 */ /* 0x0023620000100a00 */
[----:B------:R-:W-:-:S04]  /*deb0*/  MOV R5, 0x0 ;  /* 0x0000000000057802 */ /* 0x000fc80000000f00 */
[----:B------:R-:W-:Y:S05]  /*dec0*/  RET.REL.NODEC R4 `(_ZN7cutlass13device_kernelIN5flash19enable_sm80_to_sm89INS1_16FlashAttnBwdSm80INS1_25CollectiveMainloopBwdSm80ILi2ELi2EN4cute5tupleIJNS5_1CILi128EEES8_NS7_ILi64EEEEEENS_10bfloat16_tEfNS_4arch4Sm80ELb0ELb1ELb1ELb1ELb1ELb0ELb0ELb0ELi2ELi4ELi4ELi4ELb0EEENS1_21CollectiveEpilogueBwdISA_SB_SD_Li256ELb1ELb0ELi2EEENS1_19SingleTileSchedulerILb1ELb0ELb0ELi128EEEEEEEEEvNT_6ParamsE) ;  /* 0xffff213004007950 */ /* 0x000fea0003c3ffff */
        .type           $_ZN7cutlass13device_kernelIN5flash19enable_sm80_to_sm89INS1_16FlashAttnBwdSm80INS1_25CollectiveMainloopBwdSm80ILi2ELi2EN4cute5tupleIJNS5_1CILi128EEES8_NS7_ILi64EEEEEENS_10bfloat16_tEfNS_4arch4Sm80ELb0ELb1ELb1ELb1ELb1ELb0ELb0ELb0ELi2ELi4ELi4ELi4ELb0EEENS1_21CollectiveEpilogueBwdISA_SB_SD_Li256ELb1ELb0ELi2EEENS1_19SingleTileSchedulerILb1ELb0ELb0ELi128EEEEEEEEEvNT_6ParamsE$_ZZN4cute5sliceINS_5tupleIJNS_10UnderscoreES2_S2_iEEENS1_IJNS1_IJNS_1CILi1EEENS4_ILi0EEEEEEiNS4_ILi1024EEENS4_ILi8192EEEEEEEEDaRKT_RKT0_ENKUlRKT_RKT0_E_clIS2_iEEDaSJ_SM_,@function
        .size           $_ZN7cutlass13device_kernelIN5flash19enable_sm80_to_sm89INS1_16FlashAttnBwdSm80INS1_25CollectiveMainloopBwdSm80ILi2ELi2EN4cute5tupleIJNS5_1CILi128EEES8_NS7_ILi64EEEEEENS_10bfloat16_tEfNS_4arch4Sm80ELb0ELb1ELb1ELb1ELb1ELb0ELb0ELb0ELi2ELi4ELi4ELi4ELb0EEENS1_21CollectiveEpilogueBwdISA_SB_SD_Li256ELb1ELb0ELi2EEENS1_19SingleTileSchedulerILb1ELb0ELb0ELi128EEEEEEEEEvNT_6ParamsE$_ZZN4cute5sliceINS_5tupleIJNS_10UnderscoreES2_S2_iEEENS1_IJNS1_IJNS_1CILi1EEENS4_ILi0EEEEEEiNS4_ILi1024EEENS4_ILi8192EEEEEEEEDaRKT_RKT0_ENKUlRKT_RKT0_E_clIS2_iEEDaSJ_SM_,($_ZN7cutlass13device_kernelIN5flash19enable_sm80_to_sm89INS1_16FlashAttnBwdSm80INS1_25CollectiveMainloopBwdSm80ILi2ELi2EN4cute5tupleIJNS5_1CILi128EEES8_NS7_ILi64EEEEEENS_10bfloat16_tEfNS_4arch4Sm80ELb0ELb1ELb1ELb1ELb1ELb0ELb0ELb0ELi2ELi4ELi4ELi4ELb0EEENS1_21CollectiveEpilogueBwdISA_SB_SD_Li256ELb1ELb0ELi2EEENS1_19SingleTileSchedulerILb1ELb0ELb0ELi128EEEEEEEEEvNT_6ParamsE$_ZZN4cute5sliceINS_5tupleIJNS_10UnderscoreES2_S2_iEEENS1_IJNS1_IJNS_1CILi1EEENS4_ILi0EEEEEElS6_lEEEEEDaRKT_RKT0_ENKUlRKT_RKT0_E_clIS2_lEEDaSH_SK_ - $_ZN7cutlass13device_kernelIN5flash19enable_sm80_to_sm89INS1_16FlashAttnBwdSm80INS1_25CollectiveMainloopBwdSm80ILi2ELi2EN4cute5tupleIJNS5_1CILi128EEES8_NS7_ILi64EEEEEENS_10bfloat16_tEfNS_4arch4Sm80ELb0ELb1ELb1ELb1ELb1ELb0ELb0ELb0ELi2ELi4ELi4ELi4ELb0EEENS1_21CollectiveEpilogueBwdISA_SB_SD_Li256ELb1ELb0ELi2EEENS1_19SingleTileSchedulerILb1ELb0ELb0ELi128EEEEEEEEEvNT_6ParamsE$_ZZN4cute5sliceINS_5tupleIJNS_10UnderscoreES2_S2_iEEENS1_IJNS1_IJNS_1CILi1EEENS4_ILi0EEEEEEiNS4_ILi1024EEENS4_ILi8192EEEEEEEEDaRKT_RKT0_ENKUlRKT_RKT0_E_clIS2_iEEDaSJ_SM_)
$_ZN7cutlass13device_kernelIN5flash19enable_sm80_to_sm89INS1_16FlashAttnBwdSm80INS1_25CollectiveMainloopBwdSm80ILi2ELi2EN4cute5tupleIJNS5_1CILi128EEES8_NS7_ILi64EEEEEENS_10bfloat16_tEfNS_4arch4Sm80ELb0ELb1ELb1ELb1ELb1ELb0ELb0ELb0ELi2ELi4ELi4ELi4ELb0EEENS1_21CollectiveEpilogueBwdISA_SB_SD_Li256ELb1ELb0ELi2EEENS1_19SingleTileSchedulerILb1ELb0ELb0ELi128EEEEEEEEEvNT_6ParamsE$_ZZN4cute5sliceINS_5tupleIJNS_10UnderscoreES2_S2_iEEENS1_IJNS1_IJNS_1CILi1EEENS4_ILi0EEEEEEiNS4_ILi1024EEENS4_ILi8192EEEEEEEEDaRKT_RKT0_ENKUlRKT_RKT0_E_clIS2_iEEDaSJ_SM_:
[----:B------:R-:W-:Y:S02]  /*ded0*/  IADD3 R2, R1, 0x1380, RZ ;  /* 0x0000138001027810 */ /* 0x000fe40007ffe0ff */
[----:B------:R-:W-:Y:S02]  /*dee0*/  MOV R6, 0xdf10 ;  /* 0x0000df1000067802 */ /* 0x000fe40000000f00 */
[----:B------:R-:W-:Y:S02]  /*def0*/  IADD3 R2, R2, c[0x0][0x20], RZ ;  /* 0x0000080002027a10 */ /* 0x000fe40007ffe0ff */
[----:B------:R-:W-:Y:S05]  /*df00*/  CALL.REL.NOINC `($_ZN7cutlass13device_kernelIN5flash19enable_sm80_to_sm89INS1_16FlashAttnBwdSm80INS1_25CollectiveMainloopBwdSm80ILi2ELi2EN4cute5tupleIJNS5_1CILi128EEES8_NS7_ILi64EEEEEENS_10bfloat16_tEfNS_4arch4Sm80ELb0ELb1ELb1ELb1ELb1ELb0ELb0ELb0ELi2ELi4ELi4ELi4ELb0EEENS1_21CollectiveEpilogueBwdISA_SB_SD_Li256ELb1ELb0ELi2EEENS1_19SingleTileSchedulerILb1ELb0ELb0ELi128EEEEEEEEEvNT_6ParamsE$_ZN4cute3eso3ESOILb0ELb1EJiEEC2ERKi) ;  /* 0xffffa83000007944 */ /* 0x000fea0003c3ffff */
[----:B-1----:R1:W5:Y:S01]  /*df10*/  LDL R3, [R1+0x1380] ;  /* 0x0013800001037983 */ /* 0x0023620000100800 */
[----:B------:R-:W-:Y:S02]  /*df20*/  MOV R6, R4 ;  /* 0x0000000400067202 */ /* 0x000fe40000000f00 */
[----:B------:R-:W-:-:S04]  /*df30*/  MOV R7, 0x0 ;  /* 0x0000000000077802 */ /* 0x000fc80000000f00 */
[----:B------:R-:W-:Y:S05]  /*df40*/  RET.REL.NODEC R6 `(_ZN7cutlass13device_kernelIN5flash19enable_sm80_to_sm89INS1_16FlashAttnBwdSm80INS1_25CollectiveMainloopBwdSm80ILi2ELi2EN4cute5tupleIJNS5_1CILi128EEES8_NS7_ILi64EEEEEENS_10bfloat16_tEfNS_4arch4Sm80ELb0ELb1ELb1ELb1ELb1ELb0ELb0ELb0ELi2ELi4ELi4ELi4ELb0EEENS1_21CollectiveEpilogueBwdISA_SB_SD_Li256ELb1ELb0ELi2EEENS1_19SingleTileSchedulerILb1ELb0ELb0ELi128EEEEEEEEEvNT_6ParamsE) ;  /* 0xffff20b006007950 */ /* 0x000fea0003c3ffff */
        .type           $_ZN7cutlass13device_kernelIN5flash19enable_sm80_to_sm89INS1_16FlashAttnBwdSm80INS1_25CollectiveMainloopBwdSm80ILi2ELi2EN4cute5tupleIJNS5_1CILi128EEES8_NS7_ILi64EEEEEENS_10bfloat16_tEfNS_4arch4Sm80ELb0ELb1ELb1ELb1ELb1ELb0ELb0ELb0ELi2ELi4ELi4ELi4ELb0EEENS1_21CollectiveEpilogueBwdISA_SB_SD_Li256ELb1ELb0ELi2EEENS1_19SingleTileSchedulerILb1ELb0ELb0ELi128EEEEEEEEEvNT_6ParamsE$_ZZN4cute5sliceINS_5tupleIJNS_10UnderscoreES2_S2_iEEENS1_IJNS1_IJNS_1CILi1EEENS4_ILi0EEEEEElS6_lEEEEEDaRKT_RKT0_ENKUlRKT_RKT0_E_clIS2_lEEDaSH_SK_,@function
        .size           $_ZN7cutlass13device_kernelIN5flash19enable_sm80_to_sm89INS1_16FlashAttnBwdSm80INS1_25CollectiveMainloopBwdSm80ILi2ELi2EN4cute5tupleIJNS5_1CILi128EEES8_NS7_ILi64EEEEEENS_10bfloat16_tEfNS_4arch4Sm80ELb0ELb1ELb1ELb1ELb1ELb0ELb0ELb0ELi2ELi4ELi4ELi4ELb0EEENS1_21CollectiveEpilogueBwdISA_SB_SD_Li256ELb1ELb0ELi2EEENS1_19SingleTileSchedulerILb1ELb0ELb0ELi128EEEEEEEEEvNT_6ParamsE$_ZZN4cute5sliceINS_5tupleIJNS_10UnderscoreES2_S2_iEEENS1_IJNS1_IJNS_1CILi1EEENS4_ILi0EEEEEElS6_lEEEEEDaRKT_RKT0_ENKUlRKT_RKT0_E_clIS2_lEEDaSH_SK_,($_ZN7cutlass13device_kernelIN5flash19enable_sm80_to_sm89INS1_16FlashAttnBwdSm80INS1_25CollectiveMainloopBwdSm80ILi2ELi2EN4cute5tupleIJNS5_1CILi128EEES8_NS7_ILi64EEEEEENS_10bfloat16_tEfNS_4arch4Sm80ELb0ELb1ELb1ELb1ELb1ELb0ELb0ELb0ELi2ELi4ELi4ELi4ELb0EEENS1_21CollectiveEpilogueBwdISA_SB_SD_Li256ELb1ELb0ELi2EEENS1_19SingleTileSchedulerILb1ELb0ELb0ELi128EEEEEEEEEvNT_6ParamsE$_ZZN4cute5sliceINS_5tupleIJNS_10UnderscoreES2_iEEENS1_IJNS1_IJNS_1CILi1EEENS4_ILi0EEEEEEiNS4_ILi1024EEEEEEEEDaRKT_RKT0_ENKUlRKT_RKT0_E_clIS2_iEEDaSI_SL_ - $_ZN7cutlass13device_kernelIN5flash19enable_sm80_to_sm89INS1_16FlashAttnBwdSm80INS1_25CollectiveMainloopBwdSm80ILi2ELi2EN4cute5tupleIJNS5_1CILi128EEES8_NS7_ILi64EEEEEENS_10bfloat16_tEfNS_4arch4Sm80ELb0ELb1ELb1ELb1ELb1ELb0ELb0ELb0ELi2ELi4ELi4ELi4ELb0EEENS1_21CollectiveEpilogueBwdISA_SB_SD_Li256ELb1ELb0ELi2EEENS1_19SingleTileSchedulerILb1ELb0ELb0ELi128EEEEEEEEEvNT_6ParamsE$_ZZN4cute5sliceINS_5tupleIJNS_10UnderscoreES2_S2_iEEENS1_IJNS1_IJNS_1CILi1EEENS4_ILi0EEEEEElS6_lEEEEEDaRKT_RKT0_ENKUlRKT_RKT0_E_clIS2_lEEDaSH_SK_)
$_ZN7cutlass13device_kernelIN5flash19enable_sm80_to_sm89INS1_16FlashAttnBwdSm80INS1_25CollectiveMainloopBwdSm80ILi2ELi2EN4cute5tupleIJNS5_1CILi128EEES8_NS7_ILi64EEEEEENS_10bfloat16_tEfNS_4arch4Sm80ELb0ELb1ELb1ELb1ELb1ELb0ELb0ELb0ELi2ELi4ELi4ELi4ELb0EEENS1_21CollectiveEpilogueBwdISA_SB_SD_Li256ELb1ELb0ELi2EEENS1_19SingleTileSchedulerILb1ELb0ELb0ELi128EEEEEEEEEvNT_6ParamsE$_ZZN4cute5sliceINS_5tupleIJNS_10UnderscoreES2_S2_iEEENS1_IJNS1_IJNS_1CILi1EEENS4_ILi0EEEEEElS6_lEEEEEDaRKT_RKT0_ENKUlRKT_RKT0_E_clIS2_lEEDaSH_SK_:
[----:B------:R-:W-:Y:S02]  /*df50*/  IADD3 R5, R1, 0x16a8, RZ ;  /* 0x000016a801057810 */ /* 0x000fe40007ffe0ff */
[----:B------:R-:W-:Y:S02]  /*df60*/  MOV R6, 0xdf90 ;  /* 0x0000df9000067802 */ /* 0x000fe40000000f00 */
[----:B------:R-:W-:Y:S02]  /*df70*/  IADD3 R5, R5, c[0x0][0x20], RZ ;  /* 0x0000080005057a10 */ /* 0x000fe40007ffe0ff */
[----:B------:R-:W-:Y:S05]  /*df80*/  CALL.REL.NOINC `($_ZN7cutlass13device_kernelIN5flash19enable_sm80_to_sm89INS1_16FlashAttnBwdSm80INS1_25CollectiveMainloopBwdSm80ILi2ELi2EN4cute5tupleIJNS5_1CILi128EEES8_NS7_ILi64EEEEEENS_10bfloat16_tEfNS_4arch4Sm80ELb0ELb1ELb1ELb1ELb1ELb0ELb0ELb0ELi2ELi4ELi4ELi4ELb0EEENS1_21CollectiveEpilogueBwdISA_SB_SD_Li256ELb1ELb0ELi2EEENS1_19SingleTileSchedulerILb1ELb0ELb0ELi128EEEEEEEEEvNT_6ParamsE$_ZN4cute3eso3ESOILb0ELb1EJlEEC2ERKl) ;  /* 0xffffa99000007944 */ /* 0x000fea0003c3ffff */
[----:B-1----:R1:W5:Y:S01]  /*df90*/  LDL.64 R2, [R1+0x16a8] ;  /* 0x0016a80001027983 */ /* 0x0023620000100a00 */
[----:B------:R-:W-:-:S04]  /*dfa0*/  MOV R5, 0x0 ;  /* 0x0000000000057802 */ /* 0x000fc80000000f00 */
[----:B------:R-:W-:Y:S05]  /*dfb0*/  RET.REL.NODEC R4 `(_ZN7cutlass13device_kernelIN5flash19enable_sm80_to_sm89INS1_16FlashAttnBwdSm80INS1_25CollectiveMainloopBwdSm80ILi2ELi2EN4cute5tupleIJNS5_1CILi128EEES8_NS7_ILi64EEEEEENS_10bfloat16_tEfNS_4arch4Sm80ELb0ELb1ELb1ELb1ELb1ELb0ELb0ELb0ELi2ELi4ELi4ELi4ELb0EEENS1_21CollectiveEpilogueBwdISA_SB_SD_Li256ELb1ELb0ELi2EEENS1_19SingleTileSchedulerILb1ELb0ELb0ELi128EEEEEEEEEvNT_6ParamsE) ;  /* 0xffff204004007950 */ /* 0x000fea0003c3ffff */
        .type           $_ZN7cutlass13device_kernelIN5flash19enable_sm80_to_sm89INS1_16FlashAttnBwdSm80INS1_25CollectiveMainloopBwdSm80ILi2ELi2EN4cute5tupleIJNS5_1CILi128EEES8_NS7_ILi64EEEEEENS_10bfloat16_tEfNS_4arch4Sm80ELb0ELb1ELb1ELb1ELb1ELb0ELb0ELb0ELi2ELi4ELi4ELi4ELb0EEENS1_21CollectiveEpilogueBwdISA_SB_SD_Li256ELb1ELb0ELi2EEENS1_19SingleTileSchedulerILb1ELb0ELb0ELi128EEEEEEEEEvNT_6ParamsE$_ZZN4cute5sliceINS_5tupleIJNS_10UnderscoreES2_iEEENS1_IJNS1_IJNS_1CILi1EEENS4_ILi0EEEEEEiNS4_ILi1024EEEEEEEEDaRKT_RKT0_ENKUlRKT_RKT0_E_clIS2_iEEDaSI_SL_,@function
        .size           $_ZN7cutlass13device_kernelIN5flash19enable_sm80_to_sm89INS1_16FlashAttnBwdSm80INS1_25CollectiveMainloopBwdSm80ILi2ELi2EN4cute5tupleIJNS5_1CILi128EEES8_NS7_ILi64EEEEEENS_10bfloat16_tEfNS_4arch4Sm80ELb0ELb1ELb1ELb1ELb1ELb0ELb0ELb0ELi2ELi4ELi4ELi4ELb0EEENS1_21CollectiveEpilogueBwdISA_SB_SD_Li256ELb1ELb0ELi2EEENS1_19SingleTileSchedulerILb1ELb0ELb0ELi128EEEEEEEEEvNT_6ParamsE$_ZZN4cute5sliceINS_5tupleIJNS_10UnderscoreES2_iEEENS1_IJNS1_IJNS_1CILi1EEENS4_ILi0EEEEEEiNS4_ILi1024EEEEEEEEDaRKT_RKT0_ENKUlRKT_RKT0_E_clIS2_iEEDaSI_SL_,($_ZN7cutlass13device_kernelIN5flash19enable_sm80_to_sm89INS1_16FlashAttnBwdSm80INS1_25CollectiveMainloopBwdSm80ILi2ELi2EN4cute5tupleIJNS5_1CILi128EEES8_NS7_ILi64EEEEEENS_10bfloat16_tEfNS_4arch4Sm80ELb0ELb1ELb1ELb1ELb1ELb0ELb0ELb0ELi2ELi4ELi4ELi4ELb0EEENS1_21CollectiveEpilogueBwdISA_SB_SD_Li256ELb1ELb0ELi2EEENS1_19SingleTileSchedulerILb1ELb0ELb0ELi128EEEEEEEEEvNT_6ParamsE$_ZZN4cute6detail10lift_sliceINS_5tupleIJNS_1CILi0EEENS_10UnderscoreEEEENS2_IJNS2_IJS4_S4_EEEiEEEEEDaRKT_RKT0_ENKUlRKT_RKT0_E_clIS5_iEEDaSH_SK_ - $_ZN7cutlass13device_kernelIN5flash19enable_sm80_to_sm89INS1_16FlashAttnBwdSm80INS1_25CollectiveMainloopBwdSm80ILi2ELi2EN4cute5tupleIJNS5_1CILi128EEES8_NS7_ILi64EEEEEENS_10bfloat16_tEfNS_4arch4Sm80ELb0ELb1ELb1ELb1ELb1ELb0ELb0ELb0ELi2ELi4ELi4ELi4ELb0EEENS1_21CollectiveEpilogueBwdISA_SB_SD_Li256ELb1ELb0ELi2EEENS1_19SingleTileSchedulerILb1ELb0ELb0ELi128EEEEEEEEEvNT_6ParamsE$_ZZN4cute5sliceINS_5tupleIJNS_10UnderscoreES2_iEEENS1_IJNS1_IJNS_1CILi1EEENS4_ILi0EEEEEEiNS4_ILi1024EEEEEEEEDaRKT_RKT0_ENKUlRKT_RKT0_E_clIS2_iEEDaSI_SL_)
$_ZN7cutlass13device_kernelIN5flash19enable_sm80_to_sm89INS1_16FlashAttnBwdSm80INS1_25CollectiveMainloopBwdSm80ILi2ELi2EN4cute5tupleIJNS5_1CILi128EEES8_NS7_ILi64EEEEEENS_10bfloat16_tEfNS_4arch4Sm80ELb0ELb1ELb1ELb1ELb1ELb0ELb0ELb0ELi2ELi4ELi4ELi4ELb0EEENS1_21CollectiveEpilogueBwdISA_SB_SD_Li256ELb1ELb0ELi2EEENS1_19SingleTileSchedulerILb1ELb0ELb0ELi128EEEEEEEEEvNT_6ParamsE$_ZZN4cute5sliceINS_5tupleIJNS_10UnderscoreES2_iEEENS1_IJNS1_IJNS_1CILi1EEENS4_ILi0EEEEEEiNS4_ILi1024EEEEEEEEDaRKT_RKT0_ENKUlRKT_RKT0_E_clIS2_iEEDaSI_SL_:
[----:B------:R-:W-:Y:S01]  /*dfc0*/  IADD3 R2, R1, 0x1680, RZ ;  /* 0x0000168001027810 */ /* 0x000fe20007ffe0ff */
[----:B------:R-:W-:Y:S01]  /*dfd0*/  IMAD.MOV.U32 R3, RZ, RZ, R20 ;  /* 0x000000ffff037224 */ /* 0x000fe200078e0014 */
[----:B------:R-:W-:Y:S02]  /*dfe0*/  MOV R6, 0xe010 ;  /* 0x0000e01000067802 */ /* 0x000fe40000000f00 */
[----:B------:R-:W-:Y:S02]  /*dff0*/  IADD3 R2, R2, c[0x0][0x20], RZ ;  /* 0x0000080002027a10 */ /* 0x000fe40007ffe0ff */
[----:B------:R-:W-:Y:S05]  /*e000*/  CALL.REL.NOINC `($_ZN7cutlass13device_kernelIN5flash19enable_sm80_to_sm89INS1_16FlashAttnBwdSm80INS1_25CollectiveMainloopBwdSm80ILi2ELi2EN4cute5tupleIJNS5_1CILi128EEES8_NS7_ILi64EEEEEENS_10bfloat16_tEfNS_4arch4Sm80ELb0ELb1ELb1ELb1ELb1ELb0ELb0ELb0ELi2ELi4ELi4ELi4ELb0EEENS1_21CollectiveEpilogueBwdISA_SB_SD_Li256ELb1ELb0ELi2EEENS1_19SingleTileSchedulerILb1ELb0ELb0ELi128EEEEEEEEEvNT_6ParamsE$_ZN4cute3eso3ESOILb0ELb1EJiEEC2ERKi) ;  /* 0xffffa73000007944 */ /* 0x000fea0003c3ffff */
[----:B-1----:R1:W5:Y:S01]  /*e010*/  LDL R3, [R1+0x1680] ;  /* 0x0016800001037983 */ /* 0x0023620000100800 */
[----:B------:R-:W-:Y:S02]  /*e020*/  MOV R6, R4 ;  /* 0x0000000400067202 */ /* 0x000fe40000000f00 */
[----:B------:R-:W-:-:S04]  /*e030*/  MOV R7, 0x0 ;  /* 0x0000000000077802 */ /* 0x000fc80000000f00 */
[----:B------:R-:W-:Y:S05]  /*e040*/  RET.REL.NODEC R6 `(_ZN7cutlass13device_kernelIN5flash19enable_sm80_to_sm89INS1_16FlashAttnBwdSm80INS1_25CollectiveMainloopBwdSm80ILi2ELi2EN4cute5tupleIJNS5_1CILi128EEES8_NS7_ILi64EEEEEENS_10bfloat16_tEfNS_4arch4Sm80ELb0ELb1ELb1ELb1ELb1ELb0ELb0ELb0ELi2ELi4ELi4ELi4ELb0EEENS1_21CollectiveEpilogueBwdISA_SB_SD_Li256ELb1ELb0ELi2EEENS1_19SingleTileSchedulerILb1ELb0ELb0ELi128EEEEEEEEEvNT_6ParamsE) ;  /* 0xffff1fb006007950 */ /* 0x000fea0003c3ffff */
        .type           $_ZN7cutlass13device_kernelIN5flash19enable_sm80_to_sm89INS1_16FlashAttnBwdSm80INS1_25CollectiveMainloopBwdSm80ILi2ELi2EN4cute5tupleIJNS5_1CILi128EEES8_NS7_ILi64EEEEEENS_10bfloat16_tEfNS_4arch4Sm80ELb0ELb1ELb1ELb1ELb1ELb0ELb0ELb0ELi2ELi4ELi4ELi4ELb0EEENS1_21CollectiveEpilogueBwdISA_SB_SD_Li256ELb1ELb0ELi2EEENS1_19SingleTileSchedulerILb1ELb0ELb0ELi128EEEEEEEEEvNT_6ParamsE$_ZZN4cute6detail10lift_sliceINS_5tupleIJNS_1CILi0EEENS_10UnderscoreEEEENS2_IJNS2_IJS4_S4_EEEiEEEEEDaRKT_RKT0_ENKUlRKT_RKT0_E_clIS5_iEEDaSH_SK_,@function
        .size           $_ZN7cutlass13device_kernelIN5flash19enable_sm80_to_sm89INS1_16FlashAttnBwdSm80INS1_25CollectiveMainloopBwdSm80ILi2ELi2EN4cute5tupleIJNS5_1CILi128EEES8_NS7_ILi64EEEEEENS_10bfloat16_tEfNS_4arch4Sm80ELb0ELb1ELb1ELb1ELb1ELb0ELb0ELb0ELi2ELi4ELi4ELi4ELb0EEENS1_21CollectiveEpilogueBwdISA_SB_SD_Li256ELb1ELb0ELi2EEENS1_19SingleTileSchedulerILb1ELb0ELb0ELi128EEEEEEEEEvNT_6ParamsE$_ZZN4cute6detail10lift_sliceINS_5tupleIJNS_1CILi0EEENS_10UnderscoreEEEENS2_IJNS2_IJS4_S4_EEEiEEEEEDaRKT_RKT0_ENKUlRKT_RKT0_E_clIS5_iEEDaSH_SK_,($_ZN7cutlass13device_kernelIN5flash19enable_sm80_to_sm89INS1_16FlashAttnBwdSm80INS1_25CollectiveMainloopBwdSm80ILi2ELi2EN4cute5tupleIJNS5_1CILi128EEES8_NS7_ILi64EEEEEENS_10bfloat16_tEfNS_4arch4Sm80ELb0ELb1ELb1ELb1ELb1ELb0ELb0ELb0ELi2ELi4ELi4ELi4ELb0EEENS1_21CollectiveEpilogueBwdISA_SB_SD_Li256ELb1ELb0ELi2EEENS1_19SingleTileSchedulerILb1ELb0ELb0ELi128EEEEEEEEEvNT_6ParamsE$_ZZN4cute6detail16composition_implINS_1CILi2EEEiNS_5tupleIJNS2_ILi1EEES3_EEENS4_IJNS2_ILi0EEES5_EEEEEDaRKT_RKT0_RKT1_RKT2_ENKUlRKT_RKT0_E_clIS3_S5_EEDaSN_SQ_ - $_ZN7cutlass13device_kernelIN5flash19enable_sm80_to_sm89INS1_16FlashAttnBwdSm80INS1_25CollectiveMainloopBwdSm80ILi2ELi2EN4cute5tupleIJNS5_1CILi128EEES8_NS7_ILi64EEEEEENS_10bfloat16_tEfNS_4arch4Sm80ELb0ELb1ELb1ELb1ELb1ELb0ELb0ELb0ELi2ELi4ELi4ELi4ELb0EEENS1_21CollectiveEpilogueBwdISA_SB_SD_Li256ELb1ELb0ELi2EEENS1_19SingleTileSchedulerILb1ELb0ELb0ELi128EEEEEEEEEvNT_6ParamsE$_ZZN4cute6detail10lift_sliceINS_5tupleIJNS_1CILi0EEENS_10UnderscoreEEEENS2_IJNS2_IJS4_S4_EEEiEEEEEDaRKT_RKT0_ENKUlRKT_RKT0_E_clIS5_iEEDaSH_SK_)
$_ZN7cutlass13device_kernelIN5flash19enable_sm80_to_sm89INS1_16FlashAttnBwdSm80INS1_25CollectiveMainloopBwdSm80ILi2ELi2EN4cute5tupleIJNS5_1CILi128EEES8_NS7_ILi64EEEEEENS_10bfloat16_tEfNS_4arch4Sm80ELb0ELb1ELb1ELb1ELb1ELb0ELb0ELb0ELi2ELi4ELi4ELi4ELb0EEENS1_21CollectiveEpilogueBwdISA_SB_SD_Li256ELb1ELb0ELi2EEENS1_19SingleTileSchedulerILb1ELb0ELb0ELi128EEEEEEEEEvNT_6ParamsE$_ZZN4cute6detail10lift_sliceINS_5tupleIJNS_1CILi0EEENS_10UnderscoreEEEENS2_IJNS2_IJS4_S4_EEEiEEEEEDaRKT_RKT0_ENKUlRKT_RKT0_E_clIS5_iEEDaSH_SK_:
[----:B------:R-:W-:Y:S02]  /*e050*/  IADD3 R2, R1, 0x1680, RZ ;  /* 0x0000168001027810 */ /* 0x000fe40007ffe0ff */
[----:B------:R-:W-:Y:S02]  /*e060*/  MOV R6, 0xe090 ;  /* 0x0000e09000067802 */ /* 0x000fe40000000f00 */
[----:B------:R-:W-:Y:S02]  /*e070*/  IADD3 R2, R2, c[0x0][0x20], RZ ;  /* 0x0000080002027a10 */ /* 0x000fe40007ffe0ff */
[----:B------:R-:W-:Y:S05]  /*e080*/  CALL.REL.NOINC `($_ZN7cutlass13device_kernelIN5flash19enable_sm80_to_sm89INS1_16FlashAttnBwdSm80INS1_25CollectiveMainloopBwdSm80ILi2ELi2EN4cute5tupleIJNS5_1CILi128EEES8_NS7_ILi64EEEEEENS_10bfloat16_tEfNS_4arch4Sm80ELb0ELb1ELb1ELb1ELb1ELb0ELb0ELb0ELi2ELi4ELi4ELi4ELb0EEENS1_21CollectiveEpilogueBwdISA_SB_SD_Li256ELb1ELb0ELi2EEENS1_19SingleTileSchedulerILb1ELb0ELb0ELi128EEEEEEEEEvNT_6ParamsE$_ZN4cute3eso3ESOILb0ELb1EJiEEC2ERKi) ;  /* 0xffffa6b000007944 */ /* 0x000fea0003c3ffff */
[----:B-1----:R1:W5:Y:S01]  /*e090*/  LDL R3, [R1+0x1680] ;  /* 0x0016800001037983 */ /* 0x0023620000100800 */
[----:B------:R-:W-:-:S04]  /*e0a0*/  MOV R11, 0x0 ;  /* 0x00000000000b7802 */ /* 0x000fc80000000f00 */
[----:B------:R-:W-:Y:S05]  /*e0b0*/  RET.REL.NODEC R10 `(_ZN7cutlass13device_kernelIN5flash19enable_sm80_to_sm89INS1_16FlashAttnBwdSm80INS1_25CollectiveMainloopBwdSm80ILi2ELi2EN4cute5tupleIJNS5_1CILi128EEES8_NS7_ILi64EEEEEENS_10bfloat16_tEfNS_4arch4Sm80ELb0ELb1ELb1ELb1ELb1ELb0ELb0ELb0ELi2ELi4ELi4ELi4ELb0EEENS1_21CollectiveEpilogueBwdISA_SB_SD_Li256ELb1ELb0ELi2EEENS1_19SingleTileSchedulerILb1ELb0ELb0ELi128EEEEEEEEEvNT_6ParamsE) ;  /* 0xffff1f400a007950 */ /* 0x000fea0003c3ffff */
        .type           $_ZN7cutlass13device_kernelIN5flash19enable_sm80_to_sm89INS1_16FlashAttnBwdSm80INS1_25CollectiveMainloopBwdSm80ILi2ELi2EN4cute5tupleIJNS5_1CILi128EEES8_NS7_ILi64EEEEEENS_10bfloat16_tEfNS_4arch4Sm80ELb0ELb1ELb1ELb1ELb1ELb0ELb0ELb0ELi2ELi4ELi4ELi4ELb0EEENS1_21CollectiveEpilogueBwdISA_SB_SD_Li256ELb1ELb0ELi2EEENS1_19SingleTileSchedulerILb1ELb0ELb0ELi128EEEEEEEEEvNT_6ParamsE$_ZZN4cute6detail16composition_implINS_1CILi2EEEiNS_5tupleIJNS2_ILi1EEES3_EEENS4_IJNS2_ILi0EEES5_EEEEEDaRKT_RKT0_RKT1_RKT2_ENKUlRKT_RKT0_E_clIS3_S5_EEDaSN_SQ_,@function
        .size           $_ZN7cutlass13device_kernelIN5flash19enable_sm80_to_sm89INS1_16FlashAttnBwdSm80INS1_25CollectiveMainloopBwdSm80ILi2ELi2EN4cute5tupleIJNS5_1CILi128EEES8_NS7_ILi64EEEEEENS_10bfloat16_tEfNS_4arch4Sm80ELb0ELb1ELb1ELb1ELb1ELb0ELb0ELb0ELi2ELi4ELi4ELi4ELb0EEENS1_21CollectiveEpilogueBwdISA_SB_SD_Li256ELb1ELb0ELi2EEENS1_19SingleTileSchedulerILb1ELb0ELb0ELi128EEEEEEEEEvNT_6ParamsE$_ZZN4cute6detail16composition_implINS_1CILi2EEEiNS_5tupleIJNS2_ILi1EEES3_EEENS4_IJNS2_ILi0EEES5_EEEEEDaRKT_RKT0_RKT1_RKT2_ENKUlRKT_RKT0_E_clIS3_S5_EEDaSN_SQ_,($_ZN7cutlass13device_kernelIN5flash19enable_sm80_to_sm89INS1_16FlashAttnBwdSm80INS1_25CollectiveMainloopBwdSm80ILi2ELi2EN4cute5tupleIJNS5_1CILi128EEES8_NS7_ILi64EEEEEENS_10bfloat16_tEfNS_4arch4Sm80ELb0ELb1ELb1ELb1ELb1ELb0ELb0ELb0ELi2ELi4ELi4ELi4ELb0EEENS1_21CollectiveEpilogueBwdISA_SB_SD_Li256ELb1ELb0ELi2EEENS1_19SingleTileSchedulerILb1ELb0ELb0ELi128EEEEEEEEEvNT_6ParamsE$_ZZN4cute6detail16composition_implINS_5tupleIJNS_1CILi16EEENS3_ILi2EEES5_S5_NS3_ILi4EEES5_EEENS2_IJNS3_ILi1EEEiiiNS3_ILi144EEENS3_ILi512EEEEEENS2_IJNS2_IJS5_S5_EEES6_NS3_ILi8EEEEEENS2_IJNS2_IJNS3_ILi64EEESA_EEES4_NS3_ILi1024EEEEEEEEDaRKT_RKT0_RKT1_RKT2_ENKUlRKT_RKT0_E_clIS6_S4_EEDaSX_S10_ - $_ZN7cutlass13device_kernelIN5flash19enable_sm80_to_sm89INS1_16FlashAttnBwdSm80INS1_25CollectiveMainloopBwdSm80ILi2ELi2EN4cute5tupleIJNS5_1CILi128EEES8_NS7_ILi64EEEEEENS_10bfloat16_tEfNS_4arch4Sm80ELb0ELb1ELb1ELb1ELb1ELb0ELb0ELb0ELi2ELi4ELi4ELi4ELb0EEENS1_21CollectiveEpilogueBwdISA_SB_SD_Li256ELb1ELb0ELi2EEENS1_19SingleTileSchedulerILb1ELb0ELb0ELi128EEEEEEEEEvNT_6ParamsE$_ZZN4cute6detail16composition_implINS_1CILi2EEEiNS_5tupleIJNS2_ILi1EEES3_EEENS4_IJNS2_ILi0EEES5_EEEEEDaRKT_RKT0_RKT1_RKT2_ENKUlRKT_RKT0_E_clIS3_S5_EEDaSN_SQ_)
$_ZN7cutlass13device_kernelIN5flash19enable_sm80_to_sm89INS1_16FlashAttnBwdSm80INS1_25CollectiveMainloopBwdSm80ILi2ELi2EN4cute5tupleIJNS5_1CILi128EEES8_NS7_ILi64EEEEEENS_10bfloat16_tEfNS_4arch4Sm80ELb0ELb1ELb1ELb1ELb1ELb0ELb0ELb0ELi2ELi4ELi4ELi4ELb0EEENS1_21CollectiveEpilogueBwdISA_SB_SD_Li256ELb1ELb0ELi2EEENS1_19SingleTileSchedulerILb1ELb0ELb0ELi128EEEEEEEEEvNT_6ParamsE$_ZZN4cute6detail16composition_implINS_1CILi2EEEiNS_5tupleIJNS2_ILi1EEES3_EEENS4_IJNS2_ILi0EEES5_EEEEEDaRKT_RKT0_RKT1_RKT2_ENKUlRKT_RKT0_E_clIS3_S5_EEDaSN_SQ_:
[----:B------:R-:W-:Y:S02]  /*e0c0*/  IADD3 R2, R1, 0x1688, RZ ;  /* 0x0000168801027810 */ /* 0x000fe40007ffe0ff */
[----:B------:R-:W-:Y:S02]  /*e0d0*/  MOV R6, 0xe100 ;  /* 0x0000e10000067802 */ /* 0x000fe40000000f00 */
[----:B------:R-:W-:Y:S02]  /*e0e0*/  IADD3 R2, R2, c[0x0][0x20], RZ ;  /* 0x0000080002027a10 */ /* 0x000fe40007ffe0ff */
[----:B------:R-:W-:Y:S05]  /*e0f0*/  CALL.REL.NOINC `($_ZN7cutlass13device_kernelIN5flash19enable_sm80_to_sm89INS1_16FlashAttnBwdSm80INS1_25CollectiveMainloopBwdSm80ILi2ELi2EN4cute5tupleIJNS5_1CILi128EEES8_NS7_ILi64EEEEEENS_10bfloat16_tEfNS_4arch4Sm80ELb0ELb1ELb1ELb1ELb1ELb0ELb0ELb0ELi2ELi4ELi4ELi4ELb0EEENS1_21CollectiveEpilogueBwdISA_SB_SD_Li256ELb1ELb0ELi2EEENS1_19SingleTileSchedulerILb1ELb0ELb0ELi128EEEEEEEEEvNT_6ParamsE$_ZN4cute5tupleIJNS_1CILi2EEEiEEC2ERKS2_RKi) ;  /* 0xffffe16000007944 */ /* 0x000fea0003c3ffff */
[----:B-1----:R1:W5:Y:S01]  /*e100*/  LDL R3, [R1+0x1688] ;  /* 0x0016880001037983 */ /* 0x0023620000100800 */
[----:B------:R-:W-:-:S04]  /*e110*/  MOV R11, 0x0 ;  /* 0x00000000000b7802 */ /* 0x000fc80000000f00 */
[----:B------:R-:W-:Y:S05]  /*e120*/  RET.REL.NODEC R10 `(_ZN7cutlass13device_kernelIN5flash19enable_sm80_to_sm89INS1_16FlashAttnBwdSm80INS1_25CollectiveMainloopBwdSm80ILi2ELi2EN4cute5tupleIJNS5_1CILi128EEES8_NS7_ILi64EEEEEENS_10bfloat16_tEfNS_4arch4Sm80ELb0ELb1ELb1ELb1ELb1ELb0ELb0ELb0ELi2ELi4ELi4ELi4ELb0EEENS1_21CollectiveEpilogueBwdISA_SB_SD_Li256ELb1ELb0ELi2EEENS1_19SingleTileSchedulerILb1ELb0ELb0ELi128EEEEEEEEEvNT_6ParamsE) ;  /* 0xffff1ed00a007950 */ /* 0x000fea0003c3ffff */
        .type           $_ZN7cutlass13device_kernelIN5flash19enable_sm80_to_sm89INS1_16FlashAttnBwdSm80INS1_25CollectiveMainloopBwdSm80ILi2ELi2EN4cute5tupleIJNS5_1CILi128EEES8_NS7_ILi64EEEEEENS_10bfloat16_tEfNS_4arch4Sm80ELb0ELb1ELb1ELb1ELb1ELb0ELb0ELb0ELi2ELi4ELi4ELi4ELb0EEENS1_21CollectiveEpilogueBwdISA_SB_SD_Li256ELb1ELb0ELi2EEENS1_19SingleTileSchedulerILb1ELb0ELb0ELi128EEEEEEEEEvNT_6ParamsE$_ZZN4cute6detail16composition_implINS_5tupleIJNS_1CILi16EEENS3_ILi2EEES5_S5_NS3_ILi4EEES5_EEENS2_IJNS3_ILi1EEEiiiNS3_ILi144EEENS3_ILi512EEEEEENS2_IJNS2_IJS5_S5_EEES6_NS3_ILi8EEEEEENS2_IJNS2_IJNS3_ILi64EEESA_EEES4_NS3_ILi1024EEEEEEEEDaRKT_RKT0_RKT1_RKT2_ENKUlRKT_RKT0_E_clIS6_S4_EEDaSX_S10_,@function
        .size           $_ZN7cutlass13device_kernelIN5flash19enable_sm80_to_sm89INS1_16FlashAttnBwdSm80INS1_25CollectiveMainloopBwdSm80ILi2ELi2EN4cute5tupleIJNS5_1CILi128EEES8_NS7_ILi64EEEEEENS_10bfloat16_tEfNS_4arch4Sm80ELb0ELb1ELb1ELb1ELb1ELb0ELb0ELb0ELi2ELi4ELi4ELi4ELb0EEENS1_21CollectiveEpilogueBwdISA_SB_SD_Li256ELb1ELb0ELi2EEENS1_19SingleTileSchedulerILb1ELb0ELb0ELi128EEEEEEEEEvNT_6ParamsE$_ZZN4cute6detail16composition_implINS_5tupleIJNS_1CILi16EEENS3_ILi2EEES5_S5_NS3_ILi4EEES5_EEENS2_IJNS3_ILi1EEEiiiNS3_ILi144EEENS3_ILi512EEEEEENS2_IJNS2_IJS5_S5_EEES6_NS3_ILi8EEEEEENS2_IJNS2_IJNS3_ILi64EEESA_EEES4_NS3_ILi1024EEEEEEEEDaRKT_RKT0_RKT1_RKT2_ENKUlRKT_RKT0_E_clIS6_S4_EEDaSX_S10_,($_ZN7cutlass13device_kernelIN5flash19enable_sm80_to_sm89INS1_16FlashAttnBwdSm80INS1_25CollectiveMainloopBwdSm80ILi2ELi2EN4cute5tupleIJNS5_1CILi128EEES8_NS7_ILi64EEEEEENS_10bfloat16_tEfNS_4arch4Sm80ELb0ELb1ELb1ELb1ELb1ELb0ELb0ELb0ELi2ELi4ELi4ELi4ELb0EEENS1_21CollectiveEpilogueBwdISA_SB_SD_Li256ELb1ELb0ELi2EEENS1_19SingleTileSchedulerILb1ELb0ELb0ELi128EEEEEEEEEvNT_6ParamsE$_ZZN4cute6detail16composition_implINS_5tupleIJNS_1CILi16EEENS3_ILi2EEES5_S5_NS3_ILi4EEES5_EEENS2_IJNS3_ILi1EEEiiiNS3_ILi144EEENS3_ILi512EEEEEENS2_IJNS2_IJS5_S5_EEES6_NS3_ILi8EEEEEENS2_IJNS2_IJNS3_ILi64EEESA_EEES4_NS3_ILi1024EEEEEEEEDaRKT_RKT0_RKT1_RKT2_ENKUlRKT_RKT0_E_clISC_SG_EEDaSX_S10_ - $_ZN7cutlass13device_kernelIN5flash19enable_sm80_to_sm89INS1_16FlashAttnBwdSm80INS1_25CollectiveMainloopBwdSm80ILi2ELi2EN4cute5tupleIJNS5_1CILi128EEES8_NS7_ILi64EEEEEENS_10bfloat16_tEfNS_4arch4Sm80ELb0ELb1ELb1ELb1ELb1ELb0ELb0ELb0ELi2ELi4ELi4ELi4ELb0EEENS1_21CollectiveEpilogueBwdISA_SB_SD_Li256ELb1ELb0ELi2EEENS1_19SingleTileSchedulerILb1ELb0ELb0ELi128EEEEEEEEEvNT_6ParamsE$_ZZN4cute6detail16composition_implINS_5tupleIJNS_1CILi16EEENS3_ILi2EEES5_S5_NS3_ILi4EEES5_EEENS2_IJNS3_ILi1EEEiiiNS3_ILi144EEENS3_ILi512EEEEEENS2_IJNS2_IJS5_S5_EEES6_NS3_ILi8EEEEEENS2_IJNS2_IJNS3_ILi64EEESA_EEES4_NS3_ILi1024EEEEEEEEDaRKT_RKT0_RKT1_RKT2_ENKUlRKT_RKT0_E_clIS6_S4_EEDaSX_S10_)
$_ZN7cutlass13device_kernelIN5flash19enable_sm80_to_sm89INS1_16FlashAttnBwdSm80INS1_25CollectiveMainloopBwdSm80ILi2ELi2EN4cute5tupleIJNS5_1CILi128EEES8_NS7_ILi64EEEEEENS_10bfloat16_tEfNS_4arch4Sm80ELb0ELb1ELb1ELb1ELb1ELb0ELb0ELb0ELi2ELi4ELi4ELi4ELb0EEENS1_21CollectiveEpilogueBwdISA_SB_SD_Li256ELb1ELb0ELi2EEENS1_19SingleTileSchedulerILb1ELb0ELb0ELi128EEEEEEEEEvNT_6ParamsE$_ZZN4cute6detail16composition_implINS_5tupleIJNS_1CILi16EEENS3_ILi2EEES5_S5_NS3_ILi4EEES5_EEENS2_IJNS3_ILi1EEEiiiNS3_ILi144EEENS3_ILi512EEEEEENS2_IJNS2_IJS5_S5_EEES6_NS3_ILi8EEEEEENS2_IJNS2_IJNS3_ILi64EEESA_EEES4_NS3_ILi1024EEEEEEEEDaRKT_RKT0_RKT1_RKT2_ENKUlRKT_RKT0_E_clIS6_S4_EEDaSX_S10_:
        /* <DEDUP_REMOVED lines=14> */
[----:B-1---5:R-:W-:Y:S05]  /*e210*/  CALL.REL.NOINC `($_ZN7cutlass13device_kernelIN5flash19enable_sm80_to_sm89INS1_16FlashAttnBwdSm80INS1_25CollectiveMainloopBwdSm80ILi2ELi2EN4cute5tupleIJNS5_1CILi128EEES8_NS7_ILi64EEEEEENS_10bfloat16_tEfNS_4arch4Sm80ELb0ELb1ELb1ELb1ELb1ELb0ELb0ELb0ELi2ELi4ELi4ELi4ELb0EEENS1_21CollectiveEpilogueBwdISA_SB_SD_Li256ELb1ELb0ELi2EEENS1_19SingleTileSchedulerILb1ELb0ELb0ELi128EEEEEEEEEvNT_6ParamsE$_ZZN4cute6detail16composition_implINS_5tupleIJNS_1CILi16EEENS3_ILi2EEES5_S5_NS3_ILi4EEES5_EEENS2_IJNS3_ILi1EEEiiiNS3_ILi144EEENS3_ILi512EEEEEES6_S4_EEDaRKT_RKT0_RKT1_RKT2_ENKUlRKT_T0_E_clINS2_IJNS2_IJEEESU_S6_S8_EEENS_17integral_constantIiLi1EEEEEDaSQ_SR_) ;  /* 0x0000058000007944 */ /* 0x022fea0003c00000 */
[----:B-----5:R2:W-:Y:S04]  /*e220*/  STL [R1+0x16a8], R2 ;  /* 0x0016a80201007387 */ /* 0x0205e80000100800 */
[----:B------:R2:W-:Y:S04]  /*e230*/  STL.64 [R1+0x16a0], R74 ;  /* 0x0016a04a01007387 */ /* 0x0005e80000100a00 */
[----:B------:R2:W5:Y:S01]  /*e240*/  LDL R6, [R8+0x4] ;  /* 0x0000040008067983 */ /* 0x0005620000100800 */
[----:B------:R-:W-:Y:S02]  /*e250*/  IADD3 R3, R17, 0x28, RZ ;  /* 0x0000002811037810 */ /* 0x000fe40007ffe0ff */
[----:B------:R-:W-:-:S02]  /*e260*/  MOV R20, 0xe280 ;  /* 0x0000e28000147802 */ /* 0x000fc40000000f00 */
[----:B-12--5:R-:W-:Y:S05]  /*e270*/  CALL.REL.NOINC `($_ZN7cutlass13device_kernelIN5flash19enable_sm80_to_sm89INS1_16FlashAttnBwdSm80INS1_25CollectiveMainloopBwdSm80ILi2ELi2EN4cute5tupleIJNS5_1CILi128EEES8_NS7_ILi64EEEEEENS_10bfloat16_tEfNS_4arch4Sm80ELb0ELb1ELb1ELb1ELb1ELb0ELb0ELb0ELi2ELi4ELi4ELi4ELb0EEENS1_21CollectiveEpilogueBwdISA_SB_SD_Li256ELb1ELb0ELi2EEENS1_19SingleTileSchedulerILb1ELb0ELb0ELi128EEEEEEEEEvNT_6ParamsE$_ZZN4cute6detail16composition_implINS_5tupleIJNS_1CILi16EEENS3_ILi2EEES5_S5_NS3_ILi4EEES5_EEENS2_IJNS3_ILi1EEEiiiNS3_ILi144EEENS3_ILi512EEEEEES6_S4_EEDaRKT_RKT0_RKT1_RKT2_ENKUlRKT_T0_E_clINS2_IJNS2_IJS5_EEENS2_IJiEEES5_S8_EEENS_17integral_constantIiLi2EEEEEDaSQ_SR_) ;  /* 0x000005f000007944 */ /* 0x026fea0003c00000 */
[----:B------:R-:W2:Y:S01]  /*e280*/  LDL.64 R74, [R1+0x16a0] ;  /* 0x0016a000014a7983 */ /* 0x000ea20000100a00 */
[----:B------:R-:W-:-:S02]  /*e290*/  IADD3 R5, R17, 0x18, RZ ;  /* 0x0000001811057810 */ /* 0x000fc40007ffe0ff */
[----:B------:R-:W-:Y:S01]  /*e2a0*/  MOV R8, 0xe2e0 ;  /* 0x0000e2e000087802 */ /* 0x000fe20000000f00 */
[----:B-----5:R3:W-:Y:S04]  /*e2b0*/  STL.64 [R1+0x1698], R2 ;  /* 0x0016980201007387 */ /* 0x0207e80000100a00 */
[----:B--2---:R3:W-:Y:S02]  /*e2c0*/  STL.64 [R1+0x1690], R74 ;  /* 0x0016904a01007387 */ /* 0x0047e40000100a00 */
[----:B-1-3--:R-:W-:Y:S05]  /*e2d0*/  CALL.REL.NOINC `($_ZN7cutlass13device_kernelIN5flash19enable_sm80_to_sm89INS1_16FlashAttnBwdSm80INS1_25CollectiveMainloopBwdSm80ILi2ELi2EN4cute5tupleIJNS5_1CILi128EEES8_NS7_ILi64EEEEEENS_10bfloat16_tEfNS_4arch4Sm80ELb0ELb1ELb1ELb1ELb1ELb0ELb0ELb0ELi2ELi4ELi4ELi4ELb0EEENS1_21CollectiveEpilogueBwdISA_SB_SD_Li256ELb1ELb0ELi2EEENS1_19SingleTileSchedulerILb1ELb0ELb0ELi128EEEEEEEEEvNT_6ParamsE$_ZZN4cute6detail16composition_implINS_5tupleIJNS_1CILi16EEENS3_ILi2EEES5_S5_NS3_ILi4EEES5_EEENS2_IJNS3_ILi1EEEiiiNS3_ILi144EEENS3_ILi512EEEEEES6_S4_EEDaRKT_RKT0_RKT1_RKT2_ENKUlRKT_T0_E_clINS2_IJNS2_IJS5_S5_EEENS2_IJiiEEES8_S8_EEENS_17integral_constantIiLi3EEEEEDaSQ_SR_) ;  /* 0x0000069000007944 */ /* 0x00afea0003c00000 */
[----:B------:R-:W2:Y:S01]  /*e2e0*/  LDL.64 R74, [R1+0x1690] ;  /* 0x00169000014a7983 */ /* 0x000ea20000100a00 */
[----:B------:R-:W-:Y:S02]  /*e2f0*/  IADD3 R5, R17, 0x8, RZ ;  /* 0x0000000811057810 */ /* 0x000fe40007ffe0ff */
[----:B------:R-:W-:Y:S01]  /*e300*/  MOV R8, 0xe340 ;  /* 0x0000e34000087802 */ /* 0x000fe20000000f00 */
[----:B-----5:R3:W-:Y:S04]  /*e310*/  STL.64 [R1+0x1688], R2 ;  /* 0x0016880201007387 */ /* 0x0207e80000100a00 */
[----:B--2---:R3:W-:Y:S02]  /*e320*/  STL.64 [R1+0x1680], R74 ;  /* 0x0016804a01007387 */ /* 0x0047e40000100a00 */
[----:B-1-3--:R-:W-:Y:S05]  /*e330*/  CALL.REL.NOINC `($_ZN7cutlass13device_kernelIN5flash19enable_sm80_to_sm89INS1_16FlashAttnBwdSm80INS1_25CollectiveMainloopBwdSm80ILi2ELi2EN4cute5tupleIJNS5_1CILi128EEES8_NS7_ILi64EEEEEENS_10bfloat16_tEfNS_4arch4Sm80ELb0ELb1ELb1ELb1ELb1ELb0ELb0ELb0ELi2ELi4ELi4ELi4ELb0EEENS1_21CollectiveEpilogueBwdISA_SB_SD_Li256ELb1ELb0ELi2EEENS1_19SingleTileSchedulerILb1ELb0ELb0ELi128EEEEEEEEEvNT_6ParamsE$_ZZN4cute6detail16composition_implINS_5tupleIJNS_1CILi16EEENS3_ILi2EEES5_S5_NS3_ILi4EEES5_EEENS2_IJNS3_ILi1EEEiiiNS3_ILi144EEENS3_ILi512EEEEEES6_S4_EEDaRKT_RKT0_RKT1_RKT2_ENKUlRKT_T0_E_clINS2_IJNS2_IJS5_S5_EEENS2_IJiiEEES8_S8_EEENS_17integral_constantIiLi4EEEEEDaSQ_SR_) ;  /* 0x000006e000007944 */ /* 0x00afea0003c00000 */
[----:B-----5:R-:W-:Y:S01]  /*e340*/  IMAD.MOV.U32 R8, RZ, RZ, R3 ;  /* 0x000000ffff087224 */ /* 0x020fe200078e0003 */
[----:B------:R-:W-:-:S02]  /*e350*/  MOV R3, R7 ;  /* 0x0000000700037202 */ /* 0x000fc40000000f00 */
[----:B------:R-:W-:Y:S02]  /*e360*/  MOV R6, 0xe380 ;  /* 0x0000e38000067802 */ /* 0x000fe40000000f00 */
[----:B-1----:R-:W-:Y:S05]  /*e370*/  CALL.REL.NOINC `($_ZN7cutlass13device_kernelIN5flash19enable_sm80_to_sm89INS1_16FlashAttnBwdSm80INS1_25CollectiveMainloopBwdSm80ILi2ELi2EN4cute5tupleIJNS5_1CILi128EEES8_NS7_ILi64EEEEEENS_10bfloat16_tEfNS_4arch4Sm80ELb0ELb1ELb1ELb1ELb1ELb0ELb0ELb0ELi2ELi4ELi4ELi4ELb0EEENS1_21CollectiveEpilogueBwdISA_SB_SD_Li256ELb1ELb0ELi2EEENS1_19SingleTileSchedulerILb1ELb0ELb0ELi128EEEEEEEEEvNT_6ParamsE$_ZN4cute5tupleIJNS0_IJNS_1CILi2EEES2_EEENS0_IJiiEEEEEC2ERKS3_RKS4_) ;  /* 0xffffdd3000007944 */ /* 0x002fea0003c3ffff */
[----:B------:R1:W5:Y:S01]  /*e380*/  LDL.64 R2, [R1+0x16c0] ;  /* 0x0016c00001027983 */ /* 0x0003620000100a00 */
[----:B------:R-:W-:-:S04]  /*e390*/  MOV R17, 0x0 ;  /* 0x0000000000117802 */ /* 0x000fc80000000f00 */
[----:B------:R-:W-:Y:S05]  /*e3a0*/  RET.REL.NODEC R16 `(_ZN7cutlass13device_kernelIN5flash19enable_sm80_to_sm89INS1_16FlashAttnBwdSm80INS1_25CollectiveMainloopBwdSm80ILi2ELi2EN4cute5tupleIJNS5_1CILi128EEES8_NS7_ILi64EEEEEENS_10bfloat16_tEfNS_4arch4Sm80ELb0ELb1ELb1ELb1ELb1ELb0ELb0ELb0ELi2ELi4ELi4ELi4ELb0EEENS1_21CollectiveEpilogueBwdISA_SB_SD_Li256ELb1ELb0ELi2EEENS1_19SingleTileSchedulerILb1ELb0ELb0ELi128EEEEEEEEEvNT_6ParamsE) ;  /* 0xffff1c5010007950 */ /* 0x000fea0003c3ffff */
        .type           $_ZN7cutlass13device_kernelIN5flash19enable_sm80_to_sm89INS1_16FlashAttnBwdSm80INS1_25CollectiveMainloopBwdSm80ILi2ELi2EN4cute5tupleIJNS5_1CILi128EEES8_NS7_ILi64EEEEEENS_10bfloat16_tEfNS_4arch4Sm80ELb0ELb1ELb1ELb1ELb1ELb0ELb0ELb0ELi2ELi4ELi4ELi4ELb0EEENS1_21CollectiveEpilogueBwdISA_SB_SD_Li256ELb1ELb0ELi2EEENS1_19SingleTileSchedulerILb1ELb0ELb0ELi128EEEEEEEEEvNT_6ParamsE$_ZZN4cute6detail16composition_implINS_5tupleIJNS_1CILi16EEENS3_ILi2EEES5_S5_NS3_ILi4EEES5_EEENS2_IJNS3_ILi1EEEiiiNS3_ILi144EEENS3_ILi512EEEEEENS2_IJNS2_IJS5_S5_EEES6_NS3_ILi8EEEEEENS2_IJNS2_IJNS3_ILi64EEESA_EEES4_NS3_ILi1024EEEEEEEEDaRKT_RKT0_RKT1_RKT2_ENKUlRKT_RKT0_E_clISC_SG_EEDaSX_S10_,@function
        .size           $_ZN7cutlass13device_kernelIN5flash19enable_sm80_to_sm89INS1_16FlashAttnBwdSm80INS1_25CollectiveMainloopBwdSm80ILi2ELi2EN4cute5tupleIJNS5_1CILi128EEES8_NS7_ILi64EEEEEENS_10bfloat16_tEfNS_4arch4Sm80ELb0ELb1ELb1ELb1ELb1ELb0ELb0ELb0ELi2ELi4ELi4ELi4ELb0EEENS1_21CollectiveEpilogueBwdISA_SB_SD_Li256ELb1ELb0ELi2EEENS1_19SingleTileSchedulerILb1ELb0ELb0ELi128EEEEEEEEEvNT_6ParamsE$_ZZN4cute6detail16composition_implINS_5tupleIJNS_1CILi16EEENS3_ILi2EEES5_S5_NS3_ILi4EEES5_EEENS2_IJNS3_ILi1EEEiiiNS3_ILi144EEENS3_ILi512EEEEEENS2_IJNS2_IJS5_S5_EEES6_NS3_ILi8EEEEEENS2_IJNS2_IJNS3_ILi64EEESA_EEES4_NS3_ILi1024EEEEEEEEDaRKT_RKT0_RKT1_RKT2_ENKUlRKT_RKT0_E_clISC_SG_EEDaSX_S10_,($_ZN7cutlass13device_kernelIN5flash19enable_sm80_to_sm89INS1_16FlashAttnBwdSm80INS1_25CollectiveMainloopBwdSm80ILi2ELi2EN4cute5tupleIJNS5_1CILi128EEES8_NS7_ILi64EEEEEENS_10bfloat16_tEfNS_4arch4Sm80ELb0ELb1ELb1ELb1ELb1ELb0ELb0ELb0ELi2ELi4ELi4ELi4ELb0EEENS1_21CollectiveEpilogueBwdISA_SB_SD_Li256ELb1ELb0ELi2EEENS1_19SingleTileSchedulerILb1ELb0ELb0ELi128EEEEEEEEEvNT_6ParamsE$_ZZN4cute6detail16composition_implINS_5tupleIJNS_1CILi16EEENS3_ILi2EEES5_S5_NS3_ILi4EEES5_EEENS2_IJNS3_ILi1EEEiiiNS3_ILi144EEENS3_ILi512EEEEEENS2_IJS5_S5_EEENS2_IJNS3_ILi64EEESA_EEEEEDaRKT_RKT0_RKT1_RKT2_ENKUlRKT_RKT0_E_clIS5_SD_EEDaST_SW_ - $_ZN7cutlass13device_kernelIN5flash19enable_sm80_to_sm89INS1_16FlashAttnBwdSm80INS1_25CollectiveMainloopBwdSm80ILi2ELi2EN4cute5tupleIJNS5_1CILi128EEES8_NS7_ILi64EEEEEENS_10bfloat16_tEfNS_4arch4Sm80ELb0ELb1ELb1ELb1ELb1ELb0ELb0ELb0ELi2ELi4ELi4ELi4ELb0EEENS1_21CollectiveEpilogueBwdISA_SB_SD_Li256ELb1ELb0ELi2EEENS1_19SingleTileSchedulerILb1ELb0ELb0ELi128EEEEEEEEEvNT_6ParamsE$_ZZN4cute6detail16composition_implINS_5tupleIJNS_1CILi16EEENS3_ILi2EEES5_S5_NS3_ILi4EEES5_EEENS2_IJNS3_ILi1EEEiiiNS3_ILi144EEENS3_ILi512EEEEEENS2_IJNS2_IJS5_S5_EEES6_NS3_ILi8EEEEEENS2_IJNS2_IJNS3_ILi64EEESA_EEES4_NS3_ILi1024EEEEEEEEDaRKT_RKT0_RKT1_RKT2_ENKUlRKT_RKT0_E_clISC_SG_EEDaSX_S10_)
$_ZN7cutlass13device_kernelIN5flash19enable_sm80_to_sm89INS1_16FlashAttnBwdSm80INS1_25CollectiveMainloopBwdSm80ILi2ELi2EN4cute5tupleIJNS5_1CILi128EEES8_NS7_ILi64EEEEEENS_10bfloat16_tEfNS_4arch4Sm80ELb0ELb1ELb1ELb1ELb1ELb0ELb0ELb0ELi2ELi4ELi4ELi4ELb0EEENS1_21CollectiveEpilogueBwdISA_SB_SD_Li256ELb1ELb0ELi2EEENS1_19SingleTileSchedulerILb1ELb0ELb0ELi128EEEEEEEEEvNT_6ParamsE$_ZZN4cute6detail16composition_implINS_5tupleIJNS_1CILi16EEENS3_ILi2EEES5_S5_NS3_ILi4EEES5_EEENS2_IJNS3_ILi1EEEiiiNS3_ILi144EEENS3_ILi512EEEEEENS2_IJNS2_IJS5_S5_EEES6_NS3_ILi8EEEEEENS2_IJNS2_IJNS3_ILi64EEESA_EEES4_NS3_ILi1024EEEEEEEEDaRKT_RKT0_RKT1_RKT2_ENKUlRKT_RKT0_E_clISC_SG_EEDaSX_S10_:
[----:B------:R-:W-:Y:S02]  /*e3b0*/  IADD3 R10, R1, 0x1680, RZ ;  /* 0x00001680010a7810 */ /* 0x000fe40007ffe0ff */
[----:B------:R-:W-:Y:S02]  /*e3c0*/  MOV R74, 0xe400 ;  /* 0x0000e400004a7802 */ /* 0x000fe40000000f00 */
[----:B------:R-:W-:-:S04]  /*e3d0*/  IADD3 R10, R10, c[0x0][0x20], RZ ;  /* 0x000008000a0a7a10 */ /* 0x000fc80007ffe0ff */
[----:B------:R-:W-:Y:S02]  /*e3e0*/  IADD3 R40, R10, 0x4, RZ ;  /* 0x000000040a287810 */ /* 0x000fe40007ffe0ff */
[----:B------:R-:W-:Y:S05]  /*e3f0*/  CALL.REL.NOINC `($_ZN7cutlass13device_kernelIN5flash19enable_sm80_to_sm89INS1_16FlashAttnBwdSm80INS1_25CollectiveMainloopBwdSm80ILi2ELi2EN4cute5tupleIJNS5_1CILi128EEES8_NS7_ILi64EEEEEENS_10bfloat16_tEfNS_4arch4Sm80ELb0ELb1ELb1ELb1ELb1ELb0ELb0ELb0ELi2ELi4ELi4ELi4ELb0EEENS1_21CollectiveEpilogueBwdISA_SB_SD_Li256ELb1ELb0ELi2EEENS1_19SingleTileSchedulerILb1ELb0ELb0ELi128EEEEEEEEEvNT_6ParamsE$_ZZN4cute6detail16composition_implINS_5tupleIJNS_1CILi16EEENS3_ILi2EEES5_S5_NS3_ILi4EEES5_EEENS2_IJNS3_ILi1EEEiiiNS3_ILi144EEENS3_ILi512EEEEEENS2_IJS5_S5_EEENS2_IJNS3_ILi64EEESA_EEEEEDaRKT_RKT0_RKT1_RKT2_ENKUlRKT_RKT0_E_clIS5_SD_EEDaST_SW_) ;  /* 0x0000009000007944 */ /* 0x000fea0003c00000 */
[----:B------:R-:W-:Y:S02]  /*e400*/  MOV R4, 0xe420 ;  /* 0x0000e42000047802 */ /* 0x000fe40000000f00 */
[----:B-1---5:R-:W-:Y:S05]  /*e410*/  CALL.REL.NOINC `($_ZN7cutlass13device_kernelIN5flash19enable_sm80_to_sm89INS1_16FlashAttnBwdSm80INS1_25CollectiveMainloopBwdSm80ILi2ELi2EN4cute5tupleIJNS5_1CILi128EEES8_NS7_ILi64EEEEEENS_10bfloat16_tEfNS_4arch4Sm80ELb0ELb1ELb1ELb1ELb1ELb0ELb0ELb0ELi2ELi4ELi4ELi4ELb0EEENS1_21CollectiveEpilogueBwdISA_SB_SD_Li256ELb1ELb0ELi2EEENS1_19SingleTileSchedulerILb1ELb0ELb0ELi128EEEEEEEEEvNT_6ParamsE$_ZN4cute3eso3ESOILb0ELb1EJiNS_1CILi512EEEEEC2ERKiRKS3_) ;  /* 0xffffa48000007944 */ /* 0x022fea0003c3ffff */
[----:B-1----:R1:W5:Y:S01]  /*e420*/  LDL R2, [R1+0x1684] ;  /* 0x0016840001027983 */ /* 0x0023620000100800 */
[----:B------:R-:W-:-:S03]  /*e430*/  MOV R6, 0xe450 ;  /* 0x0000e45000067802 */ /* 0x000fc60000000f00 */
[----:B-1---5:R-:W-:Y:S05]  /*e440*/  CALL.REL.NOINC `($_ZN7cutlass13device_kernelIN5flash19enable_sm80_to_sm89INS1_16FlashAttnBwdSm80INS1_25CollectiveMainloopBwdSm80ILi2ELi2EN4cute5tupleIJNS5_1CILi128EEES8_NS7_ILi64EEEEEENS_10bfloat16_tEfNS_4arch4Sm80ELb0ELb1ELb1ELb1ELb1ELb0ELb0ELb0ELi2ELi4ELi4ELi4ELb0EEENS1_21CollectiveEpilogueBwdISA_SB_SD_Li256ELb1ELb0ELi2EEENS1_19SingleTileSchedulerILb1ELb0ELb0ELi128EEEEEEEEEvNT_6ParamsE$_ZN4cute5tupleIJNS0_IJNS_1CILi2EEES2_EEENS0_IJiNS1_ILi512EEEEEEEEC2ERKS3_RKS5_) ;  /* 0xffffdc2000007944 */ /* 0x022fea0003c3ffff */
[----:B------:R2:W5:Y:S01]  /*e450*/  LDL R40, [R1+0x1680] ;  /* 0x0016800001287983 */ /* 0x0005620000100800 */
[----:B-1----:R-:W-:Y:S02]  /*e460*/  MOV R2, R8 ;  /* 0x0000000800027202 */ /* 0x002fe40000000f00 */
[----:B------:R-:W-:-:S04]  /*e470*/  MOV R3, 0x0 ;  /* 0x0000000000037802 */ /* 0x000fc80000000f00 */
[----:B------:R-:W-:Y:S05]  /*e480*/  RET.REL.NODEC R2 `(_ZN7cutlass13device_kernelIN5flash19enable_sm80_to_sm89INS1_16FlashAttnBwdSm80INS1_25CollectiveMainloopBwdSm80ILi2ELi2EN4cute5tupleIJNS5_1CILi128EEES8_NS7_ILi64EEEEEENS_10bfloat16_tEfNS_4arch4Sm80ELb0ELb1ELb1ELb1ELb1ELb0ELb0ELb0ELi2ELi4ELi4ELi4ELb0EEENS1_21CollectiveEpilogueBwdISA_SB_SD_Li256ELb1ELb0ELi2EEENS1_19SingleTileSchedulerILb1ELb0ELb0ELi128EEEEEEEEEvNT_6ParamsE) ;  /* 0xffff1b7002007950 */ /* 0x000fea0003c3ffff */
        .type           $_ZN7cutlass13device_kernelIN5flash19enable_sm80_to_sm89INS1_16FlashAttnBwdSm80INS1_25CollectiveMainloopBwdSm80ILi2ELi2EN4cute5tupleIJNS5_1CILi128EEES8_NS7_ILi64EEEEEENS_10bfloat16_tEfNS_4arch4Sm80ELb0ELb1ELb1ELb1ELb1ELb0ELb0ELb0ELi2ELi4ELi4ELi4ELb0EEENS1_21CollectiveEpilogueBwdISA_SB_SD_Li256ELb1ELb0ELi2EEENS1_19SingleTileSchedulerILb1ELb0ELb0ELi128EEEEEEEEEvNT_6ParamsE$_ZZN4cute6detail16composition_implINS_5tupleIJNS_1CILi16EEENS3_ILi2EEES5_S5_NS3_ILi4EEES5_EEENS2_IJNS3_ILi1EEEiiiNS3_ILi144EEENS3_ILi512EEEEEENS2_IJS5_S5_EEENS2_IJNS3_ILi64EEESA_EEEEEDaRKT_RKT0_RKT1_RKT2_ENKUlRKT_RKT0_E_clIS5_SD_EEDaST_SW_,@function
        .size           $_ZN7cutlass13device_kernelIN5flash19enable_sm80_to_sm89INS1_16FlashAttnBwdSm80INS1_25CollectiveMainloopBwdSm80ILi2ELi2EN4cute5tupleIJNS5_1CILi128EEES8_NS7_ILi64EEEEEENS_10bfloat16_tEfNS_4arch4Sm80ELb0ELb1ELb1ELb1ELb1ELb0ELb0ELb0ELi2ELi4ELi4ELi4ELb0EEENS1_21CollectiveEpilogueBwdISA_SB_SD_Li256ELb1ELb0ELi2EEENS1_19SingleTileSchedulerILb1ELb0ELb0ELi128EEEEEEEEEvNT_6ParamsE$_ZZN4cute6detail16composition_implINS_5tupleIJNS_1CILi16EEENS3_ILi2EEES5_S5_NS3_ILi4EEES5_EEENS2_IJNS3_ILi1EEEiiiNS3_ILi144EEENS3_ILi512EEEEEENS2_IJS5_S5_EEENS2_IJNS3_ILi64EEESA_EEEEEDaRKT_RKT0_RKT1_RKT2_ENKUlRKT_RKT0_E_clIS5_SD_EEDaST_SW_,($_ZN7cutlass13device_kernelIN5flash19enable_sm80_to_sm89INS1_16FlashAttnBwdSm80INS1_25CollectiveMainloopBwdSm80ILi2ELi2EN4cute5tupleIJNS5_1CILi128EEES8_NS7_ILi64EEEEEENS_10bfloat16_tEfNS_4arch4Sm80ELb0ELb1ELb1ELb1ELb1ELb0ELb0ELb0ELi2ELi4ELi4ELi4ELb0EEENS1_21CollectiveEpilogueBwdISA_SB_SD_Li256ELb1ELb0ELi2EEENS1_19SingleTileSchedulerILb1ELb0ELb0ELi128EEEEEEEEEvNT_6ParamsE$_ZZN4cute6detail16composition_implINS_5tupleIJNS_1CILi16EEENS3_ILi2EEES5_S5_NS3_ILi4EEES5_EEENS2_IJNS3_ILi1EEEiiiNS3_ILi144EEENS3_ILi512EEEEEES5_NS3_ILi64EEEEEDaRKT_RKT0_RKT1_RKT2_ENKUlRKT_T0_E_clINS2_IJNS2_IJEEESV_S5_S8_EEENS_17integral_constantIiLi3EEEEEDaSR_SS_ - $_ZN7cutlass13device_kernelIN5flash19enable_sm80_to_sm89INS1_16FlashAttnBwdSm80INS1_25CollectiveMainloopBwdSm80ILi2ELi2EN4cute5tupleIJNS5_1CILi128EEES8_NS7_ILi64EEEEEENS_10bfloat16_tEfNS_4arch4Sm80ELb0ELb1ELb1ELb1ELb1ELb0ELb0ELb0ELi2ELi4ELi4ELi4ELb0EEENS1_21CollectiveEpilogueBwdISA_SB_SD_Li256ELb1ELb0ELi2EEENS1_19SingleTileSchedulerILb1ELb0ELb0ELi128EEEEEEEEEvNT_6ParamsE$_ZZN4cute6detail16composition_implINS_5tupleIJNS_1CILi16EEENS3_ILi2EEES5_S5_NS3_ILi4EEES5_EEENS2_IJNS3_ILi1EEEiiiNS3_ILi144EEENS3_ILi512EEEEEENS2_IJS5_S5_EEENS2_IJNS3_ILi64EEESA_EEEEEDaRKT_RKT0_RKT1_RKT2_ENKUlRKT_RKT0_E_clIS5_SD_EEDaST_SW_)
$_ZN7cutlass13device_kernelIN5flash19enable_sm80_to_sm89INS1_16FlashAttnBwdSm80INS1_25CollectiveMainloopBwdSm80ILi2ELi2EN4cute5tupleIJNS5_1CILi128EEES8_NS7_ILi64EEEEEENS_10bfloat16_tEfNS_4arch4Sm80ELb0ELb1ELb1ELb1ELb1ELb0ELb0ELb0ELi2ELi4ELi4ELi4ELb0EEENS1_21CollectiveEpilogueBwdISA_SB_SD_Li256ELb1ELb0ELi2EEENS1_19SingleTileSchedulerILb1ELb0ELb0ELi128EEEEEEEEEvNT_6ParamsE$_ZZN4cute6detail16composition_implINS_5tupleIJNS_1CILi16EEENS3_ILi2EEES5_S5_NS3_ILi4EEES5_EEENS2_IJNS3_ILi1EEEiiiNS3_ILi144EEENS3_ILi512EEEEEENS2_IJS5_S5_EEENS2_IJNS3_ILi64EEESA_EEEEEDaRKT_RKT0_RKT1_RKT2_ENKUlRKT_RKT0_E_clIS5_SD_EEDaST_SW_:
        /* <DEDUP_REMOVED lines=15> */
[----:B-1---5:R-:W-:Y:S05]  /*e580*/  CALL.REL.NOINC `($_ZN7cutlass13device_kernelIN5flash19enable_sm80_to_sm89INS1_16FlashAttnBwdSm80INS1_25CollectiveMainloopBwdSm80ILi2ELi2EN4cute5tupleIJNS5_1CILi128EEES8_NS7_ILi64EEEEEENS_10bfloat16_tEfNS_4arch4Sm80ELb0ELb1ELb1ELb1ELb1ELb0ELb0ELb0ELi2ELi4ELi4ELi4ELb0EEENS1_21CollectiveEpilogueBwdISA_SB_SD_Li256ELb1ELb0ELi2EEENS1_19SingleTileSchedulerILb1ELb0ELb0ELi128EEEEEEEEEvNT_6ParamsE$_ZZN4cute6detail16composition_implINS_5tupleIJNS_1CILi16EEENS3_ILi2EEES5_S5_NS3_ILi4EEES5_EEENS2_IJNS3_ILi1EEEiiiNS3_ILi144EEENS3_ILi512EEEEEES5_NS3_ILi64EEEEEDaRKT_RKT0_RKT1_RKT2_ENKUlRKT_T0_E_clINS2_IJNS2_IJEEESV_S5_S8_EEENS_17integral_constantIiLi3EEEEEDaSR_SS_) ;  /* 0x000000b000007944 */ /* 0x022fea0003c00000 */
[----:B-----5:R2:W-:Y:S01]  /*e590*/  STL [R1+0x1690], R2 ;  /* 0x0016900201007387 */ /* 0x0205e20000100800 */
[----:B------:R-:W-:Y:S02]  /*e5a0*/  IADD3 R5, R5, 0x8, RZ ;  /* 0x0000000805057810 */ /* 0x000fe40007ffe0ff */
[----:B------:R-:W-:Y:S01]  /*e5b0*/  MOV R6, 0xe5e0 ;  /* 0x0000e5e000067802 */ /* 0x000fe20000000f00 */
[----:B------:R2:W-:Y:S04]  /*e5c0*/  STL.64 [R1+0x1688], R80 ;  /* 0x0016885001007387 */ /* 0x0005e80000100a00 */
[----:B-12---:R-:W-:Y:S05]  /*e5d0*/  CALL.REL.NOINC `($_ZN7cutlass13device_kernelIN5flash19enable_sm80_to_sm89INS1_16FlashAttnBwdSm80INS1_25CollectiveMainloopBwdSm80ILi2ELi2EN4cute5tupleIJNS5_1CILi128EEES8_NS7_ILi64EEEEEENS_10bfloat16_tEfNS_4arch4Sm80ELb0ELb1ELb1ELb1ELb1ELb0ELb0ELb0ELi2ELi4ELi4ELi4ELb0EEENS1_21CollectiveEpilogueBwdISA_SB_SD_Li256ELb1ELb0ELi2EEENS1_19SingleTileSchedulerILb1ELb0ELb0ELi128EEEEEEEEEvNT_6ParamsE$_ZZN4cute6detail16composition_implINS_5tupleIJNS_1CILi16EEENS3_ILi2EEES5_S5_NS3_ILi4EEES5_EEENS2_IJNS3_ILi1EEEiiiNS3_ILi144EEENS3_ILi512EEEEEES5_NS3_ILi64EEEEEDaRKT_RKT0_RKT1_RKT2_ENKUlRKT_T0_E_clINS2_IJNS2_IJS5_EEENS2_IJiEEES8_S8_EEENS_17integral_constantIiLi4EEEEEDaSR_SS_) ;  /* 0x0000012000007944 */ /* 0x006fea0003c00000 */
[----:B------:R-:W-:Y:S02]  /*e5e0*/  MOV R2, R7 ;  /* 0x0000000700027202 */ /* 0x000fe40000000f00 */
[----:B------:R-:W-:Y:S02]  /*e5f0*/  MOV R6, 0xe610 ;  /* 0x0000e61000067802 */ /* 0x000fe40000000f00 */
[----:B-1---5:R-:W-:Y:S05]  /*e600*/  CALL.REL.NOINC `($_ZN7cutlass13device_kernelIN5flash19enable_sm80_to_sm89INS1_16FlashAttnBwdSm80INS1_25CollectiveMainloopBwdSm80ILi2ELi2EN4cute5tupleIJNS5_1CILi128EEES8_NS7_ILi64EEEEEENS_10bfloat16_tEfNS_4arch4Sm80ELb0ELb1ELb1ELb1ELb1ELb0ELb0ELb0ELi2ELi4ELi4ELi4ELb0EEENS1_21CollectiveEpilogueBwdISA_SB_SD_Li256ELb1ELb0ELi2EEENS1_19SingleTileSchedulerILb1ELb0ELb0ELi128EEEEEEEEEvNT_6ParamsE$_ZN4cute5tupleIJNS_1CILi2EEEiEEC2ERKS2_RKi) ;  /* 0xffffdc5000007944 */ /* 0x022fea0003c3ffff */
[----:B-1----:R1:W5:Y:S01]  /*e610*/  LDL R2, [R1+0x16a8] ;  /* 0x0016a80001027983 */ /* 0x0023620000100800 */
[----:B------:R-:W-:-:S04]  /*e620*/  MOV R75, 0x0 ;  /* 0x00000000004b7802 */ /* 0x000fc80000000f00 */
[----:B------:R-:W-:Y:S05]  /*e630*/  RET.REL.NODEC R74 `(_ZN7cutlass13device_kernelIN5flash19enable_sm80_to_sm89INS1_16FlashAttnBwdSm80INS1_25CollectiveMainloopBwdSm80ILi2ELi2EN4cute5tupleIJNS5_1CILi128EEES8_NS7_ILi64EEEEEENS_10bfloat16_tEfNS_4arch4Sm80ELb0ELb1ELb1ELb1ELb1ELb0ELb0ELb0ELi2ELi4ELi4ELi4ELb0EEENS1_21CollectiveEpilogueBwdISA_SB_SD_Li256ELb1ELb0ELi2EEENS1_19SingleTileSchedulerILb1ELb0ELb0ELi128EEEEEEEEEvNT_6ParamsE) ;  /* 0xffff19c04a007950 */ /* 0x000fea0003c3ffff */
        .type           $_ZN7cutlass13device_kernelIN5flash19enable_sm80_to_sm89INS1_16FlashAttnBwdSm80INS1_25CollectiveMainloopBwdSm80ILi2ELi2EN4cute5tupleIJNS5_1CILi128EEES8_NS7_ILi64EEEEEENS_10bfloat16_tEfNS_4arch4Sm80ELb0ELb1ELb1ELb1ELb1ELb0ELb0ELb0ELi2ELi4ELi4ELi4ELb0EEENS1_21CollectiveEpilogueBwdISA_SB_SD_Li256ELb1ELb0ELi2EEENS1_19SingleTileSchedulerILb1ELb0ELb0ELi128EEEEEEEEEvNT_6ParamsE$_ZZN4cute6detail16composition_implINS_5tupleIJNS_1CILi16EEENS3_ILi2EEES5_S5_NS3_ILi4EEES5_EEENS2_IJNS3_ILi1EEEiiiNS3_ILi144EEENS3_ILi512EEEEEES5_NS3_ILi64EEEEEDaRKT_RKT0_RKT1_RKT2_ENKUlRKT_T0_E_clINS2_IJNS2_IJEEESV_S5_S8_EEENS_17integral_constantIiLi3EEEEEDaSR_SS_,@function
        .size           $_ZN7cutlass13device_kernelIN5flash19enable_sm80_to_sm89INS1_16FlashAttnBwdSm80INS1_25CollectiveMainloopBwdSm80ILi2ELi2EN4cute5tupleIJNS5_1CILi128EEES8_NS7_ILi64EEEEEENS_10bfloat16_tEfNS_4arch4Sm80ELb0ELb1ELb1ELb1ELb1ELb0ELb0ELb0ELi2ELi4ELi4ELi4ELb0EEENS1_21CollectiveEpilogueBwdISA_SB_SD_Li256ELb1ELb0ELi2EEENS1_19SingleTileSchedulerILb1ELb0ELb0ELi128EEEEEEEEEvNT_6ParamsE$_ZZN4cute6detail16composition_implINS_5tupleIJNS_1CILi16EEENS3_ILi2EEES5_S5_NS3_ILi4EEES5_EEENS2_IJNS3_ILi1EEEiiiNS3_ILi144EEENS3_ILi512EEEEEES5_NS3_ILi64EEEEEDaRKT_RKT0_RKT1_RKT2_ENKUlRKT_T0_E_clINS2_IJNS2_IJEEESV_S5_S8_EEENS_17integral_constantIiLi3EEEEEDaSR_SS_,($_ZN7cutlass13device_kernelIN5flash19enable_sm80_to_sm89INS1_16FlashAttnBwdSm80INS1_25CollectiveMainloopBwdSm80ILi2ELi2EN4cute5tupleIJNS5_1CILi128EEES8_NS7_ILi64EEEEEENS_10bfloat16_tEfNS_4arch4Sm80ELb0ELb1ELb1ELb1ELb1ELb0ELb0ELb0ELi2ELi4ELi4ELi4ELb0EEENS1_21CollectiveEpilogueBwdISA_SB_SD_Li256ELb1ELb0ELi2EEENS1_19SingleTileSchedulerILb1ELb0ELb0ELi128EEEEEEEEEvNT_6ParamsE$_ZZN4cute6detail16composition_implINS_5tupleIJNS_1CILi16EEENS3_ILi2EEES5_S5_NS3_ILi4EEES5_EEENS2_IJNS3_ILi1EEEiiiNS3_ILi144EEENS3_ILi512EEEEEES5_NS3_ILi64EEEEEDaRKT_RKT0_RKT1_RKT2_ENKUlRKT_T0_E_clINS2_IJNS2_IJS5_EEENS2_IJiEEES8_S8_EEENS_17integral_constantIiLi4EEEEEDaSR_SS_ - $_ZN7cutlass13device_kernelIN5flash19enable_sm80_to_sm89INS1_16FlashAttnBwdSm80INS1_25CollectiveMainloopBwdSm80ILi2ELi2EN4cute5tupleIJNS5_1CILi128EEES8_NS7_ILi64EEEEEENS_10bfloat16_tEfNS_4arch4Sm80ELb0ELb1ELb1ELb1ELb1ELb0ELb0ELb0ELi2ELi4ELi4ELi4ELb0EEENS1_21CollectiveEpilogueBwdISA_SB_SD_Li256ELb1ELb0ELi2EEENS1_19SingleTileSchedulerILb1ELb0ELb0ELi128EEEEEEEEEvNT_6ParamsE$_ZZN4cute6detail16composition_implINS_5tupleIJNS_1CILi16EEENS3_ILi2EEES5_S5_NS3_ILi4EEES5_EEENS2_IJNS3_ILi1EEEiiiNS3_ILi144EEENS3_ILi512EEEEEES5_NS3_ILi64EEEEEDaRKT_RKT0_RKT1_RKT2_ENKUlRKT_T0_E_clINS2_IJNS2_IJEEESV_S5_S8_EEENS_17integral_constantIiLi3EEEEEDaSR_SS_)
$_ZN7cutlass13device_kernelIN5flash19enable_sm80_to_sm89INS1_16FlashAttnBwdSm80INS1_25CollectiveMainloopBwdSm80ILi2ELi2EN4cute5tupleIJNS5_1CILi128EEES8_NS7_ILi64EEEEEENS_10bfloat16_tEfNS_4arch4Sm80ELb0ELb1ELb1ELb1ELb1ELb0ELb0ELb0ELi2ELi4ELi4ELi4ELb0EEENS1_21CollectiveEpilogueBwdISA_SB_SD_Li256ELb1ELb0ELi2EEENS1_19SingleTileSchedulerILb1ELb0ELb0ELi128EEEEEEEEEvNT_6ParamsE$_ZZN4cute6detail16composition_implINS_5tupleIJNS_1CILi16EEENS3_ILi2EEES5_S5_NS3_ILi4EEES5_EEENS2_IJNS3_ILi1EEEiiiNS3_ILi144EEENS3_ILi512EEEEEES5_NS3_ILi64EEEEEDaRKT_RKT0_RKT1_RKT2_ENKUlRKT_T0_E_clINS2_IJNS2_IJEEESV_S5_S8_EEENS_17integral_constantIiLi3EEEEEDaSR_SS_:
[----:B------:R-:W-:Y:S02]  /*e640*/  IADD3 R4, R1, 0x16b0, RZ ;  /* 0x000016b001047810 */ /* 0x000fe40007ffe0ff */
[----:B------:R-:W-:Y:S02]  /*e650*/  MOV R6, 0xe690 ;  /* 0x0000e69000067802 */ /* 0x000fe40000000f00 */
[----:B------:R-:W-:-:S04]  /*e660*/  IADD3 R4, R4, c[0x0][0x20], RZ ;  /* 0x0000080004047a10 */ /* 0x000fc80007ffe0ff */
[----:B------:R-:W-:Y:S02]  /*e670*/  IADD3 R2, R4, 0x4, RZ ;  /* 0x0000000404027810 */ /* 0x000fe40007ffe0ff */
[----:B------:R-:W-:Y:S05]  /*e680*/  CALL.REL.NOINC `($_ZN7cutlass13device_kernelIN5flash19enable_sm80_to_sm89INS1_16FlashAttnBwdSm80INS1_25CollectiveMainloopBwdSm80ILi2ELi2EN4cute5tupleIJNS5_1CILi128EEES8_NS7_ILi64EEEEEENS_10bfloat16_tEfNS_4arch4Sm80ELb0ELb1ELb1ELb1ELb1ELb0ELb0ELb0ELi2ELi4ELi4ELi4ELb0EEENS1_21CollectiveEpilogueBwdISA_SB_SD_Li256ELb1ELb0ELi2EEENS1_19SingleTileSchedulerILb1ELb0ELb0ELi128EEEEEEEEEvNT_6ParamsE$_ZN4cute3eso3ESOILb0ELb1EJiEEC2ERKi) ;  /* 0xffffa0b000007944 */ /* 0x000fea0003c3ffff */
[----:B-1----:R1:W5:Y:S01]  /*e690*/  LDL R3, [R1+0x16b4] ;  /* 0x0016b40001037983 */ /* 0x0023620000100800 */
[----:B------:R-:W-:Y:S02]  /*e6a0*/  MOV R2, R4 ;  /* 0x0000000400027202 */ /* 0x000fe40000000f00 */
[----:B------:R-:W-:Y:S02]  /*e6b0*/  MOV R4, 0xe6d0 ;  /* 0x0000e6d000047802 */ /* 0x000fe40000000f00 */
[----:B-1---5:R-:W-:Y:S05]  /*e6c0*/  CALL.REL.NOINC `($_ZN7cutlass13device_kernelIN5flash19enable_sm80_to_sm89INS1_16FlashAttnBwdSm80INS1_25CollectiveMainloopBwdSm80ILi2ELi2EN4cute5tupleIJNS5_1CILi128EEES8_NS7_ILi64EEEEEENS_10bfloat16_tEfNS_4arch4Sm80ELb0ELb1ELb1ELb1ELb1ELb0ELb0ELb0ELi2ELi4ELi4ELi4ELb0EEENS1_21CollectiveEpilogueBwdISA_SB_SD_Li256ELb1ELb0ELi2EEENS1_19SingleTileSchedulerILb1ELb0ELb0ELi128EEEEEEEEEvNT_6ParamsE$_ZN4cute3eso3ESOILb1ELb0EJNS_5tupleIJNS_1CILi2EEEEEENS2_IJiEEENS3_ILi1EEES7_EEC2ERKS5_RKS6_RKS7_SE_) ;  /* 0xffffb78000007944 */ /* 0x022fea0003c3ffff */
[----:B-1----:R1:W5:Y:S01]  /*e6d0*/  LDL R2, [R1+0x16b0] ;  /* 0x0016b00001027983 */ /* 0x0023620000100800 */
[----:B------:R-:W-:-:S04]  /*e6e0*/  MOV R79, 0x0 ;  /* 0x00000000004f7802 */ /* 0x000fc80000000f00 */
[----:B------:R-:W-:Y:S05]  /*e6f0*/  RET.REL.NODEC R78 `(_ZN7cutlass13device_kernelIN5flash19enable_sm80_to_sm89INS1_16FlashAttnBwdSm80INS1_25CollectiveMainloopBwdSm80ILi2ELi2EN4cute5tupleIJNS5_1CILi128EEES8_NS7_ILi64EEEEEENS_10bfloat16_tEfNS_4arch4Sm80ELb0ELb1ELb1ELb1ELb1ELb0ELb0ELb0ELi2ELi4ELi4ELi4ELb0EEENS1_21CollectiveEpilogueBwdISA_SB_SD_Li256ELb1ELb0ELi2EEENS1_19SingleTileSchedulerILb1ELb0ELb0ELi128EEEEEEEEEvNT_6ParamsE) ;  /* 0xffff19004e007950 */ /* 0x000fea0003c3ffff */
        .type           $_ZN7cutlass13device_kernelIN5flash19enable_sm80_to_sm89INS1_16FlashAttnBwdSm80INS1_25CollectiveMainloopBwdSm80ILi2ELi2EN4cute5tupleIJNS5_1CILi128EEES8_NS7_ILi64EEEEEENS_10bfloat16_tEfNS_4arch4Sm80ELb0ELb1ELb1ELb1ELb1ELb0ELb0ELb0ELi2ELi4ELi4ELi4ELb0EEENS1_21CollectiveEpilogueBwdISA_SB_SD_Li256ELb1ELb0ELi2EEENS1_19SingleTileSchedulerILb1ELb0ELb0ELi128EEEEEEEEEvNT_6ParamsE$_ZZN4cute6detail16composition_implINS_5tupleIJNS_1CILi16EEENS3_ILi2EEES5_S5_NS3_ILi4EEES5_EEENS2_IJNS3_ILi1EEEiiiNS3_ILi144EEENS3_ILi512EEEEEES5_NS3_ILi64EEEEEDaRKT_RKT0_RKT1_RKT2_ENKUlRKT_T0_E_clINS2_IJNS2_IJS5_EEENS2_IJiEEES8_S8_EEENS_17integral_constantIiLi4EEEEEDaSR_SS_,@function
        .size           $_ZN7cutlass13device_kernelIN5flash19enable_sm80_to_sm89INS1_16FlashAttnBwdSm80INS1_25CollectiveMainloopBwdSm80ILi2ELi2EN4cute5tupleIJNS5_1CILi128EEES8_NS7_ILi64EEEEEENS_10bfloat16_tEfNS_4arch4Sm80ELb0ELb1ELb1ELb1ELb1ELb0ELb0ELb0ELi2ELi4ELi4ELi4ELb0EEENS1_21CollectiveEpilogueBwdISA_SB_SD_Li256ELb1ELb0ELi2EEENS1_19SingleTileSchedulerILb1ELb0ELb0ELi128EEEEEEEEEvNT_6ParamsE$_ZZN4cute6detail16composition_implINS_5tupleIJNS_1CILi16EEENS3_ILi2EEES5_S5_NS3_ILi4EEES5_EEENS2_IJNS3_ILi1EEEiiiNS3_ILi144EEENS3_ILi512EEEEEES5_NS3_ILi64EEEEEDaRKT_RKT0_RKT1_RKT2_ENKUlRKT_T0_E_clINS2_IJNS2_IJS5_EEENS2_IJiEEES8_S8_EEENS_17integral_constantIiLi4EEEEEDaSR_SS_,($_ZN7cutlass13device_kernelIN5flash19enable_sm80_to_sm89INS1_16FlashAttnBwdSm80INS1_25CollectiveMainloopBwdSm80ILi2ELi2EN4cute5tupleIJNS5_1CILi128EEES8_NS7_ILi64EEEEEENS_10bfloat16_tEfNS_4arch4Sm80ELb0ELb1ELb1ELb1ELb1ELb0ELb0ELb0ELi2ELi4ELi4ELi4ELb0EEENS1_21CollectiveEpilogueBwdISA_SB_SD_Li256ELb1ELb0ELi2EEENS1_19SingleTileSchedulerILb1ELb0ELb0ELi128EEEEEEEEEvNT_6ParamsE$_ZZN4cute6detail16composition_implINS_5tupleIJNS_1CILi16EEENS3_ILi2EEES5_S5_NS3_ILi4EEES5_EEENS2_IJNS3_ILi1EEEiiiNS3_ILi144EEENS3_ILi512EEEEEES6_S4_EEDaRKT_RKT0_RKT1_RKT2_ENKUlRKT_T0_E_clINS2_IJNS2_IJEEESU_S6_S8_EEENS_17integral_constantIiLi1EEEEEDaSQ_SR_ - $_ZN7cutlass13device_kernelIN5flash19enable_sm80_to_sm89INS1_16FlashAttnBwdSm80INS1_25CollectiveMainloopBwdSm80ILi2ELi2EN4cute5tupleIJNS5_1CILi128EEES8_NS7_ILi64EEEEEENS_10bfloat16_tEfNS_4arch4Sm80ELb0ELb1ELb1ELb1ELb1ELb0ELb0ELb0ELi2ELi4ELi4ELi4ELb0EEENS1_21CollectiveEpilogueBwdISA_SB_SD_Li256ELb1ELb0ELi2EEENS1_19SingleTileSchedulerILb1ELb0ELb0ELi128EEEEEEEEEvNT_6ParamsE$_ZZN4cute6detail16composition_implINS_5tupleIJNS_1CILi16EEENS3_ILi2EEES5_S5_NS3_ILi4EEES5_EEENS2_IJNS3_ILi1EEEiiiNS3_ILi144EEENS3_ILi512EEEEEES5_NS3_ILi64EEEEEDaRKT_RKT0_RKT1_RKT2_ENKUlRKT_T0_E_clINS2_IJNS2_IJS5_EEENS2_IJiEEES8_S8_EEENS_17integral_constantIiLi4EEEEEDaSR_SS_)
$_ZN7cutlass13device_kernelIN5flash19enable_sm80_to_sm89INS1_16FlashAttnBwdSm80INS1_25CollectiveMainloopBwdSm80ILi2ELi2EN4cute5tupleIJNS5_1CILi128EEES8_NS7_ILi64EEEEEENS_10bfloat16_tEfNS_4arch4Sm80ELb0ELb1ELb1ELb1ELb1ELb0ELb0ELb0ELi2ELi4ELi4ELi4ELb0EEENS1_21CollectiveEpilogueBwdISA_SB_SD_Li256ELb1ELb0ELi2EEENS1_19SingleTileSchedulerILb1ELb0ELb0ELi128EEEEEEEEEvNT_6ParamsE$_ZZN4cute6detail16composition_implINS_5tupleIJNS_1CILi16EEENS3_ILi2EEES5_S5_NS3_ILi4EEES5_EEENS2_IJNS3_ILi1EEEiiiNS3_ILi144EEENS3_ILi512EEEEEES5_NS3_ILi64EEEEEDaRKT_RKT0_RKT1_RKT2_ENKUlRKT_T0_E_clINS2_IJNS2_IJS5_EEENS2_IJiEEES8_S8_EEENS_17integral_constantIiLi4EEEEEDaSR_SS_:
[----:B------:R-:W-:-:S05]  /*e700*/  IADD3 R5, R5, -c[0x0][0x20], RZ ;  /* 0x8000080005057a10 */ /* 0x000fca0007ffe0ff */
[----:B------:R1:W5:Y:S01]  /*e710*/  LDL R3, [R5] ;  /* 0x0000000005037983 */ /* 0x0003620000100800 */
[----:B------:R-:W-:Y:S02]  /*e720*/  IADD3 R2, R1, 0x16b0, RZ ;  /* 0x000016b001027810 */ /* 0x000fe40007ffe0ff */
[----:B------:R-:W-:Y:S02]  /*e730*/  MOV R4, 0xe760 ;  /* 0x0000e76000047802 */ /* 0x000fe40000000f00 */
[----:B------:R-:W-:Y:S02]  /*e740*/  IADD3 R2, R2, c[0x0][0x20], RZ ;  /* 0x0000080002027a10 */ /* 0x000fe40007ffe0ff */
[----:B-1---5:R-:W-:Y:S05]  /*e750*/  CALL.REL.NOINC `($_ZN7cutlass13device_kernelIN5flash19enable_sm80_to_sm89INS1_16FlashAttnBwdSm80INS1_25CollectiveMainloopBwdSm80ILi2ELi2EN4cute5tupleIJNS5_1CILi128EEES8_NS7_ILi64EEEEEENS_10bfloat16_tEfNS_4arch4Sm80ELb0ELb1ELb1ELb1ELb1ELb0ELb0ELb0ELi2ELi4ELi4ELi4ELb0EEENS1_21CollectiveEpilogueBwdISA_SB_SD_Li256ELb1ELb0ELi2EEENS1_19SingleTileSchedulerILb1ELb0ELb0ELi128EEEEEEEEEvNT_6ParamsE$_ZN4cute3eso3ESOILb1ELb0EJNS_5tupleIJNS_1CILi2EEEEEENS2_IJiEEENS3_ILi1EEES7_EEC2ERKS5_RKS6_RKS7_SE_) ;  /* 0xffffb6f000007944 */ /* 0x022fea0003c3ffff */
[----:B-1----:R1:W5:Y:S01]  /*e760*/  LDL R3, [R1+0x16b0] ;  /* 0x0016b00001037983 */ /* 0x0023620000100800 */
[----:B------:R-:W-:Y:S02]  /*e770*/  MOV R4, R6 ;  /* 0x0000000600047202 */ /* 0x000fe40000000f00 */
[----:B------:R-:W-:-:S04]  /*e780*/  MOV R5, 0x0 ;  /* 0x0000000000057802 */ /* 0x000fc80000000f00 */
[----:B------:R-:W-:Y:S05]  /*e790*/  RET.REL.NODEC R4 `(_ZN7cutlass13device_kernelIN5flash19enable_sm80_to_sm89INS1_16FlashAttnBwdSm80INS1_25CollectiveMainloopBwdSm80ILi2ELi2EN4cute5tupleIJNS5_1CILi128EEES8_NS7_ILi64EEEEEENS_10bfloat16_tEfNS_4arch4Sm80ELb0ELb1ELb1ELb1ELb1ELb0ELb0ELb0ELi2ELi4ELi4ELi4ELb0EEENS1_21CollectiveEpilogueBwdISA_SB_SD_Li256ELb1ELb0ELi2EEENS1_19SingleTileSchedulerILb1ELb0ELb0ELi128EEEEEEEEEvNT_6ParamsE) ;  /* 0xffff186004007950 */ /* 0x000fea0003c3ffff */
        .type           $_ZN7cutlass13device_kernelIN5flash19enable_sm80_to_sm89INS1_16FlashAttnBwdSm80INS1_25CollectiveMainloopBwdSm80ILi2ELi2EN4cute5tupleIJNS5_1CILi128EEES8_NS7_ILi64EEEEEENS_10bfloat16_tEfNS_4arch4Sm80ELb0ELb1ELb1ELb1ELb1ELb0ELb0ELb0ELi2ELi4ELi4ELi4ELb0EEENS1_21CollectiveEpilogueBwdISA_SB_SD_Li256ELb1ELb0ELi2EEENS1_19SingleTileSchedulerILb1ELb0ELb0ELi128EEEEEEEEEvNT_6ParamsE$_ZZN4cute6detail16composition_implINS_5tupleIJNS_1CILi16EEENS3_ILi2EEES5_S5_NS3_ILi4EEES5_EEENS2_IJNS3_ILi1EEEiiiNS3_ILi144EEENS3_ILi512EEEEEES6_S4_EEDaRKT_RKT0_RKT1_RKT2_ENKUlRKT_T0_E_clINS2_IJNS2_IJEEESU_S6_S8_EEENS_17integral_constantIiLi1EEEEEDaSQ_SR_,@function
        .size           $_ZN7cutlass13device_kernelIN5flash19enable_sm80_to_sm89INS1_16FlashAttnBwdSm80INS1_25CollectiveMainloopBwdSm80ILi2ELi2EN4cute5tupleIJNS5_1CILi128EEES8_NS7_ILi64EEEEEENS_10bfloat16_tEfNS_4arch4Sm80ELb0ELb1ELb1ELb1ELb1ELb0ELb0ELb0ELi2ELi4ELi4ELi4ELb0EEENS1_21CollectiveEpilogueBwdISA_SB_SD_Li256ELb1ELb0ELi2EEENS1_19SingleTileSchedulerILb1ELb0ELb0ELi128EEEEEEEEEvNT_6ParamsE$_ZZN4cute6detail16composition_implINS_5tupleIJNS_1CILi16EEENS3_ILi2EEES5_S5_NS3_ILi4EEES5_EEENS2_IJNS3_ILi1EEEiiiNS3_ILi144EEENS3_ILi512EEEEEES6_S4_EEDaRKT_RKT0_RKT1_RKT2_ENKUlRKT_T0_E_clINS2_IJNS2_IJEEESU_S6_S8_EEENS_17integral_constantIiLi1EEEEEDaSQ_SR_,($_ZN7cutlass13device_kernelIN5flash19enable_sm80_to_sm89INS1_16FlashAttnBwdSm80INS1_25CollectiveMainloopBwdSm80ILi2ELi2EN4cute5tupleIJNS5_1CILi128EEES8_NS7_ILi64EEEEEENS_10bfloat16_tEfNS_4arch4Sm80ELb0ELb1ELb1ELb1ELb1ELb0ELb0ELb0ELi2ELi4ELi4ELi4ELb0EEENS1_21CollectiveEpilogueBwdISA_SB_SD_Li256ELb1ELb0ELi2EEENS1_19SingleTileSchedulerILb1ELb0ELb0ELi128EEEEEEEEEvNT_6ParamsE$_ZZN4cute6detail16composition_implINS_5tupleIJNS_1CILi16EEENS3_ILi2EEES5_S5_NS3_ILi4EEES5_EEENS2_IJNS3_ILi1EEEiiiNS3_ILi144EEENS3_ILi512EEEEEES6_S4_EEDaRKT_RKT0_RKT1_RKT2_ENKUlRKT_T0_E_clINS2_IJNS2_IJS5_EEENS2_IJiEEES5_S8_EEENS_17integral_constantIiLi2EEEEEDaSQ_SR_ - $_ZN7cutlass13device_kernelIN5flash19enable_sm80_to_sm89INS1_16FlashAttnBwdSm80INS1_25CollectiveMainloopBwdSm80ILi2ELi2EN4cute5tupleIJNS5_1CILi128EEES8_NS7_ILi64EEEEEENS_10bfloat16_tEfNS_4arch4Sm80ELb0ELb1ELb1ELb1ELb1ELb0ELb0ELb0ELi2ELi4ELi4ELi4ELb0EEENS1_21CollectiveEpilogueBwdISA_SB_SD_Li256ELb1ELb0ELi2EEENS1_19SingleTileSchedulerILb1ELb0ELb0ELi128EEEEEEEEEvNT_6ParamsE$_ZZN4cute6detail16composition_implINS_5tupleIJNS_1CILi16EEENS3_ILi2EEES5_S5_NS3_ILi4EEES5_EEENS2_IJNS3_ILi1EEEiiiNS3_ILi144EEENS3_ILi512EEEEEES6_S4_EEDaRKT_RKT0_RKT1_RKT2_ENKUlRKT_T0_E_clINS2_IJNS2_IJEEESU_S6_S8_EEENS_17integral_constantIiLi1EEEEEDaSQ_SR_)
$_ZN7cutlass13device_kernelIN5flash19enable_sm80_to_sm89INS1_16FlashAttnBwdSm80INS1_25CollectiveMainloopBwdSm80ILi2ELi2EN4cute5tupleIJNS5_1CILi128EEES8_NS7_ILi64EEEEEENS_10bfloat16_tEfNS_4arch4Sm80ELb0ELb1ELb1ELb1ELb1ELb0ELb0ELb0ELi2ELi4ELi4ELi4ELb0EEENS1_21CollectiveEpilogueBwdISA_SB_SD_Li256ELb1ELb0ELi2EEENS1_19SingleTileSchedulerILb1ELb0ELb0ELi128EEEEEEEEEvNT_6ParamsE$_ZZN4cute6detail16composition_implINS_5tupleIJNS_1CILi16EEENS3_ILi2EEES5_S5_NS3_ILi4EEES5_EEENS2_IJNS3_ILi1EEEiiiNS3_ILi144EEENS3_ILi512EEEEEES6_S4_EEDaRKT_RKT0_RKT1_RKT2_ENKUlRKT_T0_E_clINS2_IJNS2_IJEEESU_S6_S8_EEENS_17integral_constantIiLi1EEEEEDaSQ_SR_:
        /* <DEDUP_REMOVED lines=8> */
[----:B-1---5:R-:W-:Y:S05]  /*e820*/  CALL.REL.NOINC `($_ZN7cutlass13device_kernelIN5flash19enable_sm80_to_sm89INS1_16FlashAttnBwdSm80INS1_25CollectiveMainloopBwdSm80ILi2ELi2EN4cute5tupleIJNS5_1CILi128EEES8_NS7_ILi64EEEEEENS_10bfloat16_tEfNS_4arch4Sm80ELb0ELb1ELb1ELb1ELb1ELb0ELb0ELb0ELi2ELi4ELi4ELi4ELb0EEENS1_21CollectiveEpilogueBwdISA_SB_SD_Li256ELb1ELb0ELi2EEENS1_19SingleTileSchedulerILb1ELb0ELb0ELi128EEEEEEEEEvNT_6ParamsE$_ZN4cute3eso3ESOILb1ELb0EJNS_5tupleIJNS_1CILi2EEEEEENS2_IJiEEES4_NS3_ILi1EEEEEC2ERKS5_RKS6_RKS4_RKS7_) ;  /* 0xffffb67000007944 */ /* 0x022fea0003c3ffff */
[----:B-1----:R1:W5:Y:S01]  /*e830*/  LDL R2, [R1+0x16c8] ;  /* 0x0016c80001027983 */ /* 0x0023620000100800 */
[----:B------:R-:W-:Y:S02]  /*e840*/  MOV R4, R10 ;  /* 0x0000000a00047202 */ /* 0x000fe40000000f00 */
[----:B------:R-:W-:-:S04]  /*e850*/  MOV R5, 0x0 ;  /* 0x0000000000057802 */ /* 0x000fc80000000f00 */
[----:B------:R-:W-:Y:S05]  /*e860*/  RET.REL.NODEC R4 `(_ZN7cutlass13device_kernelIN5flash19enable_sm80_to_sm89INS1_16FlashAttnBwdSm80INS1_25CollectiveMainloopBwdSm80ILi2ELi2EN4cute5tupleIJNS5_1CILi128EEES8_NS7_ILi64EEEEEENS_10bfloat16_tEfNS_4arch4Sm80ELb0ELb1ELb1ELb1ELb1ELb0ELb0ELb0ELi2ELi4ELi4ELi4ELb0EEENS1_21CollectiveEpilogueBwdISA_SB_SD_Li256ELb1ELb0ELi2EEENS1_19SingleTileSchedulerILb1ELb0ELb0ELi128EEEEEEEEEvNT_6ParamsE) ;  /* 0xffff179004007950 */ /* 0x000fea0003c3ffff */
        .type           $_ZN7cutlass13device_kernelIN5flash19enable_sm80_to_sm89INS1_16FlashAttnBwdSm80INS1_25CollectiveMainloopBwdSm80ILi2ELi2EN4cute5tupleIJNS5_1CILi128EEES8_NS7_ILi64EEEEEENS_10bfloat16_tEfNS_4arch4Sm80ELb0ELb1ELb1ELb1ELb1ELb0ELb0ELb0ELi2ELi4ELi4ELi4ELb0EEENS1_21CollectiveEpilogueBwdISA_SB_SD_Li256ELb1ELb0ELi2EEENS1_19SingleTileSchedulerILb1ELb0ELb0ELi128EEEEEEEEEvNT_6ParamsE$_ZZN4cute6detail16composition_implINS_5tupleIJNS_1CILi16EEENS3_ILi2EEES5_S5_NS3_ILi4EEES5_EEENS2_IJNS3_ILi1EEEiiiNS3_ILi144EEENS3_ILi512EEEEEES6_S4_EEDaRKT_RKT0_RKT1_RKT2_ENKUlRKT_T0_E_clINS2_IJNS2_IJS5_EEENS2_IJiEEES5_S8_EEENS_17integral_constantIiLi2EEEEEDaSQ_SR_,@function
        .size           $_ZN7cutlass13device_kernelIN5flash19enable_sm80_to_sm89INS1_16FlashAttnBwdSm80INS1_25CollectiveMainloopBwdSm80ILi2ELi2EN4cute5tupleIJNS5_1CILi128EEES8_NS7_ILi64EEEEEENS_10bfloat16_tEfNS_4arch4Sm80ELb0ELb1ELb1ELb1ELb1ELb0ELb0ELb0ELi2ELi4ELi4ELi4ELb0EEENS1_21CollectiveEpilogueBwdISA_SB_SD_Li256ELb1ELb0ELi2EEENS1_19SingleTileSchedulerILb1ELb0ELb0ELi128EEEEEEEEEvNT_6ParamsE$_ZZN4cute6detail16composition_implINS_5tupleIJNS_1CILi16EEENS3_ILi2EEES5_S5_NS3_ILi4EEES5_EEENS2_IJNS3_ILi1EEEiiiNS3_ILi144EEENS3_ILi512EEEEEES6_S4_EEDaRKT_RKT0_RKT1_RKT2_ENKUlRKT_T0_E_clINS2_IJNS2_IJS5_EEENS2_IJiEEES5_S8_EEENS_17integral_constantIiLi2EEEEEDaSQ_SR_,($_ZN7cutlass13device_kernelIN5flash19enable_sm80_to_sm89INS1_16FlashAttnBwdSm80INS1_25CollectiveMainloopBwdSm80ILi2ELi2EN4cute5tupleIJNS5_1CILi128EEES8_NS7_ILi64EEEEEENS_10bfloat16_tEfNS_4arch4Sm80ELb0ELb1ELb1ELb1ELb1ELb0ELb0ELb0ELi2ELi4ELi4ELi4ELb0EEENS1_21CollectiveEpilogueBwdISA_SB_SD_Li256ELb1ELb0ELi2EEENS1_19SingleTileSchedulerILb1ELb0ELb0ELi128EEEEEEEEEvNT_6ParamsE$_ZZN4cute6detail16composition_implINS_5tupleIJNS_1CILi16EEENS3_ILi2EEES5_S5_NS3_ILi4EEES5_EEENS2_IJNS3_ILi1EEEiiiNS3_ILi144EEENS3_ILi512EEEEEES6_S4_EEDaRKT_RKT0_RKT1_RKT2_ENKUlRKT_T0_E_clINS2_IJNS2_IJS5_S5_EEENS2_IJiiEEES8_S8_EEENS_17integral_constantIiLi3EEEEEDaSQ_SR_ - $_ZN7cutlass13device_kernelIN5flash19enable_sm80_to_sm89INS1_16FlashAttnBwdSm80INS1_25CollectiveMainloopBwdSm80ILi2ELi2EN4cute5tupleIJNS5_1CILi128EEES8_NS7_ILi64EEEEEENS_10bfloat16_tEfNS_4arch4Sm80ELb0ELb1ELb1ELb1ELb1ELb0ELb0ELb0ELi2ELi4ELi4ELi4ELb0EEENS1_21CollectiveEpilogueBwdISA_SB_SD_Li256ELb1ELb0ELi2EEENS1_19SingleTileSchedulerILb1ELb0ELb0ELi128EEEEEEEEEvNT_6ParamsE$_ZZN4cute6detail16composition_implINS_5tupleIJNS_1CILi16EEENS3_ILi2EEES5_S5_NS3_ILi4EEES5_EEENS2_IJNS3_ILi1EEEiiiNS3_ILi144EEENS3_ILi512EEEEEES6_S4_EEDaRKT_RKT0_RKT1_RKT2_ENKUlRKT_T0_E_clINS2_IJNS2_IJS5_EEENS2_IJiEEES5_S8_EEENS_17integral_constantIiLi2EEEEEDaSQ_SR_)
$_ZN7cutlass13device_kernelIN5flash19enable_sm80_to_sm89INS1_16FlashAttnBwdSm80INS1_25CollectiveMainloopBwdSm80ILi2ELi2EN4cute5tupleIJNS5_1CILi128EEES8_NS7_ILi64EEEEEENS_10bfloat16_tEfNS_4arch4Sm80ELb0ELb1ELb1ELb1ELb1ELb0ELb0ELb0ELi2ELi4ELi4ELi4ELb0EEENS1_21CollectiveEpilogueBwdISA_SB_SD_Li256ELb1ELb0ELi2EEENS1_19SingleTileSchedulerILb1ELb0ELb0ELi128EEEEEEEEEvNT_6ParamsE$_ZZN4cute6detail16composition_implINS_5tupleIJNS_1CILi16EEENS3_ILi2EEES5_S5_NS3_ILi4EEES5_EEENS2_IJNS3_ILi1EEEiiiNS3_ILi144EEENS3_ILi512EEEEEES6_S4_EEDaRKT_RKT0_RKT1_RKT2_ENKUlRKT_T0_E_clINS2_IJNS2_IJS5_EEENS2_IJiEEES5_S8_EEENS_17integral_constantIiLi2EEEEEDaSQ_SR_:
        /* <DEDUP_REMOVED lines=8> */
[----:B-1---5:R-:W-:Y:S05]  /*e8f0*/  CALL.REL.NOINC `($_ZN7cutlass13device_kernelIN5flash19enable_sm80_to_sm89INS1_16FlashAttnBwdSm80INS1_25CollectiveMainloopBwdSm80ILi2ELi2EN4cute5tupleIJNS5_1CILi128EEES8_NS7_ILi64EEEEEENS_10bfloat16_tEfNS_4arch4Sm80ELb0ELb1ELb1ELb1ELb1ELb0ELb0ELb0ELi2ELi4ELi4ELi4ELb0EEENS1_21CollectiveEpilogueBwdISA_SB_SD_Li256ELb1ELb0ELi2EEENS1_19SingleTileSchedulerILb1ELb0ELb0ELi128EEEEEEEEEvNT_6ParamsE$_ZN4cute3eso3ESOILb0ELb0EJiiEEC2ERKiS4_) ;  /* 0xffff970000007944 */ /* 0x022fea0003c3ffff */
[----:B-1----:R1:W5:Y:S01]  /*e900*/  LDL.64 R2, [R1+0x16c8] ;  /* 0x0016c80001027983 */ /* 0x0023620000100a00 */
[----:B------:R-:W-:-:S03]  /*e910*/  MOV R6, 0xe930 ;  /* 0x0000e93000067802 */ /* 0x000fc60000000f00 */
[----:B-1---5:R-:W-:Y:S05]  /*e920*/  CALL.REL.NOINC `($_ZN7cutlass13device_kernelIN5flash19enable_sm80_to_sm89INS1_16FlashAttnBwdSm80INS1_25CollectiveMainloopBwdSm80ILi2ELi2EN4cute5tupleIJNS5_1CILi128EEES8_NS7_ILi64EEEEEENS_10bfloat16_tEfNS_4arch4Sm80ELb0ELb1ELb1ELb1ELb1ELb0ELb0ELb0ELi2ELi4ELi4ELi4ELb0EEENS1_21CollectiveEpilogueBwdISA_SB_SD_Li256ELb1ELb0ELi2EEENS1_19SingleTileSchedulerILb1ELb0ELb0ELi128EEEEEEEEEvNT_6ParamsE$_ZN4cute3eso3ESOILb1ELb0EJNS_5tupleIJNS_1CILi2EEES4_EEENS2_IJiiEEENS3_ILi1EEES7_EEC2ERKS5_RKS6_RKS7_SE_) ;  /* 0xffffb6c000007944 */ /* 0x022fea0003c3ffff */
[----:B-1----:R1:W5:Y:S01]  /*e930*/  LDL.64 R2, [R1+0x16c8] ;  /* 0x0016c80001027983 */ /* 0x0023620000100a00 */
[----:B------:R-:W-:Y:S02]  /*e940*/  MOV R4, R20 ;  /* 0x0000001400047202 */ /* 0x000fe40000000f00 */
[----:B------:R-:W-:-:S04]  /*e950*/  MOV R5, 0x0 ;  /* 0x0000000000057802 */ /* 0x000fc80000000f00 */
[----:B------:R-:W-:Y:S05]  /*e960*/  RET.REL.NODEC R4 `(_ZN7cutlass13device_kernelIN5flash19enable_sm80_to_sm89INS1_16FlashAttnBwdSm80INS1_25CollectiveMainloopBwdSm80ILi2ELi2EN4cute5tupleIJNS5_1CILi128EEES8_NS7_ILi64EEEEEENS_10bfloat16_tEfNS_4arch4Sm80ELb0ELb1ELb1ELb1ELb1ELb0ELb0ELb0ELi2ELi4ELi4ELi4ELb0EEENS1_21CollectiveEpilogueBwdISA_SB_SD_Li256ELb1ELb0ELi2EEENS1_19SingleTileSchedulerILb1ELb0ELb0ELi128EEEEEEEEEvNT_6ParamsE) ;  /* 0xffff169004007950 */ /* 0x000fea0003c3ffff */
        .type           $_ZN7cutlass13device_kernelIN5flash19enable_sm80_to_sm89INS1_16FlashAttnBwdSm80INS1_25CollectiveMainloopBwdSm80ILi2ELi2EN4cute5tupleIJNS5_1CILi128EEES8_NS7_ILi64EEEEEENS_10bfloat16_tEfNS_4arch4Sm80ELb0ELb1ELb1ELb1ELb1ELb0ELb0ELb0ELi2ELi4ELi4ELi4ELb0EEENS1_21CollectiveEpilogueBwdISA_SB_SD_Li256ELb1ELb0ELi2EEENS1_19SingleTileSchedulerILb1ELb0ELb0ELi128EEEEEEEEEvNT_6ParamsE$_ZZN4cute6detail16composition_implINS_5tupleIJNS_1CILi16EEENS3_ILi2EEES5_S5_NS3_ILi4EEES5_EEENS2_IJNS3_ILi1EEEiiiNS3_ILi144EEENS3_ILi512EEEEEES6_S4_EEDaRKT_RKT0_RKT1_RKT2_ENKUlRKT_T0_E_clINS2_IJNS2_IJS5_S5_EEENS2_IJiiEEES8_S8_EEENS_17integral_constantIiLi3EEEEEDaSQ_SR_,@function
        .size           $_ZN7cutlass13device_kernelIN5flash19enable_sm80_to_sm89INS1_16FlashAttnBwdSm80INS1_25CollectiveMainloopBwdSm80ILi2ELi2EN4cute5tupleIJNS5_1CILi128EEES8_NS7_ILi64EEEEEENS_10bfloat16_tEfNS_4arch4Sm80ELb0ELb1ELb1ELb1ELb1ELb0ELb0ELb0ELi2ELi4ELi4ELi4ELb0EEENS1_21CollectiveEpilogueBwdISA_SB_SD_Li256ELb1ELb0ELi2EEENS1_19SingleTileSchedulerILb1ELb0ELb0ELi128EEEEEEEEEvNT_6ParamsE$_ZZN4cute6detail16composition_implINS_5tupleIJNS_1CILi16EEENS3_ILi2EEES5_S5_NS3_ILi4EEES5_EEENS2_IJNS3_ILi1EEEiiiNS3_ILi144EEENS3_ILi512EEEEEES6_S4_EEDaRKT_RKT0_RKT1_RKT2_ENKUlRKT_T0_E_clINS2_IJNS2_IJS5_S5_EEENS2_IJiiEEES8_S8_EEENS_17integral_constantIiLi3EEEEEDaSQ_SR_,($_ZN7cutlass13device_kernelIN5flash19enable_sm80_to_sm89INS1_16FlashAttnBwdSm80INS1_25CollectiveMainloopBwdSm80ILi2ELi2EN4cute5tupleIJNS5_1CILi128EEES8_NS7_ILi64EEEEEENS_10bfloat16_tEfNS_4arch4Sm80ELb0ELb1ELb1ELb1ELb1ELb0ELb0ELb0ELi2ELi4ELi4ELi4ELb0EEENS1_21CollectiveEpilogueBwdISA_SB_SD_Li256ELb1ELb0ELi2EEENS1_19SingleTileSchedulerILb1ELb0ELb0ELi128EEEEEEEEEvNT_6ParamsE$_ZZN4cute6detail16composition_implINS_5tupleIJNS_1CILi16EEENS3_ILi2EEES5_S5_NS3_ILi4EEES5_EEENS2_IJNS3_ILi1EEEiiiNS3_ILi144EEENS3_ILi512EEEEEES6_S4_EEDaRKT_RKT0_RKT1_RKT2_ENKUlRKT_T0_E_clINS2_IJNS2_IJS5_S5_EEENS2_IJiiEEES8_S8_EEENS_17integral_constantIiLi4EEEEEDaSQ_SR_ - $_ZN7cutlass13device_kernelIN5flash19enable_sm80_to_sm89INS1_16FlashAttnBwdSm80INS1_25CollectiveMainloopBwdSm80ILi2ELi2EN4cute5tupleIJNS5_1CILi128EEES8_NS7_ILi64EEEEEENS_10bfloat16_tEfNS_4arch4Sm80ELb0ELb1ELb1ELb1ELb1ELb0ELb0ELb0ELi2ELi4ELi4ELi4ELb0EEENS1_21CollectiveEpilogueBwdISA_SB_SD_Li256ELb1ELb0ELi2EEENS1_19SingleTileSchedulerILb1ELb0ELb0ELi128EEEEEEEEEvNT_6ParamsE$_ZZN4cute6detail16composition_implINS_5tupleIJNS_1CILi16EEENS3_ILi2EEES5_S5_NS3_ILi4EEES5_EEENS2_IJNS3_ILi1EEEiiiNS3_ILi144EEENS3_ILi512EEEEEES6_S4_EEDaRKT_RKT0_RKT1_RKT2_ENKUlRKT_T0_E_clINS2_IJNS2_IJS5_S5_EEENS2_IJiiEEES8_S8_EEENS_17integral_constantIiLi3EEEEEDaSQ_SR_)
$_ZN7cutlass13device_kernelIN5flash19enable_sm80_to_sm89INS1_16FlashAttnBwdSm80INS1_25CollectiveMainloopBwdSm80ILi2ELi2EN4cute5tupleIJNS5_1CILi128EEES8_NS7_ILi64EEEEEENS_10bfloat16_tEfNS_4arch4Sm80ELb0ELb1ELb1ELb1ELb1ELb0ELb0ELb0ELi2ELi4ELi4ELi4ELb0EEENS1_21CollectiveEpilogueBwdISA_SB_SD_Li256ELb1ELb0ELi2EEENS1_19SingleTileSchedulerILb1ELb0ELb0ELi128EEEEEEEEEvNT_6ParamsE$_ZZN4cute6detail16composition_implINS_5tupleIJNS_1CILi16EEENS3_ILi2EEES5_S5_NS3_ILi4EEES5_EEENS2_IJNS3_ILi1EEEiiiNS3_ILi144EEENS3_ILi512EEEEEES6_S4_EEDaRKT_RKT0_RKT1_RKT2_ENKUlRKT_T0_E_clINS2_IJNS2_IJS5_S5_EEENS2_IJiiEEES8_S8_EEENS_17integral_constantIiLi3EEEEEDaSQ_SR_:
[----:B------:R-:W-:-:S05]  /*e970*/  IADD3 R5, R5, -c[0x0][0x20], RZ ;  /* 0x8000080005057a10 */ /* 0x000fca0007ffe0ff */
[----:B------:R1:W5:Y:S04]  /*e980*/  LDL R2, [R5] ;  /* 0x0000000005027983 */ /* 0x0003680000100800 */
[----:B------:R1:W5:Y:S01]  /*e990*/  LDL R3, [R5+0x4] ;  /* 0x0000040005037983 */ /* 0x0003620000100800 */
[----:B------:R-:W-:Y:S02]  /*e9a0*/  IADD3 R4, R1, 0x16c8, RZ ;  /* 0x000016c801047810 */ /* 0x000fe40007ffe0ff */
[----:B------:R-:W-:Y:S02]  /*e9b0*/  MOV R6, 0xe9e0 ;  /* 0x0000e9e000067802 */ /* 0x000fe40000000f00 */
[----:B------:R-:W-:Y:S02]  /*e9c0*/  IADD3 R4, R4, c[0x0][0x20], RZ ;  /* 0x0000080004047a10 */ /* 0x000fe40007ffe0ff */
[----:B-1---5:R-:W-:Y:S05]  /*e9d0*/  CALL.REL.NOINC `($_ZN7cutlass13device_kernelIN5flash19enable_sm80_to_sm89INS1_16FlashAttnBwdSm80INS1_25CollectiveMainloopBwdSm80ILi2ELi2EN4cute5tupleIJNS5_1CILi128EEES8_NS7_ILi64EEEEEENS_10bfloat16_tEfNS_4arch4Sm80ELb0ELb1ELb1ELb1ELb1ELb0ELb0ELb0ELi2ELi4ELi4ELi4ELb0EEENS1_21CollectiveEpilogueBwdISA_SB_SD_Li256ELb1ELb0ELi2EEENS1_19SingleTileSchedulerILb1ELb0ELb0ELi128EEEEEEEEEvNT_6ParamsE$_ZN4cute3eso3ESOILb1ELb0EJNS_5tupleIJNS_1CILi2EEES4_EEENS2_IJiiEEENS3_ILi1EEES7_EEC2ERKS5_RKS6_RKS7_SE_) ;  /* 0xffffb61000007944 */ /* 0x022fea0003c3ffff */
[----:B-1----:R1:W5:Y:S01]  /*e9e0*/  LDL.64 R2, [R1+0x16c8] ;  /* 0x0016c80001027983 */ /* 0x0023620000100a00 */
[----:B------:R-:W-:-:S02]  /*e9f0*/  MOV R4, R8 ;  /* 0x0000000800047202 */ /* 0x000fc40000000f00 */
[----:B------:R-:W-:-:S04]  /*ea00*/  MOV R5, 0x0 ;  /* 0x0000000000057802 */ /* 0x000fc80000000f00 */
[----:B------:R-:W-:Y:S05]  /*ea10*/  RET.REL.NODEC R4 `(_ZN7cutlass13device_kernelIN5flash19enable_sm80_to_sm89INS1_16FlashAttnBwdSm80INS1_25CollectiveMainloopBwdSm80ILi2ELi2EN4cute5tupleIJNS5_1CILi128EEES8_NS7_ILi64EEEEEENS_10bfloat16_tEfNS_4arch4Sm80ELb0ELb1ELb1ELb1ELb1ELb0ELb0ELb0ELi2ELi4ELi4ELi4ELb0EEENS1_21CollectiveEpilogueBwdISA_SB_SD_Li256ELb1ELb0ELi2EEENS1_19SingleTileSchedulerILb1ELb0ELb0ELi128EEEEEEEEEvNT_6ParamsE) ;  /* 0xffff15e004007950 */ /* 0x000fea0003c3ffff */
        .type           $_ZN7cutlass13device_kernelIN5flash19enable_sm80_to_sm89INS1_16FlashAttnBwdSm80INS1_25CollectiveMainloopBwdSm80ILi2ELi2EN4cute5tupleIJNS5_1CILi128EEES8_NS7_ILi64EEEEEENS_10bfloat16_tEfNS_4arch4Sm80ELb0ELb1ELb1ELb1ELb1ELb0ELb0ELb0ELi2ELi4ELi4ELi4ELb0EEENS1_21CollectiveEpilogueBwdISA_SB_SD_Li256ELb1ELb0ELi2EEENS1_19SingleTileSchedulerILb1ELb0ELb0ELi128EEEEEEEEEvNT_6ParamsE$_ZZN4cute6detail16composition_implINS_5tupleIJNS_1CILi16EEENS3_ILi2EEES5_S5_NS3_ILi4EEES5_EEENS2_IJNS3_ILi1EEEiiiNS3_ILi144EEENS3_ILi512EEEEEES6_S4_EEDaRKT_RKT0_RKT1_RKT2_ENKUlRKT_T0_E_clINS2_IJNS2_IJS5_S5_EEENS2_IJiiEEES8_S8_EEENS_17integral_constantIiLi4EEEEEDaSQ_SR_,@function
        .size           $_ZN7cutlass13device_kernelIN5flash19enable_sm80_to_sm89INS1_16FlashAttnBwdSm80INS1_25CollectiveMainloopBwdSm80ILi2ELi2EN4cute5tupleIJNS5_1CILi128EEES8_NS7_ILi64EEEEEENS_10bfloat16_tEfNS_4arch4Sm80ELb0ELb1ELb1ELb1ELb1ELb0ELb0ELb0ELi2ELi4ELi4ELi4ELb0EEENS1_21CollectiveEpilogueBwdISA_SB_SD_Li256ELb1ELb0ELi2EEENS1_19SingleTileSchedulerILb1ELb0ELb0ELi128EEEEEEEEEvNT_6ParamsE$_ZZN4cute6detail16composition_implINS_5tupleIJNS_1CILi16EEENS3_ILi2EEES5_S5_NS3_ILi4EEES5_EEENS2_IJNS3_ILi1EEEiiiNS3_ILi144EEENS3_ILi512EEEEEES6_S4_EEDaRKT_RKT0_RKT1_RKT2_ENKUlRKT_T0_E_clINS2_IJNS2_IJS5_S5_EEENS2_IJiiEEES8_S8_EEENS_17integral_constantIiLi4EEEEEDaSQ_SR_,($_ZN7cutlass13device_kernelIN5flash19enable_sm80_to_sm89INS1_16FlashAttnBwdSm80INS1_25CollectiveMainloopBwdSm80ILi2ELi2EN4cute5tupleIJNS5_1CILi128EEES8_NS7_ILi64EEEEEENS_10bfloat16_tEfNS_4arch4Sm80ELb0ELb1ELb1ELb1ELb1ELb0ELb0ELb0ELi2ELi4ELi4ELi4ELb0EEENS1_21CollectiveEpilogueBwdISA_SB_SD_Li256ELb1ELb0ELi2EEENS1_19SingleTileSchedulerILb1ELb0ELb0ELi128EEEEEEEEEvNT_6ParamsE$_ZZN4cute6detail16composition_implINS_5tupleIJNS_1CILi8EEENS3_ILi2EEES5_S5_S4_S5_EEENS2_IJNS3_ILi1EEEiiiNS3_ILi72EEENS3_ILi512EEEEEENS2_IJNS2_IJS5_S5_EEES4_NS3_ILi4EEEEEENS2_IJNS2_IJS7_S4_EEENS3_ILi1024EEENS3_ILi16EEEEEEEEDaRKT_RKT0_RKT1_RKT2_ENKUlRKT_RKT0_E_clISB_SE_EEDaSW_SZ_ - $_ZN7cutlass13device_kernelIN5flash19enable_sm80_to_sm89INS1_16FlashAttnBwdSm80INS1_25CollectiveMainloopBwdSm80ILi2ELi2EN4cute5tupleIJNS5_1CILi128EEES8_NS7_ILi64EEEEEENS_10bfloat16_tEfNS_4arch4Sm80ELb0ELb1ELb1ELb1ELb1ELb0ELb0ELb0ELi2ELi4ELi4ELi4ELb0EEENS1_21CollectiveEpilogueBwdISA_SB_SD_Li256ELb1ELb0ELi2EEENS1_19SingleTileSchedulerILb1ELb0ELb0ELi128EEEEEEEEEvNT_6ParamsE$_ZZN4cute6detail16composition_implINS_5tupleIJNS_1CILi16EEENS3_ILi2EEES5_S5_NS3_ILi4EEES5_EEENS2_IJNS3_ILi1EEEiiiNS3_ILi144EEENS3_ILi512EEEEEES6_S4_EEDaRKT_RKT0_RKT1_RKT2_ENKUlRKT_T0_E_clINS2_IJNS2_IJS5_S5_EEENS2_IJiiEEES8_S8_EEENS_17integral_constantIiLi4EEEEEDaSQ_SR_)
$_ZN7cutlass13device_kernelIN5flash19enable_sm80_to_sm89INS1_16FlashAttnBwdSm80INS1_25CollectiveMainloopBwdSm80ILi2ELi2EN4cute5tupleIJNS5_1CILi128EEES8_NS7_ILi64EEEEEENS_10bfloat16_tEfNS_4arch4Sm80ELb0ELb1ELb1ELb1ELb1ELb0ELb0ELb0ELi2ELi4ELi4ELi4ELb0EEENS1_21CollectiveEpilogueBwdISA_SB_SD_Li256ELb1ELb0ELi2EEENS1_19SingleTileSchedulerILb1ELb0ELb0ELi128EEEEEEEEEvNT_6ParamsE$_ZZN4cute6detail16composition_implINS_5tupleIJNS_1CILi16EEENS3_ILi2EEES5_S5_NS3_ILi4EEES5_EEENS2_IJNS3_ILi1EEEiiiNS3_ILi144EEENS3_ILi512EEEEEES6_S4_EEDaRKT_RKT0_RKT1_RKT2_ENKUlRKT_T0_E_clINS2_IJNS2_IJS5_S5_EEENS2_IJiiEEES8_S8_EEENS_17integral_constantIiLi4EEEEEDaSQ_SR_:
        /* <DEDUP_REMOVED lines=11> */
        .type           $_ZN7cutlass13device_kernelIN5flash19enable_sm80_to_sm89INS1_16FlashAttnBwdSm80INS1_25CollectiveMainloopBwdSm80ILi2ELi2EN4cute5tupleIJNS5_1CILi128EEES8_NS7_ILi64EEEEEENS_10bfloat16_tEfNS_4arch4Sm80ELb0ELb1ELb1ELb1ELb1ELb0ELb0ELb0ELi2ELi4ELi4ELi4ELb0EEENS1_21CollectiveEpilogueBwdISA_SB_SD_Li256ELb1ELb0ELi2EEENS1_19SingleTileSchedulerILb1ELb0ELb0ELi128EEEEEEEEEvNT_6ParamsE$_ZZN4cute6detail16composition_implINS_5tupleIJNS_1CILi8EEENS3_ILi2EEES5_S5_S4_S5_EEENS2_IJNS3_ILi1EEEiiiNS3_ILi72EEENS3_ILi512EEEEEENS2_IJNS2_IJS5_S5_EEES4_NS3_ILi4EEEEEENS2_IJNS2_IJS7_S4_EEENS3_ILi1024EEENS3_ILi16EEEEEEEEDaRKT_RKT0_RKT1_RKT2_ENKUlRKT_RKT0_E_clISB_SE_EEDaSW_SZ_,@function
        .size           $_ZN7cutlass13device_kernelIN5flash19enable_sm80_to_sm89INS1_16FlashAttnBwdSm80INS1_25CollectiveMainloopBwdSm80ILi2ELi2EN4cute5tupleIJNS5_1CILi128EEES8_NS7_ILi64EEEEEENS_10bfloat16_tEfNS_4arch4Sm80ELb0ELb1ELb1ELb1ELb1ELb0ELb0ELb0ELi2ELi4ELi4ELi4ELb0EEENS1_21CollectiveEpilogueBwdISA_SB_SD_Li256ELb1ELb0ELi2EEENS1_19SingleTileSchedulerILb1ELb0ELb0ELi128EEEEEEEEEvNT_6ParamsE$_ZZN4cute6detail16composition_implINS_5tupleIJNS_1CILi8EEENS3_ILi2EEES5_S5_S4_S5_EEENS2_IJNS3_ILi1EEEiiiNS3_ILi72EEENS3_ILi512EEEEEENS2_IJNS2_IJS5_S5_EEES4_NS3_ILi4EEEEEENS2_IJNS2_IJS7_S4_EEENS3_ILi1024EEENS3_ILi16EEEEEEEEDaRKT_RKT0_RKT1_RKT2_ENKUlRKT_RKT0_E_clISB_SE_EEDaSW_SZ_,($_ZN7cutlass13device_kernelIN5flash19enable_sm80_to_sm89INS1_16FlashAttnBwdSm80INS1_25CollectiveMainloopBwdSm80ILi2ELi2EN4cute5tupleIJNS5_1CILi128EEES8_NS7_ILi64EEEEEENS_10bfloat16_tEfNS_4arch4Sm80ELb0ELb1ELb1ELb1ELb1ELb0ELb0ELb0ELi2ELi4ELi4ELi4ELb0EEENS1_21CollectiveEpilogueBwdISA_SB_SD_Li256ELb1ELb0ELi2EEENS1_19SingleTileSchedulerILb1ELb0ELb0ELi128EEEEEEEEEvNT_6ParamsE$_ZZN4cute6detail16composition_implINS_5tupleIJNS_1CILi8EEENS3_ILi2EEES5_S5_S4_S5_EEENS2_IJNS3_ILi1EEEiiiNS3_ILi72EEENS3_ILi512EEEEEENS2_IJNS2_IJS5_S5_EEES4_NS3_ILi4EEEEEENS2_IJNS2_IJS7_S4_EEENS3_ILi1024EEENS3_ILi16EEEEEEEEDaRKT_RKT0_RKT1_RKT2_ENKUlRKT_RKT0_E_clISC_SG_EEDaSW_SZ_ - $_ZN7cutlass13device_kernelIN5flash19enable_sm80_to_sm89INS1_16FlashAttnBwdSm80INS1_25CollectiveMainloopBwdSm80ILi2ELi2EN4cute5tupleIJNS5_1CILi128EEES8_NS7_ILi64EEEEEENS_10bfloat16_tEfNS_4arch4Sm80ELb0ELb1ELb1ELb1ELb1ELb0ELb0ELb0ELi2ELi4ELi4ELi4ELb0EEENS1_21CollectiveEpilogueBwdISA_SB_SD_Li256ELb1ELb0ELi2EEENS1_19SingleTileSchedulerILb1ELb0ELb0ELi128EEEEEEEEEvNT_6ParamsE$_ZZN4cute6detail16composition_implINS_5tupleIJNS_1CILi8EEENS3_ILi2EEES5_S5_S4_S5_EEENS2_IJNS3_ILi1EEEiiiNS3_ILi72EEENS3_ILi512EEEEEENS2_IJNS2_IJS5_S5_EEES4_NS3_ILi4EEEEEENS2_IJNS2_IJS7_S4_EEENS3_ILi1024EEENS3_ILi16EEEEEEEEDaRKT_RKT0_RKT1_RKT2_ENKUlRKT_RKT0_E_clISB_SE_EEDaSW_SZ_)
$_ZN7cutlass13device_kernelIN5flash19enable_sm80_to_sm89INS1_16FlashAttnBwdSm80INS1_25CollectiveMainloopBwdSm80ILi2ELi2EN4cute5tupleIJNS5_1CILi128EEES8_NS7_ILi64EEEEEENS_10bfloat16_tEfNS_4arch4Sm80ELb0ELb1ELb1ELb1ELb1ELb0ELb0ELb0ELi2ELi4ELi4ELi4ELb0EEENS1_21CollectiveEpilogueBwdISA_SB_SD_Li256ELb1ELb0ELi2EEENS1_19SingleTileSchedulerILb1ELb0ELb0ELi128EEEEEEEEEvNT_6ParamsE$_ZZN4cute6detail16composition_implINS_5tupleIJNS_1CILi8EEENS3_ILi2EEES5_S5_S4_S5_EEENS2_IJNS3_ILi1EEEiiiNS3_ILi72EEENS3_ILi512EEEEEENS2_IJNS2_IJS5_S5_EEES4_NS3_ILi4EEEEEENS2_IJNS2_IJS7_S4_EEENS3_ILi1024EEENS3_ILi16EEEEEEEEDaRKT_RKT0_RKT1_RKT2_ENKUlRKT_RKT0_E_clISB_SE_EEDaSW_SZ_:
[----:B------:R-:W-:Y:S02]  /*ead0*/  IADD3 R39, R1, 0x1380, RZ ;  /* 0x0000138001277810 */ /* 0x000fe40007ffe0ff */
[----:B------:R-:W-:Y:S02]  /*eae0*/  MOV R66, 0xeb20 ;  /* 0x0000eb2000427802 */ /* 0x000fe40000000f00 */
[----:B------:R-:W-:-:S04]  /*eaf0*/  IADD3 R39, R39, c[0x0][0x20], RZ ;  /* 0x0000080027277a10 */ /* 0x000fc80007ffe0ff */
[----:B------:R-:W-:Y:S02]  /*eb00*/  IADD3 R61, R39, 0x4, RZ ;  /* 0x00000004273d7810 */ /* 0x000fe40007ffe0ff */
[----:B------:R-:W-:Y:S05]  /*eb10*/  CALL.REL.NOINC `($_ZN7cutlass13device_kernelIN5flash19enable_sm80_to_sm89INS1_16FlashAttnBwdSm80INS1_25CollectiveMainloopBwdSm80ILi2ELi2EN4cute5tupleIJNS5_1CILi128EEES8_NS7_ILi64EEEEEENS_10bfloat16_tEfNS_4arch4Sm80ELb0ELb1ELb1ELb1ELb1ELb0ELb0ELb0ELi2ELi4ELi4ELi4ELb0EEENS1_21CollectiveEpilogueBwdISA_SB_SD_Li256ELb1ELb0ELi2EEENS1_19SingleTileSchedulerILb1ELb0ELb0ELi128EEEEEEEEEvNT_6ParamsE$_ZZN4cute6detail16composition_implINS_5tupleIJNS_1CILi8EEENS3_ILi2EEES5_S5_S4_S5_EEENS2_IJNS3_ILi1EEEiiiNS3_ILi72EEENS3_ILi512EEEEEENS2_IJS5_S5_EEENS2_IJS7_S4_EEEEEDaRKT_RKT0_RKT1_RKT2_ENKUlRKT_RKT0_E_clIS5_S4_EEDaSR_SU_) ;  /* 0x00000a2000007944 */ /* 0x000fea0003c00000 */
[----:B------:R-:W-:Y:S02]  /*eb20*/  MOV R4, 0xeb40 ;  /* 0x0000eb4000047802 */ /* 0x000fe40000000f00 */
[----:B-1---5:R-:W-:Y:S05]  /*eb30*/  CALL.REL.NOINC `($_ZN7cutlass13device_kernelIN5flash19enable_sm80_to_sm89INS1_16FlashAttnBwdSm80INS1_25CollectiveMainloopBwdSm80ILi2ELi2EN4cute5tupleIJNS5_1CILi128EEES8_NS7_ILi64EEEEEENS_10bfloat16_tEfNS_4arch4Sm80ELb0ELb1ELb1ELb1ELb1ELb0ELb0ELb0ELi2ELi4ELi4ELi4ELb0EEENS1_21CollectiveEpilogueBwdISA_SB_SD_Li256ELb1ELb0ELi2EEENS1_19SingleTileSchedulerILb1ELb0ELb0ELi128EEEEEEEEEvNT_6ParamsE$_ZN4cute3eso3ESOILb1ELb0EJNS_1CILi1EEEiEEC2ERKS3_RKi) ;  /* 0xffffa5c000007944 */ /* 0x022fea0003c3ffff */
[----:B-1----:R1:W5:Y:S01]  /*eb40*/  LDL R2, [R1+0x1384] ;  /* 0x0013840001027983 */ /* 0x0023620000100800 */
[----:B------:R-:W-:-:S03]  /*eb50*/  MOV R6, 0xeb70 ;  /* 0x0000eb7000067802 */ /* 0x000fc60000000f00 */
[----:B-1---5:R-:W-:Y:S05]  /*eb60*/  CALL.REL.NOINC `($_ZN7cutlass13device_kernelIN5flash19enable_sm80_to_sm89INS1_16FlashAttnBwdSm80INS1_25CollectiveMainloopBwdSm80ILi2ELi2EN4cute5tupleIJNS5_1CILi128EEES8_NS7_ILi64EEEEEENS_10bfloat16_tEfNS_4arch4Sm80ELb0ELb1ELb1ELb1ELb1ELb0ELb0ELb0ELi2ELi4ELi4ELi4ELb0EEENS1_21CollectiveEpilogueBwdISA_SB_SD_Li256ELb1ELb0ELi2EEENS1_19SingleTileSchedulerILb1ELb0ELb0ELi128EEEEEEEEEvNT_6ParamsE$_ZN4cute5tupleIJNS0_IJNS_1CILi2EEES2_EEENS0_IJNS1_ILi1EEEiEEEEEC2ERKS3_RKS5_) ;  /* 0xffffd48000007944 */ /* 0x022fea0003c3ffff */
[----:B------:R2:W5:Y:S01]  /*eb70*/  LDL R39, [R1+0x1380] ;  /* 0x0013800001277983 */ /* 0x0005620000100800 */
[----:B-1----:R-:W-:Y:S02]  /*eb80*/  MOV R2, R8 ;  /* 0x0000000800027202 */ /* 0x002fe40000000f00 */
[----:B------:R-:W-:-:S04]  /*eb90*/  MOV R3, 0x0 ;  /* 0x0000000000037802 */ /* 0x000fc80000000f00 */
[----:B------:R-:W-:Y:S05]  /*eba0*/  RET.REL.NODEC R2 `(_ZN7cutlass13device_kernelIN5flash19enable_sm80_to_sm89INS1_16FlashAttnBwdSm80INS1_25CollectiveMainloopBwdSm80ILi2ELi2EN4cute5tupleIJNS5_1CILi128EEES8_NS7_ILi64EEEEEENS_10bfloat16_tEfNS_4arch4Sm80ELb0ELb1ELb1ELb1ELb1ELb0ELb0ELb0ELi2ELi4ELi4ELi4ELb0EEENS1_21CollectiveEpilogueBwdISA_SB_SD_Li256ELb1ELb0ELi2EEENS1_19SingleTileSchedulerILb1ELb0ELb0ELi128EEEEEEEEEvNT_6ParamsE) ;  /* 0xffff145002007950 */ /* 0x000fea0003c3ffff */
        .type           $_ZN7cutlass13device_kernelIN5flash19enable_sm80_to_sm89INS1_16FlashAttnBwdSm80INS1_25CollectiveMainloopBwdSm80ILi2ELi2EN4cute5tupleIJNS5_1CILi128EEES8_NS7_ILi64EEEEEENS_10bfloat16_tEfNS_4arch4Sm80ELb0ELb1ELb1ELb1ELb1ELb0ELb0ELb0ELi2ELi4ELi4ELi4ELb0EEENS1_21CollectiveEpilogueBwdISA_SB_SD_Li256ELb1ELb0ELi2EEENS1_19SingleTileSchedulerILb1ELb0ELb0ELi128EEEEEEEEEvNT_6ParamsE$_ZZN4cute6detail16composition_implINS_5tupleIJNS_1CILi8EEENS3_ILi2EEES5_S5_S4_S5_EEENS2_IJNS3_ILi1EEEiiiNS3_ILi72EEENS3_ILi512EEEEEENS2_IJNS2_IJS5_S5_EEES4_NS3_ILi4EEEEEENS2_IJNS2_IJS7_S4_EEENS3_ILi1024EEENS3_ILi16EEEEEEEEDaRKT_RKT0_RKT1_RKT2_ENKUlRKT_RKT0_E_clISC_SG_EEDaSW_SZ_,@function
        .size           $_ZN7cutlass13device_kernelIN5flash19enable_sm80_to_sm89INS1_16FlashAttnBwdSm80INS1_25CollectiveMainloopBwdSm80ILi2ELi2EN4cute5tupleIJNS5_1CILi128EEES8_NS7_ILi64EEEEEENS_10bfloat16_tEfNS_4arch4Sm80ELb0ELb1ELb1ELb1ELb1ELb0ELb0ELb0ELi2ELi4ELi4ELi4ELb0EEENS1_21CollectiveEpilogueBwdISA_SB_SD_Li256ELb1ELb0ELi2EEENS1_19SingleTileSchedulerILb1ELb0ELb0ELi128EEEEEEEEEvNT_6ParamsE$_ZZN4cute6detail16composition_implINS_5tupleIJNS_1CILi8EEENS3_ILi2EEES5_S5_S4_S5_EEENS2_IJNS3_ILi1EEEiiiNS3_ILi72EEENS3_ILi512EEEEEENS2_IJNS2_IJS5_S5_EEES4_NS3_ILi4EEEEEENS2_IJNS2_IJS7_S4_EEENS3_ILi1024EEENS3_ILi16EEEEEEEEDaRKT_RKT0_RKT1_RKT2_ENKUlRKT_RKT0_E_clISC_SG_EEDaSW_SZ_,($_ZN7cutlass13device_kernelIN5flash19enable_sm80_to_sm89INS1_16FlashAttnBwdSm80INS1_25CollectiveMainloopBwdSm80ILi2ELi2EN4cute5tupleIJNS5_1CILi128EEES8_NS7_ILi64EEEEEENS_10bfloat16_tEfNS_4arch4Sm80ELb0ELb1ELb1ELb1ELb1ELb0ELb0ELb0ELi2ELi4ELi4ELi4ELb0EEENS1_21CollectiveEpilogueBwdISA_SB_SD_Li256ELb1ELb0ELi2EEENS1_19SingleTileSchedulerILb1ELb0ELb0ELi128EEEEEEEEEvNT_6ParamsE$_ZZN4cute6detail16composition_implINS_5tupleIJNS_1CILi8EEENS3_ILi2EEES5_S5_S4_S5_EEENS2_IJNS3_ILi1EEEiiiNS3_ILi72EEENS3_ILi512EEEEEENS2_IJNS2_IJS5_S5_S5_EEES5_NS2_IJNS3_ILi4EEES5_EEEEEENS2_IJNS2_IJS7_S9_S4_EEENS3_ILi4096EEENS2_IJNS3_ILi16EEENS3_ILi8192EEEEEEEEEEEDaRKT_RKT0_RKT1_RKT2_ENKUlRKT_RKT0_E_clISB_SF_EEDaSZ_S12_ - $_ZN7cutlass13device_kernelIN5flash19enable_sm80_to_sm89INS1_16FlashAttnBwdSm80INS1_25CollectiveMainloopBwdSm80ILi2ELi2EN4cute5tupleIJNS5_1CILi128EEES8_NS7_ILi64EEEEEENS_10bfloat16_tEfNS_4arch4Sm80ELb0ELb1ELb1ELb1ELb1ELb0ELb0ELb0ELi2ELi4ELi4ELi4ELb0EEENS1_21CollectiveEpilogueBwdISA_SB_SD_Li256ELb1ELb0ELi2EEENS1_19SingleTileSchedulerILb1ELb0ELb0ELi128EEEEEEEEEvNT_6ParamsE$_ZZN4cute6detail16composition_implINS_5tupleIJNS_1CILi8EEENS3_ILi2EEES5_S5_S4_S5_EEENS2_IJNS3_ILi1EEEiiiNS3_ILi72EEENS3_ILi512EEEEEENS2_IJNS2_IJS5_S5_EEES4_NS3_ILi4EEEEEENS2_IJNS2_IJS7_S4_EEENS3_ILi1024EEENS3_ILi16EEEEEEEEDaRKT_RKT0_RKT1_RKT2_ENKUlRKT_RKT0_E_clISC_SG_EEDaSW_SZ_)
$_ZN7cutlass13device_kernelIN5flash19enable_sm80_to_sm89INS1_16FlashAttnBwdSm80INS1_25CollectiveMainloopBwdSm80ILi2ELi2EN4cute5tupleIJNS5_1CILi128EEES8_NS7_ILi64EEEEEENS_10bfloat16_tEfNS_4arch4Sm80ELb0ELb1ELb1ELb1ELb1ELb0ELb0ELb0ELi2ELi4ELi4ELi4ELb0EEENS1_21CollectiveEpilogueBwdISA_SB_SD_Li256ELb1ELb0ELi2EEENS1_19SingleTileSchedulerILb1ELb0ELb0ELi128EEEEEEEEEvNT_6ParamsE$_ZZN4cute6detail16composition_implINS_5tupleIJNS_1CILi8EEENS3_ILi2EEES5_S5_S4_S5_EEENS2_IJNS3_ILi1EEEiiiNS3_ILi72EEENS3_ILi512EEEEEENS2_IJNS2_IJS5_S5_EEES4_NS3_ILi4EEEEEENS2_IJNS2_IJS7_S4_EEENS3_ILi1024EEENS3_ILi16EEEEEEEEDaRKT_RKT0_RKT1_RKT2_ENKUlRKT_RKT0_E_clISC_SG_EEDaSW_SZ_:
        /* <DEDUP_REMOVED lines=15> */
[----:B-1---5:R-:W-:Y:S05]  /*eca0*/  CALL.REL.NOINC `($_ZN7cutlass13device_kernelIN5flash19enable_sm80_to_sm89INS1_16FlashAttnBwdSm80INS1_25CollectiveMainloopBwdSm80ILi2ELi2EN4cute5tupleIJNS5_1CILi128EEES8_NS7_ILi64EEEEEENS_10bfloat16_tEfNS_4arch4Sm80ELb0ELb1ELb1ELb1ELb1ELb0ELb0ELb0ELi2ELi4ELi4ELi4ELb0EEENS1_21CollectiveEpilogueBwdISA_SB_SD_Li256ELb1ELb0ELi2EEENS1_19SingleTileSchedulerILb1ELb0ELb0ELi128EEEEEEEEEvNT_6ParamsE$_ZZN4cute6detail16composition_implINS_5tupleIJNS_1CILi8EEENS3_ILi2EEES5_S5_S4_S5_EEENS2_IJNS3_ILi1EEEiiiNS3_ILi72EEENS3_ILi512EEEEEENS3_ILi4EEENS3_ILi16EEEEEDaRKT_RKT0_RKT1_RKT2_ENKUlRKT_T0_E_clINS2_IJNS2_IJEEESV_SB_S7_EEENS_17integral_constantIiLi2EEEEEDaSR_SS_) ;  /* 0x00000d8000007944 */ /* 0x022fea0003c00000 */
[----:B-----5:R2:W-:Y:S04]  /*ecb0*/  STL [R1+0x1398], R2 ;  /* 0x0013980201007387 */ /* 0x0205e80000100800 */
[----:B------:R2:W-:Y:S04]  /*ecc0*/  STL.64 [R1+0x1390], R66 ;  /* 0x0013904201007387 */ /* 0x0005e80000100a00 */
[----:B------:R2:W5:Y:S01]  /*ecd0*/  LDL R6, [R48+0x8] ;  /* 0x0000080030067983 */ /* 0x0005620000100800 */
[----:B------:R-:W-:Y:S02]  /*ece0*/  IADD3 R10, R17, 0x18, RZ ;  /* 0x00000018110a7810 */ /* 0x000fe40007ffe0ff */
[----:B------:R-:W-:-:S02]  /*ecf0*/  MOV R74, 0xed10 ;  /* 0x0000ed10004a7802 */ /* 0x000fc40000000f00 */
[----:B-12--5:R-:W-:Y:S05]  /*ed00*/  CALL.REL.NOINC `($_ZN7cutlass13device_kernelIN5flash19enable_sm80_to_sm89INS1_16FlashAttnBwdSm80INS1_25CollectiveMainloopBwdSm80ILi2ELi2EN4cute5tupleIJNS5_1CILi128EEES8_NS7_ILi64EEEEEENS_10bfloat16_tEfNS_4arch4Sm80ELb0ELb1ELb1ELb1ELb1ELb0ELb0ELb0ELi2ELi4ELi4ELi4ELb0EEENS1_21CollectiveEpilogueBwdISA_SB_SD_Li256ELb1ELb0ELi2EEENS1_19SingleTileSchedulerILb1ELb0ELb0ELi128EEEEEEEEEvNT_6ParamsE$_ZZN4cute6detail16composition_implINS_5tupleIJNS_1CILi8EEENS3_ILi2EEES5_S5_S4_S5_EEENS2_IJNS3_ILi1EEEiiiNS3_ILi72EEENS3_ILi512EEEEEENS3_ILi4EEENS3_ILi16EEEEEDaRKT_RKT0_RKT1_RKT2_ENKUlRKT_T0_E_clINS2_IJNS2_IJS5_EEENS2_IJiEEES5_S7_EEENS_17integral_constantIiLi3EEEEEDaSR_SS_) ;  /* 0x00000df000007944 */ /* 0x026fea0003c00000 */
[----:B------:R-:W2:Y:S01]  /*ed10*/  LDL.64 R48, [R1+0x1390] ;  /* 0x0013900001307983 */ /* 0x000ea20000100a00 */
[----:B------:R-:W-:-:S02]  /*ed20*/  IADD3 R5, R17, 0x8, RZ ;  /* 0x0000000811057810 */ /* 0x000fc40007ffe0ff */
[----:B------:R-:W-:Y:S01]  /*ed30*/  MOV R8, 0xed70 ;  /* 0x0000ed7000087802 */ /* 0x000fe20000000f00 */
[----:B-----5:R3:W-:Y:S04]  /*ed40*/  STL.64 [R1+0x1388], R2 ;  /* 0x0013880201007387 */ /* 0x0207e80000100a00 */
[----:B--2---:R3:W-:Y:S02]  /*ed50*/  STL.64 [R1+0x1380], R48 ;  /* 0x0013803001007387 */ /* 0x0047e40000100a00 */
[----:B-1-3--:R-:W-:Y:S05]  /*ed60*/  CALL.REL.NOINC `($_ZN7cutlass13device_kernelIN5flash19enable_sm80_to_sm89INS1_16FlashAttnBwdSm80INS1_25CollectiveMainloopBwdSm80ILi2ELi2EN4cute5tupleIJNS5_1CILi128EEES8_NS7_ILi64EEEEEENS_10bfloat16_tEfNS_4arch4Sm80ELb0ELb1ELb1ELb1ELb1ELb0ELb0ELb0ELi2ELi4ELi4ELi4ELb0EEENS1_21CollectiveEpilogueBwdISA_SB_SD_Li256ELb1ELb0ELi2EEENS1_19SingleTileSchedulerILb1ELb0ELb0ELi128EEEEEEEEEvNT_6ParamsE$_ZZN4cute6detail16composition_implINS_5tupleIJNS_1CILi8EEENS3_ILi2EEES5_S5_S4_S5_EEENS2_IJNS3_ILi1EEEiiiNS3_ILi72EEENS3_ILi512EEEEEENS3_ILi4EEENS3_ILi16EEEEEDaRKT_RKT0_RKT1_RKT2_ENKUlRKT_T0_E_clINS2_IJNS2_IJS5_S5_EEENS2_IJiiEEES7_S7_EEENS_17integral_constantIiLi4EEEEEDaSR_SS_) ;  /* 0x00000e9000007944 */ /* 0x00afea0003c00000 */
[----:B-----5:R-:W-:Y:S01]  /*ed70*/  IMAD.MOV.U32 R8, RZ, RZ, R3 ;  /* 0x000000ffff087224 */ /* 0x020fe200078e0003 */
[----:B------:R-:W-:Y:S02]  /*ed80*/  MOV R3, R7 ;  /* 0x0000000700037202 */ /* 0x000fe40000000f00 */
[----:B------:R-:W-:Y:S02]  /*ed90*/  MOV R6, 0xedb0 ;  /* 0x0000edb000067802 */ /* 0x000fe40000000f00 */
[----:B-1----:R-:W-:Y:S05]  /*eda0*/  CALL.REL.NOINC `($_ZN7cutlass13device_kernelIN5flash19enable_sm80_to_sm89INS1_16FlashAttnBwdSm80INS1_25CollectiveMainloopBwdSm80ILi2ELi2EN4cute5tupleIJNS5_1CILi128EEES8_NS7_ILi64EEEEEENS_10bfloat16_tEfNS_4arch4Sm80ELb0ELb1ELb1ELb1ELb1ELb0ELb0ELb0ELi2ELi4ELi4ELi4ELb0EEENS1_21CollectiveEpilogueBwdISA_SB_SD_Li256ELb1ELb0ELi2EEENS1_19SingleTileSchedulerILb1ELb0ELb0ELi128EEEEEEEEEvNT_6ParamsE$_ZN4cute5tupleIJNS0_IJNS_1CILi2EEES2_EEENS0_IJiiEEEEEC2ERKS3_RKS4_) ;  /* 0xffffd30000007944 */ /* 0x002fea0003c3ffff */
[----:B------:R1:W5:Y:S01]  /*edb0*/  LDL.64 R2, [R1+0x13b0] ;  /* 0x0013b00001027983 */ /* 0x0003620000100a00 */
[----:B------:R-:W-:-:S04]  /*edc0*/  MOV R17, 0x0 ;  /* 0x0000000000117802 */ /* 0x000fc80000000f00 */
[----:B------:R-:W-:Y:S05]  /*edd0*/  RET.REL.NODEC R16 `(_ZN7cutlass13device_kernelIN5flash19enable_sm80_to_sm89INS1_16FlashAttnBwdSm80INS1_25CollectiveMainloopBwdSm80ILi2ELi2EN4cute5tupleIJNS5_1CILi128EEES8_NS7_ILi64EEEEEENS_10bfloat16_tEfNS_4arch4Sm80ELb0ELb1ELb1ELb1ELb1ELb0ELb0ELb0ELi2ELi4ELi4ELi4ELb0EEENS1_21CollectiveEpilogueBwdISA_SB_SD_Li256ELb1ELb0ELi2EEENS1_19SingleTileSchedulerILb1ELb0ELb0ELi128EEEEEEEEEvNT_6ParamsE) ;  /* 0xffff122010007950 */ /* 0x000fea0003c3ffff */
        .type           $_ZN7cutlass13device_kernelIN5flash19enable_sm80_to_sm89INS1_16FlashAttnBwdSm80INS1_25CollectiveMainloopBwdSm80ILi2ELi2EN4cute5tupleIJNS5_1CILi128EEES8_NS7_ILi64EEEEEENS_10bfloat16_tEfNS_4arch4Sm80ELb0ELb1ELb1ELb1ELb1ELb0ELb0ELb0ELi2ELi4ELi4ELi4ELb0EEENS1_21CollectiveEpilogueBwdISA_SB_SD_Li256ELb1ELb0ELi2EEENS1_19SingleTileSchedulerILb1ELb0ELb0ELi128EEEEEEEEEvNT_6ParamsE$_ZZN4cute6detail16composition_implINS_5tupleIJNS_1CILi8EEENS3_ILi2EEES5_S5_S4_S5_EEENS2_IJNS3_ILi1EEEiiiNS3_ILi72EEENS3_ILi512EEEEEENS2_IJNS2_IJS5_S5_S5_EEES5_NS2_IJNS3_ILi4EEES5_EEEEEENS2_IJNS2_IJS7_S9_S4_EEENS3_ILi4096EEENS2_IJNS3_ILi16EEENS3_ILi8192EEEEEEEEEEEDaRKT_RKT0_RKT1_RKT2_ENKUlRKT_RKT0_E_clISB_SF_EEDaSZ_S12_,@function
        .size           $_ZN7cutlass13device_kernelIN5flash19enable_sm80_to_sm89INS1_16FlashAttnBwdSm80INS1_25CollectiveMainloopBwdSm80ILi2ELi2EN4cute5tupleIJNS5_1CILi128EEES8_NS7_ILi64EEEEEENS_10bfloat16_tEfNS_4arch4Sm80ELb0ELb1ELb1ELb1ELb1ELb0ELb0ELb0ELi2ELi4ELi4ELi4ELb0EEENS1_21CollectiveEpilogueBwdISA_SB_SD_Li256ELb1ELb0ELi2EEENS1_19SingleTileSchedulerILb1ELb0ELb0ELi128EEEEEEEEEvNT_6ParamsE$_ZZN4cute6detail16composition_implINS_5tupleIJNS_1CILi8EEENS3_ILi2EEES5_S5_S4_S5_EEENS2_IJNS3_ILi1EEEiiiNS3_ILi72EEENS3_ILi512EEEEEENS2_IJNS2_IJS5_S5_S5_EEES5_NS2_IJNS3_ILi4EEES5_EEEEEENS2_IJNS2_IJS7_S9_S4_EEENS3_ILi4096EEENS2_IJNS3_ILi16EEENS3_ILi8192EEEEEEEEEEEDaRKT_RKT0_RKT1_RKT2_ENKUlRKT_RKT0_E_clISB_SF_EEDaSZ_S12_,($_ZN7cutlass13device_kernelIN5flash19enable_sm80_to_sm89INS1_16FlashAttnBwdSm80INS1_25CollectiveMainloopBwdSm80ILi2ELi2EN4cute5tupleIJNS5_1CILi128EEES8_NS7_ILi64EEEEEENS_10bfloat16_tEfNS_4arch4Sm80ELb0ELb1ELb1ELb1ELb1ELb0ELb0ELb0ELi2ELi4ELi4ELi4ELb0EEENS1_21CollectiveEpilogueBwdISA_SB_SD_Li256ELb1ELb0ELi2EEENS1_19SingleTileSchedulerILb1ELb0ELb0ELi128EEEEEEEEEvNT_6ParamsE$_ZZN4cute6detail16composition_implINS_5tupleIJNS_1CILi8EEENS3_ILi2EEES5_S5_S4_S5_EEENS2_IJNS3_ILi1EEEiiiNS3_ILi72EEENS3_ILi512EEEEEENS2_IJNS2_IJS5_S5_S5_EEES5_NS2_IJNS3_ILi4EEES5_EEEEEENS2_IJNS2_IJS7_S9_S4_EEENS3_ILi4096EEENS2_IJNS3_ILi16EEENS3_ILi8192EEEEEEEEEEEDaRKT_RKT0_RKT1_RKT2_ENKUlRKT_RKT0_E_clISD_SJ_EEDaSZ_S12_ - $_ZN7cutlass13device_kernelIN5flash19enable_sm80_to_sm89INS1_16FlashAttnBwdSm80INS1_25CollectiveMainloopBwdSm80ILi2ELi2EN4cute5tupleIJNS5_1CILi128EEES8_NS7_ILi64EEEEEENS_10bfloat16_tEfNS_4arch4Sm80ELb0ELb1ELb1ELb1ELb1ELb0ELb0ELb0ELi2ELi4ELi4ELi4ELb0EEENS1_21CollectiveEpilogueBwdISA_SB_SD_Li256ELb1ELb0ELi2EEENS1_19SingleTileSchedulerILb1ELb0ELb0ELi128EEEEEEEEEvNT_6ParamsE$_ZZN4cute6detail16composition_implINS_5tupleIJNS_1CILi8EEENS3_ILi2EEES5_S5_S4_S5_EEENS2_IJNS3_ILi1EEEiiiNS3_ILi72EEENS3_ILi512EEEEEENS2_IJNS2_IJS5_S5_S5_EEES5_NS2_IJNS3_ILi4EEES5_EEEEEENS2_IJNS2_IJS7_S9_S4_EEENS3_ILi4096EEENS2_IJNS3_ILi16EEENS3_ILi8192EEEEEEEEEEEDaRKT_RKT0_RKT1_RKT2_ENKUlRKT_RKT0_E_clISB_SF_EEDaSZ_S12_)
$_ZN7cutlass13device_kernelIN5flash19enable_sm80_to_sm89INS1_16FlashAttnBwdSm80INS1_25CollectiveMainloopBwdSm80ILi2ELi2EN4cute5tupleIJNS5_1CILi128EEES8_NS7_ILi64EEEEEENS_10bfloat16_tEfNS_4arch4Sm80ELb0ELb1ELb1ELb1ELb1ELb0ELb0ELb0ELi2ELi4ELi4ELi4ELb0EEENS1_21CollectiveEpilogueBwdISA_SB_SD_Li256ELb1ELb0ELi2EEENS1_19SingleTileSchedulerILb1ELb0ELb0ELi128EEEEEEEEEvNT_6ParamsE$_ZZN4cute6detail16composition_implINS_5tupleIJNS_1CILi8EEENS3_ILi2EEES5_S5_S4_S5_EEENS2_IJNS3_ILi1EEEiiiNS3_ILi72EEENS3_ILi512EEEEEENS2_IJNS2_IJS5_S5_S5_EEES5_NS2_IJNS3_ILi4EEES5_EEEEEENS2_IJNS2_IJS7_S9_S4_EEENS3_ILi4096EEENS2_IJNS3_ILi16EEENS3_ILi8192EEEEEEEEEEEDaRKT_RKT0_RKT1_RKT2_ENKUlRKT_RKT0_E_clISB_SF_EEDaSZ_S12_:
[----:B------:R-:W-:Y:S01]  /*ede0*/  IADD3 R74, R1, 0x1680, RZ ;  /* 0x00001680014a7810 */ /* 0x000fe20007ffe0ff */
[----:B------:R-:W-:Y:S01]  /*edf0*/  IMAD.MOV.U32 R4, RZ, RZ, R20 ;  /* 0x000000ffff047224 */ /* 0x000fe200078e0014 */
[----:B------:R-:W-:Y:S01]  /*ee00*/  MOV R8, 0xee50 ;  /* 0x0000ee5000087802 */ /* 0x000fe20000000f00 */
[----:B------:R-:W-:Y:S01]  /*ee10*/  IMAD.MOV.U32 R2, RZ, RZ, R62 ;  /* 0x000000ffff027224 */ /* 0x000fe200078e003e */
[----:B------:R-:W-:-:S04]  /*ee20*/  IADD3 R74, R74, c[0x0][0x20], RZ ;  /* 0x000008004a4a7a10 */ /* 0x000fc80007ffe0ff */
[----:B------:R-:W-:Y:S02]  /*ee30*/  IADD3 R81, R74, 0x4, RZ ;  /* 0x000000044a517810 */ /* 0x000fe40007ffe0ff */
[----:B------:R-:W-:Y:S05]  /*ee40*/  CALL.REL.NOINC `($_ZN7cutlass13device_kernelIN5flash19enable_sm80_to_sm89INS1_16FlashAttnBwdSm80INS1_25CollectiveMainloopBwdSm80ILi2ELi2EN4cute5tupleIJNS5_1CILi128EEES8_NS7_ILi64EEEEEENS_10bfloat16_tEfNS_4arch4Sm80ELb0ELb1ELb1ELb1ELb1ELb0ELb0ELb0ELi2ELi4ELi4ELi4ELb0EEENS1_21CollectiveEpilogueBwdISA_SB_SD_Li256ELb1ELb0ELi2EEENS1_19SingleTileSchedulerILb1ELb0ELb0ELi128EEEEEEEEEvNT_6ParamsE$_ZZN4cute6detail16composition_implINS_5tupleIJNS_1CILi8EEENS3_ILi2EEES5_S5_S4_S5_EEENS2_IJNS3_ILi1EEEiiiNS3_ILi72EEENS3_ILi512EEEEEENS2_IJS5_S5_S5_EEENS2_IJS7_S9_S4_EEEEEDaRKT_RKT0_RKT1_RKT2_ENKUlRKT_RKT0_E_clIS5_S4_EEDaSR_SU_) ;  /* 0x0000096000007944 */ /* 0x000fea0003c00000 */
[----:B-----5:R-:W-:Y:S02]  /*ee50*/  MOV R3, R2 ;  /* 0x0000000200037202 */ /* 0x020fe40000000f00 */
[----:B------:R-:W-:Y:S02]  /*ee60*/  MOV R2, 0xee80 ;  /* 0x0000ee8000027802 */ /* 0x000fe40000000f00 */
[----:B-1----:R-:W-:Y:S05]  /*ee70*/  CALL.REL.NOINC `($_ZN7cutlass13device_kernelIN5flash19enable_sm80_to_sm89INS1_16FlashAttnBwdSm80INS1_25CollectiveMainloopBwdSm80ILi2ELi2EN4cute5tupleIJNS5_1CILi128EEES8_NS7_ILi64EEEEEENS_10bfloat16_tEfNS_4arch4Sm80ELb0ELb1ELb1ELb1ELb1ELb0ELb0ELb0ELi2ELi4ELi4ELi4ELb0EEENS1_21CollectiveEpilogueBwdISA_SB_SD_Li256ELb1ELb0ELi2EEENS1_19SingleTileSchedulerILb1ELb0ELb0ELi128EEEEEEEEEvNT_6ParamsE$_ZN4cute3eso3ESOILb1ELb0EJNS_1CILi1EEENS2_ILi512EEEiEEC2ERKS3_RKS4_RKi) ;  /* 0xffffa0b000007944 */ /* 0x002fea0003c3ffff */
[----:B------:R2:W5:Y:S01]  /*ee80*/  LDL R2, [R1+0x1684] ;  /* 0x0016840001027983 */ /* 0x0005620000100800 */
[----:B------:R-:W-:-:S03]  /*ee90*/  MOV R6, 0xeeb0 ;  /* 0x0000eeb000067802 */ /* 0x000fc60000000f00 */
[----:B-12--5:R-:W-:Y:S05]  /*eea0*/  CALL.REL.NOINC `($_ZN7cutlass13device_kernelIN5flash19enable_sm80_to_sm89INS1_16FlashAttnBwdSm80INS1_25CollectiveMainloopBwdSm80ILi2ELi2EN4cute5tupleIJNS5_1CILi128EEES8_NS7_ILi64EEEEEENS_10bfloat16_tEfNS_4arch4Sm80ELb0ELb1ELb1ELb1ELb1ELb0ELb0ELb0ELi2ELi4ELi4ELi4ELb0EEENS1_21CollectiveEpilogueBwdISA_SB_SD_Li256ELb1ELb0ELi2EEENS1_19SingleTileSchedulerILb1ELb0ELb0ELi128EEEEEEEEEvNT_6ParamsE$_ZN4cute5tupleIJNS0_IJNS_1CILi2EEES2_S2_EEENS0_IJNS1_ILi1EEENS1_ILi512EEEiEEEEEC2ERKS3_RKS6_) ;  /* 0xffffd25000007944 */ /* 0x026fea0003c3ffff */
[----:B------:R2:W5:Y:S01]  /*eeb0*/  LDL R7, [R1+0x1680] ;  /* 0x0016800001077983 */ /* 0x0005620000100800 */
[----:B------:R-:W-:-:S04]  /*eec0*/  MOV R93, 0x0 ;  /* 0x00000000005d7802 */ /* 0x000fc80000000f00 */
[----:B------:R-:W-:Y:S05]  /*eed0*/  RET.REL.NODEC R92 `(_ZN7cutlass13device_kernelIN5flash19enable_sm80_to_sm89INS1_16FlashAttnBwdSm80INS1_25CollectiveMainloopBwdSm80ILi2ELi2EN4cute5tupleIJNS5_1CILi128EEES8_NS7_ILi64EEEEEENS_10bfloat16_tEfNS_4arch4Sm80ELb0ELb1ELb1ELb1ELb1ELb0ELb0ELb0ELi2ELi4ELi4ELi4ELb0EEENS1_21CollectiveEpilogueBwdISA_SB_SD_Li256ELb1ELb0ELi2EEENS1_19SingleTileSchedulerILb1ELb0ELb0ELi128EEEEEEEEEvNT_6ParamsE) ;  /* 0xffff11205c007950 */ /* 0x000fea0003c3ffff */
        .type           $_ZN7cutlass13device_kernelIN5flash19enable_sm80_to_sm89INS1_16FlashAttnBwdSm80INS1_25CollectiveMainloopBwdSm80ILi2ELi2EN4cute5tupleIJNS5_1CILi128EEES8_NS7_ILi64EEEEEENS_10bfloat16_tEfNS_4arch4Sm80ELb0ELb1ELb1ELb1ELb1ELb0ELb0ELb0ELi2ELi4ELi4ELi4ELb0EEENS1_21CollectiveEpilogueBwdISA_SB_SD_Li256ELb1ELb0ELi2EEENS1_19SingleTileSchedulerILb1ELb0ELb0ELi128EEEEEEEEEvNT_6ParamsE$_ZZN4cute6detail16composition_implINS_5tupleIJNS_1CILi8EEENS3_ILi2EEES5_S5_S4_S5_EEENS2_IJNS3_ILi1EEEiiiNS3_ILi72EEENS3_ILi512EEEEEENS2_IJNS2_IJS5_S5_S5_EEES5_NS2_IJNS3_ILi4EEES5_EEEEEENS2_IJNS2_IJS7_S9_S4_EEENS3_ILi4096EEENS2_IJNS3_ILi16EEENS3_ILi8192EEEEEEEEEEEDaRKT_RKT0_RKT1_RKT2_ENKUlRKT_RKT0_E_clISD_SJ_EEDaSZ_S12_,@function
        .size           $_ZN7cutlass13device_kernelIN5flash19enable_sm80_to_sm89INS1_16FlashAttnBwdSm80INS1_25CollectiveMainloopBwdSm80ILi2ELi2EN4cute5tupleIJNS5_1CILi128EEES8_NS7_ILi64EEEEEENS_10bfloat16_tEfNS_4arch4Sm80ELb0ELb1ELb1ELb1ELb1ELb0ELb0ELb0ELi2ELi4ELi4ELi4ELb0EEENS1_21CollectiveEpilogueBwdISA_SB_SD_Li256ELb1ELb0ELi2EEENS1_19SingleTileSchedulerILb1ELb0ELb0ELi128EEEEEEEEEvNT_6ParamsE$_ZZN4cute6detail16composition_implINS_5tupleIJNS_1CILi8EEENS3_ILi2EEES5_S5_S4_S5_EEENS2_IJNS3_ILi1EEEiiiNS3_ILi72EEENS3_ILi512EEEEEENS2_IJNS2_IJS5_S5_S5_EEES5_NS2_IJNS3_ILi4EEES5_EEEEEENS2_IJNS2_IJS7_S9_S4_EEENS3_ILi4096EEENS2_IJNS3_ILi16EEENS3_ILi8192EEEEEEEEEEEDaRKT_RKT0_RKT1_RKT2_ENKUlRKT_RKT0_E_clISD_SJ_EEDaSZ_S12_,($_ZN7cutlass13device_kernelIN5flash19enable_sm80_to_sm89INS1_16FlashAttnBwdSm80INS1_25CollectiveMainloopBwdSm80ILi2ELi2EN4cute5tupleIJNS5_1CILi128EEES8_NS7_ILi64EEEEEENS_10bfloat16_tEfNS_4arch4Sm80ELb0ELb1ELb1ELb1ELb1ELb0ELb0ELb0ELi2ELi4ELi4ELi4ELb0EEENS1_21CollectiveEpilogueBwdISA_SB_SD_Li256ELb1ELb0ELi2EEENS1_19SingleTileSchedulerILb1ELb0ELb0ELi128EEEEEEEEEvNT_6ParamsE$_ZZN4cute6detail16composition_implINS_5tupleIJNS_1CILi8EEENS3_ILi2EEES5_S5_S4_S5_EEENS2_IJNS3_ILi1EEEiiiNS3_ILi72EEENS3_ILi512EEEEEENS2_IJNS2_IJS5_S5_S5_EEES5_NS3_ILi4EEEEEENS2_IJNS2_IJS7_S9_S4_EEENS3_ILi4096EEENS3_ILi16EEEEEEEEDaRKT_RKT0_RKT1_RKT2_ENKUlRKT_RKT0_E_clISB_SE_EEDaSW_SZ_ - $_ZN7cutlass13device_kernelIN5flash19enable_sm80_to_sm89INS1_16FlashAttnBwdSm80INS1_25CollectiveMainloopBwdSm80ILi2ELi2EN4cute5tupleIJNS5_1CILi128EEES8_NS7_ILi64EEEEEENS_10bfloat16_tEfNS_4arch4Sm80ELb0ELb1ELb1ELb1ELb1ELb0ELb0ELb0ELi2ELi4ELi4ELi4ELb0EEENS1_21CollectiveEpilogueBwdISA_SB_SD_Li256ELb1ELb0ELi2EEENS1_19SingleTileSchedulerILb1ELb0ELb0ELi128EEEEEEEEEvNT_6ParamsE$_ZZN4cute6detail16composition_implINS_5tupleIJNS_1CILi8EEENS3_ILi2EEES5_S5_S4_S5_EEENS2_IJNS3_ILi1EEEiiiNS3_ILi72EEENS3_ILi512EEEEEENS2_IJNS2_IJS5_S5_S5_EEES5_NS2_IJNS3_ILi4EEES5_EEEEEENS2_IJNS2_IJS7_S9_S4_EEENS3_ILi4096EEENS2_IJNS3_ILi16EEENS3_ILi8192EEEEEEEEEEEDaRKT_RKT0_RKT1_RKT2_ENKUlRKT_RKT0_E_clISD_SJ_EEDaSZ_S12_)
$_ZN7cutlass13device_kernelIN5flash19enable_sm80_to_sm89INS1_16FlashAttnBwdSm80INS1_25CollectiveMainloopBwdSm80ILi2ELi2EN4cute5tupleIJNS5_1CILi128EEES8_NS7_ILi64EEEEEENS_10bfloat16_tEfNS_4arch4Sm80ELb0ELb1ELb1ELb1ELb1ELb0ELb0ELb0ELi2ELi4ELi4ELi4ELb0EEENS1_21CollectiveEpilogueBwdISA_SB_SD_Li256ELb1ELb0ELi2EEENS1_19SingleTileSchedulerILb1ELb0ELb0ELi128EEEEEEEEEvNT_6ParamsE$_ZZN4cute6detail16composition_implINS_5tupleIJNS_1CILi8EEENS3_ILi2EEES5_S5_S4_S5_EEENS2_IJNS3_ILi1EEEiiiNS3_ILi72EEENS3_ILi512EEEEEENS2_IJNS2_IJS5_S5_S5_EEES5_NS2_IJNS3_ILi4EEES5_EEEEEENS2_IJNS2_IJS7_S9_S4_EEENS3_ILi4096EEENS2_IJNS3_ILi16EEENS3_ILi8192EEEEEEEEEEEDaRKT_RKT0_RKT1_RKT2_ENKUlRKT_RKT0_E_clISD_SJ_EEDaSZ_S12_:
[----:B------:R-:W-:Y:S01]  /*eee0*/  IADD3 R2, R1, 0x1680, RZ ;  /* 0x0000168001027810 */ /* 0x000fe20007ffe0ff */
[----:B------:R-:W-:Y:S01]  /*eef0*/  IMAD.MOV.U32 R3, RZ, RZ, R69 ;  /* 0x000000ffff037224 */ /* 0x000fe200078e0045 */
[----:B------:R-:W-:Y:S02]  /*ef00*/  MOV R96, 0xef30 ;  /* 0x0000ef3000607802 */ /* 0x000fe40000000f00 */
[----:B------:R-:W-:Y:S02]  /*ef10*/  IADD3 R69, R2, c[0x0][0x20], RZ ;  /* 0x0000080002457a10 */ /* 0x000fe40007ffe0ff */
[----:B------:R-:W-:Y:S05]  /*ef20*/  CALL.REL.NOINC `($_ZN7cutlass13device_kernelIN5flash19enable_sm80_to_sm89INS1_16FlashAttnBwdSm80INS1_25CollectiveMainloopBwdSm80ILi2ELi2EN4cute5tupleIJNS5_1CILi128EEES8_NS7_ILi64EEEEEENS_10bfloat16_tEfNS_4arch4Sm80ELb0ELb1ELb1ELb1ELb1ELb0ELb0ELb0ELi2ELi4ELi4ELi4ELb0EEENS1_21CollectiveEpilogueBwdISA_SB_SD_Li256ELb1ELb0ELi2EEENS1_19SingleTileSchedulerILb1ELb0ELb0ELi128EEEEEEEEEvNT_6ParamsE$_ZZN4cute6detail16composition_implINS_5tupleIJNS_1CILi8EEENS3_ILi2EEES5_S5_S4_S5_EEENS2_IJNS3_ILi1EEEiiiNS3_ILi72EEENS3_ILi512EEEEEENS2_IJNS3_ILi4EEES5_EEENS2_IJNS3_ILi16EEENS3_ILi8192EEEEEEEEDaRKT_RKT0_RKT1_RKT2_ENKUlRKT_RKT0_E_clISB_SD_EEDaSU_SX_) ;  /* 0x000003e000007944 */ /* 0x000fea0003c00000 */
[----:B------:R-:W-:Y:S02]  /*ef30*/  MOV R6, 0xef50 ;  /* 0x0000ef5000067802 */ /* 0x000fe40000000f00 */
[----:B-1---5:R-:W-:Y:S05]  /*ef40*/  CALL.REL.NOINC `($_ZN7cutlass13device_kernelIN5flash19enable_sm80_to_sm89INS1_16FlashAttnBwdSm80INS1_25CollectiveMainloopBwdSm80ILi2ELi2EN4cute5tupleIJNS5_1CILi128EEES8_NS7_ILi64EEEEEENS_10bfloat16_tEfNS_4arch4Sm80ELb0ELb1ELb1ELb1ELb1ELb0ELb0ELb0ELi2ELi4ELi4ELi4ELb0EEENS1_21CollectiveEpilogueBwdISA_SB_SD_Li256ELb1ELb0ELi2EEENS1_19SingleTileSchedulerILb1ELb0ELb0ELi128EEEEEEEEEvNT_6ParamsE$_ZN4cute3eso3ESOILb0ELb1EJNS_5tupleIJiiEEENS_1CILi8192EEEEEC2ERKS3_RKS5_) ;  /* 0xffff975000007944 */ /* 0x022fea0003c3ffff */
[----:B-1----:R1:W5:Y:S01]  /*ef50*/  LDL.64 R2, [R1+0x1680] ;  /* 0x0016800001027983 */ /* 0x0023620000100a00 */
[----:B------:R-:W-:-:S03]  /*ef60*/  MOV R8, 0xef80 ;  /* 0x0000ef8000087802 */ /* 0x000fc60000000f00 */
[----:B-1---5:R-:W-:Y:S05]  /*ef70*/  CALL.REL.NOINC `($_ZN7cutlass13device_kernelIN5flash19enable_sm80_to_sm89INS1_16FlashAttnBwdSm80INS1_25CollectiveMainloopBwdSm80ILi2ELi2EN4cute5tupleIJNS5_1CILi128EEES8_NS7_ILi64EEEEEENS_10bfloat16_tEfNS_4arch4Sm80ELb0ELb1ELb1ELb1ELb1ELb0ELb0ELb0ELi2ELi4ELi4ELi4ELb0EEENS1_21CollectiveEpilogueBwdISA_SB_SD_Li256ELb1ELb0ELi2EEENS1_19SingleTileSchedulerILb1ELb0ELb0ELi128EEEEEEEEEvNT_6ParamsE$_ZN4cute5tupleIJNS0_IJNS0_IJNS_1CILi2EEES2_EEES2_EEENS0_IJNS0_IJiiEEENS1_ILi8192EEEEEEEEC2ERKS4_RKS7_) ;  /* 0xffffccd000007944 */ /* 0x022fea0003c3ffff */
[----:B------:R1:W5:Y:S01]  /*ef80*/  LDL.64 R2, [R1+0x1680] ;  /* 0x0016800001027983 */ /* 0x0003620000100a00 */
[----:B------:R-:W-:-:S04]  /*ef90*/  MOV R93, 0x0 ;  /* 0x00000000005d7802 */ /* 0x000fc80000000f00 */
[----:B------:R-:W-:Y:S05]  /*efa0*/  RET.REL.NODEC R92 `(_ZN7cutlass13device_kernelIN5flash19enable_sm80_to_sm89INS1_16FlashAttnBwdSm80INS1_25CollectiveMainloopBwdSm80ILi2ELi2EN4cute5tupleIJNS5_1CILi128EEES8_NS7_ILi64EEEEEENS_10bfloat16_tEfNS_4arch4Sm80ELb0ELb1ELb1ELb1ELb1ELb0ELb0ELb0ELi2ELi4ELi4ELi4ELb0EEENS1_21CollectiveEpilogueBwdISA_SB_SD_Li256ELb1ELb0ELi2EEENS1_19SingleTileSchedulerILb1ELb0ELb0ELi128EEEEEEEEEvNT_6ParamsE) ;  /* 0xffff10505c007950 */ /* 0x000fea0003c3ffff */
        .type           $_ZN7cutlass13device_kernelIN5flash19enable_sm80_to_sm89INS1_16FlashAttnBwdSm80INS1_25CollectiveMainloopBwdSm80ILi2ELi2EN4cute5tupleIJNS5_1CILi128EEES8_NS7_ILi64EEEEEENS_10bfloat16_tEfNS_4arch4Sm80ELb0ELb1ELb1ELb1ELb1ELb0ELb0ELb0ELi2ELi4ELi4ELi4ELb0EEENS1_21CollectiveEpilogueBwdISA_SB_SD_Li256ELb1ELb0ELi2EEENS1_19SingleTileSchedulerILb1ELb0ELb0ELi128EEEEEEEEEvNT_6ParamsE$_ZZN4cute6detail16composition_implINS_5tupleIJNS_1CILi8EEENS3_ILi2EEES5_S5_S4_S5_EEENS2_IJNS3_ILi1EEEiiiNS3_ILi72EEENS3_ILi512EEEEEENS2_IJNS2_IJS5_S5_S5_EEES5_NS3_ILi4EEEEEENS2_IJNS2_IJS7_S9_S4_EEENS3_ILi4096EEENS3_ILi16EEEEEEEEDaRKT_RKT0_RKT1_RKT2_ENKUlRKT_RKT0_E_clISB_SE_EEDaSW_SZ_,@function
        .size           $_ZN7cutlass13device_kernelIN5flash19enable_sm80_to_sm89INS1_16FlashAttnBwdSm80INS1_25CollectiveMainloopBwdSm80ILi2ELi2EN4cute5tupleIJNS5_1CILi128EEES8_NS7_ILi64EEEEEENS_10bfloat16_tEfNS_4arch4Sm80ELb0ELb1ELb1ELb1ELb1ELb0ELb0ELb0ELi2ELi4ELi4ELi4ELb0EEENS1_21CollectiveEpilogueBwdISA_SB_SD_Li256ELb1ELb0ELi2EEENS1_19SingleTileSchedulerILb1ELb0ELb0ELi128EEEEEEEEEvNT_6ParamsE$_ZZN4cute6detail16composition_implINS_5tupleIJNS_1CILi8EEENS3_ILi2EEES5_S5_S4_S5_EEENS2_IJNS3_ILi1EEEiiiNS3_ILi72EEENS3_ILi512EEEEEENS2_IJNS2_IJS5_S5_S5_EEES5_NS3_ILi4EEEEEENS2_IJNS2_IJS7_S9_S4_EEENS3_ILi4096EEENS3_ILi16EEEEEEEEDaRKT_RKT0_RKT1_RKT2_ENKUlRKT_RKT0_E_clISB_SE_EEDaSW_SZ_,($_ZN7cutlass13device_kernelIN5flash19enable_sm80_to_sm89INS1_16FlashAttnBwdSm80INS1_25CollectiveMainloopBwdSm80ILi2ELi2EN4cute5tupleIJNS5_1CILi128EEES8_NS7_ILi64EEEEEENS_10bfloat16_tEfNS_4arch4Sm80ELb0ELb1ELb1ELb1ELb1ELb0ELb0ELb0ELi2ELi4ELi4ELi4ELb0EEENS1_21CollectiveEpilogueBwdISA_SB_SD_Li256ELb1ELb0ELi2EEENS1_19SingleTileSchedulerILb1ELb0ELb0ELi128EEEEEEEEEvNT_6ParamsE$_ZZN4cute6detail16composition_implINS_5tupleIJNS_1CILi8EEENS3_ILi2EEES5_S5_S4_S5_EEENS2_IJNS3_ILi1EEEiiiNS3_ILi72EEENS3_ILi512EEEEEENS2_IJNS2_IJS5_S5_S5_EEES5_NS3_ILi4EEEEEENS2_IJNS2_IJS7_S9_S4_EEENS3_ILi4096EEENS3_ILi16EEEEEEEEDaRKT_RKT0_RKT1_RKT2_ENKUlRKT_RKT0_E_clISC_SG_EEDaSW_SZ_ - $_ZN7cutlass13device_kernelIN5flash19enable_sm80_to_sm89INS1_16FlashAttnBwdSm80INS1_25CollectiveMainloopBwdSm80ILi2ELi2EN4cute5tupleIJNS5_1CILi128EEES8_NS7_ILi64EEEEEENS_10bfloat16_tEfNS_4arch4Sm80ELb0ELb1ELb1ELb1ELb1ELb0ELb0ELb0ELi2ELi4ELi4ELi4ELb0EEENS1_21CollectiveEpilogueBwdISA_SB_SD_Li256ELb1ELb0ELi2EEENS1_19SingleTileSchedulerILb1ELb0ELb0ELi128EEEEEEEEEvNT_6ParamsE$_ZZN4cute6detail16composition_implINS_5tupleIJNS_1CILi8EEENS3_ILi2EEES5_S5_S4_S5_EEENS2_IJNS3_ILi1EEEiiiNS3_ILi72EEENS3_ILi512EEEEEENS2_IJNS2_IJS5_S5_S5_EEES5_NS3_ILi4EEEEEENS2_IJNS2_IJS7_S9_S4_EEENS3_ILi4096EEENS3_ILi16EEEEEEEEDaRKT_RKT0_RKT1_RKT2_ENKUlRKT_RKT0_E_clISB_SE_EEDaSW_SZ_)
$_ZN7cutlass13device_kernelIN5flash19enable_sm80_to_sm89INS1_16FlashAttnBwdSm80INS1_25CollectiveMainloopBwdSm80ILi2ELi2EN4cute5tupleIJNS5_1CILi128EEES8_NS7_ILi64EEEEEENS_10bfloat16_tEfNS_4arch4Sm80ELb0ELb1ELb1ELb1ELb1ELb0ELb0ELb0ELi2ELi4ELi4ELi4ELb0EEENS1_21CollectiveEpilogueBwdISA_SB_SD_Li256ELb1ELb0ELi2EEENS1_19SingleTileSchedulerILb1ELb0ELb0ELi128EEEEEEEEEvNT_6ParamsE$_ZZN4cute6detail16composition_implINS_5tupleIJNS_1CILi8EEENS3_ILi2EEES5_S5_S4_S5_EEENS2_IJNS3_ILi1EEEiiiNS3_ILi72EEENS3_ILi512EEEEEENS2_IJNS2_IJS5_S5_S5_EEES5_NS3_ILi4EEEEEENS2_IJNS2_IJS7_S9_S4_EEENS3_ILi4096EEENS3_ILi16EEEEEEEEDaRKT_RKT0_RKT1_RKT2_ENKUlRKT_RKT0_E_clISB_SE_EEDaSW_SZ_:
[----:B------:R-:W-:Y:S01]  /*efb0*/  IADD3 R38, R1, 0x1380, RZ ;  /* 0x0000138001267810 */ /* 0x000fe20007ffe0ff */
[----:B------:R-:W-:Y:S01]  /*efc0*/  IMAD.MOV.U32 R4, RZ, RZ, R49 ;  /* 0x000000ffff047224 */ /* 0x000fe200078e0031 */
[----:B------:R-:W-:Y:S01]  /*efd0*/  MOV R8, 0xf030 ;  /* 0x0000f03000087802 */ /* 0x000fe20000000f00 */
[----:B------:R-:W-:Y:S01]  /*efe0*/  IMAD.MOV.U32 R75, RZ, RZ, R48 ;  /* 0x000000ffff4b7224 */ /* 0x000fe200078e0030 */
[----:B------:R-:W-:Y:S01]  /*eff0*/  IADD3 R38, R38, c[0x0][0x20], RZ ;  /* 0x0000080026267a10 */ /* 0x000fe20007ffe0ff */
[----:B------:R-:W-:-:S03]  /*f000*/  IMAD.MOV.U32 R2, RZ, RZ, R5 ;  /* 0x000000ffff027224 */ /* 0x000fc600078e0005 */
[----:B------:R-:W-:Y:S02]  /*f010*/  IADD3 R67, R38, 0x4, RZ ;  /* 0x0000000426437810 */ /* 0x000fe40007ffe0ff */
[----:B------:R-:W-:Y:S05]  /*f020*/  CALL.REL.NOINC `($_ZN7cutlass13device_kernelIN5flash19enable_sm80_to_sm89INS1_16FlashAttnBwdSm80INS1_25CollectiveMainloopBwdSm80ILi2ELi2EN4cute5tupleIJNS5_1CILi128EEES8_NS7_ILi64EEEEEENS_10bfloat16_tEfNS_4arch4Sm80ELb0ELb1ELb1ELb1ELb1ELb0ELb0ELb0ELi2ELi4ELi4ELi4ELb0EEENS1_21CollectiveEpilogueBwdISA_SB_SD_Li256ELb1ELb0ELi2EEENS1_19SingleTileSchedulerILb1ELb0ELb0ELi128EEEEEEEEEvNT_6ParamsE$_ZZN4cute6detail16composition_implINS_5tupleIJNS_1CILi8EEENS3_ILi2EEES5_S5_S4_S5_EEENS2_IJNS3_ILi1EEEiiiNS3_ILi72EEENS3_ILi512EEEEEENS2_IJS5_S5_S5_EEENS2_IJS7_S9_S4_EEEEEDaRKT_RKT0_RKT1_RKT2_ENKUlRKT_RKT0_E_clIS5_S4_EEDaSR_SU_) ;  /* 0x0000078000007944 */ /* 0x000fea0003c00000 */
[----:B-----5:R-:W-:Y:S01]  /*f030*/  MOV R3, R2 ;  /* 0x0000000200037202 */ /* 0x020fe20000000f00 */
[----:B------:R-:W-:Y:S01]  /*f040*/  IMAD.MOV.U32 R81, RZ, RZ, R67 ;  /* 0x000000ffff517224 */ /* 0x000fe200078e0043 */
[----:B------:R-:W-:Y:S02]  /*f050*/  MOV R2, 0xf070 ;  /* 0x0000f07000027802 */ /* 0x000fe40000000f00 */
[----:B-1----:R-:W-:Y:S05]  /*f060*/  CALL.REL.NOINC `($_ZN7cutlass13device_kernelIN5flash19enable_sm80_to_sm89INS1_16FlashAttnBwdSm80INS1_25CollectiveMainloopBwdSm80ILi2ELi2EN4cute5tupleIJNS5_1CILi128EEES8_NS7_ILi64EEEEEENS_10bfloat16_tEfNS_4arch4Sm80ELb0ELb1ELb1ELb1ELb1ELb0ELb0ELb0ELi2ELi4ELi4ELi4ELb0EEENS1_21CollectiveEpilogueBwdISA_SB_SD_Li256ELb1ELb0ELi2EEENS1_19SingleTileSchedulerILb1ELb0ELb0ELi128EEEEEEEEEvNT_6ParamsE$_ZN4cute3eso3ESOILb1ELb0EJNS_1CILi1EEENS2_ILi512EEEiEEC2ERKS3_RKS4_RKi) ;  /* 0xffff9ec000007944 */ /* 0x002fea0003c3ffff */
[----:B------:R2:W5:Y:S01]  /*f070*/  LDL R2, [R1+0x1384] ;  /* 0x0013840001027983 */ /* 0x0005620000100800 */
[----:B------:R-:W-:Y:S02]  /*f080*/  MOV R74, R38 ;  /* 0x00000026004a7202 */ /* 0x000fe40000000f00 */
[----:B------:R-:W-:Y:S02]  /*f090*/  MOV R6, 0xf0b0 ;  /* 0x0000f0b000067802 */ /* 0x000fe40000000f00 */
[----:B-12--5:R-:W-:Y:S05]  /*f0a0*/  CALL.REL.NOINC `($_ZN7cutlass13device_kernelIN5flash19enable_sm80_to_sm89INS1_16FlashAttnBwdSm80INS1_25CollectiveMainloopBwdSm80ILi2ELi2EN4cute5tupleIJNS5_1CILi128EEES8_NS7_ILi64EEEEEENS_10bfloat16_tEfNS_4arch4Sm80ELb0ELb1ELb1ELb1ELb1ELb0ELb0ELb0ELi2ELi4ELi4ELi4ELb0EEENS1_21CollectiveEpilogueBwdISA_SB_SD_Li256ELb1ELb0ELi2EEENS1_19SingleTileSchedulerILb1ELb0ELb0ELi128EEEEEEEEEvNT_6ParamsE$_ZN4cute5tupleIJNS0_IJNS_1CILi2EEES2_S2_EEENS0_IJNS1_ILi1EEENS1_ILi512EEEiEEEEEC2ERKS3_RKS6_) ;  /* 0xffffd05000007944 */ /* 0x026fea0003c3ffff */
[----:B------:R2:W5:Y:S01]  /*f0b0*/  LDL R38, [R1+0x1380] ;  /* 0x0013800001267983 */ /* 0x0005620000100800 */
[----:B------:R-:W-:-:S04]  /*f0c0*/  MOV R67, 0x0 ;  /* 0x0000000000437802 */ /* 0x000fc80000000f00 */
[----:B------:R-:W-:Y:S05]  /*f0d0*/  RET.REL.NODEC R66 `(_ZN7cutlass13device_kernelIN5flash19enable_sm80_to_sm89INS1_16FlashAttnBwdSm80INS1_25CollectiveMainloopBwdSm80ILi2ELi2EN4cute5tupleIJNS5_1CILi128EEES8_NS7_ILi64EEEEEENS_10bfloat16_tEfNS_4arch4Sm80ELb0ELb1ELb1ELb1ELb1ELb0ELb0ELb0ELi2ELi4ELi4ELi4ELb0EEENS1_21CollectiveEpilogueBwdISA_SB_SD_Li256ELb1ELb0ELi2EEENS1_19SingleTileSchedulerILb1ELb0ELb0ELi128EEEEEEEEEvNT_6ParamsE) ;  /* 0xffff0f2042007950 */ /* 0x000fea0003c3ffff */
        .type           $_ZN7cutlass13device_kernelIN5flash19enable_sm80_to_sm89INS1_16FlashAttnBwdSm80INS1_25CollectiveMainloopBwdSm80ILi2ELi2EN4cute5tupleIJNS5_1CILi128EEES8_NS7_ILi64EEEEEENS_10bfloat16_tEfNS_4arch4Sm80ELb0ELb1ELb1ELb1ELb1ELb0ELb0ELb0ELi2ELi4ELi4ELi4ELb0EEENS1_21CollectiveEpilogueBwdISA_SB_SD_Li256ELb1ELb0ELi2EEENS1_19SingleTileSchedulerILb1ELb0ELb0ELi128EEEEEEEEEvNT_6ParamsE$_ZZN4cute6detail16composition_implINS_5tupleIJNS_1CILi8EEENS3_ILi2EEES5_S5_S4_S5_EEENS2_IJNS3_ILi1EEEiiiNS3_ILi72EEENS3_ILi512EEEEEENS2_IJNS2_IJS5_S5_S5_EEES5_NS3_ILi4EEEEEENS2_IJNS2_IJS7_S9_S4_EEENS3_ILi4096EEENS3_ILi16EEEEEEEEDaRKT_RKT0_RKT1_RKT2_ENKUlRKT_RKT0_E_clISC_SG_EEDaSW_SZ_,@function
        .size           $_ZN7cutlass13device_kernelIN5flash19enable_sm80_to_sm89INS1_16FlashAttnBwdSm80INS1_25CollectiveMainloopBwdSm80ILi2ELi2EN4cute5tupleIJNS5_1CILi128EEES8_NS7_ILi64EEEEEENS_10bfloat16_tEfNS_4arch4Sm80ELb0ELb1ELb1ELb1ELb1ELb0ELb0ELb0ELi2ELi4ELi4ELi4ELb0EEENS1_21CollectiveEpilogueBwdISA_SB_SD_Li256ELb1ELb0ELi2EEENS1_19SingleTileSchedulerILb1ELb0ELb0ELi128EEEEEEEEEvNT_6ParamsE$_ZZN4cute6detail16composition_implINS_5tupleIJNS_1CILi8EEENS3_ILi2EEES5_S5_S4_S5_EEENS2_IJNS3_ILi1EEEiiiNS3_ILi72EEENS3_ILi512EEEEEENS2_IJNS2_IJS5_S5_S5_EEES5_NS3_ILi4EEEEEENS2_IJNS2_IJS7_S9_S4_EEENS3_ILi4096EEENS3_ILi16EEEEEEEEDaRKT_RKT0_RKT1_RKT2_ENKUlRKT_RKT0_E_clISC_SG_EEDaSW_SZ_,($_ZN7cutlass13device_kernelIN5flash19enable_sm80_to_sm89INS1_16FlashAttnBwdSm80INS1_25CollectiveMainloopBwdSm80ILi2ELi2EN4cute5tupleIJNS5_1CILi128EEES8_NS7_ILi64EEEEEENS_10bfloat16_tEfNS_4arch4Sm80ELb0ELb1ELb1ELb1ELb1ELb0ELb0ELb0ELi2ELi4ELi4ELi4ELb0EEENS1_21CollectiveEpilogueBwdISA_SB_SD_Li256ELb1ELb0ELi2EEENS1_19SingleTileSchedulerILb1ELb0ELb0ELi128EEEEEEEEEvNT_6ParamsE$_ZZN4cute6detail16composition_implINS_5tupleIJNS_1CILi8EEENS3_ILi2EEES5_S5_S4_S5_EEENS2_IJNS3_ILi1EEEiiiNS3_ILi72EEENS3_ILi512EEEEEENS2_IJNS3_ILi4EEES5_EEENS2_IJNS3_ILi16EEENS3_ILi8192EEEEEEEEDaRKT_RKT0_RKT1_RKT2_ENKUlRKT_RKT0_E_clISB_SD_EEDaSU_SX_ - $_ZN7cutlass13device_kernelIN5flash19enable_sm80_to_sm89INS1_16FlashAttnBwdSm80INS1_25CollectiveMainloopBwdSm80ILi2ELi2EN4cute5tupleIJNS5_1CILi128EEES8_NS7_ILi64EEEEEENS_10bfloat16_tEfNS_4arch4Sm80ELb0ELb1ELb1ELb1ELb1ELb0ELb0ELb0ELi2ELi4ELi4ELi4ELb0EEENS1_21CollectiveEpilogueBwdISA_SB_SD_Li256ELb1ELb0ELi2EEENS1_19SingleTileSchedulerILb1ELb0ELb0ELi128EEEEEEEEEvNT_6ParamsE$_ZZN4cute6detail16composition_implINS_5tupleIJNS_1CILi8EEENS3_ILi2EEES5_S5_S4_S5_EEENS2_IJNS3_ILi1EEEiiiNS3_ILi72EEENS3_ILi512EEEEEENS2_IJNS2_IJS5_S5_S5_EEES5_NS3_ILi4EEEEEENS2_IJNS2_IJS7_S9_S4_EEENS3_ILi4096EEENS3_ILi16EEEEEEEEDaRKT_RKT0_RKT1_RKT2_ENKUlRKT_RKT0_E_clISC_SG_EEDaSW_SZ_)
$_ZN7cutlass13device_kernelIN5flash19enable_sm80_to_sm89INS1_16FlashAttnBwdSm80INS1_25CollectiveMainloopBwdSm80ILi2ELi2EN4cute5tupleIJNS5_1CILi128EEES8_NS7_ILi64EEEEEENS_10bfloat16_tEfNS_4arch4Sm80ELb0ELb1ELb1ELb1ELb1ELb0ELb0ELb0ELi2ELi4ELi4ELi4ELb0EEENS1_21CollectiveEpilogueBwdISA_SB_SD_Li256ELb1ELb0ELi2EEENS1_19SingleTileSchedulerILb1ELb0ELb0ELi128EEEEEEEEEvNT_6ParamsE$_ZZN4cute6detail16composition_implINS_5tupleIJNS_1CILi8EEENS3_ILi2EEES5_S5_S4_S5_EEENS2_IJNS3_ILi1EEEiiiNS3_ILi72EEENS3_ILi512EEEEEENS2_IJNS2_IJS5_S5_S5_EEES5_NS3_ILi4EEEEEENS2_IJNS2_IJS7_S9_S4_EEENS3_ILi4096EEENS3_ILi16EEEEEEEEDaRKT_RKT0_RKT1_RKT2_ENKUlRKT_RKT0_E_clISC_SG_EEDaSW_SZ_:
        /* <DEDUP_REMOVED lines=35> */
        .type           $_ZN7cutlass13device_kernelIN5flash19enable_sm80_to_sm89INS1_16FlashAttnBwdSm80INS1_25CollectiveMainloopBwdSm80ILi2ELi2EN4cute5tupleIJNS5_1CILi128EEES8_NS7_ILi64EEEEEENS_10bfloat16_tEfNS_4arch4Sm80ELb0ELb1ELb1ELb1ELb1ELb0ELb0ELb0ELi2ELi4ELi4ELi4ELb0EEENS1_21CollectiveEpilogueBwdISA_SB_SD_Li256ELb1ELb0ELi2EEENS1_19SingleTileSchedulerILb1ELb0ELb0ELi128EEEEEEEEEvNT_6ParamsE$_ZZN4cute6detail16composition_implINS_5tupleIJNS_1CILi8EEENS3_ILi2EEES5_S5_S4_S5_EEENS2_IJNS3_ILi1EEEiiiNS3_ILi72EEENS3_ILi512EEEEEENS2_IJNS3_ILi4EEES5_EEENS2_IJNS3_ILi16EEENS3_ILi8192EEEEEEEEDaRKT_RKT0_RKT1_RKT2_ENKUlRKT_RKT0_E_clISB_SD_EEDaSU_SX_,@function
        .size           $_ZN7cutlass13device_kernelIN5flash19enable_sm80_to_sm89INS1_16FlashAttnBwdSm80INS1_25CollectiveMainloopBwdSm80ILi2ELi2EN4cute5tupleIJNS5_1CILi128EEES8_NS7_ILi64EEEEEENS_10bfloat16_tEfNS_4arch4Sm80ELb0ELb1ELb1ELb1ELb1ELb0ELb0ELb0ELi2ELi4ELi4ELi4ELb0EEENS1_21CollectiveEpilogueBwdISA_SB_SD_Li256ELb1ELb0ELi2EEENS1_19SingleTileSchedulerILb1ELb0ELb0ELi128EEEEEEEEEvNT_6ParamsE$_ZZN4cute6detail16composition_implINS_5tupleIJNS_1CILi8EEENS3_ILi2EEES5_S5_S4_S5_EEENS2_IJNS3_ILi1EEEiiiNS3_ILi72EEENS3_ILi512EEEEEENS2_IJNS3_ILi4EEES5_EEENS2_IJNS3_ILi16EEENS3_ILi8192EEEEEEEEDaRKT_RKT0_RKT1_RKT2_ENKUlRKT_RKT0_E_clISB_SD_EEDaSU_SX_,($_ZN7cutlass13device_kernelIN5flash19enable_sm80_to_sm89INS1_16FlashAttnBwdSm80INS1_25CollectiveMainloopBwdSm80ILi2ELi2EN4cute5tupleIJNS5_1CILi128EEES8_NS7_ILi64EEEEEENS_10bfloat16_tEfNS_4arch4Sm80ELb0ELb1ELb1ELb1ELb1ELb0ELb0ELb0ELi2ELi4ELi4ELi4ELb0EEENS1_21CollectiveEpilogueBwdISA_SB_SD_Li256ELb1ELb0ELi2EEENS1_19SingleTileSchedulerILb1ELb0ELb0ELi128EEEEEEEEEvNT_6ParamsE$_ZZN4cute6detail16composition_implINS_5tupleIJNS_1CILi8EEENS3_ILi2EEES5_S5_S4_S5_EEENS2_IJNS3_ILi1EEEiiiNS3_ILi72EEENS3_ILi512EEEEEENS2_IJS5_S5_EEENS2_IJS7_S4_EEEEEDaRKT_RKT0_RKT1_RKT2_ENKUlRKT_RKT0_E_clIS5_S4_EEDaSR_SU_ - $_ZN7cutlass13device_kernelIN5flash19enable_sm80_to_sm89INS1_16FlashAttnBwdSm80INS1_25CollectiveMainloopBwdSm80ILi2ELi2EN4cute5tupleIJNS5_1CILi128EEES8_NS7_ILi64EEEEEENS_10bfloat16_tEfNS_4arch4Sm80ELb0ELb1ELb1ELb1ELb1ELb0ELb0ELb0ELi2ELi4ELi4ELi4ELb0EEENS1_21CollectiveEpilogueBwdISA_SB_SD_Li256ELb1ELb0ELi2EEENS1_19SingleTileSchedulerILb1ELb0ELb0ELi128EEEEEEEEEvNT_6ParamsE$_ZZN4cute6detail16composition_implINS_5tupleIJNS_1CILi8EEENS3_ILi2EEES5_S5_S4_S5_EEENS2_IJNS3_ILi1EEEiiiNS3_ILi72EEENS3_ILi512EEEEEENS2_IJNS3_ILi4EEES5_EEENS2_IJNS3_ILi16EEENS3_ILi8192EEEEEEEEDaRKT_RKT0_RKT1_RKT2_ENKUlRKT_RKT0_E_clISB_SD_EEDaSU_SX_)
$_ZN7cutlass13device_kernelIN5flash19enable_sm80_to_sm89INS1_16FlashAttnBwdSm80INS1_25CollectiveMainloopBwdSm80ILi2ELi2EN4cute5tupleIJNS5_1CILi128EEES8_NS7_ILi64EEEEEENS_10bfloat16_tEfNS_4arch4Sm80ELb0ELb1ELb1ELb1ELb1ELb0ELb0ELb0ELi2ELi4ELi4ELi4ELb0EEENS1_21CollectiveEpilogueBwdISA_SB_SD_Li256ELb1ELb0ELi2EEENS1_19SingleTileSchedulerILb1ELb0ELb0ELi128EEEEEEEEEvNT_6ParamsE$_ZZN4cute6detail16composition_implINS_5tupleIJNS_1CILi8EEENS3_ILi2EEES5_S5_S4_S5_EEENS2_IJNS3_ILi1EEEiiiNS3_ILi72EEENS3_ILi512EEEEEENS2_IJNS3_ILi4EEES5_EEENS2_IJNS3_ILi16EEENS3_ILi8192EEEEEEEEDaRKT_RKT0_RKT1_RKT2_ENKUlRKT_RKT0_E_clISB_SD_EEDaSU_SX_:
        /* <DEDUP_REMOVED lines=35> */
        .type           $_ZN7cutlass13device_kernelIN5flash19enable_sm80_to_sm89INS1_16FlashAttnBwdSm80INS1_25CollectiveMainloopBwdSm80ILi2ELi2EN4cute5tupleIJNS5_1CILi128EEES8_NS7_ILi64EEEEEENS_10bfloat16_tEfNS_4arch4Sm80ELb0ELb1ELb1ELb1ELb1ELb0ELb0ELb0ELi2ELi4ELi4ELi4ELb0EEENS1_21CollectiveEpilogueBwdISA_SB_SD_Li256ELb1ELb0ELi2EEENS1_19SingleTileSchedulerILb1ELb0ELb0ELi128EEEEEEEEEvNT_6ParamsE$_ZZN4cute6detail16composition_implINS_5tupleIJNS_1CILi8EEENS3_ILi2EEES5_S5_S4_S5_EEENS2_IJNS3_ILi1EEEiiiNS3_ILi72EEENS3_ILi512EEEEEENS2_IJS5_S5_EEENS2_IJS7_S4_EEEEEDaRKT_RKT0_RKT1_RKT2_ENKUlRKT_RKT0_E_clIS5_S4_EEDaSR_SU_,@function
        .size           $_ZN7cutlass13device_kernelIN5flash19enable_sm80_to_sm89INS1_16FlashAttnBwdSm80INS1_25CollectiveMainloopBwdSm80ILi2ELi2EN4cute5tupleIJNS5_1CILi128EEES8_NS7_ILi64EEEEEENS_10bfloat16_tEfNS_4arch4Sm80ELb0ELb1ELb1ELb1ELb1ELb0ELb0ELb0ELi2ELi4ELi4ELi4ELb0EEENS1_21CollectiveEpilogueBwdISA_SB_SD_Li256ELb1ELb0ELi2EEENS1_19SingleTileSchedulerILb1ELb0ELb0ELi128EEEEEEEEEvNT_6ParamsE$_ZZN4cute6detail16composition_implINS_5tupleIJNS_1CILi8EEENS3_ILi2EEES5_S5_S4_S5_EEENS2_IJNS3_ILi1EEEiiiNS3_ILi72EEENS3_ILi512EEEEEENS2_IJS5_S5_EEENS2_IJS7_S4_EEEEEDaRKT_RKT0_RKT1_RKT2_ENKUlRKT_RKT0_E_clIS5_S4_EEDaSR_SU_,($_ZN7cutlass13device_kernelIN5flash19enable_sm80_to_sm89INS1_16FlashAttnBwdSm80INS1_25CollectiveMainloopBwdSm80ILi2ELi2EN4cute5tupleIJNS5_1CILi128EEES8_NS7_ILi64EEEEEENS_10bfloat16_tEfNS_4arch4Sm80ELb0ELb1ELb1ELb1ELb1ELb0ELb0ELb0ELi2ELi4ELi4ELi4ELb0EEENS1_21CollectiveEpilogueBwdISA_SB_SD_Li256ELb1ELb0ELi2EEENS1_19SingleTileSchedulerILb1ELb0ELb0ELi128EEEEEEEEEvNT_6ParamsE$_ZZN4cute6detail16composition_implINS_5tupleIJNS_1CILi8EEENS3_ILi2EEES5_S5_S4_S5_EEENS2_IJNS3_ILi1EEEiiiNS3_ILi72EEENS3_ILi512EEEEEENS2_IJS5_S5_S5_EEENS2_IJS7_S9_S4_EEEEEDaRKT_RKT0_RKT1_RKT2_ENKUlRKT_RKT0_E_clIS5_S4_EEDaSR_SU_ - $_ZN7cutlass13device_kernelIN5flash19enable_sm80_to_sm89INS1_16FlashAttnBwdSm80INS1_25CollectiveMainloopBwdSm80ILi2ELi2EN4cute5tupleIJNS5_1CILi128EEES8_NS7_ILi64EEEEEENS_10bfloat16_tEfNS_4arch4Sm80ELb0ELb1ELb1ELb1ELb1ELb0ELb0ELb0ELi2ELi4ELi4ELi4ELb0EEENS1_21CollectiveEpilogueBwdISA_SB_SD_Li256ELb1ELb0ELi2EEENS1_19SingleTileSchedulerILb1ELb0ELb0ELi128EEEEEEEEEvNT_6ParamsE$_ZZN4cute6detail16composition_implINS_5tupleIJNS_1CILi8EEENS3_ILi2EEES5_S5_S4_S5_EEENS2_IJNS3_ILi1EEEiiiNS3_ILi72EEENS3_ILi512EEEEEENS2_IJS5_S5_EEENS2_IJS7_S4_EEEEEDaRKT_RKT0_RKT1_RKT2_ENKUlRKT_RKT0_E_clIS5_S4_EEDaSR_SU_)
$_ZN7cutlass13device_kernelIN5flash19enable_sm80_to_sm89INS1_16FlashAttnBwdSm80INS1_25CollectiveMainloopBwdSm80ILi2ELi2EN4cute5tupleIJNS5_1CILi128EEES8_NS7_ILi64EEEEEENS_10bfloat16_tEfNS_4arch4Sm80ELb0ELb1ELb1ELb1ELb1ELb0ELb0ELb0ELi2ELi4ELi4ELi4ELb0EEENS1_21CollectiveEpilogueBwdISA_SB_SD_Li256ELb1ELb0ELi2EEENS1_19SingleTileSchedulerILb1ELb0ELb0ELi128EEEEEEEEEvNT_6ParamsE$_ZZN4cute6detail16composition_implINS_5tupleIJNS_1CILi8EEENS3_ILi2EEES5_S5_S4_S5_EEENS2_IJNS3_ILi1EEEiiiNS3_ILi72EEENS3_ILi512EEEEEENS2_IJS5_S5_EEENS2_IJS7_S4_EEEEEDaRKT_RKT0_RKT1_RKT2_ENKUlRKT_RKT0_E_clIS5_S4_EEDaSR_SU_:
        /* <DEDUP_REMOVED lines=15> */
[----:B-1---5:R-:W-:Y:S05]  /*f630*/  CALL.REL.NOINC `($_ZN7cutlass13device_kernelIN5flash19enable_sm80_to_sm89INS1_16FlashAttnBwdSm80INS1_25CollectiveMainloopBwdSm80ILi2ELi2EN4cute5tupleIJNS5_1CILi128EEES8_NS7_ILi64EEEEEENS_10bfloat16_tEfNS_4arch4Sm80ELb0ELb1ELb1ELb1ELb1ELb0ELb0ELb0ELi2ELi4ELi4ELi4ELb0EEENS1_21CollectiveEpilogueBwdISA_SB_SD_Li256ELb1ELb0ELi2EEENS1_19SingleTileSchedulerILb1ELb0ELb0ELi128EEEEEEEEEvNT_6ParamsE$_ZZN4cute6detail16composition_implINS_5tupleIJNS_1CILi8EEENS3_ILi2EEES5_S5_S4_S5_EEENS2_IJNS3_ILi1EEEiiiNS3_ILi72EEENS3_ILi512EEEEEES5_S4_EEDaRKT_RKT0_RKT1_RKT2_ENKUlRKT_T0_E_clINS2_IJNS2_IJEEEST_S5_S7_EEENS_17integral_constantIiLi1EEEEEDaSP_SQ_) ;  /* 0x0000067000007944 */ /* 0x022fea0003c00000 */
[----:B-----5:R2:W-:Y:S01]  /*f640*/  STL [R1+0x13b0], R2 ;  /* 0x0013b00201007387 */ /* 0x0205e20000100800 */
[----:B------:R-:W-:Y:S02]  /*f650*/  IADD3 R3, R5, 0x28, RZ ;  /* 0x0000002805037810 */ /* 0x000fe40007ffe0ff */
[----:B------:R-:W-:Y:S01]  /*f660*/  MOV R6, 0xf690 ;  /* 0x0000f69000067802 */ /* 0x000fe20000000f00 */
[----:B------:R2:W-:Y:S04]  /*f670*/  STL.64 [R1+0x13a8], R68 ;  /* 0x0013a84401007387 */ /* 0x0005e80000100a00 */
[----:B-12---:R-:W-:Y:S05]  /*f680*/  CALL.REL.NOINC `($_ZN7cutlass13device_kernelIN5flash19enable_sm80_to_sm89INS1_16FlashAttnBwdSm80INS1_25CollectiveMainloopBwdSm80ILi2ELi2EN4cute5tupleIJNS5_1CILi128EEES8_NS7_ILi64EEEEEENS_10bfloat16_tEfNS_4arch4Sm80ELb0ELb1ELb1ELb1ELb1ELb0ELb0ELb0ELi2ELi4ELi4ELi4ELb0EEENS1_21CollectiveEpilogueBwdISA_SB_SD_Li256ELb1ELb0ELi2EEENS1_19SingleTileSchedulerILb1ELb0ELb0ELi128EEEEEEEEEvNT_6ParamsE$_ZZN4cute6detail16composition_implINS_5tupleIJNS_1CILi8EEENS3_ILi2EEES5_S5_S4_S5_EEENS2_IJNS3_ILi1EEEiiiNS3_ILi72EEENS3_ILi512EEEEEES5_S4_EEDaRKT_RKT0_RKT1_RKT2_ENKUlRKT_T0_E_clINS2_IJNS2_IJS5_EEENS2_IJiEEES7_S7_EEENS_17integral_constantIiLi2EEEEEDaSP_SQ_) ;  /* 0x000006f000007944 */ /* 0x006fea0003c00000 */
[----:B------:R-:W2:Y:S01]  /*f690*/  LDL.64 R68, [R1+0x13a8] ;  /* 0x0013a80001447983 */ /* 0x000ea20000100a00 */
[----:B------:R-:W-:Y:S02]  /*f6a0*/  IADD3 R3, R5, 0x18, RZ ;  /* 0x0000001805037810 */ /* 0x000fe40007ffe0ff */
[----:B------:R-:W-:Y:S01]  /*f6b0*/  MOV R6, 0xf6f0 ;  /* 0x0000f6f000067802 */ /* 0x000fe20000000f00 */
[----:B-----5:R3:W-:Y:S04]  /*f6c0*/  STL [R1+0x13a0], R2 ;  /* 0x0013a00201007387 */ /* 0x0207e80000100800 */
[----:B--2---:R3:W-:Y:S02]  /*f6d0*/  STL.64 [R1+0x1398], R68 ;  /* 0x0013984401007387 */ /* 0x0047e40000100a00 */
[----:B-1-3--:R-:W-:Y:S05]  /*f6e0*/  CALL.REL.NOINC `($_ZN7cutlass13device_kernelIN5flash19enable_sm80_to_sm89INS1_16FlashAttnBwdSm80INS1_25CollectiveMainloopBwdSm80ILi2ELi2EN4cute5tupleIJNS5_1CILi128EEES8_NS7_ILi64EEEEEENS_10bfloat16_tEfNS_4arch4Sm80ELb0ELb1ELb1ELb1ELb1ELb0ELb0ELb0ELi2ELi4ELi4ELi4ELb0EEENS1_21CollectiveEpilogueBwdISA_SB_SD_Li256ELb1ELb0ELi2EEENS1_19SingleTileSchedulerILb1ELb0ELb0ELi128EEEEEEEEEvNT_6ParamsE$_ZZN4cute6detail16composition_implINS_5tupleIJNS_1CILi8EEENS3_ILi2EEES5_S5_S4_S5_EEENS2_IJNS3_ILi1EEEiiiNS3_ILi72EEENS3_ILi512EEEEEES5_S4_EEDaRKT_RKT0_RKT1_RKT2_ENKUlRKT_T0_E_clINS2_IJNS2_IJS5_EEENS2_IJiEEES7_S7_EEENS_17integral_constantIiLi3EEEEEDaSP_SQ_) ;  /* 0x0000073000007944 */ /* 0x00afea0003c00000 */
[----:B------:R-:W2:Y:S01]  /*f6f0*/  LDL.64 R68, [R1+0x1398] ;  /* 0x0013980001447983 */ /* 0x000ea20000100a00 */
[----:B------:R-:W-:-:S02]  /*f700*/  IADD3 R3, R5, 0x8, RZ ;  /* 0x0000000805037810 */ /* 0x000fc40007ffe0ff */
[----:B------:R-:W-:Y:S01]  /*f710*/  MOV R6, 0xf750 ;  /* 0x0000f75000067802 */ /* 0x000fe20000000f00 */
[----:B-----5:R3:W-:Y:S04]  /*f720*/  STL [R1+0x1390], R2 ;  /* 0x0013900201007387 */ /* 0x0207e80000100800 */
[----:B--2---:R3:W-:Y:S02]  /*f730*/  STL.64 [R1+0x1388], R68 ;  /* 0x0013884401007387 */ /* 0x0047e40000100a00 */
[----:B-1-3--:R-:W-:Y:S05]  /*f740*/  CALL.REL.NOINC `($_ZN7cutlass13device_kernelIN5flash19enable_sm80_to_sm89INS1_16FlashAttnBwdSm80INS1_25CollectiveMainloopBwdSm80ILi2ELi2EN4cute5tupleIJNS5_1CILi128EEES8_NS7_ILi64EEEEEENS_10bfloat16_tEfNS_4arch4Sm80ELb0ELb1ELb1ELb1ELb1ELb0ELb0ELb0ELi2ELi4ELi4ELi4ELb0EEENS1_21CollectiveEpilogueBwdISA_SB_SD_Li256ELb1ELb0ELi2EEENS1_19SingleTileSchedulerILb1ELb0ELb0ELi128EEEEEEEEEvNT_6ParamsE$_ZZN4cute6detail16composition_implINS_5tupleIJNS_1CILi8EEENS3_ILi2EEES5_S5_S4_S5_EEENS2_IJNS3_ILi1EEEiiiNS3_ILi72EEENS3_ILi512EEEEEES5_S4_EEDaRKT_RKT0_RKT1_RKT2_ENKUlRKT_T0_E_clINS2_IJNS2_IJS5_EEENS2_IJiEEES7_S7_EEENS_17integral_constantIiLi4EEEEEDaSP_SQ_) ;  /* 0x0000077000007944 */ /* 0x00afea0003c00000 */
[----:B------:R-:W-:Y:S02]  /*f750*/  MOV R2, R7 ;  /* 0x0000000700027202 */ /* 0x000fe40000000f00 */
[----:B------:R-:W-:Y:S02]  /*f760*/  MOV R6, 0xf780 ;  /* 0x0000f78000067802 */ /* 0x000fe40000000f00 */
[----:B-1---5:R-:W-:Y:S05]  /*f770*/  CALL.REL.NOINC `($_ZN7cutlass13device_kernelIN5flash19enable_sm80_to_sm89INS1_16FlashAttnBwdSm80INS1_25CollectiveMainloopBwdSm80ILi2ELi2EN4cute5tupleIJNS5_1CILi128EEES8_NS7_ILi64EEEEEENS_10bfloat16_tEfNS_4arch4Sm80ELb0ELb1ELb1ELb1ELb1ELb0ELb0ELb0ELi2ELi4ELi4ELi4ELb0EEENS1_21CollectiveEpilogueBwdISA_SB_SD_Li256ELb1ELb0ELi2EEENS1_19SingleTileSchedulerILb1ELb0ELb0ELi128EEEEEEEEEvNT_6ParamsE$_ZN4cute5tupleIJNS_1CILi2EEEiEEC2ERKS2_RKi) ;  /* 0xffffcae000007944 */ /* 0x022fea0003c3ffff */
[----:B-1----:R1:W5:Y:S01]  /*f780*/  LDL R2, [R1+0x13c8] ;  /* 0x0013c80001027983 */ /* 0x0023620000100800 */
[----:B------:R-:W-:-:S04]  /*f790*/  MOV R67, 0x0 ;  /* 0x0000000000437802 */ /* 0x000fc80000000f00 */
[----:B------:R-:W-:Y:S05]  /*f7a0*/  RET.REL.NODEC R66 `(_ZN7cutlass13device_kernelIN5flash19enable_sm80_to_sm89INS1_16FlashAttnBwdSm80INS1_25CollectiveMainloopBwdSm80ILi2ELi2EN4cute5tupleIJNS5_1CILi128EEES8_NS7_ILi64EEEEEENS_10bfloat16_tEfNS_4arch4Sm80ELb0ELb1ELb1ELb1ELb1ELb0ELb0ELb0ELi2ELi4ELi4ELi4ELb0EEENS1_21CollectiveEpilogueBwdISA_SB_SD_Li256ELb1ELb0ELi2EEENS1_19SingleTileSchedulerILb1ELb0ELb0ELi128EEEEEEEEEvNT_6ParamsE) ;  /* 0xffff085042007950 */ /* 0x000fea0003c3ffff */
        .type           $_ZN7cutlass13device_kernelIN5flash19enable_sm80_to_sm89INS1_16FlashAttnBwdSm80INS1_25CollectiveMainloopBwdSm80ILi2ELi2EN4cute5tupleIJNS5_1CILi128EEES8_NS7_ILi64EEEEEENS_10bfloat16_tEfNS_4arch4Sm80ELb0ELb1ELb1ELb1ELb1ELb0ELb0ELb0ELi2ELi4ELi4ELi4ELb0EEENS1_21CollectiveEpilogueBwdISA_SB_SD_Li256ELb1ELb0ELi2EEENS1_19SingleTileSchedulerILb1ELb0ELb0ELi128EEEEEEEEEvNT_6ParamsE$_ZZN4cute6detail16composition_implINS_5tupleIJNS_1CILi8EEENS3_ILi2EEES5_S5_S4_S5_EEENS2_IJNS3_ILi1EEEiiiNS3_ILi72EEENS3_ILi512EEEEEENS2_IJS5_S5_S5_EEENS2_IJS7_S9_S4_EEEEEDaRKT_RKT0_RKT1_RKT2_ENKUlRKT_RKT0_E_clIS5_S4_EEDaSR_SU_,@function
        .size           $_ZN7cutlass13device_kernelIN5flash19enable_sm80_to_sm89INS1_16FlashAttnBwdSm80INS1_25CollectiveMainloopBwdSm80ILi2ELi2EN4cute5tupleIJNS5_1CILi128EEES8_NS7_ILi64EEEEEENS_10bfloat16_tEfNS_4arch4Sm80ELb0ELb1ELb1ELb1ELb1ELb0ELb0ELb0ELi2ELi4ELi4ELi4ELb0EEENS1_21CollectiveEpilogueBwdISA_SB_SD_Li256ELb1ELb0ELi2EEENS1_19SingleTileSchedulerILb1ELb0ELb0ELi128EEEEEEEEEvNT_6ParamsE$_ZZN4cute6detail16composition_implINS_5tupleIJNS_1CILi8EEENS3_ILi2EEES5_S5_S4_S5_EEENS2_IJNS3_ILi1EEEiiiNS3_ILi72EEENS3_ILi512EEEEEENS2_IJS5_S5_S5_EEENS2_IJS7_S9_S4_EEEEEDaRKT_RKT0_RKT1_RKT2_ENKUlRKT_RKT0_E_clIS5_S4_EEDaSR_SU_,($_ZN7cutlass13device_kernelIN5flash19enable_sm80_to_sm89INS1_16FlashAttnBwdSm80INS1_25CollectiveMainloopBwdSm80ILi2ELi2EN4cute5tupleIJNS5_1CILi128EEES8_NS7_ILi64EEEEEENS_10bfloat16_tEfNS_4arch4Sm80ELb0ELb1ELb1ELb1ELb1ELb0ELb0ELb0ELi2ELi4ELi4ELi4ELb0EEENS1_21CollectiveEpilogueBwdISA_SB_SD_Li256ELb1ELb0ELi2EEENS1_19SingleTileSchedulerILb1ELb0ELb0ELi128EEEEEEEEEvNT_6ParamsE$_ZZN4cute6detail16composition_implINS_5tupleIJNS_1CILi8EEENS3_ILi2EEES5_S5_S4_S5_EEENS2_IJNS3_ILi1EEEiiiNS3_ILi72EEENS3_ILi512EEEEEENS3_ILi4EEENS3_ILi16EEEEEDaRKT_RKT0_RKT1_RKT2_ENKUlRKT_T0_E_clINS2_IJNS2_IJEEESV_SB_S7_EEENS_17integral_constantIiLi2EEEEEDaSR_SS_ - $_ZN7cutlass13device_kernelIN5flash19enable_sm80_to_sm89INS1_16FlashAttnBwdSm80INS1_25CollectiveMainloopBwdSm80ILi2ELi2EN4cute5tupleIJNS5_1CILi128EEES8_NS7_ILi64EEEEEENS_10bfloat16_tEfNS_4arch4Sm80ELb0ELb1ELb1ELb1ELb1ELb0ELb0ELb0ELi2ELi4ELi4ELi4ELb0EEENS1_21CollectiveEpilogueBwdISA_SB_SD_Li256ELb1ELb0ELi2EEENS1_19SingleTileSchedulerILb1ELb0ELb0ELi128EEEEEEEEEvNT_6ParamsE$_ZZN4cute6detail16composition_implINS_5tupleIJNS_1CILi8EEENS3_ILi2EEES5_S5_S4_S5_EEENS2_IJNS3_ILi1EEEiiiNS3_ILi72EEENS3_ILi512EEEEEENS2_IJS5_S5_S5_EEENS2_IJS7_S9_S4_EEEEEDaRKT_RKT0_RKT1_RKT2_ENKUlRKT_RKT0_E_clIS5_S4_EEDaSR_SU_)
$_ZN7cutlass13device_kernelIN5flash19enable_sm80_to_sm89INS1_16FlashAttnBwdSm80INS1_25CollectiveMainloopBwdSm80ILi2ELi2EN4cute5tupleIJNS5_1CILi128EEES8_NS7_ILi64EEEEEENS_10bfloat16_tEfNS_4arch4Sm80ELb0ELb1ELb1ELb1ELb1ELb0ELb0ELb0ELi2ELi4ELi4ELi4ELb0EEENS1_21CollectiveEpilogueBwdISA_SB_SD_Li256ELb1ELb0ELi2EEENS1_19SingleTileSchedulerILb1ELb0ELb0ELi128EEEEEEEEEvNT_6ParamsE$_ZZN4cute6detail16composition_implINS_5tupleIJNS_1CILi8EEENS3_ILi2EEES5_S5_S4_S5_EEENS2_IJNS3_ILi1EEEiiiNS3_ILi72EEENS3_ILi512EEEEEENS2_IJS5_S5_S5_EEENS2_IJS7_S9_S4_EEEEEDaRKT_RKT0_RKT1_RKT2_ENKUlRKT_RKT0_E_clIS5_S4_EEDaSR_SU_:
        /* <DEDUP_REMOVED lines=37> */
[----:B------:R-:W-:Y:S02]  /*fa00*/  MOV R4, R8 ;  /* 0x0000000800047202 */ /* 0x000fe40000000f00 */
[----:B------:R-:W-:-:S04]  /*fa10*/  MOV R5, 0x0 ;  /* 0x0000000000057802 */ /* 0x000fc80000000f00 */
[----:B------:R-:W-:Y:S05]  /*fa20*/  RET.REL.NODEC R4 `(_ZN7cutlass13device_kernelIN5flash19enable_sm80_to_sm89INS1_16FlashAttnBwdSm80INS1_25CollectiveMainloopBwdSm80ILi2ELi2EN4cute5tupleIJNS5_1CILi128EEES8_NS7_ILi64EEEEEENS_10bfloat16_tEfNS_4arch4Sm80ELb0ELb1ELb1ELb1ELb1ELb0ELb0ELb0ELi2ELi4ELi4ELi4ELb0EEENS1_21CollectiveEpilogueBwdISA_SB_SD_Li256ELb1ELb0ELi2EEENS1_19SingleTileSchedulerILb1ELb0ELb0ELi128EEEEEEEEEvNT_6ParamsE) ;  /* 0xffff05d004007950 */ /* 0x000fea0003c3ffff */
        .type           $_ZN7cutlass13device_kernelIN5flash19enable_sm80_to_sm89INS1_16FlashAttnBwdSm80INS1_25CollectiveMainloopBwdSm80ILi2ELi2EN4cute5tupleIJNS5_1CILi128EEES8_NS7_ILi64EEEEEENS_10bfloat16_tEfNS_4arch4Sm80ELb0ELb1ELb1ELb1ELb1ELb0ELb0ELb0ELi2ELi4ELi4ELi4ELb0EEENS1_21CollectiveEpilogueBwdISA_SB_SD_Li256ELb1ELb0ELi2EEENS1_19SingleTileSchedulerILb1ELb0ELb0ELi128EEEEEEEEEvNT_6ParamsE$_ZZN4cute6detail16composition_implINS_5tupleIJNS_1CILi8EEENS3_ILi2EEES5_S5_S4_S5_EEENS2_IJNS3_ILi1EEEiiiNS3_ILi72EEENS3_ILi512EEEEEENS3_ILi4EEENS3_ILi16EEEEEDaRKT_RKT0_RKT1_RKT2_ENKUlRKT_T0_E_clINS2_IJNS2_IJEEESV_SB_S7_EEENS_17integral_constantIiLi2EEEEEDaSR_SS_,@function
        .size           $_ZN7cutlass13device_kernelIN5flash19enable_sm80_to_sm89INS1_16FlashAttnBwdSm80INS1_25CollectiveMainloopBwdSm80ILi2ELi2EN4cute5tupleIJNS5_1CILi128EEES8_NS7_ILi64EEEEEENS_10bfloat16_tEfNS_4arch4Sm80ELb0ELb1ELb1ELb1ELb1ELb0ELb0ELb0ELi2ELi4ELi4ELi4ELb0EEENS1_21CollectiveEpilogueBwdISA_SB_SD_Li256ELb1ELb0ELi2EEENS1_19SingleTileSchedulerILb1ELb0ELb0ELi128EEEEEEEEEvNT_6ParamsE$_ZZN4cute6detail16composition_implINS_5tupleIJNS_1CILi8EEENS3_ILi2EEES5_S5_S4_S5_EEENS2_IJNS3_ILi1EEEiiiNS3_ILi72EEENS3_ILi512EEEEEENS3_ILi4EEENS3_ILi16EEEEEDaRKT_RKT0_RKT1_RKT2_ENKUlRKT_T0_E_clINS2_IJNS2_IJEEESV_SB_S7_EEENS_17integral_constantIiLi2EEEEEDaSR_SS_,($_ZN7cutlass13device_kernelIN5flash19enable_sm80_to_sm89INS1_16FlashAttnBwdSm80INS1_25CollectiveMainloopBwdSm80ILi2ELi2EN4cute5tupleIJNS5_1CILi128EEES8_NS7_ILi64EEEEEENS_10bfloat16_tEfNS_4arch4Sm80ELb0ELb1ELb1ELb1ELb1ELb0ELb0ELb0ELi2ELi4ELi4ELi4ELb0EEENS1_21CollectiveEpilogueBwdISA_SB_SD_Li256ELb1ELb0ELi2EEENS1_19SingleTileSchedulerILb1ELb0ELb0ELi128EEEEEEEEEvNT_6ParamsE$_ZZN4cute6detail16composition_implINS_5tupleIJNS_1CILi8EEENS3_ILi2EEES5_S5_S4_S5_EEENS2_IJNS3_ILi1EEEiiiNS3_ILi72EEENS3_ILi512EEEEEENS3_ILi4EEENS3_ILi16EEEEEDaRKT_RKT0_RKT1_RKT2_ENKUlRKT_T0_E_clINS2_IJNS2_IJS5_EEENS2_IJiEEES5_S7_EEENS_17integral_constantIiLi3EEEEEDaSR_SS_ - $_ZN7cutlass13device_kernelIN5flash19enable_sm80_to_sm89INS1_16FlashAttnBwdSm80INS1_25CollectiveMainloopBwdSm80ILi2ELi2EN4cute5tupleIJNS5_1CILi128EEES8_NS7_ILi64EEEEEENS_10bfloat16_tEfNS_4arch4Sm80ELb0ELb1ELb1ELb1ELb1ELb0ELb0ELb0ELi2ELi4ELi4ELi4ELb0EEENS1_21CollectiveEpilogueBwdISA_SB_SD_Li256ELb1ELb0ELi2EEENS1_19SingleTileSchedulerILb1ELb0ELb0ELi128EEEEEEEEEvNT_6ParamsE$_ZZN4cute6detail16composition_implINS_5tupleIJNS_1CILi8EEENS3_ILi2EEES5_S5_S4_S5_EEENS2_IJNS3_ILi1EEEiiiNS3_ILi72EEENS3_ILi512EEEEEENS3_ILi4EEENS3_ILi16EEEEEDaRKT_RKT0_RKT1_RKT2_ENKUlRKT_T0_E_clINS2_IJNS2_IJEEESV_SB_S7_EEENS_17integral_constantIiLi2EEEEEDaSR_SS_)
$_ZN7cutlass13device_kernelIN5flash19enable_sm80_to_sm89INS1_16FlashAttnBwdSm80INS1_25CollectiveMainloopBwdSm80ILi2ELi2EN4cute5tupleIJNS5_1CILi128EEES8_NS7_ILi64EEEEEENS_10bfloat16_tEfNS_4arch4Sm80ELb0ELb1ELb1ELb1ELb1ELb0ELb0ELb0ELi2ELi4ELi4ELi4ELb0EEENS1_21CollectiveEpilogueBwdISA_SB_SD_Li256ELb1ELb0ELi2EEENS1_19SingleTileSchedulerILb1ELb0ELb0ELi128EEEEEEEEEvNT_6ParamsE$_ZZN4cute6detail16composition_implINS_5tupleIJNS_1CILi8EEENS3_ILi2EEES5_S5_S4_S5_EEENS2_IJNS3_ILi1EEEiiiNS3_ILi72EEENS3_ILi512EEEEEENS3_ILi4EEENS3_ILi16EEEEEDaRKT_RKT0_RKT1_RKT2_ENKUlRKT_T0_E_clINS2_IJNS2_IJEEESV_SB_S7_EEENS_17integral_constantIiLi2EEEEEDaSR_SS_:
        /* <DEDUP_REMOVED lines=13> */
        .type           $_ZN7cutlass13device_kernelIN5flash19enable_sm80_to_sm89INS1_16FlashAttnBwdSm80INS1_25CollectiveMainloopBwdSm80ILi2ELi2EN4cute5tupleIJNS5_1CILi128EEES8_NS7_ILi64EEEEEENS_10bfloat16_tEfNS_4arch4Sm80ELb0ELb1ELb1ELb1ELb1ELb0ELb0ELb0ELi2ELi4ELi4ELi4ELb0EEENS1_21CollectiveEpilogueBwdISA_SB_SD_Li256ELb1ELb0ELi2EEENS1_19SingleTileSchedulerILb1ELb0ELb0ELi128EEEEEEEEEvNT_6ParamsE$_ZZN4cute6detail16composition_implINS_5tupleIJNS_1CILi8EEENS3_ILi2EEES5_S5_S4_S5_EEENS2_IJNS3_ILi1EEEiiiNS3_ILi72EEENS3_ILi512EEEEEENS3_ILi4EEENS3_ILi16EEEEEDaRKT_RKT0_RKT1_RKT2_ENKUlRKT_T0_E_clINS2_IJNS2_IJS5_EEENS2_IJiEEES5_S7_EEENS_17integral_constantIiLi3EEEEEDaSR_SS_,@function
        .size           $_ZN7cutlass13device_kernelIN5flash19enable_sm80_to_sm89INS1_16FlashAttnBwdSm80INS1_25CollectiveMainloopBwdSm80ILi2ELi2EN4cute5tupleIJNS5_1CILi128EEES8_NS7_ILi64EEEEEENS_10bfloat16_tEfNS_4arch4Sm80ELb0ELb1ELb1ELb1ELb1ELb0ELb0ELb0ELi2ELi4ELi4ELi4ELb0EEENS1_21CollectiveEpilogueBwdISA_SB_SD_Li256ELb1ELb0ELi2EEENS1_19SingleTileSchedulerILb1ELb0ELb0ELi128EEEEEEEEEvNT_6ParamsE$_ZZN4cute6detail16composition_implINS_5tupleIJNS_1CILi8EEENS3_ILi2EEES5_S5_S4_S5_EEENS2_IJNS3_ILi1EEEiiiNS3_ILi72EEENS3_ILi512EEEEEENS3_ILi4EEENS3_ILi16EEEEEDaRKT_RKT0_RKT1_RKT2_ENKUlRKT_T0_E_clINS2_IJNS2_IJS5_EEENS2_IJiEEES5_S7_EEENS_17integral_constantIiLi3EEEEEDaSR_SS_,($_ZN7cutlass13device_kernelIN5flash19enable_sm80_to_sm89INS1_16FlashAttnBwdSm80INS1_25CollectiveMainloopBwdSm80ILi2ELi2EN4cute5tupleIJNS5_1CILi128EEES8_NS7_ILi64EEEEEENS_10bfloat16_tEfNS_4arch4Sm80ELb0ELb1ELb1ELb1ELb1ELb0ELb0ELb0ELi2ELi4ELi4ELi4ELb0EEENS1_21CollectiveEpilogueBwdISA_SB_SD_Li256ELb1ELb0ELi2EEENS1_19SingleTileSchedulerILb1ELb0ELb0ELi128EEEEEEEEEvNT_6ParamsE$_ZZN4cute6detail16composition_implINS_5tupleIJNS_1CILi8EEENS3_ILi2EEES5_S5_S4_S5_EEENS2_IJNS3_ILi1EEEiiiNS3_ILi72EEENS3_ILi512EEEEEENS3_ILi4EEENS3_ILi16EEEEEDaRKT_RKT0_RKT1_RKT2_ENKUlRKT_T0_E_clINS2_IJNS2_IJS5_S5_EEENS2_IJiiEEES7_S7_EEENS_17integral_constantIiLi4EEEEEDaSR_SS_ - $_ZN7cutlass13device_kernelIN5flash19enable_sm80_to_sm89INS1_16FlashAttnBwdSm80INS1_25CollectiveMainloopBwdSm80ILi2ELi2EN4cute5tupleIJNS5_1CILi128EEES8_NS7_ILi64EEEEEENS_10bfloat16_tEfNS_4arch4Sm80ELb0ELb1ELb1ELb1ELb1ELb0ELb0ELb0ELi2ELi4ELi4ELi4ELb0EEENS1_21CollectiveEpilogueBwdISA_SB_SD_Li256ELb1ELb0ELi2EEENS1_19SingleTileSchedulerILb1ELb0ELb0ELi128EEEEEEEEEvNT_6ParamsE$_ZZN4cute6detail16composition_implINS_5tupleIJNS_1CILi8EEENS3_ILi2EEES5_S5_S4_S5_EEENS2_IJNS3_ILi1EEEiiiNS3_ILi72EEENS3_ILi512EEEEEENS3_ILi4EEENS3_ILi16EEEEEDaRKT_RKT0_RKT1_RKT2_ENKUlRKT_T0_E_clINS2_IJNS2_IJS5_EEENS2_IJiEEES5_S7_EEENS_17integral_constantIiLi3EEEEEDaSR_SS_)
$_ZN7cutlass13device_kernelIN5flash19enable_sm80_to_sm89INS1_16FlashAttnBwdSm80INS1_25CollectiveMainloopBwdSm80ILi2ELi2EN4cute5tupleIJNS5_1CILi128EEES8_NS7_ILi64EEEEEENS_10bfloat16_tEfNS_4arch4Sm80ELb0ELb1ELb1ELb1ELb1ELb0ELb0ELb0ELi2ELi4ELi4ELi4ELb0EEENS1_21CollectiveEpilogueBwdISA_SB_SD_Li256ELb1ELb0ELi2EEENS1_19SingleTileSchedulerILb1ELb0ELb0ELi128EEEEEEEEEvNT_6ParamsE$_ZZN4cute6detail16composition_implINS_5tupleIJNS_1CILi8EEENS3_ILi2EEES5_S5_S4_S5_EEENS2_IJNS3_ILi1EEEiiiNS3_ILi72EEENS3_ILi512EEEEEENS3_ILi4EEENS3_ILi16EEEEEDaRKT_RKT0_RKT1_RKT2_ENKUlRKT_T0_E_clINS2_IJNS2_IJS5_EEENS2_IJiEEES5_S7_EEENS_17integral_constantIiLi3EEEEEDaSR_SS_:
        /* <DEDUP_REMOVED lines=16> */
        .type           $_ZN7cutlass13device_kernelIN5flash19enable_sm80_to_sm89INS1_16FlashAttnBwdSm80INS1_25CollectiveMainloopBwdSm80ILi2ELi2EN4cute5tupleIJNS5_1CILi128EEES8_NS7_ILi64EEEEEENS_10bfloat16_tEfNS_4arch4Sm80ELb0ELb1ELb1ELb1ELb1ELb0ELb0ELb0ELi2ELi4ELi4ELi4ELb0EEENS1_21CollectiveEpilogueBwdISA_SB_SD_Li256ELb1ELb0ELi2EEENS1_19SingleTileSchedulerILb1ELb0ELb0ELi128EEEEEEEEEvNT_6ParamsE$_ZZN4cute6detail16composition_implINS_5tupleIJNS_1CILi8EEENS3_ILi2EEES5_S5_S4_S5_EEENS2_IJNS3_ILi1EEEiiiNS3_ILi72EEENS3_ILi512EEEEEENS3_ILi4EEENS3_ILi16EEEEEDaRKT_RKT0_RKT1_RKT2_ENKUlRKT_T0_E_clINS2_IJNS2_IJS5_S5_EEENS2_IJiiEEES7_S7_EEENS_17integral_constantIiLi4EEEEEDaSR_SS_,@function
        .size           $_ZN7cutlass13device_kernelIN5flash19enable_sm80_to_sm89INS1_16FlashAttnBwdSm80INS1_25CollectiveMainloopBwdSm80ILi2ELi2EN4cute5tupleIJNS5_1CILi128EEES8_NS7_ILi64EEEEEENS_10bfloat16_tEfNS_4arch4Sm80ELb0ELb1ELb1ELb1ELb1ELb0ELb0ELb0ELi2ELi4ELi4ELi4ELb0EEENS1_21CollectiveEpilogueBwdISA_SB_SD_Li256ELb1ELb0ELi2EEENS1_19SingleTileSchedulerILb1ELb0ELb0ELi128EEEEEEEEEvNT_6ParamsE$_ZZN4cute6detail16composition_implINS_5tupleIJNS_1CILi8EEENS3_ILi2EEES5_S5_S4_S5_EEENS2_IJNS3_ILi1EEEiiiNS3_ILi72EEENS3_ILi512EEEEEENS3_ILi4EEENS3_ILi16EEEEEDaRKT_RKT0_RKT1_RKT2_ENKUlRKT_T0_E_clINS2_IJNS2_IJS5_S5_EEENS2_IJiiEEES7_S7_EEENS_17integral_constantIiLi4EEEEEDaSR_SS_,($_ZN7cutlass13device_kernelIN5flash19enable_sm80_to_sm89INS1_16FlashAttnBwdSm80INS1_25CollectiveMainloopBwdSm80ILi2ELi2EN4cute5tupleIJNS5_1CILi128EEES8_NS7_ILi64EEEEEENS_10bfloat16_tEfNS_4arch4Sm80ELb0ELb1ELb1ELb1ELb1ELb0ELb0ELb0ELi2ELi4ELi4ELi4ELb0EEENS1_21CollectiveEpilogueBwdISA_SB_SD_Li256ELb1ELb0ELi2EEENS1_19SingleTileSchedulerILb1ELb0ELb0ELi128EEEEEEEEEvNT_6ParamsE$_ZZN4cute6detail16composition_implINS_5tupleIJNS_1CILi8EEENS3_ILi2EEES5_S5_S4_S5_EEENS2_IJNS3_ILi1EEEiiiNS3_ILi72EEENS3_ILi512EEEEEES5_S4_EEDaRKT_RKT0_RKT1_RKT2_ENKUlRKT_T0_E_clINS2_IJNS2_IJEEEST_S5_S7_EEENS_17integral_constantIiLi1EEEEEDaSP_SQ_ - $_ZN7cutlass13device_kernelIN5flash19enable_sm80_to_sm89INS1_16FlashAttnBwdSm80INS1_25CollectiveMainloopBwdSm80ILi2ELi2EN4cute5tupleIJNS5_1CILi128EEES8_NS7_ILi64EEEEEENS_10bfloat16_tEfNS_4arch4Sm80ELb0ELb1ELb1ELb1ELb1ELb0ELb0ELb0ELi2ELi4ELi4ELi4ELb0EEENS1_21CollectiveEpilogueBwdISA_SB_SD_Li256ELb1ELb0ELi2EEENS1_19SingleTileSchedulerILb1ELb0ELb0ELi128EEEEEEEEEvNT_6ParamsE$_ZZN4cute6detail16composition_implINS_5tupleIJNS_1CILi8EEENS3_ILi2EEES5_S5_S4_S5_EEENS2_IJNS3_ILi1EEEiiiNS3_ILi72EEENS3_ILi512EEEEEENS3_ILi4EEENS3_ILi16EEEEEDaRKT_RKT0_RKT1_RKT2_ENKUlRKT_T0_E_clINS2_IJNS2_IJS5_S5_EEENS2_IJiiEEES7_S7_EEENS_17integral_constantIiLi4EEEEEDaSR_SS_)
$_ZN7cutlass13device_kernelIN5flash19enable_sm80_to_sm89INS1_16FlashAttnBwdSm80INS1_25CollectiveMainloopBwdSm80ILi2ELi2EN4cute5tupleIJNS5_1CILi128EEES8_NS7_ILi64EEEEEENS_10bfloat16_tEfNS_4arch4Sm80ELb0ELb1ELb1ELb1ELb1ELb0ELb0ELb0ELi2ELi4ELi4ELi4ELb0EEENS1_21CollectiveEpilogueBwdISA_SB_SD_Li256ELb1ELb0ELi2EEENS1_19SingleTileSchedulerILb1ELb0ELb0ELi128EEEEEEEEEvNT_6ParamsE$_ZZN4cute6detail16composition_implINS_5tupleIJNS_1CILi8EEENS3_ILi2EEES5_S5_S4_S5_EEENS2_IJNS3_ILi1EEEiiiNS3_ILi72EEENS3_ILi512EEEEEENS3_ILi4EEENS3_ILi16EEEEEDaRKT_RKT0_RKT1_RKT2_ENKUlRKT_T0_E_clINS2_IJNS2_IJS5_S5_EEENS2_IJiiEEES7_S7_EEENS_17integral_constantIiLi4EEEEEDaSR_SS_:
        /* <DEDUP_REMOVED lines=11> */
        .type           $_ZN7cutlass13device_kernelIN5flash19enable_sm80_to_sm89INS1_16FlashAttnBwdSm80INS1_25CollectiveMainloopBwdSm80ILi2ELi2EN4cute5tupleIJNS5_1CILi128EEES8_NS7_ILi64EEEEEENS_10bfloat16_tEfNS_4arch4Sm80ELb0ELb1ELb1ELb1ELb1ELb0ELb0ELb0ELi2ELi4ELi4ELi4ELb0EEENS1_21CollectiveEpilogueBwdISA_SB_SD_Li256ELb1ELb0ELi2EEENS1_19SingleTileSchedulerILb1ELb0ELb0ELi128EEEEEEEEEvNT_6ParamsE$_ZZN4cute6detail16composition_implINS_5tupleIJNS_1CILi8EEENS3_ILi2EEES5_S5_S4_S5_EEENS2_IJNS3_ILi1EEEiiiNS3_ILi72EEENS3_ILi512EEEEEES5_S4_EEDaRKT_RKT0_RKT1_RKT2_ENKUlRKT_T0_E_clINS2_IJNS2_IJEEEST_S5_S7_EEENS_17integral_constantIiLi1EEEEEDaSP_SQ_,@function
        .size           $_ZN7cutlass13device_kernelIN5flash19enable_sm80_to_sm89INS1_16FlashAttnBwdSm80INS1_25CollectiveMainloopBwdSm80ILi2ELi2EN4cute5tupleIJNS5_1CILi128EEES8_NS7_ILi64EEEEEENS_10bfloat16_tEfNS_4arch4Sm80ELb0ELb1ELb1ELb1ELb1ELb0ELb0ELb0ELi2ELi4ELi4ELi4ELb0EEENS1_21CollectiveEpilogueBwdISA_SB_SD_Li256ELb1ELb0ELi2EEENS1_19SingleTileSchedulerILb1ELb0ELb0ELi128EEEEEEEEEvNT_6ParamsE$_ZZN4cute6detail16composition_implINS_5tupleIJNS_1CILi8EEENS3_ILi2EEES5_S5_S4_S5_EEENS2_IJNS3_ILi1EEEiiiNS3_ILi72EEENS3_ILi512EEEEEES5_S4_EEDaRKT_RKT0_RKT1_RKT2_ENKUlRKT_T0_E_clINS2_IJNS2_IJEEEST_S5_S7_EEENS_17integral_constantIiLi1EEEEEDaSP_SQ_,($_ZN7cutlass13device_kernelIN5flash19enable_sm80_to_sm89INS1_16FlashAttnBwdSm80INS1_25CollectiveMainloopBwdSm80ILi2ELi2EN4cute5tupleIJNS5_1CILi128EEES8_NS7_ILi64EEEEEENS_10bfloat16_tEfNS_4arch4Sm80ELb0ELb1ELb1ELb1ELb1ELb0ELb0ELb0ELi2ELi4ELi4ELi4ELb0EEENS1_21CollectiveEpilogueBwdISA_SB_SD_Li256ELb1ELb0ELi2EEENS1_19SingleTileSchedulerILb1ELb0ELb0ELi128EEEEEEEEEvNT_6ParamsE$_ZZN4cute6detail16composition_implINS_5tupleIJNS_1CILi8EEENS3_ILi2EEES5_S5_S4_S5_EEENS2_IJNS3_ILi1EEEiiiNS3_ILi72EEENS3_ILi512EEEEEES5_S4_EEDaRKT_RKT0_RKT1_RKT2_ENKUlRKT_T0_E_clINS2_IJNS2_IJS5_EEENS2_IJiEEES7_S7_EEENS_17integral_constantIiLi2EEEEEDaSP_SQ_ - $_ZN7cutlass13device_kernelIN5flash19enable_sm80_to_sm89INS1_16FlashAttnBwdSm80INS1_25CollectiveMainloopBwdSm80ILi2ELi2EN4cute5tupleIJNS5_1CILi128EEES8_NS7_ILi64EEEEEENS_10bfloat16_tEfNS_4arch4Sm80ELb0ELb1ELb1ELb1ELb1ELb0ELb0ELb0ELi2ELi4ELi4ELi4ELb0EEENS1_21CollectiveEpilogueBwdISA_SB_SD_Li256ELb1ELb0ELi2EEENS1_19SingleTileSchedulerILb1ELb0ELb0ELi128EEEEEEEEEvNT_6ParamsE$_ZZN4cute6detail16composition_implINS_5tupleIJNS_1CILi8EEENS3_ILi2EEES5_S5_S4_S5_EEENS2_IJNS3_ILi1EEEiiiNS3_ILi72EEENS3_ILi512EEEEEES5_S4_EEDaRKT_RKT0_RKT1_RKT2_ENKUlRKT_T0_E_clINS2_IJNS2_IJEEEST_S5_S7_EEENS_17integral_constantIiLi1EEEEEDaSP_SQ_)
$_ZN7cutlass13device_kernelIN5flash19enable_sm80_to_sm89INS1_16FlashAttnBwdSm80INS1_25CollectiveMainloopBwdSm80ILi2ELi2EN4cute5tupleIJNS5_1CILi128EEES8_NS7_ILi64EEEEEENS_10bfloat16_tEfNS_4arch4Sm80ELb0ELb1ELb1ELb1ELb1ELb0ELb0ELb0ELi2ELi4ELi4ELi4ELb0EEENS1_21CollectiveEpilogueBwdISA_SB_SD_Li256ELb1ELb0ELi2EEENS1_19SingleTileSchedulerILb1ELb0ELb0ELi128EEEEEEEEEvNT_6ParamsE$_ZZN4cute6detail16composition_implINS_5tupleIJNS_1CILi8EEENS3_ILi2EEES5_S5_S4_S5_EEENS2_IJNS3_ILi1EEEiiiNS3_ILi72EEENS3_ILi512EEEEEES5_S4_EEDaRKT_RKT0_RKT1_RKT2_ENKUlRKT_T0_E_clINS2_IJNS2_IJEEEST_S5_S7_EEENS_17integral_constantIiLi1EEEEEDaSP_SQ_:
        /* <DEDUP_REMOVED lines=10> */
[----:B------:R-:W-:Y:S02]  /*fd50*/  MOV R84, R10 ;  /* 0x0000000a00547202 */ /* 0x000fe40000000f00 */
[----:B------:R-:W-:-:S04]  /*fd60*/  MOV R85, 0x0 ;  /* 0x0000000000557802 */ /* 0x000fc80000000f00 */
[----:B------:R-:W-:Y:S05]  /*fd70*/  RET.REL.NODEC R84 `(_ZN7cutlass13device_kernelIN5flash19enable_sm80_to_sm89INS1_16FlashAttnBwdSm80INS1_25CollectiveMainloopBwdSm80ILi2ELi2EN4cute5tupleIJNS5_1CILi128EEES8_NS7_ILi64EEEEEENS_10bfloat16_tEfNS_4arch4Sm80ELb0ELb1ELb1ELb1ELb1ELb0ELb0ELb0ELi2ELi4ELi4ELi4ELb0EEENS1_21CollectiveEpilogueBwdISA_SB_SD_Li256ELb1ELb0ELi2EEENS1_19SingleTileSchedulerILb1ELb0ELb0ELi128EEEEEEEEEvNT_6ParamsE) ;  /* 0xffff028054007950 */ /* 0x000fea0003c3ffff */
        .type           $_ZN7cutlass13device_kernelIN5flash19enable_sm80_to_sm89INS1_16FlashAttnBwdSm80INS1_25CollectiveMainloopBwdSm80ILi2ELi2EN4cute5tupleIJNS5_1CILi128EEES8_NS7_ILi64EEEEEENS_10bfloat16_tEfNS_4arch4Sm80ELb0ELb1ELb1ELb1ELb1ELb0ELb0ELb0ELi2ELi4ELi4ELi4ELb0EEENS1_21CollectiveEpilogueBwdISA_SB_SD_Li256ELb1ELb0ELi2EEENS1_19SingleTileSchedulerILb1ELb0ELb0ELi128EEEEEEEEEvNT_6ParamsE$_ZZN4cute6detail16composition_implINS_5tupleIJNS_1CILi8EEENS3_ILi2EEES5_S5_S4_S5_EEENS2_IJNS3_ILi1EEEiiiNS3_ILi72EEENS3_ILi512EEEEEES5_S4_EEDaRKT_RKT0_RKT1_RKT2_ENKUlRKT_T0_E_clINS2_IJNS2_IJS5_EEENS2_IJiEEES7_S7_EEENS_17integral_constantIiLi2EEEEEDaSP_SQ_,@function
        .size           $_ZN7cutlass13device_kernelIN5flash19enable_sm80_to_sm89INS1_16FlashAttnBwdSm80INS1_25CollectiveMainloopBwdSm80ILi2ELi2EN4cute5tupleIJNS5_1CILi128EEES8_NS7_ILi64EEEEEENS_10bfloat16_tEfNS_4arch4Sm80ELb0ELb1ELb1ELb1ELb1ELb0ELb0ELb0ELi2ELi4ELi4ELi4ELb0EEENS1_21CollectiveEpilogueBwdISA_SB_SD_Li256ELb1ELb0ELi2EEENS1_19SingleTileSchedulerILb1ELb0ELb0ELi128EEEEEEEEEvNT_6ParamsE$_ZZN4cute6detail16composition_implINS_5tupleIJNS_1CILi8EEENS3_ILi2EEES5_S5_S4_S5_EEENS2_IJNS3_ILi1EEEiiiNS3_ILi72EEENS3_ILi512EEEEEES5_S4_EEDaRKT_RKT0_RKT1_RKT2_ENKUlRKT_T0_E_clINS2_IJNS2_IJS5_EEENS2_IJiEEES7_S7_EEENS_17integral_constantIiLi2EEEEEDaSP_SQ_,($_ZN7cutlass13device_kernelIN5flash19enable_sm80_to_sm89INS1_16FlashAttnBwdSm80INS1_25CollectiveMainloopBwdSm80ILi2ELi2EN4cute5tupleIJNS5_1CILi128EEES8_NS7_ILi64EEEEEENS_10bfloat16_tEfNS_4arch4Sm80ELb0ELb1ELb1ELb1ELb1ELb0ELb0ELb0ELi2ELi4ELi4ELi4ELb0EEENS1_21CollectiveEpilogueBwdISA_SB_SD_Li256ELb1ELb0ELi2EEENS1_19SingleTileSchedulerILb1ELb0ELb0ELi128EEEEEEEEEvNT_6ParamsE$_ZZN4cute6detail16composition_implINS_5tupleIJNS_1CILi8EEENS3_ILi2EEES5_S5_S4_S5_EEENS2_IJNS3_ILi1EEEiiiNS3_ILi72EEENS3_ILi512EEEEEES5_S4_EEDaRKT_RKT0_RKT1_RKT2_ENKUlRKT_T0_E_clINS2_IJNS2_IJS5_EEENS2_IJiEEES7_S7_EEENS_17integral_constantIiLi3EEEEEDaSP_SQ_ - $_ZN7cutlass13device_kernelIN5flash19enable_sm80_to_sm89INS1_16FlashAttnBwdSm80INS1_25CollectiveMainloopBwdSm80ILi2ELi2EN4cute5tupleIJNS5_1CILi128EEES8_NS7_ILi64EEEEEENS_10bfloat16_tEfNS_4arch4Sm80ELb0ELb1ELb1ELb1ELb1ELb0ELb0ELb0ELi2ELi4ELi4ELi4ELb0EEENS1_21CollectiveEpilogueBwdISA_SB_SD_Li256ELb1ELb0ELi2EEENS1_19SingleTileSchedulerILb1ELb0ELb0ELi128EEEEEEEEEvNT_6ParamsE$_ZZN4cute6detail16composition_implINS_5tupleIJNS_1CILi8EEENS3_ILi2EEES5_S5_S4_S5_EEENS2_IJNS3_ILi1EEEiiiNS3_ILi72EEENS3_ILi512EEEEEES5_S4_EEDaRKT_RKT0_RKT1_RKT2_ENKUlRKT_T0_E_clINS2_IJNS2_IJS5_EEENS2_IJiEEES7_S7_EEENS_17integral_constantIiLi2EEEEEDaSP_SQ_)
$_ZN7cutlass13device_kernelIN5flash19enable_sm80_to_sm89INS1_16FlashAttnBwdSm80INS1_25CollectiveMainloopBwdSm80ILi2ELi2EN4cute5tupleIJNS5_1CILi128EEES8_NS7_ILi64EEEEEENS_10bfloat16_tEfNS_4arch4Sm80ELb0ELb1ELb1ELb1ELb1ELb0ELb0ELb0ELi2ELi4ELi4ELi4ELb0EEENS1_21CollectiveEpilogueBwdISA_SB_SD_Li256ELb1ELb0ELi2EEENS1_19SingleTileSchedulerILb1ELb0ELb0ELi128EEEEEEEEEvNT_6ParamsE$_ZZN4cute6detail16composition_implINS_5tupleIJNS_1CILi8EEENS3_ILi2EEES5_S5_S4_S5_EEENS2_IJNS3_ILi1EEEiiiNS3_ILi72EEENS3_ILi512EEEEEES5_S4_EEDaRKT_RKT0_RKT1_RKT2_ENKUlRKT_T0_E_clINS2_IJNS2_IJS5_EEENS2_IJiEEES7_S7_EEENS_17integral_constantIiLi2EEEEEDaSP_SQ_:
[----:B------:R-:W-:-:S06]  /*fd80*/  IADD3 R3, R3, -c[0x0][0x20], RZ ;  /* 0x8000080003037a10 */ /* 0x000fcc0007ffe0ff */
[----:B------:R-:W5:Y:S01]  /*fd90*/  LDL R3, [R3] ;  /* 0x0000000003037983 */ /* 0x000f620000100800 */
[----:B------:R-:W-:Y:S02]  /*fda0*/  IADD3 R2, R1, 0x16d0, RZ ;  /* 0x000016d001027810 */ /* 0x000fe40007ffe0ff */
[----:B------:R-:W-:Y:S02]  /*fdb0*/  MOV R4, 0xfde0 ;  /* 0x0000fde000047802 */ /* 0x000fe40000000f00 */
[----:B------:R-:W-:Y:S02]  /*fdc0*/  IADD3 R2, R2, c[0x0][0x20], RZ ;  /* 0x0000080002027a10 */ /* 0x000fe40007ffe0ff */
[----:B-----5:R-:W-:Y:S05]  /*fdd0*/  CALL.REL.NOINC `($_ZN7cutlass13device_kernelIN5flash19enable_sm80_to_sm89INS1_16FlashAttnBwdSm80INS1_25CollectiveMainloopBwdSm80ILi2ELi2EN4cute5tupleIJNS5_1CILi128EEES8_NS7_ILi64EEEEEENS_10bfloat16_tEfNS_4arch4Sm80ELb0ELb1ELb1ELb1ELb1ELb0ELb0ELb0ELi2ELi4ELi4ELi4ELb0EEENS1_21CollectiveEpilogueBwdISA_SB_SD_Li256ELb1ELb0ELi2EEENS1_19SingleTileSchedulerILb1ELb0ELb0ELi128EEEEEEEEEvNT_6ParamsE$_ZN4cute3eso3ESOILb1ELb0EJNS_5tupleIJNS_1CILi2EEEEEENS2_IJiEEENS3_ILi1EEES7_EEC2ERKS5_RKS6_RKS7_SE_) ;  /* 0xffffa07000007944 */ /* 0x020fea0003c3ffff */
[----:B-1----:R1:W5:Y:S01]  /*fde0*/  LDL R2, [R1+0x16d0] ;  /* 0x0016d00001027983 */ /* 0x0023620000100800 */
[----:B------:R-:W-:Y:S02]  /*fdf0*/  MOV R84, R6 ;  /* 0x0000000600547202 */ /* 0x000fe40000000f00 */
[----:B------:R-:W-:-:S04]  /*fe00*/  MOV R85, 0x0 ;  /* 0x0000000000557802 */ /* 0x000fc80000000f00 */
[----:B------:R-:W-:Y:S05]  /*fe10*/  RET.REL.NODEC R84 `(_ZN7cutlass13device_kernelIN5flash19enable_sm80_to_sm89INS1_16FlashAttnBwdSm80INS1_25CollectiveMainloopBwdSm80ILi2ELi2EN4cute5tupleIJNS5_1CILi128EEES8_NS7_ILi64EEEEEENS_10bfloat16_tEfNS_4arch4Sm80ELb0ELb1ELb1ELb1ELb1ELb0ELb0ELb0ELi2ELi4ELi4ELi4ELb0EEENS1_21CollectiveEpilogueBwdISA_SB_SD_Li256ELb1ELb0ELi2EEENS1_19SingleTileSchedulerILb1ELb0ELb0ELi128EEEEEEEEEvNT_6ParamsE) ;  /* 0xffff01e054007950 */ /* 0x000fea0003c3ffff */
        .type           $_ZN7cutlass13device_kernelIN5flash19enable_sm80_to_sm89INS1_16FlashAttnBwdSm80INS1_25CollectiveMainloopBwdSm80ILi2ELi2EN4cute5tupleIJNS5_1CILi128EEES8_NS7_ILi64EEEEEENS_10bfloat16_tEfNS_4arch4Sm80ELb0ELb1ELb1ELb1ELb1ELb0ELb0ELb0ELi2ELi4ELi4ELi4ELb0EEENS1_21CollectiveEpilogueBwdISA_SB_SD_Li256ELb1ELb0ELi2EEENS1_19SingleTileSchedulerILb1ELb0ELb0ELi128EEEEEEEEEvNT_6ParamsE$_ZZN4cute6detail16composition_implINS_5tupleIJNS_1CILi8EEENS3_ILi2EEES5_S5_S4_S5_EEENS2_IJNS3_ILi1EEEiiiNS3_ILi72EEENS3_ILi512EEEEEES5_S4_EEDaRKT_RKT0_RKT1_RKT2_ENKUlRKT_T0_E_clINS2_IJNS2_IJS5_EEENS2_IJiEEES7_S7_EEENS_17integral_constantIiLi3EEEEEDaSP_SQ_,@function
        .size           $_ZN7cutlass13device_kernelIN5flash19enable_sm80_to_sm89INS1_16FlashAttnBwdSm80INS1_25CollectiveMainloopBwdSm80ILi2ELi2EN4cute5tupleIJNS5_1CILi128EEES8_NS7_ILi64EEEEEENS_10bfloat16_tEfNS_4arch4Sm80ELb0ELb1ELb1ELb1ELb1ELb0ELb0ELb0ELi2ELi4ELi4ELi4ELb0EEENS1_21CollectiveEpilogueBwdISA_SB_SD_Li256ELb1ELb0ELi2EEENS1_19SingleTileSchedulerILb1ELb0ELb0ELi128EEEEEEEEEvNT_6ParamsE$_ZZN4cute6detail16composition_implINS_5tupleIJNS_1CILi8EEENS3_ILi2EEES5_S5_S4_S5_EEENS2_IJNS3_ILi1EEEiiiNS3_ILi72EEENS3_ILi512EEEEEES5_S4_EEDaRKT_RKT0_RKT1_RKT2_ENKUlRKT_T0_E_clINS2_IJNS2_IJS5_EEENS2_IJiEEES7_S7_EEENS_17integral_constantIiLi3EEEEEDaSP_SQ_,($_ZN7cutlass13device_kernelIN5flash19enable_sm80_to_sm89INS1_16FlashAttnBwdSm80INS1_25CollectiveMainloopBwdSm80ILi2ELi2EN4cute5tupleIJNS5_1CILi128EEES8_NS7_ILi64EEEEEENS_10bfloat16_tEfNS_4arch4Sm80ELb0ELb1ELb1ELb1ELb1ELb0ELb0ELb0ELi2ELi4ELi4ELi4ELb0EEENS1_21CollectiveEpilogueBwdISA_SB_SD_Li256ELb1ELb0ELi2EEENS1_19SingleTileSchedulerILb1ELb0ELb0ELi128EEEEEEEEEvNT_6ParamsE$_ZZN4cute6detail16composition_implINS_5tupleIJNS_1CILi8EEENS3_ILi2EEES5_S5_S4_S5_EEENS2_IJNS3_ILi1EEEiiiNS3_ILi72EEENS3_ILi512EEEEEES5_S4_EEDaRKT_RKT0_RKT1_RKT2_ENKUlRKT_T0_E_clINS2_IJNS2_IJS5_EEENS2_IJiEEES7_S7_EEENS_17integral_constantIiLi4EEEEEDaSP_SQ_ - $_ZN7cutlass13device_kernelIN5flash19enable_sm80_to_sm89INS1_16FlashAttnBwdSm80INS1_25CollectiveMainloopBwdSm80ILi2ELi2EN4cute5tupleIJNS5_1CILi128EEES8_NS7_ILi64EEEEEENS_10bfloat16_tEfNS_4arch4Sm80ELb0ELb1ELb1ELb1ELb1ELb0ELb0ELb0ELi2ELi4ELi4ELi4ELb0EEENS1_21CollectiveEpilogueBwdISA_SB_SD_Li256ELb1ELb0ELi2EEENS1_19SingleTileSchedulerILb1ELb0ELb0ELi128EEEEEEEEEvNT_6ParamsE$_ZZN4cute6detail16composition_implINS_5tupleIJNS_1CILi8EEENS3_ILi2EEES5_S5_S4_S5_EEENS2_IJNS3_ILi1EEEiiiNS3_ILi72EEENS3_ILi512EEEEEES5_S4_EEDaRKT_RKT0_RKT1_RKT2_ENKUlRKT_T0_E_clINS2_IJNS2_IJS5_EEENS2_IJiEEES7_S7_EEENS_17integral_constantIiLi3EEEEEDaSP_SQ_)
$_ZN7cutlass13device_kernelIN5flash19enable_sm80_to_sm89INS1_16FlashAttnBwdSm80INS1_25CollectiveMainloopBwdSm80ILi2ELi2EN4cute5tupleIJNS5_1CILi128EEES8_NS7_ILi64EEEEEENS_10bfloat16_tEfNS_4arch4Sm80ELb0ELb1ELb1ELb1ELb1ELb0ELb0ELb0ELi2ELi4ELi4ELi4ELb0EEENS1_21CollectiveEpilogueBwdISA_SB_SD_Li256ELb1ELb0ELi2EEENS1_19SingleTileSchedulerILb1ELb0ELb0ELi128EEEEEEEEEvNT_6ParamsE$_ZZN4cute6detail16composition_implINS_5tupleIJNS_1CILi8EEENS3_ILi2EEES5_S5_S4_S5_EEENS2_IJNS3_ILi1EEEiiiNS3_ILi72EEENS3_ILi512EEEEEES5_S4_EEDaRKT_RKT0_RKT1_RKT2_ENKUlRKT_T0_E_clINS2_IJNS2_IJS5_EEENS2_IJiEEES7_S7_EEENS_17integral_constantIiLi3EEEEEDaSP_SQ_:
        /* <DEDUP_REMOVED lines=10> */
        .type           $_ZN7cutlass13device_kernelIN5flash19enable_sm80_to_sm89INS1_16FlashAttnBwdSm80INS1_25CollectiveMainloopBwdSm80ILi2ELi2EN4cute5tupleIJNS5_1CILi128EEES8_NS7_ILi64EEEEEENS_10bfloat16_tEfNS_4arch4Sm80ELb0ELb1ELb1ELb1ELb1ELb0ELb0ELb0ELi2ELi4ELi4ELi4ELb0EEENS1_21CollectiveEpilogueBwdISA_SB_SD_Li256ELb1ELb0ELi2EEENS1_19SingleTileSchedulerILb1ELb0ELb0ELi128EEEEEEEEEvNT_6ParamsE$_ZZN4cute6detail16composition_implINS_5tupleIJNS_1CILi8EEENS3_ILi2EEES5_S5_S4_S5_EEENS2_IJNS3_ILi1EEEiiiNS3_ILi72EEENS3_ILi512EEEEEES5_S4_EEDaRKT_RKT0_RKT1_RKT2_ENKUlRKT_T0_E_clINS2_IJNS2_IJS5_EEENS2_IJiEEES7_S7_EEENS_17integral_constantIiLi4EEEEEDaSP_SQ_,@function
        .size           $_ZN7cutlass13device_kernelIN5flash19enable_sm80_to_sm89INS1_16FlashAttnBwdSm80INS1_25CollectiveMainloopBwdSm80ILi2ELi2EN4cute5tupleIJNS5_1CILi128EEES8_NS7_ILi64EEEEEENS_10bfloat16_tEfNS_4arch4Sm80ELb0ELb1ELb1ELb1ELb1ELb0ELb0ELb0ELi2ELi4ELi4ELi4ELb0EEENS1_21CollectiveEpilogueBwdISA_SB_SD_Li256ELb1ELb0ELi2EEENS1_19SingleTileSchedulerILb1ELb0ELb0ELi128EEEEEEEEEvNT_6ParamsE$_ZZN4cute6detail16composition_implINS_5tupleIJNS_1CILi8EEENS3_ILi2EEES5_S5_S4_S5_EEENS2_IJNS3_ILi1EEEiiiNS3_ILi72EEENS3_ILi512EEEEEES5_S4_EEDaRKT_RKT0_RKT1_RKT2_ENKUlRKT_T0_E_clINS2_IJNS2_IJS5_EEENS2_IJiEEES7_S7_EEENS_17integral_constantIiLi4EEEEEDaSP_SQ_,($_ZN7cutlass13device_kernelIN5flash19enable_sm80_to_sm89INS1_16FlashAttnBwdSm80INS1_25CollectiveMainloopBwdSm80ILi2ELi2EN4cute5tupleIJNS5_1CILi128EEES8_NS7_ILi64EEEEEENS_10bfloat16_tEfNS_4arch4Sm80ELb0ELb1ELb1ELb1ELb1ELb0ELb0ELb0ELi2ELi4ELi4ELi4ELb0EEENS1_21CollectiveEpilogueBwdISA_SB_SD_Li256ELb1ELb0ELi2EEENS1_19SingleTileSchedulerILb1ELb0ELb0ELi128EEEEEEEEEvNT_6ParamsE$_ZZN4cute6detail9lift_diceINS_5tupleIJiNS2_IJiNS_1CILi0EEEEEEEEES6_EEDaRKT_RKT0_ENKUlRKT_RKT0_E_clIS5_S5_EEDaSF_SI_ - $_ZN7cutlass13device_kernelIN5flash19enable_sm80_to_sm89INS1_16FlashAttnBwdSm80INS1_25CollectiveMainloopBwdSm80ILi2ELi2EN4cute5tupleIJNS5_1CILi128EEES8_NS7_ILi64EEEEEENS_10bfloat16_tEfNS_4arch4Sm80ELb0ELb1ELb1ELb1ELb1ELb0ELb0ELb0ELi2ELi4ELi4ELi4ELb0EEENS1_21CollectiveEpilogueBwdISA_SB_SD_Li256ELb1ELb0ELi2EEENS1_19SingleTileSchedulerILb1ELb0ELb0ELi128EEEEEEEEEvNT_6ParamsE$_ZZN4cute6detail16composition_implINS_5tupleIJNS_1CILi8EEENS3_ILi2EEES5_S5_S4_S5_EEENS2_IJNS3_ILi1EEEiiiNS3_ILi72EEENS3_ILi512EEEEEES5_S4_EEDaRKT_RKT0_RKT1_RKT2_ENKUlRKT_T0_E_clINS2_IJNS2_IJS5_EEENS2_IJiEEES7_S7_EEENS_17integral_constantIiLi4EEEEEDaSP_SQ_)
$_ZN7cutlass13device_kernelIN5flash19enable_sm80_to_sm89INS1_16FlashAttnBwdSm80INS1_25CollectiveMainloopBwdSm80ILi2ELi2EN4cute5tupleIJNS5_1CILi128EEES8_NS7_ILi64EEEEEENS_10bfloat16_tEfNS_4arch4Sm80ELb0ELb1ELb1ELb1ELb1ELb0ELb0ELb0ELi2ELi4ELi4ELi4ELb0EEENS1_21CollectiveEpilogueBwdISA_SB_SD_Li256ELb1ELb0ELi2EEENS1_19SingleTileSchedulerILb1ELb0ELb0ELi128EEEEEEEEEvNT_6ParamsE$_ZZN4cute6detail16composition_implINS_5tupleIJNS_1CILi8EEENS3_ILi2EEES5_S5_S4_S5_EEENS2_IJNS3_ILi1EEEiiiNS3_ILi72EEENS3_ILi512EEEEEES5_S4_EEDaRKT_RKT0_RKT1_RKT2_ENKUlRKT_T0_E_clINS2_IJNS2_IJS5_EEENS2_IJiEEES7_S7_EEENS_17integral_constantIiLi4EEEEEDaSP_SQ_:
        /* <DEDUP_REMOVED lines=10> */
        .type           $_ZN7cutlass13device_kernelIN5flash19enable_sm80_to_sm89INS1_16FlashAttnBwdSm80INS1_25CollectiveMainloopBwdSm80ILi2ELi2EN4cute5tupleIJNS5_1CILi128EEES8_NS7_ILi64EEEEEENS_10bfloat16_tEfNS_4arch4Sm80ELb0ELb1ELb1ELb1ELb1ELb0ELb0ELb0ELi2ELi4ELi4ELi4ELb0EEENS1_21CollectiveEpilogueBwdISA_SB_SD_Li256ELb1ELb0ELi2EEENS1_19SingleTileSchedulerILb1ELb0ELb0ELi128EEEEEEEEEvNT_6ParamsE$_ZZN4cute6detail9lift_diceINS_5tupleIJiNS2_IJiNS_1CILi0EEEEEEEEES6_EEDaRKT_RKT0_ENKUlRKT_RKT0_E_clIS5_S5_EEDaSF_SI_,@function
        .size           $_ZN7cutlass13device_kernelIN5flash19enable_sm80_to_sm89INS1_16FlashAttnBwdSm80INS1_25CollectiveMainloopBwdSm80ILi2ELi2EN4cute5tupleIJNS5_1CILi128EEES8_NS7_ILi64EEEEEENS_10bfloat16_tEfNS_4arch4Sm80ELb0ELb1ELb1ELb1ELb1ELb0ELb0ELb0ELi2ELi4ELi4ELi4ELb0EEENS1_21CollectiveEpilogueBwdISA_SB_SD_Li256ELb1ELb0ELi2EEENS1_19SingleTileSchedulerILb1ELb0ELb0ELi128EEEEEEEEEvNT_6ParamsE$_ZZN4cute6detail9lift_diceINS_5tupleIJiNS2_IJiNS_1CILi0EEEEEEEEES6_EEDaRKT_RKT0_ENKUlRKT_RKT0_E_clIS5_S5_EEDaSF_SI_,($_ZN7cutlass13device_kernelIN5flash19enable_sm80_to_sm89INS1_16FlashAttnBwdSm80INS1_25CollectiveMainloopBwdSm80ILi2ELi2EN4cute5tupleIJNS5_1CILi128EEES8_NS7_ILi64EEEEEENS_10bfloat16_tEfNS_4arch4Sm80ELb0ELb1ELb1ELb1ELb1ELb0ELb0ELb0ELi2ELi4ELi4ELi4ELb0EEENS1_21CollectiveEpilogueBwdISA_SB_SD_Li256ELb1ELb0ELi2EEENS1_19SingleTileSchedulerILb1ELb0ELb0ELi128EEEEEEEEEvNT_6ParamsE$_ZZN4cute6detail9lift_diceINS_5tupleIJiNS2_IJiNS_1CILi0EEEEEEEEES6_EEDaRKT_RKT0_ENKUlRKT_RKT0_E_clIiiEEDaSF_SI_ - $_ZN7cutlass13device_kernelIN5flash19enable_sm80_to_sm89INS1_16FlashAttnBwdSm80INS1_25CollectiveMainloopBwdSm80ILi2ELi2EN4cute5tupleIJNS5_1CILi128EEES8_NS7_ILi64EEEEEENS_10bfloat16_tEfNS_4arch4Sm80ELb0ELb1ELb1ELb1ELb1ELb0ELb0ELb0ELi2ELi4ELi4ELi4ELb0EEENS1_21CollectiveEpilogueBwdISA_SB_SD_Li256ELb1ELb0ELi2EEENS1_19SingleTileSchedulerILb1ELb0ELb0ELi128EEEEEEEEEvNT_6ParamsE$_ZZN4cute6detail9lift_diceINS_5tupleIJiNS2_IJiNS_1CILi0EEEEEEEEES6_EEDaRKT_RKT0_ENKUlRKT_RKT0_E_clIS5_S5_EEDaSF_SI_)
$_ZN7cutlass13device_kernelIN5flash19enable_sm80_to_sm89INS1_16FlashAttnBwdSm80INS1_25CollectiveMainloopBwdSm80ILi2ELi2EN4cute5tupleIJNS5_1CILi128EEES8_NS7_ILi64EEEEEENS_10bfloat16_tEfNS_4arch4Sm80ELb0ELb1ELb1ELb1ELb1ELb0ELb0ELb0ELi2ELi4ELi4ELi4ELb0EEENS1_21CollectiveEpilogueBwdISA_SB_SD_Li256ELb1ELb0ELi2EEENS1_19SingleTileSchedulerILb1ELb0ELb0ELi128EEEEEEEEEvNT_6ParamsE$_ZZN4cute6detail9lift_diceINS_5tupleIJiNS2_IJiNS_1CILi0EEEEEEEEES6_EEDaRKT_RKT0_ENKUlRKT_RKT0_E_clIS5_S5_EEDaSF_SI_:
[----:B------:R-:W-:Y:S02]  /*ff60*/  MOV R10, 0xff80 ;  /* 0x0000ff80000a7802 */ /* 0x000fe40000000f00 */
[----:B------:R-:W-:Y:S05]  /*ff70*/  CALL.REL.NOINC `($_ZN7cutlass13device_kernelIN5flash19enable_sm80_to_sm89INS1_16FlashAttnBwdSm80INS1_25CollectiveMainloopBwdSm80ILi2ELi2EN4cute5tupleIJNS5_1CILi128EEES8_NS7_ILi64EEEEEENS_10bfloat16_tEfNS_4arch4Sm80ELb0ELb1ELb1ELb1ELb1ELb0ELb0ELb0ELi2ELi4ELi4ELi4ELb0EEENS1_21CollectiveEpilogueBwdISA_SB_SD_Li256ELb1ELb0ELi2EEENS1_19SingleTileSchedulerILb1ELb0ELb0ELi128EEEEEEEEEvNT_6ParamsE$_ZZN4cute6detail9lift_diceINS_5tupleIJiNS_1CILi0EEEEEES5_EEDaRKT_RKT0_ENKUlRKT_RKT0_E_clIiiEEDaSE_SH_) ;  /* 0x000000d000007944 */ /* 0x000fea0003c00000 */
[----:B------:R-:W-:Y:S02]  /*ff80*/  MOV R74, 0xffa0 ;  /* 0x0000ffa0004a7802 */ /* 0x000fe40000000f00 */
[----:B-1---5:R-:W-:Y:S05]  /*ff90*/  CALL.REL.NOINC `($_ZN7cutlass13device_kernelIN5flash19enable_sm80_to_sm89INS1_16FlashAttnBwdSm80INS1_25CollectiveMainloopBwdSm80ILi2ELi2EN4cute5tupleIJNS5_1CILi128EEES8_NS7_ILi64EEEEEENS_10bfloat16_tEfNS_4arch4Sm80ELb0ELb1ELb1ELb1ELb1ELb0ELb0ELb0ELi2ELi4ELi4ELi4ELb0EEENS1_21CollectiveEpilogueBwdISA_SB_SD_Li256ELb1ELb0ELi2EEENS1_19SingleTileSchedulerILb1ELb0ELb0ELi128EEEEEEEEEvNT_6ParamsE$_ZZN4cute12filter_tupleINS_5tupleIJiNS_1CILi0EEEEEES4_ZNS_6detail9lift_diceIS4_S4_EEDaRKT_RKT0_EUlRKT_RKT0_E_EEDaS9_SC_OT1_ENKUlDpSF_E_clIJNS1_IJiEEENS1_IJS3_EEEEEEDaSM_) ;  /* 0xffffd20000007944 */ /* 0x022fea0003c3ffff */
[----:B------:R-:W-:Y:S02]  /*ffa0*/  MOV R9, 0x0 ;  /* 0x0000000000097802 */ /* 0x000fe40000000f00 */
[----:B-----5:R-:W-:Y:S02]  /*ffb0*/  MOV R6, R2 ;  /* 0x0000000200067202 */ /* 0x020fe40000000f00 */
[----:B------:R-:W-:Y:S05]  /*ffc0*/  RET.REL.NODEC R8 `(_ZN7cutlass13device_kernelIN5flash19enable_sm80_to_sm89INS1_16FlashAttnBwdSm80INS1_25CollectiveMainloopBwdSm80ILi2ELi2EN4cute5tupleIJNS5_1CILi128EEES8_NS7_ILi64EEEEEENS_10bfloat16_tEfNS_4arch4Sm80ELb0ELb1ELb1ELb1ELb1ELb0ELb0ELb0ELi2ELi4ELi4ELi4ELb0EEENS1_21CollectiveEpilogueBwdISA_SB_SD_Li256ELb1ELb0ELi2EEENS1_19SingleTileSchedulerILb1ELb0ELb0ELi128EEEEEEEEEvNT_6ParamsE) ;  /* 0xffff003008007950 */ /* 0x000fea0003c3ffff */
        .type           $_ZN7cutlass13device_kernelIN5flash19enable_sm80_to_sm89INS1_16FlashAttnBwdSm80INS1_25CollectiveMainloopBwdSm80ILi2ELi2EN4cute5tupleIJNS5_1CILi128EEES8_NS7_ILi64EEEEEENS_10bfloat16_tEfNS_4arch4Sm80ELb0ELb1ELb1ELb1ELb1ELb0ELb0ELb0ELi2ELi4ELi4ELi4ELb0EEENS1_21CollectiveEpilogueBwdISA_SB_SD_Li256ELb1ELb0ELi2EEENS1_19SingleTileSchedulerILb1ELb0ELb0ELi128EEEEEEEEEvNT_6ParamsE$_ZZN4cute6detail9lift_diceINS_5tupleIJiNS2_IJiNS_1CILi0EEEEEEEEES6_EEDaRKT_RKT0_ENKUlRKT_RKT0_E_clIiiEEDaSF_SI_,@function
        .size           $_ZN7cutlass13device_kernelIN5flash19enable_sm80_to_sm89INS1_16FlashAttnBwdSm80INS1_25CollectiveMainloopBwdSm80ILi2ELi2EN4cute5tupleIJNS5_1CILi128EEES8_NS7_ILi64EEEEEENS_10bfloat16_tEfNS_4arch4Sm80ELb0ELb1ELb1ELb1ELb1ELb0ELb0ELb0ELi2ELi4ELi4ELi4ELb0EEENS1_21CollectiveEpilogueBwdISA_SB_SD_Li256ELb1ELb0ELi2EEENS1_19SingleTileSchedulerILb1ELb0ELb0ELi128EEEEEEEEEvNT_6ParamsE$_ZZN4cute6detail9lift_diceINS_5tupleIJiNS2_IJiNS_1CILi0EEEEEEEEES6_EEDaRKT_RKT0_ENKUlRKT_RKT0_E_clIiiEEDaSF_SI_,($_ZN7cutlass13device_kernelIN5flash19enable_sm80_to_sm89INS1_16FlashAttnBwdSm80INS1_25CollectiveMainloopBwdSm80ILi2ELi2EN4cute5tupleIJNS5_1CILi128EEES8_NS7_ILi64EEEEEENS_10bfloat16_tEfNS_4arch4Sm80ELb0ELb1ELb1ELb1ELb1ELb0ELb0ELb0ELi2ELi4ELi4ELi4ELb0EEENS1_21CollectiveEpilogueBwdISA_SB_SD_Li256ELb1ELb0ELi2EEENS1_19SingleTileSchedulerILb1ELb0ELb0ELi128EEEEEEEEEvNT_6ParamsE$_ZZN4cute6detail9lift_diceINS_5tupleIJiNS_1CILi0EEEEEES5_EEDaRKT_RKT0_ENKUlRKT_RKT0_E_clIiiEEDaSE_SH_ - $_ZN7cutlass13device_kernelIN5flash19enable_sm80_to_sm89INS1_16FlashAttnBwdSm80INS1_25CollectiveMainloopBwdSm80ILi2ELi2EN4cute5tupleIJNS5_1CILi128EEES8_NS7_ILi64EEEEEENS_10bfloat16_tEfNS_4arch4Sm80ELb0ELb1ELb1ELb1ELb1ELb0ELb0ELb0ELi2ELi4ELi4ELi4ELb0EEENS1_21CollectiveEpilogueBwdISA_SB_SD_Li256ELb1ELb0ELi2EEENS1_19SingleTileSchedulerILb1ELb0ELb0ELi128EEEEEEEEEvNT_6ParamsE$_ZZN4cute6detail9lift_diceINS_5tupleIJiNS2_IJiNS_1CILi0EEEEEEEEES6_EEDaRKT_RKT0_ENKUlRKT_RKT0_E_clIiiEEDaSF_SI_)
$_ZN7cutlass13device_kernelIN5flash19enable_sm80_to_sm89INS1_16FlashAttnBwdSm80INS1_25CollectiveMainloopBwdSm80ILi2ELi2EN4cute5tupleIJNS5_1CILi128EEES8_NS7_ILi64EEEEEENS_10bfloat16_tEfNS_4arch4Sm80ELb0ELb1ELb1ELb1ELb1ELb0ELb0ELb0ELi2ELi4ELi4ELi4ELb0EEENS1_21CollectiveEpilogueBwdISA_SB_SD_Li256ELb1ELb0ELi2EEENS1_19SingleTileSchedulerILb1ELb0ELb0ELi128EEEEEEEEEvNT_6ParamsE$_ZZN4cute6detail9lift_diceINS_5tupleIJiNS2_IJiNS_1CILi0EEEEEEEEES6_EEDaRKT_RKT0_ENKUlRKT_RKT0_E_clIiiEEDaSF_SI_:
[----:B------:R-:W-:Y:S02]  /*ffd0*/  IADD3 R2, R1, 0x1684, RZ ;  /* 0x0000168401027810 */ /* 0x000fe40007ffe0ff */
[----:B------:R-:W-:Y:S02]  /*ffe0*/  MOV R6, 0x10010 ;  /* 0x0001001000067802 */ /* 0x000fe40000000f00 */
[----:B------:R-:W-:Y:S02]  /*fff0*/  IADD3 R2, R2, c[0x0][0x20], RZ ;  /* 0x0000080002027a10 */ /* 0x000fe40007ffe0ff */
[----:B------:R-:W-:Y:S05]  /*10000*/  CALL.REL.NOINC `($_ZN7cutlass13device_kernelIN5flash19enable_sm80_to_sm89INS1_16FlashAttnBwdSm80INS1_25CollectiveMainloopBwdSm80ILi2ELi2EN4cute5tupleIJNS5_1CILi128EEES8_NS7_ILi64EEEEEENS_10bfloat16_tEfNS_4arch4Sm80ELb0ELb1ELb1ELb1ELb1ELb0ELb0ELb0ELi2ELi4ELi4ELi4ELb0EEENS1_21CollectiveEpilogueBwdISA_SB_SD_Li256ELb1ELb0ELi2EEENS1_19SingleTileSchedulerILb1ELb0ELb0ELi128EEEEEEEEEvNT_6ParamsE$_ZN4cute3eso3ESOILb0ELb1EJiEEC2ERKi) ;  /* 0xffff873000007944 */ /* 0x000fea0003c3ffff */
[----:B------:R2:W5:Y:S01]  /*10010*/  LDL R7, [R1+0x1684] ;  /* 0x0016840001077983 */ /* 0x0005620000100800 */
[----:B-1----:R-:W-:Y:S02]  /*10020*/  MOV R2, R8 ;  /* 0x0000000800027202 */ /* 0x002fe40000000f00 */
[----:B------:R-:W-:-:S04]  /*10030*/  MOV R3, 0x0 ;  /* 0x0000000000037802 */ /* 0x000fc80000000f00 */
[----:B------:R-:W-:Y:S05]  /*10040*/  RET.REL.NODEC R2 `(_ZN7cutlass13device_kernelIN5flash19enable_sm80_to_sm89INS1_16FlashAttnBwdSm80INS1_25CollectiveMainloopBwdSm80ILi2ELi2EN4cute5tupleIJNS5_1CILi128EEES8_NS7_ILi64EEEEEENS_10bfloat16_tEfNS_4arch4Sm80ELb0ELb1ELb1ELb1ELb1ELb0ELb0ELb0ELi2ELi4ELi4ELi4ELb0EEENS1_21CollectiveEpilogueBwdISA_SB_SD_Li256ELb1ELb0ELi2EEENS1_19SingleTileSchedulerILb1ELb0ELb0ELi128EEEEEEEEEvNT_6ParamsE) ;  /* 0xfffeffb002007950 */ /* 0x000fea0003c3ffff */
        .type           $_ZN7cutlass13device_kernelIN5flash19enable_sm80_to_sm89INS1_16FlashAttnBwdSm80INS1_25CollectiveMainloopBwdSm80ILi2ELi2EN4cute5tupleIJNS5_1CILi128EEES8_NS7_ILi64EEEEEENS_10bfloat16_tEfNS_4arch4Sm80ELb0ELb1ELb1ELb1ELb1ELb0ELb0ELb0ELi2ELi4ELi4ELi4ELb0EEENS1_21CollectiveEpilogueBwdISA_SB_SD_Li256ELb1ELb0ELi2EEENS1_19SingleTileSchedulerILb1ELb0ELb0ELi128EEEEEEEEEvNT_6ParamsE$_ZZN4cute6detail9lift_diceINS_5tupleIJiNS_1CILi0EEEEEES5_EEDaRKT_RKT0_ENKUlRKT_RKT0_E_clIiiEEDaSE_SH_,@function
        .size           $_ZN7cutlass13device_kernelIN5flash19enable_sm80_to_sm89INS1_16FlashAttnBwdSm80INS1_25CollectiveMainloopBwdSm80ILi2ELi2EN4cute5tupleIJNS5_1CILi128EEES8_NS7_ILi64EEEEEENS_10bfloat16_tEfNS_4arch4Sm80ELb0ELb1ELb1ELb1ELb1ELb0ELb0ELb0ELi2ELi4ELi4ELi4ELb0EEENS1_21CollectiveEpilogueBwdISA_SB_SD_Li256ELb1ELb0ELi2EEENS1_19SingleTileSchedulerILb1ELb0ELb0ELi128EEEEEEEEEvNT_6ParamsE$_ZZN4cute6detail9lift_diceINS_5tupleIJiNS_1CILi0EEEEEES5_EEDaRKT_RKT0_ENKUlRKT_RKT0_E_clIiiEEDaSE_SH_,($_ZN7cutlass13device_kernelIN5flash19enable_sm80_to_sm89INS1_16FlashAttnBwdSm80INS1_25CollectiveMainloopBwdSm80ILi2ELi2EN4cute5tupleIJNS5_1CILi128EEES8_NS7_ILi64EEEEEENS_10bfloat16_tEfNS_4arch4Sm80ELb0ELb1ELb1ELb1ELb1ELb0ELb0ELb0ELi2ELi4ELi4ELi4ELb0EEENS1_21CollectiveEpilogueBwdISA_SB_SD_Li256ELb1ELb0ELi2EEENS1_19SingleTileSchedulerILb1ELb0ELb0ELi128EEEEEEEEEvNT_6ParamsE$_ZZN4cute6upcastILi2ENS_5tupleIJNS1_IJNS_1CILi1EEENS1_IJNS2_ILi2EEES4_S4_EEEEEES4_NS1_IJS4_S4_EEEEEENS1_IJNS1_IJNS2_ILi0EEENS1_IJS3_NS2_ILi512EEEiEEEEEENS2_ILi4096EEENS1_IJiNS2_ILi8192EEEEEEEEEEEDaRKT0_RKT1_ENKUlRKT_RKT0_E_clIS6_SC_EEDaSP_SS_ - $_ZN7cutlass13device_kernelIN5flash19enable_sm80_to_sm89INS1_16FlashAttnBwdSm80INS1_25CollectiveMainloopBwdSm80ILi2ELi2EN4cute5tupleIJNS5_1CILi128EEES8_NS7_ILi64EEEEEENS_10bfloat16_tEfNS_4arch4Sm80ELb0ELb1ELb1ELb1ELb1ELb0ELb0ELb0ELi2ELi4ELi4ELi4ELb0EEENS1_21CollectiveEpilogueBwdISA_SB_SD_Li256ELb1ELb0ELi2EEENS1_19SingleTileSchedulerILb1ELb0ELb0ELi128EEEEEEEEEvNT_6ParamsE$_ZZN4cute6detail9lift_diceINS_5tupleIJiNS_1CILi0EEEEEES5_EEDaRKT_RKT0_ENKUlRKT_RKT0_E_clIiiEEDaSE_SH_)
$_ZN7cutlass13device_kernelIN5flash19enable_sm80_to_sm89INS1_16FlashAttnBwdSm80INS1_25CollectiveMainloopBwdSm80ILi2ELi2EN4cute5tupleIJNS5_1CILi128EEES8_NS7_ILi64EEEEEENS_10bfloat16_tEfNS_4arch4Sm80ELb0ELb1ELb1ELb1ELb1ELb0ELb0ELb0ELi2ELi4ELi4ELi4ELb0EEENS1_21CollectiveEpilogueBwdISA_SB_SD_Li256ELb1ELb0ELi2EEENS1_19SingleTileSchedulerILb1ELb0ELb0ELi128EEEEEEEEEvNT_6ParamsE$_ZZN4cute6detail9lift_diceINS_5tupleIJiNS_1CILi0EEEEEES5_EEDaRKT_RKT0_ENKUlRKT_RKT0_E_clIiiEEDaSE_SH_:
[----:B------:R-:W-:Y:S02]  /*10050*/  IADD3 R2, R1, 0x1684, RZ ;  /* 0x0000168401027810 */ /* 0x000fe40007ffe0ff */
[----:B------:R-:W-:Y:S02]  /*10060*/  MOV R6, 0x10090 ;  /* 0x0001009000067802 */ /* 0x000fe40000000f00 */
[----:B------:R-:W-:Y:S02]  /*10070*/  IADD3 R2, R2, c[0x0][0x20], RZ ;  /* 0x0000080002027a10 */ /* 0x000fe40007ffe0ff */
[----:B------:R-:W-:Y:S05]  /*10080*/  CALL.REL.NOINC `($_ZN7cutlass13device_kernelIN5flash19enable_sm80_to_sm89INS1_16FlashAttnBwdSm80INS1_25CollectiveMainloopBwdSm80ILi2ELi2EN4cute5tupleIJNS5_1CILi128EEES8_NS7_ILi64EEEEEENS_10bfloat16_tEfNS_4arch4Sm80ELb0ELb1ELb1ELb1ELb1ELb0ELb0ELb0ELi2ELi4ELi4ELi4ELb0EEENS1_21CollectiveEpilogueBwdISA_SB_SD_Li256ELb1ELb0ELi2EEENS1_19SingleTileSchedulerILb1ELb0ELb0ELi128EEEEEEEEEvNT_6ParamsE$_ZN4cute3eso3ESOILb0ELb1EJiEEC2ERKi) ;  /* 0xffff86b000007944 */ /* 0x000fea0003c3ffff */
[----:B-1----:R1:W5:Y:S01]  /*10090*/  LDL R3, [R1+0x1684] ;  /* 0x0016840001037983 */ /* 0x0023620000100800 */
[----:B------:R-:W-:-:S04]  /*100a0*/  MOV R11, 0x0 ;  /* 0x00000000000b7802 */ /* 0x000fc80000000f00 */
[----:B------:R-:W-:Y:S05]  /*100b0*/  RET.REL.NODEC R10 `(_ZN7cutlass13device_kernelIN5flash19enable_sm80_to_sm89INS1_16FlashAttnBwdSm80INS1_25CollectiveMainloopBwdSm80ILi2ELi2EN4cute5tupleIJNS5_1CILi128EEES8_NS7_ILi64EEEEEENS_10bfloat16_tEfNS_4arch4Sm80ELb0ELb1ELb1ELb1ELb1ELb0ELb0ELb0ELi2ELi4ELi4ELi4ELb0EEENS1_21CollectiveEpilogueBwdISA_SB_SD_Li256ELb1ELb0ELi2EEENS1_19SingleTileSchedulerILb1ELb0ELb0ELi128EEEEEEEEEvNT_6ParamsE) ;  /* 0xfffeff400a007950 */ /* 0x000fea0003c3ffff */
        .type           $_ZN7cutlass13device_kernelIN5flash19enable_sm80_to_sm89INS1_16FlashAttnBwdSm80INS1_25CollectiveMainloopBwdSm80ILi2ELi2EN4cute5tupleIJNS5_1CILi128EEES8_NS7_ILi64EEEEEENS_10bfloat16_tEfNS_4arch4Sm80ELb0ELb1ELb1ELb1ELb1ELb0ELb0ELb0ELi2ELi4ELi4ELi4ELb0EEENS1_21CollectiveEpilogueBwdISA_SB_SD_Li256ELb1ELb0ELi2EEENS1_19SingleTileSchedulerILb1ELb0ELb0ELi128EEEEEEEEEvNT_6ParamsE$_ZZN4cute6upcastILi2ENS_5tupleIJNS1_IJNS_1CILi1EEENS1_IJNS2_ILi2EEES4_S4_EEEEEES4_NS1_IJS4_S4_EEEEEENS1_IJNS1_IJNS2_ILi0EEENS1_IJS3_NS2_ILi512EEEiEEEEEENS2_ILi4096EEENS1_IJiNS2_ILi8192EEEEEEEEEEEDaRKT0_RKT1_ENKUlRKT_RKT0_E_clIS6_SC_EEDaSP_SS_,@function
        .size           $_ZN7cutlass13device_kernelIN5flash19enable_sm80_to_sm89INS1_16FlashAttnBwdSm80INS1_25CollectiveMainloopBwdSm80ILi2ELi2EN4cute5tupleIJNS5_1CILi128EEES8_NS7_ILi64EEEEEENS_10bfloat16_tEfNS_4arch4Sm80ELb0ELb1ELb1ELb1ELb1ELb0ELb0ELb0ELi2ELi4ELi4ELi4ELb0EEENS1_21CollectiveEpilogueBwdISA_SB_SD_Li256ELb1ELb0ELi2EEENS1_19SingleTileSchedulerILb1ELb0ELb0ELi128EEEEEEEEEvNT_6ParamsE$_ZZN4cute6upcastILi2ENS_5tupleIJNS1_IJNS_1CILi1EEENS1_IJNS2_ILi2EEES4_S4_EEEEEES4_NS1_IJS4_S4_EEEEEENS1_IJNS1_IJNS2_ILi0EEENS1_IJS3_NS2_ILi512EEEiEEEEEENS2_ILi4096EEENS1_IJiNS2_ILi8192EEEEEEEEEEEDaRKT0_RKT1_ENKUlRKT_RKT0_E_clIS6_SC_EEDaSP_SS_,($_ZN7cutlass13device_kernelIN5flash19enable_sm80_to_sm89INS1_16FlashAttnBwdSm80INS1_25CollectiveMainloopBwdSm80ILi2ELi2EN4cute5tupleIJNS5_1CILi128EEES8_NS7_ILi64EEEEEENS_10bfloat16_tEfNS_4arch4Sm80ELb0ELb1ELb1ELb1ELb1ELb0ELb0ELb0ELi2ELi4ELi4ELi4ELb0EEENS1_21CollectiveEpilogueBwdISA_SB_SD_Li256ELb1ELb0ELi2EEENS1_19SingleTileSchedulerILb1ELb0ELb0ELi128EEEEEEEEEvNT_6ParamsE$_ZZN4cute6upcastILi2ENS_5tupleIJNS1_IJNS_1CILi1EEENS1_IJNS2_ILi2EEES4_S4_EEEEEES4_NS1_IJS4_S4_EEEEEENS1_IJNS1_IJNS2_ILi0EEENS1_IJS3_NS2_ILi512EEEiEEEEEENS2_ILi4096EEENS1_IJiNS2_ILi8192EEEEEEEEEEEDaRKT0_RKT1_ENKUlRKT_RKT0_E_clIS7_SF_EEDaSP_SS_ - $_ZN7cutlass13device_kernelIN5flash19enable_sm80_to_sm89INS1_16FlashAttnBwdSm80INS1_25CollectiveMainloopBwdSm80ILi2ELi2EN4cute5tupleIJNS5_1CILi128EEES8_NS7_ILi64EEEEEENS_10bfloat16_tEfNS_4arch4Sm80ELb0ELb1ELb1ELb1ELb1ELb0ELb0ELb0ELi2ELi4ELi4ELi4ELb0EEENS1_21CollectiveEpilogueBwdISA_SB_SD_Li256ELb1ELb0ELi2EEENS1_19SingleTileSchedulerILb1ELb0ELb0ELi128EEEEEEEEEvNT_6ParamsE$_ZZN4cute6upcastILi2ENS_5tupleIJNS1_IJNS_1CILi1EEENS1_IJNS2_ILi2EEES4_S4_EEEEEES4_NS1_IJS4_S4_EEEEEENS1_IJNS1_IJNS2_ILi0EEENS1_IJS3_NS2_ILi512EEEiEEEEEENS2_ILi4096EEENS1_IJiNS2_ILi8192EEEEEEEEEEEDaRKT0_RKT1_ENKUlRKT_RKT0_E_clIS6_SC_EEDaSP_SS_)
$_ZN7cutlass13device_kernelIN5flash19enable_sm80_to_sm89INS1_16FlashAttnBwdSm80INS1_25CollectiveMainloopBwdSm80ILi2ELi2EN4cute5tupleIJNS5_1CILi128EEES8_NS7_ILi64EEEEEENS_10bfloat16_tEfNS_4arch4Sm80ELb0ELb1ELb1ELb1ELb1ELb0ELb0ELb0ELi2ELi4ELi4ELi4ELb0EEENS1_21CollectiveEpilogueBwdISA_SB_SD_Li256ELb1ELb0ELi2EEENS1_19SingleTileSchedulerILb1ELb0ELb0ELi128EEEEEEEEEvNT_6ParamsE$_ZZN4cute6upcastILi2ENS_5tupleIJNS1_IJNS_1CILi1EEENS1_IJNS2_ILi2EEES4_S4_EEEEEES4_NS1_IJS4_S4_EEEEEENS1_IJNS1_IJNS2_ILi0EEENS1_IJS3_NS2_ILi512EEEiEEEEEENS2_ILi4096EEENS1_IJiNS2_ILi8192EEEEEEEEEEEDaRKT0_RKT1_ENKUlRKT_RKT0_E_clIS6_SC_EEDaSP_SS_:
[----:B------:R-:W-:-:S06]  /*100c0*/  IADD3 R3, R20, -c[0x0][0x20], RZ ;  /* 0x8000080014037a10 */ /* 0x000fcc0007ffe0ff */
[----:B------:R-:W5:Y:S01]  /*100d0*/  LDL R3, [R3] ;  /* 0x0000000003037983 */ /* 0x000f620000100800 */
[----:B------:R-:W-:Y:S02]  /*100e0*/  IADD3 R9, R1, 0x1380, RZ ;  /* 0x0000138001097810 */ /* 0x000fe40007ffe0ff */
[----:B------:R-:W-:Y:S02]  /*100f0*/  MOV R58, 0x10130 ;  /* 0x00010130003a7802 */ /* 0x000fe40000000f00 */
[----:B------:R-:W-:-:S04]  /*10100*/  IADD3 R9, R9, c[0x0][0x20], RZ ;  /* 0x0000080009097a10 */ /* 0x000fc80007ffe0ff */
[----:B------:R-:W-:Y:S02]  /*10110*/  IADD3 R10, R9, 0x4, RZ ;  /* 0x00000004090a7810 */ /* 0x000fe40007ffe0ff */
[----:B-----5:R-:W-:Y:S05]  /*10120*/  CALL.REL.NOINC `($_ZN7cutlass13device_kernelIN5flash19enable_sm80_to_sm89INS1_16FlashAttnBwdSm80INS1_25CollectiveMainloopBwdSm80ILi2ELi2EN4cute5tupleIJNS5_1CILi128EEES8_NS7_ILi64EEEEEENS_10bfloat16_tEfNS_4arch4Sm80ELb0ELb1ELb1ELb1ELb1ELb0ELb0ELb0ELi2ELi4ELi4ELi4ELb0EEENS1_21CollectiveEpilogueBwdISA_SB_SD_Li256ELb1ELb0ELi2EEENS1_19SingleTileSchedulerILb1ELb0ELb0ELi128EEEEEEEEEvNT_6ParamsE$_ZZN4cute6upcastILi2ENS_5tupleIJNS_1CILi1EEENS1_IJNS2_ILi2EEES4_S4_EEEEEENS1_IJNS2_ILi0EEENS1_IJS3_NS2_ILi512EEEiEEEEEEEEDaRKT0_RKT1_ENKUlRKT_RKT0_E_clIS5_S9_EEDaSJ_SM_) ;  /* 0x0000015000007944 */ /* 0x020fea0003c00000 */
[----:B------:R-:W-:Y:S02]  /*10130*/  MOV R4, 0x10150 ;  /* 0x0001015000047802 */ /* 0x000fe40000000f00 */
[----:B-1---5:R-:W-:Y:S05]  /*10140*/  CALL.REL.NOINC `($_ZN7cutlass13device_kernelIN5flash19enable_sm80_to_sm89INS1_16FlashAttnBwdSm80INS1_25CollectiveMainloopBwdSm80ILi2ELi2EN4cute5tupleIJNS5_1CILi128EEES8_NS7_ILi64EEEEEENS_10bfloat16_tEfNS_4arch4Sm80ELb0ELb1ELb1ELb1ELb1ELb0ELb0ELb0ELi2ELi4ELi4ELi4ELb0EEENS1_21CollectiveEpilogueBwdISA_SB_SD_Li256ELb1ELb0ELi2EEENS1_19SingleTileSchedulerILb1ELb0ELb0ELi128EEEEEEEEEvNT_6ParamsE$_ZN4cute3eso3ESOILb1ELb0EJNS_1CILi0EEENS_5tupleIJNS2_ILi1EEENS2_ILi256EEEiEEEEEC2ERKS3_RKS7_) ;  /* 0xffff8c0000007944 */ /* 0x022fea0003c3ffff */
[----:B-1----:R1:W5:Y:S01]  /*10150*/  LDL R2, [R1+0x1384] ;  /* 0x0013840001027983 */ /* 0x0023620000100800 */
[----:B------:R-:W-:-:S03]  /*10160*/  MOV R6, 0x10180 ;  /* 0x0001018000067802 */ /* 0x000fc60000000f00 */
[----:B-1---5:R-:W-:Y:S05]  /*10170*/  CALL.REL.NOINC `($_ZN7cutlass13device_kernelIN5flash19enable_sm80_to_sm89INS1_16FlashAttnBwdSm80INS1_25CollectiveMainloopBwdSm80ILi2ELi2EN4cute5tupleIJNS5_1CILi128EEES8_NS7_ILi64EEEEEENS_10bfloat16_tEfNS_4arch4Sm80ELb0ELb1ELb1ELb1ELb1ELb0ELb0ELb0ELi2ELi4ELi4ELi4ELb0EEENS1_21CollectiveEpilogueBwdISA_SB_SD_Li256ELb1ELb0ELi2EEENS1_19SingleTileSchedulerILb1ELb0ELb0ELi128EEEEEEEEEvNT_6ParamsE$_ZN4cute5tupleIJNS0_IJNS_1CILi1EEENS0_IJS2_NS1_ILi2EEES3_EEEEEENS0_IJNS1_ILi0EEENS0_IJS2_NS1_ILi256EEEiEEEEEEEEC2ERKS5_RKS9_) ;  /* 0xffffbd7000007944 */ /* 0x022fea0003c3ffff */
[----:B------:R2:W5:Y:S01]  /*10180*/  LDL R37, [R1+0x1380] ;  /* 0x0013800001257983 */ /* 0x0005620000100800 */
[----:B------:R-:W-:-:S04]  /*10190*/  MOV R9, 0x0 ;  /* 0x0000000000097802 */ /* 0x000fc80000000f00 */
[----:B------:R-:W-:Y:S05]  /*101a0*/  RET.REL.NODEC R8 `(_ZN7cutlass13device_kernelIN5flash19enable_sm80_to_sm89INS1_16FlashAttnBwdSm80INS1_25CollectiveMainloopBwdSm80ILi2ELi2EN4cute5tupleIJNS5_1CILi128EEES8_NS7_ILi64EEEEEENS_10bfloat16_tEfNS_4arch4Sm80ELb0ELb1ELb1ELb1ELb1ELb0ELb0ELb0ELi2ELi4ELi4ELi4ELb0EEENS1_21CollectiveEpilogueBwdISA_SB_SD_Li256ELb1ELb0ELi2EEENS1_19SingleTileSchedulerILb1ELb0ELb0ELi128EEEEEEEEEvNT_6ParamsE) ;  /* 0xfffefe5008007950 */ /* 0x000fea0003c3ffff */
        .type           $_ZN7cutlass13device_kernelIN5flash19enable_sm80_to_sm89INS1_16FlashAttnBwdSm80INS1_25CollectiveMainloopBwdSm80ILi2ELi2EN4cute5tupleIJNS5_1CILi128EEES8_NS7_ILi64EEEEEENS_10bfloat16_tEfNS_4arch4Sm80ELb0ELb1ELb1ELb1ELb1ELb0ELb0ELb0ELi2ELi4ELi4ELi4ELb0EEENS1_21CollectiveEpilogueBwdISA_SB_SD_Li256ELb1ELb0ELi2EEENS1_19SingleTileSchedulerILb1ELb0ELb0ELi128EEEEEEEEEvNT_6ParamsE$_ZZN4cute6upcastILi2ENS_5tupleIJNS1_IJNS_1CILi1EEENS1_IJNS2_ILi2EEES4_S4_EEEEEES4_NS1_IJS4_S4_EEEEEENS1_IJNS1_IJNS2_ILi0EEENS1_IJS3_NS2_ILi512EEEiEEEEEENS2_ILi4096EEENS1_IJiNS2_ILi8192EEEEEEEEEEEDaRKT0_RKT1_ENKUlRKT_RKT0_E_clIS7_SF_EEDaSP_SS_,@function
        .size           $_ZN7cutlass13device_kernelIN5flash19enable_sm80_to_sm89INS1_16FlashAttnBwdSm80INS1_25CollectiveMainloopBwdSm80ILi2ELi2EN4cute5tupleIJNS5_1CILi128EEES8_NS7_ILi64EEEEEENS_10bfloat16_tEfNS_4arch4Sm80ELb0ELb1ELb1ELb1ELb1ELb0ELb0ELb0ELi2ELi4ELi4ELi4ELb0EEENS1_21CollectiveEpilogueBwdISA_SB_SD_Li256ELb1ELb0ELi2EEENS1_19SingleTileSchedulerILb1ELb0ELb0ELi128EEEEEEEEEvNT_6ParamsE$_ZZN4cute6upcastILi2ENS_5tupleIJNS1_IJNS_1CILi1EEENS1_IJNS2_ILi2EEES4_S4_EEEEEES4_NS1_IJS4_S4_EEEEEENS1_IJNS1_IJNS2_ILi0EEENS1_IJS3_NS2_ILi512EEEiEEEEEENS2_ILi4096EEENS1_IJiNS2_ILi8192EEEEEEEEEEEDaRKT0_RKT1_ENKUlRKT_RKT0_E_clIS7_SF_EEDaSP_SS_,($_ZN7cutlass13device_kernelIN5flash19enable_sm80_to_sm89INS1_16FlashAttnBwdSm80INS1_25CollectiveMainloopBwdSm80ILi2ELi2EN4cute5tupleIJNS5_1CILi128EEES8_NS7_ILi64EEEEEENS_10bfloat16_tEfNS_4arch4Sm80ELb0ELb1ELb1ELb1ELb1ELb0ELb0ELb0ELi2ELi4ELi4ELi4ELb0EEENS1_21CollectiveEpilogueBwdISA_SB_SD_Li256ELb1ELb0ELi2EEENS1_19SingleTileSchedulerILb1ELb0ELb0ELi128EEEEEEEEEvNT_6ParamsE$_ZZN4cute6upcastILi2ENS_5tupleIJNS_1CILi1EEENS1_IJNS2_ILi2EEES4_S4_EEEEEENS1_IJNS2_ILi0EEENS1_IJS3_NS2_ILi512EEEiEEEEEEEEDaRKT0_RKT1_ENKUlRKT_RKT0_E_clIS5_S9_EEDaSJ_SM_ - $_ZN7cutlass13device_kernelIN5flash19enable_sm80_to_sm89INS1_16FlashAttnBwdSm80INS1_25CollectiveMainloopBwdSm80ILi2ELi2EN4cute5tupleIJNS5_1CILi128EEES8_NS7_ILi64EEEEEENS_10bfloat16_tEfNS_4arch4Sm80ELb0ELb1ELb1ELb1ELb1ELb0ELb0ELb0ELi2ELi4ELi4ELi4ELb0EEENS1_21CollectiveEpilogueBwdISA_SB_SD_Li256ELb1ELb0ELi2EEENS1_19SingleTileSchedulerILb1ELb0ELb0ELi128EEEEEEEEEvNT_6ParamsE$_ZZN4cute6upcastILi2ENS_5tupleIJNS1_IJNS_1CILi1EEENS1_IJNS2_ILi2EEES4_S4_EEEEEES4_NS1_IJS4_S4_EEEEEENS1_IJNS1_IJNS2_ILi0EEENS1_IJS3_NS2_ILi512EEEiEEEEEENS2_ILi4096EEENS1_IJiNS2_ILi8192EEEEEEEEEEEDaRKT0_RKT1_ENKUlRKT_RKT0_E_clIS7_SF_EEDaSP_SS_)
$_ZN7cutlass13device_kernelIN5flash19enable_sm80_to_sm89INS1_16FlashAttnBwdSm80INS1_25CollectiveMainloopBwdSm80ILi2ELi2EN4cute5tupleIJNS5_1CILi128EEES8_NS7_ILi64EEEEEENS_10bfloat16_tEfNS_4arch4Sm80ELb0ELb1ELb1ELb1ELb1ELb0ELb0ELb0ELi2ELi4ELi4ELi4ELb0EEENS1_21CollectiveEpilogueBwdISA_SB_SD_Li256ELb1ELb0ELi2EEENS1_19SingleTileSchedulerILb1ELb0ELb0ELi128EEEEEEEEEvNT_6ParamsE$_ZZN4cute6upcastILi2ENS_5tupleIJNS1_IJNS_1CILi1EEENS1_IJNS2_ILi2EEES4_S4_EEEEEES4_NS1_IJS4_S4_EEEEEENS1_IJNS1_IJNS2_ILi0EEENS1_IJS3_NS2_ILi512EEEiEEEEEENS2_ILi4096EEENS1_IJiNS2_ILi8192EEEEEEEEEEEDaRKT0_RKT1_ENKUlRKT_RKT0_E_clIS7_SF_EEDaSP_SS_:
[----:B------:R-:W-:Y:S02]  /*101b0*/  IADD3 R8, R1, 0x1380, RZ ;  /* 0x0000138001087810 */ /* 0x000fe40007ffe0ff */
[----:B------:R-:W-:Y:S02]  /*101c0*/  MOV R56, 0x10200 ;  /* 0x0001020000387802 */ /* 0x000fe40000000f00 */
[----:B------:R-:W-:-:S04]  /*101d0*/  IADD3 R8, R8, c[0x0][0x20], RZ ;  /* 0x0000080008087a10 */ /* 0x000fc80007ffe0ff */
[----:B------:R-:W-:Y:S02]  /*101e0*/  IADD3 R9, R8, 0x4, RZ ;  /* 0x0000000408097810 */ /* 0x000fe40007ffe0ff */
[----:B------:R-:W-:Y:S05]  /*101f0*/  CALL.REL.NOINC `($_ZN7cutlass13device_kernelIN5flash19enable_sm80_to_sm89INS1_16FlashAttnBwdSm80INS1_25CollectiveMainloopBwdSm80ILi2ELi2EN4cute5tupleIJNS5_1CILi128EEES8_NS7_ILi64EEEEEENS_10bfloat16_tEfNS_4arch4Sm80ELb0ELb1ELb1ELb1ELb1ELb0ELb0ELb0ELi2ELi4ELi4ELi4ELb0EEENS1_21CollectiveEpilogueBwdISA_SB_SD_Li256ELb1ELb0ELi2EEENS1_19SingleTileSchedulerILb1ELb0ELb0ELi128EEEEEEEEEvNT_6ParamsE$_ZZN4cute6upcastILi2ENS_5tupleIJNS_1CILi2EEES3_EEENS1_IJiNS2_ILi8192EEEEEEEEDaRKT0_RKT1_ENKUlRKT_RKT0_E_clIS3_iEEDaSF_SI_) ;  /* 0x0000015000007944 */ /* 0x000fea0003c00000 */
[----:B------:R-:W-:Y:S02]  /*10200*/  MOV R4, 0x10220 ;  /* 0x0001022000047802 */ /* 0x000fe40000000f00 */
[----:B-1---5:R-:W-:Y:S05]  /*10210*/  CALL.REL.NOINC `($_ZN7cutlass13device_kernelIN5flash19enable_sm80_to_sm89INS1_16FlashAttnBwdSm80INS1_25CollectiveMainloopBwdSm80ILi2ELi2EN4cute5tupleIJNS5_1CILi128EEES8_NS7_ILi64EEEEEENS_10bfloat16_tEfNS_4arch4Sm80ELb0ELb1ELb1ELb1ELb1ELb0ELb0ELb0ELi2ELi4ELi4ELi4ELb0EEENS1_21CollectiveEpilogueBwdISA_SB_SD_Li256ELb1ELb0ELi2EEENS1_19SingleTileSchedulerILb1ELb0ELb0ELi128EEEEEEEEEvNT_6ParamsE$_ZN4cute3eso3ESOILb0ELb1EJiNS_1CILi4096EEEEEC2ERKiRKS3_) ;  /* 0xffff864000007944 */ /* 0x022fea0003c3ffff */
[----:B-1----:R1:W5:Y:S01]  /*10220*/  LDL R2, [R1+0x1384] ;  /* 0x0013840001027983 */ /* 0x0023620000100800 */
[----:B------:R-:W-:-:S03]  /*10230*/  MOV R6, 0x10250 ;  /* 0x0001025000067802 */ /* 0x000fc60000000f00 */
[----:B-1---5:R-:W-:Y:S05]  /*10240*/  CALL.REL.NOINC `($_ZN7cutlass13device_kernelIN5flash19enable_sm80_to_sm89INS1_16FlashAttnBwdSm80INS1_25CollectiveMainloopBwdSm80ILi2ELi2EN4cute5tupleIJNS5_1CILi128EEES8_NS7_ILi64EEEEEENS_10bfloat16_tEfNS_4arch4Sm80ELb0ELb1ELb1ELb1ELb1ELb0ELb0ELb0ELi2ELi4ELi4ELi4ELb0EEENS1_21CollectiveEpilogueBwdISA_SB_SD_Li256ELb1ELb0ELi2EEENS1_19SingleTileSchedulerILb1ELb0ELb0ELi128EEEEEEEEEvNT_6ParamsE$_ZN4cute5tupleIJNS0_IJNS_1CILi2EEES2_EEENS0_IJiNS1_ILi4096EEEEEEEEC2ERKS3_RKS5_) ;  /* 0xffffbde000007944 */ /* 0x022fea0003c3ffff */
[----:B-1----:R1:W5:Y:S01]  /*10250*/  LDL R2, [R1+0x1380] ;  /* 0x0013800001027983 */ /* 0x0023620000100800 */
[----:B------:R-:W-:-:S04]  /*10260*/  MOV R11, 0x0 ;  /* 0x00000000000b7802 */ /* 0x000fc80000000f00 */
[----:B------:R-:W-:Y:S05]  /*10270*/  RET.REL.NODEC R10 `(_ZN7cutlass13device_kernelIN5flash19enable_sm80_to_sm89INS1_16FlashAttnBwdSm80INS1_25CollectiveMainloopBwdSm80ILi2ELi2EN4cute5tupleIJNS5_1CILi128EEES8_NS7_ILi64EEEEEENS_10bfloat16_tEfNS_4arch4Sm80ELb0ELb1ELb1ELb1ELb1ELb0ELb0ELb0ELi2ELi4ELi4ELi4ELb0EEENS1_21CollectiveEpilogueBwdISA_SB_SD_Li256ELb1ELb0ELi2EEENS1_19SingleTileSchedulerILb1ELb0ELb0ELi128EEEEEEEEEvNT_6ParamsE) ;  /* 0xfffefd800a007950 */ /* 0x000fea0003c3ffff */
        .type           $_ZN7cutlass13device_kernelIN5flash19enable_sm80_to_sm89INS1_16FlashAttnBwdSm80INS1_25CollectiveMainloopBwdSm80ILi2ELi2EN4cute5tupleIJNS5_1CILi128EEES8_NS7_ILi64EEEEEENS_10bfloat16_tEfNS_4arch4Sm80ELb0ELb1ELb1ELb1ELb1ELb0ELb0ELb0ELi2ELi4ELi4ELi4ELb0EEENS1_21CollectiveEpilogueBwdISA_SB_SD_Li256ELb1ELb0ELi2EEENS1_19SingleTileSchedulerILb1ELb0ELb0ELi128EEEEEEEEEvNT_6ParamsE$_ZZN4cute6upcastILi2ENS_5tupleIJNS_1CILi1EEENS1_IJNS2_ILi2EEES4_S4_EEEEEENS1_IJNS2_ILi0EEENS1_IJS3_NS2_ILi512EEEiEEEEEEEEDaRKT0_RKT1_ENKUlRKT_RKT0_E_clIS5_S9_EEDaSJ_SM_,@function
        .size           $_ZN7cutlass13device_kernelIN5flash19enable_sm80_to_sm89INS1_16FlashAttnBwdSm80INS1_25CollectiveMainloopBwdSm80ILi2ELi2EN4cute5tupleIJNS5_1CILi128EEES8_NS7_ILi64EEEEEENS_10bfloat16_tEfNS_4arch4Sm80ELb0ELb1ELb1ELb1ELb1ELb0ELb0ELb0ELi2ELi4ELi4ELi4ELb0EEENS1_21CollectiveEpilogueBwdISA_SB_SD_Li256ELb1ELb0ELi2EEENS1_19SingleTileSchedulerILb1ELb0ELb0ELi128EEEEEEEEEvNT_6ParamsE$_ZZN4cute6upcastILi2ENS_5tupleIJNS_1CILi1EEENS1_IJNS2_ILi2EEES4_S4_EEEEEENS1_IJNS2_ILi0EEENS1_IJS3_NS2_ILi512EEEiEEEEEEEEDaRKT0_RKT1_ENKUlRKT_RKT0_E_clIS5_S9_EEDaSJ_SM_,($_ZN7cutlass13device_kernelIN5flash19enable_sm80_to_sm89INS1_16FlashAttnBwdSm80INS1_25CollectiveMainloopBwdSm80ILi2ELi2EN4cute5tupleIJNS5_1CILi128EEES8_NS7_ILi64EEEEEENS_10bfloat16_tEfNS_4arch4Sm80ELb0ELb1ELb1ELb1ELb1ELb0ELb0ELb0ELi2ELi4ELi4ELi4ELb0EEENS1_21CollectiveEpilogueBwdISA_SB_SD_Li256ELb1ELb0ELi2EEENS1_19SingleTileSchedulerILb1ELb0ELb0ELi128EEEEEEEEEvNT_6ParamsE$_ZZN4cute6upcastILi2ENS_5tupleIJNS_1CILi2EEES3_EEENS1_IJiNS2_ILi8192EEEEEEEEDaRKT0_RKT1_ENKUlRKT_RKT0_E_clIS3_iEEDaSF_SI_ - $_ZN7cutlass13device_kernelIN5flash19enable_sm80_to_sm89INS1_16FlashAttnBwdSm80INS1_25CollectiveMainloopBwdSm80ILi2ELi2EN4cute5tupleIJNS5_1CILi128EEES8_NS7_ILi64EEEEEENS_10bfloat16_tEfNS_4arch4Sm80ELb0ELb1ELb1ELb1ELb1ELb0ELb0ELb0ELi2ELi4ELi4ELi4ELb0EEENS1_21CollectiveEpilogueBwdISA_SB_SD_Li256ELb1ELb0ELi2EEENS1_19SingleTileSchedulerILb1ELb0ELb0ELi128EEEEEEEEEvNT_6ParamsE$_ZZN4cute6upcastILi2ENS_5tupleIJNS_1CILi1EEENS1_IJNS2_ILi2EEES4_S4_EEEEEENS1_IJNS2_ILi0EEENS1_IJS3_NS2_ILi512EEEiEEEEEEEEDaRKT0_RKT1_ENKUlRKT_RKT0_E_clIS5_S9_EEDaSJ_SM_)
$_ZN7cutlass13device_kernelIN5flash19enable_sm80_to_sm89INS1_16FlashAttnBwdSm80INS1_25CollectiveMainloopBwdSm80ILi2ELi2EN4cute5tupleIJNS5_1CILi128EEES8_NS7_ILi64EEEEEENS_10bfloat16_tEfNS_4arch4Sm80ELb0ELb1ELb1ELb1ELb1ELb0ELb0ELb0ELi2ELi4ELi4ELi4ELb0EEENS1_21CollectiveEpilogueBwdISA_SB_SD_Li256ELb1ELb0ELi2EEENS1_19SingleTileSchedulerILb1ELb0ELb0ELi128EEEEEEEEEvNT_6ParamsE$_ZZN4cute6upcastILi2ENS_5tupleIJNS_1CILi1EEENS1_IJNS2_ILi2EEES4_S4_EEEEEENS1_IJNS2_ILi0EEENS1_IJS3_NS2_ILi512EEEiEEEEEEEEDaRKT0_RKT1_ENKUlRKT_RKT0_E_clIS5_S9_EEDaSJ_SM_:
[----:B------:R-:W-:Y:S02]  /*10280*/  IADD3 R11, R1, 0x1388, RZ ;  /* 0x00001388010b7810 */ /* 0x000fe40007ffe0ff */
[----:B------:R-:W-:Y:S02]  /*10290*/  MOV R56, 0x102d0 ;  /* 0x000102d000387802 */ /* 0x000fe40000000f00 */
[----:B------:R-:W-:-:S04]  /*102a0*/  IADD3 R11, R11, c[0x0][0x20], RZ ;  /* 0x000008000b0b7a10 */ /* 0x000fc80007ffe0ff */
[----:B------:R-:W-:Y:S02]  /*102b0*/  IADD3 R37, R11, 0x4, RZ ;  /* 0x000000040b257810 */ /* 0x000fe40007ffe0ff */
[----:B------:R-:W-:Y:S05]  /*102c0*/  CALL.REL.NOINC `($_ZN7cutlass13device_kernelIN5flash19enable_sm80_to_sm89INS1_16FlashAttnBwdSm80INS1_25CollectiveMainloopBwdSm80ILi2ELi2EN4cute5tupleIJNS5_1CILi128EEES8_NS7_ILi64EEEEEENS_10bfloat16_tEfNS_4arch4Sm80ELb0ELb1ELb1ELb1ELb1ELb0ELb0ELb0ELi2ELi4ELi4ELi4ELb0EEENS1_21CollectiveEpilogueBwdISA_SB_SD_Li256ELb1ELb0ELi2EEENS1_19SingleTileSchedulerILb1ELb0ELb0ELi128EEEEEEEEEvNT_6ParamsE$_ZZN4cute6upcastILi2ENS_5tupleIJNS_1CILi2EEES3_S3_EEENS1_IJNS2_ILi1EEENS2_ILi512EEEiEEEEEDaRKT0_RKT1_ENKUlRKT_RKT0_E_clIS3_iEEDaSG_SJ_) ;  /* 0x0000011000007944 */ /* 0x000fea0003c00000 */
[----:B------:R-:W-:Y:S02]  /*102d0*/  MOV R4, 0x102f0 ;  /* 0x000102f000047802 */ /* 0x000fe40000000f00 */
[----:B-1---5:R-:W-:Y:S05]  /*102e0*/  CALL.REL.NOINC `($_ZN7cutlass13device_kernelIN5flash19enable_sm80_to_sm89INS1_16FlashAttnBwdSm80INS1_25CollectiveMainloopBwdSm80ILi2ELi2EN4cute5tupleIJNS5_1CILi128EEES8_NS7_ILi64EEEEEENS_10bfloat16_tEfNS_4arch4Sm80ELb0ELb1ELb1ELb1ELb1ELb0ELb0ELb0ELi2ELi4ELi4ELi4ELb0EEENS1_21CollectiveEpilogueBwdISA_SB_SD_Li256ELb1ELb0ELi2EEENS1_19SingleTileSchedulerILb1ELb0ELb0ELi128EEEEEEEEEvNT_6ParamsE$_ZN4cute3eso3ESOILb1ELb0EJNS_1CILi1EEENS2_ILi256EEEiEEC2ERKS3_RKS4_RKi) ;  /* 0xffff8c0000007944 */ /* 0x022fea0003c3ffff */
[----:B-1----:R1:W5:Y:S01]  /*102f0*/  LDL R2, [R1+0x138c] ;  /* 0x00138c0001027983 */ /* 0x0023620000100800 */
[----:B------:R-:W-:-:S03]  /*10300*/  MOV R6, 0x10320 ;  /* 0x0001032000067802 */ /* 0x000fc60000000f00 */
[----:B-1---5:R-:W-:Y:S05]  /*10310*/  CALL.REL.NOINC `($_ZN7cutlass13device_kernelIN5flash19enable_sm80_to_sm89INS1_16FlashAttnBwdSm80INS1_25CollectiveMainloopBwdSm80ILi2ELi2EN4cute5tupleIJNS5_1CILi128EEES8_NS7_ILi64EEEEEENS_10bfloat16_tEfNS_4arch4Sm80ELb0ELb1ELb1ELb1ELb1ELb0ELb0ELb0ELi2ELi4ELi4ELi4ELb0EEENS1_21CollectiveEpilogueBwdISA_SB_SD_Li256ELb1ELb0ELi2EEENS1_19SingleTileSchedulerILb1ELb0ELb0ELi128EEEEEEEEEvNT_6ParamsE$_ZN4cute5tupleIJNS0_IJNS_1CILi1EEENS1_ILi2EEES3_EEENS0_IJS2_NS1_ILi256EEEiEEEEEC2ERKS4_RKS6_) ;  /* 0xffffbc5000007944 */ /* 0x022fea0003c3ffff */
[----:B-1----:R1:W5:Y:S01]  /*10320*/  LDL R2, [R1+0x1388] ;  /* 0x0013880001027983 */ /* 0x0023620000100800 */
[----:B------:R-:W-:-:S04]  /*10330*/  MOV R59, 0x0 ;  /* 0x00000000003b7802 */ /* 0x000fc80000000f00 */
[----:B------:R-:W-:Y:S05]  /*10340*/  RET.REL.NODEC R58 `(_ZN7cutlass13device_kernelIN5flash19enable_sm80_to_sm89INS1_16FlashAttnBwdSm80INS1_25CollectiveMainloopBwdSm80ILi2ELi2EN4cute5tupleIJNS5_1CILi128EEES8_NS7_ILi64EEEEEENS_10bfloat16_tEfNS_4arch4Sm80ELb0ELb1ELb1ELb1ELb1ELb0ELb0ELb0ELi2ELi4ELi4ELi4ELb0EEENS1_21CollectiveEpilogueBwdISA_SB_SD_Li256ELb1ELb0ELi2EEENS1_19SingleTileSchedulerILb1ELb0ELb0ELi128EEEEEEEEEvNT_6ParamsE) ;  /* 0xfffefcb03a007950 */ /* 0x000fea0003c3ffff */
        .type           $_ZN7cutlass13device_kernelIN5flash19enable_sm80_to_sm89INS1_16FlashAttnBwdSm80INS1_25CollectiveMainloopBwdSm80ILi2ELi2EN4cute5tupleIJNS5_1CILi128EEES8_NS7_ILi64EEEEEENS_10bfloat16_tEfNS_4arch4Sm80ELb0ELb1ELb1ELb1ELb1ELb0ELb0ELb0ELi2ELi4ELi4ELi4ELb0EEENS1_21CollectiveEpilogueBwdISA_SB_SD_Li256ELb1ELb0ELi2EEENS1_19SingleTileSchedulerILb1ELb0ELb0ELi128EEEEEEEEEvNT_6ParamsE$_ZZN4cute6upcastILi2ENS_5tupleIJNS_1CILi2EEES3_EEENS1_IJiNS2_ILi8192EEEEEEEEDaRKT0_RKT1_ENKUlRKT_RKT0_E_clIS3_iEEDaSF_SI_,@function
        .size           $_ZN7cutlass13device_kernelIN5flash19enable_sm80_to_sm89INS1_16FlashAttnBwdSm80INS1_25CollectiveMainloopBwdSm80ILi2ELi2EN4cute5tupleIJNS5_1CILi128EEES8_NS7_ILi64EEEEEENS_10bfloat16_tEfNS_4arch4Sm80ELb0ELb1ELb1ELb1ELb1ELb0ELb0ELb0ELi2ELi4ELi4ELi4ELb0EEENS1_21CollectiveEpilogueBwdISA_SB_SD_Li256ELb1ELb0ELi2EEENS1_19SingleTileSchedulerILb1ELb0ELb0ELi128EEEEEEEEEvNT_6ParamsE$_ZZN4cute6upcastILi2ENS_5tupleIJNS_1CILi2EEES3_EEENS1_IJiNS2_ILi8192EEEEEEEEDaRKT0_RKT1_ENKUlRKT_RKT0_E_clIS3_iEEDaSF_SI_,($_ZN7cutlass13device_kernelIN5flash19enable_sm80_to_sm89INS1_16FlashAttnBwdSm80INS1_25CollectiveMainloopBwdSm80ILi2ELi2EN4cute5tupleIJNS5_1CILi128EEES8_NS7_ILi64EEEEEENS_10bfloat16_tEfNS_4arch4Sm80ELb0ELb1ELb1ELb1ELb1ELb0ELb0ELb0ELi2ELi4ELi4ELi4ELb0EEENS1_21CollectiveEpilogueBwdISA_SB_SD_Li256ELb1ELb0ELi2EEENS1_19SingleTileSchedulerILb1ELb0ELb0ELi128EEEEEEEEEvNT_6ParamsE$_ZZN4cute6upcastILi2ENS_5tupleIJNS_1CILi2EEES3_S3_EEENS1_IJNS2_ILi1EEENS2_ILi512EEEiEEEEEDaRKT0_RKT1_ENKUlRKT_RKT0_E_clIS3_iEEDaSG_SJ_ - $_ZN7cutlass13device_kernelIN5flash19enable_sm80_to_sm89INS1_16FlashAttnBwdSm80INS1_25CollectiveMainloopBwdSm80ILi2ELi2EN4cute5tupleIJNS5_1CILi128EEES8_NS7_ILi64EEEEEENS_10bfloat16_tEfNS_4arch4Sm80ELb0ELb1ELb1ELb1ELb1ELb0ELb0ELb0ELi2ELi4ELi4ELi4ELb0EEENS1_21CollectiveEpilogueBwdISA_SB_SD_Li256ELb1ELb0ELi2EEENS1_19SingleTileSchedulerILb1ELb0ELb0ELi128EEEEEEEEEvNT_6ParamsE$_ZZN4cute6upcastILi2ENS_5tupleIJNS_1CILi2EEES3_EEENS1_IJiNS2_ILi8192EEEEEEEEDaRKT0_RKT1_ENKUlRKT_RKT0_E_clIS3_iEEDaSF_SI_)
$_ZN7cutlass13device_kernelIN5flash19enable_sm80_to_sm89INS1_16FlashAttnBwdSm80INS1_25CollectiveMainloopBwdSm80ILi2ELi2EN4cute5tupleIJNS5_1CILi128EEES8_NS7_ILi64EEEEEENS_10bfloat16_tEfNS_4arch4Sm80ELb0ELb1ELb1ELb1ELb1ELb0ELb0ELb0ELi2ELi4ELi4ELi4ELb0EEENS1_21CollectiveEpilogueBwdISA_SB_SD_Li256ELb1ELb0ELi2EEENS1_19SingleTileSchedulerILb1ELb0ELb0ELi128EEEEEEEEEvNT_6ParamsE$_ZZN4cute6upcastILi2ENS_5tupleIJNS_1CILi2EEES3_EEENS1_IJiNS2_ILi8192EEEEEEEEDaRKT0_RKT1_ENKUlRKT_RKT0_E_clIS3_iEEDaSF_SI_:
[----:B------:R-:W-:Y:S02]  /*10350*/  LEA.HI R3, R3, R3, RZ, 0x1 ;  /* 0x0000000303037211 */ /* 0x000fe400078f08ff */
[----:B------:R-:W-:Y:S02]  /*10360*/  IADD3 R2, R1, 0x1388, RZ ;  /* 0x0000138801027810 */ /* 0x000fe40007ffe0ff */
[----:B------:R-:W-:Y:S02]  /*10370*/  SHF.R.S32.HI R3, RZ, 0x1, R3 ;  /* 0x00000001ff037819 */ /* 0x000fe40000011403 */
[----:B------:R-:W-:Y:S02]  /*10380*/  IADD3 R2, R2, c[0x0][0x20], RZ ;  /* 0x0000080002027a10 */ /* 0x000fe40007ffe0ff */
[----:B------:R-:W-:Y:S02]  /*10390*/  MOV R6, 0x103b0 ;  /* 0x000103b000067802 */ /* 0x000fe40000000f00 */
[----:B------:R-:W-:Y:S05]  /*103a0*/  CALL.REL.NOINC `($_ZN7cutlass13device_kernelIN5flash19enable_sm80_to_sm89INS1_16FlashAttnBwdSm80INS1_25CollectiveMainloopBwdSm80ILi2ELi2EN4cute5tupleIJNS5_1CILi128EEES8_NS7_ILi64EEEEEENS_10bfloat16_tEfNS_4arch4Sm80ELb0ELb1ELb1ELb1ELb1ELb0ELb0ELb0ELi2ELi4ELi4ELi4ELb0EEENS1_21CollectiveEpilogueBwdISA_SB_SD_Li256ELb1ELb0ELi2EEENS1_19SingleTileSchedulerILb1ELb0ELb0ELi128EEEEEEEEEvNT_6ParamsE$_ZN4cute5tupleIJNS_1CILi2EEEiEEC2ERKS2_RKi) ;  /* 0xffffbeb000007944 */ /* 0x000fea0003c3ffff */
[----:B-1----:R1:W5:Y:S01]  /*103b0*/  LDL R2, [R1+0x1388] ;  /* 0x0013880001027983 */ /* 0x0023620000100800 */
[----:B------:R-:W-:-:S04]  /*103c0*/  MOV R57, 0x0 ;  /* 0x0000000000397802 */ /* 0x000fc80000000f00 */
[----:B------:R-:W-:Y:S05]  /*103d0*/  RET.REL.NODEC R56 `(_ZN7cutlass13device_kernelIN5flash19enable_sm80_to_sm89INS1_16FlashAttnBwdSm80INS1_25CollectiveMainloopBwdSm80ILi2ELi2EN4cute5tupleIJNS5_1CILi128EEES8_NS7_ILi64EEEEEENS_10bfloat16_tEfNS_4arch4Sm80ELb0ELb1ELb1ELb1ELb1ELb0ELb0ELb0ELi2ELi4ELi4ELi4ELb0EEENS1_21CollectiveEpilogueBwdISA_SB_SD_Li256ELb1ELb0ELi2EEENS1_19SingleTileSchedulerILb1ELb0ELb0ELi128EEEEEEEEEvNT_6ParamsE) ;  /* 0xfffefc2038007950 */ /* 0x000fea0003c3ffff */
        .type           $_ZN7cutlass13device_kernelIN5flash19enable_sm80_to_sm89INS1_16FlashAttnBwdSm80INS1_25CollectiveMainloopBwdSm80ILi2ELi2EN4cute5tupleIJNS5_1CILi128EEES8_NS7_ILi64EEEEEENS_10bfloat16_tEfNS_4arch4Sm80ELb0ELb1ELb1ELb1ELb1ELb0ELb0ELb0ELi2ELi4ELi4ELi4ELb0EEENS1_21CollectiveEpilogueBwdISA_SB_SD_Li256ELb1ELb0ELi2EEENS1_19SingleTileSchedulerILb1ELb0ELb0ELi128EEEEEEEEEvNT_6ParamsE$_ZZN4cute6upcastILi2ENS_5tupleIJNS_1CILi2EEES3_S3_EEENS1_IJNS2_ILi1EEENS2_ILi512EEEiEEEEEDaRKT0_RKT1_ENKUlRKT_RKT0_E_clIS3_iEEDaSG_SJ_,@function
        .size           $_ZN7cutlass13device_kernelIN5flash19enable_sm80_to_sm89INS1_16FlashAttnBwdSm80INS1_25CollectiveMainloopBwdSm80ILi2ELi2EN4cute5tupleIJNS5_1CILi128EEES8_NS7_ILi64EEEEEENS_10bfloat16_tEfNS_4arch4Sm80ELb0ELb1ELb1ELb1ELb1ELb0ELb0ELb0ELi2ELi4ELi4ELi4ELb0EEENS1_21CollectiveEpilogueBwdISA_SB_SD_Li256ELb1ELb0ELi2EEENS1_19SingleTileSchedulerILb1ELb0ELb0ELi128EEEEEEEEEvNT_6ParamsE$_ZZN4cute6upcastILi2ENS_5tupleIJNS_1CILi2EEES3_S3_EEENS1_IJNS2_ILi1EEENS2_ILi512EEEiEEEEEDaRKT0_RKT1_ENKUlRKT_RKT0_E_clIS3_iEEDaSG_SJ_,($_ZN7cutlass13device_kernelIN5flash19enable_sm80_to_sm89INS1_16FlashAttnBwdSm80INS1_25CollectiveMainloopBwdSm80ILi2ELi2EN4cute5tupleIJNS5_1CILi128EEES8_NS7_ILi64EEEEEENS_10bfloat16_tEfNS_4arch4Sm80ELb0ELb1ELb1ELb1ELb1ELb0ELb0ELb0ELi2ELi4ELi4ELi4ELb0EEENS1_21CollectiveEpilogueBwdISA_SB_SD_Li256ELb1ELb0ELi2EEENS1_19SingleTileSchedulerILb1ELb0ELb0ELi128EEEEEEEEEvNT_6ParamsE$_ZZN4cute7crd2crdINS_5tupleIJiiiNS_1CILi0EEEEEENS1_IJNS2_ILi32EEENS2_ILi4EEENS2_ILi2EEENS2_ILi1EEEEEENS1_IJS8_S8_S8_S8_EEEEEDaRKT_RKT0_RKT1_ENKUlRKT_RKT0_RKT1_E_clIiS5_S8_EEDaSM_SP_SS_ - $_ZN7cutlass13device_kernelIN5flash19enable_sm80_to_sm89INS1_16FlashAttnBwdSm80INS1_25CollectiveMainloopBwdSm80ILi2ELi2EN4cute5tupleIJNS5_1CILi128EEES8_NS7_ILi64EEEEEENS_10bfloat16_tEfNS_4arch4Sm80ELb0ELb1ELb1ELb1ELb1ELb0ELb0ELb0ELi2ELi4ELi4ELi4ELb0EEENS1_21CollectiveEpilogueBwdISA_SB_SD_Li256ELb1ELb0ELi2EEENS1_19SingleTileSchedulerILb1ELb0ELb0ELi128EEEEEEEEEvNT_6ParamsE$_ZZN4cute6upcastILi2ENS_5tupleIJNS_1CILi2EEES3_S3_EEENS1_IJNS2_ILi1EEENS2_ILi512EEEiEEEEEDaRKT0_RKT1_ENKUlRKT_RKT0_E_clIS3_iEEDaSG_SJ_)
$_ZN7cutlass13device_kernelIN5flash19enable_sm80_to_sm89INS1_16FlashAttnBwdSm80INS1_25CollectiveMainloopBwdSm80ILi2ELi2EN4cute5tupleIJNS5_1CILi128EEES8_NS7_ILi64EEEEEENS_10bfloat16_tEfNS_4arch4Sm80ELb0ELb1ELb1ELb1ELb1ELb0ELb0ELb0ELi2ELi4ELi4ELi4ELb0EEENS1_21CollectiveEpilogueBwdISA_SB_SD_Li256ELb1ELb0ELi2EEENS1_19SingleTileSchedulerILb1ELb0ELb0ELi128EEEEEEEEEvNT_6ParamsE$_ZZN4cute6upcastILi2ENS_5tupleIJNS_1CILi2EEES3_S3_EEENS1_IJNS2_ILi1EEENS2_ILi512EEEiEEEEEDaRKT0_RKT1_ENKUlRKT_RKT0_E_clIS3_iEEDaSG_SJ_:
        /* <DEDUP_REMOVED lines=9> */
        .type           $_ZN7cutlass13device_kernelIN5flash19enable_sm80_to_sm89INS1_16FlashAttnBwdSm80INS1_25CollectiveMainloopBwdSm80ILi2ELi2EN4cute5tupleIJNS5_1CILi128EEES8_NS7_ILi64EEEEEENS_10bfloat16_tEfNS_4arch4Sm80ELb0ELb1ELb1ELb1ELb1ELb0ELb0ELb0ELi2ELi4ELi4ELi4ELb0EEENS1_21CollectiveEpilogueBwdISA_SB_SD_Li256ELb1ELb0ELi2EEENS1_19SingleTileSchedulerILb1ELb0ELb0ELi128EEEEEEEEEvNT_6ParamsE$_ZZN4cute7crd2crdINS_5tupleIJiiiNS_1CILi0EEEEEENS1_IJNS2_ILi32EEENS2_ILi4EEENS2_ILi2EEENS2_ILi1EEEEEENS1_IJS8_S8_S8_S8_EEEEEDaRKT_RKT0_RKT1_ENKUlRKT_RKT0_RKT1_E_clIiS5_S8_EEDaSM_SP_SS_,@function
        .size           $_ZN7cutlass13device_kernelIN5flash19enable_sm80_to_sm89INS1_16FlashAttnBwdSm80INS1_25CollectiveMainloopBwdSm80ILi2ELi2EN4cute5tupleIJNS5_1CILi128EEES8_NS7_ILi64EEEEEENS_10bfloat16_tEfNS_4arch4Sm80ELb0ELb1ELb1ELb1ELb1ELb0ELb0ELb0ELi2ELi4ELi4ELi4ELb0EEENS1_21CollectiveEpilogueBwdISA_SB_SD_Li256ELb1ELb0ELi2EEENS1_19SingleTileSchedulerILb1ELb0ELb0ELi128EEEEEEEEEvNT_6ParamsE$_ZZN4cute7crd2crdINS_5tupleIJiiiNS_1CILi0EEEEEENS1_IJNS2_ILi32EEENS2_ILi4EEENS2_ILi2EEENS2_ILi1EEEEEENS1_IJS8_S8_S8_S8_EEEEEDaRKT_RKT0_RKT1_ENKUlRKT_RKT0_RKT1_E_clIiS5_S8_EEDaSM_SP_SS_,($_ZN7cutlass13device_kernelIN5flash19enable_sm80_to_sm89INS1_16FlashAttnBwdSm80INS1_25CollectiveMainloopBwdSm80ILi2ELi2EN4cute5tupleIJNS5_1CILi128EEES8_NS7_ILi64EEEEEENS_10bfloat16_tEfNS_4arch4Sm80ELb0ELb1ELb1ELb1ELb1ELb0ELb0ELb0ELi2ELi4ELi4ELi4ELb0EEENS1_21CollectiveEpilogueBwdISA_SB_SD_Li256ELb1ELb0ELi2EEENS1_19SingleTileSchedulerILb1ELb0ELb0ELi128EEEEEEEEEvNT_6ParamsE$_ZZN4cute7crd2crdINS_5tupleIJiiiNS_1CILi0EEEEEENS1_IJNS2_ILi32EEENS2_ILi4EEENS2_ILi2EEENS2_ILi1EEEEEENS1_IJS8_S8_S8_S8_EEEEEDaRKT_RKT0_RKT1_ENKUlRKT_RKT0_RKT1_E_clIiS6_S8_EEDaSM_SP_SS_ - $_ZN7cutlass13device_kernelIN5flash19enable_sm80_to_sm89INS1_16FlashAttnBwdSm80INS1_25CollectiveMainloopBwdSm80ILi2ELi2EN4cute5tupleIJNS5_1CILi128EEES8_NS7_ILi64EEEEEENS_10bfloat16_tEfNS_4arch4Sm80ELb0ELb1ELb1ELb1ELb1ELb0ELb0ELb0ELi2ELi4ELi4ELi4ELb0EEENS1_21CollectiveEpilogueBwdISA_SB_SD_Li256ELb1ELb0ELi2EEENS1_19SingleTileSchedulerILb1ELb0ELb0ELi128EEEEEEEEEvNT_6ParamsE$_ZZN4cute7crd2crdINS_5tupleIJiiiNS_1CILi0EEEEEENS1_IJNS2_ILi32EEENS2_ILi4EEENS2_ILi2EEENS2_ILi1EEEEEENS1_IJS8_S8_S8_S8_EEEEEDaRKT_RKT0_RKT1_ENKUlRKT_RKT0_RKT1_E_clIiS5_S8_EEDaSM_SP_SS_)
$_ZN7cutlass13device_kernelIN5flash19enable_sm80_to_sm89INS1_16FlashAttnBwdSm80INS1_25CollectiveMainloopBwdSm80ILi2ELi2EN4cute5tupleIJNS5_1CILi128EEES8_NS7_ILi64EEEEEENS_10bfloat16_tEfNS_4arch4Sm80ELb0ELb1ELb1ELb1ELb1ELb0ELb0ELb0ELi2ELi4ELi4ELi4ELb0EEENS1_21CollectiveEpilogueBwdISA_SB_SD_Li256ELb1ELb0ELi2EEENS1_19SingleTileSchedulerILb1ELb0ELb0ELi128EEEEEEEEEvNT_6ParamsE$_ZZN4cute7crd2crdINS_5tupleIJiiiNS_1CILi0EEEEEENS1_IJNS2_ILi32EEENS2_ILi4EEENS2_ILi2EEENS2_ILi1EEEEEENS1_IJS8_S8_S8_S8_EEEEEDaRKT_RKT0_RKT1_ENKUlRKT_RKT0_RKT1_E_clIiS5_S8_EEDaSM_SP_SS_:
[----:B------:R-:W-:Y:S02]  /*10470*/  MOV R6, R4 ;  /* 0x0000000400067202 */ /* 0x000fe40000000f00 */
[----:B------:R-:W-:-:S04]  /*10480*/  MOV R7, 0x0 ;  /* 0x0000000000077802 */ /* 0x000fc80000000f00 */
[----:B------:R-:W-:Y:S05]  /*10490*/  RET.REL.NODEC R6 `(_ZN7cutlass13device_kernelIN5flash19enable_sm80_to_sm89INS1_16FlashAttnBwdSm80INS1_25CollectiveMainloopBwdSm80ILi2ELi2EN4cute5tupleIJNS5_1CILi128EEES8_NS7_ILi64EEEEEENS_10bfloat16_tEfNS_4arch4Sm80ELb0ELb1ELb1ELb1ELb1ELb0ELb0ELb0ELi2ELi4ELi4ELi4ELb0EEENS1_21CollectiveEpilogueBwdISA_SB_SD_Li256ELb1ELb0ELi2EEENS1_19SingleTileSchedulerILb1ELb0ELb0ELi128EEEEEEEEEvNT_6ParamsE) ;  /* 0xfffefb6006007950 */ /* 0x000fea0003c3ffff */
        .type           $_ZN7cutlass13device_kernelIN5flash19enable_sm80_to_sm89INS1_16FlashAttnBwdSm80INS1_25CollectiveMainloopBwdSm80ILi2ELi2EN4cute5tupleIJNS5_1CILi128EEES8_NS7_ILi64EEEEEENS_10bfloat16_tEfNS_4arch4Sm80ELb0ELb1ELb1ELb1ELb1ELb0ELb0ELb0ELi2ELi4ELi4ELi4ELb0EEENS1_21CollectiveEpilogueBwdISA_SB_SD_Li256ELb1ELb0ELi2EEENS1_19SingleTileSchedulerILb1ELb0ELb0ELi128EEEEEEEEEvNT_6ParamsE$_ZZN4cute7crd2crdINS_5tupleIJiiiNS_1CILi0EEEEEENS1_IJNS2_ILi32EEENS2_ILi4EEENS2_ILi2EEENS2_ILi1EEEEEENS1_IJS8_S8_S8_S8_EEEEEDaRKT_RKT0_RKT1_ENKUlRKT_RKT0_RKT1_E_clIiS6_S8_EEDaSM_SP_SS_,@function
        .size           $_ZN7cutlass13device_kernelIN5flash19enable_sm80_to_sm89INS1_16FlashAttnBwdSm80INS1_25CollectiveMainloopBwdSm80ILi2ELi2EN4cute5tupleIJNS5_1CILi128EEES8_NS7_ILi64EEEEEENS_10bfloat16_tEfNS_4arch4Sm80ELb0ELb1ELb1ELb1ELb1ELb0ELb0ELb0ELi2ELi4ELi4ELi4ELb0EEENS1_21CollectiveEpilogueBwdISA_SB_SD_Li256ELb1ELb0ELi2EEENS1_19SingleTileSchedulerILb1ELb0ELb0ELi128EEEEEEEEEvNT_6ParamsE$_ZZN4cute7crd2crdINS_5tupleIJiiiNS_1CILi0EEEEEENS1_IJNS2_ILi32EEENS2_ILi4EEENS2_ILi2EEENS2_ILi1EEEEEENS1_IJS8_S8_S8_S8_EEEEEDaRKT_RKT0_RKT1_ENKUlRKT_RKT0_RKT1_E_clIiS6_S8_EEDaSM_SP_SS_,($_ZN7cutlass13device_kernelIN5flash19enable_sm80_to_sm89INS1_16FlashAttnBwdSm80INS1_25CollectiveMainloopBwdSm80ILi2ELi2EN4cute5tupleIJNS5_1CILi128EEES8_NS7_ILi64EEEEEENS_10bfloat16_tEfNS_4arch4Sm80ELb0ELb1ELb1ELb1ELb1ELb0ELb0ELb0ELi2ELi4ELi4ELi4ELb0EEENS1_21CollectiveEpilogueBwdISA_SB_SD_Li256ELb1ELb0ELi2EEENS1_19SingleTileSchedulerILb1ELb0ELb0ELi128EEEEEEEEEvNT_6ParamsE$_ZZN4cute7crd2crdINS_5tupleIJiiiNS_1CILi0EEEEEENS1_IJNS2_ILi32EEENS2_ILi4EEENS2_ILi2EEENS2_ILi1EEEEEENS1_IJS8_S8_S8_S8_EEEEEDaRKT_RKT0_RKT1_ENKUlRKT_RKT0_RKT1_E_clIiS7_S8_EEDaSM_SP_SS_ - $_ZN7cutlass13device_kernelIN5flash19enable_sm80_to_sm89INS1_16FlashAttnBwdSm80INS1_25CollectiveMainloopBwdSm80ILi2ELi2EN4cute5tupleIJNS5_1CILi128EEES8_NS7_ILi64EEEEEENS_10bfloat16_tEfNS_4arch4Sm80ELb0ELb1ELb1ELb1ELb1ELb0ELb0ELb0ELi2ELi4ELi4ELi4ELb0EEENS1_21CollectiveEpilogueBwdISA_SB_SD_Li256ELb1ELb0ELi2EEENS1_19SingleTileSchedulerILb1ELb0ELb0ELi128EEEEEEEEEvNT_6ParamsE$_ZZN4cute7crd2crdINS_5tupleIJiiiNS_1CILi0EEEEEENS1_IJNS2_ILi32EEENS2_ILi4EEENS2_ILi2EEENS2_ILi1EEEEEENS1_IJS8_S8_S8_S8_EEEEEDaRKT_RKT0_RKT1_ENKUlRKT_RKT0_RKT1_E_clIiS6_S8_EEDaSM_SP_SS_)
$_ZN7cutlass13device_kernelIN5flash19enable_sm80_to_sm89INS1_16FlashAttnBwdSm80INS1_25CollectiveMainloopBwdSm80ILi2ELi2EN4cute5tupleIJNS5_1CILi128EEES8_NS7_ILi64EEEEEENS_10bfloat16_tEfNS_4arch4Sm80ELb0ELb1ELb1ELb1ELb1ELb0ELb0ELb0ELi2ELi4ELi4ELi4ELb0EEENS1_21CollectiveEpilogueBwdISA_SB_SD_Li256ELb1ELb0ELi2EEENS1_19SingleTileSchedulerILb1ELb0ELb0ELi128EEEEEEEEEvNT_6ParamsE$_ZZN4cute7crd2crdINS_5tupleIJiiiNS_1CILi0EEEEEENS1_IJNS2_ILi32EEENS2_ILi4EEENS2_ILi2EEENS2_ILi1EEEEEENS1_IJS8_S8_S8_S8_EEEEEDaRKT_RKT0_RKT1_ENKUlRKT_RKT0_RKT1_E_clIiS6_S8_EEDaSM_SP_SS_:
[----:B------:R-:W-:Y:S02]  /*104a0*/  MOV R6, R2 ;  /* 0x0000000200067202 */ /* 0x000fe40000000f00 */
[----:B------:R-:W-:-:S04]  /*104b0*/  MOV R7, 0x0 ;  /* 0x0000000000077802 */ /* 0x000fc80000000f00 */
[----:B------:R-:W-:Y:S05]  /*104c0*/  RET.REL.NODEC R6 `(_ZN7cutlass13device_kernelIN5flash19enable_sm80_to_sm89INS1_16FlashAttnBwdSm80INS1_25CollectiveMainloopBwdSm80ILi2ELi2EN4cute5tupleIJNS5_1CILi128EEES8_NS7_ILi64EEEEEENS_10bfloat16_tEfNS_4arch4Sm80ELb0ELb1ELb1ELb1ELb1ELb0ELb0ELb0ELi2ELi4ELi4ELi4ELb0EEENS1_21CollectiveEpilogueBwdISA_SB_SD_Li256ELb1ELb0ELi2EEENS1_19SingleTileSchedulerILb1ELb0ELb0ELi128EEEEEEEEEvNT_6ParamsE) ;  /* 0xfffefb3006007950 */ /* 0x000fea0003c3ffff */
        .type           $_ZN7cutlass13device_kernelIN5flash19enable_sm80_to_sm89INS1_16FlashAttnBwdSm80INS1_25CollectiveMainloopBwdSm80ILi2ELi2EN4cute5tupleIJNS5_1CILi128EEES8_NS7_ILi64EEEEEENS_10bfloat16_tEfNS_4arch4Sm80ELb0ELb1ELb1ELb1ELb1ELb0ELb0ELb0ELi2ELi4ELi4ELi4ELb0EEENS1_21CollectiveEpilogueBwdISA_SB_SD_Li256ELb1ELb0ELi2EEENS1_19SingleTileSchedulerILb1ELb0ELb0ELi128EEEEEEEEEvNT_6ParamsE$_ZZN4cute7crd2crdINS_5tupleIJiiiNS_1CILi0EEEEEENS1_IJNS2_ILi32EEENS2_ILi4EEENS2_ILi2EEENS2_ILi1EEEEEENS1_IJS8_S8_S8_S8_EEEEEDaRKT_RKT0_RKT1_ENKUlRKT_RKT0_RKT1_E_clIiS7_S8_EEDaSM_SP_SS_,@function
        .size           $_ZN7cutlass13device_kernelIN5flash19enable_sm80_to_sm89INS1_16FlashAttnBwdSm80INS1_25CollectiveMainloopBwdSm80ILi2ELi2EN4cute5tupleIJNS5_1CILi128EEES8_NS7_ILi64EEEEEENS_10bfloat16_tEfNS_4arch4Sm80ELb0ELb1ELb1ELb1ELb1ELb0ELb0ELb0ELi2ELi4ELi4ELi4ELb0EEENS1_21CollectiveEpilogueBwdISA_SB_SD_Li256ELb1ELb0ELi2EEENS1_19SingleTileSchedulerILb1ELb0ELb0ELi128EEEEEEEEEvNT_6ParamsE$_ZZN4cute7crd2crdINS_5tupleIJiiiNS_1CILi0EEEEEENS1_IJNS2_ILi32EEENS2_ILi4EEENS2_ILi2EEENS2_ILi1EEEEEENS1_IJS8_S8_S8_S8_EEEEEDaRKT_RKT0_RKT1_ENKUlRKT_RKT0_RKT1_E_clIiS7_S8_EEDaSM_SP_SS_,($_ZN7cutlass13device_kernelIN5flash19enable_sm80_to_sm89INS1_16FlashAttnBwdSm80INS1_25CollectiveMainloopBwdSm80ILi2ELi2EN4cute5tupleIJNS5_1CILi128EEES8_NS7_ILi64EEEEEENS_10bfloat16_tEfNS_4arch4Sm80ELb0ELb1ELb1ELb1ELb1ELb0ELb0ELb0ELi2ELi4ELi4ELi4ELb0EEENS1_21CollectiveEpilogueBwdISA_SB_SD_Li256ELb1ELb0ELi2EEENS1_19SingleTileSchedulerILb1ELb0ELb0ELi128EEEEEEEEEvNT_6ParamsE$_ZZN4cute7flattenINS_5tupleIJNS1_IJNS_1CILi0EEENS1_IJNS2_ILi1EEENS2_ILi512EEEiEEEEEENS2_ILi4096EEENS1_IJiNS2_ILi8192EEEEEEEEEEEDaRKT_ENKUlRKT_E_clIS7_EEDaSH_ - $_ZN7cutlass13device_kernelIN5flash19enable_sm80_to_sm89INS1_16FlashAttnBwdSm80INS1_25CollectiveMainloopBwdSm80ILi2ELi2EN4cute5tupleIJNS5_1CILi128EEES8_NS7_ILi64EEEEEENS_10bfloat16_tEfNS_4arch4Sm80ELb0ELb1ELb1ELb1ELb1ELb0ELb0ELb0ELi2ELi4ELi4ELi4ELb0EEENS1_21CollectiveEpilogueBwdISA_SB_SD_Li256ELb1ELb0ELi2EEENS1_19SingleTileSchedulerILb1ELb0ELb0ELi128EEEEEEEEEvNT_6ParamsE$_ZZN4cute7crd2crdINS_5tupleIJiiiNS_1CILi0EEEEEENS1_IJNS2_ILi32EEENS2_ILi4EEENS2_ILi2EEENS2_ILi1EEEEEENS1_IJS8_S8_S8_S8_EEEEEDaRKT_RKT0_RKT1_ENKUlRKT_RKT0_RKT1_E_clIiS7_S8_EEDaSM_SP_SS_)
$_ZN7cutlass13device_kernelIN5flash19enable_sm80_to_sm89INS1_16FlashAttnBwdSm80INS1_25CollectiveMainloopBwdSm80ILi2ELi2EN4cute5tupleIJNS5_1CILi128EEES8_NS7_ILi64EEEEEENS_10bfloat16_tEfNS_4arch4Sm80ELb0ELb1ELb1ELb1ELb1ELb0ELb0ELb0ELi2ELi4ELi4ELi4ELb0EEENS1_21CollectiveEpilogueBwdISA_SB_SD_Li256ELb1ELb0ELi2EEENS1_19SingleTileSchedulerILb1ELb0ELb0ELi128EEEEEEEEEvNT_6ParamsE$_ZZN4cute7crd2crdINS_5tupleIJiiiNS_1CILi0EEEEEENS1_IJNS2_ILi32EEENS2_ILi4EEENS2_ILi2EEENS2_ILi1EEEEEENS1_IJS8_S8_S8_S8_EEEEEDaRKT_RKT0_RKT1_ENKUlRKT_RKT0_RKT1_E_clIiS7_S8_EEDaSM_SP_SS_:
[----:B------:R-:W-:-:S04]  /*104d0*/  MOV R3, 0x0 ;  /* 0x0000000000037802 */ /* 0x000fc80000000f00 */
[----:B------:R-:W-:Y:S05]  /*104e0*/  RET.REL.NODEC R2 `(_ZN7cutlass13device_kernelIN5flash19enable_sm80_to_sm89INS1_16FlashAttnBwdSm80INS1_25CollectiveMainloopBwdSm80ILi2ELi2EN4cute5tupleIJNS5_1CILi128EEES8_NS7_ILi64EEEEEENS_10bfloat16_tEfNS_4arch4Sm80ELb0ELb1ELb1ELb1ELb1ELb0ELb0ELb0ELi2ELi4ELi4ELi4ELb0EEENS1_21CollectiveEpilogueBwdISA_SB_SD_Li256ELb1ELb0ELi2EEENS1_19SingleTileSchedulerILb1ELb0ELb0ELi128EEEEEEEEEvNT_6ParamsE) ;  /* 0xfffefb1002007950 */ /* 0x000fea0003c3ffff */
        .type           $_ZN7cutlass13device_kernelIN5flash19enable_sm80_to_sm89INS1_16FlashAttnBwdSm80INS1_25CollectiveMainloopBwdSm80ILi2ELi2EN4cute5tupleIJNS5_1CILi128EEES8_NS7_ILi64EEEEEENS_10bfloat16_tEfNS_4arch4Sm80ELb0ELb1ELb1ELb1ELb1ELb0ELb0ELb0ELi2ELi4ELi4ELi4ELb0EEENS1_21CollectiveEpilogueBwdISA_SB_SD_Li256ELb1ELb0ELi2EEENS1_19SingleTileSchedulerILb1ELb0ELb0ELi128EEEEEEEEEvNT_6ParamsE$_ZZN4cute7flattenINS_5tupleIJNS1_IJNS_1CILi0EEENS1_IJNS2_ILi1EEENS2_ILi512EEEiEEEEEENS2_ILi4096EEENS1_IJiNS2_ILi8192EEEEEEEEEEEDaRKT_ENKUlRKT_E_clIS7_EEDaSH_,@function
        .size           $_ZN7cutlass13device_kernelIN5flash19enable_sm80_to_sm89INS1_16FlashAttnBwdSm80INS1_25CollectiveMainloopBwdSm80ILi2ELi2EN4cute5tupleIJNS5_1CILi128EEES8_NS7_ILi64EEEEEENS_10bfloat16_tEfNS_4arch4Sm80ELb0ELb1ELb1ELb1ELb1ELb0ELb0ELb0ELi2ELi4ELi4ELi4ELb0EEENS1_21CollectiveEpilogueBwdISA_SB_SD_Li256ELb1ELb0ELi2EEENS1_19SingleTileSchedulerILb1ELb0ELb0ELi128EEEEEEEEEvNT_6ParamsE$_ZZN4cute7flattenINS_5tupleIJNS1_IJNS_1CILi0EEENS1_IJNS2_ILi1EEENS2_ILi512EEEiEEEEEENS2_ILi4096EEENS1_IJiNS2_ILi8192EEEEEEEEEEEDaRKT_ENKUlRKT_E_clIS7_EEDaSH_,($_ZN7cutlass13device_kernelIN5flash19enable_sm80_to_sm89INS1_16FlashAttnBwdSm80INS1_25CollectiveMainloopBwdSm80ILi2ELi2EN4cute5tupleIJNS5_1CILi128EEES8_NS7_ILi64EEEEEENS_10bfloat16_tEfNS_4arch4Sm80ELb0ELb1ELb1ELb1ELb1ELb0ELb0ELb0ELi2ELi4ELi4ELi4ELb0EEENS1_21CollectiveEpilogueBwdISA_SB_SD_Li256ELb1ELb0ELi2EEENS1_19SingleTileSchedulerILb1ELb0ELb0ELi128EEEEEEEEEvNT_6ParamsE$_ZZN4cute7flattenINS_5tupleIJNS1_IJNS_1CILi0EEENS1_IJNS2_ILi1EEENS2_ILi512EEEiEEEEEENS2_ILi4096EEENS1_IJiNS2_ILi8192EEEEEEEEEEEDaRKT_ENKUlRKT_E_clISA_EEDaSH_ - $_ZN7cutlass13device_kernelIN5flash19enable_sm80_to_sm89INS1_16FlashAttnBwdSm80INS1_25CollectiveMainloopBwdSm80ILi2ELi2EN4cute5tupleIJNS5_1CILi128EEES8_NS7_ILi64EEEEEENS_10bfloat16_tEfNS_4arch4Sm80ELb0ELb1ELb1ELb1ELb1ELb0ELb0ELb0ELi2ELi4ELi4ELi4ELb0EEENS1_21CollectiveEpilogueBwdISA_SB_SD_Li256ELb1ELb0ELi2EEENS1_19SingleTileSchedulerILb1ELb0ELb0ELi128EEEEEEEEEvNT_6ParamsE$_ZZN4cute7flattenINS_5tupleIJNS1_IJNS_1CILi0EEENS1_IJNS2_ILi1EEENS2_ILi512EEEiEEEEEENS2_ILi4096EEENS1_IJiNS2_ILi8192EEEEEEEEEEEDaRKT_ENKUlRKT_E_clIS7_EEDaSH_)
$_ZN7cutlass13device_kernelIN5flash19enable_sm80_to_sm89INS1_16FlashAttnBwdSm80INS1_25CollectiveMainloopBwdSm80ILi2ELi2EN4cute5tupleIJNS5_1CILi128EEES8_NS7_ILi64EEEEEENS_10bfloat16_tEfNS_4arch4Sm80ELb0ELb1ELb1ELb1ELb1ELb0ELb0ELb0ELi2ELi4ELi4ELi4ELb0EEENS1_21CollectiveEpilogueBwdISA_SB_SD_Li256ELb1ELb0ELi2EEENS1_19SingleTileSchedulerILb1ELb0ELb0ELi128EEEEEEEEEvNT_6ParamsE$_ZZN4cute7flattenINS_5tupleIJNS1_IJNS_1CILi0EEENS1_IJNS2_ILi1EEENS2_ILi512EEEiEEEEEENS2_ILi4096EEENS1_IJiNS2_ILi8192EEEEEEEEEEEDaRKT_ENKUlRKT_E_clIS7_EEDaSH_:
[----:B------:R-:W-:-:S06]  /*104f0*/  IADD3 R3, R20, -c[0x0][0x20], RZ ;  /* 0x8000080014037a10 */ /* 0x000fcc0007ffe0ff */
[----:B------:R-:W5:Y:S01]  /*10500*/  LDL R3, [R3] ;  /* 0x0000000003037983 */ /* 0x000f620000100800 */
[----:B------:R-:W-:-:S03]  /*10510*/  MOV R2, 0x10530 ;  /* 0x0001053000027802 */ /* 0x000fc60000000f00 */
[----:B-----5:R-:W-:Y:S05]  /*10520*/  CALL.REL.NOINC `($_ZN7cutlass13device_kernelIN5flash19enable_sm80_to_sm89INS1_16FlashAttnBwdSm80INS1_25CollectiveMainloopBwdSm80ILi2ELi2EN4cute5tupleIJNS5_1CILi128EEES8_NS7_ILi64EEEEEENS_10bfloat16_tEfNS_4arch4Sm80ELb0ELb1ELb1ELb1ELb1ELb0ELb0ELb0ELi2ELi4ELi4ELi4ELb0EEENS1_21CollectiveEpilogueBwdISA_SB_SD_Li256ELb1ELb0ELi2EEENS1_19SingleTileSchedulerILb1ELb0ELb0ELi128EEEEEEEEEvNT_6ParamsE$_ZZN4cute16flatten_to_tupleINS_5tupleIJNS_1CILi0EEENS1_IJNS2_ILi1EEENS2_ILi512EEEiEEEEEEEEDaRKT_ENKUlRKT_E_clIS6_EEDaSD_) ;  /* 0xffffd33000007944 */ /* 0x020fea0003c3ffff */
[----:B------:R-:W-:Y:S02]  /*10530*/  MOV R10, 0x10550 ;  /* 0x00010550000a7802 */ /* 0x000fe40000000f00 */
[----:B------:R-:W-:Y:S05]  /*10540*/  CALL.REL.NOINC `($_ZN7cutlass13device_kernelIN5flash19enable_sm80_to_sm89INS1_16FlashAttnBwdSm80INS1_25CollectiveMainloopBwdSm80ILi2ELi2EN4cute5tupleIJNS5_1CILi128EEES8_NS7_ILi64EEEEEENS_10bfloat16_tEfNS_4arch4Sm80ELb0ELb1ELb1ELb1ELb1ELb0ELb0ELb0ELi2ELi4ELi4ELi4ELb0EEENS1_21CollectiveEpilogueBwdISA_SB_SD_Li256ELb1ELb0ELi2EEENS1_19SingleTileSchedulerILb1ELb0ELb0ELi128EEEEEEEEEvNT_6ParamsE$_ZZN4cute12filter_tupleINS_5tupleIJNS_1CILi0EEENS1_IJNS2_ILi1EEENS2_ILi512EEEiEEEEEEZNS_16flatten_to_tupleIS7_EEDaRKT_EUlRKT_E_EEDaSB_OT0_ENKUlDpSE_E_clIJNS1_IJS3_EEES6_EEEDaSI_) ;  /* 0xffffc7a000007944 */ /* 0x000fea0003c3ffff */
[----:B------:R-:W-:Y:S02]  /*10550*/  MOV R7, 0x0 ;  /* 0x0000000000077802 */ /* 0x000fe40000000f00 */
[----:B-----5:R-:W-:Y:S02]  /*10560*/  MOV R10, R2 ;  /* 0x00000002000a7202 */ /* 0x020fe40000000f00 */
[----:B------:R-:W-:Y:S05]  /*10570*/  RET.REL.NODEC R6 `(_ZN7cutlass13device_kernelIN5flash19enable_sm80_to_sm89INS1_16FlashAttnBwdSm80INS1_25CollectiveMainloopBwdSm80ILi2ELi2EN4cute5tupleIJNS5_1CILi128EEES8_NS7_ILi64EEEEEENS_10bfloat16_tEfNS_4arch4Sm80ELb0ELb1ELb1ELb1ELb1ELb0ELb0ELb0ELi2ELi4ELi4ELi4ELb0EEENS1_21CollectiveEpilogueBwdISA_SB_SD_Li256ELb1ELb0ELi2EEENS1_19SingleTileSchedulerILb1ELb0ELb0ELi128EEEEEEEEEvNT_6ParamsE) ;  /* 0xfffefa8006007950 */ /* 0x000fea0003c3ffff */
        .type           $_ZN7cutlass13device_kernelIN5flash19enable_sm80_to_sm89INS1_16FlashAttnBwdSm80INS1_25CollectiveMainloopBwdSm80ILi2ELi2EN4cute5tupleIJNS5_1CILi128EEES8_NS7_ILi64EEEEEENS_10bfloat16_tEfNS_4arch4Sm80ELb0ELb1ELb1ELb1ELb1ELb0ELb0ELb0ELi2ELi4ELi4ELi4ELb0EEENS1_21CollectiveEpilogueBwdISA_SB_SD_Li256ELb1ELb0ELi2EEENS1_19SingleTileSchedulerILb1ELb0ELb0ELi128EEEEEEEEEvNT_6ParamsE$_ZZN4cute7flattenINS_5tupleIJNS1_IJNS_1CILi0EEENS1_IJNS2_ILi1EEENS2_ILi512EEEiEEEEEENS2_ILi4096EEENS1_IJiNS2_ILi8192EEEEEEEEEEEDaRKT_ENKUlRKT_E_clISA_EEDaSH_,@function
        .size           $_ZN7cutlass13device_kernelIN5flash19enable_sm80_to_sm89INS1_16FlashAttnBwdSm80INS1_25CollectiveMainloopBwdSm80ILi2ELi2EN4cute5tupleIJNS5_1CILi128EEES8_NS7_ILi64EEEEEENS_10bfloat16_tEfNS_4arch4Sm80ELb0ELb1ELb1ELb1ELb1ELb0ELb0ELb0ELi2ELi4ELi4ELi4ELb0EEENS1_21CollectiveEpilogueBwdISA_SB_SD_Li256ELb1ELb0ELi2EEENS1_19SingleTileSchedulerILb1ELb0ELb0ELi128EEEEEEEEEvNT_6ParamsE$_ZZN4cute7flattenINS_5tupleIJNS1_IJNS_1CILi0EEENS1_IJNS2_ILi1EEENS2_ILi512EEEiEEEEEENS2_ILi4096EEENS1_IJiNS2_ILi8192EEEEEEEEEEEDaRKT_ENKUlRKT_E_clISA_EEDaSH_,($_ZN7cutlass13device_kernelIN5flash19enable_sm80_to_sm89INS1_16FlashAttnBwdSm80INS1_25CollectiveMainloopBwdSm80ILi2ELi2EN4cute5tupleIJNS5_1CILi128EEES8_NS7_ILi64EEEEEENS_10bfloat16_tEfNS_4arch4Sm80ELb0ELb1ELb1ELb1ELb1ELb0ELb0ELb0ELi2ELi4ELi4ELi4ELb0EEENS1_21CollectiveEpilogueBwdISA_SB_SD_Li256ELb1ELb0ELi2EEENS1_19SingleTileSchedulerILb1ELb0ELb0ELi128EEEEEEEEEvNT_6ParamsE$_ZZN4cute7flattenINS_5tupleIJNS_1CILi1EEENS1_IJNS2_ILi8EEEiiEEENS2_ILi64EEENS1_IJiNS2_ILi144EEENS2_ILi288EEEEEENS2_ILi512EEEEEEEEDaRKT_ENKUlRKT_E_clIS5_EEDaSH_ - $_ZN7cutlass13device_kernelIN5flash19enable_sm80_to_sm89INS1_16FlashAttnBwdSm80INS1_25CollectiveMainloopBwdSm80ILi2ELi2EN4cute5tupleIJNS5_1CILi128EEES8_NS7_ILi64EEEEEENS_10bfloat16_tEfNS_4arch4Sm80ELb0ELb1ELb1ELb1ELb1ELb0ELb0ELb0ELi2ELi4ELi4ELi4ELb0EEENS1_21CollectiveEpilogueBwdISA_SB_SD_Li256ELb1ELb0ELi2EEENS1_19SingleTileSchedulerILb1ELb0ELb0ELi128EEEEEEEEEvNT_6ParamsE$_ZZN4cute7flattenINS_5tupleIJNS1_IJNS_1CILi0EEENS1_IJNS2_ILi1EEENS2_ILi512EEEiEEEEEENS2_ILi4096EEENS1_IJiNS2_ILi8192EEEEEEEEEEEDaRKT_ENKUlRKT_E_clISA_EEDaSH_)
$_ZN7cutlass13device_kernelIN5flash19enable_sm80_to_sm89INS1_16FlashAttnBwdSm80INS1_25CollectiveMainloopBwdSm80ILi2ELi2EN4cute5tupleIJNS5_1CILi128EEES8_NS7_ILi64EEEEEENS_10bfloat16_tEfNS_4arch4Sm80ELb0ELb1ELb1ELb1ELb1ELb0ELb0ELb0ELi2ELi4ELi4ELi4ELb0EEENS1_21CollectiveEpilogueBwdISA_SB_SD_Li256ELb1ELb0ELi2EEENS1_19SingleTileSchedulerILb1ELb0ELb0ELi128EEEEEEEEEvNT_6ParamsE$_ZZN4cute7flattenINS_5tupleIJNS1_IJNS_1CILi0EEENS1_IJNS2_ILi1EEENS2_ILi512EEEiEEEEEENS2_ILi4096EEENS1_IJiNS2_ILi8192EEEEEEEEEEEDaRKT_ENKUlRKT_E_clISA_EEDaSH_:
[----:B------:R-:W-:Y:S02]  /*10580*/  MOV R6, R2 ;  /* 0x0000000200067202 */ /* 0x000fe40000000f00 */
[----:B------:R-:W-:-:S04]  /*10590*/  MOV R7, 0x0 ;  /* 0x0000000000077802 */ /* 0x000fc80000000f00 */
[----:B------:R-:W-:Y:S05]  /*105a0*/  RET.REL.NODEC R6 `(_ZN7cutlass13device_kernelIN5flash19enable_sm80_to_sm89INS1_16FlashAttnBwdSm80INS1_25CollectiveMainloopBwdSm80ILi2ELi2EN4cute5tupleIJNS5_1CILi128EEES8_NS7_ILi64EEEEEENS_10bfloat16_tEfNS_4arch4Sm80ELb0ELb1ELb1ELb1ELb1ELb0ELb0ELb0ELi2ELi4ELi4ELi4ELb0EEENS1_21CollectiveEpilogueBwdISA_SB_SD_Li256ELb1ELb0ELi2EEENS1_19SingleTileSchedulerILb1ELb0ELb0ELi128EEEEEEEEEvNT_6ParamsE) ;  /* 0xfffefa5006007950 */ /* 0x000fea0003c3ffff */
        .type           $_ZN7cutlass13device_kernelIN5flash19enable_sm80_to_sm89INS1_16FlashAttnBwdSm80INS1_25CollectiveMainloopBwdSm80ILi2ELi2EN4cute5tupleIJNS5_1CILi128EEES8_NS7_ILi64EEEEEENS_10bfloat16_tEfNS_4arch4Sm80ELb0ELb1ELb1ELb1ELb1ELb0ELb0ELb0ELi2ELi4ELi4ELi4ELb0EEENS1_21CollectiveEpilogueBwdISA_SB_SD_Li256ELb1ELb0ELi2EEENS1_19SingleTileSchedulerILb1ELb0ELb0ELi128EEEEEEEEEvNT_6ParamsE$_ZZN4cute7flattenINS_5tupleIJNS_1CILi1EEENS1_IJNS2_ILi8EEEiiEEENS2_ILi64EEENS1_IJiNS2_ILi144EEENS2_ILi288EEEEEENS2_ILi512EEEEEEEEDaRKT_ENKUlRKT_E_clIS5_EEDaSH_,@function
        .size           $_ZN7cutlass13device_kernelIN5flash19enable_sm80_to_sm89INS1_16FlashAttnBwdSm80INS1_25CollectiveMainloopBwdSm80ILi2ELi2EN4cute5tupleIJNS5_1CILi128EEES8_NS7_ILi64EEEEEENS_10bfloat16_tEfNS_4arch4Sm80ELb0ELb1ELb1ELb1ELb1ELb0ELb0ELb0ELi2ELi4ELi4ELi4ELb0EEENS1_21CollectiveEpilogueBwdISA_SB_SD_Li256ELb1ELb0ELi2EEENS1_19SingleTileSchedulerILb1ELb0ELb0ELi128EEEEEEEEEvNT_6ParamsE$_ZZN4cute7flattenINS_5tupleIJNS_1CILi1EEENS1_IJNS2_ILi8EEEiiEEENS2_ILi64EEENS1_IJiNS2_ILi144EEENS2_ILi288EEEEEENS2_ILi512EEEEEEEEDaRKT_ENKUlRKT_E_clIS5_EEDaSH_,($_ZN7cutlass13device_kernelIN5flash19enable_sm80_to_sm89INS1_16FlashAttnBwdSm80INS1_25CollectiveMainloopBwdSm80ILi2ELi2EN4cute5tupleIJNS5_1CILi128EEES8_NS7_ILi64EEEEEENS_10bfloat16_tEfNS_4arch4Sm80ELb0ELb1ELb1ELb1ELb1ELb0ELb0ELb0ELi2ELi4ELi4ELi4ELb0EEENS1_21CollectiveEpilogueBwdISA_SB_SD_Li256ELb1ELb0ELi2EEENS1_19SingleTileSchedulerILb1ELb0ELb0ELi128EEEEEEEEEvNT_6ParamsE$_ZZN4cute7flattenINS_5tupleIJNS_1CILi1EEENS1_IJNS2_ILi8EEEiiEEENS2_ILi64EEENS1_IJiNS2_ILi144EEENS2_ILi288EEEEEENS2_ILi512EEEEEEEEDaRKT_ENKUlRKT_E_clIS9_EEDaSH_ - $_ZN7cutlass13device_kernelIN5flash19enable_sm80_to_sm89INS1_16FlashAttnBwdSm80INS1_25CollectiveMainloopBwdSm80ILi2ELi2EN4cute5tupleIJNS5_1CILi128EEES8_NS7_ILi64EEEEEENS_10bfloat16_tEfNS_4arch4Sm80ELb0ELb1ELb1ELb1ELb1ELb0ELb0ELb0ELi2ELi4ELi4ELi4ELb0EEENS1_21CollectiveEpilogueBwdISA_SB_SD_Li256ELb1ELb0ELi2EEENS1_19SingleTileSchedulerILb1ELb0ELb0ELi128EEEEEEEEEvNT_6ParamsE$_ZZN4cute7flattenINS_5tupleIJNS_1CILi1EEENS1_IJNS2_ILi8EEEiiEEENS2_ILi64EEENS1_IJiNS2_ILi144EEENS2_ILi288EEEEEENS2_ILi512EEEEEEEEDaRKT_ENKUlRKT_E_clIS5_EEDaSH_)
$_ZN7cutlass13device_kernelIN5flash19enable_sm80_to_sm89INS1_16FlashAttnBwdSm80INS1_25CollectiveMainloopBwdSm80ILi2ELi2EN4cute5tupleIJNS5_1CILi128EEES8_NS7_ILi64EEEEEENS_10bfloat16_tEfNS_4arch4Sm80ELb0ELb1ELb1ELb1ELb1ELb0ELb0ELb0ELi2ELi4ELi4ELi4ELb0EEENS1_21CollectiveEpilogueBwdISA_SB_SD_Li256ELb1ELb0ELi2EEENS1_19SingleTileSchedulerILb1ELb0ELb0ELi128EEEEEEEEEvNT_6ParamsE$_ZZN4cute7flattenINS_5tupleIJNS_1CILi1EEENS1_IJNS2_ILi8EEEiiEEENS2_ILi64EEENS1_IJiNS2_ILi144EEENS2_ILi288EEEEEENS2_ILi512EEEEEEEEDaRKT_ENKUlRKT_E_clIS5_EEDaSH_:
[----:B------:R-:W-:-:S04]  /*105b0*/  MOV R5, 0x0 ;  /* 0x0000000000057802 */ /* 0x000fc80000000f00 */
[----:B------:R-:W-:Y:S05]  /*105c0*/  RET.REL.NODEC R4 `(_ZN7cutlass13device_kernelIN5flash19enable_sm80_to_sm89INS1_16FlashAttnBwdSm80INS1_25CollectiveMainloopBwdSm80ILi2ELi2EN4cute5tupleIJNS5_1CILi128EEES8_NS7_ILi64EEEEEENS_10bfloat16_tEfNS_4arch4Sm80ELb0ELb1ELb1ELb1ELb1ELb0ELb0ELb0ELi2ELi4ELi4ELi4ELb0EEENS1_21CollectiveEpilogueBwdISA_SB_SD_Li256ELb1ELb0ELi2EEENS1_19SingleTileSchedulerILb1ELb0ELb0ELi128EEEEEEEEEvNT_6ParamsE) ;  /* 0xfffefa3004007950 */ /* 0x000fea0003c3ffff */
        .type           $_ZN7cutlass13device_kernelIN5flash19enable_sm80_to_sm89INS1_16FlashAttnBwdSm80INS1_25CollectiveMainloopBwdSm80ILi2ELi2EN4cute5tupleIJNS5_1CILi128EEES8_NS7_ILi64EEEEEENS_10bfloat16_tEfNS_4arch4Sm80ELb0ELb1ELb1ELb1ELb1ELb0ELb0ELb0ELi2ELi4ELi4ELi4ELb0EEENS1_21CollectiveEpilogueBwdISA_SB_SD_Li256ELb1ELb0ELi2EEENS1_19SingleTileSchedulerILb1ELb0ELb0ELi128EEEEEEEEEvNT_6ParamsE$_ZZN4cute7flattenINS_5tupleIJNS_1CILi1EEENS1_IJNS2_ILi8EEEiiEEENS2_ILi64EEENS1_IJiNS2_ILi144EEENS2_ILi288EEEEEENS2_ILi512EEEEEEEEDaRKT_ENKUlRKT_E_clIS9_EEDaSH_,@function
        .size           $_ZN7cutlass13device_kernelIN5flash19enable_sm80_to_sm89INS1_16FlashAttnBwdSm80INS1_25CollectiveMainloopBwdSm80ILi2ELi2EN4cute5tupleIJNS5_1CILi128EEES8_NS7_ILi64EEEEEENS_10bfloat16_tEfNS_4arch4Sm80ELb0ELb1ELb1ELb1ELb1ELb0ELb0ELb0ELi2ELi4ELi4ELi4ELb0EEENS1_21CollectiveEpilogueBwdISA_SB_SD_Li256ELb1ELb0ELi2EEENS1_19SingleTileSchedulerILb1ELb0ELb0ELi128EEEEEEEEEvNT_6ParamsE$_ZZN4cute7flattenINS_5tupleIJNS_1CILi1EEENS1_IJNS2_ILi8EEEiiEEENS2_ILi64EEENS1_IJiNS2_ILi144EEENS2_ILi288EEEEEENS2_ILi512EEEEEEEEDaRKT_ENKUlRKT_E_clIS9_EEDaSH_,($_ZN7cutlass13device_kernelIN5flash19enable_sm80_to_sm89INS1_16FlashAttnBwdSm80INS1_25CollectiveMainloopBwdSm80ILi2ELi2EN4cute5tupleIJNS5_1CILi128EEES8_NS7_ILi64EEEEEENS_10bfloat16_tEfNS_4arch4Sm80ELb0ELb1ELb1ELb1ELb1ELb0ELb0ELb0ELi2ELi4ELi4ELi4ELb0EEENS1_21CollectiveEpilogueBwdISA_SB_SD_Li256ELb1ELb0ELi2EEENS1_19SingleTileSchedulerILb1ELb0ELb0ELi128EEEEEEEEEvNT_6ParamsE$_ZZN4cute7flattenINS_5tupleIJNS_1CILi1EEENS1_IJiiiEEENS2_ILi64EEENS1_IJNS2_ILi72EEENS2_ILi144EEENS2_ILi288EEEEEENS2_ILi512EEEEEEEEDaRKT_ENKUlRKT_E_clIS4_EEDaSH_ - $_ZN7cutlass13device_kernelIN5flash19enable_sm80_to_sm89INS1_16FlashAttnBwdSm80INS1_25CollectiveMainloopBwdSm80ILi2ELi2EN4cute5tupleIJNS5_1CILi128EEES8_NS7_ILi64EEEEEENS_10bfloat16_tEfNS_4arch4Sm80ELb0ELb1ELb1ELb1ELb1ELb0ELb0ELb0ELi2ELi4ELi4ELi4ELb0EEENS1_21CollectiveEpilogueBwdISA_SB_SD_Li256ELb1ELb0ELi2EEENS1_19SingleTileSchedulerILb1ELb0ELb0ELi128EEEEEEEEEvNT_6ParamsE$_ZZN4cute7flattenINS_5tupleIJNS_1CILi1EEENS1_IJNS2_ILi8EEEiiEEENS2_ILi64EEENS1_IJiNS2_ILi144EEENS2_ILi288EEEEEENS2_ILi512EEEEEEEEDaRKT_ENKUlRKT_E_clIS9_EEDaSH_)
$_ZN7cutlass13device_kernelIN5flash19enable_sm80_to_sm89INS1_16FlashAttnBwdSm80INS1_25CollectiveMainloopBwdSm80ILi2ELi2EN4cute5tupleIJNS5_1CILi128EEES8_NS7_ILi64EEEEEENS_10bfloat16_tEfNS_4arch4Sm80ELb0ELb1ELb1ELb1ELb1ELb0ELb0ELb0ELi2ELi4ELi4ELi4ELb0EEENS1_21CollectiveEpilogueBwdISA_SB_SD_Li256ELb1ELb0ELi2EEENS1_19SingleTileSchedulerILb1ELb0ELb0ELi128EEEEEEEEEvNT_6ParamsE$_ZZN4cute7flattenINS_5tupleIJNS_1CILi1EEENS1_IJNS2_ILi8EEEiiEEENS2_ILi64EEENS1_IJiNS2_ILi144EEENS2_ILi288EEEEEENS2_ILi512EEEEEEEEDaRKT_ENKUlRKT_E_clIS9_EEDaSH_:
[----:B------:R-:W-:Y:S02]  /*105d0*/  MOV R2, R5 ;  /* 0x0000000500027202 */ /* 0x000fe40000000f00 */
[----:B------:R-:W-:-:S04]  /*105e0*/  MOV R5, 0x0 ;  /* 0x0000000000057802 */ /* 0x000fc80000000f00 */
[----:B------:R-:W-:Y:S05]  /*105f0*/  RET.REL.NODEC R4 `(_ZN7cutlass13device_kernelIN5flash19enable_sm80_to_sm89INS1_16FlashAttnBwdSm80INS1_25CollectiveMainloopBwdSm80ILi2ELi2EN4cute5tupleIJNS5_1CILi128EEES8_NS7_ILi64EEEEEENS_10bfloat16_tEfNS_4arch4Sm80ELb0ELb1ELb1ELb1ELb1ELb0ELb0ELb0ELi2ELi4ELi4ELi4ELb0EEENS1_21CollectiveEpilogueBwdISA_SB_SD_Li256ELb1ELb0ELi2EEENS1_19SingleTileSchedulerILb1ELb0ELb0ELi128EEEEEEEEEvNT_6ParamsE) ;  /* 0xfffefa0004007950 */ /* 0x000fea0003c3ffff */
        .type           $_ZN7cutlass13device_kernelIN5flash19enable_sm80_to_sm89INS1_16FlashAttnBwdSm80INS1_25CollectiveMainloopBwdSm80ILi2ELi2EN4cute5tupleIJNS5_1CILi128EEES8_NS7_ILi64EEEEEENS_10bfloat16_tEfNS_4arch4Sm80ELb0ELb1ELb1ELb1ELb1ELb0ELb0ELb0ELi2ELi4ELi4ELi4ELb0EEENS1_21CollectiveEpilogueBwdISA_SB_SD_Li256ELb1ELb0ELi2EEENS1_19SingleTileSchedulerILb1ELb0ELb0ELi128EEEEEEEEEvNT_6ParamsE$_ZZN4cute7flattenINS_5tupleIJNS_1CILi1EEENS1_IJiiiEEENS2_ILi64EEENS1_IJNS2_ILi72EEENS2_ILi144EEENS2_ILi288EEEEEENS2_ILi512EEEEEEEEDaRKT_ENKUlRKT_E_clIS4_EEDaSH_,@function
        .size           $_ZN7cutlass13device_kernelIN5flash19enable_sm80_to_sm89INS1_16FlashAttnBwdSm80INS1_25CollectiveMainloopBwdSm80ILi2ELi2EN4cute5tupleIJNS5_1CILi128EEES8_NS7_ILi64EEEEEENS_10bfloat16_tEfNS_4arch4Sm80ELb0ELb1ELb1ELb1ELb1ELb0ELb0ELb0ELi2ELi4ELi4ELi4ELb0EEENS1_21CollectiveEpilogueBwdISA_SB_SD_Li256ELb1ELb0ELi2EEENS1_19SingleTileSchedulerILb1ELb0ELb0ELi128EEEEEEEEEvNT_6ParamsE$_ZZN4cute7flattenINS_5tupleIJNS_1CILi1EEENS1_IJiiiEEENS2_ILi64EEENS1_IJNS2_ILi72EEENS2_ILi144EEENS2_ILi288EEEEEENS2_ILi512EEEEEEEEDaRKT_ENKUlRKT_E_clIS4_EEDaSH_,($_ZN7cutlass13device_kernelIN5flash19enable_sm80_to_sm89INS1_16FlashAttnBwdSm80INS1_25CollectiveMainloopBwdSm80ILi2ELi2EN4cute5tupleIJNS5_1CILi128EEES8_NS7_ILi64EEEEEENS_10bfloat16_tEfNS_4arch4Sm80ELb0ELb1ELb1ELb1ELb1ELb0ELb0ELb0ELi2ELi4ELi4ELi4ELb0EEENS1_21CollectiveEpilogueBwdISA_SB_SD_Li256ELb1ELb0ELi2EEENS1_19SingleTileSchedulerILb1ELb0ELb0ELi128EEEEEEEEEvNT_6ParamsE$_ZZN4cute7idx2crdINS_5tupleIJiiNS_1CILi0EEEEEENS1_IJNS1_IJNS2_ILi4EEENS2_ILi8EEEEEENS2_ILi2EEENS2_ILi1EEEEEEEEDaRKT_RKT0_ENKUlRKT_RKT0_E_clIiS7_EEDaSJ_SM_ - $_ZN7cutlass13device_kernelIN5flash19enable_sm80_to_sm89INS1_16FlashAttnBwdSm80INS1_25CollectiveMainloopBwdSm80ILi2ELi2EN4cute5tupleIJNS5_1CILi128EEES8_NS7_ILi64EEEEEENS_10bfloat16_tEfNS_4arch4Sm80ELb0ELb1ELb1ELb1ELb1ELb0ELb0ELb0ELi2ELi4ELi4ELi4ELb0EEENS1_21CollectiveEpilogueBwdISA_SB_SD_Li256ELb1ELb0ELi2EEENS1_19SingleTileSchedulerILb1ELb0ELb0ELi128EEEEEEEEEvNT_6ParamsE$_ZZN4cute7flattenINS_5tupleIJNS_1CILi1EEENS1_IJiiiEEENS2_ILi64EEENS1_IJNS2_ILi72EEENS2_ILi144EEENS2_ILi288EEEEEENS2_ILi512EEEEEEEEDaRKT_ENKUlRKT_E_clIS4_EEDaSH_)
$_ZN7cutlass13device_kernelIN5flash19enable_sm80_to_sm89INS1_16FlashAttnBwdSm80INS1_25CollectiveMainloopBwdSm80ILi2ELi2EN4cute5tupleIJNS5_1CILi128EEES8_NS7_ILi64EEEEEENS_10bfloat16_tEfNS_4arch4Sm80ELb0ELb1ELb1ELb1ELb1ELb0ELb0ELb0ELi2ELi4ELi4ELi4ELb0EEENS1_21CollectiveEpilogueBwdISA_SB_SD_Li256ELb1ELb0ELi2EEENS1_19SingleTileSchedulerILb1ELb0ELb0ELi128EEEEEEEEEvNT_6ParamsE$_ZZN4cute7flattenINS_5tupleIJNS_1CILi1EEENS1_IJiiiEEENS2_ILi64EEENS1_IJNS2_ILi72EEENS2_ILi144EEENS2_ILi288EEEEEENS2_ILi512EEEEEEEEDaRKT_ENKUlRKT_E_clIS4_EEDaSH_:
[----:B------:R-:W-:Y:S02]  /*10600*/  MOV R6, R4 ;  /* 0x0000000400067202 */ /* 0x000fe40000000f00 */
[----:B------:R-:W-:-:S04]  /*10610*/  MOV R7, 0x0 ;  /* 0x0000000000077802 */ /* 0x000fc80000000f00 */
[----:B------:R-:W-:Y:S05]  /*10620*/  RET.REL.NODEC R6 `(_ZN7cutlass13device_kernelIN5flash19enable_sm80_to_sm89INS1_16FlashAttnBwdSm80INS1_25CollectiveMainloopBwdSm80ILi2ELi2EN4cute5tupleIJNS5_1CILi128EEES8_NS7_ILi64EEEEEENS_10bfloat16_tEfNS_4arch4Sm80ELb0ELb1ELb1ELb1ELb1ELb0ELb0ELb0ELi2ELi4ELi4ELi4ELb0EEENS1_21CollectiveEpilogueBwdISA_SB_SD_Li256ELb1ELb0ELi2EEENS1_19SingleTileSchedulerILb1ELb0ELb0ELi128EEEEEEEEEvNT_6ParamsE) ;  /* 0xfffef9d006007950 */ /* 0x000fea0003c3ffff */
        .type           $_ZN7cutlass13device_kernelIN5flash19enable_sm80_to_sm89INS1_16FlashAttnBwdSm80INS1_25CollectiveMainloopBwdSm80ILi2ELi2EN4cute5tupleIJNS5_1CILi128EEES8_NS7_ILi64EEEEEENS_10bfloat16_tEfNS_4arch4Sm80ELb0ELb1ELb1ELb1ELb1ELb0ELb0ELb0ELi2ELi4ELi4ELi4ELb0EEENS1_21CollectiveEpilogueBwdISA_SB_SD_Li256ELb1ELb0ELi2EEENS1_19SingleTileSchedulerILb1ELb0ELb0ELi128EEEEEEEEEvNT_6ParamsE$_ZZN4cute7idx2crdINS_5tupleIJiiNS_1CILi0EEEEEENS1_IJNS1_IJNS2_ILi4EEENS2_ILi8EEEEEENS2_ILi2EEENS2_ILi1EEEEEEEEDaRKT_RKT0_ENKUlRKT_RKT0_E_clIiS7_EEDaSJ_SM_,@function
        .size           $_ZN7cutlass13device_kernelIN5flash19enable_sm80_to_sm89INS1_16FlashAttnBwdSm80INS1_25CollectiveMainloopBwdSm80ILi2ELi2EN4cute5tupleIJNS5_1CILi128EEES8_NS7_ILi64EEEEEENS_10bfloat16_tEfNS_4arch4Sm80ELb0ELb1ELb1ELb1ELb1ELb0ELb0ELb0ELi2ELi4ELi4ELi4ELb0EEENS1_21CollectiveEpilogueBwdISA_SB_SD_Li256ELb1ELb0ELi2EEENS1_19SingleTileSchedulerILb1ELb0ELb0ELi128EEEEEEEEEvNT_6ParamsE$_ZZN4cute7idx2crdINS_5tupleIJiiNS_1CILi0EEEEEENS1_IJNS1_IJNS2_ILi4EEENS2_ILi8EEEEEENS2_ILi2EEENS2_ILi1EEEEEEEEDaRKT_RKT0_ENKUlRKT_RKT0_E_clIiS7_EEDaSJ_SM_,($_ZN7cutlass13device_kernelIN5flash19enable_sm80_to_sm89INS1_16FlashAttnBwdSm80INS1_25CollectiveMainloopBwdSm80ILi2ELi2EN4cute5tupleIJNS5_1CILi128EEES8_NS7_ILi64EEEEEENS_10bfloat16_tEfNS_4arch4Sm80ELb0ELb1ELb1ELb1ELb1ELb0ELb0ELb0ELi2ELi4ELi4ELi4ELb0EEENS1_21CollectiveEpilogueBwdISA_SB_SD_Li256ELb1ELb0ELi2EEENS1_19SingleTileSchedulerILb1ELb0ELb0ELi128EEEEEEEEEvNT_6ParamsE$_ZZN4cute7idx2crdINS_5tupleIJiiNS_1CILi0EEEEEENS1_IJNS1_IJNS2_ILi4EEENS2_ILi8EEEEEENS2_ILi2EEENS2_ILi1EEEEEEEEDaRKT_RKT0_ENKUlRKT_RKT0_E_clIiS8_EEDaSJ_SM_ - $_ZN7cutlass13device_kernelIN5flash19enable_sm80_to_sm89INS1_16FlashAttnBwdSm80INS1_25CollectiveMainloopBwdSm80ILi2ELi2EN4cute5tupleIJNS5_1CILi128EEES8_NS7_ILi64EEEEEENS_10bfloat16_tEfNS_4arch4Sm80ELb0ELb1ELb1ELb1ELb1ELb0ELb0ELb0ELi2ELi4ELi4ELi4ELb0EEENS1_21CollectiveEpilogueBwdISA_SB_SD_Li256ELb1ELb0ELi2EEENS1_19SingleTileSchedulerILb1ELb0ELb0ELi128EEEEEEEEEvNT_6ParamsE$_ZZN4cute7idx2crdINS_5tupleIJiiNS_1CILi0EEEEEENS1_IJNS1_IJNS2_ILi4EEENS2_ILi8EEEEEENS2_ILi2EEENS2_ILi1EEEEEEEEDaRKT_RKT0_ENKUlRKT_RKT0_E_clIiS7_EEDaSJ_SM_)
$_ZN7cutlass13device_kernelIN5flash19enable_sm80_to_sm89INS1_16FlashAttnBwdSm80INS1_25CollectiveMainloopBwdSm80ILi2ELi2EN4cute5tupleIJNS5_1CILi128EEES8_NS7_ILi64EEEEEENS_10bfloat16_tEfNS_4arch4Sm80ELb0ELb1ELb1ELb1ELb1ELb0ELb0ELb0ELi2ELi4ELi4ELi4ELb0EEENS1_21CollectiveEpilogueBwdISA_SB_SD_Li256ELb1ELb0ELi2EEENS1_19SingleTileSchedulerILb1ELb0ELb0ELi128EEEEEEEEEvNT_6ParamsE$_ZZN4cute7idx2crdINS_5tupleIJiiNS_1CILi0EEEEEENS1_IJNS1_IJNS2_ILi4EEENS2_ILi8EEEEEENS2_ILi2EEENS2_ILi1EEEEEEEEDaRKT_RKT0_ENKUlRKT_RKT0_E_clIiS7_EEDaSJ_SM_:
        /* <DEDUP_REMOVED lines=10> */
[----:B------:R-:W-:Y:S05]  /*106d0*/  CALL.REL.NOINC `($_ZN7cutlass13device_kernelIN5flash19enable_sm80_to_sm89INS1_16FlashAttnBwdSm80INS1_25CollectiveMainloopBwdSm80ILi2ELi2EN4cute5tupleIJNS5_1CILi128EEES8_NS7_ILi64EEEEEENS_10bfloat16_tEfNS_4arch4Sm80ELb0ELb1ELb1ELb1ELb1ELb0ELb0ELb0ELi2ELi4ELi4ELi4ELb0EEENS1_21CollectiveEpilogueBwdISA_SB_SD_Li256ELb1ELb0ELi2EEENS1_19SingleTileSchedulerILb1ELb0ELb0ELi128EEEEEEEEEvNT_6ParamsE$_ZN4cute5tupleIJiEEC2ERKi) ;  /* 0xffffbc0000007944 */ /* 0x000fea0003c3ffff */
[----:B------:R2:W5:Y:S01]  /*106e0*/  LDL R75, [R1+0x1680] ;  /* 0x00168000014b7983 */ /* 0x0005620000100800 */
[----:B-1----:R-:W-:Y:S01]  /*106f0*/  IMAD.MOV.U32 R3, RZ, RZ, R8 ;  /* 0x000000ffff037224 */ /* 0x002fe200078e0008 */
[----:B------:R-:W-:-:S02]  /*10700*/  MOV R2, R9 ;  /* 0x0000000900027202 */ /* 0x000fc40000000f00 */
[----:B------:R-:W-:Y:S02]  /*10710*/  MOV R10, 0x10730 ;  /* 0x00010730000a7802 */ /* 0x000fe40000000f00 */
[----:B--2--5:R-:W-:Y:S05]  /*10720*/  CALL.REL.NOINC `($_ZN7cutlass13device_kernelIN5flash19enable_sm80_to_sm89INS1_16FlashAttnBwdSm80INS1_25CollectiveMainloopBwdSm80ILi2ELi2EN4cute5tupleIJNS5_1CILi128EEES8_NS7_ILi64EEEEEENS_10bfloat16_tEfNS_4arch4Sm80ELb0ELb1ELb1ELb1ELb1ELb0ELb0ELb0ELi2ELi4ELi4ELi4ELb0EEENS1_21CollectiveEpilogueBwdISA_SB_SD_Li256ELb1ELb0ELi2EEENS1_19SingleTileSchedulerILb1ELb0ELb0ELi128EEEEEEEEEvNT_6ParamsE$_ZN4cute5tupleIJiEEC2ERKi) ;  /* 0xffffbbb000007944 */ /* 0x024fea0003c3ffff */
[----:B------:R2:W5:Y:S01]  /*10730*/  LDL R8, [R1+0x1680] ;  /* 0x0016800001087983 */ /* 0x0005620000100800 */
[----:B-1----:R-:W-:Y:S01]  /*10740*/  IMAD.MOV.U32 R3, RZ, RZ, R75 ;  /* 0x000000ffff037224 */ /* 0x002fe200078e004b */
[----:B------:R-:W-:Y:S02]  /*10750*/  MOV R2, R7 ;  /* 0x0000000700027202 */ /* 0x000fe40000000f00 */
[----:B------:R-:W-:Y:S02]  /*10760*/  MOV R10, 0x10780 ;  /* 0x00010780000a7802 */ /* 0x000fe40000000f00 */
[----:B--2--5:R-:W-:Y:S05]  /*10770*/  CALL.REL.NOINC `($_ZN7cutlass13device_kernelIN5flash19enable_sm80_to_sm89INS1_16FlashAttnBwdSm80INS1_25CollectiveMainloopBwdSm80ILi2ELi2EN4cute5tupleIJNS5_1CILi128EEES8_NS7_ILi64EEEEEENS_10bfloat16_tEfNS_4arch4Sm80ELb0ELb1ELb1ELb1ELb1ELb0ELb0ELb0ELi2ELi4ELi4ELi4ELb0EEENS1_21CollectiveEpilogueBwdISA_SB_SD_Li256ELb1ELb0ELi2EEENS1_19SingleTileSchedulerILb1ELb0ELb0ELi128EEEEEEEEEvNT_6ParamsE$_ZN4cute5tupleIJiEEC2ERKi) ;  /* 0xffffbb6000007944 */ /* 0x024fea0003c3ffff */
[----:B-1----:R1:W5:Y:S01]  /*10780*/  LDL R3, [R1+0x1684] ;  /* 0x0016840001037983 */ /* 0x0023620000100800 */
[----:B------:R-:W-:Y:S02]  /*10790*/  MOV R2, R9 ;  /* 0x0000000900027202 */ /* 0x000fe40000000f00 */
[----:B------:R-:W-:Y:S02]  /*107a0*/  MOV R10, 0x107c0 ;  /* 0x000107c0000a7802 */ /* 0x000fe40000000f00 */
[----:B-1---5:R-:W-:Y:S05]  /*107b0*/  CALL.REL.NOINC `($_ZN7cutlass13device_kernelIN5flash19enable_sm80_to_sm89INS1_16FlashAttnBwdSm80INS1_25CollectiveMainloopBwdSm80ILi2ELi2EN4cute5tupleIJNS5_1CILi128EEES8_NS7_ILi64EEEEEENS_10bfloat16_tEfNS_4arch4Sm80ELb0ELb1ELb1ELb1ELb1ELb0ELb0ELb0ELi2ELi4ELi4ELi4ELb0EEENS1_21CollectiveEpilogueBwdISA_SB_SD_Li256ELb1ELb0ELi2EEENS1_19SingleTileSchedulerILb1ELb0ELb0ELi128EEEEEEEEEvNT_6ParamsE$_ZN4cute5tupleIJiEEC2ERKi) ;  /* 0xffffbb2000007944 */ /* 0x022fea0003c3ffff */
[----:B------:R2:W5:Y:S01]  /*107c0*/  LDL R75, [R1+0x1680] ;  /* 0x00168000014b7983 */ /* 0x0005620000100800 */
[----:B-1----:R-:W-:Y:S01]  /*107d0*/  IMAD.MOV.U32 R2, RZ, RZ, R7 ;  /* 0x000000ffff027224 */ /* 0x002fe200078e0007 */
[----:B------:R-:W-:Y:S02]  /*107e0*/  MOV R3, R8 ;  /* 0x0000000800037202 */ /* 0x000fe40000000f00 */
[----:B------:R-:W-:-:S02]  /*107f0*/  MOV R10, 0x10810 ;  /* 0x00010810000a7802 */ /* 0x000fc40000000f00 */
[----:B--2--5:R-:W-:Y:S05]  /*10800*/  CALL.REL.NOINC `($_ZN7cutlass13device_kernelIN5flash19enable_sm80_to_sm89INS1_16FlashAttnBwdSm80INS1_25CollectiveMainloopBwdSm80ILi2ELi2EN4cute5tupleIJNS5_1CILi128EEES8_NS7_ILi64EEEEEENS_10bfloat16_tEfNS_4arch4Sm80ELb0ELb1ELb1ELb1ELb1ELb0ELb0ELb0ELi2ELi4ELi4ELi4ELb0EEENS1_21CollectiveEpilogueBwdISA_SB_SD_Li256ELb1ELb0ELi2EEENS1_19SingleTileSchedulerILb1ELb0ELb0ELi128EEEEEEEEEvNT_6ParamsE$_ZN4cute5tupleIJiEEC2ERKi) ;  /* 0xffffbad000007944 */ /* 0x024fea0003c3ffff */
[----:B-1----:R1:W5:Y:S01]  /*10810*/  LDL R3, [R1+0x1684] ;  /* 0x0016840001037983 */ /* 0x0023620000100800 */
[----:B------:R-:W-:-:S03]  /*10820*/  MOV R8, 0x10840 ;  /* 0x0001084000087802 */ /* 0x000fc60000000f00 */
[----:B-1---5:R-:W-:Y:S05]  /*10830*/  CALL.REL.NOINC `($_ZN7cutlass13device_kernelIN5flash19enable_sm80_to_sm89INS1_16FlashAttnBwdSm80INS1_25CollectiveMainloopBwdSm80ILi2ELi2EN4cute5tupleIJNS5_1CILi128EEES8_NS7_ILi64EEEEEENS_10bfloat16_tEfNS_4arch4Sm80ELb0ELb1ELb1ELb1ELb1ELb0ELb0ELb0ELi2ELi4ELi4ELi4ELb0EEENS1_21CollectiveEpilogueBwdISA_SB_SD_Li256ELb1ELb0ELi2EEENS1_19SingleTileSchedulerILb1ELb0ELb0ELi128EEEEEEEEEvNT_6ParamsE$_ZN4cute5tupleIJNS_1CILi0EEEiEEC2ERKS2_RKi) ;  /* 0xffffb9c000007944 */ /* 0x022fea0003c3ffff */
[----:B------:R1:W5:Y:S01]  /*10840*/  LDL R8, [R1+0x1680] ;  /* 0x0016800001087983 */ /* 0x0003620000100800 */
[----:B------:R-:W-:Y:S01]  /*10850*/  IMAD.MOV.U32 R3, RZ, RZ, R75 ;  /* 0x000000ffff037224 */ /* 0x000fe200078e004b */
[----:B------:R-:W-:-:S02]  /*10860*/  MOV R2, R9 ;  /* 0x0000000900027202 */ /* 0x000fc40000000f00 */
[----:B------:R-:W-:Y:S02]  /*10870*/  MOV R6, 0x10890 ;  /* 0x0001089000067802 */ /* 0x000fe40000000f00 */
[----:B-1---5:R-:W-:Y:S05]  /*10880*/  CALL.REL.NOINC `($_ZN7cutlass13device_kernelIN5flash19enable_sm80_to_sm89INS1_16FlashAttnBwdSm80INS1_25CollectiveMainloopBwdSm80ILi2ELi2EN4cute5tupleIJNS5_1CILi128EEES8_NS7_ILi64EEEEEENS_10bfloat16_tEfNS_4arch4Sm80ELb0ELb1ELb1ELb1ELb1ELb0ELb0ELb0ELi2ELi4ELi4ELi4ELb0EEENS1_21CollectiveEpilogueBwdISA_SB_SD_Li256ELb1ELb0ELi2EEENS1_19SingleTileSchedulerILb1ELb0ELb0ELi128EEEEEEEEEvNT_6ParamsE$_ZN4cute3eso3ESOILb0ELb1EJiNS_1CILi0EEEEEC2ERKiRKS3_) ;  /* 0xffff7f0000007944 */ /* 0x022fea0003c3ffff */
[----:B------:R2:W5:Y:S01]  /*10890*/  LDL R10, [R1+0x1680] ;  /* 0x00168000010a7983 */ /* 0x0005620000100800 */
[----:B------:R-:W-:-:S03]  /*108a0*/  MOV R92, 0x108d0 ;  /* 0x000108d0005c7802 */ /* 0x000fc60000000f00 */
[----:B------:R2:W-:Y:S04]  /*108b0*/  STL [R1+0x1680], R8 ;  /* 0x0016800801007387 */ /* 0x0005e80000100800 */
[----:B-12--5:R-:W-:Y:S05]  /*108c0*/  CALL.REL.NOINC `($_ZN7cutlass13device_kernelIN5flash19enable_sm80_to_sm89INS1_16FlashAttnBwdSm80INS1_25CollectiveMainloopBwdSm80ILi2ELi2EN4cute5tupleIJNS5_1CILi128EEES8_NS7_ILi64EEEEEENS_10bfloat16_tEfNS_4arch4Sm80ELb0ELb1ELb1ELb1ELb1ELb0ELb0ELb0ELi2ELi4ELi4ELi4ELb0EEENS1_21CollectiveEpilogueBwdISA_SB_SD_Li256ELb1ELb0ELi2EEENS1_19SingleTileSchedulerILb1ELb0ELb0ELi128EEEEEEEEEvNT_6ParamsE$_ZZN4cuteplIJiEJNS_1CILi0EEEiEEEDaRKNS_15ArithmeticTupleIJDpT_EEERKNS3_IJDpT0_EEEENKUlDpRKT_E_clIJiiEEEDaSH_) ;  /* 0x00000d7000007944 */ /* 0x026fea0003c00000 */
[----:B-----5:R-:W-:Y:S02]  /*108d0*/  MOV R7, R2 ;  /* 0x0000000200077202 */ /* 0x020fe40000000f00 */
[----:B------:R-:W-:Y:S02]  /*108e0*/  MOV R2, 0x10900 ;  /* 0x0001090000027802 */ /* 0x000fe40000000f00 */
[----:B-1----:R-:W-:Y:S05]  /*108f0*/  CALL.REL.NOINC `($_ZN7cutlass13device_kernelIN5flash19enable_sm80_to_sm89INS1_16FlashAttnBwdSm80INS1_25CollectiveMainloopBwdSm80ILi2ELi2EN4cute5tupleIJNS5_1CILi128EEES8_NS7_ILi64EEEEEENS_10bfloat16_tEfNS_4arch4Sm80ELb0ELb1ELb1ELb1ELb1ELb0ELb0ELb0ELi2ELi4ELi4ELi4ELb0EEENS1_21CollectiveEpilogueBwdISA_SB_SD_Li256ELb1ELb0ELi2EEENS1_19SingleTileSchedulerILb1ELb0ELb0ELi128EEEEEEEEEvNT_6ParamsE$_ZZN4cute19as_arithmetic_tupleINS_15ArithmeticTupleIJiiEEEEEDaRKT_ENKUlRKT_E_clIiEEDaS8_) ;  /* 0xffffd11000007944 */ /* 0x002fea0003c3ffff */
[----:B------:R-:W-:Y:S01]  /*10900*/  IMAD.MOV.U32 R7, RZ, RZ, R3 ;  /* 0x000000ffff077224 */ /* 0x000fe200078e0003 */
[----:B------:R-:W-:Y:S02]  /*10910*/  MOV R10, R6 ;  /* 0x00000006000a7202 */ /* 0x000fe40000000f00 */
[----:B------:R-:W-:Y:S02]  /*10920*/  MOV R2, 0x10940 ;  /* 0x0001094000027802 */ /* 0x000fe40000000f00 */
[----:B------:R-:W-:Y:S05]  /*10930*/  CALL.REL.NOINC `($_ZN7cutlass13device_kernelIN5flash19enable_sm80_to_sm89INS1_16FlashAttnBwdSm80INS1_25CollectiveMainloopBwdSm80ILi2ELi2EN4cute5tupleIJNS5_1CILi128EEES8_NS7_ILi64EEEEEENS_10bfloat16_tEfNS_4arch4Sm80ELb0ELb1ELb1ELb1ELb1ELb0ELb0ELb0ELi2ELi4ELi4ELi4ELb0EEENS1_21CollectiveEpilogueBwdISA_SB_SD_Li256ELb1ELb0ELi2EEENS1_19SingleTileSchedulerILb1ELb0ELb0ELi128EEEEEEEEEvNT_6ParamsE$_ZZN4cute19as_arithmetic_tupleINS_15ArithmeticTupleIJiiEEEEEDaRKT_ENKUlRKT_E_clIiEEDaS8_) ;  /* 0xffffd0d000007944 */ /* 0x000fea0003c3ffff */
[----:B------:R1:W-:Y:S01]  /*10940*/  STL [R1+0x1680], R6 ;  /* 0x0016800601007387 */ /* 0x0003e20000100800 */
[----:B------:R-:W-:-:S03]  /*10950*/  MOV R92, 0x10970 ;  /* 0x00010970005c7802 */ /* 0x000fc60000000f00 */
[----:B-1----:R-:W-:Y:S05]  /*10960*/  CALL.REL.NOINC `($_ZN7cutlass13device_kernelIN5flash19enable_sm80_to_sm89INS1_16FlashAttnBwdSm80INS1_25CollectiveMainloopBwdSm80ILi2ELi2EN4cute5tupleIJNS5_1CILi128EEES8_NS7_ILi64EEEEEENS_10bfloat16_tEfNS_4arch4Sm80ELb0ELb1ELb1ELb1ELb1ELb0ELb0ELb0ELi2ELi4ELi4ELi4ELb0EEENS1_21CollectiveEpilogueBwdISA_SB_SD_Li256ELb1ELb0ELi2EEENS1_19SingleTileSchedulerILb1ELb0ELb0ELi128EEEEEEEEEvNT_6ParamsE$_ZZN4cute19as_arithmetic_tupleINS_15ArithmeticTupleIJiiEEEEEDaRKT_ENKUlDpRKT_E_clIJiiEEEDaS9_) ;  /* 0xffffd02000007944 */ /* 0x002fea0003c3ffff */
[----:B-----5:R-:W-:Y:S02]  /*10970*/  MOV R6, R2 ;  /* 0x0000000200067202 */ /* 0x020fe40000000f00 */
[----:B------:R-:W-:Y:S02]  /*10980*/  MOV R2, 0x109a0 ;  /* 0x000109a000027802 */ /* 0x000fe40000000f00 */
[----:B-1----:R-:W-:Y:S05]  /*10990*/  CALL.REL.NOINC `($_ZN7cutlass13device_kernelIN5flash19enable_sm80_to_sm89INS1_16FlashAttnBwdSm80INS1_25CollectiveMainloopBwdSm80ILi2ELi2EN4cute5tupleIJNS5_1CILi128EEES8_NS7_ILi64EEEEEENS_10bfloat16_tEfNS_4arch4Sm80ELb0ELb1ELb1ELb1ELb1ELb0ELb0ELb0ELi2ELi4ELi4ELi4ELb0EEENS1_21CollectiveEpilogueBwdISA_SB_SD_Li256ELb1ELb0ELi2EEENS1_19SingleTileSchedulerILb1ELb0ELb0ELi128EEEEEEEEEvNT_6ParamsE$_ZZN4cute14transform_leafINS_15ArithmeticTupleIJiiEEENS_8identityEEEDaRKT_OT0_ENKUlRKT_E_clIiEEDaSB_) ;  /* 0xffffce4000007944 */ /* 0x002fea0003c3ffff */
[----:B------:R-:W-:Y:S01]  /*109a0*/  IMAD.MOV.U32 R6, RZ, RZ, R3 ;  /* 0x000000ffff067224 */ /* 0x000fe200078e0003 */
[----:B------:R-:W-:Y:S02]  /*109b0*/  MOV R10, R8 ;  /* 0x00000008000a7202 */ /* 0x000fe40000000f00 */
[----:B------:R-:W-:-:S02]  /*109c0*/  MOV R2, 0x109e0 ;  /* 0x000109e000027802 */ /* 0x000fc40000000f00 */
[----:B------:R-:W-:Y:S05]  /*109d0*/  CALL.REL.NOINC `($_ZN7cutlass13device_kernelIN5flash19enable_sm80_to_sm89INS1_16FlashAttnBwdSm80INS1_25CollectiveMainloopBwdSm80ILi2ELi2EN4cute5tupleIJNS5_1CILi128EEES8_NS7_ILi64EEEEEENS_10bfloat16_tEfNS_4arch4Sm80ELb0ELb1ELb1ELb1ELb1ELb0ELb0ELb0ELi2ELi4ELi4ELi4ELb0EEENS1_21CollectiveEpilogueBwdISA_SB_SD_Li256ELb1ELb0ELi2EEENS1_19SingleTileSchedulerILb1ELb0ELb0ELi128EEEEEEEEEvNT_6ParamsE$_ZZN4cute14transform_leafINS_15ArithmeticTupleIJiiEEENS_8identityEEEDaRKT_OT0_ENKUlRKT_E_clIiEEDaSB_) ;  /* 0xffffce0000007944 */ /* 0x000fea0003c3ffff */
[----:B------:R1:W-:Y:S01]  /*109e0*/  STL [R1+0x1680], R8 ;  /* 0x0016800801007387 */ /* 0x0003e20000100800 */
[----:B------:R-:W-:-:S03]  /*109f0*/  MOV R6, 0x10a10 ;  /* 0x00010a1000067802 */ /* 0x000fc60000000f00 */
[----:B-1----:R-:W-:Y:S05]  /*10a00*/  CALL.REL.NOINC `($_ZN7cutlass13device_kernelIN5flash19enable_sm80_to_sm89INS1_16FlashAttnBwdSm80INS1_25CollectiveMainloopBwdSm80ILi2ELi2EN4cute5tupleIJNS5_1CILi128EEES8_NS7_ILi64EEEEEENS_10bfloat16_tEfNS_4arch4Sm80ELb0ELb1ELb1ELb1ELb1ELb0ELb0ELb0ELi2ELi4ELi4ELi4ELb0EEENS1_21CollectiveEpilogueBwdISA_SB_SD_Li256ELb1ELb0ELi2EEENS1_19SingleTileSchedulerILb1ELb0ELb0ELi128EEEEEEEEEvNT_6ParamsE$_ZZN4cute9transformINS_15ArithmeticTupleIJiiEEEZNS_14transform_leafIS2_NS_8identityEEEDaRKT_OT0_EUlRKT_E_EEDaS7_S9_ENKUlDpSC_E_clIJiiEEEDaSE_) ;  /* 0x0000064000007944 */ /* 0x002fea0003c00000 */
[----:B------:R-:W-:Y:S02]  /*10a10*/  MOV R75, 0x0 ;  /* 0x00000000004b7802 */ /* 0x000fe40000000f00 */
[----:B-----5:R-:W-:-:S02]  /*10a20*/  MOV R10, R2 ;  /* 0x00000002000a7202 */ /* 0x020fc40000000f00 */
[----:B------:R-:W-:Y:S01]  /*10a30*/  MOV R8, R3 ;  /* 0x0000000300087202 */ /* 0x000fe20000000f00 */
[----:B------:R-:W-:Y:S06]  /*10a40*/  RET.REL.NODEC R74 `(_ZN7cutlass13device_kernelIN5flash19enable_sm80_to_sm89INS1_16FlashAttnBwdSm80INS1_25CollectiveMainloopBwdSm80ILi2ELi2EN4cute5tupleIJNS5_1CILi128EEES8_NS7_ILi64EEEEEENS_10bfloat16_tEfNS_4arch4Sm80ELb0ELb1ELb1ELb1ELb1ELb0ELb0ELb0ELi2ELi4ELi4ELi4ELb0EEENS1_21CollectiveEpilogueBwdISA_SB_SD_Li256ELb1ELb0ELi2EEENS1_19SingleTileSchedulerILb1ELb0ELb0ELi128EEEEEEEEEvNT_6ParamsE) ;  /* 0xfffef5b04a007950 */ /* 0x000fec0003c3ffff */
        .type           $_ZN7cutlass13device_kernelIN5flash19enable_sm80_to_sm89INS1_16FlashAttnBwdSm80INS1_25CollectiveMainloopBwdSm80ILi2ELi2EN4cute5tupleIJNS5_1CILi128EEES8_NS7_ILi64EEEEEENS_10bfloat16_tEfNS_4arch4Sm80ELb0ELb1ELb1ELb1ELb1ELb0ELb0ELb0ELi2ELi4ELi4ELi4ELb0EEENS1_21CollectiveEpilogueBwdISA_SB_SD_Li256ELb1ELb0ELi2EEENS1_19SingleTileSchedulerILb1ELb0ELb0ELi128EEEEEEEEEvNT_6ParamsE$_ZZN4cute7idx2crdINS_5tupleIJiiNS_1CILi0EEEEEENS1_IJNS1_IJNS2_ILi4EEENS2_ILi8EEEEEENS2_ILi2EEENS2_ILi1EEEEEEEEDaRKT_RKT0_ENKUlRKT_RKT0_E_clIiS8_EEDaSJ_SM_,@function
        .size           $_ZN7cutlass13device_kernelIN5flash19enable_sm80_to_sm89INS1_16FlashAttnBwdSm80INS1_25CollectiveMainloopBwdSm80ILi2ELi2EN4cute5tupleIJNS5_1CILi128EEES8_NS7_ILi64EEEEEENS_10bfloat16_tEfNS_4arch4Sm80ELb0ELb1ELb1ELb1ELb1ELb0ELb0ELb0ELi2ELi4ELi4ELi4ELb0EEENS1_21CollectiveEpilogueBwdISA_SB_SD_Li256ELb1ELb0ELi2EEENS1_19SingleTileSchedulerILb1ELb0ELb0ELi128EEEEEEEEEvNT_6ParamsE$_ZZN4cute7idx2crdINS_5tupleIJiiNS_1CILi0EEEEEENS1_IJNS1_IJNS2_ILi4EEENS2_ILi8EEEEEENS2_ILi2EEENS2_ILi1EEEEEEEEDaRKT_RKT0_ENKUlRKT_RKT0_E_clIiS8_EEDaSJ_SM_,($_ZN7cutlass13device_kernelIN5flash19enable_sm80_to_sm89INS1_16FlashAttnBwdSm80INS1_25CollectiveMainloopBwdSm80ILi2ELi2EN4cute5tupleIJNS5_1CILi128EEES8_NS7_ILi64EEEEEENS_10bfloat16_tEfNS_4arch4Sm80ELb0ELb1ELb1ELb1ELb1ELb0ELb0ELb0ELi2ELi4ELi4ELi4ELb0EEENS1_21CollectiveEpilogueBwdISA_SB_SD_Li256ELb1ELb0ELi2EEENS1_19SingleTileSchedulerILb1ELb0ELb0ELi128EEEEEEEEEvNT_6ParamsE$_ZZN4cute7idx2crdINS_5tupleIJiiNS_1CILi0EEEEEENS1_IJNS1_IJNS2_ILi4EEENS2_ILi8EEEEEES5_NS2_ILi1EEEEEEEEDaRKT_RKT0_ENKUlRKT_RKT0_E_clIiS5_EEDaSI_SL_ - $_ZN7cutlass13device_kernelIN5flash19enable_sm80_to_sm89INS1_16FlashAttnBwdSm80INS1_25CollectiveMainloopBwdSm80ILi2ELi2EN4cute5tupleIJNS5_1CILi128EEES8_NS7_ILi64EEEEEENS_10bfloat16_tEfNS_4arch4Sm80ELb0ELb1ELb1ELb1ELb1ELb0ELb0ELb0ELi2ELi4ELi4ELi4ELb0EEENS1_21CollectiveEpilogueBwdISA_SB_SD_Li256ELb1ELb0ELi2EEENS1_19SingleTileSchedulerILb1ELb0ELb0ELi128EEEEEEEEEvNT_6ParamsE$_ZZN4cute7idx2crdINS_5tupleIJiiNS_1CILi0EEEEEENS1_IJNS1_IJNS2_ILi4EEENS2_ILi8EEEEEENS2_ILi2EEENS2_ILi1EEEEEEEEDaRKT_RKT0_ENKUlRKT_RKT0_E_clIiS8_EEDaSJ_SM_)
$_ZN7cutlass13device_kernelIN5flash19enable_sm80_to_sm89INS1_16FlashAttnBwdSm80INS1_25CollectiveMainloopBwdSm80ILi2ELi2EN4cute5tupleIJNS5_1CILi128EEES8_NS7_ILi64EEEEEENS_10bfloat16_tEfNS_4arch4Sm80ELb0ELb1ELb1ELb1ELb1ELb0ELb0ELb0ELi2ELi4ELi4ELi4ELb0EEENS1_21CollectiveEpilogueBwdISA_SB_SD_Li256ELb1ELb0ELi2EEENS1_19SingleTileSchedulerILb1ELb0ELb0ELi128EEEEEEEEEvNT_6ParamsE$_ZZN4cute7idx2crdINS_5tupleIJiiNS_1CILi0EEEEEENS1_IJNS1_IJNS2_ILi4EEENS2_ILi8EEEEEENS2_ILi2EEENS2_ILi1EEEEEEEEDaRKT_RKT0_ENKUlRKT_RKT0_E_clIiS8_EEDaSJ_SM_:
[----:B------:R-:W-:Y:S02]  /*10a50*/  MOV R3, 0x0 ;  /* 0x0000000000037802 */ /* 0x000fe40000000f00 */
[----:B------:R-:W-:Y:S02]  /*10a60*/  MOV R6, R5 ;  /* 0x0000000500067202 */ /* 0x000fe40000000f00 */
[----:B------:R-:W-:Y:S05]  /*10a70*/  RET.REL.NODEC R2 `(_ZN7cutlass13device_kernelIN5flash19enable_sm80_to_sm89INS1_16FlashAttnBwdSm80INS1_25CollectiveMainloopBwdSm80ILi2ELi2EN4cute5tupleIJNS5_1CILi128EEES8_NS7_ILi64EEEEEENS_10bfloat16_tEfNS_4arch4Sm80ELb0ELb1ELb1ELb1ELb1ELb0ELb0ELb0ELi2ELi4ELi4ELi4ELb0EEENS1_21CollectiveEpilogueBwdISA_SB_SD_Li256ELb1ELb0ELi2EEENS1_19SingleTileSchedulerILb1ELb0ELb0ELi128EEEEEEEEEvNT_6ParamsE) ;  /* 0xfffef58002007950 */ /* 0x000fea0003c3ffff */
        .type           $_ZN7cutlass13device_kernelIN5flash19enable_sm80_to_sm89INS1_16FlashAttnBwdSm80INS1_25CollectiveMainloopBwdSm80ILi2ELi2EN4cute5tupleIJNS5_1CILi128EEES8_NS7_ILi64EEEEEENS_10bfloat16_tEfNS_4arch4Sm80ELb0ELb1ELb1ELb1ELb1ELb0ELb0ELb0ELi2ELi4ELi4ELi4ELb0EEENS1_21CollectiveEpilogueBwdISA_SB_SD_Li256ELb1ELb0ELi2EEENS1_19SingleTileSchedulerILb1ELb0ELb0ELi128EEEEEEEEEvNT_6ParamsE$_ZZN4cute7idx2crdINS_5tupleIJiiNS_1CILi0EEEEEENS1_IJNS1_IJNS2_ILi4EEENS2_ILi8EEEEEES5_NS2_ILi1EEEEEEEEDaRKT_RKT0_ENKUlRKT_RKT0_E_clIiS5_EEDaSI_SL_,@function
        .size           $_ZN7cutlass13device_kernelIN5flash19enable_sm80_to_sm89INS1_16FlashAttnBwdSm80INS1_25CollectiveMainloopBwdSm80ILi2ELi2EN4cute5tupleIJNS5_1CILi128EEES8_NS7_ILi64EEEEEENS_10bfloat16_tEfNS_4arch4Sm80ELb0ELb1ELb1ELb1ELb1ELb0ELb0ELb0ELi2ELi4ELi4ELi4ELb0EEENS1_21CollectiveEpilogueBwdISA_SB_SD_Li256ELb1ELb0ELi2EEENS1_19SingleTileSchedulerILb1ELb0ELb0ELi128EEEEEEEEEvNT_6ParamsE$_ZZN4cute7idx2crdINS_5tupleIJiiNS_1CILi0EEEEEENS1_IJNS1_IJNS2_ILi4EEENS2_ILi8EEEEEES5_NS2_ILi1EEEEEEEEDaRKT_RKT0_ENKUlRKT_RKT0_E_clIiS5_EEDaSI_SL_,($_ZN7cutlass13device_kernelIN5flash19enable_sm80_to_sm89INS1_16FlashAttnBwdSm80INS1_25CollectiveMainloopBwdSm80ILi2ELi2EN4cute5tupleIJNS5_1CILi128EEES8_NS7_ILi64EEEEEENS_10bfloat16_tEfNS_4arch4Sm80ELb0ELb1ELb1ELb1ELb1ELb0ELb0ELb0ELi2ELi4ELi4ELi4ELb0EEENS1_21CollectiveEpilogueBwdISA_SB_SD_Li256ELb1ELb0ELi2EEENS1_19SingleTileSchedulerILb1ELb0ELb0ELi128EEEEEEEEEvNT_6ParamsE$_ZZN4cute7idx2crdINS_5tupleIJiiNS_1CILi0EEEEEENS1_IJNS1_IJNS2_ILi4EEENS2_ILi8EEEEEES5_NS2_ILi1EEEEEEEEDaRKT_RKT0_ENKUlRKT_RKT0_E_clIiS7_EEDaSI_SL_ - $_ZN7cutlass13device_kernelIN5flash19enable_sm80_to_sm89INS1_16FlashAttnBwdSm80INS1_25CollectiveMainloopBwdSm80ILi2ELi2EN4cute5tupleIJNS5_1CILi128EEES8_NS7_ILi64EEEEEENS_10bfloat16_tEfNS_4arch4Sm80ELb0ELb1ELb1ELb1ELb1ELb0ELb0ELb0ELi2ELi4ELi4ELi4ELb0EEENS1_21CollectiveEpilogueBwdISA_SB_SD_Li256ELb1ELb0ELi2EEENS1_19SingleTileSchedulerILb1ELb0ELb0ELi128EEEEEEEEEvNT_6ParamsE$_ZZN4cute7idx2crdINS_5tupleIJiiNS_1CILi0EEEEEENS1_IJNS1_IJNS2_ILi4EEENS2_ILi8EEEEEES5_NS2_ILi1EEEEEEEEDaRKT_RKT0_ENKUlRKT_RKT0_E_clIiS5_EEDaSI_SL_)
$_ZN7cutlass13device_kernelIN5flash19enable_sm80_to_sm89INS1_16FlashAttnBwdSm80INS1_25CollectiveMainloopBwdSm80ILi2ELi2EN4cute5tupleIJNS5_1CILi128EEES8_NS7_ILi64EEEEEENS_10bfloat16_tEfNS_4arch4Sm80ELb0ELb1ELb1ELb1ELb1ELb0ELb0ELb0ELi2ELi4ELi4ELi4ELb0EEENS1_21CollectiveEpilogueBwdISA_SB_SD_Li256ELb1ELb0ELi2EEENS1_19SingleTileSchedulerILb1ELb0ELb0ELi128EEEEEEEEEvNT_6ParamsE$_ZZN4cute7idx2crdINS_5tupleIJiiNS_1CILi0EEEEEENS1_IJNS1_IJNS2_ILi4EEENS2_ILi8EEEEEES5_NS2_ILi1EEEEEEEEDaRKT_RKT0_ENKUlRKT_RKT0_E_clIiS5_EEDaSI_SL_:
[----:B------:R-:W-:Y:S02]  /*10a80*/  MOV R3, 0x0 ;  /* 0x0000000000037802 */ /* 0x000fe40000000f00 */
[----:B------:R-:W-:Y:S02]  /*10a90*/  MOV R6, R5 ;  /* 0x0000000500067202 */ /* 0x000fe40000000f00 */
[----:B------:R-:W-:Y:S05]  /*10aa0*/  RET.REL.NODEC R2 `(_ZN7cutlass13device_kernelIN5flash19enable_sm80_to_sm89INS1_16FlashAttnBwdSm80INS1_25CollectiveMainloopBwdSm80ILi2ELi2EN4cute5tupleIJNS5_1CILi128EEES8_NS7_ILi64EEEEEENS_10bfloat16_tEfNS_4arch4Sm80ELb0ELb1ELb1ELb1ELb1ELb0ELb0ELb0ELi2ELi4ELi4ELi4ELb0EEENS1_21CollectiveEpilogueBwdISA_SB_SD_Li256ELb1ELb0ELi2EEENS1_19SingleTileSchedulerILb1ELb0ELb0ELi128EEEEEEEEEvNT_6ParamsE) ;  /* 0xfffef55002007950 */ /* 0x000fea0003c3ffff */
        .type           $_ZN7cutlass13device_kernelIN5flash19enable_sm80_to_sm89INS1_16FlashAttnBwdSm80INS1_25CollectiveMainloopBwdSm80ILi2ELi2EN4cute5tupleIJNS5_1CILi128EEES8_NS7_ILi64EEEEEENS_10bfloat16_tEfNS_4arch4Sm80ELb0ELb1ELb1ELb1ELb1ELb0ELb0ELb0ELi2ELi4ELi4ELi4ELb0EEENS1_21CollectiveEpilogueBwdISA_SB_SD_Li256ELb1ELb0ELi2EEENS1_19SingleTileSchedulerILb1ELb0ELb0ELi128EEEEEEEEEvNT_6ParamsE$_ZZN4cute7idx2crdINS_5tupleIJiiNS_1CILi0EEEEEENS1_IJNS1_IJNS2_ILi4EEENS2_ILi8EEEEEES5_NS2_ILi1EEEEEEEEDaRKT_RKT0_ENKUlRKT_RKT0_E_clIiS7_EEDaSI_SL_,@function
        .size           $_ZN7cutlass13device_kernelIN5flash19enable_sm80_to_sm89INS1_16FlashAttnBwdSm80INS1_25CollectiveMainloopBwdSm80ILi2ELi2EN4cute5tupleIJNS5_1CILi128EEES8_NS7_ILi64EEEEEENS_10bfloat16_tEfNS_4arch4Sm80ELb0ELb1ELb1ELb1ELb1ELb0ELb0ELb0ELi2ELi4ELi4ELi4ELb0EEENS1_21CollectiveEpilogueBwdISA_SB_SD_Li256ELb1ELb0ELi2EEENS1_19SingleTileSchedulerILb1ELb0ELb0ELi128EEEEEEEEEvNT_6ParamsE$_ZZN4cute7idx2crdINS_5tupleIJiiNS_1CILi0EEEEEENS1_IJNS1_IJNS2_ILi4EEENS2_ILi8EEEEEES5_NS2_ILi1EEEEEEEEDaRKT_RKT0_ENKUlRKT_RKT0_E_clIiS7_EEDaSI_SL_,($_ZN7cutlass13device_kernelIN5flash19enable_sm80_to_sm89INS1_16FlashAttnBwdSm80INS1_25CollectiveMainloopBwdSm80ILi2ELi2EN4cute5tupleIJNS5_1CILi128EEES8_NS7_ILi64EEEEEENS_10bfloat16_tEfNS_4arch4Sm80ELb0ELb1ELb1ELb1ELb1ELb0ELb0ELb0ELi2ELi4ELi4ELi4ELb0EEENS1_21CollectiveEpilogueBwdISA_SB_SD_Li256ELb1ELb0ELi2EEENS1_19SingleTileSchedulerILb1ELb0ELb0ELi128EEEEEEEEEvNT_6ParamsE$_ZZN4cute7idx2crdIiNS_5tupleIJNS_1CILi32EEENS2_ILi4EEENS2_ILi2EEENS2_ILi1EEEEEENS1_IJS6_S3_NS2_ILi128EEENS2_ILi0EEEEEEEEDaRKT_RKT0_RKT1_ENKUlRKT_RKT0_E_clIS3_S6_EEDaSM_SP_ - $_ZN7cutlass13device_kernelIN5flash19enable_sm80_to_sm89INS1_16FlashAttnBwdSm80INS1_25CollectiveMainloopBwdSm80ILi2ELi2EN4cute5tupleIJNS5_1CILi128EEES8_NS7_ILi64EEEEEENS_10bfloat16_tEfNS_4arch4Sm80ELb0ELb1ELb1ELb1ELb1ELb0ELb0ELb0ELi2ELi4ELi4ELi4ELb0EEENS1_21CollectiveEpilogueBwdISA_SB_SD_Li256ELb1ELb0ELi2EEENS1_19SingleTileSchedulerILb1ELb0ELb0ELi128EEEEEEEEEvNT_6ParamsE$_ZZN4cute7idx2crdINS_5tupleIJiiNS_1CILi0EEEEEENS1_IJNS1_IJNS2_ILi4EEENS2_ILi8EEEEEES5_NS2_ILi1EEEEEEEEDaRKT_RKT0_ENKUlRKT_RKT0_E_clIiS7_EEDaSI_SL_)
$_ZN7cutlass13device_kernelIN5flash19enable_sm80_to_sm89INS1_16FlashAttnBwdSm80INS1_25CollectiveMainloopBwdSm80ILi2ELi2EN4cute5tupleIJNS5_1CILi128EEES8_NS7_ILi64EEEEEENS_10bfloat16_tEfNS_4arch4Sm80ELb0ELb1ELb1ELb1ELb1ELb0ELb0ELb0ELi2ELi4ELi4ELi4ELb0EEENS1_21CollectiveEpilogueBwdISA_SB_SD_Li256ELb1ELb0ELi2EEENS1_19SingleTileSchedulerILb1ELb0ELb0ELi128EEEEEEEEEvNT_6ParamsE$_ZZN4cute7idx2crdINS_5tupleIJiiNS_1CILi0EEEEEENS1_IJNS1_IJNS2_ILi4EEENS2_ILi8EEEEEES5_NS2_ILi1EEEEEEEEDaRKT_RKT0_ENKUlRKT_RKT0_E_clIiS7_EEDaSI_SL_:
        /* <DEDUP_REMOVED lines=62> */
[----:B-----5:R-:W-:Y:S01]  /*10e90*/  IMAD.MOV.U32 R10, RZ, RZ, R2 ;  /* 0x000000ffff0a7224 */ /* 0x020fe200078e0002 */
[----:B------:R-:W-:Y:S01]  /*10ea0*/  MOV R2, R74 ;  /* 0x0000004a00027202 */ /* 0x000fe20000000f00 */
[----:B------:R-:W-:Y:S01]  /*10eb0*/  IMAD.MOV.U32 R8, RZ, RZ, R3 ;  /* 0x000000ffff087224 */ /* 0x000fe200078e0003 */
[----:B------:R-:W-:-:S04]  /*10ec0*/  MOV R3, 0x0 ;  /* 0x0000000000037802 */ /* 0x000fc80000000f00 */
[----:B------:R-:W-:Y:S05]  /*10ed0*/  RET.REL.NODEC R2 `(_ZN7cutlass13device_kernelIN5flash19enable_sm80_to_sm89INS1_16FlashAttnBwdSm80INS1_25CollectiveMainloopBwdSm80ILi2ELi2EN4cute5tupleIJNS5_1CILi128EEES8_NS7_ILi64EEEEEENS_10bfloat16_tEfNS_4arch4Sm80ELb0ELb1ELb1ELb1ELb1ELb0ELb0ELb0ELi2ELi4ELi4ELi4ELb0EEENS1_21CollectiveEpilogueBwdISA_SB_SD_Li256ELb1ELb0ELi2EEENS1_19SingleTileSchedulerILb1ELb0ELb0ELi128EEEEEEEEEvNT_6ParamsE) ;  /* 0xfffef12002007950 */ /* 0x000fea0003c3ffff */
        .type           $_ZN7cutlass13device_kernelIN5flash19enable_sm80_to_sm89INS1_16FlashAttnBwdSm80INS1_25CollectiveMainloopBwdSm80ILi2ELi2EN4cute5tupleIJNS5_1CILi128EEES8_NS7_ILi64EEEEEENS_10bfloat16_tEfNS_4arch4Sm80ELb0ELb1ELb1ELb1ELb1ELb0ELb0ELb0ELi2ELi4ELi4ELi4ELb0EEENS1_21CollectiveEpilogueBwdISA_SB_SD_Li256ELb1ELb0ELi2EEENS1_19SingleTileSchedulerILb1ELb0ELb0ELi128EEEEEEEEEvNT_6ParamsE$_ZZN4cute7idx2crdIiNS_5tupleIJNS_1CILi32EEENS2_ILi4EEENS2_ILi2EEENS2_ILi1EEEEEENS1_IJS6_S3_NS2_ILi128EEENS2_ILi0EEEEEEEEDaRKT_RKT0_RKT1_ENKUlRKT_RKT0_E_clIS3_S6_EEDaSM_SP_,@function
        .size           $_ZN7cutlass13device_kernelIN5flash19enable_sm80_to_sm89INS1_16FlashAttnBwdSm80INS1_25CollectiveMainloopBwdSm80ILi2ELi2EN4cute5tupleIJNS5_1CILi128EEES8_NS7_ILi64EEEEEENS_10bfloat16_tEfNS_4arch4Sm80ELb0ELb1ELb1ELb1ELb1ELb0ELb0ELb0ELi2ELi4ELi4ELi4ELb0EEENS1_21CollectiveEpilogueBwdISA_SB_SD_Li256ELb1ELb0ELi2EEENS1_19SingleTileSchedulerILb1ELb0ELb0ELi128EEEEEEEEEvNT_6ParamsE$_ZZN4cute7idx2crdIiNS_5tupleIJNS_1CILi32EEENS2_ILi4EEENS2_ILi2EEENS2_ILi1EEEEEENS1_IJS6_S3_NS2_ILi128EEENS2_ILi0EEEEEEEEDaRKT_RKT0_RKT1_ENKUlRKT_RKT0_E_clIS3_S6_EEDaSM_SP_,($_ZN7cutlass13device_kernelIN5flash19enable_sm80_to_sm89INS1_16FlashAttnBwdSm80INS1_25CollectiveMainloopBwdSm80ILi2ELi2EN4cute5tupleIJNS5_1CILi128EEES8_NS7_ILi64EEEEEENS_10bfloat16_tEfNS_4arch4Sm80ELb0ELb1ELb1ELb1ELb1ELb0ELb0ELb0ELi2ELi4ELi4ELi4ELb0EEENS1_21CollectiveEpilogueBwdISA_SB_SD_Li256ELb1ELb0ELi2EEENS1_19SingleTileSchedulerILb1ELb0ELb0ELi128EEEEEEEEEvNT_6ParamsE$_ZZN4cute7idx2crdIiNS_5tupleIJNS_1CILi32EEENS2_ILi4EEENS2_ILi2EEENS2_ILi1EEEEEENS1_IJS6_S3_NS2_ILi128EEENS2_ILi0EEEEEEEEDaRKT_RKT0_RKT1_ENKUlRKT_RKT0_E_clIS4_S3_EEDaSM_SP_ - $_ZN7cutlass13device_kernelIN5flash19enable_sm80_to_sm89INS1_16FlashAttnBwdSm80INS1_25CollectiveMainloopBwdSm80ILi2ELi2EN4cute5tupleIJNS5_1CILi128EEES8_NS7_ILi64EEEEEENS_10bfloat16_tEfNS_4arch4Sm80ELb0ELb1ELb1ELb1ELb1ELb0ELb0ELb0ELi2ELi4ELi4ELi4ELb0EEENS1_21CollectiveEpilogueBwdISA_SB_SD_Li256ELb1ELb0ELi2EEENS1_19SingleTileSchedulerILb1ELb0ELb0ELi128EEEEEEEEEvNT_6ParamsE$_ZZN4cute7idx2crdIiNS_5tupleIJNS_1CILi32EEENS2_ILi4EEENS2_ILi2EEENS2_ILi1EEEEEENS1_IJS6_S3_NS2_ILi128EEENS2_ILi0EEEEEEEEDaRKT_RKT0_RKT1_ENKUlRKT_RKT0_E_clIS3_S6_EEDaSM_SP_)
$_ZN7cutlass13device_kernelIN5flash19enable_sm80_to_sm89INS1_16FlashAttnBwdSm80INS1_25CollectiveMainloopBwdSm80ILi2ELi2EN4cute5tupleIJNS5_1CILi128EEES8_NS7_ILi64EEEEEENS_10bfloat16_tEfNS_4arch4Sm80ELb0ELb1ELb1ELb1ELb1ELb0ELb0ELb0ELi2ELi4ELi4ELi4ELb0EEENS1_21CollectiveEpilogueBwdISA_SB_SD_Li256ELb1ELb0ELi2EEENS1_19SingleTileSchedulerILb1ELb0ELb0ELi128EEEEEEEEEvNT_6ParamsE$_ZZN4cute7idx2crdIiNS_5tupleIJNS_1CILi32EEENS2_ILi4EEENS2_ILi2EEENS2_ILi1EEEEEENS1_IJS6_S3_NS2_ILi128EEENS2_ILi0EEEEEEEEDaRKT_RKT0_RKT1_ENKUlRKT_RKT0_E_clIS3_S6_EEDaSM_SP_:
[----:B------:R-:W-:Y:S01]  /*10ee0*/  SHF.R.S32.HI R3, RZ, 0x1f, R2 ;  /* 0x0000001fff037819 */ /* 0x000fe20000011402 */
[----:B------:R-:W-:-:S03]  /*10ef0*/  IMAD.MOV.U32 R5, RZ, RZ, 0x0 ;  /* 0x00000000ff057424 */ /* 0x000fc600078e00ff */
[----:B------:R-:W-:-:S04]  /*10f00*/  LEA.HI R3, R3, R2, RZ, 0x5 ;  /* 0x0000000203037211 */ /* 0x000fc800078f28ff */
[----:B------:R-:W-:-:S05]  /*10f10*/  LOP3.LUT R3, R3, 0xffffffe0, RZ, 0xc0, !PT ;  /* 0xffffffe003037812 */ /* 0x000fca00078ec0ff */
[----:B------:R-:W-:Y:S01]  /*10f20*/  IMAD.IADD R8, R2, 0x1, -R3 ;  /* 0x0000000102087824 */ /* 0x000fe200078e0a03 */
[----:B------:R-:W-:Y:S06]  /*10f30*/  RET.REL.NODEC R4 `(_ZN7cutlass13device_kernelIN5flash19enable_sm80_to_sm89INS1_16FlashAttnBwdSm80INS1_25CollectiveMainloopBwdSm80ILi2ELi2EN4cute5tupleIJNS5_1CILi128EEES8_NS7_ILi64EEEEEENS_10bfloat16_tEfNS_4arch4Sm80ELb0ELb1ELb1ELb1ELb1ELb0ELb0ELb0ELi2ELi4ELi4ELi4ELb0EEENS1_21CollectiveEpilogueBwdISA_SB_SD_Li256ELb1ELb0ELi2EEENS1_19SingleTileSchedulerILb1ELb0ELb0ELi128EEEEEEEEEvNT_6ParamsE) ;  /* 0xfffef0c004007950 */ /* 0x000fec0003c3ffff */
        .type           $_ZN7cutlass13device_kernelIN5flash19enable_sm80_to_sm89INS1_16FlashAttnBwdSm80INS1_25CollectiveMainloopBwdSm80ILi2ELi2EN4cute5tupleIJNS5_1CILi128EEES8_NS7_ILi64EEEEEENS_10bfloat16_tEfNS_4arch4Sm80ELb0ELb1ELb1ELb1ELb1ELb0ELb0ELb0ELi2ELi4ELi4ELi4ELb0EEENS1_21CollectiveEpilogueBwdISA_SB_SD_Li256ELb1ELb0ELi2EEENS1_19SingleTileSchedulerILb1ELb0ELb0ELi128EEEEEEEEEvNT_6ParamsE$_ZZN4cute7idx2crdIiNS_5tupleIJNS_1CILi32EEENS2_ILi4EEENS2_ILi2EEENS2_ILi1EEEEEENS1_IJS6_S3_NS2_ILi128EEENS2_ILi0EEEEEEEEDaRKT_RKT0_RKT1_ENKUlRKT_RKT0_E_clIS4_S3_EEDaSM_SP_,@function
        .size           $_ZN7cutlass13device_kernelIN5flash19enable_sm80_to_sm89INS1_16FlashAttnBwdSm80INS1_25CollectiveMainloopBwdSm80ILi2ELi2EN4cute5tupleIJNS5_1CILi128EEES8_NS7_ILi64EEEEEENS_10bfloat16_tEfNS_4arch4Sm80ELb0ELb1ELb1ELb1ELb1ELb0ELb0ELb0ELi2ELi4ELi4ELi4ELb0EEENS1_21CollectiveEpilogueBwdISA_SB_SD_Li256ELb1ELb0ELi2EEENS1_19SingleTileSchedulerILb1ELb0ELb0ELi128EEEEEEEEEvNT_6ParamsE$_ZZN4cute7idx2crdIiNS_5tupleIJNS_1CILi32EEENS2_ILi4EEENS2_ILi2EEENS2_ILi1EEEEEENS1_IJS6_S3_NS2_ILi128EEENS2_ILi0EEEEEEEEDaRKT_RKT0_RKT1_ENKUlRKT_RKT0_E_clIS4_S3_EEDaSM_SP_,($_ZN7cutlass13device_kernelIN5flash19enable_sm80_to_sm89INS1_16FlashAttnBwdSm80INS1_25CollectiveMainloopBwdSm80ILi2ELi2EN4cute5tupleIJNS5_1CILi128EEES8_NS7_ILi64EEEEEENS_10bfloat16_tEfNS_4arch4Sm80ELb0ELb1ELb1ELb1ELb1ELb0ELb0ELb0ELi2ELi4ELi4ELi4ELb0EEENS1_21CollectiveEpilogueBwdISA_SB_SD_Li256ELb1ELb0ELi2EEENS1_19SingleTileSchedulerILb1ELb0ELb0ELi128EEEEEEEEEvNT_6ParamsE$_ZZN4cute7idx2crdIiNS_5tupleIJNS_1CILi32EEENS2_ILi4EEENS2_ILi2EEENS2_ILi1EEEEEENS1_IJS6_S3_NS2_ILi128EEENS2_ILi0EEEEEEEEDaRKT_RKT0_RKT1_ENKUlRKT_RKT0_E_clIS5_S8_EEDaSM_SP_ - $_ZN7cutlass13device_kernelIN5flash19enable_sm80_to_sm89INS1_16FlashAttnBwdSm80INS1_25CollectiveMainloopBwdSm80ILi2ELi2EN4cute5tupleIJNS5_1CILi128EEES8_NS7_ILi64EEEEEENS_10bfloat16_tEfNS_4arch4Sm80ELb0ELb1ELb1ELb1ELb1ELb0ELb0ELb0ELi2ELi4ELi4ELi4ELb0EEENS1_21CollectiveEpilogueBwdISA_SB_SD_Li256ELb1ELb0ELi2EEENS1_19SingleTileSchedulerILb1ELb0ELb0ELi128EEEEEEEEEvNT_6ParamsE$_ZZN4cute7idx2crdIiNS_5tupleIJNS_1CILi32EEENS2_ILi4EEENS2_ILi2EEENS2_ILi1EEEEEENS1_IJS6_S3_NS2_ILi128EEENS2_ILi0EEEEEEEEDaRKT_RKT0_RKT1_ENKUlRKT_RKT0_E_clIS4_S3_EEDaSM_SP_)
$_ZN7cutlass13device_kernelIN5flash19enable_sm80_to_sm89INS1_16FlashAttnBwdSm80INS1_25CollectiveMainloopBwdSm80ILi2ELi2EN4cute5tupleIJNS5_1CILi128EEES8_NS7_ILi64EEEEEENS_10bfloat16_tEfNS_4arch4Sm80ELb0ELb1ELb1ELb1ELb1ELb0ELb0ELb0ELi2ELi4ELi4ELi4ELb0EEENS1_21CollectiveEpilogueBwdISA_SB_SD_Li256ELb1ELb0ELi2EEENS1_19SingleTileSchedulerILb1ELb0ELb0ELi128EEEEEEEEEvNT_6ParamsE$_ZZN4cute7idx2crdIiNS_5tupleIJNS_1CILi32EEENS2_ILi4EEENS2_ILi2EEENS2_ILi1EEEEEENS1_IJS6_S3_NS2_ILi128EEENS2_ILi0EEEEEEEEDaRKT_RKT0_RKT1_ENKUlRKT_RKT0_E_clIS4_S3_EEDaSM_SP_:
        /* <DEDUP_REMOVED lines=8> */
[----:B------:R-:W-:Y:S06]  /*10fc0*/  RET.REL.NODEC R4 `(_ZN7cutlass13device_kernelIN5flash19enable_sm80_to_sm89INS1_16FlashAttnBwdSm80INS1_25CollectiveMainloopBwdSm80ILi2ELi2EN4cute5tupleIJNS5_1CILi128EEES8_NS7_ILi64EEEEEENS_10bfloat16_tEfNS_4arch4Sm80ELb0ELb1ELb1ELb1ELb1ELb0ELb0ELb0ELi2ELi4ELi4ELi4ELb0EEENS1_21CollectiveEpilogueBwdISA_SB_SD_Li256ELb1ELb0ELi2EEENS1_19SingleTileSchedulerILb1ELb0ELb0ELi128EEEEEEEEEvNT_6ParamsE) ;  /* 0xfffef03004007950 */ /* 0x000fec0003c3ffff */
        .type           $_ZN7cutlass13device_kernelIN5flash19enable_sm80_to_sm89INS1_16FlashAttnBwdSm80INS1_25CollectiveMainloopBwdSm80ILi2ELi2EN4cute5tupleIJNS5_1CILi128EEES8_NS7_ILi64EEEEEENS_10bfloat16_tEfNS_4arch4Sm80ELb0ELb1ELb1ELb1ELb1ELb0ELb0ELb0ELi2ELi4ELi4ELi4ELb0EEENS1_21CollectiveEpilogueBwdISA_SB_SD_Li256ELb1ELb0ELi2EEENS1_19SingleTileSchedulerILb1ELb0ELb0ELi128EEEEEEEEEvNT_6ParamsE$_ZZN4cute7idx2crdIiNS_5tupleIJNS_1CILi32EEENS2_ILi4EEENS2_ILi2EEENS2_ILi1EEEEEENS1_IJS6_S3_NS2_ILi128EEENS2_ILi0EEEEEEEEDaRKT_RKT0_RKT1_ENKUlRKT_RKT0_E_clIS5_S8_EEDaSM_SP_,@function
        .size           $_ZN7cutlass13device_kernelIN5flash19enable_sm80_to_sm89INS1_16FlashAttnBwdSm80INS1_25CollectiveMainloopBwdSm80ILi2ELi2EN4cute5tupleIJNS5_1CILi128EEES8_NS7_ILi64EEEEEENS_10bfloat16_tEfNS_4arch4Sm80ELb0ELb1ELb1ELb1ELb1ELb0ELb0ELb0ELi2ELi4ELi4ELi4ELb0EEENS1_21CollectiveEpilogueBwdISA_SB_SD_Li256ELb1ELb0ELi2EEENS1_19SingleTileSchedulerILb1ELb0ELb0ELi128EEEEEEEEEvNT_6ParamsE$_ZZN4cute7idx2crdIiNS_5tupleIJNS_1CILi32EEENS2_ILi4EEENS2_ILi2EEENS2_ILi1EEEEEENS1_IJS6_S3_NS2_ILi128EEENS2_ILi0EEEEEEEEDaRKT_RKT0_RKT1_ENKUlRKT_RKT0_E_clIS5_S8_EEDaSM_SP_,($_ZN7cutlass13device_kernelIN5flash19enable_sm80_to_sm89INS1_16FlashAttnBwdSm80INS1_25CollectiveMainloopBwdSm80ILi2ELi2EN4cute5tupleIJNS5_1CILi128EEES8_NS7_ILi64EEEEEENS_10bfloat16_tEfNS_4arch4Sm80ELb0ELb1ELb1ELb1ELb1ELb0ELb0ELb0ELi2ELi4ELi4ELi4ELb0EEENS1_21CollectiveEpilogueBwdISA_SB_SD_Li256ELb1ELb0ELi2EEENS1_19SingleTileSchedulerILb1ELb0ELb0ELi128EEEEEEEEEvNT_6ParamsE$_ZZN4cute9transformINS_15ArithmeticTupleIJiiEEEZNS_14transform_leafIS2_NS_8identityEEEDaRKT_OT0_EUlRKT_E_EEDaS7_S9_ENKUlDpSC_E_clIJiiEEEDaSE_ - $_ZN7cutlass13device_kernelIN5flash19enable_sm80_to_sm89INS1_16FlashAttnBwdSm80INS1_25CollectiveMainloopBwdSm80ILi2ELi2EN4cute5tupleIJNS5_1CILi128EEES8_NS7_ILi64EEEEEENS_10bfloat16_tEfNS_4arch4Sm80ELb0ELb1ELb1ELb1ELb1ELb0ELb0ELb0ELi2ELi4ELi4ELi4ELb0EEENS1_21CollectiveEpilogueBwdISA_SB_SD_Li256ELb1ELb0ELi2EEENS1_19SingleTileSchedulerILb1ELb0ELb0ELi128EEEEEEEEEvNT_6ParamsE$_ZZN4cute7idx2crdIiNS_5tupleIJNS_1CILi32EEENS2_ILi4EEENS2_ILi2EEENS2_ILi1EEEEEENS1_IJS6_S3_NS2_ILi128EEENS2_ILi0EEEEEEEEDaRKT_RKT0_RKT1_ENKUlRKT_RKT0_E_clIS5_S8_EEDaSM_SP_)
$_ZN7cutlass13device_kernelIN5flash19enable_sm80_to_sm89INS1_16FlashAttnBwdSm80INS1_25CollectiveMainloopBwdSm80ILi2ELi2EN4cute5tupleIJNS5_1CILi128EEES8_NS7_ILi64EEEEEENS_10bfloat16_tEfNS_4arch4Sm80ELb0ELb1ELb1ELb1ELb1ELb0ELb0ELb0ELi2ELi4ELi4ELi4ELb0EEENS1_21CollectiveEpilogueBwdISA_SB_SD_Li256ELb1ELb0ELi2EEENS1_19SingleTileSchedulerILb1ELb0ELb0ELi128EEEEEEEEEvNT_6ParamsE$_ZZN4cute7idx2crdIiNS_5tupleIJNS_1CILi32EEENS2_ILi4EEENS2_ILi2EEENS2_ILi1EEEEEENS1_IJS6_S3_NS2_ILi128EEENS2_ILi0EEEEEEEEDaRKT_RKT0_RKT1_ENKUlRKT_RKT0_E_clIS5_S8_EEDaSM_SP_:
[----:B------:R-:W-:Y:S01]  /*10fd0*/  SHF.R.S32.HI R3, RZ, 0x1f, R2 ;  /* 0x0000001fff037819 */ /* 0x000fe20000011402 */
[----:B------:R-:W-:-:S03]  /*10fe0*/  IMAD.MOV.U32 R5, RZ, RZ, 0x0 ;  /* 0x00000000ff057424 */ /* 0x000fc600078e00ff */
[----:B------:R-:W-:-:S04]  /*10ff0*/  LEA.HI R2, R3, R2, RZ, 0x7 ;  /* 0x0000000203027211 */ /* 0x000fc800078f38ff */
[----:B------:R-:W-:-:S04]  /*11000*/  SHF.R.S32.HI R3, RZ, 0x7, R2 ;  /* 0x00000007ff037819 */ /* 0x000fc80000011402 */
[----:B------:R-:W-:-:S04]  /*11010*/  LEA.HI R2, R2, R3, RZ, 0x1 ;  /* 0x0000000302027211 */ /* 0x000fc800078f08ff */
[----:B------:R-:W-:-:S05]  /*11020*/  LOP3.LUT R2, R2, 0xfffffffe, RZ, 0xc0, !PT ;  /* 0xfffffffe02027812 */ /* 0x000fca00078ec0ff */
[----:B------:R-:W-:Y:S01]  /*11030*/  IMAD.IADD R2, R3, 0x1, -R2 ;  /* 0x0000000103027824 */ /* 0x000fe200078e0a02 */
[----:B------:R-:W-:Y:S06]  /*11040*/  RET.REL.NODEC R4 `(_ZN7cutlass13device_kernelIN5flash19enable_sm80_to_sm89INS1_16FlashAttnBwdSm80INS1_25CollectiveMainloopBwdSm80ILi2ELi2EN4cute5tupleIJNS5_1CILi128EEES8_NS7_ILi64EEEEEENS_10bfloat16_tEfNS_4arch4Sm80ELb0ELb1ELb1ELb1ELb1ELb0ELb0ELb0ELi2ELi4ELi4ELi4ELb0EEENS1_21CollectiveEpilogueBwdISA_SB_SD_Li256ELb1ELb0ELi2EEENS1_19SingleTileSchedulerILb1ELb0ELb0ELi128EEEEEEEEEvNT_6ParamsE) ;  /* 0xfffeefb004007950 */ /* 0x000fec0003c3ffff */
        .type           $_ZN7cutlass13device_kernelIN5flash19enable_sm80_to_sm89INS1_16FlashAttnBwdSm80INS1_25CollectiveMainloopBwdSm80ILi2ELi2EN4cute5tupleIJNS5_1CILi128EEES8_NS7_ILi64EEEEEENS_10bfloat16_tEfNS_4arch4Sm80ELb0ELb1ELb1ELb1ELb1ELb0ELb0ELb0ELi2ELi4ELi4ELi4ELb0EEENS1_21CollectiveEpilogueBwdISA_SB_SD_Li256ELb1ELb0ELi2EEENS1_19SingleTileSchedulerILb1ELb0ELb0ELi128EEEEEEEEEvNT_6ParamsE$_ZZN4cute9transformINS_15ArithmeticTupleIJiiEEEZNS_14transform_leafIS2_NS_8identityEEEDaRKT_OT0_EUlRKT_E_EEDaS7_S9_ENKUlDpSC_E_clIJiiEEEDaSE_,@function
        .size           $_ZN7cutlass13device_kernelIN5flash19enable_sm80_to_sm89INS1_16FlashAttnBwdSm80INS1_25CollectiveMainloopBwdSm80ILi2ELi2EN4cute5tupleIJNS5_1CILi128EEES8_NS7_ILi64EEEEEENS_10bfloat16_tEfNS_4arch4Sm80ELb0ELb1ELb1ELb1ELb1ELb0ELb0ELb0ELi2ELi4ELi4ELi4ELb0EEENS1_21CollectiveEpilogueBwdISA_SB_SD_Li256ELb1ELb0ELi2EEENS1_19SingleTileSchedulerILb1ELb0ELb0ELi128EEEEEEEEEvNT_6ParamsE$_ZZN4cute9transformINS_15ArithmeticTupleIJiiEEEZNS_14transform_leafIS2_NS_8identityEEEDaRKT_OT0_EUlRKT_E_EEDaS7_S9_ENKUlDpSC_E_clIJiiEEEDaSE_,($_ZN7cutlass13device_kernelIN5flash19enable_sm80_to_sm89INS1_16FlashAttnBwdSm80INS1_25CollectiveMainloopBwdSm80ILi2ELi2EN4cute5tupleIJNS5_1CILi128EEES8_NS7_ILi64EEEEEENS_10bfloat16_tEfNS_4arch4Sm80ELb0ELb1ELb1ELb1ELb1ELb0ELb0ELb0ELi2ELi4ELi4ELi4ELb0EEENS1_21CollectiveEpilogueBwdISA_SB_SD_Li256ELb1ELb0ELi2EEENS1_19SingleTileSchedulerILb1ELb0ELb0ELi128EEEEEEEEEvNT_6ParamsE$_ZZN4cute9transformINS_5tupleIJNS_1CILi32EEENS2_ILi4EEENS2_ILi2EEENS2_ILi1EEEEEENS1_IJS6_S3_NS2_ILi128EEENS2_ILi0EEEEEEZNS_7idx2crdIiS7_SA_EEDaRKT_RKT0_RKT1_EUlRKT_RKT0_E_EEDaSE_SH_OSI_ENKUlDpSN_E_clIJiiiS9_EEEDaST_ - $_ZN7cutlass13device_kernelIN5flash19enable_sm80_to_sm89INS1_16FlashAttnBwdSm80INS1_25CollectiveMainloopBwdSm80ILi2ELi2EN4cute5tupleIJNS5_1CILi128EEES8_NS7_ILi64EEEEEENS_10bfloat16_tEfNS_4arch4Sm80ELb0ELb1ELb1ELb1ELb1ELb0ELb0ELb0ELi2ELi4ELi4ELi4ELb0EEENS1_21CollectiveEpilogueBwdISA_SB_SD_Li256ELb1ELb0ELi2EEENS1_19SingleTileSchedulerILb1ELb0ELb0ELi128EEEEEEEEEvNT_6ParamsE$_ZZN4cute9transformINS_15ArithmeticTupleIJiiEEEZNS_14transform_leafIS2_NS_8identityEEEDaRKT_OT0_EUlRKT_E_EEDaS7_S9_ENKUlDpSC_E_clIJiiEEEDaSE_)
$_ZN7cutlass13device_kernelIN5flash19enable_sm80_to_sm89INS1_16FlashAttnBwdSm80INS1_25CollectiveMainloopBwdSm80ILi2ELi2EN4cute5tupleIJNS5_1CILi128EEES8_NS7_ILi64EEEEEENS_10bfloat16_tEfNS_4arch4Sm80ELb0ELb1ELb1ELb1ELb1ELb0ELb0ELb0ELi2ELi4ELi4ELi4ELb0EEENS1_21CollectiveEpilogueBwdISA_SB_SD_Li256ELb1ELb0ELi2EEENS1_19SingleTileSchedulerILb1ELb0ELb0ELi128EEEEEEEEEvNT_6ParamsE$_ZZN4cute9transformINS_15ArithmeticTupleIJiiEEEZNS_14transform_leafIS2_NS_8identityEEEDaRKT_OT0_EUlRKT_E_EEDaS7_S9_ENKUlDpSC_E_clIJiiEEEDaSE_:
[----:B------:R-:W-:Y:S01]  /*11050*/  IADD3 R3, R1, 0x1688, RZ ;  /* 0x0000168801037810 */ /* 0x000fe20007ffe0ff */
[----:B------:R-:W-:Y:S01]  /*11060*/  IMAD.MOV.U32 R2, RZ, RZ, R9 ;  /* 0x000000ffff027224 */ /* 0x000fe200078e0009 */
[----:B------:R-:W-:Y:S02]  /*11070*/  MOV R8, 0x110a0 ;  /* 0x000110a000087802 */ /* 0x000fe40000000f00 */
[----:B------:R-:W-:Y:S02]  /*11080*/  IADD3 R3, R3, c[0x0][0x20], RZ ;  /* 0x0000080003037a10 */ /* 0x000fe40007ffe0ff */
[----:B------:R-:W-:Y:S05]  /*11090*/  CALL.REL.NOINC `($_ZN7cutlass13device_kernelIN5flash19enable_sm80_to_sm89INS1_16FlashAttnBwdSm80INS1_25CollectiveMainloopBwdSm80ILi2ELi2EN4cute5tupleIJNS5_1CILi128EEES8_NS7_ILi64EEEEEENS_10bfloat16_tEfNS_4arch4Sm80ELb0ELb1ELb1ELb1ELb1ELb0ELb0ELb0ELi2ELi4ELi4ELi4ELb0EEENS1_21CollectiveEpilogueBwdISA_SB_SD_Li256ELb1ELb0ELi2EEENS1_19SingleTileSchedulerILb1ELb0ELb0ELi128EEEEEEEEEvNT_6ParamsE$_ZN4cute3eso3ESOILb0ELb0EJiiEEC2ERKiS4_) ;  /* 0xffff6f6000007944 */ /* 0x000fea0003c3ffff */
[----:B-1----:R1:W5:Y:S01]  /*110a0*/  LDL.64 R2, [R1+0x1688] ;  /* 0x0016880001027983 */ /* 0x0023620000100a00 */
[----:B------:R-:W-:-:S04]  /*110b0*/  MOV R7, 0x0 ;  /* 0x0000000000077802 */ /* 0x000fc80000000f00 */
[----:B------:R-:W-:Y:S05]  /*110c0*/  RET.REL.NODEC R6 `(_ZN7cutlass13device_kernelIN5flash19enable_sm80_to_sm89INS1_16FlashAttnBwdSm80INS1_25CollectiveMainloopBwdSm80ILi2ELi2EN4cute5tupleIJNS5_1CILi128EEES8_NS7_ILi64EEEEEENS_10bfloat16_tEfNS_4arch4Sm80ELb0ELb1ELb1ELb1ELb1ELb0ELb0ELb0ELi2ELi4ELi4ELi4ELb0EEENS1_21CollectiveEpilogueBwdISA_SB_SD_Li256ELb1ELb0ELi2EEENS1_19SingleTileSchedulerILb1ELb0ELb0ELi128EEEEEEEEEvNT_6ParamsE) ;  /* 0xfffeef3006007950 */ /* 0x000fea0003c3ffff */
        .type           $_ZN7cutlass13device_kernelIN5flash19enable_sm80_to_sm89INS1_16FlashAttnBwdSm80INS1_25CollectiveMainloopBwdSm80ILi2ELi2EN4cute5tupleIJNS5_1CILi128EEES8_NS7_ILi64EEEEEENS_10bfloat16_tEfNS_4arch4Sm80ELb0ELb1ELb1ELb1ELb1ELb0ELb0ELb0ELi2ELi4ELi4ELi4ELb0EEENS1_21CollectiveEpilogueBwdISA_SB_SD_Li256ELb1ELb0ELi2EEENS1_19SingleTileSchedulerILb1ELb0ELb0ELi128EEEEEEEEEvNT_6ParamsE$_ZZN4cute9transformINS_5tupleIJNS_1CILi32EEENS2_ILi4EEENS2_ILi2EEENS2_ILi1EEEEEENS1_IJS6_S3_NS2_ILi128EEENS2_ILi0EEEEEEZNS_7idx2crdIiS7_SA_EEDaRKT_RKT0_RKT1_EUlRKT_RKT0_E_EEDaSE_SH_OSI_ENKUlDpSN_E_clIJiiiS9_EEEDaST_,@function
        .size           $_ZN7cutlass13device_kernelIN5flash19enable_sm80_to_sm89INS1_16FlashAttnBwdSm80INS1_25CollectiveMainloopBwdSm80ILi2ELi2EN4cute5tupleIJNS5_1CILi128EEES8_NS7_ILi64EEEEEENS_10bfloat16_tEfNS_4arch4Sm80ELb0ELb1ELb1ELb1ELb1ELb0ELb0ELb0ELi2ELi4ELi4ELi4ELb0EEENS1_21CollectiveEpilogueBwdISA_SB_SD_Li256ELb1ELb0ELi2EEENS1_19SingleTileSchedulerILb1ELb0ELb0ELi128EEEEEEEEEvNT_6ParamsE$_ZZN4cute9transformINS_5tupleIJNS_1CILi32EEENS2_ILi4EEENS2_ILi2EEENS2_ILi1EEEEEENS1_IJS6_S3_NS2_ILi128EEENS2_ILi0EEEEEEZNS_7idx2crdIiS7_SA_EEDaRKT_RKT0_RKT1_EUlRKT_RKT0_E_EEDaSE_SH_OSI_ENKUlDpSN_E_clIJiiiS9_EEEDaST_,($_ZN7cutlass13device_kernelIN5flash19enable_sm80_to_sm89INS1_16FlashAttnBwdSm80INS1_25CollectiveMainloopBwdSm80ILi2ELi2EN4cute5tupleIJNS5_1CILi128EEES8_NS7_ILi64EEEEEENS_10bfloat16_tEfNS_4arch4Sm80ELb0ELb1ELb1ELb1ELb1ELb0ELb0ELb0ELi2ELi4ELi4ELi4ELb0EEENS1_21CollectiveEpilogueBwdISA_SB_SD_Li256ELb1ELb0ELi2EEENS1_19SingleTileSchedulerILb1ELb0ELb0ELi128EEEEEEEEEvNT_6ParamsE$_ZZN4cute9transformINS_5tupleIJiiNS_1CILi0EEEEEENS1_IJNS1_IJNS2_ILi4EEENS2_ILi8EEEEEENS2_ILi2EEENS2_ILi1EEEEEEZNS_7idx2crdIS4_SA_EEDaRKT_RKT0_EUlRKT_RKT0_E_EEDaSE_SH_OT1_ENKUlDpSK_E_clIJNS1_IJiiEEEiS3_EEEDaSR_ - $_ZN7cutlass13device_kernelIN5flash19enable_sm80_to_sm89INS1_16FlashAttnBwdSm80INS1_25CollectiveMainloopBwdSm80ILi2ELi2EN4cute5tupleIJNS5_1CILi128EEES8_NS7_ILi64EEEEEENS_10bfloat16_tEfNS_4arch4Sm80ELb0ELb1ELb1ELb1ELb1ELb0ELb0ELb0ELi2ELi4ELi4ELi4ELb0EEENS1_21CollectiveEpilogueBwdISA_SB_SD_Li256ELb1ELb0ELi2EEENS1_19SingleTileSchedulerILb1ELb0ELb0ELi128EEEEEEEEEvNT_6ParamsE$_ZZN4cute9transformINS_5tupleIJNS_1CILi32EEENS2_ILi4EEENS2_ILi2EEENS2_ILi1EEEEEENS1_IJS6_S3_NS2_ILi128EEENS2_ILi0EEEEEEZNS_7idx2crdIiS7_SA_EEDaRKT_RKT0_RKT1_EUlRKT_RKT0_E_EEDaSE_SH_OSI_ENKUlDpSN_E_clIJiiiS9_EEEDaST_)
$_ZN7cutlass13device_kernelIN5flash19enable_sm80_to_sm89INS1_16FlashAttnBwdSm80INS1_25CollectiveMainloopBwdSm80ILi2ELi2EN4cute5tupleIJNS5_1CILi128EEES8_NS7_ILi64EEEEEENS_10bfloat16_tEfNS_4arch4Sm80ELb0ELb1ELb1ELb1ELb1ELb0ELb0ELb0ELi2ELi4ELi4ELi4ELb0EEENS1_21CollectiveEpilogueBwdISA_SB_SD_Li256ELb1ELb0ELi2EEENS1_19SingleTileSchedulerILb1ELb0ELb0ELi128EEEEEEEEEvNT_6ParamsE$_ZZN4cute9transformINS_5tupleIJNS_1CILi32EEENS2_ILi4EEENS2_ILi2EEENS2_ILi1EEEEEENS1_IJS6_S3_NS2_ILi128EEENS2_ILi0EEEEEEZNS_7idx2crdIiS7_SA_EEDaRKT_RKT0_RKT1_EUlRKT_RKT0_E_EEDaSE_SH_OSI_ENKUlDpSN_E_clIJiiiS9_EEEDaST_:
[----:B------:R-:W-:Y:S02]  /*110d0*/  IADD3 R3, R1, 0x13c8, RZ ;  /* 0x000013c801037810 */ /* 0x000fe40007ffe0ff */
[----:B------:R-:W-:Y:S02]  /*110e0*/  MOV R6, 0x11110 ;  /* 0x0001111000067802 */ /* 0x000fe40000000f00 */
[----:B------:R-:W-:Y:S02]  /*110f0*/  IADD3 R3, R3, c[0x0][0x20], RZ ;  /* 0x0000080003037a10 */ /* 0x000fe40007ffe0ff */
[----:B------:R-:W-:Y:S05]  /*11100*/  CALL.REL.NOINC `($_ZN7cutlass13device_kernelIN5flash19enable_sm80_to_sm89INS1_16FlashAttnBwdSm80INS1_25CollectiveMainloopBwdSm80ILi2ELi2EN4cute5tupleIJNS5_1CILi128EEES8_NS7_ILi64EEEEEENS_10bfloat16_tEfNS_4arch4Sm80ELb0ELb1ELb1ELb1ELb1ELb0ELb0ELb0ELi2ELi4ELi4ELi4ELb0EEENS1_21CollectiveEpilogueBwdISA_SB_SD_Li256ELb1ELb0ELi2EEENS1_19SingleTileSchedulerILb1ELb0ELb0ELi128EEEEEEEEEvNT_6ParamsE$_ZN4cute3eso3ESOILb0ELb0EJiiiNS_1CILi0EEEEEC2ERKiS6_S6_RKS3_) ;  /* 0xffff725000007944 */ /* 0x000fea0003c3ffff */
[----:B------:R2:W5:Y:S04]  /*11110*/  LDL R5, [R1+0x13d0] ;  /* 0x0013d00001057983 */ /* 0x0005680000100800 */
[----:B-1----:R2:W5:Y:S01]  /*11120*/  LDL.64 R2, [R1+0x13c8] ;  /* 0x0013c80001027983 */ /* 0x0025620000100a00 */
[----:B------:R-:W-:Y:S02]  /*11130*/  MOV R6, R4 ;  /* 0x0000000400067202 */ /* 0x000fe40000000f00 */
[----:B------:R-:W-:-:S04]  /*11140*/  MOV R7, 0x0 ;  /* 0x0000000000077802 */ /* 0x000fc80000000f00 */
[----:B------:R-:W-:Y:S05]  /*11150*/  RET.REL.NODEC R6 `(_ZN7cutlass13device_kernelIN5flash19enable_sm80_to_sm89INS1_16FlashAttnBwdSm80INS1_25CollectiveMainloopBwdSm80ILi2ELi2EN4cute5tupleIJNS5_1CILi128EEES8_NS7_ILi64EEEEEENS_10bfloat16_tEfNS_4arch4Sm80ELb0ELb1ELb1ELb1ELb1ELb0ELb0ELb0ELi2ELi4ELi4ELi4ELb0EEENS1_21CollectiveEpilogueBwdISA_SB_SD_Li256ELb1ELb0ELi2EEENS1_19SingleTileSchedulerILb1ELb0ELb0ELi128EEEEEEEEEvNT_6ParamsE) ;  /* 0xfffeeea006007950 */ /* 0x000fea0003c3ffff */
        .type           $_ZN7cutlass13device_kernelIN5flash19enable_sm80_to_sm89INS1_16FlashAttnBwdSm80INS1_25CollectiveMainloopBwdSm80ILi2ELi2EN4cute5tupleIJNS5_1CILi128EEES8_NS7_ILi64EEEEEENS_10bfloat16_tEfNS_4arch4Sm80ELb0ELb1ELb1ELb1ELb1ELb0ELb0ELb0ELi2ELi4ELi4ELi4ELb0EEENS1_21CollectiveEpilogueBwdISA_SB_SD_Li256ELb1ELb0ELi2EEENS1_19SingleTileSchedulerILb1ELb0ELb0ELi128EEEEEEEEEvNT_6ParamsE$_ZZN4cute9transformINS_5tupleIJiiNS_1CILi0EEEEEENS1_IJNS1_IJNS2_ILi4EEENS2_ILi8EEEEEENS2_ILi2EEENS2_ILi1EEEEEEZNS_7idx2crdIS4_SA_EEDaRKT_RKT0_EUlRKT_RKT0_E_EEDaSE_SH_OT1_ENKUlDpSK_E_clIJNS1_IJiiEEEiS3_EEEDaSR_,@function
        .size           $_ZN7cutlass13device_kernelIN5flash19enable_sm80_to_sm89INS1_16FlashAttnBwdSm80INS1_25CollectiveMainloopBwdSm80ILi2ELi2EN4cute5tupleIJNS5_1CILi128EEES8_NS7_ILi64EEEEEENS_10bfloat16_tEfNS_4arch4Sm80ELb0ELb1ELb1ELb1ELb1ELb0ELb0ELb0ELi2ELi4ELi4ELi4ELb0EEENS1_21CollectiveEpilogueBwdISA_SB_SD_Li256ELb1ELb0ELi2EEENS1_19SingleTileSchedulerILb1ELb0ELb0ELi128EEEEEEEEEvNT_6ParamsE$_ZZN4cute9transformINS_5tupleIJiiNS_1CILi0EEEEEENS1_IJNS1_IJNS2_ILi4EEENS2_ILi8EEEEEENS2_ILi2EEENS2_ILi1EEEEEEZNS_7idx2crdIS4_SA_EEDaRKT_RKT0_EUlRKT_RKT0_E_EEDaSE_SH_OT1_ENKUlDpSK_E_clIJNS1_IJiiEEEiS3_EEEDaSR_,($_ZN7cutlass13device_kernelIN5flash19enable_sm80_to_sm89INS1_16FlashAttnBwdSm80INS1_25CollectiveMainloopBwdSm80ILi2ELi2EN4cute5tupleIJNS5_1CILi128EEES8_NS7_ILi64EEEEEENS_10bfloat16_tEfNS_4arch4Sm80ELb0ELb1ELb1ELb1ELb1ELb0ELb0ELb0ELi2ELi4ELi4ELi4ELb0EEENS1_21CollectiveEpilogueBwdISA_SB_SD_Li256ELb1ELb0ELi2EEENS1_19SingleTileSchedulerILb1ELb0ELb0ELi128EEEEEEEEEvNT_6ParamsE$_ZZN4cute9transformINS_5tupleIJiiNS_1CILi0EEEEEENS1_IJNS1_IJNS2_ILi4EEENS2_ILi8EEEEEES5_NS2_ILi1EEEEEEZNS_7idx2crdIS4_S9_EEDaRKT_RKT0_EUlRKT_RKT0_E_EEDaSD_SG_OT1_ENKUlDpSJ_E_clIJNS1_IJiiEEEiS3_EEEDaSQ_ - $_ZN7cutlass13device_kernelIN5flash19enable_sm80_to_sm89INS1_16FlashAttnBwdSm80INS1_25CollectiveMainloopBwdSm80ILi2ELi2EN4cute5tupleIJNS5_1CILi128EEES8_NS7_ILi64EEEEEENS_10bfloat16_tEfNS_4arch4Sm80ELb0ELb1ELb1ELb1ELb1ELb0ELb0ELb0ELi2ELi4ELi4ELi4ELb0EEENS1_21CollectiveEpilogueBwdISA_SB_SD_Li256ELb1ELb0ELi2EEENS1_19SingleTileSchedulerILb1ELb0ELb0ELi128EEEEEEEEEvNT_6ParamsE$_ZZN4cute9transformINS_5tupleIJiiNS_1CILi0EEEEEENS1_IJNS1_IJNS2_ILi4EEENS2_ILi8EEEEEENS2_ILi2EEENS2_ILi1EEEEEEZNS_7idx2crdIS4_SA_EEDaRKT_RKT0_EUlRKT_RKT0_E_EEDaSE_SH_OT1_ENKUlDpSK_E_clIJNS1_IJiiEEEiS3_EEEDaSR_)
$_ZN7cutlass13device_kernelIN5flash19enable_sm80_to_sm89INS1_16FlashAttnBwdSm80INS1_25CollectiveMainloopBwdSm80ILi2ELi2EN4cute5tupleIJNS5_1CILi128EEES8_NS7_ILi64EEEEEENS_10bfloat16_tEfNS_4arch4Sm80ELb0ELb1ELb1ELb1ELb1ELb0ELb0ELb0ELi2ELi4ELi4ELi4ELb0EEENS1_21CollectiveEpilogueBwdISA_SB_SD_Li256ELb1ELb0ELi2EEENS1_19SingleTileSchedulerILb1ELb0ELb0ELi128EEEEEEEEEvNT_6ParamsE$_ZZN4cute9transformINS_5tupleIJiiNS_1CILi0EEEEEENS1_IJNS1_IJNS2_ILi4EEENS2_ILi8EEEEEENS2_ILi2EEENS2_ILi1EEEEEEZNS_7idx2crdIS4_SA_EEDaRKT_RKT0_EUlRKT_RKT0_E_EEDaSE_SH_OT1_ENKUlDpSK_E_clIJNS1_IJiiEEEiS3_EEEDaSR_:
[----:B------:R-:W-:Y:S02]  /*11160*/  IADD3 R3, R1, 0x1680, RZ ;  /* 0x0000168001037810 */ /* 0x000fe40007ffe0ff */
[----:B------:R-:W-:Y:S02]  /*11170*/  MOV R6, 0x111a0 ;  /* 0x000111a000067802 */ /* 0x000fe40000000f00 */
[----:B------:R-:W-:Y:S02]  /*11180*/  IADD3 R3, R3, c[0x0][0x20], RZ ;  /* 0x0000080003037a10 */ /* 0x000fe40007ffe0ff */
[----:B------:R-:W-:Y:S05]  /*11190*/  CALL.REL.NOINC `($_ZN7cutlass13device_kernelIN5flash19enable_sm80_to_sm89INS1_16FlashAttnBwdSm80INS1_25CollectiveMainloopBwdSm80ILi2ELi2EN4cute5tupleIJNS5_1CILi128EEES8_NS7_ILi64EEEEEENS_10bfloat16_tEfNS_4arch4Sm80ELb0ELb1ELb1ELb1ELb1ELb0ELb0ELb0ELi2ELi4ELi4ELi4ELb0EEENS1_21CollectiveEpilogueBwdISA_SB_SD_Li256ELb1ELb0ELi2EEENS1_19SingleTileSchedulerILb1ELb0ELb0ELi128EEEEEEEEEvNT_6ParamsE$_ZN4cute3eso3ESOILb0ELb0EJNS_5tupleIJiiEEEiNS_1CILi0EEEEEC2ERKS3_RKiRKS5_) ;  /* 0xffff632000007944 */ /* 0x000fea0003c3ffff */
[----:B------:R2:W5:Y:S04]  /*111a0*/  LDL R35, [R1+0x1688] ;  /* 0x0016880001237983 */ /* 0x0005680000100800 */
[----:B-1----:R2:W5:Y:S01]  /*111b0*/  LDL.64 R2, [R1+0x1680] ;  /* 0x0016800001027983 */ /* 0x0025620000100a00 */
[----:B------:R-:W-:-:S04]  /*111c0*/  MOV R75, 0x0 ;  /* 0x00000000004b7802 */ /* 0x000fc80000000f00 */
[----:B------:R-:W-:Y:S05]  /*111d0*/  RET.REL.NODEC R74 `(_ZN7cutlass13device_kernelIN5flash19enable_sm80_to_sm89INS1_16FlashAttnBwdSm80INS1_25CollectiveMainloopBwdSm80ILi2ELi2EN4cute5tupleIJNS5_1CILi128EEES8_NS7_ILi64EEEEEENS_10bfloat16_tEfNS_4arch4Sm80ELb0ELb1ELb1ELb1ELb1ELb0ELb0ELb0ELi2ELi4ELi4ELi4ELb0EEENS1_21CollectiveEpilogueBwdISA_SB_SD_Li256ELb1ELb0ELi2EEENS1_19SingleTileSchedulerILb1ELb0ELb0ELi128EEEEEEEEEvNT_6ParamsE) ;  /* 0xfffeee204a007950 */ /* 0x000fea0003c3ffff */
        .type           $_ZN7cutlass13device_kernelIN5flash19enable_sm80_to_sm89INS1_16FlashAttnBwdSm80INS1_25CollectiveMainloopBwdSm80ILi2ELi2EN4cute5tupleIJNS5_1CILi128EEES8_NS7_ILi64EEEEEENS_10bfloat16_tEfNS_4arch4Sm80ELb0ELb1ELb1ELb1ELb1ELb0ELb0ELb0ELi2ELi4ELi4ELi4ELb0EEENS1_21CollectiveEpilogueBwdISA_SB_SD_Li256ELb1ELb0ELi2EEENS1_19SingleTileSchedulerILb1ELb0ELb0ELi128EEEEEEEEEvNT_6ParamsE$_ZZN4cute9transformINS_5tupleIJiiNS_1CILi0EEEEEENS1_IJNS1_IJNS2_ILi4EEENS2_ILi8EEEEEES5_NS2_ILi1EEEEEEZNS_7idx2crdIS4_S9_EEDaRKT_RKT0_EUlRKT_RKT0_E_EEDaSD_SG_OT1_ENKUlDpSJ_E_clIJNS1_IJiiEEEiS3_EEEDaSQ_,@function
        .size           $_ZN7cutlass13device_kernelIN5flash19enable_sm80_to_sm89INS1_16FlashAttnBwdSm80INS1_25CollectiveMainloopBwdSm80ILi2ELi2EN4cute5tupleIJNS5_1CILi128EEES8_NS7_ILi64EEEEEENS_10bfloat16_tEfNS_4arch4Sm80ELb0ELb1ELb1ELb1ELb1ELb0ELb0ELb0ELi2ELi4ELi4ELi4ELb0EEENS1_21CollectiveEpilogueBwdISA_SB_SD_Li256ELb1ELb0ELi2EEENS1_19SingleTileSchedulerILb1ELb0ELb0ELi128EEEEEEEEEvNT_6ParamsE$_ZZN4cute9transformINS_5tupleIJiiNS_1CILi0EEEEEENS1_IJNS1_IJNS2_ILi4EEENS2_ILi8EEEEEES5_NS2_ILi1EEEEEEZNS_7idx2crdIS4_S9_EEDaRKT_RKT0_EUlRKT_RKT0_E_EEDaSD_SG_OT1_ENKUlDpSJ_E_clIJNS1_IJiiEEEiS3_EEEDaSQ_,($_ZN7cutlass13device_kernelIN5flash19enable_sm80_to_sm89INS1_16FlashAttnBwdSm80INS1_25CollectiveMainloopBwdSm80ILi2ELi2EN4cute5tupleIJNS5_1CILi128EEES8_NS7_ILi64EEEEEENS_10bfloat16_tEfNS_4arch4Sm80ELb0ELb1ELb1ELb1ELb1ELb0ELb0ELb0ELi2ELi4ELi4ELi4ELb0EEENS1_21CollectiveEpilogueBwdISA_SB_SD_Li256ELb1ELb0ELi2EEENS1_19SingleTileSchedulerILb1ELb0ELb0ELi128EEEEEEEEEvNT_6ParamsE$_ZZN4cute9transformINS_5tupleIJiiiNS_1CILi0EEEEEENS1_IJNS2_ILi32EEENS2_ILi4EEENS2_ILi2EEENS2_ILi1EEEEEENS1_IJS8_S8_S8_S8_EEEZNS_7crd2crdIS4_S9_SA_EEDaRKT_RKT0_RKT1_EUlRKT_RKT0_RKT1_E_EEDaSE_SH_SK_OT2_ENKUlDpSN_E_clIJiiiS3_EEEDaSX_ - $_ZN7cutlass13device_kernelIN5flash19enable_sm80_to_sm89INS1_16FlashAttnBwdSm80INS1_25CollectiveMainloopBwdSm80ILi2ELi2EN4cute5tupleIJNS5_1CILi128EEES8_NS7_ILi64EEEEEENS_10bfloat16_tEfNS_4arch4Sm80ELb0ELb1ELb1ELb1ELb1ELb0ELb0ELb0ELi2ELi4ELi4ELi4ELb0EEENS1_21CollectiveEpilogueBwdISA_SB_SD_Li256ELb1ELb0ELi2EEENS1_19SingleTileSchedulerILb1ELb0ELb0ELi128EEEEEEEEEvNT_6ParamsE$_ZZN4cute9transformINS_5tupleIJiiNS_1CILi0EEEEEENS1_IJNS1_IJNS2_ILi4EEENS2_ILi8EEEEEES5_NS2_ILi1EEEEEEZNS_7idx2crdIS4_S9_EEDaRKT_RKT0_EUlRKT_RKT0_E_EEDaSD_SG_OT1_ENKUlDpSJ_E_clIJNS1_IJiiEEEiS3_EEEDaSQ_)
$_ZN7cutlass13device_kernelIN5flash19enable_sm80_to_sm89INS1_16FlashAttnBwdSm80INS1_25CollectiveMainloopBwdSm80ILi2ELi2EN4cute5tupleIJNS5_1CILi128EEES8_NS7_ILi64EEEEEENS_10bfloat16_tEfNS_4arch4Sm80ELb0ELb1ELb1ELb1ELb1ELb0ELb0ELb0ELi2ELi4ELi4ELi4ELb0EEENS1_21CollectiveEpilogueBwdISA_SB_SD_Li256ELb1ELb0ELi2EEENS1_19SingleTileSchedulerILb1ELb0ELb0ELi128EEEEEEEEEvNT_6ParamsE$_ZZN4cute9transformINS_5tupleIJiiNS_1CILi0EEEEEENS1_IJNS1_IJNS2_ILi4EEENS2_ILi8EEEEEES5_NS2_ILi1EEEEEEZNS_7idx2crdIS4_S9_EEDaRKT_RKT0_EUlRKT_RKT0_E_EEDaSD_SG_OT1_ENKUlDpSJ_E_clIJNS1_IJiiEEEiS3_EEEDaSQ_:
[----:B------:R-:W-:Y:S02]  /*111e0*/  IADD3 R3, R1, 0x1680, RZ ;  /* 0x0000168001037810 */ /* 0x000fe40007ffe0ff */
[----:B------:R-:W-:Y:S02]  /*111f0*/  MOV R6, 0x11220 ;  /* 0x0001122000067802 */ /* 0x000fe40000000f00 */
[----:B------:R-:W-:Y:S02]  /*11200*/  IADD3 R3, R3, c[0x0][0x20], RZ ;  /* 0x0000080003037a10 */ /* 0x000fe40007ffe0ff */
[----:B------:R-:W-:Y:S05]  /*11210*/  CALL.REL.NOINC `($_ZN7cutlass13device_kernelIN5flash19enable_sm80_to_sm89INS1_16FlashAttnBwdSm80INS1_25CollectiveMainloopBwdSm80ILi2ELi2EN4cute5tupleIJNS5_1CILi128EEES8_NS7_ILi64EEEEEENS_10bfloat16_tEfNS_4arch4Sm80ELb0ELb1ELb1ELb1ELb1ELb0ELb0ELb0ELi2ELi4ELi4ELi4ELb0EEENS1_21CollectiveEpilogueBwdISA_SB_SD_Li256ELb1ELb0ELi2EEENS1_19SingleTileSchedulerILb1ELb0ELb0ELi128EEEEEEEEEvNT_6ParamsE$_ZN4cute3eso3ESOILb0ELb0EJNS_5tupleIJiiEEEiNS_1CILi0EEEEEC2ERKS3_RKiRKS5_) ;  /* 0xffff62a000007944 */ /* 0x000fea0003c3ffff */
[----:B------:R2:W5:Y:S04]  /*11220*/  LDL R33, [R1+0x1688] ;  /* 0x0016880001217983 */ /* 0x0005680000100800 */
[----:B-1----:R2:W5:Y:S01]  /*11230*/  LDL.64 R2, [R1+0x1680] ;  /* 0x0016800001027983 */ /* 0x0025620000100a00 */
[----:B------:R-:W-:Y:S02]  /*11240*/  MOV R6, R74 ;  /* 0x0000004a00067202 */ /* 0x000fe40000000f00 */
[----:B------:R-:W-:-:S04]  /*11250*/  MOV R7, 0x0 ;  /* 0x0000000000077802 */ /* 0x000fc80000000f00 */
[----:B------:R-:W-:Y:S05]  /*11260*/  RET.REL.NODEC R6 `(_ZN7cutlass13device_kernelIN5flash19enable_sm80_to_sm89INS1_16FlashAttnBwdSm80INS1_25CollectiveMainloopBwdSm80ILi2ELi2EN4cute5tupleIJNS5_1CILi128EEES8_NS7_ILi64EEEEEENS_10bfloat16_tEfNS_4arch4Sm80ELb0ELb1ELb1ELb1ELb1ELb0ELb0ELb0ELi2ELi4ELi4ELi4ELb0EEENS1_21CollectiveEpilogueBwdISA_SB_SD_Li256ELb1ELb0ELi2EEENS1_19SingleTileSchedulerILb1ELb0ELb0ELi128EEEEEEEEEvNT_6ParamsE) ;  /* 0xfffeed9006007950 */ /* 0x000fea0003c3ffff */
        .type           $_ZN7cutlass13device_kernelIN5flash19enable_sm80_to_sm89INS1_16FlashAttnBwdSm80INS1_25CollectiveMainloopBwdSm80ILi2ELi2EN4cute5tupleIJNS5_1CILi128EEES8_NS7_ILi64EEEEEENS_10bfloat16_tEfNS_4arch4Sm80ELb0ELb1ELb1ELb1ELb1ELb0ELb0ELb0ELi2ELi4ELi4ELi4ELb0EEENS1_21CollectiveEpilogueBwdISA_SB_SD_Li256ELb1ELb0ELi2EEENS1_19SingleTileSchedulerILb1ELb0ELb0ELi128EEEEEEEEEvNT_6ParamsE$_ZZN4cute9transformINS_5tupleIJiiiNS_1CILi0EEEEEENS1_IJNS2_ILi32EEENS2_ILi4EEENS2_ILi2EEENS2_ILi1EEEEEENS1_IJS8_S8_S8_S8_EEEZNS_7crd2crdIS4_S9_SA_EEDaRKT_RKT0_RKT1_EUlRKT_RKT0_RKT1_E_EEDaSE_SH_SK_OT2_ENKUlDpSN_E_clIJiiiS3_EEEDaSX_,@function
        .size           $_ZN7cutlass13device_kernelIN5flash19enable_sm80_to_sm89INS1_16FlashAttnBwdSm80INS1_25CollectiveMainloopBwdSm80ILi2ELi2EN4cute5tupleIJNS5_1CILi128EEES8_NS7_ILi64EEEEEENS_10bfloat16_tEfNS_4arch4Sm80ELb0ELb1ELb1ELb1ELb1ELb0ELb0ELb0ELi2ELi4ELi4ELi4ELb0EEENS1_21CollectiveEpilogueBwdISA_SB_SD_Li256ELb1ELb0ELi2EEENS1_19SingleTileSchedulerILb1ELb0ELb0ELi128EEEEEEEEEvNT_6ParamsE$_ZZN4cute9transformINS_5tupleIJiiiNS_1CILi0EEEEEENS1_IJNS2_ILi32EEENS2_ILi4EEENS2_ILi2EEENS2_ILi1EEEEEENS1_IJS8_S8_S8_S8_EEEZNS_7crd2crdIS4_S9_SA_EEDaRKT_RKT0_RKT1_EUlRKT_RKT0_RKT1_E_EEDaSE_SH_SK_OT2_ENKUlDpSN_E_clIJiiiS3_EEEDaSX_,($_ZN7cutlass13device_kernelIN5flash19enable_sm80_to_sm89INS1_16FlashAttnBwdSm80INS1_25CollectiveMainloopBwdSm80ILi2ELi2EN4cute5tupleIJNS5_1CILi128EEES8_NS7_ILi64EEEEEENS_10bfloat16_tEfNS_4arch4Sm80ELb0ELb1ELb1ELb1ELb1ELb0ELb0ELb0ELi2ELi4ELi4ELi4ELb0EEENS1_21CollectiveEpilogueBwdISA_SB_SD_Li256ELb1ELb0ELi2EEENS1_19SingleTileSchedulerILb1ELb0ELb0ELi128EEEEEEEEEvNT_6ParamsE$_ZZN4cuteplIJNS_1CILi0EEES2_EJiEEEDaRKNS_15ArithmeticTupleIJDpT_EEERKNS3_IJDpT0_EEEENKUlDpRKT_E_clIJiS2_EEEDaSH_ - $_ZN7cutlass13device_kernelIN5flash19enable_sm80_to_sm89INS1_16FlashAttnBwdSm80INS1_25CollectiveMainloopBwdSm80ILi2ELi2EN4cute5tupleIJNS5_1CILi128EEES8_NS7_ILi64EEEEEENS_10bfloat16_tEfNS_4arch4Sm80ELb0ELb1ELb1ELb1ELb1ELb0ELb0ELb0ELi2ELi4ELi4ELi4ELb0EEENS1_21CollectiveEpilogueBwdISA_SB_SD_Li256ELb1ELb0ELi2EEENS1_19SingleTileSchedulerILb1ELb0ELb0ELi128EEEEEEEEEvNT_6ParamsE$_ZZN4cute9transformINS_5tupleIJiiiNS_1CILi0EEEEEENS1_IJNS2_ILi32EEENS2_ILi4EEENS2_ILi2EEENS2_ILi1EEEEEENS1_IJS8_S8_S8_S8_EEEZNS_7crd2crdIS4_S9_SA_EEDaRKT_RKT0_RKT1_EUlRKT_RKT0_RKT1_E_EEDaSE_SH_SK_OT2_ENKUlDpSN_E_clIJiiiS3_EEEDaSX_)
$_ZN7cutlass13device_kernelIN5flash19enable_sm80_to_sm89INS1_16FlashAttnBwdSm80INS1_25CollectiveMainloopBwdSm80ILi2ELi2EN4cute5tupleIJNS5_1CILi128EEES8_NS7_ILi64EEEEEENS_10bfloat16_tEfNS_4arch4Sm80ELb0ELb1ELb1ELb1ELb1ELb0ELb0ELb0ELi2ELi4ELi4ELi4ELb0EEENS1_21CollectiveEpilogueBwdISA_SB_SD_Li256ELb1ELb0ELi2EEENS1_19SingleTileSchedulerILb1ELb0ELb0ELi128EEEEEEEEEvNT_6ParamsE$_ZZN4cute9transformINS_5tupleIJiiiNS_1CILi0EEEEEENS1_IJNS2_ILi32EEENS2_ILi4EEENS2_ILi2EEENS2_ILi1EEEEEENS1_IJS8_S8_S8_S8_EEEZNS_7crd2crdIS4_S9_SA_EEDaRKT_RKT0_RKT1_EUlRKT_RKT0_RKT1_E_EEDaSE_SH_SK_OT2_ENKUlDpSN_E_clIJiiiS3_EEEDaSX_:
[----:B------:R-:W-:Y:S02]  /*11270*/  IADD3 R3, R1, 0x13c8, RZ ;  /* 0x000013c801037810 */ /* 0x000fe40007ffe0ff */
[----:B------:R-:W-:Y:S02]  /*11280*/  MOV R6, 0x112b0 ;  /* 0x000112b000067802 */ /* 0x000fe40000000f00 */
[----:B------:R-:W-:Y:S02]  /*11290*/  IADD3 R3, R3, c[0x0][0x20], RZ ;  /* 0x0000080003037a10 */ /* 0x000fe40007ffe0ff */
[----:B------:R-:W-:Y:S05]  /*112a0*/  CALL.REL.NOINC `($_ZN7cutlass13device_kernelIN5flash19enable_sm80_to_sm89INS1_16FlashAttnBwdSm80INS1_25CollectiveMainloopBwdSm80ILi2ELi2EN4cute5tupleIJNS5_1CILi128EEES8_NS7_ILi64EEEEEENS_10bfloat16_tEfNS_4arch4Sm80ELb0ELb1ELb1ELb1ELb1ELb0ELb0ELb0ELi2ELi4ELi4ELi4ELb0EEENS1_21CollectiveEpilogueBwdISA_SB_SD_Li256ELb1ELb0ELi2EEENS1_19SingleTileSchedulerILb1ELb0ELb0ELi128EEEEEEEEEvNT_6ParamsE$_ZN4cute3eso3ESOILb0ELb0EJiiiNS_1CILi0EEEEEC2ERKiS6_S6_RKS3_) ;  /* 0xffff70b000007944 */ /* 0x000fea0003c3ffff */
[----:B-1----:R1:W5:Y:S04]  /*112b0*/  LDL R8, [R1+0x13d0] ;  /* 0x0013d00001087983 */ /* 0x0023680000100800 */
[----:B------:R1:W5:Y:S01]  /*112c0*/  LDL.64 R2, [R1+0x13c8] ;  /* 0x0013c80001027983 */ /* 0x0003620000100a00 */
[----:B------:R-:W-:-:S04]  /*112d0*/  MOV R5, 0x0 ;  /* 0x0000000000057802 */ /* 0x000fc80000000f00 */
[----:B------:R-:W-:Y:S05]  /*112e0*/  RET.REL.NODEC R4 `(_ZN7cutlass13device_kernelIN5flash19enable_sm80_to_sm89INS1_16FlashAttnBwdSm80INS1_25CollectiveMainloopBwdSm80ILi2ELi2EN4cute5tupleIJNS5_1CILi128EEES8_NS7_ILi64EEEEEENS_10bfloat16_tEfNS_4arch4Sm80ELb0ELb1ELb1ELb1ELb1ELb0ELb0ELb0ELi2ELi4ELi4ELi4ELb0EEENS1_21CollectiveEpilogueBwdISA_SB_SD_Li256ELb1ELb0ELi2EEENS1_19SingleTileSchedulerILb1ELb0ELb0ELi128EEEEEEEEEvNT_6ParamsE) ;  /* 0xfffeed1004007950 */ /* 0x000fea0003c3ffff */
        .type           $_ZN7cutlass13device_kernelIN5flash19enable_sm80_to_sm89INS1_16FlashAttnBwdSm80INS1_25CollectiveMainloopBwdSm80ILi2ELi2EN4cute5tupleIJNS5_1CILi128EEES8_NS7_ILi64EEEEEENS_10bfloat16_tEfNS_4arch4Sm80ELb0ELb1ELb1ELb1ELb1ELb0ELb0ELb0ELi2ELi4ELi4ELi4ELb0EEENS1_21CollectiveEpilogueBwdISA_SB_SD_Li256ELb1ELb0ELi2EEENS1_19SingleTileSchedulerILb1ELb0ELb0ELi128EEEEEEEEEvNT_6ParamsE$_ZZN4cuteplIJNS_1CILi0EEES2_EJiEEEDaRKNS_15ArithmeticTupleIJDpT_EEERKNS3_IJDpT0_EEEENKUlDpRKT_E_clIJiS2_EEEDaSH_,@function
        .size           $_ZN7cutlass13device_kernelIN5flash19enable_sm80_to_sm89INS1_16FlashAttnBwdSm80INS1_25CollectiveMainloopBwdSm80ILi2ELi2EN4cute5tupleIJNS5_1CILi128EEES8_NS7_ILi64EEEEEENS_10bfloat16_tEfNS_4arch4Sm80ELb0ELb1ELb1ELb1ELb1ELb0ELb0ELb0ELi2ELi4ELi4ELi4ELb0EEENS1_21CollectiveEpilogueBwdISA_SB_SD_Li256ELb1ELb0ELi2EEENS1_19SingleTileSchedulerILb1ELb0ELb0ELi128EEEEEEEEEvNT_6ParamsE$_ZZN4cuteplIJNS_1CILi0EEES2_EJiEEEDaRKNS_15ArithmeticTupleIJDpT_EEERKNS3_IJDpT0_EEEENKUlDpRKT_E_clIJiS2_EEEDaSH_,($_ZN7cutlass13device_kernelIN5flash19enable_sm80_to_sm89INS1_16FlashAttnBwdSm80INS1_25CollectiveMainloopBwdSm80ILi2ELi2EN4cute5tupleIJNS5_1CILi128EEES8_NS7_ILi64EEEEEENS_10bfloat16_tEfNS_4arch4Sm80ELb0ELb1ELb1ELb1ELb1ELb0ELb0ELb0ELi2ELi4ELi4ELi4ELb0EEENS1_21CollectiveEpilogueBwdISA_SB_SD_Li256ELb1ELb0ELi2EEENS1_19SingleTileSchedulerILb1ELb0ELb0ELi128EEEEEEEEEvNT_6ParamsE$_ZZN4cuteplIJNS_1CILi0EEES2_EJiS2_EEEDaRKNS_15ArithmeticTupleIJDpT_EEERKNS3_IJDpT0_EEEENKUlDpRKT_E_clIJiS2_EEEDaSH_ - $_ZN7cutlass13device_kernelIN5flash19enable_sm80_to_sm89INS1_16FlashAttnBwdSm80INS1_25CollectiveMainloopBwdSm80ILi2ELi2EN4cute5tupleIJNS5_1CILi128EEES8_NS7_ILi64EEEEEENS_10bfloat16_tEfNS_4arch4Sm80ELb0ELb1ELb1ELb1ELb1ELb0ELb0ELb0ELi2ELi4ELi4ELi4ELb0EEENS1_21CollectiveEpilogueBwdISA_SB_SD_Li256ELb1ELb0ELi2EEENS1_19SingleTileSchedulerILb1ELb0ELb0ELi128EEEEEEEEEvNT_6ParamsE$_ZZN4cuteplIJNS_1CILi0EEES2_EJiEEEDaRKNS_15ArithmeticTupleIJDpT_EEERKNS3_IJDpT0_EEEENKUlDpRKT_E_clIJiS2_EEEDaSH_)
$_ZN7cutlass13device_kernelIN5flash19enable_sm80_to_sm89INS1_16FlashAttnBwdSm80INS1_25CollectiveMainloopBwdSm80ILi2ELi2EN4cute5tupleIJNS5_1CILi128EEES8_NS7_ILi64EEEEEENS_10bfloat16_tEfNS_4arch4Sm80ELb0ELb1ELb1ELb1ELb1ELb0ELb0ELb0ELi2ELi4ELi4ELi4ELb0EEENS1_21CollectiveEpilogueBwdISA_SB_SD_Li256ELb1ELb0ELi2EEENS1_19SingleTileSchedulerILb1ELb0ELb0ELi128EEEEEEEEEvNT_6ParamsE$_ZZN4cuteplIJNS_1CILi0EEES2_EJiEEEDaRKNS_15ArithmeticTupleIJDpT_EEERKNS3_IJDpT0_EEEENKUlDpRKT_E_clIJiS2_EEEDaSH_:
[----:B------:R-:W-:Y:S02]  /*112f0*/  IADD3 R2, R1, 0x16a8, RZ ;  /* 0x000016a801027810 */ /* 0x000fe40007ffe0ff */
[----:B------:R-:W-:Y:S02]  /*11300*/  MOV R8, 0x11330 ;  /* 0x0001133000087802 */ /* 0x000fe40000000f00 */
[----:B------:R-:W-:Y:S02]  /*11310*/  IADD3 R2, R2, c[0x0][0x20], RZ ;  /* 0x0000080002027a10 */ /* 0x000fe40007ffe0ff */
[----:B------:R-:W-:Y:S05]  /*11320*/  CALL.REL.NOINC `($_ZN7cutlass13device_kernelIN5flash19enable_sm80_to_sm89INS1_16FlashAttnBwdSm80INS1_25CollectiveMainloopBwdSm80ILi2ELi2EN4cute5tupleIJNS5_1CILi128EEES8_NS7_ILi64EEEEEENS_10bfloat16_tEfNS_4arch4Sm80ELb0ELb1ELb1ELb1ELb1ELb0ELb0ELb0ELi2ELi4ELi4ELi4ELb0EEENS1_21CollectiveEpilogueBwdISA_SB_SD_Li256ELb1ELb0ELi2EEENS1_19SingleTileSchedulerILb1ELb0ELb0ELi128EEEEEEEEEvNT_6ParamsE$_ZN4cute5tupleIJiNS_1CILi0EEEEEC2ERKiRKS2_) ;  /* 0xffffaff000007944 */ /* 0x000fea0003c3ffff */
[----:B-1----:R1:W5:Y:S01]  /*11330*/  LDL R3, [R1+0x16a8] ;  /* 0x0016a80001037983 */ /* 0x0023620000100800 */
[----:B------:R-:W-:-:S04]  /*11340*/  MOV R5, 0x0 ;  /* 0x0000000000057802 */ /* 0x000fc80000000f00 */
[----:B------:R-:W-:Y:S05]  /*11350*/  RET.REL.NODEC R4 `(_ZN7cutlass13device_kernelIN5flash19enable_sm80_to_sm89INS1_16FlashAttnBwdSm80INS1_25CollectiveMainloopBwdSm80ILi2ELi2EN4cute5tupleIJNS5_1CILi128EEES8_NS7_ILi64EEEEEENS_10bfloat16_tEfNS_4arch4Sm80ELb0ELb1ELb1ELb1ELb1ELb0ELb0ELb0ELi2ELi4ELi4ELi4ELb0EEENS1_21CollectiveEpilogueBwdISA_SB_SD_Li256ELb1ELb0ELi2EEENS1_19SingleTileSchedulerILb1ELb0ELb0ELi128EEEEEEEEEvNT_6ParamsE) ;  /* 0xfffeeca004007950 */ /* 0x000fea0003c3ffff */
        .type           $_ZN7cutlass13device_kernelIN5flash19enable_sm80_to_sm89INS1_16FlashAttnBwdSm80INS1_25CollectiveMainloopBwdSm80ILi2ELi2EN4cute5tupleIJNS5_1CILi128EEES8_NS7_ILi64EEEEEENS_10bfloat16_tEfNS_4arch4Sm80ELb0ELb1ELb1ELb1ELb1ELb0ELb0ELb0ELi2ELi4ELi4ELi4ELb0EEENS1_21CollectiveEpilogueBwdISA_SB_SD_Li256ELb1ELb0ELi2EEENS1_19SingleTileSchedulerILb1ELb0ELb0ELi128EEEEEEEEEvNT_6ParamsE$_ZZN4cuteplIJNS_1CILi0EEES2_EJiS2_EEEDaRKNS_15ArithmeticTupleIJDpT_EEERKNS3_IJDpT0_EEEENKUlDpRKT_E_clIJiS2_EEEDaSH_,@function
        .size           $_ZN7cutlass13device_kernelIN5flash19enable_sm80_to_sm89INS1_16FlashAttnBwdSm80INS1_25CollectiveMainloopBwdSm80ILi2ELi2EN4cute5tupleIJNS5_1CILi128EEES8_NS7_ILi64EEEEEENS_10bfloat16_tEfNS_4arch4Sm80ELb0ELb1ELb1ELb1ELb1ELb0ELb0ELb0ELi2ELi4ELi4ELi4ELb0EEENS1_21CollectiveEpilogueBwdISA_SB_SD_Li256ELb1ELb0ELi2EEENS1_19SingleTileSchedulerILb1ELb0ELb0ELi128EEEEEEEEEvNT_6ParamsE$_ZZN4cuteplIJNS_1CILi0EEES2_EJiS2_EEEDaRKNS_15ArithmeticTupleIJDpT_EEERKNS3_IJDpT0_EEEENKUlDpRKT_E_clIJiS2_EEEDaSH_,($_ZN7cutlass13device_kernelIN5flash19enable_sm80_to_sm89INS1_16FlashAttnBwdSm80INS1_25CollectiveMainloopBwdSm80ILi2ELi2EN4cute5tupleIJNS5_1CILi128EEES8_NS7_ILi64EEEEEENS_10bfloat16_tEfNS_4arch4Sm80ELb0ELb1ELb1ELb1ELb1ELb0ELb0ELb0ELi2ELi4ELi4ELi4ELb0EEENS1_21CollectiveEpilogueBwdISA_SB_SD_Li256ELb1ELb0ELi2EEENS1_19SingleTileSchedulerILb1ELb0ELb0ELi128EEEEEEEEEvNT_6ParamsE$_ZZN4cuteplIJNS_1CILi0EEES2_EJiiEEEDaRKNS_15ArithmeticTupleIJDpT_EEERKNS3_IJDpT0_EEEENKUlDpRKT_E_clIJiiEEEDaSH_ - $_ZN7cutlass13device_kernelIN5flash19enable_sm80_to_sm89INS1_16FlashAttnBwdSm80INS1_25CollectiveMainloopBwdSm80ILi2ELi2EN4cute5tupleIJNS5_1CILi128EEES8_NS7_ILi64EEEEEENS_10bfloat16_tEfNS_4arch4Sm80ELb0ELb1ELb1ELb1ELb1ELb0ELb0ELb0ELi2ELi4ELi4ELi4ELb0EEENS1_21CollectiveEpilogueBwdISA_SB_SD_Li256ELb1ELb0ELi2EEENS1_19SingleTileSchedulerILb1ELb0ELb0ELi128EEEEEEEEEvNT_6ParamsE$_ZZN4cuteplIJNS_1CILi0EEES2_EJiS2_EEEDaRKNS_15ArithmeticTupleIJDpT_EEERKNS3_IJDpT0_EEEENKUlDpRKT_E_clIJiS2_EEEDaSH_)
$_ZN7cutlass13device_kernelIN5flash19enable_sm80_to_sm89INS1_16FlashAttnBwdSm80INS1_25CollectiveMainloopBwdSm80ILi2ELi2EN4cute5tupleIJNS5_1CILi128EEES8_NS7_ILi64EEEEEENS_10bfloat16_tEfNS_4arch4Sm80ELb0ELb1ELb1ELb1ELb1ELb0ELb0ELb0ELi2ELi4ELi4ELi4ELb0EEENS1_21CollectiveEpilogueBwdISA_SB_SD_Li256ELb1ELb0ELi2EEENS1_19SingleTileSchedulerILb1ELb0ELb0ELi128EEEEEEEEEvNT_6ParamsE$_ZZN4cuteplIJNS_1CILi0EEES2_EJiS2_EEEDaRKNS_15ArithmeticTupleIJDpT_EEERKNS3_IJDpT0_EEEENKUlDpRKT_E_clIJiS2_EEEDaSH_:
[----:B------:R-:W-:Y:S02]  /*11360*/  IADD3 R2, R1, 0x16a8, RZ ;  /* 0x000016a801027810 */ /* 0x000fe40007ffe0ff */
[----:B------:R-:W-:Y:S02]  /*11370*/  MOV R8, 0x113a0 ;  /* 0x000113a000087802 */ /* 0x000fe40000000f00 */
[----:B------:R-:W-:Y:S02]  /*11380*/  IADD3 R2, R2, c[0x0][0x20], RZ ;  /* 0x0000080002027a10 */ /* 0x000fe40007ffe0ff */
[----:B------:R-:W-:Y:S05]  /*11390*/  CALL.REL.NOINC `($_ZN7cutlass13device_kernelIN5flash19enable_sm80_to_sm89INS1_16FlashAttnBwdSm80INS1_25CollectiveMainloopBwdSm80ILi2ELi2EN4cute5tupleIJNS5_1CILi128EEES8_NS7_ILi64EEEEEENS_10bfloat16_tEfNS_4arch4Sm80ELb0ELb1ELb1ELb1ELb1ELb0ELb0ELb0ELi2ELi4ELi4ELi4ELb0EEENS1_21CollectiveEpilogueBwdISA_SB_SD_Li256ELb1ELb0ELi2EEENS1_19SingleTileSchedulerILb1ELb0ELb0ELi128EEEEEEEEEvNT_6ParamsE$_ZN4cute5tupleIJiNS_1CILi0EEEEEC2ERKiRKS2_) ;  /* 0xffffaf8000007944 */ /* 0x000fea0003c3ffff */
[----:B------:R2:W5:Y:S01]  /*113a0*/  LDL R31, [R1+0x16a8] ;  /* 0x0016a800011f7983 */ /* 0x0005620000100800 */
[----:B------:R-:W-:-:S04]  /*113b0*/  MOV R5, 0x0 ;  /* 0x0000000000057802 */ /* 0x000fc80000000f00 */
[----:B------:R-:W-:Y:S05]  /*113c0*/  RET.REL.NODEC R4 `(_ZN7cutlass13device_kernelIN5flash19enable_sm80_to_sm89INS1_16FlashAttnBwdSm80INS1_25CollectiveMainloopBwdSm80ILi2ELi2EN4cute5tupleIJNS5_1CILi128EEES8_NS7_ILi64EEEEEENS_10bfloat16_tEfNS_4arch4Sm80ELb0ELb1ELb1ELb1ELb1ELb0ELb0ELb0ELi2ELi4ELi4ELi4ELb0EEENS1_21CollectiveEpilogueBwdISA_SB_SD_Li256ELb1ELb0ELi2EEENS1_19SingleTileSchedulerILb1ELb0ELb0ELi128EEEEEEEEEvNT_6ParamsE) ;  /* 0xfffeec3004007950 */ /* 0x000fea0003c3ffff */
        .type           $_ZN7cutlass13device_kernelIN5flash19enable_sm80_to_sm89INS1_16FlashAttnBwdSm80INS1_25CollectiveMainloopBwdSm80ILi2ELi2EN4cute5tupleIJNS5_1CILi128EEES8_NS7_ILi64EEEEEENS_10bfloat16_tEfNS_4arch4Sm80ELb0ELb1ELb1ELb1ELb1ELb0ELb0ELb0ELi2ELi4ELi4ELi4ELb0EEENS1_21CollectiveEpilogueBwdISA_SB_SD_Li256ELb1ELb0ELi2EEENS1_19SingleTileSchedulerILb1ELb0ELb0ELi128EEEEEEEEEvNT_6ParamsE$_ZZN4cuteplIJNS_1CILi0EEES2_EJiiEEEDaRKNS_15ArithmeticTupleIJDpT_EEERKNS3_IJDpT0_EEEENKUlDpRKT_E_clIJiiEEEDaSH_,@function
        .size           $_ZN7cutlass13device_kernelIN5flash19enable_sm80_to_sm89INS1_16FlashAttnBwdSm80INS1_25CollectiveMainloopBwdSm80ILi2ELi2EN4cute5tupleIJNS5_1CILi128EEES8_NS7_ILi64EEEEEENS_10bfloat16_tEfNS_4arch4Sm80ELb0ELb1ELb1ELb1ELb1ELb0ELb0ELb0ELi2ELi4ELi4ELi4ELb0EEENS1_21CollectiveEpilogueBwdISA_SB_SD_Li256ELb1ELb0ELi2EEENS1_19SingleTileSchedulerILb1ELb0ELb0ELi128EEEEEEEEEvNT_6ParamsE$_ZZN4cuteplIJNS_1CILi0EEES2_EJiiEEEDaRKNS_15ArithmeticTupleIJDpT_EEERKNS3_IJDpT0_EEEENKUlDpRKT_E_clIJiiEEEDaSH_,($_ZN7cutlass13device_kernelIN5flash19enable_sm80_to_sm89INS1_16FlashAttnBwdSm80INS1_25CollectiveMainloopBwdSm80ILi2ELi2EN4cute5tupleIJNS5_1CILi128EEES8_NS7_ILi64EEEEEENS_10bfloat16_tEfNS_4arch4Sm80ELb0ELb1ELb1ELb1ELb1ELb0ELb0ELb0ELi2ELi4ELi4ELi4ELb0EEENS1_21CollectiveEpilogueBwdISA_SB_SD_Li256ELb1ELb0ELi2EEENS1_19SingleTileSchedulerILb1ELb0ELb0ELi128EEEEEEEEEvNT_6ParamsE$_ZZN4cuteplIJNS_1CILi0EEEiEJS2_iEEEDaRKNS_15ArithmeticTupleIJDpT_EEERKNS3_IJDpT0_EEEENKUlDpRKT_E_clIJS2_iEEEDaSH_ - $_ZN7cutlass13device_kernelIN5flash19enable_sm80_to_sm89INS1_16FlashAttnBwdSm80INS1_25CollectiveMainloopBwdSm80ILi2ELi2EN4cute5tupleIJNS5_1CILi128EEES8_NS7_ILi64EEEEEENS_10bfloat16_tEfNS_4arch4Sm80ELb0ELb1ELb1ELb1ELb1ELb0ELb0ELb0ELi2ELi4ELi4ELi4ELb0EEENS1_21CollectiveEpilogueBwdISA_SB_SD_Li256ELb1ELb0ELi2EEENS1_19SingleTileSchedulerILb1ELb0ELb0ELi128EEEEEEEEEvNT_6ParamsE$_ZZN4cuteplIJNS_1CILi0EEES2_EJiiEEEDaRKNS_15ArithmeticTupleIJDpT_EEERKNS3_IJDpT0_EEEENKUlDpRKT_E_clIJiiEEEDaSH_)
$_ZN7cutlass13device_kernelIN5flash19enable_sm80_to_sm89INS1_16FlashAttnBwdSm80INS1_25CollectiveMainloopBwdSm80ILi2ELi2EN4cute5tupleIJNS5_1CILi128EEES8_NS7_ILi64EEEEEENS_10bfloat16_tEfNS_4arch4Sm80ELb0ELb1ELb1ELb1ELb1ELb0ELb0ELb0ELi2ELi4ELi4ELi4ELb0EEENS1_21CollectiveEpilogueBwdISA_SB_SD_Li256ELb1ELb0ELi2EEENS1_19SingleTileSchedulerILb1ELb0ELb0ELi128EEEEEEEEEvNT_6ParamsE$_ZZN4cuteplIJNS_1CILi0EEES2_EJiiEEEDaRKNS_15ArithmeticTupleIJDpT_EEERKNS3_IJDpT0_EEEENKUlDpRKT_E_clIJiiEEEDaSH_:
[----:B------:R-:W-:Y:S01]  /*113d0*/  IADD3 R3, R1, 0x13c8, RZ ;  /* 0x000013c801037810 */ /* 0x000fe20007ffe0ff */
[----:B------:R-:W-:Y:S01]  /*113e0*/  IMAD.MOV.U32 R10, RZ, RZ, R2 ;  /* 0x000000ffff0a7224 */ /* 0x000fe200078e0002 */
[----:B------:R-:W-:Y:S01]  /*113f0*/  MOV R6, 0x11430 ;  /* 0x0001143000067802 */ /* 0x000fe20000000f00 */
[----:B------:R-:W-:Y:S01]  /*11400*/  IMAD.MOV.U32 R2, RZ, RZ, R13 ;  /* 0x000000ffff027224 */ /* 0x000fe200078e000d */
[----:B------:R-:W-:Y:S02]  /*11410*/  IADD3 R3, R3, c[0x0][0x20], RZ ;  /* 0x0000080003037a10 */ /* 0x000fe40007ffe0ff */
[----:B------:R-:W-:Y:S05]  /*11420*/  CALL.REL.NOINC `($_ZN7cutlass13device_kernelIN5flash19enable_sm80_to_sm89INS1_16FlashAttnBwdSm80INS1_25CollectiveMainloopBwdSm80ILi2ELi2EN4cute5tupleIJNS5_1CILi128EEES8_NS7_ILi64EEEEEENS_10bfloat16_tEfNS_4arch4Sm80ELb0ELb1ELb1ELb1ELb1ELb0ELb0ELb0ELi2ELi4ELi4ELi4ELb0EEENS1_21CollectiveEpilogueBwdISA_SB_SD_Li256ELb1ELb0ELi2EEENS1_19SingleTileSchedulerILb1ELb0ELb0ELi128EEEEEEEEEvNT_6ParamsE$_ZN4cute5tupleIJiiEEC2ERKiS3_) ;  /* 0xffffaf3000007944 */ /* 0x000fea0003c3ffff */
[----:B------:R1:W5:Y:S01]  /*11430*/  LDL.64 R2, [R1+0x13c8] ;  /* 0x0013c80001027983 */ /* 0x0003620000100a00 */
[----:B------:R-:W-:-:S04]  /*11440*/  MOV R63, 0x0 ;  /* 0x00000000003f7802 */ /* 0x000fc80000000f00 */
[----:B------:R-:W-:Y:S05]  /*11450*/  RET.REL.NODEC R62 `(_ZN7cutlass13device_kernelIN5flash19enable_sm80_to_sm89INS1_16FlashAttnBwdSm80INS1_25CollectiveMainloopBwdSm80ILi2ELi2EN4cute5tupleIJNS5_1CILi128EEES8_NS7_ILi64EEEEEENS_10bfloat16_tEfNS_4arch4Sm80ELb0ELb1ELb1ELb1ELb1ELb0ELb0ELb0ELi2ELi4ELi4ELi4ELb0EEENS1_21CollectiveEpilogueBwdISA_SB_SD_Li256ELb1ELb0ELi2EEENS1_19SingleTileSchedulerILb1ELb0ELb0ELi128EEEEEEEEEvNT_6ParamsE) ;  /* 0xfffeeba03e007950 */ /* 0x000fea0003c3ffff */
        .type           $_ZN7cutlass13device_kernelIN5flash19enable_sm80_to_sm89INS1_16FlashAttnBwdSm80INS1_25CollectiveMainloopBwdSm80ILi2ELi2EN4cute5tupleIJNS5_1CILi128EEES8_NS7_ILi64EEEEEENS_10bfloat16_tEfNS_4arch4Sm80ELb0ELb1ELb1ELb1ELb1ELb0ELb0ELb0ELi2ELi4ELi4ELi4ELb0EEENS1_21CollectiveEpilogueBwdISA_SB_SD_Li256ELb1ELb0ELi2EEENS1_19SingleTileSchedulerILb1ELb0ELb0ELi128EEEEEEEEEvNT_6ParamsE$_ZZN4cuteplIJNS_1CILi0EEEiEJS2_iEEEDaRKNS_15ArithmeticTupleIJDpT_EEERKNS3_IJDpT0_EEEENKUlDpRKT_E_clIJS2_iEEEDaSH_,@function
        .size           $_ZN7cutlass13device_kernelIN5flash19enable_sm80_to_sm89INS1_16FlashAttnBwdSm80INS1_25CollectiveMainloopBwdSm80ILi2ELi2EN4cute5tupleIJNS5_1CILi128EEES8_NS7_ILi64EEEEEENS_10bfloat16_tEfNS_4arch4Sm80ELb0ELb1ELb1ELb1ELb1ELb0ELb0ELb0ELi2ELi4ELi4ELi4ELb0EEENS1_21CollectiveEpilogueBwdISA_SB_SD_Li256ELb1ELb0ELi2EEENS1_19SingleTileSchedulerILb1ELb0ELb0ELi128EEEEEEEEEvNT_6ParamsE$_ZZN4cuteplIJNS_1CILi0EEEiEJS2_iEEEDaRKNS_15ArithmeticTupleIJDpT_EEERKNS3_IJDpT0_EEEENKUlDpRKT_E_clIJS2_iEEEDaSH_,($_ZN7cutlass13device_kernelIN5flash19enable_sm80_to_sm89INS1_16FlashAttnBwdSm80INS1_25CollectiveMainloopBwdSm80ILi2ELi2EN4cute5tupleIJNS5_1CILi128EEES8_NS7_ILi64EEEEEENS_10bfloat16_tEfNS_4arch4Sm80ELb0ELb1ELb1ELb1ELb1ELb0ELb0ELb0ELi2ELi4ELi4ELi4ELb0EEENS1_21CollectiveEpilogueBwdISA_SB_SD_Li256ELb1ELb0ELi2EEENS1_19SingleTileSchedulerILb1ELb0ELb0ELi128EEEEEEEEEvNT_6ParamsE$_ZZN4cuteplIJNS_1CILi0EEEiEJiEEEDaRKNS_15ArithmeticTupleIJDpT_EEERKNS3_IJDpT0_EEEENKUlDpRKT_E_clIJiiEEEDaSH_ - $_ZN7cutlass13device_kernelIN5flash19enable_sm80_to_sm89INS1_16FlashAttnBwdSm80INS1_25CollectiveMainloopBwdSm80ILi2ELi2EN4cute5tupleIJNS5_1CILi128EEES8_NS7_ILi64EEEEEENS_10bfloat16_tEfNS_4arch4Sm80ELb0ELb1ELb1ELb1ELb1ELb0ELb0ELb0ELi2ELi4ELi4ELi4ELb0EEENS1_21CollectiveEpilogueBwdISA_SB_SD_Li256ELb1ELb0ELi2EEENS1_19SingleTileSchedulerILb1ELb0ELb0ELi128EEEEEEEEEvNT_6ParamsE$_ZZN4cuteplIJNS_1CILi0EEEiEJS2_iEEEDaRKNS_15ArithmeticTupleIJDpT_EEERKNS3_IJDpT0_EEEENKUlDpRKT_E_clIJS2_iEEEDaSH_)
$_ZN7cutlass13device_kernelIN5flash19enable_sm80_to_sm89INS1_16FlashAttnBwdSm80INS1_25CollectiveMainloopBwdSm80ILi2ELi2EN4cute5tupleIJNS5_1CILi128EEES8_NS7_ILi64EEEEEENS_10bfloat16_tEfNS_4arch4Sm80ELb0ELb1ELb1ELb1ELb1ELb0ELb0ELb0ELi2ELi4ELi4ELi4ELb0EEENS1_21CollectiveEpilogueBwdISA_SB_SD_Li256ELb1ELb0ELi2EEENS1_19SingleTileSchedulerILb1ELb0ELb0ELi128EEEEEEEEEvNT_6ParamsE$_ZZN4cuteplIJNS_1CILi0EEEiEJS2_iEEEDaRKNS_15ArithmeticTupleIJDpT_EEERKNS3_IJDpT0_EEEENKUlDpRKT_E_clIJS2_iEEEDaSH_:
[----:B------:R-:W-:Y:S02]  /*11460*/  IADD3 R9, R1, 0x13c8, RZ ;  /* 0x000013c801097810 */ /* 0x000fe40007ffe0ff */
[----:B------:R-:W-:Y:S02]  /*11470*/  MOV R8, 0x114a0 ;  /* 0x000114a000087802 */ /* 0x000fe40000000f00 */
[----:B------:R-:W-:Y:S02]  /*11480*/  IADD3 R9, R9, c[0x0][0x20], RZ ;  /* 0x0000080009097a10 */ /* 0x000fe40007ffe0ff */
[----:B------:R-:W-:Y:S05]  /*11490*/  CALL.REL.NOINC `($_ZN7cutlass13device_kernelIN5flash19enable_sm80_to_sm89INS1_16FlashAttnBwdSm80INS1_25CollectiveMainloopBwdSm80ILi2ELi2EN4cute5tupleIJNS5_1CILi128EEES8_NS7_ILi64EEEEEENS_10bfloat16_tEfNS_4arch4Sm80ELb0ELb1ELb1ELb1ELb1ELb0ELb0ELb0ELi2ELi4ELi4ELi4ELb0EEENS1_21CollectiveEpilogueBwdISA_SB_SD_Li256ELb1ELb0ELi2EEENS1_19SingleTileSchedulerILb1ELb0ELb0ELi128EEEEEEEEEvNT_6ParamsE$_ZN4cute5tupleIJNS_1CILi0EEEiEEC2ERKS2_RKi) ;  /* 0xffffad6000007944 */ /* 0x000fea0003c3ffff */
[----:B------:R1:W5:Y:S01]  /*114a0*/  LDL R36, [R1+0x13c8] ;  /* 0x0013c80001247983 */ /* 0x0003620000100800 */
[----:B------:R-:W-:-:S04]  /*114b0*/  MOV R63, 0x0 ;  /* 0x00000000003f7802 */ /* 0x000fc80000000f00 */
[----:B------:R-:W-:Y:S05]  /*114c0*/  RET.REL.NODEC R62 `(_ZN7cutlass13device_kernelIN5flash19enable_sm80_to_sm89INS1_16FlashAttnBwdSm80INS1_25CollectiveMainloopBwdSm80ILi2ELi2EN4cute5tupleIJNS5_1CILi128EEES8_NS7_ILi64EEEEEENS_10bfloat16_tEfNS_4arch4Sm80ELb0ELb1ELb1ELb1ELb1ELb0ELb0ELb0ELi2ELi4ELi4ELi4ELb0EEENS1_21CollectiveEpilogueBwdISA_SB_SD_Li256ELb1ELb0ELi2EEENS1_19SingleTileSchedulerILb1ELb0ELb0ELi128EEEEEEEEEvNT_6ParamsE) ;  /* 0xfffeeb303e007950 */ /* 0x000fea0003c3ffff */
        .type           $_ZN7cutlass13device_kernelIN5flash19enable_sm80_to_sm89INS1_16FlashAttnBwdSm80INS1_25CollectiveMainloopBwdSm80ILi2ELi2EN4cute5tupleIJNS5_1CILi128EEES8_NS7_ILi64EEEEEENS_10bfloat16_tEfNS_4arch4Sm80ELb0ELb1ELb1ELb1ELb1ELb0ELb0ELb0ELi2ELi4ELi4ELi4ELb0EEENS1_21CollectiveEpilogueBwdISA_SB_SD_Li256ELb1ELb0ELi2EEENS1_19SingleTileSchedulerILb1ELb0ELb0ELi128EEEEEEEEEvNT_6ParamsE$_ZZN4cuteplIJNS_1CILi0EEEiEJiEEEDaRKNS_15ArithmeticTupleIJDpT_EEERKNS3_IJDpT0_EEEENKUlDpRKT_E_clIJiiEEEDaSH_,@function
        .size           $_ZN7cutlass13device_kernelIN5flash19enable_sm80_to_sm89INS1_16FlashAttnBwdSm80INS1_25CollectiveMainloopBwdSm80ILi2ELi2EN4cute5tupleIJNS5_1CILi128EEES8_NS7_ILi64EEEEEENS_10bfloat16_tEfNS_4arch4Sm80ELb0ELb1ELb1ELb1ELb1ELb0ELb0ELb0ELi2ELi4ELi4ELi4ELb0EEENS1_21CollectiveEpilogueBwdISA_SB_SD_Li256ELb1ELb0ELi2EEENS1_19SingleTileSchedulerILb1ELb0ELb0ELi128EEEEEEEEEvNT_6ParamsE$_ZZN4cuteplIJNS_1CILi0EEEiEJiEEEDaRKNS_15ArithmeticTupleIJDpT_EEERKNS3_IJDpT0_EEEENKUlDpRKT_E_clIJiiEEEDaSH_,($_ZN7cutlass13device_kernelIN5flash19enable_sm80_to_sm89INS1_16FlashAttnBwdSm80INS1_25CollectiveMainloopBwdSm80ILi2ELi2EN4cute5tupleIJNS5_1CILi128EEES8_NS7_ILi64EEEEEENS_10bfloat16_tEfNS_4arch4Sm80ELb0ELb1ELb1ELb1ELb1ELb0ELb0ELb0ELi2ELi4ELi4ELi4ELb0EEENS1_21CollectiveEpilogueBwdISA_SB_SD_Li256ELb1ELb0ELi2EEENS1_19SingleTileSchedulerILb1ELb0ELb0ELi128EEEEEEEEEvNT_6ParamsE$_ZZN4cuteplIJiEJNS_1CILi0EEEEEEDaRKNS_15ArithmeticTupleIJDpT_EEERKNS3_IJDpT0_EEEENKUlDpRKT_E_clIJiEEEDaSH_ - $_ZN7cutlass13device_kernelIN5flash19enable_sm80_to_sm89INS1_16FlashAttnBwdSm80INS1_25CollectiveMainloopBwdSm80ILi2ELi2EN4cute5tupleIJNS5_1CILi128EEES8_NS7_ILi64EEEEEENS_10bfloat16_tEfNS_4arch4Sm80ELb0ELb1ELb1ELb1ELb1ELb0ELb0ELb0ELi2ELi4ELi4ELi4ELb0EEENS1_21CollectiveEpilogueBwdISA_SB_SD_Li256ELb1ELb0ELi2EEENS1_19SingleTileSchedulerILb1ELb0ELb0ELi128EEEEEEEEEvNT_6ParamsE$_ZZN4cuteplIJNS_1CILi0EEEiEJiEEEDaRKNS_15ArithmeticTupleIJDpT_EEERKNS3_IJDpT0_EEEENKUlDpRKT_E_clIJiiEEEDaSH_)
$_ZN7cutlass13device_kernelIN5flash19enable_sm80_to_sm89INS1_16FlashAttnBwdSm80INS1_25CollectiveMainloopBwdSm80ILi2ELi2EN4cute5tupleIJNS5_1CILi128EEES8_NS7_ILi64EEEEEENS_10bfloat16_tEfNS_4arch4Sm80ELb0ELb1ELb1ELb1ELb1ELb0ELb0ELb0ELi2ELi4ELi4ELi4ELb0EEENS1_21CollectiveEpilogueBwdISA_SB_SD_Li256ELb1ELb0ELi2EEENS1_19SingleTileSchedulerILb1ELb0ELb0ELi128EEEEEEEEEvNT_6ParamsE$_ZZN4cuteplIJNS_1CILi0EEEiEJiEEEDaRKNS_15ArithmeticTupleIJDpT_EEERKNS3_IJDpT0_EEEENKUlDpRKT_E_clIJiiEEEDaSH_:
[----:B------:R-:W-:Y:S01]  /*114d0*/  IADD3 R3, R1, 0x13c8, RZ ;  /* 0x000013c801037810 */ /* 0x000fe20007ffe0ff */
[----:B------:R-:W-:Y:S01]  /*114e0*/  IMAD.MOV.U32 R2, RZ, RZ, R13 ;  /* 0x000000ffff027224 */ /* 0x000fe200078e000d */
[----:B------:R-:W-:Y:S02]  /*114f0*/  MOV R6, 0x11520 ;  /* 0x0001152000067802 */ /* 0x000fe40000000f00 */
[----:B------:R-:W-:Y:S02]  /*11500*/  IADD3 R3, R3, c[0x0][0x20], RZ ;  /* 0x0000080003037a10 */ /* 0x000fe40007ffe0ff */
[----:B------:R-:W-:Y:S05]  /*11510*/  CALL.REL.NOINC `($_ZN7cutlass13device_kernelIN5flash19enable_sm80_to_sm89INS1_16FlashAttnBwdSm80INS1_25CollectiveMainloopBwdSm80ILi2ELi2EN4cute5tupleIJNS5_1CILi128EEES8_NS7_ILi64EEEEEENS_10bfloat16_tEfNS_4arch4Sm80ELb0ELb1ELb1ELb1ELb1ELb0ELb0ELb0ELi2ELi4ELi4ELi4ELb0EEENS1_21CollectiveEpilogueBwdISA_SB_SD_Li256ELb1ELb0ELi2EEENS1_19SingleTileSchedulerILb1ELb0ELb0ELi128EEEEEEEEEvNT_6ParamsE$_ZN4cute5tupleIJiiEEC2ERKiS3_) ;  /* 0xffffae4000007944 */ /* 0x000fea0003c3ffff */
[----:B------:R1:W5:Y:S01]  /*11520*/  LDL.64 R18, [R1+0x13c8] ;  /* 0x0013c80001127983 */ /* 0x0003620000100a00 */
[----:B------:R-:W-:Y:S02]  /*11530*/  MOV R2, R4 ;  /* 0x0000000400027202 */ /* 0x000fe40000000f00 */
[----:B------:R-:W-:-:S04]  /*11540*/  MOV R3, 0x0 ;  /* 0x0000000000037802 */ /* 0x000fc80000000f00 */
[----:B------:R-:W-:Y:S05]  /*11550*/  RET.REL.NODEC R2 `(_ZN7cutlass13device_kernelIN5flash19enable_sm80_to_sm89INS1_16FlashAttnBwdSm80INS1_25CollectiveMainloopBwdSm80ILi2ELi2EN4cute5tupleIJNS5_1CILi128EEES8_NS7_ILi64EEEEEENS_10bfloat16_tEfNS_4arch4Sm80ELb0ELb1ELb1ELb1ELb1ELb0ELb0ELb0ELi2ELi4ELi4ELi4ELb0EEENS1_21CollectiveEpilogueBwdISA_SB_SD_Li256ELb1ELb0ELi2EEENS1_19SingleTileSchedulerILb1ELb0ELb0ELi128EEEEEEEEEvNT_6ParamsE) ;  /* 0xfffeeaa002007950 */ /* 0x000fea0003c3ffff */
        .type           $_ZN7cutlass13device_kernelIN5flash19enable_sm80_to_sm89INS1_16FlashAttnBwdSm80INS1_25CollectiveMainloopBwdSm80ILi2ELi2EN4cute5tupleIJNS5_1CILi128EEES8_NS7_ILi64EEEEEENS_10bfloat16_tEfNS_4arch4Sm80ELb0ELb1ELb1ELb1ELb1ELb0ELb0ELb0ELi2ELi4ELi4ELi4ELb0EEENS1_21CollectiveEpilogueBwdISA_SB_SD_Li256ELb1ELb0ELi2EEENS1_19SingleTileSchedulerILb1ELb0ELb0ELi128EEEEEEEEEvNT_6ParamsE$_ZZN4cuteplIJiEJNS_1CILi0EEEEEEDaRKNS_15ArithmeticTupleIJDpT_EEERKNS3_IJDpT0_EEEENKUlDpRKT_E_clIJiEEEDaSH_,@function
        .size           $_ZN7cutlass13device_kernelIN5flash19enable_sm80_to_sm89INS1_16FlashAttnBwdSm80INS1_25CollectiveMainloopBwdSm80ILi2ELi2EN4cute5tupleIJNS5_1CILi128EEES8_NS7_ILi64EEEEEENS_10bfloat16_tEfNS_4arch4Sm80ELb0ELb1ELb1ELb1ELb1ELb0ELb0ELb0ELi2ELi4ELi4ELi4ELb0EEENS1_21CollectiveEpilogueBwdISA_SB_SD_Li256ELb1ELb0ELi2EEENS1_19SingleTileSchedulerILb1ELb0ELb0ELi128EEEEEEEEEvNT_6ParamsE$_ZZN4cuteplIJiEJNS_1CILi0EEEEEEDaRKNS_15ArithmeticTupleIJDpT_EEERKNS3_IJDpT0_EEEENKUlDpRKT_E_clIJiEEEDaSH_,($_ZN7cutlass13device_kernelIN5flash19enable_sm80_to_sm89INS1_16FlashAttnBwdSm80INS1_25CollectiveMainloopBwdSm80ILi2ELi2EN4cute5tupleIJNS5_1CILi128EEES8_NS7_ILi64EEEEEENS_10bfloat16_tEfNS_4arch4Sm80ELb0ELb1ELb1ELb1ELb1ELb0ELb0ELb0ELi2ELi4ELi4ELi4ELb0EEENS1_21CollectiveEpilogueBwdISA_SB_SD_Li256ELb1ELb0ELi2EEENS1_19SingleTileSchedulerILb1ELb0ELb0ELi128EEEEEEEEEvNT_6ParamsE$_ZZN4cuteplIJiEJNS_1CILi0EEES2_EEEDaRKNS_15ArithmeticTupleIJDpT_EEERKNS3_IJDpT0_EEEENKUlDpRKT_E_clIJiS2_EEEDaSH_ - $_ZN7cutlass13device_kernelIN5flash19enable_sm80_to_sm89INS1_16FlashAttnBwdSm80INS1_25CollectiveMainloopBwdSm80ILi2ELi2EN4cute5tupleIJNS5_1CILi128EEES8_NS7_ILi64EEEEEENS_10bfloat16_tEfNS_4arch4Sm80ELb0ELb1ELb1ELb1ELb1ELb0ELb0ELb0ELi2ELi4ELi4ELi4ELb0EEENS1_21CollectiveEpilogueBwdISA_SB_SD_Li256ELb1ELb0ELi2EEENS1_19SingleTileSchedulerILb1ELb0ELb0ELi128EEEEEEEEEvNT_6ParamsE$_ZZN4cuteplIJiEJNS_1CILi0EEEEEEDaRKNS_15ArithmeticTupleIJDpT_EEERKNS3_IJDpT0_EEEENKUlDpRKT_E_clIJiEEEDaSH_)
$_ZN7cutlass13device_kernelIN5flash19enable_sm80_to_sm89INS1_16FlashAttnBwdSm80INS1_25CollectiveMainloopBwdSm80ILi2ELi2EN4cute5tupleIJNS5_1CILi128EEES8_NS7_ILi64EEEEEENS_10bfloat16_tEfNS_4arch4Sm80ELb0ELb1ELb1ELb1ELb1ELb0ELb0ELb0ELi2ELi4ELi4ELi4ELb0EEENS1_21CollectiveEpilogueBwdISA_SB_SD_Li256ELb1ELb0ELi2EEENS1_19SingleTileSchedulerILb1ELb0ELb0ELi128EEEEEEEEEvNT_6ParamsE$_ZZN4cuteplIJiEJNS_1CILi0EEEEEEDaRKNS_15ArithmeticTupleIJDpT_EEERKNS3_IJDpT0_EEEENKUlDpRKT_E_clIJiEEEDaSH_:
[----:B------:R-:W-:Y:S02]  /*11560*/  IADD3 R2, R1, 0x16a8, RZ ;  /* 0x000016a801027810 */ /* 0x000fe40007ffe0ff */
[----:B------:R-:W-:Y:S02]  /*11570*/  MOV R10, 0x115a0 ;  /* 0x000115a0000a7802 */ /* 0x000fe40000000f00 */
[----:B------:R-:W-:Y:S02]  /*11580*/  IADD3 R2, R2, c[0x0][0x20], RZ ;  /* 0x0000080002027a10 */ /* 0x000fe40007ffe0ff */
[----:B------:R-:W-:Y:S05]  /*11590*/  CALL.REL.NOINC `($_ZN7cutlass13device_kernelIN5flash19enable_sm80_to_sm89INS1_16FlashAttnBwdSm80INS1_25CollectiveMainloopBwdSm80ILi2ELi2EN4cute5tupleIJNS5_1CILi128EEES8_NS7_ILi64EEEEEENS_10bfloat16_tEfNS_4arch4Sm80ELb0ELb1ELb1ELb1ELb1ELb0ELb0ELb0ELi2ELi4ELi4ELi4ELb0EEENS1_21CollectiveEpilogueBwdISA_SB_SD_Li256ELb1ELb0ELi2EEENS1_19SingleTileSchedulerILb1ELb0ELb0ELi128EEEEEEEEEvNT_6ParamsE$_ZN4cute5tupleIJiEEC2ERKi) ;  /* 0xffffad4000007944 */ /* 0x000fea0003c3ffff */
[----:B-1----:R1:W5:Y:S01]  /*115a0*/  LDL R2, [R1+0x16a8] ;  /* 0x0016a80001027983 */ /* 0x0023620000100800 */
[----:B------:R-:W-:-:S04]  /*115b0*/  MOV R17, 0x0 ;  /* 0x0000000000117802 */ /* 0x000fc80000000f00 */
[----:B------:R-:W-:Y:S05]  /*115c0*/  RET.REL.NODEC R16 `(_ZN7cutlass13device_kernelIN5flash19enable_sm80_to_sm89INS1_16FlashAttnBwdSm80INS1_25CollectiveMainloopBwdSm80ILi2ELi2EN4cute5tupleIJNS5_1CILi128EEES8_NS7_ILi64EEEEEENS_10bfloat16_tEfNS_4arch4Sm80ELb0ELb1ELb1ELb1ELb1ELb0ELb0ELb0ELi2ELi4ELi4ELi4ELb0EEENS1_21CollectiveEpilogueBwdISA_SB_SD_Li256ELb1ELb0ELi2EEENS1_19SingleTileSchedulerILb1ELb0ELb0ELi128EEEEEEEEEvNT_6ParamsE) ;  /* 0xfffeea3010007950 */ /* 0x000fea0003c3ffff */
        .type           $_ZN7cutlass13device_kernelIN5flash19enable_sm80_to_sm89INS1_16FlashAttnBwdSm80INS1_25CollectiveMainloopBwdSm80ILi2ELi2EN4cute5tupleIJNS5_1CILi128EEES8_NS7_ILi64EEEEEENS_10bfloat16_tEfNS_4arch4Sm80ELb0ELb1ELb1ELb1ELb1ELb0ELb0ELb0ELi2ELi4ELi4ELi4ELb0EEENS1_21CollectiveEpilogueBwdISA_SB_SD_Li256ELb1ELb0ELi2EEENS1_19SingleTileSchedulerILb1ELb0ELb0ELi128EEEEEEEEEvNT_6ParamsE$_ZZN4cuteplIJiEJNS_1CILi0EEES2_EEEDaRKNS_15ArithmeticTupleIJDpT_EEERKNS3_IJDpT0_EEEENKUlDpRKT_E_clIJiS2_EEEDaSH_,@function
        .size           $_ZN7cutlass13device_kernelIN5flash19enable_sm80_to_sm89INS1_16FlashAttnBwdSm80INS1_25CollectiveMainloopBwdSm80ILi2ELi2EN4cute5tupleIJNS5_1CILi128EEES8_NS7_ILi64EEEEEENS_10bfloat16_tEfNS_4arch4Sm80ELb0ELb1ELb1ELb1ELb1ELb0ELb0ELb0ELi2ELi4ELi4ELi4ELb0EEENS1_21CollectiveEpilogueBwdISA_SB_SD_Li256ELb1ELb0ELi2EEENS1_19SingleTileSchedulerILb1ELb0ELb0ELi128EEEEEEEEEvNT_6ParamsE$_ZZN4cuteplIJiEJNS_1CILi0EEES2_EEEDaRKNS_15ArithmeticTupleIJDpT_EEERKNS3_IJDpT0_EEEENKUlDpRKT_E_clIJiS2_EEEDaSH_,($_ZN7cutlass13device_kernelIN5flash19enable_sm80_to_sm89INS1_16FlashAttnBwdSm80INS1_25CollectiveMainloopBwdSm80ILi2ELi2EN4cute5tupleIJNS5_1CILi128EEES8_NS7_ILi64EEEEEENS_10bfloat16_tEfNS_4arch4Sm80ELb0ELb1ELb1ELb1ELb1ELb0ELb0ELb0ELi2ELi4ELi4ELi4ELb0EEENS1_21CollectiveEpilogueBwdISA_SB_SD_Li256ELb1ELb0ELi2EEENS1_19SingleTileSchedulerILb1ELb0ELb0ELi128EEEEEEEEEvNT_6ParamsE$_ZZN4cuteplIJiEJNS_1CILi0EEEiEEEDaRKNS_15ArithmeticTupleIJDpT_EEERKNS3_IJDpT0_EEEENKUlDpRKT_E_clIJiiEEEDaSH_ - $_ZN7cutlass13device_kernelIN5flash19enable_sm80_to_sm89INS1_16FlashAttnBwdSm80INS1_25CollectiveMainloopBwdSm80ILi2ELi2EN4cute5tupleIJNS5_1CILi128EEES8_NS7_ILi64EEEEEENS_10bfloat16_tEfNS_4arch4Sm80ELb0ELb1ELb1ELb1ELb1ELb0ELb0ELb0ELi2ELi4ELi4ELi4ELb0EEENS1_21CollectiveEpilogueBwdISA_SB_SD_Li256ELb1ELb0ELi2EEENS1_19SingleTileSchedulerILb1ELb0ELb0ELi128EEEEEEEEEvNT_6ParamsE$_ZZN4cuteplIJiEJNS_1CILi0EEES2_EEEDaRKNS_15ArithmeticTupleIJDpT_EEERKNS3_IJDpT0_EEEENKUlDpRKT_E_clIJiS2_EEEDaSH_)
$_ZN7cutlass13device_kernelIN5flash19enable_sm80_to_sm89INS1_16FlashAttnBwdSm80INS1_25CollectiveMainloopBwdSm80ILi2ELi2EN4cute5tupleIJNS5_1CILi128EEES8_NS7_ILi64EEEEEENS_10bfloat16_tEfNS_4arch4Sm80ELb0ELb1ELb1ELb1ELb1ELb0ELb0ELb0ELi2ELi4ELi4ELi4ELb0EEENS1_21CollectiveEpilogueBwdISA_SB_SD_Li256ELb1ELb0ELi2EEENS1_19SingleTileSchedulerILb1ELb0ELb0ELi128EEEEEEEEEvNT_6ParamsE$_ZZN4cuteplIJiEJNS_1CILi0EEES2_EEEDaRKNS_15ArithmeticTupleIJDpT_EEERKNS3_IJDpT0_EEEENKUlDpRKT_E_clIJiS2_EEEDaSH_:
[----:B------:R-:W-:Y:S02]  /*115d0*/  IADD3 R2, R1, 0x13c8, RZ ;  /* 0x000013c801027810 */ /* 0x000fe40007ffe0ff */
[----:B------:R-:W-:Y:S02]  /*115e0*/  MOV R8, 0x11610 ;  /* 0x0001161000087802 */ /* 0x000fe40000000f00 */
[----:B------:R-:W-:Y:S02]  /*115f0*/  IADD3 R2, R2, c[0x0][0x20], RZ ;  /* 0x0000080002027a10 */ /* 0x000fe40007ffe0ff */
[----:B------:R-:W-:Y:S05]  /*11600*/  CALL.REL.NOINC `($_ZN7cutlass13device_kernelIN5flash19enable_sm80_to_sm89INS1_16FlashAttnBwdSm80INS1_25CollectiveMainloopBwdSm80ILi2ELi2EN4cute5tupleIJNS5_1CILi128EEES8_NS7_ILi64EEEEEENS_10bfloat16_tEfNS_4arch4Sm80ELb0ELb1ELb1ELb1ELb1ELb0ELb0ELb0ELi2ELi4ELi4ELi4ELb0EEENS1_21CollectiveEpilogueBwdISA_SB_SD_Li256ELb1ELb0ELi2EEENS1_19SingleTileSchedulerILb1ELb0ELb0ELi128EEEEEEEEEvNT_6ParamsE$_ZN4cute5tupleIJiNS_1CILi0EEEEEC2ERKiRKS2_) ;  /* 0xffffad1000007944 */ /* 0x000fea0003c3ffff */
[----:B-1----:R1:W5:Y:S01]  /*11610*/  LDL R3, [R1+0x13c8] ;  /* 0x0013c80001037983 */ /* 0x0023620000100800 */
[----:B------:R-:W-:-:S04]  /*11620*/  MOV R63, 0x0 ;  /* 0x00000000003f7802 */ /* 0x000fc80000000f00 */
[----:B------:R-:W-:Y:S05]  /*11630*/  RET.REL.NODEC R62 `(_ZN7cutlass13device_kernelIN5flash19enable_sm80_to_sm89INS1_16FlashAttnBwdSm80INS1_25CollectiveMainloopBwdSm80ILi2ELi2EN4cute5tupleIJNS5_1CILi128EEES8_NS7_ILi64EEEEEENS_10bfloat16_tEfNS_4arch4Sm80ELb0ELb1ELb1ELb1ELb1ELb0ELb0ELb0ELi2ELi4ELi4ELi4ELb0EEENS1_21CollectiveEpilogueBwdISA_SB_SD_Li256ELb1ELb0ELi2EEENS1_19SingleTileSchedulerILb1ELb0ELb0ELi128EEEEEEEEEvNT_6ParamsE) ;  /* 0xfffee9c03e007950 */ /* 0x000fea0003c3ffff */
        .type           $_ZN7cutlass13device_kernelIN5flash19enable_sm80_to_sm89INS1_16FlashAttnBwdSm80INS1_25CollectiveMainloopBwdSm80ILi2ELi2EN4cute5tupleIJNS5_1CILi128EEES8_NS7_ILi64EEEEEENS_10bfloat16_tEfNS_4arch4Sm80ELb0ELb1ELb1ELb1ELb1ELb0ELb0ELb0ELi2ELi4ELi4ELi4ELb0EEENS1_21CollectiveEpilogueBwdISA_SB_SD_Li256ELb1ELb0ELi2EEENS1_19SingleTileSchedulerILb1ELb0ELb0ELi128EEEEEEEEEvNT_6ParamsE$_ZZN4cuteplIJiEJNS_1CILi0EEEiEEEDaRKNS_15ArithmeticTupleIJDpT_EEERKNS3_IJDpT0_EEEENKUlDpRKT_E_clIJiiEEEDaSH_,@function
        .size           $_ZN7cutlass13device_kernelIN5flash19enable_sm80_to_sm89INS1_16FlashAttnBwdSm80INS1_25CollectiveMainloopBwdSm80ILi2ELi2EN4cute5tupleIJNS5_1CILi128EEES8_NS7_ILi64EEEEEENS_10bfloat16_tEfNS_4arch4Sm80ELb0ELb1ELb1ELb1ELb1ELb0ELb0ELb0ELi2ELi4ELi4ELi4ELb0EEENS1_21CollectiveEpilogueBwdISA_SB_SD_Li256ELb1ELb0ELi2EEENS1_19SingleTileSchedulerILb1ELb0ELb0ELi128EEEEEEEEEvNT_6ParamsE$_ZZN4cuteplIJiEJNS_1CILi0EEEiEEEDaRKNS_15ArithmeticTupleIJDpT_EEERKNS3_IJDpT0_EEEENKUlDpRKT_E_clIJiiEEEDaSH_,($_ZN7cutlass13device_kernelIN5flash19enable_sm80_to_sm89INS1_16FlashAttnBwdSm80INS1_25CollectiveMainloopBwdSm80ILi2ELi2EN4cute5tupleIJNS5_1CILi128EEES8_NS7_ILi64EEEEEENS_10bfloat16_tEfNS_4arch4Sm80ELb0ELb1ELb1ELb1ELb1ELb0ELb0ELb0ELi2ELi4ELi4ELi4ELb0EEENS1_21CollectiveEpilogueBwdISA_SB_SD_Li256ELb1ELb0ELi2EEENS1_19SingleTileSchedulerILb1ELb0ELb0ELi128EEEEEEEEEvNT_6ParamsE$_ZZN4cuteplIJiEJiEEEDaRKNS_15ArithmeticTupleIJDpT_EEERKNS1_IJDpT0_EEEENKUlDpRKT_E_clIJiEEEDaSF_ - $_ZN7cutlass13device_kernelIN5flash19enable_sm80_to_sm89INS1_16FlashAttnBwdSm80INS1_25CollectiveMainloopBwdSm80ILi2ELi2EN4cute5tupleIJNS5_1CILi128EEES8_NS7_ILi64EEEEEENS_10bfloat16_tEfNS_4arch4Sm80ELb0ELb1ELb1ELb1ELb1ELb0ELb0ELb0ELi2ELi4ELi4ELi4ELb0EEENS1_21CollectiveEpilogueBwdISA_SB_SD_Li256ELb1ELb0ELi2EEENS1_19SingleTileSchedulerILb1ELb0ELb0ELi128EEEEEEEEEvNT_6ParamsE$_ZZN4cuteplIJiEJNS_1CILi0EEEiEEEDaRKNS_15ArithmeticTupleIJDpT_EEERKNS3_IJDpT0_EEEENKUlDpRKT_E_clIJiiEEEDaSH_)
$_ZN7cutlass13device_kernelIN5flash19enable_sm80_to_sm89INS1_16FlashAttnBwdSm80INS1_25CollectiveMainloopBwdSm80ILi2ELi2EN4cute5tupleIJNS5_1CILi128EEES8_NS7_ILi64EEEEEENS_10bfloat16_tEfNS_4arch4Sm80ELb0ELb1ELb1ELb1ELb1ELb0ELb0ELb0ELi2ELi4ELi4ELi4ELb0EEENS1_21CollectiveEpilogueBwdISA_SB_SD_Li256ELb1ELb0ELi2EEENS1_19SingleTileSchedulerILb1ELb0ELb0ELi128EEEEEEEEEvNT_6ParamsE$_ZZN4cuteplIJiEJNS_1CILi0EEEiEEEDaRKNS_15ArithmeticTupleIJDpT_EEERKNS3_IJDpT0_EEEENKUlDpRKT_E_clIJiiEEEDaSH_:
        /* <DEDUP_REMOVED lines=8> */
        .type           $_ZN7cutlass13device_kernelIN5flash19enable_sm80_to_sm89INS1_16FlashAttnBwdSm80INS1_25CollectiveMainloopBwdSm80ILi2ELi2EN4cute5tupleIJNS5_1CILi128EEES8_NS7_ILi64EEEEEENS_10bfloat16_tEfNS_4arch4Sm80ELb0ELb1ELb1ELb1ELb1ELb0ELb0ELb0ELi2ELi4ELi4ELi4ELb0EEENS1_21CollectiveEpilogueBwdISA_SB_SD_Li256ELb1ELb0ELi2EEENS1_19SingleTileSchedulerILb1ELb0ELb0ELi128EEEEEEEEEvNT_6ParamsE$_ZZN4cuteplIJiEJiEEEDaRKNS_15ArithmeticTupleIJDpT_EEERKNS1_IJDpT0_EEEENKUlDpRKT_E_clIJiEEEDaSF_,@function
        .size           $_ZN7cutlass13device_kernelIN5flash19enable_sm80_to_sm89INS1_16FlashAttnBwdSm80INS1_25CollectiveMainloopBwdSm80ILi2ELi2EN4cute5tupleIJNS5_1CILi128EEES8_NS7_ILi64EEEEEENS_10bfloat16_tEfNS_4arch4Sm80ELb0ELb1ELb1ELb1ELb1ELb0ELb0ELb0ELi2ELi4ELi4ELi4ELb0EEENS1_21CollectiveEpilogueBwdISA_SB_SD_Li256ELb1ELb0ELi2EEENS1_19SingleTileSchedulerILb1ELb0ELb0ELi128EEEEEEEEEvNT_6ParamsE$_ZZN4cuteplIJiEJiEEEDaRKNS_15ArithmeticTupleIJDpT_EEERKNS1_IJDpT0_EEEENKUlDpRKT_E_clIJiEEEDaSF_,($_ZN7cutlass13device_kernelIN5flash19enable_sm80_to_sm89INS1_16FlashAttnBwdSm80INS1_25CollectiveMainloopBwdSm80ILi2ELi2EN4cute5tupleIJNS5_1CILi128EEES8_NS7_ILi64EEEEEENS_10bfloat16_tEfNS_4arch4Sm80ELb0ELb1ELb1ELb1ELb1ELb0ELb0ELb0ELi2ELi4ELi4ELi4ELb0EEENS1_21CollectiveEpilogueBwdISA_SB_SD_Li256ELb1ELb0ELi2EEENS1_19SingleTileSchedulerILb1ELb0ELb0ELi128EEEEEEEEEvNT_6ParamsE$_ZZN4cuteplIJiiEJNS_1CILi0EEES2_EEEDaRKNS_15ArithmeticTupleIJDpT_EEERKNS3_IJDpT0_EEEENKUlDpRKT_E_clIJiiEEEDaSH_ - $_ZN7cutlass13device_kernelIN5flash19enable_sm80_to_sm89INS1_16FlashAttnBwdSm80INS1_25CollectiveMainloopBwdSm80ILi2ELi2EN4cute5tupleIJNS5_1CILi128EEES8_NS7_ILi64EEEEEENS_10bfloat16_tEfNS_4arch4Sm80ELb0ELb1ELb1ELb1ELb1ELb0ELb0ELb0ELi2ELi4ELi4ELi4ELb0EEENS1_21CollectiveEpilogueBwdISA_SB_SD_Li256ELb1ELb0ELi2EEENS1_19SingleTileSchedulerILb1ELb0ELb0ELi128EEEEEEEEEvNT_6ParamsE$_ZZN4cuteplIJiEJiEEEDaRKNS_15ArithmeticTupleIJDpT_EEERKNS1_IJDpT0_EEEENKUlDpRKT_E_clIJiEEEDaSF_)
$_ZN7cutlass13device_kernelIN5flash19enable_sm80_to_sm89INS1_16FlashAttnBwdSm80INS1_25CollectiveMainloopBwdSm80ILi2ELi2EN4cute5tupleIJNS5_1CILi128EEES8_NS7_ILi64EEEEEENS_10bfloat16_tEfNS_4arch4Sm80ELb0ELb1ELb1ELb1ELb1ELb0ELb0ELb0ELi2ELi4ELi4ELi4ELb0EEENS1_21CollectiveEpilogueBwdISA_SB_SD_Li256ELb1ELb0ELi2EEENS1_19SingleTileSchedulerILb1ELb0ELb0ELi128EEEEEEEEEvNT_6ParamsE$_ZZN4cuteplIJiEJiEEEDaRKNS_15ArithmeticTupleIJDpT_EEERKNS1_IJDpT0_EEEENKUlDpRKT_E_clIJiEEEDaSF_:
[----:B------:R-:W-:Y:S02]  /*116c0*/  IADD3 R2, R1, 0x13c8, RZ ;  /* 0x000013c801027810 */ /* 0x000fe40007ffe0ff */
[----:B------:R-:W-:Y:S02]  /*116d0*/  MOV R10, 0x11700 ;  /* 0x00011700000a7802 */ /* 0x000fe40000000f00 */
[----:B------:R-:W-:Y:S02]  /*116e0*/  IADD3 R2, R2, c[0x0][0x20], RZ ;  /* 0x0000080002027a10 */ /* 0x000fe40007ffe0ff */
[----:B------:R-:W-:Y:S05]  /*116f0*/  CALL.REL.NOINC `($_ZN7cutlass13device_kernelIN5flash19enable_sm80_to_sm89INS1_16FlashAttnBwdSm80INS1_25CollectiveMainloopBwdSm80ILi2ELi2EN4cute5tupleIJNS5_1CILi128EEES8_NS7_ILi64EEEEEENS_10bfloat16_tEfNS_4arch4Sm80ELb0ELb1ELb1ELb1ELb1ELb0ELb0ELb0ELi2ELi4ELi4ELi4ELb0EEENS1_21CollectiveEpilogueBwdISA_SB_SD_Li256ELb1ELb0ELi2EEENS1_19SingleTileSchedulerILb1ELb0ELb0ELi128EEEEEEEEEvNT_6ParamsE$_ZN4cute5tupleIJiEEC2ERKi) ;  /* 0xffffabe000007944 */ /* 0x000fea0003c3ffff */
[----:B------:R2:W5:Y:S01]  /*11700*/  LDL R29, [R1+0x13c8] ;  /* 0x0013c800011d7983 */ /* 0x0005620000100800 */
[----:B------:R-:W-:-:S04]  /*11710*/  MOV R9, 0x0 ;  /* 0x0000000000097802 */ /* 0x000fc80000000f00 */
[----:B------:R-:W-:Y:S05]  /*11720*/  RET.REL.NODEC R8 `(_ZN7cutlass13device_kernelIN5flash19enable_sm80_to_sm89INS1_16FlashAttnBwdSm80INS1_25CollectiveMainloopBwdSm80ILi2ELi2EN4cute5tupleIJNS5_1CILi128EEES8_NS7_ILi64EEEEEENS_10bfloat16_tEfNS_4arch4Sm80ELb0ELb1ELb1ELb1ELb1ELb0ELb0ELb0ELi2ELi4ELi4ELi4ELb0EEENS1_21CollectiveEpilogueBwdISA_SB_SD_Li256ELb1ELb0ELi2EEENS1_19SingleTileSchedulerILb1ELb0ELb0ELi128EEEEEEEEEvNT_6ParamsE) ;  /* 0xfffee8d008007950 */ /* 0x000fea0003c3ffff */
        .type           $_ZN7cutlass13device_kernelIN5flash19enable_sm80_to_sm89INS1_16FlashAttnBwdSm80INS1_25CollectiveMainloopBwdSm80ILi2ELi2EN4cute5tupleIJNS5_1CILi128EEES8_NS7_ILi64EEEEEENS_10bfloat16_tEfNS_4arch4Sm80ELb0ELb1ELb1ELb1ELb1ELb0ELb0ELb0ELi2ELi4ELi4ELi4ELb0EEENS1_21CollectiveEpilogueBwdISA_SB_SD_Li256ELb1ELb0ELi2EEENS1_19SingleTileSchedulerILb1ELb0ELb0ELi128EEEEEEEEEvNT_6ParamsE$_ZZN4cuteplIJiiEJNS_1CILi0EEES2_EEEDaRKNS_15ArithmeticTupleIJDpT_EEERKNS3_IJDpT0_EEEENKUlDpRKT_E_clIJiiEEEDaSH_,@function
        .size           $_ZN7cutlass13device_kernelIN5flash19enable_sm80_to_sm89INS1_16FlashAttnBwdSm80INS1_25CollectiveMainloopBwdSm80ILi2ELi2EN4cute5tupleIJNS5_1CILi128EEES8_NS7_ILi64EEEEEENS_10bfloat16_tEfNS_4arch4Sm80ELb0ELb1ELb1ELb1ELb1ELb0ELb0ELb0ELi2ELi4ELi4ELi4ELb0EEENS1_21CollectiveEpilogueBwdISA_SB_SD_Li256ELb1ELb0ELi2EEENS1_19SingleTileSchedulerILb1ELb0ELb0ELi128EEEEEEEEEvNT_6ParamsE$_ZZN4cuteplIJiiEJNS_1CILi0EEES2_EEEDaRKNS_15ArithmeticTupleIJDpT_EEERKNS3_IJDpT0_EEEENKUlDpRKT_E_clIJiiEEEDaSH_,($_ZN7cutlass13device_kernelIN5flash19enable_sm80_to_sm89INS1_16FlashAttnBwdSm80INS1_25CollectiveMainloopBwdSm80ILi2ELi2EN4cute5tupleIJNS5_1CILi128EEES8_NS7_ILi64EEEEEENS_10bfloat16_tEfNS_4arch4Sm80ELb0ELb1ELb1ELb1ELb1ELb0ELb0ELb0ELi2ELi4ELi4ELi4ELb0EEENS1_21CollectiveEpilogueBwdISA_SB_SD_Li256ELb1ELb0ELi2EEENS1_19SingleTileSchedulerILb1ELb0ELb0ELi128EEEEEEEEEvNT_6ParamsE$_ZZN4cuteplIJiiEJiNS_1CILi0EEEEEEDaRKNS_15ArithmeticTupleIJDpT_EEERKNS3_IJDpT0_EEEENKUlDpRKT_E_clIJiiEEEDaSH_ - $_ZN7cutlass13device_kernelIN5flash19enable_sm80_to_sm89INS1_16FlashAttnBwdSm80INS1_25CollectiveMainloopBwdSm80ILi2ELi2EN4cute5tupleIJNS5_1CILi128EEES8_NS7_ILi64EEEEEENS_10bfloat16_tEfNS_4arch4Sm80ELb0ELb1ELb1ELb1ELb1ELb0ELb0ELb0ELi2ELi4ELi4ELi4ELb0EEENS1_21CollectiveEpilogueBwdISA_SB_SD_Li256ELb1ELb0ELi2EEENS1_19SingleTileSchedulerILb1ELb0ELb0ELi128EEEEEEEEEvNT_6ParamsE$_ZZN4cuteplIJiiEJNS_1CILi0EEES2_EEEDaRKNS_15ArithmeticTupleIJDpT_EEERKNS3_IJDpT0_EEEENKUlDpRKT_E_clIJiiEEEDaSH_)
$_ZN7cutlass13device_kernelIN5flash19enable_sm80_to_sm89INS1_16FlashAttnBwdSm80INS1_25CollectiveMainloopBwdSm80ILi2ELi2EN4cute5tupleIJNS5_1CILi128EEES8_NS7_ILi64EEEEEENS_10bfloat16_tEfNS_4arch4Sm80ELb0ELb1ELb1ELb1ELb1ELb0ELb0ELb0ELi2ELi4ELi4ELi4ELb0EEENS1_21CollectiveEpilogueBwdISA_SB_SD_Li256ELb1ELb0ELi2EEENS1_19SingleTileSchedulerILb1ELb0ELb0ELi128EEEEEEEEEvNT_6ParamsE$_ZZN4cuteplIJiiEJNS_1CILi0EEES2_EEEDaRKNS_15ArithmeticTupleIJDpT_EEERKNS3_IJDpT0_EEEENKUlDpRKT_E_clIJiiEEEDaSH_:
        /* <DEDUP_REMOVED lines=9> */
        .type           $_ZN7cutlass13device_kernelIN5flash19enable_sm80_to_sm89INS1_16FlashAttnBwdSm80INS1_25CollectiveMainloopBwdSm80ILi2ELi2EN4cute5tupleIJNS5_1CILi128EEES8_NS7_ILi64EEEEEENS_10bfloat16_tEfNS_4arch4Sm80ELb0ELb1ELb1ELb1ELb1ELb0ELb0ELb0ELi2ELi4ELi4ELi4ELb0EEENS1_21CollectiveEpilogueBwdISA_SB_SD_Li256ELb1ELb0ELi2EEENS1_19SingleTileSchedulerILb1ELb0ELb0ELi128EEEEEEEEEvNT_6ParamsE$_ZZN4cuteplIJiiEJiNS_1CILi0EEEEEEDaRKNS_15ArithmeticTupleIJDpT_EEERKNS3_IJDpT0_EEEENKUlDpRKT_E_clIJiiEEEDaSH_,@function
        .size           $_ZN7cutlass13device_kernelIN5flash19enable_sm80_to_sm89INS1_16FlashAttnBwdSm80INS1_25CollectiveMainloopBwdSm80ILi2ELi2EN4cute5tupleIJNS5_1CILi128EEES8_NS7_ILi64EEEEEENS_10bfloat16_tEfNS_4arch4Sm80ELb0ELb1ELb1ELb1ELb1ELb0ELb0ELb0ELi2ELi4ELi4ELi4ELb0EEENS1_21CollectiveEpilogueBwdISA_SB_SD_Li256ELb1ELb0ELi2EEENS1_19SingleTileSchedulerILb1ELb0ELb0ELi128EEEEEEEEEvNT_6ParamsE$_ZZN4cuteplIJiiEJiNS_1CILi0EEEEEEDaRKNS_15ArithmeticTupleIJDpT_EEERKNS3_IJDpT0_EEEENKUlDpRKT_E_clIJiiEEEDaSH_,($_ZN7cutlass13device_kernelIN5flash19enable_sm80_to_sm89INS1_16FlashAttnBwdSm80INS1_25CollectiveMainloopBwdSm80ILi2ELi2EN4cute5tupleIJNS5_1CILi128EEES8_NS7_ILi64EEEEEENS_10bfloat16_tEfNS_4arch4Sm80ELb0ELb1ELb1ELb1ELb1ELb0ELb0ELb0ELi2ELi4ELi4ELi4ELb0EEENS1_21CollectiveEpilogueBwdISA_SB_SD_Li256ELb1ELb0ELi2EEENS1_19SingleTileSchedulerILb1ELb0ELb0ELi128EEEEEEEEEvNT_6ParamsE$_ZZN4cuteplIJiiEJiiEEEDaRKNS_15ArithmeticTupleIJDpT_EEERKNS1_IJDpT0_EEEENKUlDpRKT_E_clIJiiEEEDaSF_ - $_ZN7cutlass13device_kernelIN5flash19enable_sm80_to_sm89INS1_16FlashAttnBwdSm80INS1_25CollectiveMainloopBwdSm80ILi2ELi2EN4cute5tupleIJNS5_1CILi128EEES8_NS7_ILi64EEEEEENS_10bfloat16_tEfNS_4arch4Sm80ELb0ELb1ELb1ELb1ELb1ELb0ELb0ELb0ELi2ELi4ELi4ELi4ELb0EEENS1_21CollectiveEpilogueBwdISA_SB_SD_Li256ELb1ELb0ELi2EEENS1_19SingleTileSchedulerILb1ELb0ELb0ELi128EEEEEEEEEvNT_6ParamsE$_ZZN4cuteplIJiiEJiNS_1CILi0EEEEEEDaRKNS_15ArithmeticTupleIJDpT_EEERKNS3_IJDpT0_EEEENKUlDpRKT_E_clIJiiEEEDaSH_)
$_ZN7cutlass13device_kernelIN5flash19enable_sm80_to_sm89INS1_16FlashAttnBwdSm80INS1_25CollectiveMainloopBwdSm80ILi2ELi2EN4cute5tupleIJNS5_1CILi128EEES8_NS7_ILi64EEEEEENS_10bfloat16_tEfNS_4arch4Sm80ELb0ELb1ELb1ELb1ELb1ELb0ELb0ELb0ELi2ELi4ELi4ELi4ELb0EEENS1_21CollectiveEpilogueBwdISA_SB_SD_Li256ELb1ELb0ELi2EEENS1_19SingleTileSchedulerILb1ELb0ELb0ELi128EEEEEEEEEvNT_6ParamsE$_ZZN4cuteplIJiiEJiNS_1CILi0EEEEEEDaRKNS_15ArithmeticTupleIJDpT_EEERKNS3_IJDpT0_EEEENKUlDpRKT_E_clIJiiEEEDaSH_:
[----:B------:R-:W-:Y:S01]  /*117c0*/  IADD3 R3, R1, 0x13c8, RZ ;  /* 0x000013c801037810 */ /* 0x000fe20007ffe0ff */
[----:B------:R-:W-:Y:S01]  /*117d0*/  IMAD.MOV.U32 R2, RZ, RZ, R13 ;  /* 0x000000ffff027224 */ /* 0x000fe200078e000d */
[----:B------:R-:W-:Y:S02]  /*117e0*/  MOV R6, 0x11810 ;  /* 0x0001181000067802 */ /* 0x000fe40000000f00 */
[----:B------:R-:W-:Y:S02]  /*117f0*/  IADD3 R3, R3, c[0x0][0x20], RZ ;  /* 0x0000080003037a10 */ /* 0x000fe40007ffe0ff */
[----:B------:R-:W-:Y:S05]  /*11800*/  CALL.REL.NOINC `($_ZN7cutlass13device_kernelIN5flash19enable_sm80_to_sm89INS1_16FlashAttnBwdSm80INS1_25CollectiveMainloopBwdSm80ILi2ELi2EN4cute5tupleIJNS5_1CILi128EEES8_NS7_ILi64EEEEEENS_10bfloat16_tEfNS_4arch4Sm80ELb0ELb1ELb1ELb1ELb1ELb0ELb0ELb0ELi2ELi4ELi4ELi4ELb0EEENS1_21CollectiveEpilogueBwdISA_SB_SD_Li256ELb1ELb0ELi2EEENS1_19SingleTileSchedulerILb1ELb0ELb0ELi128EEEEEEEEEvNT_6ParamsE$_ZN4cute5tupleIJiiEEC2ERKiS3_) ;  /* 0xffffab5000007944 */ /* 0x000fea0003c3ffff */
[----:B------:R1:W5:Y:S01]  /*11810*/  LDL R3, [R1+0x13c8] ;  /* 0x0013c80001037983 */ /* 0x0003620000100800 */
[----:B------:R-:W-:-:S04]  /*11820*/  MOV R63, 0x0 ;  /* 0x00000000003f7802 */ /* 0x000fc80000000f00 */
[----:B------:R-:W-:Y:S05]  /*11830*/  RET.REL.NODEC R62 `(_ZN7cutlass13device_kernelIN5flash19enable_sm80_to_sm89INS1_16FlashAttnBwdSm80INS1_25CollectiveMainloopBwdSm80ILi2ELi2EN4cute5tupleIJNS5_1CILi128EEES8_NS7_ILi64EEEEEENS_10bfloat16_tEfNS_4arch4Sm80ELb0ELb1ELb1ELb1ELb1ELb0ELb0ELb0ELi2ELi4ELi4ELi4ELb0EEENS1_21CollectiveEpilogueBwdISA_SB_SD_Li256ELb1ELb0ELi2EEENS1_19SingleTileSchedulerILb1ELb0ELb0ELi128EEEEEEEEEvNT_6ParamsE) ;  /* 0xfffee7c03e007950 */ /* 0x000fea0003c3ffff */
        .type           $_ZN7cutlass13device_kernelIN5flash19enable_sm80_to_sm89INS1_16FlashAttnBwdSm80INS1_25CollectiveMainloopBwdSm80ILi2ELi2EN4cute5tupleIJNS5_1CILi128EEES8_NS7_ILi64EEEEEENS_10bfloat16_tEfNS_4arch4Sm80ELb0ELb1ELb1ELb1ELb1ELb0ELb0ELb0ELi2ELi4ELi4ELi4ELb0EEENS1_21CollectiveEpilogueBwdISA_SB_SD_Li256ELb1ELb0ELi2EEENS1_19SingleTileSchedulerILb1ELb0ELb0ELi128EEEEEEEEEvNT_6ParamsE$_ZZN4cuteplIJiiEJiiEEEDaRKNS_15ArithmeticTupleIJDpT_EEERKNS1_IJDpT0_EEEENKUlDpRKT_E_clIJiiEEEDaSF_,@function
        .size           $_ZN7cutlass13device_kernelIN5flash19enable_sm80_to_sm89INS1_16FlashAttnBwdSm80INS1_25CollectiveMainloopBwdSm80ILi2ELi2EN4cute5tupleIJNS5_1CILi128EEES8_NS7_ILi64EEEEEENS_10bfloat16_tEfNS_4arch4Sm80ELb0ELb1ELb1ELb1ELb1ELb0ELb0ELb0ELi2ELi4ELi4ELi4ELb0EEENS1_21CollectiveEpilogueBwdISA_SB_SD_Li256ELb1ELb0ELi2EEENS1_19SingleTileSchedulerILb1ELb0ELb0ELi128EEEEEEEEEvNT_6ParamsE$_ZZN4cuteplIJiiEJiiEEEDaRKNS_15ArithmeticTupleIJDpT_EEERKNS1_IJDpT0_EEEENKUlDpRKT_E_clIJiiEEEDaSF_,($_ZN7cutlass13device_kernelIN5flash19enable_sm80_to_sm89INS1_16FlashAttnBwdSm80INS1_25CollectiveMainloopBwdSm80ILi2ELi2EN4cute5tupleIJNS5_1CILi128EEES8_NS7_ILi64EEEEEENS_10bfloat16_tEfNS_4arch4Sm80ELb0ELb1ELb1ELb1ELb1ELb0ELb0ELb0ELi2ELi4ELi4ELi4ELb0EEENS1_21CollectiveEpilogueBwdISA_SB_SD_Li256ELb1ELb0ELi2EEENS1_19SingleTileSchedulerILb1ELb0ELb0ELi128EEEEEEEEEvNT_6ParamsE$_ZZN5flash25CollectiveMainloopBwdSm80ILi2ELi2EN4cute5tupleIJNS1_1CILi128EEES4_NS3_ILi64EEEEEEN7cutlass10bfloat16_tEfNS7_4arch4Sm80ELb0ELb1ELb1ELb1ELb1ELb0ELb0ELb0ELi2ELi4ELi4ELi4ELb0EE3mmaINS_16FlashAttnBwdSm80ISB_NS_21CollectiveEpilogueBwdIS6_S8_SA_Li256ELb1ELb0ELi2EEENS_19SingleTileSchedulerILb1ELb0ELb0ELi128EEEE13SharedStorageENS1_6TensorINS1_11ArrayEngineIfLm32EEENS1_6LayoutINS2_IJNS2_IJNS3_ILi2EEESO_EEESO_NS3_ILi4EEEEEENS2_IJNS2_IJNS3_ILi1EEESO_EEESQ_NS3_ILi8EEEEEEEEEEEEbRKNSB_6ParamsERT0_S12_iNS2_IJiiiEEERT_ENKUlRT_iE_clINSK_INSL_IfLm64EEENSN_INS2_IJSP_SO_SU_EEESV_EEEEEEDaS17_i - $_ZN7cutlass13device_kernelIN5flash19enable_sm80_to_sm89INS1_16FlashAttnBwdSm80INS1_25CollectiveMainloopBwdSm80ILi2ELi2EN4cute5tupleIJNS5_1CILi128EEES8_NS7_ILi64EEEEEENS_10bfloat16_tEfNS_4arch4Sm80ELb0ELb1ELb1ELb1ELb1ELb0ELb0ELb0ELi2ELi4ELi4ELi4ELb0EEENS1_21CollectiveEpilogueBwdISA_SB_SD_Li256ELb1ELb0ELi2EEENS1_19SingleTileSchedulerILb1ELb0ELb0ELi128EEEEEEEEEvNT_6ParamsE$_ZZN4cuteplIJiiEJiiEEEDaRKNS_15ArithmeticTupleIJDpT_EEERKNS1_IJDpT0_EEEENKUlDpRKT_E_clIJiiEEEDaSF_)
$_ZN7cutlass13device_kernelIN5flash19enable_sm80_to_sm89INS1_16FlashAttnBwdSm80INS1_25CollectiveMainloopBwdSm80ILi2ELi2EN4cute5tupleIJNS5_1CILi128EEES8_NS7_ILi64EEEEEENS_10bfloat16_tEfNS_4arch4Sm80ELb0ELb1ELb1ELb1ELb1ELb0ELb0ELb0ELi2ELi4ELi4ELi4ELb0EEENS1_21CollectiveEpilogueBwdISA_SB_SD_Li256ELb1ELb0ELi2EEENS1_19SingleTileSchedulerILb1ELb0ELb0ELi128EEEEEEEEEvNT_6ParamsE$_ZZN4cuteplIJiiEJiiEEEDaRKNS_15ArithmeticTupleIJDpT_EEERKNS1_IJDpT0_EEEENKUlDpRKT_E_clIJiiEEEDaSF_:
        /* <DEDUP_REMOVED lines=9> */
        .type           $_ZN7cutlass13device_kernelIN5flash19enable_sm80_to_sm89INS1_16FlashAttnBwdSm80INS1_25CollectiveMainloopBwdSm80ILi2ELi2EN4cute5tupleIJNS5_1CILi128EEES8_NS7_ILi64EEEEEENS_10bfloat16_tEfNS_4arch4Sm80ELb0ELb1ELb1ELb1ELb1ELb0ELb0ELb0ELi2ELi4ELi4ELi4ELb0EEENS1_21CollectiveEpilogueBwdISA_SB_SD_Li256ELb1ELb0ELi2EEENS1_19SingleTileSchedulerILb1ELb0ELb0ELi128EEEEEEEEEvNT_6ParamsE$_ZZN5flash25CollectiveMainloopBwdSm80ILi2ELi2EN4cute5tupleIJNS1_1CILi128EEES4_NS3_ILi64EEEEEEN7cutlass10bfloat16_tEfNS7_4arch4Sm80ELb0ELb1ELb1ELb1ELb1ELb0ELb0ELb0ELi2ELi4ELi4ELi4ELb0EE3mmaINS_16FlashAttnBwdSm80ISB_NS_21CollectiveEpilogueBwdIS6_S8_SA_Li256ELb1ELb0ELi2EEENS_19SingleTileSchedulerILb1ELb0ELb0ELi128EEEE13SharedStorageENS1_6TensorINS1_11ArrayEngineIfLm32EEENS1_6LayoutINS2_IJNS2_IJNS3_ILi2EEESO_EEESO_NS3_ILi4EEEEEENS2_IJNS2_IJNS3_ILi1EEESO_EEESQ_NS3_ILi8EEEEEEEEEEEEbRKNSB_6ParamsERT0_S12_iNS2_IJiiiEEERT_ENKUlRT_iE_clINSK_INSL_IfLm64EEENSN_INS2_IJSP_SO_SU_EEESV_EEEEEEDaS17_i,@function
        .size           $_ZN7cutlass13device_kernelIN5flash19enable_sm80_to_sm89INS1_16FlashAttnBwdSm80INS1_25CollectiveMainloopBwdSm80ILi2ELi2EN4cute5tupleIJNS5_1CILi128EEES8_NS7_ILi64EEEEEENS_10bfloat16_tEfNS_4arch4Sm80ELb0ELb1ELb1ELb1ELb1ELb0ELb0ELb0ELi2ELi4ELi4ELi4ELb0EEENS1_21CollectiveEpilogueBwdISA_SB_SD_Li256ELb1ELb0ELi2EEENS1_19SingleTileSchedulerILb1ELb0ELb0ELi128EEEEEEEEEvNT_6ParamsE$_ZZN5flash25CollectiveMainloopBwdSm80ILi2ELi2EN4cute5tupleIJNS1_1CILi128EEES4_NS3_ILi64EEEEEEN7cutlass10bfloat16_tEfNS7_4arch4Sm80ELb0ELb1ELb1ELb1ELb1ELb0ELb0ELb0ELi2ELi4ELi4ELi4ELb0EE3mmaINS_16FlashAttnBwdSm80ISB_NS_21CollectiveEpilogueBwdIS6_S8_SA_Li256ELb1ELb0ELi2EEENS_19SingleTileSchedulerILb1ELb0ELb0ELi128EEEE13SharedStorageENS1_6TensorINS1_11ArrayEngineIfLm32EEENS1_6LayoutINS2_IJNS2_IJNS3_ILi2EEESO_EEESO_NS3_ILi4EEEEEENS2_IJNS2_IJNS3_ILi1EEESO_EEESQ_NS3_ILi8EEEEEEEEEEEEbRKNSB_6ParamsERT0_S12_iNS2_IJiiiEEERT_ENKUlRT_iE_clINSK_INSL_IfLm64EEENSN_INS2_IJSP_SO_SU_EEESV_EEEEEEDaS17_i,($_ZN7cutlass13device_kernelIN5flash19enable_sm80_to_sm89INS1_16FlashAttnBwdSm80INS1_25CollectiveMainloopBwdSm80ILi2ELi2EN4cute5tupleIJNS5_1CILi128EEES8_NS7_ILi64EEEEEENS_10bfloat16_tEfNS_4arch4Sm80ELb0ELb1ELb1ELb1ELb1ELb0ELb0ELb0ELi2ELi4ELi4ELi4ELb0EEENS1_21CollectiveEpilogueBwdISA_SB_SD_Li256ELb1ELb0ELi2EEENS1_19SingleTileSchedulerILb1ELb0ELb0ELi128EEEEEEEEEvNT_6ParamsE$_ZZN5flash25CollectiveMainloopBwdSm80ILi2ELi2EN4cute5tupleIJNS1_1CILi128EEES4_NS3_ILi64EEEEEEN7cutlass10bfloat16_tEfNS7_4arch4Sm80ELb0ELb1ELb1ELb1ELb1ELb0ELb0ELb0ELi2ELi4ELi4ELi4ELb0EE3mmaINS_16FlashAttnBwdSm80ISB_NS_21CollectiveEpilogueBwdIS6_S8_SA_Li256ELb1ELb0ELi2EEENS_19SingleTileSchedulerILb1ELb0ELb0ELi128EEEE13SharedStorageENS1_6TensorINS1_11ArrayEngineIfLm32EEENS1_6LayoutINS2_IJNS2_IJNS3_ILi2EEESO_EEESO_NS3_ILi4EEEEEENS2_IJNS2_IJNS3_ILi1EEESO_EEESQ_NS3_ILi8EEEEEEEEEEEEbRKNSB_6ParamsERT0_S12_iNS2_IJiiiEEERT_ENKUliT_E_clIZSC_ISJ_SX_EbS10_S12_S12_iS13_S15_EUlRS16_iE_EEDaiS16_ - $_ZN7cutlass13device_kernelIN5flash19enable_sm80_to_sm89INS1_16FlashAttnBwdSm80INS1_25CollectiveMainloopBwdSm80ILi2ELi2EN4cute5tupleIJNS5_1CILi128EEES8_NS7_ILi64EEEEEENS_10bfloat16_tEfNS_4arch4Sm80ELb0ELb1ELb1ELb1ELb1ELb0ELb0ELb0ELi2ELi4ELi4ELi4ELb0EEENS1_21CollectiveEpilogueBwdISA_SB_SD_Li256ELb1ELb0ELi2EEENS1_19SingleTileSchedulerILb1ELb0ELb0ELi128EEEEEEEEEvNT_6ParamsE$_ZZN5flash25CollectiveMainloopBwdSm80ILi2ELi2EN4cute5tupleIJNS1_1CILi128EEES4_NS3_ILi64EEEEEEN7cutlass10bfloat16_tEfNS7_4arch4Sm80ELb0ELb1ELb1ELb1ELb1ELb0ELb0ELb0ELi2ELi4ELi4ELi4ELb0EE3mmaINS_16FlashAttnBwdSm80ISB_NS_21CollectiveEpilogueBwdIS6_S8_SA_Li256ELb1ELb0ELi2EEENS_19SingleTileSchedulerILb1ELb0ELb0ELi128EEEE13SharedStorageENS1_6TensorINS1_11ArrayEngineIfLm32EEENS1_6LayoutINS2_IJNS2_IJNS3_ILi2EEESO_EEESO_NS3_ILi4EEEEEENS2_IJNS2_IJNS3_ILi1EEESO_EEESQ_NS3_ILi8EEEEEEEEEEEEbRKNSB_6ParamsERT0_S12_iNS2_IJiiiEEERT_ENKUlRT_iE_clINSK_INSL_IfLm64EEENSN_INS2_IJSP_SO_SU_EEESV_EEEEEEDaS17_i)
$_ZN7cutlass13device_kernelIN5flash19enable_sm80_to_sm89INS1_16FlashAttnBwdSm80INS1_25CollectiveMainloopBwdSm80ILi2ELi2EN4cute5tupleIJNS5_1CILi128EEES8_NS7_ILi64EEEEEENS_10bfloat16_tEfNS_4arch4Sm80ELb0ELb1ELb1ELb1ELb1ELb0ELb0ELb0ELi2ELi4ELi4ELi4ELb0EEENS1_21CollectiveEpilogueBwdISA_SB_SD_Li256ELb1ELb0ELi2EEENS1_19SingleTileSchedulerILb1ELb0ELb0ELi128EEEEEEEEEvNT_6ParamsE$_ZZN5flash25CollectiveMainloopBwdSm80ILi2ELi2EN4cute5tupleIJNS1_1CILi128EEES4_NS3_ILi64EEEEEEN7cutlass10bfloat16_tEfNS7_4arch4Sm80ELb0ELb1ELb1ELb1ELb1ELb0ELb0ELb0ELi2ELi4ELi4ELi4ELb0EE3mmaINS_16FlashAttnBwdSm80ISB_NS_21CollectiveEpilogueBwdIS6_S8_SA_Li256ELb1ELb0ELi2EEENS_19SingleTileSchedulerILb1ELb0ELb0ELi128EEEE13SharedStorageENS1_6TensorINS1_11ArrayEngineIfLm32EEENS1_6LayoutINS2_IJNS2_IJNS3_ILi2EEESO_EEESO_NS3_ILi4EEEEEENS2_IJNS2_IJNS3_ILi1EEESO_EEESQ_NS3_ILi8EEEEEEEEEEEEbRKNSB_6ParamsERT0_S12_iNS2_IJiiiEEERT_ENKUlRT_iE_clINSK_INSL_IfLm64EEENSN_INS2_IJSP_SO_SU_EEESV_EEEEEEDaS17_i:
        /* <DEDUP_REMOVED lines=18> */
[----:B-1---5:R-:W-:Y:S05]  /*119f0*/  CALL.REL.NOINC `($_ZN7cutlass13device_kernelIN5flash19enable_sm80_to_sm89INS1_16FlashAttnBwdSm80INS1_25CollectiveMainloopBwdSm80ILi2ELi2EN4cute5tupleIJNS5_1CILi128EEES8_NS7_ILi64EEEEEENS_10bfloat16_tEfNS_4arch4Sm80ELb0ELb1ELb1ELb1ELb1ELb0ELb0ELb0ELi2ELi4ELi4ELi4ELb0EEENS1_21CollectiveEpilogueBwdISA_SB_SD_Li256ELb1ELb0ELi2EEENS1_19SingleTileSchedulerILb1ELb0ELb0ELi128EEEEEEEEEvNT_6ParamsE$_ZZN4cute7idx2crdIiNS_5tupleIJNS_1CILi32EEENS2_ILi4EEENS2_ILi2EEENS2_ILi1EEEEEENS1_IJS6_S3_NS2_ILi128EEENS2_ILi0EEEEEEEEDaRKT_RKT0_RKT1_ENKUlRKT_RKT0_E_clIS3_S6_EEDaSM_SP_) ;  /* 0xfffff4e000007944 */ /* 0x022fea0003c3ffff */
[----:B------:R-:W-:Y:S02]  /*11a00*/  MOV R4, 0x11a20 ;  /* 0x00011a2000047802 */ /* 0x000fe40000000f00 */
[----:B------:R-:W-:Y:S05]  /*11a10*/  CALL.REL.NOINC `($_ZN7cutlass13device_kernelIN5flash19enable_sm80_to_sm89INS1_16FlashAttnBwdSm80INS1_25CollectiveMainloopBwdSm80ILi2ELi2EN4cute5tupleIJNS5_1CILi128EEES8_NS7_ILi64EEEEEENS_10bfloat16_tEfNS_4arch4Sm80ELb0ELb1ELb1ELb1ELb1ELb0ELb0ELb0ELi2ELi4ELi4ELi4ELb0EEENS1_21CollectiveEpilogueBwdISA_SB_SD_Li256ELb1ELb0ELi2EEENS1_19SingleTileSchedulerILb1ELb0ELb0ELi128EEEEEEEEEvNT_6ParamsE$_ZZN4cute7idx2crdIiNS_5tupleIJNS_1CILi32EEENS2_ILi4EEENS2_ILi2EEENS2_ILi1EEEEEENS1_IJS6_S3_NS2_ILi128EEENS2_ILi0EEEEEEEEDaRKT_RKT0_RKT1_ENKUlRKT_RKT0_E_clIS4_S3_EEDaSM_SP_) ;  /* 0xfffff52000007944 */ /* 0x000fea0003c3ffff */
[----:B------:R1:W-:Y:S01]  /*11a20*/  STL [R1+0x1390], R6 ;  /* 0x0013900601007387 */ /* 0x0003e20000100800 */
[----:B------:R-:W-:-:S03]  /*11a30*/  MOV R4, 0x11a50 ;  /* 0x00011a5000047802 */ /* 0x000fc60000000f00 */
[----:B-1----:R-:W-:Y:S05]  /*11a40*/  CALL.REL.NOINC `($_ZN7cutlass13device_kernelIN5flash19enable_sm80_to_sm89INS1_16FlashAttnBwdSm80INS1_25CollectiveMainloopBwdSm80ILi2ELi2EN4cute5tupleIJNS5_1CILi128EEES8_NS7_ILi64EEEEEENS_10bfloat16_tEfNS_4arch4Sm80ELb0ELb1ELb1ELb1ELb1ELb0ELb0ELb0ELi2ELi4ELi4ELi4ELb0EEENS1_21CollectiveEpilogueBwdISA_SB_SD_Li256ELb1ELb0ELi2EEENS1_19SingleTileSchedulerILb1ELb0ELb0ELi128EEEEEEEEEvNT_6ParamsE$_ZZN4cute7idx2crdIiNS_5tupleIJNS_1CILi32EEENS2_ILi4EEENS2_ILi2EEENS2_ILi1EEEEEENS1_IJS6_S3_NS2_ILi128EEENS2_ILi0EEEEEEEEDaRKT_RKT0_RKT1_ENKUlRKT_RKT0_E_clIS5_S8_EEDaSM_SP_) ;  /* 0xfffff58000007944 */ /* 0x002fea0003c3ffff */
[----:B------:R1:W-:Y:S01]  /*11a50*/  STL [R1+0x1384], R2 ;  /* 0x0013840201007387 */ /* 0x0003e20000100800 */
[----:B------:R-:W-:-:S03]  /*11a60*/  MOV R4, 0x11a80 ;  /* 0x00011a8000047802 */ /* 0x000fc60000000f00 */
[----:B-1----:R-:W-:Y:S05]  /*11a70*/  CALL.REL.NOINC `($_ZN7cutlass13device_kernelIN5flash19enable_sm80_to_sm89INS1_16FlashAttnBwdSm80INS1_25CollectiveMainloopBwdSm80ILi2ELi2EN4cute5tupleIJNS5_1CILi128EEES8_NS7_ILi64EEEEEENS_10bfloat16_tEfNS_4arch4Sm80ELb0ELb1ELb1ELb1ELb1ELb0ELb0ELb0ELi2ELi4ELi4ELi4ELb0EEENS1_21CollectiveEpilogueBwdISA_SB_SD_Li256ELb1ELb0ELi2EEENS1_19SingleTileSchedulerILb1ELb0ELb0ELi128EEEEEEEEEvNT_6ParamsE$_ZZN4cute9transformINS_5tupleIJNS_1CILi32EEENS2_ILi4EEENS2_ILi2EEENS2_ILi1EEEEEENS1_IJS6_S3_NS2_ILi128EEENS2_ILi0EEEEEEZNS_7idx2crdIiS7_SA_EEDaRKT_RKT0_RKT1_EUlRKT_RKT0_E_EEDaSE_SH_OSI_ENKUlDpSN_E_clIJiiiS9_EEEDaST_) ;  /* 0xfffff65000007944 */ /* 0x002fea0003c3ffff */
[----:B------:R-:W-:Y:S02]  /*11a80*/  MOV R4, 0x11aa0 ;  /* 0x00011aa000047802 */ /* 0x000fe40000000f00 */
[----:B--2--5:R-:W-:Y:S05]  /*11a90*/  CALL.REL.NOINC `($_ZN7cutlass13device_kernelIN5flash19enable_sm80_to_sm89INS1_16FlashAttnBwdSm80INS1_25CollectiveMainloopBwdSm80ILi2ELi2EN4cute5tupleIJNS5_1CILi128EEES8_NS7_ILi64EEEEEENS_10bfloat16_tEfNS_4arch4Sm80ELb0ELb1ELb1ELb1ELb1ELb0ELb0ELb0ELi2ELi4ELi4ELi4ELb0EEENS1_21CollectiveEpilogueBwdISA_SB_SD_Li256ELb1ELb0ELi2EEENS1_19SingleTileSchedulerILb1ELb0ELb0ELi128EEEEEEEEEvNT_6ParamsE$_ZZN4cute7crd2crdINS_5tupleIJiiiNS_1CILi0EEEEEENS1_IJNS2_ILi32EEENS2_ILi4EEENS2_ILi2EEENS2_ILi1EEEEEENS1_IJS8_S8_S8_S8_EEEEEDaRKT_RKT0_RKT1_ENKUlRKT_RKT0_RKT1_E_clIiS5_S8_EEDaSM_SP_SS_) ;  /* 0xffffe9d000007944 */ /* 0x024fea0003c3ffff */
[----:B------:R-:W-:Y:S02]  /*11aa0*/  MOV R8, R2 ;  /* 0x0000000200087202 */ /* 0x000fe40000000f00 */
[----:B------:R-:W-:-:S02]  /*11ab0*/  MOV R2, 0x11ad0 ;  /* 0x00011ad000027802 */ /* 0x000fc40000000f00 */
[----:B------:R-:W-:Y:S05]  /*11ac0*/  CALL.REL.NOINC `($_ZN7cutlass13device_kernelIN5flash19enable_sm80_to_sm89INS1_16FlashAttnBwdSm80INS1_25CollectiveMainloopBwdSm80ILi2ELi2EN4cute5tupleIJNS5_1CILi128EEES8_NS7_ILi64EEEEEENS_10bfloat16_tEfNS_4arch4Sm80ELb0ELb1ELb1ELb1ELb1ELb0ELb0ELb0ELi2ELi4ELi4ELi4ELb0EEENS1_21CollectiveEpilogueBwdISA_SB_SD_Li256ELb1ELb0ELi2EEENS1_19SingleTileSchedulerILb1ELb0ELb0ELi128EEEEEEEEEvNT_6ParamsE$_ZZN4cute7crd2crdINS_5tupleIJiiiNS_1CILi0EEEEEENS1_IJNS2_ILi32EEENS2_ILi4EEENS2_ILi2EEENS2_ILi1EEEEEENS1_IJS8_S8_S8_S8_EEEEEDaRKT_RKT0_RKT1_ENKUlRKT_RKT0_RKT1_E_clIiS6_S8_EEDaSM_SP_SS_) ;  /* 0xffffe9d000007944 */ /* 0x000fea0003c3ffff */
[----:B------:R1:W-:Y:S01]  /*11ad0*/  STL [R1+0x1390], R3 ;  /* 0x0013900301007387 */ /* 0x0003e20000100800 */
[----:B------:R-:W-:-:S03]  /*11ae0*/  MOV R2, 0x11b00 ;  /* 0x00011b0000027802 */ /* 0x000fc60000000f00 */
[----:B-1----:R-:W-:Y:S05]  /*11af0*/  CALL.REL.NOINC `($_ZN7cutlass13device_kernelIN5flash19enable_sm80_to_sm89INS1_16FlashAttnBwdSm80INS1_25CollectiveMainloopBwdSm80ILi2ELi2EN4cute5tupleIJNS5_1CILi128EEES8_NS7_ILi64EEEEEENS_10bfloat16_tEfNS_4arch4Sm80ELb0ELb1ELb1ELb1ELb1ELb0ELb0ELb0ELi2ELi4ELi4ELi4ELb0EEENS1_21CollectiveEpilogueBwdISA_SB_SD_Li256ELb1ELb0ELi2EEENS1_19SingleTileSchedulerILb1ELb0ELb0ELi128EEEEEEEEEvNT_6ParamsE$_ZZN4cute7crd2crdINS_5tupleIJiiiNS_1CILi0EEEEEENS1_IJNS2_ILi32EEENS2_ILi4EEENS2_ILi2EEENS2_ILi1EEEEEENS1_IJS8_S8_S8_S8_EEEEEDaRKT_RKT0_RKT1_ENKUlRKT_RKT0_RKT1_E_clIiS7_S8_EEDaSM_SP_SS_) ;  /* 0xffffe9d000007944 */ /* 0x002fea0003c3ffff */
[----:B------:R1:W-:Y:S01]  /*11b00*/  STL [R1+0x1384], R5 ;  /* 0x0013840501007387 */ /* 0x0003e20000100800 */
[----:B------:R-:W-:-:S03]  /*11b10*/  MOV R4, 0x11b30 ;  /* 0x00011b3000047802 */ /* 0x000fc60000000f00 */
[----:B-1----:R-:W-:Y:S05]  /*11b20*/  CALL.REL.NOINC `($_ZN7cutlass13device_kernelIN5flash19enable_sm80_to_sm89INS1_16FlashAttnBwdSm80INS1_25CollectiveMainloopBwdSm80ILi2ELi2EN4cute5tupleIJNS5_1CILi128EEES8_NS7_ILi64EEEEEENS_10bfloat16_tEfNS_4arch4Sm80ELb0ELb1ELb1ELb1ELb1ELb0ELb0ELb0ELi2ELi4ELi4ELi4ELb0EEENS1_21CollectiveEpilogueBwdISA_SB_SD_Li256ELb1ELb0ELi2EEENS1_19SingleTileSchedulerILb1ELb0ELb0ELi128EEEEEEEEEvNT_6ParamsE$_ZZN4cute9transformINS_5tupleIJiiiNS_1CILi0EEEEEENS1_IJNS2_ILi32EEENS2_ILi4EEENS2_ILi2EEENS2_ILi1EEEEEENS1_IJS8_S8_S8_S8_EEEZNS_7crd2crdIS4_S9_SA_EEDaRKT_RKT0_RKT1_EUlRKT_RKT0_RKT1_E_EEDaSE_SH_SK_OT2_ENKUlDpSN_E_clIJiiiS3_EEEDaSX_) ;  /* 0xfffff74000007944 */ /* 0x002fea0003c3ffff */
[----:B-----5:R2:W-:Y:S01]  /*11b30*/  STL [R1+0x13a8], R8 ;  /* 0x0013a80801007387 */ /* 0x0205e20000100800 */
[----:B------:R-:W-:Y:S01]  /*11b40*/  IADD3 R52, R12, 0x40, RZ ;  /* 0x000000400c347810 */ /* 0x000fe20007ffe0ff */
[----:B------:R-:W-:Y:S01]  /*11b50*/  IMAD.MOV.U32 R4, RZ, RZ, R2 ;  /* 0x000000ffff047224 */ /* 0x000fe200078e0002 */
[----:B------:R-:W-:Y:S01]  /*11b60*/  MOV R6, 0x11bb0 ;  /* 0x00011bb000067802 */ /* 0x000fe20000000f00 */
[----:B------:R2:W-:Y:S01]  /*11b70*/  STL.U8 [R1+0x139c], RZ ;  /* 0x00139cff01007387 */ /* 0x0005e20000100000 */
[----:B------:R-:W-:-:S03]  /*11b80*/  IMAD.MOV.U32 R53, RZ, RZ, RZ ;  /* 0x000000ffff357224 */ /* 0x000fc600078e00ff */
[----:B------:R2:W-:Y:S04]  /*11b90*/  STL.64 [R1+0x13a0], R2 ;  /* 0x0013a00201007387 */ /* 0x0005e80000100a00 */
[----:B-12---:R-:W-:Y:S05]  /*11ba0*/  CALL.REL.NOINC `($_ZN7cutlass13device_kernelIN5flash19enable_sm80_to_sm89INS1_16FlashAttnBwdSm80INS1_25CollectiveMainloopBwdSm80ILi2ELi2EN4cute5tupleIJNS5_1CILi128EEES8_NS7_ILi64EEEEEENS_10bfloat16_tEfNS_4arch4Sm80ELb0ELb1ELb1ELb1ELb1ELb0ELb0ELb0ELi2ELi4ELi4ELi4ELb0EEENS1_21CollectiveEpilogueBwdISA_SB_SD_Li256ELb1ELb0ELi2EEENS1_19SingleTileSchedulerILb1ELb0ELb0ELi128EEEEEEEEEvNT_6ParamsE$_ZN4cute3eso3ESOILb1ELb0EJNS_6LayoutINS_5tupleIJNS3_IJNS3_IJNS_1CILi4EEENS4_ILi8EEEEEENS3_IJS5_NS4_ILi2EEEEEEEEENS3_IJNS3_IJS8_S8_EEENS3_IJS8_S6_EEEEEEEEENS3_IJNS3_IJNS3_IJNS_11ScaledBasisIS8_JLi1EEEENSF_INS4_ILi1EEEJLi0EEEEEEENS3_IJNSF_INS4_ILi16EEEJLi0EEEENSF_IS6_JLi1EEEEEEEEEENS3_IJNS3_IJNSF_ISH_JLi1EEEENSF_IS6_JLi0EEEEEEENS3_IJNSF_INS4_ILi64EEEJLi0EEEENSF_ISK_JLi1EEEEEEEEEEEEEEENS_10ViewEngineINS_23ArithmeticTupleIteratorINS_15ArithmeticTupleIJNS4_ILi0EEES12_EEEEEEEEEC2ERKSY_RKS15_) ;  /* 0xffff885000007944 */ /* 0x006fea0003c3ffff */
[----:B------:R-:W-:Y:S01]  /*11bb0*/  IMAD.MOV.U32 R10, RZ, RZ, R3 ;  /* 0x000000ffff0a7224 */ /* 0x000fe200078e0003 */
[----:B-1----:R-:W-:Y:S01]  /*11bc0*/  IADD3 R2, R12, 0x28, RZ ;  /* 0x000000280c027810 */ /* 0x002fe20007ffe0ff */
[----:B------:R-:W-:Y:S01]  /*11bd0*/  IMAD.MOV.U32 R3, RZ, RZ, R13 ;  /* 0x000000ffff037224 */ /* 0x000fe200078e000d */
[----:B------:R-:W-:Y:S02]  /*11be0*/  MOV R8, 0x11c00 ;  /* 0x00011c0000087802 */ /* 0x000fe40000000f00 */
[----:B------:R-:W-:Y:S05]  /*11bf0*/  CALL.REL.NOINC `($_ZN7cutlass13device_kernelIN5flash19enable_sm80_to_sm89INS1_16FlashAttnBwdSm80INS1_25CollectiveMainloopBwdSm80ILi2ELi2EN4cute5tupleIJNS5_1CILi128EEES8_NS7_ILi64EEEEEENS_10bfloat16_tEfNS_4arch4Sm80ELb0ELb1ELb1ELb1ELb1ELb0ELb0ELb0ELi2ELi4ELi4ELi4ELb0EEENS1_21CollectiveEpilogueBwdISA_SB_SD_Li256ELb1ELb0ELi2EEENS1_19SingleTileSchedulerILb1ELb0ELb0ELi128EEEEEEEEEvNT_6ParamsE$_ZN4cute3eso3ESOILb0ELb0EJiiEEC2ERKiS4_) ;  /* 0xffff640000007944 */ /* 0x000fea0003c3ffff */
[----:B-1----:R-:W2:Y:S01]  /*11c00*/  LDL.64 R2, [R1+0x1390] ;  /* 0x0013900001027983 */ /* 0x002ea20000100a00 */
[----:B------:R-:W-:-:S03]  /*11c10*/  MOV R6, 0x11c50 ;  /* 0x00011c5000067802 */ /* 0x000fc60000000f00 */
[----:B--2---:R1:W-:Y:S04]  /*11c20*/  STL [R1+0x1384], R2 ;  /* 0x0013840201007387 */ /* 0x0043e80000100800 */
[----:B------:R1:W-:Y:S02]  /*11c30*/  STL [R1+0x1388], R3 ;  /* 0x0013880301007387 */ /* 0x0003e40000100800 */
[----:B-1----:R-:W-:Y:S05]  /*11c40*/  CALL.REL.NOINC `($_ZN7cutlass13device_kernelIN5flash19enable_sm80_to_sm89INS1_16FlashAttnBwdSm80INS1_25CollectiveMainloopBwdSm80ILi2ELi2EN4cute5tupleIJNS5_1CILi128EEES8_NS7_ILi64EEEEEENS_10bfloat16_tEfNS_4arch4Sm80ELb0ELb1ELb1ELb1ELb1ELb0ELb0ELb0ELi2ELi4ELi4ELi4ELb0EEENS1_21CollectiveEpilogueBwdISA_SB_SD_Li256ELb1ELb0ELi2EEENS1_19SingleTileSchedulerILb1ELb0ELb0ELi128EEEEEEEEEvNT_6ParamsE$_ZN4cute3eso3ESOILb0ELb0EJiNS_5tupleIJiiEEEEEC2ERKiRKS3_) ;  /* 0xffff632000007944 */ /* 0x002fea0003c3ffff */
[----:B------:R2:W5:Y:S04]  /*11c50*/  LDL R5, [R1+0x1398] ;  /* 0x0013980001057983 */ /* 0x0005680000100800 */
[----:B-1----:R2:W5:Y:S01]  /*11c60*/  LDL.64 R2, [R1+0x1390] ;  /* 0x0013900001027983 */ /* 0x0025620000100a00 */
[----:B------:R-:W-:-:S03]  /*11c70*/  MOV R6, 0x11c90 ;  /* 0x00011c9000067802 */ /* 0x000fc60000000f00 */
[----:B--2--5:R-:W-:Y:S05]  /*11c80*/  CALL.REL.NOINC `($_ZN7cutlass13device_kernelIN5flash19enable_sm80_to_sm89INS1_16FlashAttnBwdSm80INS1_25CollectiveMainloopBwdSm80ILi2ELi2EN4cute5tupleIJNS5_1CILi128EEES8_NS7_ILi64EEEEEENS_10bfloat16_tEfNS_4arch4Sm80ELb0ELb1ELb1ELb1ELb1ELb0ELb0ELb0ELi2ELi4ELi4ELi4ELb0EEENS1_21CollectiveEpilogueBwdISA_SB_SD_Li256ELb1ELb0ELi2EEENS1_19SingleTileSchedulerILb1ELb0ELb0ELi128EEEEEEEEEvNT_6ParamsE$_ZN4cute3eso3ESOILb0ELb1EJNS_5tupleIJiNS2_IJiiEEEEEENS2_IJNS_10UnderscoreENS2_IJS5_S5_EEEEEEEEC2ERKS4_RKS7_) ;  /* 0xffff690000007944 */ /* 0x024fea0003c3ffff */
        /* <DEDUP_REMOVED lines=10> */
[----:B-1---5:R-:W-:Y:S05]  /*11d30*/  CALL.REL.NOINC `($_ZN7cutlass13device_kernelIN5flash19enable_sm80_to_sm89INS1_16FlashAttnBwdSm80INS1_25CollectiveMainloopBwdSm80ILi2ELi2EN4cute5tupleIJNS5_1CILi128EEES8_NS7_ILi64EEEEEENS_10bfloat16_tEfNS_4arch4Sm80ELb0ELb1ELb1ELb1ELb1ELb0ELb0ELb0ELi2ELi4ELi4ELi4ELb0EEENS1_21CollectiveEpilogueBwdISA_SB_SD_Li256ELb1ELb0ELi2EEENS1_19SingleTileSchedulerILb1ELb0ELb0ELi128EEEEEEEEEvNT_6ParamsE$_ZN4cute5tupleIJiEEC2ERKi) ;  /* 0xffffa5a000007944 */ /* 0x022fea0003c3ffff */
[----:B------:R2:W5:Y:S01]  /*11d40*/  LDL R7, [R1+0x1390] ;  /* 0x0013900001077983 */ /* 0x0005620000100800 */
[----:B-1----:R-:W-:Y:S01]  /*11d50*/  IMAD.MOV.U32 R3, RZ, RZ, R4 ;  /* 0x000000ffff037224 */ /* 0x002fe200078e0004 */
[----:B------:R-:W-:Y:S02]  /*11d60*/  MOV R2, R13 ;  /* 0x0000000d00027202 */ /* 0x000fe40000000f00 */
        /* <DEDUP_REMOVED lines=9> */
[----:B------:R-:W-:-:S02]  /*11e00*/  MOV R8, 0x11e20 ;  /* 0x00011e2000087802 */ /* 0x000fc40000000f00 */
[----:B-1---5:R-:W-:Y:S05]  /*11e10*/  CALL.REL.NOINC `($_ZN7cutlass13device_kernelIN5flash19enable_sm80_to_sm89INS1_16FlashAttnBwdSm80INS1_25CollectiveMainloopBwdSm80ILi2ELi2EN4cute5tupleIJNS5_1CILi128EEES8_NS7_ILi64EEEEEENS_10bfloat16_tEfNS_4arch4Sm80ELb0ELb1ELb1ELb1ELb1ELb0ELb0ELb0ELi2ELi4ELi4ELi4ELb0EEENS1_21CollectiveEpilogueBwdISA_SB_SD_Li256ELb1ELb0ELi2EEENS1_19SingleTileSchedulerILb1ELb0ELb0ELi128EEEEEEEEEvNT_6ParamsE$_ZN4cute5tupleIJNS_1CILi0EEEiEEC2ERKS2_RKi) ;  /* 0xffffa3e000007944 */ /* 0x022fea0003c3ffff */
[----:B------:R1:W5:Y:S01]  /*11e20*/  LDL R8, [R1+0x1390] ;  /* 0x0013900001087983 */ /* 0x0003620000100800 */
[----:B------:R-:W-:Y:S01]  /*11e30*/  IMAD.MOV.U32 R3, RZ, RZ, R4 ;  /* 0x000000ffff037224 */ /* 0x000fe200078e0004 */
[----:B------:R-:W-:-:S02]  /*11e40*/  MOV R2, R12 ;  /* 0x0000000c00027202 */ /* 0x000fc40000000f00 */
[----:B------:R-:W-:Y:S02]  /*11e50*/  MOV R10, 0x11e70 ;  /* 0x00011e70000a7802 */ /* 0x000fe40000000f00 */
[----:B-1---5:R-:W-:Y:S05]  /*11e60*/  CALL.REL.NOINC `($_ZN7cutlass13device_kernelIN5flash19enable_sm80_to_sm89INS1_16FlashAttnBwdSm80INS1_25CollectiveMainloopBwdSm80ILi2ELi2EN4cute5tupleIJNS5_1CILi128EEES8_NS7_ILi64EEEEEENS_10bfloat16_tEfNS_4arch4Sm80ELb0ELb1ELb1ELb1ELb1ELb0ELb0ELb0ELi2ELi4ELi4ELi4ELb0EEENS1_21CollectiveEpilogueBwdISA_SB_SD_Li256ELb1ELb0ELi2EEENS1_19SingleTileSchedulerILb1ELb0ELb0ELi128EEEEEEEEEvNT_6ParamsE$_ZN4cute5tupleIJiEEC2ERKi) ;  /* 0xffffa47000007944 */ /* 0x022fea0003c3ffff */
[----:B-1----:R1:W5:Y:S01]  /*11e70*/  LDL R3, [R1+0x1380] ;  /* 0x0013800001037983 */ /* 0x0023620000100800 */
[----:B------:R-:W-:Y:S02]  /*11e80*/  MOV R2, R13 ;  /* 0x0000000d00027202 */ /* 0x000fe40000000f00 */
[----:B------:R-:W-:Y:S02]  /*11e90*/  MOV R10, 0x11eb0 ;  /* 0x00011eb0000a7802 */ /* 0x000fe40000000f00 */
[----:B-1---5:R-:W-:Y:S05]  /*11ea0*/  CALL.REL.NOINC `($_ZN7cutlass13device_kernelIN5flash19enable_sm80_to_sm89INS1_16FlashAttnBwdSm80INS1_25CollectiveMainloopBwdSm80ILi2ELi2EN4cute5tupleIJNS5_1CILi128EEES8_NS7_ILi64EEEEEENS_10bfloat16_tEfNS_4arch4Sm80ELb0ELb1ELb1ELb1ELb1ELb0ELb0ELb0ELi2ELi4ELi4ELi4ELb0EEENS1_21CollectiveEpilogueBwdISA_SB_SD_Li256ELb1ELb0ELi2EEENS1_19SingleTileSchedulerILb1ELb0ELb0ELi128EEEEEEEEEvNT_6ParamsE$_ZN4cute5tupleIJiEEC2ERKi) ;  /* 0xffffa43000007944 */ /* 0x022fea0003c3ffff */
[----:B-1----:R1:W5:Y:S01]  /*11eb0*/  LDL R3, [R1+0x1390] ;  /* 0x0013900001037983 */ /* 0x0023620000100800 */
[----:B------:R-:W-:Y:S02]  /*11ec0*/  MOV R2, R13 ;  /* 0x0000000d00027202 */ /* 0x000fe40000000f00 */
[----:B------:R-:W-:Y:S02]  /*11ed0*/  MOV R6, 0x11ef0 ;  /* 0x00011ef000067802 */ /* 0x000fe40000000f00 */
[----:B-1---5:R-:W-:Y:S05]  /*11ee0*/  CALL.REL.NOINC `($_ZN7cutlass13device_kernelIN5flash19enable_sm80_to_sm89INS1_16FlashAttnBwdSm80INS1_25CollectiveMainloopBwdSm80ILi2ELi2EN4cute5tupleIJNS5_1CILi128EEES8_NS7_ILi64EEEEEENS_10bfloat16_tEfNS_4arch4Sm80ELb0ELb1ELb1ELb1ELb1ELb0ELb0ELb0ELi2ELi4ELi4ELi4ELb0EEENS1_21CollectiveEpilogueBwdISA_SB_SD_Li256ELb1ELb0ELi2EEENS1_19SingleTileSchedulerILb1ELb0ELb0ELi128EEEEEEEEEvNT_6ParamsE$_ZN4cute3eso3ESOILb0ELb1EJiNS_1CILi0EEEEEC2ERKiRKS3_) ;  /* 0xffff68a000007944 */ /* 0x022fea0003c3ffff */
[----:B------:R2:W5:Y:S01]  /*11ef0*/  LDL R10, [R1+0x1390] ;  /* 0x00139000010a7983 */ /* 0x0005620000100800 */
[----:B------:R-:W-:-:S03]  /*11f00*/  MOV R4, 0x11f30 ;  /* 0x00011f3000047802 */ /* 0x000fc60000000f00 */
[----:B------:R2:W-:Y:S04]  /*11f10*/  STL [R1+0x1390], R8 ;  /* 0x0013900801007387 */ /* 0x0005e80000100800 */
[----:B-12--5:R-:W-:Y:S05]  /*11f20*/  CALL.REL.NOINC `($_ZN7cutlass13device_kernelIN5flash19enable_sm80_to_sm89INS1_16FlashAttnBwdSm80INS1_25CollectiveMainloopBwdSm80ILi2ELi2EN4cute5tupleIJNS5_1CILi128EEES8_NS7_ILi64EEEEEENS_10bfloat16_tEfNS_4arch4Sm80ELb0ELb1ELb1ELb1ELb1ELb0ELb0ELb0ELi2ELi4ELi4ELi4ELb0EEENS1_21CollectiveEpilogueBwdISA_SB_SD_Li256ELb1ELb0ELi2EEENS1_19SingleTileSchedulerILb1ELb0ELb0ELi128EEEEEEEEEvNT_6ParamsE$_ZZN4cuteplIJNS_1CILi0EEEiEJiEEEDaRKNS_15ArithmeticTupleIJDpT_EEERKNS3_IJDpT0_EEEENKUlDpRKT_E_clIJiiEEEDaSH_) ;  /* 0xfffff5a000007944 */ /* 0x026fea0003c3ffff */
[----:B------:R-:W-:Y:S01]  /*11f30*/  IMAD.SHL.U32 R3, R5, 0x10, RZ ;  /* 0x0000001005037824 */ /* 0x000fe200078e00ff */
[----:B------:R-:W-:Y:S02]  /*11f40*/  MOV R2, R13 ;  /* 0x0000000d00027202 */ /* 0x000fe40000000f00 */
[----:B------:R-:W-:Y:S02]  /*11f50*/  MOV R10, 0x11f70 ;  /* 0x00011f70000a7802 */ /* 0x000fe40000000f00 */
[----:B-1---5:R-:W-:Y:S05]  /*11f60*/  CALL.REL.NOINC `($_ZN7cutlass13device_kernelIN5flash19enable_sm80_to_sm89INS1_16FlashAttnBwdSm80INS1_25CollectiveMainloopBwdSm80ILi2ELi2EN4cute5tupleIJNS5_1CILi128EEES8_NS7_ILi64EEEEEENS_10bfloat16_tEfNS_4arch4Sm80ELb0ELb1ELb1ELb1ELb1ELb0ELb0ELb0ELi2ELi4ELi4ELi4ELb0EEENS1_21CollectiveEpilogueBwdISA_SB_SD_Li256ELb1ELb0ELi2EEENS1_19SingleTileSchedulerILb1ELb0ELb0ELi128EEEEEEEEEvNT_6ParamsE$_ZN4cute5tupleIJiEEC2ERKi) ;  /* 0xffffa37000007944 */ /* 0x022fea0003c3ffff */
[----:B------:R2:W5:Y:S01]  /*11f70*/  LDL R4, [R1+0x1390] ;  /* 0x0013900001047983 */ /* 0x0005620000100800 */
[----:B-1----:R-:W-:Y:S01]  /*11f80*/  IMAD.SHL.U32 R3, R20, 0x8, RZ ;  /* 0x0000000814037824 */ /* 0x002fe200078e00ff */
[----:B------:R-:W-:Y:S02]  /*11f90*/  MOV R2, R13 ;  /* 0x0000000d00027202 */ /* 0x000fe40000000f00 */
[----:B------:R-:W-:Y:S02]  /*11fa0*/  MOV R10, 0x11fc0 ;  /* 0x00011fc0000a7802 */ /* 0x000fe40000000f00 */
[----:B--2--5:R-:W-:Y:S05]  /*11fb0*/  CALL.REL.NOINC `($_ZN7cutlass13device_kernelIN5flash19enable_sm80_to_sm89INS1_16FlashAttnBwdSm80INS1_25CollectiveMainloopBwdSm80ILi2ELi2EN4cute5tupleIJNS5_1CILi128EEES8_NS7_ILi64EEEEEENS_10bfloat16_tEfNS_4arch4Sm80ELb0ELb1ELb1ELb1ELb1ELb0ELb0ELb0ELi2ELi4ELi4ELi4ELb0EEENS1_21CollectiveEpilogueBwdISA_SB_SD_Li256ELb1ELb0ELi2EEENS1_19SingleTileSchedulerILb1ELb0ELb0ELi128EEEEEEEEEvNT_6ParamsE$_ZN4cute5tupleIJiEEC2ERKi) ;  /* 0xffffa32000007944 */ /* 0x024fea0003c3ffff */
[----:B------:R2:W5:Y:S01]  /*11fc0*/  LDL R5, [R1+0x1390] ;  /* 0x0013900001057983 */ /* 0x0005620000100800 */
[----:B-1----:R-:W-:Y:S01]  /*11fd0*/  IMAD.MOV.U32 R3, RZ, RZ, R4 ;  /* 0x000000ffff037224 */ /* 0x002fe200078e0004 */
[----:B------:R-:W-:Y:S02]  /*11fe0*/  MOV R2, R12 ;  /* 0x0000000c00027202 */ /* 0x000fe40000000f00 */
[----:B------:R-:W-:-:S02]  /*11ff0*/  MOV R10, 0x12010 ;  /* 0x00012010000a7802 */ /* 0x000fc40000000f00 */
[----:B--2--5:R-:W-:Y:S05]  /*12000*/  CALL.REL.NOINC `($_ZN7cutlass13device_kernelIN5flash19enable_sm80_to_sm89INS1_16FlashAttnBwdSm80INS1_25CollectiveMainloopBwdSm80ILi2ELi2EN4cute5tupleIJNS5_1CILi128EEES8_NS7_ILi64EEEEEENS_10bfloat16_tEfNS_4arch4Sm80ELb0ELb1ELb1ELb1ELb1ELb0ELb0ELb0ELi2ELi4ELi4ELi4ELb0EEENS1_21CollectiveEpilogueBwdISA_SB_SD_Li256ELb1ELb0ELi2EEENS1_19SingleTileSchedulerILb1ELb0ELb0ELi128EEEEEEEEEvNT_6ParamsE$_ZN4cute5tupleIJiEEC2ERKi) ;  /* 0xffffa2d000007944 */ /* 0x024fea0003c3ffff */
[----:B-1----:R1:W5:Y:S01]  /*12010*/  LDL R3, [R1+0x1380] ;  /* 0x0013800001037983 */ /* 0x0023620000100800 */
[----:B------:R-:W-:-:S02]  /*12020*/  MOV R2, R13 ;  /* 0x0000000d00027202 */ /* 0x000fc40000000f00 */
[----:B------:R-:W-:Y:S02]  /*12030*/  MOV R10, 0x12050 ;  /* 0x00012050000a7802 */ /* 0x000fe40000000f00 */
[----:B-1---5:R-:W-:Y:S05]  /*12040*/  CALL.REL.NOINC `($_ZN7cutlass13device_kernelIN5flash19enable_sm80_to_sm89INS1_16FlashAttnBwdSm80INS1_25CollectiveMainloopBwdSm80ILi2ELi2EN4cute5tupleIJNS5_1CILi128EEES8_NS7_ILi64EEEEEENS_10bfloat16_tEfNS_4arch4Sm80ELb0ELb1ELb1ELb1ELb1ELb0ELb0ELb0ELi2ELi4ELi4ELi4ELb0EEENS1_21CollectiveEpilogueBwdISA_SB_SD_Li256ELb1ELb0ELi2EEENS1_19SingleTileSchedulerILb1ELb0ELb0ELi128EEEEEEEEEvNT_6ParamsE$_ZN4cute5tupleIJiEEC2ERKi) ;  /* 0xffffa29000007944 */ /* 0x022fea0003c3ffff */
        /* <DEDUP_REMOVED lines=8> */
[----:B-1---5:R-:W-:Y:S05]  /*120d0*/  CALL.REL.NOINC `($_ZN7cutlass13device_kernelIN5flash19enable_sm80_to_sm89INS1_16FlashAttnBwdSm80INS1_25CollectiveMainloopBwdSm80ILi2ELi2EN4cute5tupleIJNS5_1CILi128EEES8_NS7_ILi64EEEEEENS_10bfloat16_tEfNS_4arch4Sm80ELb0ELb1ELb1ELb1ELb1ELb0ELb0ELb0ELi2ELi4ELi4ELi4ELb0EEENS1_21CollectiveEpilogueBwdISA_SB_SD_Li256ELb1ELb0ELi2EEENS1_19SingleTileSchedulerILb1ELb0ELb0ELi128EEEEEEEEEvNT_6ParamsE$_ZN4cute5tupleIJNS_1CILi0EEEiEEC2ERKS2_RKi) ;  /* 0xffffa12000007944 */ /* 0x022fea0003c3ffff */
[----:B------:R1:W5:Y:S01]  /*120e0*/  LDL R8, [R1+0x1390] ;  /* 0x0013900001087983 */ /* 0x0003620000100800 */
[----:B------:R-:W-:Y:S01]  /*120f0*/  IMAD.MOV.U32 R3, RZ, RZ, R4 ;  /* 0x000000ffff037224 */ /* 0x000fe200078e0004 */
[----:B------:R-:W-:Y:S02]  /*12100*/  MOV R2, R13 ;  /* 0x0000000d00027202 */ /* 0x000fe40000000f00 */
[----:B------:R-:W-:-:S02]  /*12110*/  MOV R6, 0x12130 ;  /* 0x0001213000067802 */ /* 0x000fc40000000f00 */
[----:B-1---5:R-:W-:Y:S05]  /*12120*/  CALL.REL.NOINC `($_ZN7cutlass13device_kernelIN5flash19enable_sm80_to_sm89INS1_16FlashAttnBwdSm80INS1_25CollectiveMainloopBwdSm80ILi2ELi2EN4cute5tupleIJNS5_1CILi128EEES8_NS7_ILi64EEEEEENS_10bfloat16_tEfNS_4arch4Sm80ELb0ELb1ELb1ELb1ELb1ELb0ELb0ELb0ELi2ELi4ELi4ELi4ELb0EEENS1_21CollectiveEpilogueBwdISA_SB_SD_Li256ELb1ELb0ELi2EEENS1_19SingleTileSchedulerILb1ELb0ELb0ELi128EEEEEEEEEvNT_6ParamsE$_ZN4cute3eso3ESOILb0ELb1EJiNS_1CILi0EEEEEC2ERKiRKS3_) ;  /* 0xffff666000007944 */ /* 0x022fea0003c3ffff */
[----:B------:R2:W5:Y:S01]  /*12130*/  LDL R10, [R1+0x1390] ;  /* 0x00139000010a7983 */ /* 0x0005620000100800 */
[----:B------:R-:W-:-:S02]  /*12140*/  MOV R9, R13 ;  /* 0x0000000d00097202 */ /* 0x000fc40000000f00 */
[----:B------:R-:W-:Y:S01]  /*12150*/  MOV R92, 0x12180 ;  /* 0x00012180005c7802 */ /* 0x000fe20000000f00 */
[----:B------:R2:W-:Y:S04]  /*12160*/  STL [R1+0x1390], R8 ;  /* 0x0013900801007387 */ /* 0x0005e80000100800 */
[----:B-12--5:R-:W-:Y:S05]  /*12170*/  CALL.REL.NOINC `($_ZN7cutlass13device_kernelIN5flash19enable_sm80_to_sm89INS1_16FlashAttnBwdSm80INS1_25CollectiveMainloopBwdSm80ILi2ELi2EN4cute5tupleIJNS5_1CILi128EEES8_NS7_ILi64EEEEEENS_10bfloat16_tEfNS_4arch4Sm80ELb0ELb1ELb1ELb1ELb1ELb0ELb0ELb0ELi2ELi4ELi4ELi4ELb0EEENS1_21CollectiveEpilogueBwdISA_SB_SD_Li256ELb1ELb0ELi2EEENS1_19SingleTileSchedulerILb1ELb0ELb0ELi128EEEEEEEEEvNT_6ParamsE$_ZZN4cuteplIJiEJNS_1CILi0EEEiEEEDaRKNS_15ArithmeticTupleIJDpT_EEERKNS3_IJDpT0_EEEENKUlDpRKT_E_clIJiiEEEDaSH_) ;  /* 0xfffff4c000007944 */ /* 0x026fea0003c3ffff */
[----:B-----5:R-:W-:Y:S01]  /*12180*/  IMAD.IADD R4, R3, 0x1, R19 ;  /* 0x0000000103047824 */ /* 0x020fe200078e0213 */
[----:B------:R-:W-:Y:S02]  /*12190*/  IADD3 R10, R18, R2, RZ ;  /* 0x00000002120a7210 */ /* 0x000fe40007ffe0ff */
[----:B------:R-:W-:Y:S02]  /*121a0*/  MOV R20, 0x121d0 ;  /* 0x000121d000147802 */ /* 0x000fe40000000f00 */
[----:B------:R2:W-:Y:S04]  /*121b0*/  STL [R1+0x1390], R4 ;  /* 0x0013900401007387 */ /* 0x0005e80000100800 */
[----:B-12---:R-:W-:Y:S05]  /*121c0*/  CALL.REL.NOINC `($_ZN7cutlass13device_kernelIN5flash19enable_sm80_to_sm89INS1_16FlashAttnBwdSm80INS1_25CollectiveMainloopBwdSm80ILi2ELi2EN4cute5tupleIJNS5_1CILi128EEES8_NS7_ILi64EEEEEENS_10bfloat16_tEfNS_4arch4Sm80ELb0ELb1ELb1ELb1ELb1ELb0ELb0ELb0ELi2ELi4ELi4ELi4ELb0EEENS1_21CollectiveEpilogueBwdISA_SB_SD_Li256ELb1ELb0ELi2EEENS1_19SingleTileSchedulerILb1ELb0ELb0ELi128EEEEEEEEEvNT_6ParamsE$_ZZN4cuteplIJiiEJiiEEEDaRKNS_15ArithmeticTupleIJDpT_EEERKNS1_IJDpT0_EEEENKUlDpRKT_E_clIJiiEEEDaSF_) ;  /* 0xfffff67000007944 */ /* 0x006fea0003c3ffff */
[----:B-----5:R2:W-:Y:S01]  /*121d0*/  STL [R1+0x1390], R5 ;  /* 0x0013900501007387 */ /* 0x0205e20000100800 */
[----:B------:R-:W-:-:S03]  /*121e0*/  MOV R86, 0x12200 ;  /* 0x0001220000567802 */ /* 0x000fc60000000f00 */
[----:B-12---:R-:W-:Y:S05]  /*121f0*/  CALL.REL.NOINC `($_ZN7cutlass13device_kernelIN5flash19enable_sm80_to_sm89INS1_16FlashAttnBwdSm80INS1_25CollectiveMainloopBwdSm80ILi2ELi2EN4cute5tupleIJNS5_1CILi128EEES8_NS7_ILi64EEEEEENS_10bfloat16_tEfNS_4arch4Sm80ELb0ELb1ELb1ELb1ELb1ELb0ELb0ELb0ELi2ELi4ELi4ELi4ELb0EEENS1_21CollectiveEpilogueBwdISA_SB_SD_Li256ELb1ELb0ELi2EEENS1_19SingleTileSchedulerILb1ELb0ELb0ELi128EEEEEEEEEvNT_6ParamsE$_ZZN4cuteplIJiiEJNS_1CILi0EEES2_EEEDaRKNS_15ArithmeticTupleIJDpT_EEERKNS3_IJDpT0_EEEENKUlDpRKT_E_clIJiiEEEDaSH_) ;  /* 0xfffff53000007944 */ /* 0x006fea0003c3ffff */
[----:B------:R-:W-:Y:S02]  /*12200*/  MOV R4, 0x12220 ;  /* 0x0001222000047802 */ /* 0x000fe40000000f00 */
[----:B-1---5:R-:W-:Y:S05]  /*12210*/  CALL.REL.NOINC `($_ZN7cutlass13device_kernelIN5flash19enable_sm80_to_sm89INS1_16FlashAttnBwdSm80INS1_25CollectiveMainloopBwdSm80ILi2ELi2EN4cute5tupleIJNS5_1CILi128EEES8_NS7_ILi64EEEEEENS_10bfloat16_tEfNS_4arch4Sm80ELb0ELb1ELb1ELb1ELb1ELb0ELb0ELb0ELi2ELi4ELi4ELi4ELb0EEENS1_21CollectiveEpilogueBwdISA_SB_SD_Li256ELb1ELb0ELi2EEENS1_19SingleTileSchedulerILb1ELb0ELb0ELi128EEEEEEEEEvNT_6ParamsE$_ZN4cute3eso3ESOILb1ELb0EJNS_6LayoutINS_5tupleIJNS3_IJNS_1CILi2EEES5_EEES5_NS4_ILi8EEEEEENS3_IJNS3_IJNS_11ScaledBasisINS4_ILi1EEEJLi1EEEENS9_IS7_JLi0EEEEEEENS9_INS4_ILi64EEEJLi0EEEENS9_INS4_ILi16EEEJLi1EEEEEEEEENS_15ArithmeticTupleIJiiEEEEEC2ERKSJ_RKSL_) ;  /* 0xffff8aa000007944 */ /* 0x022fea0003c3ffff */
[----:B-1----:R-:W2:Y:S01]  /*12220*/  LDL.64 R2, [R1+0x1390] ;  /* 0x0013900001027983 */ /* 0x002ea20000100a00 */
[----:B------:R-:W-:-:S03]  /*12230*/  MOV R62, 0x12260 ;  /* 0x00012260003e7802 */ /* 0x000fc60000000f00 */
[----:B--2---:R1:W-:Y:S04]  /*12240*/  STL [R1+0x1390], R3 ;  /* 0x0013900301007387 */ /* 0x0043e80000100800 */
[----:B-1----:R-:W-:Y:S05]  /*12250*/  CALL.REL.NOINC `($_ZN7cutlass13device_kernelIN5flash19enable_sm80_to_sm89INS1_16FlashAttnBwdSm80INS1_25CollectiveMainloopBwdSm80ILi2ELi2EN4cute5tupleIJNS5_1CILi128EEES8_NS7_ILi64EEEEEENS_10bfloat16_tEfNS_4arch4Sm80ELb0ELb1ELb1ELb1ELb1ELb0ELb0ELb0ELi2ELi4ELi4ELi4ELb0EEENS1_21CollectiveEpilogueBwdISA_SB_SD_Li256ELb1ELb0ELi2EEENS1_19SingleTileSchedulerILb1ELb0ELb0ELi128EEEEEEEEEvNT_6ParamsE$_ZZN4cuteplIJNS_1CILi0EEES2_EJiiEEEDaRKNS_15ArithmeticTupleIJDpT_EEERKNS3_IJDpT0_EEEENKUlDpRKT_E_clIJiiEEEDaSH_) ;  /* 0xfffff17000007944 */ /* 0x002fea0003c3ffff */
[----:B------:R-:W-:Y:S02]  /*12260*/  MOV R6, 0x12280 ;  /* 0x0001228000067802 */ /* 0x000fe40000000f00 */
[----:B-1---5:R-:W-:Y:S05]  /*12270*/  CALL.REL.NOINC `($_ZN7cutlass13device_kernelIN5flash19enable_sm80_to_sm89INS1_16FlashAttnBwdSm80INS1_25CollectiveMainloopBwdSm80ILi2ELi2EN4cute5tupleIJNS5_1CILi128EEES8_NS7_ILi64EEEEEENS_10bfloat16_tEfNS_4arch4Sm80ELb0ELb1ELb1ELb1ELb1ELb0ELb0ELb0ELi2ELi4ELi4ELi4ELb0EEENS1_21CollectiveEpilogueBwdISA_SB_SD_Li256ELb1ELb0ELi2EEENS1_19SingleTileSchedulerILb1ELb0ELb0ELi128EEEEEEEEEvNT_6ParamsE$_ZN4cute3eso3ESOILb1ELb0EJNS_6LayoutINS_5tupleIJNS3_IJNS_1CILi2EEES5_EEES5_NS4_ILi8EEEEEENS3_IJNS3_IJNS_11ScaledBasisINS4_ILi1EEEJLi1EEEENS9_IS7_JLi0EEEEEEENS9_INS4_ILi64EEEJLi0EEEENS9_INS4_ILi16EEEJLi1EEEEEEEEENS_10ViewEngineINS_23ArithmeticTupleIteratorINS_15ArithmeticTupleIJiiEEEEEEEEEC2ERKSJ_RKSP_) ;  /* 0xffff89f000007944 */ /* 0x022fea0003c3ffff */
[----:B-1----:R1:W5:Y:S01]  /*12280*/  LDL.64 R2, [R1+0x1390] ;  /* 0x0013900001027983 */ /* 0x0023620000100a00 */
[----:B------:R-:W-:-:S03]  /*12290*/  MOV R10, 0x122b0 ;  /* 0x000122b0000a7802 */ /* 0x000fc60000000f00 */
[----:B-1---5:R-:W-:Y:S05]  /*122a0*/  CALL.REL.NOINC `($_ZN7cutlass13device_kernelIN5flash19enable_sm80_to_sm89INS1_16FlashAttnBwdSm80INS1_25CollectiveMainloopBwdSm80ILi2ELi2EN4cute5tupleIJNS5_1CILi128EEES8_NS7_ILi64EEEEEENS_10bfloat16_tEfNS_4arch4Sm80ELb0ELb1ELb1ELb1ELb1ELb0ELb0ELb0ELi2ELi4ELi4ELi4ELb0EEENS1_21CollectiveEpilogueBwdISA_SB_SD_Li256ELb1ELb0ELi2EEENS1_19SingleTileSchedulerILb1ELb0ELb0ELi128EEEEEEEEEvNT_6ParamsE$_ZN4cute3eso3ESOILb1ELb0EJNS_6LayoutINS_5tupleIJNS3_IJNS_1CILi2EEES5_EEENS3_IJS5_NS4_ILi8EEEEEEEEENS3_IJNS3_IJS5_NS4_ILi4EEEEEENS3_IJNS4_ILi1EEES7_EEEEEEEENS_10ViewEngineIPfEEEEC2ERKSF_RKSI_) ;  /* 0xffff88f000007944 */ /* 0x022fea0003c3ffff */
[----:B------:R2:W5:Y:S01]  /*122b0*/  LDL.64 R60, [R1+0x1390] ;  /* 0x00139000013c7983 */ /* 0x0005620000100a00 */
[----:B------:R-:W-:-:S03]  /*122c0*/  MOV R6, 0x122e0 ;  /* 0x000122e000067802 */ /* 0x000fc60000000f00 */
[----:B-12--5:R-:W-:Y:S05]  /*122d0*/  CALL.REL.NOINC `($_ZN7cutlass13device_kernelIN5flash19enable_sm80_to_sm89INS1_16FlashAttnBwdSm80INS1_25CollectiveMainloopBwdSm80ILi2ELi2EN4cute5tupleIJNS5_1CILi128EEES8_NS7_ILi64EEEEEENS_10bfloat16_tEfNS_4arch4Sm80ELb0ELb1ELb1ELb1ELb1ELb0ELb0ELb0ELi2ELi4ELi4ELi4ELb0EEENS1_21CollectiveEpilogueBwdISA_SB_SD_Li256ELb1ELb0ELi2EEENS1_19SingleTileSchedulerILb1ELb0ELb0ELi128EEEEEEEEEvNT_6ParamsE$_ZN4cute3eso3ESOILb1ELb0EJNS_6LayoutINS_5tupleIJNS3_IJNS_1CILi2EEES5_EEENS3_IJS5_NS4_ILi8EEEEEEEEENS3_IJNS3_IJNS_11ScaledBasisIS7_JLi0EEEENSA_INS4_ILi64EEEJLi0EEEEEEENS3_IJNSA_INS4_ILi1EEEJLi1EEEENSA_INS4_ILi16EEEJLi1EEEEEEEEEEEENS_10ViewEngineINS_23ArithmeticTupleIteratorINS_15ArithmeticTupleIJiiEEEEEEEEEC2ERKSL_RKSR_) ;  /* 0xffff887000007944 */ /* 0x026fea0003c3ffff */
[----:B-1----:R1:W5:Y:S01]  /*122e0*/  LDL.64 R4, [R1+0x1390] ;  /* 0x0013900001047983 */ /* 0x0023620000100a00 */
[----:B------:R-:W-:-:S03]  /*122f0*/  MOV R6, 0x12310 ;  /* 0x0001231000067802 */ /* 0x000fc60000000f00 */
[----:B-1---5:R-:W-:Y:S05]  /*12300*/  CALL.REL.NOINC `($_ZN7cutlass13device_kernelIN5flash19enable_sm80_to_sm89INS1_16FlashAttnBwdSm80INS1_25CollectiveMainloopBwdSm80ILi2ELi2EN4cute5tupleIJNS5_1CILi128EEES8_NS7_ILi64EEEEEENS_10bfloat16_tEfNS_4arch4Sm80ELb0ELb1ELb1ELb1ELb1ELb0ELb0ELb0ELi2ELi4ELi4ELi4ELb0EEENS1_21CollectiveEpilogueBwdISA_SB_SD_Li256ELb1ELb0ELi2EEENS1_19SingleTileSchedulerILb1ELb0ELb0ELi128EEEEEEEEEvNT_6ParamsE$_ZN4cute3eso3ESOILb1ELb0EJNS_6LayoutINS_5tupleIJNS3_IJNS3_IJNS_1CILi4EEENS4_ILi8EEEEEENS3_IJS5_NS4_ILi2EEEEEEEEENS3_IJNS3_IJS8_S8_EEENS3_IJS8_S6_EEEEEEEEENS3_IJNS3_IJNS3_IJNS_11ScaledBasisIS8_JLi1EEEENSF_INS4_ILi1EEEJLi0EEEEEEENS3_IJNSF_INS4_ILi16EEEJLi0EEEENSF_IS6_JLi1EEEEEEEEEENS3_IJNS3_IJNSF_ISH_JLi1EEEENSF_IS6_JLi0EEEEEEENS3_IJNSF_INS4_ILi64EEEJLi0EEEENSF_ISK_JLi1EEEEEEEEEEEEEEENS_10ViewEngineINS_23ArithmeticTupleIteratorINS_15ArithmeticTupleIJNS4_ILi0EEES12_EEEEEEEEEC2ERKSY_RKS15_) ;  /* 0xffff80f000007944 */ /* 0x022fea0003c3ffff */
[----:B-1----:R-:W-:Y:S02]  /*12310*/  MOV R2, 0x12330 ;  /* 0x0001233000027802 */ /* 0x002fe40000000f00 */
[----:B------:R-:W-:Y:S05]  /*12320*/  CALL.REL.NOINC `($_ZN7cutlass13device_kernelIN5flash19enable_sm80_to_sm89INS1_16FlashAttnBwdSm80INS1_25CollectiveMainloopBwdSm80ILi2ELi2EN4cute5tupleIJNS5_1CILi128EEES8_NS7_ILi64EEEEEENS_10bfloat16_tEfNS_4arch4Sm80ELb0ELb1ELb1ELb1ELb1ELb0ELb0ELb0ELi2ELi4ELi4ELi4ELb0EEENS1_21CollectiveEpilogueBwdISA_SB_SD_Li256ELb1ELb0ELi2EEENS1_19SingleTileSchedulerILb1ELb0ELb0ELi128EEEEEEEEEvNT_6ParamsE$_ZN4cute3eso3ESOILb1ELb0EJNS_6LayoutINS_5tupleIJNS3_IJNS_1CILi2EEES5_EEENS3_IJS5_NS4_ILi8EEEEEEEEENS3_IJNS3_IJNS_11ScaledBasisIS7_JLi0EEEENSA_INS4_ILi64EEEJLi0EEEEEEENS3_IJNSA_INS4_ILi1EEEJLi1EEEENSA_INS4_ILi16EEEJLi1EEEEEEEEEEEENS_10ViewEngineINS_23ArithmeticTupleIteratorINS_15ArithmeticTupleIJNS4_ILi0EEESP_EEEEEEEEEC2ERKSL_RKSS_) ;  /* 0xffff87c000007944 */ /* 0x000fea0003c3ffff */
[----:B------:R2:W-:Y:S01]  /*12330*/  STL [R1+0x1390], R5 ;  /* 0x0013900501007387 */ /* 0x0005e20000100800 */
[----:B------:R-:W-:-:S03]  /*12340*/  MOV R86, 0x12360 ;  /* 0x0001236000567802 */ /* 0x000fc60000000f00 */
[----:B-12---:R-:W-:Y:S05]  /*12350*/  CALL.REL.NOINC `($_ZN7cutlass13device_kernelIN5flash19enable_sm80_to_sm89INS1_16FlashAttnBwdSm80INS1_25CollectiveMainloopBwdSm80ILi2ELi2EN4cute5tupleIJNS5_1CILi128EEES8_NS7_ILi64EEEEEENS_10bfloat16_tEfNS_4arch4Sm80ELb0ELb1ELb1ELb1ELb1ELb0ELb0ELb0ELi2ELi4ELi4ELi4ELb0EEENS1_21CollectiveEpilogueBwdISA_SB_SD_Li256ELb1ELb0ELi2EEENS1_19SingleTileSchedulerILb1ELb0ELb0ELi128EEEEEEEEEvNT_6ParamsE$_ZZN4cuteplIJiiEJNS_1CILi0EEES2_EEEDaRKNS_15ArithmeticTupleIJDpT_EEERKNS3_IJDpT0_EEEENKUlDpRKT_E_clIJiiEEEDaSH_) ;  /* 0xfffff3d000007944 */ /* 0x006fea0003c3ffff */
        /* <DEDUP_REMOVED lines=16> */
[----:B-1----:R-:W-:Y:S05]  /*12460*/  CALL.REL.NOINC `($_ZN7cutlass13device_kernelIN5flash19enable_sm80_to_sm89INS1_16FlashAttnBwdSm80INS1_25CollectiveMainloopBwdSm80ILi2ELi2EN4cute5tupleIJNS5_1CILi128EEES8_NS7_ILi64EEEEEENS_10bfloat16_tEfNS_4arch4Sm80ELb0ELb1ELb1ELb1ELb1ELb0ELb0ELb0ELi2ELi4ELi4ELi4ELb0EEENS1_21CollectiveEpilogueBwdISA_SB_SD_Li256ELb1ELb0ELi2EEENS1_19SingleTileSchedulerILb1ELb0ELb0ELi128EEEEEEEEEvNT_6ParamsE$_ZN4cute3eso3ESOILb0ELb1EJiNS_1CILi0EEEEEC2ERKiRKS3_) ;  /* 0xffff632000007944 */ /* 0x002fea0003c3ffff */
[----:B-1----:R-:W2:Y:S01]  /*12470*/  LDL R2, [R1+0x1390] ;  /* 0x0013900001027983 */ /* 0x002ea20000100800 */
[----:B------:R-:W-:Y:S02]  /*12480*/  MOV R10, 0x124f0 ;  /* 0x000124f0000a7802 */ /* 0x000fe40000000f00 */
[----:B--2---:R-:W-:-:S04]  /*12490*/  LEA.HI R8, R2, R2, RZ, 0x1 ;  /* 0x0000000202087211 */ /* 0x004fc800078f08ff */
[----:B------:R-:W-:-:S05]  /*124a0*/  LOP3.LUT R3, R8, 0x1ffffffe, RZ, 0xc0, !PT ;  /* 0x1ffffffe08037812 */ /* 0x000fca00078ec0ff */
[----:B------:R-:W-:Y:S02]  /*124b0*/  IMAD.IADD R3, R2, 0x1, -R3 ;  /* 0x0000000102037824 */ /* 0x000fe400078e0a03 */
[----:B------:R-:W-:Y:S02]  /*124c0*/  IMAD.MOV.U32 R2, RZ, RZ, R13 ;  /* 0x000000ffff027224 */ /* 0x000fe400078e000d */
[----:B------:R-:W-:Y:S02]  /*124d0*/  IMAD.SHL.U32 R3, R3, 0x8, RZ ;  /* 0x0000000803037824 */ /* 0x000fe400078e00ff */
[----:B------:R-:W-:Y:S05]  /*124e0*/  CALL.REL.NOINC `($_ZN7cutlass13device_kernelIN5flash19enable_sm80_to_sm89INS1_16FlashAttnBwdSm80INS1_25CollectiveMainloopBwdSm80ILi2ELi2EN4cute5tupleIJNS5_1CILi128EEES8_NS7_ILi64EEEEEENS_10bfloat16_tEfNS_4arch4Sm80ELb0ELb1ELb1ELb1ELb1ELb0ELb0ELb0ELi2ELi4ELi4ELi4ELb0EEENS1_21CollectiveEpilogueBwdISA_SB_SD_Li256ELb1ELb0ELi2EEENS1_19SingleTileSchedulerILb1ELb0ELb0ELi128EEEEEEEEEvNT_6ParamsE$_ZN4cute5tupleIJiEEC2ERKi) ;  /* 0xffff9df000007944 */ /* 0x000fea0003c3ffff */
[----:B------:R2:W5:Y:S01]  /*124f0*/  LDL R7, [R1+0x1390] ;  /* 0x0013900001077983 */ /* 0x0005620000100800 */
[----:B-1----:R-:W-:Y:S01]  /*12500*/  IMAD.SHL.U32 R3, R8, 0x20, RZ ;  /* 0x0000002008037824 */ /* 0x002fe200078e00ff */
[----:B------:R-:W-:Y:S01]  /*12510*/  MOV R10, 0x12550 ;  /* 0x00012550000a7802 */ /* 0x000fe20000000f00 */
[----:B------:R-:W-:-:S03]  /*12520*/  IMAD.MOV.U32 R2, RZ, RZ, R13 ;  /* 0x000000ffff027224 */ /* 0x000fc600078e000d */
[----:B------:R-:W-:Y:S02]  /*12530*/  LOP3.LUT R3, R3, 0xffffffc0, RZ, 0xc0, !PT ;  /* 0xffffffc003037812 */ /* 0x000fe400078ec0ff */
        /* <DEDUP_REMOVED lines=19> */
[----:B-1----:R-:W2:Y:S01]  /*12670*/  LDL R2, [R1+0x1390] ;  /* 0x0013900001027983 */ /* 0x002ea20000100800 */
[----:B------:R-:W-:Y:S02]  /*12680*/  MOV R8, 0x126b0 ;  /* 0x000126b000087802 */ /* 0x000fe40000000f00 */
[----:B--2---:R-:W-:Y:S02]  /*12690*/  IADD3 R3, R7, R2, RZ ;  /* 0x0000000207037210 */ /* 0x004fe40007ffe0ff */
[----:B------:R-:W-:Y:S05]  /*126a0*/  CALL.REL.NOINC `($_ZN7cutlass13device_kernelIN5flash19enable_sm80_to_sm89INS1_16FlashAttnBwdSm80INS1_25CollectiveMainloopBwdSm80ILi2ELi2EN4cute5tupleIJNS5_1CILi128EEES8_NS7_ILi64EEEEEENS_10bfloat16_tEfNS_4arch4Sm80ELb0ELb1ELb1ELb1ELb1ELb0ELb0ELb0ELi2ELi4ELi4ELi4ELb0EEENS1_21CollectiveEpilogueBwdISA_SB_SD_Li256ELb1ELb0ELi2EEENS1_19SingleTileSchedulerILb1ELb0ELb0ELi128EEEEEEEEEvNT_6ParamsE$_ZZN4cuteplIJiEJiEEEDaRKNS_15ArithmeticTupleIJDpT_EEERKNS1_IJDpT0_EEEENKUlDpRKT_E_clIJiEEEDaSF_) ;  /* 0xfffff01000007944 */ /* 0x000fea0003c3ffff */
[----:B-1----:R-:W-:Y:S01]  /*126b0*/  IMAD.MOV.U32 R2, RZ, RZ, R13 ;  /* 0x000000ffff027224 */ /* 0x002fe200078e000d */
[----:B-----5:R-:W-:Y:S02]  /*126c0*/  MOV R3, R29 ;  /* 0x0000001d00037202 */ /* 0x020fe40000000f00 */
[----:B------:R-:W-:Y:S02]  /*126d0*/  MOV R6, 0x126f0 ;  /* 0x000126f000067802 */ /* 0x000fe40000000f00 */
[----:B--2---:R-:W-:Y:S05]  /*126e0*/  CALL.REL.NOINC `($_ZN7cutlass13device_kernelIN5flash19enable_sm80_to_sm89INS1_16FlashAttnBwdSm80INS1_25CollectiveMainloopBwdSm80ILi2ELi2EN4cute5tupleIJNS5_1CILi128EEES8_NS7_ILi64EEEEEENS_10bfloat16_tEfNS_4arch4Sm80ELb0ELb1ELb1ELb1ELb1ELb0ELb0ELb0ELi2ELi4ELi4ELi4ELb0EEENS1_21CollectiveEpilogueBwdISA_SB_SD_Li256ELb1ELb0ELi2EEENS1_19SingleTileSchedulerILb1ELb0ELb0ELi128EEEEEEEEEvNT_6ParamsE$_ZN4cute3eso3ESOILb0ELb1EJiNS_1CILi0EEEEEC2ERKiRKS3_) ;  /* 0xffff60a000007944 */ /* 0x004fea0003c3ffff */
[----:B-1----:R1:W5:Y:S01]  /*126f0*/  LDL R3, [R1+0x1390] ;  /* 0x0013900001037983 */ /* 0x0023620000100800 */
[----:B------:R-:W-:-:S03]  /*12700*/  MOV R62, 0x12720 ;  /* 0x00012720003e7802 */ /* 0x000fc60000000f00 */
[----:B-1---5:R-:W-:Y:S05]  /*12710*/  CALL.REL.NOINC `($_ZN7cutlass13device_kernelIN5flash19enable_sm80_to_sm89INS1_16FlashAttnBwdSm80INS1_25CollectiveMainloopBwdSm80ILi2ELi2EN4cute5tupleIJNS5_1CILi128EEES8_NS7_ILi64EEEEEENS_10bfloat16_tEfNS_4arch4Sm80ELb0ELb1ELb1ELb1ELb1ELb0ELb0ELb0ELi2ELi4ELi4ELi4ELb0EEENS1_21CollectiveEpilogueBwdISA_SB_SD_Li256ELb1ELb0ELi2EEENS1_19SingleTileSchedulerILb1ELb0ELb0ELi128EEEEEEEEEvNT_6ParamsE$_ZZN4cuteplIJiEJNS_1CILi0EEES2_EEEDaRKNS_15ArithmeticTupleIJDpT_EEERKNS3_IJDpT0_EEEENKUlDpRKT_E_clIJiS2_EEEDaSH_) ;  /* 0xffffeeb000007944 */ /* 0x022fea0003c3ffff */
[----:B------:R2:W-:Y:S01]  /*12720*/  STL [R1+0x1390], R5 ;  /* 0x0013900501007387 */ /* 0x0005e20000100800 */
[----:B-----5:R-:W-:Y:S02]  /*12730*/  IADD3 R10, R3, R4, RZ ;  /* 0x00000004030a7210 */ /* 0x020fe40007ffe0ff */
[----:B------:R-:W-:-:S02]  /*12740*/  MOV R62, 0x12760 ;  /* 0x00012760003e7802 */ /* 0x000fc40000000f00 */
[----:B-12---:R-:W-:Y:S05]  /*12750*/  CALL.REL.NOINC `($_ZN7cutlass13device_kernelIN5flash19enable_sm80_to_sm89INS1_16FlashAttnBwdSm80INS1_25CollectiveMainloopBwdSm80ILi2ELi2EN4cute5tupleIJNS5_1CILi128EEES8_NS7_ILi64EEEEEENS_10bfloat16_tEfNS_4arch4Sm80ELb0ELb1ELb1ELb1ELb1ELb0ELb0ELb0ELi2ELi4ELi4ELi4ELb0EEENS1_21CollectiveEpilogueBwdISA_SB_SD_Li256ELb1ELb0ELi2EEENS1_19SingleTileSchedulerILb1ELb0ELb0ELi128EEEEEEEEEvNT_6ParamsE$_ZZN4cuteplIJiiEJiNS_1CILi0EEEEEEDaRKNS_15ArithmeticTupleIJDpT_EEERKNS3_IJDpT0_EEEENKUlDpRKT_E_clIJiiEEEDaSH_) ;  /* 0xfffff06000007944 */ /* 0x006fea0003c3ffff */
[----:B-----5:R-:W-:Y:S02]  /*12760*/  LEA R2, R50, R3, 0x7 ;  /* 0x0000000332027211 */ /* 0x020fe400078e38ff */
[----:B------:R-:W-:-:S02]  /*12770*/  MOV R6, 0x12790 ;  /* 0x0001279000067802 */ /* 0x000fc40000000f00 */
[----:B-1----:R-:W-:Y:S05]  /*12780*/  CALL.REL.NOINC `($_ZN7cutlass13device_kernelIN5flash19enable_sm80_to_sm89INS1_16FlashAttnBwdSm80INS1_25CollectiveMainloopBwdSm80ILi2ELi2EN4cute5tupleIJNS5_1CILi128EEES8_NS7_ILi64EEEEEENS_10bfloat16_tEfNS_4arch4Sm80ELb0ELb1ELb1ELb1ELb1ELb0ELb0ELb0ELi2ELi4ELi4ELi4ELb0EEENS1_21CollectiveEpilogueBwdISA_SB_SD_Li256ELb1ELb0ELi2EEENS1_19SingleTileSchedulerILb1ELb0ELb0ELi128EEEEEEEEEvNT_6ParamsE$_ZN73_INTERNAL_24fd9406_37_flash_bwd_hdim64_bf16_softcap_sm80_cu_3fbc093a_291814__viaddmin_s32Eiii) ;  /* 0xffff9e3000007944 */ /* 0x002fea0003c3ffff */
        /* <DEDUP_REMOVED lines=19> */
[----:B-1---5:R-:W-:Y:S05]  /*128c0*/  CALL.REL.NOINC `($_ZN7cutlass13device_kernelIN5flash19enable_sm80_to_sm89INS1_16FlashAttnBwdSm80INS1_25CollectiveMainloopBwdSm80ILi2ELi2EN4cute5tupleIJNS5_1CILi128EEES8_NS7_ILi64EEEEEENS_10bfloat16_tEfNS_4arch4Sm80ELb0ELb1ELb1ELb1ELb1ELb0ELb0ELb0ELi2ELi4ELi4ELi4ELb0EEENS1_21CollectiveEpilogueBwdISA_SB_SD_Li256ELb1ELb0ELi2EEENS1_19SingleTileSchedulerILb1ELb0ELb0ELi128EEEEEEEEEvNT_6ParamsE$__umulhi) ;  /* 0x000574a000007944 */ /* 0x022fea0003c00000 */
[----:B------:R-:W2:Y:S02]  /*128d0*/  LD.E R7, [R58.64+0x20] ;  /* 0x000020043a077980 */ /* 0x000ea4000c101900 */
[----:B--2---:R-:W-:Y:S02]  /*128e0*/  SHF.R.U32.HI R7, RZ, R7, R6 ;  /* 0x00000007ff077219 */ /* 0x004fe40000011606 */
.L_x_2087:
[----:B------:R-:W-:Y:S05]  /*128f0*/  BSYNC B0 ;  /* 0x0000000000007941 */ /* 0x000fea0003800000 */
.L_x_2086:
[----:B------:R-:W-:Y:S01]  /*12900*/  LOP3.LUT R7, RZ, R7, RZ, 0x33, !PT ;  /* 0x00000007ff077212 */ /* 0x000fe200078e33ff */
[----:B------:R-:W-:Y:S05]  /*12910*/  BRA `(.L_x_2088) ;  /* 0x0000007000007947 */ /* 0x000fea0003800000 */
.L_x_2085:
[----:B------:R-:W-:-:S13]  /*12920*/  ISETP.NE.AND P0, PT, R3, 0x1, PT ;  /* 0x000000010300780c */ /* 0x000fda0003f05270 */
[----:B------:R-:W-:Y:S05]  /*12930*/  @!P0 BRA `(.L_x_2088) ;  /* 0x0000005000008947 */ /* 0x000fea0003800000 */
[----:B------:R1:W5:Y:S01]  /*12940*/  LD.E R6, [R58.64+0x1c] ;  /* 0x00001c043a067980 */ /* 0x000362000c101900 */
[----:B------:R-:W-:-:S03]  /*12950*/  MOV R2, 0x12970 ;  /* 0x0001297000027802 */ /* 0x000fc60000000f00 */
[----:B-1---5:R-:W-:Y:S05]  /*12960*/  CALL.REL.NOINC `($_ZN7cutlass13device_kernelIN5flash19enable_sm80_to_sm89INS1_16FlashAttnBwdSm80INS1_25CollectiveMainloopBwdSm80ILi2ELi2EN4cute5tupleIJNS5_1CILi128EEES8_NS7_ILi64EEEEEENS_10bfloat16_tEfNS_4arch4Sm80ELb0ELb1ELb1ELb1ELb1ELb0ELb0ELb0ELi2ELi4ELi4ELi4ELb0EEENS1_21CollectiveEpilogueBwdISA_SB_SD_Li256ELb1ELb0ELi2EEENS1_19SingleTileSchedulerILb1ELb0ELb0ELi128EEEEEEEEEvNT_6ParamsE$__umulhi) ;  /* 0x0005740000007944 */ /* 0x022fea0003c00000 */
[----:B------:R-:W2:Y:S02]  /*12970*/  LD.E R7, [R58.64+0x20] ;  /* 0x000020043a077980 */ /* 0x000ea4000c101900 */
[----:B--2---:R-:W-:Y:S02]  /*12980*/  SHF.R.U32.HI R7, RZ, R7, R6 ;  /* 0x00000007ff077219 */ /* 0x004fe40000011606 */
.L_x_2088:
[----:B------:R-:W-:Y:S05]  /*12990*/  BSYNC B1 ;  /* 0x0000000000017941 */ /* 0x000fea0003800000 */
.L_x_2084:
[----:B------:R-:W-:Y:S01]  /*129a0*/  IMAD R6, R3, R7, -R54 ;  /* 0x0000000703067224 */ /* 0x000fe200078e0a36 */
[----:B------:R-:W-:-:S04]  /*129b0*/  MOV R8, 0x129f0 ;  /* 0x000129f000087802 */ /* 0x000fc80000000f00 */
[----:B------:R-:W-:-:S05]  /*129c0*/  IADD3 R6, -R21, R6, RZ ;  /* 0x0000000615067210 */ /* 0x000fca0007ffe1ff */
[----:B------:R1:W-:Y:S02]  /*129d0*/  STL [R1+0x13b8], R6 ;  /* 0x0013b80601007387 */ /* 0x0003e40000100800 */
[----:B-1----:R-:W-:Y:S05]  /*129e0*/  CALL.REL.NOINC `($_ZN7cutlass13device_kernelIN5flash19enable_sm80_to_sm89INS1_16FlashAttnBwdSm80INS1_25CollectiveMainloopBwdSm80ILi2ELi2EN4cute5tupleIJNS5_1CILi128EEES8_NS7_ILi64EEEEEENS_10bfloat16_tEfNS_4arch4Sm80ELb0ELb1ELb1ELb1ELb1ELb0ELb0ELb0ELi2ELi4ELi4ELi4ELb0EEENS1_21CollectiveEpilogueBwdISA_SB_SD_Li256ELb1ELb0ELi2EEENS1_19SingleTileSchedulerILb1ELb0ELb0ELi128EEEEEEEEEvNT_6ParamsE$_ZSt3maxIiERKT_S2_S2_) ;  /* 0xffff9cc000007944 */ /* 0x002fea0003c3ffff */
[----:B------:R-:W-:-:S06]  /*129f0*/  IADD3 R2, R9, -c[0x0][0x20], RZ ;  /* 0x8000080009027a10 */ /* 0x000fcc0007ffe0ff */
[----:B------:R-:W2:Y:S01]  /*12a00*/  LDL R2, [R2] ;  /* 0x0000000002027983 */ /* 0x000ea20000100800 */
[----:B------:R-:W-:Y:S01]  /*12a10*/  IMAD.IADD R3, R3, 0x1, R6 ;  /* 0x0000000103037824 */ /* 0x000fe200078e0206 */
[----:B------:R-:W-:-:S04]  /*12a20*/  MOV R6, 0x12a50 ;  /* 0x00012a5000067802 */ /* 0x000fc80000000f00 */
[----:B--2---:R1:W-:Y:S03]  /*12a30*/  STL.64 [R1+0x13b0], R2 ;  /* 0x0013b00201007387 */ /* 0x0043e60000100a00 */
[----:B-1----:R-:W-:Y:S05]  /*12a40*/  CALL.REL.NOINC `($_ZN7cutlass13device_kernelIN5flash19enable_sm80_to_sm89INS1_16FlashAttnBwdSm80INS1_25CollectiveMainloopBwdSm80ILi2ELi2EN4cute5tupleIJNS5_1CILi128EEES8_NS7_ILi64EEEEEENS_10bfloat16_tEfNS_4arch4Sm80ELb0ELb1ELb1ELb1ELb1ELb0ELb0ELb0ELi2ELi4ELi4ELi4ELb0EEENS1_21CollectiveEpilogueBwdISA_SB_SD_Li256ELb1ELb0ELi2EEENS1_19SingleTileSchedulerILb1ELb0ELb0ELi128EEEEEEEEEvNT_6ParamsE$_ZSt3minIiERKT_S2_S2_) ;  /* 0xffff9cf000007944 */ /* 0x002fea0003c3ffff */
[----:B------:R-:W-:-:S05]  /*12a50*/  IADD3 R7, R7, -c[0x0][0x20], RZ ;  /* 0x8000080007077a10 */ /* 0x000fca0007ffe0ff */
[----:B------:R-:W2:Y:S04]  /*12a60*/  LDL R2, [R7] ;  /* 0x0000000007027983 */ /* 0x000ea80000100800 */
[----:B--2---:R1:W-:Y:S02]  /*12a70*/  STL [R1+0x13ac], R2 ;  /* 0x0013ac0201007387 */ /* 0x0043e40000100800 */
.L_x_2083:
[----:B-1----:R-:W-:Y:S05]  /*12a80*/  BSYNC B2 ;  /* 0x0000000000027941 */ /* 0x002fea0003800000 */
.L_x_2082:
[----:B------:R1:W-:Y:S01]  /*12a90*/  STL [R1+0x13bc], RZ ;  /* 0x0013bcff01007387 */ /* 0x0003e20000100800 */
[----:B------:R-:W-:-:S03]  /*12aa0*/  MOV R55, 0xffffffff ;  /* 0xffffffff00377802 */ /* 0x000fc60000000f00 */
.L_x_2091:
[----:B------:R-:W-:Y:S01]  /*12ab0*/  IMAD.MOV.U32 R3, RZ, RZ, R14 ;  /* 0x000000ffff037224 */ /* 0x000fe200078e000e */
[----:B------:R-:W-:Y:S01]  /*12ac0*/  MOV R10, RZ ;  /* 0x000000ff000a7202 */ /* 0x000fe20000000f00 */
[----:B-1----:R-:W-:Y:S01]  /*12ad0*/  IMAD.MOV.U32 R2, RZ, RZ, R49 ;  /* 0x000000ffff027224 */ /* 0x002fe200078e0031 */
[----:B------:R-:W-:Y:S02]  /*12ae0*/  MOV R8, 0x12b00 ;  /* 0x00012b0000087802 */ /* 0x000fe40000000f00 */
[----:B-1----:R-:W-:Y:S05]  /*12af0*/  CALL.REL.NOINC `($_ZN7cutlass13device_kernelIN5flash19enable_sm80_to_sm89INS1_16FlashAttnBwdSm80INS1_25CollectiveMainloopBwdSm80ILi2ELi2EN4cute5tupleIJNS5_1CILi128EEES8_NS7_ILi64EEEEEENS_10bfloat16_tEfNS_4arch4Sm80ELb0ELb1ELb1ELb1ELb1ELb0ELb0ELb0ELi2ELi4ELi4ELi4ELb0EEENS1_21CollectiveEpilogueBwdISA_SB_SD_Li256ELb1ELb0ELi2EEENS1_19SingleTileSchedulerILb1ELb0ELb0ELi128EEEEEEEEEvNT_6ParamsE$_ZN4cute3eso3ESOILb0ELb0EJiiEEC2ERKiS4_) ;  /* 0xffff550000007944 */ /* 0x002fea0003c3ffff */
        /* <DEDUP_REMOVED lines=8> */
[----:B-1---5:R-:W-:Y:S05]  /*12b80*/  CALL.REL.NOINC `($_ZN7cutlass13device_kernelIN5flash19enable_sm80_to_sm89INS1_16FlashAttnBwdSm80INS1_25CollectiveMainloopBwdSm80ILi2ELi2EN4cute5tupleIJNS5_1CILi128EEES8_NS7_ILi64EEEEEENS_10bfloat16_tEfNS_4arch4Sm80ELb0ELb1ELb1ELb1ELb1ELb0ELb0ELb0ELi2ELi4ELi4ELi4ELb0EEENS1_21CollectiveEpilogueBwdISA_SB_SD_Li256ELb1ELb0ELi2EEENS1_19SingleTileSchedulerILb1ELb0ELb0ELi128EEEEEEEEEvNT_6ParamsE$_ZN4cute5tupleIJiEEC2ERKi) ;  /* 0xffff975000007944 */ /* 0x022fea0003c3ffff */
        /* <DEDUP_REMOVED lines=24> */
[----:B-1----:R-:W2:Y:S02]  /*12d10*/  LDL R3, [R1+0x1390] ;  /* 0x0013900001037983 */ /* 0x002ea40000100800 */
[----:B--2---:R-:W-:Y:S02]  /*12d20*/  IADD3 R3, R8, R3, RZ ;  /* 0x0000000308037210 */ /* 0x004fe40007ffe0ff */
[----:B------:R-:W-:Y:S02]  /*12d30*/  MOV R8, 0x12d50 ;  /* 0x00012d5000087802 */ /* 0x000fe40000000f00 */
[----:B------:R-:W-:Y:S05]  /*12d40*/  CALL.REL.NOINC `($_ZN7cutlass13device_kernelIN5flash19enable_sm80_to_sm89INS1_16FlashAttnBwdSm80INS1_25CollectiveMainloopBwdSm80ILi2ELi2EN4cute5tupleIJNS5_1CILi128EEES8_NS7_ILi64EEEEEENS_10bfloat16_tEfNS_4arch4Sm80ELb0ELb1ELb1ELb1ELb1ELb0ELb0ELb0ELi2ELi4ELi4ELi4ELb0EEENS1_21CollectiveEpilogueBwdISA_SB_SD_Li256ELb1ELb0ELi2EEENS1_19SingleTileSchedulerILb1ELb0ELb0ELi128EEEEEEEEEvNT_6ParamsE$_ZZN4cuteplIJiEJiEEEDaRKNS_15ArithmeticTupleIJDpT_EEERKNS1_IJDpT0_EEEENKUlDpRKT_E_clIJiEEEDaSF_) ;  /* 0xffffe97000007944 */ /* 0x000fea0003c3ffff */
[----:B------:R-:W-:Y:S01]  /*12d50*/  LEA.HI R8, R7, R7, RZ, 0x1 ;  /* 0x0000000707087211 */ /* 0x000fe200078f08ff */
[----:B-1----:R-:W-:Y:S01]  /*12d60*/  IMAD.MOV.U32 R2, RZ, RZ, R13 ;  /* 0x000000ffff027224 */ /* 0x002fe200078e000d */
[----:B------:R-:W-:Y:S02]  /*12d70*/  MOV R10, 0x12db0 ;  /* 0x00012db0000a7802 */ /* 0x000fe40000000f00 */
[----:B------:R-:W-:-:S05]  /*12d80*/  LOP3.LUT R6, R8, 0xfffffffe, RZ, 0xc0, !PT ;  /* 0xfffffffe08067812 */ /* 0x000fca00078ec0ff */
[----:B------:R-:W-:Y:S02]  /*12d90*/  IMAD.IADD R3, R7, 0x1, -R6 ;  /* 0x0000000107037824 */ /* 0x000fe400078e0a06 */
[----:B--2--5:R-:W-:Y:S05]  /*12da0*/  CALL.REL.NOINC `($_ZN7cutlass13device_kernelIN5flash19enable_sm80_to_sm89INS1_16FlashAttnBwdSm80INS1_25CollectiveMainloopBwdSm80ILi2ELi2EN4cute5tupleIJNS5_1CILi128EEES8_NS7_ILi64EEEEEENS_10bfloat16_tEfNS_4arch4Sm80ELb0ELb1ELb1ELb1ELb1ELb0ELb0ELb0ELi2ELi4ELi4ELi4ELb0EEENS1_21CollectiveEpilogueBwdISA_SB_SD_Li256ELb1ELb0ELi2EEENS1_19SingleTileSchedulerILb1ELb0ELb0ELi128EEEEEEEEEvNT_6ParamsE$_ZN4cute5tupleIJiEEC2ERKi) ;  /* 0xffff953000007944 */ /* 0x024fea0003c3ffff */
        /* <DEDUP_REMOVED lines=19> */
[----:B-1---5:R-:W-:Y:S05]  /*12ee0*/  CALL.REL.NOINC `($_ZN7cutlass13device_kernelIN5flash19enable_sm80_to_sm89INS1_16FlashAttnBwdSm80INS1_25CollectiveMainloopBwdSm80ILi2ELi2EN4cute5tupleIJNS5_1CILi128EEES8_NS7_ILi64EEEEEENS_10bfloat16_tEfNS_4arch4Sm80ELb0ELb1ELb1ELb1ELb1ELb0ELb0ELb0ELi2ELi4ELi4ELi4ELb0EEENS1_21CollectiveEpilogueBwdISA_SB_SD_Li256ELb1ELb0ELi2EEENS1_19SingleTileSchedulerILb1ELb0ELb0ELi128EEEEEEEEEvNT_6ParamsE$_ZN4cute5tupleIJiEEC2ERKi) ;  /* 0xffff93f000007944 */ /* 0x022fea0003c3ffff */
[----:B-1----:R1:W5:Y:S01]  /*12ef0*/  LDL R3, [R1+0x1380] ;  /* 0x0013800001037983 */ /* 0x0023620000100800 */
[----:B------:R-:W-:-:S02]  /*12f00*/  MOV R9, R13 ;  /* 0x0000000d00097202 */ /* 0x000fc40000000f00 */
[----:B------:R-:W-:Y:S02]  /*12f10*/  MOV R8, 0x12f30 ;  /* 0x00012f3000087802 */ /* 0x000fe40000000f00 */
[----:B-1---5:R-:W-:Y:S05]  /*12f20*/  CALL.REL.NOINC `($_ZN7cutlass13device_kernelIN5flash19enable_sm80_to_sm89INS1_16FlashAttnBwdSm80INS1_25CollectiveMainloopBwdSm80ILi2ELi2EN4cute5tupleIJNS5_1CILi128EEES8_NS7_ILi64EEEEEENS_10bfloat16_tEfNS_4arch4Sm80ELb0ELb1ELb1ELb1ELb1ELb0ELb0ELb0ELi2ELi4ELi4ELi4ELb0EEENS1_21CollectiveEpilogueBwdISA_SB_SD_Li256ELb1ELb0ELi2EEENS1_19SingleTileSchedulerILb1ELb0ELb0ELi128EEEEEEEEEvNT_6ParamsE$_ZN4cute5tupleIJNS_1CILi0EEEiEEC2ERKS2_RKi) ;  /* 0xffff92d000007944 */ /* 0x022fea0003c3ffff */
[----:B------:R-:W2:Y:S01]  /*12f30*/  LDL R2, [R1+0x1390] ;  /* 0x0013900001027983 */ /* 0x000ea20000100800 */
[----:B------:R-:W-:Y:S02]  /*12f40*/  MOV R62, 0x12f70 ;  /* 0x00012f70003e7802 */ /* 0x000fe40000000f00 */
[----:B--2---:R-:W-:Y:S02]  /*12f50*/  IADD3 R3, R57, R2, RZ ;  /* 0x0000000239037210 */ /* 0x004fe40007ffe0ff */
[----:B------:R-:W-:Y:S05]  /*12f60*/  CALL.REL.NOINC `($_ZN7cutlass13device_kernelIN5flash19enable_sm80_to_sm89INS1_16FlashAttnBwdSm80INS1_25CollectiveMainloopBwdSm80ILi2ELi2EN4cute5tupleIJNS5_1CILi128EEES8_NS7_ILi64EEEEEENS_10bfloat16_tEfNS_4arch4Sm80ELb0ELb1ELb1ELb1ELb1ELb0ELb0ELb0ELi2ELi4ELi4ELi4ELb0EEENS1_21CollectiveEpilogueBwdISA_SB_SD_Li256ELb1ELb0ELi2EEENS1_19SingleTileSchedulerILb1ELb0ELb0ELi128EEEEEEEEEvNT_6ParamsE$_ZZN4cuteplIJNS_1CILi0EEEiEJS2_iEEEDaRKNS_15ArithmeticTupleIJDpT_EEERKNS3_IJDpT0_EEEENKUlDpRKT_E_clIJS2_iEEEDaSH_) ;  /* 0xffffe4f000007944 */ /* 0x000fea0003c3ffff */
[----:B------:R-:W-:Y:S01]  /*12f70*/  IMAD.MOV.U32 R2, RZ, RZ, R13 ;  /* 0x000000ffff027224 */ /* 0x000fe200078e000d */
[----:B------:R-:W-:Y:S02]  /*12f80*/  MOV R3, R29 ;  /* 0x0000001d00037202 */ /* 0x000fe40000000f00 */
[----:B------:R-:W-:Y:S02]  /*12f90*/  MOV R6, 0x12fb0 ;  /* 0x00012fb000067802 */ /* 0x000fe40000000f00 */
[----:B-1---5:R-:W-:Y:S05]  /*12fa0*/  CALL.REL.NOINC `($_ZN7cutlass13device_kernelIN5flash19enable_sm80_to_sm89INS1_16FlashAttnBwdSm80INS1_25CollectiveMainloopBwdSm80ILi2ELi2EN4cute5tupleIJNS5_1CILi128EEES8_NS7_ILi64EEEEEENS_10bfloat16_tEfNS_4arch4Sm80ELb0ELb1ELb1ELb1ELb1ELb0ELb0ELb0ELi2ELi4ELi4ELi4ELb0EEENS1_21CollectiveEpilogueBwdISA_SB_SD_Li256ELb1ELb0ELi2EEENS1_19SingleTileSchedulerILb1ELb0ELb0ELi128EEEEEEEEEvNT_6ParamsE$_ZN4cute3eso3ESOILb0ELb1EJiNS_1CILi0EEEEEC2ERKiRKS3_) ;  /* 0xffff57e000007944 */ /* 0x022fea0003c3ffff */
[----:B------:R2:W5:Y:S01]  /*12fb0*/  LDL R10, [R1+0x1390] ;  /* 0x00139000010a7983 */ /* 0x0005620000100800 */
[----:B------:R-:W-:Y:S02]  /*12fc0*/  MOV R9, R13 ;  /* 0x0000000d00097202 */ /* 0x000fe40000000f00 */
[----:B------:R-:W-:Y:S01]  /*12fd0*/  MOV R92, 0x13000 ;  /* 0x00013000005c7802 */ /* 0x000fe20000000f00 */
[----:B------:R2:W-:Y:S04]  /*12fe0*/  STL [R1+0x1390], R36 ;  /* 0x0013902401007387 */ /* 0x0005e80000100800 */
[----:B-12--5:R-:W-:Y:S05]  /*12ff0*/  CALL.REL.NOINC `($_ZN7cutlass13device_kernelIN5flash19enable_sm80_to_sm89INS1_16FlashAttnBwdSm80INS1_25CollectiveMainloopBwdSm80ILi2ELi2EN4cute5tupleIJNS5_1CILi128EEES8_NS7_ILi64EEEEEENS_10bfloat16_tEfNS_4arch4Sm80ELb0ELb1ELb1ELb1ELb1ELb0ELb0ELb0ELi2ELi4ELi4ELi4ELb0EEENS1_21CollectiveEpilogueBwdISA_SB_SD_Li256ELb1ELb0ELi2EEENS1_19SingleTileSchedulerILb1ELb0ELb0ELi128EEEEEEEEEvNT_6ParamsE$_ZZN4cuteplIJiEJNS_1CILi0EEEiEEEDaRKNS_15ArithmeticTupleIJDpT_EEERKNS3_IJDpT0_EEEENKUlDpRKT_E_clIJiiEEEDaSH_) ;  /* 0xffffe64000007944 */ /* 0x026fea0003c3ffff */
[----:B-----5:R2:W-:Y:S01]  /*13000*/  STL [R1+0x1390], R3 ;  /* 0x0013900301007387 */ /* 0x0205e20000100800 */
[----:B------:R-:W-:-:S03]  /*13010*/  MOV R62, 0x13030 ;  /* 0x00013030003e7802 */ /* 0x000fc60000000f00 */
[----:B-12---:R-:W-:Y:S05]  /*13020*/  CALL.REL.NOINC `($_ZN7cutlass13device_kernelIN5flash19enable_sm80_to_sm89INS1_16FlashAttnBwdSm80INS1_25CollectiveMainloopBwdSm80ILi2ELi2EN4cute5tupleIJNS5_1CILi128EEES8_NS7_ILi64EEEEEENS_10bfloat16_tEfNS_4arch4Sm80ELb0ELb1ELb1ELb1ELb1ELb0ELb0ELb0ELi2ELi4ELi4ELi4ELb0EEENS1_21CollectiveEpilogueBwdISA_SB_SD_Li256ELb1ELb0ELi2EEENS1_19SingleTileSchedulerILb1ELb0ELb0ELi128EEEEEEEEEvNT_6ParamsE$_ZZN4cuteplIJNS_1CILi0EEES2_EJiiEEEDaRKNS_15ArithmeticTupleIJDpT_EEERKNS3_IJDpT0_EEEENKUlDpRKT_E_clIJiiEEEDaSH_) ;  /* 0xffffe3a000007944 */ /* 0x006fea0003c3ffff */
        /* <DEDUP_REMOVED lines=11> */
[----:B-1----:R-:W-:Y:S05]  /*130e0*/  CALL.REL.NOINC `($_ZN7cutlass13device_kernelIN5flash19enable_sm80_to_sm89INS1_16FlashAttnBwdSm80INS1_25CollectiveMainloopBwdSm80ILi2ELi2EN4cute5tupleIJNS5_1CILi128EEES8_NS7_ILi64EEEEEENS_10bfloat16_tEfNS_4arch4Sm80ELb0ELb1ELb1ELb1ELb1ELb0ELb0ELb0ELi2ELi4ELi4ELi4ELb0EEENS1_21CollectiveEpilogueBwdISA_SB_SD_Li256ELb1ELb0ELi2EEENS1_19SingleTileSchedulerILb1ELb0ELb0ELi128EEEEEEEEEvNT_6ParamsE$_ZN4cute3eso3ESOILb0ELb0EJiiEEC2ERKiS4_) ;  /* 0xffff4f1000007944 */ /* 0x002fea0003c3ffff */
        /* <DEDUP_REMOVED lines=16> */
.L_x_2090:
[----:B------:R-:W-:Y:S05]  /*131f0*/  BSYNC B0 ;  /* 0x0000000000007941 */ /* 0x000fea0003800000 */
.L_x_2089:
        /* <DEDUP_REMOVED lines=8> */
[----:B------:R-:W-:Y:S05]  /*13280*/  CALL.REL.NOINC `($_ZN7cutlass13device_kernelIN5flash19enable_sm80_to_sm89INS1_16FlashAttnBwdSm80INS1_25CollectiveMainloopBwdSm80ILi2ELi2EN4cute5tupleIJNS5_1CILi128EEES8_NS7_ILi64EEEEEENS_10bfloat16_tEfNS_4arch4Sm80ELb0ELb1ELb1ELb1ELb1ELb0ELb0ELb0ELi2ELi4ELi4ELi4ELb0EEENS1_21CollectiveEpilogueBwdISA_SB_SD_Li256ELb1ELb0ELi2EEENS1_19SingleTileSchedulerILb1ELb0ELb0ELi128EEEEEEEEEvNT_6ParamsE$_ZN4cute3eso3ESOILb0ELb1EJiNS_1CILi0EEEEEC2ERKiRKS3_) ;  /* 0xffff550000007944 */ /* 0x000fea0003c3ffff */
        /* <DEDUP_REMOVED lines=72> */
.L_x_2097:
[----:B------:R-:W-:Y:S05]  /*13710*/  BSYNC B0 ;  /* 0x0000000000007941 */ /* 0x000fea0003800000 */
.L_x_2096:
[----:B------:R-:W-:Y:S01]  /*13720*/  LOP3.LUT R7, RZ, R7, RZ, 0x33, !PT ;  /* 0x00000007ff077212 */ /* 0x000fe200078e33ff */
[----:B------:R-:W-:Y:S05]  /*13730*/  BRA `(.L_x_2098) ;  /* 0x0000007000007947 */ /* 0x000fea0003800000 */
.L_x_2095:
[----:B------:R-:W-:-:S13]  /*13740*/  ISETP.NE.AND P0, PT, R3, 0x1, PT ;  /* 0x000000010300780c */ /* 0x000fda0003f05270 */
[----:B------:R-:W-:Y:S05]  /*13750*/  @!P0 BRA `(.L_x_2098) ;  /* 0x0000005000008947 */ /* 0x000fea0003800000 */
[----:B------:R1:W5:Y:S01]  /*13760*/  LD.E R6, [R58.64+0x1c] ;  /* 0x00001c043a067980 */ /* 0x000362000c101900 */
[----:B------:R-:W-:-:S03]  /*13770*/  MOV R2, 0x13790 ;  /* 0x0001379000027802 */ /* 0x000fc60000000f00 */
[----:B-1---5:R-:W-:Y:S05]  /*13780*/  CALL.REL.NOINC `($_ZN7cutlass13device_kernelIN5flash19enable_sm80_to_sm89INS1_16FlashAttnBwdSm80INS1_25CollectiveMainloopBwdSm80ILi2ELi2EN4cute5tupleIJNS5_1CILi128EEES8_NS7_ILi64EEEEEENS_10bfloat16_tEfNS_4arch4Sm80ELb0ELb1ELb1ELb1ELb1ELb0ELb0ELb0ELi2ELi4ELi4ELi4ELb0EEENS1_21CollectiveEpilogueBwdISA_SB_SD_Li256ELb1ELb0ELi2EEENS1_19SingleTileSchedulerILb1ELb0ELb0ELi128EEEEEEEEEvNT_6ParamsE$__umulhi) ;  /* 0x000565e000007944 */ /* 0x022fea0003c00000 */
[----:B------:R-:W2:Y:S02]  /*13790*/  LD.E R7, [R58.64+0x20] ;  /* 0x000020043a077980 */ /* 0x000ea4000c101900 */
[----:B--2---:R-:W-:Y:S02]  /*137a0*/  SHF.R.U32.HI R7, RZ, R7, R6 ;  /* 0x00000007ff077219 */ /* 0x004fe40000011606 */
.L_x_2098:
[----:B------:R-:W-:Y:S05]  /*137b0*/  BSYNC B1 ;  /* 0x0000000000017941 */ /* 0x000fea0003800000 */
.L_x_2094:
        /* <DEDUP_REMOVED lines=14> */
.L_x_2093:
[----:B-1----:R-:W-:Y:S05]  /*138a0*/  BSYNC B2 ;  /* 0x0000000000027941 */ /* 0x002fea0003800000 */
.L_x_2092:
[----:B------:R1:W-:Y:S01]  /*138b0*/  STL [R1+0x13bc], RZ ;  /* 0x0013bcff01007387 */ /* 0x0003e20000100800 */
[----:B------:R-:W-:-:S03]  /*138c0*/  MOV R55, 0xffffffff ;  /* 0xffffffff00377802 */ /* 0x000fc60000000f00 */
.L_x_2101:
[----:B------:R-:W-:Y:S01]  /*138d0*/  IMAD.MOV.U32 R3, RZ, RZ, R14 ;  /* 0x000000ffff037224 */ /* 0x000fe200078e000e */
[----:B------:R-:W-:Y:S01]  /*138e0*/  MOV R10, 0x1 ;  /* 0x00000001000a7802 */ /* 0x000fe20000000f00 */
        /* <DEDUP_REMOVED lines=114> */
.L_x_2100:
[----:B------:R-:W-:Y:S05]  /*14010*/  BSYNC B0 ;  /* 0x0000000000007941 */ /* 0x000fea0003800000 */
.L_x_2099:
        /* <DEDUP_REMOVED lines=81> */
.L_x_2107:
[----:B------:R-:W-:Y:S05]  /*14530*/  BSYNC B0 ;  /* 0x0000000000007941 */ /* 0x000fea0003800000 */
.L_x_2106:
[----:B------:R-:W-:Y:S01]  /*14540*/  LOP3.LUT R7, RZ, R7, RZ, 0x33, !PT ;  /* 0x00000007ff077212 */ /* 0x000fe200078e33ff */
[----:B------:R-:W-:Y:S05]  /*14550*/  BRA `(.L_x_2108) ;  /* 0x0000007000007947 */ /* 0x000fea0003800000 */
.L_x_2105:
[----:B------:R-:W-:-:S13]  /*14560*/  ISETP.NE.AND P0, PT, R3, 0x1, PT ;  /* 0x000000010300780c */ /* 0x000fda0003f05270 */
[----:B------:R-:W-:Y:S05]  /*14570*/  @!P0 BRA `(.L_x_2108) ;  /* 0x0000005000008947 */ /* 0x000fea0003800000 */
[----:B------:R1:W5:Y:S01]  /*14580*/  LD.E R6, [R58.64+0x1c] ;  /* 0x00001c043a067980 */ /* 0x000362000c101900 */
[----:B------:R-:W-:-:S03]  /*14590*/  MOV R2, 0x145b0 ;  /* 0x000145b000027802 */ /* 0x000fc60000000f00 */
[----:B-1---5:R-:W-:Y:S05]  /*145a0*/  CALL.REL.NOINC `($_ZN7cutlass13device_kernelIN5flash19enable_sm80_to_sm89INS1_16FlashAttnBwdSm80INS1_25CollectiveMainloopBwdSm80ILi2ELi2EN4cute5tupleIJNS5_1CILi128EEES8_NS7_ILi64EEEEEENS_10bfloat16_tEfNS_4arch4Sm80ELb0ELb1ELb1ELb1ELb1ELb0ELb0ELb0ELi2ELi4ELi4ELi4ELb0EEENS1_21CollectiveEpilogueBwdISA_SB_SD_Li256ELb1ELb0ELi2EEENS1_19SingleTileSchedulerILb1ELb0ELb0ELi128EEEEEEEEEvNT_6ParamsE$__umulhi) ;  /* 0x000557c000007944 */ /* 0x022fea0003c00000 */
[----:B------:R-:W2:Y:S02]  /*145b0*/  LD.E R7, [R58.64+0x20] ;  /* 0x000020043a077980 */ /* 0x000ea4000c101900 */
[----:B--2---:R-:W-:Y:S02]  /*145c0*/  SHF.R.U32.HI R7, RZ, R7, R6 ;  /* 0x00000007ff077219 */ /* 0x004fe40000011606 */
.L_x_2108:
[----:B------:R-:W-:Y:S05]  /*145d0*/  BSYNC B1 ;  /* 0x0000000000017941 */ /* 0x000fea0003800000 */
.L_x_2104:
        /* <DEDUP_REMOVED lines=14> */
.L_x_2103:
[----:B-1----:R-:W-:Y:S05]  /*146c0*/  BSYNC B2 ;  /* 0x0000000000027941 */ /* 0x002fea0003800000 */
.L_x_2102:
[----:B------:R1:W-:Y:S01]  /*146d0*/  STL [R1+0x13bc], RZ ;  /* 0x0013bcff01007387 */ /* 0x0003e20000100800 */
[----:B------:R-:W-:-:S03]  /*146e0*/  MOV R55, 0xffffffff ;  /* 0xffffffff00377802 */ /* 0x000fc60000000f00 */
.L_x_2111:
        /* <DEDUP_REMOVED lines=116> */
.L_x_2110:
[----:B------:R-:W-:Y:S05]  /*14e30*/  BSYNC B0 ;  /* 0x0000000000007941 */ /* 0x000fea0003800000 */
.L_x_2109:
        /* <DEDUP_REMOVED lines=56> */
[----:B-----5:R-:W-:Y:S01]  /*151c0*/  IMAD R50, R50, 0x80, R3 ;  /* 0x0000008032327824 */ /* 0x020fe200078e0203 */
[----:B------:R-:W-:-:S04]  /*151d0*/  MOV R6, 0x15200 ;  /* 0x0001520000067802 */ /* 0x000fc80000000f00 */
[----:B------:R-:W-:Y:S02]  /*151e0*/  MOV R2, R50 ;  /* 0x0000003200027202 */ /* 0x000fe40000000f00 */
        /* <DEDUP_REMOVED lines=23> */
.L_x_2117:
[----:B------:R-:W-:Y:S05]  /*15360*/  BSYNC B0 ;  /* 0x0000000000007941 */ /* 0x000fea0003800000 */
.L_x_2116:
[----:B------:R-:W-:Y:S01]  /*15370*/  LOP3.LUT R7, RZ, R7, RZ, 0x33, !PT ;  /* 0x00000007ff077212 */ /* 0x000fe200078e33ff */
[----:B------:R-:W-:Y:S05]  /*15380*/  BRA `(.L_x_2118) ;  /* 0x0000007000007947 */ /* 0x000fea0003800000 */
.L_x_2115:
[----:B------:R-:W-:-:S13]  /*15390*/  ISETP.NE.AND P0, PT, R3, 0x1, PT ;  /* 0x000000010300780c */ /* 0x000fda0003f05270 */
[----:B------:R-:W-:Y:S05]  /*153a0*/  @!P0 BRA `(.L_x_2118) ;  /* 0x0000005000008947 */ /* 0x000fea0003800000 */
[----:B------:R1:W5:Y:S01]  /*153b0*/  LD.E R6, [R58.64+0x1c] ;  /* 0x00001c043a067980 */ /* 0x000362000c101900 */
[----:B------:R-:W-:-:S03]  /*153c0*/  MOV R2, 0x153e0 ;  /* 0x000153e000027802 */ /* 0x000fc60000000f00 */
[----:B-1---5:R-:W-:Y:S05]  /*153d0*/  CALL.REL.NOINC `($_ZN7cutlass13device_kernelIN5flash19enable_sm80_to_sm89INS1_16FlashAttnBwdSm80INS1_25CollectiveMainloopBwdSm80ILi2ELi2EN4cute5tupleIJNS5_1CILi128EEES8_NS7_ILi64EEEEEENS_10bfloat16_tEfNS_4arch4Sm80ELb0ELb1ELb1ELb1ELb1ELb0ELb0ELb0ELi2ELi4ELi4ELi4ELb0EEENS1_21CollectiveEpilogueBwdISA_SB_SD_Li256ELb1ELb0ELi2EEENS1_19SingleTileSchedulerILb1ELb0ELb0ELi128EEEEEEEEEvNT_6ParamsE$__umulhi) ;  /* 0x0005499000007944 */ /* 0x022fea0003c00000 */
[----:B------:R-:W2:Y:S02]  /*153e0*/  LD.E R7, [R58.64+0x20] ;  /* 0x000020043a077980 */ /* 0x000ea4000c101900 */
[----:B--2---:R-:W-:Y:S02]  /*153f0*/  SHF.R.U32.HI R7, RZ, R7, R6 ;  /* 0x00000007ff077219 */ /* 0x004fe40000011606 */
.L_x_2118:
[----:B------:R-:W-:Y:S05]  /*15400*/  BSYNC B1 ;  /* 0x0000000000017941 */ /* 0x000fea0003800000 */
.L_x_2114:
        /* <DEDUP_REMOVED lines=14> */
.L_x_2113:
[----:B-1----:R-:W-:Y:S05]  /*154f0*/  BSYNC B2 ;  /* 0x0000000000027941 */ /* 0x002fea0003800000 */
.L_x_2112:
[----:B------:R1:W-:Y:S01]  /*15500*/  STL [R1+0x13bc], RZ ;  /* 0x0013bcff01007387 */ /* 0x0003e20000100800 */
[----:B------:R-:W-:-:S03]  /*15510*/  MOV R4, 0xffffffff ;  /* 0xffffffff00047802 */ /* 0x000fc60000000f00 */
.L_x_2121:
        /* <DEDUP_REMOVED lines=116> */
.L_x_2120:
[----:B------:R-:W-:Y:S05]  /*15c60*/  BSYNC B0 ;  /* 0x0000000000007941 */ /* 0x000fea0003800000 */
.L_x_2119:
[C---:B-1----:R-:W-:Y:S02]  /*15c70*/  IADD3 R2, R4.reuse, 0x2, RZ ;  /* 0x0000000204027810 */ /* 0x042fe40007ffe0ff */
[----:B------:R-:W-:-:S03]  /*15c80*/  IADD3 R4, R4, 0x1, RZ ;  /* 0x0000000104047810 */ /* 0x000fc60007ffe0ff */
[----:B------:R1:W-:Y:S01]  /*15c90*/  STL [R1+0x13bc], R2 ;  /* 0x0013bc0201007387 */ /* 0x0003e20000100800 */
[----:B------:R-:W-:-:S13]  /*15ca0*/  ISETP.GE.U32.AND P0, PT, R4, 0xf, PT ;  /* 0x0000000f0400780c */ /* 0x000fda0003f06070 */
[----:B------:R-:W-:Y:S05]  /*15cb0*/  @!P0 BRA `(.L_x_2121) ;  /* 0xfffff86000008947 */ /* 0x000fea000383ffff */
[----:B------:R-:W-:-:S04]  /*15cc0*/  MOV R57, 0x0 ;  /* 0x0000000000397802 */ /* 0x000fc80000000f00 */
[----:B------:R-:W-:Y:S05]  /*15cd0*/  RET.REL.NODEC R56 `(_ZN7cutlass13device_kernelIN5flash19enable_sm80_to_sm89INS1_16FlashAttnBwdSm80INS1_25CollectiveMainloopBwdSm80ILi2ELi2EN4cute5tupleIJNS5_1CILi128EEES8_NS7_ILi64EEEEEENS_10bfloat16_tEfNS_4arch4Sm80ELb0ELb1ELb1ELb1ELb1ELb0ELb0ELb0ELi2ELi4ELi4ELi4ELb0EEENS1_21CollectiveEpilogueBwdISA_SB_SD_Li256ELb1ELb0ELi2EEENS1_19SingleTileSchedulerILb1ELb0ELb0ELi128EEEEEEEEEvNT_6ParamsE) ;  /* 0xfffea32038007950 */ /* 0x000fea0003c3ffff */
        .type           $_ZN7cutlass13device_kernelIN5flash19enable_sm80_to_sm89INS1_16FlashAttnBwdSm80INS1_25CollectiveMainloopBwdSm80ILi2ELi2EN4cute5tupleIJNS5_1CILi128EEES8_NS7_ILi64EEEEEENS_10bfloat16_tEfNS_4arch4Sm80ELb0ELb1ELb1ELb1ELb1ELb0ELb0ELb0ELi2ELi4ELi4ELi4ELb0EEENS1_21CollectiveEpilogueBwdISA_SB_SD_Li256ELb1ELb0ELi2EEENS1_19SingleTileSchedulerILb1ELb0ELb0ELi128EEEEEEEEEvNT_6ParamsE$_ZZN5flash25CollectiveMainloopBwdSm80ILi2ELi2EN4cute5tupleIJNS1_1CILi128EEES4_NS3_ILi64EEEEEEN7cutlass10bfloat16_tEfNS7_4arch4Sm80ELb0ELb1ELb1ELb1ELb1ELb0ELb0ELb0ELi2ELi4ELi4ELi4ELb0EE3mmaINS_16FlashAttnBwdSm80ISB_NS_21CollectiveEpilogueBwdIS6_S8_SA_Li256ELb1ELb0ELi2EEENS_19SingleTileSchedulerILb1ELb0ELb0ELi128EEEE13SharedStorageENS1_6TensorINS1_11ArrayEngineIfLm32EEENS1_6LayoutINS2_IJNS2_IJNS3_ILi2EEESO_EEESO_NS3_ILi4EEEEEENS2_IJNS2_IJNS3_ILi1EEESO_EEESQ_NS3_ILi8EEEEEEEEEEEEbRKNSB_6ParamsERT0_S12_iNS2_IJiiiEEERT_ENKUliT_E_clIZSC_ISJ_SX_EbS10_S12_S12_iS13_S15_EUlRS16_iE_EEDaiS16_,@function
        .size           $_ZN7cutlass13device_kernelIN5flash19enable_sm80_to_sm89INS1_16FlashAttnBwdSm80INS1_25CollectiveMainloopBwdSm80ILi2ELi2EN4cute5tupleIJNS5_1CILi128EEES8_NS7_ILi64EEEEEENS_10bfloat16_tEfNS_4arch4Sm80ELb0ELb1ELb1ELb1ELb1ELb0ELb0ELb0ELi2ELi4ELi4ELi4ELb0EEENS1_21CollectiveEpilogueBwdISA_SB_SD_Li256ELb1ELb0ELi2EEENS1_19SingleTileSchedulerILb1ELb0ELb0ELi128EEEEEEEEEvNT_6ParamsE$_ZZN5flash25CollectiveMainloopBwdSm80ILi2ELi2EN4cute5tupleIJNS1_1CILi128EEES4_NS3_ILi64EEEEEEN7cutlass10bfloat16_tEfNS7_4arch4Sm80ELb0ELb1ELb1ELb1ELb1ELb0ELb0ELb0ELi2ELi4ELi4ELi4ELb0EE3mmaINS_16FlashAttnBwdSm80ISB_NS_21CollectiveEpilogueBwdIS6_S8_SA_Li256ELb1ELb0ELi2EEENS_19SingleTileSchedulerILb1ELb0ELb0ELi128EEEE13SharedStorageENS1_6TensorINS1_11ArrayEngineIfLm32EEENS1_6LayoutINS2_IJNS2_IJNS3_ILi2EEESO_EEESO_NS3_ILi4EEEEEENS2_IJNS2_IJNS3_ILi1EEESO_EEESQ_NS3_ILi8EEEEEEEEEEEEbRKNSB_6ParamsERT0_S12_iNS2_IJiiiEEERT_ENKUliT_E_clIZSC_ISJ_SX_EbS10_S12_S12_iS13_S15_EUlRS16_iE_EEDaiS16_,($_ZN7cutlass13device_kernelIN5flash19enable_sm80_to_sm89INS1_16FlashAttnBwdSm80INS1_25CollectiveMainloopBwdSm80ILi2ELi2EN4cute5tupleIJNS5_1CILi128EEES8_NS7_ILi64EEEEEENS_10bfloat16_tEfNS_4arch4Sm80ELb0ELb1ELb1ELb1ELb1ELb0ELb0ELb0ELi2ELi4ELi4ELi4ELb0EEENS1_21CollectiveEpilogueBwdISA_SB_SD_Li256ELb1ELb0ELi2EEENS1_19SingleTileSchedulerILb1ELb0ELb0ELi128EEEEEEEEEvNT_6ParamsE$_ZZN5flash25CollectiveMainloopBwdSm80ILi2ELi2EN4cute5tupleIJNS1_1CILi128EEES4_NS3_ILi64EEEEEEN7cutlass10bfloat16_tEfNS7_4arch4Sm80ELb0ELb1ELb1ELb1ELb1ELb0ELb0ELb0ELi2ELi4ELi4ELi4ELb0EE3mmaINS_16FlashAttnBwdSm80ISB_NS_21CollectiveEpilogueBwdIS6_S8_SA_Li256ELb1ELb0ELi2EEENS_19SingleTileSchedulerILb1ELb0ELb0ELi128EEEE13SharedStorageENS1_6TensorINS1_11ArrayEngineIfLm32EEENS1_6LayoutINS2_IJNS2_IJNS3_ILi2EEESO_EEESO_NS3_ILi4EEEEEENS2_IJNS2_IJNS3_ILi1EEESO_EEESQ_NS3_ILi8EEEEEEEEEEEEbRKNSB_6ParamsERT0_S12_iNS2_IJiiiEEERT_ENKUliiE0_clEii - $_ZN7cutlass13device_kernelIN5flash19enable_sm80_to_sm89INS1_16FlashAttnBwdSm80INS1_25CollectiveMainloopBwdSm80ILi2ELi2EN4cute5tupleIJNS5_1CILi128EEES8_NS7_ILi64EEEEEENS_10bfloat16_tEfNS_4arch4Sm80ELb0ELb1ELb1ELb1ELb1ELb0ELb0ELb0ELi2ELi4ELi4ELi4ELb0EEENS1_21CollectiveEpilogueBwdISA_SB_SD_Li256ELb1ELb0ELi2EEENS1_19SingleTileSchedulerILb1ELb0ELb0ELi128EEEEEEEEEvNT_6ParamsE$_ZZN5flash25CollectiveMainloopBwdSm80ILi2ELi2EN4cute5tupleIJNS1_1CILi128EEES4_NS3_ILi64EEEEEEN7cutlass10bfloat16_tEfNS7_4arch4Sm80ELb0ELb1ELb1ELb1ELb1ELb0ELb0ELb0ELi2ELi4ELi4ELi4ELb0EE3mmaINS_16FlashAttnBwdSm80ISB_NS_21CollectiveEpilogueBwdIS6_S8_SA_Li256ELb1ELb0ELi2EEENS_19SingleTileSchedulerILb1ELb0ELb0ELi128EEEE13SharedStorageENS1_6TensorINS1_11ArrayEngineIfLm32EEENS1_6LayoutINS2_IJNS2_IJNS3_ILi2EEESO_EEESO_NS3_ILi4EEEEEENS2_IJNS2_IJNS3_ILi1EEESO_EEESQ_NS3_ILi8EEEEEEEEEEEEbRKNSB_6ParamsERT0_S12_iNS2_IJiiiEEERT_ENKUliT_E_clIZSC_ISJ_SX_EbS10_S12_S12_iS13_S15_EUlRS16_iE_EEDaiS16_)
$_ZN7cutlass13device_kernelIN5flash19enable_sm80_to_sm89INS1_16FlashAttnBwdSm80INS1_25CollectiveMainloopBwdSm80ILi2ELi2EN4cute5tupleIJNS5_1CILi128EEES8_NS7_ILi64EEEEEENS_10bfloat16_tEfNS_4arch4Sm80ELb0ELb1ELb1ELb1ELb1ELb0ELb0ELb0ELi2ELi4ELi4ELi4ELb0EEENS1_21CollectiveEpilogueBwdISA_SB_SD_Li256ELb1ELb0ELi2EEENS1_19SingleTileSchedulerILb1ELb0ELb0ELi128EEEEEEEEEvNT_6ParamsE$_ZZN5flash25CollectiveMainloopBwdSm80ILi2ELi2EN4cute5tupleIJNS1_1CILi128EEES4_NS3_ILi64EEEEEEN7cutlass10bfloat16_tEfNS7_4arch4Sm80ELb0ELb1ELb1ELb1ELb1ELb0ELb0ELb0ELi2ELi4ELi4ELi4ELb0EE3mmaINS_16FlashAttnBwdSm80ISB_NS_21CollectiveEpilogueBwdIS6_S8_SA_Li256ELb1ELb0ELi2EEENS_19SingleTileSchedulerILb1ELb0ELb0ELi128EEEE13SharedStorageENS1_6TensorINS1_11ArrayEngineIfLm32EEENS1_6LayoutINS2_IJNS2_IJNS3_ILi2EEESO_EEESO_NS3_ILi4EEEEEENS2_IJNS2_IJNS3_ILi1EEESO_EEESQ_NS3_ILi8EEEEEEEEEEEEbRKNSB_6ParamsERT0_S12_iNS2_IJiiiEEERT_ENKUliT_E_clIZSC_ISJ_SX_EbS10_S12_S12_iS13_S15_EUlRS16_iE_EEDaiS16_:
        /* <DEDUP_REMOVED lines=50> */
[----:B-1---5:R-:W-:Y:S05]  /*16000*/  CALL.REL.NOINC `($_ZN7cutlass13device_kernelIN5flash19enable_sm80_to_sm89INS1_16FlashAttnBwdSm80INS1_25CollectiveMainloopBwdSm80ILi2ELi2EN4cute5tupleIJNS5_1CILi128EEES8_NS7_ILi64EEEEEENS_10bfloat16_tEfNS_4arch4Sm80ELb0ELb1ELb1ELb1ELb1ELb0ELb0ELb0ELi2ELi4ELi4ELi4ELb0EEENS1_21CollectiveEpilogueBwdISA_SB_SD_Li256ELb1ELb0ELi2EEENS1_19SingleTileSchedulerILb1ELb0ELb0ELi128EEEEEEEEEvNT_6ParamsE$_ZN4cute8smem_ptrIPN7cutlass10bfloat16_tEECI1NS_12iter_adaptorIS3_S4_EEES3_) ;  /* 0xffff64b000007944 */ /* 0x022fea0003c3ffff */
[----:B-1----:R1:W5:Y:S01]  /*16010*/  LDL.64 R2, [R1+0x758] ;  /* 0x0007580001027983 */ /* 0x0023620000100a00 */
[----:B------:R-:W-:-:S03]  /*16020*/  MOV R6, 0x16040 ;  /* 0x0001604000067802 */ /* 0x000fc60000000f00 */
[----:B-1---5:R-:W-:Y:S05]  /*16030*/  CALL.REL.NOINC `($_ZN7cutlass13device_kernelIN5flash19enable_sm80_to_sm89INS1_16FlashAttnBwdSm80INS1_25CollectiveMainloopBwdSm80ILi2ELi2EN4cute5tupleIJNS5_1CILi128EEES8_NS7_ILi64EEEEEENS_10bfloat16_tEfNS_4arch4Sm80ELb0ELb1ELb1ELb1ELb1ELb0ELb0ELb0ELi2ELi4ELi4ELi4ELb0EEENS1_21CollectiveEpilogueBwdISA_SB_SD_Li256ELb1ELb0ELi2EEENS1_19SingleTileSchedulerILb1ELb0ELb0ELi128EEEEEEEEEvNT_6ParamsE$_ZN4cute3eso3ESOILb1ELb0EJNS_14ComposedLayoutINS_7SwizzleILi3ELi3ELi3EEENS_1CILj0EEENS_6LayoutINS_5tupleIJNS8_IJNS5_ILi8EEENS5_ILi16EEEEEENS8_IJNS5_ILi64EEENS5_ILi1EEEEEEEEENS8_IJNS8_IJSC_NS5_ILi512EEEEEENS8_IJSD_NS5_ILi0EEEEEEEEEEEEENS_10ViewEngineINS_8smem_ptrIPN7cutlass10bfloat16_tEEEEEEEC2ERKSM_RKST_) ;  /* 0xffff2ba000007944 */ /* 0x022fea0003c3ffff */
[----:B-1----:R1:W5:Y:S01]  /*16040*/  LDL.64 R2, [R1+0x758] ;  /* 0x0007580001027983 */ /* 0x0023620000100a00 */
[----:B------:R-:W-:-:S03]  /*16050*/  MOV R6, 0x16070 ;  /* 0x0001607000067802 */ /* 0x000fc60000000f00 */
[----:B-1---5:R-:W-:Y:S05]  /*16060*/  CALL.REL.NOINC `($_ZN7cutlass13device_kernelIN5flash19enable_sm80_to_sm89INS1_16FlashAttnBwdSm80INS1_25CollectiveMainloopBwdSm80ILi2ELi2EN4cute5tupleIJNS5_1CILi128EEES8_NS7_ILi64EEEEEENS_10bfloat16_tEfNS_4arch4Sm80ELb0ELb1ELb1ELb1ELb1ELb0ELb0ELb0ELi2ELi4ELi4ELi4ELb0EEENS1_21CollectiveEpilogueBwdISA_SB_SD_Li256ELb1ELb0ELi2EEENS1_19SingleTileSchedulerILb1ELb0ELb0ELi128EEEEEEEEEvNT_6ParamsE$_ZN4cute3eso3ESOILb1ELb0EJNS_14ComposedLayoutINS_7SwizzleILi3ELi3ELi3EEENS_1CILj0EEENS_6LayoutINS_5tupleIJNS8_IJNS8_IJNS5_ILi4EEENS5_ILi8EEEEEENS8_IJS9_NS5_ILi1EEEEEEEEENS8_IJNS8_IJNS5_ILi2EEESF_SF_EEENS8_IJSF_S9_EEEEEEEEENS8_IJNS8_IJNS8_IJSF_NS5_ILi64EEEEEENS8_IJNS5_ILi1024EEENS5_ILi0EEEEEEEEENS8_IJNS8_IJSC_NS5_ILi512EEESA_EEENS8_IJNS5_ILi4096EEENS5_ILi16EEEEEEEEEEEEEEEENS_10ViewEngineINS_8smem_ptrIPN7cutlass10bfloat16_tEEEEEEEC2ERKSY_RKS15_) ;  /* 0xffff2bf000007944 */ /* 0x022fea0003c3ffff */
[----:B------:R-:W-:Y:S01]  /*16070*/  ULDC.64 UR4, c[0x0][0x118] ;  /* 0x0000460000047ab9 */ /* 0x000fe20000000a00 */
[----:B------:R2:W5:Y:S04]  /*16080*/  LDL.64 R60, [R1+0x758] ;  /* 0x00075800013c7983 */ /* 0x0005680000100a00 */
[----:B-1----:R2:W5:Y:S01]  /*16090*/  LD.E R3, [R58.64+0x8] ;  /* 0x000008043a037980 */ /* 0x002562000c101900 */
[----:B------:R-:W-:-:S02]  /*160a0*/  MOV R2, R25 ;  /* 0x0000001900027202 */ /* 0x000fc40000000f00 */
[----:B------:R-:W-:Y:S02]  /*160b0*/  MOV R6, 0x160d0 ;  /* 0x000160d000067802 */ /* 0x000fe40000000f00 */
[----:B--2--5:R-:W-:Y:S05]  /*160c0*/  CALL.REL.NOINC `($_ZN7cutlass13device_kernelIN5flash19enable_sm80_to_sm89INS1_16FlashAttnBwdSm80INS1_25CollectiveMainloopBwdSm80ILi2ELi2EN4cute5tupleIJNS5_1CILi128EEES8_NS7_ILi64EEEEEENS_10bfloat16_tEfNS_4arch4Sm80ELb0ELb1ELb1ELb1ELb1ELb0ELb0ELb0ELi2ELi4ELi4ELi4ELb0EEENS1_21CollectiveEpilogueBwdISA_SB_SD_Li256ELb1ELb0ELi2EEENS1_19SingleTileSchedulerILb1ELb0ELb0ELi128EEEEEEEEEvNT_6ParamsE$_ZN4cute3eso3ESOILb0ELb1EJiNS_1CILi0EEEEEC2ERKiRKS3_) ;  /* 0xffff26c000007944 */ /* 0x024fea0003c3ffff */
[----:B------:R-:W2:Y:S01]  /*160d0*/  LDL R8, [R1+0x758] ;  /* 0x0007580001087983 */ /* 0x000ea20000100800 */
[----:B------:R-:W-:Y:S01]  /*160e0*/  ULDC.64 UR4, c[0x0][0x118] ;  /* 0x0000460000047ab9 */ /* 0x000fe20000000a00 */
[----:B-1----:R-:W-:Y:S01]  /*160f0*/  IMAD.MOV.U32 R3, RZ, RZ, R25 ;  /* 0x000000ffff037224 */ /* 0x002fe200078e0019 */
[----:B------:R-:W-:Y:S01]  /*16100*/  MOV R2, R53 ;  /* 0x0000003500027202 */ /* 0x000fe20000000f00 */
[----:B--2---:R1:W-:Y:S04]  /*16110*/  STL [R1+0x11e8], R8 ;  /* 0x0011e80801007387 */ /* 0x0043e80000100800 */
[----:B------:R1:W5:Y:S01]  /*16120*/  LD.E R6, [R58.64+0x4] ;  /* 0x000004043a067980 */ /* 0x000362000c101900 */
[----:B------:R-:W-:-:S03]  /*16130*/  MOV R4, 0x16150 ;  /* 0x0001615000047802 */ /* 0x000fc60000000f00 */
[----:B-1---5:R-:W-:Y:S05]  /*16140*/  CALL.REL.NOINC `($_ZN7cutlass13device_kernelIN5flash19enable_sm80_to_sm89INS1_16FlashAttnBwdSm80INS1_25CollectiveMainloopBwdSm80ILi2ELi2EN4cute5tupleIJNS5_1CILi128EEES8_NS7_ILi64EEEEEENS_10bfloat16_tEfNS_4arch4Sm80ELb0ELb1ELb1ELb1ELb1ELb0ELb0ELb0ELi2ELi4ELi4ELi4ELb0EEENS1_21CollectiveEpilogueBwdISA_SB_SD_Li256ELb1ELb0ELi2EEENS1_19SingleTileSchedulerILb1ELb0ELb0ELi128EEEEEEEEEvNT_6ParamsE$_ZN4cute3eso3ESOILb0ELb0EJiNS_5tupleIJiNS_1CILi0EEEEEEEEC2ERKiRKS5_) ;  /* 0xffff1db000007944 */ /* 0x022fea0003c3ffff */
[----:B-1----:R1:W5:Y:S01]  /*16150*/  LDL.64 R2, [R1+0x758] ;  /* 0x0007580001027983 */ /* 0x0023620000100a00 */
[----:B------:R-:W-:-:S02]  /*16160*/  MOV R4, R25 ;  /* 0x0000001900047202 */ /* 0x000fc40000000f00 */
[----:B------:R-:W-:Y:S02]  /*16170*/  MOV R6, 0x16190 ;  /* 0x0001619000067802 */ /* 0x000fe40000000f00 */
[----:B-1---5:R-:W-:Y:S05]  /*16180*/  CALL.REL.NOINC `($_ZN7cutlass13device_kernelIN5flash19enable_sm80_to_sm89INS1_16FlashAttnBwdSm80INS1_25CollectiveMainloopBwdSm80ILi2ELi2EN4cute5tupleIJNS5_1CILi128EEES8_NS7_ILi64EEEEEENS_10bfloat16_tEfNS_4arch4Sm80ELb0ELb1ELb1ELb1ELb1ELb0ELb0ELb0ELi2ELi4ELi4ELi4ELb0EEENS1_21CollectiveEpilogueBwdISA_SB_SD_Li256ELb1ELb0ELi2EEENS1_19SingleTileSchedulerILb1ELb0ELb0ELi128EEEEEEEEEvNT_6ParamsE$_ZN4cute3eso3ESOILb0ELb1EJNS_5tupleIJiNS2_IJiNS_1CILi0EEEEEEEEENS2_IJNS_10UnderscoreENS2_IJS7_S7_EEEEEEEEC2ERKS6_RKS9_) ;  /* 0xffff23b000007944 */ /* 0x022fea0003c3ffff */
[----:B------:R-:W2:Y:S01]  /*16190*/  LDL.64 R6, [R1+0x758] ;  /* 0x0007580001067983 */ /* 0x000ea20000100a00 */
[----:B-1----:R-:W-:Y:S02]  /*161a0*/  MOV R2, R56 ;  /* 0x0000003800027202 */ /* 0x002fe40000000f00 */
[----:B------:R-:W-:Y:S01]  /*161b0*/  MOV R4, 0x161f0 ;  /* 0x000161f000047802 */ /* 0x000fe20000000f00 */
[----:B--2---:R1:W-:Y:S04]  /*161c0*/  STL [R1+0x11ec], R6 ;  /* 0x0011ec0601007387 */ /* 0x0043e80000100800 */
[----:B------:R1:W-:Y:S02]  /*161d0*/  STL [R1+0x11f0], R7 ;  /* 0x0011f00701007387 */ /* 0x0003e40000100800 */
[----:B-1----:R-:W-:Y:S05]  /*161e0*/  CALL.REL.NOINC `($_ZN7cutlass13device_kernelIN5flash19enable_sm80_to_sm89INS1_16FlashAttnBwdSm80INS1_25CollectiveMainloopBwdSm80ILi2ELi2EN4cute5tupleIJNS5_1CILi128EEES8_NS7_ILi64EEEEEENS_10bfloat16_tEfNS_4arch4Sm80ELb0ELb1ELb1ELb1ELb1ELb0ELb0ELb0ELi2ELi4ELi4ELi4ELb0EEENS1_21CollectiveEpilogueBwdISA_SB_SD_Li256ELb1ELb0ELi2EEENS1_19SingleTileSchedulerILb1ELb0ELb0ELi128EEEEEEEEEvNT_6ParamsE$_ZZN4cute4diceINS_5tupleIJNS1_IJiNS1_IJiNS_1CILi0EEEEEEEEENS1_IJNS_10UnderscoreENS1_IJS6_S6_EEEEEEEEES9_EEDaRKT_RKT0_ENKUlRKT_RKT0_E_clIS5_S5_EEDaSI_SL_) ;  /* 0xffff786000007944 */ /* 0x002fea0003c3ffff */
[----:B------:R2:W-:Y:S01]  /*161f0*/  STL.64 [R1+0x758], R2 ;  /* 0x0007580201007387 */ /* 0x0005e20000100a00 */
[----:B------:R-:W-:Y:S02]  /*16200*/  MOV R4, R25 ;  /* 0x0000001900047202 */ /* 0x000fe40000000f00 */
[----:B------:R-:W-:-:S02]  /*16210*/  MOV R8, 0x16230 ;  /* 0x0001623000087802 */ /* 0x000fc40000000f00 */
[----:B-12---:R-:W-:Y:S05]  /*16220*/  CALL.REL.NOINC `($_ZN7cutlass13device_kernelIN5flash19enable_sm80_to_sm89INS1_16FlashAttnBwdSm80INS1_25CollectiveMainloopBwdSm80ILi2ELi2EN4cute5tupleIJNS5_1CILi128EEES8_NS7_ILi64EEEEEENS_10bfloat16_tEfNS_4arch4Sm80ELb0ELb1ELb1ELb1ELb1ELb0ELb0ELb0ELi2ELi4ELi4ELi4ELb0EEENS1_21CollectiveEpilogueBwdISA_SB_SD_Li256ELb1ELb0ELi2EEENS1_19SingleTileSchedulerILb1ELb0ELb0ELi128EEEEEEEEEvNT_6ParamsE$_ZZN4cute12filter_tupleINS_5tupleIJNS1_IJiNS1_IJiNS_1CILi0EEEEEEEEENS1_IJNS_10UnderscoreENS1_IJS6_S6_EEEEEEEEES9_ZNS_4diceIS9_S9_EEDaRKT_RKT0_EUlRKT_RKT0_E_EEDaSD_SG_OT1_ENKUlDpSJ_E_clIJNS1_IJiiS3_EEENS1_IJEEEEEEDaSQ_) ;  /* 0xffff667000007944 */ /* 0x006fea0003c3ffff */
[----:B------:R-:W-:Y:S02]  /*16230*/  MOV R74, 0x16250 ;  /* 0x00016250004a7802 */ /* 0x000fe40000000f00 */
[----:B-12--5:R-:W-:Y:S05]  /*16240*/  CALL.REL.NOINC `($_ZN7cutlass13device_kernelIN5flash19enable_sm80_to_sm89INS1_16FlashAttnBwdSm80INS1_25CollectiveMainloopBwdSm80ILi2ELi2EN4cute5tupleIJNS5_1CILi128EEES8_NS7_ILi64EEEEEENS_10bfloat16_tEfNS_4arch4Sm80ELb0ELb1ELb1ELb1ELb1ELb0ELb0ELb0ELi2ELi4ELi4ELi4ELb0EEENS1_21CollectiveEpilogueBwdISA_SB_SD_Li256ELb1ELb0ELi2EEENS1_19SingleTileSchedulerILb1ELb0ELb0ELi128EEEEEEEEEvNT_6ParamsE$_ZZN4cute7idx2crdINS_5tupleIJiiNS_1CILi0EEEEEENS1_IJNS1_IJNS2_ILi4EEENS2_ILi8EEEEEES5_NS2_ILi1EEEEEEEEDaRKT_RKT0_ENKUlRKT_RKT0_E_clIiS7_EEDaSI_SL_) ;  /* 0xffffa86000007944 */ /* 0x026fea0003c3ffff */
[----:B------:R-:W-:Y:S02]  /*16250*/  MOV R2, 0x16270 ;  /* 0x0001627000027802 */ /* 0x000fe40000000f00 */
[----:B-1----:R-:W-:Y:S05]  /*16260*/  CALL.REL.NOINC `($_ZN7cutlass13device_kernelIN5flash19enable_sm80_to_sm89INS1_16FlashAttnBwdSm80INS1_25CollectiveMainloopBwdSm80ILi2ELi2EN4cute5tupleIJNS5_1CILi128EEES8_NS7_ILi64EEEEEENS_10bfloat16_tEfNS_4arch4Sm80ELb0ELb1ELb1ELb1ELb1ELb0ELb0ELb0ELi2ELi4ELi4ELi4ELb0EEENS1_21CollectiveEpilogueBwdISA_SB_SD_Li256ELb1ELb0ELi2EEENS1_19SingleTileSchedulerILb1ELb0ELb0ELi128EEEEEEEEEvNT_6ParamsE$_ZZN4cute7idx2crdINS_5tupleIJiiNS_1CILi0EEEEEENS1_IJNS1_IJNS2_ILi4EEENS2_ILi8EEEEEES5_NS2_ILi1EEEEEEEEDaRKT_RKT0_ENKUlRKT_RKT0_E_clIiS5_EEDaSI_SL_) ;  /* 0xffffa81000007944 */ /* 0x002fea0003c3ffff */
[----:B------:R1:W-:Y:S01]  /*16270*/  STL [R1+0x758], R6 ;  /* 0x0007580601007387 */ /* 0x0003e20000100800 */
[----:B------:R-:W-:-:S02]  /*16280*/  MOV R2, R25 ;  /* 0x0000001900027202 */ /* 0x000fc40000000f00 */
[----:B------:R-:W-:Y:S02]  /*16290*/  MOV R74, 0x162b0 ;  /* 0x000162b0004a7802 */ /* 0x000fe40000000f00 */
[----:B-1----:R-:W-:Y:S05]  /*162a0*/  CALL.REL.NOINC `($_ZN7cutlass13device_kernelIN5flash19enable_sm80_to_sm89INS1_16FlashAttnBwdSm80INS1_25CollectiveMainloopBwdSm80ILi2ELi2EN4cute5tupleIJNS5_1CILi128EEES8_NS7_ILi64EEEEEENS_10bfloat16_tEfNS_4arch4Sm80ELb0ELb1ELb1ELb1ELb1ELb0ELb0ELb0ELi2ELi4ELi4ELi4ELb0EEENS1_21CollectiveEpilogueBwdISA_SB_SD_Li256ELb1ELb0ELi2EEENS1_19SingleTileSchedulerILb1ELb0ELb0ELi128EEEEEEEEEvNT_6ParamsE$_ZZN4cute9transformINS_5tupleIJiiNS_1CILi0EEEEEENS1_IJNS1_IJNS2_ILi4EEENS2_ILi8EEEEEES5_NS2_ILi1EEEEEEZNS_7idx2crdIS4_S9_EEDaRKT_RKT0_EUlRKT_RKT0_E_EEDaSD_SG_OT1_ENKUlDpSJ_E_clIJNS1_IJiiEEEiS3_EEEDaSQ_) ;  /* 0xffffaf3000007944 */ /* 0x002fea0003c3ffff */
[----:B------:R-:W-:Y:S02]  /*162b0*/  MOV R6, 0x162d0 ;  /* 0x000162d000067802 */ /* 0x000fe40000000f00 */
[----:B--2--5:R-:W-:Y:S05]  /*162c0*/  CALL.REL.NOINC `($_ZN7cutlass13device_kernelIN5flash19enable_sm80_to_sm89INS1_16FlashAttnBwdSm80INS1_25CollectiveMainloopBwdSm80ILi2ELi2EN4cute5tupleIJNS5_1CILi128EEES8_NS7_ILi64EEEEEENS_10bfloat16_tEfNS_4arch4Sm80ELb0ELb1ELb1ELb1ELb1ELb0ELb0ELb0ELi2ELi4ELi4ELi4ELb0EEENS1_21CollectiveEpilogueBwdISA_SB_SD_Li256ELb1ELb0ELi2EEENS1_19SingleTileSchedulerILb1ELb0ELb0ELi128EEEEEEEEEvNT_6ParamsE$_ZZN4cute13to_mixed_bitsINS_5tupleIJNS1_IJNS_1CILi4EEENS2_ILi8EEEEEES3_NS2_ILi1EEEEEENS1_IJNS1_IJNS2_ILi0EEENS2_ILi64EEEEEES8_S8_EEENS1_IJNS1_IJiiEEEiS8_EEEEEDaRKT_RKT0_RKT1_ENKUlRKT_RKT0_RKT1_E_clIS5_SA_SC_EEDaSP_SS_SV_) ;  /* 0xffff711000007944 */ /* 0x024fea0003c3ffff */
[----:B------:R-:W-:Y:S02]  /*162d0*/  MOV R2, 0x162f0 ;  /* 0x000162f000027802 */ /* 0x000fe40000000f00 */
[----:B------:R-:W-:Y:S05]  /*162e0*/  CALL.REL.NOINC `($_ZN7cutlass13device_kernelIN5flash19enable_sm80_to_sm89INS1_16FlashAttnBwdSm80INS1_25CollectiveMainloopBwdSm80ILi2ELi2EN4cute5tupleIJNS5_1CILi128EEES8_NS7_ILi64EEEEEENS_10bfloat16_tEfNS_4arch4Sm80ELb0ELb1ELb1ELb1ELb1ELb0ELb0ELb0ELi2ELi4ELi4ELi4ELb0EEENS1_21CollectiveEpilogueBwdISA_SB_SD_Li256ELb1ELb0ELi2EEENS1_19SingleTileSchedulerILb1ELb0ELb0ELi128EEEEEEEEEvNT_6ParamsE$_ZZN4cute13to_mixed_bitsINS_5tupleIJNS1_IJNS_1CILi4EEENS2_ILi8EEEEEES3_NS2_ILi1EEEEEENS1_IJNS1_IJNS2_ILi0EEENS2_ILi64EEEEEES8_S8_EEENS1_IJNS1_IJiiEEEiS8_EEEEEDaRKT_RKT0_RKT1_ENKUlDpRKT_E_clIJNS_9MixedBitsILj0ELj448EEENS2_ILj0EEESV_EEEDaSQ_) ;  /* 0xffff70c000007944 */ /* 0x000fea0003c3ffff */
        /* <DEDUP_REMOVED lines=21> */
[----:B-1----:R-:W-:Y:S05]  /*16440*/  CALL.REL.NOINC `($_ZN7cutlass13device_kernelIN5flash19enable_sm80_to_sm89INS1_16FlashAttnBwdSm80INS1_25CollectiveMainloopBwdSm80ILi2ELi2EN4cute5tupleIJNS5_1CILi128EEES8_NS7_ILi64EEEEEENS_10bfloat16_tEfNS_4arch4Sm80ELb0ELb1ELb1ELb1ELb1ELb0ELb0ELb0ELi2ELi4ELi4ELi4ELb0EEENS1_21CollectiveEpilogueBwdISA_SB_SD_Li256ELb1ELb0ELi2EEENS1_19SingleTileSchedulerILb1ELb0ELb0ELi128EEEEEEEEEvNT_6ParamsE$_ZN4cute3eso3ESOILb0ELb0EJiiiEEC2ERKiS4_S4_) ;  /* 0xffff1e7000007944 */ /* 0x002fea0003c3ffff */
[----:B------:R2:W5:Y:S04]  /*16450*/  LDL R5, [R1+0x760] ;  /* 0x0007600001057983 */ /* 0x0005680000100800 */
[----:B-1----:R2:W5:Y:S01]  /*16460*/  LDL.64 R2, [R1+0x758] ;  /* 0x0007580001027983 */ /* 0x0025620000100a00 */
[----:B------:R-:W-:Y:S02]  /*16470*/  MOV R4, R25 ;  /* 0x0000001900047202 */ /* 0x000fe40000000f00 */
[----:B------:R-:W-:Y:S02]  /*16480*/  MOV R6, 0x164a0 ;  /* 0x000164a000067802 */ /* 0x000fe40000000f00 */
[----:B--2--5:R-:W-:Y:S05]  /*16490*/  CALL.REL.NOINC `($_ZN7cutlass13device_kernelIN5flash19enable_sm80_to_sm89INS1_16FlashAttnBwdSm80INS1_25CollectiveMainloopBwdSm80ILi2ELi2EN4cute5tupleIJNS5_1CILi128EEES8_NS7_ILi64EEEEEENS_10bfloat16_tEfNS_4arch4Sm80ELb0ELb1ELb1ELb1ELb1ELb0ELb0ELb0ELi2ELi4ELi4ELi4ELb0EEENS1_21CollectiveEpilogueBwdISA_SB_SD_Li256ELb1ELb0ELi2EEENS1_19SingleTileSchedulerILb1ELb0ELb0ELi128EEEEEEEEEvNT_6ParamsE$_ZN4cute3eso3ESOILb1ELb0EJNS_1CILi1EEENS_5tupleIJiiiEEENS2_ILi64EEENS4_IJNS2_ILi72EEENS2_ILi144EEENS2_ILi288EEEEEENS2_ILi512EEEEEC2ERKS3_RKS5_RKS6_RKSA_RKSB_) ;  /* 0xffff2c0000007944 */ /* 0x024fea0003c3ffff */
[----:B-1----:R1:W5:Y:S04]  /*164a0*/  LDL R5, [R1+0x760] ;  /* 0x0007600001057983 */ /* 0x0023680000100800 */
[----:B------:R1:W5:Y:S01]  /*164b0*/  LDL.64 R2, [R1+0x758] ;  /* 0x0007580001027983 */ /* 0x0003620000100a00 */
[----:B------:R-:W-:-:S02]  /*164c0*/  MOV R4, R25 ;  /* 0x0000001900047202 */ /* 0x000fc40000000f00 */
[----:B------:R-:W-:Y:S02]  /*164d0*/  MOV R6, 0x164f0 ;  /* 0x000164f000067802 */ /* 0x000fe40000000f00 */
[----:B-1---5:R-:W-:Y:S05]  /*164e0*/  CALL.REL.NOINC `($_ZN7cutlass13device_kernelIN5flash19enable_sm80_to_sm89INS1_16FlashAttnBwdSm80INS1_25CollectiveMainloopBwdSm80ILi2ELi2EN4cute5tupleIJNS5_1CILi128EEES8_NS7_ILi64EEEEEENS_10bfloat16_tEfNS_4arch4Sm80ELb0ELb1ELb1ELb1ELb1ELb0ELb0ELb0ELi2ELi4ELi4ELi4ELb0EEENS1_21CollectiveEpilogueBwdISA_SB_SD_Li256ELb1ELb0ELi2EEENS1_19SingleTileSchedulerILb1ELb0ELb0ELi128EEEEEEEEEvNT_6ParamsE$_ZN4cute5tupleIJNS0_IJNS_1CILi8EEENS0_IJNS1_ILi2EEES3_S3_EEENS1_ILi1EEES4_S5_EEENS0_IJS5_NS0_IJiiiEEENS1_ILi64EEENS0_IJNS1_ILi72EEENS1_ILi144EEENS1_ILi288EEEEEENS1_ILi512EEEEEEEEC2ERKS6_RKSE_) ;  /* 0xffff5c9000007944 */ /* 0x022fea0003c3ffff */
[----:B-1----:R1:W5:Y:S04]  /*164f0*/  LDL R5, [R1+0x760] ;  /* 0x0007600001057983 */ /* 0x0023680000100800 */
[----:B------:R1:W5:Y:S01]  /*16500*/  LDL.64 R2, [R1+0x758] ;  /* 0x0007580001027983 */ /* 0x0003620000100a00 */
[----:B------:R-:W-:-:S03]  /*16510*/  MOV R4, 0x16530 ;  /* 0x0001653000047802 */ /* 0x000fc60000000f00 */
[----:B-1---5:R-:W-:Y:S05]  /*16520*/  CALL.REL.NOINC `($_ZN7cutlass13device_kernelIN5flash19enable_sm80_to_sm89INS1_16FlashAttnBwdSm80INS1_25CollectiveMainloopBwdSm80ILi2ELi2EN4cute5tupleIJNS5_1CILi128EEES8_NS7_ILi64EEEEEENS_10bfloat16_tEfNS_4arch4Sm80ELb0ELb1ELb1ELb1ELb1ELb0ELb0ELb0ELi2ELi4ELi4ELi4ELb0EEENS1_21CollectiveEpilogueBwdISA_SB_SD_Li256ELb1ELb0ELi2EEENS1_19SingleTileSchedulerILb1ELb0ELb0ELi128EEEEEEEEEvNT_6ParamsE$_ZZN4cute7flattenINS_5tupleIJNS_1CILi1EEENS1_IJiiiEEENS2_ILi64EEENS1_IJNS2_ILi72EEENS2_ILi144EEENS2_ILi288EEEEEENS2_ILi512EEEEEEEEDaRKT_ENKUlRKT_E_clIS4_EEDaSH_) ;  /* 0xffffa0d000007944 */ /* 0x022fea0003c3ffff */
[----:B------:R1:W-:Y:S01]  /*16530*/  STL.64 [R1+0x758], R2 ;  /* 0x0007580201007387 */ /* 0x0003e20000100a00 */
[----:B------:R-:W-:Y:S02]  /*16540*/  MOV R6, R25 ;  /* 0x0000001900067202 */ /* 0x000fe40000000f00 */
[----:B------:R-:W-:Y:S01]  /*16550*/  MOV R4, 0x16580 ;  /* 0x0001658000047802 */ /* 0x000fe20000000f00 */
[----:B------:R1:W-:Y:S04]  /*16560*/  STL [R1+0x760], R5 ;  /* 0x0007600501007387 */ /* 0x0003e80000100800 */
[----:B-1----:R-:W-:Y:S05]  /*16570*/  CALL.REL.NOINC `($_ZN7cutlass13device_kernelIN5flash19enable_sm80_to_sm89INS1_16FlashAttnBwdSm80INS1_25CollectiveMainloopBwdSm80ILi2ELi2EN4cute5tupleIJNS5_1CILi128EEES8_NS7_ILi64EEEEEENS_10bfloat16_tEfNS_4arch4Sm80ELb0ELb1ELb1ELb1ELb1ELb0ELb0ELb0ELi2ELi4ELi4ELi4ELb0EEENS1_21CollectiveEpilogueBwdISA_SB_SD_Li256ELb1ELb0ELi2EEENS1_19SingleTileSchedulerILb1ELb0ELb0ELi128EEEEEEEEEvNT_6ParamsE$_ZZN4cute12filter_tupleINS_5tupleIJNS_1CILi1EEENS1_IJiiiEEENS2_ILi64EEENS1_IJNS2_ILi72EEENS2_ILi144EEENS2_ILi288EEEEEENS2_ILi512EEEEEEZNS_7flattenISB_EEDaRKT_EUlRKT_E_EEDaSF_OT0_ENKUlDpSI_E_clIJNS1_IJS3_EEES4_NS1_IJS5_EEES9_NS1_IJSA_EEEEEEDaSM_) ;  /* 0xffff69a000007944 */ /* 0x002fea0003c3ffff */
[----:B------:R-:W-:Y:S02]  /*16580*/  MOV R4, R25 ;  /* 0x0000001900047202 */ /* 0x000fe40000000f00 */
[----:B------:R-:W-:-:S02]  /*16590*/  MOV R6, 0x165b0 ;  /* 0x000165b000067802 */ /* 0x000fc40000000f00 */
[----:B--2--5:R-:W-:Y:S05]  /*165a0*/  CALL.REL.NOINC `($_ZN7cutlass13device_kernelIN5flash19enable_sm80_to_sm89INS1_16FlashAttnBwdSm80INS1_25CollectiveMainloopBwdSm80ILi2ELi2EN4cute5tupleIJNS5_1CILi128EEES8_NS7_ILi64EEEEEENS_10bfloat16_tEfNS_4arch4Sm80ELb0ELb1ELb1ELb1ELb1ELb0ELb0ELb0ELi2ELi4ELi4ELi4ELb0EEENS1_21CollectiveEpilogueBwdISA_SB_SD_Li256ELb1ELb0ELi2EEENS1_19SingleTileSchedulerILb1ELb0ELb0ELi128EEEEEEEEEvNT_6ParamsE$_ZN4cute3eso3ESOILb0ELb1EJiNS_1CILi72EEENS2_ILi512EEEEEC2ERKiRKS3_RKS4_) ;  /* 0xffff233000007944 */ /* 0x024fea0003c3ffff */
[----:B-1----:R-:W2:Y:S01]  /*165b0*/  LDL R4, [R1+0x758] ;  /* 0x0007580001047983 */ /* 0x002ea20000100800 */
[----:B------:R-:W-:Y:S01]  /*165c0*/  IMAD.MOV.U32 R5, RZ, RZ, R3 ;  /* 0x000000ffff057224 */ /* 0x000fe200078e0003 */
[----:B------:R-:W-:Y:S01]  /*165d0*/  MOV R3, R25 ;  /* 0x0000001900037202 */ /* 0x000fe20000000f00 */
[----:B------:R-:W-:Y:S01]  /*165e0*/  IMAD.MOV.U32 R7, RZ, RZ, R55 ;  /* 0x000000ffff077224 */ /* 0x000fe200078e0037 */
[----:B------:R-:W-:Y:S01]  /*165f0*/  MOV R6, 0x16620 ;  /* 0x0001662000067802 */ /* 0x000fe20000000f00 */
[----:B--2---:R1:W-:Y:S04]  /*16600*/  STL [R1+0x790], R4 ;  /* 0x0007900401007387 */ /* 0x0043e80000100800 */
[----:B-1----:R-:W-:Y:S05]  /*16610*/  CALL.REL.NOINC `($_ZN7cutlass13device_kernelIN5flash19enable_sm80_to_sm89INS1_16FlashAttnBwdSm80INS1_25CollectiveMainloopBwdSm80ILi2ELi2EN4cute5tupleIJNS5_1CILi128EEES8_NS7_ILi64EEEEEENS_10bfloat16_tEfNS_4arch4Sm80ELb0ELb1ELb1ELb1ELb1ELb0ELb0ELb0ELi2ELi4ELi4ELi4ELb0EEENS1_21CollectiveEpilogueBwdISA_SB_SD_Li256ELb1ELb0ELi2EEENS1_19SingleTileSchedulerILb1ELb0ELb0ELi128EEEEEEEEEvNT_6ParamsE$_ZN4cute3eso3ESOILb0ELb0EJiiNS_1CILi72EEENS2_ILi512EEEEEC2ERKiS7_RKS3_RKS4_) ;  /* 0xffff1bc000007944 */ /* 0x002fea0003c3ffff */
        /* <DEDUP_REMOVED lines=8> */
[----:B-1----:R-:W-:Y:S05]  /*166a0*/  CALL.REL.NOINC `($_ZN7cutlass13device_kernelIN5flash19enable_sm80_to_sm89INS1_16FlashAttnBwdSm80INS1_25CollectiveMainloopBwdSm80ILi2ELi2EN4cute5tupleIJNS5_1CILi128EEES8_NS7_ILi64EEEEEENS_10bfloat16_tEfNS_4arch4Sm80ELb0ELb1ELb1ELb1ELb1ELb0ELb0ELb0ELi2ELi4ELi4ELi4ELb0EEENS1_21CollectiveEpilogueBwdISA_SB_SD_Li256ELb1ELb0ELi2EEENS1_19SingleTileSchedulerILb1ELb0ELb0ELi128EEEEEEEEEvNT_6ParamsE$_ZN4cute3eso3ESOILb0ELb0EJiiiNS_1CILi72EEENS2_ILi512EEEEEC2ERKiS7_S7_RKS3_RKS4_) ;  /* 0xffff1df000007944 */ /* 0x002fea0003c3ffff */
        /* <DEDUP_REMOVED lines=10> */
[----:B-1----:R-:W-:Y:S05]  /*16750*/  CALL.REL.NOINC `($_ZN7cutlass13device_kernelIN5flash19enable_sm80_to_sm89INS1_16FlashAttnBwdSm80INS1_25CollectiveMainloopBwdSm80ILi2ELi2EN4cute5tupleIJNS5_1CILi128EEES8_NS7_ILi64EEEEEENS_10bfloat16_tEfNS_4arch4Sm80ELb0ELb1ELb1ELb1ELb1ELb0ELb0ELb0ELi2ELi4ELi4ELi4ELb0EEENS1_21CollectiveEpilogueBwdISA_SB_SD_Li256ELb1ELb0ELi2EEENS1_19SingleTileSchedulerILb1ELb0ELb0ELi128EEEEEEEEEvNT_6ParamsE$_ZN4cute3eso3ESOILb1ELb0EJNS_1CILi1EEEiiiNS2_ILi72EEENS2_ILi512EEEEEC2ERKS3_RKiSA_SA_RKS4_RKS5_) ;  /* 0xffff2b3000007944 */ /* 0x002fea0003c3ffff */
[----:B-1----:R1:W5:Y:S04]  /*16760*/  LDL R5, [R1+0x778] ;  /* 0x0007780001057983 */ /* 0x0023680000100800 */
[----:B------:R1:W5:Y:S01]  /*16770*/  LDL.64 R2, [R1+0x770] ;  /* 0x0007700001027983 */ /* 0x0003620000100a00 */
[----:B------:R-:W-:-:S02]  /*16780*/  MOV R4, R24 ;  /* 0x0000001800047202 */ /* 0x000fc40000000f00 */
[----:B------:R-:W-:Y:S02]  /*16790*/  MOV R6, 0x167b0 ;  /* 0x000167b000067802 */ /* 0x000fe40000000f00 */
[----:B-1---5:R-:W-:Y:S05]  /*167a0*/  CALL.REL.NOINC `($_ZN7cutlass13device_kernelIN5flash19enable_sm80_to_sm89INS1_16FlashAttnBwdSm80INS1_25CollectiveMainloopBwdSm80ILi2ELi2EN4cute5tupleIJNS5_1CILi128EEES8_NS7_ILi64EEEEEENS_10bfloat16_tEfNS_4arch4Sm80ELb0ELb1ELb1ELb1ELb1ELb0ELb0ELb0ELi2ELi4ELi4ELi4ELb0EEENS1_21CollectiveEpilogueBwdISA_SB_SD_Li256ELb1ELb0ELi2EEENS1_19SingleTileSchedulerILb1ELb0ELb0ELi128EEEEEEEEEvNT_6ParamsE$_ZN4cute5tupleIJNS0_IJNS_1CILi8EEENS1_ILi2EEES3_S3_S2_S3_EEENS0_IJNS1_ILi1EEEiiiNS1_ILi72EEENS1_ILi512EEEEEEEEC2ERKS4_RKS8_) ;  /* 0xffff5a1000007944 */ /* 0x022fea0003c3ffff */
        /* <DEDUP_REMOVED lines=9> */
[----:B-1----:R-:W-:Y:S05]  /*16840*/  CALL.REL.NOINC `($_ZN7cutlass13device_kernelIN5flash19enable_sm80_to_sm89INS1_16FlashAttnBwdSm80INS1_25CollectiveMainloopBwdSm80ILi2ELi2EN4cute5tupleIJNS5_1CILi128EEES8_NS7_ILi64EEEEEENS_10bfloat16_tEfNS_4arch4Sm80ELb0ELb1ELb1ELb1ELb1ELb0ELb0ELb0ELi2ELi4ELi4ELi4ELb0EEENS1_21CollectiveEpilogueBwdISA_SB_SD_Li256ELb1ELb0ELi2EEENS1_19SingleTileSchedulerILb1ELb0ELb0ELi128EEEEEEEEEvNT_6ParamsE$_ZZN4cute6detail16composition_implINS_5tupleIJNS_1CILi8EEENS3_ILi2EEES5_S5_S4_S5_EEENS2_IJNS3_ILi1EEEiiiNS3_ILi72EEENS3_ILi512EEEEEENS2_IJNS2_IJS5_S5_S5_EEES5_NS3_ILi4EEEEEENS2_IJNS2_IJS7_S9_S4_EEENS3_ILi4096EEENS3_ILi16EEEEEEEEDaRKT_RKT0_RKT1_RKT2_ENKUlRKT_RKT0_E_clISB_SE_EEDaSW_SZ_) ;  /* 0xffff876000007944 */ /* 0x002fea0003c3ffff */
[----:B-1----:R-:W-:Y:S01]  /*16850*/  IMAD.MOV.U32 R2, RZ, RZ, R17 ;  /* 0x000000ffff027224 */ /* 0x002fe200078e0011 */
[----:B------:R-:W-:Y:S02]  /*16860*/  MOV R3, R16 ;  /* 0x0000001000037202 */ /* 0x000fe40000000f00 */
[----:B------:R-:W-:Y:S02]  /*16870*/  MOV R66, 0x16890 ;  /* 0x0001689000427802 */ /* 0x000fe40000000f00 */
[----:B--2--5:R-:W-:Y:S05]  /*16880*/  CALL.REL.NOINC `($_ZN7cutlass13device_kernelIN5flash19enable_sm80_to_sm89INS1_16FlashAttnBwdSm80INS1_25CollectiveMainloopBwdSm80ILi2ELi2EN4cute5tupleIJNS5_1CILi128EEES8_NS7_ILi64EEEEEENS_10bfloat16_tEfNS_4arch4Sm80ELb0ELb1ELb1ELb1ELb1ELb0ELb0ELb0ELi2ELi4ELi4ELi4ELb0EEENS1_21CollectiveEpilogueBwdISA_SB_SD_Li256ELb1ELb0ELi2EEENS1_19SingleTileSchedulerILb1ELb0ELb0ELi128EEEEEEEEEvNT_6ParamsE$_ZZN4cute6detail16composition_implINS_5tupleIJNS_1CILi8EEENS3_ILi2EEES5_S5_S4_S5_EEENS2_IJNS3_ILi1EEEiiiNS3_ILi72EEENS3_ILi512EEEEEENS2_IJNS2_IJS5_S5_S5_EEES5_NS3_ILi4EEEEEENS2_IJNS2_IJS7_S9_S4_EEENS3_ILi4096EEENS3_ILi16EEEEEEEEDaRKT_RKT0_RKT1_RKT2_ENKUlRKT_RKT0_E_clISC_SG_EEDaSW_SZ_) ;  /* 0xffff885000007944 */ /* 0x024fea0003c3ffff */
[----:B-----5:R2:W-:Y:S01]  /*16890*/  STL.64 [R1+0x770], R2 ;  /* 0x0007700201007387 */ /* 0x0205e20000100a00 */
[----:B------:R-:W-:-:S03]  /*168a0*/  MOV R4, 0x168c0 ;  /* 0x000168c000047802 */ /* 0x000fc60000000f00 */
[----:B-12---:R-:W-:Y:S05]  /*168b0*/  CALL.REL.NOINC `($_ZN7cutlass13device_kernelIN5flash19enable_sm80_to_sm89INS1_16FlashAttnBwdSm80INS1_25CollectiveMainloopBwdSm80ILi2ELi2EN4cute5tupleIJNS5_1CILi128EEES8_NS7_ILi64EEEEEENS_10bfloat16_tEfNS_4arch4Sm80ELb0ELb1ELb1ELb1ELb1ELb0ELb0ELb0ELi2ELi4ELi4ELi4ELb0EEENS1_21CollectiveEpilogueBwdISA_SB_SD_Li256ELb1ELb0ELi2EEENS1_19SingleTileSchedulerILb1ELb0ELb0ELi128EEEEEEEEEvNT_6ParamsE$_ZN4cute3eso3ESOILb0ELb0EJNS_5tupleIJNS_1CILi1EEENS3_ILi512EEEiEEENS3_ILi4096EEENS2_IJiiEEEEEC2ERKS6_RKS7_RKS8_) ;  /* 0xffff0a5000007944 */ /* 0x006fea0003c3ffff */
[----:B------:R2:W5:Y:S04]  /*168c0*/  LDL R5, [R1+0x760] ;  /* 0x0007600001057983 */ /* 0x0005680000100800 */
[----:B-1----:R2:W5:Y:S01]  /*168d0*/  LDL.64 R2, [R1+0x758] ;  /* 0x0007580001027983 */ /* 0x0025620000100a00 */
[----:B------:R-:W-:-:S03]  /*168e0*/  MOV R6, 0x16900 ;  /* 0x0001690000067802 */ /* 0x000fc60000000f00 */
[----:B--2--5:R-:W-:Y:S05]  /*168f0*/  CALL.REL.NOINC `($_ZN7cutlass13device_kernelIN5flash19enable_sm80_to_sm89INS1_16FlashAttnBwdSm80INS1_25CollectiveMainloopBwdSm80ILi2ELi2EN4cute5tupleIJNS5_1CILi128EEES8_NS7_ILi64EEEEEENS_10bfloat16_tEfNS_4arch4Sm80ELb0ELb1ELb1ELb1ELb1ELb0ELb0ELb0ELi2ELi4ELi4ELi4ELb0EEENS1_21CollectiveEpilogueBwdISA_SB_SD_Li256ELb1ELb0ELi2EEENS1_19SingleTileSchedulerILb1ELb0ELb0ELi128EEEEEEEEEvNT_6ParamsE$_ZN4cute5tupleIJNS0_IJNS0_IJNS_1CILi2EEES2_S2_EEES2_NS0_IJS2_S2_EEEEEENS0_IJNS0_IJNS1_ILi1EEENS1_ILi512EEEiEEENS1_ILi4096EEENS0_IJiiEEEEEEEEC2ERKS5_RKSB_) ;  /* 0xffff542000007944 */ /* 0x024fea0003c3ffff */
[----:B-1----:R1:W5:Y:S04]  /*16900*/  LDL R4, [R1+0x760] ;  /* 0x0007600001047983 */ /* 0x0023680000100800 */
[----:B------:R1:W5:Y:S01]  /*16910*/  LDL.64 R2, [R1+0x758] ;  /* 0x0007580001027983 */ /* 0x0003620000100a00 */
[----:B------:R-:W-:Y:S01]  /*16920*/  LEA.HI R6, R11, R11, RZ, 0x1d ;  /* 0x0000000b0b067211 */ /* 0x000fe200078fe8ff */
[----:B------:R-:W-:-:S04]  /*16930*/  IMAD.MOV.U32 R5, RZ, RZ, R52 ;  /* 0x000000ffff057224 */ /* 0x000fc800078e0034 */
[----:B------:R-:W-:Y:S01]  /*16940*/  IMAD.U32 R8, R9, 0x2, R6 ;  /* 0x0000000209087824 */ /* 0x000fe200078e0006 */
[----:B------:R-:W-:-:S04]  /*16950*/  MOV R6, 0x16980 ;  /* 0x0001698000067802 */ /* 0x000fc80000000f00 */
[----:B------:R1:W-:Y:S03]  /*16960*/  STL [R1+0x11e4], R8 ;  /* 0x0011e40801007387 */ /* 0x0003e60000100800 */
[----:B-1---5:R-:W-:Y:S05]  /*16970*/  CALL.REL.NOINC `($_ZN7cutlass13device_kernelIN5flash19enable_sm80_to_sm89INS1_16FlashAttnBwdSm80INS1_25CollectiveMainloopBwdSm80ILi2ELi2EN4cute5tupleIJNS5_1CILi128EEES8_NS7_ILi64EEEEEENS_10bfloat16_tEfNS_4arch4Sm80ELb0ELb1ELb1ELb1ELb1ELb0ELb0ELb0ELi2ELi4ELi4ELi4ELb0EEENS1_21CollectiveEpilogueBwdISA_SB_SD_Li256ELb1ELb0ELi2EEENS1_19SingleTileSchedulerILb1ELb0ELb0ELi128EEEEEEEEEvNT_6ParamsE$_ZN4cute3eso3ESOILb0ELb0EJNS_6LayoutINS_5tupleIJNS3_IJNS_1CILi2EEES5_S5_EEES5_NS3_IJS5_S5_EEEEEENS3_IJNS3_IJNS4_ILi1EEENS4_ILi512EEEiEEENS4_ILi4096EEENS3_IJiiEEEEEEEEjEEC2ERKSF_RKj) ;  /* 0xffff109000007944 */ /* 0x022fea0003c3ffff */
[----:B------:R-:W2:Y:S04]  /*16980*/  LDL.64 R62, [R1+0x760] ;  /* 0x00076000013e7983 */ /* 0x000ea80000100a00 */
[----:B-1----:R1:W5:Y:S01]  /*16990*/  LDL.64 R4, [R1+0x758] ;  /* 0x0007580001047983 */ /* 0x0023620000100a00 */
[----:B------:R-:W-:Y:S02]  /*169a0*/  MOV R9, R25 ;  /* 0x0000001900097202 */ /* 0x000fe40000000f00 */
[----:B------:R-:W-:Y:S01]  /*169b0*/  MOV R8, 0x169e0 ;  /* 0x000169e000087802 */ /* 0x000fe20000000f00 */
[----:B--2---:R-:W-:-:S04]  /*169c0*/  IMAD.WIDE.U32 R2, R63, 0x2, R60 ;  /* 0x000000023f027825 */ /* 0x004fc800078e003c */
[----:B-1---5:R-:W-:Y:S05]  /*169d0*/  CALL.REL.NOINC `($_ZN7cutlass13device_kernelIN5flash19enable_sm80_to_sm89INS1_16FlashAttnBwdSm80INS1_25CollectiveMainloopBwdSm80ILi2ELi2EN4cute5tupleIJNS5_1CILi128EEES8_NS7_ILi64EEEEEENS_10bfloat16_tEfNS_4arch4Sm80ELb0ELb1ELb1ELb1ELb1ELb0ELb0ELb0ELi2ELi4ELi4ELi4ELb0EEENS1_21CollectiveEpilogueBwdISA_SB_SD_Li256ELb1ELb0ELi2EEENS1_19SingleTileSchedulerILb1ELb0ELb0ELi128EEEEEEEEEvNT_6ParamsE$_ZN4cute8smem_ptrIPN7cutlass10bfloat16_tEECI1NS_12iter_adaptorIS3_S4_EEES3_) ;  /* 0xffff5ae000007944 */ /* 0x022fea0003c3ffff */
[----:B------:R-:W2:Y:S01]  /*169e0*/  LDL.64 R10, [R1+0x758] ;  /* 0x00075800010a7983 */ /* 0x000ea20000100a00 */
[----:B-1----:R-:W-:Y:S01]  /*169f0*/  IMAD.MOV.U32 R6, RZ, RZ, R62 ;  /* 0x000000ffff067224 */ /* 0x002fe200078e003e */
[----:B------:R-:W-:Y:S01]  /*16a00*/  MOV R2, R4 ;  /* 0x0000000400027202 */ /* 0x000fe20000000f00 */
[----:B------:R-:W-:Y:S01]  /*16a10*/  IMAD.MOV.U32 R3, RZ, RZ, R5 ;  /* 0x000000ffff037224 */ /* 0x000fe200078e0005 */
[----:B------:R-:W-:Y:S01]  /*16a20*/  MOV R8, 0x16a50 ;  /* 0x00016a5000087802 */ /* 0x000fe20000000f00 */
[----:B--2---:R1:W-:Y:S04]  /*16a30*/  STL.64 [R1+0x770], R10 ;  /* 0x0007700a01007387 */ /* 0x0043e80000100a00 */
[----:B-1----:R-:W-:Y:S05]  /*16a40*/  CALL.REL.NOINC `($_ZN7cutlass13device_kernelIN5flash19enable_sm80_to_sm89INS1_16FlashAttnBwdSm80INS1_25CollectiveMainloopBwdSm80ILi2ELi2EN4cute5tupleIJNS5_1CILi128EEES8_NS7_ILi64EEEEEENS_10bfloat16_tEfNS_4arch4Sm80ELb0ELb1ELb1ELb1ELb1ELb0ELb0ELb0ELi2ELi4ELi4ELi4ELb0EEENS1_21CollectiveEpilogueBwdISA_SB_SD_Li256ELb1ELb0ELi2EEENS1_19SingleTileSchedulerILb1ELb0ELb0ELi128EEEEEEEEEvNT_6ParamsE$_ZN4cute3eso3ESOILb0ELb0EJNS_6LayoutINS_5tupleIJNS3_IJNS_1CILi2EEES5_S5_EEES5_NS3_IJS5_S5_EEEEEENS3_IJNS3_IJNS4_ILi1EEENS4_ILi512EEEiEEENS4_ILi4096EEENS3_IJiiEEEEEEEENS_10ViewEngineINS_8smem_ptrIPN7cutlass10bfloat16_tEEEEEEEC2ERKSF_RKSM_) ;  /* 0xffff0f4000007944 */ /* 0x002fea0003c3ffff */
[----:B-1----:R1:W5:Y:S04]  /*16a50*/  LDL R5, [R1+0x75c] ;  /* 0x00075c0001057983 */ /* 0x0023680000100800 */
[----:B------:R1:W5:Y:S01]  /*16a60*/  LDL R3, [R1+0x760] ;  /* 0x0007600001037983 */ /* 0x0003620000100800 */
[----:B------:R-:W-:-:S03]  /*16a70*/  MOV R4, 0x16a90 ;  /* 0x00016a9000047802 */ /* 0x000fc60000000f00 */
[----:B-1---5:R-:W-:Y:S05]  /*16a80*/  CALL.REL.NOINC `($_ZN7cutlass13device_kernelIN5flash19enable_sm80_to_sm89INS1_16FlashAttnBwdSm80INS1_25CollectiveMainloopBwdSm80ILi2ELi2EN4cute5tupleIJNS5_1CILi128EEES8_NS7_ILi64EEEEEENS_10bfloat16_tEfNS_4arch4Sm80ELb0ELb1ELb1ELb1ELb1ELb0ELb0ELb0ELi2ELi4ELi4ELi4ELb0EEENS1_21CollectiveEpilogueBwdISA_SB_SD_Li256ELb1ELb0ELi2EEENS1_19SingleTileSchedulerILb1ELb0ELb0ELi128EEEEEEEEEvNT_6ParamsE$_ZZN4cute4takeILi1ELi3ENS_5tupleIJNS1_IJNS_1CILi1EEENS2_ILi512EEEiEEENS2_ILi4096EEENS1_IJiiEEEEEEEEDaRKT1_ENKUlDpRKT_E_clIJS6_S7_EEEDaSF_) ;  /* 0xffff719000007944 */ /* 0x022fea0003c3ffff */
[----:B------:R-:W-:Y:S02]  /*16a90*/  MOV R4, 0x16ab0 ;  /* 0x00016ab000047802 */ /* 0x000fe40000000f00 */
[----:B-1---5:R-:W-:Y:S05]  /*16aa0*/  CALL.REL.NOINC `($_ZN7cutlass13device_kernelIN5flash19enable_sm80_to_sm89INS1_16FlashAttnBwdSm80INS1_25CollectiveMainloopBwdSm80ILi2ELi2EN4cute5tupleIJNS5_1CILi128EEES8_NS7_ILi64EEEEEENS_10bfloat16_tEfNS_4arch4Sm80ELb0ELb1ELb1ELb1ELb1ELb0ELb0ELb0ELi2ELi4ELi4ELi4ELb0EEENS1_21CollectiveEpilogueBwdISA_SB_SD_Li256ELb1ELb0ELi2EEENS1_19SingleTileSchedulerILb1ELb0ELb0ELi128EEEEEEEEEvNT_6ParamsE$_ZZN4cute16flatten_to_tupleINS_5tupleIJNS_1CILi4096EEENS1_IJiiEEEEEEEEDaRKT_ENKUlRKT_E_clIS4_EEDaSB_) ;  /* 0xffff6ec000007944 */ /* 0x022fea0003c3ffff */
[----:B------:R1:W-:Y:S01]  /*16ab0*/  STL.64 [R1+0x758], R2 ;  /* 0x0007580201007387 */ /* 0x0003e20000100a00 */
[----:B------:R-:W-:-:S02]  /*16ac0*/  MOV R60, R25 ;  /* 0x00000019003c7202 */ /* 0x000fc40000000f00 */
[----:B------:R-:W-:Y:S02]  /*16ad0*/  MOV R4, 0x16af0 ;  /* 0x00016af000047802 */ /* 0x000fe40000000f00 */
[----:B-1----:R-:W-:Y:S05]  /*16ae0*/  CALL.REL.NOINC `($_ZN7cutlass13device_kernelIN5flash19enable_sm80_to_sm89INS1_16FlashAttnBwdSm80INS1_25CollectiveMainloopBwdSm80ILi2ELi2EN4cute5tupleIJNS5_1CILi128EEES8_NS7_ILi64EEEEEENS_10bfloat16_tEfNS_4arch4Sm80ELb0ELb1ELb1ELb1ELb1ELb0ELb0ELb0ELi2ELi4ELi4ELi4ELb0EEENS1_21CollectiveEpilogueBwdISA_SB_SD_Li256ELb1ELb0ELi2EEENS1_19SingleTileSchedulerILb1ELb0ELb0ELi128EEEEEEEEEvNT_6ParamsE$_ZZN4cute12filter_tupleINS_5tupleIJNS_1CILi4096EEENS1_IJiiEEEEEEZNS_16flatten_to_tupleIS5_EEDaRKT_EUlRKT_E_EEDaS9_OT0_ENKUlDpSC_E_clIJNS1_IJS3_EEES4_EEEDaSG_) ;  /* 0xffff659000007944 */ /* 0x002fea0003c3ffff */
        /* <DEDUP_REMOVED lines=14> */
[----:B--2--5:R-:W-:Y:S05]  /*16bd0*/  CALL.REL.NOINC `($_ZN7cutlass13device_kernelIN5flash19enable_sm80_to_sm89INS1_16FlashAttnBwdSm80INS1_25CollectiveMainloopBwdSm80ILi2ELi2EN4cute5tupleIJNS5_1CILi128EEES8_NS7_ILi64EEEEEENS_10bfloat16_tEfNS_4arch4Sm80ELb0ELb1ELb1ELb1ELb1ELb0ELb0ELb0ELi2ELi4ELi4ELi4ELb0EEENS1_21CollectiveEpilogueBwdISA_SB_SD_Li256ELb1ELb0ELi2EEENS1_19SingleTileSchedulerILb1ELb0ELb0ELi128EEEEEEEEEvNT_6ParamsE$_ZN4cute3eso3ESOILb1ELb0EJNS_14ComposedLayoutINS_7SwizzleILi3ELi3ELi3EEENS_1CILi0EEENS_6LayoutINS_5tupleIJNS8_IJNS8_IJNS5_ILi4EEENS5_ILi8EEEEEENS8_IJNS5_ILi2EEENS5_ILi1EEEEEEEEENS8_IJNS8_IJSC_SC_EEENS8_IJSA_S9_EEEEEEEEENS8_IJNS8_IJNS8_IJSC_NS5_ILi64EEEEEENS8_IJNS5_ILi512EEES6_EEEEEENS8_IJNS8_IJSD_SA_EEENS8_IJNS5_ILi1024EEENS5_ILi16EEEEEEEEEEEEEEEENS_10ViewEngineINS_8smem_ptrIPN7cutlass10bfloat16_tEEEEEEEC2ERKSW_RKS13_) ;  /* 0xffff1ec000007944 */ /* 0x024fea0003c3ffff */
        /* <DEDUP_REMOVED lines=29> */
[----:B-12--5:R-:W-:Y:S05]  /*16db0*/  CALL.REL.NOINC `($_ZN7cutlass13device_kernelIN5flash19enable_sm80_to_sm89INS1_16FlashAttnBwdSm80INS1_25CollectiveMainloopBwdSm80ILi2ELi2EN4cute5tupleIJNS5_1CILi128EEES8_NS7_ILi64EEEEEENS_10bfloat16_tEfNS_4arch4Sm80ELb0ELb1ELb1ELb1ELb1ELb0ELb0ELb0ELi2ELi4ELi4ELi4ELb0EEENS1_21CollectiveEpilogueBwdISA_SB_SD_Li256ELb1ELb0ELi2EEENS1_19SingleTileSchedulerILb1ELb0ELb0ELi128EEEEEEEEEvNT_6ParamsE$_ZZN4cute7idx2crdINS_5tupleIJiiNS_1CILi0EEEEEENS1_IJNS1_IJNS2_ILi4EEENS2_ILi8EEEEEENS2_ILi2EEENS2_ILi1EEEEEEEEDaRKT_RKT0_ENKUlRKT_RKT0_E_clIiS7_EEDaSJ_SM_) ;  /* 0xffff987000007944 */ /* 0x026fea0003c3ffff */
[----:B------:R-:W-:Y:S02]  /*16dc0*/  MOV R2, 0x16de0 ;  /* 0x00016de000027802 */ /* 0x000fe40000000f00 */
[----:B-1----:R-:W-:Y:S05]  /*16dd0*/  CALL.REL.NOINC `($_ZN7cutlass13device_kernelIN5flash19enable_sm80_to_sm89INS1_16FlashAttnBwdSm80INS1_25CollectiveMainloopBwdSm80ILi2ELi2EN4cute5tupleIJNS5_1CILi128EEES8_NS7_ILi64EEEEEENS_10bfloat16_tEfNS_4arch4Sm80ELb0ELb1ELb1ELb1ELb1ELb0ELb0ELb0ELi2ELi4ELi4ELi4ELb0EEENS1_21CollectiveEpilogueBwdISA_SB_SD_Li256ELb1ELb0ELi2EEENS1_19SingleTileSchedulerILb1ELb0ELb0ELi128EEEEEEEEEvNT_6ParamsE$_ZZN4cute7idx2crdINS_5tupleIJiiNS_1CILi0EEEEEENS1_IJNS1_IJNS2_ILi4EEENS2_ILi8EEEEEENS2_ILi2EEENS2_ILi1EEEEEEEEDaRKT_RKT0_ENKUlRKT_RKT0_E_clIiS8_EEDaSJ_SM_) ;  /* 0xffff9c7000007944 */ /* 0x002fea0003c3ffff */
[----:B------:R1:W-:Y:S01]  /*16de0*/  STL [R1+0x758], R6 ;  /* 0x0007580601007387 */ /* 0x0003e20000100800 */
[----:B------:R-:W-:-:S02]  /*16df0*/  MOV R2, R25 ;  /* 0x0000001900027202 */ /* 0x000fc40000000f00 */
[----:B------:R-:W-:Y:S02]  /*16e00*/  MOV R74, 0x16e20 ;  /* 0x00016e20004a7802 */ /* 0x000fe40000000f00 */
[----:B-1----:R-:W-:Y:S05]  /*16e10*/  CALL.REL.NOINC `($_ZN7cutlass13device_kernelIN5flash19enable_sm80_to_sm89INS1_16FlashAttnBwdSm80INS1_25CollectiveMainloopBwdSm80ILi2ELi2EN4cute5tupleIJNS5_1CILi128EEES8_NS7_ILi64EEEEEENS_10bfloat16_tEfNS_4arch4Sm80ELb0ELb1ELb1ELb1ELb1ELb0ELb0ELb0ELi2ELi4ELi4ELi4ELb0EEENS1_21CollectiveEpilogueBwdISA_SB_SD_Li256ELb1ELb0ELi2EEENS1_19SingleTileSchedulerILb1ELb0ELb0ELi128EEEEEEEEEvNT_6ParamsE$_ZZN4cute9transformINS_5tupleIJiiNS_1CILi0EEEEEENS1_IJNS1_IJNS2_ILi4EEENS2_ILi8EEEEEENS2_ILi2EEENS2_ILi1EEEEEEZNS_7idx2crdIS4_SA_EEDaRKT_RKT0_EUlRKT_RKT0_E_EEDaSE_SH_OT1_ENKUlDpSK_E_clIJNS1_IJiiEEEiS3_EEEDaSR_) ;  /* 0xffffa34000007944 */ /* 0x002fea0003c3ffff */
[----:B------:R-:W-:Y:S02]  /*16e20*/  MOV R6, 0x16e40 ;  /* 0x00016e4000067802 */ /* 0x000fe40000000f00 */
[----:B--2--5:R-:W-:Y:S05]  /*16e30*/  CALL.REL.NOINC `($_ZN7cutlass13device_kernelIN5flash19enable_sm80_to_sm89INS1_16FlashAttnBwdSm80INS1_25CollectiveMainloopBwdSm80ILi2ELi2EN4cute5tupleIJNS5_1CILi128EEES8_NS7_ILi64EEEEEENS_10bfloat16_tEfNS_4arch4Sm80ELb0ELb1ELb1ELb1ELb1ELb0ELb0ELb0ELi2ELi4ELi4ELi4ELb0EEENS1_21CollectiveEpilogueBwdISA_SB_SD_Li256ELb1ELb0ELi2EEENS1_19SingleTileSchedulerILb1ELb0ELb0ELi128EEEEEEEEEvNT_6ParamsE$_ZZN4cute13to_mixed_bitsINS_5tupleIJNS1_IJNS_1CILi4EEENS2_ILi8EEEEEENS2_ILi2EEENS2_ILi1EEEEEENS1_IJNS1_IJNS2_ILi0EEENS2_ILi64EEEEEES9_S9_EEENS1_IJNS1_IJiiEEEiS9_EEEEEDaRKT_RKT0_RKT1_ENKUlRKT_RKT0_RKT1_E_clIS5_SB_SD_EEDaSQ_ST_SW_) ;  /* 0xffff641000007944 */ /* 0x024fea0003c3ffff */
[----:B------:R-:W-:Y:S02]  /*16e40*/  MOV R2, 0x16e60 ;  /* 0x00016e6000027802 */ /* 0x000fe40000000f00 */
[----:B------:R-:W-:Y:S05]  /*16e50*/  CALL.REL.NOINC `($_ZN7cutlass13device_kernelIN5flash19enable_sm80_to_sm89INS1_16FlashAttnBwdSm80INS1_25CollectiveMainloopBwdSm80ILi2ELi2EN4cute5tupleIJNS5_1CILi128EEES8_NS7_ILi64EEEEEENS_10bfloat16_tEfNS_4arch4Sm80ELb0ELb1ELb1ELb1ELb1ELb0ELb0ELb0ELi2ELi4ELi4ELi4ELb0EEENS1_21CollectiveEpilogueBwdISA_SB_SD_Li256ELb1ELb0ELi2EEENS1_19SingleTileSchedulerILb1ELb0ELb0ELi128EEEEEEEEEvNT_6ParamsE$_ZZN4cute13to_mixed_bitsINS_5tupleIJNS1_IJNS_1CILi4EEENS2_ILi8EEEEEENS2_ILi2EEENS2_ILi1EEEEEENS1_IJNS1_IJNS2_ILi0EEENS2_ILi64EEEEEES9_S9_EEENS1_IJNS1_IJiiEEEiS9_EEEEEDaRKT_RKT0_RKT1_ENKUlDpRKT_E_clIJNS_9MixedBitsILj0ELj448EEENS2_ILj0EEESW_EEEDaSR_) ;  /* 0xffff63c000007944 */ /* 0x000fea0003c3ffff */
        /* <DEDUP_REMOVED lines=52> */
[----:B------:R-:W-:Y:S01]  /*171a0*/  IMAD.MOV.U32 R8, RZ, RZ, R2 ;  /* 0x000000ffff087224 */ /* 0x000fe200078e0002 */
[----:B------:R-:W-:Y:S01]  /*171b0*/  MOV R2, R24 ;  /* 0x0000001800027202 */ /* 0x000fe20000000f00 */
[----:B------:R-:W-:Y:S01]  /*171c0*/  IMAD.MOV.U32 R10, RZ, RZ, R54 ;  /* 0x000000ffff0a7224 */ /* 0x000fe200078e0036 */
[----:B------:R-:W-:-:S02]  /*171d0*/  MOV R7, R46 ;  /* 0x0000002e00077202 */ /* 0x000fc40000000f00 */
[----:B------:R-:W-:Y:S01]  /*171e0*/  MOV R6, 0x17210 ;  /* 0x0001721000067802 */ /* 0x000fe20000000f00 */
[----:B--2---:R1:W-:Y:S04]  /*171f0*/  STL.64 [R1+0x788], R4 ;  /* 0x0007880401007387 */ /* 0x0043e80000100a00 */
[----:B-1----:R-:W-:Y:S05]  /*17200*/  CALL.REL.NOINC `($_ZN7cutlass13device_kernelIN5flash19enable_sm80_to_sm89INS1_16FlashAttnBwdSm80INS1_25CollectiveMainloopBwdSm80ILi2ELi2EN4cute5tupleIJNS5_1CILi128EEES8_NS7_ILi64EEEEEENS_10bfloat16_tEfNS_4arch4Sm80ELb0ELb1ELb1ELb1ELb1ELb0ELb0ELb0ELi2ELi4ELi4ELi4ELb0EEENS1_21CollectiveEpilogueBwdISA_SB_SD_Li256ELb1ELb0ELi2EEENS1_19SingleTileSchedulerILb1ELb0ELb0ELi128EEEEEEEEEvNT_6ParamsE$_ZN4cute3eso3ESOILb0ELb0EJiiiNS_1CILi72EEENS2_ILi512EEEEEC2ERKiS7_S7_RKS3_RKS4_) ;  /* 0xffff129000007944 */ /* 0x002fea0003c3ffff */
        /* <DEDUP_REMOVED lines=16> */
[----:B------:R-:W-:-:S03]  /*17310*/  MOV R8, 0x17370 ;  /* 0x0001737000087802 */ /* 0x000fc60000000f00 */
[----:B------:R1:W-:Y:S01]  /*17320*/  STL.U8 [R1+0x11e0], RZ ;  /* 0x0011e0ff01007387 */ /* 0x0003e20000100000 */
[----:B--2---:R-:W-:-:S03]  /*17330*/  MOV R2, R5 ;  /* 0x0000000500027202 */ /* 0x004fc60000000f00 */
[----:B------:R1:W-:Y:S04]  /*17340*/  STL [R1+0x77c], R4 ;  /* 0x00077c0401007387 */ /* 0x0003e80000100800 */
[----:B---3--:R1:W-:Y:S02]  /*17350*/  STL.64 [R1+0x780], R2 ;  /* 0x0007800201007387 */ /* 0x0083e40000100a00 */
[----:B-1----:R-:W-:Y:S05]  /*17360*/  CALL.REL.NOINC `($_ZN7cutlass13device_kernelIN5flash19enable_sm80_to_sm89INS1_16FlashAttnBwdSm80INS1_25CollectiveMainloopBwdSm80ILi2ELi2EN4cute5tupleIJNS5_1CILi128EEES8_NS7_ILi64EEEEEENS_10bfloat16_tEfNS_4arch4Sm80ELb0ELb1ELb1ELb1ELb1ELb0ELb0ELb0ELi2ELi4ELi4ELi4ELb0EEENS1_21CollectiveEpilogueBwdISA_SB_SD_Li256ELb1ELb0ELi2EEENS1_19SingleTileSchedulerILb1ELb0ELb0ELi128EEEEEEEEEvNT_6ParamsE$_ZZN4cute6detail16composition_implINS_5tupleIJNS_1CILi8EEENS3_ILi2EEES5_S5_S4_S5_EEENS2_IJNS3_ILi1EEEiiiNS3_ILi72EEENS3_ILi512EEEEEENS2_IJNS2_IJS5_S5_EEES4_NS3_ILi4EEEEEENS2_IJNS2_IJS7_S4_EEENS3_ILi1024EEENS3_ILi16EEEEEEEEDaRKT_RKT0_RKT1_RKT2_ENKUlRKT_RKT0_E_clISB_SE_EEDaSW_SZ_) ;  /* 0xffff776000007944 */ /* 0x002fea0003c3ffff */
[----:B------:R-:W-:Y:S01]  /*17370*/  MOV R3, R16 ;  /* 0x0000001000037202 */ /* 0x000fe20000000f00 */
[----:B------:R-:W-:Y:S01]  /*17380*/  IMAD.MOV.U32 R2, RZ, RZ, R48 ;  /* 0x000000ffff027224 */ /* 0x000fe200078e0030 */
[----:B------:R-:W-:Y:S02]  /*17390*/  MOV R16, 0x173b0 ;  /* 0x000173b000107802 */ /* 0x000fe40000000f00 */
[----:B--2--5:R-:W-:Y:S05]  /*173a0*/  CALL.REL.NOINC `($_ZN7cutlass13device_kernelIN5flash19enable_sm80_to_sm89INS1_16FlashAttnBwdSm80INS1_25CollectiveMainloopBwdSm80ILi2ELi2EN4cute5tupleIJNS5_1CILi128EEES8_NS7_ILi64EEEEEENS_10bfloat16_tEfNS_4arch4Sm80ELb0ELb1ELb1ELb1ELb1ELb0ELb0ELb0ELi2ELi4ELi4ELi4ELb0EEENS1_21CollectiveEpilogueBwdISA_SB_SD_Li256ELb1ELb0ELi2EEENS1_19SingleTileSchedulerILb1ELb0ELb0ELi128EEEEEEEEEvNT_6ParamsE$_ZZN4cute6detail16composition_implINS_5tupleIJNS_1CILi8EEENS3_ILi2EEES5_S5_S4_S5_EEENS2_IJNS3_ILi1EEEiiiNS3_ILi72EEENS3_ILi512EEEEEENS2_IJNS2_IJS5_S5_EEES4_NS3_ILi4EEEEEENS2_IJNS2_IJS7_S4_EEENS3_ILi1024EEENS3_ILi16EEEEEEEEDaRKT_RKT0_RKT1_RKT2_ENKUlRKT_RKT0_E_clISC_SG_EEDaSW_SZ_) ;  /* 0xffff780000007944 */ /* 0x024fea0003c3ffff */
[----:B-----5:R2:W-:Y:S01]  /*173b0*/  STL.64 [R1+0x770], R2 ;  /* 0x0007700201007387 */ /* 0x0205e20000100a00 */
[----:B------:R-:W-:-:S03]  /*173c0*/  MOV R4, 0x173e0 ;  /* 0x000173e000047802 */ /* 0x000fc60000000f00 */
[----:B-12---:R-:W-:Y:S05]  /*173d0*/  CALL.REL.NOINC `($_ZN7cutlass13device_kernelIN5flash19enable_sm80_to_sm89INS1_16FlashAttnBwdSm80INS1_25CollectiveMainloopBwdSm80ILi2ELi2EN4cute5tupleIJNS5_1CILi128EEES8_NS7_ILi64EEEEEENS_10bfloat16_tEfNS_4arch4Sm80ELb0ELb1ELb1ELb1ELb1ELb0ELb0ELb0ELi2ELi4ELi4ELi4ELb0EEENS1_21CollectiveEpilogueBwdISA_SB_SD_Li256ELb1ELb0ELi2EEENS1_19SingleTileSchedulerILb1ELb0ELb0ELi128EEEEEEEEEvNT_6ParamsE$_ZN4cute3eso3ESOILb0ELb0EJNS_5tupleIJNS_1CILi1EEEiEEENS3_ILi1024EEENS2_IJiiEEEEEC2ERKS5_RKS6_RKS7_) ;  /* 0xfffeffc000007944 */ /* 0x006fea0003c3ffff */
[----:B------:R2:W5:Y:S04]  /*173e0*/  LDL R5, [R1+0x760] ;  /* 0x0007600001057983 */ /* 0x0005680000100800 */
[----:B-1----:R2:W5:Y:S01]  /*173f0*/  LDL.64 R2, [R1+0x758] ;  /* 0x0007580001027983 */ /* 0x0025620000100a00 */
[----:B------:R-:W-:-:S03]  /*17400*/  MOV R6, 0x17420 ;  /* 0x0001742000067802 */ /* 0x000fc60000000f00 */
[----:B--2--5:R-:W-:Y:S05]  /*17410*/  CALL.REL.NOINC `($_ZN7cutlass13device_kernelIN5flash19enable_sm80_to_sm89INS1_16FlashAttnBwdSm80INS1_25CollectiveMainloopBwdSm80ILi2ELi2EN4cute5tupleIJNS5_1CILi128EEES8_NS7_ILi64EEEEEENS_10bfloat16_tEfNS_4arch4Sm80ELb0ELb1ELb1ELb1ELb1ELb0ELb0ELb0ELi2ELi4ELi4ELi4ELb0EEENS1_21CollectiveEpilogueBwdISA_SB_SD_Li256ELb1ELb0ELi2EEENS1_19SingleTileSchedulerILb1ELb0ELb0ELi128EEEEEEEEEvNT_6ParamsE$_ZN4cute5tupleIJNS0_IJNS0_IJNS_1CILi2EEES2_EEENS1_ILi8EEES3_EEENS0_IJNS0_IJNS1_ILi1EEEiEEENS1_ILi1024EEENS0_IJiiEEEEEEEEC2ERKS5_RKSA_) ;  /* 0xffff47f000007944 */ /* 0x024fea0003c3ffff */
[----:B-1----:R1:W5:Y:S04]  /*17420*/  LDL R4, [R1+0x760] ;  /* 0x0007600001047983 */ /* 0x0023680000100800 */
[----:B------:R1:W5:Y:S01]  /*17430*/  LDL.64 R2, [R1+0x758] ;  /* 0x0007580001027983 */ /* 0x0003620000100a00 */
[----:B------:R-:W-:Y:S01]  /*17440*/  LEA.HI R6, R11, R11, RZ, 0x1d ;  /* 0x0000000b0b067211 */ /* 0x000fe200078fe8ff */
[----:B------:R-:W-:-:S04]  /*17450*/  IMAD.MOV.U32 R5, RZ, RZ, R52 ;  /* 0x000000ffff057224 */ /* 0x000fc800078e0034 */
[----:B------:R-:W-:Y:S01]  /*17460*/  IMAD.U32 R8, R9, 0x2, R6 ;  /* 0x0000000209087824 */ /* 0x000fe200078e0006 */
[----:B------:R-:W-:-:S04]  /*17470*/  MOV R6, 0x174a0 ;  /* 0x000174a000067802 */ /* 0x000fc80000000f00 */
[----:B------:R1:W-:Y:S03]  /*17480*/  STL [R1+0x11e4], R8 ;  /* 0x0011e40801007387 */ /* 0x0003e60000100800 */
[----:B-1---5:R-:W-:Y:S05]  /*17490*/  CALL.REL.NOINC `($_ZN7cutlass13device_kernelIN5flash19enable_sm80_to_sm89INS1_16FlashAttnBwdSm80INS1_25CollectiveMainloopBwdSm80ILi2ELi2EN4cute5tupleIJNS5_1CILi128EEES8_NS7_ILi64EEEEEENS_10bfloat16_tEfNS_4arch4Sm80ELb0ELb1ELb1ELb1ELb1ELb0ELb0ELb0ELi2ELi4ELi4ELi4ELb0EEENS1_21CollectiveEpilogueBwdISA_SB_SD_Li256ELb1ELb0ELi2EEENS1_19SingleTileSchedulerILb1ELb0ELb0ELi128EEEEEEEEEvNT_6ParamsE$_ZN4cute3eso3ESOILb0ELb0EJNS_6LayoutINS_5tupleIJNS3_IJNS_1CILi2EEES5_EEENS4_ILi8EEES6_EEENS3_IJNS3_IJNS4_ILi1EEEiEEENS4_ILi1024EEENS3_IJiiEEEEEEEEjEEC2ERKSE_RKj) ;  /* 0xffff021000007944 */ /* 0x022fea0003c3ffff */
[----:B------:R-:W2:Y:S04]  /*174a0*/  LDL.64 R16, [R1+0x760] ;  /* 0x0007600001107983 */ /* 0x000ea80000100a00 */
[----:B-1----:R1:W5:Y:S01]  /*174b0*/  LDL.64 R4, [R1+0x758] ;  /* 0x0007580001047983 */ /* 0x0023620000100a00 */
[----:B------:R-:W-:Y:S02]  /*174c0*/  MOV R9, R25 ;  /* 0x0000001900097202 */ /* 0x000fe40000000f00 */
[----:B------:R-:W-:Y:S01]  /*174d0*/  MOV R8, 0x17500 ;  /* 0x0001750000087802 */ /* 0x000fe20000000f00 */
[----:B--2---:R-:W-:-:S04]  /*174e0*/  IMAD.WIDE.U32 R2, R17, 0x2, R62 ;  /* 0x0000000211027825 */ /* 0x004fc800078e003e */
[----:B-1---5:R-:W-:Y:S05]  /*174f0*/  CALL.REL.NOINC `($_ZN7cutlass13device_kernelIN5flash19enable_sm80_to_sm89INS1_16FlashAttnBwdSm80INS1_25CollectiveMainloopBwdSm80ILi2ELi2EN4cute5tupleIJNS5_1CILi128EEES8_NS7_ILi64EEEEEENS_10bfloat16_tEfNS_4arch4Sm80ELb0ELb1ELb1ELb1ELb1ELb0ELb0ELb0ELi2ELi4ELi4ELi4ELb0EEENS1_21CollectiveEpilogueBwdISA_SB_SD_Li256ELb1ELb0ELi2EEENS1_19SingleTileSchedulerILb1ELb0ELb0ELi128EEEEEEEEEvNT_6ParamsE$_ZN4cute8smem_ptrIPN7cutlass10bfloat16_tEECI1NS_12iter_adaptorIS3_S4_EEES3_) ;  /* 0xffff4fc000007944 */ /* 0x022fea0003c3ffff */
[----:B-1----:R-:W2:Y:S01]  /*17500*/  LDL.64 R2, [R1+0x758] ;  /* 0x0007580001027983 */ /* 0x002ea20000100a00 */
[----:B------:R-:W-:-:S03]  /*17510*/  MOV R6, 0x17540 ;  /* 0x0001754000067802 */ /* 0x000fc60000000f00 */
[----:B--2---:R1:W-:Y:S04]  /*17520*/  STL.64 [R1+0x770], R2 ;  /* 0x0007700201007387 */ /* 0x0043e80000100a00 */
[----:B-1----:R-:W-:Y:S05]  /*17530*/  CALL.REL.NOINC `($_ZN7cutlass13device_kernelIN5flash19enable_sm80_to_sm89INS1_16FlashAttnBwdSm80INS1_25CollectiveMainloopBwdSm80ILi2ELi2EN4cute5tupleIJNS5_1CILi128EEES8_NS7_ILi64EEEEEENS_10bfloat16_tEfNS_4arch4Sm80ELb0ELb1ELb1ELb1ELb1ELb0ELb0ELb0ELi2ELi4ELi4ELi4ELb0EEENS1_21CollectiveEpilogueBwdISA_SB_SD_Li256ELb1ELb0ELi2EEENS1_19SingleTileSchedulerILb1ELb0ELb0ELi128EEEEEEEEEvNT_6ParamsE$_ZN4cute3eso3ESOILb0ELb0EJNS_6LayoutINS_5tupleIJNS3_IJNS_1CILi2EEES5_EEENS4_ILi8EEES6_EEENS3_IJNS3_IJNS4_ILi1EEEiEEENS4_ILi1024EEENS3_IJiiEEEEEEEENS_10ViewEngineINS_8smem_ptrIPN7cutlass10bfloat16_tEEEEEEEC2ERKSE_RKSL_) ;  /* 0xffff00f000007944 */ /* 0x002fea0003c3ffff */
[----:B-1----:R1:W5:Y:S04]  /*17540*/  LDL R5, [R1+0x75c] ;  /* 0x00075c0001057983 */ /* 0x0023680000100800 */
[----:B------:R1:W5:Y:S01]  /*17550*/  LDL R3, [R1+0x760] ;  /* 0x0007600001037983 */ /* 0x0003620000100800 */
[----:B------:R-:W-:-:S03]  /*17560*/  MOV R4, 0x17580 ;  /* 0x0001758000047802 */ /* 0x000fc60000000f00 */
[----:B-1---5:R-:W-:Y:S05]  /*17570*/  CALL.REL.NOINC `($_ZN7cutlass13device_kernelIN5flash19enable_sm80_to_sm89INS1_16FlashAttnBwdSm80INS1_25CollectiveMainloopBwdSm80ILi2ELi2EN4cute5tupleIJNS5_1CILi128EEES8_NS7_ILi64EEEEEENS_10bfloat16_tEfNS_4arch4Sm80ELb0ELb1ELb1ELb1ELb1ELb0ELb0ELb0ELi2ELi4ELi4ELi4ELb0EEENS1_21CollectiveEpilogueBwdISA_SB_SD_Li256ELb1ELb0ELi2EEENS1_19SingleTileSchedulerILb1ELb0ELb0ELi128EEEEEEEEEvNT_6ParamsE$_ZZN4cute4takeILi1ELi3ENS_5tupleIJNS1_IJNS_1CILi1EEEiEEENS2_ILi1024EEENS1_IJiiEEEEEEEEDaRKT1_ENKUlDpRKT_E_clIJS5_S6_EEEDaSE_) ;  /* 0xffff671000007944 */ /* 0x022fea0003c3ffff */
[----:B------:R-:W-:Y:S02]  /*17580*/  MOV R4, 0x175a0 ;  /* 0x000175a000047802 */ /* 0x000fe40000000f00 */
[----:B-1---5:R-:W-:Y:S05]  /*17590*/  CALL.REL.NOINC `($_ZN7cutlass13device_kernelIN5flash19enable_sm80_to_sm89INS1_16FlashAttnBwdSm80INS1_25CollectiveMainloopBwdSm80ILi2ELi2EN4cute5tupleIJNS5_1CILi128EEES8_NS7_ILi64EEEEEENS_10bfloat16_tEfNS_4arch4Sm80ELb0ELb1ELb1ELb1ELb1ELb0ELb0ELb0ELi2ELi4ELi4ELi4ELb0EEENS1_21CollectiveEpilogueBwdISA_SB_SD_Li256ELb1ELb0ELi2EEENS1_19SingleTileSchedulerILb1ELb0ELb0ELi128EEEEEEEEEvNT_6ParamsE$_ZZN4cute16flatten_to_tupleINS_5tupleIJNS_1CILi1024EEENS1_IJiiEEEEEEEEDaRKT_ENKUlRKT_E_clIS4_EEDaSB_) ;  /* 0xffff62f000007944 */ /* 0x022fea0003c3ffff */
[----:B------:R1:W-:Y:S01]  /*175a0*/  STL.64 [R1+0x758], R2 ;  /* 0x0007580201007387 */ /* 0x0003e20000100a00 */
[----:B------:R-:W-:Y:S02]  /*175b0*/  MOV R5, R25 ;  /* 0x0000001900057202 */ /* 0x000fe40000000f00 */
[----:B------:R-:W-:Y:S02]  /*175c0*/  MOV R4, 0x175e0 ;  /* 0x000175e000047802 */ /* 0x000fe40000000f00 */
[----:B-1----:R-:W-:Y:S05]  /*175d0*/  CALL.REL.NOINC `($_ZN7cutlass13device_kernelIN5flash19enable_sm80_to_sm89INS1_16FlashAttnBwdSm80INS1_25CollectiveMainloopBwdSm80ILi2ELi2EN4cute5tupleIJNS5_1CILi128EEES8_NS7_ILi64EEEEEENS_10bfloat16_tEfNS_4arch4Sm80ELb0ELb1ELb1ELb1ELb1ELb0ELb0ELb0ELi2ELi4ELi4ELi4ELb0EEENS1_21CollectiveEpilogueBwdISA_SB_SD_Li256ELb1ELb0ELi2EEENS1_19SingleTileSchedulerILb1ELb0ELb0ELi128EEEEEEEEEvNT_6ParamsE$_ZZN4cute12filter_tupleINS_5tupleIJNS_1CILi1024EEENS1_IJiiEEEEEEZNS_16flatten_to_tupleIS5_EEDaRKT_EUlRKT_E_EEDaS9_OT0_ENKUlDpSC_E_clIJNS1_IJS3_EEES4_EEEDaSG_) ;  /* 0xffff57f000007944 */ /* 0x002fea0003c3ffff */
        /* <DEDUP_REMOVED lines=22> */
[----:B--2--5:R-:W-:Y:S05]  /*17740*/  CALL.REL.NOINC `($_ZN7cutlass13device_kernelIN5flash19enable_sm80_to_sm89INS1_16FlashAttnBwdSm80INS1_25CollectiveMainloopBwdSm80ILi2ELi2EN4cute5tupleIJNS5_1CILi128EEES8_NS7_ILi64EEEEEENS_10bfloat16_tEfNS_4arch4Sm80ELb0ELb1ELb1ELb1ELb1ELb0ELb0ELb0ELi2ELi4ELi4ELi4ELb0EEENS1_21CollectiveEpilogueBwdISA_SB_SD_Li256ELb1ELb0ELi2EEENS1_19SingleTileSchedulerILb1ELb0ELb0ELi128EEEEEEEEEvNT_6ParamsE$_ZN4cute3eso3ESOILb1ELb0EJNS_10UnderscoreES2_S2_iEEC2ERKS2_S5_S5_RKi) ;  /* 0xffff122000007944 */ /* 0x024fea0003c3ffff */
[----:B------:R-:W-:Y:S01]  /*17750*/  ULDC.64 UR4, c[0x0][0x118] ;  /* 0x0000460000047ab9 */ /* 0x000fe20000000a00 */
[----:B------:R2:W5:Y:S04]  /*17760*/  LDL R7, [R1+0x758] ;  /* 0x0007580001077983 */ /* 0x0005680000100800 */
[----:B------:R2:W5:Y:S04]  /*17770*/  LD.E R5, [R10.64] ;  /* 0x000000040a057980 */ /* 0x000568000c101900 */
[----:B-1----:R2:W5:Y:S01]  /*17780*/  LD.E R3, [R10.64+0x4] ;  /* 0x000004040a037980 */ /* 0x002562000c101900 */
[----:B------:R-:W-:-:S03]  /*17790*/  MOV R4, 0x177b0 ;  /* 0x000177b000047802 */ /* 0x000fc60000000f00 */
[----:B--2--5:R-:W-:Y:S05]  /*177a0*/  CALL.REL.NOINC `($_ZN7cutlass13device_kernelIN5flash19enable_sm80_to_sm89INS1_16FlashAttnBwdSm80INS1_25CollectiveMainloopBwdSm80ILi2ELi2EN4cute5tupleIJNS5_1CILi128EEES8_NS7_ILi64EEEEEENS_10bfloat16_tEfNS_4arch4Sm80ELb0ELb1ELb1ELb1ELb1ELb0ELb0ELb0ELi2ELi4ELi4ELi4ELb0EEENS1_21CollectiveEpilogueBwdISA_SB_SD_Li256ELb1ELb0ELi2EEENS1_19SingleTileSchedulerILb1ELb0ELb0ELi128EEEEEEEEEvNT_6ParamsE$_ZZN4cute5sliceINS_5tupleIJNS_10UnderscoreES2_S2_iEEENS1_IJNS1_IJNS_1CILi1EEENS4_ILi0EEEEEENS4_ILi4096EEENS1_IJiiEEENS1_IJS6_NS4_ILi8192EEEEEEEEEEEDaRKT_RKT0_ENKUlRKT_RKT0_E_clIS2_S9_EEDaSL_SO_) ;  /* 0xffff66b000007944 */ /* 0x024fea0003c3ffff */
[----:B-----5:R2:W-:Y:S01]  /*177b0*/  STL.64 [R1+0x758], R2 ;  /* 0x0007580201007387 */ /* 0x0205e20000100a00 */
[----:B------:R-:W-:-:S02]  /*177c0*/  MOV R5, R25 ;  /* 0x0000001900057202 */ /* 0x000fc40000000f00 */
[----:B------:R-:W-:Y:S02]  /*177d0*/  MOV R4, 0x177f0 ;  /* 0x000177f000047802 */ /* 0x000fe40000000f00 */
[----:B-12---:R-:W-:Y:S05]  /*177e0*/  CALL.REL.NOINC `($_ZN7cutlass13device_kernelIN5flash19enable_sm80_to_sm89INS1_16FlashAttnBwdSm80INS1_25CollectiveMainloopBwdSm80ILi2ELi2EN4cute5tupleIJNS5_1CILi128EEES8_NS7_ILi64EEEEEENS_10bfloat16_tEfNS_4arch4Sm80ELb0ELb1ELb1ELb1ELb1ELb0ELb0ELb0ELi2ELi4ELi4ELi4ELb0EEENS1_21CollectiveEpilogueBwdISA_SB_SD_Li256ELb1ELb0ELi2EEENS1_19SingleTileSchedulerILb1ELb0ELb0ELi128EEEEEEEEEvNT_6ParamsE$_ZZN4cute12filter_tupleINS_5tupleIJNS_10UnderscoreES2_S2_iEEENS1_IJNS1_IJNS_1CILi1EEENS4_ILi0EEEEEENS4_ILi4096EEENS1_IJiiEEENS1_IJS6_NS4_ILi8192EEEEEEEEEZNS_5sliceIS3_SC_EEDaRKT_RKT0_EUlRKT_RKT0_E_EEDaSG_SJ_OT1_ENKUlDpSM_E_clIJNS1_IJS7_EEENS1_IJS8_EEENS1_IJS9_EEENS1_IJEEEEEEDaST_) ;  /* 0xffff52f000007944 */ /* 0x006fea0003c3ffff */
[----:B-----5:R-:W-:Y:S02]  /*177f0*/  MOV R8, R3 ;  /* 0x0000000300087202 */ /* 0x020fe40000000f00 */
[----:B------:R-:W-:Y:S02]  /*17800*/  MOV R4, 0x17820 ;  /* 0x0001782000047802 */ /* 0x000fe40000000f00 */
[----:B-1----:R-:W-:Y:S05]  /*17810*/  CALL.REL.NOINC `($_ZN7cutlass13device_kernelIN5flash19enable_sm80_to_sm89INS1_16FlashAttnBwdSm80INS1_25CollectiveMainloopBwdSm80ILi2ELi2EN4cute5tupleIJNS5_1CILi128EEES8_NS7_ILi64EEEEEENS_10bfloat16_tEfNS_4arch4Sm80ELb0ELb1ELb1ELb1ELb1ELb0ELb0ELb0ELi2ELi4ELi4ELi4ELb0EEENS1_21CollectiveEpilogueBwdISA_SB_SD_Li256ELb1ELb0ELi2EEENS1_19SingleTileSchedulerILb1ELb0ELb0ELi128EEEEEEEEEvNT_6ParamsE$_ZN4cute5tupleIJNS0_IJNS0_IJNS_1CILi8EEENS1_ILi1EEEEEENS1_ILi2EEENS0_IJS5_S5_EEEEEENS0_IJNS0_IJS3_NS1_ILi0EEEEEENS1_ILi4096EEENS0_IJiiEEEEEEEEC2ERKS7_RKSC_) ;  /* 0xffff45c000007944 */ /* 0x002fea0003c3ffff */
[----:B-1----:R1:W5:Y:S01]  /*17820*/  LDL.64 R2, [R1+0x758] ;  /* 0x0007580001027983 */ /* 0x0023620000100a00 */
[----:B------:R-:W-:Y:S02]  /*17830*/  SHF.L.U32 R4, R7, 0xd, RZ ;  /* 0x0000000d07047819 */ /* 0x000fe400000006ff */
[----:B------:R-:W-:-:S03]  /*17840*/  MOV R6, 0x17870 ;  /* 0x0001787000067802 */ /* 0x000fc60000000f00 */
[----:B------:R1:W-:Y:S04]  /*17850*/  STL [R1+0x770], R4 ;  /* 0x0007700401007387 */ /* 0x0003e80000100800 */
[----:B-1---5:R-:W-:Y:S05]  /*17860*/  CALL.REL.NOINC `($_ZN7cutlass13device_kernelIN5flash19enable_sm80_to_sm89INS1_16FlashAttnBwdSm80INS1_25CollectiveMainloopBwdSm80ILi2ELi2EN4cute5tupleIJNS5_1CILi128EEES8_NS7_ILi64EEEEEENS_10bfloat16_tEfNS_4arch4Sm80ELb0ELb1ELb1ELb1ELb1ELb0ELb0ELb0ELi2ELi4ELi4ELi4ELb0EEENS1_21CollectiveEpilogueBwdISA_SB_SD_Li256ELb1ELb0ELi2EEENS1_19SingleTileSchedulerILb1ELb0ELb0ELi128EEEEEEEEEvNT_6ParamsE$_ZN4cute3eso3ESOILb0ELb0EJNS_6LayoutINS_5tupleIJNS3_IJNS_1CILi8EEENS4_ILi1EEEEEENS4_ILi2EEENS3_IJS8_S8_EEEEEENS3_IJNS3_IJS6_NS4_ILi0EEEEEENS4_ILi4096EEENS3_IJiiEEEEEEEEiEEC2ERKSG_RKi) ;  /* 0xffff040000007944 */ /* 0x022fea0003c3ffff */
[----:B------:R-:W-:Y:S01]  /*17870*/  ULDC.64 UR4, c[0x0][0x118] ;  /* 0x0000460000047ab9 */ /* 0x000fe20000000a00 */
[----:B-1----:R-:W2:Y:S04]  /*17880*/  LDL R2, [R1+0x760] ;  /* 0x0007600001027983 */ /* 0x002ea80000100800 */
[----:B------:R-:W2:Y:S04]  /*17890*/  LD.E.64 R10, [R10.64+0x8] ;  /* 0x000008040a0a7980 */ /* 0x000ea8000c101b00 */
[----:B------:R1:W5:Y:S01]  /*178a0*/  LDL.64 R4, [R1+0x758] ;  /* 0x0007580001047983 */ /* 0x0003620000100a00 */
[----:B------:R-:W-:-:S02]  /*178b0*/  MOV R9, R25 ;  /* 0x0000001900097202 */ /* 0x000fc40000000f00 */
[----:B------:R-:W-:Y:S01]  /*178c0*/  MOV R8, 0x178f0 ;  /* 0x000178f000087802 */ /* 0x000fe20000000f00 */
[----:B--2---:R-:W-:-:S04]  /*178d0*/  IMAD.WIDE R2, R2, 0x2, R10 ;  /* 0x0000000202027825 */ /* 0x004fc800078e020a */
[----:B-1---5:R-:W-:Y:S05]  /*178e0*/  CALL.REL.NOINC `($_ZN7cutlass13device_kernelIN5flash19enable_sm80_to_sm89INS1_16FlashAttnBwdSm80INS1_25CollectiveMainloopBwdSm80ILi2ELi2EN4cute5tupleIJNS5_1CILi128EEES8_NS7_ILi64EEEEEENS_10bfloat16_tEfNS_4arch4Sm80ELb0ELb1ELb1ELb1ELb1ELb0ELb0ELb0ELi2ELi4ELi4ELi4ELb0EEENS1_21CollectiveEpilogueBwdISA_SB_SD_Li256ELb1ELb0ELi2EEENS1_19SingleTileSchedulerILb1ELb0ELb0ELi128EEEEEEEEEvNT_6ParamsE$_ZN4cute8smem_ptrIPN7cutlass10bfloat16_tEECI1NS_12iter_adaptorIS3_S4_EEES3_) ;  /* 0xffff4bd000007944 */ /* 0x022fea0003c3ffff */
[----:B-1----:R-:W2:Y:S01]  /*178f0*/  LDL.64 R2, [R1+0x758] ;  /* 0x0007580001027983 */ /* 0x002ea20000100a00 */
[----:B------:R-:W-:-:S03]  /*17900*/  MOV R6, 0x17930 ;  /* 0x0001793000067802 */ /* 0x000fc60000000f00 */
[----:B--2---:R1:W-:Y:S04]  /*17910*/  STL.64 [R1+0x770], R2 ;  /* 0x0007700201007387 */ /* 0x0043e80000100a00 */
[----:B-1----:R-:W-:Y:S05]  /*17920*/  CALL.REL.NOINC `($_ZN7cutlass13device_kernelIN5flash19enable_sm80_to_sm89INS1_16FlashAttnBwdSm80INS1_25CollectiveMainloopBwdSm80ILi2ELi2EN4cute5tupleIJNS5_1CILi128EEES8_NS7_ILi64EEEEEENS_10bfloat16_tEfNS_4arch4Sm80ELb0ELb1ELb1ELb1ELb1ELb0ELb0ELb0ELi2ELi4ELi4ELi4ELb0EEENS1_21CollectiveEpilogueBwdISA_SB_SD_Li256ELb1ELb0ELi2EEENS1_19SingleTileSchedulerILb1ELb0ELb0ELi128EEEEEEEEEvNT_6ParamsE$_ZN4cute3eso3ESOILb0ELb0EJNS_6LayoutINS_5tupleIJNS3_IJNS_1CILi8EEENS4_ILi1EEEEEENS4_ILi2EEENS3_IJS8_S8_EEEEEENS3_IJNS3_IJS6_NS4_ILi0EEEEEENS4_ILi4096EEENS3_IJiiEEEEEEEENS_10ViewEngineINS_8smem_ptrIPN7cutlass10bfloat16_tEEEEEEEC2ERKSG_RKSN_) ;  /* 0xffff02d000007944 */ /* 0x002fea0003c3ffff */
[----:B------:R2:W5:Y:S04]  /*17930*/  LDL.64 R58, [R1+0x760] ;  /* 0x00076000013a7983 */ /* 0x0005680000100a00 */
[----:B------:R2:W5:Y:S04]  /*17940*/  LDL.64 R56, [R26+0x30] ;  /* 0x000030001a387983 */ /* 0x0005680000100a00 */
[----:B------:R2:W5:Y:S01]  /*17950*/  LDL.64 R48, [R1+0x758] ;  /* 0x0007580001307983 */ /* 0x0005620000100a00 */
[----:B------:R-:W-:Y:S01]  /*17960*/  IMAD.MOV.U32 R6, RZ, RZ, R14 ;  /* 0x000000ffff067224 */ /* 0x000fe200078e000e */
[----:B-1----:R-:W-:-:S02]  /*17970*/  MOV R3, R15 ;  /* 0x0000000f00037202 */ /* 0x002fc40000000f00 */
[----:B------:R-:W-:Y:S02]  /*17980*/  MOV R4, 0x179a0 ;  /* 0x000179a000047802 */ /* 0x000fe40000000f00 */
[----:B--2--5:R-:W-:Y:S05]  /*17990*/  CALL.REL.NOINC `($_ZN7cutlass13device_kernelIN5flash19enable_sm80_to_sm89INS1_16FlashAttnBwdSm80INS1_25CollectiveMainloopBwdSm80ILi2ELi2EN4cute5tupleIJNS5_1CILi128EEES8_NS7_ILi64EEEEEENS_10bfloat16_tEfNS_4arch4Sm80ELb0ELb1ELb1ELb1ELb1ELb0ELb0ELb0ELi2ELi4ELi4ELi4ELb0EEENS1_21CollectiveEpilogueBwdISA_SB_SD_Li256ELb1ELb0ELi2EEENS1_19SingleTileSchedulerILb1ELb0ELb0ELi128EEEEEEEEEvNT_6ParamsE$_ZN4cute3eso3ESOILb1ELb0EJNS_6LayoutINS_5tupleIJNS3_IJNS_1CILi8EEENS4_ILi1EEEEEENS4_ILi2EEENS4_ILi4EEEEEENS3_IJNS3_IJS6_NS4_ILi0EEEEEES5_NS4_ILi16EEEEEEEENS_10ViewEngineIPN7cutlass10bfloat16_tEEEEEC2ERKSF_RKSK_) ;  /* 0xffff3db000007944 */ /* 0x024fea0003c3ffff */
[----:B------:R2:W5:Y:S01]  /*179a0*/  LDL.64 R54, [R1+0x758] ;  /* 0x0007580001367983 */ /* 0x0005620000100a00 */
[----:B-1----:R-:W-:Y:S01]  /*179b0*/  IMAD.MOV.U32 R6, RZ, RZ, R12 ;  /* 0x000000ffff067224 */ /* 0x002fe200078e000c */
[----:B------:R-:W-:Y:S02]  /*179c0*/  MOV R3, R13 ;  /* 0x0000000d00037202 */ /* 0x000fe40000000f00 */
[----:B------:R-:W-:Y:S02]  /*179d0*/  MOV R4, 0x179f0 ;  /* 0x000179f000047802 */ /* 0x000fe40000000f00 */
[----:B--2--5:R-:W-:Y:S05]  /*179e0*/  CALL.REL.NOINC `($_ZN7cutlass13device_kernelIN5flash19enable_sm80_to_sm89INS1_16FlashAttnBwdSm80INS1_25CollectiveMainloopBwdSm80ILi2ELi2EN4cute5tupleIJNS5_1CILi128EEES8_NS7_ILi64EEEEEENS_10bfloat16_tEfNS_4arch4Sm80ELb0ELb1ELb1ELb1ELb1ELb0ELb0ELb0ELi2ELi4ELi4ELi4ELb0EEENS1_21CollectiveEpilogueBwdISA_SB_SD_Li256ELb1ELb0ELi2EEENS1_19SingleTileSchedulerILb1ELb0ELb0ELi128EEEEEEEEEvNT_6ParamsE$_ZN4cute3eso3ESOILb1ELb0EJNS_6LayoutINS_5tupleIJNS3_IJNS_1CILi8EEENS4_ILi1EEEEEENS4_ILi4EEES8_EEENS3_IJNS3_IJS6_NS4_ILi0EEEEEES5_NS4_ILi32EEEEEEEENS_10ViewEngineIPN7cutlass10bfloat16_tEEEEEC2ERKSE_RKSJ_) ;  /* 0xffff3fb000007944 */ /* 0x024fea0003c3ffff */
[----:B------:R2:W5:Y:S01]  /*179f0*/  LDL.64 R52, [R1+0x758] ;  /* 0x0007580001347983 */ /* 0x0005620000100a00 */
[----:B------:R-:W-:Y:S01]  /*17a00*/  IMAD.MOV.U32 R9, RZ, RZ, R25 ;  /* 0x000000ffff097224 */ /* 0x000fe200078e0019 */
[----:B-1----:R-:W-:Y:S01]  /*17a10*/  MOV R2, R58 ;  /* 0x0000003a00027202 */ /* 0x002fe20000000f00 */
[----:B------:R-:W-:Y:S01]  /*17a20*/  IMAD.MOV.U32 R3, RZ, RZ, R59 ;  /* 0x000000ffff037224 */ /* 0x000fe200078e003b */
[----:B------:R-:W-:Y:S02]  /*17a30*/  MOV R8, 0x17a50 ;  /* 0x00017a5000087802 */ /* 0x000fe40000000f00 */
[----:B--2--5:R-:W-:Y:S05]  /*17a40*/  CALL.REL.NOINC `($_ZN7cutlass13device_kernelIN5flash19enable_sm80_to_sm89INS1_16FlashAttnBwdSm80INS1_25CollectiveMainloopBwdSm80ILi2ELi2EN4cute5tupleIJNS5_1CILi128EEES8_NS7_ILi64EEEEEENS_10bfloat16_tEfNS_4arch4Sm80ELb0ELb1ELb1ELb1ELb1ELb0ELb0ELb0ELi2ELi4ELi4ELi4ELb0EEENS1_21CollectiveEpilogueBwdISA_SB_SD_Li256ELb1ELb0ELi2EEENS1_19SingleTileSchedulerILb1ELb0ELb0ELi128EEEEEEEEEvNT_6ParamsE$_ZN4cute8smem_ptrIPN7cutlass10bfloat16_tEECI1NS_12iter_adaptorIS3_S4_EEES3_) ;  /* 0xffff4a7000007944 */ /* 0x024fea0003c3ffff */
[----:B-1----:R1:W5:Y:S01]  /*17a50*/  LDL.64 R2, [R1+0x758] ;  /* 0x0007580001027983 */ /* 0x0023620000100a00 */
[----:B------:R-:W-:Y:S02]  /*17a60*/  MOV R70, R25 ;  /* 0x0000001900467202 */ /* 0x000fe40000000f00 */
[----:B------:R-:W-:-:S02]  /*17a70*/  MOV R6, 0x17a90 ;  /* 0x00017a9000067802 */ /* 0x000fc40000000f00 */
[----:B-1---5:R-:W-:Y:S05]  /*17a80*/  CALL.REL.NOINC `($_ZN7cutlass13device_kernelIN5flash19enable_sm80_to_sm89INS1_16FlashAttnBwdSm80INS1_25CollectiveMainloopBwdSm80ILi2ELi2EN4cute5tupleIJNS5_1CILi128EEES8_NS7_ILi64EEEEEENS_10bfloat16_tEfNS_4arch4Sm80ELb0ELb1ELb1ELb1ELb1ELb0ELb0ELb0ELi2ELi4ELi4ELi4ELb0EEENS1_21CollectiveEpilogueBwdISA_SB_SD_Li256ELb1ELb0ELi2EEENS1_19SingleTileSchedulerILb1ELb0ELb0ELi128EEEEEEEEEvNT_6ParamsE$_ZN4cute3eso3ESOILb1ELb0EJNS_6LayoutINS_5tupleIJNS3_IJNS_1CILi8EEENS4_ILi1EEEEEENS4_ILi2EEEEEENS3_IJNS3_IJS6_NS4_ILi0EEEEEENS4_ILi4096EEEEEEEENS_10ViewEngineINS_8smem_ptrIPN7cutlass10bfloat16_tEEEEEEEC2ERKSE_RKSL_) ;  /* 0xffff3a3000007944 */ /* 0x022fea0003c3ffff */
[----:B-1----:R1:W5:Y:S01]  /*17a90*/  LDL.64 R4, [R1+0x758] ;  /* 0x0007580001047983 */ /* 0x0023620000100a00 */
[----:B------:R-:W-:Y:S01]  /*17aa0*/  IMAD.MOV.U32 R70, RZ, RZ, R25 ;  /* 0x000000ffff467224 */ /* 0x000fe200078e0019 */
[----:B------:R-:W-:Y:S01]  /*17ab0*/  MOV R2, R54 ;  /* 0x0000003600027202 */ /* 0x000fe20000000f00 */
[----:B------:R-:W-:Y:S01]  /*17ac0*/  IMAD.MOV.U32 R7, RZ, RZ, R55 ;  /* 0x000000ffff077224 */ /* 0x000fe200078e0037 */
[----:B------:R-:W-:-:S02]  /*17ad0*/  MOV R6, 0x17af0 ;  /* 0x00017af000067802 */ /* 0x000fc40000000f00 */
[----:B-1---5:R-:W-:Y:S05]  /*17ae0*/  CALL.REL.NOINC `($_ZN7cutlass13device_kernelIN5flash19enable_sm80_to_sm89INS1_16FlashAttnBwdSm80INS1_25CollectiveMainloopBwdSm80ILi2ELi2EN4cute5tupleIJNS5_1CILi128EEES8_NS7_ILi64EEEEEENS_10bfloat16_tEfNS_4arch4Sm80ELb0ELb1ELb1ELb1ELb1ELb0ELb0ELb0ELi2ELi4ELi4ELi4ELb0EEENS1_21CollectiveEpilogueBwdISA_SB_SD_Li256ELb1ELb0ELi2EEENS1_19SingleTileSchedulerILb1ELb0ELb0ELi128EEEEEEEEEvNT_6ParamsE$_ZN4cute3eso3ESOILb1ELb0EJNS_6LayoutINS_5tupleIJNS3_IJNS_1CILi8EEENS4_ILi1EEEEEENS4_ILi2EEEEEENS3_IJNS3_IJS6_NS4_ILi0EEEEEES5_EEEEENS_10ViewEngineIPN7cutlass10bfloat16_tEEEEEC2ERKSD_RKSI_) ;  /* 0xffff3b6000007944 */ /* 0x022fea0003c3ffff */
[----:B-1----:R1:W5:Y:S01]  /*17af0*/  LDL.64 R2, [R1+0x758] ;  /* 0x0007580001027983 */ /* 0x0023620000100a00 */
[----:B------:R-:W-:Y:S01]  /*17b00*/  IMAD.MOV.U32 R7, RZ, RZ, R5 ;  /* 0x000000ffff077224 */ /* 0x000fe200078e0005 */
[----:B------:R-:W-:-:S02]  /*17b10*/  MOV R70, R25 ;  /* 0x0000001900467202 */ /* 0x000fc40000000f00 */
[----:B------:R-:W-:Y:S02]  /*17b20*/  MOV R6, 0x17b40 ;  /* 0x00017b4000067802 */ /* 0x000fe40000000f00 */
[----:B-1---5:R-:W-:Y:S05]  /*17b30*/  CALL.REL.NOINC `($_ZN7cutlass13device_kernelIN5flash19enable_sm80_to_sm89INS1_16FlashAttnBwdSm80INS1_25CollectiveMainloopBwdSm80ILi2ELi2EN4cute5tupleIJNS5_1CILi128EEES8_NS7_ILi64EEEEEENS_10bfloat16_tEfNS_4arch4Sm80ELb0ELb1ELb1ELb1ELb1ELb0ELb0ELb0ELi2ELi4ELi4ELi4ELb0EEENS1_21CollectiveEpilogueBwdISA_SB_SD_Li256ELb1ELb0ELi2EEENS1_19SingleTileSchedulerILb1ELb0ELb0ELi128EEEEEEEEEvNT_6ParamsE$_ZN4cute3eso3ESOILb1ELb0EJNS_6LayoutINS_5tupleIJNS3_IJNS_1CILi8EEENS4_ILi1EEEEEENS3_IJNS4_ILi2EEEEEEEEENS3_IJNS3_IJS6_NS4_ILi0EEEEEENS3_IJNS4_ILi4096EEEEEEEEEEENS_10ViewEngineINS_8smem_ptrIPN7cutlass10bfloat16_tEEEEEEEC2ERKSG_RKSN_) ;  /* 0xffff375000007944 */ /* 0x022fea0003c3ffff */
[----:B-1----:R1:W5:Y:S01]  /*17b40*/  LDL.64 R4, [R1+0x758] ;  /* 0x0007580001047983 */ /* 0x0023620000100a00 */
[----:B------:R-:W-:Y:S01]  /*17b50*/  IMAD.MOV.U32 R7, RZ, RZ, R3 ;  /* 0x000000ffff077224 */ /* 0x000fe200078e0003 */
[----:B------:R-:W-:Y:S02]  /*17b60*/  MOV R70, R25 ;  /* 0x0000001900467202 */ /* 0x000fe40000000f00 */
[----:B------:R-:W-:Y:S02]  /*17b70*/  MOV R6, 0x17b90 ;  /* 0x00017b9000067802 */ /* 0x000fe40000000f00 */
[----:B-1---5:R-:W-:Y:S05]  /*17b80*/  CALL.REL.NOINC `($_ZN7cutlass13device_kernelIN5flash19enable_sm80_to_sm89INS1_16FlashAttnBwdSm80INS1_25CollectiveMainloopBwdSm80ILi2ELi2EN4cute5tupleIJNS5_1CILi128EEES8_NS7_ILi64EEEEEENS_10bfloat16_tEfNS_4arch4Sm80ELb0ELb1ELb1ELb1ELb1ELb0ELb0ELb0ELi2ELi4ELi4ELi4ELb0EEENS1_21CollectiveEpilogueBwdISA_SB_SD_Li256ELb1ELb0ELi2EEENS1_19SingleTileSchedulerILb1ELb0ELb0ELi128EEEEEEEEEvNT_6ParamsE$_ZN4cute3eso3ESOILb1ELb0EJNS_6LayoutINS_5tupleIJNS3_IJNS_1CILi8EEENS4_ILi1EEEEEENS3_IJNS4_ILi2EEEEEEEEENS3_IJNS3_IJS6_NS4_ILi0EEEEEENS3_IJS5_EEEEEEEENS_10ViewEngineIPN7cutlass10bfloat16_tEEEEEC2ERKSF_RKSK_) ;  /* 0xffff381000007944 */ /* 0x022fea0003c3ffff */
[----:B-1----:R1:W5:Y:S01]  /*17b90*/  LDL.64 R2, [R1+0x758] ;  /* 0x0007580001027983 */ /* 0x0023620000100a00 */
[----:B------:R-:W-:Y:S02]  /*17ba0*/  MOV R70, R25 ;  /* 0x0000001900467202 */ /* 0x000fe40000000f00 */
[----:B------:R-:W-:Y:S02]  /*17bb0*/  MOV R8, 0x17bd0 ;  /* 0x00017bd000087802 */ /* 0x000fe40000000f00 */
[----:B-1---5:R-:W-:Y:S05]  /*17bc0*/  CALL.REL.NOINC `($_ZN7cutlass13device_kernelIN5flash19enable_sm80_to_sm89INS1_16FlashAttnBwdSm80INS1_25CollectiveMainloopBwdSm80ILi2ELi2EN4cute5tupleIJNS5_1CILi128EEES8_NS7_ILi64EEEEEENS_10bfloat16_tEfNS_4arch4Sm80ELb0ELb1ELb1ELb1ELb1ELb0ELb0ELb0ELi2ELi4ELi4ELi4ELb0EEENS1_21CollectiveEpilogueBwdISA_SB_SD_Li256ELb1ELb0ELi2EEENS1_19SingleTileSchedulerILb1ELb0ELb0ELi128EEEEEEEEEvNT_6ParamsE$_ZN4cute3eso3ESOILb1ELb0EJNS_6LayoutINS_5tupleIJNS3_IJNS3_IJNS_1CILi8EEENS4_ILi1EEEEEES6_EEENS3_IJNS3_IJS6_S6_EEENS4_ILi2EEEEEEEEENS3_IJNS3_IJNS3_IJS6_NS4_ILi0EEEEEESD_EEENS3_IJNS3_IJSD_SD_EEES5_EEEEEEEENS_10ViewEngineIPN7cutlass10bfloat16_tEEEEEC2ERKSJ_RKSO_) ;  /* 0xffff299000007944 */ /* 0x022fea0003c3ffff */
[----:B-1----:R1:W5:Y:S01]  /*17bd0*/  LDL.64 R2, [R1+0x758] ;  /* 0x0007580001027983 */ /* 0x0023620000100a00 */
[----:B------:R-:W-:Y:S01]  /*17be0*/  IMAD.MOV.U32 R7, RZ, RZ, R5 ;  /* 0x000000ffff077224 */ /* 0x000fe200078e0005 */
[----:B------:R-:W-:Y:S02]  /*17bf0*/  MOV R70, R25 ;  /* 0x0000001900467202 */ /* 0x000fe40000000f00 */
[----:B------:R-:W-:-:S02]  /*17c00*/  MOV R6, 0x17c20 ;  /* 0x00017c2000067802 */ /* 0x000fc40000000f00 */
[----:B-1---5:R-:W-:Y:S05]  /*17c10*/  CALL.REL.NOINC `($_ZN7cutlass13device_kernelIN5flash19enable_sm80_to_sm89INS1_16FlashAttnBwdSm80INS1_25CollectiveMainloopBwdSm80ILi2ELi2EN4cute5tupleIJNS5_1CILi128EEES8_NS7_ILi64EEEEEENS_10bfloat16_tEfNS_4arch4Sm80ELb0ELb1ELb1ELb1ELb1ELb0ELb0ELb0ELi2ELi4ELi4ELi4ELb0EEENS1_21CollectiveEpilogueBwdISA_SB_SD_Li256ELb1ELb0ELi2EEENS1_19SingleTileSchedulerILb1ELb0ELb0ELi128EEEEEEEEEvNT_6ParamsE$_ZN4cute3eso3ESOILb1ELb0EJNS_6LayoutINS_5tupleIJNS3_IJNS3_IJNS_1CILi8EEENS4_ILi1EEEEEES6_EEENS3_IJNS3_IJS6_S6_EEENS4_ILi2EEEEEEEEENS3_IJNS3_IJNS3_IJS6_NS4_ILi0EEEEEESD_EEENS3_IJNS3_IJSD_SD_EEENS4_ILi4096EEEEEEEEEEENS_10ViewEngineINS_8smem_ptrIPN7cutlass10bfloat16_tEEEEEEEC2ERKSK_RKSR_) ;  /* 0xffff284000007944 */ /* 0x022fea0003c3ffff */
[----:B-1----:R1:W5:Y:S01]  /*17c20*/  LDL.64 R4, [R1+0x758] ;  /* 0x0007580001047983 */ /* 0x0023620000100a00 */
[----:B------:R-:W-:Y:S01]  /*17c30*/  IMAD.MOV.U32 R7, RZ, RZ, R3 ;  /* 0x000000ffff077224 */ /* 0x000fe200078e0003 */
[----:B------:R-:W-:-:S02]  /*17c40*/  MOV R70, R25 ;  /* 0x0000001900467202 */ /* 0x000fc40000000f00 */
[----:B------:R-:W-:Y:S02]  /*17c50*/  MOV R6, 0x17c70 ;  /* 0x00017c7000067802 */ /* 0x000fe40000000f00 */
[----:B-1---5:R-:W-:Y:S05]  /*17c60*/  CALL.REL.NOINC `($_ZN7cutlass13device_kernelIN5flash19enable_sm80_to_sm89INS1_16FlashAttnBwdSm80INS1_25CollectiveMainloopBwdSm80ILi2ELi2EN4cute5tupleIJNS5_1CILi128EEES8_NS7_ILi64EEEEEENS_10bfloat16_tEfNS_4arch4Sm80ELb0ELb1ELb1ELb1ELb1ELb0ELb0ELb0ELi2ELi4ELi4ELi4ELb0EEENS1_21CollectiveEpilogueBwdISA_SB_SD_Li256ELb1ELb0ELi2EEENS1_19SingleTileSchedulerILb1ELb0ELb0ELi128EEEEEEEEEvNT_6ParamsE$_ZN4cute3eso3ESOILb1ELb0EJNS_6LayoutINS_5tupleIJNS3_IJNS_1CILi8EEENS4_ILi1EEEEEENS4_ILi2EEEEEENS3_IJNS3_IJS6_NS4_ILi0EEEEEES5_EEEEENS_10ViewEngineIPN7cutlass10bfloat16_tEEEEEC2ERKSD_RKSI_) ;  /* 0xffff39e000007944 */ /* 0x022fea0003c3ffff */
        /* <DEDUP_REMOVED lines=8> */
[----:B------:R-:W-:Y:S02]  /*17cf0*/  MOV R6, 0x17d10 ;  /* 0x00017d1000067802 */ /* 0x000fe40000000f00 */
[----:B-1---5:R-:W-:Y:S05]  /*17d00*/  CALL.REL.NOINC `($_ZN7cutlass13device_kernelIN5flash19enable_sm80_to_sm89INS1_16FlashAttnBwdSm80INS1_25CollectiveMainloopBwdSm80ILi2ELi2EN4cute5tupleIJNS5_1CILi128EEES8_NS7_ILi64EEEEEENS_10bfloat16_tEfNS_4arch4Sm80ELb0ELb1ELb1ELb1ELb1ELb0ELb0ELb0ELi2ELi4ELi4ELi4ELb0EEENS1_21CollectiveEpilogueBwdISA_SB_SD_Li256ELb1ELb0ELi2EEENS1_19SingleTileSchedulerILb1ELb0ELb0ELi128EEEEEEEEEvNT_6ParamsE$_ZN4cute3eso3ESOILb1ELb0EJNS_6LayoutINS_5tupleIJNS3_IJNS_1CILi8EEENS4_ILi1EEEEEENS4_ILi2EEEEEENS3_IJNS3_IJS6_NS4_ILi0EEEEEENS4_ILi4096EEEEEEEENS_10ViewEngineINS_8smem_ptrIPN7cutlass10bfloat16_tEEEEEEEC2ERKSE_RKSL_) ;  /* 0xffff37b000007944 */ /* 0x022fea0003c3ffff */
[----:B------:R2:W5:Y:S01]  /*17d10*/  LDL.64 R62, [R1+0x758] ;  /* 0x00075800013e7983 */ /* 0x0005620000100a00 */
[----:B-1----:R-:W-:Y:S01]  /*17d20*/  IMAD.MOV.U32 R2, RZ, RZ, R25 ;  /* 0x000000ffff027224 */ /* 0x002fe200078e0019 */
[----:B------:R-:W-:Y:S02]  /*17d30*/  MOV R3, RZ ;  /* 0x000000ff00037202 */ /* 0x000fe40000000f00 */
[----:B------:R-:W-:-:S02]  /*17d40*/  MOV R10, 0x17d60 ;  /* 0x00017d60000a7802 */ /* 0x000fc40000000f00 */
[----:B--2--5:R-:W-:Y:S05]  /*17d50*/  CALL.REL.NOINC `($_ZN7cutlass13device_kernelIN5flash19enable_sm80_to_sm89INS1_16FlashAttnBwdSm80INS1_25CollectiveMainloopBwdSm80ILi2ELi2EN4cute5tupleIJNS5_1CILi128EEES8_NS7_ILi64EEEEEENS_10bfloat16_tEfNS_4arch4Sm80ELb0ELb1ELb1ELb1ELb1ELb0ELb0ELb0ELi2ELi4ELi4ELi4ELb0EEENS1_21CollectiveEpilogueBwdISA_SB_SD_Li256ELb1ELb0ELi2EEENS1_19SingleTileSchedulerILb1ELb0ELb0ELi128EEEEEEEEEvNT_6ParamsE$_ZN4cute3eso3ESOILb1ELb0EJNS_10UnderscoreEiEEC2ERKS2_RKi) ;  /* 0xffff0c9000007944 */ /* 0x024fea0003c3ffff */
[----:B-1----:R-:W2:Y:S01]  /*17d60*/  LDL R3, [R1+0x758] ;  /* 0x0007580001037983 */ /* 0x002ea20000100800 */
[----:B------:R-:W-:Y:S01]  /*17d70*/  IMAD.MOV.U32 R2, RZ, RZ, R25 ;  /* 0x000000ffff027224 */ /* 0x000fe200078e0019 */
[----:B------:R-:W-:-:S02]  /*17d80*/  MOV R6, 0x17db0 ;  /* 0x00017db000067802 */ /* 0x000fc40000000f00 */
[----:B--2---:R-:W-:Y:S02]  /*17d90*/  SHF.L.U32 R3, R3, 0xc, RZ ;  /* 0x0000000c03037819 */ /* 0x004fe400000006ff */
[----:B------:R-:W-:Y:S05]  /*17da0*/  CALL.REL.NOINC `($_ZN7cutlass13device_kernelIN5flash19enable_sm80_to_sm89INS1_16FlashAttnBwdSm80INS1_25CollectiveMainloopBwdSm80ILi2ELi2EN4cute5tupleIJNS5_1CILi128EEES8_NS7_ILi64EEEEEENS_10bfloat16_tEfNS_4arch4Sm80ELb0ELb1ELb1ELb1ELb1ELb0ELb0ELb0ELi2ELi4ELi4ELi4ELb0EEENS1_21CollectiveEpilogueBwdISA_SB_SD_Li256ELb1ELb0ELi2EEENS1_19SingleTileSchedulerILb1ELb0ELb0ELi128EEEEEEEEEvNT_6ParamsE$_ZN4cute3eso3ESOILb1ELb0EJNS_6LayoutINS_5tupleIJNS3_IJNS_1CILi8EEENS4_ILi1EEEEEEEEENS3_IJNS3_IJS6_NS4_ILi0EEEEEEEEEEEiEEC2ERKSC_RKi) ;  /* 0xffff343000007944 */ /* 0x000fea0003c3ffff */
[----:B-1----:R-:W2:Y:S01]  /*17db0*/  LDL R3, [R1+0x758] ;  /* 0x0007580001037983 */ /* 0x002ea20000100800 */
[----:B------:R-:W-:Y:S02]  /*17dc0*/  MOV R9, R25 ;  /* 0x0000001900097202 */ /* 0x000fe40000000f00 */
[----:B------:R-:W-:Y:S01]  /*17dd0*/  MOV R8, 0x17e00 ;  /* 0x00017e0000087802 */ /* 0x000fe20000000f00 */
[----:B--2---:R-:W-:-:S04]  /*17de0*/  IMAD.WIDE R2, R3, 0x2, R62 ;  /* 0x0000000203027825 */ /* 0x004fc800078e023e */
[----:B------:R-:W-:Y:S05]  /*17df0*/  CALL.REL.NOINC `($_ZN7cutlass13device_kernelIN5flash19enable_sm80_to_sm89INS1_16FlashAttnBwdSm80INS1_25CollectiveMainloopBwdSm80ILi2ELi2EN4cute5tupleIJNS5_1CILi128EEES8_NS7_ILi64EEEEEENS_10bfloat16_tEfNS_4arch4Sm80ELb0ELb1ELb1ELb1ELb1ELb0ELb0ELb0ELi2ELi4ELi4ELi4ELb0EEENS1_21CollectiveEpilogueBwdISA_SB_SD_Li256ELb1ELb0ELi2EEENS1_19SingleTileSchedulerILb1ELb0ELb0ELi128EEEEEEEEEvNT_6ParamsE$_ZN4cute8smem_ptrIPN7cutlass10bfloat16_tEECI1NS_12iter_adaptorIS3_S4_EEES3_) ;  /* 0xffff46c000007944 */ /* 0x000fea0003c3ffff */
[----:B-1----:R1:W5:Y:S01]  /*17e00*/  LDL.64 R2, [R1+0x758] ;  /* 0x0007580001027983 */ /* 0x0023620000100a00 */
[----:B------:R-:W-:Y:S02]  /*17e10*/  MOV R6, R25 ;  /* 0x0000001900067202 */ /* 0x000fe40000000f00 */
[----:B------:R-:W-:Y:S02]  /*17e20*/  MOV R8, 0x17e40 ;  /* 0x00017e4000087802 */ /* 0x000fe40000000f00 */
[----:B-1---5:R-:W-:Y:S05]  /*17e30*/  CALL.REL.NOINC `($_ZN7cutlass13device_kernelIN5flash19enable_sm80_to_sm89INS1_16FlashAttnBwdSm80INS1_25CollectiveMainloopBwdSm80ILi2ELi2EN4cute5tupleIJNS5_1CILi128EEES8_NS7_ILi64EEEEEENS_10bfloat16_tEfNS_4arch4Sm80ELb0ELb1ELb1ELb1ELb1ELb0ELb0ELb0ELi2ELi4ELi4ELi4ELb0EEENS1_21CollectiveEpilogueBwdISA_SB_SD_Li256ELb1ELb0ELi2EEENS1_19SingleTileSchedulerILb1ELb0ELb0ELi128EEEEEEEEEvNT_6ParamsE$_ZN4cute3eso3ESOILb1ELb0EJNS_6LayoutINS_5tupleIJNS3_IJNS_1CILi8EEENS4_ILi1EEEEEEEEENS3_IJNS3_IJS6_NS4_ILi0EEEEEEEEEEENS_10ViewEngineINS_8smem_ptrIPN7cutlass10bfloat16_tEEEEEEEC2ERKSC_RKSJ_) ;  /* 0xffff331000007944 */ /* 0x022fea0003c3ffff */
        /* <DEDUP_REMOVED lines=13> */
[----:B--2---:R-:W-:-:S05]  /*17f10*/  IMAD.WIDE R2, R3, 0x2, R16 ;  /* 0x0000000203027825 */ /* 0x004fca00078e0210 */
[----:B------:R-:W-:Y:S02]  /*17f20*/  MOV R6, R2 ;  /* 0x0000000200067202 */ /* 0x000fe40000000f00 */
[----:B------:R-:W-:Y:S05]  /*17f30*/  CALL.REL.NOINC `($_ZN7cutlass13device_kernelIN5flash19enable_sm80_to_sm89INS1_16FlashAttnBwdSm80INS1_25CollectiveMainloopBwdSm80ILi2ELi2EN4cute5tupleIJNS5_1CILi128EEES8_NS7_ILi64EEEEEENS_10bfloat16_tEfNS_4arch4Sm80ELb0ELb1ELb1ELb1ELb1ELb0ELb0ELb0ELi2ELi4ELi4ELi4ELb0EEENS1_21CollectiveEpilogueBwdISA_SB_SD_Li256ELb1ELb0ELi2EEENS1_19SingleTileSchedulerILb1ELb0ELb0ELi128EEEEEEEEEvNT_6ParamsE$_ZN4cute3eso3ESOILb1ELb0EJNS_6LayoutINS_5tupleIJNS3_IJNS_1CILi8EEENS4_ILi1EEEEEEEEENS3_IJNS3_IJS6_NS4_ILi0EEEEEEEEEEENS_10ViewEngineIPN7cutlass10bfloat16_tEEEEEC2ERKSC_RKSH_) ;  /* 0xffff325000007944 */ /* 0x000fea0003c3ffff */
[----:B------:R2:W5:Y:S01]  /*17f40*/  LDL.64 R4, [R1+0x758] ;  /* 0x0007580001047983 */ /* 0x0005620000100a00 */
[----:B-1----:R-:W-:Y:S01]  /*17f50*/  IMAD.MOV.U32 R2, RZ, RZ, R8 ;  /* 0x000000ffff027224 */ /* 0x002fe200078e0008 */
[----:B------:R-:W-:Y:S01]  /*17f60*/  MOV R3, R9 ;  /* 0x0000000900037202 */ /* 0x000fe20000000f00 */
[----:B------:R-:W-:Y:S01]  /*17f70*/  IMAD.MOV.U32 R9, RZ, RZ, R25 ;  /* 0x000000ffff097224 */ /* 0x000fe200078e0019 */
[----:B------:R-:W-:Y:S02]  /*17f80*/  MOV R8, 0x17fa0 ;  /* 0x00017fa000087802 */ /* 0x000fe40000000f00 */
[----:B--2--5:R-:W-:Y:S05]  /*17f90*/  CALL.REL.NOINC `($_ZN7cutlass13device_kernelIN5flash19enable_sm80_to_sm89INS1_16FlashAttnBwdSm80INS1_25CollectiveMainloopBwdSm80ILi2ELi2EN4cute5tupleIJNS5_1CILi128EEES8_NS7_ILi64EEEEEENS_10bfloat16_tEfNS_4arch4Sm80ELb0ELb1ELb1ELb1ELb1ELb0ELb0ELb0ELi2ELi4ELi4ELi4ELb0EEENS1_21CollectiveEpilogueBwdISA_SB_SD_Li256ELb1ELb0ELi2EEENS1_19SingleTileSchedulerILb1ELb0ELb0ELi128EEEEEEEEEvNT_6ParamsE$_ZN4cute8smem_ptrIPN7cutlass10bfloat16_tEECI1NS_12iter_adaptorIS3_S4_EEES3_) ;  /* 0xffff452000007944 */ /* 0x024fea0003c3ffff */
[----:B-1----:R1:W5:Y:S01]  /*17fa0*/  LDL.64 R2, [R1+0x758] ;  /* 0x0007580001027983 */ /* 0x0023620000100a00 */
[----:B------:R-:W-:Y:S02]  /*17fb0*/  MOV R6, R25 ;  /* 0x0000001900067202 */ /* 0x000fe40000000f00 */
[----:B------:R-:W-:Y:S02]  /*17fc0*/  MOV R8, 0x17fe0 ;  /* 0x00017fe000087802 */ /* 0x000fe40000000f00 */
[----:B-1---5:R-:W-:Y:S05]  /*17fd0*/  CALL.REL.NOINC `($_ZN7cutlass13device_kernelIN5flash19enable_sm80_to_sm89INS1_16FlashAttnBwdSm80INS1_25CollectiveMainloopBwdSm80ILi2ELi2EN4cute5tupleIJNS5_1CILi128EEES8_NS7_ILi64EEEEEENS_10bfloat16_tEfNS_4arch4Sm80ELb0ELb1ELb1ELb1ELb1ELb0ELb0ELb0ELi2ELi4ELi4ELi4ELb0EEENS1_21CollectiveEpilogueBwdISA_SB_SD_Li256ELb1ELb0ELi2EEENS1_19SingleTileSchedulerILb1ELb0ELb0ELi128EEEEEEEEEvNT_6ParamsE$_ZN4cute8smem_ptrIPN7cutlass9uint128_tEECI1NS_12iter_adaptorIS3_S4_EEES3_) ;  /* 0xffff452000007944 */ /* 0x022fea0003c3ffff */
[----:B-1----:R1:W5:Y:S01]  /*17fe0*/  LDL.64 R2, [R1+0x758] ;  /* 0x0007580001027983 */ /* 0x0023620000100a00 */
[----:B------:R-:W-:Y:S02]  /*17ff0*/  MOV R6, R25 ;  /* 0x0000001900067202 */ /* 0x000fe40000000f00 */
[----:B------:R-:W-:-:S02]  /*18000*/  MOV R8, 0x18020 ;  /* 0x0001802000087802 */ /* 0x000fc40000000f00 */
[----:B-1---5:R-:W-:Y:S05]  /*18010*/  CALL.REL.NOINC `($_ZN7cutlass13device_kernelIN5flash19enable_sm80_to_sm89INS1_16FlashAttnBwdSm80INS1_25CollectiveMainloopBwdSm80ILi2ELi2EN4cute5tupleIJNS5_1CILi128EEES8_NS7_ILi64EEEEEENS_10bfloat16_tEfNS_4arch4Sm80ELb0ELb1ELb1ELb1ELb1ELb0ELb0ELb0ELi2ELi4ELi4ELi4ELb0EEENS1_21CollectiveEpilogueBwdISA_SB_SD_Li256ELb1ELb0ELi2EEENS1_19SingleTileSchedulerILb1ELb0ELb0ELi128EEEEEEEEEvNT_6ParamsE$_ZN4cute3eso3ESOILb1ELb0EJNS_6LayoutINS_5tupleIJNS3_IJNS_1CILi1EEES5_EEEEEENS3_IJNS3_IJS5_NS4_ILi0EEEEEEEEEEENS_10ViewEngineINS_8smem_ptrIPN7cutlass9uint128_tEEEEEEEC2ERKSB_RKSI_) ;  /* 0xffff285000007944 */ /* 0x022fea0003c3ffff */
[----:B------:R2:W5:Y:S01]  /*18020*/  LDL R8, [R1+0x758] ;  /* 0x0007580001087983 */ /* 0x0005620000100800 */
[----:B------:R-:W-:-:S02]  /*18030*/  MOV R70, R25 ;  /* 0x0000001900467202 */ /* 0x000fc40000000f00 */
[----:B-1----:R-:W-:Y:S02]  /*18040*/  MOV R6, 0x18060 ;  /* 0x0001806000067802 */ /* 0x002fe40000000f00 */
[----:B--2--5:R-:W-:Y:S05]  /*18050*/  CALL.REL.NOINC `($_ZN7cutlass13device_kernelIN5flash19enable_sm80_to_sm89INS1_16FlashAttnBwdSm80INS1_25CollectiveMainloopBwdSm80ILi2ELi2EN4cute5tupleIJNS5_1CILi128EEES8_NS7_ILi64EEEEEENS_10bfloat16_tEfNS_4arch4Sm80ELb0ELb1ELb1ELb1ELb1ELb0ELb0ELb0ELi2ELi4ELi4ELi4ELb0EEENS1_21CollectiveEpilogueBwdISA_SB_SD_Li256ELb1ELb0ELi2EEENS1_19SingleTileSchedulerILb1ELb0ELb0ELi128EEEEEEEEEvNT_6ParamsE$_ZN4cute3eso3ESOILb1ELb0EJNS_6LayoutINS_5tupleIJNS3_IJNS_1CILi4EEENS4_ILi1EEEEEEEEENS3_IJNS3_IJS6_NS4_ILi0EEEEEEEEEEENS_10ViewEngineIPjEEEEC2ERKSC_RKSF_) ;  /* 0xffff2f8000007944 */ /* 0x024fea0003c3ffff */
[----:B------:R2:W5:Y:S01]  /*18060*/  LDL.64 R64, [R1+0x758] ;  /* 0x0007580001407983 */ /* 0x0005620000100a00 */
[----:B-1----:R-:W-:Y:S02]  /*18070*/  MOV R4, R8 ;  /* 0x0000000800047202 */ /* 0x002fe40000000f00 */
[----:B------:R-:W-:Y:S02]  /*18080*/  MOV R2, 0x180a0 ;  /* 0x000180a000027802 */ /* 0x000fe40000000f00 */
[----:B--2--5:R-:W-:Y:S05]  /*18090*/  CALL.REL.NOINC `($_ZN7cutlass13device_kernelIN5flash19enable_sm80_to_sm89INS1_16FlashAttnBwdSm80INS1_25CollectiveMainloopBwdSm80ILi2ELi2EN4cute5tupleIJNS5_1CILi128EEES8_NS7_ILi64EEEEEENS_10bfloat16_tEfNS_4arch4Sm80ELb0ELb1ELb1ELb1ELb1ELb0ELb0ELb0ELi2ELi4ELi4ELi4ELb0EEENS1_21CollectiveEpilogueBwdISA_SB_SD_Li256ELb1ELb0ELi2EEENS1_19SingleTileSchedulerILb1ELb0ELb0ELi128EEEEEEEEEvNT_6ParamsE$_ZN73_INTERNAL_24fd9406_37_flash_bwd_hdim64_bf16_softcap_sm80_cu_3fbc093a_291824__cvta_generic_to_sharedEPKv) ;  /* 0xffff458000007944 */ /* 0x024fea0003c3ffff */
        /* <DEDUP_REMOVED lines=9> */
[----:B-1----:R-:W-:Y:S05]  /*18130*/  CALL.REL.NOINC `($_ZN7cutlass13device_kernelIN5flash19enable_sm80_to_sm89INS1_16FlashAttnBwdSm80INS1_25CollectiveMainloopBwdSm80ILi2ELi2EN4cute5tupleIJNS5_1CILi128EEES8_NS7_ILi64EEEEEENS_10bfloat16_tEfNS_4arch4Sm80ELb0ELb1ELb1ELb1ELb1ELb0ELb0ELb0ELi2ELi4ELi4ELi4ELb0EEENS1_21CollectiveEpilogueBwdISA_SB_SD_Li256ELb1ELb0ELi2EEENS1_19SingleTileSchedulerILb1ELb0ELb0ELi128EEEEEEEEEvNT_6ParamsE$_ZN4cute3eso3ESOILb1ELb0EJNS_10UnderscoreEiEEC2ERKS2_RKi) ;  /* 0xffff08b000007944 */ /* 0x002fea0003c3ffff */
        /* <DEDUP_REMOVED lines=16> */
[----:B------:R-:W-:Y:S02]  /*18240*/  MOV R3, 0x1 ;  /* 0x0000000100037802 */ /* 0x000fe40000000f00 */
        /* <DEDUP_REMOVED lines=44> */
[----:B-1---5:R-:W-:Y:S05]  /*18510*/  CALL.REL.NOINC `($_ZN7cutlass13device_kernelIN5flash19enable_sm80_to_sm89INS1_16FlashAttnBwdSm80INS1_25CollectiveMainloopBwdSm80ILi2ELi2EN4cute5tupleIJNS5_1CILi128EEES8_NS7_ILi64EEEEEENS_10bfloat16_tEfNS_4arch4Sm80ELb0ELb1ELb1ELb1ELb1ELb0ELb0ELb0ELi2ELi4ELi4ELi4ELb0EEENS1_21CollectiveEpilogueBwdISA_SB_SD_Li256ELb1ELb0ELi2EEENS1_19SingleTileSchedulerILb1ELb0ELb0ELi128EEEEEEEEEvNT_6ParamsE$_ZN4cute8smem_ptrIPN7cutlass10bfloat16_tEECI1NS_12iter_adaptorIS3_S4_EEES3_) ;  /* 0xffff3fa000007944 */ /* 0x022fea0003c3ffff */
[----:B-1----:R1:W5:Y:S01]  /*18520*/  LDL.64 R2, [R1+0x758] ;  /* 0x0007580001027983 */ /* 0x0023620000100a00 */
[----:B------:R-:W-:-:S03]  /*18530*/  MOV R6, 0x18550 ;  /* 0x0001855000067802 */ /* 0x000fc60000000f00 */
[----:B-1---5:R-:W-:Y:S05]  /*18540*/  CALL.REL.NOINC `($_ZN7cutlass13device_kernelIN5flash19enable_sm80_to_sm89INS1_16FlashAttnBwdSm80INS1_25CollectiveMainloopBwdSm80ILi2ELi2EN4cute5tupleIJNS5_1CILi128EEES8_NS7_ILi64EEEEEENS_10bfloat16_tEfNS_4arch4Sm80ELb0ELb1ELb1ELb1ELb1ELb0ELb0ELb0ELi2ELi4ELi4ELi4ELb0EEENS1_21CollectiveEpilogueBwdISA_SB_SD_Li256ELb1ELb0ELi2EEENS1_19SingleTileSchedulerILb1ELb0ELb0ELi128EEEEEEEEEvNT_6ParamsE$_ZN4cute3eso3ESOILb1ELb0EJNS_6LayoutINS_5tupleIJNS3_IJNS_1CILi8EEENS4_ILi1EEEEEENS4_ILi4EEEEEENS3_IJNS3_IJS6_NS4_ILi0EEEEEENS4_ILi2048EEEEEEEENS_10ViewEngineINS_8smem_ptrIPN7cutlass10bfloat16_tEEEEEEEC2ERKSE_RKSL_) ;  /* 0xffff32a000007944 */ /* 0x022fea0003c3ffff */
[----:B-1----:R1:W5:Y:S01]  /*18550*/  LDL.64 R4, [R1+0x758] ;  /* 0x0007580001047983 */ /* 0x0023620000100a00 */
[----:B------:R-:W-:Y:S01]  /*18560*/  IMAD.MOV.U32 R6, RZ, RZ, R52 ;  /* 0x000000ffff067224 */ /* 0x000fe200078e0034 */
[----:B------:R-:W-:Y:S02]  /*18570*/  MOV R9, R53 ;  /* 0x0000003500097202 */ /* 0x000fe40000000f00 */
[----:B------:R-:W-:Y:S02]  /*18580*/  MOV R8, 0x185a0 ;  /* 0x000185a000087802 */ /* 0x000fe40000000f00 */
[----:B-1---5:R-:W-:Y:S05]  /*18590*/  CALL.REL.NOINC `($_ZN7cutlass13device_kernelIN5flash19enable_sm80_to_sm89INS1_16FlashAttnBwdSm80INS1_25CollectiveMainloopBwdSm80ILi2ELi2EN4cute5tupleIJNS5_1CILi128EEES8_NS7_ILi64EEEEEENS_10bfloat16_tEfNS_4arch4Sm80ELb0ELb1ELb1ELb1ELb1ELb0ELb0ELb0ELi2ELi4ELi4ELi4ELb0EEENS1_21CollectiveEpilogueBwdISA_SB_SD_Li256ELb1ELb0ELi2EEENS1_19SingleTileSchedulerILb1ELb0ELb0ELi128EEEEEEEEEvNT_6ParamsE$_ZN4cute3eso3ESOILb1ELb0EJNS_6LayoutINS_5tupleIJNS3_IJNS_1CILi8EEENS4_ILi1EEEEEENS4_ILi4EEEEEENS3_IJNS3_IJS6_NS4_ILi0EEEEEES5_EEEEENS_10ViewEngineIPN7cutlass10bfloat16_tEEEEEC2ERKSD_RKSI_) ;  /* 0xffff32d000007944 */ /* 0x022fea0003c3ffff */
[----:B------:R2:W5:Y:S01]  /*185a0*/  LDL.64 R2, [R1+0x758] ;  /* 0x0007580001027983 */ /* 0x0005620000100a00 */
[----:B-1----:R-:W-:Y:S02]  /*185b0*/  MOV R7, R5 ;  /* 0x0000000500077202 */ /* 0x002fe40000000f00 */
[----:B------:R-:W-:Y:S02]  /*185c0*/  MOV R6, 0x185e0 ;  /* 0x000185e000067802 */ /* 0x000fe40000000f00 */
[----:B--2--5:R-:W-:Y:S05]  /*185d0*/  CALL.REL.NOINC `($_ZN7cutlass13device_kernelIN5flash19enable_sm80_to_sm89INS1_16FlashAttnBwdSm80INS1_25CollectiveMainloopBwdSm80ILi2ELi2EN4cute5tupleIJNS5_1CILi128EEES8_NS7_ILi64EEEEEENS_10bfloat16_tEfNS_4arch4Sm80ELb0ELb1ELb1ELb1ELb1ELb0ELb0ELb0ELi2ELi4ELi4ELi4ELb0EEENS1_21CollectiveEpilogueBwdISA_SB_SD_Li256ELb1ELb0ELi2EEENS1_19SingleTileSchedulerILb1ELb0ELb0ELi128EEEEEEEEEvNT_6ParamsE$_ZN4cute3eso3ESOILb1ELb0EJNS_6LayoutINS_5tupleIJNS3_IJNS_1CILi8EEENS4_ILi1EEEEEENS3_IJNS4_ILi4EEEEEEEEENS3_IJNS3_IJS6_NS4_ILi0EEEEEENS3_IJNS4_ILi2048EEEEEEEEEEENS_10ViewEngineINS_8smem_ptrIPN7cutlass10bfloat16_tEEEEEEEC2ERKSG_RKSN_) ;  /* 0xffff2e2000007944 */ /* 0x024fea0003c3ffff */
[----:B------:R2:W5:Y:S01]  /*185e0*/  LDL.64 R6, [R1+0x758] ;  /* 0x0007580001067983 */ /* 0x0005620000100a00 */
[----:B-1----:R-:W-:Y:S02]  /*185f0*/  MOV R5, R3 ;  /* 0x0000000300057202 */ /* 0x002fe40000000f00 */
[----:B------:R-:W-:-:S02]  /*18600*/  MOV R4, 0x18620 ;  /* 0x0001862000047802 */ /* 0x000fc40000000f00 */
[----:B--2--5:R-:W-:Y:S05]  /*18610*/  CALL.REL.NOINC `($_ZN7cutlass13device_kernelIN5flash19enable_sm80_to_sm89INS1_16FlashAttnBwdSm80INS1_25CollectiveMainloopBwdSm80ILi2ELi2EN4cute5tupleIJNS5_1CILi128EEES8_NS7_ILi64EEEEEENS_10bfloat16_tEfNS_4arch4Sm80ELb0ELb1ELb1ELb1ELb1ELb0ELb0ELb0ELi2ELi4ELi4ELi4ELb0EEENS1_21CollectiveEpilogueBwdISA_SB_SD_Li256ELb1ELb0ELi2EEENS1_19SingleTileSchedulerILb1ELb0ELb0ELi128EEEEEEEEEvNT_6ParamsE$_ZN4cute3eso3ESOILb1ELb0EJNS_6LayoutINS_5tupleIJNS3_IJNS_1CILi8EEENS4_ILi1EEEEEENS3_IJNS4_ILi4EEEEEEEEENS3_IJNS3_IJS6_NS4_ILi0EEEEEENS3_IJS5_EEEEEEEENS_10ViewEngineIPN7cutlass10bfloat16_tEEEEEC2ERKSF_RKSK_) ;  /* 0xffff2e4000007944 */ /* 0x024fea0003c3ffff */
[----:B-1----:R1:W5:Y:S01]  /*18620*/  LDL.64 R2, [R1+0x758] ;  /* 0x0007580001027983 */ /* 0x0023620000100a00 */
[----:B------:R-:W-:-:S03]  /*18630*/  MOV R8, 0x18650 ;  /* 0x0001865000087802 */ /* 0x000fc60000000f00 */
[----:B-1---5:R-:W-:Y:S05]  /*18640*/  CALL.REL.NOINC `($_ZN7cutlass13device_kernelIN5flash19enable_sm80_to_sm89INS1_16FlashAttnBwdSm80INS1_25CollectiveMainloopBwdSm80ILi2ELi2EN4cute5tupleIJNS5_1CILi128EEES8_NS7_ILi64EEEEEENS_10bfloat16_tEfNS_4arch4Sm80ELb0ELb1ELb1ELb1ELb1ELb0ELb0ELb0ELi2ELi4ELi4ELi4ELb0EEENS1_21CollectiveEpilogueBwdISA_SB_SD_Li256ELb1ELb0ELi2EEENS1_19SingleTileSchedulerILb1ELb0ELb0ELi128EEEEEEEEEvNT_6ParamsE$_ZN4cute3eso3ESOILb1ELb0EJNS_6LayoutINS_5tupleIJNS3_IJNS3_IJNS_1CILi8EEENS4_ILi1EEEEEES6_EEENS3_IJNS3_IJS6_S6_EEENS4_ILi4EEEEEEEEENS3_IJNS3_IJNS3_IJS6_NS4_ILi0EEEEEESD_EEENS3_IJNS3_IJSD_SD_EEES5_EEEEEEEENS_10ViewEngineIPN7cutlass10bfloat16_tEEEEEC2ERKSJ_RKSO_) ;  /* 0xffff1f9000007944 */ /* 0x022fea0003c3ffff */
[----:B-1----:R1:W5:Y:S01]  /*18650*/  LDL.64 R4, [R1+0x758] ;  /* 0x0007580001047983 */ /* 0x0023620000100a00 */
[----:B------:R-:W-:-:S03]  /*18660*/  MOV R8, 0x18680 ;  /* 0x0001868000087802 */ /* 0x000fc60000000f00 */
[----:B-1---5:R-:W-:Y:S05]  /*18670*/  CALL.REL.NOINC `($_ZN7cutlass13device_kernelIN5flash19enable_sm80_to_sm89INS1_16FlashAttnBwdSm80INS1_25CollectiveMainloopBwdSm80ILi2ELi2EN4cute5tupleIJNS5_1CILi128EEES8_NS7_ILi64EEEEEENS_10bfloat16_tEfNS_4arch4Sm80ELb0ELb1ELb1ELb1ELb1ELb0ELb0ELb0ELi2ELi4ELi4ELi4ELb0EEENS1_21CollectiveEpilogueBwdISA_SB_SD_Li256ELb1ELb0ELi2EEENS1_19SingleTileSchedulerILb1ELb0ELb0ELi128EEEEEEEEEvNT_6ParamsE$_ZN4cute3eso3ESOILb1ELb0EJNS_6LayoutINS_5tupleIJNS3_IJNS3_IJNS_1CILi8EEENS4_ILi1EEEEEES6_EEENS3_IJNS3_IJS6_S6_EEENS4_ILi4EEEEEEEEENS3_IJNS3_IJNS3_IJS6_NS4_ILi0EEEEEESD_EEENS3_IJNS3_IJSD_SD_EEENS4_ILi2048EEEEEEEEEEENS_10ViewEngineINS_8smem_ptrIPN7cutlass10bfloat16_tEEEEEEEC2ERKSK_RKSR_) ;  /* 0xffff1f2000007944 */ /* 0x022fea0003c3ffff */
[----:B-1----:R1:W5:Y:S01]  /*18680*/  LDL.64 R2, [R1+0x758] ;  /* 0x0007580001027983 */ /* 0x0023620000100a00 */
[----:B------:R-:W-:Y:S01]  /*18690*/  IMAD.MOV.U32 R6, RZ, RZ, R4 ;  /* 0x000000ffff067224 */ /* 0x000fe200078e0004 */
[----:B------:R-:W-:-:S02]  /*186a0*/  MOV R9, R5 ;  /* 0x0000000500097202 */ /* 0x000fc40000000f00 */
[----:B------:R-:W-:Y:S02]  /*186b0*/  MOV R8, 0x186d0 ;  /* 0x000186d000087802 */ /* 0x000fe40000000f00 */
[----:B-1---5:R-:W-:Y:S05]  /*186c0*/  CALL.REL.NOINC `($_ZN7cutlass13device_kernelIN5flash19enable_sm80_to_sm89INS1_16FlashAttnBwdSm80INS1_25CollectiveMainloopBwdSm80ILi2ELi2EN4cute5tupleIJNS5_1CILi128EEES8_NS7_ILi64EEEEEENS_10bfloat16_tEfNS_4arch4Sm80ELb0ELb1ELb1ELb1ELb1ELb0ELb0ELb0ELi2ELi4ELi4ELi4ELb0EEENS1_21CollectiveEpilogueBwdISA_SB_SD_Li256ELb1ELb0ELi2EEENS1_19SingleTileSchedulerILb1ELb0ELb0ELi128EEEEEEEEEvNT_6ParamsE$_ZN4cute3eso3ESOILb1ELb0EJNS_6LayoutINS_5tupleIJNS3_IJNS_1CILi8EEENS4_ILi1EEEEEENS4_ILi4EEEEEENS3_IJNS3_IJS6_NS4_ILi0EEEEEES5_EEEEENS_10ViewEngineIPN7cutlass10bfloat16_tEEEEEC2ERKSD_RKSI_) ;  /* 0xffff31a000007944 */ /* 0x022fea0003c3ffff */
[----:B------:R2:W5:Y:S01]  /*186d0*/  LDL.64 R16, [R1+0x758] ;  /* 0x0007580001107983 */ /* 0x0005620000100a00 */
[----:B------:R-:W-:Y:S02]  /*186e0*/  MOV R9, R25 ;  /* 0x0000001900097202 */ /* 0x000fe40000000f00 */
[----:B------:R-:W-:Y:S02]  /*186f0*/  MOV R8, 0x18710 ;  /* 0x0001871000087802 */ /* 0x000fe40000000f00 */
[----:B-12--5:R-:W-:Y:S05]  /*18700*/  CALL.REL.NOINC `($_ZN7cutlass13device_kernelIN5flash19enable_sm80_to_sm89INS1_16FlashAttnBwdSm80INS1_25CollectiveMainloopBwdSm80ILi2ELi2EN4cute5tupleIJNS5_1CILi128EEES8_NS7_ILi64EEEEEENS_10bfloat16_tEfNS_4arch4Sm80ELb0ELb1ELb1ELb1ELb1ELb0ELb0ELb0ELi2ELi4ELi4ELi4ELb0EEENS1_21CollectiveEpilogueBwdISA_SB_SD_Li256ELb1ELb0ELi2EEENS1_19SingleTileSchedulerILb1ELb0ELb0ELi128EEEEEEEEEvNT_6ParamsE$_ZN4cute8smem_ptrIPN7cutlass10bfloat16_tEECI1NS_12iter_adaptorIS3_S4_EEES3_) ;  /* 0xffff3db000007944 */ /* 0x026fea0003c3ffff */
[----:B-1----:R1:W5:Y:S01]  /*18710*/  LDL.64 R2, [R1+0x758] ;  /* 0x0007580001027983 */ /* 0x0023620000100a00 */
[----:B------:R-:W-:-:S03]  /*18720*/  MOV R6, 0x18740 ;  /* 0x0001874000067802 */ /* 0x000fc60000000f00 */
[----:B-1---5:R-:W-:Y:S05]  /*18730*/  CALL.REL.NOINC `($_ZN7cutlass13device_kernelIN5flash19enable_sm80_to_sm89INS1_16FlashAttnBwdSm80INS1_25CollectiveMainloopBwdSm80ILi2ELi2EN4cute5tupleIJNS5_1CILi128EEES8_NS7_ILi64EEEEEENS_10bfloat16_tEfNS_4arch4Sm80ELb0ELb1ELb1ELb1ELb1ELb0ELb0ELb0ELi2ELi4ELi4ELi4ELb0EEENS1_21CollectiveEpilogueBwdISA_SB_SD_Li256ELb1ELb0ELi2EEENS1_19SingleTileSchedulerILb1ELb0ELb0ELi128EEEEEEEEEvNT_6ParamsE$_ZN4cute3eso3ESOILb1ELb0EJNS_6LayoutINS_5tupleIJNS3_IJNS_1CILi8EEENS4_ILi1EEEEEENS4_ILi4EEEEEENS3_IJNS3_IJS6_NS4_ILi0EEEEEENS4_ILi2048EEEEEEEENS_10ViewEngineINS_8smem_ptrIPN7cutlass10bfloat16_tEEEEEEEC2ERKSE_RKSL_) ;  /* 0xffff30b000007944 */ /* 0x022fea0003c3ffff */
[----:B------:R2:W5:Y:S01]  /*18740*/  LDL.64 R62, [R1+0x758] ;  /* 0x00075800013e7983 */ /* 0x0005620000100a00 */
[----:B-1----:R-:W-:Y:S01]  /*18750*/  IMAD.MOV.U32 R2, RZ, RZ, R25 ;  /* 0x000000ffff027224 */ /* 0x002fe200078e0019 */
[----:B------:R-:W-:Y:S02]  /*18760*/  MOV R3, RZ ;  /* 0x000000ff00037202 */ /* 0x000fe40000000f00 */
[----:B------:R-:W-:Y:S02]  /*18770*/  MOV R10, 0x18790 ;  /* 0x00018790000a7802 */ /* 0x000fe40000000f00 */
        /* <DEDUP_REMOVED lines=248> */
[----:B-1----:R-:W-:Y:S05]  /*19700*/  CALL.REL.NOINC `($_ZN7cutlass13device_kernelIN5flash19enable_sm80_to_sm89INS1_16FlashAttnBwdSm80INS1_25CollectiveMainloopBwdSm80ILi2ELi2EN4cute5tupleIJNS5_1CILi128EEES8_NS7_ILi64EEEEEENS_10bfloat16_tEfNS_4arch4Sm80ELb0ELb1ELb1ELb1ELb1ELb0ELb0ELb0ELi2ELi4ELi4ELi4ELb0EEENS1_21CollectiveEpilogueBwdISA_SB_SD_Li256ELb1ELb0ELi2EEENS1_19SingleTileSchedulerILb1ELb0ELb0ELi128EEEEEEEEEvNT_6ParamsE$_ZN4cute3eso3ESOILb1ELb0EJNS_10UnderscoreES2_iEEC2ERKS2_S5_RKi) ;  /* 0xfffef2a000007944 */ /* 0x002fea0003c3ffff */
        /* <DEDUP_REMOVED lines=9> */
[----:B------:R-:W-:Y:S05]  /*197a0*/  CALL.REL.NOINC `($_ZN7cutlass13device_kernelIN5flash19enable_sm80_to_sm89INS1_16FlashAttnBwdSm80INS1_25CollectiveMainloopBwdSm80ILi2ELi2EN4cute5tupleIJNS5_1CILi128EEES8_NS7_ILi64EEEEEENS_10bfloat16_tEfNS_4arch4Sm80ELb0ELb1ELb1ELb1ELb1ELb0ELb0ELb0ELi2ELi4ELi4ELi4ELb0EEENS1_21CollectiveEpilogueBwdISA_SB_SD_Li256ELb1ELb0ELi2EEENS1_19SingleTileSchedulerILb1ELb0ELb0ELi128EEEEEEEEEvNT_6ParamsE$_ZN4cute3eso3ESOILb1ELb0EJNS_6LayoutINS_5tupleIJNS3_IJNS_1CILi8EEENS4_ILi1EEEEEENS4_ILi2EEEEEENS3_IJNS3_IJS6_NS4_ILi0EEEEEENS4_ILi4096EEEEEEEEiEEC2ERKSE_RKi) ;  /* 0xffff1d5000007944 */ /* 0x000fea0003c3ffff */
        /* <DEDUP_REMOVED lines=8> */
[----:B-1---5:R-:W-:Y:S05]  /*19830*/  CALL.REL.NOINC `($_ZN7cutlass13device_kernelIN5flash19enable_sm80_to_sm89INS1_16FlashAttnBwdSm80INS1_25CollectiveMainloopBwdSm80ILi2ELi2EN4cute5tupleIJNS5_1CILi128EEES8_NS7_ILi64EEEEEENS_10bfloat16_tEfNS_4arch4Sm80ELb0ELb1ELb1ELb1ELb1ELb0ELb0ELb0ELi2ELi4ELi4ELi4ELb0EEENS1_21CollectiveEpilogueBwdISA_SB_SD_Li256ELb1ELb0ELi2EEENS1_19SingleTileSchedulerILb1ELb0ELb0ELi128EEEEEEEEEvNT_6ParamsE$_ZN4cute3eso3ESOILb1ELb0EJNS_6LayoutINS_5tupleIJNS3_IJNS_1CILi8EEENS4_ILi1EEEEEENS4_ILi2EEEEEENS3_IJNS3_IJS6_NS4_ILi0EEEEEENS4_ILi4096EEEEEEEENS_10ViewEngineINS_8smem_ptrIPN7cutlass10bfloat16_tEEEEEEEC2ERKSE_RKSL_) ;  /* 0xffff1c8000007944 */ /* 0x022fea0003c3ffff */
[----:B-1----:R1:W5:Y:S01]  /*19840*/  LDL.64 R4, [R1+0x758] ;  /* 0x0007580001047983 */ /* 0x0023620000100a00 */
[----:B------:R-:W-:Y:S01]  /*19850*/  IMAD.MOV.U32 R2, RZ, RZ, R25 ;  /* 0x000000ffff027224 */ /* 0x000fe200078e0019 */
[----:B------:R-:W-:Y:S02]  /*19860*/  MOV R3, 0x1 ;  /* 0x0000000100037802 */ /* 0x000fe40000000f00 */
[----:B------:R-:W-:-:S02]  /*19870*/  MOV R8, 0x19890 ;  /* 0x0001989000087802 */ /* 0x000fc40000000f00 */
[----:B-1---5:R-:W-:Y:S05]  /*19880*/  CALL.REL.NOINC `($_ZN7cutlass13device_kernelIN5flash19enable_sm80_to_sm89INS1_16FlashAttnBwdSm80INS1_25CollectiveMainloopBwdSm80ILi2ELi2EN4cute5tupleIJNS5_1CILi128EEES8_NS7_ILi64EEEEEENS_10bfloat16_tEfNS_4arch4Sm80ELb0ELb1ELb1ELb1ELb1ELb0ELb0ELb0ELi2ELi4ELi4ELi4ELb0EEENS1_21CollectiveEpilogueBwdISA_SB_SD_Li256ELb1ELb0ELi2EEENS1_19SingleTileSchedulerILb1ELb0ELb0ELi128EEEEEEEEEvNT_6ParamsE$_ZN4cute3eso3ESOILb1ELb0EJNS_10UnderscoreES2_iEEC2ERKS2_S5_RKi) ;  /* 0xfffef12000007944 */ /* 0x022fea0003c3ffff */
[----:B-1----:R-:W2:Y:S01]  /*19890*/  LDL R3, [R1+0x758] ;  /* 0x0007580001037983 */ /* 0x002ea20000100800 */
[----:B------:R-:W-:Y:S01]  /*198a0*/  IMAD.MOV.U32 R61, RZ, RZ, R25 ;  /* 0x000000ffff3d7224 */ /* 0x000fe200078e0019 */
[----:B------:R-:W-:-:S02]  /*198b0*/  MOV R6, 0x198e0 ;  /* 0x000198e000067802 */ /* 0x000fc40000000f00 */
[----:B--2---:R-:W-:Y:S02]  /*198c0*/  SHF.L.U32 R3, R3, 0x4, RZ ;  /* 0x0000000403037819 */ /* 0x004fe400000006ff */
[----:B------:R-:W-:Y:S05]  /*198d0*/  CALL.REL.NOINC `($_ZN7cutlass13device_kernelIN5flash19enable_sm80_to_sm89INS1_16FlashAttnBwdSm80INS1_25CollectiveMainloopBwdSm80ILi2ELi2EN4cute5tupleIJNS5_1CILi128EEES8_NS7_ILi64EEEEEENS_10bfloat16_tEfNS_4arch4Sm80ELb0ELb1ELb1ELb1ELb1ELb0ELb0ELb0ELi2ELi4ELi4ELi4ELb0EEENS1_21CollectiveEpilogueBwdISA_SB_SD_Li256ELb1ELb0ELi2EEENS1_19SingleTileSchedulerILb1ELb0ELb0ELi128EEEEEEEEEvNT_6ParamsE$_ZN4cute3eso3ESOILb1ELb0EJNS_6LayoutINS_5tupleIJNS3_IJNS_1CILi8EEENS4_ILi1EEEEEENS4_ILi2EEEEEENS3_IJNS3_IJS6_NS4_ILi0EEEEEES5_EEEEEiEEC2ERKSD_RKi) ;  /* 0xffff1dd000007944 */ /* 0x000fea0003c3ffff */
[----:B-1----:R-:W2:Y:S01]  /*198e0*/  LDL R3, [R1+0x758] ;  /* 0x0007580001037983 */ /* 0x002ea20000100800 */
[----:B------:R-:W-:Y:S02]  /*198f0*/  MOV R70, R25 ;  /* 0x0000001900467202 */ /* 0x000fe40000000f00 */
[----:B------:R-:W-:Y:S01]  /*19900*/  MOV R6, 0x19940 ;  /* 0x0001994000067802 */ /* 0x000fe20000000f00 */
[----:B--2---:R-:W-:-:S05]  /*19910*/  IMAD.WIDE R2, R3, 0x2, R54 ;  /* 0x0000000203027825 */ /* 0x004fca00078e0236 */
[----:B------:R-:W-:Y:S02]  /*19920*/  MOV R7, R3 ;  /* 0x0000000300077202 */ /* 0x000fe40000000f00 */
[----:B------:R-:W-:Y:S05]  /*19930*/  CALL.REL.NOINC `($_ZN7cutlass13device_kernelIN5flash19enable_sm80_to_sm89INS1_16FlashAttnBwdSm80INS1_25CollectiveMainloopBwdSm80ILi2ELi2EN4cute5tupleIJNS5_1CILi128EEES8_NS7_ILi64EEEEEENS_10bfloat16_tEfNS_4arch4Sm80ELb0ELb1ELb1ELb1ELb1ELb0ELb0ELb0ELi2ELi4ELi4ELi4ELb0EEENS1_21CollectiveEpilogueBwdISA_SB_SD_Li256ELb1ELb0ELi2EEENS1_19SingleTileSchedulerILb1ELb0ELb0ELi128EEEEEEEEEvNT_6ParamsE$_ZN4cute3eso3ESOILb1ELb0EJNS_6LayoutINS_5tupleIJNS3_IJNS_1CILi8EEENS4_ILi1EEEEEENS4_ILi2EEEEEENS3_IJNS3_IJS6_NS4_ILi0EEEEEES5_EEEEENS_10ViewEngineIPN7cutlass10bfloat16_tEEEEEC2ERKSD_RKSI_) ;  /* 0xffff1d1000007944 */ /* 0x000fea0003c3ffff */
[----:B-1----:R1:W5:Y:S01]  /*19940*/  LDL.64 R2, [R1+0x758] ;  /* 0x0007580001027983 */ /* 0x0023620000100a00 */
[----:B------:R-:W-:Y:S01]  /*19950*/  IMAD.MOV.U32 R7, RZ, RZ, R5 ;  /* 0x000000ffff077224 */ /* 0x000fe200078e0005 */
[----:B------:R-:W-:Y:S02]  /*19960*/  MOV R70, R25 ;  /* 0x0000001900467202 */ /* 0x000fe40000000f00 */
        /* <DEDUP_REMOVED lines=9> */
[----:B------:R-:W-:-:S02]  /*19a00*/  MOV R8, 0x19a20 ;  /* 0x00019a2000087802 */ /* 0x000fc40000000f00 */
[----:B-1---5:R-:W-:Y:S05]  /*19a10*/  CALL.REL.NOINC `($_ZN7cutlass13device_kernelIN5flash19enable_sm80_to_sm89INS1_16FlashAttnBwdSm80INS1_25CollectiveMainloopBwdSm80ILi2ELi2EN4cute5tupleIJNS5_1CILi128EEES8_NS7_ILi64EEEEEENS_10bfloat16_tEfNS_4arch4Sm80ELb0ELb1ELb1ELb1ELb1ELb0ELb0ELb0ELi2ELi4ELi4ELi4ELb0EEENS1_21CollectiveEpilogueBwdISA_SB_SD_Li256ELb1ELb0ELi2EEENS1_19SingleTileSchedulerILb1ELb0ELb0ELi128EEEEEEEEEvNT_6ParamsE$_ZN4cute3eso3ESOILb1ELb0EJNS_6LayoutINS_5tupleIJNS3_IJNS3_IJNS_1CILi8EEENS4_ILi1EEEEEES6_EEENS3_IJNS3_IJS6_S6_EEENS4_ILi2EEEEEEEEENS3_IJNS3_IJNS3_IJS6_NS4_ILi0EEEEEESD_EEENS3_IJNS3_IJSD_SD_EEES5_EEEEEEEENS_10ViewEngineIPN7cutlass10bfloat16_tEEEEEC2ERKSJ_RKSO_) ;  /* 0xffff0b4000007944 */ /* 0x022fea0003c3ffff */
[----:B-1----:R1:W5:Y:S01]  /*19a20*/  LDL.64 R2, [R1+0x758] ;  /* 0x0007580001027983 */ /* 0x0023620000100a00 */
[----:B------:R-:W-:Y:S01]  /*19a30*/  IMAD.MOV.U32 R7, RZ, RZ, R5 ;  /* 0x000000ffff077224 */ /* 0x000fe200078e0005 */
[----:B------:R-:W-:-:S02]  /*19a40*/  MOV R70, R25 ;  /* 0x0000001900467202 */ /* 0x000fc40000000f00 */
[----:B------:R-:W-:Y:S02]  /*19a50*/  MOV R6, 0x19a70 ;  /* 0x00019a7000067802 */ /* 0x000fe40000000f00 */
[----:B-1---5:R-:W-:Y:S05]  /*19a60*/  CALL.REL.NOINC `($_ZN7cutlass13device_kernelIN5flash19enable_sm80_to_sm89INS1_16FlashAttnBwdSm80INS1_25CollectiveMainloopBwdSm80ILi2ELi2EN4cute5tupleIJNS5_1CILi128EEES8_NS7_ILi64EEEEEENS_10bfloat16_tEfNS_4arch4Sm80ELb0ELb1ELb1ELb1ELb1ELb0ELb0ELb0ELi2ELi4ELi4ELi4ELb0EEENS1_21CollectiveEpilogueBwdISA_SB_SD_Li256ELb1ELb0ELi2EEENS1_19SingleTileSchedulerILb1ELb0ELb0ELi128EEEEEEEEEvNT_6ParamsE$_ZN4cute3eso3ESOILb1ELb0EJNS_6LayoutINS_5tupleIJNS3_IJNS3_IJNS_1CILi8EEENS4_ILi1EEEEEES6_EEENS3_IJNS3_IJS6_S6_EEENS4_ILi2EEEEEEEEENS3_IJNS3_IJNS3_IJS6_NS4_ILi0EEEEEESD_EEENS3_IJNS3_IJSD_SD_EEENS4_ILi4096EEEEEEEEEEENS_10ViewEngineINS_8smem_ptrIPN7cutlass10bfloat16_tEEEEEEEC2ERKSK_RKSR_) ;  /* 0xffff09f000007944 */ /* 0x022fea0003c3ffff */
[----:B-1----:R1:W5:Y:S01]  /*19a70*/  LDL.64 R4, [R1+0x758] ;  /* 0x0007580001047983 */ /* 0x0023620000100a00 */
[----:B------:R-:W-:Y:S01]  /*19a80*/  IMAD.MOV.U32 R7, RZ, RZ, R3 ;  /* 0x000000ffff077224 */ /* 0x000fe200078e0003 */
[----:B------:R-:W-:Y:S02]  /*19a90*/  MOV R70, R25 ;  /* 0x0000001900467202 */ /* 0x000fe40000000f00 */
        /* <DEDUP_REMOVED lines=12> */
[----:B------:R2:W5:Y:S01]  /*19b60*/  LDL.64 R62, [R1+0x758] ;  /* 0x00075800013e7983 */ /* 0x0005620000100a00 */
[----:B-1----:R-:W-:Y:S01]  /*19b70*/  IMAD.MOV.U32 R2, RZ, RZ, R25 ;  /* 0x000000ffff027224 */ /* 0x002fe200078e0019 */
[----:B------:R-:W-:-:S02]  /*19b80*/  MOV R3, RZ ;  /* 0x000000ff00037202 */ /* 0x000fc40000000f00 */
[----:B------:R-:W-:Y:S02]  /*19b90*/  MOV R10, 0x19bb0 ;  /* 0x00019bb0000a7802 */ /* 0x000fe40000000f00 */
[----:B--2--5:R-:W-:Y:S05]  /*19ba0*/  CALL.REL.NOINC `($_ZN7cutlass13device_kernelIN5flash19enable_sm80_to_sm89INS1_16FlashAttnBwdSm80INS1_25CollectiveMainloopBwdSm80ILi2ELi2EN4cute5tupleIJNS5_1CILi128EEES8_NS7_ILi64EEEEEENS_10bfloat16_tEfNS_4arch4Sm80ELb0ELb1ELb1ELb1ELb1ELb0ELb0ELb0ELi2ELi4ELi4ELi4ELb0EEENS1_21CollectiveEpilogueBwdISA_SB_SD_Li256ELb1ELb0ELi2EEENS1_19SingleTileSchedulerILb1ELb0ELb0ELi128EEEEEEEEEvNT_6ParamsE$_ZN4cute3eso3ESOILb1ELb0EJNS_10UnderscoreEiEEC2ERKS2_RKi) ;  /* 0xfffeee4000007944 */ /* 0x024fea0003c3ffff */
[----:B-1----:R-:W2:Y:S01]  /*19bb0*/  LDL R3, [R1+0x758] ;  /* 0x0007580001037983 */ /* 0x002ea20000100800 */
[----:B------:R-:W-:Y:S01]  /*19bc0*/  IMAD.MOV.U32 R2, RZ, RZ, R25 ;  /* 0x000000ffff027224 */ /* 0x000fe200078e0019 */
[----:B------:R-:W-:Y:S02]  /*19bd0*/  MOV R6, 0x19c00 ;  /* 0x00019c0000067802 */ /* 0x000fe40000000f00 */
        /* <DEDUP_REMOVED lines=9> */
[----:B------:R-:W-:-:S02]  /*19c70*/  MOV R8, 0x19c90 ;  /* 0x00019c9000087802 */ /* 0x000fc40000000f00 */
[----:B-1---5:R-:W-:Y:S05]  /*19c80*/  CALL.REL.NOINC `($_ZN7cutlass13device_kernelIN5flash19enable_sm80_to_sm89INS1_16FlashAttnBwdSm80INS1_25CollectiveMainloopBwdSm80ILi2ELi2EN4cute5tupleIJNS5_1CILi128EEES8_NS7_ILi64EEEEEENS_10bfloat16_tEfNS_4arch4Sm80ELb0ELb1ELb1ELb1ELb1ELb0ELb0ELb0ELi2ELi4ELi4ELi4ELb0EEENS1_21CollectiveEpilogueBwdISA_SB_SD_Li256ELb1ELb0ELi2EEENS1_19SingleTileSchedulerILb1ELb0ELb0ELi128EEEEEEEEEvNT_6ParamsE$_ZN4cute3eso3ESOILb1ELb0EJNS_6LayoutINS_5tupleIJNS3_IJNS_1CILi8EEENS4_ILi1EEEEEEEEENS3_IJNS3_IJS6_NS4_ILi0EEEEEEEEEEENS_10ViewEngineINS_8smem_ptrIPN7cutlass10bfloat16_tEEEEEEEC2ERKSC_RKSJ_) ;  /* 0xffff14c000007944 */ /* 0x022fea0003c3ffff */
        /* <DEDUP_REMOVED lines=121> */
[----:B------:R-:W-:Y:S05]  /*1a420*/  CALL.REL.NOINC `($_ZN7cutlass13device_kernelIN5flash19enable_sm80_to_sm89INS1_16FlashAttnBwdSm80INS1_25CollectiveMainloopBwdSm80ILi2ELi2EN4cute5tupleIJNS5_1CILi128EEES8_NS7_ILi64EEEEEENS_10bfloat16_tEfNS_4arch4Sm80ELb0ELb1ELb1ELb1ELb1ELb0ELb0ELb0ELi2ELi4ELi4ELi4ELb0EEENS1_21CollectiveEpilogueBwdISA_SB_SD_Li256ELb1ELb0ELi2EEENS1_19SingleTileSchedulerILb1ELb0ELb0ELi128EEEEEEEEEvNT_6ParamsE$_ZN4cute3eso3ESOILb1ELb0EJNS_6LayoutINS_5tupleIJNS3_IJNS_1CILi8EEENS4_ILi1EEEEEENS4_ILi4EEEEEENS3_IJNS3_IJS6_NS4_ILi0EEEEEENS4_ILi2048EEEEEEEEiEEC2ERKSE_RKi) ;  /* 0xffff140000007944 */ /* 0x000fea0003c3ffff */
[----:B------:R-:W-:Y:S01]  /*1a430*/  ULDC.64 UR4, c[0x0][0x118] ;  /* 0x0000460000047ab9 */ /* 0x000fe20000000a00 */
[----:B-1----:R-:W2:Y:S04]  /*1a440*/  LDL R2, [R1+0x758] ;  /* 0x0007580001027983 */ /* 0x002ea80000100800 */
[----:B------:R-:W2:Y:S01]  /*1a450*/  LD.E.64 R4, [R56.64+0x8] ;  /* 0x0000080438047980 */ /* 0x000ea2000c101b00 */
[----:B------:R-:W-:Y:S02]  /*1a460*/  MOV R9, R25 ;  /* 0x0000001900097202 */ /* 0x000fe40000000f00 */
[----:B------:R-:W-:Y:S01]  /*1a470*/  MOV R8, 0x1a4a0 ;  /* 0x0001a4a000087802 */ /* 0x000fe20000000f00 */
[----:B--2---:R-:W-:-:S04]  /*1a480*/  IMAD.WIDE R2, R2, 0x2, R4 ;  /* 0x0000000202027825 */ /* 0x004fc800078e0204 */
[----:B------:R-:W-:Y:S05]  /*1a490*/  CALL.REL.NOINC `($_ZN7cutlass13device_kernelIN5flash19enable_sm80_to_sm89INS1_16FlashAttnBwdSm80INS1_25CollectiveMainloopBwdSm80ILi2ELi2EN4cute5tupleIJNS5_1CILi128EEES8_NS7_ILi64EEEEEENS_10bfloat16_tEfNS_4arch4Sm80ELb0ELb1ELb1ELb1ELb1ELb0ELb0ELb0ELi2ELi4ELi4ELi4ELb0EEENS1_21CollectiveEpilogueBwdISA_SB_SD_Li256ELb1ELb0ELi2EEENS1_19SingleTileSchedulerILb1ELb0ELb0ELi128EEEEEEEEEvNT_6ParamsE$_ZN4cute8smem_ptrIPN7cutlass10bfloat16_tEECI1NS_12iter_adaptorIS3_S4_EEES3_) ;  /* 0xffff202000007944 */ /* 0x000fea0003c3ffff */
[----:B-1----:R1:W5:Y:S01]  /*1a4a0*/  LDL.64 R2, [R1+0x758] ;  /* 0x0007580001027983 */ /* 0x0023620000100a00 */
[----:B------:R-:W-:-:S03]  /*1a4b0*/  MOV R6, 0x1a4d0 ;  /* 0x0001a4d000067802 */ /* 0x000fc60000000f00 */
[----:B-1---5:R-:W-:Y:S05]  /*1a4c0*/  CALL.REL.NOINC `($_ZN7cutlass13device_kernelIN5flash19enable_sm80_to_sm89INS1_16FlashAttnBwdSm80INS1_25CollectiveMainloopBwdSm80ILi2ELi2EN4cute5tupleIJNS5_1CILi128EEES8_NS7_ILi64EEEEEENS_10bfloat16_tEfNS_4arch4Sm80ELb0ELb1ELb1ELb1ELb1ELb0ELb0ELb0ELi2ELi4ELi4ELi4ELb0EEENS1_21CollectiveEpilogueBwdISA_SB_SD_Li256ELb1ELb0ELi2EEENS1_19SingleTileSchedulerILb1ELb0ELb0ELi128EEEEEEEEEvNT_6ParamsE$_ZN4cute3eso3ESOILb1ELb0EJNS_6LayoutINS_5tupleIJNS3_IJNS_1CILi8EEENS4_ILi1EEEEEENS4_ILi4EEEEEENS3_IJNS3_IJS6_NS4_ILi0EEEEEENS4_ILi2048EEEEEEEENS_10ViewEngineINS_8smem_ptrIPN7cutlass10bfloat16_tEEEEEEEC2ERKSE_RKSL_) ;  /* 0xffff132000007944 */ /* 0x022fea0003c3ffff */
[----:B-1----:R1:W5:Y:S01]  /*1a4d0*/  LDL.64 R4, [R1+0x758] ;  /* 0x0007580001047983 */ /* 0x0023620000100a00 */
[----:B------:R-:W-:Y:S01]  /*1a4e0*/  IMAD.MOV.U32 R2, RZ, RZ, R25 ;  /* 0x000000ffff027224 */ /* 0x000fe200078e0019 */
[----:B------:R-:W-:-:S02]  /*1a4f0*/  MOV R3, 0x1 ;  /* 0x0000000100037802 */ /* 0x000fc40000000f00 */
[----:B------:R-:W-:Y:S02]  /*1a500*/  MOV R8, 0x1a520 ;  /* 0x0001a52000087802 */ /* 0x000fe40000000f00 */
[----:B-1---5:R-:W-:Y:S05]  /*1a510*/  CALL.REL.NOINC `($_ZN7cutlass13device_kernelIN5flash19enable_sm80_to_sm89INS1_16FlashAttnBwdSm80INS1_25CollectiveMainloopBwdSm80ILi2ELi2EN4cute5tupleIJNS5_1CILi128EEES8_NS7_ILi64EEEEEENS_10bfloat16_tEfNS_4arch4Sm80ELb0ELb1ELb1ELb1ELb1ELb0ELb0ELb0ELi2ELi4ELi4ELi4ELb0EEENS1_21CollectiveEpilogueBwdISA_SB_SD_Li256ELb1ELb0ELi2EEENS1_19SingleTileSchedulerILb1ELb0ELb0ELi128EEEEEEEEEvNT_6ParamsE$_ZN4cute3eso3ESOILb1ELb0EJNS_10UnderscoreES2_iEEC2ERKS2_S5_RKi) ;  /* 0xfffee49000007944 */ /* 0x022fea0003c3ffff */
[----:B-1----:R-:W2:Y:S01]  /*1a520*/  LDL R3, [R1+0x758] ;  /* 0x0007580001037983 */ /* 0x002ea20000100800 */
[----:B------:R-:W-:Y:S02]  /*1a530*/  MOV R6, 0x1a560 ;  /* 0x0001a56000067802 */ /* 0x000fe40000000f00 */
[----:B--2---:R-:W-:Y:S02]  /*1a540*/  SHF.L.U32 R3, R3, 0x5, RZ ;  /* 0x0000000503037819 */ /* 0x004fe400000006ff */
[----:B------:R-:W-:Y:S05]  /*1a550*/  CALL.REL.NOINC `($_ZN7cutlass13device_kernelIN5flash19enable_sm80_to_sm89INS1_16FlashAttnBwdSm80INS1_25CollectiveMainloopBwdSm80ILi2ELi2EN4cute5tupleIJNS5_1CILi128EEES8_NS7_ILi64EEEEEENS_10bfloat16_tEfNS_4arch4Sm80ELb0ELb1ELb1ELb1ELb1ELb0ELb0ELb0ELi2ELi4ELi4ELi4ELb0EEENS1_21CollectiveEpilogueBwdISA_SB_SD_Li256ELb1ELb0ELi2EEENS1_19SingleTileSchedulerILb1ELb0ELb0ELi128EEEEEEEEEvNT_6ParamsE$_ZN4cute3eso3ESOILb1ELb0EJNS_6LayoutINS_5tupleIJNS3_IJNS_1CILi8EEENS4_ILi1EEEEEENS4_ILi4EEEEEENS3_IJNS3_IJS6_NS4_ILi0EEEEEES5_EEEEEiEEC2ERKSD_RKi) ;  /* 0xffff137000007944 */ /* 0x000fea0003c3ffff */
[----:B-1----:R-:W2:Y:S01]  /*1a560*/  LDL R3, [R1+0x758] ;  /* 0x0007580001037983 */ /* 0x002ea20000100800 */
[----:B------:R-:W-:Y:S01]  /*1a570*/  MOV R8, 0x1a5b0 ;  /* 0x0001a5b000087802 */ /* 0x000fe20000000f00 */
[----:B--2---:R-:W-:-:S05]  /*1a580*/  IMAD.WIDE R6, R3, 0x2, R52 ;  /* 0x0000000203067825 */ /* 0x004fca00078e0234 */
[----:B------:R-:W-:Y:S02]  /*1a590*/  MOV R9, R7 ;  /* 0x0000000700097202 */ /* 0x000fe40000000f00 */
[----:B------:R-:W-:Y:S05]  /*1a5a0*/  CALL.REL.NOINC `($_ZN7cutlass13device_kernelIN5flash19enable_sm80_to_sm89INS1_16FlashAttnBwdSm80INS1_25CollectiveMainloopBwdSm80ILi2ELi2EN4cute5tupleIJNS5_1CILi128EEES8_NS7_ILi64EEEEEENS_10bfloat16_tEfNS_4arch4Sm80ELb0ELb1ELb1ELb1ELb1ELb0ELb0ELb0ELi2ELi4ELi4ELi4ELb0EEENS1_21CollectiveEpilogueBwdISA_SB_SD_Li256ELb1ELb0ELi2EEENS1_19SingleTileSchedulerILb1ELb0ELb0ELi128EEEEEEEEEvNT_6ParamsE$_ZN4cute3eso3ESOILb1ELb0EJNS_6LayoutINS_5tupleIJNS3_IJNS_1CILi8EEENS4_ILi1EEEEEENS4_ILi4EEEEEENS3_IJNS3_IJS6_NS4_ILi0EEEEEES5_EEEEENS_10ViewEngineIPN7cutlass10bfloat16_tEEEEEC2ERKSD_RKSI_) ;  /* 0xffff12c000007944 */ /* 0x000fea0003c3ffff */
[----:B------:R2:W5:Y:S01]  /*1a5b0*/  LDL.64 R2, [R1+0x758] ;  /* 0x0007580001027983 */ /* 0x0005620000100a00 */
[----:B-1----:R-:W-:Y:S02]  /*1a5c0*/  MOV R7, R5 ;  /* 0x0000000500077202 */ /* 0x002fe40000000f00 */
[----:B------:R-:W-:Y:S02]  /*1a5d0*/  MOV R6, 0x1a5f0 ;  /* 0x0001a5f000067802 */ /* 0x000fe40000000f00 */
[----:B--2--5:R-:W-:Y:S05]  /*1a5e0*/  CALL.REL.NOINC `($_ZN7cutlass13device_kernelIN5flash19enable_sm80_to_sm89INS1_16FlashAttnBwdSm80INS1_25CollectiveMainloopBwdSm80ILi2ELi2EN4cute5tupleIJNS5_1CILi128EEES8_NS7_ILi64EEEEEENS_10bfloat16_tEfNS_4arch4Sm80ELb0ELb1ELb1ELb1ELb1ELb0ELb0ELb0ELi2ELi4ELi4ELi4ELb0EEENS1_21CollectiveEpilogueBwdISA_SB_SD_Li256ELb1ELb0ELi2EEENS1_19SingleTileSchedulerILb1ELb0ELb0ELi128EEEEEEEEEvNT_6ParamsE$_ZN4cute3eso3ESOILb1ELb0EJNS_6LayoutINS_5tupleIJNS3_IJNS_1CILi8EEENS4_ILi1EEEEEENS3_IJNS4_ILi4EEEEEEEEENS3_IJNS3_IJS6_NS4_ILi0EEEEEENS3_IJNS4_ILi2048EEEEEEEEEEENS_10ViewEngineINS_8smem_ptrIPN7cutlass10bfloat16_tEEEEEEEC2ERKSG_RKSN_) ;  /* 0xffff0e1000007944 */ /* 0x024fea0003c3ffff */
[----:B------:R2:W5:Y:S01]  /*1a5f0*/  LDL.64 R6, [R1+0x758] ;  /* 0x0007580001067983 */ /* 0x0005620000100a00 */
[----:B-1----:R-:W-:Y:S02]  /*1a600*/  MOV R5, R3 ;  /* 0x0000000300057202 */ /* 0x002fe40000000f00 */
[----:B------:R-:W-:Y:S02]  /*1a610*/  MOV R4, 0x1a630 ;  /* 0x0001a63000047802 */ /* 0x000fe40000000f00 */
        /* <DEDUP_REMOVED lines=271> */
[----:B-1----:R-:W-:Y:S05]  /*1b710*/  CALL.REL.NOINC `($_ZN7cutlass13device_kernelIN5flash19enable_sm80_to_sm89INS1_16FlashAttnBwdSm80INS1_25CollectiveMainloopBwdSm80ILi2ELi2EN4cute5tupleIJNS5_1CILi128EEES8_NS7_ILi64EEEEEENS_10bfloat16_tEfNS_4arch4Sm80ELb0ELb1ELb1ELb1ELb1ELb0ELb0ELb0ELi2ELi4ELi4ELi4ELb0EEENS1_21CollectiveEpilogueBwdISA_SB_SD_Li256ELb1ELb0ELi2EEENS1_19SingleTileSchedulerILb1ELb0ELb0ELi128EEEEEEEEEvNT_6ParamsE$_ZN4cute3eso3ESOILb1ELb0EJNS_10UnderscoreES2_iEEC2ERKS2_S5_RKi) ;  /* 0xfffed29000007944 */ /* 0x002fea0003c3ffff */
        /* <DEDUP_REMOVED lines=9> */
[----:B------:R-:W-:Y:S05]  /*1b7b0*/  CALL.REL.NOINC `($_ZN7cutlass13device_kernelIN5flash19enable_sm80_to_sm89INS1_16FlashAttnBwdSm80INS1_25CollectiveMainloopBwdSm80ILi2ELi2EN4cute5tupleIJNS5_1CILi128EEES8_NS7_ILi64EEEEEENS_10bfloat16_tEfNS_4arch4Sm80ELb0ELb1ELb1ELb1ELb1ELb0ELb0ELb0ELi2ELi4ELi4ELi4ELb0EEENS1_21CollectiveEpilogueBwdISA_SB_SD_Li256ELb1ELb0ELi2EEENS1_19SingleTileSchedulerILb1ELb0ELb0ELi128EEEEEEEEEvNT_6ParamsE$_ZN4cute3eso3ESOILb1ELb0EJNS_6LayoutINS_5tupleIJNS3_IJNS_1CILi2EEES5_S5_EEES5_EEENS3_IJNS3_IJNS4_ILi1EEES5_NS4_ILi4EEEEEENS4_ILi8EEEEEEEEiEEC2ERKSD_RKi) ;  /* 0xfffef75000007944 */ /* 0x000fea0003c3ffff */
[----:B-1----:R-:W2:Y:S01]  /*1b7c0*/  LDL R3, [R1+0x758] ;  /* 0x0007580001037983 */ /* 0x002ea20000100800 */
[----:B------:R-:W-:Y:S02]  /*1b7d0*/  MOV R70, R25 ;  /* 0x0000001900467202 */ /* 0x000fe40000000f00 */
[----:B------:R-:W-:Y:S01]  /*1b7e0*/  MOV R4, 0x1b820 ;  /* 0x0001b82000047802 */ /* 0x000fe20000000f00 */
[----:B--2---:R-:W-:-:S05]  /*1b7f0*/  IMAD.WIDE R2, R3, 0x2, R14 ;  /* 0x0000000203027825 */ /* 0x004fca00078e020e */
[----:B------:R-:W-:Y:S02]  /*1b800*/  MOV R6, R2 ;  /* 0x0000000200067202 */ /* 0x000fe40000000f00 */
[----:B------:R-:W-:Y:S05]  /*1b810*/  CALL.REL.NOINC `($_ZN7cutlass13device_kernelIN5flash19enable_sm80_to_sm89INS1_16FlashAttnBwdSm80INS1_25CollectiveMainloopBwdSm80ILi2ELi2EN4cute5tupleIJNS5_1CILi128EEES8_NS7_ILi64EEEEEENS_10bfloat16_tEfNS_4arch4Sm80ELb0ELb1ELb1ELb1ELb1ELb0ELb0ELb0ELi2ELi4ELi4ELi4ELb0EEENS1_21CollectiveEpilogueBwdISA_SB_SD_Li256ELb1ELb0ELi2EEENS1_19SingleTileSchedulerILb1ELb0ELb0ELi128EEEEEEEEEvNT_6ParamsE$_ZN4cute3eso3ESOILb1ELb0EJNS_6LayoutINS_5tupleIJNS3_IJNS_1CILi2EEES5_S5_EEES5_EEENS3_IJNS3_IJNS4_ILi1EEES5_NS4_ILi4EEEEEENS4_ILi8EEEEEEEENS_10ViewEngineIPN7cutlass10bfloat16_tEEEEEC2ERKSD_RKSI_) ;  /* 0xfffef6a000007944 */ /* 0x000fea0003c3ffff */
[----:B------:R2:W5:Y:S01]  /*1b820*/  LDL.64 R62, [R1+0x758] ;  /* 0x00075800013e7983 */ /* 0x0005620000100a00 */
[----:B-1----:R-:W-:Y:S01]  /*1b830*/  IMAD.MOV.U32 R2, RZ, RZ, R25 ;  /* 0x000000ffff027224 */ /* 0x002fe200078e0019 */
[----:B------:R-:W-:Y:S02]  /*1b840*/  MOV R3, RZ ;  /* 0x000000ff00037202 */ /* 0x000fe40000000f00 */
[----:B------:R-:W-:Y:S02]  /*1b850*/  MOV R8, 0x1b870 ;  /* 0x0001b87000087802 */ /* 0x000fe40000000f00 */
[----:B--2--5:R-:W-:Y:S05]  /*1b860*/  CALL.REL.NOINC `($_ZN7cutlass13device_kernelIN5flash19enable_sm80_to_sm89INS1_16FlashAttnBwdSm80INS1_25CollectiveMainloopBwdSm80ILi2ELi2EN4cute5tupleIJNS5_1CILi128EEES8_NS7_ILi64EEEEEENS_10bfloat16_tEfNS_4arch4Sm80ELb0ELb1ELb1ELb1ELb1ELb0ELb0ELb0ELi2ELi4ELi4ELi4ELb0EEENS1_21CollectiveEpilogueBwdISA_SB_SD_Li256ELb1ELb0ELi2EEENS1_19SingleTileSchedulerILb1ELb0ELb0ELi128EEEEEEEEEvNT_6ParamsE$_ZN4cute3eso3ESOILb1ELb0EJNS_10UnderscoreES2_iEEC2ERKS2_S5_RKi) ;  /* 0xfffed14000007944 */ /* 0x024fea0003c3ffff */
        /* <DEDUP_REMOVED lines=8> */
[----:B------:R-:W-:Y:S05]  /*1b8f0*/  CALL.REL.NOINC `($_ZN7cutlass13device_kernelIN5flash19enable_sm80_to_sm89INS1_16FlashAttnBwdSm80INS1_25CollectiveMainloopBwdSm80ILi2ELi2EN4cute5tupleIJNS5_1CILi128EEES8_NS7_ILi64EEEEEENS_10bfloat16_tEfNS_4arch4Sm80ELb0ELb1ELb1ELb1ELb1ELb0ELb0ELb0ELi2ELi4ELi4ELi4ELb0EEENS1_21CollectiveEpilogueBwdISA_SB_SD_Li256ELb1ELb0ELi2EEENS1_19SingleTileSchedulerILb1ELb0ELb0ELi128EEEEEEEEEvNT_6ParamsE$_ZN4cute3eso3ESOILb1ELb0EJNS_6LayoutINS_5tupleIJNS3_IJNS_1CILi2EEES5_EEENS4_ILi8EEEEEENS3_IJNS3_IJNS4_ILi1EEES5_EEENS4_ILi4EEEEEEEEiEEC2ERKSD_RKi) ;  /* 0xfffef33000007944 */ /* 0x000fea0003c3ffff */
[----:B-1----:R-:W2:Y:S01]  /*1b900*/  LDL R3, [R1+0x758] ;  /* 0x0007580001037983 */ /* 0x002ea20000100800 */
[----:B------:R-:W-:Y:S01]  /*1b910*/  MOV R4, 0x1b950 ;  /* 0x0001b95000047802 */ /* 0x000fe20000000f00 */
[----:B--2---:R-:W-:-:S05]  /*1b920*/  IMAD.WIDE R2, R3, 0x2, R12 ;  /* 0x0000000203027825 */ /* 0x004fca00078e020c */
[----:B------:R-:W-:Y:S02]  /*1b930*/  MOV R6, R2 ;  /* 0x0000000200067202 */ /* 0x000fe40000000f00 */
[----:B------:R-:W-:Y:S05]  /*1b940*/  CALL.REL.NOINC `($_ZN7cutlass13device_kernelIN5flash19enable_sm80_to_sm89INS1_16FlashAttnBwdSm80INS1_25CollectiveMainloopBwdSm80ILi2ELi2EN4cute5tupleIJNS5_1CILi128EEES8_NS7_ILi64EEEEEENS_10bfloat16_tEfNS_4arch4Sm80ELb0ELb1ELb1ELb1ELb1ELb0ELb0ELb0ELi2ELi4ELi4ELi4ELb0EEENS1_21CollectiveEpilogueBwdISA_SB_SD_Li256ELb1ELb0ELi2EEENS1_19SingleTileSchedulerILb1ELb0ELb0ELi128EEEEEEEEEvNT_6ParamsE$_ZN4cute3eso3ESOILb1ELb0EJNS_6LayoutINS_5tupleIJNS3_IJNS_1CILi2EEES5_EEENS4_ILi8EEEEEENS3_IJNS3_IJNS4_ILi1EEES5_EEENS4_ILi4EEEEEEEENS_10ViewEngineIPN7cutlass10bfloat16_tEEEEEC2ERKSD_RKSI_) ;  /* 0xfffef29000007944 */ /* 0x000fea0003c3ffff */
[----:B------:R2:W5:Y:S04]  /*1b950*/  LDL.64 R64, [R1+0x758] ;  /* 0x0007580001407983 */ /* 0x0005680000100a00 */
[----:B------:R2:W-:Y:S02]  /*1b960*/  STL [R1+0x770], RZ ;  /* 0x000770ff01007387 */ /* 0x0005e40000100800 */
.L_x_2122:
[----:B------:R-:W-:Y:S01]  /*1b970*/  IMAD.MOV.U32 R85, RZ, RZ, R25 ;  /* 0x000000ffff557224 */ /* 0x000fe200078e0019 */
[----:B------:R-:W-:Y:S01]  /*1b980*/  LOP3.LUT R86, R60, 0x1, RZ, 0xc0, !PT ;  /* 0x000000013c567812 */ /* 0x000fe200078ec0ff */
[----:B------:R-:W-:Y:S01]  /*1b990*/  IMAD.MOV.U32 R71, RZ, RZ, R24 ;  /* 0x000000ffff477224 */ /* 0x000fe200078e0018 */
[----:B-1----:R-:W-:Y:S02]  /*1b9a0*/  MOV R84, 0x1b9c0 ;  /* 0x0001b9c000547802 */ /* 0x002fe40000000f00 */
[----:B-12--5:R-:W-:Y:S05]  /*1b9b0*/  CALL.REL.NOINC `($_ZN7cutlass13device_kernelIN5flash19enable_sm80_to_sm89INS1_16FlashAttnBwdSm80INS1_25CollectiveMainloopBwdSm80ILi2ELi2EN4cute5tupleIJNS5_1CILi128EEES8_NS7_ILi64EEEEEENS_10bfloat16_tEfNS_4arch4Sm80ELb0ELb1ELb1ELb1ELb1ELb0ELb0ELb0ELi2ELi4ELi4ELi4ELb0EEENS1_21CollectiveEpilogueBwdISA_SB_SD_Li256ELb1ELb0ELi2EEENS1_19SingleTileSchedulerILb1ELb0ELb0ELi128EEEEEEEEEvNT_6ParamsE$_ZN4cute3eso3ESOILb1ELb0EJNS_10UnderscoreEiiEEC2ERKS2_RKiS7_) ;  /* 0xfffed07000007944 */ /* 0x026fea0003c3ffff */
[----:B------:R-:W-:Y:S01]  /*1b9c0*/  MOV R70, R25 ;  /* 0x0000001900467202 */ /* 0x000fe20000000f00 */
[----:B-1----:R-:W2:Y:S01]  /*1b9d0*/  LDL.64 R2, [R1+0x758] ;  /* 0x0007580001027983 */ /* 0x002ea20000100a00 */
[----:B------:R-:W-:Y:S01]  /*1b9e0*/  MOV R4, 0x1ba20 ;  /* 0x0001ba2000047802 */ /* 0x000fe20000000f00 */
[----:B--2---:R-:W-:Y:S04]  /*1b9f0*/  IMAD R3, R3, 0x2, R2 ;  /* 0x0000000203037824 */ /* 0x004fe800078e0202 */
[----:B------:R-:W-:Y:S02]  /*1ba00*/  IMAD.SHL.U32 R3, R3, 0x4, RZ ;  /* 0x0000000403037824 */ /* 0x000fe400078e00ff */
[----:B------:R-:W-:Y:S05]  /*1ba10*/  CALL.REL.NOINC `($_ZN7cutlass13device_kernelIN5flash19enable_sm80_to_sm89INS1_16FlashAttnBwdSm80INS1_25CollectiveMainloopBwdSm80ILi2ELi2EN4cute5tupleIJNS5_1CILi128EEES8_NS7_ILi64EEEEEENS_10bfloat16_tEfNS_4arch4Sm80ELb0ELb1ELb1ELb1ELb1ELb0ELb0ELb0ELi2ELi4ELi4ELi4ELb0EEENS1_21CollectiveEpilogueBwdISA_SB_SD_Li256ELb1ELb0ELi2EEENS1_19SingleTileSchedulerILb1ELb0ELb0ELi128EEEEEEEEEvNT_6ParamsE$_ZN4cute3eso3ESOILb1ELb0EJNS_6LayoutINS_5tupleIJNS3_IJNS_1CILi2EEES5_EEEEEENS3_IJNS3_IJNS4_ILi1EEES5_EEEEEEEEiEEC2ERKSB_RKi) ;  /* 0xfffef00000007944 */ /* 0x000fea0003c3ffff */
[----:B------:R-:W-:Y:S01]  /*1ba20*/  MOV R4, 0x1ba80 ;  /* 0x0001ba8000047802 */ /* 0x000fe20000000f00 */
[----:B-1----:R-:W2:Y:S01]  /*1ba30*/  LDL R3, [R1+0x758] ;  /* 0x0007580001037983 */ /* 0x002ea20000100800 */
[----:B------:R-:W-:Y:S01]  /*1ba40*/  IMAD.MOV.U32 R2, RZ, RZ, R25 ;  /* 0x000000ffff027224 */ /* 0x000fe200078e0019 */
[C---:B--2---:R-:W-:Y:S04]  /*1ba50*/  LEA R8, P0, R3.reuse, R50, 0x2 ;  /* 0x0000003203087211 */ /* 0x044fe800078010ff */
[----:B------:R-:W-:Y:S04]  /*1ba60*/  LEA.HI.X.SX32 R3, R3, R51, 0x2, P0 ;  /* 0x0000003303037211 */ /* 0x000fe800000f16ff */
[----:B------:R-:W-:Y:S05]  /*1ba70*/  CALL.REL.NOINC `($_ZN7cutlass13device_kernelIN5flash19enable_sm80_to_sm89INS1_16FlashAttnBwdSm80INS1_25CollectiveMainloopBwdSm80ILi2ELi2EN4cute5tupleIJNS5_1CILi128EEES8_NS7_ILi64EEEEEENS_10bfloat16_tEfNS_4arch4Sm80ELb0ELb1ELb1ELb1ELb1ELb0ELb0ELb0ELi2ELi4ELi4ELi4ELb0EEENS1_21CollectiveEpilogueBwdISA_SB_SD_Li256ELb1ELb0ELi2EEENS1_19SingleTileSchedulerILb1ELb0ELb0ELi128EEEEEEEEEvNT_6ParamsE$_ZN4cute3eso3ESOILb1ELb0EJNS_6LayoutINS_5tupleIJNS3_IJNS_1CILi2EEES5_EEEEEENS3_IJNS3_IJNS4_ILi1EEES5_EEEEEEEENS_10ViewEngineIPfEEEEC2ERKSB_RKSE_) ;  /* 0xfffeef5000007944 */ /* 0x000fea0003c3ffff */
[----:B------:R-:W-:Y:S01]  /*1ba80*/  MOV R3, R86 ;  /* 0x0000005600037202 */ /* 0x000fe20000000f00 */
[----:B-1----:R1:W5:Y:S01]  /*1ba90*/  LDL.64 R8, [R1+0x758] ;  /* 0x0007580001087983 */ /* 0x0023620000100a00 */
[----:B------:R-:W-:Y:S01]  /*1baa0*/  MOV R10, 0x1bad0 ;  /* 0x0001bad0000a7802 */ /* 0x000fe20000000f00 */
[----:B------:R-:W-:Y:S02]  /*1bab0*/  IMAD.MOV.U32 R2, RZ, RZ, R25 ;  /* 0x000000ffff027224 */ /* 0x000fe400078e0019 */
[----:B-1---5:R-:W-:Y:S05]  /*1bac0*/  CALL.REL.NOINC `($_ZN7cutlass13device_kernelIN5flash19enable_sm80_to_sm89INS1_16FlashAttnBwdSm80INS1_25CollectiveMainloopBwdSm80ILi2ELi2EN4cute5tupleIJNS5_1CILi128EEES8_NS7_ILi64EEEEEENS_10bfloat16_tEfNS_4arch4Sm80ELb0ELb1ELb1ELb1ELb1ELb0ELb0ELb0ELi2ELi4ELi4ELi4ELb0EEENS1_21CollectiveEpilogueBwdISA_SB_SD_Li256ELb1ELb0ELi2EEENS1_19SingleTileSchedulerILb1ELb0ELb0ELi128EEEEEEEEEvNT_6ParamsE$_ZN4cute3eso3ESOILb1ELb0EJNS_10UnderscoreEiEEC2ERKS2_RKi) ;  /* 0xfffecf2000007944 */ /* 0x022fea0003c3ffff */
[----:B------:R-:W-:Y:S01]  /*1bad0*/  MOV R4, 0x1bb20 ;  /* 0x0001bb2000047802 */ /* 0x000fe20000000f00 */
[----:B-1----:R-:W2:Y:S01]  /*1bae0*/  LDL R3, [R1+0x758] ;  /* 0x0007580001037983 */ /* 0x002ea20000100800 */
[----:B------:R-:W-:Y:S01]  /*1baf0*/  IMAD.MOV.U32 R70, RZ, RZ, R25 ;  /* 0x000000ffff467224 */ /* 0x000fe200078e0019 */
[----:B--2---:R-:W-:Y:S02]  /*1bb00*/  SHF.L.U32 R3, R3, 0x3, RZ ;  /* 0x0000000303037819 */ /* 0x004fe400000006ff */
[----:B------:R-:W-:Y:S05]  /*1bb10*/  CALL.REL.NOINC `($_ZN7cutlass13device_kernelIN5flash19enable_sm80_to_sm89INS1_16FlashAttnBwdSm80INS1_25CollectiveMainloopBwdSm80ILi2ELi2EN4cute5tupleIJNS5_1CILi128EEES8_NS7_ILi64EEEEEENS_10bfloat16_tEfNS_4arch4Sm80ELb0ELb1ELb1ELb1ELb1ELb0ELb0ELb0ELi2ELi4ELi4ELi4ELb0EEENS1_21CollectiveEpilogueBwdISA_SB_SD_Li256ELb1ELb0ELi2EEENS1_19SingleTileSchedulerILb1ELb0ELb0ELi128EEEEEEEEEvNT_6ParamsE$_ZN4cute3eso3ESOILb1ELb0EJNS_6LayoutINS_5tupleIJNS3_IJNS_1CILi2EEES5_S5_EEEEEENS3_IJNS3_IJNS4_ILi1EEES5_NS4_ILi4EEEEEEEEEEEiEEC2ERKSC_RKi) ;  /* 0xfffef2d000007944 */ /* 0x000fea0003c3ffff */
[----:B------:R-:W-:Y:S01]  /*1bb20*/  MOV R4, 0x1bb80 ;  /* 0x0001bb8000047802 */ /* 0x000fe20000000f00 */
[----:B-1----:R-:W2:Y:S01]  /*1bb30*/  LDL R3, [R1+0x758] ;  /* 0x0007580001037983 */ /* 0x002ea20000100800 */
[----:B------:R-:W-:Y:S01]  /*1bb40*/  IMAD.MOV.U32 R70, RZ, RZ, R25 ;  /* 0x000000ffff467224 */ /* 0x000fe200078e0019 */
[C---:B--2---:R-:W-:Y:S04]  /*1bb50*/  LEA R6, P0, R3.reuse, R62, 0x1 ;  /* 0x0000003e03067211 */ /* 0x044fe800078008ff */
[----:B------:R-:W-:Y:S04]  /*1bb60*/  LEA.HI.X.SX32 R3, R3, R63, 0x1, P0 ;  /* 0x0000003f03037211 */ /* 0x000fe800000f0eff */
[----:B------:R-:W-:Y:S05]  /*1bb70*/  CALL.REL.NOINC `($_ZN7cutlass13device_kernelIN5flash19enable_sm80_to_sm89INS1_16FlashAttnBwdSm80INS1_25CollectiveMainloopBwdSm80ILi2ELi2EN4cute5tupleIJNS5_1CILi128EEES8_NS7_ILi64EEEEEENS_10bfloat16_tEfNS_4arch4Sm80ELb0ELb1ELb1ELb1ELb1ELb0ELb0ELb0ELi2ELi4ELi4ELi4ELb0EEENS1_21CollectiveEpilogueBwdISA_SB_SD_Li256ELb1ELb0ELi2EEENS1_19SingleTileSchedulerILb1ELb0ELb0ELi128EEEEEEEEEvNT_6ParamsE$_ZN4cute3eso3ESOILb1ELb0EJNS_6LayoutINS_5tupleIJNS3_IJNS_1CILi2EEES5_S5_EEEEEENS3_IJNS3_IJNS4_ILi1EEES5_NS4_ILi4EEEEEEEEEEENS_10ViewEngineIPN7cutlass10bfloat16_tEEEEEC2ERKSC_RKSH_) ;  /* 0xfffef22000007944 */ /* 0x000fea0003c3ffff */
[----:B------:R-:W-:Y:S01]  /*1bb80*/  MOV R3, R60 ;  /* 0x0000003c00037202 */ /* 0x000fe20000000f00 */
[----:B------:R2:W5:Y:S01]  /*1bb90*/  LDL.64 R12, [R1+0x758] ;  /* 0x00075800010c7983 */ /* 0x0005620000100a00 */
[----:B------:R-:W-:Y:S01]  /*1bba0*/  MOV R10, 0x1bbd0 ;  /* 0x0001bbd0000a7802 */ /* 0x000fe20000000f00 */
[----:B-1----:R-:W-:Y:S02]  /*1bbb0*/  IMAD.MOV.U32 R2, RZ, RZ, R25 ;  /* 0x000000ffff027224 */ /* 0x002fe400078e0019 */
[----:B--2--5:R-:W-:Y:S05]  /*1bbc0*/  CALL.REL.NOINC `($_ZN7cutlass13device_kernelIN5flash19enable_sm80_to_sm89INS1_16FlashAttnBwdSm80INS1_25CollectiveMainloopBwdSm80ILi2ELi2EN4cute5tupleIJNS5_1CILi128EEES8_NS7_ILi64EEEEEENS_10bfloat16_tEfNS_4arch4Sm80ELb0ELb1ELb1ELb1ELb1ELb0ELb0ELb0ELi2ELi4ELi4ELi4ELb0EEENS1_21CollectiveEpilogueBwdISA_SB_SD_Li256ELb1ELb0ELi2EEENS1_19SingleTileSchedulerILb1ELb0ELb0ELi128EEEEEEEEEvNT_6ParamsE$_ZN4cute3eso3ESOILb1ELb0EJNS_10UnderscoreEiEEC2ERKS2_RKi) ;  /* 0xfffece2000007944 */ /* 0x024fea0003c3ffff */
[----:B------:R-:W-:Y:S01]  /*1bbd0*/  MOV R4, 0x1bc20 ;  /* 0x0001bc2000047802 */ /* 0x000fe20000000f00 */
[----:B-1----:R-:W2:Y:S01]  /*1bbe0*/  LDL R3, [R1+0x758] ;  /* 0x0007580001037983 */ /* 0x002ea20000100800 */
[----:B------:R-:W-:Y:S01]  /*1bbf0*/  IMAD.MOV.U32 R70, RZ, RZ, R25 ;  /* 0x000000ffff467224 */ /* 0x000fe200078e0019 */
[----:B--2---:R-:W-:Y:S02]  /*1bc00*/  SHF.L.U32 R3, R3, 0x2, RZ ;  /* 0x0000000203037819 */ /* 0x004fe400000006ff */
[----:B------:R-:W-:Y:S05]  /*1bc10*/  CALL.REL.NOINC `($_ZN7cutlass13device_kernelIN5flash19enable_sm80_to_sm89INS1_16FlashAttnBwdSm80INS1_25CollectiveMainloopBwdSm80ILi2ELi2EN4cute5tupleIJNS5_1CILi128EEES8_NS7_ILi64EEEEEENS_10bfloat16_tEfNS_4arch4Sm80ELb0ELb1ELb1ELb1ELb1ELb0ELb0ELb0ELi2ELi4ELi4ELi4ELb0EEENS1_21CollectiveEpilogueBwdISA_SB_SD_Li256ELb1ELb0ELi2EEENS1_19SingleTileSchedulerILb1ELb0ELb0ELi128EEEEEEEEEvNT_6ParamsE$_ZN4cute3eso3ESOILb1ELb0EJNS_6LayoutINS_5tupleIJNS3_IJNS_1CILi2EEES5_EEEEEENS3_IJNS3_IJNS4_ILi1EEES5_EEEEEEEEiEEC2ERKSB_RKi) ;  /* 0xfffeee0000007944 */ /* 0x000fea0003c3ffff */
[----:B------:R-:W-:Y:S01]  /*1bc20*/  MOV R4, 0x1bc80 ;  /* 0x0001bc8000047802 */ /* 0x000fe20000000f00 */
[----:B-1----:R-:W2:Y:S01]  /*1bc30*/  LDL R3, [R1+0x758] ;  /* 0x0007580001037983 */ /* 0x002ea20000100800 */
[----:B------:R-:W-:Y:S01]  /*1bc40*/  IMAD.MOV.U32 R70, RZ, RZ, R25 ;  /* 0x000000ffff467224 */ /* 0x000fe200078e0019 */
[C---:B--2---:R-:W-:Y:S04]  /*1bc50*/  LEA R6, P0, R3.reuse, R64, 0x1 ;  /* 0x0000004003067211 */ /* 0x044fe800078008ff */
[----:B------:R-:W-:Y:S04]  /*1bc60*/  LEA.HI.X.SX32 R3, R3, R65, 0x1, P0 ;  /* 0x0000004103037211 */ /* 0x000fe800000f0eff */
[----:B------:R-:W-:Y:S05]  /*1bc70*/  CALL.REL.NOINC `($_ZN7cutlass13device_kernelIN5flash19enable_sm80_to_sm89INS1_16FlashAttnBwdSm80INS1_25CollectiveMainloopBwdSm80ILi2ELi2EN4cute5tupleIJNS5_1CILi128EEES8_NS7_ILi64EEEEEENS_10bfloat16_tEfNS_4arch4Sm80ELb0ELb1ELb1ELb1ELb1ELb0ELb0ELb0ELi2ELi4ELi4ELi4ELb0EEENS1_21CollectiveEpilogueBwdISA_SB_SD_Li256ELb1ELb0ELi2EEENS1_19SingleTileSchedulerILb1ELb0ELb0ELi128EEEEEEEEEvNT_6ParamsE$_ZN4cute3eso3ESOILb1ELb0EJNS_6LayoutINS_5tupleIJNS3_IJNS_1CILi2EEES5_EEEEEENS3_IJNS3_IJNS4_ILi1EEES5_EEEEEEEENS_10ViewEngineIPN7cutlass10bfloat16_tEEEEEC2ERKSB_RKSG_) ;  /* 0xfffeed0000007944 */ /* 0x000fea0003c3ffff */
[----:B------:R-:W-:Y:S01]  /*1bc80*/  MOV R71, R24 ;  /* 0x0000001800477202 */ /* 0x000fe20000000f00 */
[----:B------:R2:W5:Y:S01]  /*1bc90*/  LDL.64 R10, [R1+0x758] ;  /* 0x00075800010a7983 */ /* 0x0005620000100a00 */
[----:B------:R-:W-:Y:S01]  /*1bca0*/  MOV R84, 0x1bcd0 ;  /* 0x0001bcd000547802 */ /* 0x000fe20000000f00 */
[----:B------:R-:W-:Y:S02]  /*1bcb0*/  IMAD.MOV.U32 R85, RZ, RZ, R25 ;  /* 0x000000ffff557224 */ /* 0x000fe400078e0019 */
        /* <DEDUP_REMOVED lines=12> */
[----:B------:R-:W-:Y:S05]  /*1bd80*/  CALL.REL.NOINC `($_ZN7cutlass13device_kernelIN5flash19enable_sm80_to_sm89INS1_16FlashAttnBwdSm80INS1_25CollectiveMainloopBwdSm80ILi2ELi2EN4cute5tupleIJNS5_1CILi128EEES8_NS7_ILi64EEEEEENS_10bfloat16_tEfNS_4arch4Sm80ELb0ELb1ELb1ELb1ELb1ELb0ELb0ELb0ELi2ELi4ELi4ELi4ELb0EEENS1_21CollectiveEpilogueBwdISA_SB_SD_Li256ELb1ELb0ELi2EEENS1_19SingleTileSchedulerILb1ELb0ELb0ELi128EEEEEEEEEvNT_6ParamsE$_ZN4cute3eso3ESOILb1ELb0EJNS_6LayoutINS_5tupleIJNS3_IJNS_1CILi2EEES5_EEEEEENS3_IJNS3_IJNS4_ILi1EEES5_EEEEEEEENS_10ViewEngineIPKfEEEEC2ERKSB_RKSF_) ;  /* 0xfffeeba000007944 */ /* 0x000fea0003c3ffff */
[----:B------:R-:W-:Y:S01]  /*1bd90*/  MOV R70, R25 ;  /* 0x0000001900467202 */ /* 0x000fe20000000f00 */
[----:B-1----:R1:W5:Y:S01]  /*1bda0*/  LDL.64 R6, [R1+0x758] ;  /* 0x0007580001067983 */ /* 0x0023620000100a00 */
[----:B------:R-:W-:Y:S03]  /*1bdb0*/  MOV R4, 0x1bdd0 ;  /* 0x0001bdd000047802 */ /* 0x000fe60000000f00 */
[----:B-1---5:R-:W-:Y:S05]  /*1bdc0*/  CALL.REL.NOINC `($_ZN7cutlass13device_kernelIN5flash19enable_sm80_to_sm89INS1_16FlashAttnBwdSm80INS1_25CollectiveMainloopBwdSm80ILi2ELi2EN4cute5tupleIJNS5_1CILi128EEES8_NS7_ILi64EEEEEENS_10bfloat16_tEfNS_4arch4Sm80ELb0ELb1ELb1ELb1ELb1ELb0ELb0ELb0ELi2ELi4ELi4ELi4ELb0EEENS1_21CollectiveEpilogueBwdISA_SB_SD_Li256ELb1ELb0ELi2EEENS1_19SingleTileSchedulerILb1ELb0ELb0ELi128EEEEEEEEEvNT_6ParamsE$_ZN4cute3eso3ESOILb1ELb0EJNS_6LayoutINS_5tupleIJNS3_IJNS_1CILi1EEENS4_ILi2EEES6_EEEEEENS3_IJNS3_IJS5_S5_S6_EEEEEEEENS_10ViewEngineIPjEEEEC2ERKSB_RKSE_) ;  /* 0xfffee9d000007944 */ /* 0x022fea0003c3ffff */
[----:B-1----:R-:W-:Y:S01]  /*1bdd0*/  MOV R2, R25 ;  /* 0x0000001900027202 */ /* 0x002fe20000000f00 */
[----:B------:R1:W5:Y:S01]  /*1bde0*/  LDL.64 R14, [R1+0x758] ;  /* 0x00075800010e7983 */ /* 0x0003620000100a00 */
[----:B------:R-:W-:Y:S01]  /*1bdf0*/  MOV R4, 0x1be20 ;  /* 0x0001be2000047802 */ /* 0x000fe20000000f00 */
[----:B------:R-:W-:Y:S02]  /*1be00*/  IMAD.MOV.U32 R3, RZ, RZ, R11 ;  /* 0x000000ffff037224 */ /* 0x000fe400078e000b */
[----:B-1---5:R-:W-:Y:S05]  /*1be10*/  CALL.REL.NOINC `($_ZN7cutlass13device_kernelIN5flash19enable_sm80_to_sm89INS1_16FlashAttnBwdSm80INS1_25CollectiveMainloopBwdSm80ILi2ELi2EN4cute5tupleIJNS5_1CILi128EEES8_NS7_ILi64EEEEEENS_10bfloat16_tEfNS_4arch4Sm80ELb0ELb1ELb1ELb1ELb1ELb0ELb0ELb0ELi2ELi4ELi4ELi4ELb0EEENS1_21CollectiveEpilogueBwdISA_SB_SD_Li256ELb1ELb0ELi2EEENS1_19SingleTileSchedulerILb1ELb0ELb0ELi128EEEEEEEEEvNT_6ParamsE$_ZN4cute3eso3ESOILb1ELb0EJNS_6LayoutINS_5tupleIJNS3_IJNS_1CILi1EEENS4_ILi2EEEEEEEEENS3_IJNS3_IJS5_S5_EEEEEEEENS_10ViewEngineIPjEEEEC2ERKSB_RKSE_) ;  /* 0xfffee89000007944 */ /* 0x022fea0003c3ffff */
[----:B-1----:R-:W-:Y:S01]  /*1be20*/  MOV R2, R25 ;  /* 0x0000001900027202 */ /* 0x002fe20000000f00 */
[----:B------:R1:W5:Y:S01]  /*1be30*/  LDL.64 R16, [R1+0x758] ;  /* 0x0007580001107983 */ /* 0x0003620000100a00 */
[----:B------:R-:W-:Y:S01]  /*1be40*/  MOV R4, 0x1be70 ;  /* 0x0001be7000047802 */ /* 0x000fe20000000f00 */
[----:B------:R-:W-:Y:S02]  /*1be50*/  IMAD.MOV.U32 R3, RZ, RZ, R9 ;  /* 0x000000ffff037224 */ /* 0x000fe400078e0009 */
[----:B-1---5:R-:W-:Y:S05]  /*1be60*/  CALL.REL.NOINC `($_ZN7cutlass13device_kernelIN5flash19enable_sm80_to_sm89INS1_16FlashAttnBwdSm80INS1_25CollectiveMainloopBwdSm80ILi2ELi2EN4cute5tupleIJNS5_1CILi128EEES8_NS7_ILi64EEEEEENS_10bfloat16_tEfNS_4arch4Sm80ELb0ELb1ELb1ELb1ELb1ELb0ELb0ELb0ELi2ELi4ELi4ELi4ELb0EEENS1_21CollectiveEpilogueBwdISA_SB_SD_Li256ELb1ELb0ELi2EEENS1_19SingleTileSchedulerILb1ELb0ELb0ELi128EEEEEEEEEvNT_6ParamsE$_ZN4cute3eso3ESOILb1ELb0EJNS_6LayoutINS_5tupleIJNS3_IJNS_1CILi2EEES5_EEEEEENS3_IJNS3_IJNS4_ILi1EEES5_EEEEEEEENS_10ViewEngineIPfEEEEC2ERKSB_RKSE_) ;  /* 0xfffeeb6000007944 */ /* 0x022fea0003c3ffff */
[----:B-1----:R-:W-:Y:S01]  /*1be70*/  MOV R2, R25 ;  /* 0x0000001900027202 */ /* 0x002fe20000000f00 */
[----:B------:R1:W5:Y:S01]  /*1be80*/  LDL.64 R66, [R1+0x758] ;  /* 0x0007580001427983 */ /* 0x0003620000100a00 */
[----:B------:R-:W-:Y:S01]  /*1be90*/  MOV R4, 0x1bec0 ;  /* 0x0001bec000047802 */ /* 0x000fe20000000f00 */
[----:B------:R-:W-:Y:S02]  /*1bea0*/  IMAD.MOV.U32 R3, RZ, RZ, R7 ;  /* 0x000000ffff037224 */ /* 0x000fe400078e0007 */
[----:B-1---5:R-:W-:Y:S05]  /*1beb0*/  CALL.REL.NOINC `($_ZN7cutlass13device_kernelIN5flash19enable_sm80_to_sm89INS1_16FlashAttnBwdSm80INS1_25CollectiveMainloopBwdSm80ILi2ELi2EN4cute5tupleIJNS5_1CILi128EEES8_NS7_ILi64EEEEEENS_10bfloat16_tEfNS_4arch4Sm80ELb0ELb1ELb1ELb1ELb1ELb0ELb0ELb0ELi2ELi4ELi4ELi4ELb0EEENS1_21CollectiveEpilogueBwdISA_SB_SD_Li256ELb1ELb0ELi2EEENS1_19SingleTileSchedulerILb1ELb0ELb0ELi128EEEEEEEEEvNT_6ParamsE$_ZN4cute3eso3ESOILb1ELb0EJNS_6LayoutINS_5tupleIJNS3_IJNS_1CILi2EEES5_EEEEEENS3_IJNS3_IJNS4_ILi1EEES5_EEEEEEEENS_10ViewEngineIPKfEEEEC2ERKSB_RKSF_) ;  /* 0xfffeea7000007944 */ /* 0x022fea0003c3ffff */
        /* <DEDUP_REMOVED lines=24> */
[----:B-1----:R-:W-:Y:S05]  /*1c040*/  CALL.REL.NOINC `($_ZN7cutlass13device_kernelIN5flash19enable_sm80_to_sm89INS1_16FlashAttnBwdSm80INS1_25CollectiveMainloopBwdSm80ILi2ELi2EN4cute5tupleIJNS5_1CILi128EEES8_NS7_ILi64EEEEEENS_10bfloat16_tEfNS_4arch4Sm80ELb0ELb1ELb1ELb1ELb1ELb0ELb0ELb0ELi2ELi4ELi4ELi4ELb0EEENS1_21CollectiveEpilogueBwdISA_SB_SD_Li256ELb1ELb0ELi2EEENS1_19SingleTileSchedulerILb1ELb0ELb0ELi128EEEEEEEEEvNT_6ParamsE$_ZN4cute3eso3ESOILb1ELb0EJNS_10UnderscoreEiiEEC2ERKS2_RKiS7_) ;  /* 0xfffec9e000007944 */ /* 0x002fea0003c3ffff */
        /* <DEDUP_REMOVED lines=644> */
[----:B------:R-:W-:Y:S02]  /*1e890*/  MOV R3, 0x1 ;  /* 0x0000000100037802 */ /* 0x000fe40000000f00 */
        /* <DEDUP_REMOVED lines=18> */
.L_x_2123:
        /* <DEDUP_REMOVED lines=773> */
.L_x_2124:
        /* <DEDUP_REMOVED lines=222> */
[----:B------:R-:W-:Y:S05]  /*227f0*/  CALL.REL.NOINC `($_ZN7cutlass13device_kernelIN5flash19enable_sm80_to_sm89INS1_16FlashAttnBwdSm80INS1_25CollectiveMainloopBwdSm80ILi2ELi2EN4cute5tupleIJNS5_1CILi128EEES8_NS7_ILi64EEEEEENS_10bfloat16_tEfNS_4arch4Sm80ELb0ELb1ELb1ELb1ELb1ELb0ELb0ELb0ELi2ELi4ELi4ELi4ELb0EEENS1_21CollectiveEpilogueBwdISA_SB_SD_Li256ELb1ELb0ELi2EEENS1_19SingleTileSchedulerILb1ELb0ELb0ELi128EEEEEEEEEvNT_6ParamsE$_ZN4cute3eso3ESOILb1ELb0EJNS_10UnderscoreES2_iEEC2ERKS2_S5_RKi) ;  /* 0xfffe61b000007944 */ /* 0x000fea0003c3ffff */
        /* <DEDUP_REMOVED lines=37> */
.L_x_2125:
        /* <DEDUP_REMOVED lines=220> */
[----:B-----5:R-:W-:Y:S05]  /*23810*/  CALL.REL.NOINC `($_ZN7cutlass13device_kernelIN5flash19enable_sm80_to_sm89INS1_16FlashAttnBwdSm80INS1_25CollectiveMainloopBwdSm80ILi2ELi2EN4cute5tupleIJNS5_1CILi128EEES8_NS7_ILi64EEEEEENS_10bfloat16_tEfNS_4arch4Sm80ELb0ELb1ELb1ELb1ELb1ELb0ELb0ELb0ELi2ELi4ELi4ELi4ELb0EEENS1_21CollectiveEpilogueBwdISA_SB_SD_Li256ELb1ELb0ELi2EEENS1_19SingleTileSchedulerILb1ELb0ELb0ELi128EEEEEEEEEvNT_6ParamsE$_ZN4cute8smem_ptrIPfECI1NS_12iter_adaptorIS1_S2_EEES1_) ;  /* 0xfffe8d2000007944 */ /* 0x020fea0003c3ffff */
[----:B-1----:R1:W5:Y:S01]  /*23820*/  LDL.64 R2, [R1+0x758] ;  /* 0x0007580001027983 */ /* 0x0023620000100a00 */
[----:B------:R-:W-:-:S03]  /*23830*/  MOV R8, 0x23850 ;  /* 0x0002385000087802 */ /* 0x000fc60000000f00 */
[----:B-1---5:R-:W-:Y:S05]  /*23840*/  CALL.REL.NOINC `($_ZN7cutlass13device_kernelIN5flash19enable_sm80_to_sm89INS1_16FlashAttnBwdSm80INS1_25CollectiveMainloopBwdSm80ILi2ELi2EN4cute5tupleIJNS5_1CILi128EEES8_NS7_ILi64EEEEEENS_10bfloat16_tEfNS_4arch4Sm80ELb0ELb1ELb1ELb1ELb1ELb0ELb0ELb0ELi2ELi4ELi4ELi4ELb0EEENS1_21CollectiveEpilogueBwdISA_SB_SD_Li256ELb1ELb0ELi2EEENS1_19SingleTileSchedulerILb1ELb0ELb0ELi128EEEEEEEEEvNT_6ParamsE$_ZN4cute3eso3ESOILb1ELb0EJNS_6LayoutINS_5tupleIJNS3_IJNS_1CILi2EEES5_EEEEEENS3_IJNS3_IJNS4_ILi8EEENS4_ILi64EEEEEEEEEEENS_10ViewEngineINS_8smem_ptrIPfEEEEEEC2ERKSC_RKSH_) ;  /* 0xfffe721000007944 */ /* 0x022fea0003c3ffff */
        /* <DEDUP_REMOVED lines=9> */
[----:B--2--5:R-:W-:Y:S05]  /*238e0*/  CALL.REL.NOINC `($_ZN7cutlass13device_kernelIN5flash19enable_sm80_to_sm89INS1_16FlashAttnBwdSm80INS1_25CollectiveMainloopBwdSm80ILi2ELi2EN4cute5tupleIJNS5_1CILi128EEES8_NS7_ILi64EEEEEENS_10bfloat16_tEfNS_4arch4Sm80ELb0ELb1ELb1ELb1ELb1ELb0ELb0ELb0ELi2ELi4ELi4ELi4ELb0EEENS1_21CollectiveEpilogueBwdISA_SB_SD_Li256ELb1ELb0ELi2EEENS1_19SingleTileSchedulerILb1ELb0ELb0ELi128EEEEEEEEEvNT_6ParamsE$_ZN4cute3eso3ESOILb1ELb0EJNS_10UnderscoreEiEEC2ERKS2_RKi) ;  /* 0xfffe510000007944 */ /* 0x024fea0003c3ffff */
[----:B-1----:R-:W2:Y:S01]  /*238f0*/  LDL R3, [R1+0x758] ;  /* 0x0007580001037983 */ /* 0x002ea20000100800 */
[----:B------:R-:W-:Y:S02]  /*23900*/  MOV R6, 0x23930 ;  /* 0x0002393000067802 */ /* 0x000fe40000000f00 */
[----:B--2---:R-:W-:Y:S02]  /*23910*/  SHF.L.U32 R3, R3, 0x7, RZ ;  /* 0x0000000703037819 */ /* 0x004fe400000006ff */
[----:B------:R-:W-:Y:S05]  /*23920*/  CALL.REL.NOINC `($_ZN7cutlass13device_kernelIN5flash19enable_sm80_to_sm89INS1_16FlashAttnBwdSm80INS1_25CollectiveMainloopBwdSm80ILi2ELi2EN4cute5tupleIJNS5_1CILi128EEES8_NS7_ILi64EEEEEENS_10bfloat16_tEfNS_4arch4Sm80ELb0ELb1ELb1ELb1ELb1ELb0ELb0ELb0ELi2ELi4ELi4ELi4ELb0EEENS1_21CollectiveEpilogueBwdISA_SB_SD_Li256ELb1ELb0ELi2EEENS1_19SingleTileSchedulerILb1ELb0ELb0ELi128EEEEEEEEEvNT_6ParamsE$_ZN4cute3eso3ESOILb1ELb0EJNS_6LayoutINS_5tupleIJNS3_IJNS_1CILi2EEES5_EEEEEENS3_IJNS3_IJNS4_ILi8EEENS4_ILi64EEEEEEEEEEEiEEC2ERKSC_RKi) ;  /* 0xfffe717000007944 */ /* 0x000fea0003c3ffff */
[----:B------:R-:W-:Y:S01]  /*23930*/  ULDC.64 UR4, c[0x0][0x118] ;  /* 0x0000460000047ab9 */ /* 0x000fe20000000a00 */
[----:B-1----:R-:W2:Y:S04]  /*23940*/  LDL R2, [R1+0x758] ;  /* 0x0007580001027983 */ /* 0x002ea80000100800 */
[----:B------:R-:W2:Y:S01]  /*23950*/  LD.E.64 R12, [R12.64] ;  /* 0x000000040c0c7980 */ /* 0x000ea2000c101b00 */
[----:B------:R-:W-:-:S02]  /*23960*/  MOV R6, R25 ;  /* 0x0000001900067202 */ /* 0x000fc40000000f00 */
[----:B------:R-:W-:Y:S01]  /*23970*/  MOV R8, 0x239a0 ;  /* 0x000239a000087802 */ /* 0x000fe20000000f00 */
[----:B--2---:R-:W-:-:S04]  /*23980*/  IMAD.WIDE R2, R2, 0x4, R12 ;  /* 0x0000000402027825 */ /* 0x004fc800078e020c */
[----:B------:R-:W-:Y:S05]  /*23990*/  CALL.REL.NOINC `($_ZN7cutlass13device_kernelIN5flash19enable_sm80_to_sm89INS1_16FlashAttnBwdSm80INS1_25CollectiveMainloopBwdSm80ILi2ELi2EN4cute5tupleIJNS5_1CILi128EEES8_NS7_ILi64EEEEEENS_10bfloat16_tEfNS_4arch4Sm80ELb0ELb1ELb1ELb1ELb1ELb0ELb0ELb0ELi2ELi4ELi4ELi4ELb0EEENS1_21CollectiveEpilogueBwdISA_SB_SD_Li256ELb1ELb0ELi2EEENS1_19SingleTileSchedulerILb1ELb0ELb0ELi128EEEEEEEEEvNT_6ParamsE$_ZN4cute8smem_ptrIPfECI1NS_12iter_adaptorIS1_S2_EEES1_) ;  /* 0xfffe8ba000007944 */ /* 0x000fea0003c3ffff */
[----:B-1----:R1:W5:Y:S01]  /*239a0*/  LDL.64 R2, [R1+0x758] ;  /* 0x0007580001027983 */ /* 0x0023620000100a00 */
[----:B------:R-:W-:-:S03]  /*239b0*/  MOV R8, 0x239d0 ;  /* 0x000239d000087802 */ /* 0x000fc60000000f00 */
[----:B-1---5:R-:W-:Y:S05]  /*239c0*/  CALL.REL.NOINC `($_ZN7cutlass13device_kernelIN5flash19enable_sm80_to_sm89INS1_16FlashAttnBwdSm80INS1_25CollectiveMainloopBwdSm80ILi2ELi2EN4cute5tupleIJNS5_1CILi128EEES8_NS7_ILi64EEEEEENS_10bfloat16_tEfNS_4arch4Sm80ELb0ELb1ELb1ELb1ELb1ELb0ELb0ELb0ELi2ELi4ELi4ELi4ELb0EEENS1_21CollectiveEpilogueBwdISA_SB_SD_Li256ELb1ELb0ELi2EEENS1_19SingleTileSchedulerILb1ELb0ELb0ELi128EEEEEEEEEvNT_6ParamsE$_ZN4cute3eso3ESOILb1ELb0EJNS_6LayoutINS_5tupleIJNS3_IJNS_1CILi2EEES5_EEEEEENS3_IJNS3_IJNS4_ILi8EEENS4_ILi64EEEEEEEEEEENS_10ViewEngineINS_8smem_ptrIPfEEEEEEC2ERKSC_RKSH_) ;  /* 0xfffe709000007944 */ /* 0x022fea0003c3ffff */
[----:B-1----:R1:W5:Y:S01]  /*239d0*/  LDL.64 R2, [R1+0x758] ;  /* 0x0007580001027983 */ /* 0x0023620000100a00 */
[----:B------:R-:W-:Y:S02]  /*239e0*/  MOV R5, R4 ;  /* 0x0000000400057202 */ /* 0x000fe40000000f00 */
[----:B------:R-:W-:Y:S02]  /*239f0*/  MOV R6, 0x23a10 ;  /* 0x00023a1000067802 */ /* 0x000fe40000000f00 */
[----:B-1---5:R-:W-:Y:S05]  /*23a00*/  CALL.REL.NOINC `($_ZN7cutlass13device_kernelIN5flash19enable_sm80_to_sm89INS1_16FlashAttnBwdSm80INS1_25CollectiveMainloopBwdSm80ILi2ELi2EN4cute5tupleIJNS5_1CILi128EEES8_NS7_ILi64EEEEEENS_10bfloat16_tEfNS_4arch4Sm80ELb0ELb1ELb1ELb1ELb1ELb0ELb0ELb0ELi2ELi4ELi4ELi4ELb0EEENS1_21CollectiveEpilogueBwdISA_SB_SD_Li256ELb1ELb0ELi2EEENS1_19SingleTileSchedulerILb1ELb0ELb0ELi128EEEEEEEEEvNT_6ParamsE$_ZN4cute3eso3ESOILb1ELb0EJNS_6LayoutINS_5tupleIJNS_1CILi1EEENS4_ILi4EEEEEENS3_IJNS4_ILi0EEES5_EEEEENS_10ViewEngineIPfEEEEC2ERKSA_RKSD_) ;  /* 0xfffe804000007944 */ /* 0x022fea0003c3ffff */
[----:B-1----:R1:W5:Y:S01]  /*23a10*/  LDL.64 R4, [R1+0x758] ;  /* 0x0007580001047983 */ /* 0x0023620000100a00 */
[----:B------:R-:W-:Y:S02]  /*23a20*/  MOV R9, R3 ;  /* 0x0000000300097202 */ /* 0x000fe40000000f00 */
[----:B------:R-:W-:Y:S02]  /*23a30*/  MOV R6, 0x23a50 ;  /* 0x00023a5000067802 */ /* 0x000fe40000000f00 */
[----:B-1---5:R-:W-:Y:S05]  /*23a40*/  CALL.REL.NOINC `($_ZN7cutlass13device_kernelIN5flash19enable_sm80_to_sm89INS1_16FlashAttnBwdSm80INS1_25CollectiveMainloopBwdSm80ILi2ELi2EN4cute5tupleIJNS5_1CILi128EEES8_NS7_ILi64EEEEEENS_10bfloat16_tEfNS_4arch4Sm80ELb0ELb1ELb1ELb1ELb1ELb0ELb0ELb0ELi2ELi4ELi4ELi4ELb0EEENS1_21CollectiveEpilogueBwdISA_SB_SD_Li256ELb1ELb0ELi2EEENS1_19SingleTileSchedulerILb1ELb0ELb0ELi128EEEEEEEEEvNT_6ParamsE$_ZN4cute3eso3ESOILb1ELb0EJNS_6LayoutINS_5tupleIJNS_1CILi1EEENS3_IJNS4_ILi2EEES6_EEEEEENS3_IJNS4_ILi0EEENS3_IJNS4_ILi8EEENS4_ILi64EEEEEEEEEEENS_10ViewEngineINS_8smem_ptrIPfEEEEEEC2ERKSE_RKSJ_) ;  /* 0xfffe7fa000007944 */ /* 0x022fea0003c3ffff */
[----:B-1----:R1:W5:Y:S01]  /*23a50*/  LDL.64 R2, [R1+0x758] ;  /* 0x0007580001027983 */ /* 0x0023620000100a00 */
[----:B------:R-:W-:Y:S02]  /*23a60*/  MOV R6, R25 ;  /* 0x0000001900067202 */ /* 0x000fe40000000f00 */
[----:B------:R-:W-:-:S02]  /*23a70*/  MOV R8, 0x23a90 ;  /* 0x00023a9000087802 */ /* 0x000fc40000000f00 */
[----:B-1---5:R-:W-:Y:S05]  /*23a80*/  CALL.REL.NOINC `($_ZN7cutlass13device_kernelIN5flash19enable_sm80_to_sm89INS1_16FlashAttnBwdSm80INS1_25CollectiveMainloopBwdSm80ILi2ELi2EN4cute5tupleIJNS5_1CILi128EEES8_NS7_ILi64EEEEEENS_10bfloat16_tEfNS_4arch4Sm80ELb0ELb1ELb1ELb1ELb1ELb0ELb0ELb0ELi2ELi4ELi4ELi4ELb0EEENS1_21CollectiveEpilogueBwdISA_SB_SD_Li256ELb1ELb0ELi2EEENS1_19SingleTileSchedulerILb1ELb0ELb0ELi128EEEEEEEEEvNT_6ParamsE$_ZN4cute8smem_ptrIPfECI1NS_12iter_adaptorIS1_S2_EEES1_) ;  /* 0xfffe8ab000007944 */ /* 0x022fea0003c3ffff */
[----:B-1----:R1:W5:Y:S01]  /*23a90*/  LDL.64 R2, [R1+0x758] ;  /* 0x0007580001027983 */ /* 0x0023620000100a00 */
[----:B------:R-:W-:-:S03]  /*23aa0*/  MOV R8, 0x23ac0 ;  /* 0x00023ac000087802 */ /* 0x000fc60000000f00 */
[----:B-1---5:R-:W-:Y:S05]  /*23ab0*/  CALL.REL.NOINC `($_ZN7cutlass13device_kernelIN5flash19enable_sm80_to_sm89INS1_16FlashAttnBwdSm80INS1_25CollectiveMainloopBwdSm80ILi2ELi2EN4cute5tupleIJNS5_1CILi128EEES8_NS7_ILi64EEEEEENS_10bfloat16_tEfNS_4arch4Sm80ELb0ELb1ELb1ELb1ELb1ELb0ELb0ELb0ELi2ELi4ELi4ELi4ELb0EEENS1_21CollectiveEpilogueBwdISA_SB_SD_Li256ELb1ELb0ELi2EEENS1_19SingleTileSchedulerILb1ELb0ELb0ELi128EEEEEEEEEvNT_6ParamsE$_ZN4cute3eso3ESOILb1ELb0EJNS_6LayoutINS_5tupleIJNS3_IJNS_1CILi2EEES5_EEEEEENS3_IJNS3_IJNS4_ILi8EEENS4_ILi64EEEEEEEEEEENS_10ViewEngineINS_8smem_ptrIPfEEEEEEC2ERKSC_RKSH_) ;  /* 0xfffe6fa000007944 */ /* 0x022fea0003c3ffff */
[----:B------:R2:W5:Y:S01]  /*23ac0*/  LDL.64 R12, [R1+0x758] ;  /* 0x00075800010c7983 */ /* 0x0005620000100a00 */
[----:B-1----:R-:W-:-:S03]  /*23ad0*/  MOV R6, 0x23af0 ;  /* 0x00023af000067802 */ /* 0x002fc60000000f00 */
[----:B--2--5:R-:W-:Y:S05]  /*23ae0*/  CALL.REL.NOINC `($_ZN7cutlass13device_kernelIN5flash19enable_sm80_to_sm89INS1_16FlashAttnBwdSm80INS1_25CollectiveMainloopBwdSm80ILi2ELi2EN4cute5tupleIJNS5_1CILi128EEES8_NS7_ILi64EEEEEENS_10bfloat16_tEfNS_4arch4Sm80ELb0ELb1ELb1ELb1ELb1ELb0ELb0ELb0ELi2ELi4ELi4ELi4ELb0EEENS1_21CollectiveEpilogueBwdISA_SB_SD_Li256ELb1ELb0ELi2EEENS1_19SingleTileSchedulerILb1ELb0ELb0ELi128EEEEEEEEEvNT_6ParamsE$_ZN4cute3eso3ESOILb1ELb0EJNS_6LayoutINS_5tupleIJNS_1CILi4EEEEEENS3_IJNS4_ILi1EEEEEEEENS_10ViewEngineIPfEEEEC2ERKS9_RKSC_) ;  /* 0xfffe7fd000007944 */ /* 0x024fea0003c3ffff */
        /* <DEDUP_REMOVED lines=272> */
[----:B------:R-:W-:Y:S05]  /*24bf0*/  CALL.REL.NOINC `($_ZN7cutlass13device_kernelIN5flash19enable_sm80_to_sm89INS1_16FlashAttnBwdSm80INS1_25CollectiveMainloopBwdSm80ILi2ELi2EN4cute5tupleIJNS5_1CILi128EEES8_NS7_ILi64EEEEEENS_10bfloat16_tEfNS_4arch4Sm80ELb0ELb1ELb1ELb1ELb1ELb0ELb0ELb0ELi2ELi4ELi4ELi4ELb0EEENS1_21CollectiveEpilogueBwdISA_SB_SD_Li256ELb1ELb0ELi2EEENS1_19SingleTileSchedulerILb1ELb0ELb0ELi128EEEEEEEEEvNT_6ParamsE$_ZN4cute3eso3ESOILb1ELb0EJNS_6LayoutINS_5tupleIJNS3_IJNS_1CILi2EEES5_EEENS3_IJS5_NS4_ILi8EEEEEEEEENS3_IJNS3_IJS5_NS4_ILi4EEEEEENS3_IJNS4_ILi1EEES7_EEEEEEEENS_10ViewEngineIPfEEEEC2ERKSF_RKSI_) ;  /* 0xfffe5fa000007944 */ /* 0x000fea0003c3ffff */
        /* <DEDUP_REMOVED lines=149> */
[----:B--2--5:R-:W-:Y:S05]  /*25550*/  CALL.REL.NOINC `($_ZN7cutlass13device_kernelIN5flash19enable_sm80_to_sm89INS1_16FlashAttnBwdSm80INS1_25CollectiveMainloopBwdSm80ILi2ELi2EN4cute5tupleIJNS5_1CILi128EEES8_NS7_ILi64EEEEEENS_10bfloat16_tEfNS_4arch4Sm80ELb0ELb1ELb1ELb1ELb1ELb0ELb0ELb0ELi2ELi4ELi4ELi4ELb0EEENS1_21CollectiveEpilogueBwdISA_SB_SD_Li256ELb1ELb0ELi2EEENS1_19SingleTileSchedulerILb1ELb0ELb0ELi128EEEEEEEEEvNT_6ParamsE$_ZZN5flash25CollectiveMainloopBwdSm80ILi2ELi2EN4cute5tupleIJNS1_1CILi128EEES4_NS3_ILi64EEEEEEN7cutlass10bfloat16_tEfNS7_4arch4Sm80ELb0ELb1ELb1ELb1ELb1ELb0ELb0ELb0ELi2ELi4ELi4ELi4ELb0EE3mmaINS_16FlashAttnBwdSm80ISB_NS_21CollectiveEpilogueBwdIS6_S8_SA_Li256ELb1ELb0ELi2EEENS_19SingleTileSchedulerILb1ELb0ELb0ELi128EEEE13SharedStorageENS1_6TensorINS1_11ArrayEngineIfLm32EEENS1_6LayoutINS2_IJNS2_IJNS3_ILi2EEESO_EEESO_NS3_ILi4EEEEEENS2_IJNS2_IJNS3_ILi1EEESO_EEESQ_NS3_ILi8EEEEEEEEEEEEbRKNSB_6ParamsERT0_S12_iNS2_IJiiiEEERT_ENKUlRT_iE_clINSK_INSL_IfLm64EEENSN_INS2_IJSP_SO_SU_EEESV_EEEEEEDaS17_i) ;  /* 0xfffec37000007944 */ /* 0x024fea0003c3ffff */
[----:B------:R-:W-:Y:S02]  /*25560*/  MOV R10, RZ ;  /* 0x000000ff000a7202 */ /* 0x000fe40000000f00 */
.L_x_2127:
[----:B-1----:R-:W-:-:S05]  /*25570*/  MOV R2, 0x25590 ;  /* 0x0002559000027802 */ /* 0x002fca0000000f00 */
[----:B------:R-:W-:Y:S05]  /*25580*/  CALL.REL.NOINC `($_ZN7cutlass13device_kernelIN5flash19enable_sm80_to_sm89INS1_16FlashAttnBwdSm80INS1_25CollectiveMainloopBwdSm80ILi2ELi2EN4cute5tupleIJNS5_1CILi128EEES8_NS7_ILi64EEEEEENS_10bfloat16_tEfNS_4arch4Sm80ELb0ELb1ELb1ELb1ELb1ELb0ELb0ELb0ELi2ELi4ELi4ELi4ELb0EEENS1_21CollectiveEpilogueBwdISA_SB_SD_Li256ELb1ELb0ELi2EEENS1_19SingleTileSchedulerILb1ELb0ELb0ELi128EEEEEEEEEvNT_6ParamsE$_ZZZN5flash25CollectiveMainloopBwdSm80ILi2ELi2EN4cute5tupleIJNS1_1CILi128EEES4_NS3_ILi64EEEEEEN7cutlass10bfloat16_tEfNS7_4arch4Sm80ELb0ELb1ELb1ELb1ELb1ELb0ELb0ELb0ELi2ELi4ELi4ELi4ELb0EE3mmaINS_16FlashAttnBwdSm80ISB_NS_21CollectiveEpilogueBwdIS6_S8_SA_Li256ELb1ELb0ELi2EEENS_19SingleTileSchedulerILb1ELb0ELb0ELi128EEEE13SharedStorageENS1_6TensorINS1_11ArrayEngineIfLm32EEENS1_6LayoutINS2_IJNS2_IJNS3_ILi2EEESO_EEESO_NS3_ILi4EEEEEENS2_IJNS2_IJNS3_ILi1EEESO_EEESQ_NS3_ILi8EEEEEEEEEEEEbRKNSB_6ParamsERT0_S12_iNS2_IJiiiEEERT_ENKUliT_E_clIZSC_ISJ_SX_EbS10_S12_S12_iS13_S15_EUlRS16_iE_EEDaiS16_ENKUlvE0_clEv) ;  /* 0x0004460000007944 */ /* 0x000fea0003c00000 */
[----:B------:R1:W-:Y:S01]  /*25590*/  STL [R1+0x770], RZ ;  /* 0x000770ff01007387 */ /* 0x0003e20000100800 */
[----:B------:R-:W-:-:S03]  /*255a0*/  MOV R5, RZ ;  /* 0x000000ff00057202 */ /* 0x000fc60000000f00 */
.L_x_2126:
[----:B------:R-:W-:Y:S01]  /*255b0*/  IMAD.MOV.U32 R3, RZ, RZ, R25 ;  /* 0x000000ffff037224 */ /* 0x000fe200078e0019 */
[----:B-1----:R-:W-:-:S02]  /*255c0*/  MOV R2, R24 ;  /* 0x0000001800027202 */ /* 0x002fc40000000f00 */
[----:B------:R-:W-:Y:S02]  /*255d0*/  MOV R8, 0x255f0 ;  /* 0x000255f000087802 */ /* 0x000fe40000000f00 */
[----:B-1---5:R-:W-:Y:S05]  /*255e0*/  CALL.REL.NOINC `($_ZN7cutlass13device_kernelIN5flash19enable_sm80_to_sm89INS1_16FlashAttnBwdSm80INS1_25CollectiveMainloopBwdSm80ILi2ELi2EN4cute5tupleIJNS5_1CILi128EEES8_NS7_ILi64EEEEEENS_10bfloat16_tEfNS_4arch4Sm80ELb0ELb1ELb1ELb1ELb1ELb0ELb0ELb0ELi2ELi4ELi4ELi4ELb0EEENS1_21CollectiveEpilogueBwdISA_SB_SD_Li256ELb1ELb0ELi2EEENS1_19SingleTileSchedulerILb1ELb0ELb0ELi128EEEEEEEEEvNT_6ParamsE$_ZN4cute3eso3ESOILb0ELb0EJiiEEC2ERKiS4_) ;  /* 0xfffe2a1000007944 */ /* 0x022fea0003c3ffff */
        /* <DEDUP_REMOVED lines=20> */
[----:B------:R-:W-:Y:S05]  /*25730*/  CALL.REL.NOINC `($_ZN7cutlass13device_kernelIN5flash19enable_sm80_to_sm89INS1_16FlashAttnBwdSm80INS1_25CollectiveMainloopBwdSm80ILi2ELi2EN4cute5tupleIJNS5_1CILi128EEES8_NS7_ILi64EEEEEENS_10bfloat16_tEfNS_4arch4Sm80ELb0ELb1ELb1ELb1ELb1ELb0ELb0ELb0ELi2ELi4ELi4ELi4ELb0EEENS1_21CollectiveEpilogueBwdISA_SB_SD_Li256ELb1ELb0ELi2EEENS1_19SingleTileSchedulerILb1ELb0ELb0ELi128EEEEEEEEEvNT_6ParamsE$exp2f) ;  /* 0x0004467000007944 */ /* 0x000fea0003c00000 */
[----:B------:R-:W-:Y:S01]  /*25740*/  IMAD.MOV.U32 R3, RZ, RZ, R25 ;  /* 0x000000ffff037224 */ /* 0x000fe200078e0019 */
[----:B------:R-:W-:Y:S02]  /*25750*/  MOV R2, R24 ;  /* 0x0000001800027202 */ /* 0x000fe40000000f00 */
[----:B------:R-:W-:Y:S02]  /*25760*/  MOV R8, 0x25780 ;  /* 0x0002578000087802 */ /* 0x000fe40000000f00 */
[----:B-1----:R-:W-:Y:S05]  /*25770*/  CALL.REL.NOINC `($_ZN7cutlass13device_kernelIN5flash19enable_sm80_to_sm89INS1_16FlashAttnBwdSm80INS1_25CollectiveMainloopBwdSm80ILi2ELi2EN4cute5tupleIJNS5_1CILi128EEES8_NS7_ILi64EEEEEENS_10bfloat16_tEfNS_4arch4Sm80ELb0ELb1ELb1ELb1ELb1ELb0ELb0ELb0ELi2ELi4ELi4ELi4ELb0EEENS1_21CollectiveEpilogueBwdISA_SB_SD_Li256ELb1ELb0ELi2EEENS1_19SingleTileSchedulerILb1ELb0ELb0ELi128EEEEEEEEEvNT_6ParamsE$_ZN4cute3eso3ESOILb0ELb0EJiiEEC2ERKiS4_) ;  /* 0xfffe288000007944 */ /* 0x002fea0003c3ffff */
        /* <DEDUP_REMOVED lines=93> */
[----:B--2---:R1:W-:Y:S04]  /*25d50*/  STL.64 [R1+0x750], R6 ;  /* 0x0007500601007387 */ /* 0x0043e80000100a00 */
[----:B-1----:R-:W-:Y:S05]  /*25d60*/  CALL.REL.NOINC `($_ZN7cutlass13device_kernelIN5flash19enable_sm80_to_sm89INS1_16FlashAttnBwdSm80INS1_25CollectiveMainloopBwdSm80ILi2ELi2EN4cute5tupleIJNS5_1CILi128EEES8_NS7_ILi64EEEEEENS_10bfloat16_tEfNS_4arch4Sm80ELb0ELb1ELb1ELb1ELb1ELb0ELb0ELb0ELi2ELi4ELi4ELi4ELb0EEENS1_21CollectiveEpilogueBwdISA_SB_SD_Li256ELb1ELb0ELi2EEENS1_19SingleTileSchedulerILb1ELb0ELb0ELi128EEEEEEEEEvNT_6ParamsE$_ZZN4cute4diceINS_5tupleIJNS1_IJiNS1_IJiNS_1CILi0EEEEEEEEENS1_IJNS_10UnderscoreENS1_IJS6_S6_EEEEEEEEES9_EEDaRKT_RKT0_ENKUlRKT_RKT0_E_clIS5_S5_EEDaSI_SL_) ;  /* 0xfffe7ce000007944 */ /* 0x002fea0003c3ffff */
[----:B------:R2:W-:Y:S01]  /*25d70*/  STL.64 [R1+0x7a0], R2 ;  /* 0x0007a00201007387 */ /* 0x0005e20000100a00 */
[----:B------:R-:W-:Y:S02]  /*25d80*/  IADD3 R60, P0, R44, 0x50, RZ ;  /* 0x000000502c3c7810 */ /* 0x000fe40007f1e0ff */
[----:B------:R-:W-:-:S03]  /*25d90*/  MOV R8, 0x25dd0 ;  /* 0x00025dd000087802 */ /* 0x000fc60000000f00 */
[----:B------:R-:W-:Y:S02]  /*25da0*/  IMAD.X R50, RZ, RZ, R43, P0 ;  /* 0x000000ffff327224 */ /* 0x000fe400000e062b */
[----:B------:R-:W-:Y:S02]  /*25db0*/  IMAD.MOV.U32 R4, RZ, RZ, R60 ;  /* 0x000000ffff047224 */ /* 0x000fe400078e003c */
[----:B-12---:R-:W-:Y:S05]  /*25dc0*/  CALL.REL.NOINC `($_ZN7cutlass13device_kernelIN5flash19enable_sm80_to_sm89INS1_16FlashAttnBwdSm80INS1_25CollectiveMainloopBwdSm80ILi2ELi2EN4cute5tupleIJNS5_1CILi128EEES8_NS7_ILi64EEEEEENS_10bfloat16_tEfNS_4arch4Sm80ELb0ELb1ELb1ELb1ELb1ELb0ELb0ELb0ELi2ELi4ELi4ELi4ELb0EEENS1_21CollectiveEpilogueBwdISA_SB_SD_Li256ELb1ELb0ELi2EEENS1_19SingleTileSchedulerILb1ELb0ELb0ELi128EEEEEEEEEvNT_6ParamsE$_ZZN4cute12filter_tupleINS_5tupleIJNS1_IJiNS1_IJiNS_1CILi0EEEEEEEEENS1_IJNS_10UnderscoreENS1_IJS6_S6_EEEEEEEEES9_ZNS_4diceIS9_S9_EEDaRKT_RKT0_EUlRKT_RKT0_E_EEDaSD_SG_OT1_ENKUlDpSJ_E_clIJNS1_IJiiS3_EEENS1_IJEEEEEEDaSQ_) ;  /* 0xfffe6ad000007944 */ /* 0x006fea0003c3ffff */
[----:B------:R-:W-:Y:S02]  /*25dd0*/  MOV R74, 0x25df0 ;  /* 0x00025df0004a7802 */ /* 0x000fe40000000f00 */
[----:B-12--5:R-:W-:Y:S05]  /*25de0*/  CALL.REL.NOINC `($_ZN7cutlass13device_kernelIN5flash19enable_sm80_to_sm89INS1_16FlashAttnBwdSm80INS1_25CollectiveMainloopBwdSm80ILi2ELi2EN4cute5tupleIJNS5_1CILi128EEES8_NS7_ILi64EEEEEENS_10bfloat16_tEfNS_4arch4Sm80ELb0ELb1ELb1ELb1ELb1ELb0ELb0ELb0ELi2ELi4ELi4ELi4ELb0EEENS1_21CollectiveEpilogueBwdISA_SB_SD_Li256ELb1ELb0ELi2EEENS1_19SingleTileSchedulerILb1ELb0ELb0ELi128EEEEEEEEEvNT_6ParamsE$_ZZN4cute7idx2crdINS_5tupleIJiiNS_1CILi0EEEEEENS1_IJNS1_IJNS2_ILi4EEENS2_ILi8EEEEEES5_NS2_ILi1EEEEEEEEDaRKT_RKT0_ENKUlRKT_RKT0_E_clIiS7_EEDaSI_SL_) ;  /* 0xfffeacc000007944 */ /* 0x026fea0003c3ffff */
[----:B------:R-:W-:Y:S02]  /*25df0*/  MOV R2, 0x25e10 ;  /* 0x00025e1000027802 */ /* 0x000fe40000000f00 */
[----:B-1----:R-:W-:Y:S05]  /*25e00*/  CALL.REL.NOINC `($_ZN7cutlass13device_kernelIN5flash19enable_sm80_to_sm89INS1_16FlashAttnBwdSm80INS1_25CollectiveMainloopBwdSm80ILi2ELi2EN4cute5tupleIJNS5_1CILi128EEES8_NS7_ILi64EEEEEENS_10bfloat16_tEfNS_4arch4Sm80ELb0ELb1ELb1ELb1ELb1ELb0ELb0ELb0ELi2ELi4ELi4ELi4ELb0EEENS1_21CollectiveEpilogueBwdISA_SB_SD_Li256ELb1ELb0ELi2EEENS1_19SingleTileSchedulerILb1ELb0ELb0ELi128EEEEEEEEEvNT_6ParamsE$_ZZN4cute7idx2crdINS_5tupleIJiiNS_1CILi0EEEEEENS1_IJNS1_IJNS2_ILi4EEENS2_ILi8EEEEEES5_NS2_ILi1EEEEEEEEDaRKT_RKT0_ENKUlRKT_RKT0_E_clIiS5_EEDaSI_SL_) ;  /* 0xfffeac7000007944 */ /* 0x002fea0003c3ffff */
[----:B------:R1:W-:Y:S01]  /*25e10*/  STL [R1+0x7a0], R6 ;  /* 0x0007a00601007387 */ /* 0x0003e20000100800 */
[----:B------:R-:W-:Y:S02]  /*25e20*/  MOV R2, R60 ;  /* 0x0000003c00027202 */ /* 0x000fe40000000f00 */
        /* <DEDUP_REMOVED lines=26> */
[----:B-1----:R-:W-:Y:S05]  /*25fd0*/  CALL.REL.NOINC `($_ZN7cutlass13device_kernelIN5flash19enable_sm80_to_sm89INS1_16FlashAttnBwdSm80INS1_25CollectiveMainloopBwdSm80ILi2ELi2EN4cute5tupleIJNS5_1CILi128EEES8_NS7_ILi64EEEEEENS_10bfloat16_tEfNS_4arch4Sm80ELb0ELb1ELb1ELb1ELb1ELb0ELb0ELb0ELi2ELi4ELi4ELi4ELb0EEENS1_21CollectiveEpilogueBwdISA_SB_SD_Li256ELb1ELb0ELi2EEENS1_19SingleTileSchedulerILb1ELb0ELb0ELi128EEEEEEEEEvNT_6ParamsE$_ZN4cute3eso3ESOILb0ELb0EJiiiEEC2ERKiS4_S4_) ;  /* 0xfffe22e000007944 */ /* 0x002fea0003c3ffff */
[----:B------:R2:W5:Y:S04]  /*25fe0*/  LDL R5, [R1+0x760] ;  /* 0x0007600001057983 */ /* 0x0005680000100800 */
[----:B-1----:R2:W5:Y:S01]  /*25ff0*/  LDL.64 R2, [R1+0x758] ;  /* 0x0007580001027983 */ /* 0x0025620000100a00 */
[----:B------:R-:W-:-:S02]  /*26000*/  MOV R4, R25 ;  /* 0x0000001900047202 */ /* 0x000fc40000000f00 */
[----:B------:R-:W-:Y:S02]  /*26010*/  MOV R6, 0x26030 ;  /* 0x0002603000067802 */ /* 0x000fe40000000f00 */
[----:B--2--5:R-:W-:Y:S05]  /*26020*/  CALL.REL.NOINC `($_ZN7cutlass13device_kernelIN5flash19enable_sm80_to_sm89INS1_16FlashAttnBwdSm80INS1_25CollectiveMainloopBwdSm80ILi2ELi2EN4cute5tupleIJNS5_1CILi128EEES8_NS7_ILi64EEEEEENS_10bfloat16_tEfNS_4arch4Sm80ELb0ELb1ELb1ELb1ELb1ELb0ELb0ELb0ELi2ELi4ELi4ELi4ELb0EEENS1_21CollectiveEpilogueBwdISA_SB_SD_Li256ELb1ELb0ELi2EEENS1_19SingleTileSchedulerILb1ELb0ELb0ELi128EEEEEEEEEvNT_6ParamsE$_ZN4cute3eso3ESOILb1ELb0EJNS_1CILi1EEENS_5tupleIJiiiEEENS2_ILi64EEENS4_IJNS2_ILi72EEENS2_ILi144EEENS2_ILi288EEEEEENS2_ILi512EEEEEC2ERKS3_RKS5_RKS6_RKSA_RKSB_) ;  /* 0xfffe307000007944 */ /* 0x024fea0003c3ffff */
[----:B-1----:R1:W5:Y:S04]  /*26030*/  LDL R5, [R1+0x760] ;  /* 0x0007600001057983 */ /* 0x0023680000100800 */
[----:B------:R1:W5:Y:S01]  /*26040*/  LDL.64 R2, [R1+0x758] ;  /* 0x0007580001027983 */ /* 0x0003620000100a00 */
[----:B------:R-:W-:Y:S02]  /*26050*/  MOV R4, R25 ;  /* 0x0000001900047202 */ /* 0x000fe40000000f00 */
[----:B------:R-:W-:Y:S02]  /*26060*/  MOV R6, 0x26080 ;  /* 0x0002608000067802 */ /* 0x000fe40000000f00 */
[----:B-1---5:R-:W-:Y:S05]  /*26070*/  CALL.REL.NOINC `($_ZN7cutlass13device_kernelIN5flash19enable_sm80_to_sm89INS1_16FlashAttnBwdSm80INS1_25CollectiveMainloopBwdSm80ILi2ELi2EN4cute5tupleIJNS5_1CILi128EEES8_NS7_ILi64EEEEEENS_10bfloat16_tEfNS_4arch4Sm80ELb0ELb1ELb1ELb1ELb1ELb0ELb0ELb0ELi2ELi4ELi4ELi4ELb0EEENS1_21CollectiveEpilogueBwdISA_SB_SD_Li256ELb1ELb0ELi2EEENS1_19SingleTileSchedulerILb1ELb0ELb0ELi128EEEEEEEEEvNT_6ParamsE$_ZN4cute5tupleIJNS0_IJNS_1CILi8EEENS0_IJNS1_ILi2EEES3_S3_EEENS1_ILi1EEES4_S5_EEENS0_IJS5_NS0_IJiiiEEENS1_ILi64EEENS0_IJNS1_ILi72EEENS1_ILi144EEENS1_ILi288EEEEEENS1_ILi512EEEEEEEEC2ERKS6_RKSE_) ;  /* 0xfffe610000007944 */ /* 0x022fea0003c3ffff */
[----:B-1----:R1:W5:Y:S04]  /*26080*/  LDL R5, [R1+0x760] ;  /* 0x0007600001057983 */ /* 0x0023680000100800 */
[----:B------:R1:W5:Y:S01]  /*26090*/  LDL.64 R2, [R1+0x758] ;  /* 0x0007580001027983 */ /* 0x0003620000100a00 */
[----:B------:R-:W-:-:S03]  /*260a0*/  MOV R4, 0x260c0 ;  /* 0x000260c000047802 */ /* 0x000fc60000000f00 */
[----:B-1---5:R-:W-:Y:S05]  /*260b0*/  CALL.REL.NOINC `($_ZN7cutlass13device_kernelIN5flash19enable_sm80_to_sm89INS1_16FlashAttnBwdSm80INS1_25CollectiveMainloopBwdSm80ILi2ELi2EN4cute5tupleIJNS5_1CILi128EEES8_NS7_ILi64EEEEEENS_10bfloat16_tEfNS_4arch4Sm80ELb0ELb1ELb1ELb1ELb1ELb0ELb0ELb0ELi2ELi4ELi4ELi4ELb0EEENS1_21CollectiveEpilogueBwdISA_SB_SD_Li256ELb1ELb0ELi2EEENS1_19SingleTileSchedulerILb1ELb0ELb0ELi128EEEEEEEEEvNT_6ParamsE$_ZZN4cute7flattenINS_5tupleIJNS_1CILi1EEENS1_IJiiiEEENS2_ILi64EEENS1_IJNS2_ILi72EEENS2_ILi144EEENS2_ILi288EEEEEENS2_ILi512EEEEEEEEDaRKT_ENKUlRKT_E_clIS4_EEDaSH_) ;  /* 0xfffea54000007944 */ /* 0x022fea0003c3ffff */
[----:B------:R1:W-:Y:S01]  /*260c0*/  STL.64 [R1+0x7a0], R2 ;  /* 0x0007a00201007387 */ /* 0x0003e20000100a00 */
[----:B------:R-:W-:-:S02]  /*260d0*/  MOV R6, R60 ;  /* 0x0000003c00067202 */ /* 0x000fc40000000f00 */
[----:B------:R-:W-:Y:S01]  /*260e0*/  MOV R4, 0x26110 ;  /* 0x0002611000047802 */ /* 0x000fe20000000f00 */
[----:B------:R1:W-:Y:S04]  /*260f0*/  STL [R1+0x7a8], R5 ;  /* 0x0007a80501007387 */ /* 0x0003e80000100800 */
[----:B-1----:R-:W-:Y:S05]  /*26100*/  CALL.REL.NOINC `($_ZN7cutlass13device_kernelIN5flash19enable_sm80_to_sm89INS1_16FlashAttnBwdSm80INS1_25CollectiveMainloopBwdSm80ILi2ELi2EN4cute5tupleIJNS5_1CILi128EEES8_NS7_ILi64EEEEEENS_10bfloat16_tEfNS_4arch4Sm80ELb0ELb1ELb1ELb1ELb1ELb0ELb0ELb0ELi2ELi4ELi4ELi4ELb0EEENS1_21CollectiveEpilogueBwdISA_SB_SD_Li256ELb1ELb0ELi2EEENS1_19SingleTileSchedulerILb1ELb0ELb0ELi128EEEEEEEEEvNT_6ParamsE$_ZZN4cute12filter_tupleINS_5tupleIJNS_1CILi1EEENS1_IJiiiEEENS2_ILi64EEENS1_IJNS2_ILi72EEENS2_ILi144EEENS2_ILi288EEEEEENS2_ILi512EEEEEEZNS_7flattenISB_EEDaRKT_EUlRKT_E_EEDaSF_OT0_ENKUlDpSI_E_clIJNS1_IJS3_EEES4_NS1_IJS5_EEES9_NS1_IJSA_EEEEEEDaSM_) ;  /* 0xfffe6e1000007944 */ /* 0x002fea0003c3ffff */
[----:B------:R-:W-:Y:S02]  /*26110*/  MOV R4, R25 ;  /* 0x0000001900047202 */ /* 0x000fe40000000f00 */
[----:B------:R-:W-:Y:S02]  /*26120*/  MOV R6, 0x26140 ;  /* 0x0002614000067802 */ /* 0x000fe40000000f00 */
        /* <DEDUP_REMOVED lines=80> */
[----:B------:R-:W-:-:S03]  /*26630*/  MOV R4, 0x26650 ;  /* 0x0002665000047802 */ /* 0x000fc60000000f00 */
        /* <DEDUP_REMOVED lines=17> */
[----:B--2--5:R-:W-:Y:S05]  /*26750*/  CALL.REL.NOINC `($_ZN7cutlass13device_kernelIN5flash19enable_sm80_to_sm89INS1_16FlashAttnBwdSm80INS1_25CollectiveMainloopBwdSm80ILi2ELi2EN4cute5tupleIJNS5_1CILi128EEES8_NS7_ILi64EEEEEENS_10bfloat16_tEfNS_4arch4Sm80ELb0ELb1ELb1ELb1ELb1ELb0ELb0ELb0ELi2ELi4ELi4ELi4ELb0EEENS1_21CollectiveEpilogueBwdISA_SB_SD_Li256ELb1ELb0ELi2EEENS1_19SingleTileSchedulerILb1ELb0ELb0ELi128EEEEEEEEEvNT_6ParamsE$_ZN4cute3eso3ESOILb1ELb0EJNS_14ComposedLayoutINS_7SwizzleILi3ELi3ELi3EEENS_1CILi0EEENS_6LayoutINS_5tupleIJNS8_IJNS8_IJNS5_ILi4EEENS5_ILi8EEEEEENS8_IJNS5_ILi2EEENS5_ILi1EEEEEEEEENS8_IJNS8_IJSC_SC_EEENS8_IJSA_S9_EEEEEEEEENS8_IJNS8_IJNS8_IJSC_NS5_ILi64EEEEEENS8_IJNS5_ILi512EEES6_EEEEEENS8_IJNS8_IJSD_SA_EEENS8_IJNS5_ILi1024EEENS5_ILi16EEEEEEEEEEEEEEEENS_10ViewEngineINS_8smem_ptrIPN7cutlass10bfloat16_tEEEEEEEC2ERKSW_RKS13_) ;  /* 0xfffe234000007944 */ /* 0x024fea0003c3ffff */
[----:B------:R-:W-:Y:S01]  /*26760*/  ULDC.64 UR4, c[0x0][0x118] ;  /* 0x0000460000047ab9 */ /* 0x000fe20000000a00 */
[----:B------:R2:W5:Y:S04]  /*26770*/  LDL.64 R54, [R1+0x758] ;  /* 0x0007580001367983 */ /* 0x0005680000100a00 */
[----:B-1----:R2:W5:Y:S01]  /*26780*/  LD.E R3, [R8.64+0xc] ;  /* 0x00000c0408037980 */ /* 0x002562000c101900 */
[----:B------:R-:W-:Y:S02]  /*26790*/  MOV R2, R25 ;  /* 0x0000001900027202 */ /* 0x000fe40000000f00 */
[----:B------:R-:W-:-:S02]  /*267a0*/  MOV R6, 0x267c0 ;  /* 0x000267c000067802 */ /* 0x000fc40000000f00 */
        /* <DEDUP_REMOVED lines=19> */
[----:B------:R-:W-:Y:S02]  /*268e0*/  MOV R4, R60 ;  /* 0x0000003c00047202 */ /* 0x000fe40000000f00 */
[----:B------:R-:W-:Y:S02]  /*268f0*/  MOV R8, 0x26910 ;  /* 0x0002691000087802 */ /* 0x000fe40000000f00 */
[----:B-12---:R-:W-:Y:S05]  /*26900*/  CALL.REL.NOINC `($_ZN7cutlass13device_kernelIN5flash19enable_sm80_to_sm89INS1_16FlashAttnBwdSm80INS1_25CollectiveMainloopBwdSm80ILi2ELi2EN4cute5tupleIJNS5_1CILi128EEES8_NS7_ILi64EEEEEENS_10bfloat16_tEfNS_4arch4Sm80ELb0ELb1ELb1ELb1ELb1ELb0ELb0ELb0ELi2ELi4ELi4ELi4ELb0EEENS1_21CollectiveEpilogueBwdISA_SB_SD_Li256ELb1ELb0ELi2EEENS1_19SingleTileSchedulerILb1ELb0ELb0ELi128EEEEEEEEEvNT_6ParamsE$_ZZN4cute12filter_tupleINS_5tupleIJNS1_IJiNS1_IJiNS_1CILi0EEEEEEEEENS1_IJNS_10UnderscoreENS1_IJS6_S6_EEEEEEEEES9_ZNS_4diceIS9_S9_EEDaRKT_RKT0_EUlRKT_RKT0_E_EEDaSD_SG_OT1_ENKUlDpSJ_E_clIJNS1_IJiiS3_EEENS1_IJEEEEEEDaSQ_) ;  /* 0xfffe5f9000007944 */ /* 0x006fea0003c3ffff */
[----:B------:R-:W-:Y:S02]  /*26910*/  MOV R74, 0x26930 ;  /* 0x00026930004a7802 */ /* 0x000fe40000000f00 */
[----:B-12--5:R-:W-:Y:S05]  /*26920*/  CALL.REL.NOINC `($_ZN7cutlass13device_kernelIN5flash19enable_sm80_to_sm89INS1_16FlashAttnBwdSm80INS1_25CollectiveMainloopBwdSm80ILi2ELi2EN4cute5tupleIJNS5_1CILi128EEES8_NS7_ILi64EEEEEENS_10bfloat16_tEfNS_4arch4Sm80ELb0ELb1ELb1ELb1ELb1ELb0ELb0ELb0ELi2ELi4ELi4ELi4ELb0EEENS1_21CollectiveEpilogueBwdISA_SB_SD_Li256ELb1ELb0ELi2EEENS1_19SingleTileSchedulerILb1ELb0ELb0ELi128EEEEEEEEEvNT_6ParamsE$_ZZN4cute7idx2crdINS_5tupleIJiiNS_1CILi0EEEEEENS1_IJNS1_IJNS2_ILi4EEENS2_ILi8EEEEEENS2_ILi2EEENS2_ILi1EEEEEEEEDaRKT_RKT0_ENKUlRKT_RKT0_E_clIiS7_EEDaSJ_SM_) ;  /* 0xfffe9d0000007944 */ /* 0x026fea0003c3ffff */
[----:B------:R-:W-:Y:S02]  /*26930*/  MOV R2, 0x26950 ;  /* 0x0002695000027802 */ /* 0x000fe40000000f00 */
[----:B-1----:R-:W-:Y:S05]  /*26940*/  CALL.REL.NOINC `($_ZN7cutlass13device_kernelIN5flash19enable_sm80_to_sm89INS1_16FlashAttnBwdSm80INS1_25CollectiveMainloopBwdSm80ILi2ELi2EN4cute5tupleIJNS5_1CILi128EEES8_NS7_ILi64EEEEEENS_10bfloat16_tEfNS_4arch4Sm80ELb0ELb1ELb1ELb1ELb1ELb0ELb0ELb0ELi2ELi4ELi4ELi4ELb0EEENS1_21CollectiveEpilogueBwdISA_SB_SD_Li256ELb1ELb0ELi2EEENS1_19SingleTileSchedulerILb1ELb0ELb0ELi128EEEEEEEEEvNT_6ParamsE$_ZZN4cute7idx2crdINS_5tupleIJiiNS_1CILi0EEEEEENS1_IJNS1_IJNS2_ILi4EEENS2_ILi8EEEEEENS2_ILi2EEENS2_ILi1EEEEEEEEDaRKT_RKT0_ENKUlRKT_RKT0_E_clIiS8_EEDaSJ_SM_) ;  /* 0xfffea10000007944 */ /* 0x002fea0003c3ffff */
[----:B------:R1:W-:Y:S01]  /*26950*/  STL [R1+0x7a0], R6 ;  /* 0x0007a00601007387 */ /* 0x0003e20000100800 */
[----:B------:R-:W-:Y:S02]  /*26960*/  MOV R2, R60 ;  /* 0x0000003c00027202 */ /* 0x000fe40000000f00 */
[----:B------:R-:W-:-:S02]  /*26970*/  MOV R74, 0x26990 ;  /* 0x00026990004a7802 */ /* 0x000fc40000000f00 */
        /* <DEDUP_REMOVED lines=86> */
[----:B-1----:R-:W-:Y:S05]  /*26ee0*/  CALL.REL.NOINC `($_ZN7cutlass13device_kernelIN5flash19enable_sm80_to_sm89INS1_16FlashAttnBwdSm80INS1_25CollectiveMainloopBwdSm80ILi2ELi2EN4cute5tupleIJNS5_1CILi128EEES8_NS7_ILi64EEEEEENS_10bfloat16_tEfNS_4arch4Sm80ELb0ELb1ELb1ELb1ELb1ELb0ELb0ELb0ELi2ELi4ELi4ELi4ELb0EEENS1_21CollectiveEpilogueBwdISA_SB_SD_Li256ELb1ELb0ELi2EEENS1_19SingleTileSchedulerILb1ELb0ELb0ELi128EEEEEEEEEvNT_6ParamsE$_ZZN4cute6detail16composition_implINS_5tupleIJNS_1CILi8EEENS3_ILi2EEES5_S5_S4_S5_EEENS2_IJNS3_ILi1EEEiiiNS3_ILi72EEENS3_ILi512EEEEEENS2_IJNS2_IJS5_S5_EEES4_NS3_ILi4EEEEEENS2_IJNS2_IJS7_S4_EEENS3_ILi1024EEENS3_ILi16EEEEEEEEDaRKT_RKT0_RKT1_RKT2_ENKUlRKT_RKT0_E_clISB_SE_EEDaSW_SZ_) ;  /* 0xfffe7be000007944 */ /* 0x002fea0003c3ffff */
[----:B------:R-:W-:Y:S01]  /*26ef0*/  IMAD.MOV.U32 R2, RZ, RZ, R48 ;  /* 0x000000ffff027224 */ /* 0x000fe200078e0030 */
        /* <DEDUP_REMOVED lines=26> */
[----:B------:R-:W-:Y:S02]  /*270a0*/  MOV R16, R12 ;  /* 0x0000000c00107202 */ /* 0x000fe40000000f00 */
[----:B------:R-:W-:Y:S01]  /*270b0*/  MOV R6, 0x270e0 ;  /* 0x000270e000067802 */ /* 0x000fe20000000f00 */
        /* <DEDUP_REMOVED lines=9> */
[----:B------:R-:W-:-:S02]  /*27150*/  MOV R5, R60 ;  /* 0x0000003c00057202 */ /* 0x000fc40000000f00 */
        /* <DEDUP_REMOVED lines=532> */
[----:B------:R1:W-:Y:S02]  /*292a0*/  ST.E [R10.64+0xc], R7 ;  /* 0x00000c070a007985 */ /* 0x0003e4000c101904 */
.L_x_2131:
[----:B------:R-:W-:-:S13]  /*292b0*/  ISETP.NE.AND P0, PT, R51, 0x3, PT ;  /* 0x000000033300780c */ /* 0x000fda0003f05270 */
[----:B-1----:R-:W-:Y:S05]  /*292c0*/  @!P0 BRA `(.L_x_2128) ;  /* 0x0000206000008947 */ /* 0x002fea0003800000 */
[----:B------:R-:W-:Y:S01]  /*292d0*/  IADD3 R12, R51, 0x1, RZ ;  /* 0x00000001330c7810 */ /* 0x000fe20007ffe0ff */
[----:B------:R-:W-:Y:S01]  /*292e0*/  IMAD.MOV.U32 R2, RZ, RZ, R25 ;  /* 0x000000ffff027224 */ /* 0x000fe200078e0019 */
[----:B------:R-:W-:-:S03]  /*292f0*/  MOV R8, 0x29320 ;  /* 0x0002932000087802 */ /* 0x000fc60000000f00 */
[----:B------:R-:W-:Y:S02]  /*29300*/  IMAD.MOV.U32 R3, RZ, RZ, R12 ;  /* 0x000000ffff037224 */ /* 0x000fe400078e000c */
        /* <DEDUP_REMOVED lines=22> */
[----:B------:R-:W-:Y:S02]  /*29470*/  MOV R3, R12 ;  /* 0x0000000c00037202 */ /* 0x000fe40000000f00 */
        /* <DEDUP_REMOVED lines=200> */
[----:B------:R-:W-:-:S02]  /*2a100*/  MOV R2, R25 ;  /* 0x0000001900027202 */ /* 0x000fc40000000f00 */
        /* <DEDUP_REMOVED lines=289> */
[----:B-1----:R-:W-:Y:S05]  /*2b320*/  CALL.REL.NOINC `($_ZN7cutlass13device_kernelIN5flash19enable_sm80_to_sm89INS1_16FlashAttnBwdSm80INS1_25CollectiveMainloopBwdSm80ILi2ELi2EN4cute5tupleIJNS5_1CILi128EEES8_NS7_ILi64EEEEEENS_10bfloat16_tEfNS_4arch4Sm80ELb0ELb1ELb1ELb1ELb1ELb0ELb0ELb0ELi2ELi4ELi4ELi4ELb0EEENS1_21CollectiveEpilogueBwdISA_SB_SD_Li256ELb1ELb0ELi2EEENS1_19SingleTileSchedulerILb1ELb0ELb0ELi128EEEEEEEEEvNT_6ParamsE$_ZZN5flash25CollectiveMainloopBwdSm80ILi2ELi2EN4cute5tupleIJNS1_1CILi128EEES4_NS3_ILi64EEEEEEN7cutlass10bfloat16_tEfNS7_4arch4Sm80ELb0ELb1ELb1ELb1ELb1ELb0ELb0ELb0ELi2ELi4ELi4ELi4ELb0EE3mmaINS_16FlashAttnBwdSm80ISB_NS_21CollectiveEpilogueBwdIS6_S8_SA_Li256ELb1ELb0ELi2EEENS_19SingleTileSchedulerILb1ELb0ELb0ELi128EEEE13SharedStorageENS1_6TensorINS1_11ArrayEngineIfLm32EEENS1_6LayoutINS2_IJNS2_IJNS3_ILi2EEESO_EEESO_NS3_ILi4EEEEEENS2_IJNS2_IJNS3_ILi1EEESO_EEESQ_NS3_ILi8EEEEEEEEEEEEbRKNSB_6ParamsERT0_S12_iNS2_IJiiiEEERT_ENKUlvE_clEv) ;  /* 0x00037ec000007944 */ /* 0x002fea0003c00000 */
.L_x_2128:
[----:B------:R-:W-:Y:S01]  /*2b330*/  IMAD.MOV.U32 R2, RZ, RZ, R25 ;  /* 0x000000ffff027224 */ /* 0x000fe200078e0019 */
[----:B------:R-:W-:Y:S01]  /*2b340*/  MOV R3, R51 ;  /* 0x0000003300037202 */ /* 0x000fe20000000f00 */
[----:B------:R-:W-:Y:S01]  /*2b350*/  IMAD.MOV.U32 R20, RZ, RZ, RZ ;  /* 0x000000ffff147224 */ /* 0x000fe200078e00ff */
[----:B------:R-:W-:-:S02]  /*2b360*/  MOV R8, 0x2b380 ;  /* 0x0002b38000087802 */ /* 0x000fc40000000f00 */
        /* <DEDUP_REMOVED lines=19> */
[----:B------:R-:W-:Y:S02]  /*2b4a0*/  MOV R3, R51 ;  /* 0x0000003300037202 */ /* 0x000fe40000000f00 */
        /* <DEDUP_REMOVED lines=18> */
.L_x_2129:
[----:B------:R-:W-:Y:S01]  /*2b5d0*/  IMAD.MOV.U32 R85, RZ, RZ, R25 ;  /* 0x000000ffff557224 */ /* 0x000fe200078e0019 */
[----:B------:R-:W-:Y:S01]  /*2b5e0*/  LOP3.LUT R86, R20, 0x1, RZ, 0xc0, !PT ;  /* 0x0000000114567812 */ /* 0x000fe200078ec0ff */
[----:B-1----:R-:W-:Y:S01]  /*2b5f0*/  IMAD.MOV.U32 R71, RZ, RZ, R24 ;  /* 0x000000ffff477224 */ /* 0x002fe200078e0018 */
[----:B------:R-:W-:Y:S02]  /*2b600*/  MOV R84, 0x2b620 ;  /* 0x0002b62000547802 */ /* 0x000fe40000000f00 */
        /* <DEDUP_REMOVED lines=214> */
.L_x_2130:
[----:B------:R-:W2:Y:S01]  /*2c370*/  LDL.64 R2, [R26+0xa0] ;  /* 0x0000a0001a027983 */ /* 0x000ea20000100a00 */
[----:B------:R-:W-:Y:S01]  /*2c380*/  ULDC.64 UR4, c[0x0][0x118] ;  /* 0x0000460000047ab9 */ /* 0x000fe20000000a00 */
[----:B-1----:R-:W-:Y:S02]  /*2c390*/  MOV R6, R25 ;  /* 0x0000001900067202 */ /* 0x002fe40000000f00 */
[----:B------:R-:W-:Y:S01]  /*2c3a0*/  MOV R8, 0x2c3d0 ;  /* 0x0002c3d000087802 */ /* 0x000fe20000000f00 */
[----:B--2---:R-:W5:Y:S04]  /*2c3b0*/  LD.E.64 R2, [R2.64] ;  /* 0x0000000402027980 */ /* 0x004f68000c101b00 */
[----:B-----5:R-:W-:Y:S05]  /*2c3c0*/  CALL.REL.NOINC `($_ZN7cutlass13device_kernelIN5flash19enable_sm80_to_sm89INS1_16FlashAttnBwdSm80INS1_25CollectiveMainloopBwdSm80ILi2ELi2EN4cute5tupleIJNS5_1CILi128EEES8_NS7_ILi64EEEEEENS_10bfloat16_tEfNS_4arch4Sm80ELb0ELb1ELb1ELb1ELb1ELb0ELb0ELb0ELi2ELi4ELi4ELi4ELb0EEENS1_21CollectiveEpilogueBwdISA_SB_SD_Li256ELb1ELb0ELi2EEENS1_19SingleTileSchedulerILb1ELb0ELb0ELi128EEEEEEEEEvNT_6ParamsE$_ZN4cute8smem_ptrIPfECI1NS_12iter_adaptorIS1_S2_EEES1_) ;  /* 0xfffe017000007944 */ /* 0x020fea0003c3ffff */
[----:B-1----:R1:W5:Y:S01]  /*2c3d0*/  LDL.64 R2, [R1+0x758] ;  /* 0x0007580001027983 */ /* 0x0023620000100a00 */
[----:B------:R-:W-:-:S03]  /*2c3e0*/  MOV R8, 0x2c400 ;  /* 0x0002c40000087802 */ /* 0x000fc60000000f00 */
[----:B-1---5:R-:W-:Y:S05]  /*2c3f0*/  CALL.REL.NOINC `($_ZN7cutlass13device_kernelIN5flash19enable_sm80_to_sm89INS1_16FlashAttnBwdSm80INS1_25CollectiveMainloopBwdSm80ILi2ELi2EN4cute5tupleIJNS5_1CILi128EEES8_NS7_ILi64EEEEEENS_10bfloat16_tEfNS_4arch4Sm80ELb0ELb1ELb1ELb1ELb1ELb0ELb0ELb0ELi2ELi4ELi4ELi4ELb0EEENS1_21CollectiveEpilogueBwdISA_SB_SD_Li256ELb1ELb0ELi2EEENS1_19SingleTileSchedulerILb1ELb0ELb0ELi128EEEEEEEEEvNT_6ParamsE$_ZN4cute3eso3ESOILb1ELb0EJNS_6LayoutINS_5tupleIJNS3_IJNS_1CILi2EEES5_EEEEEENS3_IJNS3_IJNS4_ILi8EEENS4_ILi64EEEEEEEEEEENS_10ViewEngineINS_8smem_ptrIPfEEEEEEC2ERKSC_RKSH_) ;  /* 0xfffde66000007944 */ /* 0x022fea0003c3ffff */
[----:B------:R2:W-:Y:S04]  /*2c400*/  STL.128 [R1+0xa50], RZ ;  /* 0x000a50ff01007387 */ /* 0x0005e80000100c00 */
[----:B------:R2:W5:Y:S01]  /*2c410*/  LDL.64 R12, [R26+0xa0] ;  /* 0x0000a0001a0c7983 */ /* 0x0005620000100a00 */
[----:B------:R-:W-:Y:S01]  /*2c420*/  IADD3 R7, P0, R44, 0x300, RZ ;  /* 0x000003002c077810 */ /* 0x000fe20007f1e0ff */
[----:B-1----:R-:W-:Y:S01]  /*2c430*/  IMAD.MOV.U32 R2, RZ, RZ, R25 ;  /* 0x000000ffff027224 */ /* 0x002fe200078e0019 */
[----:B------:R-:W-:-:S02]  /*2c440*/  MOV R3, R47 ;  /* 0x0000002f00037202 */ /* 0x000fc40000000f00 */
[----:B------:R-:W-:Y:S01]  /*2c450*/  MOV R10, 0x2c480 ;  /* 0x0002c480000a7802 */ /* 0x000fe20000000f00 */
[----:B------:R-:W-:-:S03]  /*2c460*/  IMAD.X R4, RZ, RZ, R43, P0 ;  /* 0x000000ffff047224 */ /* 0x000fc600000e062b */
        /* <DEDUP_REMOVED lines=16> */
[----:B------:R-:W-:Y:S01]  /*2c570*/  IMAD.MOV.U32 R5, RZ, RZ, R4 ;  /* 0x000000ffff057224 */ /* 0x000fe200078e0004 */
        /* <DEDUP_REMOVED lines=8> */
[----:B------:R-:W-:-:S02]  /*2c600*/  MOV R6, R25 ;  /* 0x0000001900067202 */ /* 0x000fc40000000f00 */
[----:B------:R-:W-:Y:S02]  /*2c610*/  MOV R8, 0x2c630 ;  /* 0x0002c63000087802 */ /* 0x000fe40000000f00 */
        /* <DEDUP_REMOVED lines=21> */
[----:B-1----:R-:W-:Y:S05]  /*2c770*/  CALL.REL.NOINC `($_ZN7cutlass13device_kernelIN5flash19enable_sm80_to_sm89INS1_16FlashAttnBwdSm80INS1_25CollectiveMainloopBwdSm80ILi2ELi2EN4cute5tupleIJNS5_1CILi128EEES8_NS7_ILi64EEEEEENS_10bfloat16_tEfNS_4arch4Sm80ELb0ELb1ELb1ELb1ELb1ELb0ELb0ELb0ELi2ELi4ELi4ELi4ELb0EEENS1_21CollectiveEpilogueBwdISA_SB_SD_Li256ELb1ELb0ELi2EEENS1_19SingleTileSchedulerILb1ELb0ELb0ELi128EEEEEEEEEvNT_6ParamsE$_ZN4cute3eso3ESOILb1ELb0EJNS_6LayoutINS_5tupleIJNS3_IJNS_1CILi2EEES5_EEENS3_IJS5_NS4_ILi8EEEEEEEEENS3_IJNS3_IJS5_NS4_ILi4EEEEEENS3_IJNS4_ILi1EEES7_EEEEEEEENS_10ViewEngineIPfEEEEC2ERKSF_RKSI_) ;  /* 0xfffde42000007944 */ /* 0x002fea0003c3ffff */
[----:B------:R2:W5:Y:S01]  /*2c780*/  LDL.64 R12, [R1+0x758] ;  /* 0x00075800010c7983 */ /* 0x0005620000100a00 */
[----:B------:R-:W-:-:S03]  /*2c790*/  MOV R10, RZ ;  /* 0x000000ff000a7202 */ /* 0x000fc60000000f00 */
.L_x_2133:
[----:B-1----:R-:W-:-:S04]  /*2c7a0*/  MOV R2, 0x2c7c0 ;  /* 0x0002c7c000027802 */ /* 0x002fc80000000f00 */
[----:B-12--5:R-:W-:Y:S05]  /*2c7b0*/  CALL.REL.NOINC `($_ZN7cutlass13device_kernelIN5flash19enable_sm80_to_sm89INS1_16FlashAttnBwdSm80INS1_25CollectiveMainloopBwdSm80ILi2ELi2EN4cute5tupleIJNS5_1CILi128EEES8_NS7_ILi64EEEEEENS_10bfloat16_tEfNS_4arch4Sm80ELb0ELb1ELb1ELb1ELb1ELb0ELb0ELb0ELi2ELi4ELi4ELi4ELb0EEENS1_21CollectiveEpilogueBwdISA_SB_SD_Li256ELb1ELb0ELi2EEENS1_19SingleTileSchedulerILb1ELb0ELb0ELi128EEEEEEEEEvNT_6ParamsE$_ZZZN5flash25CollectiveMainloopBwdSm80ILi2ELi2EN4cute5tupleIJNS1_1CILi128EEES4_NS3_ILi64EEEEEEN7cutlass10bfloat16_tEfNS7_4arch4Sm80ELb0ELb1ELb1ELb1ELb1ELb0ELb0ELb0ELi2ELi4ELi4ELi4ELb0EE3mmaINS_16FlashAttnBwdSm80ISB_NS_21CollectiveEpilogueBwdIS6_S8_SA_Li256ELb1ELb0ELi2EEENS_19SingleTileSchedulerILb1ELb0ELb0ELi128EEEE13SharedStorageENS1_6TensorINS1_11ArrayEngineIfLm32EEENS1_6LayoutINS2_IJNS2_IJNS3_ILi2EEESO_EEESO_NS3_ILi4EEEEEENS2_IJNS2_IJNS3_ILi1EEESO_EEESQ_NS3_ILi8EEEEEEEEEEEEbRKNSB_6ParamsERT0_S12_iNS2_IJiiiEEERT_ENKUliT_E_clIZSC_ISJ_SX_EbS10_S12_S12_iS13_S15_EUlRS16_iE_EEDaiS16_ENKUlvE1_clEv) ;  /* 0x0003d42000007944 */ /* 0x026fea0003c00000 */
[----:B------:R1:W-:Y:S01]  /*2c7c0*/  STL [R1+0x770], RZ ;  /* 0x000770ff01007387 */ /* 0x0003e20000100800 */
[----:B------:R-:W-:-:S03]  /*2c7d0*/  MOV R5, RZ ;  /* 0x000000ff00057202 */ /* 0x000fc60000000f00 */
.L_x_2132:
[----:B------:R-:W-:Y:S01]  /*2c7e0*/  IMAD.MOV.U32 R3, RZ, RZ, R25 ;  /* 0x000000ffff037224 */ /* 0x000fe200078e0019 */
[----:B-1----:R-:W-:-:S02]  /*2c7f0*/  MOV R2, R24 ;  /* 0x0000001800027202 */ /* 0x002fc40000000f00 */
[----:B------:R-:W-:Y:S02]  /*2c800*/  MOV R8, 0x2c820 ;  /* 0x0002c82000087802 */ /* 0x000fe40000000f00 */
[----:B-1---5:R-:W-:Y:S05]  /*2c810*/  CALL.REL.NOINC `($_ZN7cutlass13device_kernelIN5flash19enable_sm80_to_sm89INS1_16FlashAttnBwdSm80INS1_25CollectiveMainloopBwdSm80ILi2ELi2EN4cute5tupleIJNS5_1CILi128EEES8_NS7_ILi64EEEEEENS_10bfloat16_tEfNS_4arch4Sm80ELb0ELb1ELb1ELb1ELb1ELb0ELb0ELb0ELi2ELi4ELi4ELi4ELb0EEENS1_21CollectiveEpilogueBwdISA_SB_SD_Li256ELb1ELb0ELi2EEENS1_19SingleTileSchedulerILb1ELb0ELb0ELi128EEEEEEEEEvNT_6ParamsE$_ZN4cute3eso3ESOILb0ELb0EJiiEEC2ERKiS4_) ;  /* 0xfffdb7e000007944 */ /* 0x022fea0003c3ffff */
        /* <DEDUP_REMOVED lines=41> */
[----:B------:R-:W-:Y:S05]  /*2cab0*/  CALL.REL.NOINC `($_ZN7cutlass13device_kernelIN5flash19enable_sm80_to_sm89INS1_16FlashAttnBwdSm80INS1_25CollectiveMainloopBwdSm80ILi2ELi2EN4cute5tupleIJNS5_1CILi128EEES8_NS7_ILi64EEEEEENS_10bfloat16_tEfNS_4arch4Sm80ELb0ELb1ELb1ELb1ELb1ELb0ELb0ELb0ELi2ELi4ELi4ELi4ELb0EEENS1_21CollectiveEpilogueBwdISA_SB_SD_Li256ELb1ELb0ELi2EEENS1_19SingleTileSchedulerILb1ELb0ELb0ELi128EEEEEEEEEvNT_6ParamsE$_ZN4cute3eso3ESOILb0ELb0EJiiEEC2ERKiS4_) ;  /* 0xfffdb54000007944 */ /* 0x000fea0003c3ffff */
        /* <DEDUP_REMOVED lines=19> */
[----:B-1----:R-:W-:Y:S05]  /*2cbf0*/  CALL.REL.NOINC `($_ZN7cutlass13device_kernelIN5flash19enable_sm80_to_sm89INS1_16FlashAttnBwdSm80INS1_25CollectiveMainloopBwdSm80ILi2ELi2EN4cute5tupleIJNS5_1CILi128EEES8_NS7_ILi64EEEEEENS_10bfloat16_tEfNS_4arch4Sm80ELb0ELb1ELb1ELb1ELb1ELb0ELb0ELb0ELi2ELi4ELi4ELi4ELb0EEENS1_21CollectiveEpilogueBwdISA_SB_SD_Li256ELb1ELb0ELi2EEENS1_19SingleTileSchedulerILb1ELb0ELb0ELi128EEEEEEEEEvNT_6ParamsE$_ZN4cute3eso3ESOILb0ELb0EJiiEEC2ERKiS4_) ;  /* 0xfffdb40000007944 */ /* 0x002fea0003c3ffff */
        /* <DEDUP_REMOVED lines=13> */
[----:B-----5:R-:W-:Y:S05]  /*2ccd0*/  CALL.REL.NOINC `($_ZN7cutlass13device_kernelIN5flash19enable_sm80_to_sm89INS1_16FlashAttnBwdSm80INS1_25CollectiveMainloopBwdSm80ILi2ELi2EN4cute5tupleIJNS5_1CILi128EEES8_NS7_ILi64EEEEEENS_10bfloat16_tEfNS_4arch4Sm80ELb0ELb1ELb1ELb1ELb1ELb0ELb0ELb0ELi2ELi4ELi4ELi4ELb0EEENS1_21CollectiveEpilogueBwdISA_SB_SD_Li256ELb1ELb0ELi2EEENS1_19SingleTileSchedulerILb1ELb0ELb0ELi128EEEEEEEEEvNT_6ParamsE$_ZN4cute3eso3ESOILb0ELb0EJiiEEC2ERKiS4_) ;  /* 0xfffdb32000007944 */ /* 0x020fea0003c3ffff */
        /* <DEDUP_REMOVED lines=50> */
[----:B--2---:R-:W-:Y:S05]  /*2d000*/  CALL.REL.NOINC `($_ZN7cutlass13device_kernelIN5flash19enable_sm80_to_sm89INS1_16FlashAttnBwdSm80INS1_25CollectiveMainloopBwdSm80ILi2ELi2EN4cute5tupleIJNS5_1CILi128EEES8_NS7_ILi64EEEEEENS_10bfloat16_tEfNS_4arch4Sm80ELb0ELb1ELb1ELb1ELb1ELb0ELb0ELb0ELi2ELi4ELi4ELi4ELb0EEENS1_21CollectiveEpilogueBwdISA_SB_SD_Li256ELb1ELb0ELi2EEENS1_19SingleTileSchedulerILb1ELb0ELb0ELi128EEEEEEEEEvNT_6ParamsE$_ZN4cute3eso3ESOILb1ELb0EJNS_6LayoutINS_5tupleIJNS3_IJNS_1CILi1EEENS4_ILi2EEEEEES6_NS4_ILi8EEEEEENS3_IJNS3_IJS5_S5_EEES6_NS4_ILi4EEEEEEEENS_10ViewEngineIPKN7cutlass5ArrayIfLi2ELb1EEEEEEEC2ERKSD_RKSK_) ;  /* 0xfffdd6f000007944 */ /* 0x004fea0003c3ffff */
[----:B------:R2:W5:Y:S01]  /*2d010*/  LDL.64 R10, [R12] ;  /* 0x000000000c0a7983 */ /* 0x0005620000100a00 */
[----:B-1----:R-:W-:Y:S01]  /*2d020*/  IMAD.MOV.U32 R8, RZ, RZ, R4 ;  /* 0x000000ffff087224 */ /* 0x002fe200078e0004 */
[----:B------:R-:W-:-:S02]  /*2d030*/  MOV R5, R3 ;  /* 0x0000000300057202 */ /* 0x000fc40000000f00 */
[----:B------:R-:W-:Y:S02]  /*2d040*/  MOV R6, 0x2d060 ;  /* 0x0002d06000067802 */ /* 0x000fe40000000f00 */
[----:B--2--5:R-:W-:Y:S05]  /*2d050*/  CALL.REL.NOINC `($_ZN7cutlass13device_kernelIN5flash19enable_sm80_to_sm89INS1_16FlashAttnBwdSm80INS1_25CollectiveMainloopBwdSm80ILi2ELi2EN4cute5tupleIJNS5_1CILi128EEES8_NS7_ILi64EEEEEENS_10bfloat16_tEfNS_4arch4Sm80ELb0ELb1ELb1ELb1ELb1ELb0ELb0ELb0ELi2ELi4ELi4ELi4ELb0EEENS1_21CollectiveEpilogueBwdISA_SB_SD_Li256ELb1ELb0ELi2EEENS1_19SingleTileSchedulerILb1ELb0ELb0ELi128EEEEEEEEEvNT_6ParamsE$_ZN4cute3eso3ESOILb1ELb0EJNS_6LayoutINS_5tupleIJNS3_IJNS_1CILi1EEENS4_ILi2EEEEEES6_NS4_ILi8EEEEEENS3_IJNS3_IJS5_S5_EEES6_NS4_ILi4EEEEEEEENS_10ViewEngineIPN7cutlass5ArrayINSF_10bfloat16_tELi2ELb0EEEEEEEC2ERKSD_RKSK_) ;  /* 0xfffdd6f000007944 */ /* 0x024fea0003c3ffff */
        /* <DEDUP_REMOVED lines=133> */
[----:B---3--:R-:W-:Y:S05]  /*2d8b0*/  CALL.REL.NOINC `($_ZN7cutlass13device_kernelIN5flash19enable_sm80_to_sm89INS1_16FlashAttnBwdSm80INS1_25CollectiveMainloopBwdSm80ILi2ELi2EN4cute5tupleIJNS5_1CILi128EEES8_NS7_ILi64EEEEEENS_10bfloat16_tEfNS_4arch4Sm80ELb0ELb1ELb1ELb1ELb1ELb0ELb0ELb0ELi2ELi4ELi4ELi4ELb0EEENS1_21CollectiveEpilogueBwdISA_SB_SD_Li256ELb1ELb0ELi2EEENS1_19SingleTileSchedulerILb1ELb0ELb0ELi128EEEEEEEEEvNT_6ParamsE$_ZN4cute3eso3ESOILb1ELb0EJNS_6LayoutINS_5tupleIJNS3_IJNS_1CILi1EEENS3_IJNS4_ILi4EEENS4_ILi2EEEEEEEEES7_S6_EEENS3_IJNS3_IJNS4_ILi0EEENS3_IJS5_NS4_ILi8EEEEEEEEES6_NS4_ILi16EEEEEEEENS_10ViewEngineIPN7cutlass10bfloat16_tEEEEEC2ERKSH_RKSM_) ;  /* 0xfffdcda000007944 */ /* 0x008fea0003c3ffff */
[----:B------:R2:W5:Y:S04]  /*2d8c0*/  LDL.64 R62, [R26+0xb8] ;  /* 0x0000b8001a3e7983 */ /* 0x0005680000100a00 */
[----:B-1----:R2:W5:Y:S01]  /*2d8d0*/  LDL.64 R2, [R12] ;  /* 0x000000000c027983 */ /* 0x0025620000100a00 */
[----:B------:R-:W-:-:S03]  /*2d8e0*/  MOV R6, 0x2d900 ;  /* 0x0002d90000067802 */ /* 0x000fc60000000f00 */
[----:B--2--5:R-:W-:Y:S05]  /*2d8f0*/  CALL.REL.NOINC `($_ZN7cutlass13device_kernelIN5flash19enable_sm80_to_sm89INS1_16FlashAttnBwdSm80INS1_25CollectiveMainloopBwdSm80ILi2ELi2EN4cute5tupleIJNS5_1CILi128EEES8_NS7_ILi64EEEEEENS_10bfloat16_tEfNS_4arch4Sm80ELb0ELb1ELb1ELb1ELb1ELb0ELb0ELb0ELi2ELi4ELi4ELi4ELb0EEENS1_21CollectiveEpilogueBwdISA_SB_SD_Li256ELb1ELb0ELi2EEENS1_19SingleTileSchedulerILb1ELb0ELb0ELi128EEEEEEEEEvNT_6ParamsE$_ZN4cute3eso3ESOILb1ELb0EJNS_6LayoutINS_5tupleIJNS3_IJNS_1CILi1EEENS3_IJNS4_ILi2EEES6_EEEEEES6_NS4_ILi4EEEEEENS3_IJNS3_IJNS4_ILi0EEENS3_IJS5_S9_EEEEEES6_NS4_ILi8EEEEEEEENS_10ViewEngineIPjEEEEC2ERKSG_RKSJ_) ;  /* 0xfffdcd2000007944 */ /* 0x024fea0003c3ffff */
[----:B------:R-:W-:Y:S01]  /*2d900*/  ULDC.64 UR4, c[0x0][0x118] ;  /* 0x0000460000047ab9 */ /* 0x000fe20000000a00 */
[----:B------:R2:W5:Y:S04]  /*2d910*/  LDL.64 R54, [R12] ;  /* 0x000000000c367983 */ /* 0x0005680000100a00 */
[----:B-1----:R-:W3:Y:S04]  /*2d920*/  LD.E R4, [R62.64] ;  /* 0x000000043e047980 */ /* 0x002ee8000c101900 */
[----:B------:R-:W4:Y:S01]  /*2d930*/  LD.E R2, [R62.64+0x4] ;  /* 0x000004043e027980 */ /* 0x000f22000c101900 */
[----:B------:R-:W-:-:S03]  /*2d940*/  MOV R8, 0x2d980 ;  /* 0x0002d98000087802 */ /* 0x000fc60000000f00 */
[----:B---3--:R2:W-:Y:S04]  /*2d950*/  STL [R1+0x794], R4 ;  /* 0x0007940401007387 */ /* 0x0085e80000100800 */
[----:B----4-:R2:W-:Y:S02]  /*2d960*/  STL [R1+0x798], R2 ;  /* 0x0007980201007387 */ /* 0x0105e40000100800 */
[----:B--2--5:R-:W-:Y:S05]  /*2d970*/  CALL.REL.NOINC `($_ZN7cutlass13device_kernelIN5flash19enable_sm80_to_sm89INS1_16FlashAttnBwdSm80INS1_25CollectiveMainloopBwdSm80ILi2ELi2EN4cute5tupleIJNS5_1CILi128EEES8_NS7_ILi64EEEEEENS_10bfloat16_tEfNS_4arch4Sm80ELb0ELb1ELb1ELb1ELb1ELb0ELb0ELb0ELi2ELi4ELi4ELi4ELb0EEENS1_21CollectiveEpilogueBwdISA_SB_SD_Li256ELb1ELb0ELi2EEENS1_19SingleTileSchedulerILb1ELb0ELb0ELi128EEEEEEEEEvNT_6ParamsE$_ZZN4cute6upcastILi2ENS_5tupleIJNS1_IJNS_1CILi1EEENS1_IJNS2_ILi2EEES4_S4_EEEEEES4_NS1_IJS4_S4_EEEEEENS1_IJNS1_IJNS2_ILi0EEENS1_IJS3_NS2_ILi512EEEiEEEEEENS2_ILi4096EEENS1_IJiNS2_ILi8192EEEEEEEEEEEDaRKT0_RKT1_ENKUlRKT_RKT0_E_clIS6_SC_EEDaSP_SS_) ;  /* 0xfffe274000007944 */ /* 0x024fea0003c3ffff */
[----:B-1----:R1:W5:Y:S01]  /*2d980*/  LDL R3, [R1+0x798] ;  /* 0x0007980001037983 */ /* 0x0023620000100800 */
[----:B------:R-:W-:-:S03]  /*2d990*/  MOV R10, 0x2d9b0 ;  /* 0x0002d9b0000a7802 */ /* 0x000fc60000000f00 */
[----:B-12--5:R-:W-:Y:S05]  /*2d9a0*/  CALL.REL.NOINC `($_ZN7cutlass13device_kernelIN5flash19enable_sm80_to_sm89INS1_16FlashAttnBwdSm80INS1_25CollectiveMainloopBwdSm80ILi2ELi2EN4cute5tupleIJNS5_1CILi128EEES8_NS7_ILi64EEEEEENS_10bfloat16_tEfNS_4arch4Sm80ELb0ELb1ELb1ELb1ELb1ELb0ELb0ELb0ELi2ELi4ELi4ELi4ELb0EEENS1_21CollectiveEpilogueBwdISA_SB_SD_Li256ELb1ELb0ELi2EEENS1_19SingleTileSchedulerILb1ELb0ELb0ELi128EEEEEEEEEvNT_6ParamsE$_ZZN4cute6upcastILi2ENS_5tupleIJNS1_IJNS_1CILi1EEENS1_IJNS2_ILi2EEES4_S4_EEEEEES4_NS1_IJS4_S4_EEEEEENS1_IJNS1_IJNS2_ILi0EEENS1_IJS3_NS2_ILi512EEEiEEEEEENS2_ILi4096EEENS1_IJiNS2_ILi8192EEEEEEEEEEEDaRKT0_RKT1_ENKUlRKT_RKT0_E_clIS7_SF_EEDaSP_SS_) ;  /* 0xfffe280000007944 */ /* 0x026fea0003c3ffff */
[----:B-----5:R2:W-:Y:S01]  /*2d9b0*/  STL [R1+0x750], R2 ;  /* 0x0007500201007387 */ /* 0x0205e20000100800 */
[----:B------:R-:W-:-:S03]  /*2d9c0*/  MOV R4, 0x2d9e0 ;  /* 0x0002d9e000047802 */ /* 0x000fc60000000f00 */
[----:B-12---:R-:W-:Y:S05]  /*2d9d0*/  CALL.REL.NOINC `($_ZN7cutlass13device_kernelIN5flash19enable_sm80_to_sm89INS1_16FlashAttnBwdSm80INS1_25CollectiveMainloopBwdSm80ILi2ELi2EN4cute5tupleIJNS5_1CILi128EEES8_NS7_ILi64EEEEEENS_10bfloat16_tEfNS_4arch4Sm80ELb0ELb1ELb1ELb1ELb1ELb0ELb0ELb0ELi2ELi4ELi4ELi4ELb0EEENS1_21CollectiveEpilogueBwdISA_SB_SD_Li256ELb1ELb0ELi2EEENS1_19SingleTileSchedulerILb1ELb0ELb0ELi128EEEEEEEEEvNT_6ParamsE$_ZN4cute3eso3ESOILb0ELb0EJNS_5tupleIJNS_1CILi0EEENS2_IJNS3_ILi1EEENS3_ILi256EEEiEEEEEENS3_ILi2048EEENS2_IJiNS3_ILi4096EEEEEEEEC2ERKS8_RKS9_RKSB_) ;  /* 0xfffd982000007944 */ /* 0x006fea0003c3ffff */
[----:B------:R2:W5:Y:S04]  /*2d9e0*/  LDL R5, [R12] ;  /* 0x000000000c057983 */ /* 0x0005680000100800 */
[----:B-1----:R2:W5:Y:S01]  /*2d9f0*/  LDL R3, [R12+0x4] ;  /* 0x000004000c037983 */ /* 0x0025620000100800 */
[----:B------:R-:W-:-:S03]  /*2da00*/  MOV R4, 0x2da20 ;  /* 0x0002da2000047802 */ /* 0x000fc60000000f00 */
[----:B--2--5:R-:W-:Y:S05]  /*2da10*/  CALL.REL.NOINC `($_ZN7cutlass13device_kernelIN5flash19enable_sm80_to_sm89INS1_16FlashAttnBwdSm80INS1_25CollectiveMainloopBwdSm80ILi2ELi2EN4cute5tupleIJNS5_1CILi128EEES8_NS7_ILi64EEEEEENS_10bfloat16_tEfNS_4arch4Sm80ELb0ELb1ELb1ELb1ELb1ELb0ELb0ELb0ELi2ELi4ELi4ELi4ELb0EEENS1_21CollectiveEpilogueBwdISA_SB_SD_Li256ELb1ELb0ELi2EEENS1_19SingleTileSchedulerILb1ELb0ELb0ELi128EEEEEEEEEvNT_6ParamsE$_ZN4cute5tupleIJNS0_IJNS0_IJNS_1CILi1EEENS0_IJS2_NS1_ILi2EEES3_EEEEEES3_NS0_IJS3_S3_EEEEEENS0_IJNS0_IJNS1_ILi0EEENS0_IJS2_NS1_ILi256EEEiEEEEEENS1_ILi2048EEENS0_IJiNS1_ILi4096EEEEEEEEEEEC2ERKS7_RKSF_) ;  /* 0xfffde1b000007944 */ /* 0x024fea0003c3ffff */
[----:B------:R1:W5:Y:S04]  /*2da20*/  LDL R5, [R12] ;  /* 0x000000000c057983 */ /* 0x0003680000100800 */
[----:B------:R1:W5:Y:S01]  /*2da30*/  LDL R4, [R12+0x4] ;  /* 0x000004000c047983 */ /* 0x0003620000100800 */
[----:B------:R-:W-:-:S03]  /*2da40*/  MOV R6, 0x2da60 ;  /* 0x0002da6000067802 */ /* 0x000fc60000000f00 */
[----:B-1---5:R-:W-:Y:S05]  /*2da50*/  CALL.REL.NOINC `($_ZN7cutlass13device_kernelIN5flash19enable_sm80_to_sm89INS1_16FlashAttnBwdSm80INS1_25CollectiveMainloopBwdSm80ILi2ELi2EN4cute5tupleIJNS5_1CILi128EEES8_NS7_ILi64EEEEEENS_10bfloat16_tEfNS_4arch4Sm80ELb0ELb1ELb1ELb1ELb1ELb0ELb0ELb0ELi2ELi4ELi4ELi4ELb0EEENS1_21CollectiveEpilogueBwdISA_SB_SD_Li256ELb1ELb0ELi2EEENS1_19SingleTileSchedulerILb1ELb0ELb0ELi128EEEEEEEEEvNT_6ParamsE$_ZZN4cute7flattenINS_5tupleIJNS1_IJNS_1CILi0EEENS1_IJNS2_ILi1EEENS2_ILi512EEEiEEEEEENS2_ILi4096EEENS1_IJiNS2_ILi8192EEEEEEEEEEEDaRKT_ENKUlRKT_E_clIS7_EEDaSH_) ;  /* 0xfffe2a9000007944 */ /* 0x022fea0003c3ffff */
[----:B------:R2:W5:Y:S01]  /*2da60*/  LDL R3, [R1+0x798] ;  /* 0x0007980001037983 */ /* 0x0005620000100800 */
[----:B------:R-:W-:-:S03]  /*2da70*/  MOV R2, 0x2da90 ;  /* 0x0002da9000027802 */ /* 0x000fc60000000f00 */
[----:B-12--5:R-:W-:Y:S05]  /*2da80*/  CALL.REL.NOINC `($_ZN7cutlass13device_kernelIN5flash19enable_sm80_to_sm89INS1_16FlashAttnBwdSm80INS1_25CollectiveMainloopBwdSm80ILi2ELi2EN4cute5tupleIJNS5_1CILi128EEES8_NS7_ILi64EEEEEENS_10bfloat16_tEfNS_4arch4Sm80ELb0ELb1ELb1ELb1ELb1ELb0ELb0ELb0ELi2ELi4ELi4ELi4ELb0EEENS1_21CollectiveEpilogueBwdISA_SB_SD_Li256ELb1ELb0ELi2EEENS1_19SingleTileSchedulerILb1ELb0ELb0ELi128EEEEEEEEEvNT_6ParamsE$_ZZN4cute7flattenINS_5tupleIJNS1_IJNS_1CILi0EEENS1_IJNS2_ILi1EEENS2_ILi512EEEiEEEEEENS2_ILi4096EEENS1_IJiNS2_ILi8192EEEEEEEEEEEDaRKT_ENKUlRKT_E_clISA_EEDaSH_) ;  /* 0xfffe2af000007944 */ /* 0x026fea0003c3ffff */
[----:B------:R1:W-:Y:S01]  /*2da90*/  STL [R12], R3 ;  /* 0x000000030c007387 */ /* 0x0003e20000100800 */
[----:B------:R-:W-:-:S03]  /*2daa0*/  MOV R6, 0x2dac0 ;  /* 0x0002dac000067802 */ /* 0x000fc60000000f00 */
[----:B-1----:R-:W-:Y:S05]  /*2dab0*/  CALL.REL.NOINC `($_ZN7cutlass13device_kernelIN5flash19enable_sm80_to_sm89INS1_16FlashAttnBwdSm80INS1_25CollectiveMainloopBwdSm80ILi2ELi2EN4cute5tupleIJNS5_1CILi128EEES8_NS7_ILi64EEEEEENS_10bfloat16_tEfNS_4arch4Sm80ELb0ELb1ELb1ELb1ELb1ELb0ELb0ELb0ELi2ELi4ELi4ELi4ELb0EEENS1_21CollectiveEpilogueBwdISA_SB_SD_Li256ELb1ELb0ELi2EEENS1_19SingleTileSchedulerILb1ELb0ELb0ELi128EEEEEEEEEvNT_6ParamsE$_ZZN4cute12filter_tupleINS_5tupleIJNS1_IJNS_1CILi0EEENS1_IJNS2_ILi1EEENS2_ILi512EEEiEEEEEENS2_ILi4096EEENS1_IJiNS2_ILi8192EEEEEEEEEZNS_7flattenISB_EEDaRKT_EUlRKT_E_EEDaSF_OT0_ENKUlDpSI_E_clIJNS1_IJS3_S4_S5_iEEENS1_IJS8_EEESA_EEEDaSM_) ;  /* 0xfffded8000007944 */ /* 0x002fea0003c3ffff */
[----:B------:R-:W-:Y:S02]  /*2dac0*/  ULDC.64 UR4, c[0x0][0x118] ;  /* 0x0000460000047ab9 */ /* 0x000fe40000000a00 */
[----:B-1----:R1:W5:Y:S01]  /*2dad0*/  LD.E.64 R2, [R62.64+0x8] ;  /* 0x000008043e027980 */ /* 0x002362000c101b00 */
[----:B------:R-:W-:-:S02]  /*2dae0*/  MOV R9, R60 ;  /* 0x0000003c00097202 */ /* 0x000fc40000000f00 */
[----:B------:R-:W-:Y:S02]  /*2daf0*/  MOV R8, 0x2db10 ;  /* 0x0002db1000087802 */ /* 0x000fe40000000f00 */
[----:B-1---5:R-:W-:Y:S05]  /*2db00*/  CALL.REL.NOINC `($_ZN7cutlass13device_kernelIN5flash19enable_sm80_to_sm89INS1_16FlashAttnBwdSm80INS1_25CollectiveMainloopBwdSm80ILi2ELi2EN4cute5tupleIJNS5_1CILi128EEES8_NS7_ILi64EEEEEENS_10bfloat16_tEfNS_4arch4Sm80ELb0ELb1ELb1ELb1ELb1ELb0ELb0ELb0ELi2ELi4ELi4ELi4ELb0EEENS1_21CollectiveEpilogueBwdISA_SB_SD_Li256ELb1ELb0ELi2EEENS1_19SingleTileSchedulerILb1ELb0ELb0ELi128EEEEEEEEEvNT_6ParamsE$_ZN4cute8smem_ptrIPN7cutlass10bfloat16_tEECI1NS_12iter_adaptorIS3_S4_EEES3_) ;  /* 0xfffde9b000007944 */ /* 0x022fea0003c3ffff */
[----:B-1----:R1:W5:Y:S01]  /*2db10*/  LDL.64 R2, [R12] ;  /* 0x000000000c027983 */ /* 0x0023620000100a00 */
[----:B------:R-:W-:-:S03]  /*2db20*/  MOV R8, 0x2db40 ;  /* 0x0002db4000087802 */ /* 0x000fc60000000f00 */
[----:B-1---5:R-:W-:Y:S05]  /*2db30*/  CALL.REL.NOINC `($_ZN7cutlass13device_kernelIN5flash19enable_sm80_to_sm89INS1_16FlashAttnBwdSm80INS1_25CollectiveMainloopBwdSm80ILi2ELi2EN4cute5tupleIJNS5_1CILi128EEES8_NS7_ILi64EEEEEENS_10bfloat16_tEfNS_4arch4Sm80ELb0ELb1ELb1ELb1ELb1ELb0ELb0ELb0ELi2ELi4ELi4ELi4ELb0EEENS1_21CollectiveEpilogueBwdISA_SB_SD_Li256ELb1ELb0ELi2EEENS1_19SingleTileSchedulerILb1ELb0ELb0ELi128EEEEEEEEEvNT_6ParamsE$_ZN4cute8smem_ptrIPjECI1NS_12iter_adaptorIS1_S2_EEES1_) ;  /* 0xfffdea4000007944 */ /* 0x022fea0003c3ffff */
[----:B-1----:R-:W2:Y:S01]  /*2db40*/  LDL.64 R6, [R12] ;  /* 0x000000000c067983 */ /* 0x002ea20000100a00 */
[----:B------:R-:W-:Y:S01]  /*2db50*/  MOV R3, R4 ;  /* 0x0000000400037202 */ /* 0x000fe20000000f00 */
[----:B------:R-:W-:Y:S01]  /*2db60*/  IMAD.MOV.U32 R2, RZ, RZ, R5 ;  /* 0x000000ffff027224 */ /* 0x000fe200078e0005 */
[----:B------:R-:W-:Y:S01]  /*2db70*/  MOV R4, 0x2dba0 ;  /* 0x0002dba000047802 */ /* 0x000fe20000000f00 */
[----:B--2---:R1:W-:Y:S04]  /*2db80*/  STL.64 [R1+0x750], R6 ;  /* 0x0007500601007387 */ /* 0x0043e80000100a00 */
[----:B-1----:R-:W-:Y:S05]  /*2db90*/  CALL.REL.NOINC `($_ZN7cutlass13device_kernelIN5flash19enable_sm80_to_sm89INS1_16FlashAttnBwdSm80INS1_25CollectiveMainloopBwdSm80ILi2ELi2EN4cute5tupleIJNS5_1CILi128EEES8_NS7_ILi64EEEEEENS_10bfloat16_tEfNS_4arch4Sm80ELb0ELb1ELb1ELb1ELb1ELb0ELb0ELb0ELi2ELi4ELi4ELi4ELb0EEENS1_21CollectiveEpilogueBwdISA_SB_SD_Li256ELb1ELb0ELi2EEENS1_19SingleTileSchedulerILb1ELb0ELb0ELi128EEEEEEEEEvNT_6ParamsE$_ZN4cute3eso3ESOILb0ELb0EJNS_6LayoutINS_5tupleIJNS3_IJNS_1CILi1EEENS3_IJS5_NS4_ILi2EEES6_EEEEEES6_NS3_IJS6_S6_EEEEEENS3_IJNS3_IJNS4_ILi0EEENS3_IJS5_NS4_ILi256EEEiEEEEEENS4_ILi2048EEENS3_IJiNS4_ILi4096EEEEEEEEEEENS_10ViewEngineINS_8smem_ptrIPjEEEEEEC2ERKSJ_RKSO_) ;  /* 0xfffd9a1000007944 */ /* 0x002fea0003c3ffff */
        /* <DEDUP_REMOVED lines=224> */
[----:B---3--:R-:W-:Y:S05]  /*2e9a0*/  CALL.REL.NOINC `($_ZN7cutlass13device_kernelIN5flash19enable_sm80_to_sm89INS1_16FlashAttnBwdSm80INS1_25CollectiveMainloopBwdSm80ILi2ELi2EN4cute5tupleIJNS5_1CILi128EEES8_NS7_ILi64EEEEEENS_10bfloat16_tEfNS_4arch4Sm80ELb0ELb1ELb1ELb1ELb1ELb0ELb0ELb0ELi2ELi4ELi4ELi4ELb0EEENS1_21CollectiveEpilogueBwdISA_SB_SD_Li256ELb1ELb0ELi2EEENS1_19SingleTileSchedulerILb1ELb0ELb0ELi128EEEEEEEEEvNT_6ParamsE$_ZN4cute3eso3ESOILb1ELb0EJNS_6LayoutINS_5tupleIJNS3_IJNS_1CILi1EEENS3_IJNS4_ILi4EEENS4_ILi2EEEEEEEEES7_S6_EEENS3_IJNS3_IJNS4_ILi0EEENS3_IJS5_NS4_ILi8EEEEEEEEES6_NS4_ILi16EEEEEEEENS_10ViewEngineIPN7cutlass10bfloat16_tEEEEEC2ERKSH_RKSM_) ;  /* 0xfffdbcb000007944 */ /* 0x008fea0003c3ffff */
[----:B-1----:R1:W5:Y:S04]  /*2e9b0*/  LDL.64 R54, [R26+0xc0] ;  /* 0x0000c0001a367983 */ /* 0x0023680000100a00 */
[----:B------:R1:W5:Y:S01]  /*2e9c0*/  LDL.64 R2, [R12] ;  /* 0x000000000c027983 */ /* 0x0003620000100a00 */
[----:B------:R-:W-:-:S03]  /*2e9d0*/  MOV R6, 0x2e9f0 ;  /* 0x0002e9f000067802 */ /* 0x000fc60000000f00 */
[----:B-1---5:R-:W-:Y:S05]  /*2e9e0*/  CALL.REL.NOINC `($_ZN7cutlass13device_kernelIN5flash19enable_sm80_to_sm89INS1_16FlashAttnBwdSm80INS1_25CollectiveMainloopBwdSm80ILi2ELi2EN4cute5tupleIJNS5_1CILi128EEES8_NS7_ILi64EEEEEENS_10bfloat16_tEfNS_4arch4Sm80ELb0ELb1ELb1ELb1ELb1ELb0ELb0ELb0ELi2ELi4ELi4ELi4ELb0EEENS1_21CollectiveEpilogueBwdISA_SB_SD_Li256ELb1ELb0ELi2EEENS1_19SingleTileSchedulerILb1ELb0ELb0ELi128EEEEEEEEEvNT_6ParamsE$_ZN4cute3eso3ESOILb1ELb0EJNS_6LayoutINS_5tupleIJNS3_IJNS_1CILi1EEENS3_IJNS4_ILi2EEES6_EEEEEES6_NS4_ILi4EEEEEENS3_IJNS3_IJNS4_ILi0EEENS3_IJS5_S9_EEEEEES6_NS4_ILi8EEEEEEEENS_10ViewEngineIPjEEEEC2ERKSG_RKSJ_) ;  /* 0xfffdbc3000007944 */ /* 0x022fea0003c3ffff */
        /* <DEDUP_REMOVED lines=118> */
[----:B----45:R-:W-:Y:S05]  /*2f150*/  CALL.REL.NOINC `($_ZN7cutlass13device_kernelIN5flash19enable_sm80_to_sm89INS1_16FlashAttnBwdSm80INS1_25CollectiveMainloopBwdSm80ILi2ELi2EN4cute5tupleIJNS5_1CILi128EEES8_NS7_ILi64EEEEEENS_10bfloat16_tEfNS_4arch4Sm80ELb0ELb1ELb1ELb1ELb1ELb0ELb0ELb0ELi2ELi4ELi4ELi4ELb0EEENS1_21CollectiveEpilogueBwdISA_SB_SD_Li256ELb1ELb0ELi2EEENS1_19SingleTileSchedulerILb1ELb0ELb0ELi128EEEEEEEEEvNT_6ParamsE$_ZN4cute8smem_ptrIPN7cutlass10bfloat16_tEECI1NS_12iter_adaptorIS3_S4_EEES3_) ;  /* 0xfffdd36000007944 */ /* 0x030fea0003c3ffff */
[----:B-1----:R1:W5:Y:S01]  /*2f160*/  LDL.64 R2, [R1+0x758] ;  /* 0x0007580001027983 */ /* 0x0023620000100a00 */
[----:B------:R-:W-:-:S03]  /*2f170*/  MOV R6, 0x2f190 ;  /* 0x0002f19000067802 */ /* 0x000fc60000000f00 */
[----:B-1---5:R-:W-:Y:S05]  /*2f180*/  CALL.REL.NOINC `($_ZN7cutlass13device_kernelIN5flash19enable_sm80_to_sm89INS1_16FlashAttnBwdSm80INS1_25CollectiveMainloopBwdSm80ILi2ELi2EN4cute5tupleIJNS5_1CILi128EEES8_NS7_ILi64EEEEEENS_10bfloat16_tEfNS_4arch4Sm80ELb0ELb1ELb1ELb1ELb1ELb0ELb0ELb0ELi2ELi4ELi4ELi4ELb0EEENS1_21CollectiveEpilogueBwdISA_SB_SD_Li256ELb1ELb0ELi2EEENS1_19SingleTileSchedulerILb1ELb0ELb0ELi128EEEEEEEEEvNT_6ParamsE$_ZN4cute3eso3ESOILb1ELb0EJNS_14ComposedLayoutINS_7SwizzleILi3ELi3ELi3EEENS_1CILj0EEENS_6LayoutINS_5tupleIJNS5_ILi64EEENS5_ILi128EEEEEENS8_IJNS5_ILi1EEES9_EEEEEEENS_10ViewEngineINS_8smem_ptrIPN7cutlass10bfloat16_tEEEEEEEC2ERKSF_RKSM_) ;  /* 0xfffd9a1000007944 */ /* 0x022fea0003c3ffff */
[----:B-1----:R1:W5:Y:S01]  /*2f190*/  LDL.64 R2, [R1+0x758] ;  /* 0x0007580001027983 */ /* 0x0023620000100a00 */
[----:B------:R-:W-:-:S03]  /*2f1a0*/  MOV R6, 0x2f1c0 ;  /* 0x0002f1c000067802 */ /* 0x000fc60000000f00 */
[----:B-1---5:R-:W-:Y:S05]  /*2f1b0*/  CALL.REL.NOINC `($_ZN7cutlass13device_kernelIN5flash19enable_sm80_to_sm89INS1_16FlashAttnBwdSm80INS1_25CollectiveMainloopBwdSm80ILi2ELi2EN4cute5tupleIJNS5_1CILi128EEES8_NS7_ILi64EEEEEENS_10bfloat16_tEfNS_4arch4Sm80ELb0ELb1ELb1ELb1ELb1ELb0ELb0ELb0ELi2ELi4ELi4ELi4ELb0EEENS1_21CollectiveEpilogueBwdISA_SB_SD_Li256ELb1ELb0ELi2EEENS1_19SingleTileSchedulerILb1ELb0ELb0ELi128EEEEEEEEEvNT_6ParamsE$_ZN4cute3eso3ESOILb1ELb0EJNS_14ComposedLayoutINS_7SwizzleILi3ELi3ELi3EEENS_1CILj0EEENS_6LayoutINS_5tupleIJNS8_IJNS8_IJNS5_ILi4EEENS5_ILi8EEEEEENS8_IJNS5_ILi2EEENS5_ILi1EEEEEEEEENS8_IJNS8_IJSC_SC_EEESB_EEEEEENS8_IJNS8_IJNS8_IJNS5_ILi128EEESD_EEENS8_IJSA_NS5_ILi0EEEEEEEEENS8_IJNS8_IJNS5_ILi64EEENS5_ILi512EEEEEENS8_IJNS5_ILi16EEENS5_ILi1024EEEEEEEEEEEEEEEENS_10ViewEngineINS_8smem_ptrIPN7cutlass10bfloat16_tEEEEEEEC2ERKSX_RKS14_) ;  /* 0xfffd9a6000007944 */ /* 0x022fea0003c3ffff */
        /* <DEDUP_REMOVED lines=23> */
[----:B------:R2:W-:Y:S01]  /*2f330*/  STL [R12], R2 ;  /* 0x000000020c007387 */ /* 0x0005e20000100800 */
[----:B------:R-:W-:Y:S02]  /*2f340*/  MOV R4, R60 ;  /* 0x0000003c00047202 */ /* 0x000fe40000000f00 */
[----:B------:R-:W-:Y:S01]  /*2f350*/  MOV R8, 0x2f380 ;  /* 0x0002f38000087802 */ /* 0x000fe20000000f00 */
[----:B------:R2:W-:Y:S04]  /*2f360*/  STL [R12+0x4], R3 ;  /* 0x000004030c007387 */ /* 0x0005e80000100800 */
[----:B-12---:R-:W-:Y:S05]  /*2f370*/  CALL.REL.NOINC `($_ZN7cutlass13device_kernelIN5flash19enable_sm80_to_sm89INS1_16FlashAttnBwdSm80INS1_25CollectiveMainloopBwdSm80ILi2ELi2EN4cute5tupleIJNS5_1CILi128EEES8_NS7_ILi64EEEEEENS_10bfloat16_tEfNS_4arch4Sm80ELb0ELb1ELb1ELb1ELb1ELb0ELb0ELb0ELi2ELi4ELi4ELi4ELb0EEENS1_21CollectiveEpilogueBwdISA_SB_SD_Li256ELb1ELb0ELi2EEENS1_19SingleTileSchedulerILb1ELb0ELb0ELi128EEEEEEEEEvNT_6ParamsE$_ZZN4cute12filter_tupleINS_5tupleIJNS1_IJiNS1_IJiNS_1CILi0EEEEEEEEENS1_IJNS_10UnderscoreENS1_IJS6_S6_EEEEEEEEES9_ZNS_4diceIS9_S9_EEDaRKT_RKT0_EUlRKT_RKT0_E_EEDaSD_SG_OT1_ENKUlDpSJ_E_clIJNS1_IJiiS3_EEENS1_IJEEEEEEDaSQ_) ;  /* 0xfffdd52000007944 */ /* 0x006fea0003c3ffff */
[----:B------:R-:W-:Y:S02]  /*2f380*/  MOV R74, 0x2f3a0 ;  /* 0x0002f3a0004a7802 */ /* 0x000fe40000000f00 */
[----:B-12--5:R-:W-:Y:S05]  /*2f390*/  CALL.REL.NOINC `($_ZN7cutlass13device_kernelIN5flash19enable_sm80_to_sm89INS1_16FlashAttnBwdSm80INS1_25CollectiveMainloopBwdSm80ILi2ELi2EN4cute5tupleIJNS5_1CILi128EEES8_NS7_ILi64EEEEEENS_10bfloat16_tEfNS_4arch4Sm80ELb0ELb1ELb1ELb1ELb1ELb0ELb0ELb0ELi2ELi4ELi4ELi4ELb0EEENS1_21CollectiveEpilogueBwdISA_SB_SD_Li256ELb1ELb0ELi2EEENS1_19SingleTileSchedulerILb1ELb0ELb0ELi128EEEEEEEEEvNT_6ParamsE$_ZZN4cute7idx2crdINS_5tupleIJiiNS_1CILi0EEEEEENS1_IJNS1_IJNS2_ILi4EEENS2_ILi8EEEEEENS2_ILi2EEENS2_ILi1EEEEEEEEDaRKT_RKT0_ENKUlRKT_RKT0_E_clIiS7_EEDaSJ_SM_) ;  /* 0xfffe129000007944 */ /* 0x026fea0003c3ffff */
[----:B------:R-:W-:Y:S02]  /*2f3a0*/  MOV R2, 0x2f3c0 ;  /* 0x0002f3c000027802 */ /* 0x000fe40000000f00 */
[----:B-1----:R-:W-:Y:S05]  /*2f3b0*/  CALL.REL.NOINC `($_ZN7cutlass13device_kernelIN5flash19enable_sm80_to_sm89INS1_16FlashAttnBwdSm80INS1_25CollectiveMainloopBwdSm80ILi2ELi2EN4cute5tupleIJNS5_1CILi128EEES8_NS7_ILi64EEEEEENS_10bfloat16_tEfNS_4arch4Sm80ELb0ELb1ELb1ELb1ELb1ELb0ELb0ELb0ELi2ELi4ELi4ELi4ELb0EEENS1_21CollectiveEpilogueBwdISA_SB_SD_Li256ELb1ELb0ELi2EEENS1_19SingleTileSchedulerILb1ELb0ELb0ELi128EEEEEEEEEvNT_6ParamsE$_ZZN4cute7idx2crdINS_5tupleIJiiNS_1CILi0EEEEEENS1_IJNS1_IJNS2_ILi4EEENS2_ILi8EEEEEENS2_ILi2EEENS2_ILi1EEEEEEEEDaRKT_RKT0_ENKUlRKT_RKT0_E_clIiS8_EEDaSJ_SM_) ;  /* 0xfffe169000007944 */ /* 0x002fea0003c3ffff */
[----:B------:R1:W-:Y:S01]  /*2f3c0*/  STL [R12], R6 ;  /* 0x000000060c007387 */ /* 0x0003e20000100800 */
[----:B------:R-:W-:Y:S02]  /*2f3d0*/  MOV R2, R60 ;  /* 0x0000003c00027202 */ /* 0x000fe40000000f00 */
[----:B------:R-:W-:-:S02]  /*2f3e0*/  MOV R74, 0x2f400 ;  /* 0x0002f400004a7802 */ /* 0x000fc40000000f00 */
[----:B-1----:R-:W-:Y:S05]  /*2f3f0*/  CALL.REL.NOINC `($_ZN7cutlass13device_kernelIN5flash19enable_sm80_to_sm89INS1_16FlashAttnBwdSm80INS1_25CollectiveMainloopBwdSm80ILi2ELi2EN4cute5tupleIJNS5_1CILi128EEES8_NS7_ILi64EEEEEENS_10bfloat16_tEfNS_4arch4Sm80ELb0ELb1ELb1ELb1ELb1ELb0ELb0ELb0ELi2ELi4ELi4ELi4ELb0EEENS1_21CollectiveEpilogueBwdISA_SB_SD_Li256ELb1ELb0ELi2EEENS1_19SingleTileSchedulerILb1ELb0ELb0ELi128EEEEEEEEEvNT_6ParamsE$_ZZN4cute9transformINS_5tupleIJiiNS_1CILi0EEEEEENS1_IJNS1_IJNS2_ILi4EEENS2_ILi8EEEEEENS2_ILi2EEENS2_ILi1EEEEEEZNS_7idx2crdIS4_SA_EEDaRKT_RKT0_EUlRKT_RKT0_E_EEDaSE_SH_OT1_ENKUlDpSK_E_clIJNS1_IJiiEEEiS3_EEEDaSR_) ;  /* 0xfffe1d6000007944 */ /* 0x002fea0003c3ffff */
[----:B------:R-:W-:Y:S02]  /*2f400*/  MOV R6, 0x2f420 ;  /* 0x0002f42000067802 */ /* 0x000fe40000000f00 */
[----:B--2--5:R-:W-:Y:S05]  /*2f410*/  CALL.REL.NOINC `($_ZN7cutlass13device_kernelIN5flash19enable_sm80_to_sm89INS1_16FlashAttnBwdSm80INS1_25CollectiveMainloopBwdSm80ILi2ELi2EN4cute5tupleIJNS5_1CILi128EEES8_NS7_ILi64EEEEEENS_10bfloat16_tEfNS_4arch4Sm80ELb0ELb1ELb1ELb1ELb1ELb0ELb0ELb0ELi2ELi4ELi4ELi4ELb0EEENS1_21CollectiveEpilogueBwdISA_SB_SD_Li256ELb1ELb0ELi2EEENS1_19SingleTileSchedulerILb1ELb0ELb0ELi128EEEEEEEEEvNT_6ParamsE$_ZZN4cute13to_mixed_bitsINS_5tupleIJNS1_IJNS_1CILi4EEENS2_ILi8EEEEEENS2_ILi2EEENS2_ILi1EEEEEENS1_IJNS1_IJNS2_ILi128EEENS2_ILi0EEEEEES4_SA_EEENS1_IJNS1_IJiiEEEiSA_EEEEEDaRKT_RKT0_RKT1_ENKUlRKT_RKT0_RKT1_E_clIS5_SB_SD_EEDaSQ_ST_SW_) ;  /* 0xfffddee000007944 */ /* 0x024fea0003c3ffff */
[----:B------:R-:W-:Y:S02]  /*2f420*/  MOV R6, 0x2f440 ;  /* 0x0002f44000067802 */ /* 0x000fe40000000f00 */
[----:B------:R-:W-:Y:S05]  /*2f430*/  CALL.REL.NOINC `($_ZN7cutlass13device_kernelIN5flash19enable_sm80_to_sm89INS1_16FlashAttnBwdSm80INS1_25CollectiveMainloopBwdSm80ILi2ELi2EN4cute5tupleIJNS5_1CILi128EEES8_NS7_ILi64EEEEEENS_10bfloat16_tEfNS_4arch4Sm80ELb0ELb1ELb1ELb1ELb1ELb0ELb0ELb0ELi2ELi4ELi4ELi4ELb0EEENS1_21CollectiveEpilogueBwdISA_SB_SD_Li256ELb1ELb0ELi2EEENS1_19SingleTileSchedulerILb1ELb0ELb0ELi128EEEEEEEEEvNT_6ParamsE$_ZZN4cute13to_mixed_bitsINS_5tupleIJNS1_IJNS_1CILi4EEENS2_ILi8EEEEEENS2_ILi2EEENS2_ILi1EEEEEENS1_IJNS1_IJNS2_ILi128EEENS2_ILi0EEEEEES4_SA_EEENS1_IJNS1_IJiiEEEiSA_EEEEEDaRKT_RKT0_RKT1_ENKUlRKT_RKT0_RKT1_E_clIS6_S4_iEEDaSQ_ST_SW_) ;  /* 0xfffddf3000007944 */ /* 0x000fea0003c3ffff */
[----:B------:R-:W-:Y:S02]  /*2f440*/  MOV R5, R2 ;  /* 0x0000000200057202 */ /* 0x000fe40000000f00 */
[----:B------:R-:W-:-:S02]  /*2f450*/  MOV R2, 0x2f470 ;  /* 0x0002f47000027802 */ /* 0x000fc40000000f00 */
[----:B------:R-:W-:Y:S05]  /*2f460*/  CALL.REL.NOINC `($_ZN7cutlass13device_kernelIN5flash19enable_sm80_to_sm89INS1_16FlashAttnBwdSm80INS1_25CollectiveMainloopBwdSm80ILi2ELi2EN4cute5tupleIJNS5_1CILi128EEES8_NS7_ILi64EEEEEENS_10bfloat16_tEfNS_4arch4Sm80ELb0ELb1ELb1ELb1ELb1ELb0ELb0ELb0ELi2ELi4ELi4ELi4ELb0EEENS1_21CollectiveEpilogueBwdISA_SB_SD_Li256ELb1ELb0ELi2EEENS1_19SingleTileSchedulerILb1ELb0ELb0ELi128EEEEEEEEEvNT_6ParamsE$_ZZN4cute13to_mixed_bitsINS_5tupleIJNS1_IJNS_1CILi4EEENS2_ILi8EEEEEENS2_ILi2EEENS2_ILi1EEEEEENS1_IJNS1_IJNS2_ILi128EEENS2_ILi0EEEEEES4_SA_EEENS1_IJNS1_IJiiEEEiSA_EEEEEDaRKT_RKT0_RKT1_ENKUlDpRKT_E_clIJNS_9MixedBitsILj0ELj384EEENSU_ILj0ELj8EEENS2_ILj0EEEEEEDaSR_) ;  /* 0xfffdde5000007944 */ /* 0x000fea0003c3ffff */
        /* <DEDUP_REMOVED lines=13> */
[----:B-1----:R-:W-:Y:S05]  /*2f540*/  CALL.REL.NOINC `($_ZN7cutlass13device_kernelIN5flash19enable_sm80_to_sm89INS1_16FlashAttnBwdSm80INS1_25CollectiveMainloopBwdSm80ILi2ELi2EN4cute5tupleIJNS5_1CILi128EEES8_NS7_ILi64EEEEEENS_10bfloat16_tEfNS_4arch4Sm80ELb0ELb1ELb1ELb1ELb1ELb0ELb0ELb0ELi2ELi4ELi4ELi4ELb0EEENS1_21CollectiveEpilogueBwdISA_SB_SD_Li256ELb1ELb0ELi2EEENS1_19SingleTileSchedulerILb1ELb0ELb0ELi128EEEEEEEEEvNT_6ParamsE$_ZN4cute3eso3ESOILb1ELb0EJNS_1CILi8EEEiiEEC2ERKS3_RKiS8_) ;  /* 0xfffd9fb000007944 */ /* 0x002fea0003c3ffff */
[----:B-1----:R1:W5:Y:S01]  /*2f550*/  LDL.64 R2, [R1+0x758] ;  /* 0x0007580001027983 */ /* 0x0023620000100a00 */
[----:B------:R-:W-:Y:S01]  /*2f560*/  IMAD.MOV.U32 R5, RZ, RZ, 0x48 ;  /* 0x00000048ff057424 */ /* 0x000fe200078e00ff */
[----:B------:R-:W-:Y:S01]  /*2f570*/  LOP3.LUT P0, RZ, R9, 0x8, RZ, 0xc0, !PT ;  /* 0x0000000809ff7812 */ /* 0x000fe2000780c0ff */
[----:B------:R-:W-:Y:S01]  /*2f580*/  IMAD.MOV.U32 R63, RZ, RZ, R25 ;  /* 0x000000ffff3f7224 */ /* 0x000fe200078e0019 */
[----:B------:R-:W-:-:S02]  /*2f590*/  MOV R6, 0x2f5c0 ;  /* 0x0002f5c000067802 */ /* 0x000fc40000000f00 */
[----:B------:R-:W-:-:S04]  /*2f5a0*/  SEL R5, R5, 0x38, !P0 ;  /* 0x0000003805057807 */ /* 0x000fc80004000000 */
[----:B-1---5:R-:W-:Y:S05]  /*2f5b0*/  CALL.REL.NOINC `($_ZN7cutlass13device_kernelIN5flash19enable_sm80_to_sm89INS1_16FlashAttnBwdSm80INS1_25CollectiveMainloopBwdSm80ILi2ELi2EN4cute5tupleIJNS5_1CILi128EEES8_NS7_ILi64EEEEEENS_10bfloat16_tEfNS_4arch4Sm80ELb0ELb1ELb1ELb1ELb1ELb0ELb0ELb0ELi2ELi4ELi4ELi4ELb0EEENS1_21CollectiveEpilogueBwdISA_SB_SD_Li256ELb1ELb0ELi2EEENS1_19SingleTileSchedulerILb1ELb0ELb0ELi128EEEEEEEEEvNT_6ParamsE$_ZN4cute3eso3ESOILb0ELb1EJiNS_1CILi144EEENS2_ILi288EEEEEC2ERKiRKS3_RKS4_) ;  /* 0xfffd922000007944 */ /* 0x022fea0003c3ffff */
[----:B------:R-:W2:Y:S01]  /*2f5c0*/  LDL R8, [R1+0x758] ;  /* 0x0007580001087983 */ /* 0x000ea20000100800 */
[----:B------:R-:W-:Y:S01]  /*2f5d0*/  IMAD.MOV.U32 R63, RZ, RZ, R25 ;  /* 0x000000ffff3f7224 */ /* 0x000fe200078e0019 */
[----:B-1----:R-:W-:Y:S02]  /*2f5e0*/  MOV R4, R14 ;  /* 0x0000000e00047202 */ /* 0x002fe40000000f00 */
[----:B------:R-:W-:Y:S01]  /*2f5f0*/  MOV R6, 0x2f620 ;  /* 0x0002f62000067802 */ /* 0x000fe20000000f00 */
[----:B--2---:R1:W-:Y:S04]  /*2f600*/  STL [R1+0x790], R8 ;  /* 0x0007900801007387 */ /* 0x0043e80000100800 */
[----:B-1----:R-:W-:Y:S05]  /*2f610*/  CALL.REL.NOINC `($_ZN7cutlass13device_kernelIN5flash19enable_sm80_to_sm89INS1_16FlashAttnBwdSm80INS1_25CollectiveMainloopBwdSm80ILi2ELi2EN4cute5tupleIJNS5_1CILi128EEES8_NS7_ILi64EEEEEENS_10bfloat16_tEfNS_4arch4Sm80ELb0ELb1ELb1ELb1ELb1ELb0ELb0ELb0ELi2ELi4ELi4ELi4ELb0EEENS1_21CollectiveEpilogueBwdISA_SB_SD_Li256ELb1ELb0ELi2EEENS1_19SingleTileSchedulerILb1ELb0ELb0ELi128EEEEEEEEEvNT_6ParamsE$_ZN4cute3eso3ESOILb1ELb0EJNS_1CILi1EEENS_5tupleIJNS2_ILi8EEEiiEEENS2_ILi64EEENS4_IJiNS2_ILi144EEENS2_ILi288EEEEEENS2_ILi512EEEEEC2ERKS3_RKS6_RKS7_RKSA_RKSB_) ;  /* 0xfffd9a0000007944 */ /* 0x002fea0003c3ffff */
[----:B-1----:R1:W5:Y:S04]  /*2f620*/  LDL R5, [R1+0x760] ;  /* 0x0007600001057983 */ /* 0x0023680000100800 */
[----:B------:R1:W5:Y:S01]  /*2f630*/  LDL.64 R2, [R1+0x758] ;  /* 0x0007580001027983 */ /* 0x0003620000100a00 */
[----:B------:R-:W-:-:S02]  /*2f640*/  MOV R63, R25 ;  /* 0x00000019003f7202 */ /* 0x000fc40000000f00 */
[----:B------:R-:W-:Y:S02]  /*2f650*/  MOV R6, 0x2f670 ;  /* 0x0002f67000067802 */ /* 0x000fe40000000f00 */
[----:B-1---5:R-:W-:Y:S05]  /*2f660*/  CALL.REL.NOINC `($_ZN7cutlass13device_kernelIN5flash19enable_sm80_to_sm89INS1_16FlashAttnBwdSm80INS1_25CollectiveMainloopBwdSm80ILi2ELi2EN4cute5tupleIJNS5_1CILi128EEES8_NS7_ILi64EEEEEENS_10bfloat16_tEfNS_4arch4Sm80ELb0ELb1ELb1ELb1ELb1ELb0ELb0ELb0ELi2ELi4ELi4ELi4ELb0EEENS1_21CollectiveEpilogueBwdISA_SB_SD_Li256ELb1ELb0ELi2EEENS1_19SingleTileSchedulerILb1ELb0ELb0ELi128EEEEEEEEEvNT_6ParamsE$_ZN4cute5tupleIJNS0_IJNS_1CILi8EEENS0_IJNS1_ILi2EEES3_S3_EEENS1_ILi1EEES4_S5_EEENS0_IJS5_NS0_IJS2_iiEEENS1_ILi64EEENS0_IJiNS1_ILi144EEENS1_ILi288EEEEEENS1_ILi512EEEEEEEEC2ERKS6_RKSD_) ;  /* 0xfffdcad000007944 */ /* 0x022fea0003c3ffff */
[----:B------:R2:W5:Y:S04]  /*2f670*/  LDL R6, [R1+0x760] ;  /* 0x0007600001067983 */ /* 0x0005680000100800 */
[----:B-1----:R2:W5:Y:S01]  /*2f680*/  LDL.64 R2, [R1+0x758] ;  /* 0x0007580001027983 */ /* 0x0025620000100a00 */
[----:B------:R-:W-:-:S03]  /*2f690*/  MOV R4, 0x2f6b0 ;  /* 0x0002f6b000047802 */ /* 0x000fc60000000f00 */
[----:B--2--5:R-:W-:Y:S05]  /*2f6a0*/  CALL.REL.NOINC `($_ZN7cutlass13device_kernelIN5flash19enable_sm80_to_sm89INS1_16FlashAttnBwdSm80INS1_25CollectiveMainloopBwdSm80ILi2ELi2EN4cute5tupleIJNS5_1CILi128EEES8_NS7_ILi64EEEEEENS_10bfloat16_tEfNS_4arch4Sm80ELb0ELb1ELb1ELb1ELb1ELb0ELb0ELb0ELi2ELi4ELi4ELi4ELb0EEENS1_21CollectiveEpilogueBwdISA_SB_SD_Li256ELb1ELb0ELi2EEENS1_19SingleTileSchedulerILb1ELb0ELb0ELi128EEEEEEEEEvNT_6ParamsE$_ZZN4cute7flattenINS_5tupleIJNS_1CILi1EEENS1_IJNS2_ILi8EEEiiEEENS2_ILi64EEENS1_IJiNS2_ILi144EEENS2_ILi288EEEEEENS2_ILi512EEEEEEEEDaRKT_ENKUlRKT_E_clIS5_EEDaSH_) ;  /* 0xfffe0f0000007944 */ /* 0x024fea0003c3ffff */
[----:B------:R1:W-:Y:S01]  /*2f6b0*/  STL [R12], R2 ;  /* 0x000000020c007387 */ /* 0x0003e20000100800 */
[----:B------:R-:W-:Y:S02]  /*2f6c0*/  MOV R5, R6 ;  /* 0x0000000600057202 */ /* 0x000fe40000000f00 */
[----:B------:R-:W-:Y:S01]  /*2f6d0*/  MOV R4, 0x2f700 ;  /* 0x0002f70000047802 */ /* 0x000fe20000000f00 */
[----:B------:R1:W-:Y:S04]  /*2f6e0*/  STL [R12+0x4], R3 ;  /* 0x000004030c007387 */ /* 0x0003e80000100800 */
[----:B-1----:R-:W-:Y:S05]  /*2f6f0*/  CALL.REL.NOINC `($_ZN7cutlass13device_kernelIN5flash19enable_sm80_to_sm89INS1_16FlashAttnBwdSm80INS1_25CollectiveMainloopBwdSm80ILi2ELi2EN4cute5tupleIJNS5_1CILi128EEES8_NS7_ILi64EEEEEENS_10bfloat16_tEfNS_4arch4Sm80ELb0ELb1ELb1ELb1ELb1ELb0ELb0ELb0ELi2ELi4ELi4ELi4ELb0EEENS1_21CollectiveEpilogueBwdISA_SB_SD_Li256ELb1ELb0ELi2EEENS1_19SingleTileSchedulerILb1ELb0ELb0ELi128EEEEEEEEEvNT_6ParamsE$_ZZN4cute7flattenINS_5tupleIJNS_1CILi1EEENS1_IJNS2_ILi8EEEiiEEENS2_ILi64EEENS1_IJiNS2_ILi144EEENS2_ILi288EEEEEENS2_ILi512EEEEEEEEDaRKT_ENKUlRKT_E_clIS9_EEDaSH_) ;  /* 0xfffe0ed000007944 */ /* 0x002fea0003c3ffff */
[----:B------:R1:W-:Y:S01]  /*2f700*/  STL [R1+0x794], R2 ;  /* 0x0007940201007387 */ /* 0x0003e20000100800 */
[----:B------:R-:W-:-:S02]  /*2f710*/  MOV R63, R60 ;  /* 0x0000003c003f7202 */ /* 0x000fc40000000f00 */
[----:B------:R-:W-:Y:S02]  /*2f720*/  MOV R4, 0x2f740 ;  /* 0x0002f74000047802 */ /* 0x000fe40000000f00 */
[----:B-1----:R-:W-:Y:S05]  /*2f730*/  CALL.REL.NOINC `($_ZN7cutlass13device_kernelIN5flash19enable_sm80_to_sm89INS1_16FlashAttnBwdSm80INS1_25CollectiveMainloopBwdSm80ILi2ELi2EN4cute5tupleIJNS5_1CILi128EEES8_NS7_ILi64EEEEEENS_10bfloat16_tEfNS_4arch4Sm80ELb0ELb1ELb1ELb1ELb1ELb0ELb0ELb0ELi2ELi4ELi4ELi4ELb0EEENS1_21CollectiveEpilogueBwdISA_SB_SD_Li256ELb1ELb0ELi2EEENS1_19SingleTileSchedulerILb1ELb0ELb0ELi128EEEEEEEEEvNT_6ParamsE$_ZZN4cute12filter_tupleINS_5tupleIJNS_1CILi1EEENS1_IJNS2_ILi8EEEiiEEENS2_ILi64EEENS1_IJiNS2_ILi144EEENS2_ILi288EEEEEENS2_ILi512EEEEEEZNS_7flattenISB_EEDaRKT_EUlRKT_E_EEDaSF_OT0_ENKUlDpSI_E_clIJNS1_IJS3_EEES5_NS1_IJS6_EEES9_NS1_IJSA_EEEEEEDaSM_) ;  /* 0xfffdd72000007944 */ /* 0x002fea0003c3ffff */
[----:B------:R-:W-:Y:S02]  /*2f740*/  MOV R63, R25 ;  /* 0x00000019003f7202 */ /* 0x000fe40000000f00 */
[----:B------:R-:W-:Y:S02]  /*2f750*/  MOV R6, 0x2f770 ;  /* 0x0002f77000067802 */ /* 0x000fe40000000f00 */
[----:B--2--5:R-:W-:Y:S05]  /*2f760*/  CALL.REL.NOINC `($_ZN7cutlass13device_kernelIN5flash19enable_sm80_to_sm89INS1_16FlashAttnBwdSm80INS1_25CollectiveMainloopBwdSm80ILi2ELi2EN4cute5tupleIJNS5_1CILi128EEES8_NS7_ILi64EEEEEENS_10bfloat16_tEfNS_4arch4Sm80ELb0ELb1ELb1ELb1ELb1ELb0ELb0ELb0ELi2ELi4ELi4ELi4ELb0EEENS1_21CollectiveEpilogueBwdISA_SB_SD_Li256ELb1ELb0ELi2EEENS1_19SingleTileSchedulerILb1ELb0ELb0ELi128EEEEEEEEEvNT_6ParamsE$_ZN4cute3eso3ESOILb0ELb1EJiNS_1CILi144EEENS2_ILi512EEEEEC2ERKiRKS3_RKS4_) ;  /* 0xfffd90b000007944 */ /* 0x024fea0003c3ffff */
[----:B------:R-:W2:Y:S01]  /*2f770*/  LDL R6, [R1+0x758] ;  /* 0x0007580001067983 */ /* 0x000ea20000100800 */
[----:B-1----:R-:W-:Y:S01]  /*2f780*/  IMAD.MOV.U32 R4, RZ, RZ, R48 ;  /* 0x000000ffff047224 */ /* 0x002fe200078e0030 */
[----:B------:R-:W-:Y:S02]  /*2f790*/  MOV R63, R25 ;  /* 0x00000019003f7202 */ /* 0x000fe40000000f00 */
[----:B------:R-:W-:Y:S01]  /*2f7a0*/  MOV R8, 0x2f7d0 ;  /* 0x0002f7d000087802 */ /* 0x000fe20000000f00 */
[----:B--2---:R1:W-:Y:S04]  /*2f7b0*/  STL [R1+0x11ec], R6 ;  /* 0x0011ec0601007387 */ /* 0x0043e80000100800 */
[----:B-1----:R-:W-:Y:S05]  /*2f7c0*/  CALL.REL.NOINC `($_ZN7cutlass13device_kernelIN5flash19enable_sm80_to_sm89INS1_16FlashAttnBwdSm80INS1_25CollectiveMainloopBwdSm80ILi2ELi2EN4cute5tupleIJNS5_1CILi128EEES8_NS7_ILi64EEEEEENS_10bfloat16_tEfNS_4arch4Sm80ELb0ELb1ELb1ELb1ELb1ELb0ELb0ELb0ELi2ELi4ELi4ELi4ELb0EEENS1_21CollectiveEpilogueBwdISA_SB_SD_Li256ELb1ELb0ELi2EEENS1_19SingleTileSchedulerILb1ELb0ELb0ELi128EEEEEEEEEvNT_6ParamsE$_ZN4cute3eso3ESOILb0ELb0EJiiNS_1CILi144EEENS2_ILi512EEEEEC2ERKiS7_RKS3_RKS4_) ;  /* 0xfffd899000007944 */ /* 0x002fea0003c3ffff */
[----:B-1----:R-:W2:Y:S01]  /*2f7d0*/  LDL.64 R4, [R1+0x758] ;  /* 0x0007580001047983 */ /* 0x002ea20000100a00 */
[----:B------:R-:W-:Y:S01]  /*2f7e0*/  IMAD.MOV.U32 R3, RZ, RZ, R16 ;  /* 0x000000ffff037224 */ /* 0x000fe200078e0010 */
[----:B------:R-:W-:Y:S01]  /*2f7f0*/  MOV R7, R46 ;  /* 0x0000002e00077202 */ /* 0x000fe20000000f00 */
[----:B------:R-:W-:Y:S01]  /*2f800*/  IMAD.MOV.U32 R70, RZ, RZ, R25 ;  /* 0x000000ffff467224 */ /* 0x000fe200078e0019 */
[----:B------:R-:W-:Y:S01]  /*2f810*/  MOV R6, 0x2f840 ;  /* 0x0002f84000067802 */ /* 0x000fe20000000f00 */
[----:B--2---:R1:W-:Y:S04]  /*2f820*/  STL.64 [R1+0x788], R4 ;  /* 0x0007880401007387 */ /* 0x0043e80000100a00 */
[----:B-1----:R-:W-:Y:S05]  /*2f830*/  CALL.REL.NOINC `($_ZN7cutlass13device_kernelIN5flash19enable_sm80_to_sm89INS1_16FlashAttnBwdSm80INS1_25CollectiveMainloopBwdSm80ILi2ELi2EN4cute5tupleIJNS5_1CILi128EEES8_NS7_ILi64EEEEEENS_10bfloat16_tEfNS_4arch4Sm80ELb0ELb1ELb1ELb1ELb1ELb0ELb0ELb0ELi2ELi4ELi4ELi4ELb0EEENS1_21CollectiveEpilogueBwdISA_SB_SD_Li256ELb1ELb0ELi2EEENS1_19SingleTileSchedulerILb1ELb0ELb0ELi128EEEEEEEEEvNT_6ParamsE$_ZN4cute3eso3ESOILb0ELb0EJiiiNS_1CILi144EEENS2_ILi512EEEEEC2ERKiS7_S7_RKS3_RKS4_) ;  /* 0xfffd8bc000007944 */ /* 0x002fea0003c3ffff */
        /* <DEDUP_REMOVED lines=9> */
[----:B-1----:R-:W-:Y:S05]  /*2f8d0*/  CALL.REL.NOINC `($_ZN7cutlass13device_kernelIN5flash19enable_sm80_to_sm89INS1_16FlashAttnBwdSm80INS1_25CollectiveMainloopBwdSm80ILi2ELi2EN4cute5tupleIJNS5_1CILi128EEES8_NS7_ILi64EEEEEENS_10bfloat16_tEfNS_4arch4Sm80ELb0ELb1ELb1ELb1ELb1ELb0ELb0ELb0ELi2ELi4ELi4ELi4ELb0EEENS1_21CollectiveEpilogueBwdISA_SB_SD_Li256ELb1ELb0ELi2EEENS1_19SingleTileSchedulerILb1ELb0ELb0ELi128EEEEEEEEEvNT_6ParamsE$_ZN4cute3eso3ESOILb1ELb0EJNS_1CILi8EEEiiiNS2_ILi144EEENS2_ILi512EEEEEC2ERKS3_RKiSA_SA_RKS4_RKS5_) ;  /* 0xfffd9c9000007944 */ /* 0x002fea0003c3ffff */
        /* <DEDUP_REMOVED lines=8> */
[----:B-1----:R-:W-:Y:S05]  /*2f960*/  CALL.REL.NOINC `($_ZN7cutlass13device_kernelIN5flash19enable_sm80_to_sm89INS1_16FlashAttnBwdSm80INS1_25CollectiveMainloopBwdSm80ILi2ELi2EN4cute5tupleIJNS5_1CILi128EEES8_NS7_ILi64EEEEEENS_10bfloat16_tEfNS_4arch4Sm80ELb0ELb1ELb1ELb1ELb1ELb0ELb0ELb0ELi2ELi4ELi4ELi4ELb0EEENS1_21CollectiveEpilogueBwdISA_SB_SD_Li256ELb1ELb0ELi2EEENS1_19SingleTileSchedulerILb1ELb0ELb0ELi128EEEEEEEEEvNT_6ParamsE$_ZN4cute3eso3ESOILb1ELb0EJNS_1CILi1EEEiiiNS2_ILi144EEENS2_ILi512EEEEEC2ERKS3_RKiSA_SA_RKS4_RKS5_) ;  /* 0xfffd97d000007944 */ /* 0x002fea0003c3ffff */
[----:B-1----:R1:W5:Y:S04]  /*2f970*/  LDL R5, [R1+0x760] ;  /* 0x0007600001057983 */ /* 0x0023680000100800 */
[----:B------:R1:W5:Y:S01]  /*2f980*/  LDL.64 R2, [R1+0x758] ;  /* 0x0007580001027983 */ /* 0x0003620000100a00 */
[----:B------:R-:W-:-:S02]  /*2f990*/  MOV R62, R25 ;  /* 0x00000019003e7202 */ /* 0x000fc40000000f00 */
[----:B------:R-:W-:Y:S02]  /*2f9a0*/  MOV R6, 0x2f9c0 ;  /* 0x0002f9c000067802 */ /* 0x000fe40000000f00 */
[----:B-1---5:R-:W-:Y:S05]  /*2f9b0*/  CALL.REL.NOINC `($_ZN7cutlass13device_kernelIN5flash19enable_sm80_to_sm89INS1_16FlashAttnBwdSm80INS1_25CollectiveMainloopBwdSm80ILi2ELi2EN4cute5tupleIJNS5_1CILi128EEES8_NS7_ILi64EEEEEENS_10bfloat16_tEfNS_4arch4Sm80ELb0ELb1ELb1ELb1ELb1ELb0ELb0ELb0ELi2ELi4ELi4ELi4ELb0EEENS1_21CollectiveEpilogueBwdISA_SB_SD_Li256ELb1ELb0ELi2EEENS1_19SingleTileSchedulerILb1ELb0ELb0ELi128EEEEEEEEEvNT_6ParamsE$_ZN4cute5tupleIJNS0_IJNS_1CILi16EEENS1_ILi2EEES3_S3_NS1_ILi4EEES3_EEENS0_IJNS1_ILi1EEEiiiNS1_ILi144EEENS1_ILi512EEEEEEEEC2ERKS5_RKS9_) ;  /* 0xfffdc4f000007944 */ /* 0x022fea0003c3ffff */
        /* <DEDUP_REMOVED lines=10> */
[----:B-1----:R-:W-:Y:S05]  /*2fa60*/  CALL.REL.NOINC `($_ZN7cutlass13device_kernelIN5flash19enable_sm80_to_sm89INS1_16FlashAttnBwdSm80INS1_25CollectiveMainloopBwdSm80ILi2ELi2EN4cute5tupleIJNS5_1CILi128EEES8_NS7_ILi64EEEEEENS_10bfloat16_tEfNS_4arch4Sm80ELb0ELb1ELb1ELb1ELb1ELb0ELb0ELb0ELi2ELi4ELi4ELi4ELb0EEENS1_21CollectiveEpilogueBwdISA_SB_SD_Li256ELb1ELb0ELi2EEENS1_19SingleTileSchedulerILb1ELb0ELb0ELi128EEEEEEEEEvNT_6ParamsE$_ZZN4cute6detail16composition_implINS_5tupleIJNS_1CILi16EEENS3_ILi2EEES5_S5_NS3_ILi4EEES5_EEENS2_IJNS3_ILi1EEEiiiNS3_ILi144EEENS3_ILi512EEEEEENS2_IJNS2_IJS5_S5_EEES6_NS3_ILi8EEEEEENS2_IJNS2_IJNS3_ILi64EEESA_EEES4_NS3_ILi1024EEEEEEEEDaRKT_RKT0_RKT1_RKT2_ENKUlRKT_RKT0_E_clISC_SG_EEDaSX_S10_) ;  /* 0xfffde94000007944 */ /* 0x002fea0003c3ffff */
[----:B------:R-:W-:Y:S01]  /*2fa70*/  IMAD.MOV.U32 R3, RZ, RZ, R17 ;  /* 0x000000ffff037224 */ /* 0x000fe200078e0011 */
[----:B------:R-:W-:Y:S01]  /*2fa80*/  MOV R5, R50 ;  /* 0x0000003200057202 */ /* 0x000fe20000000f00 */
[----:B------:R-:W-:Y:S01]  /*2fa90*/  IMAD.MOV.U32 R17, RZ, RZ, R60 ;  /* 0x000000ffff117224 */ /* 0x000fe200078e003c */
[----:B------:R-:W-:-:S02]  /*2faa0*/  MOV R16, 0x2fac0 ;  /* 0x0002fac000107802 */ /* 0x000fc40000000f00 */
[----:B--2--5:R-:W-:Y:S05]  /*2fab0*/  CALL.REL.NOINC `($_ZN7cutlass13device_kernelIN5flash19enable_sm80_to_sm89INS1_16FlashAttnBwdSm80INS1_25CollectiveMainloopBwdSm80ILi2ELi2EN4cute5tupleIJNS5_1CILi128EEES8_NS7_ILi64EEEEEENS_10bfloat16_tEfNS_4arch4Sm80ELb0ELb1ELb1ELb1ELb1ELb0ELb0ELb0ELi2ELi4ELi4ELi4ELb0EEENS1_21CollectiveEpilogueBwdISA_SB_SD_Li256ELb1ELb0ELi2EEENS1_19SingleTileSchedulerILb1ELb0ELb0ELi128EEEEEEEEEvNT_6ParamsE$_ZZN4cute6detail16composition_implINS_5tupleIJNS_1CILi16EEENS3_ILi2EEES5_S5_NS3_ILi4EEES5_EEENS2_IJNS3_ILi1EEEiiiNS3_ILi144EEENS3_ILi512EEEEEENS2_IJNS2_IJS5_S5_EEES6_NS3_ILi8EEEEEENS2_IJNS2_IJNS3_ILi64EEESA_EEES4_NS3_ILi1024EEEEEEEEDaRKT_RKT0_RKT1_RKT2_ENKUlRKT_RKT0_E_clIS6_S4_EEDaSX_S10_) ;  /* 0xfffde67000007944 */ /* 0x024fea0003c3ffff */
[----:B-----5:R2:W-:Y:S01]  /*2fac0*/  STL.64 [R1+0x770], R2 ;  /* 0x0007700201007387 */ /* 0x0205e20000100a00 */
[----:B------:R-:W-:Y:S01]  /*2fad0*/  IMAD.MOV.U32 R63, RZ, RZ, R25 ;  /* 0x000000ffff3f7224 */ /* 0x000fe200078e0019 */
[----:B------:R-:W-:-:S02]  /*2fae0*/  MOV R70, R24 ;  /* 0x0000001800467202 */ /* 0x000fc40000000f00 */
[----:B------:R-:W-:Y:S02]  /*2faf0*/  MOV R4, 0x2fb10 ;  /* 0x0002fb1000047802 */ /* 0x000fe40000000f00 */
[----:B-12---:R-:W-:Y:S05]  /*2fb00*/  CALL.REL.NOINC `($_ZN7cutlass13device_kernelIN5flash19enable_sm80_to_sm89INS1_16FlashAttnBwdSm80INS1_25CollectiveMainloopBwdSm80ILi2ELi2EN4cute5tupleIJNS5_1CILi128EEES8_NS7_ILi64EEEEEENS_10bfloat16_tEfNS_4arch4Sm80ELb0ELb1ELb1ELb1ELb1ELb0ELb0ELb0ELi2ELi4ELi4ELi4ELb0EEENS1_21CollectiveEpilogueBwdISA_SB_SD_Li256ELb1ELb0ELi2EEENS1_19SingleTileSchedulerILb1ELb0ELb0ELi128EEEEEEEEEvNT_6ParamsE$_ZN4cute3eso3ESOILb0ELb0EJNS_5tupleIJiNS_1CILi512EEEEEENS2_IJiiEEENS3_ILi1024EEEEEC2ERKS5_RKS6_RKS7_) ;  /* 0xfffd792000007944 */ /* 0x006fea0003c3ffff */
[----:B------:R2:W5:Y:S04]  /*2fb10*/  LDL R5, [R1+0x760] ;  /* 0x0007600001057983 */ /* 0x0005680000100800 */
[----:B-1----:R2:W5:Y:S01]  /*2fb20*/  LDL.64 R2, [R1+0x758] ;  /* 0x0007580001027983 */ /* 0x0025620000100a00 */
[----:B------:R-:W-:Y:S02]  /*2fb30*/  MOV R63, R25 ;  /* 0x00000019003f7202 */ /* 0x000fe40000000f00 */
[----:B------:R-:W-:Y:S02]  /*2fb40*/  MOV R6, 0x2fb60 ;  /* 0x0002fb6000067802 */ /* 0x000fe40000000f00 */
[----:B--2--5:R-:W-:Y:S05]  /*2fb50*/  CALL.REL.NOINC `($_ZN7cutlass13device_kernelIN5flash19enable_sm80_to_sm89INS1_16FlashAttnBwdSm80INS1_25CollectiveMainloopBwdSm80ILi2ELi2EN4cute5tupleIJNS5_1CILi128EEES8_NS7_ILi64EEEEEENS_10bfloat16_tEfNS_4arch4Sm80ELb0ELb1ELb1ELb1ELb1ELb0ELb0ELb0ELi2ELi4ELi4ELi4ELb0EEENS1_21CollectiveEpilogueBwdISA_SB_SD_Li256ELb1ELb0ELi2EEENS1_19SingleTileSchedulerILb1ELb0ELb0ELi128EEEEEEEEEvNT_6ParamsE$_ZN4cute5tupleIJNS0_IJNS0_IJNS_1CILi2EEES2_EEES3_NS1_ILi8EEEEEENS0_IJNS0_IJiNS1_ILi512EEEEEENS0_IJiiEEENS1_ILi1024EEEEEEEEC2ERKS5_RKSA_) ;  /* 0xfffdc14000007944 */ /* 0x024fea0003c3ffff */
        /* <DEDUP_REMOVED lines=8> */
[----:B-1---5:R-:W-:Y:S05]  /*2fbe0*/  CALL.REL.NOINC `($_ZN7cutlass13device_kernelIN5flash19enable_sm80_to_sm89INS1_16FlashAttnBwdSm80INS1_25CollectiveMainloopBwdSm80ILi2ELi2EN4cute5tupleIJNS5_1CILi128EEES8_NS7_ILi64EEEEEENS_10bfloat16_tEfNS_4arch4Sm80ELb0ELb1ELb1ELb1ELb1ELb0ELb0ELb0ELi2ELi4ELi4ELi4ELb0EEENS1_21CollectiveEpilogueBwdISA_SB_SD_Li256ELb1ELb0ELi2EEENS1_19SingleTileSchedulerILb1ELb0ELb0ELi128EEEEEEEEEvNT_6ParamsE$_ZN4cute3eso3ESOILb0ELb0EJNS_6LayoutINS_5tupleIJNS3_IJNS_1CILi2EEES5_EEES6_NS4_ILi8EEEEEENS3_IJNS3_IJiNS4_ILi512EEEEEENS3_IJiiEEENS4_ILi1024EEEEEEEEjEEC2ERKSE_RKj) ;  /* 0xfffd7be000007944 */ /* 0x022fea0003c3ffff */
[----:B------:R-:W2:Y:S04]  /*2fbf0*/  LDL.64 R16, [R1+0x760] ;  /* 0x0007600001107983 */ /* 0x000ea80000100a00 */
[----:B-1----:R1:W5:Y:S01]  /*2fc00*/  LDL.64 R4, [R1+0x758] ;  /* 0x0007580001047983 */ /* 0x0023620000100a00 */
[----:B------:R-:W-:Y:S02]  /*2fc10*/  MOV R9, R25 ;  /* 0x0000001900097202 */ /* 0x000fe40000000f00 */
[----:B------:R-:W-:Y:S01]  /*2fc20*/  MOV R8, 0x2fc50 ;  /* 0x0002fc5000087802 */ /* 0x000fe20000000f00 */
[----:B--2---:R-:W-:-:S04]  /*2fc30*/  IMAD.WIDE.U32 R2, R17, 0x2, R52 ;  /* 0x0000000211027825 */ /* 0x004fc800078e0034 */
[----:B-1---5:R-:W-:Y:S05]  /*2fc40*/  CALL.REL.NOINC `($_ZN7cutlass13device_kernelIN5flash19enable_sm80_to_sm89INS1_16FlashAttnBwdSm80INS1_25CollectiveMainloopBwdSm80ILi2ELi2EN4cute5tupleIJNS5_1CILi128EEES8_NS7_ILi64EEEEEENS_10bfloat16_tEfNS_4arch4Sm80ELb0ELb1ELb1ELb1ELb1ELb0ELb0ELb0ELi2ELi4ELi4ELi4ELb0EEENS1_21CollectiveEpilogueBwdISA_SB_SD_Li256ELb1ELb0ELi2EEENS1_19SingleTileSchedulerILb1ELb0ELb0ELi128EEEEEEEEEvNT_6ParamsE$_ZN4cute8smem_ptrIPN7cutlass10bfloat16_tEECI1NS_12iter_adaptorIS3_S4_EEES3_) ;  /* 0xfffdc87000007944 */ /* 0x022fea0003c3ffff */
[----:B-1----:R-:W2:Y:S01]  /*2fc50*/  LDL.64 R2, [R1+0x758] ;  /* 0x0007580001027983 */ /* 0x002ea20000100a00 */
[----:B------:R-:W-:Y:S01]  /*2fc60*/  IMAD.MOV.U32 R63, RZ, RZ, R25 ;  /* 0x000000ffff3f7224 */ /* 0x000fe200078e0019 */
[----:B------:R-:W-:-:S02]  /*2fc70*/  MOV R70, R24 ;  /* 0x0000001800467202 */ /* 0x000fc40000000f00 */
[----:B------:R-:W-:Y:S01]  /*2fc80*/  MOV R6, 0x2fcb0 ;  /* 0x0002fcb000067802 */ /* 0x000fe20000000f00 */
[----:B--2---:R1:W-:Y:S04]  /*2fc90*/  STL.64 [R1+0x770], R2 ;  /* 0x0007700201007387 */ /* 0x0043e80000100a00 */
[----:B-1----:R-:W-:Y:S05]  /*2fca0*/  CALL.REL.NOINC `($_ZN7cutlass13device_kernelIN5flash19enable_sm80_to_sm89INS1_16FlashAttnBwdSm80INS1_25CollectiveMainloopBwdSm80ILi2ELi2EN4cute5tupleIJNS5_1CILi128EEES8_NS7_ILi64EEEEEENS_10bfloat16_tEfNS_4arch4Sm80ELb0ELb1ELb1ELb1ELb1ELb0ELb0ELb0ELi2ELi4ELi4ELi4ELb0EEENS1_21CollectiveEpilogueBwdISA_SB_SD_Li256ELb1ELb0ELi2EEENS1_19SingleTileSchedulerILb1ELb0ELb0ELi128EEEEEEEEEvNT_6ParamsE$_ZN4cute3eso3ESOILb0ELb0EJNS_6LayoutINS_5tupleIJNS3_IJNS_1CILi2EEES5_EEES6_NS4_ILi8EEEEEENS3_IJNS3_IJiNS4_ILi512EEEEEENS3_IJiiEEENS4_ILi1024EEEEEEEENS_10ViewEngineINS_8smem_ptrIPN7cutlass10bfloat16_tEEEEEEEC2ERKSE_RKSL_) ;  /* 0xfffd7aa000007944 */ /* 0x002fea0003c3ffff */
[----:B-1----:R1:W5:Y:S04]  /*2fcb0*/  LDL R5, [R1+0x75c] ;  /* 0x00075c0001057983 */ /* 0x0023680000100800 */
[----:B------:R1:W5:Y:S01]  /*2fcc0*/  LDL R3, [R1+0x760] ;  /* 0x0007600001037983 */ /* 0x0003620000100800 */
[----:B------:R-:W-:-:S03]  /*2fcd0*/  MOV R4, 0x2fcf0 ;  /* 0x0002fcf000047802 */ /* 0x000fc60000000f00 */
[----:B-1---5:R-:W-:Y:S05]  /*2fce0*/  CALL.REL.NOINC `($_ZN7cutlass13device_kernelIN5flash19enable_sm80_to_sm89INS1_16FlashAttnBwdSm80INS1_25CollectiveMainloopBwdSm80ILi2ELi2EN4cute5tupleIJNS5_1CILi128EEES8_NS7_ILi64EEEEEENS_10bfloat16_tEfNS_4arch4Sm80ELb0ELb1ELb1ELb1ELb1ELb0ELb0ELb0ELi2ELi4ELi4ELi4ELb0EEENS1_21CollectiveEpilogueBwdISA_SB_SD_Li256ELb1ELb0ELi2EEENS1_19SingleTileSchedulerILb1ELb0ELb0ELi128EEEEEEEEEvNT_6ParamsE$_ZZN4cute4takeILi1ELi3ENS_5tupleIJNS1_IJiNS_1CILi512EEEEEENS1_IJiiEEENS2_ILi1024EEEEEEEEDaRKT1_ENKUlDpRKT_E_clIJS5_S6_EEEDaSE_) ;  /* 0xfffde01000007944 */ /* 0x022fea0003c3ffff */
[----:B------:R-:W-:Y:S02]  /*2fcf0*/  MOV R4, 0x2fd10 ;  /* 0x0002fd1000047802 */ /* 0x000fe40000000f00 */
[----:B-1---5:R-:W-:Y:S05]  /*2fd00*/  CALL.REL.NOINC `($_ZN7cutlass13device_kernelIN5flash19enable_sm80_to_sm89INS1_16FlashAttnBwdSm80INS1_25CollectiveMainloopBwdSm80ILi2ELi2EN4cute5tupleIJNS5_1CILi128EEES8_NS7_ILi64EEEEEENS_10bfloat16_tEfNS_4arch4Sm80ELb0ELb1ELb1ELb1ELb1ELb0ELb0ELb0ELi2ELi4ELi4ELi4ELb0EEENS1_21CollectiveEpilogueBwdISA_SB_SD_Li256ELb1ELb0ELi2EEENS1_19SingleTileSchedulerILb1ELb0ELb0ELi128EEEEEEEEEvNT_6ParamsE$_ZZN4cute16flatten_to_tupleINS_5tupleIJNS1_IJiiEEENS_1CILi1024EEEEEEEEDaRKT_ENKUlRKT_E_clIS2_EEDaSB_) ;  /* 0xfffddb1000007944 */ /* 0x022fea0003c3ffff */
[----:B------:R1:W-:Y:S01]  /*2fd10*/  STL [R12], R2 ;  /* 0x000000020c007387 */ /* 0x0003e20000100800 */
[----:B------:R-:W-:Y:S02]  /*2fd20*/  MOV R63, R60 ;  /* 0x0000003c003f7202 */ /* 0x000fe40000000f00 */
[----:B------:R-:W-:Y:S01]  /*2fd30*/  MOV R4, 0x2fd60 ;  /* 0x0002fd6000047802 */ /* 0x000fe20000000f00 */
[----:B------:R1:W-:Y:S04]  /*2fd40*/  STL [R12+0x4], R3 ;  /* 0x000004030c007387 */ /* 0x0003e80000100800 */
[----:B-1----:R-:W-:Y:S05]  /*2fd50*/  CALL.REL.NOINC `($_ZN7cutlass13device_kernelIN5flash19enable_sm80_to_sm89INS1_16FlashAttnBwdSm80INS1_25CollectiveMainloopBwdSm80ILi2ELi2EN4cute5tupleIJNS5_1CILi128EEES8_NS7_ILi64EEEEEENS_10bfloat16_tEfNS_4arch4Sm80ELb0ELb1ELb1ELb1ELb1ELb0ELb0ELb0ELi2ELi4ELi4ELi4ELb0EEENS1_21CollectiveEpilogueBwdISA_SB_SD_Li256ELb1ELb0ELi2EEENS1_19SingleTileSchedulerILb1ELb0ELb0ELi128EEEEEEEEEvNT_6ParamsE$_ZZN4cute12filter_tupleINS_5tupleIJNS1_IJiiEEENS_1CILi1024EEEEEEZNS_16flatten_to_tupleIS5_EEDaRKT_EUlRKT_E_EEDaS9_OT0_ENKUlDpSC_E_clIJS2_NS1_IJS4_EEEEEEDaSG_) ;  /* 0xfffdcbe000007944 */ /* 0x002fea0003c3ffff */
        /* <DEDUP_REMOVED lines=25> */
[----:B-1----:R2:W5:Y:S01]  /*2fef0*/  LD.E R3, [R10.64] ;  /* 0x000000040a037980 */ /* 0x002562000c101900 */
[----:B------:R-:W-:-:S03]  /*2ff00*/  MOV R4, 0x2ff20 ;  /* 0x0002ff2000047802 */ /* 0x000fc60000000f00 */
[----:B--2--5:R-:W-:Y:S05]  /*2ff10*/  CALL.REL.NOINC `($_ZN7cutlass13device_kernelIN5flash19enable_sm80_to_sm89INS1_16FlashAttnBwdSm80INS1_25CollectiveMainloopBwdSm80ILi2ELi2EN4cute5tupleIJNS5_1CILi128EEES8_NS7_ILi64EEEEEENS_10bfloat16_tEfNS_4arch4Sm80ELb0ELb1ELb1ELb1ELb1ELb0ELb0ELb0ELi2ELi4ELi4ELi4ELb0EEENS1_21CollectiveEpilogueBwdISA_SB_SD_Li256ELb1ELb0ELi2EEENS1_19SingleTileSchedulerILb1ELb0ELb0ELi128EEEEEEEEEvNT_6ParamsE$_ZZN4cute5sliceINS_5tupleIJNS_10UnderscoreES2_S2_iEEENS1_IJNS1_IJNS_1CILi1EEENS4_ILi0EEEEEEiNS4_ILi1024EEENS4_ILi8192EEEEEEEEDaRKT_RKT0_ENKUlRKT_RKT0_E_clIS2_iEEDaSJ_SM_) ;  /* 0xfffddfb000007944 */ /* 0x024fea0003c3ffff */
[----:B------:R-:W-:Y:S02]  /*2ff20*/  MOV R4, 0x2ff40 ;  /* 0x0002ff4000047802 */ /* 0x000fe40000000f00 */
[----:B-1---5:R-:W-:Y:S05]  /*2ff30*/  CALL.REL.NOINC `($_ZN7cutlass13device_kernelIN5flash19enable_sm80_to_sm89INS1_16FlashAttnBwdSm80INS1_25CollectiveMainloopBwdSm80ILi2ELi2EN4cute5tupleIJNS5_1CILi128EEES8_NS7_ILi64EEEEEENS_10bfloat16_tEfNS_4arch4Sm80ELb0ELb1ELb1ELb1ELb1ELb0ELb0ELb0ELi2ELi4ELi4ELi4ELb0EEENS1_21CollectiveEpilogueBwdISA_SB_SD_Li256ELb1ELb0ELi2EEENS1_19SingleTileSchedulerILb1ELb0ELb0ELi128EEEEEEEEEvNT_6ParamsE$_ZZN4cute12filter_tupleINS_5tupleIJNS_10UnderscoreES2_S2_iEEENS1_IJNS1_IJNS_1CILi1EEENS4_ILi0EEEEEEiNS4_ILi1024EEENS4_ILi8192EEEEEEZNS_5sliceIS3_SA_EEDaRKT_RKT0_EUlRKT_RKT0_E_EEDaSE_SH_OT1_ENKUlDpSK_E_clIJNS1_IJS7_EEENS1_IJiEEENS1_IJS8_EEENS1_IJEEEEEEDaSR_) ;  /* 0xfffdcc4000007944 */ /* 0x022fea0003c3ffff */
[----:B------:R-:W-:Y:S02]  /*2ff40*/  MOV R4, 0x2ff60 ;  /* 0x0002ff6000047802 */ /* 0x000fe40000000f00 */
[----:B-1---5:R-:W-:Y:S05]  /*2ff50*/  CALL.REL.NOINC `($_ZN7cutlass13device_kernelIN5flash19enable_sm80_to_sm89INS1_16FlashAttnBwdSm80INS1_25CollectiveMainloopBwdSm80ILi2ELi2EN4cute5tupleIJNS5_1CILi128EEES8_NS7_ILi64EEEEEENS_10bfloat16_tEfNS_4arch4Sm80ELb0ELb1ELb1ELb1ELb1ELb0ELb0ELb0ELi2ELi4ELi4ELi4ELb0EEENS1_21CollectiveEpilogueBwdISA_SB_SD_Li256ELb1ELb0ELi2EEENS1_19SingleTileSchedulerILb1ELb0ELb0ELi128EEEEEEEEEvNT_6ParamsE$_ZN4cute5tupleIJNS0_IJNS0_IJNS_1CILi8EEENS1_ILi1EEEEEENS1_ILi2EEES2_EEENS0_IJNS0_IJS3_NS1_ILi0EEEEEEiNS1_ILi1024EEEEEEEEC2ERKS6_RKSA_) ;  /* 0xfffdbec000007944 */ /* 0x022fea0003c3ffff */
[----:B------:R1:W5:Y:S01]  /*2ff60*/  LDL R2, [R1+0x758] ;  /* 0x0007580001027983 */ /* 0x0003620000100800 */
[----:B------:R-:W-:Y:S02]  /*2ff70*/  SHF.L.U32 R6, R5, 0xd, RZ ;  /* 0x0000000d05067819 */ /* 0x000fe400000006ff */
[----:B------:R-:W-:-:S03]  /*2ff80*/  MOV R4, 0x2ffb0 ;  /* 0x0002ffb000047802 */ /* 0x000fc60000000f00 */
[----:B------:R1:W-:Y:S04]  /*2ff90*/  STL [R1+0x11e0], R6 ;  /* 0x0011e00601007387 */ /* 0x0003e80000100800 */
[----:B-1---5:R-:W-:Y:S05]  /*2ffa0*/  CALL.REL.NOINC `($_ZN7cutlass13device_kernelIN5flash19enable_sm80_to_sm89INS1_16FlashAttnBwdSm80INS1_25CollectiveMainloopBwdSm80ILi2ELi2EN4cute5tupleIJNS5_1CILi128EEES8_NS7_ILi64EEEEEENS_10bfloat16_tEfNS_4arch4Sm80ELb0ELb1ELb1ELb1ELb1ELb0ELb0ELb0ELi2ELi4ELi4ELi4ELb0EEENS1_21CollectiveEpilogueBwdISA_SB_SD_Li256ELb1ELb0ELi2EEENS1_19SingleTileSchedulerILb1ELb0ELb0ELi128EEEEEEEEEvNT_6ParamsE$_ZN4cute3eso3ESOILb0ELb0EJNS_6LayoutINS_5tupleIJNS3_IJNS_1CILi8EEENS4_ILi1EEEEEENS4_ILi2EEES5_EEENS3_IJNS3_IJS6_NS4_ILi0EEEEEEiNS4_ILi1024EEEEEEEEiEEC2ERKSE_RKi) ;  /* 0xfffd7db000007944 */ /* 0x022fea0003c3ffff */
[----:B------:R-:W-:Y:S01]  /*2ffb0*/  ULDC.64 UR4, c[0x0][0x118] ;  /* 0x0000460000047ab9 */ /* 0x000fe20000000a00 */
[----:B-1----:R-:W2:Y:S04]  /*2ffc0*/  LDL.64 R4, [R1+0x758] ;  /* 0x0007580001047983 */ /* 0x002ea80000100a00 */
[----:B------:R-:W2:Y:S01]  /*2ffd0*/  LD.E.64 R2, [R10.64+0x8] ;  /* 0x000008040a027980 */ /* 0x000ea2000c101b00 */
[----:B------:R-:W-:Y:S02]  /*2ffe0*/  MOV R9, R25 ;  /* 0x0000001900097202 */ /* 0x000fe40000000f00 */
[----:B------:R-:W-:Y:S01]  /*2fff0*/  MOV R8, 0x30020 ;  /* 0x0003002000087802 */ /* 0x000fe20000000f00 */
[----:B--2---:R-:W-:-:S04]  /*30000*/  IMAD.WIDE R2, R5, 0x2, R2 ;  /* 0x0000000205027825 */ /* 0x004fc800078e0202 */
[----:B------:R-:W-:Y:S05]  /*30010*/  CALL.REL.NOINC `($_ZN7cutlass13device_kernelIN5flash19enable_sm80_to_sm89INS1_16FlashAttnBwdSm80INS1_25CollectiveMainloopBwdSm80ILi2ELi2EN4cute5tupleIJNS5_1CILi128EEES8_NS7_ILi64EEEEEENS_10bfloat16_tEfNS_4arch4Sm80ELb0ELb1ELb1ELb1ELb1ELb0ELb0ELb0ELi2ELi4ELi4ELi4ELb0EEENS1_21CollectiveEpilogueBwdISA_SB_SD_Li256ELb1ELb0ELi2EEENS1_19SingleTileSchedulerILb1ELb0ELb0ELi128EEEEEEEEEvNT_6ParamsE$_ZN4cute8smem_ptrIPN7cutlass10bfloat16_tEECI1NS_12iter_adaptorIS3_S4_EEES3_) ;  /* 0xfffdc4a000007944 */ /* 0x000fea0003c3ffff */
[----:B-1----:R-:W2:Y:S01]  /*30020*/  LDL.64 R2, [R1+0x758] ;  /* 0x0007580001027983 */ /* 0x002ea20000100a00 */
[----:B------:R-:W-:-:S02]  /*30030*/  MOV R6, R4 ;  /* 0x0000000400067202 */ /* 0x000fc40000000f00 */
[----:B------:R-:W-:Y:S01]  /*30040*/  MOV R4, 0x30070 ;  /* 0x0003007000047802 */ /* 0x000fe20000000f00 */
[----:B--2---:R1:W-:Y:S04]  /*30050*/  STL.64 [R1+0x770], R2 ;  /* 0x0007700201007387 */ /* 0x0043e80000100a00 */
[----:B-1----:R-:W-:Y:S05]  /*30060*/  CALL.REL.NOINC `($_ZN7cutlass13device_kernelIN5flash19enable_sm80_to_sm89INS1_16FlashAttnBwdSm80INS1_25CollectiveMainloopBwdSm80ILi2ELi2EN4cute5tupleIJNS5_1CILi128EEES8_NS7_ILi64EEEEEENS_10bfloat16_tEfNS_4arch4Sm80ELb0ELb1ELb1ELb1ELb1ELb0ELb0ELb0ELi2ELi4ELi4ELi4ELb0EEENS1_21CollectiveEpilogueBwdISA_SB_SD_Li256ELb1ELb0ELi2EEENS1_19SingleTileSchedulerILb1ELb0ELb0ELi128EEEEEEEEEvNT_6ParamsE$_ZN4cute3eso3ESOILb0ELb0EJNS_6LayoutINS_5tupleIJNS3_IJNS_1CILi8EEENS4_ILi1EEEEEENS4_ILi2EEES5_EEENS3_IJNS3_IJS6_NS4_ILi0EEEEEEiNS4_ILi1024EEEEEEEENS_10ViewEngineINS_8smem_ptrIPN7cutlass10bfloat16_tEEEEEEEC2ERKSE_RKSL_) ;  /* 0xfffd7c8000007944 */ /* 0x002fea0003c3ffff */
[----:B-1----:R-:W2:Y:S01]  /*30070*/  LDL.64 R2, [R26+0xe0] ;  /* 0x0000e0001a027983 */ /* 0x002ea20000100a00 */
[----:B------:R-:W-:-:S03]  /*30080*/  ULDC.64 UR4, c[0x0][0x118] ;  /* 0x0000460000047ab9 */ /* 0x000fc60000000a00 */
[----:B------:R1:W5:Y:S04]  /*30090*/  LDL R20, [R1+0x758] ;  /* 0x0007580001147983 */ /* 0x0003680000100800 */
[----:B------:R1:W5:Y:S04]  /*300a0*/  LDL.64 R58, [R1+0x760] ;  /* 0x00076000013a7983 */ /* 0x0003680000100a00 */
[----:B------:R1:W5:Y:S04]  /*300b0*/  LDL.64 R8, [R26+0xc8] ;  /* 0x0000c8001a087983 */ /* 0x0003680000100a00 */
[----:B--2---:R-:W5:Y:S01]  /*300c0*/  LD.E.64 R2, [R2.64] ;  /* 0x0000000402027980 */ /* 0x004f62000c101b00 */
[----:B------:R-:W-:-:S03]  /*300d0*/  MOV R6, 0x300f0 ;  /* 0x000300f000067802 */ /* 0x000fc60000000f00 */
[----:B-1---5:R-:W-:Y:S05]  /*300e0*/  CALL.REL.NOINC `($_ZN7cutlass13device_kernelIN5flash19enable_sm80_to_sm89INS1_16FlashAttnBwdSm80INS1_25CollectiveMainloopBwdSm80ILi2ELi2EN4cute5tupleIJNS5_1CILi128EEES8_NS7_ILi64EEEEEENS_10bfloat16_tEfNS_4arch4Sm80ELb0ELb1ELb1ELb1ELb1ELb0ELb0ELb0ELi2ELi4ELi4ELi4ELb0EEENS1_21CollectiveEpilogueBwdISA_SB_SD_Li256ELb1ELb0ELi2EEENS1_19SingleTileSchedulerILb1ELb0ELb0ELi128EEEEEEEEEvNT_6ParamsE$_ZN4cute3eso3ESOILb1ELb0EJNS_14ComposedLayoutINS_7SwizzleILi3ELi3ELi3EEENS_1CILi0EEENS_6LayoutINS_5tupleIJNS8_IJNS8_IJNS5_ILi4EEENS5_ILi8EEEEEENS8_IJS9_NS5_ILi1EEEEEEEEENS8_IJNS8_IJNS5_ILi2EEESF_SF_EEENS8_IJSF_SA_EEEEEEEEENS8_IJNS8_IJNS8_IJNS5_ILi128EEESC_EEENS8_IJNS5_ILi16EEES6_EEEEEENS8_IJNS8_IJNS5_ILi64EEESA_NS5_ILi512EEEEEENS8_IJNS5_ILi8192EEENS5_ILi1024EEEEEEEEEEEEEEEENS_10ViewEngineINS_8smem_ptrIPN7cutlass10bfloat16_tEEEEEEEC2ERKSY_RKS15_) ;  /* 0xfffd8a7000007944 */ /* 0x022fea0003c3ffff */
        /* <DEDUP_REMOVED lines=29> */
[----:B-12--5:R-:W-:Y:S05]  /*302c0*/  CALL.REL.NOINC `($_ZN7cutlass13device_kernelIN5flash19enable_sm80_to_sm89INS1_16FlashAttnBwdSm80INS1_25CollectiveMainloopBwdSm80ILi2ELi2EN4cute5tupleIJNS5_1CILi128EEES8_NS7_ILi64EEEEEENS_10bfloat16_tEfNS_4arch4Sm80ELb0ELb1ELb1ELb1ELb1ELb0ELb0ELb0ELi2ELi4ELi4ELi4ELb0EEENS1_21CollectiveEpilogueBwdISA_SB_SD_Li256ELb1ELb0ELi2EEENS1_19SingleTileSchedulerILb1ELb0ELb0ELi128EEEEEEEEEvNT_6ParamsE$_ZZN4cute7idx2crdINS_5tupleIJiiNS_1CILi0EEEEEENS1_IJNS1_IJNS2_ILi4EEENS2_ILi8EEEEEES5_NS2_ILi1EEEEEEEEDaRKT_RKT0_ENKUlRKT_RKT0_E_clIiS7_EEDaSI_SL_) ;  /* 0xfffe07e000007944 */ /* 0x026fea0003c3ffff */
[----:B------:R-:W-:Y:S02]  /*302d0*/  MOV R2, 0x302f0 ;  /* 0x000302f000027802 */ /* 0x000fe40000000f00 */
[----:B-1----:R-:W-:Y:S05]  /*302e0*/  CALL.REL.NOINC `($_ZN7cutlass13device_kernelIN5flash19enable_sm80_to_sm89INS1_16FlashAttnBwdSm80INS1_25CollectiveMainloopBwdSm80ILi2ELi2EN4cute5tupleIJNS5_1CILi128EEES8_NS7_ILi64EEEEEENS_10bfloat16_tEfNS_4arch4Sm80ELb0ELb1ELb1ELb1ELb1ELb0ELb0ELb0ELi2ELi4ELi4ELi4ELb0EEENS1_21CollectiveEpilogueBwdISA_SB_SD_Li256ELb1ELb0ELi2EEENS1_19SingleTileSchedulerILb1ELb0ELb0ELi128EEEEEEEEEvNT_6ParamsE$_ZZN4cute7idx2crdINS_5tupleIJiiNS_1CILi0EEEEEENS1_IJNS1_IJNS2_ILi4EEENS2_ILi8EEEEEES5_NS2_ILi1EEEEEEEEDaRKT_RKT0_ENKUlRKT_RKT0_E_clIiS5_EEDaSI_SL_) ;  /* 0xfffe079000007944 */ /* 0x002fea0003c3ffff */
[----:B------:R1:W-:Y:S01]  /*302f0*/  STL [R12], R6 ;  /* 0x000000060c007387 */ /* 0x0003e20000100800 */
[----:B------:R-:W-:Y:S02]  /*30300*/  MOV R2, R60 ;  /* 0x0000003c00027202 */ /* 0x000fe40000000f00 */
[----:B------:R-:W-:-:S02]  /*30310*/  MOV R74, 0x30330 ;  /* 0x00030330004a7802 */ /* 0x000fc40000000f00 */
[----:B-1----:R-:W-:Y:S05]  /*30320*/  CALL.REL.NOINC `($_ZN7cutlass13device_kernelIN5flash19enable_sm80_to_sm89INS1_16FlashAttnBwdSm80INS1_25CollectiveMainloopBwdSm80ILi2ELi2EN4cute5tupleIJNS5_1CILi128EEES8_NS7_ILi64EEEEEENS_10bfloat16_tEfNS_4arch4Sm80ELb0ELb1ELb1ELb1ELb1ELb0ELb0ELb0ELi2ELi4ELi4ELi4ELb0EEENS1_21CollectiveEpilogueBwdISA_SB_SD_Li256ELb1ELb0ELi2EEENS1_19SingleTileSchedulerILb1ELb0ELb0ELi128EEEEEEEEEvNT_6ParamsE$_ZZN4cute9transformINS_5tupleIJiiNS_1CILi0EEEEEENS1_IJNS1_IJNS2_ILi4EEENS2_ILi8EEEEEES5_NS2_ILi1EEEEEEZNS_7idx2crdIS4_S9_EEDaRKT_RKT0_EUlRKT_RKT0_E_EEDaSD_SG_OT1_ENKUlDpSJ_E_clIJNS1_IJiiEEEiS3_EEEDaSQ_) ;  /* 0xfffe0eb000007944 */ /* 0x002fea0003c3ffff */
[----:B------:R-:W-:Y:S02]  /*30330*/  MOV R6, 0x30350 ;  /* 0x0003035000067802 */ /* 0x000fe40000000f00 */
[----:B--2--5:R-:W-:Y:S05]  /*30340*/  CALL.REL.NOINC `($_ZN7cutlass13device_kernelIN5flash19enable_sm80_to_sm89INS1_16FlashAttnBwdSm80INS1_25CollectiveMainloopBwdSm80ILi2ELi2EN4cute5tupleIJNS5_1CILi128EEES8_NS7_ILi64EEEEEENS_10bfloat16_tEfNS_4arch4Sm80ELb0ELb1ELb1ELb1ELb1ELb0ELb0ELb0ELi2ELi4ELi4ELi4ELb0EEENS1_21CollectiveEpilogueBwdISA_SB_SD_Li256ELb1ELb0ELi2EEENS1_19SingleTileSchedulerILb1ELb0ELb0ELi128EEEEEEEEEvNT_6ParamsE$_ZZN4cute13to_mixed_bitsINS_5tupleIJNS1_IJNS_1CILi4EEENS2_ILi8EEEEEES3_NS2_ILi1EEEEEENS1_IJNS1_IJNS2_ILi128EEENS2_ILi0EEEEEENS2_ILi16EEES9_EEENS1_IJNS1_IJiiEEEiS9_EEEEEDaRKT_RKT0_RKT1_ENKUlRKT_RKT0_RKT1_E_clIS5_SA_SD_EEDaSQ_ST_SW_) ;  /* 0xfffdd19000007944 */ /* 0x024fea0003c3ffff */
[----:B------:R-:W-:Y:S02]  /*30350*/  MOV R6, 0x30370 ;  /* 0x0003037000067802 */ /* 0x000fe40000000f00 */
[----:B------:R-:W-:Y:S05]  /*30360*/  CALL.REL.NOINC `($_ZN7cutlass13device_kernelIN5flash19enable_sm80_to_sm89INS1_16FlashAttnBwdSm80INS1_25CollectiveMainloopBwdSm80ILi2ELi2EN4cute5tupleIJNS5_1CILi128EEES8_NS7_ILi64EEEEEENS_10bfloat16_tEfNS_4arch4Sm80ELb0ELb1ELb1ELb1ELb1ELb0ELb0ELb0ELi2ELi4ELi4ELi4ELb0EEENS1_21CollectiveEpilogueBwdISA_SB_SD_Li256ELb1ELb0ELi2EEENS1_19SingleTileSchedulerILb1ELb0ELb0ELi128EEEEEEEEEvNT_6ParamsE$_ZZN4cute13to_mixed_bitsINS_5tupleIJNS1_IJNS_1CILi4EEENS2_ILi8EEEEEES3_NS2_ILi1EEEEEENS1_IJNS1_IJNS2_ILi128EEENS2_ILi0EEEEEENS2_ILi16EEES9_EEENS1_IJNS1_IJiiEEEiS9_EEEEEDaRKT_RKT0_RKT1_ENKUlRKT_RKT0_RKT1_E_clIS3_SB_iEEDaSQ_ST_SW_) ;  /* 0xfffdd13000007944 */ /* 0x000fea0003c3ffff */
[----:B------:R-:W-:Y:S02]  /*30370*/  MOV R5, R2 ;  /* 0x0000000200057202 */ /* 0x000fe40000000f00 */
[----:B------:R-:W-:-:S02]  /*30380*/  MOV R2, 0x303a0 ;  /* 0x000303a000027802 */ /* 0x000fc40000000f00 */
[----:B------:R-:W-:Y:S05]  /*30390*/  CALL.REL.NOINC `($_ZN7cutlass13device_kernelIN5flash19enable_sm80_to_sm89INS1_16FlashAttnBwdSm80INS1_25CollectiveMainloopBwdSm80ILi2ELi2EN4cute5tupleIJNS5_1CILi128EEES8_NS7_ILi64EEEEEENS_10bfloat16_tEfNS_4arch4Sm80ELb0ELb1ELb1ELb1ELb1ELb0ELb0ELb0ELi2ELi4ELi4ELi4ELb0EEENS1_21CollectiveEpilogueBwdISA_SB_SD_Li256ELb1ELb0ELi2EEENS1_19SingleTileSchedulerILb1ELb0ELb0ELi128EEEEEEEEEvNT_6ParamsE$_ZZN4cute13to_mixed_bitsINS_5tupleIJNS1_IJNS_1CILi4EEENS2_ILi8EEEEEES3_NS2_ILi1EEEEEENS1_IJNS1_IJNS2_ILi128EEENS2_ILi0EEEEEENS2_ILi16EEES9_EEENS1_IJNS1_IJiiEEEiS9_EEEEEDaRKT_RKT0_RKT1_ENKUlDpRKT_E_clIJNS_9MixedBitsILj0ELj384EEENSU_ILj0ELj48EEENS2_ILj0EEEEEEDaSR_) ;  /* 0xfffdd0b000007944 */ /* 0x000fea0003c3ffff */
[----:B------:R-:W-:Y:S02]  /*303a0*/  SHF.R.S32.HI R5, RZ, 0x1f, R4 ;  /* 0x0000001fff057819 */ /* 0x000fe40000011404 */
[----:B------:R-:W-:-:S02]  /*303b0*/  LOP3.LUT R3, R3, 0x1b0, RZ, 0xc0, !PT ;  /* 0x000001b003037812 */ /* 0x000fc400078ec0ff */
[----:B------:R-:W-:Y:S02]  /*303c0*/  LEA.HI R5, R5, R4, RZ, 0x2 ;  /* 0x0000000405057211 */ /* 0x000fe400078f10ff */
[----:B------:R-:W-:Y:S02]  /*303d0*/  MOV R4, 0x30410 ;  /* 0x0003041000047802 */ /* 0x000fe40000000f00 */
[----:B------:R-:W-:-:S05]  /*303e0*/  SHF.R.S32.HI R2, RZ, 0x2, R5 ;  /* 0x00000002ff027819 */ /* 0x000fca0000011405 */
[----:B------:R1:W-:Y:S02]  /*303f0*/  STL [R1+0x77c], R2 ;  /* 0x00077c0201007387 */ /* 0x0003e40000100800 */
[----:B-1----:R-:W-:Y:S05]  /*30400*/  CALL.REL.NOINC `($_ZN7cutlass13device_kernelIN5flash19enable_sm80_to_sm89INS1_16FlashAttnBwdSm80INS1_25CollectiveMainloopBwdSm80ILi2ELi2EN4cute5tupleIJNS5_1CILi128EEES8_NS7_ILi64EEEEEENS_10bfloat16_tEfNS_4arch4Sm80ELb0ELb1ELb1ELb1ELb1ELb0ELb0ELb0ELi2ELi4ELi4ELi4ELb0EEENS1_21CollectiveEpilogueBwdISA_SB_SD_Li256ELb1ELb0ELi2EEENS1_19SingleTileSchedulerILb1ELb0ELb0ELi128EEEEEEEEEvNT_6ParamsE$_ZN4cute5tupleIJNS_7SwizzleILi3ELi3ELi3EEENS_9MixedBitsILj0ELj432EEENS_6LayoutINS0_IJNS0_IJNS_1CILi2EEES7_S7_EEES7_NS6_ILi8EEEEEENS0_IJNS0_IJNS6_ILi64EEES9_NS6_ILi512EEEEEENS6_ILi8192EEENS6_ILi1024EEEEEEEEEEC2ERKS2_RKS4_RKSH_) ;  /* 0xfffdbe9000007944 */ /* 0x002fea0003c3ffff */
[----:B-1----:R1:W5:Y:S01]  /*30410*/  LDL R2, [R1+0x758] ;  /* 0x0007580001027983 */ /* 0x0023620000100800 */
[----:B------:R-:W-:Y:S02]  /*30420*/  MOV R46, R13 ;  /* 0x0000000d002e7202 */ /* 0x000fe40000000f00 */
[----:B------:R-:W-:Y:S02]  /*30430*/  MOV R4, 0x30450 ;  /* 0x0003045000047802 */ /* 0x000fe40000000f00 */
[----:B-1---5:R-:W-:Y:S05]  /*30440*/  CALL.REL.NOINC `($_ZN7cutlass13device_kernelIN5flash19enable_sm80_to_sm89INS1_16FlashAttnBwdSm80INS1_25CollectiveMainloopBwdSm80ILi2ELi2EN4cute5tupleIJNS5_1CILi128EEES8_NS7_ILi64EEEEEENS_10bfloat16_tEfNS_4arch4Sm80ELb0ELb1ELb1ELb1ELb1ELb0ELb0ELb0ELi2ELi4ELi4ELi4ELb0EEENS1_21CollectiveEpilogueBwdISA_SB_SD_Li256ELb1ELb0ELi2EEENS1_19SingleTileSchedulerILb1ELb0ELb0ELi128EEEEEEEEEvNT_6ParamsE$_ZN4cute3eso3ESOILb0ELb0EJNS_14ComposedLayoutINS_7SwizzleILi3ELi3ELi3EEENS_9MixedBitsILj0ELj432EEENS_6LayoutINS_5tupleIJNS8_IJNS_1CILi2EEESA_SA_EEESA_NS9_ILi8EEEEEENS8_IJNS8_IJNS9_ILi64EEESC_NS9_ILi512EEEEEENS9_ILi8192EEENS9_ILi1024EEEEEEEEEEiEEC2ERKSL_RKi) ;  /* 0xfffd6d3000007944 */ /* 0x022fea0003c3ffff */
[----:B-1----:R-:W2:Y:S01]  /*30450*/  LDL.64 R4, [R1+0x758] ;  /* 0x0007580001047983 */ /* 0x002ea20000100a00 */
[----:B------:R-:W-:Y:S02]  /*30460*/  MOV R9, R25 ;  /* 0x0000001900097202 */ /* 0x000fe40000000f00 */
[----:B------:R-:W-:Y:S01]  /*30470*/  MOV R8, 0x304a0 ;  /* 0x000304a000087802 */ /* 0x000fe20000000f00 */
[----:B--2---:R-:W-:-:S04]  /*30480*/  IMAD.WIDE R2, R5, 0x2, R16 ;  /* 0x0000000205027825 */ /* 0x004fc800078e0210 */
[----:B------:R-:W-:Y:S05]  /*30490*/  CALL.REL.NOINC `($_ZN7cutlass13device_kernelIN5flash19enable_sm80_to_sm89INS1_16FlashAttnBwdSm80INS1_25CollectiveMainloopBwdSm80ILi2ELi2EN4cute5tupleIJNS5_1CILi128EEES8_NS7_ILi64EEEEEENS_10bfloat16_tEfNS_4arch4Sm80ELb0ELb1ELb1ELb1ELb1ELb0ELb0ELb0ELi2ELi4ELi4ELi4ELb0EEENS1_21CollectiveEpilogueBwdISA_SB_SD_Li256ELb1ELb0ELi2EEENS1_19SingleTileSchedulerILb1ELb0ELb0ELi128EEEEEEEEEvNT_6ParamsE$_ZN4cute8smem_ptrIPN7cutlass10bfloat16_tEECI1NS_12iter_adaptorIS3_S4_EEES3_) ;  /* 0xfffdc02000007944 */ /* 0x000fea0003c3ffff */
[----:B-1----:R-:W2:Y:S01]  /*304a0*/  LDL.64 R2, [R1+0x758] ;  /* 0x0007580001027983 */ /* 0x002ea20000100a00 */
[----:B------:R-:W-:Y:S02]  /*304b0*/  MOV R6, R4 ;  /* 0x0000000400067202 */ /* 0x000fe40000000f00 */
[----:B------:R-:W-:Y:S01]  /*304c0*/  MOV R4, 0x304f0 ;  /* 0x000304f000047802 */ /* 0x000fe20000000f00 */
[----:B--2---:R1:W-:Y:S04]  /*304d0*/  STL.64 [R1+0x770], R2 ;  /* 0x0007700201007387 */ /* 0x0043e80000100a00 */
[----:B-1----:R-:W-:Y:S05]  /*304e0*/  CALL.REL.NOINC `($_ZN7cutlass13device_kernelIN5flash19enable_sm80_to_sm89INS1_16FlashAttnBwdSm80INS1_25CollectiveMainloopBwdSm80ILi2ELi2EN4cute5tupleIJNS5_1CILi128EEES8_NS7_ILi64EEEEEENS_10bfloat16_tEfNS_4arch4Sm80ELb0ELb1ELb1ELb1ELb1ELb0ELb0ELb0ELi2ELi4ELi4ELi4ELb0EEENS1_21CollectiveEpilogueBwdISA_SB_SD_Li256ELb1ELb0ELi2EEENS1_19SingleTileSchedulerILb1ELb0ELb0ELi128EEEEEEEEEvNT_6ParamsE$_ZN4cute3eso3ESOILb0ELb0EJNS_14ComposedLayoutINS_7SwizzleILi3ELi3ELi3EEENS_9MixedBitsILj0ELj432EEENS_6LayoutINS_5tupleIJNS8_IJNS_1CILi2EEESA_SA_EEESA_NS9_ILi8EEEEEENS8_IJNS8_IJNS9_ILi64EEESC_NS9_ILi512EEEEEENS9_ILi8192EEENS9_ILi1024EEEEEEEEEENS_10ViewEngineINS_8smem_ptrIPN7cutlass10bfloat16_tEEEEEEEC2ERKSL_RKSS_) ;  /* 0xfffd6c2000007944 */ /* 0x002fea0003c3ffff */
        /* <DEDUP_REMOVED lines=23> */
[----:B--2--5:R-:W-:Y:S05]  /*30660*/  CALL.REL.NOINC `($_ZN7cutlass13device_kernelIN5flash19enable_sm80_to_sm89INS1_16FlashAttnBwdSm80INS1_25CollectiveMainloopBwdSm80ILi2ELi2EN4cute5tupleIJNS5_1CILi128EEES8_NS7_ILi64EEEEEENS_10bfloat16_tEfNS_4arch4Sm80ELb0ELb1ELb1ELb1ELb1ELb0ELb0ELb0ELi2ELi4ELi4ELi4ELb0EEENS1_21CollectiveEpilogueBwdISA_SB_SD_Li256ELb1ELb0ELi2EEENS1_19SingleTileSchedulerILb1ELb0ELb0ELi128EEEEEEEEEvNT_6ParamsE$_ZN4cute3eso3ESOILb1ELb0EJNS_6LayoutINS_5tupleIJNS3_IJNS_1CILi8EEENS4_ILi1EEEEEENS4_ILi2EEES5_EEENS3_IJNS3_IJS6_NS4_ILi0EEEEEENS4_ILi64EEES5_EEEEENS_10ViewEngineIPN7cutlass10bfloat16_tEEEEEC2ERKSE_RKSJ_) ;  /* 0xfffdb13000007944 */ /* 0x024fea0003c3ffff */
[----:B------:R2:W5:Y:S01]  /*30670*/  LDL.64 R54, [R1+0x758] ;  /* 0x0007580001367983 */ /* 0x0005620000100a00 */
[----:B-1----:R-:W-:Y:S01]  /*30680*/  IMAD.MOV.U32 R6, RZ, RZ, R50 ;  /* 0x000000ffff067224 */ /* 0x002fe200078e0032 */
[----:B------:R-:W-:Y:S01]  /*30690*/  MOV R3, R51 ;  /* 0x0000003300037202 */ /* 0x000fe20000000f00 */
[----:B------:R-:W-:Y:S01]  /*306a0*/  IMAD.MOV.U32 R70, RZ, RZ, R25 ;  /* 0x000000ffff467224 */ /* 0x000fe200078e0019 */
[----:B------:R-:W-:Y:S02]  /*306b0*/  MOV R4, 0x306d0 ;  /* 0x000306d000047802 */ /* 0x000fe40000000f00 */
[----:B--2--5:R-:W-:Y:S05]  /*306c0*/  CALL.REL.NOINC `($_ZN7cutlass13device_kernelIN5flash19enable_sm80_to_sm89INS1_16FlashAttnBwdSm80INS1_25CollectiveMainloopBwdSm80ILi2ELi2EN4cute5tupleIJNS5_1CILi128EEES8_NS7_ILi64EEEEEENS_10bfloat16_tEfNS_4arch4Sm80ELb0ELb1ELb1ELb1ELb1ELb0ELb0ELb0ELi2ELi4ELi4ELi4ELb0EEENS1_21CollectiveEpilogueBwdISA_SB_SD_Li256ELb1ELb0ELi2EEENS1_19SingleTileSchedulerILb1ELb0ELb0ELi128EEEEEEEEEvNT_6ParamsE$_ZN4cute3eso3ESOILb1ELb0EJNS_6LayoutINS_5tupleIJNS3_IJNS3_IJNS_1CILi4EEENS4_ILi2EEEEEENS4_ILi1EEEEEES6_NS4_ILi8EEEEEENS3_IJNS3_IJNS3_IJS8_NS4_ILi32EEEEEENS4_ILi0EEEEEENS4_ILi64EEES5_EEEEENS_10ViewEngineIPN7cutlass10bfloat16_tEEEEEC2ERKSI_RKSN_) ;  /* 0xfffd9ce000007944 */ /* 0x024fea0003c3ffff */
[----:B------:R-:W-:Y:S01]  /*306d0*/  ULDC.64 UR4, c[0x0][0x118] ;  /* 0x0000460000047ab9 */ /* 0x000fe20000000a00 */
[----:B------:R2:W5:Y:S04]  /*306e0*/  LDL.64 R52, [R1+0x758] ;  /* 0x0007580001347983 */ /* 0x0005680000100a00 */
[----:B-1----:R2:W5:Y:S01]  /*306f0*/  LD.E.64 R2, [R56.64] ;  /* 0x0000000438027980 */ /* 0x002562000c101b00 */
[----:B------:R-:W-:-:S02]  /*30700*/  MOV R9, R25 ;  /* 0x0000001900097202 */ /* 0x000fc40000000f00 */
[----:B------:R-:W-:Y:S02]  /*30710*/  MOV R8, 0x30730 ;  /* 0x0003073000087802 */ /* 0x000fe40000000f00 */
[----:B--2--5:R-:W-:Y:S05]  /*30720*/  CALL.REL.NOINC `($_ZN7cutlass13device_kernelIN5flash19enable_sm80_to_sm89INS1_16FlashAttnBwdSm80INS1_25CollectiveMainloopBwdSm80ILi2ELi2EN4cute5tupleIJNS5_1CILi128EEES8_NS7_ILi64EEEEEENS_10bfloat16_tEfNS_4arch4Sm80ELb0ELb1ELb1ELb1ELb1ELb0ELb0ELb0ELi2ELi4ELi4ELi4ELb0EEENS1_21CollectiveEpilogueBwdISA_SB_SD_Li256ELb1ELb0ELi2EEENS1_19SingleTileSchedulerILb1ELb0ELb0ELi128EEEEEEEEEvNT_6ParamsE$_ZN4cute8smem_ptrIPN7cutlass10bfloat16_tEECI1NS_12iter_adaptorIS3_S4_EEES3_) ;  /* 0xfffdbd9000007944 */ /* 0x024fea0003c3ffff */
[----:B-1----:R1:W5:Y:S01]  /*30730*/  LDL.64 R2, [R1+0x758] ;  /* 0x0007580001027983 */ /* 0x0023620000100a00 */
[----:B------:R-:W-:-:S03]  /*30740*/  MOV R6, 0x30760 ;  /* 0x0003076000067802 */ /* 0x000fc60000000f00 */
[----:B-1---5:R-:W-:Y:S05]  /*30750*/  CALL.REL.NOINC `($_ZN7cutlass13device_kernelIN5flash19enable_sm80_to_sm89INS1_16FlashAttnBwdSm80INS1_25CollectiveMainloopBwdSm80ILi2ELi2EN4cute5tupleIJNS5_1CILi128EEES8_NS7_ILi64EEEEEENS_10bfloat16_tEfNS_4arch4Sm80ELb0ELb1ELb1ELb1ELb1ELb0ELb0ELb0ELi2ELi4ELi4ELi4ELb0EEENS1_21CollectiveEpilogueBwdISA_SB_SD_Li256ELb1ELb0ELi2EEENS1_19SingleTileSchedulerILb1ELb0ELb0ELi128EEEEEEEEEvNT_6ParamsE$_ZN4cute3eso3ESOILb1ELb0EJNS_6LayoutINS_5tupleIJNS3_IJNS_1CILi8EEENS4_ILi1EEEEEENS4_ILi2EEEEEENS3_IJNS3_IJS6_NS4_ILi0EEEEEENS4_ILi8192EEEEEEEENS_10ViewEngineINS_8smem_ptrIPN7cutlass10bfloat16_tEEEEEEEC2ERKSE_RKSL_) ;  /* 0xfffdae7000007944 */ /* 0x022fea0003c3ffff */
[----:B-1----:R1:W5:Y:S01]  /*30760*/  LDL.64 R4, [R1+0x758] ;  /* 0x0007580001047983 */ /* 0x0023620000100a00 */
[----:B------:R-:W-:Y:S01]  /*30770*/  IMAD.MOV.U32 R8, RZ, RZ, R54 ;  /* 0x000000ffff087224 */ /* 0x000fe200078e0036 */
[----:B------:R-:W-:Y:S02]  /*30780*/  MOV R3, R55 ;  /* 0x0000003700037202 */ /* 0x000fe40000000f00 */
[----:B------:R-:W-:Y:S02]  /*30790*/  MOV R6, 0x307b0 ;  /* 0x000307b000067802 */ /* 0x000fe40000000f00 */
[----:B-1---5:R-:W-:Y:S05]  /*307a0*/  CALL.REL.NOINC `($_ZN7cutlass13device_kernelIN5flash19enable_sm80_to_sm89INS1_16FlashAttnBwdSm80INS1_25CollectiveMainloopBwdSm80ILi2ELi2EN4cute5tupleIJNS5_1CILi128EEES8_NS7_ILi64EEEEEENS_10bfloat16_tEfNS_4arch4Sm80ELb0ELb1ELb1ELb1ELb1ELb0ELb0ELb0ELi2ELi4ELi4ELi4ELb0EEENS1_21CollectiveEpilogueBwdISA_SB_SD_Li256ELb1ELb0ELi2EEENS1_19SingleTileSchedulerILb1ELb0ELb0ELi128EEEEEEEEEvNT_6ParamsE$_ZN4cute3eso3ESOILb1ELb0EJNS_6LayoutINS_5tupleIJNS3_IJNS_1CILi8EEENS4_ILi1EEEEEENS4_ILi2EEEEEENS3_IJNS3_IJS6_NS4_ILi0EEEEEENS4_ILi64EEEEEEEENS_10ViewEngineIPN7cutlass10bfloat16_tEEEEEC2ERKSE_RKSJ_) ;  /* 0xfffdad9000007944 */ /* 0x022fea0003c3ffff */
[----:B-1----:R1:W5:Y:S01]  /*307b0*/  LDL.64 R2, [R1+0x758] ;  /* 0x0007580001027983 */ /* 0x0023620000100a00 */
[----:B------:R-:W-:Y:S02]  /*307c0*/  MOV R7, R5 ;  /* 0x0000000500077202 */ /* 0x000fe40000000f00 */
[----:B------:R-:W-:Y:S02]  /*307d0*/  MOV R6, 0x307f0 ;  /* 0x000307f000067802 */ /* 0x000fe40000000f00 */
[----:B-1---5:R-:W-:Y:S05]  /*307e0*/  CALL.REL.NOINC `($_ZN7cutlass13device_kernelIN5flash19enable_sm80_to_sm89INS1_16FlashAttnBwdSm80INS1_25CollectiveMainloopBwdSm80ILi2ELi2EN4cute5tupleIJNS5_1CILi128EEES8_NS7_ILi64EEEEEENS_10bfloat16_tEfNS_4arch4Sm80ELb0ELb1ELb1ELb1ELb1ELb0ELb0ELb0ELi2ELi4ELi4ELi4ELb0EEENS1_21CollectiveEpilogueBwdISA_SB_SD_Li256ELb1ELb0ELi2EEENS1_19SingleTileSchedulerILb1ELb0ELb0ELi128EEEEEEEEEvNT_6ParamsE$_ZN4cute3eso3ESOILb1ELb0EJNS_6LayoutINS_5tupleIJNS3_IJNS_1CILi8EEENS4_ILi1EEEEEENS3_IJNS4_ILi2EEEEEEEEENS3_IJNS3_IJS6_NS4_ILi0EEEEEENS3_IJNS4_ILi8192EEEEEEEEEEENS_10ViewEngineINS_8smem_ptrIPN7cutlass10bfloat16_tEEEEEEEC2ERKSG_RKSN_) ;  /* 0xfffdab5000007944 */ /* 0x022fea0003c3ffff */
[----:B-1----:R1:W5:Y:S01]  /*307f0*/  LDL.64 R4, [R1+0x758] ;  /* 0x0007580001047983 */ /* 0x0023620000100a00 */
[----:B------:R-:W-:Y:S02]  /*30800*/  MOV R8, R2 ;  /* 0x0000000200087202 */ /* 0x000fe40000000f00 */
[----:B------:R-:W-:-:S02]  /*30810*/  MOV R6, 0x30830 ;  /* 0x0003083000067802 */ /* 0x000fc40000000f00 */
[----:B-1---5:R-:W-:Y:S05]  /*30820*/  CALL.REL.NOINC `($_ZN7cutlass13device_kernelIN5flash19enable_sm80_to_sm89INS1_16FlashAttnBwdSm80INS1_25CollectiveMainloopBwdSm80ILi2ELi2EN4cute5tupleIJNS5_1CILi128EEES8_NS7_ILi64EEEEEENS_10bfloat16_tEfNS_4arch4Sm80ELb0ELb1ELb1ELb1ELb1ELb0ELb0ELb0ELi2ELi4ELi4ELi4ELb0EEENS1_21CollectiveEpilogueBwdISA_SB_SD_Li256ELb1ELb0ELi2EEENS1_19SingleTileSchedulerILb1ELb0ELb0ELi128EEEEEEEEEvNT_6ParamsE$_ZN4cute3eso3ESOILb1ELb0EJNS_6LayoutINS_5tupleIJNS3_IJNS_1CILi8EEENS4_ILi1EEEEEENS3_IJNS4_ILi2EEEEEEEEENS3_IJNS3_IJS6_NS4_ILi0EEEEEENS3_IJNS4_ILi64EEEEEEEEEEENS_10ViewEngineIPN7cutlass10bfloat16_tEEEEEC2ERKSG_RKSL_) ;  /* 0xfffdaac000007944 */ /* 0x022fea0003c3ffff */
[----:B-1----:R1:W5:Y:S01]  /*30830*/  LDL.64 R2, [R1+0x758] ;  /* 0x0007580001027983 */ /* 0x0023620000100a00 */
[----:B------:R-:W-:-:S03]  /*30840*/  MOV R8, 0x30860 ;  /* 0x0003086000087802 */ /* 0x000fc60000000f00 */
[----:B-1---5:R-:W-:Y:S05]  /*30850*/  CALL.REL.NOINC `($_ZN7cutlass13device_kernelIN5flash19enable_sm80_to_sm89INS1_16FlashAttnBwdSm80INS1_25CollectiveMainloopBwdSm80ILi2ELi2EN4cute5tupleIJNS5_1CILi128EEES8_NS7_ILi64EEEEEENS_10bfloat16_tEfNS_4arch4Sm80ELb0ELb1ELb1ELb1ELb1ELb0ELb0ELb0ELi2ELi4ELi4ELi4ELb0EEENS1_21CollectiveEpilogueBwdISA_SB_SD_Li256ELb1ELb0ELi2EEENS1_19SingleTileSchedulerILb1ELb0ELb0ELi128EEEEEEEEEvNT_6ParamsE$_ZN4cute3eso3ESOILb1ELb0EJNS_6LayoutINS_5tupleIJNS3_IJNS3_IJNS_1CILi8EEENS4_ILi1EEEEEES6_EEENS3_IJNS3_IJS6_S6_EEENS4_ILi2EEEEEEEEENS3_IJNS3_IJNS3_IJS6_NS4_ILi0EEEEEESD_EEENS3_IJNS3_IJSD_SD_EEENS4_ILi64EEEEEEEEEEENS_10ViewEngineIPN7cutlass10bfloat16_tEEEEEC2ERKSK_RKSP_) ;  /* 0xfffd9c6000007944 */ /* 0x022fea0003c3ffff */
[----:B-1----:R1:W5:Y:S01]  /*30860*/  LDL.64 R2, [R1+0x758] ;  /* 0x0007580001027983 */ /* 0x0023620000100a00 */
[----:B------:R-:W-:-:S02]  /*30870*/  MOV R7, R5 ;  /* 0x0000000500077202 */ /* 0x000fc40000000f00 */
[----:B------:R-:W-:Y:S02]  /*30880*/  MOV R6, 0x308a0 ;  /* 0x000308a000067802 */ /* 0x000fe40000000f00 */
[----:B-1---5:R-:W-:Y:S05]  /*30890*/  CALL.REL.NOINC `($_ZN7cutlass13device_kernelIN5flash19enable_sm80_to_sm89INS1_16FlashAttnBwdSm80INS1_25CollectiveMainloopBwdSm80ILi2ELi2EN4cute5tupleIJNS5_1CILi128EEES8_NS7_ILi64EEEEEENS_10bfloat16_tEfNS_4arch4Sm80ELb0ELb1ELb1ELb1ELb1ELb0ELb0ELb0ELi2ELi4ELi4ELi4ELb0EEENS1_21CollectiveEpilogueBwdISA_SB_SD_Li256ELb1ELb0ELi2EEENS1_19SingleTileSchedulerILb1ELb0ELb0ELi128EEEEEEEEEvNT_6ParamsE$_ZN4cute3eso3ESOILb1ELb0EJNS_6LayoutINS_5tupleIJNS3_IJNS3_IJNS_1CILi8EEENS4_ILi1EEEEEES6_EEENS3_IJNS3_IJS6_S6_EEENS4_ILi2EEEEEEEEENS3_IJNS3_IJNS3_IJS6_NS4_ILi0EEEEEESD_EEENS3_IJNS3_IJSD_SD_EEENS4_ILi8192EEEEEEEEEEENS_10ViewEngineINS_8smem_ptrIPN7cutlass10bfloat16_tEEEEEEEC2ERKSK_RKSR_) ;  /* 0xfffd9c6000007944 */ /* 0x022fea0003c3ffff */
[----:B-1----:R1:W5:Y:S01]  /*308a0*/  LDL.64 R4, [R1+0x758] ;  /* 0x0007580001047983 */ /* 0x0023620000100a00 */
[----:B------:R-:W-:Y:S02]  /*308b0*/  MOV R8, R2 ;  /* 0x0000000200087202 */ /* 0x000fe40000000f00 */
[----:B------:R-:W-:Y:S02]  /*308c0*/  MOV R6, 0x308e0 ;  /* 0x000308e000067802 */ /* 0x000fe40000000f00 */
[----:B-1---5:R-:W-:Y:S05]  /*308d0*/  CALL.REL.NOINC `($_ZN7cutlass13device_kernelIN5flash19enable_sm80_to_sm89INS1_16FlashAttnBwdSm80INS1_25CollectiveMainloopBwdSm80ILi2ELi2EN4cute5tupleIJNS5_1CILi128EEES8_NS7_ILi64EEEEEENS_10bfloat16_tEfNS_4arch4Sm80ELb0ELb1ELb1ELb1ELb1ELb0ELb0ELb0ELi2ELi4ELi4ELi4ELb0EEENS1_21CollectiveEpilogueBwdISA_SB_SD_Li256ELb1ELb0ELi2EEENS1_19SingleTileSchedulerILb1ELb0ELb0ELi128EEEEEEEEEvNT_6ParamsE$_ZN4cute3eso3ESOILb1ELb0EJNS_6LayoutINS_5tupleIJNS3_IJNS_1CILi8EEENS4_ILi1EEEEEENS4_ILi2EEEEEENS3_IJNS3_IJS6_NS4_ILi0EEEEEENS4_ILi64EEEEEEEENS_10ViewEngineIPN7cutlass10bfloat16_tEEEEEC2ERKSE_RKSJ_) ;  /* 0xfffdac6000007944 */ /* 0x022fea0003c3ffff */
[----:B------:R2:W5:Y:S01]  /*308e0*/  LDL.64 R14, [R1+0x758] ;  /* 0x00075800010e7983 */ /* 0x0005620000100a00 */
[----:B-1----:R-:W-:Y:S01]  /*308f0*/  IMAD.MOV.U32 R2, RZ, RZ, R4 ;  /* 0x000000ffff027224 */ /* 0x002fe200078e0004 */
[----:B------:R-:W-:Y:S01]  /*30900*/  MOV R3, R5 ;  /* 0x0000000500037202 */ /* 0x000fe20000000f00 */
[----:B------:R-:W-:Y:S01]  /*30910*/  IMAD.MOV.U32 R9, RZ, RZ, R25 ;  /* 0x000000ffff097224 */ /* 0x000fe200078e0019 */
[----:B------:R-:W-:Y:S02]  /*30920*/  MOV R8, 0x30940 ;  /* 0x0003094000087802 */ /* 0x000fe40000000f00 */
[----:B--2--5:R-:W-:Y:S05]  /*30930*/  CALL.REL.NOINC `($_ZN7cutlass13device_kernelIN5flash19enable_sm80_to_sm89INS1_16FlashAttnBwdSm80INS1_25CollectiveMainloopBwdSm80ILi2ELi2EN4cute5tupleIJNS5_1CILi128EEES8_NS7_ILi64EEEEEENS_10bfloat16_tEfNS_4arch4Sm80ELb0ELb1ELb1ELb1ELb1ELb0ELb0ELb0ELi2ELi4ELi4ELi4ELb0EEENS1_21CollectiveEpilogueBwdISA_SB_SD_Li256ELb1ELb0ELi2EEENS1_19SingleTileSchedulerILb1ELb0ELb0ELi128EEEEEEEEEvNT_6ParamsE$_ZN4cute8smem_ptrIPN7cutlass10bfloat16_tEECI1NS_12iter_adaptorIS3_S4_EEES3_) ;  /* 0xfffdbb8000007944 */ /* 0x024fea0003c3ffff */
[----:B-1----:R1:W5:Y:S01]  /*30940*/  LDL.64 R2, [R1+0x758] ;  /* 0x0007580001027983 */ /* 0x0023620000100a00 */
[----:B------:R-:W-:-:S03]  /*30950*/  MOV R6, 0x30970 ;  /* 0x0003097000067802 */ /* 0x000fc60000000f00 */
[----:B-1---5:R-:W-:Y:S05]  /*30960*/  CALL.REL.NOINC `($_ZN7cutlass13device_kernelIN5flash19enable_sm80_to_sm89INS1_16FlashAttnBwdSm80INS1_25CollectiveMainloopBwdSm80ILi2ELi2EN4cute5tupleIJNS5_1CILi128EEES8_NS7_ILi64EEEEEENS_10bfloat16_tEfNS_4arch4Sm80ELb0ELb1ELb1ELb1ELb1ELb0ELb0ELb0ELi2ELi4ELi4ELi4ELb0EEENS1_21CollectiveEpilogueBwdISA_SB_SD_Li256ELb1ELb0ELi2EEENS1_19SingleTileSchedulerILb1ELb0ELb0ELi128EEEEEEEEEvNT_6ParamsE$_ZN4cute3eso3ESOILb1ELb0EJNS_6LayoutINS_5tupleIJNS3_IJNS_1CILi8EEENS4_ILi1EEEEEENS4_ILi2EEEEEENS3_IJNS3_IJS6_NS4_ILi0EEEEEENS4_ILi8192EEEEEEEENS_10ViewEngineINS_8smem_ptrIPN7cutlass10bfloat16_tEEEEEEEC2ERKSE_RKSL_) ;  /* 0xfffdac6000007944 */ /* 0x022fea0003c3ffff */
        /* <DEDUP_REMOVED lines=121> */
[----:B------:R-:W-:Y:S02]  /*31100*/  MOV R8, 0x31160 ;  /* 0x0003116000087802 */ /* 0x000fe40000000f00 */
[----:B-1----:R1:W-:Y:S04]  /*31110*/  ST.E [R10.64], R4 ;  /* 0x000000040a007985 */ /* 0x0023e8000c101904 */
[----:B------:R1:W-:Y:S04]  /*31120*/  ST.E [R10.64+0x4], R5 ;  /* 0x000004050a007985 */ /* 0x0003e8000c101904 */
[----:B------:R1:W-:Y:S04]  /*31130*/  ST.E [R10.64+0x8], R6 ;  /* 0x000008060a007985 */ /* 0x0003e8000c101904 */
[----:B------:R1:W-:Y:S02]  /*31140*/  ST.E [R10.64+0xc], R7 ;  /* 0x00000c070a007985 */ /* 0x0003e4000c101904 */
[----:B-1----:R-:W-:Y:S05]  /*31150*/  CALL.REL.NOINC `($_ZN7cutlass13device_kernelIN5flash19enable_sm80_to_sm89INS1_16FlashAttnBwdSm80INS1_25CollectiveMainloopBwdSm80ILi2ELi2EN4cute5tupleIJNS5_1CILi128EEES8_NS7_ILi64EEEEEENS_10bfloat16_tEfNS_4arch4Sm80ELb0ELb1ELb1ELb1ELb1ELb0ELb0ELb0ELi2ELi4ELi4ELi4ELb0EEENS1_21CollectiveEpilogueBwdISA_SB_SD_Li256ELb1ELb0ELi2EEENS1_19SingleTileSchedulerILb1ELb0ELb0ELi128EEEEEEEEEvNT_6ParamsE$_ZZN4cute5sliceINS_5tupleIJNS_10UnderscoreES2_NS_1CILi0EEEEEENS1_IJNS1_IJNS3_ILi1EEES4_EEEiNS3_ILi1024EEEEEEEEDaRKT_RKT0_ENKUlRKT_RKT0_E_clIS2_iEEDaSI_SL_) ;  /* 0xfffdcc8000007944 */ /* 0x002fea0003c3ffff */
[----:B------:R-:W-:Y:S02]  /*31160*/  MOV R4, 0x31180 ;  /* 0x0003118000047802 */ /* 0x000fe40000000f00 */
[----:B-1---5:R-:W-:Y:S05]  /*31170*/  CALL.REL.NOINC `($_ZN7cutlass13device_kernelIN5flash19enable_sm80_to_sm89INS1_16FlashAttnBwdSm80INS1_25CollectiveMainloopBwdSm80ILi2ELi2EN4cute5tupleIJNS5_1CILi128EEES8_NS7_ILi64EEEEEENS_10bfloat16_tEfNS_4arch4Sm80ELb0ELb1ELb1ELb1ELb1ELb0ELb0ELb0ELi2ELi4ELi4ELi4ELb0EEENS1_21CollectiveEpilogueBwdISA_SB_SD_Li256ELb1ELb0ELi2EEENS1_19SingleTileSchedulerILb1ELb0ELb0ELi128EEEEEEEEEvNT_6ParamsE$_ZZN4cute12filter_tupleINS_5tupleIJNS_10UnderscoreES2_NS_1CILi0EEEEEENS1_IJNS1_IJNS3_ILi1EEES4_EEEiNS3_ILi1024EEEEEEZNS_5sliceIS5_S9_EEDaRKT_RKT0_EUlRKT_RKT0_E_EEDaSD_SG_OT1_ENKUlDpSJ_E_clIJNS1_IJS7_EEENS1_IJiEEENS1_IJEEEEEEDaSQ_) ;  /* 0xfffdb8f000007944 */ /* 0x022fea0003c3ffff */
[----:B------:R-:W-:Y:S02]  /*31180*/  MOV R70, R25 ;  /* 0x0000001900467202 */ /* 0x000fe40000000f00 */
[----:B------:R-:W-:-:S02]  /*31190*/  MOV R6, 0x311b0 ;  /* 0x000311b000067802 */ /* 0x000fc40000000f00 */
[----:B-1---5:R-:W-:Y:S05]  /*311a0*/  CALL.REL.NOINC `($_ZN7cutlass13device_kernelIN5flash19enable_sm80_to_sm89INS1_16FlashAttnBwdSm80INS1_25CollectiveMainloopBwdSm80ILi2ELi2EN4cute5tupleIJNS5_1CILi128EEES8_NS7_ILi64EEEEEENS_10bfloat16_tEfNS_4arch4Sm80ELb0ELb1ELb1ELb1ELb1ELb0ELb0ELb0ELi2ELi4ELi4ELi4ELb0EEENS1_21CollectiveEpilogueBwdISA_SB_SD_Li256ELb1ELb0ELi2EEENS1_19SingleTileSchedulerILb1ELb0ELb0ELi128EEEEEEEEEvNT_6ParamsE$_ZN4cute5tupleIJNS0_IJNS0_IJNS_1CILi8EEENS1_ILi1EEEEEENS1_ILi2EEEEEENS0_IJNS0_IJS3_NS1_ILi0EEEEEEiEEEEEC2ERKS6_RKS9_) ;  /* 0xfffdabf000007944 */ /* 0x022fea0003c3ffff */
[----:B-1----:R1:W5:Y:S01]  /*311b0*/  LDL R3, [R1+0x758] ;  /* 0x0007580001037983 */ /* 0x0023620000100800 */
[----:B------:R-:W-:-:S02]  /*311c0*/  MOV R70, R25 ;  /* 0x0000001900467202 */ /* 0x000fc40000000f00 */
[----:B------:R-:W-:Y:S02]  /*311d0*/  MOV R6, 0x311f0 ;  /* 0x000311f000067802 */ /* 0x000fe40000000f00 */
[----:B-1---5:R-:W-:Y:S05]  /*311e0*/  CALL.REL.NOINC `($_ZN7cutlass13device_kernelIN5flash19enable_sm80_to_sm89INS1_16FlashAttnBwdSm80INS1_25CollectiveMainloopBwdSm80ILi2ELi2EN4cute5tupleIJNS5_1CILi128EEES8_NS7_ILi64EEEEEENS_10bfloat16_tEfNS_4arch4Sm80ELb0ELb1ELb1ELb1ELb1ELb0ELb0ELb0ELi2ELi4ELi4ELi4ELb0EEENS1_21CollectiveEpilogueBwdISA_SB_SD_Li256ELb1ELb0ELi2EEENS1_19SingleTileSchedulerILb1ELb0ELb0ELi128EEEEEEEEEvNT_6ParamsE$_ZN4cute3eso3ESOILb0ELb1EJNS_6LayoutINS_5tupleIJNS3_IJNS_1CILi8EEENS4_ILi1EEEEEENS4_ILi2EEEEEENS3_IJNS3_IJS6_NS4_ILi0EEEEEEiEEEEESA_EEC2ERKSD_RKSA_) ;  /* 0xfffd751000007944 */ /* 0x022fea0003c3ffff */
[----:B------:R2:W5:Y:S01]  /*311f0*/  LDL R4, [R1+0x758] ;  /* 0x0007580001047983 */ /* 0x0005620000100800 */
[----:B------:R-:W-:Y:S01]  /*31200*/  IMAD.MOV.U32 R9, RZ, RZ, R25 ;  /* 0x000000ffff097224 */ /* 0x000fe200078e0019 */
[----:B-1----:R-:W-:Y:S01]  /*31210*/  MOV R2, R58 ;  /* 0x0000003a00027202 */ /* 0x002fe20000000f00 */
[----:B------:R-:W-:Y:S01]  /*31220*/  IMAD.MOV.U32 R3, RZ, RZ, R59 ;  /* 0x000000ffff037224 */ /* 0x000fe200078e003b */
[----:B------:R-:W-:Y:S02]  /*31230*/  MOV R8, 0x31250 ;  /* 0x0003125000087802 */ /* 0x000fe40000000f00 */
[----:B--2--5:R-:W-:Y:S05]  /*31240*/  CALL.REL.NOINC `($_ZN7cutlass13device_kernelIN5flash19enable_sm80_to_sm89INS1_16FlashAttnBwdSm80INS1_25CollectiveMainloopBwdSm80ILi2ELi2EN4cute5tupleIJNS5_1CILi128EEES8_NS7_ILi64EEEEEENS_10bfloat16_tEfNS_4arch4Sm80ELb0ELb1ELb1ELb1ELb1ELb0ELb0ELb0ELi2ELi4ELi4ELi4ELb0EEENS1_21CollectiveEpilogueBwdISA_SB_SD_Li256ELb1ELb0ELi2EEENS1_19SingleTileSchedulerILb1ELb0ELb0ELi128EEEEEEEEEvNT_6ParamsE$_ZN4cute8smem_ptrIPN7cutlass10bfloat16_tEECI1NS_12iter_adaptorIS3_S4_EEES3_) ;  /* 0xfffdb27000007944 */ /* 0x024fea0003c3ffff */
[----:B-1----:R-:W2:Y:S01]  /*31250*/  LDL.64 R2, [R1+0x758] ;  /* 0x0007580001027983 */ /* 0x002ea20000100a00 */
[----:B------:R-:W-:Y:S01]  /*31260*/  IMAD.MOV.U32 R6, RZ, RZ, R4 ;  /* 0x000000ffff067224 */ /* 0x000fe200078e0004 */
[----:B------:R-:W-:Y:S01]  /*31270*/  MOV R70, R25 ;  /* 0x0000001900467202 */ /* 0x000fe20000000f00 */
[----:B------:R-:W-:Y:S01]  /*31280*/  IMAD.MOV.U32 R62, RZ, RZ, R24 ;  /* 0x000000ffff3e7224 */ /* 0x000fe200078e0018 */
[----:B------:R-:W-:Y:S01]  /*31290*/  MOV R4, 0x312c0 ;  /* 0x000312c000047802 */ /* 0x000fe20000000f00 */
[----:B--2---:R1:W-:Y:S04]  /*312a0*/  STL.64 [R1+0x770], R2 ;  /* 0x0007700201007387 */ /* 0x0043e80000100a00 */
[----:B-1----:R-:W-:Y:S05]  /*312b0*/  CALL.REL.NOINC `($_ZN7cutlass13device_kernelIN5flash19enable_sm80_to_sm89INS1_16FlashAttnBwdSm80INS1_25CollectiveMainloopBwdSm80ILi2ELi2EN4cute5tupleIJNS5_1CILi128EEES8_NS7_ILi64EEEEEENS_10bfloat16_tEfNS_4arch4Sm80ELb0ELb1ELb1ELb1ELb1ELb0ELb0ELb0ELi2ELi4ELi4ELi4ELb0EEENS1_21CollectiveEpilogueBwdISA_SB_SD_Li256ELb1ELb0ELi2EEENS1_19SingleTileSchedulerILb1ELb0ELb0ELi128EEEEEEEEEvNT_6ParamsE$_ZN4cute3eso3ESOILb0ELb0EJNS_6LayoutINS_5tupleIJNS3_IJNS_1CILi8EEENS4_ILi1EEEEEENS4_ILi2EEEEEENS3_IJNS3_IJS6_NS4_ILi0EEEEEEiEEEEENS_10ViewEngineINS_8smem_ptrIPN7cutlass10bfloat16_tEEEEEEEC2ERKSD_RKSK_) ;  /* 0xfffd686000007944 */ /* 0x002fea0003c3ffff */
[----:B------:R2:W5:Y:S04]  /*312c0*/  LDL R13, [R1+0x758] ;  /* 0x00075800010d7983 */ /* 0x0005680000100800 */
[----:B------:R2:W5:Y:S01]  /*312d0*/  LDL.64 R10, [R1+0x760] ;  /* 0x00076000010a7983 */ /* 0x0005620000100a00 */
[----:B------:R-:W-:Y:S01]  /*312e0*/  IMAD.MOV.U32 R70, RZ, RZ, R25 ;  /* 0x000000ffff467224 */ /* 0x000fe200078e0019 */
[----:B-1----:R-:W-:Y:S01]  /*312f0*/  MOV R8, R52 ;  /* 0x0000003400087202 */ /* 0x002fe20000000f00 */
[----:B------:R-:W-:Y:S01]  /*31300*/  IMAD.MOV.U32 R9, RZ, RZ, R53 ;  /* 0x000000ffff097224 */ /* 0x000fe200078e0035 */
[----:B------:R-:W-:-:S02]  /*31310*/  MOV R6, 0x31330 ;  /* 0x0003133000067802 */ /* 0x000fc40000000f00 */
[----:B--2--5:R-:W-:Y:S05]  /*31320*/  CALL.REL.NOINC `($_ZN7cutlass13device_kernelIN5flash19enable_sm80_to_sm89INS1_16FlashAttnBwdSm80INS1_25CollectiveMainloopBwdSm80ILi2ELi2EN4cute5tupleIJNS5_1CILi128EEES8_NS7_ILi64EEEEEENS_10bfloat16_tEfNS_4arch4Sm80ELb0ELb1ELb1ELb1ELb1ELb0ELb0ELb0ELi2ELi4ELi4ELi4ELb0EEENS1_21CollectiveEpilogueBwdISA_SB_SD_Li256ELb1ELb0ELi2EEENS1_19SingleTileSchedulerILb1ELb0ELb0ELi128EEEEEEEEEvNT_6ParamsE$_ZN4cute3eso3ESOILb1ELb0EJNS_6LayoutINS_5tupleIJNS3_IJNS3_IJNS_1CILi4EEENS4_ILi2EEEEEENS4_ILi1EEEEEES6_EEENS3_IJNS3_IJNS3_IJS8_NS4_ILi32EEEEEENS4_ILi0EEEEEENS4_ILi64EEEEEEEENS_10ViewEngineIPN7cutlass10bfloat16_tEEEEEC2ERKSH_RKSM_) ;  /* 0xfffd900000007944 */ /* 0x024fea0003c3ffff */
[----:B------:R2:W5:Y:S01]  /*31330*/  LDL.64 R4, [R1+0x758] ;  /* 0x0007580001047983 */ /* 0x0005620000100a00 */
[----:B------:R-:W-:-:S02]  /*31340*/  MOV R3, R13 ;  /* 0x0000000d00037202 */ /* 0x000fc40000000f00 */
[----:B-1----:R-:W-:Y:S02]  /*31350*/  MOV R8, 0x31370 ;  /* 0x0003137000087802 */ /* 0x002fe40000000f00 */
[----:B--2--5:R-:W-:Y:S05]  /*31360*/  CALL.REL.NOINC `($_ZN7cutlass13device_kernelIN5flash19enable_sm80_to_sm89INS1_16FlashAttnBwdSm80INS1_25CollectiveMainloopBwdSm80ILi2ELi2EN4cute5tupleIJNS5_1CILi128EEES8_NS7_ILi64EEEEEENS_10bfloat16_tEfNS_4arch4Sm80ELb0ELb1ELb1ELb1ELb1ELb0ELb0ELb0ELi2ELi4ELi4ELi4ELb0EEENS1_21CollectiveEpilogueBwdISA_SB_SD_Li256ELb1ELb0ELi2EEENS1_19SingleTileSchedulerILb1ELb0ELb0ELi128EEEEEEEEEvNT_6ParamsE$_ZZN4cute4takeILi1ELi2ENS_5tupleIJNS1_IJNS_1CILi1EEENS2_ILi0EEEEEEiEEEEEDaRKT1_ENKUlDpRKT_E_clIJiEEEDaSD_) ;  /* 0xfffdc7d000007944 */ /* 0x024fea0003c3ffff */
[----:B------:R-:W-:Y:S02]  /*31370*/  MOV R70, R25 ;  /* 0x0000001900467202 */ /* 0x000fe40000000f00 */
[----:B------:R-:W-:Y:S02]  /*31380*/  MOV R6, 0x313a0 ;  /* 0x000313a000067802 */ /* 0x000fe40000000f00 */
[----:B-1---5:R-:W-:Y:S05]  /*31390*/  CALL.REL.NOINC `($_ZN7cutlass13device_kernelIN5flash19enable_sm80_to_sm89INS1_16FlashAttnBwdSm80INS1_25CollectiveMainloopBwdSm80ILi2ELi2EN4cute5tupleIJNS5_1CILi128EEES8_NS7_ILi64EEEEEENS_10bfloat16_tEfNS_4arch4Sm80ELb0ELb1ELb1ELb1ELb1ELb0ELb0ELb0ELi2ELi4ELi4ELi4ELb0EEENS1_21CollectiveEpilogueBwdISA_SB_SD_Li256ELb1ELb0ELi2EEENS1_19SingleTileSchedulerILb1ELb0ELb0ELi128EEEEEEEEEvNT_6ParamsE$_ZN4cute3eso3ESOILb1ELb0EJNS_5tupleIJNS_1CILi1EEENS3_ILi0EEEEEENS2_IJiEEEEEC2ERKS6_RKS7_) ;  /* 0xfffd886000007944 */ /* 0x022fea0003c3ffff */
[----:B-1----:R1:W5:Y:S01]  /*313a0*/  LDL R3, [R1+0x758] ;  /* 0x0007580001037983 */ /* 0x0023620000100800 */
[----:B------:R-:W-:Y:S02]  /*313b0*/  MOV R70, R25 ;  /* 0x0000001900467202 */ /* 0x000fe40000000f00 */
[----:B------:R-:W-:Y:S02]  /*313c0*/  MOV R6, 0x313e0 ;  /* 0x000313e000067802 */ /* 0x000fe40000000f00 */
[----:B-1---5:R-:W-:Y:S05]  /*313d0*/  CALL.REL.NOINC `($_ZN7cutlass13device_kernelIN5flash19enable_sm80_to_sm89INS1_16FlashAttnBwdSm80INS1_25CollectiveMainloopBwdSm80ILi2ELi2EN4cute5tupleIJNS5_1CILi128EEES8_NS7_ILi64EEEEEENS_10bfloat16_tEfNS_4arch4Sm80ELb0ELb1ELb1ELb1ELb1ELb0ELb0ELb0ELi2ELi4ELi4ELi4ELb0EEENS1_21CollectiveEpilogueBwdISA_SB_SD_Li256ELb1ELb0ELi2EEENS1_19SingleTileSchedulerILb1ELb0ELb0ELi128EEEEEEEEEvNT_6ParamsE$_ZN4cute5tupleIJNS0_IJNS0_IJNS_1CILi8EEENS1_ILi1EEEEEENS0_IJNS1_ILi2EEEEEEEEENS0_IJNS0_IJS3_NS1_ILi0EEEEEENS0_IJiEEEEEEEEC2ERKS7_RKSB_) ;  /* 0xfffda98000007944 */ /* 0x022fea0003c3ffff */
[----:B------:R2:W5:Y:S01]  /*313e0*/  LDL R8, [R1+0x758] ;  /* 0x0007580001087983 */ /* 0x0005620000100800 */
[----:B------:R-:W-:Y:S01]  /*313f0*/  IMAD.MOV.U32 R70, RZ, RZ, R25 ;  /* 0x000000ffff467224 */ /* 0x000fe200078e0019 */
[----:B------:R-:W-:Y:S02]  /*31400*/  MOV R62, R24 ;  /* 0x00000018003e7202 */ /* 0x000fe40000000f00 */
[----:B------:R2:W-:Y:S01]  /*31410*/  STL.64 [R1+0x770], R10 ;  /* 0x0007700a01007387 */ /* 0x0005e20000100a00 */
[----:B------:R-:W-:-:S03]  /*31420*/  MOV R6, 0x31440 ;  /* 0x0003144000067802 */ /* 0x000fc60000000f00 */
[----:B-12--5:R-:W-:Y:S05]  /*31430*/  CALL.REL.NOINC `($_ZN7cutlass13device_kernelIN5flash19enable_sm80_to_sm89INS1_16FlashAttnBwdSm80INS1_25CollectiveMainloopBwdSm80ILi2ELi2EN4cute5tupleIJNS5_1CILi128EEES8_NS7_ILi64EEEEEENS_10bfloat16_tEfNS_4arch4Sm80ELb0ELb1ELb1ELb1ELb1ELb0ELb0ELb0ELi2ELi4ELi4ELi4ELb0EEENS1_21CollectiveEpilogueBwdISA_SB_SD_Li256ELb1ELb0ELi2EEENS1_19SingleTileSchedulerILb1ELb0ELb0ELi128EEEEEEEEEvNT_6ParamsE$_ZN4cute3eso3ESOILb0ELb0EJNS_6LayoutINS_5tupleIJNS3_IJNS_1CILi8EEENS4_ILi1EEEEEENS3_IJNS4_ILi2EEEEEEEEENS3_IJNS3_IJS6_NS4_ILi0EEEEEENS3_IJiEEEEEEEENS_10ViewEngineINS_8smem_ptrIPN7cutlass10bfloat16_tEEEEEEEC2ERKSF_RKSM_) ;  /* 0xfffd667000007944 */ /* 0x026fea0003c3ffff */
[----:B-1----:R1:W5:Y:S04]  /*31440*/  LDL R10, [R1+0x758] ;  /* 0x00075800010a7983 */ /* 0x0023680000100800 */
[----:B------:R1:W5:Y:S01]  /*31450*/  LDL.64 R16, [R1+0x760] ;  /* 0x0007600001107983 */ /* 0x0003620000100a00 */
[----:B------:R-:W-:-:S02]  /*31460*/  MOV R70, R25 ;  /* 0x0000001900467202 */ /* 0x000fc40000000f00 */
[----:B------:R-:W-:Y:S02]  /*31470*/  MOV R6, 0x31490 ;  /* 0x0003149000067802 */ /* 0x000fe40000000f00 */
[----:B-1---5:R-:W-:Y:S05]  /*31480*/  CALL.REL.NOINC `($_ZN7cutlass13device_kernelIN5flash19enable_sm80_to_sm89INS1_16FlashAttnBwdSm80INS1_25CollectiveMainloopBwdSm80ILi2ELi2EN4cute5tupleIJNS5_1CILi128EEES8_NS7_ILi64EEEEEENS_10bfloat16_tEfNS_4arch4Sm80ELb0ELb1ELb1ELb1ELb1ELb0ELb0ELb0ELi2ELi4ELi4ELi4ELb0EEENS1_21CollectiveEpilogueBwdISA_SB_SD_Li256ELb1ELb0ELi2EEENS1_19SingleTileSchedulerILb1ELb0ELb0ELi128EEEEEEEEEvNT_6ParamsE$_ZN4cute3eso3ESOILb1ELb0EJNS_6LayoutINS_5tupleIJNS3_IJNS3_IJNS_1CILi4EEENS4_ILi2EEEEEENS4_ILi1EEEEEENS3_IJS6_EEEEEENS3_IJNS3_IJNS3_IJS8_NS4_ILi32EEEEEENS4_ILi0EEEEEENS3_IJNS4_ILi64EEEEEEEEEEENS_10ViewEngineIPN7cutlass10bfloat16_tEEEEEC2ERKSJ_RKSO_) ;  /* 0xfffd8e6000007944 */ /* 0x022fea0003c3ffff */
[----:B-1----:R1:W5:Y:S01]  /*31490*/  LDL.64 R2, [R1+0x758] ;  /* 0x0007580001027983 */ /* 0x0023620000100a00 */
[----:B------:R-:W-:Y:S02]  /*314a0*/  MOV R70, R25 ;  /* 0x0000001900467202 */ /* 0x000fe40000000f00 */
[----:B------:R-:W-:Y:S02]  /*314b0*/  MOV R6, 0x314d0 ;  /* 0x000314d000067802 */ /* 0x000fe40000000f00 */
[----:B-1---5:R-:W-:Y:S05]  /*314c0*/  CALL.REL.NOINC `($_ZN7cutlass13device_kernelIN5flash19enable_sm80_to_sm89INS1_16FlashAttnBwdSm80INS1_25CollectiveMainloopBwdSm80ILi2ELi2EN4cute5tupleIJNS5_1CILi128EEES8_NS7_ILi64EEEEEENS_10bfloat16_tEfNS_4arch4Sm80ELb0ELb1ELb1ELb1ELb1ELb0ELb0ELb0ELi2ELi4ELi4ELi4ELb0EEENS1_21CollectiveEpilogueBwdISA_SB_SD_Li256ELb1ELb0ELi2EEENS1_19SingleTileSchedulerILb1ELb0ELb0ELi128EEEEEEEEEvNT_6ParamsE$_ZN4cute3eso3ESOILb1ELb0EJNS_6LayoutINS_5tupleIJNS3_IJNS3_IJNS3_IJNS_1CILi4EEENS4_ILi2EEEEEENS4_ILi1EEEEEES8_EEENS3_IJNS3_IJNS3_IJS8_S8_EEES8_EEES6_EEEEEENS3_IJNS3_IJNS3_IJNS3_IJS8_NS4_ILi32EEEEEENS4_ILi0EEEEEESH_EEENS3_IJNS3_IJNS3_IJSH_SH_EEESH_EEENS4_ILi64EEEEEEEEEEENS_10ViewEngineIPN7cutlass10bfloat16_tEEEEEC2ERKSP_RKSU_) ;  /* 0xfffd8d1000007944 */ /* 0x022fea0003c3ffff */
[----:B------:R2:W5:Y:S01]  /*314d0*/  LDL.64 R8, [R1+0x758] ;  /* 0x0007580001087983 */ /* 0x0005620000100a00 */
[----:B-1----:R-:W-:Y:S01]  /*314e0*/  IMAD.MOV.U32 R3, RZ, RZ, R10 ;  /* 0x000000ffff037224 */ /* 0x002fe200078e000a */
[----:B------:R-:W-:Y:S02]  /*314f0*/  MOV R70, R25 ;  /* 0x0000001900467202 */ /* 0x000fe40000000f00 */
[----:B------:R-:W-:Y:S02]  /*31500*/  MOV R4, 0x31520 ;  /* 0x0003152000047802 */ /* 0x000fe40000000f00 */
[----:B--2--5:R-:W-:Y:S05]  /*31510*/  CALL.REL.NOINC `($_ZN7cutlass13device_kernelIN5flash19enable_sm80_to_sm89INS1_16FlashAttnBwdSm80INS1_25CollectiveMainloopBwdSm80ILi2ELi2EN4cute5tupleIJNS5_1CILi128EEES8_NS7_ILi64EEEEEENS_10bfloat16_tEfNS_4arch4Sm80ELb0ELb1ELb1ELb1ELb1ELb0ELb0ELb0ELi2ELi4ELi4ELi4ELb0EEENS1_21CollectiveEpilogueBwdISA_SB_SD_Li256ELb1ELb0ELi2EEENS1_19SingleTileSchedulerILb1ELb0ELb0ELi128EEEEEEEEEvNT_6ParamsE$_ZN4cute5tupleIJNS0_IJNS_1CILi2EEEEEENS0_IJiEEEEEC2ERKS3_RKS4_) ;  /* 0xfffdaa9000007944 */ /* 0x024fea0003c3ffff */
[----:B-1----:R-:W2:Y:S01]  /*31520*/  LDL R3, [R1+0x758] ;  /* 0x0007580001037983 */ /* 0x002ea20000100800 */
[----:B------:R-:W-:Y:S02]  /*31530*/  MOV R2, R60 ;  /* 0x0000003c00027202 */ /* 0x000fe40000000f00 */
[----:B------:R-:W-:Y:S01]  /*31540*/  MOV R14, 0x31570 ;  /* 0x00031570000e7802 */ /* 0x000fe20000000f00 */
[----:B--2---:R1:W-:Y:S04]  /*31550*/  STL [R12], R3 ;  /* 0x000000030c007387 */ /* 0x0043e80000100800 */
[----:B-1----:R-:W-:Y:S05]  /*31560*/  CALL.REL.NOINC `($_ZN7cutlass13device_kernelIN5flash19enable_sm80_to_sm89INS1_16FlashAttnBwdSm80INS1_25CollectiveMainloopBwdSm80ILi2ELi2EN4cute5tupleIJNS5_1CILi128EEES8_NS7_ILi64EEEEEENS_10bfloat16_tEfNS_4arch4Sm80ELb0ELb1ELb1ELb1ELb1ELb0ELb0ELb0ELi2ELi4ELi4ELi4ELb0EEENS1_21CollectiveEpilogueBwdISA_SB_SD_Li256ELb1ELb0ELi2EEENS1_19SingleTileSchedulerILb1ELb0ELb0ELi128EEEEEEEEEvNT_6ParamsE$_ZZN4cute14logical_divideINS_5tupleIJNS1_IJNS_1CILi8EEENS2_ILi1EEEEEENS1_IJNS2_ILi2EEEEEEEEENS1_IJNS1_IJS4_NS2_ILi0EEEEEENS1_IJiEEEEEENS1_IJS5_NS_6LayoutIS4_S9_EEEEEEEDaRKNSD_IT_T0_EERKT1_ENKUlRKT_RKT0_E_clINSD_IS7_SB_EESE_EEDaSQ_ST_) ;  /* 0xfffdc10000007944 */ /* 0x002fea0003c3ffff */
[----:B------:R-:W-:Y:S02]  /*31570*/  MOV R70, R25 ;  /* 0x0000001900467202 */ /* 0x000fe40000000f00 */
[----:B------:R-:W-:-:S02]  /*31580*/  MOV R4, 0x315a0 ;  /* 0x000315a000047802 */ /* 0x000fc40000000f00 */
[----:B-1---5:R-:W-:Y:S05]  /*31590*/  CALL.REL.NOINC `($_ZN7cutlass13device_kernelIN5flash19enable_sm80_to_sm89INS1_16FlashAttnBwdSm80INS1_25CollectiveMainloopBwdSm80ILi2ELi2EN4cute5tupleIJNS5_1CILi128EEES8_NS7_ILi64EEEEEENS_10bfloat16_tEfNS_4arch4Sm80ELb0ELb1ELb1ELb1ELb1ELb0ELb0ELb0ELi2ELi4ELi4ELi4ELb0EEENS1_21CollectiveEpilogueBwdISA_SB_SD_Li256ELb1ELb0ELi2EEENS1_19SingleTileSchedulerILb1ELb0ELb0ELi128EEEEEEEEEvNT_6ParamsE$_ZN4cute3eso3ESOILb1ELb0EJNS_5tupleIJNS2_IJNS_1CILi1EEENS3_ILi0EEEEEENS2_IJS5_S5_EEEEEENS2_IJS5_iEEEEEC2ERKS8_RKS9_) ;  /* 0xfffd814000007944 */ /* 0x022fea0003c3ffff */
[----:B-1----:R1:W5:Y:S01]  /*315a0*/  LDL R3, [R1+0x758] ;  /* 0x0007580001037983 */ /* 0x0023620000100800 */
[----:B------:R-:W-:-:S02]  /*315b0*/  MOV R70, R25 ;  /* 0x0000001900467202 */ /* 0x000fc40000000f00 */
[----:B------:R-:W-:Y:S02]  /*315c0*/  MOV R4, 0x315e0 ;  /* 0x000315e000047802 */ /* 0x000fe40000000f00 */
[----:B-1---5:R-:W-:Y:S05]  /*315d0*/  CALL.REL.NOINC `($_ZN7cutlass13device_kernelIN5flash19enable_sm80_to_sm89INS1_16FlashAttnBwdSm80INS1_25CollectiveMainloopBwdSm80ILi2ELi2EN4cute5tupleIJNS5_1CILi128EEES8_NS7_ILi64EEEEEENS_10bfloat16_tEfNS_4arch4Sm80ELb0ELb1ELb1ELb1ELb1ELb0ELb0ELb0ELi2ELi4ELi4ELi4ELb0EEENS1_21CollectiveEpilogueBwdISA_SB_SD_Li256ELb1ELb0ELi2EEENS1_19SingleTileSchedulerILb1ELb0ELb0ELi128EEEEEEEEEvNT_6ParamsE$_ZN4cute5tupleIJNS0_IJNS0_IJNS0_IJNS_1CILi8EEENS1_ILi1EEEEEENS0_IJS3_S3_EEEEEENS0_IJS3_NS1_ILi2EEEEEEEEENS0_IJNS0_IJNS0_IJS3_NS1_ILi0EEEEEENS0_IJSA_SA_EEEEEENS0_IJSA_iEEEEEEEEC2ERKS9_RKSF_) ;  /* 0xfffda57000007944 */ /* 0x022fea0003c3ffff */
[----:B-1----:R1:W5:Y:S01]  /*315e0*/  LDL R3, [R1+0x758] ;  /* 0x0007580001037983 */ /* 0x0023620000100800 */
[----:B------:R-:W-:Y:S02]  /*315f0*/  MOV R70, R25 ;  /* 0x0000001900467202 */ /* 0x000fe40000000f00 */
[----:B------:R-:W-:Y:S02]  /*31600*/  MOV R4, 0x31620 ;  /* 0x0003162000047802 */ /* 0x000fe40000000f00 */
[----:B-1---5:R-:W-:Y:S05]  /*31610*/  CALL.REL.NOINC `($_ZN7cutlass13device_kernelIN5flash19enable_sm80_to_sm89INS1_16FlashAttnBwdSm80INS1_25CollectiveMainloopBwdSm80ILi2ELi2EN4cute5tupleIJNS5_1CILi128EEES8_NS7_ILi64EEEEEENS_10bfloat16_tEfNS_4arch4Sm80ELb0ELb1ELb1ELb1ELb1ELb0ELb0ELb0ELi2ELi4ELi4ELi4ELb0EEENS1_21CollectiveEpilogueBwdISA_SB_SD_Li256ELb1ELb0ELi2EEENS1_19SingleTileSchedulerILb1ELb0ELb0ELi128EEEEEEEEEvNT_6ParamsE$_ZN4cute3eso3ESOILb1ELb0EJNS_5tupleIJNS2_IJNS_1CILi1EEENS3_ILi0EEEEEENS2_IJS5_S5_EEEEEENS2_IJS5_iEEEEEC2ERKS8_RKS9_) ;  /* 0xfffd80c000007944 */ /* 0x022fea0003c3ffff */
[----:B-1----:R1:W5:Y:S01]  /*31620*/  LDL R3, [R1+0x758] ;  /* 0x0007580001037983 */ /* 0x0023620000100800 */
[----:B------:R-:W-:Y:S02]  /*31630*/  MOV R70, R25 ;  /* 0x0000001900467202 */ /* 0x000fe40000000f00 */
[----:B------:R-:W-:Y:S02]  /*31640*/  MOV R4, 0x31660 ;  /* 0x0003166000047802 */ /* 0x000fe40000000f00 */
[----:B-1---5:R-:W-:Y:S05]  /*31650*/  CALL.REL.NOINC `($_ZN7cutlass13device_kernelIN5flash19enable_sm80_to_sm89INS1_16FlashAttnBwdSm80INS1_25CollectiveMainloopBwdSm80ILi2ELi2EN4cute5tupleIJNS5_1CILi128EEES8_NS7_ILi64EEEEEENS_10bfloat16_tEfNS_4arch4Sm80ELb0ELb1ELb1ELb1ELb1ELb0ELb0ELb0ELi2ELi4ELi4ELi4ELb0EEENS1_21CollectiveEpilogueBwdISA_SB_SD_Li256ELb1ELb0ELi2EEENS1_19SingleTileSchedulerILb1ELb0ELb0ELi128EEEEEEEEEvNT_6ParamsE$_ZN4cute3eso3ESOILb1ELb0EJNS_5tupleIJNS_1CILi0EEES4_EEEiEEC2ERKS5_RKi) ;  /* 0xfffd84b000007944 */ /* 0x022fea0003c3ffff */
[----:B-1----:R1:W5:Y:S01]  /*31660*/  LDL R3, [R1+0x758] ;  /* 0x0007580001037983 */ /* 0x0023620000100800 */
[----:B------:R-:W-:Y:S02]  /*31670*/  MOV R70, R25 ;  /* 0x0000001900467202 */ /* 0x000fe40000000f00 */
[----:B------:R-:W-:Y:S02]  /*31680*/  MOV R4, 0x316a0 ;  /* 0x000316a000047802 */ /* 0x000fe40000000f00 */
[----:B-1---5:R-:W-:Y:S05]  /*31690*/  CALL.REL.NOINC `($_ZN7cutlass13device_kernelIN5flash19enable_sm80_to_sm89INS1_16FlashAttnBwdSm80INS1_25CollectiveMainloopBwdSm80ILi2ELi2EN4cute5tupleIJNS5_1CILi128EEES8_NS7_ILi64EEEEEENS_10bfloat16_tEfNS_4arch4Sm80ELb0ELb1ELb1ELb1ELb1ELb0ELb0ELb0ELi2ELi4ELi4ELi4ELb0EEENS1_21CollectiveEpilogueBwdISA_SB_SD_Li256ELb1ELb0ELi2EEENS1_19SingleTileSchedulerILb1ELb0ELb0ELi128EEEEEEEEEvNT_6ParamsE$_ZN4cute3eso3ESOILb1ELb0EJNS_5tupleIJNS2_IJNS_1CILi1EEENS3_ILi0EEEEEES5_EEENS2_IJNS2_IJS5_S5_EEEiEEEEEC2ERKS7_RKS9_) ;  /* 0xfffd808000007944 */ /* 0x022fea0003c3ffff */
[----:B-1----:R1:W5:Y:S01]  /*316a0*/  LDL R3, [R1+0x758] ;  /* 0x0007580001037983 */ /* 0x0023620000100800 */
[----:B------:R-:W-:-:S02]  /*316b0*/  MOV R70, R25 ;  /* 0x0000001900467202 */ /* 0x000fc40000000f00 */
[----:B------:R-:W-:Y:S02]  /*316c0*/  MOV R4, 0x316e0 ;  /* 0x000316e000047802 */ /* 0x000fe40000000f00 */
[----:B-1---5:R-:W-:Y:S05]  /*316d0*/  CALL.REL.NOINC `($_ZN7cutlass13device_kernelIN5flash19enable_sm80_to_sm89INS1_16FlashAttnBwdSm80INS1_25CollectiveMainloopBwdSm80ILi2ELi2EN4cute5tupleIJNS5_1CILi128EEES8_NS7_ILi64EEEEEENS_10bfloat16_tEfNS_4arch4Sm80ELb0ELb1ELb1ELb1ELb1ELb0ELb0ELb0ELi2ELi4ELi4ELi4ELb0EEENS1_21CollectiveEpilogueBwdISA_SB_SD_Li256ELb1ELb0ELi2EEENS1_19SingleTileSchedulerILb1ELb0ELb0ELi128EEEEEEEEEvNT_6ParamsE$_ZN4cute5tupleIJNS0_IJNS0_IJNS0_IJNS_1CILi8EEENS1_ILi1EEEEEES3_EEENS0_IJNS0_IJS3_S3_EEENS1_ILi2EEEEEEEEENS0_IJNS0_IJNS0_IJS3_NS1_ILi0EEEEEESA_EEENS0_IJNS0_IJSA_SA_EEEiEEEEEEEEC2ERKS9_RKSF_) ;  /* 0xfffda4b000007944 */ /* 0x022fea0003c3ffff */
[----:B------:R2:W5:Y:S01]  /*316e0*/  LDL R6, [R1+0x758] ;  /* 0x0007580001067983 */ /* 0x0005620000100800 */
[----:B------:R-:W-:Y:S01]  /*316f0*/  IMAD.MOV.U32 R70, RZ, RZ, R25 ;  /* 0x000000ffff467224 */ /* 0x000fe200078e0019 */
[----:B------:R-:W-:Y:S02]  /*31700*/  MOV R62, R24 ;  /* 0x00000018003e7202 */ /* 0x000fe40000000f00 */
[----:B------:R2:W-:Y:S01]  /*31710*/  STL.64 [R1+0x770], R16 ;  /* 0x0007701001007387 */ /* 0x0005e20000100a00 */
[----:B------:R-:W-:-:S03]  /*31720*/  MOV R4, 0x31740 ;  /* 0x0003174000047802 */ /* 0x000fc60000000f00 */
[----:B-12--5:R-:W-:Y:S05]  /*31730*/  CALL.REL.NOINC `($_ZN7cutlass13device_kernelIN5flash19enable_sm80_to_sm89INS1_16FlashAttnBwdSm80INS1_25CollectiveMainloopBwdSm80ILi2ELi2EN4cute5tupleIJNS5_1CILi128EEES8_NS7_ILi64EEEEEENS_10bfloat16_tEfNS_4arch4Sm80ELb0ELb1ELb1ELb1ELb1ELb0ELb0ELb0ELi2ELi4ELi4ELi4ELb0EEENS1_21CollectiveEpilogueBwdISA_SB_SD_Li256ELb1ELb0ELi2EEENS1_19SingleTileSchedulerILb1ELb0ELb0ELi128EEEEEEEEEvNT_6ParamsE$_ZN4cute3eso3ESOILb0ELb0EJNS_6LayoutINS_5tupleIJNS3_IJNS3_IJNS_1CILi8EEENS4_ILi1EEEEEES6_EEENS3_IJNS3_IJS6_S6_EEENS4_ILi2EEEEEEEEENS3_IJNS3_IJNS3_IJS6_NS4_ILi0EEEEEESD_EEENS3_IJNS3_IJSD_SD_EEEiEEEEEEEENS_10ViewEngineINS_8smem_ptrIPN7cutlass10bfloat16_tEEEEEEEC2ERKSJ_RKSQ_) ;  /* 0xfffd5e0000007944 */ /* 0x026fea0003c3ffff */
[----:B-1----:R1:W5:Y:S04]  /*31740*/  LDL R10, [R1+0x758] ;  /* 0x00075800010a7983 */ /* 0x0023680000100800 */
[----:B------:R1:W5:Y:S01]  /*31750*/  LDL.64 R4, [R1+0x760] ;  /* 0x0007600001047983 */ /* 0x0003620000100a00 */
[----:B------:R-:W-:-:S02]  /*31760*/  MOV R70, R25 ;  /* 0x0000001900467202 */ /* 0x000fc40000000f00 */
[----:B------:R-:W-:Y:S02]  /*31770*/  MOV R6, 0x31790 ;  /* 0x0003179000067802 */ /* 0x000fe40000000f00 */
[----:B-1---5:R-:W-:Y:S05]  /*31780*/  CALL.REL.NOINC `($_ZN7cutlass13device_kernelIN5flash19enable_sm80_to_sm89INS1_16FlashAttnBwdSm80INS1_25CollectiveMainloopBwdSm80ILi2ELi2EN4cute5tupleIJNS5_1CILi128EEES8_NS7_ILi64EEEEEENS_10bfloat16_tEfNS_4arch4Sm80ELb0ELb1ELb1ELb1ELb1ELb0ELb0ELb0ELi2ELi4ELi4ELi4ELb0EEENS1_21CollectiveEpilogueBwdISA_SB_SD_Li256ELb1ELb0ELi2EEENS1_19SingleTileSchedulerILb1ELb0ELb0ELi128EEEEEEEEEvNT_6ParamsE$_ZN4cute3eso3ESOILb1ELb0EJNS_6LayoutINS_5tupleIJNS3_IJNS3_IJNS_1CILi4EEENS4_ILi2EEEEEENS4_ILi1EEEEEES6_EEENS3_IJNS3_IJNS3_IJS8_NS4_ILi32EEEEEENS4_ILi0EEEEEENS4_ILi64EEEEEEEENS_10ViewEngineIPN7cutlass10bfloat16_tEEEEEC2ERKSH_RKSM_) ;  /* 0xfffd8ba000007944 */ /* 0x022fea0003c3ffff */
[----:B------:R2:W5:Y:S01]  /*31790*/  LDL.64 R12, [R1+0x758] ;  /* 0x00075800010c7983 */ /* 0x0005620000100a00 */
[----:B------:R-:W-:Y:S02]  /*317a0*/  MOV R3, R10 ;  /* 0x0000000a00037202 */ /* 0x000fe40000000f00 */
[----:B-1----:R-:W-:Y:S02]  /*317b0*/  MOV R8, 0x317d0 ;  /* 0x000317d000087802 */ /* 0x002fe40000000f00 */
[----:B--2--5:R-:W-:Y:S05]  /*317c0*/  CALL.REL.NOINC `($_ZN7cutlass13device_kernelIN5flash19enable_sm80_to_sm89INS1_16FlashAttnBwdSm80INS1_25CollectiveMainloopBwdSm80ILi2ELi2EN4cute5tupleIJNS5_1CILi128EEES8_NS7_ILi64EEEEEENS_10bfloat16_tEfNS_4arch4Sm80ELb0ELb1ELb1ELb1ELb1ELb0ELb0ELb0ELi2ELi4ELi4ELi4ELb0EEENS1_21CollectiveEpilogueBwdISA_SB_SD_Li256ELb1ELb0ELi2EEENS1_19SingleTileSchedulerILb1ELb0ELb0ELi128EEEEEEEEEvNT_6ParamsE$_ZZN4cute5sliceINS_5tupleIJNS1_IJNS_10UnderscoreENS_1CILi0EEEEEENS1_IJS4_S2_EEEEEENS1_IJNS1_IJNS1_IJNS3_ILi1EEES4_EEES4_EEENS1_IJNS1_IJS4_S4_EEEiEEEEEEEEDaRKT_RKT0_ENKUlRKT_RKT0_E_clIS6_SC_EEDaSM_SP_) ;  /* 0xfffdc5a000007944 */ /* 0x024fea0003c3ffff */
[----:B------:R-:W-:Y:S02]  /*317d0*/  MOV R8, 0x317f0 ;  /* 0x000317f000087802 */ /* 0x000fe40000000f00 */
[----:B-1----:R-:W-:Y:S05]  /*317e0*/  CALL.REL.NOINC `($_ZN7cutlass13device_kernelIN5flash19enable_sm80_to_sm89INS1_16FlashAttnBwdSm80INS1_25CollectiveMainloopBwdSm80ILi2ELi2EN4cute5tupleIJNS5_1CILi128EEES8_NS7_ILi64EEEEEENS_10bfloat16_tEfNS_4arch4Sm80ELb0ELb1ELb1ELb1ELb1ELb0ELb0ELb0ELi2ELi4ELi4ELi4ELb0EEENS1_21CollectiveEpilogueBwdISA_SB_SD_Li256ELb1ELb0ELi2EEENS1_19SingleTileSchedulerILb1ELb0ELb0ELi128EEEEEEEEEvNT_6ParamsE$_ZZN4cute12filter_tupleINS_5tupleIJNS1_IJNS_10UnderscoreENS_1CILi0EEEEEENS1_IJS4_S2_EEEEEENS1_IJNS1_IJNS1_IJNS3_ILi1EEES4_EEES4_EEENS1_IJNS1_IJS4_S4_EEEiEEEEEEZNS_5sliceIS7_SD_EEDaRKT_RKT0_EUlRKT_RKT0_E_EEDaSH_SK_OT1_ENKUlDpSN_E_clIJNS1_IJS9_EEENS1_IJiEEEEEEDaSU_) ;  /* 0xfffdafe000007944 */ /* 0x002fea0003c3ffff */
[----:B------:R-:W-:Y:S02]  /*317f0*/  MOV R70, R25 ;  /* 0x0000001900467202 */ /* 0x000fe40000000f00 */
[----:B------:R-:W-:Y:S02]  /*31800*/  MOV R6, 0x31820 ;  /* 0x0003182000067802 */ /* 0x000fe40000000f00 */
[----:B-1---5:R-:W-:Y:S05]  /*31810*/  CALL.REL.NOINC `($_ZN7cutlass13device_kernelIN5flash19enable_sm80_to_sm89INS1_16FlashAttnBwdSm80INS1_25CollectiveMainloopBwdSm80ILi2ELi2EN4cute5tupleIJNS5_1CILi128EEES8_NS7_ILi64EEEEEENS_10bfloat16_tEfNS_4arch4Sm80ELb0ELb1ELb1ELb1ELb1ELb0ELb0ELb0ELi2ELi4ELi4ELi4ELb0EEENS1_21CollectiveEpilogueBwdISA_SB_SD_Li256ELb1ELb0ELi2EEENS1_19SingleTileSchedulerILb1ELb0ELb0ELi128EEEEEEEEEvNT_6ParamsE$_ZN4cute5tupleIJNS0_IJNS0_IJNS_1CILi8EEENS1_ILi1EEEEEENS1_ILi2EEEEEENS0_IJNS0_IJS3_NS1_ILi0EEEEEEiEEEEEC2ERKS6_RKS9_) ;  /* 0xfffda58000007944 */ /* 0x022fea0003c3ffff */
[----:B-1----:R1:W5:Y:S01]  /*31820*/  LDL R3, [R1+0x758] ;  /* 0x0007580001037983 */ /* 0x0023620000100800 */
[----:B------:R-:W-:Y:S02]  /*31830*/  MOV R70, R25 ;  /* 0x0000001900467202 */ /* 0x000fe40000000f00 */
[----:B------:R-:W-:Y:S02]  /*31840*/  MOV R6, 0x31860 ;  /* 0x0003186000067802 */ /* 0x000fe40000000f00 */
[----:B-1---5:R-:W-:Y:S05]  /*31850*/  CALL.REL.NOINC `($_ZN7cutlass13device_kernelIN5flash19enable_sm80_to_sm89INS1_16FlashAttnBwdSm80INS1_25CollectiveMainloopBwdSm80ILi2ELi2EN4cute5tupleIJNS5_1CILi128EEES8_NS7_ILi64EEEEEENS_10bfloat16_tEfNS_4arch4Sm80ELb0ELb1ELb1ELb1ELb1ELb0ELb0ELb0ELi2ELi4ELi4ELi4ELb0EEENS1_21CollectiveEpilogueBwdISA_SB_SD_Li256ELb1ELb0ELi2EEENS1_19SingleTileSchedulerILb1ELb0ELb0ELi128EEEEEEEEEvNT_6ParamsE$_ZN4cute3eso3ESOILb0ELb1EJNS_6LayoutINS_5tupleIJNS3_IJNS_1CILi8EEENS4_ILi1EEEEEENS4_ILi2EEEEEENS3_IJNS3_IJS6_NS4_ILi0EEEEEEiEEEEESA_EEC2ERKSD_RKSA_) ;  /* 0xfffd6ea000007944 */ /* 0x022fea0003c3ffff */
[----:B------:R2:W5:Y:S01]  /*31860*/  LDL R7, [R1+0x758] ;  /* 0x0007580001077983 */ /* 0x0005620000100800 */
[----:B-1----:R-:W-:Y:S01]  /*31870*/  IMAD.MOV.U32 R2, RZ, RZ, R4 ;  /* 0x000000ffff027224 */ /* 0x002fe200078e0004 */
[----:B------:R-:W-:Y:S01]  /*31880*/  MOV R3, R5 ;  /* 0x0000000500037202 */ /* 0x000fe20000000f00 */
[----:B------:R-:W-:Y:S01]  /*31890*/  IMAD.MOV.U32 R9, RZ, RZ, R25 ;  /* 0x000000ffff097224 */ /* 0x000fe200078e0019 */
[----:B------:R-:W-:-:S02]  /*318a0*/  MOV R8, 0x318c0 ;  /* 0x000318c000087802 */ /* 0x000fc40000000f00 */
        /* <DEDUP_REMOVED lines=11> */
[----:B-1----:R-:W-:-:S02]  /*31960*/  MOV R3, RZ ;  /* 0x000000ff00037202 */ /* 0x002fc40000000f00 */
[----:B------:R-:W-:Y:S02]  /*31970*/  MOV R10, 0x31990 ;  /* 0x00031990000a7802 */ /* 0x000fe40000000f00 */
[----:B--2--5:R-:W-:Y:S05]  /*31980*/  CALL.REL.NOINC `($_ZN7cutlass13device_kernelIN5flash19enable_sm80_to_sm89INS1_16FlashAttnBwdSm80INS1_25CollectiveMainloopBwdSm80ILi2ELi2EN4cute5tupleIJNS5_1CILi128EEES8_NS7_ILi64EEEEEENS_10bfloat16_tEfNS_4arch4Sm80ELb0ELb1ELb1ELb1ELb1ELb0ELb0ELb0ELi2ELi4ELi4ELi4ELb0EEENS1_21CollectiveEpilogueBwdISA_SB_SD_Li256ELb1ELb0ELi2EEENS1_19SingleTileSchedulerILb1ELb0ELb0ELi128EEEEEEEEEvNT_6ParamsE$_ZN4cute3eso3ESOILb1ELb0EJNS_10UnderscoreEiEEC2ERKS2_RKi) ;  /* 0xfffd706000007944 */ /* 0x024fea0003c3ffff */
[----:B-1----:R-:W2:Y:S01]  /*31990*/  LDL R3, [R1+0x758] ;  /* 0x0007580001037983 */ /* 0x002ea20000100800 */
[----:B------:R-:W-:Y:S02]  /*319a0*/  MOV R2, R25 ;  /* 0x0000001900027202 */ /* 0x000fe40000000f00 */
[----:B------:R-:W-:Y:S01]  /*319b0*/  MOV R6, 0x319e0 ;  /* 0x000319e000067802 */ /* 0x000fe20000000f00 */
[----:B--2---:R-:W-:Y:S02]  /*319c0*/  IMAD R3, R14, R3, RZ ;  /* 0x000000030e037224 */ /* 0x004fe400078e02ff */
        /* <DEDUP_REMOVED lines=10> */
[----:B-1----:R1:W5:Y:S01]  /*31a70*/  LDL.64 R6, [R1+0x758] ;  /* 0x0007580001067983 */ /* 0x0023620000100a00 */
[----:B------:R-:W-:Y:S01]  /*31a80*/  IMAD.MOV.U32 R2, RZ, RZ, R25 ;  /* 0x000000ffff027224 */ /* 0x000fe200078e0019 */
[----:B------:R-:W-:-:S02]  /*31a90*/  MOV R3, RZ ;  /* 0x000000ff00037202 */ /* 0x000fc40000000f00 */
[----:B------:R-:W-:Y:S02]  /*31aa0*/  MOV R10, 0x31ac0 ;  /* 0x00031ac0000a7802 */ /* 0x000fe40000000f00 */
[----:B-1---5:R-:W-:Y:S05]  /*31ab0*/  CALL.REL.NOINC `($_ZN7cutlass13device_kernelIN5flash19enable_sm80_to_sm89INS1_16FlashAttnBwdSm80INS1_25CollectiveMainloopBwdSm80ILi2ELi2EN4cute5tupleIJNS5_1CILi128EEES8_NS7_ILi64EEEEEENS_10bfloat16_tEfNS_4arch4Sm80ELb0ELb1ELb1ELb1ELb1ELb0ELb0ELb0ELi2ELi4ELi4ELi4ELb0EEENS1_21CollectiveEpilogueBwdISA_SB_SD_Li256ELb1ELb0ELi2EEENS1_19SingleTileSchedulerILb1ELb0ELb0ELi128EEEEEEEEEvNT_6ParamsE$_ZN4cute3eso3ESOILb1ELb0EJNS_10UnderscoreEiEEC2ERKS2_RKi) ;  /* 0xfffd6f3000007944 */ /* 0x022fea0003c3ffff */
[----:B-1----:R-:W2:Y:S01]  /*31ac0*/  LDL R3, [R1+0x758] ;  /* 0x0007580001037983 */ /* 0x002ea20000100800 */
[----:B------:R-:W-:Y:S01]  /*31ad0*/  IMAD.MOV.U32 R70, RZ, RZ, R25 ;  /* 0x000000ffff467224 */ /* 0x000fe200078e0019 */
[----:B------:R-:W-:Y:S02]  /*31ae0*/  MOV R4, 0x31b10 ;  /* 0x00031b1000047802 */ /* 0x000fe40000000f00 */
[----:B--2---:R-:W-:Y:S02]  /*31af0*/  SHF.L.U32 R3, R3, 0x6, RZ ;  /* 0x0000000603037819 */ /* 0x004fe400000006ff */
[----:B------:R-:W-:Y:S05]  /*31b00*/  CALL.REL.NOINC `($_ZN7cutlass13device_kernelIN5flash19enable_sm80_to_sm89INS1_16FlashAttnBwdSm80INS1_25CollectiveMainloopBwdSm80ILi2ELi2EN4cute5tupleIJNS5_1CILi128EEES8_NS7_ILi64EEEEEENS_10bfloat16_tEfNS_4arch4Sm80ELb0ELb1ELb1ELb1ELb1ELb0ELb0ELb0ELi2ELi4ELi4ELi4ELb0EEENS1_21CollectiveEpilogueBwdISA_SB_SD_Li256ELb1ELb0ELi2EEENS1_19SingleTileSchedulerILb1ELb0ELb0ELi128EEEEEEEEEvNT_6ParamsE$_ZN4cute3eso3ESOILb1ELb0EJNS_6LayoutINS_5tupleIJNS3_IJNS3_IJNS_1CILi4EEENS4_ILi2EEEEEENS4_ILi1EEEEEEEEENS3_IJNS3_IJNS3_IJS8_NS4_ILi32EEEEEENS4_ILi0EEEEEEEEEEEiEEC2ERKSG_RKi) ;  /* 0xfffd87a000007944 */ /* 0x000fea0003c3ffff */
[----:B-1----:R-:W2:Y:S01]  /*31b10*/  LDL R3, [R1+0x758] ;  /* 0x0007580001037983 */ /* 0x002ea20000100800 */
[----:B------:R-:W-:Y:S02]  /*31b20*/  MOV R70, R25 ;  /* 0x0000001900467202 */ /* 0x000fe40000000f00 */
[----:B------:R-:W-:Y:S01]  /*31b30*/  MOV R4, 0x31b70 ;  /* 0x00031b7000047802 */ /* 0x000fe20000000f00 */
[----:B--2---:R-:W-:-:S05]  /*31b40*/  IMAD.WIDE R2, R3, 0x2, R12 ;  /* 0x0000000203027825 */ /* 0x004fca00078e020c */
[----:B------:R-:W-:Y:S02]  /*31b50*/  MOV R8, R2 ;  /* 0x0000000200087202 */ /* 0x000fe40000000f00 */
[----:B------:R-:W-:Y:S05]  /*31b60*/  CALL.REL.NOINC `($_ZN7cutlass13device_kernelIN5flash19enable_sm80_to_sm89INS1_16FlashAttnBwdSm80INS1_25CollectiveMainloopBwdSm80ILi2ELi2EN4cute5tupleIJNS5_1CILi128EEES8_NS7_ILi64EEEEEENS_10bfloat16_tEfNS_4arch4Sm80ELb0ELb1ELb1ELb1ELb1ELb0ELb0ELb0ELi2ELi4ELi4ELi4ELb0EEENS1_21CollectiveEpilogueBwdISA_SB_SD_Li256ELb1ELb0ELi2EEENS1_19SingleTileSchedulerILb1ELb0ELb0ELi128EEEEEEEEEvNT_6ParamsE$_ZN4cute3eso3ESOILb1ELb0EJNS_6LayoutINS_5tupleIJNS3_IJNS3_IJNS_1CILi4EEENS4_ILi2EEEEEENS4_ILi1EEEEEEEEENS3_IJNS3_IJNS3_IJS8_NS4_ILi32EEEEEENS4_ILi0EEEEEEEEEEENS_10ViewEngineIPN7cutlass10bfloat16_tEEEEEC2ERKSG_RKSL_) ;  /* 0xfffd86f000007944 */ /* 0x000fea0003c3ffff */
        /* <DEDUP_REMOVED lines=17> */
[----:B--2--5:R-:W-:Y:S05]  /*31c80*/  CALL.REL.NOINC `($_ZN7cutlass13device_kernelIN5flash19enable_sm80_to_sm89INS1_16FlashAttnBwdSm80INS1_25CollectiveMainloopBwdSm80ILi2ELi2EN4cute5tupleIJNS5_1CILi128EEES8_NS7_ILi64EEEEEENS_10bfloat16_tEfNS_4arch4Sm80ELb0ELb1ELb1ELb1ELb1ELb0ELb0ELb0ELi2ELi4ELi4ELi4ELb0EEENS1_21CollectiveEpilogueBwdISA_SB_SD_Li256ELb1ELb0ELi2EEENS1_19SingleTileSchedulerILb1ELb0ELb0ELi128EEEEEEEEEvNT_6ParamsE$_ZN4cute3eso3ESOILb1ELb0EJNS_6LayoutINS_5tupleIJNS3_IJNS3_IJNS_1CILi2EEES5_EEENS4_ILi1EEEEEEEEENS3_IJNS3_IJNS3_IJS7_NS4_ILi16EEEEEENS4_ILi0EEEEEEEEEEENS_10ViewEngineIPjEEEEC2ERKSF_RKSI_) ;  /* 0xfffd859000007944 */ /* 0x024fea0003c3ffff */
        /* <DEDUP_REMOVED lines=15> */
[----:B------:R-:W-:-:S02]  /*31d80*/  MOV R2, R25 ;  /* 0x0000001900027202 */ /* 0x000fc40000000f00 */
        /* <DEDUP_REMOVED lines=12> */
[----:B-1----:R1:W5:Y:S01]  /*31e50*/  LDL.64 R6, [R1+0x758] ;  /* 0x0007580001067983 */ /* 0x0023620000100a00 */
[----:B------:R-:W-:Y:S01]  /*31e60*/  IMAD.MOV.U32 R2, RZ, RZ, R25 ;  /* 0x000000ffff027224 */ /* 0x000fe200078e0019 */
[----:B------:R-:W-:-:S02]  /*31e70*/  MOV R3, 0x1 ;  /* 0x0000000100037802 */ /* 0x000fc40000000f00 */
        /* <DEDUP_REMOVED lines=46> */
[----:B------:R-:W-:-:S02]  /*32160*/  MOV R4, 0x32190 ;  /* 0x0003219000047802 */ /* 0x000fc40000000f00 */
[----:B--2---:R-:W-:Y:S02]  /*32170*/  SHF.L.U32 R3, R3, 0xa, RZ ;  /* 0x0000000a03037819 */ /* 0x004fe400000006ff */
[----:B------:R-:W-:Y:S05]  /*32180*/  CALL.REL.NOINC `($_ZN7cutlass13device_kernelIN5flash19enable_sm80_to_sm89INS1_16FlashAttnBwdSm80INS1_25CollectiveMainloopBwdSm80ILi2ELi2EN4cute5tupleIJNS5_1CILi128EEES8_NS7_ILi64EEEEEENS_10bfloat16_tEfNS_4arch4Sm80ELb0ELb1ELb1ELb1ELb1ELb0ELb0ELb0ELi2ELi4ELi4ELi4ELb0EEENS1_21CollectiveEpilogueBwdISA_SB_SD_Li256ELb1ELb0ELi2EEENS1_19SingleTileSchedulerILb1ELb0ELb0ELi128EEEEEEEEEvNT_6ParamsE$_ZN4cute3eso3ESOILb1ELb0EJNS_6LayoutINS_5tupleIJNS3_IJNS_1CILi8EEENS4_ILi1EEEEEENS4_ILi2EEEEEENS3_IJNS3_IJS6_NS4_ILi0EEEEEENS4_ILi8192EEEEEEEEiEEC2ERKSE_RKi) ;  /* 0xfffd948000007944 */ /* 0x000fea0003c3ffff */
[----:B------:R-:W-:Y:S01]  /*32190*/  ULDC.64 UR4, c[0x0][0x118] ;  /* 0x0000460000047ab9 */ /* 0x000fe20000000a00 */
[----:B-1----:R-:W2:Y:S04]  /*321a0*/  LDL R2, [R1+0x758] ;  /* 0x0007580001027983 */ /* 0x002ea80000100800 */
[----:B------:R-:W2:Y:S01]  /*321b0*/  LD.E.64 R4, [R56.64] ;  /* 0x0000000438047980 */ /* 0x000ea2000c101b00 */
[----:B------:R-:W-:Y:S02]  /*321c0*/  MOV R9, R25 ;  /* 0x0000001900097202 */ /* 0x000fe40000000f00 */
[----:B------:R-:W-:Y:S01]  /*321d0*/  MOV R8, 0x32200 ;  /* 0x0003220000087802 */ /* 0x000fe20000000f00 */
[----:B--2---:R-:W-:-:S04]  /*321e0*/  IMAD.WIDE R2, R2, 0x2, R4 ;  /* 0x0000000202027825 */ /* 0x004fc800078e0204 */
[----:B------:R-:W-:Y:S05]  /*321f0*/  CALL.REL.NOINC `($_ZN7cutlass13device_kernelIN5flash19enable_sm80_to_sm89INS1_16FlashAttnBwdSm80INS1_25CollectiveMainloopBwdSm80ILi2ELi2EN4cute5tupleIJNS5_1CILi128EEES8_NS7_ILi64EEEEEENS_10bfloat16_tEfNS_4arch4Sm80ELb0ELb1ELb1ELb1ELb1ELb0ELb0ELb0ELi2ELi4ELi4ELi4ELb0EEENS1_21CollectiveEpilogueBwdISA_SB_SD_Li256ELb1ELb0ELi2EEENS1_19SingleTileSchedulerILb1ELb0ELb0ELi128EEEEEEEEEvNT_6ParamsE$_ZN4cute8smem_ptrIPN7cutlass10bfloat16_tEECI1NS_12iter_adaptorIS3_S4_EEES3_) ;  /* 0xfffda2c000007944 */ /* 0x000fea0003c3ffff */
[----:B-1----:R1:W5:Y:S01]  /*32200*/  LDL.64 R2, [R1+0x758] ;  /* 0x0007580001027983 */ /* 0x0023620000100a00 */
[----:B------:R-:W-:-:S03]  /*32210*/  MOV R6, 0x32230 ;  /* 0x0003223000067802 */ /* 0x000fc60000000f00 */
[----:B-1---5:R-:W-:Y:S05]  /*32220*/  CALL.REL.NOINC `($_ZN7cutlass13device_kernelIN5flash19enable_sm80_to_sm89INS1_16FlashAttnBwdSm80INS1_25CollectiveMainloopBwdSm80ILi2ELi2EN4cute5tupleIJNS5_1CILi128EEES8_NS7_ILi64EEEEEENS_10bfloat16_tEfNS_4arch4Sm80ELb0ELb1ELb1ELb1ELb1ELb0ELb0ELb0ELi2ELi4ELi4ELi4ELb0EEENS1_21CollectiveEpilogueBwdISA_SB_SD_Li256ELb1ELb0ELi2EEENS1_19SingleTileSchedulerILb1ELb0ELb0ELi128EEEEEEEEEvNT_6ParamsE$_ZN4cute3eso3ESOILb1ELb0EJNS_6LayoutINS_5tupleIJNS3_IJNS_1CILi8EEENS4_ILi1EEEEEENS4_ILi2EEEEEENS3_IJNS3_IJS6_NS4_ILi0EEEEEENS4_ILi8192EEEEEEEENS_10ViewEngineINS_8smem_ptrIPN7cutlass10bfloat16_tEEEEEEEC2ERKSE_RKSL_) ;  /* 0xfffd93a000007944 */ /* 0x022fea0003c3ffff */
        /* <DEDUP_REMOVED lines=8> */
[----:B------:R-:W-:Y:S05]  /*322b0*/  CALL.REL.NOINC `($_ZN7cutlass13device_kernelIN5flash19enable_sm80_to_sm89INS1_16FlashAttnBwdSm80INS1_25CollectiveMainloopBwdSm80ILi2ELi2EN4cute5tupleIJNS5_1CILi128EEES8_NS7_ILi64EEEEEENS_10bfloat16_tEfNS_4arch4Sm80ELb0ELb1ELb1ELb1ELb1ELb0ELb0ELb0ELi2ELi4ELi4ELi4ELb0EEENS1_21CollectiveEpilogueBwdISA_SB_SD_Li256ELb1ELb0ELi2EEENS1_19SingleTileSchedulerILb1ELb0ELb0ELi128EEEEEEEEEvNT_6ParamsE$_ZN4cute3eso3ESOILb1ELb0EJNS_6LayoutINS_5tupleIJNS3_IJNS_1CILi8EEENS4_ILi1EEEEEENS4_ILi2EEEEEENS3_IJNS3_IJS6_NS4_ILi0EEEEEENS4_ILi64EEEEEEEEiEEC2ERKSE_RKi) ;  /* 0xfffd92d000007944 */ /* 0x000fea0003c3ffff */
[----:B-1----:R-:W2:Y:S01]  /*322c0*/  LDL R3, [R1+0x758] ;  /* 0x0007580001037983 */ /* 0x002ea20000100800 */
[----:B------:R-:W-:Y:S01]  /*322d0*/  MOV R6, 0x32310 ;  /* 0x0003231000067802 */ /* 0x000fe20000000f00 */
[----:B--2---:R-:W-:-:S05]  /*322e0*/  IMAD.WIDE R2, R3, 0x2, R54 ;  /* 0x0000000203027825 */ /* 0x004fca00078e0236 */
[----:B------:R-:W-:Y:S02]  /*322f0*/  MOV R8, R2 ;  /* 0x0000000200087202 */ /* 0x000fe40000000f00 */
[----:B------:R-:W-:Y:S05]  /*32300*/  CALL.REL.NOINC `($_ZN7cutlass13device_kernelIN5flash19enable_sm80_to_sm89INS1_16FlashAttnBwdSm80INS1_25CollectiveMainloopBwdSm80ILi2ELi2EN4cute5tupleIJNS5_1CILi128EEES8_NS7_ILi64EEEEEENS_10bfloat16_tEfNS_4arch4Sm80ELb0ELb1ELb1ELb1ELb1ELb0ELb0ELb0ELi2ELi4ELi4ELi4ELb0EEENS1_21CollectiveEpilogueBwdISA_SB_SD_Li256ELb1ELb0ELi2EEENS1_19SingleTileSchedulerILb1ELb0ELb0ELi128EEEEEEEEEvNT_6ParamsE$_ZN4cute3eso3ESOILb1ELb0EJNS_6LayoutINS_5tupleIJNS3_IJNS_1CILi8EEENS4_ILi1EEEEEENS4_ILi2EEEEEENS3_IJNS3_IJS6_NS4_ILi0EEEEEENS4_ILi64EEEEEEEENS_10ViewEngineIPN7cutlass10bfloat16_tEEEEEC2ERKSE_RKSJ_) ;  /* 0xfffd923000007944 */ /* 0x000fea0003c3ffff */
[----:B-1----:R1:W5:Y:S01]  /*32310*/  LDL.64 R2, [R1+0x758] ;  /* 0x0007580001027983 */ /* 0x0023620000100a00 */
[----:B------:R-:W-:Y:S02]  /*32320*/  MOV R7, R5 ;  /* 0x0000000500077202 */ /* 0x000fe40000000f00 */
[----:B------:R-:W-:Y:S02]  /*32330*/  MOV R6, 0x32350 ;  /* 0x0003235000067802 */ /* 0x000fe40000000f00 */
[----:B-1---5:R-:W-:Y:S05]  /*32340*/  CALL.REL.NOINC `($_ZN7cutlass13device_kernelIN5flash19enable_sm80_to_sm89INS1_16FlashAttnBwdSm80INS1_25CollectiveMainloopBwdSm80ILi2ELi2EN4cute5tupleIJNS5_1CILi128EEES8_NS7_ILi64EEEEEENS_10bfloat16_tEfNS_4arch4Sm80ELb0ELb1ELb1ELb1ELb1ELb0ELb0ELb0ELi2ELi4ELi4ELi4ELb0EEENS1_21CollectiveEpilogueBwdISA_SB_SD_Li256ELb1ELb0ELi2EEENS1_19SingleTileSchedulerILb1ELb0ELb0ELi128EEEEEEEEEvNT_6ParamsE$_ZN4cute3eso3ESOILb1ELb0EJNS_6LayoutINS_5tupleIJNS3_IJNS_1CILi8EEENS4_ILi1EEEEEENS3_IJNS4_ILi2EEEEEEEEENS3_IJNS3_IJS6_NS4_ILi0EEEEEENS3_IJNS4_ILi8192EEEEEEEEEEENS_10ViewEngineINS_8smem_ptrIPN7cutlass10bfloat16_tEEEEEEEC2ERKSG_RKSN_) ;  /* 0xfffd8ff000007944 */ /* 0x022fea0003c3ffff */
[----:B-1----:R1:W5:Y:S01]  /*32350*/  LDL.64 R4, [R1+0x758] ;  /* 0x0007580001047983 */ /* 0x0023620000100a00 */
[----:B------:R-:W-:Y:S02]  /*32360*/  MOV R8, R2 ;  /* 0x0000000200087202 */ /* 0x000fe40000000f00 */
[----:B------:R-:W-:Y:S02]  /*32370*/  MOV R6, 0x32390 ;  /* 0x0003239000067802 */ /* 0x000fe40000000f00 */
[----:B-1---5:R-:W-:Y:S05]  /*32380*/  CALL.REL.NOINC `($_ZN7cutlass13device_kernelIN5flash19enable_sm80_to_sm89INS1_16FlashAttnBwdSm80INS1_25CollectiveMainloopBwdSm80ILi2ELi2EN4cute5tupleIJNS5_1CILi128EEES8_NS7_ILi64EEEEEENS_10bfloat16_tEfNS_4arch4Sm80ELb0ELb1ELb1ELb1ELb1ELb0ELb0ELb0ELi2ELi4ELi4ELi4ELb0EEENS1_21CollectiveEpilogueBwdISA_SB_SD_Li256ELb1ELb0ELi2EEENS1_19SingleTileSchedulerILb1ELb0ELb0ELi128EEEEEEEEEvNT_6ParamsE$_ZN4cute3eso3ESOILb1ELb0EJNS_6LayoutINS_5tupleIJNS3_IJNS_1CILi8EEENS4_ILi1EEEEEENS3_IJNS4_ILi2EEEEEEEEENS3_IJNS3_IJS6_NS4_ILi0EEEEEENS3_IJNS4_ILi64EEEEEEEEEEENS_10ViewEngineIPN7cutlass10bfloat16_tEEEEEC2ERKSG_RKSL_) ;  /* 0xfffd8f6000007944 */ /* 0x022fea0003c3ffff */
[----:B-1----:R1:W5:Y:S01]  /*32390*/  LDL.64 R2, [R1+0x758] ;  /* 0x0007580001027983 */ /* 0x0023620000100a00 */
[----:B------:R-:W-:-:S03]  /*323a0*/  MOV R8, 0x323c0 ;  /* 0x000323c000087802 */ /* 0x000fc60000000f00 */
[----:B-1---5:R-:W-:Y:S05]  /*323b0*/  CALL.REL.NOINC `($_ZN7cutlass13device_kernelIN5flash19enable_sm80_to_sm89INS1_16FlashAttnBwdSm80INS1_25CollectiveMainloopBwdSm80ILi2ELi2EN4cute5tupleIJNS5_1CILi128EEES8_NS7_ILi64EEEEEENS_10bfloat16_tEfNS_4arch4Sm80ELb0ELb1ELb1ELb1ELb1ELb0ELb0ELb0ELi2ELi4ELi4ELi4ELb0EEENS1_21CollectiveEpilogueBwdISA_SB_SD_Li256ELb1ELb0ELi2EEENS1_19SingleTileSchedulerILb1ELb0ELb0ELi128EEEEEEEEEvNT_6ParamsE$_ZN4cute3eso3ESOILb1ELb0EJNS_6LayoutINS_5tupleIJNS3_IJNS3_IJNS_1CILi8EEENS4_ILi1EEEEEES6_EEENS3_IJNS3_IJS6_S6_EEENS4_ILi2EEEEEEEEENS3_IJNS3_IJNS3_IJS6_NS4_ILi0EEEEEESD_EEENS3_IJNS3_IJSD_SD_EEENS4_ILi64EEEEEEEEEEENS_10ViewEngineIPN7cutlass10bfloat16_tEEEEEC2ERKSK_RKSP_) ;  /* 0xfffd810000007944 */ /* 0x022fea0003c3ffff */
[----:B-1----:R1:W5:Y:S01]  /*323c0*/  LDL.64 R2, [R1+0x758] ;  /* 0x0007580001027983 */ /* 0x0023620000100a00 */
[----:B------:R-:W-:Y:S02]  /*323d0*/  MOV R7, R5 ;  /* 0x0000000500077202 */ /* 0x000fe40000000f00 */
[----:B------:R-:W-:-:S02]  /*323e0*/  MOV R6, 0x32400 ;  /* 0x0003240000067802 */ /* 0x000fc40000000f00 */
[----:B-1---5:R-:W-:Y:S05]  /*323f0*/  CALL.REL.NOINC `($_ZN7cutlass13device_kernelIN5flash19enable_sm80_to_sm89INS1_16FlashAttnBwdSm80INS1_25CollectiveMainloopBwdSm80ILi2ELi2EN4cute5tupleIJNS5_1CILi128EEES8_NS7_ILi64EEEEEENS_10bfloat16_tEfNS_4arch4Sm80ELb0ELb1ELb1ELb1ELb1ELb0ELb0ELb0ELi2ELi4ELi4ELi4ELb0EEENS1_21CollectiveEpilogueBwdISA_SB_SD_Li256ELb1ELb0ELi2EEENS1_19SingleTileSchedulerILb1ELb0ELb0ELi128EEEEEEEEEvNT_6ParamsE$_ZN4cute3eso3ESOILb1ELb0EJNS_6LayoutINS_5tupleIJNS3_IJNS3_IJNS_1CILi8EEENS4_ILi1EEEEEES6_EEENS3_IJNS3_IJS6_S6_EEENS4_ILi2EEEEEEEEENS3_IJNS3_IJNS3_IJS6_NS4_ILi0EEEEEESD_EEENS3_IJNS3_IJSD_SD_EEENS4_ILi8192EEEEEEEEEEENS_10ViewEngineINS_8smem_ptrIPN7cutlass10bfloat16_tEEEEEEEC2ERKSK_RKSR_) ;  /* 0xfffd810000007944 */ /* 0x022fea0003c3ffff */
[----:B-1----:R1:W5:Y:S01]  /*32400*/  LDL.64 R4, [R1+0x758] ;  /* 0x0007580001047983 */ /* 0x0023620000100a00 */
[----:B------:R-:W-:-:S02]  /*32410*/  MOV R8, R2 ;  /* 0x0000000200087202 */ /* 0x000fc40000000f00 */
        /* <DEDUP_REMOVED lines=140> */
[----:B------:R2:W5:Y:S01]  /*32ce0*/  LDL R5, [R1+0x758] ;  /* 0x0007580001057983 */ /* 0x0005620000100800 */
[----:B------:R-:W-:-:S03]  /*32cf0*/  MOV R4, 0x32d10 ;  /* 0x00032d1000047802 */ /* 0x000fc60000000f00 */
[----:B-12--5:R-:W-:Y:S05]  /*32d00*/  CALL.REL.NOINC `($_ZN7cutlass13device_kernelIN5flash19enable_sm80_to_sm89INS1_16FlashAttnBwdSm80INS1_25CollectiveMainloopBwdSm80ILi2ELi2EN4cute5tupleIJNS5_1CILi128EEES8_NS7_ILi64EEEEEENS_10bfloat16_tEfNS_4arch4Sm80ELb0ELb1ELb1ELb1ELb1ELb0ELb0ELb0ELi2ELi4ELi4ELi4ELb0EEENS1_21CollectiveEpilogueBwdISA_SB_SD_Li256ELb1ELb0ELi2EEENS1_19SingleTileSchedulerILb1ELb0ELb0ELi128EEEEEEEEEvNT_6ParamsE$_ZZN4cute5sliceINS_5tupleIJNS_10UnderscoreES2_iEEENS1_IJNS1_IJNS_1CILi1EEENS4_ILi0EEEEEEiNS4_ILi1024EEEEEEEEDaRKT_RKT0_ENKUlRKT_RKT0_E_clIS2_iEEDaSI_SL_) ;  /* 0xfffdb2b000007944 */ /* 0x026fea0003c3ffff */
[----:B------:R-:W-:Y:S02]  /*32d10*/  MOV R4, 0x32d30 ;  /* 0x00032d3000047802 */ /* 0x000fe40000000f00 */
[----:B-1---5:R-:W-:Y:S05]  /*32d20*/  CALL.REL.NOINC `($_ZN7cutlass13device_kernelIN5flash19enable_sm80_to_sm89INS1_16FlashAttnBwdSm80INS1_25CollectiveMainloopBwdSm80ILi2ELi2EN4cute5tupleIJNS5_1CILi128EEES8_NS7_ILi64EEEEEENS_10bfloat16_tEfNS_4arch4Sm80ELb0ELb1ELb1ELb1ELb1ELb0ELb0ELb0ELi2ELi4ELi4ELi4ELb0EEENS1_21CollectiveEpilogueBwdISA_SB_SD_Li256ELb1ELb0ELi2EEENS1_19SingleTileSchedulerILb1ELb0ELb0ELi128EEEEEEEEEvNT_6ParamsE$_ZZN4cute12filter_tupleINS_5tupleIJNS_10UnderscoreES2_iEEENS1_IJNS1_IJNS_1CILi1EEENS4_ILi0EEEEEEiNS4_ILi1024EEEEEEZNS_5sliceIS3_S9_EEDaRKT_RKT0_EUlRKT_RKT0_E_EEDaSD_SG_OT1_ENKUlDpSJ_E_clIJNS1_IJS7_EEENS1_IJiEEENS1_IJEEEEEEDaSQ_) ;  /* 0xfffd9f4000007944 */ /* 0x022fea0003c3ffff */
[----:B------:R-:W-:Y:S02]  /*32d30*/  MOV R70, R25 ;  /* 0x0000001900467202 */ /* 0x000fe40000000f00 */
[----:B------:R-:W-:-:S02]  /*32d40*/  MOV R6, 0x32d60 ;  /* 0x00032d6000067802 */ /* 0x000fc40000000f00 */
[----:B-1---5:R-:W-:Y:S05]  /*32d50*/  CALL.REL.NOINC `($_ZN7cutlass13device_kernelIN5flash19enable_sm80_to_sm89INS1_16FlashAttnBwdSm80INS1_25CollectiveMainloopBwdSm80ILi2ELi2EN4cute5tupleIJNS5_1CILi128EEES8_NS7_ILi64EEEEEENS_10bfloat16_tEfNS_4arch4Sm80ELb0ELb1ELb1ELb1ELb1ELb0ELb0ELb0ELi2ELi4ELi4ELi4ELb0EEENS1_21CollectiveEpilogueBwdISA_SB_SD_Li256ELb1ELb0ELi2EEENS1_19SingleTileSchedulerILb1ELb0ELb0ELi128EEEEEEEEEvNT_6ParamsE$_ZN4cute5tupleIJNS0_IJNS0_IJNS_1CILi8EEENS1_ILi1EEEEEENS1_ILi2EEEEEENS0_IJNS0_IJS3_NS1_ILi0EEEEEEiEEEEEC2ERKS6_RKS9_) ;  /* 0xfffd904000007944 */ /* 0x022fea0003c3ffff */
[----:B------:R2:W5:Y:S01]  /*32d60*/  LDL R6, [R1+0x758] ;  /* 0x0007580001067983 */ /* 0x0005620000100800 */
[----:B-1----:R-:W-:Y:S01]  /*32d70*/  IMAD.SHL.U32 R2, R5, 0x400, RZ ;  /* 0x0000040005027824 */ /* 0x002fe200078e00ff */
[----:B------:R-:W-:Y:S01]  /*32d80*/  MOV R61, R25 ;  /* 0x00000019003d7202 */ /* 0x000fe20000000f00 */
[----:B------:R-:W-:Y:S01]  /*32d90*/  IMAD.MOV.U32 R64, RZ, RZ, R24 ;  /* 0x000000ffff407224 */ /* 0x000fe200078e0018 */
[----:B------:R-:W-:-:S02]  /*32da0*/  MOV R4, 0x32dd0 ;  /* 0x00032dd000047802 */ /* 0x000fc40000000f00 */
[----:B------:R2:W-:Y:S04]  /*32db0*/  STL [R1+0x770], R2 ;  /* 0x0007700201007387 */ /* 0x0005e80000100800 */
[----:B--2--5:R-:W-:Y:S05]  /*32dc0*/  CALL.REL.NOINC `($_ZN7cutlass13device_kernelIN5flash19enable_sm80_to_sm89INS1_16FlashAttnBwdSm80INS1_25CollectiveMainloopBwdSm80ILi2ELi2EN4cute5tupleIJNS5_1CILi128EEES8_NS7_ILi64EEEEEENS_10bfloat16_tEfNS_4arch4Sm80ELb0ELb1ELb1ELb1ELb1ELb0ELb0ELb0ELi2ELi4ELi4ELi4ELb0EEENS1_21CollectiveEpilogueBwdISA_SB_SD_Li256ELb1ELb0ELi2EEENS1_19SingleTileSchedulerILb1ELb0ELb0ELi128EEEEEEEEEvNT_6ParamsE$_ZN4cute3eso3ESOILb0ELb0EJNS_6LayoutINS_5tupleIJNS3_IJNS_1CILi8EEENS4_ILi1EEEEEENS4_ILi2EEEEEENS3_IJNS3_IJS6_NS4_ILi0EEEEEEiEEEEEiEEC2ERKSD_RKi) ;  /* 0xfffd4dc000007944 */ /* 0x024fea0003c3ffff */
[----:B------:R-:W2:Y:S01]  /*32dd0*/  LDL.64 R4, [R1+0x758] ;  /* 0x0007580001047983 */ /* 0x000ea20000100a00 */
[----:B------:R-:W-:Y:S02]  /*32de0*/  MOV R9, R25 ;  /* 0x0000001900097202 */ /* 0x000fe40000000f00 */
[----:B------:R-:W-:Y:S01]  /*32df0*/  MOV R8, 0x32e20 ;  /* 0x00032e2000087802 */ /* 0x000fe20000000f00 */
[----:B-12---:R-:W-:-:S04]  /*32e00*/  IMAD.WIDE R2, R5, 0x2, R58 ;  /* 0x0000000205027825 */ /* 0x006fc800078e023a */
[----:B------:R-:W-:Y:S05]  /*32e10*/  CALL.REL.NOINC `($_ZN7cutlass13device_kernelIN5flash19enable_sm80_to_sm89INS1_16FlashAttnBwdSm80INS1_25CollectiveMainloopBwdSm80ILi2ELi2EN4cute5tupleIJNS5_1CILi128EEES8_NS7_ILi64EEEEEENS_10bfloat16_tEfNS_4arch4Sm80ELb0ELb1ELb1ELb1ELb1ELb0ELb0ELb0ELi2ELi4ELi4ELi4ELb0EEENS1_21CollectiveEpilogueBwdISA_SB_SD_Li256ELb1ELb0ELi2EEENS1_19SingleTileSchedulerILb1ELb0ELb0ELi128EEEEEEEEEvNT_6ParamsE$_ZN4cute8smem_ptrIPN7cutlass10bfloat16_tEECI1NS_12iter_adaptorIS3_S4_EEES3_) ;  /* 0xfffd96a000007944 */ /* 0x000fea0003c3ffff */
        /* <DEDUP_REMOVED lines=10> */
[----:B-1----:R-:W-:-:S02]  /*32ec0*/  MOV R3, 0x1 ;  /* 0x0000000100037802 */ /* 0x002fc40000000f00 */
[----:B------:R-:W-:Y:S02]  /*32ed0*/  MOV R8, 0x32ef0 ;  /* 0x00032ef000087802 */ /* 0x000fe40000000f00 */
[----:B--2--5:R-:W-:Y:S05]  /*32ee0*/  CALL.REL.NOINC `($_ZN7cutlass13device_kernelIN5flash19enable_sm80_to_sm89INS1_16FlashAttnBwdSm80INS1_25CollectiveMainloopBwdSm80ILi2ELi2EN4cute5tupleIJNS5_1CILi128EEES8_NS7_ILi64EEEEEENS_10bfloat16_tEfNS_4arch4Sm80ELb0ELb1ELb1ELb1ELb1ELb0ELb0ELb0ELi2ELi4ELi4ELi4ELb0EEENS1_21CollectiveEpilogueBwdISA_SB_SD_Li256ELb1ELb0ELi2EEENS1_19SingleTileSchedulerILb1ELb0ELb0ELi128EEEEEEEEEvNT_6ParamsE$_ZN4cute3eso3ESOILb1ELb0EJNS_10UnderscoreES2_iEEC2ERKS2_S5_RKi) ;  /* 0xfffd5ac000007944 */ /* 0x024fea0003c3ffff */
[----:B-1----:R-:W2:Y:S01]  /*32ef0*/  LDL R3, [R1+0x758] ;  /* 0x0007580001037983 */ /* 0x002ea20000100800 */
[----:B------:R-:W-:Y:S01]  /*32f00*/  IMAD.MOV.U32 R61, RZ, RZ, R25 ;  /* 0x000000ffff3d7224 */ /* 0x000fe200078e0019 */
[----:B------:R-:W-:Y:S02]  /*32f10*/  MOV R4, 0x32f40 ;  /* 0x00032f4000047802 */ /* 0x000fe40000000f00 */
[----:B--2---:R-:W-:Y:S02]  /*32f20*/  SHF.L.U32 R3, R3, 0x2, RZ ;  /* 0x0000000203037819 */ /* 0x004fe400000006ff */
[----:B------:R-:W-:Y:S05]  /*32f30*/  CALL.REL.NOINC `($_ZN7cutlass13device_kernelIN5flash19enable_sm80_to_sm89INS1_16FlashAttnBwdSm80INS1_25CollectiveMainloopBwdSm80ILi2ELi2EN4cute5tupleIJNS5_1CILi128EEES8_NS7_ILi64EEEEEENS_10bfloat16_tEfNS_4arch4Sm80ELb0ELb1ELb1ELb1ELb1ELb0ELb0ELb0ELi2ELi4ELi4ELi4ELb0EEENS1_21CollectiveEpilogueBwdISA_SB_SD_Li256ELb1ELb0ELi2EEENS1_19SingleTileSchedulerILb1ELb0ELb0ELi128EEEEEEEEEvNT_6ParamsE$_ZN4cute3eso3ESOILb1ELb0EJNS_6LayoutINS_5tupleIJNS3_IJNS3_IJNS_1CILi4EEENS4_ILi2EEEEEENS4_ILi1EEEEEES6_EEENS3_IJNS3_IJNS3_IJS8_NS4_ILi32EEEEEENS4_ILi0EEEEEENS4_ILi64EEEEEEEEiEEC2ERKSH_RKi) ;  /* 0xfffd743000007944 */ /* 0x000fea0003c3ffff */
[----:B-1----:R-:W2:Y:S01]  /*32f40*/  LDL R3, [R1+0x758] ;  /* 0x0007580001037983 */ /* 0x002ea20000100800 */
[----:B------:R-:W-:Y:S02]  /*32f50*/  MOV R70, R25 ;  /* 0x0000001900467202 */ /* 0x000fe40000000f00 */
[----:B------:R-:W-:Y:S01]  /*32f60*/  MOV R6, 0x32f90 ;  /* 0x00032f9000067802 */ /* 0x000fe20000000f00 */
[----:B--2---:R-:W-:-:S04]  /*32f70*/  IMAD.WIDE R8, R3, 0x2, R52 ;  /* 0x0000000203087825 */ /* 0x004fc800078e0234 */
[----:B------:R-:W-:Y:S05]  /*32f80*/  CALL.REL.NOINC `($_ZN7cutlass13device_kernelIN5flash19enable_sm80_to_sm89INS1_16FlashAttnBwdSm80INS1_25CollectiveMainloopBwdSm80ILi2ELi2EN4cute5tupleIJNS5_1CILi128EEES8_NS7_ILi64EEEEEENS_10bfloat16_tEfNS_4arch4Sm80ELb0ELb1ELb1ELb1ELb1ELb0ELb0ELb0ELi2ELi4ELi4ELi4ELb0EEENS1_21CollectiveEpilogueBwdISA_SB_SD_Li256ELb1ELb0ELi2EEENS1_19SingleTileSchedulerILb1ELb0ELb0ELi128EEEEEEEEEvNT_6ParamsE$_ZN4cute3eso3ESOILb1ELb0EJNS_6LayoutINS_5tupleIJNS3_IJNS3_IJNS_1CILi4EEENS4_ILi2EEEEEENS4_ILi1EEEEEES6_EEENS3_IJNS3_IJNS3_IJS8_NS4_ILi32EEEEEENS4_ILi0EEEEEENS4_ILi64EEEEEEEENS_10ViewEngineIPN7cutlass10bfloat16_tEEEEEC2ERKSH_RKSM_) ;  /* 0xfffd73a000007944 */ /* 0x000fea0003c3ffff */
[----:B------:R2:W5:Y:S01]  /*32f90*/  LDL.64 R4, [R1+0x758] ;  /* 0x0007580001047983 */ /* 0x0005620000100a00 */
[----:B------:R-:W-:Y:S02]  /*32fa0*/  MOV R3, R12 ;  /* 0x0000000c00037202 */ /* 0x000fe40000000f00 */
[----:B-1----:R-:W-:-:S02]  /*32fb0*/  MOV R8, 0x32fd0 ;  /* 0x00032fd000087802 */ /* 0x002fc40000000f00 */
[----:B--2--5:R-:W-:Y:S05]  /*32fc0*/  CALL.REL.NOINC `($_ZN7cutlass13device_kernelIN5flash19enable_sm80_to_sm89INS1_16FlashAttnBwdSm80INS1_25CollectiveMainloopBwdSm80ILi2ELi2EN4cute5tupleIJNS5_1CILi128EEES8_NS7_ILi64EEEEEENS_10bfloat16_tEfNS_4arch4Sm80ELb0ELb1ELb1ELb1ELb1ELb0ELb0ELb0ELi2ELi4ELi4ELi4ELb0EEENS1_21CollectiveEpilogueBwdISA_SB_SD_Li256ELb1ELb0ELi2EEENS1_19SingleTileSchedulerILb1ELb0ELb0ELi128EEEEEEEEEvNT_6ParamsE$_ZZN4cute4takeILi1ELi2ENS_5tupleIJNS1_IJNS_1CILi1EEENS2_ILi0EEEEEEiEEEEEDaRKT1_ENKUlDpRKT_E_clIJiEEEDaSD_) ;  /* 0xfffdab7000007944 */ /* 0x024fea0003c3ffff */
[----:B------:R-:W-:Y:S02]  /*32fd0*/  MOV R70, R25 ;  /* 0x0000001900467202 */ /* 0x000fe40000000f00 */
[----:B------:R-:W-:-:S02]  /*32fe0*/  MOV R6, 0x33000 ;  /* 0x0003300000067802 */ /* 0x000fc40000000f00 */
[----:B-1---5:R-:W-:Y:S05]  /*32ff0*/  CALL.REL.NOINC `($_ZN7cutlass13device_kernelIN5flash19enable_sm80_to_sm89INS1_16FlashAttnBwdSm80INS1_25CollectiveMainloopBwdSm80ILi2ELi2EN4cute5tupleIJNS5_1CILi128EEES8_NS7_ILi64EEEEEENS_10bfloat16_tEfNS_4arch4Sm80ELb0ELb1ELb1ELb1ELb1ELb0ELb0ELb0ELi2ELi4ELi4ELi4ELb0EEENS1_21CollectiveEpilogueBwdISA_SB_SD_Li256ELb1ELb0ELi2EEENS1_19SingleTileSchedulerILb1ELb0ELb0ELi128EEEEEEEEEvNT_6ParamsE$_ZN4cute3eso3ESOILb1ELb0EJNS_5tupleIJNS_1CILi1EEENS3_ILi0EEEEEENS2_IJiEEEEEC2ERKS6_RKS7_) ;  /* 0xfffd6c0000007944 */ /* 0x022fea0003c3ffff */
[----:B-1----:R1:W5:Y:S01]  /*33000*/  LDL R3, [R1+0x758] ;  /* 0x0007580001037983 */ /* 0x0023620000100800 */
[----:B------:R-:W-:-:S02]  /*33010*/  MOV R70, R25 ;  /* 0x0000001900467202 */ /* 0x000fc40000000f00 */
        /* <DEDUP_REMOVED lines=22> */
[----:B------:R-:W2:Y:S01]  /*33180*/  LDL R4, [R1+0x758] ;  /* 0x0007580001047983 */ /* 0x000ea20000100800 */
[----:B-1----:R-:W-:Y:S02]  /*33190*/  MOV R2, R24 ;  /* 0x0000001800027202 */ /* 0x002fe40000000f00 */
[----:B------:R-:W-:Y:S01]  /*331a0*/  MOV R14, 0x331d0 ;  /* 0x000331d0000e7802 */ /* 0x000fe20000000f00 */
[----:B--2---:R1:W-:Y:S04]  /*331b0*/  STL [R1+0x770], R4 ;  /* 0x0007700401007387 */ /* 0x0043e80000100800 */
        /* <DEDUP_REMOVED lines=194> */
[----:B------:R-:W-:Y:S05]  /*33de0*/  CALL.REL.NOINC `($_ZN7cutlass13device_kernelIN5flash19enable_sm80_to_sm89INS1_16FlashAttnBwdSm80INS1_25CollectiveMainloopBwdSm80ILi2ELi2EN4cute5tupleIJNS5_1CILi128EEES8_NS7_ILi64EEEEEENS_10bfloat16_tEfNS_4arch4Sm80ELb0ELb1ELb1ELb1ELb1ELb0ELb0ELb0ELi2ELi4ELi4ELi4ELb0EEENS1_21CollectiveEpilogueBwdISA_SB_SD_Li256ELb1ELb0ELi2EEENS1_19SingleTileSchedulerILb1ELb0ELb0ELi128EEEEEEEEEvNT_6ParamsE$_ZN4cute3eso3ESOILb1ELb0EJNS_6LayoutINS_5tupleIJNS3_IJNS_1CILi2EEES5_S5_EEES5_EEENS3_IJNS3_IJNS4_ILi1EEES5_NS4_ILi4EEEEEENS4_ILi64EEEEEEEEiEEC2ERKSD_RKi) ;  /* 0xfffd709000007944 */ /* 0x000fea0003c3ffff */
[----:B-1----:R-:W2:Y:S01]  /*33df0*/  LDL R3, [R1+0x758] ;  /* 0x0007580001037983 */ /* 0x002ea20000100800 */
[----:B------:R-:W-:Y:S01]  /*33e00*/  MOV R4, 0x33e40 ;  /* 0x00033e4000047802 */ /* 0x000fe20000000f00 */
[----:B--2---:R-:W-:-:S05]  /*33e10*/  IMAD.WIDE R2, R3, 0x2, R48 ;  /* 0x0000000203027825 */ /* 0x004fca00078e0230 */
[----:B------:R-:W-:Y:S02]  /*33e20*/  MOV R6, R2 ;  /* 0x0000000200067202 */ /* 0x000fe40000000f00 */
[----:B------:R-:W-:Y:S05]  /*33e30*/  CALL.REL.NOINC `($_ZN7cutlass13device_kernelIN5flash19enable_sm80_to_sm89INS1_16FlashAttnBwdSm80INS1_25CollectiveMainloopBwdSm80ILi2ELi2EN4cute5tupleIJNS5_1CILi128EEES8_NS7_ILi64EEEEEENS_10bfloat16_tEfNS_4arch4Sm80ELb0ELb1ELb1ELb1ELb1ELb0ELb0ELb0ELi2ELi4ELi4ELi4ELb0EEENS1_21CollectiveEpilogueBwdISA_SB_SD_Li256ELb1ELb0ELi2EEENS1_19SingleTileSchedulerILb1ELb0ELb0ELi128EEEEEEEEEvNT_6ParamsE$_ZN4cute3eso3ESOILb1ELb0EJNS_6LayoutINS_5tupleIJNS3_IJNS_1CILi2EEES5_S5_EEES5_EEENS3_IJNS3_IJNS4_ILi1EEES5_NS4_ILi4EEEEEENS4_ILi64EEEEEEEENS_10ViewEngineIPN7cutlass10bfloat16_tEEEEEC2ERKSD_RKSI_) ;  /* 0xfffd6ff000007944 */ /* 0x000fea0003c3ffff */
[----:B------:R2:W5:Y:S01]  /*33e40*/  LDL.64 R60, [R1+0x758] ;  /* 0x00075800013c7983 */ /* 0x0005620000100a00 */
[----:B-1----:R-:W-:Y:S01]  /*33e50*/  IMAD.MOV.U32 R2, RZ, RZ, R25 ;  /* 0x000000ffff027224 */ /* 0x002fe200078e0019 */
[----:B------:R-:W-:Y:S02]  /*33e60*/  MOV R3, RZ ;  /* 0x000000ff00037202 */ /* 0x000fe40000000f00 */
[----:B------:R-:W-:Y:S02]  /*33e70*/  MOV R8, 0x33e90 ;  /* 0x00033e9000087802 */ /* 0x000fe40000000f00 */
[----:B--2--5:R-:W-:Y:S05]  /*33e80*/  CALL.REL.NOINC `($_ZN7cutlass13device_kernelIN5flash19enable_sm80_to_sm89INS1_16FlashAttnBwdSm80INS1_25CollectiveMainloopBwdSm80ILi2ELi2EN4cute5tupleIJNS5_1CILi128EEES8_NS7_ILi64EEEEEENS_10bfloat16_tEfNS_4arch4Sm80ELb0ELb1ELb1ELb1ELb1ELb0ELb0ELb0ELi2ELi4ELi4ELi4ELb0EEENS1_21CollectiveEpilogueBwdISA_SB_SD_Li256ELb1ELb0ELi2EEENS1_19SingleTileSchedulerILb1ELb0ELb0ELi128EEEEEEEEEvNT_6ParamsE$_ZN4cute3eso3ESOILb1ELb0EJNS_10UnderscoreES2_iEEC2ERKS2_S5_RKi) ;  /* 0xfffd4b2000007944 */ /* 0x024fea0003c3ffff */
[----:B-1----:R-:W2:Y:S01]  /*33e90*/  LDL R3, [R1+0x758] ;  /* 0x0007580001037983 */ /* 0x002ea20000100800 */
[----:B------:R-:W-:Y:S01]  /*33ea0*/  IMAD.MOV.U32 R70, RZ, RZ, R25 ;  /* 0x000000ffff467224 */ /* 0x000fe200078e0019 */
[----:B------:R-:W-:Y:S02]  /*33eb0*/  MOV R4, 0x33ee0 ;  /* 0x00033ee000047802 */ /* 0x000fe40000000f00 */
[----:B--2---:R-:W-:Y:S02]  /*33ec0*/  SHF.L.U32 R3, R3, 0x2, RZ ;  /* 0x0000000203037819 */ /* 0x004fe400000006ff */
[----:B------:R-:W-:Y:S05]  /*33ed0*/  CALL.REL.NOINC `($_ZN7cutlass13device_kernelIN5flash19enable_sm80_to_sm89INS1_16FlashAttnBwdSm80INS1_25CollectiveMainloopBwdSm80ILi2ELi2EN4cute5tupleIJNS5_1CILi128EEES8_NS7_ILi64EEEEEENS_10bfloat16_tEfNS_4arch4Sm80ELb0ELb1ELb1ELb1ELb1ELb0ELb0ELb0ELi2ELi4ELi4ELi4ELb0EEENS1_21CollectiveEpilogueBwdISA_SB_SD_Li256ELb1ELb0ELi2EEENS1_19SingleTileSchedulerILb1ELb0ELb0ELi128EEEEEEEEEvNT_6ParamsE$_ZN4cute3eso3ESOILb1ELb0EJNS_6LayoutINS_5tupleIJNS3_IJNS_1CILi2EEES5_EEES6_EEENS3_IJNS3_IJNS4_ILi1EEES5_EEENS3_IJNS4_ILi32EEENS4_ILi64EEEEEEEEEEEiEEC2ERKSE_RKi) ;  /* 0xfffd6e8000007944 */ /* 0x000fea0003c3ffff */
[----:B-1----:R-:W2:Y:S01]  /*33ee0*/  LDL R3, [R1+0x758] ;  /* 0x0007580001037983 */ /* 0x002ea20000100800 */
[----:B------:R-:W-:Y:S02]  /*33ef0*/  MOV R70, R25 ;  /* 0x0000001900467202 */ /* 0x000fe40000000f00 */
[----:B------:R-:W-:Y:S01]  /*33f00*/  MOV R4, 0x33f40 ;  /* 0x00033f4000047802 */ /* 0x000fe20000000f00 */
[----:B--2---:R-:W-:-:S05]  /*33f10*/  IMAD.WIDE R2, R3, 0x2, R50 ;  /* 0x0000000203027825 */ /* 0x004fca00078e0232 */
[----:B------:R-:W-:Y:S02]  /*33f20*/  MOV R6, R2 ;  /* 0x0000000200067202 */ /* 0x000fe40000000f00 */
[----:B------:R-:W-:Y:S05]  /*33f30*/  CALL.REL.NOINC `($_ZN7cutlass13device_kernelIN5flash19enable_sm80_to_sm89INS1_16FlashAttnBwdSm80INS1_25CollectiveMainloopBwdSm80ILi2ELi2EN4cute5tupleIJNS5_1CILi128EEES8_NS7_ILi64EEEEEENS_10bfloat16_tEfNS_4arch4Sm80ELb0ELb1ELb1ELb1ELb1ELb0ELb0ELb0ELi2ELi4ELi4ELi4ELb0EEENS1_21CollectiveEpilogueBwdISA_SB_SD_Li256ELb1ELb0ELi2EEENS1_19SingleTileSchedulerILb1ELb0ELb0ELi128EEEEEEEEEvNT_6ParamsE$_ZN4cute3eso3ESOILb1ELb0EJNS_6LayoutINS_5tupleIJNS3_IJNS_1CILi2EEES5_EEES6_EEENS3_IJNS3_IJNS4_ILi1EEES5_EEENS3_IJNS4_ILi32EEENS4_ILi64EEEEEEEEEEENS_10ViewEngineIPN7cutlass10bfloat16_tEEEEEC2ERKSE_RKSJ_) ;  /* 0xfffd6dd000007944 */ /* 0x000fea0003c3ffff */
[----:B------:R2:W5:Y:S04]  /*33f40*/  LDL.64 R62, [R1+0x758] ;  /* 0x00075800013e7983 */ /* 0x0005680000100a00 */
[----:B------:R2:W-:Y:S02]  /*33f50*/  STL [R1+0x770], RZ ;  /* 0x000770ff01007387 */ /* 0x0005e40000100800 */
.L_x_2134:
        /* <DEDUP_REMOVED lines=694> */
[----:B------:R-:W-:Y:S02]  /*36ac0*/  MOV R3, 0x1 ;  /* 0x0000000100037802 */ /* 0x000fe40000000f00 */
        /* <DEDUP_REMOVED lines=15> */
.L_x_2135:
        /* <DEDUP_REMOVED lines=710> */
.L_x_2136:
        /* <DEDUP_REMOVED lines=710> */
.L_x_2137:
        /* <DEDUP_REMOVED lines=710> */
.L_x_2138:
        /* <DEDUP_REMOVED lines=710> */
.L_x_2139:
        /* <DEDUP_REMOVED lines=710> */
.L_x_2140:
        /* <DEDUP_REMOVED lines=228> */
[----:B------:R-:W-:Y:S05]  /*457e0*/  CALL.REL.NOINC `($_ZN7cutlass13device_kernelIN5flash19enable_sm80_to_sm89INS1_16FlashAttnBwdSm80INS1_25CollectiveMainloopBwdSm80ILi2ELi2EN4cute5tupleIJNS5_1CILi128EEES8_NS7_ILi64EEEEEENS_10bfloat16_tEfNS_4arch4Sm80ELb0ELb1ELb1ELb1ELb1ELb0ELb0ELb0ELi2ELi4ELi4ELi4ELb0EEENS1_21CollectiveEpilogueBwdISA_SB_SD_Li256ELb1ELb0ELi2EEENS1_19SingleTileSchedulerILb1ELb0ELb0ELi128EEEEEEEEEvNT_6ParamsE$_ZN4cute3eso3ESOILb1ELb0EJNS_10UnderscoreES2_iEEC2ERKS2_S5_RKi) ;  /* 0xfffc31c000007944 */ /* 0x000fea0003c3ffff */
        /* <DEDUP_REMOVED lines=27> */
.L_x_2141:
        /* <DEDUP_REMOVED lines=274> */
[----:B--2--5:R-:W-:Y:S05]  /*46ac0*/  CALL.REL.NOINC `($_ZN7cutlass13device_kernelIN5flash19enable_sm80_to_sm89INS1_16FlashAttnBwdSm80INS1_25CollectiveMainloopBwdSm80ILi2ELi2EN4cute5tupleIJNS5_1CILi128EEES8_NS7_ILi64EEEEEENS_10bfloat16_tEfNS_4arch4Sm80ELb0ELb1ELb1ELb1ELb1ELb0ELb0ELb0ELi2ELi4ELi4ELi4ELb0EEENS1_21CollectiveEpilogueBwdISA_SB_SD_Li256ELb1ELb0ELi2EEENS1_19SingleTileSchedulerILb1ELb0ELb0ELi128EEEEEEEEEvNT_6ParamsE$_ZZZN5flash25CollectiveMainloopBwdSm80ILi2ELi2EN4cute5tupleIJNS1_1CILi128EEES4_NS3_ILi64EEEEEEN7cutlass10bfloat16_tEfNS7_4arch4Sm80ELb0ELb1ELb1ELb1ELb1ELb0ELb0ELb0ELi2ELi4ELi4ELi4ELb0EE3mmaINS_16FlashAttnBwdSm80ISB_NS_21CollectiveEpilogueBwdIS6_S8_SA_Li256ELb1ELb0ELi2EEENS_19SingleTileSchedulerILb1ELb0ELb0ELi128EEEE13SharedStorageENS1_6TensorINS1_11ArrayEngineIfLm32EEENS1_6LayoutINS2_IJNS2_IJNS3_ILi2EEESO_EEESO_NS3_ILi4EEEEEENS2_IJNS2_IJNS3_ILi1EEESO_EEESQ_NS3_ILi8EEEEEEEEEEEEbRKNSB_6ParamsERT0_S12_iNS2_IJiiiEEERT_ENKUliT_E_clIZSC_ISJ_SX_EbS10_S12_S12_iS13_S15_EUlRS16_iE_EEDaiS16_ENKUlT_E_clIZSC_ISJ_SX_EbS10_S12_S12_iS13_S15_EUlvE0_EEDaS1B_) ;  /* 0x0001c85000007944 */ /* 0x024fea0003c00000 */
[----:B------:R-:W2:Y:S01]  /*46ad0*/  LDL.64 R2, [R26+0x188] ;  /* 0x000188001a027983 */ /* 0x000ea20000100a00 */
[----:B------:R-:W-:-:S03]  /*46ae0*/  ULDC.64 UR4, c[0x0][0x118] ;  /* 0x0000460000047ab9 */ /* 0x000fc60000000a00 */
[----:B-1----:R1:W5:Y:S04]  /*46af0*/  LDL.64 R14, [R26+0xc8] ;  /* 0x0000c8001a0e7983 */ /* 0x0023680000100a00 */
[----:B--2---:R-:W5:Y:S01]  /*46b00*/  LD.E.64 R2, [R2.64] ;  /* 0x0000000402027980 */ /* 0x004f62000c101b00 */
[----:B------:R-:W-:Y:S02]  /*46b10*/  MOV R9, R25 ;  /* 0x0000001900097202 */ /* 0x000fe40000000f00 */
[----:B------:R-:W-:Y:S02]  /*46b20*/  MOV R8, 0x46b40 ;  /* 0x00046b4000087802 */ /* 0x000fe40000000f00 */
[----:B-1---5:R-:W-:Y:S05]  /*46b30*/  CALL.REL.NOINC `($_ZN7cutlass13device_kernelIN5flash19enable_sm80_to_sm89INS1_16FlashAttnBwdSm80INS1_25CollectiveMainloopBwdSm80ILi2ELi2EN4cute5tupleIJNS5_1CILi128EEES8_NS7_ILi64EEEEEENS_10bfloat16_tEfNS_4arch4Sm80ELb0ELb1ELb1ELb1ELb1ELb0ELb0ELb0ELi2ELi4ELi4ELi4ELb0EEENS1_21CollectiveEpilogueBwdISA_SB_SD_Li256ELb1ELb0ELi2EEENS1_19SingleTileSchedulerILb1ELb0ELb0ELi128EEEEEEEEEvNT_6ParamsE$_ZN4cute8smem_ptrIPN7cutlass10bfloat16_tEECI1NS_12iter_adaptorIS3_S4_EEES3_) ;  /* 0xfffc598000007944 */ /* 0x022fea0003c3ffff */
        /* <DEDUP_REMOVED lines=84> */
[----:B------:R1:W-:Y:S01]  /*47080*/  STL.64 [R1+0x7a0], R2 ;  /* 0x0007a00201007387 */ /* 0x0003e20000100a00 */
[----:B------:R-:W-:Y:S02]  /*47090*/  MOV R5, R6 ;  /* 0x0000000600057202 */ /* 0x000fe40000000f00 */
[----:B------:R-:W-:Y:S02]  /*470a0*/  MOV R4, 0x470c0 ;  /* 0x000470c000047802 */ /* 0x000fe40000000f00 */
[----:B-1----:R-:W-:Y:S05]  /*470b0*/  CALL.REL.NOINC `($_ZN7cutlass13device_kernelIN5flash19enable_sm80_to_sm89INS1_16FlashAttnBwdSm80INS1_25CollectiveMainloopBwdSm80ILi2ELi2EN4cute5tupleIJNS5_1CILi128EEES8_NS7_ILi64EEEEEENS_10bfloat16_tEfNS_4arch4Sm80ELb0ELb1ELb1ELb1ELb1ELb0ELb0ELb0ELi2ELi4ELi4ELi4ELb0EEENS1_21CollectiveEpilogueBwdISA_SB_SD_Li256ELb1ELb0ELi2EEENS1_19SingleTileSchedulerILb1ELb0ELb0ELi128EEEEEEEEEvNT_6ParamsE$_ZZN4cute7flattenINS_5tupleIJNS_1CILi1EEENS1_IJNS2_ILi8EEEiiEEENS2_ILi64EEENS1_IJiNS2_ILi144EEENS2_ILi288EEEEEENS2_ILi512EEEEEEEEDaRKT_ENKUlRKT_E_clIS9_EEDaSH_) ;  /* 0xfffc951000007944 */ /* 0x002fea0003c3ffff */
[----:B------:R1:W-:Y:S01]  /*470c0*/  STL [R1+0x794], R2 ;  /* 0x0007940201007387 */ /* 0x0003e20000100800 */
[----:B------:R-:W-:Y:S01]  /*470d0*/  IMAD.MOV.U32 R63, RZ, RZ, R58 ;  /* 0x000000ffff3f7224 */ /* 0x000fe200078e003a */
        /* <DEDUP_REMOVED lines=28> */
[----:B-1----:R-:W-:Y:S05]  /*472a0*/  CALL.REL.NOINC `($_ZN7cutlass13device_kernelIN5flash19enable_sm80_to_sm89INS1_16FlashAttnBwdSm80INS1_25CollectiveMainloopBwdSm80ILi2ELi2EN4cute5tupleIJNS5_1CILi128EEES8_NS7_ILi64EEEEEENS_10bfloat16_tEfNS_4arch4Sm80ELb0ELb1ELb1ELb1ELb1ELb0ELb0ELb0ELi2ELi4ELi4ELi4ELb0EEENS1_21CollectiveEpilogueBwdISA_SB_SD_Li256ELb1ELb0ELi2EEENS1_19SingleTileSchedulerILb1ELb0ELb0ELi128EEEEEEEEEvNT_6ParamsE$_ZN4cute3eso3ESOILb1ELb0EJNS_1CILi8EEEiiiNS2_ILi144EEENS2_ILi512EEEEEC2ERKS3_RKiSA_SA_RKS4_RKS5_) ;  /* 0xfffc22c000007944 */ /* 0x002fea0003c3ffff */
        /* <DEDUP_REMOVED lines=24> */
[----:B-1----:R-:W-:Y:S05]  /*47430*/  CALL.REL.NOINC `($_ZN7cutlass13device_kernelIN5flash19enable_sm80_to_sm89INS1_16FlashAttnBwdSm80INS1_25CollectiveMainloopBwdSm80ILi2ELi2EN4cute5tupleIJNS5_1CILi128EEES8_NS7_ILi64EEEEEENS_10bfloat16_tEfNS_4arch4Sm80ELb0ELb1ELb1ELb1ELb1ELb0ELb0ELb0ELi2ELi4ELi4ELi4ELb0EEENS1_21CollectiveEpilogueBwdISA_SB_SD_Li256ELb1ELb0ELi2EEENS1_19SingleTileSchedulerILb1ELb0ELb0ELi128EEEEEEEEEvNT_6ParamsE$_ZZN4cute6detail16composition_implINS_5tupleIJNS_1CILi16EEENS3_ILi2EEES5_S5_NS3_ILi4EEES5_EEENS2_IJNS3_ILi1EEEiiiNS3_ILi144EEENS3_ILi512EEEEEENS2_IJNS2_IJS5_S5_EEES6_NS3_ILi8EEEEEENS2_IJNS2_IJNS3_ILi64EEESA_EEES4_NS3_ILi1024EEEEEEEEDaRKT_RKT0_RKT1_RKT2_ENKUlRKT_RKT0_E_clISC_SG_EEDaSX_S10_) ;  /* 0xfffc6f7000007944 */ /* 0x002fea0003c3ffff */
[----:B------:R-:W-:Y:S01]  /*47440*/  IMAD.MOV.U32 R20, RZ, RZ, R52 ;  /* 0x000000ffff147224 */ /* 0x000fe200078e0034 */
[----:B------:R-:W-:Y:S01]  /*47450*/  MOV R5, R56 ;  /* 0x0000003800057202 */ /* 0x000fe20000000f00 */
[----:B------:R-:W-:Y:S01]  /*47460*/  IMAD.MOV.U32 R3, RZ, RZ, R51 ;  /* 0x000000ffff037224 */ /* 0x000fe200078e0033 */
[----:B------:R-:W-:-:S02]  /*47470*/  MOV R17, R58 ;  /* 0x0000003a00117202 */ /* 0x000fc40000000f00 */
[----:B------:R-:W-:Y:S02]  /*47480*/  MOV R16, 0x474a0 ;  /* 0x000474a000107802 */ /* 0x000fe40000000f00 */
[----:B--2--5:R-:W-:Y:S05]  /*47490*/  CALL.REL.NOINC `($_ZN7cutlass13device_kernelIN5flash19enable_sm80_to_sm89INS1_16FlashAttnBwdSm80INS1_25CollectiveMainloopBwdSm80ILi2ELi2EN4cute5tupleIJNS5_1CILi128EEES8_NS7_ILi64EEEEEENS_10bfloat16_tEfNS_4arch4Sm80ELb0ELb1ELb1ELb1ELb1ELb0ELb0ELb0ELi2ELi4ELi4ELi4ELb0EEENS1_21CollectiveEpilogueBwdISA_SB_SD_Li256ELb1ELb0ELi2EEENS1_19SingleTileSchedulerILb1ELb0ELb0ELi128EEEEEEEEEvNT_6ParamsE$_ZZN4cute6detail16composition_implINS_5tupleIJNS_1CILi16EEENS3_ILi2EEES5_S5_NS3_ILi4EEES5_EEENS2_IJNS3_ILi1EEEiiiNS3_ILi144EEENS3_ILi512EEEEEENS2_IJNS2_IJS5_S5_EEES6_NS3_ILi8EEEEEENS2_IJNS2_IJNS3_ILi64EEESA_EEES4_NS3_ILi1024EEEEEEEEDaRKT_RKT0_RKT1_RKT2_ENKUlRKT_RKT0_E_clIS6_S4_EEDaSX_S10_) ;  /* 0xfffc6c9000007944 */ /* 0x024fea0003c3ffff */
[----:B-----5:R2:W-:Y:S01]  /*474a0*/  STL.64 [R1+0x770], R2 ;  /* 0x0007700201007387 */ /* 0x0205e20000100a00 */
[----:B------:R-:W-:Y:S01]  /*474b0*/  IMAD.MOV.U32 R63, RZ, RZ, R25 ;  /* 0x000000ffff3f7224 */ /* 0x000fe200078e0019 */
[----:B------:R-:W-:Y:S02]  /*474c0*/  MOV R70, R24 ;  /* 0x0000001800467202 */ /* 0x000fe40000000f00 */
[----:B------:R-:W-:Y:S02]  /*474d0*/  MOV R4, 0x474f0 ;  /* 0x000474f000047802 */ /* 0x000fe40000000f00 */
[----:B-12---:R-:W-:Y:S05]  /*474e0*/  CALL.REL.NOINC `($_ZN7cutlass13device_kernelIN5flash19enable_sm80_to_sm89INS1_16FlashAttnBwdSm80INS1_25CollectiveMainloopBwdSm80ILi2ELi2EN4cute5tupleIJNS5_1CILi128EEES8_NS7_ILi64EEEEEENS_10bfloat16_tEfNS_4arch4Sm80ELb0ELb1ELb1ELb1ELb1ELb0ELb0ELb0ELi2ELi4ELi4ELi4ELb0EEENS1_21CollectiveEpilogueBwdISA_SB_SD_Li256ELb1ELb0ELi2EEENS1_19SingleTileSchedulerILb1ELb0ELb0ELi128EEEEEEEEEvNT_6ParamsE$_ZN4cute3eso3ESOILb0ELb0EJNS_5tupleIJiNS_1CILi512EEEEEENS2_IJiiEEENS3_ILi1024EEEEEC2ERKS5_RKS6_RKS7_) ;  /* 0xfffbff4000007944 */ /* 0x006fea0003c3ffff */
[----:B------:R2:W5:Y:S04]  /*474f0*/  LDL R5, [R1+0x760] ;  /* 0x0007600001057983 */ /* 0x0005680000100800 */
[----:B-1----:R2:W5:Y:S01]  /*47500*/  LDL.64 R2, [R1+0x758] ;  /* 0x0007580001027983 */ /* 0x0025620000100a00 */
[----:B------:R-:W-:Y:S02]  /*47510*/  MOV R63, R25 ;  /* 0x00000019003f7202 */ /* 0x000fe40000000f00 */
[----:B------:R-:W-:-:S02]  /*47520*/  MOV R6, 0x47540 ;  /* 0x0004754000067802 */ /* 0x000fc40000000f00 */
[----:B--2--5:R-:W-:Y:S05]  /*47530*/  CALL.REL.NOINC `($_ZN7cutlass13device_kernelIN5flash19enable_sm80_to_sm89INS1_16FlashAttnBwdSm80INS1_25CollectiveMainloopBwdSm80ILi2ELi2EN4cute5tupleIJNS5_1CILi128EEES8_NS7_ILi64EEEEEENS_10bfloat16_tEfNS_4arch4Sm80ELb0ELb1ELb1ELb1ELb1ELb0ELb0ELb0ELi2ELi4ELi4ELi4ELb0EEENS1_21CollectiveEpilogueBwdISA_SB_SD_Li256ELb1ELb0ELi2EEENS1_19SingleTileSchedulerILb1ELb0ELb0ELi128EEEEEEEEEvNT_6ParamsE$_ZN4cute5tupleIJNS0_IJNS0_IJNS_1CILi2EEES2_EEES3_NS1_ILi8EEEEEENS0_IJNS0_IJiNS1_ILi512EEEEEENS0_IJiiEEENS1_ILi1024EEEEEEEEC2ERKS5_RKSA_) ;  /* 0xfffc476000007944 */ /* 0x024fea0003c3ffff */
        /* <DEDUP_REMOVED lines=18> */
[----:B------:R-:W-:Y:S01]  /*47660*/  MOV R63, R25 ;  /* 0x00000019003f7202 */ /* 0x000fe20000000f00 */
[----:B------:R-:W-:Y:S01]  /*47670*/  IMAD.MOV.U32 R70, RZ, RZ, R24 ;  /* 0x000000ffff467224 */ /* 0x000fe200078e0018 */
        /* <DEDUP_REMOVED lines=9> */
[----:B------:R1:W-:Y:S01]  /*47710*/  STL.64 [R1+0x7a0], R2 ;  /* 0x0007a00201007387 */ /* 0x0003e20000100a00 */
[----:B------:R-:W-:-:S02]  /*47720*/  MOV R63, R58 ;  /* 0x0000003a003f7202 */ /* 0x000fc40000000f00 */
[----:B------:R-:W-:Y:S02]  /*47730*/  MOV R4, 0x47750 ;  /* 0x0004775000047802 */ /* 0x000fe40000000f00 */
        /* <DEDUP_REMOVED lines=37> */
[----:B------:R-:W-:Y:S01]  /*47990*/  IMAD.SHL.U32 R6, R5, 0x2000, RZ ;  /* 0x0000200005067824 */ /* 0x000fe200078e00ff */
[----:B------:R-:W-:-:S02]  /*479a0*/  MOV R15, R47 ;  /* 0x0000002f000f7202 */ /* 0x000fc40000000f00 */
[----:B------:R-:W-:Y:S02]  /*479b0*/  MOV R4, 0x479e0 ;  /* 0x000479e000047802 */ /* 0x000fe40000000f00 */
        /* <DEDUP_REMOVED lines=50> */
[----:B-12--5:R-:W-:Y:S05]  /*47ce0*/  CALL.REL.NOINC `($_ZN7cutlass13device_kernelIN5flash19enable_sm80_to_sm89INS1_16FlashAttnBwdSm80INS1_25CollectiveMainloopBwdSm80ILi2ELi2EN4cute5tupleIJNS5_1CILi128EEES8_NS7_ILi64EEEEEENS_10bfloat16_tEfNS_4arch4Sm80ELb0ELb1ELb1ELb1ELb1ELb0ELb0ELb0ELi2ELi4ELi4ELi4ELb0EEENS1_21CollectiveEpilogueBwdISA_SB_SD_Li256ELb1ELb0ELi2EEENS1_19SingleTileSchedulerILb1ELb0ELb0ELi128EEEEEEEEEvNT_6ParamsE$_ZZN4cute7idx2crdINS_5tupleIJiiNS_1CILi0EEEEEENS1_IJNS1_IJNS2_ILi4EEENS2_ILi8EEEEEES5_NS2_ILi1EEEEEEEEDaRKT_RKT0_ENKUlRKT_RKT0_E_clIiS7_EEDaSI_SL_) ;  /* 0xfffc8dc000007944 */ /* 0x026fea0003c3ffff */
[----:B------:R-:W-:Y:S02]  /*47cf0*/  MOV R2, 0x47d10 ;  /* 0x00047d1000027802 */ /* 0x000fe40000000f00 */
[----:B-1----:R-:W-:Y:S05]  /*47d00*/  CALL.REL.NOINC `($_ZN7cutlass13device_kernelIN5flash19enable_sm80_to_sm89INS1_16FlashAttnBwdSm80INS1_25CollectiveMainloopBwdSm80ILi2ELi2EN4cute5tupleIJNS5_1CILi128EEES8_NS7_ILi64EEEEEENS_10bfloat16_tEfNS_4arch4Sm80ELb0ELb1ELb1ELb1ELb1ELb0ELb0ELb0ELi2ELi4ELi4ELi4ELb0EEENS1_21CollectiveEpilogueBwdISA_SB_SD_Li256ELb1ELb0ELi2EEENS1_19SingleTileSchedulerILb1ELb0ELb0ELi128EEEEEEEEEvNT_6ParamsE$_ZZN4cute7idx2crdINS_5tupleIJiiNS_1CILi0EEEEEENS1_IJNS1_IJNS2_ILi4EEENS2_ILi8EEEEEES5_NS2_ILi1EEEEEEEEDaRKT_RKT0_ENKUlRKT_RKT0_E_clIiS5_EEDaSI_SL_) ;  /* 0xfffc8d7000007944 */ /* 0x002fea0003c3ffff */
[----:B------:R1:W-:Y:S01]  /*47d10*/  STL [R1+0x7a0], R6 ;  /* 0x0007a00601007387 */ /* 0x0003e20000100800 */
        /* <DEDUP_REMOVED lines=18> */
[----:B------:R-:W-:-:S03]  /*47e40*/  MOV R4, 0x47e60 ;  /* 0x00047e6000047802 */ /* 0x000fc60000000f00 */
        /* <DEDUP_REMOVED lines=946> */
.L_x_2142:
        /* <DEDUP_REMOVED lines=710> */
.L_x_2143:
        /* <DEDUP_REMOVED lines=710> */
.L_x_2144:
        /* <DEDUP_REMOVED lines=710> */
.L_x_2145:
        /* <DEDUP_REMOVED lines=710> */
.L_x_2146:
        /* <DEDUP_REMOVED lines=710> */
.L_x_2147:
        /* <DEDUP_REMOVED lines=710> */
.L_x_2148:
        /* <DEDUP_REMOVED lines=256> */
.L_x_2149:
        /* <DEDUP_REMOVED lines=251> */
[----:B------:R-:W-:Y:S05]  /*5e360*/  RET.REL.NODEC R6 `(_ZN7cutlass13device_kernelIN5flash19enable_sm80_to_sm89INS1_16FlashAttnBwdSm80INS1_25CollectiveMainloopBwdSm80ILi2ELi2EN4cute5tupleIJNS5_1CILi128EEES8_NS7_ILi64EEEEEENS_10bfloat16_tEfNS_4arch4Sm80ELb0ELb1ELb1ELb1ELb1ELb0ELb0ELb0ELi2ELi4ELi4ELi4ELb0EEENS1_21CollectiveEpilogueBwdISA_SB_SD_Li256ELb1ELb0ELi2EEENS1_19SingleTileSchedulerILb1ELb0ELb0ELi128EEEEEEEEEvNT_6ParamsE) ;  /* 0xfffa1c9006007950 */ /* 0x000fea0003c3ffff */
        .type           $_ZN7cutlass13device_kernelIN5flash19enable_sm80_to_sm89INS1_16FlashAttnBwdSm80INS1_25CollectiveMainloopBwdSm80ILi2ELi2EN4cute5tupleIJNS5_1CILi128EEES8_NS7_ILi64EEEEEENS_10bfloat16_tEfNS_4arch4Sm80ELb0ELb1ELb1ELb1ELb1ELb0ELb0ELb0ELi2ELi4ELi4ELi4ELb0EEENS1_21CollectiveEpilogueBwdISA_SB_SD_Li256ELb1ELb0ELi2EEENS1_19SingleTileSchedulerILb1ELb0ELb0ELi128EEEEEEEEEvNT_6ParamsE$_ZZN5flash25CollectiveMainloopBwdSm80ILi2ELi2EN4cute5tupleIJNS1_1CILi128EEES4_NS3_ILi64EEEEEEN7cutlass10bfloat16_tEfNS7_4arch4Sm80ELb0ELb1ELb1ELb1ELb1ELb0ELb0ELb0ELi2ELi4ELi4ELi4ELb0EE3mmaINS_16FlashAttnBwdSm80ISB_NS_21CollectiveEpilogueBwdIS6_S8_SA_Li256ELb1ELb0ELi2EEENS_19SingleTileSchedulerILb1ELb0ELb0ELi128EEEE13SharedStorageENS1_6TensorINS1_11ArrayEngineIfLm32EEENS1_6LayoutINS2_IJNS2_IJNS3_ILi2EEESO_EEESO_NS3_ILi4EEEEEENS2_IJNS2_IJNS3_ILi1EEESO_EEESQ_NS3_ILi8EEEEEEEEEEEEbRKNSB_6ParamsERT0_S12_iNS2_IJiiiEEERT_ENKUliiE0_clEii,@function
        .size           $_ZN7cutlass13device_kernelIN5flash19enable_sm80_to_sm89INS1_16FlashAttnBwdSm80INS1_25CollectiveMainloopBwdSm80ILi2ELi2EN4cute5tupleIJNS5_1CILi128EEES8_NS7_ILi64EEEEEENS_10bfloat16_tEfNS_4arch4Sm80ELb0ELb1ELb1ELb1ELb1ELb0ELb0ELb0ELi2ELi4ELi4ELi4ELb0EEENS1_21CollectiveEpilogueBwdISA_SB_SD_Li256ELb1ELb0ELi2EEENS1_19SingleTileSchedulerILb1ELb0ELb0ELi128EEEEEEEEEvNT_6ParamsE$_ZZN5flash25CollectiveMainloopBwdSm80ILi2ELi2EN4cute5tupleIJNS1_1CILi128EEES4_NS3_ILi64EEEEEEN7cutlass10bfloat16_tEfNS7_4arch4Sm80ELb0ELb1ELb1ELb1ELb1ELb0ELb0ELb0ELi2ELi4ELi4ELi4ELb0EE3mmaINS_16FlashAttnBwdSm80ISB_NS_21CollectiveEpilogueBwdIS6_S8_SA_Li256ELb1ELb0ELi2EEENS_19SingleTileSchedulerILb1ELb0ELb0ELi128EEEE13SharedStorageENS1_6TensorINS1_11ArrayEngineIfLm32EEENS1_6LayoutINS2_IJNS2_IJNS3_ILi2EEESO_EEESO_NS3_ILi4EEEEEENS2_IJNS2_IJNS3_ILi1EEESO_EEESQ_NS3_ILi8EEEEEEEEEEEEbRKNSB_6ParamsERT0_S12_iNS2_IJiiiEEERT_ENKUliiE0_clEii,($_ZN7cutlass13device_kernelIN5flash19enable_sm80_to_sm89INS1_16FlashAttnBwdSm80INS1_25CollectiveMainloopBwdSm80ILi2ELi2EN4cute5tupleIJNS5_1CILi128EEES8_NS7_ILi64EEEEEENS_10bfloat16_tEfNS_4arch4Sm80ELb0ELb1ELb1ELb1ELb1ELb0ELb0ELb0ELi2ELi4ELi4ELi4ELb0EEENS1_21CollectiveEpilogueBwdISA_SB_SD_Li256ELb1ELb0ELi2EEENS1_19SingleTileSchedulerILb1ELb0ELb0ELi128EEEEEEEEEvNT_6ParamsE$_ZZN5flash25CollectiveMainloopBwdSm80ILi2ELi2EN4cute5tupleIJNS1_1CILi128EEES4_NS3_ILi64EEEEEEN7cutlass10bfloat16_tEfNS7_4arch4Sm80ELb0ELb1ELb1ELb1ELb1ELb0ELb0ELb0ELi2ELi4ELi4ELi4ELb0EE3mmaINS_16FlashAttnBwdSm80ISB_NS_21CollectiveEpilogueBwdIS6_S8_SA_Li256ELb1ELb0ELi2EEENS_19SingleTileSchedulerILb1ELb0ELb0ELi128EEEE13SharedStorageENS1_6TensorINS1_11ArrayEngineIfLm32EEENS1_6LayoutINS2_IJNS2_IJNS3_ILi2EEESO_EEESO_NS3_ILi4EEEEEENS2_IJNS2_IJNS3_ILi1EEESO_EEESQ_NS3_ILi8EEEEEEEEEEEEbRKNSB_6ParamsERT0_S12_iNS2_IJiiiEEERT_ENKUliiE_clEii - $_ZN7cutlass13device_kernelIN5flash19enable_sm80_to_sm89INS1_16FlashAttnBwdSm80INS1_25CollectiveMainloopBwdSm80ILi2ELi2EN4cute5tupleIJNS5_1CILi128EEES8_NS7_ILi64EEEEEENS_10bfloat16_tEfNS_4arch4Sm80ELb0ELb1ELb1ELb1ELb1ELb0ELb0ELb0ELi2ELi4ELi4ELi4ELb0EEENS1_21CollectiveEpilogueBwdISA_SB_SD_Li256ELb1ELb0ELi2EEENS1_19SingleTileSchedulerILb1ELb0ELb0ELi128EEEEEEEEEvNT_6ParamsE$_ZZN5flash25CollectiveMainloopBwdSm80ILi2ELi2EN4cute5tupleIJNS1_1CILi128EEES4_NS3_ILi64EEEEEEN7cutlass10bfloat16_tEfNS7_4arch4Sm80ELb0ELb1ELb1ELb1ELb1ELb0ELb0ELb0ELi2ELi4ELi4ELi4ELb0EE3mmaINS_16FlashAttnBwdSm80ISB_NS_21CollectiveEpilogueBwdIS6_S8_SA_Li256ELb1ELb0ELi2EEENS_19SingleTileSchedulerILb1ELb0ELb0ELi128EEEE13SharedStorageENS1_6TensorINS1_11ArrayEngineIfLm32EEENS1_6LayoutINS2_IJNS2_IJNS3_ILi2EEESO_EEESO_NS3_ILi4EEEEEENS2_IJNS2_IJNS3_ILi1EEESO_EEESQ_NS3_ILi8EEEEEEEEEEEEbRKNSB_6ParamsERT0_S12_iNS2_IJiiiEEERT_ENKUliiE0_clEii)
$_ZN7cutlass13device_kernelIN5flash19enable_sm80_to_sm89INS1_16FlashAttnBwdSm80INS1_25CollectiveMainloopBwdSm80ILi2ELi2EN4cute5tupleIJNS5_1CILi128EEES8_NS7_ILi64EEEEEENS_10bfloat16_tEfNS_4arch4Sm80ELb0ELb1ELb1ELb1ELb1ELb0ELb0ELb0ELi2ELi4ELi4ELi4ELb0EEENS1_21CollectiveEpilogueBwdISA_SB_SD_Li256ELb1ELb0ELi2EEENS1_19SingleTileSchedulerILb1ELb0ELb0ELi128EEEEEEEEEvNT_6ParamsE$_ZZN5flash25CollectiveMainloopBwdSm80ILi2ELi2EN4cute5tupleIJNS1_1CILi128EEES4_NS3_ILi64EEEEEEN7cutlass10bfloat16_tEfNS7_4arch4Sm80ELb0ELb1ELb1ELb1ELb1ELb0ELb0ELb0ELi2ELi4ELi4ELi4ELb0EE3mmaINS_16FlashAttnBwdSm80ISB_NS_21CollectiveEpilogueBwdIS6_S8_SA_Li256ELb1ELb0ELi2EEENS_19SingleTileSchedulerILb1ELb0ELb0ELi128EEEE13SharedStorageENS1_6TensorINS1_11ArrayEngineIfLm32EEENS1_6LayoutINS2_IJNS2_IJNS3_ILi2EEESO_EEESO_NS3_ILi4EEEEEENS2_IJNS2_IJNS3_ILi1EEESO_EEESQ_NS3_ILi8EEEEEEEEEEEEbRKNSB_6ParamsERT0_S12_iNS2_IJiiiEEERT_ENKUliiE0_clEii:
        /* <DEDUP_REMOVED lines=10> */
[----:B-1---5:R-:W-:Y:S05]  /*5e410*/  CALL.REL.NOINC `($_ZN7cutlass13device_kernelIN5flash19enable_sm80_to_sm89INS1_16FlashAttnBwdSm80INS1_25CollectiveMainloopBwdSm80ILi2ELi2EN4cute5tupleIJNS5_1CILi128EEES8_NS7_ILi64EEEEEENS_10bfloat16_tEfNS_4arch4Sm80ELb0ELb1ELb1ELb1ELb1ELb0ELb0ELb0ELi2ELi4ELi4ELi4ELb0EEENS1_21CollectiveEpilogueBwdISA_SB_SD_Li256ELb1ELb0ELi2EEENS1_19SingleTileSchedulerILb1ELb0ELb0ELi128EEEEEEEEEvNT_6ParamsE$_ZN4cute3eso3ESOILb1ELb0EJNS_10UnderscoreES2_S2_iEEC2ERKS2_S5_S5_RKi) ;  /* 0xfffaa55000007944 */ /* 0x022fea0003c3ffff */
[----:B-1----:R-:W2:Y:S01]  /*5e420*/  LDL R3, [R1+0x1688] ;  /* 0x0016880001037983 */ /* 0x002ea20000100800 */
[----:B------:R-:W-:Y:S02]  /*5e430*/  MOV R4, 0x5e460 ;  /* 0x0005e46000047802 */ /* 0x000fe40000000f00 */
[----:B--2---:R-:W-:Y:S02]  /*5e440*/  SHF.L.U32 R3, R3, 0xd, RZ ;  /* 0x0000000d03037819 */ /* 0x004fe400000006ff */
[----:B------:R-:W-:Y:S05]  /*5e450*/  CALL.REL.NOINC `($_ZN7cutlass13device_kernelIN5flash19enable_sm80_to_sm89INS1_16FlashAttnBwdSm80INS1_25CollectiveMainloopBwdSm80ILi2ELi2EN4cute5tupleIJNS5_1CILi128EEES8_NS7_ILi64EEEEEENS_10bfloat16_tEfNS_4arch4Sm80ELb0ELb1ELb1ELb1ELb1ELb0ELb0ELb0ELi2ELi4ELi4ELi4ELb0EEENS1_21CollectiveEpilogueBwdISA_SB_SD_Li256ELb1ELb0ELi2EEENS1_19SingleTileSchedulerILb1ELb0ELb0ELi128EEEEEEEEEvNT_6ParamsE$_ZN4cute3eso3ESOILb1ELb0EJNS_6LayoutINS_5tupleIJNS3_IJNS_1CILi8EEENS4_ILi1EEEEEENS4_ILi4EEES6_EEENS3_IJNS3_IJS6_NS4_ILi0EEEEEENS4_ILi2048EEESA_EEEEEiEEC2ERKSE_RKi) ;  /* 0xfffad50000007944 */ /* 0x000fea0003c3ffff */
[----:B------:R-:W-:Y:S01]  /*5e460*/  ULDC.64 UR8, c[0x0][0x118] ;  /* 0x0000460000087ab9 */ /* 0x000fe20000000a00 */
[----:B-1----:R-:W2:Y:S04]  /*5e470*/  LDL R2, [R1+0x1688] ;  /* 0x0016880001027983 */ /* 0x002ea80000100800 */
[----:B------:R-:W2:Y:S01]  /*5e480*/  LD.E.64 R10, [R10.64] ;  /* 0x000000080a0a7980 */ /* 0x000ea2000c101b00 */
[----:B------:R-:W-:-:S02]  /*5e490*/  MOV R9, R13 ;  /* 0x0000000d00097202 */ /* 0x000fc40000000f00 */
[----:B------:R-:W-:Y:S01]  /*5e4a0*/  MOV R8, 0x5e4d0 ;  /* 0x0005e4d000087802 */ /* 0x000fe20000000f00 */
[----:B--2---:R-:W-:-:S04]  /*5e4b0*/  IMAD.WIDE R2, R2, 0x2, R10 ;  /* 0x0000000202027825 */ /* 0x004fc800078e020a */
[----:B------:R-:W-:Y:S05]  /*5e4c0*/  CALL.REL.NOINC `($_ZN7cutlass13device_kernelIN5flash19enable_sm80_to_sm89INS1_16FlashAttnBwdSm80INS1_25CollectiveMainloopBwdSm80ILi2ELi2EN4cute5tupleIJNS5_1CILi128EEES8_NS7_ILi64EEEEEENS_10bfloat16_tEfNS_4arch4Sm80ELb0ELb1ELb1ELb1ELb1ELb0ELb0ELb0ELi2ELi4ELi4ELi4ELb0EEENS1_21CollectiveEpilogueBwdISA_SB_SD_Li256ELb1ELb0ELi2EEENS1_19SingleTileSchedulerILb1ELb0ELb0ELi128EEEEEEEEEvNT_6ParamsE$_ZN4cute8smem_ptrIPN7cutlass10bfloat16_tEECI1NS_12iter_adaptorIS3_S4_EEES3_) ;  /* 0xfffadff000007944 */ /* 0x000fea0003c3ffff */
[----:B-1----:R1:W5:Y:S01]  /*5e4d0*/  LDL.64 R2, [R1+0x1688] ;  /* 0x0016880001027983 */ /* 0x0023620000100a00 */
[----:B------:R-:W-:-:S03]  /*5e4e0*/  MOV R6, 0x5e500 ;  /* 0x0005e50000067802 */ /* 0x000fc60000000f00 */
[----:B-1---5:R-:W-:Y:S05]  /*5e4f0*/  CALL.REL.NOINC `($_ZN7cutlass13device_kernelIN5flash19enable_sm80_to_sm89INS1_16FlashAttnBwdSm80INS1_25CollectiveMainloopBwdSm80ILi2ELi2EN4cute5tupleIJNS5_1CILi128EEES8_NS7_ILi64EEEEEENS_10bfloat16_tEfNS_4arch4Sm80ELb0ELb1ELb1ELb1ELb1ELb0ELb0ELb0ELi2ELi4ELi4ELi4ELb0EEENS1_21CollectiveEpilogueBwdISA_SB_SD_Li256ELb1ELb0ELi2EEENS1_19SingleTileSchedulerILb1ELb0ELb0ELi128EEEEEEEEEvNT_6ParamsE$_ZN4cute3eso3ESOILb1ELb0EJNS_6LayoutINS_5tupleIJNS3_IJNS_1CILi8EEENS4_ILi1EEEEEENS4_ILi4EEES6_EEENS3_IJNS3_IJS6_NS4_ILi0EEEEEENS4_ILi2048EEESA_EEEEENS_10ViewEngineINS_8smem_ptrIPN7cutlass10bfloat16_tEEEEEEEC2ERKSE_RKSL_) ;  /* 0xfffad41000007944 */ /* 0x022fea0003c3ffff */
[----:B------:R-:W-:Y:S01]  /*5e500*/  ULDC.64 UR8, c[0x0][0x118] ;  /* 0x0000460000087ab9 */ /* 0x000fe20000000a00 */
[----:B------:R2:W5:Y:S04]  /*5e510*/  LDL.64 R90, [R1+0x1688] ;  /* 0x00168800015a7983 */ /* 0x0005680000100a00 */
[----:B------:R2:W5:Y:S01]  /*5e520*/  LD.E.64 R8, [R88.64+0x8] ;  /* 0x0000080858087980 */ /* 0x000562000c101b00 */
[----:B-1----:R-:W-:Y:S01]  /*5e530*/  IMAD.MOV.U32 R2, RZ, RZ, R13 ;  /* 0x000000ffff027224 */ /* 0x002fe200078e000d */
[----:B------:R-:W-:Y:S02]  /*5e540*/  MOV R3, R16 ;  /* 0x0000001000037202 */ /* 0x000fe40000000f00 */
[----:B------:R-:W-:-:S02]  /*5e550*/  MOV R4, 0x5e570 ;  /* 0x0005e57000047802 */ /* 0x000fc40000000f00 */
[----:B--2--5:R-:W-:Y:S05]  /*5e560*/  CALL.REL.NOINC `($_ZN7cutlass13device_kernelIN5flash19enable_sm80_to_sm89INS1_16FlashAttnBwdSm80INS1_25CollectiveMainloopBwdSm80ILi2ELi2EN4cute5tupleIJNS5_1CILi128EEES8_NS7_ILi64EEEEEENS_10bfloat16_tEfNS_4arch4Sm80ELb0ELb1ELb1ELb1ELb1ELb0ELb0ELb0ELi2ELi4ELi4ELi4ELb0EEENS1_21CollectiveEpilogueBwdISA_SB_SD_Li256ELb1ELb0ELi2EEENS1_19SingleTileSchedulerILb1ELb0ELb0ELi128EEEEEEEEEvNT_6ParamsE$_ZN4cute3eso3ESOILb1ELb0EJNS_10UnderscoreES2_S2_iEEC2ERKS2_S5_S5_RKi) ;  /* 0xfffaa40000007944 */ /* 0x024fea0003c3ffff */
[----:B------:R-:W2:Y:S01]  /*5e570*/  LDL R11, [R1+0x1688] ;  /* 0x00168800010b7983 */ /* 0x000ea20000100800 */
[----:B------:R-:W-:-:S03]  /*5e580*/  ULDC.64 UR8, c[0x0][0x118] ;  /* 0x0000460000087ab9 */ /* 0x000fc60000000a00 */
[----:B-1----:R1:W5:Y:S01]  /*5e590*/  LD.E.64 R2, [R8.64+0x8] ;  /* 0x0000080808027980 */ /* 0x002362000c101b00 */
[----:B------:R-:W-:Y:S02]  /*5e5a0*/  MOV R4, 0x5e5d0 ;  /* 0x0005e5d000047802 */ /* 0x000fe40000000f00 */
[----:B--2---:R-:W-:Y:S02]  /*5e5b0*/  SHF.R.S32.HI R10, RZ, 0x1f, R11 ;  /* 0x0000001fff0a7819 */ /* 0x004fe4000001140b */
[----:B-1---5:R-:W-:Y:S05]  /*5e5c0*/  CALL.REL.NOINC `($_ZN7cutlass13device_kernelIN5flash19enable_sm80_to_sm89INS1_16FlashAttnBwdSm80INS1_25CollectiveMainloopBwdSm80ILi2ELi2EN4cute5tupleIJNS5_1CILi128EEES8_NS7_ILi64EEEEEENS_10bfloat16_tEfNS_4arch4Sm80ELb0ELb1ELb1ELb1ELb1ELb0ELb0ELb0ELi2ELi4ELi4ELi4ELb0EEENS1_21CollectiveEpilogueBwdISA_SB_SD_Li256ELb1ELb0ELi2EEENS1_19SingleTileSchedulerILb1ELb0ELb0ELi128EEEEEEEEEvNT_6ParamsE$_ZZN4cute5sliceINS_5tupleIJNS_10UnderscoreES2_S2_iEEENS1_IJNS1_IJNS_1CILi1EEENS4_ILi0EEEEEElS6_lEEEEEDaRKT_RKT0_ENKUlRKT_RKT0_E_clIS2_lEEDaSH_SK_) ;  /* 0xfffaf98000007944 */ /* 0x022fea0003c3ffff */
[----:B-----5:R-:W-:Y:S02]  /*5e5d0*/  MOV R5, R3 ;  /* 0x0000000300057202 */ /* 0x020fe40000000f00 */
[----:B------:R-:W-:Y:S02]  /*5e5e0*/  MOV R4, 0x5e600 ;  /* 0x0005e60000047802 */ /* 0x000fe40000000f00 */
[----:B-1----:R-:W-:Y:S05]  /*5e5f0*/  CALL.REL.NOINC `($_ZN7cutlass13device_kernelIN5flash19enable_sm80_to_sm89INS1_16FlashAttnBwdSm80INS1_25CollectiveMainloopBwdSm80ILi2ELi2EN4cute5tupleIJNS5_1CILi128EEES8_NS7_ILi64EEEEEENS_10bfloat16_tEfNS_4arch4Sm80ELb0ELb1ELb1ELb1ELb1ELb0ELb0ELb0ELi2ELi4ELi4ELi4ELb0EEENS1_21CollectiveEpilogueBwdISA_SB_SD_Li256ELb1ELb0ELi2EEENS1_19SingleTileSchedulerILb1ELb0ELb0ELi128EEEEEEEEEvNT_6ParamsE$_ZZN4cute12filter_tupleINS_5tupleIJNS_10UnderscoreES2_S2_iEEENS1_IJNS1_IJNS_1CILi1EEENS4_ILi0EEEEEElS6_lEEEZNS_5sliceIS3_S8_EEDaRKT_RKT0_EUlRKT_RKT0_E_EEDaSC_SF_OT1_ENKUlDpSI_E_clIJNS1_IJS7_EEENS1_IJlEEENS1_IJS6_EEENS1_IJEEEEEEDaSP_) ;  /* 0xfffae60000007944 */ /* 0x002fea0003c3ffff */
[----:B-----5:R-:W-:Y:S02]  /*5e600*/  MOV R5, R3 ;  /* 0x0000000300057202 */ /* 0x020fe40000000f00 */
[----:B------:R-:W-:Y:S02]  /*5e610*/  MOV R4, 0x5e630 ;  /* 0x0005e63000047802 */ /* 0x000fe40000000f00 */
[----:B-1----:R-:W-:Y:S05]  /*5e620*/  CALL.REL.NOINC `($_ZN7cutlass13device_kernelIN5flash19enable_sm80_to_sm89INS1_16FlashAttnBwdSm80INS1_25CollectiveMainloopBwdSm80ILi2ELi2EN4cute5tupleIJNS5_1CILi128EEES8_NS7_ILi64EEEEEENS_10bfloat16_tEfNS_4arch4Sm80ELb0ELb1ELb1ELb1ELb1ELb0ELb0ELb0ELi2ELi4ELi4ELi4ELb0EEENS1_21CollectiveEpilogueBwdISA_SB_SD_Li256ELb1ELb0ELi2EEENS1_19SingleTileSchedulerILb1ELb0ELb0ELi128EEEEEEEEEvNT_6ParamsE$_ZN4cute5tupleIJNS0_IJNS0_IJNS_1CILi8EEENS1_ILi1EEEEEENS1_ILi4EEES3_EEENS0_IJNS0_IJS3_NS1_ILi0EEEEEElS7_EEEEEC2ERKS6_RKS9_) ;  /* 0xfffad84000007944 */ /* 0x002fea0003c3ffff */
        /* <DEDUP_REMOVED lines=9> */
[----:B-1---5:R-:W-:Y:S05]  /*5e6c0*/  CALL.REL.NOINC `($_ZN7cutlass13device_kernelIN5flash19enable_sm80_to_sm89INS1_16FlashAttnBwdSm80INS1_25CollectiveMainloopBwdSm80ILi2ELi2EN4cute5tupleIJNS5_1CILi128EEES8_NS7_ILi64EEEEEENS_10bfloat16_tEfNS_4arch4Sm80ELb0ELb1ELb1ELb1ELb1ELb0ELb0ELb0ELi2ELi4ELi4ELi4ELb0EEENS1_21CollectiveEpilogueBwdISA_SB_SD_Li256ELb1ELb0ELi2EEENS1_19SingleTileSchedulerILb1ELb0ELb0ELi128EEEEEEEEEvNT_6ParamsE$_ZN4cute3eso3ESOILb0ELb0EJNS_6LayoutINS_5tupleIJNS3_IJNS_1CILi8EEENS4_ILi1EEEEEENS4_ILi4EEES6_EEENS3_IJNS3_IJS6_NS4_ILi0EEEEEElSA_EEEEElEEC2ERKSD_RKl) ;  /* 0xfffa97b000007944 */ /* 0x022fea0003c3ffff */
[----:B------:R-:W-:Y:S01]  /*5e6d0*/  ULDC.64 UR8, c[0x0][0x118] ;  /* 0x0000460000087ab9 */ /* 0x000fe20000000a00 */
[----:B-1----:R-:W2:Y:S04]  /*5e6e0*/  LDL.64 R10, [R1+0x1690] ;  /* 0x00169000010a7983 */ /* 0x002ea80000100a00 */
[----:B------:R-:W2:Y:S04]  /*5e6f0*/  LD.E.64 R8, [R8.64+0x18] ;  /* 0x0000180808087980 */ /* 0x000ea8000c101b00 */
[----:B------:R1:W5:Y:S01]  /*5e700*/  LDL.64 R2, [R1+0x1688] ;  /* 0x0016880001027983 */ /* 0x0003620000100a00 */
[----:B------:R-:W-:-:S02]  /*5e710*/  MOV R6, 0x5e750 ;  /* 0x0005e75000067802 */ /* 0x000fc40000000f00 */
[----:B--2---:R-:W-:-:S04]  /*5e720*/  LEA R4, P0, R10, R8, 0x1 ;  /* 0x000000080a047211 */ /* 0x004fc800078008ff */
[----:B------:R-:W-:-:S04]  /*5e730*/  LEA.HI.X R11, R10, R9, R11, 0x1, P0 ;  /* 0x000000090a0b7211 */ /* 0x000fc800000f0c0b */
[----:B-1---5:R-:W-:Y:S05]  /*5e740*/  CALL.REL.NOINC `($_ZN7cutlass13device_kernelIN5flash19enable_sm80_to_sm89INS1_16FlashAttnBwdSm80INS1_25CollectiveMainloopBwdSm80ILi2ELi2EN4cute5tupleIJNS5_1CILi128EEES8_NS7_ILi64EEEEEENS_10bfloat16_tEfNS_4arch4Sm80ELb0ELb1ELb1ELb1ELb1ELb0ELb0ELb0ELi2ELi4ELi4ELi4ELb0EEENS1_21CollectiveEpilogueBwdISA_SB_SD_Li256ELb1ELb0ELi2EEENS1_19SingleTileSchedulerILb1ELb0ELb0ELi128EEEEEEEEEvNT_6ParamsE$_ZN4cute8gmem_ptrIPKN7cutlass10bfloat16_tEECI1NS_12iter_adaptorIS4_S5_EEES4_) ;  /* 0xfffadc6000007944 */ /* 0x022fea0003c3ffff */
[----:B------:R-:W2:Y:S01]  /*5e750*/  LDL.64 R8, [R1+0x1688] ;  /* 0x0016880001087983 */ /* 0x000ea20000100a00 */
[----:B------:R-:W-:Y:S02]  /*5e760*/  MOV R5, R3 ;  /* 0x0000000300057202 */ /* 0x000fe40000000f00 */
[----:B------:R-:W-:Y:S01]  /*5e770*/  MOV R6, 0x5e7a0 ;  /* 0x0005e7a000067802 */ /* 0x000fe20000000f00 */
[----:B--2---:R1:W-:Y:S04]  /*5e780*/  STL.64 [R1+0x1698], R8 ;  /* 0x0016980801007387 */ /* 0x0043e80000100a00 */
[----:B-1----:R-:W-:Y:S05]  /*5e790*/  CALL.REL.NOINC `($_ZN7cutlass13device_kernelIN5flash19enable_sm80_to_sm89INS1_16FlashAttnBwdSm80INS1_25CollectiveMainloopBwdSm80ILi2ELi2EN4cute5tupleIJNS5_1CILi128EEES8_NS7_ILi64EEEEEENS_10bfloat16_tEfNS_4arch4Sm80ELb0ELb1ELb1ELb1ELb1ELb0ELb0ELb0ELi2ELi4ELi4ELi4ELb0EEENS1_21CollectiveEpilogueBwdISA_SB_SD_Li256ELb1ELb0ELi2EEENS1_19SingleTileSchedulerILb1ELb0ELb0ELi128EEEEEEEEEvNT_6ParamsE$_ZN4cute3eso3ESOILb0ELb0EJNS_6LayoutINS_5tupleIJNS3_IJNS_1CILi8EEENS4_ILi1EEEEEENS4_ILi4EEES6_EEENS3_IJNS3_IJS6_NS4_ILi0EEEEEElSA_EEEEENS_10ViewEngineINS_8gmem_ptrIPKN7cutlass10bfloat16_tEEEEEEEC2ERKSD_RKSL_) ;  /* 0xfffa964000007944 */ /* 0x002fea0003c3ffff */
        /* <DEDUP_REMOVED lines=11> */
[----:B--2--5:R-:W-:Y:S05]  /*5e850*/  CALL.REL.NOINC `($_ZN7cutlass13device_kernelIN5flash19enable_sm80_to_sm89INS1_16FlashAttnBwdSm80INS1_25CollectiveMainloopBwdSm80ILi2ELi2EN4cute5tupleIJNS5_1CILi128EEES8_NS7_ILi64EEEEEENS_10bfloat16_tEfNS_4arch4Sm80ELb0ELb1ELb1ELb1ELb1ELb0ELb0ELb0ELi2ELi4ELi4ELi4ELb0EEENS1_21CollectiveEpilogueBwdISA_SB_SD_Li256ELb1ELb0ELi2EEENS1_19SingleTileSchedulerILb1ELb0ELb0ELi128EEEEEEEEEvNT_6ParamsE$_ZZN4cuteplIJiiEJNS_1CILi0EEES2_EEEDaRKNS_15ArithmeticTupleIJDpT_EEERKNS3_IJDpT0_EEEENKUlDpRKT_E_clIJiiEEEDaSH_) ;  /* 0xfffb2ed000007944 */ /* 0x024fea0003c3ffff */
[----:B-----5:R-:W-:Y:S01]  /*5e860*/  IMAD.IADD R20, R5, 0x1, -R20 ;  /* 0x0000000105147824 */ /* 0x020fe200078e0a14 */
[----:B------:R-:W-:Y:S02]  /*5e870*/  MOV R3, RZ ;  /* 0x000000ff00037202 */ /* 0x000fe40000000f00 */
[----:B------:R-:W-:Y:S02]  /*5e880*/  MOV R6, 0x5e8a0 ;  /* 0x0005e8a000067802 */ /* 0x000fe40000000f00 */
[----:B-1----:R-:W-:Y:S05]  /*5e890*/  CALL.REL.NOINC `($_ZN7cutlass13device_kernelIN5flash19enable_sm80_to_sm89INS1_16FlashAttnBwdSm80INS1_25CollectiveMainloopBwdSm80ILi2ELi2EN4cute5tupleIJNS5_1CILi128EEES8_NS7_ILi64EEEEEENS_10bfloat16_tEfNS_4arch4Sm80ELb0ELb1ELb1ELb1ELb1ELb0ELb0ELb0ELi2ELi4ELi4ELi4ELb0EEENS1_21CollectiveEpilogueBwdISA_SB_SD_Li256ELb1ELb0ELi2EEENS1_19SingleTileSchedulerILb1ELb0ELb0ELi128EEEEEEEEEvNT_6ParamsE$_ZN4cute3eso3ESOILb1ELb0EJNS_1CILi0EEEiS3_EEC2ERKS3_RKiS6_) ;  /* 0xfffaa54000007944 */ /* 0x002fea0003c3ffff */
[----:B-1----:R-:W2:Y:S01]  /*5e8a0*/  LDL R3, [R1+0x1688] ;  /* 0x0016880001037983 */ /* 0x002ea20000100800 */
[----:B------:R-:W-:Y:S01]  /*5e8b0*/  IMAD.MOV.U32 R2, RZ, RZ, R13 ;  /* 0x000000ffff027224 */ /* 0x000fe200078e000d */
[----:B------:R-:W-:Y:S02]  /*5e8c0*/  MOV R10, 0x5e8f0 ;  /* 0x0005e8f0000a7802 */ /* 0x000fe40000000f00 */
[----:B--2---:R-:W-:Y:S02]  /*5e8d0*/  SHF.L.U32 R3, R3, 0x5, RZ ;  /* 0x0000000503037819 */ /* 0x004fe400000006ff */
[----:B------:R-:W-:Y:S05]  /*5e8e0*/  CALL.REL.NOINC `($_ZN7cutlass13device_kernelIN5flash19enable_sm80_to_sm89INS1_16FlashAttnBwdSm80INS1_25CollectiveMainloopBwdSm80ILi2ELi2EN4cute5tupleIJNS5_1CILi128EEES8_NS7_ILi64EEEEEENS_10bfloat16_tEfNS_4arch4Sm80ELb0ELb1ELb1ELb1ELb1ELb0ELb0ELb0ELi2ELi4ELi4ELi4ELb0EEENS1_21CollectiveEpilogueBwdISA_SB_SD_Li256ELb1ELb0ELi2EEENS1_19SingleTileSchedulerILb1ELb0ELb0ELi128EEEEEEEEEvNT_6ParamsE$_ZN4cute5tupleIJiEEC2ERKi) ;  /* 0xfffad9f000007944 */ /* 0x000fea0003c3ffff */
[----:B-1----:R1:W5:Y:S01]  /*5e8f0*/  LDL R3, [R1+0x1688] ;  /* 0x0016880001037983 */ /* 0x0023620000100800 */
[----:B------:R-:W-:Y:S02]  /*5e900*/  MOV R2, R17 ;  /* 0x0000001100027202 */ /* 0x000fe40000000f00 */
[----:B------:R-:W-:-:S02]  /*5e910*/  MOV R10, 0x5e930 ;  /* 0x0005e930000a7802 */ /* 0x000fc40000000f00 */
[----:B-1---5:R-:W-:Y:S05]  /*5e920*/  CALL.REL.NOINC `($_ZN7cutlass13device_kernelIN5flash19enable_sm80_to_sm89INS1_16FlashAttnBwdSm80INS1_25CollectiveMainloopBwdSm80ILi2ELi2EN4cute5tupleIJNS5_1CILi128EEES8_NS7_ILi64EEEEEENS_10bfloat16_tEfNS_4arch4Sm80ELb0ELb1ELb1ELb1ELb1ELb0ELb0ELb0ELi2ELi4ELi4ELi4ELb0EEENS1_21CollectiveEpilogueBwdISA_SB_SD_Li256ELb1ELb0ELi2EEENS1_19SingleTileSchedulerILb1ELb0ELb0ELi128EEEEEEEEEvNT_6ParamsE$_ZN4cute5tupleIJiEEC2ERKi) ;  /* 0xfffad9b000007944 */ /* 0x022fea0003c3ffff */
[----:B-1----:R1:W5:Y:S01]  /*5e930*/  LDL R3, [R1+0x1698] ;  /* 0x0016980001037983 */ /* 0x0023620000100800 */
[----:B------:R-:W-:-:S02]  /*5e940*/  MOV R2, R13 ;  /* 0x0000000d00027202 */ /* 0x000fc40000000f00 */
[----:B------:R-:W-:Y:S02]  /*5e950*/  MOV R10, 0x5e970 ;  /* 0x0005e970000a7802 */ /* 0x000fe40000000f00 */
[----:B-1---5:R-:W-:Y:S05]  /*5e960*/  CALL.REL.NOINC `($_ZN7cutlass13device_kernelIN5flash19enable_sm80_to_sm89INS1_16FlashAttnBwdSm80INS1_25CollectiveMainloopBwdSm80ILi2ELi2EN4cute5tupleIJNS5_1CILi128EEES8_NS7_ILi64EEEEEENS_10bfloat16_tEfNS_4arch4Sm80ELb0ELb1ELb1ELb1ELb1ELb0ELb0ELb0ELi2ELi4ELi4ELi4ELb0EEENS1_21CollectiveEpilogueBwdISA_SB_SD_Li256ELb1ELb0ELi2EEENS1_19SingleTileSchedulerILb1ELb0ELb0ELi128EEEEEEEEEvNT_6ParamsE$_ZN4cute5tupleIJiEEC2ERKi) ;  /* 0xfffad97000007944 */ /* 0x022fea0003c3ffff */
[----:B-1----:R1:W5:Y:S01]  /*5e970*/  LDL R3, [R1+0x1688] ;  /* 0x0016880001037983 */ /* 0x0023620000100800 */
[----:B------:R-:W-:Y:S02]  /*5e980*/  MOV R2, R13 ;  /* 0x0000000d00027202 */ /* 0x000fe40000000f00 */
[----:B------:R-:W-:Y:S02]  /*5e990*/  MOV R6, 0x5e9b0 ;  /* 0x0005e9b000067802 */ /* 0x000fe40000000f00 */
[----:B-1---5:R-:W-:Y:S05]  /*5e9a0*/  CALL.REL.NOINC `($_ZN7cutlass13device_kernelIN5flash19enable_sm80_to_sm89INS1_16FlashAttnBwdSm80INS1_25CollectiveMainloopBwdSm80ILi2ELi2EN4cute5tupleIJNS5_1CILi128EEES8_NS7_ILi64EEEEEENS_10bfloat16_tEfNS_4arch4Sm80ELb0ELb1ELb1ELb1ELb1ELb0ELb0ELb0ELi2ELi4ELi4ELi4ELb0EEENS1_21CollectiveEpilogueBwdISA_SB_SD_Li256ELb1ELb0ELi2EEENS1_19SingleTileSchedulerILb1ELb0ELb0ELi128EEEEEEEEEvNT_6ParamsE$_ZN4cute3eso3ESOILb0ELb1EJiNS_1CILi0EEEEEC2ERKiRKS3_) ;  /* 0xfffa9de000007944 */ /* 0x022fea0003c3ffff */
[----:B-1----:R1:W5:Y:S01]  /*5e9b0*/  LDL R3, [R1+0x1688] ;  /* 0x0016880001037983 */ /* 0x0023620000100800 */
[----:B------:R-:W-:-:S03]  /*5e9c0*/  MOV R4, 0x5e9e0 ;  /* 0x0005e9e000047802 */ /* 0x000fc60000000f00 */
[----:B-1---5:R-:W-:Y:S05]  /*5e9d0*/  CALL.REL.NOINC `($_ZN7cutlass13device_kernelIN5flash19enable_sm80_to_sm89INS1_16FlashAttnBwdSm80INS1_25CollectiveMainloopBwdSm80ILi2ELi2EN4cute5tupleIJNS5_1CILi128EEES8_NS7_ILi64EEEEEENS_10bfloat16_tEfNS_4arch4Sm80ELb0ELb1ELb1ELb1ELb1ELb0ELb0ELb0ELi2ELi4ELi4ELi4ELb0EEENS1_21CollectiveEpilogueBwdISA_SB_SD_Li256ELb1ELb0ELi2EEENS1_19SingleTileSchedulerILb1ELb0ELb0ELi128EEEEEEEEEvNT_6ParamsE$_ZZN4cuteplIJNS_1CILi0EEES2_EJiEEEDaRKNS_15ArithmeticTupleIJDpT_EEERKNS3_IJDpT0_EEEENKUlDpRKT_E_clIJiS2_EEEDaSH_) ;  /* 0xfffb291000007944 */ /* 0x022fea0003c3ffff */
[----:B------:R-:W-:Y:S02]  /*5e9e0*/  MOV R4, 0x5ea00 ;  /* 0x0005ea0000047802 */ /* 0x000fe40000000f00 */
[----:B-1---5:R-:W-:Y:S05]  /*5e9f0*/  CALL.REL.NOINC `($_ZN7cutlass13device_kernelIN5flash19enable_sm80_to_sm89INS1_16FlashAttnBwdSm80INS1_25CollectiveMainloopBwdSm80ILi2ELi2EN4cute5tupleIJNS5_1CILi128EEES8_NS7_ILi64EEEEEENS_10bfloat16_tEfNS_4arch4Sm80ELb0ELb1ELb1ELb1ELb1ELb0ELb0ELb0ELi2ELi4ELi4ELi4ELb0EEENS1_21CollectiveEpilogueBwdISA_SB_SD_Li256ELb1ELb0ELi2EEENS1_19SingleTileSchedulerILb1ELb0ELb0ELi128EEEEEEEEEvNT_6ParamsE$_ZZN4cuteplIJNS_1CILi0EEES2_EJiS2_EEEDaRKNS_15ArithmeticTupleIJDpT_EEERKNS3_IJDpT0_EEEENKUlDpRKT_E_clIJiS2_EEEDaSH_) ;  /* 0xfffb296000007944 */ /* 0x022fea0003c3ffff */
        /* <DEDUP_REMOVED lines=9> */
[----:B--23-5:R-:W-:Y:S05]  /*5ea90*/  CALL.REL.NOINC `($_ZN7cutlass13device_kernelIN5flash19enable_sm80_to_sm89INS1_16FlashAttnBwdSm80INS1_25CollectiveMainloopBwdSm80ILi2ELi2EN4cute5tupleIJNS5_1CILi128EEES8_NS7_ILi64EEEEEENS_10bfloat16_tEfNS_4arch4Sm80ELb0ELb1ELb1ELb1ELb1ELb0ELb0ELb0ELi2ELi4ELi4ELi4ELb0EEENS1_21CollectiveEpilogueBwdISA_SB_SD_Li256ELb1ELb0ELi2EEENS1_19SingleTileSchedulerILb1ELb0ELb0ELi128EEEEEEEEEvNT_6ParamsE$_ZN4cute3eso3ESOILb1ELb0EJNS_10UnderscoreEiiEEC2ERKS2_RKiS7_) ;  /* 0xfffa9f9000007944 */ /* 0x02cfea0003c3ffff */
        /* <DEDUP_REMOVED lines=8> */
[----:B------:R-:W-:Y:S05]  /*5eb20*/  CALL.REL.NOINC `($_ZN7cutlass13device_kernelIN5flash19enable_sm80_to_sm89INS1_16FlashAttnBwdSm80INS1_25CollectiveMainloopBwdSm80ILi2ELi2EN4cute5tupleIJNS5_1CILi128EEES8_NS7_ILi64EEEEEENS_10bfloat16_tEfNS_4arch4Sm80ELb0ELb1ELb1ELb1ELb1ELb0ELb0ELb0ELi2ELi4ELi4ELi4ELb0EEENS1_21CollectiveEpilogueBwdISA_SB_SD_Li256ELb1ELb0ELi2EEENS1_19SingleTileSchedulerILb1ELb0ELb0ELi128EEEEEEEEEvNT_6ParamsE$_ZN4cute3eso3ESOILb1ELb0EJNS_6LayoutINS_5tupleIJNS3_IJNS_1CILi8EEENS4_ILi1EEEEEEEEENS3_IJNS3_IJS6_NS4_ILi0EEEEEEEEEEElEEC2ERKSC_RKl) ;  /* 0xfffac70000007944 */ /* 0x000fea0003c3ffff */
[----:B-1----:R-:W2:Y:S01]  /*5eb30*/  LDL.64 R2, [R1+0x1688] ;  /* 0x0016880001027983 */ /* 0x002ea20000100a00 */
[----:B------:R-:W-:Y:S02]  /*5eb40*/  MOV R6, 0x5eb80 ;  /* 0x0005eb8000067802 */ /* 0x000fe40000000f00 */
[----:B--2---:R-:W-:-:S04]  /*5eb50*/  LEA R4, P1, R2, R92, 0x1 ;  /* 0x0000005c02047211 */ /* 0x004fc800078208ff */
[----:B------:R-:W-:-:S04]  /*5eb60*/  LEA.HI.X R11, R2, R93, R3, 0x1, P1 ;  /* 0x0000005d020b7211 */ /* 0x000fc800008f0c03 */
[----:B------:R-:W-:Y:S05]  /*5eb70*/  CALL.REL.NOINC `($_ZN7cutlass13device_kernelIN5flash19enable_sm80_to_sm89INS1_16FlashAttnBwdSm80INS1_25CollectiveMainloopBwdSm80ILi2ELi2EN4cute5tupleIJNS5_1CILi128EEES8_NS7_ILi64EEEEEENS_10bfloat16_tEfNS_4arch4Sm80ELb0ELb1ELb1ELb1ELb1ELb0ELb0ELb0ELi2ELi4ELi4ELi4ELb0EEENS1_21CollectiveEpilogueBwdISA_SB_SD_Li256ELb1ELb0ELi2EEENS1_19SingleTileSchedulerILb1ELb0ELb0ELi128EEEEEEEEEvNT_6ParamsE$_ZN4cute8gmem_ptrIPKN7cutlass10bfloat16_tEECI1NS_12iter_adaptorIS4_S5_EEES4_) ;  /* 0xfffad83000007944 */ /* 0x000fea0003c3ffff */
[----:B------:R1:W5:Y:S01]  /*5eb80*/  LDL.64 R2, [R1+0x1688] ;  /* 0x0016880001027983 */ /* 0x0003620000100a00 */
[----:B------:R-:W-:-:S03]  /*5eb90*/  MOV R6, 0x5ebb0 ;  /* 0x0005ebb000067802 */ /* 0x000fc60000000f00 */
[----:B-1---5:R-:W-:Y:S05]  /*5eba0*/  CALL.REL.NOINC `($_ZN7cutlass13device_kernelIN5flash19enable_sm80_to_sm89INS1_16FlashAttnBwdSm80INS1_25CollectiveMainloopBwdSm80ILi2ELi2EN4cute5tupleIJNS5_1CILi128EEES8_NS7_ILi64EEEEEENS_10bfloat16_tEfNS_4arch4Sm80ELb0ELb1ELb1ELb1ELb1ELb0ELb0ELb0ELi2ELi4ELi4ELi4ELb0EEENS1_21CollectiveEpilogueBwdISA_SB_SD_Li256ELb1ELb0ELi2EEENS1_19SingleTileSchedulerILb1ELb0ELb0ELi128EEEEEEEEEvNT_6ParamsE$_ZN4cute3eso3ESOILb1ELb0EJNS_6LayoutINS_5tupleIJNS3_IJNS_1CILi8EEENS4_ILi1EEEEEEEEENS3_IJNS3_IJS6_NS4_ILi0EEEEEEEEEEENS_10ViewEngineINS_8gmem_ptrIPKN7cutlass10bfloat16_tEEEEEEEC2ERKSC_RKSK_) ;  /* 0xfffac55000007944 */ /* 0x022fea0003c3ffff */
[----:B-1----:R1:W5:Y:S01]  /*5ebb0*/  LDL.64 R4, [R1+0x1688] ;  /* 0x0016880001047983 */ /* 0x0023620000100a00 */
[----:B------:R-:W-:Y:S01]  /*5ebc0*/  IMAD.MOV.U32 R85, RZ, RZ, R13 ;  /* 0x000000ffff557224 */ /* 0x000fe200078e000d */
[----:B------:R-:W-:Y:S02]  /*5ebd0*/  MOV R86, RZ ;  /* 0x000000ff00567202 */ /* 0x000fe40000000f00 */
[----:B------:R-:W-:Y:S02]  /*5ebe0*/  MOV R84, 0x5ec00 ;  /* 0x0005ec0000547802 */ /* 0x000fe40000000f00 */
[----:B-1---5:R-:W-:Y:S05]  /*5ebf0*/  CALL.REL.NOINC `($_ZN7cutlass13device_kernelIN5flash19enable_sm80_to_sm89INS1_16FlashAttnBwdSm80INS1_25CollectiveMainloopBwdSm80ILi2ELi2EN4cute5tupleIJNS5_1CILi128EEES8_NS7_ILi64EEEEEENS_10bfloat16_tEfNS_4arch4Sm80ELb0ELb1ELb1ELb1ELb1ELb0ELb0ELb0ELi2ELi4ELi4ELi4ELb0EEENS1_21CollectiveEpilogueBwdISA_SB_SD_Li256ELb1ELb0ELi2EEENS1_19SingleTileSchedulerILb1ELb0ELb0ELi128EEEEEEEEEvNT_6ParamsE$_ZN4cute3eso3ESOILb1ELb0EJNS_10UnderscoreEiiEEC2ERKS2_RKiS7_) ;  /* 0xfffa9e3000007944 */ /* 0x022fea0003c3ffff */
[----:B-1----:R-:W2:Y:S01]  /*5ec00*/  LDL R3, [R1+0x1688] ;  /* 0x0016880001037983 */ /* 0x002ea20000100800 */
[----:B------:R-:W-:Y:S01]  /*5ec10*/  IMAD.MOV.U32 R2, RZ, RZ, R13 ;  /* 0x000000ffff027224 */ /* 0x000fe200078e000d */
[----:B------:R-:W-:Y:S02]  /*5ec20*/  MOV R6, 0x5ec50 ;  /* 0x0005ec5000067802 */ /* 0x000fe40000000f00 */
[----:B--2---:R-:W-:Y:S02]  /*5ec30*/  SHF.L.U32 R3, R3, 0xb, RZ ;  /* 0x0000000b03037819 */ /* 0x004fe400000006ff */
[----:B------:R-:W-:Y:S05]  /*5ec40*/  CALL.REL.NOINC `($_ZN7cutlass13device_kernelIN5flash19enable_sm80_to_sm89INS1_16FlashAttnBwdSm80INS1_25CollectiveMainloopBwdSm80ILi2ELi2EN4cute5tupleIJNS5_1CILi128EEES8_NS7_ILi64EEEEEENS_10bfloat16_tEfNS_4arch4Sm80ELb0ELb1ELb1ELb1ELb1ELb0ELb0ELb0ELi2ELi4ELi4ELi4ELb0EEENS1_21CollectiveEpilogueBwdISA_SB_SD_Li256ELb1ELb0ELi2EEENS1_19SingleTileSchedulerILb1ELb0ELb0ELi128EEEEEEEEEvNT_6ParamsE$_ZN4cute3eso3ESOILb1ELb0EJNS_6LayoutINS_5tupleIJNS3_IJNS_1CILi8EEENS4_ILi1EEEEEEEEENS3_IJNS3_IJS6_NS4_ILi0EEEEEEEEEEEiEEC2ERKSC_RKi) ;  /* 0xfffac59000007944 */ /* 0x000fea0003c3ffff */
[----:B-1----:R-:W2:Y:S01]  /*5ec50*/  LDL R3, [R1+0x1688] ;  /* 0x0016880001037983 */ /* 0x002ea20000100800 */
[----:B------:R-:W-:-:S02]  /*5ec60*/  MOV R9, R13 ;  /* 0x0000000d00097202 */ /* 0x000fc40000000f00 */
        /* <DEDUP_REMOVED lines=8> */
[----:B------:R-:W-:Y:S02]  /*5ecf0*/  MOV R11, R5 ;  /* 0x00000005000b7202 */ /* 0x000fe40000000f00 */
[----:B-1----:R-:W-:Y:S02]  /*5ed00*/  MOV R6, 0x5ed20 ;  /* 0x0005ed2000067802 */ /* 0x002fe40000000f00 */
[----:B--2--5:R-:W-:Y:S05]  /*5ed10*/  CALL.REL.NOINC `($_ZN7cutlass13device_kernelIN5flash19enable_sm80_to_sm89INS1_16FlashAttnBwdSm80INS1_25CollectiveMainloopBwdSm80ILi2ELi2EN4cute5tupleIJNS5_1CILi128EEES8_NS7_ILi64EEEEEENS_10bfloat16_tEfNS_4arch4Sm80ELb0ELb1ELb1ELb1ELb1ELb0ELb0ELb0ELi2ELi4ELi4ELi4ELb0EEENS1_21CollectiveEpilogueBwdISA_SB_SD_Li256ELb1ELb0ELi2EEENS1_19SingleTileSchedulerILb1ELb0ELb0ELi128EEEEEEEEEvNT_6ParamsE$_ZN4cute8gmem_ptrIPKN7cutlass10bfloat16_tEECI1NS_12iter_adaptorIS4_S5_EEES4_) ;  /* 0xfffad69000007944 */ /* 0x024fea0003c3ffff */
[----:B------:R1:W5:Y:S01]  /*5ed20*/  LDL.64 R2, [R1+0x1688] ;  /* 0x0016880001027983 */ /* 0x0003620000100a00 */
[----:B------:R-:W-:-:S03]  /*5ed30*/  MOV R10, 0x5ed50 ;  /* 0x0005ed50000a7802 */ /* 0x000fc60000000f00 */
[----:B-1---5:R-:W-:Y:S05]  /*5ed40*/  CALL.REL.NOINC `($_ZN7cutlass13device_kernelIN5flash19enable_sm80_to_sm89INS1_16FlashAttnBwdSm80INS1_25CollectiveMainloopBwdSm80ILi2ELi2EN4cute5tupleIJNS5_1CILi128EEES8_NS7_ILi64EEEEEENS_10bfloat16_tEfNS_4arch4Sm80ELb0ELb1ELb1ELb1ELb1ELb0ELb0ELb0ELi2ELi4ELi4ELi4ELb0EEENS1_21CollectiveEpilogueBwdISA_SB_SD_Li256ELb1ELb0ELi2EEENS1_19SingleTileSchedulerILb1ELb0ELb0ELi128EEEEEEEEEvNT_6ParamsE$_ZN4cute8gmem_ptrIPKN7cutlass9uint128_tEECI1NS_12iter_adaptorIS4_S5_EEES4_) ;  /* 0xfffad6b000007944 */ /* 0x022fea0003c3ffff */
[----:B-1----:R1:W5:Y:S01]  /*5ed50*/  LDL.64 R2, [R1+0x1688] ;  /* 0x0016880001027983 */ /* 0x0023620000100a00 */
[----:B------:R-:W-:-:S03]  /*5ed60*/  MOV R10, 0x5ed80 ;  /* 0x0005ed80000a7802 */ /* 0x000fc60000000f00 */
[----:B-1---5:R-:W-:Y:S05]  /*5ed70*/  CALL.REL.NOINC `($_ZN7cutlass13device_kernelIN5flash19enable_sm80_to_sm89INS1_16FlashAttnBwdSm80INS1_25CollectiveMainloopBwdSm80ILi2ELi2EN4cute5tupleIJNS5_1CILi128EEES8_NS7_ILi64EEEEEENS_10bfloat16_tEfNS_4arch4Sm80ELb0ELb1ELb1ELb1ELb1ELb0ELb0ELb0ELi2ELi4ELi4ELi4ELb0EEENS1_21CollectiveEpilogueBwdISA_SB_SD_Li256ELb1ELb0ELi2EEENS1_19SingleTileSchedulerILb1ELb0ELb0ELi128EEEEEEEEEvNT_6ParamsE$_ZN4cute3eso3ESOILb1ELb0EJNS_6LayoutINS_5tupleIJNS3_IJNS_1CILi1EEES5_EEEEEENS3_IJNS3_IJS5_NS4_ILi0EEEEEEEEEEENS_10ViewEngineINS_8gmem_ptrIPKN7cutlass9uint128_tEEEEEEEC2ERKSB_RKSJ_) ;  /* 0xfffabab000007944 */ /* 0x022fea0003c3ffff */
[----:B------:R2:W5:Y:S01]  /*5ed80*/  LDL.64 R84, [R1+0x1688] ;  /* 0x0016880001547983 */ /* 0x0005620000100a00 */
[----:B-1----:R-:W-:Y:S01]  /*5ed90*/  IMAD.MOV.U32 R2, RZ, RZ, R8 ;  /* 0x000000ffff027224 */ /* 0x002fe200078e0008 */
[----:B------:R-:W-:Y:S01]  /*5eda0*/  MOV R3, R9 ;  /* 0x0000000900037202 */ /* 0x000fe20000000f00 */
[----:B------:R-:W-:Y:S01]  /*5edb0*/  IMAD.MOV.U32 R9, RZ, RZ, R13 ;  /* 0x000000ffff097224 */ /* 0x000fe200078e000d */
[----:B------:R-:W-:-:S02]  /*5edc0*/  MOV R8, 0x5ede0 ;  /* 0x0005ede000087802 */ /* 0x000fc40000000f00 */
[----:B--2--5:R-:W-:Y:S05]  /*5edd0*/  CALL.REL.NOINC `($_ZN7cutlass13device_kernelIN5flash19enable_sm80_to_sm89INS1_16FlashAttnBwdSm80INS1_25CollectiveMainloopBwdSm80ILi2ELi2EN4cute5tupleIJNS5_1CILi128EEES8_NS7_ILi64EEEEEENS_10bfloat16_tEfNS_4arch4Sm80ELb0ELb1ELb1ELb1ELb1ELb0ELb0ELb0ELi2ELi4ELi4ELi4ELb0EEENS1_21CollectiveEpilogueBwdISA_SB_SD_Li256ELb1ELb0ELi2EEENS1_19SingleTileSchedulerILb1ELb0ELb0ELi128EEEEEEEEEvNT_6ParamsE$_ZN4cute8smem_ptrIPN7cutlass10bfloat16_tEECI1NS_12iter_adaptorIS3_S4_EEES3_) ;  /* 0xfffad6e000007944 */ /* 0x024fea0003c3ffff */
[----:B-1----:R1:W5:Y:S01]  /*5ede0*/  LDL.64 R2, [R1+0x1688] ;  /* 0x0016880001027983 */ /* 0x0023620000100a00 */
[----:B------:R-:W-:-:S02]  /*5edf0*/  MOV R6, R13 ;  /* 0x0000000d00067202 */ /* 0x000fc40000000f00 */
[----:B------:R-:W-:Y:S02]  /*5ee00*/  MOV R8, 0x5ee20 ;  /* 0x0005ee2000087802 */ /* 0x000fe40000000f00 */
[----:B-1---5:R-:W-:Y:S05]  /*5ee10*/  CALL.REL.NOINC `($_ZN7cutlass13device_kernelIN5flash19enable_sm80_to_sm89INS1_16FlashAttnBwdSm80INS1_25CollectiveMainloopBwdSm80ILi2ELi2EN4cute5tupleIJNS5_1CILi128EEES8_NS7_ILi64EEEEEENS_10bfloat16_tEfNS_4arch4Sm80ELb0ELb1ELb1ELb1ELb1ELb0ELb0ELb0ELi2ELi4ELi4ELi4ELb0EEENS1_21CollectiveEpilogueBwdISA_SB_SD_Li256ELb1ELb0ELi2EEENS1_19SingleTileSchedulerILb1ELb0ELb0ELi128EEEEEEEEEvNT_6ParamsE$_ZN4cute8smem_ptrIPN7cutlass9uint128_tEECI1NS_12iter_adaptorIS3_S4_EEES3_) ;  /* 0xfffad6e000007944 */ /* 0x022fea0003c3ffff */
[----:B-1----:R1:W5:Y:S01]  /*5ee20*/  LDL.64 R2, [R1+0x1688] ;  /* 0x0016880001027983 */ /* 0x0023620000100a00 */
[----:B------:R-:W-:Y:S02]  /*5ee30*/  MOV R6, R13 ;  /* 0x0000000d00067202 */ /* 0x000fe40000000f00 */
[----:B------:R-:W-:Y:S02]  /*5ee40*/  MOV R8, 0x5ee60 ;  /* 0x0005ee6000087802 */ /* 0x000fe40000000f00 */
[----:B-1---5:R-:W-:Y:S05]  /*5ee50*/  CALL.REL.NOINC `($_ZN7cutlass13device_kernelIN5flash19enable_sm80_to_sm89INS1_16FlashAttnBwdSm80INS1_25CollectiveMainloopBwdSm80ILi2ELi2EN4cute5tupleIJNS5_1CILi128EEES8_NS7_ILi64EEEEEENS_10bfloat16_tEfNS_4arch4Sm80ELb0ELb1ELb1ELb1ELb1ELb0ELb0ELb0ELi2ELi4ELi4ELi4ELb0EEENS1_21CollectiveEpilogueBwdISA_SB_SD_Li256ELb1ELb0ELi2EEENS1_19SingleTileSchedulerILb1ELb0ELb0ELi128EEEEEEEEEvNT_6ParamsE$_ZN4cute3eso3ESOILb1ELb0EJNS_6LayoutINS_5tupleIJNS3_IJNS_1CILi1EEES5_EEEEEENS3_IJNS3_IJS5_NS4_ILi0EEEEEEEEEEENS_10ViewEngineINS_8smem_ptrIPN7cutlass9uint128_tEEEEEEEC2ERKSB_RKSI_) ;  /* 0xfffaba1000007944 */ /* 0x022fea0003c3ffff */
[----:B------:R2:W5:Y:S01]  /*5ee60*/  LDL R4, [R1+0x1688] ;  /* 0x0016880001047983 */ /* 0x0005620000100800 */
[----:B-1----:R-:W-:-:S03]  /*5ee70*/  MOV R2, 0x5ee90 ;  /* 0x0005ee9000027802 */ /* 0x002fc60000000f00 */
[----:B--2--5:R-:W-:Y:S05]  /*5ee80*/  CALL.REL.NOINC `($_ZN7cutlass13device_kernelIN5flash19enable_sm80_to_sm89INS1_16FlashAttnBwdSm80INS1_25CollectiveMainloopBwdSm80ILi2ELi2EN4cute5tupleIJNS5_1CILi128EEES8_NS7_ILi64EEEEEENS_10bfloat16_tEfNS_4arch4Sm80ELb0ELb1ELb1ELb1ELb1ELb0ELb0ELb0ELi2ELi4ELi4ELi4ELb0EEENS1_21CollectiveEpilogueBwdISA_SB_SD_Li256ELb1ELb0ELi2EEENS1_19SingleTileSchedulerILb1ELb0ELb0ELi128EEEEEEEEEvNT_6ParamsE$_ZN73_INTERNAL_24fd9406_37_flash_bwd_hdim64_bf16_softcap_sm80_cu_3fbc093a_291824__cvta_generic_to_sharedEPKv) ;  /* 0xfffad79000007944 */ /* 0x024fea0003c3ffff */
        /* <DEDUP_REMOVED lines=10> */
[----:B-1----:R-:W-:Y:S05]  /*5ef30*/  CALL.REL.NOINC `($_ZN7cutlass13device_kernelIN5flash19enable_sm80_to_sm89INS1_16FlashAttnBwdSm80INS1_25CollectiveMainloopBwdSm80ILi2ELi2EN4cute5tupleIJNS5_1CILi128EEES8_NS7_ILi64EEEEEENS_10bfloat16_tEfNS_4arch4Sm80ELb0ELb1ELb1ELb1ELb1ELb0ELb0ELb0ELi2ELi4ELi4ELi4ELb0EEENS1_21CollectiveEpilogueBwdISA_SB_SD_Li256ELb1ELb0ELi2EEENS1_19SingleTileSchedulerILb1ELb0ELb0ELi128EEEEEEEEEvNT_6ParamsE$_ZN4cute3eso3ESOILb1ELb0EJNS_1CILi0EEEiS3_EEC2ERKS3_RKiS6_) ;  /* 0xfffa9ea000007944 */ /* 0x002fea0003c3ffff */
[----:B-1----:R-:W2:Y:S01]  /*5ef40*/  LDL R3, [R1+0x1688] ;  /* 0x0016880001037983 */ /* 0x002ea20000100800 */
[----:B------:R-:W-:Y:S01]  /*5ef50*/  IMAD.MOV.U32 R2, RZ, RZ, R13 ;  /* 0x000000ffff027224 */ /* 0x000fe200078e000d */
[----:B------:R-:W-:-:S02]  /*5ef60*/  MOV R10, 0x5ef90 ;  /* 0x0005ef90000a7802 */ /* 0x000fc40000000f00 */
[----:B--2---:R-:W-:Y:S02]  /*5ef70*/  SHF.L.U32 R3, R3, 0x5, RZ ;  /* 0x0000000503037819 */ /* 0x004fe400000006ff */
[----:B------:R-:W-:Y:S05]  /*5ef80*/  CALL.REL.NOINC `($_ZN7cutlass13device_kernelIN5flash19enable_sm80_to_sm89INS1_16FlashAttnBwdSm80INS1_25CollectiveMainloopBwdSm80ILi2ELi2EN4cute5tupleIJNS5_1CILi128EEES8_NS7_ILi64EEEEEENS_10bfloat16_tEfNS_4arch4Sm80ELb0ELb1ELb1ELb1ELb1ELb0ELb0ELb0ELi2ELi4ELi4ELi4ELb0EEENS1_21CollectiveEpilogueBwdISA_SB_SD_Li256ELb1ELb0ELi2EEENS1_19SingleTileSchedulerILb1ELb0ELb0ELi128EEEEEEEEEvNT_6ParamsE$_ZN4cute5tupleIJiEEC2ERKi) ;  /* 0xfffad35000007944 */ /* 0x000fea0003c3ffff */
[----:B-1----:R1:W5:Y:S01]  /*5ef90*/  LDL R3, [R1+0x1688] ;  /* 0x0016880001037983 */ /* 0x0023620000100800 */
[----:B------:R-:W-:Y:S02]  /*5efa0*/  MOV R2, R17 ;  /* 0x0000001100027202 */ /* 0x000fe40000000f00 */
        /* <DEDUP_REMOVED lines=44> */
[----:B------:R-:W-:Y:S02]  /*5f270*/  MOV R86, 0x1 ;  /* 0x0000000100567802 */ /* 0x000fe40000000f00 */
        /* <DEDUP_REMOVED lines=267> */
[----:B-1---5:R-:W-:Y:S05]  /*60330*/  CALL.REL.NOINC `($_ZN7cutlass13device_kernelIN5flash19enable_sm80_to_sm89INS1_16FlashAttnBwdSm80INS1_25CollectiveMainloopBwdSm80ILi2ELi2EN4cute5tupleIJNS5_1CILi128EEES8_NS7_ILi64EEEEEENS_10bfloat16_tEfNS_4arch4Sm80ELb0ELb1ELb1ELb1ELb1ELb0ELb0ELb0ELi2ELi4ELi4ELi4ELb0EEENS1_21CollectiveEpilogueBwdISA_SB_SD_Li256ELb1ELb0ELi2EEENS1_19SingleTileSchedulerILb1ELb0ELb0ELi128EEEEEEEEEvNT_6ParamsE$_ZN4cute3eso3ESOILb1ELb0EJNS_10UnderscoreES2_iEEC2ERKS2_S5_RKi) ;  /* 0xfffa867000007944 */ /* 0x022fea0003c3ffff */
[----:B-1----:R-:W2:Y:S01]  /*60340*/  LDL R3, [R1+0x1688] ;  /* 0x0016880001037983 */ /* 0x002ea20000100800 */
[----:B------:R-:W-:-:S02]  /*60350*/  MOV R6, 0x60380 ;  /* 0x0006038000067802 */ /* 0x000fc40000000f00 */
[----:B--2---:R-:W-:Y:S02]  /*60360*/  SHF.L.U32 R3, R3, 0x7, RZ ;  /* 0x0000000703037819 */ /* 0x004fe400000006ff */
[----:B------:R-:W-:Y:S05]  /*60370*/  CALL.REL.NOINC `($_ZN7cutlass13device_kernelIN5flash19enable_sm80_to_sm89INS1_16FlashAttnBwdSm80INS1_25CollectiveMainloopBwdSm80ILi2ELi2EN4cute5tupleIJNS5_1CILi128EEES8_NS7_ILi64EEEEEENS_10bfloat16_tEfNS_4arch4Sm80ELb0ELb1ELb1ELb1ELb1ELb0ELb0ELb0ELi2ELi4ELi4ELi4ELb0EEENS1_21CollectiveEpilogueBwdISA_SB_SD_Li256ELb1ELb0ELi2EEENS1_19SingleTileSchedulerILb1ELb0ELb0ELi128EEEEEEEEEvNT_6ParamsE$_ZN4cute3eso3ESOILb1ELb0EJNS_6LayoutINS_5tupleIJNS3_IJNS_1CILi4EEENS4_ILi1EEEEEES6_EEENS3_IJNS3_IJS6_NS4_ILi0EEEEEES9_EEEEEiEEC2ERKSC_RKi) ;  /* 0xfffaad3000007944 */ /* 0x000fea0003c3ffff */
[----:B------:R-:W-:Y:S01]  /*60380*/  ULDC.64 UR8, c[0x0][0x118] ;  /* 0x0000460000087ab9 */ /* 0x000fe20000000a00 */
[----:B-1----:R-:W2:Y:S04]  /*60390*/  LDL R2, [R1+0x1688] ;  /* 0x0016880001027983 */ /* 0x002ea80000100800 */
[----:B------:R-:W2:Y:S01]  /*603a0*/  LD.E.64 R4, [R86.64+0x8] ;  /* 0x0000080856047980 */ /* 0x000ea2000c101b00 */
[----:B------:R-:W-:Y:S01]  /*603b0*/  MOV R10, 0x603f0 ;  /* 0x000603f0000a7802 */ /* 0x000fe20000000f00 */
[----:B--2---:R-:W-:Y:S01]  /*603c0*/  IMAD.WIDE R4, R2, 0x4, R4 ;  /* 0x0000000402047825 */ /* 0x004fe200078e0204 */
[----:B------:R-:W-:-:S03]  /*603d0*/  MOV R2, R13 ;  /* 0x0000000d00027202 */ /* 0x000fc60000000f00 */
[----:B------:R-:W-:Y:S05]  /*603e0*/  CALL.REL.NOINC `($_ZN7cutlass13device_kernelIN5flash19enable_sm80_to_sm89INS1_16FlashAttnBwdSm80INS1_25CollectiveMainloopBwdSm80ILi2ELi2EN4cute5tupleIJNS5_1CILi128EEES8_NS7_ILi64EEEEEENS_10bfloat16_tEfNS_4arch4Sm80ELb0ELb1ELb1ELb1ELb1ELb0ELb0ELb0ELi2ELi4ELi4ELi4ELb0EEENS1_21CollectiveEpilogueBwdISA_SB_SD_Li256ELb1ELb0ELi2EEENS1_19SingleTileSchedulerILb1ELb0ELb0ELi128EEEEEEEEEvNT_6ParamsE$_ZN4cute8gmem_ptrIPKfECI1NS_12iter_adaptorIS2_S3_EEES2_) ;  /* 0xfffac05000007944 */ /* 0x000fea0003c3ffff */
[----:B-1----:R1:W5:Y:S01]  /*603f0*/  LDL.64 R2, [R1+0x1688] ;  /* 0x0016880001027983 */ /* 0x0023620000100a00 */
[----:B------:R-:W-:-:S03]  /*60400*/  MOV R6, 0x60420 ;  /* 0x0006042000067802 */ /* 0x000fc60000000f00 */
[----:B-1---5:R-:W-:Y:S05]  /*60410*/  CALL.REL.NOINC `($_ZN7cutlass13device_kernelIN5flash19enable_sm80_to_sm89INS1_16FlashAttnBwdSm80INS1_25CollectiveMainloopBwdSm80ILi2ELi2EN4cute5tupleIJNS5_1CILi128EEES8_NS7_ILi64EEEEEENS_10bfloat16_tEfNS_4arch4Sm80ELb0ELb1ELb1ELb1ELb1ELb0ELb0ELb0ELi2ELi4ELi4ELi4ELb0EEENS1_21CollectiveEpilogueBwdISA_SB_SD_Li256ELb1ELb0ELi2EEENS1_19SingleTileSchedulerILb1ELb0ELb0ELi128EEEEEEEEEvNT_6ParamsE$_ZN4cute3eso3ESOILb1ELb0EJNS_6LayoutINS_5tupleIJNS3_IJNS_1CILi4EEENS4_ILi1EEEEEES6_EEENS3_IJNS3_IJS6_NS4_ILi0EEEEEES9_EEEEENS_10ViewEngineINS_8gmem_ptrIPKfEEEEEEC2ERKSC_RKSI_) ;  /* 0xfffaac0000007944 */ /* 0x022fea0003c3ffff */
[----:B------:R-:W-:Y:S01]  /*60420*/  ULDC.64 UR8, c[0x0][0x118] ;  /* 0x0000460000087ab9 */ /* 0x000fe20000000a00 */
[----:B-1----:R1:W5:Y:S04]  /*60430*/  LDL.64 R4, [R1+0x1688] ;  /* 0x0016880001047983 */ /* 0x0023680000100a00 */
[----:B------:R1:W5:Y:S01]  /*60440*/  LD.E.64 R10, [R88.64+0x40] ;  /* 0x00004008580a7980 */ /* 0x000362000c101b00 */
[----:B------:R-:W-:Y:S01]  /*60450*/  IMAD.MOV.U32 R3, RZ, RZ, R15 ;  /* 0x000000ffff037224 */ /* 0x000fe200078e000f */
[----:B------:R-:W-:-:S02]  /*60460*/  MOV R2, R13 ;  /* 0x0000000d00027202 */ /* 0x000fc40000000f00 */
[----:B------:R-:W-:Y:S02]  /*60470*/  MOV R8, 0x60490 ;  /* 0x0006049000087802 */ /* 0x000fe40000000f00 */
[----:B-1---5:R-:W-:Y:S05]  /*60480*/  CALL.REL.NOINC `($_ZN7cutlass13device_kernelIN5flash19enable_sm80_to_sm89INS1_16FlashAttnBwdSm80INS1_25CollectiveMainloopBwdSm80ILi2ELi2EN4cute5tupleIJNS5_1CILi128EEES8_NS7_ILi64EEEEEENS_10bfloat16_tEfNS_4arch4Sm80ELb0ELb1ELb1ELb1ELb1ELb0ELb0ELb0ELi2ELi4ELi4ELi4ELb0EEENS1_21CollectiveEpilogueBwdISA_SB_SD_Li256ELb1ELb0ELi2EEENS1_19SingleTileSchedulerILb1ELb0ELb0ELi128EEEEEEEEEvNT_6ParamsE$_ZN4cute3eso3ESOILb1ELb0EJNS_10UnderscoreES2_iEEC2ERKS2_S5_RKi) ;  /* 0xfffa852000007944 */ /* 0x022fea0003c3ffff */
[----:B-1----:R-:W2:Y:S01]  /*60490*/  LDL R3, [R1+0x1688] ;  /* 0x0016880001037983 */ /* 0x002ea20000100800 */
[----:B------:R-:W-:Y:S02]  /*604a0*/  MOV R6, 0x604d0 ;  /* 0x000604d000067802 */ /* 0x000fe40000000f00 */
[----:B--2---:R-:W-:Y:S02]  /*604b0*/  SHF.L.U32 R3, R3, 0x7, RZ ;  /* 0x0000000703037819 */ /* 0x004fe400000006ff */
[----:B------:R-:W-:Y:S05]  /*604c0*/  CALL.REL.NOINC `($_ZN7cutlass13device_kernelIN5flash19enable_sm80_to_sm89INS1_16FlashAttnBwdSm80INS1_25CollectiveMainloopBwdSm80ILi2ELi2EN4cute5tupleIJNS5_1CILi128EEES8_NS7_ILi64EEEEEENS_10bfloat16_tEfNS_4arch4Sm80ELb0ELb1ELb1ELb1ELb1ELb0ELb0ELb0ELi2ELi4ELi4ELi4ELb0EEENS1_21CollectiveEpilogueBwdISA_SB_SD_Li256ELb1ELb0ELi2EEENS1_19SingleTileSchedulerILb1ELb0ELb0ELi128EEEEEEEEEvNT_6ParamsE$_ZN4cute3eso3ESOILb1ELb0EJNS_6LayoutINS_5tupleIJNS3_IJNS_1CILi4EEENS4_ILi1EEEEEES6_EEENS3_IJNS3_IJS6_NS4_ILi0EEEEEES9_EEEEEiEEC2ERKSC_RKi) ;  /* 0xfffaabe000007944 */ /* 0x000fea0003c3ffff */
[----:B------:R-:W-:Y:S01]  /*604d0*/  ULDC.64 UR8, c[0x0][0x118] ;  /* 0x0000460000087ab9 */ /* 0x000fe20000000a00 */
[----:B-1----:R-:W2:Y:S04]  /*604e0*/  LDL R2, [R1+0x1688] ;  /* 0x0016880001027983 */ /* 0x002ea80000100800 */
[----:B------:R-:W2:Y:S01]  /*604f0*/  LD.E.64 R10, [R10.64] ;  /* 0x000000080a0a7980 */ /* 0x000ea2000c101b00 */
[----:B------:R-:W-:Y:S02]  /*60500*/  MOV R6, R13 ;  /* 0x0000000d00067202 */ /* 0x000fe40000000f00 */
[----:B------:R-:W-:Y:S01]  /*60510*/  MOV R8, 0x60540 ;  /* 0x0006054000087802 */ /* 0x000fe20000000f00 */
[----:B--2---:R-:W-:-:S04]  /*60520*/  IMAD.WIDE R2, R2, 0x4, R10 ;  /* 0x0000000402027825 */ /* 0x004fc800078e020a */
[----:B------:R-:W-:Y:S05]  /*60530*/  CALL.REL.NOINC `($_ZN7cutlass13device_kernelIN5flash19enable_sm80_to_sm89INS1_16FlashAttnBwdSm80INS1_25CollectiveMainloopBwdSm80ILi2ELi2EN4cute5tupleIJNS5_1CILi128EEES8_NS7_ILi64EEEEEENS_10bfloat16_tEfNS_4arch4Sm80ELb0ELb1ELb1ELb1ELb1ELb0ELb0ELb0ELi2ELi4ELi4ELi4ELb0EEENS1_21CollectiveEpilogueBwdISA_SB_SD_Li256ELb1ELb0ELi2EEENS1_19SingleTileSchedulerILb1ELb0ELb0ELi128EEEEEEEEEvNT_6ParamsE$_ZN4cute8smem_ptrIPfECI1NS_12iter_adaptorIS1_S2_EEES1_) ;  /* 0xfffac00000007944 */ /* 0x000fea0003c3ffff */
[----:B-1----:R1:W5:Y:S01]  /*60540*/  LDL.64 R2, [R1+0x1688] ;  /* 0x0016880001027983 */ /* 0x0023620000100a00 */
[----:B------:R-:W-:-:S03]  /*60550*/  MOV R8, 0x60570 ;  /* 0x0006057000087802 */ /* 0x000fc60000000f00 */
[----:B-1---5:R-:W-:Y:S05]  /*60560*/  CALL.REL.NOINC `($_ZN7cutlass13device_kernelIN5flash19enable_sm80_to_sm89INS1_16FlashAttnBwdSm80INS1_25CollectiveMainloopBwdSm80ILi2ELi2EN4cute5tupleIJNS5_1CILi128EEES8_NS7_ILi64EEEEEENS_10bfloat16_tEfNS_4arch4Sm80ELb0ELb1ELb1ELb1ELb1ELb0ELb0ELb0ELi2ELi4ELi4ELi4ELb0EEENS1_21CollectiveEpilogueBwdISA_SB_SD_Li256ELb1ELb0ELi2EEENS1_19SingleTileSchedulerILb1ELb0ELb0ELi128EEEEEEEEEvNT_6ParamsE$_ZN4cute3eso3ESOILb1ELb0EJNS_6LayoutINS_5tupleIJNS3_IJNS_1CILi4EEENS4_ILi1EEEEEES6_EEENS3_IJNS3_IJS6_NS4_ILi0EEEEEES9_EEEEENS_10ViewEngineINS_8smem_ptrIPfEEEEEEC2ERKSC_RKSH_) ;  /* 0xfffaab0000007944 */ /* 0x022fea0003c3ffff */
[----:B------:R-:W-:Y:S01]  /*60570*/  ULDC.64 UR8, c[0x0][0x118] ;  /* 0x0000460000087ab9 */ /* 0x000fe20000000a00 */
[----:B------:R2:W5:Y:S04]  /*60580*/  LDL.64 R8, [R1+0x1688] ;  /* 0x0016880001087983 */ /* 0x0005680000100a00 */
[----:B------:R2:W5:Y:S01]  /*60590*/  LD.E.64 R84, [R88.64+0x48] ;  /* 0x0000480858547980 */ /* 0x000562000c101b00 */
[----:B-1----:R-:W-:-:S02]  /*605a0*/  MOV R3, RZ ;  /* 0x000000ff00037202 */ /* 0x002fc40000000f00 */
[----:B------:R-:W-:Y:S02]  /*605b0*/  MOV R6, 0x605d0 ;  /* 0x000605d000067802 */ /* 0x000fe40000000f00 */
[----:B--2--5:R-:W-:Y:S05]  /*605c0*/  CALL.REL.NOINC `($_ZN7cutlass13device_kernelIN5flash19enable_sm80_to_sm89INS1_16FlashAttnBwdSm80INS1_25CollectiveMainloopBwdSm80ILi2ELi2EN4cute5tupleIJNS5_1CILi128EEES8_NS7_ILi64EEEEEENS_10bfloat16_tEfNS_4arch4Sm80ELb0ELb1ELb1ELb1ELb1ELb0ELb0ELb0ELi2ELi4ELi4ELi4ELb0EEENS1_21CollectiveEpilogueBwdISA_SB_SD_Li256ELb1ELb0ELi2EEENS1_19SingleTileSchedulerILb1ELb0ELb0ELi128EEEEEEEEEvNT_6ParamsE$_ZN4cute3eso3ESOILb1ELb0EJNS_1CILi0EEEiEEC2ERKS3_RKi) ;  /* 0xfffa87c000007944 */ /* 0x024fea0003c3ffff */
[----:B------:R-:W-:Y:S02]  /*605d0*/  ULDC.64 UR8, c[0x0][0x118] ;  /* 0x0000460000087ab9 */ /* 0x000fe40000000a00 */
[----:B-1----:R1:W5:Y:S01]  /*605e0*/  LD.E R3, [R84.64] ;  /* 0x0000000854037980 */ /* 0x002362000c101900 */
[----:B------:R-:W-:-:S03]  /*605f0*/  MOV R16, 0x60610 ;  /* 0x0006061000107802 */ /* 0x000fc60000000f00 */
[----:B-1---5:R-:W-:Y:S05]  /*60600*/  CALL.REL.NOINC `($_ZN7cutlass13device_kernelIN5flash19enable_sm80_to_sm89INS1_16FlashAttnBwdSm80INS1_25CollectiveMainloopBwdSm80ILi2ELi2EN4cute5tupleIJNS5_1CILi128EEES8_NS7_ILi64EEEEEENS_10bfloat16_tEfNS_4arch4Sm80ELb0ELb1ELb1ELb1ELb1ELb0ELb0ELb0ELi2ELi4ELi4ELi4ELb0EEENS1_21CollectiveEpilogueBwdISA_SB_SD_Li256ELb1ELb0ELi2EEENS1_19SingleTileSchedulerILb1ELb0ELb0ELi128EEEEEEEEEvNT_6ParamsE$_ZZN4cuteplIJiEJNS_1CILi0EEEEEEDaRKNS_15ArithmeticTupleIJDpT_EEERKNS3_IJDpT0_EEEENKUlDpRKT_E_clIJiEEEDaSH_) ;  /* 0xfffb0f5000007944 */ /* 0x022fea0003c3ffff */
[----:B-----5:R-:W-:Y:S02]  /*60610*/  ISETP.GT.AND P0, PT, R2, 0x7f, PT ;  /* 0x0000007f0200780c */ /* 0x020fe40003f04270 */
[----:B------:R-:W-:-:S11]  /*60620*/  MOV R15, 0x0 ;  /* 0x00000000000f7802 */ /* 0x000fd60000000f00 */
[----:B------:R-:W-:Y:S05]  /*60630*/  @P0 RET.REL.NODEC R14 `(_ZN7cutlass13device_kernelIN5flash19enable_sm80_to_sm89INS1_16FlashAttnBwdSm80INS1_25CollectiveMainloopBwdSm80ILi2ELi2EN4cute5tupleIJNS5_1CILi128EEES8_NS7_ILi64EEEEEENS_10bfloat16_tEfNS_4arch4Sm80ELb0ELb1ELb1ELb1ELb1ELb0ELb0ELb0ELi2ELi4ELi4ELi4ELb0EEENS1_21CollectiveEpilogueBwdISA_SB_SD_Li256ELb1ELb0ELi2EEENS1_19SingleTileSchedulerILb1ELb0ELb0ELi128EEEEEEEEEvNT_6ParamsE) ;  /* 0xfff9f9c00e000950 */ /* 0x000fea0003c3ffff */
[----:B------:R-:W-:Y:S02]  /*60640*/  ULDC.64 UR8, c[0x0][0x118] ;  /* 0x0000460000087ab9 */ /* 0x000fe40000000a00 */
[----:B------:R-:W5:Y:S01]  /*60650*/  LD.E.64 R88, [R88.64+0x50] ;  /* 0x0000500858587980 */ /* 0x000f62000c101b00 */
[----:B------:R-:W-:Y:S01]  /*60660*/  IMAD.MOV.U32 R2, RZ, RZ, R7 ;  /* 0x000000ffff027224 */ /* 0x000fe200078e0007 */
[----:B------:R-:W-:Y:S02]  /*60670*/  MOV R3, RZ ;  /* 0x000000ff00037202 */ /* 0x000fe40000000f00 */
[----:B------:R-:W-:Y:S02]  /*60680*/  MOV R10, 0x606a0 ;  /* 0x000606a0000a7802 */ /* 0x000fe40000000f00 */
[----:B-1---5:R-:W-:Y:S05]  /*60690*/  CALL.REL.NOINC `($_ZN7cutlass13device_kernelIN5flash19enable_sm80_to_sm89INS1_16FlashAttnBwdSm80INS1_25CollectiveMainloopBwdSm80ILi2ELi2EN4cute5tupleIJNS5_1CILi128EEES8_NS7_ILi64EEEEEENS_10bfloat16_tEfNS_4arch4Sm80ELb0ELb1ELb1ELb1ELb1ELb0ELb0ELb0ELi2ELi4ELi4ELi4ELb0EEENS1_21CollectiveEpilogueBwdISA_SB_SD_Li256ELb1ELb0ELi2EEENS1_19SingleTileSchedulerILb1ELb0ELb0ELi128EEEEEEEEEvNT_6ParamsE$_ZN4cute3eso3ESOILb1ELb0EJNS_10UnderscoreEiEEC2ERKS2_RKi) ;  /* 0xfffa835000007944 */ /* 0x022fea0003c3ffff */
[----:B-1----:R-:W-:Y:S02]  /*606a0*/  MOV R2, R7 ;  /* 0x0000000700027202 */ /* 0x002fe40000000f00 */
[----:B------:R-:W-:Y:S02]  /*606b0*/  MOV R10, 0x606d0 ;  /* 0x000606d0000a7802 */ /* 0x000fe40000000f00 */
[----:B------:R-:W-:Y:S05]  /*606c0*/  CALL.REL.NOINC `($_ZN7cutlass13device_kernelIN5flash19enable_sm80_to_sm89INS1_16FlashAttnBwdSm80INS1_25CollectiveMainloopBwdSm80ILi2ELi2EN4cute5tupleIJNS5_1CILi128EEES8_NS7_ILi64EEEEEENS_10bfloat16_tEfNS_4arch4Sm80ELb0ELb1ELb1ELb1ELb1ELb0ELb0ELb0ELi2ELi4ELi4ELi4ELb0EEENS1_21CollectiveEpilogueBwdISA_SB_SD_Li256ELb1ELb0ELi2EEENS1_19SingleTileSchedulerILb1ELb0ELb0ELi128EEEEEEEEEvNT_6ParamsE$_ZN4cute8gmem_ptrIPKfECI1NS_12iter_adaptorIS2_S3_EEES2_) ;  /* 0xfffabd7000007944 */ /* 0x000fea0003c3ffff */
[----:B-1----:R1:W5:Y:S01]  /*606d0*/  LDL.64 R2, [R1+0x1680] ;  /* 0x0016800001027983 */ /* 0x0023620000100a00 */
[----:B------:R-:W-:-:S03]  /*606e0*/  MOV R6, 0x60700 ;  /* 0x0006070000067802 */ /* 0x000fc60000000f00 */
[----:B-1---5:R-:W-:Y:S05]  /*606f0*/  CALL.REL.NOINC `($_ZN7cutlass13device_kernelIN5flash19enable_sm80_to_sm89INS1_16FlashAttnBwdSm80INS1_25CollectiveMainloopBwdSm80ILi2ELi2EN4cute5tupleIJNS5_1CILi128EEES8_NS7_ILi64EEEEEENS_10bfloat16_tEfNS_4arch4Sm80ELb0ELb1ELb1ELb1ELb1ELb0ELb0ELb0ELi2ELi4ELi4ELi4ELb0EEENS1_21CollectiveEpilogueBwdISA_SB_SD_Li256ELb1ELb0ELi2EEENS1_19SingleTileSchedulerILb1ELb0ELb0ELi128EEEEEEEEEvNT_6ParamsE$_ZN4cute3eso3ESOILb1ELb0EJNS_6LayoutINS_5tupleIJNS3_IJNS_1CILi4EEENS4_ILi1EEEEEEEEENS3_IJNS3_IJS6_NS4_ILi0EEEEEEEEEEENS_10ViewEngineINS_8gmem_ptrIPKfEEEEEEC2ERKSC_RKSI_) ;  /* 0xfffaa85000007944 */ /* 0x022fea0003c3ffff */
[----:B-1----:R1:W5:Y:S01]  /*60700*/  LDL.64 R4, [R1+0x1680] ;  /* 0x0016800001047983 */ /* 0x0023620000100a00 */
[----:B------:R-:W-:Y:S01]  /*60710*/  IMAD.MOV.U32 R2, RZ, RZ, R7 ;  /* 0x000000ffff027224 */ /* 0x000fe200078e0007 */
[----:B------:R-:W-:-:S02]  /*60720*/  MOV R3, RZ ;  /* 0x000000ff00037202 */ /* 0x000fc40000000f00 */
[----:B------:R-:W-:Y:S02]  /*60730*/  MOV R10, 0x60750 ;  /* 0x00060750000a7802 */ /* 0x000fe40000000f00 */
[----:B-1---5:R-:W-:Y:S05]  /*60740*/  CALL.REL.NOINC `($_ZN7cutlass13device_kernelIN5flash19enable_sm80_to_sm89INS1_16FlashAttnBwdSm80INS1_25CollectiveMainloopBwdSm80ILi2ELi2EN4cute5tupleIJNS5_1CILi128EEES8_NS7_ILi64EEEEEENS_10bfloat16_tEfNS_4arch4Sm80ELb0ELb1ELb1ELb1ELb1ELb0ELb0ELb0ELi2ELi4ELi4ELi4ELb0EEENS1_21CollectiveEpilogueBwdISA_SB_SD_Li256ELb1ELb0ELi2EEENS1_19SingleTileSchedulerILb1ELb0ELb0ELi128EEEEEEEEEvNT_6ParamsE$_ZN4cute3eso3ESOILb1ELb0EJNS_10UnderscoreEiEEC2ERKS2_RKi) ;  /* 0xfffa82a000007944 */ /* 0x022fea0003c3ffff */
[----:B-1----:R-:W-:Y:S01]  /*60750*/  IMAD.MOV.U32 R2, RZ, RZ, R8 ;  /* 0x000000ffff027224 */ /* 0x002fe200078e0008 */
[----:B------:R-:W-:Y:S01]  /*60760*/  MOV R3, R9 ;  /* 0x0000000900037202 */ /* 0x000fe20000000f00 */
[----:B------:R-:W-:Y:S01]  /*60770*/  IMAD.MOV.U32 R6, RZ, RZ, R7 ;  /* 0x000000ffff067224 */ /* 0x000fe200078e0007 */
[----:B------:R-:W-:Y:S02]  /*60780*/  MOV R8, 0x607a0 ;  /* 0x000607a000087802 */ /* 0x000fe40000000f00 */
[----:B------:R-:W-:Y:S05]  /*60790*/  CALL.REL.NOINC `($_ZN7cutlass13device_kernelIN5flash19enable_sm80_to_sm89INS1_16FlashAttnBwdSm80INS1_25CollectiveMainloopBwdSm80ILi2ELi2EN4cute5tupleIJNS5_1CILi128EEES8_NS7_ILi64EEEEEENS_10bfloat16_tEfNS_4arch4Sm80ELb0ELb1ELb1ELb1ELb1ELb0ELb0ELb0ELi2ELi4ELi4ELi4ELb0EEENS1_21CollectiveEpilogueBwdISA_SB_SD_Li256ELb1ELb0ELi2EEENS1_19SingleTileSchedulerILb1ELb0ELb0ELi128EEEEEEEEEvNT_6ParamsE$_ZN4cute8smem_ptrIPfECI1NS_12iter_adaptorIS1_S2_EEES1_) ;  /* 0xfffabda000007944 */ /* 0x000fea0003c3ffff */
[----:B-1----:R1:W5:Y:S01]  /*607a0*/  LDL.64 R2, [R1+0x1680] ;  /* 0x0016800001027983 */ /* 0x0023620000100a00 */
[----:B------:R-:W-:-:S03]  /*607b0*/  MOV R8, 0x607d0 ;  /* 0x000607d000087802 */ /* 0x000fc60000000f00 */
[----:B-1---5:R-:W-:Y:S05]  /*607c0*/  CALL.REL.NOINC `($_ZN7cutlass13device_kernelIN5flash19enable_sm80_to_sm89INS1_16FlashAttnBwdSm80INS1_25CollectiveMainloopBwdSm80ILi2ELi2EN4cute5tupleIJNS5_1CILi128EEES8_NS7_ILi64EEEEEENS_10bfloat16_tEfNS_4arch4Sm80ELb0ELb1ELb1ELb1ELb1ELb0ELb0ELb0ELi2ELi4ELi4ELi4ELb0EEENS1_21CollectiveEpilogueBwdISA_SB_SD_Li256ELb1ELb0ELi2EEENS1_19SingleTileSchedulerILb1ELb0ELb0ELi128EEEEEEEEEvNT_6ParamsE$_ZN4cute3eso3ESOILb1ELb0EJNS_6LayoutINS_5tupleIJNS3_IJNS_1CILi4EEENS4_ILi1EEEEEEEEENS3_IJNS3_IJS6_NS4_ILi0EEEEEEEEEEENS_10ViewEngineINS_8smem_ptrIPfEEEEEEC2ERKSC_RKSH_) ;  /* 0xfffaa7d000007944 */ /* 0x022fea0003c3ffff */
[----:B-1----:R1:W5:Y:S01]  /*607d0*/  LDL.64 R6, [R1+0x1680] ;  /* 0x0016800001067983 */ /* 0x0023620000100a00 */
[----:B------:R-:W-:Y:S02]  /*607e0*/  MOV R2, R13 ;  /* 0x0000000d00027202 */ /* 0x000fe40000000f00 */
[----:B------:R-:W-:Y:S02]  /*607f0*/  MOV R10, 0x60810 ;  /* 0x00060810000a7802 */ /* 0x000fe40000000f00 */
[----:B-1---5:R-:W-:Y:S05]  /*60800*/  CALL.REL.NOINC `($_ZN7cutlass13device_kernelIN5flash19enable_sm80_to_sm89INS1_16FlashAttnBwdSm80INS1_25CollectiveMainloopBwdSm80ILi2ELi2EN4cute5tupleIJNS5_1CILi128EEES8_NS7_ILi64EEEEEENS_10bfloat16_tEfNS_4arch4Sm80ELb0ELb1ELb1ELb1ELb1ELb0ELb0ELb0ELi2ELi4ELi4ELi4ELb0EEENS1_21CollectiveEpilogueBwdISA_SB_SD_Li256ELb1ELb0ELi2EEENS1_19SingleTileSchedulerILb1ELb0ELb0ELi128EEEEEEEEEvNT_6ParamsE$_ZN4cute8gmem_ptrIPKfECI1NS_12iter_adaptorIS2_S3_EEES2_) ;  /* 0xfffabc3000007944 */ /* 0x022fea0003c3ffff */
[----:B-1----:R1:W5:Y:S01]  /*60810*/  LDL.64 R2, [R1+0x1688] ;  /* 0x0016880001027983 */ /* 0x0023620000100a00 */
        /* <DEDUP_REMOVED lines=10> */
[----:B--2--5:R-:W-:Y:S05]  /*608c0*/  CALL.REL.NOINC `($_ZN7cutlass13device_kernelIN5flash19enable_sm80_to_sm89INS1_16FlashAttnBwdSm80INS1_25CollectiveMainloopBwdSm80ILi2ELi2EN4cute5tupleIJNS5_1CILi128EEES8_NS7_ILi64EEEEEENS_10bfloat16_tEfNS_4arch4Sm80ELb0ELb1ELb1ELb1ELb1ELb0ELb0ELb0ELi2ELi4ELi4ELi4ELb0EEENS1_21CollectiveEpilogueBwdISA_SB_SD_Li256ELb1ELb0ELi2EEENS1_19SingleTileSchedulerILb1ELb0ELb0ELi128EEEEEEEEEvNT_6ParamsE$_ZN4cute8smem_ptrIPfECI1NS_12iter_adaptorIS1_S2_EEES1_) ;  /* 0xfffabc7000007944 */ /* 0x024fea0003c3ffff */
        /* <DEDUP_REMOVED lines=19> */
[----:B------:R-:W-:Y:S05]  /*60a00*/  RET.REL.NODEC R14 `(_ZN7cutlass13device_kernelIN5flash19enable_sm80_to_sm89INS1_16FlashAttnBwdSm80INS1_25CollectiveMainloopBwdSm80ILi2ELi2EN4cute5tupleIJNS5_1CILi128EEES8_NS7_ILi64EEEEEENS_10bfloat16_tEfNS_4arch4Sm80ELb0ELb1ELb1ELb1ELb1ELb0ELb0ELb0ELi2ELi4ELi4ELi4ELb0EEENS1_21CollectiveEpilogueBwdISA_SB_SD_Li256ELb1ELb0ELi2EEENS1_19SingleTileSchedulerILb1ELb0ELb0ELi128EEEEEEEEEvNT_6ParamsE) ;  /* 0xfff9f5f00e007950 */ /* 0x000fea0003c3ffff */
        .type           $_ZN7cutlass13device_kernelIN5flash19enable_sm80_to_sm89INS1_16FlashAttnBwdSm80INS1_25CollectiveMainloopBwdSm80ILi2ELi2EN4cute5tupleIJNS5_1CILi128EEES8_NS7_ILi64EEEEEENS_10bfloat16_tEfNS_4arch4Sm80ELb0ELb1ELb1ELb1ELb1ELb0ELb0ELb0ELi2ELi4ELi4ELi4ELb0EEENS1_21CollectiveEpilogueBwdISA_SB_SD_Li256ELb1ELb0ELi2EEENS1_19SingleTileSchedulerILb1ELb0ELb0ELi128EEEEEEEEEvNT_6ParamsE$_ZZN5flash25CollectiveMainloopBwdSm80ILi2ELi2EN4cute5tupleIJNS1_1CILi128EEES4_NS3_ILi64EEEEEEN7cutlass10bfloat16_tEfNS7_4arch4Sm80ELb0ELb1ELb1ELb1ELb1ELb0ELb0ELb0ELi2ELi4ELi4ELi4ELb0EE3mmaINS_16FlashAttnBwdSm80ISB_NS_21CollectiveEpilogueBwdIS6_S8_SA_Li256ELb1ELb0ELi2EEENS_19SingleTileSchedulerILb1ELb0ELb0ELi128EEEE13SharedStorageENS1_6TensorINS1_11ArrayEngineIfLm32EEENS1_6LayoutINS2_IJNS2_IJNS3_ILi2EEESO_EEESO_NS3_ILi4EEEEEENS2_IJNS2_IJNS3_ILi1EEESO_EEESQ_NS3_ILi8EEEEEEEEEEEEbRKNSB_6ParamsERT0_S12_iNS2_IJiiiEEERT_ENKUliiE_clEii,@function
        .size           $_ZN7cutlass13device_kernelIN5flash19enable_sm80_to_sm89INS1_16FlashAttnBwdSm80INS1_25CollectiveMainloopBwdSm80ILi2ELi2EN4cute5tupleIJNS5_1CILi128EEES8_NS7_ILi64EEEEEENS_10bfloat16_tEfNS_4arch4Sm80ELb0ELb1ELb1ELb1ELb1ELb0ELb0ELb0ELi2ELi4ELi4ELi4ELb0EEENS1_21CollectiveEpilogueBwdISA_SB_SD_Li256ELb1ELb0ELi2EEENS1_19SingleTileSchedulerILb1ELb0ELb0ELi128EEEEEEEEEvNT_6ParamsE$_ZZN5flash25CollectiveMainloopBwdSm80ILi2ELi2EN4cute5tupleIJNS1_1CILi128EEES4_NS3_ILi64EEEEEEN7cutlass10bfloat16_tEfNS7_4arch4Sm80ELb0ELb1ELb1ELb1ELb1ELb0ELb0ELb0ELi2ELi4ELi4ELi4ELb0EE3mmaINS_16FlashAttnBwdSm80ISB_NS_21CollectiveEpilogueBwdIS6_S8_SA_Li256ELb1ELb0ELi2EEENS_19SingleTileSchedulerILb1ELb0ELb0ELi128EEEE13SharedStorageENS1_6TensorINS1_11ArrayEngineIfLm32EEENS1_6LayoutINS2_IJNS2_IJNS3_ILi2EEESO_EEESO_NS3_ILi4EEEEEENS2_IJNS2_IJNS3_ILi1EEESO_EEESQ_NS3_ILi8EEEEEEEEEEEEbRKNSB_6ParamsERT0_S12_iNS2_IJiiiEEERT_ENKUliiE_clEii,($_ZN7cutlass13device_kernelIN5flash19enable_sm80_to_sm89INS1_16FlashAttnBwdSm80INS1_25CollectiveMainloopBwdSm80ILi2ELi2EN4cute5tupleIJNS5_1CILi128EEES8_NS7_ILi64EEEEEENS_10bfloat16_tEfNS_4arch4Sm80ELb0ELb1ELb1ELb1ELb1ELb0ELb0ELb0ELi2ELi4ELi4ELi4ELb0EEENS1_21CollectiveEpilogueBwdISA_SB_SD_Li256ELb1ELb0ELi2EEENS1_19SingleTileSchedulerILb1ELb0ELb0ELi128EEEEEEEEEvNT_6ParamsE$_ZZN5flash25CollectiveMainloopBwdSm80ILi2ELi2EN4cute5tupleIJNS1_1CILi128EEES4_NS3_ILi64EEEEEEN7cutlass10bfloat16_tEfNS7_4arch4Sm80ELb0ELb1ELb1ELb1ELb1ELb0ELb0ELb0ELi2ELi4ELi4ELi4ELb0EE3mmaINS_16FlashAttnBwdSm80ISB_NS_21CollectiveEpilogueBwdIS6_S8_SA_Li256ELb1ELb0ELi2EEENS_19SingleTileSchedulerILb1ELb0ELb0ELi128EEEE13SharedStorageENS1_6TensorINS1_11ArrayEngineIfLm32EEENS1_6LayoutINS2_IJNS2_IJNS3_ILi2EEESO_EEESO_NS3_ILi4EEEEEENS2_IJNS2_IJNS3_ILi1EEESO_EEESQ_NS3_ILi8EEEEEEEEEEEEbRKNSB_6ParamsERT0_S12_iNS2_IJiiiEEERT_ENKUlvE0_clEv - $_ZN7cutlass13device_kernelIN5flash19enable_sm80_to_sm89INS1_16FlashAttnBwdSm80INS1_25CollectiveMainloopBwdSm80ILi2ELi2EN4cute5tupleIJNS5_1CILi128EEES8_NS7_ILi64EEEEEENS_10bfloat16_tEfNS_4arch4Sm80ELb0ELb1ELb1ELb1ELb1ELb0ELb0ELb0ELi2ELi4ELi4ELi4ELb0EEENS1_21CollectiveEpilogueBwdISA_SB_SD_Li256ELb1ELb0ELi2EEENS1_19SingleTileSchedulerILb1ELb0ELb0ELi128EEEEEEEEEvNT_6ParamsE$_ZZN5flash25CollectiveMainloopBwdSm80ILi2ELi2EN4cute5tupleIJNS1_1CILi128EEES4_NS3_ILi64EEEEEEN7cutlass10bfloat16_tEfNS7_4arch4Sm80ELb0ELb1ELb1ELb1ELb1ELb0ELb0ELb0ELi2ELi4ELi4ELi4ELb0EE3mmaINS_16FlashAttnBwdSm80ISB_NS_21CollectiveEpilogueBwdIS6_S8_SA_Li256ELb1ELb0ELi2EEENS_19SingleTileSchedulerILb1ELb0ELb0ELi128EEEE13SharedStorageENS1_6TensorINS1_11ArrayEngineIfLm32EEENS1_6LayoutINS2_IJNS2_IJNS3_ILi2EEESO_EEESO_NS3_ILi4EEEEEENS2_IJNS2_IJNS3_ILi1EEESO_EEESQ_NS3_ILi8EEEEEEEEEEEEbRKNSB_6ParamsERT0_S12_iNS2_IJiiiEEERT_ENKUliiE_clEii)
$_ZN7cutlass13device_kernelIN5flash19enable_sm80_to_sm89INS1_16FlashAttnBwdSm80INS1_25CollectiveMainloopBwdSm80ILi2ELi2EN4cute5tupleIJNS5_1CILi128EEES8_NS7_ILi64EEEEEENS_10bfloat16_tEfNS_4arch4Sm80ELb0ELb1ELb1ELb1ELb1ELb0ELb0ELb0ELi2ELi4ELi4ELi4ELb0EEENS1_21CollectiveEpilogueBwdISA_SB_SD_Li256ELb1ELb0ELi2EEENS1_19SingleTileSchedulerILb1ELb0ELb0ELi128EEEEEEEEEvNT_6ParamsE$_ZZN5flash25CollectiveMainloopBwdSm80ILi2ELi2EN4cute5tupleIJNS1_1CILi128EEES4_NS3_ILi64EEEEEEN7cutlass10bfloat16_tEfNS7_4arch4Sm80ELb0ELb1ELb1ELb1ELb1ELb0ELb0ELb0ELi2ELi4ELi4ELi4ELb0EE3mmaINS_16FlashAttnBwdSm80ISB_NS_21CollectiveEpilogueBwdIS6_S8_SA_Li256ELb1ELb0ELi2EEENS_19SingleTileSchedulerILb1ELb0ELb0ELi128EEEE13SharedStorageENS1_6TensorINS1_11ArrayEngineIfLm32EEENS1_6LayoutINS2_IJNS2_IJNS3_ILi2EEESO_EEESO_NS3_ILi4EEEEEENS2_IJNS2_IJNS3_ILi1EEESO_EEESQ_NS3_ILi8EEEEEEEEEEEEbRKNSB_6ParamsERT0_S12_iNS2_IJiiiEEERT_ENKUliiE_clEii:
        /* <DEDUP_REMOVED lines=55> */
[----:B------:R-:W2:Y:S04]  /*60d80*/  LDL.64 R8, [R1+0x1390] ;  /* 0x0013900001087983 */ /* 0x000ea80000100a00 */
[----:B------:R-:W2:Y:S04]  /*60d90*/  LD.E.64 R76, [R76.64+0x18] ;  /* 0x000018044c4c7980 */ /* 0x000ea8000c101b00 */
[----:B-1----:R1:W5:Y:S01]  /*60da0*/  LDL.64 R2, [R1+0x1388] ;  /* 0x0013880001027983 */ /* 0x0023620000100a00 */
        /* <DEDUP_REMOVED lines=496> */
[----:B-----5:R-:W-:Y:S01]  /*62cb0*/  ISETP.GT.AND P0, PT, R2, 0x7f, PT ;  /* 0x0000007f0200780c */ /* 0x020fe20003f04270 */
[----:B------:R-:W-:Y:S01]  /*62cc0*/  IMAD.MOV.U32 R2, RZ, RZ, R12 ;  /* 0x000000ffff027224 */ /* 0x000fe200078e000c */
        /* <DEDUP_REMOVED lines=63> */
        .type           $_ZN7cutlass13device_kernelIN5flash19enable_sm80_to_sm89INS1_16FlashAttnBwdSm80INS1_25CollectiveMainloopBwdSm80ILi2ELi2EN4cute5tupleIJNS5_1CILi128EEES8_NS7_ILi64EEEEEENS_10bfloat16_tEfNS_4arch4Sm80ELb0ELb1ELb1ELb1ELb1ELb0ELb0ELb0ELi2ELi4ELi4ELi4ELb0EEENS1_21CollectiveEpilogueBwdISA_SB_SD_Li256ELb1ELb0ELi2EEENS1_19SingleTileSchedulerILb1ELb0ELb0ELi128EEEEEEEEEvNT_6ParamsE$_ZZN5flash25CollectiveMainloopBwdSm80ILi2ELi2EN4cute5tupleIJNS1_1CILi128EEES4_NS3_ILi64EEEEEEN7cutlass10bfloat16_tEfNS7_4arch4Sm80ELb0ELb1ELb1ELb1ELb1ELb0ELb0ELb0ELi2ELi4ELi4ELi4ELb0EE3mmaINS_16FlashAttnBwdSm80ISB_NS_21CollectiveEpilogueBwdIS6_S8_SA_Li256ELb1ELb0ELi2EEENS_19SingleTileSchedulerILb1ELb0ELb0ELi128EEEE13SharedStorageENS1_6TensorINS1_11ArrayEngineIfLm32EEENS1_6LayoutINS2_IJNS2_IJNS3_ILi2EEESO_EEESO_NS3_ILi4EEEEEENS2_IJNS2_IJNS3_ILi1EEESO_EEESQ_NS3_ILi8EEEEEEEEEEEEbRKNSB_6ParamsERT0_S12_iNS2_IJiiiEEERT_ENKUlvE0_clEv,@function
        .size           $_ZN7cutlass13device_kernelIN5flash19enable_sm80_to_sm89INS1_16FlashAttnBwdSm80INS1_25CollectiveMainloopBwdSm80ILi2ELi2EN4cute5tupleIJNS5_1CILi128EEES8_NS7_ILi64EEEEEENS_10bfloat16_tEfNS_4arch4Sm80ELb0ELb1ELb1ELb1ELb1ELb0ELb0ELb0ELi2ELi4ELi4ELi4ELb0EEENS1_21CollectiveEpilogueBwdISA_SB_SD_Li256ELb1ELb0ELi2EEENS1_19SingleTileSchedulerILb1ELb0ELb0ELi128EEEEEEEEEvNT_6ParamsE$_ZZN5flash25CollectiveMainloopBwdSm80ILi2ELi2EN4cute5tupleIJNS1_1CILi128EEES4_NS3_ILi64EEEEEEN7cutlass10bfloat16_tEfNS7_4arch4Sm80ELb0ELb1ELb1ELb1ELb1ELb0ELb0ELb0ELi2ELi4ELi4ELi4ELb0EE3mmaINS_16FlashAttnBwdSm80ISB_NS_21CollectiveEpilogueBwdIS6_S8_SA_Li256ELb1ELb0ELi2EEENS_19SingleTileSchedulerILb1ELb0ELb0ELi128EEEE13SharedStorageENS1_6TensorINS1_11ArrayEngineIfLm32EEENS1_6LayoutINS2_IJNS2_IJNS3_ILi2EEESO_EEESO_NS3_ILi4EEEEEENS2_IJNS2_IJNS3_ILi1EEESO_EEESQ_NS3_ILi8EEEEEEEEEEEEbRKNSB_6ParamsERT0_S12_iNS2_IJiiiEEERT_ENKUlvE0_clEv,($_ZN7cutlass13device_kernelIN5flash19enable_sm80_to_sm89INS1_16FlashAttnBwdSm80INS1_25CollectiveMainloopBwdSm80ILi2ELi2EN4cute5tupleIJNS5_1CILi128EEES8_NS7_ILi64EEEEEENS_10bfloat16_tEfNS_4arch4Sm80ELb0ELb1ELb1ELb1ELb1ELb0ELb0ELb0ELi2ELi4ELi4ELi4ELb0EEENS1_21CollectiveEpilogueBwdISA_SB_SD_Li256ELb1ELb0ELi2EEENS1_19SingleTileSchedulerILb1ELb0ELb0ELi128EEEEEEEEEvNT_6ParamsE$_ZZN5flash25CollectiveMainloopBwdSm80ILi2ELi2EN4cute5tupleIJNS1_1CILi128EEES4_NS3_ILi64EEEEEEN7cutlass10bfloat16_tEfNS7_4arch4Sm80ELb0ELb1ELb1ELb1ELb1ELb0ELb0ELb0ELi2ELi4ELi4ELi4ELb0EE3mmaINS_16FlashAttnBwdSm80ISB_NS_21CollectiveEpilogueBwdIS6_S8_SA_Li256ELb1ELb0ELi2EEENS_19SingleTileSchedulerILb1ELb0ELb0ELi128EEEE13SharedStorageENS1_6TensorINS1_11ArrayEngineIfLm32EEENS1_6LayoutINS2_IJNS2_IJNS3_ILi2EEESO_EEESO_NS3_ILi4EEEEEENS2_IJNS2_IJNS3_ILi1EEESO_EEESQ_NS3_ILi8EEEEEEEEEEEEbRKNSB_6ParamsERT0_S12_iNS2_IJiiiEEERT_ENKUlvE_clEv - $_ZN7cutlass13device_kernelIN5flash19enable_sm80_to_sm89INS1_16FlashAttnBwdSm80INS1_25CollectiveMainloopBwdSm80ILi2ELi2EN4cute5tupleIJNS5_1CILi128EEES8_NS7_ILi64EEEEEENS_10bfloat16_tEfNS_4arch4Sm80ELb0ELb1ELb1ELb1ELb1ELb0ELb0ELb0ELi2ELi4ELi4ELi4ELb0EEENS1_21CollectiveEpilogueBwdISA_SB_SD_Li256ELb1ELb0ELi2EEENS1_19SingleTileSchedulerILb1ELb0ELb0ELi128EEEEEEEEEvNT_6ParamsE$_ZZN5flash25CollectiveMainloopBwdSm80ILi2ELi2EN4cute5tupleIJNS1_1CILi128EEES4_NS3_ILi64EEEEEEN7cutlass10bfloat16_tEfNS7_4arch4Sm80ELb0ELb1ELb1ELb1ELb1ELb0ELb0ELb0ELi2ELi4ELi4ELi4ELb0EE3mmaINS_16FlashAttnBwdSm80ISB_NS_21CollectiveEpilogueBwdIS6_S8_SA_Li256ELb1ELb0ELi2EEENS_19SingleTileSchedulerILb1ELb0ELb0ELi128EEEE13SharedStorageENS1_6TensorINS1_11ArrayEngineIfLm32EEENS1_6LayoutINS2_IJNS2_IJNS3_ILi2EEESO_EEESO_NS3_ILi4EEEEEENS2_IJNS2_IJNS3_ILi1EEESO_EEESQ_NS3_ILi8EEEEEEEEEEEEbRKNSB_6ParamsERT0_S12_iNS2_IJiiiEEERT_ENKUlvE0_clEv)
$_ZN7cutlass13device_kernelIN5flash19enable_sm80_to_sm89INS1_16FlashAttnBwdSm80INS1_25CollectiveMainloopBwdSm80ILi2ELi2EN4cute5tupleIJNS5_1CILi128EEES8_NS7_ILi64EEEEEENS_10bfloat16_tEfNS_4arch4Sm80ELb0ELb1ELb1ELb1ELb1ELb0ELb0ELb0ELi2ELi4ELi4ELi4ELb0EEENS1_21CollectiveEpilogueBwdISA_SB_SD_Li256ELb1ELb0ELi2EEENS1_19SingleTileSchedulerILb1ELb0ELb0ELi128EEEEEEEEEvNT_6ParamsE$_ZZN5flash25CollectiveMainloopBwdSm80ILi2ELi2EN4cute5tupleIJNS1_1CILi128EEES4_NS3_ILi64EEEEEEN7cutlass10bfloat16_tEfNS7_4arch4Sm80ELb0ELb1ELb1ELb1ELb1ELb0ELb0ELb0ELi2ELi4ELi4ELi4ELb0EE3mmaINS_16FlashAttnBwdSm80ISB_NS_21CollectiveEpilogueBwdIS6_S8_SA_Li256ELb1ELb0ELi2EEENS_19SingleTileSchedulerILb1ELb0ELb0ELi128EEEE13SharedStorageENS1_6TensorINS1_11ArrayEngineIfLm32EEENS1_6LayoutINS2_IJNS2_IJNS3_ILi2EEESO_EEESO_NS3_ILi4EEEEEENS2_IJNS2_IJNS3_ILi1EEESO_EEESQ_NS3_ILi8EEEEEEEEEEEEbRKNSB_6ParamsERT0_S12_iNS2_IJiiiEEERT_ENKUlvE0_clEv:
        /* <DEDUP_REMOVED lines=14> */
[----:B-1---5:R-:W-:Y:S05]  /*631a0*/  CALL.REL.NOINC `($_ZN7cutlass13device_kernelIN5flash19enable_sm80_to_sm89INS1_16FlashAttnBwdSm80INS1_25CollectiveMainloopBwdSm80ILi2ELi2EN4cute5tupleIJNS5_1CILi128EEES8_NS7_ILi64EEEEEENS_10bfloat16_tEfNS_4arch4Sm80ELb0ELb1ELb1ELb1ELb1ELb0ELb0ELb0ELi2ELi4ELi4ELi4ELb0EEENS1_21CollectiveEpilogueBwdISA_SB_SD_Li256ELb1ELb0ELi2EEENS1_19SingleTileSchedulerILb1ELb0ELb0ELi128EEEEEEEEEvNT_6ParamsE$_ZZN5flash25CollectiveMainloopBwdSm80ILi2ELi2EN4cute5tupleIJNS1_1CILi128EEES4_NS3_ILi64EEEEEEN7cutlass10bfloat16_tEfNS7_4arch4Sm80ELb0ELb1ELb1ELb1ELb1ELb0ELb0ELb0ELi2ELi4ELi4ELi4ELb0EE3mmaINS_16FlashAttnBwdSm80ISB_NS_21CollectiveEpilogueBwdIS6_S8_SA_Li256ELb1ELb0ELi2EEENS_19SingleTileSchedulerILb1ELb0ELb0ELi128EEEE13SharedStorageENS1_6TensorINS1_11ArrayEngineIfLm32EEENS1_6LayoutINS2_IJNS2_IJNS3_ILi2EEESO_EEESO_NS3_ILi4EEEEEENS2_IJNS2_IJNS3_ILi1EEESO_EEESQ_NS3_ILi8EEEEEEEEEEEEbRKNSB_6ParamsERT0_S12_iNS2_IJiiiEEERT_ENKUliiE0_clEii) ;  /* 0xffffb1c000007944 */ /* 0x022fea0003c3ffff */
.L_x_2151:
[----:B------:R-:W-:Y:S05]  /*631b0*/  BSYNC B0 ;  /* 0x0000000000007941 */ /* 0x000fea0003800000 */
.L_x_2150:
[----:B------:R-:W-:Y:S01]  /*631c0*/  MOV R13, 0x0 ;  /* 0x00000000000d7802 */ /* 0x000fe20000000f00 */
[----:B------:R-:W0:Y:S03]  /*631d0*/  LDGDEPBAR ;  /* 0x00000000000079af */ /* 0x000e260000000000 */
[----:B------:R-:W-:Y:S05]  /*631e0*/  RET.REL.NODEC R12 `(_ZN7cutlass13device_kernelIN5flash19enable_sm80_to_sm89INS1_16FlashAttnBwdSm80INS1_25CollectiveMainloopBwdSm80ILi2ELi2EN4cute5tupleIJNS5_1CILi128EEES8_NS7_ILi64EEEEEENS_10bfloat16_tEfNS_4arch4Sm80ELb0ELb1ELb1ELb1ELb1ELb0ELb0ELb0ELi2ELi4ELi4ELi4ELb0EEENS1_21CollectiveEpilogueBwdISA_SB_SD_Li256ELb1ELb0ELi2EEENS1_19SingleTileSchedulerILb1ELb0ELb0ELi128EEEEEEEEEvNT_6ParamsE) ;  /* 0xfff9ce100c007950 */ /* 0x000fea0003c3ffff */
        .type           $_ZN7cutlass13device_kernelIN5flash19enable_sm80_to_sm89INS1_16FlashAttnBwdSm80INS1_25CollectiveMainloopBwdSm80ILi2ELi2EN4cute5tupleIJNS5_1CILi128EEES8_NS7_ILi64EEEEEENS_10bfloat16_tEfNS_4arch4Sm80ELb0ELb1ELb1ELb1ELb1ELb0ELb0ELb0ELi2ELi4ELi4ELi4ELb0EEENS1_21CollectiveEpilogueBwdISA_SB_SD_Li256ELb1ELb0ELi2EEENS1_19SingleTileSchedulerILb1ELb0ELb0ELi128EEEEEEEEEvNT_6ParamsE$_ZZN5flash25CollectiveMainloopBwdSm80ILi2ELi2EN4cute5tupleIJNS1_1CILi128EEES4_NS3_ILi64EEEEEEN7cutlass10bfloat16_tEfNS7_4arch4Sm80ELb0ELb1ELb1ELb1ELb1ELb0ELb0ELb0ELi2ELi4ELi4ELi4ELb0EE3mmaINS_16FlashAttnBwdSm80ISB_NS_21CollectiveEpilogueBwdIS6_S8_SA_Li256ELb1ELb0ELi2EEENS_19SingleTileSchedulerILb1ELb0ELb0ELi128EEEE13SharedStorageENS1_6TensorINS1_11ArrayEngineIfLm32EEENS1_6LayoutINS2_IJNS2_IJNS3_ILi2EEESO_EEESO_NS3_ILi4EEEEEENS2_IJNS2_IJNS3_ILi1EEESO_EEESQ_NS3_ILi8EEEEEEEEEEEEbRKNSB_6ParamsERT0_S12_iNS2_IJiiiEEERT_ENKUlvE_clEv,@function
        .size           $_ZN7cutlass13device_kernelIN5flash19enable_sm80_to_sm89INS1_16FlashAttnBwdSm80INS1_25CollectiveMainloopBwdSm80ILi2ELi2EN4cute5tupleIJNS5_1CILi128EEES8_NS7_ILi64EEEEEENS_10bfloat16_tEfNS_4arch4Sm80ELb0ELb1ELb1ELb1ELb1ELb0ELb0ELb0ELi2ELi4ELi4ELi4ELb0EEENS1_21CollectiveEpilogueBwdISA_SB_SD_Li256ELb1ELb0ELi2EEENS1_19SingleTileSchedulerILb1ELb0ELb0ELi128EEEEEEEEEvNT_6ParamsE$_ZZN5flash25CollectiveMainloopBwdSm80ILi2ELi2EN4cute5tupleIJNS1_1CILi128EEES4_NS3_ILi64EEEEEEN7cutlass10bfloat16_tEfNS7_4arch4Sm80ELb0ELb1ELb1ELb1ELb1ELb0ELb0ELb0ELi2ELi4ELi4ELi4ELb0EE3mmaINS_16FlashAttnBwdSm80ISB_NS_21CollectiveEpilogueBwdIS6_S8_SA_Li256ELb1ELb0ELi2EEENS_19SingleTileSchedulerILb1ELb0ELb0ELi128EEEE13SharedStorageENS1_6TensorINS1_11ArrayEngineIfLm32EEENS1_6LayoutINS2_IJNS2_IJNS3_ILi2EEESO_EEESO_NS3_ILi4EEEEEENS2_IJNS2_IJNS3_ILi1EEESO_EEESQ_NS3_ILi8EEEEEEEEEEEEbRKNSB_6ParamsERT0_S12_iNS2_IJiiiEEERT_ENKUlvE_clEv,($_ZN7cutlass13device_kernelIN5flash19enable_sm80_to_sm89INS1_16FlashAttnBwdSm80INS1_25CollectiveMainloopBwdSm80ILi2ELi2EN4cute5tupleIJNS5_1CILi128EEES8_NS7_ILi64EEEEEENS_10bfloat16_tEfNS_4arch4Sm80ELb0ELb1ELb1ELb1ELb1ELb0ELb0ELb0ELi2ELi4ELi4ELi4ELb0EEENS1_21CollectiveEpilogueBwdISA_SB_SD_Li256ELb1ELb0ELi2EEENS1_19SingleTileSchedulerILb1ELb0ELb0ELi128EEEEEEEEEvNT_6ParamsE$_ZZZN5flash25CollectiveMainloopBwdSm80ILi2ELi2EN4cute5tupleIJNS1_1CILi128EEES4_NS3_ILi64EEEEEEN7cutlass10bfloat16_tEfNS7_4arch4Sm80ELb0ELb1ELb1ELb1ELb1ELb0ELb0ELb0ELi2ELi4ELi4ELi4ELb0EE3mmaINS_16FlashAttnBwdSm80ISB_NS_21CollectiveEpilogueBwdIS6_S8_SA_Li256ELb1ELb0ELi2EEENS_19SingleTileSchedulerILb1ELb0ELb0ELi128EEEE13SharedStorageENS1_6TensorINS1_11ArrayEngineIfLm32EEENS1_6LayoutINS2_IJNS2_IJNS3_ILi2EEESO_EEESO_NS3_ILi4EEEEEENS2_IJNS2_IJNS3_ILi1EEESO_EEESQ_NS3_ILi8EEEEEEEEEEEEbRKNSB_6ParamsERT0_S12_iNS2_IJiiiEEERT_ENKUliT_E_clIZSC_ISJ_SX_EbS10_S12_S12_iS13_S15_EUlRS16_iE_EEDaiS16_ENKUlT_E_clIZSC_ISJ_SX_EbS10_S12_S12_iS13_S15_EUlvE0_EEDaS1B_ - $_ZN7cutlass13device_kernelIN5flash19enable_sm80_to_sm89INS1_16FlashAttnBwdSm80INS1_25CollectiveMainloopBwdSm80ILi2ELi2EN4cute5tupleIJNS5_1CILi128EEES8_NS7_ILi64EEEEEENS_10bfloat16_tEfNS_4arch4Sm80ELb0ELb1ELb1ELb1ELb1ELb0ELb0ELb0ELi2ELi4ELi4ELi4ELb0EEENS1_21CollectiveEpilogueBwdISA_SB_SD_Li256ELb1ELb0ELi2EEENS1_19SingleTileSchedulerILb1ELb0ELb0ELi128EEEEEEEEEvNT_6ParamsE$_ZZN5flash25CollectiveMainloopBwdSm80ILi2ELi2EN4cute5tupleIJNS1_1CILi128EEES4_NS3_ILi64EEEEEEN7cutlass10bfloat16_tEfNS7_4arch4Sm80ELb0ELb1ELb1ELb1ELb1ELb0ELb0ELb0ELi2ELi4ELi4ELi4ELb0EE3mmaINS_16FlashAttnBwdSm80ISB_NS_21CollectiveEpilogueBwdIS6_S8_SA_Li256ELb1ELb0ELi2EEENS_19SingleTileSchedulerILb1ELb0ELb0ELi128EEEE13SharedStorageENS1_6TensorINS1_11ArrayEngineIfLm32EEENS1_6LayoutINS2_IJNS2_IJNS3_ILi2EEESO_EEESO_NS3_ILi4EEEEEENS2_IJNS2_IJNS3_ILi1EEESO_EEESQ_NS3_ILi8EEEEEEEEEEEEbRKNSB_6ParamsERT0_S12_iNS2_IJiiiEEERT_ENKUlvE_clEv)
$_ZN7cutlass13device_kernelIN5flash19enable_sm80_to_sm89INS1_16FlashAttnBwdSm80INS1_25CollectiveMainloopBwdSm80ILi2ELi2EN4cute5tupleIJNS5_1CILi128EEES8_NS7_ILi64EEEEEENS_10bfloat16_tEfNS_4arch4Sm80ELb0ELb1ELb1ELb1ELb1ELb0ELb0ELb0ELi2ELi4ELi4ELi4ELb0EEENS1_21CollectiveEpilogueBwdISA_SB_SD_Li256ELb1ELb0ELi2EEENS1_19SingleTileSchedulerILb1ELb0ELb0ELi128EEEEEEEEEvNT_6ParamsE$_ZZN5flash25CollectiveMainloopBwdSm80ILi2ELi2EN4cute5tupleIJNS1_1CILi128EEES4_NS3_ILi64EEEEEEN7cutlass10bfloat16_tEfNS7_4arch4Sm80ELb0ELb1ELb1ELb1ELb1ELb0ELb0ELb0ELi2ELi4ELi4ELi4ELb0EE3mmaINS_16FlashAttnBwdSm80ISB_NS_21CollectiveEpilogueBwdIS6_S8_SA_Li256ELb1ELb0ELi2EEENS_19SingleTileSchedulerILb1ELb0ELb0ELi128EEEE13SharedStorageENS1_6TensorINS1_11ArrayEngineIfLm32EEENS1_6LayoutINS2_IJNS2_IJNS3_ILi2EEESO_EEESO_NS3_ILi4EEEEEENS2_IJNS2_IJNS3_ILi1EEESO_EEESQ_NS3_ILi8EEEEEEEEEEEEbRKNSB_6ParamsERT0_S12_iNS2_IJiiiEEERT_ENKUlvE_clEv:
        /* <DEDUP_REMOVED lines=14> */
[----:B-1---5:R-:W-:Y:S05]  /*632d0*/  CALL.REL.NOINC `($_ZN7cutlass13device_kernelIN5flash19enable_sm80_to_sm89INS1_16FlashAttnBwdSm80INS1_25CollectiveMainloopBwdSm80ILi2ELi2EN4cute5tupleIJNS5_1CILi128EEES8_NS7_ILi64EEEEEENS_10bfloat16_tEfNS_4arch4Sm80ELb0ELb1ELb1ELb1ELb1ELb0ELb0ELb0ELi2ELi4ELi4ELi4ELb0EEENS1_21CollectiveEpilogueBwdISA_SB_SD_Li256ELb1ELb0ELi2EEENS1_19SingleTileSchedulerILb1ELb0ELb0ELi128EEEEEEEEEvNT_6ParamsE$_ZZN5flash25CollectiveMainloopBwdSm80ILi2ELi2EN4cute5tupleIJNS1_1CILi128EEES4_NS3_ILi64EEEEEEN7cutlass10bfloat16_tEfNS7_4arch4Sm80ELb0ELb1ELb1ELb1ELb1ELb0ELb0ELb0ELi2ELi4ELi4ELi4ELb0EE3mmaINS_16FlashAttnBwdSm80ISB_NS_21CollectiveEpilogueBwdIS6_S8_SA_Li256ELb1ELb0ELi2EEENS_19SingleTileSchedulerILb1ELb0ELb0ELi128EEEE13SharedStorageENS1_6TensorINS1_11ArrayEngineIfLm32EEENS1_6LayoutINS2_IJNS2_IJNS3_ILi2EEESO_EEESO_NS3_ILi4EEEEEENS2_IJNS2_IJNS3_ILi1EEESO_EEESQ_NS3_ILi8EEEEEEEEEEEEbRKNSB_6ParamsERT0_S12_iNS2_IJiiiEEERT_ENKUliiE_clEii) ;  /* 0xffffd73000007944 */ /* 0x022fea0003c3ffff */
.L_x_2153:
[----:B------:R-:W-:Y:S05]  /*632e0*/  BSYNC B0 ;  /* 0x0000000000007941 */ /* 0x000fea0003800000 */
.L_x_2152:
[----:B------:R-:W-:Y:S01]  /*632f0*/  MOV R15, 0x0 ;  /* 0x00000000000f7802 */ /* 0x000fe20000000f00 */
[----:B------:R-:W0:Y:S03]  /*63300*/  LDGDEPBAR ;  /* 0x00000000000079af */ /* 0x000e260000000000 */
[----:B------:R-:W-:Y:S05]  /*63310*/  RET.REL.NODEC R14 `(_ZN7cutlass13device_kernelIN5flash19enable_sm80_to_sm89INS1_16FlashAttnBwdSm80INS1_25CollectiveMainloopBwdSm80ILi2ELi2EN4cute5tupleIJNS5_1CILi128EEES8_NS7_ILi64EEEEEENS_10bfloat16_tEfNS_4arch4Sm80ELb0ELb1ELb1ELb1ELb1ELb0ELb0ELb0ELi2ELi4ELi4ELi4ELb0EEENS1_21CollectiveEpilogueBwdISA_SB_SD_Li256ELb1ELb0ELi2EEENS1_19SingleTileSchedulerILb1ELb0ELb0ELi128EEEEEEEEEvNT_6ParamsE) ;  /* 0xfff9cce00e007950 */ /* 0x000fea0003c3ffff */
        .type           $_ZN7cutlass13device_kernelIN5flash19enable_sm80_to_sm89INS1_16FlashAttnBwdSm80INS1_25CollectiveMainloopBwdSm80ILi2ELi2EN4cute5tupleIJNS5_1CILi128EEES8_NS7_ILi64EEEEEENS_10bfloat16_tEfNS_4arch4Sm80ELb0ELb1ELb1ELb1ELb1ELb0ELb0ELb0ELi2ELi4ELi4ELi4ELb0EEENS1_21CollectiveEpilogueBwdISA_SB_SD_Li256ELb1ELb0ELi2EEENS1_19SingleTileSchedulerILb1ELb0ELb0ELi128EEEEEEEEEvNT_6ParamsE$_ZZZN5flash25CollectiveMainloopBwdSm80ILi2ELi2EN4cute5tupleIJNS1_1CILi128EEES4_NS3_ILi64EEEEEEN7cutlass10bfloat16_tEfNS7_4arch4Sm80ELb0ELb1ELb1ELb1ELb1ELb0ELb0ELb0ELi2ELi4ELi4ELi4ELb0EE3mmaINS_16FlashAttnBwdSm80ISB_NS_21CollectiveEpilogueBwdIS6_S8_SA_Li256ELb1ELb0ELi2EEENS_19SingleTileSchedulerILb1ELb0ELb0ELi128EEEE13SharedStorageENS1_6TensorINS1_11ArrayEngineIfLm32EEENS1_6LayoutINS2_IJNS2_IJNS3_ILi2EEESO_EEESO_NS3_ILi4EEEEEENS2_IJNS2_IJNS3_ILi1EEESO_EEESQ_NS3_ILi8EEEEEEEEEEEEbRKNSB_6ParamsERT0_S12_iNS2_IJiiiEEERT_ENKUliT_E_clIZSC_ISJ_SX_EbS10_S12_S12_iS13_S15_EUlRS16_iE_EEDaiS16_ENKUlT_E_clIZSC_ISJ_SX_EbS10_S12_S12_iS13_S15_EUlvE0_EEDaS1B_,@function
        .size           $_ZN7cutlass13device_kernelIN5flash19enable_sm80_to_sm89INS1_16FlashAttnBwdSm80INS1_25CollectiveMainloopBwdSm80ILi2ELi2EN4cute5tupleIJNS5_1CILi128EEES8_NS7_ILi64EEEEEENS_10bfloat16_tEfNS_4arch4Sm80ELb0ELb1ELb1ELb1ELb1ELb0ELb0ELb0ELi2ELi4ELi4ELi4ELb0EEENS1_21CollectiveEpilogueBwdISA_SB_SD_Li256ELb1ELb0ELi2EEENS1_19SingleTileSchedulerILb1ELb0ELb0ELi128EEEEEEEEEvNT_6ParamsE$_ZZZN5flash25CollectiveMainloopBwdSm80ILi2ELi2EN4cute5tupleIJNS1_1CILi128EEES4_NS3_ILi64EEEEEEN7cutlass10bfloat16_tEfNS7_4arch4Sm80ELb0ELb1ELb1ELb1ELb1ELb0ELb0ELb0ELi2ELi4ELi4ELi4ELb0EE3mmaINS_16FlashAttnBwdSm80ISB_NS_21CollectiveEpilogueBwdIS6_S8_SA_Li256ELb1ELb0ELi2EEENS_19SingleTileSchedulerILb1ELb0ELb0ELi128EEEE13SharedStorageENS1_6TensorINS1_11ArrayEngineIfLm32EEENS1_6LayoutINS2_IJNS2_IJNS3_ILi2EEESO_EEESO_NS3_ILi4EEEEEENS2_IJNS2_IJNS3_ILi1EEESO_EEESQ_NS3_ILi8EEEEEEEEEEEEbRKNSB_6ParamsERT0_S12_iNS2_IJiiiEEERT_ENKUliT_E_clIZSC_ISJ_SX_EbS10_S12_S12_iS13_S15_EUlRS16_iE_EEDaiS16_ENKUlT_E_clIZSC_ISJ_SX_EbS10_S12_S12_iS13_S15_EUlvE0_EEDaS1B_,($_ZN7cutlass13device_kernelIN5flash19enable_sm80_to_sm89INS1_16FlashAttnBwdSm80INS1_25CollectiveMainloopBwdSm80ILi2ELi2EN4cute5tupleIJNS5_1CILi128EEES8_NS7_ILi64EEEEEENS_10bfloat16_tEfNS_4arch4Sm80ELb0ELb1ELb1ELb1ELb1ELb0ELb0ELb0ELi2ELi4ELi4ELi4ELb0EEENS1_21CollectiveEpilogueBwdISA_SB_SD_Li256ELb1ELb0ELi2EEENS1_19SingleTileSchedulerILb1ELb0ELb0ELi128EEEEEEEEEvNT_6ParamsE$_ZZZN5flash25CollectiveMainloopBwdSm80ILi2ELi2EN4cute5tupleIJNS1_1CILi128EEES4_NS3_ILi64EEEEEEN7cutlass10bfloat16_tEfNS7_4arch4Sm80ELb0ELb1ELb1ELb1ELb1ELb0ELb0ELb0ELi2ELi4ELi4ELi4ELb0EE3mmaINS_16FlashAttnBwdSm80ISB_NS_21CollectiveEpilogueBwdIS6_S8_SA_Li256ELb1ELb0ELi2EEENS_19SingleTileSchedulerILb1ELb0ELb0ELi128EEEE13SharedStorageENS1_6TensorINS1_11ArrayEngineIfLm32EEENS1_6LayoutINS2_IJNS2_IJNS3_ILi2EEESO_EEESO_NS3_ILi4EEEEEENS2_IJNS2_IJNS3_ILi1EEESO_EEESQ_NS3_ILi8EEEEEEEEEEEEbRKNSB_6ParamsERT0_S12_iNS2_IJiiiEEERT_ENKUliT_E_clIZSC_ISJ_SX_EbS10_S12_S12_iS13_S15_EUlRS16_iE_EEDaiS16_ENKUlvE0_clEv - $_ZN7cutlass13device_kernelIN5flash19enable_sm80_to_sm89INS1_16FlashAttnBwdSm80INS1_25CollectiveMainloopBwdSm80ILi2ELi2EN4cute5tupleIJNS5_1CILi128EEES8_NS7_ILi64EEEEEENS_10bfloat16_tEfNS_4arch4Sm80ELb0ELb1ELb1ELb1ELb1ELb0ELb0ELb0ELi2ELi4ELi4ELi4ELb0EEENS1_21CollectiveEpilogueBwdISA_SB_SD_Li256ELb1ELb0ELi2EEENS1_19SingleTileSchedulerILb1ELb0ELb0ELi128EEEEEEEEEvNT_6ParamsE$_ZZZN5flash25CollectiveMainloopBwdSm80ILi2ELi2EN4cute5tupleIJNS1_1CILi128EEES4_NS3_ILi64EEEEEEN7cutlass10bfloat16_tEfNS7_4arch4Sm80ELb0ELb1ELb1ELb1ELb1ELb0ELb0ELb0ELi2ELi4ELi4ELi4ELb0EE3mmaINS_16FlashAttnBwdSm80ISB_NS_21CollectiveEpilogueBwdIS6_S8_SA_Li256ELb1ELb0ELi2EEENS_19SingleTileSchedulerILb1ELb0ELb0ELi128EEEE13SharedStorageENS1_6TensorINS1_11ArrayEngineIfLm32EEENS1_6LayoutINS2_IJNS2_IJNS3_ILi2EEESO_EEESO_NS3_ILi4EEEEEENS2_IJNS2_IJNS3_ILi1EEESO_EEESQ_NS3_ILi8EEEEEEEEEEEEbRKNSB_6ParamsERT0_S12_iNS2_IJiiiEEERT_ENKUliT_E_clIZSC_ISJ_SX_EbS10_S12_S12_iS13_S15_EUlRS16_iE_EEDaiS16_ENKUlT_E_clIZSC_ISJ_SX_EbS10_S12_S12_iS13_S15_EUlvE0_EEDaS1B_)
$_ZN7cutlass13device_kernelIN5flash19enable_sm80_to_sm89INS1_16FlashAttnBwdSm80INS1_25CollectiveMainloopBwdSm80ILi2ELi2EN4cute5tupleIJNS5_1CILi128EEES8_NS7_ILi64EEEEEENS_10bfloat16_tEfNS_4arch4Sm80ELb0ELb1ELb1ELb1ELb1ELb0ELb0ELb0ELi2ELi4ELi4ELi4ELb0EEENS1_21CollectiveEpilogueBwdISA_SB_SD_Li256ELb1ELb0ELi2EEENS1_19SingleTileSchedulerILb1ELb0ELb0ELi128EEEEEEEEEvNT_6ParamsE$_ZZZN5flash25CollectiveMainloopBwdSm80ILi2ELi2EN4cute5tupleIJNS1_1CILi128EEES4_NS3_ILi64EEEEEEN7cutlass10bfloat16_tEfNS7_4arch4Sm80ELb0ELb1ELb1ELb1ELb1ELb0ELb0ELb0ELi2ELi4ELi4ELi4ELb0EE3mmaINS_16FlashAttnBwdSm80ISB_NS_21CollectiveEpilogueBwdIS6_S8_SA_Li256ELb1ELb0ELi2EEENS_19SingleTileSchedulerILb1ELb0ELb0ELi128EEEE13SharedStorageENS1_6TensorINS1_11ArrayEngineIfLm32EEENS1_6LayoutINS2_IJNS2_IJNS3_ILi2EEESO_EEESO_NS3_ILi4EEEEEENS2_IJNS2_IJNS3_ILi1EEESO_EEESQ_NS3_ILi8EEEEEEEEEEEEbRKNSB_6ParamsERT0_S12_iNS2_IJiiiEEERT_ENKUliT_E_clIZSC_ISJ_SX_EbS10_S12_S12_iS13_S15_EUlRS16_iE_EEDaiS16_ENKUlT_E_clIZSC_ISJ_SX_EbS10_S12_S12_iS13_S15_EUlvE0_EEDaS1B_:
        /* <DEDUP_REMOVED lines=40> */
[----:B-1---5:R-:W-:Y:S05]  /*635a0*/  CALL.REL.NOINC `($_ZN7cutlass13device_kernelIN5flash19enable_sm80_to_sm89INS1_16FlashAttnBwdSm80INS1_25CollectiveMainloopBwdSm80ILi2ELi2EN4cute5tupleIJNS5_1CILi128EEES8_NS7_ILi64EEEEEENS_10bfloat16_tEfNS_4arch4Sm80ELb0ELb1ELb1ELb1ELb1ELb0ELb0ELb0ELi2ELi4ELi4ELi4ELb0EEENS1_21CollectiveEpilogueBwdISA_SB_SD_Li256ELb1ELb0ELi2EEENS1_19SingleTileSchedulerILb1ELb0ELb0ELi128EEEEEEEEEvNT_6ParamsE$_ZN4cute3eso3ESOILb1ELb0EJNS_14ComposedLayoutINS_7SwizzleILi3ELi3ELi3EEENS_1CILi0EEENS_6LayoutINS_5tupleIJNS8_IJNS8_IJNS5_ILi4EEENS5_ILi8EEEEEENS8_IJS9_NS5_ILi1EEEEEEEEENS8_IJNS8_IJNS5_ILi2EEESF_SF_EEENS8_IJSF_NS8_IJS9_SF_EEEEEEEEEEEENS8_IJNS8_IJNS8_IJSF_NS5_ILi64EEEEEENS8_IJNS5_ILi1024EEES6_EEEEEENS8_IJNS8_IJSC_NS5_ILi512EEESA_EEENS8_IJNS5_ILi4096EEENS8_IJNS5_ILi16EEENS5_ILi8192EEEEEEEEEEEEEEEEEEENS_10ViewEngineINS_8smem_ptrIPN7cutlass10bfloat16_tEEEEEEEC2ERKS10_RKS17_) ;  /* 0xfffa557000007944 */ /* 0x022fea0003c3ffff */
[----:B-1----:R1:W5:Y:S04]  /*635b0*/  LD.E R3, [R8.64+0x8] ;  /* 0x0000080408037980 */ /* 0x002368000c101900 */
[----:B------:R1:W5:Y:S01]  /*635c0*/  LDL.64 R94, [R1+0x1428] ;  /* 0x00142800015e7983 */ /* 0x0003620000100a00 */
[----:B------:R-:W-:-:S02]  /*635d0*/  MOV R2, R63 ;  /* 0x0000003f00027202 */ /* 0x000fc40000000f00 */
[----:B------:R-:W-:Y:S02]  /*635e0*/  MOV R6, 0x63600 ;  /* 0x0006360000067802 */ /* 0x000fe40000000f00 */
[----:B-1---5:R-:W-:Y:S05]  /*635f0*/  CALL.REL.NOINC `($_ZN7cutlass13device_kernelIN5flash19enable_sm80_to_sm89INS1_16FlashAttnBwdSm80INS1_25CollectiveMainloopBwdSm80ILi2ELi2EN4cute5tupleIJNS5_1CILi128EEES8_NS7_ILi64EEEEEENS_10bfloat16_tEfNS_4arch4Sm80ELb0ELb1ELb1ELb1ELb1ELb0ELb0ELb0ELi2ELi4ELi4ELi4ELb0EEENS1_21CollectiveEpilogueBwdISA_SB_SD_Li256ELb1ELb0ELi2EEENS1_19SingleTileSchedulerILb1ELb0ELb0ELi128EEEEEEEEEvNT_6ParamsE$_ZN4cute3eso3ESOILb0ELb1EJiNS_1CILi0EEEEEC2ERKiRKS3_) ;  /* 0xfffa519000007944 */ /* 0x022fea0003c3ffff */
[----:B------:R-:W2:Y:S01]  /*63600*/  LDL R10, [R1+0x1428] ;  /* 0x00142800010a7983 */ /* 0x000ea20000100800 */
[----:B-1----:R-:W-:Y:S01]  /*63610*/  IMAD.MOV.U32 R3, RZ, RZ, R63 ;  /* 0x000000ffff037224 */ /* 0x002fe200078e003f */
[----:B------:R-:W-:Y:S02]  /*63620*/  MOV R2, R13 ;  /* 0x0000000d00027202 */ /* 0x000fe40000000f00 */
        /* <DEDUP_REMOVED lines=89> */
[----:B-1----:R-:W-:Y:S05]  /*63bc0*/  CALL.REL.NOINC `($_ZN7cutlass13device_kernelIN5flash19enable_sm80_to_sm89INS1_16FlashAttnBwdSm80INS1_25CollectiveMainloopBwdSm80ILi2ELi2EN4cute5tupleIJNS5_1CILi128EEES8_NS7_ILi64EEEEEENS_10bfloat16_tEfNS_4arch4Sm80ELb0ELb1ELb1ELb1ELb1ELb0ELb0ELb0ELi2ELi4ELi4ELi4ELb0EEENS1_21CollectiveEpilogueBwdISA_SB_SD_Li256ELb1ELb0ELi2EEENS1_19SingleTileSchedulerILb1ELb0ELb0ELi128EEEEEEEEEvNT_6ParamsE$_ZN4cute3eso3ESOILb0ELb0EJiiiNS_1CILi72EEENS2_ILi512EEEEEC2ERKiS7_S7_RKS3_RKS4_) ;  /* 0xfffa48d000007944 */ /* 0x002fea0003c3ffff */
        /* <DEDUP_REMOVED lines=17> */
[----:B------:R1:W-:Y:S04]  /*63ce0*/  STL.U8 [R1+0x1470], RZ ;  /* 0x001470ff01007387 */ /* 0x0003e80000100000 */
[----:B--2---:R1:W-:Y:S04]  /*63cf0*/  STL.64 [R1+0x1448], R2 ;  /* 0x0014480201007387 */ /* 0x0043e80000100a00 */
[----:B---3--:R1:W-:Y:S02]  /*63d00*/  STL [R1+0x1450], R4 ;  /* 0x0014500401007387 */ /* 0x0083e40000100800 */
[----:B-1----:R-:W-:Y:S05]  /*63d10*/  CALL.REL.NOINC `($_ZN7cutlass13device_kernelIN5flash19enable_sm80_to_sm89INS1_16FlashAttnBwdSm80INS1_25CollectiveMainloopBwdSm80ILi2ELi2EN4cute5tupleIJNS5_1CILi128EEES8_NS7_ILi64EEEEEENS_10bfloat16_tEfNS_4arch4Sm80ELb0ELb1ELb1ELb1ELb1ELb0ELb0ELb0ELi2ELi4ELi4ELi4ELb0EEENS1_21CollectiveEpilogueBwdISA_SB_SD_Li256ELb1ELb0ELi2EEENS1_19SingleTileSchedulerILb1ELb0ELb0ELi128EEEEEEEEEvNT_6ParamsE$_ZZN4cute6detail16composition_implINS_5tupleIJNS_1CILi8EEENS3_ILi2EEES5_S5_S4_S5_EEENS2_IJNS3_ILi1EEEiiiNS3_ILi72EEENS3_ILi512EEEEEENS2_IJNS2_IJS5_S5_S5_EEES5_NS2_IJNS3_ILi4EEES5_EEEEEENS2_IJNS2_IJS7_S9_S4_EEENS3_ILi4096EEENS2_IJNS3_ILi16EEENS3_ILi8192EEEEEEEEEEEDaRKT_RKT0_RKT1_RKT2_ENKUlRKT_RKT0_E_clISB_SF_EEDaSZ_S12_) ;  /* 0xfffab0c000007944 */ /* 0x002fea0003c3ffff */
[----:B------:R-:W-:Y:S02]  /*63d20*/  MOV R92, 0x63d40 ;  /* 0x00063d40005c7802 */ /* 0x000fe40000000f00 */
[----:B-12--5:R-:W-:Y:S05]  /*63d30*/  CALL.REL.NOINC `($_ZN7cutlass13device_kernelIN5flash19enable_sm80_to_sm89INS1_16FlashAttnBwdSm80INS1_25CollectiveMainloopBwdSm80ILi2ELi2EN4cute5tupleIJNS5_1CILi128EEES8_NS7_ILi64EEEEEENS_10bfloat16_tEfNS_4arch4Sm80ELb0ELb1ELb1ELb1ELb1ELb0ELb0ELb0ELi2ELi4ELi4ELi4ELb0EEENS1_21CollectiveEpilogueBwdISA_SB_SD_Li256ELb1ELb0ELi2EEENS1_19SingleTileSchedulerILb1ELb0ELb0ELi128EEEEEEEEEvNT_6ParamsE$_ZZN4cute6detail16composition_implINS_5tupleIJNS_1CILi8EEENS3_ILi2EEES5_S5_S4_S5_EEENS2_IJNS3_ILi1EEEiiiNS3_ILi72EEENS3_ILi512EEEEEENS2_IJNS2_IJS5_S5_S5_EEES5_NS2_IJNS3_ILi4EEES5_EEEEEENS2_IJNS2_IJS7_S9_S4_EEENS3_ILi4096EEENS2_IJNS3_ILi16EEENS3_ILi8192EEEEEEEEEEEDaRKT_RKT0_RKT1_RKT2_ENKUlRKT_RKT0_E_clISD_SJ_EEDaSZ_S12_) ;  /* 0xfffab1a000007944 */ /* 0x026fea0003c3ffff */
[----:B-----5:R2:W-:Y:S01]  /*63d40*/  STL.64 [R1+0x1410], R2 ;  /* 0x0014100201007387 */ /* 0x0205e20000100a00 */
[----:B------:R-:W-:-:S03]  /*63d50*/  MOV R6, 0x63d70 ;  /* 0x00063d7000067802 */ /* 0x000fc60000000f00 */
[----:B-12---:R-:W-:Y:S05]  /*63d60*/  CALL.REL.NOINC `($_ZN7cutlass13device_kernelIN5flash19enable_sm80_to_sm89INS1_16FlashAttnBwdSm80INS1_25CollectiveMainloopBwdSm80ILi2ELi2EN4cute5tupleIJNS5_1CILi128EEES8_NS7_ILi64EEEEEENS_10bfloat16_tEfNS_4arch4Sm80ELb0ELb1ELb1ELb1ELb1ELb0ELb0ELb0ELi2ELi4ELi4ELi4ELb0EEENS1_21CollectiveEpilogueBwdISA_SB_SD_Li256ELb1ELb0ELi2EEENS1_19SingleTileSchedulerILb1ELb0ELb0ELi128EEEEEEEEEvNT_6ParamsE$_ZN4cute3eso3ESOILb0ELb0EJNS_5tupleIJNS_1CILi1EEENS3_ILi512EEEiEEENS3_ILi4096EEENS2_IJNS2_IJiiEEENS3_ILi8192EEEEEEEEC2ERKS6_RKS7_RKSA_) ;  /* 0xfffa350000007944 */ /* 0x006fea0003c3ffff */
[----:B-1----:R1:W5:Y:S04]  /*63d70*/  LDL R5, [R1+0x1430] ;  /* 0x0014300001057983 */ /* 0x0023680000100800 */
[----:B------:R1:W5:Y:S01]  /*63d80*/  LDL.64 R2, [R1+0x1428] ;  /* 0x0014280001027983 */ /* 0x0003620000100a00 */
[----:B------:R-:W-:-:S03]  /*63d90*/  MOV R6, 0x63db0 ;  /* 0x00063db000067802 */ /* 0x000fc60000000f00 */
[----:B-1---5:R-:W-:Y:S05]  /*63da0*/  CALL.REL.NOINC `($_ZN7cutlass13device_kernelIN5flash19enable_sm80_to_sm89INS1_16FlashAttnBwdSm80INS1_25CollectiveMainloopBwdSm80ILi2ELi2EN4cute5tupleIJNS5_1CILi128EEES8_NS7_ILi64EEEEEENS_10bfloat16_tEfNS_4arch4Sm80ELb0ELb1ELb1ELb1ELb1ELb0ELb0ELb0ELi2ELi4ELi4ELi4ELb0EEENS1_21CollectiveEpilogueBwdISA_SB_SD_Li256ELb1ELb0ELi2EEENS1_19SingleTileSchedulerILb1ELb0ELb0ELi128EEEEEEEEEvNT_6ParamsE$_ZN4cute5tupleIJNS0_IJNS0_IJNS_1CILi2EEES2_S2_EEES2_NS0_IJNS0_IJS2_S2_EEES2_EEEEEENS0_IJNS0_IJNS1_ILi1EEENS1_ILi512EEEiEEENS1_ILi4096EEENS0_IJNS0_IJiiEEENS1_ILi8192EEEEEEEEEEEC2ERKS6_RKSE_) ;  /* 0xfffa7f3000007944 */ /* 0x022fea0003c3ffff */
[----:B-1----:R1:W5:Y:S04]  /*63db0*/  LDL R4, [R1+0x1430] ;  /* 0x0014300001047983 */ /* 0x0023680000100800 */
[----:B------:R1:W5:Y:S01]  /*63dc0*/  LDL.64 R2, [R1+0x1428] ;  /* 0x0014280001027983 */ /* 0x0003620000100a00 */
[----:B------:R-:W-:-:S05]  /*63dd0*/  LEA.HI R6, R11, R11, RZ, 0x1d ;  /* 0x0000000b0b067211 */ /* 0x000fca00078fe8ff */
[----:B------:R-:W-:Y:S01]  /*63de0*/  IMAD.U32 R8, R9, 0x2, R6 ;  /* 0x0000000209087824 */ /* 0x000fe200078e0006 */
[----:B------:R-:W-:-:S04]  /*63df0*/  MOV R6, 0x63e20 ;  /* 0x00063e2000067802 */ /* 0x000fc80000000f00 */
[----:B------:R1:W-:Y:S03]  /*63e00*/  STL [R1+0x1420], R8 ;  /* 0x0014200801007387 */ /* 0x0003e60000100800 */
[----:B-1---5:R-:W-:Y:S05]  /*63e10*/  CALL.REL.NOINC `($_ZN7cutlass13device_kernelIN5flash19enable_sm80_to_sm89INS1_16FlashAttnBwdSm80INS1_25CollectiveMainloopBwdSm80ILi2ELi2EN4cute5tupleIJNS5_1CILi128EEES8_NS7_ILi64EEEEEENS_10bfloat16_tEfNS_4arch4Sm80ELb0ELb1ELb1ELb1ELb1ELb0ELb0ELb0ELi2ELi4ELi4ELi4ELb0EEENS1_21CollectiveEpilogueBwdISA_SB_SD_Li256ELb1ELb0ELi2EEENS1_19SingleTileSchedulerILb1ELb0ELb0ELi128EEEEEEEEEvNT_6ParamsE$_ZN4cute3eso3ESOILb0ELb0EJNS_6LayoutINS_5tupleIJNS3_IJNS_1CILi2EEES5_S5_EEES5_NS3_IJNS3_IJS5_S5_EEES5_EEEEEENS3_IJNS3_IJNS4_ILi1EEENS4_ILi512EEEiEEENS4_ILi4096EEENS3_IJNS3_IJiiEEENS4_ILi8192EEEEEEEEEEEjEEC2ERKSI_RKj) ;  /* 0xfffa3ad000007944 */ /* 0x022fea0003c3ffff */
        /* <DEDUP_REMOVED lines=9> */
[----:B-1----:R-:W-:Y:S05]  /*63eb0*/  CALL.REL.NOINC `($_ZN7cutlass13device_kernelIN5flash19enable_sm80_to_sm89INS1_16FlashAttnBwdSm80INS1_25CollectiveMainloopBwdSm80ILi2ELi2EN4cute5tupleIJNS5_1CILi128EEES8_NS7_ILi64EEEEEENS_10bfloat16_tEfNS_4arch4Sm80ELb0ELb1ELb1ELb1ELb1ELb0ELb0ELb0ELi2ELi4ELi4ELi4ELb0EEENS1_21CollectiveEpilogueBwdISA_SB_SD_Li256ELb1ELb0ELi2EEENS1_19SingleTileSchedulerILb1ELb0ELb0ELi128EEEEEEEEEvNT_6ParamsE$_ZN4cute3eso3ESOILb0ELb0EJNS_6LayoutINS_5tupleIJNS3_IJNS_1CILi2EEES5_S5_EEES5_NS3_IJNS3_IJS5_S5_EEES5_EEEEEENS3_IJNS3_IJNS4_ILi1EEENS4_ILi512EEEiEEENS4_ILi4096EEENS3_IJNS3_IJiiEEENS4_ILi8192EEEEEEEEEEENS_10ViewEngineINS_8smem_ptrIPN7cutlass10bfloat16_tEEEEEEEC2ERKSI_RKSP_) ;  /* 0xfffa39b000007944 */ /* 0x002fea0003c3ffff */
[----:B-1----:R1:W5:Y:S04]  /*63ec0*/  LDL R5, [R1+0x142c] ;  /* 0x00142c0001057983 */ /* 0x0023680000100800 */
[----:B------:R1:W5:Y:S01]  /*63ed0*/  LDL R3, [R1+0x1430] ;  /* 0x0014300001037983 */ /* 0x0003620000100800 */
[----:B------:R-:W-:-:S03]  /*63ee0*/  MOV R4, 0x63f00 ;  /* 0x00063f0000047802 */ /* 0x000fc60000000f00 */
[----:B-1---5:R-:W-:Y:S05]  /*63ef0*/  CALL.REL.NOINC `($_ZN7cutlass13device_kernelIN5flash19enable_sm80_to_sm89INS1_16FlashAttnBwdSm80INS1_25CollectiveMainloopBwdSm80ILi2ELi2EN4cute5tupleIJNS5_1CILi128EEES8_NS7_ILi64EEEEEENS_10bfloat16_tEfNS_4arch4Sm80ELb0ELb1ELb1ELb1ELb1ELb0ELb0ELb0ELi2ELi4ELi4ELi4ELb0EEENS1_21CollectiveEpilogueBwdISA_SB_SD_Li256ELb1ELb0ELi2EEENS1_19SingleTileSchedulerILb1ELb0ELb0ELi128EEEEEEEEEvNT_6ParamsE$_ZZN4cute4takeILi1ELi3ENS_5tupleIJNS1_IJNS_1CILi1EEENS2_ILi512EEEiEEENS2_ILi4096EEENS1_IJNS1_IJiiEEENS2_ILi8192EEEEEEEEEEEDaRKT1_ENKUlDpRKT_E_clIJS6_S9_EEEDaSH_) ;  /* 0xfffa9cb000007944 */ /* 0x022fea0003c3ffff */
[----:B-----5:R2:W-:Y:S01]  /*63f00*/  STL.64 [R1+0x1410], R2 ;  /* 0x0014100201007387 */ /* 0x0205e20000100a00 */
[----:B------:R-:W-:-:S03]  /*63f10*/  MOV R4, 0x63f30 ;  /* 0x00063f3000047802 */ /* 0x000fc60000000f00 */
[----:B-12---:R-:W-:Y:S05]  /*63f20*/  CALL.REL.NOINC `($_ZN7cutlass13device_kernelIN5flash19enable_sm80_to_sm89INS1_16FlashAttnBwdSm80INS1_25CollectiveMainloopBwdSm80ILi2ELi2EN4cute5tupleIJNS5_1CILi128EEES8_NS7_ILi64EEEEEENS_10bfloat16_tEfNS_4arch4Sm80ELb0ELb1ELb1ELb1ELb1ELb0ELb0ELb0ELi2ELi4ELi4ELi4ELb0EEENS1_21CollectiveEpilogueBwdISA_SB_SD_Li256ELb1ELb0ELi2EEENS1_19SingleTileSchedulerILb1ELb0ELb0ELi128EEEEEEEEEvNT_6ParamsE$_ZZN4cute16flatten_to_tupleINS_5tupleIJNS_1CILi4096EEENS1_IJNS1_IJiiEEENS2_ILi8192EEEEEEEEEEEDaRKT_ENKUlRKT_E_clIS6_EEDaSD_) ;  /* 0xfffa998000007944 */ /* 0x006fea0003c3ffff */
[----:B-----5:R2:W-:Y:S01]  /*63f30*/  STL.64 [R1+0x1428], R2 ;  /* 0x0014280201007387 */ /* 0x0205e20000100a00 */
[----:B------:R-:W-:-:S03]  /*63f40*/  MOV R4, 0x63f60 ;  /* 0x00063f6000047802 */ /* 0x000fc60000000f00 */
[----:B-12---:R-:W-:Y:S05]  /*63f50*/  CALL.REL.NOINC `($_ZN7cutlass13device_kernelIN5flash19enable_sm80_to_sm89INS1_16FlashAttnBwdSm80INS1_25CollectiveMainloopBwdSm80ILi2ELi2EN4cute5tupleIJNS5_1CILi128EEES8_NS7_ILi64EEEEEENS_10bfloat16_tEfNS_4arch4Sm80ELb0ELb1ELb1ELb1ELb1ELb0ELb0ELb0ELi2ELi4ELi4ELi4ELb0EEENS1_21CollectiveEpilogueBwdISA_SB_SD_Li256ELb1ELb0ELi2EEENS1_19SingleTileSchedulerILb1ELb0ELb0ELi128EEEEEEEEEvNT_6ParamsE$_ZZN4cute12filter_tupleINS_5tupleIJNS_1CILi4096EEENS1_IJNS1_IJiiEEENS2_ILi8192EEEEEEEEEZNS_16flatten_to_tupleIS7_EEDaRKT_EUlRKT_E_EEDaSB_OT0_ENKUlDpSE_E_clIJNS1_IJS3_EEENS1_IJiiS5_EEEEEEDaSI_) ;  /* 0xfffa909000007944 */ /* 0x006fea0003c3ffff */
        /* <DEDUP_REMOVED lines=21> */
[----:B--2--5:R-:W-:Y:S05]  /*640b0*/  CALL.REL.NOINC `($_ZN7cutlass13device_kernelIN5flash19enable_sm80_to_sm89INS1_16FlashAttnBwdSm80INS1_25CollectiveMainloopBwdSm80ILi2ELi2EN4cute5tupleIJNS5_1CILi128EEES8_NS7_ILi64EEEEEENS_10bfloat16_tEfNS_4arch4Sm80ELb0ELb1ELb1ELb1ELb1ELb0ELb0ELb0ELi2ELi4ELi4ELi4ELb0EEENS1_21CollectiveEpilogueBwdISA_SB_SD_Li256ELb1ELb0ELi2EEENS1_19SingleTileSchedulerILb1ELb0ELb0ELi128EEEEEEEEEvNT_6ParamsE$_ZN4cute3eso3ESOILb1ELb0EJNS_14ComposedLayoutINS_7SwizzleILi3ELi3ELi3EEENS_1CILi0EEENS_6LayoutINS_5tupleIJNS8_IJNS8_IJNS5_ILi4EEENS5_ILi8EEEEEENS8_IJNS5_ILi2EEENS5_ILi1EEEEEEEEENS8_IJNS8_IJSC_SC_EEESB_EEEEEENS8_IJNS8_IJNS8_IJNS5_ILi128EEESD_EEENS8_IJSA_S6_EEEEEENS8_IJNS8_IJNS5_ILi64EEENS5_ILi512EEEEEENS8_IJNS5_ILi16EEENS5_ILi1024EEEEEEEEEEEEEEEENS_10ViewEngineINS_8smem_ptrIPN7cutlass10bfloat16_tEEEEEEEC2ERKSW_RKS13_) ;  /* 0xfffa4a2000007944 */ /* 0x024fea0003c3ffff */
[----:B-1----:R1:W5:Y:S04]  /*640c0*/  LD.E R3, [R8.64+0xc] ;  /* 0x00000c0408037980 */ /* 0x002368000c101900 */
[----:B------:R1:W5:Y:S01]  /*640d0*/  LDL.64 R94, [R1+0x1428] ;  /* 0x00142800015e7983 */ /* 0x0003620000100a00 */
[----:B------:R-:W-:Y:S02]  /*640e0*/  MOV R2, R63 ;  /* 0x0000003f00027202 */ /* 0x000fe40000000f00 */
        /* <DEDUP_REMOVED lines=32> */
[----:B--2--5:R-:W-:Y:S05]  /*642f0*/  CALL.REL.NOINC `($_ZN7cutlass13device_kernelIN5flash19enable_sm80_to_sm89INS1_16FlashAttnBwdSm80INS1_25CollectiveMainloopBwdSm80ILi2ELi2EN4cute5tupleIJNS5_1CILi128EEES8_NS7_ILi64EEEEEENS_10bfloat16_tEfNS_4arch4Sm80ELb0ELb1ELb1ELb1ELb1ELb0ELb0ELb0ELi2ELi4ELi4ELi4ELb0EEENS1_21CollectiveEpilogueBwdISA_SB_SD_Li256ELb1ELb0ELi2EEENS1_19SingleTileSchedulerILb1ELb0ELb0ELi128EEEEEEEEEvNT_6ParamsE$_ZZN4cute13to_mixed_bitsINS_5tupleIJNS1_IJNS_1CILi4EEENS2_ILi8EEEEEENS2_ILi2EEENS2_ILi1EEEEEENS1_IJNS1_IJNS2_ILi128EEENS2_ILi0EEEEEES4_SA_EEENS1_IJNS1_IJiiEEEiSA_EEEEEDaRKT_RKT0_RKT1_ENKUlRKT_RKT0_RKT1_E_clIS5_SB_SD_EEDaSQ_ST_SW_) ;  /* 0xfffa900000007944 */ /* 0x024fea0003c3ffff */
[----:B------:R-:W-:Y:S02]  /*64300*/  MOV R6, 0x64320 ;  /* 0x0006432000067802 */ /* 0x000fe40000000f00 */
[----:B------:R-:W-:Y:S05]  /*64310*/  CALL.REL.NOINC `($_ZN7cutlass13device_kernelIN5flash19enable_sm80_to_sm89INS1_16FlashAttnBwdSm80INS1_25CollectiveMainloopBwdSm80ILi2ELi2EN4cute5tupleIJNS5_1CILi128EEES8_NS7_ILi64EEEEEENS_10bfloat16_tEfNS_4arch4Sm80ELb0ELb1ELb1ELb1ELb1ELb0ELb0ELb0ELi2ELi4ELi4ELi4ELb0EEENS1_21CollectiveEpilogueBwdISA_SB_SD_Li256ELb1ELb0ELi2EEENS1_19SingleTileSchedulerILb1ELb0ELb0ELi128EEEEEEEEEvNT_6ParamsE$_ZZN4cute13to_mixed_bitsINS_5tupleIJNS1_IJNS_1CILi4EEENS2_ILi8EEEEEENS2_ILi2EEENS2_ILi1EEEEEENS1_IJNS1_IJNS2_ILi128EEENS2_ILi0EEEEEES4_SA_EEENS1_IJNS1_IJiiEEEiSA_EEEEEDaRKT_RKT0_RKT1_ENKUlRKT_RKT0_RKT1_E_clIS6_S4_iEEDaSQ_ST_SW_) ;  /* 0xfffa905000007944 */ /* 0x000fea0003c3ffff */
[----:B------:R-:W-:Y:S02]  /*64320*/  MOV R5, R2 ;  /* 0x0000000200057202 */ /* 0x000fe40000000f00 */
[----:B------:R-:W-:Y:S02]  /*64330*/  MOV R2, 0x64350 ;  /* 0x0006435000027802 */ /* 0x000fe40000000f00 */
[----:B------:R-:W-:Y:S05]  /*64340*/  CALL.REL.NOINC `($_ZN7cutlass13device_kernelIN5flash19enable_sm80_to_sm89INS1_16FlashAttnBwdSm80INS1_25CollectiveMainloopBwdSm80ILi2ELi2EN4cute5tupleIJNS5_1CILi128EEES8_NS7_ILi64EEEEEENS_10bfloat16_tEfNS_4arch4Sm80ELb0ELb1ELb1ELb1ELb1ELb0ELb0ELb0ELi2ELi4ELi4ELi4ELb0EEENS1_21CollectiveEpilogueBwdISA_SB_SD_Li256ELb1ELb0ELi2EEENS1_19SingleTileSchedulerILb1ELb0ELb0ELi128EEEEEEEEEvNT_6ParamsE$_ZZN4cute13to_mixed_bitsINS_5tupleIJNS1_IJNS_1CILi4EEENS2_ILi8EEEEEENS2_ILi2EEENS2_ILi1EEEEEENS1_IJNS1_IJNS2_ILi128EEENS2_ILi0EEEEEES4_SA_EEENS1_IJNS1_IJiiEEEiSA_EEEEEDaRKT_RKT0_RKT1_ENKUlDpRKT_E_clIJNS_9MixedBitsILj0ELj384EEENSU_ILj0ELj8EEENS2_ILj0EEEEEEDaSR_) ;  /* 0xfffa8f7000007944 */ /* 0x000fea0003c3ffff */
        /* <DEDUP_REMOVED lines=11> */
[----:B-1----:R-:W-:Y:S05]  /*64400*/  CALL.REL.NOINC `($_ZN7cutlass13device_kernelIN5flash19enable_sm80_to_sm89INS1_16FlashAttnBwdSm80INS1_25CollectiveMainloopBwdSm80ILi2ELi2EN4cute5tupleIJNS5_1CILi128EEES8_NS7_ILi64EEEEEENS_10bfloat16_tEfNS_4arch4Sm80ELb0ELb1ELb1ELb1ELb1ELb0ELb0ELb0ELi2ELi4ELi4ELi4ELb0EEENS1_21CollectiveEpilogueBwdISA_SB_SD_Li256ELb1ELb0ELi2EEENS1_19SingleTileSchedulerILb1ELb0ELb0ELi128EEEEEEEEEvNT_6ParamsE$_ZN4cute3eso3ESOILb1ELb0EJNS_1CILi8EEEiiEEC2ERKS3_RKiS8_) ;  /* 0xfffa50f000007944 */ /* 0x002fea0003c3ffff */
[----:B-1----:R1:W5:Y:S01]  /*64410*/  LDL.64 R2, [R1+0x1428] ;  /* 0x0014280001027983 */ /* 0x0023620000100a00 */
[----:B------:R-:W-:Y:S01]  /*64420*/  IMAD.MOV.U32 R5, RZ, RZ, 0x48 ;  /* 0x00000048ff057424 */ /* 0x000fe200078e00ff */
[----:B------:R-:W-:Y:S02]  /*64430*/  LOP3.LUT P0, RZ, R9, 0x8, RZ, 0xc0, !PT ;  /* 0x0000000809ff7812 */ /* 0x000fe4000780c0ff */
[----:B------:R-:W-:Y:S02]  /*64440*/  MOV R6, 0x64470 ;  /* 0x0006447000067802 */ /* 0x000fe40000000f00 */
[----:B------:R-:W-:-:S04]  /*64450*/  SEL R5, R5, 0x38, !P0 ;  /* 0x0000003805057807 */ /* 0x000fc80004000000 */
[----:B-1---5:R-:W-:Y:S05]  /*64460*/  CALL.REL.NOINC `($_ZN7cutlass13device_kernelIN5flash19enable_sm80_to_sm89INS1_16FlashAttnBwdSm80INS1_25CollectiveMainloopBwdSm80ILi2ELi2EN4cute5tupleIJNS5_1CILi128EEES8_NS7_ILi64EEEEEENS_10bfloat16_tEfNS_4arch4Sm80ELb0ELb1ELb1ELb1ELb1ELb0ELb0ELb0ELi2ELi4ELi4ELi4ELb0EEENS1_21CollectiveEpilogueBwdISA_SB_SD_Li256ELb1ELb0ELi2EEENS1_19SingleTileSchedulerILb1ELb0ELb0ELi128EEEEEEEEEvNT_6ParamsE$_ZN4cute3eso3ESOILb0ELb1EJiNS_1CILi144EEENS2_ILi288EEEEEC2ERKiRKS3_RKS4_) ;  /* 0xfffa437000007944 */ /* 0x022fea0003c3ffff */
[----:B------:R-:W2:Y:S01]  /*64470*/  LDL R8, [R1+0x1428] ;  /* 0x0014280001087983 */ /* 0x000ea20000100800 */
[----:B-1----:R-:W-:Y:S02]  /*64480*/  MOV R4, R20 ;  /* 0x0000001400047202 */ /* 0x002fe40000000f00 */
[----:B------:R-:W-:Y:S01]  /*64490*/  MOV R6, 0x644c0 ;  /* 0x000644c000067802 */ /* 0x000fe20000000f00 */
[----:B--2---:R1:W-:Y:S04]  /*644a0*/  STL [R1+0x1470], R8 ;  /* 0x0014700801007387 */ /* 0x0043e80000100800 */
[----:B-1----:R-:W-:Y:S05]  /*644b0*/  CALL.REL.NOINC `($_ZN7cutlass13device_kernelIN5flash19enable_sm80_to_sm89INS1_16FlashAttnBwdSm80INS1_25CollectiveMainloopBwdSm80ILi2ELi2EN4cute5tupleIJNS5_1CILi128EEES8_NS7_ILi64EEEEEENS_10bfloat16_tEfNS_4arch4Sm80ELb0ELb1ELb1ELb1ELb1ELb0ELb0ELb0ELi2ELi4ELi4ELi4ELb0EEENS1_21CollectiveEpilogueBwdISA_SB_SD_Li256ELb1ELb0ELi2EEENS1_19SingleTileSchedulerILb1ELb0ELb0ELi128EEEEEEEEEvNT_6ParamsE$_ZN4cute3eso3ESOILb1ELb0EJNS_1CILi1EEENS_5tupleIJNS2_ILi8EEEiiEEENS2_ILi64EEENS4_IJiNS2_ILi144EEENS2_ILi288EEEEEENS2_ILi512EEEEEC2ERKS3_RKS6_RKS7_RKSA_RKSB_) ;  /* 0xfffa4b6000007944 */ /* 0x002fea0003c3ffff */
[----:B-1----:R1:W5:Y:S04]  /*644c0*/  LDL R5, [R1+0x1430] ;  /* 0x0014300001057983 */ /* 0x0023680000100800 */
[----:B------:R1:W5:Y:S01]  /*644d0*/  LDL.64 R2, [R1+0x1428] ;  /* 0x0014280001027983 */ /* 0x0003620000100a00 */
[----:B------:R-:W-:-:S03]  /*644e0*/  MOV R6, 0x64500 ;  /* 0x0006450000067802 */ /* 0x000fc60000000f00 */
[----:B-1---5:R-:W-:Y:S05]  /*644f0*/  CALL.REL.NOINC `($_ZN7cutlass13device_kernelIN5flash19enable_sm80_to_sm89INS1_16FlashAttnBwdSm80INS1_25CollectiveMainloopBwdSm80ILi2ELi2EN4cute5tupleIJNS5_1CILi128EEES8_NS7_ILi64EEEEEENS_10bfloat16_tEfNS_4arch4Sm80ELb0ELb1ELb1ELb1ELb1ELb0ELb0ELb0ELi2ELi4ELi4ELi4ELb0EEENS1_21CollectiveEpilogueBwdISA_SB_SD_Li256ELb1ELb0ELi2EEENS1_19SingleTileSchedulerILb1ELb0ELb0ELi128EEEEEEEEEvNT_6ParamsE$_ZN4cute5tupleIJNS0_IJNS_1CILi8EEENS0_IJNS1_ILi2EEES3_S3_EEENS1_ILi1EEES4_S5_EEENS0_IJS5_NS0_IJS2_iiEEENS1_ILi64EEENS0_IJiNS1_ILi144EEENS1_ILi288EEEEEENS1_ILi512EEEEEEEEC2ERKS6_RKSD_) ;  /* 0xfffa7c4000007944 */ /* 0x022fea0003c3ffff */
[----:B------:R2:W5:Y:S04]  /*64500*/  LDL R6, [R1+0x1430] ;  /* 0x0014300001067983 */ /* 0x0005680000100800 */
[----:B-1----:R2:W5:Y:S01]  /*64510*/  LDL.64 R2, [R1+0x1428] ;  /* 0x0014280001027983 */ /* 0x0025620000100a00 */
[----:B------:R-:W-:-:S03]  /*64520*/  MOV R4, 0x64540 ;  /* 0x0006454000047802 */ /* 0x000fc60000000f00 */
[----:B--2--5:R-:W-:Y:S05]  /*64530*/  CALL.REL.NOINC `($_ZN7cutlass13device_kernelIN5flash19enable_sm80_to_sm89INS1_16FlashAttnBwdSm80INS1_25CollectiveMainloopBwdSm80ILi2ELi2EN4cute5tupleIJNS5_1CILi128EEES8_NS7_ILi64EEEEEENS_10bfloat16_tEfNS_4arch4Sm80ELb0ELb1ELb1ELb1ELb1ELb0ELb0ELb0ELi2ELi4ELi4ELi4ELb0EEENS1_21CollectiveEpilogueBwdISA_SB_SD_Li256ELb1ELb0ELi2EEENS1_19SingleTileSchedulerILb1ELb0ELb0ELi128EEEEEEEEEvNT_6ParamsE$_ZZN4cute7flattenINS_5tupleIJNS_1CILi1EEENS1_IJNS2_ILi8EEEiiEEENS2_ILi64EEENS1_IJiNS2_ILi144EEENS2_ILi288EEEEEENS2_ILi512EEEEEEEEDaRKT_ENKUlRKT_E_clIS5_EEDaSH_) ;  /* 0xfffac07000007944 */ /* 0x024fea0003c3ffff */
[----:B------:R1:W-:Y:S01]  /*64540*/  STL.64 [R1+0x1428], R2 ;  /* 0x0014280201007387 */ /* 0x0003e20000100a00 */
[----:B------:R-:W-:-:S02]  /*64550*/  MOV R5, R6 ;  /* 0x0000000600057202 */ /* 0x000fc40000000f00 */
[----:B------:R-:W-:Y:S02]  /*64560*/  MOV R4, 0x64580 ;  /* 0x0006458000047802 */ /* 0x000fe40000000f00 */
[----:B-1----:R-:W-:Y:S05]  /*64570*/  CALL.REL.NOINC `($_ZN7cutlass13device_kernelIN5flash19enable_sm80_to_sm89INS1_16FlashAttnBwdSm80INS1_25CollectiveMainloopBwdSm80ILi2ELi2EN4cute5tupleIJNS5_1CILi128EEES8_NS7_ILi64EEEEEENS_10bfloat16_tEfNS_4arch4Sm80ELb0ELb1ELb1ELb1ELb1ELb0ELb0ELb0ELi2ELi4ELi4ELi4ELb0EEENS1_21CollectiveEpilogueBwdISA_SB_SD_Li256ELb1ELb0ELi2EEENS1_19SingleTileSchedulerILb1ELb0ELb0ELi128EEEEEEEEEvNT_6ParamsE$_ZZN4cute7flattenINS_5tupleIJNS_1CILi1EEENS1_IJNS2_ILi8EEEiiEEENS2_ILi64EEENS1_IJiNS2_ILi144EEENS2_ILi288EEEEEENS2_ILi512EEEEEEEEDaRKT_ENKUlRKT_E_clIS9_EEDaSH_) ;  /* 0xfffac05000007944 */ /* 0x002fea0003c3ffff */
[----:B------:R1:W-:Y:S01]  /*64580*/  STL [R1+0x1410], R2 ;  /* 0x0014100201007387 */ /* 0x0003e20000100800 */
[----:B------:R-:W-:Y:S02]  /*64590*/  MOV R20, R70 ;  /* 0x0000004600147202 */ /* 0x000fe40000000f00 */
[----:B------:R-:W-:Y:S02]  /*645a0*/  MOV R4, 0x645c0 ;  /* 0x000645c000047802 */ /* 0x000fe40000000f00 */
[----:B-1----:R-:W-:Y:S05]  /*645b0*/  CALL.REL.NOINC `($_ZN7cutlass13device_kernelIN5flash19enable_sm80_to_sm89INS1_16FlashAttnBwdSm80INS1_25CollectiveMainloopBwdSm80ILi2ELi2EN4cute5tupleIJNS5_1CILi128EEES8_NS7_ILi64EEEEEENS_10bfloat16_tEfNS_4arch4Sm80ELb0ELb1ELb1ELb1ELb1ELb0ELb0ELb0ELi2ELi4ELi4ELi4ELb0EEENS1_21CollectiveEpilogueBwdISA_SB_SD_Li256ELb1ELb0ELi2EEENS1_19SingleTileSchedulerILb1ELb0ELb0ELi128EEEEEEEEEvNT_6ParamsE$_ZZN4cute12filter_tupleINS_5tupleIJNS_1CILi1EEENS1_IJNS2_ILi8EEEiiEEENS2_ILi64EEENS1_IJiNS2_ILi144EEENS2_ILi288EEEEEENS2_ILi512EEEEEEZNS_7flattenISB_EEDaRKT_EUlRKT_E_EEDaSF_OT0_ENKUlDpSI_E_clIJNS1_IJS3_EEES5_NS1_IJS6_EEES9_NS1_IJSA_EEEEEEDaSM_) ;  /* 0xfffa88a000007944 */ /* 0x002fea0003c3ffff */
[----:B------:R-:W-:Y:S02]  /*645c0*/  MOV R6, 0x645e0 ;  /* 0x000645e000067802 */ /* 0x000fe40000000f00 */
[----:B--2--5:R-:W-:Y:S05]  /*645d0*/  CALL.REL.NOINC `($_ZN7cutlass13device_kernelIN5flash19enable_sm80_to_sm89INS1_16FlashAttnBwdSm80INS1_25CollectiveMainloopBwdSm80ILi2ELi2EN4cute5tupleIJNS5_1CILi128EEES8_NS7_ILi64EEEEEENS_10bfloat16_tEfNS_4arch4Sm80ELb0ELb1ELb1ELb1ELb1ELb0ELb0ELb0ELi2ELi4ELi4ELi4ELb0EEENS1_21CollectiveEpilogueBwdISA_SB_SD_Li256ELb1ELb0ELi2EEENS1_19SingleTileSchedulerILb1ELb0ELb0ELi128EEEEEEEEEvNT_6ParamsE$_ZN4cute3eso3ESOILb0ELb1EJiNS_1CILi144EEENS2_ILi512EEEEEC2ERKiRKS3_RKS4_) ;  /* 0xfffa424000007944 */ /* 0x024fea0003c3ffff */
[----:B------:R-:W2:Y:S01]  /*645e0*/  LDL R6, [R1+0x1428] ;  /* 0x0014280001067983 */ /* 0x000ea20000100800 */
[----:B-1----:R-:W-:Y:S02]  /*645f0*/  MOV R4, R13 ;  /* 0x0000000d00047202 */ /* 0x002fe40000000f00 */
[----:B------:R-:W-:Y:S01]  /*64600*/  MOV R8, 0x64630 ;  /* 0x0006463000087802 */ /* 0x000fe20000000f00 */
[----:B--2---:R1:W-:Y:S04]  /*64610*/  STL [R1+0x145c], R6 ;  /* 0x00145c0601007387 */ /* 0x0043e80000100800 */
[----:B-1----:R-:W-:Y:S05]  /*64620*/  CALL.REL.NOINC `($_ZN7cutlass13device_kernelIN5flash19enable_sm80_to_sm89INS1_16FlashAttnBwdSm80INS1_25CollectiveMainloopBwdSm80ILi2ELi2EN4cute5tupleIJNS5_1CILi128EEES8_NS7_ILi64EEEEEENS_10bfloat16_tEfNS_4arch4Sm80ELb0ELb1ELb1ELb1ELb1ELb0ELb0ELb0ELi2ELi4ELi4ELi4ELb0EEENS1_21CollectiveEpilogueBwdISA_SB_SD_Li256ELb1ELb0ELi2EEENS1_19SingleTileSchedulerILb1ELb0ELb0ELi128EEEEEEEEEvNT_6ParamsE$_ZN4cute3eso3ESOILb0ELb0EJiiNS_1CILi144EEENS2_ILi512EEEEEC2ERKiS7_RKS3_RKS4_) ;  /* 0xfffa3b3000007944 */ /* 0x002fea0003c3ffff */
[----:B-1----:R-:W2:Y:S01]  /*64630*/  LDL.64 R4, [R1+0x1428] ;  /* 0x0014280001047983 */ /* 0x002ea20000100a00 */
[----:B------:R-:W-:Y:S01]  /*64640*/  IMAD.MOV.U32 R3, RZ, RZ, R12 ;  /* 0x000000ffff037224 */ /* 0x000fe200078e000c */
[----:B------:R-:W-:Y:S02]  /*64650*/  IADD3 R7, R61, 0xd8, RZ ;  /* 0x000000d83d077810 */ /* 0x000fe40007ffe0ff */
[----:B------:R-:W-:Y:S01]  /*64660*/  MOV R6, 0x646a0 ;  /* 0x000646a000067802 */ /* 0x000fe20000000f00 */
[----:B--2---:R1:W-:Y:S04]  /*64670*/  STL [R1+0x1454], R4 ;  /* 0x0014540401007387 */ /* 0x0043e80000100800 */
[----:B------:R1:W-:Y:S02]  /*64680*/  STL [R1+0x1458], R5 ;  /* 0x0014580501007387 */ /* 0x0003e40000100800 */
[----:B-1----:R-:W-:Y:S05]  /*64690*/  CALL.REL.NOINC `($_ZN7cutlass13device_kernelIN5flash19enable_sm80_to_sm89INS1_16FlashAttnBwdSm80INS1_25CollectiveMainloopBwdSm80ILi2ELi2EN4cute5tupleIJNS5_1CILi128EEES8_NS7_ILi64EEEEEENS_10bfloat16_tEfNS_4arch4Sm80ELb0ELb1ELb1ELb1ELb1ELb0ELb0ELb0ELi2ELi4ELi4ELi4ELb0EEENS1_21CollectiveEpilogueBwdISA_SB_SD_Li256ELb1ELb0ELi2EEENS1_19SingleTileSchedulerILb1ELb0ELb0ELi128EEEEEEEEEvNT_6ParamsE$_ZN4cute3eso3ESOILb0ELb0EJiiiNS_1CILi144EEENS2_ILi512EEEEEC2ERKiS7_S7_RKS3_RKS4_) ;  /* 0xfffa3d6000007944 */ /* 0x002fea0003c3ffff */
[----:B-1----:R-:W2:Y:S04]  /*646a0*/  LDL.64 R2, [R1+0x1410] ;  /* 0x0014100001027983 */ /* 0x002ea80000100a00 */
[----:B------:R-:W3:Y:S01]  /*646b0*/  LDL R6, [R1+0x1418] ;  /* 0x0014180001067983 */ /* 0x000ee20000100800 */
[----:B------:R-:W-:-:S03]  /*646c0*/  MOV R4, 0x64700 ;  /* 0x0006470000047802 */ /* 0x000fc60000000f00 */
[----:B--2---:R1:W-:Y:S04]  /*646d0*/  STL.64 [R1+0x1428], R2 ;  /* 0x0014280201007387 */ /* 0x0043e80000100a00 */
[----:B---3--:R1:W-:Y:S02]  /*646e0*/  STL [R1+0x1430], R6 ;  /* 0x0014300601007387 */ /* 0x0083e40000100800 */
[----:B-1----:R-:W-:Y:S05]  /*646f0*/  CALL.REL.NOINC `($_ZN7cutlass13device_kernelIN5flash19enable_sm80_to_sm89INS1_16FlashAttnBwdSm80INS1_25CollectiveMainloopBwdSm80ILi2ELi2EN4cute5tupleIJNS5_1CILi128EEES8_NS7_ILi64EEEEEENS_10bfloat16_tEfNS_4arch4Sm80ELb0ELb1ELb1ELb1ELb1ELb0ELb0ELb0ELi2ELi4ELi4ELi4ELb0EEENS1_21CollectiveEpilogueBwdISA_SB_SD_Li256ELb1ELb0ELi2EEENS1_19SingleTileSchedulerILb1ELb0ELb0ELi128EEEEEEEEEvNT_6ParamsE$_ZN4cute3eso3ESOILb1ELb0EJNS_1CILi8EEEiiiNS2_ILi144EEENS2_ILi512EEEEEC2ERKS3_RKiSA_SA_RKS4_RKS5_) ;  /* 0xfffa4e7000007944 */ /* 0x002fea0003c3ffff */
[----:B-1----:R-:W2:Y:S04]  /*64700*/  LDL.64 R2, [R1+0x1448] ;  /* 0x0014480001027983 */ /* 0x002ea80000100a00 */
[----:B------:R-:W3:Y:S01]  /*64710*/  LDL R8, [R1+0x1450] ;  /* 0x0014500001087983 */ /* 0x000ee20000100800 */
[C---:B------:R-:W-:Y:S02]  /*64720*/  IADD3 R7, R61.reuse, 0x94, RZ ;  /* 0x000000943d077810 */ /* 0x040fe40007ffe0ff */
[----:B------:R-:W-:-:S02]  /*64730*/  IADD3 R6, R61, 0x98, RZ ;  /* 0x000000983d067810 */ /* 0x000fc40007ffe0ff */
[----:B------:R-:W-:Y:S01]  /*64740*/  MOV R4, 0x64780 ;  /* 0x0006478000047802 */ /* 0x000fe20000000f00 */
[----:B--2---:R1:W-:Y:S04]  /*64750*/  STL.64 [R1+0x1410], R2 ;  /* 0x0014100201007387 */ /* 0x0043e80000100a00 */
[----:B---3--:R1:W-:Y:S02]  /*64760*/  STL [R1+0x1418], R8 ;  /* 0x0014180801007387 */ /* 0x0083e40000100800 */
[----:B-1----:R-:W-:Y:S05]  /*64770*/  CALL.REL.NOINC `($_ZN7cutlass13device_kernelIN5flash19enable_sm80_to_sm89INS1_16FlashAttnBwdSm80INS1_25CollectiveMainloopBwdSm80ILi2ELi2EN4cute5tupleIJNS5_1CILi128EEES8_NS7_ILi64EEEEEENS_10bfloat16_tEfNS_4arch4Sm80ELb0ELb1ELb1ELb1ELb1ELb0ELb0ELb0ELi2ELi4ELi4ELi4ELb0EEENS1_21CollectiveEpilogueBwdISA_SB_SD_Li256ELb1ELb0ELi2EEENS1_19SingleTileSchedulerILb1ELb0ELb0ELi128EEEEEEEEEvNT_6ParamsE$_ZN4cute3eso3ESOILb1ELb0EJNS_1CILi1EEEiiiNS2_ILi144EEENS2_ILi512EEEEEC2ERKS3_RKiSA_SA_RKS4_RKS5_) ;  /* 0xfffa49c000007944 */ /* 0x002fea0003c3ffff */
[----:B-1----:R1:W5:Y:S04]  /*64780*/  LDL R5, [R1+0x1450] ;  /* 0x0014500001057983 */ /* 0x0023680000100800 */
[----:B------:R1:W5:Y:S01]  /*64790*/  LDL.64 R2, [R1+0x1448] ;  /* 0x0014480001027983 */ /* 0x0003620000100a00 */
[----:B------:R-:W-:-:S03]  /*647a0*/  MOV R6, 0x647c0 ;  /* 0x000647c000067802 */ /* 0x000fc60000000f00 */
[----:B-1---5:R-:W-:Y:S05]  /*647b0*/  CALL.REL.NOINC `($_ZN7cutlass13device_kernelIN5flash19enable_sm80_to_sm89INS1_16FlashAttnBwdSm80INS1_25CollectiveMainloopBwdSm80ILi2ELi2EN4cute5tupleIJNS5_1CILi128EEES8_NS7_ILi64EEEEEENS_10bfloat16_tEfNS_4arch4Sm80ELb0ELb1ELb1ELb1ELb1ELb0ELb0ELb0ELi2ELi4ELi4ELi4ELb0EEENS1_21CollectiveEpilogueBwdISA_SB_SD_Li256ELb1ELb0ELi2EEENS1_19SingleTileSchedulerILb1ELb0ELb0ELi128EEEEEEEEEvNT_6ParamsE$_ZN4cute5tupleIJNS0_IJNS_1CILi16EEENS1_ILi2EEES3_S3_NS1_ILi4EEES3_EEENS0_IJNS1_ILi1EEEiiiNS1_ILi144EEENS1_ILi512EEEEEEEEC2ERKS5_RKS9_) ;  /* 0xfffa76f000007944 */ /* 0x022fea0003c3ffff */
        /* <DEDUP_REMOVED lines=10> */
[----:B-1----:R-:W-:Y:S05]  /*64860*/  CALL.REL.NOINC `($_ZN7cutlass13device_kernelIN5flash19enable_sm80_to_sm89INS1_16FlashAttnBwdSm80INS1_25CollectiveMainloopBwdSm80ILi2ELi2EN4cute5tupleIJNS5_1CILi128EEES8_NS7_ILi64EEEEEENS_10bfloat16_tEfNS_4arch4Sm80ELb0ELb1ELb1ELb1ELb1ELb0ELb0ELb0ELi2ELi4ELi4ELi4ELb0EEENS1_21CollectiveEpilogueBwdISA_SB_SD_Li256ELb1ELb0ELi2EEENS1_19SingleTileSchedulerILb1ELb0ELb0ELi128EEEEEEEEEvNT_6ParamsE$_ZZN4cute6detail16composition_implINS_5tupleIJNS_1CILi16EEENS3_ILi2EEES5_S5_NS3_ILi4EEES5_EEENS2_IJNS3_ILi1EEEiiiNS3_ILi144EEENS3_ILi512EEEEEENS2_IJNS2_IJS5_S5_EEES6_NS3_ILi8EEEEEENS2_IJNS2_IJNS3_ILi64EEESA_EEES4_NS3_ILi1024EEEEEEEEDaRKT_RKT0_RKT1_RKT2_ENKUlRKT_RKT0_E_clISC_SG_EEDaSX_S10_) ;  /* 0xfffa9b4000007944 */ /* 0x002fea0003c3ffff */
[----:B------:R-:W-:Y:S01]  /*64870*/  IMAD.MOV.U32 R5, RZ, RZ, R16 ;  /* 0x000000ffff057224 */ /* 0x000fe200078e0010 */
[----:B------:R-:W-:Y:S01]  /*64880*/  MOV R3, R14 ;  /* 0x0000000e00037202 */ /* 0x000fe20000000f00 */
[----:B------:R-:W-:Y:S01]  /*64890*/  IMAD.MOV.U32 R20, RZ, RZ, R15 ;  /* 0x000000ffff147224 */ /* 0x000fe200078e000f */
[----:B------:R-:W-:Y:S02]  /*648a0*/  MOV R16, 0x648c0 ;  /* 0x000648c000107802 */ /* 0x000fe40000000f00 */
[----:B--2--5:R-:W-:Y:S05]  /*648b0*/  CALL.REL.NOINC `($_ZN7cutlass13device_kernelIN5flash19enable_sm80_to_sm89INS1_16FlashAttnBwdSm80INS1_25CollectiveMainloopBwdSm80ILi2ELi2EN4cute5tupleIJNS5_1CILi128EEES8_NS7_ILi64EEEEEENS_10bfloat16_tEfNS_4arch4Sm80ELb0ELb1ELb1ELb1ELb1ELb0ELb0ELb0ELi2ELi4ELi4ELi4ELb0EEENS1_21CollectiveEpilogueBwdISA_SB_SD_Li256ELb1ELb0ELi2EEENS1_19SingleTileSchedulerILb1ELb0ELb0ELi128EEEEEEEEEvNT_6ParamsE$_ZZN4cute6detail16composition_implINS_5tupleIJNS_1CILi16EEENS3_ILi2EEES5_S5_NS3_ILi4EEES5_EEENS2_IJNS3_ILi1EEEiiiNS3_ILi144EEENS3_ILi512EEEEEENS2_IJNS2_IJS5_S5_EEES6_NS3_ILi8EEEEEENS2_IJNS2_IJNS3_ILi64EEESA_EEES4_NS3_ILi1024EEEEEEEEDaRKT_RKT0_RKT1_RKT2_ENKUlRKT_RKT0_E_clIS6_S4_EEDaSX_S10_) ;  /* 0xfffa987000007944 */ /* 0x024fea0003c3ffff */
[----:B-----5:R2:W-:Y:S01]  /*648c0*/  STL.64 [R1+0x1410], R2 ;  /* 0x0014100201007387 */ /* 0x0205e20000100a00 */
[----:B------:R-:W-:-:S03]  /*648d0*/  MOV R4, 0x648f0 ;  /* 0x000648f000047802 */ /* 0x000fc60000000f00 */
[----:B-12---:R-:W-:Y:S05]  /*648e0*/  CALL.REL.NOINC `($_ZN7cutlass13device_kernelIN5flash19enable_sm80_to_sm89INS1_16FlashAttnBwdSm80INS1_25CollectiveMainloopBwdSm80ILi2ELi2EN4cute5tupleIJNS5_1CILi128EEES8_NS7_ILi64EEEEEENS_10bfloat16_tEfNS_4arch4Sm80ELb0ELb1ELb1ELb1ELb1ELb0ELb0ELb0ELi2ELi4ELi4ELi4ELb0EEENS1_21CollectiveEpilogueBwdISA_SB_SD_Li256ELb1ELb0ELi2EEENS1_19SingleTileSchedulerILb1ELb0ELb0ELi128EEEEEEEEEvNT_6ParamsE$_ZN4cute3eso3ESOILb0ELb0EJNS_5tupleIJiNS_1CILi512EEEEEENS2_IJiiEEENS3_ILi1024EEEEEC2ERKS5_RKS6_RKS7_) ;  /* 0xfffa2b4000007944 */ /* 0x006fea0003c3ffff */
[----:B------:R2:W5:Y:S04]  /*648f0*/  LDL R5, [R1+0x1430] ;  /* 0x0014300001057983 */ /* 0x0005680000100800 */
[----:B-1----:R2:W5:Y:S01]  /*64900*/  LDL.64 R2, [R1+0x1428] ;  /* 0x0014280001027983 */ /* 0x0025620000100a00 */
[----:B------:R-:W-:-:S03]  /*64910*/  MOV R6, 0x64930 ;  /* 0x0006493000067802 */ /* 0x000fc60000000f00 */
        /* <DEDUP_REMOVED lines=28> */
[----:B------:R-:W-:-:S03]  /*64ae0*/  MOV R4, 0x64b00 ;  /* 0x00064b0000047802 */ /* 0x000fc60000000f00 */
        /* <DEDUP_REMOVED lines=24> */
[----:B-12--5:R-:W-:Y:S05]  /*64c70*/  CALL.REL.NOINC `($_ZN7cutlass13device_kernelIN5flash19enable_sm80_to_sm89INS1_16FlashAttnBwdSm80INS1_25CollectiveMainloopBwdSm80ILi2ELi2EN4cute5tupleIJNS5_1CILi128EEES8_NS7_ILi64EEEEEENS_10bfloat16_tEfNS_4arch4Sm80ELb0ELb1ELb1ELb1ELb1ELb0ELb0ELb0ELi2ELi4ELi4ELi4ELb0EEENS1_21CollectiveEpilogueBwdISA_SB_SD_Li256ELb1ELb0ELi2EEENS1_19SingleTileSchedulerILb1ELb0ELb0ELi128EEEEEEEEEvNT_6ParamsE$_ZN4cute3eso3ESOILb1ELb0EJNS_6LayoutINS_5tupleIJNS3_IJNS_1CILi8EEENS4_ILi1EEEEEENS4_ILi2EEENS3_IJNS4_ILi4EEES8_EEEEEENS3_IJNS3_IJS6_NS4_ILi0EEEEEES5_NS3_IJNS4_ILi32EEENS4_ILi16EEEEEEEEEEENS_10ViewEngineIPN7cutlass10bfloat16_tEEEEEC2ERKSI_RKSN_) ;  /* 0xfffa6a7000007944 */ /* 0x026fea0003c3ffff */
[----:B------:R2:W5:Y:S01]  /*64c80*/  LDL.64 R76, [R1+0x1410] ;  /* 0x00141000014c7983 */ /* 0x0005620000100a00 */
[----:B-1----:R-:W-:Y:S01]  /*64c90*/  IMAD.MOV.U32 R6, RZ, RZ, R72 ;  /* 0x000000ffff067224 */ /* 0x002fe200078e0048 */
[----:B------:R-:W-:-:S02]  /*64ca0*/  MOV R3, R73 ;  /* 0x0000004900037202 */ /* 0x000fc40000000f00 */
[----:B------:R-:W-:Y:S02]  /*64cb0*/  MOV R4, 0x64cd0 ;  /* 0x00064cd000047802 */ /* 0x000fe40000000f00 */
[----:B--2--5:R-:W-:Y:S05]  /*64cc0*/  CALL.REL.NOINC `($_ZN7cutlass13device_kernelIN5flash19enable_sm80_to_sm89INS1_16FlashAttnBwdSm80INS1_25CollectiveMainloopBwdSm80ILi2ELi2EN4cute5tupleIJNS5_1CILi128EEES8_NS7_ILi64EEEEEENS_10bfloat16_tEfNS_4arch4Sm80ELb0ELb1ELb1ELb1ELb1ELb0ELb0ELb0ELi2ELi4ELi4ELi4ELb0EEENS1_21CollectiveEpilogueBwdISA_SB_SD_Li256ELb1ELb0ELi2EEENS1_19SingleTileSchedulerILb1ELb0ELb0ELi128EEEEEEEEEvNT_6ParamsE$_ZN4cute3eso3ESOILb1ELb0EJNS_6LayoutINS_5tupleIJNS3_IJNS3_IJNS_1CILi4EEENS4_ILi2EEEEEENS4_ILi1EEEEEES6_NS4_ILi8EEEEEENS3_IJNS3_IJNS3_IJS8_NS4_ILi32EEEEEENS4_ILi0EEEEEENS4_ILi64EEES5_EEEEENS_10ViewEngineIPN7cutlass10bfloat16_tEEEEEC2ERKSI_RKSN_) ;  /* 0xfffa56e000007944 */ /* 0x024fea0003c3ffff */
[----:B------:R2:W5:Y:S04]  /*64cd0*/  LDL.64 R74, [R1+0x1410] ;  /* 0x00141000014a7983 */ /* 0x0005680000100a00 */
[----:B-1----:R2:W5:Y:S01]  /*64ce0*/  LD.E.64 R2, [R80.64+0x8] ;  /* 0x0000080450027980 */ /* 0x002562000c101b00 */
[----:B------:R-:W-:Y:S02]  /*64cf0*/  MOV R9, R70 ;  /* 0x0000004600097202 */ /* 0x000fe40000000f00 */
[----:B------:R-:W-:Y:S02]  /*64d00*/  MOV R8, 0x64d20 ;  /* 0x00064d2000087802 */ /* 0x000fe40000000f00 */
[----:B--2--5:R-:W-:Y:S05]  /*64d10*/  CALL.REL.NOINC `($_ZN7cutlass13device_kernelIN5flash19enable_sm80_to_sm89INS1_16FlashAttnBwdSm80INS1_25CollectiveMainloopBwdSm80ILi2ELi2EN4cute5tupleIJNS5_1CILi128EEES8_NS7_ILi64EEEEEENS_10bfloat16_tEfNS_4arch4Sm80ELb0ELb1ELb1ELb1ELb1ELb0ELb0ELb0ELi2ELi4ELi4ELi4ELb0EEENS1_21CollectiveEpilogueBwdISA_SB_SD_Li256ELb1ELb0ELi2EEENS1_19SingleTileSchedulerILb1ELb0ELb0ELi128EEEEEEEEEvNT_6ParamsE$_ZN4cute8smem_ptrIPN7cutlass10bfloat16_tEECI1NS_12iter_adaptorIS3_S4_EEES3_) ;  /* 0xfffa77a000007944 */ /* 0x024fea0003c3ffff */
[----:B-1----:R1:W5:Y:S01]  /*64d20*/  LDL.64 R2, [R1+0x1410] ;  /* 0x0014100001027983 */ /* 0x0023620000100a00 */
[----:B------:R-:W-:-:S03]  /*64d30*/  MOV R6, 0x64d50 ;  /* 0x00064d5000067802 */ /* 0x000fc60000000f00 */
[----:B-1---5:R-:W-:Y:S05]  /*64d40*/  CALL.REL.NOINC `($_ZN7cutlass13device_kernelIN5flash19enable_sm80_to_sm89INS1_16FlashAttnBwdSm80INS1_25CollectiveMainloopBwdSm80ILi2ELi2EN4cute5tupleIJNS5_1CILi128EEES8_NS7_ILi64EEEEEENS_10bfloat16_tEfNS_4arch4Sm80ELb0ELb1ELb1ELb1ELb1ELb0ELb0ELb0ELi2ELi4ELi4ELi4ELb0EEENS1_21CollectiveEpilogueBwdISA_SB_SD_Li256ELb1ELb0ELi2EEENS1_19SingleTileSchedulerILb1ELb0ELb0ELi128EEEEEEEEEvNT_6ParamsE$_ZN4cute3eso3ESOILb1ELb0EJNS_6LayoutINS_5tupleIJNS3_IJNS_1CILi8EEENS4_ILi1EEEEEENS4_ILi2EEEEEENS3_IJNS3_IJS6_NS4_ILi0EEEEEENS4_ILi4096EEEEEEEENS_10ViewEngineINS_8smem_ptrIPN7cutlass10bfloat16_tEEEEEEEC2ERKSE_RKSL_) ;  /* 0xfffa677000007944 */ /* 0x022fea0003c3ffff */
[----:B-1----:R1:W5:Y:S01]  /*64d50*/  LDL.64 R4, [R1+0x1410] ;  /* 0x0014100001047983 */ /* 0x0023620000100a00 */
[----:B------:R-:W-:Y:S01]  /*64d60*/  IMAD.MOV.U32 R2, RZ, RZ, R76 ;  /* 0x000000ffff027224 */ /* 0x000fe200078e004c */
[----:B------:R-:W-:-:S02]  /*64d70*/  MOV R7, R77 ;  /* 0x0000004d00077202 */ /* 0x000fc40000000f00 */
[----:B------:R-:W-:Y:S02]  /*64d80*/  MOV R6, 0x64da0 ;  /* 0x00064da000067802 */ /* 0x000fe40000000f00 */
[----:B-1---5:R-:W-:Y:S05]  /*64d90*/  CALL.REL.NOINC `($_ZN7cutlass13device_kernelIN5flash19enable_sm80_to_sm89INS1_16FlashAttnBwdSm80INS1_25CollectiveMainloopBwdSm80ILi2ELi2EN4cute5tupleIJNS5_1CILi128EEES8_NS7_ILi64EEEEEENS_10bfloat16_tEfNS_4arch4Sm80ELb0ELb1ELb1ELb1ELb1ELb0ELb0ELb0ELi2ELi4ELi4ELi4ELb0EEENS1_21CollectiveEpilogueBwdISA_SB_SD_Li256ELb1ELb0ELi2EEENS1_19SingleTileSchedulerILb1ELb0ELb0ELi128EEEEEEEEEvNT_6ParamsE$_ZN4cute3eso3ESOILb1ELb0EJNS_6LayoutINS_5tupleIJNS3_IJNS_1CILi8EEENS4_ILi1EEEEEENS4_ILi2EEEEEENS3_IJNS3_IJS6_NS4_ILi0EEEEEES5_EEEEENS_10ViewEngineIPN7cutlass10bfloat16_tEEEEEC2ERKSD_RKSI_) ;  /* 0xfffa68b000007944 */ /* 0x022fea0003c3ffff */
[----:B-1----:R1:W5:Y:S01]  /*64da0*/  LDL.64 R2, [R1+0x1410] ;  /* 0x0014100001027983 */ /* 0x0023620000100a00 */
[----:B------:R-:W-:Y:S02]  /*64db0*/  MOV R7, R5 ;  /* 0x0000000500077202 */ /* 0x000fe40000000f00 */
[----:B------:R-:W-:Y:S02]  /*64dc0*/  MOV R6, 0x64de0 ;  /* 0x00064de000067802 */ /* 0x000fe40000000f00 */
[----:B-1---5:R-:W-:Y:S05]  /*64dd0*/  CALL.REL.NOINC `($_ZN7cutlass13device_kernelIN5flash19enable_sm80_to_sm89INS1_16FlashAttnBwdSm80INS1_25CollectiveMainloopBwdSm80ILi2ELi2EN4cute5tupleIJNS5_1CILi128EEES8_NS7_ILi64EEEEEENS_10bfloat16_tEfNS_4arch4Sm80ELb0ELb1ELb1ELb1ELb1ELb0ELb0ELb0ELi2ELi4ELi4ELi4ELb0EEENS1_21CollectiveEpilogueBwdISA_SB_SD_Li256ELb1ELb0ELi2EEENS1_19SingleTileSchedulerILb1ELb0ELb0ELi128EEEEEEEEEvNT_6ParamsE$_ZN4cute3eso3ESOILb1ELb0EJNS_6LayoutINS_5tupleIJNS3_IJNS_1CILi8EEENS4_ILi1EEEEEENS3_IJNS4_ILi2EEEEEEEEENS3_IJNS3_IJS6_NS4_ILi0EEEEEENS3_IJNS4_ILi4096EEEEEEEEEEENS_10ViewEngineINS_8smem_ptrIPN7cutlass10bfloat16_tEEEEEEEC2ERKSG_RKSN_) ;  /* 0xfffa64b000007944 */ /* 0x022fea0003c3ffff */
[----:B-1----:R1:W5:Y:S01]  /*64de0*/  LDL.64 R4, [R1+0x1410] ;  /* 0x0014100001047983 */ /* 0x0023620000100a00 */
[----:B------:R-:W-:Y:S02]  /*64df0*/  MOV R7, R3 ;  /* 0x0000000300077202 */ /* 0x000fe40000000f00 */
[----:B------:R-:W-:Y:S02]  /*64e00*/  MOV R6, 0x64e20 ;  /* 0x00064e2000067802 */ /* 0x000fe40000000f00 */
[----:B-1---5:R-:W-:Y:S05]  /*64e10*/  CALL.REL.NOINC `($_ZN7cutlass13device_kernelIN5flash19enable_sm80_to_sm89INS1_16FlashAttnBwdSm80INS1_25CollectiveMainloopBwdSm80ILi2ELi2EN4cute5tupleIJNS5_1CILi128EEES8_NS7_ILi64EEEEEENS_10bfloat16_tEfNS_4arch4Sm80ELb0ELb1ELb1ELb1ELb1ELb0ELb0ELb0ELi2ELi4ELi4ELi4ELb0EEENS1_21CollectiveEpilogueBwdISA_SB_SD_Li256ELb1ELb0ELi2EEENS1_19SingleTileSchedulerILb1ELb0ELb0ELi128EEEEEEEEEvNT_6ParamsE$_ZN4cute3eso3ESOILb1ELb0EJNS_6LayoutINS_5tupleIJNS3_IJNS_1CILi8EEENS4_ILi1EEEEEENS3_IJNS4_ILi2EEEEEEEEENS3_IJNS3_IJS6_NS4_ILi0EEEEEENS3_IJS5_EEEEEEEENS_10ViewEngineIPN7cutlass10bfloat16_tEEEEEC2ERKSF_RKSK_) ;  /* 0xfffa658000007944 */ /* 0x022fea0003c3ffff */
[----:B-1----:R1:W5:Y:S01]  /*64e20*/  LDL.64 R2, [R1+0x1410] ;  /* 0x0014100001027983 */ /* 0x0023620000100a00 */
[----:B------:R-:W-:-:S03]  /*64e30*/  MOV R8, 0x64e50 ;  /* 0x00064e5000087802 */ /* 0x000fc60000000f00 */
[----:B-1---5:R-:W-:Y:S05]  /*64e40*/  CALL.REL.NOINC `($_ZN7cutlass13device_kernelIN5flash19enable_sm80_to_sm89INS1_16FlashAttnBwdSm80INS1_25CollectiveMainloopBwdSm80ILi2ELi2EN4cute5tupleIJNS5_1CILi128EEES8_NS7_ILi64EEEEEENS_10bfloat16_tEfNS_4arch4Sm80ELb0ELb1ELb1ELb1ELb1ELb0ELb0ELb0ELi2ELi4ELi4ELi4ELb0EEENS1_21CollectiveEpilogueBwdISA_SB_SD_Li256ELb1ELb0ELi2EEENS1_19SingleTileSchedulerILb1ELb0ELb0ELi128EEEEEEEEEvNT_6ParamsE$_ZN4cute3eso3ESOILb1ELb0EJNS_6LayoutINS_5tupleIJNS3_IJNS3_IJNS_1CILi8EEENS4_ILi1EEEEEES6_EEENS3_IJNS3_IJS6_S6_EEENS4_ILi2EEEEEEEEENS3_IJNS3_IJNS3_IJS6_NS4_ILi0EEEEEESD_EEENS3_IJNS3_IJSD_SD_EEES5_EEEEEEEENS_10ViewEngineIPN7cutlass10bfloat16_tEEEEEC2ERKSJ_RKSO_) ;  /* 0xfffa571000007944 */ /* 0x022fea0003c3ffff */
[----:B-1----:R1:W5:Y:S01]  /*64e50*/  LDL.64 R2, [R1+0x1410] ;  /* 0x0014100001027983 */ /* 0x0023620000100a00 */
[----:B------:R-:W-:Y:S02]  /*64e60*/  MOV R7, R5 ;  /* 0x0000000500077202 */ /* 0x000fe40000000f00 */
[----:B------:R-:W-:-:S02]  /*64e70*/  MOV R6, 0x64e90 ;  /* 0x00064e9000067802 */ /* 0x000fc40000000f00 */
[----:B-1---5:R-:W-:Y:S05]  /*64e80*/  CALL.REL.NOINC `($_ZN7cutlass13device_kernelIN5flash19enable_sm80_to_sm89INS1_16FlashAttnBwdSm80INS1_25CollectiveMainloopBwdSm80ILi2ELi2EN4cute5tupleIJNS5_1CILi128EEES8_NS7_ILi64EEEEEENS_10bfloat16_tEfNS_4arch4Sm80ELb0ELb1ELb1ELb1ELb1ELb0ELb0ELb0ELi2ELi4ELi4ELi4ELb0EEENS1_21CollectiveEpilogueBwdISA_SB_SD_Li256ELb1ELb0ELi2EEENS1_19SingleTileSchedulerILb1ELb0ELb0ELi128EEEEEEEEEvNT_6ParamsE$_ZN4cute3eso3ESOILb1ELb0EJNS_6LayoutINS_5tupleIJNS3_IJNS3_IJNS_1CILi8EEENS4_ILi1EEEEEES6_EEENS3_IJNS3_IJS6_S6_EEENS4_ILi2EEEEEEEEENS3_IJNS3_IJNS3_IJS6_NS4_ILi0EEEEEESD_EEENS3_IJNS3_IJSD_SD_EEENS4_ILi4096EEEEEEEEEEENS_10ViewEngineINS_8smem_ptrIPN7cutlass10bfloat16_tEEEEEEEC2ERKSK_RKSR_) ;  /* 0xfffa55d000007944 */ /* 0x022fea0003c3ffff */
[----:B-1----:R1:W5:Y:S01]  /*64e90*/  LDL.64 R4, [R1+0x1410] ;  /* 0x0014100001047983 */ /* 0x0023620000100a00 */
        /* <DEDUP_REMOVED lines=10> */
[----:B------:R-:W-:-:S03]  /*64f40*/  MOV R6, 0x64f60 ;  /* 0x00064f6000067802 */ /* 0x000fc60000000f00 */
[----:B-1---5:R-:W-:Y:S05]  /*64f50*/  CALL.REL.NOINC `($_ZN7cutlass13device_kernelIN5flash19enable_sm80_to_sm89INS1_16FlashAttnBwdSm80INS1_25CollectiveMainloopBwdSm80ILi2ELi2EN4cute5tupleIJNS5_1CILi128EEES8_NS7_ILi64EEEEEENS_10bfloat16_tEfNS_4arch4Sm80ELb0ELb1ELb1ELb1ELb1ELb0ELb0ELb0ELi2ELi4ELi4ELi4ELb0EEENS1_21CollectiveEpilogueBwdISA_SB_SD_Li256ELb1ELb0ELi2EEENS1_19SingleTileSchedulerILb1ELb0ELb0ELi128EEEEEEEEEvNT_6ParamsE$_ZN4cute3eso3ESOILb1ELb0EJNS_6LayoutINS_5tupleIJNS3_IJNS_1CILi8EEENS4_ILi1EEEEEENS4_ILi2EEEEEENS3_IJNS3_IJS6_NS4_ILi0EEEEEENS4_ILi4096EEEEEEEENS_10ViewEngineINS_8smem_ptrIPN7cutlass10bfloat16_tEEEEEEEC2ERKSE_RKSL_) ;  /* 0xfffa656000007944 */ /* 0x022fea0003c3ffff */
        /* <DEDUP_REMOVED lines=49> */
[----:B-1----:R-:W-:-:S03]  /*65270*/  MOV R6, 0x65290 ;  /* 0x0006529000067802 */ /* 0x002fc60000000f00 */
[----:B--2--5:R-:W-:Y:S05]  /*65280*/  CALL.REL.NOINC `($_ZN7cutlass13device_kernelIN5flash19enable_sm80_to_sm89INS1_16FlashAttnBwdSm80INS1_25CollectiveMainloopBwdSm80ILi2ELi2EN4cute5tupleIJNS5_1CILi128EEES8_NS7_ILi64EEEEEENS_10bfloat16_tEfNS_4arch4Sm80ELb0ELb1ELb1ELb1ELb1ELb0ELb0ELb0ELi2ELi4ELi4ELi4ELb0EEENS1_21CollectiveEpilogueBwdISA_SB_SD_Li256ELb1ELb0ELi2EEENS1_19SingleTileSchedulerILb1ELb0ELb0ELi128EEEEEEEEEvNT_6ParamsE$_ZN4cute3eso3ESOILb1ELb0EJNS_6LayoutINS_5tupleIJNS3_IJNS_1CILi4EEENS4_ILi1EEEEEEEEENS3_IJNS3_IJS6_NS4_ILi0EEEEEEEEEEENS_10ViewEngineIPjEEEEC2ERKSC_RKSF_) ;  /* 0xfffa5d5000007944 */ /* 0x024fea0003c3ffff */
[----:B------:R2:W5:Y:S01]  /*65290*/  LDL.64 R16, [R1+0x1410] ;  /* 0x0014100001107983 */ /* 0x0005620000100a00 */
[----:B-1----:R-:W-:-:S02]  /*652a0*/  MOV R4, R8 ;  /* 0x0000000800047202 */ /* 0x002fc40000000f00 */
[----:B------:R-:W-:Y:S02]  /*652b0*/  MOV R2, 0x652d0 ;  /* 0x000652d000027802 */ /* 0x000fe40000000f00 */
[----:B--2--5:R-:W-:Y:S05]  /*652c0*/  CALL.REL.NOINC `($_ZN7cutlass13device_kernelIN5flash19enable_sm80_to_sm89INS1_16FlashAttnBwdSm80INS1_25CollectiveMainloopBwdSm80ILi2ELi2EN4cute5tupleIJNS5_1CILi128EEES8_NS7_ILi64EEEEEENS_10bfloat16_tEfNS_4arch4Sm80ELb0ELb1ELb1ELb1ELb1ELb0ELb0ELb0ELi2ELi4ELi4ELi4ELb0EEENS1_21CollectiveEpilogueBwdISA_SB_SD_Li256ELb1ELb0ELi2EEENS1_19SingleTileSchedulerILb1ELb0ELb0ELi128EEEEEEEEEvNT_6ParamsE$_ZN73_INTERNAL_24fd9406_37_flash_bwd_hdim64_bf16_softcap_sm80_cu_3fbc093a_291824__cvta_generic_to_sharedEPKv) ;  /* 0xfffa735000007944 */ /* 0x024fea0003c3ffff */
        /* <DEDUP_REMOVED lines=59> */
[----:B------:R-:W1:Y:S04]  /*65680*/  LDSM.16.M88.4 R4, [R4] ;  /* 0x000000000404783b */ /* 0x000e680000000200 */
[----:B-1----:R1:W-:Y:S04]  /*65690*/  ST.E [R10.64], R4 ;  /* 0x000000040a007985 */ /* 0x0023e8000c101904 */
[----:B------:R1:W-:Y:S04]  /*656a0*/  ST.E [R10.64+0x4], R5 ;  /* 0x000004050a007985 */ /* 0x0003e8000c101904 */
[----:B------:R1:W-:Y:S04]  /*656b0*/  ST.E [R10.64+0x8], R6 ;  /* 0x000008060a007985 */ /* 0x0003e8000c101904 */
[----:B------:R1:W-:Y:S04]  /*656c0*/  ST.E [R10.64+0xc], R7 ;  /* 0x00000c070a007985 */ /* 0x0003e8000c101904 */
[----:B------:R1:W5:Y:S01]  /*656d0*/  LD.E R20, [R78.64] ;  /* 0x000000044e147980 */ /* 0x000362000c101900 */
[----:B------:R-:W-:-:S03]  /*656e0*/  MOV R8, 0x65700 ;  /* 0x0006570000087802 */ /* 0x000fc60000000f00 */
[----:B-1---5:R-:W-:Y:S05]  /*656f0*/  CALL.REL.NOINC `($_ZN7cutlass13device_kernelIN5flash19enable_sm80_to_sm89INS1_16FlashAttnBwdSm80INS1_25CollectiveMainloopBwdSm80ILi2ELi2EN4cute5tupleIJNS5_1CILi128EEES8_NS7_ILi64EEEEEENS_10bfloat16_tEfNS_4arch4Sm80ELb0ELb1ELb1ELb1ELb1ELb0ELb0ELb0ELi2ELi4ELi4ELi4ELb0EEENS1_21CollectiveEpilogueBwdISA_SB_SD_Li256ELb1ELb0ELi2EEENS1_19SingleTileSchedulerILb1ELb0ELb0ELi128EEEEEEEEEvNT_6ParamsE$_ZZN4cute5sliceINS_5tupleIJNS_10UnderscoreES2_NS_1CILi0EEEEEENS1_IJNS1_IJNS3_ILi1EEES4_EEEiNS3_ILi1024EEEEEEEEDaRKT_RKT0_ENKUlRKT_RKT0_E_clIS2_iEEDaSI_SL_) ;  /* 0xfffa86e000007944 */ /* 0x022fea0003c3ffff */
[----:B------:R-:W-:Y:S02]  /*65700*/  MOV R4, 0x65720 ;  /* 0x0006572000047802 */ /* 0x000fe40000000f00 */
[----:B-1---5:R-:W-:Y:S05]  /*65710*/  CALL.REL.NOINC `($_ZN7cutlass13device_kernelIN5flash19enable_sm80_to_sm89INS1_16FlashAttnBwdSm80INS1_25CollectiveMainloopBwdSm80ILi2ELi2EN4cute5tupleIJNS5_1CILi128EEES8_NS7_ILi64EEEEEENS_10bfloat16_tEfNS_4arch4Sm80ELb0ELb1ELb1ELb1ELb1ELb0ELb0ELb0ELi2ELi4ELi4ELi4ELb0EEENS1_21CollectiveEpilogueBwdISA_SB_SD_Li256ELb1ELb0ELi2EEENS1_19SingleTileSchedulerILb1ELb0ELb0ELi128EEEEEEEEEvNT_6ParamsE$_ZZN4cute12filter_tupleINS_5tupleIJNS_10UnderscoreES2_NS_1CILi0EEEEEENS1_IJNS1_IJNS3_ILi1EEES4_EEEiNS3_ILi1024EEEEEEZNS_5sliceIS5_S9_EEDaRKT_RKT0_EUlRKT_RKT0_E_EEDaSD_SG_OT1_ENKUlDpSJ_E_clIJNS1_IJS7_EEENS1_IJiEEENS1_IJEEEEEEDaSQ_) ;  /* 0xfffa735000007944 */ /* 0x022fea0003c3ffff */
[----:B------:R-:W-:Y:S02]  /*65720*/  MOV R6, 0x65740 ;  /* 0x0006574000067802 */ /* 0x000fe40000000f00 */
[----:B-1---5:R-:W-:Y:S05]  /*65730*/  CALL.REL.NOINC `($_ZN7cutlass13device_kernelIN5flash19enable_sm80_to_sm89INS1_16FlashAttnBwdSm80INS1_25CollectiveMainloopBwdSm80ILi2ELi2EN4cute5tupleIJNS5_1CILi128EEES8_NS7_ILi64EEEEEENS_10bfloat16_tEfNS_4arch4Sm80ELb0ELb1ELb1ELb1ELb1ELb0ELb0ELb0ELi2ELi4ELi4ELi4ELb0EEENS1_21CollectiveEpilogueBwdISA_SB_SD_Li256ELb1ELb0ELi2EEENS1_19SingleTileSchedulerILb1ELb0ELb0ELi128EEEEEEEEEvNT_6ParamsE$_ZN4cute5tupleIJNS0_IJNS0_IJNS_1CILi8EEENS1_ILi1EEEEEENS1_ILi2EEEEEENS0_IJNS0_IJS3_NS1_ILi0EEEEEEiEEEEEC2ERKS6_RKS9_) ;  /* 0xfffa666000007944 */ /* 0x022fea0003c3ffff */
[----:B-1----:R1:W5:Y:S01]  /*65740*/  LDL R3, [R1+0x1410] ;  /* 0x0014100001037983 */ /* 0x0023620000100800 */
[----:B------:R-:W-:-:S03]  /*65750*/  MOV R6, 0x65770 ;  /* 0x0006577000067802 */ /* 0x000fc60000000f00 */
[----:B-1---5:R-:W-:Y:S05]  /*65760*/  CALL.REL.NOINC `($_ZN7cutlass13device_kernelIN5flash19enable_sm80_to_sm89INS1_16FlashAttnBwdSm80INS1_25CollectiveMainloopBwdSm80ILi2ELi2EN4cute5tupleIJNS5_1CILi128EEES8_NS7_ILi64EEEEEENS_10bfloat16_tEfNS_4arch4Sm80ELb0ELb1ELb1ELb1ELb1ELb0ELb0ELb0ELi2ELi4ELi4ELi4ELb0EEENS1_21CollectiveEpilogueBwdISA_SB_SD_Li256ELb1ELb0ELi2EEENS1_19SingleTileSchedulerILb1ELb0ELb0ELi128EEEEEEEEEvNT_6ParamsE$_ZN4cute3eso3ESOILb0ELb1EJNS_6LayoutINS_5tupleIJNS3_IJNS_1CILi8EEENS4_ILi1EEEEEENS4_ILi2EEEEEENS3_IJNS3_IJS6_NS4_ILi0EEEEEEiEEEEESA_EEC2ERKSD_RKSA_) ;  /* 0xfffa2f9000007944 */ /* 0x022fea0003c3ffff */
[----:B------:R2:W5:Y:S04]  /*65770*/  LDL R4, [R1+0x1410] ;  /* 0x0014100001047983 */ /* 0x0005680000100800 */
[----:B-1----:R2:W5:Y:S01]  /*65780*/  LD.E.64 R2, [R78.64+0x8] ;  /* 0x000008044e027980 */ /* 0x002562000c101b00 */
[----:B------:R-:W-:-:S02]  /*65790*/  MOV R9, R70 ;  /* 0x0000004600097202 */ /* 0x000fc40000000f00 */
[----:B------:R-:W-:Y:S02]  /*657a0*/  MOV R8, 0x657c0 ;  /* 0x000657c000087802 */ /* 0x000fe40000000f00 */
[----:B--2--5:R-:W-:Y:S05]  /*657b0*/  CALL.REL.NOINC `($_ZN7cutlass13device_kernelIN5flash19enable_sm80_to_sm89INS1_16FlashAttnBwdSm80INS1_25CollectiveMainloopBwdSm80ILi2ELi2EN4cute5tupleIJNS5_1CILi128EEES8_NS7_ILi64EEEEEENS_10bfloat16_tEfNS_4arch4Sm80ELb0ELb1ELb1ELb1ELb1ELb0ELb0ELb0ELi2ELi4ELi4ELi4ELb0EEENS1_21CollectiveEpilogueBwdISA_SB_SD_Li256ELb1ELb0ELi2EEENS1_19SingleTileSchedulerILb1ELb0ELb0ELi128EEEEEEEEEvNT_6ParamsE$_ZN4cute8smem_ptrIPN7cutlass10bfloat16_tEECI1NS_12iter_adaptorIS3_S4_EEES3_) ;  /* 0xfffa6d0000007944 */ /* 0x024fea0003c3ffff */
[----:B-1----:R-:W2:Y:S01]  /*657c0*/  LDL.64 R2, [R1+0x1410] ;  /* 0x0014100001027983 */ /* 0x002ea20000100a00 */
[----:B------:R-:W-:Y:S02]  /*657d0*/  MOV R6, R4 ;  /* 0x0000000400067202 */ /* 0x000fe40000000f00 */
[----:B------:R-:W-:Y:S01]  /*657e0*/  MOV R4, 0x65810 ;  /* 0x0006581000047802 */ /* 0x000fe20000000f00 */
[----:B--2---:R1:W-:Y:S04]  /*657f0*/  STL.64 [R1+0x1448], R2 ;  /* 0x0014480201007387 */ /* 0x0043e80000100a00 */
[----:B-1----:R-:W-:Y:S05]  /*65800*/  CALL.REL.NOINC `($_ZN7cutlass13device_kernelIN5flash19enable_sm80_to_sm89INS1_16FlashAttnBwdSm80INS1_25CollectiveMainloopBwdSm80ILi2ELi2EN4cute5tupleIJNS5_1CILi128EEES8_NS7_ILi64EEEEEENS_10bfloat16_tEfNS_4arch4Sm80ELb0ELb1ELb1ELb1ELb1ELb0ELb0ELb0ELi2ELi4ELi4ELi4ELb0EEENS1_21CollectiveEpilogueBwdISA_SB_SD_Li256ELb1ELb0ELi2EEENS1_19SingleTileSchedulerILb1ELb0ELb0ELi128EEEEEEEEEvNT_6ParamsE$_ZN4cute3eso3ESOILb0ELb0EJNS_6LayoutINS_5tupleIJNS3_IJNS_1CILi8EEENS4_ILi1EEEEEENS4_ILi2EEEEEENS3_IJNS3_IJS6_NS4_ILi0EEEEEEiEEEEENS_10ViewEngineINS_8smem_ptrIPN7cutlass10bfloat16_tEEEEEEEC2ERKSD_RKSK_) ;  /* 0xfffa231000007944 */ /* 0x002fea0003c3ffff */
[----:B------:R2:W5:Y:S04]  /*65810*/  LDL R12, [R1+0x1410] ;  /* 0x00141000010c7983 */ /* 0x0005680000100800 */
[----:B------:R2:W5:Y:S01]  /*65820*/  LDL.64 R10, [R1+0x1418] ;  /* 0x00141800010a7983 */ /* 0x0005620000100a00 */
[----:B-1----:R-:W-:Y:S01]  /*65830*/  IMAD.MOV.U32 R8, RZ, RZ, R74 ;  /* 0x000000ffff087224 */ /* 0x002fe200078e004a */
[----:B------:R-:W-:-:S02]  /*65840*/  MOV R9, R75 ;  /* 0x0000004b00097202 */ /* 0x000fc40000000f00 */
[----:B------:R-:W-:Y:S02]  /*65850*/  MOV R6, 0x65870 ;  /* 0x0006587000067802 */ /* 0x000fe40000000f00 */
[----:B--2--5:R-:W-:Y:S05]  /*65860*/  CALL.REL.NOINC `($_ZN7cutlass13device_kernelIN5flash19enable_sm80_to_sm89INS1_16FlashAttnBwdSm80INS1_25CollectiveMainloopBwdSm80ILi2ELi2EN4cute5tupleIJNS5_1CILi128EEES8_NS7_ILi64EEEEEENS_10bfloat16_tEfNS_4arch4Sm80ELb0ELb1ELb1ELb1ELb1ELb0ELb0ELb0ELi2ELi4ELi4ELi4ELb0EEENS1_21CollectiveEpilogueBwdISA_SB_SD_Li256ELb1ELb0ELi2EEENS1_19SingleTileSchedulerILb1ELb0ELb0ELi128EEEEEEEEEvNT_6ParamsE$_ZN4cute3eso3ESOILb1ELb0EJNS_6LayoutINS_5tupleIJNS3_IJNS3_IJNS_1CILi4EEENS4_ILi2EEEEEENS4_ILi1EEEEEES6_EEENS3_IJNS3_IJNS3_IJS8_NS4_ILi32EEEEEENS4_ILi0EEEEEENS4_ILi64EEEEEEEENS_10ViewEngineIPN7cutlass10bfloat16_tEEEEEC2ERKSH_RKSM_) ;  /* 0xfffa4ac000007944 */ /* 0x024fea0003c3ffff */
[----:B------:R2:W5:Y:S01]  /*65870*/  LDL.64 R4, [R1+0x1410] ;  /* 0x0014100001047983 */ /* 0x0005620000100a00 */
[----:B------:R-:W-:Y:S02]  /*65880*/  MOV R3, R12 ;  /* 0x0000000c00037202 */ /* 0x000fe40000000f00 */
[----:B-1----:R-:W-:Y:S02]  /*65890*/  MOV R8, 0x658b0 ;  /* 0x000658b000087802 */ /* 0x002fe40000000f00 */
[----:B--2--5:R-:W-:Y:S05]  /*658a0*/  CALL.REL.NOINC `($_ZN7cutlass13device_kernelIN5flash19enable_sm80_to_sm89INS1_16FlashAttnBwdSm80INS1_25CollectiveMainloopBwdSm80ILi2ELi2EN4cute5tupleIJNS5_1CILi128EEES8_NS7_ILi64EEEEEENS_10bfloat16_tEfNS_4arch4Sm80ELb0ELb1ELb1ELb1ELb1ELb0ELb0ELb0ELi2ELi4ELi4ELi4ELb0EEENS1_21CollectiveEpilogueBwdISA_SB_SD_Li256ELb1ELb0ELi2EEENS1_19SingleTileSchedulerILb1ELb0ELb0ELi128EEEEEEEEEvNT_6ParamsE$_ZZN4cute4takeILi1ELi2ENS_5tupleIJNS1_IJNS_1CILi1EEENS2_ILi0EEEEEEiEEEEEDaRKT1_ENKUlDpRKT_E_clIJiEEEDaSD_) ;  /* 0xfffa829000007944 */ /* 0x024fea0003c3ffff */
[----:B------:R-:W-:Y:S02]  /*658b0*/  MOV R6, 0x658d0 ;  /* 0x000658d000067802 */ /* 0x000fe40000000f00 */
[----:B-1---5:R-:W-:Y:S05]  /*658c0*/  CALL.REL.NOINC `($_ZN7cutlass13device_kernelIN5flash19enable_sm80_to_sm89INS1_16FlashAttnBwdSm80INS1_25CollectiveMainloopBwdSm80ILi2ELi2EN4cute5tupleIJNS5_1CILi128EEES8_NS7_ILi64EEEEEENS_10bfloat16_tEfNS_4arch4Sm80ELb0ELb1ELb1ELb1ELb1ELb0ELb0ELb0ELi2ELi4ELi4ELi4ELb0EEENS1_21CollectiveEpilogueBwdISA_SB_SD_Li256ELb1ELb0ELi2EEENS1_19SingleTileSchedulerILb1ELb0ELb0ELi128EEEEEEEEEvNT_6ParamsE$_ZN4cute3eso3ESOILb1ELb0EJNS_5tupleIJNS_1CILi1EEENS3_ILi0EEEEEENS2_IJiEEEEEC2ERKS6_RKS7_) ;  /* 0xfffa433000007944 */ /* 0x022fea0003c3ffff */
[----:B-1----:R1:W5:Y:S01]  /*658d0*/  LDL R3, [R1+0x1410] ;  /* 0x0014100001037983 */ /* 0x0023620000100800 */
[----:B------:R-:W-:-:S03]  /*658e0*/  MOV R6, 0x65900 ;  /* 0x0006590000067802 */ /* 0x000fc60000000f00 */
[----:B-1---5:R-:W-:Y:S05]  /*658f0*/  CALL.REL.NOINC `($_ZN7cutlass13device_kernelIN5flash19enable_sm80_to_sm89INS1_16FlashAttnBwdSm80INS1_25CollectiveMainloopBwdSm80ILi2ELi2EN4cute5tupleIJNS5_1CILi128EEES8_NS7_ILi64EEEEEENS_10bfloat16_tEfNS_4arch4Sm80ELb0ELb1ELb1ELb1ELb1ELb0ELb0ELb0ELi2ELi4ELi4ELi4ELb0EEENS1_21CollectiveEpilogueBwdISA_SB_SD_Li256ELb1ELb0ELi2EEENS1_19SingleTileSchedulerILb1ELb0ELb0ELi128EEEEEEEEEvNT_6ParamsE$_ZN4cute5tupleIJNS0_IJNS0_IJNS_1CILi8EEENS1_ILi1EEEEEENS0_IJNS1_ILi2EEEEEEEEENS0_IJNS0_IJS3_NS1_ILi0EEEEEENS0_IJiEEEEEEEEC2ERKS7_RKSB_) ;  /* 0xfffa646000007944 */ /* 0x022fea0003c3ffff */
[----:B------:R2:W5:Y:S01]  /*65900*/  LDL R8, [R1+0x1410] ;  /* 0x0014100001087983 */ /* 0x0005620000100800 */
[----:B------:R-:W-:-:S03]  /*65910*/  MOV R6, 0x65940 ;  /* 0x0006594000067802 */ /* 0x000fc60000000f00 */
[----:B------:R2:W-:Y:S04]  /*65920*/  STL.64 [R1+0x1448], R10 ;  /* 0x0014480a01007387 */ /* 0x0005e80000100a00 */
[----:B-12--5:R-:W-:Y:S05]  /*65930*/  CALL.REL.NOINC `($_ZN7cutlass13device_kernelIN5flash19enable_sm80_to_sm89INS1_16FlashAttnBwdSm80INS1_25CollectiveMainloopBwdSm80ILi2ELi2EN4cute5tupleIJNS5_1CILi128EEES8_NS7_ILi64EEEEEENS_10bfloat16_tEfNS_4arch4Sm80ELb0ELb1ELb1ELb1ELb1ELb0ELb0ELb0ELi2ELi4ELi4ELi4ELb0EEENS1_21CollectiveEpilogueBwdISA_SB_SD_Li256ELb1ELb0ELi2EEENS1_19SingleTileSchedulerILb1ELb0ELb0ELi128EEEEEEEEEvNT_6ParamsE$_ZN4cute3eso3ESOILb0ELb0EJNS_6LayoutINS_5tupleIJNS3_IJNS_1CILi8EEENS4_ILi1EEEEEENS3_IJNS4_ILi2EEEEEEEEENS3_IJNS3_IJS6_NS4_ILi0EEEEEENS3_IJiEEEEEEEENS_10ViewEngineINS_8smem_ptrIPN7cutlass10bfloat16_tEEEEEEEC2ERKSF_RKSM_) ;  /* 0xfffa217000007944 */ /* 0x026fea0003c3ffff */
[----:B-1----:R1:W5:Y:S04]  /*65940*/  LDL R10, [R1+0x1410] ;  /* 0x00141000010a7983 */ /* 0x0023680000100800 */
[----:B------:R1:W5:Y:S01]  /*65950*/  LDL.64 R16, [R1+0x1418] ;  /* 0x0014180001107983 */ /* 0x0003620000100a00 */
[----:B------:R-:W-:-:S03]  /*65960*/  MOV R6, 0x65980 ;  /* 0x0006598000067802 */ /* 0x000fc60000000f00 */
[----:B-1---5:R-:W-:Y:S05]  /*65970*/  CALL.REL.NOINC `($_ZN7cutlass13device_kernelIN5flash19enable_sm80_to_sm89INS1_16FlashAttnBwdSm80INS1_25CollectiveMainloopBwdSm80ILi2ELi2EN4cute5tupleIJNS5_1CILi128EEES8_NS7_ILi64EEEEEENS_10bfloat16_tEfNS_4arch4Sm80ELb0ELb1ELb1ELb1ELb1ELb0ELb0ELb0ELi2ELi4ELi4ELi4ELb0EEENS1_21CollectiveEpilogueBwdISA_SB_SD_Li256ELb1ELb0ELi2EEENS1_19SingleTileSchedulerILb1ELb0ELb0ELi128EEEEEEEEEvNT_6ParamsE$_ZN4cute3eso3ESOILb1ELb0EJNS_6LayoutINS_5tupleIJNS3_IJNS3_IJNS_1CILi4EEENS4_ILi2EEEEEENS4_ILi1EEEEEENS3_IJS6_EEEEEENS3_IJNS3_IJNS3_IJS8_NS4_ILi32EEEEEENS4_ILi0EEEEEENS3_IJNS4_ILi64EEEEEEEEEEENS_10ViewEngineIPN7cutlass10bfloat16_tEEEEEC2ERKSJ_RKSO_) ;  /* 0xfffa497000007944 */ /* 0x022fea0003c3ffff */
[----:B-1----:R1:W5:Y:S01]  /*65980*/  LDL.64 R2, [R1+0x1410] ;  /* 0x0014100001027983 */ /* 0x0023620000100a00 */
[----:B------:R-:W-:-:S03]  /*65990*/  MOV R6, 0x659b0 ;  /* 0x000659b000067802 */ /* 0x000fc60000000f00 */
[----:B-1---5:R-:W-:Y:S05]  /*659a0*/  CALL.REL.NOINC `($_ZN7cutlass13device_kernelIN5flash19enable_sm80_to_sm89INS1_16FlashAttnBwdSm80INS1_25CollectiveMainloopBwdSm80ILi2ELi2EN4cute5tupleIJNS5_1CILi128EEES8_NS7_ILi64EEEEEENS_10bfloat16_tEfNS_4arch4Sm80ELb0ELb1ELb1ELb1ELb1ELb0ELb0ELb0ELi2ELi4ELi4ELi4ELb0EEENS1_21CollectiveEpilogueBwdISA_SB_SD_Li256ELb1ELb0ELi2EEENS1_19SingleTileSchedulerILb1ELb0ELb0ELi128EEEEEEEEEvNT_6ParamsE$_ZN4cute3eso3ESOILb1ELb0EJNS_6LayoutINS_5tupleIJNS3_IJNS3_IJNS3_IJNS_1CILi4EEENS4_ILi2EEEEEENS4_ILi1EEEEEES8_EEENS3_IJNS3_IJNS3_IJS8_S8_EEES8_EEES6_EEEEEENS3_IJNS3_IJNS3_IJNS3_IJS8_NS4_ILi32EEEEEENS4_ILi0EEEEEESH_EEENS3_IJNS3_IJNS3_IJSH_SH_EEESH_EEENS4_ILi64EEEEEEEEEEENS_10ViewEngineIPN7cutlass10bfloat16_tEEEEEC2ERKSP_RKSU_) ;  /* 0xfffa483000007944 */ /* 0x022fea0003c3ffff */
[----:B------:R2:W5:Y:S01]  /*659b0*/  LDL.64 R8, [R1+0x1410] ;  /* 0x0014100001087983 */ /* 0x0005620000100a00 */
[----:B-1----:R-:W-:Y:S02]  /*659c0*/  MOV R3, R10 ;  /* 0x0000000a00037202 */ /* 0x002fe40000000f00 */
[----:B------:R-:W-:Y:S02]  /*659d0*/  MOV R4, 0x659f0 ;  /* 0x000659f000047802 */ /* 0x000fe40000000f00 */
[----:B--2--5:R-:W-:Y:S05]  /*659e0*/  CALL.REL.NOINC `($_ZN7cutlass13device_kernelIN5flash19enable_sm80_to_sm89INS1_16FlashAttnBwdSm80INS1_25CollectiveMainloopBwdSm80ILi2ELi2EN4cute5tupleIJNS5_1CILi128EEES8_NS7_ILi64EEEEEENS_10bfloat16_tEfNS_4arch4Sm80ELb0ELb1ELb1ELb1ELb1ELb0ELb0ELb0ELi2ELi4ELi4ELi4ELb0EEENS1_21CollectiveEpilogueBwdISA_SB_SD_Li256ELb1ELb0ELi2EEENS1_19SingleTileSchedulerILb1ELb0ELb0ELi128EEEEEEEEEvNT_6ParamsE$_ZN4cute5tupleIJNS0_IJNS_1CILi2EEEEEENS0_IJiEEEEEC2ERKS3_RKS4_) ;  /* 0xfffa65c000007944 */ /* 0x024fea0003c3ffff */
[----:B------:R-:W2:Y:S01]  /*659f0*/  LDL R4, [R1+0x1410] ;  /* 0x0014100001047983 */ /* 0x000ea20000100800 */
[----:B-1----:R-:W-:-:S02]  /*65a00*/  MOV R2, R62 ;  /* 0x0000003e00027202 */ /* 0x002fc40000000f00 */
[----:B------:R-:W-:Y:S01]  /*65a10*/  MOV R14, 0x65a40 ;  /* 0x00065a40000e7802 */ /* 0x000fe20000000f00 */
[----:B--2---:R1:W-:Y:S04]  /*65a20*/  STL [R1+0x1448], R4 ;  /* 0x0014480401007387 */ /* 0x0043e80000100800 */
[----:B-1----:R-:W-:Y:S05]  /*65a30*/  CALL.REL.NOINC `($_ZN7cutlass13device_kernelIN5flash19enable_sm80_to_sm89INS1_16FlashAttnBwdSm80INS1_25CollectiveMainloopBwdSm80ILi2ELi2EN4cute5tupleIJNS5_1CILi128EEES8_NS7_ILi64EEEEEENS_10bfloat16_tEfNS_4arch4Sm80ELb0ELb1ELb1ELb1ELb1ELb0ELb0ELb0ELi2ELi4ELi4ELi4ELb0EEENS1_21CollectiveEpilogueBwdISA_SB_SD_Li256ELb1ELb0ELi2EEENS1_19SingleTileSchedulerILb1ELb0ELb0ELi128EEEEEEEEEvNT_6ParamsE$_ZZN4cute14logical_divideINS_5tupleIJNS1_IJNS_1CILi8EEENS2_ILi1EEEEEENS1_IJNS2_ILi2EEEEEEEEENS1_IJNS1_IJS4_NS2_ILi0EEEEEENS1_IJiEEEEEENS1_IJS5_NS_6LayoutIS4_S9_EEEEEEEDaRKNSD_IT_T0_EERKT1_ENKUlRKT_RKT0_E_clINSD_IS7_SB_EESE_EEDaSQ_ST_) ;  /* 0xfffa7c3000007944 */ /* 0x002fea0003c3ffff */
[----:B------:R-:W-:Y:S02]  /*65a40*/  MOV R4, 0x65a60 ;  /* 0x00065a6000047802 */ /* 0x000fe40000000f00 */
[----:B-1---5:R-:W-:Y:S05]  /*65a50*/  CALL.REL.NOINC `($_ZN7cutlass13device_kernelIN5flash19enable_sm80_to_sm89INS1_16FlashAttnBwdSm80INS1_25CollectiveMainloopBwdSm80ILi2ELi2EN4cute5tupleIJNS5_1CILi128EEES8_NS7_ILi64EEEEEENS_10bfloat16_tEfNS_4arch4Sm80ELb0ELb1ELb1ELb1ELb1ELb0ELb0ELb0ELi2ELi4ELi4ELi4ELb0EEENS1_21CollectiveEpilogueBwdISA_SB_SD_Li256ELb1ELb0ELi2EEENS1_19SingleTileSchedulerILb1ELb0ELb0ELi128EEEEEEEEEvNT_6ParamsE$_ZN4cute3eso3ESOILb1ELb0EJNS_5tupleIJNS2_IJNS_1CILi1EEENS3_ILi0EEEEEENS2_IJS5_S5_EEEEEENS2_IJS5_iEEEEEC2ERKS8_RKS9_) ;  /* 0xfffa3c8000007944 */ /* 0x022fea0003c3ffff */
[----:B-1----:R1:W5:Y:S01]  /*65a60*/  LDL R3, [R1+0x1410] ;  /* 0x0014100001037983 */ /* 0x0023620000100800 */
[----:B------:R-:W-:-:S03]  /*65a70*/  MOV R4, 0x65a90 ;  /* 0x00065a9000047802 */ /* 0x000fc60000000f00 */
[----:B-1---5:R-:W-:Y:S05]  /*65a80*/  CALL.REL.NOINC `($_ZN7cutlass13device_kernelIN5flash19enable_sm80_to_sm89INS1_16FlashAttnBwdSm80INS1_25CollectiveMainloopBwdSm80ILi2ELi2EN4cute5tupleIJNS5_1CILi128EEES8_NS7_ILi64EEEEEENS_10bfloat16_tEfNS_4arch4Sm80ELb0ELb1ELb1ELb1ELb1ELb0ELb0ELb0ELi2ELi4ELi4ELi4ELb0EEENS1_21CollectiveEpilogueBwdISA_SB_SD_Li256ELb1ELb0ELi2EEENS1_19SingleTileSchedulerILb1ELb0ELb0ELi128EEEEEEEEEvNT_6ParamsE$_ZN4cute5tupleIJNS0_IJNS0_IJNS0_IJNS_1CILi8EEENS1_ILi1EEEEEENS0_IJS3_S3_EEEEEENS0_IJS3_NS1_ILi2EEEEEEEEENS0_IJNS0_IJNS0_IJS3_NS1_ILi0EEEEEENS0_IJSA_SA_EEEEEENS0_IJSA_iEEEEEEEEC2ERKS9_RKSF_) ;  /* 0xfffa60c000007944 */ /* 0x022fea0003c3ffff */
[----:B-1----:R1:W5:Y:S01]  /*65a90*/  LDL R3, [R1+0x1410] ;  /* 0x0014100001037983 */ /* 0x0023620000100800 */
[----:B------:R-:W-:-:S03]  /*65aa0*/  MOV R4, 0x65ac0 ;  /* 0x00065ac000047802 */ /* 0x000fc60000000f00 */
[----:B-1---5:R-:W-:Y:S05]  /*65ab0*/  CALL.REL.NOINC `($_ZN7cutlass13device_kernelIN5flash19enable_sm80_to_sm89INS1_16FlashAttnBwdSm80INS1_25CollectiveMainloopBwdSm80ILi2ELi2EN4cute5tupleIJNS5_1CILi128EEES8_NS7_ILi64EEEEEENS_10bfloat16_tEfNS_4arch4Sm80ELb0ELb1ELb1ELb1ELb1ELb0ELb0ELb0ELi2ELi4ELi4ELi4ELb0EEENS1_21CollectiveEpilogueBwdISA_SB_SD_Li256ELb1ELb0ELi2EEENS1_19SingleTileSchedulerILb1ELb0ELb0ELi128EEEEEEEEEvNT_6ParamsE$_ZN4cute3eso3ESOILb1ELb0EJNS_5tupleIJNS2_IJNS_1CILi1EEENS3_ILi0EEEEEENS2_IJS5_S5_EEEEEENS2_IJS5_iEEEEEC2ERKS8_RKS9_) ;  /* 0xfffa3c2000007944 */ /* 0x022fea0003c3ffff */
[----:B-1----:R1:W5:Y:S01]  /*65ac0*/  LDL R3, [R1+0x1410] ;  /* 0x0014100001037983 */ /* 0x0023620000100800 */
[----:B------:R-:W-:-:S03]  /*65ad0*/  MOV R4, 0x65af0 ;  /* 0x00065af000047802 */ /* 0x000fc60000000f00 */
[----:B-1---5:R-:W-:Y:S05]  /*65ae0*/  CALL.REL.NOINC `($_ZN7cutlass13device_kernelIN5flash19enable_sm80_to_sm89INS1_16FlashAttnBwdSm80INS1_25CollectiveMainloopBwdSm80ILi2ELi2EN4cute5tupleIJNS5_1CILi128EEES8_NS7_ILi64EEEEEENS_10bfloat16_tEfNS_4arch4Sm80ELb0ELb1ELb1ELb1ELb1ELb0ELb0ELb0ELi2ELi4ELi4ELi4ELb0EEENS1_21CollectiveEpilogueBwdISA_SB_SD_Li256ELb1ELb0ELi2EEENS1_19SingleTileSchedulerILb1ELb0ELb0ELi128EEEEEEEEEvNT_6ParamsE$_ZN4cute3eso3ESOILb1ELb0EJNS_5tupleIJNS_1CILi0EEES4_EEEiEEC2ERKS5_RKi) ;  /* 0xfffa402000007944 */ /* 0x022fea0003c3ffff */
[----:B-1----:R1:W5:Y:S01]  /*65af0*/  LDL R3, [R1+0x1410] ;  /* 0x0014100001037983 */ /* 0x0023620000100800 */
[----:B------:R-:W-:-:S03]  /*65b00*/  MOV R4, 0x65b20 ;  /* 0x00065b2000047802 */ /* 0x000fc60000000f00 */
[----:B-1---5:R-:W-:Y:S05]  /*65b10*/  CALL.REL.NOINC `($_ZN7cutlass13device_kernelIN5flash19enable_sm80_to_sm89INS1_16FlashAttnBwdSm80INS1_25CollectiveMainloopBwdSm80ILi2ELi2EN4cute5tupleIJNS5_1CILi128EEES8_NS7_ILi64EEEEEENS_10bfloat16_tEfNS_4arch4Sm80ELb0ELb1ELb1ELb1ELb1ELb0ELb0ELb0ELi2ELi4ELi4ELi4ELb0EEENS1_21CollectiveEpilogueBwdISA_SB_SD_Li256ELb1ELb0ELi2EEENS1_19SingleTileSchedulerILb1ELb0ELb0ELi128EEEEEEEEEvNT_6ParamsE$_ZN4cute3eso3ESOILb1ELb0EJNS_5tupleIJNS2_IJNS_1CILi1EEENS3_ILi0EEEEEES5_EEENS2_IJNS2_IJS5_S5_EEEiEEEEEC2ERKS7_RKS9_) ;  /* 0xfffa3c0000007944 */ /* 0x022fea0003c3ffff */
[----:B-1----:R1:W5:Y:S01]  /*65b20*/  LDL R3, [R1+0x1410] ;  /* 0x0014100001037983 */ /* 0x0023620000100800 */
[----:B------:R-:W-:-:S03]  /*65b30*/  MOV R4, 0x65b50 ;  /* 0x00065b5000047802 */ /* 0x000fc60000000f00 */
[----:B-1---5:R-:W-:Y:S05]  /*65b40*/  CALL.REL.NOINC `($_ZN7cutlass13device_kernelIN5flash19enable_sm80_to_sm89INS1_16FlashAttnBwdSm80INS1_25CollectiveMainloopBwdSm80ILi2ELi2EN4cute5tupleIJNS5_1CILi128EEES8_NS7_ILi64EEEEEENS_10bfloat16_tEfNS_4arch4Sm80ELb0ELb1ELb1ELb1ELb1ELb0ELb0ELb0ELi2ELi4ELi4ELi4ELb0EEENS1_21CollectiveEpilogueBwdISA_SB_SD_Li256ELb1ELb0ELi2EEENS1_19SingleTileSchedulerILb1ELb0ELb0ELi128EEEEEEEEEvNT_6ParamsE$_ZN4cute5tupleIJNS0_IJNS0_IJNS0_IJNS_1CILi8EEENS1_ILi1EEEEEES3_EEENS0_IJNS0_IJS3_S3_EEENS1_ILi2EEEEEEEEENS0_IJNS0_IJNS0_IJS3_NS1_ILi0EEEEEESA_EEENS0_IJNS0_IJSA_SA_EEEiEEEEEEEEC2ERKS9_RKSF_) ;  /* 0xfffa604000007944 */ /* 0x022fea0003c3ffff */
[----:B------:R2:W5:Y:S01]  /*65b50*/  LDL R6, [R1+0x1410] ;  /* 0x0014100001067983 */ /* 0x0005620000100800 */
[----:B------:R-:W-:-:S03]  /*65b60*/  MOV R4, 0x65b90 ;  /* 0x00065b9000047802 */ /* 0x000fc60000000f00 */
[----:B------:R2:W-:Y:S04]  /*65b70*/  STL.64 [R1+0x1448], R16 ;  /* 0x0014481001007387 */ /* 0x0005e80000100a00 */
[----:B-12--5:R-:W-:Y:S05]  /*65b80*/  CALL.REL.NOINC `($_ZN7cutlass13device_kernelIN5flash19enable_sm80_to_sm89INS1_16FlashAttnBwdSm80INS1_25CollectiveMainloopBwdSm80ILi2ELi2EN4cute5tupleIJNS5_1CILi128EEES8_NS7_ILi64EEEEEENS_10bfloat16_tEfNS_4arch4Sm80ELb0ELb1ELb1ELb1ELb1ELb0ELb0ELb0ELi2ELi4ELi4ELi4ELb0EEENS1_21CollectiveEpilogueBwdISA_SB_SD_Li256ELb1ELb0ELi2EEENS1_19SingleTileSchedulerILb1ELb0ELb0ELi128EEEEEEEEEvNT_6ParamsE$_ZN4cute3eso3ESOILb0ELb0EJNS_6LayoutINS_5tupleIJNS3_IJNS3_IJNS_1CILi8EEENS4_ILi1EEEEEES6_EEENS3_IJNS3_IJS6_S6_EEENS4_ILi2EEEEEEEEENS3_IJNS3_IJNS3_IJS6_NS4_ILi0EEEEEESD_EEENS3_IJNS3_IJSD_SD_EEEiEEEEEEEENS_10ViewEngineINS_8smem_ptrIPN7cutlass10bfloat16_tEEEEEEEC2ERKSJ_RKSQ_) ;  /* 0xfffa19b000007944 */ /* 0x026fea0003c3ffff */
[----:B-1----:R1:W5:Y:S04]  /*65b90*/  LDL R10, [R1+0x1410] ;  /* 0x00141000010a7983 */ /* 0x0023680000100800 */
[----:B------:R1:W5:Y:S01]  /*65ba0*/  LDL.64 R4, [R1+0x1418] ;  /* 0x0014180001047983 */ /* 0x0003620000100a00 */
[----:B------:R-:W-:-:S03]  /*65bb0*/  MOV R6, 0x65bd0 ;  /* 0x00065bd000067802 */ /* 0x000fc60000000f00 */
[----:B-1---5:R-:W-:Y:S05]  /*65bc0*/  CALL.REL.NOINC `($_ZN7cutlass13device_kernelIN5flash19enable_sm80_to_sm89INS1_16FlashAttnBwdSm80INS1_25CollectiveMainloopBwdSm80ILi2ELi2EN4cute5tupleIJNS5_1CILi128EEES8_NS7_ILi64EEEEEENS_10bfloat16_tEfNS_4arch4Sm80ELb0ELb1ELb1ELb1ELb1ELb0ELb0ELb0ELi2ELi4ELi4ELi4ELb0EEENS1_21CollectiveEpilogueBwdISA_SB_SD_Li256ELb1ELb0ELi2EEENS1_19SingleTileSchedulerILb1ELb0ELb0ELi128EEEEEEEEEvNT_6ParamsE$_ZN4cute3eso3ESOILb1ELb0EJNS_6LayoutINS_5tupleIJNS3_IJNS3_IJNS_1CILi4EEENS4_ILi2EEEEEENS4_ILi1EEEEEES6_EEENS3_IJNS3_IJNS3_IJS8_NS4_ILi32EEEEEENS4_ILi0EEEEEENS4_ILi64EEEEEEEENS_10ViewEngineIPN7cutlass10bfloat16_tEEEEEC2ERKSH_RKSM_) ;  /* 0xfffa476000007944 */ /* 0x022fea0003c3ffff */
[----:B------:R2:W5:Y:S01]  /*65bd0*/  LDL.64 R14, [R1+0x1410] ;  /* 0x00141000010e7983 */ /* 0x0005620000100a00 */
[----:B------:R-:W-:Y:S02]  /*65be0*/  MOV R3, R10 ;  /* 0x0000000a00037202 */ /* 0x000fe40000000f00 */
[----:B-1----:R-:W-:Y:S02]  /*65bf0*/  MOV R8, 0x65c10 ;  /* 0x00065c1000087802 */ /* 0x002fe40000000f00 */
[----:B--2--5:R-:W-:Y:S05]  /*65c00*/  CALL.REL.NOINC `($_ZN7cutlass13device_kernelIN5flash19enable_sm80_to_sm89INS1_16FlashAttnBwdSm80INS1_25CollectiveMainloopBwdSm80ILi2ELi2EN4cute5tupleIJNS5_1CILi128EEES8_NS7_ILi64EEEEEENS_10bfloat16_tEfNS_4arch4Sm80ELb0ELb1ELb1ELb1ELb1ELb0ELb0ELb0ELi2ELi4ELi4ELi4ELb0EEENS1_21CollectiveEpilogueBwdISA_SB_SD_Li256ELb1ELb0ELi2EEENS1_19SingleTileSchedulerILb1ELb0ELb0ELi128EEEEEEEEEvNT_6ParamsE$_ZZN4cute5sliceINS_5tupleIJNS1_IJNS_10UnderscoreENS_1CILi0EEEEEENS1_IJS4_S2_EEEEEENS1_IJNS1_IJNS1_IJNS3_ILi1EEES4_EEES4_EEENS1_IJNS1_IJS4_S4_EEEiEEEEEEEEDaRKT_RKT0_ENKUlRKT_RKT0_E_clIS6_SC_EEDaSM_SP_) ;  /* 0xfffa816000007944 */ /* 0x024fea0003c3ffff */
[----:B------:R-:W-:Y:S02]  /*65c10*/  MOV R8, 0x65c30 ;  /* 0x00065c3000087802 */ /* 0x000fe40000000f00 */
[----:B-1----:R-:W-:Y:S05]  /*65c20*/  CALL.REL.NOINC `($_ZN7cutlass13device_kernelIN5flash19enable_sm80_to_sm89INS1_16FlashAttnBwdSm80INS1_25CollectiveMainloopBwdSm80ILi2ELi2EN4cute5tupleIJNS5_1CILi128EEES8_NS7_ILi64EEEEEENS_10bfloat16_tEfNS_4arch4Sm80ELb0ELb1ELb1ELb1ELb1ELb0ELb0ELb0ELi2ELi4ELi4ELi4ELb0EEENS1_21CollectiveEpilogueBwdISA_SB_SD_Li256ELb1ELb0ELi2EEENS1_19SingleTileSchedulerILb1ELb0ELb0ELi128EEEEEEEEEvNT_6ParamsE$_ZZN4cute12filter_tupleINS_5tupleIJNS1_IJNS_10UnderscoreENS_1CILi0EEEEEENS1_IJS4_S2_EEEEEENS1_IJNS1_IJNS1_IJNS3_ILi1EEES4_EEES4_EEENS1_IJNS1_IJS4_S4_EEEiEEEEEEZNS_5sliceIS7_SD_EEDaRKT_RKT0_EUlRKT_RKT0_E_EEDaSH_SK_OT1_ENKUlDpSN_E_clIJNS1_IJS9_EEENS1_IJiEEEEEEDaSU_) ;  /* 0xfffa6ba000007944 */ /* 0x002fea0003c3ffff */
[----:B------:R-:W-:Y:S02]  /*65c30*/  MOV R6, 0x65c50 ;  /* 0x00065c5000067802 */ /* 0x000fe40000000f00 */
[----:B-1---5:R-:W-:Y:S05]  /*65c40*/  CALL.REL.NOINC `($_ZN7cutlass13device_kernelIN5flash19enable_sm80_to_sm89INS1_16FlashAttnBwdSm80INS1_25CollectiveMainloopBwdSm80ILi2ELi2EN4cute5tupleIJNS5_1CILi128EEES8_NS7_ILi64EEEEEENS_10bfloat16_tEfNS_4arch4Sm80ELb0ELb1ELb1ELb1ELb1ELb0ELb0ELb0ELi2ELi4ELi4ELi4ELb0EEENS1_21CollectiveEpilogueBwdISA_SB_SD_Li256ELb1ELb0ELi2EEENS1_19SingleTileSchedulerILb1ELb0ELb0ELi128EEEEEEEEEvNT_6ParamsE$_ZN4cute5tupleIJNS0_IJNS0_IJNS_1CILi8EEENS1_ILi1EEEEEENS1_ILi2EEEEEENS0_IJNS0_IJS3_NS1_ILi0EEEEEEiEEEEEC2ERKS6_RKS9_) ;  /* 0xfffa615000007944 */ /* 0x022fea0003c3ffff */
[----:B-1----:R1:W5:Y:S01]  /*65c50*/  LDL R3, [R1+0x1410] ;  /* 0x0014100001037983 */ /* 0x0023620000100800 */
[----:B------:R-:W-:-:S03]  /*65c60*/  MOV R6, 0x65c80 ;  /* 0x00065c8000067802 */ /* 0x000fc60000000f00 */
        /* <DEDUP_REMOVED lines=8> */
[----:B------:R-:W-:-:S02]  /*65cf0*/  MOV R6, R7 ;  /* 0x0000000700067202 */ /* 0x000fc40000000f00 */
[----:B------:R-:W-:Y:S01]  /*65d00*/  MOV R4, 0x65d30 ;  /* 0x00065d3000047802 */ /* 0x000fe20000000f00 */
[----:B--2---:R1:W-:Y:S04]  /*65d10*/  STL.64 [R1+0x1448], R2 ;  /* 0x0014480201007387 */ /* 0x0043e80000100a00 */
[----:B-1----:R-:W-:Y:S05]  /*65d20*/  CALL.REL.NOINC `($_ZN7cutlass13device_kernelIN5flash19enable_sm80_to_sm89INS1_16FlashAttnBwdSm80INS1_25CollectiveMainloopBwdSm80ILi2ELi2EN4cute5tupleIJNS5_1CILi128EEES8_NS7_ILi64EEEEEENS_10bfloat16_tEfNS_4arch4Sm80ELb0ELb1ELb1ELb1ELb1ELb0ELb0ELb0ELi2ELi4ELi4ELi4ELb0EEENS1_21CollectiveEpilogueBwdISA_SB_SD_Li256ELb1ELb0ELi2EEENS1_19SingleTileSchedulerILb1ELb0ELb0ELi128EEEEEEEEEvNT_6ParamsE$_ZN4cute3eso3ESOILb0ELb0EJNS_6LayoutINS_5tupleIJNS3_IJNS_1CILi8EEENS4_ILi1EEEEEENS4_ILi2EEEEEENS3_IJNS3_IJS6_NS4_ILi0EEEEEEiEEEEENS_10ViewEngineINS_8smem_ptrIPN7cutlass10bfloat16_tEEEEEEEC2ERKSD_RKSK_) ;  /* 0xfffa1df000007944 */ /* 0x002fea0003c3ffff */
[----:B------:R2:W5:Y:S04]  /*65d30*/  LDL R12, [R1+0x1410] ;  /* 0x00141000010c7983 */ /* 0x0005680000100800 */
[----:B------:R2:W5:Y:S01]  /*65d40*/  LDL.64 R16, [R1+0x1418] ;  /* 0x0014180001107983 */ /* 0x0005620000100a00 */
[----:B------:R-:W-:Y:S01]  /*65d50*/  IMAD.MOV.U32 R2, RZ, RZ, R70 ;  /* 0x000000ffff027224 */ /* 0x000fe200078e0046 */
[----:B-1----:R-:W-:Y:S02]  /*65d60*/  MOV R3, RZ ;  /* 0x000000ff00037202 */ /* 0x002fe40000000f00 */
[----:B------:R-:W-:Y:S02]  /*65d70*/  MOV R10, 0x65d90 ;  /* 0x00065d90000a7802 */ /* 0x000fe40000000f00 */
[----:B--2--5:R-:W-:Y:S05]  /*65d80*/  CALL.REL.NOINC `($_ZN7cutlass13device_kernelIN5flash19enable_sm80_to_sm89INS1_16FlashAttnBwdSm80INS1_25CollectiveMainloopBwdSm80ILi2ELi2EN4cute5tupleIJNS5_1CILi128EEES8_NS7_ILi64EEEEEENS_10bfloat16_tEfNS_4arch4Sm80ELb0ELb1ELb1ELb1ELb1ELb0ELb0ELb0ELi2ELi4ELi4ELi4ELb0EEENS1_21CollectiveEpilogueBwdISA_SB_SD_Li256ELb1ELb0ELi2EEENS1_19SingleTileSchedulerILb1ELb0ELb0ELi128EEEEEEEEEvNT_6ParamsE$_ZN4cute3eso3ESOILb1ELb0EJNS_10UnderscoreEiEEC2ERKS2_RKi) ;  /* 0xfffa2c6000007944 */ /* 0x024fea0003c3ffff */
        /* <DEDUP_REMOVED lines=16> */
[----:B------:R-:W-:-:S02]  /*65e90*/  MOV R3, RZ ;  /* 0x000000ff00037202 */ /* 0x000fc40000000f00 */
[----:B------:R-:W-:Y:S02]  /*65ea0*/  MOV R10, 0x65ec0 ;  /* 0x00065ec0000a7802 */ /* 0x000fe40000000f00 */
[----:B-1---5:R-:W-:Y:S05]  /*65eb0*/  CALL.REL.NOINC `($_ZN7cutlass13device_kernelIN5flash19enable_sm80_to_sm89INS1_16FlashAttnBwdSm80INS1_25CollectiveMainloopBwdSm80ILi2ELi2EN4cute5tupleIJNS5_1CILi128EEES8_NS7_ILi64EEEEEENS_10bfloat16_tEfNS_4arch4Sm80ELb0ELb1ELb1ELb1ELb1ELb0ELb0ELb0ELi2ELi4ELi4ELi4ELb0EEENS1_21CollectiveEpilogueBwdISA_SB_SD_Li256ELb1ELb0ELi2EEENS1_19SingleTileSchedulerILb1ELb0ELb0ELi128EEEEEEEEEvNT_6ParamsE$_ZN4cute3eso3ESOILb1ELb0EJNS_10UnderscoreEiEEC2ERKS2_RKi) ;  /* 0xfffa2b3000007944 */ /* 0x022fea0003c3ffff */
[----:B-1----:R-:W2:Y:S01]  /*65ec0*/  LDL R3, [R1+0x1410] ;  /* 0x0014100001037983 */ /* 0x002ea20000100800 */
[----:B------:R-:W-:Y:S02]  /*65ed0*/  MOV R4, 0x65f00 ;  /* 0x00065f0000047802 */ /* 0x000fe40000000f00 */
[----:B--2---:R-:W-:Y:S02]  /*65ee0*/  SHF.L.U32 R3, R3, 0x6, RZ ;  /* 0x0000000603037819 */ /* 0x004fe400000006ff */
[----:B------:R-:W-:Y:S05]  /*65ef0*/  CALL.REL.NOINC `($_ZN7cutlass13device_kernelIN5flash19enable_sm80_to_sm89INS1_16FlashAttnBwdSm80INS1_25CollectiveMainloopBwdSm80ILi2ELi2EN4cute5tupleIJNS5_1CILi128EEES8_NS7_ILi64EEEEEENS_10bfloat16_tEfNS_4arch4Sm80ELb0ELb1ELb1ELb1ELb1ELb0ELb0ELb0ELi2ELi4ELi4ELi4ELb0EEENS1_21CollectiveEpilogueBwdISA_SB_SD_Li256ELb1ELb0ELi2EEENS1_19SingleTileSchedulerILb1ELb0ELb0ELi128EEEEEEEEEvNT_6ParamsE$_ZN4cute3eso3ESOILb1ELb0EJNS_6LayoutINS_5tupleIJNS3_IJNS3_IJNS_1CILi4EEENS4_ILi2EEEEEENS4_ILi1EEEEEEEEENS3_IJNS3_IJNS3_IJS8_NS4_ILi32EEEEEENS4_ILi0EEEEEEEEEEEiEEC2ERKSG_RKi) ;  /* 0xfffa43b000007944 */ /* 0x000fea0003c3ffff */
[----:B-1----:R-:W2:Y:S01]  /*65f00*/  LDL R3, [R1+0x1410] ;  /* 0x0014100001037983 */ /* 0x002ea20000100800 */
        /* <DEDUP_REMOVED lines=20> */
[----:B--2--5:R-:W-:Y:S05]  /*66050*/  CALL.REL.NOINC `($_ZN7cutlass13device_kernelIN5flash19enable_sm80_to_sm89INS1_16FlashAttnBwdSm80INS1_25CollectiveMainloopBwdSm80ILi2ELi2EN4cute5tupleIJNS5_1CILi128EEES8_NS7_ILi64EEEEEENS_10bfloat16_tEfNS_4arch4Sm80ELb0ELb1ELb1ELb1ELb1ELb0ELb0ELb0ELi2ELi4ELi4ELi4ELb0EEENS1_21CollectiveEpilogueBwdISA_SB_SD_Li256ELb1ELb0ELi2EEENS1_19SingleTileSchedulerILb1ELb0ELb0ELi128EEEEEEEEEvNT_6ParamsE$_ZN4cute3eso3ESOILb1ELb0EJNS_6LayoutINS_5tupleIJNS3_IJNS3_IJNS_1CILi2EEES5_EEENS4_ILi1EEEEEEEEENS3_IJNS3_IJNS3_IJS7_NS4_ILi16EEEEEENS4_ILi0EEEEEEEEEEENS_10ViewEngineIPjEEEEC2ERKSF_RKSI_) ;  /* 0xfffa41c000007944 */ /* 0x024fea0003c3ffff */
[----:B------:R2:W5:Y:S01]  /*66060*/  LDL.64 R84, [R1+0x1410] ;  /* 0x0014100001547983 */ /* 0x0005620000100a00 */
[----:B-1----:R-:W-:-:S02]  /*66070*/  MOV R4, R8 ;  /* 0x0000000800047202 */ /* 0x002fc40000000f00 */
[----:B------:R-:W-:Y:S02]  /*66080*/  MOV R2, 0x660a0 ;  /* 0x000660a000027802 */ /* 0x000fe40000000f00 */
[----:B--2--5:R-:W-:Y:S05]  /*66090*/  CALL.REL.NOINC `($_ZN7cutlass13device_kernelIN5flash19enable_sm80_to_sm89INS1_16FlashAttnBwdSm80INS1_25CollectiveMainloopBwdSm80ILi2ELi2EN4cute5tupleIJNS5_1CILi128EEES8_NS7_ILi64EEEEEENS_10bfloat16_tEfNS_4arch4Sm80ELb0ELb1ELb1ELb1ELb1ELb0ELb0ELb0ELi2ELi4ELi4ELi4ELb0EEENS1_21CollectiveEpilogueBwdISA_SB_SD_Li256ELb1ELb0ELi2EEENS1_19SingleTileSchedulerILb1ELb0ELb0ELi128EEEEEEEEEvNT_6ParamsE$_ZN73_INTERNAL_24fd9406_37_flash_bwd_hdim64_bf16_softcap_sm80_cu_3fbc093a_291824__cvta_generic_to_sharedEPKv) ;  /* 0xfffa658000007944 */ /* 0x024fea0003c3ffff */
        /* <DEDUP_REMOVED lines=58> */
[----:B------:R-:W1:Y:S04]  /*66440*/  LDSM.16.MT88.4 R4, [R4] ;  /* 0x000000000404783b */ /* 0x000e680000004200 */
[----:B-1----:R1:W-:Y:S04]  /*66450*/  ST.E [R10.64], R4 ;  /* 0x000000040a007985 */ /* 0x0023e8000c101904 */
[----:B------:R1:W-:Y:S04]  /*66460*/  ST.E [R10.64+0x4], R5 ;  /* 0x000004050a007985 */ /* 0x0003e8000c101904 */
[----:B------:R1:W-:Y:S04]  /*66470*/  ST.E [R10.64+0x40], R6 ;  /* 0x000040060a007985 */ /* 0x0003e8000c101904 */
[----:B------:R1:W-:Y:S02]  /*66480*/  ST.E [R10.64+0x44], R7 ;  /* 0x000044070a007985 */ /* 0x0003e4000c101904 */
.L_x_2157:
[----:B------:R-:W-:-:S13]  /*66490*/  ISETP.NE.AND P0, PT, R69, 0x7, PT ;  /* 0x000000074500780c */ /* 0x000fda0003f05270 */
[----:B-1----:R-:W-:Y:S05]  /*664a0*/  @!P0 BRA `(.L_x_2154) ;  /* 0x00001b6000008947 */ /* 0x002fea0003800000 */
[----:B------:R-:W-:Y:S01]  /*664b0*/  IADD3 R12, R69, 0x1, RZ ;  /* 0x00000001450c7810 */ /* 0x000fe20007ffe0ff */
[----:B------:R-:W-:Y:S01]  /*664c0*/  IMAD.MOV.U32 R2, RZ, RZ, R70 ;  /* 0x000000ffff027224 */ /* 0x000fe200078e0046 */
[----:B------:R-:W-:-:S03]  /*664d0*/  MOV R8, 0x66500 ;  /* 0x0006650000087802 */ /* 0x000fc60000000f00 */
[----:B------:R-:W-:Y:S02]  /*664e0*/  IMAD.MOV.U32 R3, RZ, RZ, R12 ;  /* 0x000000ffff037224 */ /* 0x000fe400078e000c */
[----:B-1----:R-:W-:Y:S05]  /*664f0*/  CALL.REL.NOINC `($_ZN7cutlass13device_kernelIN5flash19enable_sm80_to_sm89INS1_16FlashAttnBwdSm80INS1_25CollectiveMainloopBwdSm80ILi2ELi2EN4cute5tupleIJNS5_1CILi128EEES8_NS7_ILi64EEEEEENS_10bfloat16_tEfNS_4arch4Sm80ELb0ELb1ELb1ELb1ELb1ELb0ELb0ELb0ELi2ELi4ELi4ELi4ELb0EEENS1_21CollectiveEpilogueBwdISA_SB_SD_Li256ELb1ELb0ELi2EEENS1_19SingleTileSchedulerILb1ELb0ELb0ELi128EEEEEEEEEvNT_6ParamsE$_ZN4cute3eso3ESOILb1ELb0EJNS_10UnderscoreES2_iEEC2ERKS2_S5_RKi) ;  /* 0xfffa24b000007944 */ /* 0x002fea0003c3ffff */
        /* <DEDUP_REMOVED lines=16> */
[----:B------:R-:W-:Y:S05]  /*66600*/  CALL.REL.NOINC `($_ZN7cutlass13device_kernelIN5flash19enable_sm80_to_sm89INS1_16FlashAttnBwdSm80INS1_25CollectiveMainloopBwdSm80ILi2ELi2EN4cute5tupleIJNS5_1CILi128EEES8_NS7_ILi64EEEEEENS_10bfloat16_tEfNS_4arch4Sm80ELb0ELb1ELb1ELb1ELb1ELb0ELb0ELb0ELi2ELi4ELi4ELi4ELb0EEENS1_21CollectiveEpilogueBwdISA_SB_SD_Li256ELb1ELb0ELi2EEENS1_19SingleTileSchedulerILb1ELb0ELb0ELi128EEEEEEEEEvNT_6ParamsE$_ZN4cute3eso3ESOILb1ELb0EJNS_6LayoutINS_5tupleIJNS3_IJNS_1CILi8EEENS4_ILi1EEEEEENS4_ILi2EEEEEENS3_IJNS3_IJS6_NS4_ILi0EEEEEENS4_ILi4096EEEEEEEEiEEC2ERKSE_RKi) ;  /* 0xfffa4ef000007944 */ /* 0x000fea0003c3ffff */
        /* <DEDUP_REMOVED lines=8> */
[----:B-1---5:R-:W-:Y:S05]  /*66690*/  CALL.REL.NOINC `($_ZN7cutlass13device_kernelIN5flash19enable_sm80_to_sm89INS1_16FlashAttnBwdSm80INS1_25CollectiveMainloopBwdSm80ILi2ELi2EN4cute5tupleIJNS5_1CILi128EEES8_NS7_ILi64EEEEEENS_10bfloat16_tEfNS_4arch4Sm80ELb0ELb1ELb1ELb1ELb1ELb0ELb0ELb0ELi2ELi4ELi4ELi4ELb0EEENS1_21CollectiveEpilogueBwdISA_SB_SD_Li256ELb1ELb0ELi2EEENS1_19SingleTileSchedulerILb1ELb0ELb0ELi128EEEEEEEEEvNT_6ParamsE$_ZN4cute3eso3ESOILb1ELb0EJNS_6LayoutINS_5tupleIJNS3_IJNS_1CILi8EEENS4_ILi1EEEEEENS4_ILi2EEEEEENS3_IJNS3_IJS6_NS4_ILi0EEEEEENS4_ILi4096EEEEEEEENS_10ViewEngineINS_8smem_ptrIPN7cutlass10bfloat16_tEEEEEEEC2ERKSE_RKSL_) ;  /* 0xfffa4e2000007944 */ /* 0x022fea0003c3ffff */
[----:B-1----:R1:W5:Y:S01]  /*666a0*/  LDL.64 R4, [R1+0x1410] ;  /* 0x0014100001047983 */ /* 0x0023620000100a00 */
[----:B------:R-:W-:Y:S01]  /*666b0*/  IMAD.MOV.U32 R2, RZ, RZ, R61 ;  /* 0x000000ffff027224 */ /* 0x000fe200078e003d */
[----:B------:R-:W-:-:S02]  /*666c0*/  MOV R3, R12 ;  /* 0x0000000c00037202 */ /* 0x000fc40000000f00 */
[----:B------:R-:W-:Y:S02]  /*666d0*/  MOV R8, 0x666f0 ;  /* 0x000666f000087802 */ /* 0x000fe40000000f00 */
[----:B-1---5:R-:W-:Y:S05]  /*666e0*/  CALL.REL.NOINC `($_ZN7cutlass13device_kernelIN5flash19enable_sm80_to_sm89INS1_16FlashAttnBwdSm80INS1_25CollectiveMainloopBwdSm80ILi2ELi2EN4cute5tupleIJNS5_1CILi128EEES8_NS7_ILi64EEEEEENS_10bfloat16_tEfNS_4arch4Sm80ELb0ELb1ELb1ELb1ELb1ELb0ELb0ELb0ELi2ELi4ELi4ELi4ELb0EEENS1_21CollectiveEpilogueBwdISA_SB_SD_Li256ELb1ELb0ELi2EEENS1_19SingleTileSchedulerILb1ELb0ELb0ELi128EEEEEEEEEvNT_6ParamsE$_ZN4cute3eso3ESOILb1ELb0EJNS_10UnderscoreES2_iEEC2ERKS2_S5_RKi) ;  /* 0xfffa22c000007944 */ /* 0x022fea0003c3ffff */
        /* <DEDUP_REMOVED lines=9> */
[----:B------:R-:W-:Y:S05]  /*66780*/  CALL.REL.NOINC `($_ZN7cutlass13device_kernelIN5flash19enable_sm80_to_sm89INS1_16FlashAttnBwdSm80INS1_25CollectiveMainloopBwdSm80ILi2ELi2EN4cute5tupleIJNS5_1CILi128EEES8_NS7_ILi64EEEEEENS_10bfloat16_tEfNS_4arch4Sm80ELb0ELb1ELb1ELb1ELb1ELb0ELb0ELb0ELi2ELi4ELi4ELi4ELb0EEENS1_21CollectiveEpilogueBwdISA_SB_SD_Li256ELb1ELb0ELi2EEENS1_19SingleTileSchedulerILb1ELb0ELb0ELi128EEEEEEEEEvNT_6ParamsE$_ZN4cute3eso3ESOILb1ELb0EJNS_6LayoutINS_5tupleIJNS3_IJNS_1CILi8EEENS4_ILi1EEEEEENS4_ILi2EEEEEENS3_IJNS3_IJS6_NS4_ILi0EEEEEES5_EEEEEiEEC2ERKSD_RKi) ;  /* 0xfffa4f2000007944 */ /* 0x000fea0003c3ffff */
[----:B-1----:R-:W2:Y:S01]  /*66790*/  LDL R3, [R1+0x1380] ;  /* 0x0013800001037983 */ /* 0x002ea20000100800 */
[----:B------:R-:W-:Y:S01]  /*667a0*/  MOV R6, 0x667e0 ;  /* 0x000667e000067802 */ /* 0x000fe20000000f00 */
[----:B--2---:R-:W-:-:S05]  /*667b0*/  IMAD.WIDE R2, R3, 0x2, R76 ;  /* 0x0000000203027825 */ /* 0x004fca00078e024c */
[----:B------:R-:W-:Y:S02]  /*667c0*/  MOV R7, R3 ;  /* 0x0000000300077202 */ /* 0x000fe40000000f00 */
[----:B------:R-:W-:Y:S05]  /*667d0*/  CALL.REL.NOINC `($_ZN7cutlass13device_kernelIN5flash19enable_sm80_to_sm89INS1_16FlashAttnBwdSm80INS1_25CollectiveMainloopBwdSm80ILi2ELi2EN4cute5tupleIJNS5_1CILi128EEES8_NS7_ILi64EEEEEENS_10bfloat16_tEfNS_4arch4Sm80ELb0ELb1ELb1ELb1ELb1ELb0ELb0ELb0ELi2ELi4ELi4ELi4ELb0EEENS1_21CollectiveEpilogueBwdISA_SB_SD_Li256ELb1ELb0ELi2EEENS1_19SingleTileSchedulerILb1ELb0ELb0ELi128EEEEEEEEEvNT_6ParamsE$_ZN4cute3eso3ESOILb1ELb0EJNS_6LayoutINS_5tupleIJNS3_IJNS_1CILi8EEENS4_ILi1EEEEEENS4_ILi2EEEEEENS3_IJNS3_IJS6_NS4_ILi0EEEEEES5_EEEEENS_10ViewEngineIPN7cutlass10bfloat16_tEEEEEC2ERKSD_RKSI_) ;  /* 0xfffa4e7000007944 */ /* 0x000fea0003c3ffff */
        /* <DEDUP_REMOVED lines=151> */
[----:B------:R2:W5:Y:S04]  /*67150*/  LDL R5, [R1+0x1380] ;  /* 0x0013800001057983 */ /* 0x0005680000100800 */
[----:B------:R2:W5:Y:S01]  /*67160*/  LD.E R20, [R78.64] ;  /* 0x000000044e147980 */ /* 0x000562000c101900 */
[----:B------:R-:W-:-:S03]  /*67170*/  MOV R4, 0x67190 ;  /* 0x0006719000047802 */ /* 0x000fc60000000f00 */
[----:B-12--5:R-:W-:Y:S05]  /*67180*/  CALL.REL.NOINC `($_ZN7cutlass13device_kernelIN5flash19enable_sm80_to_sm89INS1_16FlashAttnBwdSm80INS1_25CollectiveMainloopBwdSm80ILi2ELi2EN4cute5tupleIJNS5_1CILi128EEES8_NS7_ILi64EEEEEENS_10bfloat16_tEfNS_4arch4Sm80ELb0ELb1ELb1ELb1ELb1ELb0ELb0ELb0ELi2ELi4ELi4ELi4ELb0EEENS1_21CollectiveEpilogueBwdISA_SB_SD_Li256ELb1ELb0ELi2EEENS1_19SingleTileSchedulerILb1ELb0ELb0ELi128EEEEEEEEEvNT_6ParamsE$_ZZN4cute5sliceINS_5tupleIJNS_10UnderscoreES2_iEEENS1_IJNS1_IJNS_1CILi1EEENS4_ILi0EEEEEEiNS4_ILi1024EEEEEEEEDaRKT_RKT0_ENKUlRKT_RKT0_E_clIS2_iEEDaSI_SL_) ;  /* 0xfffa6e3000007944 */ /* 0x026fea0003c3ffff */
[----:B------:R-:W-:Y:S02]  /*67190*/  MOV R4, 0x671b0 ;  /* 0x000671b000047802 */ /* 0x000fe40000000f00 */
[----:B-1---5:R-:W-:Y:S05]  /*671a0*/  CALL.REL.NOINC `($_ZN7cutlass13device_kernelIN5flash19enable_sm80_to_sm89INS1_16FlashAttnBwdSm80INS1_25CollectiveMainloopBwdSm80ILi2ELi2EN4cute5tupleIJNS5_1CILi128EEES8_NS7_ILi64EEEEEENS_10bfloat16_tEfNS_4arch4Sm80ELb0ELb1ELb1ELb1ELb1ELb0ELb0ELb0ELi2ELi4ELi4ELi4ELb0EEENS1_21CollectiveEpilogueBwdISA_SB_SD_Li256ELb1ELb0ELi2EEENS1_19SingleTileSchedulerILb1ELb0ELb0ELi128EEEEEEEEEvNT_6ParamsE$_ZZN4cute12filter_tupleINS_5tupleIJNS_10UnderscoreES2_iEEENS1_IJNS1_IJNS_1CILi1EEENS4_ILi0EEEEEEiNS4_ILi1024EEEEEEZNS_5sliceIS3_S9_EEDaRKT_RKT0_EUlRKT_RKT0_E_EEDaSD_SG_OT1_ENKUlDpSJ_E_clIJNS1_IJS7_EEENS1_IJiEEENS1_IJEEEEEEDaSQ_) ;  /* 0xfffa5ac000007944 */ /* 0x022fea0003c3ffff */
[----:B------:R-:W-:Y:S02]  /*671b0*/  MOV R6, 0x671d0 ;  /* 0x000671d000067802 */ /* 0x000fe40000000f00 */
[----:B-1---5:R-:W-:Y:S05]  /*671c0*/  CALL.REL.NOINC `($_ZN7cutlass13device_kernelIN5flash19enable_sm80_to_sm89INS1_16FlashAttnBwdSm80INS1_25CollectiveMainloopBwdSm80ILi2ELi2EN4cute5tupleIJNS5_1CILi128EEES8_NS7_ILi64EEEEEENS_10bfloat16_tEfNS_4arch4Sm80ELb0ELb1ELb1ELb1ELb1ELb0ELb0ELb0ELi2ELi4ELi4ELi4ELb0EEENS1_21CollectiveEpilogueBwdISA_SB_SD_Li256ELb1ELb0ELi2EEENS1_19SingleTileSchedulerILb1ELb0ELb0ELi128EEEEEEEEEvNT_6ParamsE$_ZN4cute5tupleIJNS0_IJNS0_IJNS_1CILi8EEENS1_ILi1EEEEEENS1_ILi2EEEEEENS0_IJNS0_IJS3_NS1_ILi0EEEEEEiEEEEEC2ERKS6_RKS9_) ;  /* 0xfffa4bd000007944 */ /* 0x022fea0003c3ffff */
[----:B------:R2:W5:Y:S01]  /*671d0*/  LDL R6, [R1+0x1410] ;  /* 0x0014100001067983 */ /* 0x0005620000100800 */
[----:B-1----:R-:W-:-:S02]  /*671e0*/  SHF.L.U32 R2, R5, 0xa, RZ ;  /* 0x0000000a05027819 */ /* 0x002fc400000006ff */
[----:B------:R-:W-:-:S03]  /*671f0*/  MOV R4, 0x67220 ;  /* 0x0006722000047802 */ /* 0x000fc60000000f00 */
[----:B------:R2:W-:Y:S04]  /*67200*/  STL [R1+0x1420], R2 ;  /* 0x0014200201007387 */ /* 0x0005e80000100800 */
[----:B--2--5:R-:W-:Y:S05]  /*67210*/  CALL.REL.NOINC `($_ZN7cutlass13device_kernelIN5flash19enable_sm80_to_sm89INS1_16FlashAttnBwdSm80INS1_25CollectiveMainloopBwdSm80ILi2ELi2EN4cute5tupleIJNS5_1CILi128EEES8_NS7_ILi64EEEEEENS_10bfloat16_tEfNS_4arch4Sm80ELb0ELb1ELb1ELb1ELb1ELb0ELb0ELb0ELi2ELi4ELi4ELi4ELb0EEENS1_21CollectiveEpilogueBwdISA_SB_SD_Li256ELb1ELb0ELi2EEENS1_19SingleTileSchedulerILb1ELb0ELb0ELi128EEEEEEEEEvNT_6ParamsE$_ZN4cute3eso3ESOILb0ELb0EJNS_6LayoutINS_5tupleIJNS3_IJNS_1CILi8EEENS4_ILi1EEEEEENS4_ILi2EEEEEENS3_IJNS3_IJS6_NS4_ILi0EEEEEEiEEEEEiEEC2ERKSD_RKi) ;  /* 0xfffa097000007944 */ /* 0x024fea0003c3ffff */
[----:B-1----:R-:W2:Y:S04]  /*67220*/  LD.E.64 R2, [R78.64+0x8] ;  /* 0x000008044e027980 */ /* 0x002ea8000c101b00 */
[----:B------:R-:W2:Y:S01]  /*67230*/  LDL.64 R4, [R1+0x1380] ;  /* 0x0013800001047983 */ /* 0x000ea20000100a00 */
        /* <DEDUP_REMOVED lines=14> */
[----:B--2--5:R-:W-:Y:S05]  /*67320*/  CALL.REL.NOINC `($_ZN7cutlass13device_kernelIN5flash19enable_sm80_to_sm89INS1_16FlashAttnBwdSm80INS1_25CollectiveMainloopBwdSm80ILi2ELi2EN4cute5tupleIJNS5_1CILi128EEES8_NS7_ILi64EEEEEENS_10bfloat16_tEfNS_4arch4Sm80ELb0ELb1ELb1ELb1ELb1ELb0ELb0ELb0ELi2ELi4ELi4ELi4ELb0EEENS1_21CollectiveEpilogueBwdISA_SB_SD_Li256ELb1ELb0ELi2EEENS1_19SingleTileSchedulerILb1ELb0ELb0ELi128EEEEEEEEEvNT_6ParamsE$_ZN4cute3eso3ESOILb1ELb0EJNS_10UnderscoreES2_iEEC2ERKS2_S5_RKi) ;  /* 0xfffa168000007944 */ /* 0x024fea0003c3ffff */
[----:B-1----:R-:W2:Y:S01]  /*67330*/  LDL R3, [R1+0x1380] ;  /* 0x0013800001037983 */ /* 0x002ea20000100800 */
[----:B------:R-:W-:Y:S02]  /*67340*/  MOV R4, 0x67370 ;  /* 0x0006737000047802 */ /* 0x000fe40000000f00 */
[----:B--2---:R-:W-:Y:S02]  /*67350*/  SHF.L.U32 R3, R3, 0x2, RZ ;  /* 0x0000000203037819 */ /* 0x004fe400000006ff */
[----:B------:R-:W-:Y:S05]  /*67360*/  CALL.REL.NOINC `($_ZN7cutlass13device_kernelIN5flash19enable_sm80_to_sm89INS1_16FlashAttnBwdSm80INS1_25CollectiveMainloopBwdSm80ILi2ELi2EN4cute5tupleIJNS5_1CILi128EEES8_NS7_ILi64EEEEEENS_10bfloat16_tEfNS_4arch4Sm80ELb0ELb1ELb1ELb1ELb1ELb0ELb0ELb0ELi2ELi4ELi4ELi4ELb0EEENS1_21CollectiveEpilogueBwdISA_SB_SD_Li256ELb1ELb0ELi2EEENS1_19SingleTileSchedulerILb1ELb0ELb0ELi128EEEEEEEEEvNT_6ParamsE$_ZN4cute3eso3ESOILb1ELb0EJNS_6LayoutINS_5tupleIJNS3_IJNS3_IJNS_1CILi4EEENS4_ILi2EEEEEENS4_ILi1EEEEEES6_EEENS3_IJNS3_IJNS3_IJS8_NS4_ILi32EEEEEENS4_ILi0EEEEEENS4_ILi64EEEEEEEEiEEC2ERKSH_RKi) ;  /* 0xfffa300000007944 */ /* 0x000fea0003c3ffff */
[----:B-1----:R-:W2:Y:S01]  /*67370*/  LDL R3, [R1+0x1380] ;  /* 0x0013800001037983 */ /* 0x002ea20000100800 */
[----:B------:R-:W-:Y:S01]  /*67380*/  MOV R6, 0x673b0 ;  /* 0x000673b000067802 */ /* 0x000fe20000000f00 */
[----:B--2---:R-:W-:-:S04]  /*67390*/  IMAD.WIDE R8, R3, 0x2, R74 ;  /* 0x0000000203087825 */ /* 0x004fc800078e024a */
[----:B------:R-:W-:Y:S05]  /*673a0*/  CALL.REL.NOINC `($_ZN7cutlass13device_kernelIN5flash19enable_sm80_to_sm89INS1_16FlashAttnBwdSm80INS1_25CollectiveMainloopBwdSm80ILi2ELi2EN4cute5tupleIJNS5_1CILi128EEES8_NS7_ILi64EEEEEENS_10bfloat16_tEfNS_4arch4Sm80ELb0ELb1ELb1ELb1ELb1ELb0ELb0ELb0ELi2ELi4ELi4ELi4ELb0EEENS1_21CollectiveEpilogueBwdISA_SB_SD_Li256ELb1ELb0ELi2EEENS1_19SingleTileSchedulerILb1ELb0ELb0ELi128EEEEEEEEEvNT_6ParamsE$_ZN4cute3eso3ESOILb1ELb0EJNS_6LayoutINS_5tupleIJNS3_IJNS3_IJNS_1CILi4EEENS4_ILi2EEEEEENS4_ILi1EEEEEES6_EEENS3_IJNS3_IJNS3_IJS8_NS4_ILi32EEEEEENS4_ILi0EEEEEENS4_ILi64EEEEEEEENS_10ViewEngineIPN7cutlass10bfloat16_tEEEEEC2ERKSH_RKSM_) ;  /* 0xfffa2f8000007944 */ /* 0x000fea0003c3ffff */
        /* <DEDUP_REMOVED lines=197> */
[----:B-1----:R-:W-:Y:S05]  /*68000*/  CALL.REL.NOINC `($_ZN7cutlass13device_kernelIN5flash19enable_sm80_to_sm89INS1_16FlashAttnBwdSm80INS1_25CollectiveMainloopBwdSm80ILi2ELi2EN4cute5tupleIJNS5_1CILi128EEES8_NS7_ILi64EEEEEENS_10bfloat16_tEfNS_4arch4Sm80ELb0ELb1ELb1ELb1ELb1ELb0ELb0ELb0ELi2ELi4ELi4ELi4ELb0EEENS1_21CollectiveEpilogueBwdISA_SB_SD_Li256ELb1ELb0ELi2EEENS1_19SingleTileSchedulerILb1ELb0ELb0ELi128EEEEEEEEEvNT_6ParamsE$_ZZN5flash25CollectiveMainloopBwdSm80ILi2ELi2EN4cute5tupleIJNS1_1CILi128EEES4_NS3_ILi64EEEEEEN7cutlass10bfloat16_tEfNS7_4arch4Sm80ELb0ELb1ELb1ELb1ELb1ELb0ELb0ELb0ELi2ELi4ELi4ELi4ELb0EE3mmaINS_16FlashAttnBwdSm80ISB_NS_21CollectiveEpilogueBwdIS6_S8_SA_Li256ELb1ELb0ELi2EEENS_19SingleTileSchedulerILb1ELb0ELb0ELi128EEEE13SharedStorageENS1_6TensorINS1_11ArrayEngineIfLm32EEENS1_6LayoutINS2_IJNS2_IJNS3_ILi2EEESO_EEESO_NS3_ILi4EEEEEENS2_IJNS2_IJNS3_ILi1EEESO_EEESQ_NS3_ILi8EEEEEEEEEEEEbRKNSB_6ParamsERT0_S12_iNS2_IJiiiEEERT_ENKUlvE0_clEv) ;  /* 0xffffb0b000007944 */ /* 0x002fea0003c3ffff */
.L_x_2154:
[----:B------:R-:W-:Y:S01]  /*68010*/  IMAD.MOV.U32 R2, RZ, RZ, R70 ;  /* 0x000000ffff027224 */ /* 0x000fe200078e0046 */
[----:B------:R-:W-:Y:S01]  /*68020*/  MOV R3, R69 ;  /* 0x0000004500037202 */ /* 0x000fe20000000f00 */
[----:B------:R-:W-:Y:S01]  /*68030*/  IMAD.MOV.U32 R20, RZ, RZ, RZ ;  /* 0x000000ffff147224 */ /* 0x000fe200078e00ff */
[----:B------:R-:W-:-:S02]  /*68040*/  MOV R8, 0x68060 ;  /* 0x0006806000087802 */ /* 0x000fc40000000f00 */
[----:B-1----:R-:W-:Y:S05]  /*68050*/  CALL.REL.NOINC `($_ZN7cutlass13device_kernelIN5flash19enable_sm80_to_sm89INS1_16FlashAttnBwdSm80INS1_25CollectiveMainloopBwdSm80ILi2ELi2EN4cute5tupleIJNS5_1CILi128EEES8_NS7_ILi64EEEEEENS_10bfloat16_tEfNS_4arch4Sm80ELb0ELb1ELb1ELb1ELb1ELb0ELb0ELb0ELi2ELi4ELi4ELi4ELb0EEENS1_21CollectiveEpilogueBwdISA_SB_SD_Li256ELb1ELb0ELi2EEENS1_19SingleTileSchedulerILb1ELb0ELb0ELi128EEEEEEEEEvNT_6ParamsE$_ZN4cute3eso3ESOILb1ELb0EJNS_10UnderscoreES2_iEEC2ERKS2_S5_RKi) ;  /* 0xfffa095000007944 */ /* 0x002fea0003c3ffff */
        /* <DEDUP_REMOVED lines=15> */
[----:B------:R-:W-:Y:S05]  /*68150*/  CALL.REL.NOINC `($_ZN7cutlass13device_kernelIN5flash19enable_sm80_to_sm89INS1_16FlashAttnBwdSm80INS1_25CollectiveMainloopBwdSm80ILi2ELi2EN4cute5tupleIJNS5_1CILi128EEES8_NS7_ILi64EEEEEENS_10bfloat16_tEfNS_4arch4Sm80ELb0ELb1ELb1ELb1ELb1ELb0ELb0ELb0ELi2ELi4ELi4ELi4ELb0EEENS1_21CollectiveEpilogueBwdISA_SB_SD_Li256ELb1ELb0ELi2EEENS1_19SingleTileSchedulerILb1ELb0ELb0ELi128EEEEEEEEEvNT_6ParamsE$_ZN4cute3eso3ESOILb1ELb0EJNS_6LayoutINS_5tupleIJNS3_IJNS_1CILi2EEES5_S5_EEES5_EEENS3_IJNS3_IJNS4_ILi1EEES5_NS4_ILi4EEEEEENS4_ILi8EEEEEEEEiEEC2ERKSD_RKi) ;  /* 0xfffa2db000007944 */ /* 0x000fea0003c3ffff */
[----:B-1----:R-:W2:Y:S01]  /*68160*/  LDL R2, [R1+0x1410] ;  /* 0x0014100001027983 */ /* 0x002ea20000100800 */
[----:B------:R-:W-:Y:S02]  /*68170*/  MOV R4, R66 ;  /* 0x0000004200047202 */ /* 0x000fe40000000f00 */
[----:B------:R-:W-:-:S05]  /*68180*/  MOV R5, R65 ;  /* 0x0000004100057202 */ /* 0x000fca0000000f00 */
[----:B--2---:R-:W-:Y:S01]  /*68190*/  IMAD.WIDE R2, R2, 0x2, R4 ;  /* 0x0000000202027825 */ /* 0x004fe200078e0204 */
[----:B------:R-:W-:-:S04]  /*681a0*/  MOV R4, 0x681d0 ;  /* 0x000681d000047802 */ /* 0x000fc80000000f00 */
[----:B------:R-:W-:Y:S02]  /*681b0*/  MOV R6, R2 ;  /* 0x0000000200067202 */ /* 0x000fe40000000f00 */
[----:B------:R-:W-:Y:S05]  /*681c0*/  CALL.REL.NOINC `($_ZN7cutlass13device_kernelIN5flash19enable_sm80_to_sm89INS1_16FlashAttnBwdSm80INS1_25CollectiveMainloopBwdSm80ILi2ELi2EN4cute5tupleIJNS5_1CILi128EEES8_NS7_ILi64EEEEEENS_10bfloat16_tEfNS_4arch4Sm80ELb0ELb1ELb1ELb1ELb1ELb0ELb0ELb0ELi2ELi4ELi4ELi4ELb0EEENS1_21CollectiveEpilogueBwdISA_SB_SD_Li256ELb1ELb0ELi2EEENS1_19SingleTileSchedulerILb1ELb0ELb0ELi128EEEEEEEEEvNT_6ParamsE$_ZN4cute3eso3ESOILb1ELb0EJNS_6LayoutINS_5tupleIJNS3_IJNS_1CILi2EEES5_S5_EEES5_EEENS3_IJNS3_IJNS4_ILi1EEES5_NS4_ILi4EEEEEENS4_ILi8EEEEEEEENS_10ViewEngineIPN7cutlass10bfloat16_tEEEEEC2ERKSD_RKSI_) ;  /* 0xfffa2cf000007944 */ /* 0x000fea0003c3ffff */
[----:B------:R2:W5:Y:S01]  /*681d0*/  LDL.64 R90, [R1+0x1410] ;  /* 0x00141000015a7983 */ /* 0x0005620000100a00 */
[----:B-1----:R-:W-:Y:S01]  /*681e0*/  IMAD.MOV.U32 R2, RZ, RZ, R70 ;  /* 0x000000ffff027224 */ /* 0x002fe200078e0046 */
[----:B------:R-:W-:Y:S02]  /*681f0*/  MOV R3, R69 ;  /* 0x0000004500037202 */ /* 0x000fe40000000f00 */
[----:B------:R-:W-:Y:S02]  /*68200*/  MOV R8, 0x68220 ;  /* 0x0006822000087802 */ /* 0x000fe40000000f00 */
[----:B--2--5:R-:W-:Y:S05]  /*68210*/  CALL.REL.NOINC `($_ZN7cutlass13device_kernelIN5flash19enable_sm80_to_sm89INS1_16FlashAttnBwdSm80INS1_25CollectiveMainloopBwdSm80ILi2ELi2EN4cute5tupleIJNS5_1CILi128EEES8_NS7_ILi64EEEEEENS_10bfloat16_tEfNS_4arch4Sm80ELb0ELb1ELb1ELb1ELb1ELb0ELb0ELb0ELi2ELi4ELi4ELi4ELb0EEENS1_21CollectiveEpilogueBwdISA_SB_SD_Li256ELb1ELb0ELi2EEENS1_19SingleTileSchedulerILb1ELb0ELb0ELi128EEEEEEEEEvNT_6ParamsE$_ZN4cute3eso3ESOILb1ELb0EJNS_10UnderscoreES2_iEEC2ERKS2_S5_RKi) ;  /* 0xfffa079000007944 */ /* 0x024fea0003c3ffff */
[----:B-1----:R-:W2:Y:S01]  /*68220*/  LDL R3, [R1+0x1410] ;  /* 0x0014100001037983 */ /* 0x002ea20000100800 */
[----:B------:R-:W-:Y:S02]  /*68230*/  MOV R4, 0x68260 ;  /* 0x0006826000047802 */ /* 0x000fe40000000f00 */
[----:B--2---:R-:W-:Y:S02]  /*68240*/  SHF.L.U32 R3, R3, 0x2, RZ ;  /* 0x0000000203037819 */ /* 0x004fe400000006ff */
[----:B------:R-:W-:Y:S05]  /*68250*/  CALL.REL.NOINC `($_ZN7cutlass13device_kernelIN5flash19enable_sm80_to_sm89INS1_16FlashAttnBwdSm80INS1_25CollectiveMainloopBwdSm80ILi2ELi2EN4cute5tupleIJNS5_1CILi128EEES8_NS7_ILi64EEEEEENS_10bfloat16_tEfNS_4arch4Sm80ELb0ELb1ELb1ELb1ELb1ELb0ELb0ELb0ELi2ELi4ELi4ELi4ELb0EEENS1_21CollectiveEpilogueBwdISA_SB_SD_Li256ELb1ELb0ELi2EEENS1_19SingleTileSchedulerILb1ELb0ELb0ELi128EEEEEEEEEvNT_6ParamsE$_ZN4cute3eso3ESOILb1ELb0EJNS_6LayoutINS_5tupleIJNS3_IJNS_1CILi2EEES5_EEES6_EEENS3_IJNS3_IJNS4_ILi1EEES5_EEENS3_IJNS4_ILi32EEENS4_ILi64EEEEEEEEEEEiEEC2ERKSE_RKi) ;  /* 0xfffa2b0000007944 */ /* 0x000fea0003c3ffff */
[----:B-1----:R-:W2:Y:S01]  /*68260*/  LDL R3, [R1+0x1410] ;  /* 0x0014100001037983 */ /* 0x002ea20000100800 */
[----:B------:R-:W-:Y:S01]  /*68270*/  MOV R4, 0x682b0 ;  /* 0x000682b000047802 */ /* 0x000fe20000000f00 */
[----:B--2---:R-:W-:-:S05]  /*68280*/  IMAD.WIDE R2, R3, 0x2, R72 ;  /* 0x0000000203027825 */ /* 0x004fca00078e0248 */
[----:B------:R-:W-:Y:S02]  /*68290*/  MOV R6, R2 ;  /* 0x0000000200067202 */ /* 0x000fe40000000f00 */
[----:B------:R-:W-:Y:S05]  /*682a0*/  CALL.REL.NOINC `($_ZN7cutlass13device_kernelIN5flash19enable_sm80_to_sm89INS1_16FlashAttnBwdSm80INS1_25CollectiveMainloopBwdSm80ILi2ELi2EN4cute5tupleIJNS5_1CILi128EEES8_NS7_ILi64EEEEEENS_10bfloat16_tEfNS_4arch4Sm80ELb0ELb1ELb1ELb1ELb1ELb0ELb0ELb0ELi2ELi4ELi4ELi4ELb0EEENS1_21CollectiveEpilogueBwdISA_SB_SD_Li256ELb1ELb0ELi2EEENS1_19SingleTileSchedulerILb1ELb0ELb0ELi128EEEEEEEEEvNT_6ParamsE$_ZN4cute3eso3ESOILb1ELb0EJNS_6LayoutINS_5tupleIJNS3_IJNS_1CILi2EEES5_EEES6_EEENS3_IJNS3_IJNS4_ILi1EEES5_EEENS3_IJNS4_ILi32EEENS4_ILi64EEEEEEEEEEENS_10ViewEngineIPN7cutlass10bfloat16_tEEEEEC2ERKSE_RKSJ_) ;  /* 0xfffa2a6000007944 */ /* 0x000fea0003c3ffff */
[----:B------:R2:W5:Y:S04]  /*682b0*/  LDL.64 R88, [R1+0x1410] ;  /* 0x0014100001587983 */ /* 0x0005680000100a00 */
[----:B------:R2:W-:Y:S02]  /*682c0*/  STL [R1+0x1448], RZ ;  /* 0x001448ff01007387 */ /* 0x0005e40000100800 */
.L_x_2155:
[----:B-1----:R-:W-:Y:S01]  /*682d0*/  IMAD.MOV.U32 R85, RZ, RZ, R70 ;  /* 0x000000ffff557224 */ /* 0x002fe200078e0046 */
[----:B------:R-:W-:Y:S01]  /*682e0*/  LOP3.LUT R86, R20, 0x1, RZ, 0xc0, !PT ;  /* 0x0000000114567812 */ /* 0x000fe200078ec0ff */
[----:B------:R-:W-:Y:S01]  /*682f0*/  IMAD.MOV.U32 R71, RZ, RZ, R62 ;  /* 0x000000ffff477224 */ /* 0x000fe200078e003e */
[----:B------:R-:W-:Y:S02]  /*68300*/  MOV R84, 0x68320 ;  /* 0x0006832000547802 */ /* 0x000fe40000000f00 */
[----:B-12--5:R-:W-:Y:S05]  /*68310*/  CALL.REL.NOINC `($_ZN7cutlass13device_kernelIN5flash19enable_sm80_to_sm89INS1_16FlashAttnBwdSm80INS1_25CollectiveMainloopBwdSm80ILi2ELi2EN4cute5tupleIJNS5_1CILi128EEES8_NS7_ILi64EEEEEENS_10bfloat16_tEfNS_4arch4Sm80ELb0ELb1ELb1ELb1ELb1ELb0ELb0ELb0ELi2ELi4ELi4ELi4ELb0EEENS1_21CollectiveEpilogueBwdISA_SB_SD_Li256ELb1ELb0ELi2EEENS1_19SingleTileSchedulerILb1ELb0ELb0ELi128EEEEEEEEEvNT_6ParamsE$_ZN4cute3eso3ESOILb1ELb0EJNS_10UnderscoreEiiEEC2ERKS2_RKiS7_) ;  /* 0xfffa071000007944 */ /* 0x026fea0003c3ffff */
[----:B------:R-:W-:Y:S01]  /*68320*/  MOV R4, 0x68370 ;  /* 0x0006837000047802 */ /* 0x000fe20000000f00 */
[----:B-1----:R-:W2:Y:S02]  /*68330*/  LDL.64 R2, [R1+0x1410] ;  /* 0x0014100001027983 */ /* 0x002ea40000100a00 */
[----:B--2---:R-:W-:Y:S05]  /*68340*/  IMAD R3, R3, 0x2, R2 ;  /* 0x0000000203037824 */ /* 0x004fea00078e0202 */
[----:B------:R-:W-:Y:S02]  /*68350*/  SHF.L.U32 R3, R3, 0x2, RZ ;  /* 0x0000000203037819 */ /* 0x000fe400000006ff */
        /* <DEDUP_REMOVED lines=13> */
[----:B-1----:R-:W2:Y:S02]  /*68430*/  LDL R3, [R1+0x1410] ;  /* 0x0014100001037983 */ /* 0x002ea40000100800 */
[----:B--2---:R-:W-:Y:S02]  /*68440*/  SHF.L.U32 R3, R3, 0x3, RZ ;  /* 0x0000000303037819 */ /* 0x004fe400000006ff */
[----:B------:R-:W-:Y:S05]  /*68450*/  CALL.REL.NOINC `($_ZN7cutlass13device_kernelIN5flash19enable_sm80_to_sm89INS1_16FlashAttnBwdSm80INS1_25CollectiveMainloopBwdSm80ILi2ELi2EN4cute5tupleIJNS5_1CILi128EEES8_NS7_ILi64EEEEEENS_10bfloat16_tEfNS_4arch4Sm80ELb0ELb1ELb1ELb1ELb1ELb0ELb0ELb0ELi2ELi4ELi4ELi4ELb0EEENS1_21CollectiveEpilogueBwdISA_SB_SD_Li256ELb1ELb0ELi2EEENS1_19SingleTileSchedulerILb1ELb0ELb0ELi128EEEEEEEEEvNT_6ParamsE$_ZN4cute3eso3ESOILb1ELb0EJNS_6LayoutINS_5tupleIJNS3_IJNS_1CILi2EEES5_S5_EEEEEENS3_IJNS3_IJNS4_ILi1EEES5_NS4_ILi4EEEEEEEEEEEiEEC2ERKSC_RKi) ;  /* 0xfffa299000007944 */ /* 0x000fea0003c3ffff */
[----:B------:R-:W-:Y:S01]  /*68460*/  MOV R4, 0x684b0 ;  /* 0x000684b000047802 */ /* 0x000fe20000000f00 */
[----:B-1----:R-:W2:Y:S02]  /*68470*/  LDL R3, [R1+0x1410] ;  /* 0x0014100001037983 */ /* 0x002ea40000100800 */
        /* <DEDUP_REMOVED lines=18> */
[----:B-1----:R-:W2:Y:S02]  /*685a0*/  LDL R3, [R1+0x1410] ;  /* 0x0014100001037983 */ /* 0x002ea40000100800 */
        /* <DEDUP_REMOVED lines=18> */
[----:B------:R-:W-:Y:S05]  /*686d0*/  CALL.REL.NOINC `($_ZN7cutlass13device_kernelIN5flash19enable_sm80_to_sm89INS1_16FlashAttnBwdSm80INS1_25CollectiveMainloopBwdSm80ILi2ELi2EN4cute5tupleIJNS5_1CILi128EEES8_NS7_ILi64EEEEEENS_10bfloat16_tEfNS_4arch4Sm80ELb0ELb1ELb1ELb1ELb1ELb0ELb0ELb0ELi2ELi4ELi4ELi4ELb0EEENS1_21CollectiveEpilogueBwdISA_SB_SD_Li256ELb1ELb0ELi2EEENS1_19SingleTileSchedulerILb1ELb0ELb0ELi128EEEEEEEEEvNT_6ParamsE$_ZN4cute3eso3ESOILb1ELb0EJNS_6LayoutINS_5tupleIJNS3_IJNS_1CILi2EEES5_EEEEEENS3_IJNS3_IJNS4_ILi1EEES5_EEEEEEEENS_10ViewEngineIPKfEEEEC2ERKSB_RKSF_) ;  /* 0xfffa225000007944 */ /* 0x000fea0003c3ffff */
        /* <DEDUP_REMOVED lines=147> */
.L_x_2156:
[----:B-1----:R-:W-:Y:S02]  /*69010*/  MOV R4, 0x69030 ;  /* 0x0006903000047802 */ /* 0x002fe40000000f00 */
[----:B------:R-:W-:Y:S05]  /*69020*/  CALL.REL.NOINC `($_ZN7cutlass13device_kernelIN5flash19enable_sm80_to_sm89INS1_16FlashAttnBwdSm80INS1_25CollectiveMainloopBwdSm80ILi2ELi2EN4cute5tupleIJNS5_1CILi128EEES8_NS7_ILi64EEEEEENS_10bfloat16_tEfNS_4arch4Sm80ELb0ELb1ELb1ELb1ELb1ELb0ELb0ELb0ELi2ELi4ELi4ELi4ELb0EEENS1_21CollectiveEpilogueBwdISA_SB_SD_Li256ELb1ELb0ELi2EEENS1_19SingleTileSchedulerILb1ELb0ELb0ELi128EEEEEEEEEvNT_6ParamsE$_ZN4cute3eso3ESOILb1ELb0EJNS_6LayoutINS_5tupleIJNS3_IJNS_1CILi1EEENS4_ILi4EEEEEENS4_ILi2EEES6_EEENS3_IJNS3_IJNS4_ILi0EEES5_EEES6_NS4_ILi8EEEEEEEENS_10ViewEngineIPfEEEEC2ERKSE_RKSH_) ;  /* 0xfffa17b000007944 */ /* 0x000fea0003c3ffff */
[----:B------:R-:W2:Y:S04]  /*69030*/  LDL.64 R10, [R67+0x60] ;  /* 0x00006000430a7983 */ /* 0x000ea80000100a00 */
[----:B------:R3:W5:Y:S04]  /*69040*/  LDL.64 R4, [R67+0x58] ;  /* 0x0000580043047983 */ /* 0x0007680000100a00 */
[----:B------:R3:W5:Y:S04]  /*69050*/  LDL.64 R6, [R1+0x1428] ;  /* 0x0014280001067983 */ /* 0x0007680000100a00 */
[----:B--2---:R3:W5:Y:S01]  /*69060*/  LD.E R3, [R10.64] ;  /* 0x000000040a037980 */ /* 0x004762000c101900 */
[----:B-1----:R-:W-:-:S02]  /*69070*/  MOV R2, R70 ;  /* 0x0000004600027202 */ /* 0x002fc40000000f00 */
[----:B------:R-:W-:Y:S02]  /*69080*/  MOV R8, 0x690a0 ;  /* 0x000690a000087802 */ /* 0x000fe40000000f00 */
[----:B---3-5:R-:W-:Y:S05]  /*69090*/  CALL.REL.NOINC `($_ZN7cutlass13device_kernelIN5flash19enable_sm80_to_sm89INS1_16FlashAttnBwdSm80INS1_25CollectiveMainloopBwdSm80ILi2ELi2EN4cute5tupleIJNS5_1CILi128EEES8_NS7_ILi64EEEEEENS_10bfloat16_tEfNS_4arch4Sm80ELb0ELb1ELb1ELb1ELb1ELb0ELb0ELb0ELi2ELi4ELi4ELi4ELb0EEENS1_21CollectiveEpilogueBwdISA_SB_SD_Li256ELb1ELb0ELi2EEENS1_19SingleTileSchedulerILb1ELb0ELb0ELi128EEEEEEEEEvNT_6ParamsE$_ZN4cute3eso3ESOILb1ELb0EJNS_10UnderscoreES2_iEEC2ERKS2_S5_RKi) ;  /* 0xfff9f91000007944 */ /* 0x028fea0003c3ffff */
[----:B-1----:R-:W2:Y:S01]  /*690a0*/  LDL R3, [R1+0x1410] ;  /* 0x0014100001037983 */ /* 0x002ea20000100800 */
[----:B------:R-:W-:Y:S02]  /*690b0*/  MOV R8, 0x690e0 ;  /* 0x000690e000087802 */ /* 0x000fe40000000f00 */
[----:B--2---:R-:W-:Y:S02]  /*690c0*/  SHF.L.U32 R3, R3, 0xd, RZ ;  /* 0x0000000d03037819 */ /* 0x004fe400000006ff */
[----:B------:R-:W-:Y:S05]  /*690d0*/  CALL.REL.NOINC `($_ZN7cutlass13device_kernelIN5flash19enable_sm80_to_sm89INS1_16FlashAttnBwdSm80INS1_25CollectiveMainloopBwdSm80ILi2ELi2EN4cute5tupleIJNS5_1CILi128EEES8_NS7_ILi64EEEEEENS_10bfloat16_tEfNS_4arch4Sm80ELb0ELb1ELb1ELb1ELb1ELb0ELb0ELb0ELi2ELi4ELi4ELi4ELb0EEENS1_21CollectiveEpilogueBwdISA_SB_SD_Li256ELb1ELb0ELi2EEENS1_19SingleTileSchedulerILb1ELb0ELb0ELi128EEEEEEEEEvNT_6ParamsE$_ZN4cute3eso3ESOILb1ELb0EJNS_6LayoutINS_5tupleIJNS3_IJNS_1CILi1EEES5_EEENS4_ILi32EEEEEENS3_IJNS3_IJNS4_ILi0EEES9_EEENS4_ILi256EEEEEEEEiEEC2ERKSD_RKi) ;  /* 0xfffa181000007944 */ /* 0x000fea0003c3ffff */
[----:B------:R-:W2:Y:S04]  /*690e0*/  LD.E.64 R4, [R4.64+0x8] ;  /* 0x0000080404047980 */ /* 0x000ea8000c101b00 */
[----:B------:R-:W2:Y:S01]  /*690f0*/  LDL R10, [R1+0x1428] ;  /* 0x00142800010a7983 */ /* 0x000ea20000100800 */
[----:B------:R-:W-:Y:S01]  /*69100*/  MOV R8, 0x69130 ;  /* 0x0006913000087802 */ /* 0x000fe20000000f00 */
[----:B--2---:R-:W-:-:S04]  /*69110*/  IMAD.WIDE R10, R10, 0x4, R4 ;  /* 0x000000040a0a7825 */ /* 0x004fc800078e0204 */
[----:B-1----:R-:W-:Y:S05]  /*69120*/  CALL.REL.NOINC `($_ZN7cutlass13device_kernelIN5flash19enable_sm80_to_sm89INS1_16FlashAttnBwdSm80INS1_25CollectiveMainloopBwdSm80ILi2ELi2EN4cute5tupleIJNS5_1CILi128EEES8_NS7_ILi64EEEEEENS_10bfloat16_tEfNS_4arch4Sm80ELb0ELb1ELb1ELb1ELb1ELb0ELb0ELb0ELi2ELi4ELi4ELi4ELb0EEENS1_21CollectiveEpilogueBwdISA_SB_SD_Li256ELb1ELb0ELi2EEENS1_19SingleTileSchedulerILb1ELb0ELb0ELi128EEEEEEEEEvNT_6ParamsE$_ZN4cute8gmem_ptrIPfECI1NS_12iter_adaptorIS1_S2_EEES1_) ;  /* 0xfffa335000007944 */ /* 0x002fea0003c3ffff */
[----:B-1----:R1:W5:Y:S01]  /*69130*/  LDL.64 R2, [R1+0x1428] ;  /* 0x0014280001027983 */ /* 0x0023620000100a00 */
[----:B------:R-:W-:-:S03]  /*69140*/  MOV R4, 0x69160 ;  /* 0x0006916000047802 */ /* 0x000fc60000000f00 */
[----:B-1---5:R-:W-:Y:S05]  /*69150*/  CALL.REL.NOINC `($_ZN7cutlass13device_kernelIN5flash19enable_sm80_to_sm89INS1_16FlashAttnBwdSm80INS1_25CollectiveMainloopBwdSm80ILi2ELi2EN4cute5tupleIJNS5_1CILi128EEES8_NS7_ILi64EEEEEENS_10bfloat16_tEfNS_4arch4Sm80ELb0ELb1ELb1ELb1ELb1ELb0ELb0ELb0ELi2ELi4ELi4ELi4ELb0EEENS1_21CollectiveEpilogueBwdISA_SB_SD_Li256ELb1ELb0ELi2EEENS1_19SingleTileSchedulerILb1ELb0ELb0ELi128EEEEEEEEEvNT_6ParamsE$_ZN4cute3eso3ESOILb1ELb0EJNS_6LayoutINS_5tupleIJNS3_IJNS_1CILi1EEES5_EEENS4_ILi32EEEEEENS3_IJNS3_IJNS4_ILi0EEES9_EEENS4_ILi256EEEEEEEENS_10ViewEngineINS_8gmem_ptrIPfEEEEEEC2ERKSD_RKSI_) ;  /* 0xfffa175000007944 */ /* 0x022fea0003c3ffff */
[----:B-1----:R-:W2:Y:S04]  /*69160*/  LDL.64 R2, [R1+0x1428] ;  /* 0x0014280001027983 */ /* 0x002ea80000100a00 */
[----:B------:R1:W5:Y:S01]  /*69170*/  LD.E R5, [R6.64] ;  /* 0x0000000406057980 */ /* 0x000362000c101900 */
[----:B------:R-:W-:Y:S01]  /*69180*/  MOV R10, 0x691c0 ;  /* 0x000691c0000a7802 */ /* 0x000fe20000000f00 */
[----:B--2---:R-:W-:Y:S01]  /*69190*/  IMAD.MOV.U32 R14, RZ, RZ, R2 ;  /* 0x000000ffff0e7224 */ /* 0x004fe200078e0002 */
[----:B------:R-:W-:-:S02]  /*691a0*/  MOV R15, R3 ;  /* 0x00000003000f7202 */ /* 0x000fc40000000f00 */
[----:B-1---5:R-:W-:Y:S05]  /*691b0*/  CALL.REL.NOINC `($_ZN7cutlass13device_kernelIN5flash19enable_sm80_to_sm89INS1_16FlashAttnBwdSm80INS1_25CollectiveMainloopBwdSm80ILi2ELi2EN4cute5tupleIJNS5_1CILi128EEES8_NS7_ILi64EEEEEENS_10bfloat16_tEfNS_4arch4Sm80ELb0ELb1ELb1ELb1ELb1ELb0ELb0ELb0ELi2ELi4ELi4ELi4ELb0EEENS1_21CollectiveEpilogueBwdISA_SB_SD_Li256ELb1ELb0ELi2EEENS1_19SingleTileSchedulerILb1ELb0ELb0ELi128EEEEEEEEEvNT_6ParamsE$_ZN73_INTERNAL_24fd9406_37_flash_bwd_hdim64_bf16_softcap_sm80_cu_3fbc093a_29189atomicAddEPff) ;  /* 0xfffa349000007944 */ /* 0x022fea0003c3ffff */
[----:B------:R2:W5:Y:S01]  /*691c0*/  LD.E R5, [R6.64+0x4] ;  /* 0x0000040406057980 */ /* 0x000562000c101900 */
[----:B-1----:R-:W-:-:S02]  /*691d0*/  IADD3 R14, P0, R2, 0x400, RZ ;  /* 0x00000400020e7810 */ /* 0x002fc40007f1e0ff */
[----:B------:R-:W-:-:S03]  /*691e0*/  MOV R10, 0x69210 ;  /* 0x00069210000a7802 */ /* 0x000fc60000000f00 */
[----:B------:R-:W-:-:S03]  /*691f0*/  IMAD.X R15, RZ, RZ, R3, P0 ;  /* 0x000000ffff0f7224 */ /* 0x000fc600000e0603 */
[----:B--2--5:R-:W-:Y:S05]  /*69200*/  CALL.REL.NOINC `($_ZN7cutlass13device_kernelIN5flash19enable_sm80_to_sm89INS1_16FlashAttnBwdSm80INS1_25CollectiveMainloopBwdSm80ILi2ELi2EN4cute5tupleIJNS5_1CILi128EEES8_NS7_ILi64EEEEEENS_10bfloat16_tEfNS_4arch4Sm80ELb0ELb1ELb1ELb1ELb1ELb0ELb0ELb0ELi2ELi4ELi4ELi4ELb0EEENS1_21CollectiveEpilogueBwdISA_SB_SD_Li256ELb1ELb0ELi2EEENS1_19SingleTileSchedulerILb1ELb0ELb0ELi128EEEEEEEEEvNT_6ParamsE$_ZN73_INTERNAL_24fd9406_37_flash_bwd_hdim64_bf16_softcap_sm80_cu_3fbc093a_29189atomicAddEPff) ;  /* 0xfffa344000007944 */ /* 0x024fea0003c3ffff */
[----:B------:R2:W5:Y:S01]  /*69210*/  LD.E R5, [R6.64+0x8] ;  /* 0x0000080406057980 */ /* 0x000562000c101900 */
[----:B-1----:R-:W-:Y:S02]  /*69220*/  IADD3 R14, P0, R2, 0x800, RZ ;  /* 0x00000800020e7810 */ /* 0x002fe40007f1e0ff */
        /* <DEDUP_REMOVED lines=148> */
[----:B------:R-:W-:-:S04]  /*69b70*/  MOV R69, 0x0 ;  /* 0x0000000000457802 */ /* 0x000fc80000000f00 */
[----:B------:R-:W-:Y:S05]  /*69b80*/  RET.REL.NODEC R68 `(_ZN7cutlass13device_kernelIN5flash19enable_sm80_to_sm89INS1_16FlashAttnBwdSm80INS1_25CollectiveMainloopBwdSm80ILi2ELi2EN4cute5tupleIJNS5_1CILi128EEES8_NS7_ILi64EEEEEENS_10bfloat16_tEfNS_4arch4Sm80ELb0ELb1ELb1ELb1ELb1ELb0ELb0ELb0ELi2ELi4ELi4ELi4ELb0EEENS1_21CollectiveEpilogueBwdISA_SB_SD_Li256ELb1ELb0ELi2EEENS1_19SingleTileSchedulerILb1ELb0ELb0ELi128EEEEEEEEEvNT_6ParamsE) ;  /* 0xfff9647044007950 */ /* 0x000fea0003c3ffff */
        .type           $_ZN7cutlass13device_kernelIN5flash19enable_sm80_to_sm89INS1_16FlashAttnBwdSm80INS1_25CollectiveMainloopBwdSm80ILi2ELi2EN4cute5tupleIJNS5_1CILi128EEES8_NS7_ILi64EEEEEENS_10bfloat16_tEfNS_4arch4Sm80ELb0ELb1ELb1ELb1ELb1ELb0ELb0ELb0ELi2ELi4ELi4ELi4ELb0EEENS1_21CollectiveEpilogueBwdISA_SB_SD_Li256ELb1ELb0ELi2EEENS1_19SingleTileSchedulerILb1ELb0ELb0ELi128EEEEEEEEEvNT_6ParamsE$_ZZZN5flash25CollectiveMainloopBwdSm80ILi2ELi2EN4cute5tupleIJNS1_1CILi128EEES4_NS3_ILi64EEEEEEN7cutlass10bfloat16_tEfNS7_4arch4Sm80ELb0ELb1ELb1ELb1ELb1ELb0ELb0ELb0ELi2ELi4ELi4ELi4ELb0EE3mmaINS_16FlashAttnBwdSm80ISB_NS_21CollectiveEpilogueBwdIS6_S8_SA_Li256ELb1ELb0ELi2EEENS_19SingleTileSchedulerILb1ELb0ELb0ELi128EEEE13SharedStorageENS1_6TensorINS1_11ArrayEngineIfLm32EEENS1_6LayoutINS2_IJNS2_IJNS3_ILi2EEESO_EEESO_NS3_ILi4EEEEEENS2_IJNS2_IJNS3_ILi1EEESO_EEESQ_NS3_ILi8EEEEEEEEEEEEbRKNSB_6ParamsERT0_S12_iNS2_IJiiiEEERT_ENKUliT_E_clIZSC_ISJ_SX_EbS10_S12_S12_iS13_S15_EUlRS16_iE_EEDaiS16_ENKUlvE0_clEv,@function
        .size           $_ZN7cutlass13device_kernelIN5flash19enable_sm80_to_sm89INS1_16FlashAttnBwdSm80INS1_25CollectiveMainloopBwdSm80ILi2ELi2EN4cute5tupleIJNS5_1CILi128EEES8_NS7_ILi64EEEEEENS_10bfloat16_tEfNS_4arch4Sm80ELb0ELb1ELb1ELb1ELb1ELb0ELb0ELb0ELi2ELi4ELi4ELi4ELb0EEENS1_21CollectiveEpilogueBwdISA_SB_SD_Li256ELb1ELb0ELi2EEENS1_19SingleTileSchedulerILb1ELb0ELb0ELi128EEEEEEEEEvNT_6ParamsE$_ZZZN5flash25CollectiveMainloopBwdSm80ILi2ELi2EN4cute5tupleIJNS1_1CILi128EEES4_NS3_ILi64EEEEEEN7cutlass10bfloat16_tEfNS7_4arch4Sm80ELb0ELb1ELb1ELb1ELb1ELb0ELb0ELb0ELi2ELi4ELi4ELi4ELb0EE3mmaINS_16FlashAttnBwdSm80ISB_NS_21CollectiveEpilogueBwdIS6_S8_SA_Li256ELb1ELb0ELi2EEENS_19SingleTileSchedulerILb1ELb0ELb0ELi128EEEE13SharedStorageENS1_6TensorINS1_11ArrayEngineIfLm32EEENS1_6LayoutINS2_IJNS2_IJNS3_ILi2EEESO_EEESO_NS3_ILi4EEEEEENS2_IJNS2_IJNS3_ILi1EEESO_EEESQ_NS3_ILi8EEEEEEEEEEEEbRKNSB_6ParamsERT0_S12_iNS2_IJiiiEEERT_ENKUliT_E_clIZSC_ISJ_SX_EbS10_S12_S12_iS13_S15_EUlRS16_iE_EEDaiS16_ENKUlvE0_clEv,($_ZN7cutlass13device_kernelIN5flash19enable_sm80_to_sm89INS1_16FlashAttnBwdSm80INS1_25CollectiveMainloopBwdSm80ILi2ELi2EN4cute5tupleIJNS5_1CILi128EEES8_NS7_ILi64EEEEEENS_10bfloat16_tEfNS_4arch4Sm80ELb0ELb1ELb1ELb1ELb1ELb0ELb0ELb0ELi2ELi4ELi4ELi4ELb0EEENS1_21CollectiveEpilogueBwdISA_SB_SD_Li256ELb1ELb0ELi2EEENS1_19SingleTileSchedulerILb1ELb0ELb0ELi128EEEEEEEEEvNT_6ParamsE$_ZZZN5flash25CollectiveMainloopBwdSm80ILi2ELi2EN4cute5tupleIJNS1_1CILi128EEES4_NS3_ILi64EEEEEEN7cutlass10bfloat16_tEfNS7_4arch4Sm80ELb0ELb1ELb1ELb1ELb1ELb0ELb0ELb0ELi2ELi4ELi4ELi4ELb0EE3mmaINS_16FlashAttnBwdSm80ISB_NS_21CollectiveEpilogueBwdIS6_S8_SA_Li256ELb1ELb0ELi2EEENS_19SingleTileSchedulerILb1ELb0ELb0ELi128EEEE13SharedStorageENS1_6TensorINS1_11ArrayEngineIfLm32EEENS1_6LayoutINS2_IJNS2_IJNS3_ILi2EEESO_EEESO_NS3_ILi4EEEEEENS2_IJNS2_IJNS3_ILi1EEESO_EEESQ_NS3_ILi8EEEEEEEEEEEEbRKNSB_6ParamsERT0_S12_iNS2_IJiiiEEERT_ENKUliT_E_clIZSC_ISJ_SX_EbS10_S12_S12_iS13_S15_EUlRS16_iE_EEDaiS16_ENKUlvE1_clEv - $_ZN7cutlass13device_kernelIN5flash19enable_sm80_to_sm89INS1_16FlashAttnBwdSm80INS1_25CollectiveMainloopBwdSm80ILi2ELi2EN4cute5tupleIJNS5_1CILi128EEES8_NS7_ILi64EEEEEENS_10bfloat16_tEfNS_4arch4Sm80ELb0ELb1ELb1ELb1ELb1ELb0ELb0ELb0ELi2ELi4ELi4ELi4ELb0EEENS1_21CollectiveEpilogueBwdISA_SB_SD_Li256ELb1ELb0ELi2EEENS1_19SingleTileSchedulerILb1ELb0ELb0ELi128EEEEEEEEEvNT_6ParamsE$_ZZZN5flash25CollectiveMainloopBwdSm80ILi2ELi2EN4cute5tupleIJNS1_1CILi128EEES4_NS3_ILi64EEEEEEN7cutlass10bfloat16_tEfNS7_4arch4Sm80ELb0ELb1ELb1ELb1ELb1ELb0ELb0ELb0ELi2ELi4ELi4ELi4ELb0EE3mmaINS_16FlashAttnBwdSm80ISB_NS_21CollectiveEpilogueBwdIS6_S8_SA_Li256ELb1ELb0ELi2EEENS_19SingleTileSchedulerILb1ELb0ELb0ELi128EEEE13SharedStorageENS1_6TensorINS1_11ArrayEngineIfLm32EEENS1_6LayoutINS2_IJNS2_IJNS3_ILi2EEESO_EEESO_NS3_ILi4EEEEEENS2_IJNS2_IJNS3_ILi1EEESO_EEESQ_NS3_ILi8EEEEEEEEEEEEbRKNSB_6ParamsERT0_S12_iNS2_IJiiiEEERT_ENKUliT_E_clIZSC_ISJ_SX_EbS10_S12_S12_iS13_S15_EUlRS16_iE_EEDaiS16_ENKUlvE0_clEv)
$_ZN7cutlass13device_kernelIN5flash19enable_sm80_to_sm89INS1_16FlashAttnBwdSm80INS1_25CollectiveMainloopBwdSm80ILi2ELi2EN4cute5tupleIJNS5_1CILi128EEES8_NS7_ILi64EEEEEENS_10bfloat16_tEfNS_4arch4Sm80ELb0ELb1ELb1ELb1ELb1ELb0ELb0ELb0ELi2ELi4ELi4ELi4ELb0EEENS1_21CollectiveEpilogueBwdISA_SB_SD_Li256ELb1ELb0ELi2EEENS1_19SingleTileSchedulerILb1ELb0ELb0ELi128EEEEEEEEEvNT_6ParamsE$_ZZZN5flash25CollectiveMainloopBwdSm80ILi2ELi2EN4cute5tupleIJNS1_1CILi128EEES4_NS3_ILi64EEEEEEN7cutlass10bfloat16_tEfNS7_4arch4Sm80ELb0ELb1ELb1ELb1ELb1ELb0ELb0ELb0ELi2ELi4ELi4ELi4ELb0EE3mmaINS_16FlashAttnBwdSm80ISB_NS_21CollectiveEpilogueBwdIS6_S8_SA_Li256ELb1ELb0ELi2EEENS_19SingleTileSchedulerILb1ELb0ELb0ELi128EEEE13SharedStorageENS1_6TensorINS1_11ArrayEngineIfLm32EEENS1_6LayoutINS2_IJNS2_IJNS3_ILi2EEESO_EEESO_NS3_ILi4EEEEEENS2_IJNS2_IJNS3_ILi1EEESO_EEESQ_NS3_ILi8EEEEEEEEEEEEbRKNSB_6ParamsERT0_S12_iNS2_IJiiiEEERT_ENKUliT_E_clIZSC_ISJ_SX_EbS10_S12_S12_iS13_S15_EUlRS16_iE_EEDaiS16_ENKUlvE0_clEv:
[----:B------:R-:W-:-:S05]  /*69b90*/  IADD3 R3, R16, -c[0x0][0x20], RZ ;  /* 0x8000080010037a10 */ /* 0x000fca0007ffe0ff */
[----:B------:R-:W-:-:S05]  /*69ba0*/  IMAD R3, R10, 0x4, R3 ;  /* 0x000000040a037824 */ /* 0x000fca00078e0203 */
[----:B------:R1:W5:Y:S02]  /*69bb0*/  LDL R4, [R3] ;  /* 0x0000000003047983 */ /* 0x0003640000100800 */
[----:B-1----:R-:W-:-:S04]  /*69bc0*/  MOV R3, 0x0 ;  /* 0x0000000000037802 */ /* 0x002fc80000000f00 */
[----:B------:R-:W-:Y:S05]  /*69bd0*/  RET.REL.NODEC R2 `(_ZN7cutlass13device_kernelIN5flash19enable_sm80_to_sm89INS1_16FlashAttnBwdSm80INS1_25CollectiveMainloopBwdSm80ILi2ELi2EN4cute5tupleIJNS5_1CILi128EEES8_NS7_ILi64EEEEEENS_10bfloat16_tEfNS_4arch4Sm80ELb0ELb1ELb1ELb1ELb1ELb0ELb0ELb0ELi2ELi4ELi4ELi4ELb0EEENS1_21CollectiveEpilogueBwdISA_SB_SD_Li256ELb1ELb0ELi2EEENS1_19SingleTileSchedulerILb1ELb0ELb0ELi128EEEEEEEEEvNT_6ParamsE) ;  /* 0xfff9642002007950 */ /* 0x000fea0003c3ffff */
        .type           $_ZN7cutlass13device_kernelIN5flash19enable_sm80_to_sm89INS1_16FlashAttnBwdSm80INS1_25CollectiveMainloopBwdSm80ILi2ELi2EN4cute5tupleIJNS5_1CILi128EEES8_NS7_ILi64EEEEEENS_10bfloat16_tEfNS_4arch4Sm80ELb0ELb1ELb1ELb1ELb1ELb0ELb0ELb0ELi2ELi4ELi4ELi4ELb0EEENS1_21CollectiveEpilogueBwdISA_SB_SD_Li256ELb1ELb0ELi2EEENS1_19SingleTileSchedulerILb1ELb0ELb0ELi128EEEEEEEEEvNT_6ParamsE$_ZZZN5flash25CollectiveMainloopBwdSm80ILi2ELi2EN4cute5tupleIJNS1_1CILi128EEES4_NS3_ILi64EEEEEEN7cutlass10bfloat16_tEfNS7_4arch4Sm80ELb0ELb1ELb1ELb1ELb1ELb0ELb0ELb0ELi2ELi4ELi4ELi4ELb0EE3mmaINS_16FlashAttnBwdSm80ISB_NS_21CollectiveEpilogueBwdIS6_S8_SA_Li256ELb1ELb0ELi2EEENS_19SingleTileSchedulerILb1ELb0ELb0ELi128EEEE13SharedStorageENS1_6TensorINS1_11ArrayEngineIfLm32EEENS1_6LayoutINS2_IJNS2_IJNS3_ILi2EEESO_EEESO_NS3_ILi4EEEEEENS2_IJNS2_IJNS3_ILi1EEESO_EEESQ_NS3_ILi8EEEEEEEEEEEEbRKNSB_6ParamsERT0_S12_iNS2_IJiiiEEERT_ENKUliT_E_clIZSC_ISJ_SX_EbS10_S12_S12_iS13_S15_EUlRS16_iE_EEDaiS16_ENKUlvE1_clEv,@function
        .size           $_ZN7cutlass13device_kernelIN5flash19enable_sm80_to_sm89INS1_16FlashAttnBwdSm80INS1_25CollectiveMainloopBwdSm80ILi2ELi2EN4cute5tupleIJNS5_1CILi128EEES8_NS7_ILi64EEEEEENS_10bfloat16_tEfNS_4arch4Sm80ELb0ELb1ELb1ELb1ELb1ELb0ELb0ELb0ELi2ELi4ELi4ELi4ELb0EEENS1_21CollectiveEpilogueBwdISA_SB_SD_Li256ELb1ELb0ELi2EEENS1_19SingleTileSchedulerILb1ELb0ELb0ELi128EEEEEEEEEvNT_6ParamsE$_ZZZN5flash25CollectiveMainloopBwdSm80ILi2ELi2EN4cute5tupleIJNS1_1CILi128EEES4_NS3_ILi64EEEEEEN7cutlass10bfloat16_tEfNS7_4arch4Sm80ELb0ELb1ELb1ELb1ELb1ELb0ELb0ELb0ELi2ELi4ELi4ELi4ELb0EE3mmaINS_16FlashAttnBwdSm80ISB_NS_21CollectiveEpilogueBwdIS6_S8_SA_Li256ELb1ELb0ELi2EEENS_19SingleTileSchedulerILb1ELb0ELb0ELi128EEEE13SharedStorageENS1_6TensorINS1_11ArrayEngineIfLm32EEENS1_6LayoutINS2_IJNS2_IJNS3_ILi2EEESO_EEESO_NS3_ILi4EEEEEENS2_IJNS2_IJNS3_ILi1EEESO_EEESQ_NS3_ILi8EEEEEEEEEEEEbRKNSB_6ParamsERT0_S12_iNS2_IJiiiEEERT_ENKUliT_E_clIZSC_ISJ_SX_EbS10_S12_S12_iS13_S15_EUlRS16_iE_EEDaiS16_ENKUlvE1_clEv,($_ZN7cutlass13device_kernelIN5flash19enable_sm80_to_sm89INS1_16FlashAttnBwdSm80INS1_25CollectiveMainloopBwdSm80ILi2ELi2EN4cute5tupleIJNS5_1CILi128EEES8_NS7_ILi64EEEEEENS_10bfloat16_tEfNS_4arch4Sm80ELb0ELb1ELb1ELb1ELb1ELb0ELb0ELb0ELi2ELi4ELi4ELi4ELb0EEENS1_21CollectiveEpilogueBwdISA_SB_SD_Li256ELb1ELb0ELi2EEENS1_19SingleTileSchedulerILb1ELb0ELb0ELi128EEEEEEEEEvNT_6ParamsE$__fAtomicAdd - $_ZN7cutlass13device_kernelIN5flash19enable_sm80_to_sm89INS1_16FlashAttnBwdSm80INS1_25CollectiveMainloopBwdSm80ILi2ELi2EN4cute5tupleIJNS5_1CILi128EEES8_NS7_ILi64EEEEEENS_10bfloat16_tEfNS_4arch4Sm80ELb0ELb1ELb1ELb1ELb1ELb0ELb0ELb0ELi2ELi4ELi4ELi4ELb0EEENS1_21CollectiveEpilogueBwdISA_SB_SD_Li256ELb1ELb0ELi2EEENS1_19SingleTileSchedulerILb1ELb0ELb0ELi128EEEEEEEEEvNT_6ParamsE$_ZZZN5flash25CollectiveMainloopBwdSm80ILi2ELi2EN4cute5tupleIJNS1_1CILi128EEES4_NS3_ILi64EEEEEEN7cutlass10bfloat16_tEfNS7_4arch4Sm80ELb0ELb1ELb1ELb1ELb1ELb0ELb0ELb0ELi2ELi4ELi4ELi4ELb0EE3mmaINS_16FlashAttnBwdSm80ISB_NS_21CollectiveEpilogueBwdIS6_S8_SA_Li256ELb1ELb0ELi2EEENS_19SingleTileSchedulerILb1ELb0ELb0ELi128EEEE13SharedStorageENS1_6TensorINS1_11ArrayEngineIfLm32EEENS1_6LayoutINS2_IJNS2_IJNS3_ILi2EEESO_EEESO_NS3_ILi4EEEEEENS2_IJNS2_IJNS3_ILi1EEESO_EEESQ_NS3_ILi8EEEEEEEEEEEEbRKNSB_6ParamsERT0_S12_iNS2_IJiiiEEERT_ENKUliT_E_clIZSC_ISJ_SX_EbS10_S12_S12_iS13_S15_EUlRS16_iE_EEDaiS16_ENKUlvE1_clEv)
$_ZN7cutlass13device_kernelIN5flash19enable_sm80_to_sm89INS1_16FlashAttnBwdSm80INS1_25CollectiveMainloopBwdSm80ILi2ELi2EN4cute5tupleIJNS5_1CILi128EEES8_NS7_ILi64EEEEEENS_10bfloat16_tEfNS_4arch4Sm80ELb0ELb1ELb1ELb1ELb1ELb0ELb0ELb0ELi2ELi4ELi4ELi4ELb0EEENS1_21CollectiveEpilogueBwdISA_SB_SD_Li256ELb1ELb0ELi2EEENS1_19SingleTileSchedulerILb1ELb0ELb0ELi128EEEEEEEEEvNT_6ParamsE$_ZZZN5flash25CollectiveMainloopBwdSm80ILi2ELi2EN4cute5tupleIJNS1_1CILi128EEES4_NS3_ILi64EEEEEEN7cutlass10bfloat16_tEfNS7_4arch4Sm80ELb0ELb1ELb1ELb1ELb1ELb0ELb0ELb0ELi2ELi4ELi4ELi4ELb0EE3mmaINS_16FlashAttnBwdSm80ISB_NS_21CollectiveEpilogueBwdIS6_S8_SA_Li256ELb1ELb0ELi2EEENS_19SingleTileSchedulerILb1ELb0ELb0ELi128EEEE13SharedStorageENS1_6TensorINS1_11ArrayEngineIfLm32EEENS1_6LayoutINS2_IJNS2_IJNS3_ILi2EEESO_EEESO_NS3_ILi4EEEEEENS2_IJNS2_IJNS3_ILi1EEESO_EEESQ_NS3_ILi8EEEEEEEEEEEEbRKNSB_6ParamsERT0_S12_iNS2_IJiiiEEERT_ENKUliT_E_clIZSC_ISJ_SX_EbS10_S12_S12_iS13_S15_EUlRS16_iE_EEDaiS16_ENKUlvE1_clEv:
[----:B------:R-:W-:-:S05]  /*69be0*/  IADD3 R3, R7, -c[0x0][0x20], RZ ;  /* 0x8000080007037a10 */ /* 0x000fca0007ffe0ff */
[----:B------:R-:W-:-:S05]  /*69bf0*/  IMAD R3, R10, 0x4, R3 ;  /* 0x000000040a037824 */ /* 0x000fca00078e0203 */
[----:B------:R1:W5:Y:S02]  /*69c00*/  LDL R4, [R3] ;  /* 0x0000000003047983 */ /* 0x0003640000100800 */
[----:B-1----:R-:W-:-:S04]  /*69c10*/  MOV R3, 0x0 ;  /* 0x0000000000037802 */ /* 0x002fc80000000f00 */
[----:B------:R-:W-:Y:S05]  /*69c20*/  RET.REL.NODEC R2 `(_ZN7cutlass13device_kernelIN5flash19enable_sm80_to_sm89INS1_16FlashAttnBwdSm80INS1_25CollectiveMainloopBwdSm80ILi2ELi2EN4cute5tupleIJNS5_1CILi128EEES8_NS7_ILi64EEEEEENS_10bfloat16_tEfNS_4arch4Sm80ELb0ELb1ELb1ELb1ELb1ELb0ELb0ELb0ELi2ELi4ELi4ELi4ELb0EEENS1_21CollectiveEpilogueBwdISA_SB_SD_Li256ELb1ELb0ELi2EEENS1_19SingleTileSchedulerILb1ELb0ELb0ELi128EEEEEEEEEvNT_6ParamsE) ;  /* 0xfff963d002007950 */ /* 0x000fea0003c3ffff */
        .type           $_ZN7cutlass13device_kernelIN5flash19enable_sm80_to_sm89INS1_16FlashAttnBwdSm80INS1_25CollectiveMainloopBwdSm80ILi2ELi2EN4cute5tupleIJNS5_1CILi128EEES8_NS7_ILi64EEEEEENS_10bfloat16_tEfNS_4arch4Sm80ELb0ELb1ELb1ELb1ELb1ELb0ELb0ELb0ELi2ELi4ELi4ELi4ELb0EEENS1_21CollectiveEpilogueBwdISA_SB_SD_Li256ELb1ELb0ELi2EEENS1_19SingleTileSchedulerILb1ELb0ELb0ELi128EEEEEEEEEvNT_6ParamsE$__fAtomicAdd,@function
        .size           $_ZN7cutlass13device_kernelIN5flash19enable_sm80_to_sm89INS1_16FlashAttnBwdSm80INS1_25CollectiveMainloopBwdSm80ILi2ELi2EN4cute5tupleIJNS5_1CILi128EEES8_NS7_ILi64EEEEEENS_10bfloat16_tEfNS_4arch4Sm80ELb0ELb1ELb1ELb1ELb1ELb0ELb0ELb0ELi2ELi4ELi4ELi4ELb0EEENS1_21CollectiveEpilogueBwdISA_SB_SD_Li256ELb1ELb0ELi2EEENS1_19SingleTileSchedulerILb1ELb0ELb0ELi128EEEEEEEEEvNT_6ParamsE$__fAtomicAdd,($_ZN7cutlass13device_kernelIN5flash19enable_sm80_to_sm89INS1_16FlashAttnBwdSm80INS1_25CollectiveMainloopBwdSm80ILi2ELi2EN4cute5tupleIJNS5_1CILi128EEES8_NS7_ILi64EEEEEENS_10bfloat16_tEfNS_4arch4Sm80ELb0ELb1ELb1ELb1ELb1ELb0ELb0ELb0ELi2ELi4ELi4ELi4ELb0EEENS1_21CollectiveEpilogueBwdISA_SB_SD_Li256ELb1ELb0ELi2EEENS1_19SingleTileSchedulerILb1ELb0ELb0ELi128EEEEEEEEEvNT_6ParamsE$__umulhi - $_ZN7cutlass13device_kernelIN5flash19enable_sm80_to_sm89INS1_16FlashAttnBwdSm80INS1_25CollectiveMainloopBwdSm80ILi2ELi2EN4cute5tupleIJNS5_1CILi128EEES8_NS7_ILi64EEEEEENS_10bfloat16_tEfNS_4arch4Sm80ELb0ELb1ELb1ELb1ELb1ELb0ELb0ELb0ELi2ELi4ELi4ELi4ELb0EEENS1_21CollectiveEpilogueBwdISA_SB_SD_Li256ELb1ELb0ELi2EEENS1_19SingleTileSchedulerILb1ELb0ELb0ELi128EEEEEEEEEvNT_6ParamsE$__fAtomicAdd)
$_ZN7cutlass13device_kernelIN5flash19enable_sm80_to_sm89INS1_16FlashAttnBwdSm80INS1_25CollectiveMainloopBwdSm80ILi2ELi2EN4cute5tupleIJNS5_1CILi128EEES8_NS7_ILi64EEEEEENS_10bfloat16_tEfNS_4arch4Sm80ELb0ELb1ELb1ELb1ELb1ELb0ELb0ELb0ELi2ELi4ELi4ELi4ELb0EEENS1_21CollectiveEpilogueBwdISA_SB_SD_Li256ELb1ELb0ELi2EEENS1_19SingleTileSchedulerILb1ELb0ELb0ELi128EEEEEEEEEvNT_6ParamsE$__fAtomicAdd:
[----:B------:R-:W-:Y:S02]  /*69c30*/  ULDC.64 UR8, c[0x0][0x118] ;  /* 0x0000460000087ab9 */ /* 0x000fe40000000a00 */
[----:B------:R-:W2:Y:S01]  /*69c40*/  ATOM.E.ADD.F32.FTZ.RN.STRONG.GPU P0, RZ, [R14.64], R5 ;  /* 0x000000050eff798a */ /* 0x000ea2000810e7c8 */
[----:B------:R-:W-:Y:S02]  /*69c50*/  MOV R13, 0x0 ;  /* 0x00000000000d7802 */ /* 0x000fe40000000f00 */
[----:B------:R-:W-:Y:S02]  /*69c60*/  MOV R9, R5 ;  /* 0x0000000500097202 */ /* 0x000fe40000000f00 */
[----:B--2---:R-:W-:Y:S05]  /*69c70*/  @P0 RET.REL.NODEC R12 `(_ZN7cutlass13device_kernelIN5flash19enable_sm80_to_sm89INS1_16FlashAttnBwdSm80INS1_25CollectiveMainloopBwdSm80ILi2ELi2EN4cute5tupleIJNS5_1CILi128EEES8_NS7_ILi64EEEEEENS_10bfloat16_tEfNS_4arch4Sm80ELb0ELb1ELb1ELb1ELb1ELb0ELb0ELb0ELi2ELi4ELi4ELi4ELb0EEENS1_21CollectiveEpilogueBwdISA_SB_SD_Li256ELb1ELb0ELi2EEENS1_19SingleTileSchedulerILb1ELb0ELb0ELi128EEEEEEEEEvNT_6ParamsE) ;  /* 0xfff963800c000950 */ /* 0x004fea0003c3ffff */
[----:B------:R-:W1:Y:S02]  /*69c80*/  QSPC.E.S P0, RZ, [R14] ;  /* 0x000000000eff73aa */ /* 0x000e640000000500 */
[----:B-1----:R-:W-:Y:S05]  /*69c90*/  @!P0 BRA `(.L_x_2158) ;  /* 0x0000008000008947 */ /* 0x002fea0003800000 */
[----:B------:R-:W-:-:S05]  /*69ca0*/  LOP3.LUT R8, R14, 0xffffff, RZ, 0xc0, !PT ;  /* 0x00ffffff0e087812 */ /* 0x000fca00078ec0ff */
.L_x_2159:
[----:B------:R-:W1:Y:S02]  /*69cb0*/  LDS R4, [R8] ;  /* 0x0000000008047984 */ /* 0x000e640000000800 */
[----:B-1----:R-:W-:-:S06]  /*69cc0*/  FADD R5, R9, R4 ;  /* 0x0000000409057221 */ /* 0x002fcc0000000000 */
[----:B------:R-:W1:Y:S02]  /*69cd0*/  ATOMS.CAST.SPIN R5, [R8], R4, R5 ;  /* 0x000000040805738d */ /* 0x000e640001800005 */
[----:B-1----:R-:W-:-:S13]  /*69ce0*/  ISETP.EQ.U32.AND P0, PT, R5, 0x1, PT ;  /* 0x000000010500780c */ /* 0x002fda0003f02070 */
[----:B------:R-:W-:Y:S05]  /*69cf0*/  @!P0 BRA `(.L_x_2159) ;  /* 0xffffffb000008947 */ /* 0x000fea000383ffff */
[----:B------:R-:W-:-:S04]  /*69d00*/  MOV R13, 0x0 ;  /* 0x00000000000d7802 */ /* 0x000fc80000000f00 */
[----:B------:R-:W-:Y:S05]  /*69d10*/  RET.REL.NODEC R12 `(_ZN7cutlass13device_kernelIN5flash19enable_sm80_to_sm89INS1_16FlashAttnBwdSm80INS1_25CollectiveMainloopBwdSm80ILi2ELi2EN4cute5tupleIJNS5_1CILi128EEES8_NS7_ILi64EEEEEENS_10bfloat16_tEfNS_4arch4Sm80ELb0ELb1ELb1ELb1ELb1ELb0ELb0ELb0ELi2ELi4ELi4ELi4ELb0EEENS1_21CollectiveEpilogueBwdISA_SB_SD_Li256ELb1ELb0ELi2EEENS1_19SingleTileSchedulerILb1ELb0ELb0ELi128EEEEEEEEEvNT_6ParamsE) ;  /* 0xfff962e00c007950 */ /* 0x000fea0003c3ffff */
.L_x_2158:
[----:B------:R-:W2:Y:S01]  /*69d20*/  LD.E R4, [R14.64] ;  /* 0x000000080e047980 */ /* 0x000ea2000c101900 */
[----:B------:R-:W-:Y:S01]  /*69d30*/  MOV R13, 0x0 ;  /* 0x00000000000d7802 */ /* 0x000fe20000000f00 */
[----:B--2---:R-:W-:-:S05]  /*69d40*/  FADD R9, R9, R4 ;  /* 0x0000000409097221 */ /* 0x004fca0000000000 */
[----:B------:R1:W-:Y:S01]  /*69d50*/  ST.E [R14.64], R9 ;  /* 0x000000090e007985 */ /* 0x0003e2000c101908 */
[----:B------:R-:W-:Y:S05]  /*69d60*/  RET.REL.NODEC R12 `(_ZN7cutlass13device_kernelIN5flash19enable_sm80_to_sm89INS1_16FlashAttnBwdSm80INS1_25CollectiveMainloopBwdSm80ILi2ELi2EN4cute5tupleIJNS5_1CILi128EEES8_NS7_ILi64EEEEEENS_10bfloat16_tEfNS_4arch4Sm80ELb0ELb1ELb1ELb1ELb1ELb0ELb0ELb0ELi2ELi4ELi4ELi4ELb0EEENS1_21CollectiveEpilogueBwdISA_SB_SD_Li256ELb1ELb0ELi2EEENS1_19SingleTileSchedulerILb1ELb0ELb0ELi128EEEEEEEEEvNT_6ParamsE) ;  /* 0xfff962900c007950 */ /* 0x000fea0003c3ffff */
        .type           $_ZN7cutlass13device_kernelIN5flash19enable_sm80_to_sm89INS1_16FlashAttnBwdSm80INS1_25CollectiveMainloopBwdSm80ILi2ELi2EN4cute5tupleIJNS5_1CILi128EEES8_NS7_ILi64EEEEEENS_10bfloat16_tEfNS_4arch4Sm80ELb0ELb1ELb1ELb1ELb1ELb0ELb0ELb0ELi2ELi4ELi4ELi4ELb0EEENS1_21CollectiveEpilogueBwdISA_SB_SD_Li256ELb1ELb0ELi2EEENS1_19SingleTileSchedulerILb1ELb0ELb0ELi128EEEEEEEEEvNT_6ParamsE$__umulhi,@function
        .size           $_ZN7cutlass13device_kernelIN5flash19enable_sm80_to_sm89INS1_16FlashAttnBwdSm80INS1_25CollectiveMainloopBwdSm80ILi2ELi2EN4cute5tupleIJNS5_1CILi128EEES8_NS7_ILi64EEEEEENS_10bfloat16_tEfNS_4arch4Sm80ELb0ELb1ELb1ELb1ELb1ELb0ELb0ELb0ELi2ELi4ELi4ELi4ELb0EEENS1_21CollectiveEpilogueBwdISA_SB_SD_Li256ELb1ELb0ELi2EEENS1_19SingleTileSchedulerILb1ELb0ELb0ELi128EEEEEEEEEvNT_6ParamsE$__umulhi,($_ZN7cutlass13device_kernelIN5flash19enable_sm80_to_sm89INS1_16FlashAttnBwdSm80INS1_25CollectiveMainloopBwdSm80ILi2ELi2EN4cute5tupleIJNS5_1CILi128EEES8_NS7_ILi64EEEEEENS_10bfloat16_tEfNS_4arch4Sm80ELb0ELb1ELb1ELb1ELb1ELb0ELb0ELb0ELi2ELi4ELi4ELi4ELb0EEENS1_21CollectiveEpilogueBwdISA_SB_SD_Li256ELb1ELb0ELi2EEENS1_19SingleTileSchedulerILb1ELb0ELb0ELi128EEEEEEEEEvNT_6ParamsE$exp2f - $_ZN7cutlass13device_kernelIN5flash19enable_sm80_to_sm89INS1_16FlashAttnBwdSm80INS1_25CollectiveMainloopBwdSm80ILi2ELi2EN4cute5tupleIJNS5_1CILi128EEES8_NS7_ILi64EEEEEENS_10bfloat16_tEfNS_4arch4Sm80ELb0ELb1ELb1ELb1ELb1ELb0ELb0ELb0ELi2ELi4ELi4ELi4ELb0EEENS1_21CollectiveEpilogueBwdISA_SB_SD_Li256ELb1ELb0ELi2EEENS1_19SingleTileSchedulerILb1ELb0ELb0ELi128EEEEEEEEEvNT_6ParamsE$__umulhi)
$_ZN7cutlass13device_kernelIN5flash19enable_sm80_to_sm89INS1_16FlashAttnBwdSm80INS1_25CollectiveMainloopBwdSm80ILi2ELi2EN4cute5tupleIJNS5_1CILi128EEES8_NS7_ILi64EEEEEENS_10bfloat16_tEfNS_4arch4Sm80ELb0ELb1ELb1ELb1ELb1ELb0ELb0ELb0ELi2ELi4ELi4ELi4ELb0EEENS1_21CollectiveEpilogueBwdISA_SB_SD_Li256ELb1ELb0ELi2EEENS1_19SingleTileSchedulerILb1ELb0ELb0ELi128EEEEEEEEEvNT_6ParamsE$__umulhi:
[----:B------:R-:W-:Y:S01]  /*69d70*/  MOV R8, R2 ;  /* 0x0000000200087202 */ /* 0x000fe20000000f00 */
[----:B------:R-:W-:Y:S01]  /*69d80*/  IMAD.HI.U32 R6, R7, R6, RZ ;  /* 0x0000000607067227 */ /* 0x000fe200078e00ff */
[----:B------:R-:W-:-:S04]  /*69d90*/  MOV R9, 0x0 ;  /* 0x0000000000097802 */ /* 0x000fc80000000f00 */
[----:B------:R-:W-:Y:S05]  /*69da0*/  RET.REL.NODEC R8 `(_ZN7cutlass13device_kernelIN5flash19enable_sm80_to_sm89INS1_16FlashAttnBwdSm80INS1_25CollectiveMainloopBwdSm80ILi2ELi2EN4cute5tupleIJNS5_1CILi128EEES8_NS7_ILi64EEEEEENS_10bfloat16_tEfNS_4arch4Sm80ELb0ELb1ELb1ELb1ELb1ELb0ELb0ELb0ELi2ELi4ELi4ELi4ELb0EEENS1_21CollectiveEpilogueBwdISA_SB_SD_Li256ELb1ELb0ELi2EEENS1_19SingleTileSchedulerILb1ELb0ELb0ELi128EEEEEEEEEvNT_6ParamsE) ;  /* 0xfff9625008007950 */ /* 0x000fea0003c3ffff */
        .type           $_ZN7cutlass13device_kernelIN5flash19enable_sm80_to_sm89INS1_16FlashAttnBwdSm80INS1_25CollectiveMainloopBwdSm80ILi2ELi2EN4cute5tupleIJNS5_1CILi128EEES8_NS7_ILi64EEEEEENS_10bfloat16_tEfNS_4arch4Sm80ELb0ELb1ELb1ELb1ELb1ELb0ELb0ELb0ELi2ELi4ELi4ELi4ELb0EEENS1_21CollectiveEpilogueBwdISA_SB_SD_Li256ELb1ELb0ELi2EEENS1_19SingleTileSchedulerILb1ELb0ELb0ELi128EEEEEEEEEvNT_6ParamsE$exp2f,@function
        .size           $_ZN7cutlass13device_kernelIN5flash19enable_sm80_to_sm89INS1_16FlashAttnBwdSm80INS1_25CollectiveMainloopBwdSm80ILi2ELi2EN4cute5tupleIJNS5_1CILi128EEES8_NS7_ILi64EEEEEENS_10bfloat16_tEfNS_4arch4Sm80ELb0ELb1ELb1ELb1ELb1ELb0ELb0ELb0ELi2ELi4ELi4ELi4ELb0EEENS1_21CollectiveEpilogueBwdISA_SB_SD_Li256ELb1ELb0ELi2EEENS1_19SingleTileSchedulerILb1ELb0ELb0ELi128EEEEEEEEEvNT_6ParamsE$exp2f,($_ZN7cutlass13device_kernelIN5flash19enable_sm80_to_sm89INS1_16FlashAttnBwdSm80INS1_25CollectiveMainloopBwdSm80ILi2ELi2EN4cute5tupleIJNS5_1CILi128EEES8_NS7_ILi64EEEEEENS_10bfloat16_tEfNS_4arch4Sm80ELb0ELb1ELb1ELb1ELb1ELb0ELb0ELb0ELi2ELi4ELi4ELi4ELb0EEENS1_21CollectiveEpilogueBwdISA_SB_SD_Li256ELb1ELb0ELi2EEENS1_19SingleTileSchedulerILb1ELb0ELb0ELi128EEEEEEEEEvNT_6ParamsE$min - $_ZN7cutlass13device_kernelIN5flash19enable_sm80_to_sm89INS1_16FlashAttnBwdSm80INS1_25CollectiveMainloopBwdSm80ILi2ELi2EN4cute5tupleIJNS5_1CILi128EEES8_NS7_ILi64EEEEEENS_10bfloat16_tEfNS_4arch4Sm80ELb0ELb1ELb1ELb1ELb1ELb0ELb0ELb0ELi2ELi4ELi4ELi4ELb0EEENS1_21CollectiveEpilogueBwdISA_SB_SD_Li256ELb1ELb0ELi2EEENS1_19SingleTileSchedulerILb1ELb0ELb0ELi128EEEEEEEEEvNT_6ParamsE$exp2f)
$_ZN7cutlass13device_kernelIN5flash19enable_sm80_to_sm89INS1_16FlashAttnBwdSm80INS1_25CollectiveMainloopBwdSm80ILi2ELi2EN4cute5tupleIJNS5_1CILi128EEES8_NS7_ILi64EEEEEENS_10bfloat16_tEfNS_4arch4Sm80ELb0ELb1ELb1ELb1ELb1ELb0ELb0ELb0ELi2ELi4ELi4ELi4ELb0EEENS1_21CollectiveEpilogueBwdISA_SB_SD_Li256ELb1ELb0ELi2EEENS1_19SingleTileSchedulerILb1ELb0ELb0ELi128EEEEEEEEEvNT_6ParamsE$exp2f:
[----:B------:R-:W1:Y:S01]  /*69db0*/  MUFU.EX2 R6, R6 ;  /* 0x0000000600067308 */ /* 0x000e620000000800 */
[----:B------:R-:W-:-:S04]  /*69dc0*/  MOV R3, 0x0 ;  /* 0x0000000000037802 */ /* 0x000fc80000000f00 */
[----:B------:R-:W-:Y:S05]  /*69dd0*/  RET.REL.NODEC R2 `(_ZN7cutlass13device_kernelIN5flash19enable_sm80_to_sm89INS1_16FlashAttnBwdSm80INS1_25CollectiveMainloopBwdSm80ILi2ELi2EN4cute5tupleIJNS5_1CILi128EEES8_NS7_ILi64EEEEEENS_10bfloat16_tEfNS_4arch4Sm80ELb0ELb1ELb1ELb1ELb1ELb0ELb0ELb0ELi2ELi4ELi4ELi4ELb0EEENS1_21CollectiveEpilogueBwdISA_SB_SD_Li256ELb1ELb0ELi2EEENS1_19SingleTileSchedulerILb1ELb0ELb0ELi128EEEEEEEEEvNT_6ParamsE) ;  /* 0xfff9622002007950 */ /* 0x000fea0003c3ffff */
        .type           $_ZN7cutlass13device_kernelIN5flash19enable_sm80_to_sm89INS1_16FlashAttnBwdSm80INS1_25CollectiveMainloopBwdSm80ILi2ELi2EN4cute5tupleIJNS5_1CILi128EEES8_NS7_ILi64EEEEEENS_10bfloat16_tEfNS_4arch4Sm80ELb0ELb1ELb1ELb1ELb1ELb0ELb0ELb0ELi2ELi4ELi4ELi4ELb0EEENS1_21CollectiveEpilogueBwdISA_SB_SD_Li256ELb1ELb0ELi2EEENS1_19SingleTileSchedulerILb1ELb0ELb0ELi128EEEEEEEEEvNT_6ParamsE$min,@function
        .size           $_ZN7cutlass13device_kernelIN5flash19enable_sm80_to_sm89INS1_16FlashAttnBwdSm80INS1_25CollectiveMainloopBwdSm80ILi2ELi2EN4cute5tupleIJNS5_1CILi128EEES8_NS7_ILi64EEEEEENS_10bfloat16_tEfNS_4arch4Sm80ELb0ELb1ELb1ELb1ELb1ELb0ELb0ELb0ELi2ELi4ELi4ELi4ELb0EEENS1_21CollectiveEpilogueBwdISA_SB_SD_Li256ELb1ELb0ELi2EEENS1_19SingleTileSchedulerILb1ELb0ELb0ELi128EEEEEEEEEvNT_6ParamsE$min,(.L_x_10438 - $_ZN7cutlass13device_kernelIN5flash19enable_sm80_to_sm89INS1_16FlashAttnBwdSm80INS1_25CollectiveMainloopBwdSm80ILi2ELi2EN4cute5tupleIJNS5_1CILi128EEES8_NS7_ILi64EEEEEENS_10bfloat16_tEfNS_4arch4Sm80ELb0ELb1ELb1ELb1ELb1ELb0ELb0ELb0ELi2ELi4ELi4ELi4ELb0EEENS1_21CollectiveEpilogueBwdISA_SB_SD_Li256ELb1ELb0ELi2EEENS1_19SingleTileSchedulerILb1ELb0ELb0ELi128EEEEEEEEEvNT_6ParamsE$min)
$_ZN7cutlass13device_kernelIN5flash19enable_sm80_to_sm89INS1_16FlashAttnBwdSm80INS1_25CollectiveMainloopBwdSm80ILi2ELi2EN4cute5tupleIJNS5_1CILi128EEES8_NS7_ILi64EEEEEENS_10bfloat16_tEfNS_4arch4Sm80ELb0ELb1ELb1ELb1ELb1ELb0ELb0ELb0ELi2ELi4ELi4ELi4ELb0EEENS1_21CollectiveEpilogueBwdISA_SB_SD_Li256ELb1ELb0ELi2EEENS1_19SingleTileSchedulerILb1ELb0ELb0ELi128EEEEEEEEEvNT_6ParamsE$min:
[----:B------:R-:W-:Y:S02]  /*69de0*/  MOV R9, 0x0 ;  /* 0x0000000000097802 */ /* 0x000fe40000000f00 */
[----:B------:R-:W-:Y:S02]  /*69df0*/  IMNMX R3, R3, R53, PT ;  /* 0x0000003503037217 */ /* 0x000fe40003800200 */
[----:B------:R-:W-:Y:S05]  /*69e00*/  RET.REL.NODEC R8 `(_ZN7cutlass13device_kernelIN5flash19enable_sm80_to_sm89INS1_16FlashAttnBwdSm80INS1_25CollectiveMainloopBwdSm80ILi2ELi2EN4cute5tupleIJNS5_1CILi128EEES8_NS7_ILi64EEEEEENS_10bfloat16_tEfNS_4arch4Sm80ELb0ELb1ELb1ELb1ELb1ELb0ELb0ELb0ELi2ELi4ELi4ELi4ELb0EEENS1_21CollectiveEpilogueBwdISA_SB_SD_Li256ELb1ELb0ELi2EEENS1_19SingleTileSchedulerILb1ELb0ELb0ELi128EEEEEEEEEvNT_6ParamsE) ;  /* 0xfff961f008007950 */ /* 0x000fea0003c3ffff */
.L_x_2160:
        /* <DEDUP_REMOVED lines=15> */
.L_x_10438:


//--------------------- .text._ZN7cutlass13device_kernelIN5flash19enable_sm80_to_sm89INS1_16FlashAttnBwdSm80INS1_25CollectiveMainloopBwdSm80ILi2ELi2EN4cute5tupleIJNS5_1CILi128EEES8_NS7_ILi64EEEEEENS_10bfloat16_tEfNS_4arch4Sm80ELb0ELb1ELb1ELb1ELb0ELb0ELb0ELb0ELi2ELi4ELi4ELi4ELb0EEENS1_24CollectiveEpilogueBwdGQAISA_fSD_Li256ELb1ELb0EEENS1_19SingleTileSchedulerILb1ELb0ELb0ELi128EEEEEEEEEvNT_6ParamsE --------------------------
	.section	.text._ZN7cutlass13device_kernelIN5flash19enable_sm80_to_sm89INS1_16FlashAttnBwdSm80INS1_25CollectiveMainloopBwdSm80ILi2ELi2EN4cute5tupleIJNS5_1CILi128EEES8_NS7_ILi64EEEEEENS_10bfloat16_tEfNS_4arch4Sm80ELb0ELb1ELb1ELb1ELb0ELb0ELb0ELb0ELi2ELi4ELi4ELi4ELb0EEENS1_24CollectiveEpilogueBwdGQAISA_fSD_Li256ELb1ELb0EEENS1_19SingleTileSchedulerILb1ELb0ELb0ELi128EEEEEEEEEvNT_6ParamsE,"ax",@progbits
	.sectioninfo	@"SHI_REGISTERS=128"
	.align	128
.text._ZN7cutlass13device_kernelIN5flash19enable_sm80_to_sm89INS1_16FlashAttnBwdSm80INS1_25CollectiveMainloopBwdSm80ILi2ELi2EN4cute5tupleIJNS5_1CILi128EEES8_NS7_ILi64EEEEEENS_10bfloat16_tEfNS_4arch4Sm80ELb0ELb1ELb1ELb1ELb0ELb0ELb0ELb0ELi2ELi4ELi4ELi4ELb0EEENS1_24CollectiveEpilogueBwdGQAISA_fSD_Li256ELb1ELb0EEENS1_19SingleTileSchedulerILb1ELb0ELb0ELi128EEEEEEEEEvNT_6ParamsE:
        .type           _ZN7cutlass13device_kernelIN5flash19enable_sm80_to_sm89INS1_16FlashAttnBwdSm80INS1_25CollectiveMainloopBwdSm80ILi2ELi2EN4cute5tupleIJNS5_1CILi128EEES8_NS7_ILi64EEEEEENS_10bfloat16_tEfNS_4arch4Sm80ELb0ELb1ELb1ELb1ELb0ELb0ELb0ELb0ELi2ELi4ELi4ELi4ELb0EEENS1_24CollectiveEpilogueBwdGQAISA_fSD_Li256ELb1ELb0EEENS1_19SingleTileSchedulerILb1ELb0ELb0ELi128EEEEEEEEEvNT_6ParamsE,@function
        .size           _ZN7cutlass13device_kernelIN5flash19enable_sm80_to_sm89INS1_16FlashAttnBwdSm80INS1_25CollectiveMainloopBwdSm80ILi2ELi2EN4cute5tupleIJNS5_1CILi128EEES8_NS7_ILi64EEEEEENS_10bfloat16_tEfNS_4arch4Sm80ELb0ELb1ELb1ELb1ELb0ELb0ELb0ELb0ELi2ELi4ELi4ELi4ELb0EEENS1_24CollectiveEpilogueBwdGQAISA_fSD_Li256ELb1ELb0EEENS1_19SingleTileSchedulerILb1ELb0ELb0ELi128EEEEEEEEEvNT_6ParamsE,(.L_x_10838 - _ZN7cutlass13device_kernelIN5flash19enable_sm80_to_sm89INS1_16FlashAttnBwdSm80INS1_25CollectiveMainloopBwdSm80ILi2ELi2EN4cute5tupleIJNS5_1CILi128EEES8_NS7_ILi64EEEEEENS_10bfloat16_tEfNS_4arch4Sm80ELb0ELb1ELb1ELb1ELb0ELb0ELb0ELb0ELi2ELi4ELi4ELi4ELb0EEENS1_24CollectiveEpilogueBwdGQAISA_fSD_Li256ELb1ELb0EEENS1_19SingleTileSchedulerILb1ELb0ELb0ELi128EEEEEEEEEvNT_6ParamsE)
        .other          _ZN7cutlass13device_kernelIN5flash19enable_sm80_to_sm89INS1_16FlashAttnBwdSm80INS1_25CollectiveMainloopBwdSm80ILi2ELi2EN4cute5tupleIJNS5_1CILi128EEES8_NS7_ILi64EEEEEENS_10bfloat16_tEfNS_4arch4Sm80ELb0ELb1ELb1ELb1ELb0ELb0ELb0ELb0ELi2ELi4ELi4ELi4ELb0EEENS1_24CollectiveEpilogueBwdGQAISA_fSD_Li256ELb1ELb0EEENS1_19SingleTileSchedulerILb1ELb0ELb0ELi128EEEEEEEEEvNT_6ParamsE,@"STO_CUDA_ENTRY STV_DEFAULT"
_ZN7cutlass13device_kernelIN5flash19enable_sm80_to_sm89INS1_16FlashAttnBwdSm80INS1_25CollectiveMainloopBwdSm80ILi2ELi2EN4cute5tupleIJNS5_1CILi128EEES8_NS7_ILi64EEEEEENS_10bfloat16_tEfNS_4arch4Sm80ELb0ELb1ELb1ELb1ELb0ELb0ELb0ELb0ELi2ELi4ELi4ELi4ELb0EEENS1_24CollectiveEpilogueBwdGQAISA_fSD_Li256ELb1ELb0EEENS1_19SingleTileSchedulerILb1ELb0ELb0ELi128EEEEEEEEEvNT_6ParamsE:
        /* <DEDUP_REMOVED lines=18> */
.L_x_2162:
        /* <DEDUP_REMOVED lines=8> */
.L_x_2164:
[----:B------:R-:W-:Y:S02]  /*01a0*/  MOV R5, c[0x0][0x3ac] ;  /* 0x0000eb0000057a02 */ /* 0x000fe40000000f00 */
.L_x_2163:
[----:B------:R-:W2:Y:S02]  /*01b0*/  S2R R36, SR_CTAID.X ;  /* 0x0000000000247919 */ /* 0x000ea40000002500 */
[----:B--2---:R-:W-:-:S05]  /*01c0*/  IMAD.SHL.U32 R0, R36, 0x80, RZ ;  /* 0x0000008024007824 */ /* 0x004fca00078e00ff */
[----:B-----5:R-:W-:-:S04]  /*01d0*/  ISETP.GE.AND P0, PT, R0, R5, PT ;  /* 0x000000050000720c */ /* 0x020fc80003f06270 */
[----:B------:R-:W-:Y:S01]  /*01e0*/  SEL R40, R40, 0xffffffff, !P0 ;  /* 0xffffffff28287807 */ /* 0x000fe20004000000 */
[----:B------:R-:W-:Y:S05]  /*01f0*/  BRA `(.L_x_2165) ;  /* 0x0000012000007947 */ /* 0x000fea0003800000 */
.L_x_2161:
[----:B------:R-:W-:-:S04]  /*0200*/  ISETP.NE.U32.AND P0, PT, RZ, c[0x0][0x3c8], PT ;  /* 0x0000f200ff007a0c */ /* 0x000fc80003f05070 */
[----:B------:R-:W-:-:S13]  /*0210*/  ISETP.NE.AND.EX P0, PT, RZ, c[0x0][0x3cc], PT, P0 ;  /* 0x0000f300ff007a0c */ /* 0x000fda0003f05300 */
[----:B------:R-:W-:Y:S05]  /*0220*/  @!P0 BRA `(.L_x_2166) ;  /* 0x0000002000008947 */ /* 0x000fea0003800000 */
[----:B------:R1:W5:Y:S01]  /*0230*/  LDG.E R5, [R4.64] ;  /* 0x0000000604057981 */ /* 0x000362000c1e1900 */
[----:B------:R-:W-:Y:S05]  /*0240*/  BRA `(.L_x_2167) ;  /* 0x0000009000007947 */ /* 0x000fea0003800000 */
.L_x_2166:
        /* <DEDUP_REMOVED lines=8> */
.L_x_2168:
[----:B------:R-:W-:Y:S02]  /*02d0*/  MOV R5, c[0x0][0x3ac] ;  /* 0x0000eb0000057a02 */ /* 0x000fe40000000f00 */
.L_x_2167:
[----:B------:R-:W2:Y:S02]  /*02e0*/  S2R R36, SR_CTAID.X ;  /* 0x0000000000247919 */ /* 0x000ea40000002500 */
[----:B--2---:R-:W-:-:S05]  /*02f0*/  IMAD.SHL.U32 R0, R36, 0x80, RZ ;  /* 0x0000008024007824 */ /* 0x004fca00078e00ff */
[----:B-----5:R-:W-:-:S04]  /*0300*/  ISETP.GE.AND P0, PT, R0, R5, PT ;  /* 0x000000050000720c */ /* 0x020fc80003f06270 */
[----:B------:R-:W-:-:S04]  /*0310*/  SEL R40, R40, 0xffffffff, !P0 ;  /* 0xffffffff28287807 */ /* 0x000fc80004000000 */
.L_x_2165:
        /* <DEDUP_REMOVED lines=11> */
[----:B------:R-:W-:Y:S01]  /*03d0*/  @P3 IMAD.WIDE R10, R40, R3, c[0x0][0x2d0] ;  /* 0x0000b400280a3625 */ /* 0x000fe200078e0203 */
[----:B------:R-:W3:Y:S04]  /*03e0*/  @P1 LDG.E R5, [R12.64] ;  /* 0x000000060c051981 */ /* 0x000ee8000c1e1900 */
[----:B------:R-:W4:Y:S01]  /*03f0*/  @P3 LDG.E R43, [R10.64] ;  /* 0x000000060a2b3981 */ /* 0x000f22000c1e1900 */
[----:B------:R-:W-:Y:S01]  /*0400*/  IADD3 R16, P0, R22, 0x4, RZ ;  /* 0x0000000416107810 */ /* 0x000fe20007f1e0ff */
[----:B------:R-:W-:Y:S01]  /*0410*/  IMAD.MOV.U32 R15, RZ, RZ, RZ ;  /* 0x000000ffff0f7224 */ /* 0x000fe200078e00ff */
[----:B------:R-:W-:Y:S02]  /*0420*/  ISETP.NE.U32.AND P2, PT, RZ, c[0x0][0x2d8], PT ;  /* 0x0000b600ff007a0c */ /* 0x000fe40003f45070 */
[----:B------:R-:W-:Y:S01]  /*0430*/  IADD3 R2, R16, -c[0x0][0x20], RZ ;  /* 0x8000080010027a10 */ /* 0x000fe20007ffe0ff */
[----:B------:R1:W-:Y:S01]  /*0440*/  STL.128 [R1+0x650], RZ ;  /* 0x000650ff01007387 */ /* 0x0003e20000100c00 */
[----:B------:R-:W-:-:S03]  /*0450*/  ISETP.NE.AND.EX P2, PT, RZ, c[0x0][0x2dc], PT, P2 ;  /* 0x0000b700ff007a0c */ /* 0x000fc60003f45320 */
[----:B------:R1:W-:Y:S04]  /*0460*/  STL.128 [R1+0x660], RZ ;  /* 0x000660ff01007387 */ /* 0x0003e80000100c00 */
[----:B------:R1:W-:Y:S04]  /*0470*/  STL.128 [R1+0x670], RZ ;  /* 0x000670ff01007387 */ /* 0x0003e80000100c00 */
[----:B------:R1:W-:Y:S02]  /*0480*/  STL.128 [R1+0x680], RZ ;  /* 0x000680ff01007387 */ /* 0x0003e40000100c00 */
[----:B------:R-:W-:-:S02]  /*0490*/  @P2 IMAD.WIDE R8, R40, R3, c[0x0][0x2d8] ;  /* 0x0000b60028082625 */ /* 0x000fc400078e0203 */
        /* <DEDUP_REMOVED lines=18> */
[----:B------:R-:W-:Y:S01]  /*05c0*/  @P1 LEA.HI R0, R0, R7, RZ, 0x7 ;  /* 0x0000000700001211 */ /* 0x000fe200078f38ff */
[----:B---3--:R1:W-:Y:S03]  /*05d0*/  STL [R2], R5 ;  /* 0x0000000502007387 */ /* 0x0083e60000100800 */
        /* <DEDUP_REMOVED lines=10> */
.L_x_2169:
[----:B-----5:R2:W-:Y:S01]  /*0680*/  STL [R2+0xc], R8 ;  /* 0x00000c0802007387 */ /* 0x0205e20000100800 */
[----:B------:R-:W-:-:S04]  /*0690*/  ISETP.NE.U32.AND P0, PT, RZ, c[0x0][0x2e0], PT ;  /* 0x0000b800ff007a0c */ /* 0x000fc80003f05070 */
[----:B------:R-:W-:-:S13]  /*06a0*/  ISETP.NE.AND.EX P0, PT, RZ, c[0x0][0x2e4], PT, P0 ;  /* 0x0000b900ff007a0c */ /* 0x000fda0003f05300 */
[----:B------:R-:W-:Y:S05]  /*06b0*/  @!P0 BRA `(.L_x_2170) ;  /* 0x0000003000008947 */ /* 0x000fea0003800000 */
[----:B------:R-:W-:-:S05]  /*06c0*/  IMAD.WIDE R6, R40, R3, c[0x0][0x2e0] ;  /* 0x0000b80028067625 */ /* 0x000fca00078e0203 */
[----:B------:R3:W5:Y:S01]  /*06d0*/  LDG.E R9, [R6.64] ;  /* 0x0000000606097981 */ /* 0x000762000c1e1900 */
[----:B------:R-:W-:Y:S05]  /*06e0*/  BRA `(.L_x_2171) ;  /* 0x0000005000007947 */ /* 0x000fea0003800000 */
.L_x_2170:
[----:B------:R-:W-:Y:S05]  /*06f0*/  @!P3 BRA `(.L_x_2171) ;  /* 0x000000400000b947 */ /* 0x000fea0003800000 */
[----:B------:R-:W-:-:S05]  /*0700*/  IMAD.WIDE R6, R40, R3, c[0x0][0x2d0] ;  /* 0x0000b40028067625 */ /* 0x000fca00078e0203 */
[----:B------:R-:W3:Y:S04]  /*0710*/  LDG.E R9, [R6.64] ;  /* 0x0000000606097981 */ /* 0x000ee8000c1e1900 */
[----:B------:R-:W3:Y:S02]  /*0720*/  LDG.E R0, [R6.64+0x4] ;  /* 0x0000040606007981 */ /* 0x000ee4000c1e1900 */
[----:B---3--:R-:W-:-:S05]  /*0730*/  IADD3 R9, -R9, R0, RZ ;  /* 0x0000000009097210 */ /* 0x008fca0007ffe1ff */
.L_x_2171:
[----:B-----5:R4:W-:Y:S01]  /*0740*/  STL [R2+0x10], R9 ;  /* 0x0000100902007387 */ /* 0x0209e20000100800 */
[----:B------:R-:W-:Y:S02]  /*0750*/  ISETP.GE.AND P0, PT, R36, RZ, PT ;  /* 0x000000ff2400720c */ /* 0x000fe40003f06270 */
[----:B------:R-:W-:-:S04]  /*0760*/  IADD3 R3, R8, 0x7f, RZ ;  /* 0x0000007f08037810 */ /* 0x000fc80007ffe0ff */
[----:B------:R-:W-:-:S04]  /*0770*/  SHF.R.S32.HI R0, RZ, 0x1f, R3 ;  /* 0x0000001fff007819 */ /* 0x000fc80000011403 */
[----:B------:R-:W-:-:S04]  /*0780*/  LEA.HI R0, R0, R3, RZ, 0x7 ;  /* 0x0000000300007211 */ /* 0x000fc800078f38ff */
[----:B------:R-:W-:Y:S01]  /*0790*/  SHF.R.S32.HI R0, RZ, 0x7, R0 ;  /* 0x00000007ff007819 */ /* 0x000fe20000011400 */
[----:B------:R-:W-:Y:S05]  /*07a0*/  @!P0 BRA `(.L_x_2172) ;  /* 0x0000007000008947 */ /* 0x000fea0003800000 */
[----:B------:R-:W-:-:S05]  /*07b0*/  IADD3 R3, -R9, 0xff, RZ ;  /* 0x000000ff09037810 */ /* 0x000fca0007ffe1ff */
[----:B------:R-:W-:-:S05]  /*07c0*/  IMAD R3, R36, 0x80, R3 ;  /* 0x0000008024037824 */ /* 0x000fca00078e0203 */
[----:B------:R-:W-:-:S04]  /*07d0*/  IADD3 R3, R3, c[0x0][0x2a0], R8 ;  /* 0x0000a80003037a10 */ /* 0x000fc80007ffe008 */
[----:B-12-4-:R-:W-:-:S04]  /*07e0*/  SHF.R.S32.HI R2, RZ, 0x1f, R3 ;  /* 0x0000001fff027819 */ /* 0x016fc80000011403 */
[----:B------:R-:W-:-:S04]  /*07f0*/  LEA.HI R3, R2, R3, RZ, 0x7 ;  /* 0x0000000302037211 */ /* 0x000fc800078f38ff */
[----:B------:R-:W-:-:S04]  /*0800*/  SHF.R.S32.HI R3, RZ, 0x7, R3 ;  /* 0x00000007ff037819 */ /* 0x000fc80000011403 */
[----:B------:R-:W-:-:S04]  /*0810*/  IMNMX R0, R0, R3, PT ;  /* 0x0000000300007217 */ /* 0x000fc80003800200 */
.L_x_2172:
[----:B------:R-:W-:Y:S01]  /*0820*/  IMAD R3, R36, 0x80, -R9 ;  /* 0x0000008024037824 */ /* 0x000fe200078e0a09 */
[----:B------:R1:W-:Y:S01]  /*0830*/  STL [R1+0x18], R0 ;  /* 0x0000180001007387 */ /* 0x0003e20000100800 */
[----:B------:R-:W-:-:S03]  /*0840*/  PLOP3.LUT P2, PT, PT, PT, PT, 0x80, 0x0 ;  /* 0x000000000000781c */ /* 0x000fc60003f4f070 */
[----:B------:R-:W-:-:S04]  /*0850*/  IADD3 R3, R8, -c[0x0][0x2a4], R3 ;  /* 0x8000a90008037a10 */ /* 0x000fc80007ffe003 */
[----:B-12-4-:R-:W-:-:S04]  /*0860*/  SHF.R.S32.HI R2, RZ, 0x1f, R3 ;  /* 0x0000001fff027819 */ /* 0x016fc80000011403 */
[----:B------:R-:W-:-:S04]  /*0870*/  LEA.HI R2, R2, R3, RZ, 0x7 ;  /* 0x0000000302027211 */ /* 0x000fc800078f38ff */
[----:B------:R-:W-:-:S04]  /*0880*/  SHF.R.S32.HI R41, RZ, 0x7, R2 ;  /* 0x00000007ff297819 */ /* 0x000fc80000011402 */
[----:B------:R-:W-:-:S04]  /*0890*/  IMNMX R41, RZ, R41, !PT ;  /* 0x00000029ff297217 */ /* 0x000fc80007800200 */
[----:B------:R-:W-:-:S13]  /*08a0*/  ISETP.GT.AND P0, PT, R0, R41, PT ;  /* 0x000000290000720c */ /* 0x000fda0003f04270 */
[----:B------:R-:W-:Y:S05]  /*08b0*/  @!P0 BRA `(.L_x_2173) ;  /* 0x000046d000008947 */ /* 0x000fea0003800000 */
[----:B------:R-:W-:Y:S01]  /*08c0*/  IMAD.MOV.U32 R3, RZ, RZ, c[0x0][0x168] ;  /* 0x00005a00ff037624 */ /* 0x000fe200078e00ff */
[----:B------:R-:W-:Y:S01]  /*08d0*/  UMOV UR13, 0x7 ;  /* 0x00000007000d7882 */ /* 0x000fe20000000000 */
[----:B------:R-:W-:Y:S01]  /*08e0*/  IMAD.MOV.U32 R0, RZ, RZ, 0x1 ;  /* 0x00000001ff007424 */ /* 0x000fe200078e00ff */
[----:B------:R-:W-:Y:S01]  /*08f0*/  ULDC.64 UR10, c[0x0][0x178] ;  /* 0x00005e00000a7ab9 */ /* 0x000fe20000000a00 */
[----:B------:R-:W-:Y:S01]  /*0900*/  SHF.R.S32.HI R11, RZ, 0x1f, R38 ;  /* 0x0000001fff0b7819 */ /* 0x000fe20000011426 */
[----:B------:R-:W-:Y:S01]  /*0910*/  UMOV UR12, 0x5 ;  /* 0x00000005000c7882 */ /* 0x000fe20000000000 */
[----:B------:R-:W-:Y:S01]  /*0920*/  IADD3 R3, R3, 0x7f, RZ ;  /* 0x0000007f03037810 */ /* 0x000fe20007ffe0ff */
[----:B------:R-:W-:Y:S01]  /*0930*/  USHF.L.U64.HI UR14, UR10, UR13, UR11 ;  /* 0x0000000d0a0e7299 */ /* 0x000fe2000801020b */
[----:B------:R-:W-:Y:S01]  /*0940*/  STL.U8 [R1+0x70], R0 ;  /* 0x0000700001007387 */ /* 0x000fe20000100000 */
[----:B------:R-:W-:Y:S01]  /*0950*/  USHF.L.U64.HI UR11, UR10, UR12, UR11 ;  /* 0x0000000c0a0b7299 */ /* 0x000fe2000801020b */
[----:B------:R-:W-:Y:S01]  /*0960*/  SHF.R.S32.HI R2, RZ, 0x1f, R3 ;  /* 0x0000001fff027819 */ /* 0x000fe20000011403 */
[----:B------:R-:W-:Y:S01]  /*0970*/  USHF.L.U32 UR4, UR10, 0x5, URZ ;  /* 0x000000050a047899 */ /* 0x000fe2000800063f */
[----:B------:R1:W-:Y:S01]  /*0980*/  STL.U8 [R1+0x71], R0 ;  /* 0x0000710001007387 */ /* 0x0003e20000100000 */
[----:B------:R-:W-:Y:S01]  /*0990*/  USHF.L.U32 UR16, UR10, 0x7, URZ ;  /* 0x000000070a107899 */ /* 0x000fe2000800063f */
[----:B------:R-:W-:Y:S01]  /*09a0*/  LEA.HI R2, R2, R3, RZ, 0x7 ;  /* 0x0000000302027211 */ /* 0x000fe200078f38ff */
[----:B------:R-:W-:Y:S01]  /*09b0*/  IMAD.MOV.U32 R3, RZ, RZ, c[0x0][0x1f8] ;  /* 0x00007e00ff037624 */ /* 0x000fe200078e00ff */
[-C--:B---3--:R-:W-:Y:S01]  /*09c0*/  LEA.HI R7, R11, R38.reuse, RZ, 0x2 ;  /* 0x000000260b077211 */ /* 0x088fe200078f10ff */
[----:B------:R-:W-:Y:S01]  /*09d0*/  IMAD.U32 R24, RZ, RZ, UR4 ;  /* 0x00000004ff187e24 */ /* 0x000fe2000f8e00ff */
[----:B------:R-:W-:Y:S01]  /*09e0*/  SHF.R.S32.HI R2, RZ, 0x7, R2 ;  /* 0x00000007ff027819 */ /* 0x000fe20000011402 */
[----:B------:R-:W-:Y:S01]  /*09f0*/  IMAD.U32 R25, RZ, RZ, UR11 ;  /* 0x0000000bff197e24 */ /* 0x000fe2000f8e00ff */
[----:B------:R-:W-:Y:S01]  /*0a00*/  IADD3 R3, R3, 0x7f, RZ ;  /* 0x0000007f03037810 */ /* 0x000fe20007ffe0ff */
[----:B------:R-:W-:Y:S01]  /*0a10*/  IMAD.U32 R26, RZ, RZ, UR16 ;  /* 0x00000010ff1a7e24 */ /* 0x000fe2000f8e00ff */
[CC--:B------:R-:W-:Y:S01]  /*0a20*/  LEA.HI R61, R11.reuse, R38.reuse, RZ, 0x3 ;  /* 0x000000260b3d7211 */ /* 0x0c0fe200078f18ff */
[----:B------:R-:W-:Y:S01]  /*0a30*/  IMAD.U32 R27, RZ, RZ, UR14 ;  /* 0x0000000eff1b7e24 */ /* 0x000fe2000f8e00ff */
[----:B------:R-:W-:Y:S01]  /*0a40*/  SHF.R.S32.HI R52, RZ, 0x1f, R3 ;  /* 0x0000001fff347819 */ /* 0x000fe20000011403 */
[----:B------:R2:W-:Y:S01]  /*0a50*/  STL [R1+0x78], R2 ;  /* 0x0000780201007387 */ /* 0x0005e20000100800 */
[----:B------:R-:W-:Y:S01]  /*0a60*/  IMAD.MOV.U32 R4, RZ, RZ, c[0x0][0x260] ;  /* 0x00009800ff047624 */ /* 0x000fe200078e00ff */
[----:B------:R-:W-:Y:S01]  /*0a70*/  ULDC.64 UR8, c[0x0][0x18] ;  /* 0x0000060000087ab9 */ /* 0x000fe20000000a00 */
[----:B------:R-:W-:Y:S01]  /*0a80*/  LEA.HI R52, R52, R3, RZ, 0x7 ;  /* 0x0000000334347211 */ /* 0x000fe200078f38ff */
[----:B------:R3:W-:Y:S01]  /*0a90*/  STL.128 [R1+0x80], R24 ;  /* 0x0000801801007387 */ /* 0x0007e20000100c00 */
[----:B------:R-:W-:Y:S01]  /*0aa0*/  SHF.R.S32.HI R3, RZ, 0x1f, R7 ;  /* 0x0000001fff037819 */ /* 0x000fe20000011407 */
[----:B------:R-:W-:Y:S01]  /*0ab0*/  UIADD3 UR5, UP1, UR8, 0x80, URZ ;  /* 0x0000008008057890 */ /* 0x000fe2000ff3e03f */
[----:B------:R-:W-:Y:S01]  /*0ac0*/  IADD3 R4, R4, 0x7f, RZ ;  /* 0x0000007f04047810 */ /* 0x000fe20007ffe0ff */
[----:B------:R-:W4:Y:S01]  /*0ad0*/  S2R R21, SR_CTAID.Y ;  /* 0x0000000000157919 */ /* 0x000f220000002600 */
[CC--:B------:R-:W-:Y:S01]  /*0ae0*/  LEA.HI R10, R11.reuse, R38.reuse, RZ, 0x6 ;  /* 0x000000260b0a7211 */ /* 0x0c0fe200078f30ff */
[----:B------:R-:W-:Y:S01]  /*0af0*/  UIADD3 UR15, UP0, UR8, 0x4080, URZ ;  /* 0x00004080080f7890 */ /* 0x000fe2000ff1e03f */
[----:B------:R-:W-:Y:S01]  /*0b00*/  SHF.R.S32.HI R19, RZ, 0x1f, R4 ;  /* 0x0000001fff137819 */ /* 0x000fe20000011404 */
[----:B-1----:R-:W-:Y:S01]  /*0b10*/  IMAD.MOV.U32 R0, RZ, RZ, c[0x0][0x228] ;  /* 0x00008a00ff007624 */ /* 0x002fe200078e00ff */
[----:B------:R-:W-:Y:S01]  /*0b20*/  UIADD3.X UR4, URZ, UR9, URZ, UP1, !UPT ;  /* 0x000000093f047290 */ /* 0x000fe20008ffe43f */
[----:B------:R-:W-:Y:S01]  /*0b30*/  LEA.HI R46, R11, R38, RZ, 0x7 ;  /* 0x000000260b2e7211 */ /* 0x000fe200078f38ff */
[----:B------:R-:W-:Y:S01]  /*0b40*/  UIADD3.X UR11, URZ, UR9, URZ, UP0, !UPT ;  /* 0x000000093f0b7290 */ /* 0x000fe200087fe43f */
[----:B------:R-:W-:Y:S01]  /*0b50*/  LEA.HI R19, R19, R4, RZ, 0x7 ;  /* 0x0000000413137211 */ /* 0x000fe200078f38ff */
[----:B------:R-:W-:Y:S01]  /*0b60*/  IMAD.U32 R32, RZ, RZ, UR5 ;  /* 0x00000005ff207e24 */ /* 0x000fe2000f8e00ff */
[----:B------:R-:W-:Y:S01]  /*0b70*/  IADD3 R0, R0, 0x1fff, RZ ;  /* 0x00001fff00007810 */ /* 0x000fe20007ffe0ff */
[----:B------:R-:W-:Y:S01]  /*0b80*/  IMAD.SHL.U32 R10, R10, 0x8, RZ ;  /* 0x000000080a0a7824 */ /* 0x000fe200078e00ff */
[----:B------:R-:W-:Y:S01]  /*0b90*/  UIADD3 UR5, UP0, UR8, 0x20880, URZ ;  /* 0x0002088008057890 */ /* 0x000fe2000ff1e03f */
[----:B------:R-:W-:Y:S01]  /*0ba0*/  IMAD.U32 R33, RZ, RZ, UR4 ;  /* 0x00000004ff217e24 */ /* 0x000fe2000f8e00ff */
[----:B------:R-:W-:Y:S01]  /*0bb0*/  SHF.R.S32.HI R13, RZ, 0x1f, R0 ;  /* 0x0000001fff0d7819 */ /* 0x000fe20000011400 */
[----:B------:R-:W-:Y:S01]  /*0bc0*/  IMAD.SHL.U32 R56, R38, 0x4, RZ ;  /* 0x0000000426387824 */ /* 0x000fe200078e00ff */
[----:B------:R-:W-:Y:S01]  /*0bd0*/  UIADD3.X UR4, URZ, UR9, URZ, UP0, !UPT ;  /* 0x000000093f047290 */ /* 0x000fe200087fe43f */
[----:B--2---:R-:W-:Y:S01]  /*0be0*/  SHF.R.S32.HI R2, RZ, 0x3, R61 ;  /* 0x00000003ff027819 */ /* 0x004fe2000001143d */
[----:B------:R-:W-:Y:S01]  /*0bf0*/  IMAD.U32 R48, RZ, RZ, UR5 ;  /* 0x00000005ff307e24 */ /* 0x000fe2000f8e00ff */
[----:B------:R-:W-:Y:S01]  /*0c00*/  LEA.HI R13, R13, R0, RZ, 0xd ;  /* 0x000000000d0d7211 */ /* 0x000fe200078f68ff */
[----:B------:R-:W-:Y:S01]  /*0c10*/  IMAD.MOV.U32 R12, RZ, RZ, c[0x0][0x248] ;  /* 0x00009200ff0c7624 */ /* 0x000fe200078e00ff */
[----:B------:R-:W-:Y:S01]  /*0c20*/  LEA.HI R0, R11, R38, RZ, 0x4 ;  /* 0x000000260b007211 */ /* 0x000fe200078f20ff */
[----:B------:R-:W-:Y:S01]  /*0c30*/  IMAD.U32 R49, RZ, RZ, UR4 ;  /* 0x00000004ff317e24 */ /* 0x000fe2000f8e00ff */
[----:B------:R-:W-:Y:S01]  /*0c40*/  SHF.R.S32.HI R57, RZ, 0x1f, R56 ;  /* 0x0000001fff397819 */ /* 0x000fe20000011438 */
[----:B----4-:R-:W-:Y:S01]  /*0c50*/  IMAD.WIDE.U32 R28, R21, c[0x0][0x238], RZ ;  /* 0x00008e00151c7a25 */ /* 0x010fe200078e00ff */
[----:B------:R-:W-:Y:S01]  /*0c60*/  LOP3.LUT R53, R0, 0xfffffff0, RZ, 0xc0, !PT ;  /* 0xfffffff000357812 */ /* 0x000fe200078ec0ff */
[----:B------:R-:W-:Y:S01]  /*0c70*/  ULDC.64 UR4, c[0x0][0x208] ;  /* 0x0000820000047ab9 */ /* 0x000fe20000000a00 */
[----:B---3--:R-:W-:Y:S01]  /*0c80*/  SHF.R.S32.HI R24, RZ, 0x2, R7 ;  /* 0x00000002ff187819 */ /* 0x008fe20000011407 */
[----:B------:R-:W-:Y:S01]  /*0c90*/  IMAD.MOV.U32 R50, RZ, RZ, R48 ;  /* 0x000000ffff327224 */ /* 0x000fe200078e0030 */
[----:B------:R-:W-:Y:S01]  /*0ca0*/  SHF.R.S32.HI R25, RZ, 0x4, R0 ;  /* 0x00000004ff197819 */ /* 0x000fe20000011400 */
[----:B------:R-:W-:Y:S01]  /*0cb0*/  IMAD.IADD R53, R38, 0x1, -R53 ;  /* 0x0000000126357824 */ /* 0x000fe200078e0a35 */
[----:B------:R-:W-:Y:S01]  /*0cc0*/  LEA.HI R3, R3, R24, RZ, 0x3 ;  /* 0x0000001803037211 */ /* 0x000fe200078f18ff */
[----:B------:R-:W-:Y:S01]  /*0cd0*/  IMAD.MOV.U32 R51, RZ, RZ, R49 ;  /* 0x000000ffff337224 */ /* 0x000fe200078e0031 */
[----:B------:R-:W-:Y:S01]  /*0ce0*/  LEA.HI R42, R0, R25, RZ, 0x1 ;  /* 0x00000019002a7211 */ /* 0x000fe200078f08ff */
[----:B------:R-:W-:Y:S01]  /*0cf0*/  IMAD.SHL.U32 R0, R2, 0x40, RZ ;  /* 0x0000004002007824 */ /* 0x000fe200078e00ff */
[----:B------:R-:W-:Y:S01]  /*0d00*/  LOP3.LUT R3, R3, 0xfffffff8, RZ, 0xc0, !PT ;  /* 0xfffffff803037812 */ /* 0x000fe200078ec0ff */
[----:B------:R-:W-:Y:S01]  /*0d10*/  IMAD.U32 R35, RZ, RZ, UR11 ;  /* 0x0000000bff237e24 */ /* 0x000fe2000f8e00ff */
[----:B------:R-:W-:Y:S01]  /*0d20*/  LOP3.LUT R42, R42, 0xfffffffe, RZ, 0xc0, !PT ;  /* 0xfffffffe2a2a7812 */ /* 0x000fe200078ec0ff */
[----:B------:R1:W-:Y:S01]  /*0d30*/  STL.128 [R1+0x60], R48 ;  /* 0x0000603001007387 */ /* 0x0003e20000100c00 */
[----:B------:R-:W-:Y:S01]  /*0d40*/  LOP3.LUT R0, R0, 0x1c0, RZ, 0xc0, !PT ;  /* 0x000001c000007812 */ /* 0x000fe200078ec0ff */
[----:B------:R-:W-:Y:S01]  /*0d50*/  IMAD.IADD R24, R24, 0x1, -R3 ;  /* 0x0000000118187824 */ /* 0x000fe200078e0a03 */
[----:B------:R-:W-:Y:S01]  /*0d60*/  LOP3.LUT R3, R61, 0xfffffff8, RZ, 0xc0, !PT ;  /* 0xfffffff83d037812 */ /* 0x000fe200078ec0ff */
[----:B------:R-:W-:Y:S01]  /*0d70*/  IMAD.IADD R42, R25, 0x1, -R42 ;  /* 0x00000001192a7824 */ /* 0x000fe200078e0a2a */
[----:B------:R-:W-:Y:S01]  /*0d80*/  LEA.HI R27, R11, R38, RZ, 0x5 ;  /* 0x000000260b1b7211 */ /* 0x000fe200078f28ff */
[----:B------:R-:W-:Y:S01]  /*0d90*/  USHF.L.U64.HI UR13, UR4, UR13, UR5 ;  /* 0x0000000d040d7299 */ /* 0x000fe20008010205 */
[----:B------:R-:W-:Y:S01]  /*0da0*/  SHF.R.S32.HI R4, RZ, 0x1f, R53 ;  /* 0x0000001fff047819 */ /* 0x000fe20000011435 */
[----:B------:R-:W-:Y:S01]  /*0db0*/  IMAD.IADD R26, R38, 0x1, -R3 ;  /* 0x00000001261a7824 */ /* 0x000fe200078e0a03 */
[----:B------:R-:W-:Y:S01]  /*0dc0*/  SHF.R.S32.HI R25, RZ, 0x1f, R27 ;  /* 0x0000001fff197819 */ /* 0x000fe2000001141b */
[----:B------:R-:W-:Y:S01]  /*0dd0*/  USHF.L.U32 UR17, UR4, 0x7, URZ ;  /* 0x0000000704117899 */ /* 0x000fe2000800063f */
[----:B------:R-:W-:Y:S01]  /*0de0*/  LEA.HI R4, R4, R53, RZ, 0x3 ;  /* 0x0000003504047211 */ /* 0x000fe200078f18ff */
[C---:B------:R-:W-:Y:S01]  /*0df0*/  IMAD.SHL.U32 R3, R26.reuse, 0x8, RZ ;  /* 0x000000081a037824 */ /* 0x040fe200078e00ff */
[----:B------:R-:W-:Y:S01]  /*0e00*/  SHF.R.S32.HI R30, RZ, 0x1f, R21 ;  /* 0x0000001fff1e7819 */ /* 0x000fe20000011415 */
[----:B------:R-:W-:Y:S01]  /*0e10*/  IMAD.SHL.U32 R18, R26, 0x40, RZ ;  /* 0x000000401a127824 */ /* 0x000fe200078e00ff */
[----:B------:R-:W-:Y:S01]  /*0e20*/  LOP3.LUT R6, R4, 0xfffffff8, RZ, 0xc0, !PT ;  /* 0xfffffff804067812 */ /* 0x000fe200078ec0ff */
[--C-:B------:R-:W-:Y:S01]  /*0e30*/  IMAD.MOV.U32 R54, RZ, RZ, R3.reuse ;  /* 0x000000ffff367224 */ /* 0x100fe200078e0003 */
[----:B------:R-:W-:Y:S01]  /*0e40*/  LOP3.LUT R37, R0, 0x38, R3, 0xf8, !PT ;  /* 0x0000003800257812 */ /* 0x000fe200078ef803 */
[----:B------:R-:W-:Y:S01]  /*0e50*/  IMAD R70, R30, c[0x0][0x238], RZ ;  /* 0x00008e001e467a24 */ /* 0x000fe200078e02ff */
[----:B------:R-:W-:Y:S01]  /*0e60*/  SHF.R.U32.HI R0, RZ, 0x3, R0 ;  /* 0x00000003ff007819 */ /* 0x000fe20000011600 */
[----:B------:R-:W-:Y:S01]  /*0e70*/  IMAD.IADD R53, R53, 0x1, -R6 ;  /* 0x0000000135357824 */ /* 0x000fe200078e0a06 */
[----:B------:R-:W-:Y:S01]  /*0e80*/  LOP3.LUT R18, R18, 0x1c0, RZ, 0xc0, !PT ;  /* 0x000001c012127812 */ /* 0x000fe200078ec0ff */
[----:B------:R-:W-:Y:S01]  /*0e90*/  IMAD R70, R21, c[0x0][0x23c], R70 ;  /* 0x00008f0015467a24 */ /* 0x000fe200078e0246 */
[----:B------:R-:W-:Y:S01]  /*0ea0*/  LOP3.LUT R37, R37, R0, RZ, 0x3c, !PT ;  /* 0x0000000025257212 */ /* 0x000fe200078e3cff */
[C---:B------:R-:W-:Y:S01]  /*0eb0*/  IMAD R68, R30.reuse, c[0x0][0x180], RZ ;  /* 0x000060001e447a24 */ /* 0x040fe200078e02ff */
[----:B------:R-:W-:Y:S01]  /*0ec0*/  SHF.R.S32.HI R0, RZ, 0x5, R27 ;  /* 0x00000005ff007819 */ /* 0x000fe2000001141b */
[C---:B------:R-:W-:Y:S01]  /*0ed0*/  IMAD R66, R30.reuse, c[0x0][0x210], RZ ;  /* 0x000084001e427a24 */ /* 0x040fe200078e02ff */
[----:B------:R-:W-:Y:S01]  /*0ee0*/  LOP3.LUT R27, R27, 0xffffffe0, RZ, 0xc0, !PT ;  /* 0xffffffe01b1b7812 */ /* 0x000fe200078ec0ff */
[C---:B------:R-:W-:Y:S01]  /*0ef0*/  IMAD R72, R30.reuse, c[0x0][0x270], RZ ;  /* 0x00009c001e487a24 */ /* 0x040fe200078e02ff */
[----:B------:R-:W-:Y:S01]  /*0f00*/  LEA.HI R11, R25, R0, RZ, 0x2 ;  /* 0x00000000190b7211 */ /* 0x000fe200078f10ff */
[----:B------:R-:W-:Y:S01]  /*0f10*/  IMAD R30, R30, c[0x0][0x288], RZ ;  /* 0x0000a2001e1e7a24 */ /* 0x000fe200078e02ff */
[----:B------:R-:W-:Y:S01]  /*0f20*/  LOP3.LUT R37, R37, 0xfffffe00, R10, 0xf8, !PT ;  /* 0xfffffe0025257812 */ /* 0x000fe200078ef80a */
[----:B------:R-:W-:Y:S01]  /*0f30*/  IMAD.IADD R10, R38, 0x1, -R27 ;  /* 0x00000001260a7824 */ /* 0x000fe200078e0a1b */
[----:B------:R-:W-:Y:S01]  /*0f40*/  LOP3.LUT R11, R11, 0xfffffffc, RZ, 0xc0, !PT ;  /* 0xfffffffc0b0b7812 */ /* 0x000fe200078ec0ff */
[----:B------:R-:W-:Y:S01]  /*0f50*/  IMAD.IADD R71, R29, 0x1, R70 ;  /* 0x000000011d477824 */ /* 0x000fe200078e0246 */
[----:B------:R-:W-:Y:S01]  /*0f60*/  SHF.R.S32.HI R25, RZ, 0x7, R46 ;  /* 0x00000007ff197819 */ /* 0x000fe2000001142e */
[----:B------:R-:W-:Y:S01]  /*0f70*/  IMAD.MOV.U32 R70, RZ, RZ, R28 ;  /* 0x000000ffff467224 */ /* 0x000fe200078e001c */
[----:B------:R-:W-:Y:S01]  /*0f80*/  LOP3.LUT R27, R18, 0x8, R61, 0xf8, !PT ;  /* 0x00000008121b7812 */ /* 0x000fe200078ef83d */
[----:B------:R-:W-:Y:S01]  /*0f90*/  IMAD.IADD R11, R0, 0x1, -R11 ;  /* 0x00000001000b7824 */ /* 0x000fe200078e0a0b */
[----:B------:R-:W-:Y:S01]  /*0fa0*/  SHF.R.U32.HI R0, RZ, 0x3, R18 ;  /* 0x00000003ff007819 */ /* 0x000fe20000011612 */
[----:B------:R-:W-:Y:S01]  /*0fb0*/  IMAD R59, R42, 0x2, R25 ;  /* 0x000000022a3b7824 */ /* 0x000fe200078e0219 */
[----:B------:R-:W-:Y:S01]  /*0fc0*/  SHF.R.S32.HI R45, RZ, 0x1f, R10 ;  /* 0x0000001fff2d7819 */ /* 0x000fe2000001140a */
[----:B------:R-:W-:Y:S01]  /*0fd0*/  IMAD.SHL.U32 R14, R11, 0x10, RZ ;  /* 0x000000100b0e7824 */ /* 0x000fe200078e00ff */
[----:B------:R-:W-:Y:S01]  /*0fe0*/  LEA.HI R46, R46, R25, RZ, 0x1 ;  /* 0x000000192e2e7211 */ /* 0x000fe200078f08ff */
[----:B------:R-:W-:Y:S01]  /*0ff0*/  IMAD.WIDE.U32 R28, R21, c[0x0][0x288], R56 ;  /* 0x0000a200151c7a25 */ /* 0x000fe200078e0038 */
[----:B------:R-:W-:Y:S01]  /*1000*/  LOP3.LUT R6, R27, R0, RZ, 0x3c, !PT ;  /* 0x000000001b067212 */ /* 0x000fe200078e3cff */
[----:B------:R-:W-:Y:S01]  /*1010*/  USHF.L.U64.HI UR5, UR4, UR12, UR5 ;  /* 0x0000000c04057299 */ /* 0x000fe20008010205 */
[----:B------:R-:W-:Y:S01]  /*1020*/  LEA.HI R45, R45, R10, RZ, 0x2 ;  /* 0x0000000a2d2d7211 */ /* 0x000fe200078f10ff */
[C---:B------:R-:W-:Y:S01]  /*1030*/  IMAD R30, R21.reuse, c[0x0][0x28c], R30 ;  /* 0x0000a300151e7a24 */ /* 0x040fe200078e021e */
[----:B------:R-:W-:Y:S01]  /*1040*/  SHF.R.S32.HI R55, RZ, 0x1f, R3 ;  /* 0x0000001fff377819 */ /* 0x000fe20000011403 */
[C---:B------:R-:W-:Y:S01]  /*1050*/  IMAD R66, R21.reuse, c[0x0][0x214], R66 ;  /* 0x0000850015427a24 */ /* 0x040fe200078e0242 */
[----:B------:R-:W-:Y:S01]  /*1060*/  LOP3.LUT R46, R46, 0xfffffffe, RZ, 0xc0, !PT ;  /* 0xfffffffe2e2e7812 */ /* 0x000fe200078ec0ff */
[----:B-1----:R-:W-:Y:S01]  /*1070*/  IMAD.WIDE.U32 R50, R21, c[0x0][0x270], R56 ;  /* 0x00009c0015327a25 */ /* 0x002fe200078e0038 */
[----:B------:R-:W-:Y:S01]  /*1080*/  LEA R59, R59, R6, 0x9 ;  /* 0x000000063b3b7211 */ /* 0x000fe200078e48ff */
[----:B------:R-:W-:Y:S01]  /*1090*/  USHF.L.U32 UR4, UR4, 0x5, URZ ;  /* 0x0000000504047899 */ /* 0x000fe2000800063f */
[----:B------:R-:W-:Y:S01]  /*10a0*/  LOP3.LUT R18, R18, 0x30, R14, 0xf8, !PT ;  /* 0x0000003012127812 */ /* 0x000fe200078ef80e */
[----:B------:R-:W-:Y:S01]  /*10b0*/  IMAD.SHL.U32 R6, R25, 0x8, RZ ;  /* 0x0000000819067824 */ /* 0x000fe200078e00ff */
[----:B------:R-:W-:Y:S01]  /*10c0*/  LEA.HI.SX32 R45, R45, R14, 0x1e ;  /* 0x0000000e2d2d7211 */ /* 0x000fe200078ff2ff */
[----:B------:R-:W-:Y:S01]  /*10d0*/  IMAD.SHL.U32 R14, R24, 0x40, RZ ;  /* 0x00000040180e7824 */ /* 0x000fe200078e00ff */
[----:B------:R-:W-:Y:S01]  /*10e0*/  SHF.R.S32.HI R20, RZ, 0x1f, R40 ;  /* 0x0000001fff147819 */ /* 0x000fe20000011428 */
[C---:B------:R-:W-:Y:S01]  /*10f0*/  IMAD.WIDE.U32 R64, R21.reuse, c[0x0][0x210], R54 ;  /* 0x0000840015407a25 */ /* 0x040fe200078e0036 */
[----:B------:R-:W-:Y:S01]  /*1100*/  LOP3.LUT R6, R6, 0x8, RZ, 0xc0, !PT ;  /* 0x0000000806067812 */ /* 0x000fe200078ec0ff */
[----:B------:R-:W-:Y:S01]  /*1110*/  STL [R1+0x74], R38 ;  /* 0x0000742601007387 */ /* 0x000fe20000100800 */
[----:B------:R-:W-:Y:S01]  /*1120*/  LOP3.LUT R14, R14, 0x1c0, RZ, 0xc0, !PT ;  /* 0x000001c00e0e7812 */ /* 0x000fe200078ec0ff */
[----:B------:R-:W-:Y:S01]  /*1130*/  IMAD R72, R21, c[0x0][0x274], R72 ;  /* 0x00009d0015487a24 */ /* 0x000fe200078e0248 */
[----:B------:R-:W-:Y:S01]  /*1140*/  LOP3.LUT R7, R7, 0x7ffffffc, RZ, 0xc0, !PT ;  /* 0x7ffffffc07077812 */ /* 0x000fe200078ec0ff */
[----:B------:R-:W-:Y:S01]  /*1150*/  IMAD.IADD R46, R25, 0x1, -R46 ;  /* 0x00000001192e7824 */ /* 0x000fe200078e0a2e */
[----:B------:R-:W-:Y:S01]  /*1160*/  LOP3.LUT R61, R18, 0x8, R61, 0xf8, !PT ;  /* 0x00000008123d7812 */ /* 0x000fe200078ef83d */
[----:B------:R-:W-:Y:S01]  /*1170*/  IMAD.SHL.U32 R25, R42, 0x10, RZ ;  /* 0x000000102a197824 */ /* 0x000fe200078e00ff */
[----:B------:R-:W-:Y:S01]  /*1180*/  IADD3 R73, R51, R72, RZ ;  /* 0x0000004833497210 */ /* 0x000fe20007ffe0ff */
[----:B------:R-:W-:Y:S01]  /*1190*/  IMAD.IADD R31, R29, 0x1, R30 ;  /* 0x000000011d1f7824 */ /* 0x000fe200078e021e */
[----:B------:R-:W-:Y:S01]  /*11a0*/  SEL R29, R20, RZ, !P1 ;  /* 0x000000ff141d7207 */ /* 0x000fe20004800000 */
[----:B------:R-:W-:Y:S01]  /*11b0*/  IMAD.IADD R67, R65, 0x1, R66 ;  /* 0x0000000141437824 */ /* 0x000fe200078e0242 */
[----:B------:R-:W-:Y:S01]  /*11c0*/  LOP3.LUT R44, R6, 0x10, R25, 0xf8, !PT ;  /* 0x00000010062c7812 */ /* 0x000fe200078ef819 */
[C---:B------:R-:W-:Y:S01]  /*11d0*/  IMAD R68, R21.reuse, c[0x0][0x184], R68 ;  /* 0x0000610015447a24 */ /* 0x040fe200078e0244 */
[----:B------:R-:W-:Y:S01]  /*11e0*/  SHF.R.U32.HI R63, RZ, 0x3, R14 ;  /* 0x00000003ff3f7819 */ /* 0x000fe2000001160e */
[----:B------:R-:W-:Y:S01]  /*11f0*/  IMAD.WIDE.U32 R74, R21, c[0x0][0x180], R54 ;  /* 0x00006000154a7a25 */ /* 0x000fe200078e0036 */
[----:B------:R-:W-:-:S02]  /*1200*/  ISETP.NE.AND P0, PT, R12, 0x1, PT ;  /* 0x000000010c00780c */ /* 0x000fc40003f05270 */
[----:B------:R-:W-:Y:S01]  /*1210*/  LOP3.LUT R61, R61, R0, RZ, 0x3c, !PT ;  /* 0x000000003d3d7212 */ /* 0x000fe200078e3cff */
[----:B------:R-:W-:Y:S01]  /*1220*/  IMAD.MOV.U32 R66, RZ, RZ, R64 ;  /* 0x000000ffff427224 */ /* 0x000fe200078e0040 */
[----:B------:R-:W-:Y:S01]  /*1230*/  SEL R64, R40, RZ, !P1 ;  /* 0x000000ff28407207 */ /* 0x000fe20004800000 */
[----:B------:R-:W-:Y:S01]  /*1240*/  IMAD.MOV.U32 R72, RZ, RZ, R50 ;  /* 0x000000ffff487224 */ /* 0x000fe200078e0032 */
[----:B------:R-:W-:Y:S01]  /*1250*/  LOP3.LUT R63, R63, R14, R6, 0x1e, !PT ;  /* 0x0000000e3f3f7212 */ /* 0x000fe200078e1e06 */
[----:B------:R-:W-:Y:S01]  /*1260*/  IMAD.IADD R69, R75, 0x1, R68 ;  /* 0x000000014b457824 */ /* 0x000fe200078e0244 */
[----:B------:R-:W-:Y:S01]  /*1270*/  R2P PR, R53, 0x6 ;  /* 0x0000000635007804 */ /* 0x000fe20000000000 */
[C---:B------:R-:W-:Y:S01]  /*1280*/  IMAD R51, R29.reuse, c[0x0][0x278], RZ ;  /* 0x00009e001d337a24 */ /* 0x040fe200078e02ff */
[----:B------:R-:W-:Y:S01]  /*1290*/  MOV R34, UR15 ;  /* 0x0000000f00227c02 */ /* 0x000fe20008000f00 */
[C---:B------:R-:W-:Y:S01]  /*12a0*/  IMAD R27, R29.reuse, c[0x0][0x188], RZ ;  /* 0x000062001d1b7a24 */ /* 0x040fe200078e02ff */
[----:B------:R-:W-:Y:S01]  /*12b0*/  UIADD3 UR15, UP1, UR8, 0x18880, URZ ;  /* 0x00018880080f7890 */ /* 0x000fe2000ff3e03f */
[C---:B------:R-:W-:Y:S01]  /*12c0*/  IMAD R47, R29.reuse, c[0x0][0x218], RZ ;  /* 0x000086001d2f7a24 */ /* 0x040fe200078e02ff */
[----:B------:R-:W-:Y:S01]  /*12d0*/  MOV R78, UR17 ;  /* 0x00000011004e7c02 */ /* 0x000fe20008000f00 */
[C---:B------:R-:W-:Y:S01]  /*12e0*/  IMAD R25, R29.reuse, c[0x0][0x240], RZ ;  /* 0x000090001d197a24 */ /* 0x040fe200078e02ff */
[----:B------:R-:W-:Y:S01]  /*12f0*/  UIADD3.X UR11, URZ, UR9, URZ, UP1, !UPT ;  /* 0x000000093f0b7290 */ /* 0x000fe20008ffe43f */
[----:B------:R-:W-:Y:S01]  /*1300*/  IMAD.MOV.U32 R68, RZ, RZ, R74 ;  /* 0x000000ffff447224 */ /* 0x000fe200078e004a */
[----:B------:R1:W-:Y:S01]  /*1310*/  STL.128 [R1+0x30], R32 ;  /* 0x0000302001007387 */ /* 0x0003e20000100c00 */
[----:B------:R-:W-:Y:S01]  /*1320*/  IMAD R29, R29, c[0x0][0x290], RZ ;  /* 0x0000a4001d1d7a24 */ /* 0x000fe200078e02ff */
[----:B------:R-:W-:Y:S01]  /*1330*/  SHF.R.S32.HI R19, RZ, 0x7, R19 ;  /* 0x00000007ff137819 */ /* 0x000fe20000011413 */
[----:B------:R-:W-:-:S02]  /*1340*/  IMAD.MOV.U32 R30, RZ, RZ, R28 ;  /* 0x000000ffff1e7224 */ /* 0x000fc400078e001c */
[----:B------:R-:W-:-:S04]  /*1350*/  IMAD.WIDE.U32 R72, R64, c[0x0][0x278], R72 ;  /* 0x00009e0040487a25 */ /* 0x000fc800078e0048 */
[----:B------:R-:W-:Y:S02]  /*1360*/  IMAD.IADD R7, R38, 0x1, -R7 ;  /* 0x0000000126077824 */ /* 0x000fe400078e0a07 */
[----:B------:R-:W-:Y:S02]  /*1370*/  IMAD.SHL.U32 R28, R11, 0x400, RZ ;  /* 0x000004000b1c7824 */ /* 0x000fe400078e00ff */
[C---:B------:R-:W-:Y:S02]  /*1380*/  IMAD R0, R64.reuse, c[0x0][0x21c], R47 ;  /* 0x0000870040007a24 */ /* 0x040fe400078e022f */
[C---:B------:R-:W-:Y:S01]  /*1390*/  IMAD R50, R64.reuse, c[0x0][0x27c], R51 ;  /* 0x00009f0040327a24 */ /* 0x040fe200078e0233 */
[----:B------:R-:W-:Y:S01]  /*13a0*/  SHF.R.S32.HI R51, RZ, 0x1f, R15 ;  /* 0x0000001fff337819 */ /* 0x000fe2000001140f */
[C---:B------:R-:W-:Y:S02]  /*13b0*/  IMAD R27, R64.reuse, c[0x0][0x18c], R27 ;  /* 0x00006300401b7a24 */ /* 0x040fe400078e021b */
[----:B------:R-:W-:-:S02]  /*13c0*/  IMAD R25, R64, c[0x0][0x244], R25 ;  /* 0x0000910040197a24 */ /* 0x000fc400078e0219 */
[C---:B------:R-:W-:Y:S01]  /*13d0*/  IMAD R14, R64.reuse, c[0x0][0x294], R29 ;  /* 0x0000a500400e7a24 */ /* 0x040fe200078e021d */
[----:B------:R-:W-:Y:S01]  /*13e0*/  IADD3 R29, P4, R15, R72, RZ ;  /* 0x000000480f1d7210 */ /* 0x000fe20007f9e0ff */
[----:B------:R-:W-:-:S03]  /*13f0*/  IMAD.WIDE.U32 R70, R64, c[0x0][0x240], R70 ;  /* 0x0000900040467a25 */ /* 0x000fc600078e0046 */
[----:B------:R-:W-:Y:S01]  /*1400*/  IADD3.X R50, R51, R73, R50, P4, !PT ;  /* 0x0000004933327210 */ /* 0x000fe200027fe432 */
[----:B------:R-:W-:-:S04]  /*1410*/  IMAD.WIDE.U32 R68, R64, c[0x0][0x188], R68 ;  /* 0x0000620040447a25 */ /* 0x000fc800078e0044 */
[----:B------:R-:W-:Y:S01]  /*1420*/  IMAD.WIDE.U32 R66, R64, c[0x0][0x218], R66 ;  /* 0x0000860040427a25 */ /* 0x000fe200078e0042 */
[----:B-1----:R-:W-:-:S03]  /*1430*/  MOV R35, UR11 ;  /* 0x0000000b00237c02 */ /* 0x002fc60008000f00 */
[----:B------:R-:W-:Y:S02]  /*1440*/  IMAD.MOV.U32 R47, RZ, RZ, 0x20 ;  /* 0x00000020ff2f7424 */ /* 0x000fe400078e00ff */
[----:B------:R-:W-:Y:S02]  /*1450*/  IMAD.MOV.U32 R18, RZ, RZ, 0x10 ;  /* 0x00000010ff127424 */ /* 0x000fe400078e00ff */
[----:B------:R-:W-:-:S03]  /*1460*/  IMAD.WIDE.U32 R64, R64, c[0x0][0x290], R30 ;  /* 0x0000a40040407a25 */ /* 0x000fc600078e001e */
[----:B------:R-:W-:Y:S01]  /*1470*/  SEL R6, R18, 0xfffffff0, !P1 ;  /* 0xfffffff012067807 */ /* 0x000fe20004800000 */
[----:B------:R-:W-:Y:S01]  /*1480*/  IMAD R30, R7, 0x2, R28 ;  /* 0x00000002071e7824 */ /* 0x000fe200078e021c */
[----:B------:R-:W-:Y:S01]  /*1490*/  SEL R7, R47, 0xffffffe0, !P2 ;  /* 0xffffffe02f077807 */ /* 0x000fe20005000000 */
[----:B------:R-:W-:Y:S01]  /*14a0*/  IMAD.SHL.U32 R31, R15, 0x40, RZ ;  /* 0x000000400f1f7824 */ /* 0x000fe200078e00ff */
[----:B------:R-:W-:Y:S01]  /*14b0*/  R2P PR, R26, 0x6 ;  /* 0x000000061a007804 */ /* 0x000fe20000000000 */
[----:B------:R-:W-:Y:S01]  /*14c0*/  IMAD.SHL.U32 R53, R53, 0x40, RZ ;  /* 0x0000004035357824 */ /* 0x000fe200078e00ff */
[----:B------:R-:W-:Y:S01]  /*14d0*/  IADD3 R63, R30, R63, RZ ;  /* 0x0000003f1e3f7210 */ /* 0x000fe20007ffe0ff */
[----:B------:R-:W-:Y:S01]  /*14e0*/  IMAD.MOV.U32 R30, RZ, RZ, 0x2 ;  /* 0x00000002ff1e7424 */ /* 0x000fe200078e00ff */
[----:B------:R-:W-:Y:S01]  /*14f0*/  IADD3 R15, P4, R15, R64, RZ ;  /* 0x000000400f0f7210 */ /* 0x000fe20007f9e0ff */
[C---:B------:R-:W-:Y:S01]  /*1500*/  IMAD R61, R42.reuse, 0x200, R61 ;  /* 0x000002002a3d7824 */ /* 0x040fe200078e023d */
[----:B------:R-:W-:Y:S01]  /*1510*/  LOP3.LUT R53, R53, 0x1c0, RZ, 0xc0, !PT ;  /* 0x000001c035357812 */ /* 0x000fe200078ec0ff */
[----:B------:R-:W-:Y:S01]  /*1520*/  IMAD.SHL.U32 R42, R42, 0x8, RZ ;  /* 0x000000082a2a7824 */ /* 0x000fe200078e00ff */
[----:B------:R-:W-:Y:S01]  /*1530*/  IADD3.X R14, R51, R65, R14, P4, !PT ;  /* 0x00000041330e7210 */ /* 0x000fe200027fe40e */
[----:B------:R-:W-:Y:S01]  /*1540*/  IMAD.WIDE.U32 R64, R59, R30, c[0x0][0x18] ;  /* 0x000006003b407625 */ /* 0x000fe200078e001e */
[----:B------:R-:W-:-:S02]  /*1550*/  IADD3 R26, P6, P5, R38, R70, R31 ;  /* 0x00000046261a7210 */ /* 0x000fc40007dde01f */
[----:B------:R-:W-:Y:S01]  /*1560*/  SHF.R.S32.HI R30, RZ, 0x1f, R38 ;  /* 0x0000001fff1e7819 */ /* 0x000fe20000011426 */
[----:B------:R-:W-:Y:S01]  /*1570*/  IMAD.IADD R25, R71, 0x1, R25 ;  /* 0x0000000147197824 */ /* 0x000fe200078e0219 */
[----:B------:R-:W-:Y:S01]  /*1580*/  IADD3 R64, P4, R64, 0x4080, RZ ;  /* 0x0000408040407810 */ /* 0x000fe20007f9e0ff */
[----:B------:R-:W-:Y:S01]  /*1590*/  IMAD.IADD R69, R69, 0x1, R27 ;  /* 0x0000000145457824 */ /* 0x000fe200078e021b */
[----:B------:R-:W-:Y:S01]  /*15a0*/  SHF.R.S32.HI R31, RZ, 0x1f, R31 ;  /* 0x0000001fff1f7819 */ /* 0x000fe2000001141f */
[----:B------:R-:W-:Y:S01]  /*15b0*/  IMAD.IADD R67, R67, 0x1, R0 ;  /* 0x0000000143437824 */ /* 0x000fe200078e0200 */
[----:B------:R-:W-:Y:S01]  /*15c0*/  SHF.R.U32.HI R57, RZ, 0x3, R53 ;  /* 0x00000003ff397819 */ /* 0x000fe20000011635 */
[----:B------:R-:W-:Y:S01]  /*15d0*/  IMAD.X R65, RZ, RZ, R65, P4 ;  /* 0x000000ffff417224 */ /* 0x000fe200020e0641 */
[----:B------:R-:W-:Y:S01]  /*15e0*/  SHF.R.S32.HI R0, RZ, 0x1f, R2 ;  /* 0x0000001fff007819 */ /* 0x000fe20000011402 */
[----:B------:R-:W-:Y:S01]  /*15f0*/  IMAD.SHL.U32 R4, R4, 0x40, RZ ;  /* 0x0000004004047824 */ /* 0x000fe200078e00ff */
[----:B------:R-:W-:Y:S01]  /*1600*/  IADD3 R27, P4, R2, R5, RZ ;  /* 0x00000005021b7210 */ /* 0x000fe20007f9e0ff */
[----:B------:R-:W-:Y:S01]  /*1610*/  IMAD.U32 R34, RZ, RZ, UR15 ;  /* 0x0000000fff227e24 */ /* 0x000fe2000f8e00ff */
[----:B------:R-:W-:Y:S01]  /*1620*/  LOP3.LUT R42, R53, 0x8, R42, 0xf8, !PT ;  /* 0x00000008352a7812 */ /* 0x000fe200078ef82a */
[----:B------:R-:W-:Y:S01]  /*1630*/  UIADD3 UR15, UP0, UR8, 0x8080, URZ ;  /* 0x00008080080f7890 */ /* 0x000fe2000ff1e03f */
[----:B------:R-:W-:Y:S01]  /*1640*/  IADD3.X R25, R30, R25, R31, P6, P5 ;  /* 0x000000191e197210 */ /* 0x000fe200037ea41f */
[----:B------:R-:W-:Y:S01]  /*1650*/  IMAD.WIDE.U32 R70, R27, c[0x0][0x208], R66 ;  /* 0x000082001b467a25 */ /* 0x000fe200078e0042 */
[----:B------:R-:W-:Y:S01]  /*1660*/  LOP3.LUT R53, R57, R44, R53, 0x1e, !PT ;  /* 0x0000002c39357212 */ /* 0x000fe200078e1e35 */
[----:B------:R-:W-:Y:S01]  /*1670*/  UIADD3.X UR11, URZ, UR9, URZ, UP0, !UPT ;  /* 0x000000093f0b7290 */ /* 0x000fe200087fe43f */
[----:B------:R-:W-:Y:S01]  /*1680*/  LEA.HI.X.SX32 R30, R5, R0, 0x1, P4 ;  /* 0x00000000051e7211 */ /* 0x000fe200020f0eff */
[----:B------:R-:W-:Y:S01]  /*1690*/  IMAD.U32 R74, RZ, RZ, UR4 ;  /* 0x00000004ff4a7e24 */ /* 0x000fe2000f8e00ff */
[----:B------:R-:W-:Y:S01]  /*16a0*/  LOP3.LUT R57, R42, R57, RZ, 0x3c, !PT ;  /* 0x000000392a397212 */ /* 0x000fe200078e3cff */
[----:B------:R-:W-:Y:S01]  /*16b0*/  ULDC UR4, c[0x0][0x1c] ;  /* 0x0000070000047ab9 */ /* 0x000fe20000000800 */
[----:B------:R-:W-:Y:S01]  /*16c0*/  LOP3.LUT R42, R4, 0xfffffe00, RZ, 0xc0, !PT ;  /* 0xfffffe00042a7812 */ /* 0x000fe200078ec0ff */
[----:B------:R-:W-:Y:S01]  /*16d0*/  IMAD.U32 R75, RZ, RZ, UR5 ;  /* 0x00000005ff4b7e24 */ /* 0x000fe2000f8e00ff */
[----:B------:R-:W-:Y:S01]  /*16e0*/  SEL R5, R47, 0xffffffe0, !P2 ;  /* 0xffffffe02f057807 */ /* 0x000fe20005000000 */
[----:B------:R-:W-:Y:S01]  /*16f0*/  STL.128 [R1+0x50], R32 ;  /* 0x0000502001007387 */ /* 0x000fe20000100c00 */
[----:B------:R-:W-:Y:S01]  /*1700*/  SEL R4, R18, 0xfffffff0, !P1 ;  /* 0xfffffff012047807 */ /* 0x000fe20004800000 */
[----:B------:R-:W-:Y:S01]  /*1710*/  IMAD.U32 R79, RZ, RZ, UR13 ;  /* 0x0000000dff4f7e24 */ /* 0x000fe2000f8e00ff */
[----:B------:R-:W-:Y:S01]  /*1720*/  R2P PR, R24, 0x6 ;  /* 0x0000000618007804 */ /* 0x000fe20000000000 */
[C---:B------:R-:W-:Y:S01]  /*1730*/  IMAD R24, R30.reuse, c[0x0][0x178], RZ ;  /* 0x00005e001e187a24 */ /* 0x040fe200078e02ff */
[----:B------:R-:W-:Y:S01]  /*1740*/  LEA R51, P4, R29, c[0x0][0x258], 0x2 ;  /* 0x000096001d337a11 */ /* 0x000fe200078810ff */
[----:B------:R-:W-:Y:S01]  /*1750*/  IMAD R30, R30, c[0x0][0x208], RZ ;  /* 0x000082001e1e7a24 */ /* 0x000fe200078e02ff */
[----:B------:R-:W-:Y:S01]  /*1760*/  IADD3 R57, R57, R42, R28 ;  /* 0x0000002a39397210 */ /* 0x000fe20007ffe01c */
[----:B------:R-:W-:Y:S01]  /*1770*/  IMAD R28, R27, c[0x0][0x17c], R24 ;  /* 0x00005f001b1c7a24 */ /* 0x000fe200078e0218 */
[----:B------:R-:W-:Y:S01]  /*1780*/  LEA.HI.X R50, R29, c[0x0][0x25c], R50, 0x2, P4 ;  /* 0x000097001d327a11 */ /* 0x000fe200020f1432 */
[C---:B------:R-:W-:Y:S01]  /*1790*/  IMAD R24, R27.reuse, c[0x0][0x20c], R30 ;  /* 0x000083001b187a24 */ /* 0x040fe200078e021e */
[----:B------:R-:W-:Y:S01]  /*17a0*/  LEA R66, P4, R26, c[0x0][0x220], 0x2 ;  /* 0x000088001a427a11 */ /* 0x000fe200078810ff */
[----:B------:R-:W-:Y:S01]  /*17b0*/  IMAD.WIDE.U32 R30, R27, c[0x0][0x178], R68 ;  /* 0x00005e001b1e7a25 */ /* 0x000fe200078e0044 */
[----:B------:R-:W-:-:S02]  /*17c0*/  LEA R68, P5, R15, c[0x0][0x280], 0x2 ;  /* 0x0000a0000f447a11 */ /* 0x000fc400078a10ff */
[----:B------:R-:W-:Y:S01]  /*17d0*/  LEA.HI.X R67, R26, c[0x0][0x224], R25, 0x2, P4 ;  /* 0x000089001a437a11 */ /* 0x000fe200020f1419 */
[----:B------:R-:W-:Y:S01]  /*17e0*/  IMAD.U32 R25, RZ, RZ, UR11 ;  /* 0x0000000bff197e24 */ /* 0x000fe2000f8e00ff */
[----:B------:R-:W-:Y:S01]  /*17f0*/  LEA.HI.X R69, R15, c[0x0][0x284], R14, 0x2, P5 ;  /* 0x0000a1000f457a11 */ /* 0x000fe200028f140e */
[----:B------:R-:W-:Y:S01]  /*1800*/  UIADD3 UR11, UP0, UR8, 0x10080, URZ ;  /* 0x00010080080b7890 */ /* 0x000fe2000ff1e03f */
[----:B------:R-:W-:Y:S01]  /*1810*/  IADD3 R15, R31, R28, RZ ;  /* 0x0000001c1f0f7210 */ /* 0x000fe20007ffe0ff */
[----:B------:R-:W-:Y:S01]  /*1820*/  IMAD.IADD R26, R71, 0x1, R24 ;  /* 0x00000001471a7824 */ /* 0x000fe200078e0218 */
[C---:B------:R-:W-:Y:S01]  /*1830*/  LEA R14, P4, R30.reuse, c[0x0][0x160], 0x1 ;  /* 0x000058001e0e7a11 */ /* 0x040fe200078808ff */
[----:B------:R-:W-:Y:S01]  /*1840*/  IMAD.U32 R28, RZ, RZ, UR15 ;  /* 0x0000000fff1c7e24 */ /* 0x000fe2000f8e00ff */
[----:B------:R-:W-:Y:S01]  /*1850*/  UIADD3.X UR9, URZ, UR9, URZ, UP0, !UPT ;  /* 0x000000093f097290 */ /* 0x000fe200087fe43f */
[----:B------:R-:W-:Y:S01]  /*1860*/  LOP3.LUT R53, R53, R42, RZ, 0xfc, !PT ;  /* 0x0000002a35357212 */ /* 0x000fe200078efcff */
[----:B------:R-:W-:Y:S01]  /*1870*/  @P0 IMAD.HI.U32 R39, R21, c[0x0][0x24c], RZ ;  /* 0x0000930015270a27 */ /* 0x000fe200078e00ff */
[----:B------:R-:W-:-:S02]  /*1880*/  LEA.HI.X R15, R30, c[0x0][0x164], R15, 0x1, P4 ;  /* 0x000059001e0f7a11 */ /* 0x000fc400020f0c0f */
[----:B------:R-:W-:Y:S01]  /*1890*/  LEA R72, P4, R70, c[0x0][0x1f0], 0x1 ;  /* 0x00007c0046487a11 */ /* 0x000fe200078808ff */
[----:B------:R-:W-:Y:S01]  /*18a0*/  IMAD.MOV.U32 R24, RZ, RZ, R28 ;  /* 0x000000ffff187224 */ /* 0x000fe200078e001c */
[----:B------:R-:W-:Y:S01]  /*18b0*/  SEL R18, R18, 0xfffffff0, !P1 ;  /* 0xfffffff012127807 */ /* 0x000fe20004800000 */
[----:B------:R-:W-:Y:S01]  /*18c0*/  IMAD.MOV.U32 R28, RZ, RZ, R14 ;  /* 0x000000ffff1c7224 */ /* 0x000fe200078e000e */
[----:B------:R-:W-:Y:S01]  /*18d0*/  LEA.HI.X R73, R70, c[0x0][0x1f4], R26, 0x1, P4 ;  /* 0x00007d0046497a11 */ /* 0x000fe200020f0c1a */
[----:B------:R-:W-:Y:S01]  /*18e0*/  IMAD.WIDE.U32 R30, R37, 0x2, R24 ;  /* 0x00000002251e7825 */ /* 0x000fe200078e0018 */
[----:B------:R-:W-:Y:S02]  /*18f0*/  IADD3 R44, P4, R22, 0xa0, RZ ;  /* 0x000000a0162c7810 */ /* 0x000fe40007f9e0ff */
[----:B------:R-:W-:Y:S01]  /*1900*/  ISETP.GE.AND P1, PT, R3, c[0x0][0x1fc], PT ;  /* 0x00007f0003007a0c */ /* 0x000fe20003f26270 */
[----:B------:R-:W-:Y:S01]  /*1910*/  IMAD.MOV.U32 R29, RZ, RZ, R15 ;  /* 0x000000ffff1d7224 */ /* 0x000fe200078e000f */
[----:B------:R-:W-:Y:S01]  /*1920*/  IADD3 R42, R44, -c[0x0][0x20], RZ ;  /* 0x800008002c2a7a10 */ /* 0x000fe20007ffe0ff */
[----:B------:R-:W-:-:S02]  /*1930*/  IMAD.U32 R26, RZ, RZ, UR11 ;  /* 0x0000000bff1a7e24 */ /* 0x000fc4000f8e00ff */
[----:B------:R-:W-:Y:S01]  /*1940*/  IMAD.U32 R27, RZ, RZ, UR9 ;  /* 0x00000009ff1b7e24 */ /* 0x000fe2000f8e00ff */
[----:B------:R-:W-:Y:S01]  /*1950*/  UIADD3 UR9, UP0, UR8, 0x18080, URZ ;  /* 0x0001808008097890 */ /* 0x000fe2000ff1e03f */
[----:B------:R1:W-:Y:S01]  /*1960*/  STL.128 [R1+0x90], R28 ;  /* 0x0000901c01007387 */ /* 0x0003e20000100c00 */
[----:B------:R-:W-:Y:S02]  /*1970*/  IMAD.WIDE.U32 R70, R63, 0x2, R34 ;  /* 0x000000023f467825 */ /* 0x000fe400078e0022 */
[----:B------:R-:W-:Y:S01]  /*1980*/  UIADD3.X UR5, URZ, UR4, URZ, UP0, !UPT ;  /* 0x000000043f057290 */ /* 0x000fe200087fe43f */
[----:B------:R-:W-:Y:S01]  /*1990*/  STL.128 [R1+0x20], R24 ;  /* 0x0000201801007387 */ /* 0x000fe20000100c00 */
[----:B------:R-:W-:Y:S01]  /*19a0*/  UIADD3 UR8, UP0, UR8, 0x18480, URZ ;  /* 0x0001848008087890 */ /* 0x000fe2000ff1e03f */
[--C-:B------:R-:W-:Y:S02]  /*19b0*/  IMAD.WIDE.U32 R76, R53, 0x2, R26.reuse ;  /* 0x00000002354c7825 */ /* 0x100fe400078e001a */
[----:B------:R-:W-:Y:S01]  /*19c0*/  STL.128 [R1+0x40], R24 ;  /* 0x0000401801007387 */ /* 0x000fe20000100c00 */
[----:B------:R-:W-:Y:S01]  /*19d0*/  UIADD3.X UR4, URZ, UR4, URZ, UP0, !UPT ;  /* 0x000000043f047290 */ /* 0x000fe200087fe43f */
[----:B------:R-:W-:-:S02]  /*19e0*/  IMAD.WIDE.U32 R80, R37, 0x2, R26 ;  /* 0x0000000225507825 */ /* 0x000fc400078e001a */
[----:B------:R2:W-:Y:S02]  /*19f0*/  STL.64 [R42+0x18], R72 ;  /* 0x000018482a007387 */ /* 0x0005e40000100a00 */
[----:B------:R-:W-:Y:S02]  /*1a00*/  IMAD.WIDE.U32 R62, R63, 0x2, R48 ;  /* 0x000000023f3e7825 */ /* 0x000fe400078e0030 */
[----:B------:R3:W-:Y:S04]  /*1a10*/  STL.64 [R42+0x8], R74 ;  /* 0x0000084a2a007387 */ /* 0x0007e80000100a00 */
[----:B------:R-:W-:Y:S04]  /*1a20*/  STL.64 [R42+0x10], R78 ;  /* 0x0000104e2a007387 */ /* 0x000fe80000100a00 */
[----:B------:R-:W-:Y:S01]  /*1a30*/  STL.64 [R42+0x20], R80 ;  /* 0x000020502a007387 */ /* 0x000fe20000100a00 */
[----:B-1----:R-:W-:-:S04]  /*1a40*/  IMAD.WIDE.U32 R28, R61, 0x2, R34 ;  /* 0x000000023d1c7825 */ /* 0x002fc800078e0022 */
[----:B------:R-:W-:-:S04]  /*1a50*/  IMAD.WIDE.U32 R30, R61, 0x2, R48 ;  /* 0x000000023d1e7825 */ /* 0x000fc800078e0030 */
[----:B--2---:R-:W-:-:S04]  /*1a60*/  IMAD.WIDE.U32 R72, R59, 0x2, R32 ;  /* 0x000000023b487825 */ /* 0x004fc800078e0020 */
[----:B------:R-:W-:-:S04]  /*1a70*/  IMAD.WIDE.U32 R58, R57, 0x2, R24 ;  /* 0x00000002393a7825 */ /* 0x000fc800078e0018 */
[----:B------:R-:W-:Y:S01]  /*1a80*/  IMAD.WIDE.U32 R60, R53, 0x2, R24 ;  /* 0x00000002353c7825 */ /* 0x000fe200078e0018 */
[----:B------:R-:W-:-:S03]  /*1a90*/  SHF.R.S32.HI R25, RZ, 0x7, R52 ;  /* 0x00000007ff197819 */ /* 0x000fc60000011434 */
[----:B------:R-:W-:Y:S02]  /*1aa0*/  IMAD.U32 R34, RZ, RZ, UR9 ;  /* 0x00000009ff227e24 */ /* 0x000fe4000f8e00ff */
[----:B------:R-:W-:Y:S01]  /*1ab0*/  IMAD.U32 R35, RZ, RZ, UR5 ;  /* 0x00000005ff237e24 */ /* 0x000fe2000f8e00ff */
[----:B------:R1:W-:Y:S01]  /*1ac0*/  STL [R42], R25 ;  /* 0x000000192a007387 */ /* 0x0003e20000100800 */
[----:B---3--:R-:W-:-:S03]  /*1ad0*/  IMAD.WIDE.U32 R74, R57, 0x2, R26 ;  /* 0x00000002394a7825 */ /* 0x008fc600078e001a */
[----:B------:R-:W-:Y:S01]  /*1ae0*/  STL [R1+0xc8], R19 ;  /* 0x0000c81301007387 */ /* 0x000fe20000100800 */
[----:B------:R-:W-:-:S04]  /*1af0*/  IMAD.WIDE R26, R56, 0x4, R34 ;  /* 0x00000004381a7825 */ /* 0x000fc800078e0222 */
[----:B------:R-:W-:Y:S02]  /*1b00*/  IMAD.MOV.U32 R24, RZ, RZ, R51 ;  /* 0x000000ffff187224 */ /* 0x000fe400078e0033 */
[----:B------:R-:W-:-:S04]  /*1b10*/  IMAD.WIDE.U32 R48, R57, 0x2, R48 ;  /* 0x0000000239307825 */ /* 0x000fc800078e0030 */
[----:B------:R-:W-:-:S04]  /*1b20*/  IMAD.WIDE.U32 R32, R53, 0x2, R32 ;  /* 0x0000000235207825 */ /* 0x000fc800078e0020 */
[----:B------:R-:W-:-:S04]  /*1b30*/  IMAD.WIDE R34, R45, 0x4, R34 ;  /* 0x000000042d227825 */ /* 0x000fc800078e0222 */
[----:B-1----:R-:W-:-:S05]  /*1b40*/  IMAD.MOV.U32 R25, RZ, RZ, R50 ;  /* 0x000000ffff197224 */ /* 0x002fca00078e0032 */
        /* <DEDUP_REMOVED lines=11> */
[----:B--2---:R-:W-:Y:S01]  /*1c00*/  SEL R19, R47, 0xffffffe0, !P2 ;  /* 0xffffffe02f137807 */ /* 0x004fe20005000000 */
[----:B------:R-:W-:Y:S01]  /*1c10*/  IMAD.MOV.U32 R47, RZ, RZ, R17 ;  /* 0x000000ffff2f7224 */ /* 0x000fe200078e0011 */
[----:B------:R-:W-:Y:S01]  /*1c20*/  ISETP.GE.AND P2, PT, R3, c[0x0][0x16c], PT ;  /* 0x00005b0003007a0c */ /* 0x000fe20003f46270 */
[----:B------:R-:W-:Y:S01]  /*1c30*/  STL.64 [R1+0x258], R6 ;  /* 0x0002580601007387 */ /* 0x000fe20000100a00 */
[----:B------:R-:W-:Y:S01]  /*1c40*/  @P0 SHF.R.U32.HI R39, RZ, c[0x0][0x250], R39 ;  /* 0x00009400ff270a19 */ /* 0x000fe20000011627 */
[----:B------:R-:W-:Y:S01]  /*1c50*/  ULDC.64 UR4, c[0x0][0x1d8] ;  /* 0x0000760000047ab9 */ /* 0x000fe20000000a00 */
[----:B------:R-:W-:Y:S01]  /*1c60*/  SEL R26, RZ, 0x1, P2 ;  /* 0x00000001ff1a7807 */ /* 0x000fe20001000000 */
[----:B------:R-:W-:Y:S04]  /*1c70*/  STL.64 [R1+0x298], R18 ;  /* 0x0002981201007387 */ /* 0x000fe80000100a00 */
[----:B------:R1:W-:Y:S01]  /*1c80*/  STL.64 [R1+0x2a8], R18 ;  /* 0x0002a81201007387 */ /* 0x0003e20000100a00 */
[----:B---3--:R-:W-:-:S03]  /*1c90*/  IMAD.WIDE R10, R45, 0x4, R24 ;  /* 0x000000042d0a7825 */ /* 0x008fc600078e0218 */
[----:B------:R2:W-:Y:S01]  /*1ca0*/  STL.64 [R1+0x300], R6 ;  /* 0x0003000601007387 */ /* 0x0005e20000100a00 */
[----:B------:R-:W-:-:S03]  /*1cb0*/  IMAD.WIDE R24, R56, 0x4, R24 ;  /* 0x0000000438187825 */ /* 0x000fc600078e0218 */
[----:B------:R-:W-:Y:S01]  /*1cc0*/  STL [R1+0x2d8], R7 ;  /* 0x0002d80701007387 */ /* 0x000fe20000100800 */
[----:B----4-:R-:W-:Y:S01]  /*1cd0*/  SHF.R.S32.HI R4, RZ, 0xd, R13 ;  /* 0x0000000dff047819 */ /* 0x010fe2000001140d */
[----:B------:R-:W-:Y:S02]  /*1ce0*/  IMAD.MOV.U32 R5, RZ, RZ, c[0x0][0x2a8] ;  /* 0x0000aa00ff057624 */ /* 0x000fe400078e00ff */
[----:B------:R3:W-:Y:S01]  /*1cf0*/  STL.64 [R1+0xf0], R24 ;  /* 0x0000f01801007387 */ /* 0x0007e20000100a00 */
[----:B------:R-:W-:Y:S01]  /*1d00*/  SEL R13, RZ, 0x1, P1 ;  /* 0x00000001ff0d7807 */ /* 0x000fe20000800000 */
[----:B------:R-:W-:Y:S02]  /*1d10*/  IMAD.X R45, RZ, RZ, R23, P4 ;  /* 0x000000ffff2d7224 */ /* 0x000fe400020e0617 */
[----:B------:R-:W-:Y:S04]  /*1d20*/  STL [R1+0x2e8], R7 ;  /* 0x0002e80701007387 */ /* 0x000fe80000100800 */
[----:B------:R4:W-:Y:S04]  /*1d30*/  STL [R1+0x318], R7 ;  /* 0x0003180701007387 */ /* 0x0009e80000100800 */
[----:B------:R5:W-:Y:S01]  /*1d40*/  STL [R1+0xf8], R4 ;  /* 0x0000f80401007387 */ /* 0x000be20000100800 */
[----:B-1----:R-:W-:-:S03]  /*1d50*/  IADD3 R18, P5, R22, 0x78, RZ ;  /* 0x0000007816127810 */ /* 0x002fc60007fbe0ff */
[----:B------:R1:W-:Y:S01]  /*1d60*/  STL.64 [R1+0x330], R10 ;  /* 0x0003300a01007387 */ /* 0x0003e20000100a00 */
[----:B--2---:R-:W-:-:S03]  /*1d70*/  IMAD.MOV.U32 R6, RZ, RZ, c[0x0][0x2ac] ;  /* 0x0000ab00ff067624 */ /* 0x004fc600078e00ff */
[----:B------:R-:W-:Y:S04]  /*1d80*/  STL.128 [R1+0x320], R32 ;  /* 0x0003202001007387 */ /* 0x000fe80000100c00 */
[----:B------:R-:W-:Y:S01]  /*1d90*/  STL.128 [R1+0x2c0], R28 ;  /* 0x0002c01c01007387 */ /* 0x000fe20000100c00 */
[----:B---3--:R-:W-:-:S03]  /*1da0*/  IADD3 R24, P2, R22, 0x98, RZ ;  /* 0x0000009816187810 */ /* 0x008fc60007f5e0ff */
[----:B------:R-:W-:Y:S01]  /*1db0*/  STL.64 [R1+0x100], R66 ;  /* 0x0001004201007387 */ /* 0x000fe20000100a00 */
[----:B------:R-:W-:-:S03]  /*1dc0*/  IMAD.X R25, RZ, RZ, R23, P5 ;  /* 0x000000ffff197224 */ /* 0x000fc600028e0617 */
[----:B------:R-:W-:Y:S01]  /*1dd0*/  STL.64 [R1+0x278], R72 ;  /* 0x0002784801007387 */ /* 0x000fe20000100a00 */
[----:B----4-:R-:W-:Y:S02]  /*1de0*/  IMAD.MOV.U32 R7, RZ, RZ, c[0x0][0x2b0] ;  /* 0x0000ac00ff077624 */ /* 0x010fe400078e00ff */
[----:B------:R-:W-:Y:S01]  /*1df0*/  IMAD.X R19, RZ, RZ, R23, P2 ;  /* 0x000000ffff137224 */ /* 0x000fe200010e0617 */
[----:B------:R-:W-:Y:S01]  /*1e00*/  STL.64 [R1+0x288], R64 ;  /* 0x0002884001007387 */ /* 0x000fe20000100a00 */
[----:B-----5:R-:W-:-:S03]  /*1e10*/  MOV R4, RZ ;  /* 0x000000ff00047202 */ /* 0x020fc60000000f00 */
[----:B------:R-:W-:Y:S01]  /*1e20*/  STL.64 [R1+0x2a0], R70 ;  /* 0x0002a04601007387 */ /* 0x000fe20000100a00 */
[----:B-1----:R-:W-:-:S03]  /*1e30*/  IADD3 R10, P1, R22, 0xc8, RZ ;  /* 0x000000c8160a7810 */ /* 0x002fc60007f3e0ff */
[----:B------:R-:W-:Y:S01]  /*1e40*/  STL.64 [R1+0x2b0], R62 ;  /* 0x0002b03e01007387 */ /* 0x000fe20000100a00 */
[----:B------:R-:W-:-:S03]  /*1e50*/  IADD3 R11, P6, R22, 0x341, RZ ;  /* 0x00000341160b7810 */ /* 0x000fc60007fde0ff */
[----:B------:R-:W-:Y:S04]  /*1e60*/  STL.64 [R1+0x260], R74 ;  /* 0x0002604a01007387 */ /* 0x000fe80000100a00 */
[----:B------:R-:W-:Y:S04]  /*1e70*/  STL.64 [R1+0x2e0], R76 ;  /* 0x0002e04c01007387 */ /* 0x000fe80000100a00 */
[----:B------:R-:W-:Y:S04]  /*1e80*/  STL.64 [R1+0x250], R58 ;  /* 0x0002503a01007387 */ /* 0x000fe80000100a00 */
        /* <DEDUP_REMOVED lines=11> */
[----:B-1----:R-:W-:-:S03]  /*1f40*/  IMAD.MOV.U32 R46, RZ, RZ, R16 ;  /* 0x000000ffff2e7224 */ /* 0x002fc600078e0010 */
        /* <DEDUP_REMOVED lines=31> */
[----:B------:R2:W-:Y:S04]  /*2140*/  STL [R42+0x2a4], R56 ;  /* 0x0002a4382a007387 */ /* 0x0005e80000100800 */
[----:B------:R3:W-:Y:S04]  /*2150*/  STL.U8 [R42+0x2a8], R13 ;  /* 0x0002a80d2a007387 */ /* 0x0007e80000100000 */
[----:B------:R4:W-:Y:S04]  /*2160*/  STL.128 [R1+0x360], R4 ;  /* 0x0003600401007387 */ /* 0x0009e80000100c00 */
[----:B------:R-:W-:Y:S04]  /*2170*/  STL.128 [R1+0x3e0], R44 ;  /* 0x0003e02c01007387 */ /* 0x000fe80000100c00 */
[----:B------:R-:W-:Y:S04]  /*2180*/  STL [R1+0x34c], R38 ;  /* 0x00034c2601007387 */ /* 0x000fe80000100800 */
[----:B------:R-:W-:Y:S01]  /*2190*/  STL [R1+0x430], R41 ;  /* 0x0004302901007387 */ /* 0x000fe20000100800 */
[----:B-1----:R-:W-:-:S03]  /*21a0*/  IMAD.X R26, RZ, RZ, R23, P6 ;  /* 0x000000ffff1a7224 */ /* 0x002fc600030e0617 */
[----:B--2---:R-:W2:Y:S01]  /*21b0*/  LDL.128 R56, [R1+0xd0] ;  /* 0x0000d00001387983 */ /* 0x004ea20000100c00 */
[----:B---3--:R-:W-:Y:S02]  /*21c0*/  IMAD.X R13, RZ, RZ, R23, P1 ;  /* 0x000000ffff0d7224 */ /* 0x008fe400008e0617 */
[----:B----4-:R-:W-:Y:S01]  /*21d0*/  IMAD.MOV.U32 R4, RZ, RZ, R24 ;  /* 0x000000ffff047224 */ /* 0x010fe200078e0018 */
[C---:B------:R-:W-:Y:S01]  /*21e0*/  IADD3 R24, P1, R22.reuse, 0x340, RZ ;  /* 0x0000034016187810 */ /* 0x040fe20007f3e0ff */
[----:B------:R-:W-:Y:S01]  /*21f0*/  IMAD.MOV.U32 R6, RZ, RZ, R18 ;  /* 0x000000ffff067224 */ /* 0x000fe200078e0012 */
[C---:B------:R-:W-:Y:S01]  /*2200*/  IADD3 R18, P2, R22.reuse, 0x338, RZ ;  /* 0x0000033816127810 */ /* 0x040fe20007f5e0ff */
[----:B------:R-:W-:Y:S02]  /*2210*/  IMAD.MOV.U32 R7, RZ, RZ, R25 ;  /* 0x000000ffff077224 */ /* 0x000fe400078e0019 */
[----:B------:R-:W-:Y:S02]  /*2220*/  IMAD.MOV.U32 R5, RZ, RZ, R19 ;  /* 0x000000ffff057224 */ /* 0x000fe400078e0013 */
[--C-:B------:R-:W-:Y:S01]  /*2230*/  IMAD.X R25, RZ, RZ, R23.reuse, P1 ;  /* 0x000000ffff197224 */ /* 0x100fe200008e0617 */
[----:B------:R-:W-:Y:S01]  /*2240*/  IADD3 R34, P1, R22, 0x344, RZ ;  /* 0x0000034416227810 */ /* 0x000fe20007f3e0ff */
[----:B------:R-:W-:Y:S01]  /*2250*/  IMAD.X R19, RZ, RZ, R23, P2 ;  /* 0x000000ffff137224 */ /* 0x000fe200010e0617 */
[----:B------:R1:W-:Y:S01]  /*2260*/  STL.128 [R1+0x380], R4 ;  /* 0x0003800401007387 */ /* 0x0003e20000100c00 */
[----:B------:R-:W-:-:S02]  /*2270*/  IMAD.MOV.U32 R30, RZ, RZ, R24 ;  /* 0x000000ffff1e7224 */ /* 0x000fc400078e0018 */
[----:B------:R-:W-:Y:S01]  /*2280*/  IMAD.MOV.U32 R31, RZ, RZ, R25 ;  /* 0x000000ffff1f7224 */ /* 0x000fe200078e0019 */
[----:B------:R-:W-:Y:S01]  /*2290*/  STL.128 [R1+0x390], R16 ;  /* 0x0003901001007387 */ /* 0x000fe20000100c00 */
[----:B------:R-:W-:Y:S02]  /*22a0*/  IMAD.MOV.U32 R28, RZ, RZ, R18 ;  /* 0x000000ffff1c7224 */ /* 0x000fe400078e0012 */
[----:B------:R-:W-:Y:S02]  /*22b0*/  IMAD.MOV.U32 R29, RZ, RZ, R19 ;  /* 0x000000ffff1d7224 */ /* 0x000fe400078e0013 */
[----:B------:R-:W-:Y:S01]  /*22c0*/  IMAD.X R35, RZ, RZ, R23, P1 ;  /* 0x000000ffff237224 */ /* 0x000fe200008e0617 */
[C---:B------:R-:W-:Y:S02]  /*22d0*/  IADD3 R32, P1, R22.reuse, 0xc0, RZ ;  /* 0x000000c016207810 */ /* 0x040fe40007f3e0ff */
[----:B------:R3:W-:Y:S01]  /*22e0*/  STL.128 [R1+0x3f0], R28 ;  /* 0x0003f01c01007387 */ /* 0x0007e20000100c00 */
[----:B-1----:R-:W-:Y:S01]  /*22f0*/  IMAD.MOV.U32 R4, RZ, RZ, R11 ;  /* 0x000000ffff047224 */ /* 0x002fe200078e000b */
[----:B------:R-:W-:Y:S01]  /*2300*/  MOV R6, R10 ;  /* 0x0000000a00067202 */ /* 0x000fe20000000f00 */
[----:B------:R-:W-:Y:S01]  /*2310*/  IMAD.MOV.U32 R5, RZ, RZ, R26 ;  /* 0x000000ffff057224 */ /* 0x000fe200078e001a */
[C---:B------:R-:W-:Y:S01]  /*2320*/  IADD3 R11, P5, R22.reuse, 0x71, RZ ;  /* 0x00000071160b7810 */ /* 0x040fe20007fbe0ff */
[----:B------:R-:W-:Y:S01]  /*2330*/  IMAD.MOV.U32 R7, RZ, RZ, R13 ;  /* 0x000000ffff077224 */ /* 0x000fe200078e000d */
[----:B------:R-:W-:Y:S01]  /*2340*/  IADD3 R26, P2, R22, 0x70, RZ ;  /* 0x00000070161a7810 */ /* 0x000fe20007f5e0ff */
[----:B------:R-:W-:-:S02]  /*2350*/  IMAD.MOV.U32 R10, RZ, RZ, c[0x0][0x2a0] ;  /* 0x0000a800ff0a7624 */ /* 0x000fc400078e00ff */
[----:B------:R-:W-:Y:S01]  /*2360*/  IMAD.MOV.U32 R13, RZ, RZ, c[0x0][0x24c] ;  /* 0x00009300ff0d7624 */ /* 0x000fe200078e00ff */
[----:B------:R1:W-:Y:S01]  /*2370*/  STL.128 [R1+0x3b0], R4 ;  /* 0x0003b00401007387 */ /* 0x0003e20000100c00 */
[-C--:B------:R-:W-:Y:S01]  /*2380*/  IADD3.X R27, RZ, R23.reuse, RZ, P2, !PT ;  /* 0x00000017ff1b7210 */ /* 0x080fe200017fe4ff */
[----:B---3--:R-:W-:Y:S02]  /*2390*/  IMAD.MOV.U32 R28, RZ, RZ, R11 ;  /* 0x000000ffff1c7224 */ /* 0x008fe400078e000b */
[----:B------:R3:W-:Y:S01]  /*23a0*/  STL.64 [R1+0x370], R12 ;  /* 0x0003700c01007387 */ /* 0x0007e20000100a00 */
[--C-:B------:R-:W-:Y:S01]  /*23b0*/  IMAD.X R31, RZ, RZ, R23.reuse, P1 ;  /* 0x000000ffff1f7224 */ /* 0x100fe200008e0617 */
[C---:B------:R-:W-:Y:S01]  /*23c0*/  IADD3 R33, P1, R22.reuse, 0x348, RZ ;  /* 0x0000034816217810 */ /* 0x040fe20007f3e0ff */
[----:B------:R-:W-:Y:S01]  /*23d0*/  IMAD.MOV.U32 R11, RZ, RZ, c[0x0][0x2a4] ;  /* 0x0000a900ff0b7624 */ /* 0x000fe200078e00ff */
[----:B------:R-:W-:Y:S01]  /*23e0*/  STL.128 [R1+0x3a0], R24 ;  /* 0x0003a01801007387 */ /* 0x000fe20000100c00 */
[----:B------:R-:W-:Y:S01]  /*23f0*/  IMAD.MOV.U32 R30, RZ, RZ, R32 ;  /* 0x000000ffff1e7224 */ /* 0x000fe200078e0020 */
[----:B------:R-:W-:Y:S01]  /*2400*/  IADD3 R32, P4, R22, 0xd8, RZ ;  /* 0x000000d816207810 */ /* 0x000fe20007f9e0ff */
[----:B------:R-:W-:Y:S01]  /*2410*/  IMAD.X R46, RZ, RZ, R23, P1 ;  /* 0x000000ffff2e7224 */ /* 0x000fe200008e0617 */
[----:B------:R4:W-:Y:S01]  /*2420*/  STL.128 [R1+0x350], R8 ;  /* 0x0003500801007387 */ /* 0x0009e20000100c00 */
[----:B-1----:R-:W-:Y:S01]  /*2430*/  IADD3.X R4, RZ, R23, RZ, P5, !PT ;  /* 0x00000017ff047210 */ /* 0x002fe20002ffe4ff */
[----:B------:R-:W-:-:S02]  /*2440*/  IMAD.MOV.U32 R6, RZ, RZ, R28 ;  /* 0x000000ffff067224 */ /* 0x000fc400078e001c */
[----:B------:R-:W-:Y:S02]  /*2450*/  IMAD.MOV.U32 R5, RZ, RZ, R35 ;  /* 0x000000ffff057224 */ /* 0x000fe400078e0023 */
[----:B------:R-:W-:Y:S02]  /*2460*/  IMAD.MOV.U32 R29, RZ, RZ, R4 ;  /* 0x000000ffff1d7224 */ /* 0x000fe400078e0004 */
[----:B------:R-:W-:Y:S02]  /*2470*/  IMAD.MOV.U32 R4, RZ, RZ, R34 ;  /* 0x000000ffff047224 */ /* 0x000fe400078e0022 */
[----:B------:R-:W-:Y:S01]  /*2480*/  IMAD.MOV.U32 R7, RZ, RZ, R29 ;  /* 0x000000ffff077224 */ /* 0x000fe200078e001d */
[----:B------:R-:W-:Y:S01]  /*2490*/  STL.128 [R1+0x3d0], R28 ;  /* 0x0003d01c01007387 */ /* 0x000fe20000100c00 */
[--C-:B---3--:R-:W-:Y:S01]  /*24a0*/  IMAD.X R13, RZ, RZ, R23.reuse, P4 ;  /* 0x000000ffff0d7224 */ /* 0x108fe200020e0617 */
[C---:B----4-:R-:W-:Y:S01]  /*24b0*/  IADD3 R11, P2, R22.reuse, 0xe0, RZ ;  /* 0x000000e0160b7810 */ /* 0x050fe20007f5e0ff */
[----:B------:R-:W-:Y:S01]  /*24c0*/  IMAD.MOV.U32 R12, RZ, RZ, c[0x0][0x250] ;  /* 0x00009400ff0c7624 */ /* 0x000fe200078e00ff */
[----:B------:R-:W-:Y:S01]  /*24d0*/  IADD3 R10, P1, R22, 0xf0, RZ ;  /* 0x000000f0160a7810 */ /* 0x000fe20007f3e0ff */
[----:B------:R1:W-:Y:S02]  /*24e0*/  STL.128 [R1+0x420], R4 ;  /* 0x0004200401007387 */ /* 0x0003e40000100c00 */
[----:B------:R-:W-:-:S02]  /*24f0*/  IMAD.X R25, RZ, RZ, R23, P2 ;  /* 0x000000ffff197224 */ /* 0x000fc400010e0617 */
[----:B------:R-:W-:Y:S01]  /*2500*/  IMAD.MOV.U32 R24, RZ, RZ, R11 ;  /* 0x000000ffff187224 */ /* 0x000fe200078e000b */
[----:B------:R-:W-:Y:S04]  /*2510*/  STL [R1+0x378], R12 ;  /* 0x0003780c01007387 */ /* 0x000fe80000100800 */
[----:B------:R-:W3:Y:S01]  /*2520*/  LDL.U8 R11, [R1+0x341] ;  /* 0x00034100010b7983 */ /* 0x000ee20000100000 */
[----:B-1----:R-:W-:Y:S02]  /*2530*/  IMAD.MOV.U32 R4, RZ, RZ, R26 ;  /* 0x000000ffff047224 */ /* 0x002fe400078e001a */
[----:B------:R-:W-:Y:S02]  /*2540*/  IMAD.MOV.U32 R5, RZ, RZ, R27 ;  /* 0x000000ffff057224 */ /* 0x000fe400078e001b */
[----:B------:R-:W-:Y:S01]  /*2550*/  IMAD.MOV.U32 R6, RZ, RZ, R33 ;  /* 0x000000ffff067224 */ /* 0x000fe200078e0021 */
[----:B------:R-:W-:Y:S01]  /*2560*/  MOV R33, R13 ;  /* 0x0000000d00217202 */ /* 0x000fe20000000f00 */
[----:B------:R-:W-:-:S02]  /*2570*/  IMAD.MOV.U32 R7, RZ, RZ, R46 ;  /* 0x000000ffff077224 */ /* 0x000fc400078e002e */
[----:B------:R-:W-:Y:S02]  /*2580*/  IMAD.X R27, RZ, RZ, R23, P1 ;  /* 0x000000ffff1b7224 */ /* 0x000fe400008e0617 */
[----:B------:R-:W-:Y:S01]  /*2590*/  IMAD.MOV.U32 R26, RZ, RZ, R10 ;  /* 0x000000ffff1a7224 */ /* 0x000fe200078e000a */
[----:B------:R1:W-:Y:S04]  /*25a0*/  STL.128 [R1+0x400], R4 ;  /* 0x0004000401007387 */ /* 0x0003e80000100c00 */
[----:B------:R-:W-:Y:S04]  /*25b0*/  STL.128 [R1+0x3c0], R32 ;  /* 0x0003c02001007387 */ /* 0x000fe80000100c00 */
[----:B------:R4:W-:Y:S04]  /*25c0*/  STL.128 [R1+0x410], R24 ;  /* 0x0004101801007387 */ /* 0x0009e80000100c00 */
[----:B------:R-:W5:Y:S04]  /*25d0*/  LDL R42, [R42+0x2a4] ;  /* 0x0002a4002a2a7983 */ /* 0x000f680000100800 */
[----:B------:R-:W2:Y:S04]  /*25e0*/  LDL.U8 R10, [R1+0x341] ;  /* 0x00034100010a7983 */ /* 0x000ea80000100000 */
[----:B-1----:R-:W2:Y:S01]  /*25f0*/  LDL.U8 R5, [R1+0x341] ;  /* 0x0003410001057983 */ /* 0x002ea20000100000 */
[----:B------:R-:W-:-:S05]  /*2600*/  @!P0 IMAD.MOV.U32 R39, RZ, RZ, R21 ;  /* 0x000000ffff278224 */ /* 0x000fca00078e0015 */
[----:B------:R-:W-:Y:S01]  /*2610*/  SHF.R.S32.HI R13, RZ, 0x1f, R39 ;  /* 0x0000001fff0d7819 */ /* 0x000fe20000011427 */
[----:B------:R-:W-:-:S04]  /*2620*/  IMAD.WIDE.U32 R28, R39, c[0x0][0x1e0], R54 ;  /* 0x00007800271c7a25 */ /* 0x000fc800078e0036 */
[----:B------:R-:W-:Y:S01]  /*2630*/  IMAD R12, R13, c[0x0][0x1e0], RZ ;  /* 0x000078000d0c7a24 */ /* 0x000fe200078e02ff */
[----:B------:R-:W-:-:S03]  /*2640*/  SEL R20, R20, RZ, !P3 ;  /* 0x000000ff14147207 */ /* 0x000fc60005800000 */
[----:B------:R-:W-:Y:S01]  /*2650*/  IMAD R12, R39, c[0x0][0x1e4], R12 ;  /* 0x00007900270c7a24 */ /* 0x000fe200078e020c */
[----:B----4-:R-:W-:Y:S02]  /*2660*/  IADD3 R26, P0, R2, R43, RZ ;  /* 0x0000002b021a7210 */ /* 0x010fe40007f1e0ff */
[----:B------:R-:W-:Y:S01]  /*2670*/  SEL R21, R40, RZ, !P3 ;  /* 0x000000ff28157207 */ /* 0x000fe20005800000 */
[----:B------:R-:W-:Y:S01]  /*2680*/  IMAD.IADD R29, R29, 0x1, R12 ;  /* 0x000000011d1d7824 */ /* 0x000fe200078e020c */
[----:B------:R-:W-:Y:S01]  /*2690*/  LEA.HI.X.SX32 R27, R43, R0, 0x1, P0 ;  /* 0x000000002b1b7211 */ /* 0x000fe200000f0eff */
[----:B------:R-:W-:Y:S02]  /*26a0*/  IMAD R12, R20, c[0x0][0x1e8], RZ ;  /* 0x00007a00140c7a24 */ /* 0x000fe400078e02ff */
[----:B------:R-:W-:-:S04]  /*26b0*/  IMAD.WIDE.U32 R28, R21, c[0x0][0x1e8], R28 ;  /* 0x00007a00151c7a25 */ /* 0x000fc800078e001c */
[----:B------:R-:W-:Y:S02]  /*26c0*/  IMAD R12, R21, c[0x0][0x1ec], R12 ;  /* 0x00007b00150c7a24 */ /* 0x000fe400078e020c */
[C---:B------:R-:W-:Y:S02]  /*26d0*/  IMAD R9, R36.reuse, -0x80, R9 ;  /* 0xffffff8024097824 */ /* 0x040fe400078e0209 */
[----:B------:R-:W-:Y:S02]  /*26e0*/  IMAD R0, R13, c[0x0][0x1b0], RZ ;  /* 0x00006c000d007a24 */ /* 0x000fe400078e02ff */
[----:B------:R-:W-:-:S04]  /*26f0*/  IMAD.WIDE R26, R36, 0x80, R26 ;  /* 0x00000080241a7825 */ /* 0x000fc800078e021a */
[----:B------:R-:W-:Y:S02]  /*2700*/  IMAD.IADD R29, R29, 0x1, R12 ;  /* 0x000000011d1d7824 */ /* 0x000fe400078e020c */
[----:B------:R-:W-:-:S04]  /*2710*/  IMAD.WIDE.U32 R32, R39, c[0x0][0x1b0], R54 ;  /* 0x00006c0027207a25 */ /* 0x000fc800078e0036 */
[----:B------:R-:W-:Y:S01]  /*2720*/  IMAD R0, R39, c[0x0][0x1b4], R0 ;  /* 0x00006d0027007a24 */ /* 0x000fe200078e0200 */
[----:B-----5:R-:W-:-:S13]  /*2730*/  ISETP.GT.AND P2, PT, R42, 0x7f, PT ;  /* 0x0000007f2a00780c */ /* 0x020fda0003f44270 */
[----:B------:R-:W4:Y:S04]  /*2740*/  @!P2 LDL.U8 R4, [R1+0x71] ;  /* 0x000071000104a983 */ /* 0x000f280000100000 */
[----:B------:R-:W5:Y:S04]  /*2750*/  @!P2 LDL.128 R48, [R1+0x3e0] ;  /* 0x0003e0000130a983 */ /* 0x000f680000100c00 */
[----:B------:R-:W5:Y:S04]  /*2760*/  @!P2 LDL.64 R6, [R1+0x408] ;  /* 0x000408000106a983 */ /* 0x000f680000100a00 */
[----:B------:R-:W5:Y:S04]  /*2770*/  @!P2 LDL.64 R18, [R1+0x3f0] ;  /* 0x0003f0000112a983 */ /* 0x000f680000100a00 */
[----:B------:R-:W5:Y:S01]  /*2780*/  @!P2 LDL.64 R30, [R1+0x3d8] ;  /* 0x0003d800011ea983 */ /* 0x000f620000100a00 */
[----:B------:R-:W-:-:S02]  /*2790*/  IMAD.IADD R12, R9, 0x1, -R2 ;  /* 0x00000001090c7824 */ /* 0x000fc400078e0a02 */
[----:B------:R-:W-:Y:S01]  /*27a0*/  IMAD R9, R27, c[0x0][0x1d8], RZ ;  /* 0x000076001b097a24 */ /* 0x000fe200078e02ff */
[----:B------:R-:W-:Y:S01]  /*27b0*/  USHF.L.U32 UR9, UR4, 0x6, URZ ;  /* 0x0000000604097899 */ /* 0x000fe2000800063f */
[----:B------:R-:W-:Y:S01]  /*27c0*/  IMAD.IADD R33, R33, 0x1, R0 ;  /* 0x0000000121217824 */ /* 0x000fe200078e0200 */
[----:B------:R-:W-:Y:S01]  /*27d0*/  ISETP.GE.AND P1, PT, R12, 0x1, PT ;  /* 0x000000010c00780c */ /* 0x000fe20003f26270 */
[C---:B------:R-:W-:Y:S01]  /*27e0*/  IMAD R0, R26.reuse, c[0x0][0x1dc], R9 ;  /* 0x000077001a007a24 */ /* 0x040fe200078e0209 */
[----:B------:R-:W-:Y:S01]  /*27f0*/  UMOV UR8, 0x6 ;  /* 0x0000000600087882 */ /* 0x000fe20000000000 */
[----:B------:R-:W-:Y:S01]  /*2800*/  IMAD.WIDE.U32 R38, R26, c[0x0][0x1d8], R28 ;  /* 0x000076001a267a25 */ /* 0x000fe200078e001c */
[----:B------:R-:W-:Y:S01]  /*2810*/  ISETP.GE.OR P3, PT, R3, c[0x0][0x1cc], !P1 ;  /* 0x0000730003007a0c */ /* 0x000fe20004f66670 */
[----:B------:R-:W5:Y:S02]  /*2820*/  @!P2 LDL.64 R34, [R1+0x420] ;  /* 0x000420000122a983 */ /* 0x000f640000100a00 */
[----:B------:R-:W-:Y:S01]  /*2830*/  IMAD.IADD R0, R39, 0x1, R0 ;  /* 0x0000000127007824 */ /* 0x000fe200078e0200 */
[----:B------:R-:W-:Y:S01]  /*2840*/  LEA R28, P0, R38, c[0x0][0x1c0], 0x1 ;  /* 0x00007000261c7a11 */ /* 0x000fe200078008ff */
[----:B------:R-:W-:Y:S01]  /*2850*/  USHF.L.U64.HI UR5, UR4, UR8, UR5 ;  /* 0x0000000804057299 */ /* 0x000fe20008010205 */
[----:B------:R-:W-:Y:S01]  /*2860*/  ISETP.GE.AND P6, PT, R12, 0x21, PT ;  /* 0x000000210c00780c */ /* 0x000fe20003fc6270 */
[----:B------:R-:W-:Y:S01]  /*2870*/  IMAD.SHL.U32 R37, R37, 0x2, RZ ;  /* 0x0000000225257824 */ /* 0x000fe200078e00ff */
[----:B------:R-:W-:Y:S01]  /*2880*/  LEA.HI.X R29, R38, c[0x0][0x1c4], R0, 0x1, P0 ;  /* 0x00007100261d7a11 */ /* 0x000fe200000f0c00 */
[----:B------:R-:W-:Y:S01]  /*2890*/  IMAD R20, R20, c[0x0][0x1b8], RZ ;  /* 0x00006e0014147a24 */ /* 0x000fe200078e02ff */
[----:B------:R-:W-:Y:S01]  /*28a0*/  IADD3 R42, P0, R28, UR9, RZ ;  /* 0x000000091c2a7c10 */ /* 0x000fe2000ff1e0ff */
[----:B------:R-:W-:Y:S01]  /*28b0*/  IMAD.SHL.U32 R13, R41, 0x80, RZ ;  /* 0x00000080290d7824 */ /* 0x000fe200078e00ff */
[----:B------:R-:W-:Y:S01]  /*28c0*/  ISETP.GE.AND P5, PT, R12, 0x41, PT ;  /* 0x000000410c00780c */ /* 0x000fe20003fa6270 */
[----:B------:R-:W5:Y:S01]  /*28d0*/  @!P2 LDL.64 R24, [R1+0x410] ;  /* 0x000410000118a983 */ /* 0x000f620000100a00 */
[----:B------:R-:W-:-:S02]  /*28e0*/  ISETP.GE.OR P4, PT, R3, c[0x0][0x1cc], !P6 ;  /* 0x0000730003007a0c */ /* 0x000fc40007786670 */
[----:B------:R-:W-:Y:S01]  /*28f0*/  IADD3.X R43, R29, UR5, RZ, P0, !PT ;  /* 0x000000051d2b7c10 */ /* 0x000fe200087fe4ff */
[----:B------:R-:W-:Y:S01]  /*2900*/  IMAD.WIDE.U32 R38, R21, c[0x0][0x1b8], R32 ;  /* 0x00006e0015267a25 */ /* 0x000fe200078e0020 */
[----:B------:R-:W-:Y:S01]  /*2910*/  ISETP.GE.OR P0, PT, R3, c[0x0][0x1cc], !P5 ;  /* 0x0000730003007a0c */ /* 0x000fe20006f06670 */
[----:B------:R-:W-:Y:S01]  /*2920*/  @!PT LDS RZ, [RZ] ;  /* 0x00000000fffff984 */ /* 0x000fe20000000800 */
[----:B------:R-:W-:Y:S01]  /*2930*/  @!PT LDS RZ, [RZ] ;  /* 0x00000000fffff984 */ /* 0x000fe20000000800 */
[----:B------:R-:W-:Y:S01]  /*2940*/  @!PT LDS RZ, [RZ] ;  /* 0x00000000fffff984 */ /* 0x000fe20000000800 */
[----:B------:R1:W-:Y:S01]  /*2950*/  LDGSTS.E.BYPASS.LTC128B.128 [R37+0x4080], [R28.64], !P3 ;  /* 0x040800001c257fae */ /* 0x0003e2000d901d46 */
[----:B------:R-:W-:Y:S01]  /*2960*/  IADD3 R32, P3, R42, UR9, RZ ;  /* 0x000000092a207c10 */ /* 0x000fe2000ff7e0ff */
[----:B------:R-:W-:Y:S02]  /*2970*/  IMAD R20, R21, c[0x0][0x1bc], R20 ;  /* 0x00006f0015147a24 */ /* 0x000fe400078e0214 */
[----:B------:R-:W-:Y:S01]  /*2980*/  IMAD R9, R27, c[0x0][0x1a8], RZ ;  /* 0x00006a001b097a24 */ /* 0x000fe200078e02ff */
[----:B------:R-:W-:Y:S02]  /*2990*/  IADD3.X R33, R43, UR5, RZ, P3, !PT ;  /* 0x000000052b217c10 */ /* 0x000fe40009ffe4ff */
[----:B------:R-:W-:Y:S01]  /*29a0*/  IADD3 R39, R39, R20, RZ ;  /* 0x0000001427277210 */ /* 0x000fe20007ffe0ff */
[----:B------:R2:W-:Y:S01]  /*29b0*/  LDGSTS.E.BYPASS.LTC128B.128 [R37+0x5080], [R42.64], !P4 ;  /* 0x050800002a257fae */ /* 0x0005e2000e101d46 */
[----:B------:R-:W-:Y:S01]  /*29c0*/  ISETP.GE.AND P4, PT, R12, 0x61, PT ;  /* 0x000000610c00780c */ /* 0x000fe20003f86270 */
[----:B------:R-:W-:-:S02]  /*29d0*/  IMAD R9, R26, c[0x0][0x1ac], R9 ;  /* 0x00006b001a097a24 */ /* 0x000fc400078e0209 */
[----:B------:R2:W-:Y:S01]  /*29e0*/  LDGSTS.E.BYPASS.LTC128B.128 [R37+0x6080], [R32.64], !P0 ;  /* 0x0608000020257fae */ /* 0x0005e2000c101d46 */
[C---:B------:R-:W-:Y:S02]  /*29f0*/  ISETP.GE.OR P3, PT, R3.reuse, c[0x0][0x1cc], !P4 ;  /* 0x0000730003007a0c */ /* 0x040fe40006766670 */
[----:B------:R-:W-:Y:S01]  /*2a00*/  ISETP.GE.OR P1, PT, R3, c[0x0][0x19c], !P1 ;  /* 0x0000670003007a0c */ /* 0x000fe20004f26670 */
[----:B-1----:R-:W-:Y:S01]  /*2a10*/  IMAD.WIDE.U32 R28, R26, c[0x0][0x1a8], R38 ;  /* 0x00006a001a1c7a25 */ /* 0x002fe200078e0026 */
[----:B------:R-:W-:-:S04]  /*2a20*/  IADD3 R26, P0, R32, UR9, RZ ;  /* 0x00000009201a7c10 */ /* 0x000fc8000ff1e0ff */
[----:B------:R-:W-:Y:S01]  /*2a30*/  IADD3.X R27, R33, UR5, RZ, P0, !PT ;  /* 0x00000005211b7c10 */ /* 0x000fe200087fe4ff */
[----:B------:R-:W-:Y:S01]  /*2a40*/  ULDC.64 UR4, c[0x0][0x1a8] ;  /* 0x00006a0000047ab9 */ /* 0x000fe20000000a00 */
[----:B------:R-:W-:Y:S01]  /*2a50*/  IMAD.IADD R9, R29, 0x1, R9 ;  /* 0x000000011d097824 */ /* 0x000fe200078e0209 */
[C---:B------:R-:W-:Y:S01]  /*2a60*/  LEA R20, P0, R28.reuse, c[0x0][0x190], 0x1 ;  /* 0x000064001c147a11 */ /* 0x040fe200078008ff */
[----:B------:R-:W-:Y:S01]  /*2a70*/  USHF.L.U32 UR9, UR4, 0x6, URZ ;  /* 0x0000000604097899 */ /* 0x000fe2000800063f */
[C---:B------:R-:W-:Y:S01]  /*2a80*/  ISETP.GE.OR P6, PT, R3.reuse, c[0x0][0x19c], !P6 ;  /* 0x0000670003007a0c */ /* 0x040fe200077c6670 */
[----:B------:R-:W-:Y:S01]  /*2a90*/  USHF.L.U64.HI UR5, UR4, UR8, UR5 ;  /* 0x0000000804057299 */ /* 0x000fe20008010205 */
[----:B------:R-:W-:Y:S01]  /*2aa0*/  LEA.HI.X R21, R28, c[0x0][0x194], R9, 0x1, P0 ;  /* 0x000065001c157a11 */ /* 0x000fe200000f0c09 */
[----:B------:R1:W-:Y:S01]  /*2ab0*/  LDGSTS.E.BYPASS.LTC128B.128 [R37+0x7080], [R26.64], !P3 ;  /* 0x070800001a257fae */ /* 0x0003e2000d901d46 */
[----:B------:R-:W-:Y:S02]  /*2ac0*/  ISETP.GE.OR P5, PT, R3, c[0x0][0x19c], !P5 ;  /* 0x0000670003007a0c */ /* 0x000fe40006fa6670 */
[----:B--2---:R-:W-:Y:S01]  /*2ad0*/  IADD3 R32, P0, R20, UR9, RZ ;  /* 0x0000000914207c10 */ /* 0x004fe2000ff1e0ff */
[----:B------:R2:W-:Y:S01]  /*2ae0*/  LDGSTS.E.BYPASS.LTC128B.128 [R37+0x80], [R20.64], !P1 ;  /* 0x0008000014257fae */ /* 0x0005e2000c901d46 */
[----:B------:R-:W-:-:S02]  /*2af0*/  IADD3 R2, -R2, R8, -R13 ;  /* 0x0000000802027210 */ /* 0x000fc40007ffe90d */
[----:B------:R-:W-:Y:S02]  /*2b00*/  IADD3.X R33, R21, UR5, RZ, P0, !PT ;  /* 0x0000000515217c10 */ /* 0x000fe400087fe4ff */
[----:B------:R-:W-:Y:S01]  /*2b10*/  IADD3 R38, P1, R32, UR9, RZ ;  /* 0x0000000920267c10 */ /* 0x000fe2000ff3e0ff */
[----:B------:R-:W-:Y:S01]  /*2b20*/  IMAD R9, R41, UR14, RZ ;  /* 0x0000000e29097c24 */ /* 0x000fe2000f8e02ff */
[----:B------:R-:W-:Y:S02]  /*2b30*/  SHF.R.S32.HI R8, RZ, 0x1f, R41 ;  /* 0x0000001fff087819 */ /* 0x000fe40000011429 */
[----:B------:R-:W-:Y:S01]  /*2b40*/  ISETP.GE.OR P4, PT, R3, c[0x0][0x19c], !P4 ;  /* 0x0000670003007a0c */ /* 0x000fe20006786670 */
[----:B------:R-:W-:Y:S01]  /*2b50*/  IMAD.WIDE.U32 R28, R41, UR16, RZ ;  /* 0x00000010291c7c25 */ /* 0x000fe2000f8e00ff */
[----:B------:R-:W-:Y:S01]  /*2b60*/  IADD3.X R39, R33, UR5, RZ, P1, !PT ;  /* 0x0000000521277c10 */ /* 0x000fe20008ffe4ff */
[----:B------:R2:W-:Y:S01]  /*2b70*/  LDGSTS.E.BYPASS.LTC128B.128 [R37+0x1080], [R32.64], !P6 ;  /* 0x0108000020257fae */ /* 0x0005e2000f101d46 */
[----:B------:R-:W-:Y:S01]  /*2b80*/  ISETP.GE.AND P3, PT, R3, c[0x0][0x16c], PT ;  /* 0x00005b0003007a0c */ /* 0x000fe20003f66270 */
[----:B------:R-:W-:-:S02]  /*2b90*/  IMAD R0, R8, UR16, R9 ;  /* 0x0000001008007c24 */ /* 0x000fc4000f8e0209 */
[----:B------:R4:W-:Y:S01]  /*2ba0*/  LDGSTS.E.BYPASS.LTC128B.128 [R37+0x2080], [R38.64], !P5 ;  /* 0x0208000026257fae */ /* 0x0009e2000e901d46 */
[----:B------:R-:W-:Y:S01]  /*2bb0*/  ISETP.LT.OR P5, PT, R2, 0x1, P3 ;  /* 0x000000010200780c */ /* 0x000fe20001fa1670 */
[----:B------:R-:W-:Y:S01]  /*2bc0*/  IMAD.IADD R0, R29, 0x1, R0 ;  /* 0x000000011d007824 */ /* 0x000fe200078e0200 */
[----:B-1----:R-:W-:Y:S01]  /*2bd0*/  IADD3 R26, P1, R38, UR9, RZ ;  /* 0x00000009261a7c10 */ /* 0x002fe2000ff3e0ff */
[----:B------:R-:W-:Y:S01]  /*2be0*/  ULDC UR4, c[0x0][0x17c] ;  /* 0x00005f0000047ab9 */ /* 0x000fe20000000800 */
[----:B------:R-:W-:Y:S02]  /*2bf0*/  LEA R14, P0, R28, R14, 0x1 ;  /* 0x0000000e1c0e7211 */ /* 0x000fe400078008ff */
[----:B------:R-:W-:Y:S01]  /*2c00*/  IADD3.X R27, R39, UR5, RZ, P1, !PT ;  /* 0x00000005271b7c10 */ /* 0x000fe20008ffe4ff */
[----:B------:R-:W-:Y:S01]  /*2c10*/  USHF.L.U32 UR5, UR10, 0x6, URZ ;  /* 0x000000060a057899 */ /* 0x000fe2000800063f */
[----:B---3--:R-:W-:Y:S01]  /*2c20*/  LOP3.LUT R11, R11, 0x1, RZ, 0xc0, !PT ;  /* 0x000000010b0b7812 */ /* 0x008fe200078ec0ff */
[----:B------:R-:W-:Y:S01]  /*2c30*/  USHF.L.U64.HI UR4, UR10, UR8, UR4 ;  /* 0x000000080a047299 */ /* 0x000fe20008010204 */
[----:B------:R-:W-:Y:S01]  /*2c40*/  LOP3.LUT R10, R10, 0x1, RZ, 0xc0, !PT ;  /* 0x000000010a0a7812 */ /* 0x000fe200078ec0ff */
[----:B------:R1:W-:Y:S01]  /*2c50*/  LDGSTS.E.BYPASS.LTC128B.128 [R37+0x3080], [R26.64], !P4 ;  /* 0x030800001a257fae */ /* 0x0003e2000e101d46 */
[----:B------:R-:W-:-:S02]  /*2c60*/  LOP3.LUT R5, R5, 0x1, RZ, 0xc0, !PT ;  /* 0x0000000105057812 */ /* 0x000fc400078ec0ff */
[----:B------:R-:W-:Y:S01]  /*2c70*/  LEA.HI.X R15, R28, R15, R0, 0x1, P0 ;  /* 0x0000000f1c0f7211 */ /* 0x000fe200000f0c00 */
[----:B------:R-:W0:Y:S01]  /*2c80*/  LDGDEPBAR ;  /* 0x00000000000079af */ /* 0x000e220000000000 */
[----:B------:R-:W-:Y:S02]  /*2c90*/  ISETP.NE.U32.AND P1, PT, R11, 0x1, PT ;  /* 0x000000010b00780c */ /* 0x000fe40003f25070 */
[----:B--2---:R-:W-:Y:S01]  /*2ca0*/  IADD3 R20, P0, R14, UR5, RZ ;  /* 0x000000050e147c10 */ /* 0x004fe2000ff1e0ff */
[----:B------:R2:W-:Y:S01]  /*2cb0*/  LDGSTS.E.BYPASS.LTC128B.128 [R37+0x8080], [R14.64], !P5 ;  /* 0x080800000e257fae */ /* 0x0005e2000e901d46 */
[----:B------:R-:W-:Y:S02]  /*2cc0*/  ISETP.NE.U32.AND P4, PT, R10, 0x1, PT ;  /* 0x000000010a00780c */ /* 0x000fe40003f85070 */
[----:B------:R-:W-:Y:S02]  /*2cd0*/  ISETP.NE.U32.AND P3, PT, R5, 0x1, PT ;  /* 0x000000010500780c */ /* 0x000fe40003f65070 */
[----:B------:R-:W-:-:S02]  /*2ce0*/  IADD3.X R21, R15, UR4, RZ, P0, !PT ;  /* 0x000000040f157c10 */ /* 0x000fc400087fe4ff */
[----:B------:R-:W-:Y:S02]  /*2cf0*/  ISETP.LT.OR P1, PT, R2, 0x21, P1 ;  /* 0x000000210200780c */ /* 0x000fe40000f21670 */
[----:B------:R-:W-:Y:S02]  /*2d00*/  IADD3 R10, P0, R20, UR5, RZ ;  /* 0x00000005140a7c10 */ /* 0x000fe4000ff1e0ff */
[C---:B------:R-:W-:Y:S02]  /*2d10*/  ISETP.LT.OR P4, PT, R2.reuse, 0x41, P4 ;  /* 0x000000410200780c */ /* 0x040fe40002781670 */
[----:B------:R-:W-:Y:S02]  /*2d20*/  ISETP.LT.OR P3, PT, R2, 0x61, P3 ;  /* 0x000000610200780c */ /* 0x000fe40001f61670 */
[----:B------:R-:W-:Y:S02]  /*2d30*/  IADD3.X R11, R21, UR4, RZ, P0, !PT ;  /* 0x00000004150b7c10 */ /* 0x000fe400087fe4ff */
[----:B------:R-:W-:Y:S01]  /*2d40*/  IADD3 R2, P0, R10, UR5, RZ ;  /* 0x000000050a027c10 */ /* 0x000fe2000ff1e0ff */
[----:B------:R-:W-:Y:S01]  /*2d50*/  IMAD.WIDE R56, R13, 0x4, R56 ;  /* 0x000000040d387825 */ /* 0x000fe200078e0238 */
[----:B------:R-:W-:Y:S01]  /*2d60*/  @!P2 IADD3 R58, R58, -c[0x0][0x18], RZ ;  /* 0x800006003a3aaa10 */ /* 0x000fe20007ffe0ff */
[----:B------:R1:W-:Y:S01]  /*2d70*/  LDGSTS.E.BYPASS.LTC128B.128 [R37+0x9080], [R20.64], !P1 ;  /* 0x0908000014257fae */ /* 0x0003e2000c901d46 */
[----:B------:R-:W-:Y:S01]  /*2d80*/  IADD3.X R3, R11, UR4, RZ, P0, !PT ;  /* 0x000000040b037c10 */ /* 0x000fe200087fe4ff */
[----:B------:R-:W-:-:S02]  /*2d90*/  IMAD.MOV.U32 R9, RZ, RZ, R8 ;  /* 0x000000ffff097224 */ /* 0x000fc400078e0008 */
[----:B------:R3:W-:Y:S01]  /*2da0*/  LDGSTS.E.BYPASS.LTC128B.128 [R37+0xa080], [R10.64], !P4 ;  /* 0x0a0800000a257fae */ /* 0x0007e2000e101d46 */
[----:B------:R-:W-:-:S03]  /*2db0*/  IMAD.MOV.U32 R8, RZ, RZ, R41 ;  /* 0x000000ffff087224 */ /* 0x000fc600078e0029 */
[----:B------:R1:W-:Y:S04]  /*2dc0*/  LDGSTS.E.BYPASS.LTC128B.128 [R37+0xb080], [R2.64], !P3 ;  /* 0x0b08000002257fae */ /* 0x0003e8000d901d46 */
[----:B------:R-:W2:Y:S01]  /*2dd0*/  @!P2 LDL R41, [R1+0x430] ;  /* 0x000430000129a983 */ /* 0x000ea20000100800 */
[----:B----4-:R-:W-:Y:S01]  /*2de0*/  @!P2 ISETP.NE.AND P5, PT, R4, RZ, PT ;  /* 0x000000ff0400a20c */ /* 0x010fe20003fa5270 */
[----:B-----5:R-:W-:Y:S02]  /*2df0*/  @!P2 IMAD.MOV.U32 R44, RZ, RZ, R48 ;  /* 0x000000ffff2ca224 */ /* 0x020fe400078e0030 */
[----:B------:R-:W-:Y:S02]  /*2e00*/  @!P2 IMAD.MOV.U32 R45, RZ, RZ, R49 ;  /* 0x000000ffff2da224 */ /* 0x000fe400078e0031 */
[----:B------:R-:W-:-:S02]  /*2e10*/  @!P2 IMAD.MOV.U32 R16, RZ, RZ, R50 ;  /* 0x000000ffff10a224 */ /* 0x000fc400078e0032 */
[----:B------:R-:W-:-:S06]  /*2e20*/  @!P2 IMAD.MOV.U32 R17, RZ, RZ, R51 ;  /* 0x000000ffff11a224 */ /* 0x000fcc00078e0033 */
[----:B------:R4:W-:Y:S04]  /*2e30*/  @!P2 LDGSTS.E.BYPASS.LTC128B.128 [R58], [R56.64], P5 ;  /* 0x00000000383aafae */ /* 0x0009e8000a901d46 */
[----:B------:R-:W5:Y:S04]  /*2e40*/  LD.E.U8 R0, [R6.64] ;  /* 0x0000000606007980 */ /* 0x000f68000c101100 */
[----:B-1----:R1:W4:Y:S04]  /*2e50*/  LD.E.64 R2, [R44.64+0x10] ;  /* 0x000010062c027980 */ /* 0x002328000c101b00 */
[----:B------:R-:W4:Y:S04]  /*2e60*/  LD.E R18, [R18.64] ;  /* 0x0000000612127980 */ /* 0x000f28000c101900 */
[----:B------:R-:W4:Y:S04]  /*2e70*/  LD.E R16, [R16.64+0xc] ;  /* 0x00000c0610107980 */ /* 0x000f28000c101900 */
[----:B------:R1:W4:Y:S04]  /*2e80*/  LD.E.64 R4, [R44.64+0x18] ;  /* 0x000018062c047980 */ /* 0x000328000c101b00 */
[----:B------:R-:W4:Y:S01]  /*2e90*/  LD.E R30, [R30.64] ;  /* 0x000000061e1e7980 */ /* 0x000f22000c101900 */
[--C-:B---3--:R-:W-:Y:S01]  /*2ea0*/  SHF.R.S32.HI R11, RZ, 0x1f, R13.reuse ;  /* 0x0000001fff0b7819 */ /* 0x108fe2000001140d */
[----:B------:R-:W-:-:S02]  /*2eb0*/  IMAD.MOV.U32 R10, RZ, RZ, R13 ;  /* 0x000000ffff0a7224 */ /* 0x000fc400078e000d */
[----:B------:R-:W0:Y:S04]  /*2ec0*/  LDGDEPBAR ;  /* 0x00000000000079af */ /* 0x000e280000000000 */
[----:B-1----:R-:W3:Y:S01]  /*2ed0*/  LD.E.64 R44, [R44.64+0x8] ;  /* 0x000008062c2c7980 */ /* 0x002ee2000c101b00 */
[--C-:B--2---:R-:W-:Y:S01]  /*2ee0*/  @!P2 IMAD.MOV.U32 R8, RZ, RZ, R41.reuse ;  /* 0x000000ffff08a224 */ /* 0x104fe200078e0029 */
[----:B------:R-:W-:Y:S02]  /*2ef0*/  @!P2 SHF.L.U32 R13, R41, 0x7, RZ ;  /* 0x00000007290da819 */ /* 0x000fe400000006ff */
[----:B------:R-:W-:Y:S02]  /*2f00*/  @!P2 SHF.R.S32.HI R9, RZ, 0x1f, R41 ;  /* 0x0000001fff09a819 */ /* 0x000fe40000011429 */
[----:B-----5:R-:W-:Y:S01]  /*2f10*/  LOP3.LUT R0, R0, 0x1, RZ, 0xc0, !PT ;  /* 0x0000000100007812 */ /* 0x020fe200078ec0ff */
        /* <DEDUP_REMOVED lines=15> */
[C---:B---3--:R-:W-:Y:S01]  /*3010*/  IMAD.SHL.U32 R9, R44.reuse, 0x2, RZ ;  /* 0x000000022c097824 */ /* 0x048fe200078e00ff */
[----:B------:R-:W-:-:S04]  /*3020*/  SHF.L.U64.HI R5, R44, 0x1, R45 ;  /* 0x000000012c057819 */ /* 0x000fc8000001022d */
        /* <DEDUP_REMOVED lines=21> */
[----:B------:R-:W-:Y:S01]  /*3180*/  IMAD.X R5, R3, 0x1, R5, P0 ;  /* 0x0000000103057824 */ /* 0x000fe200000e0605 */
        /* <DEDUP_REMOVED lines=9> */
[----:B------:R-:W5:Y:S01]  /*3220*/  LD.E.64 R24, [R24.64+0x8] ;  /* 0x0000080618187980 */ /* 0x000f62000c101b00 */
[----:B---3--:R-:W-:-:S13]  /*3230*/  ISETP.GT.AND P1, PT, R34, 0x7f, PT ;  /* 0x0000007f2200780c */ /* 0x008fda0003f24270 */
[----:B------:R-:W3:Y:S04]  /*3240*/  @!P1 LDL.64 R8, [R1+0x428] ;  /* 0x0004280001089983 */ /* 0x000ee80000100a00 */
[----:B------:R-:W2:Y:S04]  /*3250*/  @!P1 LDL.64 R6, [R1+0x418] ;  /* 0x0004180001069983 */ /* 0x000ea80000100a00 */
[----:B------:R-:W4:Y:S04]  /*3260*/  @!P1 LDL R41, [R1+0x430] ;  /* 0x0004300001299983 */ /* 0x000f280000100800 */
[----:B---3--:R-:W3:Y:S04]  /*3270*/  @!P1 LD.E.U8 R0, [R8.64] ;  /* 0x0000000608009980 */ /* 0x008ee8000c101100 */
[----:B--2---:R-:W2:Y:S01]  /*3280*/  @!P1 LD.E R3, [R6.64] ;  /* 0x0000000606039980 */ /* 0x004ea2000c101900 */
[--C-:B------:R-:W-:Y:S01]  /*3290*/  @!P2 IMAD.MOV.U32 R10, RZ, RZ, R13.reuse ;  /* 0x000000ffff0aa224 */ /* 0x100fe200078e000d */
[----:B------:R-:W-:-:S04]  /*32a0*/  @!P2 SHF.R.S32.HI R11, RZ, 0x1f, R13 ;  /* 0x0000001fff0ba819 */ /* 0x000fc8000001140d */
[----:B-----5:R-:W-:-:S04]  /*32b0*/  LEA R12, P2, R10, R24, 0x2 ;  /* 0x000000180a0c7211 */ /* 0x020fc800078410ff */
[----:B------:R-:W-:Y:S02]  /*32c0*/  LEA.HI.X R13, R10, R25, R11, 0x2, P2 ;  /* 0x000000190a0d7211 */ /* 0x000fe400010f140b */
[----:B----4-:R-:W-:Y:S01]  /*32d0*/  IADD3 R41, R41, 0x1, RZ ;  /* 0x0000000129297810 */ /* 0x010fe20007ffe0ff */
[----:B------:R-:W-:Y:S01]  /*32e0*/  BSSY B0, `(.L_x_2174) ;  /* 0x000005c000007945 */ /* 0x000fe20003800000 */
[----:B-1----:R-:W-:Y:S01]  /*32f0*/  IMAD.MOV.U32 R5, RZ, RZ, 0x1 ;  /* 0x00000001ff057424 */ /* 0x002fe200078e00ff */
[----:B---3--:R-:W-:Y:S02]  /*3300*/  @!P1 ISETP.NE.AND P0, PT, R0, RZ, PT ;  /* 0x000000ff0000920c */ /* 0x008fe40003f05270 */
[----:B--2---:R-:W-:-:S11]  /*3310*/  @!P1 IADD3 R11, R3, -c[0x0][0x18], RZ ;  /* 0x80000600030b9a10 */ /* 0x004fd60007ffe0ff */
        /* <DEDUP_REMOVED lines=33> */
[C---:B------:R-:W-:Y:S02]  /*3530*/  LEA R14, P0, R10.reuse, R18, 0x1 ;  /* 0x000000120a0e7211 */ /* 0x040fe400078008ff */
        /* <DEDUP_REMOVED lines=54> */
.L_x_2175:
[----:B-1----:R-:W-:Y:S05]  /*38a0*/  BSYNC B0 ;  /* 0x0000000000007941 */ /* 0x002fea0003800000 */
.L_x_2174:
        /* <DEDUP_REMOVED lines=308> */
.L_x_2179:
[----:B-1----:R-:W-:Y:S02]  /*4bf0*/  MOV R30, 0x4c10 ;  /* 0x00004c10001e7802 */ /* 0x002fe40000000f00 */
[----:B------:R-:W-:Y:S05]  /*4c00*/  CALL.REL.NOINC `($_ZN7cutlass13device_kernelIN5flash19enable_sm80_to_sm89INS1_16FlashAttnBwdSm80INS1_25CollectiveMainloopBwdSm80ILi2ELi2EN4cute5tupleIJNS5_1CILi128EEES8_NS7_ILi64EEEEEENS_10bfloat16_tEfNS_4arch4Sm80ELb0ELb1ELb1ELb1ELb0ELb0ELb0ELb0ELi2ELi4ELi4ELi4ELb0EEENS1_24CollectiveEpilogueBwdGQAISA_fSD_Li256ELb1ELb0EEENS1_19SingleTileSchedulerILb1ELb0ELb0ELi128EEEEEEEEEvNT_6ParamsE$_ZZN5flash25CollectiveMainloopBwdSm80ILi2ELi2EN4cute5tupleIJNS1_1CILi128EEES4_NS3_ILi64EEEEEEN7cutlass10bfloat16_tEfNS7_4arch4Sm80ELb0ELb1ELb1ELb1ELb0ELb0ELb0ELb0ELi2ELi4ELi4ELi4ELb0EE3mmaINS_16FlashAttnBwdSm80ISB_NS_24CollectiveEpilogueBwdGQAIS6_fSA_Li256ELb1ELb0EEENS_19SingleTileSchedulerILb1ELb0ELb0ELi128EEEE13SharedStorageENS1_6TensorINS1_11ArrayEngineIfLm32EEENS1_6LayoutINS2_IJNS2_IJNS3_ILi2EEESO_EEESO_NS3_ILi4EEEEEENS2_IJNS2_IJNS3_ILi1EEESO_EEESQ_NS3_ILi8EEEEEEEEEEEEbRKNSB_6ParamsERT0_S12_iNS2_IJiiiEEERT_ENKUliT_E_clIZSC_ISJ_SX_EbS10_S12_S12_iS13_S15_EUlRS16_iE_EEDaiS16_) ;  /* 0x0000fbf000007944 */ /* 0x000fea0003c00000 */
[----:B---3--:R-:W2:Y:S02]  /*4c10*/  LDL R2, [R1+0x430] ;  /* 0x0004300001027983 */ /* 0x008ea40000100800 */
[----:B--2---:R-:W-:-:S04]  /*4c20*/  IADD3 R2, R2, 0x1, RZ ;  /* 0x0000000102027810 */ /* 0x004fc80007ffe0ff */
[----:B------:R-:W-:Y:S01]  /*4c30*/  ISETP.GE.AND P0, PT, R2, R39, PT ;  /* 0x000000270200720c */ /* 0x000fe20003f06270 */
[----:B------:R1:W-:-:S12]  /*4c40*/  STL [R1+0x430], R2 ;  /* 0x0004300201007387 */ /* 0x0003d80000100800 */
[----:B------:R-:W-:Y:S05]  /*4c50*/  @!P0 BRA `(.L_x_2179) ;  /* 0xffffff9000008947 */ /* 0x000fea000383ffff */
[----:B------:R-:W-:Y:S05]  /*4c60*/  BSYNC B3 ;  /* 0x0000000000037941 */ /* 0x000fea0003800000 */
.L_x_2178:
        /* <DEDUP_REMOVED lines=8> */
.L_x_2177:
[----:B------:R-:W-:Y:S05]  /*4cf0*/  BSYNC B4 ;  /* 0x0000000000047941 */ /* 0x000fea0003800000 */
.L_x_2176:
        /* <DEDUP_REMOVED lines=41> */
.L_x_2173:
        /* <DEDUP_REMOVED lines=132> */
        .type           $_ZN7cutlass13device_kernelIN5flash19enable_sm80_to_sm89INS1_16FlashAttnBwdSm80INS1_25CollectiveMainloopBwdSm80ILi2ELi2EN4cute5tupleIJNS5_1CILi128EEES8_NS7_ILi64EEEEEENS_10bfloat16_tEfNS_4arch4Sm80ELb0ELb1ELb1ELb1ELb0ELb0ELb0ELb0ELi2ELi4ELi4ELi4ELb0EEENS1_24CollectiveEpilogueBwdGQAISA_fSD_Li256ELb1ELb0EEENS1_19SingleTileSchedulerILb1ELb0ELb0ELi128EEEEEEEEEvNT_6ParamsE$_ZN4cute12iter_adaptorIPKN7cutlass10bfloat16_tENS_8gmem_ptrIS4_EEEC2ES4_,@function
        .size           $_ZN7cutlass13device_kernelIN5flash19enable_sm80_to_sm89INS1_16FlashAttnBwdSm80INS1_25CollectiveMainloopBwdSm80ILi2ELi2EN4cute5tupleIJNS5_1CILi128EEES8_NS7_ILi64EEEEEENS_10bfloat16_tEfNS_4arch4Sm80ELb0ELb1ELb1ELb1ELb0ELb0ELb0ELb0ELi2ELi4ELi4ELi4ELb0EEENS1_24CollectiveEpilogueBwdGQAISA_fSD_Li256ELb1ELb0EEENS1_19SingleTileSchedulerILb1ELb0ELb0ELi128EEEEEEEEEvNT_6ParamsE$_ZN4cute12iter_adaptorIPKN7cutlass10bfloat16_tENS_8gmem_ptrIS4_EEEC2ES4_,($_ZN7cutlass13device_kernelIN5flash19enable_sm80_to_sm89INS1_16FlashAttnBwdSm80INS1_25CollectiveMainloopBwdSm80ILi2ELi2EN4cute5tupleIJNS5_1CILi128EEES8_NS7_ILi64EEEEEENS_10bfloat16_tEfNS_4arch4Sm80ELb0ELb1ELb1ELb1ELb0ELb0ELb0ELb0ELi2ELi4ELi4ELi4ELb0EEENS1_24CollectiveEpilogueBwdGQAISA_fSD_Li256ELb1ELb0EEENS1_19SingleTileSchedulerILb1ELb0ELb0ELi128EEEEEEEEEvNT_6ParamsE$_ZN4cute12iter_adaptorIPKN7cutlass9uint128_tENS_8gmem_ptrIS4_EEEC2ES4_ - $_ZN7cutlass13device_kernelIN5flash19enable_sm80_to_sm89INS1_16FlashAttnBwdSm80INS1_25CollectiveMainloopBwdSm80ILi2ELi2EN4cute5tupleIJNS5_1CILi128EEES8_NS7_ILi64EEEEEENS_10bfloat16_tEfNS_4arch4Sm80ELb0ELb1ELb1ELb1ELb0ELb0ELb0ELb0ELi2ELi4ELi4ELi4ELb0EEENS1_24CollectiveEpilogueBwdGQAISA_fSD_Li256ELb1ELb0EEENS1_19SingleTileSchedulerILb1ELb0ELb0ELi128EEEEEEEEEvNT_6ParamsE$_ZN4cute12iter_adaptorIPKN7cutlass10bfloat16_tENS_8gmem_ptrIS4_EEEC2ES4_)
$_ZN7cutlass13device_kernelIN5flash19enable_sm80_to_sm89INS1_16FlashAttnBwdSm80INS1_25CollectiveMainloopBwdSm80ILi2ELi2EN4cute5tupleIJNS5_1CILi128EEES8_NS7_ILi64EEEEEENS_10bfloat16_tEfNS_4arch4Sm80ELb0ELb1ELb1ELb1ELb0ELb0ELb0ELb0ELi2ELi4ELi4ELi4ELb0EEENS1_24CollectiveEpilogueBwdGQAISA_fSD_Li256ELb1ELb0EEENS1_19SingleTileSchedulerILb1ELb0ELb0ELi128EEEEEEEEEvNT_6ParamsE$_ZN4cute12iter_adaptorIPKN7cutlass10bfloat16_tENS_8gmem_ptrIS4_EEEC2ES4_:
[----:B------:R-:W-:Y:S01]  /*57d0*/  IADD3 R5, R15, -c[0x0][0x20], RZ ;  /* 0x800008000f057a10 */ /* 0x000fe20007ffe0ff */
[----:B------:R-:W-:Y:S01]  /*57e0*/  IMAD.MOV.U32 R82, RZ, RZ, R4 ;  /* 0x000000ffff527224 */ /* 0x000fe200078e0004 */
[----:B------:R-:W-:Y:S01]  /*57f0*/  MOV R83, R9 ;  /* 0x0000000900537202 */ /* 0x000fe20000000f00 */
[----:B------:R-:W-:-:S04]  /*5800*/  IMAD.MOV.U32 R11, RZ, RZ, 0x0 ;  /* 0x00000000ff0b7424 */ /* 0x000fc800078e00ff */
[----:B------:R1:W-:Y:S01]  /*5810*/  STL.64 [R5], R82 ;  /* 0x0000005205007387 */ /* 0x0003e20000100a00 */
[----:B------:R-:W-:Y:S05]  /*5820*/  RET.REL.NODEC R10 `(_ZN7cutlass13device_kernelIN5flash19enable_sm80_to_sm89INS1_16FlashAttnBwdSm80INS1_25CollectiveMainloopBwdSm80ILi2ELi2EN4cute5tupleIJNS5_1CILi128EEES8_NS7_ILi64EEEEEENS_10bfloat16_tEfNS_4arch4Sm80ELb0ELb1ELb1ELb1ELb0ELb0ELb0ELb0ELi2ELi4ELi4ELi4ELb0EEENS1_24CollectiveEpilogueBwdGQAISA_fSD_Li256ELb1ELb0EEENS1_19SingleTileSchedulerILb1ELb0ELb0ELi128EEEEEEEEEvNT_6ParamsE) ;  /* 0xffffa7d00a007950 */ /* 0x000fea0003c3ffff */
        .type           $_ZN7cutlass13device_kernelIN5flash19enable_sm80_to_sm89INS1_16FlashAttnBwdSm80INS1_25CollectiveMainloopBwdSm80ILi2ELi2EN4cute5tupleIJNS5_1CILi128EEES8_NS7_ILi64EEEEEENS_10bfloat16_tEfNS_4arch4Sm80ELb0ELb1ELb1ELb1ELb0ELb0ELb0ELb0ELi2ELi4ELi4ELi4ELb0EEENS1_24CollectiveEpilogueBwdGQAISA_fSD_Li256ELb1ELb0EEENS1_19SingleTileSchedulerILb1ELb0ELb0ELi128EEEEEEEEEvNT_6ParamsE$_ZN4cute12iter_adaptorIPKN7cutlass9uint128_tENS_8gmem_ptrIS4_EEEC2ES4_,@function
        .size           $_ZN7cutlass13device_kernelIN5flash19enable_sm80_to_sm89INS1_16FlashAttnBwdSm80INS1_25CollectiveMainloopBwdSm80ILi2ELi2EN4cute5tupleIJNS5_1CILi128EEES8_NS7_ILi64EEEEEENS_10bfloat16_tEfNS_4arch4Sm80ELb0ELb1ELb1ELb1ELb0ELb0ELb0ELb0ELi2ELi4ELi4ELi4ELb0EEENS1_24CollectiveEpilogueBwdGQAISA_fSD_Li256ELb1ELb0EEENS1_19SingleTileSchedulerILb1ELb0ELb0ELi128EEEEEEEEEvNT_6ParamsE$_ZN4cute12iter_adaptorIPKN7cutlass9uint128_tENS_8gmem_ptrIS4_EEEC2ES4_,($_ZN7cutlass13device_kernelIN5flash19enable_sm80_to_sm89INS1_16FlashAttnBwdSm80INS1_25CollectiveMainloopBwdSm80ILi2ELi2EN4cute5tupleIJNS5_1CILi128EEES8_NS7_ILi64EEEEEENS_10bfloat16_tEfNS_4arch4Sm80ELb0ELb1ELb1ELb1ELb0ELb0ELb0ELb0ELi2ELi4ELi4ELi4ELb0EEENS1_24CollectiveEpilogueBwdGQAISA_fSD_Li256ELb1ELb0EEENS1_19SingleTileSchedulerILb1ELb0ELb0ELi128EEEEEEEEEvNT_6ParamsE$_ZN4cute12iter_adaptorIPKfNS_8gmem_ptrIS2_EEEC2ES2_ - $_ZN7cutlass13device_kernelIN5flash19enable_sm80_to_sm89INS1_16FlashAttnBwdSm80INS1_25CollectiveMainloopBwdSm80ILi2ELi2EN4cute5tupleIJNS5_1CILi128EEES8_NS7_ILi64EEEEEENS_10bfloat16_tEfNS_4arch4Sm80ELb0ELb1ELb1ELb1ELb0ELb0ELb0ELb0ELi2ELi4ELi4ELi4ELb0EEENS1_24CollectiveEpilogueBwdGQAISA_fSD_Li256ELb1ELb0EEENS1_19SingleTileSchedulerILb1ELb0ELb0ELi128EEEEEEEEEvNT_6ParamsE$_ZN4cute12iter_adaptorIPKN7cutlass9uint128_tENS_8gmem_ptrIS4_EEEC2ES4_)
$_ZN7cutlass13device_kernelIN5flash19enable_sm80_to_sm89INS1_16FlashAttnBwdSm80INS1_25CollectiveMainloopBwdSm80ILi2ELi2EN4cute5tupleIJNS5_1CILi128EEES8_NS7_ILi64EEEEEENS_10bfloat16_tEfNS_4arch4Sm80ELb0ELb1ELb1ELb1ELb0ELb0ELb0ELb0ELi2ELi4ELi4ELi4ELb0EEENS1_24CollectiveEpilogueBwdGQAISA_fSD_Li256ELb1ELb0EEENS1_19SingleTileSchedulerILb1ELb0ELb0ELi128EEEEEEEEEvNT_6ParamsE$_ZN4cute12iter_adaptorIPKN7cutlass9uint128_tENS_8gmem_ptrIS4_EEEC2ES4_:
[----:B------:R-:W-:Y:S02]  /*5830*/  IADD3 R4, R15, -c[0x0][0x20], RZ ;  /* 0x800008000f047a10 */ /* 0x000fe40007ffe0ff */
[----:B------:R-:W-:-:S03]  /*5840*/  MOV R11, 0x0 ;  /* 0x00000000000b7802 */ /* 0x000fc60000000f00 */
[----:B------:R1:W-:Y:S01]  /*5850*/  STL.64 [R4], R2 ;  /* 0x0000000204007387 */ /* 0x0003e20000100a00 */
[----:B------:R-:W-:Y:S05]  /*5860*/  RET.REL.NODEC R10 `(_ZN7cutlass13device_kernelIN5flash19enable_sm80_to_sm89INS1_16FlashAttnBwdSm80INS1_25CollectiveMainloopBwdSm80ILi2ELi2EN4cute5tupleIJNS5_1CILi128EEES8_NS7_ILi64EEEEEENS_10bfloat16_tEfNS_4arch4Sm80ELb0ELb1ELb1ELb1ELb0ELb0ELb0ELb0ELi2ELi4ELi4ELi4ELb0EEENS1_24CollectiveEpilogueBwdGQAISA_fSD_Li256ELb1ELb0EEENS1_19SingleTileSchedulerILb1ELb0ELb0ELi128EEEEEEEEEvNT_6ParamsE) ;  /* 0xffffa7900a007950 */ /* 0x000fea0003c3ffff */
        .type           $_ZN7cutlass13device_kernelIN5flash19enable_sm80_to_sm89INS1_16FlashAttnBwdSm80INS1_25CollectiveMainloopBwdSm80ILi2ELi2EN4cute5tupleIJNS5_1CILi128EEES8_NS7_ILi64EEEEEENS_10bfloat16_tEfNS_4arch4Sm80ELb0ELb1ELb1ELb1ELb0ELb0ELb0ELb0ELi2ELi4ELi4ELi4ELb0EEENS1_24CollectiveEpilogueBwdGQAISA_fSD_Li256ELb1ELb0EEENS1_19SingleTileSchedulerILb1ELb0ELb0ELi128EEEEEEEEEvNT_6ParamsE$_ZN4cute12iter_adaptorIPKfNS_8gmem_ptrIS2_EEEC2ES2_,@function
        .size           $_ZN7cutlass13device_kernelIN5flash19enable_sm80_to_sm89INS1_16FlashAttnBwdSm80INS1_25CollectiveMainloopBwdSm80ILi2ELi2EN4cute5tupleIJNS5_1CILi128EEES8_NS7_ILi64EEEEEENS_10bfloat16_tEfNS_4arch4Sm80ELb0ELb1ELb1ELb1ELb0ELb0ELb0ELb0ELi2ELi4ELi4ELi4ELb0EEENS1_24CollectiveEpilogueBwdGQAISA_fSD_Li256ELb1ELb0EEENS1_19SingleTileSchedulerILb1ELb0ELb0ELi128EEEEEEEEEvNT_6ParamsE$_ZN4cute12iter_adaptorIPKfNS_8gmem_ptrIS2_EEEC2ES2_,($_ZN7cutlass13device_kernelIN5flash19enable_sm80_to_sm89INS1_16FlashAttnBwdSm80INS1_25CollectiveMainloopBwdSm80ILi2ELi2EN4cute5tupleIJNS5_1CILi128EEES8_NS7_ILi64EEEEEENS_10bfloat16_tEfNS_4arch4Sm80ELb0ELb1ELb1ELb1ELb0ELb0ELb0ELb0ELi2ELi4ELi4ELi4ELb0EEENS1_24CollectiveEpilogueBwdGQAISA_fSD_Li256ELb1ELb0EEENS1_19SingleTileSchedulerILb1ELb0ELb0ELi128EEEEEEEEEvNT_6ParamsE$_ZN4cute12iter_adaptorIPN7cutlass10bfloat16_tENS_8smem_ptrIS3_EEEC2ES3_ - $_ZN7cutlass13device_kernelIN5flash19enable_sm80_to_sm89INS1_16FlashAttnBwdSm80INS1_25CollectiveMainloopBwdSm80ILi2ELi2EN4cute5tupleIJNS5_1CILi128EEES8_NS7_ILi64EEEEEENS_10bfloat16_tEfNS_4arch4Sm80ELb0ELb1ELb1ELb1ELb0ELb0ELb0ELb0ELi2ELi4ELi4ELi4ELb0EEENS1_24CollectiveEpilogueBwdGQAISA_fSD_Li256ELb1ELb0EEENS1_19SingleTileSchedulerILb1ELb0ELb0ELi128EEEEEEEEEvNT_6ParamsE$_ZN4cute12iter_adaptorIPKfNS_8gmem_ptrIS2_EEEC2ES2_)
$_ZN7cutlass13device_kernelIN5flash19enable_sm80_to_sm89INS1_16FlashAttnBwdSm80INS1_25CollectiveMainloopBwdSm80ILi2ELi2EN4cute5tupleIJNS5_1CILi128EEES8_NS7_ILi64EEEEEENS_10bfloat16_tEfNS_4arch4Sm80ELb0ELb1ELb1ELb1ELb0ELb0ELb0ELb0ELi2ELi4ELi4ELi4ELb0EEENS1_24CollectiveEpilogueBwdGQAISA_fSD_Li256ELb1ELb0EEENS1_19SingleTileSchedulerILb1ELb0ELb0ELi128EEEEEEEEEvNT_6ParamsE$_ZN4cute12iter_adaptorIPKfNS_8gmem_ptrIS2_EEEC2ES2_:
[----:B------:R-:W-:Y:S02]  /*5870*/  IADD3 R2, R2, -c[0x0][0x20], RZ ;  /* 0x8000080002027a10 */ /* 0x000fe40007ffe0ff */
[----:B------:R-:W-:-:S03]  /*5880*/  MOV R11, 0x0 ;  /* 0x00000000000b7802 */ /* 0x000fc60000000f00 */
[----:B------:R1:W-:Y:S01]  /*5890*/  STL.64 [R2], R4 ;  /* 0x0000000402007387 */ /* 0x0003e20000100a00 */
[----:B------:R-:W-:Y:S05]  /*58a0*/  RET.REL.NODEC R10 `(_ZN7cutlass13device_kernelIN5flash19enable_sm80_to_sm89INS1_16FlashAttnBwdSm80INS1_25CollectiveMainloopBwdSm80ILi2ELi2EN4cute5tupleIJNS5_1CILi128EEES8_NS7_ILi64EEEEEENS_10bfloat16_tEfNS_4arch4Sm80ELb0ELb1ELb1ELb1ELb0ELb0ELb0ELb0ELi2ELi4ELi4ELi4ELb0EEENS1_24CollectiveEpilogueBwdGQAISA_fSD_Li256ELb1ELb0EEENS1_19SingleTileSchedulerILb1ELb0ELb0ELi128EEEEEEEEEvNT_6ParamsE) ;  /* 0xffffa7500a007950 */ /* 0x000fea0003c3ffff */
        .type           $_ZN7cutlass13device_kernelIN5flash19enable_sm80_to_sm89INS1_16FlashAttnBwdSm80INS1_25CollectiveMainloopBwdSm80ILi2ELi2EN4cute5tupleIJNS5_1CILi128EEES8_NS7_ILi64EEEEEENS_10bfloat16_tEfNS_4arch4Sm80ELb0ELb1ELb1ELb1ELb0ELb0ELb0ELb0ELi2ELi4ELi4ELi4ELb0EEENS1_24CollectiveEpilogueBwdGQAISA_fSD_Li256ELb1ELb0EEENS1_19SingleTileSchedulerILb1ELb0ELb0ELi128EEEEEEEEEvNT_6ParamsE$_ZN4cute12iter_adaptorIPN7cutlass10bfloat16_tENS_8smem_ptrIS3_EEEC2ES3_,@function
        .size           $_ZN7cutlass13device_kernelIN5flash19enable_sm80_to_sm89INS1_16FlashAttnBwdSm80INS1_25CollectiveMainloopBwdSm80ILi2ELi2EN4cute5tupleIJNS5_1CILi128EEES8_NS7_ILi64EEEEEENS_10bfloat16_tEfNS_4arch4Sm80ELb0ELb1ELb1ELb1ELb0ELb0ELb0ELb0ELi2ELi4ELi4ELi4ELb0EEENS1_24CollectiveEpilogueBwdGQAISA_fSD_Li256ELb1ELb0EEENS1_19SingleTileSchedulerILb1ELb0ELb0ELi128EEEEEEEEEvNT_6ParamsE$_ZN4cute12iter_adaptorIPN7cutlass10bfloat16_tENS_8smem_ptrIS3_EEEC2ES3_,($_ZN7cutlass13device_kernelIN5flash19enable_sm80_to_sm89INS1_16FlashAttnBwdSm80INS1_25CollectiveMainloopBwdSm80ILi2ELi2EN4cute5tupleIJNS5_1CILi128EEES8_NS7_ILi64EEEEEENS_10bfloat16_tEfNS_4arch4Sm80ELb0ELb1ELb1ELb1ELb0ELb0ELb0ELb0ELi2ELi4ELi4ELi4ELb0EEENS1_24CollectiveEpilogueBwdGQAISA_fSD_Li256ELb1ELb0EEENS1_19SingleTileSchedulerILb1ELb0ELb0ELi128EEEEEEEEEvNT_6ParamsE$_ZN4cute12iter_adaptorIPN7cutlass9uint128_tENS_8smem_ptrIS3_EEEC2ES3_ - $_ZN7cutlass13device_kernelIN5flash19enable_sm80_to_sm89INS1_16FlashAttnBwdSm80INS1_25CollectiveMainloopBwdSm80ILi2ELi2EN4cute5tupleIJNS5_1CILi128EEES8_NS7_ILi64EEEEEENS_10bfloat16_tEfNS_4arch4Sm80ELb0ELb1ELb1ELb1ELb0ELb0ELb0ELb0ELi2ELi4ELi4ELi4ELb0EEENS1_24CollectiveEpilogueBwdGQAISA_fSD_Li256ELb1ELb0EEENS1_19SingleTileSchedulerILb1ELb0ELb0ELi128EEEEEEEEEvNT_6ParamsE$_ZN4cute12iter_adaptorIPN7cutlass10bfloat16_tENS_8smem_ptrIS3_EEEC2ES3_)
$_ZN7cutlass13device_kernelIN5flash19enable_sm80_to_sm89INS1_16FlashAttnBwdSm80INS1_25CollectiveMainloopBwdSm80ILi2ELi2EN4cute5tupleIJNS5_1CILi128EEES8_NS7_ILi64EEEEEENS_10bfloat16_tEfNS_4arch4Sm80ELb0ELb1ELb1ELb1ELb0ELb0ELb0ELb0ELi2ELi4ELi4ELi4ELb0EEENS1_24CollectiveEpilogueBwdGQAISA_fSD_Li256ELb1ELb0EEENS1_19SingleTileSchedulerILb1ELb0ELb0ELi128EEEEEEEEEvNT_6ParamsE$_ZN4cute12iter_adaptorIPN7cutlass10bfloat16_tENS_8smem_ptrIS3_EEEC2ES3_:
[----:B------:R-:W-:Y:S02]  /*58b0*/  IADD3 R6, R9, -c[0x0][0x20], RZ ;  /* 0x8000080009067a10 */ /* 0x000fe40007ffe0ff */
[----:B------:R-:W-:-:S03]  /*58c0*/  MOV R11, 0x0 ;  /* 0x00000000000b7802 */ /* 0x000fc60000000f00 */
[----:B------:R1:W-:Y:S01]  /*58d0*/  STL.64 [R6], R2 ;  /* 0x0000000206007387 */ /* 0x0003e20000100a00 */
[----:B------:R-:W-:Y:S05]  /*58e0*/  RET.REL.NODEC R10 `(_ZN7cutlass13device_kernelIN5flash19enable_sm80_to_sm89INS1_16FlashAttnBwdSm80INS1_25CollectiveMainloopBwdSm80ILi2ELi2EN4cute5tupleIJNS5_1CILi128EEES8_NS7_ILi64EEEEEENS_10bfloat16_tEfNS_4arch4Sm80ELb0ELb1ELb1ELb1ELb0ELb0ELb0ELb0ELi2ELi4ELi4ELi4ELb0EEENS1_24CollectiveEpilogueBwdGQAISA_fSD_Li256ELb1ELb0EEENS1_19SingleTileSchedulerILb1ELb0ELb0ELi128EEEEEEEEEvNT_6ParamsE) ;  /* 0xffffa7100a007950 */ /* 0x000fea0003c3ffff */
        .type           $_ZN7cutlass13device_kernelIN5flash19enable_sm80_to_sm89INS1_16FlashAttnBwdSm80INS1_25CollectiveMainloopBwdSm80ILi2ELi2EN4cute5tupleIJNS5_1CILi128EEES8_NS7_ILi64EEEEEENS_10bfloat16_tEfNS_4arch4Sm80ELb0ELb1ELb1ELb1ELb0ELb0ELb0ELb0ELi2ELi4ELi4ELi4ELb0EEENS1_24CollectiveEpilogueBwdGQAISA_fSD_Li256ELb1ELb0EEENS1_19SingleTileSchedulerILb1ELb0ELb0ELi128EEEEEEEEEvNT_6ParamsE$_ZN4cute12iter_adaptorIPN7cutlass9uint128_tENS_8smem_ptrIS3_EEEC2ES3_,@function
        .size           $_ZN7cutlass13device_kernelIN5flash19enable_sm80_to_sm89INS1_16FlashAttnBwdSm80INS1_25CollectiveMainloopBwdSm80ILi2ELi2EN4cute5tupleIJNS5_1CILi128EEES8_NS7_ILi64EEEEEENS_10bfloat16_tEfNS_4arch4Sm80ELb0ELb1ELb1ELb1ELb0ELb0ELb0ELb0ELi2ELi4ELi4ELi4ELb0EEENS1_24CollectiveEpilogueBwdGQAISA_fSD_Li256ELb1ELb0EEENS1_19SingleTileSchedulerILb1ELb0ELb0ELi128EEEEEEEEEvNT_6ParamsE$_ZN4cute12iter_adaptorIPN7cutlass9uint128_tENS_8smem_ptrIS3_EEEC2ES3_,($_ZN7cutlass13device_kernelIN5flash19enable_sm80_to_sm89INS1_16FlashAttnBwdSm80INS1_25CollectiveMainloopBwdSm80ILi2ELi2EN4cute5tupleIJNS5_1CILi128EEES8_NS7_ILi64EEEEEENS_10bfloat16_tEfNS_4arch4Sm80ELb0ELb1ELb1ELb1ELb0ELb0ELb0ELb0ELi2ELi4ELi4ELi4ELb0EEENS1_24CollectiveEpilogueBwdGQAISA_fSD_Li256ELb1ELb0EEENS1_19SingleTileSchedulerILb1ELb0ELb0ELi128EEEEEEEEEvNT_6ParamsE$_ZN4cute12iter_adaptorIPfNS_8gmem_ptrIS1_EEEC2ES1_ - $_ZN7cutlass13device_kernelIN5flash19enable_sm80_to_sm89INS1_16FlashAttnBwdSm80INS1_25CollectiveMainloopBwdSm80ILi2ELi2EN4cute5tupleIJNS5_1CILi128EEES8_NS7_ILi64EEEEEENS_10bfloat16_tEfNS_4arch4Sm80ELb0ELb1ELb1ELb1ELb0ELb0ELb0ELb0ELi2ELi4ELi4ELi4ELb0EEENS1_24CollectiveEpilogueBwdGQAISA_fSD_Li256ELb1ELb0EEENS1_19SingleTileSchedulerILb1ELb0ELb0ELi128EEEEEEEEEvNT_6ParamsE$_ZN4cute12iter_adaptorIPN7cutlass9uint128_tENS_8smem_ptrIS3_EEEC2ES3_)
$_ZN7cutlass13device_kernelIN5flash19enable_sm80_to_sm89INS1_16FlashAttnBwdSm80INS1_25CollectiveMainloopBwdSm80ILi2ELi2EN4cute5tupleIJNS5_1CILi128EEES8_NS7_ILi64EEEEEENS_10bfloat16_tEfNS_4arch4Sm80ELb0ELb1ELb1ELb1ELb0ELb0ELb0ELb0ELi2ELi4ELi4ELi4ELb0EEENS1_24CollectiveEpilogueBwdGQAISA_fSD_Li256ELb1ELb0EEENS1_19SingleTileSchedulerILb1ELb0ELb0ELi128EEEEEEEEEvNT_6ParamsE$_ZN4cute12iter_adaptorIPN7cutlass9uint128_tENS_8smem_ptrIS3_EEEC2ES3_:
[----:B------:R-:W-:Y:S02]  /*58f0*/  IADD3 R4, R4, -c[0x0][0x20], RZ ;  /* 0x8000080004047a10 */ /* 0x000fe40007ffe0ff */
[----:B------:R-:W-:-:S03]  /*5900*/  MOV R9, 0x0 ;  /* 0x0000000000097802 */ /* 0x000fc60000000f00 */
[----:B------:R1:W-:Y:S01]  /*5910*/  STL.64 [R4], R2 ;  /* 0x0000000204007387 */ /* 0x0003e20000100a00 */
[----:B------:R-:W-:Y:S05]  /*5920*/  RET.REL.NODEC R8 `(_ZN7cutlass13device_kernelIN5flash19enable_sm80_to_sm89INS1_16FlashAttnBwdSm80INS1_25CollectiveMainloopBwdSm80ILi2ELi2EN4cute5tupleIJNS5_1CILi128EEES8_NS7_ILi64EEEEEENS_10bfloat16_tEfNS_4arch4Sm80ELb0ELb1ELb1ELb1ELb0ELb0ELb0ELb0ELi2ELi4ELi4ELi4ELb0EEENS1_24CollectiveEpilogueBwdGQAISA_fSD_Li256ELb1ELb0EEENS1_19SingleTileSchedulerILb1ELb0ELb0ELi128EEEEEEEEEvNT_6ParamsE) ;  /* 0xffffa6d008007950 */ /* 0x000fea0003c3ffff */
        .type           $_ZN7cutlass13device_kernelIN5flash19enable_sm80_to_sm89INS1_16FlashAttnBwdSm80INS1_25CollectiveMainloopBwdSm80ILi2ELi2EN4cute5tupleIJNS5_1CILi128EEES8_NS7_ILi64EEEEEENS_10bfloat16_tEfNS_4arch4Sm80ELb0ELb1ELb1ELb1ELb0ELb0ELb0ELb0ELi2ELi4ELi4ELi4ELb0EEENS1_24CollectiveEpilogueBwdGQAISA_fSD_Li256ELb1ELb0EEENS1_19SingleTileSchedulerILb1ELb0ELb0ELi128EEEEEEEEEvNT_6ParamsE$_ZN4cute12iter_adaptorIPfNS_8gmem_ptrIS1_EEEC2ES1_,@function
        .size           $_ZN7cutlass13device_kernelIN5flash19enable_sm80_to_sm89INS1_16FlashAttnBwdSm80INS1_25CollectiveMainloopBwdSm80ILi2ELi2EN4cute5tupleIJNS5_1CILi128EEES8_NS7_ILi64EEEEEENS_10bfloat16_tEfNS_4arch4Sm80ELb0ELb1ELb1ELb1ELb0ELb0ELb0ELb0ELi2ELi4ELi4ELi4ELb0EEENS1_24CollectiveEpilogueBwdGQAISA_fSD_Li256ELb1ELb0EEENS1_19SingleTileSchedulerILb1ELb0ELb0ELi128EEEEEEEEEvNT_6ParamsE$_ZN4cute12iter_adaptorIPfNS_8gmem_ptrIS1_EEEC2ES1_,($_ZN7cutlass13device_kernelIN5flash19enable_sm80_to_sm89INS1_16FlashAttnBwdSm80INS1_25CollectiveMainloopBwdSm80ILi2ELi2EN4cute5tupleIJNS5_1CILi128EEES8_NS7_ILi64EEEEEENS_10bfloat16_tEfNS_4arch4Sm80ELb0ELb1ELb1ELb1ELb0ELb0ELb0ELb0ELi2ELi4ELi4ELi4ELb0EEENS1_24CollectiveEpilogueBwdGQAISA_fSD_Li256ELb1ELb0EEENS1_19SingleTileSchedulerILb1ELb0ELb0ELi128EEEEEEEEEvNT_6ParamsE$_ZN4cute12iter_adaptorIPfNS_8smem_ptrIS1_EEEC2ES1_ - $_ZN7cutlass13device_kernelIN5flash19enable_sm80_to_sm89INS1_16FlashAttnBwdSm80INS1_25CollectiveMainloopBwdSm80ILi2ELi2EN4cute5tupleIJNS5_1CILi128EEES8_NS7_ILi64EEEEEENS_10bfloat16_tEfNS_4arch4Sm80ELb0ELb1ELb1ELb1ELb0ELb0ELb0ELb0ELi2ELi4ELi4ELi4ELb0EEENS1_24CollectiveEpilogueBwdGQAISA_fSD_Li256ELb1ELb0EEENS1_19SingleTileSchedulerILb1ELb0ELb0ELi128EEEEEEEEEvNT_6ParamsE$_ZN4cute12iter_adaptorIPfNS_8gmem_ptrIS1_EEEC2ES1_)
$_ZN7cutlass13device_kernelIN5flash19enable_sm80_to_sm89INS1_16FlashAttnBwdSm80INS1_25CollectiveMainloopBwdSm80ILi2ELi2EN4cute5tupleIJNS5_1CILi128EEES8_NS7_ILi64EEEEEENS_10bfloat16_tEfNS_4arch4Sm80ELb0ELb1ELb1ELb1ELb0ELb0ELb0ELb0ELi2ELi4ELi4ELi4ELb0EEENS1_24CollectiveEpilogueBwdGQAISA_fSD_Li256ELb1ELb0EEENS1_19SingleTileSchedulerILb1ELb0ELb0ELi128EEEEEEEEEvNT_6ParamsE$_ZN4cute12iter_adaptorIPfNS_8gmem_ptrIS1_EEEC2ES1_:
[----:B------:R-:W-:Y:S02]  /*5930*/  IADD3 R2, R61, -c[0x0][0x20], RZ ;  /* 0x800008003d027a10 */ /* 0x000fe40007ffe0ff */
[----:B------:R-:W-:-:S03]  /*5940*/  MOV R5, 0x0 ;  /* 0x0000000000057802 */ /* 0x000fc60000000f00 */
[----:B------:R1:W-:Y:S01]  /*5950*/  STL.64 [R2], R10 ;  /* 0x0000000a02007387 */ /* 0x0003e20000100a00 */
[----:B------:R-:W-:Y:S05]  /*5960*/  RET.REL.NODEC R4 `(_ZN7cutlass13device_kernelIN5flash19enable_sm80_to_sm89INS1_16FlashAttnBwdSm80INS1_25CollectiveMainloopBwdSm80ILi2ELi2EN4cute5tupleIJNS5_1CILi128EEES8_NS7_ILi64EEEEEENS_10bfloat16_tEfNS_4arch4Sm80ELb0ELb1ELb1ELb1ELb0ELb0ELb0ELb0ELi2ELi4ELi4ELi4ELb0EEENS1_24CollectiveEpilogueBwdGQAISA_fSD_Li256ELb1ELb0EEENS1_19SingleTileSchedulerILb1ELb0ELb0ELi128EEEEEEEEEvNT_6ParamsE) ;  /* 0xffffa69004007950 */ /* 0x000fea0003c3ffff */
        .type           $_ZN7cutlass13device_kernelIN5flash19enable_sm80_to_sm89INS1_16FlashAttnBwdSm80INS1_25CollectiveMainloopBwdSm80ILi2ELi2EN4cute5tupleIJNS5_1CILi128EEES8_NS7_ILi64EEEEEENS_10bfloat16_tEfNS_4arch4Sm80ELb0ELb1ELb1ELb1ELb0ELb0ELb0ELb0ELi2ELi4ELi4ELi4ELb0EEENS1_24CollectiveEpilogueBwdGQAISA_fSD_Li256ELb1ELb0EEENS1_19SingleTileSchedulerILb1ELb0ELb0ELi128EEEEEEEEEvNT_6ParamsE$_ZN4cute12iter_adaptorIPfNS_8smem_ptrIS1_EEEC2ES1_,@function
        .size           $_ZN7cutlass13device_kernelIN5flash19enable_sm80_to_sm89INS1_16FlashAttnBwdSm80INS1_25CollectiveMainloopBwdSm80ILi2ELi2EN4cute5tupleIJNS5_1CILi128EEES8_NS7_ILi64EEEEEENS_10bfloat16_tEfNS_4arch4Sm80ELb0ELb1ELb1ELb1ELb0ELb0ELb0ELb0ELi2ELi4ELi4ELi4ELb0EEENS1_24CollectiveEpilogueBwdGQAISA_fSD_Li256ELb1ELb0EEENS1_19SingleTileSchedulerILb1ELb0ELb0ELi128EEEEEEEEEvNT_6ParamsE$_ZN4cute12iter_adaptorIPfNS_8smem_ptrIS1_EEEC2ES1_,($_ZN7cutlass13device_kernelIN5flash19enable_sm80_to_sm89INS1_16FlashAttnBwdSm80INS1_25CollectiveMainloopBwdSm80ILi2ELi2EN4cute5tupleIJNS5_1CILi128EEES8_NS7_ILi64EEEEEENS_10bfloat16_tEfNS_4arch4Sm80ELb0ELb1ELb1ELb1ELb0ELb0ELb0ELb0ELi2ELi4ELi4ELi4ELb0EEENS1_24CollectiveEpilogueBwdGQAISA_fSD_Li256ELb1ELb0EEENS1_19SingleTileSchedulerILb1ELb0ELb0ELi128EEEEEEEEEvNT_6ParamsE$_ZN4cute12iter_adaptorIPjNS_8smem_ptrIS1_EEEC2ES1_ - $_ZN7cutlass13device_kernelIN5flash19enable_sm80_to_sm89INS1_16FlashAttnBwdSm80INS1_25CollectiveMainloopBwdSm80ILi2ELi2EN4cute5tupleIJNS5_1CILi128EEES8_NS7_ILi64EEEEEENS_10bfloat16_tEfNS_4arch4Sm80ELb0ELb1ELb1ELb1ELb0ELb0ELb0ELb0ELi2ELi4ELi4ELi4ELb0EEENS1_24CollectiveEpilogueBwdGQAISA_fSD_Li256ELb1ELb0EEENS1_19SingleTileSchedulerILb1ELb0ELb0ELi128EEEEEEEEEvNT_6ParamsE$_ZN4cute12iter_adaptorIPfNS_8smem_ptrIS1_EEEC2ES1_)
$_ZN7cutlass13device_kernelIN5flash19enable_sm80_to_sm89INS1_16FlashAttnBwdSm80INS1_25CollectiveMainloopBwdSm80ILi2ELi2EN4cute5tupleIJNS5_1CILi128EEES8_NS7_ILi64EEEEEENS_10bfloat16_tEfNS_4arch4Sm80ELb0ELb1ELb1ELb1ELb0ELb0ELb0ELb0ELi2ELi4ELi4ELi4ELb0EEENS1_24CollectiveEpilogueBwdGQAISA_fSD_Li256ELb1ELb0EEENS1_19SingleTileSchedulerILb1ELb0ELb0ELi128EEEEEEEEEvNT_6ParamsE$_ZN4cute12iter_adaptorIPfNS_8smem_ptrIS1_EEEC2ES1_:
[----:B------:R-:W-:Y:S02]  /*5970*/  IADD3 R6, R6, -c[0x0][0x20], RZ ;  /* 0x8000080006067a10 */ /* 0x000fe40007ffe0ff */
[----:B------:R-:W-:-:S03]  /*5980*/  MOV R11, 0x0 ;  /* 0x00000000000b7802 */ /* 0x000fc60000000f00 */
[----:B------:R1:W-:Y:S01]  /*5990*/  STL.64 [R6], R2 ;  /* 0x0000000206007387 */ /* 0x0003e20000100a00 */
[----:B------:R-:W-:Y:S05]  /*59a0*/  RET.REL.NODEC R10 `(_ZN7cutlass13device_kernelIN5flash19enable_sm80_to_sm89INS1_16FlashAttnBwdSm80INS1_25CollectiveMainloopBwdSm80ILi2ELi2EN4cute5tupleIJNS5_1CILi128EEES8_NS7_ILi64EEEEEENS_10bfloat16_tEfNS_4arch4Sm80ELb0ELb1ELb1ELb1ELb0ELb0ELb0ELb0ELi2ELi4ELi4ELi4ELb0EEENS1_24CollectiveEpilogueBwdGQAISA_fSD_Li256ELb1ELb0EEENS1_19SingleTileSchedulerILb1ELb0ELb0ELi128EEEEEEEEEvNT_6ParamsE) ;  /* 0xffffa6500a007950 */ /* 0x000fea0003c3ffff */
        .type           $_ZN7cutlass13device_kernelIN5flash19enable_sm80_to_sm89INS1_16FlashAttnBwdSm80INS1_25CollectiveMainloopBwdSm80ILi2ELi2EN4cute5tupleIJNS5_1CILi128EEES8_NS7_ILi64EEEEEENS_10bfloat16_tEfNS_4arch4Sm80ELb0ELb1ELb1ELb1ELb0ELb0ELb0ELb0ELi2ELi4ELi4ELi4ELb0EEENS1_24CollectiveEpilogueBwdGQAISA_fSD_Li256ELb1ELb0EEENS1_19SingleTileSchedulerILb1ELb0ELb0ELi128EEEEEEEEEvNT_6ParamsE$_ZN4cute12iter_adaptorIPjNS_8smem_ptrIS1_EEEC2ES1_,@function
        .size           $_ZN7cutlass13device_kernelIN5flash19enable_sm80_to_sm89INS1_16FlashAttnBwdSm80INS1_25CollectiveMainloopBwdSm80ILi2ELi2EN4cute5tupleIJNS5_1CILi128EEES8_NS7_ILi64EEEEEENS_10bfloat16_tEfNS_4arch4Sm80ELb0ELb1ELb1ELb1ELb0ELb0ELb0ELb0ELi2ELi4ELi4ELi4ELb0EEENS1_24CollectiveEpilogueBwdGQAISA_fSD_Li256ELb1ELb0EEENS1_19SingleTileSchedulerILb1ELb0ELb0ELi128EEEEEEEEEvNT_6ParamsE$_ZN4cute12iter_adaptorIPjNS_8smem_ptrIS1_EEEC2ES1_,($_ZN7cutlass13device_kernelIN5flash19enable_sm80_to_sm89INS1_16FlashAttnBwdSm80INS1_25CollectiveMainloopBwdSm80ILi2ELi2EN4cute5tupleIJNS5_1CILi128EEES8_NS7_ILi64EEEEEENS_10bfloat16_tEfNS_4arch4Sm80ELb0ELb1ELb1ELb1ELb0ELb0ELb0ELb0ELi2ELi4ELi4ELi4ELb0EEENS1_24CollectiveEpilogueBwdGQAISA_fSD_Li256ELb1ELb0EEENS1_19SingleTileSchedulerILb1ELb0ELb0ELi128EEEEEEEEEvNT_6ParamsE$_ZN4cute3eso3ESOILb0ELb0EJNS_14ComposedLayoutINS_7SwizzleILi3ELi3ELi3EEENS_9MixedBitsILj0ELj432EEENS_6LayoutINS_5tupleIJNS8_IJNS_1CILi2EEESA_SA_EEESA_NS9_ILi8EEEEEENS8_IJNS8_IJNS9_ILi64EEESC_NS9_ILi512EEEEEENS9_ILi8192EEENS9_ILi1024EEEEEEEEEENS_10ViewEngineINS_8smem_ptrIPN7cutlass10bfloat16_tEEEEEEEC2ERKSL_RKSS_ - $_ZN7cutlass13device_kernelIN5flash19enable_sm80_to_sm89INS1_16FlashAttnBwdSm80INS1_25CollectiveMainloopBwdSm80ILi2ELi2EN4cute5tupleIJNS5_1CILi128EEES8_NS7_ILi64EEEEEENS_10bfloat16_tEfNS_4arch4Sm80ELb0ELb1ELb1ELb1ELb0ELb0ELb0ELb0ELi2ELi4ELi4ELi4ELb0EEENS1_24CollectiveEpilogueBwdGQAISA_fSD_Li256ELb1ELb0EEENS1_19SingleTileSchedulerILb1ELb0ELb0ELi128EEEEEEEEEvNT_6ParamsE$_ZN4cute12iter_adaptorIPjNS_8smem_ptrIS1_EEEC2ES1_)
$_ZN7cutlass13device_kernelIN5flash19enable_sm80_to_sm89INS1_16FlashAttnBwdSm80INS1_25CollectiveMainloopBwdSm80ILi2ELi2EN4cute5tupleIJNS5_1CILi128EEES8_NS7_ILi64EEEEEENS_10bfloat16_tEfNS_4arch4Sm80ELb0ELb1ELb1ELb1ELb0ELb0ELb0ELb0ELi2ELi4ELi4ELi4ELb0EEENS1_24CollectiveEpilogueBwdGQAISA_fSD_Li256ELb1ELb0EEENS1_19SingleTileSchedulerILb1ELb0ELb0ELi128EEEEEEEEEvNT_6ParamsE$_ZN4cute12iter_adaptorIPjNS_8smem_ptrIS1_EEEC2ES1_:
[----:B------:R-:W-:Y:S02]  /*59b0*/  IADD3 R6, R58, -c[0x0][0x20], RZ ;  /* 0x800008003a067a10 */ /* 0x000fe40007ffe0ff */
[----:B------:R-:W-:-:S03]  /*59c0*/  MOV R11, 0x0 ;  /* 0x00000000000b7802 */ /* 0x000fc60000000f00 */
[----:B------:R1:W-:Y:S01]  /*59d0*/  STL.64 [R6], R2 ;  /* 0x0000000206007387 */ /* 0x0003e20000100a00 */
[----:B------:R-:W-:Y:S05]  /*59e0*/  RET.REL.NODEC R10 `(_ZN7cutlass13device_kernelIN5flash19enable_sm80_to_sm89INS1_16FlashAttnBwdSm80INS1_25CollectiveMainloopBwdSm80ILi2ELi2EN4cute5tupleIJNS5_1CILi128EEES8_NS7_ILi64EEEEEENS_10bfloat16_tEfNS_4arch4Sm80ELb0ELb1ELb1ELb1ELb0ELb0ELb0ELb0ELi2ELi4ELi4ELi4ELb0EEENS1_24CollectiveEpilogueBwdGQAISA_fSD_Li256ELb1ELb0EEENS1_19SingleTileSchedulerILb1ELb0ELb0ELi128EEEEEEEEEvNT_6ParamsE) ;  /* 0xffffa6100a007950 */ /* 0x000fea0003c3ffff */
        .type           $_ZN7cutlass13device_kernelIN5flash19enable_sm80_to_sm89INS1_16FlashAttnBwdSm80INS1_25CollectiveMainloopBwdSm80ILi2ELi2EN4cute5tupleIJNS5_1CILi128EEES8_NS7_ILi64EEEEEENS_10bfloat16_tEfNS_4arch4Sm80ELb0ELb1ELb1ELb1ELb0ELb0ELb0ELb0ELi2ELi4ELi4ELi4ELb0EEENS1_24CollectiveEpilogueBwdGQAISA_fSD_Li256ELb1ELb0EEENS1_19SingleTileSchedulerILb1ELb0ELb0ELi128EEEEEEEEEvNT_6ParamsE$_ZN4cute3eso3ESOILb0ELb0EJNS_14ComposedLayoutINS_7SwizzleILi3ELi3ELi3EEENS_9MixedBitsILj0ELj432EEENS_6LayoutINS_5tupleIJNS8_IJNS_1CILi2EEESA_SA_EEESA_NS9_ILi8EEEEEENS8_IJNS8_IJNS9_ILi64EEESC_NS9_ILi512EEEEEENS9_ILi8192EEENS9_ILi1024EEEEEEEEEENS_10ViewEngineINS_8smem_ptrIPN7cutlass10bfloat16_tEEEEEEEC2ERKSL_RKSS_,@function
        .size           $_ZN7cutlass13device_kernelIN5flash19enable_sm80_to_sm89INS1_16FlashAttnBwdSm80INS1_25CollectiveMainloopBwdSm80ILi2ELi2EN4cute5tupleIJNS5_1CILi128EEES8_NS7_ILi64EEEEEENS_10bfloat16_tEfNS_4arch4Sm80ELb0ELb1ELb1ELb1ELb0ELb0ELb0ELb0ELi2ELi4ELi4ELi4ELb0EEENS1_24CollectiveEpilogueBwdGQAISA_fSD_Li256ELb1ELb0EEENS1_19SingleTileSchedulerILb1ELb0ELb0ELi128EEEEEEEEEvNT_6ParamsE$_ZN4cute3eso3ESOILb0ELb0EJNS_14ComposedLayoutINS_7SwizzleILi3ELi3ELi3EEENS_9MixedBitsILj0ELj432EEENS_6LayoutINS_5tupleIJNS8_IJNS_1CILi2EEESA_SA_EEESA_NS9_ILi8EEEEEENS8_IJNS8_IJNS9_ILi64EEESC_NS9_ILi512EEEEEENS9_ILi8192EEENS9_ILi1024EEEEEEEEEENS_10ViewEngineINS_8smem_ptrIPN7cutlass10bfloat16_tEEEEEEEC2ERKSL_RKSS_,($_ZN7cutlass13device_kernelIN5flash19enable_sm80_to_sm89INS1_16FlashAttnBwdSm80INS1_25CollectiveMainloopBwdSm80ILi2ELi2EN4cute5tupleIJNS5_1CILi128EEES8_NS7_ILi64EEEEEENS_10bfloat16_tEfNS_4arch4Sm80ELb0ELb1ELb1ELb1ELb0ELb0ELb0ELb0ELi2ELi4ELi4ELi4ELb0EEENS1_24CollectiveEpilogueBwdGQAISA_fSD_Li256ELb1ELb0EEENS1_19SingleTileSchedulerILb1ELb0ELb0ELi128EEEEEEEEEvNT_6ParamsE$_ZN4cute3eso3ESOILb0ELb0EJNS_14ComposedLayoutINS_7SwizzleILi3ELi3ELi3EEENS_9MixedBitsILj0ELj432EEENS_6LayoutINS_5tupleIJNS8_IJNS_1CILi2EEESA_SA_EEESA_NS9_ILi8EEEEEENS8_IJNS8_IJNS9_ILi64EEESC_NS9_ILi512EEEEEENS9_ILi8192EEENS9_ILi1024EEEEEEEEEEiEEC2ERKSL_RKi - $_ZN7cutlass13device_kernelIN5flash19enable_sm80_to_sm89INS1_16FlashAttnBwdSm80INS1_25CollectiveMainloopBwdSm80ILi2ELi2EN4cute5tupleIJNS5_1CILi128EEES8_NS7_ILi64EEEEEENS_10bfloat16_tEfNS_4arch4Sm80ELb0ELb1ELb1ELb1ELb0ELb0ELb0ELb0ELi2ELi4ELi4ELi4ELb0EEENS1_24CollectiveEpilogueBwdGQAISA_fSD_Li256ELb1ELb0EEENS1_19SingleTileSchedulerILb1ELb0ELb0ELi128EEEEEEEEEvNT_6ParamsE$_ZN4cute3eso3ESOILb0ELb0EJNS_14ComposedLayoutINS_7SwizzleILi3ELi3ELi3EEENS_9MixedBitsILj0ELj432EEENS_6LayoutINS_5tupleIJNS8_IJNS_1CILi2EEESA_SA_EEESA_NS9_ILi8EEEEEENS8_IJNS8_IJNS9_ILi64EEESC_NS9_ILi512EEEEEENS9_ILi8192EEENS9_ILi1024EEEEEEEEEENS_10ViewEngineINS_8smem_ptrIPN7cutlass10bfloat16_tEEEEEEEC2ERKSL_RKSS_)
$_ZN7cutlass13device_kernelIN5flash19enable_sm80_to_sm89INS1_16FlashAttnBwdSm80INS1_25CollectiveMainloopBwdSm80ILi2ELi2EN4cute5tupleIJNS5_1CILi128EEES8_NS7_ILi64EEEEEENS_10bfloat16_tEfNS_4arch4Sm80ELb0ELb1ELb1ELb1ELb0ELb0ELb0ELb0ELi2ELi4ELi4ELi4ELb0EEENS1_24CollectiveEpilogueBwdGQAISA_fSD_Li256ELb1ELb0EEENS1_19SingleTileSchedulerILb1ELb0ELb0ELi128EEEEEEEEEvNT_6ParamsE$_ZN4cute3eso3ESOILb0ELb0EJNS_14ComposedLayoutINS_7SwizzleILi3ELi3ELi3EEENS_9MixedBitsILj0ELj432EEENS_6LayoutINS_5tupleIJNS8_IJNS_1CILi2EEESA_SA_EEESA_NS9_ILi8EEEEEENS8_IJNS8_IJNS9_ILi64EEESC_NS9_ILi512EEEEEENS9_ILi8192EEENS9_ILi1024EEEEEEEEEENS_10ViewEngineINS_8smem_ptrIPN7cutlass10bfloat16_tEEEEEEEC2ERKSL_RKSS_:
[----:B------:R-:W-:Y:S02]  /*59f0*/  IADD3 R3, R25, -c[0x0][0x20], RZ ;  /* 0x8000080019037a10 */ /* 0x000fe40007ffe0ff */
[----:B------:R-:W-:-:S03]  /*5a00*/  IADD3 R2, R24, -c[0x0][0x20], RZ ;  /* 0x8000080018027a10 */ /* 0x000fc60007ffe0ff */
[----:B------:R1:W-:Y:S04]  /*5a10*/  STL [R3], R6 ;  /* 0x0000000603007387 */ /* 0x0003e80000100800 */
[----:B------:R-:W2:Y:S01]  /*5a20*/  LDL.64 R8, [R2] ;  /* 0x0000000002087983 */ /* 0x000ea20000100a00 */
[----:B------:R-:W-:-:S03]  /*5a30*/  IMAD.MOV.U32 R5, RZ, RZ, 0x0 ;  /* 0x00000000ff057424 */ /* 0x000fc600078e00ff */
[----:B--2---:R1:W-:Y:S01]  /*5a40*/  STL.64 [R3+0x8], R8 ;  /* 0x0000080803007387 */ /* 0x0043e20000100a00 */
[----:B------:R-:W-:Y:S05]  /*5a50*/  RET.REL.NODEC R4 `(_ZN7cutlass13device_kernelIN5flash19enable_sm80_to_sm89INS1_16FlashAttnBwdSm80INS1_25CollectiveMainloopBwdSm80ILi2ELi2EN4cute5tupleIJNS5_1CILi128EEES8_NS7_ILi64EEEEEENS_10bfloat16_tEfNS_4arch4Sm80ELb0ELb1ELb1ELb1ELb0ELb0ELb0ELb0ELi2ELi4ELi4ELi4ELb0EEENS1_24CollectiveEpilogueBwdGQAISA_fSD_Li256ELb1ELb0EEENS1_19SingleTileSchedulerILb1ELb0ELb0ELi128EEEEEEEEEvNT_6ParamsE) ;  /* 0xffffa5a004007950 */ /* 0x000fea0003c3ffff */
        .type           $_ZN7cutlass13device_kernelIN5flash19enable_sm80_to_sm89INS1_16FlashAttnBwdSm80INS1_25CollectiveMainloopBwdSm80ILi2ELi2EN4cute5tupleIJNS5_1CILi128EEES8_NS7_ILi64EEEEEENS_10bfloat16_tEfNS_4arch4Sm80ELb0ELb1ELb1ELb1ELb0ELb0ELb0ELb0ELi2ELi4ELi4ELi4ELb0EEENS1_24CollectiveEpilogueBwdGQAISA_fSD_Li256ELb1ELb0EEENS1_19SingleTileSchedulerILb1ELb0ELb0ELi128EEEEEEEEEvNT_6ParamsE$_ZN4cute3eso3ESOILb0ELb0EJNS_14ComposedLayoutINS_7SwizzleILi3ELi3ELi3EEENS_9MixedBitsILj0ELj432EEENS_6LayoutINS_5tupleIJNS8_IJNS_1CILi2EEESA_SA_EEESA_NS9_ILi8EEEEEENS8_IJNS8_IJNS9_ILi64EEESC_NS9_ILi512EEEEEENS9_ILi8192EEENS9_ILi1024EEEEEEEEEEiEEC2ERKSL_RKi,@function
        .size           $_ZN7cutlass13device_kernelIN5flash19enable_sm80_to_sm89INS1_16FlashAttnBwdSm80INS1_25CollectiveMainloopBwdSm80ILi2ELi2EN4cute5tupleIJNS5_1CILi128EEES8_NS7_ILi64EEEEEENS_10bfloat16_tEfNS_4arch4Sm80ELb0ELb1ELb1ELb1ELb0ELb0ELb0ELb0ELi2ELi4ELi4ELi4ELb0EEENS1_24CollectiveEpilogueBwdGQAISA_fSD_Li256ELb1ELb0EEENS1_19SingleTileSchedulerILb1ELb0ELb0ELi128EEEEEEEEEvNT_6ParamsE$_ZN4cute3eso3ESOILb0ELb0EJNS_14ComposedLayoutINS_7SwizzleILi3ELi3ELi3EEENS_9MixedBitsILj0ELj432EEENS_6LayoutINS_5tupleIJNS8_IJNS_1CILi2EEESA_SA_EEESA_NS9_ILi8EEEEEENS8_IJNS8_IJNS9_ILi64EEESC_NS9_ILi512EEEEEENS9_ILi8192EEENS9_ILi1024EEEEEEEEEEiEEC2ERKSL_RKi,($_ZN7cutlass13device_kernelIN5flash19enable_sm80_to_sm89INS1_16FlashAttnBwdSm80INS1_25CollectiveMainloopBwdSm80ILi2ELi2EN4cute5tupleIJNS5_1CILi128EEES8_NS7_ILi64EEEEEENS_10bfloat16_tEfNS_4arch4Sm80ELb0ELb1ELb1ELb1ELb0ELb0ELb0ELb0ELi2ELi4ELi4ELi4ELb0EEENS1_24CollectiveEpilogueBwdGQAISA_fSD_Li256ELb1ELb0EEENS1_19SingleTileSchedulerILb1ELb0ELb0ELi128EEEEEEEEEvNT_6ParamsE$_ZN4cute3eso3ESOILb0ELb0EJNS_5tupleIJNS_1CILi0EEENS2_IJNS3_ILi1EEENS3_ILi256EEEiEEEEEENS3_ILi2048EEENS2_IJiNS3_ILi4096EEEEEEEEC2ERKS8_RKS9_RKSB_ - $_ZN7cutlass13device_kernelIN5flash19enable_sm80_to_sm89INS1_16FlashAttnBwdSm80INS1_25CollectiveMainloopBwdSm80ILi2ELi2EN4cute5tupleIJNS5_1CILi128EEES8_NS7_ILi64EEEEEENS_10bfloat16_tEfNS_4arch4Sm80ELb0ELb1ELb1ELb1ELb0ELb0ELb0ELb0ELi2ELi4ELi4ELi4ELb0EEENS1_24CollectiveEpilogueBwdGQAISA_fSD_Li256ELb1ELb0EEENS1_19SingleTileSchedulerILb1ELb0ELb0ELi128EEEEEEEEEvNT_6ParamsE$_ZN4cute3eso3ESOILb0ELb0EJNS_14ComposedLayoutINS_7SwizzleILi3ELi3ELi3EEENS_9MixedBitsILj0ELj432EEENS_6LayoutINS_5tupleIJNS8_IJNS_1CILi2EEESA_SA_EEESA_NS9_ILi8EEEEEENS8_IJNS8_IJNS9_ILi64EEESC_NS9_ILi512EEEEEENS9_ILi8192EEENS9_ILi1024EEEEEEEEEEiEEC2ERKSL_RKi)
$_ZN7cutlass13device_kernelIN5flash19enable_sm80_to_sm89INS1_16FlashAttnBwdSm80INS1_25CollectiveMainloopBwdSm80ILi2ELi2EN4cute5tupleIJNS5_1CILi128EEES8_NS7_ILi64EEEEEENS_10bfloat16_tEfNS_4arch4Sm80ELb0ELb1ELb1ELb1ELb0ELb0ELb0ELb0ELi2ELi4ELi4ELi4ELb0EEENS1_24CollectiveEpilogueBwdGQAISA_fSD_Li256ELb1ELb0EEENS1_19SingleTileSchedulerILb1ELb0ELb0ELi128EEEEEEEEEvNT_6ParamsE$_ZN4cute3eso3ESOILb0ELb0EJNS_14ComposedLayoutINS_7SwizzleILi3ELi3ELi3EEENS_9MixedBitsILj0ELj432EEENS_6LayoutINS_5tupleIJNS8_IJNS_1CILi2EEESA_SA_EEESA_NS9_ILi8EEEEEENS8_IJNS8_IJNS9_ILi64EEESC_NS9_ILi512EEEEEENS9_ILi8192EEENS9_ILi1024EEEEEEEEEEiEEC2ERKSL_RKi:
[----:B------:R-:W-:Y:S02]  /*5a60*/  IADD3 R5, R25, -c[0x0][0x20], RZ ;  /* 0x8000080019057a10 */ /* 0x000fe40007ffe0ff */
[----:B------:R-:W-:-:S03]  /*5a70*/  IADD3 R3, R7, -c[0x0][0x20], RZ ;  /* 0x8000080007037a10 */ /* 0x000fc60007ffe0ff */
[----:B------:R1:W-:Y:S04]  /*5a80*/  STL [R5], R2 ;  /* 0x0000000205007387 */ /* 0x0003e80000100800 */
[----:B------:R-:W2:Y:S01]  /*5a90*/  LDL R6, [R3] ;  /* 0x0000000003067983 */ /* 0x000ea20000100800 */
[----:B------:R-:W-:Y:S02]  /*5aa0*/  IMAD.MOV.U32 R8, RZ, RZ, R4 ;  /* 0x000000ffff087224 */ /* 0x000fe400078e0004 */
[----:B------:R-:W-:Y:S01]  /*5ab0*/  IMAD.MOV.U32 R9, RZ, RZ, 0x0 ;  /* 0x00000000ff097424 */ /* 0x000fe200078e00ff */
[----:B--2---:R1:W-:Y:S03]  /*5ac0*/  STL [R5+0x4], R6 ;  /* 0x0000040605007387 */ /* 0x0043e60000100800 */
[----:B------:R-:W-:Y:S05]  /*5ad0*/  RET.REL.NODEC R8 `(_ZN7cutlass13device_kernelIN5flash19enable_sm80_to_sm89INS1_16FlashAttnBwdSm80INS1_25CollectiveMainloopBwdSm80ILi2ELi2EN4cute5tupleIJNS5_1CILi128EEES8_NS7_ILi64EEEEEENS_10bfloat16_tEfNS_4arch4Sm80ELb0ELb1ELb1ELb1ELb0ELb0ELb0ELb0ELi2ELi4ELi4ELi4ELb0EEENS1_24CollectiveEpilogueBwdGQAISA_fSD_Li256ELb1ELb0EEENS1_19SingleTileSchedulerILb1ELb0ELb0ELi128EEEEEEEEEvNT_6ParamsE) ;  /* 0xffffa52008007950 */ /* 0x000fea0003c3ffff */
        .type           $_ZN7cutlass13device_kernelIN5flash19enable_sm80_to_sm89INS1_16FlashAttnBwdSm80INS1_25CollectiveMainloopBwdSm80ILi2ELi2EN4cute5tupleIJNS5_1CILi128EEES8_NS7_ILi64EEEEEENS_10bfloat16_tEfNS_4arch4Sm80ELb0ELb1ELb1ELb1ELb0ELb0ELb0ELb0ELi2ELi4ELi4ELi4ELb0EEENS1_24CollectiveEpilogueBwdGQAISA_fSD_Li256ELb1ELb0EEENS1_19SingleTileSchedulerILb1ELb0ELb0ELi128EEEEEEEEEvNT_6ParamsE$_ZN4cute3eso3ESOILb0ELb0EJNS_5tupleIJNS_1CILi0EEENS2_IJNS3_ILi1EEENS3_ILi256EEEiEEEEEENS3_ILi2048EEENS2_IJiNS3_ILi4096EEEEEEEEC2ERKS8_RKS9_RKSB_,@function
        .size           $_ZN7cutlass13device_kernelIN5flash19enable_sm80_to_sm89INS1_16FlashAttnBwdSm80INS1_25CollectiveMainloopBwdSm80ILi2ELi2EN4cute5tupleIJNS5_1CILi128EEES8_NS7_ILi64EEEEEENS_10bfloat16_tEfNS_4arch4Sm80ELb0ELb1ELb1ELb1ELb0ELb0ELb0ELb0ELi2ELi4ELi4ELi4ELb0EEENS1_24CollectiveEpilogueBwdGQAISA_fSD_Li256ELb1ELb0EEENS1_19SingleTileSchedulerILb1ELb0ELb0ELi128EEEEEEEEEvNT_6ParamsE$_ZN4cute3eso3ESOILb0ELb0EJNS_5tupleIJNS_1CILi0EEENS2_IJNS3_ILi1EEENS3_ILi256EEEiEEEEEENS3_ILi2048EEENS2_IJiNS3_ILi4096EEEEEEEEC2ERKS8_RKS9_RKSB_,($_ZN7cutlass13device_kernelIN5flash19enable_sm80_to_sm89INS1_16FlashAttnBwdSm80INS1_25CollectiveMainloopBwdSm80ILi2ELi2EN4cute5tupleIJNS5_1CILi128EEES8_NS7_ILi64EEEEEENS_10bfloat16_tEfNS_4arch4Sm80ELb0ELb1ELb1ELb1ELb0ELb0ELb0ELb0ELi2ELi4ELi4ELi4ELb0EEENS1_24CollectiveEpilogueBwdGQAISA_fSD_Li256ELb1ELb0EEENS1_19SingleTileSchedulerILb1ELb0ELb0ELi128EEEEEEEEEvNT_6ParamsE$_ZN4cute3eso3ESOILb0ELb0EJNS_5tupleIJNS_1CILi1EEENS3_ILi512EEEiEEENS3_ILi4096EEENS2_IJNS2_IJiiEEENS3_ILi8192EEEEEEEEC2ERKS6_RKS7_RKSA_ - $_ZN7cutlass13device_kernelIN5flash19enable_sm80_to_sm89INS1_16FlashAttnBwdSm80INS1_25CollectiveMainloopBwdSm80ILi2ELi2EN4cute5tupleIJNS5_1CILi128EEES8_NS7_ILi64EEEEEENS_10bfloat16_tEfNS_4arch4Sm80ELb0ELb1ELb1ELb1ELb0ELb0ELb0ELb0ELi2ELi4ELi4ELi4ELb0EEENS1_24CollectiveEpilogueBwdGQAISA_fSD_Li256ELb1ELb0EEENS1_19SingleTileSchedulerILb1ELb0ELb0ELi128EEEEEEEEEvNT_6ParamsE$_ZN4cute3eso3ESOILb0ELb0EJNS_5tupleIJNS_1CILi0EEENS2_IJNS3_ILi1EEENS3_ILi256EEEiEEEEEENS3_ILi2048EEENS2_IJiNS3_ILi4096EEEEEEEEC2ERKS8_RKS9_RKSB_)
$_ZN7cutlass13device_kernelIN5flash19enable_sm80_to_sm89INS1_16FlashAttnBwdSm80INS1_25CollectiveMainloopBwdSm80ILi2ELi2EN4cute5tupleIJNS5_1CILi128EEES8_NS7_ILi64EEEEEENS_10bfloat16_tEfNS_4arch4Sm80ELb0ELb1ELb1ELb1ELb0ELb0ELb0ELb0ELi2ELi4ELi4ELi4ELb0EEENS1_24CollectiveEpilogueBwdGQAISA_fSD_Li256ELb1ELb0EEENS1_19SingleTileSchedulerILb1ELb0ELb0ELi128EEEEEEEEEvNT_6ParamsE$_ZN4cute3eso3ESOILb0ELb0EJNS_5tupleIJNS_1CILi0EEENS2_IJNS3_ILi1EEENS3_ILi256EEEiEEEEEENS3_ILi2048EEENS2_IJiNS3_ILi4096EEEEEEEEC2ERKS8_RKS9_RKSB_:
[----:B------:R-:W-:Y:S02]  /*5ae0*/  IADD3 R3, R58, -c[0x0][0x20], RZ ;  /* 0x800008003a037a10 */ /* 0x000fe40007ffe0ff */
[----:B------:R-:W-:-:S03]  /*5af0*/  IADD3 R2, R42, -c[0x0][0x20], RZ ;  /* 0x800008002a027a10 */ /* 0x000fc60007ffe0ff */
[----:B------:R1:W-:Y:S04]  /*5b00*/  STL [R3], R35 ;  /* 0x0000002303007387 */ /* 0x0003e80000100800 */
[----:B------:R-:W2:Y:S01]  /*5b10*/  LDL R2, [R2] ;  /* 0x0000000002027983 */ /* 0x000ea20000100800 */
[----:B------:R-:W-:-:S03]  /*5b20*/  IMAD.MOV.U32 R5, RZ, RZ, 0x0 ;  /* 0x00000000ff057424 */ /* 0x000fc600078e00ff */
[----:B--2---:R1:W-:Y:S01]  /*5b30*/  STL [R3+0x4], R2 ;  /* 0x0000040203007387 */ /* 0x0043e20000100800 */
[----:B------:R-:W-:Y:S05]  /*5b40*/  RET.REL.NODEC R4 `(_ZN7cutlass13device_kernelIN5flash19enable_sm80_to_sm89INS1_16FlashAttnBwdSm80INS1_25CollectiveMainloopBwdSm80ILi2ELi2EN4cute5tupleIJNS5_1CILi128EEES8_NS7_ILi64EEEEEENS_10bfloat16_tEfNS_4arch4Sm80ELb0ELb1ELb1ELb1ELb0ELb0ELb0ELb0ELi2ELi4ELi4ELi4ELb0EEENS1_24CollectiveEpilogueBwdGQAISA_fSD_Li256ELb1ELb0EEENS1_19SingleTileSchedulerILb1ELb0ELb0ELi128EEEEEEEEEvNT_6ParamsE) ;  /* 0xffffa4b004007950 */ /* 0x000fea0003c3ffff */
        .type           $_ZN7cutlass13device_kernelIN5flash19enable_sm80_to_sm89INS1_16FlashAttnBwdSm80INS1_25CollectiveMainloopBwdSm80ILi2ELi2EN4cute5tupleIJNS5_1CILi128EEES8_NS7_ILi64EEEEEENS_10bfloat16_tEfNS_4arch4Sm80ELb0ELb1ELb1ELb1ELb0ELb0ELb0ELb0ELi2ELi4ELi4ELi4ELb0EEENS1_24CollectiveEpilogueBwdGQAISA_fSD_Li256ELb1ELb0EEENS1_19SingleTileSchedulerILb1ELb0ELb0ELi128EEEEEEEEEvNT_6ParamsE$_ZN4cute3eso3ESOILb0ELb0EJNS_5tupleIJNS_1CILi1EEENS3_ILi512EEEiEEENS3_ILi4096EEENS2_IJNS2_IJiiEEENS3_ILi8192EEEEEEEEC2ERKS6_RKS7_RKSA_,@function
        .size           $_ZN7cutlass13device_kernelIN5flash19enable_sm80_to_sm89INS1_16FlashAttnBwdSm80INS1_25CollectiveMainloopBwdSm80ILi2ELi2EN4cute5tupleIJNS5_1CILi128EEES8_NS7_ILi64EEEEEENS_10bfloat16_tEfNS_4arch4Sm80ELb0ELb1ELb1ELb1ELb0ELb0ELb0ELb0ELi2ELi4ELi4ELi4ELb0EEENS1_24CollectiveEpilogueBwdGQAISA_fSD_Li256ELb1ELb0EEENS1_19SingleTileSchedulerILb1ELb0ELb0ELi128EEEEEEEEEvNT_6ParamsE$_ZN4cute3eso3ESOILb0ELb0EJNS_5tupleIJNS_1CILi1EEENS3_ILi512EEEiEEENS3_ILi4096EEENS2_IJNS2_IJiiEEENS3_ILi8192EEEEEEEEC2ERKS6_RKS7_RKSA_,($_ZN7cutlass13device_kernelIN5flash19enable_sm80_to_sm89INS1_16FlashAttnBwdSm80INS1_25CollectiveMainloopBwdSm80ILi2ELi2EN4cute5tupleIJNS5_1CILi128EEES8_NS7_ILi64EEEEEENS_10bfloat16_tEfNS_4arch4Sm80ELb0ELb1ELb1ELb1ELb0ELb0ELb0ELb0ELi2ELi4ELi4ELi4ELb0EEENS1_24CollectiveEpilogueBwdGQAISA_fSD_Li256ELb1ELb0EEENS1_19SingleTileSchedulerILb1ELb0ELb0ELi128EEEEEEEEEvNT_6ParamsE$_ZN4cute3eso3ESOILb0ELb0EJNS_5tupleIJNS_1CILi1EEENS3_ILi512EEEiEEENS3_ILi4096EEENS2_IJiiEEEEEC2ERKS6_RKS7_RKS8_ - $_ZN7cutlass13device_kernelIN5flash19enable_sm80_to_sm89INS1_16FlashAttnBwdSm80INS1_25CollectiveMainloopBwdSm80ILi2ELi2EN4cute5tupleIJNS5_1CILi128EEES8_NS7_ILi64EEEEEENS_10bfloat16_tEfNS_4arch4Sm80ELb0ELb1ELb1ELb1ELb0ELb0ELb0ELb0ELi2ELi4ELi4ELi4ELb0EEENS1_24CollectiveEpilogueBwdGQAISA_fSD_Li256ELb1ELb0EEENS1_19SingleTileSchedulerILb1ELb0ELb0ELi128EEEEEEEEEvNT_6ParamsE$_ZN4cute3eso3ESOILb0ELb0EJNS_5tupleIJNS_1CILi1EEENS3_ILi512EEEiEEENS3_ILi4096EEENS2_IJNS2_IJiiEEENS3_ILi8192EEEEEEEEC2ERKS6_RKS7_RKSA_)
$_ZN7cutlass13device_kernelIN5flash19enable_sm80_to_sm89INS1_16FlashAttnBwdSm80INS1_25CollectiveMainloopBwdSm80ILi2ELi2EN4cute5tupleIJNS5_1CILi128EEES8_NS7_ILi64EEEEEENS_10bfloat16_tEfNS_4arch4Sm80ELb0ELb1ELb1ELb1ELb0ELb0ELb0ELb0ELi2ELi4ELi4ELi4ELb0EEENS1_24CollectiveEpilogueBwdGQAISA_fSD_Li256ELb1ELb0EEENS1_19SingleTileSchedulerILb1ELb0ELb0ELi128EEEEEEEEEvNT_6ParamsE$_ZN4cute3eso3ESOILb0ELb0EJNS_5tupleIJNS_1CILi1EEENS3_ILi512EEEiEEENS3_ILi4096EEENS2_IJNS2_IJiiEEENS3_ILi8192EEEEEEEEC2ERKS6_RKS7_RKSA_:
        /* <DEDUP_REMOVED lines=9> */
[----:B------:R-:W-:Y:S05]  /*5be0*/  RET.REL.NODEC R8 `(_ZN7cutlass13device_kernelIN5flash19enable_sm80_to_sm89INS1_16FlashAttnBwdSm80INS1_25CollectiveMainloopBwdSm80ILi2ELi2EN4cute5tupleIJNS5_1CILi128EEES8_NS7_ILi64EEEEEENS_10bfloat16_tEfNS_4arch4Sm80ELb0ELb1ELb1ELb1ELb0ELb0ELb0ELb0ELi2ELi4ELi4ELi4ELb0EEENS1_24CollectiveEpilogueBwdGQAISA_fSD_Li256ELb1ELb0EEENS1_19SingleTileSchedulerILb1ELb0ELb0ELi128EEEEEEEEEvNT_6ParamsE) ;  /* 0xffffa41008007950 */ /* 0x000fea0003c3ffff */
        .type           $_ZN7cutlass13device_kernelIN5flash19enable_sm80_to_sm89INS1_16FlashAttnBwdSm80INS1_25CollectiveMainloopBwdSm80ILi2ELi2EN4cute5tupleIJNS5_1CILi128EEES8_NS7_ILi64EEEEEENS_10bfloat16_tEfNS_4arch4Sm80ELb0ELb1ELb1ELb1ELb0ELb0ELb0ELb0ELi2ELi4ELi4ELi4ELb0EEENS1_24CollectiveEpilogueBwdGQAISA_fSD_Li256ELb1ELb0EEENS1_19SingleTileSchedulerILb1ELb0ELb0ELi128EEEEEEEEEvNT_6ParamsE$_ZN4cute3eso3ESOILb0ELb0EJNS_5tupleIJNS_1CILi1EEENS3_ILi512EEEiEEENS3_ILi4096EEENS2_IJiiEEEEEC2ERKS6_RKS7_RKS8_,@function
        .size           $_ZN7cutlass13device_kernelIN5flash19enable_sm80_to_sm89INS1_16FlashAttnBwdSm80INS1_25CollectiveMainloopBwdSm80ILi2ELi2EN4cute5tupleIJNS5_1CILi128EEES8_NS7_ILi64EEEEEENS_10bfloat16_tEfNS_4arch4Sm80ELb0ELb1ELb1ELb1ELb0ELb0ELb0ELb0ELi2ELi4ELi4ELi4ELb0EEENS1_24CollectiveEpilogueBwdGQAISA_fSD_Li256ELb1ELb0EEENS1_19SingleTileSchedulerILb1ELb0ELb0ELi128EEEEEEEEEvNT_6ParamsE$_ZN4cute3eso3ESOILb0ELb0EJNS_5tupleIJNS_1CILi1EEENS3_ILi512EEEiEEENS3_ILi4096EEENS2_IJiiEEEEEC2ERKS6_RKS7_RKS8_,($_ZN7cutlass13device_kernelIN5flash19enable_sm80_to_sm89INS1_16FlashAttnBwdSm80INS1_25CollectiveMainloopBwdSm80ILi2ELi2EN4cute5tupleIJNS5_1CILi128EEES8_NS7_ILi64EEEEEENS_10bfloat16_tEfNS_4arch4Sm80ELb0ELb1ELb1ELb1ELb0ELb0ELb0ELb0ELi2ELi4ELi4ELi4ELb0EEENS1_24CollectiveEpilogueBwdGQAISA_fSD_Li256ELb1ELb0EEENS1_19SingleTileSchedulerILb1ELb0ELb0ELi128EEEEEEEEEvNT_6ParamsE$_ZN4cute3eso3ESOILb0ELb0EJNS_5tupleIJNS_1CILi1EEEiEEENS3_ILi1024EEENS2_IJiiEEEEEC2ERKS5_RKS6_RKS7_ - $_ZN7cutlass13device_kernelIN5flash19enable_sm80_to_sm89INS1_16FlashAttnBwdSm80INS1_25CollectiveMainloopBwdSm80ILi2ELi2EN4cute5tupleIJNS5_1CILi128EEES8_NS7_ILi64EEEEEENS_10bfloat16_tEfNS_4arch4Sm80ELb0ELb1ELb1ELb1ELb0ELb0ELb0ELb0ELi2ELi4ELi4ELi4ELb0EEENS1_24CollectiveEpilogueBwdGQAISA_fSD_Li256ELb1ELb0EEENS1_19SingleTileSchedulerILb1ELb0ELb0ELi128EEEEEEEEEvNT_6ParamsE$_ZN4cute3eso3ESOILb0ELb0EJNS_5tupleIJNS_1CILi1EEENS3_ILi512EEEiEEENS3_ILi4096EEENS2_IJiiEEEEEC2ERKS6_RKS7_RKS8_)
$_ZN7cutlass13device_kernelIN5flash19enable_sm80_to_sm89INS1_16FlashAttnBwdSm80INS1_25CollectiveMainloopBwdSm80ILi2ELi2EN4cute5tupleIJNS5_1CILi128EEES8_NS7_ILi64EEEEEENS_10bfloat16_tEfNS_4arch4Sm80ELb0ELb1ELb1ELb1ELb0ELb0ELb0ELb0ELi2ELi4ELi4ELi4ELb0EEENS1_24CollectiveEpilogueBwdGQAISA_fSD_Li256ELb1ELb0EEENS1_19SingleTileSchedulerILb1ELb0ELb0ELi128EEEEEEEEEvNT_6ParamsE$_ZN4cute3eso3ESOILb0ELb0EJNS_5tupleIJNS_1CILi1EEENS3_ILi512EEEiEEENS3_ILi4096EEENS2_IJiiEEEEEC2ERKS6_RKS7_RKS8_:
        /* <DEDUP_REMOVED lines=8> */
[----:B------:R-:W-:Y:S05]  /*5c70*/  RET.REL.NODEC R4 `(_ZN7cutlass13device_kernelIN5flash19enable_sm80_to_sm89INS1_16FlashAttnBwdSm80INS1_25CollectiveMainloopBwdSm80ILi2ELi2EN4cute5tupleIJNS5_1CILi128EEES8_NS7_ILi64EEEEEENS_10bfloat16_tEfNS_4arch4Sm80ELb0ELb1ELb1ELb1ELb0ELb0ELb0ELb0ELi2ELi4ELi4ELi4ELb0EEENS1_24CollectiveEpilogueBwdGQAISA_fSD_Li256ELb1ELb0EEENS1_19SingleTileSchedulerILb1ELb0ELb0ELi128EEEEEEEEEvNT_6ParamsE) ;  /* 0xffffa38004007950 */ /* 0x000fea0003c3ffff */
        .type           $_ZN7cutlass13device_kernelIN5flash19enable_sm80_to_sm89INS1_16FlashAttnBwdSm80INS1_25CollectiveMainloopBwdSm80ILi2ELi2EN4cute5tupleIJNS5_1CILi128EEES8_NS7_ILi64EEEEEENS_10bfloat16_tEfNS_4arch4Sm80ELb0ELb1ELb1ELb1ELb0ELb0ELb0ELb0ELi2ELi4ELi4ELi4ELb0EEENS1_24CollectiveEpilogueBwdGQAISA_fSD_Li256ELb1ELb0EEENS1_19SingleTileSchedulerILb1ELb0ELb0ELi128EEEEEEEEEvNT_6ParamsE$_ZN4cute3eso3ESOILb0ELb0EJNS_5tupleIJNS_1CILi1EEEiEEENS3_ILi1024EEENS2_IJiiEEEEEC2ERKS5_RKS6_RKS7_,@function
        .size           $_ZN7cutlass13device_kernelIN5flash19enable_sm80_to_sm89INS1_16FlashAttnBwdSm80INS1_25CollectiveMainloopBwdSm80ILi2ELi2EN4cute5tupleIJNS5_1CILi128EEES8_NS7_ILi64EEEEEENS_10bfloat16_tEfNS_4arch4Sm80ELb0ELb1ELb1ELb1ELb0ELb0ELb0ELb0ELi2ELi4ELi4ELi4ELb0EEENS1_24CollectiveEpilogueBwdGQAISA_fSD_Li256ELb1ELb0EEENS1_19SingleTileSchedulerILb1ELb0ELb0ELi128EEEEEEEEEvNT_6ParamsE$_ZN4cute3eso3ESOILb0ELb0EJNS_5tupleIJNS_1CILi1EEEiEEENS3_ILi1024EEENS2_IJiiEEEEEC2ERKS5_RKS6_RKS7_,($_ZN7cutlass13device_kernelIN5flash19enable_sm80_to_sm89INS1_16FlashAttnBwdSm80INS1_25CollectiveMainloopBwdSm80ILi2ELi2EN4cute5tupleIJNS5_1CILi128EEES8_NS7_ILi64EEEEEENS_10bfloat16_tEfNS_4arch4Sm80ELb0ELb1ELb1ELb1ELb0ELb0ELb0ELb0ELi2ELi4ELi4ELi4ELb0EEENS1_24CollectiveEpilogueBwdGQAISA_fSD_Li256ELb1ELb0EEENS1_19SingleTileSchedulerILb1ELb0ELb0ELi128EEEEEEEEEvNT_6ParamsE$_ZN4cute3eso3ESOILb0ELb0EJNS_5tupleIJiNS_1CILi512EEEEEENS2_IJiiEEENS3_ILi1024EEEEEC2ERKS5_RKS6_RKS7_ - $_ZN7cutlass13device_kernelIN5flash19enable_sm80_to_sm89INS1_16FlashAttnBwdSm80INS1_25CollectiveMainloopBwdSm80ILi2ELi2EN4cute5tupleIJNS5_1CILi128EEES8_NS7_ILi64EEEEEENS_10bfloat16_tEfNS_4arch4Sm80ELb0ELb1ELb1ELb1ELb0ELb0ELb0ELb0ELi2ELi4ELi4ELi4ELb0EEENS1_24CollectiveEpilogueBwdGQAISA_fSD_Li256ELb1ELb0EEENS1_19SingleTileSchedulerILb1ELb0ELb0ELi128EEEEEEEEEvNT_6ParamsE$_ZN4cute3eso3ESOILb0ELb0EJNS_5tupleIJNS_1CILi1EEEiEEENS3_ILi1024EEENS2_IJiiEEEEEC2ERKS5_RKS6_RKS7_)
$_ZN7cutlass13device_kernelIN5flash19enable_sm80_to_sm89INS1_16FlashAttnBwdSm80INS1_25CollectiveMainloopBwdSm80ILi2ELi2EN4cute5tupleIJNS5_1CILi128EEES8_NS7_ILi64EEEEEENS_10bfloat16_tEfNS_4arch4Sm80ELb0ELb1ELb1ELb1ELb0ELb0ELb0ELb0ELi2ELi4ELi4ELi4ELb0EEENS1_24CollectiveEpilogueBwdGQAISA_fSD_Li256ELb1ELb0EEENS1_19SingleTileSchedulerILb1ELb0ELb0ELi128EEEEEEEEEvNT_6ParamsE$_ZN4cute3eso3ESOILb0ELb0EJNS_5tupleIJNS_1CILi1EEEiEEENS3_ILi1024EEENS2_IJiiEEEEEC2ERKS5_RKS6_RKS7_:
        /* <DEDUP_REMOVED lines=9> */
        .type           $_ZN7cutlass13device_kernelIN5flash19enable_sm80_to_sm89INS1_16FlashAttnBwdSm80INS1_25CollectiveMainloopBwdSm80ILi2ELi2EN4cute5tupleIJNS5_1CILi128EEES8_NS7_ILi64EEEEEENS_10bfloat16_tEfNS_4arch4Sm80ELb0ELb1ELb1ELb1ELb0ELb0ELb0ELb0ELi2ELi4ELi4ELi4ELb0EEENS1_24CollectiveEpilogueBwdGQAISA_fSD_Li256ELb1ELb0EEENS1_19SingleTileSchedulerILb1ELb0ELb0ELi128EEEEEEEEEvNT_6ParamsE$_ZN4cute3eso3ESOILb0ELb0EJNS_5tupleIJiNS_1CILi512EEEEEENS2_IJiiEEENS3_ILi1024EEEEEC2ERKS5_RKS6_RKS7_,@function
        .size           $_ZN7cutlass13device_kernelIN5flash19enable_sm80_to_sm89INS1_16FlashAttnBwdSm80INS1_25CollectiveMainloopBwdSm80ILi2ELi2EN4cute5tupleIJNS5_1CILi128EEES8_NS7_ILi64EEEEEENS_10bfloat16_tEfNS_4arch4Sm80ELb0ELb1ELb1ELb1ELb0ELb0ELb0ELb0ELi2ELi4ELi4ELi4ELb0EEENS1_24CollectiveEpilogueBwdGQAISA_fSD_Li256ELb1ELb0EEENS1_19SingleTileSchedulerILb1ELb0ELb0ELi128EEEEEEEEEvNT_6ParamsE$_ZN4cute3eso3ESOILb0ELb0EJNS_5tupleIJiNS_1CILi512EEEEEENS2_IJiiEEENS3_ILi1024EEEEEC2ERKS5_RKS6_RKS7_,($_ZN7cutlass13device_kernelIN5flash19enable_sm80_to_sm89INS1_16FlashAttnBwdSm80INS1_25CollectiveMainloopBwdSm80ILi2ELi2EN4cute5tupleIJNS5_1CILi128EEES8_NS7_ILi64EEEEEENS_10bfloat16_tEfNS_4arch4Sm80ELb0ELb1ELb1ELb1ELb0ELb0ELb0ELb0ELi2ELi4ELi4ELi4ELb0EEENS1_24CollectiveEpilogueBwdGQAISA_fSD_Li256ELb1ELb0EEENS1_19SingleTileSchedulerILb1ELb0ELb0ELi128EEEEEEEEEvNT_6ParamsE$_ZN4cute3eso3ESOILb0ELb0EJNS_5tupleIJiiEEEiNS_1CILi0EEEEEC2ERKS3_RKiRKS5_ - $_ZN7cutlass13device_kernelIN5flash19enable_sm80_to_sm89INS1_16FlashAttnBwdSm80INS1_25CollectiveMainloopBwdSm80ILi2ELi2EN4cute5tupleIJNS5_1CILi128EEES8_NS7_ILi64EEEEEENS_10bfloat16_tEfNS_4arch4Sm80ELb0ELb1ELb1ELb1ELb0ELb0ELb0ELb0ELi2ELi4ELi4ELi4ELb0EEENS1_24CollectiveEpilogueBwdGQAISA_fSD_Li256ELb1ELb0EEENS1_19SingleTileSchedulerILb1ELb0ELb0ELi128EEEEEEEEEvNT_6ParamsE$_ZN4cute3eso3ESOILb0ELb0EJNS_5tupleIJiNS_1CILi512EEEEEENS2_IJiiEEENS3_ILi1024EEEEEC2ERKS5_RKS6_RKS7_)
$_ZN7cutlass13device_kernelIN5flash19enable_sm80_to_sm89INS1_16FlashAttnBwdSm80INS1_25CollectiveMainloopBwdSm80ILi2ELi2EN4cute5tupleIJNS5_1CILi128EEES8_NS7_ILi64EEEEEENS_10bfloat16_tEfNS_4arch4Sm80ELb0ELb1ELb1ELb1ELb0ELb0ELb0ELb0ELi2ELi4ELi4ELi4ELb0EEENS1_24CollectiveEpilogueBwdGQAISA_fSD_Li256ELb1ELb0EEENS1_19SingleTileSchedulerILb1ELb0ELb0ELi128EEEEEEEEEvNT_6ParamsE$_ZN4cute3eso3ESOILb0ELb0EJNS_5tupleIJiNS_1CILi512EEEEEENS2_IJiiEEENS3_ILi1024EEEEEC2ERKS5_RKS6_RKS7_:
        /* <DEDUP_REMOVED lines=9> */
        .type           $_ZN7cutlass13device_kernelIN5flash19enable_sm80_to_sm89INS1_16FlashAttnBwdSm80INS1_25CollectiveMainloopBwdSm80ILi2ELi2EN4cute5tupleIJNS5_1CILi128EEES8_NS7_ILi64EEEEEENS_10bfloat16_tEfNS_4arch4Sm80ELb0ELb1ELb1ELb1ELb0ELb0ELb0ELb0ELi2ELi4ELi4ELi4ELb0EEENS1_24CollectiveEpilogueBwdGQAISA_fSD_Li256ELb1ELb0EEENS1_19SingleTileSchedulerILb1ELb0ELb0ELi128EEEEEEEEEvNT_6ParamsE$_ZN4cute3eso3ESOILb0ELb0EJNS_5tupleIJiiEEEiNS_1CILi0EEEEEC2ERKS3_RKiRKS5_,@function
        .size           $_ZN7cutlass13device_kernelIN5flash19enable_sm80_to_sm89INS1_16FlashAttnBwdSm80INS1_25CollectiveMainloopBwdSm80ILi2ELi2EN4cute5tupleIJNS5_1CILi128EEES8_NS7_ILi64EEEEEENS_10bfloat16_tEfNS_4arch4Sm80ELb0ELb1ELb1ELb1ELb0ELb0ELb0ELb0ELi2ELi4ELi4ELi4ELb0EEENS1_24CollectiveEpilogueBwdGQAISA_fSD_Li256ELb1ELb0EEENS1_19SingleTileSchedulerILb1ELb0ELb0ELi128EEEEEEEEEvNT_6ParamsE$_ZN4cute3eso3ESOILb0ELb0EJNS_5tupleIJiiEEEiNS_1CILi0EEEEEC2ERKS3_RKiRKS5_,($_ZN7cutlass13device_kernelIN5flash19enable_sm80_to_sm89INS1_16FlashAttnBwdSm80INS1_25CollectiveMainloopBwdSm80ILi2ELi2EN4cute5tupleIJNS5_1CILi128EEES8_NS7_ILi64EEEEEENS_10bfloat16_tEfNS_4arch4Sm80ELb0ELb1ELb1ELb1ELb0ELb0ELb0ELb0ELi2ELi4ELi4ELi4ELb0EEENS1_24CollectiveEpilogueBwdGQAISA_fSD_Li256ELb1ELb0EEENS1_19SingleTileSchedulerILb1ELb0ELb0ELi128EEEEEEEEEvNT_6ParamsE$_ZN4cute3eso3ESOILb0ELb0EJNS_6LayoutINS_5tupleIJNS3_IJNS3_IJNS_1CILi8EEENS4_ILi1EEEEEES6_EEENS3_IJNS3_IJS6_S6_EEENS4_ILi2EEEEEEEEENS3_IJNS3_IJNS3_IJS6_NS4_ILi0EEEEEESD_EEENS3_IJNS3_IJSD_SD_EEEiEEEEEEEENS_10ViewEngineINS_8smem_ptrIPN7cutlass10bfloat16_tEEEEEEEC2ERKSJ_RKSQ_ - $_ZN7cutlass13device_kernelIN5flash19enable_sm80_to_sm89INS1_16FlashAttnBwdSm80INS1_25CollectiveMainloopBwdSm80ILi2ELi2EN4cute5tupleIJNS5_1CILi128EEES8_NS7_ILi64EEEEEENS_10bfloat16_tEfNS_4arch4Sm80ELb0ELb1ELb1ELb1ELb0ELb0ELb0ELb0ELi2ELi4ELi4ELi4ELb0EEENS1_24CollectiveEpilogueBwdGQAISA_fSD_Li256ELb1ELb0EEENS1_19SingleTileSchedulerILb1ELb0ELb0ELi128EEEEEEEEEvNT_6ParamsE$_ZN4cute3eso3ESOILb0ELb0EJNS_5tupleIJiiEEEiNS_1CILi0EEEEEC2ERKS3_RKiRKS5_)
$_ZN7cutlass13device_kernelIN5flash19enable_sm80_to_sm89INS1_16FlashAttnBwdSm80INS1_25CollectiveMainloopBwdSm80ILi2ELi2EN4cute5tupleIJNS5_1CILi128EEES8_NS7_ILi64EEEEEENS_10bfloat16_tEfNS_4arch4Sm80ELb0ELb1ELb1ELb1ELb0ELb0ELb0ELb0ELi2ELi4ELi4ELi4ELb0EEENS1_24CollectiveEpilogueBwdGQAISA_fSD_Li256ELb1ELb0EEENS1_19SingleTileSchedulerILb1ELb0ELb0ELi128EEEEEEEEEvNT_6ParamsE$_ZN4cute3eso3ESOILb0ELb0EJNS_5tupleIJiiEEEiNS_1CILi0EEEEEC2ERKS3_RKiRKS5_:
        /* <DEDUP_REMOVED lines=8> */
[----:B------:R-:W-:Y:S05]  /*5e20*/  RET.REL.NODEC R78 `(_ZN7cutlass13device_kernelIN5flash19enable_sm80_to_sm89INS1_16FlashAttnBwdSm80INS1_25CollectiveMainloopBwdSm80ILi2ELi2EN4cute5tupleIJNS5_1CILi128EEES8_NS7_ILi64EEEEEENS_10bfloat16_tEfNS_4arch4Sm80ELb0ELb1ELb1ELb1ELb0ELb0ELb0ELb0ELi2ELi4ELi4ELi4ELb0EEENS1_24CollectiveEpilogueBwdGQAISA_fSD_Li256ELb1ELb0EEENS1_19SingleTileSchedulerILb1ELb0ELb0ELi128EEEEEEEEEvNT_6ParamsE) ;  /* 0xffffa1d04e007950 */ /* 0x000fea0003c3ffff */
        .type           $_ZN7cutlass13device_kernelIN5flash19enable_sm80_to_sm89INS1_16FlashAttnBwdSm80INS1_25CollectiveMainloopBwdSm80ILi2ELi2EN4cute5tupleIJNS5_1CILi128EEES8_NS7_ILi64EEEEEENS_10bfloat16_tEfNS_4arch4Sm80ELb0ELb1ELb1ELb1ELb0ELb0ELb0ELb0ELi2ELi4ELi4ELi4ELb0EEENS1_24CollectiveEpilogueBwdGQAISA_fSD_Li256ELb1ELb0EEENS1_19SingleTileSchedulerILb1ELb0ELb0ELi128EEEEEEEEEvNT_6ParamsE$_ZN4cute3eso3ESOILb0ELb0EJNS_6LayoutINS_5tupleIJNS3_IJNS3_IJNS_1CILi8EEENS4_ILi1EEEEEES6_EEENS3_IJNS3_IJS6_S6_EEENS4_ILi2EEEEEEEEENS3_IJNS3_IJNS3_IJS6_NS4_ILi0EEEEEESD_EEENS3_IJNS3_IJSD_SD_EEEiEEEEEEEENS_10ViewEngineINS_8smem_ptrIPN7cutlass10bfloat16_tEEEEEEEC2ERKSJ_RKSQ_,@function
        .size           $_ZN7cutlass13device_kernelIN5flash19enable_sm80_to_sm89INS1_16FlashAttnBwdSm80INS1_25CollectiveMainloopBwdSm80ILi2ELi2EN4cute5tupleIJNS5_1CILi128EEES8_NS7_ILi64EEEEEENS_10bfloat16_tEfNS_4arch4Sm80ELb0ELb1ELb1ELb1ELb0ELb0ELb0ELb0ELi2ELi4ELi4ELi4ELb0EEENS1_24CollectiveEpilogueBwdGQAISA_fSD_Li256ELb1ELb0EEENS1_19SingleTileSchedulerILb1ELb0ELb0ELi128EEEEEEEEEvNT_6ParamsE$_ZN4cute3eso3ESOILb0ELb0EJNS_6LayoutINS_5tupleIJNS3_IJNS3_IJNS_1CILi8EEENS4_ILi1EEEEEES6_EEENS3_IJNS3_IJS6_S6_EEENS4_ILi2EEEEEEEEENS3_IJNS3_IJNS3_IJS6_NS4_ILi0EEEEEESD_EEENS3_IJNS3_IJSD_SD_EEEiEEEEEEEENS_10ViewEngineINS_8smem_ptrIPN7cutlass10bfloat16_tEEEEEEEC2ERKSJ_RKSQ_,($_ZN7cutlass13device_kernelIN5flash19enable_sm80_to_sm89INS1_16FlashAttnBwdSm80INS1_25CollectiveMainloopBwdSm80ILi2ELi2EN4cute5tupleIJNS5_1CILi128EEES8_NS7_ILi64EEEEEENS_10bfloat16_tEfNS_4arch4Sm80ELb0ELb1ELb1ELb1ELb0ELb0ELb0ELb0ELi2ELi4ELi4ELi4ELb0EEENS1_24CollectiveEpilogueBwdGQAISA_fSD_Li256ELb1ELb0EEENS1_19SingleTileSchedulerILb1ELb0ELb0ELi128EEEEEEEEEvNT_6ParamsE$_ZN4cute3eso3ESOILb0ELb0EJNS_6LayoutINS_5tupleIJNS3_IJNS_1CILi1EEENS3_IJS5_NS4_ILi2EEES6_EEEEEES6_NS3_IJS6_S6_EEEEEENS3_IJNS3_IJNS4_ILi0EEENS3_IJS5_NS4_ILi256EEEiEEEEEENS4_ILi2048EEENS3_IJiNS4_ILi4096EEEEEEEEEEENS_10ViewEngineINS_8smem_ptrIPjEEEEEEC2ERKSJ_RKSO_ - $_ZN7cutlass13device_kernelIN5flash19enable_sm80_to_sm89INS1_16FlashAttnBwdSm80INS1_25CollectiveMainloopBwdSm80ILi2ELi2EN4cute5tupleIJNS5_1CILi128EEES8_NS7_ILi64EEEEEENS_10bfloat16_tEfNS_4arch4Sm80ELb0ELb1ELb1ELb1ELb0ELb0ELb0ELb0ELi2ELi4ELi4ELi4ELb0EEENS1_24CollectiveEpilogueBwdGQAISA_fSD_Li256ELb1ELb0EEENS1_19SingleTileSchedulerILb1ELb0ELb0ELi128EEEEEEEEEvNT_6ParamsE$_ZN4cute3eso3ESOILb0ELb0EJNS_6LayoutINS_5tupleIJNS3_IJNS3_IJNS_1CILi8EEENS4_ILi1EEEEEES6_EEENS3_IJNS3_IJS6_S6_EEENS4_ILi2EEEEEEEEENS3_IJNS3_IJNS3_IJS6_NS4_ILi0EEEEEESD_EEENS3_IJNS3_IJSD_SD_EEEiEEEEEEEENS_10ViewEngineINS_8smem_ptrIPN7cutlass10bfloat16_tEEEEEEEC2ERKSJ_RKSQ_)
$_ZN7cutlass13device_kernelIN5flash19enable_sm80_to_sm89INS1_16FlashAttnBwdSm80INS1_25CollectiveMainloopBwdSm80ILi2ELi2EN4cute5tupleIJNS5_1CILi128EEES8_NS7_ILi64EEEEEENS_10bfloat16_tEfNS_4arch4Sm80ELb0ELb1ELb1ELb1ELb0ELb0ELb0ELb0ELi2ELi4ELi4ELi4ELb0EEENS1_24CollectiveEpilogueBwdGQAISA_fSD_Li256ELb1ELb0EEENS1_19SingleTileSchedulerILb1ELb0ELb0ELi128EEEEEEEEEvNT_6ParamsE$_ZN4cute3eso3ESOILb0ELb0EJNS_6LayoutINS_5tupleIJNS3_IJNS3_IJNS_1CILi8EEENS4_ILi1EEEEEES6_EEENS3_IJNS3_IJS6_S6_EEENS4_ILi2EEEEEEEEENS3_IJNS3_IJNS3_IJS6_NS4_ILi0EEEEEESD_EEENS3_IJNS3_IJSD_SD_EEEiEEEEEEEENS_10ViewEngineINS_8smem_ptrIPN7cutlass10bfloat16_tEEEEEEEC2ERKSJ_RKSQ_:
[----:B------:R-:W-:Y:S02]  /*5e30*/  IADD3 R3, R68, -c[0x0][0x20], RZ ;  /* 0x8000080044037a10 */ /* 0x000fe40007ffe0ff */
[----:B------:R-:W-:-:S03]  /*5e40*/  IADD3 R2, R60, -c[0x0][0x20], RZ ;  /* 0x800008003c027a10 */ /* 0x000fc60007ffe0ff */
[----:B------:R1:W-:Y:S04]  /*5e50*/  STL [R3], R6 ;  /* 0x0000000603007387 */ /* 0x0003e80000100800 */
[----:B------:R-:W2:Y:S01]  /*5e60*/  LDL.64 R8, [R2] ;  /* 0x0000000002087983 */ /* 0x000ea20000100a00 */
[----:B------:R-:W-:-:S03]  /*5e70*/  IMAD.MOV.U32 R5, RZ, RZ, 0x0 ;  /* 0x00000000ff057424 */ /* 0x000fc600078e00ff */
[----:B--2---:R1:W-:Y:S01]  /*5e80*/  STL.64 [R3+0x8], R8 ;  /* 0x0000080803007387 */ /* 0x0043e20000100a00 */
[----:B------:R-:W-:Y:S05]  /*5e90*/  RET.REL.NODEC R4 `(_ZN7cutlass13device_kernelIN5flash19enable_sm80_to_sm89INS1_16FlashAttnBwdSm80INS1_25CollectiveMainloopBwdSm80ILi2ELi2EN4cute5tupleIJNS5_1CILi128EEES8_NS7_ILi64EEEEEENS_10bfloat16_tEfNS_4arch4Sm80ELb0ELb1ELb1ELb1ELb0ELb0ELb0ELb0ELi2ELi4ELi4ELi4ELb0EEENS1_24CollectiveEpilogueBwdGQAISA_fSD_Li256ELb1ELb0EEENS1_19SingleTileSchedulerILb1ELb0ELb0ELi128EEEEEEEEEvNT_6ParamsE) ;  /* 0xffffa16004007950 */ /* 0x000fea0003c3ffff */
        .type           $_ZN7cutlass13device_kernelIN5flash19enable_sm80_to_sm89INS1_16FlashAttnBwdSm80INS1_25CollectiveMainloopBwdSm80ILi2ELi2EN4cute5tupleIJNS5_1CILi128EEES8_NS7_ILi64EEEEEENS_10bfloat16_tEfNS_4arch4Sm80ELb0ELb1ELb1ELb1ELb0ELb0ELb0ELb0ELi2ELi4ELi4ELi4ELb0EEENS1_24CollectiveEpilogueBwdGQAISA_fSD_Li256ELb1ELb0EEENS1_19SingleTileSchedulerILb1ELb0ELb0ELi128EEEEEEEEEvNT_6ParamsE$_ZN4cute3eso3ESOILb0ELb0EJNS_6LayoutINS_5tupleIJNS3_IJNS_1CILi1EEENS3_IJS5_NS4_ILi2EEES6_EEEEEES6_NS3_IJS6_S6_EEEEEENS3_IJNS3_IJNS4_ILi0EEENS3_IJS5_NS4_ILi256EEEiEEEEEENS4_ILi2048EEENS3_IJiNS4_ILi4096EEEEEEEEEEENS_10ViewEngineINS_8smem_ptrIPjEEEEEEC2ERKSJ_RKSO_,@function
        .size           $_ZN7cutlass13device_kernelIN5flash19enable_sm80_to_sm89INS1_16FlashAttnBwdSm80INS1_25CollectiveMainloopBwdSm80ILi2ELi2EN4cute5tupleIJNS5_1CILi128EEES8_NS7_ILi64EEEEEENS_10bfloat16_tEfNS_4arch4Sm80ELb0ELb1ELb1ELb1ELb0ELb0ELb0ELb0ELi2ELi4ELi4ELi4ELb0EEENS1_24CollectiveEpilogueBwdGQAISA_fSD_Li256ELb1ELb0EEENS1_19SingleTileSchedulerILb1ELb0ELb0ELi128EEEEEEEEEvNT_6ParamsE$_ZN4cute3eso3ESOILb0ELb0EJNS_6LayoutINS_5tupleIJNS3_IJNS_1CILi1EEENS3_IJS5_NS4_ILi2EEES6_EEEEEES6_NS3_IJS6_S6_EEEEEENS3_IJNS3_IJNS4_ILi0EEENS3_IJS5_NS4_ILi256EEEiEEEEEENS4_ILi2048EEENS3_IJiNS4_ILi4096EEEEEEEEEEENS_10ViewEngineINS_8smem_ptrIPjEEEEEEC2ERKSJ_RKSO_,($_ZN7cutlass13device_kernelIN5flash19enable_sm80_to_sm89INS1_16FlashAttnBwdSm80INS1_25CollectiveMainloopBwdSm80ILi2ELi2EN4cute5tupleIJNS5_1CILi128EEES8_NS7_ILi64EEEEEENS_10bfloat16_tEfNS_4arch4Sm80ELb0ELb1ELb1ELb1ELb0ELb0ELb0ELb0ELi2ELi4ELi4ELi4ELb0EEENS1_24CollectiveEpilogueBwdGQAISA_fSD_Li256ELb1ELb0EEENS1_19SingleTileSchedulerILb1ELb0ELb0ELi128EEEEEEEEEvNT_6ParamsE$_ZN4cute3eso3ESOILb0ELb0EJNS_6LayoutINS_5tupleIJNS3_IJNS_1CILi2EEES5_EEENS4_ILi8EEES6_EEENS3_IJNS3_IJNS4_ILi1EEEiEEENS4_ILi1024EEENS3_IJiiEEEEEEEENS_10ViewEngineINS_8smem_ptrIPN7cutlass10bfloat16_tEEEEEEEC2ERKSE_RKSL_ - $_ZN7cutlass13device_kernelIN5flash19enable_sm80_to_sm89INS1_16FlashAttnBwdSm80INS1_25CollectiveMainloopBwdSm80ILi2ELi2EN4cute5tupleIJNS5_1CILi128EEES8_NS7_ILi64EEEEEENS_10bfloat16_tEfNS_4arch4Sm80ELb0ELb1ELb1ELb1ELb0ELb0ELb0ELb0ELi2ELi4ELi4ELi4ELb0EEENS1_24CollectiveEpilogueBwdGQAISA_fSD_Li256ELb1ELb0EEENS1_19SingleTileSchedulerILb1ELb0ELb0ELi128EEEEEEEEEvNT_6ParamsE$_ZN4cute3eso3ESOILb0ELb0EJNS_6LayoutINS_5tupleIJNS3_IJNS_1CILi1EEENS3_IJS5_NS4_ILi2EEES6_EEEEEES6_NS3_IJS6_S6_EEEEEENS3_IJNS3_IJNS4_ILi0EEENS3_IJS5_NS4_ILi256EEEiEEEEEENS4_ILi2048EEENS3_IJiNS4_ILi4096EEEEEEEEEEENS_10ViewEngineINS_8smem_ptrIPjEEEEEEC2ERKSJ_RKSO_)
$_ZN7cutlass13device_kernelIN5flash19enable_sm80_to_sm89INS1_16FlashAttnBwdSm80INS1_25CollectiveMainloopBwdSm80ILi2ELi2EN4cute5tupleIJNS5_1CILi128EEES8_NS7_ILi64EEEEEENS_10bfloat16_tEfNS_4arch4Sm80ELb0ELb1ELb1ELb1ELb0ELb0ELb0ELb0ELi2ELi4ELi4ELi4ELb0EEENS1_24CollectiveEpilogueBwdGQAISA_fSD_Li256ELb1ELb0EEENS1_19SingleTileSchedulerILb1ELb0ELb0ELi128EEEEEEEEEvNT_6ParamsE$_ZN4cute3eso3ESOILb0ELb0EJNS_6LayoutINS_5tupleIJNS3_IJNS_1CILi1EEENS3_IJS5_NS4_ILi2EEES6_EEEEEES6_NS3_IJS6_S6_EEEEEENS3_IJNS3_IJNS4_ILi0EEENS3_IJS5_NS4_ILi256EEEiEEEEEENS4_ILi2048EEENS3_IJiNS4_ILi4096EEEEEEEEEEENS_10ViewEngineINS_8smem_ptrIPjEEEEEEC2ERKSJ_RKSO_:
[----:B------:R-:W-:Y:S02]  /*5ea0*/  IADD3 R5, R58, -c[0x0][0x20], RZ ;  /* 0x800008003a057a10 */ /* 0x000fe40007ffe0ff */
[----:B------:R-:W-:-:S03]  /*5eb0*/  IADD3 R6, R42, -c[0x0][0x20], RZ ;  /* 0x800008002a067a10 */ /* 0x000fc60007ffe0ff */
[----:B------:R1:W-:Y:S04]  /*5ec0*/  STL.64 [R5], R2 ;  /* 0x0000000205007387 */ /* 0x0003e80000100a00 */
[----:B------:R-:W2:Y:S01]  /*5ed0*/  LDL.64 R8, [R6] ;  /* 0x0000000006087983 */ /* 0x000ea20000100a00 */
[----:B------:R-:W-:Y:S02]  /*5ee0*/  IMAD.MOV.U32 R10, RZ, RZ, R4 ;  /* 0x000000ffff0a7224 */ /* 0x000fe400078e0004 */
[----:B------:R-:W-:Y:S01]  /*5ef0*/  IMAD.MOV.U32 R11, RZ, RZ, 0x0 ;  /* 0x00000000ff0b7424 */ /* 0x000fe200078e00ff */
[----:B--2---:R1:W-:Y:S03]  /*5f00*/  STL.64 [R5+0x8], R8 ;  /* 0x0000080805007387 */ /* 0x0043e60000100a00 */
[----:B------:R-:W-:Y:S05]  /*5f10*/  RET.REL.NODEC R10 `(_ZN7cutlass13device_kernelIN5flash19enable_sm80_to_sm89INS1_16FlashAttnBwdSm80INS1_25CollectiveMainloopBwdSm80ILi2ELi2EN4cute5tupleIJNS5_1CILi128EEES8_NS7_ILi64EEEEEENS_10bfloat16_tEfNS_4arch4Sm80ELb0ELb1ELb1ELb1ELb0ELb0ELb0ELb0ELi2ELi4ELi4ELi4ELb0EEENS1_24CollectiveEpilogueBwdGQAISA_fSD_Li256ELb1ELb0EEENS1_19SingleTileSchedulerILb1ELb0ELb0ELi128EEEEEEEEEvNT_6ParamsE) ;  /* 0xffffa0e00a007950 */ /* 0x000fea0003c3ffff */
        .type           $_ZN7cutlass13device_kernelIN5flash19enable_sm80_to_sm89INS1_16FlashAttnBwdSm80INS1_25CollectiveMainloopBwdSm80ILi2ELi2EN4cute5tupleIJNS5_1CILi128EEES8_NS7_ILi64EEEEEENS_10bfloat16_tEfNS_4arch4Sm80ELb0ELb1ELb1ELb1ELb0ELb0ELb0ELb0ELi2ELi4ELi4ELi4ELb0EEENS1_24CollectiveEpilogueBwdGQAISA_fSD_Li256ELb1ELb0EEENS1_19SingleTileSchedulerILb1ELb0ELb0ELi128EEEEEEEEEvNT_6ParamsE$_ZN4cute3eso3ESOILb0ELb0EJNS_6LayoutINS_5tupleIJNS3_IJNS_1CILi2EEES5_EEENS4_ILi8EEES6_EEENS3_IJNS3_IJNS4_ILi1EEEiEEENS4_ILi1024EEENS3_IJiiEEEEEEEENS_10ViewEngineINS_8smem_ptrIPN7cutlass10bfloat16_tEEEEEEEC2ERKSE_RKSL_,@function
        .size           $_ZN7cutlass13device_kernelIN5flash19enable_sm80_to_sm89INS1_16FlashAttnBwdSm80INS1_25CollectiveMainloopBwdSm80ILi2ELi2EN4cute5tupleIJNS5_1CILi128EEES8_NS7_ILi64EEEEEENS_10bfloat16_tEfNS_4arch4Sm80ELb0ELb1ELb1ELb1ELb0ELb0ELb0ELb0ELi2ELi4ELi4ELi4ELb0EEENS1_24CollectiveEpilogueBwdGQAISA_fSD_Li256ELb1ELb0EEENS1_19SingleTileSchedulerILb1ELb0ELb0ELi128EEEEEEEEEvNT_6ParamsE$_ZN4cute3eso3ESOILb0ELb0EJNS_6LayoutINS_5tupleIJNS3_IJNS_1CILi2EEES5_EEENS4_ILi8EEES6_EEENS3_IJNS3_IJNS4_ILi1EEEiEEENS4_ILi1024EEENS3_IJiiEEEEEEEENS_10ViewEngineINS_8smem_ptrIPN7cutlass10bfloat16_tEEEEEEEC2ERKSE_RKSL_,($_ZN7cutlass13device_kernelIN5flash19enable_sm80_to_sm89INS1_16FlashAttnBwdSm80INS1_25CollectiveMainloopBwdSm80ILi2ELi2EN4cute5tupleIJNS5_1CILi128EEES8_NS7_ILi64EEEEEENS_10bfloat16_tEfNS_4arch4Sm80ELb0ELb1ELb1ELb1ELb0ELb0ELb0ELb0ELi2ELi4ELi4ELi4ELb0EEENS1_24CollectiveEpilogueBwdGQAISA_fSD_Li256ELb1ELb0EEENS1_19SingleTileSchedulerILb1ELb0ELb0ELi128EEEEEEEEEvNT_6ParamsE$_ZN4cute3eso3ESOILb0ELb0EJNS_6LayoutINS_5tupleIJNS3_IJNS_1CILi2EEES5_EEENS4_ILi8EEES6_EEENS3_IJNS3_IJNS4_ILi1EEEiEEENS4_ILi1024EEENS3_IJiiEEEEEEEEjEEC2ERKSE_RKj - $_ZN7cutlass13device_kernelIN5flash19enable_sm80_to_sm89INS1_16FlashAttnBwdSm80INS1_25CollectiveMainloopBwdSm80ILi2ELi2EN4cute5tupleIJNS5_1CILi128EEES8_NS7_ILi64EEEEEENS_10bfloat16_tEfNS_4arch4Sm80ELb0ELb1ELb1ELb1ELb0ELb0ELb0ELb0ELi2ELi4ELi4ELi4ELb0EEENS1_24CollectiveEpilogueBwdGQAISA_fSD_Li256ELb1ELb0EEENS1_19SingleTileSchedulerILb1ELb0ELb0ELi128EEEEEEEEEvNT_6ParamsE$_ZN4cute3eso3ESOILb0ELb0EJNS_6LayoutINS_5tupleIJNS3_IJNS_1CILi2EEES5_EEENS4_ILi8EEES6_EEENS3_IJNS3_IJNS4_ILi1EEEiEEENS4_ILi1024EEENS3_IJiiEEEEEEEENS_10ViewEngineINS_8smem_ptrIPN7cutlass10bfloat16_tEEEEEEEC2ERKSE_RKSL_)
$_ZN7cutlass13device_kernelIN5flash19enable_sm80_to_sm89INS1_16FlashAttnBwdSm80INS1_25CollectiveMainloopBwdSm80ILi2ELi2EN4cute5tupleIJNS5_1CILi128EEES8_NS7_ILi64EEEEEENS_10bfloat16_tEfNS_4arch4Sm80ELb0ELb1ELb1ELb1ELb0ELb0ELb0ELb0ELi2ELi4ELi4ELi4ELb0EEENS1_24CollectiveEpilogueBwdGQAISA_fSD_Li256ELb1ELb0EEENS1_19SingleTileSchedulerILb1ELb0ELb0ELi128EEEEEEEEEvNT_6ParamsE$_ZN4cute3eso3ESOILb0ELb0EJNS_6LayoutINS_5tupleIJNS3_IJNS_1CILi2EEES5_EEENS4_ILi8EEES6_EEENS3_IJNS3_IJNS4_ILi1EEEiEEENS4_ILi1024EEENS3_IJiiEEEEEEEENS_10ViewEngineINS_8smem_ptrIPN7cutlass10bfloat16_tEEEEEEEC2ERKSE_RKSL_:
[----:B------:R-:W-:Y:S02]  /*5f20*/  IADD3 R3, R25, -c[0x0][0x20], RZ ;  /* 0x8000080019037a10 */ /* 0x000fe40007ffe0ff */
[----:B------:R-:W-:-:S03]  /*5f30*/  IADD3 R2, R24, -c[0x0][0x20], RZ ;  /* 0x8000080018027a10 */ /* 0x000fc60007ffe0ff */
[----:B------:R1:W-:Y:S04]  /*5f40*/  STL.64 [R3], R4 ;  /* 0x0000000403007387 */ /* 0x0003e80000100a00 */
[----:B------:R1:W-:Y:S04]  /*5f50*/  STL [R3+0x8], R12 ;  /* 0x0000080c03007387 */ /* 0x0003e80000100800 */
[----:B------:R-:W2:Y:S01]  /*5f60*/  LDL.64 R8, [R2] ;  /* 0x0000000002087983 */ /* 0x000ea20000100a00 */
[----:B------:R-:W-:-:S03]  /*5f70*/  IMAD.MOV.U32 R7, RZ, RZ, 0x0 ;  /* 0x00000000ff077424 */ /* 0x000fc600078e00ff */
[----:B--2---:R1:W-:Y:S01]  /*5f80*/  STL.64 [R3+0x10], R8 ;  /* 0x0000100803007387 */ /* 0x0043e20000100a00 */
[----:B------:R-:W-:Y:S05]  /*5f90*/  RET.REL.NODEC R6 `(_ZN7cutlass13device_kernelIN5flash19enable_sm80_to_sm89INS1_16FlashAttnBwdSm80INS1_25CollectiveMainloopBwdSm80ILi2ELi2EN4cute5tupleIJNS5_1CILi128EEES8_NS7_ILi64EEEEEENS_10bfloat16_tEfNS_4arch4Sm80ELb0ELb1ELb1ELb1ELb0ELb0ELb0ELb0ELi2ELi4ELi4ELi4ELb0EEENS1_24CollectiveEpilogueBwdGQAISA_fSD_Li256ELb1ELb0EEENS1_19SingleTileSchedulerILb1ELb0ELb0ELi128EEEEEEEEEvNT_6ParamsE) ;  /* 0xffffa06006007950 */ /* 0x000fea0003c3ffff */
        .type           $_ZN7cutlass13device_kernelIN5flash19enable_sm80_to_sm89INS1_16FlashAttnBwdSm80INS1_25CollectiveMainloopBwdSm80ILi2ELi2EN4cute5tupleIJNS5_1CILi128EEES8_NS7_ILi64EEEEEENS_10bfloat16_tEfNS_4arch4Sm80ELb0ELb1ELb1ELb1ELb0ELb0ELb0ELb0ELi2ELi4ELi4ELi4ELb0EEENS1_24CollectiveEpilogueBwdGQAISA_fSD_Li256ELb1ELb0EEENS1_19SingleTileSchedulerILb1ELb0ELb0ELi128EEEEEEEEEvNT_6ParamsE$_ZN4cute3eso3ESOILb0ELb0EJNS_6LayoutINS_5tupleIJNS3_IJNS_1CILi2EEES5_EEENS4_ILi8EEES6_EEENS3_IJNS3_IJNS4_ILi1EEEiEEENS4_ILi1024EEENS3_IJiiEEEEEEEEjEEC2ERKSE_RKj,@function
        .size           $_ZN7cutlass13device_kernelIN5flash19enable_sm80_to_sm89INS1_16FlashAttnBwdSm80INS1_25CollectiveMainloopBwdSm80ILi2ELi2EN4cute5tupleIJNS5_1CILi128EEES8_NS7_ILi64EEEEEENS_10bfloat16_tEfNS_4arch4Sm80ELb0ELb1ELb1ELb1ELb0ELb0ELb0ELb0ELi2ELi4ELi4ELi4ELb0EEENS1_24CollectiveEpilogueBwdGQAISA_fSD_Li256ELb1ELb0EEENS1_19SingleTileSchedulerILb1ELb0ELb0ELi128EEEEEEEEEvNT_6ParamsE$_ZN4cute3eso3ESOILb0ELb0EJNS_6LayoutINS_5tupleIJNS3_IJNS_1CILi2EEES5_EEENS4_ILi8EEES6_EEENS3_IJNS3_IJNS4_ILi1EEEiEEENS4_ILi1024EEENS3_IJiiEEEEEEEEjEEC2ERKSE_RKj,($_ZN7cutlass13device_kernelIN5flash19enable_sm80_to_sm89INS1_16FlashAttnBwdSm80INS1_25CollectiveMainloopBwdSm80ILi2ELi2EN4cute5tupleIJNS5_1CILi128EEES8_NS7_ILi64EEEEEENS_10bfloat16_tEfNS_4arch4Sm80ELb0ELb1ELb1ELb1ELb0ELb0ELb0ELb0ELi2ELi4ELi4ELi4ELb0EEENS1_24CollectiveEpilogueBwdGQAISA_fSD_Li256ELb1ELb0EEENS1_19SingleTileSchedulerILb1ELb0ELb0ELi128EEEEEEEEEvNT_6ParamsE$_ZN4cute3eso3ESOILb0ELb0EJNS_6LayoutINS_5tupleIJNS3_IJNS_1CILi2EEES5_EEES6_NS4_ILi8EEEEEENS3_IJNS3_IJiNS4_ILi512EEEEEENS3_IJiiEEENS4_ILi1024EEEEEEEENS_10ViewEngineINS_8smem_ptrIPN7cutlass10bfloat16_tEEEEEEEC2ERKSE_RKSL_ - $_ZN7cutlass13device_kernelIN5flash19enable_sm80_to_sm89INS1_16FlashAttnBwdSm80INS1_25CollectiveMainloopBwdSm80ILi2ELi2EN4cute5tupleIJNS5_1CILi128EEES8_NS7_ILi64EEEEEENS_10bfloat16_tEfNS_4arch4Sm80ELb0ELb1ELb1ELb1ELb0ELb0ELb0ELb0ELi2ELi4ELi4ELi4ELb0EEENS1_24CollectiveEpilogueBwdGQAISA_fSD_Li256ELb1ELb0EEENS1_19SingleTileSchedulerILb1ELb0ELb0ELi128EEEEEEEEEvNT_6ParamsE$_ZN4cute3eso3ESOILb0ELb0EJNS_6LayoutINS_5tupleIJNS3_IJNS_1CILi2EEES5_EEENS4_ILi8EEES6_EEENS3_IJNS3_IJNS4_ILi1EEEiEEENS4_ILi1024EEENS3_IJiiEEEEEEEEjEEC2ERKSE_RKj)
$_ZN7cutlass13device_kernelIN5flash19enable_sm80_to_sm89INS1_16FlashAttnBwdSm80INS1_25CollectiveMainloopBwdSm80ILi2ELi2EN4cute5tupleIJNS5_1CILi128EEES8_NS7_ILi64EEEEEENS_10bfloat16_tEfNS_4arch4Sm80ELb0ELb1ELb1ELb1ELb0ELb0ELb0ELb0ELi2ELi4ELi4ELi4ELb0EEENS1_24CollectiveEpilogueBwdGQAISA_fSD_Li256ELb1ELb0EEENS1_19SingleTileSchedulerILb1ELb0ELb0ELi128EEEEEEEEEvNT_6ParamsE$_ZN4cute3eso3ESOILb0ELb0EJNS_6LayoutINS_5tupleIJNS3_IJNS_1CILi2EEES5_EEENS4_ILi8EEES6_EEENS3_IJNS3_IJNS4_ILi1EEEiEEENS4_ILi1024EEENS3_IJiiEEEEEEEEjEEC2ERKSE_RKj:
        /* <DEDUP_REMOVED lines=9> */
[----:B------:R-:W-:Y:S05]  /*6030*/  RET.REL.NODEC R10 `(_ZN7cutlass13device_kernelIN5flash19enable_sm80_to_sm89INS1_16FlashAttnBwdSm80INS1_25CollectiveMainloopBwdSm80ILi2ELi2EN4cute5tupleIJNS5_1CILi128EEES8_NS7_ILi64EEEEEENS_10bfloat16_tEfNS_4arch4Sm80ELb0ELb1ELb1ELb1ELb0ELb0ELb0ELb0ELi2ELi4ELi4ELi4ELb0EEENS1_24CollectiveEpilogueBwdGQAISA_fSD_Li256ELb1ELb0EEENS1_19SingleTileSchedulerILb1ELb0ELb0ELi128EEEEEEEEEvNT_6ParamsE) ;  /* 0xffff9fc00a007950 */ /* 0x000fea0003c3ffff */
        .type           $_ZN7cutlass13device_kernelIN5flash19enable_sm80_to_sm89INS1_16FlashAttnBwdSm80INS1_25CollectiveMainloopBwdSm80ILi2ELi2EN4cute5tupleIJNS5_1CILi128EEES8_NS7_ILi64EEEEEENS_10bfloat16_tEfNS_4arch4Sm80ELb0ELb1ELb1ELb1ELb0ELb0ELb0ELb0ELi2ELi4ELi4ELi4ELb0EEENS1_24CollectiveEpilogueBwdGQAISA_fSD_Li256ELb1ELb0EEENS1_19SingleTileSchedulerILb1ELb0ELb0ELi128EEEEEEEEEvNT_6ParamsE$_ZN4cute3eso3ESOILb0ELb0EJNS_6LayoutINS_5tupleIJNS3_IJNS_1CILi2EEES5_EEES6_NS4_ILi8EEEEEENS3_IJNS3_IJiNS4_ILi512EEEEEENS3_IJiiEEENS4_ILi1024EEEEEEEENS_10ViewEngineINS_8smem_ptrIPN7cutlass10bfloat16_tEEEEEEEC2ERKSE_RKSL_,@function
        .size           $_ZN7cutlass13device_kernelIN5flash19enable_sm80_to_sm89INS1_16FlashAttnBwdSm80INS1_25CollectiveMainloopBwdSm80ILi2ELi2EN4cute5tupleIJNS5_1CILi128EEES8_NS7_ILi64EEEEEENS_10bfloat16_tEfNS_4arch4Sm80ELb0ELb1ELb1ELb1ELb0ELb0ELb0ELb0ELi2ELi4ELi4ELi4ELb0EEENS1_24CollectiveEpilogueBwdGQAISA_fSD_Li256ELb1ELb0EEENS1_19SingleTileSchedulerILb1ELb0ELb0ELi128EEEEEEEEEvNT_6ParamsE$_ZN4cute3eso3ESOILb0ELb0EJNS_6LayoutINS_5tupleIJNS3_IJNS_1CILi2EEES5_EEES6_NS4_ILi8EEEEEENS3_IJNS3_IJiNS4_ILi512EEEEEENS3_IJiiEEENS4_ILi1024EEEEEEEENS_10ViewEngineINS_8smem_ptrIPN7cutlass10bfloat16_tEEEEEEEC2ERKSE_RKSL_,($_ZN7cutlass13device_kernelIN5flash19enable_sm80_to_sm89INS1_16FlashAttnBwdSm80INS1_25CollectiveMainloopBwdSm80ILi2ELi2EN4cute5tupleIJNS5_1CILi128EEES8_NS7_ILi64EEEEEENS_10bfloat16_tEfNS_4arch4Sm80ELb0ELb1ELb1ELb1ELb0ELb0ELb0ELb0ELi2ELi4ELi4ELi4ELb0EEENS1_24CollectiveEpilogueBwdGQAISA_fSD_Li256ELb1ELb0EEENS1_19SingleTileSchedulerILb1ELb0ELb0ELi128EEEEEEEEEvNT_6ParamsE$_ZN4cute3eso3ESOILb0ELb0EJNS_6LayoutINS_5tupleIJNS3_IJNS_1CILi2EEES5_EEES6_NS4_ILi8EEEEEENS3_IJNS3_IJiNS4_ILi512EEEEEENS3_IJiiEEENS4_ILi1024EEEEEEEEjEEC2ERKSE_RKj - $_ZN7cutlass13device_kernelIN5flash19enable_sm80_to_sm89INS1_16FlashAttnBwdSm80INS1_25CollectiveMainloopBwdSm80ILi2ELi2EN4cute5tupleIJNS5_1CILi128EEES8_NS7_ILi64EEEEEENS_10bfloat16_tEfNS_4arch4Sm80ELb0ELb1ELb1ELb1ELb0ELb0ELb0ELb0ELi2ELi4ELi4ELi4ELb0EEENS1_24CollectiveEpilogueBwdGQAISA_fSD_Li256ELb1ELb0EEENS1_19SingleTileSchedulerILb1ELb0ELb0ELi128EEEEEEEEEvNT_6ParamsE$_ZN4cute3eso3ESOILb0ELb0EJNS_6LayoutINS_5tupleIJNS3_IJNS_1CILi2EEES5_EEES6_NS4_ILi8EEEEEENS3_IJNS3_IJiNS4_ILi512EEEEEENS3_IJiiEEENS4_ILi1024EEEEEEEENS_10ViewEngineINS_8smem_ptrIPN7cutlass10bfloat16_tEEEEEEEC2ERKSE_RKSL_)
$_ZN7cutlass13device_kernelIN5flash19enable_sm80_to_sm89INS1_16FlashAttnBwdSm80INS1_25CollectiveMainloopBwdSm80ILi2ELi2EN4cute5tupleIJNS5_1CILi128EEES8_NS7_ILi64EEEEEENS_10bfloat16_tEfNS_4arch4Sm80ELb0ELb1ELb1ELb1ELb0ELb0ELb0ELb0ELi2ELi4ELi4ELi4ELb0EEENS1_24CollectiveEpilogueBwdGQAISA_fSD_Li256ELb1ELb0EEENS1_19SingleTileSchedulerILb1ELb0ELb0ELi128EEEEEEEEEvNT_6ParamsE$_ZN4cute3eso3ESOILb0ELb0EJNS_6LayoutINS_5tupleIJNS3_IJNS_1CILi2EEES5_EEES6_NS4_ILi8EEEEEENS3_IJNS3_IJiNS4_ILi512EEEEEENS3_IJiiEEENS4_ILi1024EEEEEEEENS_10ViewEngineINS_8smem_ptrIPN7cutlass10bfloat16_tEEEEEEEC2ERKSE_RKSL_:
        /* <DEDUP_REMOVED lines=8> */
[----:B------:R-:W-:Y:S05]  /*60c0*/  RET.REL.NODEC R10 `(_ZN7cutlass13device_kernelIN5flash19enable_sm80_to_sm89INS1_16FlashAttnBwdSm80INS1_25CollectiveMainloopBwdSm80ILi2ELi2EN4cute5tupleIJNS5_1CILi128EEES8_NS7_ILi64EEEEEENS_10bfloat16_tEfNS_4arch4Sm80ELb0ELb1ELb1ELb1ELb0ELb0ELb0ELb0ELi2ELi4ELi4ELi4ELb0EEENS1_24CollectiveEpilogueBwdGQAISA_fSD_Li256ELb1ELb0EEENS1_19SingleTileSchedulerILb1ELb0ELb0ELi128EEEEEEEEEvNT_6ParamsE) ;  /* 0xffff9f300a007950 */ /* 0x000fea0003c3ffff */
        .type           $_ZN7cutlass13device_kernelIN5flash19enable_sm80_to_sm89INS1_16FlashAttnBwdSm80INS1_25CollectiveMainloopBwdSm80ILi2ELi2EN4cute5tupleIJNS5_1CILi128EEES8_NS7_ILi64EEEEEENS_10bfloat16_tEfNS_4arch4Sm80ELb0ELb1ELb1ELb1ELb0ELb0ELb0ELb0ELi2ELi4ELi4ELi4ELb0EEENS1_24CollectiveEpilogueBwdGQAISA_fSD_Li256ELb1ELb0EEENS1_19SingleTileSchedulerILb1ELb0ELb0ELi128EEEEEEEEEvNT_6ParamsE$_ZN4cute3eso3ESOILb0ELb0EJNS_6LayoutINS_5tupleIJNS3_IJNS_1CILi2EEES5_EEES6_NS4_ILi8EEEEEENS3_IJNS3_IJiNS4_ILi512EEEEEENS3_IJiiEEENS4_ILi1024EEEEEEEEjEEC2ERKSE_RKj,@function
        .size           $_ZN7cutlass13device_kernelIN5flash19enable_sm80_to_sm89INS1_16FlashAttnBwdSm80INS1_25CollectiveMainloopBwdSm80ILi2ELi2EN4cute5tupleIJNS5_1CILi128EEES8_NS7_ILi64EEEEEENS_10bfloat16_tEfNS_4arch4Sm80ELb0ELb1ELb1ELb1ELb0ELb0ELb0ELb0ELi2ELi4ELi4ELi4ELb0EEENS1_24CollectiveEpilogueBwdGQAISA_fSD_Li256ELb1ELb0EEENS1_19SingleTileSchedulerILb1ELb0ELb0ELi128EEEEEEEEEvNT_6ParamsE$_ZN4cute3eso3ESOILb0ELb0EJNS_6LayoutINS_5tupleIJNS3_IJNS_1CILi2EEES5_EEES6_NS4_ILi8EEEEEENS3_IJNS3_IJiNS4_ILi512EEEEEENS3_IJiiEEENS4_ILi1024EEEEEEEEjEEC2ERKSE_RKj,($_ZN7cutlass13device_kernelIN5flash19enable_sm80_to_sm89INS1_16FlashAttnBwdSm80INS1_25CollectiveMainloopBwdSm80ILi2ELi2EN4cute5tupleIJNS5_1CILi128EEES8_NS7_ILi64EEEEEENS_10bfloat16_tEfNS_4arch4Sm80ELb0ELb1ELb1ELb1ELb0ELb0ELb0ELb0ELi2ELi4ELi4ELi4ELb0EEENS1_24CollectiveEpilogueBwdGQAISA_fSD_Li256ELb1ELb0EEENS1_19SingleTileSchedulerILb1ELb0ELb0ELi128EEEEEEEEEvNT_6ParamsE$_ZN4cute3eso3ESOILb0ELb0EJNS_6LayoutINS_5tupleIJNS3_IJNS_1CILi2EEES5_S5_EEES5_NS3_IJNS3_IJS5_S5_EEES5_EEEEEENS3_IJNS3_IJNS4_ILi1EEENS4_ILi512EEEiEEENS4_ILi4096EEENS3_IJNS3_IJiiEEENS4_ILi8192EEEEEEEEEEENS_10ViewEngineINS_8smem_ptrIPN7cutlass10bfloat16_tEEEEEEEC2ERKSI_RKSP_ - $_ZN7cutlass13device_kernelIN5flash19enable_sm80_to_sm89INS1_16FlashAttnBwdSm80INS1_25CollectiveMainloopBwdSm80ILi2ELi2EN4cute5tupleIJNS5_1CILi128EEES8_NS7_ILi64EEEEEENS_10bfloat16_tEfNS_4arch4Sm80ELb0ELb1ELb1ELb1ELb0ELb0ELb0ELb0ELi2ELi4ELi4ELi4ELb0EEENS1_24CollectiveEpilogueBwdGQAISA_fSD_Li256ELb1ELb0EEENS1_19SingleTileSchedulerILb1ELb0ELb0ELi128EEEEEEEEEvNT_6ParamsE$_ZN4cute3eso3ESOILb0ELb0EJNS_6LayoutINS_5tupleIJNS3_IJNS_1CILi2EEES5_EEES6_NS4_ILi8EEEEEENS3_IJNS3_IJiNS4_ILi512EEEEEENS3_IJiiEEENS4_ILi1024EEEEEEEEjEEC2ERKSE_RKj)
$_ZN7cutlass13device_kernelIN5flash19enable_sm80_to_sm89INS1_16FlashAttnBwdSm80INS1_25CollectiveMainloopBwdSm80ILi2ELi2EN4cute5tupleIJNS5_1CILi128EEES8_NS7_ILi64EEEEEENS_10bfloat16_tEfNS_4arch4Sm80ELb0ELb1ELb1ELb1ELb0ELb0ELb0ELb0ELi2ELi4ELi4ELi4ELb0EEENS1_24CollectiveEpilogueBwdGQAISA_fSD_Li256ELb1ELb0EEENS1_19SingleTileSchedulerILb1ELb0ELb0ELi128EEEEEEEEEvNT_6ParamsE$_ZN4cute3eso3ESOILb0ELb0EJNS_6LayoutINS_5tupleIJNS3_IJNS_1CILi2EEES5_EEES6_NS4_ILi8EEEEEENS3_IJNS3_IJiNS4_ILi512EEEEEENS3_IJiiEEENS4_ILi1024EEEEEEEEjEEC2ERKSE_RKj:
        /* <DEDUP_REMOVED lines=10> */
        .type           $_ZN7cutlass13device_kernelIN5flash19enable_sm80_to_sm89INS1_16FlashAttnBwdSm80INS1_25CollectiveMainloopBwdSm80ILi2ELi2EN4cute5tupleIJNS5_1CILi128EEES8_NS7_ILi64EEEEEENS_10bfloat16_tEfNS_4arch4Sm80ELb0ELb1ELb1ELb1ELb0ELb0ELb0ELb0ELi2ELi4ELi4ELi4ELb0EEENS1_24CollectiveEpilogueBwdGQAISA_fSD_Li256ELb1ELb0EEENS1_19SingleTileSchedulerILb1ELb0ELb0ELi128EEEEEEEEEvNT_6ParamsE$_ZN4cute3eso3ESOILb0ELb0EJNS_6LayoutINS_5tupleIJNS3_IJNS_1CILi2EEES5_S5_EEES5_NS3_IJNS3_IJS5_S5_EEES5_EEEEEENS3_IJNS3_IJNS4_ILi1EEENS4_ILi512EEEiEEENS4_ILi4096EEENS3_IJNS3_IJiiEEENS4_ILi8192EEEEEEEEEEENS_10ViewEngineINS_8smem_ptrIPN7cutlass10bfloat16_tEEEEEEEC2ERKSI_RKSP_,@function
        .size           $_ZN7cutlass13device_kernelIN5flash19enable_sm80_to_sm89INS1_16FlashAttnBwdSm80INS1_25CollectiveMainloopBwdSm80ILi2ELi2EN4cute5tupleIJNS5_1CILi128EEES8_NS7_ILi64EEEEEENS_10bfloat16_tEfNS_4arch4Sm80ELb0ELb1ELb1ELb1ELb0ELb0ELb0ELb0ELi2ELi4ELi4ELi4ELb0EEENS1_24CollectiveEpilogueBwdGQAISA_fSD_Li256ELb1ELb0EEENS1_19SingleTileSchedulerILb1ELb0ELb0ELi128EEEEEEEEEvNT_6ParamsE$_ZN4cute3eso3ESOILb0ELb0EJNS_6LayoutINS_5tupleIJNS3_IJNS_1CILi2EEES5_S5_EEES5_NS3_IJNS3_IJS5_S5_EEES5_EEEEEENS3_IJNS3_IJNS4_ILi1EEENS4_ILi512EEEiEEENS4_ILi4096EEENS3_IJNS3_IJiiEEENS4_ILi8192EEEEEEEEEEENS_10ViewEngineINS_8smem_ptrIPN7cutlass10bfloat16_tEEEEEEEC2ERKSI_RKSP_,($_ZN7cutlass13device_kernelIN5flash19enable_sm80_to_sm89INS1_16FlashAttnBwdSm80INS1_25CollectiveMainloopBwdSm80ILi2ELi2EN4cute5tupleIJNS5_1CILi128EEES8_NS7_ILi64EEEEEENS_10bfloat16_tEfNS_4arch4Sm80ELb0ELb1ELb1ELb1ELb0ELb0ELb0ELb0ELi2ELi4ELi4ELi4ELb0EEENS1_24CollectiveEpilogueBwdGQAISA_fSD_Li256ELb1ELb0EEENS1_19SingleTileSchedulerILb1ELb0ELb0ELi128EEEEEEEEEvNT_6ParamsE$_ZN4cute3eso3ESOILb0ELb0EJNS_6LayoutINS_5tupleIJNS3_IJNS_1CILi2EEES5_S5_EEES5_NS3_IJNS3_IJS5_S5_EEES5_EEEEEENS3_IJNS3_IJNS4_ILi1EEENS4_ILi512EEEiEEENS4_ILi4096EEENS3_IJNS3_IJiiEEENS4_ILi8192EEEEEEEEEEEjEEC2ERKSI_RKj - $_ZN7cutlass13device_kernelIN5flash19enable_sm80_to_sm89INS1_16FlashAttnBwdSm80INS1_25CollectiveMainloopBwdSm80ILi2ELi2EN4cute5tupleIJNS5_1CILi128EEES8_NS7_ILi64EEEEEENS_10bfloat16_tEfNS_4arch4Sm80ELb0ELb1ELb1ELb1ELb0ELb0ELb0ELb0ELi2ELi4ELi4ELi4ELb0EEENS1_24CollectiveEpilogueBwdGQAISA_fSD_Li256ELb1ELb0EEENS1_19SingleTileSchedulerILb1ELb0ELb0ELi128EEEEEEEEEvNT_6ParamsE$_ZN4cute3eso3ESOILb0ELb0EJNS_6LayoutINS_5tupleIJNS3_IJNS_1CILi2EEES5_S5_EEES5_NS3_IJNS3_IJS5_S5_EEES5_EEEEEENS3_IJNS3_IJNS4_ILi1EEENS4_ILi512EEEiEEENS4_ILi4096EEENS3_IJNS3_IJiiEEENS4_ILi8192EEEEEEEEEEENS_10ViewEngineINS_8smem_ptrIPN7cutlass10bfloat16_tEEEEEEEC2ERKSI_RKSP_)
$_ZN7cutlass13device_kernelIN5flash19enable_sm80_to_sm89INS1_16FlashAttnBwdSm80INS1_25CollectiveMainloopBwdSm80ILi2ELi2EN4cute5tupleIJNS5_1CILi128EEES8_NS7_ILi64EEEEEENS_10bfloat16_tEfNS_4arch4Sm80ELb0ELb1ELb1ELb1ELb0ELb0ELb0ELb0ELi2ELi4ELi4ELi4ELb0EEENS1_24CollectiveEpilogueBwdGQAISA_fSD_Li256ELb1ELb0EEENS1_19SingleTileSchedulerILb1ELb0ELb0ELi128EEEEEEEEEvNT_6ParamsE$_ZN4cute3eso3ESOILb0ELb0EJNS_6LayoutINS_5tupleIJNS3_IJNS_1CILi2EEES5_S5_EEES5_NS3_IJNS3_IJS5_S5_EEES5_EEEEEENS3_IJNS3_IJNS4_ILi1EEENS4_ILi512EEEiEEENS4_ILi4096EEENS3_IJNS3_IJiiEEENS4_ILi8192EEEEEEEEEEENS_10ViewEngineINS_8smem_ptrIPN7cutlass10bfloat16_tEEEEEEEC2ERKSI_RKSP_:
        /* <DEDUP_REMOVED lines=9> */
        .type           $_ZN7cutlass13device_kernelIN5flash19enable_sm80_to_sm89INS1_16FlashAttnBwdSm80INS1_25CollectiveMainloopBwdSm80ILi2ELi2EN4cute5tupleIJNS5_1CILi128EEES8_NS7_ILi64EEEEEENS_10bfloat16_tEfNS_4arch4Sm80ELb0ELb1ELb1ELb1ELb0ELb0ELb0ELb0ELi2ELi4ELi4ELi4ELb0EEENS1_24CollectiveEpilogueBwdGQAISA_fSD_Li256ELb1ELb0EEENS1_19SingleTileSchedulerILb1ELb0ELb0ELi128EEEEEEEEEvNT_6ParamsE$_ZN4cute3eso3ESOILb0ELb0EJNS_6LayoutINS_5tupleIJNS3_IJNS_1CILi2EEES5_S5_EEES5_NS3_IJNS3_IJS5_S5_EEES5_EEEEEENS3_IJNS3_IJNS4_ILi1EEENS4_ILi512EEEiEEENS4_ILi4096EEENS3_IJNS3_IJiiEEENS4_ILi8192EEEEEEEEEEEjEEC2ERKSI_RKj,@function
        .size           $_ZN7cutlass13device_kernelIN5flash19enable_sm80_to_sm89INS1_16FlashAttnBwdSm80INS1_25CollectiveMainloopBwdSm80ILi2ELi2EN4cute5tupleIJNS5_1CILi128EEES8_NS7_ILi64EEEEEENS_10bfloat16_tEfNS_4arch4Sm80ELb0ELb1ELb1ELb1ELb0ELb0ELb0ELb0ELi2ELi4ELi4ELi4ELb0EEENS1_24CollectiveEpilogueBwdGQAISA_fSD_Li256ELb1ELb0EEENS1_19SingleTileSchedulerILb1ELb0ELb0ELi128EEEEEEEEEvNT_6ParamsE$_ZN4cute3eso3ESOILb0ELb0EJNS_6LayoutINS_5tupleIJNS3_IJNS_1CILi2EEES5_S5_EEES5_NS3_IJNS3_IJS5_S5_EEES5_EEEEEENS3_IJNS3_IJNS4_ILi1EEENS4_ILi512EEEiEEENS4_ILi4096EEENS3_IJNS3_IJiiEEENS4_ILi8192EEEEEEEEEEEjEEC2ERKSI_RKj,($_ZN7cutlass13device_kernelIN5flash19enable_sm80_to_sm89INS1_16FlashAttnBwdSm80INS1_25CollectiveMainloopBwdSm80ILi2ELi2EN4cute5tupleIJNS5_1CILi128EEES8_NS7_ILi64EEEEEENS_10bfloat16_tEfNS_4arch4Sm80ELb0ELb1ELb1ELb1ELb0ELb0ELb0ELb0ELi2ELi4ELi4ELi4ELb0EEENS1_24CollectiveEpilogueBwdGQAISA_fSD_Li256ELb1ELb0EEENS1_19SingleTileSchedulerILb1ELb0ELb0ELi128EEEEEEEEEvNT_6ParamsE$_ZN4cute3eso3ESOILb0ELb0EJNS_6LayoutINS_5tupleIJNS3_IJNS_1CILi2EEES5_S5_EEES5_NS3_IJS5_S5_EEEEEENS3_IJNS3_IJNS4_ILi1EEENS4_ILi512EEEiEEENS4_ILi4096EEENS3_IJiiEEEEEEEENS_10ViewEngineINS_8smem_ptrIPN7cutlass10bfloat16_tEEEEEEEC2ERKSF_RKSM_ - $_ZN7cutlass13device_kernelIN5flash19enable_sm80_to_sm89INS1_16FlashAttnBwdSm80INS1_25CollectiveMainloopBwdSm80ILi2ELi2EN4cute5tupleIJNS5_1CILi128EEES8_NS7_ILi64EEEEEENS_10bfloat16_tEfNS_4arch4Sm80ELb0ELb1ELb1ELb1ELb0ELb0ELb0ELb0ELi2ELi4ELi4ELi4ELb0EEENS1_24CollectiveEpilogueBwdGQAISA_fSD_Li256ELb1ELb0EEENS1_19SingleTileSchedulerILb1ELb0ELb0ELi128EEEEEEEEEvNT_6ParamsE$_ZN4cute3eso3ESOILb0ELb0EJNS_6LayoutINS_5tupleIJNS3_IJNS_1CILi2EEES5_S5_EEES5_NS3_IJNS3_IJS5_S5_EEES5_EEEEEENS3_IJNS3_IJNS4_ILi1EEENS4_ILi512EEEiEEENS4_ILi4096EEENS3_IJNS3_IJiiEEENS4_ILi8192EEEEEEEEEEEjEEC2ERKSI_RKj)
$_ZN7cutlass13device_kernelIN5flash19enable_sm80_to_sm89INS1_16FlashAttnBwdSm80INS1_25CollectiveMainloopBwdSm80ILi2ELi2EN4cute5tupleIJNS5_1CILi128EEES8_NS7_ILi64EEEEEENS_10bfloat16_tEfNS_4arch4Sm80ELb0ELb1ELb1ELb1ELb0ELb0ELb0ELb0ELi2ELi4ELi4ELi4ELb0EEENS1_24CollectiveEpilogueBwdGQAISA_fSD_Li256ELb1ELb0EEENS1_19SingleTileSchedulerILb1ELb0ELb0ELi128EEEEEEEEEvNT_6ParamsE$_ZN4cute3eso3ESOILb0ELb0EJNS_6LayoutINS_5tupleIJNS3_IJNS_1CILi2EEES5_S5_EEES5_NS3_IJNS3_IJS5_S5_EEES5_EEEEEENS3_IJNS3_IJNS4_ILi1EEENS4_ILi512EEEiEEENS4_ILi4096EEENS3_IJNS3_IJiiEEENS4_ILi8192EEEEEEEEEEEjEEC2ERKSI_RKj:
        /* <DEDUP_REMOVED lines=10> */
        .type           $_ZN7cutlass13device_kernelIN5flash19enable_sm80_to_sm89INS1_16FlashAttnBwdSm80INS1_25CollectiveMainloopBwdSm80ILi2ELi2EN4cute5tupleIJNS5_1CILi128EEES8_NS7_ILi64EEEEEENS_10bfloat16_tEfNS_4arch4Sm80ELb0ELb1ELb1ELb1ELb0ELb0ELb0ELb0ELi2ELi4ELi4ELi4ELb0EEENS1_24CollectiveEpilogueBwdGQAISA_fSD_Li256ELb1ELb0EEENS1_19SingleTileSchedulerILb1ELb0ELb0ELi128EEEEEEEEEvNT_6ParamsE$_ZN4cute3eso3ESOILb0ELb0EJNS_6LayoutINS_5tupleIJNS3_IJNS_1CILi2EEES5_S5_EEES5_NS3_IJS5_S5_EEEEEENS3_IJNS3_IJNS4_ILi1EEENS4_ILi512EEEiEEENS4_ILi4096EEENS3_IJiiEEEEEEEENS_10ViewEngineINS_8smem_ptrIPN7cutlass10bfloat16_tEEEEEEEC2ERKSF_RKSM_,@function
        .size           $_ZN7cutlass13device_kernelIN5flash19enable_sm80_to_sm89INS1_16FlashAttnBwdSm80INS1_25CollectiveMainloopBwdSm80ILi2ELi2EN4cute5tupleIJNS5_1CILi128EEES8_NS7_ILi64EEEEEENS_10bfloat16_tEfNS_4arch4Sm80ELb0ELb1ELb1ELb1ELb0ELb0ELb0ELb0ELi2ELi4ELi4ELi4ELb0EEENS1_24CollectiveEpilogueBwdGQAISA_fSD_Li256ELb1ELb0EEENS1_19SingleTileSchedulerILb1ELb0ELb0ELi128EEEEEEEEEvNT_6ParamsE$_ZN4cute3eso3ESOILb0ELb0EJNS_6LayoutINS_5tupleIJNS3_IJNS_1CILi2EEES5_S5_EEES5_NS3_IJS5_S5_EEEEEENS3_IJNS3_IJNS4_ILi1EEENS4_ILi512EEEiEEENS4_ILi4096EEENS3_IJiiEEEEEEEENS_10ViewEngineINS_8smem_ptrIPN7cutlass10bfloat16_tEEEEEEEC2ERKSF_RKSM_,($_ZN7cutlass13device_kernelIN5flash19enable_sm80_to_sm89INS1_16FlashAttnBwdSm80INS1_25CollectiveMainloopBwdSm80ILi2ELi2EN4cute5tupleIJNS5_1CILi128EEES8_NS7_ILi64EEEEEENS_10bfloat16_tEfNS_4arch4Sm80ELb0ELb1ELb1ELb1ELb0ELb0ELb0ELb0ELi2ELi4ELi4ELi4ELb0EEENS1_24CollectiveEpilogueBwdGQAISA_fSD_Li256ELb1ELb0EEENS1_19SingleTileSchedulerILb1ELb0ELb0ELi128EEEEEEEEEvNT_6ParamsE$_ZN4cute3eso3ESOILb0ELb0EJNS_6LayoutINS_5tupleIJNS3_IJNS_1CILi2EEES5_S5_EEES5_NS3_IJS5_S5_EEEEEENS3_IJNS3_IJNS4_ILi1EEENS4_ILi512EEEiEEENS4_ILi4096EEENS3_IJiiEEEEEEEEjEEC2ERKSF_RKj - $_ZN7cutlass13device_kernelIN5flash19enable_sm80_to_sm89INS1_16FlashAttnBwdSm80INS1_25CollectiveMainloopBwdSm80ILi2ELi2EN4cute5tupleIJNS5_1CILi128EEES8_NS7_ILi64EEEEEENS_10bfloat16_tEfNS_4arch4Sm80ELb0ELb1ELb1ELb1ELb0ELb0ELb0ELb0ELi2ELi4ELi4ELi4ELb0EEENS1_24CollectiveEpilogueBwdGQAISA_fSD_Li256ELb1ELb0EEENS1_19SingleTileSchedulerILb1ELb0ELb0ELi128EEEEEEEEEvNT_6ParamsE$_ZN4cute3eso3ESOILb0ELb0EJNS_6LayoutINS_5tupleIJNS3_IJNS_1CILi2EEES5_S5_EEES5_NS3_IJS5_S5_EEEEEENS3_IJNS3_IJNS4_ILi1EEENS4_ILi512EEEiEEENS4_ILi4096EEENS3_IJiiEEEEEEEENS_10ViewEngineINS_8smem_ptrIPN7cutlass10bfloat16_tEEEEEEEC2ERKSF_RKSM_)
$_ZN7cutlass13device_kernelIN5flash19enable_sm80_to_sm89INS1_16FlashAttnBwdSm80INS1_25CollectiveMainloopBwdSm80ILi2ELi2EN4cute5tupleIJNS5_1CILi128EEES8_NS7_ILi64EEEEEENS_10bfloat16_tEfNS_4arch4Sm80ELb0ELb1ELb1ELb1ELb0ELb0ELb0ELb0ELi2ELi4ELi4ELi4ELb0EEENS1_24CollectiveEpilogueBwdGQAISA_fSD_Li256ELb1ELb0EEENS1_19SingleTileSchedulerILb1ELb0ELb0ELi128EEEEEEEEEvNT_6ParamsE$_ZN4cute3eso3ESOILb0ELb0EJNS_6LayoutINS_5tupleIJNS3_IJNS_1CILi2EEES5_S5_EEES5_NS3_IJS5_S5_EEEEEENS3_IJNS3_IJNS4_ILi1EEENS4_ILi512EEEiEEENS4_ILi4096EEENS3_IJiiEEEEEEEENS_10ViewEngineINS_8smem_ptrIPN7cutlass10bfloat16_tEEEEEEEC2ERKSF_RKSM_:
        /* <DEDUP_REMOVED lines=8> */
        .type           $_ZN7cutlass13device_kernelIN5flash19enable_sm80_to_sm89INS1_16FlashAttnBwdSm80INS1_25CollectiveMainloopBwdSm80ILi2ELi2EN4cute5tupleIJNS5_1CILi128EEES8_NS7_ILi64EEEEEENS_10bfloat16_tEfNS_4arch4Sm80ELb0ELb1ELb1ELb1ELb0ELb0ELb0ELb0ELi2ELi4ELi4ELi4ELb0EEENS1_24CollectiveEpilogueBwdGQAISA_fSD_Li256ELb1ELb0EEENS1_19SingleTileSchedulerILb1ELb0ELb0ELi128EEEEEEEEEvNT_6ParamsE$_ZN4cute3eso3ESOILb0ELb0EJNS_6LayoutINS_5tupleIJNS3_IJNS_1CILi2EEES5_S5_EEES5_NS3_IJS5_S5_EEEEEENS3_IJNS3_IJNS4_ILi1EEENS4_ILi512EEEiEEENS4_ILi4096EEENS3_IJiiEEEEEEEEjEEC2ERKSF_RKj,@function
        .size           $_ZN7cutlass13device_kernelIN5flash19enable_sm80_to_sm89INS1_16FlashAttnBwdSm80INS1_25CollectiveMainloopBwdSm80ILi2ELi2EN4cute5tupleIJNS5_1CILi128EEES8_NS7_ILi64EEEEEENS_10bfloat16_tEfNS_4arch4Sm80ELb0ELb1ELb1ELb1ELb0ELb0ELb0ELb0ELi2ELi4ELi4ELi4ELb0EEENS1_24CollectiveEpilogueBwdGQAISA_fSD_Li256ELb1ELb0EEENS1_19SingleTileSchedulerILb1ELb0ELb0ELi128EEEEEEEEEvNT_6ParamsE$_ZN4cute3eso3ESOILb0ELb0EJNS_6LayoutINS_5tupleIJNS3_IJNS_1CILi2EEES5_S5_EEES5_NS3_IJS5_S5_EEEEEENS3_IJNS3_IJNS4_ILi1EEENS4_ILi512EEEiEEENS4_ILi4096EEENS3_IJiiEEEEEEEEjEEC2ERKSF_RKj,($_ZN7cutlass13device_kernelIN5flash19enable_sm80_to_sm89INS1_16FlashAttnBwdSm80INS1_25CollectiveMainloopBwdSm80ILi2ELi2EN4cute5tupleIJNS5_1CILi128EEES8_NS7_ILi64EEEEEENS_10bfloat16_tEfNS_4arch4Sm80ELb0ELb1ELb1ELb1ELb0ELb0ELb0ELb0ELi2ELi4ELi4ELi4ELb0EEENS1_24CollectiveEpilogueBwdGQAISA_fSD_Li256ELb1ELb0EEENS1_19SingleTileSchedulerILb1ELb0ELb0ELi128EEEEEEEEEvNT_6ParamsE$_ZN4cute3eso3ESOILb0ELb0EJNS_6LayoutINS_5tupleIJNS3_IJNS_1CILi8EEENS4_ILi1EEEEEENS3_IJNS4_ILi2EEEEEEEEENS3_IJNS3_IJS6_NS4_ILi0EEEEEENS3_IJiEEEEEEEENS_10ViewEngineINS_8smem_ptrIPN7cutlass10bfloat16_tEEEEEEEC2ERKSF_RKSM_ - $_ZN7cutlass13device_kernelIN5flash19enable_sm80_to_sm89INS1_16FlashAttnBwdSm80INS1_25CollectiveMainloopBwdSm80ILi2ELi2EN4cute5tupleIJNS5_1CILi128EEES8_NS7_ILi64EEEEEENS_10bfloat16_tEfNS_4arch4Sm80ELb0ELb1ELb1ELb1ELb0ELb0ELb0ELb0ELi2ELi4ELi4ELi4ELb0EEENS1_24CollectiveEpilogueBwdGQAISA_fSD_Li256ELb1ELb0EEENS1_19SingleTileSchedulerILb1ELb0ELb0ELi128EEEEEEEEEvNT_6ParamsE$_ZN4cute3eso3ESOILb0ELb0EJNS_6LayoutINS_5tupleIJNS3_IJNS_1CILi2EEES5_S5_EEES5_NS3_IJS5_S5_EEEEEENS3_IJNS3_IJNS4_ILi1EEENS4_ILi512EEEiEEENS4_ILi4096EEENS3_IJiiEEEEEEEEjEEC2ERKSF_RKj)
$_ZN7cutlass13device_kernelIN5flash19enable_sm80_to_sm89INS1_16FlashAttnBwdSm80INS1_25CollectiveMainloopBwdSm80ILi2ELi2EN4cute5tupleIJNS5_1CILi128EEES8_NS7_ILi64EEEEEENS_10bfloat16_tEfNS_4arch4Sm80ELb0ELb1ELb1ELb1ELb0ELb0ELb0ELb0ELi2ELi4ELi4ELi4ELb0EEENS1_24CollectiveEpilogueBwdGQAISA_fSD_Li256ELb1ELb0EEENS1_19SingleTileSchedulerILb1ELb0ELb0ELi128EEEEEEEEEvNT_6ParamsE$_ZN4cute3eso3ESOILb0ELb0EJNS_6LayoutINS_5tupleIJNS3_IJNS_1CILi2EEES5_S5_EEES5_NS3_IJS5_S5_EEEEEENS3_IJNS3_IJNS4_ILi1EEENS4_ILi512EEEiEEENS4_ILi4096EEENS3_IJiiEEEEEEEEjEEC2ERKSF_RKj:
        /* <DEDUP_REMOVED lines=10> */
        .type           $_ZN7cutlass13device_kernelIN5flash19enable_sm80_to_sm89INS1_16FlashAttnBwdSm80INS1_25CollectiveMainloopBwdSm80ILi2ELi2EN4cute5tupleIJNS5_1CILi128EEES8_NS7_ILi64EEEEEENS_10bfloat16_tEfNS_4arch4Sm80ELb0ELb1ELb1ELb1ELb0ELb0ELb0ELb0ELi2ELi4ELi4ELi4ELb0EEENS1_24CollectiveEpilogueBwdGQAISA_fSD_Li256ELb1ELb0EEENS1_19SingleTileSchedulerILb1ELb0ELb0ELi128EEEEEEEEEvNT_6ParamsE$_ZN4cute3eso3ESOILb0ELb0EJNS_6LayoutINS_5tupleIJNS3_IJNS_1CILi8EEENS4_ILi1EEEEEENS3_IJNS4_ILi2EEEEEEEEENS3_IJNS3_IJS6_NS4_ILi0EEEEEENS3_IJiEEEEEEEENS_10ViewEngineINS_8smem_ptrIPN7cutlass10bfloat16_tEEEEEEEC2ERKSF_RKSM_,@function
        .size           $_ZN7cutlass13device_kernelIN5flash19enable_sm80_to_sm89INS1_16FlashAttnBwdSm80INS1_25CollectiveMainloopBwdSm80ILi2ELi2EN4cute5tupleIJNS5_1CILi128EEES8_NS7_ILi64EEEEEENS_10bfloat16_tEfNS_4arch4Sm80ELb0ELb1ELb1ELb1ELb0ELb0ELb0ELb0ELi2ELi4ELi4ELi4ELb0EEENS1_24CollectiveEpilogueBwdGQAISA_fSD_Li256ELb1ELb0EEENS1_19SingleTileSchedulerILb1ELb0ELb0ELi128EEEEEEEEEvNT_6ParamsE$_ZN4cute3eso3ESOILb0ELb0EJNS_6LayoutINS_5tupleIJNS3_IJNS_1CILi8EEENS4_ILi1EEEEEENS3_IJNS4_ILi2EEEEEEEEENS3_IJNS3_IJS6_NS4_ILi0EEEEEENS3_IJiEEEEEEEENS_10ViewEngineINS_8smem_ptrIPN7cutlass10bfloat16_tEEEEEEEC2ERKSF_RKSM_,($_ZN7cutlass13device_kernelIN5flash19enable_sm80_to_sm89INS1_16FlashAttnBwdSm80INS1_25CollectiveMainloopBwdSm80ILi2ELi2EN4cute5tupleIJNS5_1CILi128EEES8_NS7_ILi64EEEEEENS_10bfloat16_tEfNS_4arch4Sm80ELb0ELb1ELb1ELb1ELb0ELb0ELb0ELb0ELi2ELi4ELi4ELi4ELb0EEENS1_24CollectiveEpilogueBwdGQAISA_fSD_Li256ELb1ELb0EEENS1_19SingleTileSchedulerILb1ELb0ELb0ELi128EEEEEEEEEvNT_6ParamsE$_ZN4cute3eso3ESOILb0ELb0EJNS_6LayoutINS_5tupleIJNS3_IJNS_1CILi8EEENS4_ILi1EEEEEENS4_ILi2EEEEEENS3_IJNS3_IJS6_NS4_ILi0EEEEEEiEEEEENS_10ViewEngineINS_8smem_ptrIPN7cutlass10bfloat16_tEEEEEEEC2ERKSD_RKSK_ - $_ZN7cutlass13device_kernelIN5flash19enable_sm80_to_sm89INS1_16FlashAttnBwdSm80INS1_25CollectiveMainloopBwdSm80ILi2ELi2EN4cute5tupleIJNS5_1CILi128EEES8_NS7_ILi64EEEEEENS_10bfloat16_tEfNS_4arch4Sm80ELb0ELb1ELb1ELb1ELb0ELb0ELb0ELb0ELi2ELi4ELi4ELi4ELb0EEENS1_24CollectiveEpilogueBwdGQAISA_fSD_Li256ELb1ELb0EEENS1_19SingleTileSchedulerILb1ELb0ELb0ELi128EEEEEEEEEvNT_6ParamsE$_ZN4cute3eso3ESOILb0ELb0EJNS_6LayoutINS_5tupleIJNS3_IJNS_1CILi8EEENS4_ILi1EEEEEENS3_IJNS4_ILi2EEEEEEEEENS3_IJNS3_IJS6_NS4_ILi0EEEEEENS3_IJiEEEEEEEENS_10ViewEngineINS_8smem_ptrIPN7cutlass10bfloat16_tEEEEEEEC2ERKSF_RKSM_)
$_ZN7cutlass13device_kernelIN5flash19enable_sm80_to_sm89INS1_16FlashAttnBwdSm80INS1_25CollectiveMainloopBwdSm80ILi2ELi2EN4cute5tupleIJNS5_1CILi128EEES8_NS7_ILi64EEEEEENS_10bfloat16_tEfNS_4arch4Sm80ELb0ELb1ELb1ELb1ELb0ELb0ELb0ELb0ELi2ELi4ELi4ELi4ELb0EEENS1_24CollectiveEpilogueBwdGQAISA_fSD_Li256ELb1ELb0EEENS1_19SingleTileSchedulerILb1ELb0ELb0ELi128EEEEEEEEEvNT_6ParamsE$_ZN4cute3eso3ESOILb0ELb0EJNS_6LayoutINS_5tupleIJNS3_IJNS_1CILi8EEENS4_ILi1EEEEEENS3_IJNS4_ILi2EEEEEEEEENS3_IJNS3_IJS6_NS4_ILi0EEEEEENS3_IJiEEEEEEEENS_10ViewEngineINS_8smem_ptrIPN7cutlass10bfloat16_tEEEEEEEC2ERKSF_RKSM_:
[----:B------:R-:W-:Y:S02]  /*63c0*/  IADD3 R3, R68, -c[0x0][0x20], RZ ;  /* 0x8000080044037a10 */ /* 0x000fe40007ffe0ff */
[----:B------:R-:W-:-:S03]  /*63d0*/  IADD3 R2, R60, -c[0x0][0x20], RZ ;  /* 0x800008003c027a10 */ /* 0x000fc60007ffe0ff */
[----:B------:R1:W-:Y:S04]  /*63e0*/  STL [R3], R8 ;  /* 0x0000000803007387 */ /* 0x0003e80000100800 */
[----:B------:R-:W2:Y:S01]  /*63f0*/  LDL.64 R10, [R2] ;  /* 0x00000000020a7983 */ /* 0x000ea20000100a00 */
[----:B------:R-:W-:-:S03]  /*6400*/  IMAD.MOV.U32 R7, RZ, RZ, 0x0 ;  /* 0x00000000ff077424 */ /* 0x000fc600078e00ff */
[----:B--2---:R1:W-:Y:S01]  /*6410*/  STL.64 [R3+0x8], R10 ;  /* 0x0000080a03007387 */ /* 0x0043e20000100a00 */
[----:B------:R-:W-:Y:S05]  /*6420*/  RET.REL.NODEC R6 `(_ZN7cutlass13device_kernelIN5flash19enable_sm80_to_sm89INS1_16FlashAttnBwdSm80INS1_25CollectiveMainloopBwdSm80ILi2ELi2EN4cute5tupleIJNS5_1CILi128EEES8_NS7_ILi64EEEEEENS_10bfloat16_tEfNS_4arch4Sm80ELb0ELb1ELb1ELb1ELb0ELb0ELb0ELb0ELi2ELi4ELi4ELi4ELb0EEENS1_24CollectiveEpilogueBwdGQAISA_fSD_Li256ELb1ELb0EEENS1_19SingleTileSchedulerILb1ELb0ELb0ELi128EEEEEEEEEvNT_6ParamsE) ;  /* 0xffff9bd006007950 */ /* 0x000fea0003c3ffff */
        .type           $_ZN7cutlass13device_kernelIN5flash19enable_sm80_to_sm89INS1_16FlashAttnBwdSm80INS1_25CollectiveMainloopBwdSm80ILi2ELi2EN4cute5tupleIJNS5_1CILi128EEES8_NS7_ILi64EEEEEENS_10bfloat16_tEfNS_4arch4Sm80ELb0ELb1ELb1ELb1ELb0ELb0ELb0ELb0ELi2ELi4ELi4ELi4ELb0EEENS1_24CollectiveEpilogueBwdGQAISA_fSD_Li256ELb1ELb0EEENS1_19SingleTileSchedulerILb1ELb0ELb0ELi128EEEEEEEEEvNT_6ParamsE$_ZN4cute3eso3ESOILb0ELb0EJNS_6LayoutINS_5tupleIJNS3_IJNS_1CILi8EEENS4_ILi1EEEEEENS4_ILi2EEEEEENS3_IJNS3_IJS6_NS4_ILi0EEEEEEiEEEEENS_10ViewEngineINS_8smem_ptrIPN7cutlass10bfloat16_tEEEEEEEC2ERKSD_RKSK_,@function
        .size           $_ZN7cutlass13device_kernelIN5flash19enable_sm80_to_sm89INS1_16FlashAttnBwdSm80INS1_25CollectiveMainloopBwdSm80ILi2ELi2EN4cute5tupleIJNS5_1CILi128EEES8_NS7_ILi64EEEEEENS_10bfloat16_tEfNS_4arch4Sm80ELb0ELb1ELb1ELb1ELb0ELb0ELb0ELb0ELi2ELi4ELi4ELi4ELb0EEENS1_24CollectiveEpilogueBwdGQAISA_fSD_Li256ELb1ELb0EEENS1_19SingleTileSchedulerILb1ELb0ELb0ELi128EEEEEEEEEvNT_6ParamsE$_ZN4cute3eso3ESOILb0ELb0EJNS_6LayoutINS_5tupleIJNS3_IJNS_1CILi8EEENS4_ILi1EEEEEENS4_ILi2EEEEEENS3_IJNS3_IJS6_NS4_ILi0EEEEEEiEEEEENS_10ViewEngineINS_8smem_ptrIPN7cutlass10bfloat16_tEEEEEEEC2ERKSD_RKSK_,($_ZN7cutlass13device_kernelIN5flash19enable_sm80_to_sm89INS1_16FlashAttnBwdSm80INS1_25CollectiveMainloopBwdSm80ILi2ELi2EN4cute5tupleIJNS5_1CILi128EEES8_NS7_ILi64EEEEEENS_10bfloat16_tEfNS_4arch4Sm80ELb0ELb1ELb1ELb1ELb0ELb0ELb0ELb0ELi2ELi4ELi4ELi4ELb0EEENS1_24CollectiveEpilogueBwdGQAISA_fSD_Li256ELb1ELb0EEENS1_19SingleTileSchedulerILb1ELb0ELb0ELi128EEEEEEEEEvNT_6ParamsE$_ZN4cute3eso3ESOILb0ELb0EJNS_6LayoutINS_5tupleIJNS3_IJNS_1CILi8EEENS4_ILi1EEEEEENS4_ILi2EEEEEENS3_IJNS3_IJS6_NS4_ILi0EEEEEEiEEEEEiEEC2ERKSD_RKi - $_ZN7cutlass13device_kernelIN5flash19enable_sm80_to_sm89INS1_16FlashAttnBwdSm80INS1_25CollectiveMainloopBwdSm80ILi2ELi2EN4cute5tupleIJNS5_1CILi128EEES8_NS7_ILi64EEEEEENS_10bfloat16_tEfNS_4arch4Sm80ELb0ELb1ELb1ELb1ELb0ELb0ELb0ELb0ELi2ELi4ELi4ELi4ELb0EEENS1_24CollectiveEpilogueBwdGQAISA_fSD_Li256ELb1ELb0EEENS1_19SingleTileSchedulerILb1ELb0ELb0ELi128EEEEEEEEEvNT_6ParamsE$_ZN4cute3eso3ESOILb0ELb0EJNS_6LayoutINS_5tupleIJNS3_IJNS_1CILi8EEENS4_ILi1EEEEEENS4_ILi2EEEEEENS3_IJNS3_IJS6_NS4_ILi0EEEEEEiEEEEENS_10ViewEngineINS_8smem_ptrIPN7cutlass10bfloat16_tEEEEEEEC2ERKSD_RKSK_)
$_ZN7cutlass13device_kernelIN5flash19enable_sm80_to_sm89INS1_16FlashAttnBwdSm80INS1_25CollectiveMainloopBwdSm80ILi2ELi2EN4cute5tupleIJNS5_1CILi128EEES8_NS7_ILi64EEEEEENS_10bfloat16_tEfNS_4arch4Sm80ELb0ELb1ELb1ELb1ELb0ELb0ELb0ELb0ELi2ELi4ELi4ELi4ELb0EEENS1_24CollectiveEpilogueBwdGQAISA_fSD_Li256ELb1ELb0EEENS1_19SingleTileSchedulerILb1ELb0ELb0ELi128EEEEEEEEEvNT_6ParamsE$_ZN4cute3eso3ESOILb0ELb0EJNS_6LayoutINS_5tupleIJNS3_IJNS_1CILi8EEENS4_ILi1EEEEEENS4_ILi2EEEEEENS3_IJNS3_IJS6_NS4_ILi0EEEEEEiEEEEENS_10ViewEngineINS_8smem_ptrIPN7cutlass10bfloat16_tEEEEEEEC2ERKSD_RKSK_:
[----:B------:R-:W-:Y:S02]  /*6430*/  IADD3 R3, R68, -c[0x0][0x20], RZ ;  /* 0x8000080044037a10 */ /* 0x000fe40007ffe0ff */
[----:B------:R-:W-:-:S03]  /*6440*/  IADD3 R2, R60, -c[0x0][0x20], RZ ;  /* 0x800008003c027a10 */ /* 0x000fc60007ffe0ff */
[----:B------:R1:W-:Y:S04]  /*6450*/  STL [R3], R6 ;  /* 0x0000000603007387 */ /* 0x0003e80000100800 */
[----:B------:R-:W2:Y:S01]  /*6460*/  LDL.64 R8, [R2] ;  /* 0x0000000002087983 */ /* 0x000ea20000100a00 */
[----:B------:R-:W-:-:S03]  /*6470*/  IMAD.MOV.U32 R5, RZ, RZ, 0x0 ;  /* 0x00000000ff057424 */ /* 0x000fc600078e00ff */
[----:B--2---:R1:W-:Y:S01]  /*6480*/  STL.64 [R3+0x8], R8 ;  /* 0x0000080803007387 */ /* 0x0043e20000100a00 */
[----:B------:R-:W-:Y:S05]  /*6490*/  RET.REL.NODEC R4 `(_ZN7cutlass13device_kernelIN5flash19enable_sm80_to_sm89INS1_16FlashAttnBwdSm80INS1_25CollectiveMainloopBwdSm80ILi2ELi2EN4cute5tupleIJNS5_1CILi128EEES8_NS7_ILi64EEEEEENS_10bfloat16_tEfNS_4arch4Sm80ELb0ELb1ELb1ELb1ELb0ELb0ELb0ELb0ELi2ELi4ELi4ELi4ELb0EEENS1_24CollectiveEpilogueBwdGQAISA_fSD_Li256ELb1ELb0EEENS1_19SingleTileSchedulerILb1ELb0ELb0ELi128EEEEEEEEEvNT_6ParamsE) ;  /* 0xffff9b6004007950 */ /* 0x000fea0003c3ffff */
        .type           $_ZN7cutlass13device_kernelIN5flash19enable_sm80_to_sm89INS1_16FlashAttnBwdSm80INS1_25CollectiveMainloopBwdSm80ILi2ELi2EN4cute5tupleIJNS5_1CILi128EEES8_NS7_ILi64EEEEEENS_10bfloat16_tEfNS_4arch4Sm80ELb0ELb1ELb1ELb1ELb0ELb0ELb0ELb0ELi2ELi4ELi4ELi4ELb0EEENS1_24CollectiveEpilogueBwdGQAISA_fSD_Li256ELb1ELb0EEENS1_19SingleTileSchedulerILb1ELb0ELb0ELi128EEEEEEEEEvNT_6ParamsE$_ZN4cute3eso3ESOILb0ELb0EJNS_6LayoutINS_5tupleIJNS3_IJNS_1CILi8EEENS4_ILi1EEEEEENS4_ILi2EEEEEENS3_IJNS3_IJS6_NS4_ILi0EEEEEEiEEEEEiEEC2ERKSD_RKi,@function
        .size           $_ZN7cutlass13device_kernelIN5flash19enable_sm80_to_sm89INS1_16FlashAttnBwdSm80INS1_25CollectiveMainloopBwdSm80ILi2ELi2EN4cute5tupleIJNS5_1CILi128EEES8_NS7_ILi64EEEEEENS_10bfloat16_tEfNS_4arch4Sm80ELb0ELb1ELb1ELb1ELb0ELb0ELb0ELb0ELi2ELi4ELi4ELi4ELb0EEENS1_24CollectiveEpilogueBwdGQAISA_fSD_Li256ELb1ELb0EEENS1_19SingleTileSchedulerILb1ELb0ELb0ELi128EEEEEEEEEvNT_6ParamsE$_ZN4cute3eso3ESOILb0ELb0EJNS_6LayoutINS_5tupleIJNS3_IJNS_1CILi8EEENS4_ILi1EEEEEENS4_ILi2EEEEEENS3_IJNS3_IJS6_NS4_ILi0EEEEEEiEEEEEiEEC2ERKSD_RKi,($_ZN7cutlass13device_kernelIN5flash19enable_sm80_to_sm89INS1_16FlashAttnBwdSm80INS1_25CollectiveMainloopBwdSm80ILi2ELi2EN4cute5tupleIJNS5_1CILi128EEES8_NS7_ILi64EEEEEENS_10bfloat16_tEfNS_4arch4Sm80ELb0ELb1ELb1ELb1ELb0ELb0ELb0ELb0ELi2ELi4ELi4ELi4ELb0EEENS1_24CollectiveEpilogueBwdGQAISA_fSD_Li256ELb1ELb0EEENS1_19SingleTileSchedulerILb1ELb0ELb0ELi128EEEEEEEEEvNT_6ParamsE$_ZN4cute3eso3ESOILb0ELb0EJNS_6LayoutINS_5tupleIJNS3_IJNS_1CILi8EEENS4_ILi1EEEEEENS4_ILi2EEENS3_IJS8_S8_EEEEEENS3_IJNS3_IJS6_NS4_ILi0EEEEEENS4_ILi4096EEENS3_IJiiEEEEEEEENS_10ViewEngineINS_8smem_ptrIPN7cutlass10bfloat16_tEEEEEEEC2ERKSG_RKSN_ - $_ZN7cutlass13device_kernelIN5flash19enable_sm80_to_sm89INS1_16FlashAttnBwdSm80INS1_25CollectiveMainloopBwdSm80ILi2ELi2EN4cute5tupleIJNS5_1CILi128EEES8_NS7_ILi64EEEEEENS_10bfloat16_tEfNS_4arch4Sm80ELb0ELb1ELb1ELb1ELb0ELb0ELb0ELb0ELi2ELi4ELi4ELi4ELb0EEENS1_24CollectiveEpilogueBwdGQAISA_fSD_Li256ELb1ELb0EEENS1_19SingleTileSchedulerILb1ELb0ELb0ELi128EEEEEEEEEvNT_6ParamsE$_ZN4cute3eso3ESOILb0ELb0EJNS_6LayoutINS_5tupleIJNS3_IJNS_1CILi8EEENS4_ILi1EEEEEENS4_ILi2EEEEEENS3_IJNS3_IJS6_NS4_ILi0EEEEEEiEEEEEiEEC2ERKSD_RKi)
$_ZN7cutlass13device_kernelIN5flash19enable_sm80_to_sm89INS1_16FlashAttnBwdSm80INS1_25CollectiveMainloopBwdSm80ILi2ELi2EN4cute5tupleIJNS5_1CILi128EEES8_NS7_ILi64EEEEEENS_10bfloat16_tEfNS_4arch4Sm80ELb0ELb1ELb1ELb1ELb0ELb0ELb0ELb0ELi2ELi4ELi4ELi4ELb0EEENS1_24CollectiveEpilogueBwdGQAISA_fSD_Li256ELb1ELb0EEENS1_19SingleTileSchedulerILb1ELb0ELb0ELi128EEEEEEEEEvNT_6ParamsE$_ZN4cute3eso3ESOILb0ELb0EJNS_6LayoutINS_5tupleIJNS3_IJNS_1CILi8EEENS4_ILi1EEEEEENS4_ILi2EEEEEENS3_IJNS3_IJS6_NS4_ILi0EEEEEEiEEEEEiEEC2ERKSD_RKi:
[----:B------:R-:W-:Y:S02]  /*64a0*/  IADD3 R3, R59, -c[0x0][0x20], RZ ;  /* 0x800008003b037a10 */ /* 0x000fe40007ffe0ff */
[----:B------:R-:W-:-:S03]  /*64b0*/  IADD3 R2, R62, -c[0x0][0x20], RZ ;  /* 0x800008003e027a10 */ /* 0x000fc60007ffe0ff */
[----:B------:R1:W-:Y:S04]  /*64c0*/  STL [R3], R6 ;  /* 0x0000000603007387 */ /* 0x0003e80000100800 */
[----:B------:R-:W2:Y:S01]  /*64d0*/  LDL R2, [R2] ;  /* 0x0000000002027983 */ /* 0x000ea20000100800 */
[----:B------:R-:W-:-:S03]  /*64e0*/  IMAD.MOV.U32 R5, RZ, RZ, 0x0 ;  /* 0x00000000ff057424 */ /* 0x000fc600078e00ff */
[----:B--2---:R1:W-:Y:S01]  /*64f0*/  STL [R3+0x4], R2 ;  /* 0x0000040203007387 */ /* 0x0043e20000100800 */
[----:B------:R-:W-:Y:S05]  /*6500*/  RET.REL.NODEC R4 `(_ZN7cutlass13device_kernelIN5flash19enable_sm80_to_sm89INS1_16FlashAttnBwdSm80INS1_25CollectiveMainloopBwdSm80ILi2ELi2EN4cute5tupleIJNS5_1CILi128EEES8_NS7_ILi64EEEEEENS_10bfloat16_tEfNS_4arch4Sm80ELb0ELb1ELb1ELb1ELb0ELb0ELb0ELb0ELi2ELi4ELi4ELi4ELb0EEENS1_24CollectiveEpilogueBwdGQAISA_fSD_Li256ELb1ELb0EEENS1_19SingleTileSchedulerILb1ELb0ELb0ELi128EEEEEEEEEvNT_6ParamsE) ;  /* 0xffff9af004007950 */ /* 0x000fea0003c3ffff */
        .type           $_ZN7cutlass13device_kernelIN5flash19enable_sm80_to_sm89INS1_16FlashAttnBwdSm80INS1_25CollectiveMainloopBwdSm80ILi2ELi2EN4cute5tupleIJNS5_1CILi128EEES8_NS7_ILi64EEEEEENS_10bfloat16_tEfNS_4arch4Sm80ELb0ELb1ELb1ELb1ELb0ELb0ELb0ELb0ELi2ELi4ELi4ELi4ELb0EEENS1_24CollectiveEpilogueBwdGQAISA_fSD_Li256ELb1ELb0EEENS1_19SingleTileSchedulerILb1ELb0ELb0ELi128EEEEEEEEEvNT_6ParamsE$_ZN4cute3eso3ESOILb0ELb0EJNS_6LayoutINS_5tupleIJNS3_IJNS_1CILi8EEENS4_ILi1EEEEEENS4_ILi2EEENS3_IJS8_S8_EEEEEENS3_IJNS3_IJS6_NS4_ILi0EEEEEENS4_ILi4096EEENS3_IJiiEEEEEEEENS_10ViewEngineINS_8smem_ptrIPN7cutlass10bfloat16_tEEEEEEEC2ERKSG_RKSN_,@function
        .size           $_ZN7cutlass13device_kernelIN5flash19enable_sm80_to_sm89INS1_16FlashAttnBwdSm80INS1_25CollectiveMainloopBwdSm80ILi2ELi2EN4cute5tupleIJNS5_1CILi128EEES8_NS7_ILi64EEEEEENS_10bfloat16_tEfNS_4arch4Sm80ELb0ELb1ELb1ELb1ELb0ELb0ELb0ELb0ELi2ELi4ELi4ELi4ELb0EEENS1_24CollectiveEpilogueBwdGQAISA_fSD_Li256ELb1ELb0EEENS1_19SingleTileSchedulerILb1ELb0ELb0ELi128EEEEEEEEEvNT_6ParamsE$_ZN4cute3eso3ESOILb0ELb0EJNS_6LayoutINS_5tupleIJNS3_IJNS_1CILi8EEENS4_ILi1EEEEEENS4_ILi2EEENS3_IJS8_S8_EEEEEENS3_IJNS3_IJS6_NS4_ILi0EEEEEENS4_ILi4096EEENS3_IJiiEEEEEEEENS_10ViewEngineINS_8smem_ptrIPN7cutlass10bfloat16_tEEEEEEEC2ERKSG_RKSN_,($_ZN7cutlass13device_kernelIN5flash19enable_sm80_to_sm89INS1_16FlashAttnBwdSm80INS1_25CollectiveMainloopBwdSm80ILi2ELi2EN4cute5tupleIJNS5_1CILi128EEES8_NS7_ILi64EEEEEENS_10bfloat16_tEfNS_4arch4Sm80ELb0ELb1ELb1ELb1ELb0ELb0ELb0ELb0ELi2ELi4ELi4ELi4ELb0EEENS1_24CollectiveEpilogueBwdGQAISA_fSD_Li256ELb1ELb0EEENS1_19SingleTileSchedulerILb1ELb0ELb0ELi128EEEEEEEEEvNT_6ParamsE$_ZN4cute3eso3ESOILb0ELb0EJNS_6LayoutINS_5tupleIJNS3_IJNS_1CILi8EEENS4_ILi1EEEEEENS4_ILi2EEENS3_IJS8_S8_EEEEEENS3_IJNS3_IJS6_NS4_ILi0EEEEEENS4_ILi4096EEENS3_IJiiEEEEEEEEiEEC2ERKSG_RKi - $_ZN7cutlass13device_kernelIN5flash19enable_sm80_to_sm89INS1_16FlashAttnBwdSm80INS1_25CollectiveMainloopBwdSm80ILi2ELi2EN4cute5tupleIJNS5_1CILi128EEES8_NS7_ILi64EEEEEENS_10bfloat16_tEfNS_4arch4Sm80ELb0ELb1ELb1ELb1ELb0ELb0ELb0ELb0ELi2ELi4ELi4ELi4ELb0EEENS1_24CollectiveEpilogueBwdGQAISA_fSD_Li256ELb1ELb0EEENS1_19SingleTileSchedulerILb1ELb0ELb0ELi128EEEEEEEEEvNT_6ParamsE$_ZN4cute3eso3ESOILb0ELb0EJNS_6LayoutINS_5tupleIJNS3_IJNS_1CILi8EEENS4_ILi1EEEEEENS4_ILi2EEENS3_IJS8_S8_EEEEEENS3_IJNS3_IJS6_NS4_ILi0EEEEEENS4_ILi4096EEENS3_IJiiEEEEEEEENS_10ViewEngineINS_8smem_ptrIPN7cutlass10bfloat16_tEEEEEEEC2ERKSG_RKSN_)
$_ZN7cutlass13device_kernelIN5flash19enable_sm80_to_sm89INS1_16FlashAttnBwdSm80INS1_25CollectiveMainloopBwdSm80ILi2ELi2EN4cute5tupleIJNS5_1CILi128EEES8_NS7_ILi64EEEEEENS_10bfloat16_tEfNS_4arch4Sm80ELb0ELb1ELb1ELb1ELb0ELb0ELb0ELb0ELi2ELi4ELi4ELi4ELb0EEENS1_24CollectiveEpilogueBwdGQAISA_fSD_Li256ELb1ELb0EEENS1_19SingleTileSchedulerILb1ELb0ELb0ELi128EEEEEEEEEvNT_6ParamsE$_ZN4cute3eso3ESOILb0ELb0EJNS_6LayoutINS_5tupleIJNS3_IJNS_1CILi8EEENS4_ILi1EEEEEENS4_ILi2EEENS3_IJS8_S8_EEEEEENS3_IJNS3_IJS6_NS4_ILi0EEEEEENS4_ILi4096EEENS3_IJiiEEEEEEEENS_10ViewEngineINS_8smem_ptrIPN7cutlass10bfloat16_tEEEEEEEC2ERKSG_RKSN_:
[----:B------:R-:W-:Y:S02]  /*6510*/  IADD3 R3, R25, -c[0x0][0x20], RZ ;  /* 0x8000080019037a10 */ /* 0x000fe40007ffe0ff */
[----:B------:R-:W-:-:S03]  /*6520*/  IADD3 R2, R24, -c[0x0][0x20], RZ ;  /* 0x8000080018027a10 */ /* 0x000fc60007ffe0ff */
[----:B------:R1:W-:Y:S04]  /*6530*/  STL.64 [R3], R4 ;  /* 0x0000000403007387 */ /* 0x0003e80000100a00 */
[----:B------:R-:W2:Y:S01]  /*6540*/  LDL.64 R8, [R2] ;  /* 0x0000000002087983 */ /* 0x000ea20000100a00 */
[----:B------:R-:W-:-:S03]  /*6550*/  IMAD.MOV.U32 R7, RZ, RZ, 0x0 ;  /* 0x00000000ff077424 */ /* 0x000fc600078e00ff */
[----:B--2---:R1:W-:Y:S01]  /*6560*/  STL.64 [R3+0x8], R8 ;  /* 0x0000080803007387 */ /* 0x0043e20000100a00 */
[----:B------:R-:W-:Y:S05]  /*6570*/  RET.REL.NODEC R6 `(_ZN7cutlass13device_kernelIN5flash19enable_sm80_to_sm89INS1_16FlashAttnBwdSm80INS1_25CollectiveMainloopBwdSm80ILi2ELi2EN4cute5tupleIJNS5_1CILi128EEES8_NS7_ILi64EEEEEENS_10bfloat16_tEfNS_4arch4Sm80ELb0ELb1ELb1ELb1ELb0ELb0ELb0ELb0ELi2ELi4ELi4ELi4ELb0EEENS1_24CollectiveEpilogueBwdGQAISA_fSD_Li256ELb1ELb0EEENS1_19SingleTileSchedulerILb1ELb0ELb0ELi128EEEEEEEEEvNT_6ParamsE) ;  /* 0xffff9a8006007950 */ /* 0x000fea0003c3ffff */
        .type           $_ZN7cutlass13device_kernelIN5flash19enable_sm80_to_sm89INS1_16FlashAttnBwdSm80INS1_25CollectiveMainloopBwdSm80ILi2ELi2EN4cute5tupleIJNS5_1CILi128EEES8_NS7_ILi64EEEEEENS_10bfloat16_tEfNS_4arch4Sm80ELb0ELb1ELb1ELb1ELb0ELb0ELb0ELb0ELi2ELi4ELi4ELi4ELb0EEENS1_24CollectiveEpilogueBwdGQAISA_fSD_Li256ELb1ELb0EEENS1_19SingleTileSchedulerILb1ELb0ELb0ELi128EEEEEEEEEvNT_6ParamsE$_ZN4cute3eso3ESOILb0ELb0EJNS_6LayoutINS_5tupleIJNS3_IJNS_1CILi8EEENS4_ILi1EEEEEENS4_ILi2EEENS3_IJS8_S8_EEEEEENS3_IJNS3_IJS6_NS4_ILi0EEEEEENS4_ILi4096EEENS3_IJiiEEEEEEEEiEEC2ERKSG_RKi,@function
        .size           $_ZN7cutlass13device_kernelIN5flash19enable_sm80_to_sm89INS1_16FlashAttnBwdSm80INS1_25CollectiveMainloopBwdSm80ILi2ELi2EN4cute5tupleIJNS5_1CILi128EEES8_NS7_ILi64EEEEEENS_10bfloat16_tEfNS_4arch4Sm80ELb0ELb1ELb1ELb1ELb0ELb0ELb0ELb0ELi2ELi4ELi4ELi4ELb0EEENS1_24CollectiveEpilogueBwdGQAISA_fSD_Li256ELb1ELb0EEENS1_19SingleTileSchedulerILb1ELb0ELb0ELi128EEEEEEEEEvNT_6ParamsE$_ZN4cute3eso3ESOILb0ELb0EJNS_6LayoutINS_5tupleIJNS3_IJNS_1CILi8EEENS4_ILi1EEEEEENS4_ILi2EEENS3_IJS8_S8_EEEEEENS3_IJNS3_IJS6_NS4_ILi0EEEEEENS4_ILi4096EEENS3_IJiiEEEEEEEEiEEC2ERKSG_RKi,($_ZN7cutlass13device_kernelIN5flash19enable_sm80_to_sm89INS1_16FlashAttnBwdSm80INS1_25CollectiveMainloopBwdSm80ILi2ELi2EN4cute5tupleIJNS5_1CILi128EEES8_NS7_ILi64EEEEEENS_10bfloat16_tEfNS_4arch4Sm80ELb0ELb1ELb1ELb1ELb0ELb0ELb0ELb0ELi2ELi4ELi4ELi4ELb0EEENS1_24CollectiveEpilogueBwdGQAISA_fSD_Li256ELb1ELb0EEENS1_19SingleTileSchedulerILb1ELb0ELb0ELi128EEEEEEEEEvNT_6ParamsE$_ZN4cute3eso3ESOILb0ELb0EJNS_6LayoutINS_5tupleIJNS3_IJNS_1CILi8EEENS4_ILi1EEEEEENS4_ILi2EEES5_EEENS3_IJNS3_IJS6_NS4_ILi0EEEEEEiNS4_ILi1024EEEEEEEENS_10ViewEngineINS_8smem_ptrIPN7cutlass10bfloat16_tEEEEEEEC2ERKSE_RKSL_ - $_ZN7cutlass13device_kernelIN5flash19enable_sm80_to_sm89INS1_16FlashAttnBwdSm80INS1_25CollectiveMainloopBwdSm80ILi2ELi2EN4cute5tupleIJNS5_1CILi128EEES8_NS7_ILi64EEEEEENS_10bfloat16_tEfNS_4arch4Sm80ELb0ELb1ELb1ELb1ELb0ELb0ELb0ELb0ELi2ELi4ELi4ELi4ELb0EEENS1_24CollectiveEpilogueBwdGQAISA_fSD_Li256ELb1ELb0EEENS1_19SingleTileSchedulerILb1ELb0ELb0ELi128EEEEEEEEEvNT_6ParamsE$_ZN4cute3eso3ESOILb0ELb0EJNS_6LayoutINS_5tupleIJNS3_IJNS_1CILi8EEENS4_ILi1EEEEEENS4_ILi2EEENS3_IJS8_S8_EEEEEENS3_IJNS3_IJS6_NS4_ILi0EEEEEENS4_ILi4096EEENS3_IJiiEEEEEEEEiEEC2ERKSG_RKi)
$_ZN7cutlass13device_kernelIN5flash19enable_sm80_to_sm89INS1_16FlashAttnBwdSm80INS1_25CollectiveMainloopBwdSm80ILi2ELi2EN4cute5tupleIJNS5_1CILi128EEES8_NS7_ILi64EEEEEENS_10bfloat16_tEfNS_4arch4Sm80ELb0ELb1ELb1ELb1ELb0ELb0ELb0ELb0ELi2ELi4ELi4ELi4ELb0EEENS1_24CollectiveEpilogueBwdGQAISA_fSD_Li256ELb1ELb0EEENS1_19SingleTileSchedulerILb1ELb0ELb0ELi128EEEEEEEEEvNT_6ParamsE$_ZN4cute3eso3ESOILb0ELb0EJNS_6LayoutINS_5tupleIJNS3_IJNS_1CILi8EEENS4_ILi1EEEEEENS4_ILi2EEENS3_IJS8_S8_EEEEEENS3_IJNS3_IJS6_NS4_ILi0EEEEEENS4_ILi4096EEENS3_IJiiEEEEEEEEiEEC2ERKSG_RKi:
[----:B------:R-:W-:Y:S02]  /*6580*/  IADD3 R5, R25, -c[0x0][0x20], RZ ;  /* 0x8000080019057a10 */ /* 0x000fe40007ffe0ff */
[----:B------:R-:W-:-:S03]  /*6590*/  IADD3 R4, R24, -c[0x0][0x20], RZ ;  /* 0x8000080018047a10 */ /* 0x000fc60007ffe0ff */
[----:B------:R1:W-:Y:S04]  /*65a0*/  STL [R5], R2 ;  /* 0x0000000205007387 */ /* 0x0003e80000100800 */
[----:B------:R1:W-:Y:S04]  /*65b0*/  STL [R5+0x4], R3 ;  /* 0x0000040305007387 */ /* 0x0003e80000100800 */
[----:B------:R-:W2:Y:S01]  /*65c0*/  LDL R4, [R4] ;  /* 0x0000000004047983 */ /* 0x000ea20000100800 */
[----:B------:R-:W-:-:S03]  /*65d0*/  IMAD.MOV.U32 R7, RZ, RZ, 0x0 ;  /* 0x00000000ff077424 */ /* 0x000fc600078e00ff */
[----:B--2---:R1:W-:Y:S01]  /*65e0*/  STL [R5+0x8], R4 ;  /* 0x0000080405007387 */ /* 0x0043e20000100800 */
[----:B------:R-:W-:Y:S05]  /*65f0*/  RET.REL.NODEC R6 `(_ZN7cutlass13device_kernelIN5flash19enable_sm80_to_sm89INS1_16FlashAttnBwdSm80INS1_25CollectiveMainloopBwdSm80ILi2ELi2EN4cute5tupleIJNS5_1CILi128EEES8_NS7_ILi64EEEEEENS_10bfloat16_tEfNS_4arch4Sm80ELb0ELb1ELb1ELb1ELb0ELb0ELb0ELb0ELi2ELi4ELi4ELi4ELb0EEENS1_24CollectiveEpilogueBwdGQAISA_fSD_Li256ELb1ELb0EEENS1_19SingleTileSchedulerILb1ELb0ELb0ELi128EEEEEEEEEvNT_6ParamsE) ;  /* 0xffff9a0006007950 */ /* 0x000fea0003c3ffff */
        .type           $_ZN7cutlass13device_kernelIN5flash19enable_sm80_to_sm89INS1_16FlashAttnBwdSm80INS1_25CollectiveMainloopBwdSm80ILi2ELi2EN4cute5tupleIJNS5_1CILi128EEES8_NS7_ILi64EEEEEENS_10bfloat16_tEfNS_4arch4Sm80ELb0ELb1ELb1ELb1ELb0ELb0ELb0ELb0ELi2ELi4ELi4ELi4ELb0EEENS1_24CollectiveEpilogueBwdGQAISA_fSD_Li256ELb1ELb0EEENS1_19SingleTileSchedulerILb1ELb0ELb0ELi128EEEEEEEEEvNT_6ParamsE$_ZN4cute3eso3ESOILb0ELb0EJNS_6LayoutINS_5tupleIJNS3_IJNS_1CILi8EEENS4_ILi1EEEEEENS4_ILi2EEES5_EEENS3_IJNS3_IJS6_NS4_ILi0EEEEEEiNS4_ILi1024EEEEEEEENS_10ViewEngineINS_8smem_ptrIPN7cutlass10bfloat16_tEEEEEEEC2ERKSE_RKSL_,@function
        .size           $_ZN7cutlass13device_kernelIN5flash19enable_sm80_to_sm89INS1_16FlashAttnBwdSm80INS1_25CollectiveMainloopBwdSm80ILi2ELi2EN4cute5tupleIJNS5_1CILi128EEES8_NS7_ILi64EEEEEENS_10bfloat16_tEfNS_4arch4Sm80ELb0ELb1ELb1ELb1ELb0ELb0ELb0ELb0ELi2ELi4ELi4ELi4ELb0EEENS1_24CollectiveEpilogueBwdGQAISA_fSD_Li256ELb1ELb0EEENS1_19SingleTileSchedulerILb1ELb0ELb0ELi128EEEEEEEEEvNT_6ParamsE$_ZN4cute3eso3ESOILb0ELb0EJNS_6LayoutINS_5tupleIJNS3_IJNS_1CILi8EEENS4_ILi1EEEEEENS4_ILi2EEES5_EEENS3_IJNS3_IJS6_NS4_ILi0EEEEEEiNS4_ILi1024EEEEEEEENS_10ViewEngineINS_8smem_ptrIPN7cutlass10bfloat16_tEEEEEEEC2ERKSE_RKSL_,($_ZN7cutlass13device_kernelIN5flash19enable_sm80_to_sm89INS1_16FlashAttnBwdSm80INS1_25CollectiveMainloopBwdSm80ILi2ELi2EN4cute5tupleIJNS5_1CILi128EEES8_NS7_ILi64EEEEEENS_10bfloat16_tEfNS_4arch4Sm80ELb0ELb1ELb1ELb1ELb0ELb0ELb0ELb0ELi2ELi4ELi4ELi4ELb0EEENS1_24CollectiveEpilogueBwdGQAISA_fSD_Li256ELb1ELb0EEENS1_19SingleTileSchedulerILb1ELb0ELb0ELi128EEEEEEEEEvNT_6ParamsE$_ZN4cute3eso3ESOILb0ELb0EJNS_6LayoutINS_5tupleIJNS3_IJNS_1CILi8EEENS4_ILi1EEEEEENS4_ILi2EEES5_EEENS3_IJNS3_IJS6_NS4_ILi0EEEEEEiNS4_ILi1024EEEEEEEEiEEC2ERKSE_RKi - $_ZN7cutlass13device_kernelIN5flash19enable_sm80_to_sm89INS1_16FlashAttnBwdSm80INS1_25CollectiveMainloopBwdSm80ILi2ELi2EN4cute5tupleIJNS5_1CILi128EEES8_NS7_ILi64EEEEEENS_10bfloat16_tEfNS_4arch4Sm80ELb0ELb1ELb1ELb1ELb0ELb0ELb0ELb0ELi2ELi4ELi4ELi4ELb0EEENS1_24CollectiveEpilogueBwdGQAISA_fSD_Li256ELb1ELb0EEENS1_19SingleTileSchedulerILb1ELb0ELb0ELi128EEEEEEEEEvNT_6ParamsE$_ZN4cute3eso3ESOILb0ELb0EJNS_6LayoutINS_5tupleIJNS3_IJNS_1CILi8EEENS4_ILi1EEEEEENS4_ILi2EEES5_EEENS3_IJNS3_IJS6_NS4_ILi0EEEEEEiNS4_ILi1024EEEEEEEENS_10ViewEngineINS_8smem_ptrIPN7cutlass10bfloat16_tEEEEEEEC2ERKSE_RKSL_)
$_ZN7cutlass13device_kernelIN5flash19enable_sm80_to_sm89INS1_16FlashAttnBwdSm80INS1_25CollectiveMainloopBwdSm80ILi2ELi2EN4cute5tupleIJNS5_1CILi128EEES8_NS7_ILi64EEEEEENS_10bfloat16_tEfNS_4arch4Sm80ELb0ELb1ELb1ELb1ELb0ELb0ELb0ELb0ELi2ELi4ELi4ELi4ELb0EEENS1_24CollectiveEpilogueBwdGQAISA_fSD_Li256ELb1ELb0EEENS1_19SingleTileSchedulerILb1ELb0ELb0ELi128EEEEEEEEEvNT_6ParamsE$_ZN4cute3eso3ESOILb0ELb0EJNS_6LayoutINS_5tupleIJNS3_IJNS_1CILi8EEENS4_ILi1EEEEEENS4_ILi2EEES5_EEENS3_IJNS3_IJS6_NS4_ILi0EEEEEEiNS4_ILi1024EEEEEEEENS_10ViewEngineINS_8smem_ptrIPN7cutlass10bfloat16_tEEEEEEEC2ERKSE_RKSL_:
[----:B------:R-:W-:Y:S02]  /*6600*/  IADD3 R3, R25, -c[0x0][0x20], RZ ;  /* 0x8000080019037a10 */ /* 0x000fe40007ffe0ff */
[----:B------:R-:W-:-:S03]  /*6610*/  IADD3 R2, R24, -c[0x0][0x20], RZ ;  /* 0x8000080018027a10 */ /* 0x000fc60007ffe0ff */
[----:B------:R1:W-:Y:S04]  /*6620*/  STL [R3], R6 ;  /* 0x0000000603007387 */ /* 0x0003e80000100800 */
[----:B------:R-:W2:Y:S01]  /*6630*/  LDL.64 R8, [R2] ;  /* 0x0000000002087983 */ /* 0x000ea20000100a00 */
[----:B------:R-:W-:-:S03]  /*6640*/  IMAD.MOV.U32 R5, RZ, RZ, 0x0 ;  /* 0x00000000ff057424 */ /* 0x000fc600078e00ff */
[----:B--2---:R1:W-:Y:S01]  /*6650*/  STL.64 [R3+0x8], R8 ;  /* 0x0000080803007387 */ /* 0x0043e20000100a00 */
[----:B------:R-:W-:Y:S05]  /*6660*/  RET.REL.NODEC R4 `(_ZN7cutlass13device_kernelIN5flash19enable_sm80_to_sm89INS1_16FlashAttnBwdSm80INS1_25CollectiveMainloopBwdSm80ILi2ELi2EN4cute5tupleIJNS5_1CILi128EEES8_NS7_ILi64EEEEEENS_10bfloat16_tEfNS_4arch4Sm80ELb0ELb1ELb1ELb1ELb0ELb0ELb0ELb0ELi2ELi4ELi4ELi4ELb0EEENS1_24CollectiveEpilogueBwdGQAISA_fSD_Li256ELb1ELb0EEENS1_19SingleTileSchedulerILb1ELb0ELb0ELi128EEEEEEEEEvNT_6ParamsE) ;  /* 0xffff999004007950 */ /* 0x000fea0003c3ffff */
        .type           $_ZN7cutlass13device_kernelIN5flash19enable_sm80_to_sm89INS1_16FlashAttnBwdSm80INS1_25CollectiveMainloopBwdSm80ILi2ELi2EN4cute5tupleIJNS5_1CILi128EEES8_NS7_ILi64EEEEEENS_10bfloat16_tEfNS_4arch4Sm80ELb0ELb1ELb1ELb1ELb0ELb0ELb0ELb0ELi2ELi4ELi4ELi4ELb0EEENS1_24CollectiveEpilogueBwdGQAISA_fSD_Li256ELb1ELb0EEENS1_19SingleTileSchedulerILb1ELb0ELb0ELi128EEEEEEEEEvNT_6ParamsE$_ZN4cute3eso3ESOILb0ELb0EJNS_6LayoutINS_5tupleIJNS3_IJNS_1CILi8EEENS4_ILi1EEEEEENS4_ILi2EEES5_EEENS3_IJNS3_IJS6_NS4_ILi0EEEEEEiNS4_ILi1024EEEEEEEEiEEC2ERKSE_RKi,@function
        .size           $_ZN7cutlass13device_kernelIN5flash19enable_sm80_to_sm89INS1_16FlashAttnBwdSm80INS1_25CollectiveMainloopBwdSm80ILi2ELi2EN4cute5tupleIJNS5_1CILi128EEES8_NS7_ILi64EEEEEENS_10bfloat16_tEfNS_4arch4Sm80ELb0ELb1ELb1ELb1ELb0ELb0ELb0ELb0ELi2ELi4ELi4ELi4ELb0EEENS1_24CollectiveEpilogueBwdGQAISA_fSD_Li256ELb1ELb0EEENS1_19SingleTileSchedulerILb1ELb0ELb0ELi128EEEEEEEEEvNT_6ParamsE$_ZN4cute3eso3ESOILb0ELb0EJNS_6LayoutINS_5tupleIJNS3_IJNS_1CILi8EEENS4_ILi1EEEEEENS4_ILi2EEES5_EEENS3_IJNS3_IJS6_NS4_ILi0EEEEEEiNS4_ILi1024EEEEEEEEiEEC2ERKSE_RKi,($_ZN7cutlass13device_kernelIN5flash19enable_sm80_to_sm89INS1_16FlashAttnBwdSm80INS1_25CollectiveMainloopBwdSm80ILi2ELi2EN4cute5tupleIJNS5_1CILi128EEES8_NS7_ILi64EEEEEENS_10bfloat16_tEfNS_4arch4Sm80ELb0ELb1ELb1ELb1ELb0ELb0ELb0ELb0ELi2ELi4ELi4ELi4ELb0EEENS1_24CollectiveEpilogueBwdGQAISA_fSD_Li256ELb1ELb0EEENS1_19SingleTileSchedulerILb1ELb0ELb0ELi128EEEEEEEEEvNT_6ParamsE$_ZN4cute3eso3ESOILb0ELb0EJNS_6LayoutINS_5tupleIJNS3_IJNS_1CILi8EEENS4_ILi1EEEEEENS4_ILi4EEES6_EEENS3_IJNS3_IJS6_NS4_ILi0EEEEEElSA_EEEEENS_10ViewEngineINS_8gmem_ptrIPKN7cutlass10bfloat16_tEEEEEEEC2ERKSD_RKSL_ - $_ZN7cutlass13device_kernelIN5flash19enable_sm80_to_sm89INS1_16FlashAttnBwdSm80INS1_25CollectiveMainloopBwdSm80ILi2ELi2EN4cute5tupleIJNS5_1CILi128EEES8_NS7_ILi64EEEEEENS_10bfloat16_tEfNS_4arch4Sm80ELb0ELb1ELb1ELb1ELb0ELb0ELb0ELb0ELi2ELi4ELi4ELi4ELb0EEENS1_24CollectiveEpilogueBwdGQAISA_fSD_Li256ELb1ELb0EEENS1_19SingleTileSchedulerILb1ELb0ELb0ELi128EEEEEEEEEvNT_6ParamsE$_ZN4cute3eso3ESOILb0ELb0EJNS_6LayoutINS_5tupleIJNS3_IJNS_1CILi8EEENS4_ILi1EEEEEENS4_ILi2EEES5_EEENS3_IJNS3_IJS6_NS4_ILi0EEEEEEiNS4_ILi1024EEEEEEEEiEEC2ERKSE_RKi)
$_ZN7cutlass13device_kernelIN5flash19enable_sm80_to_sm89INS1_16FlashAttnBwdSm80INS1_25CollectiveMainloopBwdSm80ILi2ELi2EN4cute5tupleIJNS5_1CILi128EEES8_NS7_ILi64EEEEEENS_10bfloat16_tEfNS_4arch4Sm80ELb0ELb1ELb1ELb1ELb0ELb0ELb0ELb0ELi2ELi4ELi4ELi4ELb0EEENS1_24CollectiveEpilogueBwdGQAISA_fSD_Li256ELb1ELb0EEENS1_19SingleTileSchedulerILb1ELb0ELb0ELi128EEEEEEEEEvNT_6ParamsE$_ZN4cute3eso3ESOILb0ELb0EJNS_6LayoutINS_5tupleIJNS3_IJNS_1CILi8EEENS4_ILi1EEEEEENS4_ILi2EEES5_EEENS3_IJNS3_IJS6_NS4_ILi0EEEEEEiNS4_ILi1024EEEEEEEEiEEC2ERKSE_RKi:
        /* <DEDUP_REMOVED lines=8> */
        .type           $_ZN7cutlass13device_kernelIN5flash19enable_sm80_to_sm89INS1_16FlashAttnBwdSm80INS1_25CollectiveMainloopBwdSm80ILi2ELi2EN4cute5tupleIJNS5_1CILi128EEES8_NS7_ILi64EEEEEENS_10bfloat16_tEfNS_4arch4Sm80ELb0ELb1ELb1ELb1ELb0ELb0ELb0ELb0ELi2ELi4ELi4ELi4ELb0EEENS1_24CollectiveEpilogueBwdGQAISA_fSD_Li256ELb1ELb0EEENS1_19SingleTileSchedulerILb1ELb0ELb0ELi128EEEEEEEEEvNT_6ParamsE$_ZN4cute3eso3ESOILb0ELb0EJNS_6LayoutINS_5tupleIJNS3_IJNS_1CILi8EEENS4_ILi1EEEEEENS4_ILi4EEES6_EEENS3_IJNS3_IJS6_NS4_ILi0EEEEEElSA_EEEEENS_10ViewEngineINS_8gmem_ptrIPKN7cutlass10bfloat16_tEEEEEEEC2ERKSD_RKSL_,@function
        .size           $_ZN7cutlass13device_kernelIN5flash19enable_sm80_to_sm89INS1_16FlashAttnBwdSm80INS1_25CollectiveMainloopBwdSm80ILi2ELi2EN4cute5tupleIJNS5_1CILi128EEES8_NS7_ILi64EEEEEENS_10bfloat16_tEfNS_4arch4Sm80ELb0ELb1ELb1ELb1ELb0ELb0ELb0ELb0ELi2ELi4ELi4ELi4ELb0EEENS1_24CollectiveEpilogueBwdGQAISA_fSD_Li256ELb1ELb0EEENS1_19SingleTileSchedulerILb1ELb0ELb0ELi128EEEEEEEEEvNT_6ParamsE$_ZN4cute3eso3ESOILb0ELb0EJNS_6LayoutINS_5tupleIJNS3_IJNS_1CILi8EEENS4_ILi1EEEEEENS4_ILi4EEES6_EEENS3_IJNS3_IJS6_NS4_ILi0EEEEEElSA_EEEEENS_10ViewEngineINS_8gmem_ptrIPKN7cutlass10bfloat16_tEEEEEEEC2ERKSD_RKSL_,($_ZN7cutlass13device_kernelIN5flash19enable_sm80_to_sm89INS1_16FlashAttnBwdSm80INS1_25CollectiveMainloopBwdSm80ILi2ELi2EN4cute5tupleIJNS5_1CILi128EEES8_NS7_ILi64EEEEEENS_10bfloat16_tEfNS_4arch4Sm80ELb0ELb1ELb1ELb1ELb0ELb0ELb0ELb0ELi2ELi4ELi4ELi4ELb0EEENS1_24CollectiveEpilogueBwdGQAISA_fSD_Li256ELb1ELb0EEENS1_19SingleTileSchedulerILb1ELb0ELb0ELi128EEEEEEEEEvNT_6ParamsE$_ZN4cute3eso3ESOILb0ELb0EJNS_6LayoutINS_5tupleIJNS3_IJNS_1CILi8EEENS4_ILi1EEEEEENS4_ILi4EEES6_EEENS3_IJNS3_IJS6_NS4_ILi0EEEEEElSA_EEEEElEEC2ERKSD_RKl - $_ZN7cutlass13device_kernelIN5flash19enable_sm80_to_sm89INS1_16FlashAttnBwdSm80INS1_25CollectiveMainloopBwdSm80ILi2ELi2EN4cute5tupleIJNS5_1CILi128EEES8_NS7_ILi64EEEEEENS_10bfloat16_tEfNS_4arch4Sm80ELb0ELb1ELb1ELb1ELb0ELb0ELb0ELb0ELi2ELi4ELi4ELi4ELb0EEENS1_24CollectiveEpilogueBwdGQAISA_fSD_Li256ELb1ELb0EEENS1_19SingleTileSchedulerILb1ELb0ELb0ELi128EEEEEEEEEvNT_6ParamsE$_ZN4cute3eso3ESOILb0ELb0EJNS_6LayoutINS_5tupleIJNS3_IJNS_1CILi8EEENS4_ILi1EEEEEENS4_ILi4EEES6_EEENS3_IJNS3_IJS6_NS4_ILi0EEEEEElSA_EEEEENS_10ViewEngineINS_8gmem_ptrIPKN7cutlass10bfloat16_tEEEEEEEC2ERKSD_RKSL_)
$_ZN7cutlass13device_kernelIN5flash19enable_sm80_to_sm89INS1_16FlashAttnBwdSm80INS1_25CollectiveMainloopBwdSm80ILi2ELi2EN4cute5tupleIJNS5_1CILi128EEES8_NS7_ILi64EEEEEENS_10bfloat16_tEfNS_4arch4Sm80ELb0ELb1ELb1ELb1ELb0ELb0ELb0ELb0ELi2ELi4ELi4ELi4ELb0EEENS1_24CollectiveEpilogueBwdGQAISA_fSD_Li256ELb1ELb0EEENS1_19SingleTileSchedulerILb1ELb0ELb0ELi128EEEEEEEEEvNT_6ParamsE$_ZN4cute3eso3ESOILb0ELb0EJNS_6LayoutINS_5tupleIJNS3_IJNS_1CILi8EEENS4_ILi1EEEEEENS4_ILi4EEES6_EEENS3_IJNS3_IJS6_NS4_ILi0EEEEEElSA_EEEEENS_10ViewEngineINS_8gmem_ptrIPKN7cutlass10bfloat16_tEEEEEEEC2ERKSD_RKSL_:
        /* <DEDUP_REMOVED lines=8> */
[----:B------:R-:W-:Y:S05]  /*6770*/  RET.REL.NODEC R6 `(_ZN7cutlass13device_kernelIN5flash19enable_sm80_to_sm89INS1_16FlashAttnBwdSm80INS1_25CollectiveMainloopBwdSm80ILi2ELi2EN4cute5tupleIJNS5_1CILi128EEES8_NS7_ILi64EEEEEENS_10bfloat16_tEfNS_4arch4Sm80ELb0ELb1ELb1ELb1ELb0ELb0ELb0ELb0ELi2ELi4ELi4ELi4ELb0EEENS1_24CollectiveEpilogueBwdGQAISA_fSD_Li256ELb1ELb0EEENS1_19SingleTileSchedulerILb1ELb0ELb0ELi128EEEEEEEEEvNT_6ParamsE) ;  /* 0xffff988006007950 */ /* 0x000fea0003c3ffff */
        .type           $_ZN7cutlass13device_kernelIN5flash19enable_sm80_to_sm89INS1_16FlashAttnBwdSm80INS1_25CollectiveMainloopBwdSm80ILi2ELi2EN4cute5tupleIJNS5_1CILi128EEES8_NS7_ILi64EEEEEENS_10bfloat16_tEfNS_4arch4Sm80ELb0ELb1ELb1ELb1ELb0ELb0ELb0ELb0ELi2ELi4ELi4ELi4ELb0EEENS1_24CollectiveEpilogueBwdGQAISA_fSD_Li256ELb1ELb0EEENS1_19SingleTileSchedulerILb1ELb0ELb0ELi128EEEEEEEEEvNT_6ParamsE$_ZN4cute3eso3ESOILb0ELb0EJNS_6LayoutINS_5tupleIJNS3_IJNS_1CILi8EEENS4_ILi1EEEEEENS4_ILi4EEES6_EEENS3_IJNS3_IJS6_NS4_ILi0EEEEEElSA_EEEEElEEC2ERKSD_RKl,@function
        .size           $_ZN7cutlass13device_kernelIN5flash19enable_sm80_to_sm89INS1_16FlashAttnBwdSm80INS1_25CollectiveMainloopBwdSm80ILi2ELi2EN4cute5tupleIJNS5_1CILi128EEES8_NS7_ILi64EEEEEENS_10bfloat16_tEfNS_4arch4Sm80ELb0ELb1ELb1ELb1ELb0ELb0ELb0ELb0ELi2ELi4ELi4ELi4ELb0EEENS1_24CollectiveEpilogueBwdGQAISA_fSD_Li256ELb1ELb0EEENS1_19SingleTileSchedulerILb1ELb0ELb0ELi128EEEEEEEEEvNT_6ParamsE$_ZN4cute3eso3ESOILb0ELb0EJNS_6LayoutINS_5tupleIJNS3_IJNS_1CILi8EEENS4_ILi1EEEEEENS4_ILi4EEES6_EEENS3_IJNS3_IJS6_NS4_ILi0EEEEEElSA_EEEEElEEC2ERKSD_RKl,($_ZN7cutlass13device_kernelIN5flash19enable_sm80_to_sm89INS1_16FlashAttnBwdSm80INS1_25CollectiveMainloopBwdSm80ILi2ELi2EN4cute5tupleIJNS5_1CILi128EEES8_NS7_ILi64EEEEEENS_10bfloat16_tEfNS_4arch4Sm80ELb0ELb1ELb1ELb1ELb0ELb0ELb0ELb0ELi2ELi4ELi4ELi4ELb0EEENS1_24CollectiveEpilogueBwdGQAISA_fSD_Li256ELb1ELb0EEENS1_19SingleTileSchedulerILb1ELb0ELb0ELi128EEEEEEEEEvNT_6ParamsE$_ZN4cute3eso3ESOILb0ELb0EJiNS_5tupleIJiNS_1CILi0EEEEEEEEC2ERKiRKS5_ - $_ZN7cutlass13device_kernelIN5flash19enable_sm80_to_sm89INS1_16FlashAttnBwdSm80INS1_25CollectiveMainloopBwdSm80ILi2ELi2EN4cute5tupleIJNS5_1CILi128EEES8_NS7_ILi64EEEEEENS_10bfloat16_tEfNS_4arch4Sm80ELb0ELb1ELb1ELb1ELb0ELb0ELb0ELb0ELi2ELi4ELi4ELi4ELb0EEENS1_24CollectiveEpilogueBwdGQAISA_fSD_Li256ELb1ELb0EEENS1_19SingleTileSchedulerILb1ELb0ELb0ELi128EEEEEEEEEvNT_6ParamsE$_ZN4cute3eso3ESOILb0ELb0EJNS_6LayoutINS_5tupleIJNS3_IJNS_1CILi8EEENS4_ILi1EEEEEENS4_ILi4EEES6_EEENS3_IJNS3_IJS6_NS4_ILi0EEEEEElSA_EEEEElEEC2ERKSD_RKl)
$_ZN7cutlass13device_kernelIN5flash19enable_sm80_to_sm89INS1_16FlashAttnBwdSm80INS1_25CollectiveMainloopBwdSm80ILi2ELi2EN4cute5tupleIJNS5_1CILi128EEES8_NS7_ILi64EEEEEENS_10bfloat16_tEfNS_4arch4Sm80ELb0ELb1ELb1ELb1ELb0ELb0ELb0ELb0ELi2ELi4ELi4ELi4ELb0EEENS1_24CollectiveEpilogueBwdGQAISA_fSD_Li256ELb1ELb0EEENS1_19SingleTileSchedulerILb1ELb0ELb0ELi128EEEEEEEEEvNT_6ParamsE$_ZN4cute3eso3ESOILb0ELb0EJNS_6LayoutINS_5tupleIJNS3_IJNS_1CILi8EEENS4_ILi1EEEEEENS4_ILi4EEES6_EEENS3_IJNS3_IJS6_NS4_ILi0EEEEEElSA_EEEEElEEC2ERKSD_RKl:
[----:B------:R-:W-:Y:S02]  /*6780*/  IADD3 R5, R15, -c[0x0][0x20], RZ ;  /* 0x800008000f057a10 */ /* 0x000fe40007ffe0ff */
[----:B------:R-:W-:-:S03]  /*6790*/  IADD3 R4, R85, -c[0x0][0x20], RZ ;  /* 0x8000080055047a10 */ /* 0x000fc60007ffe0ff */
[----:B------:R1:W-:Y:S04]  /*67a0*/  STL.64 [R5], R2 ;  /* 0x0000000205007387 */ /* 0x0003e80000100a00 */
[----:B------:R-:W2:Y:S01]  /*67b0*/  LDL.64 R8, [R4] ;  /* 0x0000000004087983 */ /* 0x000ea20000100a00 */
[----:B------:R-:W-:-:S03]  /*67c0*/  IMAD.MOV.U32 R7, RZ, RZ, 0x0 ;  /* 0x00000000ff077424 */ /* 0x000fc600078e00ff */
[----:B--2---:R1:W-:Y:S01]  /*67d0*/  STL.64 [R5+0x8], R8 ;  /* 0x0000080805007387 */ /* 0x0043e20000100a00 */
[----:B------:R-:W-:Y:S05]  /*67e0*/  RET.REL.NODEC R6 `(_ZN7cutlass13device_kernelIN5flash19enable_sm80_to_sm89INS1_16FlashAttnBwdSm80INS1_25CollectiveMainloopBwdSm80ILi2ELi2EN4cute5tupleIJNS5_1CILi128EEES8_NS7_ILi64EEEEEENS_10bfloat16_tEfNS_4arch4Sm80ELb0ELb1ELb1ELb1ELb0ELb0ELb0ELb0ELi2ELi4ELi4ELi4ELb0EEENS1_24CollectiveEpilogueBwdGQAISA_fSD_Li256ELb1ELb0EEENS1_19SingleTileSchedulerILb1ELb0ELb0ELi128EEEEEEEEEvNT_6ParamsE) ;  /* 0xffff981006007950 */ /* 0x000fea0003c3ffff */
        .type           $_ZN7cutlass13device_kernelIN5flash19enable_sm80_to_sm89INS1_16FlashAttnBwdSm80INS1_25CollectiveMainloopBwdSm80ILi2ELi2EN4cute5tupleIJNS5_1CILi128EEES8_NS7_ILi64EEEEEENS_10bfloat16_tEfNS_4arch4Sm80ELb0ELb1ELb1ELb1ELb0ELb0ELb0ELb0ELi2ELi4ELi4ELi4ELb0EEENS1_24CollectiveEpilogueBwdGQAISA_fSD_Li256ELb1ELb0EEENS1_19SingleTileSchedulerILb1ELb0ELb0ELi128EEEEEEEEEvNT_6ParamsE$_ZN4cute3eso3ESOILb0ELb0EJiNS_5tupleIJiNS_1CILi0EEEEEEEEC2ERKiRKS5_,@function
        .size           $_ZN7cutlass13device_kernelIN5flash19enable_sm80_to_sm89INS1_16FlashAttnBwdSm80INS1_25CollectiveMainloopBwdSm80ILi2ELi2EN4cute5tupleIJNS5_1CILi128EEES8_NS7_ILi64EEEEEENS_10bfloat16_tEfNS_4arch4Sm80ELb0ELb1ELb1ELb1ELb0ELb0ELb0ELb0ELi2ELi4ELi4ELi4ELb0EEENS1_24CollectiveEpilogueBwdGQAISA_fSD_Li256ELb1ELb0EEENS1_19SingleTileSchedulerILb1ELb0ELb0ELi128EEEEEEEEEvNT_6ParamsE$_ZN4cute3eso3ESOILb0ELb0EJiNS_5tupleIJiNS_1CILi0EEEEEEEEC2ERKiRKS5_,($_ZN7cutlass13device_kernelIN5flash19enable_sm80_to_sm89INS1_16FlashAttnBwdSm80INS1_25CollectiveMainloopBwdSm80ILi2ELi2EN4cute5tupleIJNS5_1CILi128EEES8_NS7_ILi64EEEEEENS_10bfloat16_tEfNS_4arch4Sm80ELb0ELb1ELb1ELb1ELb0ELb0ELb0ELb0ELi2ELi4ELi4ELi4ELb0EEENS1_24CollectiveEpilogueBwdGQAISA_fSD_Li256ELb1ELb0EEENS1_19SingleTileSchedulerILb1ELb0ELb0ELi128EEEEEEEEEvNT_6ParamsE$_ZN4cute3eso3ESOILb0ELb0EJiNS_5tupleIJiiEEEEEC2ERKiRKS3_ - $_ZN7cutlass13device_kernelIN5flash19enable_sm80_to_sm89INS1_16FlashAttnBwdSm80INS1_25CollectiveMainloopBwdSm80ILi2ELi2EN4cute5tupleIJNS5_1CILi128EEES8_NS7_ILi64EEEEEENS_10bfloat16_tEfNS_4arch4Sm80ELb0ELb1ELb1ELb1ELb0ELb0ELb0ELb0ELi2ELi4ELi4ELi4ELb0EEENS1_24CollectiveEpilogueBwdGQAISA_fSD_Li256ELb1ELb0EEENS1_19SingleTileSchedulerILb1ELb0ELb0ELi128EEEEEEEEEvNT_6ParamsE$_ZN4cute3eso3ESOILb0ELb0EJiNS_5tupleIJiNS_1CILi0EEEEEEEEC2ERKiRKS5_)
$_ZN7cutlass13device_kernelIN5flash19enable_sm80_to_sm89INS1_16FlashAttnBwdSm80INS1_25CollectiveMainloopBwdSm80ILi2ELi2EN4cute5tupleIJNS5_1CILi128EEES8_NS7_ILi64EEEEEENS_10bfloat16_tEfNS_4arch4Sm80ELb0ELb1ELb1ELb1ELb0ELb0ELb0ELb0ELi2ELi4ELi4ELi4ELb0EEENS1_24CollectiveEpilogueBwdGQAISA_fSD_Li256ELb1ELb0EEENS1_19SingleTileSchedulerILb1ELb0ELb0ELi128EEEEEEEEEvNT_6ParamsE$_ZN4cute3eso3ESOILb0ELb0EJiNS_5tupleIJiNS_1CILi0EEEEEEEEC2ERKiRKS5_:
[----:B------:R-:W-:Y:S02]  /*67f0*/  IADD3 R3, R3, -c[0x0][0x20], RZ ;  /* 0x8000080003037a10 */ /* 0x000fe40007ffe0ff */
[----:B------:R-:W-:-:S03]  /*6800*/  IADD3 R2, R2, -c[0x0][0x20], RZ ;  /* 0x8000080002027a10 */ /* 0x000fc60007ffe0ff */
[----:B------:R1:W-:Y:S04]  /*6810*/  STL [R3], R6 ;  /* 0x0000000603007387 */ /* 0x0003e80000100800 */
[----:B------:R-:W2:Y:S01]  /*6820*/  LDL R2, [R2] ;  /* 0x0000000002027983 */ /* 0x000ea20000100800 */
[----:B------:R-:W-:-:S03]  /*6830*/  IMAD.MOV.U32 R5, RZ, RZ, 0x0 ;  /* 0x00000000ff057424 */ /* 0x000fc600078e00ff */
[----:B--2---:R1:W-:Y:S01]  /*6840*/  STL [R3+0x4], R2 ;  /* 0x0000040203007387 */ /* 0x0043e20000100800 */
[----:B------:R-:W-:Y:S05]  /*6850*/  RET.REL.NODEC R4 `(_ZN7cutlass13device_kernelIN5flash19enable_sm80_to_sm89INS1_16FlashAttnBwdSm80INS1_25CollectiveMainloopBwdSm80ILi2ELi2EN4cute5tupleIJNS5_1CILi128EEES8_NS7_ILi64EEEEEENS_10bfloat16_tEfNS_4arch4Sm80ELb0ELb1ELb1ELb1ELb0ELb0ELb0ELb0ELi2ELi4ELi4ELi4ELb0EEENS1_24CollectiveEpilogueBwdGQAISA_fSD_Li256ELb1ELb0EEENS1_19SingleTileSchedulerILb1ELb0ELb0ELi128EEEEEEEEEvNT_6ParamsE) ;  /* 0xffff97a004007950 */ /* 0x000fea0003c3ffff */
        .type           $_ZN7cutlass13device_kernelIN5flash19enable_sm80_to_sm89INS1_16FlashAttnBwdSm80INS1_25CollectiveMainloopBwdSm80ILi2ELi2EN4cute5tupleIJNS5_1CILi128EEES8_NS7_ILi64EEEEEENS_10bfloat16_tEfNS_4arch4Sm80ELb0ELb1ELb1ELb1ELb0ELb0ELb0ELb0ELi2ELi4ELi4ELi4ELb0EEENS1_24CollectiveEpilogueBwdGQAISA_fSD_Li256ELb1ELb0EEENS1_19SingleTileSchedulerILb1ELb0ELb0ELi128EEEEEEEEEvNT_6ParamsE$_ZN4cute3eso3ESOILb0ELb0EJiNS_5tupleIJiiEEEEEC2ERKiRKS3_,@function
        .size           $_ZN7cutlass13device_kernelIN5flash19enable_sm80_to_sm89INS1_16FlashAttnBwdSm80INS1_25CollectiveMainloopBwdSm80ILi2ELi2EN4cute5tupleIJNS5_1CILi128EEES8_NS7_ILi64EEEEEENS_10bfloat16_tEfNS_4arch4Sm80ELb0ELb1ELb1ELb1ELb0ELb0ELb0ELb0ELi2ELi4ELi4ELi4ELb0EEENS1_24CollectiveEpilogueBwdGQAISA_fSD_Li256ELb1ELb0EEENS1_19SingleTileSchedulerILb1ELb0ELb0ELi128EEEEEEEEEvNT_6ParamsE$_ZN4cute3eso3ESOILb0ELb0EJiNS_5tupleIJiiEEEEEC2ERKiRKS3_,($_ZN7cutlass13device_kernelIN5flash19enable_sm80_to_sm89INS1_16FlashAttnBwdSm80INS1_25CollectiveMainloopBwdSm80ILi2ELi2EN4cute5tupleIJNS5_1CILi128EEES8_NS7_ILi64EEEEEENS_10bfloat16_tEfNS_4arch4Sm80ELb0ELb1ELb1ELb1ELb0ELb0ELb0ELb0ELi2ELi4ELi4ELi4ELb0EEENS1_24CollectiveEpilogueBwdGQAISA_fSD_Li256ELb1ELb0EEENS1_19SingleTileSchedulerILb1ELb0ELb0ELi128EEEEEEEEEvNT_6ParamsE$_ZN4cute3eso3ESOILb0ELb0EJiiEEC2ERKiS4_ - $_ZN7cutlass13device_kernelIN5flash19enable_sm80_to_sm89INS1_16FlashAttnBwdSm80INS1_25CollectiveMainloopBwdSm80ILi2ELi2EN4cute5tupleIJNS5_1CILi128EEES8_NS7_ILi64EEEEEENS_10bfloat16_tEfNS_4arch4Sm80ELb0ELb1ELb1ELb1ELb0ELb0ELb0ELb0ELi2ELi4ELi4ELi4ELb0EEENS1_24CollectiveEpilogueBwdGQAISA_fSD_Li256ELb1ELb0EEENS1_19SingleTileSchedulerILb1ELb0ELb0ELi128EEEEEEEEEvNT_6ParamsE$_ZN4cute3eso3ESOILb0ELb0EJiNS_5tupleIJiiEEEEEC2ERKiRKS3_)
$_ZN7cutlass13device_kernelIN5flash19enable_sm80_to_sm89INS1_16FlashAttnBwdSm80INS1_25CollectiveMainloopBwdSm80ILi2ELi2EN4cute5tupleIJNS5_1CILi128EEES8_NS7_ILi64EEEEEENS_10bfloat16_tEfNS_4arch4Sm80ELb0ELb1ELb1ELb1ELb0ELb0ELb0ELb0ELi2ELi4ELi4ELi4ELb0EEENS1_24CollectiveEpilogueBwdGQAISA_fSD_Li256ELb1ELb0EEENS1_19SingleTileSchedulerILb1ELb0ELb0ELi128EEEEEEEEEvNT_6ParamsE$_ZN4cute3eso3ESOILb0ELb0EJiNS_5tupleIJiiEEEEEC2ERKiRKS3_:
        /* <DEDUP_REMOVED lines=10> */
        .type           $_ZN7cutlass13device_kernelIN5flash19enable_sm80_to_sm89INS1_16FlashAttnBwdSm80INS1_25CollectiveMainloopBwdSm80ILi2ELi2EN4cute5tupleIJNS5_1CILi128EEES8_NS7_ILi64EEEEEENS_10bfloat16_tEfNS_4arch4Sm80ELb0ELb1ELb1ELb1ELb0ELb0ELb0ELb0ELi2ELi4ELi4ELi4ELb0EEENS1_24CollectiveEpilogueBwdGQAISA_fSD_Li256ELb1ELb0EEENS1_19SingleTileSchedulerILb1ELb0ELb0ELi128EEEEEEEEEvNT_6ParamsE$_ZN4cute3eso3ESOILb0ELb0EJiiEEC2ERKiS4_,@function
        .size           $_ZN7cutlass13device_kernelIN5flash19enable_sm80_to_sm89INS1_16FlashAttnBwdSm80INS1_25CollectiveMainloopBwdSm80ILi2ELi2EN4cute5tupleIJNS5_1CILi128EEES8_NS7_ILi64EEEEEENS_10bfloat16_tEfNS_4arch4Sm80ELb0ELb1ELb1ELb1ELb0ELb0ELb0ELb0ELi2ELi4ELi4ELi4ELb0EEENS1_24CollectiveEpilogueBwdGQAISA_fSD_Li256ELb1ELb0EEENS1_19SingleTileSchedulerILb1ELb0ELb0ELi128EEEEEEEEEvNT_6ParamsE$_ZN4cute3eso3ESOILb0ELb0EJiiEEC2ERKiS4_,($_ZN7cutlass13device_kernelIN5flash19enable_sm80_to_sm89INS1_16FlashAttnBwdSm80INS1_25CollectiveMainloopBwdSm80ILi2ELi2EN4cute5tupleIJNS5_1CILi128EEES8_NS7_ILi64EEEEEENS_10bfloat16_tEfNS_4arch4Sm80ELb0ELb1ELb1ELb1ELb0ELb0ELb0ELb0ELi2ELi4ELi4ELi4ELb0EEENS1_24CollectiveEpilogueBwdGQAISA_fSD_Li256ELb1ELb0EEENS1_19SingleTileSchedulerILb1ELb0ELb0ELi128EEEEEEEEEvNT_6ParamsE$_ZN4cute3eso3ESOILb0ELb0EJiiNS_1CILi0EEEEEC2ERKiS6_RKS3_ - $_ZN7cutlass13device_kernelIN5flash19enable_sm80_to_sm89INS1_16FlashAttnBwdSm80INS1_25CollectiveMainloopBwdSm80ILi2ELi2EN4cute5tupleIJNS5_1CILi128EEES8_NS7_ILi64EEEEEENS_10bfloat16_tEfNS_4arch4Sm80ELb0ELb1ELb1ELb1ELb0ELb0ELb0ELb0ELi2ELi4ELi4ELi4ELb0EEENS1_24CollectiveEpilogueBwdGQAISA_fSD_Li256ELb1ELb0EEENS1_19SingleTileSchedulerILb1ELb0ELb0ELi128EEEEEEEEEvNT_6ParamsE$_ZN4cute3eso3ESOILb0ELb0EJiiEEC2ERKiS4_)
$_ZN7cutlass13device_kernelIN5flash19enable_sm80_to_sm89INS1_16FlashAttnBwdSm80INS1_25CollectiveMainloopBwdSm80ILi2ELi2EN4cute5tupleIJNS5_1CILi128EEES8_NS7_ILi64EEEEEENS_10bfloat16_tEfNS_4arch4Sm80ELb0ELb1ELb1ELb1ELb0ELb0ELb0ELb0ELi2ELi4ELi4ELi4ELb0EEENS1_24CollectiveEpilogueBwdGQAISA_fSD_Li256ELb1ELb0EEENS1_19SingleTileSchedulerILb1ELb0ELb0ELi128EEEEEEEEEvNT_6ParamsE$_ZN4cute3eso3ESOILb0ELb0EJiiEEC2ERKiS4_:
[----:B------:R-:W-:Y:S02]  /*6900*/  IADD3 R3, R3, -c[0x0][0x20], RZ ;  /* 0x8000080003037a10 */ /* 0x000fe40007ffe0ff */
[----:B------:R-:W-:-:S03]  /*6910*/  IADD3 R2, R2, -c[0x0][0x20], RZ ;  /* 0x8000080002027a10 */ /* 0x000fc60007ffe0ff */
[----:B------:R1:W-:Y:S04]  /*6920*/  STL [R3], R10 ;  /* 0x0000000a03007387 */ /* 0x0003e80000100800 */
[----:B------:R-:W2:Y:S01]  /*6930*/  LDL R2, [R2] ;  /* 0x0000000002027983 */ /* 0x000ea20000100800 */
[----:B------:R-:W-:-:S03]  /*6940*/  IMAD.MOV.U32 R9, RZ, RZ, 0x0 ;  /* 0x00000000ff097424 */ /* 0x000fc600078e00ff */
[----:B--2---:R1:W-:Y:S01]  /*6950*/  STL [R3+0x4], R2 ;  /* 0x0000040203007387 */ /* 0x0043e20000100800 */
[----:B------:R-:W-:Y:S05]  /*6960*/  RET.REL.NODEC R8 `(_ZN7cutlass13device_kernelIN5flash19enable_sm80_to_sm89INS1_16FlashAttnBwdSm80INS1_25CollectiveMainloopBwdSm80ILi2ELi2EN4cute5tupleIJNS5_1CILi128EEES8_NS7_ILi64EEEEEENS_10bfloat16_tEfNS_4arch4Sm80ELb0ELb1ELb1ELb1ELb0ELb0ELb0ELb0ELi2ELi4ELi4ELi4ELb0EEENS1_24CollectiveEpilogueBwdGQAISA_fSD_Li256ELb1ELb0EEENS1_19SingleTileSchedulerILb1ELb0ELb0ELi128EEEEEEEEEvNT_6ParamsE) ;  /* 0xffff969008007950 */ /* 0x000fea0003c3ffff */
        .type           $_ZN7cutlass13device_kernelIN5flash19enable_sm80_to_sm89INS1_16FlashAttnBwdSm80INS1_25CollectiveMainloopBwdSm80ILi2ELi2EN4cute5tupleIJNS5_1CILi128EEES8_NS7_ILi64EEEEEENS_10bfloat16_tEfNS_4arch4Sm80ELb0ELb1ELb1ELb1ELb0ELb0ELb0ELb0ELi2ELi4ELi4ELi4ELb0EEENS1_24CollectiveEpilogueBwdGQAISA_fSD_Li256ELb1ELb0EEENS1_19SingleTileSchedulerILb1ELb0ELb0ELi128EEEEEEEEEvNT_6ParamsE$_ZN4cute3eso3ESOILb0ELb0EJiiNS_1CILi0EEEEEC2ERKiS6_RKS3_,@function
        .size           $_ZN7cutlass13device_kernelIN5flash19enable_sm80_to_sm89INS1_16FlashAttnBwdSm80INS1_25CollectiveMainloopBwdSm80ILi2ELi2EN4cute5tupleIJNS5_1CILi128EEES8_NS7_ILi64EEEEEENS_10bfloat16_tEfNS_4arch4Sm80ELb0ELb1ELb1ELb1ELb0ELb0ELb0ELb0ELi2ELi4ELi4ELi4ELb0EEENS1_24CollectiveEpilogueBwdGQAISA_fSD_Li256ELb1ELb0EEENS1_19SingleTileSchedulerILb1ELb0ELb0ELi128EEEEEEEEEvNT_6ParamsE$_ZN4cute3eso3ESOILb0ELb0EJiiNS_1CILi0EEEEEC2ERKiS6_RKS3_,($_ZN7cutlass13device_kernelIN5flash19enable_sm80_to_sm89INS1_16FlashAttnBwdSm80INS1_25CollectiveMainloopBwdSm80ILi2ELi2EN4cute5tupleIJNS5_1CILi128EEES8_NS7_ILi64EEEEEENS_10bfloat16_tEfNS_4arch4Sm80ELb0ELb1ELb1ELb1ELb0ELb0ELb0ELb0ELi2ELi4ELi4ELi4ELb0EEENS1_24CollectiveEpilogueBwdGQAISA_fSD_Li256ELb1ELb0EEENS1_19SingleTileSchedulerILb1ELb0ELb0ELi128EEEEEEEEEvNT_6ParamsE$_ZN4cute3eso3ESOILb0ELb0EJiiNS_1CILi1024EEEEEC2ERKiS6_RKS3_ - $_ZN7cutlass13device_kernelIN5flash19enable_sm80_to_sm89INS1_16FlashAttnBwdSm80INS1_25CollectiveMainloopBwdSm80ILi2ELi2EN4cute5tupleIJNS5_1CILi128EEES8_NS7_ILi64EEEEEENS_10bfloat16_tEfNS_4arch4Sm80ELb0ELb1ELb1ELb1ELb0ELb0ELb0ELb0ELi2ELi4ELi4ELi4ELb0EEENS1_24CollectiveEpilogueBwdGQAISA_fSD_Li256ELb1ELb0EEENS1_19SingleTileSchedulerILb1ELb0ELb0ELi128EEEEEEEEEvNT_6ParamsE$_ZN4cute3eso3ESOILb0ELb0EJiiNS_1CILi0EEEEEC2ERKiS6_RKS3_)
$_ZN7cutlass13device_kernelIN5flash19enable_sm80_to_sm89INS1_16FlashAttnBwdSm80INS1_25CollectiveMainloopBwdSm80ILi2ELi2EN4cute5tupleIJNS5_1CILi128EEES8_NS7_ILi64EEEEEENS_10bfloat16_tEfNS_4arch4Sm80ELb0ELb1ELb1ELb1ELb0ELb0ELb0ELb0ELi2ELi4ELi4ELi4ELb0EEENS1_24CollectiveEpilogueBwdGQAISA_fSD_Li256ELb1ELb0EEENS1_19SingleTileSchedulerILb1ELb0ELb0ELi128EEEEEEEEEvNT_6ParamsE$_ZN4cute3eso3ESOILb0ELb0EJiiNS_1CILi0EEEEEC2ERKiS6_RKS3_:
        /* <DEDUP_REMOVED lines=8> */
        .type           $_ZN7cutlass13device_kernelIN5flash19enable_sm80_to_sm89INS1_16FlashAttnBwdSm80INS1_25CollectiveMainloopBwdSm80ILi2ELi2EN4cute5tupleIJNS5_1CILi128EEES8_NS7_ILi64EEEEEENS_10bfloat16_tEfNS_4arch4Sm80ELb0ELb1ELb1ELb1ELb0ELb0ELb0ELb0ELi2ELi4ELi4ELi4ELb0EEENS1_24CollectiveEpilogueBwdGQAISA_fSD_Li256ELb1ELb0EEENS1_19SingleTileSchedulerILb1ELb0ELb0ELi128EEEEEEEEEvNT_6ParamsE$_ZN4cute3eso3ESOILb0ELb0EJiiNS_1CILi1024EEEEEC2ERKiS6_RKS3_,@function
        .size           $_ZN7cutlass13device_kernelIN5flash19enable_sm80_to_sm89INS1_16FlashAttnBwdSm80INS1_25CollectiveMainloopBwdSm80ILi2ELi2EN4cute5tupleIJNS5_1CILi128EEES8_NS7_ILi64EEEEEENS_10bfloat16_tEfNS_4arch4Sm80ELb0ELb1ELb1ELb1ELb0ELb0ELb0ELb0ELi2ELi4ELi4ELi4ELb0EEENS1_24CollectiveEpilogueBwdGQAISA_fSD_Li256ELb1ELb0EEENS1_19SingleTileSchedulerILb1ELb0ELb0ELi128EEEEEEEEEvNT_6ParamsE$_ZN4cute3eso3ESOILb0ELb0EJiiNS_1CILi1024EEEEEC2ERKiS6_RKS3_,($_ZN7cutlass13device_kernelIN5flash19enable_sm80_to_sm89INS1_16FlashAttnBwdSm80INS1_25CollectiveMainloopBwdSm80ILi2ELi2EN4cute5tupleIJNS5_1CILi128EEES8_NS7_ILi64EEEEEENS_10bfloat16_tEfNS_4arch4Sm80ELb0ELb1ELb1ELb1ELb0ELb0ELb0ELb0ELi2ELi4ELi4ELi4ELb0EEENS1_24CollectiveEpilogueBwdGQAISA_fSD_Li256ELb1ELb0EEENS1_19SingleTileSchedulerILb1ELb0ELb0ELi128EEEEEEEEEvNT_6ParamsE$_ZN4cute3eso3ESOILb0ELb0EJiiNS_1CILi144EEENS2_ILi512EEEEEC2ERKiS7_RKS3_RKS4_ - $_ZN7cutlass13device_kernelIN5flash19enable_sm80_to_sm89INS1_16FlashAttnBwdSm80INS1_25CollectiveMainloopBwdSm80ILi2ELi2EN4cute5tupleIJNS5_1CILi128EEES8_NS7_ILi64EEEEEENS_10bfloat16_tEfNS_4arch4Sm80ELb0ELb1ELb1ELb1ELb0ELb0ELb0ELb0ELi2ELi4ELi4ELi4ELb0EEENS1_24CollectiveEpilogueBwdGQAISA_fSD_Li256ELb1ELb0EEENS1_19SingleTileSchedulerILb1ELb0ELb0ELi128EEEEEEEEEvNT_6ParamsE$_ZN4cute3eso3ESOILb0ELb0EJiiNS_1CILi1024EEEEEC2ERKiS6_RKS3_)
$_ZN7cutlass13device_kernelIN5flash19enable_sm80_to_sm89INS1_16FlashAttnBwdSm80INS1_25CollectiveMainloopBwdSm80ILi2ELi2EN4cute5tupleIJNS5_1CILi128EEES8_NS7_ILi64EEEEEENS_10bfloat16_tEfNS_4arch4Sm80ELb0ELb1ELb1ELb1ELb0ELb0ELb0ELb0ELi2ELi4ELi4ELi4ELb0EEENS1_24CollectiveEpilogueBwdGQAISA_fSD_Li256ELb1ELb0EEENS1_19SingleTileSchedulerILb1ELb0ELb0ELi128EEEEEEEEEvNT_6ParamsE$_ZN4cute3eso3ESOILb0ELb0EJiiNS_1CILi1024EEEEEC2ERKiS6_RKS3_:
        /* <DEDUP_REMOVED lines=8> */
        .type           $_ZN7cutlass13device_kernelIN5flash19enable_sm80_to_sm89INS1_16FlashAttnBwdSm80INS1_25CollectiveMainloopBwdSm80ILi2ELi2EN4cute5tupleIJNS5_1CILi128EEES8_NS7_ILi64EEEEEENS_10bfloat16_tEfNS_4arch4Sm80ELb0ELb1ELb1ELb1ELb0ELb0ELb0ELb0ELi2ELi4ELi4ELi4ELb0EEENS1_24CollectiveEpilogueBwdGQAISA_fSD_Li256ELb1ELb0EEENS1_19SingleTileSchedulerILb1ELb0ELb0ELi128EEEEEEEEEvNT_6ParamsE$_ZN4cute3eso3ESOILb0ELb0EJiiNS_1CILi144EEENS2_ILi512EEEEEC2ERKiS7_RKS3_RKS4_,@function
        .size           $_ZN7cutlass13device_kernelIN5flash19enable_sm80_to_sm89INS1_16FlashAttnBwdSm80INS1_25CollectiveMainloopBwdSm80ILi2ELi2EN4cute5tupleIJNS5_1CILi128EEES8_NS7_ILi64EEEEEENS_10bfloat16_tEfNS_4arch4Sm80ELb0ELb1ELb1ELb1ELb0ELb0ELb0ELb0ELi2ELi4ELi4ELi4ELb0EEENS1_24CollectiveEpilogueBwdGQAISA_fSD_Li256ELb1ELb0EEENS1_19SingleTileSchedulerILb1ELb0ELb0ELi128EEEEEEEEEvNT_6ParamsE$_ZN4cute3eso3ESOILb0ELb0EJiiNS_1CILi144EEENS2_ILi512EEEEEC2ERKiS7_RKS3_RKS4_,($_ZN7cutlass13device_kernelIN5flash19enable_sm80_to_sm89INS1_16FlashAttnBwdSm80INS1_25CollectiveMainloopBwdSm80ILi2ELi2EN4cute5tupleIJNS5_1CILi128EEES8_NS7_ILi64EEEEEENS_10bfloat16_tEfNS_4arch4Sm80ELb0ELb1ELb1ELb1ELb0ELb0ELb0ELb0ELi2ELi4ELi4ELi4ELb0EEENS1_24CollectiveEpilogueBwdGQAISA_fSD_Li256ELb1ELb0EEENS1_19SingleTileSchedulerILb1ELb0ELb0ELi128EEEEEEEEEvNT_6ParamsE$_ZN4cute3eso3ESOILb0ELb0EJiiNS_1CILi72EEENS2_ILi512EEEEEC2ERKiS7_RKS3_RKS4_ - $_ZN7cutlass13device_kernelIN5flash19enable_sm80_to_sm89INS1_16FlashAttnBwdSm80INS1_25CollectiveMainloopBwdSm80ILi2ELi2EN4cute5tupleIJNS5_1CILi128EEES8_NS7_ILi64EEEEEENS_10bfloat16_tEfNS_4arch4Sm80ELb0ELb1ELb1ELb1ELb0ELb0ELb0ELb0ELi2ELi4ELi4ELi4ELb0EEENS1_24CollectiveEpilogueBwdGQAISA_fSD_Li256ELb1ELb0EEENS1_19SingleTileSchedulerILb1ELb0ELb0ELi128EEEEEEEEEvNT_6ParamsE$_ZN4cute3eso3ESOILb0ELb0EJiiNS_1CILi144EEENS2_ILi512EEEEEC2ERKiS7_RKS3_RKS4_)
$_ZN7cutlass13device_kernelIN5flash19enable_sm80_to_sm89INS1_16FlashAttnBwdSm80INS1_25CollectiveMainloopBwdSm80ILi2ELi2EN4cute5tupleIJNS5_1CILi128EEES8_NS7_ILi64EEEEEENS_10bfloat16_tEfNS_4arch4Sm80ELb0ELb1ELb1ELb1ELb0ELb0ELb0ELb0ELi2ELi4ELi4ELi4ELb0EEENS1_24CollectiveEpilogueBwdGQAISA_fSD_Li256ELb1ELb0EEENS1_19SingleTileSchedulerILb1ELb0ELb0ELi128EEEEEEEEEvNT_6ParamsE$_ZN4cute3eso3ESOILb0ELb0EJiiNS_1CILi144EEENS2_ILi512EEEEEC2ERKiS7_RKS3_RKS4_:
[----:B------:R-:W-:Y:S02]  /*6a70*/  IADD3 R6, R61, -c[0x0][0x20], RZ ;  /* 0x800008003d067a10 */ /* 0x000fe40007ffe0ff */
[----:B------:R-:W-:-:S03]  /*6a80*/  IADD3 R4, R4, -c[0x0][0x20], RZ ;  /* 0x8000080004047a10 */ /* 0x000fc60007ffe0ff */
[----:B------:R1:W-:Y:S04]  /*6a90*/  STL [R6], R3 ;  /* 0x0000000306007387 */ /* 0x0003e80000100800 */
[----:B------:R-:W2:Y:S01]  /*6aa0*/  LDL R5, [R4] ;  /* 0x0000000004057983 */ /* 0x000ea20000100800 */
[----:B------:R-:W-:-:S03]  /*6ab0*/  IMAD.MOV.U32 R9, RZ, RZ, 0x0 ;  /* 0x00000000ff097424 */ /* 0x000fc600078e00ff */
[----:B--2---:R1:W-:Y:S01]  /*6ac0*/  STL [R6+0x4], R5 ;  /* 0x0000040506007387 */ /* 0x0043e20000100800 */
[----:B------:R-:W-:Y:S05]  /*6ad0*/  RET.REL.NODEC R8 `(_ZN7cutlass13device_kernelIN5flash19enable_sm80_to_sm89INS1_16FlashAttnBwdSm80INS1_25CollectiveMainloopBwdSm80ILi2ELi2EN4cute5tupleIJNS5_1CILi128EEES8_NS7_ILi64EEEEEENS_10bfloat16_tEfNS_4arch4Sm80ELb0ELb1ELb1ELb1ELb0ELb0ELb0ELb0ELi2ELi4ELi4ELi4ELb0EEENS1_24CollectiveEpilogueBwdGQAISA_fSD_Li256ELb1ELb0EEENS1_19SingleTileSchedulerILb1ELb0ELb0ELi128EEEEEEEEEvNT_6ParamsE) ;  /* 0xffff952008007950 */ /* 0x000fea0003c3ffff */
        .type           $_ZN7cutlass13device_kernelIN5flash19enable_sm80_to_sm89INS1_16FlashAttnBwdSm80INS1_25CollectiveMainloopBwdSm80ILi2ELi2EN4cute5tupleIJNS5_1CILi128EEES8_NS7_ILi64EEEEEENS_10bfloat16_tEfNS_4arch4Sm80ELb0ELb1ELb1ELb1ELb0ELb0ELb0ELb0ELi2ELi4ELi4ELi4ELb0EEENS1_24CollectiveEpilogueBwdGQAISA_fSD_Li256ELb1ELb0EEENS1_19SingleTileSchedulerILb1ELb0ELb0ELi128EEEEEEEEEvNT_6ParamsE$_ZN4cute3eso3ESOILb0ELb0EJiiNS_1CILi72EEENS2_ILi512EEEEEC2ERKiS7_RKS3_RKS4_,@function
        .size           $_ZN7cutlass13device_kernelIN5flash19enable_sm80_to_sm89INS1_16FlashAttnBwdSm80INS1_25CollectiveMainloopBwdSm80ILi2ELi2EN4cute5tupleIJNS5_1CILi128EEES8_NS7_ILi64EEEEEENS_10bfloat16_tEfNS_4arch4Sm80ELb0ELb1ELb1ELb1ELb0ELb0ELb0ELb0ELi2ELi4ELi4ELi4ELb0EEENS1_24CollectiveEpilogueBwdGQAISA_fSD_Li256ELb1ELb0EEENS1_19SingleTileSchedulerILb1ELb0ELb0ELi128EEEEEEEEEvNT_6ParamsE$_ZN4cute3eso3ESOILb0ELb0EJiiNS_1CILi72EEENS2_ILi512EEEEEC2ERKiS7_RKS3_RKS4_,($_ZN7cutlass13device_kernelIN5flash19enable_sm80_to_sm89INS1_16FlashAttnBwdSm80INS1_25CollectiveMainloopBwdSm80ILi2ELi2EN4cute5tupleIJNS5_1CILi128EEES8_NS7_ILi64EEEEEENS_10bfloat16_tEfNS_4arch4Sm80ELb0ELb1ELb1ELb1ELb0ELb0ELb0ELb0ELi2ELi4ELi4ELi4ELb0EEENS1_24CollectiveEpilogueBwdGQAISA_fSD_Li256ELb1ELb0EEENS1_19SingleTileSchedulerILb1ELb0ELb0ELi128EEEEEEEEEvNT_6ParamsE$_ZN4cute3eso3ESOILb0ELb0EJiiNS_1CILi8192EEEEEC2ERKiS6_RKS3_ - $_ZN7cutlass13device_kernelIN5flash19enable_sm80_to_sm89INS1_16FlashAttnBwdSm80INS1_25CollectiveMainloopBwdSm80ILi2ELi2EN4cute5tupleIJNS5_1CILi128EEES8_NS7_ILi64EEEEEENS_10bfloat16_tEfNS_4arch4Sm80ELb0ELb1ELb1ELb1ELb0ELb0ELb0ELb0ELi2ELi4ELi4ELi4ELb0EEENS1_24CollectiveEpilogueBwdGQAISA_fSD_Li256ELb1ELb0EEENS1_19SingleTileSchedulerILb1ELb0ELb0ELi128EEEEEEEEEvNT_6ParamsE$_ZN4cute3eso3ESOILb0ELb0EJiiNS_1CILi72EEENS2_ILi512EEEEEC2ERKiS7_RKS3_RKS4_)
$_ZN7cutlass13device_kernelIN5flash19enable_sm80_to_sm89INS1_16FlashAttnBwdSm80INS1_25CollectiveMainloopBwdSm80ILi2ELi2EN4cute5tupleIJNS5_1CILi128EEES8_NS7_ILi64EEEEEENS_10bfloat16_tEfNS_4arch4Sm80ELb0ELb1ELb1ELb1ELb0ELb0ELb0ELb0ELi2ELi4ELi4ELi4ELb0EEENS1_24CollectiveEpilogueBwdGQAISA_fSD_Li256ELb1ELb0EEENS1_19SingleTileSchedulerILb1ELb0ELb0ELi128EEEEEEEEEvNT_6ParamsE$_ZN4cute3eso3ESOILb0ELb0EJiiNS_1CILi72EEENS2_ILi512EEEEEC2ERKiS7_RKS3_RKS4_:
        /* <DEDUP_REMOVED lines=8> */
        .type           $_ZN7cutlass13device_kernelIN5flash19enable_sm80_to_sm89INS1_16FlashAttnBwdSm80INS1_25CollectiveMainloopBwdSm80ILi2ELi2EN4cute5tupleIJNS5_1CILi128EEES8_NS7_ILi64EEEEEENS_10bfloat16_tEfNS_4arch4Sm80ELb0ELb1ELb1ELb1ELb0ELb0ELb0ELb0ELi2ELi4ELi4ELi4ELb0EEENS1_24CollectiveEpilogueBwdGQAISA_fSD_Li256ELb1ELb0EEENS1_19SingleTileSchedulerILb1ELb0ELb0ELi128EEEEEEEEEvNT_6ParamsE$_ZN4cute3eso3ESOILb0ELb0EJiiNS_1CILi8192EEEEEC2ERKiS6_RKS3_,@function
        .size           $_ZN7cutlass13device_kernelIN5flash19enable_sm80_to_sm89INS1_16FlashAttnBwdSm80INS1_25CollectiveMainloopBwdSm80ILi2ELi2EN4cute5tupleIJNS5_1CILi128EEES8_NS7_ILi64EEEEEENS_10bfloat16_tEfNS_4arch4Sm80ELb0ELb1ELb1ELb1ELb0ELb0ELb0ELb0ELi2ELi4ELi4ELi4ELb0EEENS1_24CollectiveEpilogueBwdGQAISA_fSD_Li256ELb1ELb0EEENS1_19SingleTileSchedulerILb1ELb0ELb0ELi128EEEEEEEEEvNT_6ParamsE$_ZN4cute3eso3ESOILb0ELb0EJiiNS_1CILi8192EEEEEC2ERKiS6_RKS3_,($_ZN7cutlass13device_kernelIN5flash19enable_sm80_to_sm89INS1_16FlashAttnBwdSm80INS1_25CollectiveMainloopBwdSm80ILi2ELi2EN4cute5tupleIJNS5_1CILi128EEES8_NS7_ILi64EEEEEENS_10bfloat16_tEfNS_4arch4Sm80ELb0ELb1ELb1ELb1ELb0ELb0ELb0ELb0ELi2ELi4ELi4ELi4ELb0EEENS1_24CollectiveEpilogueBwdGQAISA_fSD_Li256ELb1ELb0EEENS1_19SingleTileSchedulerILb1ELb0ELb0ELi128EEEEEEEEEvNT_6ParamsE$_ZN4cute3eso3ESOILb0ELb0EJiiiEEC2ERKiS4_S4_ - $_ZN7cutlass13device_kernelIN5flash19enable_sm80_to_sm89INS1_16FlashAttnBwdSm80INS1_25CollectiveMainloopBwdSm80ILi2ELi2EN4cute5tupleIJNS5_1CILi128EEES8_NS7_ILi64EEEEEENS_10bfloat16_tEfNS_4arch4Sm80ELb0ELb1ELb1ELb1ELb0ELb0ELb0ELb0ELi2ELi4ELi4ELi4ELb0EEENS1_24CollectiveEpilogueBwdGQAISA_fSD_Li256ELb1ELb0EEENS1_19SingleTileSchedulerILb1ELb0ELb0ELi128EEEEEEEEEvNT_6ParamsE$_ZN4cute3eso3ESOILb0ELb0EJiiNS_1CILi8192EEEEEC2ERKiS6_RKS3_)
$_ZN7cutlass13device_kernelIN5flash19enable_sm80_to_sm89INS1_16FlashAttnBwdSm80INS1_25CollectiveMainloopBwdSm80ILi2ELi2EN4cute5tupleIJNS5_1CILi128EEES8_NS7_ILi64EEEEEENS_10bfloat16_tEfNS_4arch4Sm80ELb0ELb1ELb1ELb1ELb0ELb0ELb0ELb0ELi2ELi4ELi4ELi4ELb0EEENS1_24CollectiveEpilogueBwdGQAISA_fSD_Li256ELb1ELb0EEENS1_19SingleTileSchedulerILb1ELb0ELb0ELi128EEEEEEEEEvNT_6ParamsE$_ZN4cute3eso3ESOILb0ELb0EJiiNS_1CILi8192EEEEEC2ERKiS6_RKS3_:
[----:B------:R-:W-:Y:S02]  /*6b60*/  IADD3 R3, R3, -c[0x0][0x20], RZ ;  /* 0x8000080003037a10 */ /* 0x000fe40007ffe0ff */
[----:B------:R-:W-:-:S03]  /*6b70*/  IADD3 R2, R2, -c[0x0][0x20], RZ ;  /* 0x8000080002027a10 */ /* 0x000fc60007ffe0ff */
[----:B------:R1:W-:Y:S04]  /*6b80*/  STL [R3], R10 ;  /* 0x0000000a03007387 */ /* 0x0003e80000100800 */
[----:B------:R-:W2:Y:S01]  /*6b90*/  LDL R2, [R2] ;  /* 0x0000000002027983 */ /* 0x000ea20000100800 */
[----:B------:R-:W-:-:S03]  /*6ba0*/  IMAD.MOV.U32 R9, RZ, RZ, 0x0 ;  /* 0x00000000ff097424 */ /* 0x000fc600078e00ff */
[----:B--2---:R1:W-:Y:S01]  /*6bb0*/  STL [R3+0x4], R2 ;  /* 0x0000040203007387 */ /* 0x0043e20000100800 */
[----:B------:R-:W-:Y:S05]  /*6bc0*/  RET.REL.NODEC R8 `(_ZN7cutlass13device_kernelIN5flash19enable_sm80_to_sm89INS1_16FlashAttnBwdSm80INS1_25CollectiveMainloopBwdSm80ILi2ELi2EN4cute5tupleIJNS5_1CILi128EEES8_NS7_ILi64EEEEEENS_10bfloat16_tEfNS_4arch4Sm80ELb0ELb1ELb1ELb1ELb0ELb0ELb0ELb0ELi2ELi4ELi4ELi4ELb0EEENS1_24CollectiveEpilogueBwdGQAISA_fSD_Li256ELb1ELb0EEENS1_19SingleTileSchedulerILb1ELb0ELb0ELi128EEEEEEEEEvNT_6ParamsE) ;  /* 0xffff943008007950 */ /* 0x000fea0003c3ffff */
        .type           $_ZN7cutlass13device_kernelIN5flash19enable_sm80_to_sm89INS1_16FlashAttnBwdSm80INS1_25CollectiveMainloopBwdSm80ILi2ELi2EN4cute5tupleIJNS5_1CILi128EEES8_NS7_ILi64EEEEEENS_10bfloat16_tEfNS_4arch4Sm80ELb0ELb1ELb1ELb1ELb0ELb0ELb0ELb0ELi2ELi4ELi4ELi4ELb0EEENS1_24CollectiveEpilogueBwdGQAISA_fSD_Li256ELb1ELb0EEENS1_19SingleTileSchedulerILb1ELb0ELb0ELi128EEEEEEEEEvNT_6ParamsE$_ZN4cute3eso3ESOILb0ELb0EJiiiEEC2ERKiS4_S4_,@function
        .size           $_ZN7cutlass13device_kernelIN5flash19enable_sm80_to_sm89INS1_16FlashAttnBwdSm80INS1_25CollectiveMainloopBwdSm80ILi2ELi2EN4cute5tupleIJNS5_1CILi128EEES8_NS7_ILi64EEEEEENS_10bfloat16_tEfNS_4arch4Sm80ELb0ELb1ELb1ELb1ELb0ELb0ELb0ELb0ELi2ELi4ELi4ELi4ELb0EEENS1_24CollectiveEpilogueBwdGQAISA_fSD_Li256ELb1ELb0EEENS1_19SingleTileSchedulerILb1ELb0ELb0ELi128EEEEEEEEEvNT_6ParamsE$_ZN4cute3eso3ESOILb0ELb0EJiiiEEC2ERKiS4_S4_,($_ZN7cutlass13device_kernelIN5flash19enable_sm80_to_sm89INS1_16FlashAttnBwdSm80INS1_25CollectiveMainloopBwdSm80ILi2ELi2EN4cute5tupleIJNS5_1CILi128EEES8_NS7_ILi64EEEEEENS_10bfloat16_tEfNS_4arch4Sm80ELb0ELb1ELb1ELb1ELb0ELb0ELb0ELb0ELi2ELi4ELi4ELi4ELb0EEENS1_24CollectiveEpilogueBwdGQAISA_fSD_Li256ELb1ELb0EEENS1_19SingleTileSchedulerILb1ELb0ELb0ELi128EEEEEEEEEvNT_6ParamsE$_ZN4cute3eso3ESOILb0ELb0EJiiiNS_1CILi0EEEEEC2ERKiS6_S6_RKS3_ - $_ZN7cutlass13device_kernelIN5flash19enable_sm80_to_sm89INS1_16FlashAttnBwdSm80INS1_25CollectiveMainloopBwdSm80ILi2ELi2EN4cute5tupleIJNS5_1CILi128EEES8_NS7_ILi64EEEEEENS_10bfloat16_tEfNS_4arch4Sm80ELb0ELb1ELb1ELb1ELb0ELb0ELb0ELb0ELi2ELi4ELi4ELi4ELb0EEENS1_24CollectiveEpilogueBwdGQAISA_fSD_Li256ELb1ELb0EEENS1_19SingleTileSchedulerILb1ELb0ELb0ELi128EEEEEEEEEvNT_6ParamsE$_ZN4cute3eso3ESOILb0ELb0EJiiiEEC2ERKiS4_S4_)
$_ZN7cutlass13device_kernelIN5flash19enable_sm80_to_sm89INS1_16FlashAttnBwdSm80INS1_25CollectiveMainloopBwdSm80ILi2ELi2EN4cute5tupleIJNS5_1CILi128EEES8_NS7_ILi64EEEEEENS_10bfloat16_tEfNS_4arch4Sm80ELb0ELb1ELb1ELb1ELb0ELb0ELb0ELb0ELi2ELi4ELi4ELi4ELb0EEENS1_24CollectiveEpilogueBwdGQAISA_fSD_Li256ELb1ELb0EEENS1_19SingleTileSchedulerILb1ELb0ELb0ELi128EEEEEEEEEvNT_6ParamsE$_ZN4cute3eso3ESOILb0ELb0EJiiiEEC2ERKiS4_S4_:
        /* <DEDUP_REMOVED lines=9> */
[----:B------:R-:W-:Y:S05]  /*6c60*/  RET.REL.NODEC R4 `(_ZN7cutlass13device_kernelIN5flash19enable_sm80_to_sm89INS1_16FlashAttnBwdSm80INS1_25CollectiveMainloopBwdSm80ILi2ELi2EN4cute5tupleIJNS5_1CILi128EEES8_NS7_ILi64EEEEEENS_10bfloat16_tEfNS_4arch4Sm80ELb0ELb1ELb1ELb1ELb0ELb0ELb0ELb0ELi2ELi4ELi4ELi4ELb0EEENS1_24CollectiveEpilogueBwdGQAISA_fSD_Li256ELb1ELb0EEENS1_19SingleTileSchedulerILb1ELb0ELb0ELi128EEEEEEEEEvNT_6ParamsE) ;  /* 0xffff939004007950 */ /* 0x000fea0003c3ffff */
        .type           $_ZN7cutlass13device_kernelIN5flash19enable_sm80_to_sm89INS1_16FlashAttnBwdSm80INS1_25CollectiveMainloopBwdSm80ILi2ELi2EN4cute5tupleIJNS5_1CILi128EEES8_NS7_ILi64EEEEEENS_10bfloat16_tEfNS_4arch4Sm80ELb0ELb1ELb1ELb1ELb0ELb0ELb0ELb0ELi2ELi4ELi4ELi4ELb0EEENS1_24CollectiveEpilogueBwdGQAISA_fSD_Li256ELb1ELb0EEENS1_19SingleTileSchedulerILb1ELb0ELb0ELi128EEEEEEEEEvNT_6ParamsE$_ZN4cute3eso3ESOILb0ELb0EJiiiNS_1CILi0EEEEEC2ERKiS6_S6_RKS3_,@function
        .size           $_ZN7cutlass13device_kernelIN5flash19enable_sm80_to_sm89INS1_16FlashAttnBwdSm80INS1_25CollectiveMainloopBwdSm80ILi2ELi2EN4cute5tupleIJNS5_1CILi128EEES8_NS7_ILi64EEEEEENS_10bfloat16_tEfNS_4arch4Sm80ELb0ELb1ELb1ELb1ELb0ELb0ELb0ELb0ELi2ELi4ELi4ELi4ELb0EEENS1_24CollectiveEpilogueBwdGQAISA_fSD_Li256ELb1ELb0EEENS1_19SingleTileSchedulerILb1ELb0ELb0ELi128EEEEEEEEEvNT_6ParamsE$_ZN4cute3eso3ESOILb0ELb0EJiiiNS_1CILi0EEEEEC2ERKiS6_S6_RKS3_,($_ZN7cutlass13device_kernelIN5flash19enable_sm80_to_sm89INS1_16FlashAttnBwdSm80INS1_25CollectiveMainloopBwdSm80ILi2ELi2EN4cute5tupleIJNS5_1CILi128EEES8_NS7_ILi64EEEEEENS_10bfloat16_tEfNS_4arch4Sm80ELb0ELb1ELb1ELb1ELb0ELb0ELb0ELb0ELi2ELi4ELi4ELi4ELb0EEENS1_24CollectiveEpilogueBwdGQAISA_fSD_Li256ELb1ELb0EEENS1_19SingleTileSchedulerILb1ELb0ELb0ELi128EEEEEEEEEvNT_6ParamsE$_ZN4cute3eso3ESOILb0ELb0EJiiiNS_1CILi144EEENS2_ILi512EEEEEC2ERKiS7_S7_RKS3_RKS4_ - $_ZN7cutlass13device_kernelIN5flash19enable_sm80_to_sm89INS1_16FlashAttnBwdSm80INS1_25CollectiveMainloopBwdSm80ILi2ELi2EN4cute5tupleIJNS5_1CILi128EEES8_NS7_ILi64EEEEEENS_10bfloat16_tEfNS_4arch4Sm80ELb0ELb1ELb1ELb1ELb0ELb0ELb0ELb0ELi2ELi4ELi4ELi4ELb0EEENS1_24CollectiveEpilogueBwdGQAISA_fSD_Li256ELb1ELb0EEENS1_19SingleTileSchedulerILb1ELb0ELb0ELi128EEEEEEEEEvNT_6ParamsE$_ZN4cute3eso3ESOILb0ELb0EJiiiNS_1CILi0EEEEEC2ERKiS6_S6_RKS3_)
$_ZN7cutlass13device_kernelIN5flash19enable_sm80_to_sm89INS1_16FlashAttnBwdSm80INS1_25CollectiveMainloopBwdSm80ILi2ELi2EN4cute5tupleIJNS5_1CILi128EEES8_NS7_ILi64EEEEEENS_10bfloat16_tEfNS_4arch4Sm80ELb0ELb1ELb1ELb1ELb0ELb0ELb0ELb0ELi2ELi4ELi4ELi4ELb0EEENS1_24CollectiveEpilogueBwdGQAISA_fSD_Li256ELb1ELb0EEENS1_19SingleTileSchedulerILb1ELb0ELb0ELi128EEEEEEEEEvNT_6ParamsE$_ZN4cute3eso3ESOILb0ELb0EJiiiNS_1CILi0EEEEEC2ERKiS6_S6_RKS3_:
        /* <DEDUP_REMOVED lines=10> */
[----:B------:R-:W-:Y:S05]  /*6d10*/  RET.REL.NODEC R58 `(_ZN7cutlass13device_kernelIN5flash19enable_sm80_to_sm89INS1_16FlashAttnBwdSm80INS1_25CollectiveMainloopBwdSm80ILi2ELi2EN4cute5tupleIJNS5_1CILi128EEES8_NS7_ILi64EEEEEENS_10bfloat16_tEfNS_4arch4Sm80ELb0ELb1ELb1ELb1ELb0ELb0ELb0ELb0ELi2ELi4ELi4ELi4ELb0EEENS1_24CollectiveEpilogueBwdGQAISA_fSD_Li256ELb1ELb0EEENS1_19SingleTileSchedulerILb1ELb0ELb0ELi128EEEEEEEEEvNT_6ParamsE) ;  /* 0xffff92e03a007950 */ /* 0x000fea0003c3ffff */
        .type           $_ZN7cutlass13device_kernelIN5flash19enable_sm80_to_sm89INS1_16FlashAttnBwdSm80INS1_25CollectiveMainloopBwdSm80ILi2ELi2EN4cute5tupleIJNS5_1CILi128EEES8_NS7_ILi64EEEEEENS_10bfloat16_tEfNS_4arch4Sm80ELb0ELb1ELb1ELb1ELb0ELb0ELb0ELb0ELi2ELi4ELi4ELi4ELb0EEENS1_24CollectiveEpilogueBwdGQAISA_fSD_Li256ELb1ELb0EEENS1_19SingleTileSchedulerILb1ELb0ELb0ELi128EEEEEEEEEvNT_6ParamsE$_ZN4cute3eso3ESOILb0ELb0EJiiiNS_1CILi144EEENS2_ILi512EEEEEC2ERKiS7_S7_RKS3_RKS4_,@function
        .size           $_ZN7cutlass13device_kernelIN5flash19enable_sm80_to_sm89INS1_16FlashAttnBwdSm80INS1_25CollectiveMainloopBwdSm80ILi2ELi2EN4cute5tupleIJNS5_1CILi128EEES8_NS7_ILi64EEEEEENS_10bfloat16_tEfNS_4arch4Sm80ELb0ELb1ELb1ELb1ELb0ELb0ELb0ELb0ELi2ELi4ELi4ELi4ELb0EEENS1_24CollectiveEpilogueBwdGQAISA_fSD_Li256ELb1ELb0EEENS1_19SingleTileSchedulerILb1ELb0ELb0ELi128EEEEEEEEEvNT_6ParamsE$_ZN4cute3eso3ESOILb0ELb0EJiiiNS_1CILi144EEENS2_ILi512EEEEEC2ERKiS7_S7_RKS3_RKS4_,($_ZN7cutlass13device_kernelIN5flash19enable_sm80_to_sm89INS1_16FlashAttnBwdSm80INS1_25CollectiveMainloopBwdSm80ILi2ELi2EN4cute5tupleIJNS5_1CILi128EEES8_NS7_ILi64EEEEEENS_10bfloat16_tEfNS_4arch4Sm80ELb0ELb1ELb1ELb1ELb0ELb0ELb0ELb0ELi2ELi4ELi4ELi4ELb0EEENS1_24CollectiveEpilogueBwdGQAISA_fSD_Li256ELb1ELb0EEENS1_19SingleTileSchedulerILb1ELb0ELb0ELi128EEEEEEEEEvNT_6ParamsE$_ZN4cute3eso3ESOILb0ELb0EJiiiNS_1CILi72EEENS2_ILi512EEEEEC2ERKiS7_S7_RKS3_RKS4_ - $_ZN7cutlass13device_kernelIN5flash19enable_sm80_to_sm89INS1_16FlashAttnBwdSm80INS1_25CollectiveMainloopBwdSm80ILi2ELi2EN4cute5tupleIJNS5_1CILi128EEES8_NS7_ILi64EEEEEENS_10bfloat16_tEfNS_4arch4Sm80ELb0ELb1ELb1ELb1ELb0ELb0ELb0ELb0ELi2ELi4ELi4ELi4ELb0EEENS1_24CollectiveEpilogueBwdGQAISA_fSD_Li256ELb1ELb0EEENS1_19SingleTileSchedulerILb1ELb0ELb0ELi128EEEEEEEEEvNT_6ParamsE$_ZN4cute3eso3ESOILb0ELb0EJiiiNS_1CILi144EEENS2_ILi512EEEEEC2ERKiS7_S7_RKS3_RKS4_)
$_ZN7cutlass13device_kernelIN5flash19enable_sm80_to_sm89INS1_16FlashAttnBwdSm80INS1_25CollectiveMainloopBwdSm80ILi2ELi2EN4cute5tupleIJNS5_1CILi128EEES8_NS7_ILi64EEEEEENS_10bfloat16_tEfNS_4arch4Sm80ELb0ELb1ELb1ELb1ELb0ELb0ELb0ELb0ELi2ELi4ELi4ELi4ELb0EEENS1_24CollectiveEpilogueBwdGQAISA_fSD_Li256ELb1ELb0EEENS1_19SingleTileSchedulerILb1ELb0ELb0ELi128EEEEEEEEEvNT_6ParamsE$_ZN4cute3eso3ESOILb0ELb0EJiiiNS_1CILi144EEENS2_ILi512EEEEEC2ERKiS7_S7_RKS3_RKS4_:
        /* <DEDUP_REMOVED lines=11> */
        .type           $_ZN7cutlass13device_kernelIN5flash19enable_sm80_to_sm89INS1_16FlashAttnBwdSm80INS1_25CollectiveMainloopBwdSm80ILi2ELi2EN4cute5tupleIJNS5_1CILi128EEES8_NS7_ILi64EEEEEENS_10bfloat16_tEfNS_4arch4Sm80ELb0ELb1ELb1ELb1ELb0ELb0ELb0ELb0ELi2ELi4ELi4ELi4ELb0EEENS1_24CollectiveEpilogueBwdGQAISA_fSD_Li256ELb1ELb0EEENS1_19SingleTileSchedulerILb1ELb0ELb0ELi128EEEEEEEEEvNT_6ParamsE$_ZN4cute3eso3ESOILb0ELb0EJiiiNS_1CILi72EEENS2_ILi512EEEEEC2ERKiS7_S7_RKS3_RKS4_,@function
        .size           $_ZN7cutlass13device_kernelIN5flash19enable_sm80_to_sm89INS1_16FlashAttnBwdSm80INS1_25CollectiveMainloopBwdSm80ILi2ELi2EN4cute5tupleIJNS5_1CILi128EEES8_NS7_ILi64EEEEEENS_10bfloat16_tEfNS_4arch4Sm80ELb0ELb1ELb1ELb1ELb0ELb0ELb0ELb0ELi2ELi4ELi4ELi4ELb0EEENS1_24CollectiveEpilogueBwdGQAISA_fSD_Li256ELb1ELb0EEENS1_19SingleTileSchedulerILb1ELb0ELb0ELi128EEEEEEEEEvNT_6ParamsE$_ZN4cute3eso3ESOILb0ELb0EJiiiNS_1CILi72EEENS2_ILi512EEEEEC2ERKiS7_S7_RKS3_RKS4_,($_ZN7cutlass13device_kernelIN5flash19enable_sm80_to_sm89INS1_16FlashAttnBwdSm80INS1_25CollectiveMainloopBwdSm80ILi2ELi2EN4cute5tupleIJNS5_1CILi128EEES8_NS7_ILi64EEEEEENS_10bfloat16_tEfNS_4arch4Sm80ELb0ELb1ELb1ELb1ELb0ELb0ELb0ELb0ELi2ELi4ELi4ELi4ELb0EEENS1_24CollectiveEpilogueBwdGQAISA_fSD_Li256ELb1ELb0EEENS1_19SingleTileSchedulerILb1ELb0ELb0ELi128EEEEEEEEEvNT_6ParamsE$_ZN4cute3eso3ESOILb0ELb1EJNS_5tupleIJiNS2_IJiNS_1CILi0EEEEEEEEENS2_IJNS_10UnderscoreENS2_IJS7_S7_EEEEEEEEC2ERKS6_RKS9_ - $_ZN7cutlass13device_kernelIN5flash19enable_sm80_to_sm89INS1_16FlashAttnBwdSm80INS1_25CollectiveMainloopBwdSm80ILi2ELi2EN4cute5tupleIJNS5_1CILi128EEES8_NS7_ILi64EEEEEENS_10bfloat16_tEfNS_4arch4Sm80ELb0ELb1ELb1ELb1ELb0ELb0ELb0ELb0ELi2ELi4ELi4ELi4ELb0EEENS1_24CollectiveEpilogueBwdGQAISA_fSD_Li256ELb1ELb0EEENS1_19SingleTileSchedulerILb1ELb0ELb0ELi128EEEEEEEEEvNT_6ParamsE$_ZN4cute3eso3ESOILb0ELb0EJiiiNS_1CILi72EEENS2_ILi512EEEEEC2ERKiS7_S7_RKS3_RKS4_)
$_ZN7cutlass13device_kernelIN5flash19enable_sm80_to_sm89INS1_16FlashAttnBwdSm80INS1_25CollectiveMainloopBwdSm80ILi2ELi2EN4cute5tupleIJNS5_1CILi128EEES8_NS7_ILi64EEEEEENS_10bfloat16_tEfNS_4arch4Sm80ELb0ELb1ELb1ELb1ELb0ELb0ELb0ELb0ELi2ELi4ELi4ELi4ELb0EEENS1_24CollectiveEpilogueBwdGQAISA_fSD_Li256ELb1ELb0EEENS1_19SingleTileSchedulerILb1ELb0ELb0ELi128EEEEEEEEEvNT_6ParamsE$_ZN4cute3eso3ESOILb0ELb0EJiiiNS_1CILi72EEENS2_ILi512EEEEEC2ERKiS7_S7_RKS3_RKS4_:
        /* <DEDUP_REMOVED lines=11> */
        .type           $_ZN7cutlass13device_kernelIN5flash19enable_sm80_to_sm89INS1_16FlashAttnBwdSm80INS1_25CollectiveMainloopBwdSm80ILi2ELi2EN4cute5tupleIJNS5_1CILi128EEES8_NS7_ILi64EEEEEENS_10bfloat16_tEfNS_4arch4Sm80ELb0ELb1ELb1ELb1ELb0ELb0ELb0ELb0ELi2ELi4ELi4ELi4ELb0EEENS1_24CollectiveEpilogueBwdGQAISA_fSD_Li256ELb1ELb0EEENS1_19SingleTileSchedulerILb1ELb0ELb0ELi128EEEEEEEEEvNT_6ParamsE$_ZN4cute3eso3ESOILb0ELb1EJNS_5tupleIJiNS2_IJiNS_1CILi0EEEEEEEEENS2_IJNS_10UnderscoreENS2_IJS7_S7_EEEEEEEEC2ERKS6_RKS9_,@function
        .size           $_ZN7cutlass13device_kernelIN5flash19enable_sm80_to_sm89INS1_16FlashAttnBwdSm80INS1_25CollectiveMainloopBwdSm80ILi2ELi2EN4cute5tupleIJNS5_1CILi128EEES8_NS7_ILi64EEEEEENS_10bfloat16_tEfNS_4arch4Sm80ELb0ELb1ELb1ELb1ELb0ELb0ELb0ELb0ELi2ELi4ELi4ELi4ELb0EEENS1_24CollectiveEpilogueBwdGQAISA_fSD_Li256ELb1ELb0EEENS1_19SingleTileSchedulerILb1ELb0ELb0ELi128EEEEEEEEEvNT_6ParamsE$_ZN4cute3eso3ESOILb0ELb1EJNS_5tupleIJiNS2_IJiNS_1CILi0EEEEEEEEENS2_IJNS_10UnderscoreENS2_IJS7_S7_EEEEEEEEC2ERKS6_RKS9_,($_ZN7cutlass13device_kernelIN5flash19enable_sm80_to_sm89INS1_16FlashAttnBwdSm80INS1_25CollectiveMainloopBwdSm80ILi2ELi2EN4cute5tupleIJNS5_1CILi128EEES8_NS7_ILi64EEEEEENS_10bfloat16_tEfNS_4arch4Sm80ELb0ELb1ELb1ELb1ELb0ELb0ELb0ELb0ELi2ELi4ELi4ELi4ELb0EEENS1_24CollectiveEpilogueBwdGQAISA_fSD_Li256ELb1ELb0EEENS1_19SingleTileSchedulerILb1ELb0ELb0ELi128EEEEEEEEEvNT_6ParamsE$_ZN4cute3eso3ESOILb0ELb1EJNS_5tupleIJiNS2_IJiiEEEEEENS2_IJNS_10UnderscoreENS2_IJS5_S5_EEEEEEEEC2ERKS4_RKS7_ - $_ZN7cutlass13device_kernelIN5flash19enable_sm80_to_sm89INS1_16FlashAttnBwdSm80INS1_25CollectiveMainloopBwdSm80ILi2ELi2EN4cute5tupleIJNS5_1CILi128EEES8_NS7_ILi64EEEEEENS_10bfloat16_tEfNS_4arch4Sm80ELb0ELb1ELb1ELb1ELb0ELb0ELb0ELb0ELi2ELi4ELi4ELi4ELb0EEENS1_24CollectiveEpilogueBwdGQAISA_fSD_Li256ELb1ELb0EEENS1_19SingleTileSchedulerILb1ELb0ELb0ELi128EEEEEEEEEvNT_6ParamsE$_ZN4cute3eso3ESOILb0ELb1EJNS_5tupleIJiNS2_IJiNS_1CILi0EEEEEEEEENS2_IJNS_10UnderscoreENS2_IJS7_S7_EEEEEEEEC2ERKS6_RKS9_)
$_ZN7cutlass13device_kernelIN5flash19enable_sm80_to_sm89INS1_16FlashAttnBwdSm80INS1_25CollectiveMainloopBwdSm80ILi2ELi2EN4cute5tupleIJNS5_1CILi128EEES8_NS7_ILi64EEEEEENS_10bfloat16_tEfNS_4arch4Sm80ELb0ELb1ELb1ELb1ELb0ELb0ELb0ELb0ELi2ELi4ELi4ELi4ELb0EEENS1_24CollectiveEpilogueBwdGQAISA_fSD_Li256ELb1ELb0EEENS1_19SingleTileSchedulerILb1ELb0ELb0ELi128EEEEEEEEEvNT_6ParamsE$_ZN4cute3eso3ESOILb0ELb1EJNS_5tupleIJiNS2_IJiNS_1CILi0EEEEEEEEENS2_IJNS_10UnderscoreENS2_IJS7_S7_EEEEEEEEC2ERKS6_RKS9_:
[----:B------:R-:W-:Y:S01]  /*6e80*/  IADD3 R4, R4, -c[0x0][0x20], RZ ;  /* 0x8000080004047a10 */ /* 0x000fe20007ffe0ff */
[----:B------:R-:W-:Y:S01]  /*6e90*/  IMAD.MOV.U32 R8, RZ, RZ, R6 ;  /* 0x000000ffff087224 */ /* 0x000fe200078e0006 */
[----:B------:R-:W-:-:S03]  /*6ea0*/  MOV R9, 0x0 ;  /* 0x0000000000097802 */ /* 0x000fc60000000f00 */
[----:B------:R1:W-:Y:S04]  /*6eb0*/  STL [R4], R2 ;  /* 0x0000000204007387 */ /* 0x0003e80000100800 */
[----:B------:R1:W-:Y:S01]  /*6ec0*/  STL [R4+0x4], R3 ;  /* 0x0000040304007387 */ /* 0x0003e20000100800 */
[----:B------:R-:W-:Y:S05]  /*6ed0*/  RET.REL.NODEC R8 `(_ZN7cutlass13device_kernelIN5flash19enable_sm80_to_sm89INS1_16FlashAttnBwdSm80INS1_25CollectiveMainloopBwdSm80ILi2ELi2EN4cute5tupleIJNS5_1CILi128EEES8_NS7_ILi64EEEEEENS_10bfloat16_tEfNS_4arch4Sm80ELb0ELb1ELb1ELb1ELb0ELb0ELb0ELb0ELi2ELi4ELi4ELi4ELb0EEENS1_24CollectiveEpilogueBwdGQAISA_fSD_Li256ELb1ELb0EEENS1_19SingleTileSchedulerILb1ELb0ELb0ELi128EEEEEEEEEvNT_6ParamsE) ;  /* 0xffff912008007950 */ /* 0x000fea0003c3ffff */
        .type           $_ZN7cutlass13device_kernelIN5flash19enable_sm80_to_sm89INS1_16FlashAttnBwdSm80INS1_25CollectiveMainloopBwdSm80ILi2ELi2EN4cute5tupleIJNS5_1CILi128EEES8_NS7_ILi64EEEEEENS_10bfloat16_tEfNS_4arch4Sm80ELb0ELb1ELb1ELb1ELb0ELb0ELb0ELb0ELi2ELi4ELi4ELi4ELb0EEENS1_24CollectiveEpilogueBwdGQAISA_fSD_Li256ELb1ELb0EEENS1_19SingleTileSchedulerILb1ELb0ELb0ELi128EEEEEEEEEvNT_6ParamsE$_ZN4cute3eso3ESOILb0ELb1EJNS_5tupleIJiNS2_IJiiEEEEEENS2_IJNS_10UnderscoreENS2_IJS5_S5_EEEEEEEEC2ERKS4_RKS7_,@function
        .size           $_ZN7cutlass13device_kernelIN5flash19enable_sm80_to_sm89INS1_16FlashAttnBwdSm80INS1_25CollectiveMainloopBwdSm80ILi2ELi2EN4cute5tupleIJNS5_1CILi128EEES8_NS7_ILi64EEEEEENS_10bfloat16_tEfNS_4arch4Sm80ELb0ELb1ELb1ELb1ELb0ELb0ELb0ELb0ELi2ELi4ELi4ELi4ELb0EEENS1_24CollectiveEpilogueBwdGQAISA_fSD_Li256ELb1ELb0EEENS1_19SingleTileSchedulerILb1ELb0ELb0ELi128EEEEEEEEEvNT_6ParamsE$_ZN4cute3eso3ESOILb0ELb1EJNS_5tupleIJiNS2_IJiiEEEEEENS2_IJNS_10UnderscoreENS2_IJS5_S5_EEEEEEEEC2ERKS4_RKS7_,($_ZN7cutlass13device_kernelIN5flash19enable_sm80_to_sm89INS1_16FlashAttnBwdSm80INS1_25CollectiveMainloopBwdSm80ILi2ELi2EN4cute5tupleIJNS5_1CILi128EEES8_NS7_ILi64EEEEEENS_10bfloat16_tEfNS_4arch4Sm80ELb0ELb1ELb1ELb1ELb0ELb0ELb0ELb0ELi2ELi4ELi4ELi4ELb0EEENS1_24CollectiveEpilogueBwdGQAISA_fSD_Li256ELb1ELb0EEENS1_19SingleTileSchedulerILb1ELb0ELb0ELi128EEEEEEEEEvNT_6ParamsE$_ZN4cute3eso3ESOILb0ELb1EJNS_5tupleIJiiEEEEEC2ERKS3_ - $_ZN7cutlass13device_kernelIN5flash19enable_sm80_to_sm89INS1_16FlashAttnBwdSm80INS1_25CollectiveMainloopBwdSm80ILi2ELi2EN4cute5tupleIJNS5_1CILi128EEES8_NS7_ILi64EEEEEENS_10bfloat16_tEfNS_4arch4Sm80ELb0ELb1ELb1ELb1ELb0ELb0ELb0ELb0ELi2ELi4ELi4ELi4ELb0EEENS1_24CollectiveEpilogueBwdGQAISA_fSD_Li256ELb1ELb0EEENS1_19SingleTileSchedulerILb1ELb0ELb0ELi128EEEEEEEEEvNT_6ParamsE$_ZN4cute3eso3ESOILb0ELb1EJNS_5tupleIJiNS2_IJiiEEEEEENS2_IJNS_10UnderscoreENS2_IJS5_S5_EEEEEEEEC2ERKS4_RKS7_)
$_ZN7cutlass13device_kernelIN5flash19enable_sm80_to_sm89INS1_16FlashAttnBwdSm80INS1_25CollectiveMainloopBwdSm80ILi2ELi2EN4cute5tupleIJNS5_1CILi128EEES8_NS7_ILi64EEEEEENS_10bfloat16_tEfNS_4arch4Sm80ELb0ELb1ELb1ELb1ELb0ELb0ELb0ELb0ELi2ELi4ELi4ELi4ELb0EEENS1_24CollectiveEpilogueBwdGQAISA_fSD_Li256ELb1ELb0EEENS1_19SingleTileSchedulerILb1ELb0ELb0ELi128EEEEEEEEEvNT_6ParamsE$_ZN4cute3eso3ESOILb0ELb1EJNS_5tupleIJiNS2_IJiiEEEEEENS2_IJNS_10UnderscoreENS2_IJS5_S5_EEEEEEEEC2ERKS4_RKS7_:
[----:B------:R-:W-:Y:S01]  /*6ee0*/  IADD3 R4, R15, -c[0x0][0x20], RZ ;  /* 0x800008000f047a10 */ /* 0x000fe20007ffe0ff */
[----:B------:R-:W-:Y:S01]  /*6ef0*/  IMAD.MOV.U32 R8, RZ, RZ, R6 ;  /* 0x000000ffff087224 */ /* 0x000fe200078e0006 */
[----:B------:R-:W-:-:S03]  /*6f00*/  MOV R9, 0x0 ;  /* 0x0000000000097802 */ /* 0x000fc60000000f00 */
[----:B------:R1:W-:Y:S04]  /*6f10*/  STL [R4], R2 ;  /* 0x0000000204007387 */ /* 0x0003e80000100800 */
[----:B------:R1:W-:Y:S04]  /*6f20*/  STL [R4+0x4], R3 ;  /* 0x0000040304007387 */ /* 0x0003e80000100800 */
[----:B------:R1:W-:Y:S01]  /*6f30*/  STL [R4+0x8], R5 ;  /* 0x0000080504007387 */ /* 0x0003e20000100800 */
[----:B------:R-:W-:Y:S05]  /*6f40*/  RET.REL.NODEC R8 `(_ZN7cutlass13device_kernelIN5flash19enable_sm80_to_sm89INS1_16FlashAttnBwdSm80INS1_25CollectiveMainloopBwdSm80ILi2ELi2EN4cute5tupleIJNS5_1CILi128EEES8_NS7_ILi64EEEEEENS_10bfloat16_tEfNS_4arch4Sm80ELb0ELb1ELb1ELb1ELb0ELb0ELb0ELb0ELi2ELi4ELi4ELi4ELb0EEENS1_24CollectiveEpilogueBwdGQAISA_fSD_Li256ELb1ELb0EEENS1_19SingleTileSchedulerILb1ELb0ELb0ELi128EEEEEEEEEvNT_6ParamsE) ;  /* 0xffff90b008007950 */ /* 0x000fea0003c3ffff */
        .type           $_ZN7cutlass13device_kernelIN5flash19enable_sm80_to_sm89INS1_16FlashAttnBwdSm80INS1_25CollectiveMainloopBwdSm80ILi2ELi2EN4cute5tupleIJNS5_1CILi128EEES8_NS7_ILi64EEEEEENS_10bfloat16_tEfNS_4arch4Sm80ELb0ELb1ELb1ELb1ELb0ELb0ELb0ELb0ELi2ELi4ELi4ELi4ELb0EEENS1_24CollectiveEpilogueBwdGQAISA_fSD_Li256ELb1ELb0EEENS1_19SingleTileSchedulerILb1ELb0ELb0ELi128EEEEEEEEEvNT_6ParamsE$_ZN4cute3eso3ESOILb0ELb1EJNS_5tupleIJiiEEEEEC2ERKS3_,@function
        .size           $_ZN7cutlass13device_kernelIN5flash19enable_sm80_to_sm89INS1_16FlashAttnBwdSm80INS1_25CollectiveMainloopBwdSm80ILi2ELi2EN4cute5tupleIJNS5_1CILi128EEES8_NS7_ILi64EEEEEENS_10bfloat16_tEfNS_4arch4Sm80ELb0ELb1ELb1ELb1ELb0ELb0ELb0ELb0ELi2ELi4ELi4ELi4ELb0EEENS1_24CollectiveEpilogueBwdGQAISA_fSD_Li256ELb1ELb0EEENS1_19SingleTileSchedulerILb1ELb0ELb0ELi128EEEEEEEEEvNT_6ParamsE$_ZN4cute3eso3ESOILb0ELb1EJNS_5tupleIJiiEEEEEC2ERKS3_,($_ZN7cutlass13device_kernelIN5flash19enable_sm80_to_sm89INS1_16FlashAttnBwdSm80INS1_25CollectiveMainloopBwdSm80ILi2ELi2EN4cute5tupleIJNS5_1CILi128EEES8_NS7_ILi64EEEEEENS_10bfloat16_tEfNS_4arch4Sm80ELb0ELb1ELb1ELb1ELb0ELb0ELb0ELb0ELi2ELi4ELi4ELi4ELb0EEENS1_24CollectiveEpilogueBwdGQAISA_fSD_Li256ELb1ELb0EEENS1_19SingleTileSchedulerILb1ELb0ELb0ELi128EEEEEEEEEvNT_6ParamsE$_ZN4cute3eso3ESOILb0ELb1EJNS_5tupleIJiiEEENS_1CILi1024EEEEEC2ERKS3_RKS5_ - $_ZN7cutlass13device_kernelIN5flash19enable_sm80_to_sm89INS1_16FlashAttnBwdSm80INS1_25CollectiveMainloopBwdSm80ILi2ELi2EN4cute5tupleIJNS5_1CILi128EEES8_NS7_ILi64EEEEEENS_10bfloat16_tEfNS_4arch4Sm80ELb0ELb1ELb1ELb1ELb0ELb0ELb0ELb0ELi2ELi4ELi4ELi4ELb0EEENS1_24CollectiveEpilogueBwdGQAISA_fSD_Li256ELb1ELb0EEENS1_19SingleTileSchedulerILb1ELb0ELb0ELi128EEEEEEEEEvNT_6ParamsE$_ZN4cute3eso3ESOILb0ELb1EJNS_5tupleIJiiEEEEEC2ERKS3_)
$_ZN7cutlass13device_kernelIN5flash19enable_sm80_to_sm89INS1_16FlashAttnBwdSm80INS1_25CollectiveMainloopBwdSm80ILi2ELi2EN4cute5tupleIJNS5_1CILi128EEES8_NS7_ILi64EEEEEENS_10bfloat16_tEfNS_4arch4Sm80ELb0ELb1ELb1ELb1ELb0ELb0ELb0ELb0ELi2ELi4ELi4ELi4ELb0EEENS1_24CollectiveEpilogueBwdGQAISA_fSD_Li256ELb1ELb0EEENS1_19SingleTileSchedulerILb1ELb0ELb0ELi128EEEEEEEEEvNT_6ParamsE$_ZN4cute3eso3ESOILb0ELb1EJNS_5tupleIJiiEEEEEC2ERKS3_:
[----:B------:R-:W-:Y:S01]  /*6f50*/  IADD3 R2, R2, -c[0x0][0x20], RZ ;  /* 0x8000080002027a10 */ /* 0x000fe20007ffe0ff */
[----:B------:R-:W-:Y:S01]  /*6f60*/  IMAD.MOV.U32 R8, RZ, RZ, R6 ;  /* 0x000000ffff087224 */ /* 0x000fe200078e0006 */
[----:B------:R-:W-:-:S03]  /*6f70*/  MOV R9, 0x0 ;  /* 0x0000000000097802 */ /* 0x000fc60000000f00 */
[----:B------:R1:W-:Y:S04]  /*6f80*/  STL [R2], R5 ;  /* 0x0000000502007387 */ /* 0x0003e80000100800 */
[----:B------:R1:W-:Y:S01]  /*6f90*/  STL [R2+0x4], R3 ;  /* 0x0000040302007387 */ /* 0x0003e20000100800 */
[----:B------:R-:W-:Y:S05]  /*6fa0*/  RET.REL.NODEC R8 `(_ZN7cutlass13device_kernelIN5flash19enable_sm80_to_sm89INS1_16FlashAttnBwdSm80INS1_25CollectiveMainloopBwdSm80ILi2ELi2EN4cute5tupleIJNS5_1CILi128EEES8_NS7_ILi64EEEEEENS_10bfloat16_tEfNS_4arch4Sm80ELb0ELb1ELb1ELb1ELb0ELb0ELb0ELb0ELi2ELi4ELi4ELi4ELb0EEENS1_24CollectiveEpilogueBwdGQAISA_fSD_Li256ELb1ELb0EEENS1_19SingleTileSchedulerILb1ELb0ELb0ELi128EEEEEEEEEvNT_6ParamsE) ;  /* 0xffff905008007950 */ /* 0x000fea0003c3ffff */
        .type           $_ZN7cutlass13device_kernelIN5flash19enable_sm80_to_sm89INS1_16FlashAttnBwdSm80INS1_25CollectiveMainloopBwdSm80ILi2ELi2EN4cute5tupleIJNS5_1CILi128EEES8_NS7_ILi64EEEEEENS_10bfloat16_tEfNS_4arch4Sm80ELb0ELb1ELb1ELb1ELb0ELb0ELb0ELb0ELi2ELi4ELi4ELi4ELb0EEENS1_24CollectiveEpilogueBwdGQAISA_fSD_Li256ELb1ELb0EEENS1_19SingleTileSchedulerILb1ELb0ELb0ELi128EEEEEEEEEvNT_6ParamsE$_ZN4cute3eso3ESOILb0ELb1EJNS_5tupleIJiiEEENS_1CILi1024EEEEEC2ERKS3_RKS5_,@function
        .size           $_ZN7cutlass13device_kernelIN5flash19enable_sm80_to_sm89INS1_16FlashAttnBwdSm80INS1_25CollectiveMainloopBwdSm80ILi2ELi2EN4cute5tupleIJNS5_1CILi128EEES8_NS7_ILi64EEEEEENS_10bfloat16_tEfNS_4arch4Sm80ELb0ELb1ELb1ELb1ELb0ELb0ELb0ELb0ELi2ELi4ELi4ELi4ELb0EEENS1_24CollectiveEpilogueBwdGQAISA_fSD_Li256ELb1ELb0EEENS1_19SingleTileSchedulerILb1ELb0ELb0ELi128EEEEEEEEEvNT_6ParamsE$_ZN4cute3eso3ESOILb0ELb1EJNS_5tupleIJiiEEENS_1CILi1024EEEEEC2ERKS3_RKS5_,($_ZN7cutlass13device_kernelIN5flash19enable_sm80_to_sm89INS1_16FlashAttnBwdSm80INS1_25CollectiveMainloopBwdSm80ILi2ELi2EN4cute5tupleIJNS5_1CILi128EEES8_NS7_ILi64EEEEEENS_10bfloat16_tEfNS_4arch4Sm80ELb0ELb1ELb1ELb1ELb0ELb0ELb0ELb0ELi2ELi4ELi4ELi4ELb0EEENS1_24CollectiveEpilogueBwdGQAISA_fSD_Li256ELb1ELb0EEENS1_19SingleTileSchedulerILb1ELb0ELb0ELi128EEEEEEEEEvNT_6ParamsE$_ZN4cute3eso3ESOILb0ELb1EJNS_5tupleIJiiEEENS_1CILi8192EEEEEC2ERKS3_RKS5_ - $_ZN7cutlass13device_kernelIN5flash19enable_sm80_to_sm89INS1_16FlashAttnBwdSm80INS1_25CollectiveMainloopBwdSm80ILi2ELi2EN4cute5tupleIJNS5_1CILi128EEES8_NS7_ILi64EEEEEENS_10bfloat16_tEfNS_4arch4Sm80ELb0ELb1ELb1ELb1ELb0ELb0ELb0ELb0ELi2ELi4ELi4ELi4ELb0EEENS1_24CollectiveEpilogueBwdGQAISA_fSD_Li256ELb1ELb0EEENS1_19SingleTileSchedulerILb1ELb0ELb0ELi128EEEEEEEEEvNT_6ParamsE$_ZN4cute3eso3ESOILb0ELb1EJNS_5tupleIJiiEEENS_1CILi1024EEEEEC2ERKS3_RKS5_)
$_ZN7cutlass13device_kernelIN5flash19enable_sm80_to_sm89INS1_16FlashAttnBwdSm80INS1_25CollectiveMainloopBwdSm80ILi2ELi2EN4cute5tupleIJNS5_1CILi128EEES8_NS7_ILi64EEEEEENS_10bfloat16_tEfNS_4arch4Sm80ELb0ELb1ELb1ELb1ELb0ELb0ELb0ELb0ELi2ELi4ELi4ELi4ELb0EEENS1_24CollectiveEpilogueBwdGQAISA_fSD_Li256ELb1ELb0EEENS1_19SingleTileSchedulerILb1ELb0ELb0ELi128EEEEEEEEEvNT_6ParamsE$_ZN4cute3eso3ESOILb0ELb1EJNS_5tupleIJiiEEENS_1CILi1024EEEEEC2ERKS3_RKS5_:
[----:B------:R-:W-:Y:S01]  /*6fb0*/  IADD3 R2, R2, -c[0x0][0x20], RZ ;  /* 0x8000080002027a10 */ /* 0x000fe20007ffe0ff */
[----:B------:R-:W-:Y:S01]  /*6fc0*/  IMAD.MOV.U32 R8, RZ, RZ, R6 ;  /* 0x000000ffff087224 */ /* 0x000fe200078e0006 */
[----:B------:R-:W-:-:S03]  /*6fd0*/  MOV R9, 0x0 ;  /* 0x0000000000097802 */ /* 0x000fc60000000f00 */
[----:B------:R1:W-:Y:S04]  /*6fe0*/  STL [R2], R5 ;  /* 0x0000000502007387 */ /* 0x0003e80000100800 */
[----:B------:R1:W-:Y:S01]  /*6ff0*/  STL [R2+0x4], R3 ;  /* 0x0000040302007387 */ /* 0x0003e20000100800 */
[----:B------:R-:W-:Y:S05]  /*7000*/  RET.REL.NODEC R8 `(_ZN7cutlass13device_kernelIN5flash19enable_sm80_to_sm89INS1_16FlashAttnBwdSm80INS1_25CollectiveMainloopBwdSm80ILi2ELi2EN4cute5tupleIJNS5_1CILi128EEES8_NS7_ILi64EEEEEENS_10bfloat16_tEfNS_4arch4Sm80ELb0ELb1ELb1ELb1ELb0ELb0ELb0ELb0ELi2ELi4ELi4ELi4ELb0EEENS1_24CollectiveEpilogueBwdGQAISA_fSD_Li256ELb1ELb0EEENS1_19SingleTileSchedulerILb1ELb0ELb0ELi128EEEEEEEEEvNT_6ParamsE) ;  /* 0xffff8ff008007950 */ /* 0x000fea0003c3ffff */
        .type           $_ZN7cutlass13device_kernelIN5flash19enable_sm80_to_sm89INS1_16FlashAttnBwdSm80INS1_25CollectiveMainloopBwdSm80ILi2ELi2EN4cute5tupleIJNS5_1CILi128EEES8_NS7_ILi64EEEEEENS_10bfloat16_tEfNS_4arch4Sm80ELb0ELb1ELb1ELb1ELb0ELb0ELb0ELb0ELi2ELi4ELi4ELi4ELb0EEENS1_24CollectiveEpilogueBwdGQAISA_fSD_Li256ELb1ELb0EEENS1_19SingleTileSchedulerILb1ELb0ELb0ELi128EEEEEEEEEvNT_6ParamsE$_ZN4cute3eso3ESOILb0ELb1EJNS_5tupleIJiiEEENS_1CILi8192EEEEEC2ERKS3_RKS5_,@function
        .size           $_ZN7cutlass13device_kernelIN5flash19enable_sm80_to_sm89INS1_16FlashAttnBwdSm80INS1_25CollectiveMainloopBwdSm80ILi2ELi2EN4cute5tupleIJNS5_1CILi128EEES8_NS7_ILi64EEEEEENS_10bfloat16_tEfNS_4arch4Sm80ELb0ELb1ELb1ELb1ELb0ELb0ELb0ELb0ELi2ELi4ELi4ELi4ELb0EEENS1_24CollectiveEpilogueBwdGQAISA_fSD_Li256ELb1ELb0EEENS1_19SingleTileSchedulerILb1ELb0ELb0ELi128EEEEEEEEEvNT_6ParamsE$_ZN4cute3eso3ESOILb0ELb1EJNS_5tupleIJiiEEENS_1CILi8192EEEEEC2ERKS3_RKS5_,($_ZN7cutlass13device_kernelIN5flash19enable_sm80_to_sm89INS1_16FlashAttnBwdSm80INS1_25CollectiveMainloopBwdSm80ILi2ELi2EN4cute5tupleIJNS5_1CILi128EEES8_NS7_ILi64EEEEEENS_10bfloat16_tEfNS_4arch4Sm80ELb0ELb1ELb1ELb1ELb0ELb0ELb0ELb0ELi2ELi4ELi4ELi4ELb0EEENS1_24CollectiveEpilogueBwdGQAISA_fSD_Li256ELb1ELb0EEENS1_19SingleTileSchedulerILb1ELb0ELb0ELi128EEEEEEEEEvNT_6ParamsE$_ZN4cute3eso3ESOILb0ELb1EJNS_6LayoutINS_5tupleIJNS3_IJNS_1CILi8EEENS4_ILi1EEEEEENS4_ILi2EEEEEENS3_IJNS3_IJS6_NS4_ILi0EEEEEEiEEEEESA_EEC2ERKSD_RKSA_ - $_ZN7cutlass13device_kernelIN5flash19enable_sm80_to_sm89INS1_16FlashAttnBwdSm80INS1_25CollectiveMainloopBwdSm80ILi2ELi2EN4cute5tupleIJNS5_1CILi128EEES8_NS7_ILi64EEEEEENS_10bfloat16_tEfNS_4arch4Sm80ELb0ELb1ELb1ELb1ELb0ELb0ELb0ELb0ELi2ELi4ELi4ELi4ELb0EEENS1_24CollectiveEpilogueBwdGQAISA_fSD_Li256ELb1ELb0EEENS1_19SingleTileSchedulerILb1ELb0ELb0ELi128EEEEEEEEEvNT_6ParamsE$_ZN4cute3eso3ESOILb0ELb1EJNS_5tupleIJiiEEENS_1CILi8192EEEEEC2ERKS3_RKS5_)
$_ZN7cutlass13device_kernelIN5flash19enable_sm80_to_sm89INS1_16FlashAttnBwdSm80INS1_25CollectiveMainloopBwdSm80ILi2ELi2EN4cute5tupleIJNS5_1CILi128EEES8_NS7_ILi64EEEEEENS_10bfloat16_tEfNS_4arch4Sm80ELb0ELb1ELb1ELb1ELb0ELb0ELb0ELb0ELi2ELi4ELi4ELi4ELb0EEENS1_24CollectiveEpilogueBwdGQAISA_fSD_Li256ELb1ELb0EEENS1_19SingleTileSchedulerILb1ELb0ELb0ELi128EEEEEEEEEvNT_6ParamsE$_ZN4cute3eso3ESOILb0ELb1EJNS_5tupleIJiiEEENS_1CILi8192EEEEEC2ERKS3_RKS5_:
[----:B------:R-:W-:Y:S01]  /*7010*/  IADD3 R4, R67, -c[0x0][0x20], RZ ;  /* 0x8000080043047a10 */ /* 0x000fe20007ffe0ff */
[----:B------:R-:W-:Y:S01]  /*7020*/  IMAD.MOV.U32 R8, RZ, RZ, R6 ;  /* 0x000000ffff087224 */ /* 0x000fe200078e0006 */
[----:B------:R-:W-:-:S03]  /*7030*/  MOV R9, 0x0 ;  /* 0x0000000000097802 */ /* 0x000fc60000000f00 */
[----:B------:R1:W-:Y:S04]  /*7040*/  STL [R4], R2 ;  /* 0x0000000204007387 */ /* 0x0003e80000100800 */
[----:B------:R1:W-:Y:S01]  /*7050*/  STL [R4+0x4], R3 ;  /* 0x0000040304007387 */ /* 0x0003e20000100800 */
[----:B------:R-:W-:Y:S05]  /*7060*/  RET.REL.NODEC R8 `(_ZN7cutlass13device_kernelIN5flash19enable_sm80_to_sm89INS1_16FlashAttnBwdSm80INS1_25CollectiveMainloopBwdSm80ILi2ELi2EN4cute5tupleIJNS5_1CILi128EEES8_NS7_ILi64EEEEEENS_10bfloat16_tEfNS_4arch4Sm80ELb0ELb1ELb1ELb1ELb0ELb0ELb0ELb0ELi2ELi4ELi4ELi4ELb0EEENS1_24CollectiveEpilogueBwdGQAISA_fSD_Li256ELb1ELb0EEENS1_19SingleTileSchedulerILb1ELb0ELb0ELi128EEEEEEEEEvNT_6ParamsE) ;  /* 0xffff8f9008007950 */ /* 0x000fea0003c3ffff */
        .type           $_ZN7cutlass13device_kernelIN5flash19enable_sm80_to_sm89INS1_16FlashAttnBwdSm80INS1_25CollectiveMainloopBwdSm80ILi2ELi2EN4cute5tupleIJNS5_1CILi128EEES8_NS7_ILi64EEEEEENS_10bfloat16_tEfNS_4arch4Sm80ELb0ELb1ELb1ELb1ELb0ELb0ELb0ELb0ELi2ELi4ELi4ELi4ELb0EEENS1_24CollectiveEpilogueBwdGQAISA_fSD_Li256ELb1ELb0EEENS1_19SingleTileSchedulerILb1ELb0ELb0ELi128EEEEEEEEEvNT_6ParamsE$_ZN4cute3eso3ESOILb0ELb1EJNS_6LayoutINS_5tupleIJNS3_IJNS_1CILi8EEENS4_ILi1EEEEEENS4_ILi2EEEEEENS3_IJNS3_IJS6_NS4_ILi0EEEEEEiEEEEESA_EEC2ERKSD_RKSA_,@function
        .size           $_ZN7cutlass13device_kernelIN5flash19enable_sm80_to_sm89INS1_16FlashAttnBwdSm80INS1_25CollectiveMainloopBwdSm80ILi2ELi2EN4cute5tupleIJNS5_1CILi128EEES8_NS7_ILi64EEEEEENS_10bfloat16_tEfNS_4arch4Sm80ELb0ELb1ELb1ELb1ELb0ELb0ELb0ELb0ELi2ELi4ELi4ELi4ELb0EEENS1_24CollectiveEpilogueBwdGQAISA_fSD_Li256ELb1ELb0EEENS1_19SingleTileSchedulerILb1ELb0ELb0ELi128EEEEEEEEEvNT_6ParamsE$_ZN4cute3eso3ESOILb0ELb1EJNS_6LayoutINS_5tupleIJNS3_IJNS_1CILi8EEENS4_ILi1EEEEEENS4_ILi2EEEEEENS3_IJNS3_IJS6_NS4_ILi0EEEEEEiEEEEESA_EEC2ERKSD_RKSA_,($_ZN7cutlass13device_kernelIN5flash19enable_sm80_to_sm89INS1_16FlashAttnBwdSm80INS1_25CollectiveMainloopBwdSm80ILi2ELi2EN4cute5tupleIJNS5_1CILi128EEES8_NS7_ILi64EEEEEENS_10bfloat16_tEfNS_4arch4Sm80ELb0ELb1ELb1ELb1ELb0ELb0ELb0ELb0ELi2ELi4ELi4ELi4ELb0EEENS1_24CollectiveEpilogueBwdGQAISA_fSD_Li256ELb1ELb0EEENS1_19SingleTileSchedulerILb1ELb0ELb0ELi128EEEEEEEEEvNT_6ParamsE$_ZN4cute3eso3ESOILb0ELb1EJiEEC2ERKi - $_ZN7cutlass13device_kernelIN5flash19enable_sm80_to_sm89INS1_16FlashAttnBwdSm80INS1_25CollectiveMainloopBwdSm80ILi2ELi2EN4cute5tupleIJNS5_1CILi128EEES8_NS7_ILi64EEEEEENS_10bfloat16_tEfNS_4arch4Sm80ELb0ELb1ELb1ELb1ELb0ELb0ELb0ELb0ELi2ELi4ELi4ELi4ELb0EEENS1_24CollectiveEpilogueBwdGQAISA_fSD_Li256ELb1ELb0EEENS1_19SingleTileSchedulerILb1ELb0ELb0ELi128EEEEEEEEEvNT_6ParamsE$_ZN4cute3eso3ESOILb0ELb1EJNS_6LayoutINS_5tupleIJNS3_IJNS_1CILi8EEENS4_ILi1EEEEEENS4_ILi2EEEEEENS3_IJNS3_IJS6_NS4_ILi0EEEEEEiEEEEESA_EEC2ERKSD_RKSA_)
$_ZN7cutlass13device_kernelIN5flash19enable_sm80_to_sm89INS1_16FlashAttnBwdSm80INS1_25CollectiveMainloopBwdSm80ILi2ELi2EN4cute5tupleIJNS5_1CILi128EEES8_NS7_ILi64EEEEEENS_10bfloat16_tEfNS_4arch4Sm80ELb0ELb1ELb1ELb1ELb0ELb0ELb0ELb0ELi2ELi4ELi4ELi4ELb0EEENS1_24CollectiveEpilogueBwdGQAISA_fSD_Li256ELb1ELb0EEENS1_19SingleTileSchedulerILb1ELb0ELb0ELi128EEEEEEEEEvNT_6ParamsE$_ZN4cute3eso3ESOILb0ELb1EJNS_6LayoutINS_5tupleIJNS3_IJNS_1CILi8EEENS4_ILi1EEEEEENS4_ILi2EEEEEENS3_IJNS3_IJS6_NS4_ILi0EEEEEEiEEEEESA_EEC2ERKSD_RKSA_:
[----:B------:R-:W-:Y:S02]  /*7070*/  IADD3 R2, R68, -c[0x0][0x20], RZ ;  /* 0x8000080044027a10 */ /* 0x000fe40007ffe0ff */
[----:B------:R-:W-:-:S03]  /*7080*/  MOV R7, 0x0 ;  /* 0x0000000000077802 */ /* 0x000fc60000000f00 */
[----:B------:R1:W-:Y:S01]  /*7090*/  STL [R2], R3 ;  /* 0x0000000302007387 */ /* 0x0003e20000100800 */
[----:B------:R-:W-:Y:S05]  /*70a0*/  RET.REL.NODEC R6 `(_ZN7cutlass13device_kernelIN5flash19enable_sm80_to_sm89INS1_16FlashAttnBwdSm80INS1_25CollectiveMainloopBwdSm80ILi2ELi2EN4cute5tupleIJNS5_1CILi128EEES8_NS7_ILi64EEEEEENS_10bfloat16_tEfNS_4arch4Sm80ELb0ELb1ELb1ELb1ELb0ELb0ELb0ELb0ELi2ELi4ELi4ELi4ELb0EEENS1_24CollectiveEpilogueBwdGQAISA_fSD_Li256ELb1ELb0EEENS1_19SingleTileSchedulerILb1ELb0ELb0ELi128EEEEEEEEEvNT_6ParamsE) ;  /* 0xffff8f5006007950 */ /* 0x000fea0003c3ffff */
        .type           $_ZN7cutlass13device_kernelIN5flash19enable_sm80_to_sm89INS1_16FlashAttnBwdSm80INS1_25CollectiveMainloopBwdSm80ILi2ELi2EN4cute5tupleIJNS5_1CILi128EEES8_NS7_ILi64EEEEEENS_10bfloat16_tEfNS_4arch4Sm80ELb0ELb1ELb1ELb1ELb0ELb0ELb0ELb0ELi2ELi4ELi4ELi4ELb0EEENS1_24CollectiveEpilogueBwdGQAISA_fSD_Li256ELb1ELb0EEENS1_19SingleTileSchedulerILb1ELb0ELb0ELi128EEEEEEEEEvNT_6ParamsE$_ZN4cute3eso3ESOILb0ELb1EJiEEC2ERKi,@function
        .size           $_ZN7cutlass13device_kernelIN5flash19enable_sm80_to_sm89INS1_16FlashAttnBwdSm80INS1_25CollectiveMainloopBwdSm80ILi2ELi2EN4cute5tupleIJNS5_1CILi128EEES8_NS7_ILi64EEEEEENS_10bfloat16_tEfNS_4arch4Sm80ELb0ELb1ELb1ELb1ELb0ELb0ELb0ELb0ELi2ELi4ELi4ELi4ELb0EEENS1_24CollectiveEpilogueBwdGQAISA_fSD_Li256ELb1ELb0EEENS1_19SingleTileSchedulerILb1ELb0ELb0ELi128EEEEEEEEEvNT_6ParamsE$_ZN4cute3eso3ESOILb0ELb1EJiEEC2ERKi,($_ZN7cutlass13device_kernelIN5flash19enable_sm80_to_sm89INS1_16FlashAttnBwdSm80INS1_25CollectiveMainloopBwdSm80ILi2ELi2EN4cute5tupleIJNS5_1CILi128EEES8_NS7_ILi64EEEEEENS_10bfloat16_tEfNS_4arch4Sm80ELb0ELb1ELb1ELb1ELb0ELb0ELb0ELb0ELi2ELi4ELi4ELi4ELb0EEENS1_24CollectiveEpilogueBwdGQAISA_fSD_Li256ELb1ELb0EEENS1_19SingleTileSchedulerILb1ELb0ELb0ELi128EEEEEEEEEvNT_6ParamsE$_ZN4cute3eso3ESOILb0ELb1EJiNS_1CILi0EEEEEC2ERKiRKS3_ - $_ZN7cutlass13device_kernelIN5flash19enable_sm80_to_sm89INS1_16FlashAttnBwdSm80INS1_25CollectiveMainloopBwdSm80ILi2ELi2EN4cute5tupleIJNS5_1CILi128EEES8_NS7_ILi64EEEEEENS_10bfloat16_tEfNS_4arch4Sm80ELb0ELb1ELb1ELb1ELb0ELb0ELb0ELb0ELi2ELi4ELi4ELi4ELb0EEENS1_24CollectiveEpilogueBwdGQAISA_fSD_Li256ELb1ELb0EEENS1_19SingleTileSchedulerILb1ELb0ELb0ELi128EEEEEEEEEvNT_6ParamsE$_ZN4cute3eso3ESOILb0ELb1EJiEEC2ERKi)
$_ZN7cutlass13device_kernelIN5flash19enable_sm80_to_sm89INS1_16FlashAttnBwdSm80INS1_25CollectiveMainloopBwdSm80ILi2ELi2EN4cute5tupleIJNS5_1CILi128EEES8_NS7_ILi64EEEEEENS_10bfloat16_tEfNS_4arch4Sm80ELb0ELb1ELb1ELb1ELb0ELb0ELb0ELb0ELi2ELi4ELi4ELi4ELb0EEENS1_24CollectiveEpilogueBwdGQAISA_fSD_Li256ELb1ELb0EEENS1_19SingleTileSchedulerILb1ELb0ELb0ELi128EEEEEEEEEvNT_6ParamsE$_ZN4cute3eso3ESOILb0ELb1EJiEEC2ERKi:
[----:B------:R-:W-:Y:S02]  /*70b0*/  IADD3 R2, R2, -c[0x0][0x20], RZ ;  /* 0x8000080002027a10 */ /* 0x000fe40007ffe0ff */
[----:B------:R-:W-:-:S03]  /*70c0*/  MOV R9, 0x0 ;  /* 0x0000000000097802 */ /* 0x000fc60000000f00 */
[----:B------:R1:W-:Y:S01]  /*70d0*/  STL [R2], R3 ;  /* 0x0000000302007387 */ /* 0x0003e20000100800 */
[----:B------:R-:W-:Y:S05]  /*70e0*/  RET.REL.NODEC R8 `(_ZN7cutlass13device_kernelIN5flash19enable_sm80_to_sm89INS1_16FlashAttnBwdSm80INS1_25CollectiveMainloopBwdSm80ILi2ELi2EN4cute5tupleIJNS5_1CILi128EEES8_NS7_ILi64EEEEEENS_10bfloat16_tEfNS_4arch4Sm80ELb0ELb1ELb1ELb1ELb0ELb0ELb0ELb0ELi2ELi4ELi4ELi4ELb0EEENS1_24CollectiveEpilogueBwdGQAISA_fSD_Li256ELb1ELb0EEENS1_19SingleTileSchedulerILb1ELb0ELb0ELi128EEEEEEEEEvNT_6ParamsE) ;  /* 0xffff8f1008007950 */ /* 0x000fea0003c3ffff */
        .type           $_ZN7cutlass13device_kernelIN5flash19enable_sm80_to_sm89INS1_16FlashAttnBwdSm80INS1_25CollectiveMainloopBwdSm80ILi2ELi2EN4cute5tupleIJNS5_1CILi128EEES8_NS7_ILi64EEEEEENS_10bfloat16_tEfNS_4arch4Sm80ELb0ELb1ELb1ELb1ELb0ELb0ELb0ELb0ELi2ELi4ELi4ELi4ELb0EEENS1_24CollectiveEpilogueBwdGQAISA_fSD_Li256ELb1ELb0EEENS1_19SingleTileSchedulerILb1ELb0ELb0ELi128EEEEEEEEEvNT_6ParamsE$_ZN4cute3eso3ESOILb0ELb1EJiNS_1CILi0EEEEEC2ERKiRKS3_,@function
        .size           $_ZN7cutlass13device_kernelIN5flash19enable_sm80_to_sm89INS1_16FlashAttnBwdSm80INS1_25CollectiveMainloopBwdSm80ILi2ELi2EN4cute5tupleIJNS5_1CILi128EEES8_NS7_ILi64EEEEEENS_10bfloat16_tEfNS_4arch4Sm80ELb0ELb1ELb1ELb1ELb0ELb0ELb0ELb0ELi2ELi4ELi4ELi4ELb0EEENS1_24CollectiveEpilogueBwdGQAISA_fSD_Li256ELb1ELb0EEENS1_19SingleTileSchedulerILb1ELb0ELb0ELi128EEEEEEEEEvNT_6ParamsE$_ZN4cute3eso3ESOILb0ELb1EJiNS_1CILi0EEEEEC2ERKiRKS3_,($_ZN7cutlass13device_kernelIN5flash19enable_sm80_to_sm89INS1_16FlashAttnBwdSm80INS1_25CollectiveMainloopBwdSm80ILi2ELi2EN4cute5tupleIJNS5_1CILi128EEES8_NS7_ILi64EEEEEENS_10bfloat16_tEfNS_4arch4Sm80ELb0ELb1ELb1ELb1ELb0ELb0ELb0ELb0ELi2ELi4ELi4ELi4ELb0EEENS1_24CollectiveEpilogueBwdGQAISA_fSD_Li256ELb1ELb0EEENS1_19SingleTileSchedulerILb1ELb0ELb0ELi128EEEEEEEEEvNT_6ParamsE$_ZN4cute3eso3ESOILb0ELb1EJiNS_1CILi144EEENS2_ILi288EEEEEC2ERKiRKS3_RKS4_ - $_ZN7cutlass13device_kernelIN5flash19enable_sm80_to_sm89INS1_16FlashAttnBwdSm80INS1_25CollectiveMainloopBwdSm80ILi2ELi2EN4cute5tupleIJNS5_1CILi128EEES8_NS7_ILi64EEEEEENS_10bfloat16_tEfNS_4arch4Sm80ELb0ELb1ELb1ELb1ELb0ELb0ELb0ELb0ELi2ELi4ELi4ELi4ELb0EEENS1_24CollectiveEpilogueBwdGQAISA_fSD_Li256ELb1ELb0EEENS1_19SingleTileSchedulerILb1ELb0ELb0ELi128EEEEEEEEEvNT_6ParamsE$_ZN4cute3eso3ESOILb0ELb1EJiNS_1CILi0EEEEEC2ERKiRKS3_)
$_ZN7cutlass13device_kernelIN5flash19enable_sm80_to_sm89INS1_16FlashAttnBwdSm80INS1_25CollectiveMainloopBwdSm80ILi2ELi2EN4cute5tupleIJNS5_1CILi128EEES8_NS7_ILi64EEEEEENS_10bfloat16_tEfNS_4arch4Sm80ELb0ELb1ELb1ELb1ELb0ELb0ELb0ELb0ELi2ELi4ELi4ELi4ELb0EEENS1_24CollectiveEpilogueBwdGQAISA_fSD_Li256ELb1ELb0EEENS1_19SingleTileSchedulerILb1ELb0ELb0ELi128EEEEEEEEEvNT_6ParamsE$_ZN4cute3eso3ESOILb0ELb1EJiNS_1CILi0EEEEEC2ERKiRKS3_:
[----:B------:R-:W-:Y:S01]  /*70f0*/  IADD3 R2, R2, -c[0x0][0x20], RZ ;  /* 0x8000080002027a10 */ /* 0x000fe20007ffe0ff */
[----:B------:R-:W-:Y:S01]  /*7100*/  IMAD.MOV.U32 R8, RZ, RZ, R6 ;  /* 0x000000ffff087224 */ /* 0x000fe200078e0006 */
[----:B------:R-:W-:-:S03]  /*7110*/  MOV R9, 0x0 ;  /* 0x0000000000097802 */ /* 0x000fc60000000f00 */
[----:B------:R1:W-:Y:S01]  /*7120*/  STL [R2], R3 ;  /* 0x0000000302007387 */ /* 0x0003e20000100800 */
[----:B------:R-:W-:Y:S05]  /*7130*/  RET.REL.NODEC R8 `(_ZN7cutlass13device_kernelIN5flash19enable_sm80_to_sm89INS1_16FlashAttnBwdSm80INS1_25CollectiveMainloopBwdSm80ILi2ELi2EN4cute5tupleIJNS5_1CILi128EEES8_NS7_ILi64EEEEEENS_10bfloat16_tEfNS_4arch4Sm80ELb0ELb1ELb1ELb1ELb0ELb0ELb0ELb0ELi2ELi4ELi4ELi4ELb0EEENS1_24CollectiveEpilogueBwdGQAISA_fSD_Li256ELb1ELb0EEENS1_19SingleTileSchedulerILb1ELb0ELb0ELi128EEEEEEEEEvNT_6ParamsE) ;  /* 0xffff8ec008007950 */ /* 0x000fea0003c3ffff */
        .type           $_ZN7cutlass13device_kernelIN5flash19enable_sm80_to_sm89INS1_16FlashAttnBwdSm80INS1_25CollectiveMainloopBwdSm80ILi2ELi2EN4cute5tupleIJNS5_1CILi128EEES8_NS7_ILi64EEEEEENS_10bfloat16_tEfNS_4arch4Sm80ELb0ELb1ELb1ELb1ELb0ELb0ELb0ELb0ELi2ELi4ELi4ELi4ELb0EEENS1_24CollectiveEpilogueBwdGQAISA_fSD_Li256ELb1ELb0EEENS1_19SingleTileSchedulerILb1ELb0ELb0ELi128EEEEEEEEEvNT_6ParamsE$_ZN4cute3eso3ESOILb0ELb1EJiNS_1CILi144EEENS2_ILi288EEEEEC2ERKiRKS3_RKS4_,@function
        .size           $_ZN7cutlass13device_kernelIN5flash19enable_sm80_to_sm89INS1_16FlashAttnBwdSm80INS1_25CollectiveMainloopBwdSm80ILi2ELi2EN4cute5tupleIJNS5_1CILi128EEES8_NS7_ILi64EEEEEENS_10bfloat16_tEfNS_4arch4Sm80ELb0ELb1ELb1ELb1ELb0ELb0ELb0ELb0ELi2ELi4ELi4ELi4ELb0EEENS1_24CollectiveEpilogueBwdGQAISA_fSD_Li256ELb1ELb0EEENS1_19SingleTileSchedulerILb1ELb0ELb0ELi128EEEEEEEEEvNT_6ParamsE$_ZN4cute3eso3ESOILb0ELb1EJiNS_1CILi144EEENS2_ILi288EEEEEC2ERKiRKS3_RKS4_,($_ZN7cutlass13device_kernelIN5flash19enable_sm80_to_sm89INS1_16FlashAttnBwdSm80INS1_25CollectiveMainloopBwdSm80ILi2ELi2EN4cute5tupleIJNS5_1CILi128EEES8_NS7_ILi64EEEEEENS_10bfloat16_tEfNS_4arch4Sm80ELb0ELb1ELb1ELb1ELb0ELb0ELb0ELb0ELi2ELi4ELi4ELi4ELb0EEENS1_24CollectiveEpilogueBwdGQAISA_fSD_Li256ELb1ELb0EEENS1_19SingleTileSchedulerILb1ELb0ELb0ELi128EEEEEEEEEvNT_6ParamsE$_ZN4cute3eso3ESOILb0ELb1EJiNS_1CILi144EEENS2_ILi512EEEEEC2ERKiRKS3_RKS4_ - $_ZN7cutlass13device_kernelIN5flash19enable_sm80_to_sm89INS1_16FlashAttnBwdSm80INS1_25CollectiveMainloopBwdSm80ILi2ELi2EN4cute5tupleIJNS5_1CILi128EEES8_NS7_ILi64EEEEEENS_10bfloat16_tEfNS_4arch4Sm80ELb0ELb1ELb1ELb1ELb0ELb0ELb0ELb0ELi2ELi4ELi4ELi4ELb0EEENS1_24CollectiveEpilogueBwdGQAISA_fSD_Li256ELb1ELb0EEENS1_19SingleTileSchedulerILb1ELb0ELb0ELi128EEEEEEEEEvNT_6ParamsE$_ZN4cute3eso3ESOILb0ELb1EJiNS_1CILi144EEENS2_ILi288EEEEEC2ERKiRKS3_RKS4_)
$_ZN7cutlass13device_kernelIN5flash19enable_sm80_to_sm89INS1_16FlashAttnBwdSm80INS1_25CollectiveMainloopBwdSm80ILi2ELi2EN4cute5tupleIJNS5_1CILi128EEES8_NS7_ILi64EEEEEENS_10bfloat16_tEfNS_4arch4Sm80ELb0ELb1ELb1ELb1ELb0ELb0ELb0ELb0ELi2ELi4ELi4ELi4ELb0EEENS1_24CollectiveEpilogueBwdGQAISA_fSD_Li256ELb1ELb0EEENS1_19SingleTileSchedulerILb1ELb0ELb0ELi128EEEEEEEEEvNT_6ParamsE$_ZN4cute3eso3ESOILb0ELb1EJiNS_1CILi144EEENS2_ILi288EEEEEC2ERKiRKS3_RKS4_:
[----:B------:R-:W-:Y:S01]  /*7140*/  IADD3 R4, R61, -c[0x0][0x20], RZ ;  /* 0x800008003d047a10 */ /* 0x000fe20007ffe0ff */
[----:B------:R-:W-:Y:S01]  /*7150*/  IMAD.MOV.U32 R8, RZ, RZ, R6 ;  /* 0x000000ffff087224 */ /* 0x000fe200078e0006 */
[----:B------:R-:W-:-:S03]  /*7160*/  MOV R9, 0x0 ;  /* 0x0000000000097802 */ /* 0x000fc60000000f00 */
[----:B------:R1:W-:Y:S01]  /*7170*/  STL [R4], R5 ;  /* 0x0000000504007387 */ /* 0x0003e20000100800 */
[----:B------:R-:W-:Y:S05]  /*7180*/  RET.REL.NODEC R8 `(_ZN7cutlass13device_kernelIN5flash19enable_sm80_to_sm89INS1_16FlashAttnBwdSm80INS1_25CollectiveMainloopBwdSm80ILi2ELi2EN4cute5tupleIJNS5_1CILi128EEES8_NS7_ILi64EEEEEENS_10bfloat16_tEfNS_4arch4Sm80ELb0ELb1ELb1ELb1ELb0ELb0ELb0ELb0ELi2ELi4ELi4ELi4ELb0EEENS1_24CollectiveEpilogueBwdGQAISA_fSD_Li256ELb1ELb0EEENS1_19SingleTileSchedulerILb1ELb0ELb0ELi128EEEEEEEEEvNT_6ParamsE) ;  /* 0xffff8e7008007950 */ /* 0x000fea0003c3ffff */
        .type           $_ZN7cutlass13device_kernelIN5flash19enable_sm80_to_sm89INS1_16FlashAttnBwdSm80INS1_25CollectiveMainloopBwdSm80ILi2ELi2EN4cute5tupleIJNS5_1CILi128EEES8_NS7_ILi64EEEEEENS_10bfloat16_tEfNS_4arch4Sm80ELb0ELb1ELb1ELb1ELb0ELb0ELb0ELb0ELi2ELi4ELi4ELi4ELb0EEENS1_24CollectiveEpilogueBwdGQAISA_fSD_Li256ELb1ELb0EEENS1_19SingleTileSchedulerILb1ELb0ELb0ELi128EEEEEEEEEvNT_6ParamsE$_ZN4cute3eso3ESOILb0ELb1EJiNS_1CILi144EEENS2_ILi512EEEEEC2ERKiRKS3_RKS4_,@function
        .size           $_ZN7cutlass13device_kernelIN5flash19enable_sm80_to_sm89INS1_16FlashAttnBwdSm80INS1_25CollectiveMainloopBwdSm80ILi2ELi2EN4cute5tupleIJNS5_1CILi128EEES8_NS7_ILi64EEEEEENS_10bfloat16_tEfNS_4arch4Sm80ELb0ELb1ELb1ELb1ELb0ELb0ELb0ELb0ELi2ELi4ELi4ELi4ELb0EEENS1_24CollectiveEpilogueBwdGQAISA_fSD_Li256ELb1ELb0EEENS1_19SingleTileSchedulerILb1ELb0ELb0ELi128EEEEEEEEEvNT_6ParamsE$_ZN4cute3eso3ESOILb0ELb1EJiNS_1CILi144EEENS2_ILi512EEEEEC2ERKiRKS3_RKS4_,($_ZN7cutlass13device_kernelIN5flash19enable_sm80_to_sm89INS1_16FlashAttnBwdSm80INS1_25CollectiveMainloopBwdSm80ILi2ELi2EN4cute5tupleIJNS5_1CILi128EEES8_NS7_ILi64EEEEEENS_10bfloat16_tEfNS_4arch4Sm80ELb0ELb1ELb1ELb1ELb0ELb0ELb0ELb0ELi2ELi4ELi4ELi4ELb0EEENS1_24CollectiveEpilogueBwdGQAISA_fSD_Li256ELb1ELb0EEENS1_19SingleTileSchedulerILb1ELb0ELb0ELi128EEEEEEEEEvNT_6ParamsE$_ZN4cute3eso3ESOILb0ELb1EJiNS_1CILi4096EEEEEC2ERKiRKS3_ - $_ZN7cutlass13device_kernelIN5flash19enable_sm80_to_sm89INS1_16FlashAttnBwdSm80INS1_25CollectiveMainloopBwdSm80ILi2ELi2EN4cute5tupleIJNS5_1CILi128EEES8_NS7_ILi64EEEEEENS_10bfloat16_tEfNS_4arch4Sm80ELb0ELb1ELb1ELb1ELb0ELb0ELb0ELb0ELi2ELi4ELi4ELi4ELb0EEENS1_24CollectiveEpilogueBwdGQAISA_fSD_Li256ELb1ELb0EEENS1_19SingleTileSchedulerILb1ELb0ELb0ELi128EEEEEEEEEvNT_6ParamsE$_ZN4cute3eso3ESOILb0ELb1EJiNS_1CILi144EEENS2_ILi512EEEEEC2ERKiRKS3_RKS4_)
$_ZN7cutlass13device_kernelIN5flash19enable_sm80_to_sm89INS1_16FlashAttnBwdSm80INS1_25CollectiveMainloopBwdSm80ILi2ELi2EN4cute5tupleIJNS5_1CILi128EEES8_NS7_ILi64EEEEEENS_10bfloat16_tEfNS_4arch4Sm80ELb0ELb1ELb1ELb1ELb0ELb0ELb0ELb0ELi2ELi4ELi4ELi4ELb0EEENS1_24CollectiveEpilogueBwdGQAISA_fSD_Li256ELb1ELb0EEENS1_19SingleTileSchedulerILb1ELb0ELb0ELi128EEEEEEEEEvNT_6ParamsE$_ZN4cute3eso3ESOILb0ELb1EJiNS_1CILi144EEENS2_ILi512EEEEEC2ERKiRKS3_RKS4_:
[----:B------:R-:W-:Y:S01]  /*7190*/  IADD3 R4, R61, -c[0x0][0x20], RZ ;  /* 0x800008003d047a10 */ /* 0x000fe20007ffe0ff */
[----:B------:R-:W-:Y:S01]  /*71a0*/  IMAD.MOV.U32 R8, RZ, RZ, R6 ;  /* 0x000000ffff087224 */ /* 0x000fe200078e0006 */
[----:B------:R-:W-:-:S03]  /*71b0*/  MOV R9, 0x0 ;  /* 0x0000000000097802 */ /* 0x000fc60000000f00 */
[----:B------:R1:W-:Y:S01]  /*71c0*/  STL [R4], R5 ;  /* 0x0000000504007387 */ /* 0x0003e20000100800 */
[----:B------:R-:W-:Y:S05]  /*71d0*/  RET.REL.NODEC R8 `(_ZN7cutlass13device_kernelIN5flash19enable_sm80_to_sm89INS1_16FlashAttnBwdSm80INS1_25CollectiveMainloopBwdSm80ILi2ELi2EN4cute5tupleIJNS5_1CILi128EEES8_NS7_ILi64EEEEEENS_10bfloat16_tEfNS_4arch4Sm80ELb0ELb1ELb1ELb1ELb0ELb0ELb0ELb0ELi2ELi4ELi4ELi4ELb0EEENS1_24CollectiveEpilogueBwdGQAISA_fSD_Li256ELb1ELb0EEENS1_19SingleTileSchedulerILb1ELb0ELb0ELi128EEEEEEEEEvNT_6ParamsE) ;  /* 0xffff8e2008007950 */ /* 0x000fea0003c3ffff */
        .type           $_ZN7cutlass13device_kernelIN5flash19enable_sm80_to_sm89INS1_16FlashAttnBwdSm80INS1_25CollectiveMainloopBwdSm80ILi2ELi2EN4cute5tupleIJNS5_1CILi128EEES8_NS7_ILi64EEEEEENS_10bfloat16_tEfNS_4arch4Sm80ELb0ELb1ELb1ELb1ELb0ELb0ELb0ELb0ELi2ELi4ELi4ELi4ELb0EEENS1_24CollectiveEpilogueBwdGQAISA_fSD_Li256ELb1ELb0EEENS1_19SingleTileSchedulerILb1ELb0ELb0ELi128EEEEEEEEEvNT_6ParamsE$_ZN4cute3eso3ESOILb0ELb1EJiNS_1CILi4096EEEEEC2ERKiRKS3_,@function
        .size           $_ZN7cutlass13device_kernelIN5flash19enable_sm80_to_sm89INS1_16FlashAttnBwdSm80INS1_25CollectiveMainloopBwdSm80ILi2ELi2EN4cute5tupleIJNS5_1CILi128EEES8_NS7_ILi64EEEEEENS_10bfloat16_tEfNS_4arch4Sm80ELb0ELb1ELb1ELb1ELb0ELb0ELb0ELb0ELi2ELi4ELi4ELi4ELb0EEENS1_24CollectiveEpilogueBwdGQAISA_fSD_Li256ELb1ELb0EEENS1_19SingleTileSchedulerILb1ELb0ELb0ELi128EEEEEEEEEvNT_6ParamsE$_ZN4cute3eso3ESOILb0ELb1EJiNS_1CILi4096EEEEEC2ERKiRKS3_,($_ZN7cutlass13device_kernelIN5flash19enable_sm80_to_sm89INS1_16FlashAttnBwdSm80INS1_25CollectiveMainloopBwdSm80ILi2ELi2EN4cute5tupleIJNS5_1CILi128EEES8_NS7_ILi64EEEEEENS_10bfloat16_tEfNS_4arch4Sm80ELb0ELb1ELb1ELb1ELb0ELb0ELb0ELb0ELi2ELi4ELi4ELi4ELb0EEENS1_24CollectiveEpilogueBwdGQAISA_fSD_Li256ELb1ELb0EEENS1_19SingleTileSchedulerILb1ELb0ELb0ELi128EEEEEEEEEvNT_6ParamsE$_ZN4cute3eso3ESOILb0ELb1EJiNS_1CILi512EEEEEC2ERKiRKS3_ - $_ZN7cutlass13device_kernelIN5flash19enable_sm80_to_sm89INS1_16FlashAttnBwdSm80INS1_25CollectiveMainloopBwdSm80ILi2ELi2EN4cute5tupleIJNS5_1CILi128EEES8_NS7_ILi64EEEEEENS_10bfloat16_tEfNS_4arch4Sm80ELb0ELb1ELb1ELb1ELb0ELb0ELb0ELb0ELi2ELi4ELi4ELi4ELb0EEENS1_24CollectiveEpilogueBwdGQAISA_fSD_Li256ELb1ELb0EEENS1_19SingleTileSchedulerILb1ELb0ELb0ELi128EEEEEEEEEvNT_6ParamsE$_ZN4cute3eso3ESOILb0ELb1EJiNS_1CILi4096EEEEEC2ERKiRKS3_)
$_ZN7cutlass13device_kernelIN5flash19enable_sm80_to_sm89INS1_16FlashAttnBwdSm80INS1_25CollectiveMainloopBwdSm80ILi2ELi2EN4cute5tupleIJNS5_1CILi128EEES8_NS7_ILi64EEEEEENS_10bfloat16_tEfNS_4arch4Sm80ELb0ELb1ELb1ELb1ELb0ELb0ELb0ELb0ELi2ELi4ELi4ELi4ELb0EEENS1_24CollectiveEpilogueBwdGQAISA_fSD_Li256ELb1ELb0EEENS1_19SingleTileSchedulerILb1ELb0ELb0ELi128EEEEEEEEEvNT_6ParamsE$_ZN4cute3eso3ESOILb0ELb1EJiNS_1CILi4096EEEEEC2ERKiRKS3_:
[----:B------:R-:W-:Y:S02]  /*71e0*/  IADD3 R9, R9, -c[0x0][0x20], RZ ;  /* 0x8000080009097a10 */ /* 0x000fe40007ffe0ff */
[----:B------:R-:W-:-:S03]  /*71f0*/  MOV R5, 0x0 ;  /* 0x0000000000057802 */ /* 0x000fc60000000f00 */
[----:B------:R1:W-:Y:S01]  /*7200*/  STL [R9], R2 ;  /* 0x0000000209007387 */ /* 0x0003e20000100800 */
[----:B------:R-:W-:Y:S05]  /*7210*/  RET.REL.NODEC R4 `(_ZN7cutlass13device_kernelIN5flash19enable_sm80_to_sm89INS1_16FlashAttnBwdSm80INS1_25CollectiveMainloopBwdSm80ILi2ELi2EN4cute5tupleIJNS5_1CILi128EEES8_NS7_ILi64EEEEEENS_10bfloat16_tEfNS_4arch4Sm80ELb0ELb1ELb1ELb1ELb0ELb0ELb0ELb0ELi2ELi4ELi4ELi4ELb0EEENS1_24CollectiveEpilogueBwdGQAISA_fSD_Li256ELb1ELb0EEENS1_19SingleTileSchedulerILb1ELb0ELb0ELi128EEEEEEEEEvNT_6ParamsE) ;  /* 0xffff8de004007950 */ /* 0x000fea0003c3ffff */
        .type           $_ZN7cutlass13device_kernelIN5flash19enable_sm80_to_sm89INS1_16FlashAttnBwdSm80INS1_25CollectiveMainloopBwdSm80ILi2ELi2EN4cute5tupleIJNS5_1CILi128EEES8_NS7_ILi64EEEEEENS_10bfloat16_tEfNS_4arch4Sm80ELb0ELb1ELb1ELb1ELb0ELb0ELb0ELb0ELi2ELi4ELi4ELi4ELb0EEENS1_24CollectiveEpilogueBwdGQAISA_fSD_Li256ELb1ELb0EEENS1_19SingleTileSchedulerILb1ELb0ELb0ELi128EEEEEEEEEvNT_6ParamsE$_ZN4cute3eso3ESOILb0ELb1EJiNS_1CILi512EEEEEC2ERKiRKS3_,@function
        .size           $_ZN7cutlass13device_kernelIN5flash19enable_sm80_to_sm89INS1_16FlashAttnBwdSm80INS1_25CollectiveMainloopBwdSm80ILi2ELi2EN4cute5tupleIJNS5_1CILi128EEES8_NS7_ILi64EEEEEENS_10bfloat16_tEfNS_4arch4Sm80ELb0ELb1ELb1ELb1ELb0ELb0ELb0ELb0ELi2ELi4ELi4ELi4ELb0EEENS1_24CollectiveEpilogueBwdGQAISA_fSD_Li256ELb1ELb0EEENS1_19SingleTileSchedulerILb1ELb0ELb0ELi128EEEEEEEEEvNT_6ParamsE$_ZN4cute3eso3ESOILb0ELb1EJiNS_1CILi512EEEEEC2ERKiRKS3_,($_ZN7cutlass13device_kernelIN5flash19enable_sm80_to_sm89INS1_16FlashAttnBwdSm80INS1_25CollectiveMainloopBwdSm80ILi2ELi2EN4cute5tupleIJNS5_1CILi128EEES8_NS7_ILi64EEEEEENS_10bfloat16_tEfNS_4arch4Sm80ELb0ELb1ELb1ELb1ELb0ELb0ELb0ELb0ELi2ELi4ELi4ELi4ELb0EEENS1_24CollectiveEpilogueBwdGQAISA_fSD_Li256ELb1ELb0EEENS1_19SingleTileSchedulerILb1ELb0ELb0ELi128EEEEEEEEEvNT_6ParamsE$_ZN4cute3eso3ESOILb0ELb1EJiNS_1CILi72EEENS2_ILi512EEEEEC2ERKiRKS3_RKS4_ - $_ZN7cutlass13device_kernelIN5flash19enable_sm80_to_sm89INS1_16FlashAttnBwdSm80INS1_25CollectiveMainloopBwdSm80ILi2ELi2EN4cute5tupleIJNS5_1CILi128EEES8_NS7_ILi64EEEEEENS_10bfloat16_tEfNS_4arch4Sm80ELb0ELb1ELb1ELb1ELb0ELb0ELb0ELb0ELi2ELi4ELi4ELi4ELb0EEENS1_24CollectiveEpilogueBwdGQAISA_fSD_Li256ELb1ELb0EEENS1_19SingleTileSchedulerILb1ELb0ELb0ELi128EEEEEEEEEvNT_6ParamsE$_ZN4cute3eso3ESOILb0ELb1EJiNS_1CILi512EEEEEC2ERKiRKS3_)
$_ZN7cutlass13device_kernelIN5flash19enable_sm80_to_sm89INS1_16FlashAttnBwdSm80INS1_25CollectiveMainloopBwdSm80ILi2ELi2EN4cute5tupleIJNS5_1CILi128EEES8_NS7_ILi64EEEEEENS_10bfloat16_tEfNS_4arch4Sm80ELb0ELb1ELb1ELb1ELb0ELb0ELb0ELb0ELi2ELi4ELi4ELi4ELb0EEENS1_24CollectiveEpilogueBwdGQAISA_fSD_Li256ELb1ELb0EEENS1_19SingleTileSchedulerILb1ELb0ELb0ELi128EEEEEEEEEvNT_6ParamsE$_ZN4cute3eso3ESOILb0ELb1EJiNS_1CILi512EEEEEC2ERKiRKS3_:
[----:B------:R-:W-:Y:S02]  /*7220*/  IADD3 R3, R72, -c[0x0][0x20], RZ ;  /* 0x8000080048037a10 */ /* 0x000fe40007ffe0ff */
[----:B------:R-:W-:-:S03]  /*7230*/  MOV R5, 0x0 ;  /* 0x0000000000057802 */ /* 0x000fc60000000f00 */
[----:B------:R1:W-:Y:S01]  /*7240*/  STL [R3], R2 ;  /* 0x0000000203007387 */ /* 0x0003e20000100800 */
[----:B------:R-:W-:Y:S05]  /*7250*/  RET.REL.NODEC R4 `(_ZN7cutlass13device_kernelIN5flash19enable_sm80_to_sm89INS1_16FlashAttnBwdSm80INS1_25CollectiveMainloopBwdSm80ILi2ELi2EN4cute5tupleIJNS5_1CILi128EEES8_NS7_ILi64EEEEEENS_10bfloat16_tEfNS_4arch4Sm80ELb0ELb1ELb1ELb1ELb0ELb0ELb0ELb0ELi2ELi4ELi4ELi4ELb0EEENS1_24CollectiveEpilogueBwdGQAISA_fSD_Li256ELb1ELb0EEENS1_19SingleTileSchedulerILb1ELb0ELb0ELi128EEEEEEEEEvNT_6ParamsE) ;  /* 0xffff8da004007950 */ /* 0x000fea0003c3ffff */
        .type           $_ZN7cutlass13device_kernelIN5flash19enable_sm80_to_sm89INS1_16FlashAttnBwdSm80INS1_25CollectiveMainloopBwdSm80ILi2ELi2EN4cute5tupleIJNS5_1CILi128EEES8_NS7_ILi64EEEEEENS_10bfloat16_tEfNS_4arch4Sm80ELb0ELb1ELb1ELb1ELb0ELb0ELb0ELb0ELi2ELi4ELi4ELi4ELb0EEENS1_24CollectiveEpilogueBwdGQAISA_fSD_Li256ELb1ELb0EEENS1_19SingleTileSchedulerILb1ELb0ELb0ELi128EEEEEEEEEvNT_6ParamsE$_ZN4cute3eso3ESOILb0ELb1EJiNS_1CILi72EEENS2_ILi512EEEEEC2ERKiRKS3_RKS4_,@function
        .size           $_ZN7cutlass13device_kernelIN5flash19enable_sm80_to_sm89INS1_16FlashAttnBwdSm80INS1_25CollectiveMainloopBwdSm80ILi2ELi2EN4cute5tupleIJNS5_1CILi128EEES8_NS7_ILi64EEEEEENS_10bfloat16_tEfNS_4arch4Sm80ELb0ELb1ELb1ELb1ELb0ELb0ELb0ELb0ELi2ELi4ELi4ELi4ELb0EEENS1_24CollectiveEpilogueBwdGQAISA_fSD_Li256ELb1ELb0EEENS1_19SingleTileSchedulerILb1ELb0ELb0ELi128EEEEEEEEEvNT_6ParamsE$_ZN4cute3eso3ESOILb0ELb1EJiNS_1CILi72EEENS2_ILi512EEEEEC2ERKiRKS3_RKS4_,($_ZN7cutlass13device_kernelIN5flash19enable_sm80_to_sm89INS1_16FlashAttnBwdSm80INS1_25CollectiveMainloopBwdSm80ILi2ELi2EN4cute5tupleIJNS5_1CILi128EEES8_NS7_ILi64EEEEEENS_10bfloat16_tEfNS_4arch4Sm80ELb0ELb1ELb1ELb1ELb0ELb0ELb0ELb0ELi2ELi4ELi4ELi4ELb0EEENS1_24CollectiveEpilogueBwdGQAISA_fSD_Li256ELb1ELb0EEENS1_19SingleTileSchedulerILb1ELb0ELb0ELi128EEEEEEEEEvNT_6ParamsE$_ZN4cute3eso3ESOILb0ELb1EJlEEC2ERKl - $_ZN7cutlass13device_kernelIN5flash19enable_sm80_to_sm89INS1_16FlashAttnBwdSm80INS1_25CollectiveMainloopBwdSm80ILi2ELi2EN4cute5tupleIJNS5_1CILi128EEES8_NS7_ILi64EEEEEENS_10bfloat16_tEfNS_4arch4Sm80ELb0ELb1ELb1ELb1ELb0ELb0ELb0ELb0ELi2ELi4ELi4ELi4ELb0EEENS1_24CollectiveEpilogueBwdGQAISA_fSD_Li256ELb1ELb0EEENS1_19SingleTileSchedulerILb1ELb0ELb0ELi128EEEEEEEEEvNT_6ParamsE$_ZN4cute3eso3ESOILb0ELb1EJiNS_1CILi72EEENS2_ILi512EEEEEC2ERKiRKS3_RKS4_)
$_ZN7cutlass13device_kernelIN5flash19enable_sm80_to_sm89INS1_16FlashAttnBwdSm80INS1_25CollectiveMainloopBwdSm80ILi2ELi2EN4cute5tupleIJNS5_1CILi128EEES8_NS7_ILi64EEEEEENS_10bfloat16_tEfNS_4arch4Sm80ELb0ELb1ELb1ELb1ELb0ELb0ELb0ELb0ELi2ELi4ELi4ELi4ELb0EEENS1_24CollectiveEpilogueBwdGQAISA_fSD_Li256ELb1ELb0EEENS1_19SingleTileSchedulerILb1ELb0ELb0ELi128EEEEEEEEEvNT_6ParamsE$_ZN4cute3eso3ESOILb0ELb1EJiNS_1CILi72EEENS2_ILi512EEEEEC2ERKiRKS3_RKS4_:
[----:B------:R-:W-:Y:S01]  /*7260*/  IADD3 R4, R4, -c[0x0][0x20], RZ ;  /* 0x8000080004047a10 */ /* 0x000fe20007ffe0ff */
[----:B------:R-:W-:Y:S01]  /*7270*/  IMAD.MOV.U32 R8, RZ, RZ, R6 ;  /* 0x000000ffff087224 */ /* 0x000fe200078e0006 */
[----:B------:R-:W-:-:S03]  /*7280*/  MOV R9, 0x0 ;  /* 0x0000000000097802 */ /* 0x000fc60000000f00 */
[----:B------:R1:W-:Y:S01]  /*7290*/  STL [R4], R5 ;  /* 0x0000000504007387 */ /* 0x0003e20000100800 */
[----:B------:R-:W-:Y:S05]  /*72a0*/  RET.REL.NODEC R8 `(_ZN7cutlass13device_kernelIN5flash19enable_sm80_to_sm89INS1_16FlashAttnBwdSm80INS1_25CollectiveMainloopBwdSm80ILi2ELi2EN4cute5tupleIJNS5_1CILi128EEES8_NS7_ILi64EEEEEENS_10bfloat16_tEfNS_4arch4Sm80ELb0ELb1ELb1ELb1ELb0ELb0ELb0ELb0ELi2ELi4ELi4ELi4ELb0EEENS1_24CollectiveEpilogueBwdGQAISA_fSD_Li256ELb1ELb0EEENS1_19SingleTileSchedulerILb1ELb0ELb0ELi128EEEEEEEEEvNT_6ParamsE) ;  /* 0xffff8d5008007950 */ /* 0x000fea0003c3ffff */
        .type           $_ZN7cutlass13device_kernelIN5flash19enable_sm80_to_sm89INS1_16FlashAttnBwdSm80INS1_25CollectiveMainloopBwdSm80ILi2ELi2EN4cute5tupleIJNS5_1CILi128EEES8_NS7_ILi64EEEEEENS_10bfloat16_tEfNS_4arch4Sm80ELb0ELb1ELb1ELb1ELb0ELb0ELb0ELb0ELi2ELi4ELi4ELi4ELb0EEENS1_24CollectiveEpilogueBwdGQAISA_fSD_Li256ELb1ELb0EEENS1_19SingleTileSchedulerILb1ELb0ELb0ELi128EEEEEEEEEvNT_6ParamsE$_ZN4cute3eso3ESOILb0ELb1EJlEEC2ERKl,@function
        .size           $_ZN7cutlass13device_kernelIN5flash19enable_sm80_to_sm89INS1_16FlashAttnBwdSm80INS1_25CollectiveMainloopBwdSm80ILi2ELi2EN4cute5tupleIJNS5_1CILi128EEES8_NS7_ILi64EEEEEENS_10bfloat16_tEfNS_4arch4Sm80ELb0ELb1ELb1ELb1ELb0ELb0ELb0ELb0ELi2ELi4ELi4ELi4ELb0EEENS1_24CollectiveEpilogueBwdGQAISA_fSD_Li256ELb1ELb0EEENS1_19SingleTileSchedulerILb1ELb0ELb0ELi128EEEEEEEEEvNT_6ParamsE$_ZN4cute3eso3ESOILb0ELb1EJlEEC2ERKl,($_ZN7cutlass13device_kernelIN5flash19enable_sm80_to_sm89INS1_16FlashAttnBwdSm80INS1_25CollectiveMainloopBwdSm80ILi2ELi2EN4cute5tupleIJNS5_1CILi128EEES8_NS7_ILi64EEEEEENS_10bfloat16_tEfNS_4arch4Sm80ELb0ELb1ELb1ELb1ELb0ELb0ELb0ELb0ELi2ELi4ELi4ELi4ELb0EEENS1_24CollectiveEpilogueBwdGQAISA_fSD_Li256ELb1ELb0EEENS1_19SingleTileSchedulerILb1ELb0ELb0ELi128EEEEEEEEEvNT_6ParamsE$_ZN4cute3eso3ESOILb1ELb0EJNS_10UnderscoreES2_S2_iEEC2ERKS2_S5_S5_RKi - $_ZN7cutlass13device_kernelIN5flash19enable_sm80_to_sm89INS1_16FlashAttnBwdSm80INS1_25CollectiveMainloopBwdSm80ILi2ELi2EN4cute5tupleIJNS5_1CILi128EEES8_NS7_ILi64EEEEEENS_10bfloat16_tEfNS_4arch4Sm80ELb0ELb1ELb1ELb1ELb0ELb0ELb0ELb0ELi2ELi4ELi4ELi4ELb0EEENS1_24CollectiveEpilogueBwdGQAISA_fSD_Li256ELb1ELb0EEENS1_19SingleTileSchedulerILb1ELb0ELb0ELi128EEEEEEEEEvNT_6ParamsE$_ZN4cute3eso3ESOILb0ELb1EJlEEC2ERKl)
$_ZN7cutlass13device_kernelIN5flash19enable_sm80_to_sm89INS1_16FlashAttnBwdSm80INS1_25CollectiveMainloopBwdSm80ILi2ELi2EN4cute5tupleIJNS5_1CILi128EEES8_NS7_ILi64EEEEEENS_10bfloat16_tEfNS_4arch4Sm80ELb0ELb1ELb1ELb1ELb0ELb0ELb0ELb0ELi2ELi4ELi4ELi4ELb0EEENS1_24CollectiveEpilogueBwdGQAISA_fSD_Li256ELb1ELb0EEENS1_19SingleTileSchedulerILb1ELb0ELb0ELi128EEEEEEEEEvNT_6ParamsE$_ZN4cute3eso3ESOILb0ELb1EJlEEC2ERKl:
[----:B------:R-:W-:Y:S01]  /*72b0*/  IADD3 R5, R5, -c[0x0][0x20], RZ ;  /* 0x8000080005057a10 */ /* 0x000fe20007ffe0ff */
[----:B------:R-:W-:Y:S01]  /*72c0*/  IMAD.MOV.U32 R82, RZ, RZ, R6 ;  /* 0x000000ffff527224 */ /* 0x000fe200078e0006 */
[----:B------:R-:W-:-:S03]  /*72d0*/  MOV R83, 0x0 ;  /* 0x0000000000537802 */ /* 0x000fc60000000f00 */
[----:B------:R1:W-:Y:S01]  /*72e0*/  STL.64 [R5], R2 ;  /* 0x0000000205007387 */ /* 0x0003e20000100a00 */
[----:B------:R-:W-:Y:S05]  /*72f0*/  RET.REL.NODEC R82 `(_ZN7cutlass13device_kernelIN5flash19enable_sm80_to_sm89INS1_16FlashAttnBwdSm80INS1_25CollectiveMainloopBwdSm80ILi2ELi2EN4cute5tupleIJNS5_1CILi128EEES8_NS7_ILi64EEEEEENS_10bfloat16_tEfNS_4arch4Sm80ELb0ELb1ELb1ELb1ELb0ELb0ELb0ELb0ELi2ELi4ELi4ELi4ELb0EEENS1_24CollectiveEpilogueBwdGQAISA_fSD_Li256ELb1ELb0EEENS1_19SingleTileSchedulerILb1ELb0ELb0ELi128EEEEEEEEEvNT_6ParamsE) ;  /* 0xffff8d0052007950 */ /* 0x000fea0003c3ffff */
        .type           $_ZN7cutlass13device_kernelIN5flash19enable_sm80_to_sm89INS1_16FlashAttnBwdSm80INS1_25CollectiveMainloopBwdSm80ILi2ELi2EN4cute5tupleIJNS5_1CILi128EEES8_NS7_ILi64EEEEEENS_10bfloat16_tEfNS_4arch4Sm80ELb0ELb1ELb1ELb1ELb0ELb0ELb0ELb0ELi2ELi4ELi4ELi4ELb0EEENS1_24CollectiveEpilogueBwdGQAISA_fSD_Li256ELb1ELb0EEENS1_19SingleTileSchedulerILb1ELb0ELb0ELi128EEEEEEEEEvNT_6ParamsE$_ZN4cute3eso3ESOILb1ELb0EJNS_10UnderscoreES2_S2_iEEC2ERKS2_S5_S5_RKi,@function
        .size           $_ZN7cutlass13device_kernelIN5flash19enable_sm80_to_sm89INS1_16FlashAttnBwdSm80INS1_25CollectiveMainloopBwdSm80ILi2ELi2EN4cute5tupleIJNS5_1CILi128EEES8_NS7_ILi64EEEEEENS_10bfloat16_tEfNS_4arch4Sm80ELb0ELb1ELb1ELb1ELb0ELb0ELb0ELb0ELi2ELi4ELi4ELi4ELb0EEENS1_24CollectiveEpilogueBwdGQAISA_fSD_Li256ELb1ELb0EEENS1_19SingleTileSchedulerILb1ELb0ELb0ELi128EEEEEEEEEvNT_6ParamsE$_ZN4cute3eso3ESOILb1ELb0EJNS_10UnderscoreES2_S2_iEEC2ERKS2_S5_S5_RKi,($_ZN7cutlass13device_kernelIN5flash19enable_sm80_to_sm89INS1_16FlashAttnBwdSm80INS1_25CollectiveMainloopBwdSm80ILi2ELi2EN4cute5tupleIJNS5_1CILi128EEES8_NS7_ILi64EEEEEENS_10bfloat16_tEfNS_4arch4Sm80ELb0ELb1ELb1ELb1ELb0ELb0ELb0ELb0ELi2ELi4ELi4ELi4ELb0EEENS1_24CollectiveEpilogueBwdGQAISA_fSD_Li256ELb1ELb0EEENS1_19SingleTileSchedulerILb1ELb0ELb0ELi128EEEEEEEEEvNT_6ParamsE$_ZN4cute3eso3ESOILb1ELb0EJNS_10UnderscoreES2_iEEC2ERKS2_S5_RKi - $_ZN7cutlass13device_kernelIN5flash19enable_sm80_to_sm89INS1_16FlashAttnBwdSm80INS1_25CollectiveMainloopBwdSm80ILi2ELi2EN4cute5tupleIJNS5_1CILi128EEES8_NS7_ILi64EEEEEENS_10bfloat16_tEfNS_4arch4Sm80ELb0ELb1ELb1ELb1ELb0ELb0ELb0ELb0ELi2ELi4ELi4ELi4ELb0EEENS1_24CollectiveEpilogueBwdGQAISA_fSD_Li256ELb1ELb0EEENS1_19SingleTileSchedulerILb1ELb0ELb0ELi128EEEEEEEEEvNT_6ParamsE$_ZN4cute3eso3ESOILb1ELb0EJNS_10UnderscoreES2_S2_iEEC2ERKS2_S5_S5_RKi)
$_ZN7cutlass13device_kernelIN5flash19enable_sm80_to_sm89INS1_16FlashAttnBwdSm80INS1_25CollectiveMainloopBwdSm80ILi2ELi2EN4cute5tupleIJNS5_1CILi128EEES8_NS7_ILi64EEEEEENS_10bfloat16_tEfNS_4arch4Sm80ELb0ELb1ELb1ELb1ELb0ELb0ELb0ELb0ELi2ELi4ELi4ELi4ELb0EEENS1_24CollectiveEpilogueBwdGQAISA_fSD_Li256ELb1ELb0EEENS1_19SingleTileSchedulerILb1ELb0ELb0ELi128EEEEEEEEEvNT_6ParamsE$_ZN4cute3eso3ESOILb1ELb0EJNS_10UnderscoreES2_S2_iEEC2ERKS2_S5_S5_RKi:
[----:B------:R-:W-:Y:S02]  /*7300*/  IADD3 R2, R2, -c[0x0][0x20], RZ ;  /* 0x8000080002027a10 */ /* 0x000fe40007ffe0ff */
[----:B------:R-:W-:-:S03]  /*7310*/  MOV R5, 0x0 ;  /* 0x0000000000057802 */ /* 0x000fc60000000f00 */
[----:B------:R1:W-:Y:S01]  /*7320*/  STL [R2], R3 ;  /* 0x0000000302007387 */ /* 0x0003e20000100800 */
[----:B------:R-:W-:Y:S05]  /*7330*/  RET.REL.NODEC R4 `(_ZN7cutlass13device_kernelIN5flash19enable_sm80_to_sm89INS1_16FlashAttnBwdSm80INS1_25CollectiveMainloopBwdSm80ILi2ELi2EN4cute5tupleIJNS5_1CILi128EEES8_NS7_ILi64EEEEEENS_10bfloat16_tEfNS_4arch4Sm80ELb0ELb1ELb1ELb1ELb0ELb0ELb0ELb0ELi2ELi4ELi4ELi4ELb0EEENS1_24CollectiveEpilogueBwdGQAISA_fSD_Li256ELb1ELb0EEENS1_19SingleTileSchedulerILb1ELb0ELb0ELi128EEEEEEEEEvNT_6ParamsE) ;  /* 0xffff8cc004007950 */ /* 0x000fea0003c3ffff */
        .type           $_ZN7cutlass13device_kernelIN5flash19enable_sm80_to_sm89INS1_16FlashAttnBwdSm80INS1_25CollectiveMainloopBwdSm80ILi2ELi2EN4cute5tupleIJNS5_1CILi128EEES8_NS7_ILi64EEEEEENS_10bfloat16_tEfNS_4arch4Sm80ELb0ELb1ELb1ELb1ELb0ELb0ELb0ELb0ELi2ELi4ELi4ELi4ELb0EEENS1_24CollectiveEpilogueBwdGQAISA_fSD_Li256ELb1ELb0EEENS1_19SingleTileSchedulerILb1ELb0ELb0ELi128EEEEEEEEEvNT_6ParamsE$_ZN4cute3eso3ESOILb1ELb0EJNS_10UnderscoreES2_iEEC2ERKS2_S5_RKi,@function
        .size           $_ZN7cutlass13device_kernelIN5flash19enable_sm80_to_sm89INS1_16FlashAttnBwdSm80INS1_25CollectiveMainloopBwdSm80ILi2ELi2EN4cute5tupleIJNS5_1CILi128EEES8_NS7_ILi64EEEEEENS_10bfloat16_tEfNS_4arch4Sm80ELb0ELb1ELb1ELb1ELb0ELb0ELb0ELb0ELi2ELi4ELi4ELi4ELb0EEENS1_24CollectiveEpilogueBwdGQAISA_fSD_Li256ELb1ELb0EEENS1_19SingleTileSchedulerILb1ELb0ELb0ELi128EEEEEEEEEvNT_6ParamsE$_ZN4cute3eso3ESOILb1ELb0EJNS_10UnderscoreES2_iEEC2ERKS2_S5_RKi,($_ZN7cutlass13device_kernelIN5flash19enable_sm80_to_sm89INS1_16FlashAttnBwdSm80INS1_25CollectiveMainloopBwdSm80ILi2ELi2EN4cute5tupleIJNS5_1CILi128EEES8_NS7_ILi64EEEEEENS_10bfloat16_tEfNS_4arch4Sm80ELb0ELb1ELb1ELb1ELb0ELb0ELb0ELb0ELi2ELi4ELi4ELi4ELb0EEENS1_24CollectiveEpilogueBwdGQAISA_fSD_Li256ELb1ELb0EEENS1_19SingleTileSchedulerILb1ELb0ELb0ELi128EEEEEEEEEvNT_6ParamsE$_ZN4cute3eso3ESOILb1ELb0EJNS_10UnderscoreEiEEC2ERKS2_RKi - $_ZN7cutlass13device_kernelIN5flash19enable_sm80_to_sm89INS1_16FlashAttnBwdSm80INS1_25CollectiveMainloopBwdSm80ILi2ELi2EN4cute5tupleIJNS5_1CILi128EEES8_NS7_ILi64EEEEEENS_10bfloat16_tEfNS_4arch4Sm80ELb0ELb1ELb1ELb1ELb0ELb0ELb0ELb0ELi2ELi4ELi4ELi4ELb0EEENS1_24CollectiveEpilogueBwdGQAISA_fSD_Li256ELb1ELb0EEENS1_19SingleTileSchedulerILb1ELb0ELb0ELi128EEEEEEEEEvNT_6ParamsE$_ZN4cute3eso3ESOILb1ELb0EJNS_10UnderscoreES2_iEEC2ERKS2_S5_RKi)
$_ZN7cutlass13device_kernelIN5flash19enable_sm80_to_sm89INS1_16FlashAttnBwdSm80INS1_25CollectiveMainloopBwdSm80ILi2ELi2EN4cute5tupleIJNS5_1CILi128EEES8_NS7_ILi64EEEEEENS_10bfloat16_tEfNS_4arch4Sm80ELb0ELb1ELb1ELb1ELb0ELb0ELb0ELb0ELi2ELi4ELi4ELi4ELb0EEENS1_24CollectiveEpilogueBwdGQAISA_fSD_Li256ELb1ELb0EEENS1_19SingleTileSchedulerILb1ELb0ELb0ELi128EEEEEEEEEvNT_6ParamsE$_ZN4cute3eso3ESOILb1ELb0EJNS_10UnderscoreES2_iEEC2ERKS2_S5_RKi:
[----:B------:R-:W-:Y:S02]  /*7340*/  IADD3 R2, R2, -c[0x0][0x20], RZ ;  /* 0x8000080002027a10 */ /* 0x000fe40007ffe0ff */
[----:B------:R-:W-:-:S03]  /*7350*/  MOV R9, 0x0 ;  /* 0x0000000000097802 */ /* 0x000fc60000000f00 */
[----:B------:R1:W-:Y:S01]  /*7360*/  STL [R2], R3 ;  /* 0x0000000302007387 */ /* 0x0003e20000100800 */
[----:B------:R-:W-:Y:S05]  /*7370*/  RET.REL.NODEC R8 `(_ZN7cutlass13device_kernelIN5flash19enable_sm80_to_sm89INS1_16FlashAttnBwdSm80INS1_25CollectiveMainloopBwdSm80ILi2ELi2EN4cute5tupleIJNS5_1CILi128EEES8_NS7_ILi64EEEEEENS_10bfloat16_tEfNS_4arch4Sm80ELb0ELb1ELb1ELb1ELb0ELb0ELb0ELb0ELi2ELi4ELi4ELi4ELb0EEENS1_24CollectiveEpilogueBwdGQAISA_fSD_Li256ELb1ELb0EEENS1_19SingleTileSchedulerILb1ELb0ELb0ELi128EEEEEEEEEvNT_6ParamsE) ;  /* 0xffff8c8008007950 */ /* 0x000fea0003c3ffff */
        .type           $_ZN7cutlass13device_kernelIN5flash19enable_sm80_to_sm89INS1_16FlashAttnBwdSm80INS1_25CollectiveMainloopBwdSm80ILi2ELi2EN4cute5tupleIJNS5_1CILi128EEES8_NS7_ILi64EEEEEENS_10bfloat16_tEfNS_4arch4Sm80ELb0ELb1ELb1ELb1ELb0ELb0ELb0ELb0ELi2ELi4ELi4ELi4ELb0EEENS1_24CollectiveEpilogueBwdGQAISA_fSD_Li256ELb1ELb0EEENS1_19SingleTileSchedulerILb1ELb0ELb0ELi128EEEEEEEEEvNT_6ParamsE$_ZN4cute3eso3ESOILb1ELb0EJNS_10UnderscoreEiEEC2ERKS2_RKi,@function
        .size           $_ZN7cutlass13device_kernelIN5flash19enable_sm80_to_sm89INS1_16FlashAttnBwdSm80INS1_25CollectiveMainloopBwdSm80ILi2ELi2EN4cute5tupleIJNS5_1CILi128EEES8_NS7_ILi64EEEEEENS_10bfloat16_tEfNS_4arch4Sm80ELb0ELb1ELb1ELb1ELb0ELb0ELb0ELb0ELi2ELi4ELi4ELi4ELb0EEENS1_24CollectiveEpilogueBwdGQAISA_fSD_Li256ELb1ELb0EEENS1_19SingleTileSchedulerILb1ELb0ELb0ELi128EEEEEEEEEvNT_6ParamsE$_ZN4cute3eso3ESOILb1ELb0EJNS_10UnderscoreEiEEC2ERKS2_RKi,($_ZN7cutlass13device_kernelIN5flash19enable_sm80_to_sm89INS1_16FlashAttnBwdSm80INS1_25CollectiveMainloopBwdSm80ILi2ELi2EN4cute5tupleIJNS5_1CILi128EEES8_NS7_ILi64EEEEEENS_10bfloat16_tEfNS_4arch4Sm80ELb0ELb1ELb1ELb1ELb0ELb0ELb0ELb0ELi2ELi4ELi4ELi4ELb0EEENS1_24CollectiveEpilogueBwdGQAISA_fSD_Li256ELb1ELb0EEENS1_19SingleTileSchedulerILb1ELb0ELb0ELi128EEEEEEEEEvNT_6ParamsE$_ZN4cute3eso3ESOILb1ELb0EJNS_10UnderscoreEiiEEC2ERKS2_RKiS7_ - $_ZN7cutlass13device_kernelIN5flash19enable_sm80_to_sm89INS1_16FlashAttnBwdSm80INS1_25CollectiveMainloopBwdSm80ILi2ELi2EN4cute5tupleIJNS5_1CILi128EEES8_NS7_ILi64EEEEEENS_10bfloat16_tEfNS_4arch4Sm80ELb0ELb1ELb1ELb1ELb0ELb0ELb0ELb0ELi2ELi4ELi4ELi4ELb0EEENS1_24CollectiveEpilogueBwdGQAISA_fSD_Li256ELb1ELb0EEENS1_19SingleTileSchedulerILb1ELb0ELb0ELi128EEEEEEEEEvNT_6ParamsE$_ZN4cute3eso3ESOILb1ELb0EJNS_10UnderscoreEiEEC2ERKS2_RKi)
$_ZN7cutlass13device_kernelIN5flash19enable_sm80_to_sm89INS1_16FlashAttnBwdSm80INS1_25CollectiveMainloopBwdSm80ILi2ELi2EN4cute5tupleIJNS5_1CILi128EEES8_NS7_ILi64EEEEEENS_10bfloat16_tEfNS_4arch4Sm80ELb0ELb1ELb1ELb1ELb0ELb0ELb0ELb0ELi2ELi4ELi4ELi4ELb0EEENS1_24CollectiveEpilogueBwdGQAISA_fSD_Li256ELb1ELb0EEENS1_19SingleTileSchedulerILb1ELb0ELb0ELi128EEEEEEEEEvNT_6ParamsE$_ZN4cute3eso3ESOILb1ELb0EJNS_10UnderscoreEiEEC2ERKS2_RKi:
[----:B------:R-:W-:Y:S02]  /*7380*/  IADD3 R2, R2, -c[0x0][0x20], RZ ;  /* 0x8000080002027a10 */ /* 0x000fe40007ffe0ff */
[----:B------:R-:W-:-:S03]  /*7390*/  MOV R11, 0x0 ;  /* 0x00000000000b7802 */ /* 0x000fc60000000f00 */
[----:B------:R1:W-:Y:S01]  /*73a0*/  STL [R2], R3 ;  /* 0x0000000302007387 */ /* 0x0003e20000100800 */
[----:B------:R-:W-:Y:S05]  /*73b0*/  RET.REL.NODEC R10 `(_ZN7cutlass13device_kernelIN5flash19enable_sm80_to_sm89INS1_16FlashAttnBwdSm80INS1_25CollectiveMainloopBwdSm80ILi2ELi2EN4cute5tupleIJNS5_1CILi128EEES8_NS7_ILi64EEEEEENS_10bfloat16_tEfNS_4arch4Sm80ELb0ELb1ELb1ELb1ELb0ELb0ELb0ELb0ELi2ELi4ELi4ELi4ELb0EEENS1_24CollectiveEpilogueBwdGQAISA_fSD_Li256ELb1ELb0EEENS1_19SingleTileSchedulerILb1ELb0ELb0ELi128EEEEEEEEEvNT_6ParamsE) ;  /* 0xffff8c400a007950 */ /* 0x000fea0003c3ffff */
        .type           $_ZN7cutlass13device_kernelIN5flash19enable_sm80_to_sm89INS1_16FlashAttnBwdSm80INS1_25CollectiveMainloopBwdSm80ILi2ELi2EN4cute5tupleIJNS5_1CILi128EEES8_NS7_ILi64EEEEEENS_10bfloat16_tEfNS_4arch4Sm80ELb0ELb1ELb1ELb1ELb0ELb0ELb0ELb0ELi2ELi4ELi4ELi4ELb0EEENS1_24CollectiveEpilogueBwdGQAISA_fSD_Li256ELb1ELb0EEENS1_19SingleTileSchedulerILb1ELb0ELb0ELi128EEEEEEEEEvNT_6ParamsE$_ZN4cute3eso3ESOILb1ELb0EJNS_10UnderscoreEiiEEC2ERKS2_RKiS7_,@function
        .size           $_ZN7cutlass13device_kernelIN5flash19enable_sm80_to_sm89INS1_16FlashAttnBwdSm80INS1_25CollectiveMainloopBwdSm80ILi2ELi2EN4cute5tupleIJNS5_1CILi128EEES8_NS7_ILi64EEEEEENS_10bfloat16_tEfNS_4arch4Sm80ELb0ELb1ELb1ELb1ELb0ELb0ELb0ELb0ELi2ELi4ELi4ELi4ELb0EEENS1_24CollectiveEpilogueBwdGQAISA_fSD_Li256ELb1ELb0EEENS1_19SingleTileSchedulerILb1ELb0ELb0ELi128EEEEEEEEEvNT_6ParamsE$_ZN4cute3eso3ESOILb1ELb0EJNS_10UnderscoreEiiEEC2ERKS2_RKiS7_,($_ZN7cutlass13device_kernelIN5flash19enable_sm80_to_sm89INS1_16FlashAttnBwdSm80INS1_25CollectiveMainloopBwdSm80ILi2ELi2EN4cute5tupleIJNS5_1CILi128EEES8_NS7_ILi64EEEEEENS_10bfloat16_tEfNS_4arch4Sm80ELb0ELb1ELb1ELb1ELb0ELb0ELb0ELb0ELi2ELi4ELi4ELi4ELb0EEENS1_24CollectiveEpilogueBwdGQAISA_fSD_Li256ELb1ELb0EEENS1_19SingleTileSchedulerILb1ELb0ELb0ELi128EEEEEEEEEvNT_6ParamsE$_ZN4cute3eso3ESOILb1ELb0EJNS_14ComposedLayoutINS_7SwizzleILi3ELi3ELi3EEENS_1CILi0EEENS_6LayoutINS_5tupleIJNS8_IJNS8_IJNS5_ILi4EEENS5_ILi8EEEEEENS8_IJNS5_ILi2EEENS5_ILi1EEEEEEEEENS8_IJNS8_IJSC_SC_EEENS8_IJSA_S9_EEEEEEEEENS8_IJNS8_IJNS8_IJSC_NS5_ILi64EEEEEENS8_IJNS5_ILi512EEES6_EEEEEENS8_IJNS8_IJSD_SA_EEENS8_IJNS5_ILi1024EEENS5_ILi16EEEEEEEEEEEEEEEENS_10ViewEngineINS_8smem_ptrIPN7cutlass10bfloat16_tEEEEEEEC2ERKSW_RKS13_ - $_ZN7cutlass13device_kernelIN5flash19enable_sm80_to_sm89INS1_16FlashAttnBwdSm80INS1_25CollectiveMainloopBwdSm80ILi2ELi2EN4cute5tupleIJNS5_1CILi128EEES8_NS7_ILi64EEEEEENS_10bfloat16_tEfNS_4arch4Sm80ELb0ELb1ELb1ELb1ELb0ELb0ELb0ELb0ELi2ELi4ELi4ELi4ELb0EEENS1_24CollectiveEpilogueBwdGQAISA_fSD_Li256ELb1ELb0EEENS1_19SingleTileSchedulerILb1ELb0ELb0ELi128EEEEEEEEEvNT_6ParamsE$_ZN4cute3eso3ESOILb1ELb0EJNS_10UnderscoreEiiEEC2ERKS2_RKiS7_)
$_ZN7cutlass13device_kernelIN5flash19enable_sm80_to_sm89INS1_16FlashAttnBwdSm80INS1_25CollectiveMainloopBwdSm80ILi2ELi2EN4cute5tupleIJNS5_1CILi128EEES8_NS7_ILi64EEEEEENS_10bfloat16_tEfNS_4arch4Sm80ELb0ELb1ELb1ELb1ELb0ELb0ELb0ELb0ELi2ELi4ELi4ELi4ELb0EEENS1_24CollectiveEpilogueBwdGQAISA_fSD_Li256ELb1ELb0EEENS1_19SingleTileSchedulerILb1ELb0ELb0ELi128EEEEEEEEEvNT_6ParamsE$_ZN4cute3eso3ESOILb1ELb0EJNS_10UnderscoreEiiEEC2ERKS2_RKiS7_:
[----:B------:R-:W-:Y:S02]  /*73c0*/  IADD3 R3, R83, -c[0x0][0x20], RZ ;  /* 0x8000080053037a10 */ /* 0x000fe40007ffe0ff */
[----:B------:R-:W-:-:S03]  /*73d0*/  IADD3 R2, R69, -c[0x0][0x20], RZ ;  /* 0x8000080045027a10 */ /* 0x000fc60007ffe0ff */
[----:B------:R1:W-:Y:S04]  /*73e0*/  STL [R3], R84 ;  /* 0x0000005403007387 */ /* 0x0003e80000100800 */
[----:B------:R-:W2:Y:S01]  /*73f0*/  LDL R2, [R2] ;  /* 0x0000000002027983 */ /* 0x000ea20000100800 */
[----:B------:R-:W-:-:S03]  /*7400*/  IMAD.MOV.U32 R83, RZ, RZ, 0x0 ;  /* 0x00000000ff537424 */ /* 0x000fc600078e00ff */
[----:B--2---:R1:W-:Y:S01]  /*7410*/  STL [R3+0x4], R2 ;  /* 0x0000040203007387 */ /* 0x0043e20000100800 */
[----:B------:R-:W-:Y:S05]  /*7420*/  RET.REL.NODEC R82 `(_ZN7cutlass13device_kernelIN5flash19enable_sm80_to_sm89INS1_16FlashAttnBwdSm80INS1_25CollectiveMainloopBwdSm80ILi2ELi2EN4cute5tupleIJNS5_1CILi128EEES8_NS7_ILi64EEEEEENS_10bfloat16_tEfNS_4arch4Sm80ELb0ELb1ELb1ELb1ELb0ELb0ELb0ELb0ELi2ELi4ELi4ELi4ELb0EEENS1_24CollectiveEpilogueBwdGQAISA_fSD_Li256ELb1ELb0EEENS1_19SingleTileSchedulerILb1ELb0ELb0ELi128EEEEEEEEEvNT_6ParamsE) ;  /* 0xffff8bd052007950 */ /* 0x000fea0003c3ffff */
        .type           $_ZN7cutlass13device_kernelIN5flash19enable_sm80_to_sm89INS1_16FlashAttnBwdSm80INS1_25CollectiveMainloopBwdSm80ILi2ELi2EN4cute5tupleIJNS5_1CILi128EEES8_NS7_ILi64EEEEEENS_10bfloat16_tEfNS_4arch4Sm80ELb0ELb1ELb1ELb1ELb0ELb0ELb0ELb0ELi2ELi4ELi4ELi4ELb0EEENS1_24CollectiveEpilogueBwdGQAISA_fSD_Li256ELb1ELb0EEENS1_19SingleTileSchedulerILb1ELb0ELb0ELi128EEEEEEEEEvNT_6ParamsE$_ZN4cute3eso3ESOILb1ELb0EJNS_14ComposedLayoutINS_7SwizzleILi3ELi3ELi3EEENS_1CILi0EEENS_6LayoutINS_5tupleIJNS8_IJNS8_IJNS5_ILi4EEENS5_ILi8EEEEEENS8_IJNS5_ILi2EEENS5_ILi1EEEEEEEEENS8_IJNS8_IJSC_SC_EEENS8_IJSA_S9_EEEEEEEEENS8_IJNS8_IJNS8_IJSC_NS5_ILi64EEEEEENS8_IJNS5_ILi512EEES6_EEEEEENS8_IJNS8_IJSD_SA_EEENS8_IJNS5_ILi1024EEENS5_ILi16EEEEEEEEEEEEEEEENS_10ViewEngineINS_8smem_ptrIPN7cutlass10bfloat16_tEEEEEEEC2ERKSW_RKS13_,@function
        .size           $_ZN7cutlass13device_kernelIN5flash19enable_sm80_to_sm89INS1_16FlashAttnBwdSm80INS1_25CollectiveMainloopBwdSm80ILi2ELi2EN4cute5tupleIJNS5_1CILi128EEES8_NS7_ILi64EEEEEENS_10bfloat16_tEfNS_4arch4Sm80ELb0ELb1ELb1ELb1ELb0ELb0ELb0ELb0ELi2ELi4ELi4ELi4ELb0EEENS1_24CollectiveEpilogueBwdGQAISA_fSD_Li256ELb1ELb0EEENS1_19SingleTileSchedulerILb1ELb0ELb0ELi128EEEEEEEEEvNT_6ParamsE$_ZN4cute3eso3ESOILb1ELb0EJNS_14ComposedLayoutINS_7SwizzleILi3ELi3ELi3EEENS_1CILi0EEENS_6LayoutINS_5tupleIJNS8_IJNS8_IJNS5_ILi4EEENS5_ILi8EEEEEENS8_IJNS5_ILi2EEENS5_ILi1EEEEEEEEENS8_IJNS8_IJSC_SC_EEENS8_IJSA_S9_EEEEEEEEENS8_IJNS8_IJNS8_IJSC_NS5_ILi64EEEEEENS8_IJNS5_ILi512EEES6_EEEEEENS8_IJNS8_IJSD_SA_EEENS8_IJNS5_ILi1024EEENS5_ILi16EEEEEEEEEEEEEEEENS_10ViewEngineINS_8smem_ptrIPN7cutlass10bfloat16_tEEEEEEEC2ERKSW_RKS13_,($_ZN7cutlass13device_kernelIN5flash19enable_sm80_to_sm89INS1_16FlashAttnBwdSm80INS1_25CollectiveMainloopBwdSm80ILi2ELi2EN4cute5tupleIJNS5_1CILi128EEES8_NS7_ILi64EEEEEENS_10bfloat16_tEfNS_4arch4Sm80ELb0ELb1ELb1ELb1ELb0ELb0ELb0ELb0ELi2ELi4ELi4ELi4ELb0EEENS1_24CollectiveEpilogueBwdGQAISA_fSD_Li256ELb1ELb0EEENS1_19SingleTileSchedulerILb1ELb0ELb0ELi128EEEEEEEEEvNT_6ParamsE$_ZN4cute3eso3ESOILb1ELb0EJNS_14ComposedLayoutINS_7SwizzleILi3ELi3ELi3EEENS_1CILi0EEENS_6LayoutINS_5tupleIJNS8_IJNS8_IJNS5_ILi4EEENS5_ILi8EEEEEENS8_IJNS5_ILi2EEENS5_ILi1EEEEEEEEENS8_IJNS8_IJSC_SC_EEESB_EEEEEENS8_IJNS8_IJNS8_IJNS5_ILi128EEESD_EEENS8_IJSA_S6_EEEEEENS8_IJNS8_IJNS5_ILi64EEENS5_ILi512EEEEEENS8_IJNS5_ILi16EEENS5_ILi1024EEEEEEEEEEEEEEEENS_10ViewEngineINS_8smem_ptrIPN7cutlass10bfloat16_tEEEEEEEC2ERKSW_RKS13_ - $_ZN7cutlass13device_kernelIN5flash19enable_sm80_to_sm89INS1_16FlashAttnBwdSm80INS1_25CollectiveMainloopBwdSm80ILi2ELi2EN4cute5tupleIJNS5_1CILi128EEES8_NS7_ILi64EEEEEENS_10bfloat16_tEfNS_4arch4Sm80ELb0ELb1ELb1ELb1ELb0ELb0ELb0ELb0ELi2ELi4ELi4ELi4ELb0EEENS1_24CollectiveEpilogueBwdGQAISA_fSD_Li256ELb1ELb0EEENS1_19SingleTileSchedulerILb1ELb0ELb0ELi128EEEEEEEEEvNT_6ParamsE$_ZN4cute3eso3ESOILb1ELb0EJNS_14ComposedLayoutINS_7SwizzleILi3ELi3ELi3EEENS_1CILi0EEENS_6LayoutINS_5tupleIJNS8_IJNS8_IJNS5_ILi4EEENS5_ILi8EEEEEENS8_IJNS5_ILi2EEENS5_ILi1EEEEEEEEENS8_IJNS8_IJSC_SC_EEENS8_IJSA_S9_EEEEEEEEENS8_IJNS8_IJNS8_IJSC_NS5_ILi64EEEEEENS8_IJNS5_ILi512EEES6_EEEEEENS8_IJNS8_IJSD_SA_EEENS8_IJNS5_ILi1024EEENS5_ILi16EEEEEEEEEEEEEEEENS_10ViewEngineINS_8smem_ptrIPN7cutlass10bfloat16_tEEEEEEEC2ERKSW_RKS13_)
$_ZN7cutlass13device_kernelIN5flash19enable_sm80_to_sm89INS1_16FlashAttnBwdSm80INS1_25CollectiveMainloopBwdSm80ILi2ELi2EN4cute5tupleIJNS5_1CILi128EEES8_NS7_ILi64EEEEEENS_10bfloat16_tEfNS_4arch4Sm80ELb0ELb1ELb1ELb1ELb0ELb0ELb0ELb0ELi2ELi4ELi4ELi4ELb0EEENS1_24CollectiveEpilogueBwdGQAISA_fSD_Li256ELb1ELb0EEENS1_19SingleTileSchedulerILb1ELb0ELb0ELi128EEEEEEEEEvNT_6ParamsE$_ZN4cute3eso3ESOILb1ELb0EJNS_14ComposedLayoutINS_7SwizzleILi3ELi3ELi3EEENS_1CILi0EEENS_6LayoutINS_5tupleIJNS8_IJNS8_IJNS5_ILi4EEENS5_ILi8EEEEEENS8_IJNS5_ILi2EEENS5_ILi1EEEEEEEEENS8_IJNS8_IJSC_SC_EEENS8_IJSA_S9_EEEEEEEEENS8_IJNS8_IJNS8_IJSC_NS5_ILi64EEEEEENS8_IJNS5_ILi512EEES6_EEEEEENS8_IJNS8_IJSD_SA_EEENS8_IJNS5_ILi1024EEENS5_ILi16EEEEEEEEEEEEEEEENS_10ViewEngineINS_8smem_ptrIPN7cutlass10bfloat16_tEEEEEEEC2ERKSW_RKS13_:
[----:B------:R-:W-:Y:S01]  /*7430*/  IADD3 R4, R25, -c[0x0][0x20], RZ ;  /* 0x8000080019047a10 */ /* 0x000fe20007ffe0ff */
[----:B------:R-:W-:Y:S01]  /*7440*/  IMAD.MOV.U32 R8, RZ, RZ, R6 ;  /* 0x000000ffff087224 */ /* 0x000fe200078e0006 */
[----:B------:R-:W-:-:S03]  /*7450*/  MOV R9, 0x0 ;  /* 0x0000000000097802 */ /* 0x000fc60000000f00 */
[----:B------:R1:W-:Y:S01]  /*7460*/  STL.64 [R4], R2 ;  /* 0x0000000204007387 */ /* 0x0003e20000100a00 */
[----:B------:R-:W-:Y:S05]  /*7470*/  RET.REL.NODEC R8 `(_ZN7cutlass13device_kernelIN5flash19enable_sm80_to_sm89INS1_16FlashAttnBwdSm80INS1_25CollectiveMainloopBwdSm80ILi2ELi2EN4cute5tupleIJNS5_1CILi128EEES8_NS7_ILi64EEEEEENS_10bfloat16_tEfNS_4arch4Sm80ELb0ELb1ELb1ELb1ELb0ELb0ELb0ELb0ELi2ELi4ELi4ELi4ELb0EEENS1_24CollectiveEpilogueBwdGQAISA_fSD_Li256ELb1ELb0EEENS1_19SingleTileSchedulerILb1ELb0ELb0ELi128EEEEEEEEEvNT_6ParamsE) ;  /* 0xffff8b8008007950 */ /* 0x000fea0003c3ffff */
        .type           $_ZN7cutlass13device_kernelIN5flash19enable_sm80_to_sm89INS1_16FlashAttnBwdSm80INS1_25CollectiveMainloopBwdSm80ILi2ELi2EN4cute5tupleIJNS5_1CILi128EEES8_NS7_ILi64EEEEEENS_10bfloat16_tEfNS_4arch4Sm80ELb0ELb1ELb1ELb1ELb0ELb0ELb0ELb0ELi2ELi4ELi4ELi4ELb0EEENS1_24CollectiveEpilogueBwdGQAISA_fSD_Li256ELb1ELb0EEENS1_19SingleTileSchedulerILb1ELb0ELb0ELi128EEEEEEEEEvNT_6ParamsE$_ZN4cute3eso3ESOILb1ELb0EJNS_14ComposedLayoutINS_7SwizzleILi3ELi3ELi3EEENS_1CILi0EEENS_6LayoutINS_5tupleIJNS8_IJNS8_IJNS5_ILi4EEENS5_ILi8EEEEEENS8_IJNS5_ILi2EEENS5_ILi1EEEEEEEEENS8_IJNS8_IJSC_SC_EEESB_EEEEEENS8_IJNS8_IJNS8_IJNS5_ILi128EEESD_EEENS8_IJSA_S6_EEEEEENS8_IJNS8_IJNS5_ILi64EEENS5_ILi512EEEEEENS8_IJNS5_ILi16EEENS5_ILi1024EEEEEEEEEEEEEEEENS_10ViewEngineINS_8smem_ptrIPN7cutlass10bfloat16_tEEEEEEEC2ERKSW_RKS13_,@function
        .size           $_ZN7cutlass13device_kernelIN5flash19enable_sm80_to_sm89INS1_16FlashAttnBwdSm80INS1_25CollectiveMainloopBwdSm80ILi2ELi2EN4cute5tupleIJNS5_1CILi128EEES8_NS7_ILi64EEEEEENS_10bfloat16_tEfNS_4arch4Sm80ELb0ELb1ELb1ELb1ELb0ELb0ELb0ELb0ELi2ELi4ELi4ELi4ELb0EEENS1_24CollectiveEpilogueBwdGQAISA_fSD_Li256ELb1ELb0EEENS1_19SingleTileSchedulerILb1ELb0ELb0ELi128EEEEEEEEEvNT_6ParamsE$_ZN4cute3eso3ESOILb1ELb0EJNS_14ComposedLayoutINS_7SwizzleILi3ELi3ELi3EEENS_1CILi0EEENS_6LayoutINS_5tupleIJNS8_IJNS8_IJNS5_ILi4EEENS5_ILi8EEEEEENS8_IJNS5_ILi2EEENS5_ILi1EEEEEEEEENS8_IJNS8_IJSC_SC_EEESB_EEEEEENS8_IJNS8_IJNS8_IJNS5_ILi128EEESD_EEENS8_IJSA_S6_EEEEEENS8_IJNS8_IJNS5_ILi64EEENS5_ILi512EEEEEENS8_IJNS5_ILi16EEENS5_ILi1024EEEEEEEEEEEEEEEENS_10ViewEngineINS_8smem_ptrIPN7cutlass10bfloat16_tEEEEEEEC2ERKSW_RKS13_,($_ZN7cutlass13device_kernelIN5flash19enable_sm80_to_sm89INS1_16FlashAttnBwdSm80INS1_25CollectiveMainloopBwdSm80ILi2ELi2EN4cute5tupleIJNS5_1CILi128EEES8_NS7_ILi64EEEEEENS_10bfloat16_tEfNS_4arch4Sm80ELb0ELb1ELb1ELb1ELb0ELb0ELb0ELb0ELi2ELi4ELi4ELi4ELb0EEENS1_24CollectiveEpilogueBwdGQAISA_fSD_Li256ELb1ELb0EEENS1_19SingleTileSchedulerILb1ELb0ELb0ELi128EEEEEEEEEvNT_6ParamsE$_ZN4cute3eso3ESOILb1ELb0EJNS_14ComposedLayoutINS_7SwizzleILi3ELi3ELi3EEENS_1CILi0EEENS_6LayoutINS_5tupleIJNS8_IJNS8_IJNS5_ILi4EEENS5_ILi8EEEEEENS8_IJS9_NS5_ILi1EEEEEEEEENS8_IJNS8_IJNS5_ILi2EEESF_SF_EEENS8_IJSF_NS8_IJS9_SF_EEEEEEEEEEEENS8_IJNS8_IJNS8_IJSF_NS5_ILi64EEEEEENS8_IJNS5_ILi1024EEES6_EEEEEENS8_IJNS8_IJSC_NS5_ILi512EEESA_EEENS8_IJNS5_ILi4096EEENS8_IJNS5_ILi16EEENS5_ILi8192EEEEEEEEEEEEEEEEEEENS_10ViewEngineINS_8smem_ptrIPN7cutlass10bfloat16_tEEEEEEEC2ERKS10_RKS17_ - $_ZN7cutlass13device_kernelIN5flash19enable_sm80_to_sm89INS1_16FlashAttnBwdSm80INS1_25CollectiveMainloopBwdSm80ILi2ELi2EN4cute5tupleIJNS5_1CILi128EEES8_NS7_ILi64EEEEEENS_10bfloat16_tEfNS_4arch4Sm80ELb0ELb1ELb1ELb1ELb0ELb0ELb0ELb0ELi2ELi4ELi4ELi4ELb0EEENS1_24CollectiveEpilogueBwdGQAISA_fSD_Li256ELb1ELb0EEENS1_19SingleTileSchedulerILb1ELb0ELb0ELi128EEEEEEEEEvNT_6ParamsE$_ZN4cute3eso3ESOILb1ELb0EJNS_14ComposedLayoutINS_7SwizzleILi3ELi3ELi3EEENS_1CILi0EEENS_6LayoutINS_5tupleIJNS8_IJNS8_IJNS5_ILi4EEENS5_ILi8EEEEEENS8_IJNS5_ILi2EEENS5_ILi1EEEEEEEEENS8_IJNS8_IJSC_SC_EEESB_EEEEEENS8_IJNS8_IJNS8_IJNS5_ILi128EEESD_EEENS8_IJSA_S6_EEEEEENS8_IJNS8_IJNS5_ILi64EEENS5_ILi512EEEEEENS8_IJNS5_ILi16EEENS5_ILi1024EEEEEEEEEEEEEEEENS_10ViewEngineINS_8smem_ptrIPN7cutlass10bfloat16_tEEEEEEEC2ERKSW_RKS13_)
$_ZN7cutlass13device_kernelIN5flash19enable_sm80_to_sm89INS1_16FlashAttnBwdSm80INS1_25CollectiveMainloopBwdSm80ILi2ELi2EN4cute5tupleIJNS5_1CILi128EEES8_NS7_ILi64EEEEEENS_10bfloat16_tEfNS_4arch4Sm80ELb0ELb1ELb1ELb1ELb0ELb0ELb0ELb0ELi2ELi4ELi4ELi4ELb0EEENS1_24CollectiveEpilogueBwdGQAISA_fSD_Li256ELb1ELb0EEENS1_19SingleTileSchedulerILb1ELb0ELb0ELi128EEEEEEEEEvNT_6ParamsE$_ZN4cute3eso3ESOILb1ELb0EJNS_14ComposedLayoutINS_7SwizzleILi3ELi3ELi3EEENS_1CILi0EEENS_6LayoutINS_5tupleIJNS8_IJNS8_IJNS5_ILi4EEENS5_ILi8EEEEEENS8_IJNS5_ILi2EEENS5_ILi1EEEEEEEEENS8_IJNS8_IJSC_SC_EEESB_EEEEEENS8_IJNS8_IJNS8_IJNS5_ILi128EEESD_EEENS8_IJSA_S6_EEEEEENS8_IJNS8_IJNS5_ILi64EEENS5_ILi512EEEEEENS8_IJNS5_ILi16EEENS5_ILi1024EEEEEEEEEEEEEEEENS_10ViewEngineINS_8smem_ptrIPN7cutlass10bfloat16_tEEEEEEEC2ERKSW_RKS13_:
[----:B------:R-:W-:Y:S01]  /*7480*/  IADD3 R4, R61, -c[0x0][0x20], RZ ;  /* 0x800008003d047a10 */ /* 0x000fe20007ffe0ff */
[----:B------:R-:W-:Y:S01]  /*7490*/  IMAD.MOV.U32 R8, RZ, RZ, R6 ;  /* 0x000000ffff087224 */ /* 0x000fe200078e0006 */
[----:B------:R-:W-:-:S03]  /*74a0*/  MOV R9, 0x0 ;  /* 0x0000000000097802 */ /* 0x000fc60000000f00 */
[----:B------:R1:W-:Y:S01]  /*74b0*/  STL.64 [R4], R2 ;  /* 0x0000000204007387 */ /* 0x0003e20000100a00 */
[----:B------:R-:W-:Y:S05]  /*74c0*/  RET.REL.NODEC R8 `(_ZN7cutlass13device_kernelIN5flash19enable_sm80_to_sm89INS1_16FlashAttnBwdSm80INS1_25CollectiveMainloopBwdSm80ILi2ELi2EN4cute5tupleIJNS5_1CILi128EEES8_NS7_ILi64EEEEEENS_10bfloat16_tEfNS_4arch4Sm80ELb0ELb1ELb1ELb1ELb0ELb0ELb0ELb0ELi2ELi4ELi4ELi4ELb0EEENS1_24CollectiveEpilogueBwdGQAISA_fSD_Li256ELb1ELb0EEENS1_19SingleTileSchedulerILb1ELb0ELb0ELi128EEEEEEEEEvNT_6ParamsE) ;  /* 0xffff8b3008007950 */ /* 0x000fea0003c3ffff */
        .type           $_ZN7cutlass13device_kernelIN5flash19enable_sm80_to_sm89INS1_16FlashAttnBwdSm80INS1_25CollectiveMainloopBwdSm80ILi2ELi2EN4cute5tupleIJNS5_1CILi128EEES8_NS7_ILi64EEEEEENS_10bfloat16_tEfNS_4arch4Sm80ELb0ELb1ELb1ELb1ELb0ELb0ELb0ELb0ELi2ELi4ELi4ELi4ELb0EEENS1_24CollectiveEpilogueBwdGQAISA_fSD_Li256ELb1ELb0EEENS1_19SingleTileSchedulerILb1ELb0ELb0ELi128EEEEEEEEEvNT_6ParamsE$_ZN4cute3eso3ESOILb1ELb0EJNS_14ComposedLayoutINS_7SwizzleILi3ELi3ELi3EEENS_1CILi0EEENS_6LayoutINS_5tupleIJNS8_IJNS8_IJNS5_ILi4EEENS5_ILi8EEEEEENS8_IJS9_NS5_ILi1EEEEEEEEENS8_IJNS8_IJNS5_ILi2EEESF_SF_EEENS8_IJSF_NS8_IJS9_SF_EEEEEEEEEEEENS8_IJNS8_IJNS8_IJSF_NS5_ILi64EEEEEENS8_IJNS5_ILi1024EEES6_EEEEEENS8_IJNS8_IJSC_NS5_ILi512EEESA_EEENS8_IJNS5_ILi4096EEENS8_IJNS5_ILi16EEENS5_ILi8192EEEEEEEEEEEEEEEEEEENS_10ViewEngineINS_8smem_ptrIPN7cutlass10bfloat16_tEEEEEEEC2ERKS10_RKS17_,@function
        .size           $_ZN7cutlass13device_kernelIN5flash19enable_sm80_to_sm89INS1_16FlashAttnBwdSm80INS1_25CollectiveMainloopBwdSm80ILi2ELi2EN4cute5tupleIJNS5_1CILi128EEES8_NS7_ILi64EEEEEENS_10bfloat16_tEfNS_4arch4Sm80ELb0ELb1ELb1ELb1ELb0ELb0ELb0ELb0ELi2ELi4ELi4ELi4ELb0EEENS1_24CollectiveEpilogueBwdGQAISA_fSD_Li256ELb1ELb0EEENS1_19SingleTileSchedulerILb1ELb0ELb0ELi128EEEEEEEEEvNT_6ParamsE$_ZN4cute3eso3ESOILb1ELb0EJNS_14ComposedLayoutINS_7SwizzleILi3ELi3ELi3EEENS_1CILi0EEENS_6LayoutINS_5tupleIJNS8_IJNS8_IJNS5_ILi4EEENS5_ILi8EEEEEENS8_IJS9_NS5_ILi1EEEEEEEEENS8_IJNS8_IJNS5_ILi2EEESF_SF_EEENS8_IJSF_NS8_IJS9_SF_EEEEEEEEEEEENS8_IJNS8_IJNS8_IJSF_NS5_ILi64EEEEEENS8_IJNS5_ILi1024EEES6_EEEEEENS8_IJNS8_IJSC_NS5_ILi512EEESA_EEENS8_IJNS5_ILi4096EEENS8_IJNS5_ILi16EEENS5_ILi8192EEEEEEEEEEEEEEEEEEENS_10ViewEngineINS_8smem_ptrIPN7cutlass10bfloat16_tEEEEEEEC2ERKS10_RKS17_,($_ZN7cutlass13device_kernelIN5flash19enable_sm80_to_sm89INS1_16FlashAttnBwdSm80INS1_25CollectiveMainloopBwdSm80ILi2ELi2EN4cute5tupleIJNS5_1CILi128EEES8_NS7_ILi64EEEEEENS_10bfloat16_tEfNS_4arch4Sm80ELb0ELb1ELb1ELb1ELb0ELb0ELb0ELb0ELi2ELi4ELi4ELi4ELb0EEENS1_24CollectiveEpilogueBwdGQAISA_fSD_Li256ELb1ELb0EEENS1_19SingleTileSchedulerILb1ELb0ELb0ELi128EEEEEEEEEvNT_6ParamsE$_ZN4cute3eso3ESOILb1ELb0EJNS_14ComposedLayoutINS_7SwizzleILi3ELi3ELi3EEENS_1CILi0EEENS_6LayoutINS_5tupleIJNS8_IJNS8_IJNS5_ILi4EEENS5_ILi8EEEEEENS8_IJS9_NS5_ILi1EEEEEEEEENS8_IJNS8_IJNS5_ILi2EEESF_SF_EEENS8_IJSF_SA_EEEEEEEEENS8_IJNS8_IJNS8_IJNS5_ILi128EEESC_EEENS8_IJNS5_ILi16EEES6_EEEEEENS8_IJNS8_IJNS5_ILi64EEESA_NS5_ILi512EEEEEENS8_IJNS5_ILi8192EEENS5_ILi1024EEEEEEEEEEEEEEEENS_10ViewEngineINS_8smem_ptrIPN7cutlass10bfloat16_tEEEEEEEC2ERKSY_RKS15_ - $_ZN7cutlass13device_kernelIN5flash19enable_sm80_to_sm89INS1_16FlashAttnBwdSm80INS1_25CollectiveMainloopBwdSm80ILi2ELi2EN4cute5tupleIJNS5_1CILi128EEES8_NS7_ILi64EEEEEENS_10bfloat16_tEfNS_4arch4Sm80ELb0ELb1ELb1ELb1ELb0ELb0ELb0ELb0ELi2ELi4ELi4ELi4ELb0EEENS1_24CollectiveEpilogueBwdGQAISA_fSD_Li256ELb1ELb0EEENS1_19SingleTileSchedulerILb1ELb0ELb0ELi128EEEEEEEEEvNT_6ParamsE$_ZN4cute3eso3ESOILb1ELb0EJNS_14ComposedLayoutINS_7SwizzleILi3ELi3ELi3EEENS_1CILi0EEENS_6LayoutINS_5tupleIJNS8_IJNS8_IJNS5_ILi4EEENS5_ILi8EEEEEENS8_IJS9_NS5_ILi1EEEEEEEEENS8_IJNS8_IJNS5_ILi2EEESF_SF_EEENS8_IJSF_NS8_IJS9_SF_EEEEEEEEEEEENS8_IJNS8_IJNS8_IJSF_NS5_ILi64EEEEEENS8_IJNS5_ILi1024EEES6_EEEEEENS8_IJNS8_IJSC_NS5_ILi512EEESA_EEENS8_IJNS5_ILi4096EEENS8_IJNS5_ILi16EEENS5_ILi8192EEEEEEEEEEEEEEEEEEENS_10ViewEngineINS_8smem_ptrIPN7cutlass10bfloat16_tEEEEEEEC2ERKS10_RKS17_)
$_ZN7cutlass13device_kernelIN5flash19enable_sm80_to_sm89INS1_16FlashAttnBwdSm80INS1_25CollectiveMainloopBwdSm80ILi2ELi2EN4cute5tupleIJNS5_1CILi128EEES8_NS7_ILi64EEEEEENS_10bfloat16_tEfNS_4arch4Sm80ELb0ELb1ELb1ELb1ELb0ELb0ELb0ELb0ELi2ELi4ELi4ELi4ELb0EEENS1_24CollectiveEpilogueBwdGQAISA_fSD_Li256ELb1ELb0EEENS1_19SingleTileSchedulerILb1ELb0ELb0ELi128EEEEEEEEEvNT_6ParamsE$_ZN4cute3eso3ESOILb1ELb0EJNS_14ComposedLayoutINS_7SwizzleILi3ELi3ELi3EEENS_1CILi0EEENS_6LayoutINS_5tupleIJNS8_IJNS8_IJNS5_ILi4EEENS5_ILi8EEEEEENS8_IJS9_NS5_ILi1EEEEEEEEENS8_IJNS8_IJNS5_ILi2EEESF_SF_EEENS8_IJSF_NS8_IJS9_SF_EEEEEEEEEEEENS8_IJNS8_IJNS8_IJSF_NS5_ILi64EEEEEENS8_IJNS5_ILi1024EEES6_EEEEEENS8_IJNS8_IJSC_NS5_ILi512EEESA_EEENS8_IJNS5_ILi4096EEENS8_IJNS5_ILi16EEENS5_ILi8192EEEEEEEEEEEEEEEEEEENS_10ViewEngineINS_8smem_ptrIPN7cutlass10bfloat16_tEEEEEEEC2ERKS10_RKS17_:
[----:B------:R-:W-:Y:S01]  /*74d0*/  IADD3 R4, R61, -c[0x0][0x20], RZ ;  /* 0x800008003d047a10 */ /* 0x000fe20007ffe0ff */
[----:B------:R-:W-:Y:S01]  /*74e0*/  IMAD.MOV.U32 R8, RZ, RZ, R6 ;  /* 0x000000ffff087224 */ /* 0x000fe200078e0006 */
[----:B------:R-:W-:-:S03]  /*74f0*/  MOV R9, 0x0 ;  /* 0x0000000000097802 */ /* 0x000fc60000000f00 */
[----:B------:R1:W-:Y:S01]  /*7500*/  STL.64 [R4], R2 ;  /* 0x0000000204007387 */ /* 0x0003e20000100a00 */
[----:B------:R-:W-:Y:S05]  /*7510*/  RET.REL.NODEC R8 `(_ZN7cutlass13device_kernelIN5flash19enable_sm80_to_sm89INS1_16FlashAttnBwdSm80INS1_25CollectiveMainloopBwdSm80ILi2ELi2EN4cute5tupleIJNS5_1CILi128EEES8_NS7_ILi64EEEEEENS_10bfloat16_tEfNS_4arch4Sm80ELb0ELb1ELb1ELb1ELb0ELb0ELb0ELb0ELi2ELi4ELi4ELi4ELb0EEENS1_24CollectiveEpilogueBwdGQAISA_fSD_Li256ELb1ELb0EEENS1_19SingleTileSchedulerILb1ELb0ELb0ELi128EEEEEEEEEvNT_6ParamsE) ;  /* 0xffff8ae008007950 */ /* 0x000fea0003c3ffff */
        .type           $_ZN7cutlass13device_kernelIN5flash19enable_sm80_to_sm89INS1_16FlashAttnBwdSm80INS1_25CollectiveMainloopBwdSm80ILi2ELi2EN4cute5tupleIJNS5_1CILi128EEES8_NS7_ILi64EEEEEENS_10bfloat16_tEfNS_4arch4Sm80ELb0ELb1ELb1ELb1ELb0ELb0ELb0ELb0ELi2ELi4ELi4ELi4ELb0EEENS1_24CollectiveEpilogueBwdGQAISA_fSD_Li256ELb1ELb0EEENS1_19SingleTileSchedulerILb1ELb0ELb0ELi128EEEEEEEEEvNT_6ParamsE$_ZN4cute3eso3ESOILb1ELb0EJNS_14ComposedLayoutINS_7SwizzleILi3ELi3ELi3EEENS_1CILi0EEENS_6LayoutINS_5tupleIJNS8_IJNS8_IJNS5_ILi4EEENS5_ILi8EEEEEENS8_IJS9_NS5_ILi1EEEEEEEEENS8_IJNS8_IJNS5_ILi2EEESF_SF_EEENS8_IJSF_SA_EEEEEEEEENS8_IJNS8_IJNS8_IJNS5_ILi128EEESC_EEENS8_IJNS5_ILi16EEES6_EEEEEENS8_IJNS8_IJNS5_ILi64EEESA_NS5_ILi512EEEEEENS8_IJNS5_ILi8192EEENS5_ILi1024EEEEEEEEEEEEEEEENS_10ViewEngineINS_8smem_ptrIPN7cutlass10bfloat16_tEEEEEEEC2ERKSY_RKS15_,@function
        .size           $_ZN7cutlass13device_kernelIN5flash19enable_sm80_to_sm89INS1_16FlashAttnBwdSm80INS1_25CollectiveMainloopBwdSm80ILi2ELi2EN4cute5tupleIJNS5_1CILi128EEES8_NS7_ILi64EEEEEENS_10bfloat16_tEfNS_4arch4Sm80ELb0ELb1ELb1ELb1ELb0ELb0ELb0ELb0ELi2ELi4ELi4ELi4ELb0EEENS1_24CollectiveEpilogueBwdGQAISA_fSD_Li256ELb1ELb0EEENS1_19SingleTileSchedulerILb1ELb0ELb0ELi128EEEEEEEEEvNT_6ParamsE$_ZN4cute3eso3ESOILb1ELb0EJNS_14ComposedLayoutINS_7SwizzleILi3ELi3ELi3EEENS_1CILi0EEENS_6LayoutINS_5tupleIJNS8_IJNS8_IJNS5_ILi4EEENS5_ILi8EEEEEENS8_IJS9_NS5_ILi1EEEEEEEEENS8_IJNS8_IJNS5_ILi2EEESF_SF_EEENS8_IJSF_SA_EEEEEEEEENS8_IJNS8_IJNS8_IJNS5_ILi128EEESC_EEENS8_IJNS5_ILi16EEES6_EEEEEENS8_IJNS8_IJNS5_ILi64EEESA_NS5_ILi512EEEEEENS8_IJNS5_ILi8192EEENS5_ILi1024EEEEEEEEEEEEEEEENS_10ViewEngineINS_8smem_ptrIPN7cutlass10bfloat16_tEEEEEEEC2ERKSY_RKS15_,($_ZN7cutlass13device_kernelIN5flash19enable_sm80_to_sm89INS1_16FlashAttnBwdSm80INS1_25CollectiveMainloopBwdSm80ILi2ELi2EN4cute5tupleIJNS5_1CILi128EEES8_NS7_ILi64EEEEEENS_10bfloat16_tEfNS_4arch4Sm80ELb0ELb1ELb1ELb1ELb0ELb0ELb0ELb0ELi2ELi4ELi4ELi4ELb0EEENS1_24CollectiveEpilogueBwdGQAISA_fSD_Li256ELb1ELb0EEENS1_19SingleTileSchedulerILb1ELb0ELb0ELi128EEEEEEEEEvNT_6ParamsE$_ZN4cute3eso3ESOILb1ELb0EJNS_14ComposedLayoutINS_7SwizzleILi3ELi3ELi3EEENS_1CILj0EEENS_6LayoutINS_5tupleIJNS5_ILi64EEENS5_ILi128EEEEEENS8_IJNS5_ILi1EEES9_EEEEEEENS_10ViewEngineINS_8smem_ptrIPN7cutlass10bfloat16_tEEEEEEEC2ERKSF_RKSM_ - $_ZN7cutlass13device_kernelIN5flash19enable_sm80_to_sm89INS1_16FlashAttnBwdSm80INS1_25CollectiveMainloopBwdSm80ILi2ELi2EN4cute5tupleIJNS5_1CILi128EEES8_NS7_ILi64EEEEEENS_10bfloat16_tEfNS_4arch4Sm80ELb0ELb1ELb1ELb1ELb0ELb0ELb0ELb0ELi2ELi4ELi4ELi4ELb0EEENS1_24CollectiveEpilogueBwdGQAISA_fSD_Li256ELb1ELb0EEENS1_19SingleTileSchedulerILb1ELb0ELb0ELi128EEEEEEEEEvNT_6ParamsE$_ZN4cute3eso3ESOILb1ELb0EJNS_14ComposedLayoutINS_7SwizzleILi3ELi3ELi3EEENS_1CILi0EEENS_6LayoutINS_5tupleIJNS8_IJNS8_IJNS5_ILi4EEENS5_ILi8EEEEEENS8_IJS9_NS5_ILi1EEEEEEEEENS8_IJNS8_IJNS5_ILi2EEESF_SF_EEENS8_IJSF_SA_EEEEEEEEENS8_IJNS8_IJNS8_IJNS5_ILi128EEESC_EEENS8_IJNS5_ILi16EEES6_EEEEEENS8_IJNS8_IJNS5_ILi64EEESA_NS5_ILi512EEEEEENS8_IJNS5_ILi8192EEENS5_ILi1024EEEEEEEEEEEEEEEENS_10ViewEngineINS_8smem_ptrIPN7cutlass10bfloat16_tEEEEEEEC2ERKSY_RKS15_)
$_ZN7cutlass13device_kernelIN5flash19enable_sm80_to_sm89INS1_16FlashAttnBwdSm80INS1_25CollectiveMainloopBwdSm80ILi2ELi2EN4cute5tupleIJNS5_1CILi128EEES8_NS7_ILi64EEEEEENS_10bfloat16_tEfNS_4arch4Sm80ELb0ELb1ELb1ELb1ELb0ELb0ELb0ELb0ELi2ELi4ELi4ELi4ELb0EEENS1_24CollectiveEpilogueBwdGQAISA_fSD_Li256ELb1ELb0EEENS1_19SingleTileSchedulerILb1ELb0ELb0ELi128EEEEEEEEEvNT_6ParamsE$_ZN4cute3eso3ESOILb1ELb0EJNS_14ComposedLayoutINS_7SwizzleILi3ELi3ELi3EEENS_1CILi0EEENS_6LayoutINS_5tupleIJNS8_IJNS8_IJNS5_ILi4EEENS5_ILi8EEEEEENS8_IJS9_NS5_ILi1EEEEEEEEENS8_IJNS8_IJNS5_ILi2EEESF_SF_EEENS8_IJSF_SA_EEEEEEEEENS8_IJNS8_IJNS8_IJNS5_ILi128EEESC_EEENS8_IJNS5_ILi16EEES6_EEEEEENS8_IJNS8_IJNS5_ILi64EEESA_NS5_ILi512EEEEEENS8_IJNS5_ILi8192EEENS5_ILi1024EEEEEEEEEEEEEEEENS_10ViewEngineINS_8smem_ptrIPN7cutlass10bfloat16_tEEEEEEEC2ERKSY_RKS15_:
[----:B------:R-:W-:Y:S01]  /*7520*/  IADD3 R4, R25, -c[0x0][0x20], RZ ;  /* 0x8000080019047a10 */ /* 0x000fe20007ffe0ff */
[----:B------:R-:W-:Y:S01]  /*7530*/  IMAD.MOV.U32 R8, RZ, RZ, R6 ;  /* 0x000000ffff087224 */ /* 0x000fe200078e0006 */
[----:B------:R-:W-:-:S03]  /*7540*/  MOV R9, 0x0 ;  /* 0x0000000000097802 */ /* 0x000fc60000000f00 */
[----:B------:R1:W-:Y:S01]  /*7550*/  STL.64 [R4], R2 ;  /* 0x0000000204007387 */ /* 0x0003e20000100a00 */
[----:B------:R-:W-:Y:S05]  /*7560*/  RET.REL.NODEC R8 `(_ZN7cutlass13device_kernelIN5flash19enable_sm80_to_sm89INS1_16FlashAttnBwdSm80INS1_25CollectiveMainloopBwdSm80ILi2ELi2EN4cute5tupleIJNS5_1CILi128EEES8_NS7_ILi64EEEEEENS_10bfloat16_tEfNS_4arch4Sm80ELb0ELb1ELb1ELb1ELb0ELb0ELb0ELb0ELi2ELi4ELi4ELi4ELb0EEENS1_24CollectiveEpilogueBwdGQAISA_fSD_Li256ELb1ELb0EEENS1_19SingleTileSchedulerILb1ELb0ELb0ELi128EEEEEEEEEvNT_6ParamsE) ;  /* 0xffff8a9008007950 */ /* 0x000fea0003c3ffff */
        .type           $_ZN7cutlass13device_kernelIN5flash19enable_sm80_to_sm89INS1_16FlashAttnBwdSm80INS1_25CollectiveMainloopBwdSm80ILi2ELi2EN4cute5tupleIJNS5_1CILi128EEES8_NS7_ILi64EEEEEENS_10bfloat16_tEfNS_4arch4Sm80ELb0ELb1ELb1ELb1ELb0ELb0ELb0ELb0ELi2ELi4ELi4ELi4ELb0EEENS1_24CollectiveEpilogueBwdGQAISA_fSD_Li256ELb1ELb0EEENS1_19SingleTileSchedulerILb1ELb0ELb0ELi128EEEEEEEEEvNT_6ParamsE$_ZN4cute3eso3ESOILb1ELb0EJNS_14ComposedLayoutINS_7SwizzleILi3ELi3ELi3EEENS_1CILj0EEENS_6LayoutINS_5tupleIJNS5_ILi64EEENS5_ILi128EEEEEENS8_IJNS5_ILi1EEES9_EEEEEEENS_10ViewEngineINS_8smem_ptrIPN7cutlass10bfloat16_tEEEEEEEC2ERKSF_RKSM_,@function
        .size           $_ZN7cutlass13device_kernelIN5flash19enable_sm80_to_sm89INS1_16FlashAttnBwdSm80INS1_25CollectiveMainloopBwdSm80ILi2ELi2EN4cute5tupleIJNS5_1CILi128EEES8_NS7_ILi64EEEEEENS_10bfloat16_tEfNS_4arch4Sm80ELb0ELb1ELb1ELb1ELb0ELb0ELb0ELb0ELi2ELi4ELi4ELi4ELb0EEENS1_24CollectiveEpilogueBwdGQAISA_fSD_Li256ELb1ELb0EEENS1_19SingleTileSchedulerILb1ELb0ELb0ELi128EEEEEEEEEvNT_6ParamsE$_ZN4cute3eso3ESOILb1ELb0EJNS_14ComposedLayoutINS_7SwizzleILi3ELi3ELi3EEENS_1CILj0EEENS_6LayoutINS_5tupleIJNS5_ILi64EEENS5_ILi128EEEEEENS8_IJNS5_ILi1EEES9_EEEEEEENS_10ViewEngineINS_8smem_ptrIPN7cutlass10bfloat16_tEEEEEEEC2ERKSF_RKSM_,($_ZN7cutlass13device_kernelIN5flash19enable_sm80_to_sm89INS1_16FlashAttnBwdSm80INS1_25CollectiveMainloopBwdSm80ILi2ELi2EN4cute5tupleIJNS5_1CILi128EEES8_NS7_ILi64EEEEEENS_10bfloat16_tEfNS_4arch4Sm80ELb0ELb1ELb1ELb1ELb0ELb0ELb0ELb0ELi2ELi4ELi4ELi4ELb0EEENS1_24CollectiveEpilogueBwdGQAISA_fSD_Li256ELb1ELb0EEENS1_19SingleTileSchedulerILb1ELb0ELb0ELi128EEEEEEEEEvNT_6ParamsE$_ZN4cute3eso3ESOILb1ELb0EJNS_14ComposedLayoutINS_7SwizzleILi3ELi3ELi3EEENS_1CILj0EEENS_6LayoutINS_5tupleIJNS8_IJNS5_ILi8EEENS5_ILi16EEEEEENS8_IJNS5_ILi64EEENS5_ILi1EEEEEEEEENS8_IJNS8_IJSC_NS5_ILi512EEEEEENS8_IJSD_NS5_ILi0EEEEEEEEEEEEENS_10ViewEngineINS_8smem_ptrIPN7cutlass10bfloat16_tEEEEEEEC2ERKSM_RKST_ - $_ZN7cutlass13device_kernelIN5flash19enable_sm80_to_sm89INS1_16FlashAttnBwdSm80INS1_25CollectiveMainloopBwdSm80ILi2ELi2EN4cute5tupleIJNS5_1CILi128EEES8_NS7_ILi64EEEEEENS_10bfloat16_tEfNS_4arch4Sm80ELb0ELb1ELb1ELb1ELb0ELb0ELb0ELb0ELi2ELi4ELi4ELi4ELb0EEENS1_24CollectiveEpilogueBwdGQAISA_fSD_Li256ELb1ELb0EEENS1_19SingleTileSchedulerILb1ELb0ELb0ELi128EEEEEEEEEvNT_6ParamsE$_ZN4cute3eso3ESOILb1ELb0EJNS_14ComposedLayoutINS_7SwizzleILi3ELi3ELi3EEENS_1CILj0EEENS_6LayoutINS_5tupleIJNS5_ILi64EEENS5_ILi128EEEEEENS8_IJNS5_ILi1EEES9_EEEEEEENS_10ViewEngineINS_8smem_ptrIPN7cutlass10bfloat16_tEEEEEEEC2ERKSF_RKSM_)
$_ZN7cutlass13device_kernelIN5flash19enable_sm80_to_sm89INS1_16FlashAttnBwdSm80INS1_25CollectiveMainloopBwdSm80ILi2ELi2EN4cute5tupleIJNS5_1CILi128EEES8_NS7_ILi64EEEEEENS_10bfloat16_tEfNS_4arch4Sm80ELb0ELb1ELb1ELb1ELb0ELb0ELb0ELb0ELi2ELi4ELi4ELi4ELb0EEENS1_24CollectiveEpilogueBwdGQAISA_fSD_Li256ELb1ELb0EEENS1_19SingleTileSchedulerILb1ELb0ELb0ELi128EEEEEEEEEvNT_6ParamsE$_ZN4cute3eso3ESOILb1ELb0EJNS_14ComposedLayoutINS_7SwizzleILi3ELi3ELi3EEENS_1CILj0EEENS_6LayoutINS_5tupleIJNS5_ILi64EEENS5_ILi128EEEEEENS8_IJNS5_ILi1EEES9_EEEEEEENS_10ViewEngineINS_8smem_ptrIPN7cutlass10bfloat16_tEEEEEEEC2ERKSF_RKSM_:
[----:B------:R-:W-:Y:S01]  /*7570*/  IADD3 R4, R25, -c[0x0][0x20], RZ ;  /* 0x8000080019047a10 */ /* 0x000fe20007ffe0ff */
[----:B------:R-:W-:Y:S01]  /*7580*/  IMAD.MOV.U32 R8, RZ, RZ, R6 ;  /* 0x000000ffff087224 */ /* 0x000fe200078e0006 */
[----:B------:R-:W-:-:S03]  /*7590*/  MOV R9, 0x0 ;  /* 0x0000000000097802 */ /* 0x000fc60000000f00 */
[----:B------:R1:W-:Y:S01]  /*75a0*/  STL.64 [R4], R2 ;  /* 0x0000000204007387 */ /* 0x0003e20000100a00 */
[----:B------:R-:W-:Y:S05]  /*75b0*/  RET.REL.NODEC R8 `(_ZN7cutlass13device_kernelIN5flash19enable_sm80_to_sm89INS1_16FlashAttnBwdSm80INS1_25CollectiveMainloopBwdSm80ILi2ELi2EN4cute5tupleIJNS5_1CILi128EEES8_NS7_ILi64EEEEEENS_10bfloat16_tEfNS_4arch4Sm80ELb0ELb1ELb1ELb1ELb0ELb0ELb0ELb0ELi2ELi4ELi4ELi4ELb0EEENS1_24CollectiveEpilogueBwdGQAISA_fSD_Li256ELb1ELb0EEENS1_19SingleTileSchedulerILb1ELb0ELb0ELi128EEEEEEEEEvNT_6ParamsE) ;  /* 0xffff8a4008007950 */ /* 0x000fea0003c3ffff */
        .type           $_ZN7cutlass13device_kernelIN5flash19enable_sm80_to_sm89INS1_16FlashAttnBwdSm80INS1_25CollectiveMainloopBwdSm80ILi2ELi2EN4cute5tupleIJNS5_1CILi128EEES8_NS7_ILi64EEEEEENS_10bfloat16_tEfNS_4arch4Sm80ELb0ELb1ELb1ELb1ELb0ELb0ELb0ELb0ELi2ELi4ELi4ELi4ELb0EEENS1_24CollectiveEpilogueBwdGQAISA_fSD_Li256ELb1ELb0EEENS1_19SingleTileSchedulerILb1ELb0ELb0ELi128EEEEEEEEEvNT_6ParamsE$_ZN4cute3eso3ESOILb1ELb0EJNS_14ComposedLayoutINS_7SwizzleILi3ELi3ELi3EEENS_1CILj0EEENS_6LayoutINS_5tupleIJNS8_IJNS5_ILi8EEENS5_ILi16EEEEEENS8_IJNS5_ILi64EEENS5_ILi1EEEEEEEEENS8_IJNS8_IJSC_NS5_ILi512EEEEEENS8_IJSD_NS5_ILi0EEEEEEEEEEEEENS_10ViewEngineINS_8smem_ptrIPN7cutlass10bfloat16_tEEEEEEEC2ERKSM_RKST_,@function
        .size           $_ZN7cutlass13device_kernelIN5flash19enable_sm80_to_sm89INS1_16FlashAttnBwdSm80INS1_25CollectiveMainloopBwdSm80ILi2ELi2EN4cute5tupleIJNS5_1CILi128EEES8_NS7_ILi64EEEEEENS_10bfloat16_tEfNS_4arch4Sm80ELb0ELb1ELb1ELb1ELb0ELb0ELb0ELb0ELi2ELi4ELi4ELi4ELb0EEENS1_24CollectiveEpilogueBwdGQAISA_fSD_Li256ELb1ELb0EEENS1_19SingleTileSchedulerILb1ELb0ELb0ELi128EEEEEEEEEvNT_6ParamsE$_ZN4cute3eso3ESOILb1ELb0EJNS_14ComposedLayoutINS_7SwizzleILi3ELi3ELi3EEENS_1CILj0EEENS_6LayoutINS_5tupleIJNS8_IJNS5_ILi8EEENS5_ILi16EEEEEENS8_IJNS5_ILi64EEENS5_ILi1EEEEEEEEENS8_IJNS8_IJSC_NS5_ILi512EEEEEENS8_IJSD_NS5_ILi0EEEEEEEEEEEEENS_10ViewEngineINS_8smem_ptrIPN7cutlass10bfloat16_tEEEEEEEC2ERKSM_RKST_,($_ZN7cutlass13device_kernelIN5flash19enable_sm80_to_sm89INS1_16FlashAttnBwdSm80INS1_25CollectiveMainloopBwdSm80ILi2ELi2EN4cute5tupleIJNS5_1CILi128EEES8_NS7_ILi64EEEEEENS_10bfloat16_tEfNS_4arch4Sm80ELb0ELb1ELb1ELb1ELb0ELb0ELb0ELb0ELi2ELi4ELi4ELi4ELb0EEENS1_24CollectiveEpilogueBwdGQAISA_fSD_Li256ELb1ELb0EEENS1_19SingleTileSchedulerILb1ELb0ELb0ELi128EEEEEEEEEvNT_6ParamsE$_ZN4cute3eso3ESOILb1ELb0EJNS_14ComposedLayoutINS_7SwizzleILi3ELi3ELi3EEENS_1CILj0EEENS_6LayoutINS_5tupleIJNS8_IJNS8_IJNS5_ILi4EEENS5_ILi8EEEEEENS8_IJNS5_ILi2EEENS5_ILi1EEEEEEEEENS8_IJNS8_IJSC_SC_EEESB_EEEEEENS8_IJNS8_IJNS8_IJNS5_ILi128EEESD_EEENS8_IJSA_NS5_ILi0EEEEEEEEENS8_IJNS8_IJNS5_ILi64EEENS5_ILi512EEEEEENS8_IJNS5_ILi16EEENS5_ILi1024EEEEEEEEEEEEEEEENS_10ViewEngineINS_8smem_ptrIPN7cutlass10bfloat16_tEEEEEEEC2ERKSX_RKS14_ - $_ZN7cutlass13device_kernelIN5flash19enable_sm80_to_sm89INS1_16FlashAttnBwdSm80INS1_25CollectiveMainloopBwdSm80ILi2ELi2EN4cute5tupleIJNS5_1CILi128EEES8_NS7_ILi64EEEEEENS_10bfloat16_tEfNS_4arch4Sm80ELb0ELb1ELb1ELb1ELb0ELb0ELb0ELb0ELi2ELi4ELi4ELi4ELb0EEENS1_24CollectiveEpilogueBwdGQAISA_fSD_Li256ELb1ELb0EEENS1_19SingleTileSchedulerILb1ELb0ELb0ELi128EEEEEEEEEvNT_6ParamsE$_ZN4cute3eso3ESOILb1ELb0EJNS_14ComposedLayoutINS_7SwizzleILi3ELi3ELi3EEENS_1CILj0EEENS_6LayoutINS_5tupleIJNS8_IJNS5_ILi8EEENS5_ILi16EEEEEENS8_IJNS5_ILi64EEENS5_ILi1EEEEEEEEENS8_IJNS8_IJSC_NS5_ILi512EEEEEENS8_IJSD_NS5_ILi0EEEEEEEEEEEEENS_10ViewEngineINS_8smem_ptrIPN7cutlass10bfloat16_tEEEEEEEC2ERKSM_RKST_)
$_ZN7cutlass13device_kernelIN5flash19enable_sm80_to_sm89INS1_16FlashAttnBwdSm80INS1_25CollectiveMainloopBwdSm80ILi2ELi2EN4cute5tupleIJNS5_1CILi128EEES8_NS7_ILi64EEEEEENS_10bfloat16_tEfNS_4arch4Sm80ELb0ELb1ELb1ELb1ELb0ELb0ELb0ELb0ELi2ELi4ELi4ELi4ELb0EEENS1_24CollectiveEpilogueBwdGQAISA_fSD_Li256ELb1ELb0EEENS1_19SingleTileSchedulerILb1ELb0ELb0ELi128EEEEEEEEEvNT_6ParamsE$_ZN4cute3eso3ESOILb1ELb0EJNS_14ComposedLayoutINS_7SwizzleILi3ELi3ELi3EEENS_1CILj0EEENS_6LayoutINS_5tupleIJNS8_IJNS5_ILi8EEENS5_ILi16EEEEEENS8_IJNS5_ILi64EEENS5_ILi1EEEEEEEEENS8_IJNS8_IJSC_NS5_ILi512EEEEEENS8_IJSD_NS5_ILi0EEEEEEEEEEEEENS_10ViewEngineINS_8smem_ptrIPN7cutlass10bfloat16_tEEEEEEEC2ERKSM_RKST_:
[----:B------:R-:W-:Y:S01]  /*75c0*/  IADD3 R4, R25, -c[0x0][0x20], RZ ;  /* 0x8000080019047a10 */ /* 0x000fe20007ffe0ff */
[----:B------:R-:W-:Y:S01]  /*75d0*/  IMAD.MOV.U32 R8, RZ, RZ, R6 ;  /* 0x000000ffff087224 */ /* 0x000fe200078e0006 */
[----:B------:R-:W-:-:S03]  /*75e0*/  MOV R9, 0x0 ;  /* 0x0000000000097802 */ /* 0x000fc60000000f00 */
[----:B------:R1:W-:Y:S01]  /*75f0*/  STL.64 [R4], R2 ;  /* 0x0000000204007387 */ /* 0x0003e20000100a00 */
[----:B------:R-:W-:Y:S05]  /*7600*/  RET.REL.NODEC R8 `(_ZN7cutlass13device_kernelIN5flash19enable_sm80_to_sm89INS1_16FlashAttnBwdSm80INS1_25CollectiveMainloopBwdSm80ILi2ELi2EN4cute5tupleIJNS5_1CILi128EEES8_NS7_ILi64EEEEEENS_10bfloat16_tEfNS_4arch4Sm80ELb0ELb1ELb1ELb1ELb0ELb0ELb0ELb0ELi2ELi4ELi4ELi4ELb0EEENS1_24CollectiveEpilogueBwdGQAISA_fSD_Li256ELb1ELb0EEENS1_19SingleTileSchedulerILb1ELb0ELb0ELi128EEEEEEEEEvNT_6ParamsE) ;  /* 0xffff89f008007950 */ /* 0x000fea0003c3ffff */
        .type           $_ZN7cutlass13device_kernelIN5flash19enable_sm80_to_sm89INS1_16FlashAttnBwdSm80INS1_25CollectiveMainloopBwdSm80ILi2ELi2EN4cute5tupleIJNS5_1CILi128EEES8_NS7_ILi64EEEEEENS_10bfloat16_tEfNS_4arch4Sm80ELb0ELb1ELb1ELb1ELb0ELb0ELb0ELb0ELi2ELi4ELi4ELi4ELb0EEENS1_24CollectiveEpilogueBwdGQAISA_fSD_Li256ELb1ELb0EEENS1_19SingleTileSchedulerILb1ELb0ELb0ELi128EEEEEEEEEvNT_6ParamsE$_ZN4cute3eso3ESOILb1ELb0EJNS_14ComposedLayoutINS_7SwizzleILi3ELi3ELi3EEENS_1CILj0EEENS_6LayoutINS_5tupleIJNS8_IJNS8_IJNS5_ILi4EEENS5_ILi8EEEEEENS8_IJNS5_ILi2EEENS5_ILi1EEEEEEEEENS8_IJNS8_IJSC_SC_EEESB_EEEEEENS8_IJNS8_IJNS8_IJNS5_ILi128EEESD_EEENS8_IJSA_NS5_ILi0EEEEEEEEENS8_IJNS8_IJNS5_ILi64EEENS5_ILi512EEEEEENS8_IJNS5_ILi16EEENS5_ILi1024EEEEEEEEEEEEEEEENS_10ViewEngineINS_8smem_ptrIPN7cutlass10bfloat16_tEEEEEEEC2ERKSX_RKS14_,@function
        .size           $_ZN7cutlass13device_kernelIN5flash19enable_sm80_to_sm89INS1_16FlashAttnBwdSm80INS1_25CollectiveMainloopBwdSm80ILi2ELi2EN4cute5tupleIJNS5_1CILi128EEES8_NS7_ILi64EEEEEENS_10bfloat16_tEfNS_4arch4Sm80ELb0ELb1ELb1ELb1ELb0ELb0ELb0ELb0ELi2ELi4ELi4ELi4ELb0EEENS1_24CollectiveEpilogueBwdGQAISA_fSD_Li256ELb1ELb0EEENS1_19SingleTileSchedulerILb1ELb0ELb0ELi128EEEEEEEEEvNT_6ParamsE$_ZN4cute3eso3ESOILb1ELb0EJNS_14ComposedLayoutINS_7SwizzleILi3ELi3ELi3EEENS_1CILj0EEENS_6LayoutINS_5tupleIJNS8_IJNS8_IJNS5_ILi4EEENS5_ILi8EEEEEENS8_IJNS5_ILi2EEENS5_ILi1EEEEEEEEENS8_IJNS8_IJSC_SC_EEESB_EEEEEENS8_IJNS8_IJNS8_IJNS5_ILi128EEESD_EEENS8_IJSA_NS5_ILi0EEEEEEEEENS8_IJNS8_IJNS5_ILi64EEENS5_ILi512EEEEEENS8_IJNS5_ILi16EEENS5_ILi1024EEEEEEEEEEEEEEEENS_10ViewEngineINS_8smem_ptrIPN7cutlass10bfloat16_tEEEEEEEC2ERKSX_RKS14_,($_ZN7cutlass13device_kernelIN5flash19enable_sm80_to_sm89INS1_16FlashAttnBwdSm80INS1_25CollectiveMainloopBwdSm80ILi2ELi2EN4cute5tupleIJNS5_1CILi128EEES8_NS7_ILi64EEEEEENS_10bfloat16_tEfNS_4arch4Sm80ELb0ELb1ELb1ELb1ELb0ELb0ELb0ELb0ELi2ELi4ELi4ELi4ELb0EEENS1_24CollectiveEpilogueBwdGQAISA_fSD_Li256ELb1ELb0EEENS1_19SingleTileSchedulerILb1ELb0ELb0ELi128EEEEEEEEEvNT_6ParamsE$_ZN4cute3eso3ESOILb1ELb0EJNS_14ComposedLayoutINS_7SwizzleILi3ELi3ELi3EEENS_1CILj0EEENS_6LayoutINS_5tupleIJNS8_IJNS8_IJNS5_ILi4EEENS5_ILi8EEEEEENS8_IJS9_NS5_ILi1EEEEEEEEENS8_IJNS8_IJNS5_ILi2EEESF_SF_EEENS8_IJSF_S9_EEEEEEEEENS8_IJNS8_IJNS8_IJSF_NS5_ILi64EEEEEENS8_IJNS5_ILi1024EEENS5_ILi0EEEEEEEEENS8_IJNS8_IJSC_NS5_ILi512EEESA_EEENS8_IJNS5_ILi4096EEENS5_ILi16EEEEEEEEEEEEEEEENS_10ViewEngineINS_8smem_ptrIPN7cutlass10bfloat16_tEEEEEEEC2ERKSY_RKS15_ - $_ZN7cutlass13device_kernelIN5flash19enable_sm80_to_sm89INS1_16FlashAttnBwdSm80INS1_25CollectiveMainloopBwdSm80ILi2ELi2EN4cute5tupleIJNS5_1CILi128EEES8_NS7_ILi64EEEEEENS_10bfloat16_tEfNS_4arch4Sm80ELb0ELb1ELb1ELb1ELb0ELb0ELb0ELb0ELi2ELi4ELi4ELi4ELb0EEENS1_24CollectiveEpilogueBwdGQAISA_fSD_Li256ELb1ELb0EEENS1_19SingleTileSchedulerILb1ELb0ELb0ELi128EEEEEEEEEvNT_6ParamsE$_ZN4cute3eso3ESOILb1ELb0EJNS_14ComposedLayoutINS_7SwizzleILi3ELi3ELi3EEENS_1CILj0EEENS_6LayoutINS_5tupleIJNS8_IJNS8_IJNS5_ILi4EEENS5_ILi8EEEEEENS8_IJNS5_ILi2EEENS5_ILi1EEEEEEEEENS8_IJNS8_IJSC_SC_EEESB_EEEEEENS8_IJNS8_IJNS8_IJNS5_ILi128EEESD_EEENS8_IJSA_NS5_ILi0EEEEEEEEENS8_IJNS8_IJNS5_ILi64EEENS5_ILi512EEEEEENS8_IJNS5_ILi16EEENS5_ILi1024EEEEEEEEEEEEEEEENS_10ViewEngineINS_8smem_ptrIPN7cutlass10bfloat16_tEEEEEEEC2ERKSX_RKS14_)
$_ZN7cutlass13device_kernelIN5flash19enable_sm80_to_sm89INS1_16FlashAttnBwdSm80INS1_25CollectiveMainloopBwdSm80ILi2ELi2EN4cute5tupleIJNS5_1CILi128EEES8_NS7_ILi64EEEEEENS_10bfloat16_tEfNS_4arch4Sm80ELb0ELb1ELb1ELb1ELb0ELb0ELb0ELb0ELi2ELi4ELi4ELi4ELb0EEENS1_24CollectiveEpilogueBwdGQAISA_fSD_Li256ELb1ELb0EEENS1_19SingleTileSchedulerILb1ELb0ELb0ELi128EEEEEEEEEvNT_6ParamsE$_ZN4cute3eso3ESOILb1ELb0EJNS_14ComposedLayoutINS_7SwizzleILi3ELi3ELi3EEENS_1CILj0EEENS_6LayoutINS_5tupleIJNS8_IJNS8_IJNS5_ILi4EEENS5_ILi8EEEEEENS8_IJNS5_ILi2EEENS5_ILi1EEEEEEEEENS8_IJNS8_IJSC_SC_EEESB_EEEEEENS8_IJNS8_IJNS8_IJNS5_ILi128EEESD_EEENS8_IJSA_NS5_ILi0EEEEEEEEENS8_IJNS8_IJNS5_ILi64EEENS5_ILi512EEEEEENS8_IJNS5_ILi16EEENS5_ILi1024EEEEEEEEEEEEEEEENS_10ViewEngineINS_8smem_ptrIPN7cutlass10bfloat16_tEEEEEEEC2ERKSX_RKS14_:
[----:B------:R-:W-:Y:S01]  /*7610*/  IADD3 R4, R25, -c[0x0][0x20], RZ ;  /* 0x8000080019047a10 */ /* 0x000fe20007ffe0ff */
[----:B------:R-:W-:Y:S01]  /*7620*/  IMAD.MOV.U32 R8, RZ, RZ, R6 ;  /* 0x000000ffff087224 */ /* 0x000fe200078e0006 */
[----:B------:R-:W-:-:S03]  /*7630*/  MOV R9, 0x0 ;  /* 0x0000000000097802 */ /* 0x000fc60000000f00 */
[----:B------:R1:W-:Y:S01]  /*7640*/  STL.64 [R4], R2 ;  /* 0x0000000204007387 */ /* 0x0003e20000100a00 */
[----:B------:R-:W-:Y:S05]  /*7650*/  RET.REL.NODEC R8 `(_ZN7cutlass13device_kernelIN5flash19enable_sm80_to_sm89INS1_16FlashAttnBwdSm80INS1_25CollectiveMainloopBwdSm80ILi2ELi2EN4cute5tupleIJNS5_1CILi128EEES8_NS7_ILi64EEEEEENS_10bfloat16_tEfNS_4arch4Sm80ELb0ELb1ELb1ELb1ELb0ELb0ELb0ELb0ELi2ELi4ELi4ELi4ELb0EEENS1_24CollectiveEpilogueBwdGQAISA_fSD_Li256ELb1ELb0EEENS1_19SingleTileSchedulerILb1ELb0ELb0ELi128EEEEEEEEEvNT_6ParamsE) ;  /* 0xffff89a008007950 */ /* 0x000fea0003c3ffff */
        .type           $_ZN7cutlass13device_kernelIN5flash19enable_sm80_to_sm89INS1_16FlashAttnBwdSm80INS1_25CollectiveMainloopBwdSm80ILi2ELi2EN4cute5tupleIJNS5_1CILi128EEES8_NS7_ILi64EEEEEENS_10bfloat16_tEfNS_4arch4Sm80ELb0ELb1ELb1ELb1ELb0ELb0ELb0ELb0ELi2ELi4ELi4ELi4ELb0EEENS1_24CollectiveEpilogueBwdGQAISA_fSD_Li256ELb1ELb0EEENS1_19SingleTileSchedulerILb1ELb0ELb0ELi128EEEEEEEEEvNT_6ParamsE$_ZN4cute3eso3ESOILb1ELb0EJNS_14ComposedLayoutINS_7SwizzleILi3ELi3ELi3EEENS_1CILj0EEENS_6LayoutINS_5tupleIJNS8_IJNS8_IJNS5_ILi4EEENS5_ILi8EEEEEENS8_IJS9_NS5_ILi1EEEEEEEEENS8_IJNS8_IJNS5_ILi2EEESF_SF_EEENS8_IJSF_S9_EEEEEEEEENS8_IJNS8_IJNS8_IJSF_NS5_ILi64EEEEEENS8_IJNS5_ILi1024EEENS5_ILi0EEEEEEEEENS8_IJNS8_IJSC_NS5_ILi512EEESA_EEENS8_IJNS5_ILi4096EEENS5_ILi16EEEEEEEEEEEEEEEENS_10ViewEngineINS_8smem_ptrIPN7cutlass10bfloat16_tEEEEEEEC2ERKSY_RKS15_,@function
        .size           $_ZN7cutlass13device_kernelIN5flash19enable_sm80_to_sm89INS1_16FlashAttnBwdSm80INS1_25CollectiveMainloopBwdSm80ILi2ELi2EN4cute5tupleIJNS5_1CILi128EEES8_NS7_ILi64EEEEEENS_10bfloat16_tEfNS_4arch4Sm80ELb0ELb1ELb1ELb1ELb0ELb0ELb0ELb0ELi2ELi4ELi4ELi4ELb0EEENS1_24CollectiveEpilogueBwdGQAISA_fSD_Li256ELb1ELb0EEENS1_19SingleTileSchedulerILb1ELb0ELb0ELi128EEEEEEEEEvNT_6ParamsE$_ZN4cute3eso3ESOILb1ELb0EJNS_14ComposedLayoutINS_7SwizzleILi3ELi3ELi3EEENS_1CILj0EEENS_6LayoutINS_5tupleIJNS8_IJNS8_IJNS5_ILi4EEENS5_ILi8EEEEEENS8_IJS9_NS5_ILi1EEEEEEEEENS8_IJNS8_IJNS5_ILi2EEESF_SF_EEENS8_IJSF_S9_EEEEEEEEENS8_IJNS8_IJNS8_IJSF_NS5_ILi64EEEEEENS8_IJNS5_ILi1024EEENS5_ILi0EEEEEEEEENS8_IJNS8_IJSC_NS5_ILi512EEESA_EEENS8_IJNS5_ILi4096EEENS5_ILi16EEEEEEEEEEEEEEEENS_10ViewEngineINS_8smem_ptrIPN7cutlass10bfloat16_tEEEEEEEC2ERKSY_RKS15_,($_ZN7cutlass13device_kernelIN5flash19enable_sm80_to_sm89INS1_16FlashAttnBwdSm80INS1_25CollectiveMainloopBwdSm80ILi2ELi2EN4cute5tupleIJNS5_1CILi128EEES8_NS7_ILi64EEEEEENS_10bfloat16_tEfNS_4arch4Sm80ELb0ELb1ELb1ELb1ELb0ELb0ELb0ELb0ELi2ELi4ELi4ELi4ELb0EEENS1_24CollectiveEpilogueBwdGQAISA_fSD_Li256ELb1ELb0EEENS1_19SingleTileSchedulerILb1ELb0ELb0ELi128EEEEEEEEEvNT_6ParamsE$_ZN4cute3eso3ESOILb1ELb0EJNS_1CILi0EEENS2_ILi1EEENS2_ILi512EEEiEEC2ERKS3_RKS4_RKS5_RKi - $_ZN7cutlass13device_kernelIN5flash19enable_sm80_to_sm89INS1_16FlashAttnBwdSm80INS1_25CollectiveMainloopBwdSm80ILi2ELi2EN4cute5tupleIJNS5_1CILi128EEES8_NS7_ILi64EEEEEENS_10bfloat16_tEfNS_4arch4Sm80ELb0ELb1ELb1ELb1ELb0ELb0ELb0ELb0ELi2ELi4ELi4ELi4ELb0EEENS1_24CollectiveEpilogueBwdGQAISA_fSD_Li256ELb1ELb0EEENS1_19SingleTileSchedulerILb1ELb0ELb0ELi128EEEEEEEEEvNT_6ParamsE$_ZN4cute3eso3ESOILb1ELb0EJNS_14ComposedLayoutINS_7SwizzleILi3ELi3ELi3EEENS_1CILj0EEENS_6LayoutINS_5tupleIJNS8_IJNS8_IJNS5_ILi4EEENS5_ILi8EEEEEENS8_IJS9_NS5_ILi1EEEEEEEEENS8_IJNS8_IJNS5_ILi2EEESF_SF_EEENS8_IJSF_S9_EEEEEEEEENS8_IJNS8_IJNS8_IJSF_NS5_ILi64EEEEEENS8_IJNS5_ILi1024EEENS5_ILi0EEEEEEEEENS8_IJNS8_IJSC_NS5_ILi512EEESA_EEENS8_IJNS5_ILi4096EEENS5_ILi16EEEEEEEEEEEEEEEENS_10ViewEngineINS_8smem_ptrIPN7cutlass10bfloat16_tEEEEEEEC2ERKSY_RKS15_)
$_ZN7cutlass13device_kernelIN5flash19enable_sm80_to_sm89INS1_16FlashAttnBwdSm80INS1_25CollectiveMainloopBwdSm80ILi2ELi2EN4cute5tupleIJNS5_1CILi128EEES8_NS7_ILi64EEEEEENS_10bfloat16_tEfNS_4arch4Sm80ELb0ELb1ELb1ELb1ELb0ELb0ELb0ELb0ELi2ELi4ELi4ELi4ELb0EEENS1_24CollectiveEpilogueBwdGQAISA_fSD_Li256ELb1ELb0EEENS1_19SingleTileSchedulerILb1ELb0ELb0ELi128EEEEEEEEEvNT_6ParamsE$_ZN4cute3eso3ESOILb1ELb0EJNS_14ComposedLayoutINS_7SwizzleILi3ELi3ELi3EEENS_1CILj0EEENS_6LayoutINS_5tupleIJNS8_IJNS8_IJNS5_ILi4EEENS5_ILi8EEEEEENS8_IJS9_NS5_ILi1EEEEEEEEENS8_IJNS8_IJNS5_ILi2EEESF_SF_EEENS8_IJSF_S9_EEEEEEEEENS8_IJNS8_IJNS8_IJSF_NS5_ILi64EEEEEENS8_IJNS5_ILi1024EEENS5_ILi0EEEEEEEEENS8_IJNS8_IJSC_NS5_ILi512EEESA_EEENS8_IJNS5_ILi4096EEENS5_ILi16EEEEEEEEEEEEEEEENS_10ViewEngineINS_8smem_ptrIPN7cutlass10bfloat16_tEEEEEEEC2ERKSY_RKS15_:
[----:B------:R-:W-:Y:S01]  /*7660*/  IADD3 R4, R25, -c[0x0][0x20], RZ ;  /* 0x8000080019047a10 */ /* 0x000fe20007ffe0ff */
[----:B------:R-:W-:Y:S01]  /*7670*/  IMAD.MOV.U32 R8, RZ, RZ, R6 ;  /* 0x000000ffff087224 */ /* 0x000fe200078e0006 */
[----:B------:R-:W-:-:S03]  /*7680*/  MOV R9, 0x0 ;  /* 0x0000000000097802 */ /* 0x000fc60000000f00 */
[----:B------:R1:W-:Y:S01]  /*7690*/  STL.64 [R4], R2 ;  /* 0x0000000204007387 */ /* 0x0003e20000100a00 */
[----:B------:R-:W-:Y:S05]  /*76a0*/  RET.REL.NODEC R8 `(_ZN7cutlass13device_kernelIN5flash19enable_sm80_to_sm89INS1_16FlashAttnBwdSm80INS1_25CollectiveMainloopBwdSm80ILi2ELi2EN4cute5tupleIJNS5_1CILi128EEES8_NS7_ILi64EEEEEENS_10bfloat16_tEfNS_4arch4Sm80ELb0ELb1ELb1ELb1ELb0ELb0ELb0ELb0ELi2ELi4ELi4ELi4ELb0EEENS1_24CollectiveEpilogueBwdGQAISA_fSD_Li256ELb1ELb0EEENS1_19SingleTileSchedulerILb1ELb0ELb0ELi128EEEEEEEEEvNT_6ParamsE) ;  /* 0xffff895008007950 */ /* 0x000fea0003c3ffff */
        .type           $_ZN7cutlass13device_kernelIN5flash19enable_sm80_to_sm89INS1_16FlashAttnBwdSm80INS1_25CollectiveMainloopBwdSm80ILi2ELi2EN4cute5tupleIJNS5_1CILi128EEES8_NS7_ILi64EEEEEENS_10bfloat16_tEfNS_4arch4Sm80ELb0ELb1ELb1ELb1ELb0ELb0ELb0ELb0ELi2ELi4ELi4ELi4ELb0EEENS1_24CollectiveEpilogueBwdGQAISA_fSD_Li256ELb1ELb0EEENS1_19SingleTileSchedulerILb1ELb0ELb0ELi128EEEEEEEEEvNT_6ParamsE$_ZN4cute3eso3ESOILb1ELb0EJNS_1CILi0EEENS2_ILi1EEENS2_ILi512EEEiEEC2ERKS3_RKS4_RKS5_RKi,@function
        .size           $_ZN7cutlass13device_kernelIN5flash19enable_sm80_to_sm89INS1_16FlashAttnBwdSm80INS1_25CollectiveMainloopBwdSm80ILi2ELi2EN4cute5tupleIJNS5_1CILi128EEES8_NS7_ILi64EEEEEENS_10bfloat16_tEfNS_4arch4Sm80ELb0ELb1ELb1ELb1ELb0ELb0ELb0ELb0ELi2ELi4ELi4ELi4ELb0EEENS1_24CollectiveEpilogueBwdGQAISA_fSD_Li256ELb1ELb0EEENS1_19SingleTileSchedulerILb1ELb0ELb0ELi128EEEEEEEEEvNT_6ParamsE$_ZN4cute3eso3ESOILb1ELb0EJNS_1CILi0EEENS2_ILi1EEENS2_ILi512EEEiEEC2ERKS3_RKS4_RKS5_RKi,($_ZN7cutlass13device_kernelIN5flash19enable_sm80_to_sm89INS1_16FlashAttnBwdSm80INS1_25CollectiveMainloopBwdSm80ILi2ELi2EN4cute5tupleIJNS5_1CILi128EEES8_NS7_ILi64EEEEEENS_10bfloat16_tEfNS_4arch4Sm80ELb0ELb1ELb1ELb1ELb0ELb0ELb0ELb0ELi2ELi4ELi4ELi4ELb0EEENS1_24CollectiveEpilogueBwdGQAISA_fSD_Li256ELb1ELb0EEENS1_19SingleTileSchedulerILb1ELb0ELb0ELi128EEEEEEEEEvNT_6ParamsE$_ZN4cute3eso3ESOILb1ELb0EJNS_1CILi0EEENS2_ILi1EEENS2_ILi512EEEiNS2_ILi4096EEEiNS2_ILi8192EEEEEC2ERKS3_RKS4_RKS5_RKiRKS6_SG_RKS7_ - $_ZN7cutlass13device_kernelIN5flash19enable_sm80_to_sm89INS1_16FlashAttnBwdSm80INS1_25CollectiveMainloopBwdSm80ILi2ELi2EN4cute5tupleIJNS5_1CILi128EEES8_NS7_ILi64EEEEEENS_10bfloat16_tEfNS_4arch4Sm80ELb0ELb1ELb1ELb1ELb0ELb0ELb0ELb0ELi2ELi4ELi4ELi4ELb0EEENS1_24CollectiveEpilogueBwdGQAISA_fSD_Li256ELb1ELb0EEENS1_19SingleTileSchedulerILb1ELb0ELb0ELi128EEEEEEEEEvNT_6ParamsE$_ZN4cute3eso3ESOILb1ELb0EJNS_1CILi0EEENS2_ILi1EEENS2_ILi512EEEiEEC2ERKS3_RKS4_RKS5_RKi)
$_ZN7cutlass13device_kernelIN5flash19enable_sm80_to_sm89INS1_16FlashAttnBwdSm80INS1_25CollectiveMainloopBwdSm80ILi2ELi2EN4cute5tupleIJNS5_1CILi128EEES8_NS7_ILi64EEEEEENS_10bfloat16_tEfNS_4arch4Sm80ELb0ELb1ELb1ELb1ELb0ELb0ELb0ELb0ELi2ELi4ELi4ELi4ELb0EEENS1_24CollectiveEpilogueBwdGQAISA_fSD_Li256ELb1ELb0EEENS1_19SingleTileSchedulerILb1ELb0ELb0ELi128EEEEEEEEEvNT_6ParamsE$_ZN4cute3eso3ESOILb1ELb0EJNS_1CILi0EEENS2_ILi1EEENS2_ILi512EEEiEEC2ERKS3_RKS4_RKS5_RKi:
[----:B------:R-:W-:Y:S02]  /*76b0*/  IADD3 R2, R2, -c[0x0][0x20], RZ ;  /* 0x8000080002027a10 */ /* 0x000fe40007ffe0ff */
[----:B------:R-:W-:-:S03]  /*76c0*/  MOV R9, 0x0 ;  /* 0x0000000000097802 */ /* 0x000fc60000000f00 */
[----:B------:R1:W-:Y:S01]  /*76d0*/  STL [R2], R3 ;  /* 0x0000000302007387 */ /* 0x0003e20000100800 */
[----:B------:R-:W-:Y:S05]  /*76e0*/  RET.REL.NODEC R8 `(_ZN7cutlass13device_kernelIN5flash19enable_sm80_to_sm89INS1_16FlashAttnBwdSm80INS1_25CollectiveMainloopBwdSm80ILi2ELi2EN4cute5tupleIJNS5_1CILi128EEES8_NS7_ILi64EEEEEENS_10bfloat16_tEfNS_4arch4Sm80ELb0ELb1ELb1ELb1ELb0ELb0ELb0ELb0ELi2ELi4ELi4ELi4ELb0EEENS1_24CollectiveEpilogueBwdGQAISA_fSD_Li256ELb1ELb0EEENS1_19SingleTileSchedulerILb1ELb0ELb0ELi128EEEEEEEEEvNT_6ParamsE) ;  /* 0xffff891008007950 */ /* 0x000fea0003c3ffff */
        .type           $_ZN7cutlass13device_kernelIN5flash19enable_sm80_to_sm89INS1_16FlashAttnBwdSm80INS1_25CollectiveMainloopBwdSm80ILi2ELi2EN4cute5tupleIJNS5_1CILi128EEES8_NS7_ILi64EEEEEENS_10bfloat16_tEfNS_4arch4Sm80ELb0ELb1ELb1ELb1ELb0ELb0ELb0ELb0ELi2ELi4ELi4ELi4ELb0EEENS1_24CollectiveEpilogueBwdGQAISA_fSD_Li256ELb1ELb0EEENS1_19SingleTileSchedulerILb1ELb0ELb0ELi128EEEEEEEEEvNT_6ParamsE$_ZN4cute3eso3ESOILb1ELb0EJNS_1CILi0EEENS2_ILi1EEENS2_ILi512EEEiNS2_ILi4096EEEiNS2_ILi8192EEEEEC2ERKS3_RKS4_RKS5_RKiRKS6_SG_RKS7_,@function
        .size           $_ZN7cutlass13device_kernelIN5flash19enable_sm80_to_sm89INS1_16FlashAttnBwdSm80INS1_25CollectiveMainloopBwdSm80ILi2ELi2EN4cute5tupleIJNS5_1CILi128EEES8_NS7_ILi64EEEEEENS_10bfloat16_tEfNS_4arch4Sm80ELb0ELb1ELb1ELb1ELb0ELb0ELb0ELb0ELi2ELi4ELi4ELi4ELb0EEENS1_24CollectiveEpilogueBwdGQAISA_fSD_Li256ELb1ELb0EEENS1_19SingleTileSchedulerILb1ELb0ELb0ELi128EEEEEEEEEvNT_6ParamsE$_ZN4cute3eso3ESOILb1ELb0EJNS_1CILi0EEENS2_ILi1EEENS2_ILi512EEEiNS2_ILi4096EEEiNS2_ILi8192EEEEEC2ERKS3_RKS4_RKS5_RKiRKS6_SG_RKS7_,($_ZN7cutlass13device_kernelIN5flash19enable_sm80_to_sm89INS1_16FlashAttnBwdSm80INS1_25CollectiveMainloopBwdSm80ILi2ELi2EN4cute5tupleIJNS5_1CILi128EEES8_NS7_ILi64EEEEEENS_10bfloat16_tEfNS_4arch4Sm80ELb0ELb1ELb1ELb1ELb0ELb0ELb0ELb0ELi2ELi4ELi4ELi4ELb0EEENS1_24CollectiveEpilogueBwdGQAISA_fSD_Li256ELb1ELb0EEENS1_19SingleTileSchedulerILb1ELb0ELb0ELi128EEEEEEEEEvNT_6ParamsE$_ZN4cute3eso3ESOILb1ELb0EJNS_1CILi0EEENS_5tupleIJNS2_ILi1EEENS2_ILi256EEEiEEEEEC2ERKS3_RKS7_ - $_ZN7cutlass13device_kernelIN5flash19enable_sm80_to_sm89INS1_16FlashAttnBwdSm80INS1_25CollectiveMainloopBwdSm80ILi2ELi2EN4cute5tupleIJNS5_1CILi128EEES8_NS7_ILi64EEEEEENS_10bfloat16_tEfNS_4arch4Sm80ELb0ELb1ELb1ELb1ELb0ELb0ELb0ELb0ELi2ELi4ELi4ELi4ELb0EEENS1_24CollectiveEpilogueBwdGQAISA_fSD_Li256ELb1ELb0EEENS1_19SingleTileSchedulerILb1ELb0ELb0ELi128EEEEEEEEEvNT_6ParamsE$_ZN4cute3eso3ESOILb1ELb0EJNS_1CILi0EEENS2_ILi1EEENS2_ILi512EEEiNS2_ILi4096EEEiNS2_ILi8192EEEEEC2ERKS3_RKS4_RKS5_RKiRKS6_SG_RKS7_)
$_ZN7cutlass13device_kernelIN5flash19enable_sm80_to_sm89INS1_16FlashAttnBwdSm80INS1_25CollectiveMainloopBwdSm80ILi2ELi2EN4cute5tupleIJNS5_1CILi128EEES8_NS7_ILi64EEEEEENS_10bfloat16_tEfNS_4arch4Sm80ELb0ELb1ELb1ELb1ELb0ELb0ELb0ELb0ELi2ELi4ELi4ELi4ELb0EEENS1_24CollectiveEpilogueBwdGQAISA_fSD_Li256ELb1ELb0EEENS1_19SingleTileSchedulerILb1ELb0ELb0ELi128EEEEEEEEEvNT_6ParamsE$_ZN4cute3eso3ESOILb1ELb0EJNS_1CILi0EEENS2_ILi1EEENS2_ILi512EEEiNS2_ILi4096EEEiNS2_ILi8192EEEEEC2ERKS3_RKS4_RKS5_RKiRKS6_SG_RKS7_:
[----:B------:R-:W-:Y:S02]  /*76f0*/  IADD3 R3, R3, -c[0x0][0x20], RZ ;  /* 0x8000080003037a10 */ /* 0x000fe40007ffe0ff */
[----:B------:R-:W-:-:S03]  /*7700*/  IADD3 R2, R58, -c[0x0][0x20], RZ ;  /* 0x800008003a027a10 */ /* 0x000fc60007ffe0ff */
[----:B------:R1:W-:Y:S04]  /*7710*/  STL [R3], R10 ;  /* 0x0000000a03007387 */ /* 0x0003e80000100800 */
[----:B------:R-:W2:Y:S01]  /*7720*/  LDL R2, [R2] ;  /* 0x0000000002027983 */ /* 0x000ea20000100800 */
[----:B------:R-:W-:-:S03]  /*7730*/  IMAD.MOV.U32 R9, RZ, RZ, 0x0 ;  /* 0x00000000ff097424 */ /* 0x000fc600078e00ff */
[----:B--2---:R1:W-:Y:S01]  /*7740*/  STL [R3+0x4], R2 ;  /* 0x0000040203007387 */ /* 0x0043e20000100800 */
[----:B------:R-:W-:Y:S05]  /*7750*/  RET.REL.NODEC R8 `(_ZN7cutlass13device_kernelIN5flash19enable_sm80_to_sm89INS1_16FlashAttnBwdSm80INS1_25CollectiveMainloopBwdSm80ILi2ELi2EN4cute5tupleIJNS5_1CILi128EEES8_NS7_ILi64EEEEEENS_10bfloat16_tEfNS_4arch4Sm80ELb0ELb1ELb1ELb1ELb0ELb0ELb0ELb0ELi2ELi4ELi4ELi4ELb0EEENS1_24CollectiveEpilogueBwdGQAISA_fSD_Li256ELb1ELb0EEENS1_19SingleTileSchedulerILb1ELb0ELb0ELi128EEEEEEEEEvNT_6ParamsE) ;  /* 0xffff88a008007950 */ /* 0x000fea0003c3ffff */
        .type           $_ZN7cutlass13device_kernelIN5flash19enable_sm80_to_sm89INS1_16FlashAttnBwdSm80INS1_25CollectiveMainloopBwdSm80ILi2ELi2EN4cute5tupleIJNS5_1CILi128EEES8_NS7_ILi64EEEEEENS_10bfloat16_tEfNS_4arch4Sm80ELb0ELb1ELb1ELb1ELb0ELb0ELb0ELb0ELi2ELi4ELi4ELi4ELb0EEENS1_24CollectiveEpilogueBwdGQAISA_fSD_Li256ELb1ELb0EEENS1_19SingleTileSchedulerILb1ELb0ELb0ELi128EEEEEEEEEvNT_6ParamsE$_ZN4cute3eso3ESOILb1ELb0EJNS_1CILi0EEENS_5tupleIJNS2_ILi1EEENS2_ILi256EEEiEEEEEC2ERKS3_RKS7_,@function
        .size           $_ZN7cutlass13device_kernelIN5flash19enable_sm80_to_sm89INS1_16FlashAttnBwdSm80INS1_25CollectiveMainloopBwdSm80ILi2ELi2EN4cute5tupleIJNS5_1CILi128EEES8_NS7_ILi64EEEEEENS_10bfloat16_tEfNS_4arch4Sm80ELb0ELb1ELb1ELb1ELb0ELb0ELb0ELb0ELi2ELi4ELi4ELi4ELb0EEENS1_24CollectiveEpilogueBwdGQAISA_fSD_Li256ELb1ELb0EEENS1_19SingleTileSchedulerILb1ELb0ELb0ELi128EEEEEEEEEvNT_6ParamsE$_ZN4cute3eso3ESOILb1ELb0EJNS_1CILi0EEENS_5tupleIJNS2_ILi1EEENS2_ILi256EEEiEEEEEC2ERKS3_RKS7_,($_ZN7cutlass13device_kernelIN5flash19enable_sm80_to_sm89INS1_16FlashAttnBwdSm80INS1_25CollectiveMainloopBwdSm80ILi2ELi2EN4cute5tupleIJNS5_1CILi128EEES8_NS7_ILi64EEEEEENS_10bfloat16_tEfNS_4arch4Sm80ELb0ELb1ELb1ELb1ELb0ELb0ELb0ELb0ELi2ELi4ELi4ELi4ELb0EEENS1_24CollectiveEpilogueBwdGQAISA_fSD_Li256ELb1ELb0EEENS1_19SingleTileSchedulerILb1ELb0ELb0ELi128EEEEEEEEEvNT_6ParamsE$_ZN4cute3eso3ESOILb1ELb0EJNS_1CILi0EEEiEEC2ERKS3_RKi - $_ZN7cutlass13device_kernelIN5flash19enable_sm80_to_sm89INS1_16FlashAttnBwdSm80INS1_25CollectiveMainloopBwdSm80ILi2ELi2EN4cute5tupleIJNS5_1CILi128EEES8_NS7_ILi64EEEEEENS_10bfloat16_tEfNS_4arch4Sm80ELb0ELb1ELb1ELb1ELb0ELb0ELb0ELb0ELi2ELi4ELi4ELi4ELb0EEENS1_24CollectiveEpilogueBwdGQAISA_fSD_Li256ELb1ELb0EEENS1_19SingleTileSchedulerILb1ELb0ELb0ELi128EEEEEEEEEvNT_6ParamsE$_ZN4cute3eso3ESOILb1ELb0EJNS_1CILi0EEENS_5tupleIJNS2_ILi1EEENS2_ILi256EEEiEEEEEC2ERKS3_RKS7_)
$_ZN7cutlass13device_kernelIN5flash19enable_sm80_to_sm89INS1_16FlashAttnBwdSm80INS1_25CollectiveMainloopBwdSm80ILi2ELi2EN4cute5tupleIJNS5_1CILi128EEES8_NS7_ILi64EEEEEENS_10bfloat16_tEfNS_4arch4Sm80ELb0ELb1ELb1ELb1ELb0ELb0ELb0ELb0ELi2ELi4ELi4ELi4ELb0EEENS1_24CollectiveEpilogueBwdGQAISA_fSD_Li256ELb1ELb0EEENS1_19SingleTileSchedulerILb1ELb0ELb0ELi128EEEEEEEEEvNT_6ParamsE$_ZN4cute3eso3ESOILb1ELb0EJNS_1CILi0EEENS_5tupleIJNS2_ILi1EEENS2_ILi256EEEiEEEEEC2ERKS3_RKS7_:
[----:B------:R-:W-:Y:S02]  /*7760*/  IADD3 R3, R10, -c[0x0][0x20], RZ ;  /* 0x800008000a037a10 */ /* 0x000fe40007ffe0ff */
[----:B------:R-:W-:-:S03]  /*7770*/  MOV R5, 0x0 ;  /* 0x0000000000057802 */ /* 0x000fc60000000f00 */
[----:B------:R1:W-:Y:S01]  /*7780*/  STL [R3], R2 ;  /* 0x0000000203007387 */ /* 0x0003e20000100800 */
[----:B------:R-:W-:Y:S05]  /*7790*/  RET.REL.NODEC R4 `(_ZN7cutlass13device_kernelIN5flash19enable_sm80_to_sm89INS1_16FlashAttnBwdSm80INS1_25CollectiveMainloopBwdSm80ILi2ELi2EN4cute5tupleIJNS5_1CILi128EEES8_NS7_ILi64EEEEEENS_10bfloat16_tEfNS_4arch4Sm80ELb0ELb1ELb1ELb1ELb0ELb0ELb0ELb0ELi2ELi4ELi4ELi4ELb0EEENS1_24CollectiveEpilogueBwdGQAISA_fSD_Li256ELb1ELb0EEENS1_19SingleTileSchedulerILb1ELb0ELb0ELi128EEEEEEEEEvNT_6ParamsE) ;  /* 0xffff886004007950 */ /* 0x000fea0003c3ffff */
        .type           $_ZN7cutlass13device_kernelIN5flash19enable_sm80_to_sm89INS1_16FlashAttnBwdSm80INS1_25CollectiveMainloopBwdSm80ILi2ELi2EN4cute5tupleIJNS5_1CILi128EEES8_NS7_ILi64EEEEEENS_10bfloat16_tEfNS_4arch4Sm80ELb0ELb1ELb1ELb1ELb0ELb0ELb0ELb0ELi2ELi4ELi4ELi4ELb0EEENS1_24CollectiveEpilogueBwdGQAISA_fSD_Li256ELb1ELb0EEENS1_19SingleTileSchedulerILb1ELb0ELb0ELi128EEEEEEEEEvNT_6ParamsE$_ZN4cute3eso3ESOILb1ELb0EJNS_1CILi0EEEiEEC2ERKS3_RKi,@function
        .size           $_ZN7cutlass13device_kernelIN5flash19enable_sm80_to_sm89INS1_16FlashAttnBwdSm80INS1_25CollectiveMainloopBwdSm80ILi2ELi2EN4cute5tupleIJNS5_1CILi128EEES8_NS7_ILi64EEEEEENS_10bfloat16_tEfNS_4arch4Sm80ELb0ELb1ELb1ELb1ELb0ELb0ELb0ELb0ELi2ELi4ELi4ELi4ELb0EEENS1_24CollectiveEpilogueBwdGQAISA_fSD_Li256ELb1ELb0EEENS1_19SingleTileSchedulerILb1ELb0ELb0ELi128EEEEEEEEEvNT_6ParamsE$_ZN4cute3eso3ESOILb1ELb0EJNS_1CILi0EEEiEEC2ERKS3_RKi,($_ZN7cutlass13device_kernelIN5flash19enable_sm80_to_sm89INS1_16FlashAttnBwdSm80INS1_25CollectiveMainloopBwdSm80ILi2ELi2EN4cute5tupleIJNS5_1CILi128EEES8_NS7_ILi64EEEEEENS_10bfloat16_tEfNS_4arch4Sm80ELb0ELb1ELb1ELb1ELb0ELb0ELb0ELb0ELi2ELi4ELi4ELi4ELb0EEENS1_24CollectiveEpilogueBwdGQAISA_fSD_Li256ELb1ELb0EEENS1_19SingleTileSchedulerILb1ELb0ELb0ELi128EEEEEEEEEvNT_6ParamsE$_ZN4cute3eso3ESOILb1ELb0EJNS_1CILi0EEEiS3_EEC2ERKS3_RKiS6_ - $_ZN7cutlass13device_kernelIN5flash19enable_sm80_to_sm89INS1_16FlashAttnBwdSm80INS1_25CollectiveMainloopBwdSm80ILi2ELi2EN4cute5tupleIJNS5_1CILi128EEES8_NS7_ILi64EEEEEENS_10bfloat16_tEfNS_4arch4Sm80ELb0ELb1ELb1ELb1ELb0ELb0ELb0ELb0ELi2ELi4ELi4ELi4ELb0EEENS1_24CollectiveEpilogueBwdGQAISA_fSD_Li256ELb1ELb0EEENS1_19SingleTileSchedulerILb1ELb0ELb0ELi128EEEEEEEEEvNT_6ParamsE$_ZN4cute3eso3ESOILb1ELb0EJNS_1CILi0EEEiEEC2ERKS3_RKi)
$_ZN7cutlass13device_kernelIN5flash19enable_sm80_to_sm89INS1_16FlashAttnBwdSm80INS1_25CollectiveMainloopBwdSm80ILi2ELi2EN4cute5tupleIJNS5_1CILi128EEES8_NS7_ILi64EEEEEENS_10bfloat16_tEfNS_4arch4Sm80ELb0ELb1ELb1ELb1ELb0ELb0ELb0ELb0ELi2ELi4ELi4ELi4ELb0EEENS1_24CollectiveEpilogueBwdGQAISA_fSD_Li256ELb1ELb0EEENS1_19SingleTileSchedulerILb1ELb0ELb0ELi128EEEEEEEEEvNT_6ParamsE$_ZN4cute3eso3ESOILb1ELb0EJNS_1CILi0EEEiEEC2ERKS3_RKi:
[----:B------:R-:W-:Y:S02]  /*77a0*/  IADD3 R2, R13, -c[0x0][0x20], RZ ;  /* 0x800008000d027a10 */ /* 0x000fe40007ffe0ff */
[----:B------:R-:W-:-:S03]  /*77b0*/  MOV R9, 0x0 ;  /* 0x0000000000097802 */ /* 0x000fc60000000f00 */
[----:B------:R1:W-:Y:S01]  /*77c0*/  STL [R2], R3 ;  /* 0x0000000302007387 */ /* 0x0003e20000100800 */
[----:B------:R-:W-:Y:S05]  /*77d0*/  RET.REL.NODEC R8 `(_ZN7cutlass13device_kernelIN5flash19enable_sm80_to_sm89INS1_16FlashAttnBwdSm80INS1_25CollectiveMainloopBwdSm80ILi2ELi2EN4cute5tupleIJNS5_1CILi128EEES8_NS7_ILi64EEEEEENS_10bfloat16_tEfNS_4arch4Sm80ELb0ELb1ELb1ELb1ELb0ELb0ELb0ELb0ELi2ELi4ELi4ELi4ELb0EEENS1_24CollectiveEpilogueBwdGQAISA_fSD_Li256ELb1ELb0EEENS1_19SingleTileSchedulerILb1ELb0ELb0ELi128EEEEEEEEEvNT_6ParamsE) ;  /* 0xffff882008007950 */ /* 0x000fea0003c3ffff */
        .type           $_ZN7cutlass13device_kernelIN5flash19enable_sm80_to_sm89INS1_16FlashAttnBwdSm80INS1_25CollectiveMainloopBwdSm80ILi2ELi2EN4cute5tupleIJNS5_1CILi128EEES8_NS7_ILi64EEEEEENS_10bfloat16_tEfNS_4arch4Sm80ELb0ELb1ELb1ELb1ELb0ELb0ELb0ELb0ELi2ELi4ELi4ELi4ELb0EEENS1_24CollectiveEpilogueBwdGQAISA_fSD_Li256ELb1ELb0EEENS1_19SingleTileSchedulerILb1ELb0ELb0ELi128EEEEEEEEEvNT_6ParamsE$_ZN4cute3eso3ESOILb1ELb0EJNS_1CILi0EEEiS3_EEC2ERKS3_RKiS6_,@function
        .size           $_ZN7cutlass13device_kernelIN5flash19enable_sm80_to_sm89INS1_16FlashAttnBwdSm80INS1_25CollectiveMainloopBwdSm80ILi2ELi2EN4cute5tupleIJNS5_1CILi128EEES8_NS7_ILi64EEEEEENS_10bfloat16_tEfNS_4arch4Sm80ELb0ELb1ELb1ELb1ELb0ELb0ELb0ELb0ELi2ELi4ELi4ELi4ELb0EEENS1_24CollectiveEpilogueBwdGQAISA_fSD_Li256ELb1ELb0EEENS1_19SingleTileSchedulerILb1ELb0ELb0ELi128EEEEEEEEEvNT_6ParamsE$_ZN4cute3eso3ESOILb1ELb0EJNS_1CILi0EEEiS3_EEC2ERKS3_RKiS6_,($_ZN7cutlass13device_kernelIN5flash19enable_sm80_to_sm89INS1_16FlashAttnBwdSm80INS1_25CollectiveMainloopBwdSm80ILi2ELi2EN4cute5tupleIJNS5_1CILi128EEES8_NS7_ILi64EEEEEENS_10bfloat16_tEfNS_4arch4Sm80ELb0ELb1ELb1ELb1ELb0ELb0ELb0ELb0ELi2ELi4ELi4ELi4ELb0EEENS1_24CollectiveEpilogueBwdGQAISA_fSD_Li256ELb1ELb0EEENS1_19SingleTileSchedulerILb1ELb0ELb0ELi128EEEEEEEEEvNT_6ParamsE$_ZN4cute3eso3ESOILb1ELb0EJNS_1CILi1024EEENS_5tupleIJiiEEEEEC2ERKS3_RKS5_ - $_ZN7cutlass13device_kernelIN5flash19enable_sm80_to_sm89INS1_16FlashAttnBwdSm80INS1_25CollectiveMainloopBwdSm80ILi2ELi2EN4cute5tupleIJNS5_1CILi128EEES8_NS7_ILi64EEEEEENS_10bfloat16_tEfNS_4arch4Sm80ELb0ELb1ELb1ELb1ELb0ELb0ELb0ELb0ELi2ELi4ELi4ELi4ELb0EEENS1_24CollectiveEpilogueBwdGQAISA_fSD_Li256ELb1ELb0EEENS1_19SingleTileSchedulerILb1ELb0ELb0ELi128EEEEEEEEEvNT_6ParamsE$_ZN4cute3eso3ESOILb1ELb0EJNS_1CILi0EEEiS3_EEC2ERKS3_RKiS6_)
$_ZN7cutlass13device_kernelIN5flash19enable_sm80_to_sm89INS1_16FlashAttnBwdSm80INS1_25CollectiveMainloopBwdSm80ILi2ELi2EN4cute5tupleIJNS5_1CILi128EEES8_NS7_ILi64EEEEEENS_10bfloat16_tEfNS_4arch4Sm80ELb0ELb1ELb1ELb1ELb0ELb0ELb0ELb0ELi2ELi4ELi4ELi4ELb0EEENS1_24CollectiveEpilogueBwdGQAISA_fSD_Li256ELb1ELb0EEENS1_19SingleTileSchedulerILb1ELb0ELb0ELi128EEEEEEEEEvNT_6ParamsE$_ZN4cute3eso3ESOILb1ELb0EJNS_1CILi0EEEiS3_EEC2ERKS3_RKiS6_:
[----:B------:R-:W-:Y:S02]  /*77e0*/  IADD3 R2, R15, -c[0x0][0x20], RZ ;  /* 0x800008000f027a10 */ /* 0x000fe40007ffe0ff */
[----:B------:R-:W-:-:S03]  /*77f0*/  MOV R7, 0x0 ;  /* 0x0000000000077802 */ /* 0x000fc60000000f00 */
[----:B------:R1:W-:Y:S01]  /*7800*/  STL [R2], R3 ;  /* 0x0000000302007387 */ /* 0x0003e20000100800 */
[----:B------:R-:W-:Y:S05]  /*7810*/  RET.REL.NODEC R6 `(_ZN7cutlass13device_kernelIN5flash19enable_sm80_to_sm89INS1_16FlashAttnBwdSm80INS1_25CollectiveMainloopBwdSm80ILi2ELi2EN4cute5tupleIJNS5_1CILi128EEES8_NS7_ILi64EEEEEENS_10bfloat16_tEfNS_4arch4Sm80ELb0ELb1ELb1ELb1ELb0ELb0ELb0ELb0ELi2ELi4ELi4ELi4ELb0EEENS1_24CollectiveEpilogueBwdGQAISA_fSD_Li256ELb1ELb0EEENS1_19SingleTileSchedulerILb1ELb0ELb0ELi128EEEEEEEEEvNT_6ParamsE) ;  /* 0xffff87e006007950 */ /* 0x000fea0003c3ffff */
        .type           $_ZN7cutlass13device_kernelIN5flash19enable_sm80_to_sm89INS1_16FlashAttnBwdSm80INS1_25CollectiveMainloopBwdSm80ILi2ELi2EN4cute5tupleIJNS5_1CILi128EEES8_NS7_ILi64EEEEEENS_10bfloat16_tEfNS_4arch4Sm80ELb0ELb1ELb1ELb1ELb0ELb0ELb0ELb0ELi2ELi4ELi4ELi4ELb0EEENS1_24CollectiveEpilogueBwdGQAISA_fSD_Li256ELb1ELb0EEENS1_19SingleTileSchedulerILb1ELb0ELb0ELi128EEEEEEEEEvNT_6ParamsE$_ZN4cute3eso3ESOILb1ELb0EJNS_1CILi1024EEENS_5tupleIJiiEEEEEC2ERKS3_RKS5_,@function
        .size           $_ZN7cutlass13device_kernelIN5flash19enable_sm80_to_sm89INS1_16FlashAttnBwdSm80INS1_25CollectiveMainloopBwdSm80ILi2ELi2EN4cute5tupleIJNS5_1CILi128EEES8_NS7_ILi64EEEEEENS_10bfloat16_tEfNS_4arch4Sm80ELb0ELb1ELb1ELb1ELb0ELb0ELb0ELb0ELi2ELi4ELi4ELi4ELb0EEENS1_24CollectiveEpilogueBwdGQAISA_fSD_Li256ELb1ELb0EEENS1_19SingleTileSchedulerILb1ELb0ELb0ELi128EEEEEEEEEvNT_6ParamsE$_ZN4cute3eso3ESOILb1ELb0EJNS_1CILi1024EEENS_5tupleIJiiEEEEEC2ERKS3_RKS5_,($_ZN7cutlass13device_kernelIN5flash19enable_sm80_to_sm89INS1_16FlashAttnBwdSm80INS1_25CollectiveMainloopBwdSm80ILi2ELi2EN4cute5tupleIJNS5_1CILi128EEES8_NS7_ILi64EEEEEENS_10bfloat16_tEfNS_4arch4Sm80ELb0ELb1ELb1ELb1ELb0ELb0ELb0ELb0ELi2ELi4ELi4ELi4ELb0EEENS1_24CollectiveEpilogueBwdGQAISA_fSD_Li256ELb1ELb0EEENS1_19SingleTileSchedulerILb1ELb0ELb0ELi128EEEEEEEEEvNT_6ParamsE$_ZN4cute3eso3ESOILb1ELb0EJNS_1CILi1024EEEiiEEC2ERKS3_RKiS8_ - $_ZN7cutlass13device_kernelIN5flash19enable_sm80_to_sm89INS1_16FlashAttnBwdSm80INS1_25CollectiveMainloopBwdSm80ILi2ELi2EN4cute5tupleIJNS5_1CILi128EEES8_NS7_ILi64EEEEEENS_10bfloat16_tEfNS_4arch4Sm80ELb0ELb1ELb1ELb1ELb0ELb0ELb0ELb0ELi2ELi4ELi4ELi4ELb0EEENS1_24CollectiveEpilogueBwdGQAISA_fSD_Li256ELb1ELb0EEENS1_19SingleTileSchedulerILb1ELb0ELb0ELi128EEEEEEEEEvNT_6ParamsE$_ZN4cute3eso3ESOILb1ELb0EJNS_1CILi1024EEENS_5tupleIJiiEEEEEC2ERKS3_RKS5_)
$_ZN7cutlass13device_kernelIN5flash19enable_sm80_to_sm89INS1_16FlashAttnBwdSm80INS1_25CollectiveMainloopBwdSm80ILi2ELi2EN4cute5tupleIJNS5_1CILi128EEES8_NS7_ILi64EEEEEENS_10bfloat16_tEfNS_4arch4Sm80ELb0ELb1ELb1ELb1ELb0ELb0ELb0ELb0ELi2ELi4ELi4ELi4ELb0EEENS1_24CollectiveEpilogueBwdGQAISA_fSD_Li256ELb1ELb0EEENS1_19SingleTileSchedulerILb1ELb0ELb0ELi128EEEEEEEEEvNT_6ParamsE$_ZN4cute3eso3ESOILb1ELb0EJNS_1CILi1024EEENS_5tupleIJiiEEEEEC2ERKS3_RKS5_:
[----:B------:R-:W-:Y:S02]  /*7820*/  IADD3 R2, R2, -c[0x0][0x20], RZ ;  /* 0x8000080002027a10 */ /* 0x000fe40007ffe0ff */
[----:B------:R-:W-:-:S03]  /*7830*/  MOV R7, 0x0 ;  /* 0x0000000000077802 */ /* 0x000fc60000000f00 */
[----:B------:R1:W-:Y:S04]  /*7840*/  STL [R2], R5 ;  /* 0x0000000502007387 */ /* 0x0003e80000100800 */
[----:B------:R1:W-:Y:S01]  /*7850*/  STL [R2+0x4], R3 ;  /* 0x0000040302007387 */ /* 0x0003e20000100800 */
[----:B------:R-:W-:Y:S05]  /*7860*/  RET.REL.NODEC R6 `(_ZN7cutlass13device_kernelIN5flash19enable_sm80_to_sm89INS1_16FlashAttnBwdSm80INS1_25CollectiveMainloopBwdSm80ILi2ELi2EN4cute5tupleIJNS5_1CILi128EEES8_NS7_ILi64EEEEEENS_10bfloat16_tEfNS_4arch4Sm80ELb0ELb1ELb1ELb1ELb0ELb0ELb0ELb0ELi2ELi4ELi4ELi4ELb0EEENS1_24CollectiveEpilogueBwdGQAISA_fSD_Li256ELb1ELb0EEENS1_19SingleTileSchedulerILb1ELb0ELb0ELi128EEEEEEEEEvNT_6ParamsE) ;  /* 0xffff879006007950 */ /* 0x000fea0003c3ffff */
        .type           $_ZN7cutlass13device_kernelIN5flash19enable_sm80_to_sm89INS1_16FlashAttnBwdSm80INS1_25CollectiveMainloopBwdSm80ILi2ELi2EN4cute5tupleIJNS5_1CILi128EEES8_NS7_ILi64EEEEEENS_10bfloat16_tEfNS_4arch4Sm80ELb0ELb1ELb1ELb1ELb0ELb0ELb0ELb0ELi2ELi4ELi4ELi4ELb0EEENS1_24CollectiveEpilogueBwdGQAISA_fSD_Li256ELb1ELb0EEENS1_19SingleTileSchedulerILb1ELb0ELb0ELi128EEEEEEEEEvNT_6ParamsE$_ZN4cute3eso3ESOILb1ELb0EJNS_1CILi1024EEEiiEEC2ERKS3_RKiS8_,@function
        .size           $_ZN7cutlass13device_kernelIN5flash19enable_sm80_to_sm89INS1_16FlashAttnBwdSm80INS1_25CollectiveMainloopBwdSm80ILi2ELi2EN4cute5tupleIJNS5_1CILi128EEES8_NS7_ILi64EEEEEENS_10bfloat16_tEfNS_4arch4Sm80ELb0ELb1ELb1ELb1ELb0ELb0ELb0ELb0ELi2ELi4ELi4ELi4ELb0EEENS1_24CollectiveEpilogueBwdGQAISA_fSD_Li256ELb1ELb0EEENS1_19SingleTileSchedulerILb1ELb0ELb0ELi128EEEEEEEEEvNT_6ParamsE$_ZN4cute3eso3ESOILb1ELb0EJNS_1CILi1024EEEiiEEC2ERKS3_RKiS8_,($_ZN7cutlass13device_kernelIN5flash19enable_sm80_to_sm89INS1_16FlashAttnBwdSm80INS1_25CollectiveMainloopBwdSm80ILi2ELi2EN4cute5tupleIJNS5_1CILi128EEES8_NS7_ILi64EEEEEENS_10bfloat16_tEfNS_4arch4Sm80ELb0ELb1ELb1ELb1ELb0ELb0ELb0ELb0ELi2ELi4ELi4ELi4ELb0EEENS1_24CollectiveEpilogueBwdGQAISA_fSD_Li256ELb1ELb0EEENS1_19SingleTileSchedulerILb1ELb0ELb0ELi128EEEEEEEEEvNT_6ParamsE$_ZN4cute3eso3ESOILb1ELb0EJNS_1CILi1EEENS2_ILi256EEEiEEC2ERKS3_RKS4_RKi - $_ZN7cutlass13device_kernelIN5flash19enable_sm80_to_sm89INS1_16FlashAttnBwdSm80INS1_25CollectiveMainloopBwdSm80ILi2ELi2EN4cute5tupleIJNS5_1CILi128EEES8_NS7_ILi64EEEEEENS_10bfloat16_tEfNS_4arch4Sm80ELb0ELb1ELb1ELb1ELb0ELb0ELb0ELb0ELi2ELi4ELi4ELi4ELb0EEENS1_24CollectiveEpilogueBwdGQAISA_fSD_Li256ELb1ELb0EEENS1_19SingleTileSchedulerILb1ELb0ELb0ELi128EEEEEEEEEvNT_6ParamsE$_ZN4cute3eso3ESOILb1ELb0EJNS_1CILi1024EEEiiEEC2ERKS3_RKiS8_)
$_ZN7cutlass13device_kernelIN5flash19enable_sm80_to_sm89INS1_16FlashAttnBwdSm80INS1_25CollectiveMainloopBwdSm80ILi2ELi2EN4cute5tupleIJNS5_1CILi128EEES8_NS7_ILi64EEEEEENS_10bfloat16_tEfNS_4arch4Sm80ELb0ELb1ELb1ELb1ELb0ELb0ELb0ELb0ELi2ELi4ELi4ELi4ELb0EEENS1_24CollectiveEpilogueBwdGQAISA_fSD_Li256ELb1ELb0EEENS1_19SingleTileSchedulerILb1ELb0ELb0ELi128EEEEEEEEEvNT_6ParamsE$_ZN4cute3eso3ESOILb1ELb0EJNS_1CILi1024EEEiiEEC2ERKS3_RKiS8_:
[----:B------:R-:W-:Y:S02]  /*7870*/  IADD3 R3, R3, -c[0x0][0x20], RZ ;  /* 0x8000080003037a10 */ /* 0x000fe40007ffe0ff */
[----:B------:R-:W-:-:S03]  /*7880*/  IADD3 R2, R2, -c[0x0][0x20], RZ ;  /* 0x8000080002027a10 */ /* 0x000fc60007ffe0ff */
[----:B------:R1:W-:Y:S04]  /*7890*/  STL [R3], R8 ;  /* 0x0000000803007387 */ /* 0x0003e80000100800 */
[----:B------:R-:W2:Y:S01]  /*78a0*/  LDL R2, [R2] ;  /* 0x0000000002027983 */ /* 0x000ea20000100800 */
[----:B------:R-:W-:-:S03]  /*78b0*/  IMAD.MOV.U32 R7, RZ, RZ, 0x0 ;  /* 0x00000000ff077424 */ /* 0x000fc600078e00ff */
[----:B--2---:R1:W-:Y:S01]  /*78c0*/  STL [R3+0x4], R2 ;  /* 0x0000040203007387 */ /* 0x0043e20000100800 */
[----:B------:R-:W-:Y:S05]  /*78d0*/  RET.REL.NODEC R6 `(_ZN7cutlass13device_kernelIN5flash19enable_sm80_to_sm89INS1_16FlashAttnBwdSm80INS1_25CollectiveMainloopBwdSm80ILi2ELi2EN4cute5tupleIJNS5_1CILi128EEES8_NS7_ILi64EEEEEENS_10bfloat16_tEfNS_4arch4Sm80ELb0ELb1ELb1ELb1ELb0ELb0ELb0ELb0ELi2ELi4ELi4ELi4ELb0EEENS1_24CollectiveEpilogueBwdGQAISA_fSD_Li256ELb1ELb0EEENS1_19SingleTileSchedulerILb1ELb0ELb0ELi128EEEEEEEEEvNT_6ParamsE) ;  /* 0xffff872006007950 */ /* 0x000fea0003c3ffff */
        .type           $_ZN7cutlass13device_kernelIN5flash19enable_sm80_to_sm89INS1_16FlashAttnBwdSm80INS1_25CollectiveMainloopBwdSm80ILi2ELi2EN4cute5tupleIJNS5_1CILi128EEES8_NS7_ILi64EEEEEENS_10bfloat16_tEfNS_4arch4Sm80ELb0ELb1ELb1ELb1ELb0ELb0ELb0ELb0ELi2ELi4ELi4ELi4ELb0EEENS1_24CollectiveEpilogueBwdGQAISA_fSD_Li256ELb1ELb0EEENS1_19SingleTileSchedulerILb1ELb0ELb0ELi128EEEEEEEEEvNT_6ParamsE$_ZN4cute3eso3ESOILb1ELb0EJNS_1CILi1EEENS2_ILi256EEEiEEC2ERKS3_RKS4_RKi,@function
        .size           $_ZN7cutlass13device_kernelIN5flash19enable_sm80_to_sm89INS1_16FlashAttnBwdSm80INS1_25CollectiveMainloopBwdSm80ILi2ELi2EN4cute5tupleIJNS5_1CILi128EEES8_NS7_ILi64EEEEEENS_10bfloat16_tEfNS_4arch4Sm80ELb0ELb1ELb1ELb1ELb0ELb0ELb0ELb0ELi2ELi4ELi4ELi4ELb0EEENS1_24CollectiveEpilogueBwdGQAISA_fSD_Li256ELb1ELb0EEENS1_19SingleTileSchedulerILb1ELb0ELb0ELi128EEEEEEEEEvNT_6ParamsE$_ZN4cute3eso3ESOILb1ELb0EJNS_1CILi1EEENS2_ILi256EEEiEEC2ERKS3_RKS4_RKi,($_ZN7cutlass13device_kernelIN5flash19enable_sm80_to_sm89INS1_16FlashAttnBwdSm80INS1_25CollectiveMainloopBwdSm80ILi2ELi2EN4cute5tupleIJNS5_1CILi128EEES8_NS7_ILi64EEEEEENS_10bfloat16_tEfNS_4arch4Sm80ELb0ELb1ELb1ELb1ELb0ELb0ELb0ELb0ELi2ELi4ELi4ELi4ELb0EEENS1_24CollectiveEpilogueBwdGQAISA_fSD_Li256ELb1ELb0EEENS1_19SingleTileSchedulerILb1ELb0ELb0ELi128EEEEEEEEEvNT_6ParamsE$_ZN4cute3eso3ESOILb1ELb0EJNS_1CILi1EEENS2_ILi512EEEiEEC2ERKS3_RKS4_RKi - $_ZN7cutlass13device_kernelIN5flash19enable_sm80_to_sm89INS1_16FlashAttnBwdSm80INS1_25CollectiveMainloopBwdSm80ILi2ELi2EN4cute5tupleIJNS5_1CILi128EEES8_NS7_ILi64EEEEEENS_10bfloat16_tEfNS_4arch4Sm80ELb0ELb1ELb1ELb1ELb0ELb0ELb0ELb0ELi2ELi4ELi4ELi4ELb0EEENS1_24CollectiveEpilogueBwdGQAISA_fSD_Li256ELb1ELb0EEENS1_19SingleTileSchedulerILb1ELb0ELb0ELi128EEEEEEEEEvNT_6ParamsE$_ZN4cute3eso3ESOILb1ELb0EJNS_1CILi1EEENS2_ILi256EEEiEEC2ERKS3_RKS4_RKi)
$_ZN7cutlass13device_kernelIN5flash19enable_sm80_to_sm89INS1_16FlashAttnBwdSm80INS1_25CollectiveMainloopBwdSm80ILi2ELi2EN4cute5tupleIJNS5_1CILi128EEES8_NS7_ILi64EEEEEENS_10bfloat16_tEfNS_4arch4Sm80ELb0ELb1ELb1ELb1ELb0ELb0ELb0ELb0ELi2ELi4ELi4ELi4ELb0EEENS1_24CollectiveEpilogueBwdGQAISA_fSD_Li256ELb1ELb0EEENS1_19SingleTileSchedulerILb1ELb0ELb0ELi128EEEEEEEEEvNT_6ParamsE$_ZN4cute3eso3ESOILb1ELb0EJNS_1CILi1EEENS2_ILi256EEEiEEC2ERKS3_RKS4_RKi:
[----:B------:R-:W-:Y:S02]  /*78e0*/  IADD3 R35, R35, -c[0x0][0x20], RZ ;  /* 0x8000080023237a10 */ /* 0x000fe40007ffe0ff */
[----:B------:R-:W-:-:S03]  /*78f0*/  MOV R5, 0x0 ;  /* 0x0000000000057802 */ /* 0x000fc60000000f00 */
[----:B------:R1:W-:Y:S01]  /*7900*/  STL [R35], R2 ;  /* 0x0000000223007387 */ /* 0x0003e20000100800 */
[----:B------:R-:W-:Y:S05]  /*7910*/  RET.REL.NODEC R4 `(_ZN7cutlass13device_kernelIN5flash19enable_sm80_to_sm89INS1_16FlashAttnBwdSm80INS1_25CollectiveMainloopBwdSm80ILi2ELi2EN4cute5tupleIJNS5_1CILi128EEES8_NS7_ILi64EEEEEENS_10bfloat16_tEfNS_4arch4Sm80ELb0ELb1ELb1ELb1ELb0ELb0ELb0ELb0ELi2ELi4ELi4ELi4ELb0EEENS1_24CollectiveEpilogueBwdGQAISA_fSD_Li256ELb1ELb0EEENS1_19SingleTileSchedulerILb1ELb0ELb0ELi128EEEEEEEEEvNT_6ParamsE) ;  /* 0xffff86e004007950 */ /* 0x000fea0003c3ffff */
        .type           $_ZN7cutlass13device_kernelIN5flash19enable_sm80_to_sm89INS1_16FlashAttnBwdSm80INS1_25CollectiveMainloopBwdSm80ILi2ELi2EN4cute5tupleIJNS5_1CILi128EEES8_NS7_ILi64EEEEEENS_10bfloat16_tEfNS_4arch4Sm80ELb0ELb1ELb1ELb1ELb0ELb0ELb0ELb0ELi2ELi4ELi4ELi4ELb0EEENS1_24CollectiveEpilogueBwdGQAISA_fSD_Li256ELb1ELb0EEENS1_19SingleTileSchedulerILb1ELb0ELb0ELi128EEEEEEEEEvNT_6ParamsE$_ZN4cute3eso3ESOILb1ELb0EJNS_1CILi1EEENS2_ILi512EEEiEEC2ERKS3_RKS4_RKi,@function
        .size           $_ZN7cutlass13device_kernelIN5flash19enable_sm80_to_sm89INS1_16FlashAttnBwdSm80INS1_25CollectiveMainloopBwdSm80ILi2ELi2EN4cute5tupleIJNS5_1CILi128EEES8_NS7_ILi64EEEEEENS_10bfloat16_tEfNS_4arch4Sm80ELb0ELb1ELb1ELb1ELb0ELb0ELb0ELb0ELi2ELi4ELi4ELi4ELb0EEENS1_24CollectiveEpilogueBwdGQAISA_fSD_Li256ELb1ELb0EEENS1_19SingleTileSchedulerILb1ELb0ELb0ELi128EEEEEEEEEvNT_6ParamsE$_ZN4cute3eso3ESOILb1ELb0EJNS_1CILi1EEENS2_ILi512EEEiEEC2ERKS3_RKS4_RKi,($_ZN7cutlass13device_kernelIN5flash19enable_sm80_to_sm89INS1_16FlashAttnBwdSm80INS1_25CollectiveMainloopBwdSm80ILi2ELi2EN4cute5tupleIJNS5_1CILi128EEES8_NS7_ILi64EEEEEENS_10bfloat16_tEfNS_4arch4Sm80ELb0ELb1ELb1ELb1ELb0ELb0ELb0ELb0ELi2ELi4ELi4ELi4ELb0EEENS1_24CollectiveEpilogueBwdGQAISA_fSD_Li256ELb1ELb0EEENS1_19SingleTileSchedulerILb1ELb0ELb0ELi128EEEEEEEEEvNT_6ParamsE$_ZN4cute3eso3ESOILb1ELb0EJNS_1CILi1EEENS2_ILi8EEEiiNS2_ILi64EEEiNS2_ILi144EEENS2_ILi288EEENS2_ILi512EEEEEC2ERKS3_RKS4_RKiSF_RKS5_SF_RKS6_RKS7_RKS8_ - $_ZN7cutlass13device_kernelIN5flash19enable_sm80_to_sm89INS1_16FlashAttnBwdSm80INS1_25CollectiveMainloopBwdSm80ILi2ELi2EN4cute5tupleIJNS5_1CILi128EEES8_NS7_ILi64EEEEEENS_10bfloat16_tEfNS_4arch4Sm80ELb0ELb1ELb1ELb1ELb0ELb0ELb0ELb0ELi2ELi4ELi4ELi4ELb0EEENS1_24CollectiveEpilogueBwdGQAISA_fSD_Li256ELb1ELb0EEENS1_19SingleTileSchedulerILb1ELb0ELb0ELi128EEEEEEEEEvNT_6ParamsE$_ZN4cute3eso3ESOILb1ELb0EJNS_1CILi1EEENS2_ILi512EEEiEEC2ERKS3_RKS4_RKi)
$_ZN7cutlass13device_kernelIN5flash19enable_sm80_to_sm89INS1_16FlashAttnBwdSm80INS1_25CollectiveMainloopBwdSm80ILi2ELi2EN4cute5tupleIJNS5_1CILi128EEES8_NS7_ILi64EEEEEENS_10bfloat16_tEfNS_4arch4Sm80ELb0ELb1ELb1ELb1ELb0ELb0ELb0ELb0ELi2ELi4ELi4ELi4ELb0EEENS1_24CollectiveEpilogueBwdGQAISA_fSD_Li256ELb1ELb0EEENS1_19SingleTileSchedulerILb1ELb0ELb0ELi128EEEEEEEEEvNT_6ParamsE$_ZN4cute3eso3ESOILb1ELb0EJNS_1CILi1EEENS2_ILi512EEEiEEC2ERKS3_RKS4_RKi:
[----:B------:R-:W-:Y:S01]  /*7920*/  IADD3 R78, R78, -c[0x0][0x20], RZ ;  /* 0x800008004e4e7a10 */ /* 0x000fe20007ffe0ff */
[----:B------:R-:W-:Y:S01]  /*7930*/  IMAD.MOV.U32 R4, RZ, RZ, R2 ;  /* 0x000000ffff047224 */ /* 0x000fe200078e0002 */
[----:B------:R-:W-:-:S03]  /*7940*/  MOV R5, 0x0 ;  /* 0x0000000000057802 */ /* 0x000fc60000000f00 */
[----:B------:R1:W-:Y:S01]  /*7950*/  STL [R78], R3 ;  /* 0x000000034e007387 */ /* 0x0003e20000100800 */
[----:B------:R-:W-:Y:S05]  /*7960*/  RET.REL.NODEC R4 `(_ZN7cutlass13device_kernelIN5flash19enable_sm80_to_sm89INS1_16FlashAttnBwdSm80INS1_25CollectiveMainloopBwdSm80ILi2ELi2EN4cute5tupleIJNS5_1CILi128EEES8_NS7_ILi64EEEEEENS_10bfloat16_tEfNS_4arch4Sm80ELb0ELb1ELb1ELb1ELb0ELb0ELb0ELb0ELi2ELi4ELi4ELi4ELb0EEENS1_24CollectiveEpilogueBwdGQAISA_fSD_Li256ELb1ELb0EEENS1_19SingleTileSchedulerILb1ELb0ELb0ELi128EEEEEEEEEvNT_6ParamsE) ;  /* 0xffff869004007950 */ /* 0x000fea0003c3ffff */
        .type           $_ZN7cutlass13device_kernelIN5flash19enable_sm80_to_sm89INS1_16FlashAttnBwdSm80INS1_25CollectiveMainloopBwdSm80ILi2ELi2EN4cute5tupleIJNS5_1CILi128EEES8_NS7_ILi64EEEEEENS_10bfloat16_tEfNS_4arch4Sm80ELb0ELb1ELb1ELb1ELb0ELb0ELb0ELb0ELi2ELi4ELi4ELi4ELb0EEENS1_24CollectiveEpilogueBwdGQAISA_fSD_Li256ELb1ELb0EEENS1_19SingleTileSchedulerILb1ELb0ELb0ELi128EEEEEEEEEvNT_6ParamsE$_ZN4cute3eso3ESOILb1ELb0EJNS_1CILi1EEENS2_ILi8EEEiiNS2_ILi64EEEiNS2_ILi144EEENS2_ILi288EEENS2_ILi512EEEEEC2ERKS3_RKS4_RKiSF_RKS5_SF_RKS6_RKS7_RKS8_,@function
        .size           $_ZN7cutlass13device_kernelIN5flash19enable_sm80_to_sm89INS1_16FlashAttnBwdSm80INS1_25CollectiveMainloopBwdSm80ILi2ELi2EN4cute5tupleIJNS5_1CILi128EEES8_NS7_ILi64EEEEEENS_10bfloat16_tEfNS_4arch4Sm80ELb0ELb1ELb1ELb1ELb0ELb0ELb0ELb0ELi2ELi4ELi4ELi4ELb0EEENS1_24CollectiveEpilogueBwdGQAISA_fSD_Li256ELb1ELb0EEENS1_19SingleTileSchedulerILb1ELb0ELb0ELi128EEEEEEEEEvNT_6ParamsE$_ZN4cute3eso3ESOILb1ELb0EJNS_1CILi1EEENS2_ILi8EEEiiNS2_ILi64EEEiNS2_ILi144EEENS2_ILi288EEENS2_ILi512EEEEEC2ERKS3_RKS4_RKiSF_RKS5_SF_RKS6_RKS7_RKS8_,($_ZN7cutlass13device_kernelIN5flash19enable_sm80_to_sm89INS1_16FlashAttnBwdSm80INS1_25CollectiveMainloopBwdSm80ILi2ELi2EN4cute5tupleIJNS5_1CILi128EEES8_NS7_ILi64EEEEEENS_10bfloat16_tEfNS_4arch4Sm80ELb0ELb1ELb1ELb1ELb0ELb0ELb0ELb0ELi2ELi4ELi4ELi4ELb0EEENS1_24CollectiveEpilogueBwdGQAISA_fSD_Li256ELb1ELb0EEENS1_19SingleTileSchedulerILb1ELb0ELb0ELi128EEEEEEEEEvNT_6ParamsE$_ZN4cute3eso3ESOILb1ELb0EJNS_1CILi1EEENS_5tupleIJNS2_ILi8EEEiiEEENS2_ILi64EEENS4_IJiNS2_ILi144EEENS2_ILi288EEEEEENS2_ILi512EEEEEC2ERKS3_RKS6_RKS7_RKSA_RKSB_ - $_ZN7cutlass13device_kernelIN5flash19enable_sm80_to_sm89INS1_16FlashAttnBwdSm80INS1_25CollectiveMainloopBwdSm80ILi2ELi2EN4cute5tupleIJNS5_1CILi128EEES8_NS7_ILi64EEEEEENS_10bfloat16_tEfNS_4arch4Sm80ELb0ELb1ELb1ELb1ELb0ELb0ELb0ELb0ELi2ELi4ELi4ELi4ELb0EEENS1_24CollectiveEpilogueBwdGQAISA_fSD_Li256ELb1ELb0EEENS1_19SingleTileSchedulerILb1ELb0ELb0ELi128EEEEEEEEEvNT_6ParamsE$_ZN4cute3eso3ESOILb1ELb0EJNS_1CILi1EEENS2_ILi8EEEiiNS2_ILi64EEEiNS2_ILi144EEENS2_ILi288EEENS2_ILi512EEEEEC2ERKS3_RKS4_RKiSF_RKS5_SF_RKS6_RKS7_RKS8_)
$_ZN7cutlass13device_kernelIN5flash19enable_sm80_to_sm89INS1_16FlashAttnBwdSm80INS1_25CollectiveMainloopBwdSm80ILi2ELi2EN4cute5tupleIJNS5_1CILi128EEES8_NS7_ILi64EEEEEENS_10bfloat16_tEfNS_4arch4Sm80ELb0ELb1ELb1ELb1ELb0ELb0ELb0ELb0ELi2ELi4ELi4ELi4ELb0EEENS1_24CollectiveEpilogueBwdGQAISA_fSD_Li256ELb1ELb0EEENS1_19SingleTileSchedulerILb1ELb0ELb0ELi128EEEEEEEEEvNT_6ParamsE$_ZN4cute3eso3ESOILb1ELb0EJNS_1CILi1EEENS2_ILi8EEEiiNS2_ILi64EEEiNS2_ILi144EEENS2_ILi288EEENS2_ILi512EEEEEC2ERKS3_RKS4_RKiSF_RKS5_SF_RKS6_RKS7_RKS8_:
        /* <DEDUP_REMOVED lines=11> */
        .type           $_ZN7cutlass13device_kernelIN5flash19enable_sm80_to_sm89INS1_16FlashAttnBwdSm80INS1_25CollectiveMainloopBwdSm80ILi2ELi2EN4cute5tupleIJNS5_1CILi128EEES8_NS7_ILi64EEEEEENS_10bfloat16_tEfNS_4arch4Sm80ELb0ELb1ELb1ELb1ELb0ELb0ELb0ELb0ELi2ELi4ELi4ELi4ELb0EEENS1_24CollectiveEpilogueBwdGQAISA_fSD_Li256ELb1ELb0EEENS1_19SingleTileSchedulerILb1ELb0ELb0ELi128EEEEEEEEEvNT_6ParamsE$_ZN4cute3eso3ESOILb1ELb0EJNS_1CILi1EEENS_5tupleIJNS2_ILi8EEEiiEEENS2_ILi64EEENS4_IJiNS2_ILi144EEENS2_ILi288EEEEEENS2_ILi512EEEEEC2ERKS3_RKS6_RKS7_RKSA_RKSB_,@function
        .size           $_ZN7cutlass13device_kernelIN5flash19enable_sm80_to_sm89INS1_16FlashAttnBwdSm80INS1_25CollectiveMainloopBwdSm80ILi2ELi2EN4cute5tupleIJNS5_1CILi128EEES8_NS7_ILi64EEEEEENS_10bfloat16_tEfNS_4arch4Sm80ELb0ELb1ELb1ELb1ELb0ELb0ELb0ELb0ELi2ELi4ELi4ELi4ELb0EEENS1_24CollectiveEpilogueBwdGQAISA_fSD_Li256ELb1ELb0EEENS1_19SingleTileSchedulerILb1ELb0ELb0ELi128EEEEEEEEEvNT_6ParamsE$_ZN4cute3eso3ESOILb1ELb0EJNS_1CILi1EEENS_5tupleIJNS2_ILi8EEEiiEEENS2_ILi64EEENS4_IJiNS2_ILi144EEENS2_ILi288EEEEEENS2_ILi512EEEEEC2ERKS3_RKS6_RKS7_RKSA_RKSB_,($_ZN7cutlass13device_kernelIN5flash19enable_sm80_to_sm89INS1_16FlashAttnBwdSm80INS1_25CollectiveMainloopBwdSm80ILi2ELi2EN4cute5tupleIJNS5_1CILi128EEES8_NS7_ILi64EEEEEENS_10bfloat16_tEfNS_4arch4Sm80ELb0ELb1ELb1ELb1ELb0ELb0ELb0ELb0ELi2ELi4ELi4ELi4ELb0EEENS1_24CollectiveEpilogueBwdGQAISA_fSD_Li256ELb1ELb0EEENS1_19SingleTileSchedulerILb1ELb0ELb0ELi128EEEEEEEEEvNT_6ParamsE$_ZN4cute3eso3ESOILb1ELb0EJNS_1CILi1EEENS_5tupleIJiiiEEENS2_ILi64EEENS4_IJNS2_ILi72EEENS2_ILi144EEENS2_ILi288EEEEEENS2_ILi512EEEEEC2ERKS3_RKS5_RKS6_RKSA_RKSB_ - $_ZN7cutlass13device_kernelIN5flash19enable_sm80_to_sm89INS1_16FlashAttnBwdSm80INS1_25CollectiveMainloopBwdSm80ILi2ELi2EN4cute5tupleIJNS5_1CILi128EEES8_NS7_ILi64EEEEEENS_10bfloat16_tEfNS_4arch4Sm80ELb0ELb1ELb1ELb1ELb0ELb0ELb0ELb0ELi2ELi4ELi4ELi4ELb0EEENS1_24CollectiveEpilogueBwdGQAISA_fSD_Li256ELb1ELb0EEENS1_19SingleTileSchedulerILb1ELb0ELb0ELi128EEEEEEEEEvNT_6ParamsE$_ZN4cute3eso3ESOILb1ELb0EJNS_1CILi1EEENS_5tupleIJNS2_ILi8EEEiiEEENS2_ILi64EEENS4_IJiNS2_ILi144EEENS2_ILi288EEEEEENS2_ILi512EEEEEC2ERKS3_RKS6_RKS7_RKSA_RKSB_)
$_ZN7cutlass13device_kernelIN5flash19enable_sm80_to_sm89INS1_16FlashAttnBwdSm80INS1_25CollectiveMainloopBwdSm80ILi2ELi2EN4cute5tupleIJNS5_1CILi128EEES8_NS7_ILi64EEEEEENS_10bfloat16_tEfNS_4arch4Sm80ELb0ELb1ELb1ELb1ELb0ELb0ELb0ELb0ELi2ELi4ELi4ELi4ELb0EEENS1_24CollectiveEpilogueBwdGQAISA_fSD_Li256ELb1ELb0EEENS1_19SingleTileSchedulerILb1ELb0ELb0ELi128EEEEEEEEEvNT_6ParamsE$_ZN4cute3eso3ESOILb1ELb0EJNS_1CILi1EEENS_5tupleIJNS2_ILi8EEEiiEEENS2_ILi64EEENS4_IJiNS2_ILi144EEENS2_ILi288EEEEEENS2_ILi512EEEEEC2ERKS3_RKS6_RKS7_RKSA_RKSB_:
        /* <DEDUP_REMOVED lines=9> */
        .type           $_ZN7cutlass13device_kernelIN5flash19enable_sm80_to_sm89INS1_16FlashAttnBwdSm80INS1_25CollectiveMainloopBwdSm80ILi2ELi2EN4cute5tupleIJNS5_1CILi128EEES8_NS7_ILi64EEEEEENS_10bfloat16_tEfNS_4arch4Sm80ELb0ELb1ELb1ELb1ELb0ELb0ELb0ELb0ELi2ELi4ELi4ELi4ELb0EEENS1_24CollectiveEpilogueBwdGQAISA_fSD_Li256ELb1ELb0EEENS1_19SingleTileSchedulerILb1ELb0ELb0ELi128EEEEEEEEEvNT_6ParamsE$_ZN4cute3eso3ESOILb1ELb0EJNS_1CILi1EEENS_5tupleIJiiiEEENS2_ILi64EEENS4_IJNS2_ILi72EEENS2_ILi144EEENS2_ILi288EEEEEENS2_ILi512EEEEEC2ERKS3_RKS5_RKS6_RKSA_RKSB_,@function
        .size           $_ZN7cutlass13device_kernelIN5flash19enable_sm80_to_sm89INS1_16FlashAttnBwdSm80INS1_25CollectiveMainloopBwdSm80ILi2ELi2EN4cute5tupleIJNS5_1CILi128EEES8_NS7_ILi64EEEEEENS_10bfloat16_tEfNS_4arch4Sm80ELb0ELb1ELb1ELb1ELb0ELb0ELb0ELb0ELi2ELi4ELi4ELi4ELb0EEENS1_24CollectiveEpilogueBwdGQAISA_fSD_Li256ELb1ELb0EEENS1_19SingleTileSchedulerILb1ELb0ELb0ELi128EEEEEEEEEvNT_6ParamsE$_ZN4cute3eso3ESOILb1ELb0EJNS_1CILi1EEENS_5tupleIJiiiEEENS2_ILi64EEENS4_IJNS2_ILi72EEENS2_ILi144EEENS2_ILi288EEEEEENS2_ILi512EEEEEC2ERKS3_RKS5_RKS6_RKSA_RKSB_,($_ZN7cutlass13device_kernelIN5flash19enable_sm80_to_sm89INS1_16FlashAttnBwdSm80INS1_25CollectiveMainloopBwdSm80ILi2ELi2EN4cute5tupleIJNS5_1CILi128EEES8_NS7_ILi64EEEEEENS_10bfloat16_tEfNS_4arch4Sm80ELb0ELb1ELb1ELb1ELb0ELb0ELb0ELb0ELi2ELi4ELi4ELi4ELb0EEENS1_24CollectiveEpilogueBwdGQAISA_fSD_Li256ELb1ELb0EEENS1_19SingleTileSchedulerILb1ELb0ELb0ELi128EEEEEEEEEvNT_6ParamsE$_ZN4cute3eso3ESOILb1ELb0EJNS_1CILi1EEEiEEC2ERKS3_RKi - $_ZN7cutlass13device_kernelIN5flash19enable_sm80_to_sm89INS1_16FlashAttnBwdSm80INS1_25CollectiveMainloopBwdSm80ILi2ELi2EN4cute5tupleIJNS5_1CILi128EEES8_NS7_ILi64EEEEEENS_10bfloat16_tEfNS_4arch4Sm80ELb0ELb1ELb1ELb1ELb0ELb0ELb0ELb0ELi2ELi4ELi4ELi4ELb0EEENS1_24CollectiveEpilogueBwdGQAISA_fSD_Li256ELb1ELb0EEENS1_19SingleTileSchedulerILb1ELb0ELb0ELi128EEEEEEEEEvNT_6ParamsE$_ZN4cute3eso3ESOILb1ELb0EJNS_1CILi1EEENS_5tupleIJiiiEEENS2_ILi64EEENS4_IJNS2_ILi72EEENS2_ILi144EEENS2_ILi288EEEEEENS2_ILi512EEEEEC2ERKS3_RKS5_RKS6_RKSA_RKSB_)
$_ZN7cutlass13device_kernelIN5flash19enable_sm80_to_sm89INS1_16FlashAttnBwdSm80INS1_25CollectiveMainloopBwdSm80ILi2ELi2EN4cute5tupleIJNS5_1CILi128EEES8_NS7_ILi64EEEEEENS_10bfloat16_tEfNS_4arch4Sm80ELb0ELb1ELb1ELb1ELb0ELb0ELb0ELb0ELi2ELi4ELi4ELi4ELb0EEENS1_24CollectiveEpilogueBwdGQAISA_fSD_Li256ELb1ELb0EEENS1_19SingleTileSchedulerILb1ELb0ELb0ELi128EEEEEEEEEvNT_6ParamsE$_ZN4cute3eso3ESOILb1ELb0EJNS_1CILi1EEENS_5tupleIJiiiEEENS2_ILi64EEENS4_IJNS2_ILi72EEENS2_ILi144EEENS2_ILi288EEEEEENS2_ILi512EEEEEC2ERKS3_RKS5_RKS6_RKSA_RKSB_:
[----:B------:R-:W-:Y:S01]  /*7ab0*/  IADD3 R4, R4, -c[0x0][0x20], RZ ;  /* 0x8000080004047a10 */ /* 0x000fe20007ffe0ff */
[----:B------:R-:W-:Y:S01]  /*7ac0*/  IMAD.MOV.U32 R8, RZ, RZ, R6 ;  /* 0x000000ffff087224 */ /* 0x000fe200078e0006 */
[----:B------:R-:W-:-:S03]  /*7ad0*/  MOV R9, 0x0 ;  /* 0x0000000000097802 */ /* 0x000fc60000000f00 */
[----:B------:R1:W-:Y:S04]  /*7ae0*/  STL [R4], R2 ;  /* 0x0000000204007387 */ /* 0x0003e80000100800 */
[----:B------:R1:W-:Y:S04]  /*7af0*/  STL [R4+0x4], R3 ;  /* 0x0000040304007387 */ /* 0x0003e80000100800 */
[----:B------:R1:W-:Y:S01]  /*7b00*/  STL [R4+0x8], R5 ;  /* 0x0000080504007387 */ /* 0x0003e20000100800 */
[----:B------:R-:W-:Y:S05]  /*7b10*/  RET.REL.NODEC R8 `(_ZN7cutlass13device_kernelIN5flash19enable_sm80_to_sm89INS1_16FlashAttnBwdSm80INS1_25CollectiveMainloopBwdSm80ILi2ELi2EN4cute5tupleIJNS5_1CILi128EEES8_NS7_ILi64EEEEEENS_10bfloat16_tEfNS_4arch4Sm80ELb0ELb1ELb1ELb1ELb0ELb0ELb0ELb0ELi2ELi4ELi4ELi4ELb0EEENS1_24CollectiveEpilogueBwdGQAISA_fSD_Li256ELb1ELb0EEENS1_19SingleTileSchedulerILb1ELb0ELb0ELi128EEEEEEEEEvNT_6ParamsE) ;  /* 0xffff84e008007950 */ /* 0x000fea0003c3ffff */
        .type           $_ZN7cutlass13device_kernelIN5flash19enable_sm80_to_sm89INS1_16FlashAttnBwdSm80INS1_25CollectiveMainloopBwdSm80ILi2ELi2EN4cute5tupleIJNS5_1CILi128EEES8_NS7_ILi64EEEEEENS_10bfloat16_tEfNS_4arch4Sm80ELb0ELb1ELb1ELb1ELb0ELb0ELb0ELb0ELi2ELi4ELi4ELi4ELb0EEENS1_24CollectiveEpilogueBwdGQAISA_fSD_Li256ELb1ELb0EEENS1_19SingleTileSchedulerILb1ELb0ELb0ELi128EEEEEEEEEvNT_6ParamsE$_ZN4cute3eso3ESOILb1ELb0EJNS_1CILi1EEEiEEC2ERKS3_RKi,@function
        .size           $_ZN7cutlass13device_kernelIN5flash19enable_sm80_to_sm89INS1_16FlashAttnBwdSm80INS1_25CollectiveMainloopBwdSm80ILi2ELi2EN4cute5tupleIJNS5_1CILi128EEES8_NS7_ILi64EEEEEENS_10bfloat16_tEfNS_4arch4Sm80ELb0ELb1ELb1ELb1ELb0ELb0ELb0ELb0ELi2ELi4ELi4ELi4ELb0EEENS1_24CollectiveEpilogueBwdGQAISA_fSD_Li256ELb1ELb0EEENS1_19SingleTileSchedulerILb1ELb0ELb0ELi128EEEEEEEEEvNT_6ParamsE$_ZN4cute3eso3ESOILb1ELb0EJNS_1CILi1EEEiEEC2ERKS3_RKi,($_ZN7cutlass13device_kernelIN5flash19enable_sm80_to_sm89INS1_16FlashAttnBwdSm80INS1_25CollectiveMainloopBwdSm80ILi2ELi2EN4cute5tupleIJNS5_1CILi128EEES8_NS7_ILi64EEEEEENS_10bfloat16_tEfNS_4arch4Sm80ELb0ELb1ELb1ELb1ELb0ELb0ELb0ELb0ELi2ELi4ELi4ELi4ELb0EEENS1_24CollectiveEpilogueBwdGQAISA_fSD_Li256ELb1ELb0EEENS1_19SingleTileSchedulerILb1ELb0ELb0ELi128EEEEEEEEEvNT_6ParamsE$_ZN4cute3eso3ESOILb1ELb0EJNS_1CILi1EEEiiiNS2_ILi144EEENS2_ILi512EEEEEC2ERKS3_RKiSA_SA_RKS4_RKS5_ - $_ZN7cutlass13device_kernelIN5flash19enable_sm80_to_sm89INS1_16FlashAttnBwdSm80INS1_25CollectiveMainloopBwdSm80ILi2ELi2EN4cute5tupleIJNS5_1CILi128EEES8_NS7_ILi64EEEEEENS_10bfloat16_tEfNS_4arch4Sm80ELb0ELb1ELb1ELb1ELb0ELb0ELb0ELb0ELi2ELi4ELi4ELi4ELb0EEENS1_24CollectiveEpilogueBwdGQAISA_fSD_Li256ELb1ELb0EEENS1_19SingleTileSchedulerILb1ELb0ELb0ELi128EEEEEEEEEvNT_6ParamsE$_ZN4cute3eso3ESOILb1ELb0EJNS_1CILi1EEEiEEC2ERKS3_RKi)
$_ZN7cutlass13device_kernelIN5flash19enable_sm80_to_sm89INS1_16FlashAttnBwdSm80INS1_25CollectiveMainloopBwdSm80ILi2ELi2EN4cute5tupleIJNS5_1CILi128EEES8_NS7_ILi64EEEEEENS_10bfloat16_tEfNS_4arch4Sm80ELb0ELb1ELb1ELb1ELb0ELb0ELb0ELb0ELi2ELi4ELi4ELi4ELb0EEENS1_24CollectiveEpilogueBwdGQAISA_fSD_Li256ELb1ELb0EEENS1_19SingleTileSchedulerILb1ELb0ELb0ELi128EEEEEEEEEvNT_6ParamsE$_ZN4cute3eso3ESOILb1ELb0EJNS_1CILi1EEEiEEC2ERKS3_RKi:
[----:B------:R-:W-:Y:S02]  /*7b20*/  IADD3 R59, R59, -c[0x0][0x20], RZ ;  /* 0x800008003b3b7a10 */ /* 0x000fe40007ffe0ff */
[----:B------:R-:W-:-:S03]  /*7b30*/  MOV R5, 0x0 ;  /* 0x0000000000057802 */ /* 0x000fc60000000f00 */
[----:B------:R1:W-:Y:S01]  /*7b40*/  STL [R59], R2 ;  /* 0x000000023b007387 */ /* 0x0003e20000100800 */
[----:B------:R-:W-:Y:S05]  /*7b50*/  RET.REL.NODEC R4 `(_ZN7cutlass13device_kernelIN5flash19enable_sm80_to_sm89INS1_16FlashAttnBwdSm80INS1_25CollectiveMainloopBwdSm80ILi2ELi2EN4cute5tupleIJNS5_1CILi128EEES8_NS7_ILi64EEEEEENS_10bfloat16_tEfNS_4arch4Sm80ELb0ELb1ELb1ELb1ELb0ELb0ELb0ELb0ELi2ELi4ELi4ELi4ELb0EEENS1_24CollectiveEpilogueBwdGQAISA_fSD_Li256ELb1ELb0EEENS1_19SingleTileSchedulerILb1ELb0ELb0ELi128EEEEEEEEEvNT_6ParamsE) ;  /* 0xffff84a004007950 */ /* 0x000fea0003c3ffff */
        .type           $_ZN7cutlass13device_kernelIN5flash19enable_sm80_to_sm89INS1_16FlashAttnBwdSm80INS1_25CollectiveMainloopBwdSm80ILi2ELi2EN4cute5tupleIJNS5_1CILi128EEES8_NS7_ILi64EEEEEENS_10bfloat16_tEfNS_4arch4Sm80ELb0ELb1ELb1ELb1ELb0ELb0ELb0ELb0ELi2ELi4ELi4ELi4ELb0EEENS1_24CollectiveEpilogueBwdGQAISA_fSD_Li256ELb1ELb0EEENS1_19SingleTileSchedulerILb1ELb0ELb0ELi128EEEEEEEEEvNT_6ParamsE$_ZN4cute3eso3ESOILb1ELb0EJNS_1CILi1EEEiiiNS2_ILi144EEENS2_ILi512EEEEEC2ERKS3_RKiSA_SA_RKS4_RKS5_,@function
        .size           $_ZN7cutlass13device_kernelIN5flash19enable_sm80_to_sm89INS1_16FlashAttnBwdSm80INS1_25CollectiveMainloopBwdSm80ILi2ELi2EN4cute5tupleIJNS5_1CILi128EEES8_NS7_ILi64EEEEEENS_10bfloat16_tEfNS_4arch4Sm80ELb0ELb1ELb1ELb1ELb0ELb0ELb0ELb0ELi2ELi4ELi4ELi4ELb0EEENS1_24CollectiveEpilogueBwdGQAISA_fSD_Li256ELb1ELb0EEENS1_19SingleTileSchedulerILb1ELb0ELb0ELi128EEEEEEEEEvNT_6ParamsE$_ZN4cute3eso3ESOILb1ELb0EJNS_1CILi1EEEiiiNS2_ILi144EEENS2_ILi512EEEEEC2ERKS3_RKiSA_SA_RKS4_RKS5_,($_ZN7cutlass13device_kernelIN5flash19enable_sm80_to_sm89INS1_16FlashAttnBwdSm80INS1_25CollectiveMainloopBwdSm80ILi2ELi2EN4cute5tupleIJNS5_1CILi128EEES8_NS7_ILi64EEEEEENS_10bfloat16_tEfNS_4arch4Sm80ELb0ELb1ELb1ELb1ELb0ELb0ELb0ELb0ELi2ELi4ELi4ELi4ELb0EEENS1_24CollectiveEpilogueBwdGQAISA_fSD_Li256ELb1ELb0EEENS1_19SingleTileSchedulerILb1ELb0ELb0ELi128EEEEEEEEEvNT_6ParamsE$_ZN4cute3eso3ESOILb1ELb0EJNS_1CILi1EEEiiiNS2_ILi64EEENS2_ILi72EEENS2_ILi144EEENS2_ILi288EEENS2_ILi512EEEEEC2ERKS3_RKiSD_SD_RKS4_RKS5_RKS6_RKS7_RKS8_ - $_ZN7cutlass13device_kernelIN5flash19enable_sm80_to_sm89INS1_16FlashAttnBwdSm80INS1_25CollectiveMainloopBwdSm80ILi2ELi2EN4cute5tupleIJNS5_1CILi128EEES8_NS7_ILi64EEEEEENS_10bfloat16_tEfNS_4arch4Sm80ELb0ELb1ELb1ELb1ELb0ELb0ELb0ELb0ELi2ELi4ELi4ELi4ELb0EEENS1_24CollectiveEpilogueBwdGQAISA_fSD_Li256ELb1ELb0EEENS1_19SingleTileSchedulerILb1ELb0ELb0ELi128EEEEEEEEEvNT_6ParamsE$_ZN4cute3eso3ESOILb1ELb0EJNS_1CILi1EEEiiiNS2_ILi144EEENS2_ILi512EEEEEC2ERKS3_RKiSA_SA_RKS4_RKS5_)
$_ZN7cutlass13device_kernelIN5flash19enable_sm80_to_sm89INS1_16FlashAttnBwdSm80INS1_25CollectiveMainloopBwdSm80ILi2ELi2EN4cute5tupleIJNS5_1CILi128EEES8_NS7_ILi64EEEEEENS_10bfloat16_tEfNS_4arch4Sm80ELb0ELb1ELb1ELb1ELb0ELb0ELb0ELb0ELi2ELi4ELi4ELi4ELb0EEENS1_24CollectiveEpilogueBwdGQAISA_fSD_Li256ELb1ELb0EEENS1_19SingleTileSchedulerILb1ELb0ELb0ELi128EEEEEEEEEvNT_6ParamsE$_ZN4cute3eso3ESOILb1ELb0EJNS_1CILi1EEEiiiNS2_ILi144EEENS2_ILi512EEEEEC2ERKS3_RKiSA_SA_RKS4_RKS5_:
        /* <DEDUP_REMOVED lines=11> */
        .type           $_ZN7cutlass13device_kernelIN5flash19enable_sm80_to_sm89INS1_16FlashAttnBwdSm80INS1_25CollectiveMainloopBwdSm80ILi2ELi2EN4cute5tupleIJNS5_1CILi128EEES8_NS7_ILi64EEEEEENS_10bfloat16_tEfNS_4arch4Sm80ELb0ELb1ELb1ELb1ELb0ELb0ELb0ELb0ELi2ELi4ELi4ELi4ELb0EEENS1_24CollectiveEpilogueBwdGQAISA_fSD_Li256ELb1ELb0EEENS1_19SingleTileSchedulerILb1ELb0ELb0ELi128EEEEEEEEEvNT_6ParamsE$_ZN4cute3eso3ESOILb1ELb0EJNS_1CILi1EEEiiiNS2_ILi64EEENS2_ILi72EEENS2_ILi144EEENS2_ILi288EEENS2_ILi512EEEEEC2ERKS3_RKiSD_SD_RKS4_RKS5_RKS6_RKS7_RKS8_,@function
        .size           $_ZN7cutlass13device_kernelIN5flash19enable_sm80_to_sm89INS1_16FlashAttnBwdSm80INS1_25CollectiveMainloopBwdSm80ILi2ELi2EN4cute5tupleIJNS5_1CILi128EEES8_NS7_ILi64EEEEEENS_10bfloat16_tEfNS_4arch4Sm80ELb0ELb1ELb1ELb1ELb0ELb0ELb0ELb0ELi2ELi4ELi4ELi4ELb0EEENS1_24CollectiveEpilogueBwdGQAISA_fSD_Li256ELb1ELb0EEENS1_19SingleTileSchedulerILb1ELb0ELb0ELi128EEEEEEEEEvNT_6ParamsE$_ZN4cute3eso3ESOILb1ELb0EJNS_1CILi1EEEiiiNS2_ILi64EEENS2_ILi72EEENS2_ILi144EEENS2_ILi288EEENS2_ILi512EEEEEC2ERKS3_RKiSD_SD_RKS4_RKS5_RKS6_RKS7_RKS8_,($_ZN7cutlass13device_kernelIN5flash19enable_sm80_to_sm89INS1_16FlashAttnBwdSm80INS1_25CollectiveMainloopBwdSm80ILi2ELi2EN4cute5tupleIJNS5_1CILi128EEES8_NS7_ILi64EEEEEENS_10bfloat16_tEfNS_4arch4Sm80ELb0ELb1ELb1ELb1ELb0ELb0ELb0ELb0ELi2ELi4ELi4ELi4ELb0EEENS1_24CollectiveEpilogueBwdGQAISA_fSD_Li256ELb1ELb0EEENS1_19SingleTileSchedulerILb1ELb0ELb0ELi128EEEEEEEEEvNT_6ParamsE$_ZN4cute3eso3ESOILb1ELb0EJNS_1CILi1EEEiiiNS2_ILi72EEENS2_ILi512EEEEEC2ERKS3_RKiSA_SA_RKS4_RKS5_ - $_ZN7cutlass13device_kernelIN5flash19enable_sm80_to_sm89INS1_16FlashAttnBwdSm80INS1_25CollectiveMainloopBwdSm80ILi2ELi2EN4cute5tupleIJNS5_1CILi128EEES8_NS7_ILi64EEEEEENS_10bfloat16_tEfNS_4arch4Sm80ELb0ELb1ELb1ELb1ELb0ELb0ELb0ELb0ELi2ELi4ELi4ELi4ELb0EEENS1_24CollectiveEpilogueBwdGQAISA_fSD_Li256ELb1ELb0EEENS1_19SingleTileSchedulerILb1ELb0ELb0ELi128EEEEEEEEEvNT_6ParamsE$_ZN4cute3eso3ESOILb1ELb0EJNS_1CILi1EEEiiiNS2_ILi64EEENS2_ILi72EEENS2_ILi144EEENS2_ILi288EEENS2_ILi512EEEEEC2ERKS3_RKiSD_SD_RKS4_RKS5_RKS6_RKS7_RKS8_)
$_ZN7cutlass13device_kernelIN5flash19enable_sm80_to_sm89INS1_16FlashAttnBwdSm80INS1_25CollectiveMainloopBwdSm80ILi2ELi2EN4cute5tupleIJNS5_1CILi128EEES8_NS7_ILi64EEEEEENS_10bfloat16_tEfNS_4arch4Sm80ELb0ELb1ELb1ELb1ELb0ELb0ELb0ELb0ELi2ELi4ELi4ELi4ELb0EEENS1_24CollectiveEpilogueBwdGQAISA_fSD_Li256ELb1ELb0EEENS1_19SingleTileSchedulerILb1ELb0ELb0ELi128EEEEEEEEEvNT_6ParamsE$_ZN4cute3eso3ESOILb1ELb0EJNS_1CILi1EEEiiiNS2_ILi64EEENS2_ILi72EEENS2_ILi144EEENS2_ILi288EEENS2_ILi512EEEEEC2ERKS3_RKiSD_SD_RKS4_RKS5_RKS6_RKS7_RKS8_:
        /* <DEDUP_REMOVED lines=11> */
        .type           $_ZN7cutlass13device_kernelIN5flash19enable_sm80_to_sm89INS1_16FlashAttnBwdSm80INS1_25CollectiveMainloopBwdSm80ILi2ELi2EN4cute5tupleIJNS5_1CILi128EEES8_NS7_ILi64EEEEEENS_10bfloat16_tEfNS_4arch4Sm80ELb0ELb1ELb1ELb1ELb0ELb0ELb0ELb0ELi2ELi4ELi4ELi4ELb0EEENS1_24CollectiveEpilogueBwdGQAISA_fSD_Li256ELb1ELb0EEENS1_19SingleTileSchedulerILb1ELb0ELb0ELi128EEEEEEEEEvNT_6ParamsE$_ZN4cute3eso3ESOILb1ELb0EJNS_1CILi1EEEiiiNS2_ILi72EEENS2_ILi512EEEEEC2ERKS3_RKiSA_SA_RKS4_RKS5_,@function
        .size           $_ZN7cutlass13device_kernelIN5flash19enable_sm80_to_sm89INS1_16FlashAttnBwdSm80INS1_25CollectiveMainloopBwdSm80ILi2ELi2EN4cute5tupleIJNS5_1CILi128EEES8_NS7_ILi64EEEEEENS_10bfloat16_tEfNS_4arch4Sm80ELb0ELb1ELb1ELb1ELb0ELb0ELb0ELb0ELi2ELi4ELi4ELi4ELb0EEENS1_24CollectiveEpilogueBwdGQAISA_fSD_Li256ELb1ELb0EEENS1_19SingleTileSchedulerILb1ELb0ELb0ELi128EEEEEEEEEvNT_6ParamsE$_ZN4cute3eso3ESOILb1ELb0EJNS_1CILi1EEEiiiNS2_ILi72EEENS2_ILi512EEEEEC2ERKS3_RKiSA_SA_RKS4_RKS5_,($_ZN7cutlass13device_kernelIN5flash19enable_sm80_to_sm89INS1_16FlashAttnBwdSm80INS1_25CollectiveMainloopBwdSm80ILi2ELi2EN4cute5tupleIJNS5_1CILi128EEES8_NS7_ILi64EEEEEENS_10bfloat16_tEfNS_4arch4Sm80ELb0ELb1ELb1ELb1ELb0ELb0ELb0ELb0ELi2ELi4ELi4ELi4ELb0EEENS1_24CollectiveEpilogueBwdGQAISA_fSD_Li256ELb1ELb0EEENS1_19SingleTileSchedulerILb1ELb0ELb0ELi128EEEEEEEEEvNT_6ParamsE$_ZN4cute3eso3ESOILb1ELb0EJNS_1CILi2EEEiEEC2ERKS3_RKi - $_ZN7cutlass13device_kernelIN5flash19enable_sm80_to_sm89INS1_16FlashAttnBwdSm80INS1_25CollectiveMainloopBwdSm80ILi2ELi2EN4cute5tupleIJNS5_1CILi128EEES8_NS7_ILi64EEEEEENS_10bfloat16_tEfNS_4arch4Sm80ELb0ELb1ELb1ELb1ELb0ELb0ELb0ELb0ELi2ELi4ELi4ELi4ELb0EEENS1_24CollectiveEpilogueBwdGQAISA_fSD_Li256ELb1ELb0EEENS1_19SingleTileSchedulerILb1ELb0ELb0ELi128EEEEEEEEEvNT_6ParamsE$_ZN4cute3eso3ESOILb1ELb0EJNS_1CILi1EEEiiiNS2_ILi72EEENS2_ILi512EEEEEC2ERKS3_RKiSA_SA_RKS4_RKS5_)
$_ZN7cutlass13device_kernelIN5flash19enable_sm80_to_sm89INS1_16FlashAttnBwdSm80INS1_25CollectiveMainloopBwdSm80ILi2ELi2EN4cute5tupleIJNS5_1CILi128EEES8_NS7_ILi64EEEEEENS_10bfloat16_tEfNS_4arch4Sm80ELb0ELb1ELb1ELb1ELb0ELb0ELb0ELb0ELi2ELi4ELi4ELi4ELb0EEENS1_24CollectiveEpilogueBwdGQAISA_fSD_Li256ELb1ELb0EEENS1_19SingleTileSchedulerILb1ELb0ELb0ELi128EEEEEEEEEvNT_6ParamsE$_ZN4cute3eso3ESOILb1ELb0EJNS_1CILi1EEEiiiNS2_ILi72EEENS2_ILi512EEEEEC2ERKS3_RKiSA_SA_RKS4_RKS5_:
        /* <DEDUP_REMOVED lines=11> */
        .type           $_ZN7cutlass13device_kernelIN5flash19enable_sm80_to_sm89INS1_16FlashAttnBwdSm80INS1_25CollectiveMainloopBwdSm80ILi2ELi2EN4cute5tupleIJNS5_1CILi128EEES8_NS7_ILi64EEEEEENS_10bfloat16_tEfNS_4arch4Sm80ELb0ELb1ELb1ELb1ELb0ELb0ELb0ELb0ELi2ELi4ELi4ELi4ELb0EEENS1_24CollectiveEpilogueBwdGQAISA_fSD_Li256ELb1ELb0EEENS1_19SingleTileSchedulerILb1ELb0ELb0ELi128EEEEEEEEEvNT_6ParamsE$_ZN4cute3eso3ESOILb1ELb0EJNS_1CILi2EEEiEEC2ERKS3_RKi,@function
        .size           $_ZN7cutlass13device_kernelIN5flash19enable_sm80_to_sm89INS1_16FlashAttnBwdSm80INS1_25CollectiveMainloopBwdSm80ILi2ELi2EN4cute5tupleIJNS5_1CILi128EEES8_NS7_ILi64EEEEEENS_10bfloat16_tEfNS_4arch4Sm80ELb0ELb1ELb1ELb1ELb0ELb0ELb0ELb0ELi2ELi4ELi4ELi4ELb0EEENS1_24CollectiveEpilogueBwdGQAISA_fSD_Li256ELb1ELb0EEENS1_19SingleTileSchedulerILb1ELb0ELb0ELi128EEEEEEEEEvNT_6ParamsE$_ZN4cute3eso3ESOILb1ELb0EJNS_1CILi2EEEiEEC2ERKS3_RKi,($_ZN7cutlass13device_kernelIN5flash19enable_sm80_to_sm89INS1_16FlashAttnBwdSm80INS1_25CollectiveMainloopBwdSm80ILi2ELi2EN4cute5tupleIJNS5_1CILi128EEES8_NS7_ILi64EEEEEENS_10bfloat16_tEfNS_4arch4Sm80ELb0ELb1ELb1ELb1ELb0ELb0ELb0ELb0ELi2ELi4ELi4ELi4ELb0EEENS1_24CollectiveEpilogueBwdGQAISA_fSD_Li256ELb1ELb0EEENS1_19SingleTileSchedulerILb1ELb0ELb0ELi128EEEEEEEEEvNT_6ParamsE$_ZN4cute3eso3ESOILb1ELb0EJNS_1CILi4096EEENS_5tupleIJNS4_IJiiEEENS2_ILi8192EEEEEEEEC2ERKS3_RKS7_ - $_ZN7cutlass13device_kernelIN5flash19enable_sm80_to_sm89INS1_16FlashAttnBwdSm80INS1_25CollectiveMainloopBwdSm80ILi2ELi2EN4cute5tupleIJNS5_1CILi128EEES8_NS7_ILi64EEEEEENS_10bfloat16_tEfNS_4arch4Sm80ELb0ELb1ELb1ELb1ELb0ELb0ELb0ELb0ELi2ELi4ELi4ELi4ELb0EEENS1_24CollectiveEpilogueBwdGQAISA_fSD_Li256ELb1ELb0EEENS1_19SingleTileSchedulerILb1ELb0ELb0ELi128EEEEEEEEEvNT_6ParamsE$_ZN4cute3eso3ESOILb1ELb0EJNS_1CILi2EEEiEEC2ERKS3_RKi)
$_ZN7cutlass13device_kernelIN5flash19enable_sm80_to_sm89INS1_16FlashAttnBwdSm80INS1_25CollectiveMainloopBwdSm80ILi2ELi2EN4cute5tupleIJNS5_1CILi128EEES8_NS7_ILi64EEEEEENS_10bfloat16_tEfNS_4arch4Sm80ELb0ELb1ELb1ELb1ELb0ELb0ELb0ELb0ELi2ELi4ELi4ELi4ELb0EEENS1_24CollectiveEpilogueBwdGQAISA_fSD_Li256ELb1ELb0EEENS1_19SingleTileSchedulerILb1ELb0ELb0ELi128EEEEEEEEEvNT_6ParamsE$_ZN4cute3eso3ESOILb1ELb0EJNS_1CILi2EEEiEEC2ERKS3_RKi:
[----:B------:R-:W-:Y:S02]  /*7d70*/  IADD3 R2, R2, -c[0x0][0x20], RZ ;  /* 0x8000080002027a10 */ /* 0x000fe40007ffe0ff */
[----:B------:R-:W-:-:S03]  /*7d80*/  MOV R5, 0x0 ;  /* 0x0000000000057802 */ /* 0x000fc60000000f00 */
[----:B------:R1:W-:Y:S01]  /*7d90*/  STL [R2], R3 ;  /* 0x0000000302007387 */ /* 0x0003e20000100800 */
[----:B------:R-:W-:Y:S05]  /*7da0*/  RET.REL.NODEC R4 `(_ZN7cutlass13device_kernelIN5flash19enable_sm80_to_sm89INS1_16FlashAttnBwdSm80INS1_25CollectiveMainloopBwdSm80ILi2ELi2EN4cute5tupleIJNS5_1CILi128EEES8_NS7_ILi64EEEEEENS_10bfloat16_tEfNS_4arch4Sm80ELb0ELb1ELb1ELb1ELb0ELb0ELb0ELb0ELi2ELi4ELi4ELi4ELb0EEENS1_24CollectiveEpilogueBwdGQAISA_fSD_Li256ELb1ELb0EEENS1_19SingleTileSchedulerILb1ELb0ELb0ELi128EEEEEEEEEvNT_6ParamsE) ;  /* 0xffff825004007950 */ /* 0x000fea0003c3ffff */
        .type           $_ZN7cutlass13device_kernelIN5flash19enable_sm80_to_sm89INS1_16FlashAttnBwdSm80INS1_25CollectiveMainloopBwdSm80ILi2ELi2EN4cute5tupleIJNS5_1CILi128EEES8_NS7_ILi64EEEEEENS_10bfloat16_tEfNS_4arch4Sm80ELb0ELb1ELb1ELb1ELb0ELb0ELb0ELb0ELi2ELi4ELi4ELi4ELb0EEENS1_24CollectiveEpilogueBwdGQAISA_fSD_Li256ELb1ELb0EEENS1_19SingleTileSchedulerILb1ELb0ELb0ELi128EEEEEEEEEvNT_6ParamsE$_ZN4cute3eso3ESOILb1ELb0EJNS_1CILi4096EEENS_5tupleIJNS4_IJiiEEENS2_ILi8192EEEEEEEEC2ERKS3_RKS7_,@function
        .size           $_ZN7cutlass13device_kernelIN5flash19enable_sm80_to_sm89INS1_16FlashAttnBwdSm80INS1_25CollectiveMainloopBwdSm80ILi2ELi2EN4cute5tupleIJNS5_1CILi128EEES8_NS7_ILi64EEEEEENS_10bfloat16_tEfNS_4arch4Sm80ELb0ELb1ELb1ELb1ELb0ELb0ELb0ELb0ELi2ELi4ELi4ELi4ELb0EEENS1_24CollectiveEpilogueBwdGQAISA_fSD_Li256ELb1ELb0EEENS1_19SingleTileSchedulerILb1ELb0ELb0ELi128EEEEEEEEEvNT_6ParamsE$_ZN4cute3eso3ESOILb1ELb0EJNS_1CILi4096EEENS_5tupleIJNS4_IJiiEEENS2_ILi8192EEEEEEEEC2ERKS3_RKS7_,($_ZN7cutlass13device_kernelIN5flash19enable_sm80_to_sm89INS1_16FlashAttnBwdSm80INS1_25CollectiveMainloopBwdSm80ILi2ELi2EN4cute5tupleIJNS5_1CILi128EEES8_NS7_ILi64EEEEEENS_10bfloat16_tEfNS_4arch4Sm80ELb0ELb1ELb1ELb1ELb0ELb0ELb0ELb0ELi2ELi4ELi4ELi4ELb0EEENS1_24CollectiveEpilogueBwdGQAISA_fSD_Li256ELb1ELb0EEENS1_19SingleTileSchedulerILb1ELb0ELb0ELi128EEEEEEEEEvNT_6ParamsE$_ZN4cute3eso3ESOILb1ELb0EJNS_1CILi4096EEENS_5tupleIJiiEEEEEC2ERKS3_RKS5_ - $_ZN7cutlass13device_kernelIN5flash19enable_sm80_to_sm89INS1_16FlashAttnBwdSm80INS1_25CollectiveMainloopBwdSm80ILi2ELi2EN4cute5tupleIJNS5_1CILi128EEES8_NS7_ILi64EEEEEENS_10bfloat16_tEfNS_4arch4Sm80ELb0ELb1ELb1ELb1ELb0ELb0ELb0ELb0ELi2ELi4ELi4ELi4ELb0EEENS1_24CollectiveEpilogueBwdGQAISA_fSD_Li256ELb1ELb0EEENS1_19SingleTileSchedulerILb1ELb0ELb0ELi128EEEEEEEEEvNT_6ParamsE$_ZN4cute3eso3ESOILb1ELb0EJNS_1CILi4096EEENS_5tupleIJNS4_IJiiEEENS2_ILi8192EEEEEEEEC2ERKS3_RKS7_)
$_ZN7cutlass13device_kernelIN5flash19enable_sm80_to_sm89INS1_16FlashAttnBwdSm80INS1_25CollectiveMainloopBwdSm80ILi2ELi2EN4cute5tupleIJNS5_1CILi128EEES8_NS7_ILi64EEEEEENS_10bfloat16_tEfNS_4arch4Sm80ELb0ELb1ELb1ELb1ELb0ELb0ELb0ELb0ELi2ELi4ELi4ELi4ELb0EEENS1_24CollectiveEpilogueBwdGQAISA_fSD_Li256ELb1ELb0EEENS1_19SingleTileSchedulerILb1ELb0ELb0ELi128EEEEEEEEEvNT_6ParamsE$_ZN4cute3eso3ESOILb1ELb0EJNS_1CILi4096EEENS_5tupleIJNS4_IJiiEEENS2_ILi8192EEEEEEEEC2ERKS3_RKS7_:
[----:B------:R-:W-:Y:S01]  /*7db0*/  IADD3 R2, R2, -c[0x0][0x20], RZ ;  /* 0x8000080002027a10 */ /* 0x000fe20007ffe0ff */
[----:B------:R-:W-:Y:S01]  /*7dc0*/  IMAD.MOV.U32 R8, RZ, RZ, R6 ;  /* 0x000000ffff087224 */ /* 0x000fe200078e0006 */
[----:B------:R-:W-:-:S03]  /*7dd0*/  MOV R9, 0x0 ;  /* 0x0000000000097802 */ /* 0x000fc60000000f00 */
[----:B------:R1:W-:Y:S04]  /*7de0*/  STL [R2], R5 ;  /* 0x0000000502007387 */ /* 0x0003e80000100800 */
[----:B------:R1:W-:Y:S01]  /*7df0*/  STL [R2+0x4], R3 ;  /* 0x0000040302007387 */ /* 0x0003e20000100800 */
[----:B------:R-:W-:Y:S05]  /*7e00*/  RET.REL.NODEC R8 `(_ZN7cutlass13device_kernelIN5flash19enable_sm80_to_sm89INS1_16FlashAttnBwdSm80INS1_25CollectiveMainloopBwdSm80ILi2ELi2EN4cute5tupleIJNS5_1CILi128EEES8_NS7_ILi64EEEEEENS_10bfloat16_tEfNS_4arch4Sm80ELb0ELb1ELb1ELb1ELb0ELb0ELb0ELb0ELi2ELi4ELi4ELi4ELb0EEENS1_24CollectiveEpilogueBwdGQAISA_fSD_Li256ELb1ELb0EEENS1_19SingleTileSchedulerILb1ELb0ELb0ELi128EEEEEEEEEvNT_6ParamsE) ;  /* 0xffff81f008007950 */ /* 0x000fea0003c3ffff */
        .type           $_ZN7cutlass13device_kernelIN5flash19enable_sm80_to_sm89INS1_16FlashAttnBwdSm80INS1_25CollectiveMainloopBwdSm80ILi2ELi2EN4cute5tupleIJNS5_1CILi128EEES8_NS7_ILi64EEEEEENS_10bfloat16_tEfNS_4arch4Sm80ELb0ELb1ELb1ELb1ELb0ELb0ELb0ELb0ELi2ELi4ELi4ELi4ELb0EEENS1_24CollectiveEpilogueBwdGQAISA_fSD_Li256ELb1ELb0EEENS1_19SingleTileSchedulerILb1ELb0ELb0ELi128EEEEEEEEEvNT_6ParamsE$_ZN4cute3eso3ESOILb1ELb0EJNS_1CILi4096EEENS_5tupleIJiiEEEEEC2ERKS3_RKS5_,@function
        .size           $_ZN7cutlass13device_kernelIN5flash19enable_sm80_to_sm89INS1_16FlashAttnBwdSm80INS1_25CollectiveMainloopBwdSm80ILi2ELi2EN4cute5tupleIJNS5_1CILi128EEES8_NS7_ILi64EEEEEENS_10bfloat16_tEfNS_4arch4Sm80ELb0ELb1ELb1ELb1ELb0ELb0ELb0ELb0ELi2ELi4ELi4ELi4ELb0EEENS1_24CollectiveEpilogueBwdGQAISA_fSD_Li256ELb1ELb0EEENS1_19SingleTileSchedulerILb1ELb0ELb0ELi128EEEEEEEEEvNT_6ParamsE$_ZN4cute3eso3ESOILb1ELb0EJNS_1CILi4096EEENS_5tupleIJiiEEEEEC2ERKS3_RKS5_,($_ZN7cutlass13device_kernelIN5flash19enable_sm80_to_sm89INS1_16FlashAttnBwdSm80INS1_25CollectiveMainloopBwdSm80ILi2ELi2EN4cute5tupleIJNS5_1CILi128EEES8_NS7_ILi64EEEEEENS_10bfloat16_tEfNS_4arch4Sm80ELb0ELb1ELb1ELb1ELb0ELb0ELb0ELb0ELi2ELi4ELi4ELi4ELb0EEENS1_24CollectiveEpilogueBwdGQAISA_fSD_Li256ELb1ELb0EEENS1_19SingleTileSchedulerILb1ELb0ELb0ELi128EEEEEEEEEvNT_6ParamsE$_ZN4cute3eso3ESOILb1ELb0EJNS_1CILi4096EEEiiEEC2ERKS3_RKiS8_ - $_ZN7cutlass13device_kernelIN5flash19enable_sm80_to_sm89INS1_16FlashAttnBwdSm80INS1_25CollectiveMainloopBwdSm80ILi2ELi2EN4cute5tupleIJNS5_1CILi128EEES8_NS7_ILi64EEEEEENS_10bfloat16_tEfNS_4arch4Sm80ELb0ELb1ELb1ELb1ELb0ELb0ELb0ELb0ELi2ELi4ELi4ELi4ELb0EEENS1_24CollectiveEpilogueBwdGQAISA_fSD_Li256ELb1ELb0EEENS1_19SingleTileSchedulerILb1ELb0ELb0ELi128EEEEEEEEEvNT_6ParamsE$_ZN4cute3eso3ESOILb1ELb0EJNS_1CILi4096EEENS_5tupleIJiiEEEEEC2ERKS3_RKS5_)
$_ZN7cutlass13device_kernelIN5flash19enable_sm80_to_sm89INS1_16FlashAttnBwdSm80INS1_25CollectiveMainloopBwdSm80ILi2ELi2EN4cute5tupleIJNS5_1CILi128EEES8_NS7_ILi64EEEEEENS_10bfloat16_tEfNS_4arch4Sm80ELb0ELb1ELb1ELb1ELb0ELb0ELb0ELb0ELi2ELi4ELi4ELi4ELb0EEENS1_24CollectiveEpilogueBwdGQAISA_fSD_Li256ELb1ELb0EEENS1_19SingleTileSchedulerILb1ELb0ELb0ELi128EEEEEEEEEvNT_6ParamsE$_ZN4cute3eso3ESOILb1ELb0EJNS_1CILi4096EEENS_5tupleIJiiEEEEEC2ERKS3_RKS5_:
[----:B------:R-:W-:Y:S01]  /*7e10*/  IADD3 R2, R2, -c[0x0][0x20], RZ ;  /* 0x8000080002027a10 */ /* 0x000fe20007ffe0ff */
[----:B------:R-:W-:Y:S01]  /*7e20*/  IMAD.MOV.U32 R8, RZ, RZ, R6 ;  /* 0x000000ffff087224 */ /* 0x000fe200078e0006 */
[----:B------:R-:W-:-:S03]  /*7e30*/  MOV R9, 0x0 ;  /* 0x0000000000097802 */ /* 0x000fc60000000f00 */
[----:B------:R1:W-:Y:S04]  /*7e40*/  STL [R2], R5 ;  /* 0x0000000502007387 */ /* 0x0003e80000100800 */
[----:B------:R1:W-:Y:S01]  /*7e50*/  STL [R2+0x4], R3 ;  /* 0x0000040302007387 */ /* 0x0003e20000100800 */
[----:B------:R-:W-:Y:S05]  /*7e60*/  RET.REL.NODEC R8 `(_ZN7cutlass13device_kernelIN5flash19enable_sm80_to_sm89INS1_16FlashAttnBwdSm80INS1_25CollectiveMainloopBwdSm80ILi2ELi2EN4cute5tupleIJNS5_1CILi128EEES8_NS7_ILi64EEEEEENS_10bfloat16_tEfNS_4arch4Sm80ELb0ELb1ELb1ELb1ELb0ELb0ELb0ELb0ELi2ELi4ELi4ELi4ELb0EEENS1_24CollectiveEpilogueBwdGQAISA_fSD_Li256ELb1ELb0EEENS1_19SingleTileSchedulerILb1ELb0ELb0ELi128EEEEEEEEEvNT_6ParamsE) ;  /* 0xffff819008007950 */ /* 0x000fea0003c3ffff */
        .type           $_ZN7cutlass13device_kernelIN5flash19enable_sm80_to_sm89INS1_16FlashAttnBwdSm80INS1_25CollectiveMainloopBwdSm80ILi2ELi2EN4cute5tupleIJNS5_1CILi128EEES8_NS7_ILi64EEEEEENS_10bfloat16_tEfNS_4arch4Sm80ELb0ELb1ELb1ELb1ELb0ELb0ELb0ELb0ELi2ELi4ELi4ELi4ELb0EEENS1_24CollectiveEpilogueBwdGQAISA_fSD_Li256ELb1ELb0EEENS1_19SingleTileSchedulerILb1ELb0ELb0ELi128EEEEEEEEEvNT_6ParamsE$_ZN4cute3eso3ESOILb1ELb0EJNS_1CILi4096EEEiiEEC2ERKS3_RKiS8_,@function
        .size           $_ZN7cutlass13device_kernelIN5flash19enable_sm80_to_sm89INS1_16FlashAttnBwdSm80INS1_25CollectiveMainloopBwdSm80ILi2ELi2EN4cute5tupleIJNS5_1CILi128EEES8_NS7_ILi64EEEEEENS_10bfloat16_tEfNS_4arch4Sm80ELb0ELb1ELb1ELb1ELb0ELb0ELb0ELb0ELi2ELi4ELi4ELi4ELb0EEENS1_24CollectiveEpilogueBwdGQAISA_fSD_Li256ELb1ELb0EEENS1_19SingleTileSchedulerILb1ELb0ELb0ELi128EEEEEEEEEvNT_6ParamsE$_ZN4cute3eso3ESOILb1ELb0EJNS_1CILi4096EEEiiEEC2ERKS3_RKiS8_,($_ZN7cutlass13device_kernelIN5flash19enable_sm80_to_sm89INS1_16FlashAttnBwdSm80INS1_25CollectiveMainloopBwdSm80ILi2ELi2EN4cute5tupleIJNS5_1CILi128EEES8_NS7_ILi64EEEEEENS_10bfloat16_tEfNS_4arch4Sm80ELb0ELb1ELb1ELb1ELb0ELb0ELb0ELb0ELi2ELi4ELi4ELi4ELb0EEENS1_24CollectiveEpilogueBwdGQAISA_fSD_Li256ELb1ELb0EEENS1_19SingleTileSchedulerILb1ELb0ELb0ELi128EEEEEEEEEvNT_6ParamsE$_ZN4cute3eso3ESOILb1ELb0EJNS_1CILi4096EEEiiNS2_ILi8192EEEEEC2ERKS3_RKiS9_RKS4_ - $_ZN7cutlass13device_kernelIN5flash19enable_sm80_to_sm89INS1_16FlashAttnBwdSm80INS1_25CollectiveMainloopBwdSm80ILi2ELi2EN4cute5tupleIJNS5_1CILi128EEES8_NS7_ILi64EEEEEENS_10bfloat16_tEfNS_4arch4Sm80ELb0ELb1ELb1ELb1ELb0ELb0ELb0ELb0ELi2ELi4ELi4ELi4ELb0EEENS1_24CollectiveEpilogueBwdGQAISA_fSD_Li256ELb1ELb0EEENS1_19SingleTileSchedulerILb1ELb0ELb0ELi128EEEEEEEEEvNT_6ParamsE$_ZN4cute3eso3ESOILb1ELb0EJNS_1CILi4096EEEiiEEC2ERKS3_RKiS8_)
$_ZN7cutlass13device_kernelIN5flash19enable_sm80_to_sm89INS1_16FlashAttnBwdSm80INS1_25CollectiveMainloopBwdSm80ILi2ELi2EN4cute5tupleIJNS5_1CILi128EEES8_NS7_ILi64EEEEEENS_10bfloat16_tEfNS_4arch4Sm80ELb0ELb1ELb1ELb1ELb0ELb0ELb0ELb0ELi2ELi4ELi4ELi4ELb0EEENS1_24CollectiveEpilogueBwdGQAISA_fSD_Li256ELb1ELb0EEENS1_19SingleTileSchedulerILb1ELb0ELb0ELi128EEEEEEEEEvNT_6ParamsE$_ZN4cute3eso3ESOILb1ELb0EJNS_1CILi4096EEEiiEEC2ERKS3_RKiS8_:
        /* <DEDUP_REMOVED lines=8> */
        .type           $_ZN7cutlass13device_kernelIN5flash19enable_sm80_to_sm89INS1_16FlashAttnBwdSm80INS1_25CollectiveMainloopBwdSm80ILi2ELi2EN4cute5tupleIJNS5_1CILi128EEES8_NS7_ILi64EEEEEENS_10bfloat16_tEfNS_4arch4Sm80ELb0ELb1ELb1ELb1ELb0ELb0ELb0ELb0ELi2ELi4ELi4ELi4ELb0EEENS1_24CollectiveEpilogueBwdGQAISA_fSD_Li256ELb1ELb0EEENS1_19SingleTileSchedulerILb1ELb0ELb0ELi128EEEEEEEEEvNT_6ParamsE$_ZN4cute3eso3ESOILb1ELb0EJNS_1CILi4096EEEiiNS2_ILi8192EEEEEC2ERKS3_RKiS9_RKS4_,@function
        .size           $_ZN7cutlass13device_kernelIN5flash19enable_sm80_to_sm89INS1_16FlashAttnBwdSm80INS1_25CollectiveMainloopBwdSm80ILi2ELi2EN4cute5tupleIJNS5_1CILi128EEES8_NS7_ILi64EEEEEENS_10bfloat16_tEfNS_4arch4Sm80ELb0ELb1ELb1ELb1ELb0ELb0ELb0ELb0ELi2ELi4ELi4ELi4ELb0EEENS1_24CollectiveEpilogueBwdGQAISA_fSD_Li256ELb1ELb0EEENS1_19SingleTileSchedulerILb1ELb0ELb0ELi128EEEEEEEEEvNT_6ParamsE$_ZN4cute3eso3ESOILb1ELb0EJNS_1CILi4096EEEiiNS2_ILi8192EEEEEC2ERKS3_RKiS9_RKS4_,($_ZN7cutlass13device_kernelIN5flash19enable_sm80_to_sm89INS1_16FlashAttnBwdSm80INS1_25CollectiveMainloopBwdSm80ILi2ELi2EN4cute5tupleIJNS5_1CILi128EEES8_NS7_ILi64EEEEEENS_10bfloat16_tEfNS_4arch4Sm80ELb0ELb1ELb1ELb1ELb0ELb0ELb0ELb0ELi2ELi4ELi4ELi4ELb0EEENS1_24CollectiveEpilogueBwdGQAISA_fSD_Li256ELb1ELb0EEENS1_19SingleTileSchedulerILb1ELb0ELb0ELi128EEEEEEEEEvNT_6ParamsE$_ZN4cute3eso3ESOILb1ELb0EJNS_1CILi8EEEiiEEC2ERKS3_RKiS8_ - $_ZN7cutlass13device_kernelIN5flash19enable_sm80_to_sm89INS1_16FlashAttnBwdSm80INS1_25CollectiveMainloopBwdSm80ILi2ELi2EN4cute5tupleIJNS5_1CILi128EEES8_NS7_ILi64EEEEEENS_10bfloat16_tEfNS_4arch4Sm80ELb0ELb1ELb1ELb1ELb0ELb0ELb0ELb0ELi2ELi4ELi4ELi4ELb0EEENS1_24CollectiveEpilogueBwdGQAISA_fSD_Li256ELb1ELb0EEENS1_19SingleTileSchedulerILb1ELb0ELb0ELi128EEEEEEEEEvNT_6ParamsE$_ZN4cute3eso3ESOILb1ELb0EJNS_1CILi4096EEEiiNS2_ILi8192EEEEEC2ERKS3_RKiS9_RKS4_)
$_ZN7cutlass13device_kernelIN5flash19enable_sm80_to_sm89INS1_16FlashAttnBwdSm80INS1_25CollectiveMainloopBwdSm80ILi2ELi2EN4cute5tupleIJNS5_1CILi128EEES8_NS7_ILi64EEEEEENS_10bfloat16_tEfNS_4arch4Sm80ELb0ELb1ELb1ELb1ELb0ELb0ELb0ELb0ELi2ELi4ELi4ELi4ELb0EEENS1_24CollectiveEpilogueBwdGQAISA_fSD_Li256ELb1ELb0EEENS1_19SingleTileSchedulerILb1ELb0ELb0ELi128EEEEEEEEEvNT_6ParamsE$_ZN4cute3eso3ESOILb1ELb0EJNS_1CILi4096EEEiiNS2_ILi8192EEEEEC2ERKS3_RKiS9_RKS4_:
        /* <DEDUP_REMOVED lines=8> */
        .type           $_ZN7cutlass13device_kernelIN5flash19enable_sm80_to_sm89INS1_16FlashAttnBwdSm80INS1_25CollectiveMainloopBwdSm80ILi2ELi2EN4cute5tupleIJNS5_1CILi128EEES8_NS7_ILi64EEEEEENS_10bfloat16_tEfNS_4arch4Sm80ELb0ELb1ELb1ELb1ELb0ELb0ELb0ELb0ELi2ELi4ELi4ELi4ELb0EEENS1_24CollectiveEpilogueBwdGQAISA_fSD_Li256ELb1ELb0EEENS1_19SingleTileSchedulerILb1ELb0ELb0ELi128EEEEEEEEEvNT_6ParamsE$_ZN4cute3eso3ESOILb1ELb0EJNS_1CILi8EEEiiEEC2ERKS3_RKiS8_,@function
        .size           $_ZN7cutlass13device_kernelIN5flash19enable_sm80_to_sm89INS1_16FlashAttnBwdSm80INS1_25CollectiveMainloopBwdSm80ILi2ELi2EN4cute5tupleIJNS5_1CILi128EEES8_NS7_ILi64EEEEEENS_10bfloat16_tEfNS_4arch4Sm80ELb0ELb1ELb1ELb1ELb0ELb0ELb0ELb0ELi2ELi4ELi4ELi4ELb0EEENS1_24CollectiveEpilogueBwdGQAISA_fSD_Li256ELb1ELb0EEENS1_19SingleTileSchedulerILb1ELb0ELb0ELi128EEEEEEEEEvNT_6ParamsE$_ZN4cute3eso3ESOILb1ELb0EJNS_1CILi8EEEiiEEC2ERKS3_RKiS8_,($_ZN7cutlass13device_kernelIN5flash19enable_sm80_to_sm89INS1_16FlashAttnBwdSm80INS1_25CollectiveMainloopBwdSm80ILi2ELi2EN4cute5tupleIJNS5_1CILi128EEES8_NS7_ILi64EEEEEENS_10bfloat16_tEfNS_4arch4Sm80ELb0ELb1ELb1ELb1ELb0ELb0ELb0ELb0ELi2ELi4ELi4ELi4ELb0EEENS1_24CollectiveEpilogueBwdGQAISA_fSD_Li256ELb1ELb0EEENS1_19SingleTileSchedulerILb1ELb0ELb0ELi128EEEEEEEEEvNT_6ParamsE$_ZN4cute3eso3ESOILb1ELb0EJNS_1CILi8EEEiiiNS2_ILi144EEENS2_ILi512EEEEEC2ERKS3_RKiSA_SA_RKS4_RKS5_ - $_ZN7cutlass13device_kernelIN5flash19enable_sm80_to_sm89INS1_16FlashAttnBwdSm80INS1_25CollectiveMainloopBwdSm80ILi2ELi2EN4cute5tupleIJNS5_1CILi128EEES8_NS7_ILi64EEEEEENS_10bfloat16_tEfNS_4arch4Sm80ELb0ELb1ELb1ELb1ELb0ELb0ELb0ELb0ELi2ELi4ELi4ELi4ELb0EEENS1_24CollectiveEpilogueBwdGQAISA_fSD_Li256ELb1ELb0EEENS1_19SingleTileSchedulerILb1ELb0ELb0ELi128EEEEEEEEEvNT_6ParamsE$_ZN4cute3eso3ESOILb1ELb0EJNS_1CILi8EEEiiEEC2ERKS3_RKiS8_)
$_ZN7cutlass13device_kernelIN5flash19enable_sm80_to_sm89INS1_16FlashAttnBwdSm80INS1_25CollectiveMainloopBwdSm80ILi2ELi2EN4cute5tupleIJNS5_1CILi128EEES8_NS7_ILi64EEEEEENS_10bfloat16_tEfNS_4arch4Sm80ELb0ELb1ELb1ELb1ELb0ELb0ELb0ELb0ELi2ELi4ELi4ELi4ELb0EEENS1_24CollectiveEpilogueBwdGQAISA_fSD_Li256ELb1ELb0EEENS1_19SingleTileSchedulerILb1ELb0ELb0ELi128EEEEEEEEEvNT_6ParamsE$_ZN4cute3eso3ESOILb1ELb0EJNS_1CILi8EEEiiEEC2ERKS3_RKiS8_:
[----:B------:R-:W-:Y:S02]  /*7f70*/  IADD3 R3, R61, -c[0x0][0x20], RZ ;  /* 0x800008003d037a10 */ /* 0x000fe40007ffe0ff */
[----:B------:R-:W-:-:S03]  /*7f80*/  IADD3 R2, R60, -c[0x0][0x20], RZ ;  /* 0x800008003c027a10 */ /* 0x000fc60007ffe0ff */
[----:B------:R1:W-:Y:S04]  /*7f90*/  STL [R3], R6 ;  /* 0x0000000603007387 */ /* 0x0003e80000100800 */
[----:B------:R-:W2:Y:S01]  /*7fa0*/  LDL R2, [R2] ;  /* 0x0000000002027983 */ /* 0x000ea20000100800 */
[----:B------:R-:W-:-:S03]  /*7fb0*/  IMAD.MOV.U32 R5, RZ, RZ, 0x0 ;  /* 0x00000000ff057424 */ /* 0x000fc600078e00ff */
[----:B--2---:R1:W-:Y:S01]  /*7fc0*/  STL [R3+0x4], R2 ;  /* 0x0000040203007387 */ /* 0x0043e20000100800 */
[----:B------:R-:W-:Y:S05]  /*7fd0*/  RET.REL.NODEC R4 `(_ZN7cutlass13device_kernelIN5flash19enable_sm80_to_sm89INS1_16FlashAttnBwdSm80INS1_25CollectiveMainloopBwdSm80ILi2ELi2EN4cute5tupleIJNS5_1CILi128EEES8_NS7_ILi64EEEEEENS_10bfloat16_tEfNS_4arch4Sm80ELb0ELb1ELb1ELb1ELb0ELb0ELb0ELb0ELi2ELi4ELi4ELi4ELb0EEENS1_24CollectiveEpilogueBwdGQAISA_fSD_Li256ELb1ELb0EEENS1_19SingleTileSchedulerILb1ELb0ELb0ELi128EEEEEEEEEvNT_6ParamsE) ;  /* 0xffff802004007950 */ /* 0x000fea0003c3ffff */
        .type           $_ZN7cutlass13device_kernelIN5flash19enable_sm80_to_sm89INS1_16FlashAttnBwdSm80INS1_25CollectiveMainloopBwdSm80ILi2ELi2EN4cute5tupleIJNS5_1CILi128EEES8_NS7_ILi64EEEEEENS_10bfloat16_tEfNS_4arch4Sm80ELb0ELb1ELb1ELb1ELb0ELb0ELb0ELb0ELi2ELi4ELi4ELi4ELb0EEENS1_24CollectiveEpilogueBwdGQAISA_fSD_Li256ELb1ELb0EEENS1_19SingleTileSchedulerILb1ELb0ELb0ELi128EEEEEEEEEvNT_6ParamsE$_ZN4cute3eso3ESOILb1ELb0EJNS_1CILi8EEEiiiNS2_ILi144EEENS2_ILi512EEEEEC2ERKS3_RKiSA_SA_RKS4_RKS5_,@function
        .size           $_ZN7cutlass13device_kernelIN5flash19enable_sm80_to_sm89INS1_16FlashAttnBwdSm80INS1_25CollectiveMainloopBwdSm80ILi2ELi2EN4cute5tupleIJNS5_1CILi128EEES8_NS7_ILi64EEEEEENS_10bfloat16_tEfNS_4arch4Sm80ELb0ELb1ELb1ELb1ELb0ELb0ELb0ELb0ELi2ELi4ELi4ELi4ELb0EEENS1_24CollectiveEpilogueBwdGQAISA_fSD_Li256ELb1ELb0EEENS1_19SingleTileSchedulerILb1ELb0ELb0ELi128EEEEEEEEEvNT_6ParamsE$_ZN4cute3eso3ESOILb1ELb0EJNS_1CILi8EEEiiiNS2_ILi144EEENS2_ILi512EEEEEC2ERKS3_RKiSA_SA_RKS4_RKS5_,($_ZN7cutlass13device_kernelIN5flash19enable_sm80_to_sm89INS1_16FlashAttnBwdSm80INS1_25CollectiveMainloopBwdSm80ILi2ELi2EN4cute5tupleIJNS5_1CILi128EEES8_NS7_ILi64EEEEEENS_10bfloat16_tEfNS_4arch4Sm80ELb0ELb1ELb1ELb1ELb0ELb0ELb0ELb0ELi2ELi4ELi4ELi4ELb0EEENS1_24CollectiveEpilogueBwdGQAISA_fSD_Li256ELb1ELb0EEENS1_19SingleTileSchedulerILb1ELb0ELb0ELi128EEEEEEEEEvNT_6ParamsE$_ZN4cute3eso3ESOILb1ELb0EJNS_5tupleIJNS2_IJNS2_IJNS_1CILi8EEENS3_ILi1EEEEEENS2_IJS5_S5_EEEEEENS2_IJS5_NS3_ILi2EEEEEEEEENS2_IJNS2_IJNS2_IJS5_NS3_ILi0EEEEEENS2_IJSC_SC_EEEEEENS2_IJSC_iEEEEEEEEC2ERKSB_RKSH_ - $_ZN7cutlass13device_kernelIN5flash19enable_sm80_to_sm89INS1_16FlashAttnBwdSm80INS1_25CollectiveMainloopBwdSm80ILi2ELi2EN4cute5tupleIJNS5_1CILi128EEES8_NS7_ILi64EEEEEENS_10bfloat16_tEfNS_4arch4Sm80ELb0ELb1ELb1ELb1ELb0ELb0ELb0ELb0ELi2ELi4ELi4ELi4ELb0EEENS1_24CollectiveEpilogueBwdGQAISA_fSD_Li256ELb1ELb0EEENS1_19SingleTileSchedulerILb1ELb0ELb0ELi128EEEEEEEEEvNT_6ParamsE$_ZN4cute3eso3ESOILb1ELb0EJNS_1CILi8EEEiiiNS2_ILi144EEENS2_ILi512EEEEEC2ERKS3_RKiSA_SA_RKS4_RKS5_)
$_ZN7cutlass13device_kernelIN5flash19enable_sm80_to_sm89INS1_16FlashAttnBwdSm80INS1_25CollectiveMainloopBwdSm80ILi2ELi2EN4cute5tupleIJNS5_1CILi128EEES8_NS7_ILi64EEEEEENS_10bfloat16_tEfNS_4arch4Sm80ELb0ELb1ELb1ELb1ELb0ELb0ELb0ELb0ELi2ELi4ELi4ELi4ELb0EEENS1_24CollectiveEpilogueBwdGQAISA_fSD_Li256ELb1ELb0EEENS1_19SingleTileSchedulerILb1ELb0ELb0ELi128EEEEEEEEEvNT_6ParamsE$_ZN4cute3eso3ESOILb1ELb0EJNS_1CILi8EEEiiiNS2_ILi144EEENS2_ILi512EEEEEC2ERKS3_RKiSA_SA_RKS4_RKS5_:
        /* <DEDUP_REMOVED lines=9> */
[----:B------:R-:W-:Y:S05]  /*8070*/  RET.REL.NODEC R4 `(_ZN7cutlass13device_kernelIN5flash19enable_sm80_to_sm89INS1_16FlashAttnBwdSm80INS1_25CollectiveMainloopBwdSm80ILi2ELi2EN4cute5tupleIJNS5_1CILi128EEES8_NS7_ILi64EEEEEENS_10bfloat16_tEfNS_4arch4Sm80ELb0ELb1ELb1ELb1ELb0ELb0ELb0ELb0ELi2ELi4ELi4ELi4ELb0EEENS1_24CollectiveEpilogueBwdGQAISA_fSD_Li256ELb1ELb0EEENS1_19SingleTileSchedulerILb1ELb0ELb0ELi128EEEEEEEEEvNT_6ParamsE) ;  /* 0xffff7f8004007950 */ /* 0x000fea0003c3ffff */
        .type           $_ZN7cutlass13device_kernelIN5flash19enable_sm80_to_sm89INS1_16FlashAttnBwdSm80INS1_25CollectiveMainloopBwdSm80ILi2ELi2EN4cute5tupleIJNS5_1CILi128EEES8_NS7_ILi64EEEEEENS_10bfloat16_tEfNS_4arch4Sm80ELb0ELb1ELb1ELb1ELb0ELb0ELb0ELb0ELi2ELi4ELi4ELi4ELb0EEENS1_24CollectiveEpilogueBwdGQAISA_fSD_Li256ELb1ELb0EEENS1_19SingleTileSchedulerILb1ELb0ELb0ELi128EEEEEEEEEvNT_6ParamsE$_ZN4cute3eso3ESOILb1ELb0EJNS_5tupleIJNS2_IJNS2_IJNS_1CILi8EEENS3_ILi1EEEEEENS2_IJS5_S5_EEEEEENS2_IJS5_NS3_ILi2EEEEEEEEENS2_IJNS2_IJNS2_IJS5_NS3_ILi0EEEEEENS2_IJSC_SC_EEEEEENS2_IJSC_iEEEEEEEEC2ERKSB_RKSH_,@function
        .size           $_ZN7cutlass13device_kernelIN5flash19enable_sm80_to_sm89INS1_16FlashAttnBwdSm80INS1_25CollectiveMainloopBwdSm80ILi2ELi2EN4cute5tupleIJNS5_1CILi128EEES8_NS7_ILi64EEEEEENS_10bfloat16_tEfNS_4arch4Sm80ELb0ELb1ELb1ELb1ELb0ELb0ELb0ELb0ELi2ELi4ELi4ELi4ELb0EEENS1_24CollectiveEpilogueBwdGQAISA_fSD_Li256ELb1ELb0EEENS1_19SingleTileSchedulerILb1ELb0ELb0ELi128EEEEEEEEEvNT_6ParamsE$_ZN4cute3eso3ESOILb1ELb0EJNS_5tupleIJNS2_IJNS2_IJNS_1CILi8EEENS3_ILi1EEEEEENS2_IJS5_S5_EEEEEENS2_IJS5_NS3_ILi2EEEEEEEEENS2_IJNS2_IJNS2_IJS5_NS3_ILi0EEEEEENS2_IJSC_SC_EEEEEENS2_IJSC_iEEEEEEEEC2ERKSB_RKSH_,($_ZN7cutlass13device_kernelIN5flash19enable_sm80_to_sm89INS1_16FlashAttnBwdSm80INS1_25CollectiveMainloopBwdSm80ILi2ELi2EN4cute5tupleIJNS5_1CILi128EEES8_NS7_ILi64EEEEEENS_10bfloat16_tEfNS_4arch4Sm80ELb0ELb1ELb1ELb1ELb0ELb0ELb0ELb0ELi2ELi4ELi4ELi4ELb0EEENS1_24CollectiveEpilogueBwdGQAISA_fSD_Li256ELb1ELb0EEENS1_19SingleTileSchedulerILb1ELb0ELb0ELi128EEEEEEEEEvNT_6ParamsE$_ZN4cute3eso3ESOILb1ELb0EJNS_5tupleIJNS2_IJNS2_IJNS_1CILi8EEENS3_ILi1EEEEEES5_EEENS2_IJNS2_IJS5_S5_EEENS3_ILi2EEEEEEEEENS2_IJNS2_IJNS2_IJS5_NS3_ILi0EEEEEESC_EEENS2_IJNS2_IJSC_SC_EEEiEEEEEEEEC2ERKSB_RKSH_ - $_ZN7cutlass13device_kernelIN5flash19enable_sm80_to_sm89INS1_16FlashAttnBwdSm80INS1_25CollectiveMainloopBwdSm80ILi2ELi2EN4cute5tupleIJNS5_1CILi128EEES8_NS7_ILi64EEEEEENS_10bfloat16_tEfNS_4arch4Sm80ELb0ELb1ELb1ELb1ELb0ELb0ELb0ELb0ELi2ELi4ELi4ELi4ELb0EEENS1_24CollectiveEpilogueBwdGQAISA_fSD_Li256ELb1ELb0EEENS1_19SingleTileSchedulerILb1ELb0ELb0ELi128EEEEEEEEEvNT_6ParamsE$_ZN4cute3eso3ESOILb1ELb0EJNS_5tupleIJNS2_IJNS2_IJNS_1CILi8EEENS3_ILi1EEEEEENS2_IJS5_S5_EEEEEENS2_IJS5_NS3_ILi2EEEEEEEEENS2_IJNS2_IJNS2_IJS5_NS3_ILi0EEEEEENS2_IJSC_SC_EEEEEENS2_IJSC_iEEEEEEEEC2ERKSB_RKSH_)
$_ZN7cutlass13device_kernelIN5flash19enable_sm80_to_sm89INS1_16FlashAttnBwdSm80INS1_25CollectiveMainloopBwdSm80ILi2ELi2EN4cute5tupleIJNS5_1CILi128EEES8_NS7_ILi64EEEEEENS_10bfloat16_tEfNS_4arch4Sm80ELb0ELb1ELb1ELb1ELb0ELb0ELb0ELb0ELi2ELi4ELi4ELi4ELb0EEENS1_24CollectiveEpilogueBwdGQAISA_fSD_Li256ELb1ELb0EEENS1_19SingleTileSchedulerILb1ELb0ELb0ELi128EEEEEEEEEvNT_6ParamsE$_ZN4cute3eso3ESOILb1ELb0EJNS_5tupleIJNS2_IJNS2_IJNS_1CILi8EEENS3_ILi1EEEEEENS2_IJS5_S5_EEEEEENS2_IJS5_NS3_ILi2EEEEEEEEENS2_IJNS2_IJNS2_IJS5_NS3_ILi0EEEEEENS2_IJSC_SC_EEEEEENS2_IJSC_iEEEEEEEEC2ERKSB_RKSH_:
[----:B------:R-:W-:Y:S02]  /*8080*/  IADD3 R2, R68, -c[0x0][0x20], RZ ;  /* 0x8000080044027a10 */ /* 0x000fe40007ffe0ff */
[----:B------:R-:W-:-:S03]  /*8090*/  MOV R7, 0x0 ;  /* 0x0000000000077802 */ /* 0x000fc60000000f00 */
[----:B------:R1:W-:Y:S01]  /*80a0*/  STL [R2], R3 ;  /* 0x0000000302007387 */ /* 0x0003e20000100800 */
[----:B------:R-:W-:Y:S05]  /*80b0*/  RET.REL.NODEC R6 `(_ZN7cutlass13device_kernelIN5flash19enable_sm80_to_sm89INS1_16FlashAttnBwdSm80INS1_25CollectiveMainloopBwdSm80ILi2ELi2EN4cute5tupleIJNS5_1CILi128EEES8_NS7_ILi64EEEEEENS_10bfloat16_tEfNS_4arch4Sm80ELb0ELb1ELb1ELb1ELb0ELb0ELb0ELb0ELi2ELi4ELi4ELi4ELb0EEENS1_24CollectiveEpilogueBwdGQAISA_fSD_Li256ELb1ELb0EEENS1_19SingleTileSchedulerILb1ELb0ELb0ELi128EEEEEEEEEvNT_6ParamsE) ;  /* 0xffff7f4006007950 */ /* 0x000fea0003c3ffff */
        .type           $_ZN7cutlass13device_kernelIN5flash19enable_sm80_to_sm89INS1_16FlashAttnBwdSm80INS1_25CollectiveMainloopBwdSm80ILi2ELi2EN4cute5tupleIJNS5_1CILi128EEES8_NS7_ILi64EEEEEENS_10bfloat16_tEfNS_4arch4Sm80ELb0ELb1ELb1ELb1ELb0ELb0ELb0ELb0ELi2ELi4ELi4ELi4ELb0EEENS1_24CollectiveEpilogueBwdGQAISA_fSD_Li256ELb1ELb0EEENS1_19SingleTileSchedulerILb1ELb0ELb0ELi128EEEEEEEEEvNT_6ParamsE$_ZN4cute3eso3ESOILb1ELb0EJNS_5tupleIJNS2_IJNS2_IJNS_1CILi8EEENS3_ILi1EEEEEES5_EEENS2_IJNS2_IJS5_S5_EEENS3_ILi2EEEEEEEEENS2_IJNS2_IJNS2_IJS5_NS3_ILi0EEEEEESC_EEENS2_IJNS2_IJSC_SC_EEEiEEEEEEEEC2ERKSB_RKSH_,@function
        .size           $_ZN7cutlass13device_kernelIN5flash19enable_sm80_to_sm89INS1_16FlashAttnBwdSm80INS1_25CollectiveMainloopBwdSm80ILi2ELi2EN4cute5tupleIJNS5_1CILi128EEES8_NS7_ILi64EEEEEENS_10bfloat16_tEfNS_4arch4Sm80ELb0ELb1ELb1ELb1ELb0ELb0ELb0ELb0ELi2ELi4ELi4ELi4ELb0EEENS1_24CollectiveEpilogueBwdGQAISA_fSD_Li256ELb1ELb0EEENS1_19SingleTileSchedulerILb1ELb0ELb0ELi128EEEEEEEEEvNT_6ParamsE$_ZN4cute3eso3ESOILb1ELb0EJNS_5tupleIJNS2_IJNS2_IJNS_1CILi8EEENS3_ILi1EEEEEES5_EEENS2_IJNS2_IJS5_S5_EEENS3_ILi2EEEEEEEEENS2_IJNS2_IJNS2_IJS5_NS3_ILi0EEEEEESC_EEENS2_IJNS2_IJSC_SC_EEEiEEEEEEEEC2ERKSB_RKSH_,($_ZN7cutlass13device_kernelIN5flash19enable_sm80_to_sm89INS1_16FlashAttnBwdSm80INS1_25CollectiveMainloopBwdSm80ILi2ELi2EN4cute5tupleIJNS5_1CILi128EEES8_NS7_ILi64EEEEEENS_10bfloat16_tEfNS_4arch4Sm80ELb0ELb1ELb1ELb1ELb0ELb0ELb0ELb0ELi2ELi4ELi4ELi4ELb0EEENS1_24CollectiveEpilogueBwdGQAISA_fSD_Li256ELb1ELb0EEENS1_19SingleTileSchedulerILb1ELb0ELb0ELi128EEEEEEEEEvNT_6ParamsE$_ZN4cute3eso3ESOILb1ELb0EJNS_5tupleIJNS2_IJNS_1CILi1EEENS2_IJS4_NS3_ILi2EEES5_EEEEEES5_NS2_IJS5_S5_EEEEEENS2_IJNS2_IJNS3_ILi0EEENS2_IJS4_NS3_ILi256EEEiEEEEEENS3_ILi2048EEENS2_IJiNS3_ILi4096EEEEEEEEEEEC2ERKS9_RKSH_ - $_ZN7cutlass13device_kernelIN5flash19enable_sm80_to_sm89INS1_16FlashAttnBwdSm80INS1_25CollectiveMainloopBwdSm80ILi2ELi2EN4cute5tupleIJNS5_1CILi128EEES8_NS7_ILi64EEEEEENS_10bfloat16_tEfNS_4arch4Sm80ELb0ELb1ELb1ELb1ELb0ELb0ELb0ELb0ELi2ELi4ELi4ELi4ELb0EEENS1_24CollectiveEpilogueBwdGQAISA_fSD_Li256ELb1ELb0EEENS1_19SingleTileSchedulerILb1ELb0ELb0ELi128EEEEEEEEEvNT_6ParamsE$_ZN4cute3eso3ESOILb1ELb0EJNS_5tupleIJNS2_IJNS2_IJNS_1CILi8EEENS3_ILi1EEEEEES5_EEENS2_IJNS2_IJS5_S5_EEENS3_ILi2EEEEEEEEENS2_IJNS2_IJNS2_IJS5_NS3_ILi0EEEEEESC_EEENS2_IJNS2_IJSC_SC_EEEiEEEEEEEEC2ERKSB_RKSH_)
$_ZN7cutlass13device_kernelIN5flash19enable_sm80_to_sm89INS1_16FlashAttnBwdSm80INS1_25CollectiveMainloopBwdSm80ILi2ELi2EN4cute5tupleIJNS5_1CILi128EEES8_NS7_ILi64EEEEEENS_10bfloat16_tEfNS_4arch4Sm80ELb0ELb1ELb1ELb1ELb0ELb0ELb0ELb0ELi2ELi4ELi4ELi4ELb0EEENS1_24CollectiveEpilogueBwdGQAISA_fSD_Li256ELb1ELb0EEENS1_19SingleTileSchedulerILb1ELb0ELb0ELi128EEEEEEEEEvNT_6ParamsE$_ZN4cute3eso3ESOILb1ELb0EJNS_5tupleIJNS2_IJNS2_IJNS_1CILi8EEENS3_ILi1EEEEEES5_EEENS2_IJNS2_IJS5_S5_EEENS3_ILi2EEEEEEEEENS2_IJNS2_IJNS2_IJS5_NS3_ILi0EEEEEESC_EEENS2_IJNS2_IJSC_SC_EEEiEEEEEEEEC2ERKSB_RKSH_:
[----:B------:R-:W-:Y:S02]  /*80c0*/  IADD3 R2, R68, -c[0x0][0x20], RZ ;  /* 0x8000080044027a10 */ /* 0x000fe40007ffe0ff */
[----:B------:R-:W-:-:S03]  /*80d0*/  MOV R7, 0x0 ;  /* 0x0000000000077802 */ /* 0x000fc60000000f00 */
[----:B------:R1:W-:Y:S01]  /*80e0*/  STL [R2], R3 ;  /* 0x0000000302007387 */ /* 0x0003e20000100800 */
[----:B------:R-:W-:Y:S05]  /*80f0*/  RET.REL.NODEC R6 `(_ZN7cutlass13device_kernelIN5flash19enable_sm80_to_sm89INS1_16FlashAttnBwdSm80INS1_25CollectiveMainloopBwdSm80ILi2ELi2EN4cute5tupleIJNS5_1CILi128EEES8_NS7_ILi64EEEEEENS_10bfloat16_tEfNS_4arch4Sm80ELb0ELb1ELb1ELb1ELb0ELb0ELb0ELb0ELi2ELi4ELi4ELi4ELb0EEENS1_24CollectiveEpilogueBwdGQAISA_fSD_Li256ELb1ELb0EEENS1_19SingleTileSchedulerILb1ELb0ELb0ELi128EEEEEEEEEvNT_6ParamsE) ;  /* 0xffff7f0006007950 */ /* 0x000fea0003c3ffff */
        .type           $_ZN7cutlass13device_kernelIN5flash19enable_sm80_to_sm89INS1_16FlashAttnBwdSm80INS1_25CollectiveMainloopBwdSm80ILi2ELi2EN4cute5tupleIJNS5_1CILi128EEES8_NS7_ILi64EEEEEENS_10bfloat16_tEfNS_4arch4Sm80ELb0ELb1ELb1ELb1ELb0ELb0ELb0ELb0ELi2ELi4ELi4ELi4ELb0EEENS1_24CollectiveEpilogueBwdGQAISA_fSD_Li256ELb1ELb0EEENS1_19SingleTileSchedulerILb1ELb0ELb0ELi128EEEEEEEEEvNT_6ParamsE$_ZN4cute3eso3ESOILb1ELb0EJNS_5tupleIJNS2_IJNS_1CILi1EEENS2_IJS4_NS3_ILi2EEES5_EEEEEES5_NS2_IJS5_S5_EEEEEENS2_IJNS2_IJNS3_ILi0EEENS2_IJS4_NS3_ILi256EEEiEEEEEENS3_ILi2048EEENS2_IJiNS3_ILi4096EEEEEEEEEEEC2ERKS9_RKSH_,@function
        .size           $_ZN7cutlass13device_kernelIN5flash19enable_sm80_to_sm89INS1_16FlashAttnBwdSm80INS1_25CollectiveMainloopBwdSm80ILi2ELi2EN4cute5tupleIJNS5_1CILi128EEES8_NS7_ILi64EEEEEENS_10bfloat16_tEfNS_4arch4Sm80ELb0ELb1ELb1ELb1ELb0ELb0ELb0ELb0ELi2ELi4ELi4ELi4ELb0EEENS1_24CollectiveEpilogueBwdGQAISA_fSD_Li256ELb1ELb0EEENS1_19SingleTileSchedulerILb1ELb0ELb0ELi128EEEEEEEEEvNT_6ParamsE$_ZN4cute3eso3ESOILb1ELb0EJNS_5tupleIJNS2_IJNS_1CILi1EEENS2_IJS4_NS3_ILi2EEES5_EEEEEES5_NS2_IJS5_S5_EEEEEENS2_IJNS2_IJNS3_ILi0EEENS2_IJS4_NS3_ILi256EEEiEEEEEENS3_ILi2048EEENS2_IJiNS3_ILi4096EEEEEEEEEEEC2ERKS9_RKSH_,($_ZN7cutlass13device_kernelIN5flash19enable_sm80_to_sm89INS1_16FlashAttnBwdSm80INS1_25CollectiveMainloopBwdSm80ILi2ELi2EN4cute5tupleIJNS5_1CILi128EEES8_NS7_ILi64EEEEEENS_10bfloat16_tEfNS_4arch4Sm80ELb0ELb1ELb1ELb1ELb0ELb0ELb0ELb0ELi2ELi4ELi4ELi4ELb0EEENS1_24CollectiveEpilogueBwdGQAISA_fSD_Li256ELb1ELb0EEENS1_19SingleTileSchedulerILb1ELb0ELb0ELi128EEEEEEEEEvNT_6ParamsE$_ZN4cute3eso3ESOILb1ELb0EJNS_5tupleIJNS2_IJNS_1CILi1EEENS3_ILi0EEEEEENS2_IJS5_S5_EEEEEENS2_IJS5_iEEEEEC2ERKS8_RKS9_ - $_ZN7cutlass13device_kernelIN5flash19enable_sm80_to_sm89INS1_16FlashAttnBwdSm80INS1_25CollectiveMainloopBwdSm80ILi2ELi2EN4cute5tupleIJNS5_1CILi128EEES8_NS7_ILi64EEEEEENS_10bfloat16_tEfNS_4arch4Sm80ELb0ELb1ELb1ELb1ELb0ELb0ELb0ELb0ELi2ELi4ELi4ELi4ELb0EEENS1_24CollectiveEpilogueBwdGQAISA_fSD_Li256ELb1ELb0EEENS1_19SingleTileSchedulerILb1ELb0ELb0ELi128EEEEEEEEEvNT_6ParamsE$_ZN4cute3eso3ESOILb1ELb0EJNS_5tupleIJNS2_IJNS_1CILi1EEENS2_IJS4_NS3_ILi2EEES5_EEEEEES5_NS2_IJS5_S5_EEEEEENS2_IJNS2_IJNS3_ILi0EEENS2_IJS4_NS3_ILi256EEEiEEEEEENS3_ILi2048EEENS2_IJiNS3_ILi4096EEEEEEEEEEEC2ERKS9_RKSH_)
$_ZN7cutlass13device_kernelIN5flash19enable_sm80_to_sm89INS1_16FlashAttnBwdSm80INS1_25CollectiveMainloopBwdSm80ILi2ELi2EN4cute5tupleIJNS5_1CILi128EEES8_NS7_ILi64EEEEEENS_10bfloat16_tEfNS_4arch4Sm80ELb0ELb1ELb1ELb1ELb0ELb0ELb0ELb0ELi2ELi4ELi4ELi4ELb0EEENS1_24CollectiveEpilogueBwdGQAISA_fSD_Li256ELb1ELb0EEENS1_19SingleTileSchedulerILb1ELb0ELb0ELi128EEEEEEEEEvNT_6ParamsE$_ZN4cute3eso3ESOILb1ELb0EJNS_5tupleIJNS2_IJNS_1CILi1EEENS2_IJS4_NS3_ILi2EEES5_EEEEEES5_NS2_IJS5_S5_EEEEEENS2_IJNS2_IJNS3_ILi0EEENS2_IJS4_NS3_ILi256EEEiEEEEEENS3_ILi2048EEENS2_IJiNS3_ILi4096EEEEEEEEEEEC2ERKS9_RKSH_:
[----:B------:R-:W-:Y:S01]  /*8100*/  IADD3 R2, R58, -c[0x0][0x20], RZ ;  /* 0x800008003a027a10 */ /* 0x000fe20007ffe0ff */
[----:B------:R-:W-:Y:S01]  /*8110*/  IMAD.MOV.U32 R8, RZ, RZ, R6 ;  /* 0x000000ffff087224 */ /* 0x000fe200078e0006 */
[----:B------:R-:W-:-:S03]  /*8120*/  MOV R9, 0x0 ;  /* 0x0000000000097802 */ /* 0x000fc60000000f00 */
[----:B------:R1:W-:Y:S04]  /*8130*/  STL [R2], R5 ;  /* 0x0000000502007387 */ /* 0x0003e80000100800 */
[----:B------:R1:W-:Y:S01]  /*8140*/  STL [R2+0x4], R3 ;  /* 0x0000040302007387 */ /* 0x0003e20000100800 */
[----:B------:R-:W-:Y:S05]  /*8150*/  RET.REL.NODEC R8 `(_ZN7cutlass13device_kernelIN5flash19enable_sm80_to_sm89INS1_16FlashAttnBwdSm80INS1_25CollectiveMainloopBwdSm80ILi2ELi2EN4cute5tupleIJNS5_1CILi128EEES8_NS7_ILi64EEEEEENS_10bfloat16_tEfNS_4arch4Sm80ELb0ELb1ELb1ELb1ELb0ELb0ELb0ELb0ELi2ELi4ELi4ELi4ELb0EEENS1_24CollectiveEpilogueBwdGQAISA_fSD_Li256ELb1ELb0EEENS1_19SingleTileSchedulerILb1ELb0ELb0ELi128EEEEEEEEEvNT_6ParamsE) ;  /* 0xffff7ea008007950 */ /* 0x000fea0003c3ffff */
        .type           $_ZN7cutlass13device_kernelIN5flash19enable_sm80_to_sm89INS1_16FlashAttnBwdSm80INS1_25CollectiveMainloopBwdSm80ILi2ELi2EN4cute5tupleIJNS5_1CILi128EEES8_NS7_ILi64EEEEEENS_10bfloat16_tEfNS_4arch4Sm80ELb0ELb1ELb1ELb1ELb0ELb0ELb0ELb0ELi2ELi4ELi4ELi4ELb0EEENS1_24CollectiveEpilogueBwdGQAISA_fSD_Li256ELb1ELb0EEENS1_19SingleTileSchedulerILb1ELb0ELb0ELi128EEEEEEEEEvNT_6ParamsE$_ZN4cute3eso3ESOILb1ELb0EJNS_5tupleIJNS2_IJNS_1CILi1EEENS3_ILi0EEEEEENS2_IJS5_S5_EEEEEENS2_IJS5_iEEEEEC2ERKS8_RKS9_,@function
        .size           $_ZN7cutlass13device_kernelIN5flash19enable_sm80_to_sm89INS1_16FlashAttnBwdSm80INS1_25CollectiveMainloopBwdSm80ILi2ELi2EN4cute5tupleIJNS5_1CILi128EEES8_NS7_ILi64EEEEEENS_10bfloat16_tEfNS_4arch4Sm80ELb0ELb1ELb1ELb1ELb0ELb0ELb0ELb0ELi2ELi4ELi4ELi4ELb0EEENS1_24CollectiveEpilogueBwdGQAISA_fSD_Li256ELb1ELb0EEENS1_19SingleTileSchedulerILb1ELb0ELb0ELi128EEEEEEEEEvNT_6ParamsE$_ZN4cute3eso3ESOILb1ELb0EJNS_5tupleIJNS2_IJNS_1CILi1EEENS3_ILi0EEEEEENS2_IJS5_S5_EEEEEENS2_IJS5_iEEEEEC2ERKS8_RKS9_,($_ZN7cutlass13device_kernelIN5flash19enable_sm80_to_sm89INS1_16FlashAttnBwdSm80INS1_25CollectiveMainloopBwdSm80ILi2ELi2EN4cute5tupleIJNS5_1CILi128EEES8_NS7_ILi64EEEEEENS_10bfloat16_tEfNS_4arch4Sm80ELb0ELb1ELb1ELb1ELb0ELb0ELb0ELb0ELi2ELi4ELi4ELi4ELb0EEENS1_24CollectiveEpilogueBwdGQAISA_fSD_Li256ELb1ELb0EEENS1_19SingleTileSchedulerILb1ELb0ELb0ELi128EEEEEEEEEvNT_6ParamsE$_ZN4cute3eso3ESOILb1ELb0EJNS_5tupleIJNS2_IJNS_1CILi1EEENS3_ILi0EEEEEES5_EEENS2_IJNS2_IJS5_S5_EEEiEEEEEC2ERKS7_RKS9_ - $_ZN7cutlass13device_kernelIN5flash19enable_sm80_to_sm89INS1_16FlashAttnBwdSm80INS1_25CollectiveMainloopBwdSm80ILi2ELi2EN4cute5tupleIJNS5_1CILi128EEES8_NS7_ILi64EEEEEENS_10bfloat16_tEfNS_4arch4Sm80ELb0ELb1ELb1ELb1ELb0ELb0ELb0ELb0ELi2ELi4ELi4ELi4ELb0EEENS1_24CollectiveEpilogueBwdGQAISA_fSD_Li256ELb1ELb0EEENS1_19SingleTileSchedulerILb1ELb0ELb0ELi128EEEEEEEEEvNT_6ParamsE$_ZN4cute3eso3ESOILb1ELb0EJNS_5tupleIJNS2_IJNS_1CILi1EEENS3_ILi0EEEEEENS2_IJS5_S5_EEEEEENS2_IJS5_iEEEEEC2ERKS8_RKS9_)
$_ZN7cutlass13device_kernelIN5flash19enable_sm80_to_sm89INS1_16FlashAttnBwdSm80INS1_25CollectiveMainloopBwdSm80ILi2ELi2EN4cute5tupleIJNS5_1CILi128EEES8_NS7_ILi64EEEEEENS_10bfloat16_tEfNS_4arch4Sm80ELb0ELb1ELb1ELb1ELb0ELb0ELb0ELb0ELi2ELi4ELi4ELi4ELb0EEENS1_24CollectiveEpilogueBwdGQAISA_fSD_Li256ELb1ELb0EEENS1_19SingleTileSchedulerILb1ELb0ELb0ELi128EEEEEEEEEvNT_6ParamsE$_ZN4cute3eso3ESOILb1ELb0EJNS_5tupleIJNS2_IJNS_1CILi1EEENS3_ILi0EEEEEENS2_IJS5_S5_EEEEEENS2_IJS5_iEEEEEC2ERKS8_RKS9_:
[----:B------:R-:W-:Y:S02]  /*8160*/  IADD3 R2, R68, -c[0x0][0x20], RZ ;  /* 0x8000080044027a10 */ /* 0x000fe40007ffe0ff */
[----:B------:R-:W-:-:S03]  /*8170*/  MOV R5, 0x0 ;  /* 0x0000000000057802 */ /* 0x000fc60000000f00 */
[----:B------:R1:W-:Y:S01]  /*8180*/  STL [R2], R3 ;  /* 0x0000000302007387 */ /* 0x0003e20000100800 */
[----:B------:R-:W-:Y:S05]  /*8190*/  RET.REL.NODEC R4 `(_ZN7cutlass13device_kernelIN5flash19enable_sm80_to_sm89INS1_16FlashAttnBwdSm80INS1_25CollectiveMainloopBwdSm80ILi2ELi2EN4cute5tupleIJNS5_1CILi128EEES8_NS7_ILi64EEEEEENS_10bfloat16_tEfNS_4arch4Sm80ELb0ELb1ELb1ELb1ELb0ELb0ELb0ELb0ELi2ELi4ELi4ELi4ELb0EEENS1_24CollectiveEpilogueBwdGQAISA_fSD_Li256ELb1ELb0EEENS1_19SingleTileSchedulerILb1ELb0ELb0ELi128EEEEEEEEEvNT_6ParamsE) ;  /* 0xffff7e6004007950 */ /* 0x000fea0003c3ffff */
        .type           $_ZN7cutlass13device_kernelIN5flash19enable_sm80_to_sm89INS1_16FlashAttnBwdSm80INS1_25CollectiveMainloopBwdSm80ILi2ELi2EN4cute5tupleIJNS5_1CILi128EEES8_NS7_ILi64EEEEEENS_10bfloat16_tEfNS_4arch4Sm80ELb0ELb1ELb1ELb1ELb0ELb0ELb0ELb0ELi2ELi4ELi4ELi4ELb0EEENS1_24CollectiveEpilogueBwdGQAISA_fSD_Li256ELb1ELb0EEENS1_19SingleTileSchedulerILb1ELb0ELb0ELi128EEEEEEEEEvNT_6ParamsE$_ZN4cute3eso3ESOILb1ELb0EJNS_5tupleIJNS2_IJNS_1CILi1EEENS3_ILi0EEEEEES5_EEENS2_IJNS2_IJS5_S5_EEEiEEEEEC2ERKS7_RKS9_,@function
        .size           $_ZN7cutlass13device_kernelIN5flash19enable_sm80_to_sm89INS1_16FlashAttnBwdSm80INS1_25CollectiveMainloopBwdSm80ILi2ELi2EN4cute5tupleIJNS5_1CILi128EEES8_NS7_ILi64EEEEEENS_10bfloat16_tEfNS_4arch4Sm80ELb0ELb1ELb1ELb1ELb0ELb0ELb0ELb0ELi2ELi4ELi4ELi4ELb0EEENS1_24CollectiveEpilogueBwdGQAISA_fSD_Li256ELb1ELb0EEENS1_19SingleTileSchedulerILb1ELb0ELb0ELi128EEEEEEEEEvNT_6ParamsE$_ZN4cute3eso3ESOILb1ELb0EJNS_5tupleIJNS2_IJNS_1CILi1EEENS3_ILi0EEEEEES5_EEENS2_IJNS2_IJS5_S5_EEEiEEEEEC2ERKS7_RKS9_,($_ZN7cutlass13device_kernelIN5flash19enable_sm80_to_sm89INS1_16FlashAttnBwdSm80INS1_25CollectiveMainloopBwdSm80ILi2ELi2EN4cute5tupleIJNS5_1CILi128EEES8_NS7_ILi64EEEEEENS_10bfloat16_tEfNS_4arch4Sm80ELb0ELb1ELb1ELb1ELb0ELb0ELb0ELb0ELi2ELi4ELi4ELi4ELb0EEENS1_24CollectiveEpilogueBwdGQAISA_fSD_Li256ELb1ELb0EEENS1_19SingleTileSchedulerILb1ELb0ELb0ELi128EEEEEEEEEvNT_6ParamsE$_ZN4cute3eso3ESOILb1ELb0EJNS_5tupleIJNS2_IJNS_1CILi2EEES4_EEENS3_ILi8EEES5_EEENS2_IJNS2_IJNS3_ILi1EEEiEEENS3_ILi1024EEENS2_IJiiEEEEEEEEC2ERKS7_RKSC_ - $_ZN7cutlass13device_kernelIN5flash19enable_sm80_to_sm89INS1_16FlashAttnBwdSm80INS1_25CollectiveMainloopBwdSm80ILi2ELi2EN4cute5tupleIJNS5_1CILi128EEES8_NS7_ILi64EEEEEENS_10bfloat16_tEfNS_4arch4Sm80ELb0ELb1ELb1ELb1ELb0ELb0ELb0ELb0ELi2ELi4ELi4ELi4ELb0EEENS1_24CollectiveEpilogueBwdGQAISA_fSD_Li256ELb1ELb0EEENS1_19SingleTileSchedulerILb1ELb0ELb0ELi128EEEEEEEEEvNT_6ParamsE$_ZN4cute3eso3ESOILb1ELb0EJNS_5tupleIJNS2_IJNS_1CILi1EEENS3_ILi0EEEEEES5_EEENS2_IJNS2_IJS5_S5_EEEiEEEEEC2ERKS7_RKS9_)
$_ZN7cutlass13device_kernelIN5flash19enable_sm80_to_sm89INS1_16FlashAttnBwdSm80INS1_25CollectiveMainloopBwdSm80ILi2ELi2EN4cute5tupleIJNS5_1CILi128EEES8_NS7_ILi64EEEEEENS_10bfloat16_tEfNS_4arch4Sm80ELb0ELb1ELb1ELb1ELb0ELb0ELb0ELb0ELi2ELi4ELi4ELi4ELb0EEENS1_24CollectiveEpilogueBwdGQAISA_fSD_Li256ELb1ELb0EEENS1_19SingleTileSchedulerILb1ELb0ELb0ELi128EEEEEEEEEvNT_6ParamsE$_ZN4cute3eso3ESOILb1ELb0EJNS_5tupleIJNS2_IJNS_1CILi1EEENS3_ILi0EEEEEES5_EEENS2_IJNS2_IJS5_S5_EEEiEEEEEC2ERKS7_RKS9_:
[----:B------:R-:W-:Y:S02]  /*81a0*/  IADD3 R2, R68, -c[0x0][0x20], RZ ;  /* 0x8000080044027a10 */ /* 0x000fe40007ffe0ff */
[----:B------:R-:W-:-:S03]  /*81b0*/  MOV R5, 0x0 ;  /* 0x0000000000057802 */ /* 0x000fc60000000f00 */
[----:B------:R1:W-:Y:S01]  /*81c0*/  STL [R2], R3 ;  /* 0x0000000302007387 */ /* 0x0003e20000100800 */
[----:B------:R-:W-:Y:S05]  /*81d0*/  RET.REL.NODEC R4 `(_ZN7cutlass13device_kernelIN5flash19enable_sm80_to_sm89INS1_16FlashAttnBwdSm80INS1_25CollectiveMainloopBwdSm80ILi2ELi2EN4cute5tupleIJNS5_1CILi128EEES8_NS7_ILi64EEEEEENS_10bfloat16_tEfNS_4arch4Sm80ELb0ELb1ELb1ELb1ELb0ELb0ELb0ELb0ELi2ELi4ELi4ELi4ELb0EEENS1_24CollectiveEpilogueBwdGQAISA_fSD_Li256ELb1ELb0EEENS1_19SingleTileSchedulerILb1ELb0ELb0ELi128EEEEEEEEEvNT_6ParamsE) ;  /* 0xffff7e2004007950 */ /* 0x000fea0003c3ffff */
        .type           $_ZN7cutlass13device_kernelIN5flash19enable_sm80_to_sm89INS1_16FlashAttnBwdSm80INS1_25CollectiveMainloopBwdSm80ILi2ELi2EN4cute5tupleIJNS5_1CILi128EEES8_NS7_ILi64EEEEEENS_10bfloat16_tEfNS_4arch4Sm80ELb0ELb1ELb1ELb1ELb0ELb0ELb0ELb0ELi2ELi4ELi4ELi4ELb0EEENS1_24CollectiveEpilogueBwdGQAISA_fSD_Li256ELb1ELb0EEENS1_19SingleTileSchedulerILb1ELb0ELb0ELi128EEEEEEEEEvNT_6ParamsE$_ZN4cute3eso3ESOILb1ELb0EJNS_5tupleIJNS2_IJNS_1CILi2EEES4_EEENS3_ILi8EEES5_EEENS2_IJNS2_IJNS3_ILi1EEEiEEENS3_ILi1024EEENS2_IJiiEEEEEEEEC2ERKS7_RKSC_,@function
        .size           $_ZN7cutlass13device_kernelIN5flash19enable_sm80_to_sm89INS1_16FlashAttnBwdSm80INS1_25CollectiveMainloopBwdSm80ILi2ELi2EN4cute5tupleIJNS5_1CILi128EEES8_NS7_ILi64EEEEEENS_10bfloat16_tEfNS_4arch4Sm80ELb0ELb1ELb1ELb1ELb0ELb0ELb0ELb0ELi2ELi4ELi4ELi4ELb0EEENS1_24CollectiveEpilogueBwdGQAISA_fSD_Li256ELb1ELb0EEENS1_19SingleTileSchedulerILb1ELb0ELb0ELi128EEEEEEEEEvNT_6ParamsE$_ZN4cute3eso3ESOILb1ELb0EJNS_5tupleIJNS2_IJNS_1CILi2EEES4_EEENS3_ILi8EEES5_EEENS2_IJNS2_IJNS3_ILi1EEEiEEENS3_ILi1024EEENS2_IJiiEEEEEEEEC2ERKS7_RKSC_,($_ZN7cutlass13device_kernelIN5flash19enable_sm80_to_sm89INS1_16FlashAttnBwdSm80INS1_25CollectiveMainloopBwdSm80ILi2ELi2EN4cute5tupleIJNS5_1CILi128EEES8_NS7_ILi64EEEEEENS_10bfloat16_tEfNS_4arch4Sm80ELb0ELb1ELb1ELb1ELb0ELb0ELb0ELb0ELi2ELi4ELi4ELi4ELb0EEENS1_24CollectiveEpilogueBwdGQAISA_fSD_Li256ELb1ELb0EEENS1_19SingleTileSchedulerILb1ELb0ELb0ELi128EEEEEEEEEvNT_6ParamsE$_ZN4cute3eso3ESOILb1ELb0EJNS_5tupleIJNS2_IJNS_1CILi2EEES4_EEES4_EEENS2_IJNS2_IJiiEEENS3_ILi8192EEEEEEEEC2ERKS6_RKS9_ - $_ZN7cutlass13device_kernelIN5flash19enable_sm80_to_sm89INS1_16FlashAttnBwdSm80INS1_25CollectiveMainloopBwdSm80ILi2ELi2EN4cute5tupleIJNS5_1CILi128EEES8_NS7_ILi64EEEEEENS_10bfloat16_tEfNS_4arch4Sm80ELb0ELb1ELb1ELb1ELb0ELb0ELb0ELb0ELi2ELi4ELi4ELi4ELb0EEENS1_24CollectiveEpilogueBwdGQAISA_fSD_Li256ELb1ELb0EEENS1_19SingleTileSchedulerILb1ELb0ELb0ELi128EEEEEEEEEvNT_6ParamsE$_ZN4cute3eso3ESOILb1ELb0EJNS_5tupleIJNS2_IJNS_1CILi2EEES4_EEENS3_ILi8EEES5_EEENS2_IJNS2_IJNS3_ILi1EEEiEEENS3_ILi1024EEENS2_IJiiEEEEEEEEC2ERKS7_RKSC_)
$_ZN7cutlass13device_kernelIN5flash19enable_sm80_to_sm89INS1_16FlashAttnBwdSm80INS1_25CollectiveMainloopBwdSm80ILi2ELi2EN4cute5tupleIJNS5_1CILi128EEES8_NS7_ILi64EEEEEENS_10bfloat16_tEfNS_4arch4Sm80ELb0ELb1ELb1ELb1ELb0ELb0ELb0ELb0ELi2ELi4ELi4ELi4ELb0EEENS1_24CollectiveEpilogueBwdGQAISA_fSD_Li256ELb1ELb0EEENS1_19SingleTileSchedulerILb1ELb0ELb0ELi128EEEEEEEEEvNT_6ParamsE$_ZN4cute3eso3ESOILb1ELb0EJNS_5tupleIJNS2_IJNS_1CILi2EEES4_EEENS3_ILi8EEES5_EEENS2_IJNS2_IJNS3_ILi1EEEiEEENS3_ILi1024EEENS2_IJiiEEEEEEEEC2ERKS7_RKSC_:
[----:B------:R-:W-:Y:S02]  /*81e0*/  IADD3 R4, R25, -c[0x0][0x20], RZ ;  /* 0x8000080019047a10 */ /* 0x000fe40007ffe0ff */
[----:B------:R-:W-:-:S03]  /*81f0*/  MOV R9, 0x0 ;  /* 0x0000000000097802 */ /* 0x000fc60000000f00 */
[----:B------:R1:W-:Y:S04]  /*8200*/  STL [R4], R2 ;  /* 0x0000000204007387 */ /* 0x0003e80000100800 */
[----:B------:R1:W-:Y:S04]  /*8210*/  STL [R4+0x4], R3 ;  /* 0x0000040304007387 */ /* 0x0003e80000100800 */
[----:B------:R1:W-:Y:S01]  /*8220*/  STL [R4+0x8], R5 ;  /* 0x0000080504007387 */ /* 0x0003e20000100800 */
[----:B------:R-:W-:Y:S05]  /*8230*/  RET.REL.NODEC R8 `(_ZN7cutlass13device_kernelIN5flash19enable_sm80_to_sm89INS1_16FlashAttnBwdSm80INS1_25CollectiveMainloopBwdSm80ILi2ELi2EN4cute5tupleIJNS5_1CILi128EEES8_NS7_ILi64EEEEEENS_10bfloat16_tEfNS_4arch4Sm80ELb0ELb1ELb1ELb1ELb0ELb0ELb0ELb0ELi2ELi4ELi4ELi4ELb0EEENS1_24CollectiveEpilogueBwdGQAISA_fSD_Li256ELb1ELb0EEENS1_19SingleTileSchedulerILb1ELb0ELb0ELi128EEEEEEEEEvNT_6ParamsE) ;  /* 0xffff7dc008007950 */ /* 0x000fea0003c3ffff */
        .type           $_ZN7cutlass13device_kernelIN5flash19enable_sm80_to_sm89INS1_16FlashAttnBwdSm80INS1_25CollectiveMainloopBwdSm80ILi2ELi2EN4cute5tupleIJNS5_1CILi128EEES8_NS7_ILi64EEEEEENS_10bfloat16_tEfNS_4arch4Sm80ELb0ELb1ELb1ELb1ELb0ELb0ELb0ELb0ELi2ELi4ELi4ELi4ELb0EEENS1_24CollectiveEpilogueBwdGQAISA_fSD_Li256ELb1ELb0EEENS1_19SingleTileSchedulerILb1ELb0ELb0ELi128EEEEEEEEEvNT_6ParamsE$_ZN4cute3eso3ESOILb1ELb0EJNS_5tupleIJNS2_IJNS_1CILi2EEES4_EEES4_EEENS2_IJNS2_IJiiEEENS3_ILi8192EEEEEEEEC2ERKS6_RKS9_,@function
        .size           $_ZN7cutlass13device_kernelIN5flash19enable_sm80_to_sm89INS1_16FlashAttnBwdSm80INS1_25CollectiveMainloopBwdSm80ILi2ELi2EN4cute5tupleIJNS5_1CILi128EEES8_NS7_ILi64EEEEEENS_10bfloat16_tEfNS_4arch4Sm80ELb0ELb1ELb1ELb1ELb0ELb0ELb0ELb0ELi2ELi4ELi4ELi4ELb0EEENS1_24CollectiveEpilogueBwdGQAISA_fSD_Li256ELb1ELb0EEENS1_19SingleTileSchedulerILb1ELb0ELb0ELi128EEEEEEEEEvNT_6ParamsE$_ZN4cute3eso3ESOILb1ELb0EJNS_5tupleIJNS2_IJNS_1CILi2EEES4_EEES4_EEENS2_IJNS2_IJiiEEENS3_ILi8192EEEEEEEEC2ERKS6_RKS9_,($_ZN7cutlass13device_kernelIN5flash19enable_sm80_to_sm89INS1_16FlashAttnBwdSm80INS1_25CollectiveMainloopBwdSm80ILi2ELi2EN4cute5tupleIJNS5_1CILi128EEES8_NS7_ILi64EEEEEENS_10bfloat16_tEfNS_4arch4Sm80ELb0ELb1ELb1ELb1ELb0ELb0ELb0ELb0ELi2ELi4ELi4ELi4ELb0EEENS1_24CollectiveEpilogueBwdGQAISA_fSD_Li256ELb1ELb0EEENS1_19SingleTileSchedulerILb1ELb0ELb0ELi128EEEEEEEEEvNT_6ParamsE$_ZN4cute3eso3ESOILb1ELb0EJNS_5tupleIJNS2_IJNS_1CILi2EEES4_EEES5_NS3_ILi8EEEEEENS2_IJNS2_IJiNS3_ILi512EEEEEENS2_IJiiEEENS3_ILi1024EEEEEEEEC2ERKS7_RKSC_ - $_ZN7cutlass13device_kernelIN5flash19enable_sm80_to_sm89INS1_16FlashAttnBwdSm80INS1_25CollectiveMainloopBwdSm80ILi2ELi2EN4cute5tupleIJNS5_1CILi128EEES8_NS7_ILi64EEEEEENS_10bfloat16_tEfNS_4arch4Sm80ELb0ELb1ELb1ELb1ELb0ELb0ELb0ELb0ELi2ELi4ELi4ELi4ELb0EEENS1_24CollectiveEpilogueBwdGQAISA_fSD_Li256ELb1ELb0EEENS1_19SingleTileSchedulerILb1ELb0ELb0ELi128EEEEEEEEEvNT_6ParamsE$_ZN4cute3eso3ESOILb1ELb0EJNS_5tupleIJNS2_IJNS_1CILi2EEES4_EEES4_EEENS2_IJNS2_IJiiEEENS3_ILi8192EEEEEEEEC2ERKS6_RKS9_)
$_ZN7cutlass13device_kernelIN5flash19enable_sm80_to_sm89INS1_16FlashAttnBwdSm80INS1_25CollectiveMainloopBwdSm80ILi2ELi2EN4cute5tupleIJNS5_1CILi128EEES8_NS7_ILi64EEEEEENS_10bfloat16_tEfNS_4arch4Sm80ELb0ELb1ELb1ELb1ELb0ELb0ELb0ELb0ELi2ELi4ELi4ELi4ELb0EEENS1_24CollectiveEpilogueBwdGQAISA_fSD_Li256ELb1ELb0EEENS1_19SingleTileSchedulerILb1ELb0ELb0ELi128EEEEEEEEEvNT_6ParamsE$_ZN4cute3eso3ESOILb1ELb0EJNS_5tupleIJNS2_IJNS_1CILi2EEES4_EEES4_EEENS2_IJNS2_IJiiEEENS3_ILi8192EEEEEEEEC2ERKS6_RKS9_:
[----:B------:R-:W-:Y:S01]  /*8240*/  IADD3 R4, R67, -c[0x0][0x20], RZ ;  /* 0x8000080043047a10 */ /* 0x000fe20007ffe0ff */
[----:B------:R-:W-:Y:S01]  /*8250*/  IMAD.MOV.U32 R72, RZ, RZ, R6 ;  /* 0x000000ffff487224 */ /* 0x000fe200078e0006 */
[----:B------:R-:W-:-:S03]  /*8260*/  MOV R73, 0x0 ;  /* 0x0000000000497802 */ /* 0x000fc60000000f00 */
[----:B------:R1:W-:Y:S04]  /*8270*/  STL [R4], R2 ;  /* 0x0000000204007387 */ /* 0x0003e80000100800 */
[----:B------:R1:W-:Y:S01]  /*8280*/  STL [R4+0x4], R3 ;  /* 0x0000040304007387 */ /* 0x0003e20000100800 */
[----:B------:R-:W-:Y:S05]  /*8290*/  RET.REL.NODEC R72 `(_ZN7cutlass13device_kernelIN5flash19enable_sm80_to_sm89INS1_16FlashAttnBwdSm80INS1_25CollectiveMainloopBwdSm80ILi2ELi2EN4cute5tupleIJNS5_1CILi128EEES8_NS7_ILi64EEEEEENS_10bfloat16_tEfNS_4arch4Sm80ELb0ELb1ELb1ELb1ELb0ELb0ELb0ELb0ELi2ELi4ELi4ELi4ELb0EEENS1_24CollectiveEpilogueBwdGQAISA_fSD_Li256ELb1ELb0EEENS1_19SingleTileSchedulerILb1ELb0ELb0ELi128EEEEEEEEEvNT_6ParamsE) ;  /* 0xffff7d6048007950 */ /* 0x000fea0003c3ffff */
        .type           $_ZN7cutlass13device_kernelIN5flash19enable_sm80_to_sm89INS1_16FlashAttnBwdSm80INS1_25CollectiveMainloopBwdSm80ILi2ELi2EN4cute5tupleIJNS5_1CILi128EEES8_NS7_ILi64EEEEEENS_10bfloat16_tEfNS_4arch4Sm80ELb0ELb1ELb1ELb1ELb0ELb0ELb0ELb0ELi2ELi4ELi4ELi4ELb0EEENS1_24CollectiveEpilogueBwdGQAISA_fSD_Li256ELb1ELb0EEENS1_19SingleTileSchedulerILb1ELb0ELb0ELi128EEEEEEEEEvNT_6ParamsE$_ZN4cute3eso3ESOILb1ELb0EJNS_5tupleIJNS2_IJNS_1CILi2EEES4_EEES5_NS3_ILi8EEEEEENS2_IJNS2_IJiNS3_ILi512EEEEEENS2_IJiiEEENS3_ILi1024EEEEEEEEC2ERKS7_RKSC_,@function
        .size           $_ZN7cutlass13device_kernelIN5flash19enable_sm80_to_sm89INS1_16FlashAttnBwdSm80INS1_25CollectiveMainloopBwdSm80ILi2ELi2EN4cute5tupleIJNS5_1CILi128EEES8_NS7_ILi64EEEEEENS_10bfloat16_tEfNS_4arch4Sm80ELb0ELb1ELb1ELb1ELb0ELb0ELb0ELb0ELi2ELi4ELi4ELi4ELb0EEENS1_24CollectiveEpilogueBwdGQAISA_fSD_Li256ELb1ELb0EEENS1_19SingleTileSchedulerILb1ELb0ELb0ELi128EEEEEEEEEvNT_6ParamsE$_ZN4cute3eso3ESOILb1ELb0EJNS_5tupleIJNS2_IJNS_1CILi2EEES4_EEES5_NS3_ILi8EEEEEENS2_IJNS2_IJiNS3_ILi512EEEEEENS2_IJiiEEENS3_ILi1024EEEEEEEEC2ERKS7_RKSC_,($_ZN7cutlass13device_kernelIN5flash19enable_sm80_to_sm89INS1_16FlashAttnBwdSm80INS1_25CollectiveMainloopBwdSm80ILi2ELi2EN4cute5tupleIJNS5_1CILi128EEES8_NS7_ILi64EEEEEENS_10bfloat16_tEfNS_4arch4Sm80ELb0ELb1ELb1ELb1ELb0ELb0ELb0ELb0ELi2ELi4ELi4ELi4ELb0EEENS1_24CollectiveEpilogueBwdGQAISA_fSD_Li256ELb1ELb0EEENS1_19SingleTileSchedulerILb1ELb0ELb0ELi128EEEEEEEEEvNT_6ParamsE$_ZN4cute3eso3ESOILb1ELb0EJNS_5tupleIJNS2_IJNS_1CILi2EEES4_S4_EEES4_NS2_IJNS2_IJS4_S4_EEES4_EEEEEENS2_IJNS2_IJNS3_ILi1EEENS3_ILi512EEEiEEENS3_ILi4096EEENS2_IJNS2_IJiiEEENS3_ILi8192EEEEEEEEEEEC2ERKS8_RKSG_ - $_ZN7cutlass13device_kernelIN5flash19enable_sm80_to_sm89INS1_16FlashAttnBwdSm80INS1_25CollectiveMainloopBwdSm80ILi2ELi2EN4cute5tupleIJNS5_1CILi128EEES8_NS7_ILi64EEEEEENS_10bfloat16_tEfNS_4arch4Sm80ELb0ELb1ELb1ELb1ELb0ELb0ELb0ELb0ELi2ELi4ELi4ELi4ELb0EEENS1_24CollectiveEpilogueBwdGQAISA_fSD_Li256ELb1ELb0EEENS1_19SingleTileSchedulerILb1ELb0ELb0ELi128EEEEEEEEEvNT_6ParamsE$_ZN4cute3eso3ESOILb1ELb0EJNS_5tupleIJNS2_IJNS_1CILi2EEES4_EEES5_NS3_ILi8EEEEEENS2_IJNS2_IJiNS3_ILi512EEEEEENS2_IJiiEEENS3_ILi1024EEEEEEEEC2ERKS7_RKSC_)
$_ZN7cutlass13device_kernelIN5flash19enable_sm80_to_sm89INS1_16FlashAttnBwdSm80INS1_25CollectiveMainloopBwdSm80ILi2ELi2EN4cute5tupleIJNS5_1CILi128EEES8_NS7_ILi64EEEEEENS_10bfloat16_tEfNS_4arch4Sm80ELb0ELb1ELb1ELb1ELb0ELb0ELb0ELb0ELi2ELi4ELi4ELi4ELb0EEENS1_24CollectiveEpilogueBwdGQAISA_fSD_Li256ELb1ELb0EEENS1_19SingleTileSchedulerILb1ELb0ELb0ELi128EEEEEEEEEvNT_6ParamsE$_ZN4cute3eso3ESOILb1ELb0EJNS_5tupleIJNS2_IJNS_1CILi2EEES4_EEES5_NS3_ILi8EEEEEENS2_IJNS2_IJiNS3_ILi512EEEEEENS2_IJiiEEENS3_ILi1024EEEEEEEEC2ERKS7_RKSC_:
[----:B------:R-:W-:Y:S02]  /*82a0*/  IADD3 R4, R61, -c[0x0][0x20], RZ ;  /* 0x800008003d047a10 */ /* 0x000fe40007ffe0ff */
[----:B------:R-:W-:-:S03]  /*82b0*/  MOV R9, 0x0 ;  /* 0x0000000000097802 */ /* 0x000fc60000000f00 */
[----:B------:R1:W-:Y:S04]  /*82c0*/  STL [R4], R2 ;  /* 0x0000000204007387 */ /* 0x0003e80000100800 */
[----:B------:R1:W-:Y:S04]  /*82d0*/  STL [R4+0x4], R3 ;  /* 0x0000040304007387 */ /* 0x0003e80000100800 */
[----:B------:R1:W-:Y:S01]  /*82e0*/  STL [R4+0x8], R5 ;  /* 0x0000080504007387 */ /* 0x0003e20000100800 */
[----:B------:R-:W-:Y:S05]  /*82f0*/  RET.REL.NODEC R8 `(_ZN7cutlass13device_kernelIN5flash19enable_sm80_to_sm89INS1_16FlashAttnBwdSm80INS1_25CollectiveMainloopBwdSm80ILi2ELi2EN4cute5tupleIJNS5_1CILi128EEES8_NS7_ILi64EEEEEENS_10bfloat16_tEfNS_4arch4Sm80ELb0ELb1ELb1ELb1ELb0ELb0ELb0ELb0ELi2ELi4ELi4ELi4ELb0EEENS1_24CollectiveEpilogueBwdGQAISA_fSD_Li256ELb1ELb0EEENS1_19SingleTileSchedulerILb1ELb0ELb0ELi128EEEEEEEEEvNT_6ParamsE) ;  /* 0xffff7d0008007950 */ /* 0x000fea0003c3ffff */
        .type           $_ZN7cutlass13device_kernelIN5flash19enable_sm80_to_sm89INS1_16FlashAttnBwdSm80INS1_25CollectiveMainloopBwdSm80ILi2ELi2EN4cute5tupleIJNS5_1CILi128EEES8_NS7_ILi64EEEEEENS_10bfloat16_tEfNS_4arch4Sm80ELb0ELb1ELb1ELb1ELb0ELb0ELb0ELb0ELi2ELi4ELi4ELi4ELb0EEENS1_24CollectiveEpilogueBwdGQAISA_fSD_Li256ELb1ELb0EEENS1_19SingleTileSchedulerILb1ELb0ELb0ELi128EEEEEEEEEvNT_6ParamsE$_ZN4cute3eso3ESOILb1ELb0EJNS_5tupleIJNS2_IJNS_1CILi2EEES4_S4_EEES4_NS2_IJNS2_IJS4_S4_EEES4_EEEEEENS2_IJNS2_IJNS3_ILi1EEENS3_ILi512EEEiEEENS3_ILi4096EEENS2_IJNS2_IJiiEEENS3_ILi8192EEEEEEEEEEEC2ERKS8_RKSG_,@function
        .size           $_ZN7cutlass13device_kernelIN5flash19enable_sm80_to_sm89INS1_16FlashAttnBwdSm80INS1_25CollectiveMainloopBwdSm80ILi2ELi2EN4cute5tupleIJNS5_1CILi128EEES8_NS7_ILi64EEEEEENS_10bfloat16_tEfNS_4arch4Sm80ELb0ELb1ELb1ELb1ELb0ELb0ELb0ELb0ELi2ELi4ELi4ELi4ELb0EEENS1_24CollectiveEpilogueBwdGQAISA_fSD_Li256ELb1ELb0EEENS1_19SingleTileSchedulerILb1ELb0ELb0ELi128EEEEEEEEEvNT_6ParamsE$_ZN4cute3eso3ESOILb1ELb0EJNS_5tupleIJNS2_IJNS_1CILi2EEES4_S4_EEES4_NS2_IJNS2_IJS4_S4_EEES4_EEEEEENS2_IJNS2_IJNS3_ILi1EEENS3_ILi512EEEiEEENS3_ILi4096EEENS2_IJNS2_IJiiEEENS3_ILi8192EEEEEEEEEEEC2ERKS8_RKSG_,($_ZN7cutlass13device_kernelIN5flash19enable_sm80_to_sm89INS1_16FlashAttnBwdSm80INS1_25CollectiveMainloopBwdSm80ILi2ELi2EN4cute5tupleIJNS5_1CILi128EEES8_NS7_ILi64EEEEEENS_10bfloat16_tEfNS_4arch4Sm80ELb0ELb1ELb1ELb1ELb0ELb0ELb0ELb0ELi2ELi4ELi4ELi4ELb0EEENS1_24CollectiveEpilogueBwdGQAISA_fSD_Li256ELb1ELb0EEENS1_19SingleTileSchedulerILb1ELb0ELb0ELi128EEEEEEEEEvNT_6ParamsE$_ZN4cute3eso3ESOILb1ELb0EJNS_5tupleIJNS2_IJNS_1CILi2EEES4_S4_EEES4_NS2_IJS4_S4_EEEEEENS2_IJNS2_IJNS3_ILi1EEENS3_ILi512EEEiEEENS3_ILi4096EEENS2_IJiiEEEEEEEEC2ERKS7_RKSD_ - $_ZN7cutlass13device_kernelIN5flash19enable_sm80_to_sm89INS1_16FlashAttnBwdSm80INS1_25CollectiveMainloopBwdSm80ILi2ELi2EN4cute5tupleIJNS5_1CILi128EEES8_NS7_ILi64EEEEEENS_10bfloat16_tEfNS_4arch4Sm80ELb0ELb1ELb1ELb1ELb0ELb0ELb0ELb0ELi2ELi4ELi4ELi4ELb0EEENS1_24CollectiveEpilogueBwdGQAISA_fSD_Li256ELb1ELb0EEENS1_19SingleTileSchedulerILb1ELb0ELb0ELi128EEEEEEEEEvNT_6ParamsE$_ZN4cute3eso3ESOILb1ELb0EJNS_5tupleIJNS2_IJNS_1CILi2EEES4_S4_EEES4_NS2_IJNS2_IJS4_S4_EEES4_EEEEEENS2_IJNS2_IJNS3_ILi1EEENS3_ILi512EEEiEEENS3_ILi4096EEENS2_IJNS2_IJiiEEENS3_ILi8192EEEEEEEEEEEC2ERKS8_RKSG_)
$_ZN7cutlass13device_kernelIN5flash19enable_sm80_to_sm89INS1_16FlashAttnBwdSm80INS1_25CollectiveMainloopBwdSm80ILi2ELi2EN4cute5tupleIJNS5_1CILi128EEES8_NS7_ILi64EEEEEENS_10bfloat16_tEfNS_4arch4Sm80ELb0ELb1ELb1ELb1ELb0ELb0ELb0ELb0ELi2ELi4ELi4ELi4ELb0EEENS1_24CollectiveEpilogueBwdGQAISA_fSD_Li256ELb1ELb0EEENS1_19SingleTileSchedulerILb1ELb0ELb0ELi128EEEEEEEEEvNT_6ParamsE$_ZN4cute3eso3ESOILb1ELb0EJNS_5tupleIJNS2_IJNS_1CILi2EEES4_S4_EEES4_NS2_IJNS2_IJS4_S4_EEES4_EEEEEENS2_IJNS2_IJNS3_ILi1EEENS3_ILi512EEEiEEENS3_ILi4096EEENS2_IJNS2_IJiiEEENS3_ILi8192EEEEEEEEEEEC2ERKS8_RKSG_:
[----:B------:R-:W-:Y:S02]  /*8300*/  IADD3 R4, R61, -c[0x0][0x20], RZ ;  /* 0x800008003d047a10 */ /* 0x000fe40007ffe0ff */
[----:B------:R-:W-:-:S03]  /*8310*/  MOV R9, 0x0 ;  /* 0x0000000000097802 */ /* 0x000fc60000000f00 */
[----:B------:R1:W-:Y:S04]  /*8320*/  STL [R4], R2 ;  /* 0x0000000204007387 */ /* 0x0003e80000100800 */
[----:B------:R1:W-:Y:S04]  /*8330*/  STL [R4+0x4], R3 ;  /* 0x0000040304007387 */ /* 0x0003e80000100800 */
[----:B------:R1:W-:Y:S01]  /*8340*/  STL [R4+0x8], R5 ;  /* 0x0000080504007387 */ /* 0x0003e20000100800 */
[----:B------:R-:W-:Y:S05]  /*8350*/  RET.REL.NODEC R8 `(_ZN7cutlass13device_kernelIN5flash19enable_sm80_to_sm89INS1_16FlashAttnBwdSm80INS1_25CollectiveMainloopBwdSm80ILi2ELi2EN4cute5tupleIJNS5_1CILi128EEES8_NS7_ILi64EEEEEENS_10bfloat16_tEfNS_4arch4Sm80ELb0ELb1ELb1ELb1ELb0ELb0ELb0ELb0ELi2ELi4ELi4ELi4ELb0EEENS1_24CollectiveEpilogueBwdGQAISA_fSD_Li256ELb1ELb0EEENS1_19SingleTileSchedulerILb1ELb0ELb0ELi128EEEEEEEEEvNT_6ParamsE) ;  /* 0xffff7ca008007950 */ /* 0x000fea0003c3ffff */
        .type           $_ZN7cutlass13device_kernelIN5flash19enable_sm80_to_sm89INS1_16FlashAttnBwdSm80INS1_25CollectiveMainloopBwdSm80ILi2ELi2EN4cute5tupleIJNS5_1CILi128EEES8_NS7_ILi64EEEEEENS_10bfloat16_tEfNS_4arch4Sm80ELb0ELb1ELb1ELb1ELb0ELb0ELb0ELb0ELi2ELi4ELi4ELi4ELb0EEENS1_24CollectiveEpilogueBwdGQAISA_fSD_Li256ELb1ELb0EEENS1_19SingleTileSchedulerILb1ELb0ELb0ELi128EEEEEEEEEvNT_6ParamsE$_ZN4cute3eso3ESOILb1ELb0EJNS_5tupleIJNS2_IJNS_1CILi2EEES4_S4_EEES4_NS2_IJS4_S4_EEEEEENS2_IJNS2_IJNS3_ILi1EEENS3_ILi512EEEiEEENS3_ILi4096EEENS2_IJiiEEEEEEEEC2ERKS7_RKSD_,@function
        .size           $_ZN7cutlass13device_kernelIN5flash19enable_sm80_to_sm89INS1_16FlashAttnBwdSm80INS1_25CollectiveMainloopBwdSm80ILi2ELi2EN4cute5tupleIJNS5_1CILi128EEES8_NS7_ILi64EEEEEENS_10bfloat16_tEfNS_4arch4Sm80ELb0ELb1ELb1ELb1ELb0ELb0ELb0ELb0ELi2ELi4ELi4ELi4ELb0EEENS1_24CollectiveEpilogueBwdGQAISA_fSD_Li256ELb1ELb0EEENS1_19SingleTileSchedulerILb1ELb0ELb0ELi128EEEEEEEEEvNT_6ParamsE$_ZN4cute3eso3ESOILb1ELb0EJNS_5tupleIJNS2_IJNS_1CILi2EEES4_S4_EEES4_NS2_IJS4_S4_EEEEEENS2_IJNS2_IJNS3_ILi1EEENS3_ILi512EEEiEEENS3_ILi4096EEENS2_IJiiEEEEEEEEC2ERKS7_RKSD_,($_ZN7cutlass13device_kernelIN5flash19enable_sm80_to_sm89INS1_16FlashAttnBwdSm80INS1_25CollectiveMainloopBwdSm80ILi2ELi2EN4cute5tupleIJNS5_1CILi128EEES8_NS7_ILi64EEEEEENS_10bfloat16_tEfNS_4arch4Sm80ELb0ELb1ELb1ELb1ELb0ELb0ELb0ELb0ELi2ELi4ELi4ELi4ELb0EEENS1_24CollectiveEpilogueBwdGQAISA_fSD_Li256ELb1ELb0EEENS1_19SingleTileSchedulerILb1ELb0ELb0ELi128EEEEEEEEEvNT_6ParamsE$_ZN4cute3eso3ESOILb1ELb0EJNS_5tupleIJNS2_IJNS_1CILi8EEENS3_ILi1EEEEEENS2_IJNS3_ILi2EEEEEEEEENS2_IJNS2_IJS5_NS3_ILi0EEEEEENS2_IJiEEEEEEEEC2ERKS9_RKSD_ - $_ZN7cutlass13device_kernelIN5flash19enable_sm80_to_sm89INS1_16FlashAttnBwdSm80INS1_25CollectiveMainloopBwdSm80ILi2ELi2EN4cute5tupleIJNS5_1CILi128EEES8_NS7_ILi64EEEEEENS_10bfloat16_tEfNS_4arch4Sm80ELb0ELb1ELb1ELb1ELb0ELb0ELb0ELb0ELi2ELi4ELi4ELi4ELb0EEENS1_24CollectiveEpilogueBwdGQAISA_fSD_Li256ELb1ELb0EEENS1_19SingleTileSchedulerILb1ELb0ELb0ELi128EEEEEEEEEvNT_6ParamsE$_ZN4cute3eso3ESOILb1ELb0EJNS_5tupleIJNS2_IJNS_1CILi2EEES4_S4_EEES4_NS2_IJS4_S4_EEEEEENS2_IJNS2_IJNS3_ILi1EEENS3_ILi512EEEiEEENS3_ILi4096EEENS2_IJiiEEEEEEEEC2ERKS7_RKSD_)
$_ZN7cutlass13device_kernelIN5flash19enable_sm80_to_sm89INS1_16FlashAttnBwdSm80INS1_25CollectiveMainloopBwdSm80ILi2ELi2EN4cute5tupleIJNS5_1CILi128EEES8_NS7_ILi64EEEEEENS_10bfloat16_tEfNS_4arch4Sm80ELb0ELb1ELb1ELb1ELb0ELb0ELb0ELb0ELi2ELi4ELi4ELi4ELb0EEENS1_24CollectiveEpilogueBwdGQAISA_fSD_Li256ELb1ELb0EEENS1_19SingleTileSchedulerILb1ELb0ELb0ELi128EEEEEEEEEvNT_6ParamsE$_ZN4cute3eso3ESOILb1ELb0EJNS_5tupleIJNS2_IJNS_1CILi2EEES4_S4_EEES4_NS2_IJS4_S4_EEEEEENS2_IJNS2_IJNS3_ILi1EEENS3_ILi512EEEiEEENS3_ILi4096EEENS2_IJiiEEEEEEEEC2ERKS7_RKSD_:
[----:B------:R-:W-:Y:S02]  /*8360*/  IADD3 R4, R25, -c[0x0][0x20], RZ ;  /* 0x8000080019047a10 */ /* 0x000fe40007ffe0ff */
[----:B------:R-:W-:-:S03]  /*8370*/  MOV R9, 0x0 ;  /* 0x0000000000097802 */ /* 0x000fc60000000f00 */
[----:B------:R1:W-:Y:S04]  /*8380*/  STL [R4], R2 ;  /* 0x0000000204007387 */ /* 0x0003e80000100800 */
[----:B------:R1:W-:Y:S04]  /*8390*/  STL [R4+0x4], R3 ;  /* 0x0000040304007387 */ /* 0x0003e80000100800 */
[----:B------:R1:W-:Y:S01]  /*83a0*/  STL [R4+0x8], R5 ;  /* 0x0000080504007387 */ /* 0x0003e20000100800 */
[----:B------:R-:W-:Y:S05]  /*83b0*/  RET.REL.NODEC R8 `(_ZN7cutlass13device_kernelIN5flash19enable_sm80_to_sm89INS1_16FlashAttnBwdSm80INS1_25CollectiveMainloopBwdSm80ILi2ELi2EN4cute5tupleIJNS5_1CILi128EEES8_NS7_ILi64EEEEEENS_10bfloat16_tEfNS_4arch4Sm80ELb0ELb1ELb1ELb1ELb0ELb0ELb0ELb0ELi2ELi4ELi4ELi4ELb0EEENS1_24CollectiveEpilogueBwdGQAISA_fSD_Li256ELb1ELb0EEENS1_19SingleTileSchedulerILb1ELb0ELb0ELi128EEEEEEEEEvNT_6ParamsE) ;  /* 0xffff7c4008007950 */ /* 0x000fea0003c3ffff */
        .type           $_ZN7cutlass13device_kernelIN5flash19enable_sm80_to_sm89INS1_16FlashAttnBwdSm80INS1_25CollectiveMainloopBwdSm80ILi2ELi2EN4cute5tupleIJNS5_1CILi128EEES8_NS7_ILi64EEEEEENS_10bfloat16_tEfNS_4arch4Sm80ELb0ELb1ELb1ELb1ELb0ELb0ELb0ELb0ELi2ELi4ELi4ELi4ELb0EEENS1_24CollectiveEpilogueBwdGQAISA_fSD_Li256ELb1ELb0EEENS1_19SingleTileSchedulerILb1ELb0ELb0ELi128EEEEEEEEEvNT_6ParamsE$_ZN4cute3eso3ESOILb1ELb0EJNS_5tupleIJNS2_IJNS_1CILi8EEENS3_ILi1EEEEEENS2_IJNS3_ILi2EEEEEEEEENS2_IJNS2_IJS5_NS3_ILi0EEEEEENS2_IJiEEEEEEEEC2ERKS9_RKSD_,@function
        .size           $_ZN7cutlass13device_kernelIN5flash19enable_sm80_to_sm89INS1_16FlashAttnBwdSm80INS1_25CollectiveMainloopBwdSm80ILi2ELi2EN4cute5tupleIJNS5_1CILi128EEES8_NS7_ILi64EEEEEENS_10bfloat16_tEfNS_4arch4Sm80ELb0ELb1ELb1ELb1ELb0ELb0ELb0ELb0ELi2ELi4ELi4ELi4ELb0EEENS1_24CollectiveEpilogueBwdGQAISA_fSD_Li256ELb1ELb0EEENS1_19SingleTileSchedulerILb1ELb0ELb0ELi128EEEEEEEEEvNT_6ParamsE$_ZN4cute3eso3ESOILb1ELb0EJNS_5tupleIJNS2_IJNS_1CILi8EEENS3_ILi1EEEEEENS2_IJNS3_ILi2EEEEEEEEENS2_IJNS2_IJS5_NS3_ILi0EEEEEENS2_IJiEEEEEEEEC2ERKS9_RKSD_,($_ZN7cutlass13device_kernelIN5flash19enable_sm80_to_sm89INS1_16FlashAttnBwdSm80INS1_25CollectiveMainloopBwdSm80ILi2ELi2EN4cute5tupleIJNS5_1CILi128EEES8_NS7_ILi64EEEEEENS_10bfloat16_tEfNS_4arch4Sm80ELb0ELb1ELb1ELb1ELb0ELb0ELb0ELb0ELi2ELi4ELi4ELi4ELb0EEENS1_24CollectiveEpilogueBwdGQAISA_fSD_Li256ELb1ELb0EEENS1_19SingleTileSchedulerILb1ELb0ELb0ELi128EEEEEEEEEvNT_6ParamsE$_ZN4cute3eso3ESOILb1ELb0EJNS_5tupleIJNS2_IJNS_1CILi8EEENS3_ILi1EEEEEENS3_ILi2EEEEEENS2_IJNS2_IJS5_NS3_ILi0EEEEEEiEEEEEC2ERKS8_RKSB_ - $_ZN7cutlass13device_kernelIN5flash19enable_sm80_to_sm89INS1_16FlashAttnBwdSm80INS1_25CollectiveMainloopBwdSm80ILi2ELi2EN4cute5tupleIJNS5_1CILi128EEES8_NS7_ILi64EEEEEENS_10bfloat16_tEfNS_4arch4Sm80ELb0ELb1ELb1ELb1ELb0ELb0ELb0ELb0ELi2ELi4ELi4ELi4ELb0EEENS1_24CollectiveEpilogueBwdGQAISA_fSD_Li256ELb1ELb0EEENS1_19SingleTileSchedulerILb1ELb0ELb0ELi128EEEEEEEEEvNT_6ParamsE$_ZN4cute3eso3ESOILb1ELb0EJNS_5tupleIJNS2_IJNS_1CILi8EEENS3_ILi1EEEEEENS2_IJNS3_ILi2EEEEEEEEENS2_IJNS2_IJS5_NS3_ILi0EEEEEENS2_IJiEEEEEEEEC2ERKS9_RKSD_)
$_ZN7cutlass13device_kernelIN5flash19enable_sm80_to_sm89INS1_16FlashAttnBwdSm80INS1_25CollectiveMainloopBwdSm80ILi2ELi2EN4cute5tupleIJNS5_1CILi128EEES8_NS7_ILi64EEEEEENS_10bfloat16_tEfNS_4arch4Sm80ELb0ELb1ELb1ELb1ELb0ELb0ELb0ELb0ELi2ELi4ELi4ELi4ELb0EEENS1_24CollectiveEpilogueBwdGQAISA_fSD_Li256ELb1ELb0EEENS1_19SingleTileSchedulerILb1ELb0ELb0ELi128EEEEEEEEEvNT_6ParamsE$_ZN4cute3eso3ESOILb1ELb0EJNS_5tupleIJNS2_IJNS_1CILi8EEENS3_ILi1EEEEEENS2_IJNS3_ILi2EEEEEEEEENS2_IJNS2_IJS5_NS3_ILi0EEEEEENS2_IJiEEEEEEEEC2ERKS9_RKSD_:
[----:B------:R-:W-:Y:S02]  /*83c0*/  IADD3 R2, R68, -c[0x0][0x20], RZ ;  /* 0x8000080044027a10 */ /* 0x000fe40007ffe0ff */
[----:B------:R-:W-:-:S03]  /*83d0*/  MOV R9, 0x0 ;  /* 0x0000000000097802 */ /* 0x000fc60000000f00 */
[----:B------:R1:W-:Y:S01]  /*83e0*/  STL [R2], R3 ;  /* 0x0000000302007387 */ /* 0x0003e20000100800 */
[----:B------:R-:W-:Y:S05]  /*83f0*/  RET.REL.NODEC R8 `(_ZN7cutlass13device_kernelIN5flash19enable_sm80_to_sm89INS1_16FlashAttnBwdSm80INS1_25CollectiveMainloopBwdSm80ILi2ELi2EN4cute5tupleIJNS5_1CILi128EEES8_NS7_ILi64EEEEEENS_10bfloat16_tEfNS_4arch4Sm80ELb0ELb1ELb1ELb1ELb0ELb0ELb0ELb0ELi2ELi4ELi4ELi4ELb0EEENS1_24CollectiveEpilogueBwdGQAISA_fSD_Li256ELb1ELb0EEENS1_19SingleTileSchedulerILb1ELb0ELb0ELi128EEEEEEEEEvNT_6ParamsE) ;  /* 0xffff7c0008007950 */ /* 0x000fea0003c3ffff */
        .type           $_ZN7cutlass13device_kernelIN5flash19enable_sm80_to_sm89INS1_16FlashAttnBwdSm80INS1_25CollectiveMainloopBwdSm80ILi2ELi2EN4cute5tupleIJNS5_1CILi128EEES8_NS7_ILi64EEEEEENS_10bfloat16_tEfNS_4arch4Sm80ELb0ELb1ELb1ELb1ELb0ELb0ELb0ELb0ELi2ELi4ELi4ELi4ELb0EEENS1_24CollectiveEpilogueBwdGQAISA_fSD_Li256ELb1ELb0EEENS1_19SingleTileSchedulerILb1ELb0ELb0ELi128EEEEEEEEEvNT_6ParamsE$_ZN4cute3eso3ESOILb1ELb0EJNS_5tupleIJNS2_IJNS_1CILi8EEENS3_ILi1EEEEEENS3_ILi2EEEEEENS2_IJNS2_IJS5_NS3_ILi0EEEEEEiEEEEEC2ERKS8_RKSB_,@function
        .size           $_ZN7cutlass13device_kernelIN5flash19enable_sm80_to_sm89INS1_16FlashAttnBwdSm80INS1_25CollectiveMainloopBwdSm80ILi2ELi2EN4cute5tupleIJNS5_1CILi128EEES8_NS7_ILi64EEEEEENS_10bfloat16_tEfNS_4arch4Sm80ELb0ELb1ELb1ELb1ELb0ELb0ELb0ELb0ELi2ELi4ELi4ELi4ELb0EEENS1_24CollectiveEpilogueBwdGQAISA_fSD_Li256ELb1ELb0EEENS1_19SingleTileSchedulerILb1ELb0ELb0ELi128EEEEEEEEEvNT_6ParamsE$_ZN4cute3eso3ESOILb1ELb0EJNS_5tupleIJNS2_IJNS_1CILi8EEENS3_ILi1EEEEEENS3_ILi2EEEEEENS2_IJNS2_IJS5_NS3_ILi0EEEEEEiEEEEEC2ERKS8_RKSB_,($_ZN7cutlass13device_kernelIN5flash19enable_sm80_to_sm89INS1_16FlashAttnBwdSm80INS1_25CollectiveMainloopBwdSm80ILi2ELi2EN4cute5tupleIJNS5_1CILi128EEES8_NS7_ILi64EEEEEENS_10bfloat16_tEfNS_4arch4Sm80ELb0ELb1ELb1ELb1ELb0ELb0ELb0ELb0ELi2ELi4ELi4ELi4ELb0EEENS1_24CollectiveEpilogueBwdGQAISA_fSD_Li256ELb1ELb0EEENS1_19SingleTileSchedulerILb1ELb0ELb0ELi128EEEEEEEEEvNT_6ParamsE$_ZN4cute3eso3ESOILb1ELb0EJNS_5tupleIJNS2_IJNS_1CILi8EEENS3_ILi1EEEEEENS3_ILi2EEENS2_IJS7_S7_EEEEEENS2_IJNS2_IJS5_NS3_ILi0EEEEEENS3_ILi4096EEENS2_IJiiEEEEEEEEC2ERKS9_RKSE_ - $_ZN7cutlass13device_kernelIN5flash19enable_sm80_to_sm89INS1_16FlashAttnBwdSm80INS1_25CollectiveMainloopBwdSm80ILi2ELi2EN4cute5tupleIJNS5_1CILi128EEES8_NS7_ILi64EEEEEENS_10bfloat16_tEfNS_4arch4Sm80ELb0ELb1ELb1ELb1ELb0ELb0ELb0ELb0ELi2ELi4ELi4ELi4ELb0EEENS1_24CollectiveEpilogueBwdGQAISA_fSD_Li256ELb1ELb0EEENS1_19SingleTileSchedulerILb1ELb0ELb0ELi128EEEEEEEEEvNT_6ParamsE$_ZN4cute3eso3ESOILb1ELb0EJNS_5tupleIJNS2_IJNS_1CILi8EEENS3_ILi1EEEEEENS3_ILi2EEEEEENS2_IJNS2_IJS5_NS3_ILi0EEEEEEiEEEEEC2ERKS8_RKSB_)
$_ZN7cutlass13device_kernelIN5flash19enable_sm80_to_sm89INS1_16FlashAttnBwdSm80INS1_25CollectiveMainloopBwdSm80ILi2ELi2EN4cute5tupleIJNS5_1CILi128EEES8_NS7_ILi64EEEEEENS_10bfloat16_tEfNS_4arch4Sm80ELb0ELb1ELb1ELb1ELb0ELb0ELb0ELb0ELi2ELi4ELi4ELi4ELb0EEENS1_24CollectiveEpilogueBwdGQAISA_fSD_Li256ELb1ELb0EEENS1_19SingleTileSchedulerILb1ELb0ELb0ELi128EEEEEEEEEvNT_6ParamsE$_ZN4cute3eso3ESOILb1ELb0EJNS_5tupleIJNS2_IJNS_1CILi8EEENS3_ILi1EEEEEENS3_ILi2EEEEEENS2_IJNS2_IJS5_NS3_ILi0EEEEEEiEEEEEC2ERKS8_RKSB_:
[----:B------:R-:W-:Y:S02]  /*8400*/  IADD3 R2, R68, -c[0x0][0x20], RZ ;  /* 0x8000080044027a10 */ /* 0x000fe40007ffe0ff */
[----:B------:R-:W-:-:S03]  /*8410*/  MOV R9, 0x0 ;  /* 0x0000000000097802 */ /* 0x000fc60000000f00 */
[----:B------:R1:W-:Y:S01]  /*8420*/  STL [R2], R3 ;  /* 0x0000000302007387 */ /* 0x0003e20000100800 */
[----:B------:R-:W-:Y:S05]  /*8430*/  RET.REL.NODEC R8 `(_ZN7cutlass13device_kernelIN5flash19enable_sm80_to_sm89INS1_16FlashAttnBwdSm80INS1_25CollectiveMainloopBwdSm80ILi2ELi2EN4cute5tupleIJNS5_1CILi128EEES8_NS7_ILi64EEEEEENS_10bfloat16_tEfNS_4arch4Sm80ELb0ELb1ELb1ELb1ELb0ELb0ELb0ELb0ELi2ELi4ELi4ELi4ELb0EEENS1_24CollectiveEpilogueBwdGQAISA_fSD_Li256ELb1ELb0EEENS1_19SingleTileSchedulerILb1ELb0ELb0ELi128EEEEEEEEEvNT_6ParamsE) ;  /* 0xffff7bc008007950 */ /* 0x000fea0003c3ffff */
        .type           $_ZN7cutlass13device_kernelIN5flash19enable_sm80_to_sm89INS1_16FlashAttnBwdSm80INS1_25CollectiveMainloopBwdSm80ILi2ELi2EN4cute5tupleIJNS5_1CILi128EEES8_NS7_ILi64EEEEEENS_10bfloat16_tEfNS_4arch4Sm80ELb0ELb1ELb1ELb1ELb0ELb0ELb0ELb0ELi2ELi4ELi4ELi4ELb0EEENS1_24CollectiveEpilogueBwdGQAISA_fSD_Li256ELb1ELb0EEENS1_19SingleTileSchedulerILb1ELb0ELb0ELi128EEEEEEEEEvNT_6ParamsE$_ZN4cute3eso3ESOILb1ELb0EJNS_5tupleIJNS2_IJNS_1CILi8EEENS3_ILi1EEEEEENS3_ILi2EEENS2_IJS7_S7_EEEEEENS2_IJNS2_IJS5_NS3_ILi0EEEEEENS3_ILi4096EEENS2_IJiiEEEEEEEEC2ERKS9_RKSE_,@function
        .size           $_ZN7cutlass13device_kernelIN5flash19enable_sm80_to_sm89INS1_16FlashAttnBwdSm80INS1_25CollectiveMainloopBwdSm80ILi2ELi2EN4cute5tupleIJNS5_1CILi128EEES8_NS7_ILi64EEEEEENS_10bfloat16_tEfNS_4arch4Sm80ELb0ELb1ELb1ELb1ELb0ELb0ELb0ELb0ELi2ELi4ELi4ELi4ELb0EEENS1_24CollectiveEpilogueBwdGQAISA_fSD_Li256ELb1ELb0EEENS1_19SingleTileSchedulerILb1ELb0ELb0ELi128EEEEEEEEEvNT_6ParamsE$_ZN4cute3eso3ESOILb1ELb0EJNS_5tupleIJNS2_IJNS_1CILi8EEENS3_ILi1EEEEEENS3_ILi2EEENS2_IJS7_S7_EEEEEENS2_IJNS2_IJS5_NS3_ILi0EEEEEENS3_ILi4096EEENS2_IJiiEEEEEEEEC2ERKS9_RKSE_,($_ZN7cutlass13device_kernelIN5flash19enable_sm80_to_sm89INS1_16FlashAttnBwdSm80INS1_25CollectiveMainloopBwdSm80ILi2ELi2EN4cute5tupleIJNS5_1CILi128EEES8_NS7_ILi64EEEEEENS_10bfloat16_tEfNS_4arch4Sm80ELb0ELb1ELb1ELb1ELb0ELb0ELb0ELb0ELi2ELi4ELi4ELi4ELb0EEENS1_24CollectiveEpilogueBwdGQAISA_fSD_Li256ELb1ELb0EEENS1_19SingleTileSchedulerILb1ELb0ELb0ELi128EEEEEEEEEvNT_6ParamsE$_ZN4cute3eso3ESOILb1ELb0EJNS_5tupleIJNS2_IJNS_1CILi8EEENS3_ILi1EEEEEENS3_ILi2EEES4_EEENS2_IJNS2_IJS5_NS3_ILi0EEEEEEiNS3_ILi1024EEEEEEEEC2ERKS8_RKSC_ - $_ZN7cutlass13device_kernelIN5flash19enable_sm80_to_sm89INS1_16FlashAttnBwdSm80INS1_25CollectiveMainloopBwdSm80ILi2ELi2EN4cute5tupleIJNS5_1CILi128EEES8_NS7_ILi64EEEEEENS_10bfloat16_tEfNS_4arch4Sm80ELb0ELb1ELb1ELb1ELb0ELb0ELb0ELb0ELi2ELi4ELi4ELi4ELb0EEENS1_24CollectiveEpilogueBwdGQAISA_fSD_Li256ELb1ELb0EEENS1_19SingleTileSchedulerILb1ELb0ELb0ELi128EEEEEEEEEvNT_6ParamsE$_ZN4cute3eso3ESOILb1ELb0EJNS_5tupleIJNS2_IJNS_1CILi8EEENS3_ILi1EEEEEENS3_ILi2EEENS2_IJS7_S7_EEEEEENS2_IJNS2_IJS5_NS3_ILi0EEEEEENS3_ILi4096EEENS2_IJiiEEEEEEEEC2ERKS9_RKSE_)
$_ZN7cutlass13device_kernelIN5flash19enable_sm80_to_sm89INS1_16FlashAttnBwdSm80INS1_25CollectiveMainloopBwdSm80ILi2ELi2EN4cute5tupleIJNS5_1CILi128EEES8_NS7_ILi64EEEEEENS_10bfloat16_tEfNS_4arch4Sm80ELb0ELb1ELb1ELb1ELb0ELb0ELb0ELb0ELi2ELi4ELi4ELi4ELb0EEENS1_24CollectiveEpilogueBwdGQAISA_fSD_Li256ELb1ELb0EEENS1_19SingleTileSchedulerILb1ELb0ELb0ELi128EEEEEEEEEvNT_6ParamsE$_ZN4cute3eso3ESOILb1ELb0EJNS_5tupleIJNS2_IJNS_1CILi8EEENS3_ILi1EEEEEENS3_ILi2EEENS2_IJS7_S7_EEEEEENS2_IJNS2_IJS5_NS3_ILi0EEEEEENS3_ILi4096EEENS2_IJiiEEEEEEEEC2ERKS9_RKSE_:
[----:B------:R-:W-:Y:S01]  /*8440*/  IADD3 R3, R25, -c[0x0][0x20], RZ ;  /* 0x8000080019037a10 */ /* 0x000fe20007ffe0ff */
[----:B------:R-:W-:Y:S01]  /*8450*/  IMAD.MOV.U32 R12, RZ, RZ, R6 ;  /* 0x000000ffff0c7224 */ /* 0x000fe200078e0006 */
[----:B------:R-:W-:-:S03]  /*8460*/  MOV R13, 0x0 ;  /* 0x00000000000d7802 */ /* 0x000fc60000000f00 */
[----:B------:R1:W-:Y:S04]  /*8470*/  STL [R3], R2 ;  /* 0x0000000203007387 */ /* 0x0003e80000100800 */
[----:B------:R1:W-:Y:S01]  /*8480*/  STL [R3+0x4], R8 ;  /* 0x0000040803007387 */ /* 0x0003e20000100800 */
[----:B------:R-:W-:Y:S05]  /*8490*/  RET.REL.NODEC R12 `(_ZN7cutlass13device_kernelIN5flash19enable_sm80_to_sm89INS1_16FlashAttnBwdSm80INS1_25CollectiveMainloopBwdSm80ILi2ELi2EN4cute5tupleIJNS5_1CILi128EEES8_NS7_ILi64EEEEEENS_10bfloat16_tEfNS_4arch4Sm80ELb0ELb1ELb1ELb1ELb0ELb0ELb0ELb0ELi2ELi4ELi4ELi4ELb0EEENS1_24CollectiveEpilogueBwdGQAISA_fSD_Li256ELb1ELb0EEENS1_19SingleTileSchedulerILb1ELb0ELb0ELi128EEEEEEEEEvNT_6ParamsE) ;  /* 0xffff7b600c007950 */ /* 0x000fea0003c3ffff */
        .type           $_ZN7cutlass13device_kernelIN5flash19enable_sm80_to_sm89INS1_16FlashAttnBwdSm80INS1_25CollectiveMainloopBwdSm80ILi2ELi2EN4cute5tupleIJNS5_1CILi128EEES8_NS7_ILi64EEEEEENS_10bfloat16_tEfNS_4arch4Sm80ELb0ELb1ELb1ELb1ELb0ELb0ELb0ELb0ELi2ELi4ELi4ELi4ELb0EEENS1_24CollectiveEpilogueBwdGQAISA_fSD_Li256ELb1ELb0EEENS1_19SingleTileSchedulerILb1ELb0ELb0ELi128EEEEEEEEEvNT_6ParamsE$_ZN4cute3eso3ESOILb1ELb0EJNS_5tupleIJNS2_IJNS_1CILi8EEENS3_ILi1EEEEEENS3_ILi2EEES4_EEENS2_IJNS2_IJS5_NS3_ILi0EEEEEEiNS3_ILi1024EEEEEEEEC2ERKS8_RKSC_,@function
        .size           $_ZN7cutlass13device_kernelIN5flash19enable_sm80_to_sm89INS1_16FlashAttnBwdSm80INS1_25CollectiveMainloopBwdSm80ILi2ELi2EN4cute5tupleIJNS5_1CILi128EEES8_NS7_ILi64EEEEEENS_10bfloat16_tEfNS_4arch4Sm80ELb0ELb1ELb1ELb1ELb0ELb0ELb0ELb0ELi2ELi4ELi4ELi4ELb0EEENS1_24CollectiveEpilogueBwdGQAISA_fSD_Li256ELb1ELb0EEENS1_19SingleTileSchedulerILb1ELb0ELb0ELi128EEEEEEEEEvNT_6ParamsE$_ZN4cute3eso3ESOILb1ELb0EJNS_5tupleIJNS2_IJNS_1CILi8EEENS3_ILi1EEEEEENS3_ILi2EEES4_EEENS2_IJNS2_IJS5_NS3_ILi0EEEEEEiNS3_ILi1024EEEEEEEEC2ERKS8_RKSC_,($_ZN7cutlass13device_kernelIN5flash19enable_sm80_to_sm89INS1_16FlashAttnBwdSm80INS1_25CollectiveMainloopBwdSm80ILi2ELi2EN4cute5tupleIJNS5_1CILi128EEES8_NS7_ILi64EEEEEENS_10bfloat16_tEfNS_4arch4Sm80ELb0ELb1ELb1ELb1ELb0ELb0ELb0ELb0ELi2ELi4ELi4ELi4ELb0EEENS1_24CollectiveEpilogueBwdGQAISA_fSD_Li256ELb1ELb0EEENS1_19SingleTileSchedulerILb1ELb0ELb0ELi128EEEEEEEEEvNT_6ParamsE$_ZN4cute3eso3ESOILb1ELb0EJNS_5tupleIJNS2_IJNS_1CILi8EEENS3_ILi1EEEEEENS3_ILi4EEES5_EEENS2_IJNS2_IJS5_NS3_ILi0EEEEEElS9_EEEEEC2ERKS8_RKSB_ - $_ZN7cutlass13device_kernelIN5flash19enable_sm80_to_sm89INS1_16FlashAttnBwdSm80INS1_25CollectiveMainloopBwdSm80ILi2ELi2EN4cute5tupleIJNS5_1CILi128EEES8_NS7_ILi64EEEEEENS_10bfloat16_tEfNS_4arch4Sm80ELb0ELb1ELb1ELb1ELb0ELb0ELb0ELb0ELi2ELi4ELi4ELi4ELb0EEENS1_24CollectiveEpilogueBwdGQAISA_fSD_Li256ELb1ELb0EEENS1_19SingleTileSchedulerILb1ELb0ELb0ELi128EEEEEEEEEvNT_6ParamsE$_ZN4cute3eso3ESOILb1ELb0EJNS_5tupleIJNS2_IJNS_1CILi8EEENS3_ILi1EEEEEENS3_ILi2EEES4_EEENS2_IJNS2_IJS5_NS3_ILi0EEEEEEiNS3_ILi1024EEEEEEEEC2ERKS8_RKSC_)
$_ZN7cutlass13device_kernelIN5flash19enable_sm80_to_sm89INS1_16FlashAttnBwdSm80INS1_25CollectiveMainloopBwdSm80ILi2ELi2EN4cute5tupleIJNS5_1CILi128EEES8_NS7_ILi64EEEEEENS_10bfloat16_tEfNS_4arch4Sm80ELb0ELb1ELb1ELb1ELb0ELb0ELb0ELb0ELi2ELi4ELi4ELi4ELb0EEENS1_24CollectiveEpilogueBwdGQAISA_fSD_Li256ELb1ELb0EEENS1_19SingleTileSchedulerILb1ELb0ELb0ELi128EEEEEEEEEvNT_6ParamsE$_ZN4cute3eso3ESOILb1ELb0EJNS_5tupleIJNS2_IJNS_1CILi8EEENS3_ILi1EEEEEENS3_ILi2EEES4_EEENS2_IJNS2_IJS5_NS3_ILi0EEEEEEiNS3_ILi1024EEEEEEEEC2ERKS8_RKSC_:
[----:B------:R-:W-:Y:S02]  /*84a0*/  IADD3 R2, R25, -c[0x0][0x20], RZ ;  /* 0x8000080019027a10 */ /* 0x000fe40007ffe0ff */
[----:B------:R-:W-:-:S03]  /*84b0*/  MOV R9, 0x0 ;  /* 0x0000000000097802 */ /* 0x000fc60000000f00 */
[----:B------:R1:W-:Y:S01]  /*84c0*/  STL [R2], R3 ;  /* 0x0000000302007387 */ /* 0x0003e20000100800 */
[----:B------:R-:W-:Y:S05]  /*84d0*/  RET.REL.NODEC R8 `(_ZN7cutlass13device_kernelIN5flash19enable_sm80_to_sm89INS1_16FlashAttnBwdSm80INS1_25CollectiveMainloopBwdSm80ILi2ELi2EN4cute5tupleIJNS5_1CILi128EEES8_NS7_ILi64EEEEEENS_10bfloat16_tEfNS_4arch4Sm80ELb0ELb1ELb1ELb1ELb0ELb0ELb0ELb0ELi2ELi4ELi4ELi4ELb0EEENS1_24CollectiveEpilogueBwdGQAISA_fSD_Li256ELb1ELb0EEENS1_19SingleTileSchedulerILb1ELb0ELb0ELi128EEEEEEEEEvNT_6ParamsE) ;  /* 0xffff7b2008007950 */ /* 0x000fea0003c3ffff */
        .type           $_ZN7cutlass13device_kernelIN5flash19enable_sm80_to_sm89INS1_16FlashAttnBwdSm80INS1_25CollectiveMainloopBwdSm80ILi2ELi2EN4cute5tupleIJNS5_1CILi128EEES8_NS7_ILi64EEEEEENS_10bfloat16_tEfNS_4arch4Sm80ELb0ELb1ELb1ELb1ELb0ELb0ELb0ELb0ELi2ELi4ELi4ELi4ELb0EEENS1_24CollectiveEpilogueBwdGQAISA_fSD_Li256ELb1ELb0EEENS1_19SingleTileSchedulerILb1ELb0ELb0ELi128EEEEEEEEEvNT_6ParamsE$_ZN4cute3eso3ESOILb1ELb0EJNS_5tupleIJNS2_IJNS_1CILi8EEENS3_ILi1EEEEEENS3_ILi4EEES5_EEENS2_IJNS2_IJS5_NS3_ILi0EEEEEElS9_EEEEEC2ERKS8_RKSB_,@function
        .size           $_ZN7cutlass13device_kernelIN5flash19enable_sm80_to_sm89INS1_16FlashAttnBwdSm80INS1_25CollectiveMainloopBwdSm80ILi2ELi2EN4cute5tupleIJNS5_1CILi128EEES8_NS7_ILi64EEEEEENS_10bfloat16_tEfNS_4arch4Sm80ELb0ELb1ELb1ELb1ELb0ELb0ELb0ELb0ELi2ELi4ELi4ELi4ELb0EEENS1_24CollectiveEpilogueBwdGQAISA_fSD_Li256ELb1ELb0EEENS1_19SingleTileSchedulerILb1ELb0ELb0ELi128EEEEEEEEEvNT_6ParamsE$_ZN4cute3eso3ESOILb1ELb0EJNS_5tupleIJNS2_IJNS_1CILi8EEENS3_ILi1EEEEEENS3_ILi4EEES5_EEENS2_IJNS2_IJS5_NS3_ILi0EEEEEElS9_EEEEEC2ERKS8_RKSB_,($_ZN7cutlass13device_kernelIN5flash19enable_sm80_to_sm89INS1_16FlashAttnBwdSm80INS1_25CollectiveMainloopBwdSm80ILi2ELi2EN4cute5tupleIJNS5_1CILi128EEES8_NS7_ILi64EEEEEENS_10bfloat16_tEfNS_4arch4Sm80ELb0ELb1ELb1ELb1ELb0ELb0ELb0ELb0ELi2ELi4ELi4ELi4ELb0EEENS1_24CollectiveEpilogueBwdGQAISA_fSD_Li256ELb1ELb0EEENS1_19SingleTileSchedulerILb1ELb0ELb0ELi128EEEEEEEEEvNT_6ParamsE$_ZN4cute3eso3ESOILb1ELb0EJNS_5tupleIJNS_1CILi0EEES4_EEEiEEC2ERKS5_RKi - $_ZN7cutlass13device_kernelIN5flash19enable_sm80_to_sm89INS1_16FlashAttnBwdSm80INS1_25CollectiveMainloopBwdSm80ILi2ELi2EN4cute5tupleIJNS5_1CILi128EEES8_NS7_ILi64EEEEEENS_10bfloat16_tEfNS_4arch4Sm80ELb0ELb1ELb1ELb1ELb0ELb0ELb0ELb0ELi2ELi4ELi4ELi4ELb0EEENS1_24CollectiveEpilogueBwdGQAISA_fSD_Li256ELb1ELb0EEENS1_19SingleTileSchedulerILb1ELb0ELb0ELi128EEEEEEEEEvNT_6ParamsE$_ZN4cute3eso3ESOILb1ELb0EJNS_5tupleIJNS2_IJNS_1CILi8EEENS3_ILi1EEEEEENS3_ILi4EEES5_EEENS2_IJNS2_IJS5_NS3_ILi0EEEEEElS9_EEEEEC2ERKS8_RKSB_)
$_ZN7cutlass13device_kernelIN5flash19enable_sm80_to_sm89INS1_16FlashAttnBwdSm80INS1_25CollectiveMainloopBwdSm80ILi2ELi2EN4cute5tupleIJNS5_1CILi128EEES8_NS7_ILi64EEEEEENS_10bfloat16_tEfNS_4arch4Sm80ELb0ELb1ELb1ELb1ELb0ELb0ELb0ELb0ELi2ELi4ELi4ELi4ELb0EEENS1_24CollectiveEpilogueBwdGQAISA_fSD_Li256ELb1ELb0EEENS1_19SingleTileSchedulerILb1ELb0ELb0ELi128EEEEEEEEEvNT_6ParamsE$_ZN4cute3eso3ESOILb1ELb0EJNS_5tupleIJNS2_IJNS_1CILi8EEENS3_ILi1EEEEEENS3_ILi4EEES5_EEENS2_IJNS2_IJS5_NS3_ILi0EEEEEElS9_EEEEEC2ERKS8_RKSB_:
[----:B------:R-:W-:Y:S01]  /*84e0*/  IADD3 R3, R15, -c[0x0][0x20], RZ ;  /* 0x800008000f037a10 */ /* 0x000fe20007ffe0ff */
[----:B------:R-:W-:Y:S01]  /*84f0*/  IMAD.MOV.U32 R82, RZ, RZ, R2 ;  /* 0x000000ffff527224 */ /* 0x000fe200078e0002 */
[----:B------:R-:W-:Y:S01]  /*8500*/  MOV R90, R6 ;  /* 0x00000006005a7202 */ /* 0x000fe20000000f00 */
[----:B------:R-:W-:Y:S01]  /*8510*/  IMAD.MOV.U32 R83, RZ, RZ, R5 ;  /* 0x000000ffff537224 */ /* 0x000fe200078e0005 */
[----:B------:R-:W-:-:S04]  /*8520*/  MOV R91, 0x0 ;  /* 0x00000000005b7802 */ /* 0x000fc80000000f00 */
[----:B------:R1:W-:Y:S01]  /*8530*/  STL.64 [R3], R82 ;  /* 0x0000005203007387 */ /* 0x0003e20000100a00 */
[----:B------:R-:W-:Y:S05]  /*8540*/  RET.REL.NODEC R90 `(_ZN7cutlass13device_kernelIN5flash19enable_sm80_to_sm89INS1_16FlashAttnBwdSm80INS1_25CollectiveMainloopBwdSm80ILi2ELi2EN4cute5tupleIJNS5_1CILi128EEES8_NS7_ILi64EEEEEENS_10bfloat16_tEfNS_4arch4Sm80ELb0ELb1ELb1ELb1ELb0ELb0ELb0ELb0ELi2ELi4ELi4ELi4ELb0EEENS1_24CollectiveEpilogueBwdGQAISA_fSD_Li256ELb1ELb0EEENS1_19SingleTileSchedulerILb1ELb0ELb0ELi128EEEEEEEEEvNT_6ParamsE) ;  /* 0xffff7ab05a007950 */ /* 0x000fea0003c3ffff */
        .type           $_ZN7cutlass13device_kernelIN5flash19enable_sm80_to_sm89INS1_16FlashAttnBwdSm80INS1_25CollectiveMainloopBwdSm80ILi2ELi2EN4cute5tupleIJNS5_1CILi128EEES8_NS7_ILi64EEEEEENS_10bfloat16_tEfNS_4arch4Sm80ELb0ELb1ELb1ELb1ELb0ELb0ELb0ELb0ELi2ELi4ELi4ELi4ELb0EEENS1_24CollectiveEpilogueBwdGQAISA_fSD_Li256ELb1ELb0EEENS1_19SingleTileSchedulerILb1ELb0ELb0ELi128EEEEEEEEEvNT_6ParamsE$_ZN4cute3eso3ESOILb1ELb0EJNS_5tupleIJNS_1CILi0EEES4_EEEiEEC2ERKS5_RKi,@function
        .size           $_ZN7cutlass13device_kernelIN5flash19enable_sm80_to_sm89INS1_16FlashAttnBwdSm80INS1_25CollectiveMainloopBwdSm80ILi2ELi2EN4cute5tupleIJNS5_1CILi128EEES8_NS7_ILi64EEEEEENS_10bfloat16_tEfNS_4arch4Sm80ELb0ELb1ELb1ELb1ELb0ELb0ELb0ELb0ELi2ELi4ELi4ELi4ELb0EEENS1_24CollectiveEpilogueBwdGQAISA_fSD_Li256ELb1ELb0EEENS1_19SingleTileSchedulerILb1ELb0ELb0ELi128EEEEEEEEEvNT_6ParamsE$_ZN4cute3eso3ESOILb1ELb0EJNS_5tupleIJNS_1CILi0EEES4_EEEiEEC2ERKS5_RKi,($_ZN7cutlass13device_kernelIN5flash19enable_sm80_to_sm89INS1_16FlashAttnBwdSm80INS1_25CollectiveMainloopBwdSm80ILi2ELi2EN4cute5tupleIJNS5_1CILi128EEES8_NS7_ILi64EEEEEENS_10bfloat16_tEfNS_4arch4Sm80ELb0ELb1ELb1ELb1ELb0ELb0ELb0ELb0ELi2ELi4ELi4ELi4ELb0EEENS1_24CollectiveEpilogueBwdGQAISA_fSD_Li256ELb1ELb0EEENS1_19SingleTileSchedulerILb1ELb0ELb0ELi128EEEEEEEEEvNT_6ParamsE$_ZN4cute3eso3ESOILb1ELb0EJNS_5tupleIJNS_1CILi16EEENS3_ILi2EEES5_S5_NS3_ILi4EEES5_EEENS2_IJNS3_ILi1EEEiiiNS3_ILi144EEENS3_ILi512EEEEEEEEC2ERKS7_RKSB_ - $_ZN7cutlass13device_kernelIN5flash19enable_sm80_to_sm89INS1_16FlashAttnBwdSm80INS1_25CollectiveMainloopBwdSm80ILi2ELi2EN4cute5tupleIJNS5_1CILi128EEES8_NS7_ILi64EEEEEENS_10bfloat16_tEfNS_4arch4Sm80ELb0ELb1ELb1ELb1ELb0ELb0ELb0ELb0ELi2ELi4ELi4ELi4ELb0EEENS1_24CollectiveEpilogueBwdGQAISA_fSD_Li256ELb1ELb0EEENS1_19SingleTileSchedulerILb1ELb0ELb0ELi128EEEEEEEEEvNT_6ParamsE$_ZN4cute3eso3ESOILb1ELb0EJNS_5tupleIJNS_1CILi0EEES4_EEEiEEC2ERKS5_RKi)
$_ZN7cutlass13device_kernelIN5flash19enable_sm80_to_sm89INS1_16FlashAttnBwdSm80INS1_25CollectiveMainloopBwdSm80ILi2ELi2EN4cute5tupleIJNS5_1CILi128EEES8_NS7_ILi64EEEEEENS_10bfloat16_tEfNS_4arch4Sm80ELb0ELb1ELb1ELb1ELb0ELb0ELb0ELb0ELi2ELi4ELi4ELi4ELb0EEENS1_24CollectiveEpilogueBwdGQAISA_fSD_Li256ELb1ELb0EEENS1_19SingleTileSchedulerILb1ELb0ELb0ELi128EEEEEEEEEvNT_6ParamsE$_ZN4cute3eso3ESOILb1ELb0EJNS_5tupleIJNS_1CILi0EEES4_EEEiEEC2ERKS5_RKi:
[----:B------:R-:W-:Y:S02]  /*8550*/  IADD3 R2, R68, -c[0x0][0x20], RZ ;  /* 0x8000080044027a10 */ /* 0x000fe40007ffe0ff */
[----:B------:R-:W-:-:S03]  /*8560*/  MOV R5, 0x0 ;  /* 0x0000000000057802 */ /* 0x000fc60000000f00 */
[----:B------:R1:W-:Y:S01]  /*8570*/  STL [R2], R3 ;  /* 0x0000000302007387 */ /* 0x0003e20000100800 */
[----:B------:R-:W-:Y:S05]  /*8580*/  RET.REL.NODEC R4 `(_ZN7cutlass13device_kernelIN5flash19enable_sm80_to_sm89INS1_16FlashAttnBwdSm80INS1_25CollectiveMainloopBwdSm80ILi2ELi2EN4cute5tupleIJNS5_1CILi128EEES8_NS7_ILi64EEEEEENS_10bfloat16_tEfNS_4arch4Sm80ELb0ELb1ELb1ELb1ELb0ELb0ELb0ELb0ELi2ELi4ELi4ELi4ELb0EEENS1_24CollectiveEpilogueBwdGQAISA_fSD_Li256ELb1ELb0EEENS1_19SingleTileSchedulerILb1ELb0ELb0ELi128EEEEEEEEEvNT_6ParamsE) ;  /* 0xffff7a7004007950 */ /* 0x000fea0003c3ffff */
        .type           $_ZN7cutlass13device_kernelIN5flash19enable_sm80_to_sm89INS1_16FlashAttnBwdSm80INS1_25CollectiveMainloopBwdSm80ILi2ELi2EN4cute5tupleIJNS5_1CILi128EEES8_NS7_ILi64EEEEEENS_10bfloat16_tEfNS_4arch4Sm80ELb0ELb1ELb1ELb1ELb0ELb0ELb0ELb0ELi2ELi4ELi4ELi4ELb0EEENS1_24CollectiveEpilogueBwdGQAISA_fSD_Li256ELb1ELb0EEENS1_19SingleTileSchedulerILb1ELb0ELb0ELi128EEEEEEEEEvNT_6ParamsE$_ZN4cute3eso3ESOILb1ELb0EJNS_5tupleIJNS_1CILi16EEENS3_ILi2EEES5_S5_NS3_ILi4EEES5_EEENS2_IJNS3_ILi1EEEiiiNS3_ILi144EEENS3_ILi512EEEEEEEEC2ERKS7_RKSB_,@function
        .size           $_ZN7cutlass13device_kernelIN5flash19enable_sm80_to_sm89INS1_16FlashAttnBwdSm80INS1_25CollectiveMainloopBwdSm80ILi2ELi2EN4cute5tupleIJNS5_1CILi128EEES8_NS7_ILi64EEEEEENS_10bfloat16_tEfNS_4arch4Sm80ELb0ELb1ELb1ELb1ELb0ELb0ELb0ELb0ELi2ELi4ELi4ELi4ELb0EEENS1_24CollectiveEpilogueBwdGQAISA_fSD_Li256ELb1ELb0EEENS1_19SingleTileSchedulerILb1ELb0ELb0ELi128EEEEEEEEEvNT_6ParamsE$_ZN4cute3eso3ESOILb1ELb0EJNS_5tupleIJNS_1CILi16EEENS3_ILi2EEES5_S5_NS3_ILi4EEES5_EEENS2_IJNS3_ILi1EEEiiiNS3_ILi144EEENS3_ILi512EEEEEEEEC2ERKS7_RKSB_,($_ZN7cutlass13device_kernelIN5flash19enable_sm80_to_sm89INS1_16FlashAttnBwdSm80INS1_25CollectiveMainloopBwdSm80ILi2ELi2EN4cute5tupleIJNS5_1CILi128EEES8_NS7_ILi64EEEEEENS_10bfloat16_tEfNS_4arch4Sm80ELb0ELb1ELb1ELb1ELb0ELb0ELb0ELb0ELi2ELi4ELi4ELi4ELb0EEENS1_24CollectiveEpilogueBwdGQAISA_fSD_Li256ELb1ELb0EEENS1_19SingleTileSchedulerILb1ELb0ELb0ELi128EEEEEEEEEvNT_6ParamsE$_ZN4cute3eso3ESOILb1ELb0EJNS_5tupleIJNS_1CILi1EEENS2_IJS4_NS3_ILi2EEES5_EEEEEENS2_IJNS3_ILi0EEENS2_IJS4_NS3_ILi256EEEiEEEEEEEEC2ERKS7_RKSB_ - $_ZN7cutlass13device_kernelIN5flash19enable_sm80_to_sm89INS1_16FlashAttnBwdSm80INS1_25CollectiveMainloopBwdSm80ILi2ELi2EN4cute5tupleIJNS5_1CILi128EEES8_NS7_ILi64EEEEEENS_10bfloat16_tEfNS_4arch4Sm80ELb0ELb1ELb1ELb1ELb0ELb0ELb0ELb0ELi2ELi4ELi4ELi4ELb0EEENS1_24CollectiveEpilogueBwdGQAISA_fSD_Li256ELb1ELb0EEENS1_19SingleTileSchedulerILb1ELb0ELb0ELi128EEEEEEEEEvNT_6ParamsE$_ZN4cute3eso3ESOILb1ELb0EJNS_5tupleIJNS_1CILi16EEENS3_ILi2EEES5_S5_NS3_ILi4EEES5_EEENS2_IJNS3_ILi1EEEiiiNS3_ILi144EEENS3_ILi512EEEEEEEEC2ERKS7_RKSB_)
$_ZN7cutlass13device_kernelIN5flash19enable_sm80_to_sm89INS1_16FlashAttnBwdSm80INS1_25CollectiveMainloopBwdSm80ILi2ELi2EN4cute5tupleIJNS5_1CILi128EEES8_NS7_ILi64EEEEEENS_10bfloat16_tEfNS_4arch4Sm80ELb0ELb1ELb1ELb1ELb0ELb0ELb0ELb0ELi2ELi4ELi4ELi4ELb0EEENS1_24CollectiveEpilogueBwdGQAISA_fSD_Li256ELb1ELb0EEENS1_19SingleTileSchedulerILb1ELb0ELb0ELi128EEEEEEEEEvNT_6ParamsE$_ZN4cute3eso3ESOILb1ELb0EJNS_5tupleIJNS_1CILi16EEENS3_ILi2EEES5_S5_NS3_ILi4EEES5_EEENS2_IJNS3_ILi1EEEiiiNS3_ILi144EEENS3_ILi512EEEEEEEEC2ERKS7_RKSB_:
[----:B------:R-:W-:Y:S02]  /*8590*/  IADD3 R4, R60, -c[0x0][0x20], RZ ;  /* 0x800008003c047a10 */ /* 0x000fe40007ffe0ff */
[----:B------:R-:W-:-:S03]  /*85a0*/  MOV R9, 0x0 ;  /* 0x0000000000097802 */ /* 0x000fc60000000f00 */
[----:B------:R1:W-:Y:S04]  /*85b0*/  STL [R4], R2 ;  /* 0x0000000204007387 */ /* 0x0003e80000100800 */
[----:B------:R1:W-:Y:S04]  /*85c0*/  STL [R4+0x4], R3 ;  /* 0x0000040304007387 */ /* 0x0003e80000100800 */
[----:B------:R1:W-:Y:S01]  /*85d0*/  STL [R4+0x8], R5 ;  /* 0x0000080504007387 */ /* 0x0003e20000100800 */
[----:B------:R-:W-:Y:S05]  /*85e0*/  RET.REL.NODEC R8 `(_ZN7cutlass13device_kernelIN5flash19enable_sm80_to_sm89INS1_16FlashAttnBwdSm80INS1_25CollectiveMainloopBwdSm80ILi2ELi2EN4cute5tupleIJNS5_1CILi128EEES8_NS7_ILi64EEEEEENS_10bfloat16_tEfNS_4arch4Sm80ELb0ELb1ELb1ELb1ELb0ELb0ELb0ELb0ELi2ELi4ELi4ELi4ELb0EEENS1_24CollectiveEpilogueBwdGQAISA_fSD_Li256ELb1ELb0EEENS1_19SingleTileSchedulerILb1ELb0ELb0ELi128EEEEEEEEEvNT_6ParamsE) ;  /* 0xffff7a1008007950 */ /* 0x000fea0003c3ffff */
        .type           $_ZN7cutlass13device_kernelIN5flash19enable_sm80_to_sm89INS1_16FlashAttnBwdSm80INS1_25CollectiveMainloopBwdSm80ILi2ELi2EN4cute5tupleIJNS5_1CILi128EEES8_NS7_ILi64EEEEEENS_10bfloat16_tEfNS_4arch4Sm80ELb0ELb1ELb1ELb1ELb0ELb0ELb0ELb0ELi2ELi4ELi4ELi4ELb0EEENS1_24CollectiveEpilogueBwdGQAISA_fSD_Li256ELb1ELb0EEENS1_19SingleTileSchedulerILb1ELb0ELb0ELi128EEEEEEEEEvNT_6ParamsE$_ZN4cute3eso3ESOILb1ELb0EJNS_5tupleIJNS_1CILi1EEENS2_IJS4_NS3_ILi2EEES5_EEEEEENS2_IJNS3_ILi0EEENS2_IJS4_NS3_ILi256EEEiEEEEEEEEC2ERKS7_RKSB_,@function
        .size           $_ZN7cutlass13device_kernelIN5flash19enable_sm80_to_sm89INS1_16FlashAttnBwdSm80INS1_25CollectiveMainloopBwdSm80ILi2ELi2EN4cute5tupleIJNS5_1CILi128EEES8_NS7_ILi64EEEEEENS_10bfloat16_tEfNS_4arch4Sm80ELb0ELb1ELb1ELb1ELb0ELb0ELb0ELb0ELi2ELi4ELi4ELi4ELb0EEENS1_24CollectiveEpilogueBwdGQAISA_fSD_Li256ELb1ELb0EEENS1_19SingleTileSchedulerILb1ELb0ELb0ELi128EEEEEEEEEvNT_6ParamsE$_ZN4cute3eso3ESOILb1ELb0EJNS_5tupleIJNS_1CILi1EEENS2_IJS4_NS3_ILi2EEES5_EEEEEENS2_IJNS3_ILi0EEENS2_IJS4_NS3_ILi256EEEiEEEEEEEEC2ERKS7_RKSB_,($_ZN7cutlass13device_kernelIN5flash19enable_sm80_to_sm89INS1_16FlashAttnBwdSm80INS1_25CollectiveMainloopBwdSm80ILi2ELi2EN4cute5tupleIJNS5_1CILi128EEES8_NS7_ILi64EEEEEENS_10bfloat16_tEfNS_4arch4Sm80ELb0ELb1ELb1ELb1ELb0ELb0ELb0ELb0ELi2ELi4ELi4ELi4ELb0EEENS1_24CollectiveEpilogueBwdGQAISA_fSD_Li256ELb1ELb0EEENS1_19SingleTileSchedulerILb1ELb0ELb0ELi128EEEEEEEEEvNT_6ParamsE$_ZN4cute3eso3ESOILb1ELb0EJNS_5tupleIJNS_1CILi1EEENS3_ILi0EEEEEENS2_IJiEEEEEC2ERKS6_RKS7_ - $_ZN7cutlass13device_kernelIN5flash19enable_sm80_to_sm89INS1_16FlashAttnBwdSm80INS1_25CollectiveMainloopBwdSm80ILi2ELi2EN4cute5tupleIJNS5_1CILi128EEES8_NS7_ILi64EEEEEENS_10bfloat16_tEfNS_4arch4Sm80ELb0ELb1ELb1ELb1ELb0ELb0ELb0ELb0ELi2ELi4ELi4ELi4ELb0EEENS1_24CollectiveEpilogueBwdGQAISA_fSD_Li256ELb1ELb0EEENS1_19SingleTileSchedulerILb1ELb0ELb0ELi128EEEEEEEEEvNT_6ParamsE$_ZN4cute3eso3ESOILb1ELb0EJNS_5tupleIJNS_1CILi1EEENS2_IJS4_NS3_ILi2EEES5_EEEEEENS2_IJNS3_ILi0EEENS2_IJS4_NS3_ILi256EEEiEEEEEEEEC2ERKS7_RKSB_)
$_ZN7cutlass13device_kernelIN5flash19enable_sm80_to_sm89INS1_16FlashAttnBwdSm80INS1_25CollectiveMainloopBwdSm80ILi2ELi2EN4cute5tupleIJNS5_1CILi128EEES8_NS7_ILi64EEEEEENS_10bfloat16_tEfNS_4arch4Sm80ELb0ELb1ELb1ELb1ELb0ELb0ELb0ELb0ELi2ELi4ELi4ELi4ELb0EEENS1_24CollectiveEpilogueBwdGQAISA_fSD_Li256ELb1ELb0EEENS1_19SingleTileSchedulerILb1ELb0ELb0ELi128EEEEEEEEEvNT_6ParamsE$_ZN4cute3eso3ESOILb1ELb0EJNS_5tupleIJNS_1CILi1EEENS2_IJS4_NS3_ILi2EEES5_EEEEEENS2_IJNS3_ILi0EEENS2_IJS4_NS3_ILi256EEEiEEEEEEEEC2ERKS7_RKSB_:
[----:B------:R-:W-:Y:S02]  /*85f0*/  IADD3 R3, R9, -c[0x0][0x20], RZ ;  /* 0x8000080009037a10 */ /* 0x000fe40007ffe0ff */
[----:B------:R-:W-:-:S03]  /*8600*/  MOV R5, 0x0 ;  /* 0x0000000000057802 */ /* 0x000fc60000000f00 */
[----:B------:R1:W-:Y:S01]  /*8610*/  STL [R3], R2 ;  /* 0x0000000203007387 */ /* 0x0003e20000100800 */
[----:B------:R-:W-:Y:S05]  /*8620*/  RET.REL.NODEC R4 `(_ZN7cutlass13device_kernelIN5flash19enable_sm80_to_sm89INS1_16FlashAttnBwdSm80INS1_25CollectiveMainloopBwdSm80ILi2ELi2EN4cute5tupleIJNS5_1CILi128EEES8_NS7_ILi64EEEEEENS_10bfloat16_tEfNS_4arch4Sm80ELb0ELb1ELb1ELb1ELb0ELb0ELb0ELb0ELi2ELi4ELi4ELi4ELb0EEENS1_24CollectiveEpilogueBwdGQAISA_fSD_Li256ELb1ELb0EEENS1_19SingleTileSchedulerILb1ELb0ELb0ELi128EEEEEEEEEvNT_6ParamsE) ;  /* 0xffff79d004007950 */ /* 0x000fea0003c3ffff */
        .type           $_ZN7cutlass13device_kernelIN5flash19enable_sm80_to_sm89INS1_16FlashAttnBwdSm80INS1_25CollectiveMainloopBwdSm80ILi2ELi2EN4cute5tupleIJNS5_1CILi128EEES8_NS7_ILi64EEEEEENS_10bfloat16_tEfNS_4arch4Sm80ELb0ELb1ELb1ELb1ELb0ELb0ELb0ELb0ELi2ELi4ELi4ELi4ELb0EEENS1_24CollectiveEpilogueBwdGQAISA_fSD_Li256ELb1ELb0EEENS1_19SingleTileSchedulerILb1ELb0ELb0ELi128EEEEEEEEEvNT_6ParamsE$_ZN4cute3eso3ESOILb1ELb0EJNS_5tupleIJNS_1CILi1EEENS3_ILi0EEEEEENS2_IJiEEEEEC2ERKS6_RKS7_,@function
        .size           $_ZN7cutlass13device_kernelIN5flash19enable_sm80_to_sm89INS1_16FlashAttnBwdSm80INS1_25CollectiveMainloopBwdSm80ILi2ELi2EN4cute5tupleIJNS5_1CILi128EEES8_NS7_ILi64EEEEEENS_10bfloat16_tEfNS_4arch4Sm80ELb0ELb1ELb1ELb1ELb0ELb0ELb0ELb0ELi2ELi4ELi4ELi4ELb0EEENS1_24CollectiveEpilogueBwdGQAISA_fSD_Li256ELb1ELb0EEENS1_19SingleTileSchedulerILb1ELb0ELb0ELi128EEEEEEEEEvNT_6ParamsE$_ZN4cute3eso3ESOILb1ELb0EJNS_5tupleIJNS_1CILi1EEENS3_ILi0EEEEEENS2_IJiEEEEEC2ERKS6_RKS7_,($_ZN7cutlass13device_kernelIN5flash19enable_sm80_to_sm89INS1_16FlashAttnBwdSm80INS1_25CollectiveMainloopBwdSm80ILi2ELi2EN4cute5tupleIJNS5_1CILi128EEES8_NS7_ILi64EEEEEENS_10bfloat16_tEfNS_4arch4Sm80ELb0ELb1ELb1ELb1ELb0ELb0ELb0ELb0ELi2ELi4ELi4ELi4ELb0EEENS1_24CollectiveEpilogueBwdGQAISA_fSD_Li256ELb1ELb0EEENS1_19SingleTileSchedulerILb1ELb0ELb0ELi128EEEEEEEEEvNT_6ParamsE$_ZN4cute3eso3ESOILb1ELb0EJNS_5tupleIJNS_1CILi1EEENS3_ILi0EEEEEENS3_ILi4096EEENS2_IJiiEEEEEC2ERKS6_RKS7_RKS8_ - $_ZN7cutlass13device_kernelIN5flash19enable_sm80_to_sm89INS1_16FlashAttnBwdSm80INS1_25CollectiveMainloopBwdSm80ILi2ELi2EN4cute5tupleIJNS5_1CILi128EEES8_NS7_ILi64EEEEEENS_10bfloat16_tEfNS_4arch4Sm80ELb0ELb1ELb1ELb1ELb0ELb0ELb0ELb0ELi2ELi4ELi4ELi4ELb0EEENS1_24CollectiveEpilogueBwdGQAISA_fSD_Li256ELb1ELb0EEENS1_19SingleTileSchedulerILb1ELb0ELb0ELi128EEEEEEEEEvNT_6ParamsE$_ZN4cute3eso3ESOILb1ELb0EJNS_5tupleIJNS_1CILi1EEENS3_ILi0EEEEEENS2_IJiEEEEEC2ERKS6_RKS7_)
$_ZN7cutlass13device_kernelIN5flash19enable_sm80_to_sm89INS1_16FlashAttnBwdSm80INS1_25CollectiveMainloopBwdSm80ILi2ELi2EN4cute5tupleIJNS5_1CILi128EEES8_NS7_ILi64EEEEEENS_10bfloat16_tEfNS_4arch4Sm80ELb0ELb1ELb1ELb1ELb0ELb0ELb0ELb0ELi2ELi4ELi4ELi4ELb0EEENS1_24CollectiveEpilogueBwdGQAISA_fSD_Li256ELb1ELb0EEENS1_19SingleTileSchedulerILb1ELb0ELb0ELi128EEEEEEEEEvNT_6ParamsE$_ZN4cute3eso3ESOILb1ELb0EJNS_5tupleIJNS_1CILi1EEENS3_ILi0EEEEEENS2_IJiEEEEEC2ERKS6_RKS7_:
[----:B------:R-:W-:Y:S02]  /*8630*/  IADD3 R2, R68, -c[0x0][0x20], RZ ;  /* 0x8000080044027a10 */ /* 0x000fe40007ffe0ff */
[----:B------:R-:W-:-:S03]  /*8640*/  MOV R7, 0x0 ;  /* 0x0000000000077802 */ /* 0x000fc60000000f00 */
[----:B------:R1:W-:Y:S01]  /*8650*/  STL [R2], R3 ;  /* 0x0000000302007387 */ /* 0x0003e20000100800 */
[----:B------:R-:W-:Y:S05]  /*8660*/  RET.REL.NODEC R6 `(_ZN7cutlass13device_kernelIN5flash19enable_sm80_to_sm89INS1_16FlashAttnBwdSm80INS1_25CollectiveMainloopBwdSm80ILi2ELi2EN4cute5tupleIJNS5_1CILi128EEES8_NS7_ILi64EEEEEENS_10bfloat16_tEfNS_4arch4Sm80ELb0ELb1ELb1ELb1ELb0ELb0ELb0ELb0ELi2ELi4ELi4ELi4ELb0EEENS1_24CollectiveEpilogueBwdGQAISA_fSD_Li256ELb1ELb0EEENS1_19SingleTileSchedulerILb1ELb0ELb0ELi128EEEEEEEEEvNT_6ParamsE) ;  /* 0xffff799006007950 */ /* 0x000fea0003c3ffff */
        .type           $_ZN7cutlass13device_kernelIN5flash19enable_sm80_to_sm89INS1_16FlashAttnBwdSm80INS1_25CollectiveMainloopBwdSm80ILi2ELi2EN4cute5tupleIJNS5_1CILi128EEES8_NS7_ILi64EEEEEENS_10bfloat16_tEfNS_4arch4Sm80ELb0ELb1ELb1ELb1ELb0ELb0ELb0ELb0ELi2ELi4ELi4ELi4ELb0EEENS1_24CollectiveEpilogueBwdGQAISA_fSD_Li256ELb1ELb0EEENS1_19SingleTileSchedulerILb1ELb0ELb0ELi128EEEEEEEEEvNT_6ParamsE$_ZN4cute3eso3ESOILb1ELb0EJNS_5tupleIJNS_1CILi1EEENS3_ILi0EEEEEENS3_ILi4096EEENS2_IJiiEEEEEC2ERKS6_RKS7_RKS8_,@function
        .size           $_ZN7cutlass13device_kernelIN5flash19enable_sm80_to_sm89INS1_16FlashAttnBwdSm80INS1_25CollectiveMainloopBwdSm80ILi2ELi2EN4cute5tupleIJNS5_1CILi128EEES8_NS7_ILi64EEEEEENS_10bfloat16_tEfNS_4arch4Sm80ELb0ELb1ELb1ELb1ELb0ELb0ELb0ELb0ELi2ELi4ELi4ELi4ELb0EEENS1_24CollectiveEpilogueBwdGQAISA_fSD_Li256ELb1ELb0EEENS1_19SingleTileSchedulerILb1ELb0ELb0ELi128EEEEEEEEEvNT_6ParamsE$_ZN4cute3eso3ESOILb1ELb0EJNS_5tupleIJNS_1CILi1EEENS3_ILi0EEEEEENS3_ILi4096EEENS2_IJiiEEEEEC2ERKS6_RKS7_RKS8_,($_ZN7cutlass13device_kernelIN5flash19enable_sm80_to_sm89INS1_16FlashAttnBwdSm80INS1_25CollectiveMainloopBwdSm80ILi2ELi2EN4cute5tupleIJNS5_1CILi128EEES8_NS7_ILi64EEEEEENS_10bfloat16_tEfNS_4arch4Sm80ELb0ELb1ELb1ELb1ELb0ELb0ELb0ELb0ELi2ELi4ELi4ELi4ELb0EEENS1_24CollectiveEpilogueBwdGQAISA_fSD_Li256ELb1ELb0EEENS1_19SingleTileSchedulerILb1ELb0ELb0ELi128EEEEEEEEEvNT_6ParamsE$_ZN4cute3eso3ESOILb1ELb0EJNS_5tupleIJNS_1CILi1EEENS3_ILi0EEEEEEiEEC2ERKS6_RKi - $_ZN7cutlass13device_kernelIN5flash19enable_sm80_to_sm89INS1_16FlashAttnBwdSm80INS1_25CollectiveMainloopBwdSm80ILi2ELi2EN4cute5tupleIJNS5_1CILi128EEES8_NS7_ILi64EEEEEENS_10bfloat16_tEfNS_4arch4Sm80ELb0ELb1ELb1ELb1ELb0ELb0ELb0ELb0ELi2ELi4ELi4ELi4ELb0EEENS1_24CollectiveEpilogueBwdGQAISA_fSD_Li256ELb1ELb0EEENS1_19SingleTileSchedulerILb1ELb0ELb0ELi128EEEEEEEEEvNT_6ParamsE$_ZN4cute3eso3ESOILb1ELb0EJNS_5tupleIJNS_1CILi1EEENS3_ILi0EEEEEENS3_ILi4096EEENS2_IJiiEEEEEC2ERKS6_RKS7_RKS8_)
$_ZN7cutlass13device_kernelIN5flash19enable_sm80_to_sm89INS1_16FlashAttnBwdSm80INS1_25CollectiveMainloopBwdSm80ILi2ELi2EN4cute5tupleIJNS5_1CILi128EEES8_NS7_ILi64EEEEEENS_10bfloat16_tEfNS_4arch4Sm80ELb0ELb1ELb1ELb1ELb0ELb0ELb0ELb0ELi2ELi4ELi4ELi4ELb0EEENS1_24CollectiveEpilogueBwdGQAISA_fSD_Li256ELb1ELb0EEENS1_19SingleTileSchedulerILb1ELb0ELb0ELi128EEEEEEEEEvNT_6ParamsE$_ZN4cute3eso3ESOILb1ELb0EJNS_5tupleIJNS_1CILi1EEENS3_ILi0EEEEEENS3_ILi4096EEENS2_IJiiEEEEEC2ERKS6_RKS7_RKS8_:
[----:B------:R-:W-:Y:S01]  /*8670*/  IADD3 R2, R2, -c[0x0][0x20], RZ ;  /* 0x8000080002027a10 */ /* 0x000fe20007ffe0ff */
[----:B------:R-:W-:Y:S01]  /*8680*/  IMAD.MOV.U32 R8, RZ, RZ, R6 ;  /* 0x000000ffff087224 */ /* 0x000fe200078e0006 */
[----:B------:R-:W-:-:S03]  /*8690*/  MOV R9, 0x0 ;  /* 0x0000000000097802 */ /* 0x000fc60000000f00 */
[----:B------:R1:W-:Y:S04]  /*86a0*/  STL [R2], R5 ;  /* 0x0000000502007387 */ /* 0x0003e80000100800 */
[----:B------:R1:W-:Y:S01]  /*86b0*/  STL [R2+0x4], R3 ;  /* 0x0000040302007387 */ /* 0x0003e20000100800 */
[----:B------:R-:W-:Y:S05]  /*86c0*/  RET.REL.NODEC R8 `(_ZN7cutlass13device_kernelIN5flash19enable_sm80_to_sm89INS1_16FlashAttnBwdSm80INS1_25CollectiveMainloopBwdSm80ILi2ELi2EN4cute5tupleIJNS5_1CILi128EEES8_NS7_ILi64EEEEEENS_10bfloat16_tEfNS_4arch4Sm80ELb0ELb1ELb1ELb1ELb0ELb0ELb0ELb0ELi2ELi4ELi4ELi4ELb0EEENS1_24CollectiveEpilogueBwdGQAISA_fSD_Li256ELb1ELb0EEENS1_19SingleTileSchedulerILb1ELb0ELb0ELi128EEEEEEEEEvNT_6ParamsE) ;  /* 0xffff793008007950 */ /* 0x000fea0003c3ffff */
        .type           $_ZN7cutlass13device_kernelIN5flash19enable_sm80_to_sm89INS1_16FlashAttnBwdSm80INS1_25CollectiveMainloopBwdSm80ILi2ELi2EN4cute5tupleIJNS5_1CILi128EEES8_NS7_ILi64EEEEEENS_10bfloat16_tEfNS_4arch4Sm80ELb0ELb1ELb1ELb1ELb0ELb0ELb0ELb0ELi2ELi4ELi4ELi4ELb0EEENS1_24CollectiveEpilogueBwdGQAISA_fSD_Li256ELb1ELb0EEENS1_19SingleTileSchedulerILb1ELb0ELb0ELi128EEEEEEEEEvNT_6ParamsE$_ZN4cute3eso3ESOILb1ELb0EJNS_5tupleIJNS_1CILi1EEENS3_ILi0EEEEEEiEEC2ERKS6_RKi,@function
        .size           $_ZN7cutlass13device_kernelIN5flash19enable_sm80_to_sm89INS1_16FlashAttnBwdSm80INS1_25CollectiveMainloopBwdSm80ILi2ELi2EN4cute5tupleIJNS5_1CILi128EEES8_NS7_ILi64EEEEEENS_10bfloat16_tEfNS_4arch4Sm80ELb0ELb1ELb1ELb1ELb0ELb0ELb0ELb0ELi2ELi4ELi4ELi4ELb0EEENS1_24CollectiveEpilogueBwdGQAISA_fSD_Li256ELb1ELb0EEENS1_19SingleTileSchedulerILb1ELb0ELb0ELi128EEEEEEEEEvNT_6ParamsE$_ZN4cute3eso3ESOILb1ELb0EJNS_5tupleIJNS_1CILi1EEENS3_ILi0EEEEEEiEEC2ERKS6_RKi,($_ZN7cutlass13device_kernelIN5flash19enable_sm80_to_sm89INS1_16FlashAttnBwdSm80INS1_25CollectiveMainloopBwdSm80ILi2ELi2EN4cute5tupleIJNS5_1CILi128EEES8_NS7_ILi64EEEEEENS_10bfloat16_tEfNS_4arch4Sm80ELb0ELb1ELb1ELb1ELb0ELb0ELb0ELb0ELi2ELi4ELi4ELi4ELb0EEENS1_24CollectiveEpilogueBwdGQAISA_fSD_Li256ELb1ELb0EEENS1_19SingleTileSchedulerILb1ELb0ELb0ELi128EEEEEEEEEvNT_6ParamsE$_ZN4cute3eso3ESOILb1ELb0EJNS_5tupleIJNS_1CILi1EEENS3_ILi0EEEEEEiNS3_ILi1024EEEEEC2ERKS6_RKiRKS7_ - $_ZN7cutlass13device_kernelIN5flash19enable_sm80_to_sm89INS1_16FlashAttnBwdSm80INS1_25CollectiveMainloopBwdSm80ILi2ELi2EN4cute5tupleIJNS5_1CILi128EEES8_NS7_ILi64EEEEEENS_10bfloat16_tEfNS_4arch4Sm80ELb0ELb1ELb1ELb1ELb0ELb0ELb0ELb0ELi2ELi4ELi4ELi4ELb0EEENS1_24CollectiveEpilogueBwdGQAISA_fSD_Li256ELb1ELb0EEENS1_19SingleTileSchedulerILb1ELb0ELb0ELi128EEEEEEEEEvNT_6ParamsE$_ZN4cute3eso3ESOILb1ELb0EJNS_5tupleIJNS_1CILi1EEENS3_ILi0EEEEEEiEEC2ERKS6_RKi)
$_ZN7cutlass13device_kernelIN5flash19enable_sm80_to_sm89INS1_16FlashAttnBwdSm80INS1_25CollectiveMainloopBwdSm80ILi2ELi2EN4cute5tupleIJNS5_1CILi128EEES8_NS7_ILi64EEEEEENS_10bfloat16_tEfNS_4arch4Sm80ELb0ELb1ELb1ELb1ELb0ELb0ELb0ELb0ELi2ELi4ELi4ELi4ELb0EEENS1_24CollectiveEpilogueBwdGQAISA_fSD_Li256ELb1ELb0EEENS1_19SingleTileSchedulerILb1ELb0ELb0ELi128EEEEEEEEEvNT_6ParamsE$_ZN4cute3eso3ESOILb1ELb0EJNS_5tupleIJNS_1CILi1EEENS3_ILi0EEEEEEiEEC2ERKS6_RKi:
[----:B------:R-:W-:Y:S02]  /*86d0*/  IADD3 R2, R2, -c[0x0][0x20], RZ ;  /* 0x8000080002027a10 */ /* 0x000fe40007ffe0ff */
[----:B------:R-:W-:-:S03]  /*86e0*/  MOV R7, 0x0 ;  /* 0x0000000000077802 */ /* 0x000fc60000000f00 */
[----:B------:R1:W-:Y:S01]  /*86f0*/  STL [R2], R3 ;  /* 0x0000000302007387 */ /* 0x0003e20000100800 */
[----:B------:R-:W-:Y:S05]  /*8700*/  RET.REL.NODEC R6 `(_ZN7cutlass13device_kernelIN5flash19enable_sm80_to_sm89INS1_16FlashAttnBwdSm80INS1_25CollectiveMainloopBwdSm80ILi2ELi2EN4cute5tupleIJNS5_1CILi128EEES8_NS7_ILi64EEEEEENS_10bfloat16_tEfNS_4arch4Sm80ELb0ELb1ELb1ELb1ELb0ELb0ELb0ELb0ELi2ELi4ELi4ELi4ELb0EEENS1_24CollectiveEpilogueBwdGQAISA_fSD_Li256ELb1ELb0EEENS1_19SingleTileSchedulerILb1ELb0ELb0ELi128EEEEEEEEEvNT_6ParamsE) ;  /* 0xffff78f006007950 */ /* 0x000fea0003c3ffff */
        .type           $_ZN7cutlass13device_kernelIN5flash19enable_sm80_to_sm89INS1_16FlashAttnBwdSm80INS1_25CollectiveMainloopBwdSm80ILi2ELi2EN4cute5tupleIJNS5_1CILi128EEES8_NS7_ILi64EEEEEENS_10bfloat16_tEfNS_4arch4Sm80ELb0ELb1ELb1ELb1ELb0ELb0ELb0ELb0ELi2ELi4ELi4ELi4ELb0EEENS1_24CollectiveEpilogueBwdGQAISA_fSD_Li256ELb1ELb0EEENS1_19SingleTileSchedulerILb1ELb0ELb0ELi128EEEEEEEEEvNT_6ParamsE$_ZN4cute3eso3ESOILb1ELb0EJNS_5tupleIJNS_1CILi1EEENS3_ILi0EEEEEEiNS3_ILi1024EEEEEC2ERKS6_RKiRKS7_,@function
        .size           $_ZN7cutlass13device_kernelIN5flash19enable_sm80_to_sm89INS1_16FlashAttnBwdSm80INS1_25CollectiveMainloopBwdSm80ILi2ELi2EN4cute5tupleIJNS5_1CILi128EEES8_NS7_ILi64EEEEEENS_10bfloat16_tEfNS_4arch4Sm80ELb0ELb1ELb1ELb1ELb0ELb0ELb0ELb0ELi2ELi4ELi4ELi4ELb0EEENS1_24CollectiveEpilogueBwdGQAISA_fSD_Li256ELb1ELb0EEENS1_19SingleTileSchedulerILb1ELb0ELb0ELi128EEEEEEEEEvNT_6ParamsE$_ZN4cute3eso3ESOILb1ELb0EJNS_5tupleIJNS_1CILi1EEENS3_ILi0EEEEEEiNS3_ILi1024EEEEEC2ERKS6_RKiRKS7_,($_ZN7cutlass13device_kernelIN5flash19enable_sm80_to_sm89INS1_16FlashAttnBwdSm80INS1_25CollectiveMainloopBwdSm80ILi2ELi2EN4cute5tupleIJNS5_1CILi128EEES8_NS7_ILi64EEEEEENS_10bfloat16_tEfNS_4arch4Sm80ELb0ELb1ELb1ELb1ELb0ELb0ELb0ELb0ELi2ELi4ELi4ELi4ELb0EEENS1_24CollectiveEpilogueBwdGQAISA_fSD_Li256ELb1ELb0EEENS1_19SingleTileSchedulerILb1ELb0ELb0ELi128EEEEEEEEEvNT_6ParamsE$_ZN4cute3eso3ESOILb1ELb0EJNS_5tupleIJNS_1CILi1EEENS3_ILi0EEEEEElS5_EEC2ERKS6_RKlRKS5_ - $_ZN7cutlass13device_kernelIN5flash19enable_sm80_to_sm89INS1_16FlashAttnBwdSm80INS1_25CollectiveMainloopBwdSm80ILi2ELi2EN4cute5tupleIJNS5_1CILi128EEES8_NS7_ILi64EEEEEENS_10bfloat16_tEfNS_4arch4Sm80ELb0ELb1ELb1ELb1ELb0ELb0ELb0ELb0ELi2ELi4ELi4ELi4ELb0EEENS1_24CollectiveEpilogueBwdGQAISA_fSD_Li256ELb1ELb0EEENS1_19SingleTileSchedulerILb1ELb0ELb0ELi128EEEEEEEEEvNT_6ParamsE$_ZN4cute3eso3ESOILb1ELb0EJNS_5tupleIJNS_1CILi1EEENS3_ILi0EEEEEEiNS3_ILi1024EEEEEC2ERKS6_RKiRKS7_)
$_ZN7cutlass13device_kernelIN5flash19enable_sm80_to_sm89INS1_16FlashAttnBwdSm80INS1_25CollectiveMainloopBwdSm80ILi2ELi2EN4cute5tupleIJNS5_1CILi128EEES8_NS7_ILi64EEEEEENS_10bfloat16_tEfNS_4arch4Sm80ELb0ELb1ELb1ELb1ELb0ELb0ELb0ELb0ELi2ELi4ELi4ELi4ELb0EEENS1_24CollectiveEpilogueBwdGQAISA_fSD_Li256ELb1ELb0EEENS1_19SingleTileSchedulerILb1ELb0ELb0ELi128EEEEEEEEEvNT_6ParamsE$_ZN4cute3eso3ESOILb1ELb0EJNS_5tupleIJNS_1CILi1EEENS3_ILi0EEEEEEiNS3_ILi1024EEEEEC2ERKS6_RKiRKS7_:
[----:B------:R-:W-:Y:S02]  /*8710*/  IADD3 R2, R2, -c[0x0][0x20], RZ ;  /* 0x8000080002027a10 */ /* 0x000fe40007ffe0ff */
[----:B------:R-:W-:-:S03]  /*8720*/  MOV R9, 0x0 ;  /* 0x0000000000097802 */ /* 0x000fc60000000f00 */
[----:B------:R1:W-:Y:S01]  /*8730*/  STL [R2], R3 ;  /* 0x0000000302007387 */ /* 0x0003e20000100800 */
[----:B------:R-:W-:Y:S05]  /*8740*/  RET.REL.NODEC R8 `(_ZN7cutlass13device_kernelIN5flash19enable_sm80_to_sm89INS1_16FlashAttnBwdSm80INS1_25CollectiveMainloopBwdSm80ILi2ELi2EN4cute5tupleIJNS5_1CILi128EEES8_NS7_ILi64EEEEEENS_10bfloat16_tEfNS_4arch4Sm80ELb0ELb1ELb1ELb1ELb0ELb0ELb0ELb0ELi2ELi4ELi4ELi4ELb0EEENS1_24CollectiveEpilogueBwdGQAISA_fSD_Li256ELb1ELb0EEENS1_19SingleTileSchedulerILb1ELb0ELb0ELi128EEEEEEEEEvNT_6ParamsE) ;  /* 0xffff78b008007950 */ /* 0x000fea0003c3ffff */
        .type           $_ZN7cutlass13device_kernelIN5flash19enable_sm80_to_sm89INS1_16FlashAttnBwdSm80INS1_25CollectiveMainloopBwdSm80ILi2ELi2EN4cute5tupleIJNS5_1CILi128EEES8_NS7_ILi64EEEEEENS_10bfloat16_tEfNS_4arch4Sm80ELb0ELb1ELb1ELb1ELb0ELb0ELb0ELb0ELi2ELi4ELi4ELi4ELb0EEENS1_24CollectiveEpilogueBwdGQAISA_fSD_Li256ELb1ELb0EEENS1_19SingleTileSchedulerILb1ELb0ELb0ELi128EEEEEEEEEvNT_6ParamsE$_ZN4cute3eso3ESOILb1ELb0EJNS_5tupleIJNS_1CILi1EEENS3_ILi0EEEEEElS5_EEC2ERKS6_RKlRKS5_,@function
        .size           $_ZN7cutlass13device_kernelIN5flash19enable_sm80_to_sm89INS1_16FlashAttnBwdSm80INS1_25CollectiveMainloopBwdSm80ILi2ELi2EN4cute5tupleIJNS5_1CILi128EEES8_NS7_ILi64EEEEEENS_10bfloat16_tEfNS_4arch4Sm80ELb0ELb1ELb1ELb1ELb0ELb0ELb0ELb0ELi2ELi4ELi4ELi4ELb0EEENS1_24CollectiveEpilogueBwdGQAISA_fSD_Li256ELb1ELb0EEENS1_19SingleTileSchedulerILb1ELb0ELb0ELi128EEEEEEEEEvNT_6ParamsE$_ZN4cute3eso3ESOILb1ELb0EJNS_5tupleIJNS_1CILi1EEENS3_ILi0EEEEEElS5_EEC2ERKS6_RKlRKS5_,($_ZN7cutlass13device_kernelIN5flash19enable_sm80_to_sm89INS1_16FlashAttnBwdSm80INS1_25CollectiveMainloopBwdSm80ILi2ELi2EN4cute5tupleIJNS5_1CILi128EEES8_NS7_ILi64EEEEEENS_10bfloat16_tEfNS_4arch4Sm80ELb0ELb1ELb1ELb1ELb0ELb0ELb0ELb0ELi2ELi4ELi4ELi4ELb0EEENS1_24CollectiveEpilogueBwdGQAISA_fSD_Li256ELb1ELb0EEENS1_19SingleTileSchedulerILb1ELb0ELb0ELi128EEEEEEEEEvNT_6ParamsE$_ZN4cute3eso3ESOILb1ELb0EJNS_5tupleIJNS_1CILi1EEENS3_ILi2EEEEEENS2_IJNS3_ILi0EEEiEEEEEC2ERKS6_RKS8_ - $_ZN7cutlass13device_kernelIN5flash19enable_sm80_to_sm89INS1_16FlashAttnBwdSm80INS1_25CollectiveMainloopBwdSm80ILi2ELi2EN4cute5tupleIJNS5_1CILi128EEES8_NS7_ILi64EEEEEENS_10bfloat16_tEfNS_4arch4Sm80ELb0ELb1ELb1ELb1ELb0ELb0ELb0ELb0ELi2ELi4ELi4ELi4ELb0EEENS1_24CollectiveEpilogueBwdGQAISA_fSD_Li256ELb1ELb0EEENS1_19SingleTileSchedulerILb1ELb0ELb0ELi128EEEEEEEEEvNT_6ParamsE$_ZN4cute3eso3ESOILb1ELb0EJNS_5tupleIJNS_1CILi1EEENS3_ILi0EEEEEElS5_EEC2ERKS6_RKlRKS5_)
$_ZN7cutlass13device_kernelIN5flash19enable_sm80_to_sm89INS1_16FlashAttnBwdSm80INS1_25CollectiveMainloopBwdSm80ILi2ELi2EN4cute5tupleIJNS5_1CILi128EEES8_NS7_ILi64EEEEEENS_10bfloat16_tEfNS_4arch4Sm80ELb0ELb1ELb1ELb1ELb0ELb0ELb0ELb0ELi2ELi4ELi4ELi4ELb0EEENS1_24CollectiveEpilogueBwdGQAISA_fSD_Li256ELb1ELb0EEENS1_19SingleTileSchedulerILb1ELb0ELb0ELi128EEEEEEEEEvNT_6ParamsE$_ZN4cute3eso3ESOILb1ELb0EJNS_5tupleIJNS_1CILi1EEENS3_ILi0EEEEEElS5_EEC2ERKS6_RKlRKS5_:
[----:B------:R-:W-:Y:S01]  /*8750*/  IADD3 R3, R3, -c[0x0][0x20], RZ ;  /* 0x8000080003037a10 */ /* 0x000fe20007ffe0ff */
[----:B------:R-:W-:Y:S01]  /*8760*/  IMAD.MOV.U32 R82, RZ, RZ, R2 ;  /* 0x000000ffff527224 */ /* 0x000fe200078e0002 */
[----:B------:R-:W-:Y:S01]  /*8770*/  MOV R90, R6 ;  /* 0x00000006005a7202 */ /* 0x000fe20000000f00 */
[----:B------:R-:W-:Y:S01]  /*8780*/  IMAD.MOV.U32 R83, RZ, RZ, R5 ;  /* 0x000000ffff537224 */ /* 0x000fe200078e0005 */
[----:B------:R-:W-:-:S04]  /*8790*/  MOV R91, 0x0 ;  /* 0x00000000005b7802 */ /* 0x000fc80000000f00 */
[----:B------:R1:W-:Y:S01]  /*87a0*/  STL.64 [R3], R82 ;  /* 0x0000005203007387 */ /* 0x0003e20000100a00 */
[----:B------:R-:W-:Y:S05]  /*87b0*/  RET.REL.NODEC R90 `(_ZN7cutlass13device_kernelIN5flash19enable_sm80_to_sm89INS1_16FlashAttnBwdSm80INS1_25CollectiveMainloopBwdSm80ILi2ELi2EN4cute5tupleIJNS5_1CILi128EEES8_NS7_ILi64EEEEEENS_10bfloat16_tEfNS_4arch4Sm80ELb0ELb1ELb1ELb1ELb0ELb0ELb0ELb0ELi2ELi4ELi4ELi4ELb0EEENS1_24CollectiveEpilogueBwdGQAISA_fSD_Li256ELb1ELb0EEENS1_19SingleTileSchedulerILb1ELb0ELb0ELi128EEEEEEEEEvNT_6ParamsE) ;  /* 0xffff78405a007950 */ /* 0x000fea0003c3ffff */
        .type           $_ZN7cutlass13device_kernelIN5flash19enable_sm80_to_sm89INS1_16FlashAttnBwdSm80INS1_25CollectiveMainloopBwdSm80ILi2ELi2EN4cute5tupleIJNS5_1CILi128EEES8_NS7_ILi64EEEEEENS_10bfloat16_tEfNS_4arch4Sm80ELb0ELb1ELb1ELb1ELb0ELb0ELb0ELb0ELi2ELi4ELi4ELi4ELb0EEENS1_24CollectiveEpilogueBwdGQAISA_fSD_Li256ELb1ELb0EEENS1_19SingleTileSchedulerILb1ELb0ELb0ELi128EEEEEEEEEvNT_6ParamsE$_ZN4cute3eso3ESOILb1ELb0EJNS_5tupleIJNS_1CILi1EEENS3_ILi2EEEEEENS2_IJNS3_ILi0EEEiEEEEEC2ERKS6_RKS8_,@function
        .size           $_ZN7cutlass13device_kernelIN5flash19enable_sm80_to_sm89INS1_16FlashAttnBwdSm80INS1_25CollectiveMainloopBwdSm80ILi2ELi2EN4cute5tupleIJNS5_1CILi128EEES8_NS7_ILi64EEEEEENS_10bfloat16_tEfNS_4arch4Sm80ELb0ELb1ELb1ELb1ELb0ELb0ELb0ELb0ELi2ELi4ELi4ELi4ELb0EEENS1_24CollectiveEpilogueBwdGQAISA_fSD_Li256ELb1ELb0EEENS1_19SingleTileSchedulerILb1ELb0ELb0ELi128EEEEEEEEEvNT_6ParamsE$_ZN4cute3eso3ESOILb1ELb0EJNS_5tupleIJNS_1CILi1EEENS3_ILi2EEEEEENS2_IJNS3_ILi0EEEiEEEEEC2ERKS6_RKS8_,($_ZN7cutlass13device_kernelIN5flash19enable_sm80_to_sm89INS1_16FlashAttnBwdSm80INS1_25CollectiveMainloopBwdSm80ILi2ELi2EN4cute5tupleIJNS5_1CILi128EEES8_NS7_ILi64EEEEEENS_10bfloat16_tEfNS_4arch4Sm80ELb0ELb1ELb1ELb1ELb0ELb0ELb0ELb0ELi2ELi4ELi4ELi4ELb0EEENS1_24CollectiveEpilogueBwdGQAISA_fSD_Li256ELb1ELb0EEENS1_19SingleTileSchedulerILb1ELb0ELb0ELi128EEEEEEEEEvNT_6ParamsE$_ZN4cute3eso3ESOILb1ELb0EJNS_5tupleIJNS_1CILi1EEENS3_ILi2EEES5_EEENS2_IJS4_NS3_ILi256EEEiEEEEEC2ERKS6_RKS8_ - $_ZN7cutlass13device_kernelIN5flash19enable_sm80_to_sm89INS1_16FlashAttnBwdSm80INS1_25CollectiveMainloopBwdSm80ILi2ELi2EN4cute5tupleIJNS5_1CILi128EEES8_NS7_ILi64EEEEEENS_10bfloat16_tEfNS_4arch4Sm80ELb0ELb1ELb1ELb1ELb0ELb0ELb0ELb0ELi2ELi4ELi4ELi4ELb0EEENS1_24CollectiveEpilogueBwdGQAISA_fSD_Li256ELb1ELb0EEENS1_19SingleTileSchedulerILb1ELb0ELb0ELi128EEEEEEEEEvNT_6ParamsE$_ZN4cute3eso3ESOILb1ELb0EJNS_5tupleIJNS_1CILi1EEENS3_ILi2EEEEEENS2_IJNS3_ILi0EEEiEEEEEC2ERKS6_RKS8_)
$_ZN7cutlass13device_kernelIN5flash19enable_sm80_to_sm89INS1_16FlashAttnBwdSm80INS1_25CollectiveMainloopBwdSm80ILi2ELi2EN4cute5tupleIJNS5_1CILi128EEES8_NS7_ILi64EEEEEENS_10bfloat16_tEfNS_4arch4Sm80ELb0ELb1ELb1ELb1ELb0ELb0ELb0ELb0ELi2ELi4ELi4ELi4ELb0EEENS1_24CollectiveEpilogueBwdGQAISA_fSD_Li256ELb1ELb0EEENS1_19SingleTileSchedulerILb1ELb0ELb0ELi128EEEEEEEEEvNT_6ParamsE$_ZN4cute3eso3ESOILb1ELb0EJNS_5tupleIJNS_1CILi1EEENS3_ILi2EEEEEENS2_IJNS3_ILi0EEEiEEEEEC2ERKS6_RKS8_:
[----:B------:R-:W-:Y:S02]  /*87c0*/  IADD3 R3, R13, -c[0x0][0x20], RZ ;  /* 0x800008000d037a10 */ /* 0x000fe40007ffe0ff */
[----:B------:R-:W-:-:S03]  /*87d0*/  MOV R5, 0x0 ;  /* 0x0000000000057802 */ /* 0x000fc60000000f00 */
[----:B------:R1:W-:Y:S01]  /*87e0*/  STL [R3], R2 ;  /* 0x0000000203007387 */ /* 0x0003e20000100800 */
[----:B------:R-:W-:Y:S05]  /*87f0*/  RET.REL.NODEC R4 `(_ZN7cutlass13device_kernelIN5flash19enable_sm80_to_sm89INS1_16FlashAttnBwdSm80INS1_25CollectiveMainloopBwdSm80ILi2ELi2EN4cute5tupleIJNS5_1CILi128EEES8_NS7_ILi64EEEEEENS_10bfloat16_tEfNS_4arch4Sm80ELb0ELb1ELb1ELb1ELb0ELb0ELb0ELb0ELi2ELi4ELi4ELi4ELb0EEENS1_24CollectiveEpilogueBwdGQAISA_fSD_Li256ELb1ELb0EEENS1_19SingleTileSchedulerILb1ELb0ELb0ELi128EEEEEEEEEvNT_6ParamsE) ;  /* 0xffff780004007950 */ /* 0x000fea0003c3ffff */
        .type           $_ZN7cutlass13device_kernelIN5flash19enable_sm80_to_sm89INS1_16FlashAttnBwdSm80INS1_25CollectiveMainloopBwdSm80ILi2ELi2EN4cute5tupleIJNS5_1CILi128EEES8_NS7_ILi64EEEEEENS_10bfloat16_tEfNS_4arch4Sm80ELb0ELb1ELb1ELb1ELb0ELb0ELb0ELb0ELi2ELi4ELi4ELi4ELb0EEENS1_24CollectiveEpilogueBwdGQAISA_fSD_Li256ELb1ELb0EEENS1_19SingleTileSchedulerILb1ELb0ELb0ELi128EEEEEEEEEvNT_6ParamsE$_ZN4cute3eso3ESOILb1ELb0EJNS_5tupleIJNS_1CILi1EEENS3_ILi2EEES5_EEENS2_IJS4_NS3_ILi256EEEiEEEEEC2ERKS6_RKS8_,@function
        .size           $_ZN7cutlass13device_kernelIN5flash19enable_sm80_to_sm89INS1_16FlashAttnBwdSm80INS1_25CollectiveMainloopBwdSm80ILi2ELi2EN4cute5tupleIJNS5_1CILi128EEES8_NS7_ILi64EEEEEENS_10bfloat16_tEfNS_4arch4Sm80ELb0ELb1ELb1ELb1ELb0ELb0ELb0ELb0ELi2ELi4ELi4ELi4ELb0EEENS1_24CollectiveEpilogueBwdGQAISA_fSD_Li256ELb1ELb0EEENS1_19SingleTileSchedulerILb1ELb0ELb0ELi128EEEEEEEEEvNT_6ParamsE$_ZN4cute3eso3ESOILb1ELb0EJNS_5tupleIJNS_1CILi1EEENS3_ILi2EEES5_EEENS2_IJS4_NS3_ILi256EEEiEEEEEC2ERKS6_RKS8_,($_ZN7cutlass13device_kernelIN5flash19enable_sm80_to_sm89INS1_16FlashAttnBwdSm80INS1_25CollectiveMainloopBwdSm80ILi2ELi2EN4cute5tupleIJNS5_1CILi128EEES8_NS7_ILi64EEEEEENS_10bfloat16_tEfNS_4arch4Sm80ELb0ELb1ELb1ELb1ELb0ELb0ELb0ELb0ELi2ELi4ELi4ELi4ELb0EEENS1_24CollectiveEpilogueBwdGQAISA_fSD_Li256ELb1ELb0EEENS1_19SingleTileSchedulerILb1ELb0ELb0ELi128EEEEEEEEEvNT_6ParamsE$_ZN4cute3eso3ESOILb1ELb0EJNS_5tupleIJNS_1CILi2EEEEEENS2_IJiEEEEEC2ERKS5_RKS6_ - $_ZN7cutlass13device_kernelIN5flash19enable_sm80_to_sm89INS1_16FlashAttnBwdSm80INS1_25CollectiveMainloopBwdSm80ILi2ELi2EN4cute5tupleIJNS5_1CILi128EEES8_NS7_ILi64EEEEEENS_10bfloat16_tEfNS_4arch4Sm80ELb0ELb1ELb1ELb1ELb0ELb0ELb0ELb0ELi2ELi4ELi4ELi4ELb0EEENS1_24CollectiveEpilogueBwdGQAISA_fSD_Li256ELb1ELb0EEENS1_19SingleTileSchedulerILb1ELb0ELb0ELi128EEEEEEEEEvNT_6ParamsE$_ZN4cute3eso3ESOILb1ELb0EJNS_5tupleIJNS_1CILi1EEENS3_ILi2EEES5_EEENS2_IJS4_NS3_ILi256EEEiEEEEEC2ERKS6_RKS8_)
$_ZN7cutlass13device_kernelIN5flash19enable_sm80_to_sm89INS1_16FlashAttnBwdSm80INS1_25CollectiveMainloopBwdSm80ILi2ELi2EN4cute5tupleIJNS5_1CILi128EEES8_NS7_ILi64EEEEEENS_10bfloat16_tEfNS_4arch4Sm80ELb0ELb1ELb1ELb1ELb0ELb0ELb0ELb0ELi2ELi4ELi4ELi4ELb0EEENS1_24CollectiveEpilogueBwdGQAISA_fSD_Li256ELb1ELb0EEENS1_19SingleTileSchedulerILb1ELb0ELb0ELi128EEEEEEEEEvNT_6ParamsE$_ZN4cute3eso3ESOILb1ELb0EJNS_5tupleIJNS_1CILi1EEENS3_ILi2EEES5_EEENS2_IJS4_NS3_ILi256EEEiEEEEEC2ERKS6_RKS8_:
[----:B------:R-:W-:Y:S02]  /*8800*/  IADD3 R3, R11, -c[0x0][0x20], RZ ;  /* 0x800008000b037a10 */ /* 0x000fe40007ffe0ff */
[----:B------:R-:W-:-:S03]  /*8810*/  MOV R5, 0x0 ;  /* 0x0000000000057802 */ /* 0x000fc60000000f00 */
[----:B------:R1:W-:Y:S01]  /*8820*/  STL [R3], R2 ;  /* 0x0000000203007387 */ /* 0x0003e20000100800 */
[----:B------:R-:W-:Y:S05]  /*8830*/  RET.REL.NODEC R4 `(_ZN7cutlass13device_kernelIN5flash19enable_sm80_to_sm89INS1_16FlashAttnBwdSm80INS1_25CollectiveMainloopBwdSm80ILi2ELi2EN4cute5tupleIJNS5_1CILi128EEES8_NS7_ILi64EEEEEENS_10bfloat16_tEfNS_4arch4Sm80ELb0ELb1ELb1ELb1ELb0ELb0ELb0ELb0ELi2ELi4ELi4ELi4ELb0EEENS1_24CollectiveEpilogueBwdGQAISA_fSD_Li256ELb1ELb0EEENS1_19SingleTileSchedulerILb1ELb0ELb0ELi128EEEEEEEEEvNT_6ParamsE) ;  /* 0xffff77c004007950 */ /* 0x000fea0003c3ffff */
        .type           $_ZN7cutlass13device_kernelIN5flash19enable_sm80_to_sm89INS1_16FlashAttnBwdSm80INS1_25CollectiveMainloopBwdSm80ILi2ELi2EN4cute5tupleIJNS5_1CILi128EEES8_NS7_ILi64EEEEEENS_10bfloat16_tEfNS_4arch4Sm80ELb0ELb1ELb1ELb1ELb0ELb0ELb0ELb0ELi2ELi4ELi4ELi4ELb0EEENS1_24CollectiveEpilogueBwdGQAISA_fSD_Li256ELb1ELb0EEENS1_19SingleTileSchedulerILb1ELb0ELb0ELi128EEEEEEEEEvNT_6ParamsE$_ZN4cute3eso3ESOILb1ELb0EJNS_5tupleIJNS_1CILi2EEEEEENS2_IJiEEEEEC2ERKS5_RKS6_,@function
        .size           $_ZN7cutlass13device_kernelIN5flash19enable_sm80_to_sm89INS1_16FlashAttnBwdSm80INS1_25CollectiveMainloopBwdSm80ILi2ELi2EN4cute5tupleIJNS5_1CILi128EEES8_NS7_ILi64EEEEEENS_10bfloat16_tEfNS_4arch4Sm80ELb0ELb1ELb1ELb1ELb0ELb0ELb0ELb0ELi2ELi4ELi4ELi4ELb0EEENS1_24CollectiveEpilogueBwdGQAISA_fSD_Li256ELb1ELb0EEENS1_19SingleTileSchedulerILb1ELb0ELb0ELi128EEEEEEEEEvNT_6ParamsE$_ZN4cute3eso3ESOILb1ELb0EJNS_5tupleIJNS_1CILi2EEEEEENS2_IJiEEEEEC2ERKS5_RKS6_,($_ZN7cutlass13device_kernelIN5flash19enable_sm80_to_sm89INS1_16FlashAttnBwdSm80INS1_25CollectiveMainloopBwdSm80ILi2ELi2EN4cute5tupleIJNS5_1CILi128EEES8_NS7_ILi64EEEEEENS_10bfloat16_tEfNS_4arch4Sm80ELb0ELb1ELb1ELb1ELb0ELb0ELb0ELb0ELi2ELi4ELi4ELi4ELb0EEENS1_24CollectiveEpilogueBwdGQAISA_fSD_Li256ELb1ELb0EEENS1_19SingleTileSchedulerILb1ELb0ELb0ELi128EEEEEEEEEvNT_6ParamsE$_ZN4cute3eso3ESOILb1ELb0EJNS_5tupleIJNS_1CILi2EEEEEENS2_IJiEEENS3_ILi1EEES7_EEC2ERKS5_RKS6_RKS7_SE_ - $_ZN7cutlass13device_kernelIN5flash19enable_sm80_to_sm89INS1_16FlashAttnBwdSm80INS1_25CollectiveMainloopBwdSm80ILi2ELi2EN4cute5tupleIJNS5_1CILi128EEES8_NS7_ILi64EEEEEENS_10bfloat16_tEfNS_4arch4Sm80ELb0ELb1ELb1ELb1ELb0ELb0ELb0ELb0ELi2ELi4ELi4ELi4ELb0EEENS1_24CollectiveEpilogueBwdGQAISA_fSD_Li256ELb1ELb0EEENS1_19SingleTileSchedulerILb1ELb0ELb0ELi128EEEEEEEEEvNT_6ParamsE$_ZN4cute3eso3ESOILb1ELb0EJNS_5tupleIJNS_1CILi2EEEEEENS2_IJiEEEEEC2ERKS5_RKS6_)
$_ZN7cutlass13device_kernelIN5flash19enable_sm80_to_sm89INS1_16FlashAttnBwdSm80INS1_25CollectiveMainloopBwdSm80ILi2ELi2EN4cute5tupleIJNS5_1CILi128EEES8_NS7_ILi64EEEEEENS_10bfloat16_tEfNS_4arch4Sm80ELb0ELb1ELb1ELb1ELb0ELb0ELb0ELb0ELi2ELi4ELi4ELi4ELb0EEENS1_24CollectiveEpilogueBwdGQAISA_fSD_Li256ELb1ELb0EEENS1_19SingleTileSchedulerILb1ELb0ELb0ELi128EEEEEEEEEvNT_6ParamsE$_ZN4cute3eso3ESOILb1ELb0EJNS_5tupleIJNS_1CILi2EEEEEENS2_IJiEEEEEC2ERKS5_RKS6_:
[----:B------:R-:W-:Y:S02]  /*8840*/  IADD3 R2, R68, -c[0x0][0x20], RZ ;  /* 0x8000080044027a10 */ /* 0x000fe40007ffe0ff */
[----:B------:R-:W-:-:S03]  /*8850*/  MOV R7, 0x0 ;  /* 0x0000000000077802 */ /* 0x000fc60000000f00 */
[----:B------:R1:W-:Y:S01]  /*8860*/  STL [R2], R3 ;  /* 0x0000000302007387 */ /* 0x0003e20000100800 */
[----:B------:R-:W-:Y:S05]  /*8870*/  RET.REL.NODEC R6 `(_ZN7cutlass13device_kernelIN5flash19enable_sm80_to_sm89INS1_16FlashAttnBwdSm80INS1_25CollectiveMainloopBwdSm80ILi2ELi2EN4cute5tupleIJNS5_1CILi128EEES8_NS7_ILi64EEEEEENS_10bfloat16_tEfNS_4arch4Sm80ELb0ELb1ELb1ELb1ELb0ELb0ELb0ELb0ELi2ELi4ELi4ELi4ELb0EEENS1_24CollectiveEpilogueBwdGQAISA_fSD_Li256ELb1ELb0EEENS1_19SingleTileSchedulerILb1ELb0ELb0ELi128EEEEEEEEEvNT_6ParamsE) ;  /* 0xffff778006007950 */ /* 0x000fea0003c3ffff */
        .type           $_ZN7cutlass13device_kernelIN5flash19enable_sm80_to_sm89INS1_16FlashAttnBwdSm80INS1_25CollectiveMainloopBwdSm80ILi2ELi2EN4cute5tupleIJNS5_1CILi128EEES8_NS7_ILi64EEEEEENS_10bfloat16_tEfNS_4arch4Sm80ELb0ELb1ELb1ELb1ELb0ELb0ELb0ELb0ELi2ELi4ELi4ELi4ELb0EEENS1_24CollectiveEpilogueBwdGQAISA_fSD_Li256ELb1ELb0EEENS1_19SingleTileSchedulerILb1ELb0ELb0ELi128EEEEEEEEEvNT_6ParamsE$_ZN4cute3eso3ESOILb1ELb0EJNS_5tupleIJNS_1CILi2EEEEEENS2_IJiEEENS3_ILi1EEES7_EEC2ERKS5_RKS6_RKS7_SE_,@function
        .size           $_ZN7cutlass13device_kernelIN5flash19enable_sm80_to_sm89INS1_16FlashAttnBwdSm80INS1_25CollectiveMainloopBwdSm80ILi2ELi2EN4cute5tupleIJNS5_1CILi128EEES8_NS7_ILi64EEEEEENS_10bfloat16_tEfNS_4arch4Sm80ELb0ELb1ELb1ELb1ELb0ELb0ELb0ELb0ELi2ELi4ELi4ELi4ELb0EEENS1_24CollectiveEpilogueBwdGQAISA_fSD_Li256ELb1ELb0EEENS1_19SingleTileSchedulerILb1ELb0ELb0ELi128EEEEEEEEEvNT_6ParamsE$_ZN4cute3eso3ESOILb1ELb0EJNS_5tupleIJNS_1CILi2EEEEEENS2_IJiEEENS3_ILi1EEES7_EEC2ERKS5_RKS6_RKS7_SE_,($_ZN7cutlass13device_kernelIN5flash19enable_sm80_to_sm89INS1_16FlashAttnBwdSm80INS1_25CollectiveMainloopBwdSm80ILi2ELi2EN4cute5tupleIJNS5_1CILi128EEES8_NS7_ILi64EEEEEENS_10bfloat16_tEfNS_4arch4Sm80ELb0ELb1ELb1ELb1ELb0ELb0ELb0ELb0ELi2ELi4ELi4ELi4ELb0EEENS1_24CollectiveEpilogueBwdGQAISA_fSD_Li256ELb1ELb0EEENS1_19SingleTileSchedulerILb1ELb0ELb0ELi128EEEEEEEEEvNT_6ParamsE$_ZN4cute3eso3ESOILb1ELb0EJNS_5tupleIJNS_1CILi2EEEEEENS2_IJiEEES4_NS3_ILi1EEEEEC2ERKS5_RKS6_RKS4_RKS7_ - $_ZN7cutlass13device_kernelIN5flash19enable_sm80_to_sm89INS1_16FlashAttnBwdSm80INS1_25CollectiveMainloopBwdSm80ILi2ELi2EN4cute5tupleIJNS5_1CILi128EEES8_NS7_ILi64EEEEEENS_10bfloat16_tEfNS_4arch4Sm80ELb0ELb1ELb1ELb1ELb0ELb0ELb0ELb0ELi2ELi4ELi4ELi4ELb0EEENS1_24CollectiveEpilogueBwdGQAISA_fSD_Li256ELb1ELb0EEENS1_19SingleTileSchedulerILb1ELb0ELb0ELi128EEEEEEEEEvNT_6ParamsE$_ZN4cute3eso3ESOILb1ELb0EJNS_5tupleIJNS_1CILi2EEEEEENS2_IJiEEENS3_ILi1EEES7_EEC2ERKS5_RKS6_RKS7_SE_)
$_ZN7cutlass13device_kernelIN5flash19enable_sm80_to_sm89INS1_16FlashAttnBwdSm80INS1_25CollectiveMainloopBwdSm80ILi2ELi2EN4cute5tupleIJNS5_1CILi128EEES8_NS7_ILi64EEEEEENS_10bfloat16_tEfNS_4arch4Sm80ELb0ELb1ELb1ELb1ELb0ELb0ELb0ELb0ELi2ELi4ELi4ELi4ELb0EEENS1_24CollectiveEpilogueBwdGQAISA_fSD_Li256ELb1ELb0EEENS1_19SingleTileSchedulerILb1ELb0ELb0ELi128EEEEEEEEEvNT_6ParamsE$_ZN4cute3eso3ESOILb1ELb0EJNS_5tupleIJNS_1CILi2EEEEEENS2_IJiEEENS3_ILi1EEES7_EEC2ERKS5_RKS6_RKS7_SE_:
[----:B------:R-:W-:Y:S01]  /*8880*/  IADD3 R2, R2, -c[0x0][0x20], RZ ;  /* 0x8000080002027a10 */ /* 0x000fe20007ffe0ff */
[----:B------:R-:W-:Y:S01]  /*8890*/  IMAD.MOV.U32 R8, RZ, RZ, R4 ;  /* 0x000000ffff087224 */ /* 0x000fe200078e0004 */
[----:B------:R-:W-:-:S03]  /*88a0*/  MOV R9, 0x0 ;  /* 0x0000000000097802 */ /* 0x000fc60000000f00 */
[----:B------:R1:W-:Y:S01]  /*88b0*/  STL [R2], R3 ;  /* 0x0000000302007387 */ /* 0x0003e20000100800 */
[----:B------:R-:W-:Y:S05]  /*88c0*/  RET.REL.NODEC R8 `(_ZN7cutlass13device_kernelIN5flash19enable_sm80_to_sm89INS1_16FlashAttnBwdSm80INS1_25CollectiveMainloopBwdSm80ILi2ELi2EN4cute5tupleIJNS5_1CILi128EEES8_NS7_ILi64EEEEEENS_10bfloat16_tEfNS_4arch4Sm80ELb0ELb1ELb1ELb1ELb0ELb0ELb0ELb0ELi2ELi4ELi4ELi4ELb0EEENS1_24CollectiveEpilogueBwdGQAISA_fSD_Li256ELb1ELb0EEENS1_19SingleTileSchedulerILb1ELb0ELb0ELi128EEEEEEEEEvNT_6ParamsE) ;  /* 0xffff773008007950 */ /* 0x000fea0003c3ffff */
        .type           $_ZN7cutlass13device_kernelIN5flash19enable_sm80_to_sm89INS1_16FlashAttnBwdSm80INS1_25CollectiveMainloopBwdSm80ILi2ELi2EN4cute5tupleIJNS5_1CILi128EEES8_NS7_ILi64EEEEEENS_10bfloat16_tEfNS_4arch4Sm80ELb0ELb1ELb1ELb1ELb0ELb0ELb0ELb0ELi2ELi4ELi4ELi4ELb0EEENS1_24CollectiveEpilogueBwdGQAISA_fSD_Li256ELb1ELb0EEENS1_19SingleTileSchedulerILb1ELb0ELb0ELi128EEEEEEEEEvNT_6ParamsE$_ZN4cute3eso3ESOILb1ELb0EJNS_5tupleIJNS_1CILi2EEEEEENS2_IJiEEES4_NS3_ILi1EEEEEC2ERKS5_RKS6_RKS4_RKS7_,@function
        .size           $_ZN7cutlass13device_kernelIN5flash19enable_sm80_to_sm89INS1_16FlashAttnBwdSm80INS1_25CollectiveMainloopBwdSm80ILi2ELi2EN4cute5tupleIJNS5_1CILi128EEES8_NS7_ILi64EEEEEENS_10bfloat16_tEfNS_4arch4Sm80ELb0ELb1ELb1ELb1ELb0ELb0ELb0ELb0ELi2ELi4ELi4ELi4ELb0EEENS1_24CollectiveEpilogueBwdGQAISA_fSD_Li256ELb1ELb0EEENS1_19SingleTileSchedulerILb1ELb0ELb0ELi128EEEEEEEEEvNT_6ParamsE$_ZN4cute3eso3ESOILb1ELb0EJNS_5tupleIJNS_1CILi2EEEEEENS2_IJiEEES4_NS3_ILi1EEEEEC2ERKS5_RKS6_RKS4_RKS7_,($_ZN7cutlass13device_kernelIN5flash19enable_sm80_to_sm89INS1_16FlashAttnBwdSm80INS1_25CollectiveMainloopBwdSm80ILi2ELi2EN4cute5tupleIJNS5_1CILi128EEES8_NS7_ILi64EEEEEENS_10bfloat16_tEfNS_4arch4Sm80ELb0ELb1ELb1ELb1ELb0ELb0ELb0ELb0ELi2ELi4ELi4ELi4ELb0EEENS1_24CollectiveEpilogueBwdGQAISA_fSD_Li256ELb1ELb0EEENS1_19SingleTileSchedulerILb1ELb0ELb0ELi128EEEEEEEEEvNT_6ParamsE$_ZN4cute3eso3ESOILb1ELb0EJNS_5tupleIJNS_1CILi2EEES4_EEENS2_IJNS3_ILi1EEEiEEEEEC2ERKS5_RKS7_ - $_ZN7cutlass13device_kernelIN5flash19enable_sm80_to_sm89INS1_16FlashAttnBwdSm80INS1_25CollectiveMainloopBwdSm80ILi2ELi2EN4cute5tupleIJNS5_1CILi128EEES8_NS7_ILi64EEEEEENS_10bfloat16_tEfNS_4arch4Sm80ELb0ELb1ELb1ELb1ELb0ELb0ELb0ELb0ELi2ELi4ELi4ELi4ELb0EEENS1_24CollectiveEpilogueBwdGQAISA_fSD_Li256ELb1ELb0EEENS1_19SingleTileSchedulerILb1ELb0ELb0ELi128EEEEEEEEEvNT_6ParamsE$_ZN4cute3eso3ESOILb1ELb0EJNS_5tupleIJNS_1CILi2EEEEEENS2_IJiEEES4_NS3_ILi1EEEEEC2ERKS5_RKS6_RKS4_RKS7_)
$_ZN7cutlass13device_kernelIN5flash19enable_sm80_to_sm89INS1_16FlashAttnBwdSm80INS1_25CollectiveMainloopBwdSm80ILi2ELi2EN4cute5tupleIJNS5_1CILi128EEES8_NS7_ILi64EEEEEENS_10bfloat16_tEfNS_4arch4Sm80ELb0ELb1ELb1ELb1ELb0ELb0ELb0ELb0ELi2ELi4ELi4ELi4ELb0EEENS1_24CollectiveEpilogueBwdGQAISA_fSD_Li256ELb1ELb0EEENS1_19SingleTileSchedulerILb1ELb0ELb0ELi128EEEEEEEEEvNT_6ParamsE$_ZN4cute3eso3ESOILb1ELb0EJNS_5tupleIJNS_1CILi2EEEEEENS2_IJiEEES4_NS3_ILi1EEEEEC2ERKS5_RKS6_RKS4_RKS7_:
[----:B------:R-:W-:Y:S02]  /*88d0*/  IADD3 R2, R2, -c[0x0][0x20], RZ ;  /* 0x8000080002027a10 */ /* 0x000fe40007ffe0ff */
[----:B------:R-:W-:-:S03]  /*88e0*/  MOV R5, 0x0 ;  /* 0x0000000000057802 */ /* 0x000fc60000000f00 */
[----:B------:R1:W-:Y:S01]  /*88f0*/  STL [R2], R3 ;  /* 0x0000000302007387 */ /* 0x0003e20000100800 */
[----:B------:R-:W-:Y:S05]  /*8900*/  RET.REL.NODEC R4 `(_ZN7cutlass13device_kernelIN5flash19enable_sm80_to_sm89INS1_16FlashAttnBwdSm80INS1_25CollectiveMainloopBwdSm80ILi2ELi2EN4cute5tupleIJNS5_1CILi128EEES8_NS7_ILi64EEEEEENS_10bfloat16_tEfNS_4arch4Sm80ELb0ELb1ELb1ELb1ELb0ELb0ELb0ELb0ELi2ELi4ELi4ELi4ELb0EEENS1_24CollectiveEpilogueBwdGQAISA_fSD_Li256ELb1ELb0EEENS1_19SingleTileSchedulerILb1ELb0ELb0ELi128EEEEEEEEEvNT_6ParamsE) ;  /* 0xffff76f004007950 */ /* 0x000fea0003c3ffff */
        .type           $_ZN7cutlass13device_kernelIN5flash19enable_sm80_to_sm89INS1_16FlashAttnBwdSm80INS1_25CollectiveMainloopBwdSm80ILi2ELi2EN4cute5tupleIJNS5_1CILi128EEES8_NS7_ILi64EEEEEENS_10bfloat16_tEfNS_4arch4Sm80ELb0ELb1ELb1ELb1ELb0ELb0ELb0ELb0ELi2ELi4ELi4ELi4ELb0EEENS1_24CollectiveEpilogueBwdGQAISA_fSD_Li256ELb1ELb0EEENS1_19SingleTileSchedulerILb1ELb0ELb0ELi128EEEEEEEEEvNT_6ParamsE$_ZN4cute3eso3ESOILb1ELb0EJNS_5tupleIJNS_1CILi2EEES4_EEENS2_IJNS3_ILi1EEEiEEEEEC2ERKS5_RKS7_,@function
        .size           $_ZN7cutlass13device_kernelIN5flash19enable_sm80_to_sm89INS1_16FlashAttnBwdSm80INS1_25CollectiveMainloopBwdSm80ILi2ELi2EN4cute5tupleIJNS5_1CILi128EEES8_NS7_ILi64EEEEEENS_10bfloat16_tEfNS_4arch4Sm80ELb0ELb1ELb1ELb1ELb0ELb0ELb0ELb0ELi2ELi4ELi4ELi4ELb0EEENS1_24CollectiveEpilogueBwdGQAISA_fSD_Li256ELb1ELb0EEENS1_19SingleTileSchedulerILb1ELb0ELb0ELi128EEEEEEEEEvNT_6ParamsE$_ZN4cute3eso3ESOILb1ELb0EJNS_5tupleIJNS_1CILi2EEES4_EEENS2_IJNS3_ILi1EEEiEEEEEC2ERKS5_RKS7_,($_ZN7cutlass13device_kernelIN5flash19enable_sm80_to_sm89INS1_16FlashAttnBwdSm80INS1_25CollectiveMainloopBwdSm80ILi2ELi2EN4cute5tupleIJNS5_1CILi128EEES8_NS7_ILi64EEEEEENS_10bfloat16_tEfNS_4arch4Sm80ELb0ELb1ELb1ELb1ELb0ELb0ELb0ELb0ELi2ELi4ELi4ELi4ELb0EEENS1_24CollectiveEpilogueBwdGQAISA_fSD_Li256ELb1ELb0EEENS1_19SingleTileSchedulerILb1ELb0ELb0ELi128EEEEEEEEEvNT_6ParamsE$_ZN4cute3eso3ESOILb1ELb0EJNS_5tupleIJNS_1CILi2EEES4_EEENS2_IJiNS3_ILi4096EEEEEEEEC2ERKS5_RKS7_ - $_ZN7cutlass13device_kernelIN5flash19enable_sm80_to_sm89INS1_16FlashAttnBwdSm80INS1_25CollectiveMainloopBwdSm80ILi2ELi2EN4cute5tupleIJNS5_1CILi128EEES8_NS7_ILi64EEEEEENS_10bfloat16_tEfNS_4arch4Sm80ELb0ELb1ELb1ELb1ELb0ELb0ELb0ELb0ELi2ELi4ELi4ELi4ELb0EEENS1_24CollectiveEpilogueBwdGQAISA_fSD_Li256ELb1ELb0EEENS1_19SingleTileSchedulerILb1ELb0ELb0ELi128EEEEEEEEEvNT_6ParamsE$_ZN4cute3eso3ESOILb1ELb0EJNS_5tupleIJNS_1CILi2EEES4_EEENS2_IJNS3_ILi1EEEiEEEEEC2ERKS5_RKS7_)
$_ZN7cutlass13device_kernelIN5flash19enable_sm80_to_sm89INS1_16FlashAttnBwdSm80INS1_25CollectiveMainloopBwdSm80ILi2ELi2EN4cute5tupleIJNS5_1CILi128EEES8_NS7_ILi64EEEEEENS_10bfloat16_tEfNS_4arch4Sm80ELb0ELb1ELb1ELb1ELb0ELb0ELb0ELb0ELi2ELi4ELi4ELi4ELb0EEENS1_24CollectiveEpilogueBwdGQAISA_fSD_Li256ELb1ELb0EEENS1_19SingleTileSchedulerILb1ELb0ELb0ELi128EEEEEEEEEvNT_6ParamsE$_ZN4cute3eso3ESOILb1ELb0EJNS_5tupleIJNS_1CILi2EEES4_EEENS2_IJNS3_ILi1EEEiEEEEEC2ERKS5_RKS7_:
[----:B------:R-:W-:Y:S02]  /*8910*/  IADD3 R3, R37, -c[0x0][0x20], RZ ;  /* 0x8000080025037a10 */ /* 0x000fe40007ffe0ff */
[----:B------:R-:W-:-:S03]  /*8920*/  MOV R5, 0x0 ;  /* 0x0000000000057802 */ /* 0x000fc60000000f00 */
[----:B------:R1:W-:Y:S01]  /*8930*/  STL [R3], R2 ;  /* 0x0000000203007387 */ /* 0x0003e20000100800 */
[----:B------:R-:W-:Y:S05]  /*8940*/  RET.REL.NODEC R4 `(_ZN7cutlass13device_kernelIN5flash19enable_sm80_to_sm89INS1_16FlashAttnBwdSm80INS1_25CollectiveMainloopBwdSm80ILi2ELi2EN4cute5tupleIJNS5_1CILi128EEES8_NS7_ILi64EEEEEENS_10bfloat16_tEfNS_4arch4Sm80ELb0ELb1ELb1ELb1ELb0ELb0ELb0ELb0ELi2ELi4ELi4ELi4ELb0EEENS1_24CollectiveEpilogueBwdGQAISA_fSD_Li256ELb1ELb0EEENS1_19SingleTileSchedulerILb1ELb0ELb0ELi128EEEEEEEEEvNT_6ParamsE) ;  /* 0xffff76b004007950 */ /* 0x000fea0003c3ffff */
        .type           $_ZN7cutlass13device_kernelIN5flash19enable_sm80_to_sm89INS1_16FlashAttnBwdSm80INS1_25CollectiveMainloopBwdSm80ILi2ELi2EN4cute5tupleIJNS5_1CILi128EEES8_NS7_ILi64EEEEEENS_10bfloat16_tEfNS_4arch4Sm80ELb0ELb1ELb1ELb1ELb0ELb0ELb0ELb0ELi2ELi4ELi4ELi4ELb0EEENS1_24CollectiveEpilogueBwdGQAISA_fSD_Li256ELb1ELb0EEENS1_19SingleTileSchedulerILb1ELb0ELb0ELi128EEEEEEEEEvNT_6ParamsE$_ZN4cute3eso3ESOILb1ELb0EJNS_5tupleIJNS_1CILi2EEES4_EEENS2_IJiNS3_ILi4096EEEEEEEEC2ERKS5_RKS7_,@function
        .size           $_ZN7cutlass13device_kernelIN5flash19enable_sm80_to_sm89INS1_16FlashAttnBwdSm80INS1_25CollectiveMainloopBwdSm80ILi2ELi2EN4cute5tupleIJNS5_1CILi128EEES8_NS7_ILi64EEEEEENS_10bfloat16_tEfNS_4arch4Sm80ELb0ELb1ELb1ELb1ELb0ELb0ELb0ELb0ELi2ELi4ELi4ELi4ELb0EEENS1_24CollectiveEpilogueBwdGQAISA_fSD_Li256ELb1ELb0EEENS1_19SingleTileSchedulerILb1ELb0ELb0ELi128EEEEEEEEEvNT_6ParamsE$_ZN4cute3eso3ESOILb1ELb0EJNS_5tupleIJNS_1CILi2EEES4_EEENS2_IJiNS3_ILi4096EEEEEEEEC2ERKS5_RKS7_,($_ZN7cutlass13device_kernelIN5flash19enable_sm80_to_sm89INS1_16FlashAttnBwdSm80INS1_25CollectiveMainloopBwdSm80ILi2ELi2EN4cute5tupleIJNS5_1CILi128EEES8_NS7_ILi64EEEEEENS_10bfloat16_tEfNS_4arch4Sm80ELb0ELb1ELb1ELb1ELb0ELb0ELb0ELb0ELi2ELi4ELi4ELi4ELb0EEENS1_24CollectiveEpilogueBwdGQAISA_fSD_Li256ELb1ELb0EEENS1_19SingleTileSchedulerILb1ELb0ELb0ELi128EEEEEEEEEvNT_6ParamsE$_ZN4cute3eso3ESOILb1ELb0EJNS_5tupleIJNS_1CILi2EEES4_EEENS2_IJiNS3_ILi512EEEEEEEEC2ERKS5_RKS7_ - $_ZN7cutlass13device_kernelIN5flash19enable_sm80_to_sm89INS1_16FlashAttnBwdSm80INS1_25CollectiveMainloopBwdSm80ILi2ELi2EN4cute5tupleIJNS5_1CILi128EEES8_NS7_ILi64EEEEEENS_10bfloat16_tEfNS_4arch4Sm80ELb0ELb1ELb1ELb1ELb0ELb0ELb0ELb0ELi2ELi4ELi4ELi4ELb0EEENS1_24CollectiveEpilogueBwdGQAISA_fSD_Li256ELb1ELb0EEENS1_19SingleTileSchedulerILb1ELb0ELb0ELi128EEEEEEEEEvNT_6ParamsE$_ZN4cute3eso3ESOILb1ELb0EJNS_5tupleIJNS_1CILi2EEES4_EEENS2_IJiNS3_ILi4096EEEEEEEEC2ERKS5_RKS7_)
$_ZN7cutlass13device_kernelIN5flash19enable_sm80_to_sm89INS1_16FlashAttnBwdSm80INS1_25CollectiveMainloopBwdSm80ILi2ELi2EN4cute5tupleIJNS5_1CILi128EEES8_NS7_ILi64EEEEEENS_10bfloat16_tEfNS_4arch4Sm80ELb0ELb1ELb1ELb1ELb0ELb0ELb0ELb0ELi2ELi4ELi4ELi4ELb0EEENS1_24CollectiveEpilogueBwdGQAISA_fSD_Li256ELb1ELb0EEENS1_19SingleTileSchedulerILb1ELb0ELb0ELi128EEEEEEEEEvNT_6ParamsE$_ZN4cute3eso3ESOILb1ELb0EJNS_5tupleIJNS_1CILi2EEES4_EEENS2_IJiNS3_ILi4096EEEEEEEEC2ERKS5_RKS7_:
[----:B------:R-:W-:Y:S02]  /*8950*/  IADD3 R3, R8, -c[0x0][0x20], RZ ;  /* 0x8000080008037a10 */ /* 0x000fe40007ffe0ff */
[----:B------:R-:W-:-:S03]  /*8960*/  MOV R5, 0x0 ;  /* 0x0000000000057802 */ /* 0x000fc60000000f00 */
[----:B------:R1:W-:Y:S01]  /*8970*/  STL [R3], R2 ;  /* 0x0000000203007387 */ /* 0x0003e20000100800 */
[----:B------:R-:W-:Y:S05]  /*8980*/  RET.REL.NODEC R4 `(_ZN7cutlass13device_kernelIN5flash19enable_sm80_to_sm89INS1_16FlashAttnBwdSm80INS1_25CollectiveMainloopBwdSm80ILi2ELi2EN4cute5tupleIJNS5_1CILi128EEES8_NS7_ILi64EEEEEENS_10bfloat16_tEfNS_4arch4Sm80ELb0ELb1ELb1ELb1ELb0ELb0ELb0ELb0ELi2ELi4ELi4ELi4ELb0EEENS1_24CollectiveEpilogueBwdGQAISA_fSD_Li256ELb1ELb0EEENS1_19SingleTileSchedulerILb1ELb0ELb0ELi128EEEEEEEEEvNT_6ParamsE) ;  /* 0xffff767004007950 */ /* 0x000fea0003c3ffff */
        .type           $_ZN7cutlass13device_kernelIN5flash19enable_sm80_to_sm89INS1_16FlashAttnBwdSm80INS1_25CollectiveMainloopBwdSm80ILi2ELi2EN4cute5tupleIJNS5_1CILi128EEES8_NS7_ILi64EEEEEENS_10bfloat16_tEfNS_4arch4Sm80ELb0ELb1ELb1ELb1ELb0ELb0ELb0ELb0ELi2ELi4ELi4ELi4ELb0EEENS1_24CollectiveEpilogueBwdGQAISA_fSD_Li256ELb1ELb0EEENS1_19SingleTileSchedulerILb1ELb0ELb0ELi128EEEEEEEEEvNT_6ParamsE$_ZN4cute3eso3ESOILb1ELb0EJNS_5tupleIJNS_1CILi2EEES4_EEENS2_IJiNS3_ILi512EEEEEEEEC2ERKS5_RKS7_,@function
        .size           $_ZN7cutlass13device_kernelIN5flash19enable_sm80_to_sm89INS1_16FlashAttnBwdSm80INS1_25CollectiveMainloopBwdSm80ILi2ELi2EN4cute5tupleIJNS5_1CILi128EEES8_NS7_ILi64EEEEEENS_10bfloat16_tEfNS_4arch4Sm80ELb0ELb1ELb1ELb1ELb0ELb0ELb0ELb0ELi2ELi4ELi4ELi4ELb0EEENS1_24CollectiveEpilogueBwdGQAISA_fSD_Li256ELb1ELb0EEENS1_19SingleTileSchedulerILb1ELb0ELb0ELi128EEEEEEEEEvNT_6ParamsE$_ZN4cute3eso3ESOILb1ELb0EJNS_5tupleIJNS_1CILi2EEES4_EEENS2_IJiNS3_ILi512EEEEEEEEC2ERKS5_RKS7_,($_ZN7cutlass13device_kernelIN5flash19enable_sm80_to_sm89INS1_16FlashAttnBwdSm80INS1_25CollectiveMainloopBwdSm80ILi2ELi2EN4cute5tupleIJNS5_1CILi128EEES8_NS7_ILi64EEEEEENS_10bfloat16_tEfNS_4arch4Sm80ELb0ELb1ELb1ELb1ELb0ELb0ELb0ELb0ELi2ELi4ELi4ELi4ELb0EEENS1_24CollectiveEpilogueBwdGQAISA_fSD_Li256ELb1ELb0EEENS1_19SingleTileSchedulerILb1ELb0ELb0ELi128EEEEEEEEEvNT_6ParamsE$_ZN4cute3eso3ESOILb1ELb0EJNS_5tupleIJNS_1CILi2EEES4_EEENS2_IJiiEEEEEC2ERKS5_RKS6_ - $_ZN7cutlass13device_kernelIN5flash19enable_sm80_to_sm89INS1_16FlashAttnBwdSm80INS1_25CollectiveMainloopBwdSm80ILi2ELi2EN4cute5tupleIJNS5_1CILi128EEES8_NS7_ILi64EEEEEENS_10bfloat16_tEfNS_4arch4Sm80ELb0ELb1ELb1ELb1ELb0ELb0ELb0ELb0ELi2ELi4ELi4ELi4ELb0EEENS1_24CollectiveEpilogueBwdGQAISA_fSD_Li256ELb1ELb0EEENS1_19SingleTileSchedulerILb1ELb0ELb0ELi128EEEEEEEEEvNT_6ParamsE$_ZN4cute3eso3ESOILb1ELb0EJNS_5tupleIJNS_1CILi2EEES4_EEENS2_IJiNS3_ILi512EEEEEEEEC2ERKS5_RKS7_)
$_ZN7cutlass13device_kernelIN5flash19enable_sm80_to_sm89INS1_16FlashAttnBwdSm80INS1_25CollectiveMainloopBwdSm80ILi2ELi2EN4cute5tupleIJNS5_1CILi128EEES8_NS7_ILi64EEEEEENS_10bfloat16_tEfNS_4arch4Sm80ELb0ELb1ELb1ELb1ELb0ELb0ELb0ELb0ELi2ELi4ELi4ELi4ELb0EEENS1_24CollectiveEpilogueBwdGQAISA_fSD_Li256ELb1ELb0EEENS1_19SingleTileSchedulerILb1ELb0ELb0ELi128EEEEEEEEEvNT_6ParamsE$_ZN4cute3eso3ESOILb1ELb0EJNS_5tupleIJNS_1CILi2EEES4_EEENS2_IJiNS3_ILi512EEEEEEEEC2ERKS5_RKS7_:
[----:B------:R-:W-:Y:S02]  /*8990*/  IADD3 R3, R38, -c[0x0][0x20], RZ ;  /* 0x8000080026037a10 */ /* 0x000fe40007ffe0ff */
[----:B------:R-:W-:-:S03]  /*89a0*/  MOV R5, 0x0 ;  /* 0x0000000000057802 */ /* 0x000fc60000000f00 */
[----:B------:R1:W-:Y:S01]  /*89b0*/  STL [R3], R2 ;  /* 0x0000000203007387 */ /* 0x0003e20000100800 */
[----:B------:R-:W-:Y:S05]  /*89c0*/  RET.REL.NODEC R4 `(_ZN7cutlass13device_kernelIN5flash19enable_sm80_to_sm89INS1_16FlashAttnBwdSm80INS1_25CollectiveMainloopBwdSm80ILi2ELi2EN4cute5tupleIJNS5_1CILi128EEES8_NS7_ILi64EEEEEENS_10bfloat16_tEfNS_4arch4Sm80ELb0ELb1ELb1ELb1ELb0ELb0ELb0ELb0ELi2ELi4ELi4ELi4ELb0EEENS1_24CollectiveEpilogueBwdGQAISA_fSD_Li256ELb1ELb0EEENS1_19SingleTileSchedulerILb1ELb0ELb0ELi128EEEEEEEEEvNT_6ParamsE) ;  /* 0xffff763004007950 */ /* 0x000fea0003c3ffff */
        .type           $_ZN7cutlass13device_kernelIN5flash19enable_sm80_to_sm89INS1_16FlashAttnBwdSm80INS1_25CollectiveMainloopBwdSm80ILi2ELi2EN4cute5tupleIJNS5_1CILi128EEES8_NS7_ILi64EEEEEENS_10bfloat16_tEfNS_4arch4Sm80ELb0ELb1ELb1ELb1ELb0ELb0ELb0ELb0ELi2ELi4ELi4ELi4ELb0EEENS1_24CollectiveEpilogueBwdGQAISA_fSD_Li256ELb1ELb0EEENS1_19SingleTileSchedulerILb1ELb0ELb0ELi128EEEEEEEEEvNT_6ParamsE$_ZN4cute3eso3ESOILb1ELb0EJNS_5tupleIJNS_1CILi2EEES4_EEENS2_IJiiEEEEEC2ERKS5_RKS6_,@function
        .size           $_ZN7cutlass13device_kernelIN5flash19enable_sm80_to_sm89INS1_16FlashAttnBwdSm80INS1_25CollectiveMainloopBwdSm80ILi2ELi2EN4cute5tupleIJNS5_1CILi128EEES8_NS7_ILi64EEEEEENS_10bfloat16_tEfNS_4arch4Sm80ELb0ELb1ELb1ELb1ELb0ELb0ELb0ELb0ELi2ELi4ELi4ELi4ELb0EEENS1_24CollectiveEpilogueBwdGQAISA_fSD_Li256ELb1ELb0EEENS1_19SingleTileSchedulerILb1ELb0ELb0ELi128EEEEEEEEEvNT_6ParamsE$_ZN4cute3eso3ESOILb1ELb0EJNS_5tupleIJNS_1CILi2EEES4_EEENS2_IJiiEEEEEC2ERKS5_RKS6_,($_ZN7cutlass13device_kernelIN5flash19enable_sm80_to_sm89INS1_16FlashAttnBwdSm80INS1_25CollectiveMainloopBwdSm80ILi2ELi2EN4cute5tupleIJNS5_1CILi128EEES8_NS7_ILi64EEEEEENS_10bfloat16_tEfNS_4arch4Sm80ELb0ELb1ELb1ELb1ELb0ELb0ELb0ELb0ELi2ELi4ELi4ELi4ELb0EEENS1_24CollectiveEpilogueBwdGQAISA_fSD_Li256ELb1ELb0EEENS1_19SingleTileSchedulerILb1ELb0ELb0ELi128EEEEEEEEEvNT_6ParamsE$_ZN4cute3eso3ESOILb1ELb0EJNS_5tupleIJNS_1CILi2EEES4_EEENS2_IJiiEEENS3_ILi1EEES7_EEC2ERKS5_RKS6_RKS7_SE_ - $_ZN7cutlass13device_kernelIN5flash19enable_sm80_to_sm89INS1_16FlashAttnBwdSm80INS1_25CollectiveMainloopBwdSm80ILi2ELi2EN4cute5tupleIJNS5_1CILi128EEES8_NS7_ILi64EEEEEENS_10bfloat16_tEfNS_4arch4Sm80ELb0ELb1ELb1ELb1ELb0ELb0ELb0ELb0ELi2ELi4ELi4ELi4ELb0EEENS1_24CollectiveEpilogueBwdGQAISA_fSD_Li256ELb1ELb0EEENS1_19SingleTileSchedulerILb1ELb0ELb0ELi128EEEEEEEEEvNT_6ParamsE$_ZN4cute3eso3ESOILb1ELb0EJNS_5tupleIJNS_1CILi2EEES4_EEENS2_IJiiEEEEEC2ERKS5_RKS6_)
$_ZN7cutlass13device_kernelIN5flash19enable_sm80_to_sm89INS1_16FlashAttnBwdSm80INS1_25CollectiveMainloopBwdSm80ILi2ELi2EN4cute5tupleIJNS5_1CILi128EEES8_NS7_ILi64EEEEEENS_10bfloat16_tEfNS_4arch4Sm80ELb0ELb1ELb1ELb1ELb0ELb0ELb0ELb0ELi2ELi4ELi4ELi4ELb0EEENS1_24CollectiveEpilogueBwdGQAISA_fSD_Li256ELb1ELb0EEENS1_19SingleTileSchedulerILb1ELb0ELb0ELi128EEEEEEEEEvNT_6ParamsE$_ZN4cute3eso3ESOILb1ELb0EJNS_5tupleIJNS_1CILi2EEES4_EEENS2_IJiiEEEEEC2ERKS5_RKS6_:
[----:B------:R-:W-:Y:S02]  /*89d0*/  IADD3 R3, R3, -c[0x0][0x20], RZ ;  /* 0x8000080003037a10 */ /* 0x000fe40007ffe0ff */
[----:B------:R-:W-:-:S03]  /*89e0*/  MOV R5, 0x0 ;  /* 0x0000000000057802 */ /* 0x000fc60000000f00 */
[----:B------:R1:W-:Y:S04]  /*89f0*/  STL [R3], R2 ;  /* 0x0000000203007387 */ /* 0x0003e80000100800 */
[----:B------:R1:W-:Y:S01]  /*8a00*/  STL [R3+0x4], R8 ;  /* 0x0000040803007387 */ /* 0x0003e20000100800 */
[----:B------:R-:W-:Y:S05]  /*8a10*/  RET.REL.NODEC R4 `(_ZN7cutlass13device_kernelIN5flash19enable_sm80_to_sm89INS1_16FlashAttnBwdSm80INS1_25CollectiveMainloopBwdSm80ILi2ELi2EN4cute5tupleIJNS5_1CILi128EEES8_NS7_ILi64EEEEEENS_10bfloat16_tEfNS_4arch4Sm80ELb0ELb1ELb1ELb1ELb0ELb0ELb0ELb0ELi2ELi4ELi4ELi4ELb0EEENS1_24CollectiveEpilogueBwdGQAISA_fSD_Li256ELb1ELb0EEENS1_19SingleTileSchedulerILb1ELb0ELb0ELi128EEEEEEEEEvNT_6ParamsE) ;  /* 0xffff75e004007950 */ /* 0x000fea0003c3ffff */
        .type           $_ZN7cutlass13device_kernelIN5flash19enable_sm80_to_sm89INS1_16FlashAttnBwdSm80INS1_25CollectiveMainloopBwdSm80ILi2ELi2EN4cute5tupleIJNS5_1CILi128EEES8_NS7_ILi64EEEEEENS_10bfloat16_tEfNS_4arch4Sm80ELb0ELb1ELb1ELb1ELb0ELb0ELb0ELb0ELi2ELi4ELi4ELi4ELb0EEENS1_24CollectiveEpilogueBwdGQAISA_fSD_Li256ELb1ELb0EEENS1_19SingleTileSchedulerILb1ELb0ELb0ELi128EEEEEEEEEvNT_6ParamsE$_ZN4cute3eso3ESOILb1ELb0EJNS_5tupleIJNS_1CILi2EEES4_EEENS2_IJiiEEENS3_ILi1EEES7_EEC2ERKS5_RKS6_RKS7_SE_,@function
        .size           $_ZN7cutlass13device_kernelIN5flash19enable_sm80_to_sm89INS1_16FlashAttnBwdSm80INS1_25CollectiveMainloopBwdSm80ILi2ELi2EN4cute5tupleIJNS5_1CILi128EEES8_NS7_ILi64EEEEEENS_10bfloat16_tEfNS_4arch4Sm80ELb0ELb1ELb1ELb1ELb0ELb0ELb0ELb0ELi2ELi4ELi4ELi4ELb0EEENS1_24CollectiveEpilogueBwdGQAISA_fSD_Li256ELb1ELb0EEENS1_19SingleTileSchedulerILb1ELb0ELb0ELi128EEEEEEEEEvNT_6ParamsE$_ZN4cute3eso3ESOILb1ELb0EJNS_5tupleIJNS_1CILi2EEES4_EEENS2_IJiiEEENS3_ILi1EEES7_EEC2ERKS5_RKS6_RKS7_SE_,($_ZN7cutlass13device_kernelIN5flash19enable_sm80_to_sm89INS1_16FlashAttnBwdSm80INS1_25CollectiveMainloopBwdSm80ILi2ELi2EN4cute5tupleIJNS5_1CILi128EEES8_NS7_ILi64EEEEEENS_10bfloat16_tEfNS_4arch4Sm80ELb0ELb1ELb1ELb1ELb0ELb0ELb0ELb0ELi2ELi4ELi4ELi4ELb0EEENS1_24CollectiveEpilogueBwdGQAISA_fSD_Li256ELb1ELb0EEENS1_19SingleTileSchedulerILb1ELb0ELb0ELi128EEEEEEEEEvNT_6ParamsE$_ZN4cute3eso3ESOILb1ELb0EJNS_5tupleIJNS_1CILi2EEES4_S4_EEENS2_IJNS3_ILi1EEENS3_ILi512EEEiEEEEEC2ERKS5_RKS8_ - $_ZN7cutlass13device_kernelIN5flash19enable_sm80_to_sm89INS1_16FlashAttnBwdSm80INS1_25CollectiveMainloopBwdSm80ILi2ELi2EN4cute5tupleIJNS5_1CILi128EEES8_NS7_ILi64EEEEEENS_10bfloat16_tEfNS_4arch4Sm80ELb0ELb1ELb1ELb1ELb0ELb0ELb0ELb0ELi2ELi4ELi4ELi4ELb0EEENS1_24CollectiveEpilogueBwdGQAISA_fSD_Li256ELb1ELb0EEENS1_19SingleTileSchedulerILb1ELb0ELb0ELi128EEEEEEEEEvNT_6ParamsE$_ZN4cute3eso3ESOILb1ELb0EJNS_5tupleIJNS_1CILi2EEES4_EEENS2_IJiiEEENS3_ILi1EEES7_EEC2ERKS5_RKS6_RKS7_SE_)
$_ZN7cutlass13device_kernelIN5flash19enable_sm80_to_sm89INS1_16FlashAttnBwdSm80INS1_25CollectiveMainloopBwdSm80ILi2ELi2EN4cute5tupleIJNS5_1CILi128EEES8_NS7_ILi64EEEEEENS_10bfloat16_tEfNS_4arch4Sm80ELb0ELb1ELb1ELb1ELb0ELb0ELb0ELb0ELi2ELi4ELi4ELi4ELb0EEENS1_24CollectiveEpilogueBwdGQAISA_fSD_Li256ELb1ELb0EEENS1_19SingleTileSchedulerILb1ELb0ELb0ELi128EEEEEEEEEvNT_6ParamsE$_ZN4cute3eso3ESOILb1ELb0EJNS_5tupleIJNS_1CILi2EEES4_EEENS2_IJiiEEENS3_ILi1EEES7_EEC2ERKS5_RKS6_RKS7_SE_:
[----:B------:R-:W-:Y:S01]  /*8a20*/  IADD3 R4, R4, -c[0x0][0x20], RZ ;  /* 0x8000080004047a10 */ /* 0x000fe20007ffe0ff */
[----:B------:R-:W-:Y:S01]  /*8a30*/  IMAD.MOV.U32 R92, RZ, RZ, R6 ;  /* 0x000000ffff5c7224 */ /* 0x000fe200078e0006 */
[----:B------:R-:W-:-:S03]  /*8a40*/  MOV R93, 0x0 ;  /* 0x00000000005d7802 */ /* 0x000fc60000000f00 */
[----:B------:R1:W-:Y:S04]  /*8a50*/  STL [R4], R2 ;  /* 0x0000000204007387 */ /* 0x0003e80000100800 */
[----:B------:R1:W-:Y:S01]  /*8a60*/  STL [R4+0x4], R3 ;  /* 0x0000040304007387 */ /* 0x0003e20000100800 */
[----:B------:R-:W-:Y:S05]  /*8a70*/  RET.REL.NODEC R92 `(_ZN7cutlass13device_kernelIN5flash19enable_sm80_to_sm89INS1_16FlashAttnBwdSm80INS1_25CollectiveMainloopBwdSm80ILi2ELi2EN4cute5tupleIJNS5_1CILi128EEES8_NS7_ILi64EEEEEENS_10bfloat16_tEfNS_4arch4Sm80ELb0ELb1ELb1ELb1ELb0ELb0ELb0ELb0ELi2ELi4ELi4ELi4ELb0EEENS1_24CollectiveEpilogueBwdGQAISA_fSD_Li256ELb1ELb0EEENS1_19SingleTileSchedulerILb1ELb0ELb0ELi128EEEEEEEEEvNT_6ParamsE) ;  /* 0xffff75805c007950 */ /* 0x000fea0003c3ffff */
        .type           $_ZN7cutlass13device_kernelIN5flash19enable_sm80_to_sm89INS1_16FlashAttnBwdSm80INS1_25CollectiveMainloopBwdSm80ILi2ELi2EN4cute5tupleIJNS5_1CILi128EEES8_NS7_ILi64EEEEEENS_10bfloat16_tEfNS_4arch4Sm80ELb0ELb1ELb1ELb1ELb0ELb0ELb0ELb0ELi2ELi4ELi4ELi4ELb0EEENS1_24CollectiveEpilogueBwdGQAISA_fSD_Li256ELb1ELb0EEENS1_19SingleTileSchedulerILb1ELb0ELb0ELi128EEEEEEEEEvNT_6ParamsE$_ZN4cute3eso3ESOILb1ELb0EJNS_5tupleIJNS_1CILi2EEES4_S4_EEENS2_IJNS3_ILi1EEENS3_ILi512EEEiEEEEEC2ERKS5_RKS8_,@function
        .size           $_ZN7cutlass13device_kernelIN5flash19enable_sm80_to_sm89INS1_16FlashAttnBwdSm80INS1_25CollectiveMainloopBwdSm80ILi2ELi2EN4cute5tupleIJNS5_1CILi128EEES8_NS7_ILi64EEEEEENS_10bfloat16_tEfNS_4arch4Sm80ELb0ELb1ELb1ELb1ELb0ELb0ELb0ELb0ELi2ELi4ELi4ELi4ELb0EEENS1_24CollectiveEpilogueBwdGQAISA_fSD_Li256ELb1ELb0EEENS1_19SingleTileSchedulerILb1ELb0ELb0ELi128EEEEEEEEEvNT_6ParamsE$_ZN4cute3eso3ESOILb1ELb0EJNS_5tupleIJNS_1CILi2EEES4_S4_EEENS2_IJNS3_ILi1EEENS3_ILi512EEEiEEEEEC2ERKS5_RKS8_,($_ZN7cutlass13device_kernelIN5flash19enable_sm80_to_sm89INS1_16FlashAttnBwdSm80INS1_25CollectiveMainloopBwdSm80ILi2ELi2EN4cute5tupleIJNS5_1CILi128EEES8_NS7_ILi64EEEEEENS_10bfloat16_tEfNS_4arch4Sm80ELb0ELb1ELb1ELb1ELb0ELb0ELb0ELb0ELi2ELi4ELi4ELi4ELb0EEENS1_24CollectiveEpilogueBwdGQAISA_fSD_Li256ELb1ELb0EEENS1_19SingleTileSchedulerILb1ELb0ELb0ELi128EEEEEEEEEvNT_6ParamsE$_ZN4cute3eso3ESOILb1ELb0EJNS_5tupleIJNS_1CILi8EEENS2_IJNS3_ILi2EEES5_S5_EEENS3_ILi1EEES6_S7_EEENS2_IJS7_NS2_IJS4_iiEEENS3_ILi64EEENS2_IJiNS3_ILi144EEENS3_ILi288EEEEEENS3_ILi512EEEEEEEEC2ERKS8_RKSF_ - $_ZN7cutlass13device_kernelIN5flash19enable_sm80_to_sm89INS1_16FlashAttnBwdSm80INS1_25CollectiveMainloopBwdSm80ILi2ELi2EN4cute5tupleIJNS5_1CILi128EEES8_NS7_ILi64EEEEEENS_10bfloat16_tEfNS_4arch4Sm80ELb0ELb1ELb1ELb1ELb0ELb0ELb0ELb0ELi2ELi4ELi4ELi4ELb0EEENS1_24CollectiveEpilogueBwdGQAISA_fSD_Li256ELb1ELb0EEENS1_19SingleTileSchedulerILb1ELb0ELb0ELi128EEEEEEEEEvNT_6ParamsE$_ZN4cute3eso3ESOILb1ELb0EJNS_5tupleIJNS_1CILi2EEES4_S4_EEENS2_IJNS3_ILi1EEENS3_ILi512EEEiEEEEEC2ERKS5_RKS8_)
$_ZN7cutlass13device_kernelIN5flash19enable_sm80_to_sm89INS1_16FlashAttnBwdSm80INS1_25CollectiveMainloopBwdSm80ILi2ELi2EN4cute5tupleIJNS5_1CILi128EEES8_NS7_ILi64EEEEEENS_10bfloat16_tEfNS_4arch4Sm80ELb0ELb1ELb1ELb1ELb0ELb0ELb0ELb0ELi2ELi4ELi4ELi4ELb0EEENS1_24CollectiveEpilogueBwdGQAISA_fSD_Li256ELb1ELb0EEENS1_19SingleTileSchedulerILb1ELb0ELb0ELi128EEEEEEEEEvNT_6ParamsE$_ZN4cute3eso3ESOILb1ELb0EJNS_5tupleIJNS_1CILi2EEES4_S4_EEENS2_IJNS3_ILi1EEENS3_ILi512EEEiEEEEEC2ERKS5_RKS8_:
[----:B------:R-:W-:Y:S02]  /*8a80*/  IADD3 R3, R77, -c[0x0][0x20], RZ ;  /* 0x800008004d037a10 */ /* 0x000fe40007ffe0ff */
[----:B------:R-:W-:-:S03]  /*8a90*/  MOV R5, 0x0 ;  /* 0x0000000000057802 */ /* 0x000fc60000000f00 */
[----:B------:R1:W-:Y:S01]  /*8aa0*/  STL [R3], R2 ;  /* 0x0000000203007387 */ /* 0x0003e20000100800 */
[----:B------:R-:W-:Y:S05]  /*8ab0*/  RET.REL.NODEC R4 `(_ZN7cutlass13device_kernelIN5flash19enable_sm80_to_sm89INS1_16FlashAttnBwdSm80INS1_25CollectiveMainloopBwdSm80ILi2ELi2EN4cute5tupleIJNS5_1CILi128EEES8_NS7_ILi64EEEEEENS_10bfloat16_tEfNS_4arch4Sm80ELb0ELb1ELb1ELb1ELb0ELb0ELb0ELb0ELi2ELi4ELi4ELi4ELb0EEENS1_24CollectiveEpilogueBwdGQAISA_fSD_Li256ELb1ELb0EEENS1_19SingleTileSchedulerILb1ELb0ELb0ELi128EEEEEEEEEvNT_6ParamsE) ;  /* 0xffff754004007950 */ /* 0x000fea0003c3ffff */
        .type           $_ZN7cutlass13device_kernelIN5flash19enable_sm80_to_sm89INS1_16FlashAttnBwdSm80INS1_25CollectiveMainloopBwdSm80ILi2ELi2EN4cute5tupleIJNS5_1CILi128EEES8_NS7_ILi64EEEEEENS_10bfloat16_tEfNS_4arch4Sm80ELb0ELb1ELb1ELb1ELb0ELb0ELb0ELb0ELi2ELi4ELi4ELi4ELb0EEENS1_24CollectiveEpilogueBwdGQAISA_fSD_Li256ELb1ELb0EEENS1_19SingleTileSchedulerILb1ELb0ELb0ELi128EEEEEEEEEvNT_6ParamsE$_ZN4cute3eso3ESOILb1ELb0EJNS_5tupleIJNS_1CILi8EEENS2_IJNS3_ILi2EEES5_S5_EEENS3_ILi1EEES6_S7_EEENS2_IJS7_NS2_IJS4_iiEEENS3_ILi64EEENS2_IJiNS3_ILi144EEENS3_ILi288EEEEEENS3_ILi512EEEEEEEEC2ERKS8_RKSF_,@function
        .size           $_ZN7cutlass13device_kernelIN5flash19enable_sm80_to_sm89INS1_16FlashAttnBwdSm80INS1_25CollectiveMainloopBwdSm80ILi2ELi2EN4cute5tupleIJNS5_1CILi128EEES8_NS7_ILi64EEEEEENS_10bfloat16_tEfNS_4arch4Sm80ELb0ELb1ELb1ELb1ELb0ELb0ELb0ELb0ELi2ELi4ELi4ELi4ELb0EEENS1_24CollectiveEpilogueBwdGQAISA_fSD_Li256ELb1ELb0EEENS1_19SingleTileSchedulerILb1ELb0ELb0ELi128EEEEEEEEEvNT_6ParamsE$_ZN4cute3eso3ESOILb1ELb0EJNS_5tupleIJNS_1CILi8EEENS2_IJNS3_ILi2EEES5_S5_EEENS3_ILi1EEES6_S7_EEENS2_IJS7_NS2_IJS4_iiEEENS3_ILi64EEENS2_IJiNS3_ILi144EEENS3_ILi288EEEEEENS3_ILi512EEEEEEEEC2ERKS8_RKSF_,($_ZN7cutlass13device_kernelIN5flash19enable_sm80_to_sm89INS1_16FlashAttnBwdSm80INS1_25CollectiveMainloopBwdSm80ILi2ELi2EN4cute5tupleIJNS5_1CILi128EEES8_NS7_ILi64EEEEEENS_10bfloat16_tEfNS_4arch4Sm80ELb0ELb1ELb1ELb1ELb0ELb0ELb0ELb0ELi2ELi4ELi4ELi4ELb0EEENS1_24CollectiveEpilogueBwdGQAISA_fSD_Li256ELb1ELb0EEENS1_19SingleTileSchedulerILb1ELb0ELb0ELi128EEEEEEEEEvNT_6ParamsE$_ZN4cute3eso3ESOILb1ELb0EJNS_5tupleIJNS_1CILi8EEENS2_IJNS3_ILi2EEES5_S5_EEENS3_ILi1EEES6_S7_EEENS2_IJS7_NS2_IJiiiEEENS3_ILi64EEENS2_IJNS3_ILi72EEENS3_ILi144EEENS3_ILi288EEEEEENS3_ILi512EEEEEEEEC2ERKS8_RKSG_ - $_ZN7cutlass13device_kernelIN5flash19enable_sm80_to_sm89INS1_16FlashAttnBwdSm80INS1_25CollectiveMainloopBwdSm80ILi2ELi2EN4cute5tupleIJNS5_1CILi128EEES8_NS7_ILi64EEEEEENS_10bfloat16_tEfNS_4arch4Sm80ELb0ELb1ELb1ELb1ELb0ELb0ELb0ELb0ELi2ELi4ELi4ELi4ELb0EEENS1_24CollectiveEpilogueBwdGQAISA_fSD_Li256ELb1ELb0EEENS1_19SingleTileSchedulerILb1ELb0ELb0ELi128EEEEEEEEEvNT_6ParamsE$_ZN4cute3eso3ESOILb1ELb0EJNS_5tupleIJNS_1CILi8EEENS2_IJNS3_ILi2EEES5_S5_EEENS3_ILi1EEES6_S7_EEENS2_IJS7_NS2_IJS4_iiEEENS3_ILi64EEENS2_IJiNS3_ILi144EEENS3_ILi288EEEEEENS3_ILi512EEEEEEEEC2ERKS8_RKSF_)
$_ZN7cutlass13device_kernelIN5flash19enable_sm80_to_sm89INS1_16FlashAttnBwdSm80INS1_25CollectiveMainloopBwdSm80ILi2ELi2EN4cute5tupleIJNS5_1CILi128EEES8_NS7_ILi64EEEEEENS_10bfloat16_tEfNS_4arch4Sm80ELb0ELb1ELb1ELb1ELb0ELb0ELb0ELb0ELi2ELi4ELi4ELi4ELb0EEENS1_24CollectiveEpilogueBwdGQAISA_fSD_Li256ELb1ELb0EEENS1_19SingleTileSchedulerILb1ELb0ELb0ELi128EEEEEEEEEvNT_6ParamsE$_ZN4cute3eso3ESOILb1ELb0EJNS_5tupleIJNS_1CILi8EEENS2_IJNS3_ILi2EEES5_S5_EEENS3_ILi1EEES6_S7_EEENS2_IJS7_NS2_IJS4_iiEEENS3_ILi64EEENS2_IJiNS3_ILi144EEENS3_ILi288EEEEEENS3_ILi512EEEEEEEEC2ERKS8_RKSF_:
[----:B------:R-:W-:Y:S02]  /*8ac0*/  IADD3 R4, R61, -c[0x0][0x20], RZ ;  /* 0x800008003d047a10 */ /* 0x000fe40007ffe0ff */
[----:B------:R-:W-:-:S03]  /*8ad0*/  MOV R9, 0x0 ;  /* 0x0000000000097802 */ /* 0x000fc60000000f00 */
[----:B------:R1:W-:Y:S04]  /*8ae0*/  STL [R4], R2 ;  /* 0x0000000204007387 */ /* 0x0003e80000100800 */
[----:B------:R1:W-:Y:S04]  /*8af0*/  STL [R4+0x4], R3 ;  /* 0x0000040304007387 */ /* 0x0003e80000100800 */
[----:B------:R1:W-:Y:S01]  /*8b00*/  STL [R4+0x8], R5 ;  /* 0x0000080504007387 */ /* 0x0003e20000100800 */
[----:B------:R-:W-:Y:S05]  /*8b10*/  RET.REL.NODEC R8 `(_ZN7cutlass13device_kernelIN5flash19enable_sm80_to_sm89INS1_16FlashAttnBwdSm80INS1_25CollectiveMainloopBwdSm80ILi2ELi2EN4cute5tupleIJNS5_1CILi128EEES8_NS7_ILi64EEEEEENS_10bfloat16_tEfNS_4arch4Sm80ELb0ELb1ELb1ELb1ELb0ELb0ELb0ELb0ELi2ELi4ELi4ELi4ELb0EEENS1_24CollectiveEpilogueBwdGQAISA_fSD_Li256ELb1ELb0EEENS1_19SingleTileSchedulerILb1ELb0ELb0ELi128EEEEEEEEEvNT_6ParamsE) ;  /* 0xffff74e008007950 */ /* 0x000fea0003c3ffff */
        .type           $_ZN7cutlass13device_kernelIN5flash19enable_sm80_to_sm89INS1_16FlashAttnBwdSm80INS1_25CollectiveMainloopBwdSm80ILi2ELi2EN4cute5tupleIJNS5_1CILi128EEES8_NS7_ILi64EEEEEENS_10bfloat16_tEfNS_4arch4Sm80ELb0ELb1ELb1ELb1ELb0ELb0ELb0ELb0ELi2ELi4ELi4ELi4ELb0EEENS1_24CollectiveEpilogueBwdGQAISA_fSD_Li256ELb1ELb0EEENS1_19SingleTileSchedulerILb1ELb0ELb0ELi128EEEEEEEEEvNT_6ParamsE$_ZN4cute3eso3ESOILb1ELb0EJNS_5tupleIJNS_1CILi8EEENS2_IJNS3_ILi2EEES5_S5_EEENS3_ILi1EEES6_S7_EEENS2_IJS7_NS2_IJiiiEEENS3_ILi64EEENS2_IJNS3_ILi72EEENS3_ILi144EEENS3_ILi288EEEEEENS3_ILi512EEEEEEEEC2ERKS8_RKSG_,@function
        .size           $_ZN7cutlass13device_kernelIN5flash19enable_sm80_to_sm89INS1_16FlashAttnBwdSm80INS1_25CollectiveMainloopBwdSm80ILi2ELi2EN4cute5tupleIJNS5_1CILi128EEES8_NS7_ILi64EEEEEENS_10bfloat16_tEfNS_4arch4Sm80ELb0ELb1ELb1ELb1ELb0ELb0ELb0ELb0ELi2ELi4ELi4ELi4ELb0EEENS1_24CollectiveEpilogueBwdGQAISA_fSD_Li256ELb1ELb0EEENS1_19SingleTileSchedulerILb1ELb0ELb0ELi128EEEEEEEEEvNT_6ParamsE$_ZN4cute3eso3ESOILb1ELb0EJNS_5tupleIJNS_1CILi8EEENS2_IJNS3_ILi2EEES5_S5_EEENS3_ILi1EEES6_S7_EEENS2_IJS7_NS2_IJiiiEEENS3_ILi64EEENS2_IJNS3_ILi72EEENS3_ILi144EEENS3_ILi288EEEEEENS3_ILi512EEEEEEEEC2ERKS8_RKSG_,($_ZN7cutlass13device_kernelIN5flash19enable_sm80_to_sm89INS1_16FlashAttnBwdSm80INS1_25CollectiveMainloopBwdSm80ILi2ELi2EN4cute5tupleIJNS5_1CILi128EEES8_NS7_ILi64EEEEEENS_10bfloat16_tEfNS_4arch4Sm80ELb0ELb1ELb1ELb1ELb0ELb0ELb0ELb0ELi2ELi4ELi4ELi4ELb0EEENS1_24CollectiveEpilogueBwdGQAISA_fSD_Li256ELb1ELb0EEENS1_19SingleTileSchedulerILb1ELb0ELb0ELi128EEEEEEEEEvNT_6ParamsE$_ZN4cute3eso3ESOILb1ELb0EJNS_5tupleIJNS_1CILi8EEENS3_ILi2EEES5_S5_S4_S5_EEENS2_IJNS3_ILi1EEEiiiNS3_ILi72EEENS3_ILi512EEEEEEEEC2ERKS6_RKSA_ - $_ZN7cutlass13device_kernelIN5flash19enable_sm80_to_sm89INS1_16FlashAttnBwdSm80INS1_25CollectiveMainloopBwdSm80ILi2ELi2EN4cute5tupleIJNS5_1CILi128EEES8_NS7_ILi64EEEEEENS_10bfloat16_tEfNS_4arch4Sm80ELb0ELb1ELb1ELb1ELb0ELb0ELb0ELb0ELi2ELi4ELi4ELi4ELb0EEENS1_24CollectiveEpilogueBwdGQAISA_fSD_Li256ELb1ELb0EEENS1_19SingleTileSchedulerILb1ELb0ELb0ELi128EEEEEEEEEvNT_6ParamsE$_ZN4cute3eso3ESOILb1ELb0EJNS_5tupleIJNS_1CILi8EEENS2_IJNS3_ILi2EEES5_S5_EEENS3_ILi1EEES6_S7_EEENS2_IJS7_NS2_IJiiiEEENS3_ILi64EEENS2_IJNS3_ILi72EEENS3_ILi144EEENS3_ILi288EEEEEENS3_ILi512EEEEEEEEC2ERKS8_RKSG_)
$_ZN7cutlass13device_kernelIN5flash19enable_sm80_to_sm89INS1_16FlashAttnBwdSm80INS1_25CollectiveMainloopBwdSm80ILi2ELi2EN4cute5tupleIJNS5_1CILi128EEES8_NS7_ILi64EEEEEENS_10bfloat16_tEfNS_4arch4Sm80ELb0ELb1ELb1ELb1ELb0ELb0ELb0ELb0ELi2ELi4ELi4ELi4ELb0EEENS1_24CollectiveEpilogueBwdGQAISA_fSD_Li256ELb1ELb0EEENS1_19SingleTileSchedulerILb1ELb0ELb0ELi128EEEEEEEEEvNT_6ParamsE$_ZN4cute3eso3ESOILb1ELb0EJNS_5tupleIJNS_1CILi8EEENS2_IJNS3_ILi2EEES5_S5_EEENS3_ILi1EEES6_S7_EEENS2_IJS7_NS2_IJiiiEEENS3_ILi64EEENS2_IJNS3_ILi72EEENS3_ILi144EEENS3_ILi288EEEEEENS3_ILi512EEEEEEEEC2ERKS8_RKSG_:
[----:B------:R-:W-:Y:S02]  /*8b20*/  IADD3 R4, R4, -c[0x0][0x20], RZ ;  /* 0x8000080004047a10 */ /* 0x000fe40007ffe0ff */
[----:B------:R-:W-:-:S03]  /*8b30*/  MOV R9, 0x0 ;  /* 0x0000000000097802 */ /* 0x000fc60000000f00 */
[----:B------:R1:W-:Y:S04]  /*8b40*/  STL [R4], R2 ;  /* 0x0000000204007387 */ /* 0x0003e80000100800 */
[----:B------:R1:W-:Y:S04]  /*8b50*/  STL [R4+0x4], R3 ;  /* 0x0000040304007387 */ /* 0x0003e80000100800 */
[----:B------:R1:W-:Y:S01]  /*8b60*/  STL [R4+0x8], R5 ;  /* 0x0000080504007387 */ /* 0x0003e20000100800 */
[----:B------:R-:W-:Y:S05]  /*8b70*/  RET.REL.NODEC R8 `(_ZN7cutlass13device_kernelIN5flash19enable_sm80_to_sm89INS1_16FlashAttnBwdSm80INS1_25CollectiveMainloopBwdSm80ILi2ELi2EN4cute5tupleIJNS5_1CILi128EEES8_NS7_ILi64EEEEEENS_10bfloat16_tEfNS_4arch4Sm80ELb0ELb1ELb1ELb1ELb0ELb0ELb0ELb0ELi2ELi4ELi4ELi4ELb0EEENS1_24CollectiveEpilogueBwdGQAISA_fSD_Li256ELb1ELb0EEENS1_19SingleTileSchedulerILb1ELb0ELb0ELi128EEEEEEEEEvNT_6ParamsE) ;  /* 0xffff748008007950 */ /* 0x000fea0003c3ffff */
        .type           $_ZN7cutlass13device_kernelIN5flash19enable_sm80_to_sm89INS1_16FlashAttnBwdSm80INS1_25CollectiveMainloopBwdSm80ILi2ELi2EN4cute5tupleIJNS5_1CILi128EEES8_NS7_ILi64EEEEEENS_10bfloat16_tEfNS_4arch4Sm80ELb0ELb1ELb1ELb1ELb0ELb0ELb0ELb0ELi2ELi4ELi4ELi4ELb0EEENS1_24CollectiveEpilogueBwdGQAISA_fSD_Li256ELb1ELb0EEENS1_19SingleTileSchedulerILb1ELb0ELb0ELi128EEEEEEEEEvNT_6ParamsE$_ZN4cute3eso3ESOILb1ELb0EJNS_5tupleIJNS_1CILi8EEENS3_ILi2EEES5_S5_S4_S5_EEENS2_IJNS3_ILi1EEEiiiNS3_ILi72EEENS3_ILi512EEEEEEEEC2ERKS6_RKSA_,@function
        .size           $_ZN7cutlass13device_kernelIN5flash19enable_sm80_to_sm89INS1_16FlashAttnBwdSm80INS1_25CollectiveMainloopBwdSm80ILi2ELi2EN4cute5tupleIJNS5_1CILi128EEES8_NS7_ILi64EEEEEENS_10bfloat16_tEfNS_4arch4Sm80ELb0ELb1ELb1ELb1ELb0ELb0ELb0ELb0ELi2ELi4ELi4ELi4ELb0EEENS1_24CollectiveEpilogueBwdGQAISA_fSD_Li256ELb1ELb0EEENS1_19SingleTileSchedulerILb1ELb0ELb0ELi128EEEEEEEEEvNT_6ParamsE$_ZN4cute3eso3ESOILb1ELb0EJNS_5tupleIJNS_1CILi8EEENS3_ILi2EEES5_S5_S4_S5_EEENS2_IJNS3_ILi1EEEiiiNS3_ILi72EEENS3_ILi512EEEEEEEEC2ERKS6_RKSA_,($_ZN7cutlass13device_kernelIN5flash19enable_sm80_to_sm89INS1_16FlashAttnBwdSm80INS1_25CollectiveMainloopBwdSm80ILi2ELi2EN4cute5tupleIJNS5_1CILi128EEES8_NS7_ILi64EEEEEENS_10bfloat16_tEfNS_4arch4Sm80ELb0ELb1ELb1ELb1ELb0ELb0ELb0ELb0ELi2ELi4ELi4ELi4ELb0EEENS1_24CollectiveEpilogueBwdGQAISA_fSD_Li256ELb1ELb0EEENS1_19SingleTileSchedulerILb1ELb0ELb0ELi128EEEEEEEEEvNT_6ParamsE$_ZN4cute3eso3ESOILb1ELb0EJNS_6LayoutINS_5tupleIJNS3_IJNS3_IJNS3_IJNS_1CILi4EEENS4_ILi2EEEEEENS4_ILi1EEEEEES8_EEENS3_IJNS3_IJNS3_IJS8_S8_EEES8_EEES6_EEEEEENS3_IJNS3_IJNS3_IJNS3_IJS8_NS4_ILi32EEEEEENS4_ILi0EEEEEESH_EEENS3_IJNS3_IJNS3_IJSH_SH_EEESH_EEENS4_ILi64EEEEEEEEEEENS_10ViewEngineIPN7cutlass10bfloat16_tEEEEEC2ERKSP_RKSU_ - $_ZN7cutlass13device_kernelIN5flash19enable_sm80_to_sm89INS1_16FlashAttnBwdSm80INS1_25CollectiveMainloopBwdSm80ILi2ELi2EN4cute5tupleIJNS5_1CILi128EEES8_NS7_ILi64EEEEEENS_10bfloat16_tEfNS_4arch4Sm80ELb0ELb1ELb1ELb1ELb0ELb0ELb0ELb0ELi2ELi4ELi4ELi4ELb0EEENS1_24CollectiveEpilogueBwdGQAISA_fSD_Li256ELb1ELb0EEENS1_19SingleTileSchedulerILb1ELb0ELb0ELi128EEEEEEEEEvNT_6ParamsE$_ZN4cute3eso3ESOILb1ELb0EJNS_5tupleIJNS_1CILi8EEENS3_ILi2EEES5_S5_S4_S5_EEENS2_IJNS3_ILi1EEEiiiNS3_ILi72EEENS3_ILi512EEEEEEEEC2ERKS6_RKSA_)
$_ZN7cutlass13device_kernelIN5flash19enable_sm80_to_sm89INS1_16FlashAttnBwdSm80INS1_25CollectiveMainloopBwdSm80ILi2ELi2EN4cute5tupleIJNS5_1CILi128EEES8_NS7_ILi64EEEEEENS_10bfloat16_tEfNS_4arch4Sm80ELb0ELb1ELb1ELb1ELb0ELb0ELb0ELb0ELi2ELi4ELi4ELi4ELb0EEENS1_24CollectiveEpilogueBwdGQAISA_fSD_Li256ELb1ELb0EEENS1_19SingleTileSchedulerILb1ELb0ELb0ELi128EEEEEEEEEvNT_6ParamsE$_ZN4cute3eso3ESOILb1ELb0EJNS_5tupleIJNS_1CILi8EEENS3_ILi2EEES5_S5_S4_S5_EEENS2_IJNS3_ILi1EEEiiiNS3_ILi72EEENS3_ILi512EEEEEEEEC2ERKS6_RKSA_:
[----:B------:R-:W-:Y:S02]  /*8b80*/  IADD3 R4, R4, -c[0x0][0x20], RZ ;  /* 0x8000080004047a10 */ /* 0x000fe40007ffe0ff */
[----:B------:R-:W-:-:S03]  /*8b90*/  MOV R9, 0x0 ;  /* 0x0000000000097802 */ /* 0x000fc60000000f00 */
[----:B------:R1:W-:Y:S04]  /*8ba0*/  STL [R4], R2 ;  /* 0x0000000204007387 */ /* 0x0003e80000100800 */
[----:B------:R1:W-:Y:S04]  /*8bb0*/  STL [R4+0x4], R3 ;  /* 0x0000040304007387 */ /* 0x0003e80000100800 */
[----:B------:R1:W-:Y:S01]  /*8bc0*/  STL [R4+0x8], R5 ;  /* 0x0000080504007387 */ /* 0x0003e20000100800 */
[----:B------:R-:W-:Y:S05]  /*8bd0*/  RET.REL.NODEC R8 `(_ZN7cutlass13device_kernelIN5flash19enable_sm80_to_sm89INS1_16FlashAttnBwdSm80INS1_25CollectiveMainloopBwdSm80ILi2ELi2EN4cute5tupleIJNS5_1CILi128EEES8_NS7_ILi64EEEEEENS_10bfloat16_tEfNS_4arch4Sm80ELb0ELb1ELb1ELb1ELb0ELb0ELb0ELb0ELi2ELi4ELi4ELi4ELb0EEENS1_24CollectiveEpilogueBwdGQAISA_fSD_Li256ELb1ELb0EEENS1_19SingleTileSchedulerILb1ELb0ELb0ELi128EEEEEEEEEvNT_6ParamsE) ;  /* 0xffff742008007950 */ /* 0x000fea0003c3ffff */
        .type           $_ZN7cutlass13device_kernelIN5flash19enable_sm80_to_sm89INS1_16FlashAttnBwdSm80INS1_25CollectiveMainloopBwdSm80ILi2ELi2EN4cute5tupleIJNS5_1CILi128EEES8_NS7_ILi64EEEEEENS_10bfloat16_tEfNS_4arch4Sm80ELb0ELb1ELb1ELb1ELb0ELb0ELb0ELb0ELi2ELi4ELi4ELi4ELb0EEENS1_24CollectiveEpilogueBwdGQAISA_fSD_Li256ELb1ELb0EEENS1_19SingleTileSchedulerILb1ELb0ELb0ELi128EEEEEEEEEvNT_6ParamsE$_ZN4cute3eso3ESOILb1ELb0EJNS_6LayoutINS_5tupleIJNS3_IJNS3_IJNS3_IJNS_1CILi4EEENS4_ILi2EEEEEENS4_ILi1EEEEEES8_EEENS3_IJNS3_IJNS3_IJS8_S8_EEES8_EEES6_EEEEEENS3_IJNS3_IJNS3_IJNS3_IJS8_NS4_ILi32EEEEEENS4_ILi0EEEEEESH_EEENS3_IJNS3_IJNS3_IJSH_SH_EEESH_EEENS4_ILi64EEEEEEEEEEENS_10ViewEngineIPN7cutlass10bfloat16_tEEEEEC2ERKSP_RKSU_,@function
        .size           $_ZN7cutlass13device_kernelIN5flash19enable_sm80_to_sm89INS1_16FlashAttnBwdSm80INS1_25CollectiveMainloopBwdSm80ILi2ELi2EN4cute5tupleIJNS5_1CILi128EEES8_NS7_ILi64EEEEEENS_10bfloat16_tEfNS_4arch4Sm80ELb0ELb1ELb1ELb1ELb0ELb0ELb0ELb0ELi2ELi4ELi4ELi4ELb0EEENS1_24CollectiveEpilogueBwdGQAISA_fSD_Li256ELb1ELb0EEENS1_19SingleTileSchedulerILb1ELb0ELb0ELi128EEEEEEEEEvNT_6ParamsE$_ZN4cute3eso3ESOILb1ELb0EJNS_6LayoutINS_5tupleIJNS3_IJNS3_IJNS3_IJNS_1CILi4EEENS4_ILi2EEEEEENS4_ILi1EEEEEES8_EEENS3_IJNS3_IJNS3_IJS8_S8_EEES8_EEES6_EEEEEENS3_IJNS3_IJNS3_IJNS3_IJS8_NS4_ILi32EEEEEENS4_ILi0EEEEEESH_EEENS3_IJNS3_IJNS3_IJSH_SH_EEESH_EEENS4_ILi64EEEEEEEEEEENS_10ViewEngineIPN7cutlass10bfloat16_tEEEEEC2ERKSP_RKSU_,($_ZN7cutlass13device_kernelIN5flash19enable_sm80_to_sm89INS1_16FlashAttnBwdSm80INS1_25CollectiveMainloopBwdSm80ILi2ELi2EN4cute5tupleIJNS5_1CILi128EEES8_NS7_ILi64EEEEEENS_10bfloat16_tEfNS_4arch4Sm80ELb0ELb1ELb1ELb1ELb0ELb0ELb0ELb0ELi2ELi4ELi4ELi4ELb0EEENS1_24CollectiveEpilogueBwdGQAISA_fSD_Li256ELb1ELb0EEENS1_19SingleTileSchedulerILb1ELb0ELb0ELi128EEEEEEEEEvNT_6ParamsE$_ZN4cute3eso3ESOILb1ELb0EJNS_6LayoutINS_5tupleIJNS3_IJNS3_IJNS_1CILi2EEES5_EEENS4_ILi1EEEEEEEEENS3_IJNS3_IJNS3_IJS7_NS4_ILi16EEEEEENS4_ILi0EEEEEEEEEEENS_10ViewEngineIPjEEEEC2ERKSF_RKSI_ - $_ZN7cutlass13device_kernelIN5flash19enable_sm80_to_sm89INS1_16FlashAttnBwdSm80INS1_25CollectiveMainloopBwdSm80ILi2ELi2EN4cute5tupleIJNS5_1CILi128EEES8_NS7_ILi64EEEEEENS_10bfloat16_tEfNS_4arch4Sm80ELb0ELb1ELb1ELb1ELb0ELb0ELb0ELb0ELi2ELi4ELi4ELi4ELb0EEENS1_24CollectiveEpilogueBwdGQAISA_fSD_Li256ELb1ELb0EEENS1_19SingleTileSchedulerILb1ELb0ELb0ELi128EEEEEEEEEvNT_6ParamsE$_ZN4cute3eso3ESOILb1ELb0EJNS_6LayoutINS_5tupleIJNS3_IJNS3_IJNS3_IJNS_1CILi4EEENS4_ILi2EEEEEENS4_ILi1EEEEEES8_EEENS3_IJNS3_IJNS3_IJS8_S8_EEES8_EEES6_EEEEEENS3_IJNS3_IJNS3_IJNS3_IJS8_NS4_ILi32EEEEEENS4_ILi0EEEEEESH_EEENS3_IJNS3_IJNS3_IJSH_SH_EEESH_EEENS4_ILi64EEEEEEEEEEENS_10ViewEngineIPN7cutlass10bfloat16_tEEEEEC2ERKSP_RKSU_)
$_ZN7cutlass13device_kernelIN5flash19enable_sm80_to_sm89INS1_16FlashAttnBwdSm80INS1_25CollectiveMainloopBwdSm80ILi2ELi2EN4cute5tupleIJNS5_1CILi128EEES8_NS7_ILi64EEEEEENS_10bfloat16_tEfNS_4arch4Sm80ELb0ELb1ELb1ELb1ELb0ELb0ELb0ELb0ELi2ELi4ELi4ELi4ELb0EEENS1_24CollectiveEpilogueBwdGQAISA_fSD_Li256ELb1ELb0EEENS1_19SingleTileSchedulerILb1ELb0ELb0ELi128EEEEEEEEEvNT_6ParamsE$_ZN4cute3eso3ESOILb1ELb0EJNS_6LayoutINS_5tupleIJNS3_IJNS3_IJNS3_IJNS_1CILi4EEENS4_ILi2EEEEEENS4_ILi1EEEEEES8_EEENS3_IJNS3_IJNS3_IJS8_S8_EEES8_EEES6_EEEEEENS3_IJNS3_IJNS3_IJNS3_IJS8_NS4_ILi32EEEEEENS4_ILi0EEEEEESH_EEENS3_IJNS3_IJNS3_IJSH_SH_EEESH_EEENS4_ILi64EEEEEEEEEEENS_10ViewEngineIPN7cutlass10bfloat16_tEEEEEC2ERKSP_RKSU_:
[----:B------:R-:W-:Y:S02]  /*8be0*/  IADD3 R4, R68, -c[0x0][0x20], RZ ;  /* 0x8000080044047a10 */ /* 0x000fe40007ffe0ff */
[----:B------:R-:W-:-:S03]  /*8bf0*/  MOV R7, 0x0 ;  /* 0x0000000000077802 */ /* 0x000fc60000000f00 */
[----:B------:R1:W-:Y:S01]  /*8c00*/  STL.64 [R4], R2 ;  /* 0x0000000204007387 */ /* 0x0003e20000100a00 */
[----:B------:R-:W-:Y:S05]  /*8c10*/  RET.REL.NODEC R6 `(_ZN7cutlass13device_kernelIN5flash19enable_sm80_to_sm89INS1_16FlashAttnBwdSm80INS1_25CollectiveMainloopBwdSm80ILi2ELi2EN4cute5tupleIJNS5_1CILi128EEES8_NS7_ILi64EEEEEENS_10bfloat16_tEfNS_4arch4Sm80ELb0ELb1ELb1ELb1ELb0ELb0ELb0ELb0ELi2ELi4ELi4ELi4ELb0EEENS1_24CollectiveEpilogueBwdGQAISA_fSD_Li256ELb1ELb0EEENS1_19SingleTileSchedulerILb1ELb0ELb0ELi128EEEEEEEEEvNT_6ParamsE) ;  /* 0xffff73e006007950 */ /* 0x000fea0003c3ffff */
        .type           $_ZN7cutlass13device_kernelIN5flash19enable_sm80_to_sm89INS1_16FlashAttnBwdSm80INS1_25CollectiveMainloopBwdSm80ILi2ELi2EN4cute5tupleIJNS5_1CILi128EEES8_NS7_ILi64EEEEEENS_10bfloat16_tEfNS_4arch4Sm80ELb0ELb1ELb1ELb1ELb0ELb0ELb0ELb0ELi2ELi4ELi4ELi4ELb0EEENS1_24CollectiveEpilogueBwdGQAISA_fSD_Li256ELb1ELb0EEENS1_19SingleTileSchedulerILb1ELb0ELb0ELi128EEEEEEEEEvNT_6ParamsE$_ZN4cute3eso3ESOILb1ELb0EJNS_6LayoutINS_5tupleIJNS3_IJNS3_IJNS_1CILi2EEES5_EEENS4_ILi1EEEEEEEEENS3_IJNS3_IJNS3_IJS7_NS4_ILi16EEEEEENS4_ILi0EEEEEEEEEEENS_10ViewEngineIPjEEEEC2ERKSF_RKSI_,@function
        .size           $_ZN7cutlass13device_kernelIN5flash19enable_sm80_to_sm89INS1_16FlashAttnBwdSm80INS1_25CollectiveMainloopBwdSm80ILi2ELi2EN4cute5tupleIJNS5_1CILi128EEES8_NS7_ILi64EEEEEENS_10bfloat16_tEfNS_4arch4Sm80ELb0ELb1ELb1ELb1ELb0ELb0ELb0ELb0ELi2ELi4ELi4ELi4ELb0EEENS1_24CollectiveEpilogueBwdGQAISA_fSD_Li256ELb1ELb0EEENS1_19SingleTileSchedulerILb1ELb0ELb0ELi128EEEEEEEEEvNT_6ParamsE$_ZN4cute3eso3ESOILb1ELb0EJNS_6LayoutINS_5tupleIJNS3_IJNS3_IJNS_1CILi2EEES5_EEENS4_ILi1EEEEEEEEENS3_IJNS3_IJNS3_IJS7_NS4_ILi16EEEEEENS4_ILi0EEEEEEEEEEENS_10ViewEngineIPjEEEEC2ERKSF_RKSI_,($_ZN7cutlass13device_kernelIN5flash19enable_sm80_to_sm89INS1_16FlashAttnBwdSm80INS1_25CollectiveMainloopBwdSm80ILi2ELi2EN4cute5tupleIJNS5_1CILi128EEES8_NS7_ILi64EEEEEENS_10bfloat16_tEfNS_4arch4Sm80ELb0ELb1ELb1ELb1ELb0ELb0ELb0ELb0ELi2ELi4ELi4ELi4ELb0EEENS1_24CollectiveEpilogueBwdGQAISA_fSD_Li256ELb1ELb0EEENS1_19SingleTileSchedulerILb1ELb0ELb0ELi128EEEEEEEEEvNT_6ParamsE$_ZN4cute3eso3ESOILb1ELb0EJNS_6LayoutINS_5tupleIJNS3_IJNS3_IJNS_1CILi4EEENS4_ILi2EEEEEENS4_ILi1EEEEEEEEENS3_IJNS3_IJNS3_IJS8_NS4_ILi32EEEEEENS4_ILi0EEEEEEEEEEENS_10ViewEngineIPN7cutlass10bfloat16_tEEEEEC2ERKSG_RKSL_ - $_ZN7cutlass13device_kernelIN5flash19enable_sm80_to_sm89INS1_16FlashAttnBwdSm80INS1_25CollectiveMainloopBwdSm80ILi2ELi2EN4cute5tupleIJNS5_1CILi128EEES8_NS7_ILi64EEEEEENS_10bfloat16_tEfNS_4arch4Sm80ELb0ELb1ELb1ELb1ELb0ELb0ELb0ELb0ELi2ELi4ELi4ELi4ELb0EEENS1_24CollectiveEpilogueBwdGQAISA_fSD_Li256ELb1ELb0EEENS1_19SingleTileSchedulerILb1ELb0ELb0ELi128EEEEEEEEEvNT_6ParamsE$_ZN4cute3eso3ESOILb1ELb0EJNS_6LayoutINS_5tupleIJNS3_IJNS3_IJNS_1CILi2EEES5_EEENS4_ILi1EEEEEEEEENS3_IJNS3_IJNS3_IJS7_NS4_ILi16EEEEEENS4_ILi0EEEEEEEEEEENS_10ViewEngineIPjEEEEC2ERKSF_RKSI_)
$_ZN7cutlass13device_kernelIN5flash19enable_sm80_to_sm89INS1_16FlashAttnBwdSm80INS1_25CollectiveMainloopBwdSm80ILi2ELi2EN4cute5tupleIJNS5_1CILi128EEES8_NS7_ILi64EEEEEENS_10bfloat16_tEfNS_4arch4Sm80ELb0ELb1ELb1ELb1ELb0ELb0ELb0ELb0ELi2ELi4ELi4ELi4ELb0EEENS1_24CollectiveEpilogueBwdGQAISA_fSD_Li256ELb1ELb0EEENS1_19SingleTileSchedulerILb1ELb0ELb0ELi128EEEEEEEEEvNT_6ParamsE$_ZN4cute3eso3ESOILb1ELb0EJNS_6LayoutINS_5tupleIJNS3_IJNS3_IJNS_1CILi2EEES5_EEENS4_ILi1EEEEEEEEENS3_IJNS3_IJNS3_IJS7_NS4_ILi16EEEEEENS4_ILi0EEEEEEEEEEENS_10ViewEngineIPjEEEEC2ERKSF_RKSI_:
[----:B------:R-:W-:Y:S02]  /*8c20*/  IADD3 R2, R68, -c[0x0][0x20], RZ ;  /* 0x8000080044027a10 */ /* 0x000fe40007ffe0ff */
[----:B------:R-:W-:-:S03]  /*8c30*/  MOV R5, 0x0 ;  /* 0x0000000000057802 */ /* 0x000fc60000000f00 */
[----:B------:R1:W-:Y:S01]  /*8c40*/  STL.64 [R2], R12 ;  /* 0x0000000c02007387 */ /* 0x0003e20000100a00 */
[----:B------:R-:W-:Y:S05]  /*8c50*/  RET.REL.NODEC R4 `(_ZN7cutlass13device_kernelIN5flash19enable_sm80_to_sm89INS1_16FlashAttnBwdSm80INS1_25CollectiveMainloopBwdSm80ILi2ELi2EN4cute5tupleIJNS5_1CILi128EEES8_NS7_ILi64EEEEEENS_10bfloat16_tEfNS_4arch4Sm80ELb0ELb1ELb1ELb1ELb0ELb0ELb0ELb0ELi2ELi4ELi4ELi4ELb0EEENS1_24CollectiveEpilogueBwdGQAISA_fSD_Li256ELb1ELb0EEENS1_19SingleTileSchedulerILb1ELb0ELb0ELi128EEEEEEEEEvNT_6ParamsE) ;  /* 0xffff73a004007950 */ /* 0x000fea0003c3ffff */
        .type           $_ZN7cutlass13device_kernelIN5flash19enable_sm80_to_sm89INS1_16FlashAttnBwdSm80INS1_25CollectiveMainloopBwdSm80ILi2ELi2EN4cute5tupleIJNS5_1CILi128EEES8_NS7_ILi64EEEEEENS_10bfloat16_tEfNS_4arch4Sm80ELb0ELb1ELb1ELb1ELb0ELb0ELb0ELb0ELi2ELi4ELi4ELi4ELb0EEENS1_24CollectiveEpilogueBwdGQAISA_fSD_Li256ELb1ELb0EEENS1_19SingleTileSchedulerILb1ELb0ELb0ELi128EEEEEEEEEvNT_6ParamsE$_ZN4cute3eso3ESOILb1ELb0EJNS_6LayoutINS_5tupleIJNS3_IJNS3_IJNS_1CILi4EEENS4_ILi2EEEEEENS4_ILi1EEEEEEEEENS3_IJNS3_IJNS3_IJS8_NS4_ILi32EEEEEENS4_ILi0EEEEEEEEEEENS_10ViewEngineIPN7cutlass10bfloat16_tEEEEEC2ERKSG_RKSL_,@function
        .size           $_ZN7cutlass13device_kernelIN5flash19enable_sm80_to_sm89INS1_16FlashAttnBwdSm80INS1_25CollectiveMainloopBwdSm80ILi2ELi2EN4cute5tupleIJNS5_1CILi128EEES8_NS7_ILi64EEEEEENS_10bfloat16_tEfNS_4arch4Sm80ELb0ELb1ELb1ELb1ELb0ELb0ELb0ELb0ELi2ELi4ELi4ELi4ELb0EEENS1_24CollectiveEpilogueBwdGQAISA_fSD_Li256ELb1ELb0EEENS1_19SingleTileSchedulerILb1ELb0ELb0ELi128EEEEEEEEEvNT_6ParamsE$_ZN4cute3eso3ESOILb1ELb0EJNS_6LayoutINS_5tupleIJNS3_IJNS3_IJNS_1CILi4EEENS4_ILi2EEEEEENS4_ILi1EEEEEEEEENS3_IJNS3_IJNS3_IJS8_NS4_ILi32EEEEEENS4_ILi0EEEEEEEEEEENS_10ViewEngineIPN7cutlass10bfloat16_tEEEEEC2ERKSG_RKSL_,($_ZN7cutlass13device_kernelIN5flash19enable_sm80_to_sm89INS1_16FlashAttnBwdSm80INS1_25CollectiveMainloopBwdSm80ILi2ELi2EN4cute5tupleIJNS5_1CILi128EEES8_NS7_ILi64EEEEEENS_10bfloat16_tEfNS_4arch4Sm80ELb0ELb1ELb1ELb1ELb0ELb0ELb0ELb0ELi2ELi4ELi4ELi4ELb0EEENS1_24CollectiveEpilogueBwdGQAISA_fSD_Li256ELb1ELb0EEENS1_19SingleTileSchedulerILb1ELb0ELb0ELi128EEEEEEEEEvNT_6ParamsE$_ZN4cute3eso3ESOILb1ELb0EJNS_6LayoutINS_5tupleIJNS3_IJNS3_IJNS_1CILi4EEENS4_ILi2EEEEEENS4_ILi1EEEEEEEEENS3_IJNS3_IJNS3_IJS8_NS4_ILi32EEEEEENS4_ILi0EEEEEEEEEEEiEEC2ERKSG_RKi - $_ZN7cutlass13device_kernelIN5flash19enable_sm80_to_sm89INS1_16FlashAttnBwdSm80INS1_25CollectiveMainloopBwdSm80ILi2ELi2EN4cute5tupleIJNS5_1CILi128EEES8_NS7_ILi64EEEEEENS_10bfloat16_tEfNS_4arch4Sm80ELb0ELb1ELb1ELb1ELb0ELb0ELb0ELb0ELi2ELi4ELi4ELi4ELb0EEENS1_24CollectiveEpilogueBwdGQAISA_fSD_Li256ELb1ELb0EEENS1_19SingleTileSchedulerILb1ELb0ELb0ELi128EEEEEEEEEvNT_6ParamsE$_ZN4cute3eso3ESOILb1ELb0EJNS_6LayoutINS_5tupleIJNS3_IJNS3_IJNS_1CILi4EEENS4_ILi2EEEEEENS4_ILi1EEEEEEEEENS3_IJNS3_IJNS3_IJS8_NS4_ILi32EEEEEENS4_ILi0EEEEEEEEEEENS_10ViewEngineIPN7cutlass10bfloat16_tEEEEEC2ERKSG_RKSL_)
$_ZN7cutlass13device_kernelIN5flash19enable_sm80_to_sm89INS1_16FlashAttnBwdSm80INS1_25CollectiveMainloopBwdSm80ILi2ELi2EN4cute5tupleIJNS5_1CILi128EEES8_NS7_ILi64EEEEEENS_10bfloat16_tEfNS_4arch4Sm80ELb0ELb1ELb1ELb1ELb0ELb0ELb0ELb0ELi2ELi4ELi4ELi4ELb0EEENS1_24CollectiveEpilogueBwdGQAISA_fSD_Li256ELb1ELb0EEENS1_19SingleTileSchedulerILb1ELb0ELb0ELi128EEEEEEEEEvNT_6ParamsE$_ZN4cute3eso3ESOILb1ELb0EJNS_6LayoutINS_5tupleIJNS3_IJNS3_IJNS_1CILi4EEENS4_ILi2EEEEEENS4_ILi1EEEEEEEEENS3_IJNS3_IJNS3_IJS8_NS4_ILi32EEEEEENS4_ILi0EEEEEEEEEEENS_10ViewEngineIPN7cutlass10bfloat16_tEEEEEC2ERKSG_RKSL_:
[----:B------:R-:W-:Y:S01]  /*8c60*/  IADD3 R2, R68, -c[0x0][0x20], RZ ;  /* 0x8000080044027a10 */ /* 0x000fe20007ffe0ff */
[----:B------:R-:W-:Y:S01]  /*8c70*/  IMAD.MOV.U32 R9, RZ, RZ, R3 ;  /* 0x000000ffff097224 */ /* 0x000fe200078e0003 */
[----:B------:R-:W-:-:S04]  /*8c80*/  MOV R7, 0x0 ;  /* 0x0000000000077802 */ /* 0x000fc80000000f00 */
[----:B------:R1:W-:Y:S01]  /*8c90*/  STL.64 [R2], R8 ;  /* 0x0000000802007387 */ /* 0x0003e20000100a00 */
[----:B------:R-:W-:Y:S05]  /*8ca0*/  RET.REL.NODEC R6 `(_ZN7cutlass13device_kernelIN5flash19enable_sm80_to_sm89INS1_16FlashAttnBwdSm80INS1_25CollectiveMainloopBwdSm80ILi2ELi2EN4cute5tupleIJNS5_1CILi128EEES8_NS7_ILi64EEEEEENS_10bfloat16_tEfNS_4arch4Sm80ELb0ELb1ELb1ELb1ELb0ELb0ELb0ELb0ELi2ELi4ELi4ELi4ELb0EEENS1_24CollectiveEpilogueBwdGQAISA_fSD_Li256ELb1ELb0EEENS1_19SingleTileSchedulerILb1ELb0ELb0ELi128EEEEEEEEEvNT_6ParamsE) ;  /* 0xffff735006007950 */ /* 0x000fea0003c3ffff */
        .type           $_ZN7cutlass13device_kernelIN5flash19enable_sm80_to_sm89INS1_16FlashAttnBwdSm80INS1_25CollectiveMainloopBwdSm80ILi2ELi2EN4cute5tupleIJNS5_1CILi128EEES8_NS7_ILi64EEEEEENS_10bfloat16_tEfNS_4arch4Sm80ELb0ELb1ELb1ELb1ELb0ELb0ELb0ELb0ELi2ELi4ELi4ELi4ELb0EEENS1_24CollectiveEpilogueBwdGQAISA_fSD_Li256ELb1ELb0EEENS1_19SingleTileSchedulerILb1ELb0ELb0ELi128EEEEEEEEEvNT_6ParamsE$_ZN4cute3eso3ESOILb1ELb0EJNS_6LayoutINS_5tupleIJNS3_IJNS3_IJNS_1CILi4EEENS4_ILi2EEEEEENS4_ILi1EEEEEEEEENS3_IJNS3_IJNS3_IJS8_NS4_ILi32EEEEEENS4_ILi0EEEEEEEEEEEiEEC2ERKSG_RKi,@function
        .size           $_ZN7cutlass13device_kernelIN5flash19enable_sm80_to_sm89INS1_16FlashAttnBwdSm80INS1_25CollectiveMainloopBwdSm80ILi2ELi2EN4cute5tupleIJNS5_1CILi128EEES8_NS7_ILi64EEEEEENS_10bfloat16_tEfNS_4arch4Sm80ELb0ELb1ELb1ELb1ELb0ELb0ELb0ELb0ELi2ELi4ELi4ELi4ELb0EEENS1_24CollectiveEpilogueBwdGQAISA_fSD_Li256ELb1ELb0EEENS1_19SingleTileSchedulerILb1ELb0ELb0ELi128EEEEEEEEEvNT_6ParamsE$_ZN4cute3eso3ESOILb1ELb0EJNS_6LayoutINS_5tupleIJNS3_IJNS3_IJNS_1CILi4EEENS4_ILi2EEEEEENS4_ILi1EEEEEEEEENS3_IJNS3_IJNS3_IJS8_NS4_ILi32EEEEEENS4_ILi0EEEEEEEEEEEiEEC2ERKSG_RKi,($_ZN7cutlass13device_kernelIN5flash19enable_sm80_to_sm89INS1_16FlashAttnBwdSm80INS1_25CollectiveMainloopBwdSm80ILi2ELi2EN4cute5tupleIJNS5_1CILi128EEES8_NS7_ILi64EEEEEENS_10bfloat16_tEfNS_4arch4Sm80ELb0ELb1ELb1ELb1ELb0ELb0ELb0ELb0ELi2ELi4ELi4ELi4ELb0EEENS1_24CollectiveEpilogueBwdGQAISA_fSD_Li256ELb1ELb0EEENS1_19SingleTileSchedulerILb1ELb0ELb0ELi128EEEEEEEEEvNT_6ParamsE$_ZN4cute3eso3ESOILb1ELb0EJNS_6LayoutINS_5tupleIJNS3_IJNS3_IJNS_1CILi4EEENS4_ILi2EEEEEENS4_ILi1EEEEEENS3_IJS6_EEEEEENS3_IJNS3_IJNS3_IJS8_NS4_ILi32EEEEEENS4_ILi0EEEEEENS3_IJNS4_ILi64EEEEEEEEEEENS_10ViewEngineIPN7cutlass10bfloat16_tEEEEEC2ERKSJ_RKSO_ - $_ZN7cutlass13device_kernelIN5flash19enable_sm80_to_sm89INS1_16FlashAttnBwdSm80INS1_25CollectiveMainloopBwdSm80ILi2ELi2EN4cute5tupleIJNS5_1CILi128EEES8_NS7_ILi64EEEEEENS_10bfloat16_tEfNS_4arch4Sm80ELb0ELb1ELb1ELb1ELb0ELb0ELb0ELb0ELi2ELi4ELi4ELi4ELb0EEENS1_24CollectiveEpilogueBwdGQAISA_fSD_Li256ELb1ELb0EEENS1_19SingleTileSchedulerILb1ELb0ELb0ELi128EEEEEEEEEvNT_6ParamsE$_ZN4cute3eso3ESOILb1ELb0EJNS_6LayoutINS_5tupleIJNS3_IJNS3_IJNS_1CILi4EEENS4_ILi2EEEEEENS4_ILi1EEEEEEEEENS3_IJNS3_IJNS3_IJS8_NS4_ILi32EEEEEENS4_ILi0EEEEEEEEEEEiEEC2ERKSG_RKi)
$_ZN7cutlass13device_kernelIN5flash19enable_sm80_to_sm89INS1_16FlashAttnBwdSm80INS1_25CollectiveMainloopBwdSm80ILi2ELi2EN4cute5tupleIJNS5_1CILi128EEES8_NS7_ILi64EEEEEENS_10bfloat16_tEfNS_4arch4Sm80ELb0ELb1ELb1ELb1ELb0ELb0ELb0ELb0ELi2ELi4ELi4ELi4ELb0EEENS1_24CollectiveEpilogueBwdGQAISA_fSD_Li256ELb1ELb0EEENS1_19SingleTileSchedulerILb1ELb0ELb0ELi128EEEEEEEEEvNT_6ParamsE$_ZN4cute3eso3ESOILb1ELb0EJNS_6LayoutINS_5tupleIJNS3_IJNS3_IJNS_1CILi4EEENS4_ILi2EEEEEENS4_ILi1EEEEEEEEENS3_IJNS3_IJNS3_IJS8_NS4_ILi32EEEEEENS4_ILi0EEEEEEEEEEEiEEC2ERKSG_RKi:
[----:B------:R-:W-:Y:S02]  /*8cb0*/  IADD3 R2, R68, -c[0x0][0x20], RZ ;  /* 0x8000080044027a10 */ /* 0x000fe40007ffe0ff */
[----:B------:R-:W-:-:S03]  /*8cc0*/  MOV R7, 0x0 ;  /* 0x0000000000077802 */ /* 0x000fc60000000f00 */
[----:B------:R1:W-:Y:S01]  /*8cd0*/  STL [R2], R3 ;  /* 0x0000000302007387 */ /* 0x0003e20000100800 */
[----:B------:R-:W-:Y:S05]  /*8ce0*/  RET.REL.NODEC R6 `(_ZN7cutlass13device_kernelIN5flash19enable_sm80_to_sm89INS1_16FlashAttnBwdSm80INS1_25CollectiveMainloopBwdSm80ILi2ELi2EN4cute5tupleIJNS5_1CILi128EEES8_NS7_ILi64EEEEEENS_10bfloat16_tEfNS_4arch4Sm80ELb0ELb1ELb1ELb1ELb0ELb0ELb0ELb0ELi2ELi4ELi4ELi4ELb0EEENS1_24CollectiveEpilogueBwdGQAISA_fSD_Li256ELb1ELb0EEENS1_19SingleTileSchedulerILb1ELb0ELb0ELi128EEEEEEEEEvNT_6ParamsE) ;  /* 0xffff731006007950 */ /* 0x000fea0003c3ffff */
        .type           $_ZN7cutlass13device_kernelIN5flash19enable_sm80_to_sm89INS1_16FlashAttnBwdSm80INS1_25CollectiveMainloopBwdSm80ILi2ELi2EN4cute5tupleIJNS5_1CILi128EEES8_NS7_ILi64EEEEEENS_10bfloat16_tEfNS_4arch4Sm80ELb0ELb1ELb1ELb1ELb0ELb0ELb0ELb0ELi2ELi4ELi4ELi4ELb0EEENS1_24CollectiveEpilogueBwdGQAISA_fSD_Li256ELb1ELb0EEENS1_19SingleTileSchedulerILb1ELb0ELb0ELi128EEEEEEEEEvNT_6ParamsE$_ZN4cute3eso3ESOILb1ELb0EJNS_6LayoutINS_5tupleIJNS3_IJNS3_IJNS_1CILi4EEENS4_ILi2EEEEEENS4_ILi1EEEEEENS3_IJS6_EEEEEENS3_IJNS3_IJNS3_IJS8_NS4_ILi32EEEEEENS4_ILi0EEEEEENS3_IJNS4_ILi64EEEEEEEEEEENS_10ViewEngineIPN7cutlass10bfloat16_tEEEEEC2ERKSJ_RKSO_,@function
        .size           $_ZN7cutlass13device_kernelIN5flash19enable_sm80_to_sm89INS1_16FlashAttnBwdSm80INS1_25CollectiveMainloopBwdSm80ILi2ELi2EN4cute5tupleIJNS5_1CILi128EEES8_NS7_ILi64EEEEEENS_10bfloat16_tEfNS_4arch4Sm80ELb0ELb1ELb1ELb1ELb0ELb0ELb0ELb0ELi2ELi4ELi4ELi4ELb0EEENS1_24CollectiveEpilogueBwdGQAISA_fSD_Li256ELb1ELb0EEENS1_19SingleTileSchedulerILb1ELb0ELb0ELi128EEEEEEEEEvNT_6ParamsE$_ZN4cute3eso3ESOILb1ELb0EJNS_6LayoutINS_5tupleIJNS3_IJNS3_IJNS_1CILi4EEENS4_ILi2EEEEEENS4_ILi1EEEEEENS3_IJS6_EEEEEENS3_IJNS3_IJNS3_IJS8_NS4_ILi32EEEEEENS4_ILi0EEEEEENS3_IJNS4_ILi64EEEEEEEEEEENS_10ViewEngineIPN7cutlass10bfloat16_tEEEEEC2ERKSJ_RKSO_,($_ZN7cutlass13device_kernelIN5flash19enable_sm80_to_sm89INS1_16FlashAttnBwdSm80INS1_25CollectiveMainloopBwdSm80ILi2ELi2EN4cute5tupleIJNS5_1CILi128EEES8_NS7_ILi64EEEEEENS_10bfloat16_tEfNS_4arch4Sm80ELb0ELb1ELb1ELb1ELb0ELb0ELb0ELb0ELi2ELi4ELi4ELi4ELb0EEENS1_24CollectiveEpilogueBwdGQAISA_fSD_Li256ELb1ELb0EEENS1_19SingleTileSchedulerILb1ELb0ELb0ELi128EEEEEEEEEvNT_6ParamsE$_ZN4cute3eso3ESOILb1ELb0EJNS_6LayoutINS_5tupleIJNS3_IJNS3_IJNS_1CILi4EEENS4_ILi2EEEEEENS4_ILi1EEEEEES6_EEENS3_IJNS3_IJNS3_IJS8_NS4_ILi32EEEEEENS4_ILi0EEEEEENS4_ILi64EEEEEEEENS_10ViewEngineIPN7cutlass10bfloat16_tEEEEEC2ERKSH_RKSM_ - $_ZN7cutlass13device_kernelIN5flash19enable_sm80_to_sm89INS1_16FlashAttnBwdSm80INS1_25CollectiveMainloopBwdSm80ILi2ELi2EN4cute5tupleIJNS5_1CILi128EEES8_NS7_ILi64EEEEEENS_10bfloat16_tEfNS_4arch4Sm80ELb0ELb1ELb1ELb1ELb0ELb0ELb0ELb0ELi2ELi4ELi4ELi4ELb0EEENS1_24CollectiveEpilogueBwdGQAISA_fSD_Li256ELb1ELb0EEENS1_19SingleTileSchedulerILb1ELb0ELb0ELi128EEEEEEEEEvNT_6ParamsE$_ZN4cute3eso3ESOILb1ELb0EJNS_6LayoutINS_5tupleIJNS3_IJNS3_IJNS_1CILi4EEENS4_ILi2EEEEEENS4_ILi1EEEEEENS3_IJS6_EEEEEENS3_IJNS3_IJNS3_IJS8_NS4_ILi32EEEEEENS4_ILi0EEEEEENS3_IJNS4_ILi64EEEEEEEEEEENS_10ViewEngineIPN7cutlass10bfloat16_tEEEEEC2ERKSJ_RKSO_)
$_ZN7cutlass13device_kernelIN5flash19enable_sm80_to_sm89INS1_16FlashAttnBwdSm80INS1_25CollectiveMainloopBwdSm80ILi2ELi2EN4cute5tupleIJNS5_1CILi128EEES8_NS7_ILi64EEEEEENS_10bfloat16_tEfNS_4arch4Sm80ELb0ELb1ELb1ELb1ELb0ELb0ELb0ELb0ELi2ELi4ELi4ELi4ELb0EEENS1_24CollectiveEpilogueBwdGQAISA_fSD_Li256ELb1ELb0EEENS1_19SingleTileSchedulerILb1ELb0ELb0ELi128EEEEEEEEEvNT_6ParamsE$_ZN4cute3eso3ESOILb1ELb0EJNS_6LayoutINS_5tupleIJNS3_IJNS3_IJNS_1CILi4EEENS4_ILi2EEEEEENS4_ILi1EEEEEENS3_IJS6_EEEEEENS3_IJNS3_IJNS3_IJS8_NS4_ILi32EEEEEENS4_ILi0EEEEEENS3_IJNS4_ILi64EEEEEEEEEEENS_10ViewEngineIPN7cutlass10bfloat16_tEEEEEC2ERKSJ_RKSO_:
[----:B------:R-:W-:Y:S02]  /*8cf0*/  IADD3 R2, R68, -c[0x0][0x20], RZ ;  /* 0x8000080044027a10 */ /* 0x000fe40007ffe0ff */
[----:B------:R-:W-:-:S03]  /*8d00*/  MOV R7, 0x0 ;  /* 0x0000000000077802 */ /* 0x000fc60000000f00 */
[----:B------:R1:W-:Y:S01]  /*8d10*/  STL.64 [R2], R4 ;  /* 0x0000000402007387 */ /* 0x0003e20000100a00 */
[----:B------:R-:W-:Y:S05]  /*8d20*/  RET.REL.NODEC R6 `(_ZN7cutlass13device_kernelIN5flash19enable_sm80_to_sm89INS1_16FlashAttnBwdSm80INS1_25CollectiveMainloopBwdSm80ILi2ELi2EN4cute5tupleIJNS5_1CILi128EEES8_NS7_ILi64EEEEEENS_10bfloat16_tEfNS_4arch4Sm80ELb0ELb1ELb1ELb1ELb0ELb0ELb0ELb0ELi2ELi4ELi4ELi4ELb0EEENS1_24CollectiveEpilogueBwdGQAISA_fSD_Li256ELb1ELb0EEENS1_19SingleTileSchedulerILb1ELb0ELb0ELi128EEEEEEEEEvNT_6ParamsE) ;  /* 0xffff72d006007950 */ /* 0x000fea0003c3ffff */
        .type           $_ZN7cutlass13device_kernelIN5flash19enable_sm80_to_sm89INS1_16FlashAttnBwdSm80INS1_25CollectiveMainloopBwdSm80ILi2ELi2EN4cute5tupleIJNS5_1CILi128EEES8_NS7_ILi64EEEEEENS_10bfloat16_tEfNS_4arch4Sm80ELb0ELb1ELb1ELb1ELb0ELb0ELb0ELb0ELi2ELi4ELi4ELi4ELb0EEENS1_24CollectiveEpilogueBwdGQAISA_fSD_Li256ELb1ELb0EEENS1_19SingleTileSchedulerILb1ELb0ELb0ELi128EEEEEEEEEvNT_6ParamsE$_ZN4cute3eso3ESOILb1ELb0EJNS_6LayoutINS_5tupleIJNS3_IJNS3_IJNS_1CILi4EEENS4_ILi2EEEEEENS4_ILi1EEEEEES6_EEENS3_IJNS3_IJNS3_IJS8_NS4_ILi32EEEEEENS4_ILi0EEEEEENS4_ILi64EEEEEEEENS_10ViewEngineIPN7cutlass10bfloat16_tEEEEEC2ERKSH_RKSM_,@function
        .size           $_ZN7cutlass13device_kernelIN5flash19enable_sm80_to_sm89INS1_16FlashAttnBwdSm80INS1_25CollectiveMainloopBwdSm80ILi2ELi2EN4cute5tupleIJNS5_1CILi128EEES8_NS7_ILi64EEEEEENS_10bfloat16_tEfNS_4arch4Sm80ELb0ELb1ELb1ELb1ELb0ELb0ELb0ELb0ELi2ELi4ELi4ELi4ELb0EEENS1_24CollectiveEpilogueBwdGQAISA_fSD_Li256ELb1ELb0EEENS1_19SingleTileSchedulerILb1ELb0ELb0ELi128EEEEEEEEEvNT_6ParamsE$_ZN4cute3eso3ESOILb1ELb0EJNS_6LayoutINS_5tupleIJNS3_IJNS3_IJNS_1CILi4EEENS4_ILi2EEEEEENS4_ILi1EEEEEES6_EEENS3_IJNS3_IJNS3_IJS8_NS4_ILi32EEEEEENS4_ILi0EEEEEENS4_ILi64EEEEEEEENS_10ViewEngineIPN7cutlass10bfloat16_tEEEEEC2ERKSH_RKSM_,($_ZN7cutlass13device_kernelIN5flash19enable_sm80_to_sm89INS1_16FlashAttnBwdSm80INS1_25CollectiveMainloopBwdSm80ILi2ELi2EN4cute5tupleIJNS5_1CILi128EEES8_NS7_ILi64EEEEEENS_10bfloat16_tEfNS_4arch4Sm80ELb0ELb1ELb1ELb1ELb0ELb0ELb0ELb0ELi2ELi4ELi4ELi4ELb0EEENS1_24CollectiveEpilogueBwdGQAISA_fSD_Li256ELb1ELb0EEENS1_19SingleTileSchedulerILb1ELb0ELb0ELi128EEEEEEEEEvNT_6ParamsE$_ZN4cute3eso3ESOILb1ELb0EJNS_6LayoutINS_5tupleIJNS3_IJNS3_IJNS_1CILi4EEENS4_ILi2EEEEEENS4_ILi1EEEEEES6_EEENS3_IJNS3_IJNS3_IJS8_NS4_ILi32EEEEEENS4_ILi0EEEEEENS4_ILi64EEEEEEEEiEEC2ERKSH_RKi - $_ZN7cutlass13device_kernelIN5flash19enable_sm80_to_sm89INS1_16FlashAttnBwdSm80INS1_25CollectiveMainloopBwdSm80ILi2ELi2EN4cute5tupleIJNS5_1CILi128EEES8_NS7_ILi64EEEEEENS_10bfloat16_tEfNS_4arch4Sm80ELb0ELb1ELb1ELb1ELb0ELb0ELb0ELb0ELi2ELi4ELi4ELi4ELb0EEENS1_24CollectiveEpilogueBwdGQAISA_fSD_Li256ELb1ELb0EEENS1_19SingleTileSchedulerILb1ELb0ELb0ELi128EEEEEEEEEvNT_6ParamsE$_ZN4cute3eso3ESOILb1ELb0EJNS_6LayoutINS_5tupleIJNS3_IJNS3_IJNS_1CILi4EEENS4_ILi2EEEEEENS4_ILi1EEEEEES6_EEENS3_IJNS3_IJNS3_IJS8_NS4_ILi32EEEEEENS4_ILi0EEEEEENS4_ILi64EEEEEEEENS_10ViewEngineIPN7cutlass10bfloat16_tEEEEEC2ERKSH_RKSM_)
$_ZN7cutlass13device_kernelIN5flash19enable_sm80_to_sm89INS1_16FlashAttnBwdSm80INS1_25CollectiveMainloopBwdSm80ILi2ELi2EN4cute5tupleIJNS5_1CILi128EEES8_NS7_ILi64EEEEEENS_10bfloat16_tEfNS_4arch4Sm80ELb0ELb1ELb1ELb1ELb0ELb0ELb0ELb0ELi2ELi4ELi4ELi4ELb0EEENS1_24CollectiveEpilogueBwdGQAISA_fSD_Li256ELb1ELb0EEENS1_19SingleTileSchedulerILb1ELb0ELb0ELi128EEEEEEEEEvNT_6ParamsE$_ZN4cute3eso3ESOILb1ELb0EJNS_6LayoutINS_5tupleIJNS3_IJNS3_IJNS_1CILi4EEENS4_ILi2EEEEEENS4_ILi1EEEEEES6_EEENS3_IJNS3_IJNS3_IJS8_NS4_ILi32EEEEEENS4_ILi0EEEEEENS4_ILi64EEEEEEEENS_10ViewEngineIPN7cutlass10bfloat16_tEEEEEC2ERKSH_RKSM_:
[----:B------:R-:W-:Y:S02]  /*8d30*/  IADD3 R2, R68, -c[0x0][0x20], RZ ;  /* 0x8000080044027a10 */ /* 0x000fe40007ffe0ff */
[----:B------:R-:W-:-:S03]  /*8d40*/  MOV R7, 0x0 ;  /* 0x0000000000077802 */ /* 0x000fc60000000f00 */
[----:B------:R1:W-:Y:S01]  /*8d50*/  STL.64 [R2], R10 ;  /* 0x0000000a02007387 */ /* 0x0003e20000100a00 */
[----:B------:R-:W-:Y:S05]  /*8d60*/  RET.REL.NODEC R6 `(_ZN7cutlass13device_kernelIN5flash19enable_sm80_to_sm89INS1_16FlashAttnBwdSm80INS1_25CollectiveMainloopBwdSm80ILi2ELi2EN4cute5tupleIJNS5_1CILi128EEES8_NS7_ILi64EEEEEENS_10bfloat16_tEfNS_4arch4Sm80ELb0ELb1ELb1ELb1ELb0ELb0ELb0ELb0ELi2ELi4ELi4ELi4ELb0EEENS1_24CollectiveEpilogueBwdGQAISA_fSD_Li256ELb1ELb0EEENS1_19SingleTileSchedulerILb1ELb0ELb0ELi128EEEEEEEEEvNT_6ParamsE) ;  /* 0xffff729006007950 */ /* 0x000fea0003c3ffff */
        .type           $_ZN7cutlass13device_kernelIN5flash19enable_sm80_to_sm89INS1_16FlashAttnBwdSm80INS1_25CollectiveMainloopBwdSm80ILi2ELi2EN4cute5tupleIJNS5_1CILi128EEES8_NS7_ILi64EEEEEENS_10bfloat16_tEfNS_4arch4Sm80ELb0ELb1ELb1ELb1ELb0ELb0ELb0ELb0ELi2ELi4ELi4ELi4ELb0EEENS1_24CollectiveEpilogueBwdGQAISA_fSD_Li256ELb1ELb0EEENS1_19SingleTileSchedulerILb1ELb0ELb0ELi128EEEEEEEEEvNT_6ParamsE$_ZN4cute3eso3ESOILb1ELb0EJNS_6LayoutINS_5tupleIJNS3_IJNS3_IJNS_1CILi4EEENS4_ILi2EEEEEENS4_ILi1EEEEEES6_EEENS3_IJNS3_IJNS3_IJS8_NS4_ILi32EEEEEENS4_ILi0EEEEEENS4_ILi64EEEEEEEEiEEC2ERKSH_RKi,@function
        .size           $_ZN7cutlass13device_kernelIN5flash19enable_sm80_to_sm89INS1_16FlashAttnBwdSm80INS1_25CollectiveMainloopBwdSm80ILi2ELi2EN4cute5tupleIJNS5_1CILi128EEES8_NS7_ILi64EEEEEENS_10bfloat16_tEfNS_4arch4Sm80ELb0ELb1ELb1ELb1ELb0ELb0ELb0ELb0ELi2ELi4ELi4ELi4ELb0EEENS1_24CollectiveEpilogueBwdGQAISA_fSD_Li256ELb1ELb0EEENS1_19SingleTileSchedulerILb1ELb0ELb0ELi128EEEEEEEEEvNT_6ParamsE$_ZN4cute3eso3ESOILb1ELb0EJNS_6LayoutINS_5tupleIJNS3_IJNS3_IJNS_1CILi4EEENS4_ILi2EEEEEENS4_ILi1EEEEEES6_EEENS3_IJNS3_IJNS3_IJS8_NS4_ILi32EEEEEENS4_ILi0EEEEEENS4_ILi64EEEEEEEEiEEC2ERKSH_RKi,($_ZN7cutlass13device_kernelIN5flash19enable_sm80_to_sm89INS1_16FlashAttnBwdSm80INS1_25CollectiveMainloopBwdSm80ILi2ELi2EN4cute5tupleIJNS5_1CILi128EEES8_NS7_ILi64EEEEEENS_10bfloat16_tEfNS_4arch4Sm80ELb0ELb1ELb1ELb1ELb0ELb0ELb0ELb0ELi2ELi4ELi4ELi4ELb0EEENS1_24CollectiveEpilogueBwdGQAISA_fSD_Li256ELb1ELb0EEENS1_19SingleTileSchedulerILb1ELb0ELb0ELi128EEEEEEEEEvNT_6ParamsE$_ZN4cute3eso3ESOILb1ELb0EJNS_6LayoutINS_5tupleIJNS3_IJNS3_IJNS_1CILi4EEENS4_ILi2EEEEEENS4_ILi1EEEEEES6_NS4_ILi8EEEEEENS3_IJNS3_IJNS3_IJS8_NS4_ILi32EEEEEENS4_ILi0EEEEEENS4_ILi64EEES5_EEEEENS_10ViewEngineIPN7cutlass10bfloat16_tEEEEEC2ERKSI_RKSN_ - $_ZN7cutlass13device_kernelIN5flash19enable_sm80_to_sm89INS1_16FlashAttnBwdSm80INS1_25CollectiveMainloopBwdSm80ILi2ELi2EN4cute5tupleIJNS5_1CILi128EEES8_NS7_ILi64EEEEEENS_10bfloat16_tEfNS_4arch4Sm80ELb0ELb1ELb1ELb1ELb0ELb0ELb0ELb0ELi2ELi4ELi4ELi4ELb0EEENS1_24CollectiveEpilogueBwdGQAISA_fSD_Li256ELb1ELb0EEENS1_19SingleTileSchedulerILb1ELb0ELb0ELi128EEEEEEEEEvNT_6ParamsE$_ZN4cute3eso3ESOILb1ELb0EJNS_6LayoutINS_5tupleIJNS3_IJNS3_IJNS_1CILi4EEENS4_ILi2EEEEEENS4_ILi1EEEEEES6_EEENS3_IJNS3_IJNS3_IJS8_NS4_ILi32EEEEEENS4_ILi0EEEEEENS4_ILi64EEEEEEEEiEEC2ERKSH_RKi)
$_ZN7cutlass13device_kernelIN5flash19enable_sm80_to_sm89INS1_16FlashAttnBwdSm80INS1_25CollectiveMainloopBwdSm80ILi2ELi2EN4cute5tupleIJNS5_1CILi128EEES8_NS7_ILi64EEEEEENS_10bfloat16_tEfNS_4arch4Sm80ELb0ELb1ELb1ELb1ELb0ELb0ELb0ELb0ELi2ELi4ELi4ELi4ELb0EEENS1_24CollectiveEpilogueBwdGQAISA_fSD_Li256ELb1ELb0EEENS1_19SingleTileSchedulerILb1ELb0ELb0ELi128EEEEEEEEEvNT_6ParamsE$_ZN4cute3eso3ESOILb1ELb0EJNS_6LayoutINS_5tupleIJNS3_IJNS3_IJNS_1CILi4EEENS4_ILi2EEEEEENS4_ILi1EEEEEES6_EEENS3_IJNS3_IJNS3_IJS8_NS4_ILi32EEEEEENS4_ILi0EEEEEENS4_ILi64EEEEEEEEiEEC2ERKSH_RKi:
[----:B------:R-:W-:Y:S02]  /*8d70*/  IADD3 R2, R59, -c[0x0][0x20], RZ ;  /* 0x800008003b027a10 */ /* 0x000fe40007ffe0ff */
[----:B------:R-:W-:-:S03]  /*8d80*/  MOV R5, 0x0 ;  /* 0x0000000000057802 */ /* 0x000fc60000000f00 */
[----:B------:R1:W-:Y:S01]  /*8d90*/  STL [R2], R3 ;  /* 0x0000000302007387 */ /* 0x0003e20000100800 */
[----:B------:R-:W-:Y:S05]  /*8da0*/  RET.REL.NODEC R4 `(_ZN7cutlass13device_kernelIN5flash19enable_sm80_to_sm89INS1_16FlashAttnBwdSm80INS1_25CollectiveMainloopBwdSm80ILi2ELi2EN4cute5tupleIJNS5_1CILi128EEES8_NS7_ILi64EEEEEENS_10bfloat16_tEfNS_4arch4Sm80ELb0ELb1ELb1ELb1ELb0ELb0ELb0ELb0ELi2ELi4ELi4ELi4ELb0EEENS1_24CollectiveEpilogueBwdGQAISA_fSD_Li256ELb1ELb0EEENS1_19SingleTileSchedulerILb1ELb0ELb0ELi128EEEEEEEEEvNT_6ParamsE) ;  /* 0xffff725004007950 */ /* 0x000fea0003c3ffff */
        .type           $_ZN7cutlass13device_kernelIN5flash19enable_sm80_to_sm89INS1_16FlashAttnBwdSm80INS1_25CollectiveMainloopBwdSm80ILi2ELi2EN4cute5tupleIJNS5_1CILi128EEES8_NS7_ILi64EEEEEENS_10bfloat16_tEfNS_4arch4Sm80ELb0ELb1ELb1ELb1ELb0ELb0ELb0ELb0ELi2ELi4ELi4ELi4ELb0EEENS1_24CollectiveEpilogueBwdGQAISA_fSD_Li256ELb1ELb0EEENS1_19SingleTileSchedulerILb1ELb0ELb0ELi128EEEEEEEEEvNT_6ParamsE$_ZN4cute3eso3ESOILb1ELb0EJNS_6LayoutINS_5tupleIJNS3_IJNS3_IJNS_1CILi4EEENS4_ILi2EEEEEENS4_ILi1EEEEEES6_NS4_ILi8EEEEEENS3_IJNS3_IJNS3_IJS8_NS4_ILi32EEEEEENS4_ILi0EEEEEENS4_ILi64EEES5_EEEEENS_10ViewEngineIPN7cutlass10bfloat16_tEEEEEC2ERKSI_RKSN_,@function
        .size           $_ZN7cutlass13device_kernelIN5flash19enable_sm80_to_sm89INS1_16FlashAttnBwdSm80INS1_25CollectiveMainloopBwdSm80ILi2ELi2EN4cute5tupleIJNS5_1CILi128EEES8_NS7_ILi64EEEEEENS_10bfloat16_tEfNS_4arch4Sm80ELb0ELb1ELb1ELb1ELb0ELb0ELb0ELb0ELi2ELi4ELi4ELi4ELb0EEENS1_24CollectiveEpilogueBwdGQAISA_fSD_Li256ELb1ELb0EEENS1_19SingleTileSchedulerILb1ELb0ELb0ELi128EEEEEEEEEvNT_6ParamsE$_ZN4cute3eso3ESOILb1ELb0EJNS_6LayoutINS_5tupleIJNS3_IJNS3_IJNS_1CILi4EEENS4_ILi2EEEEEENS4_ILi1EEEEEES6_NS4_ILi8EEEEEENS3_IJNS3_IJNS3_IJS8_NS4_ILi32EEEEEENS4_ILi0EEEEEENS4_ILi64EEES5_EEEEENS_10ViewEngineIPN7cutlass10bfloat16_tEEEEEC2ERKSI_RKSN_,($_ZN7cutlass13device_kernelIN5flash19enable_sm80_to_sm89INS1_16FlashAttnBwdSm80INS1_25CollectiveMainloopBwdSm80ILi2ELi2EN4cute5tupleIJNS5_1CILi128EEES8_NS7_ILi64EEEEEENS_10bfloat16_tEfNS_4arch4Sm80ELb0ELb1ELb1ELb1ELb0ELb0ELb0ELb0ELi2ELi4ELi4ELi4ELb0EEENS1_24CollectiveEpilogueBwdGQAISA_fSD_Li256ELb1ELb0EEENS1_19SingleTileSchedulerILb1ELb0ELb0ELi128EEEEEEEEEvNT_6ParamsE$_ZN4cute3eso3ESOILb1ELb0EJNS_6LayoutINS_5tupleIJNS3_IJNS3_IJNS_1CILi4EEENS4_ILi8EEEEEENS3_IJS5_NS4_ILi2EEEEEEEEENS3_IJNS3_IJS8_S8_EEENS3_IJS8_S6_EEEEEEEEENS3_IJNS3_IJNS3_IJNS_11ScaledBasisIS8_JLi1EEEENSF_INS4_ILi1EEEJLi0EEEEEEENS3_IJNSF_INS4_ILi16EEEJLi0EEEENSF_IS6_JLi1EEEEEEEEEENS3_IJNS3_IJNSF_ISH_JLi1EEEENSF_IS6_JLi0EEEEEEENS3_IJNSF_INS4_ILi64EEEJLi0EEEENSF_ISK_JLi1EEEEEEEEEEEEEEENS_10ViewEngineINS_23ArithmeticTupleIteratorINS_15ArithmeticTupleIJNS4_ILi0EEES12_EEEEEEEEEC2ERKSY_RKS15_ - $_ZN7cutlass13device_kernelIN5flash19enable_sm80_to_sm89INS1_16FlashAttnBwdSm80INS1_25CollectiveMainloopBwdSm80ILi2ELi2EN4cute5tupleIJNS5_1CILi128EEES8_NS7_ILi64EEEEEENS_10bfloat16_tEfNS_4arch4Sm80ELb0ELb1ELb1ELb1ELb0ELb0ELb0ELb0ELi2ELi4ELi4ELi4ELb0EEENS1_24CollectiveEpilogueBwdGQAISA_fSD_Li256ELb1ELb0EEENS1_19SingleTileSchedulerILb1ELb0ELb0ELi128EEEEEEEEEvNT_6ParamsE$_ZN4cute3eso3ESOILb1ELb0EJNS_6LayoutINS_5tupleIJNS3_IJNS3_IJNS_1CILi4EEENS4_ILi2EEEEEENS4_ILi1EEEEEES6_NS4_ILi8EEEEEENS3_IJNS3_IJNS3_IJS8_NS4_ILi32EEEEEENS4_ILi0EEEEEENS4_ILi64EEES5_EEEEENS_10ViewEngineIPN7cutlass10bfloat16_tEEEEEC2ERKSI_RKSN_)
$_ZN7cutlass13device_kernelIN5flash19enable_sm80_to_sm89INS1_16FlashAttnBwdSm80INS1_25CollectiveMainloopBwdSm80ILi2ELi2EN4cute5tupleIJNS5_1CILi128EEES8_NS7_ILi64EEEEEENS_10bfloat16_tEfNS_4arch4Sm80ELb0ELb1ELb1ELb1ELb0ELb0ELb0ELb0ELi2ELi4ELi4ELi4ELb0EEENS1_24CollectiveEpilogueBwdGQAISA_fSD_Li256ELb1ELb0EEENS1_19SingleTileSchedulerILb1ELb0ELb0ELi128EEEEEEEEEvNT_6ParamsE$_ZN4cute3eso3ESOILb1ELb0EJNS_6LayoutINS_5tupleIJNS3_IJNS3_IJNS_1CILi4EEENS4_ILi2EEEEEENS4_ILi1EEEEEES6_NS4_ILi8EEEEEENS3_IJNS3_IJNS3_IJS8_NS4_ILi32EEEEEENS4_ILi0EEEEEENS4_ILi64EEES5_EEEEENS_10ViewEngineIPN7cutlass10bfloat16_tEEEEEC2ERKSI_RKSN_:
[----:B------:R-:W-:Y:S01]  /*8db0*/  IADD3 R2, R68, -c[0x0][0x20], RZ ;  /* 0x8000080044027a10 */ /* 0x000fe20007ffe0ff */
[----:B------:R-:W-:Y:S01]  /*8dc0*/  IMAD.MOV.U32 R7, RZ, RZ, R3 ;  /* 0x000000ffff077224 */ /* 0x000fe200078e0003 */
[----:B------:R-:W-:-:S04]  /*8dd0*/  MOV R5, 0x0 ;  /* 0x0000000000057802 */ /* 0x000fc80000000f00 */
[----:B------:R1:W-:Y:S01]  /*8de0*/  STL.64 [R2], R6 ;  /* 0x0000000602007387 */ /* 0x0003e20000100a00 */
[----:B------:R-:W-:Y:S05]  /*8df0*/  RET.REL.NODEC R4 `(_ZN7cutlass13device_kernelIN5flash19enable_sm80_to_sm89INS1_16FlashAttnBwdSm80INS1_25CollectiveMainloopBwdSm80ILi2ELi2EN4cute5tupleIJNS5_1CILi128EEES8_NS7_ILi64EEEEEENS_10bfloat16_tEfNS_4arch4Sm80ELb0ELb1ELb1ELb1ELb0ELb0ELb0ELb0ELi2ELi4ELi4ELi4ELb0EEENS1_24CollectiveEpilogueBwdGQAISA_fSD_Li256ELb1ELb0EEENS1_19SingleTileSchedulerILb1ELb0ELb0ELi128EEEEEEEEEvNT_6ParamsE) ;  /* 0xffff720004007950 */ /* 0x000fea0003c3ffff */
        .type           $_ZN7cutlass13device_kernelIN5flash19enable_sm80_to_sm89INS1_16FlashAttnBwdSm80INS1_25CollectiveMainloopBwdSm80ILi2ELi2EN4cute5tupleIJNS5_1CILi128EEES8_NS7_ILi64EEEEEENS_10bfloat16_tEfNS_4arch4Sm80ELb0ELb1ELb1ELb1ELb0ELb0ELb0ELb0ELi2ELi4ELi4ELi4ELb0EEENS1_24CollectiveEpilogueBwdGQAISA_fSD_Li256ELb1ELb0EEENS1_19SingleTileSchedulerILb1ELb0ELb0ELi128EEEEEEEEEvNT_6ParamsE$_ZN4cute3eso3ESOILb1ELb0EJNS_6LayoutINS_5tupleIJNS3_IJNS3_IJNS_1CILi4EEENS4_ILi8EEEEEENS3_IJS5_NS4_ILi2EEEEEEEEENS3_IJNS3_IJS8_S8_EEENS3_IJS8_S6_EEEEEEEEENS3_IJNS3_IJNS3_IJNS_11ScaledBasisIS8_JLi1EEEENSF_INS4_ILi1EEEJLi0EEEEEEENS3_IJNSF_INS4_ILi16EEEJLi0EEEENSF_IS6_JLi1EEEEEEEEEENS3_IJNS3_IJNSF_ISH_JLi1EEEENSF_IS6_JLi0EEEEEEENS3_IJNSF_INS4_ILi64EEEJLi0EEEENSF_ISK_JLi1EEEEEEEEEEEEEEENS_10ViewEngineINS_23ArithmeticTupleIteratorINS_15ArithmeticTupleIJNS4_ILi0EEES12_EEEEEEEEEC2ERKSY_RKS15_,@function
        .size           $_ZN7cutlass13device_kernelIN5flash19enable_sm80_to_sm89INS1_16FlashAttnBwdSm80INS1_25CollectiveMainloopBwdSm80ILi2ELi2EN4cute5tupleIJNS5_1CILi128EEES8_NS7_ILi64EEEEEENS_10bfloat16_tEfNS_4arch4Sm80ELb0ELb1ELb1ELb1ELb0ELb0ELb0ELb0ELi2ELi4ELi4ELi4ELb0EEENS1_24CollectiveEpilogueBwdGQAISA_fSD_Li256ELb1ELb0EEENS1_19SingleTileSchedulerILb1ELb0ELb0ELi128EEEEEEEEEvNT_6ParamsE$_ZN4cute3eso3ESOILb1ELb0EJNS_6LayoutINS_5tupleIJNS3_IJNS3_IJNS_1CILi4EEENS4_ILi8EEEEEENS3_IJS5_NS4_ILi2EEEEEEEEENS3_IJNS3_IJS8_S8_EEENS3_IJS8_S6_EEEEEEEEENS3_IJNS3_IJNS3_IJNS_11ScaledBasisIS8_JLi1EEEENSF_INS4_ILi1EEEJLi0EEEEEEENS3_IJNSF_INS4_ILi16EEEJLi0EEEENSF_IS6_JLi1EEEEEEEEEENS3_IJNS3_IJNSF_ISH_JLi1EEEENSF_IS6_JLi0EEEEEEENS3_IJNSF_INS4_ILi64EEEJLi0EEEENSF_ISK_JLi1EEEEEEEEEEEEEEENS_10ViewEngineINS_23ArithmeticTupleIteratorINS_15ArithmeticTupleIJNS4_ILi0EEES12_EEEEEEEEEC2ERKSY_RKS15_,($_ZN7cutlass13device_kernelIN5flash19enable_sm80_to_sm89INS1_16FlashAttnBwdSm80INS1_25CollectiveMainloopBwdSm80ILi2ELi2EN4cute5tupleIJNS5_1CILi128EEES8_NS7_ILi64EEEEEENS_10bfloat16_tEfNS_4arch4Sm80ELb0ELb1ELb1ELb1ELb0ELb0ELb0ELb0ELi2ELi4ELi4ELi4ELb0EEENS1_24CollectiveEpilogueBwdGQAISA_fSD_Li256ELb1ELb0EEENS1_19SingleTileSchedulerILb1ELb0ELb0ELi128EEEEEEEEEvNT_6ParamsE$_ZN4cute3eso3ESOILb1ELb0EJNS_6LayoutINS_5tupleIJNS3_IJNS3_IJNS_1CILi8EEENS4_ILi1EEEEEES6_EEENS3_IJNS3_IJS6_S6_EEENS4_ILi2EEEEEEEEENS3_IJNS3_IJNS3_IJS6_NS4_ILi0EEEEEESD_EEENS3_IJNS3_IJSD_SD_EEENS4_ILi4096EEEEEEEEEEENS_10ViewEngineINS_8smem_ptrIPN7cutlass10bfloat16_tEEEEEEEC2ERKSK_RKSR_ - $_ZN7cutlass13device_kernelIN5flash19enable_sm80_to_sm89INS1_16FlashAttnBwdSm80INS1_25CollectiveMainloopBwdSm80ILi2ELi2EN4cute5tupleIJNS5_1CILi128EEES8_NS7_ILi64EEEEEENS_10bfloat16_tEfNS_4arch4Sm80ELb0ELb1ELb1ELb1ELb0ELb0ELb0ELb0ELi2ELi4ELi4ELi4ELb0EEENS1_24CollectiveEpilogueBwdGQAISA_fSD_Li256ELb1ELb0EEENS1_19SingleTileSchedulerILb1ELb0ELb0ELi128EEEEEEEEEvNT_6ParamsE$_ZN4cute3eso3ESOILb1ELb0EJNS_6LayoutINS_5tupleIJNS3_IJNS3_IJNS_1CILi4EEENS4_ILi8EEEEEENS3_IJS5_NS4_ILi2EEEEEEEEENS3_IJNS3_IJS8_S8_EEENS3_IJS8_S6_EEEEEEEEENS3_IJNS3_IJNS3_IJNS_11ScaledBasisIS8_JLi1EEEENSF_INS4_ILi1EEEJLi0EEEEEEENS3_IJNSF_INS4_ILi16EEEJLi0EEEENSF_IS6_JLi1EEEEEEEEEENS3_IJNS3_IJNSF_ISH_JLi1EEEENSF_IS6_JLi0EEEEEEENS3_IJNSF_INS4_ILi64EEEJLi0EEEENSF_ISK_JLi1EEEEEEEEEEEEEEENS_10ViewEngineINS_23ArithmeticTupleIteratorINS_15ArithmeticTupleIJNS4_ILi0EEES12_EEEEEEEEEC2ERKSY_RKS15_)
$_ZN7cutlass13device_kernelIN5flash19enable_sm80_to_sm89INS1_16FlashAttnBwdSm80INS1_25CollectiveMainloopBwdSm80ILi2ELi2EN4cute5tupleIJNS5_1CILi128EEES8_NS7_ILi64EEEEEENS_10bfloat16_tEfNS_4arch4Sm80ELb0ELb1ELb1ELb1ELb0ELb0ELb0ELb0ELi2ELi4ELi4ELi4ELb0EEENS1_24CollectiveEpilogueBwdGQAISA_fSD_Li256ELb1ELb0EEENS1_19SingleTileSchedulerILb1ELb0ELb0ELi128EEEEEEEEEvNT_6ParamsE$_ZN4cute3eso3ESOILb1ELb0EJNS_6LayoutINS_5tupleIJNS3_IJNS3_IJNS_1CILi4EEENS4_ILi8EEEEEENS3_IJS5_NS4_ILi2EEEEEEEEENS3_IJNS3_IJS8_S8_EEENS3_IJS8_S6_EEEEEEEEENS3_IJNS3_IJNS3_IJNS_11ScaledBasisIS8_JLi1EEEENSF_INS4_ILi1EEEJLi0EEEEEEENS3_IJNSF_INS4_ILi16EEEJLi0EEEENSF_IS6_JLi1EEEEEEEEEENS3_IJNS3_IJNSF_ISH_JLi1EEEENSF_IS6_JLi0EEEEEEENS3_IJNSF_INS4_ILi64EEEJLi0EEEENSF_ISK_JLi1EEEEEEEEEEEEEEENS_10ViewEngineINS_23ArithmeticTupleIteratorINS_15ArithmeticTupleIJNS4_ILi0EEES12_EEEEEEEEEC2ERKSY_RKS15_:
[----:B------:R-:W-:Y:S01]  /*8e00*/  IADD3 R2, R51, -c[0x0][0x20], RZ ;  /* 0x8000080033027a10 */ /* 0x000fe20007ffe0ff */
[----:B------:R-:W-:Y:S01]  /*8e10*/  IMAD.MOV.U32 R10, RZ, RZ, R6 ;  /* 0x000000ffff0a7224 */ /* 0x000fe200078e0006 */
[----:B------:R-:W-:Y:S01]  /*8e20*/  PRMT R9, R52, 0x7770, RZ ;  /* 0x0000777034097816 */ /* 0x000fe200000000ff */
[----:B------:R-:W-:-:S04]  /*8e30*/  IMAD.MOV.U32 R11, RZ, RZ, 0x0 ;  /* 0x00000000ff0b7424 */ /* 0x000fc800078e00ff */
[----:B------:R1:W-:Y:S01]  /*8e40*/  STL.U8 [R2], R9 ;  /* 0x0000000902007387 */ /* 0x0003e20000100000 */
[----:B------:R-:W-:Y:S05]  /*8e50*/  RET.REL.NODEC R10 `(_ZN7cutlass13device_kernelIN5flash19enable_sm80_to_sm89INS1_16FlashAttnBwdSm80INS1_25CollectiveMainloopBwdSm80ILi2ELi2EN4cute5tupleIJNS5_1CILi128EEES8_NS7_ILi64EEEEEENS_10bfloat16_tEfNS_4arch4Sm80ELb0ELb1ELb1ELb1ELb0ELb0ELb0ELb0ELi2ELi4ELi4ELi4ELb0EEENS1_24CollectiveEpilogueBwdGQAISA_fSD_Li256ELb1ELb0EEENS1_19SingleTileSchedulerILb1ELb0ELb0ELi128EEEEEEEEEvNT_6ParamsE) ;  /* 0xffff71a00a007950 */ /* 0x000fea0003c3ffff */
        .type           $_ZN7cutlass13device_kernelIN5flash19enable_sm80_to_sm89INS1_16FlashAttnBwdSm80INS1_25CollectiveMainloopBwdSm80ILi2ELi2EN4cute5tupleIJNS5_1CILi128EEES8_NS7_ILi64EEEEEENS_10bfloat16_tEfNS_4arch4Sm80ELb0ELb1ELb1ELb1ELb0ELb0ELb0ELb0ELi2ELi4ELi4ELi4ELb0EEENS1_24CollectiveEpilogueBwdGQAISA_fSD_Li256ELb1ELb0EEENS1_19SingleTileSchedulerILb1ELb0ELb0ELi128EEEEEEEEEvNT_6ParamsE$_ZN4cute3eso3ESOILb1ELb0EJNS_6LayoutINS_5tupleIJNS3_IJNS3_IJNS_1CILi8EEENS4_ILi1EEEEEES6_EEENS3_IJNS3_IJS6_S6_EEENS4_ILi2EEEEEEEEENS3_IJNS3_IJNS3_IJS6_NS4_ILi0EEEEEESD_EEENS3_IJNS3_IJSD_SD_EEENS4_ILi4096EEEEEEEEEEENS_10ViewEngineINS_8smem_ptrIPN7cutlass10bfloat16_tEEEEEEEC2ERKSK_RKSR_,@function
        .size           $_ZN7cutlass13device_kernelIN5flash19enable_sm80_to_sm89INS1_16FlashAttnBwdSm80INS1_25CollectiveMainloopBwdSm80ILi2ELi2EN4cute5tupleIJNS5_1CILi128EEES8_NS7_ILi64EEEEEENS_10bfloat16_tEfNS_4arch4Sm80ELb0ELb1ELb1ELb1ELb0ELb0ELb0ELb0ELi2ELi4ELi4ELi4ELb0EEENS1_24CollectiveEpilogueBwdGQAISA_fSD_Li256ELb1ELb0EEENS1_19SingleTileSchedulerILb1ELb0ELb0ELi128EEEEEEEEEvNT_6ParamsE$_ZN4cute3eso3ESOILb1ELb0EJNS_6LayoutINS_5tupleIJNS3_IJNS3_IJNS_1CILi8EEENS4_ILi1EEEEEES6_EEENS3_IJNS3_IJS6_S6_EEENS4_ILi2EEEEEEEEENS3_IJNS3_IJNS3_IJS6_NS4_ILi0EEEEEESD_EEENS3_IJNS3_IJSD_SD_EEENS4_ILi4096EEEEEEEEEEENS_10ViewEngineINS_8smem_ptrIPN7cutlass10bfloat16_tEEEEEEEC2ERKSK_RKSR_,($_ZN7cutlass13device_kernelIN5flash19enable_sm80_to_sm89INS1_16FlashAttnBwdSm80INS1_25CollectiveMainloopBwdSm80ILi2ELi2EN4cute5tupleIJNS5_1CILi128EEES8_NS7_ILi64EEEEEENS_10bfloat16_tEfNS_4arch4Sm80ELb0ELb1ELb1ELb1ELb0ELb0ELb0ELb0ELi2ELi4ELi4ELi4ELb0EEENS1_24CollectiveEpilogueBwdGQAISA_fSD_Li256ELb1ELb0EEENS1_19SingleTileSchedulerILb1ELb0ELb0ELi128EEEEEEEEEvNT_6ParamsE$_ZN4cute3eso3ESOILb1ELb0EJNS_6LayoutINS_5tupleIJNS3_IJNS3_IJNS_1CILi8EEENS4_ILi1EEEEEES6_EEENS3_IJNS3_IJS6_S6_EEENS4_ILi2EEEEEEEEENS3_IJNS3_IJNS3_IJS6_NS4_ILi0EEEEEESD_EEENS3_IJNS3_IJSD_SD_EEENS4_ILi64EEEEEEEEEEENS_10ViewEngineIPN7cutlass10bfloat16_tEEEEEC2ERKSK_RKSP_ - $_ZN7cutlass13device_kernelIN5flash19enable_sm80_to_sm89INS1_16FlashAttnBwdSm80INS1_25CollectiveMainloopBwdSm80ILi2ELi2EN4cute5tupleIJNS5_1CILi128EEES8_NS7_ILi64EEEEEENS_10bfloat16_tEfNS_4arch4Sm80ELb0ELb1ELb1ELb1ELb0ELb0ELb0ELb0ELi2ELi4ELi4ELi4ELb0EEENS1_24CollectiveEpilogueBwdGQAISA_fSD_Li256ELb1ELb0EEENS1_19SingleTileSchedulerILb1ELb0ELb0ELi128EEEEEEEEEvNT_6ParamsE$_ZN4cute3eso3ESOILb1ELb0EJNS_6LayoutINS_5tupleIJNS3_IJNS3_IJNS_1CILi8EEENS4_ILi1EEEEEES6_EEENS3_IJNS3_IJS6_S6_EEENS4_ILi2EEEEEEEEENS3_IJNS3_IJNS3_IJS6_NS4_ILi0EEEEEESD_EEENS3_IJNS3_IJSD_SD_EEENS4_ILi4096EEEEEEEEEEENS_10ViewEngineINS_8smem_ptrIPN7cutlass10bfloat16_tEEEEEEEC2ERKSK_RKSR_)
$_ZN7cutlass13device_kernelIN5flash19enable_sm80_to_sm89INS1_16FlashAttnBwdSm80INS1_25CollectiveMainloopBwdSm80ILi2ELi2EN4cute5tupleIJNS5_1CILi128EEES8_NS7_ILi64EEEEEENS_10bfloat16_tEfNS_4arch4Sm80ELb0ELb1ELb1ELb1ELb0ELb0ELb0ELb0ELi2ELi4ELi4ELi4ELb0EEENS1_24CollectiveEpilogueBwdGQAISA_fSD_Li256ELb1ELb0EEENS1_19SingleTileSchedulerILb1ELb0ELb0ELi128EEEEEEEEEvNT_6ParamsE$_ZN4cute3eso3ESOILb1ELb0EJNS_6LayoutINS_5tupleIJNS3_IJNS3_IJNS_1CILi8EEENS4_ILi1EEEEEES6_EEENS3_IJNS3_IJS6_S6_EEENS4_ILi2EEEEEEEEENS3_IJNS3_IJNS3_IJS6_NS4_ILi0EEEEEESD_EEENS3_IJNS3_IJSD_SD_EEENS4_ILi4096EEEEEEEEEEENS_10ViewEngineINS_8smem_ptrIPN7cutlass10bfloat16_tEEEEEEEC2ERKSK_RKSR_:
[----:B------:R-:W-:Y:S02]  /*8e60*/  IADD3 R2, R68, -c[0x0][0x20], RZ ;  /* 0x8000080044027a10 */ /* 0x000fe40007ffe0ff */
[----:B------:R-:W-:-:S03]  /*8e70*/  MOV R9, 0x0 ;  /* 0x0000000000097802 */ /* 0x000fc60000000f00 */
[----:B------:R1:W-:Y:S01]  /*8e80*/  STL.64 [R2], R6 ;  /* 0x0000000602007387 */ /* 0x0003e20000100a00 */
[----:B------:R-:W-:Y:S05]  /*8e90*/  RET.REL.NODEC R8 `(_ZN7cutlass13device_kernelIN5flash19enable_sm80_to_sm89INS1_16FlashAttnBwdSm80INS1_25CollectiveMainloopBwdSm80ILi2ELi2EN4cute5tupleIJNS5_1CILi128EEES8_NS7_ILi64EEEEEENS_10bfloat16_tEfNS_4arch4Sm80ELb0ELb1ELb1ELb1ELb0ELb0ELb0ELb0ELi2ELi4ELi4ELi4ELb0EEENS1_24CollectiveEpilogueBwdGQAISA_fSD_Li256ELb1ELb0EEENS1_19SingleTileSchedulerILb1ELb0ELb0ELi128EEEEEEEEEvNT_6ParamsE) ;  /* 0xffff716008007950 */ /* 0x000fea0003c3ffff */
        .type           $_ZN7cutlass13device_kernelIN5flash19enable_sm80_to_sm89INS1_16FlashAttnBwdSm80INS1_25CollectiveMainloopBwdSm80ILi2ELi2EN4cute5tupleIJNS5_1CILi128EEES8_NS7_ILi64EEEEEENS_10bfloat16_tEfNS_4arch4Sm80ELb0ELb1ELb1ELb1ELb0ELb0ELb0ELb0ELi2ELi4ELi4ELi4ELb0EEENS1_24CollectiveEpilogueBwdGQAISA_fSD_Li256ELb1ELb0EEENS1_19SingleTileSchedulerILb1ELb0ELb0ELi128EEEEEEEEEvNT_6ParamsE$_ZN4cute3eso3ESOILb1ELb0EJNS_6LayoutINS_5tupleIJNS3_IJNS3_IJNS_1CILi8EEENS4_ILi1EEEEEES6_EEENS3_IJNS3_IJS6_S6_EEENS4_ILi2EEEEEEEEENS3_IJNS3_IJNS3_IJS6_NS4_ILi0EEEEEESD_EEENS3_IJNS3_IJSD_SD_EEENS4_ILi64EEEEEEEEEEENS_10ViewEngineIPN7cutlass10bfloat16_tEEEEEC2ERKSK_RKSP_,@function
        .size           $_ZN7cutlass13device_kernelIN5flash19enable_sm80_to_sm89INS1_16FlashAttnBwdSm80INS1_25CollectiveMainloopBwdSm80ILi2ELi2EN4cute5tupleIJNS5_1CILi128EEES8_NS7_ILi64EEEEEENS_10bfloat16_tEfNS_4arch4Sm80ELb0ELb1ELb1ELb1ELb0ELb0ELb0ELb0ELi2ELi4ELi4ELi4ELb0EEENS1_24CollectiveEpilogueBwdGQAISA_fSD_Li256ELb1ELb0EEENS1_19SingleTileSchedulerILb1ELb0ELb0ELi128EEEEEEEEEvNT_6ParamsE$_ZN4cute3eso3ESOILb1ELb0EJNS_6LayoutINS_5tupleIJNS3_IJNS3_IJNS_1CILi8EEENS4_ILi1EEEEEES6_EEENS3_IJNS3_IJS6_S6_EEENS4_ILi2EEEEEEEEENS3_IJNS3_IJNS3_IJS6_NS4_ILi0EEEEEESD_EEENS3_IJNS3_IJSD_SD_EEENS4_ILi64EEEEEEEEEEENS_10ViewEngineIPN7cutlass10bfloat16_tEEEEEC2ERKSK_RKSP_,($_ZN7cutlass13device_kernelIN5flash19enable_sm80_to_sm89INS1_16FlashAttnBwdSm80INS1_25CollectiveMainloopBwdSm80ILi2ELi2EN4cute5tupleIJNS5_1CILi128EEES8_NS7_ILi64EEEEEENS_10bfloat16_tEfNS_4arch4Sm80ELb0ELb1ELb1ELb1ELb0ELb0ELb0ELb0ELi2ELi4ELi4ELi4ELb0EEENS1_24CollectiveEpilogueBwdGQAISA_fSD_Li256ELb1ELb0EEENS1_19SingleTileSchedulerILb1ELb0ELb0ELi128EEEEEEEEEvNT_6ParamsE$_ZN4cute3eso3ESOILb1ELb0EJNS_6LayoutINS_5tupleIJNS3_IJNS3_IJNS_1CILi8EEENS4_ILi1EEEEEES6_EEENS3_IJNS3_IJS6_S6_EEENS4_ILi2EEEEEEEEENS3_IJNS3_IJNS3_IJS6_NS4_ILi0EEEEEESD_EEENS3_IJNS3_IJSD_SD_EEENS4_ILi8192EEEEEEEEEEENS_10ViewEngineINS_8smem_ptrIPN7cutlass10bfloat16_tEEEEEEEC2ERKSK_RKSR_ - $_ZN7cutlass13device_kernelIN5flash19enable_sm80_to_sm89INS1_16FlashAttnBwdSm80INS1_25CollectiveMainloopBwdSm80ILi2ELi2EN4cute5tupleIJNS5_1CILi128EEES8_NS7_ILi64EEEEEENS_10bfloat16_tEfNS_4arch4Sm80ELb0ELb1ELb1ELb1ELb0ELb0ELb0ELb0ELi2ELi4ELi4ELi4ELb0EEENS1_24CollectiveEpilogueBwdGQAISA_fSD_Li256ELb1ELb0EEENS1_19SingleTileSchedulerILb1ELb0ELb0ELi128EEEEEEEEEvNT_6ParamsE$_ZN4cute3eso3ESOILb1ELb0EJNS_6LayoutINS_5tupleIJNS3_IJNS3_IJNS_1CILi8EEENS4_ILi1EEEEEES6_EEENS3_IJNS3_IJS6_S6_EEENS4_ILi2EEEEEEEEENS3_IJNS3_IJNS3_IJS6_NS4_ILi0EEEEEESD_EEENS3_IJNS3_IJSD_SD_EEENS4_ILi64EEEEEEEEEEENS_10ViewEngineIPN7cutlass10bfloat16_tEEEEEC2ERKSK_RKSP_)
$_ZN7cutlass13device_kernelIN5flash19enable_sm80_to_sm89INS1_16FlashAttnBwdSm80INS1_25CollectiveMainloopBwdSm80ILi2ELi2EN4cute5tupleIJNS5_1CILi128EEES8_NS7_ILi64EEEEEENS_10bfloat16_tEfNS_4arch4Sm80ELb0ELb1ELb1ELb1ELb0ELb0ELb0ELb0ELi2ELi4ELi4ELi4ELb0EEENS1_24CollectiveEpilogueBwdGQAISA_fSD_Li256ELb1ELb0EEENS1_19SingleTileSchedulerILb1ELb0ELb0ELi128EEEEEEEEEvNT_6ParamsE$_ZN4cute3eso3ESOILb1ELb0EJNS_6LayoutINS_5tupleIJNS3_IJNS3_IJNS_1CILi8EEENS4_ILi1EEEEEES6_EEENS3_IJNS3_IJS6_S6_EEENS4_ILi2EEEEEEEEENS3_IJNS3_IJNS3_IJS6_NS4_ILi0EEEEEESD_EEENS3_IJNS3_IJSD_SD_EEENS4_ILi64EEEEEEEEEEENS_10ViewEngineIPN7cutlass10bfloat16_tEEEEEC2ERKSK_RKSP_:
[----:B------:R-:W-:Y:S02]  /*8ea0*/  IADD3 R6, R25, -c[0x0][0x20], RZ ;  /* 0x8000080019067a10 */ /* 0x000fe40007ffe0ff */
[----:B------:R-:W-:-:S03]  /*8eb0*/  MOV R9, 0x0 ;  /* 0x0000000000097802 */ /* 0x000fc60000000f00 */
[----:B------:R1:W-:Y:S01]  /*8ec0*/  STL.64 [R6], R2 ;  /* 0x0000000206007387 */ /* 0x0003e20000100a00 */
[----:B------:R-:W-:Y:S05]  /*8ed0*/  RET.REL.NODEC R8 `(_ZN7cutlass13device_kernelIN5flash19enable_sm80_to_sm89INS1_16FlashAttnBwdSm80INS1_25CollectiveMainloopBwdSm80ILi2ELi2EN4cute5tupleIJNS5_1CILi128EEES8_NS7_ILi64EEEEEENS_10bfloat16_tEfNS_4arch4Sm80ELb0ELb1ELb1ELb1ELb0ELb0ELb0ELb0ELi2ELi4ELi4ELi4ELb0EEENS1_24CollectiveEpilogueBwdGQAISA_fSD_Li256ELb1ELb0EEENS1_19SingleTileSchedulerILb1ELb0ELb0ELi128EEEEEEEEEvNT_6ParamsE) ;  /* 0xffff712008007950 */ /* 0x000fea0003c3ffff */
        .type           $_ZN7cutlass13device_kernelIN5flash19enable_sm80_to_sm89INS1_16FlashAttnBwdSm80INS1_25CollectiveMainloopBwdSm80ILi2ELi2EN4cute5tupleIJNS5_1CILi128EEES8_NS7_ILi64EEEEEENS_10bfloat16_tEfNS_4arch4Sm80ELb0ELb1ELb1ELb1ELb0ELb0ELb0ELb0ELi2ELi4ELi4ELi4ELb0EEENS1_24CollectiveEpilogueBwdGQAISA_fSD_Li256ELb1ELb0EEENS1_19SingleTileSchedulerILb1ELb0ELb0ELi128EEEEEEEEEvNT_6ParamsE$_ZN4cute3eso3ESOILb1ELb0EJNS_6LayoutINS_5tupleIJNS3_IJNS3_IJNS_1CILi8EEENS4_ILi1EEEEEES6_EEENS3_IJNS3_IJS6_S6_EEENS4_ILi2EEEEEEEEENS3_IJNS3_IJNS3_IJS6_NS4_ILi0EEEEEESD_EEENS3_IJNS3_IJSD_SD_EEENS4_ILi8192EEEEEEEEEEENS_10ViewEngineINS_8smem_ptrIPN7cutlass10bfloat16_tEEEEEEEC2ERKSK_RKSR_,@function
        .size           $_ZN7cutlass13device_kernelIN5flash19enable_sm80_to_sm89INS1_16FlashAttnBwdSm80INS1_25CollectiveMainloopBwdSm80ILi2ELi2EN4cute5tupleIJNS5_1CILi128EEES8_NS7_ILi64EEEEEENS_10bfloat16_tEfNS_4arch4Sm80ELb0ELb1ELb1ELb1ELb0ELb0ELb0ELb0ELi2ELi4ELi4ELi4ELb0EEENS1_24CollectiveEpilogueBwdGQAISA_fSD_Li256ELb1ELb0EEENS1_19SingleTileSchedulerILb1ELb0ELb0ELi128EEEEEEEEEvNT_6ParamsE$_ZN4cute3eso3ESOILb1ELb0EJNS_6LayoutINS_5tupleIJNS3_IJNS3_IJNS_1CILi8EEENS4_ILi1EEEEEES6_EEENS3_IJNS3_IJS6_S6_EEENS4_ILi2EEEEEEEEENS3_IJNS3_IJNS3_IJS6_NS4_ILi0EEEEEESD_EEENS3_IJNS3_IJSD_SD_EEENS4_ILi8192EEEEEEEEEEENS_10ViewEngineINS_8smem_ptrIPN7cutlass10bfloat16_tEEEEEEEC2ERKSK_RKSR_,($_ZN7cutlass13device_kernelIN5flash19enable_sm80_to_sm89INS1_16FlashAttnBwdSm80INS1_25CollectiveMainloopBwdSm80ILi2ELi2EN4cute5tupleIJNS5_1CILi128EEES8_NS7_ILi64EEEEEENS_10bfloat16_tEfNS_4arch4Sm80ELb0ELb1ELb1ELb1ELb0ELb0ELb0ELb0ELi2ELi4ELi4ELi4ELb0EEENS1_24CollectiveEpilogueBwdGQAISA_fSD_Li256ELb1ELb0EEENS1_19SingleTileSchedulerILb1ELb0ELb0ELi128EEEEEEEEEvNT_6ParamsE$_ZN4cute3eso3ESOILb1ELb0EJNS_6LayoutINS_5tupleIJNS3_IJNS3_IJNS_1CILi8EEENS4_ILi1EEEEEES6_EEENS3_IJNS3_IJS6_S6_EEENS4_ILi2EEEEEEEEENS3_IJNS3_IJNS3_IJS6_NS4_ILi0EEEEEESD_EEENS3_IJNS3_IJSD_SD_EEES5_EEEEEEEENS_10ViewEngineIPN7cutlass10bfloat16_tEEEEEC2ERKSJ_RKSO_ - $_ZN7cutlass13device_kernelIN5flash19enable_sm80_to_sm89INS1_16FlashAttnBwdSm80INS1_25CollectiveMainloopBwdSm80ILi2ELi2EN4cute5tupleIJNS5_1CILi128EEES8_NS7_ILi64EEEEEENS_10bfloat16_tEfNS_4arch4Sm80ELb0ELb1ELb1ELb1ELb0ELb0ELb0ELb0ELi2ELi4ELi4ELi4ELb0EEENS1_24CollectiveEpilogueBwdGQAISA_fSD_Li256ELb1ELb0EEENS1_19SingleTileSchedulerILb1ELb0ELb0ELi128EEEEEEEEEvNT_6ParamsE$_ZN4cute3eso3ESOILb1ELb0EJNS_6LayoutINS_5tupleIJNS3_IJNS3_IJNS_1CILi8EEENS4_ILi1EEEEEES6_EEENS3_IJNS3_IJS6_S6_EEENS4_ILi2EEEEEEEEENS3_IJNS3_IJNS3_IJS6_NS4_ILi0EEEEEESD_EEENS3_IJNS3_IJSD_SD_EEENS4_ILi8192EEEEEEEEEEENS_10ViewEngineINS_8smem_ptrIPN7cutlass10bfloat16_tEEEEEEEC2ERKSK_RKSR_)
$_ZN7cutlass13device_kernelIN5flash19enable_sm80_to_sm89INS1_16FlashAttnBwdSm80INS1_25CollectiveMainloopBwdSm80ILi2ELi2EN4cute5tupleIJNS5_1CILi128EEES8_NS7_ILi64EEEEEENS_10bfloat16_tEfNS_4arch4Sm80ELb0ELb1ELb1ELb1ELb0ELb0ELb0ELb0ELi2ELi4ELi4ELi4ELb0EEENS1_24CollectiveEpilogueBwdGQAISA_fSD_Li256ELb1ELb0EEENS1_19SingleTileSchedulerILb1ELb0ELb0ELi128EEEEEEEEEvNT_6ParamsE$_ZN4cute3eso3ESOILb1ELb0EJNS_6LayoutINS_5tupleIJNS3_IJNS3_IJNS_1CILi8EEENS4_ILi1EEEEEES6_EEENS3_IJNS3_IJS6_S6_EEENS4_ILi2EEEEEEEEENS3_IJNS3_IJNS3_IJS6_NS4_ILi0EEEEEESD_EEENS3_IJNS3_IJSD_SD_EEENS4_ILi8192EEEEEEEEEEENS_10ViewEngineINS_8smem_ptrIPN7cutlass10bfloat16_tEEEEEEEC2ERKSK_RKSR_:
[----:B------:R-:W-:Y:S01]  /*8ee0*/  IADD3 R5, R25, -c[0x0][0x20], RZ ;  /* 0x8000080019057a10 */ /* 0x000fe20007ffe0ff */
[----:B------:R-:W-:Y:S01]  /*8ef0*/  IMAD.MOV.U32 R8, RZ, RZ, R4 ;  /* 0x000000ffff087224 */ /* 0x000fe200078e0004 */
[----:B------:R-:W-:Y:S01]  /*8f00*/  MOV R9, R7 ;  /* 0x0000000700097202 */ /* 0x000fe20000000f00 */
[----:B------:R-:W-:-:S04]  /*8f10*/  IMAD.MOV.U32 R7, RZ, RZ, 0x0 ;  /* 0x00000000ff077424 */ /* 0x000fc800078e00ff */
[----:B------:R1:W-:Y:S01]  /*8f20*/  STL.64 [R5], R8 ;  /* 0x0000000805007387 */ /* 0x0003e20000100a00 */
[----:B------:R-:W-:Y:S05]  /*8f30*/  RET.REL.NODEC R6 `(_ZN7cutlass13device_kernelIN5flash19enable_sm80_to_sm89INS1_16FlashAttnBwdSm80INS1_25CollectiveMainloopBwdSm80ILi2ELi2EN4cute5tupleIJNS5_1CILi128EEES8_NS7_ILi64EEEEEENS_10bfloat16_tEfNS_4arch4Sm80ELb0ELb1ELb1ELb1ELb0ELb0ELb0ELb0ELi2ELi4ELi4ELi4ELb0EEENS1_24CollectiveEpilogueBwdGQAISA_fSD_Li256ELb1ELb0EEENS1_19SingleTileSchedulerILb1ELb0ELb0ELi128EEEEEEEEEvNT_6ParamsE) ;  /* 0xffff70c006007950 */ /* 0x000fea0003c3ffff */
        .type           $_ZN7cutlass13device_kernelIN5flash19enable_sm80_to_sm89INS1_16FlashAttnBwdSm80INS1_25CollectiveMainloopBwdSm80ILi2ELi2EN4cute5tupleIJNS5_1CILi128EEES8_NS7_ILi64EEEEEENS_10bfloat16_tEfNS_4arch4Sm80ELb0ELb1ELb1ELb1ELb0ELb0ELb0ELb0ELi2ELi4ELi4ELi4ELb0EEENS1_24CollectiveEpilogueBwdGQAISA_fSD_Li256ELb1ELb0EEENS1_19SingleTileSchedulerILb1ELb0ELb0ELi128EEEEEEEEEvNT_6ParamsE$_ZN4cute3eso3ESOILb1ELb0EJNS_6LayoutINS_5tupleIJNS3_IJNS3_IJNS_1CILi8EEENS4_ILi1EEEEEES6_EEENS3_IJNS3_IJS6_S6_EEENS4_ILi2EEEEEEEEENS3_IJNS3_IJNS3_IJS6_NS4_ILi0EEEEEESD_EEENS3_IJNS3_IJSD_SD_EEES5_EEEEEEEENS_10ViewEngineIPN7cutlass10bfloat16_tEEEEEC2ERKSJ_RKSO_,@function
        .size           $_ZN7cutlass13device_kernelIN5flash19enable_sm80_to_sm89INS1_16FlashAttnBwdSm80INS1_25CollectiveMainloopBwdSm80ILi2ELi2EN4cute5tupleIJNS5_1CILi128EEES8_NS7_ILi64EEEEEENS_10bfloat16_tEfNS_4arch4Sm80ELb0ELb1ELb1ELb1ELb0ELb0ELb0ELb0ELi2ELi4ELi4ELi4ELb0EEENS1_24CollectiveEpilogueBwdGQAISA_fSD_Li256ELb1ELb0EEENS1_19SingleTileSchedulerILb1ELb0ELb0ELi128EEEEEEEEEvNT_6ParamsE$_ZN4cute3eso3ESOILb1ELb0EJNS_6LayoutINS_5tupleIJNS3_IJNS3_IJNS_1CILi8EEENS4_ILi1EEEEEES6_EEENS3_IJNS3_IJS6_S6_EEENS4_ILi2EEEEEEEEENS3_IJNS3_IJNS3_IJS6_NS4_ILi0EEEEEESD_EEENS3_IJNS3_IJSD_SD_EEES5_EEEEEEEENS_10ViewEngineIPN7cutlass10bfloat16_tEEEEEC2ERKSJ_RKSO_,($_ZN7cutlass13device_kernelIN5flash19enable_sm80_to_sm89INS1_16FlashAttnBwdSm80INS1_25CollectiveMainloopBwdSm80ILi2ELi2EN4cute5tupleIJNS5_1CILi128EEES8_NS7_ILi64EEEEEENS_10bfloat16_tEfNS_4arch4Sm80ELb0ELb1ELb1ELb1ELb0ELb0ELb0ELb0ELi2ELi4ELi4ELi4ELb0EEENS1_24CollectiveEpilogueBwdGQAISA_fSD_Li256ELb1ELb0EEENS1_19SingleTileSchedulerILb1ELb0ELb0ELi128EEEEEEEEEvNT_6ParamsE$_ZN4cute3eso3ESOILb1ELb0EJNS_6LayoutINS_5tupleIJNS3_IJNS3_IJNS_1CILi8EEENS4_ILi1EEEEEES6_EEENS3_IJNS3_IJS6_S6_EEENS4_ILi4EEEEEEEEENS3_IJNS3_IJNS3_IJS6_NS4_ILi0EEEEEESD_EEENS3_IJNS3_IJSD_SD_EEENS4_ILi2048EEEEEEEEEEENS_10ViewEngineINS_8smem_ptrIPN7cutlass10bfloat16_tEEEEEEEC2ERKSK_RKSR_ - $_ZN7cutlass13device_kernelIN5flash19enable_sm80_to_sm89INS1_16FlashAttnBwdSm80INS1_25CollectiveMainloopBwdSm80ILi2ELi2EN4cute5tupleIJNS5_1CILi128EEES8_NS7_ILi64EEEEEENS_10bfloat16_tEfNS_4arch4Sm80ELb0ELb1ELb1ELb1ELb0ELb0ELb0ELb0ELi2ELi4ELi4ELi4ELb0EEENS1_24CollectiveEpilogueBwdGQAISA_fSD_Li256ELb1ELb0EEENS1_19SingleTileSchedulerILb1ELb0ELb0ELi128EEEEEEEEEvNT_6ParamsE$_ZN4cute3eso3ESOILb1ELb0EJNS_6LayoutINS_5tupleIJNS3_IJNS3_IJNS_1CILi8EEENS4_ILi1EEEEEES6_EEENS3_IJNS3_IJS6_S6_EEENS4_ILi2EEEEEEEEENS3_IJNS3_IJNS3_IJS6_NS4_ILi0EEEEEESD_EEENS3_IJNS3_IJSD_SD_EEES5_EEEEEEEENS_10ViewEngineIPN7cutlass10bfloat16_tEEEEEC2ERKSJ_RKSO_)
$_ZN7cutlass13device_kernelIN5flash19enable_sm80_to_sm89INS1_16FlashAttnBwdSm80INS1_25CollectiveMainloopBwdSm80ILi2ELi2EN4cute5tupleIJNS5_1CILi128EEES8_NS7_ILi64EEEEEENS_10bfloat16_tEfNS_4arch4Sm80ELb0ELb1ELb1ELb1ELb0ELb0ELb0ELb0ELi2ELi4ELi4ELi4ELb0EEENS1_24CollectiveEpilogueBwdGQAISA_fSD_Li256ELb1ELb0EEENS1_19SingleTileSchedulerILb1ELb0ELb0ELi128EEEEEEEEEvNT_6ParamsE$_ZN4cute3eso3ESOILb1ELb0EJNS_6LayoutINS_5tupleIJNS3_IJNS3_IJNS_1CILi8EEENS4_ILi1EEEEEES6_EEENS3_IJNS3_IJS6_S6_EEENS4_ILi2EEEEEEEEENS3_IJNS3_IJNS3_IJS6_NS4_ILi0EEEEEESD_EEENS3_IJNS3_IJSD_SD_EEES5_EEEEEEEENS_10ViewEngineIPN7cutlass10bfloat16_tEEEEEC2ERKSJ_RKSO_:
[----:B------:R-:W-:Y:S02]  /*8f40*/  IADD3 R4, R68, -c[0x0][0x20], RZ ;  /* 0x8000080044047a10 */ /* 0x000fe40007ffe0ff */
[----:B------:R-:W-:-:S03]  /*8f50*/  MOV R9, 0x0 ;  /* 0x0000000000097802 */ /* 0x000fc60000000f00 */
[----:B------:R1:W-:Y:S01]  /*8f60*/  STL.64 [R4], R2 ;  /* 0x0000000204007387 */ /* 0x0003e20000100a00 */
[----:B------:R-:W-:Y:S05]  /*8f70*/  RET.REL.NODEC R8 `(_ZN7cutlass13device_kernelIN5flash19enable_sm80_to_sm89INS1_16FlashAttnBwdSm80INS1_25CollectiveMainloopBwdSm80ILi2ELi2EN4cute5tupleIJNS5_1CILi128EEES8_NS7_ILi64EEEEEENS_10bfloat16_tEfNS_4arch4Sm80ELb0ELb1ELb1ELb1ELb0ELb0ELb0ELb0ELi2ELi4ELi4ELi4ELb0EEENS1_24CollectiveEpilogueBwdGQAISA_fSD_Li256ELb1ELb0EEENS1_19SingleTileSchedulerILb1ELb0ELb0ELi128EEEEEEEEEvNT_6ParamsE) ;  /* 0xffff708008007950 */ /* 0x000fea0003c3ffff */
        .type           $_ZN7cutlass13device_kernelIN5flash19enable_sm80_to_sm89INS1_16FlashAttnBwdSm80INS1_25CollectiveMainloopBwdSm80ILi2ELi2EN4cute5tupleIJNS5_1CILi128EEES8_NS7_ILi64EEEEEENS_10bfloat16_tEfNS_4arch4Sm80ELb0ELb1ELb1ELb1ELb0ELb0ELb0ELb0ELi2ELi4ELi4ELi4ELb0EEENS1_24CollectiveEpilogueBwdGQAISA_fSD_Li256ELb1ELb0EEENS1_19SingleTileSchedulerILb1ELb0ELb0ELi128EEEEEEEEEvNT_6ParamsE$_ZN4cute3eso3ESOILb1ELb0EJNS_6LayoutINS_5tupleIJNS3_IJNS3_IJNS_1CILi8EEENS4_ILi1EEEEEES6_EEENS3_IJNS3_IJS6_S6_EEENS4_ILi4EEEEEEEEENS3_IJNS3_IJNS3_IJS6_NS4_ILi0EEEEEESD_EEENS3_IJNS3_IJSD_SD_EEENS4_ILi2048EEEEEEEEEEENS_10ViewEngineINS_8smem_ptrIPN7cutlass10bfloat16_tEEEEEEEC2ERKSK_RKSR_,@function
        .size           $_ZN7cutlass13device_kernelIN5flash19enable_sm80_to_sm89INS1_16FlashAttnBwdSm80INS1_25CollectiveMainloopBwdSm80ILi2ELi2EN4cute5tupleIJNS5_1CILi128EEES8_NS7_ILi64EEEEEENS_10bfloat16_tEfNS_4arch4Sm80ELb0ELb1ELb1ELb1ELb0ELb0ELb0ELb0ELi2ELi4ELi4ELi4ELb0EEENS1_24CollectiveEpilogueBwdGQAISA_fSD_Li256ELb1ELb0EEENS1_19SingleTileSchedulerILb1ELb0ELb0ELi128EEEEEEEEEvNT_6ParamsE$_ZN4cute3eso3ESOILb1ELb0EJNS_6LayoutINS_5tupleIJNS3_IJNS3_IJNS_1CILi8EEENS4_ILi1EEEEEES6_EEENS3_IJNS3_IJS6_S6_EEENS4_ILi4EEEEEEEEENS3_IJNS3_IJNS3_IJS6_NS4_ILi0EEEEEESD_EEENS3_IJNS3_IJSD_SD_EEENS4_ILi2048EEEEEEEEEEENS_10ViewEngineINS_8smem_ptrIPN7cutlass10bfloat16_tEEEEEEEC2ERKSK_RKSR_,($_ZN7cutlass13device_kernelIN5flash19enable_sm80_to_sm89INS1_16FlashAttnBwdSm80INS1_25CollectiveMainloopBwdSm80ILi2ELi2EN4cute5tupleIJNS5_1CILi128EEES8_NS7_ILi64EEEEEENS_10bfloat16_tEfNS_4arch4Sm80ELb0ELb1ELb1ELb1ELb0ELb0ELb0ELb0ELi2ELi4ELi4ELi4ELb0EEENS1_24CollectiveEpilogueBwdGQAISA_fSD_Li256ELb1ELb0EEENS1_19SingleTileSchedulerILb1ELb0ELb0ELi128EEEEEEEEEvNT_6ParamsE$_ZN4cute3eso3ESOILb1ELb0EJNS_6LayoutINS_5tupleIJNS3_IJNS3_IJNS_1CILi8EEENS4_ILi1EEEEEES6_EEENS3_IJNS3_IJS6_S6_EEENS4_ILi4EEEEEEEEENS3_IJNS3_IJNS3_IJS6_NS4_ILi0EEEEEESD_EEENS3_IJNS3_IJSD_SD_EEES5_EEEEEEEENS_10ViewEngineIPN7cutlass10bfloat16_tEEEEEC2ERKSJ_RKSO_ - $_ZN7cutlass13device_kernelIN5flash19enable_sm80_to_sm89INS1_16FlashAttnBwdSm80INS1_25CollectiveMainloopBwdSm80ILi2ELi2EN4cute5tupleIJNS5_1CILi128EEES8_NS7_ILi64EEEEEENS_10bfloat16_tEfNS_4arch4Sm80ELb0ELb1ELb1ELb1ELb0ELb0ELb0ELb0ELi2ELi4ELi4ELi4ELb0EEENS1_24CollectiveEpilogueBwdGQAISA_fSD_Li256ELb1ELb0EEENS1_19SingleTileSchedulerILb1ELb0ELb0ELi128EEEEEEEEEvNT_6ParamsE$_ZN4cute3eso3ESOILb1ELb0EJNS_6LayoutINS_5tupleIJNS3_IJNS3_IJNS_1CILi8EEENS4_ILi1EEEEEES6_EEENS3_IJNS3_IJS6_S6_EEENS4_ILi4EEEEEEEEENS3_IJNS3_IJNS3_IJS6_NS4_ILi0EEEEEESD_EEENS3_IJNS3_IJSD_SD_EEENS4_ILi2048EEEEEEEEEEENS_10ViewEngineINS_8smem_ptrIPN7cutlass10bfloat16_tEEEEEEEC2ERKSK_RKSR_)
$_ZN7cutlass13device_kernelIN5flash19enable_sm80_to_sm89INS1_16FlashAttnBwdSm80INS1_25CollectiveMainloopBwdSm80ILi2ELi2EN4cute5tupleIJNS5_1CILi128EEES8_NS7_ILi64EEEEEENS_10bfloat16_tEfNS_4arch4Sm80ELb0ELb1ELb1ELb1ELb0ELb0ELb0ELb0ELi2ELi4ELi4ELi4ELb0EEENS1_24CollectiveEpilogueBwdGQAISA_fSD_Li256ELb1ELb0EEENS1_19SingleTileSchedulerILb1ELb0ELb0ELi128EEEEEEEEEvNT_6ParamsE$_ZN4cute3eso3ESOILb1ELb0EJNS_6LayoutINS_5tupleIJNS3_IJNS3_IJNS_1CILi8EEENS4_ILi1EEEEEES6_EEENS3_IJNS3_IJS6_S6_EEENS4_ILi4EEEEEEEEENS3_IJNS3_IJNS3_IJS6_NS4_ILi0EEEEEESD_EEENS3_IJNS3_IJSD_SD_EEENS4_ILi2048EEEEEEEEEEENS_10ViewEngineINS_8smem_ptrIPN7cutlass10bfloat16_tEEEEEEEC2ERKSK_RKSR_:
[----:B------:R-:W-:Y:S02]  /*8f80*/  IADD3 R2, R25, -c[0x0][0x20], RZ ;  /* 0x8000080019027a10 */ /* 0x000fe40007ffe0ff */
[----:B------:R-:W-:-:S03]  /*8f90*/  MOV R9, 0x0 ;  /* 0x0000000000097802 */ /* 0x000fc60000000f00 */
[----:B------:R1:W-:Y:S01]  /*8fa0*/  STL.64 [R2], R6 ;  /* 0x0000000602007387 */ /* 0x0003e20000100a00 */
[----:B------:R-:W-:Y:S05]  /*8fb0*/  RET.REL.NODEC R8 `(_ZN7cutlass13device_kernelIN5flash19enable_sm80_to_sm89INS1_16FlashAttnBwdSm80INS1_25CollectiveMainloopBwdSm80ILi2ELi2EN4cute5tupleIJNS5_1CILi128EEES8_NS7_ILi64EEEEEENS_10bfloat16_tEfNS_4arch4Sm80ELb0ELb1ELb1ELb1ELb0ELb0ELb0ELb0ELi2ELi4ELi4ELi4ELb0EEENS1_24CollectiveEpilogueBwdGQAISA_fSD_Li256ELb1ELb0EEENS1_19SingleTileSchedulerILb1ELb0ELb0ELi128EEEEEEEEEvNT_6ParamsE) ;  /* 0xffff704008007950 */ /* 0x000fea0003c3ffff */
        .type           $_ZN7cutlass13device_kernelIN5flash19enable_sm80_to_sm89INS1_16FlashAttnBwdSm80INS1_25CollectiveMainloopBwdSm80ILi2ELi2EN4cute5tupleIJNS5_1CILi128EEES8_NS7_ILi64EEEEEENS_10bfloat16_tEfNS_4arch4Sm80ELb0ELb1ELb1ELb1ELb0ELb0ELb0ELb0ELi2ELi4ELi4ELi4ELb0EEENS1_24CollectiveEpilogueBwdGQAISA_fSD_Li256ELb1ELb0EEENS1_19SingleTileSchedulerILb1ELb0ELb0ELi128EEEEEEEEEvNT_6ParamsE$_ZN4cute3eso3ESOILb1ELb0EJNS_6LayoutINS_5tupleIJNS3_IJNS3_IJNS_1CILi8EEENS4_ILi1EEEEEES6_EEENS3_IJNS3_IJS6_S6_EEENS4_ILi4EEEEEEEEENS3_IJNS3_IJNS3_IJS6_NS4_ILi0EEEEEESD_EEENS3_IJNS3_IJSD_SD_EEES5_EEEEEEEENS_10ViewEngineIPN7cutlass10bfloat16_tEEEEEC2ERKSJ_RKSO_,@function
        .size           $_ZN7cutlass13device_kernelIN5flash19enable_sm80_to_sm89INS1_16FlashAttnBwdSm80INS1_25CollectiveMainloopBwdSm80ILi2ELi2EN4cute5tupleIJNS5_1CILi128EEES8_NS7_ILi64EEEEEENS_10bfloat16_tEfNS_4arch4Sm80ELb0ELb1ELb1ELb1ELb0ELb0ELb0ELb0ELi2ELi4ELi4ELi4ELb0EEENS1_24CollectiveEpilogueBwdGQAISA_fSD_Li256ELb1ELb0EEENS1_19SingleTileSchedulerILb1ELb0ELb0ELi128EEEEEEEEEvNT_6ParamsE$_ZN4cute3eso3ESOILb1ELb0EJNS_6LayoutINS_5tupleIJNS3_IJNS3_IJNS_1CILi8EEENS4_ILi1EEEEEES6_EEENS3_IJNS3_IJS6_S6_EEENS4_ILi4EEEEEEEEENS3_IJNS3_IJNS3_IJS6_NS4_ILi0EEEEEESD_EEENS3_IJNS3_IJSD_SD_EEES5_EEEEEEEENS_10ViewEngineIPN7cutlass10bfloat16_tEEEEEC2ERKSJ_RKSO_,($_ZN7cutlass13device_kernelIN5flash19enable_sm80_to_sm89INS1_16FlashAttnBwdSm80INS1_25CollectiveMainloopBwdSm80ILi2ELi2EN4cute5tupleIJNS5_1CILi128EEES8_NS7_ILi64EEEEEENS_10bfloat16_tEfNS_4arch4Sm80ELb0ELb1ELb1ELb1ELb0ELb0ELb0ELb0ELi2ELi4ELi4ELi4ELb0EEENS1_24CollectiveEpilogueBwdGQAISA_fSD_Li256ELb1ELb0EEENS1_19SingleTileSchedulerILb1ELb0ELb0ELi128EEEEEEEEEvNT_6ParamsE$_ZN4cute3eso3ESOILb1ELb0EJNS_6LayoutINS_5tupleIJNS3_IJNS_1CILi1EEENS3_IJNS4_ILi2EEES6_EEEEEES6_NS4_ILi4EEEEEENS3_IJNS3_IJNS4_ILi0EEENS3_IJS5_S9_EEEEEES6_NS4_ILi8EEEEEEEENS_10ViewEngineIPjEEEEC2ERKSG_RKSJ_ - $_ZN7cutlass13device_kernelIN5flash19enable_sm80_to_sm89INS1_16FlashAttnBwdSm80INS1_25CollectiveMainloopBwdSm80ILi2ELi2EN4cute5tupleIJNS5_1CILi128EEES8_NS7_ILi64EEEEEENS_10bfloat16_tEfNS_4arch4Sm80ELb0ELb1ELb1ELb1ELb0ELb0ELb0ELb0ELi2ELi4ELi4ELi4ELb0EEENS1_24CollectiveEpilogueBwdGQAISA_fSD_Li256ELb1ELb0EEENS1_19SingleTileSchedulerILb1ELb0ELb0ELi128EEEEEEEEEvNT_6ParamsE$_ZN4cute3eso3ESOILb1ELb0EJNS_6LayoutINS_5tupleIJNS3_IJNS3_IJNS_1CILi8EEENS4_ILi1EEEEEES6_EEENS3_IJNS3_IJS6_S6_EEENS4_ILi4EEEEEEEEENS3_IJNS3_IJNS3_IJS6_NS4_ILi0EEEEEESD_EEENS3_IJNS3_IJSD_SD_EEES5_EEEEEEEENS_10ViewEngineIPN7cutlass10bfloat16_tEEEEEC2ERKSJ_RKSO_)
$_ZN7cutlass13device_kernelIN5flash19enable_sm80_to_sm89INS1_16FlashAttnBwdSm80INS1_25CollectiveMainloopBwdSm80ILi2ELi2EN4cute5tupleIJNS5_1CILi128EEES8_NS7_ILi64EEEEEENS_10bfloat16_tEfNS_4arch4Sm80ELb0ELb1ELb1ELb1ELb0ELb0ELb0ELb0ELi2ELi4ELi4ELi4ELb0EEENS1_24CollectiveEpilogueBwdGQAISA_fSD_Li256ELb1ELb0EEENS1_19SingleTileSchedulerILb1ELb0ELb0ELi128EEEEEEEEEvNT_6ParamsE$_ZN4cute3eso3ESOILb1ELb0EJNS_6LayoutINS_5tupleIJNS3_IJNS3_IJNS_1CILi8EEENS4_ILi1EEEEEES6_EEENS3_IJNS3_IJS6_S6_EEENS4_ILi4EEEEEEEEENS3_IJNS3_IJNS3_IJS6_NS4_ILi0EEEEEESD_EEENS3_IJNS3_IJSD_SD_EEES5_EEEEEEEENS_10ViewEngineIPN7cutlass10bfloat16_tEEEEEC2ERKSJ_RKSO_:
[----:B------:R-:W-:Y:S02]  /*8fc0*/  IADD3 R4, R25, -c[0x0][0x20], RZ ;  /* 0x8000080019047a10 */ /* 0x000fe40007ffe0ff */
[----:B------:R-:W-:-:S03]  /*8fd0*/  MOV R9, 0x0 ;  /* 0x0000000000097802 */ /* 0x000fc60000000f00 */
[----:B------:R1:W-:Y:S01]  /*8fe0*/  STL.64 [R4], R2 ;  /* 0x0000000204007387 */ /* 0x0003e20000100a00 */
[----:B------:R-:W-:Y:S05]  /*8ff0*/  RET.REL.NODEC R8 `(_ZN7cutlass13device_kernelIN5flash19enable_sm80_to_sm89INS1_16FlashAttnBwdSm80INS1_25CollectiveMainloopBwdSm80ILi2ELi2EN4cute5tupleIJNS5_1CILi128EEES8_NS7_ILi64EEEEEENS_10bfloat16_tEfNS_4arch4Sm80ELb0ELb1ELb1ELb1ELb0ELb0ELb0ELb0ELi2ELi4ELi4ELi4ELb0EEENS1_24CollectiveEpilogueBwdGQAISA_fSD_Li256ELb1ELb0EEENS1_19SingleTileSchedulerILb1ELb0ELb0ELi128EEEEEEEEEvNT_6ParamsE) ;  /* 0xffff700008007950 */ /* 0x000fea0003c3ffff */
        .type           $_ZN7cutlass13device_kernelIN5flash19enable_sm80_to_sm89INS1_16FlashAttnBwdSm80INS1_25CollectiveMainloopBwdSm80ILi2ELi2EN4cute5tupleIJNS5_1CILi128EEES8_NS7_ILi64EEEEEENS_10bfloat16_tEfNS_4arch4Sm80ELb0ELb1ELb1ELb1ELb0ELb0ELb0ELb0ELi2ELi4ELi4ELi4ELb0EEENS1_24CollectiveEpilogueBwdGQAISA_fSD_Li256ELb1ELb0EEENS1_19SingleTileSchedulerILb1ELb0ELb0ELi128EEEEEEEEEvNT_6ParamsE$_ZN4cute3eso3ESOILb1ELb0EJNS_6LayoutINS_5tupleIJNS3_IJNS_1CILi1EEENS3_IJNS4_ILi2EEES6_EEEEEES6_NS4_ILi4EEEEEENS3_IJNS3_IJNS4_ILi0EEENS3_IJS5_S9_EEEEEES6_NS4_ILi8EEEEEEEENS_10ViewEngineIPjEEEEC2ERKSG_RKSJ_,@function
        .size           $_ZN7cutlass13device_kernelIN5flash19enable_sm80_to_sm89INS1_16FlashAttnBwdSm80INS1_25CollectiveMainloopBwdSm80ILi2ELi2EN4cute5tupleIJNS5_1CILi128EEES8_NS7_ILi64EEEEEENS_10bfloat16_tEfNS_4arch4Sm80ELb0ELb1ELb1ELb1ELb0ELb0ELb0ELb0ELi2ELi4ELi4ELi4ELb0EEENS1_24CollectiveEpilogueBwdGQAISA_fSD_Li256ELb1ELb0EEENS1_19SingleTileSchedulerILb1ELb0ELb0ELi128EEEEEEEEEvNT_6ParamsE$_ZN4cute3eso3ESOILb1ELb0EJNS_6LayoutINS_5tupleIJNS3_IJNS_1CILi1EEENS3_IJNS4_ILi2EEES6_EEEEEES6_NS4_ILi4EEEEEENS3_IJNS3_IJNS4_ILi0EEENS3_IJS5_S9_EEEEEES6_NS4_ILi8EEEEEEEENS_10ViewEngineIPjEEEEC2ERKSG_RKSJ_,($_ZN7cutlass13device_kernelIN5flash19enable_sm80_to_sm89INS1_16FlashAttnBwdSm80INS1_25CollectiveMainloopBwdSm80ILi2ELi2EN4cute5tupleIJNS5_1CILi128EEES8_NS7_ILi64EEEEEENS_10bfloat16_tEfNS_4arch4Sm80ELb0ELb1ELb1ELb1ELb0ELb0ELb0ELb0ELi2ELi4ELi4ELi4ELb0EEENS1_24CollectiveEpilogueBwdGQAISA_fSD_Li256ELb1ELb0EEENS1_19SingleTileSchedulerILb1ELb0ELb0ELi128EEEEEEEEEvNT_6ParamsE$_ZN4cute3eso3ESOILb1ELb0EJNS_6LayoutINS_5tupleIJNS3_IJNS_1CILi1EEENS3_IJNS4_ILi4EEENS4_ILi2EEEEEEEEES7_S6_EEENS3_IJNS3_IJNS4_ILi0EEENS3_IJS5_NS4_ILi8EEEEEEEEES6_NS4_ILi16EEEEEEEENS_10ViewEngineIPN7cutlass10bfloat16_tEEEEEC2ERKSH_RKSM_ - $_ZN7cutlass13device_kernelIN5flash19enable_sm80_to_sm89INS1_16FlashAttnBwdSm80INS1_25CollectiveMainloopBwdSm80ILi2ELi2EN4cute5tupleIJNS5_1CILi128EEES8_NS7_ILi64EEEEEENS_10bfloat16_tEfNS_4arch4Sm80ELb0ELb1ELb1ELb1ELb0ELb0ELb0ELb0ELi2ELi4ELi4ELi4ELb0EEENS1_24CollectiveEpilogueBwdGQAISA_fSD_Li256ELb1ELb0EEENS1_19SingleTileSchedulerILb1ELb0ELb0ELi128EEEEEEEEEvNT_6ParamsE$_ZN4cute3eso3ESOILb1ELb0EJNS_6LayoutINS_5tupleIJNS3_IJNS_1CILi1EEENS3_IJNS4_ILi2EEES6_EEEEEES6_NS4_ILi4EEEEEENS3_IJNS3_IJNS4_ILi0EEENS3_IJS5_S9_EEEEEES6_NS4_ILi8EEEEEEEENS_10ViewEngineIPjEEEEC2ERKSG_RKSJ_)
$_ZN7cutlass13device_kernelIN5flash19enable_sm80_to_sm89INS1_16FlashAttnBwdSm80INS1_25CollectiveMainloopBwdSm80ILi2ELi2EN4cute5tupleIJNS5_1CILi128EEES8_NS7_ILi64EEEEEENS_10bfloat16_tEfNS_4arch4Sm80ELb0ELb1ELb1ELb1ELb0ELb0ELb0ELb0ELi2ELi4ELi4ELi4ELb0EEENS1_24CollectiveEpilogueBwdGQAISA_fSD_Li256ELb1ELb0EEENS1_19SingleTileSchedulerILb1ELb0ELb0ELi128EEEEEEEEEvNT_6ParamsE$_ZN4cute3eso3ESOILb1ELb0EJNS_6LayoutINS_5tupleIJNS3_IJNS_1CILi1EEENS3_IJNS4_ILi2EEES6_EEEEEES6_NS4_ILi4EEEEEENS3_IJNS3_IJNS4_ILi0EEENS3_IJS5_S9_EEEEEES6_NS4_ILi8EEEEEEEENS_10ViewEngineIPjEEEEC2ERKSG_RKSJ_:
[----:B------:R-:W-:Y:S01]  /*9000*/  IADD3 R4, R58, -c[0x0][0x20], RZ ;  /* 0x800008003a047a10 */ /* 0x000fe20007ffe0ff */
[----:B------:R-:W-:Y:S01]  /*9010*/  IMAD.MOV.U32 R8, RZ, RZ, R6 ;  /* 0x000000ffff087224 */ /* 0x000fe200078e0006 */
[----:B------:R-:W-:-:S03]  /*9020*/  MOV R9, 0x0 ;  /* 0x0000000000097802 */ /* 0x000fc60000000f00 */
[----:B------:R1:W-:Y:S01]  /*9030*/  STL.64 [R4], R2 ;  /* 0x0000000204007387 */ /* 0x0003e20000100a00 */
[----:B------:R-:W-:Y:S05]  /*9040*/  RET.REL.NODEC R8 `(_ZN7cutlass13device_kernelIN5flash19enable_sm80_to_sm89INS1_16FlashAttnBwdSm80INS1_25CollectiveMainloopBwdSm80ILi2ELi2EN4cute5tupleIJNS5_1CILi128EEES8_NS7_ILi64EEEEEENS_10bfloat16_tEfNS_4arch4Sm80ELb0ELb1ELb1ELb1ELb0ELb0ELb0ELb0ELi2ELi4ELi4ELi4ELb0EEENS1_24CollectiveEpilogueBwdGQAISA_fSD_Li256ELb1ELb0EEENS1_19SingleTileSchedulerILb1ELb0ELb0ELi128EEEEEEEEEvNT_6ParamsE) ;  /* 0xffff6fb008007950 */ /* 0x000fea0003c3ffff */
        .type           $_ZN7cutlass13device_kernelIN5flash19enable_sm80_to_sm89INS1_16FlashAttnBwdSm80INS1_25CollectiveMainloopBwdSm80ILi2ELi2EN4cute5tupleIJNS5_1CILi128EEES8_NS7_ILi64EEEEEENS_10bfloat16_tEfNS_4arch4Sm80ELb0ELb1ELb1ELb1ELb0ELb0ELb0ELb0ELi2ELi4ELi4ELi4ELb0EEENS1_24CollectiveEpilogueBwdGQAISA_fSD_Li256ELb1ELb0EEENS1_19SingleTileSchedulerILb1ELb0ELb0ELi128EEEEEEEEEvNT_6ParamsE$_ZN4cute3eso3ESOILb1ELb0EJNS_6LayoutINS_5tupleIJNS3_IJNS_1CILi1EEENS3_IJNS4_ILi4EEENS4_ILi2EEEEEEEEES7_S6_EEENS3_IJNS3_IJNS4_ILi0EEENS3_IJS5_NS4_ILi8EEEEEEEEES6_NS4_ILi16EEEEEEEENS_10ViewEngineIPN7cutlass10bfloat16_tEEEEEC2ERKSH_RKSM_,@function
        .size           $_ZN7cutlass13device_kernelIN5flash19enable_sm80_to_sm89INS1_16FlashAttnBwdSm80INS1_25CollectiveMainloopBwdSm80ILi2ELi2EN4cute5tupleIJNS5_1CILi128EEES8_NS7_ILi64EEEEEENS_10bfloat16_tEfNS_4arch4Sm80ELb0ELb1ELb1ELb1ELb0ELb0ELb0ELb0ELi2ELi4ELi4ELi4ELb0EEENS1_24CollectiveEpilogueBwdGQAISA_fSD_Li256ELb1ELb0EEENS1_19SingleTileSchedulerILb1ELb0ELb0ELi128EEEEEEEEEvNT_6ParamsE$_ZN4cute3eso3ESOILb1ELb0EJNS_6LayoutINS_5tupleIJNS3_IJNS_1CILi1EEENS3_IJNS4_ILi4EEENS4_ILi2EEEEEEEEES7_S6_EEENS3_IJNS3_IJNS4_ILi0EEENS3_IJS5_NS4_ILi8EEEEEEEEES6_NS4_ILi16EEEEEEEENS_10ViewEngineIPN7cutlass10bfloat16_tEEEEEC2ERKSH_RKSM_,($_ZN7cutlass13device_kernelIN5flash19enable_sm80_to_sm89INS1_16FlashAttnBwdSm80INS1_25CollectiveMainloopBwdSm80ILi2ELi2EN4cute5tupleIJNS5_1CILi128EEES8_NS7_ILi64EEEEEENS_10bfloat16_tEfNS_4arch4Sm80ELb0ELb1ELb1ELb1ELb0ELb0ELb0ELb0ELi2ELi4ELi4ELi4ELb0EEENS1_24CollectiveEpilogueBwdGQAISA_fSD_Li256ELb1ELb0EEENS1_19SingleTileSchedulerILb1ELb0ELb0ELi128EEEEEEEEEvNT_6ParamsE$_ZN4cute3eso3ESOILb1ELb0EJNS_6LayoutINS_5tupleIJNS3_IJNS_1CILi1EEENS4_ILi2EEEEEEEEENS3_IJNS3_IJS5_S5_EEEEEEEENS_10ViewEngineIPjEEEEC2ERKSB_RKSE_ - $_ZN7cutlass13device_kernelIN5flash19enable_sm80_to_sm89INS1_16FlashAttnBwdSm80INS1_25CollectiveMainloopBwdSm80ILi2ELi2EN4cute5tupleIJNS5_1CILi128EEES8_NS7_ILi64EEEEEENS_10bfloat16_tEfNS_4arch4Sm80ELb0ELb1ELb1ELb1ELb0ELb0ELb0ELb0ELi2ELi4ELi4ELi4ELb0EEENS1_24CollectiveEpilogueBwdGQAISA_fSD_Li256ELb1ELb0EEENS1_19SingleTileSchedulerILb1ELb0ELb0ELi128EEEEEEEEEvNT_6ParamsE$_ZN4cute3eso3ESOILb1ELb0EJNS_6LayoutINS_5tupleIJNS3_IJNS_1CILi1EEENS3_IJNS4_ILi4EEENS4_ILi2EEEEEEEEES7_S6_EEENS3_IJNS3_IJNS4_ILi0EEENS3_IJS5_NS4_ILi8EEEEEEEEES6_NS4_ILi16EEEEEEEENS_10ViewEngineIPN7cutlass10bfloat16_tEEEEEC2ERKSH_RKSM_)
$_ZN7cutlass13device_kernelIN5flash19enable_sm80_to_sm89INS1_16FlashAttnBwdSm80INS1_25CollectiveMainloopBwdSm80ILi2ELi2EN4cute5tupleIJNS5_1CILi128EEES8_NS7_ILi64EEEEEENS_10bfloat16_tEfNS_4arch4Sm80ELb0ELb1ELb1ELb1ELb0ELb0ELb0ELb0ELi2ELi4ELi4ELi4ELb0EEENS1_24CollectiveEpilogueBwdGQAISA_fSD_Li256ELb1ELb0EEENS1_19SingleTileSchedulerILb1ELb0ELb0ELi128EEEEEEEEEvNT_6ParamsE$_ZN4cute3eso3ESOILb1ELb0EJNS_6LayoutINS_5tupleIJNS3_IJNS_1CILi1EEENS3_IJNS4_ILi4EEENS4_ILi2EEEEEEEEES7_S6_EEENS3_IJNS3_IJNS4_ILi0EEENS3_IJS5_NS4_ILi8EEEEEEEEES6_NS4_ILi16EEEEEEEENS_10ViewEngineIPN7cutlass10bfloat16_tEEEEEC2ERKSH_RKSM_:
[----:B------:R-:W-:Y:S01]  /*9050*/  IADD3 R3, R58, -c[0x0][0x20], RZ ;  /* 0x800008003a037a10 */ /* 0x000fe20007ffe0ff */
[----:B------:R-:W-:Y:S01]  /*9060*/  IMAD.MOV.U32 R52, RZ, RZ, R2 ;  /* 0x000000ffff347224 */ /* 0x000fe200078e0002 */
[----:B------:R-:W-:-:S04]  /*9070*/  MOV R5, 0x0 ;  /* 0x0000000000057802 */ /* 0x000fc80000000f00 */
[----:B------:R1:W-:Y:S01]  /*9080*/  STL.64 [R3], R52 ;  /* 0x0000003403007387 */ /* 0x0003e20000100a00 */
[----:B------:R-:W-:Y:S05]  /*9090*/  RET.REL.NODEC R4 `(_ZN7cutlass13device_kernelIN5flash19enable_sm80_to_sm89INS1_16FlashAttnBwdSm80INS1_25CollectiveMainloopBwdSm80ILi2ELi2EN4cute5tupleIJNS5_1CILi128EEES8_NS7_ILi64EEEEEENS_10bfloat16_tEfNS_4arch4Sm80ELb0ELb1ELb1ELb1ELb0ELb0ELb0ELb0ELi2ELi4ELi4ELi4ELb0EEENS1_24CollectiveEpilogueBwdGQAISA_fSD_Li256ELb1ELb0EEENS1_19SingleTileSchedulerILb1ELb0ELb0ELi128EEEEEEEEEvNT_6ParamsE) ;  /* 0xffff6f6004007950 */ /* 0x000fea0003c3ffff */
        .type           $_ZN7cutlass13device_kernelIN5flash19enable_sm80_to_sm89INS1_16FlashAttnBwdSm80INS1_25CollectiveMainloopBwdSm80ILi2ELi2EN4cute5tupleIJNS5_1CILi128EEES8_NS7_ILi64EEEEEENS_10bfloat16_tEfNS_4arch4Sm80ELb0ELb1ELb1ELb1ELb0ELb0ELb0ELb0ELi2ELi4ELi4ELi4ELb0EEENS1_24CollectiveEpilogueBwdGQAISA_fSD_Li256ELb1ELb0EEENS1_19SingleTileSchedulerILb1ELb0ELb0ELi128EEEEEEEEEvNT_6ParamsE$_ZN4cute3eso3ESOILb1ELb0EJNS_6LayoutINS_5tupleIJNS3_IJNS_1CILi1EEENS4_ILi2EEEEEEEEENS3_IJNS3_IJS5_S5_EEEEEEEENS_10ViewEngineIPjEEEEC2ERKSB_RKSE_,@function
        .size           $_ZN7cutlass13device_kernelIN5flash19enable_sm80_to_sm89INS1_16FlashAttnBwdSm80INS1_25CollectiveMainloopBwdSm80ILi2ELi2EN4cute5tupleIJNS5_1CILi128EEES8_NS7_ILi64EEEEEENS_10bfloat16_tEfNS_4arch4Sm80ELb0ELb1ELb1ELb1ELb0ELb0ELb0ELb0ELi2ELi4ELi4ELi4ELb0EEENS1_24CollectiveEpilogueBwdGQAISA_fSD_Li256ELb1ELb0EEENS1_19SingleTileSchedulerILb1ELb0ELb0ELi128EEEEEEEEEvNT_6ParamsE$_ZN4cute3eso3ESOILb1ELb0EJNS_6LayoutINS_5tupleIJNS3_IJNS_1CILi1EEENS4_ILi2EEEEEEEEENS3_IJNS3_IJS5_S5_EEEEEEEENS_10ViewEngineIPjEEEEC2ERKSB_RKSE_,($_ZN7cutlass13device_kernelIN5flash19enable_sm80_to_sm89INS1_16FlashAttnBwdSm80INS1_25CollectiveMainloopBwdSm80ILi2ELi2EN4cute5tupleIJNS5_1CILi128EEES8_NS7_ILi64EEEEEENS_10bfloat16_tEfNS_4arch4Sm80ELb0ELb1ELb1ELb1ELb0ELb0ELb0ELb0ELi2ELi4ELi4ELi4ELb0EEENS1_24CollectiveEpilogueBwdGQAISA_fSD_Li256ELb1ELb0EEENS1_19SingleTileSchedulerILb1ELb0ELb0ELi128EEEEEEEEEvNT_6ParamsE$_ZN4cute3eso3ESOILb1ELb0EJNS_6LayoutINS_5tupleIJNS3_IJNS_1CILi1EEENS4_ILi2EEEEEES6_NS4_ILi8EEEEEENS3_IJNS3_IJS5_S5_EEES6_NS4_ILi4EEEEEEEENS_10ViewEngineIPKN7cutlass5ArrayIfLi2ELb1EEEEEEEC2ERKSD_RKSK_ - $_ZN7cutlass13device_kernelIN5flash19enable_sm80_to_sm89INS1_16FlashAttnBwdSm80INS1_25CollectiveMainloopBwdSm80ILi2ELi2EN4cute5tupleIJNS5_1CILi128EEES8_NS7_ILi64EEEEEENS_10bfloat16_tEfNS_4arch4Sm80ELb0ELb1ELb1ELb1ELb0ELb0ELb0ELb0ELi2ELi4ELi4ELi4ELb0EEENS1_24CollectiveEpilogueBwdGQAISA_fSD_Li256ELb1ELb0EEENS1_19SingleTileSchedulerILb1ELb0ELb0ELi128EEEEEEEEEvNT_6ParamsE$_ZN4cute3eso3ESOILb1ELb0EJNS_6LayoutINS_5tupleIJNS3_IJNS_1CILi1EEENS4_ILi2EEEEEEEEENS3_IJNS3_IJS5_S5_EEEEEEEENS_10ViewEngineIPjEEEEC2ERKSB_RKSE_)
$_ZN7cutlass13device_kernelIN5flash19enable_sm80_to_sm89INS1_16FlashAttnBwdSm80INS1_25CollectiveMainloopBwdSm80ILi2ELi2EN4cute5tupleIJNS5_1CILi128EEES8_NS7_ILi64EEEEEENS_10bfloat16_tEfNS_4arch4Sm80ELb0ELb1ELb1ELb1ELb0ELb0ELb0ELb0ELi2ELi4ELi4ELi4ELb0EEENS1_24CollectiveEpilogueBwdGQAISA_fSD_Li256ELb1ELb0EEENS1_19SingleTileSchedulerILb1ELb0ELb0ELi128EEEEEEEEEvNT_6ParamsE$_ZN4cute3eso3ESOILb1ELb0EJNS_6LayoutINS_5tupleIJNS3_IJNS_1CILi1EEENS4_ILi2EEEEEEEEENS3_IJNS3_IJS5_S5_EEEEEEEENS_10ViewEngineIPjEEEEC2ERKSB_RKSE_:
[----:B------:R-:W-:Y:S01]  /*90a0*/  IADD3 R2, R2, -c[0x0][0x20], RZ ;  /* 0x8000080002027a10 */ /* 0x000fe20007ffe0ff */
[----:B------:R-:W-:Y:S01]  /*90b0*/  IMAD.MOV.U32 R11, RZ, RZ, R3 ;  /* 0x000000ffff0b7224 */ /* 0x000fe200078e0003 */
[----:B------:R-:W-:-:S04]  /*90c0*/  MOV R5, 0x0 ;  /* 0x0000000000057802 */ /* 0x000fc80000000f00 */
[----:B------:R1:W-:Y:S01]  /*90d0*/  STL.64 [R2], R10 ;  /* 0x0000000a02007387 */ /* 0x0003e20000100a00 */
[----:B------:R-:W-:Y:S05]  /*90e0*/  RET.REL.NODEC R4 `(_ZN7cutlass13device_kernelIN5flash19enable_sm80_to_sm89INS1_16FlashAttnBwdSm80INS1_25CollectiveMainloopBwdSm80ILi2ELi2EN4cute5tupleIJNS5_1CILi128EEES8_NS7_ILi64EEEEEENS_10bfloat16_tEfNS_4arch4Sm80ELb0ELb1ELb1ELb1ELb0ELb0ELb0ELb0ELi2ELi4ELi4ELi4ELb0EEENS1_24CollectiveEpilogueBwdGQAISA_fSD_Li256ELb1ELb0EEENS1_19SingleTileSchedulerILb1ELb0ELb0ELi128EEEEEEEEEvNT_6ParamsE) ;  /* 0xffff6f1004007950 */ /* 0x000fea0003c3ffff */
        .type           $_ZN7cutlass13device_kernelIN5flash19enable_sm80_to_sm89INS1_16FlashAttnBwdSm80INS1_25CollectiveMainloopBwdSm80ILi2ELi2EN4cute5tupleIJNS5_1CILi128EEES8_NS7_ILi64EEEEEENS_10bfloat16_tEfNS_4arch4Sm80ELb0ELb1ELb1ELb1ELb0ELb0ELb0ELb0ELi2ELi4ELi4ELi4ELb0EEENS1_24CollectiveEpilogueBwdGQAISA_fSD_Li256ELb1ELb0EEENS1_19SingleTileSchedulerILb1ELb0ELb0ELi128EEEEEEEEEvNT_6ParamsE$_ZN4cute3eso3ESOILb1ELb0EJNS_6LayoutINS_5tupleIJNS3_IJNS_1CILi1EEENS4_ILi2EEEEEES6_NS4_ILi8EEEEEENS3_IJNS3_IJS5_S5_EEES6_NS4_ILi4EEEEEEEENS_10ViewEngineIPKN7cutlass5ArrayIfLi2ELb1EEEEEEEC2ERKSD_RKSK_,@function
        .size           $_ZN7cutlass13device_kernelIN5flash19enable_sm80_to_sm89INS1_16FlashAttnBwdSm80INS1_25CollectiveMainloopBwdSm80ILi2ELi2EN4cute5tupleIJNS5_1CILi128EEES8_NS7_ILi64EEEEEENS_10bfloat16_tEfNS_4arch4Sm80ELb0ELb1ELb1ELb1ELb0ELb0ELb0ELb0ELi2ELi4ELi4ELi4ELb0EEENS1_24CollectiveEpilogueBwdGQAISA_fSD_Li256ELb1ELb0EEENS1_19SingleTileSchedulerILb1ELb0ELb0ELi128EEEEEEEEEvNT_6ParamsE$_ZN4cute3eso3ESOILb1ELb0EJNS_6LayoutINS_5tupleIJNS3_IJNS_1CILi1EEENS4_ILi2EEEEEES6_NS4_ILi8EEEEEENS3_IJNS3_IJS5_S5_EEES6_NS4_ILi4EEEEEEEENS_10ViewEngineIPKN7cutlass5ArrayIfLi2ELb1EEEEEEEC2ERKSD_RKSK_,($_ZN7cutlass13device_kernelIN5flash19enable_sm80_to_sm89INS1_16FlashAttnBwdSm80INS1_25CollectiveMainloopBwdSm80ILi2ELi2EN4cute5tupleIJNS5_1CILi128EEES8_NS7_ILi64EEEEEENS_10bfloat16_tEfNS_4arch4Sm80ELb0ELb1ELb1ELb1ELb0ELb0ELb0ELb0ELi2ELi4ELi4ELi4ELb0EEENS1_24CollectiveEpilogueBwdGQAISA_fSD_Li256ELb1ELb0EEENS1_19SingleTileSchedulerILb1ELb0ELb0ELi128EEEEEEEEEvNT_6ParamsE$_ZN4cute3eso3ESOILb1ELb0EJNS_6LayoutINS_5tupleIJNS3_IJNS_1CILi1EEENS4_ILi2EEEEEES6_NS4_ILi8EEEEEENS3_IJNS3_IJS5_S5_EEES6_NS4_ILi4EEEEEEEENS_10ViewEngineIPN7cutlass5ArrayINSF_10bfloat16_tELi2ELb0EEEEEEEC2ERKSD_RKSK_ - $_ZN7cutlass13device_kernelIN5flash19enable_sm80_to_sm89INS1_16FlashAttnBwdSm80INS1_25CollectiveMainloopBwdSm80ILi2ELi2EN4cute5tupleIJNS5_1CILi128EEES8_NS7_ILi64EEEEEENS_10bfloat16_tEfNS_4arch4Sm80ELb0ELb1ELb1ELb1ELb0ELb0ELb0ELb0ELi2ELi4ELi4ELi4ELb0EEENS1_24CollectiveEpilogueBwdGQAISA_fSD_Li256ELb1ELb0EEENS1_19SingleTileSchedulerILb1ELb0ELb0ELi128EEEEEEEEEvNT_6ParamsE$_ZN4cute3eso3ESOILb1ELb0EJNS_6LayoutINS_5tupleIJNS3_IJNS_1CILi1EEENS4_ILi2EEEEEES6_NS4_ILi8EEEEEENS3_IJNS3_IJS5_S5_EEES6_NS4_ILi4EEEEEEEENS_10ViewEngineIPKN7cutlass5ArrayIfLi2ELb1EEEEEEEC2ERKSD_RKSK_)
$_ZN7cutlass13device_kernelIN5flash19enable_sm80_to_sm89INS1_16FlashAttnBwdSm80INS1_25CollectiveMainloopBwdSm80ILi2ELi2EN4cute5tupleIJNS5_1CILi128EEES8_NS7_ILi64EEEEEENS_10bfloat16_tEfNS_4arch4Sm80ELb0ELb1ELb1ELb1ELb0ELb0ELb0ELb0ELi2ELi4ELi4ELi4ELb0EEENS1_24CollectiveEpilogueBwdGQAISA_fSD_Li256ELb1ELb0EEENS1_19SingleTileSchedulerILb1ELb0ELb0ELi128EEEEEEEEEvNT_6ParamsE$_ZN4cute3eso3ESOILb1ELb0EJNS_6LayoutINS_5tupleIJNS3_IJNS_1CILi1EEENS4_ILi2EEEEEES6_NS4_ILi8EEEEEENS3_IJNS3_IJS5_S5_EEES6_NS4_ILi4EEEEEEEENS_10ViewEngineIPKN7cutlass5ArrayIfLi2ELb1EEEEEEEC2ERKSD_RKSK_:
[----:B------:R-:W-:Y:S01]  /*90f0*/  IADD3 R2, R58, -c[0x0][0x20], RZ ;  /* 0x800008003a027a10 */ /* 0x000fe20007ffe0ff */
[----:B------:R-:W-:Y:S01]  /*9100*/  IMAD.MOV.U32 R9, RZ, RZ, R5 ;  /* 0x000000ffff097224 */ /* 0x000fe200078e0005 */
[----:B------:R-:W-:Y:S01]  /*9110*/  MOV R10, R6 ;  /* 0x00000006000a7202 */ /* 0x000fe20000000f00 */
[----:B------:R-:W-:-:S03]  /*9120*/  IMAD.MOV.U32 R11, RZ, RZ, 0x0 ;  /* 0x00000000ff0b7424 */ /* 0x000fc600078e00ff */
[----:B------:R1:W-:Y:S01]  /*9130*/  STL.64 [R2], R8 ;  /* 0x0000000802007387 */ /* 0x0003e20000100a00 */
[----:B------:R-:W-:Y:S05]  /*9140*/  RET.REL.NODEC R10 `(_ZN7cutlass13device_kernelIN5flash19enable_sm80_to_sm89INS1_16FlashAttnBwdSm80INS1_25CollectiveMainloopBwdSm80ILi2ELi2EN4cute5tupleIJNS5_1CILi128EEES8_NS7_ILi64EEEEEENS_10bfloat16_tEfNS_4arch4Sm80ELb0ELb1ELb1ELb1ELb0ELb0ELb0ELb0ELi2ELi4ELi4ELi4ELb0EEENS1_24CollectiveEpilogueBwdGQAISA_fSD_Li256ELb1ELb0EEENS1_19SingleTileSchedulerILb1ELb0ELb0ELi128EEEEEEEEEvNT_6ParamsE) ;  /* 0xffff6eb00a007950 */ /* 0x000fea0003c3ffff */
        .type           $_ZN7cutlass13device_kernelIN5flash19enable_sm80_to_sm89INS1_16FlashAttnBwdSm80INS1_25CollectiveMainloopBwdSm80ILi2ELi2EN4cute5tupleIJNS5_1CILi128EEES8_NS7_ILi64EEEEEENS_10bfloat16_tEfNS_4arch4Sm80ELb0ELb1ELb1ELb1ELb0ELb0ELb0ELb0ELi2ELi4ELi4ELi4ELb0EEENS1_24CollectiveEpilogueBwdGQAISA_fSD_Li256ELb1ELb0EEENS1_19SingleTileSchedulerILb1ELb0ELb0ELi128EEEEEEEEEvNT_6ParamsE$_ZN4cute3eso3ESOILb1ELb0EJNS_6LayoutINS_5tupleIJNS3_IJNS_1CILi1EEENS4_ILi2EEEEEES6_NS4_ILi8EEEEEENS3_IJNS3_IJS5_S5_EEES6_NS4_ILi4EEEEEEEENS_10ViewEngineIPN7cutlass5ArrayINSF_10bfloat16_tELi2ELb0EEEEEEEC2ERKSD_RKSK_,@function
        .size           $_ZN7cutlass13device_kernelIN5flash19enable_sm80_to_sm89INS1_16FlashAttnBwdSm80INS1_25CollectiveMainloopBwdSm80ILi2ELi2EN4cute5tupleIJNS5_1CILi128EEES8_NS7_ILi64EEEEEENS_10bfloat16_tEfNS_4arch4Sm80ELb0ELb1ELb1ELb1ELb0ELb0ELb0ELb0ELi2ELi4ELi4ELi4ELb0EEENS1_24CollectiveEpilogueBwdGQAISA_fSD_Li256ELb1ELb0EEENS1_19SingleTileSchedulerILb1ELb0ELb0ELi128EEEEEEEEEvNT_6ParamsE$_ZN4cute3eso3ESOILb1ELb0EJNS_6LayoutINS_5tupleIJNS3_IJNS_1CILi1EEENS4_ILi2EEEEEES6_NS4_ILi8EEEEEENS3_IJNS3_IJS5_S5_EEES6_NS4_ILi4EEEEEEEENS_10ViewEngineIPN7cutlass5ArrayINSF_10bfloat16_tELi2ELb0EEEEEEEC2ERKSD_RKSK_,($_ZN7cutlass13device_kernelIN5flash19enable_sm80_to_sm89INS1_16FlashAttnBwdSm80INS1_25CollectiveMainloopBwdSm80ILi2ELi2EN4cute5tupleIJNS5_1CILi128EEES8_NS7_ILi64EEEEEENS_10bfloat16_tEfNS_4arch4Sm80ELb0ELb1ELb1ELb1ELb0ELb0ELb0ELb0ELi2ELi4ELi4ELi4ELb0EEENS1_24CollectiveEpilogueBwdGQAISA_fSD_Li256ELb1ELb0EEENS1_19SingleTileSchedulerILb1ELb0ELb0ELi128EEEEEEEEEvNT_6ParamsE$_ZN4cute3eso3ESOILb1ELb0EJNS_6LayoutINS_5tupleIJNS3_IJNS_1CILi1EEENS4_ILi2EEES6_EEEEEENS3_IJNS3_IJS5_S5_S6_EEEEEEEENS_10ViewEngineIPjEEEEC2ERKSB_RKSE_ - $_ZN7cutlass13device_kernelIN5flash19enable_sm80_to_sm89INS1_16FlashAttnBwdSm80INS1_25CollectiveMainloopBwdSm80ILi2ELi2EN4cute5tupleIJNS5_1CILi128EEES8_NS7_ILi64EEEEEENS_10bfloat16_tEfNS_4arch4Sm80ELb0ELb1ELb1ELb1ELb0ELb0ELb0ELb0ELi2ELi4ELi4ELi4ELb0EEENS1_24CollectiveEpilogueBwdGQAISA_fSD_Li256ELb1ELb0EEENS1_19SingleTileSchedulerILb1ELb0ELb0ELi128EEEEEEEEEvNT_6ParamsE$_ZN4cute3eso3ESOILb1ELb0EJNS_6LayoutINS_5tupleIJNS3_IJNS_1CILi1EEENS4_ILi2EEEEEES6_NS4_ILi8EEEEEENS3_IJNS3_IJS5_S5_EEES6_NS4_ILi4EEEEEEEENS_10ViewEngineIPN7cutlass5ArrayINSF_10bfloat16_tELi2ELb0EEEEEEEC2ERKSD_RKSK_)
$_ZN7cutlass13device_kernelIN5flash19enable_sm80_to_sm89INS1_16FlashAttnBwdSm80INS1_25CollectiveMainloopBwdSm80ILi2ELi2EN4cute5tupleIJNS5_1CILi128EEES8_NS7_ILi64EEEEEENS_10bfloat16_tEfNS_4arch4Sm80ELb0ELb1ELb1ELb1ELb0ELb0ELb0ELb0ELi2ELi4ELi4ELi4ELb0EEENS1_24CollectiveEpilogueBwdGQAISA_fSD_Li256ELb1ELb0EEENS1_19SingleTileSchedulerILb1ELb0ELb0ELi128EEEEEEEEEvNT_6ParamsE$_ZN4cute3eso3ESOILb1ELb0EJNS_6LayoutINS_5tupleIJNS3_IJNS_1CILi1EEENS4_ILi2EEEEEES6_NS4_ILi8EEEEEENS3_IJNS3_IJS5_S5_EEES6_NS4_ILi4EEEEEEEENS_10ViewEngineIPN7cutlass5ArrayINSF_10bfloat16_tELi2ELb0EEEEEEEC2ERKSD_RKSK_:
[----:B------:R-:W-:Y:S01]  /*9150*/  IADD3 R2, R58, -c[0x0][0x20], RZ ;  /* 0x800008003a027a10 */ /* 0x000fe20007ffe0ff */
[----:B------:R-:W-:Y:S01]  /*9160*/  IMAD.MOV.U32 R9, RZ, RZ, R5 ;  /* 0x000000ffff097224 */ /* 0x000fe200078e0005 */
[----:B------:R-:W-:Y:S01]  /*9170*/  MOV R52, R6 ;  /* 0x0000000600347202 */ /* 0x000fe20000000f00 */
[----:B------:R-:W-:-:S03]  /*9180*/  IMAD.MOV.U32 R53, RZ, RZ, 0x0 ;  /* 0x00000000ff357424 */ /* 0x000fc600078e00ff */
[----:B------:R1:W-:Y:S01]  /*9190*/  STL.64 [R2], R8 ;  /* 0x0000000802007387 */ /* 0x0003e20000100a00 */
[----:B------:R-:W-:Y:S05]  /*91a0*/  RET.REL.NODEC R52 `(_ZN7cutlass13device_kernelIN5flash19enable_sm80_to_sm89INS1_16FlashAttnBwdSm80INS1_25CollectiveMainloopBwdSm80ILi2ELi2EN4cute5tupleIJNS5_1CILi128EEES8_NS7_ILi64EEEEEENS_10bfloat16_tEfNS_4arch4Sm80ELb0ELb1ELb1ELb1ELb0ELb0ELb0ELb0ELi2ELi4ELi4ELi4ELb0EEENS1_24CollectiveEpilogueBwdGQAISA_fSD_Li256ELb1ELb0EEENS1_19SingleTileSchedulerILb1ELb0ELb0ELi128EEEEEEEEEvNT_6ParamsE) ;  /* 0xffff6e5034007950 */ /* 0x000fea0003c3ffff */
        .type           $_ZN7cutlass13device_kernelIN5flash19enable_sm80_to_sm89INS1_16FlashAttnBwdSm80INS1_25CollectiveMainloopBwdSm80ILi2ELi2EN4cute5tupleIJNS5_1CILi128EEES8_NS7_ILi64EEEEEENS_10bfloat16_tEfNS_4arch4Sm80ELb0ELb1ELb1ELb1ELb0ELb0ELb0ELb0ELi2ELi4ELi4ELi4ELb0EEENS1_24CollectiveEpilogueBwdGQAISA_fSD_Li256ELb1ELb0EEENS1_19SingleTileSchedulerILb1ELb0ELb0ELi128EEEEEEEEEvNT_6ParamsE$_ZN4cute3eso3ESOILb1ELb0EJNS_6LayoutINS_5tupleIJNS3_IJNS_1CILi1EEENS4_ILi2EEES6_EEEEEENS3_IJNS3_IJS5_S5_S6_EEEEEEEENS_10ViewEngineIPjEEEEC2ERKSB_RKSE_,@function
        .size           $_ZN7cutlass13device_kernelIN5flash19enable_sm80_to_sm89INS1_16FlashAttnBwdSm80INS1_25CollectiveMainloopBwdSm80ILi2ELi2EN4cute5tupleIJNS5_1CILi128EEES8_NS7_ILi64EEEEEENS_10bfloat16_tEfNS_4arch4Sm80ELb0ELb1ELb1ELb1ELb0ELb0ELb0ELb0ELi2ELi4ELi4ELi4ELb0EEENS1_24CollectiveEpilogueBwdGQAISA_fSD_Li256ELb1ELb0EEENS1_19SingleTileSchedulerILb1ELb0ELb0ELi128EEEEEEEEEvNT_6ParamsE$_ZN4cute3eso3ESOILb1ELb0EJNS_6LayoutINS_5tupleIJNS3_IJNS_1CILi1EEENS4_ILi2EEES6_EEEEEENS3_IJNS3_IJS5_S5_S6_EEEEEEEENS_10ViewEngineIPjEEEEC2ERKSB_RKSE_,($_ZN7cutlass13device_kernelIN5flash19enable_sm80_to_sm89INS1_16FlashAttnBwdSm80INS1_25CollectiveMainloopBwdSm80ILi2ELi2EN4cute5tupleIJNS5_1CILi128EEES8_NS7_ILi64EEEEEENS_10bfloat16_tEfNS_4arch4Sm80ELb0ELb1ELb1ELb1ELb0ELb0ELb0ELb0ELi2ELi4ELi4ELi4ELb0EEENS1_24CollectiveEpilogueBwdGQAISA_fSD_Li256ELb1ELb0EEENS1_19SingleTileSchedulerILb1ELb0ELb0ELi128EEEEEEEEEvNT_6ParamsE$_ZN4cute3eso3ESOILb1ELb0EJNS_6LayoutINS_5tupleIJNS3_IJNS_1CILi1EEENS4_ILi4EEEEEENS4_ILi2EEES6_EEENS3_IJNS3_IJNS4_ILi0EEES5_EEES6_NS4_ILi8EEEEEEEENS_10ViewEngineIPfEEEEC2ERKSE_RKSH_ - $_ZN7cutlass13device_kernelIN5flash19enable_sm80_to_sm89INS1_16FlashAttnBwdSm80INS1_25CollectiveMainloopBwdSm80ILi2ELi2EN4cute5tupleIJNS5_1CILi128EEES8_NS7_ILi64EEEEEENS_10bfloat16_tEfNS_4arch4Sm80ELb0ELb1ELb1ELb1ELb0ELb0ELb0ELb0ELi2ELi4ELi4ELi4ELb0EEENS1_24CollectiveEpilogueBwdGQAISA_fSD_Li256ELb1ELb0EEENS1_19SingleTileSchedulerILb1ELb0ELb0ELi128EEEEEEEEEvNT_6ParamsE$_ZN4cute3eso3ESOILb1ELb0EJNS_6LayoutINS_5tupleIJNS3_IJNS_1CILi1EEENS4_ILi2EEES6_EEEEEENS3_IJNS3_IJS5_S5_S6_EEEEEEEENS_10ViewEngineIPjEEEEC2ERKSB_RKSE_)
$_ZN7cutlass13device_kernelIN5flash19enable_sm80_to_sm89INS1_16FlashAttnBwdSm80INS1_25CollectiveMainloopBwdSm80ILi2ELi2EN4cute5tupleIJNS5_1CILi128EEES8_NS7_ILi64EEEEEENS_10bfloat16_tEfNS_4arch4Sm80ELb0ELb1ELb1ELb1ELb0ELb0ELb0ELb0ELi2ELi4ELi4ELi4ELb0EEENS1_24CollectiveEpilogueBwdGQAISA_fSD_Li256ELb1ELb0EEENS1_19SingleTileSchedulerILb1ELb0ELb0ELi128EEEEEEEEEvNT_6ParamsE$_ZN4cute3eso3ESOILb1ELb0EJNS_6LayoutINS_5tupleIJNS3_IJNS_1CILi1EEENS4_ILi2EEES6_EEEEEENS3_IJNS3_IJS5_S5_S6_EEEEEEEENS_10ViewEngineIPjEEEEC2ERKSB_RKSE_:
[----:B------:R-:W-:Y:S02]  /*91b0*/  IADD3 R2, R68, -c[0x0][0x20], RZ ;  /* 0x8000080044027a10 */ /* 0x000fe40007ffe0ff */
[----:B------:R-:W-:-:S03]  /*91c0*/  MOV R5, 0x0 ;  /* 0x0000000000057802 */ /* 0x000fc60000000f00 */
[----:B------:R1:W-:Y:S01]  /*91d0*/  STL.64 [R2], R12 ;  /* 0x0000000c02007387 */ /* 0x0003e20000100a00 */
[----:B------:R-:W-:Y:S05]  /*91e0*/  RET.REL.NODEC R4 `(_ZN7cutlass13device_kernelIN5flash19enable_sm80_to_sm89INS1_16FlashAttnBwdSm80INS1_25CollectiveMainloopBwdSm80ILi2ELi2EN4cute5tupleIJNS5_1CILi128EEES8_NS7_ILi64EEEEEENS_10bfloat16_tEfNS_4arch4Sm80ELb0ELb1ELb1ELb1ELb0ELb0ELb0ELb0ELi2ELi4ELi4ELi4ELb0EEENS1_24CollectiveEpilogueBwdGQAISA_fSD_Li256ELb1ELb0EEENS1_19SingleTileSchedulerILb1ELb0ELb0ELi128EEEEEEEEEvNT_6ParamsE) ;  /* 0xffff6e1004007950 */ /* 0x000fea0003c3ffff */
        .type           $_ZN7cutlass13device_kernelIN5flash19enable_sm80_to_sm89INS1_16FlashAttnBwdSm80INS1_25CollectiveMainloopBwdSm80ILi2ELi2EN4cute5tupleIJNS5_1CILi128EEES8_NS7_ILi64EEEEEENS_10bfloat16_tEfNS_4arch4Sm80ELb0ELb1ELb1ELb1ELb0ELb0ELb0ELb0ELi2ELi4ELi4ELi4ELb0EEENS1_24CollectiveEpilogueBwdGQAISA_fSD_Li256ELb1ELb0EEENS1_19SingleTileSchedulerILb1ELb0ELb0ELi128EEEEEEEEEvNT_6ParamsE$_ZN4cute3eso3ESOILb1ELb0EJNS_6LayoutINS_5tupleIJNS3_IJNS_1CILi1EEENS4_ILi4EEEEEENS4_ILi2EEES6_EEENS3_IJNS3_IJNS4_ILi0EEES5_EEES6_NS4_ILi8EEEEEEEENS_10ViewEngineIPfEEEEC2ERKSE_RKSH_,@function
        .size           $_ZN7cutlass13device_kernelIN5flash19enable_sm80_to_sm89INS1_16FlashAttnBwdSm80INS1_25CollectiveMainloopBwdSm80ILi2ELi2EN4cute5tupleIJNS5_1CILi128EEES8_NS7_ILi64EEEEEENS_10bfloat16_tEfNS_4arch4Sm80ELb0ELb1ELb1ELb1ELb0ELb0ELb0ELb0ELi2ELi4ELi4ELi4ELb0EEENS1_24CollectiveEpilogueBwdGQAISA_fSD_Li256ELb1ELb0EEENS1_19SingleTileSchedulerILb1ELb0ELb0ELi128EEEEEEEEEvNT_6ParamsE$_ZN4cute3eso3ESOILb1ELb0EJNS_6LayoutINS_5tupleIJNS3_IJNS_1CILi1EEENS4_ILi4EEEEEENS4_ILi2EEES6_EEENS3_IJNS3_IJNS4_ILi0EEES5_EEES6_NS4_ILi8EEEEEEEENS_10ViewEngineIPfEEEEC2ERKSE_RKSH_,($_ZN7cutlass13device_kernelIN5flash19enable_sm80_to_sm89INS1_16FlashAttnBwdSm80INS1_25CollectiveMainloopBwdSm80ILi2ELi2EN4cute5tupleIJNS5_1CILi128EEES8_NS7_ILi64EEEEEENS_10bfloat16_tEfNS_4arch4Sm80ELb0ELb1ELb1ELb1ELb0ELb0ELb0ELb0ELi2ELi4ELi4ELi4ELb0EEENS1_24CollectiveEpilogueBwdGQAISA_fSD_Li256ELb1ELb0EEENS1_19SingleTileSchedulerILb1ELb0ELb0ELi128EEEEEEEEEvNT_6ParamsE$_ZN4cute3eso3ESOILb1ELb0EJNS_6LayoutINS_5tupleIJNS3_IJNS_1CILi1EEES5_EEEEEENS3_IJNS3_IJS5_NS4_ILi0EEEEEEEEEEENS_10ViewEngineINS_8gmem_ptrIPKN7cutlass9uint128_tEEEEEEEC2ERKSB_RKSJ_ - $_ZN7cutlass13device_kernelIN5flash19enable_sm80_to_sm89INS1_16FlashAttnBwdSm80INS1_25CollectiveMainloopBwdSm80ILi2ELi2EN4cute5tupleIJNS5_1CILi128EEES8_NS7_ILi64EEEEEENS_10bfloat16_tEfNS_4arch4Sm80ELb0ELb1ELb1ELb1ELb0ELb0ELb0ELb0ELi2ELi4ELi4ELi4ELb0EEENS1_24CollectiveEpilogueBwdGQAISA_fSD_Li256ELb1ELb0EEENS1_19SingleTileSchedulerILb1ELb0ELb0ELi128EEEEEEEEEvNT_6ParamsE$_ZN4cute3eso3ESOILb1ELb0EJNS_6LayoutINS_5tupleIJNS3_IJNS_1CILi1EEENS4_ILi4EEEEEENS4_ILi2EEES6_EEENS3_IJNS3_IJNS4_ILi0EEES5_EEES6_NS4_ILi8EEEEEEEENS_10ViewEngineIPfEEEEC2ERKSE_RKSH_)
$_ZN7cutlass13device_kernelIN5flash19enable_sm80_to_sm89INS1_16FlashAttnBwdSm80INS1_25CollectiveMainloopBwdSm80ILi2ELi2EN4cute5tupleIJNS5_1CILi128EEES8_NS7_ILi64EEEEEENS_10bfloat16_tEfNS_4arch4Sm80ELb0ELb1ELb1ELb1ELb0ELb0ELb0ELb0ELi2ELi4ELi4ELi4ELb0EEENS1_24CollectiveEpilogueBwdGQAISA_fSD_Li256ELb1ELb0EEENS1_19SingleTileSchedulerILb1ELb0ELb0ELi128EEEEEEEEEvNT_6ParamsE$_ZN4cute3eso3ESOILb1ELb0EJNS_6LayoutINS_5tupleIJNS3_IJNS_1CILi1EEENS4_ILi4EEEEEENS4_ILi2EEES6_EEENS3_IJNS3_IJNS4_ILi0EEES5_EEES6_NS4_ILi8EEEEEEEENS_10ViewEngineIPfEEEEC2ERKSE_RKSH_:
[----:B------:R-:W-:Y:S01]  /*91f0*/  IADD3 R2, R61, -c[0x0][0x20], RZ ;  /* 0x800008003d027a10 */ /* 0x000fe20007ffe0ff */
[----:B------:R-:W-:Y:S01]  /*9200*/  IMAD.MOV.U32 R59, RZ, RZ, R57 ;  /* 0x000000ffff3b7224 */ /* 0x000fe200078e0039 */
[----:B------:R-:W-:-:S04]  /*9210*/  MOV R5, 0x0 ;  /* 0x0000000000057802 */ /* 0x000fc80000000f00 */
[----:B------:R1:W-:Y:S01]  /*9220*/  STL.64 [R2], R58 ;  /* 0x0000003a02007387 */ /* 0x0003e20000100a00 */
[----:B------:R-:W-:Y:S05]  /*9230*/  RET.REL.NODEC R4 `(_ZN7cutlass13device_kernelIN5flash19enable_sm80_to_sm89INS1_16FlashAttnBwdSm80INS1_25CollectiveMainloopBwdSm80ILi2ELi2EN4cute5tupleIJNS5_1CILi128EEES8_NS7_ILi64EEEEEENS_10bfloat16_tEfNS_4arch4Sm80ELb0ELb1ELb1ELb1ELb0ELb0ELb0ELb0ELi2ELi4ELi4ELi4ELb0EEENS1_24CollectiveEpilogueBwdGQAISA_fSD_Li256ELb1ELb0EEENS1_19SingleTileSchedulerILb1ELb0ELb0ELi128EEEEEEEEEvNT_6ParamsE) ;  /* 0xffff6dc004007950 */ /* 0x000fea0003c3ffff */
        .type           $_ZN7cutlass13device_kernelIN5flash19enable_sm80_to_sm89INS1_16FlashAttnBwdSm80INS1_25CollectiveMainloopBwdSm80ILi2ELi2EN4cute5tupleIJNS5_1CILi128EEES8_NS7_ILi64EEEEEENS_10bfloat16_tEfNS_4arch4Sm80ELb0ELb1ELb1ELb1ELb0ELb0ELb0ELb0ELi2ELi4ELi4ELi4ELb0EEENS1_24CollectiveEpilogueBwdGQAISA_fSD_Li256ELb1ELb0EEENS1_19SingleTileSchedulerILb1ELb0ELb0ELi128EEEEEEEEEvNT_6ParamsE$_ZN4cute3eso3ESOILb1ELb0EJNS_6LayoutINS_5tupleIJNS3_IJNS_1CILi1EEES5_EEEEEENS3_IJNS3_IJS5_NS4_ILi0EEEEEEEEEEENS_10ViewEngineINS_8gmem_ptrIPKN7cutlass9uint128_tEEEEEEEC2ERKSB_RKSJ_,@function
        .size           $_ZN7cutlass13device_kernelIN5flash19enable_sm80_to_sm89INS1_16FlashAttnBwdSm80INS1_25CollectiveMainloopBwdSm80ILi2ELi2EN4cute5tupleIJNS5_1CILi128EEES8_NS7_ILi64EEEEEENS_10bfloat16_tEfNS_4arch4Sm80ELb0ELb1ELb1ELb1ELb0ELb0ELb0ELb0ELi2ELi4ELi4ELi4ELb0EEENS1_24CollectiveEpilogueBwdGQAISA_fSD_Li256ELb1ELb0EEENS1_19SingleTileSchedulerILb1ELb0ELb0ELi128EEEEEEEEEvNT_6ParamsE$_ZN4cute3eso3ESOILb1ELb0EJNS_6LayoutINS_5tupleIJNS3_IJNS_1CILi1EEES5_EEEEEENS3_IJNS3_IJS5_NS4_ILi0EEEEEEEEEEENS_10ViewEngineINS_8gmem_ptrIPKN7cutlass9uint128_tEEEEEEEC2ERKSB_RKSJ_,($_ZN7cutlass13device_kernelIN5flash19enable_sm80_to_sm89INS1_16FlashAttnBwdSm80INS1_25CollectiveMainloopBwdSm80ILi2ELi2EN4cute5tupleIJNS5_1CILi128EEES8_NS7_ILi64EEEEEENS_10bfloat16_tEfNS_4arch4Sm80ELb0ELb1ELb1ELb1ELb0ELb0ELb0ELb0ELi2ELi4ELi4ELi4ELb0EEENS1_24CollectiveEpilogueBwdGQAISA_fSD_Li256ELb1ELb0EEENS1_19SingleTileSchedulerILb1ELb0ELb0ELi128EEEEEEEEEvNT_6ParamsE$_ZN4cute3eso3ESOILb1ELb0EJNS_6LayoutINS_5tupleIJNS3_IJNS_1CILi1EEES5_EEEEEENS3_IJNS3_IJS5_NS4_ILi0EEEEEEEEEEENS_10ViewEngineINS_8smem_ptrIPN7cutlass9uint128_tEEEEEEEC2ERKSB_RKSI_ - $_ZN7cutlass13device_kernelIN5flash19enable_sm80_to_sm89INS1_16FlashAttnBwdSm80INS1_25CollectiveMainloopBwdSm80ILi2ELi2EN4cute5tupleIJNS5_1CILi128EEES8_NS7_ILi64EEEEEENS_10bfloat16_tEfNS_4arch4Sm80ELb0ELb1ELb1ELb1ELb0ELb0ELb0ELb0ELi2ELi4ELi4ELi4ELb0EEENS1_24CollectiveEpilogueBwdGQAISA_fSD_Li256ELb1ELb0EEENS1_19SingleTileSchedulerILb1ELb0ELb0ELi128EEEEEEEEEvNT_6ParamsE$_ZN4cute3eso3ESOILb1ELb0EJNS_6LayoutINS_5tupleIJNS3_IJNS_1CILi1EEES5_EEEEEENS3_IJNS3_IJS5_NS4_ILi0EEEEEEEEEEENS_10ViewEngineINS_8gmem_ptrIPKN7cutlass9uint128_tEEEEEEEC2ERKSB_RKSJ_)
$_ZN7cutlass13device_kernelIN5flash19enable_sm80_to_sm89INS1_16FlashAttnBwdSm80INS1_25CollectiveMainloopBwdSm80ILi2ELi2EN4cute5tupleIJNS5_1CILi128EEES8_NS7_ILi64EEEEEENS_10bfloat16_tEfNS_4arch4Sm80ELb0ELb1ELb1ELb1ELb0ELb0ELb0ELb0ELi2ELi4ELi4ELi4ELb0EEENS1_24CollectiveEpilogueBwdGQAISA_fSD_Li256ELb1ELb0EEENS1_19SingleTileSchedulerILb1ELb0ELb0ELi128EEEEEEEEEvNT_6ParamsE$_ZN4cute3eso3ESOILb1ELb0EJNS_6LayoutINS_5tupleIJNS3_IJNS_1CILi1EEES5_EEEEEENS3_IJNS3_IJS5_NS4_ILi0EEEEEEEEEEENS_10ViewEngineINS_8gmem_ptrIPKN7cutlass9uint128_tEEEEEEEC2ERKSB_RKSJ_:
[----:B------:R-:W-:Y:S02]  /*9240*/  IADD3 R4, R15, -c[0x0][0x20], RZ ;  /* 0x800008000f047a10 */ /* 0x000fe40007ffe0ff */
[----:B------:R-:W-:-:S03]  /*9250*/  MOV R9, 0x0 ;  /* 0x0000000000097802 */ /* 0x000fc60000000f00 */
[----:B------:R1:W-:Y:S01]  /*9260*/  STL.64 [R4], R2 ;  /* 0x0000000204007387 */ /* 0x0003e20000100a00 */
[----:B------:R-:W-:Y:S05]  /*9270*/  RET.REL.NODEC R8 `(_ZN7cutlass13device_kernelIN5flash19enable_sm80_to_sm89INS1_16FlashAttnBwdSm80INS1_25CollectiveMainloopBwdSm80ILi2ELi2EN4cute5tupleIJNS5_1CILi128EEES8_NS7_ILi64EEEEEENS_10bfloat16_tEfNS_4arch4Sm80ELb0ELb1ELb1ELb1ELb0ELb0ELb0ELb0ELi2ELi4ELi4ELi4ELb0EEENS1_24CollectiveEpilogueBwdGQAISA_fSD_Li256ELb1ELb0EEENS1_19SingleTileSchedulerILb1ELb0ELb0ELi128EEEEEEEEEvNT_6ParamsE) ;  /* 0xffff6d8008007950 */ /* 0x000fea0003c3ffff */
        .type           $_ZN7cutlass13device_kernelIN5flash19enable_sm80_to_sm89INS1_16FlashAttnBwdSm80INS1_25CollectiveMainloopBwdSm80ILi2ELi2EN4cute5tupleIJNS5_1CILi128EEES8_NS7_ILi64EEEEEENS_10bfloat16_tEfNS_4arch4Sm80ELb0ELb1ELb1ELb1ELb0ELb0ELb0ELb0ELi2ELi4ELi4ELi4ELb0EEENS1_24CollectiveEpilogueBwdGQAISA_fSD_Li256ELb1ELb0EEENS1_19SingleTileSchedulerILb1ELb0ELb0ELi128EEEEEEEEEvNT_6ParamsE$_ZN4cute3eso3ESOILb1ELb0EJNS_6LayoutINS_5tupleIJNS3_IJNS_1CILi1EEES5_EEEEEENS3_IJNS3_IJS5_NS4_ILi0EEEEEEEEEEENS_10ViewEngineINS_8smem_ptrIPN7cutlass9uint128_tEEEEEEEC2ERKSB_RKSI_,@function
        .size           $_ZN7cutlass13device_kernelIN5flash19enable_sm80_to_sm89INS1_16FlashAttnBwdSm80INS1_25CollectiveMainloopBwdSm80ILi2ELi2EN4cute5tupleIJNS5_1CILi128EEES8_NS7_ILi64EEEEEENS_10bfloat16_tEfNS_4arch4Sm80ELb0ELb1ELb1ELb1ELb0ELb0ELb0ELb0ELi2ELi4ELi4ELi4ELb0EEENS1_24CollectiveEpilogueBwdGQAISA_fSD_Li256ELb1ELb0EEENS1_19SingleTileSchedulerILb1ELb0ELb0ELi128EEEEEEEEEvNT_6ParamsE$_ZN4cute3eso3ESOILb1ELb0EJNS_6LayoutINS_5tupleIJNS3_IJNS_1CILi1EEES5_EEEEEENS3_IJNS3_IJS5_NS4_ILi0EEEEEEEEEEENS_10ViewEngineINS_8smem_ptrIPN7cutlass9uint128_tEEEEEEEC2ERKSB_RKSI_,($_ZN7cutlass13device_kernelIN5flash19enable_sm80_to_sm89INS1_16FlashAttnBwdSm80INS1_25CollectiveMainloopBwdSm80ILi2ELi2EN4cute5tupleIJNS5_1CILi128EEES8_NS7_ILi64EEEEEENS_10bfloat16_tEfNS_4arch4Sm80ELb0ELb1ELb1ELb1ELb0ELb0ELb0ELb0ELi2ELi4ELi4ELi4ELb0EEENS1_24CollectiveEpilogueBwdGQAISA_fSD_Li256ELb1ELb0EEENS1_19SingleTileSchedulerILb1ELb0ELb0ELi128EEEEEEEEEvNT_6ParamsE$_ZN4cute3eso3ESOILb1ELb0EJNS_6LayoutINS_5tupleIJNS3_IJNS_1CILi1EEES5_EEENS4_ILi32EEEEEENS3_IJNS3_IJNS4_ILi0EEES9_EEENS4_ILi256EEEEEEEENS_10ViewEngineINS_8gmem_ptrIPfEEEEEEC2ERKSD_RKSI_ - $_ZN7cutlass13device_kernelIN5flash19enable_sm80_to_sm89INS1_16FlashAttnBwdSm80INS1_25CollectiveMainloopBwdSm80ILi2ELi2EN4cute5tupleIJNS5_1CILi128EEES8_NS7_ILi64EEEEEENS_10bfloat16_tEfNS_4arch4Sm80ELb0ELb1ELb1ELb1ELb0ELb0ELb0ELb0ELi2ELi4ELi4ELi4ELb0EEENS1_24CollectiveEpilogueBwdGQAISA_fSD_Li256ELb1ELb0EEENS1_19SingleTileSchedulerILb1ELb0ELb0ELi128EEEEEEEEEvNT_6ParamsE$_ZN4cute3eso3ESOILb1ELb0EJNS_6LayoutINS_5tupleIJNS3_IJNS_1CILi1EEES5_EEEEEENS3_IJNS3_IJS5_NS4_ILi0EEEEEEEEEEENS_10ViewEngineINS_8smem_ptrIPN7cutlass9uint128_tEEEEEEEC2ERKSB_RKSI_)
$_ZN7cutlass13device_kernelIN5flash19enable_sm80_to_sm89INS1_16FlashAttnBwdSm80INS1_25CollectiveMainloopBwdSm80ILi2ELi2EN4cute5tupleIJNS5_1CILi128EEES8_NS7_ILi64EEEEEENS_10bfloat16_tEfNS_4arch4Sm80ELb0ELb1ELb1ELb1ELb0ELb0ELb0ELb0ELi2ELi4ELi4ELi4ELb0EEENS1_24CollectiveEpilogueBwdGQAISA_fSD_Li256ELb1ELb0EEENS1_19SingleTileSchedulerILb1ELb0ELb0ELi128EEEEEEEEEvNT_6ParamsE$_ZN4cute3eso3ESOILb1ELb0EJNS_6LayoutINS_5tupleIJNS3_IJNS_1CILi1EEES5_EEEEEENS3_IJNS3_IJS5_NS4_ILi0EEEEEEEEEEENS_10ViewEngineINS_8smem_ptrIPN7cutlass9uint128_tEEEEEEEC2ERKSB_RKSI_:
[----:B------:R-:W-:Y:S02]  /*9280*/  IADD3 R4, R4, -c[0x0][0x20], RZ ;  /* 0x8000080004047a10 */ /* 0x000fe40007ffe0ff */
[----:B------:R-:W-:-:S03]  /*9290*/  MOV R7, 0x0 ;  /* 0x0000000000077802 */ /* 0x000fc60000000f00 */
[----:B------:R1:W-:Y:S01]  /*92a0*/  STL.64 [R4], R2 ;  /* 0x0000000204007387 */ /* 0x0003e20000100a00 */
[----:B------:R-:W-:Y:S05]  /*92b0*/  RET.REL.NODEC R6 `(_ZN7cutlass13device_kernelIN5flash19enable_sm80_to_sm89INS1_16FlashAttnBwdSm80INS1_25CollectiveMainloopBwdSm80ILi2ELi2EN4cute5tupleIJNS5_1CILi128EEES8_NS7_ILi64EEEEEENS_10bfloat16_tEfNS_4arch4Sm80ELb0ELb1ELb1ELb1ELb0ELb0ELb0ELb0ELi2ELi4ELi4ELi4ELb0EEENS1_24CollectiveEpilogueBwdGQAISA_fSD_Li256ELb1ELb0EEENS1_19SingleTileSchedulerILb1ELb0ELb0ELi128EEEEEEEEEvNT_6ParamsE) ;  /* 0xffff6d4006007950 */ /* 0x000fea0003c3ffff */
        .type           $_ZN7cutlass13device_kernelIN5flash19enable_sm80_to_sm89INS1_16FlashAttnBwdSm80INS1_25CollectiveMainloopBwdSm80ILi2ELi2EN4cute5tupleIJNS5_1CILi128EEES8_NS7_ILi64EEEEEENS_10bfloat16_tEfNS_4arch4Sm80ELb0ELb1ELb1ELb1ELb0ELb0ELb0ELb0ELi2ELi4ELi4ELi4ELb0EEENS1_24CollectiveEpilogueBwdGQAISA_fSD_Li256ELb1ELb0EEENS1_19SingleTileSchedulerILb1ELb0ELb0ELi128EEEEEEEEEvNT_6ParamsE$_ZN4cute3eso3ESOILb1ELb0EJNS_6LayoutINS_5tupleIJNS3_IJNS_1CILi1EEES5_EEENS4_ILi32EEEEEENS3_IJNS3_IJNS4_ILi0EEES9_EEENS4_ILi256EEEEEEEENS_10ViewEngineINS_8gmem_ptrIPfEEEEEEC2ERKSD_RKSI_,@function
        .size           $_ZN7cutlass13device_kernelIN5flash19enable_sm80_to_sm89INS1_16FlashAttnBwdSm80INS1_25CollectiveMainloopBwdSm80ILi2ELi2EN4cute5tupleIJNS5_1CILi128EEES8_NS7_ILi64EEEEEENS_10bfloat16_tEfNS_4arch4Sm80ELb0ELb1ELb1ELb1ELb0ELb0ELb0ELb0ELi2ELi4ELi4ELi4ELb0EEENS1_24CollectiveEpilogueBwdGQAISA_fSD_Li256ELb1ELb0EEENS1_19SingleTileSchedulerILb1ELb0ELb0ELi128EEEEEEEEEvNT_6ParamsE$_ZN4cute3eso3ESOILb1ELb0EJNS_6LayoutINS_5tupleIJNS3_IJNS_1CILi1EEES5_EEENS4_ILi32EEEEEENS3_IJNS3_IJNS4_ILi0EEES9_EEENS4_ILi256EEEEEEEENS_10ViewEngineINS_8gmem_ptrIPfEEEEEEC2ERKSD_RKSI_,($_ZN7cutlass13device_kernelIN5flash19enable_sm80_to_sm89INS1_16FlashAttnBwdSm80INS1_25CollectiveMainloopBwdSm80ILi2ELi2EN4cute5tupleIJNS5_1CILi128EEES8_NS7_ILi64EEEEEENS_10bfloat16_tEfNS_4arch4Sm80ELb0ELb1ELb1ELb1ELb0ELb0ELb0ELb0ELi2ELi4ELi4ELi4ELb0EEENS1_24CollectiveEpilogueBwdGQAISA_fSD_Li256ELb1ELb0EEENS1_19SingleTileSchedulerILb1ELb0ELb0ELi128EEEEEEEEEvNT_6ParamsE$_ZN4cute3eso3ESOILb1ELb0EJNS_6LayoutINS_5tupleIJNS3_IJNS_1CILi1EEES5_EEENS4_ILi32EEEEEENS3_IJNS3_IJNS4_ILi0EEES9_EEENS4_ILi256EEEEEEEEiEEC2ERKSD_RKi - $_ZN7cutlass13device_kernelIN5flash19enable_sm80_to_sm89INS1_16FlashAttnBwdSm80INS1_25CollectiveMainloopBwdSm80ILi2ELi2EN4cute5tupleIJNS5_1CILi128EEES8_NS7_ILi64EEEEEENS_10bfloat16_tEfNS_4arch4Sm80ELb0ELb1ELb1ELb1ELb0ELb0ELb0ELb0ELi2ELi4ELi4ELi4ELb0EEENS1_24CollectiveEpilogueBwdGQAISA_fSD_Li256ELb1ELb0EEENS1_19SingleTileSchedulerILb1ELb0ELb0ELi128EEEEEEEEEvNT_6ParamsE$_ZN4cute3eso3ESOILb1ELb0EJNS_6LayoutINS_5tupleIJNS3_IJNS_1CILi1EEES5_EEENS4_ILi32EEEEEENS3_IJNS3_IJNS4_ILi0EEES9_EEENS4_ILi256EEEEEEEENS_10ViewEngineINS_8gmem_ptrIPfEEEEEEC2ERKSD_RKSI_)
$_ZN7cutlass13device_kernelIN5flash19enable_sm80_to_sm89INS1_16FlashAttnBwdSm80INS1_25CollectiveMainloopBwdSm80ILi2ELi2EN4cute5tupleIJNS5_1CILi128EEES8_NS7_ILi64EEEEEENS_10bfloat16_tEfNS_4arch4Sm80ELb0ELb1ELb1ELb1ELb0ELb0ELb0ELb0ELi2ELi4ELi4ELi4ELb0EEENS1_24CollectiveEpilogueBwdGQAISA_fSD_Li256ELb1ELb0EEENS1_19SingleTileSchedulerILb1ELb0ELb0ELi128EEEEEEEEEvNT_6ParamsE$_ZN4cute3eso3ESOILb1ELb0EJNS_6LayoutINS_5tupleIJNS3_IJNS_1CILi1EEES5_EEENS4_ILi32EEEEEENS3_IJNS3_IJNS4_ILi0EEES9_EEENS4_ILi256EEEEEEEENS_10ViewEngineINS_8gmem_ptrIPfEEEEEEC2ERKSD_RKSI_:
[----:B------:R-:W-:Y:S02]  /*92c0*/  IADD3 R61, R61, -c[0x0][0x20], RZ ;  /* 0x800008003d3d7a10 */ /* 0x000fe40007ffe0ff */
[----:B------:R-:W-:-:S03]  /*92d0*/  MOV R5, 0x0 ;  /* 0x0000000000057802 */ /* 0x000fc60000000f00 */
[----:B------:R1:W-:Y:S01]  /*92e0*/  STL.64 [R61], R2 ;  /* 0x000000023d007387 */ /* 0x0003e20000100a00 */
[----:B------:R-:W-:Y:S05]  /*92f0*/  RET.REL.NODEC R4 `(_ZN7cutlass13device_kernelIN5flash19enable_sm80_to_sm89INS1_16FlashAttnBwdSm80INS1_25CollectiveMainloopBwdSm80ILi2ELi2EN4cute5tupleIJNS5_1CILi128EEES8_NS7_ILi64EEEEEENS_10bfloat16_tEfNS_4arch4Sm80ELb0ELb1ELb1ELb1ELb0ELb0ELb0ELb0ELi2ELi4ELi4ELi4ELb0EEENS1_24CollectiveEpilogueBwdGQAISA_fSD_Li256ELb1ELb0EEENS1_19SingleTileSchedulerILb1ELb0ELb0ELi128EEEEEEEEEvNT_6ParamsE) ;  /* 0xffff6d0004007950 */ /* 0x000fea0003c3ffff */
        .type           $_ZN7cutlass13device_kernelIN5flash19enable_sm80_to_sm89INS1_16FlashAttnBwdSm80INS1_25CollectiveMainloopBwdSm80ILi2ELi2EN4cute5tupleIJNS5_1CILi128EEES8_NS7_ILi64EEEEEENS_10bfloat16_tEfNS_4arch4Sm80ELb0ELb1ELb1ELb1ELb0ELb0ELb0ELb0ELi2ELi4ELi4ELi4ELb0EEENS1_24CollectiveEpilogueBwdGQAISA_fSD_Li256ELb1ELb0EEENS1_19SingleTileSchedulerILb1ELb0ELb0ELi128EEEEEEEEEvNT_6ParamsE$_ZN4cute3eso3ESOILb1ELb0EJNS_6LayoutINS_5tupleIJNS3_IJNS_1CILi1EEES5_EEENS4_ILi32EEEEEENS3_IJNS3_IJNS4_ILi0EEES9_EEENS4_ILi256EEEEEEEEiEEC2ERKSD_RKi,@function
        .size           $_ZN7cutlass13device_kernelIN5flash19enable_sm80_to_sm89INS1_16FlashAttnBwdSm80INS1_25CollectiveMainloopBwdSm80ILi2ELi2EN4cute5tupleIJNS5_1CILi128EEES8_NS7_ILi64EEEEEENS_10bfloat16_tEfNS_4arch4Sm80ELb0ELb1ELb1ELb1ELb0ELb0ELb0ELb0ELi2ELi4ELi4ELi4ELb0EEENS1_24CollectiveEpilogueBwdGQAISA_fSD_Li256ELb1ELb0EEENS1_19SingleTileSchedulerILb1ELb0ELb0ELi128EEEEEEEEEvNT_6ParamsE$_ZN4cute3eso3ESOILb1ELb0EJNS_6LayoutINS_5tupleIJNS3_IJNS_1CILi1EEES5_EEENS4_ILi32EEEEEENS3_IJNS3_IJNS4_ILi0EEES9_EEENS4_ILi256EEEEEEEEiEEC2ERKSD_RKi,($_ZN7cutlass13device_kernelIN5flash19enable_sm80_to_sm89INS1_16FlashAttnBwdSm80INS1_25CollectiveMainloopBwdSm80ILi2ELi2EN4cute5tupleIJNS5_1CILi128EEES8_NS7_ILi64EEEEEENS_10bfloat16_tEfNS_4arch4Sm80ELb0ELb1ELb1ELb1ELb0ELb0ELb0ELb0ELi2ELi4ELi4ELi4ELb0EEENS1_24CollectiveEpilogueBwdGQAISA_fSD_Li256ELb1ELb0EEENS1_19SingleTileSchedulerILb1ELb0ELb0ELi128EEEEEEEEEvNT_6ParamsE$_ZN4cute3eso3ESOILb1ELb0EJNS_6LayoutINS_5tupleIJNS3_IJNS_1CILi2EEES5_EEEEEENS3_IJNS3_IJNS4_ILi1EEES5_EEEEEEEENS_10ViewEngineIPKfEEEEC2ERKSB_RKSF_ - $_ZN7cutlass13device_kernelIN5flash19enable_sm80_to_sm89INS1_16FlashAttnBwdSm80INS1_25CollectiveMainloopBwdSm80ILi2ELi2EN4cute5tupleIJNS5_1CILi128EEES8_NS7_ILi64EEEEEENS_10bfloat16_tEfNS_4arch4Sm80ELb0ELb1ELb1ELb1ELb0ELb0ELb0ELb0ELi2ELi4ELi4ELi4ELb0EEENS1_24CollectiveEpilogueBwdGQAISA_fSD_Li256ELb1ELb0EEENS1_19SingleTileSchedulerILb1ELb0ELb0ELi128EEEEEEEEEvNT_6ParamsE$_ZN4cute3eso3ESOILb1ELb0EJNS_6LayoutINS_5tupleIJNS3_IJNS_1CILi1EEES5_EEENS4_ILi32EEEEEENS3_IJNS3_IJNS4_ILi0EEES9_EEENS4_ILi256EEEEEEEEiEEC2ERKSD_RKi)
$_ZN7cutlass13device_kernelIN5flash19enable_sm80_to_sm89INS1_16FlashAttnBwdSm80INS1_25CollectiveMainloopBwdSm80ILi2ELi2EN4cute5tupleIJNS5_1CILi128EEES8_NS7_ILi64EEEEEENS_10bfloat16_tEfNS_4arch4Sm80ELb0ELb1ELb1ELb1ELb0ELb0ELb0ELb0ELi2ELi4ELi4ELi4ELb0EEENS1_24CollectiveEpilogueBwdGQAISA_fSD_Li256ELb1ELb0EEENS1_19SingleTileSchedulerILb1ELb0ELb0ELi128EEEEEEEEEvNT_6ParamsE$_ZN4cute3eso3ESOILb1ELb0EJNS_6LayoutINS_5tupleIJNS3_IJNS_1CILi1EEES5_EEENS4_ILi32EEEEEENS3_IJNS3_IJNS4_ILi0EEES9_EEENS4_ILi256EEEEEEEEiEEC2ERKSD_RKi:
[----:B------:R-:W-:Y:S02]  /*9300*/  IADD3 R2, R61, -c[0x0][0x20], RZ ;  /* 0x800008003d027a10 */ /* 0x000fe40007ffe0ff */
[----:B------:R-:W-:-:S03]  /*9310*/  MOV R9, 0x0 ;  /* 0x0000000000097802 */ /* 0x000fc60000000f00 */
[----:B------:R1:W-:Y:S01]  /*9320*/  STL [R2], R3 ;  /* 0x0000000302007387 */ /* 0x0003e20000100800 */
[----:B------:R-:W-:Y:S05]  /*9330*/  RET.REL.NODEC R8 `(_ZN7cutlass13device_kernelIN5flash19enable_sm80_to_sm89INS1_16FlashAttnBwdSm80INS1_25CollectiveMainloopBwdSm80ILi2ELi2EN4cute5tupleIJNS5_1CILi128EEES8_NS7_ILi64EEEEEENS_10bfloat16_tEfNS_4arch4Sm80ELb0ELb1ELb1ELb1ELb0ELb0ELb0ELb0ELi2ELi4ELi4ELi4ELb0EEENS1_24CollectiveEpilogueBwdGQAISA_fSD_Li256ELb1ELb0EEENS1_19SingleTileSchedulerILb1ELb0ELb0ELi128EEEEEEEEEvNT_6ParamsE) ;  /* 0xffff6cc008007950 */ /* 0x000fea0003c3ffff */
        .type           $_ZN7cutlass13device_kernelIN5flash19enable_sm80_to_sm89INS1_16FlashAttnBwdSm80INS1_25CollectiveMainloopBwdSm80ILi2ELi2EN4cute5tupleIJNS5_1CILi128EEES8_NS7_ILi64EEEEEENS_10bfloat16_tEfNS_4arch4Sm80ELb0ELb1ELb1ELb1ELb0ELb0ELb0ELb0ELi2ELi4ELi4ELi4ELb0EEENS1_24CollectiveEpilogueBwdGQAISA_fSD_Li256ELb1ELb0EEENS1_19SingleTileSchedulerILb1ELb0ELb0ELi128EEEEEEEEEvNT_6ParamsE$_ZN4cute3eso3ESOILb1ELb0EJNS_6LayoutINS_5tupleIJNS3_IJNS_1CILi2EEES5_EEEEEENS3_IJNS3_IJNS4_ILi1EEES5_EEEEEEEENS_10ViewEngineIPKfEEEEC2ERKSB_RKSF_,@function
        .size           $_ZN7cutlass13device_kernelIN5flash19enable_sm80_to_sm89INS1_16FlashAttnBwdSm80INS1_25CollectiveMainloopBwdSm80ILi2ELi2EN4cute5tupleIJNS5_1CILi128EEES8_NS7_ILi64EEEEEENS_10bfloat16_tEfNS_4arch4Sm80ELb0ELb1ELb1ELb1ELb0ELb0ELb0ELb0ELi2ELi4ELi4ELi4ELb0EEENS1_24CollectiveEpilogueBwdGQAISA_fSD_Li256ELb1ELb0EEENS1_19SingleTileSchedulerILb1ELb0ELb0ELi128EEEEEEEEEvNT_6ParamsE$_ZN4cute3eso3ESOILb1ELb0EJNS_6LayoutINS_5tupleIJNS3_IJNS_1CILi2EEES5_EEEEEENS3_IJNS3_IJNS4_ILi1EEES5_EEEEEEEENS_10ViewEngineIPKfEEEEC2ERKSB_RKSF_,($_ZN7cutlass13device_kernelIN5flash19enable_sm80_to_sm89INS1_16FlashAttnBwdSm80INS1_25CollectiveMainloopBwdSm80ILi2ELi2EN4cute5tupleIJNS5_1CILi128EEES8_NS7_ILi64EEEEEENS_10bfloat16_tEfNS_4arch4Sm80ELb0ELb1ELb1ELb1ELb0ELb0ELb0ELb0ELi2ELi4ELi4ELi4ELb0EEENS1_24CollectiveEpilogueBwdGQAISA_fSD_Li256ELb1ELb0EEENS1_19SingleTileSchedulerILb1ELb0ELb0ELi128EEEEEEEEEvNT_6ParamsE$_ZN4cute3eso3ESOILb1ELb0EJNS_6LayoutINS_5tupleIJNS3_IJNS_1CILi2EEES5_EEEEEENS3_IJNS3_IJNS4_ILi1EEES5_EEEEEEEENS_10ViewEngineIPN7cutlass10bfloat16_tEEEEEC2ERKSB_RKSG_ - $_ZN7cutlass13device_kernelIN5flash19enable_sm80_to_sm89INS1_16FlashAttnBwdSm80INS1_25CollectiveMainloopBwdSm80ILi2ELi2EN4cute5tupleIJNS5_1CILi128EEES8_NS7_ILi64EEEEEENS_10bfloat16_tEfNS_4arch4Sm80ELb0ELb1ELb1ELb1ELb0ELb0ELb0ELb0ELi2ELi4ELi4ELi4ELb0EEENS1_24CollectiveEpilogueBwdGQAISA_fSD_Li256ELb1ELb0EEENS1_19SingleTileSchedulerILb1ELb0ELb0ELi128EEEEEEEEEvNT_6ParamsE$_ZN4cute3eso3ESOILb1ELb0EJNS_6LayoutINS_5tupleIJNS3_IJNS_1CILi2EEES5_EEEEEENS3_IJNS3_IJNS4_ILi1EEES5_EEEEEEEENS_10ViewEngineIPKfEEEEC2ERKSB_RKSF_)
$_ZN7cutlass13device_kernelIN5flash19enable_sm80_to_sm89INS1_16FlashAttnBwdSm80INS1_25CollectiveMainloopBwdSm80ILi2ELi2EN4cute5tupleIJNS5_1CILi128EEES8_NS7_ILi64EEEEEENS_10bfloat16_tEfNS_4arch4Sm80ELb0ELb1ELb1ELb1ELb0ELb0ELb0ELb0ELi2ELi4ELi4ELi4ELb0EEENS1_24CollectiveEpilogueBwdGQAISA_fSD_Li256ELb1ELb0EEENS1_19SingleTileSchedulerILb1ELb0ELb0ELi128EEEEEEEEEvNT_6ParamsE$_ZN4cute3eso3ESOILb1ELb0EJNS_6LayoutINS_5tupleIJNS3_IJNS_1CILi2EEES5_EEEEEENS3_IJNS3_IJNS4_ILi1EEES5_EEEEEEEENS_10ViewEngineIPKfEEEEC2ERKSB_RKSF_:
[----:B------:R-:W-:Y:S01]  /*9340*/  IADD3 R2, R2, -c[0x0][0x20], RZ ;  /* 0x8000080002027a10 */ /* 0x000fe20007ffe0ff */
[----:B------:R-:W-:Y:S01]  /*9350*/  IMAD.MOV.U32 R7, RZ, RZ, R3 ;  /* 0x000000ffff077224 */ /* 0x000fe200078e0003 */
[----:B------:R-:W-:-:S04]  /*9360*/  MOV R5, 0x0 ;  /* 0x0000000000057802 */ /* 0x000fc80000000f00 */
[----:B------:R1:W-:Y:S01]  /*9370*/  STL.64 [R2], R6 ;  /* 0x0000000602007387 */ /* 0x0003e20000100a00 */
[----:B------:R-:W-:Y:S05]  /*9380*/  RET.REL.NODEC R4 `(_ZN7cutlass13device_kernelIN5flash19enable_sm80_to_sm89INS1_16FlashAttnBwdSm80INS1_25CollectiveMainloopBwdSm80ILi2ELi2EN4cute5tupleIJNS5_1CILi128EEES8_NS7_ILi64EEEEEENS_10bfloat16_tEfNS_4arch4Sm80ELb0ELb1ELb1ELb1ELb0ELb0ELb0ELb0ELi2ELi4ELi4ELi4ELb0EEENS1_24CollectiveEpilogueBwdGQAISA_fSD_Li256ELb1ELb0EEENS1_19SingleTileSchedulerILb1ELb0ELb0ELi128EEEEEEEEEvNT_6ParamsE) ;  /* 0xffff6c7004007950 */ /* 0x000fea0003c3ffff */
        .type           $_ZN7cutlass13device_kernelIN5flash19enable_sm80_to_sm89INS1_16FlashAttnBwdSm80INS1_25CollectiveMainloopBwdSm80ILi2ELi2EN4cute5tupleIJNS5_1CILi128EEES8_NS7_ILi64EEEEEENS_10bfloat16_tEfNS_4arch4Sm80ELb0ELb1ELb1ELb1ELb0ELb0ELb0ELb0ELi2ELi4ELi4ELi4ELb0EEENS1_24CollectiveEpilogueBwdGQAISA_fSD_Li256ELb1ELb0EEENS1_19SingleTileSchedulerILb1ELb0ELb0ELi128EEEEEEEEEvNT_6ParamsE$_ZN4cute3eso3ESOILb1ELb0EJNS_6LayoutINS_5tupleIJNS3_IJNS_1CILi2EEES5_EEEEEENS3_IJNS3_IJNS4_ILi1EEES5_EEEEEEEENS_10ViewEngineIPN7cutlass10bfloat16_tEEEEEC2ERKSB_RKSG_,@function
        .size           $_ZN7cutlass13device_kernelIN5flash19enable_sm80_to_sm89INS1_16FlashAttnBwdSm80INS1_25CollectiveMainloopBwdSm80ILi2ELi2EN4cute5tupleIJNS5_1CILi128EEES8_NS7_ILi64EEEEEENS_10bfloat16_tEfNS_4arch4Sm80ELb0ELb1ELb1ELb1ELb0ELb0ELb0ELb0ELi2ELi4ELi4ELi4ELb0EEENS1_24CollectiveEpilogueBwdGQAISA_fSD_Li256ELb1ELb0EEENS1_19SingleTileSchedulerILb1ELb0ELb0ELi128EEEEEEEEEvNT_6ParamsE$_ZN4cute3eso3ESOILb1ELb0EJNS_6LayoutINS_5tupleIJNS3_IJNS_1CILi2EEES5_EEEEEENS3_IJNS3_IJNS4_ILi1EEES5_EEEEEEEENS_10ViewEngineIPN7cutlass10bfloat16_tEEEEEC2ERKSB_RKSG_,($_ZN7cutlass13device_kernelIN5flash19enable_sm80_to_sm89INS1_16FlashAttnBwdSm80INS1_25CollectiveMainloopBwdSm80ILi2ELi2EN4cute5tupleIJNS5_1CILi128EEES8_NS7_ILi64EEEEEENS_10bfloat16_tEfNS_4arch4Sm80ELb0ELb1ELb1ELb1ELb0ELb0ELb0ELb0ELi2ELi4ELi4ELi4ELb0EEENS1_24CollectiveEpilogueBwdGQAISA_fSD_Li256ELb1ELb0EEENS1_19SingleTileSchedulerILb1ELb0ELb0ELi128EEEEEEEEEvNT_6ParamsE$_ZN4cute3eso3ESOILb1ELb0EJNS_6LayoutINS_5tupleIJNS3_IJNS_1CILi2EEES5_EEEEEENS3_IJNS3_IJNS4_ILi1EEES5_EEEEEEEENS_10ViewEngineIPfEEEEC2ERKSB_RKSE_ - $_ZN7cutlass13device_kernelIN5flash19enable_sm80_to_sm89INS1_16FlashAttnBwdSm80INS1_25CollectiveMainloopBwdSm80ILi2ELi2EN4cute5tupleIJNS5_1CILi128EEES8_NS7_ILi64EEEEEENS_10bfloat16_tEfNS_4arch4Sm80ELb0ELb1ELb1ELb1ELb0ELb0ELb0ELb0ELi2ELi4ELi4ELi4ELb0EEENS1_24CollectiveEpilogueBwdGQAISA_fSD_Li256ELb1ELb0EEENS1_19SingleTileSchedulerILb1ELb0ELb0ELi128EEEEEEEEEvNT_6ParamsE$_ZN4cute3eso3ESOILb1ELb0EJNS_6LayoutINS_5tupleIJNS3_IJNS_1CILi2EEES5_EEEEEENS3_IJNS3_IJNS4_ILi1EEES5_EEEEEEEENS_10ViewEngineIPN7cutlass10bfloat16_tEEEEEC2ERKSB_RKSG_)
$_ZN7cutlass13device_kernelIN5flash19enable_sm80_to_sm89INS1_16FlashAttnBwdSm80INS1_25CollectiveMainloopBwdSm80ILi2ELi2EN4cute5tupleIJNS5_1CILi128EEES8_NS7_ILi64EEEEEENS_10bfloat16_tEfNS_4arch4Sm80ELb0ELb1ELb1ELb1ELb0ELb0ELb0ELb0ELi2ELi4ELi4ELi4ELb0EEENS1_24CollectiveEpilogueBwdGQAISA_fSD_Li256ELb1ELb0EEENS1_19SingleTileSchedulerILb1ELb0ELb0ELi128EEEEEEEEEvNT_6ParamsE$_ZN4cute3eso3ESOILb1ELb0EJNS_6LayoutINS_5tupleIJNS3_IJNS_1CILi2EEES5_EEEEEENS3_IJNS3_IJNS4_ILi1EEES5_EEEEEEEENS_10ViewEngineIPN7cutlass10bfloat16_tEEEEEC2ERKSB_RKSG_:
[----:B------:R-:W-:Y:S01]  /*9390*/  IADD3 R2, R68, -c[0x0][0x20], RZ ;  /* 0x8000080044027a10 */ /* 0x000fe20007ffe0ff */
[----:B------:R-:W-:Y:S01]  /*93a0*/  IMAD.MOV.U32 R7, RZ, RZ, R3 ;  /* 0x000000ffff077224 */ /* 0x000fe200078e0003 */
[----:B------:R-:W-:-:S04]  /*93b0*/  MOV R5, 0x0 ;  /* 0x0000000000057802 */ /* 0x000fc80000000f00 */
[----:B------:R1:W-:Y:S01]  /*93c0*/  STL.64 [R2], R6 ;  /* 0x0000000602007387 */ /* 0x0003e20000100a00 */
[----:B------:R-:W-:Y:S05]  /*93d0*/  RET.REL.NODEC R4 `(_ZN7cutlass13device_kernelIN5flash19enable_sm80_to_sm89INS1_16FlashAttnBwdSm80INS1_25CollectiveMainloopBwdSm80ILi2ELi2EN4cute5tupleIJNS5_1CILi128EEES8_NS7_ILi64EEEEEENS_10bfloat16_tEfNS_4arch4Sm80ELb0ELb1ELb1ELb1ELb0ELb0ELb0ELb0ELi2ELi4ELi4ELi4ELb0EEENS1_24CollectiveEpilogueBwdGQAISA_fSD_Li256ELb1ELb0EEENS1_19SingleTileSchedulerILb1ELb0ELb0ELi128EEEEEEEEEvNT_6ParamsE) ;  /* 0xffff6c2004007950 */ /* 0x000fea0003c3ffff */
        .type           $_ZN7cutlass13device_kernelIN5flash19enable_sm80_to_sm89INS1_16FlashAttnBwdSm80INS1_25CollectiveMainloopBwdSm80ILi2ELi2EN4cute5tupleIJNS5_1CILi128EEES8_NS7_ILi64EEEEEENS_10bfloat16_tEfNS_4arch4Sm80ELb0ELb1ELb1ELb1ELb0ELb0ELb0ELb0ELi2ELi4ELi4ELi4ELb0EEENS1_24CollectiveEpilogueBwdGQAISA_fSD_Li256ELb1ELb0EEENS1_19SingleTileSchedulerILb1ELb0ELb0ELi128EEEEEEEEEvNT_6ParamsE$_ZN4cute3eso3ESOILb1ELb0EJNS_6LayoutINS_5tupleIJNS3_IJNS_1CILi2EEES5_EEEEEENS3_IJNS3_IJNS4_ILi1EEES5_EEEEEEEENS_10ViewEngineIPfEEEEC2ERKSB_RKSE_,@function
        .size           $_ZN7cutlass13device_kernelIN5flash19enable_sm80_to_sm89INS1_16FlashAttnBwdSm80INS1_25CollectiveMainloopBwdSm80ILi2ELi2EN4cute5tupleIJNS5_1CILi128EEES8_NS7_ILi64EEEEEENS_10bfloat16_tEfNS_4arch4Sm80ELb0ELb1ELb1ELb1ELb0ELb0ELb0ELb0ELi2ELi4ELi4ELi4ELb0EEENS1_24CollectiveEpilogueBwdGQAISA_fSD_Li256ELb1ELb0EEENS1_19SingleTileSchedulerILb1ELb0ELb0ELi128EEEEEEEEEvNT_6ParamsE$_ZN4cute3eso3ESOILb1ELb0EJNS_6LayoutINS_5tupleIJNS3_IJNS_1CILi2EEES5_EEEEEENS3_IJNS3_IJNS4_ILi1EEES5_EEEEEEEENS_10ViewEngineIPfEEEEC2ERKSB_RKSE_,($_ZN7cutlass13device_kernelIN5flash19enable_sm80_to_sm89INS1_16FlashAttnBwdSm80INS1_25CollectiveMainloopBwdSm80ILi2ELi2EN4cute5tupleIJNS5_1CILi128EEES8_NS7_ILi64EEEEEENS_10bfloat16_tEfNS_4arch4Sm80ELb0ELb1ELb1ELb1ELb0ELb0ELb0ELb0ELi2ELi4ELi4ELi4ELb0EEENS1_24CollectiveEpilogueBwdGQAISA_fSD_Li256ELb1ELb0EEENS1_19SingleTileSchedulerILb1ELb0ELb0ELi128EEEEEEEEEvNT_6ParamsE$_ZN4cute3eso3ESOILb1ELb0EJNS_6LayoutINS_5tupleIJNS3_IJNS_1CILi2EEES5_EEEEEENS3_IJNS3_IJNS4_ILi1EEES5_EEEEEEEEiEEC2ERKSB_RKi - $_ZN7cutlass13device_kernelIN5flash19enable_sm80_to_sm89INS1_16FlashAttnBwdSm80INS1_25CollectiveMainloopBwdSm80ILi2ELi2EN4cute5tupleIJNS5_1CILi128EEES8_NS7_ILi64EEEEEENS_10bfloat16_tEfNS_4arch4Sm80ELb0ELb1ELb1ELb1ELb0ELb0ELb0ELb0ELi2ELi4ELi4ELi4ELb0EEENS1_24CollectiveEpilogueBwdGQAISA_fSD_Li256ELb1ELb0EEENS1_19SingleTileSchedulerILb1ELb0ELb0ELi128EEEEEEEEEvNT_6ParamsE$_ZN4cute3eso3ESOILb1ELb0EJNS_6LayoutINS_5tupleIJNS3_IJNS_1CILi2EEES5_EEEEEENS3_IJNS3_IJNS4_ILi1EEES5_EEEEEEEENS_10ViewEngineIPfEEEEC2ERKSB_RKSE_)
$_ZN7cutlass13device_kernelIN5flash19enable_sm80_to_sm89INS1_16FlashAttnBwdSm80INS1_25CollectiveMainloopBwdSm80ILi2ELi2EN4cute5tupleIJNS5_1CILi128EEES8_NS7_ILi64EEEEEENS_10bfloat16_tEfNS_4arch4Sm80ELb0ELb1ELb1ELb1ELb0ELb0ELb0ELb0ELi2ELi4ELi4ELi4ELb0EEENS1_24CollectiveEpilogueBwdGQAISA_fSD_Li256ELb1ELb0EEENS1_19SingleTileSchedulerILb1ELb0ELb0ELi128EEEEEEEEEvNT_6ParamsE$_ZN4cute3eso3ESOILb1ELb0EJNS_6LayoutINS_5tupleIJNS3_IJNS_1CILi2EEES5_EEEEEENS3_IJNS3_IJNS4_ILi1EEES5_EEEEEEEENS_10ViewEngineIPfEEEEC2ERKSB_RKSE_:
[----:B------:R-:W-:Y:S01]  /*93e0*/  IADD3 R2, R2, -c[0x0][0x20], RZ ;  /* 0x8000080002027a10 */ /* 0x000fe20007ffe0ff */
[----:B------:R-:W-:Y:S01]  /*93f0*/  IMAD.MOV.U32 R9, RZ, RZ, R3 ;  /* 0x000000ffff097224 */ /* 0x000fe200078e0003 */
[----:B------:R-:W-:-:S04]  /*9400*/  MOV R5, 0x0 ;  /* 0x0000000000057802 */ /* 0x000fc80000000f00 */
[----:B------:R1:W-:Y:S01]  /*9410*/  STL.64 [R2], R8 ;  /* 0x0000000802007387 */ /* 0x0003e20000100a00 */
[----:B------:R-:W-:Y:S05]  /*9420*/  RET.REL.NODEC R4 `(_ZN7cutlass13device_kernelIN5flash19enable_sm80_to_sm89INS1_16FlashAttnBwdSm80INS1_25CollectiveMainloopBwdSm80ILi2ELi2EN4cute5tupleIJNS5_1CILi128EEES8_NS7_ILi64EEEEEENS_10bfloat16_tEfNS_4arch4Sm80ELb0ELb1ELb1ELb1ELb0ELb0ELb0ELb0ELi2ELi4ELi4ELi4ELb0EEENS1_24CollectiveEpilogueBwdGQAISA_fSD_Li256ELb1ELb0EEENS1_19SingleTileSchedulerILb1ELb0ELb0ELi128EEEEEEEEEvNT_6ParamsE) ;  /* 0xffff6bd004007950 */ /* 0x000fea0003c3ffff */
        .type           $_ZN7cutlass13device_kernelIN5flash19enable_sm80_to_sm89INS1_16FlashAttnBwdSm80INS1_25CollectiveMainloopBwdSm80ILi2ELi2EN4cute5tupleIJNS5_1CILi128EEES8_NS7_ILi64EEEEEENS_10bfloat16_tEfNS_4arch4Sm80ELb0ELb1ELb1ELb1ELb0ELb0ELb0ELb0ELi2ELi4ELi4ELi4ELb0EEENS1_24CollectiveEpilogueBwdGQAISA_fSD_Li256ELb1ELb0EEENS1_19SingleTileSchedulerILb1ELb0ELb0ELi128EEEEEEEEEvNT_6ParamsE$_ZN4cute3eso3ESOILb1ELb0EJNS_6LayoutINS_5tupleIJNS3_IJNS_1CILi2EEES5_EEEEEENS3_IJNS3_IJNS4_ILi1EEES5_EEEEEEEEiEEC2ERKSB_RKi,@function
        .size           $_ZN7cutlass13device_kernelIN5flash19enable_sm80_to_sm89INS1_16FlashAttnBwdSm80INS1_25CollectiveMainloopBwdSm80ILi2ELi2EN4cute5tupleIJNS5_1CILi128EEES8_NS7_ILi64EEEEEENS_10bfloat16_tEfNS_4arch4Sm80ELb0ELb1ELb1ELb1ELb0ELb0ELb0ELb0ELi2ELi4ELi4ELi4ELb0EEENS1_24CollectiveEpilogueBwdGQAISA_fSD_Li256ELb1ELb0EEENS1_19SingleTileSchedulerILb1ELb0ELb0ELi128EEEEEEEEEvNT_6ParamsE$_ZN4cute3eso3ESOILb1ELb0EJNS_6LayoutINS_5tupleIJNS3_IJNS_1CILi2EEES5_EEEEEENS3_IJNS3_IJNS4_ILi1EEES5_EEEEEEEEiEEC2ERKSB_RKi,($_ZN7cutlass13device_kernelIN5flash19enable_sm80_to_sm89INS1_16FlashAttnBwdSm80INS1_25CollectiveMainloopBwdSm80ILi2ELi2EN4cute5tupleIJNS5_1CILi128EEES8_NS7_ILi64EEEEEENS_10bfloat16_tEfNS_4arch4Sm80ELb0ELb1ELb1ELb1ELb0ELb0ELb0ELb0ELi2ELi4ELi4ELi4ELb0EEENS1_24CollectiveEpilogueBwdGQAISA_fSD_Li256ELb1ELb0EEENS1_19SingleTileSchedulerILb1ELb0ELb0ELi128EEEEEEEEEvNT_6ParamsE$_ZN4cute3eso3ESOILb1ELb0EJNS_6LayoutINS_5tupleIJNS3_IJNS_1CILi2EEES5_EEEEEENS3_IJNS3_IJNS4_ILi8EEENS4_ILi64EEEEEEEEEEENS_10ViewEngineINS_8smem_ptrIPfEEEEEEC2ERKSC_RKSH_ - $_ZN7cutlass13device_kernelIN5flash19enable_sm80_to_sm89INS1_16FlashAttnBwdSm80INS1_25CollectiveMainloopBwdSm80ILi2ELi2EN4cute5tupleIJNS5_1CILi128EEES8_NS7_ILi64EEEEEENS_10bfloat16_tEfNS_4arch4Sm80ELb0ELb1ELb1ELb1ELb0ELb0ELb0ELb0ELi2ELi4ELi4ELi4ELb0EEENS1_24CollectiveEpilogueBwdGQAISA_fSD_Li256ELb1ELb0EEENS1_19SingleTileSchedulerILb1ELb0ELb0ELi128EEEEEEEEEvNT_6ParamsE$_ZN4cute3eso3ESOILb1ELb0EJNS_6LayoutINS_5tupleIJNS3_IJNS_1CILi2EEES5_EEEEEENS3_IJNS3_IJNS4_ILi1EEES5_EEEEEEEEiEEC2ERKSB_RKi)
$_ZN7cutlass13device_kernelIN5flash19enable_sm80_to_sm89INS1_16FlashAttnBwdSm80INS1_25CollectiveMainloopBwdSm80ILi2ELi2EN4cute5tupleIJNS5_1CILi128EEES8_NS7_ILi64EEEEEENS_10bfloat16_tEfNS_4arch4Sm80ELb0ELb1ELb1ELb1ELb0ELb0ELb0ELb0ELi2ELi4ELi4ELi4ELb0EEENS1_24CollectiveEpilogueBwdGQAISA_fSD_Li256ELb1ELb0EEENS1_19SingleTileSchedulerILb1ELb0ELb0ELi128EEEEEEEEEvNT_6ParamsE$_ZN4cute3eso3ESOILb1ELb0EJNS_6LayoutINS_5tupleIJNS3_IJNS_1CILi2EEES5_EEEEEENS3_IJNS3_IJNS4_ILi1EEES5_EEEEEEEEiEEC2ERKSB_RKi:
[----:B------:R-:W-:Y:S02]  /*9430*/  IADD3 R2, R68, -c[0x0][0x20], RZ ;  /* 0x8000080044027a10 */ /* 0x000fe40007ffe0ff */
[----:B------:R-:W-:-:S03]  /*9440*/  MOV R5, 0x0 ;  /* 0x0000000000057802 */ /* 0x000fc60000000f00 */
[----:B------:R1:W-:Y:S01]  /*9450*/  STL [R2], R3 ;  /* 0x0000000302007387 */ /* 0x0003e20000100800 */
[----:B------:R-:W-:Y:S05]  /*9460*/  RET.REL.NODEC R4 `(_ZN7cutlass13device_kernelIN5flash19enable_sm80_to_sm89INS1_16FlashAttnBwdSm80INS1_25CollectiveMainloopBwdSm80ILi2ELi2EN4cute5tupleIJNS5_1CILi128EEES8_NS7_ILi64EEEEEENS_10bfloat16_tEfNS_4arch4Sm80ELb0ELb1ELb1ELb1ELb0ELb0ELb0ELb0ELi2ELi4ELi4ELi4ELb0EEENS1_24CollectiveEpilogueBwdGQAISA_fSD_Li256ELb1ELb0EEENS1_19SingleTileSchedulerILb1ELb0ELb0ELi128EEEEEEEEEvNT_6ParamsE) ;  /* 0xffff6b9004007950 */ /* 0x000fea0003c3ffff */
        .type           $_ZN7cutlass13device_kernelIN5flash19enable_sm80_to_sm89INS1_16FlashAttnBwdSm80INS1_25CollectiveMainloopBwdSm80ILi2ELi2EN4cute5tupleIJNS5_1CILi128EEES8_NS7_ILi64EEEEEENS_10bfloat16_tEfNS_4arch4Sm80ELb0ELb1ELb1ELb1ELb0ELb0ELb0ELb0ELi2ELi4ELi4ELi4ELb0EEENS1_24CollectiveEpilogueBwdGQAISA_fSD_Li256ELb1ELb0EEENS1_19SingleTileSchedulerILb1ELb0ELb0ELi128EEEEEEEEEvNT_6ParamsE$_ZN4cute3eso3ESOILb1ELb0EJNS_6LayoutINS_5tupleIJNS3_IJNS_1CILi2EEES5_EEEEEENS3_IJNS3_IJNS4_ILi8EEENS4_ILi64EEEEEEEEEEENS_10ViewEngineINS_8smem_ptrIPfEEEEEEC2ERKSC_RKSH_,@function
        .size           $_ZN7cutlass13device_kernelIN5flash19enable_sm80_to_sm89INS1_16FlashAttnBwdSm80INS1_25CollectiveMainloopBwdSm80ILi2ELi2EN4cute5tupleIJNS5_1CILi128EEES8_NS7_ILi64EEEEEENS_10bfloat16_tEfNS_4arch4Sm80ELb0ELb1ELb1ELb1ELb0ELb0ELb0ELb0ELi2ELi4ELi4ELi4ELb0EEENS1_24CollectiveEpilogueBwdGQAISA_fSD_Li256ELb1ELb0EEENS1_19SingleTileSchedulerILb1ELb0ELb0ELi128EEEEEEEEEvNT_6ParamsE$_ZN4cute3eso3ESOILb1ELb0EJNS_6LayoutINS_5tupleIJNS3_IJNS_1CILi2EEES5_EEEEEENS3_IJNS3_IJNS4_ILi8EEENS4_ILi64EEEEEEEEEEENS_10ViewEngineINS_8smem_ptrIPfEEEEEEC2ERKSC_RKSH_,($_ZN7cutlass13device_kernelIN5flash19enable_sm80_to_sm89INS1_16FlashAttnBwdSm80INS1_25CollectiveMainloopBwdSm80ILi2ELi2EN4cute5tupleIJNS5_1CILi128EEES8_NS7_ILi64EEEEEENS_10bfloat16_tEfNS_4arch4Sm80ELb0ELb1ELb1ELb1ELb0ELb0ELb0ELb0ELi2ELi4ELi4ELi4ELb0EEENS1_24CollectiveEpilogueBwdGQAISA_fSD_Li256ELb1ELb0EEENS1_19SingleTileSchedulerILb1ELb0ELb0ELi128EEEEEEEEEvNT_6ParamsE$_ZN4cute3eso3ESOILb1ELb0EJNS_6LayoutINS_5tupleIJNS3_IJNS_1CILi2EEES5_EEEEEENS3_IJNS3_IJNS4_ILi8EEENS4_ILi64EEEEEEEEEEEiEEC2ERKSC_RKi - $_ZN7cutlass13device_kernelIN5flash19enable_sm80_to_sm89INS1_16FlashAttnBwdSm80INS1_25CollectiveMainloopBwdSm80ILi2ELi2EN4cute5tupleIJNS5_1CILi128EEES8_NS7_ILi64EEEEEENS_10bfloat16_tEfNS_4arch4Sm80ELb0ELb1ELb1ELb1ELb0ELb0ELb0ELb0ELi2ELi4ELi4ELi4ELb0EEENS1_24CollectiveEpilogueBwdGQAISA_fSD_Li256ELb1ELb0EEENS1_19SingleTileSchedulerILb1ELb0ELb0ELi128EEEEEEEEEvNT_6ParamsE$_ZN4cute3eso3ESOILb1ELb0EJNS_6LayoutINS_5tupleIJNS3_IJNS_1CILi2EEES5_EEEEEENS3_IJNS3_IJNS4_ILi8EEENS4_ILi64EEEEEEEEEEENS_10ViewEngineINS_8smem_ptrIPfEEEEEEC2ERKSC_RKSH_)
$_ZN7cutlass13device_kernelIN5flash19enable_sm80_to_sm89INS1_16FlashAttnBwdSm80INS1_25CollectiveMainloopBwdSm80ILi2ELi2EN4cute5tupleIJNS5_1CILi128EEES8_NS7_ILi64EEEEEENS_10bfloat16_tEfNS_4arch4Sm80ELb0ELb1ELb1ELb1ELb0ELb0ELb0ELb0ELi2ELi4ELi4ELi4ELb0EEENS1_24CollectiveEpilogueBwdGQAISA_fSD_Li256ELb1ELb0EEENS1_19SingleTileSchedulerILb1ELb0ELb0ELi128EEEEEEEEEvNT_6ParamsE$_ZN4cute3eso3ESOILb1ELb0EJNS_6LayoutINS_5tupleIJNS3_IJNS_1CILi2EEES5_EEEEEENS3_IJNS3_IJNS4_ILi8EEENS4_ILi64EEEEEEEEEEENS_10ViewEngineINS_8smem_ptrIPfEEEEEEC2ERKSC_RKSH_:
[----:B------:R-:W-:Y:S02]  /*9470*/  IADD3 R6, R25, -c[0x0][0x20], RZ ;  /* 0x8000080019067a10 */ /* 0x000fe40007ffe0ff */
[----:B------:R-:W-:-:S03]  /*9480*/  MOV R9, 0x0 ;  /* 0x0000000000097802 */ /* 0x000fc60000000f00 */
[----:B------:R1:W-:Y:S01]  /*9490*/  STL.64 [R6], R2 ;  /* 0x0000000206007387 */ /* 0x0003e20000100a00 */
[----:B------:R-:W-:Y:S05]  /*94a0*/  RET.REL.NODEC R8 `(_ZN7cutlass13device_kernelIN5flash19enable_sm80_to_sm89INS1_16FlashAttnBwdSm80INS1_25CollectiveMainloopBwdSm80ILi2ELi2EN4cute5tupleIJNS5_1CILi128EEES8_NS7_ILi64EEEEEENS_10bfloat16_tEfNS_4arch4Sm80ELb0ELb1ELb1ELb1ELb0ELb0ELb0ELb0ELi2ELi4ELi4ELi4ELb0EEENS1_24CollectiveEpilogueBwdGQAISA_fSD_Li256ELb1ELb0EEENS1_19SingleTileSchedulerILb1ELb0ELb0ELi128EEEEEEEEEvNT_6ParamsE) ;  /* 0xffff6b5008007950 */ /* 0x000fea0003c3ffff */
        .type           $_ZN7cutlass13device_kernelIN5flash19enable_sm80_to_sm89INS1_16FlashAttnBwdSm80INS1_25CollectiveMainloopBwdSm80ILi2ELi2EN4cute5tupleIJNS5_1CILi128EEES8_NS7_ILi64EEEEEENS_10bfloat16_tEfNS_4arch4Sm80ELb0ELb1ELb1ELb1ELb0ELb0ELb0ELb0ELi2ELi4ELi4ELi4ELb0EEENS1_24CollectiveEpilogueBwdGQAISA_fSD_Li256ELb1ELb0EEENS1_19SingleTileSchedulerILb1ELb0ELb0ELi128EEEEEEEEEvNT_6ParamsE$_ZN4cute3eso3ESOILb1ELb0EJNS_6LayoutINS_5tupleIJNS3_IJNS_1CILi2EEES5_EEEEEENS3_IJNS3_IJNS4_ILi8EEENS4_ILi64EEEEEEEEEEEiEEC2ERKSC_RKi,@function
        .size           $_ZN7cutlass13device_kernelIN5flash19enable_sm80_to_sm89INS1_16FlashAttnBwdSm80INS1_25CollectiveMainloopBwdSm80ILi2ELi2EN4cute5tupleIJNS5_1CILi128EEES8_NS7_ILi64EEEEEENS_10bfloat16_tEfNS_4arch4Sm80ELb0ELb1ELb1ELb1ELb0ELb0ELb0ELb0ELi2ELi4ELi4ELi4ELb0EEENS1_24CollectiveEpilogueBwdGQAISA_fSD_Li256ELb1ELb0EEENS1_19SingleTileSchedulerILb1ELb0ELb0ELi128EEEEEEEEEvNT_6ParamsE$_ZN4cute3eso3ESOILb1ELb0EJNS_6LayoutINS_5tupleIJNS3_IJNS_1CILi2EEES5_EEEEEENS3_IJNS3_IJNS4_ILi8EEENS4_ILi64EEEEEEEEEEEiEEC2ERKSC_RKi,($_ZN7cutlass13device_kernelIN5flash19enable_sm80_to_sm89INS1_16FlashAttnBwdSm80INS1_25CollectiveMainloopBwdSm80ILi2ELi2EN4cute5tupleIJNS5_1CILi128EEES8_NS7_ILi64EEEEEENS_10bfloat16_tEfNS_4arch4Sm80ELb0ELb1ELb1ELb1ELb0ELb0ELb0ELb0ELi2ELi4ELi4ELi4ELb0EEENS1_24CollectiveEpilogueBwdGQAISA_fSD_Li256ELb1ELb0EEENS1_19SingleTileSchedulerILb1ELb0ELb0ELi128EEEEEEEEEvNT_6ParamsE$_ZN4cute3eso3ESOILb1ELb0EJNS_6LayoutINS_5tupleIJNS3_IJNS_1CILi2EEES5_EEENS3_IJS5_NS4_ILi8EEEEEEEEENS3_IJNS3_IJNS_11ScaledBasisIS7_JLi0EEEENSA_INS4_ILi64EEEJLi0EEEEEEENS3_IJNSA_INS4_ILi1EEEJLi1EEEENSA_INS4_ILi16EEEJLi1EEEEEEEEEEEENS_10ViewEngineINS_23ArithmeticTupleIteratorINS_15ArithmeticTupleIJNS4_ILi0EEESP_EEEEEEEEEC2ERKSL_RKSS_ - $_ZN7cutlass13device_kernelIN5flash19enable_sm80_to_sm89INS1_16FlashAttnBwdSm80INS1_25CollectiveMainloopBwdSm80ILi2ELi2EN4cute5tupleIJNS5_1CILi128EEES8_NS7_ILi64EEEEEENS_10bfloat16_tEfNS_4arch4Sm80ELb0ELb1ELb1ELb1ELb0ELb0ELb0ELb0ELi2ELi4ELi4ELi4ELb0EEENS1_24CollectiveEpilogueBwdGQAISA_fSD_Li256ELb1ELb0EEENS1_19SingleTileSchedulerILb1ELb0ELb0ELi128EEEEEEEEEvNT_6ParamsE$_ZN4cute3eso3ESOILb1ELb0EJNS_6LayoutINS_5tupleIJNS3_IJNS_1CILi2EEES5_EEEEEENS3_IJNS3_IJNS4_ILi8EEENS4_ILi64EEEEEEEEEEEiEEC2ERKSC_RKi)
$_ZN7cutlass13device_kernelIN5flash19enable_sm80_to_sm89INS1_16FlashAttnBwdSm80INS1_25CollectiveMainloopBwdSm80ILi2ELi2EN4cute5tupleIJNS5_1CILi128EEES8_NS7_ILi64EEEEEENS_10bfloat16_tEfNS_4arch4Sm80ELb0ELb1ELb1ELb1ELb0ELb0ELb0ELb0ELi2ELi4ELi4ELi4ELb0EEENS1_24CollectiveEpilogueBwdGQAISA_fSD_Li256ELb1ELb0EEENS1_19SingleTileSchedulerILb1ELb0ELb0ELi128EEEEEEEEEvNT_6ParamsE$_ZN4cute3eso3ESOILb1ELb0EJNS_6LayoutINS_5tupleIJNS3_IJNS_1CILi2EEES5_EEEEEENS3_IJNS3_IJNS4_ILi8EEENS4_ILi64EEEEEEEEEEEiEEC2ERKSC_RKi:
[----:B------:R-:W-:Y:S01]  /*94b0*/  IADD3 R2, R25, -c[0x0][0x20], RZ ;  /* 0x8000080019027a10 */ /* 0x000fe20007ffe0ff */
[----:B------:R-:W-:Y:S01]  /*94c0*/  IMAD.MOV.U32 R8, RZ, RZ, R6 ;  /* 0x000000ffff087224 */ /* 0x000fe200078e0006 */
[----:B------:R-:W-:-:S03]  /*94d0*/  MOV R9, 0x0 ;  /* 0x0000000000097802 */ /* 0x000fc60000000f00 */
[----:B------:R1:W-:Y:S01]  /*94e0*/  STL [R2], R3 ;  /* 0x0000000302007387 */ /* 0x0003e20000100800 */
[----:B------:R-:W-:Y:S05]  /*94f0*/  RET.REL.NODEC R8 `(_ZN7cutlass13device_kernelIN5flash19enable_sm80_to_sm89INS1_16FlashAttnBwdSm80INS1_25CollectiveMainloopBwdSm80ILi2ELi2EN4cute5tupleIJNS5_1CILi128EEES8_NS7_ILi64EEEEEENS_10bfloat16_tEfNS_4arch4Sm80ELb0ELb1ELb1ELb1ELb0ELb0ELb0ELb0ELi2ELi4ELi4ELi4ELb0EEENS1_24CollectiveEpilogueBwdGQAISA_fSD_Li256ELb1ELb0EEENS1_19SingleTileSchedulerILb1ELb0ELb0ELi128EEEEEEEEEvNT_6ParamsE) ;  /* 0xffff6b0008007950 */ /* 0x000fea0003c3ffff */
        .type           $_ZN7cutlass13device_kernelIN5flash19enable_sm80_to_sm89INS1_16FlashAttnBwdSm80INS1_25CollectiveMainloopBwdSm80ILi2ELi2EN4cute5tupleIJNS5_1CILi128EEES8_NS7_ILi64EEEEEENS_10bfloat16_tEfNS_4arch4Sm80ELb0ELb1ELb1ELb1ELb0ELb0ELb0ELb0ELi2ELi4ELi4ELi4ELb0EEENS1_24CollectiveEpilogueBwdGQAISA_fSD_Li256ELb1ELb0EEENS1_19SingleTileSchedulerILb1ELb0ELb0ELi128EEEEEEEEEvNT_6ParamsE$_ZN4cute3eso3ESOILb1ELb0EJNS_6LayoutINS_5tupleIJNS3_IJNS_1CILi2EEES5_EEENS3_IJS5_NS4_ILi8EEEEEEEEENS3_IJNS3_IJNS_11ScaledBasisIS7_JLi0EEEENSA_INS4_ILi64EEEJLi0EEEEEEENS3_IJNSA_INS4_ILi1EEEJLi1EEEENSA_INS4_ILi16EEEJLi1EEEEEEEEEEEENS_10ViewEngineINS_23ArithmeticTupleIteratorINS_15ArithmeticTupleIJNS4_ILi0EEESP_EEEEEEEEEC2ERKSL_RKSS_,@function
        .size           $_ZN7cutlass13device_kernelIN5flash19enable_sm80_to_sm89INS1_16FlashAttnBwdSm80INS1_25CollectiveMainloopBwdSm80ILi2ELi2EN4cute5tupleIJNS5_1CILi128EEES8_NS7_ILi64EEEEEENS_10bfloat16_tEfNS_4arch4Sm80ELb0ELb1ELb1ELb1ELb0ELb0ELb0ELb0ELi2ELi4ELi4ELi4ELb0EEENS1_24CollectiveEpilogueBwdGQAISA_fSD_Li256ELb1ELb0EEENS1_19SingleTileSchedulerILb1ELb0ELb0ELi128EEEEEEEEEvNT_6ParamsE$_ZN4cute3eso3ESOILb1ELb0EJNS_6LayoutINS_5tupleIJNS3_IJNS_1CILi2EEES5_EEENS3_IJS5_NS4_ILi8EEEEEEEEENS3_IJNS3_IJNS_11ScaledBasisIS7_JLi0EEEENSA_INS4_ILi64EEEJLi0EEEEEEENS3_IJNSA_INS4_ILi1EEEJLi1EEEENSA_INS4_ILi16EEEJLi1EEEEEEEEEEEENS_10ViewEngineINS_23ArithmeticTupleIteratorINS_15ArithmeticTupleIJNS4_ILi0EEESP_EEEEEEEEEC2ERKSL_RKSS_,($_ZN7cutlass13device_kernelIN5flash19enable_sm80_to_sm89INS1_16FlashAttnBwdSm80INS1_25CollectiveMainloopBwdSm80ILi2ELi2EN4cute5tupleIJNS5_1CILi128EEES8_NS7_ILi64EEEEEENS_10bfloat16_tEfNS_4arch4Sm80ELb0ELb1ELb1ELb1ELb0ELb0ELb0ELb0ELi2ELi4ELi4ELi4ELb0EEENS1_24CollectiveEpilogueBwdGQAISA_fSD_Li256ELb1ELb0EEENS1_19SingleTileSchedulerILb1ELb0ELb0ELi128EEEEEEEEEvNT_6ParamsE$_ZN4cute3eso3ESOILb1ELb0EJNS_6LayoutINS_5tupleIJNS3_IJNS_1CILi2EEES5_EEENS3_IJS5_NS4_ILi8EEEEEEEEENS3_IJNS3_IJNS_11ScaledBasisIS7_JLi0EEEENSA_INS4_ILi64EEEJLi0EEEEEEENS3_IJNSA_INS4_ILi1EEEJLi1EEEENSA_INS4_ILi16EEEJLi1EEEEEEEEEEEENS_10ViewEngineINS_23ArithmeticTupleIteratorINS_15ArithmeticTupleIJiiEEEEEEEEEC2ERKSL_RKSR_ - $_ZN7cutlass13device_kernelIN5flash19enable_sm80_to_sm89INS1_16FlashAttnBwdSm80INS1_25CollectiveMainloopBwdSm80ILi2ELi2EN4cute5tupleIJNS5_1CILi128EEES8_NS7_ILi64EEEEEENS_10bfloat16_tEfNS_4arch4Sm80ELb0ELb1ELb1ELb1ELb0ELb0ELb0ELb0ELi2ELi4ELi4ELi4ELb0EEENS1_24CollectiveEpilogueBwdGQAISA_fSD_Li256ELb1ELb0EEENS1_19SingleTileSchedulerILb1ELb0ELb0ELi128EEEEEEEEEvNT_6ParamsE$_ZN4cute3eso3ESOILb1ELb0EJNS_6LayoutINS_5tupleIJNS3_IJNS_1CILi2EEES5_EEENS3_IJS5_NS4_ILi8EEEEEEEEENS3_IJNS3_IJNS_11ScaledBasisIS7_JLi0EEEENSA_INS4_ILi64EEEJLi0EEEEEEENS3_IJNSA_INS4_ILi1EEEJLi1EEEENSA_INS4_ILi16EEEJLi1EEEEEEEEEEEENS_10ViewEngineINS_23ArithmeticTupleIteratorINS_15ArithmeticTupleIJNS4_ILi0EEESP_EEEEEEEEEC2ERKSL_RKSS_)
$_ZN7cutlass13device_kernelIN5flash19enable_sm80_to_sm89INS1_16FlashAttnBwdSm80INS1_25CollectiveMainloopBwdSm80ILi2ELi2EN4cute5tupleIJNS5_1CILi128EEES8_NS7_ILi64EEEEEENS_10bfloat16_tEfNS_4arch4Sm80ELb0ELb1ELb1ELb1ELb0ELb0ELb0ELb0ELi2ELi4ELi4ELi4ELb0EEENS1_24CollectiveEpilogueBwdGQAISA_fSD_Li256ELb1ELb0EEENS1_19SingleTileSchedulerILb1ELb0ELb0ELi128EEEEEEEEEvNT_6ParamsE$_ZN4cute3eso3ESOILb1ELb0EJNS_6LayoutINS_5tupleIJNS3_IJNS_1CILi2EEES5_EEENS3_IJS5_NS4_ILi8EEEEEEEEENS3_IJNS3_IJNS_11ScaledBasisIS7_JLi0EEEENSA_INS4_ILi64EEEJLi0EEEEEEENS3_IJNSA_INS4_ILi1EEEJLi1EEEENSA_INS4_ILi16EEEJLi1EEEEEEEEEEEENS_10ViewEngineINS_23ArithmeticTupleIteratorINS_15ArithmeticTupleIJNS4_ILi0EEESP_EEEEEEEEEC2ERKSL_RKSS_:
[----:B------:R-:W-:Y:S01]  /*9500*/  IADD3 R51, R51, -c[0x0][0x20], RZ ;  /* 0x8000080033337a10 */ /* 0x000fe20007ffe0ff */
[----:B------:R-:W-:Y:S01]  /*9510*/  IMAD.MOV.U32 R8, RZ, RZ, R2 ;  /* 0x000000ffff087224 */ /* 0x000fe200078e0002 */
[----:B------:R-:W-:Y:S01]  /*9520*/  PRMT R3, RZ, 0x7610, R3 ;  /* 0x00007610ff037816 */ /* 0x000fe20000000003 */
[----:B------:R-:W-:-:S04]  /*9530*/  IMAD.MOV.U32 R9, RZ, RZ, 0x0 ;  /* 0x00000000ff097424 */ /* 0x000fc800078e00ff */
[----:B------:R1:W-:Y:S01]  /*9540*/  STL.U8 [R51], R3 ;  /* 0x0000000333007387 */ /* 0x0003e20000100000 */
[----:B------:R-:W-:Y:S05]  /*9550*/  RET.REL.NODEC R8 `(_ZN7cutlass13device_kernelIN5flash19enable_sm80_to_sm89INS1_16FlashAttnBwdSm80INS1_25CollectiveMainloopBwdSm80ILi2ELi2EN4cute5tupleIJNS5_1CILi128EEES8_NS7_ILi64EEEEEENS_10bfloat16_tEfNS_4arch4Sm80ELb0ELb1ELb1ELb1ELb0ELb0ELb0ELb0ELi2ELi4ELi4ELi4ELb0EEENS1_24CollectiveEpilogueBwdGQAISA_fSD_Li256ELb1ELb0EEENS1_19SingleTileSchedulerILb1ELb0ELb0ELi128EEEEEEEEEvNT_6ParamsE) ;  /* 0xffff6aa008007950 */ /* 0x000fea0003c3ffff */
        .type           $_ZN7cutlass13device_kernelIN5flash19enable_sm80_to_sm89INS1_16FlashAttnBwdSm80INS1_25CollectiveMainloopBwdSm80ILi2ELi2EN4cute5tupleIJNS5_1CILi128EEES8_NS7_ILi64EEEEEENS_10bfloat16_tEfNS_4arch4Sm80ELb0ELb1ELb1ELb1ELb0ELb0ELb0ELb0ELi2ELi4ELi4ELi4ELb0EEENS1_24CollectiveEpilogueBwdGQAISA_fSD_Li256ELb1ELb0EEENS1_19SingleTileSchedulerILb1ELb0ELb0ELi128EEEEEEEEEvNT_6ParamsE$_ZN4cute3eso3ESOILb1ELb0EJNS_6LayoutINS_5tupleIJNS3_IJNS_1CILi2EEES5_EEENS3_IJS5_NS4_ILi8EEEEEEEEENS3_IJNS3_IJNS_11ScaledBasisIS7_JLi0EEEENSA_INS4_ILi64EEEJLi0EEEEEEENS3_IJNSA_INS4_ILi1EEEJLi1EEEENSA_INS4_ILi16EEEJLi1EEEEEEEEEEEENS_10ViewEngineINS_23ArithmeticTupleIteratorINS_15ArithmeticTupleIJiiEEEEEEEEEC2ERKSL_RKSR_,@function
        .size           $_ZN7cutlass13device_kernelIN5flash19enable_sm80_to_sm89INS1_16FlashAttnBwdSm80INS1_25CollectiveMainloopBwdSm80ILi2ELi2EN4cute5tupleIJNS5_1CILi128EEES8_NS7_ILi64EEEEEENS_10bfloat16_tEfNS_4arch4Sm80ELb0ELb1ELb1ELb1ELb0ELb0ELb0ELb0ELi2ELi4ELi4ELi4ELb0EEENS1_24CollectiveEpilogueBwdGQAISA_fSD_Li256ELb1ELb0EEENS1_19SingleTileSchedulerILb1ELb0ELb0ELi128EEEEEEEEEvNT_6ParamsE$_ZN4cute3eso3ESOILb1ELb0EJNS_6LayoutINS_5tupleIJNS3_IJNS_1CILi2EEES5_EEENS3_IJS5_NS4_ILi8EEEEEEEEENS3_IJNS3_IJNS_11ScaledBasisIS7_JLi0EEEENSA_INS4_ILi64EEEJLi0EEEEEEENS3_IJNSA_INS4_ILi1EEEJLi1EEEENSA_INS4_ILi16EEEJLi1EEEEEEEEEEEENS_10ViewEngineINS_23ArithmeticTupleIteratorINS_15ArithmeticTupleIJiiEEEEEEEEEC2ERKSL_RKSR_,($_ZN7cutlass13device_kernelIN5flash19enable_sm80_to_sm89INS1_16FlashAttnBwdSm80INS1_25CollectiveMainloopBwdSm80ILi2ELi2EN4cute5tupleIJNS5_1CILi128EEES8_NS7_ILi64EEEEEENS_10bfloat16_tEfNS_4arch4Sm80ELb0ELb1ELb1ELb1ELb0ELb0ELb0ELb0ELi2ELi4ELi4ELi4ELb0EEENS1_24CollectiveEpilogueBwdGQAISA_fSD_Li256ELb1ELb0EEENS1_19SingleTileSchedulerILb1ELb0ELb0ELi128EEEEEEEEEvNT_6ParamsE$_ZN4cute3eso3ESOILb1ELb0EJNS_6LayoutINS_5tupleIJNS3_IJNS_1CILi2EEES5_EEENS3_IJS5_NS4_ILi8EEEEEEEEENS3_IJNS3_IJS5_NS4_ILi4EEEEEENS3_IJNS4_ILi1EEES7_EEEEEEEENS_10ViewEngineIPfEEEEC2ERKSF_RKSI_ - $_ZN7cutlass13device_kernelIN5flash19enable_sm80_to_sm89INS1_16FlashAttnBwdSm80INS1_25CollectiveMainloopBwdSm80ILi2ELi2EN4cute5tupleIJNS5_1CILi128EEES8_NS7_ILi64EEEEEENS_10bfloat16_tEfNS_4arch4Sm80ELb0ELb1ELb1ELb1ELb0ELb0ELb0ELb0ELi2ELi4ELi4ELi4ELb0EEENS1_24CollectiveEpilogueBwdGQAISA_fSD_Li256ELb1ELb0EEENS1_19SingleTileSchedulerILb1ELb0ELb0ELi128EEEEEEEEEvNT_6ParamsE$_ZN4cute3eso3ESOILb1ELb0EJNS_6LayoutINS_5tupleIJNS3_IJNS_1CILi2EEES5_EEENS3_IJS5_NS4_ILi8EEEEEEEEENS3_IJNS3_IJNS_11ScaledBasisIS7_JLi0EEEENSA_INS4_ILi64EEEJLi0EEEEEEENS3_IJNSA_INS4_ILi1EEEJLi1EEEENSA_INS4_ILi16EEEJLi1EEEEEEEEEEEENS_10ViewEngineINS_23ArithmeticTupleIteratorINS_15ArithmeticTupleIJiiEEEEEEEEEC2ERKSL_RKSR_)
$_ZN7cutlass13device_kernelIN5flash19enable_sm80_to_sm89INS1_16FlashAttnBwdSm80INS1_25CollectiveMainloopBwdSm80ILi2ELi2EN4cute5tupleIJNS5_1CILi128EEES8_NS7_ILi64EEEEEENS_10bfloat16_tEfNS_4arch4Sm80ELb0ELb1ELb1ELb1ELb0ELb0ELb0ELb0ELi2ELi4ELi4ELi4ELb0EEENS1_24CollectiveEpilogueBwdGQAISA_fSD_Li256ELb1ELb0EEENS1_19SingleTileSchedulerILb1ELb0ELb0ELi128EEEEEEEEEvNT_6ParamsE$_ZN4cute3eso3ESOILb1ELb0EJNS_6LayoutINS_5tupleIJNS3_IJNS_1CILi2EEES5_EEENS3_IJS5_NS4_ILi8EEEEEEEEENS3_IJNS3_IJNS_11ScaledBasisIS7_JLi0EEEENSA_INS4_ILi64EEEJLi0EEEEEEENS3_IJNSA_INS4_ILi1EEEJLi1EEEENSA_INS4_ILi16EEEJLi1EEEEEEEEEEEENS_10ViewEngineINS_23ArithmeticTupleIteratorINS_15ArithmeticTupleIJiiEEEEEEEEEC2ERKSL_RKSR_:
[----:B------:R-:W-:Y:S01]  /*9560*/  IADD3 R4, R15, -c[0x0][0x20], RZ ;  /* 0x800008000f047a10 */ /* 0x000fe20007ffe0ff */
[----:B------:R-:W-:Y:S01]  /*9570*/  IMAD.MOV.U32 R8, RZ, RZ, R6 ;  /* 0x000000ffff087224 */ /* 0x000fe200078e0006 */
[----:B------:R-:W-:-:S03]  /*9580*/  MOV R9, 0x0 ;  /* 0x0000000000097802 */ /* 0x000fc60000000f00 */
[----:B------:R1:W-:Y:S04]  /*9590*/  STL [R4], R2 ;  /* 0x0000000204007387 */ /* 0x0003e80000100800 */
[----:B------:R1:W-:Y:S01]  /*95a0*/  STL [R4+0x4], R3 ;  /* 0x0000040304007387 */ /* 0x0003e20000100800 */
[----:B------:R-:W-:Y:S05]  /*95b0*/  RET.REL.NODEC R8 `(_ZN7cutlass13device_kernelIN5flash19enable_sm80_to_sm89INS1_16FlashAttnBwdSm80INS1_25CollectiveMainloopBwdSm80ILi2ELi2EN4cute5tupleIJNS5_1CILi128EEES8_NS7_ILi64EEEEEENS_10bfloat16_tEfNS_4arch4Sm80ELb0ELb1ELb1ELb1ELb0ELb0ELb0ELb0ELi2ELi4ELi4ELi4ELb0EEENS1_24CollectiveEpilogueBwdGQAISA_fSD_Li256ELb1ELb0EEENS1_19SingleTileSchedulerILb1ELb0ELb0ELi128EEEEEEEEEvNT_6ParamsE) ;  /* 0xffff6a4008007950 */ /* 0x000fea0003c3ffff */
        .type           $_ZN7cutlass13device_kernelIN5flash19enable_sm80_to_sm89INS1_16FlashAttnBwdSm80INS1_25CollectiveMainloopBwdSm80ILi2ELi2EN4cute5tupleIJNS5_1CILi128EEES8_NS7_ILi64EEEEEENS_10bfloat16_tEfNS_4arch4Sm80ELb0ELb1ELb1ELb1ELb0ELb0ELb0ELb0ELi2ELi4ELi4ELi4ELb0EEENS1_24CollectiveEpilogueBwdGQAISA_fSD_Li256ELb1ELb0EEENS1_19SingleTileSchedulerILb1ELb0ELb0ELi128EEEEEEEEEvNT_6ParamsE$_ZN4cute3eso3ESOILb1ELb0EJNS_6LayoutINS_5tupleIJNS3_IJNS_1CILi2EEES5_EEENS3_IJS5_NS4_ILi8EEEEEEEEENS3_IJNS3_IJS5_NS4_ILi4EEEEEENS3_IJNS4_ILi1EEES7_EEEEEEEENS_10ViewEngineIPfEEEEC2ERKSF_RKSI_,@function
        .size           $_ZN7cutlass13device_kernelIN5flash19enable_sm80_to_sm89INS1_16FlashAttnBwdSm80INS1_25CollectiveMainloopBwdSm80ILi2ELi2EN4cute5tupleIJNS5_1CILi128EEES8_NS7_ILi64EEEEEENS_10bfloat16_tEfNS_4arch4Sm80ELb0ELb1ELb1ELb1ELb0ELb0ELb0ELb0ELi2ELi4ELi4ELi4ELb0EEENS1_24CollectiveEpilogueBwdGQAISA_fSD_Li256ELb1ELb0EEENS1_19SingleTileSchedulerILb1ELb0ELb0ELi128EEEEEEEEEvNT_6ParamsE$_ZN4cute3eso3ESOILb1ELb0EJNS_6LayoutINS_5tupleIJNS3_IJNS_1CILi2EEES5_EEENS3_IJS5_NS4_ILi8EEEEEEEEENS3_IJNS3_IJS5_NS4_ILi4EEEEEENS3_IJNS4_ILi1EEES7_EEEEEEEENS_10ViewEngineIPfEEEEC2ERKSF_RKSI_,($_ZN7cutlass13device_kernelIN5flash19enable_sm80_to_sm89INS1_16FlashAttnBwdSm80INS1_25CollectiveMainloopBwdSm80ILi2ELi2EN4cute5tupleIJNS5_1CILi128EEES8_NS7_ILi64EEEEEENS_10bfloat16_tEfNS_4arch4Sm80ELb0ELb1ELb1ELb1ELb0ELb0ELb0ELb0ELi2ELi4ELi4ELi4ELb0EEENS1_24CollectiveEpilogueBwdGQAISA_fSD_Li256ELb1ELb0EEENS1_19SingleTileSchedulerILb1ELb0ELb0ELi128EEEEEEEEEvNT_6ParamsE$_ZN4cute3eso3ESOILb1ELb0EJNS_6LayoutINS_5tupleIJNS3_IJNS_1CILi2EEES5_EEENS4_ILi8EEEEEENS3_IJNS3_IJNS4_ILi1EEES5_EEENS4_ILi4EEEEEEEENS_10ViewEngineIPN7cutlass10bfloat16_tEEEEEC2ERKSD_RKSI_ - $_ZN7cutlass13device_kernelIN5flash19enable_sm80_to_sm89INS1_16FlashAttnBwdSm80INS1_25CollectiveMainloopBwdSm80ILi2ELi2EN4cute5tupleIJNS5_1CILi128EEES8_NS7_ILi64EEEEEENS_10bfloat16_tEfNS_4arch4Sm80ELb0ELb1ELb1ELb1ELb0ELb0ELb0ELb0ELi2ELi4ELi4ELi4ELb0EEENS1_24CollectiveEpilogueBwdGQAISA_fSD_Li256ELb1ELb0EEENS1_19SingleTileSchedulerILb1ELb0ELb0ELi128EEEEEEEEEvNT_6ParamsE$_ZN4cute3eso3ESOILb1ELb0EJNS_6LayoutINS_5tupleIJNS3_IJNS_1CILi2EEES5_EEENS3_IJS5_NS4_ILi8EEEEEEEEENS3_IJNS3_IJS5_NS4_ILi4EEEEEENS3_IJNS4_ILi1EEES7_EEEEEEEENS_10ViewEngineIPfEEEEC2ERKSF_RKSI_)
$_ZN7cutlass13device_kernelIN5flash19enable_sm80_to_sm89INS1_16FlashAttnBwdSm80INS1_25CollectiveMainloopBwdSm80ILi2ELi2EN4cute5tupleIJNS5_1CILi128EEES8_NS7_ILi64EEEEEENS_10bfloat16_tEfNS_4arch4Sm80ELb0ELb1ELb1ELb1ELb0ELb0ELb0ELb0ELi2ELi4ELi4ELi4ELb0EEENS1_24CollectiveEpilogueBwdGQAISA_fSD_Li256ELb1ELb0EEENS1_19SingleTileSchedulerILb1ELb0ELb0ELi128EEEEEEEEEvNT_6ParamsE$_ZN4cute3eso3ESOILb1ELb0EJNS_6LayoutINS_5tupleIJNS3_IJNS_1CILi2EEES5_EEENS3_IJS5_NS4_ILi8EEEEEEEEENS3_IJNS3_IJS5_NS4_ILi4EEEEEENS3_IJNS4_ILi1EEES7_EEEEEEEENS_10ViewEngineIPfEEEEC2ERKSF_RKSI_:
[----:B------:R-:W-:Y:S01]  /*95c0*/  IADD3 R4, R15, -c[0x0][0x20], RZ ;  /* 0x800008000f047a10 */ /* 0x000fe20007ffe0ff */
[----:B------:R-:W-:Y:S01]  /*95d0*/  IMAD.MOV.U32 R8, RZ, RZ, R20 ;  /* 0x000000ffff087224 */ /* 0x000fe200078e0014 */
[----:B------:R-:W-:Y:S01]  /*95e0*/  MOV R10, R6 ;  /* 0x00000006000a7202 */ /* 0x000fe20000000f00 */
[----:B------:R-:W-:Y:S01]  /*95f0*/  IMAD.MOV.U32 R9, RZ, RZ, R54 ;  /* 0x000000ffff097224 */ /* 0x000fe200078e0036 */
[----:B------:R-:W-:-:S04]  /*9600*/  MOV R11, 0x0 ;  /* 0x00000000000b7802 */ /* 0x000fc80000000f00 */
[----:B------:R1:W-:Y:S01]  /*9610*/  STL.64 [R4], R8 ;  /* 0x0000000804007387 */ /* 0x0003e20000100a00 */
[----:B------:R-:W-:Y:S05]  /*9620*/  RET.REL.NODEC R10 `(_ZN7cutlass13device_kernelIN5flash19enable_sm80_to_sm89INS1_16FlashAttnBwdSm80INS1_25CollectiveMainloopBwdSm80ILi2ELi2EN4cute5tupleIJNS5_1CILi128EEES8_NS7_ILi64EEEEEENS_10bfloat16_tEfNS_4arch4Sm80ELb0ELb1ELb1ELb1ELb0ELb0ELb0ELb0ELi2ELi4ELi4ELi4ELb0EEENS1_24CollectiveEpilogueBwdGQAISA_fSD_Li256ELb1ELb0EEENS1_19SingleTileSchedulerILb1ELb0ELb0ELi128EEEEEEEEEvNT_6ParamsE) ;  /* 0xffff69d00a007950 */ /* 0x000fea0003c3ffff */
        .type           $_ZN7cutlass13device_kernelIN5flash19enable_sm80_to_sm89INS1_16FlashAttnBwdSm80INS1_25CollectiveMainloopBwdSm80ILi2ELi2EN4cute5tupleIJNS5_1CILi128EEES8_NS7_ILi64EEEEEENS_10bfloat16_tEfNS_4arch4Sm80ELb0ELb1ELb1ELb1ELb0ELb0ELb0ELb0ELi2ELi4ELi4ELi4ELb0EEENS1_24CollectiveEpilogueBwdGQAISA_fSD_Li256ELb1ELb0EEENS1_19SingleTileSchedulerILb1ELb0ELb0ELi128EEEEEEEEEvNT_6ParamsE$_ZN4cute3eso3ESOILb1ELb0EJNS_6LayoutINS_5tupleIJNS3_IJNS_1CILi2EEES5_EEENS4_ILi8EEEEEENS3_IJNS3_IJNS4_ILi1EEES5_EEENS4_ILi4EEEEEEEENS_10ViewEngineIPN7cutlass10bfloat16_tEEEEEC2ERKSD_RKSI_,@function
        .size           $_ZN7cutlass13device_kernelIN5flash19enable_sm80_to_sm89INS1_16FlashAttnBwdSm80INS1_25CollectiveMainloopBwdSm80ILi2ELi2EN4cute5tupleIJNS5_1CILi128EEES8_NS7_ILi64EEEEEENS_10bfloat16_tEfNS_4arch4Sm80ELb0ELb1ELb1ELb1ELb0ELb0ELb0ELb0ELi2ELi4ELi4ELi4ELb0EEENS1_24CollectiveEpilogueBwdGQAISA_fSD_Li256ELb1ELb0EEENS1_19SingleTileSchedulerILb1ELb0ELb0ELi128EEEEEEEEEvNT_6ParamsE$_ZN4cute3eso3ESOILb1ELb0EJNS_6LayoutINS_5tupleIJNS3_IJNS_1CILi2EEES5_EEENS4_ILi8EEEEEENS3_IJNS3_IJNS4_ILi1EEES5_EEENS4_ILi4EEEEEEEENS_10ViewEngineIPN7cutlass10bfloat16_tEEEEEC2ERKSD_RKSI_,($_ZN7cutlass13device_kernelIN5flash19enable_sm80_to_sm89INS1_16FlashAttnBwdSm80INS1_25CollectiveMainloopBwdSm80ILi2ELi2EN4cute5tupleIJNS5_1CILi128EEES8_NS7_ILi64EEEEEENS_10bfloat16_tEfNS_4arch4Sm80ELb0ELb1ELb1ELb1ELb0ELb0ELb0ELb0ELi2ELi4ELi4ELi4ELb0EEENS1_24CollectiveEpilogueBwdGQAISA_fSD_Li256ELb1ELb0EEENS1_19SingleTileSchedulerILb1ELb0ELb0ELi128EEEEEEEEEvNT_6ParamsE$_ZN4cute3eso3ESOILb1ELb0EJNS_6LayoutINS_5tupleIJNS3_IJNS_1CILi2EEES5_EEENS4_ILi8EEEEEENS3_IJNS3_IJNS4_ILi1EEES5_EEENS4_ILi4EEEEEEEEiEEC2ERKSD_RKi - $_ZN7cutlass13device_kernelIN5flash19enable_sm80_to_sm89INS1_16FlashAttnBwdSm80INS1_25CollectiveMainloopBwdSm80ILi2ELi2EN4cute5tupleIJNS5_1CILi128EEES8_NS7_ILi64EEEEEENS_10bfloat16_tEfNS_4arch4Sm80ELb0ELb1ELb1ELb1ELb0ELb0ELb0ELb0ELi2ELi4ELi4ELi4ELb0EEENS1_24CollectiveEpilogueBwdGQAISA_fSD_Li256ELb1ELb0EEENS1_19SingleTileSchedulerILb1ELb0ELb0ELi128EEEEEEEEEvNT_6ParamsE$_ZN4cute3eso3ESOILb1ELb0EJNS_6LayoutINS_5tupleIJNS3_IJNS_1CILi2EEES5_EEENS4_ILi8EEEEEENS3_IJNS3_IJNS4_ILi1EEES5_EEENS4_ILi4EEEEEEEENS_10ViewEngineIPN7cutlass10bfloat16_tEEEEEC2ERKSD_RKSI_)
$_ZN7cutlass13device_kernelIN5flash19enable_sm80_to_sm89INS1_16FlashAttnBwdSm80INS1_25CollectiveMainloopBwdSm80ILi2ELi2EN4cute5tupleIJNS5_1CILi128EEES8_NS7_ILi64EEEEEENS_10bfloat16_tEfNS_4arch4Sm80ELb0ELb1ELb1ELb1ELb0ELb0ELb0ELb0ELi2ELi4ELi4ELi4ELb0EEENS1_24CollectiveEpilogueBwdGQAISA_fSD_Li256ELb1ELb0EEENS1_19SingleTileSchedulerILb1ELb0ELb0ELi128EEEEEEEEEvNT_6ParamsE$_ZN4cute3eso3ESOILb1ELb0EJNS_6LayoutINS_5tupleIJNS3_IJNS_1CILi2EEES5_EEENS4_ILi8EEEEEENS3_IJNS3_IJNS4_ILi1EEES5_EEENS4_ILi4EEEEEEEENS_10ViewEngineIPN7cutlass10bfloat16_tEEEEEC2ERKSD_RKSI_:
[----:B------:R-:W-:Y:S01]  /*9630*/  IADD3 R2, R25, -c[0x0][0x20], RZ ;  /* 0x8000080019027a10 */ /* 0x000fe20007ffe0ff */
[----:B------:R-:W-:Y:S01]  /*9640*/  IMAD.MOV.U32 R7, RZ, RZ, R3 ;  /* 0x000000ffff077224 */ /* 0x000fe200078e0003 */
[----:B------:R-:W-:-:S04]  /*9650*/  MOV R5, 0x0 ;  /* 0x0000000000057802 */ /* 0x000fc80000000f00 */
[----:B------:R1:W-:Y:S01]  /*9660*/  STL.64 [R2], R6 ;  /* 0x0000000602007387 */ /* 0x0003e20000100a00 */
[----:B------:R-:W-:Y:S05]  /*9670*/  RET.REL.NODEC R4 `(_ZN7cutlass13device_kernelIN5flash19enable_sm80_to_sm89INS1_16FlashAttnBwdSm80INS1_25CollectiveMainloopBwdSm80ILi2ELi2EN4cute5tupleIJNS5_1CILi128EEES8_NS7_ILi64EEEEEENS_10bfloat16_tEfNS_4arch4Sm80ELb0ELb1ELb1ELb1ELb0ELb0ELb0ELb0ELi2ELi4ELi4ELi4ELb0EEENS1_24CollectiveEpilogueBwdGQAISA_fSD_Li256ELb1ELb0EEENS1_19SingleTileSchedulerILb1ELb0ELb0ELi128EEEEEEEEEvNT_6ParamsE) ;  /* 0xffff698004007950 */ /* 0x000fea0003c3ffff */
        .type           $_ZN7cutlass13device_kernelIN5flash19enable_sm80_to_sm89INS1_16FlashAttnBwdSm80INS1_25CollectiveMainloopBwdSm80ILi2ELi2EN4cute5tupleIJNS5_1CILi128EEES8_NS7_ILi64EEEEEENS_10bfloat16_tEfNS_4arch4Sm80ELb0ELb1ELb1ELb1ELb0ELb0ELb0ELb0ELi2ELi4ELi4ELi4ELb0EEENS1_24CollectiveEpilogueBwdGQAISA_fSD_Li256ELb1ELb0EEENS1_19SingleTileSchedulerILb1ELb0ELb0ELi128EEEEEEEEEvNT_6ParamsE$_ZN4cute3eso3ESOILb1ELb0EJNS_6LayoutINS_5tupleIJNS3_IJNS_1CILi2EEES5_EEENS4_ILi8EEEEEENS3_IJNS3_IJNS4_ILi1EEES5_EEENS4_ILi4EEEEEEEEiEEC2ERKSD_RKi,@function
        .size           $_ZN7cutlass13device_kernelIN5flash19enable_sm80_to_sm89INS1_16FlashAttnBwdSm80INS1_25CollectiveMainloopBwdSm80ILi2ELi2EN4cute5tupleIJNS5_1CILi128EEES8_NS7_ILi64EEEEEENS_10bfloat16_tEfNS_4arch4Sm80ELb0ELb1ELb1ELb1ELb0ELb0ELb0ELb0ELi2ELi4ELi4ELi4ELb0EEENS1_24CollectiveEpilogueBwdGQAISA_fSD_Li256ELb1ELb0EEENS1_19SingleTileSchedulerILb1ELb0ELb0ELi128EEEEEEEEEvNT_6ParamsE$_ZN4cute3eso3ESOILb1ELb0EJNS_6LayoutINS_5tupleIJNS3_IJNS_1CILi2EEES5_EEENS4_ILi8EEEEEENS3_IJNS3_IJNS4_ILi1EEES5_EEENS4_ILi4EEEEEEEEiEEC2ERKSD_RKi,($_ZN7cutlass13device_kernelIN5flash19enable_sm80_to_sm89INS1_16FlashAttnBwdSm80INS1_25CollectiveMainloopBwdSm80ILi2ELi2EN4cute5tupleIJNS5_1CILi128EEES8_NS7_ILi64EEEEEENS_10bfloat16_tEfNS_4arch4Sm80ELb0ELb1ELb1ELb1ELb0ELb0ELb0ELb0ELi2ELi4ELi4ELi4ELb0EEENS1_24CollectiveEpilogueBwdGQAISA_fSD_Li256ELb1ELb0EEENS1_19SingleTileSchedulerILb1ELb0ELb0ELi128EEEEEEEEEvNT_6ParamsE$_ZN4cute3eso3ESOILb1ELb0EJNS_6LayoutINS_5tupleIJNS3_IJNS_1CILi2EEES5_EEES5_NS4_ILi8EEEEEENS3_IJNS3_IJNS_11ScaledBasisINS4_ILi1EEEJLi1EEEENS9_IS7_JLi0EEEEEEENS9_INS4_ILi64EEEJLi0EEEENS9_INS4_ILi16EEEJLi1EEEEEEEEENS_10ViewEngineINS_23ArithmeticTupleIteratorINS_15ArithmeticTupleIJiiEEEEEEEEEC2ERKSJ_RKSP_ - $_ZN7cutlass13device_kernelIN5flash19enable_sm80_to_sm89INS1_16FlashAttnBwdSm80INS1_25CollectiveMainloopBwdSm80ILi2ELi2EN4cute5tupleIJNS5_1CILi128EEES8_NS7_ILi64EEEEEENS_10bfloat16_tEfNS_4arch4Sm80ELb0ELb1ELb1ELb1ELb0ELb0ELb0ELb0ELi2ELi4ELi4ELi4ELb0EEENS1_24CollectiveEpilogueBwdGQAISA_fSD_Li256ELb1ELb0EEENS1_19SingleTileSchedulerILb1ELb0ELb0ELi128EEEEEEEEEvNT_6ParamsE$_ZN4cute3eso3ESOILb1ELb0EJNS_6LayoutINS_5tupleIJNS3_IJNS_1CILi2EEES5_EEENS4_ILi8EEEEEENS3_IJNS3_IJNS4_ILi1EEES5_EEENS4_ILi4EEEEEEEEiEEC2ERKSD_RKi)
$_ZN7cutlass13device_kernelIN5flash19enable_sm80_to_sm89INS1_16FlashAttnBwdSm80INS1_25CollectiveMainloopBwdSm80ILi2ELi2EN4cute5tupleIJNS5_1CILi128EEES8_NS7_ILi64EEEEEENS_10bfloat16_tEfNS_4arch4Sm80ELb0ELb1ELb1ELb1ELb0ELb0ELb0ELb0ELi2ELi4ELi4ELi4ELb0EEENS1_24CollectiveEpilogueBwdGQAISA_fSD_Li256ELb1ELb0EEENS1_19SingleTileSchedulerILb1ELb0ELb0ELi128EEEEEEEEEvNT_6ParamsE$_ZN4cute3eso3ESOILb1ELb0EJNS_6LayoutINS_5tupleIJNS3_IJNS_1CILi2EEES5_EEENS4_ILi8EEEEEENS3_IJNS3_IJNS4_ILi1EEES5_EEENS4_ILi4EEEEEEEEiEEC2ERKSD_RKi:
[----:B------:R-:W-:Y:S02]  /*9680*/  IADD3 R2, R25, -c[0x0][0x20], RZ ;  /* 0x8000080019027a10 */ /* 0x000fe40007ffe0ff */
[----:B------:R-:W-:-:S03]  /*9690*/  MOV R5, 0x0 ;  /* 0x0000000000057802 */ /* 0x000fc60000000f00 */
[----:B------:R1:W-:Y:S01]  /*96a0*/  STL [R2], R3 ;  /* 0x0000000302007387 */ /* 0x0003e20000100800 */
[----:B------:R-:W-:Y:S05]  /*96b0*/  RET.REL.NODEC R4 `(_ZN7cutlass13device_kernelIN5flash19enable_sm80_to_sm89INS1_16FlashAttnBwdSm80INS1_25CollectiveMainloopBwdSm80ILi2ELi2EN4cute5tupleIJNS5_1CILi128EEES8_NS7_ILi64EEEEEENS_10bfloat16_tEfNS_4arch4Sm80ELb0ELb1ELb1ELb1ELb0ELb0ELb0ELb0ELi2ELi4ELi4ELi4ELb0EEENS1_24CollectiveEpilogueBwdGQAISA_fSD_Li256ELb1ELb0EEENS1_19SingleTileSchedulerILb1ELb0ELb0ELi128EEEEEEEEEvNT_6ParamsE) ;  /* 0xffff694004007950 */ /* 0x000fea0003c3ffff */
        .type           $_ZN7cutlass13device_kernelIN5flash19enable_sm80_to_sm89INS1_16FlashAttnBwdSm80INS1_25CollectiveMainloopBwdSm80ILi2ELi2EN4cute5tupleIJNS5_1CILi128EEES8_NS7_ILi64EEEEEENS_10bfloat16_tEfNS_4arch4Sm80ELb0ELb1ELb1ELb1ELb0ELb0ELb0ELb0ELi2ELi4ELi4ELi4ELb0EEENS1_24CollectiveEpilogueBwdGQAISA_fSD_Li256ELb1ELb0EEENS1_19SingleTileSchedulerILb1ELb0ELb0ELi128EEEEEEEEEvNT_6ParamsE$_ZN4cute3eso3ESOILb1ELb0EJNS_6LayoutINS_5tupleIJNS3_IJNS_1CILi2EEES5_EEES5_NS4_ILi8EEEEEENS3_IJNS3_IJNS_11ScaledBasisINS4_ILi1EEEJLi1EEEENS9_IS7_JLi0EEEEEEENS9_INS4_ILi64EEEJLi0EEEENS9_INS4_ILi16EEEJLi1EEEEEEEEENS_10ViewEngineINS_23ArithmeticTupleIteratorINS_15ArithmeticTupleIJiiEEEEEEEEEC2ERKSJ_RKSP_,@function
        .size           $_ZN7cutlass13device_kernelIN5flash19enable_sm80_to_sm89INS1_16FlashAttnBwdSm80INS1_25CollectiveMainloopBwdSm80ILi2ELi2EN4cute5tupleIJNS5_1CILi128EEES8_NS7_ILi64EEEEEENS_10bfloat16_tEfNS_4arch4Sm80ELb0ELb1ELb1ELb1ELb0ELb0ELb0ELb0ELi2ELi4ELi4ELi4ELb0EEENS1_24CollectiveEpilogueBwdGQAISA_fSD_Li256ELb1ELb0EEENS1_19SingleTileSchedulerILb1ELb0ELb0ELi128EEEEEEEEEvNT_6ParamsE$_ZN4cute3eso3ESOILb1ELb0EJNS_6LayoutINS_5tupleIJNS3_IJNS_1CILi2EEES5_EEES5_NS4_ILi8EEEEEENS3_IJNS3_IJNS_11ScaledBasisINS4_ILi1EEEJLi1EEEENS9_IS7_JLi0EEEEEEENS9_INS4_ILi64EEEJLi0EEEENS9_INS4_ILi16EEEJLi1EEEEEEEEENS_10ViewEngineINS_23ArithmeticTupleIteratorINS_15ArithmeticTupleIJiiEEEEEEEEEC2ERKSJ_RKSP_,($_ZN7cutlass13device_kernelIN5flash19enable_sm80_to_sm89INS1_16FlashAttnBwdSm80INS1_25CollectiveMainloopBwdSm80ILi2ELi2EN4cute5tupleIJNS5_1CILi128EEES8_NS7_ILi64EEEEEENS_10bfloat16_tEfNS_4arch4Sm80ELb0ELb1ELb1ELb1ELb0ELb0ELb0ELb0ELi2ELi4ELi4ELi4ELb0EEENS1_24CollectiveEpilogueBwdGQAISA_fSD_Li256ELb1ELb0EEENS1_19SingleTileSchedulerILb1ELb0ELb0ELi128EEEEEEEEEvNT_6ParamsE$_ZN4cute3eso3ESOILb1ELb0EJNS_6LayoutINS_5tupleIJNS3_IJNS_1CILi2EEES5_EEES5_NS4_ILi8EEEEEENS3_IJNS3_IJNS_11ScaledBasisINS4_ILi1EEEJLi1EEEENS9_IS7_JLi0EEEEEEENS9_INS4_ILi64EEEJLi0EEEENS9_INS4_ILi16EEEJLi1EEEEEEEEENS_15ArithmeticTupleIJiiEEEEEC2ERKSJ_RKSL_ - $_ZN7cutlass13device_kernelIN5flash19enable_sm80_to_sm89INS1_16FlashAttnBwdSm80INS1_25CollectiveMainloopBwdSm80ILi2ELi2EN4cute5tupleIJNS5_1CILi128EEES8_NS7_ILi64EEEEEENS_10bfloat16_tEfNS_4arch4Sm80ELb0ELb1ELb1ELb1ELb0ELb0ELb0ELb0ELi2ELi4ELi4ELi4ELb0EEENS1_24CollectiveEpilogueBwdGQAISA_fSD_Li256ELb1ELb0EEENS1_19SingleTileSchedulerILb1ELb0ELb0ELi128EEEEEEEEEvNT_6ParamsE$_ZN4cute3eso3ESOILb1ELb0EJNS_6LayoutINS_5tupleIJNS3_IJNS_1CILi2EEES5_EEES5_NS4_ILi8EEEEEENS3_IJNS3_IJNS_11ScaledBasisINS4_ILi1EEEJLi1EEEENS9_IS7_JLi0EEEEEEENS9_INS4_ILi64EEEJLi0EEEENS9_INS4_ILi16EEEJLi1EEEEEEEEENS_10ViewEngineINS_23ArithmeticTupleIteratorINS_15ArithmeticTupleIJiiEEEEEEEEEC2ERKSJ_RKSP_)
$_ZN7cutlass13device_kernelIN5flash19enable_sm80_to_sm89INS1_16FlashAttnBwdSm80INS1_25CollectiveMainloopBwdSm80ILi2ELi2EN4cute5tupleIJNS5_1CILi128EEES8_NS7_ILi64EEEEEENS_10bfloat16_tEfNS_4arch4Sm80ELb0ELb1ELb1ELb1ELb0ELb0ELb0ELb0ELi2ELi4ELi4ELi4ELb0EEENS1_24CollectiveEpilogueBwdGQAISA_fSD_Li256ELb1ELb0EEENS1_19SingleTileSchedulerILb1ELb0ELb0ELi128EEEEEEEEEvNT_6ParamsE$_ZN4cute3eso3ESOILb1ELb0EJNS_6LayoutINS_5tupleIJNS3_IJNS_1CILi2EEES5_EEES5_NS4_ILi8EEEEEENS3_IJNS3_IJNS_11ScaledBasisINS4_ILi1EEEJLi1EEEENS9_IS7_JLi0EEEEEEENS9_INS4_ILi64EEEJLi0EEEENS9_INS4_ILi16EEEJLi1EEEEEEEEENS_10ViewEngineINS_23ArithmeticTupleIteratorINS_15ArithmeticTupleIJiiEEEEEEEEEC2ERKSJ_RKSP_:
[----:B------:R-:W-:Y:S01]  /*96c0*/  IADD3 R4, R15, -c[0x0][0x20], RZ ;  /* 0x800008000f047a10 */ /* 0x000fe20007ffe0ff */
[----:B------:R-:W-:Y:S01]  /*96d0*/  IMAD.MOV.U32 R8, RZ, RZ, R6 ;  /* 0x000000ffff087224 */ /* 0x000fe200078e0006 */
[----:B------:R-:W-:-:S03]  /*96e0*/  MOV R9, 0x0 ;  /* 0x0000000000097802 */ /* 0x000fc60000000f00 */
[----:B------:R1:W-:Y:S04]  /*96f0*/  STL [R4], R2 ;  /* 0x0000000204007387 */ /* 0x0003e80000100800 */
[----:B------:R1:W-:Y:S01]  /*9700*/  STL [R4+0x4], R3 ;  /* 0x0000040304007387 */ /* 0x0003e20000100800 */
[----:B------:R-:W-:Y:S05]  /*9710*/  RET.REL.NODEC R8 `(_ZN7cutlass13device_kernelIN5flash19enable_sm80_to_sm89INS1_16FlashAttnBwdSm80INS1_25CollectiveMainloopBwdSm80ILi2ELi2EN4cute5tupleIJNS5_1CILi128EEES8_NS7_ILi64EEEEEENS_10bfloat16_tEfNS_4arch4Sm80ELb0ELb1ELb1ELb1ELb0ELb0ELb0ELb0ELi2ELi4ELi4ELi4ELb0EEENS1_24CollectiveEpilogueBwdGQAISA_fSD_Li256ELb1ELb0EEENS1_19SingleTileSchedulerILb1ELb0ELb0ELi128EEEEEEEEEvNT_6ParamsE) ;  /* 0xffff68e008007950 */ /* 0x000fea0003c3ffff */
        .type           $_ZN7cutlass13device_kernelIN5flash19enable_sm80_to_sm89INS1_16FlashAttnBwdSm80INS1_25CollectiveMainloopBwdSm80ILi2ELi2EN4cute5tupleIJNS5_1CILi128EEES8_NS7_ILi64EEEEEENS_10bfloat16_tEfNS_4arch4Sm80ELb0ELb1ELb1ELb1ELb0ELb0ELb0ELb0ELi2ELi4ELi4ELi4ELb0EEENS1_24CollectiveEpilogueBwdGQAISA_fSD_Li256ELb1ELb0EEENS1_19SingleTileSchedulerILb1ELb0ELb0ELi128EEEEEEEEEvNT_6ParamsE$_ZN4cute3eso3ESOILb1ELb0EJNS_6LayoutINS_5tupleIJNS3_IJNS_1CILi2EEES5_EEES5_NS4_ILi8EEEEEENS3_IJNS3_IJNS_11ScaledBasisINS4_ILi1EEEJLi1EEEENS9_IS7_JLi0EEEEEEENS9_INS4_ILi64EEEJLi0EEEENS9_INS4_ILi16EEEJLi1EEEEEEEEENS_15ArithmeticTupleIJiiEEEEEC2ERKSJ_RKSL_,@function
        .size           $_ZN7cutlass13device_kernelIN5flash19enable_sm80_to_sm89INS1_16FlashAttnBwdSm80INS1_25CollectiveMainloopBwdSm80ILi2ELi2EN4cute5tupleIJNS5_1CILi128EEES8_NS7_ILi64EEEEEENS_10bfloat16_tEfNS_4arch4Sm80ELb0ELb1ELb1ELb1ELb0ELb0ELb0ELb0ELi2ELi4ELi4ELi4ELb0EEENS1_24CollectiveEpilogueBwdGQAISA_fSD_Li256ELb1ELb0EEENS1_19SingleTileSchedulerILb1ELb0ELb0ELi128EEEEEEEEEvNT_6ParamsE$_ZN4cute3eso3ESOILb1ELb0EJNS_6LayoutINS_5tupleIJNS3_IJNS_1CILi2EEES5_EEES5_NS4_ILi8EEEEEENS3_IJNS3_IJNS_11ScaledBasisINS4_ILi1EEEJLi1EEEENS9_IS7_JLi0EEEEEEENS9_INS4_ILi64EEEJLi0EEEENS9_INS4_ILi16EEEJLi1EEEEEEEEENS_15ArithmeticTupleIJiiEEEEEC2ERKSJ_RKSL_,($_ZN7cutlass13device_kernelIN5flash19enable_sm80_to_sm89INS1_16FlashAttnBwdSm80INS1_25CollectiveMainloopBwdSm80ILi2ELi2EN4cute5tupleIJNS5_1CILi128EEES8_NS7_ILi64EEEEEENS_10bfloat16_tEfNS_4arch4Sm80ELb0ELb1ELb1ELb1ELb0ELb0ELb0ELb0ELi2ELi4ELi4ELi4ELb0EEENS1_24CollectiveEpilogueBwdGQAISA_fSD_Li256ELb1ELb0EEENS1_19SingleTileSchedulerILb1ELb0ELb0ELi128EEEEEEEEEvNT_6ParamsE$_ZN4cute3eso3ESOILb1ELb0EJNS_6LayoutINS_5tupleIJNS3_IJNS_1CILi2EEES5_EEES6_EEENS3_IJNS3_IJNS4_ILi1EEES5_EEENS3_IJNS4_ILi32EEENS4_ILi64EEEEEEEEEEENS_10ViewEngineIPN7cutlass10bfloat16_tEEEEEC2ERKSE_RKSJ_ - $_ZN7cutlass13device_kernelIN5flash19enable_sm80_to_sm89INS1_16FlashAttnBwdSm80INS1_25CollectiveMainloopBwdSm80ILi2ELi2EN4cute5tupleIJNS5_1CILi128EEES8_NS7_ILi64EEEEEENS_10bfloat16_tEfNS_4arch4Sm80ELb0ELb1ELb1ELb1ELb0ELb0ELb0ELb0ELi2ELi4ELi4ELi4ELb0EEENS1_24CollectiveEpilogueBwdGQAISA_fSD_Li256ELb1ELb0EEENS1_19SingleTileSchedulerILb1ELb0ELb0ELi128EEEEEEEEEvNT_6ParamsE$_ZN4cute3eso3ESOILb1ELb0EJNS_6LayoutINS_5tupleIJNS3_IJNS_1CILi2EEES5_EEES5_NS4_ILi8EEEEEENS3_IJNS3_IJNS_11ScaledBasisINS4_ILi1EEEJLi1EEEENS9_IS7_JLi0EEEEEEENS9_INS4_ILi64EEEJLi0EEEENS9_INS4_ILi16EEEJLi1EEEEEEEEENS_15ArithmeticTupleIJiiEEEEEC2ERKSJ_RKSL_)
$_ZN7cutlass13device_kernelIN5flash19enable_sm80_to_sm89INS1_16FlashAttnBwdSm80INS1_25CollectiveMainloopBwdSm80ILi2ELi2EN4cute5tupleIJNS5_1CILi128EEES8_NS7_ILi64EEEEEENS_10bfloat16_tEfNS_4arch4Sm80ELb0ELb1ELb1ELb1ELb0ELb0ELb0ELb0ELi2ELi4ELi4ELi4ELb0EEENS1_24CollectiveEpilogueBwdGQAISA_fSD_Li256ELb1ELb0EEENS1_19SingleTileSchedulerILb1ELb0ELb0ELi128EEEEEEEEEvNT_6ParamsE$_ZN4cute3eso3ESOILb1ELb0EJNS_6LayoutINS_5tupleIJNS3_IJNS_1CILi2EEES5_EEES5_NS4_ILi8EEEEEENS3_IJNS3_IJNS_11ScaledBasisINS4_ILi1EEEJLi1EEEENS9_IS7_JLi0EEEEEEENS9_INS4_ILi64EEEJLi0EEEENS9_INS4_ILi16EEEJLi1EEEEEEEEENS_15ArithmeticTupleIJiiEEEEEC2ERKSJ_RKSL_:
[----:B------:R-:W-:Y:S02]  /*9720*/  IADD3 R2, R15, -c[0x0][0x20], RZ ;  /* 0x800008000f027a10 */ /* 0x000fe40007ffe0ff */
[----:B------:R-:W-:-:S03]  /*9730*/  MOV R5, 0x0 ;  /* 0x0000000000057802 */ /* 0x000fc60000000f00 */
[----:B------:R1:W-:Y:S04]  /*9740*/  STL [R2], R20 ;  /* 0x0000001402007387 */ /* 0x0003e80000100800 */
[----:B------:R1:W-:Y:S01]  /*9750*/  STL [R2+0x4], R21 ;  /* 0x0000041502007387 */ /* 0x0003e20000100800 */
[----:B------:R-:W-:Y:S05]  /*9760*/  RET.REL.NODEC R4 `(_ZN7cutlass13device_kernelIN5flash19enable_sm80_to_sm89INS1_16FlashAttnBwdSm80INS1_25CollectiveMainloopBwdSm80ILi2ELi2EN4cute5tupleIJNS5_1CILi128EEES8_NS7_ILi64EEEEEENS_10bfloat16_tEfNS_4arch4Sm80ELb0ELb1ELb1ELb1ELb0ELb0ELb0ELb0ELi2ELi4ELi4ELi4ELb0EEENS1_24CollectiveEpilogueBwdGQAISA_fSD_Li256ELb1ELb0EEENS1_19SingleTileSchedulerILb1ELb0ELb0ELi128EEEEEEEEEvNT_6ParamsE) ;  /* 0xffff689004007950 */ /* 0x000fea0003c3ffff */
        .type           $_ZN7cutlass13device_kernelIN5flash19enable_sm80_to_sm89INS1_16FlashAttnBwdSm80INS1_25CollectiveMainloopBwdSm80ILi2ELi2EN4cute5tupleIJNS5_1CILi128EEES8_NS7_ILi64EEEEEENS_10bfloat16_tEfNS_4arch4Sm80ELb0ELb1ELb1ELb1ELb0ELb0ELb0ELb0ELi2ELi4ELi4ELi4ELb0EEENS1_24CollectiveEpilogueBwdGQAISA_fSD_Li256ELb1ELb0EEENS1_19SingleTileSchedulerILb1ELb0ELb0ELi128EEEEEEEEEvNT_6ParamsE$_ZN4cute3eso3ESOILb1ELb0EJNS_6LayoutINS_5tupleIJNS3_IJNS_1CILi2EEES5_EEES6_EEENS3_IJNS3_IJNS4_ILi1EEES5_EEENS3_IJNS4_ILi32EEENS4_ILi64EEEEEEEEEEENS_10ViewEngineIPN7cutlass10bfloat16_tEEEEEC2ERKSE_RKSJ_,@function
        .size           $_ZN7cutlass13device_kernelIN5flash19enable_sm80_to_sm89INS1_16FlashAttnBwdSm80INS1_25CollectiveMainloopBwdSm80ILi2ELi2EN4cute5tupleIJNS5_1CILi128EEES8_NS7_ILi64EEEEEENS_10bfloat16_tEfNS_4arch4Sm80ELb0ELb1ELb1ELb1ELb0ELb0ELb0ELb0ELi2ELi4ELi4ELi4ELb0EEENS1_24CollectiveEpilogueBwdGQAISA_fSD_Li256ELb1ELb0EEENS1_19SingleTileSchedulerILb1ELb0ELb0ELi128EEEEEEEEEvNT_6ParamsE$_ZN4cute3eso3ESOILb1ELb0EJNS_6LayoutINS_5tupleIJNS3_IJNS_1CILi2EEES5_EEES6_EEENS3_IJNS3_IJNS4_ILi1EEES5_EEENS3_IJNS4_ILi32EEENS4_ILi64EEEEEEEEEEENS_10ViewEngineIPN7cutlass10bfloat16_tEEEEEC2ERKSE_RKSJ_,($_ZN7cutlass13device_kernelIN5flash19enable_sm80_to_sm89INS1_16FlashAttnBwdSm80INS1_25CollectiveMainloopBwdSm80ILi2ELi2EN4cute5tupleIJNS5_1CILi128EEES8_NS7_ILi64EEEEEENS_10bfloat16_tEfNS_4arch4Sm80ELb0ELb1ELb1ELb1ELb0ELb0ELb0ELb0ELi2ELi4ELi4ELi4ELb0EEENS1_24CollectiveEpilogueBwdGQAISA_fSD_Li256ELb1ELb0EEENS1_19SingleTileSchedulerILb1ELb0ELb0ELi128EEEEEEEEEvNT_6ParamsE$_ZN4cute3eso3ESOILb1ELb0EJNS_6LayoutINS_5tupleIJNS3_IJNS_1CILi2EEES5_EEES6_EEENS3_IJNS3_IJNS4_ILi1EEES5_EEENS3_IJNS4_ILi32EEENS4_ILi64EEEEEEEEEEEiEEC2ERKSE_RKi - $_ZN7cutlass13device_kernelIN5flash19enable_sm80_to_sm89INS1_16FlashAttnBwdSm80INS1_25CollectiveMainloopBwdSm80ILi2ELi2EN4cute5tupleIJNS5_1CILi128EEES8_NS7_ILi64EEEEEENS_10bfloat16_tEfNS_4arch4Sm80ELb0ELb1ELb1ELb1ELb0ELb0ELb0ELb0ELi2ELi4ELi4ELi4ELb0EEENS1_24CollectiveEpilogueBwdGQAISA_fSD_Li256ELb1ELb0EEENS1_19SingleTileSchedulerILb1ELb0ELb0ELi128EEEEEEEEEvNT_6ParamsE$_ZN4cute3eso3ESOILb1ELb0EJNS_6LayoutINS_5tupleIJNS3_IJNS_1CILi2EEES5_EEES6_EEENS3_IJNS3_IJNS4_ILi1EEES5_EEENS3_IJNS4_ILi32EEENS4_ILi64EEEEEEEEEEENS_10ViewEngineIPN7cutlass10bfloat16_tEEEEEC2ERKSE_RKSJ_)
$_ZN7cutlass13device_kernelIN5flash19enable_sm80_to_sm89INS1_16FlashAttnBwdSm80INS1_25CollectiveMainloopBwdSm80ILi2ELi2EN4cute5tupleIJNS5_1CILi128EEES8_NS7_ILi64EEEEEENS_10bfloat16_tEfNS_4arch4Sm80ELb0ELb1ELb1ELb1ELb0ELb0ELb0ELb0ELi2ELi4ELi4ELi4ELb0EEENS1_24CollectiveEpilogueBwdGQAISA_fSD_Li256ELb1ELb0EEENS1_19SingleTileSchedulerILb1ELb0ELb0ELi128EEEEEEEEEvNT_6ParamsE$_ZN4cute3eso3ESOILb1ELb0EJNS_6LayoutINS_5tupleIJNS3_IJNS_1CILi2EEES5_EEES6_EEENS3_IJNS3_IJNS4_ILi1EEES5_EEENS3_IJNS4_ILi32EEENS4_ILi64EEEEEEEEEEENS_10ViewEngineIPN7cutlass10bfloat16_tEEEEEC2ERKSE_RKSJ_:
[----:B------:R-:W-:Y:S01]  /*9770*/  IADD3 R2, R68, -c[0x0][0x20], RZ ;  /* 0x8000080044027a10 */ /* 0x000fe20007ffe0ff */
[----:B------:R-:W-:Y:S01]  /*9780*/  IMAD.MOV.U32 R7, RZ, RZ, R3 ;  /* 0x000000ffff077224 */ /* 0x000fe200078e0003 */
[----:B------:R-:W-:-:S04]  /*9790*/  MOV R5, 0x0 ;  /* 0x0000000000057802 */ /* 0x000fc80000000f00 */
[----:B------:R1:W-:Y:S01]  /*97a0*/  STL.64 [R2], R6 ;  /* 0x0000000602007387 */ /* 0x0003e20000100a00 */
[----:B------:R-:W-:Y:S05]  /*97b0*/  RET.REL.NODEC R4 `(_ZN7cutlass13device_kernelIN5flash19enable_sm80_to_sm89INS1_16FlashAttnBwdSm80INS1_25CollectiveMainloopBwdSm80ILi2ELi2EN4cute5tupleIJNS5_1CILi128EEES8_NS7_ILi64EEEEEENS_10bfloat16_tEfNS_4arch4Sm80ELb0ELb1ELb1ELb1ELb0ELb0ELb0ELb0ELi2ELi4ELi4ELi4ELb0EEENS1_24CollectiveEpilogueBwdGQAISA_fSD_Li256ELb1ELb0EEENS1_19SingleTileSchedulerILb1ELb0ELb0ELi128EEEEEEEEEvNT_6ParamsE) ;  /* 0xffff684004007950 */ /* 0x000fea0003c3ffff */
        .type           $_ZN7cutlass13device_kernelIN5flash19enable_sm80_to_sm89INS1_16FlashAttnBwdSm80INS1_25CollectiveMainloopBwdSm80ILi2ELi2EN4cute5tupleIJNS5_1CILi128EEES8_NS7_ILi64EEEEEENS_10bfloat16_tEfNS_4arch4Sm80ELb0ELb1ELb1ELb1ELb0ELb0ELb0ELb0ELi2ELi4ELi4ELi4ELb0EEENS1_24CollectiveEpilogueBwdGQAISA_fSD_Li256ELb1ELb0EEENS1_19SingleTileSchedulerILb1ELb0ELb0ELi128EEEEEEEEEvNT_6ParamsE$_ZN4cute3eso3ESOILb1ELb0EJNS_6LayoutINS_5tupleIJNS3_IJNS_1CILi2EEES5_EEES6_EEENS3_IJNS3_IJNS4_ILi1EEES5_EEENS3_IJNS4_ILi32EEENS4_ILi64EEEEEEEEEEEiEEC2ERKSE_RKi,@function
        .size           $_ZN7cutlass13device_kernelIN5flash19enable_sm80_to_sm89INS1_16FlashAttnBwdSm80INS1_25CollectiveMainloopBwdSm80ILi2ELi2EN4cute5tupleIJNS5_1CILi128EEES8_NS7_ILi64EEEEEENS_10bfloat16_tEfNS_4arch4Sm80ELb0ELb1ELb1ELb1ELb0ELb0ELb0ELb0ELi2ELi4ELi4ELi4ELb0EEENS1_24CollectiveEpilogueBwdGQAISA_fSD_Li256ELb1ELb0EEENS1_19SingleTileSchedulerILb1ELb0ELb0ELi128EEEEEEEEEvNT_6ParamsE$_ZN4cute3eso3ESOILb1ELb0EJNS_6LayoutINS_5tupleIJNS3_IJNS_1CILi2EEES5_EEES6_EEENS3_IJNS3_IJNS4_ILi1EEES5_EEENS3_IJNS4_ILi32EEENS4_ILi64EEEEEEEEEEEiEEC2ERKSE_RKi,($_ZN7cutlass13device_kernelIN5flash19enable_sm80_to_sm89INS1_16FlashAttnBwdSm80INS1_25CollectiveMainloopBwdSm80ILi2ELi2EN4cute5tupleIJNS5_1CILi128EEES8_NS7_ILi64EEEEEENS_10bfloat16_tEfNS_4arch4Sm80ELb0ELb1ELb1ELb1ELb0ELb0ELb0ELb0ELi2ELi4ELi4ELi4ELb0EEENS1_24CollectiveEpilogueBwdGQAISA_fSD_Li256ELb1ELb0EEENS1_19SingleTileSchedulerILb1ELb0ELb0ELi128EEEEEEEEEvNT_6ParamsE$_ZN4cute3eso3ESOILb1ELb0EJNS_6LayoutINS_5tupleIJNS3_IJNS_1CILi2EEES5_S5_EEEEEENS3_IJNS3_IJNS4_ILi1EEES5_NS4_ILi4EEEEEEEEEEENS_10ViewEngineIPN7cutlass10bfloat16_tEEEEEC2ERKSC_RKSH_ - $_ZN7cutlass13device_kernelIN5flash19enable_sm80_to_sm89INS1_16FlashAttnBwdSm80INS1_25CollectiveMainloopBwdSm80ILi2ELi2EN4cute5tupleIJNS5_1CILi128EEES8_NS7_ILi64EEEEEENS_10bfloat16_tEfNS_4arch4Sm80ELb0ELb1ELb1ELb1ELb0ELb0ELb0ELb0ELi2ELi4ELi4ELi4ELb0EEENS1_24CollectiveEpilogueBwdGQAISA_fSD_Li256ELb1ELb0EEENS1_19SingleTileSchedulerILb1ELb0ELb0ELi128EEEEEEEEEvNT_6ParamsE$_ZN4cute3eso3ESOILb1ELb0EJNS_6LayoutINS_5tupleIJNS3_IJNS_1CILi2EEES5_EEES6_EEENS3_IJNS3_IJNS4_ILi1EEES5_EEENS3_IJNS4_ILi32EEENS4_ILi64EEEEEEEEEEEiEEC2ERKSE_RKi)
$_ZN7cutlass13device_kernelIN5flash19enable_sm80_to_sm89INS1_16FlashAttnBwdSm80INS1_25CollectiveMainloopBwdSm80ILi2ELi2EN4cute5tupleIJNS5_1CILi128EEES8_NS7_ILi64EEEEEENS_10bfloat16_tEfNS_4arch4Sm80ELb0ELb1ELb1ELb1ELb0ELb0ELb0ELb0ELi2ELi4ELi4ELi4ELb0EEENS1_24CollectiveEpilogueBwdGQAISA_fSD_Li256ELb1ELb0EEENS1_19SingleTileSchedulerILb1ELb0ELb0ELi128EEEEEEEEEvNT_6ParamsE$_ZN4cute3eso3ESOILb1ELb0EJNS_6LayoutINS_5tupleIJNS3_IJNS_1CILi2EEES5_EEES6_EEENS3_IJNS3_IJNS4_ILi1EEES5_EEENS3_IJNS4_ILi32EEENS4_ILi64EEEEEEEEEEEiEEC2ERKSE_RKi:
[----:B------:R-:W-:Y:S02]  /*97c0*/  IADD3 R2, R68, -c[0x0][0x20], RZ ;  /* 0x8000080044027a10 */ /* 0x000fe40007ffe0ff */
[----:B------:R-:W-:-:S03]  /*97d0*/  MOV R5, 0x0 ;  /* 0x0000000000057802 */ /* 0x000fc60000000f00 */
[----:B------:R1:W-:Y:S01]  /*97e0*/  STL [R2], R3 ;  /* 0x0000000302007387 */ /* 0x0003e20000100800 */
[----:B------:R-:W-:Y:S05]  /*97f0*/  RET.REL.NODEC R4 `(_ZN7cutlass13device_kernelIN5flash19enable_sm80_to_sm89INS1_16FlashAttnBwdSm80INS1_25CollectiveMainloopBwdSm80ILi2ELi2EN4cute5tupleIJNS5_1CILi128EEES8_NS7_ILi64EEEEEENS_10bfloat16_tEfNS_4arch4Sm80ELb0ELb1ELb1ELb1ELb0ELb0ELb0ELb0ELi2ELi4ELi4ELi4ELb0EEENS1_24CollectiveEpilogueBwdGQAISA_fSD_Li256ELb1ELb0EEENS1_19SingleTileSchedulerILb1ELb0ELb0ELi128EEEEEEEEEvNT_6ParamsE) ;  /* 0xffff680004007950 */ /* 0x000fea0003c3ffff */
        .type           $_ZN7cutlass13device_kernelIN5flash19enable_sm80_to_sm89INS1_16FlashAttnBwdSm80INS1_25CollectiveMainloopBwdSm80ILi2ELi2EN4cute5tupleIJNS5_1CILi128EEES8_NS7_ILi64EEEEEENS_10bfloat16_tEfNS_4arch4Sm80ELb0ELb1ELb1ELb1ELb0ELb0ELb0ELb0ELi2ELi4ELi4ELi4ELb0EEENS1_24CollectiveEpilogueBwdGQAISA_fSD_Li256ELb1ELb0EEENS1_19SingleTileSchedulerILb1ELb0ELb0ELi128EEEEEEEEEvNT_6ParamsE$_ZN4cute3eso3ESOILb1ELb0EJNS_6LayoutINS_5tupleIJNS3_IJNS_1CILi2EEES5_S5_EEEEEENS3_IJNS3_IJNS4_ILi1EEES5_NS4_ILi4EEEEEEEEEEENS_10ViewEngineIPN7cutlass10bfloat16_tEEEEEC2ERKSC_RKSH_,@function
        .size           $_ZN7cutlass13device_kernelIN5flash19enable_sm80_to_sm89INS1_16FlashAttnBwdSm80INS1_25CollectiveMainloopBwdSm80ILi2ELi2EN4cute5tupleIJNS5_1CILi128EEES8_NS7_ILi64EEEEEENS_10bfloat16_tEfNS_4arch4Sm80ELb0ELb1ELb1ELb1ELb0ELb0ELb0ELb0ELi2ELi4ELi4ELi4ELb0EEENS1_24CollectiveEpilogueBwdGQAISA_fSD_Li256ELb1ELb0EEENS1_19SingleTileSchedulerILb1ELb0ELb0ELi128EEEEEEEEEvNT_6ParamsE$_ZN4cute3eso3ESOILb1ELb0EJNS_6LayoutINS_5tupleIJNS3_IJNS_1CILi2EEES5_S5_EEEEEENS3_IJNS3_IJNS4_ILi1EEES5_NS4_ILi4EEEEEEEEEEENS_10ViewEngineIPN7cutlass10bfloat16_tEEEEEC2ERKSC_RKSH_,($_ZN7cutlass13device_kernelIN5flash19enable_sm80_to_sm89INS1_16FlashAttnBwdSm80INS1_25CollectiveMainloopBwdSm80ILi2ELi2EN4cute5tupleIJNS5_1CILi128EEES8_NS7_ILi64EEEEEENS_10bfloat16_tEfNS_4arch4Sm80ELb0ELb1ELb1ELb1ELb0ELb0ELb0ELb0ELi2ELi4ELi4ELi4ELb0EEENS1_24CollectiveEpilogueBwdGQAISA_fSD_Li256ELb1ELb0EEENS1_19SingleTileSchedulerILb1ELb0ELb0ELi128EEEEEEEEEvNT_6ParamsE$_ZN4cute3eso3ESOILb1ELb0EJNS_6LayoutINS_5tupleIJNS3_IJNS_1CILi2EEES5_S5_EEEEEENS3_IJNS3_IJNS4_ILi1EEES5_NS4_ILi4EEEEEEEEEEEiEEC2ERKSC_RKi - $_ZN7cutlass13device_kernelIN5flash19enable_sm80_to_sm89INS1_16FlashAttnBwdSm80INS1_25CollectiveMainloopBwdSm80ILi2ELi2EN4cute5tupleIJNS5_1CILi128EEES8_NS7_ILi64EEEEEENS_10bfloat16_tEfNS_4arch4Sm80ELb0ELb1ELb1ELb1ELb0ELb0ELb0ELb0ELi2ELi4ELi4ELi4ELb0EEENS1_24CollectiveEpilogueBwdGQAISA_fSD_Li256ELb1ELb0EEENS1_19SingleTileSchedulerILb1ELb0ELb0ELi128EEEEEEEEEvNT_6ParamsE$_ZN4cute3eso3ESOILb1ELb0EJNS_6LayoutINS_5tupleIJNS3_IJNS_1CILi2EEES5_S5_EEEEEENS3_IJNS3_IJNS4_ILi1EEES5_NS4_ILi4EEEEEEEEEEENS_10ViewEngineIPN7cutlass10bfloat16_tEEEEEC2ERKSC_RKSH_)
$_ZN7cutlass13device_kernelIN5flash19enable_sm80_to_sm89INS1_16FlashAttnBwdSm80INS1_25CollectiveMainloopBwdSm80ILi2ELi2EN4cute5tupleIJNS5_1CILi128EEES8_NS7_ILi64EEEEEENS_10bfloat16_tEfNS_4arch4Sm80ELb0ELb1ELb1ELb1ELb0ELb0ELb0ELb0ELi2ELi4ELi4ELi4ELb0EEENS1_24CollectiveEpilogueBwdGQAISA_fSD_Li256ELb1ELb0EEENS1_19SingleTileSchedulerILb1ELb0ELb0ELi128EEEEEEEEEvNT_6ParamsE$_ZN4cute3eso3ESOILb1ELb0EJNS_6LayoutINS_5tupleIJNS3_IJNS_1CILi2EEES5_S5_EEEEEENS3_IJNS3_IJNS4_ILi1EEES5_NS4_ILi4EEEEEEEEEEENS_10ViewEngineIPN7cutlass10bfloat16_tEEEEEC2ERKSC_RKSH_:
[----:B------:R-:W-:Y:S01]  /*9800*/  IADD3 R2, R68, -c[0x0][0x20], RZ ;  /* 0x8000080044027a10 */ /* 0x000fe20007ffe0ff */
[----:B------:R-:W-:Y:S01]  /*9810*/  IMAD.MOV.U32 R7, RZ, RZ, R3 ;  /* 0x000000ffff077224 */ /* 0x000fe200078e0003 */
[----:B------:R-:W-:-:S04]  /*9820*/  MOV R5, 0x0 ;  /* 0x0000000000057802 */ /* 0x000fc80000000f00 */
[----:B------:R1:W-:Y:S01]  /*9830*/  STL.64 [R2], R6 ;  /* 0x0000000602007387 */ /* 0x0003e20000100a00 */
[----:B------:R-:W-:Y:S05]  /*9840*/  RET.REL.NODEC R4 `(_ZN7cutlass13device_kernelIN5flash19enable_sm80_to_sm89INS1_16FlashAttnBwdSm80INS1_25CollectiveMainloopBwdSm80ILi2ELi2EN4cute5tupleIJNS5_1CILi128EEES8_NS7_ILi64EEEEEENS_10bfloat16_tEfNS_4arch4Sm80ELb0ELb1ELb1ELb1ELb0ELb0ELb0ELb0ELi2ELi4ELi4ELi4ELb0EEENS1_24CollectiveEpilogueBwdGQAISA_fSD_Li256ELb1ELb0EEENS1_19SingleTileSchedulerILb1ELb0ELb0ELi128EEEEEEEEEvNT_6ParamsE) ;  /* 0xffff67b004007950 */ /* 0x000fea0003c3ffff */
        .type           $_ZN7cutlass13device_kernelIN5flash19enable_sm80_to_sm89INS1_16FlashAttnBwdSm80INS1_25CollectiveMainloopBwdSm80ILi2ELi2EN4cute5tupleIJNS5_1CILi128EEES8_NS7_ILi64EEEEEENS_10bfloat16_tEfNS_4arch4Sm80ELb0ELb1ELb1ELb1ELb0ELb0ELb0ELb0ELi2ELi4ELi4ELi4ELb0EEENS1_24CollectiveEpilogueBwdGQAISA_fSD_Li256ELb1ELb0EEENS1_19SingleTileSchedulerILb1ELb0ELb0ELi128EEEEEEEEEvNT_6ParamsE$_ZN4cute3eso3ESOILb1ELb0EJNS_6LayoutINS_5tupleIJNS3_IJNS_1CILi2EEES5_S5_EEEEEENS3_IJNS3_IJNS4_ILi1EEES5_NS4_ILi4EEEEEEEEEEEiEEC2ERKSC_RKi,@function
        .size           $_ZN7cutlass13device_kernelIN5flash19enable_sm80_to_sm89INS1_16FlashAttnBwdSm80INS1_25CollectiveMainloopBwdSm80ILi2ELi2EN4cute5tupleIJNS5_1CILi128EEES8_NS7_ILi64EEEEEENS_10bfloat16_tEfNS_4arch4Sm80ELb0ELb1ELb1ELb1ELb0ELb0ELb0ELb0ELi2ELi4ELi4ELi4ELb0EEENS1_24CollectiveEpilogueBwdGQAISA_fSD_Li256ELb1ELb0EEENS1_19SingleTileSchedulerILb1ELb0ELb0ELi128EEEEEEEEEvNT_6ParamsE$_ZN4cute3eso3ESOILb1ELb0EJNS_6LayoutINS_5tupleIJNS3_IJNS_1CILi2EEES5_S5_EEEEEENS3_IJNS3_IJNS4_ILi1EEES5_NS4_ILi4EEEEEEEEEEEiEEC2ERKSC_RKi,($_ZN7cutlass13device_kernelIN5flash19enable_sm80_to_sm89INS1_16FlashAttnBwdSm80INS1_25CollectiveMainloopBwdSm80ILi2ELi2EN4cute5tupleIJNS5_1CILi128EEES8_NS7_ILi64EEEEEENS_10bfloat16_tEfNS_4arch4Sm80ELb0ELb1ELb1ELb1ELb0ELb0ELb0ELb0ELi2ELi4ELi4ELi4ELb0EEENS1_24CollectiveEpilogueBwdGQAISA_fSD_Li256ELb1ELb0EEENS1_19SingleTileSchedulerILb1ELb0ELb0ELi128EEEEEEEEEvNT_6ParamsE$_ZN4cute3eso3ESOILb1ELb0EJNS_6LayoutINS_5tupleIJNS3_IJNS_1CILi2EEES5_S5_EEES5_EEENS3_IJNS3_IJNS4_ILi1EEES5_NS4_ILi4EEEEEENS4_ILi64EEEEEEEENS_10ViewEngineIPN7cutlass10bfloat16_tEEEEEC2ERKSD_RKSI_ - $_ZN7cutlass13device_kernelIN5flash19enable_sm80_to_sm89INS1_16FlashAttnBwdSm80INS1_25CollectiveMainloopBwdSm80ILi2ELi2EN4cute5tupleIJNS5_1CILi128EEES8_NS7_ILi64EEEEEENS_10bfloat16_tEfNS_4arch4Sm80ELb0ELb1ELb1ELb1ELb0ELb0ELb0ELb0ELi2ELi4ELi4ELi4ELb0EEENS1_24CollectiveEpilogueBwdGQAISA_fSD_Li256ELb1ELb0EEENS1_19SingleTileSchedulerILb1ELb0ELb0ELi128EEEEEEEEEvNT_6ParamsE$_ZN4cute3eso3ESOILb1ELb0EJNS_6LayoutINS_5tupleIJNS3_IJNS_1CILi2EEES5_S5_EEEEEENS3_IJNS3_IJNS4_ILi1EEES5_NS4_ILi4EEEEEEEEEEEiEEC2ERKSC_RKi)
$_ZN7cutlass13device_kernelIN5flash19enable_sm80_to_sm89INS1_16FlashAttnBwdSm80INS1_25CollectiveMainloopBwdSm80ILi2ELi2EN4cute5tupleIJNS5_1CILi128EEES8_NS7_ILi64EEEEEENS_10bfloat16_tEfNS_4arch4Sm80ELb0ELb1ELb1ELb1ELb0ELb0ELb0ELb0ELi2ELi4ELi4ELi4ELb0EEENS1_24CollectiveEpilogueBwdGQAISA_fSD_Li256ELb1ELb0EEENS1_19SingleTileSchedulerILb1ELb0ELb0ELi128EEEEEEEEEvNT_6ParamsE$_ZN4cute3eso3ESOILb1ELb0EJNS_6LayoutINS_5tupleIJNS3_IJNS_1CILi2EEES5_S5_EEEEEENS3_IJNS3_IJNS4_ILi1EEES5_NS4_ILi4EEEEEEEEEEEiEEC2ERKSC_RKi:
[----:B------:R-:W-:Y:S02]  /*9850*/  IADD3 R2, R68, -c[0x0][0x20], RZ ;  /* 0x8000080044027a10 */ /* 0x000fe40007ffe0ff */
[----:B------:R-:W-:-:S03]  /*9860*/  MOV R5, 0x0 ;  /* 0x0000000000057802 */ /* 0x000fc60000000f00 */
[----:B------:R1:W-:Y:S01]  /*9870*/  STL [R2], R3 ;  /* 0x0000000302007387 */ /* 0x0003e20000100800 */
[----:B------:R-:W-:Y:S05]  /*9880*/  RET.REL.NODEC R4 `(_ZN7cutlass13device_kernelIN5flash19enable_sm80_to_sm89INS1_16FlashAttnBwdSm80INS1_25CollectiveMainloopBwdSm80ILi2ELi2EN4cute5tupleIJNS5_1CILi128EEES8_NS7_ILi64EEEEEENS_10bfloat16_tEfNS_4arch4Sm80ELb0ELb1ELb1ELb1ELb0ELb0ELb0ELb0ELi2ELi4ELi4ELi4ELb0EEENS1_24CollectiveEpilogueBwdGQAISA_fSD_Li256ELb1ELb0EEENS1_19SingleTileSchedulerILb1ELb0ELb0ELi128EEEEEEEEEvNT_6ParamsE) ;  /* 0xffff677004007950 */ /* 0x000fea0003c3ffff */
        .type           $_ZN7cutlass13device_kernelIN5flash19enable_sm80_to_sm89INS1_16FlashAttnBwdSm80INS1_25CollectiveMainloopBwdSm80ILi2ELi2EN4cute5tupleIJNS5_1CILi128EEES8_NS7_ILi64EEEEEENS_10bfloat16_tEfNS_4arch4Sm80ELb0ELb1ELb1ELb1ELb0ELb0ELb0ELb0ELi2ELi4ELi4ELi4ELb0EEENS1_24CollectiveEpilogueBwdGQAISA_fSD_Li256ELb1ELb0EEENS1_19SingleTileSchedulerILb1ELb0ELb0ELi128EEEEEEEEEvNT_6ParamsE$_ZN4cute3eso3ESOILb1ELb0EJNS_6LayoutINS_5tupleIJNS3_IJNS_1CILi2EEES5_S5_EEES5_EEENS3_IJNS3_IJNS4_ILi1EEES5_NS4_ILi4EEEEEENS4_ILi64EEEEEEEENS_10ViewEngineIPN7cutlass10bfloat16_tEEEEEC2ERKSD_RKSI_,@function
        .size           $_ZN7cutlass13device_kernelIN5flash19enable_sm80_to_sm89INS1_16FlashAttnBwdSm80INS1_25CollectiveMainloopBwdSm80ILi2ELi2EN4cute5tupleIJNS5_1CILi128EEES8_NS7_ILi64EEEEEENS_10bfloat16_tEfNS_4arch4Sm80ELb0ELb1ELb1ELb1ELb0ELb0ELb0ELb0ELi2ELi4ELi4ELi4ELb0EEENS1_24CollectiveEpilogueBwdGQAISA_fSD_Li256ELb1ELb0EEENS1_19SingleTileSchedulerILb1ELb0ELb0ELi128EEEEEEEEEvNT_6ParamsE$_ZN4cute3eso3ESOILb1ELb0EJNS_6LayoutINS_5tupleIJNS3_IJNS_1CILi2EEES5_S5_EEES5_EEENS3_IJNS3_IJNS4_ILi1EEES5_NS4_ILi4EEEEEENS4_ILi64EEEEEEEENS_10ViewEngineIPN7cutlass10bfloat16_tEEEEEC2ERKSD_RKSI_,($_ZN7cutlass13device_kernelIN5flash19enable_sm80_to_sm89INS1_16FlashAttnBwdSm80INS1_25CollectiveMainloopBwdSm80ILi2ELi2EN4cute5tupleIJNS5_1CILi128EEES8_NS7_ILi64EEEEEENS_10bfloat16_tEfNS_4arch4Sm80ELb0ELb1ELb1ELb1ELb0ELb0ELb0ELb0ELi2ELi4ELi4ELi4ELb0EEENS1_24CollectiveEpilogueBwdGQAISA_fSD_Li256ELb1ELb0EEENS1_19SingleTileSchedulerILb1ELb0ELb0ELi128EEEEEEEEEvNT_6ParamsE$_ZN4cute3eso3ESOILb1ELb0EJNS_6LayoutINS_5tupleIJNS3_IJNS_1CILi2EEES5_S5_EEES5_EEENS3_IJNS3_IJNS4_ILi1EEES5_NS4_ILi4EEEEEENS4_ILi64EEEEEEEEiEEC2ERKSD_RKi - $_ZN7cutlass13device_kernelIN5flash19enable_sm80_to_sm89INS1_16FlashAttnBwdSm80INS1_25CollectiveMainloopBwdSm80ILi2ELi2EN4cute5tupleIJNS5_1CILi128EEES8_NS7_ILi64EEEEEENS_10bfloat16_tEfNS_4arch4Sm80ELb0ELb1ELb1ELb1ELb0ELb0ELb0ELb0ELi2ELi4ELi4ELi4ELb0EEENS1_24CollectiveEpilogueBwdGQAISA_fSD_Li256ELb1ELb0EEENS1_19SingleTileSchedulerILb1ELb0ELb0ELi128EEEEEEEEEvNT_6ParamsE$_ZN4cute3eso3ESOILb1ELb0EJNS_6LayoutINS_5tupleIJNS3_IJNS_1CILi2EEES5_S5_EEES5_EEENS3_IJNS3_IJNS4_ILi1EEES5_NS4_ILi4EEEEEENS4_ILi64EEEEEEEENS_10ViewEngineIPN7cutlass10bfloat16_tEEEEEC2ERKSD_RKSI_)
$_ZN7cutlass13device_kernelIN5flash19enable_sm80_to_sm89INS1_16FlashAttnBwdSm80INS1_25CollectiveMainloopBwdSm80ILi2ELi2EN4cute5tupleIJNS5_1CILi128EEES8_NS7_ILi64EEEEEENS_10bfloat16_tEfNS_4arch4Sm80ELb0ELb1ELb1ELb1ELb0ELb0ELb0ELb0ELi2ELi4ELi4ELi4ELb0EEENS1_24CollectiveEpilogueBwdGQAISA_fSD_Li256ELb1ELb0EEENS1_19SingleTileSchedulerILb1ELb0ELb0ELi128EEEEEEEEEvNT_6ParamsE$_ZN4cute3eso3ESOILb1ELb0EJNS_6LayoutINS_5tupleIJNS3_IJNS_1CILi2EEES5_S5_EEES5_EEENS3_IJNS3_IJNS4_ILi1EEES5_NS4_ILi4EEEEEENS4_ILi64EEEEEEEENS_10ViewEngineIPN7cutlass10bfloat16_tEEEEEC2ERKSD_RKSI_:
[----:B------:R-:W-:Y:S01]  /*9890*/  IADD3 R2, R25, -c[0x0][0x20], RZ ;  /* 0x8000080019027a10 */ /* 0x000fe20007ffe0ff */
[----:B------:R-:W-:Y:S01]  /*98a0*/  IMAD.MOV.U32 R7, RZ, RZ, R3 ;  /* 0x000000ffff077224 */ /* 0x000fe200078e0003 */
[----:B------:R-:W-:-:S04]  /*98b0*/  MOV R5, 0x0 ;  /* 0x0000000000057802 */ /* 0x000fc80000000f00 */
[----:B------:R1:W-:Y:S01]  /*98c0*/  STL.64 [R2], R6 ;  /* 0x0000000602007387 */ /* 0x0003e20000100a00 */
[----:B------:R-:W-:Y:S05]  /*98d0*/  RET.REL.NODEC R4 `(_ZN7cutlass13device_kernelIN5flash19enable_sm80_to_sm89INS1_16FlashAttnBwdSm80INS1_25CollectiveMainloopBwdSm80ILi2ELi2EN4cute5tupleIJNS5_1CILi128EEES8_NS7_ILi64EEEEEENS_10bfloat16_tEfNS_4arch4Sm80ELb0ELb1ELb1ELb1ELb0ELb0ELb0ELb0ELi2ELi4ELi4ELi4ELb0EEENS1_24CollectiveEpilogueBwdGQAISA_fSD_Li256ELb1ELb0EEENS1_19SingleTileSchedulerILb1ELb0ELb0ELi128EEEEEEEEEvNT_6ParamsE) ;  /* 0xffff672004007950 */ /* 0x000fea0003c3ffff */
        .type           $_ZN7cutlass13device_kernelIN5flash19enable_sm80_to_sm89INS1_16FlashAttnBwdSm80INS1_25CollectiveMainloopBwdSm80ILi2ELi2EN4cute5tupleIJNS5_1CILi128EEES8_NS7_ILi64EEEEEENS_10bfloat16_tEfNS_4arch4Sm80ELb0ELb1ELb1ELb1ELb0ELb0ELb0ELb0ELi2ELi4ELi4ELi4ELb0EEENS1_24CollectiveEpilogueBwdGQAISA_fSD_Li256ELb1ELb0EEENS1_19SingleTileSchedulerILb1ELb0ELb0ELi128EEEEEEEEEvNT_6ParamsE$_ZN4cute3eso3ESOILb1ELb0EJNS_6LayoutINS_5tupleIJNS3_IJNS_1CILi2EEES5_S5_EEES5_EEENS3_IJNS3_IJNS4_ILi1EEES5_NS4_ILi4EEEEEENS4_ILi64EEEEEEEEiEEC2ERKSD_RKi,@function
        .size           $_ZN7cutlass13device_kernelIN5flash19enable_sm80_to_sm89INS1_16FlashAttnBwdSm80INS1_25CollectiveMainloopBwdSm80ILi2ELi2EN4cute5tupleIJNS5_1CILi128EEES8_NS7_ILi64EEEEEENS_10bfloat16_tEfNS_4arch4Sm80ELb0ELb1ELb1ELb1ELb0ELb0ELb0ELb0ELi2ELi4ELi4ELi4ELb0EEENS1_24CollectiveEpilogueBwdGQAISA_fSD_Li256ELb1ELb0EEENS1_19SingleTileSchedulerILb1ELb0ELb0ELi128EEEEEEEEEvNT_6ParamsE$_ZN4cute3eso3ESOILb1ELb0EJNS_6LayoutINS_5tupleIJNS3_IJNS_1CILi2EEES5_S5_EEES5_EEENS3_IJNS3_IJNS4_ILi1EEES5_NS4_ILi4EEEEEENS4_ILi64EEEEEEEEiEEC2ERKSD_RKi,($_ZN7cutlass13device_kernelIN5flash19enable_sm80_to_sm89INS1_16FlashAttnBwdSm80INS1_25CollectiveMainloopBwdSm80ILi2ELi2EN4cute5tupleIJNS5_1CILi128EEES8_NS7_ILi64EEEEEENS_10bfloat16_tEfNS_4arch4Sm80ELb0ELb1ELb1ELb1ELb0ELb0ELb0ELb0ELi2ELi4ELi4ELi4ELb0EEENS1_24CollectiveEpilogueBwdGQAISA_fSD_Li256ELb1ELb0EEENS1_19SingleTileSchedulerILb1ELb0ELb0ELi128EEEEEEEEEvNT_6ParamsE$_ZN4cute3eso3ESOILb1ELb0EJNS_6LayoutINS_5tupleIJNS3_IJNS_1CILi2EEES5_S5_EEES5_EEENS3_IJNS3_IJNS4_ILi1EEES5_NS4_ILi4EEEEEENS4_ILi8EEEEEEEENS_10ViewEngineIPN7cutlass10bfloat16_tEEEEEC2ERKSD_RKSI_ - $_ZN7cutlass13device_kernelIN5flash19enable_sm80_to_sm89INS1_16FlashAttnBwdSm80INS1_25CollectiveMainloopBwdSm80ILi2ELi2EN4cute5tupleIJNS5_1CILi128EEES8_NS7_ILi64EEEEEENS_10bfloat16_tEfNS_4arch4Sm80ELb0ELb1ELb1ELb1ELb0ELb0ELb0ELb0ELi2ELi4ELi4ELi4ELb0EEENS1_24CollectiveEpilogueBwdGQAISA_fSD_Li256ELb1ELb0EEENS1_19SingleTileSchedulerILb1ELb0ELb0ELi128EEEEEEEEEvNT_6ParamsE$_ZN4cute3eso3ESOILb1ELb0EJNS_6LayoutINS_5tupleIJNS3_IJNS_1CILi2EEES5_S5_EEES5_EEENS3_IJNS3_IJNS4_ILi1EEES5_NS4_ILi4EEEEEENS4_ILi64EEEEEEEEiEEC2ERKSD_RKi)
$_ZN7cutlass13device_kernelIN5flash19enable_sm80_to_sm89INS1_16FlashAttnBwdSm80INS1_25CollectiveMainloopBwdSm80ILi2ELi2EN4cute5tupleIJNS5_1CILi128EEES8_NS7_ILi64EEEEEENS_10bfloat16_tEfNS_4arch4Sm80ELb0ELb1ELb1ELb1ELb0ELb0ELb0ELb0ELi2ELi4ELi4ELi4ELb0EEENS1_24CollectiveEpilogueBwdGQAISA_fSD_Li256ELb1ELb0EEENS1_19SingleTileSchedulerILb1ELb0ELb0ELi128EEEEEEEEEvNT_6ParamsE$_ZN4cute3eso3ESOILb1ELb0EJNS_6LayoutINS_5tupleIJNS3_IJNS_1CILi2EEES5_S5_EEES5_EEENS3_IJNS3_IJNS4_ILi1EEES5_NS4_ILi4EEEEEENS4_ILi64EEEEEEEEiEEC2ERKSD_RKi:
[----:B------:R-:W-:Y:S02]  /*98e0*/  IADD3 R2, R25, -c[0x0][0x20], RZ ;  /* 0x8000080019027a10 */ /* 0x000fe40007ffe0ff */
[----:B------:R-:W-:-:S03]  /*98f0*/  MOV R5, 0x0 ;  /* 0x0000000000057802 */ /* 0x000fc60000000f00 */
[----:B------:R1:W-:Y:S01]  /*9900*/  STL [R2], R3 ;  /* 0x0000000302007387 */ /* 0x0003e20000100800 */
[----:B------:R-:W-:Y:S05]  /*9910*/  RET.REL.NODEC R4 `(_ZN7cutlass13device_kernelIN5flash19enable_sm80_to_sm89INS1_16FlashAttnBwdSm80INS1_25CollectiveMainloopBwdSm80ILi2ELi2EN4cute5tupleIJNS5_1CILi128EEES8_NS7_ILi64EEEEEENS_10bfloat16_tEfNS_4arch4Sm80ELb0ELb1ELb1ELb1ELb0ELb0ELb0ELb0ELi2ELi4ELi4ELi4ELb0EEENS1_24CollectiveEpilogueBwdGQAISA_fSD_Li256ELb1ELb0EEENS1_19SingleTileSchedulerILb1ELb0ELb0ELi128EEEEEEEEEvNT_6ParamsE) ;  /* 0xffff66e004007950 */ /* 0x000fea0003c3ffff */
        .type           $_ZN7cutlass13device_kernelIN5flash19enable_sm80_to_sm89INS1_16FlashAttnBwdSm80INS1_25CollectiveMainloopBwdSm80ILi2ELi2EN4cute5tupleIJNS5_1CILi128EEES8_NS7_ILi64EEEEEENS_10bfloat16_tEfNS_4arch4Sm80ELb0ELb1ELb1ELb1ELb0ELb0ELb0ELb0ELi2ELi4ELi4ELi4ELb0EEENS1_24CollectiveEpilogueBwdGQAISA_fSD_Li256ELb1ELb0EEENS1_19SingleTileSchedulerILb1ELb0ELb0ELi128EEEEEEEEEvNT_6ParamsE$_ZN4cute3eso3ESOILb1ELb0EJNS_6LayoutINS_5tupleIJNS3_IJNS_1CILi2EEES5_S5_EEES5_EEENS3_IJNS3_IJNS4_ILi1EEES5_NS4_ILi4EEEEEENS4_ILi8EEEEEEEENS_10ViewEngineIPN7cutlass10bfloat16_tEEEEEC2ERKSD_RKSI_,@function
        .size           $_ZN7cutlass13device_kernelIN5flash19enable_sm80_to_sm89INS1_16FlashAttnBwdSm80INS1_25CollectiveMainloopBwdSm80ILi2ELi2EN4cute5tupleIJNS5_1CILi128EEES8_NS7_ILi64EEEEEENS_10bfloat16_tEfNS_4arch4Sm80ELb0ELb1ELb1ELb1ELb0ELb0ELb0ELb0ELi2ELi4ELi4ELi4ELb0EEENS1_24CollectiveEpilogueBwdGQAISA_fSD_Li256ELb1ELb0EEENS1_19SingleTileSchedulerILb1ELb0ELb0ELi128EEEEEEEEEvNT_6ParamsE$_ZN4cute3eso3ESOILb1ELb0EJNS_6LayoutINS_5tupleIJNS3_IJNS_1CILi2EEES5_S5_EEES5_EEENS3_IJNS3_IJNS4_ILi1EEES5_NS4_ILi4EEEEEENS4_ILi8EEEEEEEENS_10ViewEngineIPN7cutlass10bfloat16_tEEEEEC2ERKSD_RKSI_,($_ZN7cutlass13device_kernelIN5flash19enable_sm80_to_sm89INS1_16FlashAttnBwdSm80INS1_25CollectiveMainloopBwdSm80ILi2ELi2EN4cute5tupleIJNS5_1CILi128EEES8_NS7_ILi64EEEEEENS_10bfloat16_tEfNS_4arch4Sm80ELb0ELb1ELb1ELb1ELb0ELb0ELb0ELb0ELi2ELi4ELi4ELi4ELb0EEENS1_24CollectiveEpilogueBwdGQAISA_fSD_Li256ELb1ELb0EEENS1_19SingleTileSchedulerILb1ELb0ELb0ELi128EEEEEEEEEvNT_6ParamsE$_ZN4cute3eso3ESOILb1ELb0EJNS_6LayoutINS_5tupleIJNS3_IJNS_1CILi2EEES5_S5_EEES5_EEENS3_IJNS3_IJNS4_ILi1EEES5_NS4_ILi4EEEEEENS4_ILi8EEEEEEEEiEEC2ERKSD_RKi - $_ZN7cutlass13device_kernelIN5flash19enable_sm80_to_sm89INS1_16FlashAttnBwdSm80INS1_25CollectiveMainloopBwdSm80ILi2ELi2EN4cute5tupleIJNS5_1CILi128EEES8_NS7_ILi64EEEEEENS_10bfloat16_tEfNS_4arch4Sm80ELb0ELb1ELb1ELb1ELb0ELb0ELb0ELb0ELi2ELi4ELi4ELi4ELb0EEENS1_24CollectiveEpilogueBwdGQAISA_fSD_Li256ELb1ELb0EEENS1_19SingleTileSchedulerILb1ELb0ELb0ELi128EEEEEEEEEvNT_6ParamsE$_ZN4cute3eso3ESOILb1ELb0EJNS_6LayoutINS_5tupleIJNS3_IJNS_1CILi2EEES5_S5_EEES5_EEENS3_IJNS3_IJNS4_ILi1EEES5_NS4_ILi4EEEEEENS4_ILi8EEEEEEEENS_10ViewEngineIPN7cutlass10bfloat16_tEEEEEC2ERKSD_RKSI_)
$_ZN7cutlass13device_kernelIN5flash19enable_sm80_to_sm89INS1_16FlashAttnBwdSm80INS1_25CollectiveMainloopBwdSm80ILi2ELi2EN4cute5tupleIJNS5_1CILi128EEES8_NS7_ILi64EEEEEENS_10bfloat16_tEfNS_4arch4Sm80ELb0ELb1ELb1ELb1ELb0ELb0ELb0ELb0ELi2ELi4ELi4ELi4ELb0EEENS1_24CollectiveEpilogueBwdGQAISA_fSD_Li256ELb1ELb0EEENS1_19SingleTileSchedulerILb1ELb0ELb0ELi128EEEEEEEEEvNT_6ParamsE$_ZN4cute3eso3ESOILb1ELb0EJNS_6LayoutINS_5tupleIJNS3_IJNS_1CILi2EEES5_S5_EEES5_EEENS3_IJNS3_IJNS4_ILi1EEES5_NS4_ILi4EEEEEENS4_ILi8EEEEEEEENS_10ViewEngineIPN7cutlass10bfloat16_tEEEEEC2ERKSD_RKSI_:
[----:B------:R-:W-:Y:S01]  /*9920*/  IADD3 R2, R68, -c[0x0][0x20], RZ ;  /* 0x8000080044027a10 */ /* 0x000fe20007ffe0ff */
[----:B------:R-:W-:Y:S01]  /*9930*/  IMAD.MOV.U32 R7, RZ, RZ, R3 ;  /* 0x000000ffff077224 */ /* 0x000fe200078e0003 */
[----:B------:R-:W-:-:S04]  /*9940*/  MOV R5, 0x0 ;  /* 0x0000000000057802 */ /* 0x000fc80000000f00 */
[----:B------:R1:W-:Y:S01]  /*9950*/  STL.64 [R2], R6 ;  /* 0x0000000602007387 */ /* 0x0003e20000100a00 */
[----:B------:R-:W-:Y:S05]  /*9960*/  RET.REL.NODEC R4 `(_ZN7cutlass13device_kernelIN5flash19enable_sm80_to_sm89INS1_16FlashAttnBwdSm80INS1_25CollectiveMainloopBwdSm80ILi2ELi2EN4cute5tupleIJNS5_1CILi128EEES8_NS7_ILi64EEEEEENS_10bfloat16_tEfNS_4arch4Sm80ELb0ELb1ELb1ELb1ELb0ELb0ELb0ELb0ELi2ELi4ELi4ELi4ELb0EEENS1_24CollectiveEpilogueBwdGQAISA_fSD_Li256ELb1ELb0EEENS1_19SingleTileSchedulerILb1ELb0ELb0ELi128EEEEEEEEEvNT_6ParamsE) ;  /* 0xffff669004007950 */ /* 0x000fea0003c3ffff */
        .type           $_ZN7cutlass13device_kernelIN5flash19enable_sm80_to_sm89INS1_16FlashAttnBwdSm80INS1_25CollectiveMainloopBwdSm80ILi2ELi2EN4cute5tupleIJNS5_1CILi128EEES8_NS7_ILi64EEEEEENS_10bfloat16_tEfNS_4arch4Sm80ELb0ELb1ELb1ELb1ELb0ELb0ELb0ELb0ELi2ELi4ELi4ELi4ELb0EEENS1_24CollectiveEpilogueBwdGQAISA_fSD_Li256ELb1ELb0EEENS1_19SingleTileSchedulerILb1ELb0ELb0ELi128EEEEEEEEEvNT_6ParamsE$_ZN4cute3eso3ESOILb1ELb0EJNS_6LayoutINS_5tupleIJNS3_IJNS_1CILi2EEES5_S5_EEES5_EEENS3_IJNS3_IJNS4_ILi1EEES5_NS4_ILi4EEEEEENS4_ILi8EEEEEEEEiEEC2ERKSD_RKi,@function
        .size           $_ZN7cutlass13device_kernelIN5flash19enable_sm80_to_sm89INS1_16FlashAttnBwdSm80INS1_25CollectiveMainloopBwdSm80ILi2ELi2EN4cute5tupleIJNS5_1CILi128EEES8_NS7_ILi64EEEEEENS_10bfloat16_tEfNS_4arch4Sm80ELb0ELb1ELb1ELb1ELb0ELb0ELb0ELb0ELi2ELi4ELi4ELi4ELb0EEENS1_24CollectiveEpilogueBwdGQAISA_fSD_Li256ELb1ELb0EEENS1_19SingleTileSchedulerILb1ELb0ELb0ELi128EEEEEEEEEvNT_6ParamsE$_ZN4cute3eso3ESOILb1ELb0EJNS_6LayoutINS_5tupleIJNS3_IJNS_1CILi2EEES5_S5_EEES5_EEENS3_IJNS3_IJNS4_ILi1EEES5_NS4_ILi4EEEEEENS4_ILi8EEEEEEEEiEEC2ERKSD_RKi,($_ZN7cutlass13device_kernelIN5flash19enable_sm80_to_sm89INS1_16FlashAttnBwdSm80INS1_25CollectiveMainloopBwdSm80ILi2ELi2EN4cute5tupleIJNS5_1CILi128EEES8_NS7_ILi64EEEEEENS_10bfloat16_tEfNS_4arch4Sm80ELb0ELb1ELb1ELb1ELb0ELb0ELb0ELb0ELi2ELi4ELi4ELi4ELb0EEENS1_24CollectiveEpilogueBwdGQAISA_fSD_Li256ELb1ELb0EEENS1_19SingleTileSchedulerILb1ELb0ELb0ELi128EEEEEEEEEvNT_6ParamsE$_ZN4cute3eso3ESOILb1ELb0EJNS_6LayoutINS_5tupleIJNS3_IJNS_1CILi4EEENS4_ILi1EEEEEEEEENS3_IJNS3_IJS6_NS4_ILi0EEEEEEEEEEENS_10ViewEngineINS_8gmem_ptrIPKfEEEEEEC2ERKSC_RKSI_ - $_ZN7cutlass13device_kernelIN5flash19enable_sm80_to_sm89INS1_16FlashAttnBwdSm80INS1_25CollectiveMainloopBwdSm80ILi2ELi2EN4cute5tupleIJNS5_1CILi128EEES8_NS7_ILi64EEEEEENS_10bfloat16_tEfNS_4arch4Sm80ELb0ELb1ELb1ELb1ELb0ELb0ELb0ELb0ELi2ELi4ELi4ELi4ELb0EEENS1_24CollectiveEpilogueBwdGQAISA_fSD_Li256ELb1ELb0EEENS1_19SingleTileSchedulerILb1ELb0ELb0ELi128EEEEEEEEEvNT_6ParamsE$_ZN4cute3eso3ESOILb1ELb0EJNS_6LayoutINS_5tupleIJNS3_IJNS_1CILi2EEES5_S5_EEES5_EEENS3_IJNS3_IJNS4_ILi1EEES5_NS4_ILi4EEEEEENS4_ILi8EEEEEEEEiEEC2ERKSD_RKi)
$_ZN7cutlass13device_kernelIN5flash19enable_sm80_to_sm89INS1_16FlashAttnBwdSm80INS1_25CollectiveMainloopBwdSm80ILi2ELi2EN4cute5tupleIJNS5_1CILi128EEES8_NS7_ILi64EEEEEENS_10bfloat16_tEfNS_4arch4Sm80ELb0ELb1ELb1ELb1ELb0ELb0ELb0ELb0ELi2ELi4ELi4ELi4ELb0EEENS1_24CollectiveEpilogueBwdGQAISA_fSD_Li256ELb1ELb0EEENS1_19SingleTileSchedulerILb1ELb0ELb0ELi128EEEEEEEEEvNT_6ParamsE$_ZN4cute3eso3ESOILb1ELb0EJNS_6LayoutINS_5tupleIJNS3_IJNS_1CILi2EEES5_S5_EEES5_EEENS3_IJNS3_IJNS4_ILi1EEES5_NS4_ILi4EEEEEENS4_ILi8EEEEEEEEiEEC2ERKSD_RKi:
[----:B------:R-:W-:Y:S02]  /*9970*/  IADD3 R2, R68, -c[0x0][0x20], RZ ;  /* 0x8000080044027a10 */ /* 0x000fe40007ffe0ff */
[----:B------:R-:W-:-:S03]  /*9980*/  MOV R5, 0x0 ;  /* 0x0000000000057802 */ /* 0x000fc60000000f00 */
[----:B------:R1:W-:Y:S01]  /*9990*/  STL [R2], R3 ;  /* 0x0000000302007387 */ /* 0x0003e20000100800 */
[----:B------:R-:W-:Y:S05]  /*99a0*/  RET.REL.NODEC R4 `(_ZN7cutlass13device_kernelIN5flash19enable_sm80_to_sm89INS1_16FlashAttnBwdSm80INS1_25CollectiveMainloopBwdSm80ILi2ELi2EN4cute5tupleIJNS5_1CILi128EEES8_NS7_ILi64EEEEEENS_10bfloat16_tEfNS_4arch4Sm80ELb0ELb1ELb1ELb1ELb0ELb0ELb0ELb0ELi2ELi4ELi4ELi4ELb0EEENS1_24CollectiveEpilogueBwdGQAISA_fSD_Li256ELb1ELb0EEENS1_19SingleTileSchedulerILb1ELb0ELb0ELi128EEEEEEEEEvNT_6ParamsE) ;  /* 0xffff665004007950 */ /* 0x000fea0003c3ffff */
        .type           $_ZN7cutlass13device_kernelIN5flash19enable_sm80_to_sm89INS1_16FlashAttnBwdSm80INS1_25CollectiveMainloopBwdSm80ILi2ELi2EN4cute5tupleIJNS5_1CILi128EEES8_NS7_ILi64EEEEEENS_10bfloat16_tEfNS_4arch4Sm80ELb0ELb1ELb1ELb1ELb0ELb0ELb0ELb0ELi2ELi4ELi4ELi4ELb0EEENS1_24CollectiveEpilogueBwdGQAISA_fSD_Li256ELb1ELb0EEENS1_19SingleTileSchedulerILb1ELb0ELb0ELi128EEEEEEEEEvNT_6ParamsE$_ZN4cute3eso3ESOILb1ELb0EJNS_6LayoutINS_5tupleIJNS3_IJNS_1CILi4EEENS4_ILi1EEEEEEEEENS3_IJNS3_IJS6_NS4_ILi0EEEEEEEEEEENS_10ViewEngineINS_8gmem_ptrIPKfEEEEEEC2ERKSC_RKSI_,@function
        .size           $_ZN7cutlass13device_kernelIN5flash19enable_sm80_to_sm89INS1_16FlashAttnBwdSm80INS1_25CollectiveMainloopBwdSm80ILi2ELi2EN4cute5tupleIJNS5_1CILi128EEES8_NS7_ILi64EEEEEENS_10bfloat16_tEfNS_4arch4Sm80ELb0ELb1ELb1ELb1ELb0ELb0ELb0ELb0ELi2ELi4ELi4ELi4ELb0EEENS1_24CollectiveEpilogueBwdGQAISA_fSD_Li256ELb1ELb0EEENS1_19SingleTileSchedulerILb1ELb0ELb0ELi128EEEEEEEEEvNT_6ParamsE$_ZN4cute3eso3ESOILb1ELb0EJNS_6LayoutINS_5tupleIJNS3_IJNS_1CILi4EEENS4_ILi1EEEEEEEEENS3_IJNS3_IJS6_NS4_ILi0EEEEEEEEEEENS_10ViewEngineINS_8gmem_ptrIPKfEEEEEEC2ERKSC_RKSI_,($_ZN7cutlass13device_kernelIN5flash19enable_sm80_to_sm89INS1_16FlashAttnBwdSm80INS1_25CollectiveMainloopBwdSm80ILi2ELi2EN4cute5tupleIJNS5_1CILi128EEES8_NS7_ILi64EEEEEENS_10bfloat16_tEfNS_4arch4Sm80ELb0ELb1ELb1ELb1ELb0ELb0ELb0ELb0ELi2ELi4ELi4ELi4ELb0EEENS1_24CollectiveEpilogueBwdGQAISA_fSD_Li256ELb1ELb0EEENS1_19SingleTileSchedulerILb1ELb0ELb0ELi128EEEEEEEEEvNT_6ParamsE$_ZN4cute3eso3ESOILb1ELb0EJNS_6LayoutINS_5tupleIJNS3_IJNS_1CILi4EEENS4_ILi1EEEEEEEEENS3_IJNS3_IJS6_NS4_ILi0EEEEEEEEEEENS_10ViewEngineINS_8smem_ptrIPfEEEEEEC2ERKSC_RKSH_ - $_ZN7cutlass13device_kernelIN5flash19enable_sm80_to_sm89INS1_16FlashAttnBwdSm80INS1_25CollectiveMainloopBwdSm80ILi2ELi2EN4cute5tupleIJNS5_1CILi128EEES8_NS7_ILi64EEEEEENS_10bfloat16_tEfNS_4arch4Sm80ELb0ELb1ELb1ELb1ELb0ELb0ELb0ELb0ELi2ELi4ELi4ELi4ELb0EEENS1_24CollectiveEpilogueBwdGQAISA_fSD_Li256ELb1ELb0EEENS1_19SingleTileSchedulerILb1ELb0ELb0ELi128EEEEEEEEEvNT_6ParamsE$_ZN4cute3eso3ESOILb1ELb0EJNS_6LayoutINS_5tupleIJNS3_IJNS_1CILi4EEENS4_ILi1EEEEEEEEENS3_IJNS3_IJS6_NS4_ILi0EEEEEEEEEEENS_10ViewEngineINS_8gmem_ptrIPKfEEEEEEC2ERKSC_RKSI_)
$_ZN7cutlass13device_kernelIN5flash19enable_sm80_to_sm89INS1_16FlashAttnBwdSm80INS1_25CollectiveMainloopBwdSm80ILi2ELi2EN4cute5tupleIJNS5_1CILi128EEES8_NS7_ILi64EEEEEENS_10bfloat16_tEfNS_4arch4Sm80ELb0ELb1ELb1ELb1ELb0ELb0ELb0ELb0ELi2ELi4ELi4ELi4ELb0EEENS1_24CollectiveEpilogueBwdGQAISA_fSD_Li256ELb1ELb0EEENS1_19SingleTileSchedulerILb1ELb0ELb0ELi128EEEEEEEEEvNT_6ParamsE$_ZN4cute3eso3ESOILb1ELb0EJNS_6LayoutINS_5tupleIJNS3_IJNS_1CILi4EEENS4_ILi1EEEEEEEEENS3_IJNS3_IJS6_NS4_ILi0EEEEEEEEEEENS_10ViewEngineINS_8gmem_ptrIPKfEEEEEEC2ERKSC_RKSI_:
[----:B------:R-:W-:Y:S02]  /*99b0*/  IADD3 R4, R13, -c[0x0][0x20], RZ ;  /* 0x800008000d047a10 */ /* 0x000fe40007ffe0ff */
[----:B------:R-:W-:-:S03]  /*99c0*/  MOV R9, 0x0 ;  /* 0x0000000000097802 */ /* 0x000fc60000000f00 */
[----:B------:R1:W-:Y:S01]  /*99d0*/  STL.64 [R4], R2 ;  /* 0x0000000204007387 */ /* 0x0003e20000100a00 */
[----:B------:R-:W-:Y:S05]  /*99e0*/  RET.REL.NODEC R8 `(_ZN7cutlass13device_kernelIN5flash19enable_sm80_to_sm89INS1_16FlashAttnBwdSm80INS1_25CollectiveMainloopBwdSm80ILi2ELi2EN4cute5tupleIJNS5_1CILi128EEES8_NS7_ILi64EEEEEENS_10bfloat16_tEfNS_4arch4Sm80ELb0ELb1ELb1ELb1ELb0ELb0ELb0ELb0ELi2ELi4ELi4ELi4ELb0EEENS1_24CollectiveEpilogueBwdGQAISA_fSD_Li256ELb1ELb0EEENS1_19SingleTileSchedulerILb1ELb0ELb0ELi128EEEEEEEEEvNT_6ParamsE) ;  /* 0xffff661008007950 */ /* 0x000fea0003c3ffff */
        .type           $_ZN7cutlass13device_kernelIN5flash19enable_sm80_to_sm89INS1_16FlashAttnBwdSm80INS1_25CollectiveMainloopBwdSm80ILi2ELi2EN4cute5tupleIJNS5_1CILi128EEES8_NS7_ILi64EEEEEENS_10bfloat16_tEfNS_4arch4Sm80ELb0ELb1ELb1ELb1ELb0ELb0ELb0ELb0ELi2ELi4ELi4ELi4ELb0EEENS1_24CollectiveEpilogueBwdGQAISA_fSD_Li256ELb1ELb0EEENS1_19SingleTileSchedulerILb1ELb0ELb0ELi128EEEEEEEEEvNT_6ParamsE$_ZN4cute3eso3ESOILb1ELb0EJNS_6LayoutINS_5tupleIJNS3_IJNS_1CILi4EEENS4_ILi1EEEEEEEEENS3_IJNS3_IJS6_NS4_ILi0EEEEEEEEEEENS_10ViewEngineINS_8smem_ptrIPfEEEEEEC2ERKSC_RKSH_,@function
        .size           $_ZN7cutlass13device_kernelIN5flash19enable_sm80_to_sm89INS1_16FlashAttnBwdSm80INS1_25CollectiveMainloopBwdSm80ILi2ELi2EN4cute5tupleIJNS5_1CILi128EEES8_NS7_ILi64EEEEEENS_10bfloat16_tEfNS_4arch4Sm80ELb0ELb1ELb1ELb1ELb0ELb0ELb0ELb0ELi2ELi4ELi4ELi4ELb0EEENS1_24CollectiveEpilogueBwdGQAISA_fSD_Li256ELb1ELb0EEENS1_19SingleTileSchedulerILb1ELb0ELb0ELi128EEEEEEEEEvNT_6ParamsE$_ZN4cute3eso3ESOILb1ELb0EJNS_6LayoutINS_5tupleIJNS3_IJNS_1CILi4EEENS4_ILi1EEEEEEEEENS3_IJNS3_IJS6_NS4_ILi0EEEEEEEEEEENS_10ViewEngineINS_8smem_ptrIPfEEEEEEC2ERKSC_RKSH_,($_ZN7cutlass13device_kernelIN5flash19enable_sm80_to_sm89INS1_16FlashAttnBwdSm80INS1_25CollectiveMainloopBwdSm80ILi2ELi2EN4cute5tupleIJNS5_1CILi128EEES8_NS7_ILi64EEEEEENS_10bfloat16_tEfNS_4arch4Sm80ELb0ELb1ELb1ELb1ELb0ELb0ELb0ELb0ELi2ELi4ELi4ELi4ELb0EEENS1_24CollectiveEpilogueBwdGQAISA_fSD_Li256ELb1ELb0EEENS1_19SingleTileSchedulerILb1ELb0ELb0ELi128EEEEEEEEEvNT_6ParamsE$_ZN4cute3eso3ESOILb1ELb0EJNS_6LayoutINS_5tupleIJNS3_IJNS_1CILi4EEENS4_ILi1EEEEEEEEENS3_IJNS3_IJS6_NS4_ILi0EEEEEEEEEEENS_10ViewEngineIPjEEEEC2ERKSC_RKSF_ - $_ZN7cutlass13device_kernelIN5flash19enable_sm80_to_sm89INS1_16FlashAttnBwdSm80INS1_25CollectiveMainloopBwdSm80ILi2ELi2EN4cute5tupleIJNS5_1CILi128EEES8_NS7_ILi64EEEEEENS_10bfloat16_tEfNS_4arch4Sm80ELb0ELb1ELb1ELb1ELb0ELb0ELb0ELb0ELi2ELi4ELi4ELi4ELb0EEENS1_24CollectiveEpilogueBwdGQAISA_fSD_Li256ELb1ELb0EEENS1_19SingleTileSchedulerILb1ELb0ELb0ELi128EEEEEEEEEvNT_6ParamsE$_ZN4cute3eso3ESOILb1ELb0EJNS_6LayoutINS_5tupleIJNS3_IJNS_1CILi4EEENS4_ILi1EEEEEEEEENS3_IJNS3_IJS6_NS4_ILi0EEEEEEEEEEENS_10ViewEngineINS_8smem_ptrIPfEEEEEEC2ERKSC_RKSH_)
$_ZN7cutlass13device_kernelIN5flash19enable_sm80_to_sm89INS1_16FlashAttnBwdSm80INS1_25CollectiveMainloopBwdSm80ILi2ELi2EN4cute5tupleIJNS5_1CILi128EEES8_NS7_ILi64EEEEEENS_10bfloat16_tEfNS_4arch4Sm80ELb0ELb1ELb1ELb1ELb0ELb0ELb0ELb0ELi2ELi4ELi4ELi4ELb0EEENS1_24CollectiveEpilogueBwdGQAISA_fSD_Li256ELb1ELb0EEENS1_19SingleTileSchedulerILb1ELb0ELb0ELi128EEEEEEEEEvNT_6ParamsE$_ZN4cute3eso3ESOILb1ELb0EJNS_6LayoutINS_5tupleIJNS3_IJNS_1CILi4EEENS4_ILi1EEEEEEEEENS3_IJNS3_IJS6_NS4_ILi0EEEEEEEEEEENS_10ViewEngineINS_8smem_ptrIPfEEEEEEC2ERKSC_RKSH_:
[----:B------:R-:W-:Y:S02]  /*99f0*/  IADD3 R6, R13, -c[0x0][0x20], RZ ;  /* 0x800008000d067a10 */ /* 0x000fe40007ffe0ff */
[----:B------:R-:W-:-:S03]  /*9a00*/  MOV R9, 0x0 ;  /* 0x0000000000097802 */ /* 0x000fc60000000f00 */
[----:B------:R1:W-:Y:S01]  /*9a10*/  STL.64 [R6], R2 ;  /* 0x0000000206007387 */ /* 0x0003e20000100a00 */
[----:B------:R-:W-:Y:S05]  /*9a20*/  RET.REL.NODEC R8 `(_ZN7cutlass13device_kernelIN5flash19enable_sm80_to_sm89INS1_16FlashAttnBwdSm80INS1_25CollectiveMainloopBwdSm80ILi2ELi2EN4cute5tupleIJNS5_1CILi128EEES8_NS7_ILi64EEEEEENS_10bfloat16_tEfNS_4arch4Sm80ELb0ELb1ELb1ELb1ELb0ELb0ELb0ELb0ELi2ELi4ELi4ELi4ELb0EEENS1_24CollectiveEpilogueBwdGQAISA_fSD_Li256ELb1ELb0EEENS1_19SingleTileSchedulerILb1ELb0ELb0ELi128EEEEEEEEEvNT_6ParamsE) ;  /* 0xffff65d008007950 */ /* 0x000fea0003c3ffff */
        .type           $_ZN7cutlass13device_kernelIN5flash19enable_sm80_to_sm89INS1_16FlashAttnBwdSm80INS1_25CollectiveMainloopBwdSm80ILi2ELi2EN4cute5tupleIJNS5_1CILi128EEES8_NS7_ILi64EEEEEENS_10bfloat16_tEfNS_4arch4Sm80ELb0ELb1ELb1ELb1ELb0ELb0ELb0ELb0ELi2ELi4ELi4ELi4ELb0EEENS1_24CollectiveEpilogueBwdGQAISA_fSD_Li256ELb1ELb0EEENS1_19SingleTileSchedulerILb1ELb0ELb0ELi128EEEEEEEEEvNT_6ParamsE$_ZN4cute3eso3ESOILb1ELb0EJNS_6LayoutINS_5tupleIJNS3_IJNS_1CILi4EEENS4_ILi1EEEEEEEEENS3_IJNS3_IJS6_NS4_ILi0EEEEEEEEEEENS_10ViewEngineIPjEEEEC2ERKSC_RKSF_,@function
        .size           $_ZN7cutlass13device_kernelIN5flash19enable_sm80_to_sm89INS1_16FlashAttnBwdSm80INS1_25CollectiveMainloopBwdSm80ILi2ELi2EN4cute5tupleIJNS5_1CILi128EEES8_NS7_ILi64EEEEEENS_10bfloat16_tEfNS_4arch4Sm80ELb0ELb1ELb1ELb1ELb0ELb0ELb0ELb0ELi2ELi4ELi4ELi4ELb0EEENS1_24CollectiveEpilogueBwdGQAISA_fSD_Li256ELb1ELb0EEENS1_19SingleTileSchedulerILb1ELb0ELb0ELi128EEEEEEEEEvNT_6ParamsE$_ZN4cute3eso3ESOILb1ELb0EJNS_6LayoutINS_5tupleIJNS3_IJNS_1CILi4EEENS4_ILi1EEEEEEEEENS3_IJNS3_IJS6_NS4_ILi0EEEEEEEEEEENS_10ViewEngineIPjEEEEC2ERKSC_RKSF_,($_ZN7cutlass13device_kernelIN5flash19enable_sm80_to_sm89INS1_16FlashAttnBwdSm80INS1_25CollectiveMainloopBwdSm80ILi2ELi2EN4cute5tupleIJNS5_1CILi128EEES8_NS7_ILi64EEEEEENS_10bfloat16_tEfNS_4arch4Sm80ELb0ELb1ELb1ELb1ELb0ELb0ELb0ELb0ELi2ELi4ELi4ELi4ELb0EEENS1_24CollectiveEpilogueBwdGQAISA_fSD_Li256ELb1ELb0EEENS1_19SingleTileSchedulerILb1ELb0ELb0ELi128EEEEEEEEEvNT_6ParamsE$_ZN4cute3eso3ESOILb1ELb0EJNS_6LayoutINS_5tupleIJNS3_IJNS_1CILi4EEENS4_ILi1EEEEEES6_EEENS3_IJNS3_IJS6_NS4_ILi0EEEEEES9_EEEEENS_10ViewEngineINS_8gmem_ptrIPKfEEEEEEC2ERKSC_RKSI_ - $_ZN7cutlass13device_kernelIN5flash19enable_sm80_to_sm89INS1_16FlashAttnBwdSm80INS1_25CollectiveMainloopBwdSm80ILi2ELi2EN4cute5tupleIJNS5_1CILi128EEES8_NS7_ILi64EEEEEENS_10bfloat16_tEfNS_4arch4Sm80ELb0ELb1ELb1ELb1ELb0ELb0ELb0ELb0ELi2ELi4ELi4ELi4ELb0EEENS1_24CollectiveEpilogueBwdGQAISA_fSD_Li256ELb1ELb0EEENS1_19SingleTileSchedulerILb1ELb0ELb0ELi128EEEEEEEEEvNT_6ParamsE$_ZN4cute3eso3ESOILb1ELb0EJNS_6LayoutINS_5tupleIJNS3_IJNS_1CILi4EEENS4_ILi1EEEEEEEEENS3_IJNS3_IJS6_NS4_ILi0EEEEEEEEEEENS_10ViewEngineIPjEEEEC2ERKSC_RKSF_)
$_ZN7cutlass13device_kernelIN5flash19enable_sm80_to_sm89INS1_16FlashAttnBwdSm80INS1_25CollectiveMainloopBwdSm80ILi2ELi2EN4cute5tupleIJNS5_1CILi128EEES8_NS7_ILi64EEEEEENS_10bfloat16_tEfNS_4arch4Sm80ELb0ELb1ELb1ELb1ELb0ELb0ELb0ELb0ELi2ELi4ELi4ELi4ELb0EEENS1_24CollectiveEpilogueBwdGQAISA_fSD_Li256ELb1ELb0EEENS1_19SingleTileSchedulerILb1ELb0ELb0ELi128EEEEEEEEEvNT_6ParamsE$_ZN4cute3eso3ESOILb1ELb0EJNS_6LayoutINS_5tupleIJNS3_IJNS_1CILi4EEENS4_ILi1EEEEEEEEENS3_IJNS3_IJS6_NS4_ILi0EEEEEEEEEEENS_10ViewEngineIPjEEEEC2ERKSC_RKSF_:
[----:B------:R-:W-:Y:S02]  /*9a30*/  IADD3 R2, R68, -c[0x0][0x20], RZ ;  /* 0x8000080044027a10 */ /* 0x000fe40007ffe0ff */
[----:B------:R-:W-:-:S03]  /*9a40*/  MOV R5, 0x0 ;  /* 0x0000000000057802 */ /* 0x000fc60000000f00 */
[----:B------:R1:W-:Y:S01]  /*9a50*/  STL.64 [R2], R12 ;  /* 0x0000000c02007387 */ /* 0x0003e20000100a00 */
[----:B------:R-:W-:Y:S05]  /*9a60*/  RET.REL.NODEC R4 `(_ZN7cutlass13device_kernelIN5flash19enable_sm80_to_sm89INS1_16FlashAttnBwdSm80INS1_25CollectiveMainloopBwdSm80ILi2ELi2EN4cute5tupleIJNS5_1CILi128EEES8_NS7_ILi64EEEEEENS_10bfloat16_tEfNS_4arch4Sm80ELb0ELb1ELb1ELb1ELb0ELb0ELb0ELb0ELi2ELi4ELi4ELi4ELb0EEENS1_24CollectiveEpilogueBwdGQAISA_fSD_Li256ELb1ELb0EEENS1_19SingleTileSchedulerILb1ELb0ELb0ELi128EEEEEEEEEvNT_6ParamsE) ;  /* 0xffff659004007950 */ /* 0x000fea0003c3ffff */
        .type           $_ZN7cutlass13device_kernelIN5flash19enable_sm80_to_sm89INS1_16FlashAttnBwdSm80INS1_25CollectiveMainloopBwdSm80ILi2ELi2EN4cute5tupleIJNS5_1CILi128EEES8_NS7_ILi64EEEEEENS_10bfloat16_tEfNS_4arch4Sm80ELb0ELb1ELb1ELb1ELb0ELb0ELb0ELb0ELi2ELi4ELi4ELi4ELb0EEENS1_24CollectiveEpilogueBwdGQAISA_fSD_Li256ELb1ELb0EEENS1_19SingleTileSchedulerILb1ELb0ELb0ELi128EEEEEEEEEvNT_6ParamsE$_ZN4cute3eso3ESOILb1ELb0EJNS_6LayoutINS_5tupleIJNS3_IJNS_1CILi4EEENS4_ILi1EEEEEES6_EEENS3_IJNS3_IJS6_NS4_ILi0EEEEEES9_EEEEENS_10ViewEngineINS_8gmem_ptrIPKfEEEEEEC2ERKSC_RKSI_,@function
        .size           $_ZN7cutlass13device_kernelIN5flash19enable_sm80_to_sm89INS1_16FlashAttnBwdSm80INS1_25CollectiveMainloopBwdSm80ILi2ELi2EN4cute5tupleIJNS5_1CILi128EEES8_NS7_ILi64EEEEEENS_10bfloat16_tEfNS_4arch4Sm80ELb0ELb1ELb1ELb1ELb0ELb0ELb0ELb0ELi2ELi4ELi4ELi4ELb0EEENS1_24CollectiveEpilogueBwdGQAISA_fSD_Li256ELb1ELb0EEENS1_19SingleTileSchedulerILb1ELb0ELb0ELi128EEEEEEEEEvNT_6ParamsE$_ZN4cute3eso3ESOILb1ELb0EJNS_6LayoutINS_5tupleIJNS3_IJNS_1CILi4EEENS4_ILi1EEEEEES6_EEENS3_IJNS3_IJS6_NS4_ILi0EEEEEES9_EEEEENS_10ViewEngineINS_8gmem_ptrIPKfEEEEEEC2ERKSC_RKSI_,($_ZN7cutlass13device_kernelIN5flash19enable_sm80_to_sm89INS1_16FlashAttnBwdSm80INS1_25CollectiveMainloopBwdSm80ILi2ELi2EN4cute5tupleIJNS5_1CILi128EEES8_NS7_ILi64EEEEEENS_10bfloat16_tEfNS_4arch4Sm80ELb0ELb1ELb1ELb1ELb0ELb0ELb0ELb0ELi2ELi4ELi4ELi4ELb0EEENS1_24CollectiveEpilogueBwdGQAISA_fSD_Li256ELb1ELb0EEENS1_19SingleTileSchedulerILb1ELb0ELb0ELi128EEEEEEEEEvNT_6ParamsE$_ZN4cute3eso3ESOILb1ELb0EJNS_6LayoutINS_5tupleIJNS3_IJNS_1CILi4EEENS4_ILi1EEEEEES6_EEENS3_IJNS3_IJS6_NS4_ILi0EEEEEES9_EEEEENS_10ViewEngineINS_8smem_ptrIPfEEEEEEC2ERKSC_RKSH_ - $_ZN7cutlass13device_kernelIN5flash19enable_sm80_to_sm89INS1_16FlashAttnBwdSm80INS1_25CollectiveMainloopBwdSm80ILi2ELi2EN4cute5tupleIJNS5_1CILi128EEES8_NS7_ILi64EEEEEENS_10bfloat16_tEfNS_4arch4Sm80ELb0ELb1ELb1ELb1ELb0ELb0ELb0ELb0ELi2ELi4ELi4ELi4ELb0EEENS1_24CollectiveEpilogueBwdGQAISA_fSD_Li256ELb1ELb0EEENS1_19SingleTileSchedulerILb1ELb0ELb0ELi128EEEEEEEEEvNT_6ParamsE$_ZN4cute3eso3ESOILb1ELb0EJNS_6LayoutINS_5tupleIJNS3_IJNS_1CILi4EEENS4_ILi1EEEEEES6_EEENS3_IJNS3_IJS6_NS4_ILi0EEEEEES9_EEEEENS_10ViewEngineINS_8gmem_ptrIPKfEEEEEEC2ERKSC_RKSI_)
$_ZN7cutlass13device_kernelIN5flash19enable_sm80_to_sm89INS1_16FlashAttnBwdSm80INS1_25CollectiveMainloopBwdSm80ILi2ELi2EN4cute5tupleIJNS5_1CILi128EEES8_NS7_ILi64EEEEEENS_10bfloat16_tEfNS_4arch4Sm80ELb0ELb1ELb1ELb1ELb0ELb0ELb0ELb0ELi2ELi4ELi4ELi4ELb0EEENS1_24CollectiveEpilogueBwdGQAISA_fSD_Li256ELb1ELb0EEENS1_19SingleTileSchedulerILb1ELb0ELb0ELi128EEEEEEEEEvNT_6ParamsE$_ZN4cute3eso3ESOILb1ELb0EJNS_6LayoutINS_5tupleIJNS3_IJNS_1CILi4EEENS4_ILi1EEEEEES6_EEENS3_IJNS3_IJS6_NS4_ILi0EEEEEES9_EEEEENS_10ViewEngineINS_8gmem_ptrIPKfEEEEEEC2ERKSC_RKSI_:
[----:B------:R-:W-:Y:S02]  /*9a70*/  IADD3 R4, R15, -c[0x0][0x20], RZ ;  /* 0x800008000f047a10 */ /* 0x000fe40007ffe0ff */
[----:B------:R-:W-:-:S03]  /*9a80*/  MOV R7, 0x0 ;  /* 0x0000000000077802 */ /* 0x000fc60000000f00 */
[----:B------:R1:W-:Y:S01]  /*9a90*/  STL.64 [R4], R2 ;  /* 0x0000000204007387 */ /* 0x0003e20000100a00 */
[----:B------:R-:W-:Y:S05]  /*9aa0*/  RET.REL.NODEC R6 `(_ZN7cutlass13device_kernelIN5flash19enable_sm80_to_sm89INS1_16FlashAttnBwdSm80INS1_25CollectiveMainloopBwdSm80ILi2ELi2EN4cute5tupleIJNS5_1CILi128EEES8_NS7_ILi64EEEEEENS_10bfloat16_tEfNS_4arch4Sm80ELb0ELb1ELb1ELb1ELb0ELb0ELb0ELb0ELi2ELi4ELi4ELi4ELb0EEENS1_24CollectiveEpilogueBwdGQAISA_fSD_Li256ELb1ELb0EEENS1_19SingleTileSchedulerILb1ELb0ELb0ELi128EEEEEEEEEvNT_6ParamsE) ;  /* 0xffff655006007950 */ /* 0x000fea0003c3ffff */
        .type           $_ZN7cutlass13device_kernelIN5flash19enable_sm80_to_sm89INS1_16FlashAttnBwdSm80INS1_25CollectiveMainloopBwdSm80ILi2ELi2EN4cute5tupleIJNS5_1CILi128EEES8_NS7_ILi64EEEEEENS_10bfloat16_tEfNS_4arch4Sm80ELb0ELb1ELb1ELb1ELb0ELb0ELb0ELb0ELi2ELi4ELi4ELi4ELb0EEENS1_24CollectiveEpilogueBwdGQAISA_fSD_Li256ELb1ELb0EEENS1_19SingleTileSchedulerILb1ELb0ELb0ELi128EEEEEEEEEvNT_6ParamsE$_ZN4cute3eso3ESOILb1ELb0EJNS_6LayoutINS_5tupleIJNS3_IJNS_1CILi4EEENS4_ILi1EEEEEES6_EEENS3_IJNS3_IJS6_NS4_ILi0EEEEEES9_EEEEENS_10ViewEngineINS_8smem_ptrIPfEEEEEEC2ERKSC_RKSH_,@function
        .size           $_ZN7cutlass13device_kernelIN5flash19enable_sm80_to_sm89INS1_16FlashAttnBwdSm80INS1_25CollectiveMainloopBwdSm80ILi2ELi2EN4cute5tupleIJNS5_1CILi128EEES8_NS7_ILi64EEEEEENS_10bfloat16_tEfNS_4arch4Sm80ELb0ELb1ELb1ELb1ELb0ELb0ELb0ELb0ELi2ELi4ELi4ELi4ELb0EEENS1_24CollectiveEpilogueBwdGQAISA_fSD_Li256ELb1ELb0EEENS1_19SingleTileSchedulerILb1ELb0ELb0ELi128EEEEEEEEEvNT_6ParamsE$_ZN4cute3eso3ESOILb1ELb0EJNS_6LayoutINS_5tupleIJNS3_IJNS_1CILi4EEENS4_ILi1EEEEEES6_EEENS3_IJNS3_IJS6_NS4_ILi0EEEEEES9_EEEEENS_10ViewEngineINS_8smem_ptrIPfEEEEEEC2ERKSC_RKSH_,($_ZN7cutlass13device_kernelIN5flash19enable_sm80_to_sm89INS1_16FlashAttnBwdSm80INS1_25CollectiveMainloopBwdSm80ILi2ELi2EN4cute5tupleIJNS5_1CILi128EEES8_NS7_ILi64EEEEEENS_10bfloat16_tEfNS_4arch4Sm80ELb0ELb1ELb1ELb1ELb0ELb0ELb0ELb0ELi2ELi4ELi4ELi4ELb0EEENS1_24CollectiveEpilogueBwdGQAISA_fSD_Li256ELb1ELb0EEENS1_19SingleTileSchedulerILb1ELb0ELb0ELi128EEEEEEEEEvNT_6ParamsE$_ZN4cute3eso3ESOILb1ELb0EJNS_6LayoutINS_5tupleIJNS3_IJNS_1CILi4EEENS4_ILi1EEEEEES6_EEENS3_IJNS3_IJS6_NS4_ILi0EEEEEES9_EEEEEiEEC2ERKSC_RKi - $_ZN7cutlass13device_kernelIN5flash19enable_sm80_to_sm89INS1_16FlashAttnBwdSm80INS1_25CollectiveMainloopBwdSm80ILi2ELi2EN4cute5tupleIJNS5_1CILi128EEES8_NS7_ILi64EEEEEENS_10bfloat16_tEfNS_4arch4Sm80ELb0ELb1ELb1ELb1ELb0ELb0ELb0ELb0ELi2ELi4ELi4ELi4ELb0EEENS1_24CollectiveEpilogueBwdGQAISA_fSD_Li256ELb1ELb0EEENS1_19SingleTileSchedulerILb1ELb0ELb0ELi128EEEEEEEEEvNT_6ParamsE$_ZN4cute3eso3ESOILb1ELb0EJNS_6LayoutINS_5tupleIJNS3_IJNS_1CILi4EEENS4_ILi1EEEEEES6_EEENS3_IJNS3_IJS6_NS4_ILi0EEEEEES9_EEEEENS_10ViewEngineINS_8smem_ptrIPfEEEEEEC2ERKSC_RKSH_)
$_ZN7cutlass13device_kernelIN5flash19enable_sm80_to_sm89INS1_16FlashAttnBwdSm80INS1_25CollectiveMainloopBwdSm80ILi2ELi2EN4cute5tupleIJNS5_1CILi128EEES8_NS7_ILi64EEEEEENS_10bfloat16_tEfNS_4arch4Sm80ELb0ELb1ELb1ELb1ELb0ELb0ELb0ELb0ELi2ELi4ELi4ELi4ELb0EEENS1_24CollectiveEpilogueBwdGQAISA_fSD_Li256ELb1ELb0EEENS1_19SingleTileSchedulerILb1ELb0ELb0ELi128EEEEEEEEEvNT_6ParamsE$_ZN4cute3eso3ESOILb1ELb0EJNS_6LayoutINS_5tupleIJNS3_IJNS_1CILi4EEENS4_ILi1EEEEEES6_EEENS3_IJNS3_IJS6_NS4_ILi0EEEEEES9_EEEEENS_10ViewEngineINS_8smem_ptrIPfEEEEEEC2ERKSC_RKSH_:
[----:B------:R-:W-:Y:S02]  /*9ab0*/  IADD3 R6, R15, -c[0x0][0x20], RZ ;  /* 0x800008000f067a10 */ /* 0x000fe40007ffe0ff */
[----:B------:R-:W-:-:S03]  /*9ac0*/  MOV R9, 0x0 ;  /* 0x0000000000097802 */ /* 0x000fc60000000f00 */
[----:B------:R1:W-:Y:S01]  /*9ad0*/  STL.64 [R6], R2 ;  /* 0x0000000206007387 */ /* 0x0003e20000100a00 */
[----:B------:R-:W-:Y:S05]  /*9ae0*/  RET.REL.NODEC R8 `(_ZN7cutlass13device_kernelIN5flash19enable_sm80_to_sm89INS1_16FlashAttnBwdSm80INS1_25CollectiveMainloopBwdSm80ILi2ELi2EN4cute5tupleIJNS5_1CILi128EEES8_NS7_ILi64EEEEEENS_10bfloat16_tEfNS_4arch4Sm80ELb0ELb1ELb1ELb1ELb0ELb0ELb0ELb0ELi2ELi4ELi4ELi4ELb0EEENS1_24CollectiveEpilogueBwdGQAISA_fSD_Li256ELb1ELb0EEENS1_19SingleTileSchedulerILb1ELb0ELb0ELi128EEEEEEEEEvNT_6ParamsE) ;  /* 0xffff651008007950 */ /* 0x000fea0003c3ffff */
        .type           $_ZN7cutlass13device_kernelIN5flash19enable_sm80_to_sm89INS1_16FlashAttnBwdSm80INS1_25CollectiveMainloopBwdSm80ILi2ELi2EN4cute5tupleIJNS5_1CILi128EEES8_NS7_ILi64EEEEEENS_10bfloat16_tEfNS_4arch4Sm80ELb0ELb1ELb1ELb1ELb0ELb0ELb0ELb0ELi2ELi4ELi4ELi4ELb0EEENS1_24CollectiveEpilogueBwdGQAISA_fSD_Li256ELb1ELb0EEENS1_19SingleTileSchedulerILb1ELb0ELb0ELi128EEEEEEEEEvNT_6ParamsE$_ZN4cute3eso3ESOILb1ELb0EJNS_6LayoutINS_5tupleIJNS3_IJNS_1CILi4EEENS4_ILi1EEEEEES6_EEENS3_IJNS3_IJS6_NS4_ILi0EEEEEES9_EEEEEiEEC2ERKSC_RKi,@function
        .size           $_ZN7cutlass13device_kernelIN5flash19enable_sm80_to_sm89INS1_16FlashAttnBwdSm80INS1_25CollectiveMainloopBwdSm80ILi2ELi2EN4cute5tupleIJNS5_1CILi128EEES8_NS7_ILi64EEEEEENS_10bfloat16_tEfNS_4arch4Sm80ELb0ELb1ELb1ELb1ELb0ELb0ELb0ELb0ELi2ELi4ELi4ELi4ELb0EEENS1_24CollectiveEpilogueBwdGQAISA_fSD_Li256ELb1ELb0EEENS1_19SingleTileSchedulerILb1ELb0ELb0ELi128EEEEEEEEEvNT_6ParamsE$_ZN4cute3eso3ESOILb1ELb0EJNS_6LayoutINS_5tupleIJNS3_IJNS_1CILi4EEENS4_ILi1EEEEEES6_EEENS3_IJNS3_IJS6_NS4_ILi0EEEEEES9_EEEEEiEEC2ERKSC_RKi,($_ZN7cutlass13device_kernelIN5flash19enable_sm80_to_sm89INS1_16FlashAttnBwdSm80INS1_25CollectiveMainloopBwdSm80ILi2ELi2EN4cute5tupleIJNS5_1CILi128EEES8_NS7_ILi64EEEEEENS_10bfloat16_tEfNS_4arch4Sm80ELb0ELb1ELb1ELb1ELb0ELb0ELb0ELb0ELi2ELi4ELi4ELi4ELb0EEENS1_24CollectiveEpilogueBwdGQAISA_fSD_Li256ELb1ELb0EEENS1_19SingleTileSchedulerILb1ELb0ELb0ELi128EEEEEEEEEvNT_6ParamsE$_ZN4cute3eso3ESOILb1ELb0EJNS_6LayoutINS_5tupleIJNS3_IJNS_1CILi8EEENS4_ILi1EEEEEEEEENS3_IJNS3_IJS6_NS4_ILi0EEEEEEEEEEENS_10ViewEngineINS_8gmem_ptrIPKN7cutlass10bfloat16_tEEEEEEEC2ERKSC_RKSK_ - $_ZN7cutlass13device_kernelIN5flash19enable_sm80_to_sm89INS1_16FlashAttnBwdSm80INS1_25CollectiveMainloopBwdSm80ILi2ELi2EN4cute5tupleIJNS5_1CILi128EEES8_NS7_ILi64EEEEEENS_10bfloat16_tEfNS_4arch4Sm80ELb0ELb1ELb1ELb1ELb0ELb0ELb0ELb0ELi2ELi4ELi4ELi4ELb0EEENS1_24CollectiveEpilogueBwdGQAISA_fSD_Li256ELb1ELb0EEENS1_19SingleTileSchedulerILb1ELb0ELb0ELi128EEEEEEEEEvNT_6ParamsE$_ZN4cute3eso3ESOILb1ELb0EJNS_6LayoutINS_5tupleIJNS3_IJNS_1CILi4EEENS4_ILi1EEEEEES6_EEENS3_IJNS3_IJS6_NS4_ILi0EEEEEES9_EEEEEiEEC2ERKSC_RKi)
$_ZN7cutlass13device_kernelIN5flash19enable_sm80_to_sm89INS1_16FlashAttnBwdSm80INS1_25CollectiveMainloopBwdSm80ILi2ELi2EN4cute5tupleIJNS5_1CILi128EEES8_NS7_ILi64EEEEEENS_10bfloat16_tEfNS_4arch4Sm80ELb0ELb1ELb1ELb1ELb0ELb0ELb0ELb0ELi2ELi4ELi4ELi4ELb0EEENS1_24CollectiveEpilogueBwdGQAISA_fSD_Li256ELb1ELb0EEENS1_19SingleTileSchedulerILb1ELb0ELb0ELi128EEEEEEEEEvNT_6ParamsE$_ZN4cute3eso3ESOILb1ELb0EJNS_6LayoutINS_5tupleIJNS3_IJNS_1CILi4EEENS4_ILi1EEEEEES6_EEENS3_IJNS3_IJS6_NS4_ILi0EEEEEES9_EEEEEiEEC2ERKSC_RKi:
[----:B------:R-:W-:Y:S02]  /*9af0*/  IADD3 R2, R15, -c[0x0][0x20], RZ ;  /* 0x800008000f027a10 */ /* 0x000fe40007ffe0ff */
[----:B------:R-:W-:-:S03]  /*9b00*/  MOV R7, 0x0 ;  /* 0x0000000000077802 */ /* 0x000fc60000000f00 */
[----:B------:R1:W-:Y:S01]  /*9b10*/  STL [R2], R3 ;  /* 0x0000000302007387 */ /* 0x0003e20000100800 */
[----:B------:R-:W-:Y:S05]  /*9b20*/  RET.REL.NODEC R6 `(_ZN7cutlass13device_kernelIN5flash19enable_sm80_to_sm89INS1_16FlashAttnBwdSm80INS1_25CollectiveMainloopBwdSm80ILi2ELi2EN4cute5tupleIJNS5_1CILi128EEES8_NS7_ILi64EEEEEENS_10bfloat16_tEfNS_4arch4Sm80ELb0ELb1ELb1ELb1ELb0ELb0ELb0ELb0ELi2ELi4ELi4ELi4ELb0EEENS1_24CollectiveEpilogueBwdGQAISA_fSD_Li256ELb1ELb0EEENS1_19SingleTileSchedulerILb1ELb0ELb0ELi128EEEEEEEEEvNT_6ParamsE) ;  /* 0xffff64d006007950 */ /* 0x000fea0003c3ffff */
        .type           $_ZN7cutlass13device_kernelIN5flash19enable_sm80_to_sm89INS1_16FlashAttnBwdSm80INS1_25CollectiveMainloopBwdSm80ILi2ELi2EN4cute5tupleIJNS5_1CILi128EEES8_NS7_ILi64EEEEEENS_10bfloat16_tEfNS_4arch4Sm80ELb0ELb1ELb1ELb1ELb0ELb0ELb0ELb0ELi2ELi4ELi4ELi4ELb0EEENS1_24CollectiveEpilogueBwdGQAISA_fSD_Li256ELb1ELb0EEENS1_19SingleTileSchedulerILb1ELb0ELb0ELi128EEEEEEEEEvNT_6ParamsE$_ZN4cute3eso3ESOILb1ELb0EJNS_6LayoutINS_5tupleIJNS3_IJNS_1CILi8EEENS4_ILi1EEEEEEEEENS3_IJNS3_IJS6_NS4_ILi0EEEEEEEEEEENS_10ViewEngineINS_8gmem_ptrIPKN7cutlass10bfloat16_tEEEEEEEC2ERKSC_RKSK_,@function
        .size           $_ZN7cutlass13device_kernelIN5flash19enable_sm80_to_sm89INS1_16FlashAttnBwdSm80INS1_25CollectiveMainloopBwdSm80ILi2ELi2EN4cute5tupleIJNS5_1CILi128EEES8_NS7_ILi64EEEEEENS_10bfloat16_tEfNS_4arch4Sm80ELb0ELb1ELb1ELb1ELb0ELb0ELb0ELb0ELi2ELi4ELi4ELi4ELb0EEENS1_24CollectiveEpilogueBwdGQAISA_fSD_Li256ELb1ELb0EEENS1_19SingleTileSchedulerILb1ELb0ELb0ELi128EEEEEEEEEvNT_6ParamsE$_ZN4cute3eso3ESOILb1ELb0EJNS_6LayoutINS_5tupleIJNS3_IJNS_1CILi8EEENS4_ILi1EEEEEEEEENS3_IJNS3_IJS6_NS4_ILi0EEEEEEEEEEENS_10ViewEngineINS_8gmem_ptrIPKN7cutlass10bfloat16_tEEEEEEEC2ERKSC_RKSK_,($_ZN7cutlass13device_kernelIN5flash19enable_sm80_to_sm89INS1_16FlashAttnBwdSm80INS1_25CollectiveMainloopBwdSm80ILi2ELi2EN4cute5tupleIJNS5_1CILi128EEES8_NS7_ILi64EEEEEENS_10bfloat16_tEfNS_4arch4Sm80ELb0ELb1ELb1ELb1ELb0ELb0ELb0ELb0ELi2ELi4ELi4ELi4ELb0EEENS1_24CollectiveEpilogueBwdGQAISA_fSD_Li256ELb1ELb0EEENS1_19SingleTileSchedulerILb1ELb0ELb0ELi128EEEEEEEEEvNT_6ParamsE$_ZN4cute3eso3ESOILb1ELb0EJNS_6LayoutINS_5tupleIJNS3_IJNS_1CILi8EEENS4_ILi1EEEEEEEEENS3_IJNS3_IJS6_NS4_ILi0EEEEEEEEEEENS_10ViewEngineINS_8smem_ptrIPN7cutlass10bfloat16_tEEEEEEEC2ERKSC_RKSJ_ - $_ZN7cutlass13device_kernelIN5flash19enable_sm80_to_sm89INS1_16FlashAttnBwdSm80INS1_25CollectiveMainloopBwdSm80ILi2ELi2EN4cute5tupleIJNS5_1CILi128EEES8_NS7_ILi64EEEEEENS_10bfloat16_tEfNS_4arch4Sm80ELb0ELb1ELb1ELb1ELb0ELb0ELb0ELb0ELi2ELi4ELi4ELi4ELb0EEENS1_24CollectiveEpilogueBwdGQAISA_fSD_Li256ELb1ELb0EEENS1_19SingleTileSchedulerILb1ELb0ELb0ELi128EEEEEEEEEvNT_6ParamsE$_ZN4cute3eso3ESOILb1ELb0EJNS_6LayoutINS_5tupleIJNS3_IJNS_1CILi8EEENS4_ILi1EEEEEEEEENS3_IJNS3_IJS6_NS4_ILi0EEEEEEEEEEENS_10ViewEngineINS_8gmem_ptrIPKN7cutlass10bfloat16_tEEEEEEEC2ERKSC_RKSK_)
$_ZN7cutlass13device_kernelIN5flash19enable_sm80_to_sm89INS1_16FlashAttnBwdSm80INS1_25CollectiveMainloopBwdSm80ILi2ELi2EN4cute5tupleIJNS5_1CILi128EEES8_NS7_ILi64EEEEEENS_10bfloat16_tEfNS_4arch4Sm80ELb0ELb1ELb1ELb1ELb0ELb0ELb0ELb0ELi2ELi4ELi4ELi4ELb0EEENS1_24CollectiveEpilogueBwdGQAISA_fSD_Li256ELb1ELb0EEENS1_19SingleTileSchedulerILb1ELb0ELb0ELi128EEEEEEEEEvNT_6ParamsE$_ZN4cute3eso3ESOILb1ELb0EJNS_6LayoutINS_5tupleIJNS3_IJNS_1CILi8EEENS4_ILi1EEEEEEEEENS3_IJNS3_IJS6_NS4_ILi0EEEEEEEEEEENS_10ViewEngineINS_8gmem_ptrIPKN7cutlass10bfloat16_tEEEEEEEC2ERKSC_RKSK_:
[----:B------:R-:W-:Y:S02]  /*9b30*/  IADD3 R4, R15, -c[0x0][0x20], RZ ;  /* 0x800008000f047a10 */ /* 0x000fe40007ffe0ff */
[----:B------:R-:W-:-:S03]  /*9b40*/  MOV R7, 0x0 ;  /* 0x0000000000077802 */ /* 0x000fc60000000f00 */
[----:B------:R1:W-:Y:S01]  /*9b50*/  STL.64 [R4], R2 ;  /* 0x0000000204007387 */ /* 0x0003e20000100a00 */
[----:B------:R-:W-:Y:S05]  /*9b60*/  RET.REL.NODEC R6 `(_ZN7cutlass13device_kernelIN5flash19enable_sm80_to_sm89INS1_16FlashAttnBwdSm80INS1_25CollectiveMainloopBwdSm80ILi2ELi2EN4cute5tupleIJNS5_1CILi128EEES8_NS7_ILi64EEEEEENS_10bfloat16_tEfNS_4arch4Sm80ELb0ELb1ELb1ELb1ELb0ELb0ELb0ELb0ELi2ELi4ELi4ELi4ELb0EEENS1_24CollectiveEpilogueBwdGQAISA_fSD_Li256ELb1ELb0EEENS1_19SingleTileSchedulerILb1ELb0ELb0ELi128EEEEEEEEEvNT_6ParamsE) ;  /* 0xffff649006007950 */ /* 0x000fea0003c3ffff */
        .type           $_ZN7cutlass13device_kernelIN5flash19enable_sm80_to_sm89INS1_16FlashAttnBwdSm80INS1_25CollectiveMainloopBwdSm80ILi2ELi2EN4cute5tupleIJNS5_1CILi128EEES8_NS7_ILi64EEEEEENS_10bfloat16_tEfNS_4arch4Sm80ELb0ELb1ELb1ELb1ELb0ELb0ELb0ELb0ELi2ELi4ELi4ELi4ELb0EEENS1_24CollectiveEpilogueBwdGQAISA_fSD_Li256ELb1ELb0EEENS1_19SingleTileSchedulerILb1ELb0ELb0ELi128EEEEEEEEEvNT_6ParamsE$_ZN4cute3eso3ESOILb1ELb0EJNS_6LayoutINS_5tupleIJNS3_IJNS_1CILi8EEENS4_ILi1EEEEEEEEENS3_IJNS3_IJS6_NS4_ILi0EEEEEEEEEEENS_10ViewEngineINS_8smem_ptrIPN7cutlass10bfloat16_tEEEEEEEC2ERKSC_RKSJ_,@function
        .size           $_ZN7cutlass13device_kernelIN5flash19enable_sm80_to_sm89INS1_16FlashAttnBwdSm80INS1_25CollectiveMainloopBwdSm80ILi2ELi2EN4cute5tupleIJNS5_1CILi128EEES8_NS7_ILi64EEEEEENS_10bfloat16_tEfNS_4arch4Sm80ELb0ELb1ELb1ELb1ELb0ELb0ELb0ELb0ELi2ELi4ELi4ELi4ELb0EEENS1_24CollectiveEpilogueBwdGQAISA_fSD_Li256ELb1ELb0EEENS1_19SingleTileSchedulerILb1ELb0ELb0ELi128EEEEEEEEEvNT_6ParamsE$_ZN4cute3eso3ESOILb1ELb0EJNS_6LayoutINS_5tupleIJNS3_IJNS_1CILi8EEENS4_ILi1EEEEEEEEENS3_IJNS3_IJS6_NS4_ILi0EEEEEEEEEEENS_10ViewEngineINS_8smem_ptrIPN7cutlass10bfloat16_tEEEEEEEC2ERKSC_RKSJ_,($_ZN7cutlass13device_kernelIN5flash19enable_sm80_to_sm89INS1_16FlashAttnBwdSm80INS1_25CollectiveMainloopBwdSm80ILi2ELi2EN4cute5tupleIJNS5_1CILi128EEES8_NS7_ILi64EEEEEENS_10bfloat16_tEfNS_4arch4Sm80ELb0ELb1ELb1ELb1ELb0ELb0ELb0ELb0ELi2ELi4ELi4ELi4ELb0EEENS1_24CollectiveEpilogueBwdGQAISA_fSD_Li256ELb1ELb0EEENS1_19SingleTileSchedulerILb1ELb0ELb0ELi128EEEEEEEEEvNT_6ParamsE$_ZN4cute3eso3ESOILb1ELb0EJNS_6LayoutINS_5tupleIJNS3_IJNS_1CILi8EEENS4_ILi1EEEEEEEEENS3_IJNS3_IJS6_NS4_ILi0EEEEEEEEEEENS_10ViewEngineIPN7cutlass10bfloat16_tEEEEEC2ERKSC_RKSH_ - $_ZN7cutlass13device_kernelIN5flash19enable_sm80_to_sm89INS1_16FlashAttnBwdSm80INS1_25CollectiveMainloopBwdSm80ILi2ELi2EN4cute5tupleIJNS5_1CILi128EEES8_NS7_ILi64EEEEEENS_10bfloat16_tEfNS_4arch4Sm80ELb0ELb1ELb1ELb1ELb0ELb0ELb0ELb0ELi2ELi4ELi4ELi4ELb0EEENS1_24CollectiveEpilogueBwdGQAISA_fSD_Li256ELb1ELb0EEENS1_19SingleTileSchedulerILb1ELb0ELb0ELi128EEEEEEEEEvNT_6ParamsE$_ZN4cute3eso3ESOILb1ELb0EJNS_6LayoutINS_5tupleIJNS3_IJNS_1CILi8EEENS4_ILi1EEEEEEEEENS3_IJNS3_IJS6_NS4_ILi0EEEEEEEEEEENS_10ViewEngineINS_8smem_ptrIPN7cutlass10bfloat16_tEEEEEEEC2ERKSC_RKSJ_)
$_ZN7cutlass13device_kernelIN5flash19enable_sm80_to_sm89INS1_16FlashAttnBwdSm80INS1_25CollectiveMainloopBwdSm80ILi2ELi2EN4cute5tupleIJNS5_1CILi128EEES8_NS7_ILi64EEEEEENS_10bfloat16_tEfNS_4arch4Sm80ELb0ELb1ELb1ELb1ELb0ELb0ELb0ELb0ELi2ELi4ELi4ELi4ELb0EEENS1_24CollectiveEpilogueBwdGQAISA_fSD_Li256ELb1ELb0EEENS1_19SingleTileSchedulerILb1ELb0ELb0ELi128EEEEEEEEEvNT_6ParamsE$_ZN4cute3eso3ESOILb1ELb0EJNS_6LayoutINS_5tupleIJNS3_IJNS_1CILi8EEENS4_ILi1EEEEEEEEENS3_IJNS3_IJS6_NS4_ILi0EEEEEEEEEEENS_10ViewEngineINS_8smem_ptrIPN7cutlass10bfloat16_tEEEEEEEC2ERKSC_RKSJ_:
[----:B------:R-:W-:Y:S02]  /*9b70*/  IADD3 R6, R6, -c[0x0][0x20], RZ ;  /* 0x8000080006067a10 */ /* 0x000fe40007ffe0ff */
[----:B------:R-:W-:-:S03]  /*9b80*/  MOV R9, 0x0 ;  /* 0x0000000000097802 */ /* 0x000fc60000000f00 */
[----:B------:R1:W-:Y:S01]  /*9b90*/  STL.64 [R6], R2 ;  /* 0x0000000206007387 */ /* 0x0003e20000100a00 */
[----:B------:R-:W-:Y:S05]  /*9ba0*/  RET.REL.NODEC R8 `(_ZN7cutlass13device_kernelIN5flash19enable_sm80_to_sm89INS1_16FlashAttnBwdSm80INS1_25CollectiveMainloopBwdSm80ILi2ELi2EN4cute5tupleIJNS5_1CILi128EEES8_NS7_ILi64EEEEEENS_10bfloat16_tEfNS_4arch4Sm80ELb0ELb1ELb1ELb1ELb0ELb0ELb0ELb0ELi2ELi4ELi4ELi4ELb0EEENS1_24CollectiveEpilogueBwdGQAISA_fSD_Li256ELb1ELb0EEENS1_19SingleTileSchedulerILb1ELb0ELb0ELi128EEEEEEEEEvNT_6ParamsE) ;  /* 0xffff645008007950 */ /* 0x000fea0003c3ffff */
        .type           $_ZN7cutlass13device_kernelIN5flash19enable_sm80_to_sm89INS1_16FlashAttnBwdSm80INS1_25CollectiveMainloopBwdSm80ILi2ELi2EN4cute5tupleIJNS5_1CILi128EEES8_NS7_ILi64EEEEEENS_10bfloat16_tEfNS_4arch4Sm80ELb0ELb1ELb1ELb1ELb0ELb0ELb0ELb0ELi2ELi4ELi4ELi4ELb0EEENS1_24CollectiveEpilogueBwdGQAISA_fSD_Li256ELb1ELb0EEENS1_19SingleTileSchedulerILb1ELb0ELb0ELi128EEEEEEEEEvNT_6ParamsE$_ZN4cute3eso3ESOILb1ELb0EJNS_6LayoutINS_5tupleIJNS3_IJNS_1CILi8EEENS4_ILi1EEEEEEEEENS3_IJNS3_IJS6_NS4_ILi0EEEEEEEEEEENS_10ViewEngineIPN7cutlass10bfloat16_tEEEEEC2ERKSC_RKSH_,@function
        .size           $_ZN7cutlass13device_kernelIN5flash19enable_sm80_to_sm89INS1_16FlashAttnBwdSm80INS1_25CollectiveMainloopBwdSm80ILi2ELi2EN4cute5tupleIJNS5_1CILi128EEES8_NS7_ILi64EEEEEENS_10bfloat16_tEfNS_4arch4Sm80ELb0ELb1ELb1ELb1ELb0ELb0ELb0ELb0ELi2ELi4ELi4ELi4ELb0EEENS1_24CollectiveEpilogueBwdGQAISA_fSD_Li256ELb1ELb0EEENS1_19SingleTileSchedulerILb1ELb0ELb0ELi128EEEEEEEEEvNT_6ParamsE$_ZN4cute3eso3ESOILb1ELb0EJNS_6LayoutINS_5tupleIJNS3_IJNS_1CILi8EEENS4_ILi1EEEEEEEEENS3_IJNS3_IJS6_NS4_ILi0EEEEEEEEEEENS_10ViewEngineIPN7cutlass10bfloat16_tEEEEEC2ERKSC_RKSH_,($_ZN7cutlass13device_kernelIN5flash19enable_sm80_to_sm89INS1_16FlashAttnBwdSm80INS1_25CollectiveMainloopBwdSm80ILi2ELi2EN4cute5tupleIJNS5_1CILi128EEES8_NS7_ILi64EEEEEENS_10bfloat16_tEfNS_4arch4Sm80ELb0ELb1ELb1ELb1ELb0ELb0ELb0ELb0ELi2ELi4ELi4ELi4ELb0EEENS1_24CollectiveEpilogueBwdGQAISA_fSD_Li256ELb1ELb0EEENS1_19SingleTileSchedulerILb1ELb0ELb0ELi128EEEEEEEEEvNT_6ParamsE$_ZN4cute3eso3ESOILb1ELb0EJNS_6LayoutINS_5tupleIJNS3_IJNS_1CILi8EEENS4_ILi1EEEEEEEEENS3_IJNS3_IJS6_NS4_ILi0EEEEEEEEEEEiEEC2ERKSC_RKi - $_ZN7cutlass13device_kernelIN5flash19enable_sm80_to_sm89INS1_16FlashAttnBwdSm80INS1_25CollectiveMainloopBwdSm80ILi2ELi2EN4cute5tupleIJNS5_1CILi128EEES8_NS7_ILi64EEEEEENS_10bfloat16_tEfNS_4arch4Sm80ELb0ELb1ELb1ELb1ELb0ELb0ELb0ELb0ELi2ELi4ELi4ELi4ELb0EEENS1_24CollectiveEpilogueBwdGQAISA_fSD_Li256ELb1ELb0EEENS1_19SingleTileSchedulerILb1ELb0ELb0ELi128EEEEEEEEEvNT_6ParamsE$_ZN4cute3eso3ESOILb1ELb0EJNS_6LayoutINS_5tupleIJNS3_IJNS_1CILi8EEENS4_ILi1EEEEEEEEENS3_IJNS3_IJS6_NS4_ILi0EEEEEEEEEEENS_10ViewEngineIPN7cutlass10bfloat16_tEEEEEC2ERKSC_RKSH_)
$_ZN7cutlass13device_kernelIN5flash19enable_sm80_to_sm89INS1_16FlashAttnBwdSm80INS1_25CollectiveMainloopBwdSm80ILi2ELi2EN4cute5tupleIJNS5_1CILi128EEES8_NS7_ILi64EEEEEENS_10bfloat16_tEfNS_4arch4Sm80ELb0ELb1ELb1ELb1ELb0ELb0ELb0ELb0ELi2ELi4ELi4ELi4ELb0EEENS1_24CollectiveEpilogueBwdGQAISA_fSD_Li256ELb1ELb0EEENS1_19SingleTileSchedulerILb1ELb0ELb0ELi128EEEEEEEEEvNT_6ParamsE$_ZN4cute3eso3ESOILb1ELb0EJNS_6LayoutINS_5tupleIJNS3_IJNS_1CILi8EEENS4_ILi1EEEEEEEEENS3_IJNS3_IJS6_NS4_ILi0EEEEEEEEEEENS_10ViewEngineIPN7cutlass10bfloat16_tEEEEEC2ERKSC_RKSH_:
[----:B------:R-:W-:Y:S01]  /*9bb0*/  IADD3 R2, R68, -c[0x0][0x20], RZ ;  /* 0x8000080044027a10 */ /* 0x000fe20007ffe0ff */
[----:B------:R-:W-:Y:S01]  /*9bc0*/  IMAD.MOV.U32 R9, RZ, RZ, R3 ;  /* 0x000000ffff097224 */ /* 0x000fe200078e0003 */
[----:B------:R-:W-:-:S04]  /*9bd0*/  MOV R7, 0x0 ;  /* 0x0000000000077802 */ /* 0x000fc80000000f00 */
[----:B------:R1:W-:Y:S01]  /*9be0*/  STL.64 [R2], R8 ;  /* 0x0000000802007387 */ /* 0x0003e20000100a00 */
[----:B------:R-:W-:Y:S05]  /*9bf0*/  RET.REL.NODEC R6 `(_ZN7cutlass13device_kernelIN5flash19enable_sm80_to_sm89INS1_16FlashAttnBwdSm80INS1_25CollectiveMainloopBwdSm80ILi2ELi2EN4cute5tupleIJNS5_1CILi128EEES8_NS7_ILi64EEEEEENS_10bfloat16_tEfNS_4arch4Sm80ELb0ELb1ELb1ELb1ELb0ELb0ELb0ELb0ELi2ELi4ELi4ELi4ELb0EEENS1_24CollectiveEpilogueBwdGQAISA_fSD_Li256ELb1ELb0EEENS1_19SingleTileSchedulerILb1ELb0ELb0ELi128EEEEEEEEEvNT_6ParamsE) ;  /* 0xffff640006007950 */ /* 0x000fea0003c3ffff */
        .type           $_ZN7cutlass13device_kernelIN5flash19enable_sm80_to_sm89INS1_16FlashAttnBwdSm80INS1_25CollectiveMainloopBwdSm80ILi2ELi2EN4cute5tupleIJNS5_1CILi128EEES8_NS7_ILi64EEEEEENS_10bfloat16_tEfNS_4arch4Sm80ELb0ELb1ELb1ELb1ELb0ELb0ELb0ELb0ELi2ELi4ELi4ELi4ELb0EEENS1_24CollectiveEpilogueBwdGQAISA_fSD_Li256ELb1ELb0EEENS1_19SingleTileSchedulerILb1ELb0ELb0ELi128EEEEEEEEEvNT_6ParamsE$_ZN4cute3eso3ESOILb1ELb0EJNS_6LayoutINS_5tupleIJNS3_IJNS_1CILi8EEENS4_ILi1EEEEEEEEENS3_IJNS3_IJS6_NS4_ILi0EEEEEEEEEEEiEEC2ERKSC_RKi,@function
        .size           $_ZN7cutlass13device_kernelIN5flash19enable_sm80_to_sm89INS1_16FlashAttnBwdSm80INS1_25CollectiveMainloopBwdSm80ILi2ELi2EN4cute5tupleIJNS5_1CILi128EEES8_NS7_ILi64EEEEEENS_10bfloat16_tEfNS_4arch4Sm80ELb0ELb1ELb1ELb1ELb0ELb0ELb0ELb0ELi2ELi4ELi4ELi4ELb0EEENS1_24CollectiveEpilogueBwdGQAISA_fSD_Li256ELb1ELb0EEENS1_19SingleTileSchedulerILb1ELb0ELb0ELi128EEEEEEEEEvNT_6ParamsE$_ZN4cute3eso3ESOILb1ELb0EJNS_6LayoutINS_5tupleIJNS3_IJNS_1CILi8EEENS4_ILi1EEEEEEEEENS3_IJNS3_IJS6_NS4_ILi0EEEEEEEEEEEiEEC2ERKSC_RKi,($_ZN7cutlass13device_kernelIN5flash19enable_sm80_to_sm89INS1_16FlashAttnBwdSm80INS1_25CollectiveMainloopBwdSm80ILi2ELi2EN4cute5tupleIJNS5_1CILi128EEES8_NS7_ILi64EEEEEENS_10bfloat16_tEfNS_4arch4Sm80ELb0ELb1ELb1ELb1ELb0ELb0ELb0ELb0ELi2ELi4ELi4ELi4ELb0EEENS1_24CollectiveEpilogueBwdGQAISA_fSD_Li256ELb1ELb0EEENS1_19SingleTileSchedulerILb1ELb0ELb0ELi128EEEEEEEEEvNT_6ParamsE$_ZN4cute3eso3ESOILb1ELb0EJNS_6LayoutINS_5tupleIJNS3_IJNS_1CILi8EEENS4_ILi1EEEEEEEEENS3_IJNS3_IJS6_NS4_ILi0EEEEEEEEEEElEEC2ERKSC_RKl - $_ZN7cutlass13device_kernelIN5flash19enable_sm80_to_sm89INS1_16FlashAttnBwdSm80INS1_25CollectiveMainloopBwdSm80ILi2ELi2EN4cute5tupleIJNS5_1CILi128EEES8_NS7_ILi64EEEEEENS_10bfloat16_tEfNS_4arch4Sm80ELb0ELb1ELb1ELb1ELb0ELb0ELb0ELb0ELi2ELi4ELi4ELi4ELb0EEENS1_24CollectiveEpilogueBwdGQAISA_fSD_Li256ELb1ELb0EEENS1_19SingleTileSchedulerILb1ELb0ELb0ELi128EEEEEEEEEvNT_6ParamsE$_ZN4cute3eso3ESOILb1ELb0EJNS_6LayoutINS_5tupleIJNS3_IJNS_1CILi8EEENS4_ILi1EEEEEEEEENS3_IJNS3_IJS6_NS4_ILi0EEEEEEEEEEEiEEC2ERKSC_RKi)
$_ZN7cutlass13device_kernelIN5flash19enable_sm80_to_sm89INS1_16FlashAttnBwdSm80INS1_25CollectiveMainloopBwdSm80ILi2ELi2EN4cute5tupleIJNS5_1CILi128EEES8_NS7_ILi64EEEEEENS_10bfloat16_tEfNS_4arch4Sm80ELb0ELb1ELb1ELb1ELb0ELb0ELb0ELb0ELi2ELi4ELi4ELi4ELb0EEENS1_24CollectiveEpilogueBwdGQAISA_fSD_Li256ELb1ELb0EEENS1_19SingleTileSchedulerILb1ELb0ELb0ELi128EEEEEEEEEvNT_6ParamsE$_ZN4cute3eso3ESOILb1ELb0EJNS_6LayoutINS_5tupleIJNS3_IJNS_1CILi8EEENS4_ILi1EEEEEEEEENS3_IJNS3_IJS6_NS4_ILi0EEEEEEEEEEEiEEC2ERKSC_RKi:
[----:B------:R-:W-:Y:S02]  /*9c00*/  IADD3 R2, R2, -c[0x0][0x20], RZ ;  /* 0x8000080002027a10 */ /* 0x000fe40007ffe0ff */
[----:B------:R-:W-:-:S03]  /*9c10*/  MOV R7, 0x0 ;  /* 0x0000000000077802 */ /* 0x000fc60000000f00 */
[----:B------:R1:W-:Y:S01]  /*9c20*/  STL [R2], R3 ;  /* 0x0000000302007387 */ /* 0x0003e20000100800 */
[----:B------:R-:W-:Y:S05]  /*9c30*/  RET.REL.NODEC R6 `(_ZN7cutlass13device_kernelIN5flash19enable_sm80_to_sm89INS1_16FlashAttnBwdSm80INS1_25CollectiveMainloopBwdSm80ILi2ELi2EN4cute5tupleIJNS5_1CILi128EEES8_NS7_ILi64EEEEEENS_10bfloat16_tEfNS_4arch4Sm80ELb0ELb1ELb1ELb1ELb0ELb0ELb0ELb0ELi2ELi4ELi4ELi4ELb0EEENS1_24CollectiveEpilogueBwdGQAISA_fSD_Li256ELb1ELb0EEENS1_19SingleTileSchedulerILb1ELb0ELb0ELi128EEEEEEEEEvNT_6ParamsE) ;  /* 0xffff63c006007950 */ /* 0x000fea0003c3ffff */
        .type           $_ZN7cutlass13device_kernelIN5flash19enable_sm80_to_sm89INS1_16FlashAttnBwdSm80INS1_25CollectiveMainloopBwdSm80ILi2ELi2EN4cute5tupleIJNS5_1CILi128EEES8_NS7_ILi64EEEEEENS_10bfloat16_tEfNS_4arch4Sm80ELb0ELb1ELb1ELb1ELb0ELb0ELb0ELb0ELi2ELi4ELi4ELi4ELb0EEENS1_24CollectiveEpilogueBwdGQAISA_fSD_Li256ELb1ELb0EEENS1_19SingleTileSchedulerILb1ELb0ELb0ELi128EEEEEEEEEvNT_6ParamsE$_ZN4cute3eso3ESOILb1ELb0EJNS_6LayoutINS_5tupleIJNS3_IJNS_1CILi8EEENS4_ILi1EEEEEEEEENS3_IJNS3_IJS6_NS4_ILi0EEEEEEEEEEElEEC2ERKSC_RKl,@function
        .size           $_ZN7cutlass13device_kernelIN5flash19enable_sm80_to_sm89INS1_16FlashAttnBwdSm80INS1_25CollectiveMainloopBwdSm80ILi2ELi2EN4cute5tupleIJNS5_1CILi128EEES8_NS7_ILi64EEEEEENS_10bfloat16_tEfNS_4arch4Sm80ELb0ELb1ELb1ELb1ELb0ELb0ELb0ELb0ELi2ELi4ELi4ELi4ELb0EEENS1_24CollectiveEpilogueBwdGQAISA_fSD_Li256ELb1ELb0EEENS1_19SingleTileSchedulerILb1ELb0ELb0ELi128EEEEEEEEEvNT_6ParamsE$_ZN4cute3eso3ESOILb1ELb0EJNS_6LayoutINS_5tupleIJNS3_IJNS_1CILi8EEENS4_ILi1EEEEEEEEENS3_IJNS3_IJS6_NS4_ILi0EEEEEEEEEEElEEC2ERKSC_RKl,($_ZN7cutlass13device_kernelIN5flash19enable_sm80_to_sm89INS1_16FlashAttnBwdSm80INS1_25CollectiveMainloopBwdSm80ILi2ELi2EN4cute5tupleIJNS5_1CILi128EEES8_NS7_ILi64EEEEEENS_10bfloat16_tEfNS_4arch4Sm80ELb0ELb1ELb1ELb1ELb0ELb0ELb0ELb0ELi2ELi4ELi4ELi4ELb0EEENS1_24CollectiveEpilogueBwdGQAISA_fSD_Li256ELb1ELb0EEENS1_19SingleTileSchedulerILb1ELb0ELb0ELi128EEEEEEEEEvNT_6ParamsE$_ZN4cute3eso3ESOILb1ELb0EJNS_6LayoutINS_5tupleIJNS3_IJNS_1CILi8EEENS4_ILi1EEEEEENS3_IJNS4_ILi2EEEEEEEEENS3_IJNS3_IJS6_NS4_ILi0EEEEEENS3_IJNS4_ILi4096EEEEEEEEEEENS_10ViewEngineINS_8smem_ptrIPN7cutlass10bfloat16_tEEEEEEEC2ERKSG_RKSN_ - $_ZN7cutlass13device_kernelIN5flash19enable_sm80_to_sm89INS1_16FlashAttnBwdSm80INS1_25CollectiveMainloopBwdSm80ILi2ELi2EN4cute5tupleIJNS5_1CILi128EEES8_NS7_ILi64EEEEEENS_10bfloat16_tEfNS_4arch4Sm80ELb0ELb1ELb1ELb1ELb0ELb0ELb0ELb0ELi2ELi4ELi4ELi4ELb0EEENS1_24CollectiveEpilogueBwdGQAISA_fSD_Li256ELb1ELb0EEENS1_19SingleTileSchedulerILb1ELb0ELb0ELi128EEEEEEEEEvNT_6ParamsE$_ZN4cute3eso3ESOILb1ELb0EJNS_6LayoutINS_5tupleIJNS3_IJNS_1CILi8EEENS4_ILi1EEEEEEEEENS3_IJNS3_IJS6_NS4_ILi0EEEEEEEEEEElEEC2ERKSC_RKl)
$_ZN7cutlass13device_kernelIN5flash19enable_sm80_to_sm89INS1_16FlashAttnBwdSm80INS1_25CollectiveMainloopBwdSm80ILi2ELi2EN4cute5tupleIJNS5_1CILi128EEES8_NS7_ILi64EEEEEENS_10bfloat16_tEfNS_4arch4Sm80ELb0ELb1ELb1ELb1ELb0ELb0ELb0ELb0ELi2ELi4ELi4ELi4ELb0EEENS1_24CollectiveEpilogueBwdGQAISA_fSD_Li256ELb1ELb0EEENS1_19SingleTileSchedulerILb1ELb0ELb0ELi128EEEEEEEEEvNT_6ParamsE$_ZN4cute3eso3ESOILb1ELb0EJNS_6LayoutINS_5tupleIJNS3_IJNS_1CILi8EEENS4_ILi1EEEEEEEEENS3_IJNS3_IJS6_NS4_ILi0EEEEEEEEEEElEEC2ERKSC_RKl:
[----:B------:R-:W-:Y:S01]  /*9c40*/  IADD3 R2, R15, -c[0x0][0x20], RZ ;  /* 0x800008000f027a10 */ /* 0x000fe20007ffe0ff */
[----:B------:R-:W-:Y:S01]  /*9c50*/  IMAD.MOV.U32 R7, RZ, RZ, R3 ;  /* 0x000000ffff077224 */ /* 0x000fe200078e0003 */
[----:B------:R-:W-:-:S04]  /*9c60*/  MOV R5, 0x0 ;  /* 0x0000000000057802 */ /* 0x000fc80000000f00 */
[----:B------:R1:W-:Y:S01]  /*9c70*/  STL.64 [R2], R6 ;  /* 0x0000000602007387 */ /* 0x0003e20000100a00 */
[----:B------:R-:W-:Y:S05]  /*9c80*/  RET.REL.NODEC R4 `(_ZN7cutlass13device_kernelIN5flash19enable_sm80_to_sm89INS1_16FlashAttnBwdSm80INS1_25CollectiveMainloopBwdSm80ILi2ELi2EN4cute5tupleIJNS5_1CILi128EEES8_NS7_ILi64EEEEEENS_10bfloat16_tEfNS_4arch4Sm80ELb0ELb1ELb1ELb1ELb0ELb0ELb0ELb0ELi2ELi4ELi4ELi4ELb0EEENS1_24CollectiveEpilogueBwdGQAISA_fSD_Li256ELb1ELb0EEENS1_19SingleTileSchedulerILb1ELb0ELb0ELi128EEEEEEEEEvNT_6ParamsE) ;  /* 0xffff637004007950 */ /* 0x000fea0003c3ffff */
        .type           $_ZN7cutlass13device_kernelIN5flash19enable_sm80_to_sm89INS1_16FlashAttnBwdSm80INS1_25CollectiveMainloopBwdSm80ILi2ELi2EN4cute5tupleIJNS5_1CILi128EEES8_NS7_ILi64EEEEEENS_10bfloat16_tEfNS_4arch4Sm80ELb0ELb1ELb1ELb1ELb0ELb0ELb0ELb0ELi2ELi4ELi4ELi4ELb0EEENS1_24CollectiveEpilogueBwdGQAISA_fSD_Li256ELb1ELb0EEENS1_19SingleTileSchedulerILb1ELb0ELb0ELi128EEEEEEEEEvNT_6ParamsE$_ZN4cute3eso3ESOILb1ELb0EJNS_6LayoutINS_5tupleIJNS3_IJNS_1CILi8EEENS4_ILi1EEEEEENS3_IJNS4_ILi2EEEEEEEEENS3_IJNS3_IJS6_NS4_ILi0EEEEEENS3_IJNS4_ILi4096EEEEEEEEEEENS_10ViewEngineINS_8smem_ptrIPN7cutlass10bfloat16_tEEEEEEEC2ERKSG_RKSN_,@function
        .size           $_ZN7cutlass13device_kernelIN5flash19enable_sm80_to_sm89INS1_16FlashAttnBwdSm80INS1_25CollectiveMainloopBwdSm80ILi2ELi2EN4cute5tupleIJNS5_1CILi128EEES8_NS7_ILi64EEEEEENS_10bfloat16_tEfNS_4arch4Sm80ELb0ELb1ELb1ELb1ELb0ELb0ELb0ELb0ELi2ELi4ELi4ELi4ELb0EEENS1_24CollectiveEpilogueBwdGQAISA_fSD_Li256ELb1ELb0EEENS1_19SingleTileSchedulerILb1ELb0ELb0ELi128EEEEEEEEEvNT_6ParamsE$_ZN4cute3eso3ESOILb1ELb0EJNS_6LayoutINS_5tupleIJNS3_IJNS_1CILi8EEENS4_ILi1EEEEEENS3_IJNS4_ILi2EEEEEEEEENS3_IJNS3_IJS6_NS4_ILi0EEEEEENS3_IJNS4_ILi4096EEEEEEEEEEENS_10ViewEngineINS_8smem_ptrIPN7cutlass10bfloat16_tEEEEEEEC2ERKSG_RKSN_,($_ZN7cutlass13device_kernelIN5flash19enable_sm80_to_sm89INS1_16FlashAttnBwdSm80INS1_25CollectiveMainloopBwdSm80ILi2ELi2EN4cute5tupleIJNS5_1CILi128EEES8_NS7_ILi64EEEEEENS_10bfloat16_tEfNS_4arch4Sm80ELb0ELb1ELb1ELb1ELb0ELb0ELb0ELb0ELi2ELi4ELi4ELi4ELb0EEENS1_24CollectiveEpilogueBwdGQAISA_fSD_Li256ELb1ELb0EEENS1_19SingleTileSchedulerILb1ELb0ELb0ELi128EEEEEEEEEvNT_6ParamsE$_ZN4cute3eso3ESOILb1ELb0EJNS_6LayoutINS_5tupleIJNS3_IJNS_1CILi8EEENS4_ILi1EEEEEENS3_IJNS4_ILi2EEEEEEEEENS3_IJNS3_IJS6_NS4_ILi0EEEEEENS3_IJNS4_ILi64EEEEEEEEEEENS_10ViewEngineIPN7cutlass10bfloat16_tEEEEEC2ERKSG_RKSL_ - $_ZN7cutlass13device_kernelIN5flash19enable_sm80_to_sm89INS1_16FlashAttnBwdSm80INS1_25CollectiveMainloopBwdSm80ILi2ELi2EN4cute5tupleIJNS5_1CILi128EEES8_NS7_ILi64EEEEEENS_10bfloat16_tEfNS_4arch4Sm80ELb0ELb1ELb1ELb1ELb0ELb0ELb0ELb0ELi2ELi4ELi4ELi4ELb0EEENS1_24CollectiveEpilogueBwdGQAISA_fSD_Li256ELb1ELb0EEENS1_19SingleTileSchedulerILb1ELb0ELb0ELi128EEEEEEEEEvNT_6ParamsE$_ZN4cute3eso3ESOILb1ELb0EJNS_6LayoutINS_5tupleIJNS3_IJNS_1CILi8EEENS4_ILi1EEEEEENS3_IJNS4_ILi2EEEEEEEEENS3_IJNS3_IJS6_NS4_ILi0EEEEEENS3_IJNS4_ILi4096EEEEEEEEEEENS_10ViewEngineINS_8smem_ptrIPN7cutlass10bfloat16_tEEEEEEEC2ERKSG_RKSN_)
$_ZN7cutlass13device_kernelIN5flash19enable_sm80_to_sm89INS1_16FlashAttnBwdSm80INS1_25CollectiveMainloopBwdSm80ILi2ELi2EN4cute5tupleIJNS5_1CILi128EEES8_NS7_ILi64EEEEEENS_10bfloat16_tEfNS_4arch4Sm80ELb0ELb1ELb1ELb1ELb0ELb0ELb0ELb0ELi2ELi4ELi4ELi4ELb0EEENS1_24CollectiveEpilogueBwdGQAISA_fSD_Li256ELb1ELb0EEENS1_19SingleTileSchedulerILb1ELb0ELb0ELi128EEEEEEEEEvNT_6ParamsE$_ZN4cute3eso3ESOILb1ELb0EJNS_6LayoutINS_5tupleIJNS3_IJNS_1CILi8EEENS4_ILi1EEEEEENS3_IJNS4_ILi2EEEEEEEEENS3_IJNS3_IJS6_NS4_ILi0EEEEEENS3_IJNS4_ILi4096EEEEEEEEEEENS_10ViewEngineINS_8smem_ptrIPN7cutlass10bfloat16_tEEEEEEEC2ERKSG_RKSN_:
[----:B------:R-:W-:Y:S01]  /*9c90*/  IADD3 R5, R68, -c[0x0][0x20], RZ ;  /* 0x8000080044057a10 */ /* 0x000fe20007ffe0ff */
[----:B------:R-:W-:Y:S01]  /*9ca0*/  IMAD.MOV.U32 R8, RZ, RZ, R4 ;  /* 0x000000ffff087224 */ /* 0x000fe200078e0004 */
[----:B------:R-:W-:Y:S01]  /*9cb0*/  MOV R9, R7 ;  /* 0x0000000700097202 */ /* 0x000fe20000000f00 */
[----:B------:R-:W-:-:S04]  /*9cc0*/  IMAD.MOV.U32 R7, RZ, RZ, 0x0 ;  /* 0x00000000ff077424 */ /* 0x000fc800078e00ff */
[----:B------:R1:W-:Y:S01]  /*9cd0*/  STL.64 [R5], R8 ;  /* 0x0000000805007387 */ /* 0x0003e20000100a00 */
[----:B------:R-:W-:Y:S05]  /*9ce0*/  RET.REL.NODEC R6 `(_ZN7cutlass13device_kernelIN5flash19enable_sm80_to_sm89INS1_16FlashAttnBwdSm80INS1_25CollectiveMainloopBwdSm80ILi2ELi2EN4cute5tupleIJNS5_1CILi128EEES8_NS7_ILi64EEEEEENS_10bfloat16_tEfNS_4arch4Sm80ELb0ELb1ELb1ELb1ELb0ELb0ELb0ELb0ELi2ELi4ELi4ELi4ELb0EEENS1_24CollectiveEpilogueBwdGQAISA_fSD_Li256ELb1ELb0EEENS1_19SingleTileSchedulerILb1ELb0ELb0ELi128EEEEEEEEEvNT_6ParamsE) ;  /* 0xffff631006007950 */ /* 0x000fea0003c3ffff */
        .type           $_ZN7cutlass13device_kernelIN5flash19enable_sm80_to_sm89INS1_16FlashAttnBwdSm80INS1_25CollectiveMainloopBwdSm80ILi2ELi2EN4cute5tupleIJNS5_1CILi128EEES8_NS7_ILi64EEEEEENS_10bfloat16_tEfNS_4arch4Sm80ELb0ELb1ELb1ELb1ELb0ELb0ELb0ELb0ELi2ELi4ELi4ELi4ELb0EEENS1_24CollectiveEpilogueBwdGQAISA_fSD_Li256ELb1ELb0EEENS1_19SingleTileSchedulerILb1ELb0ELb0ELi128EEEEEEEEEvNT_6ParamsE$_ZN4cute3eso3ESOILb1ELb0EJNS_6LayoutINS_5tupleIJNS3_IJNS_1CILi8EEENS4_ILi1EEEEEENS3_IJNS4_ILi2EEEEEEEEENS3_IJNS3_IJS6_NS4_ILi0EEEEEENS3_IJNS4_ILi64EEEEEEEEEEENS_10ViewEngineIPN7cutlass10bfloat16_tEEEEEC2ERKSG_RKSL_,@function
        .size           $_ZN7cutlass13device_kernelIN5flash19enable_sm80_to_sm89INS1_16FlashAttnBwdSm80INS1_25CollectiveMainloopBwdSm80ILi2ELi2EN4cute5tupleIJNS5_1CILi128EEES8_NS7_ILi64EEEEEENS_10bfloat16_tEfNS_4arch4Sm80ELb0ELb1ELb1ELb1ELb0ELb0ELb0ELb0ELi2ELi4ELi4ELi4ELb0EEENS1_24CollectiveEpilogueBwdGQAISA_fSD_Li256ELb1ELb0EEENS1_19SingleTileSchedulerILb1ELb0ELb0ELi128EEEEEEEEEvNT_6ParamsE$_ZN4cute3eso3ESOILb1ELb0EJNS_6LayoutINS_5tupleIJNS3_IJNS_1CILi8EEENS4_ILi1EEEEEENS3_IJNS4_ILi2EEEEEEEEENS3_IJNS3_IJS6_NS4_ILi0EEEEEENS3_IJNS4_ILi64EEEEEEEEEEENS_10ViewEngineIPN7cutlass10bfloat16_tEEEEEC2ERKSG_RKSL_,($_ZN7cutlass13device_kernelIN5flash19enable_sm80_to_sm89INS1_16FlashAttnBwdSm80INS1_25CollectiveMainloopBwdSm80ILi2ELi2EN4cute5tupleIJNS5_1CILi128EEES8_NS7_ILi64EEEEEENS_10bfloat16_tEfNS_4arch4Sm80ELb0ELb1ELb1ELb1ELb0ELb0ELb0ELb0ELi2ELi4ELi4ELi4ELb0EEENS1_24CollectiveEpilogueBwdGQAISA_fSD_Li256ELb1ELb0EEENS1_19SingleTileSchedulerILb1ELb0ELb0ELi128EEEEEEEEEvNT_6ParamsE$_ZN4cute3eso3ESOILb1ELb0EJNS_6LayoutINS_5tupleIJNS3_IJNS_1CILi8EEENS4_ILi1EEEEEENS3_IJNS4_ILi2EEEEEEEEENS3_IJNS3_IJS6_NS4_ILi0EEEEEENS3_IJNS4_ILi8192EEEEEEEEEEENS_10ViewEngineINS_8smem_ptrIPN7cutlass10bfloat16_tEEEEEEEC2ERKSG_RKSN_ - $_ZN7cutlass13device_kernelIN5flash19enable_sm80_to_sm89INS1_16FlashAttnBwdSm80INS1_25CollectiveMainloopBwdSm80ILi2ELi2EN4cute5tupleIJNS5_1CILi128EEES8_NS7_ILi64EEEEEENS_10bfloat16_tEfNS_4arch4Sm80ELb0ELb1ELb1ELb1ELb0ELb0ELb0ELb0ELi2ELi4ELi4ELi4ELb0EEENS1_24CollectiveEpilogueBwdGQAISA_fSD_Li256ELb1ELb0EEENS1_19SingleTileSchedulerILb1ELb0ELb0ELi128EEEEEEEEEvNT_6ParamsE$_ZN4cute3eso3ESOILb1ELb0EJNS_6LayoutINS_5tupleIJNS3_IJNS_1CILi8EEENS4_ILi1EEEEEENS3_IJNS4_ILi2EEEEEEEEENS3_IJNS3_IJS6_NS4_ILi0EEEEEENS3_IJNS4_ILi64EEEEEEEEEEENS_10ViewEngineIPN7cutlass10bfloat16_tEEEEEC2ERKSG_RKSL_)
$_ZN7cutlass13device_kernelIN5flash19enable_sm80_to_sm89INS1_16FlashAttnBwdSm80INS1_25CollectiveMainloopBwdSm80ILi2ELi2EN4cute5tupleIJNS5_1CILi128EEES8_NS7_ILi64EEEEEENS_10bfloat16_tEfNS_4arch4Sm80ELb0ELb1ELb1ELb1ELb0ELb0ELb0ELb0ELi2ELi4ELi4ELi4ELb0EEENS1_24CollectiveEpilogueBwdGQAISA_fSD_Li256ELb1ELb0EEENS1_19SingleTileSchedulerILb1ELb0ELb0ELi128EEEEEEEEEvNT_6ParamsE$_ZN4cute3eso3ESOILb1ELb0EJNS_6LayoutINS_5tupleIJNS3_IJNS_1CILi8EEENS4_ILi1EEEEEENS3_IJNS4_ILi2EEEEEEEEENS3_IJNS3_IJS6_NS4_ILi0EEEEEENS3_IJNS4_ILi64EEEEEEEEEEENS_10ViewEngineIPN7cutlass10bfloat16_tEEEEEC2ERKSG_RKSL_:
[----:B------:R-:W-:Y:S01]  /*9cf0*/  IADD3 R2, R25, -c[0x0][0x20], RZ ;  /* 0x8000080019027a10 */ /* 0x000fe20007ffe0ff */
[----:B------:R-:W-:Y:S01]  /*9d00*/  IMAD.MOV.U32 R9, RZ, RZ, R3 ;  /* 0x000000ffff097224 */ /* 0x000fe200078e0003 */
[----:B------:R-:W-:-:S04]  /*9d10*/  MOV R7, 0x0 ;  /* 0x0000000000077802 */ /* 0x000fc80000000f00 */
[----:B------:R1:W-:Y:S01]  /*9d20*/  STL.64 [R2], R8 ;  /* 0x0000000802007387 */ /* 0x0003e20000100a00 */
[----:B------:R-:W-:Y:S05]  /*9d30*/  RET.REL.NODEC R6 `(_ZN7cutlass13device_kernelIN5flash19enable_sm80_to_sm89INS1_16FlashAttnBwdSm80INS1_25CollectiveMainloopBwdSm80ILi2ELi2EN4cute5tupleIJNS5_1CILi128EEES8_NS7_ILi64EEEEEENS_10bfloat16_tEfNS_4arch4Sm80ELb0ELb1ELb1ELb1ELb0ELb0ELb0ELb0ELi2ELi4ELi4ELi4ELb0EEENS1_24CollectiveEpilogueBwdGQAISA_fSD_Li256ELb1ELb0EEENS1_19SingleTileSchedulerILb1ELb0ELb0ELi128EEEEEEEEEvNT_6ParamsE) ;  /* 0xffff62c006007950 */ /* 0x000fea0003c3ffff */
        .type           $_ZN7cutlass13device_kernelIN5flash19enable_sm80_to_sm89INS1_16FlashAttnBwdSm80INS1_25CollectiveMainloopBwdSm80ILi2ELi2EN4cute5tupleIJNS5_1CILi128EEES8_NS7_ILi64EEEEEENS_10bfloat16_tEfNS_4arch4Sm80ELb0ELb1ELb1ELb1ELb0ELb0ELb0ELb0ELi2ELi4ELi4ELi4ELb0EEENS1_24CollectiveEpilogueBwdGQAISA_fSD_Li256ELb1ELb0EEENS1_19SingleTileSchedulerILb1ELb0ELb0ELi128EEEEEEEEEvNT_6ParamsE$_ZN4cute3eso3ESOILb1ELb0EJNS_6LayoutINS_5tupleIJNS3_IJNS_1CILi8EEENS4_ILi1EEEEEENS3_IJNS4_ILi2EEEEEEEEENS3_IJNS3_IJS6_NS4_ILi0EEEEEENS3_IJNS4_ILi8192EEEEEEEEEEENS_10ViewEngineINS_8smem_ptrIPN7cutlass10bfloat16_tEEEEEEEC2ERKSG_RKSN_,@function
        .size           $_ZN7cutlass13device_kernelIN5flash19enable_sm80_to_sm89INS1_16FlashAttnBwdSm80INS1_25CollectiveMainloopBwdSm80ILi2ELi2EN4cute5tupleIJNS5_1CILi128EEES8_NS7_ILi64EEEEEENS_10bfloat16_tEfNS_4arch4Sm80ELb0ELb1ELb1ELb1ELb0ELb0ELb0ELb0ELi2ELi4ELi4ELi4ELb0EEENS1_24CollectiveEpilogueBwdGQAISA_fSD_Li256ELb1ELb0EEENS1_19SingleTileSchedulerILb1ELb0ELb0ELi128EEEEEEEEEvNT_6ParamsE$_ZN4cute3eso3ESOILb1ELb0EJNS_6LayoutINS_5tupleIJNS3_IJNS_1CILi8EEENS4_ILi1EEEEEENS3_IJNS4_ILi2EEEEEEEEENS3_IJNS3_IJS6_NS4_ILi0EEEEEENS3_IJNS4_ILi8192EEEEEEEEEEENS_10ViewEngineINS_8smem_ptrIPN7cutlass10bfloat16_tEEEEEEEC2ERKSG_RKSN_,($_ZN7cutlass13device_kernelIN5flash19enable_sm80_to_sm89INS1_16FlashAttnBwdSm80INS1_25CollectiveMainloopBwdSm80ILi2ELi2EN4cute5tupleIJNS5_1CILi128EEES8_NS7_ILi64EEEEEENS_10bfloat16_tEfNS_4arch4Sm80ELb0ELb1ELb1ELb1ELb0ELb0ELb0ELb0ELi2ELi4ELi4ELi4ELb0EEENS1_24CollectiveEpilogueBwdGQAISA_fSD_Li256ELb1ELb0EEENS1_19SingleTileSchedulerILb1ELb0ELb0ELi128EEEEEEEEEvNT_6ParamsE$_ZN4cute3eso3ESOILb1ELb0EJNS_6LayoutINS_5tupleIJNS3_IJNS_1CILi8EEENS4_ILi1EEEEEENS3_IJNS4_ILi2EEEEEEEEENS3_IJNS3_IJS6_NS4_ILi0EEEEEENS3_IJS5_EEEEEEEENS_10ViewEngineIPN7cutlass10bfloat16_tEEEEEC2ERKSF_RKSK_ - $_ZN7cutlass13device_kernelIN5flash19enable_sm80_to_sm89INS1_16FlashAttnBwdSm80INS1_25CollectiveMainloopBwdSm80ILi2ELi2EN4cute5tupleIJNS5_1CILi128EEES8_NS7_ILi64EEEEEENS_10bfloat16_tEfNS_4arch4Sm80ELb0ELb1ELb1ELb1ELb0ELb0ELb0ELb0ELi2ELi4ELi4ELi4ELb0EEENS1_24CollectiveEpilogueBwdGQAISA_fSD_Li256ELb1ELb0EEENS1_19SingleTileSchedulerILb1ELb0ELb0ELi128EEEEEEEEEvNT_6ParamsE$_ZN4cute3eso3ESOILb1ELb0EJNS_6LayoutINS_5tupleIJNS3_IJNS_1CILi8EEENS4_ILi1EEEEEENS3_IJNS4_ILi2EEEEEEEEENS3_IJNS3_IJS6_NS4_ILi0EEEEEENS3_IJNS4_ILi8192EEEEEEEEEEENS_10ViewEngineINS_8smem_ptrIPN7cutlass10bfloat16_tEEEEEEEC2ERKSG_RKSN_)
$_ZN7cutlass13device_kernelIN5flash19enable_sm80_to_sm89INS1_16FlashAttnBwdSm80INS1_25CollectiveMainloopBwdSm80ILi2ELi2EN4cute5tupleIJNS5_1CILi128EEES8_NS7_ILi64EEEEEENS_10bfloat16_tEfNS_4arch4Sm80ELb0ELb1ELb1ELb1ELb0ELb0ELb0ELb0ELi2ELi4ELi4ELi4ELb0EEENS1_24CollectiveEpilogueBwdGQAISA_fSD_Li256ELb1ELb0EEENS1_19SingleTileSchedulerILb1ELb0ELb0ELi128EEEEEEEEEvNT_6ParamsE$_ZN4cute3eso3ESOILb1ELb0EJNS_6LayoutINS_5tupleIJNS3_IJNS_1CILi8EEENS4_ILi1EEEEEENS3_IJNS4_ILi2EEEEEEEEENS3_IJNS3_IJS6_NS4_ILi0EEEEEENS3_IJNS4_ILi8192EEEEEEEEEEENS_10ViewEngineINS_8smem_ptrIPN7cutlass10bfloat16_tEEEEEEEC2ERKSG_RKSN_:
[----:B------:R-:W-:Y:S01]  /*9d40*/  IADD3 R5, R25, -c[0x0][0x20], RZ ;  /* 0x8000080019057a10 */ /* 0x000fe20007ffe0ff */
[----:B------:R-:W-:Y:S01]  /*9d50*/  IMAD.MOV.U32 R8, RZ, RZ, R4 ;  /* 0x000000ffff087224 */ /* 0x000fe200078e0004 */
[----:B------:R-:W-:Y:S01]  /*9d60*/  MOV R9, R7 ;  /* 0x0000000700097202 */ /* 0x000fe20000000f00 */
[----:B------:R-:W-:-:S04]  /*9d70*/  IMAD.MOV.U32 R7, RZ, RZ, 0x0 ;  /* 0x00000000ff077424 */ /* 0x000fc800078e00ff */
[----:B------:R1:W-:Y:S01]  /*9d80*/  STL.64 [R5], R8 ;  /* 0x0000000805007387 */ /* 0x0003e20000100a00 */
[----:B------:R-:W-:Y:S05]  /*9d90*/  RET.REL.NODEC R6 `(_ZN7cutlass13device_kernelIN5flash19enable_sm80_to_sm89INS1_16FlashAttnBwdSm80INS1_25CollectiveMainloopBwdSm80ILi2ELi2EN4cute5tupleIJNS5_1CILi128EEES8_NS7_ILi64EEEEEENS_10bfloat16_tEfNS_4arch4Sm80ELb0ELb1ELb1ELb1ELb0ELb0ELb0ELb0ELi2ELi4ELi4ELi4ELb0EEENS1_24CollectiveEpilogueBwdGQAISA_fSD_Li256ELb1ELb0EEENS1_19SingleTileSchedulerILb1ELb0ELb0ELi128EEEEEEEEEvNT_6ParamsE) ;  /* 0xffff626006007950 */ /* 0x000fea0003c3ffff */
        .type           $_ZN7cutlass13device_kernelIN5flash19enable_sm80_to_sm89INS1_16FlashAttnBwdSm80INS1_25CollectiveMainloopBwdSm80ILi2ELi2EN4cute5tupleIJNS5_1CILi128EEES8_NS7_ILi64EEEEEENS_10bfloat16_tEfNS_4arch4Sm80ELb0ELb1ELb1ELb1ELb0ELb0ELb0ELb0ELi2ELi4ELi4ELi4ELb0EEENS1_24CollectiveEpilogueBwdGQAISA_fSD_Li256ELb1ELb0EEENS1_19SingleTileSchedulerILb1ELb0ELb0ELi128EEEEEEEEEvNT_6ParamsE$_ZN4cute3eso3ESOILb1ELb0EJNS_6LayoutINS_5tupleIJNS3_IJNS_1CILi8EEENS4_ILi1EEEEEENS3_IJNS4_ILi2EEEEEEEEENS3_IJNS3_IJS6_NS4_ILi0EEEEEENS3_IJS5_EEEEEEEENS_10ViewEngineIPN7cutlass10bfloat16_tEEEEEC2ERKSF_RKSK_,@function
        .size           $_ZN7cutlass13device_kernelIN5flash19enable_sm80_to_sm89INS1_16FlashAttnBwdSm80INS1_25CollectiveMainloopBwdSm80ILi2ELi2EN4cute5tupleIJNS5_1CILi128EEES8_NS7_ILi64EEEEEENS_10bfloat16_tEfNS_4arch4Sm80ELb0ELb1ELb1ELb1ELb0ELb0ELb0ELb0ELi2ELi4ELi4ELi4ELb0EEENS1_24CollectiveEpilogueBwdGQAISA_fSD_Li256ELb1ELb0EEENS1_19SingleTileSchedulerILb1ELb0ELb0ELi128EEEEEEEEEvNT_6ParamsE$_ZN4cute3eso3ESOILb1ELb0EJNS_6LayoutINS_5tupleIJNS3_IJNS_1CILi8EEENS4_ILi1EEEEEENS3_IJNS4_ILi2EEEEEEEEENS3_IJNS3_IJS6_NS4_ILi0EEEEEENS3_IJS5_EEEEEEEENS_10ViewEngineIPN7cutlass10bfloat16_tEEEEEC2ERKSF_RKSK_,($_ZN7cutlass13device_kernelIN5flash19enable_sm80_to_sm89INS1_16FlashAttnBwdSm80INS1_25CollectiveMainloopBwdSm80ILi2ELi2EN4cute5tupleIJNS5_1CILi128EEES8_NS7_ILi64EEEEEENS_10bfloat16_tEfNS_4arch4Sm80ELb0ELb1ELb1ELb1ELb0ELb0ELb0ELb0ELi2ELi4ELi4ELi4ELb0EEENS1_24CollectiveEpilogueBwdGQAISA_fSD_Li256ELb1ELb0EEENS1_19SingleTileSchedulerILb1ELb0ELb0ELi128EEEEEEEEEvNT_6ParamsE$_ZN4cute3eso3ESOILb1ELb0EJNS_6LayoutINS_5tupleIJNS3_IJNS_1CILi8EEENS4_ILi1EEEEEENS3_IJNS4_ILi4EEEEEEEEENS3_IJNS3_IJS6_NS4_ILi0EEEEEENS3_IJNS4_ILi2048EEEEEEEEEEENS_10ViewEngineINS_8smem_ptrIPN7cutlass10bfloat16_tEEEEEEEC2ERKSG_RKSN_ - $_ZN7cutlass13device_kernelIN5flash19enable_sm80_to_sm89INS1_16FlashAttnBwdSm80INS1_25CollectiveMainloopBwdSm80ILi2ELi2EN4cute5tupleIJNS5_1CILi128EEES8_NS7_ILi64EEEEEENS_10bfloat16_tEfNS_4arch4Sm80ELb0ELb1ELb1ELb1ELb0ELb0ELb0ELb0ELi2ELi4ELi4ELi4ELb0EEENS1_24CollectiveEpilogueBwdGQAISA_fSD_Li256ELb1ELb0EEENS1_19SingleTileSchedulerILb1ELb0ELb0ELi128EEEEEEEEEvNT_6ParamsE$_ZN4cute3eso3ESOILb1ELb0EJNS_6LayoutINS_5tupleIJNS3_IJNS_1CILi8EEENS4_ILi1EEEEEENS3_IJNS4_ILi2EEEEEEEEENS3_IJNS3_IJS6_NS4_ILi0EEEEEENS3_IJS5_EEEEEEEENS_10ViewEngineIPN7cutlass10bfloat16_tEEEEEC2ERKSF_RKSK_)
$_ZN7cutlass13device_kernelIN5flash19enable_sm80_to_sm89INS1_16FlashAttnBwdSm80INS1_25CollectiveMainloopBwdSm80ILi2ELi2EN4cute5tupleIJNS5_1CILi128EEES8_NS7_ILi64EEEEEENS_10bfloat16_tEfNS_4arch4Sm80ELb0ELb1ELb1ELb1ELb0ELb0ELb0ELb0ELi2ELi4ELi4ELi4ELb0EEENS1_24CollectiveEpilogueBwdGQAISA_fSD_Li256ELb1ELb0EEENS1_19SingleTileSchedulerILb1ELb0ELb0ELi128EEEEEEEEEvNT_6ParamsE$_ZN4cute3eso3ESOILb1ELb0EJNS_6LayoutINS_5tupleIJNS3_IJNS_1CILi8EEENS4_ILi1EEEEEENS3_IJNS4_ILi2EEEEEEEEENS3_IJNS3_IJS6_NS4_ILi0EEEEEENS3_IJS5_EEEEEEEENS_10ViewEngineIPN7cutlass10bfloat16_tEEEEEC2ERKSF_RKSK_:
[----:B------:R-:W-:Y:S01]  /*9da0*/  IADD3 R3, R68, -c[0x0][0x20], RZ ;  /* 0x8000080044037a10 */ /* 0x000fe20007ffe0ff */
[----:B------:R-:W-:Y:S01]  /*9db0*/  IMAD.MOV.U32 R8, RZ, RZ, R2 ;  /* 0x000000ffff087224 */ /* 0x000fe200078e0002 */
[----:B------:R-:W-:Y:S01]  /*9dc0*/  MOV R9, R5 ;  /* 0x0000000500097202 */ /* 0x000fe20000000f00 */
[----:B------:R-:W-:-:S04]  /*9dd0*/  IMAD.MOV.U32 R5, RZ, RZ, 0x0 ;  /* 0x00000000ff057424 */ /* 0x000fc800078e00ff */
[----:B------:R1:W-:Y:S01]  /*9de0*/  STL.64 [R3], R8 ;  /* 0x0000000803007387 */ /* 0x0003e20000100a00 */
[----:B------:R-:W-:Y:S05]  /*9df0*/  RET.REL.NODEC R4 `(_ZN7cutlass13device_kernelIN5flash19enable_sm80_to_sm89INS1_16FlashAttnBwdSm80INS1_25CollectiveMainloopBwdSm80ILi2ELi2EN4cute5tupleIJNS5_1CILi128EEES8_NS7_ILi64EEEEEENS_10bfloat16_tEfNS_4arch4Sm80ELb0ELb1ELb1ELb1ELb0ELb0ELb0ELb0ELi2ELi4ELi4ELi4ELb0EEENS1_24CollectiveEpilogueBwdGQAISA_fSD_Li256ELb1ELb0EEENS1_19SingleTileSchedulerILb1ELb0ELb0ELi128EEEEEEEEEvNT_6ParamsE) ;  /* 0xffff620004007950 */ /* 0x000fea0003c3ffff */
        .type           $_ZN7cutlass13device_kernelIN5flash19enable_sm80_to_sm89INS1_16FlashAttnBwdSm80INS1_25CollectiveMainloopBwdSm80ILi2ELi2EN4cute5tupleIJNS5_1CILi128EEES8_NS7_ILi64EEEEEENS_10bfloat16_tEfNS_4arch4Sm80ELb0ELb1ELb1ELb1ELb0ELb0ELb0ELb0ELi2ELi4ELi4ELi4ELb0EEENS1_24CollectiveEpilogueBwdGQAISA_fSD_Li256ELb1ELb0EEENS1_19SingleTileSchedulerILb1ELb0ELb0ELi128EEEEEEEEEvNT_6ParamsE$_ZN4cute3eso3ESOILb1ELb0EJNS_6LayoutINS_5tupleIJNS3_IJNS_1CILi8EEENS4_ILi1EEEEEENS3_IJNS4_ILi4EEEEEEEEENS3_IJNS3_IJS6_NS4_ILi0EEEEEENS3_IJNS4_ILi2048EEEEEEEEEEENS_10ViewEngineINS_8smem_ptrIPN7cutlass10bfloat16_tEEEEEEEC2ERKSG_RKSN_,@function
        .size           $_ZN7cutlass13device_kernelIN5flash19enable_sm80_to_sm89INS1_16FlashAttnBwdSm80INS1_25CollectiveMainloopBwdSm80ILi2ELi2EN4cute5tupleIJNS5_1CILi128EEES8_NS7_ILi64EEEEEENS_10bfloat16_tEfNS_4arch4Sm80ELb0ELb1ELb1ELb1ELb0ELb0ELb0ELb0ELi2ELi4ELi4ELi4ELb0EEENS1_24CollectiveEpilogueBwdGQAISA_fSD_Li256ELb1ELb0EEENS1_19SingleTileSchedulerILb1ELb0ELb0ELi128EEEEEEEEEvNT_6ParamsE$_ZN4cute3eso3ESOILb1ELb0EJNS_6LayoutINS_5tupleIJNS3_IJNS_1CILi8EEENS4_ILi1EEEEEENS3_IJNS4_ILi4EEEEEEEEENS3_IJNS3_IJS6_NS4_ILi0EEEEEENS3_IJNS4_ILi2048EEEEEEEEEEENS_10ViewEngineINS_8smem_ptrIPN7cutlass10bfloat16_tEEEEEEEC2ERKSG_RKSN_,($_ZN7cutlass13device_kernelIN5flash19enable_sm80_to_sm89INS1_16FlashAttnBwdSm80INS1_25CollectiveMainloopBwdSm80ILi2ELi2EN4cute5tupleIJNS5_1CILi128EEES8_NS7_ILi64EEEEEENS_10bfloat16_tEfNS_4arch4Sm80ELb0ELb1ELb1ELb1ELb0ELb0ELb0ELb0ELi2ELi4ELi4ELi4ELb0EEENS1_24CollectiveEpilogueBwdGQAISA_fSD_Li256ELb1ELb0EEENS1_19SingleTileSchedulerILb1ELb0ELb0ELi128EEEEEEEEEvNT_6ParamsE$_ZN4cute3eso3ESOILb1ELb0EJNS_6LayoutINS_5tupleIJNS3_IJNS_1CILi8EEENS4_ILi1EEEEEENS3_IJNS4_ILi4EEEEEEEEENS3_IJNS3_IJS6_NS4_ILi0EEEEEENS3_IJS5_EEEEEEEENS_10ViewEngineIPN7cutlass10bfloat16_tEEEEEC2ERKSF_RKSK_ - $_ZN7cutlass13device_kernelIN5flash19enable_sm80_to_sm89INS1_16FlashAttnBwdSm80INS1_25CollectiveMainloopBwdSm80ILi2ELi2EN4cute5tupleIJNS5_1CILi128EEES8_NS7_ILi64EEEEEENS_10bfloat16_tEfNS_4arch4Sm80ELb0ELb1ELb1ELb1ELb0ELb0ELb0ELb0ELi2ELi4ELi4ELi4ELb0EEENS1_24CollectiveEpilogueBwdGQAISA_fSD_Li256ELb1ELb0EEENS1_19SingleTileSchedulerILb1ELb0ELb0ELi128EEEEEEEEEvNT_6ParamsE$_ZN4cute3eso3ESOILb1ELb0EJNS_6LayoutINS_5tupleIJNS3_IJNS_1CILi8EEENS4_ILi1EEEEEENS3_IJNS4_ILi4EEEEEEEEENS3_IJNS3_IJS6_NS4_ILi0EEEEEENS3_IJNS4_ILi2048EEEEEEEEEEENS_10ViewEngineINS_8smem_ptrIPN7cutlass10bfloat16_tEEEEEEEC2ERKSG_RKSN_)
$_ZN7cutlass13device_kernelIN5flash19enable_sm80_to_sm89INS1_16FlashAttnBwdSm80INS1_25CollectiveMainloopBwdSm80ILi2ELi2EN4cute5tupleIJNS5_1CILi128EEES8_NS7_ILi64EEEEEENS_10bfloat16_tEfNS_4arch4Sm80ELb0ELb1ELb1ELb1ELb0ELb0ELb0ELb0ELi2ELi4ELi4ELi4ELb0EEENS1_24CollectiveEpilogueBwdGQAISA_fSD_Li256ELb1ELb0EEENS1_19SingleTileSchedulerILb1ELb0ELb0ELi128EEEEEEEEEvNT_6ParamsE$_ZN4cute3eso3ESOILb1ELb0EJNS_6LayoutINS_5tupleIJNS3_IJNS_1CILi8EEENS4_ILi1EEEEEENS3_IJNS4_ILi4EEEEEEEEENS3_IJNS3_IJS6_NS4_ILi0EEEEEENS3_IJNS4_ILi2048EEEEEEEEEEENS_10ViewEngineINS_8smem_ptrIPN7cutlass10bfloat16_tEEEEEEEC2ERKSG_RKSN_:
[----:B------:R-:W-:Y:S01]  /*9e00*/  IADD3 R5, R25, -c[0x0][0x20], RZ ;  /* 0x8000080019057a10 */ /* 0x000fe20007ffe0ff */
[----:B------:R-:W-:Y:S01]  /*9e10*/  IMAD.MOV.U32 R8, RZ, RZ, R4 ;  /* 0x000000ffff087224 */ /* 0x000fe200078e0004 */
[----:B------:R-:W-:Y:S01]  /*9e20*/  MOV R9, R7 ;  /* 0x0000000700097202 */ /* 0x000fe20000000f00 */
[----:B------:R-:W-:-:S04]  /*9e30*/  IMAD.MOV.U32 R7, RZ, RZ, 0x0 ;  /* 0x00000000ff077424 */ /* 0x000fc800078e00ff */
[----:B------:R1:W-:Y:S01]  /*9e40*/  STL.64 [R5], R8 ;  /* 0x0000000805007387 */ /* 0x0003e20000100a00 */
[----:B------:R-:W-:Y:S05]  /*9e50*/  RET.REL.NODEC R6 `(_ZN7cutlass13device_kernelIN5flash19enable_sm80_to_sm89INS1_16FlashAttnBwdSm80INS1_25CollectiveMainloopBwdSm80ILi2ELi2EN4cute5tupleIJNS5_1CILi128EEES8_NS7_ILi64EEEEEENS_10bfloat16_tEfNS_4arch4Sm80ELb0ELb1ELb1ELb1ELb0ELb0ELb0ELb0ELi2ELi4ELi4ELi4ELb0EEENS1_24CollectiveEpilogueBwdGQAISA_fSD_Li256ELb1ELb0EEENS1_19SingleTileSchedulerILb1ELb0ELb0ELi128EEEEEEEEEvNT_6ParamsE) ;  /* 0xffff61a006007950 */ /* 0x000fea0003c3ffff */
        .type           $_ZN7cutlass13device_kernelIN5flash19enable_sm80_to_sm89INS1_16FlashAttnBwdSm80INS1_25CollectiveMainloopBwdSm80ILi2ELi2EN4cute5tupleIJNS5_1CILi128EEES8_NS7_ILi64EEEEEENS_10bfloat16_tEfNS_4arch4Sm80ELb0ELb1ELb1ELb1ELb0ELb0ELb0ELb0ELi2ELi4ELi4ELi4ELb0EEENS1_24CollectiveEpilogueBwdGQAISA_fSD_Li256ELb1ELb0EEENS1_19SingleTileSchedulerILb1ELb0ELb0ELi128EEEEEEEEEvNT_6ParamsE$_ZN4cute3eso3ESOILb1ELb0EJNS_6LayoutINS_5tupleIJNS3_IJNS_1CILi8EEENS4_ILi1EEEEEENS3_IJNS4_ILi4EEEEEEEEENS3_IJNS3_IJS6_NS4_ILi0EEEEEENS3_IJS5_EEEEEEEENS_10ViewEngineIPN7cutlass10bfloat16_tEEEEEC2ERKSF_RKSK_,@function
        .size           $_ZN7cutlass13device_kernelIN5flash19enable_sm80_to_sm89INS1_16FlashAttnBwdSm80INS1_25CollectiveMainloopBwdSm80ILi2ELi2EN4cute5tupleIJNS5_1CILi128EEES8_NS7_ILi64EEEEEENS_10bfloat16_tEfNS_4arch4Sm80ELb0ELb1ELb1ELb1ELb0ELb0ELb0ELb0ELi2ELi4ELi4ELi4ELb0EEENS1_24CollectiveEpilogueBwdGQAISA_fSD_Li256ELb1ELb0EEENS1_19SingleTileSchedulerILb1ELb0ELb0ELi128EEEEEEEEEvNT_6ParamsE$_ZN4cute3eso3ESOILb1ELb0EJNS_6LayoutINS_5tupleIJNS3_IJNS_1CILi8EEENS4_ILi1EEEEEENS3_IJNS4_ILi4EEEEEEEEENS3_IJNS3_IJS6_NS4_ILi0EEEEEENS3_IJS5_EEEEEEEENS_10ViewEngineIPN7cutlass10bfloat16_tEEEEEC2ERKSF_RKSK_,($_ZN7cutlass13device_kernelIN5flash19enable_sm80_to_sm89INS1_16FlashAttnBwdSm80INS1_25CollectiveMainloopBwdSm80ILi2ELi2EN4cute5tupleIJNS5_1CILi128EEES8_NS7_ILi64EEEEEENS_10bfloat16_tEfNS_4arch4Sm80ELb0ELb1ELb1ELb1ELb0ELb0ELb0ELb0ELi2ELi4ELi4ELi4ELb0EEENS1_24CollectiveEpilogueBwdGQAISA_fSD_Li256ELb1ELb0EEENS1_19SingleTileSchedulerILb1ELb0ELb0ELi128EEEEEEEEEvNT_6ParamsE$_ZN4cute3eso3ESOILb1ELb0EJNS_6LayoutINS_5tupleIJNS3_IJNS_1CILi8EEENS4_ILi1EEEEEENS4_ILi2EEEEEENS3_IJNS3_IJS6_NS4_ILi0EEEEEENS4_ILi4096EEEEEEEENS_10ViewEngineINS_8smem_ptrIPN7cutlass10bfloat16_tEEEEEEEC2ERKSE_RKSL_ - $_ZN7cutlass13device_kernelIN5flash19enable_sm80_to_sm89INS1_16FlashAttnBwdSm80INS1_25CollectiveMainloopBwdSm80ILi2ELi2EN4cute5tupleIJNS5_1CILi128EEES8_NS7_ILi64EEEEEENS_10bfloat16_tEfNS_4arch4Sm80ELb0ELb1ELb1ELb1ELb0ELb0ELb0ELb0ELi2ELi4ELi4ELi4ELb0EEENS1_24CollectiveEpilogueBwdGQAISA_fSD_Li256ELb1ELb0EEENS1_19SingleTileSchedulerILb1ELb0ELb0ELi128EEEEEEEEEvNT_6ParamsE$_ZN4cute3eso3ESOILb1ELb0EJNS_6LayoutINS_5tupleIJNS3_IJNS_1CILi8EEENS4_ILi1EEEEEENS3_IJNS4_ILi4EEEEEEEEENS3_IJNS3_IJS6_NS4_ILi0EEEEEENS3_IJS5_EEEEEEEENS_10ViewEngineIPN7cutlass10bfloat16_tEEEEEC2ERKSF_RKSK_)
$_ZN7cutlass13device_kernelIN5flash19enable_sm80_to_sm89INS1_16FlashAttnBwdSm80INS1_25CollectiveMainloopBwdSm80ILi2ELi2EN4cute5tupleIJNS5_1CILi128EEES8_NS7_ILi64EEEEEENS_10bfloat16_tEfNS_4arch4Sm80ELb0ELb1ELb1ELb1ELb0ELb0ELb0ELb0ELi2ELi4ELi4ELi4ELb0EEENS1_24CollectiveEpilogueBwdGQAISA_fSD_Li256ELb1ELb0EEENS1_19SingleTileSchedulerILb1ELb0ELb0ELi128EEEEEEEEEvNT_6ParamsE$_ZN4cute3eso3ESOILb1ELb0EJNS_6LayoutINS_5tupleIJNS3_IJNS_1CILi8EEENS4_ILi1EEEEEENS3_IJNS4_ILi4EEEEEEEEENS3_IJNS3_IJS6_NS4_ILi0EEEEEENS3_IJS5_EEEEEEEENS_10ViewEngineIPN7cutlass10bfloat16_tEEEEEC2ERKSF_RKSK_:
[----:B------:R-:W-:Y:S01]  /*9e60*/  IADD3 R3, R25, -c[0x0][0x20], RZ ;  /* 0x8000080019037a10 */ /* 0x000fe20007ffe0ff */
[----:B------:R-:W-:Y:S01]  /*9e70*/  IMAD.MOV.U32 R8, RZ, RZ, R2 ;  /* 0x000000ffff087224 */ /* 0x000fe200078e0002 */
[----:B------:R-:W-:Y:S01]  /*9e80*/  MOV R9, R5 ;  /* 0x0000000500097202 */ /* 0x000fe20000000f00 */
[----:B------:R-:W-:-:S04]  /*9e90*/  IMAD.MOV.U32 R5, RZ, RZ, 0x0 ;  /* 0x00000000ff057424 */ /* 0x000fc800078e00ff */
[----:B------:R1:W-:Y:S01]  /*9ea0*/  STL.64 [R3], R8 ;  /* 0x0000000803007387 */ /* 0x0003e20000100a00 */
[----:B------:R-:W-:Y:S05]  /*9eb0*/  RET.REL.NODEC R4 `(_ZN7cutlass13device_kernelIN5flash19enable_sm80_to_sm89INS1_16FlashAttnBwdSm80INS1_25CollectiveMainloopBwdSm80ILi2ELi2EN4cute5tupleIJNS5_1CILi128EEES8_NS7_ILi64EEEEEENS_10bfloat16_tEfNS_4arch4Sm80ELb0ELb1ELb1ELb1ELb0ELb0ELb0ELb0ELi2ELi4ELi4ELi4ELb0EEENS1_24CollectiveEpilogueBwdGQAISA_fSD_Li256ELb1ELb0EEENS1_19SingleTileSchedulerILb1ELb0ELb0ELi128EEEEEEEEEvNT_6ParamsE) ;  /* 0xffff614004007950 */ /* 0x000fea0003c3ffff */
        .type           $_ZN7cutlass13device_kernelIN5flash19enable_sm80_to_sm89INS1_16FlashAttnBwdSm80INS1_25CollectiveMainloopBwdSm80ILi2ELi2EN4cute5tupleIJNS5_1CILi128EEES8_NS7_ILi64EEEEEENS_10bfloat16_tEfNS_4arch4Sm80ELb0ELb1ELb1ELb1ELb0ELb0ELb0ELb0ELi2ELi4ELi4ELi4ELb0EEENS1_24CollectiveEpilogueBwdGQAISA_fSD_Li256ELb1ELb0EEENS1_19SingleTileSchedulerILb1ELb0ELb0ELi128EEEEEEEEEvNT_6ParamsE$_ZN4cute3eso3ESOILb1ELb0EJNS_6LayoutINS_5tupleIJNS3_IJNS_1CILi8EEENS4_ILi1EEEEEENS4_ILi2EEEEEENS3_IJNS3_IJS6_NS4_ILi0EEEEEENS4_ILi4096EEEEEEEENS_10ViewEngineINS_8smem_ptrIPN7cutlass10bfloat16_tEEEEEEEC2ERKSE_RKSL_,@function
        .size           $_ZN7cutlass13device_kernelIN5flash19enable_sm80_to_sm89INS1_16FlashAttnBwdSm80INS1_25CollectiveMainloopBwdSm80ILi2ELi2EN4cute5tupleIJNS5_1CILi128EEES8_NS7_ILi64EEEEEENS_10bfloat16_tEfNS_4arch4Sm80ELb0ELb1ELb1ELb1ELb0ELb0ELb0ELb0ELi2ELi4ELi4ELi4ELb0EEENS1_24CollectiveEpilogueBwdGQAISA_fSD_Li256ELb1ELb0EEENS1_19SingleTileSchedulerILb1ELb0ELb0ELi128EEEEEEEEEvNT_6ParamsE$_ZN4cute3eso3ESOILb1ELb0EJNS_6LayoutINS_5tupleIJNS3_IJNS_1CILi8EEENS4_ILi1EEEEEENS4_ILi2EEEEEENS3_IJNS3_IJS6_NS4_ILi0EEEEEENS4_ILi4096EEEEEEEENS_10ViewEngineINS_8smem_ptrIPN7cutlass10bfloat16_tEEEEEEEC2ERKSE_RKSL_,($_ZN7cutlass13device_kernelIN5flash19enable_sm80_to_sm89INS1_16FlashAttnBwdSm80INS1_25CollectiveMainloopBwdSm80ILi2ELi2EN4cute5tupleIJNS5_1CILi128EEES8_NS7_ILi64EEEEEENS_10bfloat16_tEfNS_4arch4Sm80ELb0ELb1ELb1ELb1ELb0ELb0ELb0ELb0ELi2ELi4ELi4ELi4ELb0EEENS1_24CollectiveEpilogueBwdGQAISA_fSD_Li256ELb1ELb0EEENS1_19SingleTileSchedulerILb1ELb0ELb0ELi128EEEEEEEEEvNT_6ParamsE$_ZN4cute3eso3ESOILb1ELb0EJNS_6LayoutINS_5tupleIJNS3_IJNS_1CILi8EEENS4_ILi1EEEEEENS4_ILi2EEEEEENS3_IJNS3_IJS6_NS4_ILi0EEEEEENS4_ILi4096EEEEEEEEiEEC2ERKSE_RKi - $_ZN7cutlass13device_kernelIN5flash19enable_sm80_to_sm89INS1_16FlashAttnBwdSm80INS1_25CollectiveMainloopBwdSm80ILi2ELi2EN4cute5tupleIJNS5_1CILi128EEES8_NS7_ILi64EEEEEENS_10bfloat16_tEfNS_4arch4Sm80ELb0ELb1ELb1ELb1ELb0ELb0ELb0ELb0ELi2ELi4ELi4ELi4ELb0EEENS1_24CollectiveEpilogueBwdGQAISA_fSD_Li256ELb1ELb0EEENS1_19SingleTileSchedulerILb1ELb0ELb0ELi128EEEEEEEEEvNT_6ParamsE$_ZN4cute3eso3ESOILb1ELb0EJNS_6LayoutINS_5tupleIJNS3_IJNS_1CILi8EEENS4_ILi1EEEEEENS4_ILi2EEEEEENS3_IJNS3_IJS6_NS4_ILi0EEEEEENS4_ILi4096EEEEEEEENS_10ViewEngineINS_8smem_ptrIPN7cutlass10bfloat16_tEEEEEEEC2ERKSE_RKSL_)
$_ZN7cutlass13device_kernelIN5flash19enable_sm80_to_sm89INS1_16FlashAttnBwdSm80INS1_25CollectiveMainloopBwdSm80ILi2ELi2EN4cute5tupleIJNS5_1CILi128EEES8_NS7_ILi64EEEEEENS_10bfloat16_tEfNS_4arch4Sm80ELb0ELb1ELb1ELb1ELb0ELb0ELb0ELb0ELi2ELi4ELi4ELi4ELb0EEENS1_24CollectiveEpilogueBwdGQAISA_fSD_Li256ELb1ELb0EEENS1_19SingleTileSchedulerILb1ELb0ELb0ELi128EEEEEEEEEvNT_6ParamsE$_ZN4cute3eso3ESOILb1ELb0EJNS_6LayoutINS_5tupleIJNS3_IJNS_1CILi8EEENS4_ILi1EEEEEENS4_ILi2EEEEEENS3_IJNS3_IJS6_NS4_ILi0EEEEEENS4_ILi4096EEEEEEEENS_10ViewEngineINS_8smem_ptrIPN7cutlass10bfloat16_tEEEEEEEC2ERKSE_RKSL_:
[----:B------:R-:W-:Y:S02]  /*9ec0*/  IADD3 R4, R68, -c[0x0][0x20], RZ ;  /* 0x8000080044047a10 */ /* 0x000fe40007ffe0ff */
[----:B------:R-:W-:-:S03]  /*9ed0*/  MOV R7, 0x0 ;  /* 0x0000000000077802 */ /* 0x000fc60000000f00 */
[----:B------:R1:W-:Y:S01]  /*9ee0*/  STL.64 [R4], R2 ;  /* 0x0000000204007387 */ /* 0x0003e20000100a00 */
[----:B------:R-:W-:Y:S05]  /*9ef0*/  RET.REL.NODEC R6 `(_ZN7cutlass13device_kernelIN5flash19enable_sm80_to_sm89INS1_16FlashAttnBwdSm80INS1_25CollectiveMainloopBwdSm80ILi2ELi2EN4cute5tupleIJNS5_1CILi128EEES8_NS7_ILi64EEEEEENS_10bfloat16_tEfNS_4arch4Sm80ELb0ELb1ELb1ELb1ELb0ELb0ELb0ELb0ELi2ELi4ELi4ELi4ELb0EEENS1_24CollectiveEpilogueBwdGQAISA_fSD_Li256ELb1ELb0EEENS1_19SingleTileSchedulerILb1ELb0ELb0ELi128EEEEEEEEEvNT_6ParamsE) ;  /* 0xffff610006007950 */ /* 0x000fea0003c3ffff */
        .type           $_ZN7cutlass13device_kernelIN5flash19enable_sm80_to_sm89INS1_16FlashAttnBwdSm80INS1_25CollectiveMainloopBwdSm80ILi2ELi2EN4cute5tupleIJNS5_1CILi128EEES8_NS7_ILi64EEEEEENS_10bfloat16_tEfNS_4arch4Sm80ELb0ELb1ELb1ELb1ELb0ELb0ELb0ELb0ELi2ELi4ELi4ELi4ELb0EEENS1_24CollectiveEpilogueBwdGQAISA_fSD_Li256ELb1ELb0EEENS1_19SingleTileSchedulerILb1ELb0ELb0ELi128EEEEEEEEEvNT_6ParamsE$_ZN4cute3eso3ESOILb1ELb0EJNS_6LayoutINS_5tupleIJNS3_IJNS_1CILi8EEENS4_ILi1EEEEEENS4_ILi2EEEEEENS3_IJNS3_IJS6_NS4_ILi0EEEEEENS4_ILi4096EEEEEEEEiEEC2ERKSE_RKi,@function
        .size           $_ZN7cutlass13device_kernelIN5flash19enable_sm80_to_sm89INS1_16FlashAttnBwdSm80INS1_25CollectiveMainloopBwdSm80ILi2ELi2EN4cute5tupleIJNS5_1CILi128EEES8_NS7_ILi64EEEEEENS_10bfloat16_tEfNS_4arch4Sm80ELb0ELb1ELb1ELb1ELb0ELb0ELb0ELb0ELi2ELi4ELi4ELi4ELb0EEENS1_24CollectiveEpilogueBwdGQAISA_fSD_Li256ELb1ELb0EEENS1_19SingleTileSchedulerILb1ELb0ELb0ELi128EEEEEEEEEvNT_6ParamsE$_ZN4cute3eso3ESOILb1ELb0EJNS_6LayoutINS_5tupleIJNS3_IJNS_1CILi8EEENS4_ILi1EEEEEENS4_ILi2EEEEEENS3_IJNS3_IJS6_NS4_ILi0EEEEEENS4_ILi4096EEEEEEEEiEEC2ERKSE_RKi,($_ZN7cutlass13device_kernelIN5flash19enable_sm80_to_sm89INS1_16FlashAttnBwdSm80INS1_25CollectiveMainloopBwdSm80ILi2ELi2EN4cute5tupleIJNS5_1CILi128EEES8_NS7_ILi64EEEEEENS_10bfloat16_tEfNS_4arch4Sm80ELb0ELb1ELb1ELb1ELb0ELb0ELb0ELb0ELi2ELi4ELi4ELi4ELb0EEENS1_24CollectiveEpilogueBwdGQAISA_fSD_Li256ELb1ELb0EEENS1_19SingleTileSchedulerILb1ELb0ELb0ELi128EEEEEEEEEvNT_6ParamsE$_ZN4cute3eso3ESOILb1ELb0EJNS_6LayoutINS_5tupleIJNS3_IJNS_1CILi8EEENS4_ILi1EEEEEENS4_ILi2EEEEEENS3_IJNS3_IJS6_NS4_ILi0EEEEEENS4_ILi64EEEEEEEENS_10ViewEngineIPN7cutlass10bfloat16_tEEEEEC2ERKSE_RKSJ_ - $_ZN7cutlass13device_kernelIN5flash19enable_sm80_to_sm89INS1_16FlashAttnBwdSm80INS1_25CollectiveMainloopBwdSm80ILi2ELi2EN4cute5tupleIJNS5_1CILi128EEES8_NS7_ILi64EEEEEENS_10bfloat16_tEfNS_4arch4Sm80ELb0ELb1ELb1ELb1ELb0ELb0ELb0ELb0ELi2ELi4ELi4ELi4ELb0EEENS1_24CollectiveEpilogueBwdGQAISA_fSD_Li256ELb1ELb0EEENS1_19SingleTileSchedulerILb1ELb0ELb0ELi128EEEEEEEEEvNT_6ParamsE$_ZN4cute3eso3ESOILb1ELb0EJNS_6LayoutINS_5tupleIJNS3_IJNS_1CILi8EEENS4_ILi1EEEEEENS4_ILi2EEEEEENS3_IJNS3_IJS6_NS4_ILi0EEEEEENS4_ILi4096EEEEEEEEiEEC2ERKSE_RKi)
$_ZN7cutlass13device_kernelIN5flash19enable_sm80_to_sm89INS1_16FlashAttnBwdSm80INS1_25CollectiveMainloopBwdSm80ILi2ELi2EN4cute5tupleIJNS5_1CILi128EEES8_NS7_ILi64EEEEEENS_10bfloat16_tEfNS_4arch4Sm80ELb0ELb1ELb1ELb1ELb0ELb0ELb0ELb0ELi2ELi4ELi4ELi4ELb0EEENS1_24CollectiveEpilogueBwdGQAISA_fSD_Li256ELb1ELb0EEENS1_19SingleTileSchedulerILb1ELb0ELb0ELi128EEEEEEEEEvNT_6ParamsE$_ZN4cute3eso3ESOILb1ELb0EJNS_6LayoutINS_5tupleIJNS3_IJNS_1CILi8EEENS4_ILi1EEEEEENS4_ILi2EEEEEENS3_IJNS3_IJS6_NS4_ILi0EEEEEENS4_ILi4096EEEEEEEEiEEC2ERKSE_RKi:
[----:B------:R-:W-:Y:S02]  /*9f00*/  IADD3 R2, R68, -c[0x0][0x20], RZ ;  /* 0x8000080044027a10 */ /* 0x000fe40007ffe0ff */
[----:B------:R-:W-:-:S03]  /*9f10*/  MOV R5, 0x0 ;  /* 0x0000000000057802 */ /* 0x000fc60000000f00 */
[----:B------:R1:W-:Y:S01]  /*9f20*/  STL [R2], R3 ;  /* 0x0000000302007387 */ /* 0x0003e20000100800 */
[----:B------:R-:W-:Y:S05]  /*9f30*/  RET.REL.NODEC R4 `(_ZN7cutlass13device_kernelIN5flash19enable_sm80_to_sm89INS1_16FlashAttnBwdSm80INS1_25CollectiveMainloopBwdSm80ILi2ELi2EN4cute5tupleIJNS5_1CILi128EEES8_NS7_ILi64EEEEEENS_10bfloat16_tEfNS_4arch4Sm80ELb0ELb1ELb1ELb1ELb0ELb0ELb0ELb0ELi2ELi4ELi4ELi4ELb0EEENS1_24CollectiveEpilogueBwdGQAISA_fSD_Li256ELb1ELb0EEENS1_19SingleTileSchedulerILb1ELb0ELb0ELi128EEEEEEEEEvNT_6ParamsE) ;  /* 0xffff60c004007950 */ /* 0x000fea0003c3ffff */
        .type           $_ZN7cutlass13device_kernelIN5flash19enable_sm80_to_sm89INS1_16FlashAttnBwdSm80INS1_25CollectiveMainloopBwdSm80ILi2ELi2EN4cute5tupleIJNS5_1CILi128EEES8_NS7_ILi64EEEEEENS_10bfloat16_tEfNS_4arch4Sm80ELb0ELb1ELb1ELb1ELb0ELb0ELb0ELb0ELi2ELi4ELi4ELi4ELb0EEENS1_24CollectiveEpilogueBwdGQAISA_fSD_Li256ELb1ELb0EEENS1_19SingleTileSchedulerILb1ELb0ELb0ELi128EEEEEEEEEvNT_6ParamsE$_ZN4cute3eso3ESOILb1ELb0EJNS_6LayoutINS_5tupleIJNS3_IJNS_1CILi8EEENS4_ILi1EEEEEENS4_ILi2EEEEEENS3_IJNS3_IJS6_NS4_ILi0EEEEEENS4_ILi64EEEEEEEENS_10ViewEngineIPN7cutlass10bfloat16_tEEEEEC2ERKSE_RKSJ_,@function
        .size           $_ZN7cutlass13device_kernelIN5flash19enable_sm80_to_sm89INS1_16FlashAttnBwdSm80INS1_25CollectiveMainloopBwdSm80ILi2ELi2EN4cute5tupleIJNS5_1CILi128EEES8_NS7_ILi64EEEEEENS_10bfloat16_tEfNS_4arch4Sm80ELb0ELb1ELb1ELb1ELb0ELb0ELb0ELb0ELi2ELi4ELi4ELi4ELb0EEENS1_24CollectiveEpilogueBwdGQAISA_fSD_Li256ELb1ELb0EEENS1_19SingleTileSchedulerILb1ELb0ELb0ELi128EEEEEEEEEvNT_6ParamsE$_ZN4cute3eso3ESOILb1ELb0EJNS_6LayoutINS_5tupleIJNS3_IJNS_1CILi8EEENS4_ILi1EEEEEENS4_ILi2EEEEEENS3_IJNS3_IJS6_NS4_ILi0EEEEEENS4_ILi64EEEEEEEENS_10ViewEngineIPN7cutlass10bfloat16_tEEEEEC2ERKSE_RKSJ_,($_ZN7cutlass13device_kernelIN5flash19enable_sm80_to_sm89INS1_16FlashAttnBwdSm80INS1_25CollectiveMainloopBwdSm80ILi2ELi2EN4cute5tupleIJNS5_1CILi128EEES8_NS7_ILi64EEEEEENS_10bfloat16_tEfNS_4arch4Sm80ELb0ELb1ELb1ELb1ELb0ELb0ELb0ELb0ELi2ELi4ELi4ELi4ELb0EEENS1_24CollectiveEpilogueBwdGQAISA_fSD_Li256ELb1ELb0EEENS1_19SingleTileSchedulerILb1ELb0ELb0ELi128EEEEEEEEEvNT_6ParamsE$_ZN4cute3eso3ESOILb1ELb0EJNS_6LayoutINS_5tupleIJNS3_IJNS_1CILi8EEENS4_ILi1EEEEEENS4_ILi2EEEEEENS3_IJNS3_IJS6_NS4_ILi0EEEEEENS4_ILi64EEEEEEEEiEEC2ERKSE_RKi - $_ZN7cutlass13device_kernelIN5flash19enable_sm80_to_sm89INS1_16FlashAttnBwdSm80INS1_25CollectiveMainloopBwdSm80ILi2ELi2EN4cute5tupleIJNS5_1CILi128EEES8_NS7_ILi64EEEEEENS_10bfloat16_tEfNS_4arch4Sm80ELb0ELb1ELb1ELb1ELb0ELb0ELb0ELb0ELi2ELi4ELi4ELi4ELb0EEENS1_24CollectiveEpilogueBwdGQAISA_fSD_Li256ELb1ELb0EEENS1_19SingleTileSchedulerILb1ELb0ELb0ELi128EEEEEEEEEvNT_6ParamsE$_ZN4cute3eso3ESOILb1ELb0EJNS_6LayoutINS_5tupleIJNS3_IJNS_1CILi8EEENS4_ILi1EEEEEENS4_ILi2EEEEEENS3_IJNS3_IJS6_NS4_ILi0EEEEEENS4_ILi64EEEEEEEENS_10ViewEngineIPN7cutlass10bfloat16_tEEEEEC2ERKSE_RKSJ_)
$_ZN7cutlass13device_kernelIN5flash19enable_sm80_to_sm89INS1_16FlashAttnBwdSm80INS1_25CollectiveMainloopBwdSm80ILi2ELi2EN4cute5tupleIJNS5_1CILi128EEES8_NS7_ILi64EEEEEENS_10bfloat16_tEfNS_4arch4Sm80ELb0ELb1ELb1ELb1ELb0ELb0ELb0ELb0ELi2ELi4ELi4ELi4ELb0EEENS1_24CollectiveEpilogueBwdGQAISA_fSD_Li256ELb1ELb0EEENS1_19SingleTileSchedulerILb1ELb0ELb0ELi128EEEEEEEEEvNT_6ParamsE$_ZN4cute3eso3ESOILb1ELb0EJNS_6LayoutINS_5tupleIJNS3_IJNS_1CILi8EEENS4_ILi1EEEEEENS4_ILi2EEEEEENS3_IJNS3_IJS6_NS4_ILi0EEEEEENS4_ILi64EEEEEEEENS_10ViewEngineIPN7cutlass10bfloat16_tEEEEEC2ERKSE_RKSJ_:
[----:B------:R-:W-:Y:S01]  /*9f40*/  IADD3 R2, R25, -c[0x0][0x20], RZ ;  /* 0x8000080019027a10 */ /* 0x000fe20007ffe0ff */
[----:B------:R-:W-:Y:S01]  /*9f50*/  IMAD.MOV.U32 R9, RZ, RZ, R3 ;  /* 0x000000ffff097224 */ /* 0x000fe200078e0003 */
[----:B------:R-:W-:-:S04]  /*9f60*/  MOV R7, 0x0 ;  /* 0x0000000000077802 */ /* 0x000fc80000000f00 */
[----:B------:R1:W-:Y:S01]  /*9f70*/  STL.64 [R2], R8 ;  /* 0x0000000802007387 */ /* 0x0003e20000100a00 */
[----:B------:R-:W-:Y:S05]  /*9f80*/  RET.REL.NODEC R6 `(_ZN7cutlass13device_kernelIN5flash19enable_sm80_to_sm89INS1_16FlashAttnBwdSm80INS1_25CollectiveMainloopBwdSm80ILi2ELi2EN4cute5tupleIJNS5_1CILi128EEES8_NS7_ILi64EEEEEENS_10bfloat16_tEfNS_4arch4Sm80ELb0ELb1ELb1ELb1ELb0ELb0ELb0ELb0ELi2ELi4ELi4ELi4ELb0EEENS1_24CollectiveEpilogueBwdGQAISA_fSD_Li256ELb1ELb0EEENS1_19SingleTileSchedulerILb1ELb0ELb0ELi128EEEEEEEEEvNT_6ParamsE) ;  /* 0xffff607006007950 */ /* 0x000fea0003c3ffff */
        .type           $_ZN7cutlass13device_kernelIN5flash19enable_sm80_to_sm89INS1_16FlashAttnBwdSm80INS1_25CollectiveMainloopBwdSm80ILi2ELi2EN4cute5tupleIJNS5_1CILi128EEES8_NS7_ILi64EEEEEENS_10bfloat16_tEfNS_4arch4Sm80ELb0ELb1ELb1ELb1ELb0ELb0ELb0ELb0ELi2ELi4ELi4ELi4ELb0EEENS1_24CollectiveEpilogueBwdGQAISA_fSD_Li256ELb1ELb0EEENS1_19SingleTileSchedulerILb1ELb0ELb0ELi128EEEEEEEEEvNT_6ParamsE$_ZN4cute3eso3ESOILb1ELb0EJNS_6LayoutINS_5tupleIJNS3_IJNS_1CILi8EEENS4_ILi1EEEEEENS4_ILi2EEEEEENS3_IJNS3_IJS6_NS4_ILi0EEEEEENS4_ILi64EEEEEEEEiEEC2ERKSE_RKi,@function
        .size           $_ZN7cutlass13device_kernelIN5flash19enable_sm80_to_sm89INS1_16FlashAttnBwdSm80INS1_25CollectiveMainloopBwdSm80ILi2ELi2EN4cute5tupleIJNS5_1CILi128EEES8_NS7_ILi64EEEEEENS_10bfloat16_tEfNS_4arch4Sm80ELb0ELb1ELb1ELb1ELb0ELb0ELb0ELb0ELi2ELi4ELi4ELi4ELb0EEENS1_24CollectiveEpilogueBwdGQAISA_fSD_Li256ELb1ELb0EEENS1_19SingleTileSchedulerILb1ELb0ELb0ELi128EEEEEEEEEvNT_6ParamsE$_ZN4cute3eso3ESOILb1ELb0EJNS_6LayoutINS_5tupleIJNS3_IJNS_1CILi8EEENS4_ILi1EEEEEENS4_ILi2EEEEEENS3_IJNS3_IJS6_NS4_ILi0EEEEEENS4_ILi64EEEEEEEEiEEC2ERKSE_RKi,($_ZN7cutlass13device_kernelIN5flash19enable_sm80_to_sm89INS1_16FlashAttnBwdSm80INS1_25CollectiveMainloopBwdSm80ILi2ELi2EN4cute5tupleIJNS5_1CILi128EEES8_NS7_ILi64EEEEEENS_10bfloat16_tEfNS_4arch4Sm80ELb0ELb1ELb1ELb1ELb0ELb0ELb0ELb0ELi2ELi4ELi4ELi4ELb0EEENS1_24CollectiveEpilogueBwdGQAISA_fSD_Li256ELb1ELb0EEENS1_19SingleTileSchedulerILb1ELb0ELb0ELi128EEEEEEEEEvNT_6ParamsE$_ZN4cute3eso3ESOILb1ELb0EJNS_6LayoutINS_5tupleIJNS3_IJNS_1CILi8EEENS4_ILi1EEEEEENS4_ILi2EEEEEENS3_IJNS3_IJS6_NS4_ILi0EEEEEENS4_ILi8192EEEEEEEENS_10ViewEngineINS_8smem_ptrIPN7cutlass10bfloat16_tEEEEEEEC2ERKSE_RKSL_ - $_ZN7cutlass13device_kernelIN5flash19enable_sm80_to_sm89INS1_16FlashAttnBwdSm80INS1_25CollectiveMainloopBwdSm80ILi2ELi2EN4cute5tupleIJNS5_1CILi128EEES8_NS7_ILi64EEEEEENS_10bfloat16_tEfNS_4arch4Sm80ELb0ELb1ELb1ELb1ELb0ELb0ELb0ELb0ELi2ELi4ELi4ELi4ELb0EEENS1_24CollectiveEpilogueBwdGQAISA_fSD_Li256ELb1ELb0EEENS1_19SingleTileSchedulerILb1ELb0ELb0ELi128EEEEEEEEEvNT_6ParamsE$_ZN4cute3eso3ESOILb1ELb0EJNS_6LayoutINS_5tupleIJNS3_IJNS_1CILi8EEENS4_ILi1EEEEEENS4_ILi2EEEEEENS3_IJNS3_IJS6_NS4_ILi0EEEEEENS4_ILi64EEEEEEEEiEEC2ERKSE_RKi)
$_ZN7cutlass13device_kernelIN5flash19enable_sm80_to_sm89INS1_16FlashAttnBwdSm80INS1_25CollectiveMainloopBwdSm80ILi2ELi2EN4cute5tupleIJNS5_1CILi128EEES8_NS7_ILi64EEEEEENS_10bfloat16_tEfNS_4arch4Sm80ELb0ELb1ELb1ELb1ELb0ELb0ELb0ELb0ELi2ELi4ELi4ELi4ELb0EEENS1_24CollectiveEpilogueBwdGQAISA_fSD_Li256ELb1ELb0EEENS1_19SingleTileSchedulerILb1ELb0ELb0ELi128EEEEEEEEEvNT_6ParamsE$_ZN4cute3eso3ESOILb1ELb0EJNS_6LayoutINS_5tupleIJNS3_IJNS_1CILi8EEENS4_ILi1EEEEEENS4_ILi2EEEEEENS3_IJNS3_IJS6_NS4_ILi0EEEEEENS4_ILi64EEEEEEEEiEEC2ERKSE_RKi:
[----:B------:R-:W-:Y:S02]  /*9f90*/  IADD3 R2, R25, -c[0x0][0x20], RZ ;  /* 0x8000080019027a10 */ /* 0x000fe40007ffe0ff */
[----:B------:R-:W-:-:S03]  /*9fa0*/  MOV R7, 0x0 ;  /* 0x0000000000077802 */ /* 0x000fc60000000f00 */
[----:B------:R1:W-:Y:S01]  /*9fb0*/  STL [R2], R3 ;  /* 0x0000000302007387 */ /* 0x0003e20000100800 */
[----:B------:R-:W-:Y:S05]  /*9fc0*/  RET.REL.NODEC R6 `(_ZN7cutlass13device_kernelIN5flash19enable_sm80_to_sm89INS1_16FlashAttnBwdSm80INS1_25CollectiveMainloopBwdSm80ILi2ELi2EN4cute5tupleIJNS5_1CILi128EEES8_NS7_ILi64EEEEEENS_10bfloat16_tEfNS_4arch4Sm80ELb0ELb1ELb1ELb1ELb0ELb0ELb0ELb0ELi2ELi4ELi4ELi4ELb0EEENS1_24CollectiveEpilogueBwdGQAISA_fSD_Li256ELb1ELb0EEENS1_19SingleTileSchedulerILb1ELb0ELb0ELi128EEEEEEEEEvNT_6ParamsE) ;  /* 0xffff603006007950 */ /* 0x000fea0003c3ffff */
        .type           $_ZN7cutlass13device_kernelIN5flash19enable_sm80_to_sm89INS1_16FlashAttnBwdSm80INS1_25CollectiveMainloopBwdSm80ILi2ELi2EN4cute5tupleIJNS5_1CILi128EEES8_NS7_ILi64EEEEEENS_10bfloat16_tEfNS_4arch4Sm80ELb0ELb1ELb1ELb1ELb0ELb0ELb0ELb0ELi2ELi4ELi4ELi4ELb0EEENS1_24CollectiveEpilogueBwdGQAISA_fSD_Li256ELb1ELb0EEENS1_19SingleTileSchedulerILb1ELb0ELb0ELi128EEEEEEEEEvNT_6ParamsE$_ZN4cute3eso3ESOILb1ELb0EJNS_6LayoutINS_5tupleIJNS3_IJNS_1CILi8EEENS4_ILi1EEEEEENS4_ILi2EEEEEENS3_IJNS3_IJS6_NS4_ILi0EEEEEENS4_ILi8192EEEEEEEENS_10ViewEngineINS_8smem_ptrIPN7cutlass10bfloat16_tEEEEEEEC2ERKSE_RKSL_,@function
        .size           $_ZN7cutlass13device_kernelIN5flash19enable_sm80_to_sm89INS1_16FlashAttnBwdSm80INS1_25CollectiveMainloopBwdSm80ILi2ELi2EN4cute5tupleIJNS5_1CILi128EEES8_NS7_ILi64EEEEEENS_10bfloat16_tEfNS_4arch4Sm80ELb0ELb1ELb1ELb1ELb0ELb0ELb0ELb0ELi2ELi4ELi4ELi4ELb0EEENS1_24CollectiveEpilogueBwdGQAISA_fSD_Li256ELb1ELb0EEENS1_19SingleTileSchedulerILb1ELb0ELb0ELi128EEEEEEEEEvNT_6ParamsE$_ZN4cute3eso3ESOILb1ELb0EJNS_6LayoutINS_5tupleIJNS3_IJNS_1CILi8EEENS4_ILi1EEEEEENS4_ILi2EEEEEENS3_IJNS3_IJS6_NS4_ILi0EEEEEENS4_ILi8192EEEEEEEENS_10ViewEngineINS_8smem_ptrIPN7cutlass10bfloat16_tEEEEEEEC2ERKSE_RKSL_,($_ZN7cutlass13device_kernelIN5flash19enable_sm80_to_sm89INS1_16FlashAttnBwdSm80INS1_25CollectiveMainloopBwdSm80ILi2ELi2EN4cute5tupleIJNS5_1CILi128EEES8_NS7_ILi64EEEEEENS_10bfloat16_tEfNS_4arch4Sm80ELb0ELb1ELb1ELb1ELb0ELb0ELb0ELb0ELi2ELi4ELi4ELi4ELb0EEENS1_24CollectiveEpilogueBwdGQAISA_fSD_Li256ELb1ELb0EEENS1_19SingleTileSchedulerILb1ELb0ELb0ELi128EEEEEEEEEvNT_6ParamsE$_ZN4cute3eso3ESOILb1ELb0EJNS_6LayoutINS_5tupleIJNS3_IJNS_1CILi8EEENS4_ILi1EEEEEENS4_ILi2EEEEEENS3_IJNS3_IJS6_NS4_ILi0EEEEEENS4_ILi8192EEEEEEEEiEEC2ERKSE_RKi - $_ZN7cutlass13device_kernelIN5flash19enable_sm80_to_sm89INS1_16FlashAttnBwdSm80INS1_25CollectiveMainloopBwdSm80ILi2ELi2EN4cute5tupleIJNS5_1CILi128EEES8_NS7_ILi64EEEEEENS_10bfloat16_tEfNS_4arch4Sm80ELb0ELb1ELb1ELb1ELb0ELb0ELb0ELb0ELi2ELi4ELi4ELi4ELb0EEENS1_24CollectiveEpilogueBwdGQAISA_fSD_Li256ELb1ELb0EEENS1_19SingleTileSchedulerILb1ELb0ELb0ELi128EEEEEEEEEvNT_6ParamsE$_ZN4cute3eso3ESOILb1ELb0EJNS_6LayoutINS_5tupleIJNS3_IJNS_1CILi8EEENS4_ILi1EEEEEENS4_ILi2EEEEEENS3_IJNS3_IJS6_NS4_ILi0EEEEEENS4_ILi8192EEEEEEEENS_10ViewEngineINS_8smem_ptrIPN7cutlass10bfloat16_tEEEEEEEC2ERKSE_RKSL_)
$_ZN7cutlass13device_kernelIN5flash19enable_sm80_to_sm89INS1_16FlashAttnBwdSm80INS1_25CollectiveMainloopBwdSm80ILi2ELi2EN4cute5tupleIJNS5_1CILi128EEES8_NS7_ILi64EEEEEENS_10bfloat16_tEfNS_4arch4Sm80ELb0ELb1ELb1ELb1ELb0ELb0ELb0ELb0ELi2ELi4ELi4ELi4ELb0EEENS1_24CollectiveEpilogueBwdGQAISA_fSD_Li256ELb1ELb0EEENS1_19SingleTileSchedulerILb1ELb0ELb0ELi128EEEEEEEEEvNT_6ParamsE$_ZN4cute3eso3ESOILb1ELb0EJNS_6LayoutINS_5tupleIJNS3_IJNS_1CILi8EEENS4_ILi1EEEEEENS4_ILi2EEEEEENS3_IJNS3_IJS6_NS4_ILi0EEEEEENS4_ILi8192EEEEEEEENS_10ViewEngineINS_8smem_ptrIPN7cutlass10bfloat16_tEEEEEEEC2ERKSE_RKSL_:
[----:B------:R-:W-:Y:S02]  /*9fd0*/  IADD3 R4, R25, -c[0x0][0x20], RZ ;  /* 0x8000080019047a10 */ /* 0x000fe40007ffe0ff */
[----:B------:R-:W-:-:S03]  /*9fe0*/  MOV R7, 0x0 ;  /* 0x0000000000077802 */ /* 0x000fc60000000f00 */
[----:B------:R1:W-:Y:S01]  /*9ff0*/  STL.64 [R4], R2 ;  /* 0x0000000204007387 */ /* 0x0003e20000100a00 */
[----:B------:R-:W-:Y:S05]  /*a000*/  RET.REL.NODEC R6 `(_ZN7cutlass13device_kernelIN5flash19enable_sm80_to_sm89INS1_16FlashAttnBwdSm80INS1_25CollectiveMainloopBwdSm80ILi2ELi2EN4cute5tupleIJNS5_1CILi128EEES8_NS7_ILi64EEEEEENS_10bfloat16_tEfNS_4arch4Sm80ELb0ELb1ELb1ELb1ELb0ELb0ELb0ELb0ELi2ELi4ELi4ELi4ELb0EEENS1_24CollectiveEpilogueBwdGQAISA_fSD_Li256ELb1ELb0EEENS1_19SingleTileSchedulerILb1ELb0ELb0ELi128EEEEEEEEEvNT_6ParamsE) ;  /* 0xffff5ff006007950 */ /* 0x000fea0003c3ffff */
        .type           $_ZN7cutlass13device_kernelIN5flash19enable_sm80_to_sm89INS1_16FlashAttnBwdSm80INS1_25CollectiveMainloopBwdSm80ILi2ELi2EN4cute5tupleIJNS5_1CILi128EEES8_NS7_ILi64EEEEEENS_10bfloat16_tEfNS_4arch4Sm80ELb0ELb1ELb1ELb1ELb0ELb0ELb0ELb0ELi2ELi4ELi4ELi4ELb0EEENS1_24CollectiveEpilogueBwdGQAISA_fSD_Li256ELb1ELb0EEENS1_19SingleTileSchedulerILb1ELb0ELb0ELi128EEEEEEEEEvNT_6ParamsE$_ZN4cute3eso3ESOILb1ELb0EJNS_6LayoutINS_5tupleIJNS3_IJNS_1CILi8EEENS4_ILi1EEEEEENS4_ILi2EEEEEENS3_IJNS3_IJS6_NS4_ILi0EEEEEENS4_ILi8192EEEEEEEEiEEC2ERKSE_RKi,@function
        .size           $_ZN7cutlass13device_kernelIN5flash19enable_sm80_to_sm89INS1_16FlashAttnBwdSm80INS1_25CollectiveMainloopBwdSm80ILi2ELi2EN4cute5tupleIJNS5_1CILi128EEES8_NS7_ILi64EEEEEENS_10bfloat16_tEfNS_4arch4Sm80ELb0ELb1ELb1ELb1ELb0ELb0ELb0ELb0ELi2ELi4ELi4ELi4ELb0EEENS1_24CollectiveEpilogueBwdGQAISA_fSD_Li256ELb1ELb0EEENS1_19SingleTileSchedulerILb1ELb0ELb0ELi128EEEEEEEEEvNT_6ParamsE$_ZN4cute3eso3ESOILb1ELb0EJNS_6LayoutINS_5tupleIJNS3_IJNS_1CILi8EEENS4_ILi1EEEEEENS4_ILi2EEEEEENS3_IJNS3_IJS6_NS4_ILi0EEEEEENS4_ILi8192EEEEEEEEiEEC2ERKSE_RKi,($_ZN7cutlass13device_kernelIN5flash19enable_sm80_to_sm89INS1_16FlashAttnBwdSm80INS1_25CollectiveMainloopBwdSm80ILi2ELi2EN4cute5tupleIJNS5_1CILi128EEES8_NS7_ILi64EEEEEENS_10bfloat16_tEfNS_4arch4Sm80ELb0ELb1ELb1ELb1ELb0ELb0ELb0ELb0ELi2ELi4ELi4ELi4ELb0EEENS1_24CollectiveEpilogueBwdGQAISA_fSD_Li256ELb1ELb0EEENS1_19SingleTileSchedulerILb1ELb0ELb0ELi128EEEEEEEEEvNT_6ParamsE$_ZN4cute3eso3ESOILb1ELb0EJNS_6LayoutINS_5tupleIJNS3_IJNS_1CILi8EEENS4_ILi1EEEEEENS4_ILi2EEEEEENS3_IJNS3_IJS6_NS4_ILi0EEEEEES5_EEEEENS_10ViewEngineIPN7cutlass10bfloat16_tEEEEEC2ERKSD_RKSI_ - $_ZN7cutlass13device_kernelIN5flash19enable_sm80_to_sm89INS1_16FlashAttnBwdSm80INS1_25CollectiveMainloopBwdSm80ILi2ELi2EN4cute5tupleIJNS5_1CILi128EEES8_NS7_ILi64EEEEEENS_10bfloat16_tEfNS_4arch4Sm80ELb0ELb1ELb1ELb1ELb0ELb0ELb0ELb0ELi2ELi4ELi4ELi4ELb0EEENS1_24CollectiveEpilogueBwdGQAISA_fSD_Li256ELb1ELb0EEENS1_19SingleTileSchedulerILb1ELb0ELb0ELi128EEEEEEEEEvNT_6ParamsE$_ZN4cute3eso3ESOILb1ELb0EJNS_6LayoutINS_5tupleIJNS3_IJNS_1CILi8EEENS4_ILi1EEEEEENS4_ILi2EEEEEENS3_IJNS3_IJS6_NS4_ILi0EEEEEENS4_ILi8192EEEEEEEEiEEC2ERKSE_RKi)
$_ZN7cutlass13device_kernelIN5flash19enable_sm80_to_sm89INS1_16FlashAttnBwdSm80INS1_25CollectiveMainloopBwdSm80ILi2ELi2EN4cute5tupleIJNS5_1CILi128EEES8_NS7_ILi64EEEEEENS_10bfloat16_tEfNS_4arch4Sm80ELb0ELb1ELb1ELb1ELb0ELb0ELb0ELb0ELi2ELi4ELi4ELi4ELb0EEENS1_24CollectiveEpilogueBwdGQAISA_fSD_Li256ELb1ELb0EEENS1_19SingleTileSchedulerILb1ELb0ELb0ELi128EEEEEEEEEvNT_6ParamsE$_ZN4cute3eso3ESOILb1ELb0EJNS_6LayoutINS_5tupleIJNS3_IJNS_1CILi8EEENS4_ILi1EEEEEENS4_ILi2EEEEEENS3_IJNS3_IJS6_NS4_ILi0EEEEEENS4_ILi8192EEEEEEEEiEEC2ERKSE_RKi:
[----:B------:R-:W-:Y:S02]  /*a010*/  IADD3 R2, R25, -c[0x0][0x20], RZ ;  /* 0x8000080019027a10 */ /* 0x000fe40007ffe0ff */
[----:B------:R-:W-:-:S03]  /*a020*/  MOV R5, 0x0 ;  /* 0x0000000000057802 */ /* 0x000fc60000000f00 */
[----:B------:R1:W-:Y:S01]  /*a030*/  STL [R2], R3 ;  /* 0x0000000302007387 */ /* 0x0003e20000100800 */
[----:B------:R-:W-:Y:S05]  /*a040*/  RET.REL.NODEC R4 `(_ZN7cutlass13device_kernelIN5flash19enable_sm80_to_sm89INS1_16FlashAttnBwdSm80INS1_25CollectiveMainloopBwdSm80ILi2ELi2EN4cute5tupleIJNS5_1CILi128EEES8_NS7_ILi64EEEEEENS_10bfloat16_tEfNS_4arch4Sm80ELb0ELb1ELb1ELb1ELb0ELb0ELb0ELb0ELi2ELi4ELi4ELi4ELb0EEENS1_24CollectiveEpilogueBwdGQAISA_fSD_Li256ELb1ELb0EEENS1_19SingleTileSchedulerILb1ELb0ELb0ELi128EEEEEEEEEvNT_6ParamsE) ;  /* 0xffff5fb004007950 */ /* 0x000fea0003c3ffff */
        .type           $_ZN7cutlass13device_kernelIN5flash19enable_sm80_to_sm89INS1_16FlashAttnBwdSm80INS1_25CollectiveMainloopBwdSm80ILi2ELi2EN4cute5tupleIJNS5_1CILi128EEES8_NS7_ILi64EEEEEENS_10bfloat16_tEfNS_4arch4Sm80ELb0ELb1ELb1ELb1ELb0ELb0ELb0ELb0ELi2ELi4ELi4ELi4ELb0EEENS1_24CollectiveEpilogueBwdGQAISA_fSD_Li256ELb1ELb0EEENS1_19SingleTileSchedulerILb1ELb0ELb0ELi128EEEEEEEEEvNT_6ParamsE$_ZN4cute3eso3ESOILb1ELb0EJNS_6LayoutINS_5tupleIJNS3_IJNS_1CILi8EEENS4_ILi1EEEEEENS4_ILi2EEEEEENS3_IJNS3_IJS6_NS4_ILi0EEEEEES5_EEEEENS_10ViewEngineIPN7cutlass10bfloat16_tEEEEEC2ERKSD_RKSI_,@function
        .size           $_ZN7cutlass13device_kernelIN5flash19enable_sm80_to_sm89INS1_16FlashAttnBwdSm80INS1_25CollectiveMainloopBwdSm80ILi2ELi2EN4cute5tupleIJNS5_1CILi128EEES8_NS7_ILi64EEEEEENS_10bfloat16_tEfNS_4arch4Sm80ELb0ELb1ELb1ELb1ELb0ELb0ELb0ELb0ELi2ELi4ELi4ELi4ELb0EEENS1_24CollectiveEpilogueBwdGQAISA_fSD_Li256ELb1ELb0EEENS1_19SingleTileSchedulerILb1ELb0ELb0ELi128EEEEEEEEEvNT_6ParamsE$_ZN4cute3eso3ESOILb1ELb0EJNS_6LayoutINS_5tupleIJNS3_IJNS_1CILi8EEENS4_ILi1EEEEEENS4_ILi2EEEEEENS3_IJNS3_IJS6_NS4_ILi0EEEEEES5_EEEEENS_10ViewEngineIPN7cutlass10bfloat16_tEEEEEC2ERKSD_RKSI_,($_ZN7cutlass13device_kernelIN5flash19enable_sm80_to_sm89INS1_16FlashAttnBwdSm80INS1_25CollectiveMainloopBwdSm80ILi2ELi2EN4cute5tupleIJNS5_1CILi128EEES8_NS7_ILi64EEEEEENS_10bfloat16_tEfNS_4arch4Sm80ELb0ELb1ELb1ELb1ELb0ELb0ELb0ELb0ELi2ELi4ELi4ELi4ELb0EEENS1_24CollectiveEpilogueBwdGQAISA_fSD_Li256ELb1ELb0EEENS1_19SingleTileSchedulerILb1ELb0ELb0ELi128EEEEEEEEEvNT_6ParamsE$_ZN4cute3eso3ESOILb1ELb0EJNS_6LayoutINS_5tupleIJNS3_IJNS_1CILi8EEENS4_ILi1EEEEEENS4_ILi2EEEEEENS3_IJNS3_IJS6_NS4_ILi0EEEEEES5_EEEEEiEEC2ERKSD_RKi - $_ZN7cutlass13device_kernelIN5flash19enable_sm80_to_sm89INS1_16FlashAttnBwdSm80INS1_25CollectiveMainloopBwdSm80ILi2ELi2EN4cute5tupleIJNS5_1CILi128EEES8_NS7_ILi64EEEEEENS_10bfloat16_tEfNS_4arch4Sm80ELb0ELb1ELb1ELb1ELb0ELb0ELb0ELb0ELi2ELi4ELi4ELi4ELb0EEENS1_24CollectiveEpilogueBwdGQAISA_fSD_Li256ELb1ELb0EEENS1_19SingleTileSchedulerILb1ELb0ELb0ELi128EEEEEEEEEvNT_6ParamsE$_ZN4cute3eso3ESOILb1ELb0EJNS_6LayoutINS_5tupleIJNS3_IJNS_1CILi8EEENS4_ILi1EEEEEENS4_ILi2EEEEEENS3_IJNS3_IJS6_NS4_ILi0EEEEEES5_EEEEENS_10ViewEngineIPN7cutlass10bfloat16_tEEEEEC2ERKSD_RKSI_)
$_ZN7cutlass13device_kernelIN5flash19enable_sm80_to_sm89INS1_16FlashAttnBwdSm80INS1_25CollectiveMainloopBwdSm80ILi2ELi2EN4cute5tupleIJNS5_1CILi128EEES8_NS7_ILi64EEEEEENS_10bfloat16_tEfNS_4arch4Sm80ELb0ELb1ELb1ELb1ELb0ELb0ELb0ELb0ELi2ELi4ELi4ELi4ELb0EEENS1_24CollectiveEpilogueBwdGQAISA_fSD_Li256ELb1ELb0EEENS1_19SingleTileSchedulerILb1ELb0ELb0ELi128EEEEEEEEEvNT_6ParamsE$_ZN4cute3eso3ESOILb1ELb0EJNS_6LayoutINS_5tupleIJNS3_IJNS_1CILi8EEENS4_ILi1EEEEEENS4_ILi2EEEEEENS3_IJNS3_IJS6_NS4_ILi0EEEEEES5_EEEEENS_10ViewEngineIPN7cutlass10bfloat16_tEEEEEC2ERKSD_RKSI_:
[----:B------:R-:W-:Y:S01]  /*a050*/  IADD3 R7, R68, -c[0x0][0x20], RZ ;  /* 0x8000080044077a10 */ /* 0x000fe20007ffe0ff */
[----:B------:R-:W-:Y:S01]  /*a060*/  IMAD.MOV.U32 R10, RZ, RZ, R6 ;  /* 0x000000ffff0a7224 */ /* 0x000fe200078e0006 */
[----:B------:R-:W-:Y:S01]  /*a070*/  MOV R11, R9 ;  /* 0x00000009000b7202 */ /* 0x000fe20000000f00 */
[----:B------:R-:W-:-:S04]  /*a080*/  IMAD.MOV.U32 R9, RZ, RZ, 0x0 ;  /* 0x00000000ff097424 */ /* 0x000fc800078e00ff */
[----:B------:R1:W-:Y:S01]  /*a090*/  STL.64 [R7], R10 ;  /* 0x0000000a07007387 */ /* 0x0003e20000100a00 */
[----:B------:R-:W-:Y:S05]  /*a0a0*/  RET.REL.NODEC R8 `(_ZN7cutlass13device_kernelIN5flash19enable_sm80_to_sm89INS1_16FlashAttnBwdSm80INS1_25CollectiveMainloopBwdSm80ILi2ELi2EN4cute5tupleIJNS5_1CILi128EEES8_NS7_ILi64EEEEEENS_10bfloat16_tEfNS_4arch4Sm80ELb0ELb1ELb1ELb1ELb0ELb0ELb0ELb0ELi2ELi4ELi4ELi4ELb0EEENS1_24CollectiveEpilogueBwdGQAISA_fSD_Li256ELb1ELb0EEENS1_19SingleTileSchedulerILb1ELb0ELb0ELi128EEEEEEEEEvNT_6ParamsE) ;  /* 0xffff5f5008007950 */ /* 0x000fea0003c3ffff */
        .type           $_ZN7cutlass13device_kernelIN5flash19enable_sm80_to_sm89INS1_16FlashAttnBwdSm80INS1_25CollectiveMainloopBwdSm80ILi2ELi2EN4cute5tupleIJNS5_1CILi128EEES8_NS7_ILi64EEEEEENS_10bfloat16_tEfNS_4arch4Sm80ELb0ELb1ELb1ELb1ELb0ELb0ELb0ELb0ELi2ELi4ELi4ELi4ELb0EEENS1_24CollectiveEpilogueBwdGQAISA_fSD_Li256ELb1ELb0EEENS1_19SingleTileSchedulerILb1ELb0ELb0ELi128EEEEEEEEEvNT_6ParamsE$_ZN4cute3eso3ESOILb1ELb0EJNS_6LayoutINS_5tupleIJNS3_IJNS_1CILi8EEENS4_ILi1EEEEEENS4_ILi2EEEEEENS3_IJNS3_IJS6_NS4_ILi0EEEEEES5_EEEEEiEEC2ERKSD_RKi,@function
        .size           $_ZN7cutlass13device_kernelIN5flash19enable_sm80_to_sm89INS1_16FlashAttnBwdSm80INS1_25CollectiveMainloopBwdSm80ILi2ELi2EN4cute5tupleIJNS5_1CILi128EEES8_NS7_ILi64EEEEEENS_10bfloat16_tEfNS_4arch4Sm80ELb0ELb1ELb1ELb1ELb0ELb0ELb0ELb0ELi2ELi4ELi4ELi4ELb0EEENS1_24CollectiveEpilogueBwdGQAISA_fSD_Li256ELb1ELb0EEENS1_19SingleTileSchedulerILb1ELb0ELb0ELi128EEEEEEEEEvNT_6ParamsE$_ZN4cute3eso3ESOILb1ELb0EJNS_6LayoutINS_5tupleIJNS3_IJNS_1CILi8EEENS4_ILi1EEEEEENS4_ILi2EEEEEENS3_IJNS3_IJS6_NS4_ILi0EEEEEES5_EEEEEiEEC2ERKSD_RKi,($_ZN7cutlass13device_kernelIN5flash19enable_sm80_to_sm89INS1_16FlashAttnBwdSm80INS1_25CollectiveMainloopBwdSm80ILi2ELi2EN4cute5tupleIJNS5_1CILi128EEES8_NS7_ILi64EEEEEENS_10bfloat16_tEfNS_4arch4Sm80ELb0ELb1ELb1ELb1ELb0ELb0ELb0ELb0ELi2ELi4ELi4ELi4ELb0EEENS1_24CollectiveEpilogueBwdGQAISA_fSD_Li256ELb1ELb0EEENS1_19SingleTileSchedulerILb1ELb0ELb0ELi128EEEEEEEEEvNT_6ParamsE$_ZN4cute3eso3ESOILb1ELb0EJNS_6LayoutINS_5tupleIJNS3_IJNS_1CILi8EEENS4_ILi1EEEEEENS4_ILi2EEENS3_IJNS4_ILi4EEES8_EEEEEENS3_IJNS3_IJS6_NS4_ILi0EEEEEES5_NS3_IJNS4_ILi32EEENS4_ILi16EEEEEEEEEEENS_10ViewEngineIPN7cutlass10bfloat16_tEEEEEC2ERKSI_RKSN_ - $_ZN7cutlass13device_kernelIN5flash19enable_sm80_to_sm89INS1_16FlashAttnBwdSm80INS1_25CollectiveMainloopBwdSm80ILi2ELi2EN4cute5tupleIJNS5_1CILi128EEES8_NS7_ILi64EEEEEENS_10bfloat16_tEfNS_4arch4Sm80ELb0ELb1ELb1ELb1ELb0ELb0ELb0ELb0ELi2ELi4ELi4ELi4ELb0EEENS1_24CollectiveEpilogueBwdGQAISA_fSD_Li256ELb1ELb0EEENS1_19SingleTileSchedulerILb1ELb0ELb0ELi128EEEEEEEEEvNT_6ParamsE$_ZN4cute3eso3ESOILb1ELb0EJNS_6LayoutINS_5tupleIJNS3_IJNS_1CILi8EEENS4_ILi1EEEEEENS4_ILi2EEEEEENS3_IJNS3_IJS6_NS4_ILi0EEEEEES5_EEEEEiEEC2ERKSD_RKi)
$_ZN7cutlass13device_kernelIN5flash19enable_sm80_to_sm89INS1_16FlashAttnBwdSm80INS1_25CollectiveMainloopBwdSm80ILi2ELi2EN4cute5tupleIJNS5_1CILi128EEES8_NS7_ILi64EEEEEENS_10bfloat16_tEfNS_4arch4Sm80ELb0ELb1ELb1ELb1ELb0ELb0ELb0ELb0ELi2ELi4ELi4ELi4ELb0EEENS1_24CollectiveEpilogueBwdGQAISA_fSD_Li256ELb1ELb0EEENS1_19SingleTileSchedulerILb1ELb0ELb0ELi128EEEEEEEEEvNT_6ParamsE$_ZN4cute3eso3ESOILb1ELb0EJNS_6LayoutINS_5tupleIJNS3_IJNS_1CILi8EEENS4_ILi1EEEEEENS4_ILi2EEEEEENS3_IJNS3_IJS6_NS4_ILi0EEEEEES5_EEEEEiEEC2ERKSD_RKi:
[----:B------:R-:W-:Y:S02]  /*a0b0*/  IADD3 R2, R59, -c[0x0][0x20], RZ ;  /* 0x800008003b027a10 */ /* 0x000fe40007ffe0ff */
[----:B------:R-:W-:-:S03]  /*a0c0*/  MOV R7, 0x0 ;  /* 0x0000000000077802 */ /* 0x000fc60000000f00 */
[----:B------:R1:W-:Y:S01]  /*a0d0*/  STL [R2], R3 ;  /* 0x0000000302007387 */ /* 0x0003e20000100800 */
[----:B------:R-:W-:Y:S05]  /*a0e0*/  RET.REL.NODEC R6 `(_ZN7cutlass13device_kernelIN5flash19enable_sm80_to_sm89INS1_16FlashAttnBwdSm80INS1_25CollectiveMainloopBwdSm80ILi2ELi2EN4cute5tupleIJNS5_1CILi128EEES8_NS7_ILi64EEEEEENS_10bfloat16_tEfNS_4arch4Sm80ELb0ELb1ELb1ELb1ELb0ELb0ELb0ELb0ELi2ELi4ELi4ELi4ELb0EEENS1_24CollectiveEpilogueBwdGQAISA_fSD_Li256ELb1ELb0EEENS1_19SingleTileSchedulerILb1ELb0ELb0ELi128EEEEEEEEEvNT_6ParamsE) ;  /* 0xffff5f1006007950 */ /* 0x000fea0003c3ffff */
        .type           $_ZN7cutlass13device_kernelIN5flash19enable_sm80_to_sm89INS1_16FlashAttnBwdSm80INS1_25CollectiveMainloopBwdSm80ILi2ELi2EN4cute5tupleIJNS5_1CILi128EEES8_NS7_ILi64EEEEEENS_10bfloat16_tEfNS_4arch4Sm80ELb0ELb1ELb1ELb1ELb0ELb0ELb0ELb0ELi2ELi4ELi4ELi4ELb0EEENS1_24CollectiveEpilogueBwdGQAISA_fSD_Li256ELb1ELb0EEENS1_19SingleTileSchedulerILb1ELb0ELb0ELi128EEEEEEEEEvNT_6ParamsE$_ZN4cute3eso3ESOILb1ELb0EJNS_6LayoutINS_5tupleIJNS3_IJNS_1CILi8EEENS4_ILi1EEEEEENS4_ILi2EEENS3_IJNS4_ILi4EEES8_EEEEEENS3_IJNS3_IJS6_NS4_ILi0EEEEEES5_NS3_IJNS4_ILi32EEENS4_ILi16EEEEEEEEEEENS_10ViewEngineIPN7cutlass10bfloat16_tEEEEEC2ERKSI_RKSN_,@function
        .size           $_ZN7cutlass13device_kernelIN5flash19enable_sm80_to_sm89INS1_16FlashAttnBwdSm80INS1_25CollectiveMainloopBwdSm80ILi2ELi2EN4cute5tupleIJNS5_1CILi128EEES8_NS7_ILi64EEEEEENS_10bfloat16_tEfNS_4arch4Sm80ELb0ELb1ELb1ELb1ELb0ELb0ELb0ELb0ELi2ELi4ELi4ELi4ELb0EEENS1_24CollectiveEpilogueBwdGQAISA_fSD_Li256ELb1ELb0EEENS1_19SingleTileSchedulerILb1ELb0ELb0ELi128EEEEEEEEEvNT_6ParamsE$_ZN4cute3eso3ESOILb1ELb0EJNS_6LayoutINS_5tupleIJNS3_IJNS_1CILi8EEENS4_ILi1EEEEEENS4_ILi2EEENS3_IJNS4_ILi4EEES8_EEEEEENS3_IJNS3_IJS6_NS4_ILi0EEEEEES5_NS3_IJNS4_ILi32EEENS4_ILi16EEEEEEEEEEENS_10ViewEngineIPN7cutlass10bfloat16_tEEEEEC2ERKSI_RKSN_,($_ZN7cutlass13device_kernelIN5flash19enable_sm80_to_sm89INS1_16FlashAttnBwdSm80INS1_25CollectiveMainloopBwdSm80ILi2ELi2EN4cute5tupleIJNS5_1CILi128EEES8_NS7_ILi64EEEEEENS_10bfloat16_tEfNS_4arch4Sm80ELb0ELb1ELb1ELb1ELb0ELb0ELb0ELb0ELi2ELi4ELi4ELi4ELb0EEENS1_24CollectiveEpilogueBwdGQAISA_fSD_Li256ELb1ELb0EEENS1_19SingleTileSchedulerILb1ELb0ELb0ELi128EEEEEEEEEvNT_6ParamsE$_ZN4cute3eso3ESOILb1ELb0EJNS_6LayoutINS_5tupleIJNS3_IJNS_1CILi8EEENS4_ILi1EEEEEENS4_ILi2EEENS4_ILi4EEEEEENS3_IJNS3_IJS6_NS4_ILi0EEEEEES5_NS4_ILi16EEEEEEEENS_10ViewEngineIPN7cutlass10bfloat16_tEEEEEC2ERKSF_RKSK_ - $_ZN7cutlass13device_kernelIN5flash19enable_sm80_to_sm89INS1_16FlashAttnBwdSm80INS1_25CollectiveMainloopBwdSm80ILi2ELi2EN4cute5tupleIJNS5_1CILi128EEES8_NS7_ILi64EEEEEENS_10bfloat16_tEfNS_4arch4Sm80ELb0ELb1ELb1ELb1ELb0ELb0ELb0ELb0ELi2ELi4ELi4ELi4ELb0EEENS1_24CollectiveEpilogueBwdGQAISA_fSD_Li256ELb1ELb0EEENS1_19SingleTileSchedulerILb1ELb0ELb0ELi128EEEEEEEEEvNT_6ParamsE$_ZN4cute3eso3ESOILb1ELb0EJNS_6LayoutINS_5tupleIJNS3_IJNS_1CILi8EEENS4_ILi1EEEEEENS4_ILi2EEENS3_IJNS4_ILi4EEES8_EEEEEENS3_IJNS3_IJS6_NS4_ILi0EEEEEES5_NS3_IJNS4_ILi32EEENS4_ILi16EEEEEEEEEEENS_10ViewEngineIPN7cutlass10bfloat16_tEEEEEC2ERKSI_RKSN_)
$_ZN7cutlass13device_kernelIN5flash19enable_sm80_to_sm89INS1_16FlashAttnBwdSm80INS1_25CollectiveMainloopBwdSm80ILi2ELi2EN4cute5tupleIJNS5_1CILi128EEES8_NS7_ILi64EEEEEENS_10bfloat16_tEfNS_4arch4Sm80ELb0ELb1ELb1ELb1ELb0ELb0ELb0ELb0ELi2ELi4ELi4ELi4ELb0EEENS1_24CollectiveEpilogueBwdGQAISA_fSD_Li256ELb1ELb0EEENS1_19SingleTileSchedulerILb1ELb0ELb0ELi128EEEEEEEEEvNT_6ParamsE$_ZN4cute3eso3ESOILb1ELb0EJNS_6LayoutINS_5tupleIJNS3_IJNS_1CILi8EEENS4_ILi1EEEEEENS4_ILi2EEENS3_IJNS4_ILi4EEES8_EEEEEENS3_IJNS3_IJS6_NS4_ILi0EEEEEES5_NS3_IJNS4_ILi32EEENS4_ILi16EEEEEEEEEEENS_10ViewEngineIPN7cutlass10bfloat16_tEEEEEC2ERKSI_RKSN_:
[----:B------:R-:W-:Y:S01]  /*a0f0*/  IADD3 R2, R68, -c[0x0][0x20], RZ ;  /* 0x8000080044027a10 */ /* 0x000fe20007ffe0ff */
[----:B------:R-:W-:Y:S01]  /*a100*/  IMAD.MOV.U32 R6, RZ, RZ, R64 ;  /* 0x000000ffff067224 */ /* 0x000fe200078e0040 */
[----:B------:R-:W-:Y:S01]  /*a110*/  MOV R7, R63 ;  /* 0x0000003f00077202 */ /* 0x000fe20000000f00 */
[----:B------:R-:W-:-:S04]  /*a120*/  IMAD.MOV.U32 R5, RZ, RZ, 0x0 ;  /* 0x00000000ff057424 */ /* 0x000fc800078e00ff */
[----:B------:R1:W-:Y:S01]  /*a130*/  STL.64 [R2], R6 ;  /* 0x0000000602007387 */ /* 0x0003e20000100a00 */
[----:B------:R-:W-:Y:S05]  /*a140*/  RET.REL.NODEC R4 `(_ZN7cutlass13device_kernelIN5flash19enable_sm80_to_sm89INS1_16FlashAttnBwdSm80INS1_25CollectiveMainloopBwdSm80ILi2ELi2EN4cute5tupleIJNS5_1CILi128EEES8_NS7_ILi64EEEEEENS_10bfloat16_tEfNS_4arch4Sm80ELb0ELb1ELb1ELb1ELb0ELb0ELb0ELb0ELi2ELi4ELi4ELi4ELb0EEENS1_24CollectiveEpilogueBwdGQAISA_fSD_Li256ELb1ELb0EEENS1_19SingleTileSchedulerILb1ELb0ELb0ELi128EEEEEEEEEvNT_6ParamsE) ;  /* 0xffff5eb004007950 */ /* 0x000fea0003c3ffff */
        .type           $_ZN7cutlass13device_kernelIN5flash19enable_sm80_to_sm89INS1_16FlashAttnBwdSm80INS1_25CollectiveMainloopBwdSm80ILi2ELi2EN4cute5tupleIJNS5_1CILi128EEES8_NS7_ILi64EEEEEENS_10bfloat16_tEfNS_4arch4Sm80ELb0ELb1ELb1ELb1ELb0ELb0ELb0ELb0ELi2ELi4ELi4ELi4ELb0EEENS1_24CollectiveEpilogueBwdGQAISA_fSD_Li256ELb1ELb0EEENS1_19SingleTileSchedulerILb1ELb0ELb0ELi128EEEEEEEEEvNT_6ParamsE$_ZN4cute3eso3ESOILb1ELb0EJNS_6LayoutINS_5tupleIJNS3_IJNS_1CILi8EEENS4_ILi1EEEEEENS4_ILi2EEENS4_ILi4EEEEEENS3_IJNS3_IJS6_NS4_ILi0EEEEEES5_NS4_ILi16EEEEEEEENS_10ViewEngineIPN7cutlass10bfloat16_tEEEEEC2ERKSF_RKSK_,@function
        .size           $_ZN7cutlass13device_kernelIN5flash19enable_sm80_to_sm89INS1_16FlashAttnBwdSm80INS1_25CollectiveMainloopBwdSm80ILi2ELi2EN4cute5tupleIJNS5_1CILi128EEES8_NS7_ILi64EEEEEENS_10bfloat16_tEfNS_4arch4Sm80ELb0ELb1ELb1ELb1ELb0ELb0ELb0ELb0ELi2ELi4ELi4ELi4ELb0EEENS1_24CollectiveEpilogueBwdGQAISA_fSD_Li256ELb1ELb0EEENS1_19SingleTileSchedulerILb1ELb0ELb0ELi128EEEEEEEEEvNT_6ParamsE$_ZN4cute3eso3ESOILb1ELb0EJNS_6LayoutINS_5tupleIJNS3_IJNS_1CILi8EEENS4_ILi1EEEEEENS4_ILi2EEENS4_ILi4EEEEEENS3_IJNS3_IJS6_NS4_ILi0EEEEEES5_NS4_ILi16EEEEEEEENS_10ViewEngineIPN7cutlass10bfloat16_tEEEEEC2ERKSF_RKSK_,($_ZN7cutlass13device_kernelIN5flash19enable_sm80_to_sm89INS1_16FlashAttnBwdSm80INS1_25CollectiveMainloopBwdSm80ILi2ELi2EN4cute5tupleIJNS5_1CILi128EEES8_NS7_ILi64EEEEEENS_10bfloat16_tEfNS_4arch4Sm80ELb0ELb1ELb1ELb1ELb0ELb0ELb0ELb0ELi2ELi4ELi4ELi4ELb0EEENS1_24CollectiveEpilogueBwdGQAISA_fSD_Li256ELb1ELb0EEENS1_19SingleTileSchedulerILb1ELb0ELb0ELi128EEEEEEEEEvNT_6ParamsE$_ZN4cute3eso3ESOILb1ELb0EJNS_6LayoutINS_5tupleIJNS3_IJNS_1CILi8EEENS4_ILi1EEEEEENS4_ILi2EEES5_EEENS3_IJNS3_IJS6_NS4_ILi0EEEEEENS4_ILi64EEES5_EEEEENS_10ViewEngineIPN7cutlass10bfloat16_tEEEEEC2ERKSE_RKSJ_ - $_ZN7cutlass13device_kernelIN5flash19enable_sm80_to_sm89INS1_16FlashAttnBwdSm80INS1_25CollectiveMainloopBwdSm80ILi2ELi2EN4cute5tupleIJNS5_1CILi128EEES8_NS7_ILi64EEEEEENS_10bfloat16_tEfNS_4arch4Sm80ELb0ELb1ELb1ELb1ELb0ELb0ELb0ELb0ELi2ELi4ELi4ELi4ELb0EEENS1_24CollectiveEpilogueBwdGQAISA_fSD_Li256ELb1ELb0EEENS1_19SingleTileSchedulerILb1ELb0ELb0ELi128EEEEEEEEEvNT_6ParamsE$_ZN4cute3eso3ESOILb1ELb0EJNS_6LayoutINS_5tupleIJNS3_IJNS_1CILi8EEENS4_ILi1EEEEEENS4_ILi2EEENS4_ILi4EEEEEENS3_IJNS3_IJS6_NS4_ILi0EEEEEES5_NS4_ILi16EEEEEEEENS_10ViewEngineIPN7cutlass10bfloat16_tEEEEEC2ERKSF_RKSK_)
$_ZN7cutlass13device_kernelIN5flash19enable_sm80_to_sm89INS1_16FlashAttnBwdSm80INS1_25CollectiveMainloopBwdSm80ILi2ELi2EN4cute5tupleIJNS5_1CILi128EEES8_NS7_ILi64EEEEEENS_10bfloat16_tEfNS_4arch4Sm80ELb0ELb1ELb1ELb1ELb0ELb0ELb0ELb0ELi2ELi4ELi4ELi4ELb0EEENS1_24CollectiveEpilogueBwdGQAISA_fSD_Li256ELb1ELb0EEENS1_19SingleTileSchedulerILb1ELb0ELb0ELi128EEEEEEEEEvNT_6ParamsE$_ZN4cute3eso3ESOILb1ELb0EJNS_6LayoutINS_5tupleIJNS3_IJNS_1CILi8EEENS4_ILi1EEEEEENS4_ILi2EEENS4_ILi4EEEEEENS3_IJNS3_IJS6_NS4_ILi0EEEEEES5_NS4_ILi16EEEEEEEENS_10ViewEngineIPN7cutlass10bfloat16_tEEEEEC2ERKSF_RKSK_:
[----:B------:R-:W-:Y:S01]  /*a150*/  IADD3 R2, R25, -c[0x0][0x20], RZ ;  /* 0x8000080019027a10 */ /* 0x000fe20007ffe0ff */
[----:B------:R-:W-:Y:S01]  /*a160*/  IMAD.MOV.U32 R7, RZ, RZ, R3 ;  /* 0x000000ffff077224 */ /* 0x000fe200078e0003 */
[----:B------:R-:W-:-:S04]  /*a170*/  MOV R5, 0x0 ;  /* 0x0000000000057802 */ /* 0x000fc80000000f00 */
[----:B------:R1:W-:Y:S01]  /*a180*/  STL.64 [R2], R6 ;  /* 0x0000000602007387 */ /* 0x0003e20000100a00 */
[----:B------:R-:W-:Y:S05]  /*a190*/  RET.REL.NODEC R4 `(_ZN7cutlass13device_kernelIN5flash19enable_sm80_to_sm89INS1_16FlashAttnBwdSm80INS1_25CollectiveMainloopBwdSm80ILi2ELi2EN4cute5tupleIJNS5_1CILi128EEES8_NS7_ILi64EEEEEENS_10bfloat16_tEfNS_4arch4Sm80ELb0ELb1ELb1ELb1ELb0ELb0ELb0ELb0ELi2ELi4ELi4ELi4ELb0EEENS1_24CollectiveEpilogueBwdGQAISA_fSD_Li256ELb1ELb0EEENS1_19SingleTileSchedulerILb1ELb0ELb0ELi128EEEEEEEEEvNT_6ParamsE) ;  /* 0xffff5e6004007950 */ /* 0x000fea0003c3ffff */
        .type           $_ZN7cutlass13device_kernelIN5flash19enable_sm80_to_sm89INS1_16FlashAttnBwdSm80INS1_25CollectiveMainloopBwdSm80ILi2ELi2EN4cute5tupleIJNS5_1CILi128EEES8_NS7_ILi64EEEEEENS_10bfloat16_tEfNS_4arch4Sm80ELb0ELb1ELb1ELb1ELb0ELb0ELb0ELb0ELi2ELi4ELi4ELi4ELb0EEENS1_24CollectiveEpilogueBwdGQAISA_fSD_Li256ELb1ELb0EEENS1_19SingleTileSchedulerILb1ELb0ELb0ELi128EEEEEEEEEvNT_6ParamsE$_ZN4cute3eso3ESOILb1ELb0EJNS_6LayoutINS_5tupleIJNS3_IJNS_1CILi8EEENS4_ILi1EEEEEENS4_ILi2EEES5_EEENS3_IJNS3_IJS6_NS4_ILi0EEEEEENS4_ILi64EEES5_EEEEENS_10ViewEngineIPN7cutlass10bfloat16_tEEEEEC2ERKSE_RKSJ_,@function
        .size           $_ZN7cutlass13device_kernelIN5flash19enable_sm80_to_sm89INS1_16FlashAttnBwdSm80INS1_25CollectiveMainloopBwdSm80ILi2ELi2EN4cute5tupleIJNS5_1CILi128EEES8_NS7_ILi64EEEEEENS_10bfloat16_tEfNS_4arch4Sm80ELb0ELb1ELb1ELb1ELb0ELb0ELb0ELb0ELi2ELi4ELi4ELi4ELb0EEENS1_24CollectiveEpilogueBwdGQAISA_fSD_Li256ELb1ELb0EEENS1_19SingleTileSchedulerILb1ELb0ELb0ELi128EEEEEEEEEvNT_6ParamsE$_ZN4cute3eso3ESOILb1ELb0EJNS_6LayoutINS_5tupleIJNS3_IJNS_1CILi8EEENS4_ILi1EEEEEENS4_ILi2EEES5_EEENS3_IJNS3_IJS6_NS4_ILi0EEEEEENS4_ILi64EEES5_EEEEENS_10ViewEngineIPN7cutlass10bfloat16_tEEEEEC2ERKSE_RKSJ_,($_ZN7cutlass13device_kernelIN5flash19enable_sm80_to_sm89INS1_16FlashAttnBwdSm80INS1_25CollectiveMainloopBwdSm80ILi2ELi2EN4cute5tupleIJNS5_1CILi128EEES8_NS7_ILi64EEEEEENS_10bfloat16_tEfNS_4arch4Sm80ELb0ELb1ELb1ELb1ELb0ELb0ELb0ELb0ELi2ELi4ELi4ELi4ELb0EEENS1_24CollectiveEpilogueBwdGQAISA_fSD_Li256ELb1ELb0EEENS1_19SingleTileSchedulerILb1ELb0ELb0ELi128EEEEEEEEEvNT_6ParamsE$_ZN4cute3eso3ESOILb1ELb0EJNS_6LayoutINS_5tupleIJNS3_IJNS_1CILi8EEENS4_ILi1EEEEEENS4_ILi4EEEEEENS3_IJNS3_IJS6_NS4_ILi0EEEEEENS4_ILi2048EEEEEEEENS_10ViewEngineINS_8smem_ptrIPN7cutlass10bfloat16_tEEEEEEEC2ERKSE_RKSL_ - $_ZN7cutlass13device_kernelIN5flash19enable_sm80_to_sm89INS1_16FlashAttnBwdSm80INS1_25CollectiveMainloopBwdSm80ILi2ELi2EN4cute5tupleIJNS5_1CILi128EEES8_NS7_ILi64EEEEEENS_10bfloat16_tEfNS_4arch4Sm80ELb0ELb1ELb1ELb1ELb0ELb0ELb0ELb0ELi2ELi4ELi4ELi4ELb0EEENS1_24CollectiveEpilogueBwdGQAISA_fSD_Li256ELb1ELb0EEENS1_19SingleTileSchedulerILb1ELb0ELb0ELi128EEEEEEEEEvNT_6ParamsE$_ZN4cute3eso3ESOILb1ELb0EJNS_6LayoutINS_5tupleIJNS3_IJNS_1CILi8EEENS4_ILi1EEEEEENS4_ILi2EEES5_EEENS3_IJNS3_IJS6_NS4_ILi0EEEEEENS4_ILi64EEES5_EEEEENS_10ViewEngineIPN7cutlass10bfloat16_tEEEEEC2ERKSE_RKSJ_)
$_ZN7cutlass13device_kernelIN5flash19enable_sm80_to_sm89INS1_16FlashAttnBwdSm80INS1_25CollectiveMainloopBwdSm80ILi2ELi2EN4cute5tupleIJNS5_1CILi128EEES8_NS7_ILi64EEEEEENS_10bfloat16_tEfNS_4arch4Sm80ELb0ELb1ELb1ELb1ELb0ELb0ELb0ELb0ELi2ELi4ELi4ELi4ELb0EEENS1_24CollectiveEpilogueBwdGQAISA_fSD_Li256ELb1ELb0EEENS1_19SingleTileSchedulerILb1ELb0ELb0ELi128EEEEEEEEEvNT_6ParamsE$_ZN4cute3eso3ESOILb1ELb0EJNS_6LayoutINS_5tupleIJNS3_IJNS_1CILi8EEENS4_ILi1EEEEEENS4_ILi2EEES5_EEENS3_IJNS3_IJS6_NS4_ILi0EEEEEENS4_ILi64EEES5_EEEEENS_10ViewEngineIPN7cutlass10bfloat16_tEEEEEC2ERKSE_RKSJ_:
[----:B------:R-:W-:Y:S01]  /*a1a0*/  IADD3 R2, R25, -c[0x0][0x20], RZ ;  /* 0x8000080019027a10 */ /* 0x000fe20007ffe0ff */
[----:B------:R-:W-:Y:S01]  /*a1b0*/  IMAD.MOV.U32 R7, RZ, RZ, R3 ;  /* 0x000000ffff077224 */ /* 0x000fe200078e0003 */
[----:B------:R-:W-:-:S04]  /*a1c0*/  MOV R5, 0x0 ;  /* 0x0000000000057802 */ /* 0x000fc80000000f00 */
[----:B------:R1:W-:Y:S01]  /*a1d0*/  STL.64 [R2], R6 ;  /* 0x0000000602007387 */ /* 0x0003e20000100a00 */
[----:B------:R-:W-:Y:S05]  /*a1e0*/  RET.REL.NODEC R4 `(_ZN7cutlass13device_kernelIN5flash19enable_sm80_to_sm89INS1_16FlashAttnBwdSm80INS1_25CollectiveMainloopBwdSm80ILi2ELi2EN4cute5tupleIJNS5_1CILi128EEES8_NS7_ILi64EEEEEENS_10bfloat16_tEfNS_4arch4Sm80ELb0ELb1ELb1ELb1ELb0ELb0ELb0ELb0ELi2ELi4ELi4ELi4ELb0EEENS1_24CollectiveEpilogueBwdGQAISA_fSD_Li256ELb1ELb0EEENS1_19SingleTileSchedulerILb1ELb0ELb0ELi128EEEEEEEEEvNT_6ParamsE) ;  /* 0xffff5e1004007950 */ /* 0x000fea0003c3ffff */
        .type           $_ZN7cutlass13device_kernelIN5flash19enable_sm80_to_sm89INS1_16FlashAttnBwdSm80INS1_25CollectiveMainloopBwdSm80ILi2ELi2EN4cute5tupleIJNS5_1CILi128EEES8_NS7_ILi64EEEEEENS_10bfloat16_tEfNS_4arch4Sm80ELb0ELb1ELb1ELb1ELb0ELb0ELb0ELb0ELi2ELi4ELi4ELi4ELb0EEENS1_24CollectiveEpilogueBwdGQAISA_fSD_Li256ELb1ELb0EEENS1_19SingleTileSchedulerILb1ELb0ELb0ELi128EEEEEEEEEvNT_6ParamsE$_ZN4cute3eso3ESOILb1ELb0EJNS_6LayoutINS_5tupleIJNS3_IJNS_1CILi8EEENS4_ILi1EEEEEENS4_ILi4EEEEEENS3_IJNS3_IJS6_NS4_ILi0EEEEEENS4_ILi2048EEEEEEEENS_10ViewEngineINS_8smem_ptrIPN7cutlass10bfloat16_tEEEEEEEC2ERKSE_RKSL_,@function
        .size           $_ZN7cutlass13device_kernelIN5flash19enable_sm80_to_sm89INS1_16FlashAttnBwdSm80INS1_25CollectiveMainloopBwdSm80ILi2ELi2EN4cute5tupleIJNS5_1CILi128EEES8_NS7_ILi64EEEEEENS_10bfloat16_tEfNS_4arch4Sm80ELb0ELb1ELb1ELb1ELb0ELb0ELb0ELb0ELi2ELi4ELi4ELi4ELb0EEENS1_24CollectiveEpilogueBwdGQAISA_fSD_Li256ELb1ELb0EEENS1_19SingleTileSchedulerILb1ELb0ELb0ELi128EEEEEEEEEvNT_6ParamsE$_ZN4cute3eso3ESOILb1ELb0EJNS_6LayoutINS_5tupleIJNS3_IJNS_1CILi8EEENS4_ILi1EEEEEENS4_ILi4EEEEEENS3_IJNS3_IJS6_NS4_ILi0EEEEEENS4_ILi2048EEEEEEEENS_10ViewEngineINS_8smem_ptrIPN7cutlass10bfloat16_tEEEEEEEC2ERKSE_RKSL_,($_ZN7cutlass13device_kernelIN5flash19enable_sm80_to_sm89INS1_16FlashAttnBwdSm80INS1_25CollectiveMainloopBwdSm80ILi2ELi2EN4cute5tupleIJNS5_1CILi128EEES8_NS7_ILi64EEEEEENS_10bfloat16_tEfNS_4arch4Sm80ELb0ELb1ELb1ELb1ELb0ELb0ELb0ELb0ELi2ELi4ELi4ELi4ELb0EEENS1_24CollectiveEpilogueBwdGQAISA_fSD_Li256ELb1ELb0EEENS1_19SingleTileSchedulerILb1ELb0ELb0ELi128EEEEEEEEEvNT_6ParamsE$_ZN4cute3eso3ESOILb1ELb0EJNS_6LayoutINS_5tupleIJNS3_IJNS_1CILi8EEENS4_ILi1EEEEEENS4_ILi4EEEEEENS3_IJNS3_IJS6_NS4_ILi0EEEEEENS4_ILi2048EEEEEEEEiEEC2ERKSE_RKi - $_ZN7cutlass13device_kernelIN5flash19enable_sm80_to_sm89INS1_16FlashAttnBwdSm80INS1_25CollectiveMainloopBwdSm80ILi2ELi2EN4cute5tupleIJNS5_1CILi128EEES8_NS7_ILi64EEEEEENS_10bfloat16_tEfNS_4arch4Sm80ELb0ELb1ELb1ELb1ELb0ELb0ELb0ELb0ELi2ELi4ELi4ELi4ELb0EEENS1_24CollectiveEpilogueBwdGQAISA_fSD_Li256ELb1ELb0EEENS1_19SingleTileSchedulerILb1ELb0ELb0ELi128EEEEEEEEEvNT_6ParamsE$_ZN4cute3eso3ESOILb1ELb0EJNS_6LayoutINS_5tupleIJNS3_IJNS_1CILi8EEENS4_ILi1EEEEEENS4_ILi4EEEEEENS3_IJNS3_IJS6_NS4_ILi0EEEEEENS4_ILi2048EEEEEEEENS_10ViewEngineINS_8smem_ptrIPN7cutlass10bfloat16_tEEEEEEEC2ERKSE_RKSL_)
$_ZN7cutlass13device_kernelIN5flash19enable_sm80_to_sm89INS1_16FlashAttnBwdSm80INS1_25CollectiveMainloopBwdSm80ILi2ELi2EN4cute5tupleIJNS5_1CILi128EEES8_NS7_ILi64EEEEEENS_10bfloat16_tEfNS_4arch4Sm80ELb0ELb1ELb1ELb1ELb0ELb0ELb0ELb0ELi2ELi4ELi4ELi4ELb0EEENS1_24CollectiveEpilogueBwdGQAISA_fSD_Li256ELb1ELb0EEENS1_19SingleTileSchedulerILb1ELb0ELb0ELi128EEEEEEEEEvNT_6ParamsE$_ZN4cute3eso3ESOILb1ELb0EJNS_6LayoutINS_5tupleIJNS3_IJNS_1CILi8EEENS4_ILi1EEEEEENS4_ILi4EEEEEENS3_IJNS3_IJS6_NS4_ILi0EEEEEENS4_ILi2048EEEEEEEENS_10ViewEngineINS_8smem_ptrIPN7cutlass10bfloat16_tEEEEEEEC2ERKSE_RKSL_:
[----:B------:R-:W-:Y:S02]  /*a1f0*/  IADD3 R4, R25, -c[0x0][0x20], RZ ;  /* 0x8000080019047a10 */ /* 0x000fe40007ffe0ff */
[----:B------:R-:W-:-:S03]  /*a200*/  MOV R7, 0x0 ;  /* 0x0000000000077802 */ /* 0x000fc60000000f00 */
[----:B------:R1:W-:Y:S01]  /*a210*/  STL.64 [R4], R2 ;  /* 0x0000000204007387 */ /* 0x0003e20000100a00 */
[----:B------:R-:W-:Y:S05]  /*a220*/  RET.REL.NODEC R6 `(_ZN7cutlass13device_kernelIN5flash19enable_sm80_to_sm89INS1_16FlashAttnBwdSm80INS1_25CollectiveMainloopBwdSm80ILi2ELi2EN4cute5tupleIJNS5_1CILi128EEES8_NS7_ILi64EEEEEENS_10bfloat16_tEfNS_4arch4Sm80ELb0ELb1ELb1ELb1ELb0ELb0ELb0ELb0ELi2ELi4ELi4ELi4ELb0EEENS1_24CollectiveEpilogueBwdGQAISA_fSD_Li256ELb1ELb0EEENS1_19SingleTileSchedulerILb1ELb0ELb0ELi128EEEEEEEEEvNT_6ParamsE) ;  /* 0xffff5dd006007950 */ /* 0x000fea0003c3ffff */
        .type           $_ZN7cutlass13device_kernelIN5flash19enable_sm80_to_sm89INS1_16FlashAttnBwdSm80INS1_25CollectiveMainloopBwdSm80ILi2ELi2EN4cute5tupleIJNS5_1CILi128EEES8_NS7_ILi64EEEEEENS_10bfloat16_tEfNS_4arch4Sm80ELb0ELb1ELb1ELb1ELb0ELb0ELb0ELb0ELi2ELi4ELi4ELi4ELb0EEENS1_24CollectiveEpilogueBwdGQAISA_fSD_Li256ELb1ELb0EEENS1_19SingleTileSchedulerILb1ELb0ELb0ELi128EEEEEEEEEvNT_6ParamsE$_ZN4cute3eso3ESOILb1ELb0EJNS_6LayoutINS_5tupleIJNS3_IJNS_1CILi8EEENS4_ILi1EEEEEENS4_ILi4EEEEEENS3_IJNS3_IJS6_NS4_ILi0EEEEEENS4_ILi2048EEEEEEEEiEEC2ERKSE_RKi,@function
        .size           $_ZN7cutlass13device_kernelIN5flash19enable_sm80_to_sm89INS1_16FlashAttnBwdSm80INS1_25CollectiveMainloopBwdSm80ILi2ELi2EN4cute5tupleIJNS5_1CILi128EEES8_NS7_ILi64EEEEEENS_10bfloat16_tEfNS_4arch4Sm80ELb0ELb1ELb1ELb1ELb0ELb0ELb0ELb0ELi2ELi4ELi4ELi4ELb0EEENS1_24CollectiveEpilogueBwdGQAISA_fSD_Li256ELb1ELb0EEENS1_19SingleTileSchedulerILb1ELb0ELb0ELi128EEEEEEEEEvNT_6ParamsE$_ZN4cute3eso3ESOILb1ELb0EJNS_6LayoutINS_5tupleIJNS3_IJNS_1CILi8EEENS4_ILi1EEEEEENS4_ILi4EEEEEENS3_IJNS3_IJS6_NS4_ILi0EEEEEENS4_ILi2048EEEEEEEEiEEC2ERKSE_RKi,($_ZN7cutlass13device_kernelIN5flash19enable_sm80_to_sm89INS1_16FlashAttnBwdSm80INS1_25CollectiveMainloopBwdSm80ILi2ELi2EN4cute5tupleIJNS5_1CILi128EEES8_NS7_ILi64EEEEEENS_10bfloat16_tEfNS_4arch4Sm80ELb0ELb1ELb1ELb1ELb0ELb0ELb0ELb0ELi2ELi4ELi4ELi4ELb0EEENS1_24CollectiveEpilogueBwdGQAISA_fSD_Li256ELb1ELb0EEENS1_19SingleTileSchedulerILb1ELb0ELb0ELi128EEEEEEEEEvNT_6ParamsE$_ZN4cute3eso3ESOILb1ELb0EJNS_6LayoutINS_5tupleIJNS3_IJNS_1CILi8EEENS4_ILi1EEEEEENS4_ILi4EEEEEENS3_IJNS3_IJS6_NS4_ILi0EEEEEES5_EEEEENS_10ViewEngineIPN7cutlass10bfloat16_tEEEEEC2ERKSD_RKSI_ - $_ZN7cutlass13device_kernelIN5flash19enable_sm80_to_sm89INS1_16FlashAttnBwdSm80INS1_25CollectiveMainloopBwdSm80ILi2ELi2EN4cute5tupleIJNS5_1CILi128EEES8_NS7_ILi64EEEEEENS_10bfloat16_tEfNS_4arch4Sm80ELb0ELb1ELb1ELb1ELb0ELb0ELb0ELb0ELi2ELi4ELi4ELi4ELb0EEENS1_24CollectiveEpilogueBwdGQAISA_fSD_Li256ELb1ELb0EEENS1_19SingleTileSchedulerILb1ELb0ELb0ELi128EEEEEEEEEvNT_6ParamsE$_ZN4cute3eso3ESOILb1ELb0EJNS_6LayoutINS_5tupleIJNS3_IJNS_1CILi8EEENS4_ILi1EEEEEENS4_ILi4EEEEEENS3_IJNS3_IJS6_NS4_ILi0EEEEEENS4_ILi2048EEEEEEEEiEEC2ERKSE_RKi)
$_ZN7cutlass13device_kernelIN5flash19enable_sm80_to_sm89INS1_16FlashAttnBwdSm80INS1_25CollectiveMainloopBwdSm80ILi2ELi2EN4cute5tupleIJNS5_1CILi128EEES8_NS7_ILi64EEEEEENS_10bfloat16_tEfNS_4arch4Sm80ELb0ELb1ELb1ELb1ELb0ELb0ELb0ELb0ELi2ELi4ELi4ELi4ELb0EEENS1_24CollectiveEpilogueBwdGQAISA_fSD_Li256ELb1ELb0EEENS1_19SingleTileSchedulerILb1ELb0ELb0ELi128EEEEEEEEEvNT_6ParamsE$_ZN4cute3eso3ESOILb1ELb0EJNS_6LayoutINS_5tupleIJNS3_IJNS_1CILi8EEENS4_ILi1EEEEEENS4_ILi4EEEEEENS3_IJNS3_IJS6_NS4_ILi0EEEEEENS4_ILi2048EEEEEEEEiEEC2ERKSE_RKi:
[----:B------:R-:W-:Y:S02]  /*a230*/  IADD3 R2, R25, -c[0x0][0x20], RZ ;  /* 0x8000080019027a10 */ /* 0x000fe40007ffe0ff */
[----:B------:R-:W-:-:S03]  /*a240*/  MOV R5, 0x0 ;  /* 0x0000000000057802 */ /* 0x000fc60000000f00 */
[----:B------:R1:W-:Y:S01]  /*a250*/  STL [R2], R3 ;  /* 0x0000000302007387 */ /* 0x0003e20000100800 */
[----:B------:R-:W-:Y:S05]  /*a260*/  RET.REL.NODEC R4 `(_ZN7cutlass13device_kernelIN5flash19enable_sm80_to_sm89INS1_16FlashAttnBwdSm80INS1_25CollectiveMainloopBwdSm80ILi2ELi2EN4cute5tupleIJNS5_1CILi128EEES8_NS7_ILi64EEEEEENS_10bfloat16_tEfNS_4arch4Sm80ELb0ELb1ELb1ELb1ELb0ELb0ELb0ELb0ELi2ELi4ELi4ELi4ELb0EEENS1_24CollectiveEpilogueBwdGQAISA_fSD_Li256ELb1ELb0EEENS1_19SingleTileSchedulerILb1ELb0ELb0ELi128EEEEEEEEEvNT_6ParamsE) ;  /* 0xffff5d9004007950 */ /* 0x000fea0003c3ffff */
        .type           $_ZN7cutlass13device_kernelIN5flash19enable_sm80_to_sm89INS1_16FlashAttnBwdSm80INS1_25CollectiveMainloopBwdSm80ILi2ELi2EN4cute5tupleIJNS5_1CILi128EEES8_NS7_ILi64EEEEEENS_10bfloat16_tEfNS_4arch4Sm80ELb0ELb1ELb1ELb1ELb0ELb0ELb0ELb0ELi2ELi4ELi4ELi4ELb0EEENS1_24CollectiveEpilogueBwdGQAISA_fSD_Li256ELb1ELb0EEENS1_19SingleTileSchedulerILb1ELb0ELb0ELi128EEEEEEEEEvNT_6ParamsE$_ZN4cute3eso3ESOILb1ELb0EJNS_6LayoutINS_5tupleIJNS3_IJNS_1CILi8EEENS4_ILi1EEEEEENS4_ILi4EEEEEENS3_IJNS3_IJS6_NS4_ILi0EEEEEES5_EEEEENS_10ViewEngineIPN7cutlass10bfloat16_tEEEEEC2ERKSD_RKSI_,@function
        .size           $_ZN7cutlass13device_kernelIN5flash19enable_sm80_to_sm89INS1_16FlashAttnBwdSm80INS1_25CollectiveMainloopBwdSm80ILi2ELi2EN4cute5tupleIJNS5_1CILi128EEES8_NS7_ILi64EEEEEENS_10bfloat16_tEfNS_4arch4Sm80ELb0ELb1ELb1ELb1ELb0ELb0ELb0ELb0ELi2ELi4ELi4ELi4ELb0EEENS1_24CollectiveEpilogueBwdGQAISA_fSD_Li256ELb1ELb0EEENS1_19SingleTileSchedulerILb1ELb0ELb0ELi128EEEEEEEEEvNT_6ParamsE$_ZN4cute3eso3ESOILb1ELb0EJNS_6LayoutINS_5tupleIJNS3_IJNS_1CILi8EEENS4_ILi1EEEEEENS4_ILi4EEEEEENS3_IJNS3_IJS6_NS4_ILi0EEEEEES5_EEEEENS_10ViewEngineIPN7cutlass10bfloat16_tEEEEEC2ERKSD_RKSI_,($_ZN7cutlass13device_kernelIN5flash19enable_sm80_to_sm89INS1_16FlashAttnBwdSm80INS1_25CollectiveMainloopBwdSm80ILi2ELi2EN4cute5tupleIJNS5_1CILi128EEES8_NS7_ILi64EEEEEENS_10bfloat16_tEfNS_4arch4Sm80ELb0ELb1ELb1ELb1ELb0ELb0ELb0ELb0ELi2ELi4ELi4ELi4ELb0EEENS1_24CollectiveEpilogueBwdGQAISA_fSD_Li256ELb1ELb0EEENS1_19SingleTileSchedulerILb1ELb0ELb0ELi128EEEEEEEEEvNT_6ParamsE$_ZN4cute3eso3ESOILb1ELb0EJNS_6LayoutINS_5tupleIJNS3_IJNS_1CILi8EEENS4_ILi1EEEEEENS4_ILi4EEEEEENS3_IJNS3_IJS6_NS4_ILi0EEEEEES5_EEEEEiEEC2ERKSD_RKi - $_ZN7cutlass13device_kernelIN5flash19enable_sm80_to_sm89INS1_16FlashAttnBwdSm80INS1_25CollectiveMainloopBwdSm80ILi2ELi2EN4cute5tupleIJNS5_1CILi128EEES8_NS7_ILi64EEEEEENS_10bfloat16_tEfNS_4arch4Sm80ELb0ELb1ELb1ELb1ELb0ELb0ELb0ELb0ELi2ELi4ELi4ELi4ELb0EEENS1_24CollectiveEpilogueBwdGQAISA_fSD_Li256ELb1ELb0EEENS1_19SingleTileSchedulerILb1ELb0ELb0ELi128EEEEEEEEEvNT_6ParamsE$_ZN4cute3eso3ESOILb1ELb0EJNS_6LayoutINS_5tupleIJNS3_IJNS_1CILi8EEENS4_ILi1EEEEEENS4_ILi4EEEEEENS3_IJNS3_IJS6_NS4_ILi0EEEEEES5_EEEEENS_10ViewEngineIPN7cutlass10bfloat16_tEEEEEC2ERKSD_RKSI_)
$_ZN7cutlass13device_kernelIN5flash19enable_sm80_to_sm89INS1_16FlashAttnBwdSm80INS1_25CollectiveMainloopBwdSm80ILi2ELi2EN4cute5tupleIJNS5_1CILi128EEES8_NS7_ILi64EEEEEENS_10bfloat16_tEfNS_4arch4Sm80ELb0ELb1ELb1ELb1ELb0ELb0ELb0ELb0ELi2ELi4ELi4ELi4ELb0EEENS1_24CollectiveEpilogueBwdGQAISA_fSD_Li256ELb1ELb0EEENS1_19SingleTileSchedulerILb1ELb0ELb0ELi128EEEEEEEEEvNT_6ParamsE$_ZN4cute3eso3ESOILb1ELb0EJNS_6LayoutINS_5tupleIJNS3_IJNS_1CILi8EEENS4_ILi1EEEEEENS4_ILi4EEEEEENS3_IJNS3_IJS6_NS4_ILi0EEEEEES5_EEEEENS_10ViewEngineIPN7cutlass10bfloat16_tEEEEEC2ERKSD_RKSI_:
[----:B------:R-:W-:Y:S01]  /*a270*/  IADD3 R7, R25, -c[0x0][0x20], RZ ;  /* 0x8000080019077a10 */ /* 0x000fe20007ffe0ff */
[----:B------:R-:W-:Y:S01]  /*a280*/  IMAD.MOV.U32 R10, RZ, RZ, R6 ;  /* 0x000000ffff0a7224 */ /* 0x000fe200078e0006 */
[----:B------:R-:W-:Y:S01]  /*a290*/  MOV R11, R9 ;  /* 0x00000009000b7202 */ /* 0x000fe20000000f00 */
[----:B------:R-:W-:-:S04]  /*a2a0*/  IMAD.MOV.U32 R9, RZ, RZ, 0x0 ;  /* 0x00000000ff097424 */ /* 0x000fc800078e00ff */
[----:B------:R1:W-:Y:S01]  /*a2b0*/  STL.64 [R7], R10 ;  /* 0x0000000a07007387 */ /* 0x0003e20000100a00 */
[----:B------:R-:W-:Y:S05]  /*a2c0*/  RET.REL.NODEC R8 `(_ZN7cutlass13device_kernelIN5flash19enable_sm80_to_sm89INS1_16FlashAttnBwdSm80INS1_25CollectiveMainloopBwdSm80ILi2ELi2EN4cute5tupleIJNS5_1CILi128EEES8_NS7_ILi64EEEEEENS_10bfloat16_tEfNS_4arch4Sm80ELb0ELb1ELb1ELb1ELb0ELb0ELb0ELb0ELi2ELi4ELi4ELi4ELb0EEENS1_24CollectiveEpilogueBwdGQAISA_fSD_Li256ELb1ELb0EEENS1_19SingleTileSchedulerILb1ELb0ELb0ELi128EEEEEEEEEvNT_6ParamsE) ;  /* 0xffff5d3008007950 */ /* 0x000fea0003c3ffff */
        .type           $_ZN7cutlass13device_kernelIN5flash19enable_sm80_to_sm89INS1_16FlashAttnBwdSm80INS1_25CollectiveMainloopBwdSm80ILi2ELi2EN4cute5tupleIJNS5_1CILi128EEES8_NS7_ILi64EEEEEENS_10bfloat16_tEfNS_4arch4Sm80ELb0ELb1ELb1ELb1ELb0ELb0ELb0ELb0ELi2ELi4ELi4ELi4ELb0EEENS1_24CollectiveEpilogueBwdGQAISA_fSD_Li256ELb1ELb0EEENS1_19SingleTileSchedulerILb1ELb0ELb0ELi128EEEEEEEEEvNT_6ParamsE$_ZN4cute3eso3ESOILb1ELb0EJNS_6LayoutINS_5tupleIJNS3_IJNS_1CILi8EEENS4_ILi1EEEEEENS4_ILi4EEEEEENS3_IJNS3_IJS6_NS4_ILi0EEEEEES5_EEEEEiEEC2ERKSD_RKi,@function
        .size           $_ZN7cutlass13device_kernelIN5flash19enable_sm80_to_sm89INS1_16FlashAttnBwdSm80INS1_25CollectiveMainloopBwdSm80ILi2ELi2EN4cute5tupleIJNS5_1CILi128EEES8_NS7_ILi64EEEEEENS_10bfloat16_tEfNS_4arch4Sm80ELb0ELb1ELb1ELb1ELb0ELb0ELb0ELb0ELi2ELi4ELi4ELi4ELb0EEENS1_24CollectiveEpilogueBwdGQAISA_fSD_Li256ELb1ELb0EEENS1_19SingleTileSchedulerILb1ELb0ELb0ELi128EEEEEEEEEvNT_6ParamsE$_ZN4cute3eso3ESOILb1ELb0EJNS_6LayoutINS_5tupleIJNS3_IJNS_1CILi8EEENS4_ILi1EEEEEENS4_ILi4EEEEEENS3_IJNS3_IJS6_NS4_ILi0EEEEEES5_EEEEEiEEC2ERKSD_RKi,($_ZN7cutlass13device_kernelIN5flash19enable_sm80_to_sm89INS1_16FlashAttnBwdSm80INS1_25CollectiveMainloopBwdSm80ILi2ELi2EN4cute5tupleIJNS5_1CILi128EEES8_NS7_ILi64EEEEEENS_10bfloat16_tEfNS_4arch4Sm80ELb0ELb1ELb1ELb1ELb0ELb0ELb0ELb0ELi2ELi4ELi4ELi4ELb0EEENS1_24CollectiveEpilogueBwdGQAISA_fSD_Li256ELb1ELb0EEENS1_19SingleTileSchedulerILb1ELb0ELb0ELi128EEEEEEEEEvNT_6ParamsE$_ZN4cute3eso3ESOILb1ELb0EJNS_6LayoutINS_5tupleIJNS3_IJNS_1CILi8EEENS4_ILi1EEEEEENS4_ILi4EEES6_EEENS3_IJNS3_IJS6_NS4_ILi0EEEEEENS4_ILi2048EEESA_EEEEENS_10ViewEngineINS_8smem_ptrIPN7cutlass10bfloat16_tEEEEEEEC2ERKSE_RKSL_ - $_ZN7cutlass13device_kernelIN5flash19enable_sm80_to_sm89INS1_16FlashAttnBwdSm80INS1_25CollectiveMainloopBwdSm80ILi2ELi2EN4cute5tupleIJNS5_1CILi128EEES8_NS7_ILi64EEEEEENS_10bfloat16_tEfNS_4arch4Sm80ELb0ELb1ELb1ELb1ELb0ELb0ELb0ELb0ELi2ELi4ELi4ELi4ELb0EEENS1_24CollectiveEpilogueBwdGQAISA_fSD_Li256ELb1ELb0EEENS1_19SingleTileSchedulerILb1ELb0ELb0ELi128EEEEEEEEEvNT_6ParamsE$_ZN4cute3eso3ESOILb1ELb0EJNS_6LayoutINS_5tupleIJNS3_IJNS_1CILi8EEENS4_ILi1EEEEEENS4_ILi4EEEEEENS3_IJNS3_IJS6_NS4_ILi0EEEEEES5_EEEEEiEEC2ERKSD_RKi)
$_ZN7cutlass13device_kernelIN5flash19enable_sm80_to_sm89INS1_16FlashAttnBwdSm80INS1_25CollectiveMainloopBwdSm80ILi2ELi2EN4cute5tupleIJNS5_1CILi128EEES8_NS7_ILi64EEEEEENS_10bfloat16_tEfNS_4arch4Sm80ELb0ELb1ELb1ELb1ELb0ELb0ELb0ELb0ELi2ELi4ELi4ELi4ELb0EEENS1_24CollectiveEpilogueBwdGQAISA_fSD_Li256ELb1ELb0EEENS1_19SingleTileSchedulerILb1ELb0ELb0ELi128EEEEEEEEEvNT_6ParamsE$_ZN4cute3eso3ESOILb1ELb0EJNS_6LayoutINS_5tupleIJNS3_IJNS_1CILi8EEENS4_ILi1EEEEEENS4_ILi4EEEEEENS3_IJNS3_IJS6_NS4_ILi0EEEEEES5_EEEEEiEEC2ERKSD_RKi:
[----:B------:R-:W-:Y:S02]  /*a2d0*/  IADD3 R2, R25, -c[0x0][0x20], RZ ;  /* 0x8000080019027a10 */ /* 0x000fe40007ffe0ff */
[----:B------:R-:W-:-:S03]  /*a2e0*/  MOV R7, 0x0 ;  /* 0x0000000000077802 */ /* 0x000fc60000000f00 */
[----:B------:R1:W-:Y:S01]  /*a2f0*/  STL [R2], R3 ;  /* 0x0000000302007387 */ /* 0x0003e20000100800 */
[----:B------:R-:W-:Y:S05]  /*a300*/  RET.REL.NODEC R6 `(_ZN7cutlass13device_kernelIN5flash19enable_sm80_to_sm89INS1_16FlashAttnBwdSm80INS1_25CollectiveMainloopBwdSm80ILi2ELi2EN4cute5tupleIJNS5_1CILi128EEES8_NS7_ILi64EEEEEENS_10bfloat16_tEfNS_4arch4Sm80ELb0ELb1ELb1ELb1ELb0ELb0ELb0ELb0ELi2ELi4ELi4ELi4ELb0EEENS1_24CollectiveEpilogueBwdGQAISA_fSD_Li256ELb1ELb0EEENS1_19SingleTileSchedulerILb1ELb0ELb0ELi128EEEEEEEEEvNT_6ParamsE) ;  /* 0xffff5cf006007950 */ /* 0x000fea0003c3ffff */
        .type           $_ZN7cutlass13device_kernelIN5flash19enable_sm80_to_sm89INS1_16FlashAttnBwdSm80INS1_25CollectiveMainloopBwdSm80ILi2ELi2EN4cute5tupleIJNS5_1CILi128EEES8_NS7_ILi64EEEEEENS_10bfloat16_tEfNS_4arch4Sm80ELb0ELb1ELb1ELb1ELb0ELb0ELb0ELb0ELi2ELi4ELi4ELi4ELb0EEENS1_24CollectiveEpilogueBwdGQAISA_fSD_Li256ELb1ELb0EEENS1_19SingleTileSchedulerILb1ELb0ELb0ELi128EEEEEEEEEvNT_6ParamsE$_ZN4cute3eso3ESOILb1ELb0EJNS_6LayoutINS_5tupleIJNS3_IJNS_1CILi8EEENS4_ILi1EEEEEENS4_ILi4EEES6_EEENS3_IJNS3_IJS6_NS4_ILi0EEEEEENS4_ILi2048EEESA_EEEEENS_10ViewEngineINS_8smem_ptrIPN7cutlass10bfloat16_tEEEEEEEC2ERKSE_RKSL_,@function
        .size           $_ZN7cutlass13device_kernelIN5flash19enable_sm80_to_sm89INS1_16FlashAttnBwdSm80INS1_25CollectiveMainloopBwdSm80ILi2ELi2EN4cute5tupleIJNS5_1CILi128EEES8_NS7_ILi64EEEEEENS_10bfloat16_tEfNS_4arch4Sm80ELb0ELb1ELb1ELb1ELb0ELb0ELb0ELb0ELi2ELi4ELi4ELi4ELb0EEENS1_24CollectiveEpilogueBwdGQAISA_fSD_Li256ELb1ELb0EEENS1_19SingleTileSchedulerILb1ELb0ELb0ELi128EEEEEEEEEvNT_6ParamsE$_ZN4cute3eso3ESOILb1ELb0EJNS_6LayoutINS_5tupleIJNS3_IJNS_1CILi8EEENS4_ILi1EEEEEENS4_ILi4EEES6_EEENS3_IJNS3_IJS6_NS4_ILi0EEEEEENS4_ILi2048EEESA_EEEEENS_10ViewEngineINS_8smem_ptrIPN7cutlass10bfloat16_tEEEEEEEC2ERKSE_RKSL_,($_ZN7cutlass13device_kernelIN5flash19enable_sm80_to_sm89INS1_16FlashAttnBwdSm80INS1_25CollectiveMainloopBwdSm80ILi2ELi2EN4cute5tupleIJNS5_1CILi128EEES8_NS7_ILi64EEEEEENS_10bfloat16_tEfNS_4arch4Sm80ELb0ELb1ELb1ELb1ELb0ELb0ELb0ELb0ELi2ELi4ELi4ELi4ELb0EEENS1_24CollectiveEpilogueBwdGQAISA_fSD_Li256ELb1ELb0EEENS1_19SingleTileSchedulerILb1ELb0ELb0ELi128EEEEEEEEEvNT_6ParamsE$_ZN4cute3eso3ESOILb1ELb0EJNS_6LayoutINS_5tupleIJNS3_IJNS_1CILi8EEENS4_ILi1EEEEEENS4_ILi4EEES6_EEENS3_IJNS3_IJS6_NS4_ILi0EEEEEENS4_ILi2048EEESA_EEEEEiEEC2ERKSE_RKi - $_ZN7cutlass13device_kernelIN5flash19enable_sm80_to_sm89INS1_16FlashAttnBwdSm80INS1_25CollectiveMainloopBwdSm80ILi2ELi2EN4cute5tupleIJNS5_1CILi128EEES8_NS7_ILi64EEEEEENS_10bfloat16_tEfNS_4arch4Sm80ELb0ELb1ELb1ELb1ELb0ELb0ELb0ELb0ELi2ELi4ELi4ELi4ELb0EEENS1_24CollectiveEpilogueBwdGQAISA_fSD_Li256ELb1ELb0EEENS1_19SingleTileSchedulerILb1ELb0ELb0ELi128EEEEEEEEEvNT_6ParamsE$_ZN4cute3eso3ESOILb1ELb0EJNS_6LayoutINS_5tupleIJNS3_IJNS_1CILi8EEENS4_ILi1EEEEEENS4_ILi4EEES6_EEENS3_IJNS3_IJS6_NS4_ILi0EEEEEENS4_ILi2048EEESA_EEEEENS_10ViewEngineINS_8smem_ptrIPN7cutlass10bfloat16_tEEEEEEEC2ERKSE_RKSL_)
$_ZN7cutlass13device_kernelIN5flash19enable_sm80_to_sm89INS1_16FlashAttnBwdSm80INS1_25CollectiveMainloopBwdSm80ILi2ELi2EN4cute5tupleIJNS5_1CILi128EEES8_NS7_ILi64EEEEEENS_10bfloat16_tEfNS_4arch4Sm80ELb0ELb1ELb1ELb1ELb0ELb0ELb0ELb0ELi2ELi4ELi4ELi4ELb0EEENS1_24CollectiveEpilogueBwdGQAISA_fSD_Li256ELb1ELb0EEENS1_19SingleTileSchedulerILb1ELb0ELb0ELi128EEEEEEEEEvNT_6ParamsE$_ZN4cute3eso3ESOILb1ELb0EJNS_6LayoutINS_5tupleIJNS3_IJNS_1CILi8EEENS4_ILi1EEEEEENS4_ILi4EEES6_EEENS3_IJNS3_IJS6_NS4_ILi0EEEEEENS4_ILi2048EEESA_EEEEENS_10ViewEngineINS_8smem_ptrIPN7cutlass10bfloat16_tEEEEEEEC2ERKSE_RKSL_:
[----:B------:R-:W-:Y:S02]  /*a310*/  IADD3 R4, R15, -c[0x0][0x20], RZ ;  /* 0x800008000f047a10 */ /* 0x000fe40007ffe0ff */
[----:B------:R-:W-:-:S03]  /*a320*/  MOV R7, 0x0 ;  /* 0x0000000000077802 */ /* 0x000fc60000000f00 */
[----:B------:R1:W-:Y:S01]  /*a330*/  STL.64 [R4], R2 ;  /* 0x0000000204007387 */ /* 0x0003e20000100a00 */
[----:B------:R-:W-:Y:S05]  /*a340*/  RET.REL.NODEC R6 `(_ZN7cutlass13device_kernelIN5flash19enable_sm80_to_sm89INS1_16FlashAttnBwdSm80INS1_25CollectiveMainloopBwdSm80ILi2ELi2EN4cute5tupleIJNS5_1CILi128EEES8_NS7_ILi64EEEEEENS_10bfloat16_tEfNS_4arch4Sm80ELb0ELb1ELb1ELb1ELb0ELb0ELb0ELb0ELi2ELi4ELi4ELi4ELb0EEENS1_24CollectiveEpilogueBwdGQAISA_fSD_Li256ELb1ELb0EEENS1_19SingleTileSchedulerILb1ELb0ELb0ELi128EEEEEEEEEvNT_6ParamsE) ;  /* 0xffff5cb006007950 */ /* 0x000fea0003c3ffff */
        .type           $_ZN7cutlass13device_kernelIN5flash19enable_sm80_to_sm89INS1_16FlashAttnBwdSm80INS1_25CollectiveMainloopBwdSm80ILi2ELi2EN4cute5tupleIJNS5_1CILi128EEES8_NS7_ILi64EEEEEENS_10bfloat16_tEfNS_4arch4Sm80ELb0ELb1ELb1ELb1ELb0ELb0ELb0ELb0ELi2ELi4ELi4ELi4ELb0EEENS1_24CollectiveEpilogueBwdGQAISA_fSD_Li256ELb1ELb0EEENS1_19SingleTileSchedulerILb1ELb0ELb0ELi128EEEEEEEEEvNT_6ParamsE$_ZN4cute3eso3ESOILb1ELb0EJNS_6LayoutINS_5tupleIJNS3_IJNS_1CILi8EEENS4_ILi1EEEEEENS4_ILi4EEES6_EEENS3_IJNS3_IJS6_NS4_ILi0EEEEEENS4_ILi2048EEESA_EEEEEiEEC2ERKSE_RKi,@function
        .size           $_ZN7cutlass13device_kernelIN5flash19enable_sm80_to_sm89INS1_16FlashAttnBwdSm80INS1_25CollectiveMainloopBwdSm80ILi2ELi2EN4cute5tupleIJNS5_1CILi128EEES8_NS7_ILi64EEEEEENS_10bfloat16_tEfNS_4arch4Sm80ELb0ELb1ELb1ELb1ELb0ELb0ELb0ELb0ELi2ELi4ELi4ELi4ELb0EEENS1_24CollectiveEpilogueBwdGQAISA_fSD_Li256ELb1ELb0EEENS1_19SingleTileSchedulerILb1ELb0ELb0ELi128EEEEEEEEEvNT_6ParamsE$_ZN4cute3eso3ESOILb1ELb0EJNS_6LayoutINS_5tupleIJNS3_IJNS_1CILi8EEENS4_ILi1EEEEEENS4_ILi4EEES6_EEENS3_IJNS3_IJS6_NS4_ILi0EEEEEENS4_ILi2048EEESA_EEEEEiEEC2ERKSE_RKi,($_ZN7cutlass13device_kernelIN5flash19enable_sm80_to_sm89INS1_16FlashAttnBwdSm80INS1_25CollectiveMainloopBwdSm80ILi2ELi2EN4cute5tupleIJNS5_1CILi128EEES8_NS7_ILi64EEEEEENS_10bfloat16_tEfNS_4arch4Sm80ELb0ELb1ELb1ELb1ELb0ELb0ELb0ELb0ELi2ELi4ELi4ELi4ELb0EEENS1_24CollectiveEpilogueBwdGQAISA_fSD_Li256ELb1ELb0EEENS1_19SingleTileSchedulerILb1ELb0ELb0ELi128EEEEEEEEEvNT_6ParamsE$_ZN4cute3eso3ESOILb1ELb0EJNS_6LayoutINS_5tupleIJNS3_IJNS_1CILi8EEENS4_ILi1EEEEEENS4_ILi4EEES8_EEENS3_IJNS3_IJS6_NS4_ILi0EEEEEES5_NS4_ILi32EEEEEEEENS_10ViewEngineIPN7cutlass10bfloat16_tEEEEEC2ERKSE_RKSJ_ - $_ZN7cutlass13device_kernelIN5flash19enable_sm80_to_sm89INS1_16FlashAttnBwdSm80INS1_25CollectiveMainloopBwdSm80ILi2ELi2EN4cute5tupleIJNS5_1CILi128EEES8_NS7_ILi64EEEEEENS_10bfloat16_tEfNS_4arch4Sm80ELb0ELb1ELb1ELb1ELb0ELb0ELb0ELb0ELi2ELi4ELi4ELi4ELb0EEENS1_24CollectiveEpilogueBwdGQAISA_fSD_Li256ELb1ELb0EEENS1_19SingleTileSchedulerILb1ELb0ELb0ELi128EEEEEEEEEvNT_6ParamsE$_ZN4cute3eso3ESOILb1ELb0EJNS_6LayoutINS_5tupleIJNS3_IJNS_1CILi8EEENS4_ILi1EEEEEENS4_ILi4EEES6_EEENS3_IJNS3_IJS6_NS4_ILi0EEEEEENS4_ILi2048EEESA_EEEEEiEEC2ERKSE_RKi)
$_ZN7cutlass13device_kernelIN5flash19enable_sm80_to_sm89INS1_16FlashAttnBwdSm80INS1_25CollectiveMainloopBwdSm80ILi2ELi2EN4cute5tupleIJNS5_1CILi128EEES8_NS7_ILi64EEEEEENS_10bfloat16_tEfNS_4arch4Sm80ELb0ELb1ELb1ELb1ELb0ELb0ELb0ELb0ELi2ELi4ELi4ELi4ELb0EEENS1_24CollectiveEpilogueBwdGQAISA_fSD_Li256ELb1ELb0EEENS1_19SingleTileSchedulerILb1ELb0ELb0ELi128EEEEEEEEEvNT_6ParamsE$_ZN4cute3eso3ESOILb1ELb0EJNS_6LayoutINS_5tupleIJNS3_IJNS_1CILi8EEENS4_ILi1EEEEEENS4_ILi4EEES6_EEENS3_IJNS3_IJS6_NS4_ILi0EEEEEENS4_ILi2048EEESA_EEEEEiEEC2ERKSE_RKi:
[----:B------:R-:W-:Y:S02]  /*a350*/  IADD3 R2, R15, -c[0x0][0x20], RZ ;  /* 0x800008000f027a10 */ /* 0x000fe40007ffe0ff */
[----:B------:R-:W-:-:S03]  /*a360*/  MOV R5, 0x0 ;  /* 0x0000000000057802 */ /* 0x000fc60000000f00 */
[----:B------:R1:W-:Y:S01]  /*a370*/  STL [R2], R3 ;  /* 0x0000000302007387 */ /* 0x0003e20000100800 */
[----:B------:R-:W-:Y:S05]  /*a380*/  RET.REL.NODEC R4 `(_ZN7cutlass13device_kernelIN5flash19enable_sm80_to_sm89INS1_16FlashAttnBwdSm80INS1_25CollectiveMainloopBwdSm80ILi2ELi2EN4cute5tupleIJNS5_1CILi128EEES8_NS7_ILi64EEEEEENS_10bfloat16_tEfNS_4arch4Sm80ELb0ELb1ELb1ELb1ELb0ELb0ELb0ELb0ELi2ELi4ELi4ELi4ELb0EEENS1_24CollectiveEpilogueBwdGQAISA_fSD_Li256ELb1ELb0EEENS1_19SingleTileSchedulerILb1ELb0ELb0ELi128EEEEEEEEEvNT_6ParamsE) ;  /* 0xffff5c7004007950 */ /* 0x000fea0003c3ffff */
        .type           $_ZN7cutlass13device_kernelIN5flash19enable_sm80_to_sm89INS1_16FlashAttnBwdSm80INS1_25CollectiveMainloopBwdSm80ILi2ELi2EN4cute5tupleIJNS5_1CILi128EEES8_NS7_ILi64EEEEEENS_10bfloat16_tEfNS_4arch4Sm80ELb0ELb1ELb1ELb1ELb0ELb0ELb0ELb0ELi2ELi4ELi4ELi4ELb0EEENS1_24CollectiveEpilogueBwdGQAISA_fSD_Li256ELb1ELb0EEENS1_19SingleTileSchedulerILb1ELb0ELb0ELi128EEEEEEEEEvNT_6ParamsE$_ZN4cute3eso3ESOILb1ELb0EJNS_6LayoutINS_5tupleIJNS3_IJNS_1CILi8EEENS4_ILi1EEEEEENS4_ILi4EEES8_EEENS3_IJNS3_IJS6_NS4_ILi0EEEEEES5_NS4_ILi32EEEEEEEENS_10ViewEngineIPN7cutlass10bfloat16_tEEEEEC2ERKSE_RKSJ_,@function
        .size           $_ZN7cutlass13device_kernelIN5flash19enable_sm80_to_sm89INS1_16FlashAttnBwdSm80INS1_25CollectiveMainloopBwdSm80ILi2ELi2EN4cute5tupleIJNS5_1CILi128EEES8_NS7_ILi64EEEEEENS_10bfloat16_tEfNS_4arch4Sm80ELb0ELb1ELb1ELb1ELb0ELb0ELb0ELb0ELi2ELi4ELi4ELi4ELb0EEENS1_24CollectiveEpilogueBwdGQAISA_fSD_Li256ELb1ELb0EEENS1_19SingleTileSchedulerILb1ELb0ELb0ELi128EEEEEEEEEvNT_6ParamsE$_ZN4cute3eso3ESOILb1ELb0EJNS_6LayoutINS_5tupleIJNS3_IJNS_1CILi8EEENS4_ILi1EEEEEENS4_ILi4EEES8_EEENS3_IJNS3_IJS6_NS4_ILi0EEEEEES5_NS4_ILi32EEEEEEEENS_10ViewEngineIPN7cutlass10bfloat16_tEEEEEC2ERKSE_RKSJ_,($_ZN7cutlass13device_kernelIN5flash19enable_sm80_to_sm89INS1_16FlashAttnBwdSm80INS1_25CollectiveMainloopBwdSm80ILi2ELi2EN4cute5tupleIJNS5_1CILi128EEES8_NS7_ILi64EEEEEENS_10bfloat16_tEfNS_4arch4Sm80ELb0ELb1ELb1ELb1ELb0ELb0ELb0ELb0ELi2ELi4ELi4ELi4ELb0EEENS1_24CollectiveEpilogueBwdGQAISA_fSD_Li256ELb1ELb0EEENS1_19SingleTileSchedulerILb1ELb0ELb0ELi128EEEEEEEEEvNT_6ParamsE$_ZN4cute3eso3ESOILb1ELb0EJNS_6LayoutINS_5tupleIJNS_1CILi1EEENS3_IJNS4_ILi2EEES6_EEEEEENS3_IJNS4_ILi0EEENS3_IJNS4_ILi8EEENS4_ILi64EEEEEEEEEEENS_10ViewEngineINS_8smem_ptrIPfEEEEEEC2ERKSE_RKSJ_ - $_ZN7cutlass13device_kernelIN5flash19enable_sm80_to_sm89INS1_16FlashAttnBwdSm80INS1_25CollectiveMainloopBwdSm80ILi2ELi2EN4cute5tupleIJNS5_1CILi128EEES8_NS7_ILi64EEEEEENS_10bfloat16_tEfNS_4arch4Sm80ELb0ELb1ELb1ELb1ELb0ELb0ELb0ELb0ELi2ELi4ELi4ELi4ELb0EEENS1_24CollectiveEpilogueBwdGQAISA_fSD_Li256ELb1ELb0EEENS1_19SingleTileSchedulerILb1ELb0ELb0ELi128EEEEEEEEEvNT_6ParamsE$_ZN4cute3eso3ESOILb1ELb0EJNS_6LayoutINS_5tupleIJNS3_IJNS_1CILi8EEENS4_ILi1EEEEEENS4_ILi4EEES8_EEENS3_IJNS3_IJS6_NS4_ILi0EEEEEES5_NS4_ILi32EEEEEEEENS_10ViewEngineIPN7cutlass10bfloat16_tEEEEEC2ERKSE_RKSJ_)
$_ZN7cutlass13device_kernelIN5flash19enable_sm80_to_sm89INS1_16FlashAttnBwdSm80INS1_25CollectiveMainloopBwdSm80ILi2ELi2EN4cute5tupleIJNS5_1CILi128EEES8_NS7_ILi64EEEEEENS_10bfloat16_tEfNS_4arch4Sm80ELb0ELb1ELb1ELb1ELb0ELb0ELb0ELb0ELi2ELi4ELi4ELi4ELb0EEENS1_24CollectiveEpilogueBwdGQAISA_fSD_Li256ELb1ELb0EEENS1_19SingleTileSchedulerILb1ELb0ELb0ELi128EEEEEEEEEvNT_6ParamsE$_ZN4cute3eso3ESOILb1ELb0EJNS_6LayoutINS_5tupleIJNS3_IJNS_1CILi8EEENS4_ILi1EEEEEENS4_ILi4EEES8_EEENS3_IJNS3_IJS6_NS4_ILi0EEEEEES5_NS4_ILi32EEEEEEEENS_10ViewEngineIPN7cutlass10bfloat16_tEEEEEC2ERKSE_RKSJ_:
[----:B------:R-:W-:Y:S01]  /*a390*/  IADD3 R2, R25, -c[0x0][0x20], RZ ;  /* 0x8000080019027a10 */ /* 0x000fe20007ffe0ff */
[----:B------:R-:W-:Y:S01]  /*a3a0*/  IMAD.MOV.U32 R7, RZ, RZ, R3 ;  /* 0x000000ffff077224 */ /* 0x000fe200078e0003 */
[----:B------:R-:W-:-:S04]  /*a3b0*/  MOV R5, 0x0 ;  /* 0x0000000000057802 */ /* 0x000fc80000000f00 */
[----:B------:R1:W-:Y:S01]  /*a3c0*/  STL.64 [R2], R6 ;  /* 0x0000000602007387 */ /* 0x0003e20000100a00 */
[----:B------:R-:W-:Y:S05]  /*a3d0*/  RET.REL.NODEC R4 `(_ZN7cutlass13device_kernelIN5flash19enable_sm80_to_sm89INS1_16FlashAttnBwdSm80INS1_25CollectiveMainloopBwdSm80ILi2ELi2EN4cute5tupleIJNS5_1CILi128EEES8_NS7_ILi64EEEEEENS_10bfloat16_tEfNS_4arch4Sm80ELb0ELb1ELb1ELb1ELb0ELb0ELb0ELb0ELi2ELi4ELi4ELi4ELb0EEENS1_24CollectiveEpilogueBwdGQAISA_fSD_Li256ELb1ELb0EEENS1_19SingleTileSchedulerILb1ELb0ELb0ELi128EEEEEEEEEvNT_6ParamsE) ;  /* 0xffff5c2004007950 */ /* 0x000fea0003c3ffff */
        .type           $_ZN7cutlass13device_kernelIN5flash19enable_sm80_to_sm89INS1_16FlashAttnBwdSm80INS1_25CollectiveMainloopBwdSm80ILi2ELi2EN4cute5tupleIJNS5_1CILi128EEES8_NS7_ILi64EEEEEENS_10bfloat16_tEfNS_4arch4Sm80ELb0ELb1ELb1ELb1ELb0ELb0ELb0ELb0ELi2ELi4ELi4ELi4ELb0EEENS1_24CollectiveEpilogueBwdGQAISA_fSD_Li256ELb1ELb0EEENS1_19SingleTileSchedulerILb1ELb0ELb0ELi128EEEEEEEEEvNT_6ParamsE$_ZN4cute3eso3ESOILb1ELb0EJNS_6LayoutINS_5tupleIJNS_1CILi1EEENS3_IJNS4_ILi2EEES6_EEEEEENS3_IJNS4_ILi0EEENS3_IJNS4_ILi8EEENS4_ILi64EEEEEEEEEEENS_10ViewEngineINS_8smem_ptrIPfEEEEEEC2ERKSE_RKSJ_,@function
        .size           $_ZN7cutlass13device_kernelIN5flash19enable_sm80_to_sm89INS1_16FlashAttnBwdSm80INS1_25CollectiveMainloopBwdSm80ILi2ELi2EN4cute5tupleIJNS5_1CILi128EEES8_NS7_ILi64EEEEEENS_10bfloat16_tEfNS_4arch4Sm80ELb0ELb1ELb1ELb1ELb0ELb0ELb0ELb0ELi2ELi4ELi4ELi4ELb0EEENS1_24CollectiveEpilogueBwdGQAISA_fSD_Li256ELb1ELb0EEENS1_19SingleTileSchedulerILb1ELb0ELb0ELi128EEEEEEEEEvNT_6ParamsE$_ZN4cute3eso3ESOILb1ELb0EJNS_6LayoutINS_5tupleIJNS_1CILi1EEENS3_IJNS4_ILi2EEES6_EEEEEENS3_IJNS4_ILi0EEENS3_IJNS4_ILi8EEENS4_ILi64EEEEEEEEEEENS_10ViewEngineINS_8smem_ptrIPfEEEEEEC2ERKSE_RKSJ_,($_ZN7cutlass13device_kernelIN5flash19enable_sm80_to_sm89INS1_16FlashAttnBwdSm80INS1_25CollectiveMainloopBwdSm80ILi2ELi2EN4cute5tupleIJNS5_1CILi128EEES8_NS7_ILi64EEEEEENS_10bfloat16_tEfNS_4arch4Sm80ELb0ELb1ELb1ELb1ELb0ELb0ELb0ELb0ELi2ELi4ELi4ELi4ELb0EEENS1_24CollectiveEpilogueBwdGQAISA_fSD_Li256ELb1ELb0EEENS1_19SingleTileSchedulerILb1ELb0ELb0ELi128EEEEEEEEEvNT_6ParamsE$_ZN4cute3eso3ESOILb1ELb0EJNS_6LayoutINS_5tupleIJNS_1CILi1EEENS4_ILi4EEEEEENS3_IJNS4_ILi0EEES5_EEEEENS_10ViewEngineIPfEEEEC2ERKSA_RKSD_ - $_ZN7cutlass13device_kernelIN5flash19enable_sm80_to_sm89INS1_16FlashAttnBwdSm80INS1_25CollectiveMainloopBwdSm80ILi2ELi2EN4cute5tupleIJNS5_1CILi128EEES8_NS7_ILi64EEEEEENS_10bfloat16_tEfNS_4arch4Sm80ELb0ELb1ELb1ELb1ELb0ELb0ELb0ELb0ELi2ELi4ELi4ELi4ELb0EEENS1_24CollectiveEpilogueBwdGQAISA_fSD_Li256ELb1ELb0EEENS1_19SingleTileSchedulerILb1ELb0ELb0ELi128EEEEEEEEEvNT_6ParamsE$_ZN4cute3eso3ESOILb1ELb0EJNS_6LayoutINS_5tupleIJNS_1CILi1EEENS3_IJNS4_ILi2EEES6_EEEEEENS3_IJNS4_ILi0EEENS3_IJNS4_ILi8EEENS4_ILi64EEEEEEEEEEENS_10ViewEngineINS_8smem_ptrIPfEEEEEEC2ERKSE_RKSJ_)
$_ZN7cutlass13device_kernelIN5flash19enable_sm80_to_sm89INS1_16FlashAttnBwdSm80INS1_25CollectiveMainloopBwdSm80ILi2ELi2EN4cute5tupleIJNS5_1CILi128EEES8_NS7_ILi64EEEEEENS_10bfloat16_tEfNS_4arch4Sm80ELb0ELb1ELb1ELb1ELb0ELb0ELb0ELb0ELi2ELi4ELi4ELi4ELb0EEENS1_24CollectiveEpilogueBwdGQAISA_fSD_Li256ELb1ELb0EEENS1_19SingleTileSchedulerILb1ELb0ELb0ELi128EEEEEEEEEvNT_6ParamsE$_ZN4cute3eso3ESOILb1ELb0EJNS_6LayoutINS_5tupleIJNS_1CILi1EEENS3_IJNS4_ILi2EEES6_EEEEEENS3_IJNS4_ILi0EEENS3_IJNS4_ILi8EEENS4_ILi64EEEEEEEEEEENS_10ViewEngineINS_8smem_ptrIPfEEEEEEC2ERKSE_RKSJ_:
[----:B------:R-:W-:Y:S01]  /*a3e0*/  IADD3 R3, R25, -c[0x0][0x20], RZ ;  /* 0x8000080019037a10 */ /* 0x000fe20007ffe0ff */
[----:B------:R-:W-:Y:S01]  /*a3f0*/  IMAD.MOV.U32 R8, RZ, RZ, R2 ;  /* 0x000000ffff087224 */ /* 0x000fe200078e0002 */
[----:B------:R-:W-:Y:S01]  /*a400*/  MOV R10, R6 ;  /* 0x00000006000a7202 */ /* 0x000fe20000000f00 */
[----:B------:R-:W-:-:S03]  /*a410*/  IMAD.MOV.U32 R11, RZ, RZ, 0x0 ;  /* 0x00000000ff0b7424 */ /* 0x000fc600078e00ff */
[----:B------:R1:W-:Y:S01]  /*a420*/  STL.64 [R3], R8 ;  /* 0x0000000803007387 */ /* 0x0003e20000100a00 */
[----:B------:R-:W-:Y:S05]  /*a430*/  RET.REL.NODEC R10 `(_ZN7cutlass13device_kernelIN5flash19enable_sm80_to_sm89INS1_16FlashAttnBwdSm80INS1_25CollectiveMainloopBwdSm80ILi2ELi2EN4cute5tupleIJNS5_1CILi128EEES8_NS7_ILi64EEEEEENS_10bfloat16_tEfNS_4arch4Sm80ELb0ELb1ELb1ELb1ELb0ELb0ELb0ELb0ELi2ELi4ELi4ELi4ELb0EEENS1_24CollectiveEpilogueBwdGQAISA_fSD_Li256ELb1ELb0EEENS1_19SingleTileSchedulerILb1ELb0ELb0ELi128EEEEEEEEEvNT_6ParamsE) ;  /* 0xffff5bc00a007950 */ /* 0x000fea0003c3ffff */
        .type           $_ZN7cutlass13device_kernelIN5flash19enable_sm80_to_sm89INS1_16FlashAttnBwdSm80INS1_25CollectiveMainloopBwdSm80ILi2ELi2EN4cute5tupleIJNS5_1CILi128EEES8_NS7_ILi64EEEEEENS_10bfloat16_tEfNS_4arch4Sm80ELb0ELb1ELb1ELb1ELb0ELb0ELb0ELb0ELi2ELi4ELi4ELi4ELb0EEENS1_24CollectiveEpilogueBwdGQAISA_fSD_Li256ELb1ELb0EEENS1_19SingleTileSchedulerILb1ELb0ELb0ELi128EEEEEEEEEvNT_6ParamsE$_ZN4cute3eso3ESOILb1ELb0EJNS_6LayoutINS_5tupleIJNS_1CILi1EEENS4_ILi4EEEEEENS3_IJNS4_ILi0EEES5_EEEEENS_10ViewEngineIPfEEEEC2ERKSA_RKSD_,@function
        .size           $_ZN7cutlass13device_kernelIN5flash19enable_sm80_to_sm89INS1_16FlashAttnBwdSm80INS1_25CollectiveMainloopBwdSm80ILi2ELi2EN4cute5tupleIJNS5_1CILi128EEES8_NS7_ILi64EEEEEENS_10bfloat16_tEfNS_4arch4Sm80ELb0ELb1ELb1ELb1ELb0ELb0ELb0ELb0ELi2ELi4ELi4ELi4ELb0EEENS1_24CollectiveEpilogueBwdGQAISA_fSD_Li256ELb1ELb0EEENS1_19SingleTileSchedulerILb1ELb0ELb0ELi128EEEEEEEEEvNT_6ParamsE$_ZN4cute3eso3ESOILb1ELb0EJNS_6LayoutINS_5tupleIJNS_1CILi1EEENS4_ILi4EEEEEENS3_IJNS4_ILi0EEES5_EEEEENS_10ViewEngineIPfEEEEC2ERKSA_RKSD_,($_ZN7cutlass13device_kernelIN5flash19enable_sm80_to_sm89INS1_16FlashAttnBwdSm80INS1_25CollectiveMainloopBwdSm80ILi2ELi2EN4cute5tupleIJNS5_1CILi128EEES8_NS7_ILi64EEEEEENS_10bfloat16_tEfNS_4arch4Sm80ELb0ELb1ELb1ELb1ELb0ELb0ELb0ELb0ELi2ELi4ELi4ELi4ELb0EEENS1_24CollectiveEpilogueBwdGQAISA_fSD_Li256ELb1ELb0EEENS1_19SingleTileSchedulerILb1ELb0ELb0ELi128EEEEEEEEEvNT_6ParamsE$_ZN4cute3eso3ESOILb1ELb0EJNS_6LayoutINS_5tupleIJNS_1CILi4EEEEEENS3_IJNS4_ILi1EEEEEEEENS_10ViewEngineIPfEEEEC2ERKS9_RKSC_ - $_ZN7cutlass13device_kernelIN5flash19enable_sm80_to_sm89INS1_16FlashAttnBwdSm80INS1_25CollectiveMainloopBwdSm80ILi2ELi2EN4cute5tupleIJNS5_1CILi128EEES8_NS7_ILi64EEEEEENS_10bfloat16_tEfNS_4arch4Sm80ELb0ELb1ELb1ELb1ELb0ELb0ELb0ELb0ELi2ELi4ELi4ELi4ELb0EEENS1_24CollectiveEpilogueBwdGQAISA_fSD_Li256ELb1ELb0EEENS1_19SingleTileSchedulerILb1ELb0ELb0ELi128EEEEEEEEEvNT_6ParamsE$_ZN4cute3eso3ESOILb1ELb0EJNS_6LayoutINS_5tupleIJNS_1CILi1EEENS4_ILi4EEEEEENS3_IJNS4_ILi0EEES5_EEEEENS_10ViewEngineIPfEEEEC2ERKSA_RKSD_)
$_ZN7cutlass13device_kernelIN5flash19enable_sm80_to_sm89INS1_16FlashAttnBwdSm80INS1_25CollectiveMainloopBwdSm80ILi2ELi2EN4cute5tupleIJNS5_1CILi128EEES8_NS7_ILi64EEEEEENS_10bfloat16_tEfNS_4arch4Sm80ELb0ELb1ELb1ELb1ELb0ELb0ELb0ELb0ELi2ELi4ELi4ELi4ELb0EEENS1_24CollectiveEpilogueBwdGQAISA_fSD_Li256ELb1ELb0EEENS1_19SingleTileSchedulerILb1ELb0ELb0ELi128EEEEEEEEEvNT_6ParamsE$_ZN4cute3eso3ESOILb1ELb0EJNS_6LayoutINS_5tupleIJNS_1CILi1EEENS4_ILi4EEEEEENS3_IJNS4_ILi0EEES5_EEEEENS_10ViewEngineIPfEEEEC2ERKSA_RKSD_:
[----:B------:R-:W-:Y:S01]  /*a440*/  IADD3 R5, R25, -c[0x0][0x20], RZ ;  /* 0x8000080019057a10 */ /* 0x000fe20007ffe0ff */
[----:B------:R-:W-:Y:S01]  /*a450*/  IMAD.MOV.U32 R8, RZ, RZ, R16 ;  /* 0x000000ffff087224 */ /* 0x000fe200078e0010 */
[----:B------:R-:W-:Y:S01]  /*a460*/  MOV R10, R6 ;  /* 0x00000006000a7202 */ /* 0x000fe20000000f00 */
[----:B------:R-:W-:-:S03]  /*a470*/  IMAD.MOV.U32 R11, RZ, RZ, 0x0 ;  /* 0x00000000ff0b7424 */ /* 0x000fc600078e00ff */
[----:B------:R1:W-:Y:S01]  /*a480*/  STL.64 [R5], R8 ;  /* 0x0000000805007387 */ /* 0x0003e20000100a00 */
[----:B------:R-:W-:Y:S05]  /*a490*/  RET.REL.NODEC R10 `(_ZN7cutlass13device_kernelIN5flash19enable_sm80_to_sm89INS1_16FlashAttnBwdSm80INS1_25CollectiveMainloopBwdSm80ILi2ELi2EN4cute5tupleIJNS5_1CILi128EEES8_NS7_ILi64EEEEEENS_10bfloat16_tEfNS_4arch4Sm80ELb0ELb1ELb1ELb1ELb0ELb0ELb0ELb0ELi2ELi4ELi4ELi4ELb0EEENS1_24CollectiveEpilogueBwdGQAISA_fSD_Li256ELb1ELb0EEENS1_19SingleTileSchedulerILb1ELb0ELb0ELi128EEEEEEEEEvNT_6ParamsE) ;  /* 0xffff5b600a007950 */ /* 0x000fea0003c3ffff */
        .type           $_ZN7cutlass13device_kernelIN5flash19enable_sm80_to_sm89INS1_16FlashAttnBwdSm80INS1_25CollectiveMainloopBwdSm80ILi2ELi2EN4cute5tupleIJNS5_1CILi128EEES8_NS7_ILi64EEEEEENS_10bfloat16_tEfNS_4arch4Sm80ELb0ELb1ELb1ELb1ELb0ELb0ELb0ELb0ELi2ELi4ELi4ELi4ELb0EEENS1_24CollectiveEpilogueBwdGQAISA_fSD_Li256ELb1ELb0EEENS1_19SingleTileSchedulerILb1ELb0ELb0ELi128EEEEEEEEEvNT_6ParamsE$_ZN4cute3eso3ESOILb1ELb0EJNS_6LayoutINS_5tupleIJNS_1CILi4EEEEEENS3_IJNS4_ILi1EEEEEEEENS_10ViewEngineIPfEEEEC2ERKS9_RKSC_,@function
        .size           $_ZN7cutlass13device_kernelIN5flash19enable_sm80_to_sm89INS1_16FlashAttnBwdSm80INS1_25CollectiveMainloopBwdSm80ILi2ELi2EN4cute5tupleIJNS5_1CILi128EEES8_NS7_ILi64EEEEEENS_10bfloat16_tEfNS_4arch4Sm80ELb0ELb1ELb1ELb1ELb0ELb0ELb0ELb0ELi2ELi4ELi4ELi4ELb0EEENS1_24CollectiveEpilogueBwdGQAISA_fSD_Li256ELb1ELb0EEENS1_19SingleTileSchedulerILb1ELb0ELb0ELi128EEEEEEEEEvNT_6ParamsE$_ZN4cute3eso3ESOILb1ELb0EJNS_6LayoutINS_5tupleIJNS_1CILi4EEEEEENS3_IJNS4_ILi1EEEEEEEENS_10ViewEngineIPfEEEEC2ERKS9_RKSC_,($_ZN7cutlass13device_kernelIN5flash19enable_sm80_to_sm89INS1_16FlashAttnBwdSm80INS1_25CollectiveMainloopBwdSm80ILi2ELi2EN4cute5tupleIJNS5_1CILi128EEES8_NS7_ILi64EEEEEENS_10bfloat16_tEfNS_4arch4Sm80ELb0ELb1ELb1ELb1ELb0ELb0ELb0ELb0ELi2ELi4ELi4ELi4ELb0EEENS1_24CollectiveEpilogueBwdGQAISA_fSD_Li256ELb1ELb0EEENS1_19SingleTileSchedulerILb1ELb0ELb0ELi128EEEEEEEEEvNT_6ParamsE$_ZN4cute3eso3ESOILb1ELb0EJNS_7SwizzleILi3ELi3ELi3EEENS_9MixedBitsILj0ELj432EEENS_6LayoutINS_5tupleIJNS7_IJNS_1CILi2EEES9_S9_EEES9_NS8_ILi8EEEEEENS7_IJNS7_IJNS8_ILi64EEESB_NS8_ILi512EEEEEENS8_ILi8192EEENS8_ILi1024EEEEEEEEEEC2ERKS3_RKS5_RKSJ_ - $_ZN7cutlass13device_kernelIN5flash19enable_sm80_to_sm89INS1_16FlashAttnBwdSm80INS1_25CollectiveMainloopBwdSm80ILi2ELi2EN4cute5tupleIJNS5_1CILi128EEES8_NS7_ILi64EEEEEENS_10bfloat16_tEfNS_4arch4Sm80ELb0ELb1ELb1ELb1ELb0ELb0ELb0ELb0ELi2ELi4ELi4ELi4ELb0EEENS1_24CollectiveEpilogueBwdGQAISA_fSD_Li256ELb1ELb0EEENS1_19SingleTileSchedulerILb1ELb0ELb0ELi128EEEEEEEEEvNT_6ParamsE$_ZN4cute3eso3ESOILb1ELb0EJNS_6LayoutINS_5tupleIJNS_1CILi4EEEEEENS3_IJNS4_ILi1EEEEEEEENS_10ViewEngineIPfEEEEC2ERKS9_RKSC_)
$_ZN7cutlass13device_kernelIN5flash19enable_sm80_to_sm89INS1_16FlashAttnBwdSm80INS1_25CollectiveMainloopBwdSm80ILi2ELi2EN4cute5tupleIJNS5_1CILi128EEES8_NS7_ILi64EEEEEENS_10bfloat16_tEfNS_4arch4Sm80ELb0ELb1ELb1ELb1ELb0ELb0ELb0ELb0ELi2ELi4ELi4ELi4ELb0EEENS1_24CollectiveEpilogueBwdGQAISA_fSD_Li256ELb1ELb0EEENS1_19SingleTileSchedulerILb1ELb0ELb0ELi128EEEEEEEEEvNT_6ParamsE$_ZN4cute3eso3ESOILb1ELb0EJNS_6LayoutINS_5tupleIJNS_1CILi4EEEEEENS3_IJNS4_ILi1EEEEEEEENS_10ViewEngineIPfEEEEC2ERKS9_RKSC_:
[----:B------:R-:W-:Y:S01]  /*a4a0*/  IADD3 R2, R25, -c[0x0][0x20], RZ ;  /* 0x8000080019027a10 */ /* 0x000fe20007ffe0ff */
[----:B------:R-:W-:Y:S01]  /*a4b0*/  IMAD.MOV.U32 R8, RZ, RZ, R6 ;  /* 0x000000ffff087224 */ /* 0x000fe200078e0006 */
[----:B------:R-:W-:-:S03]  /*a4c0*/  MOV R9, 0x0 ;  /* 0x0000000000097802 */ /* 0x000fc60000000f00 */
[----:B------:R1:W-:Y:S01]  /*a4d0*/  STL.64 [R2], R12 ;  /* 0x0000000c02007387 */ /* 0x0003e20000100a00 */
[----:B------:R-:W-:Y:S05]  /*a4e0*/  RET.REL.NODEC R8 `(_ZN7cutlass13device_kernelIN5flash19enable_sm80_to_sm89INS1_16FlashAttnBwdSm80INS1_25CollectiveMainloopBwdSm80ILi2ELi2EN4cute5tupleIJNS5_1CILi128EEES8_NS7_ILi64EEEEEENS_10bfloat16_tEfNS_4arch4Sm80ELb0ELb1ELb1ELb1ELb0ELb0ELb0ELb0ELi2ELi4ELi4ELi4ELb0EEENS1_24CollectiveEpilogueBwdGQAISA_fSD_Li256ELb1ELb0EEENS1_19SingleTileSchedulerILb1ELb0ELb0ELi128EEEEEEEEEvNT_6ParamsE) ;  /* 0xffff5b1008007950 */ /* 0x000fea0003c3ffff */
        .type           $_ZN7cutlass13device_kernelIN5flash19enable_sm80_to_sm89INS1_16FlashAttnBwdSm80INS1_25CollectiveMainloopBwdSm80ILi2ELi2EN4cute5tupleIJNS5_1CILi128EEES8_NS7_ILi64EEEEEENS_10bfloat16_tEfNS_4arch4Sm80ELb0ELb1ELb1ELb1ELb0ELb0ELb0ELb0ELi2ELi4ELi4ELi4ELb0EEENS1_24CollectiveEpilogueBwdGQAISA_fSD_Li256ELb1ELb0EEENS1_19SingleTileSchedulerILb1ELb0ELb0ELi128EEEEEEEEEvNT_6ParamsE$_ZN4cute3eso3ESOILb1ELb0EJNS_7SwizzleILi3ELi3ELi3EEENS_9MixedBitsILj0ELj432EEENS_6LayoutINS_5tupleIJNS7_IJNS_1CILi2EEES9_S9_EEES9_NS8_ILi8EEEEEENS7_IJNS7_IJNS8_ILi64EEESB_NS8_ILi512EEEEEENS8_ILi8192EEENS8_ILi1024EEEEEEEEEEC2ERKS3_RKS5_RKSJ_,@function
        .size           $_ZN7cutlass13device_kernelIN5flash19enable_sm80_to_sm89INS1_16FlashAttnBwdSm80INS1_25CollectiveMainloopBwdSm80ILi2ELi2EN4cute5tupleIJNS5_1CILi128EEES8_NS7_ILi64EEEEEENS_10bfloat16_tEfNS_4arch4Sm80ELb0ELb1ELb1ELb1ELb0ELb0ELb0ELb0ELi2ELi4ELi4ELi4ELb0EEENS1_24CollectiveEpilogueBwdGQAISA_fSD_Li256ELb1ELb0EEENS1_19SingleTileSchedulerILb1ELb0ELb0ELi128EEEEEEEEEvNT_6ParamsE$_ZN4cute3eso3ESOILb1ELb0EJNS_7SwizzleILi3ELi3ELi3EEENS_9MixedBitsILj0ELj432EEENS_6LayoutINS_5tupleIJNS7_IJNS_1CILi2EEES9_S9_EEES9_NS8_ILi8EEEEEENS7_IJNS7_IJNS8_ILi64EEESB_NS8_ILi512EEEEEENS8_ILi8192EEENS8_ILi1024EEEEEEEEEEC2ERKS3_RKS5_RKSJ_,($_ZN7cutlass13device_kernelIN5flash19enable_sm80_to_sm89INS1_16FlashAttnBwdSm80INS1_25CollectiveMainloopBwdSm80ILi2ELi2EN4cute5tupleIJNS5_1CILi128EEES8_NS7_ILi64EEEEEENS_10bfloat16_tEfNS_4arch4Sm80ELb0ELb1ELb1ELb1ELb0ELb0ELb0ELb0ELi2ELi4ELi4ELi4ELb0EEENS1_24CollectiveEpilogueBwdGQAISA_fSD_Li256ELb1ELb0EEENS1_19SingleTileSchedulerILb1ELb0ELb0ELi128EEEEEEEEEvNT_6ParamsE$_ZN4cute5tupleIJNS0_IJNS0_IJNS0_IJNS_1CILi8EEENS1_ILi1EEEEEENS0_IJS3_S3_EEEEEENS0_IJS3_NS1_ILi2EEEEEEEEENS0_IJNS0_IJNS0_IJS3_NS1_ILi0EEEEEENS0_IJSA_SA_EEEEEENS0_IJSA_iEEEEEEEEC2ERKS9_RKSF_ - $_ZN7cutlass13device_kernelIN5flash19enable_sm80_to_sm89INS1_16FlashAttnBwdSm80INS1_25CollectiveMainloopBwdSm80ILi2ELi2EN4cute5tupleIJNS5_1CILi128EEES8_NS7_ILi64EEEEEENS_10bfloat16_tEfNS_4arch4Sm80ELb0ELb1ELb1ELb1ELb0ELb0ELb0ELb0ELi2ELi4ELi4ELi4ELb0EEENS1_24CollectiveEpilogueBwdGQAISA_fSD_Li256ELb1ELb0EEENS1_19SingleTileSchedulerILb1ELb0ELb0ELi128EEEEEEEEEvNT_6ParamsE$_ZN4cute3eso3ESOILb1ELb0EJNS_7SwizzleILi3ELi3ELi3EEENS_9MixedBitsILj0ELj432EEENS_6LayoutINS_5tupleIJNS7_IJNS_1CILi2EEES9_S9_EEES9_NS8_ILi8EEEEEENS7_IJNS7_IJNS8_ILi64EEESB_NS8_ILi512EEEEEENS8_ILi8192EEENS8_ILi1024EEEEEEEEEEC2ERKS3_RKS5_RKSJ_)
$_ZN7cutlass13device_kernelIN5flash19enable_sm80_to_sm89INS1_16FlashAttnBwdSm80INS1_25CollectiveMainloopBwdSm80ILi2ELi2EN4cute5tupleIJNS5_1CILi128EEES8_NS7_ILi64EEEEEENS_10bfloat16_tEfNS_4arch4Sm80ELb0ELb1ELb1ELb1ELb0ELb0ELb0ELb0ELi2ELi4ELi4ELi4ELb0EEENS1_24CollectiveEpilogueBwdGQAISA_fSD_Li256ELb1ELb0EEENS1_19SingleTileSchedulerILb1ELb0ELb0ELi128EEEEEEEEEvNT_6ParamsE$_ZN4cute3eso3ESOILb1ELb0EJNS_7SwizzleILi3ELi3ELi3EEENS_9MixedBitsILj0ELj432EEENS_6LayoutINS_5tupleIJNS7_IJNS_1CILi2EEES9_S9_EEES9_NS8_ILi8EEEEEENS7_IJNS7_IJNS8_ILi64EEESB_NS8_ILi512EEEEEENS8_ILi8192EEENS8_ILi1024EEEEEEEEEEC2ERKS3_RKS5_RKSJ_:
[----:B------:R-:W-:Y:S01]  /*a4f0*/  IADD3 R2, R25, -c[0x0][0x20], RZ ;  /* 0x8000080019027a10 */ /* 0x000fe20007ffe0ff */
[----:B------:R-:W-:Y:S01]  /*a500*/  IMAD.MOV.U32 R8, RZ, RZ, R6 ;  /* 0x000000ffff087224 */ /* 0x000fe200078e0006 */
[----:B------:R-:W-:-:S03]  /*a510*/  MOV R9, 0x0 ;  /* 0x0000000000097802 */ /* 0x000fc60000000f00 */
[----:B------:R1:W-:Y:S01]  /*a520*/  STL [R2], R3 ;  /* 0x0000000302007387 */ /* 0x0003e20000100800 */
[----:B------:R-:W-:Y:S05]  /*a530*/  RET.REL.NODEC R8 `(_ZN7cutlass13device_kernelIN5flash19enable_sm80_to_sm89INS1_16FlashAttnBwdSm80INS1_25CollectiveMainloopBwdSm80ILi2ELi2EN4cute5tupleIJNS5_1CILi128EEES8_NS7_ILi64EEEEEENS_10bfloat16_tEfNS_4arch4Sm80ELb0ELb1ELb1ELb1ELb0ELb0ELb0ELb0ELi2ELi4ELi4ELi4ELb0EEENS1_24CollectiveEpilogueBwdGQAISA_fSD_Li256ELb1ELb0EEENS1_19SingleTileSchedulerILb1ELb0ELb0ELi128EEEEEEEEEvNT_6ParamsE) ;  /* 0xffff5ac008007950 */ /* 0x000fea0003c3ffff */
        .type           $_ZN7cutlass13device_kernelIN5flash19enable_sm80_to_sm89INS1_16FlashAttnBwdSm80INS1_25CollectiveMainloopBwdSm80ILi2ELi2EN4cute5tupleIJNS5_1CILi128EEES8_NS7_ILi64EEEEEENS_10bfloat16_tEfNS_4arch4Sm80ELb0ELb1ELb1ELb1ELb0ELb0ELb0ELb0ELi2ELi4ELi4ELi4ELb0EEENS1_24CollectiveEpilogueBwdGQAISA_fSD_Li256ELb1ELb0EEENS1_19SingleTileSchedulerILb1ELb0ELb0ELi128EEEEEEEEEvNT_6ParamsE$_ZN4cute5tupleIJNS0_IJNS0_IJNS0_IJNS_1CILi8EEENS1_ILi1EEEEEENS0_IJS3_S3_EEEEEENS0_IJS3_NS1_ILi2EEEEEEEEENS0_IJNS0_IJNS0_IJS3_NS1_ILi0EEEEEENS0_IJSA_SA_EEEEEENS0_IJSA_iEEEEEEEEC2ERKS9_RKSF_,@function
        .size           $_ZN7cutlass13device_kernelIN5flash19enable_sm80_to_sm89INS1_16FlashAttnBwdSm80INS1_25CollectiveMainloopBwdSm80ILi2ELi2EN4cute5tupleIJNS5_1CILi128EEES8_NS7_ILi64EEEEEENS_10bfloat16_tEfNS_4arch4Sm80ELb0ELb1ELb1ELb1ELb0ELb0ELb0ELb0ELi2ELi4ELi4ELi4ELb0EEENS1_24CollectiveEpilogueBwdGQAISA_fSD_Li256ELb1ELb0EEENS1_19SingleTileSchedulerILb1ELb0ELb0ELi128EEEEEEEEEvNT_6ParamsE$_ZN4cute5tupleIJNS0_IJNS0_IJNS0_IJNS_1CILi8EEENS1_ILi1EEEEEENS0_IJS3_S3_EEEEEENS0_IJS3_NS1_ILi2EEEEEEEEENS0_IJNS0_IJNS0_IJS3_NS1_ILi0EEEEEENS0_IJSA_SA_EEEEEENS0_IJSA_iEEEEEEEEC2ERKS9_RKSF_,($_ZN7cutlass13device_kernelIN5flash19enable_sm80_to_sm89INS1_16FlashAttnBwdSm80INS1_25CollectiveMainloopBwdSm80ILi2ELi2EN4cute5tupleIJNS5_1CILi128EEES8_NS7_ILi64EEEEEENS_10bfloat16_tEfNS_4arch4Sm80ELb0ELb1ELb1ELb1ELb0ELb0ELb0ELb0ELi2ELi4ELi4ELi4ELb0EEENS1_24CollectiveEpilogueBwdGQAISA_fSD_Li256ELb1ELb0EEENS1_19SingleTileSchedulerILb1ELb0ELb0ELi128EEEEEEEEEvNT_6ParamsE$_ZN4cute5tupleIJNS0_IJNS0_IJNS0_IJNS_1CILi8EEENS1_ILi1EEEEEES3_EEENS0_IJNS0_IJS3_S3_EEENS1_ILi2EEEEEEEEENS0_IJNS0_IJNS0_IJS3_NS1_ILi0EEEEEESA_EEENS0_IJNS0_IJSA_SA_EEEiEEEEEEEEC2ERKS9_RKSF_ - $_ZN7cutlass13device_kernelIN5flash19enable_sm80_to_sm89INS1_16FlashAttnBwdSm80INS1_25CollectiveMainloopBwdSm80ILi2ELi2EN4cute5tupleIJNS5_1CILi128EEES8_NS7_ILi64EEEEEENS_10bfloat16_tEfNS_4arch4Sm80ELb0ELb1ELb1ELb1ELb0ELb0ELb0ELb0ELi2ELi4ELi4ELi4ELb0EEENS1_24CollectiveEpilogueBwdGQAISA_fSD_Li256ELb1ELb0EEENS1_19SingleTileSchedulerILb1ELb0ELb0ELi128EEEEEEEEEvNT_6ParamsE$_ZN4cute5tupleIJNS0_IJNS0_IJNS0_IJNS_1CILi8EEENS1_ILi1EEEEEENS0_IJS3_S3_EEEEEENS0_IJS3_NS1_ILi2EEEEEEEEENS0_IJNS0_IJNS0_IJS3_NS1_ILi0EEEEEENS0_IJSA_SA_EEEEEENS0_IJSA_iEEEEEEEEC2ERKS9_RKSF_)
$_ZN7cutlass13device_kernelIN5flash19enable_sm80_to_sm89INS1_16FlashAttnBwdSm80INS1_25CollectiveMainloopBwdSm80ILi2ELi2EN4cute5tupleIJNS5_1CILi128EEES8_NS7_ILi64EEEEEENS_10bfloat16_tEfNS_4arch4Sm80ELb0ELb1ELb1ELb1ELb0ELb0ELb0ELb0ELi2ELi4ELi4ELi4ELb0EEENS1_24CollectiveEpilogueBwdGQAISA_fSD_Li256ELb1ELb0EEENS1_19SingleTileSchedulerILb1ELb0ELb0ELi128EEEEEEEEEvNT_6ParamsE$_ZN4cute5tupleIJNS0_IJNS0_IJNS0_IJNS_1CILi8EEENS1_ILi1EEEEEENS0_IJS3_S3_EEEEEENS0_IJS3_NS1_ILi2EEEEEEEEENS0_IJNS0_IJNS0_IJS3_NS1_ILi0EEEEEENS0_IJSA_SA_EEEEEENS0_IJSA_iEEEEEEEEC2ERKS9_RKSF_:
[----:B------:R-:W-:Y:S02]  /*a540*/  MOV R6, 0xa560 ;  /* 0x0000a56000067802 */ /* 0x000fe40000000f00 */
[----:B------:R-:W-:Y:S05]  /*a550*/  CALL.REL.NOINC `($_ZN7cutlass13device_kernelIN5flash19enable_sm80_to_sm89INS1_16FlashAttnBwdSm80INS1_25CollectiveMainloopBwdSm80ILi2ELi2EN4cute5tupleIJNS5_1CILi128EEES8_NS7_ILi64EEEEEENS_10bfloat16_tEfNS_4arch4Sm80ELb0ELb1ELb1ELb1ELb0ELb0ELb0ELb0ELi2ELi4ELi4ELi4ELb0EEENS1_24CollectiveEpilogueBwdGQAISA_fSD_Li256ELb1ELb0EEENS1_19SingleTileSchedulerILb1ELb0ELb0ELi128EEEEEEEEEvNT_6ParamsE$_ZN4cute3eso3ESOILb1ELb0EJNS_5tupleIJNS2_IJNS2_IJNS_1CILi8EEENS3_ILi1EEEEEENS2_IJS5_S5_EEEEEENS2_IJS5_NS3_ILi2EEEEEEEEENS2_IJNS2_IJNS2_IJS5_NS3_ILi0EEEEEENS2_IJSC_SC_EEEEEENS2_IJSC_iEEEEEEEEC2ERKSB_RKSH_) ;  /* 0xffffdb2000007944 */ /* 0x000fea0003c3ffff */
[----:B------:R-:W-:-:S04]  /*a560*/  MOV R5, 0x0 ;  /* 0x0000000000057802 */ /* 0x000fc80000000f00 */
[----:B------:R-:W-:Y:S05]  /*a570*/  RET.REL.NODEC R4 `(_ZN7cutlass13device_kernelIN5flash19enable_sm80_to_sm89INS1_16FlashAttnBwdSm80INS1_25CollectiveMainloopBwdSm80ILi2ELi2EN4cute5tupleIJNS5_1CILi128EEES8_NS7_ILi64EEEEEENS_10bfloat16_tEfNS_4arch4Sm80ELb0ELb1ELb1ELb1ELb0ELb0ELb0ELb0ELi2ELi4ELi4ELi4ELb0EEENS1_24CollectiveEpilogueBwdGQAISA_fSD_Li256ELb1ELb0EEENS1_19SingleTileSchedulerILb1ELb0ELb0ELi128EEEEEEEEEvNT_6ParamsE) ;  /* 0xffff5a8004007950 */ /* 0x000fea0003c3ffff */
        .type           $_ZN7cutlass13device_kernelIN5flash19enable_sm80_to_sm89INS1_16FlashAttnBwdSm80INS1_25CollectiveMainloopBwdSm80ILi2ELi2EN4cute5tupleIJNS5_1CILi128EEES8_NS7_ILi64EEEEEENS_10bfloat16_tEfNS_4arch4Sm80ELb0ELb1ELb1ELb1ELb0ELb0ELb0ELb0ELi2ELi4ELi4ELi4ELb0EEENS1_24CollectiveEpilogueBwdGQAISA_fSD_Li256ELb1ELb0EEENS1_19SingleTileSchedulerILb1ELb0ELb0ELi128EEEEEEEEEvNT_6ParamsE$_ZN4cute5tupleIJNS0_IJNS0_IJNS0_IJNS_1CILi8EEENS1_ILi1EEEEEES3_EEENS0_IJNS0_IJS3_S3_EEENS1_ILi2EEEEEEEEENS0_IJNS0_IJNS0_IJS3_NS1_ILi0EEEEEESA_EEENS0_IJNS0_IJSA_SA_EEEiEEEEEEEEC2ERKS9_RKSF_,@function
        .size           $_ZN7cutlass13device_kernelIN5flash19enable_sm80_to_sm89INS1_16FlashAttnBwdSm80INS1_25CollectiveMainloopBwdSm80ILi2ELi2EN4cute5tupleIJNS5_1CILi128EEES8_NS7_ILi64EEEEEENS_10bfloat16_tEfNS_4arch4Sm80ELb0ELb1ELb1ELb1ELb0ELb0ELb0ELb0ELi2ELi4ELi4ELi4ELb0EEENS1_24CollectiveEpilogueBwdGQAISA_fSD_Li256ELb1ELb0EEENS1_19SingleTileSchedulerILb1ELb0ELb0ELi128EEEEEEEEEvNT_6ParamsE$_ZN4cute5tupleIJNS0_IJNS0_IJNS0_IJNS_1CILi8EEENS1_ILi1EEEEEES3_EEENS0_IJNS0_IJS3_S3_EEENS1_ILi2EEEEEEEEENS0_IJNS0_IJNS0_IJS3_NS1_ILi0EEEEEESA_EEENS0_IJNS0_IJSA_SA_EEEiEEEEEEEEC2ERKS9_RKSF_,($_ZN7cutlass13device_kernelIN5flash19enable_sm80_to_sm89INS1_16FlashAttnBwdSm80INS1_25CollectiveMainloopBwdSm80ILi2ELi2EN4cute5tupleIJNS5_1CILi128EEES8_NS7_ILi64EEEEEENS_10bfloat16_tEfNS_4arch4Sm80ELb0ELb1ELb1ELb1ELb0ELb0ELb0ELb0ELi2ELi4ELi4ELi4ELb0EEENS1_24CollectiveEpilogueBwdGQAISA_fSD_Li256ELb1ELb0EEENS1_19SingleTileSchedulerILb1ELb0ELb0ELi128EEEEEEEEEvNT_6ParamsE$_ZN4cute5tupleIJNS0_IJNS0_IJNS_1CILi1EEENS0_IJS2_NS1_ILi2EEES3_EEEEEES3_NS0_IJS3_S3_EEEEEENS0_IJNS0_IJNS1_ILi0EEENS0_IJS2_NS1_ILi256EEEiEEEEEENS1_ILi2048EEENS0_IJiNS1_ILi4096EEEEEEEEEEEC2ERKS7_RKSF_ - $_ZN7cutlass13device_kernelIN5flash19enable_sm80_to_sm89INS1_16FlashAttnBwdSm80INS1_25CollectiveMainloopBwdSm80ILi2ELi2EN4cute5tupleIJNS5_1CILi128EEES8_NS7_ILi64EEEEEENS_10bfloat16_tEfNS_4arch4Sm80ELb0ELb1ELb1ELb1ELb0ELb0ELb0ELb0ELi2ELi4ELi4ELi4ELb0EEENS1_24CollectiveEpilogueBwdGQAISA_fSD_Li256ELb1ELb0EEENS1_19SingleTileSchedulerILb1ELb0ELb0ELi128EEEEEEEEEvNT_6ParamsE$_ZN4cute5tupleIJNS0_IJNS0_IJNS0_IJNS_1CILi8EEENS1_ILi1EEEEEES3_EEENS0_IJNS0_IJS3_S3_EEENS1_ILi2EEEEEEEEENS0_IJNS0_IJNS0_IJS3_NS1_ILi0EEEEEESA_EEENS0_IJNS0_IJSA_SA_EEEiEEEEEEEEC2ERKS9_RKSF_)
$_ZN7cutlass13device_kernelIN5flash19enable_sm80_to_sm89INS1_16FlashAttnBwdSm80INS1_25CollectiveMainloopBwdSm80ILi2ELi2EN4cute5tupleIJNS5_1CILi128EEES8_NS7_ILi64EEEEEENS_10bfloat16_tEfNS_4arch4Sm80ELb0ELb1ELb1ELb1ELb0ELb0ELb0ELb0ELi2ELi4ELi4ELi4ELb0EEENS1_24CollectiveEpilogueBwdGQAISA_fSD_Li256ELb1ELb0EEENS1_19SingleTileSchedulerILb1ELb0ELb0ELi128EEEEEEEEEvNT_6ParamsE$_ZN4cute5tupleIJNS0_IJNS0_IJNS0_IJNS_1CILi8EEENS1_ILi1EEEEEES3_EEENS0_IJNS0_IJS3_S3_EEENS1_ILi2EEEEEEEEENS0_IJNS0_IJNS0_IJS3_NS1_ILi0EEEEEESA_EEENS0_IJNS0_IJSA_SA_EEEiEEEEEEEEC2ERKS9_RKSF_:
[----:B------:R-:W-:Y:S02]  /*a580*/  MOV R6, 0xa5a0 ;  /* 0x0000a5a000067802 */ /* 0x000fe40000000f00 */
[----:B------:R-:W-:Y:S05]  /*a590*/  CALL.REL.NOINC `($_ZN7cutlass13device_kernelIN5flash19enable_sm80_to_sm89INS1_16FlashAttnBwdSm80INS1_25CollectiveMainloopBwdSm80ILi2ELi2EN4cute5tupleIJNS5_1CILi128EEES8_NS7_ILi64EEEEEENS_10bfloat16_tEfNS_4arch4Sm80ELb0ELb1ELb1ELb1ELb0ELb0ELb0ELb0ELi2ELi4ELi4ELi4ELb0EEENS1_24CollectiveEpilogueBwdGQAISA_fSD_Li256ELb1ELb0EEENS1_19SingleTileSchedulerILb1ELb0ELb0ELi128EEEEEEEEEvNT_6ParamsE$_ZN4cute3eso3ESOILb1ELb0EJNS_5tupleIJNS2_IJNS2_IJNS_1CILi8EEENS3_ILi1EEEEEES5_EEENS2_IJNS2_IJS5_S5_EEENS3_ILi2EEEEEEEEENS2_IJNS2_IJNS2_IJS5_NS3_ILi0EEEEEESC_EEENS2_IJNS2_IJSC_SC_EEEiEEEEEEEEC2ERKSB_RKSH_) ;  /* 0xffffdb2000007944 */ /* 0x000fea0003c3ffff */
[----:B------:R-:W-:-:S04]  /*a5a0*/  MOV R5, 0x0 ;  /* 0x0000000000057802 */ /* 0x000fc80000000f00 */
[----:B------:R-:W-:Y:S05]  /*a5b0*/  RET.REL.NODEC R4 `(_ZN7cutlass13device_kernelIN5flash19enable_sm80_to_sm89INS1_16FlashAttnBwdSm80INS1_25CollectiveMainloopBwdSm80ILi2ELi2EN4cute5tupleIJNS5_1CILi128EEES8_NS7_ILi64EEEEEENS_10bfloat16_tEfNS_4arch4Sm80ELb0ELb1ELb1ELb1ELb0ELb0ELb0ELb0ELi2ELi4ELi4ELi4ELb0EEENS1_24CollectiveEpilogueBwdGQAISA_fSD_Li256ELb1ELb0EEENS1_19SingleTileSchedulerILb1ELb0ELb0ELi128EEEEEEEEEvNT_6ParamsE) ;  /* 0xffff5a4004007950 */ /* 0x000fea0003c3ffff */
        .type           $_ZN7cutlass13device_kernelIN5flash19enable_sm80_to_sm89INS1_16FlashAttnBwdSm80INS1_25CollectiveMainloopBwdSm80ILi2ELi2EN4cute5tupleIJNS5_1CILi128EEES8_NS7_ILi64EEEEEENS_10bfloat16_tEfNS_4arch4Sm80ELb0ELb1ELb1ELb1ELb0ELb0ELb0ELb0ELi2ELi4ELi4ELi4ELb0EEENS1_24CollectiveEpilogueBwdGQAISA_fSD_Li256ELb1ELb0EEENS1_19SingleTileSchedulerILb1ELb0ELb0ELi128EEEEEEEEEvNT_6ParamsE$_ZN4cute5tupleIJNS0_IJNS0_IJNS_1CILi1EEENS0_IJS2_NS1_ILi2EEES3_EEEEEES3_NS0_IJS3_S3_EEEEEENS0_IJNS0_IJNS1_ILi0EEENS0_IJS2_NS1_ILi256EEEiEEEEEENS1_ILi2048EEENS0_IJiNS1_ILi4096EEEEEEEEEEEC2ERKS7_RKSF_,@function
        .size           $_ZN7cutlass13device_kernelIN5flash19enable_sm80_to_sm89INS1_16FlashAttnBwdSm80INS1_25CollectiveMainloopBwdSm80ILi2ELi2EN4cute5tupleIJNS5_1CILi128EEES8_NS7_ILi64EEEEEENS_10bfloat16_tEfNS_4arch4Sm80ELb0ELb1ELb1ELb1ELb0ELb0ELb0ELb0ELi2ELi4ELi4ELi4ELb0EEENS1_24CollectiveEpilogueBwdGQAISA_fSD_Li256ELb1ELb0EEENS1_19SingleTileSchedulerILb1ELb0ELb0ELi128EEEEEEEEEvNT_6ParamsE$_ZN4cute5tupleIJNS0_IJNS0_IJNS_1CILi1EEENS0_IJS2_NS1_ILi2EEES3_EEEEEES3_NS0_IJS3_S3_EEEEEENS0_IJNS0_IJNS1_ILi0EEENS0_IJS2_NS1_ILi256EEEiEEEEEENS1_ILi2048EEENS0_IJiNS1_ILi4096EEEEEEEEEEEC2ERKS7_RKSF_,($_ZN7cutlass13device_kernelIN5flash19enable_sm80_to_sm89INS1_16FlashAttnBwdSm80INS1_25CollectiveMainloopBwdSm80ILi2ELi2EN4cute5tupleIJNS5_1CILi128EEES8_NS7_ILi64EEEEEENS_10bfloat16_tEfNS_4arch4Sm80ELb0ELb1ELb1ELb1ELb0ELb0ELb0ELb0ELi2ELi4ELi4ELi4ELb0EEENS1_24CollectiveEpilogueBwdGQAISA_fSD_Li256ELb1ELb0EEENS1_19SingleTileSchedulerILb1ELb0ELb0ELi128EEEEEEEEEvNT_6ParamsE$_ZN4cute5tupleIJNS0_IJNS0_IJNS_1CILi2EEES2_EEENS1_ILi8EEES3_EEENS0_IJNS0_IJNS1_ILi1EEEiEEENS1_ILi1024EEENS0_IJiiEEEEEEEEC2ERKS5_RKSA_ - $_ZN7cutlass13device_kernelIN5flash19enable_sm80_to_sm89INS1_16FlashAttnBwdSm80INS1_25CollectiveMainloopBwdSm80ILi2ELi2EN4cute5tupleIJNS5_1CILi128EEES8_NS7_ILi64EEEEEENS_10bfloat16_tEfNS_4arch4Sm80ELb0ELb1ELb1ELb1ELb0ELb0ELb0ELb0ELi2ELi4ELi4ELi4ELb0EEENS1_24CollectiveEpilogueBwdGQAISA_fSD_Li256ELb1ELb0EEENS1_19SingleTileSchedulerILb1ELb0ELb0ELi128EEEEEEEEEvNT_6ParamsE$_ZN4cute5tupleIJNS0_IJNS0_IJNS_1CILi1EEENS0_IJS2_NS1_ILi2EEES3_EEEEEES3_NS0_IJS3_S3_EEEEEENS0_IJNS0_IJNS1_ILi0EEENS0_IJS2_NS1_ILi256EEEiEEEEEENS1_ILi2048EEENS0_IJiNS1_ILi4096EEEEEEEEEEEC2ERKS7_RKSF_)
$_ZN7cutlass13device_kernelIN5flash19enable_sm80_to_sm89INS1_16FlashAttnBwdSm80INS1_25CollectiveMainloopBwdSm80ILi2ELi2EN4cute5tupleIJNS5_1CILi128EEES8_NS7_ILi64EEEEEENS_10bfloat16_tEfNS_4arch4Sm80ELb0ELb1ELb1ELb1ELb0ELb0ELb0ELb0ELi2ELi4ELi4ELi4ELb0EEENS1_24CollectiveEpilogueBwdGQAISA_fSD_Li256ELb1ELb0EEENS1_19SingleTileSchedulerILb1ELb0ELb0ELi128EEEEEEEEEvNT_6ParamsE$_ZN4cute5tupleIJNS0_IJNS0_IJNS_1CILi1EEENS0_IJS2_NS1_ILi2EEES3_EEEEEES3_NS0_IJS3_S3_EEEEEENS0_IJNS0_IJNS1_ILi0EEENS0_IJS2_NS1_ILi256EEEiEEEEEENS1_ILi2048EEENS0_IJiNS1_ILi4096EEEEEEEEEEEC2ERKS7_RKSF_:
[----:B------:R-:W-:Y:S02]  /*a5c0*/  MOV R6, 0xa5e0 ;  /* 0x0000a5e000067802 */ /* 0x000fe40000000f00 */
[----:B------:R-:W-:Y:S05]  /*a5d0*/  CALL.REL.NOINC `($_ZN7cutlass13device_kernelIN5flash19enable_sm80_to_sm89INS1_16FlashAttnBwdSm80INS1_25CollectiveMainloopBwdSm80ILi2ELi2EN4cute5tupleIJNS5_1CILi128EEES8_NS7_ILi64EEEEEENS_10bfloat16_tEfNS_4arch4Sm80ELb0ELb1ELb1ELb1ELb0ELb0ELb0ELb0ELi2ELi4ELi4ELi4ELb0EEENS1_24CollectiveEpilogueBwdGQAISA_fSD_Li256ELb1ELb0EEENS1_19SingleTileSchedulerILb1ELb0ELb0ELi128EEEEEEEEEvNT_6ParamsE$_ZN4cute3eso3ESOILb1ELb0EJNS_5tupleIJNS2_IJNS_1CILi1EEENS2_IJS4_NS3_ILi2EEES5_EEEEEES5_NS2_IJS5_S5_EEEEEENS2_IJNS2_IJNS3_ILi0EEENS2_IJS4_NS3_ILi256EEEiEEEEEENS3_ILi2048EEENS2_IJiNS3_ILi4096EEEEEEEEEEEC2ERKS9_RKSH_) ;  /* 0xffffdb2000007944 */ /* 0x000fea0003c3ffff */
[----:B-1----:R-:W-:-:S04]  /*a5e0*/  MOV R5, 0x0 ;  /* 0x0000000000057802 */ /* 0x002fc80000000f00 */
[----:B------:R-:W-:Y:S05]  /*a5f0*/  RET.REL.NODEC R4 `(_ZN7cutlass13device_kernelIN5flash19enable_sm80_to_sm89INS1_16FlashAttnBwdSm80INS1_25CollectiveMainloopBwdSm80ILi2ELi2EN4cute5tupleIJNS5_1CILi128EEES8_NS7_ILi64EEEEEENS_10bfloat16_tEfNS_4arch4Sm80ELb0ELb1ELb1ELb1ELb0ELb0ELb0ELb0ELi2ELi4ELi4ELi4ELb0EEENS1_24CollectiveEpilogueBwdGQAISA_fSD_Li256ELb1ELb0EEENS1_19SingleTileSchedulerILb1ELb0ELb0ELi128EEEEEEEEEvNT_6ParamsE) ;  /* 0xffff5a0004007950 */ /* 0x000fea0003c3ffff */
        .type           $_ZN7cutlass13device_kernelIN5flash19enable_sm80_to_sm89INS1_16FlashAttnBwdSm80INS1_25CollectiveMainloopBwdSm80ILi2ELi2EN4cute5tupleIJNS5_1CILi128EEES8_NS7_ILi64EEEEEENS_10bfloat16_tEfNS_4arch4Sm80ELb0ELb1ELb1ELb1ELb0ELb0ELb0ELb0ELi2ELi4ELi4ELi4ELb0EEENS1_24CollectiveEpilogueBwdGQAISA_fSD_Li256ELb1ELb0EEENS1_19SingleTileSchedulerILb1ELb0ELb0ELi128EEEEEEEEEvNT_6ParamsE$_ZN4cute5tupleIJNS0_IJNS0_IJNS_1CILi2EEES2_EEENS1_ILi8EEES3_EEENS0_IJNS0_IJNS1_ILi1EEEiEEENS1_ILi1024EEENS0_IJiiEEEEEEEEC2ERKS5_RKSA_,@function
        .size           $_ZN7cutlass13device_kernelIN5flash19enable_sm80_to_sm89INS1_16FlashAttnBwdSm80INS1_25CollectiveMainloopBwdSm80ILi2ELi2EN4cute5tupleIJNS5_1CILi128EEES8_NS7_ILi64EEEEEENS_10bfloat16_tEfNS_4arch4Sm80ELb0ELb1ELb1ELb1ELb0ELb0ELb0ELb0ELi2ELi4ELi4ELi4ELb0EEENS1_24CollectiveEpilogueBwdGQAISA_fSD_Li256ELb1ELb0EEENS1_19SingleTileSchedulerILb1ELb0ELb0ELi128EEEEEEEEEvNT_6ParamsE$_ZN4cute5tupleIJNS0_IJNS0_IJNS_1CILi2EEES2_EEENS1_ILi8EEES3_EEENS0_IJNS0_IJNS1_ILi1EEEiEEENS1_ILi1024EEENS0_IJiiEEEEEEEEC2ERKS5_RKSA_,($_ZN7cutlass13device_kernelIN5flash19enable_sm80_to_sm89INS1_16FlashAttnBwdSm80INS1_25CollectiveMainloopBwdSm80ILi2ELi2EN4cute5tupleIJNS5_1CILi128EEES8_NS7_ILi64EEEEEENS_10bfloat16_tEfNS_4arch4Sm80ELb0ELb1ELb1ELb1ELb0ELb0ELb0ELb0ELi2ELi4ELi4ELi4ELb0EEENS1_24CollectiveEpilogueBwdGQAISA_fSD_Li256ELb1ELb0EEENS1_19SingleTileSchedulerILb1ELb0ELb0ELi128EEEEEEEEEvNT_6ParamsE$_ZN4cute5tupleIJNS0_IJNS0_IJNS_1CILi2EEES2_EEES2_EEENS0_IJNS0_IJiiEEENS1_ILi8192EEEEEEEEC2ERKS4_RKS7_ - $_ZN7cutlass13device_kernelIN5flash19enable_sm80_to_sm89INS1_16FlashAttnBwdSm80INS1_25CollectiveMainloopBwdSm80ILi2ELi2EN4cute5tupleIJNS5_1CILi128EEES8_NS7_ILi64EEEEEENS_10bfloat16_tEfNS_4arch4Sm80ELb0ELb1ELb1ELb1ELb0ELb0ELb0ELb0ELi2ELi4ELi4ELi4ELb0EEENS1_24CollectiveEpilogueBwdGQAISA_fSD_Li256ELb1ELb0EEENS1_19SingleTileSchedulerILb1ELb0ELb0ELi128EEEEEEEEEvNT_6ParamsE$_ZN4cute5tupleIJNS0_IJNS0_IJNS_1CILi2EEES2_EEENS1_ILi8EEES3_EEENS0_IJNS0_IJNS1_ILi1EEEiEEENS1_ILi1024EEENS0_IJiiEEEEEEEEC2ERKS5_RKSA_)
$_ZN7cutlass13device_kernelIN5flash19enable_sm80_to_sm89INS1_16FlashAttnBwdSm80INS1_25CollectiveMainloopBwdSm80ILi2ELi2EN4cute5tupleIJNS5_1CILi128EEES8_NS7_ILi64EEEEEENS_10bfloat16_tEfNS_4arch4Sm80ELb0ELb1ELb1ELb1ELb0ELb0ELb0ELb0ELi2ELi4ELi4ELi4ELb0EEENS1_24CollectiveEpilogueBwdGQAISA_fSD_Li256ELb1ELb0EEENS1_19SingleTileSchedulerILb1ELb0ELb0ELi128EEEEEEEEEvNT_6ParamsE$_ZN4cute5tupleIJNS0_IJNS0_IJNS_1CILi2EEES2_EEENS1_ILi8EEES3_EEENS0_IJNS0_IJNS1_ILi1EEEiEEENS1_ILi1024EEENS0_IJiiEEEEEEEEC2ERKS5_RKSA_:
[----:B------:R-:W-:Y:S02]  /*a600*/  MOV R8, 0xa620 ;  /* 0x0000a62000087802 */ /* 0x000fe40000000f00 */
[----:B------:R-:W-:Y:S05]  /*a610*/  CALL.REL.NOINC `($_ZN7cutlass13device_kernelIN5flash19enable_sm80_to_sm89INS1_16FlashAttnBwdSm80INS1_25CollectiveMainloopBwdSm80ILi2ELi2EN4cute5tupleIJNS5_1CILi128EEES8_NS7_ILi64EEEEEENS_10bfloat16_tEfNS_4arch4Sm80ELb0ELb1ELb1ELb1ELb0ELb0ELb0ELb0ELi2ELi4ELi4ELi4ELb0EEENS1_24CollectiveEpilogueBwdGQAISA_fSD_Li256ELb1ELb0EEENS1_19SingleTileSchedulerILb1ELb0ELb0ELi128EEEEEEEEEvNT_6ParamsE$_ZN4cute3eso3ESOILb1ELb0EJNS_5tupleIJNS2_IJNS_1CILi2EEES4_EEENS3_ILi8EEES5_EEENS2_IJNS2_IJNS3_ILi1EEEiEEENS3_ILi1024EEENS2_IJiiEEEEEEEEC2ERKS7_RKSC_) ;  /* 0xffffdbc000007944 */ /* 0x000fea0003c3ffff */
[----:B------:R-:W-:-:S04]  /*a620*/  MOV R7, 0x0 ;  /* 0x0000000000077802 */ /* 0x000fc80000000f00 */
[----:B------:R-:W-:Y:S05]  /*a630*/  RET.REL.NODEC R6 `(_ZN7cutlass13device_kernelIN5flash19enable_sm80_to_sm89INS1_16FlashAttnBwdSm80INS1_25CollectiveMainloopBwdSm80ILi2ELi2EN4cute5tupleIJNS5_1CILi128EEES8_NS7_ILi64EEEEEENS_10bfloat16_tEfNS_4arch4Sm80ELb0ELb1ELb1ELb1ELb0ELb0ELb0ELb0ELi2ELi4ELi4ELi4ELb0EEENS1_24CollectiveEpilogueBwdGQAISA_fSD_Li256ELb1ELb0EEENS1_19SingleTileSchedulerILb1ELb0ELb0ELi128EEEEEEEEEvNT_6ParamsE) ;  /* 0xffff59c006007950 */ /* 0x000fea0003c3ffff */
        .type           $_ZN7cutlass13device_kernelIN5flash19enable_sm80_to_sm89INS1_16FlashAttnBwdSm80INS1_25CollectiveMainloopBwdSm80ILi2ELi2EN4cute5tupleIJNS5_1CILi128EEES8_NS7_ILi64EEEEEENS_10bfloat16_tEfNS_4arch4Sm80ELb0ELb1ELb1ELb1ELb0ELb0ELb0ELb0ELi2ELi4ELi4ELi4ELb0EEENS1_24CollectiveEpilogueBwdGQAISA_fSD_Li256ELb1ELb0EEENS1_19SingleTileSchedulerILb1ELb0ELb0ELi128EEEEEEEEEvNT_6ParamsE$_ZN4cute5tupleIJNS0_IJNS0_IJNS_1CILi2EEES2_EEES2_EEENS0_IJNS0_IJiiEEENS1_ILi8192EEEEEEEEC2ERKS4_RKS7_,@function
        .size           $_ZN7cutlass13device_kernelIN5flash19enable_sm80_to_sm89INS1_16FlashAttnBwdSm80INS1_25CollectiveMainloopBwdSm80ILi2ELi2EN4cute5tupleIJNS5_1CILi128EEES8_NS7_ILi64EEEEEENS_10bfloat16_tEfNS_4arch4Sm80ELb0ELb1ELb1ELb1ELb0ELb0ELb0ELb0ELi2ELi4ELi4ELi4ELb0EEENS1_24CollectiveEpilogueBwdGQAISA_fSD_Li256ELb1ELb0EEENS1_19SingleTileSchedulerILb1ELb0ELb0ELi128EEEEEEEEEvNT_6ParamsE$_ZN4cute5tupleIJNS0_IJNS0_IJNS_1CILi2EEES2_EEES2_EEENS0_IJNS0_IJiiEEENS1_ILi8192EEEEEEEEC2ERKS4_RKS7_,($_ZN7cutlass13device_kernelIN5flash19enable_sm80_to_sm89INS1_16FlashAttnBwdSm80INS1_25CollectiveMainloopBwdSm80ILi2ELi2EN4cute5tupleIJNS5_1CILi128EEES8_NS7_ILi64EEEEEENS_10bfloat16_tEfNS_4arch4Sm80ELb0ELb1ELb1ELb1ELb0ELb0ELb0ELb0ELi2ELi4ELi4ELi4ELb0EEENS1_24CollectiveEpilogueBwdGQAISA_fSD_Li256ELb1ELb0EEENS1_19SingleTileSchedulerILb1ELb0ELb0ELi128EEEEEEEEEvNT_6ParamsE$_ZN4cute5tupleIJNS0_IJNS0_IJNS_1CILi2EEES2_EEES3_NS1_ILi8EEEEEENS0_IJNS0_IJiNS1_ILi512EEEEEENS0_IJiiEEENS1_ILi1024EEEEEEEEC2ERKS5_RKSA_ - $_ZN7cutlass13device_kernelIN5flash19enable_sm80_to_sm89INS1_16FlashAttnBwdSm80INS1_25CollectiveMainloopBwdSm80ILi2ELi2EN4cute5tupleIJNS5_1CILi128EEES8_NS7_ILi64EEEEEENS_10bfloat16_tEfNS_4arch4Sm80ELb0ELb1ELb1ELb1ELb0ELb0ELb0ELb0ELi2ELi4ELi4ELi4ELb0EEENS1_24CollectiveEpilogueBwdGQAISA_fSD_Li256ELb1ELb0EEENS1_19SingleTileSchedulerILb1ELb0ELb0ELi128EEEEEEEEEvNT_6ParamsE$_ZN4cute5tupleIJNS0_IJNS0_IJNS_1CILi2EEES2_EEES2_EEENS0_IJNS0_IJiiEEENS1_ILi8192EEEEEEEEC2ERKS4_RKS7_)
$_ZN7cutlass13device_kernelIN5flash19enable_sm80_to_sm89INS1_16FlashAttnBwdSm80INS1_25CollectiveMainloopBwdSm80ILi2ELi2EN4cute5tupleIJNS5_1CILi128EEES8_NS7_ILi64EEEEEENS_10bfloat16_tEfNS_4arch4Sm80ELb0ELb1ELb1ELb1ELb0ELb0ELb0ELb0ELi2ELi4ELi4ELi4ELb0EEENS1_24CollectiveEpilogueBwdGQAISA_fSD_Li256ELb1ELb0EEENS1_19SingleTileSchedulerILb1ELb0ELb0ELi128EEEEEEEEEvNT_6ParamsE$_ZN4cute5tupleIJNS0_IJNS0_IJNS_1CILi2EEES2_EEES2_EEENS0_IJNS0_IJiiEEENS1_ILi8192EEEEEEEEC2ERKS4_RKS7_:
[----:B------:R-:W-:Y:S02]  /*a640*/  MOV R6, 0xa660 ;  /* 0x0000a66000067802 */ /* 0x000fe40000000f00 */
[----:B------:R-:W-:Y:S05]  /*a650*/  CALL.REL.NOINC `($_ZN7cutlass13device_kernelIN5flash19enable_sm80_to_sm89INS1_16FlashAttnBwdSm80INS1_25CollectiveMainloopBwdSm80ILi2ELi2EN4cute5tupleIJNS5_1CILi128EEES8_NS7_ILi64EEEEEENS_10bfloat16_tEfNS_4arch4Sm80ELb0ELb1ELb1ELb1ELb0ELb0ELb0ELb0ELi2ELi4ELi4ELi4ELb0EEENS1_24CollectiveEpilogueBwdGQAISA_fSD_Li256ELb1ELb0EEENS1_19SingleTileSchedulerILb1ELb0ELb0ELi128EEEEEEEEEvNT_6ParamsE$_ZN4cute3eso3ESOILb1ELb0EJNS_5tupleIJNS2_IJNS_1CILi2EEES4_EEES4_EEENS2_IJNS2_IJiiEEENS3_ILi8192EEEEEEEEC2ERKS6_RKS9_) ;  /* 0xffffdbe000007944 */ /* 0x000fea0003c3ffff */
[----:B------:R-:W-:-:S04]  /*a660*/  MOV R9, 0x0 ;  /* 0x0000000000097802 */ /* 0x000fc80000000f00 */
[----:B------:R-:W-:Y:S05]  /*a670*/  RET.REL.NODEC R8 `(_ZN7cutlass13device_kernelIN5flash19enable_sm80_to_sm89INS1_16FlashAttnBwdSm80INS1_25CollectiveMainloopBwdSm80ILi2ELi2EN4cute5tupleIJNS5_1CILi128EEES8_NS7_ILi64EEEEEENS_10bfloat16_tEfNS_4arch4Sm80ELb0ELb1ELb1ELb1ELb0ELb0ELb0ELb0ELi2ELi4ELi4ELi4ELb0EEENS1_24CollectiveEpilogueBwdGQAISA_fSD_Li256ELb1ELb0EEENS1_19SingleTileSchedulerILb1ELb0ELb0ELi128EEEEEEEEEvNT_6ParamsE) ;  /* 0xffff598008007950 */ /* 0x000fea0003c3ffff */
        .type           $_ZN7cutlass13device_kernelIN5flash19enable_sm80_to_sm89INS1_16FlashAttnBwdSm80INS1_25CollectiveMainloopBwdSm80ILi2ELi2EN4cute5tupleIJNS5_1CILi128EEES8_NS7_ILi64EEEEEENS_10bfloat16_tEfNS_4arch4Sm80ELb0ELb1ELb1ELb1ELb0ELb0ELb0ELb0ELi2ELi4ELi4ELi4ELb0EEENS1_24CollectiveEpilogueBwdGQAISA_fSD_Li256ELb1ELb0EEENS1_19SingleTileSchedulerILb1ELb0ELb0ELi128EEEEEEEEEvNT_6ParamsE$_ZN4cute5tupleIJNS0_IJNS0_IJNS_1CILi2EEES2_EEES3_NS1_ILi8EEEEEENS0_IJNS0_IJiNS1_ILi512EEEEEENS0_IJiiEEENS1_ILi1024EEEEEEEEC2ERKS5_RKSA_,@function
        .size           $_ZN7cutlass13device_kernelIN5flash19enable_sm80_to_sm89INS1_16FlashAttnBwdSm80INS1_25CollectiveMainloopBwdSm80ILi2ELi2EN4cute5tupleIJNS5_1CILi128EEES8_NS7_ILi64EEEEEENS_10bfloat16_tEfNS_4arch4Sm80ELb0ELb1ELb1ELb1ELb0ELb0ELb0ELb0ELi2ELi4ELi4ELi4ELb0EEENS1_24CollectiveEpilogueBwdGQAISA_fSD_Li256ELb1ELb0EEENS1_19SingleTileSchedulerILb1ELb0ELb0ELi128EEEEEEEEEvNT_6ParamsE$_ZN4cute5tupleIJNS0_IJNS0_IJNS_1CILi2EEES2_EEES3_NS1_ILi8EEEEEENS0_IJNS0_IJiNS1_ILi512EEEEEENS0_IJiiEEENS1_ILi1024EEEEEEEEC2ERKS5_RKSA_,($_ZN7cutlass13device_kernelIN5flash19enable_sm80_to_sm89INS1_16FlashAttnBwdSm80INS1_25CollectiveMainloopBwdSm80ILi2ELi2EN4cute5tupleIJNS5_1CILi128EEES8_NS7_ILi64EEEEEENS_10bfloat16_tEfNS_4arch4Sm80ELb0ELb1ELb1ELb1ELb0ELb0ELb0ELb0ELi2ELi4ELi4ELi4ELb0EEENS1_24CollectiveEpilogueBwdGQAISA_fSD_Li256ELb1ELb0EEENS1_19SingleTileSchedulerILb1ELb0ELb0ELi128EEEEEEEEEvNT_6ParamsE$_ZN4cute5tupleIJNS0_IJNS0_IJNS_1CILi2EEES2_S2_EEES2_NS0_IJNS0_IJS2_S2_EEES2_EEEEEENS0_IJNS0_IJNS1_ILi1EEENS1_ILi512EEEiEEENS1_ILi4096EEENS0_IJNS0_IJiiEEENS1_ILi8192EEEEEEEEEEEC2ERKS6_RKSE_ - $_ZN7cutlass13device_kernelIN5flash19enable_sm80_to_sm89INS1_16FlashAttnBwdSm80INS1_25CollectiveMainloopBwdSm80ILi2ELi2EN4cute5tupleIJNS5_1CILi128EEES8_NS7_ILi64EEEEEENS_10bfloat16_tEfNS_4arch4Sm80ELb0ELb1ELb1ELb1ELb0ELb0ELb0ELb0ELi2ELi4ELi4ELi4ELb0EEENS1_24CollectiveEpilogueBwdGQAISA_fSD_Li256ELb1ELb0EEENS1_19SingleTileSchedulerILb1ELb0ELb0ELi128EEEEEEEEEvNT_6ParamsE$_ZN4cute5tupleIJNS0_IJNS0_IJNS_1CILi2EEES2_EEES3_NS1_ILi8EEEEEENS0_IJNS0_IJiNS1_ILi512EEEEEENS0_IJiiEEENS1_ILi1024EEEEEEEEC2ERKS5_RKSA_)
$_ZN7cutlass13device_kernelIN5flash19enable_sm80_to_sm89INS1_16FlashAttnBwdSm80INS1_25CollectiveMainloopBwdSm80ILi2ELi2EN4cute5tupleIJNS5_1CILi128EEES8_NS7_ILi64EEEEEENS_10bfloat16_tEfNS_4arch4Sm80ELb0ELb1ELb1ELb1ELb0ELb0ELb0ELb0ELi2ELi4ELi4ELi4ELb0EEENS1_24CollectiveEpilogueBwdGQAISA_fSD_Li256ELb1ELb0EEENS1_19SingleTileSchedulerILb1ELb0ELb0ELi128EEEEEEEEEvNT_6ParamsE$_ZN4cute5tupleIJNS0_IJNS0_IJNS_1CILi2EEES2_EEES3_NS1_ILi8EEEEEENS0_IJNS0_IJiNS1_ILi512EEEEEENS0_IJiiEEENS1_ILi1024EEEEEEEEC2ERKS5_RKSA_:
[----:B------:R-:W-:Y:S02]  /*a680*/  MOV R8, 0xa6a0 ;  /* 0x0000a6a000087802 */ /* 0x000fe40000000f00 */
[----:B------:R-:W-:Y:S05]  /*a690*/  CALL.REL.NOINC `($_ZN7cutlass13device_kernelIN5flash19enable_sm80_to_sm89INS1_16FlashAttnBwdSm80INS1_25CollectiveMainloopBwdSm80ILi2ELi2EN4cute5tupleIJNS5_1CILi128EEES8_NS7_ILi64EEEEEENS_10bfloat16_tEfNS_4arch4Sm80ELb0ELb1ELb1ELb1ELb0ELb0ELb0ELb0ELi2ELi4ELi4ELi4ELb0EEENS1_24CollectiveEpilogueBwdGQAISA_fSD_Li256ELb1ELb0EEENS1_19SingleTileSchedulerILb1ELb0ELb0ELi128EEEEEEEEEvNT_6ParamsE$_ZN4cute3eso3ESOILb1ELb0EJNS_5tupleIJNS2_IJNS_1CILi2EEES4_EEES5_NS3_ILi8EEEEEENS2_IJNS2_IJiNS3_ILi512EEEEEENS2_IJiiEEENS3_ILi1024EEEEEEEEC2ERKS7_RKSC_) ;  /* 0xffffdc0000007944 */ /* 0x000fea0003c3ffff */
[----:B-1----:R-:W-:Y:S02]  /*a6a0*/  MOV R2, R6 ;  /* 0x0000000600027202 */ /* 0x002fe40000000f00 */
[----:B------:R-:W-:-:S04]  /*a6b0*/  MOV R3, 0x0 ;  /* 0x0000000000037802 */ /* 0x000fc80000000f00 */
[----:B------:R-:W-:Y:S05]  /*a6c0*/  RET.REL.NODEC R2 `(_ZN7cutlass13device_kernelIN5flash19enable_sm80_to_sm89INS1_16FlashAttnBwdSm80INS1_25CollectiveMainloopBwdSm80ILi2ELi2EN4cute5tupleIJNS5_1CILi128EEES8_NS7_ILi64EEEEEENS_10bfloat16_tEfNS_4arch4Sm80ELb0ELb1ELb1ELb1ELb0ELb0ELb0ELb0ELi2ELi4ELi4ELi4ELb0EEENS1_24CollectiveEpilogueBwdGQAISA_fSD_Li256ELb1ELb0EEENS1_19SingleTileSchedulerILb1ELb0ELb0ELi128EEEEEEEEEvNT_6ParamsE) ;  /* 0xffff593002007950 */ /* 0x000fea0003c3ffff */
        .type           $_ZN7cutlass13device_kernelIN5flash19enable_sm80_to_sm89INS1_16FlashAttnBwdSm80INS1_25CollectiveMainloopBwdSm80ILi2ELi2EN4cute5tupleIJNS5_1CILi128EEES8_NS7_ILi64EEEEEENS_10bfloat16_tEfNS_4arch4Sm80ELb0ELb1ELb1ELb1ELb0ELb0ELb0ELb0ELi2ELi4ELi4ELi4ELb0EEENS1_24CollectiveEpilogueBwdGQAISA_fSD_Li256ELb1ELb0EEENS1_19SingleTileSchedulerILb1ELb0ELb0ELi128EEEEEEEEEvNT_6ParamsE$_ZN4cute5tupleIJNS0_IJNS0_IJNS_1CILi2EEES2_S2_EEES2_NS0_IJNS0_IJS2_S2_EEES2_EEEEEENS0_IJNS0_IJNS1_ILi1EEENS1_ILi512EEEiEEENS1_ILi4096EEENS0_IJNS0_IJiiEEENS1_ILi8192EEEEEEEEEEEC2ERKS6_RKSE_,@function
        .size           $_ZN7cutlass13device_kernelIN5flash19enable_sm80_to_sm89INS1_16FlashAttnBwdSm80INS1_25CollectiveMainloopBwdSm80ILi2ELi2EN4cute5tupleIJNS5_1CILi128EEES8_NS7_ILi64EEEEEENS_10bfloat16_tEfNS_4arch4Sm80ELb0ELb1ELb1ELb1ELb0ELb0ELb0ELb0ELi2ELi4ELi4ELi4ELb0EEENS1_24CollectiveEpilogueBwdGQAISA_fSD_Li256ELb1ELb0EEENS1_19SingleTileSchedulerILb1ELb0ELb0ELi128EEEEEEEEEvNT_6ParamsE$_ZN4cute5tupleIJNS0_IJNS0_IJNS_1CILi2EEES2_S2_EEES2_NS0_IJNS0_IJS2_S2_EEES2_EEEEEENS0_IJNS0_IJNS1_ILi1EEENS1_ILi512EEEiEEENS1_ILi4096EEENS0_IJNS0_IJiiEEENS1_ILi8192EEEEEEEEEEEC2ERKS6_RKSE_,($_ZN7cutlass13device_kernelIN5flash19enable_sm80_to_sm89INS1_16FlashAttnBwdSm80INS1_25CollectiveMainloopBwdSm80ILi2ELi2EN4cute5tupleIJNS5_1CILi128EEES8_NS7_ILi64EEEEEENS_10bfloat16_tEfNS_4arch4Sm80ELb0ELb1ELb1ELb1ELb0ELb0ELb0ELb0ELi2ELi4ELi4ELi4ELb0EEENS1_24CollectiveEpilogueBwdGQAISA_fSD_Li256ELb1ELb0EEENS1_19SingleTileSchedulerILb1ELb0ELb0ELi128EEEEEEEEEvNT_6ParamsE$_ZN4cute5tupleIJNS0_IJNS0_IJNS_1CILi2EEES2_S2_EEES2_NS0_IJS2_S2_EEEEEENS0_IJNS0_IJNS1_ILi1EEENS1_ILi512EEEiEEENS1_ILi4096EEENS0_IJiiEEEEEEEEC2ERKS5_RKSB_ - $_ZN7cutlass13device_kernelIN5flash19enable_sm80_to_sm89INS1_16FlashAttnBwdSm80INS1_25CollectiveMainloopBwdSm80ILi2ELi2EN4cute5tupleIJNS5_1CILi128EEES8_NS7_ILi64EEEEEENS_10bfloat16_tEfNS_4arch4Sm80ELb0ELb1ELb1ELb1ELb0ELb0ELb0ELb0ELi2ELi4ELi4ELi4ELb0EEENS1_24CollectiveEpilogueBwdGQAISA_fSD_Li256ELb1ELb0EEENS1_19SingleTileSchedulerILb1ELb0ELb0ELi128EEEEEEEEEvNT_6ParamsE$_ZN4cute5tupleIJNS0_IJNS0_IJNS_1CILi2EEES2_S2_EEES2_NS0_IJNS0_IJS2_S2_EEES2_EEEEEENS0_IJNS0_IJNS1_ILi1EEENS1_ILi512EEEiEEENS1_ILi4096EEENS0_IJNS0_IJiiEEENS1_ILi8192EEEEEEEEEEEC2ERKS6_RKSE_)
$_ZN7cutlass13device_kernelIN5flash19enable_sm80_to_sm89INS1_16FlashAttnBwdSm80INS1_25CollectiveMainloopBwdSm80ILi2ELi2EN4cute5tupleIJNS5_1CILi128EEES8_NS7_ILi64EEEEEENS_10bfloat16_tEfNS_4arch4Sm80ELb0ELb1ELb1ELb1ELb0ELb0ELb0ELb0ELi2ELi4ELi4ELi4ELb0EEENS1_24CollectiveEpilogueBwdGQAISA_fSD_Li256ELb1ELb0EEENS1_19SingleTileSchedulerILb1ELb0ELb0ELi128EEEEEEEEEvNT_6ParamsE$_ZN4cute5tupleIJNS0_IJNS0_IJNS_1CILi2EEES2_S2_EEES2_NS0_IJNS0_IJS2_S2_EEES2_EEEEEENS0_IJNS0_IJNS1_ILi1EEENS1_ILi512EEEiEEENS1_ILi4096EEENS0_IJNS0_IJiiEEENS1_ILi8192EEEEEEEEEEEC2ERKS6_RKSE_:
[----:B------:R-:W-:Y:S02]  /*a6d0*/  MOV R8, 0xa6f0 ;  /* 0x0000a6f000087802 */ /* 0x000fe40000000f00 */
[----:B------:R-:W-:Y:S05]  /*a6e0*/  CALL.REL.NOINC `($_ZN7cutlass13device_kernelIN5flash19enable_sm80_to_sm89INS1_16FlashAttnBwdSm80INS1_25CollectiveMainloopBwdSm80ILi2ELi2EN4cute5tupleIJNS5_1CILi128EEES8_NS7_ILi64EEEEEENS_10bfloat16_tEfNS_4arch4Sm80ELb0ELb1ELb1ELb1ELb0ELb0ELb0ELb0ELi2ELi4ELi4ELi4ELb0EEENS1_24CollectiveEpilogueBwdGQAISA_fSD_Li256ELb1ELb0EEENS1_19SingleTileSchedulerILb1ELb0ELb0ELi128EEEEEEEEEvNT_6ParamsE$_ZN4cute3eso3ESOILb1ELb0EJNS_5tupleIJNS2_IJNS_1CILi2EEES4_S4_EEES4_NS2_IJNS2_IJS4_S4_EEES4_EEEEEENS2_IJNS2_IJNS3_ILi1EEENS3_ILi512EEEiEEENS3_ILi4096EEENS2_IJNS2_IJiiEEENS3_ILi8192EEEEEEEEEEEC2ERKS8_RKSG_) ;  /* 0xffffdc1000007944 */ /* 0x000fea0003c3ffff */
[----:B-1----:R-:W-:Y:S02]  /*a6f0*/  MOV R2, R6 ;  /* 0x0000000600027202 */ /* 0x002fe40000000f00 */
[----:B------:R-:W-:-:S04]  /*a700*/  MOV R3, 0x0 ;  /* 0x0000000000037802 */ /* 0x000fc80000000f00 */
[----:B------:R-:W-:Y:S05]  /*a710*/  RET.REL.NODEC R2 `(_ZN7cutlass13device_kernelIN5flash19enable_sm80_to_sm89INS1_16FlashAttnBwdSm80INS1_25CollectiveMainloopBwdSm80ILi2ELi2EN4cute5tupleIJNS5_1CILi128EEES8_NS7_ILi64EEEEEENS_10bfloat16_tEfNS_4arch4Sm80ELb0ELb1ELb1ELb1ELb0ELb0ELb0ELb0ELi2ELi4ELi4ELi4ELb0EEENS1_24CollectiveEpilogueBwdGQAISA_fSD_Li256ELb1ELb0EEENS1_19SingleTileSchedulerILb1ELb0ELb0ELi128EEEEEEEEEvNT_6ParamsE) ;  /* 0xffff58e002007950 */ /* 0x000fea0003c3ffff */
        .type           $_ZN7cutlass13device_kernelIN5flash19enable_sm80_to_sm89INS1_16FlashAttnBwdSm80INS1_25CollectiveMainloopBwdSm80ILi2ELi2EN4cute5tupleIJNS5_1CILi128EEES8_NS7_ILi64EEEEEENS_10bfloat16_tEfNS_4arch4Sm80ELb0ELb1ELb1ELb1ELb0ELb0ELb0ELb0ELi2ELi4ELi4ELi4ELb0EEENS1_24CollectiveEpilogueBwdGQAISA_fSD_Li256ELb1ELb0EEENS1_19SingleTileSchedulerILb1ELb0ELb0ELi128EEEEEEEEEvNT_6ParamsE$_ZN4cute5tupleIJNS0_IJNS0_IJNS_1CILi2EEES2_S2_EEES2_NS0_IJS2_S2_EEEEEENS0_IJNS0_IJNS1_ILi1EEENS1_ILi512EEEiEEENS1_ILi4096EEENS0_IJiiEEEEEEEEC2ERKS5_RKSB_,@function
        .size           $_ZN7cutlass13device_kernelIN5flash19enable_sm80_to_sm89INS1_16FlashAttnBwdSm80INS1_25CollectiveMainloopBwdSm80ILi2ELi2EN4cute5tupleIJNS5_1CILi128EEES8_NS7_ILi64EEEEEENS_10bfloat16_tEfNS_4arch4Sm80ELb0ELb1ELb1ELb1ELb0ELb0ELb0ELb0ELi2ELi4ELi4ELi4ELb0EEENS1_24CollectiveEpilogueBwdGQAISA_fSD_Li256ELb1ELb0EEENS1_19SingleTileSchedulerILb1ELb0ELb0ELi128EEEEEEEEEvNT_6ParamsE$_ZN4cute5tupleIJNS0_IJNS0_IJNS_1CILi2EEES2_S2_EEES2_NS0_IJS2_S2_EEEEEENS0_IJNS0_IJNS1_ILi1EEENS1_ILi512EEEiEEENS1_ILi4096EEENS0_IJiiEEEEEEEEC2ERKS5_RKSB_,($_ZN7cutlass13device_kernelIN5flash19enable_sm80_to_sm89INS1_16FlashAttnBwdSm80INS1_25CollectiveMainloopBwdSm80ILi2ELi2EN4cute5tupleIJNS5_1CILi128EEES8_NS7_ILi64EEEEEENS_10bfloat16_tEfNS_4arch4Sm80ELb0ELb1ELb1ELb1ELb0ELb0ELb0ELb0ELi2ELi4ELi4ELi4ELb0EEENS1_24CollectiveEpilogueBwdGQAISA_fSD_Li256ELb1ELb0EEENS1_19SingleTileSchedulerILb1ELb0ELb0ELi128EEEEEEEEEvNT_6ParamsE$_ZN4cute5tupleIJNS0_IJNS0_IJNS_1CILi8EEENS1_ILi1EEEEEENS0_IJNS1_ILi2EEEEEEEEENS0_IJNS0_IJS3_NS1_ILi0EEEEEENS0_IJiEEEEEEEEC2ERKS7_RKSB_ - $_ZN7cutlass13device_kernelIN5flash19enable_sm80_to_sm89INS1_16FlashAttnBwdSm80INS1_25CollectiveMainloopBwdSm80ILi2ELi2EN4cute5tupleIJNS5_1CILi128EEES8_NS7_ILi64EEEEEENS_10bfloat16_tEfNS_4arch4Sm80ELb0ELb1ELb1ELb1ELb0ELb0ELb0ELb0ELi2ELi4ELi4ELi4ELb0EEENS1_24CollectiveEpilogueBwdGQAISA_fSD_Li256ELb1ELb0EEENS1_19SingleTileSchedulerILb1ELb0ELb0ELi128EEEEEEEEEvNT_6ParamsE$_ZN4cute5tupleIJNS0_IJNS0_IJNS_1CILi2EEES2_S2_EEES2_NS0_IJS2_S2_EEEEEENS0_IJNS0_IJNS1_ILi1EEENS1_ILi512EEEiEEENS1_ILi4096EEENS0_IJiiEEEEEEEEC2ERKS5_RKSB_)
$_ZN7cutlass13device_kernelIN5flash19enable_sm80_to_sm89INS1_16FlashAttnBwdSm80INS1_25CollectiveMainloopBwdSm80ILi2ELi2EN4cute5tupleIJNS5_1CILi128EEES8_NS7_ILi64EEEEEENS_10bfloat16_tEfNS_4arch4Sm80ELb0ELb1ELb1ELb1ELb0ELb0ELb0ELb0ELi2ELi4ELi4ELi4ELb0EEENS1_24CollectiveEpilogueBwdGQAISA_fSD_Li256ELb1ELb0EEENS1_19SingleTileSchedulerILb1ELb0ELb0ELi128EEEEEEEEEvNT_6ParamsE$_ZN4cute5tupleIJNS0_IJNS0_IJNS_1CILi2EEES2_S2_EEES2_NS0_IJS2_S2_EEEEEENS0_IJNS0_IJNS1_ILi1EEENS1_ILi512EEEiEEENS1_ILi4096EEENS0_IJiiEEEEEEEEC2ERKS5_RKSB_:
[----:B------:R-:W-:Y:S02]  /*a720*/  MOV R8, 0xa740 ;  /* 0x0000a74000087802 */ /* 0x000fe40000000f00 */
[----:B------:R-:W-:Y:S05]  /*a730*/  CALL.REL.NOINC `($_ZN7cutlass13device_kernelIN5flash19enable_sm80_to_sm89INS1_16FlashAttnBwdSm80INS1_25CollectiveMainloopBwdSm80ILi2ELi2EN4cute5tupleIJNS5_1CILi128EEES8_NS7_ILi64EEEEEENS_10bfloat16_tEfNS_4arch4Sm80ELb0ELb1ELb1ELb1ELb0ELb0ELb0ELb0ELi2ELi4ELi4ELi4ELb0EEENS1_24CollectiveEpilogueBwdGQAISA_fSD_Li256ELb1ELb0EEENS1_19SingleTileSchedulerILb1ELb0ELb0ELi128EEEEEEEEEvNT_6ParamsE$_ZN4cute3eso3ESOILb1ELb0EJNS_5tupleIJNS2_IJNS_1CILi2EEES4_S4_EEES4_NS2_IJS4_S4_EEEEEENS2_IJNS2_IJNS3_ILi1EEENS3_ILi512EEEiEEENS3_ILi4096EEENS2_IJiiEEEEEEEEC2ERKS7_RKSD_) ;  /* 0xffffdc2000007944 */ /* 0x000fea0003c3ffff */
[----:B-1----:R-:W-:Y:S02]  /*a740*/  MOV R2, R6 ;  /* 0x0000000600027202 */ /* 0x002fe40000000f00 */
[----:B------:R-:W-:-:S04]  /*a750*/  MOV R3, 0x0 ;  /* 0x0000000000037802 */ /* 0x000fc80000000f00 */
[----:B------:R-:W-:Y:S05]  /*a760*/  RET.REL.NODEC R2 `(_ZN7cutlass13device_kernelIN5flash19enable_sm80_to_sm89INS1_16FlashAttnBwdSm80INS1_25CollectiveMainloopBwdSm80ILi2ELi2EN4cute5tupleIJNS5_1CILi128EEES8_NS7_ILi64EEEEEENS_10bfloat16_tEfNS_4arch4Sm80ELb0ELb1ELb1ELb1ELb0ELb0ELb0ELb0ELi2ELi4ELi4ELi4ELb0EEENS1_24CollectiveEpilogueBwdGQAISA_fSD_Li256ELb1ELb0EEENS1_19SingleTileSchedulerILb1ELb0ELb0ELi128EEEEEEEEEvNT_6ParamsE) ;  /* 0xffff589002007950 */ /* 0x000fea0003c3ffff */
        .type           $_ZN7cutlass13device_kernelIN5flash19enable_sm80_to_sm89INS1_16FlashAttnBwdSm80INS1_25CollectiveMainloopBwdSm80ILi2ELi2EN4cute5tupleIJNS5_1CILi128EEES8_NS7_ILi64EEEEEENS_10bfloat16_tEfNS_4arch4Sm80ELb0ELb1ELb1ELb1ELb0ELb0ELb0ELb0ELi2ELi4ELi4ELi4ELb0EEENS1_24CollectiveEpilogueBwdGQAISA_fSD_Li256ELb1ELb0EEENS1_19SingleTileSchedulerILb1ELb0ELb0ELi128EEEEEEEEEvNT_6ParamsE$_ZN4cute5tupleIJNS0_IJNS0_IJNS_1CILi8EEENS1_ILi1EEEEEENS0_IJNS1_ILi2EEEEEEEEENS0_IJNS0_IJS3_NS1_ILi0EEEEEENS0_IJiEEEEEEEEC2ERKS7_RKSB_,@function
        .size           $_ZN7cutlass13device_kernelIN5flash19enable_sm80_to_sm89INS1_16FlashAttnBwdSm80INS1_25CollectiveMainloopBwdSm80ILi2ELi2EN4cute5tupleIJNS5_1CILi128EEES8_NS7_ILi64EEEEEENS_10bfloat16_tEfNS_4arch4Sm80ELb0ELb1ELb1ELb1ELb0ELb0ELb0ELb0ELi2ELi4ELi4ELi4ELb0EEENS1_24CollectiveEpilogueBwdGQAISA_fSD_Li256ELb1ELb0EEENS1_19SingleTileSchedulerILb1ELb0ELb0ELi128EEEEEEEEEvNT_6ParamsE$_ZN4cute5tupleIJNS0_IJNS0_IJNS_1CILi8EEENS1_ILi1EEEEEENS0_IJNS1_ILi2EEEEEEEEENS0_IJNS0_IJS3_NS1_ILi0EEEEEENS0_IJiEEEEEEEEC2ERKS7_RKSB_,($_ZN7cutlass13device_kernelIN5flash19enable_sm80_to_sm89INS1_16FlashAttnBwdSm80INS1_25CollectiveMainloopBwdSm80ILi2ELi2EN4cute5tupleIJNS5_1CILi128EEES8_NS7_ILi64EEEEEENS_10bfloat16_tEfNS_4arch4Sm80ELb0ELb1ELb1ELb1ELb0ELb0ELb0ELb0ELi2ELi4ELi4ELi4ELb0EEENS1_24CollectiveEpilogueBwdGQAISA_fSD_Li256ELb1ELb0EEENS1_19SingleTileSchedulerILb1ELb0ELb0ELi128EEEEEEEEEvNT_6ParamsE$_ZN4cute5tupleIJNS0_IJNS0_IJNS_1CILi8EEENS1_ILi1EEEEEENS1_ILi2EEEEEENS0_IJNS0_IJS3_NS1_ILi0EEEEEEiEEEEEC2ERKS6_RKS9_ - $_ZN7cutlass13device_kernelIN5flash19enable_sm80_to_sm89INS1_16FlashAttnBwdSm80INS1_25CollectiveMainloopBwdSm80ILi2ELi2EN4cute5tupleIJNS5_1CILi128EEES8_NS7_ILi64EEEEEENS_10bfloat16_tEfNS_4arch4Sm80ELb0ELb1ELb1ELb1ELb0ELb0ELb0ELb0ELi2ELi4ELi4ELi4ELb0EEENS1_24CollectiveEpilogueBwdGQAISA_fSD_Li256ELb1ELb0EEENS1_19SingleTileSchedulerILb1ELb0ELb0ELi128EEEEEEEEEvNT_6ParamsE$_ZN4cute5tupleIJNS0_IJNS0_IJNS_1CILi8EEENS1_ILi1EEEEEENS0_IJNS1_ILi2EEEEEEEEENS0_IJNS0_IJS3_NS1_ILi0EEEEEENS0_IJiEEEEEEEEC2ERKS7_RKSB_)
$_ZN7cutlass13device_kernelIN5flash19enable_sm80_to_sm89INS1_16FlashAttnBwdSm80INS1_25CollectiveMainloopBwdSm80ILi2ELi2EN4cute5tupleIJNS5_1CILi128EEES8_NS7_ILi64EEEEEENS_10bfloat16_tEfNS_4arch4Sm80ELb0ELb1ELb1ELb1ELb0ELb0ELb0ELb0ELi2ELi4ELi4ELi4ELb0EEENS1_24CollectiveEpilogueBwdGQAISA_fSD_Li256ELb1ELb0EEENS1_19SingleTileSchedulerILb1ELb0ELb0ELi128EEEEEEEEEvNT_6ParamsE$_ZN4cute5tupleIJNS0_IJNS0_IJNS_1CILi8EEENS1_ILi1EEEEEENS0_IJNS1_ILi2EEEEEEEEENS0_IJNS0_IJS3_NS1_ILi0EEEEEENS0_IJiEEEEEEEEC2ERKS7_RKSB_:
[----:B------:R-:W-:Y:S02]  /*a770*/  MOV R8, 0xa790 ;  /* 0x0000a79000087802 */ /* 0x000fe40000000f00 */
[----:B------:R-:W-:Y:S05]  /*a780*/  CALL.REL.NOINC `($_ZN7cutlass13device_kernelIN5flash19enable_sm80_to_sm89INS1_16FlashAttnBwdSm80INS1_25CollectiveMainloopBwdSm80ILi2ELi2EN4cute5tupleIJNS5_1CILi128EEES8_NS7_ILi64EEEEEENS_10bfloat16_tEfNS_4arch4Sm80ELb0ELb1ELb1ELb1ELb0ELb0ELb0ELb0ELi2ELi4ELi4ELi4ELb0EEENS1_24CollectiveEpilogueBwdGQAISA_fSD_Li256ELb1ELb0EEENS1_19SingleTileSchedulerILb1ELb0ELb0ELi128EEEEEEEEEvNT_6ParamsE$_ZN4cute3eso3ESOILb1ELb0EJNS_5tupleIJNS2_IJNS_1CILi8EEENS3_ILi1EEEEEENS2_IJNS3_ILi2EEEEEEEEENS2_IJNS2_IJS5_NS3_ILi0EEEEEENS2_IJiEEEEEEEEC2ERKS9_RKSD_) ;  /* 0xffffdc3000007944 */ /* 0x000fea0003c3ffff */
[----:B------:R-:W-:-:S04]  /*a790*/  MOV R7, 0x0 ;  /* 0x0000000000077802 */ /* 0x000fc80000000f00 */
[----:B------:R-:W-:Y:S05]  /*a7a0*/  RET.REL.NODEC R6 `(_ZN7cutlass13device_kernelIN5flash19enable_sm80_to_sm89INS1_16FlashAttnBwdSm80INS1_25CollectiveMainloopBwdSm80ILi2ELi2EN4cute5tupleIJNS5_1CILi128EEES8_NS7_ILi64EEEEEENS_10bfloat16_tEfNS_4arch4Sm80ELb0ELb1ELb1ELb1ELb0ELb0ELb0ELb0ELi2ELi4ELi4ELi4ELb0EEENS1_24CollectiveEpilogueBwdGQAISA_fSD_Li256ELb1ELb0EEENS1_19SingleTileSchedulerILb1ELb0ELb0ELi128EEEEEEEEEvNT_6ParamsE) ;  /* 0xffff585006007950 */ /* 0x000fea0003c3ffff */
        .type           $_ZN7cutlass13device_kernelIN5flash19enable_sm80_to_sm89INS1_16FlashAttnBwdSm80INS1_25CollectiveMainloopBwdSm80ILi2ELi2EN4cute5tupleIJNS5_1CILi128EEES8_NS7_ILi64EEEEEENS_10bfloat16_tEfNS_4arch4Sm80ELb0ELb1ELb1ELb1ELb0ELb0ELb0ELb0ELi2ELi4ELi4ELi4ELb0EEENS1_24CollectiveEpilogueBwdGQAISA_fSD_Li256ELb1ELb0EEENS1_19SingleTileSchedulerILb1ELb0ELb0ELi128EEEEEEEEEvNT_6ParamsE$_ZN4cute5tupleIJNS0_IJNS0_IJNS_1CILi8EEENS1_ILi1EEEEEENS1_ILi2EEEEEENS0_IJNS0_IJS3_NS1_ILi0EEEEEEiEEEEEC2ERKS6_RKS9_,@function
        .size           $_ZN7cutlass13device_kernelIN5flash19enable_sm80_to_sm89INS1_16FlashAttnBwdSm80INS1_25CollectiveMainloopBwdSm80ILi2ELi2EN4cute5tupleIJNS5_1CILi128EEES8_NS7_ILi64EEEEEENS_10bfloat16_tEfNS_4arch4Sm80ELb0ELb1ELb1ELb1ELb0ELb0ELb0ELb0ELi2ELi4ELi4ELi4ELb0EEENS1_24CollectiveEpilogueBwdGQAISA_fSD_Li256ELb1ELb0EEENS1_19SingleTileSchedulerILb1ELb0ELb0ELi128EEEEEEEEEvNT_6ParamsE$_ZN4cute5tupleIJNS0_IJNS0_IJNS_1CILi8EEENS1_ILi1EEEEEENS1_ILi2EEEEEENS0_IJNS0_IJS3_NS1_ILi0EEEEEEiEEEEEC2ERKS6_RKS9_,($_ZN7cutlass13device_kernelIN5flash19enable_sm80_to_sm89INS1_16FlashAttnBwdSm80INS1_25CollectiveMainloopBwdSm80ILi2ELi2EN4cute5tupleIJNS5_1CILi128EEES8_NS7_ILi64EEEEEENS_10bfloat16_tEfNS_4arch4Sm80ELb0ELb1ELb1ELb1ELb0ELb0ELb0ELb0ELi2ELi4ELi4ELi4ELb0EEENS1_24CollectiveEpilogueBwdGQAISA_fSD_Li256ELb1ELb0EEENS1_19SingleTileSchedulerILb1ELb0ELb0ELi128EEEEEEEEEvNT_6ParamsE$_ZN4cute5tupleIJNS0_IJNS0_IJNS_1CILi8EEENS1_ILi1EEEEEENS1_ILi2EEENS0_IJS5_S5_EEEEEENS0_IJNS0_IJS3_NS1_ILi0EEEEEENS1_ILi4096EEENS0_IJiiEEEEEEEEC2ERKS7_RKSC_ - $_ZN7cutlass13device_kernelIN5flash19enable_sm80_to_sm89INS1_16FlashAttnBwdSm80INS1_25CollectiveMainloopBwdSm80ILi2ELi2EN4cute5tupleIJNS5_1CILi128EEES8_NS7_ILi64EEEEEENS_10bfloat16_tEfNS_4arch4Sm80ELb0ELb1ELb1ELb1ELb0ELb0ELb0ELb0ELi2ELi4ELi4ELi4ELb0EEENS1_24CollectiveEpilogueBwdGQAISA_fSD_Li256ELb1ELb0EEENS1_19SingleTileSchedulerILb1ELb0ELb0ELi128EEEEEEEEEvNT_6ParamsE$_ZN4cute5tupleIJNS0_IJNS0_IJNS_1CILi8EEENS1_ILi1EEEEEENS1_ILi2EEEEEENS0_IJNS0_IJS3_NS1_ILi0EEEEEEiEEEEEC2ERKS6_RKS9_)
$_ZN7cutlass13device_kernelIN5flash19enable_sm80_to_sm89INS1_16FlashAttnBwdSm80INS1_25CollectiveMainloopBwdSm80ILi2ELi2EN4cute5tupleIJNS5_1CILi128EEES8_NS7_ILi64EEEEEENS_10bfloat16_tEfNS_4arch4Sm80ELb0ELb1ELb1ELb1ELb0ELb0ELb0ELb0ELi2ELi4ELi4ELi4ELb0EEENS1_24CollectiveEpilogueBwdGQAISA_fSD_Li256ELb1ELb0EEENS1_19SingleTileSchedulerILb1ELb0ELb0ELi128EEEEEEEEEvNT_6ParamsE$_ZN4cute5tupleIJNS0_IJNS0_IJNS_1CILi8EEENS1_ILi1EEEEEENS1_ILi2EEEEEENS0_IJNS0_IJS3_NS1_ILi0EEEEEEiEEEEEC2ERKS6_RKS9_:
[----:B------:R-:W-:Y:S02]  /*a7b0*/  MOV R8, 0xa7d0 ;  /* 0x0000a7d000087802 */ /* 0x000fe40000000f00 */
[----:B------:R-:W-:Y:S05]  /*a7c0*/  CALL.REL.NOINC `($_ZN7cutlass13device_kernelIN5flash19enable_sm80_to_sm89INS1_16FlashAttnBwdSm80INS1_25CollectiveMainloopBwdSm80ILi2ELi2EN4cute5tupleIJNS5_1CILi128EEES8_NS7_ILi64EEEEEENS_10bfloat16_tEfNS_4arch4Sm80ELb0ELb1ELb1ELb1ELb0ELb0ELb0ELb0ELi2ELi4ELi4ELi4ELb0EEENS1_24CollectiveEpilogueBwdGQAISA_fSD_Li256ELb1ELb0EEENS1_19SingleTileSchedulerILb1ELb0ELb0ELi128EEEEEEEEEvNT_6ParamsE$_ZN4cute3eso3ESOILb1ELb0EJNS_5tupleIJNS2_IJNS_1CILi8EEENS3_ILi1EEEEEENS3_ILi2EEEEEENS2_IJNS2_IJS5_NS3_ILi0EEEEEEiEEEEEC2ERKS8_RKSB_) ;  /* 0xffffdc3000007944 */ /* 0x000fea0003c3ffff */
[----:B------:R-:W-:-:S04]  /*a7d0*/  MOV R7, 0x0 ;  /* 0x0000000000077802 */ /* 0x000fc80000000f00 */
[----:B------:R-:W-:Y:S05]  /*a7e0*/  RET.REL.NODEC R6 `(_ZN7cutlass13device_kernelIN5flash19enable_sm80_to_sm89INS1_16FlashAttnBwdSm80INS1_25CollectiveMainloopBwdSm80ILi2ELi2EN4cute5tupleIJNS5_1CILi128EEES8_NS7_ILi64EEEEEENS_10bfloat16_tEfNS_4arch4Sm80ELb0ELb1ELb1ELb1ELb0ELb0ELb0ELb0ELi2ELi4ELi4ELi4ELb0EEENS1_24CollectiveEpilogueBwdGQAISA_fSD_Li256ELb1ELb0EEENS1_19SingleTileSchedulerILb1ELb0ELb0ELi128EEEEEEEEEvNT_6ParamsE) ;  /* 0xffff581006007950 */ /* 0x000fea0003c3ffff */
        .type           $_ZN7cutlass13device_kernelIN5flash19enable_sm80_to_sm89INS1_16FlashAttnBwdSm80INS1_25CollectiveMainloopBwdSm80ILi2ELi2EN4cute5tupleIJNS5_1CILi128EEES8_NS7_ILi64EEEEEENS_10bfloat16_tEfNS_4arch4Sm80ELb0ELb1ELb1ELb1ELb0ELb0ELb0ELb0ELi2ELi4ELi4ELi4ELb0EEENS1_24CollectiveEpilogueBwdGQAISA_fSD_Li256ELb1ELb0EEENS1_19SingleTileSchedulerILb1ELb0ELb0ELi128EEEEEEEEEvNT_6ParamsE$_ZN4cute5tupleIJNS0_IJNS0_IJNS_1CILi8EEENS1_ILi1EEEEEENS1_ILi2EEENS0_IJS5_S5_EEEEEENS0_IJNS0_IJS3_NS1_ILi0EEEEEENS1_ILi4096EEENS0_IJiiEEEEEEEEC2ERKS7_RKSC_,@function
        .size           $_ZN7cutlass13device_kernelIN5flash19enable_sm80_to_sm89INS1_16FlashAttnBwdSm80INS1_25CollectiveMainloopBwdSm80ILi2ELi2EN4cute5tupleIJNS5_1CILi128EEES8_NS7_ILi64EEEEEENS_10bfloat16_tEfNS_4arch4Sm80ELb0ELb1ELb1ELb1ELb0ELb0ELb0ELb0ELi2ELi4ELi4ELi4ELb0EEENS1_24CollectiveEpilogueBwdGQAISA_fSD_Li256ELb1ELb0EEENS1_19SingleTileSchedulerILb1ELb0ELb0ELi128EEEEEEEEEvNT_6ParamsE$_ZN4cute5tupleIJNS0_IJNS0_IJNS_1CILi8EEENS1_ILi1EEEEEENS1_ILi2EEENS0_IJS5_S5_EEEEEENS0_IJNS0_IJS3_NS1_ILi0EEEEEENS1_ILi4096EEENS0_IJiiEEEEEEEEC2ERKS7_RKSC_,($_ZN7cutlass13device_kernelIN5flash19enable_sm80_to_sm89INS1_16FlashAttnBwdSm80INS1_25CollectiveMainloopBwdSm80ILi2ELi2EN4cute5tupleIJNS5_1CILi128EEES8_NS7_ILi64EEEEEENS_10bfloat16_tEfNS_4arch4Sm80ELb0ELb1ELb1ELb1ELb0ELb0ELb0ELb0ELi2ELi4ELi4ELi4ELb0EEENS1_24CollectiveEpilogueBwdGQAISA_fSD_Li256ELb1ELb0EEENS1_19SingleTileSchedulerILb1ELb0ELb0ELi128EEEEEEEEEvNT_6ParamsE$_ZN4cute5tupleIJNS0_IJNS0_IJNS_1CILi8EEENS1_ILi1EEEEEENS1_ILi2EEES2_EEENS0_IJNS0_IJS3_NS1_ILi0EEEEEEiNS1_ILi1024EEEEEEEEC2ERKS6_RKSA_ - $_ZN7cutlass13device_kernelIN5flash19enable_sm80_to_sm89INS1_16FlashAttnBwdSm80INS1_25CollectiveMainloopBwdSm80ILi2ELi2EN4cute5tupleIJNS5_1CILi128EEES8_NS7_ILi64EEEEEENS_10bfloat16_tEfNS_4arch4Sm80ELb0ELb1ELb1ELb1ELb0ELb0ELb0ELb0ELi2ELi4ELi4ELi4ELb0EEENS1_24CollectiveEpilogueBwdGQAISA_fSD_Li256ELb1ELb0EEENS1_19SingleTileSchedulerILb1ELb0ELb0ELi128EEEEEEEEEvNT_6ParamsE$_ZN4cute5tupleIJNS0_IJNS0_IJNS_1CILi8EEENS1_ILi1EEEEEENS1_ILi2EEENS0_IJS5_S5_EEEEEENS0_IJNS0_IJS3_NS1_ILi0EEEEEENS1_ILi4096EEENS0_IJiiEEEEEEEEC2ERKS7_RKSC_)
$_ZN7cutlass13device_kernelIN5flash19enable_sm80_to_sm89INS1_16FlashAttnBwdSm80INS1_25CollectiveMainloopBwdSm80ILi2ELi2EN4cute5tupleIJNS5_1CILi128EEES8_NS7_ILi64EEEEEENS_10bfloat16_tEfNS_4arch4Sm80ELb0ELb1ELb1ELb1ELb0ELb0ELb0ELb0ELi2ELi4ELi4ELi4ELb0EEENS1_24CollectiveEpilogueBwdGQAISA_fSD_Li256ELb1ELb0EEENS1_19SingleTileSchedulerILb1ELb0ELb0ELi128EEEEEEEEEvNT_6ParamsE$_ZN4cute5tupleIJNS0_IJNS0_IJNS_1CILi8EEENS1_ILi1EEEEEENS1_ILi2EEENS0_IJS5_S5_EEEEEENS0_IJNS0_IJS3_NS1_ILi0EEEEEENS1_ILi4096EEENS0_IJiiEEEEEEEEC2ERKS7_RKSC_:
[----:B------:R-:W-:Y:S02]  /*a7f0*/  MOV R6, 0xa810 ;  /* 0x0000a81000067802 */ /* 0x000fe40000000f00 */
[----:B------:R-:W-:Y:S05]  /*a800*/  CALL.REL.NOINC `($_ZN7cutlass13device_kernelIN5flash19enable_sm80_to_sm89INS1_16FlashAttnBwdSm80INS1_25CollectiveMainloopBwdSm80ILi2ELi2EN4cute5tupleIJNS5_1CILi128EEES8_NS7_ILi64EEEEEENS_10bfloat16_tEfNS_4arch4Sm80ELb0ELb1ELb1ELb1ELb0ELb0ELb0ELb0ELi2ELi4ELi4ELi4ELb0EEENS1_24CollectiveEpilogueBwdGQAISA_fSD_Li256ELb1ELb0EEENS1_19SingleTileSchedulerILb1ELb0ELb0ELi128EEEEEEEEEvNT_6ParamsE$_ZN4cute3eso3ESOILb1ELb0EJNS_5tupleIJNS2_IJNS_1CILi8EEENS3_ILi1EEEEEENS3_ILi2EEENS2_IJS7_S7_EEEEEENS2_IJNS2_IJS5_NS3_ILi0EEEEEENS3_ILi4096EEENS2_IJiiEEEEEEEEC2ERKS9_RKSE_) ;  /* 0xffffdc3000007944 */ /* 0x000fea0003c3ffff */
[----:B------:R-:W-:-:S04]  /*a810*/  MOV R5, 0x0 ;  /* 0x0000000000057802 */ /* 0x000fc80000000f00 */
[----:B------:R-:W-:Y:S05]  /*a820*/  RET.REL.NODEC R4 `(_ZN7cutlass13device_kernelIN5flash19enable_sm80_to_sm89INS1_16FlashAttnBwdSm80INS1_25CollectiveMainloopBwdSm80ILi2ELi2EN4cute5tupleIJNS5_1CILi128EEES8_NS7_ILi64EEEEEENS_10bfloat16_tEfNS_4arch4Sm80ELb0ELb1ELb1ELb1ELb0ELb0ELb0ELb0ELi2ELi4ELi4ELi4ELb0EEENS1_24CollectiveEpilogueBwdGQAISA_fSD_Li256ELb1ELb0EEENS1_19SingleTileSchedulerILb1ELb0ELb0ELi128EEEEEEEEEvNT_6ParamsE) ;  /* 0xffff57d004007950 */ /* 0x000fea0003c3ffff */
        .type           $_ZN7cutlass13device_kernelIN5flash19enable_sm80_to_sm89INS1_16FlashAttnBwdSm80INS1_25CollectiveMainloopBwdSm80ILi2ELi2EN4cute5tupleIJNS5_1CILi128EEES8_NS7_ILi64EEEEEENS_10bfloat16_tEfNS_4arch4Sm80ELb0ELb1ELb1ELb1ELb0ELb0ELb0ELb0ELi2ELi4ELi4ELi4ELb0EEENS1_24CollectiveEpilogueBwdGQAISA_fSD_Li256ELb1ELb0EEENS1_19SingleTileSchedulerILb1ELb0ELb0ELi128EEEEEEEEEvNT_6ParamsE$_ZN4cute5tupleIJNS0_IJNS0_IJNS_1CILi8EEENS1_ILi1EEEEEENS1_ILi2EEES2_EEENS0_IJNS0_IJS3_NS1_ILi0EEEEEEiNS1_ILi1024EEEEEEEEC2ERKS6_RKSA_,@function
        .size           $_ZN7cutlass13device_kernelIN5flash19enable_sm80_to_sm89INS1_16FlashAttnBwdSm80INS1_25CollectiveMainloopBwdSm80ILi2ELi2EN4cute5tupleIJNS5_1CILi128EEES8_NS7_ILi64EEEEEENS_10bfloat16_tEfNS_4arch4Sm80ELb0ELb1ELb1ELb1ELb0ELb0ELb0ELb0ELi2ELi4ELi4ELi4ELb0EEENS1_24CollectiveEpilogueBwdGQAISA_fSD_Li256ELb1ELb0EEENS1_19SingleTileSchedulerILb1ELb0ELb0ELi128EEEEEEEEEvNT_6ParamsE$_ZN4cute5tupleIJNS0_IJNS0_IJNS_1CILi8EEENS1_ILi1EEEEEENS1_ILi2EEES2_EEENS0_IJNS0_IJS3_NS1_ILi0EEEEEEiNS1_ILi1024EEEEEEEEC2ERKS6_RKSA_,($_ZN7cutlass13device_kernelIN5flash19enable_sm80_to_sm89INS1_16FlashAttnBwdSm80INS1_25CollectiveMainloopBwdSm80ILi2ELi2EN4cute5tupleIJNS5_1CILi128EEES8_NS7_ILi64EEEEEENS_10bfloat16_tEfNS_4arch4Sm80ELb0ELb1ELb1ELb1ELb0ELb0ELb0ELb0ELi2ELi4ELi4ELi4ELb0EEENS1_24CollectiveEpilogueBwdGQAISA_fSD_Li256ELb1ELb0EEENS1_19SingleTileSchedulerILb1ELb0ELb0ELi128EEEEEEEEEvNT_6ParamsE$_ZN4cute5tupleIJNS0_IJNS0_IJNS_1CILi8EEENS1_ILi1EEEEEENS1_ILi4EEES3_EEENS0_IJNS0_IJS3_NS1_ILi0EEEEEElS7_EEEEEC2ERKS6_RKS9_ - $_ZN7cutlass13device_kernelIN5flash19enable_sm80_to_sm89INS1_16FlashAttnBwdSm80INS1_25CollectiveMainloopBwdSm80ILi2ELi2EN4cute5tupleIJNS5_1CILi128EEES8_NS7_ILi64EEEEEENS_10bfloat16_tEfNS_4arch4Sm80ELb0ELb1ELb1ELb1ELb0ELb0ELb0ELb0ELi2ELi4ELi4ELi4ELb0EEENS1_24CollectiveEpilogueBwdGQAISA_fSD_Li256ELb1ELb0EEENS1_19SingleTileSchedulerILb1ELb0ELb0ELi128EEEEEEEEEvNT_6ParamsE$_ZN4cute5tupleIJNS0_IJNS0_IJNS_1CILi8EEENS1_ILi1EEEEEENS1_ILi2EEES2_EEENS0_IJNS0_IJS3_NS1_ILi0EEEEEEiNS1_ILi1024EEEEEEEEC2ERKS6_RKSA_)
$_ZN7cutlass13device_kernelIN5flash19enable_sm80_to_sm89INS1_16FlashAttnBwdSm80INS1_25CollectiveMainloopBwdSm80ILi2ELi2EN4cute5tupleIJNS5_1CILi128EEES8_NS7_ILi64EEEEEENS_10bfloat16_tEfNS_4arch4Sm80ELb0ELb1ELb1ELb1ELb0ELb0ELb0ELb0ELi2ELi4ELi4ELi4ELb0EEENS1_24CollectiveEpilogueBwdGQAISA_fSD_Li256ELb1ELb0EEENS1_19SingleTileSchedulerILb1ELb0ELb0ELi128EEEEEEEEEvNT_6ParamsE$_ZN4cute5tupleIJNS0_IJNS0_IJNS_1CILi8EEENS1_ILi1EEEEEENS1_ILi2EEES2_EEENS0_IJNS0_IJS3_NS1_ILi0EEEEEEiNS1_ILi1024EEEEEEEEC2ERKS6_RKSA_:
[----:B------:R-:W-:Y:S02]  /*a830*/  MOV R8, 0xa850 ;  /* 0x0000a85000087802 */ /* 0x000fe40000000f00 */
[----:B------:R-:W-:Y:S05]  /*a840*/  CALL.REL.NOINC `($_ZN7cutlass13device_kernelIN5flash19enable_sm80_to_sm89INS1_16FlashAttnBwdSm80INS1_25CollectiveMainloopBwdSm80ILi2ELi2EN4cute5tupleIJNS5_1CILi128EEES8_NS7_ILi64EEEEEENS_10bfloat16_tEfNS_4arch4Sm80ELb0ELb1ELb1ELb1ELb0ELb0ELb0ELb0ELi2ELi4ELi4ELi4ELb0EEENS1_24CollectiveEpilogueBwdGQAISA_fSD_Li256ELb1ELb0EEENS1_19SingleTileSchedulerILb1ELb0ELb0ELi128EEEEEEEEEvNT_6ParamsE$_ZN4cute3eso3ESOILb1ELb0EJNS_5tupleIJNS2_IJNS_1CILi8EEENS3_ILi1EEEEEENS3_ILi2EEES4_EEENS2_IJNS2_IJS5_NS3_ILi0EEEEEEiNS3_ILi1024EEEEEEEEC2ERKS8_RKSC_) ;  /* 0xffffdc5000007944 */ /* 0x000fea0003c3ffff */
[----:B-1----:R-:W-:Y:S02]  /*a850*/  MOV R2, R4 ;  /* 0x0000000400027202 */ /* 0x002fe40000000f00 */
[----:B------:R-:W-:-:S04]  /*a860*/  MOV R3, 0x0 ;  /* 0x0000000000037802 */ /* 0x000fc80000000f00 */
[----:B------:R-:W-:Y:S05]  /*a870*/  RET.REL.NODEC R2 `(_ZN7cutlass13device_kernelIN5flash19enable_sm80_to_sm89INS1_16FlashAttnBwdSm80INS1_25CollectiveMainloopBwdSm80ILi2ELi2EN4cute5tupleIJNS5_1CILi128EEES8_NS7_ILi64EEEEEENS_10bfloat16_tEfNS_4arch4Sm80ELb0ELb1ELb1ELb1ELb0ELb0ELb0ELb0ELi2ELi4ELi4ELi4ELb0EEENS1_24CollectiveEpilogueBwdGQAISA_fSD_Li256ELb1ELb0EEENS1_19SingleTileSchedulerILb1ELb0ELb0ELi128EEEEEEEEEvNT_6ParamsE) ;  /* 0xffff578002007950 */ /* 0x000fea0003c3ffff */
        .type           $_ZN7cutlass13device_kernelIN5flash19enable_sm80_to_sm89INS1_16FlashAttnBwdSm80INS1_25CollectiveMainloopBwdSm80ILi2ELi2EN4cute5tupleIJNS5_1CILi128EEES8_NS7_ILi64EEEEEENS_10bfloat16_tEfNS_4arch4Sm80ELb0ELb1ELb1ELb1ELb0ELb0ELb0ELb0ELi2ELi4ELi4ELi4ELb0EEENS1_24CollectiveEpilogueBwdGQAISA_fSD_Li256ELb1ELb0EEENS1_19SingleTileSchedulerILb1ELb0ELb0ELi128EEEEEEEEEvNT_6ParamsE$_ZN4cute5tupleIJNS0_IJNS0_IJNS_1CILi8EEENS1_ILi1EEEEEENS1_ILi4EEES3_EEENS0_IJNS0_IJS3_NS1_ILi0EEEEEElS7_EEEEEC2ERKS6_RKS9_,@function
        .size           $_ZN7cutlass13device_kernelIN5flash19enable_sm80_to_sm89INS1_16FlashAttnBwdSm80INS1_25CollectiveMainloopBwdSm80ILi2ELi2EN4cute5tupleIJNS5_1CILi128EEES8_NS7_ILi64EEEEEENS_10bfloat16_tEfNS_4arch4Sm80ELb0ELb1ELb1ELb1ELb0ELb0ELb0ELb0ELi2ELi4ELi4ELi4ELb0EEENS1_24CollectiveEpilogueBwdGQAISA_fSD_Li256ELb1ELb0EEENS1_19SingleTileSchedulerILb1ELb0ELb0ELi128EEEEEEEEEvNT_6ParamsE$_ZN4cute5tupleIJNS0_IJNS0_IJNS_1CILi8EEENS1_ILi1EEEEEENS1_ILi4EEES3_EEENS0_IJNS0_IJS3_NS1_ILi0EEEEEElS7_EEEEEC2ERKS6_RKS9_,($_ZN7cutlass13device_kernelIN5flash19enable_sm80_to_sm89INS1_16FlashAttnBwdSm80INS1_25CollectiveMainloopBwdSm80ILi2ELi2EN4cute5tupleIJNS5_1CILi128EEES8_NS7_ILi64EEEEEENS_10bfloat16_tEfNS_4arch4Sm80ELb0ELb1ELb1ELb1ELb0ELb0ELb0ELb0ELi2ELi4ELi4ELi4ELb0EEENS1_24CollectiveEpilogueBwdGQAISA_fSD_Li256ELb1ELb0EEENS1_19SingleTileSchedulerILb1ELb0ELb0ELi128EEEEEEEEEvNT_6ParamsE$_ZN4cute5tupleIJNS0_IJNS_1CILi16EEENS1_ILi2EEES3_S3_NS1_ILi4EEES3_EEENS0_IJNS1_ILi1EEEiiiNS1_ILi144EEENS1_ILi512EEEEEEEEC2ERKS5_RKS9_ - $_ZN7cutlass13device_kernelIN5flash19enable_sm80_to_sm89INS1_16FlashAttnBwdSm80INS1_25CollectiveMainloopBwdSm80ILi2ELi2EN4cute5tupleIJNS5_1CILi128EEES8_NS7_ILi64EEEEEENS_10bfloat16_tEfNS_4arch4Sm80ELb0ELb1ELb1ELb1ELb0ELb0ELb0ELb0ELi2ELi4ELi4ELi4ELb0EEENS1_24CollectiveEpilogueBwdGQAISA_fSD_Li256ELb1ELb0EEENS1_19SingleTileSchedulerILb1ELb0ELb0ELi128EEEEEEEEEvNT_6ParamsE$_ZN4cute5tupleIJNS0_IJNS0_IJNS_1CILi8EEENS1_ILi1EEEEEENS1_ILi4EEES3_EEENS0_IJNS0_IJS3_NS1_ILi0EEEEEElS7_EEEEEC2ERKS6_RKS9_)
$_ZN7cutlass13device_kernelIN5flash19enable_sm80_to_sm89INS1_16FlashAttnBwdSm80INS1_25CollectiveMainloopBwdSm80ILi2ELi2EN4cute5tupleIJNS5_1CILi128EEES8_NS7_ILi64EEEEEENS_10bfloat16_tEfNS_4arch4Sm80ELb0ELb1ELb1ELb1ELb0ELb0ELb0ELb0ELi2ELi4ELi4ELi4ELb0EEENS1_24CollectiveEpilogueBwdGQAISA_fSD_Li256ELb1ELb0EEENS1_19SingleTileSchedulerILb1ELb0ELb0ELi128EEEEEEEEEvNT_6ParamsE$_ZN4cute5tupleIJNS0_IJNS0_IJNS_1CILi8EEENS1_ILi1EEEEEENS1_ILi4EEES3_EEENS0_IJNS0_IJS3_NS1_ILi0EEEEEElS7_EEEEEC2ERKS6_RKS9_:
[----:B------:R-:W-:Y:S02]  /*a880*/  MOV R6, 0xa8a0 ;  /* 0x0000a8a000067802 */ /* 0x000fe40000000f00 */
[----:B------:R-:W-:Y:S05]  /*a890*/  CALL.REL.NOINC `($_ZN7cutlass13device_kernelIN5flash19enable_sm80_to_sm89INS1_16FlashAttnBwdSm80INS1_25CollectiveMainloopBwdSm80ILi2ELi2EN4cute5tupleIJNS5_1CILi128EEES8_NS7_ILi64EEEEEENS_10bfloat16_tEfNS_4arch4Sm80ELb0ELb1ELb1ELb1ELb0ELb0ELb0ELb0ELi2ELi4ELi4ELi4ELb0EEENS1_24CollectiveEpilogueBwdGQAISA_fSD_Li256ELb1ELb0EEENS1_19SingleTileSchedulerILb1ELb0ELb0ELi128EEEEEEEEEvNT_6ParamsE$_ZN4cute3eso3ESOILb1ELb0EJNS_5tupleIJNS2_IJNS_1CILi8EEENS3_ILi1EEEEEENS3_ILi4EEES5_EEENS2_IJNS2_IJS5_NS3_ILi0EEEEEElS9_EEEEEC2ERKS8_RKSB_) ;  /* 0xffffdc4000007944 */ /* 0x000fea0003c3ffff */
[----:B------:R-:W-:-:S04]  /*a8a0*/  MOV R5, 0x0 ;  /* 0x0000000000057802 */ /* 0x000fc80000000f00 */
[----:B------:R-:W-:Y:S05]  /*a8b0*/  RET.REL.NODEC R4 `(_ZN7cutlass13device_kernelIN5flash19enable_sm80_to_sm89INS1_16FlashAttnBwdSm80INS1_25CollectiveMainloopBwdSm80ILi2ELi2EN4cute5tupleIJNS5_1CILi128EEES8_NS7_ILi64EEEEEENS_10bfloat16_tEfNS_4arch4Sm80ELb0ELb1ELb1ELb1ELb0ELb0ELb0ELb0ELi2ELi4ELi4ELi4ELb0EEENS1_24CollectiveEpilogueBwdGQAISA_fSD_Li256ELb1ELb0EEENS1_19SingleTileSchedulerILb1ELb0ELb0ELi128EEEEEEEEEvNT_6ParamsE) ;  /* 0xffff574004007950 */ /* 0x000fea0003c3ffff */
        .type           $_ZN7cutlass13device_kernelIN5flash19enable_sm80_to_sm89INS1_16FlashAttnBwdSm80INS1_25CollectiveMainloopBwdSm80ILi2ELi2EN4cute5tupleIJNS5_1CILi128EEES8_NS7_ILi64EEEEEENS_10bfloat16_tEfNS_4arch4Sm80ELb0ELb1ELb1ELb1ELb0ELb0ELb0ELb0ELi2ELi4ELi4ELi4ELb0EEENS1_24CollectiveEpilogueBwdGQAISA_fSD_Li256ELb1ELb0EEENS1_19SingleTileSchedulerILb1ELb0ELb0ELi128EEEEEEEEEvNT_6ParamsE$_ZN4cute5tupleIJNS0_IJNS_1CILi16EEENS1_ILi2EEES3_S3_NS1_ILi4EEES3_EEENS0_IJNS1_ILi1EEEiiiNS1_ILi144EEENS1_ILi512EEEEEEEEC2ERKS5_RKS9_,@function
        .size           $_ZN7cutlass13device_kernelIN5flash19enable_sm80_to_sm89INS1_16FlashAttnBwdSm80INS1_25CollectiveMainloopBwdSm80ILi2ELi2EN4cute5tupleIJNS5_1CILi128EEES8_NS7_ILi64EEEEEENS_10bfloat16_tEfNS_4arch4Sm80ELb0ELb1ELb1ELb1ELb0ELb0ELb0ELb0ELi2ELi4ELi4ELi4ELb0EEENS1_24CollectiveEpilogueBwdGQAISA_fSD_Li256ELb1ELb0EEENS1_19SingleTileSchedulerILb1ELb0ELb0ELi128EEEEEEEEEvNT_6ParamsE$_ZN4cute5tupleIJNS0_IJNS_1CILi16EEENS1_ILi2EEES3_S3_NS1_ILi4EEES3_EEENS0_IJNS1_ILi1EEEiiiNS1_ILi144EEENS1_ILi512EEEEEEEEC2ERKS5_RKS9_,($_ZN7cutlass13device_kernelIN5flash19enable_sm80_to_sm89INS1_16FlashAttnBwdSm80INS1_25CollectiveMainloopBwdSm80ILi2ELi2EN4cute5tupleIJNS5_1CILi128EEES8_NS7_ILi64EEEEEENS_10bfloat16_tEfNS_4arch4Sm80ELb0ELb1ELb1ELb1ELb0ELb0ELb0ELb0ELi2ELi4ELi4ELi4ELb0EEENS1_24CollectiveEpilogueBwdGQAISA_fSD_Li256ELb1ELb0EEENS1_19SingleTileSchedulerILb1ELb0ELb0ELi128EEEEEEEEEvNT_6ParamsE$_ZN4cute5tupleIJNS0_IJNS_1CILi1EEENS0_IJS2_NS1_ILi2EEES3_EEEEEENS0_IJNS1_ILi0EEENS0_IJS2_NS1_ILi256EEEiEEEEEEEEC2ERKS5_RKS9_ - $_ZN7cutlass13device_kernelIN5flash19enable_sm80_to_sm89INS1_16FlashAttnBwdSm80INS1_25CollectiveMainloopBwdSm80ILi2ELi2EN4cute5tupleIJNS5_1CILi128EEES8_NS7_ILi64EEEEEENS_10bfloat16_tEfNS_4arch4Sm80ELb0ELb1ELb1ELb1ELb0ELb0ELb0ELb0ELi2ELi4ELi4ELi4ELb0EEENS1_24CollectiveEpilogueBwdGQAISA_fSD_Li256ELb1ELb0EEENS1_19SingleTileSchedulerILb1ELb0ELb0ELi128EEEEEEEEEvNT_6ParamsE$_ZN4cute5tupleIJNS0_IJNS_1CILi16EEENS1_ILi2EEES3_S3_NS1_ILi4EEES3_EEENS0_IJNS1_ILi1EEEiiiNS1_ILi144EEENS1_ILi512EEEEEEEEC2ERKS5_RKS9_)
$_ZN7cutlass13device_kernelIN5flash19enable_sm80_to_sm89INS1_16FlashAttnBwdSm80INS1_25CollectiveMainloopBwdSm80ILi2ELi2EN4cute5tupleIJNS5_1CILi128EEES8_NS7_ILi64EEEEEENS_10bfloat16_tEfNS_4arch4Sm80ELb0ELb1ELb1ELb1ELb0ELb0ELb0ELb0ELi2ELi4ELi4ELi4ELb0EEENS1_24CollectiveEpilogueBwdGQAISA_fSD_Li256ELb1ELb0EEENS1_19SingleTileSchedulerILb1ELb0ELb0ELi128EEEEEEEEEvNT_6ParamsE$_ZN4cute5tupleIJNS0_IJNS_1CILi16EEENS1_ILi2EEES3_S3_NS1_ILi4EEES3_EEENS0_IJNS1_ILi1EEEiiiNS1_ILi144EEENS1_ILi512EEEEEEEEC2ERKS5_RKS9_:
[----:B------:R-:W-:Y:S02]  /*a8c0*/  MOV R8, 0xa8e0 ;  /* 0x0000a8e000087802 */ /* 0x000fe40000000f00 */
[----:B------:R-:W-:Y:S05]  /*a8d0*/  CALL.REL.NOINC `($_ZN7cutlass13device_kernelIN5flash19enable_sm80_to_sm89INS1_16FlashAttnBwdSm80INS1_25CollectiveMainloopBwdSm80ILi2ELi2EN4cute5tupleIJNS5_1CILi128EEES8_NS7_ILi64EEEEEENS_10bfloat16_tEfNS_4arch4Sm80ELb0ELb1ELb1ELb1ELb0ELb0ELb0ELb0ELi2ELi4ELi4ELi4ELb0EEENS1_24CollectiveEpilogueBwdGQAISA_fSD_Li256ELb1ELb0EEENS1_19SingleTileSchedulerILb1ELb0ELb0ELi128EEEEEEEEEvNT_6ParamsE$_ZN4cute3eso3ESOILb1ELb0EJNS_5tupleIJNS_1CILi16EEENS3_ILi2EEES5_S5_NS3_ILi4EEES5_EEENS2_IJNS3_ILi1EEEiiiNS3_ILi144EEENS3_ILi512EEEEEEEEC2ERKS7_RKSB_) ;  /* 0xffffdcb000007944 */ /* 0x000fea0003c3ffff */
[----:B-1----:R-:W-:Y:S02]  /*a8e0*/  MOV R2, R6 ;  /* 0x0000000600027202 */ /* 0x002fe40000000f00 */
[----:B------:R-:W-:-:S04]  /*a8f0*/  MOV R3, 0x0 ;  /* 0x0000000000037802 */ /* 0x000fc80000000f00 */
[----:B------:R-:W-:Y:S05]  /*a900*/  RET.REL.NODEC R2 `(_ZN7cutlass13device_kernelIN5flash19enable_sm80_to_sm89INS1_16FlashAttnBwdSm80INS1_25CollectiveMainloopBwdSm80ILi2ELi2EN4cute5tupleIJNS5_1CILi128EEES8_NS7_ILi64EEEEEENS_10bfloat16_tEfNS_4arch4Sm80ELb0ELb1ELb1ELb1ELb0ELb0ELb0ELb0ELi2ELi4ELi4ELi4ELb0EEENS1_24CollectiveEpilogueBwdGQAISA_fSD_Li256ELb1ELb0EEENS1_19SingleTileSchedulerILb1ELb0ELb0ELi128EEEEEEEEEvNT_6ParamsE) ;  /* 0xffff56f002007950 */ /* 0x000fea0003c3ffff */
        .type           $_ZN7cutlass13device_kernelIN5flash19enable_sm80_to_sm89INS1_16FlashAttnBwdSm80INS1_25CollectiveMainloopBwdSm80ILi2ELi2EN4cute5tupleIJNS5_1CILi128EEES8_NS7_ILi64EEEEEENS_10bfloat16_tEfNS_4arch4Sm80ELb0ELb1ELb1ELb1ELb0ELb0ELb0ELb0ELi2ELi4ELi4ELi4ELb0EEENS1_24CollectiveEpilogueBwdGQAISA_fSD_Li256ELb1ELb0EEENS1_19SingleTileSchedulerILb1ELb0ELb0ELi128EEEEEEEEEvNT_6ParamsE$_ZN4cute5tupleIJNS0_IJNS_1CILi1EEENS0_IJS2_NS1_ILi2EEES3_EEEEEENS0_IJNS1_ILi0EEENS0_IJS2_NS1_ILi256EEEiEEEEEEEEC2ERKS5_RKS9_,@function
        .size           $_ZN7cutlass13device_kernelIN5flash19enable_sm80_to_sm89INS1_16FlashAttnBwdSm80INS1_25CollectiveMainloopBwdSm80ILi2ELi2EN4cute5tupleIJNS5_1CILi128EEES8_NS7_ILi64EEEEEENS_10bfloat16_tEfNS_4arch4Sm80ELb0ELb1ELb1ELb1ELb0ELb0ELb0ELb0ELi2ELi4ELi4ELi4ELb0EEENS1_24CollectiveEpilogueBwdGQAISA_fSD_Li256ELb1ELb0EEENS1_19SingleTileSchedulerILb1ELb0ELb0ELi128EEEEEEEEEvNT_6ParamsE$_ZN4cute5tupleIJNS0_IJNS_1CILi1EEENS0_IJS2_NS1_ILi2EEES3_EEEEEENS0_IJNS1_ILi0EEENS0_IJS2_NS1_ILi256EEEiEEEEEEEEC2ERKS5_RKS9_,($_ZN7cutlass13device_kernelIN5flash19enable_sm80_to_sm89INS1_16FlashAttnBwdSm80INS1_25CollectiveMainloopBwdSm80ILi2ELi2EN4cute5tupleIJNS5_1CILi128EEES8_NS7_ILi64EEEEEENS_10bfloat16_tEfNS_4arch4Sm80ELb0ELb1ELb1ELb1ELb0ELb0ELb0ELb0ELi2ELi4ELi4ELi4ELb0EEENS1_24CollectiveEpilogueBwdGQAISA_fSD_Li256ELb1ELb0EEENS1_19SingleTileSchedulerILb1ELb0ELb0ELi128EEEEEEEEEvNT_6ParamsE$_ZN4cute5tupleIJNS0_IJNS_1CILi1EEENS1_ILi2EEEEEENS0_IJNS1_ILi0EEEiEEEEEC2ERKS4_RKS6_ - $_ZN7cutlass13device_kernelIN5flash19enable_sm80_to_sm89INS1_16FlashAttnBwdSm80INS1_25CollectiveMainloopBwdSm80ILi2ELi2EN4cute5tupleIJNS5_1CILi128EEES8_NS7_ILi64EEEEEENS_10bfloat16_tEfNS_4arch4Sm80ELb0ELb1ELb1ELb1ELb0ELb0ELb0ELb0ELi2ELi4ELi4ELi4ELb0EEENS1_24CollectiveEpilogueBwdGQAISA_fSD_Li256ELb1ELb0EEENS1_19SingleTileSchedulerILb1ELb0ELb0ELi128EEEEEEEEEvNT_6ParamsE$_ZN4cute5tupleIJNS0_IJNS_1CILi1EEENS0_IJS2_NS1_ILi2EEES3_EEEEEENS0_IJNS1_ILi0EEENS0_IJS2_NS1_ILi256EEEiEEEEEEEEC2ERKS5_RKS9_)
$_ZN7cutlass13device_kernelIN5flash19enable_sm80_to_sm89INS1_16FlashAttnBwdSm80INS1_25CollectiveMainloopBwdSm80ILi2ELi2EN4cute5tupleIJNS5_1CILi128EEES8_NS7_ILi64EEEEEENS_10bfloat16_tEfNS_4arch4Sm80ELb0ELb1ELb1ELb1ELb0ELb0ELb0ELb0ELi2ELi4ELi4ELi4ELb0EEENS1_24CollectiveEpilogueBwdGQAISA_fSD_Li256ELb1ELb0EEENS1_19SingleTileSchedulerILb1ELb0ELb0ELi128EEEEEEEEEvNT_6ParamsE$_ZN4cute5tupleIJNS0_IJNS_1CILi1EEENS0_IJS2_NS1_ILi2EEES3_EEEEEENS0_IJNS1_ILi0EEENS0_IJS2_NS1_ILi256EEEiEEEEEEEEC2ERKS5_RKS9_:
[----:B------:R-:W-:Y:S02]  /*a910*/  MOV R4, 0xa930 ;  /* 0x0000a93000047802 */ /* 0x000fe40000000f00 */
[----:B------:R-:W-:Y:S05]  /*a920*/  CALL.REL.NOINC `($_ZN7cutlass13device_kernelIN5flash19enable_sm80_to_sm89INS1_16FlashAttnBwdSm80INS1_25CollectiveMainloopBwdSm80ILi2ELi2EN4cute5tupleIJNS5_1CILi128EEES8_NS7_ILi64EEEEEENS_10bfloat16_tEfNS_4arch4Sm80ELb0ELb1ELb1ELb1ELb0ELb0ELb0ELb0ELi2ELi4ELi4ELi4ELb0EEENS1_24CollectiveEpilogueBwdGQAISA_fSD_Li256ELb1ELb0EEENS1_19SingleTileSchedulerILb1ELb0ELb0ELi128EEEEEEEEEvNT_6ParamsE$_ZN4cute3eso3ESOILb1ELb0EJNS_5tupleIJNS_1CILi1EEENS2_IJS4_NS3_ILi2EEES5_EEEEEENS2_IJNS3_ILi0EEENS2_IJS4_NS3_ILi256EEEiEEEEEEEEC2ERKS7_RKSB_) ;  /* 0xffffdcc000007944 */ /* 0x000fea0003c3ffff */
[----:B-1----:R-:W-:Y:S02]  /*a930*/  MOV R2, R6 ;  /* 0x0000000600027202 */ /* 0x002fe40000000f00 */
[----:B------:R-:W-:-:S04]  /*a940*/  MOV R3, 0x0 ;  /* 0x0000000000037802 */ /* 0x000fc80000000f00 */
[----:B------:R-:W-:Y:S05]  /*a950*/  RET.REL.NODEC R2 `(_ZN7cutlass13device_kernelIN5flash19enable_sm80_to_sm89INS1_16FlashAttnBwdSm80INS1_25CollectiveMainloopBwdSm80ILi2ELi2EN4cute5tupleIJNS5_1CILi128EEES8_NS7_ILi64EEEEEENS_10bfloat16_tEfNS_4arch4Sm80ELb0ELb1ELb1ELb1ELb0ELb0ELb0ELb0ELi2ELi4ELi4ELi4ELb0EEENS1_24CollectiveEpilogueBwdGQAISA_fSD_Li256ELb1ELb0EEENS1_19SingleTileSchedulerILb1ELb0ELb0ELi128EEEEEEEEEvNT_6ParamsE) ;  /* 0xffff56a002007950 */ /* 0x000fea0003c3ffff */
        .type           $_ZN7cutlass13device_kernelIN5flash19enable_sm80_to_sm89INS1_16FlashAttnBwdSm80INS1_25CollectiveMainloopBwdSm80ILi2ELi2EN4cute5tupleIJNS5_1CILi128EEES8_NS7_ILi64EEEEEENS_10bfloat16_tEfNS_4arch4Sm80ELb0ELb1ELb1ELb1ELb0ELb0ELb0ELb0ELi2ELi4ELi4ELi4ELb0EEENS1_24CollectiveEpilogueBwdGQAISA_fSD_Li256ELb1ELb0EEENS1_19SingleTileSchedulerILb1ELb0ELb0ELi128EEEEEEEEEvNT_6ParamsE$_ZN4cute5tupleIJNS0_IJNS_1CILi1EEENS1_ILi2EEEEEENS0_IJNS1_ILi0EEEiEEEEEC2ERKS4_RKS6_,@function
        .size           $_ZN7cutlass13device_kernelIN5flash19enable_sm80_to_sm89INS1_16FlashAttnBwdSm80INS1_25CollectiveMainloopBwdSm80ILi2ELi2EN4cute5tupleIJNS5_1CILi128EEES8_NS7_ILi64EEEEEENS_10bfloat16_tEfNS_4arch4Sm80ELb0ELb1ELb1ELb1ELb0ELb0ELb0ELb0ELi2ELi4ELi4ELi4ELb0EEENS1_24CollectiveEpilogueBwdGQAISA_fSD_Li256ELb1ELb0EEENS1_19SingleTileSchedulerILb1ELb0ELb0ELi128EEEEEEEEEvNT_6ParamsE$_ZN4cute5tupleIJNS0_IJNS_1CILi1EEENS1_ILi2EEEEEENS0_IJNS1_ILi0EEEiEEEEEC2ERKS4_RKS6_,($_ZN7cutlass13device_kernelIN5flash19enable_sm80_to_sm89INS1_16FlashAttnBwdSm80INS1_25CollectiveMainloopBwdSm80ILi2ELi2EN4cute5tupleIJNS5_1CILi128EEES8_NS7_ILi64EEEEEENS_10bfloat16_tEfNS_4arch4Sm80ELb0ELb1ELb1ELb1ELb0ELb0ELb0ELb0ELi2ELi4ELi4ELi4ELb0EEENS1_24CollectiveEpilogueBwdGQAISA_fSD_Li256ELb1ELb0EEENS1_19SingleTileSchedulerILb1ELb0ELb0ELi128EEEEEEEEEvNT_6ParamsE$_ZN4cute5tupleIJNS0_IJNS_1CILi1EEENS1_ILi2EEES3_EEENS0_IJS2_NS1_ILi256EEEiEEEEEC2ERKS4_RKS6_ - $_ZN7cutlass13device_kernelIN5flash19enable_sm80_to_sm89INS1_16FlashAttnBwdSm80INS1_25CollectiveMainloopBwdSm80ILi2ELi2EN4cute5tupleIJNS5_1CILi128EEES8_NS7_ILi64EEEEEENS_10bfloat16_tEfNS_4arch4Sm80ELb0ELb1ELb1ELb1ELb0ELb0ELb0ELb0ELi2ELi4ELi4ELi4ELb0EEENS1_24CollectiveEpilogueBwdGQAISA_fSD_Li256ELb1ELb0EEENS1_19SingleTileSchedulerILb1ELb0ELb0ELi128EEEEEEEEEvNT_6ParamsE$_ZN4cute5tupleIJNS0_IJNS_1CILi1EEENS1_ILi2EEEEEENS0_IJNS1_ILi0EEEiEEEEEC2ERKS4_RKS6_)
$_ZN7cutlass13device_kernelIN5flash19enable_sm80_to_sm89INS1_16FlashAttnBwdSm80INS1_25CollectiveMainloopBwdSm80ILi2ELi2EN4cute5tupleIJNS5_1CILi128EEES8_NS7_ILi64EEEEEENS_10bfloat16_tEfNS_4arch4Sm80ELb0ELb1ELb1ELb1ELb0ELb0ELb0ELb0ELi2ELi4ELi4ELi4ELb0EEENS1_24CollectiveEpilogueBwdGQAISA_fSD_Li256ELb1ELb0EEENS1_19SingleTileSchedulerILb1ELb0ELb0ELi128EEEEEEEEEvNT_6ParamsE$_ZN4cute5tupleIJNS0_IJNS_1CILi1EEENS1_ILi2EEEEEENS0_IJNS1_ILi0EEEiEEEEEC2ERKS4_RKS6_:
[----:B------:R-:W-:Y:S02]  /*a960*/  MOV R4, 0xa980 ;  /* 0x0000a98000047802 */ /* 0x000fe40000000f00 */
[----:B------:R-:W-:Y:S05]  /*a970*/  CALL.REL.NOINC `($_ZN7cutlass13device_kernelIN5flash19enable_sm80_to_sm89INS1_16FlashAttnBwdSm80INS1_25CollectiveMainloopBwdSm80ILi2ELi2EN4cute5tupleIJNS5_1CILi128EEES8_NS7_ILi64EEEEEENS_10bfloat16_tEfNS_4arch4Sm80ELb0ELb1ELb1ELb1ELb0ELb0ELb0ELb0ELi2ELi4ELi4ELi4ELb0EEENS1_24CollectiveEpilogueBwdGQAISA_fSD_Li256ELb1ELb0EEENS1_19SingleTileSchedulerILb1ELb0ELb0ELi128EEEEEEEEEvNT_6ParamsE$_ZN4cute3eso3ESOILb1ELb0EJNS_5tupleIJNS_1CILi1EEENS3_ILi2EEEEEENS2_IJNS3_ILi0EEEiEEEEEC2ERKS6_RKS8_) ;  /* 0xffffde4000007944 */ /* 0x000fea0003c3ffff */
[----:B------:R-:W-:-:S04]  /*a980*/  MOV R7, 0x0 ;  /* 0x0000000000077802 */ /* 0x000fc80000000f00 */
[----:B------:R-:W-:Y:S05]  /*a990*/  RET.REL.NODEC R6 `(_ZN7cutlass13device_kernelIN5flash19enable_sm80_to_sm89INS1_16FlashAttnBwdSm80INS1_25CollectiveMainloopBwdSm80ILi2ELi2EN4cute5tupleIJNS5_1CILi128EEES8_NS7_ILi64EEEEEENS_10bfloat16_tEfNS_4arch4Sm80ELb0ELb1ELb1ELb1ELb0ELb0ELb0ELb0ELi2ELi4ELi4ELi4ELb0EEENS1_24CollectiveEpilogueBwdGQAISA_fSD_Li256ELb1ELb0EEENS1_19SingleTileSchedulerILb1ELb0ELb0ELi128EEEEEEEEEvNT_6ParamsE) ;  /* 0xffff566006007950 */ /* 0x000fea0003c3ffff */
        .type           $_ZN7cutlass13device_kernelIN5flash19enable_sm80_to_sm89INS1_16FlashAttnBwdSm80INS1_25CollectiveMainloopBwdSm80ILi2ELi2EN4cute5tupleIJNS5_1CILi128EEES8_NS7_ILi64EEEEEENS_10bfloat16_tEfNS_4arch4Sm80ELb0ELb1ELb1ELb1ELb0ELb0ELb0ELb0ELi2ELi4ELi4ELi4ELb0EEENS1_24CollectiveEpilogueBwdGQAISA_fSD_Li256ELb1ELb0EEENS1_19SingleTileSchedulerILb1ELb0ELb0ELi128EEEEEEEEEvNT_6ParamsE$_ZN4cute5tupleIJNS0_IJNS_1CILi1EEENS1_ILi2EEES3_EEENS0_IJS2_NS1_ILi256EEEiEEEEEC2ERKS4_RKS6_,@function
        .size           $_ZN7cutlass13device_kernelIN5flash19enable_sm80_to_sm89INS1_16FlashAttnBwdSm80INS1_25CollectiveMainloopBwdSm80ILi2ELi2EN4cute5tupleIJNS5_1CILi128EEES8_NS7_ILi64EEEEEENS_10bfloat16_tEfNS_4arch4Sm80ELb0ELb1ELb1ELb1ELb0ELb0ELb0ELb0ELi2ELi4ELi4ELi4ELb0EEENS1_24CollectiveEpilogueBwdGQAISA_fSD_Li256ELb1ELb0EEENS1_19SingleTileSchedulerILb1ELb0ELb0ELi128EEEEEEEEEvNT_6ParamsE$_ZN4cute5tupleIJNS0_IJNS_1CILi1EEENS1_ILi2EEES3_EEENS0_IJS2_NS1_ILi256EEEiEEEEEC2ERKS4_RKS6_,($_ZN7cutlass13device_kernelIN5flash19enable_sm80_to_sm89INS1_16FlashAttnBwdSm80INS1_25CollectiveMainloopBwdSm80ILi2ELi2EN4cute5tupleIJNS5_1CILi128EEES8_NS7_ILi64EEEEEENS_10bfloat16_tEfNS_4arch4Sm80ELb0ELb1ELb1ELb1ELb0ELb0ELb0ELb0ELi2ELi4ELi4ELi4ELb0EEENS1_24CollectiveEpilogueBwdGQAISA_fSD_Li256ELb1ELb0EEENS1_19SingleTileSchedulerILb1ELb0ELb0ELi128EEEEEEEEEvNT_6ParamsE$_ZN4cute5tupleIJNS0_IJNS_1CILi2EEEEEENS0_IJiEEEEEC2ERKS3_RKS4_ - $_ZN7cutlass13device_kernelIN5flash19enable_sm80_to_sm89INS1_16FlashAttnBwdSm80INS1_25CollectiveMainloopBwdSm80ILi2ELi2EN4cute5tupleIJNS5_1CILi128EEES8_NS7_ILi64EEEEEENS_10bfloat16_tEfNS_4arch4Sm80ELb0ELb1ELb1ELb1ELb0ELb0ELb0ELb0ELi2ELi4ELi4ELi4ELb0EEENS1_24CollectiveEpilogueBwdGQAISA_fSD_Li256ELb1ELb0EEENS1_19SingleTileSchedulerILb1ELb0ELb0ELi128EEEEEEEEEvNT_6ParamsE$_ZN4cute5tupleIJNS0_IJNS_1CILi1EEENS1_ILi2EEES3_EEENS0_IJS2_NS1_ILi256EEEiEEEEEC2ERKS4_RKS6_)
$_ZN7cutlass13device_kernelIN5flash19enable_sm80_to_sm89INS1_16FlashAttnBwdSm80INS1_25CollectiveMainloopBwdSm80ILi2ELi2EN4cute5tupleIJNS5_1CILi128EEES8_NS7_ILi64EEEEEENS_10bfloat16_tEfNS_4arch4Sm80ELb0ELb1ELb1ELb1ELb0ELb0ELb0ELb0ELi2ELi4ELi4ELi4ELb0EEENS1_24CollectiveEpilogueBwdGQAISA_fSD_Li256ELb1ELb0EEENS1_19SingleTileSchedulerILb1ELb0ELb0ELi128EEEEEEEEEvNT_6ParamsE$_ZN4cute5tupleIJNS0_IJNS_1CILi1EEENS1_ILi2EEES3_EEENS0_IJS2_NS1_ILi256EEEiEEEEEC2ERKS4_RKS6_:
[----:B------:R-:W-:Y:S02]  /*a9a0*/  MOV R4, 0xa9c0 ;  /* 0x0000a9c000047802 */ /* 0x000fe40000000f00 */
[----:B------:R-:W-:Y:S05]  /*a9b0*/  CALL.REL.NOINC `($_ZN7cutlass13device_kernelIN5flash19enable_sm80_to_sm89INS1_16FlashAttnBwdSm80INS1_25CollectiveMainloopBwdSm80ILi2ELi2EN4cute5tupleIJNS5_1CILi128EEES8_NS7_ILi64EEEEEENS_10bfloat16_tEfNS_4arch4Sm80ELb0ELb1ELb1ELb1ELb0ELb0ELb0ELb0ELi2ELi4ELi4ELi4ELb0EEENS1_24CollectiveEpilogueBwdGQAISA_fSD_Li256ELb1ELb0EEENS1_19SingleTileSchedulerILb1ELb0ELb0ELi128EEEEEEEEEvNT_6ParamsE$_ZN4cute3eso3ESOILb1ELb0EJNS_5tupleIJNS_1CILi1EEENS3_ILi2EEES5_EEENS2_IJS4_NS3_ILi256EEEiEEEEEC2ERKS6_RKS8_) ;  /* 0xffffde4000007944 */ /* 0x000fea0003c3ffff */
[----:B-1----:R-:W-:Y:S02]  /*a9c0*/  MOV R2, R6 ;  /* 0x0000000600027202 */ /* 0x002fe40000000f00 */
[----:B------:R-:W-:-:S04]  /*a9d0*/  MOV R3, 0x0 ;  /* 0x0000000000037802 */ /* 0x000fc80000000f00 */
[----:B------:R-:W-:Y:S05]  /*a9e0*/  RET.REL.NODEC R2 `(_ZN7cutlass13device_kernelIN5flash19enable_sm80_to_sm89INS1_16FlashAttnBwdSm80INS1_25CollectiveMainloopBwdSm80ILi2ELi2EN4cute5tupleIJNS5_1CILi128EEES8_NS7_ILi64EEEEEENS_10bfloat16_tEfNS_4arch4Sm80ELb0ELb1ELb1ELb1ELb0ELb0ELb0ELb0ELi2ELi4ELi4ELi4ELb0EEENS1_24CollectiveEpilogueBwdGQAISA_fSD_Li256ELb1ELb0EEENS1_19SingleTileSchedulerILb1ELb0ELb0ELi128EEEEEEEEEvNT_6ParamsE) ;  /* 0xffff561002007950 */ /* 0x000fea0003c3ffff */
        .type           $_ZN7cutlass13device_kernelIN5flash19enable_sm80_to_sm89INS1_16FlashAttnBwdSm80INS1_25CollectiveMainloopBwdSm80ILi2ELi2EN4cute5tupleIJNS5_1CILi128EEES8_NS7_ILi64EEEEEENS_10bfloat16_tEfNS_4arch4Sm80ELb0ELb1ELb1ELb1ELb0ELb0ELb0ELb0ELi2ELi4ELi4ELi4ELb0EEENS1_24CollectiveEpilogueBwdGQAISA_fSD_Li256ELb1ELb0EEENS1_19SingleTileSchedulerILb1ELb0ELb0ELi128EEEEEEEEEvNT_6ParamsE$_ZN4cute5tupleIJNS0_IJNS_1CILi2EEEEEENS0_IJiEEEEEC2ERKS3_RKS4_,@function
        .size           $_ZN7cutlass13device_kernelIN5flash19enable_sm80_to_sm89INS1_16FlashAttnBwdSm80INS1_25CollectiveMainloopBwdSm80ILi2ELi2EN4cute5tupleIJNS5_1CILi128EEES8_NS7_ILi64EEEEEENS_10bfloat16_tEfNS_4arch4Sm80ELb0ELb1ELb1ELb1ELb0ELb0ELb0ELb0ELi2ELi4ELi4ELi4ELb0EEENS1_24CollectiveEpilogueBwdGQAISA_fSD_Li256ELb1ELb0EEENS1_19SingleTileSchedulerILb1ELb0ELb0ELi128EEEEEEEEEvNT_6ParamsE$_ZN4cute5tupleIJNS0_IJNS_1CILi2EEEEEENS0_IJiEEEEEC2ERKS3_RKS4_,($_ZN7cutlass13device_kernelIN5flash19enable_sm80_to_sm89INS1_16FlashAttnBwdSm80INS1_25CollectiveMainloopBwdSm80ILi2ELi2EN4cute5tupleIJNS5_1CILi128EEES8_NS7_ILi64EEEEEENS_10bfloat16_tEfNS_4arch4Sm80ELb0ELb1ELb1ELb1ELb0ELb0ELb0ELb0ELi2ELi4ELi4ELi4ELb0EEENS1_24CollectiveEpilogueBwdGQAISA_fSD_Li256ELb1ELb0EEENS1_19SingleTileSchedulerILb1ELb0ELb0ELi128EEEEEEEEEvNT_6ParamsE$_ZN4cute5tupleIJNS0_IJNS_1CILi2EEES2_EEENS0_IJNS1_ILi1EEEiEEEEEC2ERKS3_RKS5_ - $_ZN7cutlass13device_kernelIN5flash19enable_sm80_to_sm89INS1_16FlashAttnBwdSm80INS1_25CollectiveMainloopBwdSm80ILi2ELi2EN4cute5tupleIJNS5_1CILi128EEES8_NS7_ILi64EEEEEENS_10bfloat16_tEfNS_4arch4Sm80ELb0ELb1ELb1ELb1ELb0ELb0ELb0ELb0ELi2ELi4ELi4ELi4ELb0EEENS1_24CollectiveEpilogueBwdGQAISA_fSD_Li256ELb1ELb0EEENS1_19SingleTileSchedulerILb1ELb0ELb0ELi128EEEEEEEEEvNT_6ParamsE$_ZN4cute5tupleIJNS0_IJNS_1CILi2EEEEEENS0_IJiEEEEEC2ERKS3_RKS4_)
$_ZN7cutlass13device_kernelIN5flash19enable_sm80_to_sm89INS1_16FlashAttnBwdSm80INS1_25CollectiveMainloopBwdSm80ILi2ELi2EN4cute5tupleIJNS5_1CILi128EEES8_NS7_ILi64EEEEEENS_10bfloat16_tEfNS_4arch4Sm80ELb0ELb1ELb1ELb1ELb0ELb0ELb0ELb0ELi2ELi4ELi4ELi4ELb0EEENS1_24CollectiveEpilogueBwdGQAISA_fSD_Li256ELb1ELb0EEENS1_19SingleTileSchedulerILb1ELb0ELb0ELi128EEEEEEEEEvNT_6ParamsE$_ZN4cute5tupleIJNS0_IJNS_1CILi2EEEEEENS0_IJiEEEEEC2ERKS3_RKS4_:
[----:B------:R-:W-:Y:S02]  /*a9f0*/  MOV R6, 0xaa10 ;  /* 0x0000aa1000067802 */ /* 0x000fe40000000f00 */
[----:B------:R-:W-:Y:S05]  /*aa00*/  CALL.REL.NOINC `($_ZN7cutlass13device_kernelIN5flash19enable_sm80_to_sm89INS1_16FlashAttnBwdSm80INS1_25CollectiveMainloopBwdSm80ILi2ELi2EN4cute5tupleIJNS5_1CILi128EEES8_NS7_ILi64EEEEEENS_10bfloat16_tEfNS_4arch4Sm80ELb0ELb1ELb1ELb1ELb0ELb0ELb0ELb0ELi2ELi4ELi4ELi4ELb0EEENS1_24CollectiveEpilogueBwdGQAISA_fSD_Li256ELb1ELb0EEENS1_19SingleTileSchedulerILb1ELb0ELb0ELi128EEEEEEEEEvNT_6ParamsE$_ZN4cute3eso3ESOILb1ELb0EJNS_5tupleIJNS_1CILi2EEEEEENS2_IJiEEEEEC2ERKS5_RKS6_) ;  /* 0xffffde3000007944 */ /* 0x000fea0003c3ffff */
[----:B------:R-:W-:-:S04]  /*aa10*/  MOV R5, 0x0 ;  /* 0x0000000000057802 */ /* 0x000fc80000000f00 */
[----:B------:R-:W-:Y:S05]  /*aa20*/  RET.REL.NODEC R4 `(_ZN7cutlass13device_kernelIN5flash19enable_sm80_to_sm89INS1_16FlashAttnBwdSm80INS1_25CollectiveMainloopBwdSm80ILi2ELi2EN4cute5tupleIJNS5_1CILi128EEES8_NS7_ILi64EEEEEENS_10bfloat16_tEfNS_4arch4Sm80ELb0ELb1ELb1ELb1ELb0ELb0ELb0ELb0ELi2ELi4ELi4ELi4ELb0EEENS1_24CollectiveEpilogueBwdGQAISA_fSD_Li256ELb1ELb0EEENS1_19SingleTileSchedulerILb1ELb0ELb0ELi128EEEEEEEEEvNT_6ParamsE) ;  /* 0xffff55d004007950 */ /* 0x000fea0003c3ffff */
        .type           $_ZN7cutlass13device_kernelIN5flash19enable_sm80_to_sm89INS1_16FlashAttnBwdSm80INS1_25CollectiveMainloopBwdSm80ILi2ELi2EN4cute5tupleIJNS5_1CILi128EEES8_NS7_ILi64EEEEEENS_10bfloat16_tEfNS_4arch4Sm80ELb0ELb1ELb1ELb1ELb0ELb0ELb0ELb0ELi2ELi4ELi4ELi4ELb0EEENS1_24CollectiveEpilogueBwdGQAISA_fSD_Li256ELb1ELb0EEENS1_19SingleTileSchedulerILb1ELb0ELb0ELi128EEEEEEEEEvNT_6ParamsE$_ZN4cute5tupleIJNS0_IJNS_1CILi2EEES2_EEENS0_IJNS1_ILi1EEEiEEEEEC2ERKS3_RKS5_,@function
        .size           $_ZN7cutlass13device_kernelIN5flash19enable_sm80_to_sm89INS1_16FlashAttnBwdSm80INS1_25CollectiveMainloopBwdSm80ILi2ELi2EN4cute5tupleIJNS5_1CILi128EEES8_NS7_ILi64EEEEEENS_10bfloat16_tEfNS_4arch4Sm80ELb0ELb1ELb1ELb1ELb0ELb0ELb0ELb0ELi2ELi4ELi4ELi4ELb0EEENS1_24CollectiveEpilogueBwdGQAISA_fSD_Li256ELb1ELb0EEENS1_19SingleTileSchedulerILb1ELb0ELb0ELi128EEEEEEEEEvNT_6ParamsE$_ZN4cute5tupleIJNS0_IJNS_1CILi2EEES2_EEENS0_IJNS1_ILi1EEEiEEEEEC2ERKS3_RKS5_,($_ZN7cutlass13device_kernelIN5flash19enable_sm80_to_sm89INS1_16FlashAttnBwdSm80INS1_25CollectiveMainloopBwdSm80ILi2ELi2EN4cute5tupleIJNS5_1CILi128EEES8_NS7_ILi64EEEEEENS_10bfloat16_tEfNS_4arch4Sm80ELb0ELb1ELb1ELb1ELb0ELb0ELb0ELb0ELi2ELi4ELi4ELi4ELb0EEENS1_24CollectiveEpilogueBwdGQAISA_fSD_Li256ELb1ELb0EEENS1_19SingleTileSchedulerILb1ELb0ELb0ELi128EEEEEEEEEvNT_6ParamsE$_ZN4cute5tupleIJNS0_IJNS_1CILi2EEES2_EEENS0_IJiNS1_ILi4096EEEEEEEEC2ERKS3_RKS5_ - $_ZN7cutlass13device_kernelIN5flash19enable_sm80_to_sm89INS1_16FlashAttnBwdSm80INS1_25CollectiveMainloopBwdSm80ILi2ELi2EN4cute5tupleIJNS5_1CILi128EEES8_NS7_ILi64EEEEEENS_10bfloat16_tEfNS_4arch4Sm80ELb0ELb1ELb1ELb1ELb0ELb0ELb0ELb0ELi2ELi4ELi4ELi4ELb0EEENS1_24CollectiveEpilogueBwdGQAISA_fSD_Li256ELb1ELb0EEENS1_19SingleTileSchedulerILb1ELb0ELb0ELi128EEEEEEEEEvNT_6ParamsE$_ZN4cute5tupleIJNS0_IJNS_1CILi2EEES2_EEENS0_IJNS1_ILi1EEEiEEEEEC2ERKS3_RKS5_)
$_ZN7cutlass13device_kernelIN5flash19enable_sm80_to_sm89INS1_16FlashAttnBwdSm80INS1_25CollectiveMainloopBwdSm80ILi2ELi2EN4cute5tupleIJNS5_1CILi128EEES8_NS7_ILi64EEEEEENS_10bfloat16_tEfNS_4arch4Sm80ELb0ELb1ELb1ELb1ELb0ELb0ELb0ELb0ELi2ELi4ELi4ELi4ELb0EEENS1_24CollectiveEpilogueBwdGQAISA_fSD_Li256ELb1ELb0EEENS1_19SingleTileSchedulerILb1ELb0ELb0ELi128EEEEEEEEEvNT_6ParamsE$_ZN4cute5tupleIJNS0_IJNS_1CILi2EEES2_EEENS0_IJNS1_ILi1EEEiEEEEEC2ERKS3_RKS5_:
[----:B------:R-:W-:Y:S02]  /*aa30*/  MOV R4, 0xaa50 ;  /* 0x0000aa5000047802 */ /* 0x000fe40000000f00 */
[----:B------:R-:W-:Y:S05]  /*aa40*/  CALL.REL.NOINC `($_ZN7cutlass13device_kernelIN5flash19enable_sm80_to_sm89INS1_16FlashAttnBwdSm80INS1_25CollectiveMainloopBwdSm80ILi2ELi2EN4cute5tupleIJNS5_1CILi128EEES8_NS7_ILi64EEEEEENS_10bfloat16_tEfNS_4arch4Sm80ELb0ELb1ELb1ELb1ELb0ELb0ELb0ELb0ELi2ELi4ELi4ELi4ELb0EEENS1_24CollectiveEpilogueBwdGQAISA_fSD_Li256ELb1ELb0EEENS1_19SingleTileSchedulerILb1ELb0ELb0ELi128EEEEEEEEEvNT_6ParamsE$_ZN4cute3eso3ESOILb1ELb0EJNS_5tupleIJNS_1CILi2EEES4_EEENS2_IJNS3_ILi1EEEiEEEEEC2ERKS5_RKS7_) ;  /* 0xffffdec000007944 */ /* 0x000fea0003c3ffff */
[----:B-1----:R-:W-:Y:S02]  /*aa50*/  MOV R2, R6 ;  /* 0x0000000600027202 */ /* 0x002fe40000000f00 */
[----:B------:R-:W-:-:S04]  /*aa60*/  MOV R3, 0x0 ;  /* 0x0000000000037802 */ /* 0x000fc80000000f00 */
[----:B------:R-:W-:Y:S05]  /*aa70*/  RET.REL.NODEC R2 `(_ZN7cutlass13device_kernelIN5flash19enable_sm80_to_sm89INS1_16FlashAttnBwdSm80INS1_25CollectiveMainloopBwdSm80ILi2ELi2EN4cute5tupleIJNS5_1CILi128EEES8_NS7_ILi64EEEEEENS_10bfloat16_tEfNS_4arch4Sm80ELb0ELb1ELb1ELb1ELb0ELb0ELb0ELb0ELi2ELi4ELi4ELi4ELb0EEENS1_24CollectiveEpilogueBwdGQAISA_fSD_Li256ELb1ELb0EEENS1_19SingleTileSchedulerILb1ELb0ELb0ELi128EEEEEEEEEvNT_6ParamsE) ;  /* 0xffff558002007950 */ /* 0x000fea0003c3ffff */
        .type           $_ZN7cutlass13device_kernelIN5flash19enable_sm80_to_sm89INS1_16FlashAttnBwdSm80INS1_25CollectiveMainloopBwdSm80ILi2ELi2EN4cute5tupleIJNS5_1CILi128EEES8_NS7_ILi64EEEEEENS_10bfloat16_tEfNS_4arch4Sm80ELb0ELb1ELb1ELb1ELb0ELb0ELb0ELb0ELi2ELi4ELi4ELi4ELb0EEENS1_24CollectiveEpilogueBwdGQAISA_fSD_Li256ELb1ELb0EEENS1_19SingleTileSchedulerILb1ELb0ELb0ELi128EEEEEEEEEvNT_6ParamsE$_ZN4cute5tupleIJNS0_IJNS_1CILi2EEES2_EEENS0_IJiNS1_ILi4096EEEEEEEEC2ERKS3_RKS5_,@function
        .size           $_ZN7cutlass13device_kernelIN5flash19enable_sm80_to_sm89INS1_16FlashAttnBwdSm80INS1_25CollectiveMainloopBwdSm80ILi2ELi2EN4cute5tupleIJNS5_1CILi128EEES8_NS7_ILi64EEEEEENS_10bfloat16_tEfNS_4arch4Sm80ELb0ELb1ELb1ELb1ELb0ELb0ELb0ELb0ELi2ELi4ELi4ELi4ELb0EEENS1_24CollectiveEpilogueBwdGQAISA_fSD_Li256ELb1ELb0EEENS1_19SingleTileSchedulerILb1ELb0ELb0ELi128EEEEEEEEEvNT_6ParamsE$_ZN4cute5tupleIJNS0_IJNS_1CILi2EEES2_EEENS0_IJiNS1_ILi4096EEEEEEEEC2ERKS3_RKS5_,($_ZN7cutlass13device_kernelIN5flash19enable_sm80_to_sm89INS1_16FlashAttnBwdSm80INS1_25CollectiveMainloopBwdSm80ILi2ELi2EN4cute5tupleIJNS5_1CILi128EEES8_NS7_ILi64EEEEEENS_10bfloat16_tEfNS_4arch4Sm80ELb0ELb1ELb1ELb1ELb0ELb0ELb0ELb0ELi2ELi4ELi4ELi4ELb0EEENS1_24CollectiveEpilogueBwdGQAISA_fSD_Li256ELb1ELb0EEENS1_19SingleTileSchedulerILb1ELb0ELb0ELi128EEEEEEEEEvNT_6ParamsE$_ZN4cute5tupleIJNS0_IJNS_1CILi2EEES2_EEENS0_IJiNS1_ILi512EEEEEEEEC2ERKS3_RKS5_ - $_ZN7cutlass13device_kernelIN5flash19enable_sm80_to_sm89INS1_16FlashAttnBwdSm80INS1_25CollectiveMainloopBwdSm80ILi2ELi2EN4cute5tupleIJNS5_1CILi128EEES8_NS7_ILi64EEEEEENS_10bfloat16_tEfNS_4arch4Sm80ELb0ELb1ELb1ELb1ELb0ELb0ELb0ELb0ELi2ELi4ELi4ELi4ELb0EEENS1_24CollectiveEpilogueBwdGQAISA_fSD_Li256ELb1ELb0EEENS1_19SingleTileSchedulerILb1ELb0ELb0ELi128EEEEEEEEEvNT_6ParamsE$_ZN4cute5tupleIJNS0_IJNS_1CILi2EEES2_EEENS0_IJiNS1_ILi4096EEEEEEEEC2ERKS3_RKS5_)
$_ZN7cutlass13device_kernelIN5flash19enable_sm80_to_sm89INS1_16FlashAttnBwdSm80INS1_25CollectiveMainloopBwdSm80ILi2ELi2EN4cute5tupleIJNS5_1CILi128EEES8_NS7_ILi64EEEEEENS_10bfloat16_tEfNS_4arch4Sm80ELb0ELb1ELb1ELb1ELb0ELb0ELb0ELb0ELi2ELi4ELi4ELi4ELb0EEENS1_24CollectiveEpilogueBwdGQAISA_fSD_Li256ELb1ELb0EEENS1_19SingleTileSchedulerILb1ELb0ELb0ELi128EEEEEEEEEvNT_6ParamsE$_ZN4cute5tupleIJNS0_IJNS_1CILi2EEES2_EEENS0_IJiNS1_ILi4096EEEEEEEEC2ERKS3_RKS5_:
[----:B------:R-:W-:Y:S02]  /*aa80*/  MOV R4, 0xaaa0 ;  /* 0x0000aaa000047802 */ /* 0x000fe40000000f00 */
[----:B------:R-:W-:Y:S05]  /*aa90*/  CALL.REL.NOINC `($_ZN7cutlass13device_kernelIN5flash19enable_sm80_to_sm89INS1_16FlashAttnBwdSm80INS1_25CollectiveMainloopBwdSm80ILi2ELi2EN4cute5tupleIJNS5_1CILi128EEES8_NS7_ILi64EEEEEENS_10bfloat16_tEfNS_4arch4Sm80ELb0ELb1ELb1ELb1ELb0ELb0ELb0ELb0ELi2ELi4ELi4ELi4ELb0EEENS1_24CollectiveEpilogueBwdGQAISA_fSD_Li256ELb1ELb0EEENS1_19SingleTileSchedulerILb1ELb0ELb0ELi128EEEEEEEEEvNT_6ParamsE$_ZN4cute3eso3ESOILb1ELb0EJNS_5tupleIJNS_1CILi2EEES4_EEENS2_IJiNS3_ILi4096EEEEEEEEC2ERKS5_RKS7_) ;  /* 0xffffdeb000007944 */ /* 0x000fea0003c3ffff */
[----:B-1----:R-:W-:Y:S02]  /*aaa0*/  MOV R2, R6 ;  /* 0x0000000600027202 */ /* 0x002fe40000000f00 */
[----:B------:R-:W-:-:S04]  /*aab0*/  MOV R3, 0x0 ;  /* 0x0000000000037802 */ /* 0x000fc80000000f00 */
[----:B------:R-:W-:Y:S05]  /*aac0*/  RET.REL.NODEC R2 `(_ZN7cutlass13device_kernelIN5flash19enable_sm80_to_sm89INS1_16FlashAttnBwdSm80INS1_25CollectiveMainloopBwdSm80ILi2ELi2EN4cute5tupleIJNS5_1CILi128EEES8_NS7_ILi64EEEEEENS_10bfloat16_tEfNS_4arch4Sm80ELb0ELb1ELb1ELb1ELb0ELb0ELb0ELb0ELi2ELi4ELi4ELi4ELb0EEENS1_24CollectiveEpilogueBwdGQAISA_fSD_Li256ELb1ELb0EEENS1_19SingleTileSchedulerILb1ELb0ELb0ELi128EEEEEEEEEvNT_6ParamsE) ;  /* 0xffff553002007950 */ /* 0x000fea0003c3ffff */
        .type           $_ZN7cutlass13device_kernelIN5flash19enable_sm80_to_sm89INS1_16FlashAttnBwdSm80INS1_25CollectiveMainloopBwdSm80ILi2ELi2EN4cute5tupleIJNS5_1CILi128EEES8_NS7_ILi64EEEEEENS_10bfloat16_tEfNS_4arch4Sm80ELb0ELb1ELb1ELb1ELb0ELb0ELb0ELb0ELi2ELi4ELi4ELi4ELb0EEENS1_24CollectiveEpilogueBwdGQAISA_fSD_Li256ELb1ELb0EEENS1_19SingleTileSchedulerILb1ELb0ELb0ELi128EEEEEEEEEvNT_6ParamsE$_ZN4cute5tupleIJNS0_IJNS_1CILi2EEES2_EEENS0_IJiNS1_ILi512EEEEEEEEC2ERKS3_RKS5_,@function
        .size           $_ZN7cutlass13device_kernelIN5flash19enable_sm80_to_sm89INS1_16FlashAttnBwdSm80INS1_25CollectiveMainloopBwdSm80ILi2ELi2EN4cute5tupleIJNS5_1CILi128EEES8_NS7_ILi64EEEEEENS_10bfloat16_tEfNS_4arch4Sm80ELb0ELb1ELb1ELb1ELb0ELb0ELb0ELb0ELi2ELi4ELi4ELi4ELb0EEENS1_24CollectiveEpilogueBwdGQAISA_fSD_Li256ELb1ELb0EEENS1_19SingleTileSchedulerILb1ELb0ELb0ELi128EEEEEEEEEvNT_6ParamsE$_ZN4cute5tupleIJNS0_IJNS_1CILi2EEES2_EEENS0_IJiNS1_ILi512EEEEEEEEC2ERKS3_RKS5_,($_ZN7cutlass13device_kernelIN5flash19enable_sm80_to_sm89INS1_16FlashAttnBwdSm80INS1_25CollectiveMainloopBwdSm80ILi2ELi2EN4cute5tupleIJNS5_1CILi128EEES8_NS7_ILi64EEEEEENS_10bfloat16_tEfNS_4arch4Sm80ELb0ELb1ELb1ELb1ELb0ELb0ELb0ELb0ELi2ELi4ELi4ELi4ELb0EEENS1_24CollectiveEpilogueBwdGQAISA_fSD_Li256ELb1ELb0EEENS1_19SingleTileSchedulerILb1ELb0ELb0ELi128EEEEEEEEEvNT_6ParamsE$_ZN4cute5tupleIJNS0_IJNS_1CILi2EEES2_EEENS0_IJiiEEEEEC2ERKS3_RKS4_ - $_ZN7cutlass13device_kernelIN5flash19enable_sm80_to_sm89INS1_16FlashAttnBwdSm80INS1_25CollectiveMainloopBwdSm80ILi2ELi2EN4cute5tupleIJNS5_1CILi128EEES8_NS7_ILi64EEEEEENS_10bfloat16_tEfNS_4arch4Sm80ELb0ELb1ELb1ELb1ELb0ELb0ELb0ELb0ELi2ELi4ELi4ELi4ELb0EEENS1_24CollectiveEpilogueBwdGQAISA_fSD_Li256ELb1ELb0EEENS1_19SingleTileSchedulerILb1ELb0ELb0ELi128EEEEEEEEEvNT_6ParamsE$_ZN4cute5tupleIJNS0_IJNS_1CILi2EEES2_EEENS0_IJiNS1_ILi512EEEEEEEEC2ERKS3_RKS5_)
$_ZN7cutlass13device_kernelIN5flash19enable_sm80_to_sm89INS1_16FlashAttnBwdSm80INS1_25CollectiveMainloopBwdSm80ILi2ELi2EN4cute5tupleIJNS5_1CILi128EEES8_NS7_ILi64EEEEEENS_10bfloat16_tEfNS_4arch4Sm80ELb0ELb1ELb1ELb1ELb0ELb0ELb0ELb0ELi2ELi4ELi4ELi4ELb0EEENS1_24CollectiveEpilogueBwdGQAISA_fSD_Li256ELb1ELb0EEENS1_19SingleTileSchedulerILb1ELb0ELb0ELi128EEEEEEEEEvNT_6ParamsE$_ZN4cute5tupleIJNS0_IJNS_1CILi2EEES2_EEENS0_IJiNS1_ILi512EEEEEEEEC2ERKS3_RKS5_:
[----:B------:R-:W-:Y:S02]  /*aad0*/  MOV R4, 0xaaf0 ;  /* 0x0000aaf000047802 */ /* 0x000fe40000000f00 */
[----:B------:R-:W-:Y:S05]  /*aae0*/  CALL.REL.NOINC `($_ZN7cutlass13device_kernelIN5flash19enable_sm80_to_sm89INS1_16FlashAttnBwdSm80INS1_25CollectiveMainloopBwdSm80ILi2ELi2EN4cute5tupleIJNS5_1CILi128EEES8_NS7_ILi64EEEEEENS_10bfloat16_tEfNS_4arch4Sm80ELb0ELb1ELb1ELb1ELb0ELb0ELb0ELb0ELi2ELi4ELi4ELi4ELb0EEENS1_24CollectiveEpilogueBwdGQAISA_fSD_Li256ELb1ELb0EEENS1_19SingleTileSchedulerILb1ELb0ELb0ELi128EEEEEEEEEvNT_6ParamsE$_ZN4cute3eso3ESOILb1ELb0EJNS_5tupleIJNS_1CILi2EEES4_EEENS2_IJiNS3_ILi512EEEEEEEEC2ERKS5_RKS7_) ;  /* 0xffffdea000007944 */ /* 0x000fea0003c3ffff */
[----:B-1----:R-:W-:Y:S02]  /*aaf0*/  MOV R2, R6 ;  /* 0x0000000600027202 */ /* 0x002fe40000000f00 */
[----:B------:R-:W-:-:S04]  /*ab00*/  MOV R3, 0x0 ;  /* 0x0000000000037802 */ /* 0x000fc80000000f00 */
[----:B------:R-:W-:Y:S05]  /*ab10*/  RET.REL.NODEC R2 `(_ZN7cutlass13device_kernelIN5flash19enable_sm80_to_sm89INS1_16FlashAttnBwdSm80INS1_25CollectiveMainloopBwdSm80ILi2ELi2EN4cute5tupleIJNS5_1CILi128EEES8_NS7_ILi64EEEEEENS_10bfloat16_tEfNS_4arch4Sm80ELb0ELb1ELb1ELb1ELb0ELb0ELb0ELb0ELi2ELi4ELi4ELi4ELb0EEENS1_24CollectiveEpilogueBwdGQAISA_fSD_Li256ELb1ELb0EEENS1_19SingleTileSchedulerILb1ELb0ELb0ELi128EEEEEEEEEvNT_6ParamsE) ;  /* 0xffff54e002007950 */ /* 0x000fea0003c3ffff */
        .type           $_ZN7cutlass13device_kernelIN5flash19enable_sm80_to_sm89INS1_16FlashAttnBwdSm80INS1_25CollectiveMainloopBwdSm80ILi2ELi2EN4cute5tupleIJNS5_1CILi128EEES8_NS7_ILi64EEEEEENS_10bfloat16_tEfNS_4arch4Sm80ELb0ELb1ELb1ELb1ELb0ELb0ELb0ELb0ELi2ELi4ELi4ELi4ELb0EEENS1_24CollectiveEpilogueBwdGQAISA_fSD_Li256ELb1ELb0EEENS1_19SingleTileSchedulerILb1ELb0ELb0ELi128EEEEEEEEEvNT_6ParamsE$_ZN4cute5tupleIJNS0_IJNS_1CILi2EEES2_EEENS0_IJiiEEEEEC2ERKS3_RKS4_,@function
        .size           $_ZN7cutlass13device_kernelIN5flash19enable_sm80_to_sm89INS1_16FlashAttnBwdSm80INS1_25CollectiveMainloopBwdSm80ILi2ELi2EN4cute5tupleIJNS5_1CILi128EEES8_NS7_ILi64EEEEEENS_10bfloat16_tEfNS_4arch4Sm80ELb0ELb1ELb1ELb1ELb0ELb0ELb0ELb0ELi2ELi4ELi4ELi4ELb0EEENS1_24CollectiveEpilogueBwdGQAISA_fSD_Li256ELb1ELb0EEENS1_19SingleTileSchedulerILb1ELb0ELb0ELi128EEEEEEEEEvNT_6ParamsE$_ZN4cute5tupleIJNS0_IJNS_1CILi2EEES2_EEENS0_IJiiEEEEEC2ERKS3_RKS4_,($_ZN7cutlass13device_kernelIN5flash19enable_sm80_to_sm89INS1_16FlashAttnBwdSm80INS1_25CollectiveMainloopBwdSm80ILi2ELi2EN4cute5tupleIJNS5_1CILi128EEES8_NS7_ILi64EEEEEENS_10bfloat16_tEfNS_4arch4Sm80ELb0ELb1ELb1ELb1ELb0ELb0ELb0ELb0ELi2ELi4ELi4ELi4ELb0EEENS1_24CollectiveEpilogueBwdGQAISA_fSD_Li256ELb1ELb0EEENS1_19SingleTileSchedulerILb1ELb0ELb0ELi128EEEEEEEEEvNT_6ParamsE$_ZN4cute5tupleIJNS0_IJNS_1CILi2EEES2_S2_EEENS0_IJNS1_ILi1EEENS1_ILi512EEEiEEEEEC2ERKS3_RKS6_ - $_ZN7cutlass13device_kernelIN5flash19enable_sm80_to_sm89INS1_16FlashAttnBwdSm80INS1_25CollectiveMainloopBwdSm80ILi2ELi2EN4cute5tupleIJNS5_1CILi128EEES8_NS7_ILi64EEEEEENS_10bfloat16_tEfNS_4arch4Sm80ELb0ELb1ELb1ELb1ELb0ELb0ELb0ELb0ELi2ELi4ELi4ELi4ELb0EEENS1_24CollectiveEpilogueBwdGQAISA_fSD_Li256ELb1ELb0EEENS1_19SingleTileSchedulerILb1ELb0ELb0ELi128EEEEEEEEEvNT_6ParamsE$_ZN4cute5tupleIJNS0_IJNS_1CILi2EEES2_EEENS0_IJiiEEEEEC2ERKS3_RKS4_)
$_ZN7cutlass13device_kernelIN5flash19enable_sm80_to_sm89INS1_16FlashAttnBwdSm80INS1_25CollectiveMainloopBwdSm80ILi2ELi2EN4cute5tupleIJNS5_1CILi128EEES8_NS7_ILi64EEEEEENS_10bfloat16_tEfNS_4arch4Sm80ELb0ELb1ELb1ELb1ELb0ELb0ELb0ELb0ELi2ELi4ELi4ELi4ELb0EEENS1_24CollectiveEpilogueBwdGQAISA_fSD_Li256ELb1ELb0EEENS1_19SingleTileSchedulerILb1ELb0ELb0ELi128EEEEEEEEEvNT_6ParamsE$_ZN4cute5tupleIJNS0_IJNS_1CILi2EEES2_EEENS0_IJiiEEEEEC2ERKS3_RKS4_:
[----:B------:R-:W-:Y:S02]  /*ab20*/  MOV R4, 0xab40 ;  /* 0x0000ab4000047802 */ /* 0x000fe40000000f00 */
[----:B------:R-:W-:Y:S05]  /*ab30*/  CALL.REL.NOINC `($_ZN7cutlass13device_kernelIN5flash19enable_sm80_to_sm89INS1_16FlashAttnBwdSm80INS1_25CollectiveMainloopBwdSm80ILi2ELi2EN4cute5tupleIJNS5_1CILi128EEES8_NS7_ILi64EEEEEENS_10bfloat16_tEfNS_4arch4Sm80ELb0ELb1ELb1ELb1ELb0ELb0ELb0ELb0ELi2ELi4ELi4ELi4ELb0EEENS1_24CollectiveEpilogueBwdGQAISA_fSD_Li256ELb1ELb0EEENS1_19SingleTileSchedulerILb1ELb0ELb0ELi128EEEEEEEEEvNT_6ParamsE$_ZN4cute3eso3ESOILb1ELb0EJNS_5tupleIJNS_1CILi2EEES4_EEENS2_IJiiEEEEEC2ERKS5_RKS6_) ;  /* 0xffffde9000007944 */ /* 0x000fea0003c3ffff */
[----:B-1----:R-:W-:Y:S02]  /*ab40*/  MOV R2, R6 ;  /* 0x0000000600027202 */ /* 0x002fe40000000f00 */
[----:B------:R-:W-:-:S04]  /*ab50*/  MOV R3, 0x0 ;  /* 0x0000000000037802 */ /* 0x000fc80000000f00 */
[----:B------:R-:W-:Y:S05]  /*ab60*/  RET.REL.NODEC R2 `(_ZN7cutlass13device_kernelIN5flash19enable_sm80_to_sm89INS1_16FlashAttnBwdSm80INS1_25CollectiveMainloopBwdSm80ILi2ELi2EN4cute5tupleIJNS5_1CILi128EEES8_NS7_ILi64EEEEEENS_10bfloat16_tEfNS_4arch4Sm80ELb0ELb1ELb1ELb1ELb0ELb0ELb0ELb0ELi2ELi4ELi4ELi4ELb0EEENS1_24CollectiveEpilogueBwdGQAISA_fSD_Li256ELb1ELb0EEENS1_19SingleTileSchedulerILb1ELb0ELb0ELi128EEEEEEEEEvNT_6ParamsE) ;  /* 0xffff549002007950 */ /* 0x000fea0003c3ffff */
        .type           $_ZN7cutlass13device_kernelIN5flash19enable_sm80_to_sm89INS1_16FlashAttnBwdSm80INS1_25CollectiveMainloopBwdSm80ILi2ELi2EN4cute5tupleIJNS5_1CILi128EEES8_NS7_ILi64EEEEEENS_10bfloat16_tEfNS_4arch4Sm80ELb0ELb1ELb1ELb1ELb0ELb0ELb0ELb0ELi2ELi4ELi4ELi4ELb0EEENS1_24CollectiveEpilogueBwdGQAISA_fSD_Li256ELb1ELb0EEENS1_19SingleTileSchedulerILb1ELb0ELb0ELi128EEEEEEEEEvNT_6ParamsE$_ZN4cute5tupleIJNS0_IJNS_1CILi2EEES2_S2_EEENS0_IJNS1_ILi1EEENS1_ILi512EEEiEEEEEC2ERKS3_RKS6_,@function
        .size           $_ZN7cutlass13device_kernelIN5flash19enable_sm80_to_sm89INS1_16FlashAttnBwdSm80INS1_25CollectiveMainloopBwdSm80ILi2ELi2EN4cute5tupleIJNS5_1CILi128EEES8_NS7_ILi64EEEEEENS_10bfloat16_tEfNS_4arch4Sm80ELb0ELb1ELb1ELb1ELb0ELb0ELb0ELb0ELi2ELi4ELi4ELi4ELb0EEENS1_24CollectiveEpilogueBwdGQAISA_fSD_Li256ELb1ELb0EEENS1_19SingleTileSchedulerILb1ELb0ELb0ELi128EEEEEEEEEvNT_6ParamsE$_ZN4cute5tupleIJNS0_IJNS_1CILi2EEES2_S2_EEENS0_IJNS1_ILi1EEENS1_ILi512EEEiEEEEEC2ERKS3_RKS6_,($_ZN7cutlass13device_kernelIN5flash19enable_sm80_to_sm89INS1_16FlashAttnBwdSm80INS1_25CollectiveMainloopBwdSm80ILi2ELi2EN4cute5tupleIJNS5_1CILi128EEES8_NS7_ILi64EEEEEENS_10bfloat16_tEfNS_4arch4Sm80ELb0ELb1ELb1ELb1ELb0ELb0ELb0ELb0ELi2ELi4ELi4ELi4ELb0EEENS1_24CollectiveEpilogueBwdGQAISA_fSD_Li256ELb1ELb0EEENS1_19SingleTileSchedulerILb1ELb0ELb0ELi128EEEEEEEEEvNT_6ParamsE$_ZN4cute5tupleIJNS0_IJNS_1CILi8EEENS0_IJNS1_ILi2EEES3_S3_EEENS1_ILi1EEES4_S5_EEENS0_IJS5_NS0_IJS2_iiEEENS1_ILi64EEENS0_IJiNS1_ILi144EEENS1_ILi288EEEEEENS1_ILi512EEEEEEEEC2ERKS6_RKSD_ - $_ZN7cutlass13device_kernelIN5flash19enable_sm80_to_sm89INS1_16FlashAttnBwdSm80INS1_25CollectiveMainloopBwdSm80ILi2ELi2EN4cute5tupleIJNS5_1CILi128EEES8_NS7_ILi64EEEEEENS_10bfloat16_tEfNS_4arch4Sm80ELb0ELb1ELb1ELb1ELb0ELb0ELb0ELb0ELi2ELi4ELi4ELi4ELb0EEENS1_24CollectiveEpilogueBwdGQAISA_fSD_Li256ELb1ELb0EEENS1_19SingleTileSchedulerILb1ELb0ELb0ELi128EEEEEEEEEvNT_6ParamsE$_ZN4cute5tupleIJNS0_IJNS_1CILi2EEES2_S2_EEENS0_IJNS1_ILi1EEENS1_ILi512EEEiEEEEEC2ERKS3_RKS6_)
$_ZN7cutlass13device_kernelIN5flash19enable_sm80_to_sm89INS1_16FlashAttnBwdSm80INS1_25CollectiveMainloopBwdSm80ILi2ELi2EN4cute5tupleIJNS5_1CILi128EEES8_NS7_ILi64EEEEEENS_10bfloat16_tEfNS_4arch4Sm80ELb0ELb1ELb1ELb1ELb0ELb0ELb0ELb0ELi2ELi4ELi4ELi4ELb0EEENS1_24CollectiveEpilogueBwdGQAISA_fSD_Li256ELb1ELb0EEENS1_19SingleTileSchedulerILb1ELb0ELb0ELi128EEEEEEEEEvNT_6ParamsE$_ZN4cute5tupleIJNS0_IJNS_1CILi2EEES2_S2_EEENS0_IJNS1_ILi1EEENS1_ILi512EEEiEEEEEC2ERKS3_RKS6_:
[----:B------:R-:W-:Y:S02]  /*ab70*/  MOV R4, 0xab90 ;  /* 0x0000ab9000047802 */ /* 0x000fe40000000f00 */
[----:B------:R-:W-:Y:S05]  /*ab80*/  CALL.REL.NOINC `($_ZN7cutlass13device_kernelIN5flash19enable_sm80_to_sm89INS1_16FlashAttnBwdSm80INS1_25CollectiveMainloopBwdSm80ILi2ELi2EN4cute5tupleIJNS5_1CILi128EEES8_NS7_ILi64EEEEEENS_10bfloat16_tEfNS_4arch4Sm80ELb0ELb1ELb1ELb1ELb0ELb0ELb0ELb0ELi2ELi4ELi4ELi4ELb0EEENS1_24CollectiveEpilogueBwdGQAISA_fSD_Li256ELb1ELb0EEENS1_19SingleTileSchedulerILb1ELb0ELb0ELi128EEEEEEEEEvNT_6ParamsE$_ZN4cute3eso3ESOILb1ELb0EJNS_5tupleIJNS_1CILi2EEES4_S4_EEENS2_IJNS3_ILi1EEENS3_ILi512EEEiEEEEEC2ERKS5_RKS8_) ;  /* 0xffffdef000007944 */ /* 0x000fea0003c3ffff */
[----:B-1----:R-:W-:Y:S02]  /*ab90*/  MOV R2, R6 ;  /* 0x0000000600027202 */ /* 0x002fe40000000f00 */
[----:B------:R-:W-:-:S04]  /*aba0*/  MOV R3, 0x0 ;  /* 0x0000000000037802 */ /* 0x000fc80000000f00 */
[----:B------:R-:W-:Y:S05]  /*abb0*/  RET.REL.NODEC R2 `(_ZN7cutlass13device_kernelIN5flash19enable_sm80_to_sm89INS1_16FlashAttnBwdSm80INS1_25CollectiveMainloopBwdSm80ILi2ELi2EN4cute5tupleIJNS5_1CILi128EEES8_NS7_ILi64EEEEEENS_10bfloat16_tEfNS_4arch4Sm80ELb0ELb1ELb1ELb1ELb0ELb0ELb0ELb0ELi2ELi4ELi4ELi4ELb0EEENS1_24CollectiveEpilogueBwdGQAISA_fSD_Li256ELb1ELb0EEENS1_19SingleTileSchedulerILb1ELb0ELb0ELi128EEEEEEEEEvNT_6ParamsE) ;  /* 0xffff544002007950 */ /* 0x000fea0003c3ffff */
        .type           $_ZN7cutlass13device_kernelIN5flash19enable_sm80_to_sm89INS1_16FlashAttnBwdSm80INS1_25CollectiveMainloopBwdSm80ILi2ELi2EN4cute5tupleIJNS5_1CILi128EEES8_NS7_ILi64EEEEEENS_10bfloat16_tEfNS_4arch4Sm80ELb0ELb1ELb1ELb1ELb0ELb0ELb0ELb0ELi2ELi4ELi4ELi4ELb0EEENS1_24CollectiveEpilogueBwdGQAISA_fSD_Li256ELb1ELb0EEENS1_19SingleTileSchedulerILb1ELb0ELb0ELi128EEEEEEEEEvNT_6ParamsE$_ZN4cute5tupleIJNS0_IJNS_1CILi8EEENS0_IJNS1_ILi2EEES3_S3_EEENS1_ILi1EEES4_S5_EEENS0_IJS5_NS0_IJS2_iiEEENS1_ILi64EEENS0_IJiNS1_ILi144EEENS1_ILi288EEEEEENS1_ILi512EEEEEEEEC2ERKS6_RKSD_,@function
        .size           $_ZN7cutlass13device_kernelIN5flash19enable_sm80_to_sm89INS1_16FlashAttnBwdSm80INS1_25CollectiveMainloopBwdSm80ILi2ELi2EN4cute5tupleIJNS5_1CILi128EEES8_NS7_ILi64EEEEEENS_10bfloat16_tEfNS_4arch4Sm80ELb0ELb1ELb1ELb1ELb0ELb0ELb0ELb0ELi2ELi4ELi4ELi4ELb0EEENS1_24CollectiveEpilogueBwdGQAISA_fSD_Li256ELb1ELb0EEENS1_19SingleTileSchedulerILb1ELb0ELb0ELi128EEEEEEEEEvNT_6ParamsE$_ZN4cute5tupleIJNS0_IJNS_1CILi8EEENS0_IJNS1_ILi2EEES3_S3_EEENS1_ILi1EEES4_S5_EEENS0_IJS5_NS0_IJS2_iiEEENS1_ILi64EEENS0_IJiNS1_ILi144EEENS1_ILi288EEEEEENS1_ILi512EEEEEEEEC2ERKS6_RKSD_,($_ZN7cutlass13device_kernelIN5flash19enable_sm80_to_sm89INS1_16FlashAttnBwdSm80INS1_25CollectiveMainloopBwdSm80ILi2ELi2EN4cute5tupleIJNS5_1CILi128EEES8_NS7_ILi64EEEEEENS_10bfloat16_tEfNS_4arch4Sm80ELb0ELb1ELb1ELb1ELb0ELb0ELb0ELb0ELi2ELi4ELi4ELi4ELb0EEENS1_24CollectiveEpilogueBwdGQAISA_fSD_Li256ELb1ELb0EEENS1_19SingleTileSchedulerILb1ELb0ELb0ELi128EEEEEEEEEvNT_6ParamsE$_ZN4cute5tupleIJNS0_IJNS_1CILi8EEENS0_IJNS1_ILi2EEES3_S3_EEENS1_ILi1EEES4_S5_EEENS0_IJS5_NS0_IJiiiEEENS1_ILi64EEENS0_IJNS1_ILi72EEENS1_ILi144EEENS1_ILi288EEEEEENS1_ILi512EEEEEEEEC2ERKS6_RKSE_ - $_ZN7cutlass13device_kernelIN5flash19enable_sm80_to_sm89INS1_16FlashAttnBwdSm80INS1_25CollectiveMainloopBwdSm80ILi2ELi2EN4cute5tupleIJNS5_1CILi128EEES8_NS7_ILi64EEEEEENS_10bfloat16_tEfNS_4arch4Sm80ELb0ELb1ELb1ELb1ELb0ELb0ELb0ELb0ELi2ELi4ELi4ELi4ELb0EEENS1_24CollectiveEpilogueBwdGQAISA_fSD_Li256ELb1ELb0EEENS1_19SingleTileSchedulerILb1ELb0ELb0ELi128EEEEEEEEEvNT_6ParamsE$_ZN4cute5tupleIJNS0_IJNS_1CILi8EEENS0_IJNS1_ILi2EEES3_S3_EEENS1_ILi1EEES4_S5_EEENS0_IJS5_NS0_IJS2_iiEEENS1_ILi64EEENS0_IJiNS1_ILi144EEENS1_ILi288EEEEEENS1_ILi512EEEEEEEEC2ERKS6_RKSD_)
$_ZN7cutlass13device_kernelIN5flash19enable_sm80_to_sm89INS1_16FlashAttnBwdSm80INS1_25CollectiveMainloopBwdSm80ILi2ELi2EN4cute5tupleIJNS5_1CILi128EEES8_NS7_ILi64EEEEEENS_10bfloat16_tEfNS_4arch4Sm80ELb0ELb1ELb1ELb1ELb0ELb0ELb0ELb0ELi2ELi4ELi4ELi4ELb0EEENS1_24CollectiveEpilogueBwdGQAISA_fSD_Li256ELb1ELb0EEENS1_19SingleTileSchedulerILb1ELb0ELb0ELi128EEEEEEEEEvNT_6ParamsE$_ZN4cute5tupleIJNS0_IJNS_1CILi8EEENS0_IJNS1_ILi2EEES3_S3_EEENS1_ILi1EEES4_S5_EEENS0_IJS5_NS0_IJS2_iiEEENS1_ILi64EEENS0_IJiNS1_ILi144EEENS1_ILi288EEEEEENS1_ILi512EEEEEEEEC2ERKS6_RKSD_:
[----:B------:R-:W-:Y:S02]  /*abc0*/  MOV R8, 0xabe0 ;  /* 0x0000abe000087802 */ /* 0x000fe40000000f00 */
[----:B------:R-:W-:Y:S05]  /*abd0*/  CALL.REL.NOINC `($_ZN7cutlass13device_kernelIN5flash19enable_sm80_to_sm89INS1_16FlashAttnBwdSm80INS1_25CollectiveMainloopBwdSm80ILi2ELi2EN4cute5tupleIJNS5_1CILi128EEES8_NS7_ILi64EEEEEENS_10bfloat16_tEfNS_4arch4Sm80ELb0ELb1ELb1ELb1ELb0ELb0ELb0ELb0ELi2ELi4ELi4ELi4ELb0EEENS1_24CollectiveEpilogueBwdGQAISA_fSD_Li256ELb1ELb0EEENS1_19SingleTileSchedulerILb1ELb0ELb0ELi128EEEEEEEEEvNT_6ParamsE$_ZN4cute3eso3ESOILb1ELb0EJNS_5tupleIJNS_1CILi8EEENS2_IJNS3_ILi2EEES5_S5_EEENS3_ILi1EEES6_S7_EEENS2_IJS7_NS2_IJS4_iiEEENS3_ILi64EEENS2_IJiNS3_ILi144EEENS3_ILi288EEEEEENS3_ILi512EEEEEEEEC2ERKS8_RKSF_) ;  /* 0xffffdee000007944 */ /* 0x000fea0003c3ffff */
[----:B-1----:R-:W-:Y:S02]  /*abe0*/  MOV R2, R6 ;  /* 0x0000000600027202 */ /* 0x002fe40000000f00 */
[----:B------:R-:W-:-:S04]  /*abf0*/  MOV R3, 0x0 ;  /* 0x0000000000037802 */ /* 0x000fc80000000f00 */
[----:B------:R-:W-:Y:S05]  /*ac00*/  RET.REL.NODEC R2 `(_ZN7cutlass13device_kernelIN5flash19enable_sm80_to_sm89INS1_16FlashAttnBwdSm80INS1_25CollectiveMainloopBwdSm80ILi2ELi2EN4cute5tupleIJNS5_1CILi128EEES8_NS7_ILi64EEEEEENS_10bfloat16_tEfNS_4arch4Sm80ELb0ELb1ELb1ELb1ELb0ELb0ELb0ELb0ELi2ELi4ELi4ELi4ELb0EEENS1_24CollectiveEpilogueBwdGQAISA_fSD_Li256ELb1ELb0EEENS1_19SingleTileSchedulerILb1ELb0ELb0ELi128EEEEEEEEEvNT_6ParamsE) ;  /* 0xffff53f002007950 */ /* 0x000fea0003c3ffff */
        .type           $_ZN7cutlass13device_kernelIN5flash19enable_sm80_to_sm89INS1_16FlashAttnBwdSm80INS1_25CollectiveMainloopBwdSm80ILi2ELi2EN4cute5tupleIJNS5_1CILi128EEES8_NS7_ILi64EEEEEENS_10bfloat16_tEfNS_4arch4Sm80ELb0ELb1ELb1ELb1ELb0ELb0ELb0ELb0ELi2ELi4ELi4ELi4ELb0EEENS1_24CollectiveEpilogueBwdGQAISA_fSD_Li256ELb1ELb0EEENS1_19SingleTileSchedulerILb1ELb0ELb0ELi128EEEEEEEEEvNT_6ParamsE$_ZN4cute5tupleIJNS0_IJNS_1CILi8EEENS0_IJNS1_ILi2EEES3_S3_EEENS1_ILi1EEES4_S5_EEENS0_IJS5_NS0_IJiiiEEENS1_ILi64EEENS0_IJNS1_ILi72EEENS1_ILi144EEENS1_ILi288EEEEEENS1_ILi512EEEEEEEEC2ERKS6_RKSE_,@function
        .size           $_ZN7cutlass13device_kernelIN5flash19enable_sm80_to_sm89INS1_16FlashAttnBwdSm80INS1_25CollectiveMainloopBwdSm80ILi2ELi2EN4cute5tupleIJNS5_1CILi128EEES8_NS7_ILi64EEEEEENS_10bfloat16_tEfNS_4arch4Sm80ELb0ELb1ELb1ELb1ELb0ELb0ELb0ELb0ELi2ELi4ELi4ELi4ELb0EEENS1_24CollectiveEpilogueBwdGQAISA_fSD_Li256ELb1ELb0EEENS1_19SingleTileSchedulerILb1ELb0ELb0ELi128EEEEEEEEEvNT_6ParamsE$_ZN4cute5tupleIJNS0_IJNS_1CILi8EEENS0_IJNS1_ILi2EEES3_S3_EEENS1_ILi1EEES4_S5_EEENS0_IJS5_NS0_IJiiiEEENS1_ILi64EEENS0_IJNS1_ILi72EEENS1_ILi144EEENS1_ILi288EEEEEENS1_ILi512EEEEEEEEC2ERKS6_RKSE_,($_ZN7cutlass13device_kernelIN5flash19enable_sm80_to_sm89INS1_16FlashAttnBwdSm80INS1_25CollectiveMainloopBwdSm80ILi2ELi2EN4cute5tupleIJNS5_1CILi128EEES8_NS7_ILi64EEEEEENS_10bfloat16_tEfNS_4arch4Sm80ELb0ELb1ELb1ELb1ELb0ELb0ELb0ELb0ELi2ELi4ELi4ELi4ELb0EEENS1_24CollectiveEpilogueBwdGQAISA_fSD_Li256ELb1ELb0EEENS1_19SingleTileSchedulerILb1ELb0ELb0ELi128EEEEEEEEEvNT_6ParamsE$_ZN4cute5tupleIJNS0_IJNS_1CILi8EEENS1_ILi2EEES3_S3_S2_S3_EEENS0_IJNS1_ILi1EEEiiiNS1_ILi72EEENS1_ILi512EEEEEEEEC2ERKS4_RKS8_ - $_ZN7cutlass13device_kernelIN5flash19enable_sm80_to_sm89INS1_16FlashAttnBwdSm80INS1_25CollectiveMainloopBwdSm80ILi2ELi2EN4cute5tupleIJNS5_1CILi128EEES8_NS7_ILi64EEEEEENS_10bfloat16_tEfNS_4arch4Sm80ELb0ELb1ELb1ELb1ELb0ELb0ELb0ELb0ELi2ELi4ELi4ELi4ELb0EEENS1_24CollectiveEpilogueBwdGQAISA_fSD_Li256ELb1ELb0EEENS1_19SingleTileSchedulerILb1ELb0ELb0ELi128EEEEEEEEEvNT_6ParamsE$_ZN4cute5tupleIJNS0_IJNS_1CILi8EEENS0_IJNS1_ILi2EEES3_S3_EEENS1_ILi1EEES4_S5_EEENS0_IJS5_NS0_IJiiiEEENS1_ILi64EEENS0_IJNS1_ILi72EEENS1_ILi144EEENS1_ILi288EEEEEENS1_ILi512EEEEEEEEC2ERKS6_RKSE_)
$_ZN7cutlass13device_kernelIN5flash19enable_sm80_to_sm89INS1_16FlashAttnBwdSm80INS1_25CollectiveMainloopBwdSm80ILi2ELi2EN4cute5tupleIJNS5_1CILi128EEES8_NS7_ILi64EEEEEENS_10bfloat16_tEfNS_4arch4Sm80ELb0ELb1ELb1ELb1ELb0ELb0ELb0ELb0ELi2ELi4ELi4ELi4ELb0EEENS1_24CollectiveEpilogueBwdGQAISA_fSD_Li256ELb1ELb0EEENS1_19SingleTileSchedulerILb1ELb0ELb0ELi128EEEEEEEEEvNT_6ParamsE$_ZN4cute5tupleIJNS0_IJNS_1CILi8EEENS0_IJNS1_ILi2EEES3_S3_EEENS1_ILi1EEES4_S5_EEENS0_IJS5_NS0_IJiiiEEENS1_ILi64EEENS0_IJNS1_ILi72EEENS1_ILi144EEENS1_ILi288EEEEEENS1_ILi512EEEEEEEEC2ERKS6_RKSE_:
[----:B------:R-:W-:Y:S02]  /*ac10*/  MOV R8, 0xac30 ;  /* 0x0000ac3000087802 */ /* 0x000fe40000000f00 */
[----:B------:R-:W-:Y:S05]  /*ac20*/  CALL.REL.NOINC `($_ZN7cutlass13device_kernelIN5flash19enable_sm80_to_sm89INS1_16FlashAttnBwdSm80INS1_25CollectiveMainloopBwdSm80ILi2ELi2EN4cute5tupleIJNS5_1CILi128EEES8_NS7_ILi64EEEEEENS_10bfloat16_tEfNS_4arch4Sm80ELb0ELb1ELb1ELb1ELb0ELb0ELb0ELb0ELi2ELi4ELi4ELi4ELb0EEENS1_24CollectiveEpilogueBwdGQAISA_fSD_Li256ELb1ELb0EEENS1_19SingleTileSchedulerILb1ELb0ELb0ELi128EEEEEEEEEvNT_6ParamsE$_ZN4cute3eso3ESOILb1ELb0EJNS_5tupleIJNS_1CILi8EEENS2_IJNS3_ILi2EEES5_S5_EEENS3_ILi1EEES6_S7_EEENS2_IJS7_NS2_IJiiiEEENS3_ILi64EEENS2_IJNS3_ILi72EEENS3_ILi144EEENS3_ILi288EEEEEENS3_ILi512EEEEEEEEC2ERKS8_RKSG_) ;  /* 0xffffdef000007944 */ /* 0x000fea0003c3ffff */
[----:B-1----:R-:W-:Y:S02]  /*ac30*/  MOV R2, R6 ;  /* 0x0000000600027202 */ /* 0x002fe40000000f00 */
[----:B------:R-:W-:-:S04]  /*ac40*/  MOV R3, 0x0 ;  /* 0x0000000000037802 */ /* 0x000fc80000000f00 */
[----:B------:R-:W-:Y:S05]  /*ac50*/  RET.REL.NODEC R2 `(_ZN7cutlass13device_kernelIN5flash19enable_sm80_to_sm89INS1_16FlashAttnBwdSm80INS1_25CollectiveMainloopBwdSm80ILi2ELi2EN4cute5tupleIJNS5_1CILi128EEES8_NS7_ILi64EEEEEENS_10bfloat16_tEfNS_4arch4Sm80ELb0ELb1ELb1ELb1ELb0ELb0ELb0ELb0ELi2ELi4ELi4ELi4ELb0EEENS1_24CollectiveEpilogueBwdGQAISA_fSD_Li256ELb1ELb0EEENS1_19SingleTileSchedulerILb1ELb0ELb0ELi128EEEEEEEEEvNT_6ParamsE) ;  /* 0xffff53a002007950 */ /* 0x000fea0003c3ffff */
        .type           $_ZN7cutlass13device_kernelIN5flash19enable_sm80_to_sm89INS1_16FlashAttnBwdSm80INS1_25CollectiveMainloopBwdSm80ILi2ELi2EN4cute5tupleIJNS5_1CILi128EEES8_NS7_ILi64EEEEEENS_10bfloat16_tEfNS_4arch4Sm80ELb0ELb1ELb1ELb1ELb0ELb0ELb0ELb0ELi2ELi4ELi4ELi4ELb0EEENS1_24CollectiveEpilogueBwdGQAISA_fSD_Li256ELb1ELb0EEENS1_19SingleTileSchedulerILb1ELb0ELb0ELi128EEEEEEEEEvNT_6ParamsE$_ZN4cute5tupleIJNS0_IJNS_1CILi8EEENS1_ILi2EEES3_S3_S2_S3_EEENS0_IJNS1_ILi1EEEiiiNS1_ILi72EEENS1_ILi512EEEEEEEEC2ERKS4_RKS8_,@function
        .size           $_ZN7cutlass13device_kernelIN5flash19enable_sm80_to_sm89INS1_16FlashAttnBwdSm80INS1_25CollectiveMainloopBwdSm80ILi2ELi2EN4cute5tupleIJNS5_1CILi128EEES8_NS7_ILi64EEEEEENS_10bfloat16_tEfNS_4arch4Sm80ELb0ELb1ELb1ELb1ELb0ELb0ELb0ELb0ELi2ELi4ELi4ELi4ELb0EEENS1_24CollectiveEpilogueBwdGQAISA_fSD_Li256ELb1ELb0EEENS1_19SingleTileSchedulerILb1ELb0ELb0ELi128EEEEEEEEEvNT_6ParamsE$_ZN4cute5tupleIJNS0_IJNS_1CILi8EEENS1_ILi2EEES3_S3_S2_S3_EEENS0_IJNS1_ILi1EEEiiiNS1_ILi72EEENS1_ILi512EEEEEEEEC2ERKS4_RKS8_,($_ZN7cutlass13device_kernelIN5flash19enable_sm80_to_sm89INS1_16FlashAttnBwdSm80INS1_25CollectiveMainloopBwdSm80ILi2ELi2EN4cute5tupleIJNS5_1CILi128EEES8_NS7_ILi64EEEEEENS_10bfloat16_tEfNS_4arch4Sm80ELb0ELb1ELb1ELb1ELb0ELb0ELb0ELb0ELi2ELi4ELi4ELi4ELb0EEENS1_24CollectiveEpilogueBwdGQAISA_fSD_Li256ELb1ELb0EEENS1_19SingleTileSchedulerILb1ELb0ELb0ELi128EEEEEEEEEvNT_6ParamsE$_ZN4cute5tupleIJNS_1CILi0EEEiEEC2ERKS2_RKi - $_ZN7cutlass13device_kernelIN5flash19enable_sm80_to_sm89INS1_16FlashAttnBwdSm80INS1_25CollectiveMainloopBwdSm80ILi2ELi2EN4cute5tupleIJNS5_1CILi128EEES8_NS7_ILi64EEEEEENS_10bfloat16_tEfNS_4arch4Sm80ELb0ELb1ELb1ELb1ELb0ELb0ELb0ELb0ELi2ELi4ELi4ELi4ELb0EEENS1_24CollectiveEpilogueBwdGQAISA_fSD_Li256ELb1ELb0EEENS1_19SingleTileSchedulerILb1ELb0ELb0ELi128EEEEEEEEEvNT_6ParamsE$_ZN4cute5tupleIJNS0_IJNS_1CILi8EEENS1_ILi2EEES3_S3_S2_S3_EEENS0_IJNS1_ILi1EEEiiiNS1_ILi72EEENS1_ILi512EEEEEEEEC2ERKS4_RKS8_)
$_ZN7cutlass13device_kernelIN5flash19enable_sm80_to_sm89INS1_16FlashAttnBwdSm80INS1_25CollectiveMainloopBwdSm80ILi2ELi2EN4cute5tupleIJNS5_1CILi128EEES8_NS7_ILi64EEEEEENS_10bfloat16_tEfNS_4arch4Sm80ELb0ELb1ELb1ELb1ELb0ELb0ELb0ELb0ELi2ELi4ELi4ELi4ELb0EEENS1_24CollectiveEpilogueBwdGQAISA_fSD_Li256ELb1ELb0EEENS1_19SingleTileSchedulerILb1ELb0ELb0ELi128EEEEEEEEEvNT_6ParamsE$_ZN4cute5tupleIJNS0_IJNS_1CILi8EEENS1_ILi2EEES3_S3_S2_S3_EEENS0_IJNS1_ILi1EEEiiiNS1_ILi72EEENS1_ILi512EEEEEEEEC2ERKS4_RKS8_:
[----:B------:R-:W-:Y:S02]  /*ac60*/  MOV R8, 0xac80 ;  /* 0x0000ac8000087802 */ /* 0x000fe40000000f00 */
[----:B------:R-:W-:Y:S05]  /*ac70*/  CALL.REL.NOINC `($_ZN7cutlass13device_kernelIN5flash19enable_sm80_to_sm89INS1_16FlashAttnBwdSm80INS1_25CollectiveMainloopBwdSm80ILi2ELi2EN4cute5tupleIJNS5_1CILi128EEES8_NS7_ILi64EEEEEENS_10bfloat16_tEfNS_4arch4Sm80ELb0ELb1ELb1ELb1ELb0ELb0ELb0ELb0ELi2ELi4ELi4ELi4ELb0EEENS1_24CollectiveEpilogueBwdGQAISA_fSD_Li256ELb1ELb0EEENS1_19SingleTileSchedulerILb1ELb0ELb0ELi128EEEEEEEEEvNT_6ParamsE$_ZN4cute3eso3ESOILb1ELb0EJNS_5tupleIJNS_1CILi8EEENS3_ILi2EEES5_S5_S4_S5_EEENS2_IJNS3_ILi1EEEiiiNS3_ILi72EEENS3_ILi512EEEEEEEEC2ERKS6_RKSA_) ;  /* 0xffffdf0000007944 */ /* 0x000fea0003c3ffff */
[----:B-1----:R-:W-:Y:S02]  /*ac80*/  MOV R2, R6 ;  /* 0x0000000600027202 */ /* 0x002fe40000000f00 */
[----:B------:R-:W-:-:S04]  /*ac90*/  MOV R3, 0x0 ;  /* 0x0000000000037802 */ /* 0x000fc80000000f00 */
[----:B------:R-:W-:Y:S05]  /*aca0*/  RET.REL.NODEC R2 `(_ZN7cutlass13device_kernelIN5flash19enable_sm80_to_sm89INS1_16FlashAttnBwdSm80INS1_25CollectiveMainloopBwdSm80ILi2ELi2EN4cute5tupleIJNS5_1CILi128EEES8_NS7_ILi64EEEEEENS_10bfloat16_tEfNS_4arch4Sm80ELb0ELb1ELb1ELb1ELb0ELb0ELb0ELb0ELi2ELi4ELi4ELi4ELb0EEENS1_24CollectiveEpilogueBwdGQAISA_fSD_Li256ELb1ELb0EEENS1_19SingleTileSchedulerILb1ELb0ELb0ELi128EEEEEEEEEvNT_6ParamsE) ;  /* 0xffff535002007950 */ /* 0x000fea0003c3ffff */
        .type           $_ZN7cutlass13device_kernelIN5flash19enable_sm80_to_sm89INS1_16FlashAttnBwdSm80INS1_25CollectiveMainloopBwdSm80ILi2ELi2EN4cute5tupleIJNS5_1CILi128EEES8_NS7_ILi64EEEEEENS_10bfloat16_tEfNS_4arch4Sm80ELb0ELb1ELb1ELb1ELb0ELb0ELb0ELb0ELi2ELi4ELi4ELi4ELb0EEENS1_24CollectiveEpilogueBwdGQAISA_fSD_Li256ELb1ELb0EEENS1_19SingleTileSchedulerILb1ELb0ELb0ELi128EEEEEEEEEvNT_6ParamsE$_ZN4cute5tupleIJNS_1CILi0EEEiEEC2ERKS2_RKi,@function
        .size           $_ZN7cutlass13device_kernelIN5flash19enable_sm80_to_sm89INS1_16FlashAttnBwdSm80INS1_25CollectiveMainloopBwdSm80ILi2ELi2EN4cute5tupleIJNS5_1CILi128EEES8_NS7_ILi64EEEEEENS_10bfloat16_tEfNS_4arch4Sm80ELb0ELb1ELb1ELb1ELb0ELb0ELb0ELb0ELi2ELi4ELi4ELi4ELb0EEENS1_24CollectiveEpilogueBwdGQAISA_fSD_Li256ELb1ELb0EEENS1_19SingleTileSchedulerILb1ELb0ELb0ELi128EEEEEEEEEvNT_6ParamsE$_ZN4cute5tupleIJNS_1CILi0EEEiEEC2ERKS2_RKi,($_ZN7cutlass13device_kernelIN5flash19enable_sm80_to_sm89INS1_16FlashAttnBwdSm80INS1_25CollectiveMainloopBwdSm80ILi2ELi2EN4cute5tupleIJNS5_1CILi128EEES8_NS7_ILi64EEEEEENS_10bfloat16_tEfNS_4arch4Sm80ELb0ELb1ELb1ELb1ELb0ELb0ELb0ELb0ELi2ELi4ELi4ELi4ELb0EEENS1_24CollectiveEpilogueBwdGQAISA_fSD_Li256ELb1ELb0EEENS1_19SingleTileSchedulerILb1ELb0ELb0ELi128EEEEEEEEEvNT_6ParamsE$_ZN4cute5tupleIJNS_1CILi2EEEiEEC2ERKS2_RKi - $_ZN7cutlass13device_kernelIN5flash19enable_sm80_to_sm89INS1_16FlashAttnBwdSm80INS1_25CollectiveMainloopBwdSm80ILi2ELi2EN4cute5tupleIJNS5_1CILi128EEES8_NS7_ILi64EEEEEENS_10bfloat16_tEfNS_4arch4Sm80ELb0ELb1ELb1ELb1ELb0ELb0ELb0ELb0ELi2ELi4ELi4ELi4ELb0EEENS1_24CollectiveEpilogueBwdGQAISA_fSD_Li256ELb1ELb0EEENS1_19SingleTileSchedulerILb1ELb0ELb0ELi128EEEEEEEEEvNT_6ParamsE$_ZN4cute5tupleIJNS_1CILi0EEEiEEC2ERKS2_RKi)
$_ZN7cutlass13device_kernelIN5flash19enable_sm80_to_sm89INS1_16FlashAttnBwdSm80INS1_25CollectiveMainloopBwdSm80ILi2ELi2EN4cute5tupleIJNS5_1CILi128EEES8_NS7_ILi64EEEEEENS_10bfloat16_tEfNS_4arch4Sm80ELb0ELb1ELb1ELb1ELb0ELb0ELb0ELb0ELi2ELi4ELi4ELi4ELb0EEENS1_24CollectiveEpilogueBwdGQAISA_fSD_Li256ELb1ELb0EEENS1_19SingleTileSchedulerILb1ELb0ELb0ELi128EEEEEEEEEvNT_6ParamsE$_ZN4cute5tupleIJNS_1CILi0EEEiEEC2ERKS2_RKi:
[----:B------:R-:W-:Y:S02]  /*acb0*/  MOV R13, R11 ;  /* 0x0000000b000d7202 */ /* 0x000fe40000000f00 */
[----:B------:R-:W-:Y:S02]  /*acc0*/  MOV R8, 0xace0 ;  /* 0x0000ace000087802 */ /* 0x000fe40000000f00 */
[----:B------:R-:W-:Y:S05]  /*acd0*/  CALL.REL.NOINC `($_ZN7cutlass13device_kernelIN5flash19enable_sm80_to_sm89INS1_16FlashAttnBwdSm80INS1_25CollectiveMainloopBwdSm80ILi2ELi2EN4cute5tupleIJNS5_1CILi128EEES8_NS7_ILi64EEEEEENS_10bfloat16_tEfNS_4arch4Sm80ELb0ELb1ELb1ELb1ELb0ELb0ELb0ELb0ELi2ELi4ELi4ELi4ELb0EEENS1_24CollectiveEpilogueBwdGQAISA_fSD_Li256ELb1ELb0EEENS1_19SingleTileSchedulerILb1ELb0ELb0ELi128EEEEEEEEEvNT_6ParamsE$_ZN4cute3eso3ESOILb1ELb0EJNS_1CILi0EEEiEEC2ERKS3_RKi) ;  /* 0xffffcac000007944 */ /* 0x000fea0003c3ffff */
[----:B-1----:R-:W-:Y:S02]  /*ace0*/  MOV R2, R6 ;  /* 0x0000000600027202 */ /* 0x002fe40000000f00 */
[----:B------:R-:W-:-:S04]  /*acf0*/  MOV R3, 0x0 ;  /* 0x0000000000037802 */ /* 0x000fc80000000f00 */
[----:B------:R-:W-:Y:S05]  /*ad00*/  RET.REL.NODEC R2 `(_ZN7cutlass13device_kernelIN5flash19enable_sm80_to_sm89INS1_16FlashAttnBwdSm80INS1_25CollectiveMainloopBwdSm80ILi2ELi2EN4cute5tupleIJNS5_1CILi128EEES8_NS7_ILi64EEEEEENS_10bfloat16_tEfNS_4arch4Sm80ELb0ELb1ELb1ELb1ELb0ELb0ELb0ELb0ELi2ELi4ELi4ELi4ELb0EEENS1_24CollectiveEpilogueBwdGQAISA_fSD_Li256ELb1ELb0EEENS1_19SingleTileSchedulerILb1ELb0ELb0ELi128EEEEEEEEEvNT_6ParamsE) ;  /* 0xffff52f002007950 */ /* 0x000fea0003c3ffff */
        .type           $_ZN7cutlass13device_kernelIN5flash19enable_sm80_to_sm89INS1_16FlashAttnBwdSm80INS1_25CollectiveMainloopBwdSm80ILi2ELi2EN4cute5tupleIJNS5_1CILi128EEES8_NS7_ILi64EEEEEENS_10bfloat16_tEfNS_4arch4Sm80ELb0ELb1ELb1ELb1ELb0ELb0ELb0ELb0ELi2ELi4ELi4ELi4ELb0EEENS1_24CollectiveEpilogueBwdGQAISA_fSD_Li256ELb1ELb0EEENS1_19SingleTileSchedulerILb1ELb0ELb0ELi128EEEEEEEEEvNT_6ParamsE$_ZN4cute5tupleIJNS_1CILi2EEEiEEC2ERKS2_RKi,@function
        .size           $_ZN7cutlass13device_kernelIN5flash19enable_sm80_to_sm89INS1_16FlashAttnBwdSm80INS1_25CollectiveMainloopBwdSm80ILi2ELi2EN4cute5tupleIJNS5_1CILi128EEES8_NS7_ILi64EEEEEENS_10bfloat16_tEfNS_4arch4Sm80ELb0ELb1ELb1ELb1ELb0ELb0ELb0ELb0ELi2ELi4ELi4ELi4ELb0EEENS1_24CollectiveEpilogueBwdGQAISA_fSD_Li256ELb1ELb0EEENS1_19SingleTileSchedulerILb1ELb0ELb0ELi128EEEEEEEEEvNT_6ParamsE$_ZN4cute5tupleIJNS_1CILi2EEEiEEC2ERKS2_RKi,($_ZN7cutlass13device_kernelIN5flash19enable_sm80_to_sm89INS1_16FlashAttnBwdSm80INS1_25CollectiveMainloopBwdSm80ILi2ELi2EN4cute5tupleIJNS5_1CILi128EEES8_NS7_ILi64EEEEEENS_10bfloat16_tEfNS_4arch4Sm80ELb0ELb1ELb1ELb1ELb0ELb0ELb0ELb0ELi2ELi4ELi4ELi4ELb0EEENS1_24CollectiveEpilogueBwdGQAISA_fSD_Li256ELb1ELb0EEENS1_19SingleTileSchedulerILb1ELb0ELb0ELi128EEEEEEEEEvNT_6ParamsE$_ZN4cute5tupleIJNS_7SwizzleILi3ELi3ELi3EEENS_9MixedBitsILj0ELj432EEENS_6LayoutINS0_IJNS0_IJNS_1CILi2EEES7_S7_EEES7_NS6_ILi8EEEEEENS0_IJNS0_IJNS6_ILi64EEES9_NS6_ILi512EEEEEENS6_ILi8192EEENS6_ILi1024EEEEEEEEEEC2ERKS2_RKS4_RKSH_ - $_ZN7cutlass13device_kernelIN5flash19enable_sm80_to_sm89INS1_16FlashAttnBwdSm80INS1_25CollectiveMainloopBwdSm80ILi2ELi2EN4cute5tupleIJNS5_1CILi128EEES8_NS7_ILi64EEEEEENS_10bfloat16_tEfNS_4arch4Sm80ELb0ELb1ELb1ELb1ELb0ELb0ELb0ELb0ELi2ELi4ELi4ELi4ELb0EEENS1_24CollectiveEpilogueBwdGQAISA_fSD_Li256ELb1ELb0EEENS1_19SingleTileSchedulerILb1ELb0ELb0ELi128EEEEEEEEEvNT_6ParamsE$_ZN4cute5tupleIJNS_1CILi2EEEiEEC2ERKS2_RKi)
$_ZN7cutlass13device_kernelIN5flash19enable_sm80_to_sm89INS1_16FlashAttnBwdSm80INS1_25CollectiveMainloopBwdSm80ILi2ELi2EN4cute5tupleIJNS5_1CILi128EEES8_NS7_ILi64EEEEEENS_10bfloat16_tEfNS_4arch4Sm80ELb0ELb1ELb1ELb1ELb0ELb0ELb0ELb0ELi2ELi4ELi4ELi4ELb0EEENS1_24CollectiveEpilogueBwdGQAISA_fSD_Li256ELb1ELb0EEENS1_19SingleTileSchedulerILb1ELb0ELb0ELi128EEEEEEEEEvNT_6ParamsE$_ZN4cute5tupleIJNS_1CILi2EEEiEEC2ERKS2_RKi:
[----:B------:R-:W-:Y:S02]  /*ad10*/  MOV R4, 0xad30 ;  /* 0x0000ad3000047802 */ /* 0x000fe40000000f00 */
[----:B------:R-:W-:Y:S05]  /*ad20*/  CALL.REL.NOINC `($_ZN7cutlass13device_kernelIN5flash19enable_sm80_to_sm89INS1_16FlashAttnBwdSm80INS1_25CollectiveMainloopBwdSm80ILi2ELi2EN4cute5tupleIJNS5_1CILi128EEES8_NS7_ILi64EEEEEENS_10bfloat16_tEfNS_4arch4Sm80ELb0ELb1ELb1ELb1ELb0ELb0ELb0ELb0ELi2ELi4ELi4ELi4ELb0EEENS1_24CollectiveEpilogueBwdGQAISA_fSD_Li256ELb1ELb0EEENS1_19SingleTileSchedulerILb1ELb0ELb0ELi128EEEEEEEEEvNT_6ParamsE$_ZN4cute3eso3ESOILb1ELb0EJNS_1CILi2EEEiEEC2ERKS3_RKi) ;  /* 0xffffd04000007944 */ /* 0x000fea0003c3ffff */
[----:B-1----:R-:W-:Y:S02]  /*ad30*/  MOV R2, R6 ;  /* 0x0000000600027202 */ /* 0x002fe40000000f00 */
[----:B------:R-:W-:-:S04]  /*ad40*/  MOV R3, 0x0 ;  /* 0x0000000000037802 */ /* 0x000fc80000000f00 */
[----:B------:R-:W-:Y:S05]  /*ad50*/  RET.REL.NODEC R2 `(_ZN7cutlass13device_kernelIN5flash19enable_sm80_to_sm89INS1_16FlashAttnBwdSm80INS1_25CollectiveMainloopBwdSm80ILi2ELi2EN4cute5tupleIJNS5_1CILi128EEES8_NS7_ILi64EEEEEENS_10bfloat16_tEfNS_4arch4Sm80ELb0ELb1ELb1ELb1ELb0ELb0ELb0ELb0ELi2ELi4ELi4ELi4ELb0EEENS1_24CollectiveEpilogueBwdGQAISA_fSD_Li256ELb1ELb0EEENS1_19SingleTileSchedulerILb1ELb0ELb0ELi128EEEEEEEEEvNT_6ParamsE) ;  /* 0xffff52a002007950 */ /* 0x000fea0003c3ffff */
        .type           $_ZN7cutlass13device_kernelIN5flash19enable_sm80_to_sm89INS1_16FlashAttnBwdSm80INS1_25CollectiveMainloopBwdSm80ILi2ELi2EN4cute5tupleIJNS5_1CILi128EEES8_NS7_ILi64EEEEEENS_10bfloat16_tEfNS_4arch4Sm80ELb0ELb1ELb1ELb1ELb0ELb0ELb0ELb0ELi2ELi4ELi4ELi4ELb0EEENS1_24CollectiveEpilogueBwdGQAISA_fSD_Li256ELb1ELb0EEENS1_19SingleTileSchedulerILb1ELb0ELb0ELi128EEEEEEEEEvNT_6ParamsE$_ZN4cute5tupleIJNS_7SwizzleILi3ELi3ELi3EEENS_9MixedBitsILj0ELj432EEENS_6LayoutINS0_IJNS0_IJNS_1CILi2EEES7_S7_EEES7_NS6_ILi8EEEEEENS0_IJNS0_IJNS6_ILi64EEES9_NS6_ILi512EEEEEENS6_ILi8192EEENS6_ILi1024EEEEEEEEEEC2ERKS2_RKS4_RKSH_,@function
        .size           $_ZN7cutlass13device_kernelIN5flash19enable_sm80_to_sm89INS1_16FlashAttnBwdSm80INS1_25CollectiveMainloopBwdSm80ILi2ELi2EN4cute5tupleIJNS5_1CILi128EEES8_NS7_ILi64EEEEEENS_10bfloat16_tEfNS_4arch4Sm80ELb0ELb1ELb1ELb1ELb0ELb0ELb0ELb0ELi2ELi4ELi4ELi4ELb0EEENS1_24CollectiveEpilogueBwdGQAISA_fSD_Li256ELb1ELb0EEENS1_19SingleTileSchedulerILb1ELb0ELb0ELi128EEEEEEEEEvNT_6ParamsE$_ZN4cute5tupleIJNS_7SwizzleILi3ELi3ELi3EEENS_9MixedBitsILj0ELj432EEENS_6LayoutINS0_IJNS0_IJNS_1CILi2EEES7_S7_EEES7_NS6_ILi8EEEEEENS0_IJNS0_IJNS6_ILi64EEES9_NS6_ILi512EEEEEENS6_ILi8192EEENS6_ILi1024EEEEEEEEEEC2ERKS2_RKS4_RKSH_,($_ZN7cutlass13device_kernelIN5flash19enable_sm80_to_sm89INS1_16FlashAttnBwdSm80INS1_25CollectiveMainloopBwdSm80ILi2ELi2EN4cute5tupleIJNS5_1CILi128EEES8_NS7_ILi64EEEEEENS_10bfloat16_tEfNS_4arch4Sm80ELb0ELb1ELb1ELb1ELb0ELb0ELb0ELb0ELi2ELi4ELi4ELi4ELb0EEENS1_24CollectiveEpilogueBwdGQAISA_fSD_Li256ELb1ELb0EEENS1_19SingleTileSchedulerILb1ELb0ELb0ELi128EEEEEEEEEvNT_6ParamsE$_ZN4cute5tupleIJiEEC2ERKi - $_ZN7cutlass13device_kernelIN5flash19enable_sm80_to_sm89INS1_16FlashAttnBwdSm80INS1_25CollectiveMainloopBwdSm80ILi2ELi2EN4cute5tupleIJNS5_1CILi128EEES8_NS7_ILi64EEEEEENS_10bfloat16_tEfNS_4arch4Sm80ELb0ELb1ELb1ELb1ELb0ELb0ELb0ELb0ELi2ELi4ELi4ELi4ELb0EEENS1_24CollectiveEpilogueBwdGQAISA_fSD_Li256ELb1ELb0EEENS1_19SingleTileSchedulerILb1ELb0ELb0ELi128EEEEEEEEEvNT_6ParamsE$_ZN4cute5tupleIJNS_7SwizzleILi3ELi3ELi3EEENS_9MixedBitsILj0ELj432EEENS_6LayoutINS0_IJNS0_IJNS_1CILi2EEES7_S7_EEES7_NS6_ILi8EEEEEENS0_IJNS0_IJNS6_ILi64EEES9_NS6_ILi512EEEEEENS6_ILi8192EEENS6_ILi1024EEEEEEEEEEC2ERKS2_RKS4_RKSH_)
$_ZN7cutlass13device_kernelIN5flash19enable_sm80_to_sm89INS1_16FlashAttnBwdSm80INS1_25CollectiveMainloopBwdSm80ILi2ELi2EN4cute5tupleIJNS5_1CILi128EEES8_NS7_ILi64EEEEEENS_10bfloat16_tEfNS_4arch4Sm80ELb0ELb1ELb1ELb1ELb0ELb0ELb0ELb0ELi2ELi4ELi4ELi4ELb0EEENS1_24CollectiveEpilogueBwdGQAISA_fSD_Li256ELb1ELb0EEENS1_19SingleTileSchedulerILb1ELb0ELb0ELi128EEEEEEEEEvNT_6ParamsE$_ZN4cute5tupleIJNS_7SwizzleILi3ELi3ELi3EEENS_9MixedBitsILj0ELj432EEENS_6LayoutINS0_IJNS0_IJNS_1CILi2EEES7_S7_EEES7_NS6_ILi8EEEEEENS0_IJNS0_IJNS6_ILi64EEES9_NS6_ILi512EEEEEENS6_ILi8192EEENS6_ILi1024EEEEEEEEEEC2ERKS2_RKS4_RKSH_:
[----:B------:R-:W-:Y:S02]  /*ad60*/  MOV R6, 0xad80 ;  /* 0x0000ad8000067802 */ /* 0x000fe40000000f00 */
[----:B------:R-:W-:Y:S05]  /*ad70*/  CALL.REL.NOINC `($_ZN7cutlass13device_kernelIN5flash19enable_sm80_to_sm89INS1_16FlashAttnBwdSm80INS1_25CollectiveMainloopBwdSm80ILi2ELi2EN4cute5tupleIJNS5_1CILi128EEES8_NS7_ILi64EEEEEENS_10bfloat16_tEfNS_4arch4Sm80ELb0ELb1ELb1ELb1ELb0ELb0ELb0ELb0ELi2ELi4ELi4ELi4ELb0EEENS1_24CollectiveEpilogueBwdGQAISA_fSD_Li256ELb1ELb0EEENS1_19SingleTileSchedulerILb1ELb0ELb0ELi128EEEEEEEEEvNT_6ParamsE$_ZN4cute3eso3ESOILb1ELb0EJNS_7SwizzleILi3ELi3ELi3EEENS_9MixedBitsILj0ELj432EEENS_6LayoutINS_5tupleIJNS7_IJNS_1CILi2EEES9_S9_EEES9_NS8_ILi8EEEEEENS7_IJNS7_IJNS8_ILi64EEESB_NS8_ILi512EEEEEENS8_ILi8192EEENS8_ILi1024EEEEEEEEEEC2ERKS3_RKS5_RKSJ_) ;  /* 0xfffff77000007944 */ /* 0x000fea0003c3ffff */
[----:B------:R-:W-:-:S04]  /*ad80*/  MOV R5, 0x0 ;  /* 0x0000000000057802 */ /* 0x000fc80000000f00 */
[----:B------:R-:W-:Y:S05]  /*ad90*/  RET.REL.NODEC R4 `(_ZN7cutlass13device_kernelIN5flash19enable_sm80_to_sm89INS1_16FlashAttnBwdSm80INS1_25CollectiveMainloopBwdSm80ILi2ELi2EN4cute5tupleIJNS5_1CILi128EEES8_NS7_ILi64EEEEEENS_10bfloat16_tEfNS_4arch4Sm80ELb0ELb1ELb1ELb1ELb0ELb0ELb0ELb0ELi2ELi4ELi4ELi4ELb0EEENS1_24CollectiveEpilogueBwdGQAISA_fSD_Li256ELb1ELb0EEENS1_19SingleTileSchedulerILb1ELb0ELb0ELi128EEEEEEEEEvNT_6ParamsE) ;  /* 0xffff526004007950 */ /* 0x000fea0003c3ffff */
        .type           $_ZN7cutlass13device_kernelIN5flash19enable_sm80_to_sm89INS1_16FlashAttnBwdSm80INS1_25CollectiveMainloopBwdSm80ILi2ELi2EN4cute5tupleIJNS5_1CILi128EEES8_NS7_ILi64EEEEEENS_10bfloat16_tEfNS_4arch4Sm80ELb0ELb1ELb1ELb1ELb0ELb0ELb0ELb0ELi2ELi4ELi4ELi4ELb0EEENS1_24CollectiveEpilogueBwdGQAISA_fSD_Li256ELb1ELb0EEENS1_19SingleTileSchedulerILb1ELb0ELb0ELi128EEEEEEEEEvNT_6ParamsE$_ZN4cute5tupleIJiEEC2ERKi,@function
        .size           $_ZN7cutlass13device_kernelIN5flash19enable_sm80_to_sm89INS1_16FlashAttnBwdSm80INS1_25CollectiveMainloopBwdSm80ILi2ELi2EN4cute5tupleIJNS5_1CILi128EEES8_NS7_ILi64EEEEEENS_10bfloat16_tEfNS_4arch4Sm80ELb0ELb1ELb1ELb1ELb0ELb0ELb0ELb0ELi2ELi4ELi4ELi4ELb0EEENS1_24CollectiveEpilogueBwdGQAISA_fSD_Li256ELb1ELb0EEENS1_19SingleTileSchedulerILb1ELb0ELb0ELi128EEEEEEEEEvNT_6ParamsE$_ZN4cute5tupleIJiEEC2ERKi,($_ZN7cutlass13device_kernelIN5flash19enable_sm80_to_sm89INS1_16FlashAttnBwdSm80INS1_25CollectiveMainloopBwdSm80ILi2ELi2EN4cute5tupleIJNS5_1CILi128EEES8_NS7_ILi64EEEEEENS_10bfloat16_tEfNS_4arch4Sm80ELb0ELb1ELb1ELb1ELb0ELb0ELb0ELb0ELi2ELi4ELi4ELi4ELb0EEENS1_24CollectiveEpilogueBwdGQAISA_fSD_Li256ELb1ELb0EEENS1_19SingleTileSchedulerILb1ELb0ELb0ELi128EEEEEEEEEvNT_6ParamsE$_ZN4cute5tupleIJiNS_1CILi0EEEEEC2ERKiRKS2_ - $_ZN7cutlass13device_kernelIN5flash19enable_sm80_to_sm89INS1_16FlashAttnBwdSm80INS1_25CollectiveMainloopBwdSm80ILi2ELi2EN4cute5tupleIJNS5_1CILi128EEES8_NS7_ILi64EEEEEENS_10bfloat16_tEfNS_4arch4Sm80ELb0ELb1ELb1ELb1ELb0ELb0ELb0ELb0ELi2ELi4ELi4ELi4ELb0EEENS1_24CollectiveEpilogueBwdGQAISA_fSD_Li256ELb1ELb0EEENS1_19SingleTileSchedulerILb1ELb0ELb0ELi128EEEEEEEEEvNT_6ParamsE$_ZN4cute5tupleIJiEEC2ERKi)
$_ZN7cutlass13device_kernelIN5flash19enable_sm80_to_sm89INS1_16FlashAttnBwdSm80INS1_25CollectiveMainloopBwdSm80ILi2ELi2EN4cute5tupleIJNS5_1CILi128EEES8_NS7_ILi64EEEEEENS_10bfloat16_tEfNS_4arch4Sm80ELb0ELb1ELb1ELb1ELb0ELb0ELb0ELb0ELi2ELi4ELi4ELi4ELb0EEENS1_24CollectiveEpilogueBwdGQAISA_fSD_Li256ELb1ELb0EEENS1_19SingleTileSchedulerILb1ELb0ELb0ELi128EEEEEEEEEvNT_6ParamsE$_ZN4cute5tupleIJiEEC2ERKi:
[----:B------:R-:W-:Y:S02]  /*ada0*/  MOV R8, 0xadc0 ;  /* 0x0000adc000087802 */ /* 0x000fe40000000f00 */
[----:B------:R-:W-:Y:S05]  /*adb0*/  CALL.REL.NOINC `($_ZN7cutlass13device_kernelIN5flash19enable_sm80_to_sm89INS1_16FlashAttnBwdSm80INS1_25CollectiveMainloopBwdSm80ILi2ELi2EN4cute5tupleIJNS5_1CILi128EEES8_NS7_ILi64EEEEEENS_10bfloat16_tEfNS_4arch4Sm80ELb0ELb1ELb1ELb1ELb0ELb0ELb0ELb0ELi2ELi4ELi4ELi4ELb0EEENS1_24CollectiveEpilogueBwdGQAISA_fSD_Li256ELb1ELb0EEENS1_19SingleTileSchedulerILb1ELb0ELb0ELi128EEEEEEEEEvNT_6ParamsE$_ZN4cute3eso3ESOILb0ELb1EJiEEC2ERKi) ;  /* 0xffffc2f000007944 */ /* 0x000fea0003c3ffff */
[----:B-1----:R-:W-:Y:S02]  /*adc0*/  MOV R2, R10 ;  /* 0x0000000a00027202 */ /* 0x002fe40000000f00 */
[----:B------:R-:W-:-:S04]  /*add0*/  MOV R3, 0x0 ;  /* 0x0000000000037802 */ /* 0x000fc80000000f00 */
[----:B------:R-:W-:Y:S05]  /*ade0*/  RET.REL.NODEC R2 `(_ZN7cutlass13device_kernelIN5flash19enable_sm80_to_sm89INS1_16FlashAttnBwdSm80INS1_25CollectiveMainloopBwdSm80ILi2ELi2EN4cute5tupleIJNS5_1CILi128EEES8_NS7_ILi64EEEEEENS_10bfloat16_tEfNS_4arch4Sm80ELb0ELb1ELb1ELb1ELb0ELb0ELb0ELb0ELi2ELi4ELi4ELi4ELb0EEENS1_24CollectiveEpilogueBwdGQAISA_fSD_Li256ELb1ELb0EEENS1_19SingleTileSchedulerILb1ELb0ELb0ELi128EEEEEEEEEvNT_6ParamsE) ;  /* 0xffff521002007950 */ /* 0x000fea0003c3ffff */
        .type           $_ZN7cutlass13device_kernelIN5flash19enable_sm80_to_sm89INS1_16FlashAttnBwdSm80INS1_25CollectiveMainloopBwdSm80ILi2ELi2EN4cute5tupleIJNS5_1CILi128EEES8_NS7_ILi64EEEEEENS_10bfloat16_tEfNS_4arch4Sm80ELb0ELb1ELb1ELb1ELb0ELb0ELb0ELb0ELi2ELi4ELi4ELi4ELb0EEENS1_24CollectiveEpilogueBwdGQAISA_fSD_Li256ELb1ELb0EEENS1_19SingleTileSchedulerILb1ELb0ELb0ELi128EEEEEEEEEvNT_6ParamsE$_ZN4cute5tupleIJiNS_1CILi0EEEEEC2ERKiRKS2_,@function
        .size           $_ZN7cutlass13device_kernelIN5flash19enable_sm80_to_sm89INS1_16FlashAttnBwdSm80INS1_25CollectiveMainloopBwdSm80ILi2ELi2EN4cute5tupleIJNS5_1CILi128EEES8_NS7_ILi64EEEEEENS_10bfloat16_tEfNS_4arch4Sm80ELb0ELb1ELb1ELb1ELb0ELb0ELb0ELb0ELi2ELi4ELi4ELi4ELb0EEENS1_24CollectiveEpilogueBwdGQAISA_fSD_Li256ELb1ELb0EEENS1_19SingleTileSchedulerILb1ELb0ELb0ELi128EEEEEEEEEvNT_6ParamsE$_ZN4cute5tupleIJiNS_1CILi0EEEEEC2ERKiRKS2_,($_ZN7cutlass13device_kernelIN5flash19enable_sm80_to_sm89INS1_16FlashAttnBwdSm80INS1_25CollectiveMainloopBwdSm80ILi2ELi2EN4cute5tupleIJNS5_1CILi128EEES8_NS7_ILi64EEEEEENS_10bfloat16_tEfNS_4arch4Sm80ELb0ELb1ELb1ELb1ELb0ELb0ELb0ELb0ELi2ELi4ELi4ELi4ELb0EEENS1_24CollectiveEpilogueBwdGQAISA_fSD_Li256ELb1ELb0EEENS1_19SingleTileSchedulerILb1ELb0ELb0ELi128EEEEEEEEEvNT_6ParamsE$_ZN4cute5tupleIJiiEEC2ERKiS3_ - $_ZN7cutlass13device_kernelIN5flash19enable_sm80_to_sm89INS1_16FlashAttnBwdSm80INS1_25CollectiveMainloopBwdSm80ILi2ELi2EN4cute5tupleIJNS5_1CILi128EEES8_NS7_ILi64EEEEEENS_10bfloat16_tEfNS_4arch4Sm80ELb0ELb1ELb1ELb1ELb0ELb0ELb0ELb0ELi2ELi4ELi4ELi4ELb0EEENS1_24CollectiveEpilogueBwdGQAISA_fSD_Li256ELb1ELb0EEENS1_19SingleTileSchedulerILb1ELb0ELb0ELi128EEEEEEEEEvNT_6ParamsE$_ZN4cute5tupleIJiNS_1CILi0EEEEEC2ERKiRKS2_)
$_ZN7cutlass13device_kernelIN5flash19enable_sm80_to_sm89INS1_16FlashAttnBwdSm80INS1_25CollectiveMainloopBwdSm80ILi2ELi2EN4cute5tupleIJNS5_1CILi128EEES8_NS7_ILi64EEEEEENS_10bfloat16_tEfNS_4arch4Sm80ELb0ELb1ELb1ELb1ELb0ELb0ELb0ELb0ELi2ELi4ELi4ELi4ELb0EEENS1_24CollectiveEpilogueBwdGQAISA_fSD_Li256ELb1ELb0EEENS1_19SingleTileSchedulerILb1ELb0ELb0ELi128EEEEEEEEEvNT_6ParamsE$_ZN4cute5tupleIJiNS_1CILi0EEEEEC2ERKiRKS2_:
[----:B------:R-:W-:Y:S02]  /*adf0*/  MOV R6, 0xae10 ;  /* 0x0000ae1000067802 */ /* 0x000fe40000000f00 */
[----:B------:R-:W-:Y:S05]  /*ae00*/  CALL.REL.NOINC `($_ZN7cutlass13device_kernelIN5flash19enable_sm80_to_sm89INS1_16FlashAttnBwdSm80INS1_25CollectiveMainloopBwdSm80ILi2ELi2EN4cute5tupleIJNS5_1CILi128EEES8_NS7_ILi64EEEEEENS_10bfloat16_tEfNS_4arch4Sm80ELb0ELb1ELb1ELb1ELb0ELb0ELb0ELb0ELi2ELi4ELi4ELi4ELb0EEENS1_24CollectiveEpilogueBwdGQAISA_fSD_Li256ELb1ELb0EEENS1_19SingleTileSchedulerILb1ELb0ELb0ELi128EEEEEEEEEvNT_6ParamsE$_ZN4cute3eso3ESOILb0ELb1EJiNS_1CILi0EEEEEC2ERKiRKS3_) ;  /* 0xffffc2e000007944 */ /* 0x000fea0003c3ffff */
[----:B------:R-:W-:-:S04]  /*ae10*/  MOV R11, 0x0 ;  /* 0x00000000000b7802 */ /* 0x000fc80000000f00 */
[----:B------:R-:W-:Y:S05]  /*ae20*/  RET.REL.NODEC R10 `(_ZN7cutlass13device_kernelIN5flash19enable_sm80_to_sm89INS1_16FlashAttnBwdSm80INS1_25CollectiveMainloopBwdSm80ILi2ELi2EN4cute5tupleIJNS5_1CILi128EEES8_NS7_ILi64EEEEEENS_10bfloat16_tEfNS_4arch4Sm80ELb0ELb1ELb1ELb1ELb0ELb0ELb0ELb0ELi2ELi4ELi4ELi4ELb0EEENS1_24CollectiveEpilogueBwdGQAISA_fSD_Li256ELb1ELb0EEENS1_19SingleTileSchedulerILb1ELb0ELb0ELi128EEEEEEEEEvNT_6ParamsE) ;  /* 0xffff51d00a007950 */ /* 0x000fea0003c3ffff */
        .type           $_ZN7cutlass13device_kernelIN5flash19enable_sm80_to_sm89INS1_16FlashAttnBwdSm80INS1_25CollectiveMainloopBwdSm80ILi2ELi2EN4cute5tupleIJNS5_1CILi128EEES8_NS7_ILi64EEEEEENS_10bfloat16_tEfNS_4arch4Sm80ELb0ELb1ELb1ELb1ELb0ELb0ELb0ELb0ELi2ELi4ELi4ELi4ELb0EEENS1_24CollectiveEpilogueBwdGQAISA_fSD_Li256ELb1ELb0EEENS1_19SingleTileSchedulerILb1ELb0ELb0ELi128EEEEEEEEEvNT_6ParamsE$_ZN4cute5tupleIJiiEEC2ERKiS3_,@function
        .size           $_ZN7cutlass13device_kernelIN5flash19enable_sm80_to_sm89INS1_16FlashAttnBwdSm80INS1_25CollectiveMainloopBwdSm80ILi2ELi2EN4cute5tupleIJNS5_1CILi128EEES8_NS7_ILi64EEEEEENS_10bfloat16_tEfNS_4arch4Sm80ELb0ELb1ELb1ELb1ELb0ELb0ELb0ELb0ELi2ELi4ELi4ELi4ELb0EEENS1_24CollectiveEpilogueBwdGQAISA_fSD_Li256ELb1ELb0EEENS1_19SingleTileSchedulerILb1ELb0ELb0ELi128EEEEEEEEEvNT_6ParamsE$_ZN4cute5tupleIJiiEEC2ERKiS3_,($_ZN7cutlass13device_kernelIN5flash19enable_sm80_to_sm89INS1_16FlashAttnBwdSm80INS1_25CollectiveMainloopBwdSm80ILi2ELi2EN4cute5tupleIJNS5_1CILi128EEES8_NS7_ILi64EEEEEENS_10bfloat16_tEfNS_4arch4Sm80ELb0ELb1ELb1ELb1ELb0ELb0ELb0ELb0ELi2ELi4ELi4ELi4ELb0EEENS1_24CollectiveEpilogueBwdGQAISA_fSD_Li256ELb1ELb0EEENS1_19SingleTileSchedulerILb1ELb0ELb0ELi128EEEEEEEEEvNT_6ParamsE$_ZN4cute8gmem_ptrIPKN7cutlass10bfloat16_tEECI1NS_12iter_adaptorIS4_S5_EEES4_ - $_ZN7cutlass13device_kernelIN5flash19enable_sm80_to_sm89INS1_16FlashAttnBwdSm80INS1_25CollectiveMainloopBwdSm80ILi2ELi2EN4cute5tupleIJNS5_1CILi128EEES8_NS7_ILi64EEEEEENS_10bfloat16_tEfNS_4arch4Sm80ELb0ELb1ELb1ELb1ELb0ELb0ELb0ELb0ELi2ELi4ELi4ELi4ELb0EEENS1_24CollectiveEpilogueBwdGQAISA_fSD_Li256ELb1ELb0EEENS1_19SingleTileSchedulerILb1ELb0ELb0ELi128EEEEEEEEEvNT_6ParamsE$_ZN4cute5tupleIJiiEEC2ERKiS3_)
$_ZN7cutlass13device_kernelIN5flash19enable_sm80_to_sm89INS1_16FlashAttnBwdSm80INS1_25CollectiveMainloopBwdSm80ILi2ELi2EN4cute5tupleIJNS5_1CILi128EEES8_NS7_ILi64EEEEEENS_10bfloat16_tEfNS_4arch4Sm80ELb0ELb1ELb1ELb1ELb0ELb0ELb0ELb0ELi2ELi4ELi4ELi4ELb0EEENS1_24CollectiveEpilogueBwdGQAISA_fSD_Li256ELb1ELb0EEENS1_19SingleTileSchedulerILb1ELb0ELb0ELi128EEEEEEEEEvNT_6ParamsE$_ZN4cute5tupleIJiiEEC2ERKiS3_:
[----:B------:R-:W-:Y:S02]  /*ae30*/  MOV R8, 0xae50 ;  /* 0x0000ae5000087802 */ /* 0x000fe40000000f00 */
[----:B------:R-:W-:Y:S05]  /*ae40*/  CALL.REL.NOINC `($_ZN7cutlass13device_kernelIN5flash19enable_sm80_to_sm89INS1_16FlashAttnBwdSm80INS1_25CollectiveMainloopBwdSm80ILi2ELi2EN4cute5tupleIJNS5_1CILi128EEES8_NS7_ILi64EEEEEENS_10bfloat16_tEfNS_4arch4Sm80ELb0ELb1ELb1ELb1ELb0ELb0ELb0ELb0ELi2ELi4ELi4ELi4ELb0EEENS1_24CollectiveEpilogueBwdGQAISA_fSD_Li256ELb1ELb0EEENS1_19SingleTileSchedulerILb1ELb0ELb0ELi128EEEEEEEEEvNT_6ParamsE$_ZN4cute3eso3ESOILb0ELb0EJiiEEC2ERKiS4_) ;  /* 0xffffbab000007944 */ /* 0x000fea0003c3ffff */
[----:B-1----:R-:W-:Y:S02]  /*ae50*/  MOV R2, R6 ;  /* 0x0000000600027202 */ /* 0x002fe40000000f00 */
[----:B------:R-:W-:-:S04]  /*ae60*/  MOV R3, 0x0 ;  /* 0x0000000000037802 */ /* 0x000fc80000000f00 */
[----:B------:R-:W-:Y:S05]  /*ae70*/  RET.REL.NODEC R2 `(_ZN7cutlass13device_kernelIN5flash19enable_sm80_to_sm89INS1_16FlashAttnBwdSm80INS1_25CollectiveMainloopBwdSm80ILi2ELi2EN4cute5tupleIJNS5_1CILi128EEES8_NS7_ILi64EEEEEENS_10bfloat16_tEfNS_4arch4Sm80ELb0ELb1ELb1ELb1ELb0ELb0ELb0ELb0ELi2ELi4ELi4ELi4ELb0EEENS1_24CollectiveEpilogueBwdGQAISA_fSD_Li256ELb1ELb0EEENS1_19SingleTileSchedulerILb1ELb0ELb0ELi128EEEEEEEEEvNT_6ParamsE) ;  /* 0xffff518002007950 */ /* 0x000fea0003c3ffff */
        .type           $_ZN7cutlass13device_kernelIN5flash19enable_sm80_to_sm89INS1_16FlashAttnBwdSm80INS1_25CollectiveMainloopBwdSm80ILi2ELi2EN4cute5tupleIJNS5_1CILi128EEES8_NS7_ILi64EEEEEENS_10bfloat16_tEfNS_4arch4Sm80ELb0ELb1ELb1ELb1ELb0ELb0ELb0ELb0ELi2ELi4ELi4ELi4ELb0EEENS1_24CollectiveEpilogueBwdGQAISA_fSD_Li256ELb1ELb0EEENS1_19SingleTileSchedulerILb1ELb0ELb0ELi128EEEEEEEEEvNT_6ParamsE$_ZN4cute8gmem_ptrIPKN7cutlass10bfloat16_tEECI1NS_12iter_adaptorIS4_S5_EEES4_,@function
        .size           $_ZN7cutlass13device_kernelIN5flash19enable_sm80_to_sm89INS1_16FlashAttnBwdSm80INS1_25CollectiveMainloopBwdSm80ILi2ELi2EN4cute5tupleIJNS5_1CILi128EEES8_NS7_ILi64EEEEEENS_10bfloat16_tEfNS_4arch4Sm80ELb0ELb1ELb1ELb1ELb0ELb0ELb0ELb0ELi2ELi4ELi4ELi4ELb0EEENS1_24CollectiveEpilogueBwdGQAISA_fSD_Li256ELb1ELb0EEENS1_19SingleTileSchedulerILb1ELb0ELb0ELi128EEEEEEEEEvNT_6ParamsE$_ZN4cute8gmem_ptrIPKN7cutlass10bfloat16_tEECI1NS_12iter_adaptorIS4_S5_EEES4_,($_ZN7cutlass13device_kernelIN5flash19enable_sm80_to_sm89INS1_16FlashAttnBwdSm80INS1_25CollectiveMainloopBwdSm80ILi2ELi2EN4cute5tupleIJNS5_1CILi128EEES8_NS7_ILi64EEEEEENS_10bfloat16_tEfNS_4arch4Sm80ELb0ELb1ELb1ELb1ELb0ELb0ELb0ELb0ELi2ELi4ELi4ELi4ELb0EEENS1_24CollectiveEpilogueBwdGQAISA_fSD_Li256ELb1ELb0EEENS1_19SingleTileSchedulerILb1ELb0ELb0ELi128EEEEEEEEEvNT_6ParamsE$_ZN4cute8gmem_ptrIPKN7cutlass9uint128_tEECI1NS_12iter_adaptorIS4_S5_EEES4_ - $_ZN7cutlass13device_kernelIN5flash19enable_sm80_to_sm89INS1_16FlashAttnBwdSm80INS1_25CollectiveMainloopBwdSm80ILi2ELi2EN4cute5tupleIJNS5_1CILi128EEES8_NS7_ILi64EEEEEENS_10bfloat16_tEfNS_4arch4Sm80ELb0ELb1ELb1ELb1ELb0ELb0ELb0ELb0ELi2ELi4ELi4ELi4ELb0EEENS1_24CollectiveEpilogueBwdGQAISA_fSD_Li256ELb1ELb0EEENS1_19SingleTileSchedulerILb1ELb0ELb0ELi128EEEEEEEEEvNT_6ParamsE$_ZN4cute8gmem_ptrIPKN7cutlass10bfloat16_tEECI1NS_12iter_adaptorIS4_S5_EEES4_)
$_ZN7cutlass13device_kernelIN5flash19enable_sm80_to_sm89INS1_16FlashAttnBwdSm80INS1_25CollectiveMainloopBwdSm80ILi2ELi2EN4cute5tupleIJNS5_1CILi128EEES8_NS7_ILi64EEEEEENS_10bfloat16_tEfNS_4arch4Sm80ELb0ELb1ELb1ELb1ELb0ELb0ELb0ELb0ELi2ELi4ELi4ELi4ELb0EEENS1_24CollectiveEpilogueBwdGQAISA_fSD_Li256ELb1ELb0EEENS1_19SingleTileSchedulerILb1ELb0ELb0ELi128EEEEEEEEEvNT_6ParamsE$_ZN4cute8gmem_ptrIPKN7cutlass10bfloat16_tEECI1NS_12iter_adaptorIS4_S5_EEES4_:
[----:B------:R-:W-:Y:S02]  /*ae80*/  MOV R10, 0xaea0 ;  /* 0x0000aea0000a7802 */ /* 0x000fe40000000f00 */
[----:B------:R-:W-:Y:S05]  /*ae90*/  CALL.REL.NOINC `($_ZN7cutlass13device_kernelIN5flash19enable_sm80_to_sm89INS1_16FlashAttnBwdSm80INS1_25CollectiveMainloopBwdSm80ILi2ELi2EN4cute5tupleIJNS5_1CILi128EEES8_NS7_ILi64EEEEEENS_10bfloat16_tEfNS_4arch4Sm80ELb0ELb1ELb1ELb1ELb0ELb0ELb0ELb0ELi2ELi4ELi4ELi4ELb0EEENS1_24CollectiveEpilogueBwdGQAISA_fSD_Li256ELb1ELb0EEENS1_19SingleTileSchedulerILb1ELb0ELb0ELi128EEEEEEEEEvNT_6ParamsE$_ZN4cute12iter_adaptorIPKN7cutlass10bfloat16_tENS_8gmem_ptrIS4_EEEC2ES4_) ;  /* 0xffffa93000007944 */ /* 0x000fea0003c3ffff */
[----:B------:R-:W-:-:S04]  /*aea0*/  MOV R9, 0x0 ;  /* 0x0000000000097802 */ /* 0x000fc80000000f00 */
[----:B------:R-:W-:Y:S05]  /*aeb0*/  RET.REL.NODEC R8 `(_ZN7cutlass13device_kernelIN5flash19enable_sm80_to_sm89INS1_16FlashAttnBwdSm80INS1_25CollectiveMainloopBwdSm80ILi2ELi2EN4cute5tupleIJNS5_1CILi128EEES8_NS7_ILi64EEEEEENS_10bfloat16_tEfNS_4arch4Sm80ELb0ELb1ELb1ELb1ELb0ELb0ELb0ELb0ELi2ELi4ELi4ELi4ELb0EEENS1_24CollectiveEpilogueBwdGQAISA_fSD_Li256ELb1ELb0EEENS1_19SingleTileSchedulerILb1ELb0ELb0ELi128EEEEEEEEEvNT_6ParamsE) ;  /* 0xffff514008007950 */ /* 0x000fea0003c3ffff */
        .type           $_ZN7cutlass13device_kernelIN5flash19enable_sm80_to_sm89INS1_16FlashAttnBwdSm80INS1_25CollectiveMainloopBwdSm80ILi2ELi2EN4cute5tupleIJNS5_1CILi128EEES8_NS7_ILi64EEEEEENS_10bfloat16_tEfNS_4arch4Sm80ELb0ELb1ELb1ELb1ELb0ELb0ELb0ELb0ELi2ELi4ELi4ELi4ELb0EEENS1_24CollectiveEpilogueBwdGQAISA_fSD_Li256ELb1ELb0EEENS1_19SingleTileSchedulerILb1ELb0ELb0ELi128EEEEEEEEEvNT_6ParamsE$_ZN4cute8gmem_ptrIPKN7cutlass9uint128_tEECI1NS_12iter_adaptorIS4_S5_EEES4_,@function
        .size           $_ZN7cutlass13device_kernelIN5flash19enable_sm80_to_sm89INS1_16FlashAttnBwdSm80INS1_25CollectiveMainloopBwdSm80ILi2ELi2EN4cute5tupleIJNS5_1CILi128EEES8_NS7_ILi64EEEEEENS_10bfloat16_tEfNS_4arch4Sm80ELb0ELb1ELb1ELb1ELb0ELb0ELb0ELb0ELi2ELi4ELi4ELi4ELb0EEENS1_24CollectiveEpilogueBwdGQAISA_fSD_Li256ELb1ELb0EEENS1_19SingleTileSchedulerILb1ELb0ELb0ELi128EEEEEEEEEvNT_6ParamsE$_ZN4cute8gmem_ptrIPKN7cutlass9uint128_tEECI1NS_12iter_adaptorIS4_S5_EEES4_,($_ZN7cutlass13device_kernelIN5flash19enable_sm80_to_sm89INS1_16FlashAttnBwdSm80INS1_25CollectiveMainloopBwdSm80ILi2ELi2EN4cute5tupleIJNS5_1CILi128EEES8_NS7_ILi64EEEEEENS_10bfloat16_tEfNS_4arch4Sm80ELb0ELb1ELb1ELb1ELb0ELb0ELb0ELb0ELi2ELi4ELi4ELi4ELb0EEENS1_24CollectiveEpilogueBwdGQAISA_fSD_Li256ELb1ELb0EEENS1_19SingleTileSchedulerILb1ELb0ELb0ELi128EEEEEEEEEvNT_6ParamsE$_ZN4cute8gmem_ptrIPKfECI1NS_12iter_adaptorIS2_S3_EEES2_ - $_ZN7cutlass13device_kernelIN5flash19enable_sm80_to_sm89INS1_16FlashAttnBwdSm80INS1_25CollectiveMainloopBwdSm80ILi2ELi2EN4cute5tupleIJNS5_1CILi128EEES8_NS7_ILi64EEEEEENS_10bfloat16_tEfNS_4arch4Sm80ELb0ELb1ELb1ELb1ELb0ELb0ELb0ELb0ELi2ELi4ELi4ELi4ELb0EEENS1_24CollectiveEpilogueBwdGQAISA_fSD_Li256ELb1ELb0EEENS1_19SingleTileSchedulerILb1ELb0ELb0ELi128EEEEEEEEEvNT_6ParamsE$_ZN4cute8gmem_ptrIPKN7cutlass9uint128_tEECI1NS_12iter_adaptorIS4_S5_EEES4_)
$_ZN7cutlass13device_kernelIN5flash19enable_sm80_to_sm89INS1_16FlashAttnBwdSm80INS1_25CollectiveMainloopBwdSm80ILi2ELi2EN4cute5tupleIJNS5_1CILi128EEES8_NS7_ILi64EEEEEENS_10bfloat16_tEfNS_4arch4Sm80ELb0ELb1ELb1ELb1ELb0ELb0ELb0ELb0ELi2ELi4ELi4ELi4ELb0EEENS1_24CollectiveEpilogueBwdGQAISA_fSD_Li256ELb1ELb0EEENS1_19SingleTileSchedulerILb1ELb0ELb0ELi128EEEEEEEEEvNT_6ParamsE$_ZN4cute8gmem_ptrIPKN7cutlass9uint128_tEECI1NS_12iter_adaptorIS4_S5_EEES4_:
[----:B------:R-:W-:Y:S02]  /*aec0*/  MOV R10, 0xaee0 ;  /* 0x0000aee0000a7802 */ /* 0x000fe40000000f00 */
[----:B------:R-:W-:Y:S05]  /*aed0*/  CALL.REL.NOINC `($_ZN7cutlass13device_kernelIN5flash19enable_sm80_to_sm89INS1_16FlashAttnBwdSm80INS1_25CollectiveMainloopBwdSm80ILi2ELi2EN4cute5tupleIJNS5_1CILi128EEES8_NS7_ILi64EEEEEENS_10bfloat16_tEfNS_4arch4Sm80ELb0ELb1ELb1ELb1ELb0ELb0ELb0ELb0ELi2ELi4ELi4ELi4ELb0EEENS1_24CollectiveEpilogueBwdGQAISA_fSD_Li256ELb1ELb0EEENS1_19SingleTileSchedulerILb1ELb0ELb0ELi128EEEEEEEEEvNT_6ParamsE$_ZN4cute12iter_adaptorIPKN7cutlass9uint128_tENS_8gmem_ptrIS4_EEEC2ES4_) ;  /* 0xffffa95000007944 */ /* 0x000fea0003c3ffff */
[----:B------:R-:W-:-:S04]  /*aee0*/  MOV R9, 0x0 ;  /* 0x0000000000097802 */ /* 0x000fc80000000f00 */
[----:B------:R-:W-:Y:S05]  /*aef0*/  RET.REL.NODEC R8 `(_ZN7cutlass13device_kernelIN5flash19enable_sm80_to_sm89INS1_16FlashAttnBwdSm80INS1_25CollectiveMainloopBwdSm80ILi2ELi2EN4cute5tupleIJNS5_1CILi128EEES8_NS7_ILi64EEEEEENS_10bfloat16_tEfNS_4arch4Sm80ELb0ELb1ELb1ELb1ELb0ELb0ELb0ELb0ELi2ELi4ELi4ELi4ELb0EEENS1_24CollectiveEpilogueBwdGQAISA_fSD_Li256ELb1ELb0EEENS1_19SingleTileSchedulerILb1ELb0ELb0ELi128EEEEEEEEEvNT_6ParamsE) ;  /* 0xffff510008007950 */ /* 0x000fea0003c3ffff */
        .type           $_ZN7cutlass13device_kernelIN5flash19enable_sm80_to_sm89INS1_16FlashAttnBwdSm80INS1_25CollectiveMainloopBwdSm80ILi2ELi2EN4cute5tupleIJNS5_1CILi128EEES8_NS7_ILi64EEEEEENS_10bfloat16_tEfNS_4arch4Sm80ELb0ELb1ELb1ELb1ELb0ELb0ELb0ELb0ELi2ELi4ELi4ELi4ELb0EEENS1_24CollectiveEpilogueBwdGQAISA_fSD_Li256ELb1ELb0EEENS1_19SingleTileSchedulerILb1ELb0ELb0ELi128EEEEEEEEEvNT_6ParamsE$_ZN4cute8gmem_ptrIPKfECI1NS_12iter_adaptorIS2_S3_EEES2_,@function
        .size           $_ZN7cutlass13device_kernelIN5flash19enable_sm80_to_sm89INS1_16FlashAttnBwdSm80INS1_25CollectiveMainloopBwdSm80ILi2ELi2EN4cute5tupleIJNS5_1CILi128EEES8_NS7_ILi64EEEEEENS_10bfloat16_tEfNS_4arch4Sm80ELb0ELb1ELb1ELb1ELb0ELb0ELb0ELb0ELi2ELi4ELi4ELi4ELb0EEENS1_24CollectiveEpilogueBwdGQAISA_fSD_Li256ELb1ELb0EEENS1_19SingleTileSchedulerILb1ELb0ELb0ELi128EEEEEEEEEvNT_6ParamsE$_ZN4cute8gmem_ptrIPKfECI1NS_12iter_adaptorIS2_S3_EEES2_,($_ZN7cutlass13device_kernelIN5flash19enable_sm80_to_sm89INS1_16FlashAttnBwdSm80INS1_25CollectiveMainloopBwdSm80ILi2ELi2EN4cute5tupleIJNS5_1CILi128EEES8_NS7_ILi64EEEEEENS_10bfloat16_tEfNS_4arch4Sm80ELb0ELb1ELb1ELb1ELb0ELb0ELb0ELb0ELi2ELi4ELi4ELi4ELb0EEENS1_24CollectiveEpilogueBwdGQAISA_fSD_Li256ELb1ELb0EEENS1_19SingleTileSchedulerILb1ELb0ELb0ELi128EEEEEEEEEvNT_6ParamsE$_ZN4cute8gmem_ptrIPfECI1NS_12iter_adaptorIS1_S2_EEES1_ - $_ZN7cutlass13device_kernelIN5flash19enable_sm80_to_sm89INS1_16FlashAttnBwdSm80INS1_25CollectiveMainloopBwdSm80ILi2ELi2EN4cute5tupleIJNS5_1CILi128EEES8_NS7_ILi64EEEEEENS_10bfloat16_tEfNS_4arch4Sm80ELb0ELb1ELb1ELb1ELb0ELb0ELb0ELb0ELi2ELi4ELi4ELi4ELb0EEENS1_24CollectiveEpilogueBwdGQAISA_fSD_Li256ELb1ELb0EEENS1_19SingleTileSchedulerILb1ELb0ELb0ELi128EEEEEEEEEvNT_6ParamsE$_ZN4cute8gmem_ptrIPKfECI1NS_12iter_adaptorIS2_S3_EEES2_)
$_ZN7cutlass13device_kernelIN5flash19enable_sm80_to_sm89INS1_16FlashAttnBwdSm80INS1_25CollectiveMainloopBwdSm80ILi2ELi2EN4cute5tupleIJNS5_1CILi128EEES8_NS7_ILi64EEEEEENS_10bfloat16_tEfNS_4arch4Sm80ELb0ELb1ELb1ELb1ELb0ELb0ELb0ELb0ELi2ELi4ELi4ELi4ELb0EEENS1_24CollectiveEpilogueBwdGQAISA_fSD_Li256ELb1ELb0EEENS1_19SingleTileSchedulerILb1ELb0ELb0ELi128EEEEEEEEEvNT_6ParamsE$_ZN4cute8gmem_ptrIPKfECI1NS_12iter_adaptorIS2_S3_EEES2_:
[----:B------:R-:W-:Y:S02]  /*af00*/  MOV R10, 0xaf20 ;  /* 0x0000af20000a7802 */ /* 0x000fe40000000f00 */
[----:B------:R-:W-:Y:S05]  /*af10*/  CALL.REL.NOINC `($_ZN7cutlass13device_kernelIN5flash19enable_sm80_to_sm89INS1_16FlashAttnBwdSm80INS1_25CollectiveMainloopBwdSm80ILi2ELi2EN4cute5tupleIJNS5_1CILi128EEES8_NS7_ILi64EEEEEENS_10bfloat16_tEfNS_4arch4Sm80ELb0ELb1ELb1ELb1ELb0ELb0ELb0ELb0ELi2ELi4ELi4ELi4ELb0EEENS1_24CollectiveEpilogueBwdGQAISA_fSD_Li256ELb1ELb0EEENS1_19SingleTileSchedulerILb1ELb0ELb0ELi128EEEEEEEEEvNT_6ParamsE$_ZN4cute12iter_adaptorIPKfNS_8gmem_ptrIS2_EEEC2ES2_) ;  /* 0xffffa95000007944 */ /* 0x000fea0003c3ffff */
[----:B------:R-:W-:-:S04]  /*af20*/  MOV R9, 0x0 ;  /* 0x0000000000097802 */ /* 0x000fc80000000f00 */
[----:B------:R-:W-:Y:S05]  /*af30*/  RET.REL.NODEC R8 `(_ZN7cutlass13device_kernelIN5flash19enable_sm80_to_sm89INS1_16FlashAttnBwdSm80INS1_25CollectiveMainloopBwdSm80ILi2ELi2EN4cute5tupleIJNS5_1CILi128EEES8_NS7_ILi64EEEEEENS_10bfloat16_tEfNS_4arch4Sm80ELb0ELb1ELb1ELb1ELb0ELb0ELb0ELb0ELi2ELi4ELi4ELi4ELb0EEENS1_24CollectiveEpilogueBwdGQAISA_fSD_Li256ELb1ELb0EEENS1_19SingleTileSchedulerILb1ELb0ELb0ELi128EEEEEEEEEvNT_6ParamsE) ;  /* 0xffff50c008007950 */ /* 0x000fea0003c3ffff */
        .type           $_ZN7cutlass13device_kernelIN5flash19enable_sm80_to_sm89INS1_16FlashAttnBwdSm80INS1_25CollectiveMainloopBwdSm80ILi2ELi2EN4cute5tupleIJNS5_1CILi128EEES8_NS7_ILi64EEEEEENS_10bfloat16_tEfNS_4arch4Sm80ELb0ELb1ELb1ELb1ELb0ELb0ELb0ELb0ELi2ELi4ELi4ELi4ELb0EEENS1_24CollectiveEpilogueBwdGQAISA_fSD_Li256ELb1ELb0EEENS1_19SingleTileSchedulerILb1ELb0ELb0ELi128EEEEEEEEEvNT_6ParamsE$_ZN4cute8gmem_ptrIPfECI1NS_12iter_adaptorIS1_S2_EEES1_,@function
        .size           $_ZN7cutlass13device_kernelIN5flash19enable_sm80_to_sm89INS1_16FlashAttnBwdSm80INS1_25CollectiveMainloopBwdSm80ILi2ELi2EN4cute5tupleIJNS5_1CILi128EEES8_NS7_ILi64EEEEEENS_10bfloat16_tEfNS_4arch4Sm80ELb0ELb1ELb1ELb1ELb0ELb0ELb0ELb0ELi2ELi4ELi4ELi4ELb0EEENS1_24CollectiveEpilogueBwdGQAISA_fSD_Li256ELb1ELb0EEENS1_19SingleTileSchedulerILb1ELb0ELb0ELi128EEEEEEEEEvNT_6ParamsE$_ZN4cute8gmem_ptrIPfECI1NS_12iter_adaptorIS1_S2_EEES1_,($_ZN7cutlass13device_kernelIN5flash19enable_sm80_to_sm89INS1_16FlashAttnBwdSm80INS1_25CollectiveMainloopBwdSm80ILi2ELi2EN4cute5tupleIJNS5_1CILi128EEES8_NS7_ILi64EEEEEENS_10bfloat16_tEfNS_4arch4Sm80ELb0ELb1ELb1ELb1ELb0ELb0ELb0ELb0ELi2ELi4ELi4ELi4ELb0EEENS1_24CollectiveEpilogueBwdGQAISA_fSD_Li256ELb1ELb0EEENS1_19SingleTileSchedulerILb1ELb0ELb0ELi128EEEEEEEEEvNT_6ParamsE$_ZN4cute8smem_ptrIPN7cutlass10bfloat16_tEECI1NS_12iter_adaptorIS3_S4_EEES3_ - $_ZN7cutlass13device_kernelIN5flash19enable_sm80_to_sm89INS1_16FlashAttnBwdSm80INS1_25CollectiveMainloopBwdSm80ILi2ELi2EN4cute5tupleIJNS5_1CILi128EEES8_NS7_ILi64EEEEEENS_10bfloat16_tEfNS_4arch4Sm80ELb0ELb1ELb1ELb1ELb0ELb0ELb0ELb0ELi2ELi4ELi4ELi4ELb0EEENS1_24CollectiveEpilogueBwdGQAISA_fSD_Li256ELb1ELb0EEENS1_19SingleTileSchedulerILb1ELb0ELb0ELi128EEEEEEEEEvNT_6ParamsE$_ZN4cute8gmem_ptrIPfECI1NS_12iter_adaptorIS1_S2_EEES1_)
$_ZN7cutlass13device_kernelIN5flash19enable_sm80_to_sm89INS1_16FlashAttnBwdSm80INS1_25CollectiveMainloopBwdSm80ILi2ELi2EN4cute5tupleIJNS5_1CILi128EEES8_NS7_ILi64EEEEEENS_10bfloat16_tEfNS_4arch4Sm80ELb0ELb1ELb1ELb1ELb0ELb0ELb0ELb0ELi2ELi4ELi4ELi4ELb0EEENS1_24CollectiveEpilogueBwdGQAISA_fSD_Li256ELb1ELb0EEENS1_19SingleTileSchedulerILb1ELb0ELb0ELi128EEEEEEEEEvNT_6ParamsE$_ZN4cute8gmem_ptrIPfECI1NS_12iter_adaptorIS1_S2_EEES1_:
[----:B------:R-:W-:Y:S02]  /*af40*/  MOV R4, 0xaf60 ;  /* 0x0000af6000047802 */ /* 0x000fe40000000f00 */
[----:B------:R-:W-:Y:S05]  /*af50*/  CALL.REL.NOINC `($_ZN7cutlass13device_kernelIN5flash19enable_sm80_to_sm89INS1_16FlashAttnBwdSm80INS1_25CollectiveMainloopBwdSm80ILi2ELi2EN4cute5tupleIJNS5_1CILi128EEES8_NS7_ILi64EEEEEENS_10bfloat16_tEfNS_4arch4Sm80ELb0ELb1ELb1ELb1ELb0ELb0ELb0ELb0ELi2ELi4ELi4ELi4ELb0EEENS1_24CollectiveEpilogueBwdGQAISA_fSD_Li256ELb1ELb0EEENS1_19SingleTileSchedulerILb1ELb0ELb0ELi128EEEEEEEEEvNT_6ParamsE$_ZN4cute12iter_adaptorIPfNS_8gmem_ptrIS1_EEEC2ES1_) ;  /* 0xffffa9d000007944 */ /* 0x000fea0003c3ffff */
[----:B------:R-:W-:-:S04]  /*af60*/  MOV R9, 0x0 ;  /* 0x0000000000097802 */ /* 0x000fc80000000f00 */
[----:B------:R-:W-:Y:S05]  /*af70*/  RET.REL.NODEC R8 `(_ZN7cutlass13device_kernelIN5flash19enable_sm80_to_sm89INS1_16FlashAttnBwdSm80INS1_25CollectiveMainloopBwdSm80ILi2ELi2EN4cute5tupleIJNS5_1CILi128EEES8_NS7_ILi64EEEEEENS_10bfloat16_tEfNS_4arch4Sm80ELb0ELb1ELb1ELb1ELb0ELb0ELb0ELb0ELi2ELi4ELi4ELi4ELb0EEENS1_24CollectiveEpilogueBwdGQAISA_fSD_Li256ELb1ELb0EEENS1_19SingleTileSchedulerILb1ELb0ELb0ELi128EEEEEEEEEvNT_6ParamsE) ;  /* 0xffff508008007950 */ /* 0x000fea0003c3ffff */
        .type           $_ZN7cutlass13device_kernelIN5flash19enable_sm80_to_sm89INS1_16FlashAttnBwdSm80INS1_25CollectiveMainloopBwdSm80ILi2ELi2EN4cute5tupleIJNS5_1CILi128EEES8_NS7_ILi64EEEEEENS_10bfloat16_tEfNS_4arch4Sm80ELb0ELb1ELb1ELb1ELb0ELb0ELb0ELb0ELi2ELi4ELi4ELi4ELb0EEENS1_24CollectiveEpilogueBwdGQAISA_fSD_Li256ELb1ELb0EEENS1_19SingleTileSchedulerILb1ELb0ELb0ELi128EEEEEEEEEvNT_6ParamsE$_ZN4cute8smem_ptrIPN7cutlass10bfloat16_tEECI1NS_12iter_adaptorIS3_S4_EEES3_,@function
        .size           $_ZN7cutlass13device_kernelIN5flash19enable_sm80_to_sm89INS1_16FlashAttnBwdSm80INS1_25CollectiveMainloopBwdSm80ILi2ELi2EN4cute5tupleIJNS5_1CILi128EEES8_NS7_ILi64EEEEEENS_10bfloat16_tEfNS_4arch4Sm80ELb0ELb1ELb1ELb1ELb0ELb0ELb0ELb0ELi2ELi4ELi4ELi4ELb0EEENS1_24CollectiveEpilogueBwdGQAISA_fSD_Li256ELb1ELb0EEENS1_19SingleTileSchedulerILb1ELb0ELb0ELi128EEEEEEEEEvNT_6ParamsE$_ZN4cute8smem_ptrIPN7cutlass10bfloat16_tEECI1NS_12iter_adaptorIS3_S4_EEES3_,($_ZN7cutlass13device_kernelIN5flash19enable_sm80_to_sm89INS1_16FlashAttnBwdSm80INS1_25CollectiveMainloopBwdSm80ILi2ELi2EN4cute5tupleIJNS5_1CILi128EEES8_NS7_ILi64EEEEEENS_10bfloat16_tEfNS_4arch4Sm80ELb0ELb1ELb1ELb1ELb0ELb0ELb0ELb0ELi2ELi4ELi4ELi4ELb0EEENS1_24CollectiveEpilogueBwdGQAISA_fSD_Li256ELb1ELb0EEENS1_19SingleTileSchedulerILb1ELb0ELb0ELi128EEEEEEEEEvNT_6ParamsE$_ZN4cute8smem_ptrIPN7cutlass9uint128_tEECI1NS_12iter_adaptorIS3_S4_EEES3_ - $_ZN7cutlass13device_kernelIN5flash19enable_sm80_to_sm89INS1_16FlashAttnBwdSm80INS1_25CollectiveMainloopBwdSm80ILi2ELi2EN4cute5tupleIJNS5_1CILi128EEES8_NS7_ILi64EEEEEENS_10bfloat16_tEfNS_4arch4Sm80ELb0ELb1ELb1ELb1ELb0ELb0ELb0ELb0ELi2ELi4ELi4ELi4ELb0EEENS1_24CollectiveEpilogueBwdGQAISA_fSD_Li256ELb1ELb0EEENS1_19SingleTileSchedulerILb1ELb0ELb0ELi128EEEEEEEEEvNT_6ParamsE$_ZN4cute8smem_ptrIPN7cutlass10bfloat16_tEECI1NS_12iter_adaptorIS3_S4_EEES3_)
$_ZN7cutlass13device_kernelIN5flash19enable_sm80_to_sm89INS1_16FlashAttnBwdSm80INS1_25CollectiveMainloopBwdSm80ILi2ELi2EN4cute5tupleIJNS5_1CILi128EEES8_NS7_ILi64EEEEEENS_10bfloat16_tEfNS_4arch4Sm80ELb0ELb1ELb1ELb1ELb0ELb0ELb0ELb0ELi2ELi4ELi4ELi4ELb0EEENS1_24CollectiveEpilogueBwdGQAISA_fSD_Li256ELb1ELb0EEENS1_19SingleTileSchedulerILb1ELb0ELb0ELi128EEEEEEEEEvNT_6ParamsE$_ZN4cute8smem_ptrIPN7cutlass10bfloat16_tEECI1NS_12iter_adaptorIS3_S4_EEES3_:
[----:B------:R-:W-:Y:S02]  /*af80*/  MOV R10, 0xafa0 ;  /* 0x0000afa0000a7802 */ /* 0x000fe40000000f00 */
[----:B------:R-:W-:Y:S05]  /*af90*/  CALL.REL.NOINC `($_ZN7cutlass13device_kernelIN5flash19enable_sm80_to_sm89INS1_16FlashAttnBwdSm80INS1_25CollectiveMainloopBwdSm80ILi2ELi2EN4cute5tupleIJNS5_1CILi128EEES8_NS7_ILi64EEEEEENS_10bfloat16_tEfNS_4arch4Sm80ELb0ELb1ELb1ELb1ELb0ELb0ELb0ELb0ELi2ELi4ELi4ELi4ELb0EEENS1_24CollectiveEpilogueBwdGQAISA_fSD_Li256ELb1ELb0EEENS1_19SingleTileSchedulerILb1ELb0ELb0ELi128EEEEEEEEEvNT_6ParamsE$_ZN4cute12iter_adaptorIPN7cutlass10bfloat16_tENS_8smem_ptrIS3_EEEC2ES3_) ;  /* 0xffffa91000007944 */ /* 0x000fea0003c3ffff */
[----:B------:R-:W-:-:S04]  /*afa0*/  MOV R9, 0x0 ;  /* 0x0000000000097802 */ /* 0x000fc80000000f00 */
[----:B------:R-:W-:Y:S05]  /*afb0*/  RET.REL.NODEC R8 `(_ZN7cutlass13device_kernelIN5flash19enable_sm80_to_sm89INS1_16FlashAttnBwdSm80INS1_25CollectiveMainloopBwdSm80ILi2ELi2EN4cute5tupleIJNS5_1CILi128EEES8_NS7_ILi64EEEEEENS_10bfloat16_tEfNS_4arch4Sm80ELb0ELb1ELb1ELb1ELb0ELb0ELb0ELb0ELi2ELi4ELi4ELi4ELb0EEENS1_24CollectiveEpilogueBwdGQAISA_fSD_Li256ELb1ELb0EEENS1_19SingleTileSchedulerILb1ELb0ELb0ELi128EEEEEEEEEvNT_6ParamsE) ;  /* 0xffff504008007950 */ /* 0x000fea0003c3ffff */
        .type           $_ZN7cutlass13device_kernelIN5flash19enable_sm80_to_sm89INS1_16FlashAttnBwdSm80INS1_25CollectiveMainloopBwdSm80ILi2ELi2EN4cute5tupleIJNS5_1CILi128EEES8_NS7_ILi64EEEEEENS_10bfloat16_tEfNS_4arch4Sm80ELb0ELb1ELb1ELb1ELb0ELb0ELb0ELb0ELi2ELi4ELi4ELi4ELb0EEENS1_24CollectiveEpilogueBwdGQAISA_fSD_Li256ELb1ELb0EEENS1_19SingleTileSchedulerILb1ELb0ELb0ELi128EEEEEEEEEvNT_6ParamsE$_ZN4cute8smem_ptrIPN7cutlass9uint128_tEECI1NS_12iter_adaptorIS3_S4_EEES3_,@function
        .size           $_ZN7cutlass13device_kernelIN5flash19enable_sm80_to_sm89INS1_16FlashAttnBwdSm80INS1_25CollectiveMainloopBwdSm80ILi2ELi2EN4cute5tupleIJNS5_1CILi128EEES8_NS7_ILi64EEEEEENS_10bfloat16_tEfNS_4arch4Sm80ELb0ELb1ELb1ELb1ELb0ELb0ELb0ELb0ELi2ELi4ELi4ELi4ELb0EEENS1_24CollectiveEpilogueBwdGQAISA_fSD_Li256ELb1ELb0EEENS1_19SingleTileSchedulerILb1ELb0ELb0ELi128EEEEEEEEEvNT_6ParamsE$_ZN4cute8smem_ptrIPN7cutlass9uint128_tEECI1NS_12iter_adaptorIS3_S4_EEES3_,($_ZN7cutlass13device_kernelIN5flash19enable_sm80_to_sm89INS1_16FlashAttnBwdSm80INS1_25CollectiveMainloopBwdSm80ILi2ELi2EN4cute5tupleIJNS5_1CILi128EEES8_NS7_ILi64EEEEEENS_10bfloat16_tEfNS_4arch4Sm80ELb0ELb1ELb1ELb1ELb0ELb0ELb0ELb0ELi2ELi4ELi4ELi4ELb0EEENS1_24CollectiveEpilogueBwdGQAISA_fSD_Li256ELb1ELb0EEENS1_19SingleTileSchedulerILb1ELb0ELb0ELi128EEEEEEEEEvNT_6ParamsE$_ZN4cute8smem_ptrIPfECI1NS_12iter_adaptorIS1_S2_EEES1_ - $_ZN7cutlass13device_kernelIN5flash19enable_sm80_to_sm89INS1_16FlashAttnBwdSm80INS1_25CollectiveMainloopBwdSm80ILi2ELi2EN4cute5tupleIJNS5_1CILi128EEES8_NS7_ILi64EEEEEENS_10bfloat16_tEfNS_4arch4Sm80ELb0ELb1ELb1ELb1ELb0ELb0ELb0ELb0ELi2ELi4ELi4ELi4ELb0EEENS1_24CollectiveEpilogueBwdGQAISA_fSD_Li256ELb1ELb0EEENS1_19SingleTileSchedulerILb1ELb0ELb0ELi128EEEEEEEEEvNT_6ParamsE$_ZN4cute8smem_ptrIPN7cutlass9uint128_tEECI1NS_12iter_adaptorIS3_S4_EEES3_)
$_ZN7cutlass13device_kernelIN5flash19enable_sm80_to_sm89INS1_16FlashAttnBwdSm80INS1_25CollectiveMainloopBwdSm80ILi2ELi2EN4cute5tupleIJNS5_1CILi128EEES8_NS7_ILi64EEEEEENS_10bfloat16_tEfNS_4arch4Sm80ELb0ELb1ELb1ELb1ELb0ELb0ELb0ELb0ELi2ELi4ELi4ELi4ELb0EEENS1_24CollectiveEpilogueBwdGQAISA_fSD_Li256ELb1ELb0EEENS1_19SingleTileSchedulerILb1ELb0ELb0ELi128EEEEEEEEEvNT_6ParamsE$_ZN4cute8smem_ptrIPN7cutlass9uint128_tEECI1NS_12iter_adaptorIS3_S4_EEES3_:
[----:B------:R-:W-:Y:S02]  /*afc0*/  MOV R8, 0xafe0 ;  /* 0x0000afe000087802 */ /* 0x000fe40000000f00 */
[----:B------:R-:W-:Y:S05]  /*afd0*/  CALL.REL.NOINC `($_ZN7cutlass13device_kernelIN5flash19enable_sm80_to_sm89INS1_16FlashAttnBwdSm80INS1_25CollectiveMainloopBwdSm80ILi2ELi2EN4cute5tupleIJNS5_1CILi128EEES8_NS7_ILi64EEEEEENS_10bfloat16_tEfNS_4arch4Sm80ELb0ELb1ELb1ELb1ELb0ELb0ELb0ELb0ELi2ELi4ELi4ELi4ELb0EEENS1_24CollectiveEpilogueBwdGQAISA_fSD_Li256ELb1ELb0EEENS1_19SingleTileSchedulerILb1ELb0ELb0ELi128EEEEEEEEEvNT_6ParamsE$_ZN4cute12iter_adaptorIPN7cutlass9uint128_tENS_8smem_ptrIS3_EEEC2ES3_) ;  /* 0xffffa91000007944 */ /* 0x000fea0003c3ffff */
[----:B------:R-:W-:-:S04]  /*afe0*/  MOV R7, 0x0 ;  /* 0x0000000000077802 */ /* 0x000fc80000000f00 */
[----:B------:R-:W-:Y:S05]  /*aff0*/  RET.REL.NODEC R6 `(_ZN7cutlass13device_kernelIN5flash19enable_sm80_to_sm89INS1_16FlashAttnBwdSm80INS1_25CollectiveMainloopBwdSm80ILi2ELi2EN4cute5tupleIJNS5_1CILi128EEES8_NS7_ILi64EEEEEENS_10bfloat16_tEfNS_4arch4Sm80ELb0ELb1ELb1ELb1ELb0ELb0ELb0ELb0ELi2ELi4ELi4ELi4ELb0EEENS1_24CollectiveEpilogueBwdGQAISA_fSD_Li256ELb1ELb0EEENS1_19SingleTileSchedulerILb1ELb0ELb0ELi128EEEEEEEEEvNT_6ParamsE) ;  /* 0xffff500006007950 */ /* 0x000fea0003c3ffff */
        .type           $_ZN7cutlass13device_kernelIN5flash19enable_sm80_to_sm89INS1_16FlashAttnBwdSm80INS1_25CollectiveMainloopBwdSm80ILi2ELi2EN4cute5tupleIJNS5_1CILi128EEES8_NS7_ILi64EEEEEENS_10bfloat16_tEfNS_4arch4Sm80ELb0ELb1ELb1ELb1ELb0ELb0ELb0ELb0ELi2ELi4ELi4ELi4ELb0EEENS1_24CollectiveEpilogueBwdGQAISA_fSD_Li256ELb1ELb0EEENS1_19SingleTileSchedulerILb1ELb0ELb0ELi128EEEEEEEEEvNT_6ParamsE$_ZN4cute8smem_ptrIPfECI1NS_12iter_adaptorIS1_S2_EEES1_,@function
        .size           $_ZN7cutlass13device_kernelIN5flash19enable_sm80_to_sm89INS1_16FlashAttnBwdSm80INS1_25CollectiveMainloopBwdSm80ILi2ELi2EN4cute5tupleIJNS5_1CILi128EEES8_NS7_ILi64EEEEEENS_10bfloat16_tEfNS_4arch4Sm80ELb0ELb1ELb1ELb1ELb0ELb0ELb0ELb0ELi2ELi4ELi4ELi4ELb0EEENS1_24CollectiveEpilogueBwdGQAISA_fSD_Li256ELb1ELb0EEENS1_19SingleTileSchedulerILb1ELb0ELb0ELi128EEEEEEEEEvNT_6ParamsE$_ZN4cute8smem_ptrIPfECI1NS_12iter_adaptorIS1_S2_EEES1_,($_ZN7cutlass13device_kernelIN5flash19enable_sm80_to_sm89INS1_16FlashAttnBwdSm80INS1_25CollectiveMainloopBwdSm80ILi2ELi2EN4cute5tupleIJNS5_1CILi128EEES8_NS7_ILi64EEEEEENS_10bfloat16_tEfNS_4arch4Sm80ELb0ELb1ELb1ELb1ELb0ELb0ELb0ELb0ELi2ELi4ELi4ELi4ELb0EEENS1_24CollectiveEpilogueBwdGQAISA_fSD_Li256ELb1ELb0EEENS1_19SingleTileSchedulerILb1ELb0ELb0ELi128EEEEEEEEEvNT_6ParamsE$_ZN4cute8smem_ptrIPjECI1NS_12iter_adaptorIS1_S2_EEES1_ - $_ZN7cutlass13device_kernelIN5flash19enable_sm80_to_sm89INS1_16FlashAttnBwdSm80INS1_25CollectiveMainloopBwdSm80ILi2ELi2EN4cute5tupleIJNS5_1CILi128EEES8_NS7_ILi64EEEEEENS_10bfloat16_tEfNS_4arch4Sm80ELb0ELb1ELb1ELb1ELb0ELb0ELb0ELb0ELi2ELi4ELi4ELi4ELb0EEENS1_24CollectiveEpilogueBwdGQAISA_fSD_Li256ELb1ELb0EEENS1_19SingleTileSchedulerILb1ELb0ELb0ELi128EEEEEEEEEvNT_6ParamsE$_ZN4cute8smem_ptrIPfECI1NS_12iter_adaptorIS1_S2_EEES1_)
$_ZN7cutlass13device_kernelIN5flash19enable_sm80_to_sm89INS1_16FlashAttnBwdSm80INS1_25CollectiveMainloopBwdSm80ILi2ELi2EN4cute5tupleIJNS5_1CILi128EEES8_NS7_ILi64EEEEEENS_10bfloat16_tEfNS_4arch4Sm80ELb0ELb1ELb1ELb1ELb0ELb0ELb0ELb0ELi2ELi4ELi4ELi4ELb0EEENS1_24CollectiveEpilogueBwdGQAISA_fSD_Li256ELb1ELb0EEENS1_19SingleTileSchedulerILb1ELb0ELb0ELi128EEEEEEEEEvNT_6ParamsE$_ZN4cute8smem_ptrIPfECI1NS_12iter_adaptorIS1_S2_EEES1_:
[----:B------:R-:W-:Y:S02]  /*b000*/  MOV R10, 0xb020 ;  /* 0x0000b020000a7802 */ /* 0x000fe40000000f00 */
[----:B------:R-:W-:Y:S05]  /*b010*/  CALL.REL.NOINC `($_ZN7cutlass13device_kernelIN5flash19enable_sm80_to_sm89INS1_16FlashAttnBwdSm80INS1_25CollectiveMainloopBwdSm80ILi2ELi2EN4cute5tupleIJNS5_1CILi128EEES8_NS7_ILi64EEEEEENS_10bfloat16_tEfNS_4arch4Sm80ELb0ELb1ELb1ELb1ELb0ELb0ELb0ELb0ELi2ELi4ELi4ELi4ELb0EEENS1_24CollectiveEpilogueBwdGQAISA_fSD_Li256ELb1ELb0EEENS1_19SingleTileSchedulerILb1ELb0ELb0ELi128EEEEEEEEEvNT_6ParamsE$_ZN4cute12iter_adaptorIPfNS_8smem_ptrIS1_EEEC2ES1_) ;  /* 0xffffa95000007944 */ /* 0x000fea0003c3ffff */
[----:B------:R-:W-:-:S04]  /*b020*/  MOV R9, 0x0 ;  /* 0x0000000000097802 */ /* 0x000fc80000000f00 */
[----:B------:R-:W-:Y:S05]  /*b030*/  RET.REL.NODEC R8 `(_ZN7cutlass13device_kernelIN5flash19enable_sm80_to_sm89INS1_16FlashAttnBwdSm80INS1_25CollectiveMainloopBwdSm80ILi2ELi2EN4cute5tupleIJNS5_1CILi128EEES8_NS7_ILi64EEEEEENS_10bfloat16_tEfNS_4arch4Sm80ELb0ELb1ELb1ELb1ELb0ELb0ELb0ELb0ELi2ELi4ELi4ELi4ELb0EEENS1_24CollectiveEpilogueBwdGQAISA_fSD_Li256ELb1ELb0EEENS1_19SingleTileSchedulerILb1ELb0ELb0ELi128EEEEEEEEEvNT_6ParamsE) ;  /* 0xffff4fc008007950 */ /* 0x000fea0003c3ffff */
        .type           $_ZN7cutlass13device_kernelIN5flash19enable_sm80_to_sm89INS1_16FlashAttnBwdSm80INS1_25CollectiveMainloopBwdSm80ILi2ELi2EN4cute5tupleIJNS5_1CILi128EEES8_NS7_ILi64EEEEEENS_10bfloat16_tEfNS_4arch4Sm80ELb0ELb1ELb1ELb1ELb0ELb0ELb0ELb0ELi2ELi4ELi4ELi4ELb0EEENS1_24CollectiveEpilogueBwdGQAISA_fSD_Li256ELb1ELb0EEENS1_19SingleTileSchedulerILb1ELb0ELb0ELi128EEEEEEEEEvNT_6ParamsE$_ZN4cute8smem_ptrIPjECI1NS_12iter_adaptorIS1_S2_EEES1_,@function
        .size           $_ZN7cutlass13device_kernelIN5flash19enable_sm80_to_sm89INS1_16FlashAttnBwdSm80INS1_25CollectiveMainloopBwdSm80ILi2ELi2EN4cute5tupleIJNS5_1CILi128EEES8_NS7_ILi64EEEEEENS_10bfloat16_tEfNS_4arch4Sm80ELb0ELb1ELb1ELb1ELb0ELb0ELb0ELb0ELi2ELi4ELi4ELi4ELb0EEENS1_24CollectiveEpilogueBwdGQAISA_fSD_Li256ELb1ELb0EEENS1_19SingleTileSchedulerILb1ELb0ELb0ELi128EEEEEEEEEvNT_6ParamsE$_ZN4cute8smem_ptrIPjECI1NS_12iter_adaptorIS1_S2_EEES1_,($_ZN7cutlass13device_kernelIN5flash19enable_sm80_to_sm89INS1_16FlashAttnBwdSm80INS1_25CollectiveMainloopBwdSm80ILi2ELi2EN4cute5tupleIJNS5_1CILi128EEES8_NS7_ILi64EEEEEENS_10bfloat16_tEfNS_4arch4Sm80ELb0ELb1ELb1ELb1ELb0ELb0ELb0ELb0ELi2ELi4ELi4ELi4ELb0EEENS1_24CollectiveEpilogueBwdGQAISA_fSD_Li256ELb1ELb0EEENS1_19SingleTileSchedulerILb1ELb0ELb0ELi128EEEEEEEEEvNT_6ParamsE$_ZN73_INTERNAL_24fd9406_37_flash_bwd_hdim64_bf16_softcap_sm80_cu_3fbc093a_291814__viaddmin_s32Eiii - $_ZN7cutlass13device_kernelIN5flash19enable_sm80_to_sm89INS1_16FlashAttnBwdSm80INS1_25CollectiveMainloopBwdSm80ILi2ELi2EN4cute5tupleIJNS5_1CILi128EEES8_NS7_ILi64EEEEEENS_10bfloat16_tEfNS_4arch4Sm80ELb0ELb1ELb1ELb1ELb0ELb0ELb0ELb0ELi2ELi4ELi4ELi4ELb0EEENS1_24CollectiveEpilogueBwdGQAISA_fSD_Li256ELb1ELb0EEENS1_19SingleTileSchedulerILb1ELb0ELb0ELi128EEEEEEEEEvNT_6ParamsE$_ZN4cute8smem_ptrIPjECI1NS_12iter_adaptorIS1_S2_EEES1_)
$_ZN7cutlass13device_kernelIN5flash19enable_sm80_to_sm89INS1_16FlashAttnBwdSm80INS1_25CollectiveMainloopBwdSm80ILi2ELi2EN4cute5tupleIJNS5_1CILi128EEES8_NS7_ILi64EEEEEENS_10bfloat16_tEfNS_4arch4Sm80ELb0ELb1ELb1ELb1ELb0ELb0ELb0ELb0ELi2ELi4ELi4ELi4ELb0EEENS1_24CollectiveEpilogueBwdGQAISA_fSD_Li256ELb1ELb0EEENS1_19SingleTileSchedulerILb1ELb0ELb0ELi128EEEEEEEEEvNT_6ParamsE$_ZN4cute8smem_ptrIPjECI1NS_12iter_adaptorIS1_S2_EEES1_:
[----:B------:R-:W-:Y:S02]  /*b040*/  MOV R10, 0xb060 ;  /* 0x0000b060000a7802 */ /* 0x000fe40000000f00 */
[----:B------:R-:W-:Y:S05]  /*b050*/  CALL.REL.NOINC `($_ZN7cutlass13device_kernelIN5flash19enable_sm80_to_sm89INS1_16FlashAttnBwdSm80INS1_25CollectiveMainloopBwdSm80ILi2ELi2EN4cute5tupleIJNS5_1CILi128EEES8_NS7_ILi64EEEEEENS_10bfloat16_tEfNS_4arch4Sm80ELb0ELb1ELb1ELb1ELb0ELb0ELb0ELb0ELi2ELi4ELi4ELi4ELb0EEENS1_24CollectiveEpilogueBwdGQAISA_fSD_Li256ELb1ELb0EEENS1_19SingleTileSchedulerILb1ELb0ELb0ELi128EEEEEEEEEvNT_6ParamsE$_ZN4cute12iter_adaptorIPjNS_8smem_ptrIS1_EEEC2ES1_) ;  /* 0xffffa95000007944 */ /* 0x000fea0003c3ffff */
[----:B------:R-:W-:-:S04]  /*b060*/  MOV R9, 0x0 ;  /* 0x0000000000097802 */ /* 0x000fc80000000f00 */
[----:B------:R-:W-:Y:S05]  /*b070*/  RET.REL.NODEC R8 `(_ZN7cutlass13device_kernelIN5flash19enable_sm80_to_sm89INS1_16FlashAttnBwdSm80INS1_25CollectiveMainloopBwdSm80ILi2ELi2EN4cute5tupleIJNS5_1CILi128EEES8_NS7_ILi64EEEEEENS_10bfloat16_tEfNS_4arch4Sm80ELb0ELb1ELb1ELb1ELb0ELb0ELb0ELb0ELi2ELi4ELi4ELi4ELb0EEENS1_24CollectiveEpilogueBwdGQAISA_fSD_Li256ELb1ELb0EEENS1_19SingleTileSchedulerILb1ELb0ELb0ELi128EEEEEEEEEvNT_6ParamsE) ;  /* 0xffff4f8008007950 */ /* 0x000fea0003c3ffff */
        .type           $_ZN7cutlass13device_kernelIN5flash19enable_sm80_to_sm89INS1_16FlashAttnBwdSm80INS1_25CollectiveMainloopBwdSm80ILi2ELi2EN4cute5tupleIJNS5_1CILi128EEES8_NS7_ILi64EEEEEENS_10bfloat16_tEfNS_4arch4Sm80ELb0ELb1ELb1ELb1ELb0ELb0ELb0ELb0ELi2ELi4ELi4ELi4ELb0EEENS1_24CollectiveEpilogueBwdGQAISA_fSD_Li256ELb1ELb0EEENS1_19SingleTileSchedulerILb1ELb0ELb0ELi128EEEEEEEEEvNT_6ParamsE$_ZN73_INTERNAL_24fd9406_37_flash_bwd_hdim64_bf16_softcap_sm80_cu_3fbc093a_291814__viaddmin_s32Eiii,@function
        .size           $_ZN7cutlass13device_kernelIN5flash19enable_sm80_to_sm89INS1_16FlashAttnBwdSm80INS1_25CollectiveMainloopBwdSm80ILi2ELi2EN4cute5tupleIJNS5_1CILi128EEES8_NS7_ILi64EEEEEENS_10bfloat16_tEfNS_4arch4Sm80ELb0ELb1ELb1ELb1ELb0ELb0ELb0ELb0ELi2ELi4ELi4ELi4ELb0EEENS1_24CollectiveEpilogueBwdGQAISA_fSD_Li256ELb1ELb0EEENS1_19SingleTileSchedulerILb1ELb0ELb0ELi128EEEEEEEEEvNT_6ParamsE$_ZN73_INTERNAL_24fd9406_37_flash_bwd_hdim64_bf16_softcap_sm80_cu_3fbc093a_291814__viaddmin_s32Eiii,($_ZN7cutlass13device_kernelIN5flash19enable_sm80_to_sm89INS1_16FlashAttnBwdSm80INS1_25CollectiveMainloopBwdSm80ILi2ELi2EN4cute5tupleIJNS5_1CILi128EEES8_NS7_ILi64EEEEEENS_10bfloat16_tEfNS_4arch4Sm80ELb0ELb1ELb1ELb1ELb0ELb0ELb0ELb0ELi2ELi4ELi4ELi4ELb0EEENS1_24CollectiveEpilogueBwdGQAISA_fSD_Li256ELb1ELb0EEENS1_19SingleTileSchedulerILb1ELb0ELb0ELi128EEEEEEEEEvNT_6ParamsE$_ZN73_INTERNAL_24fd9406_37_flash_bwd_hdim64_bf16_softcap_sm80_cu_3fbc093a_291824__cvta_generic_to_sharedEPKv - $_ZN7cutlass13device_kernelIN5flash19enable_sm80_to_sm89INS1_16FlashAttnBwdSm80INS1_25CollectiveMainloopBwdSm80ILi2ELi2EN4cute5tupleIJNS5_1CILi128EEES8_NS7_ILi64EEEEEENS_10bfloat16_tEfNS_4arch4Sm80ELb0ELb1ELb1ELb1ELb0ELb0ELb0ELb0ELi2ELi4ELi4ELi4ELb0EEENS1_24CollectiveEpilogueBwdGQAISA_fSD_Li256ELb1ELb0EEENS1_19SingleTileSchedulerILb1ELb0ELb0ELi128EEEEEEEEEvNT_6ParamsE$_ZN73_INTERNAL_24fd9406_37_flash_bwd_hdim64_bf16_softcap_sm80_cu_3fbc093a_291814__viaddmin_s32Eiii)
$_ZN7cutlass13device_kernelIN5flash19enable_sm80_to_sm89INS1_16FlashAttnBwdSm80INS1_25CollectiveMainloopBwdSm80ILi2ELi2EN4cute5tupleIJNS5_1CILi128EEES8_NS7_ILi64EEEEEENS_10bfloat16_tEfNS_4arch4Sm80ELb0ELb1ELb1ELb1ELb0ELb0ELb0ELb0ELi2ELi4ELi4ELi4ELb0EEENS1_24CollectiveEpilogueBwdGQAISA_fSD_Li256ELb1ELb0EEENS1_19SingleTileSchedulerILb1ELb0ELb0ELi128EEEEEEEEEvNT_6ParamsE$_ZN73_INTERNAL_24fd9406_37_flash_bwd_hdim64_bf16_softcap_sm80_cu_3fbc093a_291814__viaddmin_s32Eiii:
[----:B------:R-:W-:Y:S02]  /*b080*/  IADD3 R2, R9, R51, RZ ;  /* 0x0000003309027210 */ /* 0x000fe40007ffe0ff */
[----:B------:R-:W-:Y:S02]  /*b090*/  MOV R8, 0xb0b0 ;  /* 0x0000b0b000087802 */ /* 0x000fe40000000f00 */
[----:B------:R-:W-:Y:S05]  /*b0a0*/  CALL.REL.NOINC `($_ZN7cutlass13device_kernelIN5flash19enable_sm80_to_sm89INS1_16FlashAttnBwdSm80INS1_25CollectiveMainloopBwdSm80ILi2ELi2EN4cute5tupleIJNS5_1CILi128EEES8_NS7_ILi64EEEEEENS_10bfloat16_tEfNS_4arch4Sm80ELb0ELb1ELb1ELb1ELb0ELb0ELb0ELb0ELi2ELi4ELi4ELi4ELb0EEENS1_24CollectiveEpilogueBwdGQAISA_fSD_Li256ELb1ELb0EEENS1_19SingleTileSchedulerILb1ELb0ELb0ELi128EEEEEEEEEvNT_6ParamsE$min) ;  /* 0x0005d70000007944 */ /* 0x000fea0003c00000 */
[----:B------:R-:W-:Y:S02]  /*b0b0*/  MOV R10, R6 ;  /* 0x00000006000a7202 */ /* 0x000fe40000000f00 */
[----:B------:R-:W-:-:S04]  /*b0c0*/  MOV R11, 0x0 ;  /* 0x00000000000b7802 */ /* 0x000fc80000000f00 */
[----:B------:R-:W-:Y:S05]  /*b0d0*/  RET.REL.NODEC R10 `(_ZN7cutlass13device_kernelIN5flash19enable_sm80_to_sm89INS1_16FlashAttnBwdSm80INS1_25CollectiveMainloopBwdSm80ILi2ELi2EN4cute5tupleIJNS5_1CILi128EEES8_NS7_ILi64EEEEEENS_10bfloat16_tEfNS_4arch4Sm80ELb0ELb1ELb1ELb1ELb0ELb0ELb0ELb0ELi2ELi4ELi4ELi4ELb0EEENS1_24CollectiveEpilogueBwdGQAISA_fSD_Li256ELb1ELb0EEENS1_19SingleTileSchedulerILb1ELb0ELb0ELi128EEEEEEEEEvNT_6ParamsE) ;  /* 0xffff4f200a007950 */ /* 0x000fea0003c3ffff */
        .type           $_ZN7cutlass13device_kernelIN5flash19enable_sm80_to_sm89INS1_16FlashAttnBwdSm80INS1_25CollectiveMainloopBwdSm80ILi2ELi2EN4cute5tupleIJNS5_1CILi128EEES8_NS7_ILi64EEEEEENS_10bfloat16_tEfNS_4arch4Sm80ELb0ELb1ELb1ELb1ELb0ELb0ELb0ELb0ELi2ELi4ELi4ELi4ELb0EEENS1_24CollectiveEpilogueBwdGQAISA_fSD_Li256ELb1ELb0EEENS1_19SingleTileSchedulerILb1ELb0ELb0ELi128EEEEEEEEEvNT_6ParamsE$_ZN73_INTERNAL_24fd9406_37_flash_bwd_hdim64_bf16_softcap_sm80_cu_3fbc093a_291824__cvta_generic_to_sharedEPKv,@function
        .size           $_ZN7cutlass13device_kernelIN5flash19enable_sm80_to_sm89INS1_16FlashAttnBwdSm80INS1_25CollectiveMainloopBwdSm80ILi2ELi2EN4cute5tupleIJNS5_1CILi128EEES8_NS7_ILi64EEEEEENS_10bfloat16_tEfNS_4arch4Sm80ELb0ELb1ELb1ELb1ELb0ELb0ELb0ELb0ELi2ELi4ELi4ELi4ELb0EEENS1_24CollectiveEpilogueBwdGQAISA_fSD_Li256ELb1ELb0EEENS1_19SingleTileSchedulerILb1ELb0ELb0ELi128EEEEEEEEEvNT_6ParamsE$_ZN73_INTERNAL_24fd9406_37_flash_bwd_hdim64_bf16_softcap_sm80_cu_3fbc093a_291824__cvta_generic_to_sharedEPKv,($_ZN7cutlass13device_kernelIN5flash19enable_sm80_to_sm89INS1_16FlashAttnBwdSm80INS1_25CollectiveMainloopBwdSm80ILi2ELi2EN4cute5tupleIJNS5_1CILi128EEES8_NS7_ILi64EEEEEENS_10bfloat16_tEfNS_4arch4Sm80ELb0ELb1ELb1ELb1ELb0ELb0ELb0ELb0ELi2ELi4ELi4ELi4ELb0EEENS1_24CollectiveEpilogueBwdGQAISA_fSD_Li256ELb1ELb0EEENS1_19SingleTileSchedulerILb1ELb0ELb0ELi128EEEEEEEEEvNT_6ParamsE$_ZN73_INTERNAL_24fd9406_37_flash_bwd_hdim64_bf16_softcap_sm80_cu_3fbc093a_29189atomicAddEPff - $_ZN7cutlass13device_kernelIN5flash19enable_sm80_to_sm89INS1_16FlashAttnBwdSm80INS1_25CollectiveMainloopBwdSm80ILi2ELi2EN4cute5tupleIJNS5_1CILi128EEES8_NS7_ILi64EEEEEENS_10bfloat16_tEfNS_4arch4Sm80ELb0ELb1ELb1ELb1ELb0ELb0ELb0ELb0ELi2ELi4ELi4ELi4ELb0EEENS1_24CollectiveEpilogueBwdGQAISA_fSD_Li256ELb1ELb0EEENS1_19SingleTileSchedulerILb1ELb0ELb0ELi128EEEEEEEEEvNT_6ParamsE$_ZN73_INTERNAL_24fd9406_37_flash_bwd_hdim64_bf16_softcap_sm80_cu_3fbc093a_291824__cvta_generic_to_sharedEPKv)
$_ZN7cutlass13device_kernelIN5flash19enable_sm80_to_sm89INS1_16FlashAttnBwdSm80INS1_25CollectiveMainloopBwdSm80ILi2ELi2EN4cute5tupleIJNS5_1CILi128EEES8_NS7_ILi64EEEEEENS_10bfloat16_tEfNS_4arch4Sm80ELb0ELb1ELb1ELb1ELb0ELb0ELb0ELb0ELi2ELi4ELi4ELi4ELb0EEENS1_24CollectiveEpilogueBwdGQAISA_fSD_Li256ELb1ELb0EEENS1_19SingleTileSchedulerILb1ELb0ELb0ELi128EEEEEEEEEvNT_6ParamsE$_ZN73_INTERNAL_24fd9406_37_flash_bwd_hdim64_bf16_softcap_sm80_cu_3fbc093a_291824__cvta_generic_to_sharedEPKv:
[----:B------:R-:W-:Y:S02]  /*b0e0*/  MOV R3, 0x0 ;  /* 0x0000000000037802 */ /* 0x000fe40000000f00 */
[----:B------:R-:W-:Y:S02]  /*b0f0*/  IADD3 R4, R4, -c[0x0][0x18], RZ ;  /* 0x8000060004047a10 */ /* 0x000fe40007ffe0ff */
[----:B------:R-:W-:Y:S05]  /*b100*/  RET.REL.NODEC R2 `(_ZN7cutlass13device_kernelIN5flash19enable_sm80_to_sm89INS1_16FlashAttnBwdSm80INS1_25CollectiveMainloopBwdSm80ILi2ELi2EN4cute5tupleIJNS5_1CILi128EEES8_NS7_ILi64EEEEEENS_10bfloat16_tEfNS_4arch4Sm80ELb0ELb1ELb1ELb1ELb0ELb0ELb0ELb0ELi2ELi4ELi4ELi4ELb0EEENS1_24CollectiveEpilogueBwdGQAISA_fSD_Li256ELb1ELb0EEENS1_19SingleTileSchedulerILb1ELb0ELb0ELi128EEEEEEEEEvNT_6ParamsE) ;  /* 0xffff4ef002007950 */ /* 0x000fea0003c3ffff */
        .type           $_ZN7cutlass13device_kernelIN5flash19enable_sm80_to_sm89INS1_16FlashAttnBwdSm80INS1_25CollectiveMainloopBwdSm80ILi2ELi2EN4cute5tupleIJNS5_1CILi128EEES8_NS7_ILi64EEEEEENS_10bfloat16_tEfNS_4arch4Sm80ELb0ELb1ELb1ELb1ELb0ELb0ELb0ELb0ELi2ELi4ELi4ELi4ELb0EEENS1_24CollectiveEpilogueBwdGQAISA_fSD_Li256ELb1ELb0EEENS1_19SingleTileSchedulerILb1ELb0ELb0ELi128EEEEEEEEEvNT_6ParamsE$_ZN73_INTERNAL_24fd9406_37_flash_bwd_hdim64_bf16_softcap_sm80_cu_3fbc093a_29189atomicAddEPff,@function
        .size           $_ZN7cutlass13device_kernelIN5flash19enable_sm80_to_sm89INS1_16FlashAttnBwdSm80INS1_25CollectiveMainloopBwdSm80ILi2ELi2EN4cute5tupleIJNS5_1CILi128EEES8_NS7_ILi64EEEEEENS_10bfloat16_tEfNS_4arch4Sm80ELb0ELb1ELb1ELb1ELb0ELb0ELb0ELb0ELi2ELi4ELi4ELi4ELb0EEENS1_24CollectiveEpilogueBwdGQAISA_fSD_Li256ELb1ELb0EEENS1_19SingleTileSchedulerILb1ELb0ELb0ELi128EEEEEEEEEvNT_6ParamsE$_ZN73_INTERNAL_24fd9406_37_flash_bwd_hdim64_bf16_softcap_sm80_cu_3fbc093a_29189atomicAddEPff,($_ZN7cutlass13device_kernelIN5flash19enable_sm80_to_sm89INS1_16FlashAttnBwdSm80INS1_25CollectiveMainloopBwdSm80ILi2ELi2EN4cute5tupleIJNS5_1CILi128EEES8_NS7_ILi64EEEEEENS_10bfloat16_tEfNS_4arch4Sm80ELb0ELb1ELb1ELb1ELb0ELb0ELb0ELb0ELi2ELi4ELi4ELi4ELb0EEENS1_24CollectiveEpilogueBwdGQAISA_fSD_Li256ELb1ELb0EEENS1_19SingleTileSchedulerILb1ELb0ELb0ELi128EEEEEEEEEvNT_6ParamsE$_ZSt3maxIiERKT_S2_S2_ - $_ZN7cutlass13device_kernelIN5flash19enable_sm80_to_sm89INS1_16FlashAttnBwdSm80INS1_25CollectiveMainloopBwdSm80ILi2ELi2EN4cute5tupleIJNS5_1CILi128EEES8_NS7_ILi64EEEEEENS_10bfloat16_tEfNS_4arch4Sm80ELb0ELb1ELb1ELb1ELb0ELb0ELb0ELb0ELi2ELi4ELi4ELi4ELb0EEENS1_24CollectiveEpilogueBwdGQAISA_fSD_Li256ELb1ELb0EEENS1_19SingleTileSchedulerILb1ELb0ELb0ELi128EEEEEEEEEvNT_6ParamsE$_ZN73_INTERNAL_24fd9406_37_flash_bwd_hdim64_bf16_softcap_sm80_cu_3fbc093a_29189atomicAddEPff)
$_ZN7cutlass13device_kernelIN5flash19enable_sm80_to_sm89INS1_16FlashAttnBwdSm80INS1_25CollectiveMainloopBwdSm80ILi2ELi2EN4cute5tupleIJNS5_1CILi128EEES8_NS7_ILi64EEEEEENS_10bfloat16_tEfNS_4arch4Sm80ELb0ELb1ELb1ELb1ELb0ELb0ELb0ELb0ELi2ELi4ELi4ELi4ELb0EEENS1_24CollectiveEpilogueBwdGQAISA_fSD_Li256ELb1ELb0EEENS1_19SingleTileSchedulerILb1ELb0ELb0ELi128EEEEEEEEEvNT_6ParamsE$_ZN73_INTERNAL_24fd9406_37_flash_bwd_hdim64_bf16_softcap_sm80_cu_3fbc093a_29189atomicAddEPff:
[----:B------:R-:W-:Y:S01]  /*b110*/  BSSY B0, `(.L_x_2180) ;  /* 0x0000003000007945 */ /* 0x000fe20003800000 */
[----:B------:R-:W-:Y:S02]  /*b120*/  MOV R12, 0xb140 ;  /* 0x0000b140000c7802 */ /* 0x000fe40000000f00 */
[----:B------:R-:W-:Y:S05]  /*b130*/  CALL.REL.NOINC `($_ZN7cutlass13device_kernelIN5flash19enable_sm80_to_sm89INS1_16FlashAttnBwdSm80INS1_25CollectiveMainloopBwdSm80ILi2ELi2EN4cute5tupleIJNS5_1CILi128EEES8_NS7_ILi64EEEEEENS_10bfloat16_tEfNS_4arch4Sm80ELb0ELb1ELb1ELb1ELb0ELb0ELb0ELb0ELi2ELi4ELi4ELi4ELb0EEENS1_24CollectiveEpilogueBwdGQAISA_fSD_Li256ELb1ELb0EEENS1_19SingleTileSchedulerILb1ELb0ELb0ELi128EEEEEEEEEvNT_6ParamsE$__fAtomicAdd) ;  /* 0x0005d4c000007944 */ /* 0x000fea0003c00000 */
[----:B------:R-:W-:Y:S05]  /*b140*/  BSYNC B0 ;  /* 0x0000000000007941 */ /* 0x000fea0003800000 */
.L_x_2180:
[----:B------:R-:W-:-:S04]  /*b150*/  MOV R11, 0x0 ;  /* 0x00000000000b7802 */ /* 0x000fc80000000f00 */
[----:B------:R-:W-:Y:S05]  /*b160*/  RET.REL.NODEC R10 `(_ZN7cutlass13device_kernelIN5flash19enable_sm80_to_sm89INS1_16FlashAttnBwdSm80INS1_25CollectiveMainloopBwdSm80ILi2ELi2EN4cute5tupleIJNS5_1CILi128EEES8_NS7_ILi64EEEEEENS_10bfloat16_tEfNS_4arch4Sm80ELb0ELb1ELb1ELb1ELb0ELb0ELb0ELb0ELi2ELi4ELi4ELi4ELb0EEENS1_24CollectiveEpilogueBwdGQAISA_fSD_Li256ELb1ELb0EEENS1_19SingleTileSchedulerILb1ELb0ELb0ELi128EEEEEEEEEvNT_6ParamsE) ;  /* 0xffff4e900a007950 */ /* 0x000fea0003c3ffff */
        .type           $_ZN7cutlass13device_kernelIN5flash19enable_sm80_to_sm89INS1_16FlashAttnBwdSm80INS1_25CollectiveMainloopBwdSm80ILi2ELi2EN4cute5tupleIJNS5_1CILi128EEES8_NS7_ILi64EEEEEENS_10bfloat16_tEfNS_4arch4Sm80ELb0ELb1ELb1ELb1ELb0ELb0ELb0ELb0ELi2ELi4ELi4ELi4ELb0EEENS1_24CollectiveEpilogueBwdGQAISA_fSD_Li256ELb1ELb0EEENS1_19SingleTileSchedulerILb1ELb0ELb0ELi128EEEEEEEEEvNT_6ParamsE$_ZSt3maxIiERKT_S2_S2_,@function
        .size           $_ZN7cutlass13device_kernelIN5flash19enable_sm80_to_sm89INS1_16FlashAttnBwdSm80INS1_25CollectiveMainloopBwdSm80ILi2ELi2EN4cute5tupleIJNS5_1CILi128EEES8_NS7_ILi64EEEEEENS_10bfloat16_tEfNS_4arch4Sm80ELb0ELb1ELb1ELb1ELb0ELb0ELb0ELb0ELi2ELi4ELi4ELi4ELb0EEENS1_24CollectiveEpilogueBwdGQAISA_fSD_Li256ELb1ELb0EEENS1_19SingleTileSchedulerILb1ELb0ELb0ELi128EEEEEEEEEvNT_6ParamsE$_ZSt3maxIiERKT_S2_S2_,($_ZN7cutlass13device_kernelIN5flash19enable_sm80_to_sm89INS1_16FlashAttnBwdSm80INS1_25CollectiveMainloopBwdSm80ILi2ELi2EN4cute5tupleIJNS5_1CILi128EEES8_NS7_ILi64EEEEEENS_10bfloat16_tEfNS_4arch4Sm80ELb0ELb1ELb1ELb1ELb0ELb0ELb0ELb0ELi2ELi4ELi4ELi4ELb0EEENS1_24CollectiveEpilogueBwdGQAISA_fSD_Li256ELb1ELb0EEENS1_19SingleTileSchedulerILb1ELb0ELb0ELi128EEEEEEEEEvNT_6ParamsE$_ZSt3minIiERKT_S2_S2_ - $_ZN7cutlass13device_kernelIN5flash19enable_sm80_to_sm89INS1_16FlashAttnBwdSm80INS1_25CollectiveMainloopBwdSm80ILi2ELi2EN4cute5tupleIJNS5_1CILi128EEES8_NS7_ILi64EEEEEENS_10bfloat16_tEfNS_4arch4Sm80ELb0ELb1ELb1ELb1ELb0ELb0ELb0ELb0ELi2ELi4ELi4ELi4ELb0EEENS1_24CollectiveEpilogueBwdGQAISA_fSD_Li256ELb1ELb0EEENS1_19SingleTileSchedulerILb1ELb0ELb0ELi128EEEEEEEEEvNT_6ParamsE$_ZSt3maxIiERKT_S2_S2_)
$_ZN7cutlass13device_kernelIN5flash19enable_sm80_to_sm89INS1_16FlashAttnBwdSm80INS1_25CollectiveMainloopBwdSm80ILi2ELi2EN4cute5tupleIJNS5_1CILi128EEES8_NS7_ILi64EEEEEENS_10bfloat16_tEfNS_4arch4Sm80ELb0ELb1ELb1ELb1ELb0ELb0ELb0ELb0ELi2ELi4ELi4ELi4ELb0EEENS1_24CollectiveEpilogueBwdGQAISA_fSD_Li256ELb1ELb0EEENS1_19SingleTileSchedulerILb1ELb0ELb0ELi128EEEEEEEEEvNT_6ParamsE$_ZSt3maxIiERKT_S2_S2_:
[----:B------:R-:W-:Y:S02]  /*b170*/  IADD3 R8, R17, -c[0x0][0x20], RZ ;  /* 0x8000080011087a10 */ /* 0x000fe40007ffe0ff */
[----:B------:R-:W-:-:S04]  /*b180*/  IADD3 R2, R47, -c[0x0][0x20], RZ ;  /* 0x800008002f027a10 */ /* 0x000fc80007ffe0ff */
[----:B------:R-:W2:Y:S04]  /*b190*/  LDL R8, [R8] ;  /* 0x0000000008087983 */ /* 0x000ea80000100800 */
[----:B------:R-:W2:Y:S01]  /*b1a0*/  LDL R9, [R2] ;  /* 0x0000000002097983 */ /* 0x000ea20000100800 */
[----:B------:R-:W-:Y:S01]  /*b1b0*/  IMAD.MOV.U32 R11, RZ, RZ, 0x0 ;  /* 0x00000000ff0b7424 */ /* 0x000fe200078e00ff */
[----:B--2---:R-:W-:-:S04]  /*b1c0*/  ISETP.GE.AND P0, PT, R8, R9, PT ;  /* 0x000000090800720c */ /* 0x004fc80003f06270 */
[----:B------:R-:W-:Y:S01]  /*b1d0*/  SEL R9, R47, R17, !P0 ;  /* 0x000000112f097207 */ /* 0x000fe20004000000 */
[----:B------:R-:W-:Y:S08]  /*b1e0*/  RET.REL.NODEC R10 `(_ZN7cutlass13device_kernelIN5flash19enable_sm80_to_sm89INS1_16FlashAttnBwdSm80INS1_25CollectiveMainloopBwdSm80ILi2ELi2EN4cute5tupleIJNS5_1CILi128EEES8_NS7_ILi64EEEEEENS_10bfloat16_tEfNS_4arch4Sm80ELb0ELb1ELb1ELb1ELb0ELb0ELb0ELb0ELi2ELi4ELi4ELi4ELb0EEENS1_24CollectiveEpilogueBwdGQAISA_fSD_Li256ELb1ELb0EEENS1_19SingleTileSchedulerILb1ELb0ELb0ELi128EEEEEEEEEvNT_6ParamsE) ;  /* 0xffff4e100a007950 */ /* 0x000ff00003c3ffff */
        .type           $_ZN7cutlass13device_kernelIN5flash19enable_sm80_to_sm89INS1_16FlashAttnBwdSm80INS1_25CollectiveMainloopBwdSm80ILi2ELi2EN4cute5tupleIJNS5_1CILi128EEES8_NS7_ILi64EEEEEENS_10bfloat16_tEfNS_4arch4Sm80ELb0ELb1ELb1ELb1ELb0ELb0ELb0ELb0ELi2ELi4ELi4ELi4ELb0EEENS1_24CollectiveEpilogueBwdGQAISA_fSD_Li256ELb1ELb0EEENS1_19SingleTileSchedulerILb1ELb0ELb0ELi128EEEEEEEEEvNT_6ParamsE$_ZSt3minIiERKT_S2_S2_,@function
        .size           $_ZN7cutlass13device_kernelIN5flash19enable_sm80_to_sm89INS1_16FlashAttnBwdSm80INS1_25CollectiveMainloopBwdSm80ILi2ELi2EN4cute5tupleIJNS5_1CILi128EEES8_NS7_ILi64EEEEEENS_10bfloat16_tEfNS_4arch4Sm80ELb0ELb1ELb1ELb1ELb0ELb0ELb0ELb0ELi2ELi4ELi4ELi4ELb0EEENS1_24CollectiveEpilogueBwdGQAISA_fSD_Li256ELb1ELb0EEENS1_19SingleTileSchedulerILb1ELb0ELb0ELi128EEEEEEEEEvNT_6ParamsE$_ZSt3minIiERKT_S2_S2_,($_ZN7cutlass13device_kernelIN5flash19enable_sm80_to_sm89INS1_16FlashAttnBwdSm80INS1_25CollectiveMainloopBwdSm80ILi2ELi2EN4cute5tupleIJNS5_1CILi128EEES8_NS7_ILi64EEEEEENS_10bfloat16_tEfNS_4arch4Sm80ELb0ELb1ELb1ELb1ELb0ELb0ELb0ELb0ELi2ELi4ELi4ELi4ELb0EEENS1_24CollectiveEpilogueBwdGQAISA_fSD_Li256ELb1ELb0EEENS1_19SingleTileSchedulerILb1ELb0ELb0ELi128EEEEEEEEEvNT_6ParamsE$_ZZN4cute12filter_tupleINS_5tupleIJNS1_IJNS_10UnderscoreENS_1CILi0EEEEEENS1_IJS4_S2_EEEEEENS1_IJNS1_IJNS1_IJNS3_ILi1EEES4_EEES4_EEENS1_IJNS1_IJS4_S4_EEEiEEEEEEZNS_5sliceIS7_SD_EEDaRKT_RKT0_EUlRKT_RKT0_E_EEDaSH_SK_OT1_ENKUlDpSN_E_clIJNS1_IJS9_EEENS1_IJiEEEEEEDaSU_ - $_ZN7cutlass13device_kernelIN5flash19enable_sm80_to_sm89INS1_16FlashAttnBwdSm80INS1_25CollectiveMainloopBwdSm80ILi2ELi2EN4cute5tupleIJNS5_1CILi128EEES8_NS7_ILi64EEEEEENS_10bfloat16_tEfNS_4arch4Sm80ELb0ELb1ELb1ELb1ELb0ELb0ELb0ELb0ELi2ELi4ELi4ELi4ELb0EEENS1_24CollectiveEpilogueBwdGQAISA_fSD_Li256ELb1ELb0EEENS1_19SingleTileSchedulerILb1ELb0ELb0ELi128EEEEEEEEEvNT_6ParamsE$_ZSt3minIiERKT_S2_S2_)
$_ZN7cutlass13device_kernelIN5flash19enable_sm80_to_sm89INS1_16FlashAttnBwdSm80INS1_25CollectiveMainloopBwdSm80ILi2ELi2EN4cute5tupleIJNS5_1CILi128EEES8_NS7_ILi64EEEEEENS_10bfloat16_tEfNS_4arch4Sm80ELb0ELb1ELb1ELb1ELb0ELb0ELb0ELb0ELi2ELi4ELi4ELi4ELb0EEENS1_24CollectiveEpilogueBwdGQAISA_fSD_Li256ELb1ELb0EEENS1_19SingleTileSchedulerILb1ELb0ELb0ELi128EEEEEEEEEvNT_6ParamsE$_ZSt3minIiERKT_S2_S2_:
        /* <DEDUP_REMOVED lines=8> */
[----:B------:R-:W-:Y:S08]  /*b270*/  RET.REL.NODEC R10 `(_ZN7cutlass13device_kernelIN5flash19enable_sm80_to_sm89INS1_16FlashAttnBwdSm80INS1_25CollectiveMainloopBwdSm80ILi2ELi2EN4cute5tupleIJNS5_1CILi128EEES8_NS7_ILi64EEEEEENS_10bfloat16_tEfNS_4arch4Sm80ELb0ELb1ELb1ELb1ELb0ELb0ELb0ELb0ELi2ELi4ELi4ELi4ELb0EEENS1_24CollectiveEpilogueBwdGQAISA_fSD_Li256ELb1ELb0EEENS1_19SingleTileSchedulerILb1ELb0ELb0ELi128EEEEEEEEEvNT_6ParamsE) ;  /* 0xffff4d800a007950 */ /* 0x000ff00003c3ffff */
        .type           $_ZN7cutlass13device_kernelIN5flash19enable_sm80_to_sm89INS1_16FlashAttnBwdSm80INS1_25CollectiveMainloopBwdSm80ILi2ELi2EN4cute5tupleIJNS5_1CILi128EEES8_NS7_ILi64EEEEEENS_10bfloat16_tEfNS_4arch4Sm80ELb0ELb1ELb1ELb1ELb0ELb0ELb0ELb0ELi2ELi4ELi4ELi4ELb0EEENS1_24CollectiveEpilogueBwdGQAISA_fSD_Li256ELb1ELb0EEENS1_19SingleTileSchedulerILb1ELb0ELb0ELi128EEEEEEEEEvNT_6ParamsE$_ZZN4cute12filter_tupleINS_5tupleIJNS1_IJNS_10UnderscoreENS_1CILi0EEEEEENS1_IJS4_S2_EEEEEENS1_IJNS1_IJNS1_IJNS3_ILi1EEES4_EEES4_EEENS1_IJNS1_IJS4_S4_EEEiEEEEEEZNS_5sliceIS7_SD_EEDaRKT_RKT0_EUlRKT_RKT0_E_EEDaSH_SK_OT1_ENKUlDpSN_E_clIJNS1_IJS9_EEENS1_IJiEEEEEEDaSU_,@function
        .size           $_ZN7cutlass13device_kernelIN5flash19enable_sm80_to_sm89INS1_16FlashAttnBwdSm80INS1_25CollectiveMainloopBwdSm80ILi2ELi2EN4cute5tupleIJNS5_1CILi128EEES8_NS7_ILi64EEEEEENS_10bfloat16_tEfNS_4arch4Sm80ELb0ELb1ELb1ELb1ELb0ELb0ELb0ELb0ELi2ELi4ELi4ELi4ELb0EEENS1_24CollectiveEpilogueBwdGQAISA_fSD_Li256ELb1ELb0EEENS1_19SingleTileSchedulerILb1ELb0ELb0ELi128EEEEEEEEEvNT_6ParamsE$_ZZN4cute12filter_tupleINS_5tupleIJNS1_IJNS_10UnderscoreENS_1CILi0EEEEEENS1_IJS4_S2_EEEEEENS1_IJNS1_IJNS1_IJNS3_ILi1EEES4_EEES4_EEENS1_IJNS1_IJS4_S4_EEEiEEEEEEZNS_5sliceIS7_SD_EEDaRKT_RKT0_EUlRKT_RKT0_E_EEDaSH_SK_OT1_ENKUlDpSN_E_clIJNS1_IJS9_EEENS1_IJiEEEEEEDaSU_,($_ZN7cutlass13device_kernelIN5flash19enable_sm80_to_sm89INS1_16FlashAttnBwdSm80INS1_25CollectiveMainloopBwdSm80ILi2ELi2EN4cute5tupleIJNS5_1CILi128EEES8_NS7_ILi64EEEEEENS_10bfloat16_tEfNS_4arch4Sm80ELb0ELb1ELb1ELb1ELb0ELb0ELb0ELb0ELi2ELi4ELi4ELi4ELb0EEENS1_24CollectiveEpilogueBwdGQAISA_fSD_Li256ELb1ELb0EEENS1_19SingleTileSchedulerILb1ELb0ELb0ELi128EEEEEEEEEvNT_6ParamsE$_ZZN4cute12filter_tupleINS_5tupleIJNS1_IJNS_1CILi0EEENS1_IJNS2_ILi1EEENS2_ILi512EEEiEEEEEENS2_ILi4096EEENS1_IJiNS2_ILi8192EEEEEEEEEZNS_7flattenISB_EEDaRKT_EUlRKT_E_EEDaSF_OT0_ENKUlDpSI_E_clIJNS1_IJS3_S4_S5_iEEENS1_IJS8_EEESA_EEEDaSM_ - $_ZN7cutlass13device_kernelIN5flash19enable_sm80_to_sm89INS1_16FlashAttnBwdSm80INS1_25CollectiveMainloopBwdSm80ILi2ELi2EN4cute5tupleIJNS5_1CILi128EEES8_NS7_ILi64EEEEEENS_10bfloat16_tEfNS_4arch4Sm80ELb0ELb1ELb1ELb1ELb0ELb0ELb0ELb0ELi2ELi4ELi4ELi4ELb0EEENS1_24CollectiveEpilogueBwdGQAISA_fSD_Li256ELb1ELb0EEENS1_19SingleTileSchedulerILb1ELb0ELb0ELi128EEEEEEEEEvNT_6ParamsE$_ZZN4cute12filter_tupleINS_5tupleIJNS1_IJNS_10UnderscoreENS_1CILi0EEEEEENS1_IJS4_S2_EEEEEENS1_IJNS1_IJNS1_IJNS3_ILi1EEES4_EEES4_EEENS1_IJNS1_IJS4_S4_EEEiEEEEEEZNS_5sliceIS7_SD_EEDaRKT_RKT0_EUlRKT_RKT0_E_EEDaSH_SK_OT1_ENKUlDpSN_E_clIJNS1_IJS9_EEENS1_IJiEEEEEEDaSU_)
$_ZN7cutlass13device_kernelIN5flash19enable_sm80_to_sm89INS1_16FlashAttnBwdSm80INS1_25CollectiveMainloopBwdSm80ILi2ELi2EN4cute5tupleIJNS5_1CILi128EEES8_NS7_ILi64EEEEEENS_10bfloat16_tEfNS_4arch4Sm80ELb0ELb1ELb1ELb1ELb0ELb0ELb0ELb0ELi2ELi4ELi4ELi4ELb0EEENS1_24CollectiveEpilogueBwdGQAISA_fSD_Li256ELb1ELb0EEENS1_19SingleTileSchedulerILb1ELb0ELb0ELi128EEEEEEEEEvNT_6ParamsE$_ZZN4cute12filter_tupleINS_5tupleIJNS1_IJNS_10UnderscoreENS_1CILi0EEEEEENS1_IJS4_S2_EEEEEENS1_IJNS1_IJNS1_IJNS3_ILi1EEES4_EEES4_EEENS1_IJNS1_IJS4_S4_EEEiEEEEEEZNS_5sliceIS7_SD_EEDaRKT_RKT0_EUlRKT_RKT0_E_EEDaSH_SK_OT1_ENKUlDpSN_E_clIJNS1_IJS9_EEENS1_IJiEEEEEEDaSU_:
[----:B------:R-:W-:Y:S02]  /*b280*/  IADD3 R2, R1, 0x1680, RZ ;  /* 0x0000168001027810 */ /* 0x000fe40007ffe0ff */
[----:B------:R-:W-:Y:S02]  /*b290*/  MOV R6, 0xb2c0 ;  /* 0x0000b2c000067802 */ /* 0x000fe40000000f00 */
[----:B------:R-:W-:Y:S02]  /*b2a0*/  IADD3 R2, R2, c[0x0][0x20], RZ ;  /* 0x0000080002027a10 */ /* 0x000fe40007ffe0ff */
[----:B------:R-:W-:Y:S05]  /*b2b0*/  CALL.REL.NOINC `($_ZN7cutlass13device_kernelIN5flash19enable_sm80_to_sm89INS1_16FlashAttnBwdSm80INS1_25CollectiveMainloopBwdSm80ILi2ELi2EN4cute5tupleIJNS5_1CILi128EEES8_NS7_ILi64EEEEEENS_10bfloat16_tEfNS_4arch4Sm80ELb0ELb1ELb1ELb1ELb0ELb0ELb0ELb0ELi2ELi4ELi4ELi4ELb0EEENS1_24CollectiveEpilogueBwdGQAISA_fSD_Li256ELb1ELb0EEENS1_19SingleTileSchedulerILb1ELb0ELb0ELi128EEEEEEEEEvNT_6ParamsE$_ZN4cute3eso3ESOILb1ELb0EJNS_5tupleIJNS_1CILi1EEENS3_ILi0EEEEEEiEEC2ERKS6_RKi) ;  /* 0xffffd41000007944 */ /* 0x000fea0003c3ffff */
[----:B-1----:R1:W5:Y:S01]  /*b2c0*/  LDL R3, [R1+0x1680] ;  /* 0x0016800001037983 */ /* 0x0023620000100800 */
[----:B------:R-:W-:-:S04]  /*b2d0*/  MOV R9, 0x0 ;  /* 0x0000000000097802 */ /* 0x000fc80000000f00 */
[----:B------:R-:W-:Y:S05]  /*b2e0*/  RET.REL.NODEC R8 `(_ZN7cutlass13device_kernelIN5flash19enable_sm80_to_sm89INS1_16FlashAttnBwdSm80INS1_25CollectiveMainloopBwdSm80ILi2ELi2EN4cute5tupleIJNS5_1CILi128EEES8_NS7_ILi64EEEEEENS_10bfloat16_tEfNS_4arch4Sm80ELb0ELb1ELb1ELb1ELb0ELb0ELb0ELb0ELi2ELi4ELi4ELi4ELb0EEENS1_24CollectiveEpilogueBwdGQAISA_fSD_Li256ELb1ELb0EEENS1_19SingleTileSchedulerILb1ELb0ELb0ELi128EEEEEEEEEvNT_6ParamsE) ;  /* 0xffff4d1008007950 */ /* 0x000fea0003c3ffff */
        .type           $_ZN7cutlass13device_kernelIN5flash19enable_sm80_to_sm89INS1_16FlashAttnBwdSm80INS1_25CollectiveMainloopBwdSm80ILi2ELi2EN4cute5tupleIJNS5_1CILi128EEES8_NS7_ILi64EEEEEENS_10bfloat16_tEfNS_4arch4Sm80ELb0ELb1ELb1ELb1ELb0ELb0ELb0ELb0ELi2ELi4ELi4ELi4ELb0EEENS1_24CollectiveEpilogueBwdGQAISA_fSD_Li256ELb1ELb0EEENS1_19SingleTileSchedulerILb1ELb0ELb0ELi128EEEEEEEEEvNT_6ParamsE$_ZZN4cute12filter_tupleINS_5tupleIJNS1_IJNS_1CILi0EEENS1_IJNS2_ILi1EEENS2_ILi512EEEiEEEEEENS2_ILi4096EEENS1_IJiNS2_ILi8192EEEEEEEEEZNS_7flattenISB_EEDaRKT_EUlRKT_E_EEDaSF_OT0_ENKUlDpSI_E_clIJNS1_IJS3_S4_S5_iEEENS1_IJS8_EEESA_EEEDaSM_,@function
        .size           $_ZN7cutlass13device_kernelIN5flash19enable_sm80_to_sm89INS1_16FlashAttnBwdSm80INS1_25CollectiveMainloopBwdSm80ILi2ELi2EN4cute5tupleIJNS5_1CILi128EEES8_NS7_ILi64EEEEEENS_10bfloat16_tEfNS_4arch4Sm80ELb0ELb1ELb1ELb1ELb0ELb0ELb0ELb0ELi2ELi4ELi4ELi4ELb0EEENS1_24CollectiveEpilogueBwdGQAISA_fSD_Li256ELb1ELb0EEENS1_19SingleTileSchedulerILb1ELb0ELb0ELi128EEEEEEEEEvNT_6ParamsE$_ZZN4cute12filter_tupleINS_5tupleIJNS1_IJNS_1CILi0EEENS1_IJNS2_ILi1EEENS2_ILi512EEEiEEEEEENS2_ILi4096EEENS1_IJiNS2_ILi8192EEEEEEEEEZNS_7flattenISB_EEDaRKT_EUlRKT_E_EEDaSF_OT0_ENKUlDpSI_E_clIJNS1_IJS3_S4_S5_iEEENS1_IJS8_EEESA_EEEDaSM_,($_ZN7cutlass13device_kernelIN5flash19enable_sm80_to_sm89INS1_16FlashAttnBwdSm80INS1_25CollectiveMainloopBwdSm80ILi2ELi2EN4cute5tupleIJNS5_1CILi128EEES8_NS7_ILi64EEEEEENS_10bfloat16_tEfNS_4arch4Sm80ELb0ELb1ELb1ELb1ELb0ELb0ELb0ELb0ELi2ELi4ELi4ELi4ELb0EEENS1_24CollectiveEpilogueBwdGQAISA_fSD_Li256ELb1ELb0EEENS1_19SingleTileSchedulerILb1ELb0ELb0ELi128EEEEEEEEEvNT_6ParamsE$_ZZN4cute12filter_tupleINS_5tupleIJNS1_IJiNS1_IJiNS_1CILi0EEEEEEEEENS1_IJNS_10UnderscoreENS1_IJS6_S6_EEEEEEEEES9_ZNS_4diceIS9_S9_EEDaRKT_RKT0_EUlRKT_RKT0_E_EEDaSD_SG_OT1_ENKUlDpSJ_E_clIJNS1_IJiiS3_EEENS1_IJEEEEEEDaSQ_ - $_ZN7cutlass13device_kernelIN5flash19enable_sm80_to_sm89INS1_16FlashAttnBwdSm80INS1_25CollectiveMainloopBwdSm80ILi2ELi2EN4cute5tupleIJNS5_1CILi128EEES8_NS7_ILi64EEEEEENS_10bfloat16_tEfNS_4arch4Sm80ELb0ELb1ELb1ELb1ELb0ELb0ELb0ELb0ELi2ELi4ELi4ELi4ELb0EEENS1_24CollectiveEpilogueBwdGQAISA_fSD_Li256ELb1ELb0EEENS1_19SingleTileSchedulerILb1ELb0ELb0ELi128EEEEEEEEEvNT_6ParamsE$_ZZN4cute12filter_tupleINS_5tupleIJNS1_IJNS_1CILi0EEENS1_IJNS2_ILi1EEENS2_ILi512EEEiEEEEEENS2_ILi4096EEENS1_IJiNS2_ILi8192EEEEEEEEEZNS_7flattenISB_EEDaRKT_EUlRKT_E_EEDaSF_OT0_ENKUlDpSI_E_clIJNS1_IJS3_S4_S5_iEEENS1_IJS8_EEESA_EEEDaSM_)
$_ZN7cutlass13device_kernelIN5flash19enable_sm80_to_sm89INS1_16FlashAttnBwdSm80INS1_25CollectiveMainloopBwdSm80ILi2ELi2EN4cute5tupleIJNS5_1CILi128EEES8_NS7_ILi64EEEEEENS_10bfloat16_tEfNS_4arch4Sm80ELb0ELb1ELb1ELb1ELb0ELb0ELb0ELb0ELi2ELi4ELi4ELi4ELb0EEENS1_24CollectiveEpilogueBwdGQAISA_fSD_Li256ELb1ELb0EEENS1_19SingleTileSchedulerILb1ELb0ELb0ELi128EEEEEEEEEvNT_6ParamsE$_ZZN4cute12filter_tupleINS_5tupleIJNS1_IJNS_1CILi0EEENS1_IJNS2_ILi1EEENS2_ILi512EEEiEEEEEENS2_ILi4096EEENS1_IJiNS2_ILi8192EEEEEEEEEZNS_7flattenISB_EEDaRKT_EUlRKT_E_EEDaSF_OT0_ENKUlDpSI_E_clIJNS1_IJS3_S4_S5_iEEENS1_IJS8_EEESA_EEEDaSM_:
[----:B------:R-:W-:Y:S02]  /*b2f0*/  IADD3 R3, R1, 0x1380, RZ ;  /* 0x0000138001037810 */ /* 0x000fe40007ffe0ff */
[----:B------:R-:W-:Y:S02]  /*b300*/  MOV R8, 0xb330 ;  /* 0x0000b33000087802 */ /* 0x000fe40000000f00 */
[----:B------:R-:W-:Y:S02]  /*b310*/  IADD3 R3, R3, c[0x0][0x20], RZ ;  /* 0x0000080003037a10 */ /* 0x000fe40007ffe0ff */
[----:B------:R-:W-:Y:S05]  /*b320*/  CALL.REL.NOINC `($_ZN7cutlass13device_kernelIN5flash19enable_sm80_to_sm89INS1_16FlashAttnBwdSm80INS1_25CollectiveMainloopBwdSm80ILi2ELi2EN4cute5tupleIJNS5_1CILi128EEES8_NS7_ILi64EEEEEENS_10bfloat16_tEfNS_4arch4Sm80ELb0ELb1ELb1ELb1ELb0ELb0ELb0ELb0ELi2ELi4ELi4ELi4ELb0EEENS1_24CollectiveEpilogueBwdGQAISA_fSD_Li256ELb1ELb0EEENS1_19SingleTileSchedulerILb1ELb0ELb0ELi128EEEEEEEEEvNT_6ParamsE$_ZN4cute3eso3ESOILb1ELb0EJNS_1CILi0EEENS2_ILi1EEENS2_ILi512EEEiNS2_ILi4096EEEiNS2_ILi8192EEEEEC2ERKS3_RKS4_RKS5_RKiRKS6_SG_RKS7_) ;  /* 0xffffc3c000007944 */ /* 0x000fea0003c3ffff */
[----:B-1----:R-:W-:Y:S02]  /*b330*/  MOV R2, R6 ;  /* 0x0000000600027202 */ /* 0x002fe40000000f00 */
[----:B------:R-:W-:-:S04]  /*b340*/  MOV R3, 0x0 ;  /* 0x0000000000037802 */ /* 0x000fc80000000f00 */
[----:B------:R-:W-:Y:S05]  /*b350*/  RET.REL.NODEC R2 `(_ZN7cutlass13device_kernelIN5flash19enable_sm80_to_sm89INS1_16FlashAttnBwdSm80INS1_25CollectiveMainloopBwdSm80ILi2ELi2EN4cute5tupleIJNS5_1CILi128EEES8_NS7_ILi64EEEEEENS_10bfloat16_tEfNS_4arch4Sm80ELb0ELb1ELb1ELb1ELb0ELb0ELb0ELb0ELi2ELi4ELi4ELi4ELb0EEENS1_24CollectiveEpilogueBwdGQAISA_fSD_Li256ELb1ELb0EEENS1_19SingleTileSchedulerILb1ELb0ELb0ELi128EEEEEEEEEvNT_6ParamsE) ;  /* 0xffff4ca002007950 */ /* 0x000fea0003c3ffff */
        .type           $_ZN7cutlass13device_kernelIN5flash19enable_sm80_to_sm89INS1_16FlashAttnBwdSm80INS1_25CollectiveMainloopBwdSm80ILi2ELi2EN4cute5tupleIJNS5_1CILi128EEES8_NS7_ILi64EEEEEENS_10bfloat16_tEfNS_4arch4Sm80ELb0ELb1ELb1ELb1ELb0ELb0ELb0ELb0ELi2ELi4ELi4ELi4ELb0EEENS1_24CollectiveEpilogueBwdGQAISA_fSD_Li256ELb1ELb0EEENS1_19SingleTileSchedulerILb1ELb0ELb0ELi128EEEEEEEEEvNT_6ParamsE$_ZZN4cute12filter_tupleINS_5tupleIJNS1_IJiNS1_IJiNS_1CILi0EEEEEEEEENS1_IJNS_10UnderscoreENS1_IJS6_S6_EEEEEEEEES9_ZNS_4diceIS9_S9_EEDaRKT_RKT0_EUlRKT_RKT0_E_EEDaSD_SG_OT1_ENKUlDpSJ_E_clIJNS1_IJiiS3_EEENS1_IJEEEEEEDaSQ_,@function
        .size           $_ZN7cutlass13device_kernelIN5flash19enable_sm80_to_sm89INS1_16FlashAttnBwdSm80INS1_25CollectiveMainloopBwdSm80ILi2ELi2EN4cute5tupleIJNS5_1CILi128EEES8_NS7_ILi64EEEEEENS_10bfloat16_tEfNS_4arch4Sm80ELb0ELb1ELb1ELb1ELb0ELb0ELb0ELb0ELi2ELi4ELi4ELi4ELb0EEENS1_24CollectiveEpilogueBwdGQAISA_fSD_Li256ELb1ELb0EEENS1_19SingleTileSchedulerILb1ELb0ELb0ELi128EEEEEEEEEvNT_6ParamsE$_ZZN4cute12filter_tupleINS_5tupleIJNS1_IJiNS1_IJiNS_1CILi0EEEEEEEEENS1_IJNS_10UnderscoreENS1_IJS6_S6_EEEEEEEEES9_ZNS_4diceIS9_S9_EEDaRKT_RKT0_EUlRKT_RKT0_E_EEDaSD_SG_OT1_ENKUlDpSJ_E_clIJNS1_IJiiS3_EEENS1_IJEEEEEEDaSQ_,($_ZN7cutlass13device_kernelIN5flash19enable_sm80_to_sm89INS1_16FlashAttnBwdSm80INS1_25CollectiveMainloopBwdSm80ILi2ELi2EN4cute5tupleIJNS5_1CILi128EEES8_NS7_ILi64EEEEEENS_10bfloat16_tEfNS_4arch4Sm80ELb0ELb1ELb1ELb1ELb0ELb0ELb0ELb0ELi2ELi4ELi4ELi4ELb0EEENS1_24CollectiveEpilogueBwdGQAISA_fSD_Li256ELb1ELb0EEENS1_19SingleTileSchedulerILb1ELb0ELb0ELi128EEEEEEEEEvNT_6ParamsE$_ZZN4cute12filter_tupleINS_5tupleIJNS1_IJiiEEENS_1CILi1024EEEEEEZNS_16flatten_to_tupleIS5_EEDaRKT_EUlRKT_E_EEDaS9_OT0_ENKUlDpSC_E_clIJS2_NS1_IJS4_EEEEEEDaSG_ - $_ZN7cutlass13device_kernelIN5flash19enable_sm80_to_sm89INS1_16FlashAttnBwdSm80INS1_25CollectiveMainloopBwdSm80ILi2ELi2EN4cute5tupleIJNS5_1CILi128EEES8_NS7_ILi64EEEEEENS_10bfloat16_tEfNS_4arch4Sm80ELb0ELb1ELb1ELb1ELb0ELb0ELb0ELb0ELi2ELi4ELi4ELi4ELb0EEENS1_24CollectiveEpilogueBwdGQAISA_fSD_Li256ELb1ELb0EEENS1_19SingleTileSchedulerILb1ELb0ELb0ELi128EEEEEEEEEvNT_6ParamsE$_ZZN4cute12filter_tupleINS_5tupleIJNS1_IJiNS1_IJiNS_1CILi0EEEEEEEEENS1_IJNS_10UnderscoreENS1_IJS6_S6_EEEEEEEEES9_ZNS_4diceIS9_S9_EEDaRKT_RKT0_EUlRKT_RKT0_E_EEDaSD_SG_OT1_ENKUlDpSJ_E_clIJNS1_IJiiS3_EEENS1_IJEEEEEEDaSQ_)
$_ZN7cutlass13device_kernelIN5flash19enable_sm80_to_sm89INS1_16FlashAttnBwdSm80INS1_25CollectiveMainloopBwdSm80ILi2ELi2EN4cute5tupleIJNS5_1CILi128EEES8_NS7_ILi64EEEEEENS_10bfloat16_tEfNS_4arch4Sm80ELb0ELb1ELb1ELb1ELb0ELb0ELb0ELb0ELi2ELi4ELi4ELi4ELb0EEENS1_24CollectiveEpilogueBwdGQAISA_fSD_Li256ELb1ELb0EEENS1_19SingleTileSchedulerILb1ELb0ELb0ELi128EEEEEEEEEvNT_6ParamsE$_ZZN4cute12filter_tupleINS_5tupleIJNS1_IJiNS1_IJiNS_1CILi0EEEEEEEEENS1_IJNS_10UnderscoreENS1_IJS6_S6_EEEEEEEEES9_ZNS_4diceIS9_S9_EEDaRKT_RKT0_EUlRKT_RKT0_E_EEDaSD_SG_OT1_ENKUlDpSJ_E_clIJNS1_IJiiS3_EEENS1_IJEEEEEEDaSQ_:
[----:B------:R-:W-:-:S06]  /*b360*/  IADD3 R11, R4, -c[0x0][0x20], RZ ;  /* 0x80000800040b7a10 */ /* 0x000fcc0007ffe0ff */
[----:B------:R-:W5:Y:S01]  /*b370*/  LDL R11, [R11] ;  /* 0x000000000b0b7983 */ /* 0x000f620000100800 */
[----:B------:R-:W-:Y:S02]  /*b380*/  IADD3 R6, R1, 0x1680, RZ ;  /* 0x0000168001067810 */ /* 0x000fe40007ffe0ff */
[----:B------:R-:W-:Y:S02]  /*b390*/  IADD3 R5, R4, 0x4, RZ ;  /* 0x0000000404057810 */ /* 0x000fe40007ffe0ff */
[----:B------:R-:W-:Y:S02]  /*b3a0*/  IADD3 R6, R6, c[0x0][0x20], RZ ;  /* 0x0000080006067a10 */ /* 0x000fe40007ffe0ff */
[----:B------:R-:W-:Y:S02]  /*b3b0*/  MOV R10, 0xb3d0 ;  /* 0x0000b3d0000a7802 */ /* 0x000fe40000000f00 */
[----:B-----5:R-:W-:Y:S05]  /*b3c0*/  CALL.REL.NOINC `($_ZN7cutlass13device_kernelIN5flash19enable_sm80_to_sm89INS1_16FlashAttnBwdSm80INS1_25CollectiveMainloopBwdSm80ILi2ELi2EN4cute5tupleIJNS5_1CILi128EEES8_NS7_ILi64EEEEEENS_10bfloat16_tEfNS_4arch4Sm80ELb0ELb1ELb1ELb1ELb0ELb0ELb0ELb0ELi2ELi4ELi4ELi4ELb0EEENS1_24CollectiveEpilogueBwdGQAISA_fSD_Li256ELb1ELb0EEENS1_19SingleTileSchedulerILb1ELb0ELb0ELi128EEEEEEEEEvNT_6ParamsE$_ZN4cute3eso3ESOILb0ELb0EJiiNS_1CILi0EEEEEC2ERKiS6_RKS3_) ;  /* 0xffffb5a000007944 */ /* 0x020fea0003c3ffff */
[----:B------:R2:W5:Y:S01]  /*b3d0*/  LDL.64 R4, [R1+0x1680] ;  /* 0x0016800001047983 */ /* 0x0005620000100a00 */
[----:B------:R-:W-:-:S04]  /*b3e0*/  MOV R9, 0x0 ;  /* 0x0000000000097802 */ /* 0x000fc80000000f00 */
[----:B------:R-:W-:Y:S05]  /*b3f0*/  RET.REL.NODEC R8 `(_ZN7cutlass13device_kernelIN5flash19enable_sm80_to_sm89INS1_16FlashAttnBwdSm80INS1_25CollectiveMainloopBwdSm80ILi2ELi2EN4cute5tupleIJNS5_1CILi128EEES8_NS7_ILi64EEEEEENS_10bfloat16_tEfNS_4arch4Sm80ELb0ELb1ELb1ELb1ELb0ELb0ELb0ELb0ELi2ELi4ELi4ELi4ELb0EEENS1_24CollectiveEpilogueBwdGQAISA_fSD_Li256ELb1ELb0EEENS1_19SingleTileSchedulerILb1ELb0ELb0ELi128EEEEEEEEEvNT_6ParamsE) ;  /* 0xffff4c0008007950 */ /* 0x000fea0003c3ffff */
        .type           $_ZN7cutlass13device_kernelIN5flash19enable_sm80_to_sm89INS1_16FlashAttnBwdSm80INS1_25CollectiveMainloopBwdSm80ILi2ELi2EN4cute5tupleIJNS5_1CILi128EEES8_NS7_ILi64EEEEEENS_10bfloat16_tEfNS_4arch4Sm80ELb0ELb1ELb1ELb1ELb0ELb0ELb0ELb0ELi2ELi4ELi4ELi4ELb0EEENS1_24CollectiveEpilogueBwdGQAISA_fSD_Li256ELb1ELb0EEENS1_19SingleTileSchedulerILb1ELb0ELb0ELi128EEEEEEEEEvNT_6ParamsE$_ZZN4cute12filter_tupleINS_5tupleIJNS1_IJiiEEENS_1CILi1024EEEEEEZNS_16flatten_to_tupleIS5_EEDaRKT_EUlRKT_E_EEDaS9_OT0_ENKUlDpSC_E_clIJS2_NS1_IJS4_EEEEEEDaSG_,@function
        .size           $_ZN7cutlass13device_kernelIN5flash19enable_sm80_to_sm89INS1_16FlashAttnBwdSm80INS1_25CollectiveMainloopBwdSm80ILi2ELi2EN4cute5tupleIJNS5_1CILi128EEES8_NS7_ILi64EEEEEENS_10bfloat16_tEfNS_4arch4Sm80ELb0ELb1ELb1ELb1ELb0ELb0ELb0ELb0ELi2ELi4ELi4ELi4ELb0EEENS1_24CollectiveEpilogueBwdGQAISA_fSD_Li256ELb1ELb0EEENS1_19SingleTileSchedulerILb1ELb0ELb0ELi128EEEEEEEEEvNT_6ParamsE$_ZZN4cute12filter_tupleINS_5tupleIJNS1_IJiiEEENS_1CILi1024EEEEEEZNS_16flatten_to_tupleIS5_EEDaRKT_EUlRKT_E_EEDaS9_OT0_ENKUlDpSC_E_clIJS2_NS1_IJS4_EEEEEEDaSG_,($_ZN7cutlass13device_kernelIN5flash19enable_sm80_to_sm89INS1_16FlashAttnBwdSm80INS1_25CollectiveMainloopBwdSm80ILi2ELi2EN4cute5tupleIJNS5_1CILi128EEES8_NS7_ILi64EEEEEENS_10bfloat16_tEfNS_4arch4Sm80ELb0ELb1ELb1ELb1ELb0ELb0ELb0ELb0ELi2ELi4ELi4ELi4ELb0EEENS1_24CollectiveEpilogueBwdGQAISA_fSD_Li256ELb1ELb0EEENS1_19SingleTileSchedulerILb1ELb0ELb0ELi128EEEEEEEEEvNT_6ParamsE$_ZZN4cute12filter_tupleINS_5tupleIJNS1_IJiiEEENS_1CILi8192EEEEEEZNS_16flatten_to_tupleIS5_EEDaRKT_EUlRKT_E_EEDaS9_OT0_ENKUlDpSC_E_clIJS2_NS1_IJS4_EEEEEEDaSG_ - $_ZN7cutlass13device_kernelIN5flash19enable_sm80_to_sm89INS1_16FlashAttnBwdSm80INS1_25CollectiveMainloopBwdSm80ILi2ELi2EN4cute5tupleIJNS5_1CILi128EEES8_NS7_ILi64EEEEEENS_10bfloat16_tEfNS_4arch4Sm80ELb0ELb1ELb1ELb1ELb0ELb0ELb0ELb0ELi2ELi4ELi4ELi4ELb0EEENS1_24CollectiveEpilogueBwdGQAISA_fSD_Li256ELb1ELb0EEENS1_19SingleTileSchedulerILb1ELb0ELb0ELi128EEEEEEEEEvNT_6ParamsE$_ZZN4cute12filter_tupleINS_5tupleIJNS1_IJiiEEENS_1CILi1024EEEEEEZNS_16flatten_to_tupleIS5_EEDaRKT_EUlRKT_E_EEDaS9_OT0_ENKUlDpSC_E_clIJS2_NS1_IJS4_EEEEEEDaSG_)
$_ZN7cutlass13device_kernelIN5flash19enable_sm80_to_sm89INS1_16FlashAttnBwdSm80INS1_25CollectiveMainloopBwdSm80ILi2ELi2EN4cute5tupleIJNS5_1CILi128EEES8_NS7_ILi64EEEEEENS_10bfloat16_tEfNS_4arch4Sm80ELb0ELb1ELb1ELb1ELb0ELb0ELb0ELb0ELi2ELi4ELi4ELi4ELb0EEENS1_24CollectiveEpilogueBwdGQAISA_fSD_Li256ELb1ELb0EEENS1_19SingleTileSchedulerILb1ELb0ELb0ELi128EEEEEEEEEvNT_6ParamsE$_ZZN4cute12filter_tupleINS_5tupleIJNS1_IJiiEEENS_1CILi1024EEEEEEZNS_16flatten_to_tupleIS5_EEDaRKT_EUlRKT_E_EEDaS9_OT0_ENKUlDpSC_E_clIJS2_NS1_IJS4_EEEEEEDaSG_:
[----:B------:R-:W-:-:S06]  /*b400*/  IADD3 R8, R61, -c[0x0][0x20], RZ ;  /* 0x800008003d087a10 */ /* 0x000fcc0007ffe0ff */
[----:B------:R-:W5:Y:S01]  /*b410*/  LDL R8, [R8] ;  /* 0x0000000008087983 */ /* 0x000f620000100800 */
[----:B------:R-:W-:Y:S02]  /*b420*/  IADD3 R3, R1, 0x1680, RZ ;  /* 0x0000168001037810 */ /* 0x000fe40007ffe0ff */
[----:B------:R-:W-:Y:S02]  /*b430*/  IADD3 R2, R61, 0x4, RZ ;  /* 0x000000043d027810 */ /* 0x000fe40007ffe0ff */
[----:B------:R-:W-:Y:S02]  /*b440*/  IADD3 R3, R3, c[0x0][0x20], RZ ;  /* 0x0000080003037a10 */ /* 0x000fe40007ffe0ff */
[----:B------:R-:W-:Y:S02]  /*b450*/  MOV R6, 0xb470 ;  /* 0x0000b47000067802 */ /* 0x000fe40000000f00 */
[----:B-----5:R-:W-:Y:S05]  /*b460*/  CALL.REL.NOINC `($_ZN7cutlass13device_kernelIN5flash19enable_sm80_to_sm89INS1_16FlashAttnBwdSm80INS1_25CollectiveMainloopBwdSm80ILi2ELi2EN4cute5tupleIJNS5_1CILi128EEES8_NS7_ILi64EEEEEENS_10bfloat16_tEfNS_4arch4Sm80ELb0ELb1ELb1ELb1ELb0ELb0ELb0ELb0ELi2ELi4ELi4ELi4ELb0EEENS1_24CollectiveEpilogueBwdGQAISA_fSD_Li256ELb1ELb0EEENS1_19SingleTileSchedulerILb1ELb0ELb0ELi128EEEEEEEEEvNT_6ParamsE$_ZN4cute3eso3ESOILb0ELb0EJiiNS_1CILi1024EEEEEC2ERKiS6_RKS3_) ;  /* 0xffffb58000007944 */ /* 0x020fea0003c3ffff */
[----:B------:R-:W-:-:S04]  /*b470*/  MOV R5, 0x0 ;  /* 0x0000000000057802 */ /* 0x000fc80000000f00 */
[----:B------:R-:W-:Y:S05]  /*b480*/  RET.REL.NODEC R4 `(_ZN7cutlass13device_kernelIN5flash19enable_sm80_to_sm89INS1_16FlashAttnBwdSm80INS1_25CollectiveMainloopBwdSm80ILi2ELi2EN4cute5tupleIJNS5_1CILi128EEES8_NS7_ILi64EEEEEENS_10bfloat16_tEfNS_4arch4Sm80ELb0ELb1ELb1ELb1ELb0ELb0ELb0ELb0ELi2ELi4ELi4ELi4ELb0EEENS1_24CollectiveEpilogueBwdGQAISA_fSD_Li256ELb1ELb0EEENS1_19SingleTileSchedulerILb1ELb0ELb0ELi128EEEEEEEEEvNT_6ParamsE) ;  /* 0xffff4b7004007950 */ /* 0x000fea0003c3ffff */
        .type           $_ZN7cutlass13device_kernelIN5flash19enable_sm80_to_sm89INS1_16FlashAttnBwdSm80INS1_25CollectiveMainloopBwdSm80ILi2ELi2EN4cute5tupleIJNS5_1CILi128EEES8_NS7_ILi64EEEEEENS_10bfloat16_tEfNS_4arch4Sm80ELb0ELb1ELb1ELb1ELb0ELb0ELb0ELb0ELi2ELi4ELi4ELi4ELb0EEENS1_24CollectiveEpilogueBwdGQAISA_fSD_Li256ELb1ELb0EEENS1_19SingleTileSchedulerILb1ELb0ELb0ELi128EEEEEEEEEvNT_6ParamsE$_ZZN4cute12filter_tupleINS_5tupleIJNS1_IJiiEEENS_1CILi8192EEEEEEZNS_16flatten_to_tupleIS5_EEDaRKT_EUlRKT_E_EEDaS9_OT0_ENKUlDpSC_E_clIJS2_NS1_IJS4_EEEEEEDaSG_,@function
        .size           $_ZN7cutlass13device_kernelIN5flash19enable_sm80_to_sm89INS1_16FlashAttnBwdSm80INS1_25CollectiveMainloopBwdSm80ILi2ELi2EN4cute5tupleIJNS5_1CILi128EEES8_NS7_ILi64EEEEEENS_10bfloat16_tEfNS_4arch4Sm80ELb0ELb1ELb1ELb1ELb0ELb0ELb0ELb0ELi2ELi4ELi4ELi4ELb0EEENS1_24CollectiveEpilogueBwdGQAISA_fSD_Li256ELb1ELb0EEENS1_19SingleTileSchedulerILb1ELb0ELb0ELi128EEEEEEEEEvNT_6ParamsE$_ZZN4cute12filter_tupleINS_5tupleIJNS1_IJiiEEENS_1CILi8192EEEEEEZNS_16flatten_to_tupleIS5_EEDaRKT_EUlRKT_E_EEDaS9_OT0_ENKUlDpSC_E_clIJS2_NS1_IJS4_EEEEEEDaSG_,($_ZN7cutlass13device_kernelIN5flash19enable_sm80_to_sm89INS1_16FlashAttnBwdSm80INS1_25CollectiveMainloopBwdSm80ILi2ELi2EN4cute5tupleIJNS5_1CILi128EEES8_NS7_ILi64EEEEEENS_10bfloat16_tEfNS_4arch4Sm80ELb0ELb1ELb1ELb1ELb0ELb0ELb0ELb0ELi2ELi4ELi4ELi4ELb0EEENS1_24CollectiveEpilogueBwdGQAISA_fSD_Li256ELb1ELb0EEENS1_19SingleTileSchedulerILb1ELb0ELb0ELi128EEEEEEEEEvNT_6ParamsE$_ZZN4cute12filter_tupleINS_5tupleIJNS_10UnderscoreES2_NS_1CILi0EEEEEENS1_IJNS1_IJNS3_ILi1EEES4_EEEiNS3_ILi1024EEEEEEZNS_5sliceIS5_S9_EEDaRKT_RKT0_EUlRKT_RKT0_E_EEDaSD_SG_OT1_ENKUlDpSJ_E_clIJNS1_IJS7_EEENS1_IJiEEENS1_IJEEEEEEDaSQ_ - $_ZN7cutlass13device_kernelIN5flash19enable_sm80_to_sm89INS1_16FlashAttnBwdSm80INS1_25CollectiveMainloopBwdSm80ILi2ELi2EN4cute5tupleIJNS5_1CILi128EEES8_NS7_ILi64EEEEEENS_10bfloat16_tEfNS_4arch4Sm80ELb0ELb1ELb1ELb1ELb0ELb0ELb0ELb0ELi2ELi4ELi4ELi4ELb0EEENS1_24CollectiveEpilogueBwdGQAISA_fSD_Li256ELb1ELb0EEENS1_19SingleTileSchedulerILb1ELb0ELb0ELi128EEEEEEEEEvNT_6ParamsE$_ZZN4cute12filter_tupleINS_5tupleIJNS1_IJiiEEENS_1CILi8192EEEEEEZNS_16flatten_to_tupleIS5_EEDaRKT_EUlRKT_E_EEDaS9_OT0_ENKUlDpSC_E_clIJS2_NS1_IJS4_EEEEEEDaSG_)
$_ZN7cutlass13device_kernelIN5flash19enable_sm80_to_sm89INS1_16FlashAttnBwdSm80INS1_25CollectiveMainloopBwdSm80ILi2ELi2EN4cute5tupleIJNS5_1CILi128EEES8_NS7_ILi64EEEEEENS_10bfloat16_tEfNS_4arch4Sm80ELb0ELb1ELb1ELb1ELb0ELb0ELb0ELb0ELi2ELi4ELi4ELi4ELb0EEENS1_24CollectiveEpilogueBwdGQAISA_fSD_Li256ELb1ELb0EEENS1_19SingleTileSchedulerILb1ELb0ELb0ELi128EEEEEEEEEvNT_6ParamsE$_ZZN4cute12filter_tupleINS_5tupleIJNS1_IJiiEEENS_1CILi8192EEEEEEZNS_16flatten_to_tupleIS5_EEDaRKT_EUlRKT_E_EEDaS9_OT0_ENKUlDpSC_E_clIJS2_NS1_IJS4_EEEEEEDaSG_:
[----:B------:R-:W-:-:S06]  /*b490*/  IADD3 R10, R5, -c[0x0][0x20], RZ ;  /* 0x80000800050a7a10 */ /* 0x000fcc0007ffe0ff */
[----:B------:R-:W5:Y:S01]  /*b4a0*/  LDL R10, [R10] ;  /* 0x000000000a0a7983 */ /* 0x000f620000100800 */
[----:B------:R-:W-:Y:S02]  /*b4b0*/  IADD3 R3, R1, 0x1688, RZ ;  /* 0x0000168801037810 */ /* 0x000fe40007ffe0ff */
[----:B------:R-:W-:Y:S02]  /*b4c0*/  IADD3 R2, R5, 0x4, RZ ;  /* 0x0000000405027810 */ /* 0x000fe40007ffe0ff */
[----:B------:R-:W-:Y:S02]  /*b4d0*/  IADD3 R3, R3, c[0x0][0x20], RZ ;  /* 0x0000080003037a10 */ /* 0x000fe40007ffe0ff */
[----:B------:R-:W-:Y:S02]  /*b4e0*/  MOV R8, 0xb500 ;  /* 0x0000b50000087802 */ /* 0x000fe40000000f00 */
[----:B-----5:R-:W-:Y:S05]  /*b4f0*/  CALL.REL.NOINC `($_ZN7cutlass13device_kernelIN5flash19enable_sm80_to_sm89INS1_16FlashAttnBwdSm80INS1_25CollectiveMainloopBwdSm80ILi2ELi2EN4cute5tupleIJNS5_1CILi128EEES8_NS7_ILi64EEEEEENS_10bfloat16_tEfNS_4arch4Sm80ELb0ELb1ELb1ELb1ELb0ELb0ELb0ELb0ELi2ELi4ELi4ELi4ELb0EEENS1_24CollectiveEpilogueBwdGQAISA_fSD_Li256ELb1ELb0EEENS1_19SingleTileSchedulerILb1ELb0ELb0ELi128EEEEEEEEEvNT_6ParamsE$_ZN4cute3eso3ESOILb0ELb0EJiiNS_1CILi8192EEEEEC2ERKiS6_RKS3_) ;  /* 0xffffb66000007944 */ /* 0x020fea0003c3ffff */
[----:B-1----:R1:W5:Y:S01]  /*b500*/  LDL.64 R2, [R1+0x1688] ;  /* 0x0016880001027983 */ /* 0x0023620000100a00 */
[----:B------:R-:W-:Y:S02]  /*b510*/  MOV R8, R6 ;  /* 0x0000000600087202 */ /* 0x000fe40000000f00 */
[----:B------:R-:W-:-:S04]  /*b520*/  MOV R9, 0x0 ;  /* 0x0000000000097802 */ /* 0x000fc80000000f00 */
[----:B------:R-:W-:Y:S05]  /*b530*/  RET.REL.NODEC R8 `(_ZN7cutlass13device_kernelIN5flash19enable_sm80_to_sm89INS1_16FlashAttnBwdSm80INS1_25CollectiveMainloopBwdSm80ILi2ELi2EN4cute5tupleIJNS5_1CILi128EEES8_NS7_ILi64EEEEEENS_10bfloat16_tEfNS_4arch4Sm80ELb0ELb1ELb1ELb1ELb0ELb0ELb0ELb0ELi2ELi4ELi4ELi4ELb0EEENS1_24CollectiveEpilogueBwdGQAISA_fSD_Li256ELb1ELb0EEENS1_19SingleTileSchedulerILb1ELb0ELb0ELi128EEEEEEEEEvNT_6ParamsE) ;  /* 0xffff4ac008007950 */ /* 0x000fea0003c3ffff */
        .type           $_ZN7cutlass13device_kernelIN5flash19enable_sm80_to_sm89INS1_16FlashAttnBwdSm80INS1_25CollectiveMainloopBwdSm80ILi2ELi2EN4cute5tupleIJNS5_1CILi128EEES8_NS7_ILi64EEEEEENS_10bfloat16_tEfNS_4arch4Sm80ELb0ELb1ELb1ELb1ELb0ELb0ELb0ELb0ELi2ELi4ELi4ELi4ELb0EEENS1_24CollectiveEpilogueBwdGQAISA_fSD_Li256ELb1ELb0EEENS1_19SingleTileSchedulerILb1ELb0ELb0ELi128EEEEEEEEEvNT_6ParamsE$_ZZN4cute12filter_tupleINS_5tupleIJNS_10UnderscoreES2_NS_1CILi0EEEEEENS1_IJNS1_IJNS3_ILi1EEES4_EEEiNS3_ILi1024EEEEEEZNS_5sliceIS5_S9_EEDaRKT_RKT0_EUlRKT_RKT0_E_EEDaSD_SG_OT1_ENKUlDpSJ_E_clIJNS1_IJS7_EEENS1_IJiEEENS1_IJEEEEEEDaSQ_,@function
        .size           $_ZN7cutlass13device_kernelIN5flash19enable_sm80_to_sm89INS1_16FlashAttnBwdSm80INS1_25CollectiveMainloopBwdSm80ILi2ELi2EN4cute5tupleIJNS5_1CILi128EEES8_NS7_ILi64EEEEEENS_10bfloat16_tEfNS_4arch4Sm80ELb0ELb1ELb1ELb1ELb0ELb0ELb0ELb0ELi2ELi4ELi4ELi4ELb0EEENS1_24CollectiveEpilogueBwdGQAISA_fSD_Li256ELb1ELb0EEENS1_19SingleTileSchedulerILb1ELb0ELb0ELi128EEEEEEEEEvNT_6ParamsE$_ZZN4cute12filter_tupleINS_5tupleIJNS_10UnderscoreES2_NS_1CILi0EEEEEENS1_IJNS1_IJNS3_ILi1EEES4_EEEiNS3_ILi1024EEEEEEZNS_5sliceIS5_S9_EEDaRKT_RKT0_EUlRKT_RKT0_E_EEDaSD_SG_OT1_ENKUlDpSJ_E_clIJNS1_IJS7_EEENS1_IJiEEENS1_IJEEEEEEDaSQ_,($_ZN7cutlass13device_kernelIN5flash19enable_sm80_to_sm89INS1_16FlashAttnBwdSm80INS1_25CollectiveMainloopBwdSm80ILi2ELi2EN4cute5tupleIJNS5_1CILi128EEES8_NS7_ILi64EEEEEENS_10bfloat16_tEfNS_4arch4Sm80ELb0ELb1ELb1ELb1ELb0ELb0ELb0ELb0ELi2ELi4ELi4ELi4ELb0EEENS1_24CollectiveEpilogueBwdGQAISA_fSD_Li256ELb1ELb0EEENS1_19SingleTileSchedulerILb1ELb0ELb0ELi128EEEEEEEEEvNT_6ParamsE$_ZZN4cute12filter_tupleINS_5tupleIJNS_10UnderscoreES2_S2_iEEENS1_IJNS1_IJNS_1CILi1EEENS4_ILi0EEEEEENS4_ILi4096EEENS1_IJiiEEENS1_IJS6_NS4_ILi8192EEEEEEEEEZNS_5sliceIS3_SC_EEDaRKT_RKT0_EUlRKT_RKT0_E_EEDaSG_SJ_OT1_ENKUlDpSM_E_clIJNS1_IJS7_EEENS1_IJS8_EEENS1_IJS9_EEENS1_IJEEEEEEDaST_ - $_ZN7cutlass13device_kernelIN5flash19enable_sm80_to_sm89INS1_16FlashAttnBwdSm80INS1_25CollectiveMainloopBwdSm80ILi2ELi2EN4cute5tupleIJNS5_1CILi128EEES8_NS7_ILi64EEEEEENS_10bfloat16_tEfNS_4arch4Sm80ELb0ELb1ELb1ELb1ELb0ELb0ELb0ELb0ELi2ELi4ELi4ELi4ELb0EEENS1_24CollectiveEpilogueBwdGQAISA_fSD_Li256ELb1ELb0EEENS1_19SingleTileSchedulerILb1ELb0ELb0ELi128EEEEEEEEEvNT_6ParamsE$_ZZN4cute12filter_tupleINS_5tupleIJNS_10UnderscoreES2_NS_1CILi0EEEEEENS1_IJNS1_IJNS3_ILi1EEES4_EEEiNS3_ILi1024EEEEEEZNS_5sliceIS5_S9_EEDaRKT_RKT0_EUlRKT_RKT0_E_EEDaSD_SG_OT1_ENKUlDpSJ_E_clIJNS1_IJS7_EEENS1_IJiEEENS1_IJEEEEEEDaSQ_)
$_ZN7cutlass13device_kernelIN5flash19enable_sm80_to_sm89INS1_16FlashAttnBwdSm80INS1_25CollectiveMainloopBwdSm80ILi2ELi2EN4cute5tupleIJNS5_1CILi128EEES8_NS7_ILi64EEEEEENS_10bfloat16_tEfNS_4arch4Sm80ELb0ELb1ELb1ELb1ELb0ELb0ELb0ELb0ELi2ELi4ELi4ELi4ELb0EEENS1_24CollectiveEpilogueBwdGQAISA_fSD_Li256ELb1ELb0EEENS1_19SingleTileSchedulerILb1ELb0ELb0ELi128EEEEEEEEEvNT_6ParamsE$_ZZN4cute12filter_tupleINS_5tupleIJNS_10UnderscoreES2_NS_1CILi0EEEEEENS1_IJNS1_IJNS3_ILi1EEES4_EEEiNS3_ILi1024EEEEEEZNS_5sliceIS5_S9_EEDaRKT_RKT0_EUlRKT_RKT0_E_EEDaSD_SG_OT1_ENKUlDpSJ_E_clIJNS1_IJS7_EEENS1_IJiEEENS1_IJEEEEEEDaSQ_:
[----:B------:R-:W-:Y:S02]  /*b540*/  IADD3 R2, R1, 0x1680, RZ ;  /* 0x0000168001027810 */ /* 0x000fe40007ffe0ff */
[----:B------:R-:W-:Y:S02]  /*b550*/  MOV R6, 0xb580 ;  /* 0x0000b58000067802 */ /* 0x000fe40000000f00 */
[----:B------:R-:W-:Y:S02]  /*b560*/  IADD3 R2, R2, c[0x0][0x20], RZ ;  /* 0x0000080002027a10 */ /* 0x000fe40007ffe0ff */
[----:B------:R-:W-:Y:S05]  /*b570*/  CALL.REL.NOINC `($_ZN7cutlass13device_kernelIN5flash19enable_sm80_to_sm89INS1_16FlashAttnBwdSm80INS1_25CollectiveMainloopBwdSm80ILi2ELi2EN4cute5tupleIJNS5_1CILi128EEES8_NS7_ILi64EEEEEENS_10bfloat16_tEfNS_4arch4Sm80ELb0ELb1ELb1ELb1ELb0ELb0ELb0ELb0ELi2ELi4ELi4ELi4ELb0EEENS1_24CollectiveEpilogueBwdGQAISA_fSD_Li256ELb1ELb0EEENS1_19SingleTileSchedulerILb1ELb0ELb0ELi128EEEEEEEEEvNT_6ParamsE$_ZN4cute3eso3ESOILb1ELb0EJNS_5tupleIJNS_1CILi1EEENS3_ILi0EEEEEEiEEC2ERKS6_RKi) ;  /* 0xffffd15000007944 */ /* 0x000fea0003c3ffff */
[----:B-1----:R1:W5:Y:S01]  /*b580*/  LDL R3, [R1+0x1680] ;  /* 0x0016800001037983 */ /* 0x0023620000100800 */
[----:B------:R-:W-:-:S04]  /*b590*/  MOV R5, 0x0 ;  /* 0x0000000000057802 */ /* 0x000fc80000000f00 */
[----:B------:R-:W-:Y:S05]  /*b5a0*/  RET.REL.NODEC R4 `(_ZN7cutlass13device_kernelIN5flash19enable_sm80_to_sm89INS1_16FlashAttnBwdSm80INS1_25CollectiveMainloopBwdSm80ILi2ELi2EN4cute5tupleIJNS5_1CILi128EEES8_NS7_ILi64EEEEEENS_10bfloat16_tEfNS_4arch4Sm80ELb0ELb1ELb1ELb1ELb0ELb0ELb0ELb0ELi2ELi4ELi4ELi4ELb0EEENS1_24CollectiveEpilogueBwdGQAISA_fSD_Li256ELb1ELb0EEENS1_19SingleTileSchedulerILb1ELb0ELb0ELi128EEEEEEEEEvNT_6ParamsE) ;  /* 0xffff4a5004007950 */ /* 0x000fea0003c3ffff */
        .type           $_ZN7cutlass13device_kernelIN5flash19enable_sm80_to_sm89INS1_16FlashAttnBwdSm80INS1_25CollectiveMainloopBwdSm80ILi2ELi2EN4cute5tupleIJNS5_1CILi128EEES8_NS7_ILi64EEEEEENS_10bfloat16_tEfNS_4arch4Sm80ELb0ELb1ELb1ELb1ELb0ELb0ELb0ELb0ELi2ELi4ELi4ELi4ELb0EEENS1_24CollectiveEpilogueBwdGQAISA_fSD_Li256ELb1ELb0EEENS1_19SingleTileSchedulerILb1ELb0ELb0ELi128EEEEEEEEEvNT_6ParamsE$_ZZN4cute12filter_tupleINS_5tupleIJNS_10UnderscoreES2_S2_iEEENS1_IJNS1_IJNS_1CILi1EEENS4_ILi0EEEEEENS4_ILi4096EEENS1_IJiiEEENS1_IJS6_NS4_ILi8192EEEEEEEEEZNS_5sliceIS3_SC_EEDaRKT_RKT0_EUlRKT_RKT0_E_EEDaSG_SJ_OT1_ENKUlDpSM_E_clIJNS1_IJS7_EEENS1_IJS8_EEENS1_IJS9_EEENS1_IJEEEEEEDaST_,@function
        .size           $_ZN7cutlass13device_kernelIN5flash19enable_sm80_to_sm89INS1_16FlashAttnBwdSm80INS1_25CollectiveMainloopBwdSm80ILi2ELi2EN4cute5tupleIJNS5_1CILi128EEES8_NS7_ILi64EEEEEENS_10bfloat16_tEfNS_4arch4Sm80ELb0ELb1ELb1ELb1ELb0ELb0ELb0ELb0ELi2ELi4ELi4ELi4ELb0EEENS1_24CollectiveEpilogueBwdGQAISA_fSD_Li256ELb1ELb0EEENS1_19SingleTileSchedulerILb1ELb0ELb0ELi128EEEEEEEEEvNT_6ParamsE$_ZZN4cute12filter_tupleINS_5tupleIJNS_10UnderscoreES2_S2_iEEENS1_IJNS1_IJNS_1CILi1EEENS4_ILi0EEEEEENS4_ILi4096EEENS1_IJiiEEENS1_IJS6_NS4_ILi8192EEEEEEEEEZNS_5sliceIS3_SC_EEDaRKT_RKT0_EUlRKT_RKT0_E_EEDaSG_SJ_OT1_ENKUlDpSM_E_clIJNS1_IJS7_EEENS1_IJS8_EEENS1_IJS9_EEENS1_IJEEEEEEDaST_,($_ZN7cutlass13device_kernelIN5flash19enable_sm80_to_sm89INS1_16FlashAttnBwdSm80INS1_25CollectiveMainloopBwdSm80ILi2ELi2EN4cute5tupleIJNS5_1CILi128EEES8_NS7_ILi64EEEEEENS_10bfloat16_tEfNS_4arch4Sm80ELb0ELb1ELb1ELb1ELb0ELb0ELb0ELb0ELi2ELi4ELi4ELi4ELb0EEENS1_24CollectiveEpilogueBwdGQAISA_fSD_Li256ELb1ELb0EEENS1_19SingleTileSchedulerILb1ELb0ELb0ELi128EEEEEEEEEvNT_6ParamsE$_ZZN4cute12filter_tupleINS_5tupleIJNS_10UnderscoreES2_S2_iEEENS1_IJNS1_IJNS_1CILi1EEENS4_ILi0EEEEEEiNS4_ILi1024EEENS4_ILi8192EEEEEEZNS_5sliceIS3_SA_EEDaRKT_RKT0_EUlRKT_RKT0_E_EEDaSE_SH_OT1_ENKUlDpSK_E_clIJNS1_IJS7_EEENS1_IJiEEENS1_IJS8_EEENS1_IJEEEEEEDaSR_ - $_ZN7cutlass13device_kernelIN5flash19enable_sm80_to_sm89INS1_16FlashAttnBwdSm80INS1_25CollectiveMainloopBwdSm80ILi2ELi2EN4cute5tupleIJNS5_1CILi128EEES8_NS7_ILi64EEEEEENS_10bfloat16_tEfNS_4arch4Sm80ELb0ELb1ELb1ELb1ELb0ELb0ELb0ELb0ELi2ELi4ELi4ELi4ELb0EEENS1_24CollectiveEpilogueBwdGQAISA_fSD_Li256ELb1ELb0EEENS1_19SingleTileSchedulerILb1ELb0ELb0ELi128EEEEEEEEEvNT_6ParamsE$_ZZN4cute12filter_tupleINS_5tupleIJNS_10UnderscoreES2_S2_iEEENS1_IJNS1_IJNS_1CILi1EEENS4_ILi0EEEEEENS4_ILi4096EEENS1_IJiiEEENS1_IJS6_NS4_ILi8192EEEEEEEEEZNS_5sliceIS3_SC_EEDaRKT_RKT0_EUlRKT_RKT0_E_EEDaSG_SJ_OT1_ENKUlDpSM_E_clIJNS1_IJS7_EEENS1_IJS8_EEENS1_IJS9_EEENS1_IJEEEEEEDaST_)
$_ZN7cutlass13device_kernelIN5flash19enable_sm80_to_sm89INS1_16FlashAttnBwdSm80INS1_25CollectiveMainloopBwdSm80ILi2ELi2EN4cute5tupleIJNS5_1CILi128EEES8_NS7_ILi64EEEEEENS_10bfloat16_tEfNS_4arch4Sm80ELb0ELb1ELb1ELb1ELb0ELb0ELb0ELb0ELi2ELi4ELi4ELi4ELb0EEENS1_24CollectiveEpilogueBwdGQAISA_fSD_Li256ELb1ELb0EEENS1_19SingleTileSchedulerILb1ELb0ELb0ELi128EEEEEEEEEvNT_6ParamsE$_ZZN4cute12filter_tupleINS_5tupleIJNS_10UnderscoreES2_S2_iEEENS1_IJNS1_IJNS_1CILi1EEENS4_ILi0EEEEEENS4_ILi4096EEENS1_IJiiEEENS1_IJS6_NS4_ILi8192EEEEEEEEEZNS_5sliceIS3_SC_EEDaRKT_RKT0_EUlRKT_RKT0_E_EEDaSG_SJ_OT1_ENKUlDpSM_E_clIJNS1_IJS7_EEENS1_IJS8_EEENS1_IJS9_EEENS1_IJEEEEEEDaST_:
[----:B------:R-:W-:-:S05]  /*b5b0*/  IADD3 R8, R5, -c[0x0][0x20], RZ ;  /* 0x8000080005087a10 */ /* 0x000fca0007ffe0ff */
[----:B------:R1:W5:Y:S04]  /*b5c0*/  LDL R5, [R8] ;  /* 0x0000000008057983 */ /* 0x0003680000100800 */
[----:B------:R1:W5:Y:S01]  /*b5d0*/  LDL R3, [R8+0x4] ;  /* 0x0000040008037983 */ /* 0x0003620000100800 */
[----:B------:R-:W-:Y:S02]  /*b5e0*/  IADD3 R2, R1, 0x1380, RZ ;  /* 0x0000138001027810 */ /* 0x000fe40007ffe0ff */
[----:B------:R-:W-:Y:S02]  /*b5f0*/  MOV R6, 0xb620 ;  /* 0x0000b62000067802 */ /* 0x000fe40000000f00 */
[----:B------:R-:W-:Y:S02]  /*b600*/  IADD3 R2, R2, c[0x0][0x20], RZ ;  /* 0x0000080002027a10 */ /* 0x000fe40007ffe0ff */
[----:B-1---5:R-:W-:Y:S05]  /*b610*/  CALL.REL.NOINC `($_ZN7cutlass13device_kernelIN5flash19enable_sm80_to_sm89INS1_16FlashAttnBwdSm80INS1_25CollectiveMainloopBwdSm80ILi2ELi2EN4cute5tupleIJNS5_1CILi128EEES8_NS7_ILi64EEEEEENS_10bfloat16_tEfNS_4arch4Sm80ELb0ELb1ELb1ELb1ELb0ELb0ELb0ELb0ELi2ELi4ELi4ELi4ELb0EEENS1_24CollectiveEpilogueBwdGQAISA_fSD_Li256ELb1ELb0EEENS1_19SingleTileSchedulerILb1ELb0ELb0ELi128EEEEEEEEEvNT_6ParamsE$_ZN4cute3eso3ESOILb1ELb0EJNS_5tupleIJNS_1CILi1EEENS3_ILi0EEEEEENS3_ILi4096EEENS2_IJiiEEEEEC2ERKS6_RKS7_RKS8_) ;  /* 0xffffd05000007944 */ /* 0x022fea0003c3ffff */
[----:B-1----:R1:W5:Y:S01]  /*b620*/  LDL.64 R2, [R1+0x1380] ;  /* 0x0013800001027983 */ /* 0x0023620000100a00 */
[----:B------:R-:W-:-:S04]  /*b630*/  MOV R5, 0x0 ;  /* 0x0000000000057802 */ /* 0x000fc80000000f00 */
[----:B------:R-:W-:Y:S05]  /*b640*/  RET.REL.NODEC R4 `(_ZN7cutlass13device_kernelIN5flash19enable_sm80_to_sm89INS1_16FlashAttnBwdSm80INS1_25CollectiveMainloopBwdSm80ILi2ELi2EN4cute5tupleIJNS5_1CILi128EEES8_NS7_ILi64EEEEEENS_10bfloat16_tEfNS_4arch4Sm80ELb0ELb1ELb1ELb1ELb0ELb0ELb0ELb0ELi2ELi4ELi4ELi4ELb0EEENS1_24CollectiveEpilogueBwdGQAISA_fSD_Li256ELb1ELb0EEENS1_19SingleTileSchedulerILb1ELb0ELb0ELi128EEEEEEEEEvNT_6ParamsE) ;  /* 0xffff49b004007950 */ /* 0x000fea0003c3ffff */
        .type           $_ZN7cutlass13device_kernelIN5flash19enable_sm80_to_sm89INS1_16FlashAttnBwdSm80INS1_25CollectiveMainloopBwdSm80ILi2ELi2EN4cute5tupleIJNS5_1CILi128EEES8_NS7_ILi64EEEEEENS_10bfloat16_tEfNS_4arch4Sm80ELb0ELb1ELb1ELb1ELb0ELb0ELb0ELb0ELi2ELi4ELi4ELi4ELb0EEENS1_24CollectiveEpilogueBwdGQAISA_fSD_Li256ELb1ELb0EEENS1_19SingleTileSchedulerILb1ELb0ELb0ELi128EEEEEEEEEvNT_6ParamsE$_ZZN4cute12filter_tupleINS_5tupleIJNS_10UnderscoreES2_S2_iEEENS1_IJNS1_IJNS_1CILi1EEENS4_ILi0EEEEEEiNS4_ILi1024EEENS4_ILi8192EEEEEEZNS_5sliceIS3_SA_EEDaRKT_RKT0_EUlRKT_RKT0_E_EEDaSE_SH_OT1_ENKUlDpSK_E_clIJNS1_IJS7_EEENS1_IJiEEENS1_IJS8_EEENS1_IJEEEEEEDaSR_,@function
        .size           $_ZN7cutlass13device_kernelIN5flash19enable_sm80_to_sm89INS1_16FlashAttnBwdSm80INS1_25CollectiveMainloopBwdSm80ILi2ELi2EN4cute5tupleIJNS5_1CILi128EEES8_NS7_ILi64EEEEEENS_10bfloat16_tEfNS_4arch4Sm80ELb0ELb1ELb1ELb1ELb0ELb0ELb0ELb0ELi2ELi4ELi4ELi4ELb0EEENS1_24CollectiveEpilogueBwdGQAISA_fSD_Li256ELb1ELb0EEENS1_19SingleTileSchedulerILb1ELb0ELb0ELi128EEEEEEEEEvNT_6ParamsE$_ZZN4cute12filter_tupleINS_5tupleIJNS_10UnderscoreES2_S2_iEEENS1_IJNS1_IJNS_1CILi1EEENS4_ILi0EEEEEEiNS4_ILi1024EEENS4_ILi8192EEEEEEZNS_5sliceIS3_SA_EEDaRKT_RKT0_EUlRKT_RKT0_E_EEDaSE_SH_OT1_ENKUlDpSK_E_clIJNS1_IJS7_EEENS1_IJiEEENS1_IJS8_EEENS1_IJEEEEEEDaSR_,($_ZN7cutlass13device_kernelIN5flash19enable_sm80_to_sm89INS1_16FlashAttnBwdSm80INS1_25CollectiveMainloopBwdSm80ILi2ELi2EN4cute5tupleIJNS5_1CILi128EEES8_NS7_ILi64EEEEEENS_10bfloat16_tEfNS_4arch4Sm80ELb0ELb1ELb1ELb1ELb0ELb0ELb0ELb0ELi2ELi4ELi4ELi4ELb0EEENS1_24CollectiveEpilogueBwdGQAISA_fSD_Li256ELb1ELb0EEENS1_19SingleTileSchedulerILb1ELb0ELb0ELi128EEEEEEEEEvNT_6ParamsE$_ZZN4cute12filter_tupleINS_5tupleIJNS_10UnderscoreES2_S2_iEEENS1_IJNS1_IJNS_1CILi1EEENS4_ILi0EEEEEElS6_lEEEZNS_5sliceIS3_S8_EEDaRKT_RKT0_EUlRKT_RKT0_E_EEDaSC_SF_OT1_ENKUlDpSI_E_clIJNS1_IJS7_EEENS1_IJlEEENS1_IJS6_EEENS1_IJEEEEEEDaSP_ - $_ZN7cutlass13device_kernelIN5flash19enable_sm80_to_sm89INS1_16FlashAttnBwdSm80INS1_25CollectiveMainloopBwdSm80ILi2ELi2EN4cute5tupleIJNS5_1CILi128EEES8_NS7_ILi64EEEEEENS_10bfloat16_tEfNS_4arch4Sm80ELb0ELb1ELb1ELb1ELb0ELb0ELb0ELb0ELi2ELi4ELi4ELi4ELb0EEENS1_24CollectiveEpilogueBwdGQAISA_fSD_Li256ELb1ELb0EEENS1_19SingleTileSchedulerILb1ELb0ELb0ELi128EEEEEEEEEvNT_6ParamsE$_ZZN4cute12filter_tupleINS_5tupleIJNS_10UnderscoreES2_S2_iEEENS1_IJNS1_IJNS_1CILi1EEENS4_ILi0EEEEEEiNS4_ILi1024EEENS4_ILi8192EEEEEEZNS_5sliceIS3_SA_EEDaRKT_RKT0_EUlRKT_RKT0_E_EEDaSE_SH_OT1_ENKUlDpSK_E_clIJNS1_IJS7_EEENS1_IJiEEENS1_IJS8_EEENS1_IJEEEEEEDaSR_)
$_ZN7cutlass13device_kernelIN5flash19enable_sm80_to_sm89INS1_16FlashAttnBwdSm80INS1_25CollectiveMainloopBwdSm80ILi2ELi2EN4cute5tupleIJNS5_1CILi128EEES8_NS7_ILi64EEEEEENS_10bfloat16_tEfNS_4arch4Sm80ELb0ELb1ELb1ELb1ELb0ELb0ELb0ELb0ELi2ELi4ELi4ELi4ELb0EEENS1_24CollectiveEpilogueBwdGQAISA_fSD_Li256ELb1ELb0EEENS1_19SingleTileSchedulerILb1ELb0ELb0ELi128EEEEEEEEEvNT_6ParamsE$_ZZN4cute12filter_tupleINS_5tupleIJNS_10UnderscoreES2_S2_iEEENS1_IJNS1_IJNS_1CILi1EEENS4_ILi0EEEEEEiNS4_ILi1024EEENS4_ILi8192EEEEEEZNS_5sliceIS3_SA_EEDaRKT_RKT0_EUlRKT_RKT0_E_EEDaSE_SH_OT1_ENKUlDpSK_E_clIJNS1_IJS7_EEENS1_IJiEEENS1_IJS8_EEENS1_IJEEEEEEDaSR_:
[----:B------:R-:W-:Y:S02]  /*b650*/  IADD3 R2, R1, 0x1380, RZ ;  /* 0x0000138001027810 */ /* 0x000fe40007ffe0ff */
[----:B------:R-:W-:Y:S02]  /*b660*/  MOV R8, 0xb690 ;  /* 0x0000b69000087802 */ /* 0x000fe40000000f00 */
[----:B------:R-:W-:Y:S02]  /*b670*/  IADD3 R2, R2, c[0x0][0x20], RZ ;  /* 0x0000080002027a10 */ /* 0x000fe40007ffe0ff */
[----:B------:R-:W-:Y:S05]  /*b680*/  CALL.REL.NOINC `($_ZN7cutlass13device_kernelIN5flash19enable_sm80_to_sm89INS1_16FlashAttnBwdSm80INS1_25CollectiveMainloopBwdSm80ILi2ELi2EN4cute5tupleIJNS5_1CILi128EEES8_NS7_ILi64EEEEEENS_10bfloat16_tEfNS_4arch4Sm80ELb0ELb1ELb1ELb1ELb0ELb0ELb0ELb0ELi2ELi4ELi4ELi4ELb0EEENS1_24CollectiveEpilogueBwdGQAISA_fSD_Li256ELb1ELb0EEENS1_19SingleTileSchedulerILb1ELb0ELb0ELi128EEEEEEEEEvNT_6ParamsE$_ZN4cute3eso3ESOILb1ELb0EJNS_5tupleIJNS_1CILi1EEENS3_ILi0EEEEEEiNS3_ILi1024EEEEEC2ERKS6_RKiRKS7_) ;  /* 0xffffd08000007944 */ /* 0x000fea0003c3ffff */
[----:B-1----:R1:W5:Y:S01]  /*b690*/  LDL R3, [R1+0x1380] ;  /* 0x0013800001037983 */ /* 0x0023620000100800 */
[----:B------:R-:W-:Y:S02]  /*b6a0*/  MOV R8, R4 ;  /* 0x0000000400087202 */ /* 0x000fe40000000f00 */
[----:B------:R-:W-:-:S04]  /*b6b0*/  MOV R9, 0x0 ;  /* 0x0000000000097802 */ /* 0x000fc80000000f00 */
[----:B------:R-:W-:Y:S05]  /*b6c0*/  RET.REL.NODEC R8 `(_ZN7cutlass13device_kernelIN5flash19enable_sm80_to_sm89INS1_16FlashAttnBwdSm80INS1_25CollectiveMainloopBwdSm80ILi2ELi2EN4cute5tupleIJNS5_1CILi128EEES8_NS7_ILi64EEEEEENS_10bfloat16_tEfNS_4arch4Sm80ELb0ELb1ELb1ELb1ELb0ELb0ELb0ELb0ELi2ELi4ELi4ELi4ELb0EEENS1_24CollectiveEpilogueBwdGQAISA_fSD_Li256ELb1ELb0EEENS1_19SingleTileSchedulerILb1ELb0ELb0ELi128EEEEEEEEEvNT_6ParamsE) ;  /* 0xffff493008007950 */ /* 0x000fea0003c3ffff */
        .type           $_ZN7cutlass13device_kernelIN5flash19enable_sm80_to_sm89INS1_16FlashAttnBwdSm80INS1_25CollectiveMainloopBwdSm80ILi2ELi2EN4cute5tupleIJNS5_1CILi128EEES8_NS7_ILi64EEEEEENS_10bfloat16_tEfNS_4arch4Sm80ELb0ELb1ELb1ELb1ELb0ELb0ELb0ELb0ELi2ELi4ELi4ELi4ELb0EEENS1_24CollectiveEpilogueBwdGQAISA_fSD_Li256ELb1ELb0EEENS1_19SingleTileSchedulerILb1ELb0ELb0ELi128EEEEEEEEEvNT_6ParamsE$_ZZN4cute12filter_tupleINS_5tupleIJNS_10UnderscoreES2_S2_iEEENS1_IJNS1_IJNS_1CILi1EEENS4_ILi0EEEEEElS6_lEEEZNS_5sliceIS3_S8_EEDaRKT_RKT0_EUlRKT_RKT0_E_EEDaSC_SF_OT1_ENKUlDpSI_E_clIJNS1_IJS7_EEENS1_IJlEEENS1_IJS6_EEENS1_IJEEEEEEDaSP_,@function
        .size           $_ZN7cutlass13device_kernelIN5flash19enable_sm80_to_sm89INS1_16FlashAttnBwdSm80INS1_25CollectiveMainloopBwdSm80ILi2ELi2EN4cute5tupleIJNS5_1CILi128EEES8_NS7_ILi64EEEEEENS_10bfloat16_tEfNS_4arch4Sm80ELb0ELb1ELb1ELb1ELb0ELb0ELb0ELb0ELi2ELi4ELi4ELi4ELb0EEENS1_24CollectiveEpilogueBwdGQAISA_fSD_Li256ELb1ELb0EEENS1_19SingleTileSchedulerILb1ELb0ELb0ELi128EEEEEEEEEvNT_6ParamsE$_ZZN4cute12filter_tupleINS_5tupleIJNS_10UnderscoreES2_S2_iEEENS1_IJNS1_IJNS_1CILi1EEENS4_ILi0EEEEEElS6_lEEEZNS_5sliceIS3_S8_EEDaRKT_RKT0_EUlRKT_RKT0_E_EEDaSC_SF_OT1_ENKUlDpSI_E_clIJNS1_IJS7_EEENS1_IJlEEENS1_IJS6_EEENS1_IJEEEEEEDaSP_,($_ZN7cutlass13device_kernelIN5flash19enable_sm80_to_sm89INS1_16FlashAttnBwdSm80INS1_25CollectiveMainloopBwdSm80ILi2ELi2EN4cute5tupleIJNS5_1CILi128EEES8_NS7_ILi64EEEEEENS_10bfloat16_tEfNS_4arch4Sm80ELb0ELb1ELb1ELb1ELb0ELb0ELb0ELb0ELi2ELi4ELi4ELi4ELb0EEENS1_24CollectiveEpilogueBwdGQAISA_fSD_Li256ELb1ELb0EEENS1_19SingleTileSchedulerILb1ELb0ELb0ELi128EEEEEEEEEvNT_6ParamsE$_ZZN4cute12filter_tupleINS_5tupleIJNS_10UnderscoreES2_iEEENS1_IJNS1_IJNS_1CILi1EEENS4_ILi0EEEEEEiNS4_ILi1024EEEEEEZNS_5sliceIS3_S9_EEDaRKT_RKT0_EUlRKT_RKT0_E_EEDaSD_SG_OT1_ENKUlDpSJ_E_clIJNS1_IJS7_EEENS1_IJiEEENS1_IJEEEEEEDaSQ_ - $_ZN7cutlass13device_kernelIN5flash19enable_sm80_to_sm89INS1_16FlashAttnBwdSm80INS1_25CollectiveMainloopBwdSm80ILi2ELi2EN4cute5tupleIJNS5_1CILi128EEES8_NS7_ILi64EEEEEENS_10bfloat16_tEfNS_4arch4Sm80ELb0ELb1ELb1ELb1ELb0ELb0ELb0ELb0ELi2ELi4ELi4ELi4ELb0EEENS1_24CollectiveEpilogueBwdGQAISA_fSD_Li256ELb1ELb0EEENS1_19SingleTileSchedulerILb1ELb0ELb0ELi128EEEEEEEEEvNT_6ParamsE$_ZZN4cute12filter_tupleINS_5tupleIJNS_10UnderscoreES2_S2_iEEENS1_IJNS1_IJNS_1CILi1EEENS4_ILi0EEEEEElS6_lEEEZNS_5sliceIS3_S8_EEDaRKT_RKT0_EUlRKT_RKT0_E_EEDaSC_SF_OT1_ENKUlDpSI_E_clIJNS1_IJS7_EEENS1_IJlEEENS1_IJS6_EEENS1_IJEEEEEEDaSP_)
$_ZN7cutlass13device_kernelIN5flash19enable_sm80_to_sm89INS1_16FlashAttnBwdSm80INS1_25CollectiveMainloopBwdSm80ILi2ELi2EN4cute5tupleIJNS5_1CILi128EEES8_NS7_ILi64EEEEEENS_10bfloat16_tEfNS_4arch4Sm80ELb0ELb1ELb1ELb1ELb0ELb0ELb0ELb0ELi2ELi4ELi4ELi4ELb0EEENS1_24CollectiveEpilogueBwdGQAISA_fSD_Li256ELb1ELb0EEENS1_19SingleTileSchedulerILb1ELb0ELb0ELi128EEEEEEEEEvNT_6ParamsE$_ZZN4cute12filter_tupleINS_5tupleIJNS_10UnderscoreES2_S2_iEEENS1_IJNS1_IJNS_1CILi1EEENS4_ILi0EEEEEElS6_lEEEZNS_5sliceIS3_S8_EEDaRKT_RKT0_EUlRKT_RKT0_E_EEDaSC_SF_OT1_ENKUlDpSI_E_clIJNS1_IJS7_EEENS1_IJlEEENS1_IJS6_EEENS1_IJEEEEEEDaSP_:
[----:B------:R-:W-:Y:S02]  /*b6d0*/  IADD3 R3, R1, 0x16a8, RZ ;  /* 0x000016a801037810 */ /* 0x000fe40007ffe0ff */
[----:B------:R-:W-:Y:S02]  /*b6e0*/  MOV R6, 0xb710 ;  /* 0x0000b71000067802 */ /* 0x000fe40000000f00 */
[----:B------:R-:W-:Y:S02]  /*b6f0*/  IADD3 R3, R3, c[0x0][0x20], RZ ;  /* 0x0000080003037a10 */ /* 0x000fe40007ffe0ff */
[----:B------:R-:W-:Y:S05]  /*b700*/  CALL.REL.NOINC `($_ZN7cutlass13device_kernelIN5flash19enable_sm80_to_sm89INS1_16FlashAttnBwdSm80INS1_25CollectiveMainloopBwdSm80ILi2ELi2EN4cute5tupleIJNS5_1CILi128EEES8_NS7_ILi64EEEEEENS_10bfloat16_tEfNS_4arch4Sm80ELb0ELb1ELb1ELb1ELb0ELb0ELb0ELb0ELi2ELi4ELi4ELi4ELb0EEENS1_24CollectiveEpilogueBwdGQAISA_fSD_Li256ELb1ELb0EEENS1_19SingleTileSchedulerILb1ELb0ELb0ELi128EEEEEEEEEvNT_6ParamsE$_ZN4cute3eso3ESOILb1ELb0EJNS_5tupleIJNS_1CILi1EEENS3_ILi0EEEEEElS5_EEC2ERKS6_RKlRKS5_) ;  /* 0xffffd04000007944 */ /* 0x000fea0003c3ffff */
[----:B-1----:R1:W5:Y:S01]  /*b710*/  LDL.64 R2, [R1+0x16a8] ;  /* 0x0016a80001027983 */ /* 0x0023620000100a00 */
[----:B------:R-:W-:-:S04]  /*b720*/  MOV R5, 0x0 ;  /* 0x0000000000057802 */ /* 0x000fc80000000f00 */
[----:B------:R-:W-:Y:S05]  /*b730*/  RET.REL.NODEC R4 `(_ZN7cutlass13device_kernelIN5flash19enable_sm80_to_sm89INS1_16FlashAttnBwdSm80INS1_25CollectiveMainloopBwdSm80ILi2ELi2EN4cute5tupleIJNS5_1CILi128EEES8_NS7_ILi64EEEEEENS_10bfloat16_tEfNS_4arch4Sm80ELb0ELb1ELb1ELb1ELb0ELb0ELb0ELb0ELi2ELi4ELi4ELi4ELb0EEENS1_24CollectiveEpilogueBwdGQAISA_fSD_Li256ELb1ELb0EEENS1_19SingleTileSchedulerILb1ELb0ELb0ELi128EEEEEEEEEvNT_6ParamsE) ;  /* 0xffff48c004007950 */ /* 0x000fea0003c3ffff */
        .type           $_ZN7cutlass13device_kernelIN5flash19enable_sm80_to_sm89INS1_16FlashAttnBwdSm80INS1_25CollectiveMainloopBwdSm80ILi2ELi2EN4cute5tupleIJNS5_1CILi128EEES8_NS7_ILi64EEEEEENS_10bfloat16_tEfNS_4arch4Sm80ELb0ELb1ELb1ELb1ELb0ELb0ELb0ELb0ELi2ELi4ELi4ELi4ELb0EEENS1_24CollectiveEpilogueBwdGQAISA_fSD_Li256ELb1ELb0EEENS1_19SingleTileSchedulerILb1ELb0ELb0ELi128EEEEEEEEEvNT_6ParamsE$_ZZN4cute12filter_tupleINS_5tupleIJNS_10UnderscoreES2_iEEENS1_IJNS1_IJNS_1CILi1EEENS4_ILi0EEEEEEiNS4_ILi1024EEEEEEZNS_5sliceIS3_S9_EEDaRKT_RKT0_EUlRKT_RKT0_E_EEDaSD_SG_OT1_ENKUlDpSJ_E_clIJNS1_IJS7_EEENS1_IJiEEENS1_IJEEEEEEDaSQ_,@function
        .size           $_ZN7cutlass13device_kernelIN5flash19enable_sm80_to_sm89INS1_16FlashAttnBwdSm80INS1_25CollectiveMainloopBwdSm80ILi2ELi2EN4cute5tupleIJNS5_1CILi128EEES8_NS7_ILi64EEEEEENS_10bfloat16_tEfNS_4arch4Sm80ELb0ELb1ELb1ELb1ELb0ELb0ELb0ELb0ELi2ELi4ELi4ELi4ELb0EEENS1_24CollectiveEpilogueBwdGQAISA_fSD_Li256ELb1ELb0EEENS1_19SingleTileSchedulerILb1ELb0ELb0ELi128EEEEEEEEEvNT_6ParamsE$_ZZN4cute12filter_tupleINS_5tupleIJNS_10UnderscoreES2_iEEENS1_IJNS1_IJNS_1CILi1EEENS4_ILi0EEEEEEiNS4_ILi1024EEEEEEZNS_5sliceIS3_S9_EEDaRKT_RKT0_EUlRKT_RKT0_E_EEDaSD_SG_OT1_ENKUlDpSJ_E_clIJNS1_IJS7_EEENS1_IJiEEENS1_IJEEEEEEDaSQ_,($_ZN7cutlass13device_kernelIN5flash19enable_sm80_to_sm89INS1_16FlashAttnBwdSm80INS1_25CollectiveMainloopBwdSm80ILi2ELi2EN4cute5tupleIJNS5_1CILi128EEES8_NS7_ILi64EEEEEENS_10bfloat16_tEfNS_4arch4Sm80ELb0ELb1ELb1ELb1ELb0ELb0ELb0ELb0ELi2ELi4ELi4ELi4ELb0EEENS1_24CollectiveEpilogueBwdGQAISA_fSD_Li256ELb1ELb0EEENS1_19SingleTileSchedulerILb1ELb0ELb0ELi128EEEEEEEEEvNT_6ParamsE$_ZZN4cute12filter_tupleINS_5tupleIJNS_1CILi0EEENS1_IJNS2_ILi1EEENS2_ILi512EEEiEEEEEEZNS_16flatten_to_tupleIS7_EEDaRKT_EUlRKT_E_EEDaSB_OT0_ENKUlDpSE_E_clIJNS1_IJS3_EEES6_EEEDaSI_ - $_ZN7cutlass13device_kernelIN5flash19enable_sm80_to_sm89INS1_16FlashAttnBwdSm80INS1_25CollectiveMainloopBwdSm80ILi2ELi2EN4cute5tupleIJNS5_1CILi128EEES8_NS7_ILi64EEEEEENS_10bfloat16_tEfNS_4arch4Sm80ELb0ELb1ELb1ELb1ELb0ELb0ELb0ELb0ELi2ELi4ELi4ELi4ELb0EEENS1_24CollectiveEpilogueBwdGQAISA_fSD_Li256ELb1ELb0EEENS1_19SingleTileSchedulerILb1ELb0ELb0ELi128EEEEEEEEEvNT_6ParamsE$_ZZN4cute12filter_tupleINS_5tupleIJNS_10UnderscoreES2_iEEENS1_IJNS1_IJNS_1CILi1EEENS4_ILi0EEEEEEiNS4_ILi1024EEEEEEZNS_5sliceIS3_S9_EEDaRKT_RKT0_EUlRKT_RKT0_E_EEDaSD_SG_OT1_ENKUlDpSJ_E_clIJNS1_IJS7_EEENS1_IJiEEENS1_IJEEEEEEDaSQ_)
$_ZN7cutlass13device_kernelIN5flash19enable_sm80_to_sm89INS1_16FlashAttnBwdSm80INS1_25CollectiveMainloopBwdSm80ILi2ELi2EN4cute5tupleIJNS5_1CILi128EEES8_NS7_ILi64EEEEEENS_10bfloat16_tEfNS_4arch4Sm80ELb0ELb1ELb1ELb1ELb0ELb0ELb0ELb0ELi2ELi4ELi4ELi4ELb0EEENS1_24CollectiveEpilogueBwdGQAISA_fSD_Li256ELb1ELb0EEENS1_19SingleTileSchedulerILb1ELb0ELb0ELi128EEEEEEEEEvNT_6ParamsE$_ZZN4cute12filter_tupleINS_5tupleIJNS_10UnderscoreES2_iEEENS1_IJNS1_IJNS_1CILi1EEENS4_ILi0EEEEEEiNS4_ILi1024EEEEEEZNS_5sliceIS3_S9_EEDaRKT_RKT0_EUlRKT_RKT0_E_EEDaSD_SG_OT1_ENKUlDpSJ_E_clIJNS1_IJS7_EEENS1_IJiEEENS1_IJEEEEEEDaSQ_:
[----:B------:R-:W-:Y:S02]  /*b740*/  IADD3 R2, R1, 0x1680, RZ ;  /* 0x0000168001027810 */ /* 0x000fe40007ffe0ff */
[----:B------:R-:W-:Y:S02]  /*b750*/  MOV R6, 0xb780 ;  /* 0x0000b78000067802 */ /* 0x000fe40000000f00 */
[----:B------:R-:W-:Y:S02]  /*b760*/  IADD3 R2, R2, c[0x0][0x20], RZ ;  /* 0x0000080002027a10 */ /* 0x000fe40007ffe0ff */
[----:B------:R-:W-:Y:S05]  /*b770*/  CALL.REL.NOINC `($_ZN7cutlass13device_kernelIN5flash19enable_sm80_to_sm89INS1_16FlashAttnBwdSm80INS1_25CollectiveMainloopBwdSm80ILi2ELi2EN4cute5tupleIJNS5_1CILi128EEES8_NS7_ILi64EEEEEENS_10bfloat16_tEfNS_4arch4Sm80ELb0ELb1ELb1ELb1ELb0ELb0ELb0ELb0ELi2ELi4ELi4ELi4ELb0EEENS1_24CollectiveEpilogueBwdGQAISA_fSD_Li256ELb1ELb0EEENS1_19SingleTileSchedulerILb1ELb0ELb0ELi128EEEEEEEEEvNT_6ParamsE$_ZN4cute3eso3ESOILb1ELb0EJNS_5tupleIJNS_1CILi1EEENS3_ILi0EEEEEEiEEC2ERKS6_RKi) ;  /* 0xffffcf5000007944 */ /* 0x000fea0003c3ffff */
[----:B-1----:R1:W5:Y:S01]  /*b780*/  LDL R3, [R1+0x1680] ;  /* 0x0016800001037983 */ /* 0x0023620000100800 */
[----:B------:R-:W-:Y:S02]  /*b790*/  MOV R6, R4 ;  /* 0x0000000400067202 */ /* 0x000fe40000000f00 */
[----:B------:R-:W-:-:S04]  /*b7a0*/  MOV R7, 0x0 ;  /* 0x0000000000077802 */ /* 0x000fc80000000f00 */
[----:B------:R-:W-:Y:S05]  /*b7b0*/  RET.REL.NODEC R6 `(_ZN7cutlass13device_kernelIN5flash19enable_sm80_to_sm89INS1_16FlashAttnBwdSm80INS1_25CollectiveMainloopBwdSm80ILi2ELi2EN4cute5tupleIJNS5_1CILi128EEES8_NS7_ILi64EEEEEENS_10bfloat16_tEfNS_4arch4Sm80ELb0ELb1ELb1ELb1ELb0ELb0ELb0ELb0ELi2ELi4ELi4ELi4ELb0EEENS1_24CollectiveEpilogueBwdGQAISA_fSD_Li256ELb1ELb0EEENS1_19SingleTileSchedulerILb1ELb0ELb0ELi128EEEEEEEEEvNT_6ParamsE) ;  /* 0xffff484006007950 */ /* 0x000fea0003c3ffff */
        .type           $_ZN7cutlass13device_kernelIN5flash19enable_sm80_to_sm89INS1_16FlashAttnBwdSm80INS1_25CollectiveMainloopBwdSm80ILi2ELi2EN4cute5tupleIJNS5_1CILi128EEES8_NS7_ILi64EEEEEENS_10bfloat16_tEfNS_4arch4Sm80ELb0ELb1ELb1ELb1ELb0ELb0ELb0ELb0ELi2ELi4ELi4ELi4ELb0EEENS1_24CollectiveEpilogueBwdGQAISA_fSD_Li256ELb1ELb0EEENS1_19SingleTileSchedulerILb1ELb0ELb0ELi128EEEEEEEEEvNT_6ParamsE$_ZZN4cute12filter_tupleINS_5tupleIJNS_1CILi0EEENS1_IJNS2_ILi1EEENS2_ILi512EEEiEEEEEEZNS_16flatten_to_tupleIS7_EEDaRKT_EUlRKT_E_EEDaSB_OT0_ENKUlDpSE_E_clIJNS1_IJS3_EEES6_EEEDaSI_,@function
        .size           $_ZN7cutlass13device_kernelIN5flash19enable_sm80_to_sm89INS1_16FlashAttnBwdSm80INS1_25CollectiveMainloopBwdSm80ILi2ELi2EN4cute5tupleIJNS5_1CILi128EEES8_NS7_ILi64EEEEEENS_10bfloat16_tEfNS_4arch4Sm80ELb0ELb1ELb1ELb1ELb0ELb0ELb0ELb0ELi2ELi4ELi4ELi4ELb0EEENS1_24CollectiveEpilogueBwdGQAISA_fSD_Li256ELb1ELb0EEENS1_19SingleTileSchedulerILb1ELb0ELb0ELi128EEEEEEEEEvNT_6ParamsE$_ZZN4cute12filter_tupleINS_5tupleIJNS_1CILi0EEENS1_IJNS2_ILi1EEENS2_ILi512EEEiEEEEEEZNS_16flatten_to_tupleIS7_EEDaRKT_EUlRKT_E_EEDaSB_OT0_ENKUlDpSE_E_clIJNS1_IJS3_EEES6_EEEDaSI_,($_ZN7cutlass13device_kernelIN5flash19enable_sm80_to_sm89INS1_16FlashAttnBwdSm80INS1_25CollectiveMainloopBwdSm80ILi2ELi2EN4cute5tupleIJNS5_1CILi128EEES8_NS7_ILi64EEEEEENS_10bfloat16_tEfNS_4arch4Sm80ELb0ELb1ELb1ELb1ELb0ELb0ELb0ELb0ELi2ELi4ELi4ELi4ELb0EEENS1_24CollectiveEpilogueBwdGQAISA_fSD_Li256ELb1ELb0EEENS1_19SingleTileSchedulerILb1ELb0ELb0ELi128EEEEEEEEEvNT_6ParamsE$_ZZN4cute12filter_tupleINS_5tupleIJNS_1CILi0EEENS_10UnderscoreEEEENS1_IJNS1_IJS3_S3_EEEiEEEZNS_6detail10lift_sliceIS5_S7_EEDaRKT_RKT0_EUlRKT_RKT0_E_EEDaSC_SF_OT1_ENKUlDpSI_E_clIJNS1_IJEEENS1_IJiEEEEEEDaSP_ - $_ZN7cutlass13device_kernelIN5flash19enable_sm80_to_sm89INS1_16FlashAttnBwdSm80INS1_25CollectiveMainloopBwdSm80ILi2ELi2EN4cute5tupleIJNS5_1CILi128EEES8_NS7_ILi64EEEEEENS_10bfloat16_tEfNS_4arch4Sm80ELb0ELb1ELb1ELb1ELb0ELb0ELb0ELb0ELi2ELi4ELi4ELi4ELb0EEENS1_24CollectiveEpilogueBwdGQAISA_fSD_Li256ELb1ELb0EEENS1_19SingleTileSchedulerILb1ELb0ELb0ELi128EEEEEEEEEvNT_6ParamsE$_ZZN4cute12filter_tupleINS_5tupleIJNS_1CILi0EEENS1_IJNS2_ILi1EEENS2_ILi512EEEiEEEEEEZNS_16flatten_to_tupleIS7_EEDaRKT_EUlRKT_E_EEDaSB_OT0_ENKUlDpSE_E_clIJNS1_IJS3_EEES6_EEEDaSI_)
$_ZN7cutlass13device_kernelIN5flash19enable_sm80_to_sm89INS1_16FlashAttnBwdSm80INS1_25CollectiveMainloopBwdSm80ILi2ELi2EN4cute5tupleIJNS5_1CILi128EEES8_NS7_ILi64EEEEEENS_10bfloat16_tEfNS_4arch4Sm80ELb0ELb1ELb1ELb1ELb0ELb0ELb0ELb0ELi2ELi4ELi4ELi4ELb0EEENS1_24CollectiveEpilogueBwdGQAISA_fSD_Li256ELb1ELb0EEENS1_19SingleTileSchedulerILb1ELb0ELb0ELi128EEEEEEEEEvNT_6ParamsE$_ZZN4cute12filter_tupleINS_5tupleIJNS_1CILi0EEENS1_IJNS2_ILi1EEENS2_ILi512EEEiEEEEEEZNS_16flatten_to_tupleIS7_EEDaRKT_EUlRKT_E_EEDaSB_OT0_ENKUlDpSE_E_clIJNS1_IJS3_EEES6_EEEDaSI_:
[----:B------:R-:W-:Y:S02]  /*b7c0*/  IADD3 R2, R1, 0x1380, RZ ;  /* 0x0000138001027810 */ /* 0x000fe40007ffe0ff */
[----:B------:R-:W-:Y:S02]  /*b7d0*/  MOV R8, 0xb800 ;  /* 0x0000b80000087802 */ /* 0x000fe40000000f00 */
[----:B------:R-:W-:Y:S02]  /*b7e0*/  IADD3 R2, R2, c[0x0][0x20], RZ ;  /* 0x0000080002027a10 */ /* 0x000fe40007ffe0ff */
[----:B------:R-:W-:Y:S05]  /*b7f0*/  CALL.REL.NOINC `($_ZN7cutlass13device_kernelIN5flash19enable_sm80_to_sm89INS1_16FlashAttnBwdSm80INS1_25CollectiveMainloopBwdSm80ILi2ELi2EN4cute5tupleIJNS5_1CILi128EEES8_NS7_ILi64EEEEEENS_10bfloat16_tEfNS_4arch4Sm80ELb0ELb1ELb1ELb1ELb0ELb0ELb0ELb0ELi2ELi4ELi4ELi4ELb0EEENS1_24CollectiveEpilogueBwdGQAISA_fSD_Li256ELb1ELb0EEENS1_19SingleTileSchedulerILb1ELb0ELb0ELi128EEEEEEEEEvNT_6ParamsE$_ZN4cute3eso3ESOILb1ELb0EJNS_1CILi0EEENS2_ILi1EEENS2_ILi512EEEiEEC2ERKS3_RKS4_RKS5_RKi) ;  /* 0xffffbeb000007944 */ /* 0x000fea0003c3ffff */
[----:B-1----:R1:W5:Y:S01]  /*b800*/  LDL R2, [R1+0x1380] ;  /* 0x0013800001027983 */ /* 0x0023620000100800 */
[----:B------:R-:W-:-:S04]  /*b810*/  MOV R11, 0x0 ;  /* 0x00000000000b7802 */ /* 0x000fc80000000f00 */
[----:B------:R-:W-:Y:S05]  /*b820*/  RET.REL.NODEC R10 `(_ZN7cutlass13device_kernelIN5flash19enable_sm80_to_sm89INS1_16FlashAttnBwdSm80INS1_25CollectiveMainloopBwdSm80ILi2ELi2EN4cute5tupleIJNS5_1CILi128EEES8_NS7_ILi64EEEEEENS_10bfloat16_tEfNS_4arch4Sm80ELb0ELb1ELb1ELb1ELb0ELb0ELb0ELb0ELi2ELi4ELi4ELi4ELb0EEENS1_24CollectiveEpilogueBwdGQAISA_fSD_Li256ELb1ELb0EEENS1_19SingleTileSchedulerILb1ELb0ELb0ELi128EEEEEEEEEvNT_6ParamsE) ;  /* 0xffff47d00a007950 */ /* 0x000fea0003c3ffff */
        .type           $_ZN7cutlass13device_kernelIN5flash19enable_sm80_to_sm89INS1_16FlashAttnBwdSm80INS1_25CollectiveMainloopBwdSm80ILi2ELi2EN4cute5tupleIJNS5_1CILi128EEES8_NS7_ILi64EEEEEENS_10bfloat16_tEfNS_4arch4Sm80ELb0ELb1ELb1ELb1ELb0ELb0ELb0ELb0ELi2ELi4ELi4ELi4ELb0EEENS1_24CollectiveEpilogueBwdGQAISA_fSD_Li256ELb1ELb0EEENS1_19SingleTileSchedulerILb1ELb0ELb0ELi128EEEEEEEEEvNT_6ParamsE$_ZZN4cute12filter_tupleINS_5tupleIJNS_1CILi0EEENS_10UnderscoreEEEENS1_IJNS1_IJS3_S3_EEEiEEEZNS_6detail10lift_sliceIS5_S7_EEDaRKT_RKT0_EUlRKT_RKT0_E_EEDaSC_SF_OT1_ENKUlDpSI_E_clIJNS1_IJEEENS1_IJiEEEEEEDaSP_,@function
        .size           $_ZN7cutlass13device_kernelIN5flash19enable_sm80_to_sm89INS1_16FlashAttnBwdSm80INS1_25CollectiveMainloopBwdSm80ILi2ELi2EN4cute5tupleIJNS5_1CILi128EEES8_NS7_ILi64EEEEEENS_10bfloat16_tEfNS_4arch4Sm80ELb0ELb1ELb1ELb1ELb0ELb0ELb0ELb0ELi2ELi4ELi4ELi4ELb0EEENS1_24CollectiveEpilogueBwdGQAISA_fSD_Li256ELb1ELb0EEENS1_19SingleTileSchedulerILb1ELb0ELb0ELi128EEEEEEEEEvNT_6ParamsE$_ZZN4cute12filter_tupleINS_5tupleIJNS_1CILi0EEENS_10UnderscoreEEEENS1_IJNS1_IJS3_S3_EEEiEEEZNS_6detail10lift_sliceIS5_S7_EEDaRKT_RKT0_EUlRKT_RKT0_E_EEDaSC_SF_OT1_ENKUlDpSI_E_clIJNS1_IJEEENS1_IJiEEEEEEDaSP_,($_ZN7cutlass13device_kernelIN5flash19enable_sm80_to_sm89INS1_16FlashAttnBwdSm80INS1_25CollectiveMainloopBwdSm80ILi2ELi2EN4cute5tupleIJNS5_1CILi128EEES8_NS7_ILi64EEEEEENS_10bfloat16_tEfNS_4arch4Sm80ELb0ELb1ELb1ELb1ELb0ELb0ELb0ELb0ELi2ELi4ELi4ELi4ELb0EEENS1_24CollectiveEpilogueBwdGQAISA_fSD_Li256ELb1ELb0EEENS1_19SingleTileSchedulerILb1ELb0ELb0ELi128EEEEEEEEEvNT_6ParamsE$_ZZN4cute12filter_tupleINS_5tupleIJNS_1CILi1024EEENS1_IJiiEEEEEEZNS_16flatten_to_tupleIS5_EEDaRKT_EUlRKT_E_EEDaS9_OT0_ENKUlDpSC_E_clIJNS1_IJS3_EEES4_EEEDaSG_ - $_ZN7cutlass13device_kernelIN5flash19enable_sm80_to_sm89INS1_16FlashAttnBwdSm80INS1_25CollectiveMainloopBwdSm80ILi2ELi2EN4cute5tupleIJNS5_1CILi128EEES8_NS7_ILi64EEEEEENS_10bfloat16_tEfNS_4arch4Sm80ELb0ELb1ELb1ELb1ELb0ELb0ELb0ELb0ELi2ELi4ELi4ELi4ELb0EEENS1_24CollectiveEpilogueBwdGQAISA_fSD_Li256ELb1ELb0EEENS1_19SingleTileSchedulerILb1ELb0ELb0ELi128EEEEEEEEEvNT_6ParamsE$_ZZN4cute12filter_tupleINS_5tupleIJNS_1CILi0EEENS_10UnderscoreEEEENS1_IJNS1_IJS3_S3_EEEiEEEZNS_6detail10lift_sliceIS5_S7_EEDaRKT_RKT0_EUlRKT_RKT0_E_EEDaSC_SF_OT1_ENKUlDpSI_E_clIJNS1_IJEEENS1_IJiEEEEEEDaSP_)
$_ZN7cutlass13device_kernelIN5flash19enable_sm80_to_sm89INS1_16FlashAttnBwdSm80INS1_25CollectiveMainloopBwdSm80ILi2ELi2EN4cute5tupleIJNS5_1CILi128EEES8_NS7_ILi64EEEEEENS_10bfloat16_tEfNS_4arch4Sm80ELb0ELb1ELb1ELb1ELb0ELb0ELb0ELb0ELi2ELi4ELi4ELi4ELb0EEENS1_24CollectiveEpilogueBwdGQAISA_fSD_Li256ELb1ELb0EEENS1_19SingleTileSchedulerILb1ELb0ELb0ELi128EEEEEEEEEvNT_6ParamsE$_ZZN4cute12filter_tupleINS_5tupleIJNS_1CILi0EEENS_10UnderscoreEEEENS1_IJNS1_IJS3_S3_EEEiEEEZNS_6detail10lift_sliceIS5_S7_EEDaRKT_RKT0_EUlRKT_RKT0_E_EEDaSC_SF_OT1_ENKUlDpSI_E_clIJNS1_IJEEENS1_IJiEEEEEEDaSP_:
[----:B------:R-:W-:Y:S02]  /*b830*/  IADD3 R2, R1, 0x1680, RZ ;  /* 0x0000168001027810 */ /* 0x000fe40007ffe0ff */
[----:B------:R-:W-:Y:S02]  /*b840*/  MOV R8, 0xb870 ;  /* 0x0000b87000087802 */ /* 0x000fe40000000f00 */
[----:B------:R-:W-:Y:S02]  /*b850*/  IADD3 R2, R2, c[0x0][0x20], RZ ;  /* 0x0000080002027a10 */ /* 0x000fe40007ffe0ff */
[----:B------:R-:W-:Y:S05]  /*b860*/  CALL.REL.NOINC `($_ZN7cutlass13device_kernelIN5flash19enable_sm80_to_sm89INS1_16FlashAttnBwdSm80INS1_25CollectiveMainloopBwdSm80ILi2ELi2EN4cute5tupleIJNS5_1CILi128EEES8_NS7_ILi64EEEEEENS_10bfloat16_tEfNS_4arch4Sm80ELb0ELb1ELb1ELb1ELb0ELb0ELb0ELb0ELi2ELi4ELi4ELi4ELb0EEENS1_24CollectiveEpilogueBwdGQAISA_fSD_Li256ELb1ELb0EEENS1_19SingleTileSchedulerILb1ELb0ELb0ELi128EEEEEEEEEvNT_6ParamsE$_ZN4cute3eso3ESOILb0ELb1EJiEEC2ERKi) ;  /* 0xffffb84000007944 */ /* 0x000fea0003c3ffff */
[----:B-1----:R1:W5:Y:S01]  /*b870*/  LDL R2, [R1+0x1680] ;  /* 0x0016800001027983 */ /* 0x0023620000100800 */
[----:B------:R-:W-:-:S04]  /*b880*/  MOV R11, 0x0 ;  /* 0x00000000000b7802 */ /* 0x000fc80000000f00 */
[----:B------:R-:W-:Y:S05]  /*b890*/  RET.REL.NODEC R10 `(_ZN7cutlass13device_kernelIN5flash19enable_sm80_to_sm89INS1_16FlashAttnBwdSm80INS1_25CollectiveMainloopBwdSm80ILi2ELi2EN4cute5tupleIJNS5_1CILi128EEES8_NS7_ILi64EEEEEENS_10bfloat16_tEfNS_4arch4Sm80ELb0ELb1ELb1ELb1ELb0ELb0ELb0ELb0ELi2ELi4ELi4ELi4ELb0EEENS1_24CollectiveEpilogueBwdGQAISA_fSD_Li256ELb1ELb0EEENS1_19SingleTileSchedulerILb1ELb0ELb0ELi128EEEEEEEEEvNT_6ParamsE) ;  /* 0xffff47600a007950 */ /* 0x000fea0003c3ffff */
        .type           $_ZN7cutlass13device_kernelIN5flash19enable_sm80_to_sm89INS1_16FlashAttnBwdSm80INS1_25CollectiveMainloopBwdSm80ILi2ELi2EN4cute5tupleIJNS5_1CILi128EEES8_NS7_ILi64EEEEEENS_10bfloat16_tEfNS_4arch4Sm80ELb0ELb1ELb1ELb1ELb0ELb0ELb0ELb0ELi2ELi4ELi4ELi4ELb0EEENS1_24CollectiveEpilogueBwdGQAISA_fSD_Li256ELb1ELb0EEENS1_19SingleTileSchedulerILb1ELb0ELb0ELi128EEEEEEEEEvNT_6ParamsE$_ZZN4cute12filter_tupleINS_5tupleIJNS_1CILi1024EEENS1_IJiiEEEEEEZNS_16flatten_to_tupleIS5_EEDaRKT_EUlRKT_E_EEDaS9_OT0_ENKUlDpSC_E_clIJNS1_IJS3_EEES4_EEEDaSG_,@function
        .size           $_ZN7cutlass13device_kernelIN5flash19enable_sm80_to_sm89INS1_16FlashAttnBwdSm80INS1_25CollectiveMainloopBwdSm80ILi2ELi2EN4cute5tupleIJNS5_1CILi128EEES8_NS7_ILi64EEEEEENS_10bfloat16_tEfNS_4arch4Sm80ELb0ELb1ELb1ELb1ELb0ELb0ELb0ELb0ELi2ELi4ELi4ELi4ELb0EEENS1_24CollectiveEpilogueBwdGQAISA_fSD_Li256ELb1ELb0EEENS1_19SingleTileSchedulerILb1ELb0ELb0ELi128EEEEEEEEEvNT_6ParamsE$_ZZN4cute12filter_tupleINS_5tupleIJNS_1CILi1024EEENS1_IJiiEEEEEEZNS_16flatten_to_tupleIS5_EEDaRKT_EUlRKT_E_EEDaS9_OT0_ENKUlDpSC_E_clIJNS1_IJS3_EEES4_EEEDaSG_,($_ZN7cutlass13device_kernelIN5flash19enable_sm80_to_sm89INS1_16FlashAttnBwdSm80INS1_25CollectiveMainloopBwdSm80ILi2ELi2EN4cute5tupleIJNS5_1CILi128EEES8_NS7_ILi64EEEEEENS_10bfloat16_tEfNS_4arch4Sm80ELb0ELb1ELb1ELb1ELb0ELb0ELb0ELb0ELi2ELi4ELi4ELi4ELb0EEENS1_24CollectiveEpilogueBwdGQAISA_fSD_Li256ELb1ELb0EEENS1_19SingleTileSchedulerILb1ELb0ELb0ELi128EEEEEEEEEvNT_6ParamsE$_ZZN4cute12filter_tupleINS_5tupleIJNS_1CILi1EEENS1_IJNS2_ILi8EEEiiEEENS2_ILi64EEENS1_IJiNS2_ILi144EEENS2_ILi288EEEEEENS2_ILi512EEEEEEZNS_7flattenISB_EEDaRKT_EUlRKT_E_EEDaSF_OT0_ENKUlDpSI_E_clIJNS1_IJS3_EEES5_NS1_IJS6_EEES9_NS1_IJSA_EEEEEEDaSM_ - $_ZN7cutlass13device_kernelIN5flash19enable_sm80_to_sm89INS1_16FlashAttnBwdSm80INS1_25CollectiveMainloopBwdSm80ILi2ELi2EN4cute5tupleIJNS5_1CILi128EEES8_NS7_ILi64EEEEEENS_10bfloat16_tEfNS_4arch4Sm80ELb0ELb1ELb1ELb1ELb0ELb0ELb0ELb0ELi2ELi4ELi4ELi4ELb0EEENS1_24CollectiveEpilogueBwdGQAISA_fSD_Li256ELb1ELb0EEENS1_19SingleTileSchedulerILb1ELb0ELb0ELi128EEEEEEEEEvNT_6ParamsE$_ZZN4cute12filter_tupleINS_5tupleIJNS_1CILi1024EEENS1_IJiiEEEEEEZNS_16flatten_to_tupleIS5_EEDaRKT_EUlRKT_E_EEDaS9_OT0_ENKUlDpSC_E_clIJNS1_IJS3_EEES4_EEEDaSG_)
$_ZN7cutlass13device_kernelIN5flash19enable_sm80_to_sm89INS1_16FlashAttnBwdSm80INS1_25CollectiveMainloopBwdSm80ILi2ELi2EN4cute5tupleIJNS5_1CILi128EEES8_NS7_ILi64EEEEEENS_10bfloat16_tEfNS_4arch4Sm80ELb0ELb1ELb1ELb1ELb0ELb0ELb0ELb0ELi2ELi4ELi4ELi4ELb0EEENS1_24CollectiveEpilogueBwdGQAISA_fSD_Li256ELb1ELb0EEENS1_19SingleTileSchedulerILb1ELb0ELb0ELi128EEEEEEEEEvNT_6ParamsE$_ZZN4cute12filter_tupleINS_5tupleIJNS_1CILi1024EEENS1_IJiiEEEEEEZNS_16flatten_to_tupleIS5_EEDaRKT_EUlRKT_E_EEDaS9_OT0_ENKUlDpSC_E_clIJNS1_IJS3_EEES4_EEEDaSG_:
[----:B------:R-:W-:-:S06]  /*b8a0*/  IADD3 R8, R5, -c[0x0][0x20], RZ ;  /* 0x8000080005087a10 */ /* 0x000fcc0007ffe0ff */
[----:B------:R-:W5:Y:S01]  /*b8b0*/  LDL R8, [R8] ;  /* 0x0000000008087983 */ /* 0x000f620000100800 */
[----:B------:R-:W-:Y:S02]  /*b8c0*/  IADD3 R3, R1, 0x1380, RZ ;  /* 0x0000138001037810 */ /* 0x000fe40007ffe0ff */
[----:B------:R-:W-:Y:S02]  /*b8d0*/  IADD3 R2, R5, 0x4, RZ ;  /* 0x0000000405027810 */ /* 0x000fe40007ffe0ff */
[----:B------:R-:W-:Y:S02]  /*b8e0*/  IADD3 R3, R3, c[0x0][0x20], RZ ;  /* 0x0000080003037a10 */ /* 0x000fe40007ffe0ff */
[----:B------:R-:W-:Y:S02]  /*b8f0*/  MOV R6, 0xb910 ;  /* 0x0000b91000067802 */ /* 0x000fe40000000f00 */
[----:B-----5:R-:W-:Y:S05]  /*b900*/  CALL.REL.NOINC `($_ZN7cutlass13device_kernelIN5flash19enable_sm80_to_sm89INS1_16FlashAttnBwdSm80INS1_25CollectiveMainloopBwdSm80ILi2ELi2EN4cute5tupleIJNS5_1CILi128EEES8_NS7_ILi64EEEEEENS_10bfloat16_tEfNS_4arch4Sm80ELb0ELb1ELb1ELb1ELb0ELb0ELb0ELb0ELi2ELi4ELi4ELi4ELb0EEENS1_24CollectiveEpilogueBwdGQAISA_fSD_Li256ELb1ELb0EEENS1_19SingleTileSchedulerILb1ELb0ELb0ELi128EEEEEEEEEvNT_6ParamsE$_ZN4cute3eso3ESOILb1ELb0EJNS_1CILi1024EEEiiEEC2ERKS3_RKiS8_) ;  /* 0xffffbf6000007944 */ /* 0x020fea0003c3ffff */
[----:B------:R-:W-:-:S04]  /*b910*/  MOV R5, 0x0 ;  /* 0x0000000000057802 */ /* 0x000fc80000000f00 */
[----:B------:R-:W-:Y:S05]  /*b920*/  RET.REL.NODEC R4 `(_ZN7cutlass13device_kernelIN5flash19enable_sm80_to_sm89INS1_16FlashAttnBwdSm80INS1_25CollectiveMainloopBwdSm80ILi2ELi2EN4cute5tupleIJNS5_1CILi128EEES8_NS7_ILi64EEEEEENS_10bfloat16_tEfNS_4arch4Sm80ELb0ELb1ELb1ELb1ELb0ELb0ELb0ELb0ELi2ELi4ELi4ELi4ELb0EEENS1_24CollectiveEpilogueBwdGQAISA_fSD_Li256ELb1ELb0EEENS1_19SingleTileSchedulerILb1ELb0ELb0ELi128EEEEEEEEEvNT_6ParamsE) ;  /* 0xffff46d004007950 */ /* 0x000fea0003c3ffff */
        .type           $_ZN7cutlass13device_kernelIN5flash19enable_sm80_to_sm89INS1_16FlashAttnBwdSm80INS1_25CollectiveMainloopBwdSm80ILi2ELi2EN4cute5tupleIJNS5_1CILi128EEES8_NS7_ILi64EEEEEENS_10bfloat16_tEfNS_4arch4Sm80ELb0ELb1ELb1ELb1ELb0ELb0ELb0ELb0ELi2ELi4ELi4ELi4ELb0EEENS1_24CollectiveEpilogueBwdGQAISA_fSD_Li256ELb1ELb0EEENS1_19SingleTileSchedulerILb1ELb0ELb0ELi128EEEEEEEEEvNT_6ParamsE$_ZZN4cute12filter_tupleINS_5tupleIJNS_1CILi1EEENS1_IJNS2_ILi8EEEiiEEENS2_ILi64EEENS1_IJiNS2_ILi144EEENS2_ILi288EEEEEENS2_ILi512EEEEEEZNS_7flattenISB_EEDaRKT_EUlRKT_E_EEDaSF_OT0_ENKUlDpSI_E_clIJNS1_IJS3_EEES5_NS1_IJS6_EEES9_NS1_IJSA_EEEEEEDaSM_,@function
        .size           $_ZN7cutlass13device_kernelIN5flash19enable_sm80_to_sm89INS1_16FlashAttnBwdSm80INS1_25CollectiveMainloopBwdSm80ILi2ELi2EN4cute5tupleIJNS5_1CILi128EEES8_NS7_ILi64EEEEEENS_10bfloat16_tEfNS_4arch4Sm80ELb0ELb1ELb1ELb1ELb0ELb0ELb0ELb0ELi2ELi4ELi4ELi4ELb0EEENS1_24CollectiveEpilogueBwdGQAISA_fSD_Li256ELb1ELb0EEENS1_19SingleTileSchedulerILb1ELb0ELb0ELi128EEEEEEEEEvNT_6ParamsE$_ZZN4cute12filter_tupleINS_5tupleIJNS_1CILi1EEENS1_IJNS2_ILi8EEEiiEEENS2_ILi64EEENS1_IJiNS2_ILi144EEENS2_ILi288EEEEEENS2_ILi512EEEEEEZNS_7flattenISB_EEDaRKT_EUlRKT_E_EEDaSF_OT0_ENKUlDpSI_E_clIJNS1_IJS3_EEES5_NS1_IJS6_EEES9_NS1_IJSA_EEEEEEDaSM_,($_ZN7cutlass13device_kernelIN5flash19enable_sm80_to_sm89INS1_16FlashAttnBwdSm80INS1_25CollectiveMainloopBwdSm80ILi2ELi2EN4cute5tupleIJNS5_1CILi128EEES8_NS7_ILi64EEEEEENS_10bfloat16_tEfNS_4arch4Sm80ELb0ELb1ELb1ELb1ELb0ELb0ELb0ELb0ELi2ELi4ELi4ELi4ELb0EEENS1_24CollectiveEpilogueBwdGQAISA_fSD_Li256ELb1ELb0EEENS1_19SingleTileSchedulerILb1ELb0ELb0ELi128EEEEEEEEEvNT_6ParamsE$_ZZN4cute12filter_tupleINS_5tupleIJNS_1CILi1EEENS1_IJiiiEEENS2_ILi64EEENS1_IJNS2_ILi72EEENS2_ILi144EEENS2_ILi288EEEEEENS2_ILi512EEEEEEZNS_7flattenISB_EEDaRKT_EUlRKT_E_EEDaSF_OT0_ENKUlDpSI_E_clIJNS1_IJS3_EEES4_NS1_IJS5_EEES9_NS1_IJSA_EEEEEEDaSM_ - $_ZN7cutlass13device_kernelIN5flash19enable_sm80_to_sm89INS1_16FlashAttnBwdSm80INS1_25CollectiveMainloopBwdSm80ILi2ELi2EN4cute5tupleIJNS5_1CILi128EEES8_NS7_ILi64EEEEEENS_10bfloat16_tEfNS_4arch4Sm80ELb0ELb1ELb1ELb1ELb0ELb0ELb0ELb0ELi2ELi4ELi4ELi4ELb0EEENS1_24CollectiveEpilogueBwdGQAISA_fSD_Li256ELb1ELb0EEENS1_19SingleTileSchedulerILb1ELb0ELb0ELi128EEEEEEEEEvNT_6ParamsE$_ZZN4cute12filter_tupleINS_5tupleIJNS_1CILi1EEENS1_IJNS2_ILi8EEEiiEEENS2_ILi64EEENS1_IJiNS2_ILi144EEENS2_ILi288EEEEEENS2_ILi512EEEEEEZNS_7flattenISB_EEDaRKT_EUlRKT_E_EEDaSF_OT0_ENKUlDpSI_E_clIJNS1_IJS3_EEES5_NS1_IJS6_EEES9_NS1_IJSA_EEEEEEDaSM_)
$_ZN7cutlass13device_kernelIN5flash19enable_sm80_to_sm89INS1_16FlashAttnBwdSm80INS1_25CollectiveMainloopBwdSm80ILi2ELi2EN4cute5tupleIJNS5_1CILi128EEES8_NS7_ILi64EEEEEENS_10bfloat16_tEfNS_4arch4Sm80ELb0ELb1ELb1ELb1ELb0ELb0ELb0ELb0ELi2ELi4ELi4ELi4ELb0EEENS1_24CollectiveEpilogueBwdGQAISA_fSD_Li256ELb1ELb0EEENS1_19SingleTileSchedulerILb1ELb0ELb0ELi128EEEEEEEEEvNT_6ParamsE$_ZZN4cute12filter_tupleINS_5tupleIJNS_1CILi1EEENS1_IJNS2_ILi8EEEiiEEENS2_ILi64EEENS1_IJiNS2_ILi144EEENS2_ILi288EEEEEENS2_ILi512EEEEEEZNS_7flattenISB_EEDaRKT_EUlRKT_E_EEDaSF_OT0_ENKUlDpSI_E_clIJNS1_IJS3_EEES5_NS1_IJS6_EEES9_NS1_IJSA_EEEEEEDaSM_:
[----:B------:R-:W-:-:S06]  /*b930*/  IADD3 R8, R61, -c[0x0][0x20], RZ ;  /* 0x800008003d087a10 */ /* 0x000fcc0007ffe0ff */
[----:B------:R-:W5:Y:S01]  /*b940*/  LDL R8, [R8] ;  /* 0x0000000008087983 */ /* 0x000f620000100800 */
[----:B------:R-:W-:Y:S02]  /*b950*/  IADD3 R3, R1, 0x1680, RZ ;  /* 0x0000168001037810 */ /* 0x000fe40007ffe0ff */
[----:B------:R-:W-:Y:S02]  /*b960*/  IADD3 R2, R61, 0x4, RZ ;  /* 0x000000043d027810 */ /* 0x000fe40007ffe0ff */
[----:B------:R-:W-:Y:S02]  /*b970*/  IADD3 R3, R3, c[0x0][0x20], RZ ;  /* 0x0000080003037a10 */ /* 0x000fe40007ffe0ff */
[----:B------:R-:W-:Y:S02]  /*b980*/  MOV R6, 0xb9a0 ;  /* 0x0000b9a000067802 */ /* 0x000fe40000000f00 */
[----:B-----5:R-:W-:Y:S05]  /*b990*/  CALL.REL.NOINC `($_ZN7cutlass13device_kernelIN5flash19enable_sm80_to_sm89INS1_16FlashAttnBwdSm80INS1_25CollectiveMainloopBwdSm80ILi2ELi2EN4cute5tupleIJNS5_1CILi128EEES8_NS7_ILi64EEEEEENS_10bfloat16_tEfNS_4arch4Sm80ELb0ELb1ELb1ELb1ELb0ELb0ELb0ELb0ELi2ELi4ELi4ELi4ELb0EEENS1_24CollectiveEpilogueBwdGQAISA_fSD_Li256ELb1ELb0EEENS1_19SingleTileSchedulerILb1ELb0ELb0ELi128EEEEEEEEEvNT_6ParamsE$_ZN4cute3eso3ESOILb1ELb0EJNS_1CILi1EEENS2_ILi8EEEiiNS2_ILi64EEEiNS2_ILi144EEENS2_ILi288EEENS2_ILi512EEEEEC2ERKS3_RKS4_RKiSF_RKS5_SF_RKS6_RKS7_RKS8_) ;  /* 0xffffbfd000007944 */ /* 0x020fea0003c3ffff */
[----:B------:R2:W5:Y:S04]  /*b9a0*/  LDL R5, [R1+0x1688] ;  /* 0x0016880001057983 */ /* 0x0005680000100800 */
[----:B-1----:R2:W5:Y:S01]  /*b9b0*/  LDL.64 R2, [R1+0x1680] ;  /* 0x0016800001027983 */ /* 0x0025620000100a00 */
[----:B------:R-:W-:-:S02]  /*b9c0*/  MOV R8, R4 ;  /* 0x0000000400087202 */ /* 0x000fc40000000f00 */
[----:B------:R-:W-:-:S04]  /*b9d0*/  MOV R9, 0x0 ;  /* 0x0000000000097802 */ /* 0x000fc80000000f00 */
[----:B------:R-:W-:Y:S05]  /*b9e0*/  RET.REL.NODEC R8 `(_ZN7cutlass13device_kernelIN5flash19enable_sm80_to_sm89INS1_16FlashAttnBwdSm80INS1_25CollectiveMainloopBwdSm80ILi2ELi2EN4cute5tupleIJNS5_1CILi128EEES8_NS7_ILi64EEEEEENS_10bfloat16_tEfNS_4arch4Sm80ELb0ELb1ELb1ELb1ELb0ELb0ELb0ELb0ELi2ELi4ELi4ELi4ELb0EEENS1_24CollectiveEpilogueBwdGQAISA_fSD_Li256ELb1ELb0EEENS1_19SingleTileSchedulerILb1ELb0ELb0ELi128EEEEEEEEEvNT_6ParamsE) ;  /* 0xffff461008007950 */ /* 0x000fea0003c3ffff */
        .type           $_ZN7cutlass13device_kernelIN5flash19enable_sm80_to_sm89INS1_16FlashAttnBwdSm80INS1_25CollectiveMainloopBwdSm80ILi2ELi2EN4cute5tupleIJNS5_1CILi128EEES8_NS7_ILi64EEEEEENS_10bfloat16_tEfNS_4arch4Sm80ELb0ELb1ELb1ELb1ELb0ELb0ELb0ELb0ELi2ELi4ELi4ELi4ELb0EEENS1_24CollectiveEpilogueBwdGQAISA_fSD_Li256ELb1ELb0EEENS1_19SingleTileSchedulerILb1ELb0ELb0ELi128EEEEEEEEEvNT_6ParamsE$_ZZN4cute12filter_tupleINS_5tupleIJNS_1CILi1EEENS1_IJiiiEEENS2_ILi64EEENS1_IJNS2_ILi72EEENS2_ILi144EEENS2_ILi288EEEEEENS2_ILi512EEEEEEZNS_7flattenISB_EEDaRKT_EUlRKT_E_EEDaSF_OT0_ENKUlDpSI_E_clIJNS1_IJS3_EEES4_NS1_IJS5_EEES9_NS1_IJSA_EEEEEEDaSM_,@function
        .size           $_ZN7cutlass13device_kernelIN5flash19enable_sm80_to_sm89INS1_16FlashAttnBwdSm80INS1_25CollectiveMainloopBwdSm80ILi2ELi2EN4cute5tupleIJNS5_1CILi128EEES8_NS7_ILi64EEEEEENS_10bfloat16_tEfNS_4arch4Sm80ELb0ELb1ELb1ELb1ELb0ELb0ELb0ELb0ELi2ELi4ELi4ELi4ELb0EEENS1_24CollectiveEpilogueBwdGQAISA_fSD_Li256ELb1ELb0EEENS1_19SingleTileSchedulerILb1ELb0ELb0ELi128EEEEEEEEEvNT_6ParamsE$_ZZN4cute12filter_tupleINS_5tupleIJNS_1CILi1EEENS1_IJiiiEEENS2_ILi64EEENS1_IJNS2_ILi72EEENS2_ILi144EEENS2_ILi288EEEEEENS2_ILi512EEEEEEZNS_7flattenISB_EEDaRKT_EUlRKT_E_EEDaSF_OT0_ENKUlDpSI_E_clIJNS1_IJS3_EEES4_NS1_IJS5_EEES9_NS1_IJSA_EEEEEEDaSM_,($_ZN7cutlass13device_kernelIN5flash19enable_sm80_to_sm89INS1_16FlashAttnBwdSm80INS1_25CollectiveMainloopBwdSm80ILi2ELi2EN4cute5tupleIJNS5_1CILi128EEES8_NS7_ILi64EEEEEENS_10bfloat16_tEfNS_4arch4Sm80ELb0ELb1ELb1ELb1ELb0ELb0ELb0ELb0ELi2ELi4ELi4ELi4ELb0EEENS1_24CollectiveEpilogueBwdGQAISA_fSD_Li256ELb1ELb0EEENS1_19SingleTileSchedulerILb1ELb0ELb0ELi128EEEEEEEEEvNT_6ParamsE$_ZZN4cute12filter_tupleINS_5tupleIJNS_1CILi4096EEENS1_IJNS1_IJiiEEENS2_ILi8192EEEEEEEEEZNS_16flatten_to_tupleIS7_EEDaRKT_EUlRKT_E_EEDaSB_OT0_ENKUlDpSE_E_clIJNS1_IJS3_EEENS1_IJiiS5_EEEEEEDaSI_ - $_ZN7cutlass13device_kernelIN5flash19enable_sm80_to_sm89INS1_16FlashAttnBwdSm80INS1_25CollectiveMainloopBwdSm80ILi2ELi2EN4cute5tupleIJNS5_1CILi128EEES8_NS7_ILi64EEEEEENS_10bfloat16_tEfNS_4arch4Sm80ELb0ELb1ELb1ELb1ELb0ELb0ELb0ELb0ELi2ELi4ELi4ELi4ELb0EEENS1_24CollectiveEpilogueBwdGQAISA_fSD_Li256ELb1ELb0EEENS1_19SingleTileSchedulerILb1ELb0ELb0ELi128EEEEEEEEEvNT_6ParamsE$_ZZN4cute12filter_tupleINS_5tupleIJNS_1CILi1EEENS1_IJiiiEEENS2_ILi64EEENS1_IJNS2_ILi72EEENS2_ILi144EEENS2_ILi288EEEEEENS2_ILi512EEEEEEZNS_7flattenISB_EEDaRKT_EUlRKT_E_EEDaSF_OT0_ENKUlDpSI_E_clIJNS1_IJS3_EEES4_NS1_IJS5_EEES9_NS1_IJSA_EEEEEEDaSM_)
$_ZN7cutlass13device_kernelIN5flash19enable_sm80_to_sm89INS1_16FlashAttnBwdSm80INS1_25CollectiveMainloopBwdSm80ILi2ELi2EN4cute5tupleIJNS5_1CILi128EEES8_NS7_ILi64EEEEEENS_10bfloat16_tEfNS_4arch4Sm80ELb0ELb1ELb1ELb1ELb0ELb0ELb0ELb0ELi2ELi4ELi4ELi4ELb0EEENS1_24CollectiveEpilogueBwdGQAISA_fSD_Li256ELb1ELb0EEENS1_19SingleTileSchedulerILb1ELb0ELb0ELi128EEEEEEEEEvNT_6ParamsE$_ZZN4cute12filter_tupleINS_5tupleIJNS_1CILi1EEENS1_IJiiiEEENS2_ILi64EEENS1_IJNS2_ILi72EEENS2_ILi144EEENS2_ILi288EEEEEENS2_ILi512EEEEEEZNS_7flattenISB_EEDaRKT_EUlRKT_E_EEDaSF_OT0_ENKUlDpSI_E_clIJNS1_IJS3_EEES4_NS1_IJS5_EEES9_NS1_IJSA_EEEEEEDaSM_:
[----:B------:R-:W-:-:S06]  /*b9f0*/  IADD3 R8, R6, -c[0x0][0x20], RZ ;  /* 0x8000080006087a10 */ /* 0x000fcc0007ffe0ff */
[----:B------:R-:W5:Y:S01]  /*ba00*/  LDL R8, [R8] ;  /* 0x0000000008087983 */ /* 0x000f620000100800 */
[----:B------:R-:W-:Y:S02]  /*ba10*/  IADD3 R3, R1, 0x1680, RZ ;  /* 0x0000168001037810 */ /* 0x000fe40007ffe0ff */
[C---:B------:R-:W-:Y:S02]  /*ba20*/  IADD3 R2, R6.reuse, 0x4, RZ ;  /* 0x0000000406027810 */ /* 0x040fe40007ffe0ff */
[----:B------:R-:W-:Y:S02]  /*ba30*/  IADD3 R5, R6, 0x8, RZ ;  /* 0x0000000806057810 */ /* 0x000fe40007ffe0ff */
[----:B------:R-:W-:Y:S02]  /*ba40*/  IADD3 R3, R3, c[0x0][0x20], RZ ;  /* 0x0000080003037a10 */ /* 0x000fe40007ffe0ff */
[----:B------:R-:W-:Y:S02]  /*ba50*/  MOV R6, 0xba70 ;  /* 0x0000ba7000067802 */ /* 0x000fe40000000f00 */
[----:B-----5:R-:W-:Y:S05]  /*ba60*/  CALL.REL.NOINC `($_ZN7cutlass13device_kernelIN5flash19enable_sm80_to_sm89INS1_16FlashAttnBwdSm80INS1_25CollectiveMainloopBwdSm80ILi2ELi2EN4cute5tupleIJNS5_1CILi128EEES8_NS7_ILi64EEEEEENS_10bfloat16_tEfNS_4arch4Sm80ELb0ELb1ELb1ELb1ELb0ELb0ELb0ELb0ELi2ELi4ELi4ELi4ELb0EEENS1_24CollectiveEpilogueBwdGQAISA_fSD_Li256ELb1ELb0EEENS1_19SingleTileSchedulerILb1ELb0ELb0ELi128EEEEEEEEEvNT_6ParamsE$_ZN4cute3eso3ESOILb1ELb0EJNS_1CILi1EEEiiiNS2_ILi64EEENS2_ILi72EEENS2_ILi144EEENS2_ILi288EEENS2_ILi512EEEEEC2ERKS3_RKiSD_SD_RKS4_RKS5_RKS6_RKS7_RKS8_) ;  /* 0xffffc1a000007944 */ /* 0x020fea0003c3ffff */
[----:B------:R2:W5:Y:S04]  /*ba70*/  LDL R5, [R1+0x1688] ;  /* 0x0016880001057983 */ /* 0x0005680000100800 */
[----:B-1----:R2:W5:Y:S01]  /*ba80*/  LDL.64 R2, [R1+0x1680] ;  /* 0x0016800001027983 */ /* 0x0025620000100a00 */
[----:B------:R-:W-:-:S02]  /*ba90*/  MOV R8, R4 ;  /* 0x0000000400087202 */ /* 0x000fc40000000f00 */
[----:B------:R-:W-:-:S04]  /*baa0*/  MOV R9, 0x0 ;  /* 0x0000000000097802 */ /* 0x000fc80000000f00 */
[----:B------:R-:W-:Y:S05]  /*bab0*/  RET.REL.NODEC R8 `(_ZN7cutlass13device_kernelIN5flash19enable_sm80_to_sm89INS1_16FlashAttnBwdSm80INS1_25CollectiveMainloopBwdSm80ILi2ELi2EN4cute5tupleIJNS5_1CILi128EEES8_NS7_ILi64EEEEEENS_10bfloat16_tEfNS_4arch4Sm80ELb0ELb1ELb1ELb1ELb0ELb0ELb0ELb0ELi2ELi4ELi4ELi4ELb0EEENS1_24CollectiveEpilogueBwdGQAISA_fSD_Li256ELb1ELb0EEENS1_19SingleTileSchedulerILb1ELb0ELb0ELi128EEEEEEEEEvNT_6ParamsE) ;  /* 0xffff454008007950 */ /* 0x000fea0003c3ffff */
        .type           $_ZN7cutlass13device_kernelIN5flash19enable_sm80_to_sm89INS1_16FlashAttnBwdSm80INS1_25CollectiveMainloopBwdSm80ILi2ELi2EN4cute5tupleIJNS5_1CILi128EEES8_NS7_ILi64EEEEEENS_10bfloat16_tEfNS_4arch4Sm80ELb0ELb1ELb1ELb1ELb0ELb0ELb0ELb0ELi2ELi4ELi4ELi4ELb0EEENS1_24CollectiveEpilogueBwdGQAISA_fSD_Li256ELb1ELb0EEENS1_19SingleTileSchedulerILb1ELb0ELb0ELi128EEEEEEEEEvNT_6ParamsE$_ZZN4cute12filter_tupleINS_5tupleIJNS_1CILi4096EEENS1_IJNS1_IJiiEEENS2_ILi8192EEEEEEEEEZNS_16flatten_to_tupleIS7_EEDaRKT_EUlRKT_E_EEDaSB_OT0_ENKUlDpSE_E_clIJNS1_IJS3_EEENS1_IJiiS5_EEEEEEDaSI_,@function
        .size           $_ZN7cutlass13device_kernelIN5flash19enable_sm80_to_sm89INS1_16FlashAttnBwdSm80INS1_25CollectiveMainloopBwdSm80ILi2ELi2EN4cute5tupleIJNS5_1CILi128EEES8_NS7_ILi64EEEEEENS_10bfloat16_tEfNS_4arch4Sm80ELb0ELb1ELb1ELb1ELb0ELb0ELb0ELb0ELi2ELi4ELi4ELi4ELb0EEENS1_24CollectiveEpilogueBwdGQAISA_fSD_Li256ELb1ELb0EEENS1_19SingleTileSchedulerILb1ELb0ELb0ELi128EEEEEEEEEvNT_6ParamsE$_ZZN4cute12filter_tupleINS_5tupleIJNS_1CILi4096EEENS1_IJNS1_IJiiEEENS2_ILi8192EEEEEEEEEZNS_16flatten_to_tupleIS7_EEDaRKT_EUlRKT_E_EEDaSB_OT0_ENKUlDpSE_E_clIJNS1_IJS3_EEENS1_IJiiS5_EEEEEEDaSI_,($_ZN7cutlass13device_kernelIN5flash19enable_sm80_to_sm89INS1_16FlashAttnBwdSm80INS1_25CollectiveMainloopBwdSm80ILi2ELi2EN4cute5tupleIJNS5_1CILi128EEES8_NS7_ILi64EEEEEENS_10bfloat16_tEfNS_4arch4Sm80ELb0ELb1ELb1ELb1ELb0ELb0ELb0ELb0ELi2ELi4ELi4ELi4ELb0EEENS1_24CollectiveEpilogueBwdGQAISA_fSD_Li256ELb1ELb0EEENS1_19SingleTileSchedulerILb1ELb0ELb0ELi128EEEEEEEEEvNT_6ParamsE$_ZZN4cute12filter_tupleINS_5tupleIJNS_1CILi4096EEENS1_IJiiEEEEEEZNS_16flatten_to_tupleIS5_EEDaRKT_EUlRKT_E_EEDaS9_OT0_ENKUlDpSC_E_clIJNS1_IJS3_EEES4_EEEDaSG_ - $_ZN7cutlass13device_kernelIN5flash19enable_sm80_to_sm89INS1_16FlashAttnBwdSm80INS1_25CollectiveMainloopBwdSm80ILi2ELi2EN4cute5tupleIJNS5_1CILi128EEES8_NS7_ILi64EEEEEENS_10bfloat16_tEfNS_4arch4Sm80ELb0ELb1ELb1ELb1ELb0ELb0ELb0ELb0ELi2ELi4ELi4ELi4ELb0EEENS1_24CollectiveEpilogueBwdGQAISA_fSD_Li256ELb1ELb0EEENS1_19SingleTileSchedulerILb1ELb0ELb0ELi128EEEEEEEEEvNT_6ParamsE$_ZZN4cute12filter_tupleINS_5tupleIJNS_1CILi4096EEENS1_IJNS1_IJiiEEENS2_ILi8192EEEEEEEEEZNS_16flatten_to_tupleIS7_EEDaRKT_EUlRKT_E_EEDaSB_OT0_ENKUlDpSE_E_clIJNS1_IJS3_EEENS1_IJiiS5_EEEEEEDaSI_)
$_ZN7cutlass13device_kernelIN5flash19enable_sm80_to_sm89INS1_16FlashAttnBwdSm80INS1_25CollectiveMainloopBwdSm80ILi2ELi2EN4cute5tupleIJNS5_1CILi128EEES8_NS7_ILi64EEEEEENS_10bfloat16_tEfNS_4arch4Sm80ELb0ELb1ELb1ELb1ELb0ELb0ELb0ELb0ELi2ELi4ELi4ELi4ELb0EEENS1_24CollectiveEpilogueBwdGQAISA_fSD_Li256ELb1ELb0EEENS1_19SingleTileSchedulerILb1ELb0ELb0ELi128EEEEEEEEEvNT_6ParamsE$_ZZN4cute12filter_tupleINS_5tupleIJNS_1CILi4096EEENS1_IJNS1_IJiiEEENS2_ILi8192EEEEEEEEEZNS_16flatten_to_tupleIS7_EEDaRKT_EUlRKT_E_EEDaSB_OT0_ENKUlDpSE_E_clIJNS1_IJS3_EEENS1_IJiiS5_EEEEEEDaSI_:
[----:B------:R-:W-:-:S06]  /*bac0*/  IADD3 R8, R61, -c[0x0][0x20], RZ ;  /* 0x800008003d087a10 */ /* 0x000fcc0007ffe0ff */
[----:B------:R-:W5:Y:S01]  /*bad0*/  LDL R8, [R8] ;  /* 0x0000000008087983 */ /* 0x000f620000100800 */
[----:B------:R-:W-:Y:S02]  /*bae0*/  IADD3 R3, R1, 0x1680, RZ ;  /* 0x0000168001037810 */ /* 0x000fe40007ffe0ff */
[----:B------:R-:W-:Y:S02]  /*baf0*/  IADD3 R2, R61, 0x4, RZ ;  /* 0x000000043d027810 */ /* 0x000fe40007ffe0ff */
[----:B------:R-:W-:Y:S02]  /*bb00*/  IADD3 R3, R3, c[0x0][0x20], RZ ;  /* 0x0000080003037a10 */ /* 0x000fe40007ffe0ff */
[----:B------:R-:W-:Y:S02]  /*bb10*/  MOV R6, 0xbb30 ;  /* 0x0000bb3000067802 */ /* 0x000fe40000000f00 */
[----:B-----5:R-:W-:Y:S05]  /*bb20*/  CALL.REL.NOINC `($_ZN7cutlass13device_kernelIN5flash19enable_sm80_to_sm89INS1_16FlashAttnBwdSm80INS1_25CollectiveMainloopBwdSm80ILi2ELi2EN4cute5tupleIJNS5_1CILi128EEES8_NS7_ILi64EEEEEENS_10bfloat16_tEfNS_4arch4Sm80ELb0ELb1ELb1ELb1ELb0ELb0ELb0ELb0ELi2ELi4ELi4ELi4ELb0EEENS1_24CollectiveEpilogueBwdGQAISA_fSD_Li256ELb1ELb0EEENS1_19SingleTileSchedulerILb1ELb0ELb0ELi128EEEEEEEEEvNT_6ParamsE$_ZN4cute3eso3ESOILb1ELb0EJNS_1CILi4096EEEiiNS2_ILi8192EEEEEC2ERKS3_RKiS9_RKS4_) ;  /* 0xffffc3c000007944 */ /* 0x020fea0003c3ffff */
[----:B------:R-:W-:-:S04]  /*bb30*/  MOV R5, 0x0 ;  /* 0x0000000000057802 */ /* 0x000fc80000000f00 */
[----:B------:R-:W-:Y:S05]  /*bb40*/  RET.REL.NODEC R4 `(_ZN7cutlass13device_kernelIN5flash19enable_sm80_to_sm89INS1_16FlashAttnBwdSm80INS1_25CollectiveMainloopBwdSm80ILi2ELi2EN4cute5tupleIJNS5_1CILi128EEES8_NS7_ILi64EEEEEENS_10bfloat16_tEfNS_4arch4Sm80ELb0ELb1ELb1ELb1ELb0ELb0ELb0ELb0ELi2ELi4ELi4ELi4ELb0EEENS1_24CollectiveEpilogueBwdGQAISA_fSD_Li256ELb1ELb0EEENS1_19SingleTileSchedulerILb1ELb0ELb0ELi128EEEEEEEEEvNT_6ParamsE) ;  /* 0xffff44b004007950 */ /* 0x000fea0003c3ffff */
        .type           $_ZN7cutlass13device_kernelIN5flash19enable_sm80_to_sm89INS1_16FlashAttnBwdSm80INS1_25CollectiveMainloopBwdSm80ILi2ELi2EN4cute5tupleIJNS5_1CILi128EEES8_NS7_ILi64EEEEEENS_10bfloat16_tEfNS_4arch4Sm80ELb0ELb1ELb1ELb1ELb0ELb0ELb0ELb0ELi2ELi4ELi4ELi4ELb0EEENS1_24CollectiveEpilogueBwdGQAISA_fSD_Li256ELb1ELb0EEENS1_19SingleTileSchedulerILb1ELb0ELb0ELi128EEEEEEEEEvNT_6ParamsE$_ZZN4cute12filter_tupleINS_5tupleIJNS_1CILi4096EEENS1_IJiiEEEEEEZNS_16flatten_to_tupleIS5_EEDaRKT_EUlRKT_E_EEDaS9_OT0_ENKUlDpSC_E_clIJNS1_IJS3_EEES4_EEEDaSG_,@function
        .size           $_ZN7cutlass13device_kernelIN5flash19enable_sm80_to_sm89INS1_16FlashAttnBwdSm80INS1_25CollectiveMainloopBwdSm80ILi2ELi2EN4cute5tupleIJNS5_1CILi128EEES8_NS7_ILi64EEEEEENS_10bfloat16_tEfNS_4arch4Sm80ELb0ELb1ELb1ELb1ELb0ELb0ELb0ELb0ELi2ELi4ELi4ELi4ELb0EEENS1_24CollectiveEpilogueBwdGQAISA_fSD_Li256ELb1ELb0EEENS1_19SingleTileSchedulerILb1ELb0ELb0ELi128EEEEEEEEEvNT_6ParamsE$_ZZN4cute12filter_tupleINS_5tupleIJNS_1CILi4096EEENS1_IJiiEEEEEEZNS_16flatten_to_tupleIS5_EEDaRKT_EUlRKT_E_EEDaS9_OT0_ENKUlDpSC_E_clIJNS1_IJS3_EEES4_EEEDaSG_,($_ZN7cutlass13device_kernelIN5flash19enable_sm80_to_sm89INS1_16FlashAttnBwdSm80INS1_25CollectiveMainloopBwdSm80ILi2ELi2EN4cute5tupleIJNS5_1CILi128EEES8_NS7_ILi64EEEEEENS_10bfloat16_tEfNS_4arch4Sm80ELb0ELb1ELb1ELb1ELb0ELb0ELb0ELb0ELi2ELi4ELi4ELi4ELb0EEENS1_24CollectiveEpilogueBwdGQAISA_fSD_Li256ELb1ELb0EEENS1_19SingleTileSchedulerILb1ELb0ELb0ELi128EEEEEEEEEvNT_6ParamsE$_ZZN4cute12filter_tupleINS_5tupleIJiNS1_IJiNS_1CILi0EEEEEEEEES5_ZNS_6detail9lift_diceIS5_S5_EEDaRKT_RKT0_EUlRKT_RKT0_E_EEDaSA_SD_OT1_ENKUlDpSG_E_clIJNS1_IJiEEES4_EEEDaSN_ - $_ZN7cutlass13device_kernelIN5flash19enable_sm80_to_sm89INS1_16FlashAttnBwdSm80INS1_25CollectiveMainloopBwdSm80ILi2ELi2EN4cute5tupleIJNS5_1CILi128EEES8_NS7_ILi64EEEEEENS_10bfloat16_tEfNS_4arch4Sm80ELb0ELb1ELb1ELb1ELb0ELb0ELb0ELb0ELi2ELi4ELi4ELi4ELb0EEENS1_24CollectiveEpilogueBwdGQAISA_fSD_Li256ELb1ELb0EEENS1_19SingleTileSchedulerILb1ELb0ELb0ELi128EEEEEEEEEvNT_6ParamsE$_ZZN4cute12filter_tupleINS_5tupleIJNS_1CILi4096EEENS1_IJiiEEEEEEZNS_16flatten_to_tupleIS5_EEDaRKT_EUlRKT_E_EEDaS9_OT0_ENKUlDpSC_E_clIJNS1_IJS3_EEES4_EEEDaSG_)
$_ZN7cutlass13device_kernelIN5flash19enable_sm80_to_sm89INS1_16FlashAttnBwdSm80INS1_25CollectiveMainloopBwdSm80ILi2ELi2EN4cute5tupleIJNS5_1CILi128EEES8_NS7_ILi64EEEEEENS_10bfloat16_tEfNS_4arch4Sm80ELb0ELb1ELb1ELb1ELb0ELb0ELb0ELb0ELi2ELi4ELi4ELi4ELb0EEENS1_24CollectiveEpilogueBwdGQAISA_fSD_Li256ELb1ELb0EEENS1_19SingleTileSchedulerILb1ELb0ELb0ELi128EEEEEEEEEvNT_6ParamsE$_ZZN4cute12filter_tupleINS_5tupleIJNS_1CILi4096EEENS1_IJiiEEEEEEZNS_16flatten_to_tupleIS5_EEDaRKT_EUlRKT_E_EEDaS9_OT0_ENKUlDpSC_E_clIJNS1_IJS3_EEES4_EEEDaSG_:
[----:B------:R-:W-:-:S06]  /*bb50*/  IADD3 R8, R58, -c[0x0][0x20], RZ ;  /* 0x800008003a087a10 */ /* 0x000fcc0007ffe0ff */
[----:B------:R-:W5:Y:S01]  /*bb60*/  LDL R8, [R8] ;  /* 0x0000000008087983 */ /* 0x000f620000100800 */
[----:B------:R-:W-:Y:S02]  /*bb70*/  IADD3 R3, R1, 0x1380, RZ ;  /* 0x0000138001037810 */ /* 0x000fe40007ffe0ff */
[----:B------:R-:W-:Y:S02]  /*bb80*/  IADD3 R2, R58, 0x4, RZ ;  /* 0x000000043a027810 */ /* 0x000fe40007ffe0ff */
[----:B------:R-:W-:Y:S02]  /*bb90*/  IADD3 R3, R3, c[0x0][0x20], RZ ;  /* 0x0000080003037a10 */ /* 0x000fe40007ffe0ff */
[----:B------:R-:W-:Y:S02]  /*bba0*/  MOV R6, 0xbbc0 ;  /* 0x0000bbc000067802 */ /* 0x000fe40000000f00 */
[----:B-----5:R-:W-:Y:S05]  /*bbb0*/  CALL.REL.NOINC `($_ZN7cutlass13device_kernelIN5flash19enable_sm80_to_sm89INS1_16FlashAttnBwdSm80INS1_25CollectiveMainloopBwdSm80ILi2ELi2EN4cute5tupleIJNS5_1CILi128EEES8_NS7_ILi64EEEEEENS_10bfloat16_tEfNS_4arch4Sm80ELb0ELb1ELb1ELb1ELb0ELb0ELb0ELb0ELi2ELi4ELi4ELi4ELb0EEENS1_24CollectiveEpilogueBwdGQAISA_fSD_Li256ELb1ELb0EEENS1_19SingleTileSchedulerILb1ELb0ELb0ELi128EEEEEEEEEvNT_6ParamsE$_ZN4cute3eso3ESOILb1ELb0EJNS_1CILi4096EEEiiEEC2ERKS3_RKiS8_) ;  /* 0xffffc2b000007944 */ /* 0x020fea0003c3ffff */
[----:B------:R-:W-:-:S04]  /*bbc0*/  MOV R5, 0x0 ;  /* 0x0000000000057802 */ /* 0x000fc80000000f00 */
[----:B------:R-:W-:Y:S05]  /*bbd0*/  RET.REL.NODEC R4 `(_ZN7cutlass13device_kernelIN5flash19enable_sm80_to_sm89INS1_16FlashAttnBwdSm80INS1_25CollectiveMainloopBwdSm80ILi2ELi2EN4cute5tupleIJNS5_1CILi128EEES8_NS7_ILi64EEEEEENS_10bfloat16_tEfNS_4arch4Sm80ELb0ELb1ELb1ELb1ELb0ELb0ELb0ELb0ELi2ELi4ELi4ELi4ELb0EEENS1_24CollectiveEpilogueBwdGQAISA_fSD_Li256ELb1ELb0EEENS1_19SingleTileSchedulerILb1ELb0ELb0ELi128EEEEEEEEEvNT_6ParamsE) ;  /* 0xffff442004007950 */ /* 0x000fea0003c3ffff */
        .type           $_ZN7cutlass13device_kernelIN5flash19enable_sm80_to_sm89INS1_16FlashAttnBwdSm80INS1_25CollectiveMainloopBwdSm80ILi2ELi2EN4cute5tupleIJNS5_1CILi128EEES8_NS7_ILi64EEEEEENS_10bfloat16_tEfNS_4arch4Sm80ELb0ELb1ELb1ELb1ELb0ELb0ELb0ELb0ELi2ELi4ELi4ELi4ELb0EEENS1_24CollectiveEpilogueBwdGQAISA_fSD_Li256ELb1ELb0EEENS1_19SingleTileSchedulerILb1ELb0ELb0ELi128EEEEEEEEEvNT_6ParamsE$_ZZN4cute12filter_tupleINS_5tupleIJiNS1_IJiNS_1CILi0EEEEEEEEES5_ZNS_6detail9lift_diceIS5_S5_EEDaRKT_RKT0_EUlRKT_RKT0_E_EEDaSA_SD_OT1_ENKUlDpSG_E_clIJNS1_IJiEEES4_EEEDaSN_,@function
        .size           $_ZN7cutlass13device_kernelIN5flash19enable_sm80_to_sm89INS1_16FlashAttnBwdSm80INS1_25CollectiveMainloopBwdSm80ILi2ELi2EN4cute5tupleIJNS5_1CILi128EEES8_NS7_ILi64EEEEEENS_10bfloat16_tEfNS_4arch4Sm80ELb0ELb1ELb1ELb1ELb0ELb0ELb0ELb0ELi2ELi4ELi4ELi4ELb0EEENS1_24CollectiveEpilogueBwdGQAISA_fSD_Li256ELb1ELb0EEENS1_19SingleTileSchedulerILb1ELb0ELb0ELi128EEEEEEEEEvNT_6ParamsE$_ZZN4cute12filter_tupleINS_5tupleIJiNS1_IJiNS_1CILi0EEEEEEEEES5_ZNS_6detail9lift_diceIS5_S5_EEDaRKT_RKT0_EUlRKT_RKT0_E_EEDaSA_SD_OT1_ENKUlDpSG_E_clIJNS1_IJiEEES4_EEEDaSN_,($_ZN7cutlass13device_kernelIN5flash19enable_sm80_to_sm89INS1_16FlashAttnBwdSm80INS1_25CollectiveMainloopBwdSm80ILi2ELi2EN4cute5tupleIJNS5_1CILi128EEES8_NS7_ILi64EEEEEENS_10bfloat16_tEfNS_4arch4Sm80ELb0ELb1ELb1ELb1ELb0ELb0ELb0ELb0ELi2ELi4ELi4ELi4ELb0EEENS1_24CollectiveEpilogueBwdGQAISA_fSD_Li256ELb1ELb0EEENS1_19SingleTileSchedulerILb1ELb0ELb0ELi128EEEEEEEEEvNT_6ParamsE$_ZZN4cute12filter_tupleINS_5tupleIJiNS_1CILi0EEEEEES4_ZNS_6detail9lift_diceIS4_S4_EEDaRKT_RKT0_EUlRKT_RKT0_E_EEDaS9_SC_OT1_ENKUlDpSF_E_clIJNS1_IJiEEENS1_IJS3_EEEEEEDaSM_ - $_ZN7cutlass13device_kernelIN5flash19enable_sm80_to_sm89INS1_16FlashAttnBwdSm80INS1_25CollectiveMainloopBwdSm80ILi2ELi2EN4cute5tupleIJNS5_1CILi128EEES8_NS7_ILi64EEEEEENS_10bfloat16_tEfNS_4arch4Sm80ELb0ELb1ELb1ELb1ELb0ELb0ELb0ELb0ELi2ELi4ELi4ELi4ELb0EEENS1_24CollectiveEpilogueBwdGQAISA_fSD_Li256ELb1ELb0EEENS1_19SingleTileSchedulerILb1ELb0ELb0ELi128EEEEEEEEEvNT_6ParamsE$_ZZN4cute12filter_tupleINS_5tupleIJiNS1_IJiNS_1CILi0EEEEEEEEES5_ZNS_6detail9lift_diceIS5_S5_EEDaRKT_RKT0_EUlRKT_RKT0_E_EEDaSA_SD_OT1_ENKUlDpSG_E_clIJNS1_IJiEEES4_EEEDaSN_)
$_ZN7cutlass13device_kernelIN5flash19enable_sm80_to_sm89INS1_16FlashAttnBwdSm80INS1_25CollectiveMainloopBwdSm80ILi2ELi2EN4cute5tupleIJNS5_1CILi128EEES8_NS7_ILi64EEEEEENS_10bfloat16_tEfNS_4arch4Sm80ELb0ELb1ELb1ELb1ELb0ELb0ELb0ELb0ELi2ELi4ELi4ELi4ELb0EEENS1_24CollectiveEpilogueBwdGQAISA_fSD_Li256ELb1ELb0EEENS1_19SingleTileSchedulerILb1ELb0ELb0ELi128EEEEEEEEEvNT_6ParamsE$_ZZN4cute12filter_tupleINS_5tupleIJiNS1_IJiNS_1CILi0EEEEEEEEES5_ZNS_6detail9lift_diceIS5_S5_EEDaRKT_RKT0_EUlRKT_RKT0_E_EEDaSA_SD_OT1_ENKUlDpSG_E_clIJNS1_IJiEEES4_EEEDaSN_:
[----:B------:R-:W-:Y:S02]  /*bbe0*/  IADD3 R6, R1, 0x1684, RZ ;  /* 0x0000168401067810 */ /* 0x000fe40007ffe0ff */
[----:B------:R-:W-:Y:S02]  /*bbf0*/  MOV R10, 0xbc20 ;  /* 0x0000bc20000a7802 */ /* 0x000fe40000000f00 */
[----:B------:R-:W-:Y:S02]  /*bc00*/  IADD3 R6, R6, c[0x0][0x20], RZ ;  /* 0x0000080006067a10 */ /* 0x000fe40007ffe0ff */
[----:B------:R-:W-:Y:S05]  /*bc10*/  CALL.REL.NOINC `($_ZN7cutlass13device_kernelIN5flash19enable_sm80_to_sm89INS1_16FlashAttnBwdSm80INS1_25CollectiveMainloopBwdSm80ILi2ELi2EN4cute5tupleIJNS5_1CILi128EEES8_NS7_ILi64EEEEEENS_10bfloat16_tEfNS_4arch4Sm80ELb0ELb1ELb1ELb1ELb0ELb0ELb0ELb0ELi2ELi4ELi4ELi4ELb0EEENS1_24CollectiveEpilogueBwdGQAISA_fSD_Li256ELb1ELb0EEENS1_19SingleTileSchedulerILb1ELb0ELb0ELi128EEEEEEEEEvNT_6ParamsE$_ZN4cute3eso3ESOILb0ELb0EJiiNS_1CILi0EEEEEC2ERKiS6_RKS3_) ;  /* 0xffffad5000007944 */ /* 0x000fea0003c3ffff */
[----:B-1----:R1:W5:Y:S04]  /*bc20*/  LDL R3, [R1+0x1688] ;  /* 0x0016880001037983 */ /* 0x0023680000100800 */
[----:B------:R1:W5:Y:S01]  /*bc30*/  LDL R5, [R1+0x1684] ;  /* 0x0016840001057983 */ /* 0x0003620000100800 */
[----:B------:R-:W-:Y:S02]  /*bc40*/  MOV R8, R2 ;  /* 0x0000000200087202 */ /* 0x000fe40000000f00 */
[----:B------:R-:W-:-:S04]  /*bc50*/  MOV R9, 0x0 ;  /* 0x0000000000097802 */ /* 0x000fc80000000f00 */
[----:B------:R-:W-:Y:S05]  /*bc60*/  RET.REL.NODEC R8 `(_ZN7cutlass13device_kernelIN5flash19enable_sm80_to_sm89INS1_16FlashAttnBwdSm80INS1_25CollectiveMainloopBwdSm80ILi2ELi2EN4cute5tupleIJNS5_1CILi128EEES8_NS7_ILi64EEEEEENS_10bfloat16_tEfNS_4arch4Sm80ELb0ELb1ELb1ELb1ELb0ELb0ELb0ELb0ELi2ELi4ELi4ELi4ELb0EEENS1_24CollectiveEpilogueBwdGQAISA_fSD_Li256ELb1ELb0EEENS1_19SingleTileSchedulerILb1ELb0ELb0ELi128EEEEEEEEEvNT_6ParamsE) ;  /* 0xffff439008007950 */ /* 0x000fea0003c3ffff */
        .type           $_ZN7cutlass13device_kernelIN5flash19enable_sm80_to_sm89INS1_16FlashAttnBwdSm80INS1_25CollectiveMainloopBwdSm80ILi2ELi2EN4cute5tupleIJNS5_1CILi128EEES8_NS7_ILi64EEEEEENS_10bfloat16_tEfNS_4arch4Sm80ELb0ELb1ELb1ELb1ELb0ELb0ELb0ELb0ELi2ELi4ELi4ELi4ELb0EEENS1_24CollectiveEpilogueBwdGQAISA_fSD_Li256ELb1ELb0EEENS1_19SingleTileSchedulerILb1ELb0ELb0ELi128EEEEEEEEEvNT_6ParamsE$_ZZN4cute12filter_tupleINS_5tupleIJiNS_1CILi0EEEEEES4_ZNS_6detail9lift_diceIS4_S4_EEDaRKT_RKT0_EUlRKT_RKT0_E_EEDaS9_SC_OT1_ENKUlDpSF_E_clIJNS1_IJiEEENS1_IJS3_EEEEEEDaSM_,@function
        .size           $_ZN7cutlass13device_kernelIN5flash19enable_sm80_to_sm89INS1_16FlashAttnBwdSm80INS1_25CollectiveMainloopBwdSm80ILi2ELi2EN4cute5tupleIJNS5_1CILi128EEES8_NS7_ILi64EEEEEENS_10bfloat16_tEfNS_4arch4Sm80ELb0ELb1ELb1ELb1ELb0ELb0ELb0ELb0ELi2ELi4ELi4ELi4ELb0EEENS1_24CollectiveEpilogueBwdGQAISA_fSD_Li256ELb1ELb0EEENS1_19SingleTileSchedulerILb1ELb0ELb0ELi128EEEEEEEEEvNT_6ParamsE$_ZZN4cute12filter_tupleINS_5tupleIJiNS_1CILi0EEEEEES4_ZNS_6detail9lift_diceIS4_S4_EEDaRKT_RKT0_EUlRKT_RKT0_E_EEDaS9_SC_OT1_ENKUlDpSF_E_clIJNS1_IJiEEENS1_IJS3_EEEEEEDaSM_,($_ZN7cutlass13device_kernelIN5flash19enable_sm80_to_sm89INS1_16FlashAttnBwdSm80INS1_25CollectiveMainloopBwdSm80ILi2ELi2EN4cute5tupleIJNS5_1CILi128EEES8_NS7_ILi64EEEEEENS_10bfloat16_tEfNS_4arch4Sm80ELb0ELb1ELb1ELb1ELb0ELb0ELb0ELb0ELi2ELi4ELi4ELi4ELb0EEENS1_24CollectiveEpilogueBwdGQAISA_fSD_Li256ELb1ELb0EEENS1_19SingleTileSchedulerILb1ELb0ELb0ELi128EEEEEEEEEvNT_6ParamsE$_ZZN4cute13to_mixed_bitsINS_5tupleIJNS1_IJNS_1CILi4EEENS2_ILi8EEEEEENS2_ILi2EEENS2_ILi1EEEEEENS1_IJNS1_IJNS2_ILi0EEENS2_ILi64EEEEEES9_S9_EEENS1_IJNS1_IJiiEEEiS9_EEEEEDaRKT_RKT0_RKT1_ENKUlDpRKT_E_clIJNS_9MixedBitsILj0ELj448EEENS2_ILj0EEESW_EEEDaSR_ - $_ZN7cutlass13device_kernelIN5flash19enable_sm80_to_sm89INS1_16FlashAttnBwdSm80INS1_25CollectiveMainloopBwdSm80ILi2ELi2EN4cute5tupleIJNS5_1CILi128EEES8_NS7_ILi64EEEEEENS_10bfloat16_tEfNS_4arch4Sm80ELb0ELb1ELb1ELb1ELb0ELb0ELb0ELb0ELi2ELi4ELi4ELi4ELb0EEENS1_24CollectiveEpilogueBwdGQAISA_fSD_Li256ELb1ELb0EEENS1_19SingleTileSchedulerILb1ELb0ELb0ELi128EEEEEEEEEvNT_6ParamsE$_ZZN4cute12filter_tupleINS_5tupleIJiNS_1CILi0EEEEEES4_ZNS_6detail9lift_diceIS4_S4_EEDaRKT_RKT0_EUlRKT_RKT0_E_EEDaS9_SC_OT1_ENKUlDpSF_E_clIJNS1_IJiEEENS1_IJS3_EEEEEEDaSM_)
$_ZN7cutlass13device_kernelIN5flash19enable_sm80_to_sm89INS1_16FlashAttnBwdSm80INS1_25CollectiveMainloopBwdSm80ILi2ELi2EN4cute5tupleIJNS5_1CILi128EEES8_NS7_ILi64EEEEEENS_10bfloat16_tEfNS_4arch4Sm80ELb0ELb1ELb1ELb1ELb0ELb0ELb0ELb0ELi2ELi4ELi4ELi4ELb0EEENS1_24CollectiveEpilogueBwdGQAISA_fSD_Li256ELb1ELb0EEENS1_19SingleTileSchedulerILb1ELb0ELb0ELi128EEEEEEEEEvNT_6ParamsE$_ZZN4cute12filter_tupleINS_5tupleIJiNS_1CILi0EEEEEES4_ZNS_6detail9lift_diceIS4_S4_EEDaRKT_RKT0_EUlRKT_RKT0_E_EEDaS9_SC_OT1_ENKUlDpSF_E_clIJNS1_IJiEEENS1_IJS3_EEEEEEDaSM_:
[----:B------:R-:W-:Y:S02]  /*bc70*/  IADD3 R2, R1, 0x1684, RZ ;  /* 0x0000168401027810 */ /* 0x000fe40007ffe0ff */
[----:B------:R-:W-:Y:S02]  /*bc80*/  MOV R6, 0xbcb0 ;  /* 0x0000bcb000067802 */ /* 0x000fe40000000f00 */
[----:B------:R-:W-:Y:S02]  /*bc90*/  IADD3 R2, R2, c[0x0][0x20], RZ ;  /* 0x0000080002027a10 */ /* 0x000fe40007ffe0ff */
[----:B------:R-:W-:Y:S05]  /*bca0*/  CALL.REL.NOINC `($_ZN7cutlass13device_kernelIN5flash19enable_sm80_to_sm89INS1_16FlashAttnBwdSm80INS1_25CollectiveMainloopBwdSm80ILi2ELi2EN4cute5tupleIJNS5_1CILi128EEES8_NS7_ILi64EEEEEENS_10bfloat16_tEfNS_4arch4Sm80ELb0ELb1ELb1ELb1ELb0ELb0ELb0ELb0ELi2ELi4ELi4ELi4ELb0EEENS1_24CollectiveEpilogueBwdGQAISA_fSD_Li256ELb1ELb0EEENS1_19SingleTileSchedulerILb1ELb0ELb0ELi128EEEEEEEEEvNT_6ParamsE$_ZN4cute3eso3ESOILb0ELb1EJiNS_1CILi0EEEEEC2ERKiRKS3_) ;  /* 0xffffb44000007944 */ /* 0x000fea0003c3ffff */
[----:B-1----:R1:W5:Y:S01]  /*bcb0*/  LDL R2, [R1+0x1684] ;  /* 0x0016840001027983 */ /* 0x0023620000100800 */
[----:B------:R-:W-:Y:S02]  /*bcc0*/  MOV R8, R72 ;  /* 0x0000004800087202 */ /* 0x000fe40000000f00 */
[----:B------:R-:W-:-:S04]  /*bcd0*/  MOV R9, 0x0 ;  /* 0x0000000000097802 */ /* 0x000fc80000000f00 */
[----:B------:R-:W-:Y:S05]  /*bce0*/  RET.REL.NODEC R8 `(_ZN7cutlass13device_kernelIN5flash19enable_sm80_to_sm89INS1_16FlashAttnBwdSm80INS1_25CollectiveMainloopBwdSm80ILi2ELi2EN4cute5tupleIJNS5_1CILi128EEES8_NS7_ILi64EEEEEENS_10bfloat16_tEfNS_4arch4Sm80ELb0ELb1ELb1ELb1ELb0ELb0ELb0ELb0ELi2ELi4ELi4ELi4ELb0EEENS1_24CollectiveEpilogueBwdGQAISA_fSD_Li256ELb1ELb0EEENS1_19SingleTileSchedulerILb1ELb0ELb0ELi128EEEEEEEEEvNT_6ParamsE) ;  /* 0xffff431008007950 */ /* 0x000fea0003c3ffff */
        .type           $_ZN7cutlass13device_kernelIN5flash19enable_sm80_to_sm89INS1_16FlashAttnBwdSm80INS1_25CollectiveMainloopBwdSm80ILi2ELi2EN4cute5tupleIJNS5_1CILi128EEES8_NS7_ILi64EEEEEENS_10bfloat16_tEfNS_4arch4Sm80ELb0ELb1ELb1ELb1ELb0ELb0ELb0ELb0ELi2ELi4ELi4ELi4ELb0EEENS1_24CollectiveEpilogueBwdGQAISA_fSD_Li256ELb1ELb0EEENS1_19SingleTileSchedulerILb1ELb0ELb0ELi128EEEEEEEEEvNT_6ParamsE$_ZZN4cute13to_mixed_bitsINS_5tupleIJNS1_IJNS_1CILi4EEENS2_ILi8EEEEEENS2_ILi2EEENS2_ILi1EEEEEENS1_IJNS1_IJNS2_ILi0EEENS2_ILi64EEEEEES9_S9_EEENS1_IJNS1_IJiiEEEiS9_EEEEEDaRKT_RKT0_RKT1_ENKUlDpRKT_E_clIJNS_9MixedBitsILj0ELj448EEENS2_ILj0EEESW_EEEDaSR_,@function
        .size           $_ZN7cutlass13device_kernelIN5flash19enable_sm80_to_sm89INS1_16FlashAttnBwdSm80INS1_25CollectiveMainloopBwdSm80ILi2ELi2EN4cute5tupleIJNS5_1CILi128EEES8_NS7_ILi64EEEEEENS_10bfloat16_tEfNS_4arch4Sm80ELb0ELb1ELb1ELb1ELb0ELb0ELb0ELb0ELi2ELi4ELi4ELi4ELb0EEENS1_24CollectiveEpilogueBwdGQAISA_fSD_Li256ELb1ELb0EEENS1_19SingleTileSchedulerILb1ELb0ELb0ELi128EEEEEEEEEvNT_6ParamsE$_ZZN4cute13to_mixed_bitsINS_5tupleIJNS1_IJNS_1CILi4EEENS2_ILi8EEEEEENS2_ILi2EEENS2_ILi1EEEEEENS1_IJNS1_IJNS2_ILi0EEENS2_ILi64EEEEEES9_S9_EEENS1_IJNS1_IJiiEEEiS9_EEEEEDaRKT_RKT0_RKT1_ENKUlDpRKT_E_clIJNS_9MixedBitsILj0ELj448EEENS2_ILj0EEESW_EEEDaSR_,($_ZN7cutlass13device_kernelIN5flash19enable_sm80_to_sm89INS1_16FlashAttnBwdSm80INS1_25CollectiveMainloopBwdSm80ILi2ELi2EN4cute5tupleIJNS5_1CILi128EEES8_NS7_ILi64EEEEEENS_10bfloat16_tEfNS_4arch4Sm80ELb0ELb1ELb1ELb1ELb0ELb0ELb0ELb0ELi2ELi4ELi4ELi4ELb0EEENS1_24CollectiveEpilogueBwdGQAISA_fSD_Li256ELb1ELb0EEENS1_19SingleTileSchedulerILb1ELb0ELb0ELi128EEEEEEEEEvNT_6ParamsE$_ZZN4cute13to_mixed_bitsINS_5tupleIJNS1_IJNS_1CILi4EEENS2_ILi8EEEEEENS2_ILi2EEENS2_ILi1EEEEEENS1_IJNS1_IJNS2_ILi0EEENS2_ILi64EEEEEES9_S9_EEENS1_IJNS1_IJiiEEEiS9_EEEEEDaRKT_RKT0_RKT1_ENKUlRKT_RKT0_RKT1_E_clIS5_SB_SD_EEDaSQ_ST_SW_ - $_ZN7cutlass13device_kernelIN5flash19enable_sm80_to_sm89INS1_16FlashAttnBwdSm80INS1_25CollectiveMainloopBwdSm80ILi2ELi2EN4cute5tupleIJNS5_1CILi128EEES8_NS7_ILi64EEEEEENS_10bfloat16_tEfNS_4arch4Sm80ELb0ELb1ELb1ELb1ELb0ELb0ELb0ELb0ELi2ELi4ELi4ELi4ELb0EEENS1_24CollectiveEpilogueBwdGQAISA_fSD_Li256ELb1ELb0EEENS1_19SingleTileSchedulerILb1ELb0ELb0ELi128EEEEEEEEEvNT_6ParamsE$_ZZN4cute13to_mixed_bitsINS_5tupleIJNS1_IJNS_1CILi4EEENS2_ILi8EEEEEENS2_ILi2EEENS2_ILi1EEEEEENS1_IJNS1_IJNS2_ILi0EEENS2_ILi64EEEEEES9_S9_EEENS1_IJNS1_IJiiEEEiS9_EEEEEDaRKT_RKT0_RKT1_ENKUlDpRKT_E_clIJNS_9MixedBitsILj0ELj448EEENS2_ILj0EEESW_EEEDaSR_)
$_ZN7cutlass13device_kernelIN5flash19enable_sm80_to_sm89INS1_16FlashAttnBwdSm80INS1_25CollectiveMainloopBwdSm80ILi2ELi2EN4cute5tupleIJNS5_1CILi128EEES8_NS7_ILi64EEEEEENS_10bfloat16_tEfNS_4arch4Sm80ELb0ELb1ELb1ELb1ELb0ELb0ELb0ELb0ELi2ELi4ELi4ELi4ELb0EEENS1_24CollectiveEpilogueBwdGQAISA_fSD_Li256ELb1ELb0EEENS1_19SingleTileSchedulerILb1ELb0ELb0ELi128EEEEEEEEEvNT_6ParamsE$_ZZN4cute13to_mixed_bitsINS_5tupleIJNS1_IJNS_1CILi4EEENS2_ILi8EEEEEENS2_ILi2EEENS2_ILi1EEEEEENS1_IJNS1_IJNS2_ILi0EEENS2_ILi64EEEEEES9_S9_EEENS1_IJNS1_IJiiEEEiS9_EEEEEDaRKT_RKT0_RKT1_ENKUlDpRKT_E_clIJNS_9MixedBitsILj0ELj448EEENS2_ILj0EEESW_EEEDaSR_:
[----:B------:R-:W-:Y:S02]  /*bcf0*/  MOV R3, 0x0 ;  /* 0x0000000000037802 */ /* 0x000fe40000000f00 */
[----:B------:R-:W-:Y:S02]  /*bd00*/  LOP3.LUT R13, R13, 0x1c0, RZ, 0xc0, !PT ;  /* 0x000001c00d0d7812 */ /* 0x000fe400078ec0ff */
[----:B------:R-:W-:Y:S05]  /*bd10*/  RET.REL.NODEC R2 `(_ZN7cutlass13device_kernelIN5flash19enable_sm80_to_sm89INS1_16FlashAttnBwdSm80INS1_25CollectiveMainloopBwdSm80ILi2ELi2EN4cute5tupleIJNS5_1CILi128EEES8_NS7_ILi64EEEEEENS_10bfloat16_tEfNS_4arch4Sm80ELb0ELb1ELb1ELb1ELb0ELb0ELb0ELb0ELi2ELi4ELi4ELi4ELb0EEENS1_24CollectiveEpilogueBwdGQAISA_fSD_Li256ELb1ELb0EEENS1_19SingleTileSchedulerILb1ELb0ELb0ELi128EEEEEEEEEvNT_6ParamsE) ;  /* 0xffff42e002007950 */ /* 0x000fea0003c3ffff */
        .type           $_ZN7cutlass13device_kernelIN5flash19enable_sm80_to_sm89INS1_16FlashAttnBwdSm80INS1_25CollectiveMainloopBwdSm80ILi2ELi2EN4cute5tupleIJNS5_1CILi128EEES8_NS7_ILi64EEEEEENS_10bfloat16_tEfNS_4arch4Sm80ELb0ELb1ELb1ELb1ELb0ELb0ELb0ELb0ELi2ELi4ELi4ELi4ELb0EEENS1_24CollectiveEpilogueBwdGQAISA_fSD_Li256ELb1ELb0EEENS1_19SingleTileSchedulerILb1ELb0ELb0ELi128EEEEEEEEEvNT_6ParamsE$_ZZN4cute13to_mixed_bitsINS_5tupleIJNS1_IJNS_1CILi4EEENS2_ILi8EEEEEENS2_ILi2EEENS2_ILi1EEEEEENS1_IJNS1_IJNS2_ILi0EEENS2_ILi64EEEEEES9_S9_EEENS1_IJNS1_IJiiEEEiS9_EEEEEDaRKT_RKT0_RKT1_ENKUlRKT_RKT0_RKT1_E_clIS5_SB_SD_EEDaSQ_ST_SW_,@function
        .size           $_ZN7cutlass13device_kernelIN5flash19enable_sm80_to_sm89INS1_16FlashAttnBwdSm80INS1_25CollectiveMainloopBwdSm80ILi2ELi2EN4cute5tupleIJNS5_1CILi128EEES8_NS7_ILi64EEEEEENS_10bfloat16_tEfNS_4arch4Sm80ELb0ELb1ELb1ELb1ELb0ELb0ELb0ELb0ELi2ELi4ELi4ELi4ELb0EEENS1_24CollectiveEpilogueBwdGQAISA_fSD_Li256ELb1ELb0EEENS1_19SingleTileSchedulerILb1ELb0ELb0ELi128EEEEEEEEEvNT_6ParamsE$_ZZN4cute13to_mixed_bitsINS_5tupleIJNS1_IJNS_1CILi4EEENS2_ILi8EEEEEENS2_ILi2EEENS2_ILi1EEEEEENS1_IJNS1_IJNS2_ILi0EEENS2_ILi64EEEEEES9_S9_EEENS1_IJNS1_IJiiEEEiS9_EEEEEDaRKT_RKT0_RKT1_ENKUlRKT_RKT0_RKT1_E_clIS5_SB_SD_EEDaSQ_ST_SW_,($_ZN7cutlass13device_kernelIN5flash19enable_sm80_to_sm89INS1_16FlashAttnBwdSm80INS1_25CollectiveMainloopBwdSm80ILi2ELi2EN4cute5tupleIJNS5_1CILi128EEES8_NS7_ILi64EEEEEENS_10bfloat16_tEfNS_4arch4Sm80ELb0ELb1ELb1ELb1ELb0ELb0ELb0ELb0ELi2ELi4ELi4ELi4ELb0EEENS1_24CollectiveEpilogueBwdGQAISA_fSD_Li256ELb1ELb0EEENS1_19SingleTileSchedulerILb1ELb0ELb0ELi128EEEEEEEEEvNT_6ParamsE$_ZZN4cute13to_mixed_bitsINS_5tupleIJNS1_IJNS_1CILi4EEENS2_ILi8EEEEEENS2_ILi2EEENS2_ILi1EEEEEENS1_IJNS1_IJNS2_ILi128EEENS2_ILi0EEEEEES4_SA_EEENS1_IJNS1_IJiiEEEiSA_EEEEEDaRKT_RKT0_RKT1_ENKUlDpRKT_E_clIJNS_9MixedBitsILj0ELj384EEENSU_ILj0ELj8EEENS2_ILj0EEEEEEDaSR_ - $_ZN7cutlass13device_kernelIN5flash19enable_sm80_to_sm89INS1_16FlashAttnBwdSm80INS1_25CollectiveMainloopBwdSm80ILi2ELi2EN4cute5tupleIJNS5_1CILi128EEES8_NS7_ILi64EEEEEENS_10bfloat16_tEfNS_4arch4Sm80ELb0ELb1ELb1ELb1ELb0ELb0ELb0ELb0ELi2ELi4ELi4ELi4ELb0EEENS1_24CollectiveEpilogueBwdGQAISA_fSD_Li256ELb1ELb0EEENS1_19SingleTileSchedulerILb1ELb0ELb0ELi128EEEEEEEEEvNT_6ParamsE$_ZZN4cute13to_mixed_bitsINS_5tupleIJNS1_IJNS_1CILi4EEENS2_ILi8EEEEEENS2_ILi2EEENS2_ILi1EEEEEENS1_IJNS1_IJNS2_ILi0EEENS2_ILi64EEEEEES9_S9_EEENS1_IJNS1_IJiiEEEiS9_EEEEEDaRKT_RKT0_RKT1_ENKUlRKT_RKT0_RKT1_E_clIS5_SB_SD_EEDaSQ_ST_SW_)
$_ZN7cutlass13device_kernelIN5flash19enable_sm80_to_sm89INS1_16FlashAttnBwdSm80INS1_25CollectiveMainloopBwdSm80ILi2ELi2EN4cute5tupleIJNS5_1CILi128EEES8_NS7_ILi64EEEEEENS_10bfloat16_tEfNS_4arch4Sm80ELb0ELb1ELb1ELb1ELb0ELb0ELb0ELb0ELi2ELi4ELi4ELi4ELb0EEENS1_24CollectiveEpilogueBwdGQAISA_fSD_Li256ELb1ELb0EEENS1_19SingleTileSchedulerILb1ELb0ELb0ELi128EEEEEEEEEvNT_6ParamsE$_ZZN4cute13to_mixed_bitsINS_5tupleIJNS1_IJNS_1CILi4EEENS2_ILi8EEEEEENS2_ILi2EEENS2_ILi1EEEEEENS1_IJNS1_IJNS2_ILi0EEENS2_ILi64EEEEEES9_S9_EEENS1_IJNS1_IJiiEEEiS9_EEEEEDaRKT_RKT0_RKT1_ENKUlRKT_RKT0_RKT1_E_clIS5_SB_SD_EEDaSQ_ST_SW_:
[----:B------:R-:W-:Y:S02]  /*bd20*/  MOV R2, 0xbd40 ;  /* 0x0000bd4000027802 */ /* 0x000fe40000000f00 */
[----:B------:R-:W-:Y:S05]  /*bd30*/  CALL.REL.NOINC `($_ZN7cutlass13device_kernelIN5flash19enable_sm80_to_sm89INS1_16FlashAttnBwdSm80INS1_25CollectiveMainloopBwdSm80ILi2ELi2EN4cute5tupleIJNS5_1CILi128EEES8_NS7_ILi64EEEEEENS_10bfloat16_tEfNS_4arch4Sm80ELb0ELb1ELb1ELb1ELb0ELb0ELb0ELb0ELi2ELi4ELi4ELi4ELb0EEENS1_24CollectiveEpilogueBwdGQAISA_fSD_Li256ELb1ELb0EEENS1_19SingleTileSchedulerILb1ELb0ELb0ELi128EEEEEEEEEvNT_6ParamsE$_ZZN4cute13to_mixed_bitsINS_5tupleIJNS_1CILi4EEENS2_ILi8EEEEEENS1_IJNS2_ILi0EEENS2_ILi64EEEEEENS1_IJiiEEEEEDaRKT_RKT0_RKT1_ENKUlRKT_RKT0_RKT1_E_clIS4_S7_iEEDaSL_SO_SR_) ;  /* 0x0000038000007944 */ /* 0x000fea0003c00000 */
[----:B------:R-:W-:Y:S02]  /*bd40*/  MOV R2, 0xbd60 ;  /* 0x0000bd6000027802 */ /* 0x000fe40000000f00 */
[----:B------:R-:W-:Y:S05]  /*bd50*/  CALL.REL.NOINC `($_ZN7cutlass13device_kernelIN5flash19enable_sm80_to_sm89INS1_16FlashAttnBwdSm80INS1_25CollectiveMainloopBwdSm80ILi2ELi2EN4cute5tupleIJNS5_1CILi128EEES8_NS7_ILi64EEEEEENS_10bfloat16_tEfNS_4arch4Sm80ELb0ELb1ELb1ELb1ELb0ELb0ELb0ELb0ELi2ELi4ELi4ELi4ELb0EEENS1_24CollectiveEpilogueBwdGQAISA_fSD_Li256ELb1ELb0EEENS1_19SingleTileSchedulerILb1ELb0ELb0ELi128EEEEEEEEEvNT_6ParamsE$_ZZN4cute13to_mixed_bitsINS_5tupleIJNS_1CILi4EEENS2_ILi8EEEEEENS1_IJNS2_ILi0EEENS2_ILi64EEEEEENS1_IJiiEEEEEDaRKT_RKT0_RKT1_ENKUlDpRKT_E_clIJNS2_ILj0EEENS_9MixedBitsILj0ELj448EEEEEEDaSM_) ;  /* 0x0000032000007944 */ /* 0x000fea0003c00000 */
[----:B------:R-:W-:Y:S02]  /*bd60*/  MOV R13, R3 ;  /* 0x00000003000d7202 */ /* 0x000fe40000000f00 */
[----:B------:R-:W-:Y:S02]  /*bd70*/  MOV R2, R6 ;  /* 0x0000000600027202 */ /* 0x000fe40000000f00 */
[----:B------:R-:W-:-:S04]  /*bd80*/  MOV R3, 0x0 ;  /* 0x0000000000037802 */ /* 0x000fc80000000f00 */
[----:B------:R-:W-:Y:S05]  /*bd90*/  RET.REL.NODEC R2 `(_ZN7cutlass13device_kernelIN5flash19enable_sm80_to_sm89INS1_16FlashAttnBwdSm80INS1_25CollectiveMainloopBwdSm80ILi2ELi2EN4cute5tupleIJNS5_1CILi128EEES8_NS7_ILi64EEEEEENS_10bfloat16_tEfNS_4arch4Sm80ELb0ELb1ELb1ELb1ELb0ELb0ELb0ELb0ELi2ELi4ELi4ELi4ELb0EEENS1_24CollectiveEpilogueBwdGQAISA_fSD_Li256ELb1ELb0EEENS1_19SingleTileSchedulerILb1ELb0ELb0ELi128EEEEEEEEEvNT_6ParamsE) ;  /* 0xffff426002007950 */ /* 0x000fea0003c3ffff */
        .type           $_ZN7cutlass13device_kernelIN5flash19enable_sm80_to_sm89INS1_16FlashAttnBwdSm80INS1_25CollectiveMainloopBwdSm80ILi2ELi2EN4cute5tupleIJNS5_1CILi128EEES8_NS7_ILi64EEEEEENS_10bfloat16_tEfNS_4arch4Sm80ELb0ELb1ELb1ELb1ELb0ELb0ELb0ELb0ELi2ELi4ELi4ELi4ELb0EEENS1_24CollectiveEpilogueBwdGQAISA_fSD_Li256ELb1ELb0EEENS1_19SingleTileSchedulerILb1ELb0ELb0ELi128EEEEEEEEEvNT_6ParamsE$_ZZN4cute13to_mixed_bitsINS_5tupleIJNS1_IJNS_1CILi4EEENS2_ILi8EEEEEENS2_ILi2EEENS2_ILi1EEEEEENS1_IJNS1_IJNS2_ILi128EEENS2_ILi0EEEEEES4_SA_EEENS1_IJNS1_IJiiEEEiSA_EEEEEDaRKT_RKT0_RKT1_ENKUlDpRKT_E_clIJNS_9MixedBitsILj0ELj384EEENSU_ILj0ELj8EEENS2_ILj0EEEEEEDaSR_,@function
        .size           $_ZN7cutlass13device_kernelIN5flash19enable_sm80_to_sm89INS1_16FlashAttnBwdSm80INS1_25CollectiveMainloopBwdSm80ILi2ELi2EN4cute5tupleIJNS5_1CILi128EEES8_NS7_ILi64EEEEEENS_10bfloat16_tEfNS_4arch4Sm80ELb0ELb1ELb1ELb1ELb0ELb0ELb0ELb0ELi2ELi4ELi4ELi4ELb0EEENS1_24CollectiveEpilogueBwdGQAISA_fSD_Li256ELb1ELb0EEENS1_19SingleTileSchedulerILb1ELb0ELb0ELi128EEEEEEEEEvNT_6ParamsE$_ZZN4cute13to_mixed_bitsINS_5tupleIJNS1_IJNS_1CILi4EEENS2_ILi8EEEEEENS2_ILi2EEENS2_ILi1EEEEEENS1_IJNS1_IJNS2_ILi128EEENS2_ILi0EEEEEES4_SA_EEENS1_IJNS1_IJiiEEEiSA_EEEEEDaRKT_RKT0_RKT1_ENKUlDpRKT_E_clIJNS_9MixedBitsILj0ELj384EEENSU_ILj0ELj8EEENS2_ILj0EEEEEEDaSR_,($_ZN7cutlass13device_kernelIN5flash19enable_sm80_to_sm89INS1_16FlashAttnBwdSm80INS1_25CollectiveMainloopBwdSm80ILi2ELi2EN4cute5tupleIJNS5_1CILi128EEES8_NS7_ILi64EEEEEENS_10bfloat16_tEfNS_4arch4Sm80ELb0ELb1ELb1ELb1ELb0ELb0ELb0ELb0ELi2ELi4ELi4ELi4ELb0EEENS1_24CollectiveEpilogueBwdGQAISA_fSD_Li256ELb1ELb0EEENS1_19SingleTileSchedulerILb1ELb0ELb0ELi128EEEEEEEEEvNT_6ParamsE$_ZZN4cute13to_mixed_bitsINS_5tupleIJNS1_IJNS_1CILi4EEENS2_ILi8EEEEEENS2_ILi2EEENS2_ILi1EEEEEENS1_IJNS1_IJNS2_ILi128EEENS2_ILi0EEEEEES4_SA_EEENS1_IJNS1_IJiiEEEiSA_EEEEEDaRKT_RKT0_RKT1_ENKUlRKT_RKT0_RKT1_E_clIS5_SB_SD_EEDaSQ_ST_SW_ - $_ZN7cutlass13device_kernelIN5flash19enable_sm80_to_sm89INS1_16FlashAttnBwdSm80INS1_25CollectiveMainloopBwdSm80ILi2ELi2EN4cute5tupleIJNS5_1CILi128EEES8_NS7_ILi64EEEEEENS_10bfloat16_tEfNS_4arch4Sm80ELb0ELb1ELb1ELb1ELb0ELb0ELb0ELb0ELi2ELi4ELi4ELi4ELb0EEENS1_24CollectiveEpilogueBwdGQAISA_fSD_Li256ELb1ELb0EEENS1_19SingleTileSchedulerILb1ELb0ELb0ELi128EEEEEEEEEvNT_6ParamsE$_ZZN4cute13to_mixed_bitsINS_5tupleIJNS1_IJNS_1CILi4EEENS2_ILi8EEEEEENS2_ILi2EEENS2_ILi1EEEEEENS1_IJNS1_IJNS2_ILi128EEENS2_ILi0EEEEEES4_SA_EEENS1_IJNS1_IJiiEEEiSA_EEEEEDaRKT_RKT0_RKT1_ENKUlDpRKT_E_clIJNS_9MixedBitsILj0ELj384EEENSU_ILj0ELj8EEENS2_ILj0EEEEEEDaSR_)
$_ZN7cutlass13device_kernelIN5flash19enable_sm80_to_sm89INS1_16FlashAttnBwdSm80INS1_25CollectiveMainloopBwdSm80ILi2ELi2EN4cute5tupleIJNS5_1CILi128EEES8_NS7_ILi64EEEEEENS_10bfloat16_tEfNS_4arch4Sm80ELb0ELb1ELb1ELb1ELb0ELb0ELb0ELb0ELi2ELi4ELi4ELi4ELb0EEENS1_24CollectiveEpilogueBwdGQAISA_fSD_Li256ELb1ELb0EEENS1_19SingleTileSchedulerILb1ELb0ELb0ELi128EEEEEEEEEvNT_6ParamsE$_ZZN4cute13to_mixed_bitsINS_5tupleIJNS1_IJNS_1CILi4EEENS2_ILi8EEEEEENS2_ILi2EEENS2_ILi1EEEEEENS1_IJNS1_IJNS2_ILi128EEENS2_ILi0EEEEEES4_SA_EEENS1_IJNS1_IJiiEEEiSA_EEEEEDaRKT_RKT0_RKT1_ENKUlDpRKT_E_clIJNS_9MixedBitsILj0ELj384EEENSU_ILj0ELj8EEENS2_ILj0EEEEEEDaSR_:
[----:B------:R-:W-:-:S04]  /*bda0*/  LOP3.LUT R6, R5, 0x8, RZ, 0xc0, !PT ;  /* 0x0000000805067812 */ /* 0x000fc800078ec0ff */
[----:B------:R-:W-:Y:S01]  /*bdb0*/  LOP3.LUT R11, R6, 0x188, R3, 0x78, !PT ;  /* 0x00000188060b7812 */ /* 0x000fe200078e7803 */
[----:B------:R-:W-:-:S04]  /*bdc0*/  IMAD.MOV.U32 R3, RZ, RZ, 0x0 ;  /* 0x00000000ff037424 */ /* 0x000fc800078e00ff */
[----:B------:R-:W-:Y:S05]  /*bdd0*/  RET.REL.NODEC R2 `(_ZN7cutlass13device_kernelIN5flash19enable_sm80_to_sm89INS1_16FlashAttnBwdSm80INS1_25CollectiveMainloopBwdSm80ILi2ELi2EN4cute5tupleIJNS5_1CILi128EEES8_NS7_ILi64EEEEEENS_10bfloat16_tEfNS_4arch4Sm80ELb0ELb1ELb1ELb1ELb0ELb0ELb0ELb0ELi2ELi4ELi4ELi4ELb0EEENS1_24CollectiveEpilogueBwdGQAISA_fSD_Li256ELb1ELb0EEENS1_19SingleTileSchedulerILb1ELb0ELb0ELi128EEEEEEEEEvNT_6ParamsE) ;  /* 0xffff422002007950 */ /* 0x000fea0003c3ffff */
        .type           $_ZN7cutlass13device_kernelIN5flash19enable_sm80_to_sm89INS1_16FlashAttnBwdSm80INS1_25CollectiveMainloopBwdSm80ILi2ELi2EN4cute5tupleIJNS5_1CILi128EEES8_NS7_ILi64EEEEEENS_10bfloat16_tEfNS_4arch4Sm80ELb0ELb1ELb1ELb1ELb0ELb0ELb0ELb0ELi2ELi4ELi4ELi4ELb0EEENS1_24CollectiveEpilogueBwdGQAISA_fSD_Li256ELb1ELb0EEENS1_19SingleTileSchedulerILb1ELb0ELb0ELi128EEEEEEEEEvNT_6ParamsE$_ZZN4cute13to_mixed_bitsINS_5tupleIJNS1_IJNS_1CILi4EEENS2_ILi8EEEEEENS2_ILi2EEENS2_ILi1EEEEEENS1_IJNS1_IJNS2_ILi128EEENS2_ILi0EEEEEES4_SA_EEENS1_IJNS1_IJiiEEEiSA_EEEEEDaRKT_RKT0_RKT1_ENKUlRKT_RKT0_RKT1_E_clIS5_SB_SD_EEDaSQ_ST_SW_,@function
        .size           $_ZN7cutlass13device_kernelIN5flash19enable_sm80_to_sm89INS1_16FlashAttnBwdSm80INS1_25CollectiveMainloopBwdSm80ILi2ELi2EN4cute5tupleIJNS5_1CILi128EEES8_NS7_ILi64EEEEEENS_10bfloat16_tEfNS_4arch4Sm80ELb0ELb1ELb1ELb1ELb0ELb0ELb0ELb0ELi2ELi4ELi4ELi4ELb0EEENS1_24CollectiveEpilogueBwdGQAISA_fSD_Li256ELb1ELb0EEENS1_19SingleTileSchedulerILb1ELb0ELb0ELi128EEEEEEEEEvNT_6ParamsE$_ZZN4cute13to_mixed_bitsINS_5tupleIJNS1_IJNS_1CILi4EEENS2_ILi8EEEEEENS2_ILi2EEENS2_ILi1EEEEEENS1_IJNS1_IJNS2_ILi128EEENS2_ILi0EEEEEES4_SA_EEENS1_IJNS1_IJiiEEEiSA_EEEEEDaRKT_RKT0_RKT1_ENKUlRKT_RKT0_RKT1_E_clIS5_SB_SD_EEDaSQ_ST_SW_,($_ZN7cutlass13device_kernelIN5flash19enable_sm80_to_sm89INS1_16FlashAttnBwdSm80INS1_25CollectiveMainloopBwdSm80ILi2ELi2EN4cute5tupleIJNS5_1CILi128EEES8_NS7_ILi64EEEEEENS_10bfloat16_tEfNS_4arch4Sm80ELb0ELb1ELb1ELb1ELb0ELb0ELb0ELb0ELi2ELi4ELi4ELi4ELb0EEENS1_24CollectiveEpilogueBwdGQAISA_fSD_Li256ELb1ELb0EEENS1_19SingleTileSchedulerILb1ELb0ELb0ELi128EEEEEEEEEvNT_6ParamsE$_ZZN4cute13to_mixed_bitsINS_5tupleIJNS1_IJNS_1CILi4EEENS2_ILi8EEEEEENS2_ILi2EEENS2_ILi1EEEEEENS1_IJNS1_IJNS2_ILi128EEENS2_ILi0EEEEEES4_SA_EEENS1_IJNS1_IJiiEEEiSA_EEEEEDaRKT_RKT0_RKT1_ENKUlRKT_RKT0_RKT1_E_clIS6_S4_iEEDaSQ_ST_SW_ - $_ZN7cutlass13device_kernelIN5flash19enable_sm80_to_sm89INS1_16FlashAttnBwdSm80INS1_25CollectiveMainloopBwdSm80ILi2ELi2EN4cute5tupleIJNS5_1CILi128EEES8_NS7_ILi64EEEEEENS_10bfloat16_tEfNS_4arch4Sm80ELb0ELb1ELb1ELb1ELb0ELb0ELb0ELb0ELi2ELi4ELi4ELi4ELb0EEENS1_24CollectiveEpilogueBwdGQAISA_fSD_Li256ELb1ELb0EEENS1_19SingleTileSchedulerILb1ELb0ELb0ELi128EEEEEEEEEvNT_6ParamsE$_ZZN4cute13to_mixed_bitsINS_5tupleIJNS1_IJNS_1CILi4EEENS2_ILi8EEEEEENS2_ILi2EEENS2_ILi1EEEEEENS1_IJNS1_IJNS2_ILi128EEENS2_ILi0EEEEEES4_SA_EEENS1_IJNS1_IJiiEEEiSA_EEEEEDaRKT_RKT0_RKT1_ENKUlRKT_RKT0_RKT1_E_clIS5_SB_SD_EEDaSQ_ST_SW_)
$_ZN7cutlass13device_kernelIN5flash19enable_sm80_to_sm89INS1_16FlashAttnBwdSm80INS1_25CollectiveMainloopBwdSm80ILi2ELi2EN4cute5tupleIJNS5_1CILi128EEES8_NS7_ILi64EEEEEENS_10bfloat16_tEfNS_4arch4Sm80ELb0ELb1ELb1ELb1ELb0ELb0ELb0ELb0ELi2ELi4ELi4ELi4ELb0EEENS1_24CollectiveEpilogueBwdGQAISA_fSD_Li256ELb1ELb0EEENS1_19SingleTileSchedulerILb1ELb0ELb0ELi128EEEEEEEEEvNT_6ParamsE$_ZZN4cute13to_mixed_bitsINS_5tupleIJNS1_IJNS_1CILi4EEENS2_ILi8EEEEEENS2_ILi2EEENS2_ILi1EEEEEENS1_IJNS1_IJNS2_ILi128EEENS2_ILi0EEEEEES4_SA_EEENS1_IJNS1_IJiiEEEiSA_EEEEEDaRKT_RKT0_RKT1_ENKUlRKT_RKT0_RKT1_E_clIS5_SB_SD_EEDaSQ_ST_SW_:
[----:B------:R-:W-:Y:S02]  /*bde0*/  MOV R3, R2 ;  /* 0x0000000200037202 */ /* 0x000fe40000000f00 */
[----:B------:R-:W-:Y:S02]  /*bdf0*/  MOV R2, 0xbe10 ;  /* 0x0000be1000027802 */ /* 0x000fe40000000f00 */
[----:B------:R-:W-:Y:S05]  /*be00*/  CALL.REL.NOINC `($_ZN7cutlass13device_kernelIN5flash19enable_sm80_to_sm89INS1_16FlashAttnBwdSm80INS1_25CollectiveMainloopBwdSm80ILi2ELi2EN4cute5tupleIJNS5_1CILi128EEES8_NS7_ILi64EEEEEENS_10bfloat16_tEfNS_4arch4Sm80ELb0ELb1ELb1ELb1ELb0ELb0ELb0ELb0ELi2ELi4ELi4ELi4ELb0EEENS1_24CollectiveEpilogueBwdGQAISA_fSD_Li256ELb1ELb0EEENS1_19SingleTileSchedulerILb1ELb0ELb0ELi128EEEEEEEEEvNT_6ParamsE$_ZZN4cute13to_mixed_bitsINS_5tupleIJNS_1CILi4EEENS2_ILi8EEEEEENS1_IJNS2_ILi128EEENS2_ILi0EEEEEENS1_IJiiEEEEEDaRKT_RKT0_RKT1_ENKUlRKT_RKT0_RKT1_E_clIS3_S6_iEEDaSL_SO_SR_) ;  /* 0x0000034000007944 */ /* 0x000fea0003c00000 */
[----:B------:R-:W-:Y:S02]  /*be10*/  MOV R2, 0xbe30 ;  /* 0x0000be3000027802 */ /* 0x000fe40000000f00 */
[----:B------:R-:W-:Y:S05]  /*be20*/  CALL.REL.NOINC `($_ZN7cutlass13device_kernelIN5flash19enable_sm80_to_sm89INS1_16FlashAttnBwdSm80INS1_25CollectiveMainloopBwdSm80ILi2ELi2EN4cute5tupleIJNS5_1CILi128EEES8_NS7_ILi64EEEEEENS_10bfloat16_tEfNS_4arch4Sm80ELb0ELb1ELb1ELb1ELb0ELb0ELb0ELb0ELi2ELi4ELi4ELi4ELb0EEENS1_24CollectiveEpilogueBwdGQAISA_fSD_Li256ELb1ELb0EEENS1_19SingleTileSchedulerILb1ELb0ELb0ELi128EEEEEEEEEvNT_6ParamsE$_ZZN4cute13to_mixed_bitsINS_5tupleIJNS_1CILi4EEENS2_ILi8EEEEEENS1_IJNS2_ILi128EEENS2_ILi0EEEEEENS1_IJiiEEEEEDaRKT_RKT0_RKT1_ENKUlDpRKT_E_clIJNS_9MixedBitsILj0ELj384EEENS2_ILj0EEEEEEDaSM_) ;  /* 0x000002e000007944 */ /* 0x000fea0003c00000 */
[----:B------:R-:W-:Y:S02]  /*be30*/  MOV R8, R6 ;  /* 0x0000000600087202 */ /* 0x000fe40000000f00 */
[----:B------:R-:W-:-:S04]  /*be40*/  MOV R9, 0x0 ;  /* 0x0000000000097802 */ /* 0x000fc80000000f00 */
[----:B------:R-:W-:Y:S05]  /*be50*/  RET.REL.NODEC R8 `(_ZN7cutlass13device_kernelIN5flash19enable_sm80_to_sm89INS1_16FlashAttnBwdSm80INS1_25CollectiveMainloopBwdSm80ILi2ELi2EN4cute5tupleIJNS5_1CILi128EEES8_NS7_ILi64EEEEEENS_10bfloat16_tEfNS_4arch4Sm80ELb0ELb1ELb1ELb1ELb0ELb0ELb0ELb0ELi2ELi4ELi4ELi4ELb0EEENS1_24CollectiveEpilogueBwdGQAISA_fSD_Li256ELb1ELb0EEENS1_19SingleTileSchedulerILb1ELb0ELb0ELi128EEEEEEEEEvNT_6ParamsE) ;  /* 0xffff41a008007950 */ /* 0x000fea0003c3ffff */
        .type           $_ZN7cutlass13device_kernelIN5flash19enable_sm80_to_sm89INS1_16FlashAttnBwdSm80INS1_25CollectiveMainloopBwdSm80ILi2ELi2EN4cute5tupleIJNS5_1CILi128EEES8_NS7_ILi64EEEEEENS_10bfloat16_tEfNS_4arch4Sm80ELb0ELb1ELb1ELb1ELb0ELb0ELb0ELb0ELi2ELi4ELi4ELi4ELb0EEENS1_24CollectiveEpilogueBwdGQAISA_fSD_Li256ELb1ELb0EEENS1_19SingleTileSchedulerILb1ELb0ELb0ELi128EEEEEEEEEvNT_6ParamsE$_ZZN4cute13to_mixed_bitsINS_5tupleIJNS1_IJNS_1CILi4EEENS2_ILi8EEEEEENS2_ILi2EEENS2_ILi1EEEEEENS1_IJNS1_IJNS2_ILi128EEENS2_ILi0EEEEEES4_SA_EEENS1_IJNS1_IJiiEEEiSA_EEEEEDaRKT_RKT0_RKT1_ENKUlRKT_RKT0_RKT1_E_clIS6_S4_iEEDaSQ_ST_SW_,@function
        .size           $_ZN7cutlass13device_kernelIN5flash19enable_sm80_to_sm89INS1_16FlashAttnBwdSm80INS1_25CollectiveMainloopBwdSm80ILi2ELi2EN4cute5tupleIJNS5_1CILi128EEES8_NS7_ILi64EEEEEENS_10bfloat16_tEfNS_4arch4Sm80ELb0ELb1ELb1ELb1ELb0ELb0ELb0ELb0ELi2ELi4ELi4ELi4ELb0EEENS1_24CollectiveEpilogueBwdGQAISA_fSD_Li256ELb1ELb0EEENS1_19SingleTileSchedulerILb1ELb0ELb0ELi128EEEEEEEEEvNT_6ParamsE$_ZZN4cute13to_mixed_bitsINS_5tupleIJNS1_IJNS_1CILi4EEENS2_ILi8EEEEEENS2_ILi2EEENS2_ILi1EEEEEENS1_IJNS1_IJNS2_ILi128EEENS2_ILi0EEEEEES4_SA_EEENS1_IJNS1_IJiiEEEiSA_EEEEEDaRKT_RKT0_RKT1_ENKUlRKT_RKT0_RKT1_E_clIS6_S4_iEEDaSQ_ST_SW_,($_ZN7cutlass13device_kernelIN5flash19enable_sm80_to_sm89INS1_16FlashAttnBwdSm80INS1_25CollectiveMainloopBwdSm80ILi2ELi2EN4cute5tupleIJNS5_1CILi128EEES8_NS7_ILi64EEEEEENS_10bfloat16_tEfNS_4arch4Sm80ELb0ELb1ELb1ELb1ELb0ELb0ELb0ELb0ELi2ELi4ELi4ELi4ELb0EEENS1_24CollectiveEpilogueBwdGQAISA_fSD_Li256ELb1ELb0EEENS1_19SingleTileSchedulerILb1ELb0ELb0ELi128EEEEEEEEEvNT_6ParamsE$_ZZN4cute13to_mixed_bitsINS_5tupleIJNS1_IJNS_1CILi4EEENS2_ILi8EEEEEES3_NS2_ILi1EEEEEENS1_IJNS1_IJNS2_ILi0EEENS2_ILi64EEEEEES8_S8_EEENS1_IJNS1_IJiiEEEiS8_EEEEEDaRKT_RKT0_RKT1_ENKUlDpRKT_E_clIJNS_9MixedBitsILj0ELj448EEENS2_ILj0EEESV_EEEDaSQ_ - $_ZN7cutlass13device_kernelIN5flash19enable_sm80_to_sm89INS1_16FlashAttnBwdSm80INS1_25CollectiveMainloopBwdSm80ILi2ELi2EN4cute5tupleIJNS5_1CILi128EEES8_NS7_ILi64EEEEEENS_10bfloat16_tEfNS_4arch4Sm80ELb0ELb1ELb1ELb1ELb0ELb0ELb0ELb0ELi2ELi4ELi4ELi4ELb0EEENS1_24CollectiveEpilogueBwdGQAISA_fSD_Li256ELb1ELb0EEENS1_19SingleTileSchedulerILb1ELb0ELb0ELi128EEEEEEEEEvNT_6ParamsE$_ZZN4cute13to_mixed_bitsINS_5tupleIJNS1_IJNS_1CILi4EEENS2_ILi8EEEEEENS2_ILi2EEENS2_ILi1EEEEEENS1_IJNS1_IJNS2_ILi128EEENS2_ILi0EEEEEES4_SA_EEENS1_IJNS1_IJiiEEEiSA_EEEEEDaRKT_RKT0_RKT1_ENKUlRKT_RKT0_RKT1_E_clIS6_S4_iEEDaSQ_ST_SW_)
$_ZN7cutlass13device_kernelIN5flash19enable_sm80_to_sm89INS1_16FlashAttnBwdSm80INS1_25CollectiveMainloopBwdSm80ILi2ELi2EN4cute5tupleIJNS5_1CILi128EEES8_NS7_ILi64EEEEEENS_10bfloat16_tEfNS_4arch4Sm80ELb0ELb1ELb1ELb1ELb0ELb0ELb0ELb0ELi2ELi4ELi4ELi4ELb0EEENS1_24CollectiveEpilogueBwdGQAISA_fSD_Li256ELb1ELb0EEENS1_19SingleTileSchedulerILb1ELb0ELb0ELi128EEEEEEEEEvNT_6ParamsE$_ZZN4cute13to_mixed_bitsINS_5tupleIJNS1_IJNS_1CILi4EEENS2_ILi8EEEEEENS2_ILi2EEENS2_ILi1EEEEEENS1_IJNS1_IJNS2_ILi128EEENS2_ILi0EEEEEES4_SA_EEENS1_IJNS1_IJiiEEEiSA_EEEEEDaRKT_RKT0_RKT1_ENKUlRKT_RKT0_RKT1_E_clIS6_S4_iEEDaSQ_ST_SW_:
[----:B------:R-:W-:Y:S01]  /*be60*/  MOV R8, R6 ;  /* 0x0000000600087202 */ /* 0x000fe20000000f00 */
[----:B------:R-:W-:Y:S02]  /*be70*/  IMAD.MOV.U32 R9, RZ, RZ, 0x0 ;  /* 0x00000000ff097424 */ /* 0x000fe400078e00ff */
[----:B------:R-:W-:-:S05]  /*be80*/  IMAD.SHL.U32 R2, R34, 0x8, RZ ;  /* 0x0000000822027824 */ /* 0x000fca00078e00ff */
[----:B------:R-:W-:Y:S01]  /*be90*/  LOP3.LUT R2, R2, 0x8, RZ, 0xc0, !PT ;  /* 0x0000000802027812 */ /* 0x000fe200078ec0ff */
[----:B------:R-:W-:Y:S06]  /*bea0*/  RET.REL.NODEC R8 `(_ZN7cutlass13device_kernelIN5flash19enable_sm80_to_sm89INS1_16FlashAttnBwdSm80INS1_25CollectiveMainloopBwdSm80ILi2ELi2EN4cute5tupleIJNS5_1CILi128EEES8_NS7_ILi64EEEEEENS_10bfloat16_tEfNS_4arch4Sm80ELb0ELb1ELb1ELb1ELb0ELb0ELb0ELb0ELi2ELi4ELi4ELi4ELb0EEENS1_24CollectiveEpilogueBwdGQAISA_fSD_Li256ELb1ELb0EEENS1_19SingleTileSchedulerILb1ELb0ELb0ELi128EEEEEEEEEvNT_6ParamsE) ;  /* 0xffff415008007950 */ /* 0x000fec0003c3ffff */
        .type           $_ZN7cutlass13device_kernelIN5flash19enable_sm80_to_sm89INS1_16FlashAttnBwdSm80INS1_25CollectiveMainloopBwdSm80ILi2ELi2EN4cute5tupleIJNS5_1CILi128EEES8_NS7_ILi64EEEEEENS_10bfloat16_tEfNS_4arch4Sm80ELb0ELb1ELb1ELb1ELb0ELb0ELb0ELb0ELi2ELi4ELi4ELi4ELb0EEENS1_24CollectiveEpilogueBwdGQAISA_fSD_Li256ELb1ELb0EEENS1_19SingleTileSchedulerILb1ELb0ELb0ELi128EEEEEEEEEvNT_6ParamsE$_ZZN4cute13to_mixed_bitsINS_5tupleIJNS1_IJNS_1CILi4EEENS2_ILi8EEEEEES3_NS2_ILi1EEEEEENS1_IJNS1_IJNS2_ILi0EEENS2_ILi64EEEEEES8_S8_EEENS1_IJNS1_IJiiEEEiS8_EEEEEDaRKT_RKT0_RKT1_ENKUlDpRKT_E_clIJNS_9MixedBitsILj0ELj448EEENS2_ILj0EEESV_EEEDaSQ_,@function
        .size           $_ZN7cutlass13device_kernelIN5flash19enable_sm80_to_sm89INS1_16FlashAttnBwdSm80INS1_25CollectiveMainloopBwdSm80ILi2ELi2EN4cute5tupleIJNS5_1CILi128EEES8_NS7_ILi64EEEEEENS_10bfloat16_tEfNS_4arch4Sm80ELb0ELb1ELb1ELb1ELb0ELb0ELb0ELb0ELi2ELi4ELi4ELi4ELb0EEENS1_24CollectiveEpilogueBwdGQAISA_fSD_Li256ELb1ELb0EEENS1_19SingleTileSchedulerILb1ELb0ELb0ELi128EEEEEEEEEvNT_6ParamsE$_ZZN4cute13to_mixed_bitsINS_5tupleIJNS1_IJNS_1CILi4EEENS2_ILi8EEEEEES3_NS2_ILi1EEEEEENS1_IJNS1_IJNS2_ILi0EEENS2_ILi64EEEEEES8_S8_EEENS1_IJNS1_IJiiEEEiS8_EEEEEDaRKT_RKT0_RKT1_ENKUlDpRKT_E_clIJNS_9MixedBitsILj0ELj448EEENS2_ILj0EEESV_EEEDaSQ_,($_ZN7cutlass13device_kernelIN5flash19enable_sm80_to_sm89INS1_16FlashAttnBwdSm80INS1_25CollectiveMainloopBwdSm80ILi2ELi2EN4cute5tupleIJNS5_1CILi128EEES8_NS7_ILi64EEEEEENS_10bfloat16_tEfNS_4arch4Sm80ELb0ELb1ELb1ELb1ELb0ELb0ELb0ELb0ELi2ELi4ELi4ELi4ELb0EEENS1_24CollectiveEpilogueBwdGQAISA_fSD_Li256ELb1ELb0EEENS1_19SingleTileSchedulerILb1ELb0ELb0ELi128EEEEEEEEEvNT_6ParamsE$_ZZN4cute13to_mixed_bitsINS_5tupleIJNS1_IJNS_1CILi4EEENS2_ILi8EEEEEES3_NS2_ILi1EEEEEENS1_IJNS1_IJNS2_ILi0EEENS2_ILi64EEEEEES8_S8_EEENS1_IJNS1_IJiiEEEiS8_EEEEEDaRKT_RKT0_RKT1_ENKUlRKT_RKT0_RKT1_E_clIS5_SA_SC_EEDaSP_SS_SV_ - $_ZN7cutlass13device_kernelIN5flash19enable_sm80_to_sm89INS1_16FlashAttnBwdSm80INS1_25CollectiveMainloopBwdSm80ILi2ELi2EN4cute5tupleIJNS5_1CILi128EEES8_NS7_ILi64EEEEEENS_10bfloat16_tEfNS_4arch4Sm80ELb0ELb1ELb1ELb1ELb0ELb0ELb0ELb0ELi2ELi4ELi4ELi4ELb0EEENS1_24CollectiveEpilogueBwdGQAISA_fSD_Li256ELb1ELb0EEENS1_19SingleTileSchedulerILb1ELb0ELb0ELi128EEEEEEEEEvNT_6ParamsE$_ZZN4cute13to_mixed_bitsINS_5tupleIJNS1_IJNS_1CILi4EEENS2_ILi8EEEEEES3_NS2_ILi1EEEEEENS1_IJNS1_IJNS2_ILi0EEENS2_ILi64EEEEEES8_S8_EEENS1_IJNS1_IJiiEEEiS8_EEEEEDaRKT_RKT0_RKT1_ENKUlDpRKT_E_clIJNS_9MixedBitsILj0ELj448EEENS2_ILj0EEESV_EEEDaSQ_)
$_ZN7cutlass13device_kernelIN5flash19enable_sm80_to_sm89INS1_16FlashAttnBwdSm80INS1_25CollectiveMainloopBwdSm80ILi2ELi2EN4cute5tupleIJNS5_1CILi128EEES8_NS7_ILi64EEEEEENS_10bfloat16_tEfNS_4arch4Sm80ELb0ELb1ELb1ELb1ELb0ELb0ELb0ELb0ELi2ELi4ELi4ELi4ELb0EEENS1_24CollectiveEpilogueBwdGQAISA_fSD_Li256ELb1ELb0EEENS1_19SingleTileSchedulerILb1ELb0ELb0ELi128EEEEEEEEEvNT_6ParamsE$_ZZN4cute13to_mixed_bitsINS_5tupleIJNS1_IJNS_1CILi4EEENS2_ILi8EEEEEES3_NS2_ILi1EEEEEENS1_IJNS1_IJNS2_ILi0EEENS2_ILi64EEEEEES8_S8_EEENS1_IJNS1_IJiiEEEiS8_EEEEEDaRKT_RKT0_RKT1_ENKUlDpRKT_E_clIJNS_9MixedBitsILj0ELj448EEENS2_ILj0EEESV_EEEDaSQ_:
[----:B------:R-:W-:Y:S02]  /*beb0*/  MOV R3, 0x0 ;  /* 0x0000000000037802 */ /* 0x000fe40000000f00 */
[----:B------:R-:W-:Y:S02]  /*bec0*/  LOP3.LUT R13, R13, 0x1c0, RZ, 0xc0, !PT ;  /* 0x000001c00d0d7812 */ /* 0x000fe400078ec0ff */
[----:B------:R-:W-:Y:S05]  /*bed0*/  RET.REL.NODEC R2 `(_ZN7cutlass13device_kernelIN5flash19enable_sm80_to_sm89INS1_16FlashAttnBwdSm80INS1_25CollectiveMainloopBwdSm80ILi2ELi2EN4cute5tupleIJNS5_1CILi128EEES8_NS7_ILi64EEEEEENS_10bfloat16_tEfNS_4arch4Sm80ELb0ELb1ELb1ELb1ELb0ELb0ELb0ELb0ELi2ELi4ELi4ELi4ELb0EEENS1_24CollectiveEpilogueBwdGQAISA_fSD_Li256ELb1ELb0EEENS1_19SingleTileSchedulerILb1ELb0ELb0ELi128EEEEEEEEEvNT_6ParamsE) ;  /* 0xffff412002007950 */ /* 0x000fea0003c3ffff */
        .type           $_ZN7cutlass13device_kernelIN5flash19enable_sm80_to_sm89INS1_16FlashAttnBwdSm80INS1_25CollectiveMainloopBwdSm80ILi2ELi2EN4cute5tupleIJNS5_1CILi128EEES8_NS7_ILi64EEEEEENS_10bfloat16_tEfNS_4arch4Sm80ELb0ELb1ELb1ELb1ELb0ELb0ELb0ELb0ELi2ELi4ELi4ELi4ELb0EEENS1_24CollectiveEpilogueBwdGQAISA_fSD_Li256ELb1ELb0EEENS1_19SingleTileSchedulerILb1ELb0ELb0ELi128EEEEEEEEEvNT_6ParamsE$_ZZN4cute13to_mixed_bitsINS_5tupleIJNS1_IJNS_1CILi4EEENS2_ILi8EEEEEES3_NS2_ILi1EEEEEENS1_IJNS1_IJNS2_ILi0EEENS2_ILi64EEEEEES8_S8_EEENS1_IJNS1_IJiiEEEiS8_EEEEEDaRKT_RKT0_RKT1_ENKUlRKT_RKT0_RKT1_E_clIS5_SA_SC_EEDaSP_SS_SV_,@function
        .size           $_ZN7cutlass13device_kernelIN5flash19enable_sm80_to_sm89INS1_16FlashAttnBwdSm80INS1_25CollectiveMainloopBwdSm80ILi2ELi2EN4cute5tupleIJNS5_1CILi128EEES8_NS7_ILi64EEEEEENS_10bfloat16_tEfNS_4arch4Sm80ELb0ELb1ELb1ELb1ELb0ELb0ELb0ELb0ELi2ELi4ELi4ELi4ELb0EEENS1_24CollectiveEpilogueBwdGQAISA_fSD_Li256ELb1ELb0EEENS1_19SingleTileSchedulerILb1ELb0ELb0ELi128EEEEEEEEEvNT_6ParamsE$_ZZN4cute13to_mixed_bitsINS_5tupleIJNS1_IJNS_1CILi4EEENS2_ILi8EEEEEES3_NS2_ILi1EEEEEENS1_IJNS1_IJNS2_ILi0EEENS2_ILi64EEEEEES8_S8_EEENS1_IJNS1_IJiiEEEiS8_EEEEEDaRKT_RKT0_RKT1_ENKUlRKT_RKT0_RKT1_E_clIS5_SA_SC_EEDaSP_SS_SV_,($_ZN7cutlass13device_kernelIN5flash19enable_sm80_to_sm89INS1_16FlashAttnBwdSm80INS1_25CollectiveMainloopBwdSm80ILi2ELi2EN4cute5tupleIJNS5_1CILi128EEES8_NS7_ILi64EEEEEENS_10bfloat16_tEfNS_4arch4Sm80ELb0ELb1ELb1ELb1ELb0ELb0ELb0ELb0ELi2ELi4ELi4ELi4ELb0EEENS1_24CollectiveEpilogueBwdGQAISA_fSD_Li256ELb1ELb0EEENS1_19SingleTileSchedulerILb1ELb0ELb0ELi128EEEEEEEEEvNT_6ParamsE$_ZZN4cute13to_mixed_bitsINS_5tupleIJNS1_IJNS_1CILi4EEENS2_ILi8EEEEEES3_NS2_ILi1EEEEEENS1_IJNS1_IJNS2_ILi128EEENS2_ILi0EEEEEENS2_ILi16EEES9_EEENS1_IJNS1_IJiiEEEiS9_EEEEEDaRKT_RKT0_RKT1_ENKUlDpRKT_E_clIJNS_9MixedBitsILj0ELj384EEENSU_ILj0ELj48EEENS2_ILj0EEEEEEDaSR_ - $_ZN7cutlass13device_kernelIN5flash19enable_sm80_to_sm89INS1_16FlashAttnBwdSm80INS1_25CollectiveMainloopBwdSm80ILi2ELi2EN4cute5tupleIJNS5_1CILi128EEES8_NS7_ILi64EEEEEENS_10bfloat16_tEfNS_4arch4Sm80ELb0ELb1ELb1ELb1ELb0ELb0ELb0ELb0ELi2ELi4ELi4ELi4ELb0EEENS1_24CollectiveEpilogueBwdGQAISA_fSD_Li256ELb1ELb0EEENS1_19SingleTileSchedulerILb1ELb0ELb0ELi128EEEEEEEEEvNT_6ParamsE$_ZZN4cute13to_mixed_bitsINS_5tupleIJNS1_IJNS_1CILi4EEENS2_ILi8EEEEEES3_NS2_ILi1EEEEEENS1_IJNS1_IJNS2_ILi0EEENS2_ILi64EEEEEES8_S8_EEENS1_IJNS1_IJiiEEEiS8_EEEEEDaRKT_RKT0_RKT1_ENKUlRKT_RKT0_RKT1_E_clIS5_SA_SC_EEDaSP_SS_SV_)
$_ZN7cutlass13device_kernelIN5flash19enable_sm80_to_sm89INS1_16FlashAttnBwdSm80INS1_25CollectiveMainloopBwdSm80ILi2ELi2EN4cute5tupleIJNS5_1CILi128EEES8_NS7_ILi64EEEEEENS_10bfloat16_tEfNS_4arch4Sm80ELb0ELb1ELb1ELb1ELb0ELb0ELb0ELb0ELi2ELi4ELi4ELi4ELb0EEENS1_24CollectiveEpilogueBwdGQAISA_fSD_Li256ELb1ELb0EEENS1_19SingleTileSchedulerILb1ELb0ELb0ELi128EEEEEEEEEvNT_6ParamsE$_ZZN4cute13to_mixed_bitsINS_5tupleIJNS1_IJNS_1CILi4EEENS2_ILi8EEEEEES3_NS2_ILi1EEEEEENS1_IJNS1_IJNS2_ILi0EEENS2_ILi64EEEEEES8_S8_EEENS1_IJNS1_IJiiEEEiS8_EEEEEDaRKT_RKT0_RKT1_ENKUlRKT_RKT0_RKT1_E_clIS5_SA_SC_EEDaSP_SS_SV_:
        /* <DEDUP_REMOVED lines=8> */
        .type           $_ZN7cutlass13device_kernelIN5flash19enable_sm80_to_sm89INS1_16FlashAttnBwdSm80INS1_25CollectiveMainloopBwdSm80ILi2ELi2EN4cute5tupleIJNS5_1CILi128EEES8_NS7_ILi64EEEEEENS_10bfloat16_tEfNS_4arch4Sm80ELb0ELb1ELb1ELb1ELb0ELb0ELb0ELb0ELi2ELi4ELi4ELi4ELb0EEENS1_24CollectiveEpilogueBwdGQAISA_fSD_Li256ELb1ELb0EEENS1_19SingleTileSchedulerILb1ELb0ELb0ELi128EEEEEEEEEvNT_6ParamsE$_ZZN4cute13to_mixed_bitsINS_5tupleIJNS1_IJNS_1CILi4EEENS2_ILi8EEEEEES3_NS2_ILi1EEEEEENS1_IJNS1_IJNS2_ILi128EEENS2_ILi0EEEEEENS2_ILi16EEES9_EEENS1_IJNS1_IJiiEEEiS9_EEEEEDaRKT_RKT0_RKT1_ENKUlDpRKT_E_clIJNS_9MixedBitsILj0ELj384EEENSU_ILj0ELj48EEENS2_ILj0EEEEEEDaSR_,@function
        .size           $_ZN7cutlass13device_kernelIN5flash19enable_sm80_to_sm89INS1_16FlashAttnBwdSm80INS1_25CollectiveMainloopBwdSm80ILi2ELi2EN4cute5tupleIJNS5_1CILi128EEES8_NS7_ILi64EEEEEENS_10bfloat16_tEfNS_4arch4Sm80ELb0ELb1ELb1ELb1ELb0ELb0ELb0ELb0ELi2ELi4ELi4ELi4ELb0EEENS1_24CollectiveEpilogueBwdGQAISA_fSD_Li256ELb1ELb0EEENS1_19SingleTileSchedulerILb1ELb0ELb0ELi128EEEEEEEEEvNT_6ParamsE$_ZZN4cute13to_mixed_bitsINS_5tupleIJNS1_IJNS_1CILi4EEENS2_ILi8EEEEEES3_NS2_ILi1EEEEEENS1_IJNS1_IJNS2_ILi128EEENS2_ILi0EEEEEENS2_ILi16EEES9_EEENS1_IJNS1_IJiiEEEiS9_EEEEEDaRKT_RKT0_RKT1_ENKUlDpRKT_E_clIJNS_9MixedBitsILj0ELj384EEENSU_ILj0ELj48EEENS2_ILj0EEEEEEDaSR_,($_ZN7cutlass13device_kernelIN5flash19enable_sm80_to_sm89INS1_16FlashAttnBwdSm80INS1_25CollectiveMainloopBwdSm80ILi2ELi2EN4cute5tupleIJNS5_1CILi128EEES8_NS7_ILi64EEEEEENS_10bfloat16_tEfNS_4arch4Sm80ELb0ELb1ELb1ELb1ELb0ELb0ELb0ELb0ELi2ELi4ELi4ELi4ELb0EEENS1_24CollectiveEpilogueBwdGQAISA_fSD_Li256ELb1ELb0EEENS1_19SingleTileSchedulerILb1ELb0ELb0ELi128EEEEEEEEEvNT_6ParamsE$_ZZN4cute13to_mixed_bitsINS_5tupleIJNS1_IJNS_1CILi4EEENS2_ILi8EEEEEES3_NS2_ILi1EEEEEENS1_IJNS1_IJNS2_ILi128EEENS2_ILi0EEEEEENS2_ILi16EEES9_EEENS1_IJNS1_IJiiEEEiS9_EEEEEDaRKT_RKT0_RKT1_ENKUlRKT_RKT0_RKT1_E_clIS3_SB_iEEDaSQ_ST_SW_ - $_ZN7cutlass13device_kernelIN5flash19enable_sm80_to_sm89INS1_16FlashAttnBwdSm80INS1_25CollectiveMainloopBwdSm80ILi2ELi2EN4cute5tupleIJNS5_1CILi128EEES8_NS7_ILi64EEEEEENS_10bfloat16_tEfNS_4arch4Sm80ELb0ELb1ELb1ELb1ELb0ELb0ELb0ELb0ELi2ELi4ELi4ELi4ELb0EEENS1_24CollectiveEpilogueBwdGQAISA_fSD_Li256ELb1ELb0EEENS1_19SingleTileSchedulerILb1ELb0ELb0ELi128EEEEEEEEEvNT_6ParamsE$_ZZN4cute13to_mixed_bitsINS_5tupleIJNS1_IJNS_1CILi4EEENS2_ILi8EEEEEES3_NS2_ILi1EEEEEENS1_IJNS1_IJNS2_ILi128EEENS2_ILi0EEEEEENS2_ILi16EEES9_EEENS1_IJNS1_IJiiEEEiS9_EEEEEDaRKT_RKT0_RKT1_ENKUlDpRKT_E_clIJNS_9MixedBitsILj0ELj384EEENSU_ILj0ELj48EEENS2_ILj0EEEEEEDaSR_)
$_ZN7cutlass13device_kernelIN5flash19enable_sm80_to_sm89INS1_16FlashAttnBwdSm80INS1_25CollectiveMainloopBwdSm80ILi2ELi2EN4cute5tupleIJNS5_1CILi128EEES8_NS7_ILi64EEEEEENS_10bfloat16_tEfNS_4arch4Sm80ELb0ELb1ELb1ELb1ELb0ELb0ELb0ELb0ELi2ELi4ELi4ELi4ELb0EEENS1_24CollectiveEpilogueBwdGQAISA_fSD_Li256ELb1ELb0EEENS1_19SingleTileSchedulerILb1ELb0ELb0ELi128EEEEEEEEEvNT_6ParamsE$_ZZN4cute13to_mixed_bitsINS_5tupleIJNS1_IJNS_1CILi4EEENS2_ILi8EEEEEES3_NS2_ILi1EEEEEENS1_IJNS1_IJNS2_ILi128EEENS2_ILi0EEEEEENS2_ILi16EEES9_EEENS1_IJNS1_IJiiEEEiS9_EEEEEDaRKT_RKT0_RKT1_ENKUlDpRKT_E_clIJNS_9MixedBitsILj0ELj384EEENSU_ILj0ELj48EEENS2_ILj0EEEEEEDaSR_:
[----:B------:R-:W-:Y:S01]  /*bf60*/  IMAD.MOV.U32 R8, RZ, RZ, R2 ;  /* 0x000000ffff087224 */ /* 0x000fe200078e0002 */
[----:B------:R-:W-:Y:S01]  /*bf70*/  LOP3.LUT R6, R5, 0x30, RZ, 0xc0, !PT ;  /* 0x0000003005067812 */ /* 0x000fe200078ec0ff */
[----:B------:R-:W-:-:S03]  /*bf80*/  IMAD.MOV.U32 R9, RZ, RZ, 0x0 ;  /* 0x00000000ff097424 */ /* 0x000fc600078e00ff */
[----:B------:R-:W-:Y:S01]  /*bf90*/  LOP3.LUT R3, R6, 0x1b0, R3, 0x78, !PT ;  /* 0x000001b006037812 */ /* 0x000fe200078e7803 */
[----:B------:R-:W-:Y:S06]  /*bfa0*/  RET.REL.NODEC R8 `(_ZN7cutlass13device_kernelIN5flash19enable_sm80_to_sm89INS1_16FlashAttnBwdSm80INS1_25CollectiveMainloopBwdSm80ILi2ELi2EN4cute5tupleIJNS5_1CILi128EEES8_NS7_ILi64EEEEEENS_10bfloat16_tEfNS_4arch4Sm80ELb0ELb1ELb1ELb1ELb0ELb0ELb0ELb0ELi2ELi4ELi4ELi4ELb0EEENS1_24CollectiveEpilogueBwdGQAISA_fSD_Li256ELb1ELb0EEENS1_19SingleTileSchedulerILb1ELb0ELb0ELi128EEEEEEEEEvNT_6ParamsE) ;  /* 0xffff405008007950 */ /* 0x000fec0003c3ffff */
        .type           $_ZN7cutlass13device_kernelIN5flash19enable_sm80_to_sm89INS1_16FlashAttnBwdSm80INS1_25CollectiveMainloopBwdSm80ILi2ELi2EN4cute5tupleIJNS5_1CILi128EEES8_NS7_ILi64EEEEEENS_10bfloat16_tEfNS_4arch4Sm80ELb0ELb1ELb1ELb1ELb0ELb0ELb0ELb0ELi2ELi4ELi4ELi4ELb0EEENS1_24CollectiveEpilogueBwdGQAISA_fSD_Li256ELb1ELb0EEENS1_19SingleTileSchedulerILb1ELb0ELb0ELi128EEEEEEEEEvNT_6ParamsE$_ZZN4cute13to_mixed_bitsINS_5tupleIJNS1_IJNS_1CILi4EEENS2_ILi8EEEEEES3_NS2_ILi1EEEEEENS1_IJNS1_IJNS2_ILi128EEENS2_ILi0EEEEEENS2_ILi16EEES9_EEENS1_IJNS1_IJiiEEEiS9_EEEEEDaRKT_RKT0_RKT1_ENKUlRKT_RKT0_RKT1_E_clIS3_SB_iEEDaSQ_ST_SW_,@function
        .size           $_ZN7cutlass13device_kernelIN5flash19enable_sm80_to_sm89INS1_16FlashAttnBwdSm80INS1_25CollectiveMainloopBwdSm80ILi2ELi2EN4cute5tupleIJNS5_1CILi128EEES8_NS7_ILi64EEEEEENS_10bfloat16_tEfNS_4arch4Sm80ELb0ELb1ELb1ELb1ELb0ELb0ELb0ELb0ELi2ELi4ELi4ELi4ELb0EEENS1_24CollectiveEpilogueBwdGQAISA_fSD_Li256ELb1ELb0EEENS1_19SingleTileSchedulerILb1ELb0ELb0ELi128EEEEEEEEEvNT_6ParamsE$_ZZN4cute13to_mixed_bitsINS_5tupleIJNS1_IJNS_1CILi4EEENS2_ILi8EEEEEES3_NS2_ILi1EEEEEENS1_IJNS1_IJNS2_ILi128EEENS2_ILi0EEEEEENS2_ILi16EEES9_EEENS1_IJNS1_IJiiEEEiS9_EEEEEDaRKT_RKT0_RKT1_ENKUlRKT_RKT0_RKT1_E_clIS3_SB_iEEDaSQ_ST_SW_,($_ZN7cutlass13device_kernelIN5flash19enable_sm80_to_sm89INS1_16FlashAttnBwdSm80INS1_25CollectiveMainloopBwdSm80ILi2ELi2EN4cute5tupleIJNS5_1CILi128EEES8_NS7_ILi64EEEEEENS_10bfloat16_tEfNS_4arch4Sm80ELb0ELb1ELb1ELb1ELb0ELb0ELb0ELb0ELi2ELi4ELi4ELi4ELb0EEENS1_24CollectiveEpilogueBwdGQAISA_fSD_Li256ELb1ELb0EEENS1_19SingleTileSchedulerILb1ELb0ELb0ELi128EEEEEEEEEvNT_6ParamsE$_ZZN4cute13to_mixed_bitsINS_5tupleIJNS1_IJNS_1CILi4EEENS2_ILi8EEEEEES3_NS2_ILi1EEEEEENS1_IJNS1_IJNS2_ILi128EEENS2_ILi0EEEEEENS2_ILi16EEES9_EEENS1_IJNS1_IJiiEEEiS9_EEEEEDaRKT_RKT0_RKT1_ENKUlRKT_RKT0_RKT1_E_clIS5_SA_SD_EEDaSQ_ST_SW_ - $_ZN7cutlass13device_kernelIN5flash19enable_sm80_to_sm89INS1_16FlashAttnBwdSm80INS1_25CollectiveMainloopBwdSm80ILi2ELi2EN4cute5tupleIJNS5_1CILi128EEES8_NS7_ILi64EEEEEENS_10bfloat16_tEfNS_4arch4Sm80ELb0ELb1ELb1ELb1ELb0ELb0ELb0ELb0ELi2ELi4ELi4ELi4ELb0EEENS1_24CollectiveEpilogueBwdGQAISA_fSD_Li256ELb1ELb0EEENS1_19SingleTileSchedulerILb1ELb0ELb0ELi128EEEEEEEEEvNT_6ParamsE$_ZZN4cute13to_mixed_bitsINS_5tupleIJNS1_IJNS_1CILi4EEENS2_ILi8EEEEEES3_NS2_ILi1EEEEEENS1_IJNS1_IJNS2_ILi128EEENS2_ILi0EEEEEENS2_ILi16EEES9_EEENS1_IJNS1_IJiiEEEiS9_EEEEEDaRKT_RKT0_RKT1_ENKUlRKT_RKT0_RKT1_E_clIS3_SB_iEEDaSQ_ST_SW_)
$_ZN7cutlass13device_kernelIN5flash19enable_sm80_to_sm89INS1_16FlashAttnBwdSm80INS1_25CollectiveMainloopBwdSm80ILi2ELi2EN4cute5tupleIJNS5_1CILi128EEES8_NS7_ILi64EEEEEENS_10bfloat16_tEfNS_4arch4Sm80ELb0ELb1ELb1ELb1ELb0ELb0ELb0ELb0ELi2ELi4ELi4ELi4ELb0EEENS1_24CollectiveEpilogueBwdGQAISA_fSD_Li256ELb1ELb0EEENS1_19SingleTileSchedulerILb1ELb0ELb0ELi128EEEEEEEEEvNT_6ParamsE$_ZZN4cute13to_mixed_bitsINS_5tupleIJNS1_IJNS_1CILi4EEENS2_ILi8EEEEEES3_NS2_ILi1EEEEEENS1_IJNS1_IJNS2_ILi128EEENS2_ILi0EEEEEENS2_ILi16EEES9_EEENS1_IJNS1_IJiiEEEiS9_EEEEEDaRKT_RKT0_RKT1_ENKUlRKT_RKT0_RKT1_E_clIS3_SB_iEEDaSQ_ST_SW_:
[----:B------:R-:W-:Y:S01]  /*bfb0*/  MOV R8, R6 ;  /* 0x0000000600087202 */ /* 0x000fe20000000f00 */
[----:B------:R-:W-:Y:S02]  /*bfc0*/  IMAD.MOV.U32 R9, RZ, RZ, 0x0 ;  /* 0x00000000ff097424 */ /* 0x000fe400078e00ff */
[----:B------:R-:W-:-:S05]  /*bfd0*/  IMAD.SHL.U32 R2, R33, 0x10, RZ ;  /* 0x0000001021027824 */ /* 0x000fca00078e00ff */
[----:B------:R-:W-:Y:S01]  /*bfe0*/  LOP3.LUT R2, R2, 0x30, RZ, 0xc0, !PT ;  /* 0x0000003002027812 */ /* 0x000fe200078ec0ff */
[----:B------:R-:W-:Y:S06]  /*bff0*/  RET.REL.NODEC R8 `(_ZN7cutlass13device_kernelIN5flash19enable_sm80_to_sm89INS1_16FlashAttnBwdSm80INS1_25CollectiveMainloopBwdSm80ILi2ELi2EN4cute5tupleIJNS5_1CILi128EEES8_NS7_ILi64EEEEEENS_10bfloat16_tEfNS_4arch4Sm80ELb0ELb1ELb1ELb1ELb0ELb0ELb0ELb0ELi2ELi4ELi4ELi4ELb0EEENS1_24CollectiveEpilogueBwdGQAISA_fSD_Li256ELb1ELb0EEENS1_19SingleTileSchedulerILb1ELb0ELb0ELi128EEEEEEEEEvNT_6ParamsE) ;  /* 0xffff400008007950 */ /* 0x000fec0003c3ffff */
        .type           $_ZN7cutlass13device_kernelIN5flash19enable_sm80_to_sm89INS1_16FlashAttnBwdSm80INS1_25CollectiveMainloopBwdSm80ILi2ELi2EN4cute5tupleIJNS5_1CILi128EEES8_NS7_ILi64EEEEEENS_10bfloat16_tEfNS_4arch4Sm80ELb0ELb1ELb1ELb1ELb0ELb0ELb0ELb0ELi2ELi4ELi4ELi4ELb0EEENS1_24CollectiveEpilogueBwdGQAISA_fSD_Li256ELb1ELb0EEENS1_19SingleTileSchedulerILb1ELb0ELb0ELi128EEEEEEEEEvNT_6ParamsE$_ZZN4cute13to_mixed_bitsINS_5tupleIJNS1_IJNS_1CILi4EEENS2_ILi8EEEEEES3_NS2_ILi1EEEEEENS1_IJNS1_IJNS2_ILi128EEENS2_ILi0EEEEEENS2_ILi16EEES9_EEENS1_IJNS1_IJiiEEEiS9_EEEEEDaRKT_RKT0_RKT1_ENKUlRKT_RKT0_RKT1_E_clIS5_SA_SD_EEDaSQ_ST_SW_,@function
        .size           $_ZN7cutlass13device_kernelIN5flash19enable_sm80_to_sm89INS1_16FlashAttnBwdSm80INS1_25CollectiveMainloopBwdSm80ILi2ELi2EN4cute5tupleIJNS5_1CILi128EEES8_NS7_ILi64EEEEEENS_10bfloat16_tEfNS_4arch4Sm80ELb0ELb1ELb1ELb1ELb0ELb0ELb0ELb0ELi2ELi4ELi4ELi4ELb0EEENS1_24CollectiveEpilogueBwdGQAISA_fSD_Li256ELb1ELb0EEENS1_19SingleTileSchedulerILb1ELb0ELb0ELi128EEEEEEEEEvNT_6ParamsE$_ZZN4cute13to_mixed_bitsINS_5tupleIJNS1_IJNS_1CILi4EEENS2_ILi8EEEEEES3_NS2_ILi1EEEEEENS1_IJNS1_IJNS2_ILi128EEENS2_ILi0EEEEEENS2_ILi16EEES9_EEENS1_IJNS1_IJiiEEEiS9_EEEEEDaRKT_RKT0_RKT1_ENKUlRKT_RKT0_RKT1_E_clIS5_SA_SD_EEDaSQ_ST_SW_,($_ZN7cutlass13device_kernelIN5flash19enable_sm80_to_sm89INS1_16FlashAttnBwdSm80INS1_25CollectiveMainloopBwdSm80ILi2ELi2EN4cute5tupleIJNS5_1CILi128EEES8_NS7_ILi64EEEEEENS_10bfloat16_tEfNS_4arch4Sm80ELb0ELb1ELb1ELb1ELb0ELb0ELb0ELb0ELi2ELi4ELi4ELi4ELb0EEENS1_24CollectiveEpilogueBwdGQAISA_fSD_Li256ELb1ELb0EEENS1_19SingleTileSchedulerILb1ELb0ELb0ELi128EEEEEEEEEvNT_6ParamsE$_ZZN4cute13to_mixed_bitsINS_5tupleIJNS_1CILi4EEENS2_ILi8EEEEEENS1_IJNS2_ILi0EEENS2_ILi64EEEEEENS1_IJiiEEEEEDaRKT_RKT0_RKT1_ENKUlDpRKT_E_clIJNS2_ILj0EEENS_9MixedBitsILj0ELj448EEEEEEDaSM_ - $_ZN7cutlass13device_kernelIN5flash19enable_sm80_to_sm89INS1_16FlashAttnBwdSm80INS1_25CollectiveMainloopBwdSm80ILi2ELi2EN4cute5tupleIJNS5_1CILi128EEES8_NS7_ILi64EEEEEENS_10bfloat16_tEfNS_4arch4Sm80ELb0ELb1ELb1ELb1ELb0ELb0ELb0ELb0ELi2ELi4ELi4ELi4ELb0EEENS1_24CollectiveEpilogueBwdGQAISA_fSD_Li256ELb1ELb0EEENS1_19SingleTileSchedulerILb1ELb0ELb0ELi128EEEEEEEEEvNT_6ParamsE$_ZZN4cute13to_mixed_bitsINS_5tupleIJNS1_IJNS_1CILi4EEENS2_ILi8EEEEEES3_NS2_ILi1EEEEEENS1_IJNS1_IJNS2_ILi128EEENS2_ILi0EEEEEENS2_ILi16EEES9_EEENS1_IJNS1_IJiiEEEiS9_EEEEEDaRKT_RKT0_RKT1_ENKUlRKT_RKT0_RKT1_E_clIS5_SA_SD_EEDaSQ_ST_SW_)
$_ZN7cutlass13device_kernelIN5flash19enable_sm80_to_sm89INS1_16FlashAttnBwdSm80INS1_25CollectiveMainloopBwdSm80ILi2ELi2EN4cute5tupleIJNS5_1CILi128EEES8_NS7_ILi64EEEEEENS_10bfloat16_tEfNS_4arch4Sm80ELb0ELb1ELb1ELb1ELb0ELb0ELb0ELb0ELi2ELi4ELi4ELi4ELb0EEENS1_24CollectiveEpilogueBwdGQAISA_fSD_Li256ELb1ELb0EEENS1_19SingleTileSchedulerILb1ELb0ELb0ELi128EEEEEEEEEvNT_6ParamsE$_ZZN4cute13to_mixed_bitsINS_5tupleIJNS1_IJNS_1CILi4EEENS2_ILi8EEEEEES3_NS2_ILi1EEEEEENS1_IJNS1_IJNS2_ILi128EEENS2_ILi0EEEEEENS2_ILi16EEES9_EEENS1_IJNS1_IJiiEEEiS9_EEEEEDaRKT_RKT0_RKT1_ENKUlRKT_RKT0_RKT1_E_clIS5_SA_SD_EEDaSQ_ST_SW_:
        /* <DEDUP_REMOVED lines=8> */
        .type           $_ZN7cutlass13device_kernelIN5flash19enable_sm80_to_sm89INS1_16FlashAttnBwdSm80INS1_25CollectiveMainloopBwdSm80ILi2ELi2EN4cute5tupleIJNS5_1CILi128EEES8_NS7_ILi64EEEEEENS_10bfloat16_tEfNS_4arch4Sm80ELb0ELb1ELb1ELb1ELb0ELb0ELb0ELb0ELi2ELi4ELi4ELi4ELb0EEENS1_24CollectiveEpilogueBwdGQAISA_fSD_Li256ELb1ELb0EEENS1_19SingleTileSchedulerILb1ELb0ELb0ELi128EEEEEEEEEvNT_6ParamsE$_ZZN4cute13to_mixed_bitsINS_5tupleIJNS_1CILi4EEENS2_ILi8EEEEEENS1_IJNS2_ILi0EEENS2_ILi64EEEEEENS1_IJiiEEEEEDaRKT_RKT0_RKT1_ENKUlDpRKT_E_clIJNS2_ILj0EEENS_9MixedBitsILj0ELj448EEEEEEDaSM_,@function
        .size           $_ZN7cutlass13device_kernelIN5flash19enable_sm80_to_sm89INS1_16FlashAttnBwdSm80INS1_25CollectiveMainloopBwdSm80ILi2ELi2EN4cute5tupleIJNS5_1CILi128EEES8_NS7_ILi64EEEEEENS_10bfloat16_tEfNS_4arch4Sm80ELb0ELb1ELb1ELb1ELb0ELb0ELb0ELb0ELi2ELi4ELi4ELi4ELb0EEENS1_24CollectiveEpilogueBwdGQAISA_fSD_Li256ELb1ELb0EEENS1_19SingleTileSchedulerILb1ELb0ELb0ELi128EEEEEEEEEvNT_6ParamsE$_ZZN4cute13to_mixed_bitsINS_5tupleIJNS_1CILi4EEENS2_ILi8EEEEEENS1_IJNS2_ILi0EEENS2_ILi64EEEEEENS1_IJiiEEEEEDaRKT_RKT0_RKT1_ENKUlDpRKT_E_clIJNS2_ILj0EEENS_9MixedBitsILj0ELj448EEEEEEDaSM_,($_ZN7cutlass13device_kernelIN5flash19enable_sm80_to_sm89INS1_16FlashAttnBwdSm80INS1_25CollectiveMainloopBwdSm80ILi2ELi2EN4cute5tupleIJNS5_1CILi128EEES8_NS7_ILi64EEEEEENS_10bfloat16_tEfNS_4arch4Sm80ELb0ELb1ELb1ELb1ELb0ELb0ELb0ELb0ELi2ELi4ELi4ELi4ELb0EEENS1_24CollectiveEpilogueBwdGQAISA_fSD_Li256ELb1ELb0EEENS1_19SingleTileSchedulerILb1ELb0ELb0ELi128EEEEEEEEEvNT_6ParamsE$_ZZN4cute13to_mixed_bitsINS_5tupleIJNS_1CILi4EEENS2_ILi8EEEEEENS1_IJNS2_ILi0EEENS2_ILi64EEEEEENS1_IJiiEEEEEDaRKT_RKT0_RKT1_ENKUlRKT_RKT0_RKT1_E_clIS4_S7_iEEDaSL_SO_SR_ - $_ZN7cutlass13device_kernelIN5flash19enable_sm80_to_sm89INS1_16FlashAttnBwdSm80INS1_25CollectiveMainloopBwdSm80ILi2ELi2EN4cute5tupleIJNS5_1CILi128EEES8_NS7_ILi64EEEEEENS_10bfloat16_tEfNS_4arch4Sm80ELb0ELb1ELb1ELb1ELb0ELb0ELb0ELb0ELi2ELi4ELi4ELi4ELb0EEENS1_24CollectiveEpilogueBwdGQAISA_fSD_Li256ELb1ELb0EEENS1_19SingleTileSchedulerILb1ELb0ELb0ELi128EEEEEEEEEvNT_6ParamsE$_ZZN4cute13to_mixed_bitsINS_5tupleIJNS_1CILi4EEENS2_ILi8EEEEEENS1_IJNS2_ILi0EEENS2_ILi64EEEEEENS1_IJiiEEEEEDaRKT_RKT0_RKT1_ENKUlDpRKT_E_clIJNS2_ILj0EEENS_9MixedBitsILj0ELj448EEEEEEDaSM_)
$_ZN7cutlass13device_kernelIN5flash19enable_sm80_to_sm89INS1_16FlashAttnBwdSm80INS1_25CollectiveMainloopBwdSm80ILi2ELi2EN4cute5tupleIJNS5_1CILi128EEES8_NS7_ILi64EEEEEENS_10bfloat16_tEfNS_4arch4Sm80ELb0ELb1ELb1ELb1ELb0ELb0ELb0ELb0ELi2ELi4ELi4ELi4ELb0EEENS1_24CollectiveEpilogueBwdGQAISA_fSD_Li256ELb1ELb0EEENS1_19SingleTileSchedulerILb1ELb0ELb0ELi128EEEEEEEEEvNT_6ParamsE$_ZZN4cute13to_mixed_bitsINS_5tupleIJNS_1CILi4EEENS2_ILi8EEEEEENS1_IJNS2_ILi0EEENS2_ILi64EEEEEENS1_IJiiEEEEEDaRKT_RKT0_RKT1_ENKUlDpRKT_E_clIJNS2_ILj0EEENS_9MixedBitsILj0ELj448EEEEEEDaSM_:
[----:B------:R-:W-:Y:S01]  /*c080*/  IMAD.MOV.U32 R8, RZ, RZ, R2 ;  /* 0x000000ffff087224 */ /* 0x000fe200078e0002 */
[----:B------:R-:W-:Y:S02]  /*c090*/  MOV R9, 0x0 ;  /* 0x0000000000097802 */ /* 0x000fe40000000f00 */
[----:B------:R-:W-:Y:S02]  /*c0a0*/  LOP3.LUT R3, R3, 0x1c0, RZ, 0xc0, !PT ;  /* 0x000001c003037812 */ /* 0x000fe400078ec0ff */
[----:B------:R-:W-:Y:S05]  /*c0b0*/  RET.REL.NODEC R8 `(_ZN7cutlass13device_kernelIN5flash19enable_sm80_to_sm89INS1_16FlashAttnBwdSm80INS1_25CollectiveMainloopBwdSm80ILi2ELi2EN4cute5tupleIJNS5_1CILi128EEES8_NS7_ILi64EEEEEENS_10bfloat16_tEfNS_4arch4Sm80ELb0ELb1ELb1ELb1ELb0ELb0ELb0ELb0ELi2ELi4ELi4ELi4ELb0EEENS1_24CollectiveEpilogueBwdGQAISA_fSD_Li256ELb1ELb0EEENS1_19SingleTileSchedulerILb1ELb0ELb0ELi128EEEEEEEEEvNT_6ParamsE) ;  /* 0xffff3f4008007950 */ /* 0x000fea0003c3ffff */
        .type           $_ZN7cutlass13device_kernelIN5flash19enable_sm80_to_sm89INS1_16FlashAttnBwdSm80INS1_25CollectiveMainloopBwdSm80ILi2ELi2EN4cute5tupleIJNS5_1CILi128EEES8_NS7_ILi64EEEEEENS_10bfloat16_tEfNS_4arch4Sm80ELb0ELb1ELb1ELb1ELb0ELb0ELb0ELb0ELi2ELi4ELi4ELi4ELb0EEENS1_24CollectiveEpilogueBwdGQAISA_fSD_Li256ELb1ELb0EEENS1_19SingleTileSchedulerILb1ELb0ELb0ELi128EEEEEEEEEvNT_6ParamsE$_ZZN4cute13to_mixed_bitsINS_5tupleIJNS_1CILi4EEENS2_ILi8EEEEEENS1_IJNS2_ILi0EEENS2_ILi64EEEEEENS1_IJiiEEEEEDaRKT_RKT0_RKT1_ENKUlRKT_RKT0_RKT1_E_clIS4_S7_iEEDaSL_SO_SR_,@function
        .size           $_ZN7cutlass13device_kernelIN5flash19enable_sm80_to_sm89INS1_16FlashAttnBwdSm80INS1_25CollectiveMainloopBwdSm80ILi2ELi2EN4cute5tupleIJNS5_1CILi128EEES8_NS7_ILi64EEEEEENS_10bfloat16_tEfNS_4arch4Sm80ELb0ELb1ELb1ELb1ELb0ELb0ELb0ELb0ELi2ELi4ELi4ELi4ELb0EEENS1_24CollectiveEpilogueBwdGQAISA_fSD_Li256ELb1ELb0EEENS1_19SingleTileSchedulerILb1ELb0ELb0ELi128EEEEEEEEEvNT_6ParamsE$_ZZN4cute13to_mixed_bitsINS_5tupleIJNS_1CILi4EEENS2_ILi8EEEEEENS1_IJNS2_ILi0EEENS2_ILi64EEEEEENS1_IJiiEEEEEDaRKT_RKT0_RKT1_ENKUlRKT_RKT0_RKT1_E_clIS4_S7_iEEDaSL_SO_SR_,($_ZN7cutlass13device_kernelIN5flash19enable_sm80_to_sm89INS1_16FlashAttnBwdSm80INS1_25CollectiveMainloopBwdSm80ILi2ELi2EN4cute5tupleIJNS5_1CILi128EEES8_NS7_ILi64EEEEEENS_10bfloat16_tEfNS_4arch4Sm80ELb0ELb1ELb1ELb1ELb0ELb0ELb0ELb0ELi2ELi4ELi4ELi4ELb0EEENS1_24CollectiveEpilogueBwdGQAISA_fSD_Li256ELb1ELb0EEENS1_19SingleTileSchedulerILb1ELb0ELb0ELi128EEEEEEEEEvNT_6ParamsE$_ZZN4cute13to_mixed_bitsINS_5tupleIJNS_1CILi4EEENS2_ILi8EEEEEENS1_IJNS2_ILi128EEENS2_ILi0EEEEEENS1_IJiiEEEEEDaRKT_RKT0_RKT1_ENKUlDpRKT_E_clIJNS_9MixedBitsILj0ELj384EEENS2_ILj0EEEEEEDaSM_ - $_ZN7cutlass13device_kernelIN5flash19enable_sm80_to_sm89INS1_16FlashAttnBwdSm80INS1_25CollectiveMainloopBwdSm80ILi2ELi2EN4cute5tupleIJNS5_1CILi128EEES8_NS7_ILi64EEEEEENS_10bfloat16_tEfNS_4arch4Sm80ELb0ELb1ELb1ELb1ELb0ELb0ELb0ELb0ELi2ELi4ELi4ELi4ELb0EEENS1_24CollectiveEpilogueBwdGQAISA_fSD_Li256ELb1ELb0EEENS1_19SingleTileSchedulerILb1ELb0ELb0ELi128EEEEEEEEEvNT_6ParamsE$_ZZN4cute13to_mixed_bitsINS_5tupleIJNS_1CILi4EEENS2_ILi8EEEEEENS1_IJNS2_ILi0EEENS2_ILi64EEEEEENS1_IJiiEEEEEDaRKT_RKT0_RKT1_ENKUlRKT_RKT0_RKT1_E_clIS4_S7_iEEDaSL_SO_SR_)
$_ZN7cutlass13device_kernelIN5flash19enable_sm80_to_sm89INS1_16FlashAttnBwdSm80INS1_25CollectiveMainloopBwdSm80ILi2ELi2EN4cute5tupleIJNS5_1CILi128EEES8_NS7_ILi64EEEEEENS_10bfloat16_tEfNS_4arch4Sm80ELb0ELb1ELb1ELb1ELb0ELb0ELb0ELb0ELi2ELi4ELi4ELi4ELb0EEENS1_24CollectiveEpilogueBwdGQAISA_fSD_Li256ELb1ELb0EEENS1_19SingleTileSchedulerILb1ELb0ELb0ELi128EEEEEEEEEvNT_6ParamsE$_ZZN4cute13to_mixed_bitsINS_5tupleIJNS_1CILi4EEENS2_ILi8EEEEEENS1_IJNS2_ILi0EEENS2_ILi64EEEEEENS1_IJiiEEEEEDaRKT_RKT0_RKT1_ENKUlRKT_RKT0_RKT1_E_clIS4_S7_iEEDaSL_SO_SR_:
[----:B------:R-:W-:Y:S01]  /*c0c0*/  MOV R8, R2 ;  /* 0x0000000200087202 */ /* 0x000fe20000000f00 */
[----:B------:R-:W-:Y:S02]  /*c0d0*/  IMAD.MOV.U32 R9, RZ, RZ, 0x0 ;  /* 0x00000000ff097424 */ /* 0x000fe400078e00ff */
[----:B------:R-:W-:-:S05]  /*c0e0*/  IMAD.SHL.U32 R3, R3, 0x40, RZ ;  /* 0x0000004003037824 */ /* 0x000fca00078e00ff */
[----:B------:R-:W-:Y:S01]  /*c0f0*/  LOP3.LUT R3, R3, 0x1c0, RZ, 0xc0, !PT ;  /* 0x000001c003037812 */ /* 0x000fe200078ec0ff */
[----:B------:R-:W-:Y:S06]  /*c100*/  RET.REL.NODEC R8 `(_ZN7cutlass13device_kernelIN5flash19enable_sm80_to_sm89INS1_16FlashAttnBwdSm80INS1_25CollectiveMainloopBwdSm80ILi2ELi2EN4cute5tupleIJNS5_1CILi128EEES8_NS7_ILi64EEEEEENS_10bfloat16_tEfNS_4arch4Sm80ELb0ELb1ELb1ELb1ELb0ELb0ELb0ELb0ELi2ELi4ELi4ELi4ELb0EEENS1_24CollectiveEpilogueBwdGQAISA_fSD_Li256ELb1ELb0EEENS1_19SingleTileSchedulerILb1ELb0ELb0ELi128EEEEEEEEEvNT_6ParamsE) ;  /* 0xffff3ef008007950 */ /* 0x000fec0003c3ffff */
        .type           $_ZN7cutlass13device_kernelIN5flash19enable_sm80_to_sm89INS1_16FlashAttnBwdSm80INS1_25CollectiveMainloopBwdSm80ILi2ELi2EN4cute5tupleIJNS5_1CILi128EEES8_NS7_ILi64EEEEEENS_10bfloat16_tEfNS_4arch4Sm80ELb0ELb1ELb1ELb1ELb0ELb0ELb0ELb0ELi2ELi4ELi4ELi4ELb0EEENS1_24CollectiveEpilogueBwdGQAISA_fSD_Li256ELb1ELb0EEENS1_19SingleTileSchedulerILb1ELb0ELb0ELi128EEEEEEEEEvNT_6ParamsE$_ZZN4cute13to_mixed_bitsINS_5tupleIJNS_1CILi4EEENS2_ILi8EEEEEENS1_IJNS2_ILi128EEENS2_ILi0EEEEEENS1_IJiiEEEEEDaRKT_RKT0_RKT1_ENKUlDpRKT_E_clIJNS_9MixedBitsILj0ELj384EEENS2_ILj0EEEEEEDaSM_,@function
        .size           $_ZN7cutlass13device_kernelIN5flash19enable_sm80_to_sm89INS1_16FlashAttnBwdSm80INS1_25CollectiveMainloopBwdSm80ILi2ELi2EN4cute5tupleIJNS5_1CILi128EEES8_NS7_ILi64EEEEEENS_10bfloat16_tEfNS_4arch4Sm80ELb0ELb1ELb1ELb1ELb0ELb0ELb0ELb0ELi2ELi4ELi4ELi4ELb0EEENS1_24CollectiveEpilogueBwdGQAISA_fSD_Li256ELb1ELb0EEENS1_19SingleTileSchedulerILb1ELb0ELb0ELi128EEEEEEEEEvNT_6ParamsE$_ZZN4cute13to_mixed_bitsINS_5tupleIJNS_1CILi4EEENS2_ILi8EEEEEENS1_IJNS2_ILi128EEENS2_ILi0EEEEEENS1_IJiiEEEEEDaRKT_RKT0_RKT1_ENKUlDpRKT_E_clIJNS_9MixedBitsILj0ELj384EEENS2_ILj0EEEEEEDaSM_,($_ZN7cutlass13device_kernelIN5flash19enable_sm80_to_sm89INS1_16FlashAttnBwdSm80INS1_25CollectiveMainloopBwdSm80ILi2ELi2EN4cute5tupleIJNS5_1CILi128EEES8_NS7_ILi64EEEEEENS_10bfloat16_tEfNS_4arch4Sm80ELb0ELb1ELb1ELb1ELb0ELb0ELb0ELb0ELi2ELi4ELi4ELi4ELb0EEENS1_24CollectiveEpilogueBwdGQAISA_fSD_Li256ELb1ELb0EEENS1_19SingleTileSchedulerILb1ELb0ELb0ELi128EEEEEEEEEvNT_6ParamsE$_ZZN4cute13to_mixed_bitsINS_5tupleIJNS_1CILi4EEENS2_ILi8EEEEEENS1_IJNS2_ILi128EEENS2_ILi0EEEEEENS1_IJiiEEEEEDaRKT_RKT0_RKT1_ENKUlRKT_RKT0_RKT1_E_clIS3_S6_iEEDaSL_SO_SR_ - $_ZN7cutlass13device_kernelIN5flash19enable_sm80_to_sm89INS1_16FlashAttnBwdSm80INS1_25CollectiveMainloopBwdSm80ILi2ELi2EN4cute5tupleIJNS5_1CILi128EEES8_NS7_ILi64EEEEEENS_10bfloat16_tEfNS_4arch4Sm80ELb0ELb1ELb1ELb1ELb0ELb0ELb0ELb0ELi2ELi4ELi4ELi4ELb0EEENS1_24CollectiveEpilogueBwdGQAISA_fSD_Li256ELb1ELb0EEENS1_19SingleTileSchedulerILb1ELb0ELb0ELi128EEEEEEEEEvNT_6ParamsE$_ZZN4cute13to_mixed_bitsINS_5tupleIJNS_1CILi4EEENS2_ILi8EEEEEENS1_IJNS2_ILi128EEENS2_ILi0EEEEEENS1_IJiiEEEEEDaRKT_RKT0_RKT1_ENKUlDpRKT_E_clIJNS_9MixedBitsILj0ELj384EEENS2_ILj0EEEEEEDaSM_)
$_ZN7cutlass13device_kernelIN5flash19enable_sm80_to_sm89INS1_16FlashAttnBwdSm80INS1_25CollectiveMainloopBwdSm80ILi2ELi2EN4cute5tupleIJNS5_1CILi128EEES8_NS7_ILi64EEEEEENS_10bfloat16_tEfNS_4arch4Sm80ELb0ELb1ELb1ELb1ELb0ELb0ELb0ELb0ELi2ELi4ELi4ELi4ELb0EEENS1_24CollectiveEpilogueBwdGQAISA_fSD_Li256ELb1ELb0EEENS1_19SingleTileSchedulerILb1ELb0ELb0ELi128EEEEEEEEEvNT_6ParamsE$_ZZN4cute13to_mixed_bitsINS_5tupleIJNS_1CILi4EEENS2_ILi8EEEEEENS1_IJNS2_ILi128EEENS2_ILi0EEEEEENS1_IJiiEEEEEDaRKT_RKT0_RKT1_ENKUlDpRKT_E_clIJNS_9MixedBitsILj0ELj384EEENS2_ILj0EEEEEEDaSM_:
[----:B------:R-:W-:Y:S01]  /*c110*/  IMAD.MOV.U32 R8, RZ, RZ, R2 ;  /* 0x000000ffff087224 */ /* 0x000fe200078e0002 */
[----:B------:R-:W-:Y:S02]  /*c120*/  MOV R9, 0x0 ;  /* 0x0000000000097802 */ /* 0x000fe40000000f00 */
[----:B------:R-:W-:Y:S02]  /*c130*/  LOP3.LUT R3, R3, 0x180, RZ, 0xc0, !PT ;  /* 0x0000018003037812 */ /* 0x000fe400078ec0ff */
[----:B------:R-:W-:Y:S05]  /*c140*/  RET.REL.NODEC R8 `(_ZN7cutlass13device_kernelIN5flash19enable_sm80_to_sm89INS1_16FlashAttnBwdSm80INS1_25CollectiveMainloopBwdSm80ILi2ELi2EN4cute5tupleIJNS5_1CILi128EEES8_NS7_ILi64EEEEEENS_10bfloat16_tEfNS_4arch4Sm80ELb0ELb1ELb1ELb1ELb0ELb0ELb0ELb0ELi2ELi4ELi4ELi4ELb0EEENS1_24CollectiveEpilogueBwdGQAISA_fSD_Li256ELb1ELb0EEENS1_19SingleTileSchedulerILb1ELb0ELb0ELi128EEEEEEEEEvNT_6ParamsE) ;  /* 0xffff3eb008007950 */ /* 0x000fea0003c3ffff */
        .type           $_ZN7cutlass13device_kernelIN5flash19enable_sm80_to_sm89INS1_16FlashAttnBwdSm80INS1_25CollectiveMainloopBwdSm80ILi2ELi2EN4cute5tupleIJNS5_1CILi128EEES8_NS7_ILi64EEEEEENS_10bfloat16_tEfNS_4arch4Sm80ELb0ELb1ELb1ELb1ELb0ELb0ELb0ELb0ELi2ELi4ELi4ELi4ELb0EEENS1_24CollectiveEpilogueBwdGQAISA_fSD_Li256ELb1ELb0EEENS1_19SingleTileSchedulerILb1ELb0ELb0ELi128EEEEEEEEEvNT_6ParamsE$_ZZN4cute13to_mixed_bitsINS_5tupleIJNS_1CILi4EEENS2_ILi8EEEEEENS1_IJNS2_ILi128EEENS2_ILi0EEEEEENS1_IJiiEEEEEDaRKT_RKT0_RKT1_ENKUlRKT_RKT0_RKT1_E_clIS3_S6_iEEDaSL_SO_SR_,@function
        .size           $_ZN7cutlass13device_kernelIN5flash19enable_sm80_to_sm89INS1_16FlashAttnBwdSm80INS1_25CollectiveMainloopBwdSm80ILi2ELi2EN4cute5tupleIJNS5_1CILi128EEES8_NS7_ILi64EEEEEENS_10bfloat16_tEfNS_4arch4Sm80ELb0ELb1ELb1ELb1ELb0ELb0ELb0ELb0ELi2ELi4ELi4ELi4ELb0EEENS1_24CollectiveEpilogueBwdGQAISA_fSD_Li256ELb1ELb0EEENS1_19SingleTileSchedulerILb1ELb0ELb0ELi128EEEEEEEEEvNT_6ParamsE$_ZZN4cute13to_mixed_bitsINS_5tupleIJNS_1CILi4EEENS2_ILi8EEEEEENS1_IJNS2_ILi128EEENS2_ILi0EEEEEENS1_IJiiEEEEEDaRKT_RKT0_RKT1_ENKUlRKT_RKT0_RKT1_E_clIS3_S6_iEEDaSL_SO_SR_,($_ZN7cutlass13device_kernelIN5flash19enable_sm80_to_sm89INS1_16FlashAttnBwdSm80INS1_25CollectiveMainloopBwdSm80ILi2ELi2EN4cute5tupleIJNS5_1CILi128EEES8_NS7_ILi64EEEEEENS_10bfloat16_tEfNS_4arch4Sm80ELb0ELb1ELb1ELb1ELb0ELb0ELb0ELb0ELi2ELi4ELi4ELi4ELb0EEENS1_24CollectiveEpilogueBwdGQAISA_fSD_Li256ELb1ELb0EEENS1_19SingleTileSchedulerILb1ELb0ELb0ELi128EEEEEEEEEvNT_6ParamsE$_ZZN4cute14logical_divideINS_5tupleIJNS1_IJNS_1CILi8EEENS2_ILi1EEEEEENS1_IJNS2_ILi2EEEEEEEEENS1_IJNS1_IJS4_NS2_ILi0EEEEEENS1_IJiEEEEEENS1_IJS5_NS_6LayoutIS4_S9_EEEEEEEDaRKNSD_IT_T0_EERKT1_ENKUlRKT_RKT0_E_clINSD_IS7_SB_EESE_EEDaSQ_ST_ - $_ZN7cutlass13device_kernelIN5flash19enable_sm80_to_sm89INS1_16FlashAttnBwdSm80INS1_25CollectiveMainloopBwdSm80ILi2ELi2EN4cute5tupleIJNS5_1CILi128EEES8_NS7_ILi64EEEEEENS_10bfloat16_tEfNS_4arch4Sm80ELb0ELb1ELb1ELb1ELb0ELb0ELb0ELb0ELi2ELi4ELi4ELi4ELb0EEENS1_24CollectiveEpilogueBwdGQAISA_fSD_Li256ELb1ELb0EEENS1_19SingleTileSchedulerILb1ELb0ELb0ELi128EEEEEEEEEvNT_6ParamsE$_ZZN4cute13to_mixed_bitsINS_5tupleIJNS_1CILi4EEENS2_ILi8EEEEEENS1_IJNS2_ILi128EEENS2_ILi0EEEEEENS1_IJiiEEEEEDaRKT_RKT0_RKT1_ENKUlRKT_RKT0_RKT1_E_clIS3_S6_iEEDaSL_SO_SR_)
$_ZN7cutlass13device_kernelIN5flash19enable_sm80_to_sm89INS1_16FlashAttnBwdSm80INS1_25CollectiveMainloopBwdSm80ILi2ELi2EN4cute5tupleIJNS5_1CILi128EEES8_NS7_ILi64EEEEEENS_10bfloat16_tEfNS_4arch4Sm80ELb0ELb1ELb1ELb1ELb0ELb0ELb0ELb0ELi2ELi4ELi4ELi4ELb0EEENS1_24CollectiveEpilogueBwdGQAISA_fSD_Li256ELb1ELb0EEENS1_19SingleTileSchedulerILb1ELb0ELb0ELi128EEEEEEEEEvNT_6ParamsE$_ZZN4cute13to_mixed_bitsINS_5tupleIJNS_1CILi4EEENS2_ILi8EEEEEENS1_IJNS2_ILi128EEENS2_ILi0EEEEEENS1_IJiiEEEEEDaRKT_RKT0_RKT1_ENKUlRKT_RKT0_RKT1_E_clIS3_S6_iEEDaSL_SO_SR_:
[----:B------:R-:W-:Y:S01]  /*c150*/  MOV R8, R2 ;  /* 0x0000000200087202 */ /* 0x000fe20000000f00 */
[----:B------:R-:W-:Y:S02]  /*c160*/  IMAD.MOV.U32 R9, RZ, RZ, 0x0 ;  /* 0x00000000ff097424 */ /* 0x000fe400078e00ff */
[----:B------:R-:W-:-:S05]  /*c170*/  IMAD.SHL.U32 R3, R3, 0x80, RZ ;  /* 0x0000008003037824 */ /* 0x000fca00078e00ff */
[----:B------:R-:W-:Y:S01]  /*c180*/  LOP3.LUT R3, R3, 0x180, RZ, 0xc0, !PT ;  /* 0x0000018003037812 */ /* 0x000fe200078ec0ff */
[----:B------:R-:W-:Y:S06]  /*c190*/  RET.REL.NODEC R8 `(_ZN7cutlass13device_kernelIN5flash19enable_sm80_to_sm89INS1_16FlashAttnBwdSm80INS1_25CollectiveMainloopBwdSm80ILi2ELi2EN4cute5tupleIJNS5_1CILi128EEES8_NS7_ILi64EEEEEENS_10bfloat16_tEfNS_4arch4Sm80ELb0ELb1ELb1ELb1ELb0ELb0ELb0ELb0ELi2ELi4ELi4ELi4ELb0EEENS1_24CollectiveEpilogueBwdGQAISA_fSD_Li256ELb1ELb0EEENS1_19SingleTileSchedulerILb1ELb0ELb0ELi128EEEEEEEEEvNT_6ParamsE) ;  /* 0xffff3e6008007950 */ /* 0x000fec0003c3ffff */
        .type           $_ZN7cutlass13device_kernelIN5flash19enable_sm80_to_sm89INS1_16FlashAttnBwdSm80INS1_25CollectiveMainloopBwdSm80ILi2ELi2EN4cute5tupleIJNS5_1CILi128EEES8_NS7_ILi64EEEEEENS_10bfloat16_tEfNS_4arch4Sm80ELb0ELb1ELb1ELb1ELb0ELb0ELb0ELb0ELi2ELi4ELi4ELi4ELb0EEENS1_24CollectiveEpilogueBwdGQAISA_fSD_Li256ELb1ELb0EEENS1_19SingleTileSchedulerILb1ELb0ELb0ELi128EEEEEEEEEvNT_6ParamsE$_ZZN4cute14logical_divideINS_5tupleIJNS1_IJNS_1CILi8EEENS2_ILi1EEEEEENS1_IJNS2_ILi2EEEEEEEEENS1_IJNS1_IJS4_NS2_ILi0EEEEEENS1_IJiEEEEEENS1_IJS5_NS_6LayoutIS4_S9_EEEEEEEDaRKNSD_IT_T0_EERKT1_ENKUlRKT_RKT0_E_clINSD_IS7_SB_EESE_EEDaSQ_ST_,@function
        .size           $_ZN7cutlass13device_kernelIN5flash19enable_sm80_to_sm89INS1_16FlashAttnBwdSm80INS1_25CollectiveMainloopBwdSm80ILi2ELi2EN4cute5tupleIJNS5_1CILi128EEES8_NS7_ILi64EEEEEENS_10bfloat16_tEfNS_4arch4Sm80ELb0ELb1ELb1ELb1ELb0ELb0ELb0ELb0ELi2ELi4ELi4ELi4ELb0EEENS1_24CollectiveEpilogueBwdGQAISA_fSD_Li256ELb1ELb0EEENS1_19SingleTileSchedulerILb1ELb0ELb0ELi128EEEEEEEEEvNT_6ParamsE$_ZZN4cute14logical_divideINS_5tupleIJNS1_IJNS_1CILi8EEENS2_ILi1EEEEEENS1_IJNS2_ILi2EEEEEEEEENS1_IJNS1_IJS4_NS2_ILi0EEEEEENS1_IJiEEEEEENS1_IJS5_NS_6LayoutIS4_S9_EEEEEEEDaRKNSD_IT_T0_EERKT1_ENKUlRKT_RKT0_E_clINSD_IS7_SB_EESE_EEDaSQ_ST_,($_ZN7cutlass13device_kernelIN5flash19enable_sm80_to_sm89INS1_16FlashAttnBwdSm80INS1_25CollectiveMainloopBwdSm80ILi2ELi2EN4cute5tupleIJNS5_1CILi128EEES8_NS7_ILi64EEEEEENS_10bfloat16_tEfNS_4arch4Sm80ELb0ELb1ELb1ELb1ELb0ELb0ELb0ELb0ELi2ELi4ELi4ELi4ELb0EEENS1_24CollectiveEpilogueBwdGQAISA_fSD_Li256ELb1ELb0EEENS1_19SingleTileSchedulerILb1ELb0ELb0ELi128EEEEEEEEEvNT_6ParamsE$_ZZN4cute14transform_leafINS_15ArithmeticTupleIJiiEEENS_8identityEEEDaRKT_OT0_ENKUlRKT_E_clIiEEDaSB_ - $_ZN7cutlass13device_kernelIN5flash19enable_sm80_to_sm89INS1_16FlashAttnBwdSm80INS1_25CollectiveMainloopBwdSm80ILi2ELi2EN4cute5tupleIJNS5_1CILi128EEES8_NS7_ILi64EEEEEENS_10bfloat16_tEfNS_4arch4Sm80ELb0ELb1ELb1ELb1ELb0ELb0ELb0ELb0ELi2ELi4ELi4ELi4ELb0EEENS1_24CollectiveEpilogueBwdGQAISA_fSD_Li256ELb1ELb0EEENS1_19SingleTileSchedulerILb1ELb0ELb0ELi128EEEEEEEEEvNT_6ParamsE$_ZZN4cute14logical_divideINS_5tupleIJNS1_IJNS_1CILi8EEENS2_ILi1EEEEEENS1_IJNS2_ILi2EEEEEEEEENS1_IJNS1_IJS4_NS2_ILi0EEEEEENS1_IJiEEEEEENS1_IJS5_NS_6LayoutIS4_S9_EEEEEEEDaRKNSD_IT_T0_EERKT1_ENKUlRKT_RKT0_E_clINSD_IS7_SB_EESE_EEDaSQ_ST_)
$_ZN7cutlass13device_kernelIN5flash19enable_sm80_to_sm89INS1_16FlashAttnBwdSm80INS1_25CollectiveMainloopBwdSm80ILi2ELi2EN4cute5tupleIJNS5_1CILi128EEES8_NS7_ILi64EEEEEENS_10bfloat16_tEfNS_4arch4Sm80ELb0ELb1ELb1ELb1ELb0ELb0ELb0ELb0ELi2ELi4ELi4ELi4ELb0EEENS1_24CollectiveEpilogueBwdGQAISA_fSD_Li256ELb1ELb0EEENS1_19SingleTileSchedulerILb1ELb0ELb0ELi128EEEEEEEEEvNT_6ParamsE$_ZZN4cute14logical_divideINS_5tupleIJNS1_IJNS_1CILi8EEENS2_ILi1EEEEEENS1_IJNS2_ILi2EEEEEEEEENS1_IJNS1_IJS4_NS2_ILi0EEEEEENS1_IJiEEEEEENS1_IJS5_NS_6LayoutIS4_S9_EEEEEEEDaRKNSD_IT_T0_EERKT1_ENKUlRKT_RKT0_E_clINSD_IS7_SB_EESE_EEDaSQ_ST_:
[----:B------:R-:W-:-:S05]  /*c1a0*/  IADD3 R7, R2, -c[0x0][0x20], RZ ;  /* 0x8000080002077a10 */ /* 0x000fca0007ffe0ff */
[----:B------:R1:W5:Y:S01]  /*c1b0*/  LDL R3, [R7] ;  /* 0x0000000007037983 */ /* 0x0003620000100800 */
[----:B------:R-:W-:Y:S02]  /*c1c0*/  IADD3 R13, R1, 0x1680, RZ ;  /* 0x00001680010d7810 */ /* 0x000fe40007ffe0ff */
[----:B------:R-:W-:Y:S02]  /*c1d0*/  MOV R6, 0xc210 ;  /* 0x0000c21000067802 */ /* 0x000fe40000000f00 */
[----:B------:R-:W-:-:S04]  /*c1e0*/  IADD3 R13, R13, c[0x0][0x20], RZ ;  /* 0x000008000d0d7a10 */ /* 0x000fc80007ffe0ff */
[----:B------:R-:W-:Y:S02]  /*c1f0*/  IADD3 R2, R13, 0x4, RZ ;  /* 0x000000040d027810 */ /* 0x000fe40007ffe0ff */
[----:B-1---5:R-:W-:Y:S05]  /*c200*/  CALL.REL.NOINC `($_ZN7cutlass13device_kernelIN5flash19enable_sm80_to_sm89INS1_16FlashAttnBwdSm80INS1_25CollectiveMainloopBwdSm80ILi2ELi2EN4cute5tupleIJNS5_1CILi128EEES8_NS7_ILi64EEEEEENS_10bfloat16_tEfNS_4arch4Sm80ELb0ELb1ELb1ELb1ELb0ELb0ELb0ELb0ELi2ELi4ELi4ELi4ELb0EEENS1_24CollectiveEpilogueBwdGQAISA_fSD_Li256ELb1ELb0EEENS1_19SingleTileSchedulerILb1ELb0ELb0ELi128EEEEEEEEEvNT_6ParamsE$_ZN4cute5tupleIJNS_1CILi2EEEiEEC2ERKS2_RKi) ;  /* 0xffffeb0000007944 */ /* 0x022fea0003c3ffff */
[----:B------:R1:W5:Y:S01]  /*c210*/  LDL R3, [R7] ;  /* 0x0000000007037983 */ /* 0x0003620000100800 */
[----:B------:R-:W-:Y:S02]  /*c220*/  MOV R2, R13 ;  /* 0x0000000d00027202 */ /* 0x000fe40000000f00 */
[----:B------:R-:W-:Y:S02]  /*c230*/  MOV R6, 0xc250 ;  /* 0x0000c25000067802 */ /* 0x000fe40000000f00 */
[----:B-1---5:R-:W-:Y:S05]  /*c240*/  CALL.REL.NOINC `($_ZN7cutlass13device_kernelIN5flash19enable_sm80_to_sm89INS1_16FlashAttnBwdSm80INS1_25CollectiveMainloopBwdSm80ILi2ELi2EN4cute5tupleIJNS5_1CILi128EEES8_NS7_ILi64EEEEEENS_10bfloat16_tEfNS_4arch4Sm80ELb0ELb1ELb1ELb1ELb0ELb0ELb0ELb0ELi2ELi4ELi4ELi4ELb0EEENS1_24CollectiveEpilogueBwdGQAISA_fSD_Li256ELb1ELb0EEENS1_19SingleTileSchedulerILb1ELb0ELb0ELi128EEEEEEEEEvNT_6ParamsE$_ZN4cute5tupleIJNS_1CILi2EEEiEEC2ERKS2_RKi) ;  /* 0xffffeac000007944 */ /* 0x022fea0003c3ffff */
[----:B------:R1:W5:Y:S01]  /*c250*/  LDL R3, [R1+0x1680] ;  /* 0x0016800001037983 */ /* 0x0003620000100800 */
[----:B------:R-:W-:-:S03]  /*c260*/  MOV R8, 0xc280 ;  /* 0x0000c28000087802 */ /* 0x000fc60000000f00 */
[----:B-1---5:R-:W-:Y:S05]  /*c270*/  CALL.REL.NOINC `($_ZN7cutlass13device_kernelIN5flash19enable_sm80_to_sm89INS1_16FlashAttnBwdSm80INS1_25CollectiveMainloopBwdSm80ILi2ELi2EN4cute5tupleIJNS5_1CILi128EEES8_NS7_ILi64EEEEEENS_10bfloat16_tEfNS_4arch4Sm80ELb0ELb1ELb1ELb1ELb0ELb0ELb0ELb0ELi2ELi4ELi4ELi4ELb0EEENS1_24CollectiveEpilogueBwdGQAISA_fSD_Li256ELb1ELb0EEENS1_19SingleTileSchedulerILb1ELb0ELb0ELi128EEEEEEEEEvNT_6ParamsE$_ZZN4cute6detail16composition_implINS_1CILi2EEEiNS_5tupleIJNS2_ILi1EEES3_EEENS4_IJNS2_ILi0EEES5_EEEEEDaRKT_RKT0_RKT1_RKT2_ENKUlRKT_RKT0_E_clIS3_S5_EEDaSN_SQ_) ;  /* 0x0000097000007944 */ /* 0x022fea0003c00000 */
[----:B------:R-:W-:Y:S02]  /*c280*/  MOV R8, 0xc2a0 ;  /* 0x0000c2a000087802 */ /* 0x000fe40000000f00 */
[----:B-1---5:R-:W-:Y:S05]  /*c290*/  CALL.REL.NOINC `($_ZN7cutlass13device_kernelIN5flash19enable_sm80_to_sm89INS1_16FlashAttnBwdSm80INS1_25CollectiveMainloopBwdSm80ILi2ELi2EN4cute5tupleIJNS5_1CILi128EEES8_NS7_ILi64EEEEEENS_10bfloat16_tEfNS_4arch4Sm80ELb0ELb1ELb1ELb1ELb0ELb0ELb0ELb0ELi2ELi4ELi4ELi4ELb0EEENS1_24CollectiveEpilogueBwdGQAISA_fSD_Li256ELb1ELb0EEENS1_19SingleTileSchedulerILb1ELb0ELb0ELi128EEEEEEEEEvNT_6ParamsE$_ZN4cute3eso3ESOILb1ELb0EJNS_1CILi0EEEiEEC2ERKS3_RKi) ;  /* 0xffffb50000007944 */ /* 0x022fea0003c3ffff */
[----:B-1----:R1:W5:Y:S01]  /*c2a0*/  LDL R2, [R1+0x1680] ;  /* 0x0016800001027983 */ /* 0x0023620000100800 */
[----:B------:R-:W-:-:S03]  /*c2b0*/  MOV R6, 0xc2d0 ;  /* 0x0000c2d000067802 */ /* 0x000fc60000000f00 */
[----:B-1---5:R-:W-:Y:S05]  /*c2c0*/  CALL.REL.NOINC `($_ZN7cutlass13device_kernelIN5flash19enable_sm80_to_sm89INS1_16FlashAttnBwdSm80INS1_25CollectiveMainloopBwdSm80ILi2ELi2EN4cute5tupleIJNS5_1CILi128EEES8_NS7_ILi64EEEEEENS_10bfloat16_tEfNS_4arch4Sm80ELb0ELb1ELb1ELb1ELb0ELb0ELb0ELb0ELi2ELi4ELi4ELi4ELb0EEENS1_24CollectiveEpilogueBwdGQAISA_fSD_Li256ELb1ELb0EEENS1_19SingleTileSchedulerILb1ELb0ELb0ELi128EEEEEEEEEvNT_6ParamsE$_ZN4cute5tupleIJNS0_IJNS_1CILi1EEENS1_ILi2EEEEEENS0_IJNS1_ILi0EEEiEEEEEC2ERKS4_RKS6_) ;  /* 0xffffe69000007944 */ /* 0x022fea0003c3ffff */
[----:B-1----:R1:W5:Y:S01]  /*c2d0*/  LDL R3, [R1+0x1680] ;  /* 0x0016800001037983 */ /* 0x0023620000100800 */
[----:B------:R-:W-:-:S04]  /*c2e0*/  MOV R13, 0x0 ;  /* 0x00000000000d7802 */ /* 0x000fc80000000f00 */
[----:B------:R-:W-:Y:S05]  /*c2f0*/  RET.REL.NODEC R12 `(_ZN7cutlass13device_kernelIN5flash19enable_sm80_to_sm89INS1_16FlashAttnBwdSm80INS1_25CollectiveMainloopBwdSm80ILi2ELi2EN4cute5tupleIJNS5_1CILi128EEES8_NS7_ILi64EEEEEENS_10bfloat16_tEfNS_4arch4Sm80ELb0ELb1ELb1ELb1ELb0ELb0ELb0ELb0ELi2ELi4ELi4ELi4ELb0EEENS1_24CollectiveEpilogueBwdGQAISA_fSD_Li256ELb1ELb0EEENS1_19SingleTileSchedulerILb1ELb0ELb0ELi128EEEEEEEEEvNT_6ParamsE) ;  /* 0xffff3d000c007950 */ /* 0x000fea0003c3ffff */
        .type           $_ZN7cutlass13device_kernelIN5flash19enable_sm80_to_sm89INS1_16FlashAttnBwdSm80INS1_25CollectiveMainloopBwdSm80ILi2ELi2EN4cute5tupleIJNS5_1CILi128EEES8_NS7_ILi64EEEEEENS_10bfloat16_tEfNS_4arch4Sm80ELb0ELb1ELb1ELb1ELb0ELb0ELb0ELb0ELi2ELi4ELi4ELi4ELb0EEENS1_24CollectiveEpilogueBwdGQAISA_fSD_Li256ELb1ELb0EEENS1_19SingleTileSchedulerILb1ELb0ELb0ELi128EEEEEEEEEvNT_6ParamsE$_ZZN4cute14transform_leafINS_15ArithmeticTupleIJiiEEENS_8identityEEEDaRKT_OT0_ENKUlRKT_E_clIiEEDaSB_,@function
        .size           $_ZN7cutlass13device_kernelIN5flash19enable_sm80_to_sm89INS1_16FlashAttnBwdSm80INS1_25CollectiveMainloopBwdSm80ILi2ELi2EN4cute5tupleIJNS5_1CILi128EEES8_NS7_ILi64EEEEEENS_10bfloat16_tEfNS_4arch4Sm80ELb0ELb1ELb1ELb1ELb0ELb0ELb0ELb0ELi2ELi4ELi4ELi4ELb0EEENS1_24CollectiveEpilogueBwdGQAISA_fSD_Li256ELb1ELb0EEENS1_19SingleTileSchedulerILb1ELb0ELb0ELi128EEEEEEEEEvNT_6ParamsE$_ZZN4cute14transform_leafINS_15ArithmeticTupleIJiiEEENS_8identityEEEDaRKT_OT0_ENKUlRKT_E_clIiEEDaSB_,($_ZN7cutlass13device_kernelIN5flash19enable_sm80_to_sm89INS1_16FlashAttnBwdSm80INS1_25CollectiveMainloopBwdSm80ILi2ELi2EN4cute5tupleIJNS5_1CILi128EEES8_NS7_ILi64EEEEEENS_10bfloat16_tEfNS_4arch4Sm80ELb0ELb1ELb1ELb1ELb0ELb0ELb0ELb0ELi2ELi4ELi4ELi4ELb0EEENS1_24CollectiveEpilogueBwdGQAISA_fSD_Li256ELb1ELb0EEENS1_19SingleTileSchedulerILb1ELb0ELb0ELi128EEEEEEEEEvNT_6ParamsE$_ZZN4cute16flatten_to_tupleINS_5tupleIJNS1_IJiiEEENS_1CILi1024EEEEEEEEDaRKT_ENKUlRKT_E_clIS2_EEDaSB_ - $_ZN7cutlass13device_kernelIN5flash19enable_sm80_to_sm89INS1_16FlashAttnBwdSm80INS1_25CollectiveMainloopBwdSm80ILi2ELi2EN4cute5tupleIJNS5_1CILi128EEES8_NS7_ILi64EEEEEENS_10bfloat16_tEfNS_4arch4Sm80ELb0ELb1ELb1ELb1ELb0ELb0ELb0ELb0ELi2ELi4ELi4ELi4ELb0EEENS1_24CollectiveEpilogueBwdGQAISA_fSD_Li256ELb1ELb0EEENS1_19SingleTileSchedulerILb1ELb0ELb0ELi128EEEEEEEEEvNT_6ParamsE$_ZZN4cute14transform_leafINS_15ArithmeticTupleIJiiEEENS_8identityEEEDaRKT_OT0_ENKUlRKT_E_clIiEEDaSB_)
$_ZN7cutlass13device_kernelIN5flash19enable_sm80_to_sm89INS1_16FlashAttnBwdSm80INS1_25CollectiveMainloopBwdSm80ILi2ELi2EN4cute5tupleIJNS5_1CILi128EEES8_NS7_ILi64EEEEEENS_10bfloat16_tEfNS_4arch4Sm80ELb0ELb1ELb1ELb1ELb0ELb0ELb0ELb0ELi2ELi4ELi4ELi4ELb0EEENS1_24CollectiveEpilogueBwdGQAISA_fSD_Li256ELb1ELb0EEENS1_19SingleTileSchedulerILb1ELb0ELb0ELi128EEEEEEEEEvNT_6ParamsE$_ZZN4cute14transform_leafINS_15ArithmeticTupleIJiiEEENS_8identityEEEDaRKT_OT0_ENKUlRKT_E_clIiEEDaSB_:
[----:B------:R-:W-:Y:S02]  /*c300*/  MOV R78, R2 ;  /* 0x00000002004e7202 */ /* 0x000fe40000000f00 */
[----:B------:R-:W-:Y:S02]  /*c310*/  MOV R79, 0x0 ;  /* 0x00000000004f7802 */ /* 0x000fe40000000f00 */
[----:B------:R-:W-:Y:S02]  /*c320*/  MOV R8, R6 ;  /* 0x0000000600087202 */ /* 0x000fe40000000f00 */
[----:B------:R-:W-:Y:S05]  /*c330*/  RET.REL.NODEC R78 `(_ZN7cutlass13device_kernelIN5flash19enable_sm80_to_sm89INS1_16FlashAttnBwdSm80INS1_25CollectiveMainloopBwdSm80ILi2ELi2EN4cute5tupleIJNS5_1CILi128EEES8_NS7_ILi64EEEEEENS_10bfloat16_tEfNS_4arch4Sm80ELb0ELb1ELb1ELb1ELb0ELb0ELb0ELb0ELi2ELi4ELi4ELi4ELb0EEENS1_24CollectiveEpilogueBwdGQAISA_fSD_Li256ELb1ELb0EEENS1_19SingleTileSchedulerILb1ELb0ELb0ELi128EEEEEEEEEvNT_6ParamsE) ;  /* 0xffff3cc04e007950 */ /* 0x000fea0003c3ffff */
        .type           $_ZN7cutlass13device_kernelIN5flash19enable_sm80_to_sm89INS1_16FlashAttnBwdSm80INS1_25CollectiveMainloopBwdSm80ILi2ELi2EN4cute5tupleIJNS5_1CILi128EEES8_NS7_ILi64EEEEEENS_10bfloat16_tEfNS_4arch4Sm80ELb0ELb1ELb1ELb1ELb0ELb0ELb0ELb0ELi2ELi4ELi4ELi4ELb0EEENS1_24CollectiveEpilogueBwdGQAISA_fSD_Li256ELb1ELb0EEENS1_19SingleTileSchedulerILb1ELb0ELb0ELi128EEEEEEEEEvNT_6ParamsE$_ZZN4cute16flatten_to_tupleINS_5tupleIJNS1_IJiiEEENS_1CILi1024EEEEEEEEDaRKT_ENKUlRKT_E_clIS2_EEDaSB_,@function
        .size           $_ZN7cutlass13device_kernelIN5flash19enable_sm80_to_sm89INS1_16FlashAttnBwdSm80INS1_25CollectiveMainloopBwdSm80ILi2ELi2EN4cute5tupleIJNS5_1CILi128EEES8_NS7_ILi64EEEEEENS_10bfloat16_tEfNS_4arch4Sm80ELb0ELb1ELb1ELb1ELb0ELb0ELb0ELb0ELi2ELi4ELi4ELi4ELb0EEENS1_24CollectiveEpilogueBwdGQAISA_fSD_Li256ELb1ELb0EEENS1_19SingleTileSchedulerILb1ELb0ELb0ELi128EEEEEEEEEvNT_6ParamsE$_ZZN4cute16flatten_to_tupleINS_5tupleIJNS1_IJiiEEENS_1CILi1024EEEEEEEEDaRKT_ENKUlRKT_E_clIS2_EEDaSB_,($_ZN7cutlass13device_kernelIN5flash19enable_sm80_to_sm89INS1_16FlashAttnBwdSm80INS1_25CollectiveMainloopBwdSm80ILi2ELi2EN4cute5tupleIJNS5_1CILi128EEES8_NS7_ILi64EEEEEENS_10bfloat16_tEfNS_4arch4Sm80ELb0ELb1ELb1ELb1ELb0ELb0ELb0ELb0ELi2ELi4ELi4ELi4ELb0EEENS1_24CollectiveEpilogueBwdGQAISA_fSD_Li256ELb1ELb0EEENS1_19SingleTileSchedulerILb1ELb0ELb0ELi128EEEEEEEEEvNT_6ParamsE$_ZZN4cute16flatten_to_tupleINS_5tupleIJNS1_IJiiEEENS_1CILi8192EEEEEEEEDaRKT_ENKUlRKT_E_clIS2_EEDaSB_ - $_ZN7cutlass13device_kernelIN5flash19enable_sm80_to_sm89INS1_16FlashAttnBwdSm80INS1_25CollectiveMainloopBwdSm80ILi2ELi2EN4cute5tupleIJNS5_1CILi128EEES8_NS7_ILi64EEEEEENS_10bfloat16_tEfNS_4arch4Sm80ELb0ELb1ELb1ELb1ELb0ELb0ELb0ELb0ELi2ELi4ELi4ELi4ELb0EEENS1_24CollectiveEpilogueBwdGQAISA_fSD_Li256ELb1ELb0EEENS1_19SingleTileSchedulerILb1ELb0ELb0ELi128EEEEEEEEEvNT_6ParamsE$_ZZN4cute16flatten_to_tupleINS_5tupleIJNS1_IJiiEEENS_1CILi1024EEEEEEEEDaRKT_ENKUlRKT_E_clIS2_EEDaSB_)
$_ZN7cutlass13device_kernelIN5flash19enable_sm80_to_sm89INS1_16FlashAttnBwdSm80INS1_25CollectiveMainloopBwdSm80ILi2ELi2EN4cute5tupleIJNS5_1CILi128EEES8_NS7_ILi64EEEEEENS_10bfloat16_tEfNS_4arch4Sm80ELb0ELb1ELb1ELb1ELb0ELb0ELb0ELb0ELi2ELi4ELi4ELi4ELb0EEENS1_24CollectiveEpilogueBwdGQAISA_fSD_Li256ELb1ELb0EEENS1_19SingleTileSchedulerILb1ELb0ELb0ELi128EEEEEEEEEvNT_6ParamsE$_ZZN4cute16flatten_to_tupleINS_5tupleIJNS1_IJiiEEENS_1CILi1024EEEEEEEEDaRKT_ENKUlRKT_E_clIS2_EEDaSB_:
[----:B------:R-:W-:-:S04]  /*c340*/  MOV R5, 0x0 ;  /* 0x0000000000057802 */ /* 0x000fc80000000f00 */
[----:B------:R-:W-:Y:S05]  /*c350*/  RET.REL.NODEC R4 `(_ZN7cutlass13device_kernelIN5flash19enable_sm80_to_sm89INS1_16FlashAttnBwdSm80INS1_25CollectiveMainloopBwdSm80ILi2ELi2EN4cute5tupleIJNS5_1CILi128EEES8_NS7_ILi64EEEEEENS_10bfloat16_tEfNS_4arch4Sm80ELb0ELb1ELb1ELb1ELb0ELb0ELb0ELb0ELi2ELi4ELi4ELi4ELb0EEENS1_24CollectiveEpilogueBwdGQAISA_fSD_Li256ELb1ELb0EEENS1_19SingleTileSchedulerILb1ELb0ELb0ELi128EEEEEEEEEvNT_6ParamsE) ;  /* 0xffff3ca004007950 */ /* 0x000fea0003c3ffff */
        .type           $_ZN7cutlass13device_kernelIN5flash19enable_sm80_to_sm89INS1_16FlashAttnBwdSm80INS1_25CollectiveMainloopBwdSm80ILi2ELi2EN4cute5tupleIJNS5_1CILi128EEES8_NS7_ILi64EEEEEENS_10bfloat16_tEfNS_4arch4Sm80ELb0ELb1ELb1ELb1ELb0ELb0ELb0ELb0ELi2ELi4ELi4ELi4ELb0EEENS1_24CollectiveEpilogueBwdGQAISA_fSD_Li256ELb1ELb0EEENS1_19SingleTileSchedulerILb1ELb0ELb0ELi128EEEEEEEEEvNT_6ParamsE$_ZZN4cute16flatten_to_tupleINS_5tupleIJNS1_IJiiEEENS_1CILi8192EEEEEEEEDaRKT_ENKUlRKT_E_clIS2_EEDaSB_,@function
        .size           $_ZN7cutlass13device_kernelIN5flash19enable_sm80_to_sm89INS1_16FlashAttnBwdSm80INS1_25CollectiveMainloopBwdSm80ILi2ELi2EN4cute5tupleIJNS5_1CILi128EEES8_NS7_ILi64EEEEEENS_10bfloat16_tEfNS_4arch4Sm80ELb0ELb1ELb1ELb1ELb0ELb0ELb0ELb0ELi2ELi4ELi4ELi4ELb0EEENS1_24CollectiveEpilogueBwdGQAISA_fSD_Li256ELb1ELb0EEENS1_19SingleTileSchedulerILb1ELb0ELb0ELi128EEEEEEEEEvNT_6ParamsE$_ZZN4cute16flatten_to_tupleINS_5tupleIJNS1_IJiiEEENS_1CILi8192EEEEEEEEDaRKT_ENKUlRKT_E_clIS2_EEDaSB_,($_ZN7cutlass13device_kernelIN5flash19enable_sm80_to_sm89INS1_16FlashAttnBwdSm80INS1_25CollectiveMainloopBwdSm80ILi2ELi2EN4cute5tupleIJNS5_1CILi128EEES8_NS7_ILi64EEEEEENS_10bfloat16_tEfNS_4arch4Sm80ELb0ELb1ELb1ELb1ELb0ELb0ELb0ELb0ELi2ELi4ELi4ELi4ELb0EEENS1_24CollectiveEpilogueBwdGQAISA_fSD_Li256ELb1ELb0EEENS1_19SingleTileSchedulerILb1ELb0ELb0ELi128EEEEEEEEEvNT_6ParamsE$_ZZN4cute16flatten_to_tupleINS_5tupleIJNS_1CILi0EEENS1_IJNS2_ILi1EEENS2_ILi512EEEiEEEEEEEEDaRKT_ENKUlRKT_E_clIS6_EEDaSD_ - $_ZN7cutlass13device_kernelIN5flash19enable_sm80_to_sm89INS1_16FlashAttnBwdSm80INS1_25CollectiveMainloopBwdSm80ILi2ELi2EN4cute5tupleIJNS5_1CILi128EEES8_NS7_ILi64EEEEEENS_10bfloat16_tEfNS_4arch4Sm80ELb0ELb1ELb1ELb1ELb0ELb0ELb0ELb0ELi2ELi4ELi4ELi4ELb0EEENS1_24CollectiveEpilogueBwdGQAISA_fSD_Li256ELb1ELb0EEENS1_19SingleTileSchedulerILb1ELb0ELb0ELi128EEEEEEEEEvNT_6ParamsE$_ZZN4cute16flatten_to_tupleINS_5tupleIJNS1_IJiiEEENS_1CILi8192EEEEEEEEDaRKT_ENKUlRKT_E_clIS2_EEDaSB_)
$_ZN7cutlass13device_kernelIN5flash19enable_sm80_to_sm89INS1_16FlashAttnBwdSm80INS1_25CollectiveMainloopBwdSm80ILi2ELi2EN4cute5tupleIJNS5_1CILi128EEES8_NS7_ILi64EEEEEENS_10bfloat16_tEfNS_4arch4Sm80ELb0ELb1ELb1ELb1ELb0ELb0ELb0ELb0ELi2ELi4ELi4ELi4ELb0EEENS1_24CollectiveEpilogueBwdGQAISA_fSD_Li256ELb1ELb0EEENS1_19SingleTileSchedulerILb1ELb0ELb0ELi128EEEEEEEEEvNT_6ParamsE$_ZZN4cute16flatten_to_tupleINS_5tupleIJNS1_IJiiEEENS_1CILi8192EEEEEEEEDaRKT_ENKUlRKT_E_clIS2_EEDaSB_:
[----:B------:R-:W-:Y:S02]  /*c360*/  MOV R8, R6 ;  /* 0x0000000600087202 */ /* 0x000fe40000000f00 */
[----:B------:R-:W-:-:S04]  /*c370*/  MOV R9, 0x0 ;  /* 0x0000000000097802 */ /* 0x000fc80000000f00 */
[----:B------:R-:W-:Y:S05]  /*c380*/  RET.REL.NODEC R8 `(_ZN7cutlass13device_kernelIN5flash19enable_sm80_to_sm89INS1_16FlashAttnBwdSm80INS1_25CollectiveMainloopBwdSm80ILi2ELi2EN4cute5tupleIJNS5_1CILi128EEES8_NS7_ILi64EEEEEENS_10bfloat16_tEfNS_4arch4Sm80ELb0ELb1ELb1ELb1ELb0ELb0ELb0ELb0ELi2ELi4ELi4ELi4ELb0EEENS1_24CollectiveEpilogueBwdGQAISA_fSD_Li256ELb1ELb0EEENS1_19SingleTileSchedulerILb1ELb0ELb0ELi128EEEEEEEEEvNT_6ParamsE) ;  /* 0xffff3c7008007950 */ /* 0x000fea0003c3ffff */
        .type           $_ZN7cutlass13device_kernelIN5flash19enable_sm80_to_sm89INS1_16FlashAttnBwdSm80INS1_25CollectiveMainloopBwdSm80ILi2ELi2EN4cute5tupleIJNS5_1CILi128EEES8_NS7_ILi64EEEEEENS_10bfloat16_tEfNS_4arch4Sm80ELb0ELb1ELb1ELb1ELb0ELb0ELb0ELb0ELi2ELi4ELi4ELi4ELb0EEENS1_24CollectiveEpilogueBwdGQAISA_fSD_Li256ELb1ELb0EEENS1_19SingleTileSchedulerILb1ELb0ELb0ELi128EEEEEEEEEvNT_6ParamsE$_ZZN4cute16flatten_to_tupleINS_5tupleIJNS_1CILi0EEENS1_IJNS2_ILi1EEENS2_ILi512EEEiEEEEEEEEDaRKT_ENKUlRKT_E_clIS6_EEDaSD_,@function
        .size           $_ZN7cutlass13device_kernelIN5flash19enable_sm80_to_sm89INS1_16FlashAttnBwdSm80INS1_25CollectiveMainloopBwdSm80ILi2ELi2EN4cute5tupleIJNS5_1CILi128EEES8_NS7_ILi64EEEEEENS_10bfloat16_tEfNS_4arch4Sm80ELb0ELb1ELb1ELb1ELb0ELb0ELb0ELb0ELi2ELi4ELi4ELi4ELb0EEENS1_24CollectiveEpilogueBwdGQAISA_fSD_Li256ELb1ELb0EEENS1_19SingleTileSchedulerILb1ELb0ELb0ELi128EEEEEEEEEvNT_6ParamsE$_ZZN4cute16flatten_to_tupleINS_5tupleIJNS_1CILi0EEENS1_IJNS2_ILi1EEENS2_ILi512EEEiEEEEEEEEDaRKT_ENKUlRKT_E_clIS6_EEDaSD_,($_ZN7cutlass13device_kernelIN5flash19enable_sm80_to_sm89INS1_16FlashAttnBwdSm80INS1_25CollectiveMainloopBwdSm80ILi2ELi2EN4cute5tupleIJNS5_1CILi128EEES8_NS7_ILi64EEEEEENS_10bfloat16_tEfNS_4arch4Sm80ELb0ELb1ELb1ELb1ELb0ELb0ELb0ELb0ELi2ELi4ELi4ELi4ELb0EEENS1_24CollectiveEpilogueBwdGQAISA_fSD_Li256ELb1ELb0EEENS1_19SingleTileSchedulerILb1ELb0ELb0ELi128EEEEEEEEEvNT_6ParamsE$_ZZN4cute16flatten_to_tupleINS_5tupleIJNS_1CILi1024EEENS1_IJiiEEEEEEEEDaRKT_ENKUlRKT_E_clIS4_EEDaSB_ - $_ZN7cutlass13device_kernelIN5flash19enable_sm80_to_sm89INS1_16FlashAttnBwdSm80INS1_25CollectiveMainloopBwdSm80ILi2ELi2EN4cute5tupleIJNS5_1CILi128EEES8_NS7_ILi64EEEEEENS_10bfloat16_tEfNS_4arch4Sm80ELb0ELb1ELb1ELb1ELb0ELb0ELb0ELb0ELi2ELi4ELi4ELi4ELb0EEENS1_24CollectiveEpilogueBwdGQAISA_fSD_Li256ELb1ELb0EEENS1_19SingleTileSchedulerILb1ELb0ELb0ELi128EEEEEEEEEvNT_6ParamsE$_ZZN4cute16flatten_to_tupleINS_5tupleIJNS_1CILi0EEENS1_IJNS2_ILi1EEENS2_ILi512EEEiEEEEEEEEDaRKT_ENKUlRKT_E_clIS6_EEDaSD_)
$_ZN7cutlass13device_kernelIN5flash19enable_sm80_to_sm89INS1_16FlashAttnBwdSm80INS1_25CollectiveMainloopBwdSm80ILi2ELi2EN4cute5tupleIJNS5_1CILi128EEES8_NS7_ILi64EEEEEENS_10bfloat16_tEfNS_4arch4Sm80ELb0ELb1ELb1ELb1ELb0ELb0ELb0ELb0ELi2ELi4ELi4ELi4ELb0EEENS1_24CollectiveEpilogueBwdGQAISA_fSD_Li256ELb1ELb0EEENS1_19SingleTileSchedulerILb1ELb0ELb0ELi128EEEEEEEEEvNT_6ParamsE$_ZZN4cute16flatten_to_tupleINS_5tupleIJNS_1CILi0EEENS1_IJNS2_ILi1EEENS2_ILi512EEEiEEEEEEEEDaRKT_ENKUlRKT_E_clIS6_EEDaSD_:
[----:B------:R-:W-:Y:S02]  /*c390*/  MOV R8, R2 ;  /* 0x0000000200087202 */ /* 0x000fe40000000f00 */
[----:B------:R-:W-:-:S04]  /*c3a0*/  MOV R9, 0x0 ;  /* 0x0000000000097802 */ /* 0x000fc80000000f00 */
[----:B------:R-:W-:Y:S05]  /*c3b0*/  RET.REL.NODEC R8 `(_ZN7cutlass13device_kernelIN5flash19enable_sm80_to_sm89INS1_16FlashAttnBwdSm80INS1_25CollectiveMainloopBwdSm80ILi2ELi2EN4cute5tupleIJNS5_1CILi128EEES8_NS7_ILi64EEEEEENS_10bfloat16_tEfNS_4arch4Sm80ELb0ELb1ELb1ELb1ELb0ELb0ELb0ELb0ELi2ELi4ELi4ELi4ELb0EEENS1_24CollectiveEpilogueBwdGQAISA_fSD_Li256ELb1ELb0EEENS1_19SingleTileSchedulerILb1ELb0ELb0ELi128EEEEEEEEEvNT_6ParamsE) ;  /* 0xffff3c4008007950 */ /* 0x000fea0003c3ffff */
        .type           $_ZN7cutlass13device_kernelIN5flash19enable_sm80_to_sm89INS1_16FlashAttnBwdSm80INS1_25CollectiveMainloopBwdSm80ILi2ELi2EN4cute5tupleIJNS5_1CILi128EEES8_NS7_ILi64EEEEEENS_10bfloat16_tEfNS_4arch4Sm80ELb0ELb1ELb1ELb1ELb0ELb0ELb0ELb0ELi2ELi4ELi4ELi4ELb0EEENS1_24CollectiveEpilogueBwdGQAISA_fSD_Li256ELb1ELb0EEENS1_19SingleTileSchedulerILb1ELb0ELb0ELi128EEEEEEEEEvNT_6ParamsE$_ZZN4cute16flatten_to_tupleINS_5tupleIJNS_1CILi1024EEENS1_IJiiEEEEEEEEDaRKT_ENKUlRKT_E_clIS4_EEDaSB_,@function
        .size           $_ZN7cutlass13device_kernelIN5flash19enable_sm80_to_sm89INS1_16FlashAttnBwdSm80INS1_25CollectiveMainloopBwdSm80ILi2ELi2EN4cute5tupleIJNS5_1CILi128EEES8_NS7_ILi64EEEEEENS_10bfloat16_tEfNS_4arch4Sm80ELb0ELb1ELb1ELb1ELb0ELb0ELb0ELb0ELi2ELi4ELi4ELi4ELb0EEENS1_24CollectiveEpilogueBwdGQAISA_fSD_Li256ELb1ELb0EEENS1_19SingleTileSchedulerILb1ELb0ELb0ELi128EEEEEEEEEvNT_6ParamsE$_ZZN4cute16flatten_to_tupleINS_5tupleIJNS_1CILi1024EEENS1_IJiiEEEEEEEEDaRKT_ENKUlRKT_E_clIS4_EEDaSB_,($_ZN7cutlass13device_kernelIN5flash19enable_sm80_to_sm89INS1_16FlashAttnBwdSm80INS1_25CollectiveMainloopBwdSm80ILi2ELi2EN4cute5tupleIJNS5_1CILi128EEES8_NS7_ILi64EEEEEENS_10bfloat16_tEfNS_4arch4Sm80ELb0ELb1ELb1ELb1ELb0ELb0ELb0ELb0ELi2ELi4ELi4ELi4ELb0EEENS1_24CollectiveEpilogueBwdGQAISA_fSD_Li256ELb1ELb0EEENS1_19SingleTileSchedulerILb1ELb0ELb0ELi128EEEEEEEEEvNT_6ParamsE$_ZZN4cute16flatten_to_tupleINS_5tupleIJNS_1CILi4096EEENS1_IJNS1_IJiiEEENS2_ILi8192EEEEEEEEEEEDaRKT_ENKUlRKT_E_clIS6_EEDaSD_ - $_ZN7cutlass13device_kernelIN5flash19enable_sm80_to_sm89INS1_16FlashAttnBwdSm80INS1_25CollectiveMainloopBwdSm80ILi2ELi2EN4cute5tupleIJNS5_1CILi128EEES8_NS7_ILi64EEEEEENS_10bfloat16_tEfNS_4arch4Sm80ELb0ELb1ELb1ELb1ELb0ELb0ELb0ELb0ELi2ELi4ELi4ELi4ELb0EEENS1_24CollectiveEpilogueBwdGQAISA_fSD_Li256ELb1ELb0EEENS1_19SingleTileSchedulerILb1ELb0ELb0ELi128EEEEEEEEEvNT_6ParamsE$_ZZN4cute16flatten_to_tupleINS_5tupleIJNS_1CILi1024EEENS1_IJiiEEEEEEEEDaRKT_ENKUlRKT_E_clIS4_EEDaSB_)
$_ZN7cutlass13device_kernelIN5flash19enable_sm80_to_sm89INS1_16FlashAttnBwdSm80INS1_25CollectiveMainloopBwdSm80ILi2ELi2EN4cute5tupleIJNS5_1CILi128EEES8_NS7_ILi64EEEEEENS_10bfloat16_tEfNS_4arch4Sm80ELb0ELb1ELb1ELb1ELb0ELb0ELb0ELb0ELi2ELi4ELi4ELi4ELb0EEENS1_24CollectiveEpilogueBwdGQAISA_fSD_Li256ELb1ELb0EEENS1_19SingleTileSchedulerILb1ELb0ELb0ELi128EEEEEEEEEvNT_6ParamsE$_ZZN4cute16flatten_to_tupleINS_5tupleIJNS_1CILi1024EEENS1_IJiiEEEEEEEEDaRKT_ENKUlRKT_E_clIS4_EEDaSB_:
[----:B------:R-:W-:-:S04]  /*c3c0*/  MOV R5, 0x0 ;  /* 0x0000000000057802 */ /* 0x000fc80000000f00 */
[----:B------:R-:W-:Y:S05]  /*c3d0*/  RET.REL.NODEC R4 `(_ZN7cutlass13device_kernelIN5flash19enable_sm80_to_sm89INS1_16FlashAttnBwdSm80INS1_25CollectiveMainloopBwdSm80ILi2ELi2EN4cute5tupleIJNS5_1CILi128EEES8_NS7_ILi64EEEEEENS_10bfloat16_tEfNS_4arch4Sm80ELb0ELb1ELb1ELb1ELb0ELb0ELb0ELb0ELi2ELi4ELi4ELi4ELb0EEENS1_24CollectiveEpilogueBwdGQAISA_fSD_Li256ELb1ELb0EEENS1_19SingleTileSchedulerILb1ELb0ELb0ELi128EEEEEEEEEvNT_6ParamsE) ;  /* 0xffff3c2004007950 */ /* 0x000fea0003c3ffff */
        .type           $_ZN7cutlass13device_kernelIN5flash19enable_sm80_to_sm89INS1_16FlashAttnBwdSm80INS1_25CollectiveMainloopBwdSm80ILi2ELi2EN4cute5tupleIJNS5_1CILi128EEES8_NS7_ILi64EEEEEENS_10bfloat16_tEfNS_4arch4Sm80ELb0ELb1ELb1ELb1ELb0ELb0ELb0ELb0ELi2ELi4ELi4ELi4ELb0EEENS1_24CollectiveEpilogueBwdGQAISA_fSD_Li256ELb1ELb0EEENS1_19SingleTileSchedulerILb1ELb0ELb0ELi128EEEEEEEEEvNT_6ParamsE$_ZZN4cute16flatten_to_tupleINS_5tupleIJNS_1CILi4096EEENS1_IJNS1_IJiiEEENS2_ILi8192EEEEEEEEEEEDaRKT_ENKUlRKT_E_clIS6_EEDaSD_,@function
        .size           $_ZN7cutlass13device_kernelIN5flash19enable_sm80_to_sm89INS1_16FlashAttnBwdSm80INS1_25CollectiveMainloopBwdSm80ILi2ELi2EN4cute5tupleIJNS5_1CILi128EEES8_NS7_ILi64EEEEEENS_10bfloat16_tEfNS_4arch4Sm80ELb0ELb1ELb1ELb1ELb0ELb0ELb0ELb0ELi2ELi4ELi4ELi4ELb0EEENS1_24CollectiveEpilogueBwdGQAISA_fSD_Li256ELb1ELb0EEENS1_19SingleTileSchedulerILb1ELb0ELb0ELi128EEEEEEEEEvNT_6ParamsE$_ZZN4cute16flatten_to_tupleINS_5tupleIJNS_1CILi4096EEENS1_IJNS1_IJiiEEENS2_ILi8192EEEEEEEEEEEDaRKT_ENKUlRKT_E_clIS6_EEDaSD_,($_ZN7cutlass13device_kernelIN5flash19enable_sm80_to_sm89INS1_16FlashAttnBwdSm80INS1_25CollectiveMainloopBwdSm80ILi2ELi2EN4cute5tupleIJNS5_1CILi128EEES8_NS7_ILi64EEEEEENS_10bfloat16_tEfNS_4arch4Sm80ELb0ELb1ELb1ELb1ELb0ELb0ELb0ELb0ELi2ELi4ELi4ELi4ELb0EEENS1_24CollectiveEpilogueBwdGQAISA_fSD_Li256ELb1ELb0EEENS1_19SingleTileSchedulerILb1ELb0ELb0ELi128EEEEEEEEEvNT_6ParamsE$_ZZN4cute16flatten_to_tupleINS_5tupleIJNS_1CILi4096EEENS1_IJiiEEEEEEEEDaRKT_ENKUlRKT_E_clIS4_EEDaSB_ - $_ZN7cutlass13device_kernelIN5flash19enable_sm80_to_sm89INS1_16FlashAttnBwdSm80INS1_25CollectiveMainloopBwdSm80ILi2ELi2EN4cute5tupleIJNS5_1CILi128EEES8_NS7_ILi64EEEEEENS_10bfloat16_tEfNS_4arch4Sm80ELb0ELb1ELb1ELb1ELb0ELb0ELb0ELb0ELi2ELi4ELi4ELi4ELb0EEENS1_24CollectiveEpilogueBwdGQAISA_fSD_Li256ELb1ELb0EEENS1_19SingleTileSchedulerILb1ELb0ELb0ELi128EEEEEEEEEvNT_6ParamsE$_ZZN4cute16flatten_to_tupleINS_5tupleIJNS_1CILi4096EEENS1_IJNS1_IJiiEEENS2_ILi8192EEEEEEEEEEEDaRKT_ENKUlRKT_E_clIS6_EEDaSD_)
$_ZN7cutlass13device_kernelIN5flash19enable_sm80_to_sm89INS1_16FlashAttnBwdSm80INS1_25CollectiveMainloopBwdSm80ILi2ELi2EN4cute5tupleIJNS5_1CILi128EEES8_NS7_ILi64EEEEEENS_10bfloat16_tEfNS_4arch4Sm80ELb0ELb1ELb1ELb1ELb0ELb0ELb0ELb0ELi2ELi4ELi4ELi4ELb0EEENS1_24CollectiveEpilogueBwdGQAISA_fSD_Li256ELb1ELb0EEENS1_19SingleTileSchedulerILb1ELb0ELb0ELi128EEEEEEEEEvNT_6ParamsE$_ZZN4cute16flatten_to_tupleINS_5tupleIJNS_1CILi4096EEENS1_IJNS1_IJiiEEENS2_ILi8192EEEEEEEEEEEDaRKT_ENKUlRKT_E_clIS6_EEDaSD_:
[----:B------:R-:W-:-:S05]  /*c3e0*/  IADD3 R8, R68, -c[0x0][0x20], RZ ;  /* 0x8000080044087a10 */ /* 0x000fca0007ffe0ff */
[----:B------:R1:W5:Y:S04]  /*c3f0*/  LDL R2, [R8] ;  /* 0x0000000008027983 */ /* 0x0003680000100800 */
[----:B------:R1:W5:Y:S01]  /*c400*/  LDL R3, [R8+0x4] ;  /* 0x0000040008037983 */ /* 0x0003620000100800 */
[----:B------:R-:W-:Y:S02]  /*c410*/  IADD3 R5, R1, 0x1680, RZ ;  /* 0x0000168001057810 */ /* 0x000fe40007ffe0ff */
[----:B------:R-:W-:Y:S02]  /*c420*/  MOV R6, 0xc450 ;  /* 0x0000c45000067802 */ /* 0x000fe40000000f00 */
[----:B------:R-:W-:Y:S02]  /*c430*/  IADD3 R5, R5, c[0x0][0x20], RZ ;  /* 0x0000080005057a10 */ /* 0x000fe40007ffe0ff */
[----:B-1---5:R-:W-:Y:S05]  /*c440*/  CALL.REL.NOINC `($_ZN7cutlass13device_kernelIN5flash19enable_sm80_to_sm89INS1_16FlashAttnBwdSm80INS1_25CollectiveMainloopBwdSm80ILi2ELi2EN4cute5tupleIJNS5_1CILi128EEES8_NS7_ILi64EEEEEENS_10bfloat16_tEfNS_4arch4Sm80ELb0ELb1ELb1ELb1ELb0ELb0ELb0ELb0ELi2ELi4ELi4ELi4ELb0EEENS1_24CollectiveEpilogueBwdGQAISA_fSD_Li256ELb1ELb0EEENS1_19SingleTileSchedulerILb1ELb0ELb0ELi128EEEEEEEEEvNT_6ParamsE$_ZZN4cute16flatten_to_tupleINS_5tupleIJNS1_IJiiEEENS_1CILi8192EEEEEEEEDaRKT_ENKUlRKT_E_clIS2_EEDaSB_) ;  /* 0xffffff1000007944 */ /* 0x022fea0003c3ffff */
[----:B------:R1:W-:Y:S01]  /*c450*/  STL.64 [R1+0x1680], R2 ;  /* 0x0016800201007387 */ /* 0x0003e20000100a00 */
[----:B------:R-:W-:-:S03]  /*c460*/  MOV R6, 0xc480 ;  /* 0x0000c48000067802 */ /* 0x000fc60000000f00 */
[----:B-1----:R-:W-:Y:S05]  /*c470*/  CALL.REL.NOINC `($_ZN7cutlass13device_kernelIN5flash19enable_sm80_to_sm89INS1_16FlashAttnBwdSm80INS1_25CollectiveMainloopBwdSm80ILi2ELi2EN4cute5tupleIJNS5_1CILi128EEES8_NS7_ILi64EEEEEENS_10bfloat16_tEfNS_4arch4Sm80ELb0ELb1ELb1ELb1ELb0ELb0ELb0ELb0ELi2ELi4ELi4ELi4ELb0EEENS1_24CollectiveEpilogueBwdGQAISA_fSD_Li256ELb1ELb0EEENS1_19SingleTileSchedulerILb1ELb0ELb0ELi128EEEEEEEEEvNT_6ParamsE$_ZZN4cute12filter_tupleINS_5tupleIJNS1_IJiiEEENS_1CILi8192EEEEEEZNS_16flatten_to_tupleIS5_EEDaRKT_EUlRKT_E_EEDaS9_OT0_ENKUlDpSC_E_clIJS2_NS1_IJS4_EEEEEEDaSG_) ;  /* 0xfffff01000007944 */ /* 0x002fea0003c3ffff */
[----:B------:R-:W-:-:S04]  /*c480*/  MOV R5, 0x0 ;  /* 0x0000000000057802 */ /* 0x000fc80000000f00 */
[----:B------:R-:W-:Y:S05]  /*c490*/  RET.REL.NODEC R4 `(_ZN7cutlass13device_kernelIN5flash19enable_sm80_to_sm89INS1_16FlashAttnBwdSm80INS1_25CollectiveMainloopBwdSm80ILi2ELi2EN4cute5tupleIJNS5_1CILi128EEES8_NS7_ILi64EEEEEENS_10bfloat16_tEfNS_4arch4Sm80ELb0ELb1ELb1ELb1ELb0ELb0ELb0ELb0ELi2ELi4ELi4ELi4ELb0EEENS1_24CollectiveEpilogueBwdGQAISA_fSD_Li256ELb1ELb0EEENS1_19SingleTileSchedulerILb1ELb0ELb0ELi128EEEEEEEEEvNT_6ParamsE) ;  /* 0xffff3b6004007950 */ /* 0x000fea0003c3ffff */
        .type           $_ZN7cutlass13device_kernelIN5flash19enable_sm80_to_sm89INS1_16FlashAttnBwdSm80INS1_25CollectiveMainloopBwdSm80ILi2ELi2EN4cute5tupleIJNS5_1CILi128EEES8_NS7_ILi64EEEEEENS_10bfloat16_tEfNS_4arch4Sm80ELb0ELb1ELb1ELb1ELb0ELb0ELb0ELb0ELi2ELi4ELi4ELi4ELb0EEENS1_24CollectiveEpilogueBwdGQAISA_fSD_Li256ELb1ELb0EEENS1_19SingleTileSchedulerILb1ELb0ELb0ELi128EEEEEEEEEvNT_6ParamsE$_ZZN4cute16flatten_to_tupleINS_5tupleIJNS_1CILi4096EEENS1_IJiiEEEEEEEEDaRKT_ENKUlRKT_E_clIS4_EEDaSB_,@function
        .size           $_ZN7cutlass13device_kernelIN5flash19enable_sm80_to_sm89INS1_16FlashAttnBwdSm80INS1_25CollectiveMainloopBwdSm80ILi2ELi2EN4cute5tupleIJNS5_1CILi128EEES8_NS7_ILi64EEEEEENS_10bfloat16_tEfNS_4arch4Sm80ELb0ELb1ELb1ELb1ELb0ELb0ELb0ELb0ELi2ELi4ELi4ELi4ELb0EEENS1_24CollectiveEpilogueBwdGQAISA_fSD_Li256ELb1ELb0EEENS1_19SingleTileSchedulerILb1ELb0ELb0ELi128EEEEEEEEEvNT_6ParamsE$_ZZN4cute16flatten_to_tupleINS_5tupleIJNS_1CILi4096EEENS1_IJiiEEEEEEEEDaRKT_ENKUlRKT_E_clIS4_EEDaSB_,($_ZN7cutlass13device_kernelIN5flash19enable_sm80_to_sm89INS1_16FlashAttnBwdSm80INS1_25CollectiveMainloopBwdSm80ILi2ELi2EN4cute5tupleIJNS5_1CILi128EEES8_NS7_ILi64EEEEEENS_10bfloat16_tEfNS_4arch4Sm80ELb0ELb1ELb1ELb1ELb0ELb0ELb0ELb0ELi2ELi4ELi4ELi4ELb0EEENS1_24CollectiveEpilogueBwdGQAISA_fSD_Li256ELb1ELb0EEENS1_19SingleTileSchedulerILb1ELb0ELb0ELi128EEEEEEEEEvNT_6ParamsE$_ZZN4cute19as_arithmetic_tupleINS_15ArithmeticTupleIJiiEEEEEDaRKT_ENKUlDpRKT_E_clIJiiEEEDaS9_ - $_ZN7cutlass13device_kernelIN5flash19enable_sm80_to_sm89INS1_16FlashAttnBwdSm80INS1_25CollectiveMainloopBwdSm80ILi2ELi2EN4cute5tupleIJNS5_1CILi128EEES8_NS7_ILi64EEEEEENS_10bfloat16_tEfNS_4arch4Sm80ELb0ELb1ELb1ELb1ELb0ELb0ELb0ELb0ELi2ELi4ELi4ELi4ELb0EEENS1_24CollectiveEpilogueBwdGQAISA_fSD_Li256ELb1ELb0EEENS1_19SingleTileSchedulerILb1ELb0ELb0ELi128EEEEEEEEEvNT_6ParamsE$_ZZN4cute16flatten_to_tupleINS_5tupleIJNS_1CILi4096EEENS1_IJiiEEEEEEEEDaRKT_ENKUlRKT_E_clIS4_EEDaSB_)
$_ZN7cutlass13device_kernelIN5flash19enable_sm80_to_sm89INS1_16FlashAttnBwdSm80INS1_25CollectiveMainloopBwdSm80ILi2ELi2EN4cute5tupleIJNS5_1CILi128EEES8_NS7_ILi64EEEEEENS_10bfloat16_tEfNS_4arch4Sm80ELb0ELb1ELb1ELb1ELb0ELb0ELb0ELb0ELi2ELi4ELi4ELi4ELb0EEENS1_24CollectiveEpilogueBwdGQAISA_fSD_Li256ELb1ELb0EEENS1_19SingleTileSchedulerILb1ELb0ELb0ELi128EEEEEEEEEvNT_6ParamsE$_ZZN4cute16flatten_to_tupleINS_5tupleIJNS_1CILi4096EEENS1_IJiiEEEEEEEEDaRKT_ENKUlRKT_E_clIS4_EEDaSB_:
[----:B------:R-:W-:-:S04]  /*c4a0*/  MOV R5, 0x0 ;  /* 0x0000000000057802 */ /* 0x000fc80000000f00 */
[----:B------:R-:W-:Y:S05]  /*c4b0*/  RET.REL.NODEC R4 `(_ZN7cutlass13device_kernelIN5flash19enable_sm80_to_sm89INS1_16FlashAttnBwdSm80INS1_25CollectiveMainloopBwdSm80ILi2ELi2EN4cute5tupleIJNS5_1CILi128EEES8_NS7_ILi64EEEEEENS_10bfloat16_tEfNS_4arch4Sm80ELb0ELb1ELb1ELb1ELb0ELb0ELb0ELb0ELi2ELi4ELi4ELi4ELb0EEENS1_24CollectiveEpilogueBwdGQAISA_fSD_Li256ELb1ELb0EEENS1_19SingleTileSchedulerILb1ELb0ELb0ELi128EEEEEEEEEvNT_6ParamsE) ;  /* 0xffff3b4004007950 */ /* 0x000fea0003c3ffff */
        .type           $_ZN7cutlass13device_kernelIN5flash19enable_sm80_to_sm89INS1_16FlashAttnBwdSm80INS1_25CollectiveMainloopBwdSm80ILi2ELi2EN4cute5tupleIJNS5_1CILi128EEES8_NS7_ILi64EEEEEENS_10bfloat16_tEfNS_4arch4Sm80ELb0ELb1ELb1ELb1ELb0ELb0ELb0ELb0ELi2ELi4ELi4ELi4ELb0EEENS1_24CollectiveEpilogueBwdGQAISA_fSD_Li256ELb1ELb0EEENS1_19SingleTileSchedulerILb1ELb0ELb0ELi128EEEEEEEEEvNT_6ParamsE$_ZZN4cute19as_arithmetic_tupleINS_15ArithmeticTupleIJiiEEEEEDaRKT_ENKUlDpRKT_E_clIJiiEEEDaS9_,@function
        .size           $_ZN7cutlass13device_kernelIN5flash19enable_sm80_to_sm89INS1_16FlashAttnBwdSm80INS1_25CollectiveMainloopBwdSm80ILi2ELi2EN4cute5tupleIJNS5_1CILi128EEES8_NS7_ILi64EEEEEENS_10bfloat16_tEfNS_4arch4Sm80ELb0ELb1ELb1ELb1ELb0ELb0ELb0ELb0ELi2ELi4ELi4ELi4ELb0EEENS1_24CollectiveEpilogueBwdGQAISA_fSD_Li256ELb1ELb0EEENS1_19SingleTileSchedulerILb1ELb0ELb0ELi128EEEEEEEEEvNT_6ParamsE$_ZZN4cute19as_arithmetic_tupleINS_15ArithmeticTupleIJiiEEEEEDaRKT_ENKUlDpRKT_E_clIJiiEEEDaS9_,($_ZN7cutlass13device_kernelIN5flash19enable_sm80_to_sm89INS1_16FlashAttnBwdSm80INS1_25CollectiveMainloopBwdSm80ILi2ELi2EN4cute5tupleIJNS5_1CILi128EEES8_NS7_ILi64EEEEEENS_10bfloat16_tEfNS_4arch4Sm80ELb0ELb1ELb1ELb1ELb0ELb0ELb0ELb0ELi2ELi4ELi4ELi4ELb0EEENS1_24CollectiveEpilogueBwdGQAISA_fSD_Li256ELb1ELb0EEENS1_19SingleTileSchedulerILb1ELb0ELb0ELi128EEEEEEEEEvNT_6ParamsE$_ZZN4cute19as_arithmetic_tupleINS_15ArithmeticTupleIJiiEEEEEDaRKT_ENKUlRKT_E_clIiEEDaS8_ - $_ZN7cutlass13device_kernelIN5flash19enable_sm80_to_sm89INS1_16FlashAttnBwdSm80INS1_25CollectiveMainloopBwdSm80ILi2ELi2EN4cute5tupleIJNS5_1CILi128EEES8_NS7_ILi64EEEEEENS_10bfloat16_tEfNS_4arch4Sm80ELb0ELb1ELb1ELb1ELb0ELb0ELb0ELb0ELi2ELi4ELi4ELi4ELb0EEENS1_24CollectiveEpilogueBwdGQAISA_fSD_Li256ELb1ELb0EEENS1_19SingleTileSchedulerILb1ELb0ELb0ELi128EEEEEEEEEvNT_6ParamsE$_ZZN4cute19as_arithmetic_tupleINS_15ArithmeticTupleIJiiEEEEEDaRKT_ENKUlDpRKT_E_clIJiiEEEDaS9_)
$_ZN7cutlass13device_kernelIN5flash19enable_sm80_to_sm89INS1_16FlashAttnBwdSm80INS1_25CollectiveMainloopBwdSm80ILi2ELi2EN4cute5tupleIJNS5_1CILi128EEES8_NS7_ILi64EEEEEENS_10bfloat16_tEfNS_4arch4Sm80ELb0ELb1ELb1ELb1ELb0ELb0ELb0ELb0ELi2ELi4ELi4ELi4ELb0EEENS1_24CollectiveEpilogueBwdGQAISA_fSD_Li256ELb1ELb0EEENS1_19SingleTileSchedulerILb1ELb0ELb0ELi128EEEEEEEEEvNT_6ParamsE$_ZZN4cute19as_arithmetic_tupleINS_15ArithmeticTupleIJiiEEEEEDaRKT_ENKUlDpRKT_E_clIJiiEEEDaS9_:
[----:B------:R-:W-:Y:S01]  /*c4c0*/  IADD3 R3, R1, 0x1688, RZ ;  /* 0x0000168801037810 */ /* 0x000fe20007ffe0ff */
[----:B------:R-:W-:Y:S01]  /*c4d0*/  IMAD.MOV.U32 R2, RZ, RZ, R11 ;  /* 0x000000ffff027224 */ /* 0x000fe200078e000b */
[----:B------:R-:W-:Y:S02]  /*c4e0*/  MOV R6, 0xc510 ;  /* 0x0000c51000067802 */ /* 0x000fe40000000f00 */
[----:B------:R-:W-:Y:S02]  /*c4f0*/  IADD3 R3, R3, c[0x0][0x20], RZ ;  /* 0x0000080003037a10 */ /* 0x000fe40007ffe0ff */
[----:B------:R-:W-:Y:S05]  /*c500*/  CALL.REL.NOINC `($_ZN7cutlass13device_kernelIN5flash19enable_sm80_to_sm89INS1_16FlashAttnBwdSm80INS1_25CollectiveMainloopBwdSm80ILi2ELi2EN4cute5tupleIJNS5_1CILi128EEES8_NS7_ILi64EEEEEENS_10bfloat16_tEfNS_4arch4Sm80ELb0ELb1ELb1ELb1ELb0ELb0ELb0ELb0ELi2ELi4ELi4ELi4ELb0EEENS1_24CollectiveEpilogueBwdGQAISA_fSD_Li256ELb1ELb0EEENS1_19SingleTileSchedulerILb1ELb0ELb0ELi128EEEEEEEEEvNT_6ParamsE$_ZN4cute5tupleIJiiEEC2ERKiS3_) ;  /* 0xffffe92000007944 */ /* 0x000fea0003c3ffff */
[----:B------:R1:W5:Y:S01]  /*c510*/  LDL.64 R2, [R1+0x1688] ;  /* 0x0016880001027983 */ /* 0x0003620000100a00 */
[----:B------:R-:W-:-:S04]  /*c520*/  MOV R79, 0x0 ;  /* 0x00000000004f7802 */ /* 0x000fc80000000f00 */
[----:B------:R-:W-:Y:S05]  /*c530*/  RET.REL.NODEC R78 `(_ZN7cutlass13device_kernelIN5flash19enable_sm80_to_sm89INS1_16FlashAttnBwdSm80INS1_25CollectiveMainloopBwdSm80ILi2ELi2EN4cute5tupleIJNS5_1CILi128EEES8_NS7_ILi64EEEEEENS_10bfloat16_tEfNS_4arch4Sm80ELb0ELb1ELb1ELb1ELb0ELb0ELb0ELb0ELi2ELi4ELi4ELi4ELb0EEENS1_24CollectiveEpilogueBwdGQAISA_fSD_Li256ELb1ELb0EEENS1_19SingleTileSchedulerILb1ELb0ELb0ELi128EEEEEEEEEvNT_6ParamsE) ;  /* 0xffff3ac04e007950 */ /* 0x000fea0003c3ffff */
        .type           $_ZN7cutlass13device_kernelIN5flash19enable_sm80_to_sm89INS1_16FlashAttnBwdSm80INS1_25CollectiveMainloopBwdSm80ILi2ELi2EN4cute5tupleIJNS5_1CILi128EEES8_NS7_ILi64EEEEEENS_10bfloat16_tEfNS_4arch4Sm80ELb0ELb1ELb1ELb1ELb0ELb0ELb0ELb0ELi2ELi4ELi4ELi4ELb0EEENS1_24CollectiveEpilogueBwdGQAISA_fSD_Li256ELb1ELb0EEENS1_19SingleTileSchedulerILb1ELb0ELb0ELi128EEEEEEEEEvNT_6ParamsE$_ZZN4cute19as_arithmetic_tupleINS_15ArithmeticTupleIJiiEEEEEDaRKT_ENKUlRKT_E_clIiEEDaS8_,@function
        .size           $_ZN7cutlass13device_kernelIN5flash19enable_sm80_to_sm89INS1_16FlashAttnBwdSm80INS1_25CollectiveMainloopBwdSm80ILi2ELi2EN4cute5tupleIJNS5_1CILi128EEES8_NS7_ILi64EEEEEENS_10bfloat16_tEfNS_4arch4Sm80ELb0ELb1ELb1ELb1ELb0ELb0ELb0ELb0ELi2ELi4ELi4ELi4ELb0EEENS1_24CollectiveEpilogueBwdGQAISA_fSD_Li256ELb1ELb0EEENS1_19SingleTileSchedulerILb1ELb0ELb0ELi128EEEEEEEEEvNT_6ParamsE$_ZZN4cute19as_arithmetic_tupleINS_15ArithmeticTupleIJiiEEEEEDaRKT_ENKUlRKT_E_clIiEEDaS8_,($_ZN7cutlass13device_kernelIN5flash19enable_sm80_to_sm89INS1_16FlashAttnBwdSm80INS1_25CollectiveMainloopBwdSm80ILi2ELi2EN4cute5tupleIJNS5_1CILi128EEES8_NS7_ILi64EEEEEENS_10bfloat16_tEfNS_4arch4Sm80ELb0ELb1ELb1ELb1ELb0ELb0ELb0ELb0ELi2ELi4ELi4ELi4ELb0EEENS1_24CollectiveEpilogueBwdGQAISA_fSD_Li256ELb1ELb0EEENS1_19SingleTileSchedulerILb1ELb0ELb0ELi128EEEEEEEEEvNT_6ParamsE$_ZZN4cute4diceINS_5tupleIJNS1_IJiNS1_IJiNS_1CILi0EEEEEEEEENS1_IJNS_10UnderscoreENS1_IJS6_S6_EEEEEEEEES9_EEDaRKT_RKT0_ENKUlRKT_RKT0_E_clIS5_S5_EEDaSI_SL_ - $_ZN7cutlass13device_kernelIN5flash19enable_sm80_to_sm89INS1_16FlashAttnBwdSm80INS1_25CollectiveMainloopBwdSm80ILi2ELi2EN4cute5tupleIJNS5_1CILi128EEES8_NS7_ILi64EEEEEENS_10bfloat16_tEfNS_4arch4Sm80ELb0ELb1ELb1ELb1ELb0ELb0ELb0ELb0ELi2ELi4ELi4ELi4ELb0EEENS1_24CollectiveEpilogueBwdGQAISA_fSD_Li256ELb1ELb0EEENS1_19SingleTileSchedulerILb1ELb0ELb0ELi128EEEEEEEEEvNT_6ParamsE$_ZZN4cute19as_arithmetic_tupleINS_15ArithmeticTupleIJiiEEEEEDaRKT_ENKUlRKT_E_clIiEEDaS8_)
$_ZN7cutlass13device_kernelIN5flash19enable_sm80_to_sm89INS1_16FlashAttnBwdSm80INS1_25CollectiveMainloopBwdSm80ILi2ELi2EN4cute5tupleIJNS5_1CILi128EEES8_NS7_ILi64EEEEEENS_10bfloat16_tEfNS_4arch4Sm80ELb0ELb1ELb1ELb1ELb0ELb0ELb0ELb0ELi2ELi4ELi4ELi4ELb0EEENS1_24CollectiveEpilogueBwdGQAISA_fSD_Li256ELb1ELb0EEENS1_19SingleTileSchedulerILb1ELb0ELb0ELi128EEEEEEEEEvNT_6ParamsE$_ZZN4cute19as_arithmetic_tupleINS_15ArithmeticTupleIJiiEEEEEDaRKT_ENKUlRKT_E_clIiEEDaS8_:
[----:B------:R-:W-:Y:S02]  /*c540*/  MOV R6, R8 ;  /* 0x0000000800067202 */ /* 0x000fe40000000f00 */
[----:B------:R-:W-:Y:S02]  /*c550*/  MOV R8, R2 ;  /* 0x0000000200087202 */ /* 0x000fe40000000f00 */
[----:B------:R-:W-:-:S04]  /*c560*/  MOV R9, 0x0 ;  /* 0x0000000000097802 */ /* 0x000fc80000000f00 */
[----:B------:R-:W-:Y:S05]  /*c570*/  RET.REL.NODEC R8 `(_ZN7cutlass13device_kernelIN5flash19enable_sm80_to_sm89INS1_16FlashAttnBwdSm80INS1_25CollectiveMainloopBwdSm80ILi2ELi2EN4cute5tupleIJNS5_1CILi128EEES8_NS7_ILi64EEEEEENS_10bfloat16_tEfNS_4arch4Sm80ELb0ELb1ELb1ELb1ELb0ELb0ELb0ELb0ELi2ELi4ELi4ELi4ELb0EEENS1_24CollectiveEpilogueBwdGQAISA_fSD_Li256ELb1ELb0EEENS1_19SingleTileSchedulerILb1ELb0ELb0ELi128EEEEEEEEEvNT_6ParamsE) ;  /* 0xffff3a8008007950 */ /* 0x000fea0003c3ffff */
        .type           $_ZN7cutlass13device_kernelIN5flash19enable_sm80_to_sm89INS1_16FlashAttnBwdSm80INS1_25CollectiveMainloopBwdSm80ILi2ELi2EN4cute5tupleIJNS5_1CILi128EEES8_NS7_ILi64EEEEEENS_10bfloat16_tEfNS_4arch4Sm80ELb0ELb1ELb1ELb1ELb0ELb0ELb0ELb0ELi2ELi4ELi4ELi4ELb0EEENS1_24CollectiveEpilogueBwdGQAISA_fSD_Li256ELb1ELb0EEENS1_19SingleTileSchedulerILb1ELb0ELb0ELi128EEEEEEEEEvNT_6ParamsE$_ZZN4cute4diceINS_5tupleIJNS1_IJiNS1_IJiNS_1CILi0EEEEEEEEENS1_IJNS_10UnderscoreENS1_IJS6_S6_EEEEEEEEES9_EEDaRKT_RKT0_ENKUlRKT_RKT0_E_clIS5_S5_EEDaSI_SL_,@function
        .size           $_ZN7cutlass13device_kernelIN5flash19enable_sm80_to_sm89INS1_16FlashAttnBwdSm80INS1_25CollectiveMainloopBwdSm80ILi2ELi2EN4cute5tupleIJNS5_1CILi128EEES8_NS7_ILi64EEEEEENS_10bfloat16_tEfNS_4arch4Sm80ELb0ELb1ELb1ELb1ELb0ELb0ELb0ELb0ELi2ELi4ELi4ELi4ELb0EEENS1_24CollectiveEpilogueBwdGQAISA_fSD_Li256ELb1ELb0EEENS1_19SingleTileSchedulerILb1ELb0ELb0ELi128EEEEEEEEEvNT_6ParamsE$_ZZN4cute4diceINS_5tupleIJNS1_IJiNS1_IJiNS_1CILi0EEEEEEEEENS1_IJNS_10UnderscoreENS1_IJS6_S6_EEEEEEEEES9_EEDaRKT_RKT0_ENKUlRKT_RKT0_E_clIS5_S5_EEDaSI_SL_,($_ZN7cutlass13device_kernelIN5flash19enable_sm80_to_sm89INS1_16FlashAttnBwdSm80INS1_25CollectiveMainloopBwdSm80ILi2ELi2EN4cute5tupleIJNS5_1CILi128EEES8_NS7_ILi64EEEEEENS_10bfloat16_tEfNS_4arch4Sm80ELb0ELb1ELb1ELb1ELb0ELb0ELb0ELb0ELi2ELi4ELi4ELi4ELb0EEENS1_24CollectiveEpilogueBwdGQAISA_fSD_Li256ELb1ELb0EEENS1_19SingleTileSchedulerILb1ELb0ELb0ELi128EEEEEEEEEvNT_6ParamsE$_ZZN4cute4takeILi1ELi2ENS_5tupleIJNS1_IJNS_1CILi1EEENS2_ILi0EEEEEEiEEEEEDaRKT1_ENKUlDpRKT_E_clIJiEEEDaSD_ - $_ZN7cutlass13device_kernelIN5flash19enable_sm80_to_sm89INS1_16FlashAttnBwdSm80INS1_25CollectiveMainloopBwdSm80ILi2ELi2EN4cute5tupleIJNS5_1CILi128EEES8_NS7_ILi64EEEEEENS_10bfloat16_tEfNS_4arch4Sm80ELb0ELb1ELb1ELb1ELb0ELb0ELb0ELb0ELi2ELi4ELi4ELi4ELb0EEENS1_24CollectiveEpilogueBwdGQAISA_fSD_Li256ELb1ELb0EEENS1_19SingleTileSchedulerILb1ELb0ELb0ELi128EEEEEEEEEvNT_6ParamsE$_ZZN4cute4diceINS_5tupleIJNS1_IJiNS1_IJiNS_1CILi0EEEEEEEEENS1_IJNS_10UnderscoreENS1_IJS6_S6_EEEEEEEEES9_EEDaRKT_RKT0_ENKUlRKT_RKT0_E_clIS5_S5_EEDaSI_SL_)
$_ZN7cutlass13device_kernelIN5flash19enable_sm80_to_sm89INS1_16FlashAttnBwdSm80INS1_25CollectiveMainloopBwdSm80ILi2ELi2EN4cute5tupleIJNS5_1CILi128EEES8_NS7_ILi64EEEEEENS_10bfloat16_tEfNS_4arch4Sm80ELb0ELb1ELb1ELb1ELb0ELb0ELb0ELb0ELi2ELi4ELi4ELi4ELb0EEENS1_24CollectiveEpilogueBwdGQAISA_fSD_Li256ELb1ELb0EEENS1_19SingleTileSchedulerILb1ELb0ELb0ELi128EEEEEEEEEvNT_6ParamsE$_ZZN4cute4diceINS_5tupleIJNS1_IJiNS1_IJiNS_1CILi0EEEEEEEEENS1_IJNS_10UnderscoreENS1_IJS6_S6_EEEEEEEEES9_EEDaRKT_RKT0_ENKUlRKT_RKT0_E_clIS5_S5_EEDaSI_SL_:
[----:B------:R-:W-:-:S05]  /*c580*/  IADD3 R6, R2, -c[0x0][0x20], RZ ;  /* 0x8000080002067a10 */ /* 0x000fca0007ffe0ff */
[----:B------:R1:W5:Y:S01]  /*c590*/  LDL R3, [R6] ;  /* 0x0000000006037983 */ /* 0x0003620000100800 */
[----:B------:R-:W-:Y:S02]  /*c5a0*/  IADD3 R5, R1, 0x1680, RZ ;  /* 0x0000168001057810 */ /* 0x000fe40007ffe0ff */
[----:B------:R-:W-:Y:S02]  /*c5b0*/  MOV R10, 0xc5e0 ;  /* 0x0000c5e0000a7802 */ /* 0x000fe40000000f00 */
[----:B------:R-:W-:Y:S02]  /*c5c0*/  IADD3 R5, R5, c[0x0][0x20], RZ ;  /* 0x0000080005057a10 */ /* 0x000fe40007ffe0ff */
[----:B-1---5:R-:W-:Y:S05]  /*c5d0*/  CALL.REL.NOINC `($_ZN7cutlass13device_kernelIN5flash19enable_sm80_to_sm89INS1_16FlashAttnBwdSm80INS1_25CollectiveMainloopBwdSm80ILi2ELi2EN4cute5tupleIJNS5_1CILi128EEES8_NS7_ILi64EEEEEENS_10bfloat16_tEfNS_4arch4Sm80ELb0ELb1ELb1ELb1ELb0ELb0ELb0ELb0ELi2ELi4ELi4ELi4ELb0EEENS1_24CollectiveEpilogueBwdGQAISA_fSD_Li256ELb1ELb0EEENS1_19SingleTileSchedulerILb1ELb0ELb0ELi128EEEEEEEEEvNT_6ParamsE$_ZZN4cute6detail9lift_diceINS_5tupleIJiNS2_IJiNS_1CILi0EEEEEEEEES6_EEDaRKT_RKT0_ENKUlRKT_RKT0_E_clIiiEEDaSF_SI_) ;  /* 0x000024c000007944 */ /* 0x022fea0003c00000 */
[----:B------:R1:W5:Y:S01]  /*c5e0*/  LDL R3, [R6+0x4] ;  /* 0x0000040006037983 */ /* 0x0003620000100800 */
[----:B------:R-:W-:-:S03]  /*c5f0*/  MOV R10, 0xc610 ;  /* 0x0000c610000a7802 */ /* 0x000fc60000000f00 */
[----:B-12--5:R-:W-:Y:S05]  /*c600*/  CALL.REL.NOINC `($_ZN7cutlass13device_kernelIN5flash19enable_sm80_to_sm89INS1_16FlashAttnBwdSm80INS1_25CollectiveMainloopBwdSm80ILi2ELi2EN4cute5tupleIJNS5_1CILi128EEES8_NS7_ILi64EEEEEENS_10bfloat16_tEfNS_4arch4Sm80ELb0ELb1ELb1ELb1ELb0ELb0ELb0ELb0ELi2ELi4ELi4ELi4ELb0EEENS1_24CollectiveEpilogueBwdGQAISA_fSD_Li256ELb1ELb0EEENS1_19SingleTileSchedulerILb1ELb0ELb0ELi128EEEEEEEEEvNT_6ParamsE$_ZZN4cute6detail9lift_diceINS_5tupleIJiNS2_IJiNS_1CILi0EEEEEEEEES6_EEDaRKT_RKT0_ENKUlRKT_RKT0_E_clIS5_S5_EEDaSF_SI_) ;  /* 0x0000241000007944 */ /* 0x026fea0003c00000 */
[----:B------:R2:W-:Y:S01]  /*c610*/  STL [R1+0x1680], R6 ;  /* 0x0016800601007387 */ /* 0x0005e20000100800 */
[----:B------:R-:W-:-:S03]  /*c620*/  MOV R2, 0xc640 ;  /* 0x0000c64000027802 */ /* 0x000fc60000000f00 */
[----:B-12---:R-:W-:Y:S05]  /*c630*/  CALL.REL.NOINC `($_ZN7cutlass13device_kernelIN5flash19enable_sm80_to_sm89INS1_16FlashAttnBwdSm80INS1_25CollectiveMainloopBwdSm80ILi2ELi2EN4cute5tupleIJNS5_1CILi128EEES8_NS7_ILi64EEEEEENS_10bfloat16_tEfNS_4arch4Sm80ELb0ELb1ELb1ELb1ELb0ELb0ELb0ELb0ELi2ELi4ELi4ELi4ELb0EEENS1_24CollectiveEpilogueBwdGQAISA_fSD_Li256ELb1ELb0EEENS1_19SingleTileSchedulerILb1ELb0ELb0ELi128EEEEEEEEEvNT_6ParamsE$_ZZN4cute12filter_tupleINS_5tupleIJiNS1_IJiNS_1CILi0EEEEEEEEES5_ZNS_6detail9lift_diceIS5_S5_EEDaRKT_RKT0_EUlRKT_RKT0_E_EEDaSA_SD_OT1_ENKUlDpSG_E_clIJNS1_IJiEEES4_EEEDaSN_) ;  /* 0xfffff5a000007944 */ /* 0x006fea0003c3ffff */
[----:B-----5:R-:W-:Y:S02]  /*c640*/  MOV R2, R5 ;  /* 0x0000000500027202 */ /* 0x020fe40000000f00 */
[----:B------:R-:W-:-:S04]  /*c650*/  MOV R5, 0x0 ;  /* 0x0000000000057802 */ /* 0x000fc80000000f00 */
[----:B------:R-:W-:Y:S05]  /*c660*/  RET.REL.NODEC R4 `(_ZN7cutlass13device_kernelIN5flash19enable_sm80_to_sm89INS1_16FlashAttnBwdSm80INS1_25CollectiveMainloopBwdSm80ILi2ELi2EN4cute5tupleIJNS5_1CILi128EEES8_NS7_ILi64EEEEEENS_10bfloat16_tEfNS_4arch4Sm80ELb0ELb1ELb1ELb1ELb0ELb0ELb0ELb0ELi2ELi4ELi4ELi4ELb0EEENS1_24CollectiveEpilogueBwdGQAISA_fSD_Li256ELb1ELb0EEENS1_19SingleTileSchedulerILb1ELb0ELb0ELi128EEEEEEEEEvNT_6ParamsE) ;  /* 0xffff399004007950 */ /* 0x000fea0003c3ffff */
        .type           $_ZN7cutlass13device_kernelIN5flash19enable_sm80_to_sm89INS1_16FlashAttnBwdSm80INS1_25CollectiveMainloopBwdSm80ILi2ELi2EN4cute5tupleIJNS5_1CILi128EEES8_NS7_ILi64EEEEEENS_10bfloat16_tEfNS_4arch4Sm80ELb0ELb1ELb1ELb1ELb0ELb0ELb0ELb0ELi2ELi4ELi4ELi4ELb0EEENS1_24CollectiveEpilogueBwdGQAISA_fSD_Li256ELb1ELb0EEENS1_19SingleTileSchedulerILb1ELb0ELb0ELi128EEEEEEEEEvNT_6ParamsE$_ZZN4cute4takeILi1ELi2ENS_5tupleIJNS1_IJNS_1CILi1EEENS2_ILi0EEEEEEiEEEEEDaRKT1_ENKUlDpRKT_E_clIJiEEEDaSD_,@function
        .size           $_ZN7cutlass13device_kernelIN5flash19enable_sm80_to_sm89INS1_16FlashAttnBwdSm80INS1_25CollectiveMainloopBwdSm80ILi2ELi2EN4cute5tupleIJNS5_1CILi128EEES8_NS7_ILi64EEEEEENS_10bfloat16_tEfNS_4arch4Sm80ELb0ELb1ELb1ELb1ELb0ELb0ELb0ELb0ELi2ELi4ELi4ELi4ELb0EEENS1_24CollectiveEpilogueBwdGQAISA_fSD_Li256ELb1ELb0EEENS1_19SingleTileSchedulerILb1ELb0ELb0ELi128EEEEEEEEEvNT_6ParamsE$_ZZN4cute4takeILi1ELi2ENS_5tupleIJNS1_IJNS_1CILi1EEENS2_ILi0EEEEEEiEEEEEDaRKT1_ENKUlDpRKT_E_clIJiEEEDaSD_,($_ZN7cutlass13device_kernelIN5flash19enable_sm80_to_sm89INS1_16FlashAttnBwdSm80INS1_25CollectiveMainloopBwdSm80ILi2ELi2EN4cute5tupleIJNS5_1CILi128EEES8_NS7_ILi64EEEEEENS_10bfloat16_tEfNS_4arch4Sm80ELb0ELb1ELb1ELb1ELb0ELb0ELb0ELb0ELi2ELi4ELi4ELi4ELb0EEENS1_24CollectiveEpilogueBwdGQAISA_fSD_Li256ELb1ELb0EEENS1_19SingleTileSchedulerILb1ELb0ELb0ELi128EEEEEEEEEvNT_6ParamsE$_ZZN4cute4takeILi1ELi3ENS_5tupleIJNS1_IJNS_1CILi1EEENS2_ILi512EEEiEEENS2_ILi4096EEENS1_IJNS1_IJiiEEENS2_ILi8192EEEEEEEEEEEDaRKT1_ENKUlDpRKT_E_clIJS6_S9_EEEDaSH_ - $_ZN7cutlass13device_kernelIN5flash19enable_sm80_to_sm89INS1_16FlashAttnBwdSm80INS1_25CollectiveMainloopBwdSm80ILi2ELi2EN4cute5tupleIJNS5_1CILi128EEES8_NS7_ILi64EEEEEENS_10bfloat16_tEfNS_4arch4Sm80ELb0ELb1ELb1ELb1ELb0ELb0ELb0ELb0ELi2ELi4ELi4ELi4ELb0EEENS1_24CollectiveEpilogueBwdGQAISA_fSD_Li256ELb1ELb0EEENS1_19SingleTileSchedulerILb1ELb0ELb0ELi128EEEEEEEEEvNT_6ParamsE$_ZZN4cute4takeILi1ELi2ENS_5tupleIJNS1_IJNS_1CILi1EEENS2_ILi0EEEEEEiEEEEEDaRKT1_ENKUlDpRKT_E_clIJiEEEDaSD_)
$_ZN7cutlass13device_kernelIN5flash19enable_sm80_to_sm89INS1_16FlashAttnBwdSm80INS1_25CollectiveMainloopBwdSm80ILi2ELi2EN4cute5tupleIJNS5_1CILi128EEES8_NS7_ILi64EEEEEENS_10bfloat16_tEfNS_4arch4Sm80ELb0ELb1ELb1ELb1ELb0ELb0ELb0ELb0ELi2ELi4ELi4ELi4ELb0EEENS1_24CollectiveEpilogueBwdGQAISA_fSD_Li256ELb1ELb0EEENS1_19SingleTileSchedulerILb1ELb0ELb0ELi128EEEEEEEEEvNT_6ParamsE$_ZZN4cute4takeILi1ELi2ENS_5tupleIJNS1_IJNS_1CILi1EEENS2_ILi0EEEEEEiEEEEEDaRKT1_ENKUlDpRKT_E_clIJiEEEDaSD_:
[----:B------:R-:W-:Y:S02]  /*c670*/  IADD3 R2, R1, 0x1680, RZ ;  /* 0x0000168001027810 */ /* 0x000fe40007ffe0ff */
[----:B------:R-:W-:Y:S02]  /*c680*/  MOV R8, 0xc6b0 ;  /* 0x0000c6b000087802 */ /* 0x000fe40000000f00 */
[----:B------:R-:W-:Y:S02]  /*c690*/  IADD3 R2, R2, c[0x0][0x20], RZ ;  /* 0x0000080002027a10 */ /* 0x000fe40007ffe0ff */
[----:B------:R-:W-:Y:S05]  /*c6a0*/  CALL.REL.NOINC `($_ZN7cutlass13device_kernelIN5flash19enable_sm80_to_sm89INS1_16FlashAttnBwdSm80INS1_25CollectiveMainloopBwdSm80ILi2ELi2EN4cute5tupleIJNS5_1CILi128EEES8_NS7_ILi64EEEEEENS_10bfloat16_tEfNS_4arch4Sm80ELb0ELb1ELb1ELb1ELb0ELb0ELb0ELb0ELi2ELi4ELi4ELi4ELb0EEENS1_24CollectiveEpilogueBwdGQAISA_fSD_Li256ELb1ELb0EEENS1_19SingleTileSchedulerILb1ELb0ELb0ELi128EEEEEEEEEvNT_6ParamsE$_ZN4cute3eso3ESOILb0ELb1EJiEEC2ERKi) ;  /* 0xffffaa0000007944 */ /* 0x000fea0003c3ffff */
[----:B-1----:R1:W5:Y:S01]  /*c6b0*/  LDL R3, [R1+0x1680] ;  /* 0x0016800001037983 */ /* 0x0023620000100800 */
[----:B------:R-:W-:-:S04]  /*c6c0*/  MOV R7, 0x0 ;  /* 0x0000000000077802 */ /* 0x000fc80000000f00 */
[----:B------:R-:W-:Y:S05]  /*c6d0*/  RET.REL.NODEC R6 `(_ZN7cutlass13device_kernelIN5flash19enable_sm80_to_sm89INS1_16FlashAttnBwdSm80INS1_25CollectiveMainloopBwdSm80ILi2ELi2EN4cute5tupleIJNS5_1CILi128EEES8_NS7_ILi64EEEEEENS_10bfloat16_tEfNS_4arch4Sm80ELb0ELb1ELb1ELb1ELb0ELb0ELb0ELb0ELi2ELi4ELi4ELi4ELb0EEENS1_24CollectiveEpilogueBwdGQAISA_fSD_Li256ELb1ELb0EEENS1_19SingleTileSchedulerILb1ELb0ELb0ELi128EEEEEEEEEvNT_6ParamsE) ;  /* 0xffff392006007950 */ /* 0x000fea0003c3ffff */
        .type           $_ZN7cutlass13device_kernelIN5flash19enable_sm80_to_sm89INS1_16FlashAttnBwdSm80INS1_25CollectiveMainloopBwdSm80ILi2ELi2EN4cute5tupleIJNS5_1CILi128EEES8_NS7_ILi64EEEEEENS_10bfloat16_tEfNS_4arch4Sm80ELb0ELb1ELb1ELb1ELb0ELb0ELb0ELb0ELi2ELi4ELi4ELi4ELb0EEENS1_24CollectiveEpilogueBwdGQAISA_fSD_Li256ELb1ELb0EEENS1_19SingleTileSchedulerILb1ELb0ELb0ELi128EEEEEEEEEvNT_6ParamsE$_ZZN4cute4takeILi1ELi3ENS_5tupleIJNS1_IJNS_1CILi1EEENS2_ILi512EEEiEEENS2_ILi4096EEENS1_IJNS1_IJiiEEENS2_ILi8192EEEEEEEEEEEDaRKT1_ENKUlDpRKT_E_clIJS6_S9_EEEDaSH_,@function
        .size           $_ZN7cutlass13device_kernelIN5flash19enable_sm80_to_sm89INS1_16FlashAttnBwdSm80INS1_25CollectiveMainloopBwdSm80ILi2ELi2EN4cute5tupleIJNS5_1CILi128EEES8_NS7_ILi64EEEEEENS_10bfloat16_tEfNS_4arch4Sm80ELb0ELb1ELb1ELb1ELb0ELb0ELb0ELb0ELi2ELi4ELi4ELi4ELb0EEENS1_24CollectiveEpilogueBwdGQAISA_fSD_Li256ELb1ELb0EEENS1_19SingleTileSchedulerILb1ELb0ELb0ELi128EEEEEEEEEvNT_6ParamsE$_ZZN4cute4takeILi1ELi3ENS_5tupleIJNS1_IJNS_1CILi1EEENS2_ILi512EEEiEEENS2_ILi4096EEENS1_IJNS1_IJiiEEENS2_ILi8192EEEEEEEEEEEDaRKT1_ENKUlDpRKT_E_clIJS6_S9_EEEDaSH_,($_ZN7cutlass13device_kernelIN5flash19enable_sm80_to_sm89INS1_16FlashAttnBwdSm80INS1_25CollectiveMainloopBwdSm80ILi2ELi2EN4cute5tupleIJNS5_1CILi128EEES8_NS7_ILi64EEEEEENS_10bfloat16_tEfNS_4arch4Sm80ELb0ELb1ELb1ELb1ELb0ELb0ELb0ELb0ELi2ELi4ELi4ELi4ELb0EEENS1_24CollectiveEpilogueBwdGQAISA_fSD_Li256ELb1ELb0EEENS1_19SingleTileSchedulerILb1ELb0ELb0ELi128EEEEEEEEEvNT_6ParamsE$_ZZN4cute4takeILi1ELi3ENS_5tupleIJNS1_IJNS_1CILi1EEENS2_ILi512EEEiEEENS2_ILi4096EEENS1_IJiiEEEEEEEEDaRKT1_ENKUlDpRKT_E_clIJS6_S7_EEEDaSF_ - $_ZN7cutlass13device_kernelIN5flash19enable_sm80_to_sm89INS1_16FlashAttnBwdSm80INS1_25CollectiveMainloopBwdSm80ILi2ELi2EN4cute5tupleIJNS5_1CILi128EEES8_NS7_ILi64EEEEEENS_10bfloat16_tEfNS_4arch4Sm80ELb0ELb1ELb1ELb1ELb0ELb0ELb0ELb0ELi2ELi4ELi4ELi4ELb0EEENS1_24CollectiveEpilogueBwdGQAISA_fSD_Li256ELb1ELb0EEENS1_19SingleTileSchedulerILb1ELb0ELb0ELi128EEEEEEEEEvNT_6ParamsE$_ZZN4cute4takeILi1ELi3ENS_5tupleIJNS1_IJNS_1CILi1EEENS2_ILi512EEEiEEENS2_ILi4096EEENS1_IJNS1_IJiiEEENS2_ILi8192EEEEEEEEEEEDaRKT1_ENKUlDpRKT_E_clIJS6_S9_EEEDaSH_)
$_ZN7cutlass13device_kernelIN5flash19enable_sm80_to_sm89INS1_16FlashAttnBwdSm80INS1_25CollectiveMainloopBwdSm80ILi2ELi2EN4cute5tupleIJNS5_1CILi128EEES8_NS7_ILi64EEEEEENS_10bfloat16_tEfNS_4arch4Sm80ELb0ELb1ELb1ELb1ELb0ELb0ELb0ELb0ELi2ELi4ELi4ELi4ELb0EEENS1_24CollectiveEpilogueBwdGQAISA_fSD_Li256ELb1ELb0EEENS1_19SingleTileSchedulerILb1ELb0ELb0ELi128EEEEEEEEEvNT_6ParamsE$_ZZN4cute4takeILi1ELi3ENS_5tupleIJNS1_IJNS_1CILi1EEENS2_ILi512EEEiEEENS2_ILi4096EEENS1_IJNS1_IJiiEEENS2_ILi8192EEEEEEEEEEEDaRKT1_ENKUlDpRKT_E_clIJS6_S9_EEEDaSH_:
[----:B------:R-:W-:Y:S02]  /*c6e0*/  IADD3 R2, R1, 0x1680, RZ ;  /* 0x0000168001027810 */ /* 0x000fe40007ffe0ff */
[----:B------:R-:W-:Y:S02]  /*c6f0*/  MOV R6, 0xc720 ;  /* 0x0000c72000067802 */ /* 0x000fe40000000f00 */
[----:B------:R-:W-:Y:S02]  /*c700*/  IADD3 R2, R2, c[0x0][0x20], RZ ;  /* 0x0000080002027a10 */ /* 0x000fe40007ffe0ff */
[----:B------:R-:W-:Y:S05]  /*c710*/  CALL.REL.NOINC `($_ZN7cutlass13device_kernelIN5flash19enable_sm80_to_sm89INS1_16FlashAttnBwdSm80INS1_25CollectiveMainloopBwdSm80ILi2ELi2EN4cute5tupleIJNS5_1CILi128EEES8_NS7_ILi64EEEEEENS_10bfloat16_tEfNS_4arch4Sm80ELb0ELb1ELb1ELb1ELb0ELb0ELb0ELb0ELi2ELi4ELi4ELi4ELb0EEENS1_24CollectiveEpilogueBwdGQAISA_fSD_Li256ELb1ELb0EEENS1_19SingleTileSchedulerILb1ELb0ELb0ELi128EEEEEEEEEvNT_6ParamsE$_ZN4cute3eso3ESOILb1ELb0EJNS_1CILi4096EEENS_5tupleIJNS4_IJiiEEENS2_ILi8192EEEEEEEEC2ERKS3_RKS7_) ;  /* 0xffffb69000007944 */ /* 0x000fea0003c3ffff */
[----:B-1----:R1:W5:Y:S01]  /*c720*/  LDL.64 R2, [R1+0x1680] ;  /* 0x0016800001027983 */ /* 0x0023620000100a00 */
[----:B------:R-:W-:-:S04]  /*c730*/  MOV R5, 0x0 ;  /* 0x0000000000057802 */ /* 0x000fc80000000f00 */
[----:B------:R-:W-:Y:S05]  /*c740*/  RET.REL.NODEC R4 `(_ZN7cutlass13device_kernelIN5flash19enable_sm80_to_sm89INS1_16FlashAttnBwdSm80INS1_25CollectiveMainloopBwdSm80ILi2ELi2EN4cute5tupleIJNS5_1CILi128EEES8_NS7_ILi64EEEEEENS_10bfloat16_tEfNS_4arch4Sm80ELb0ELb1ELb1ELb1ELb0ELb0ELb0ELb0ELi2ELi4ELi4ELi4ELb0EEENS1_24CollectiveEpilogueBwdGQAISA_fSD_Li256ELb1ELb0EEENS1_19SingleTileSchedulerILb1ELb0ELb0ELi128EEEEEEEEEvNT_6ParamsE) ;  /* 0xffff38b004007950 */ /* 0x000fea0003c3ffff */
        .type           $_ZN7cutlass13device_kernelIN5flash19enable_sm80_to_sm89INS1_16FlashAttnBwdSm80INS1_25CollectiveMainloopBwdSm80ILi2ELi2EN4cute5tupleIJNS5_1CILi128EEES8_NS7_ILi64EEEEEENS_10bfloat16_tEfNS_4arch4Sm80ELb0ELb1ELb1ELb1ELb0ELb0ELb0ELb0ELi2ELi4ELi4ELi4ELb0EEENS1_24CollectiveEpilogueBwdGQAISA_fSD_Li256ELb1ELb0EEENS1_19SingleTileSchedulerILb1ELb0ELb0ELi128EEEEEEEEEvNT_6ParamsE$_ZZN4cute4takeILi1ELi3ENS_5tupleIJNS1_IJNS_1CILi1EEENS2_ILi512EEEiEEENS2_ILi4096EEENS1_IJiiEEEEEEEEDaRKT1_ENKUlDpRKT_E_clIJS6_S7_EEEDaSF_,@function
        .size           $_ZN7cutlass13device_kernelIN5flash19enable_sm80_to_sm89INS1_16FlashAttnBwdSm80INS1_25CollectiveMainloopBwdSm80ILi2ELi2EN4cute5tupleIJNS5_1CILi128EEES8_NS7_ILi64EEEEEENS_10bfloat16_tEfNS_4arch4Sm80ELb0ELb1ELb1ELb1ELb0ELb0ELb0ELb0ELi2ELi4ELi4ELi4ELb0EEENS1_24CollectiveEpilogueBwdGQAISA_fSD_Li256ELb1ELb0EEENS1_19SingleTileSchedulerILb1ELb0ELb0ELi128EEEEEEEEEvNT_6ParamsE$_ZZN4cute4takeILi1ELi3ENS_5tupleIJNS1_IJNS_1CILi1EEENS2_ILi512EEEiEEENS2_ILi4096EEENS1_IJiiEEEEEEEEDaRKT1_ENKUlDpRKT_E_clIJS6_S7_EEEDaSF_,($_ZN7cutlass13device_kernelIN5flash19enable_sm80_to_sm89INS1_16FlashAttnBwdSm80INS1_25CollectiveMainloopBwdSm80ILi2ELi2EN4cute5tupleIJNS5_1CILi128EEES8_NS7_ILi64EEEEEENS_10bfloat16_tEfNS_4arch4Sm80ELb0ELb1ELb1ELb1ELb0ELb0ELb0ELb0ELi2ELi4ELi4ELi4ELb0EEENS1_24CollectiveEpilogueBwdGQAISA_fSD_Li256ELb1ELb0EEENS1_19SingleTileSchedulerILb1ELb0ELb0ELi128EEEEEEEEEvNT_6ParamsE$_ZZN4cute4takeILi1ELi3ENS_5tupleIJNS1_IJNS_1CILi1EEEiEEENS2_ILi1024EEENS1_IJiiEEEEEEEEDaRKT1_ENKUlDpRKT_E_clIJS5_S6_EEEDaSE_ - $_ZN7cutlass13device_kernelIN5flash19enable_sm80_to_sm89INS1_16FlashAttnBwdSm80INS1_25CollectiveMainloopBwdSm80ILi2ELi2EN4cute5tupleIJNS5_1CILi128EEES8_NS7_ILi64EEEEEENS_10bfloat16_tEfNS_4arch4Sm80ELb0ELb1ELb1ELb1ELb0ELb0ELb0ELb0ELi2ELi4ELi4ELi4ELb0EEENS1_24CollectiveEpilogueBwdGQAISA_fSD_Li256ELb1ELb0EEENS1_19SingleTileSchedulerILb1ELb0ELb0ELi128EEEEEEEEEvNT_6ParamsE$_ZZN4cute4takeILi1ELi3ENS_5tupleIJNS1_IJNS_1CILi1EEENS2_ILi512EEEiEEENS2_ILi4096EEENS1_IJiiEEEEEEEEDaRKT1_ENKUlDpRKT_E_clIJS6_S7_EEEDaSF_)
$_ZN7cutlass13device_kernelIN5flash19enable_sm80_to_sm89INS1_16FlashAttnBwdSm80INS1_25CollectiveMainloopBwdSm80ILi2ELi2EN4cute5tupleIJNS5_1CILi128EEES8_NS7_ILi64EEEEEENS_10bfloat16_tEfNS_4arch4Sm80ELb0ELb1ELb1ELb1ELb0ELb0ELb0ELb0ELi2ELi4ELi4ELi4ELb0EEENS1_24CollectiveEpilogueBwdGQAISA_fSD_Li256ELb1ELb0EEENS1_19SingleTileSchedulerILb1ELb0ELb0ELi128EEEEEEEEEvNT_6ParamsE$_ZZN4cute4takeILi1ELi3ENS_5tupleIJNS1_IJNS_1CILi1EEENS2_ILi512EEEiEEENS2_ILi4096EEENS1_IJiiEEEEEEEEDaRKT1_ENKUlDpRKT_E_clIJS6_S7_EEEDaSF_:
[----:B------:R-:W-:Y:S02]  /*c750*/  IADD3 R2, R1, 0x1380, RZ ;  /* 0x0000138001027810 */ /* 0x000fe40007ffe0ff */
[----:B------:R-:W-:Y:S02]  /*c760*/  MOV R6, 0xc790 ;  /* 0x0000c79000067802 */ /* 0x000fe40000000f00 */
[----:B------:R-:W-:Y:S02]  /*c770*/  IADD3 R2, R2, c[0x0][0x20], RZ ;  /* 0x0000080002027a10 */ /* 0x000fe40007ffe0ff */
[----:B------:R-:W-:Y:S05]  /*c780*/  CALL.REL.NOINC `($_ZN7cutlass13device_kernelIN5flash19enable_sm80_to_sm89INS1_16FlashAttnBwdSm80INS1_25CollectiveMainloopBwdSm80ILi2ELi2EN4cute5tupleIJNS5_1CILi128EEES8_NS7_ILi64EEEEEENS_10bfloat16_tEfNS_4arch4Sm80ELb0ELb1ELb1ELb1ELb0ELb0ELb0ELb0ELi2ELi4ELi4ELi4ELb0EEENS1_24CollectiveEpilogueBwdGQAISA_fSD_Li256ELb1ELb0EEENS1_19SingleTileSchedulerILb1ELb0ELb0ELi128EEEEEEEEEvNT_6ParamsE$_ZN4cute3eso3ESOILb1ELb0EJNS_1CILi4096EEENS_5tupleIJiiEEEEEC2ERKS3_RKS5_) ;  /* 0xffffb68000007944 */ /* 0x000fea0003c3ffff */
[----:B-1----:R1:W5:Y:S01]  /*c790*/  LDL.64 R2, [R1+0x1380] ;  /* 0x0013800001027983 */ /* 0x0023620000100a00 */
[----:B------:R-:W-:-:S04]  /*c7a0*/  MOV R5, 0x0 ;  /* 0x0000000000057802 */ /* 0x000fc80000000f00 */
[----:B------:R-:W-:Y:S05]  /*c7b0*/  RET.REL.NODEC R4 `(_ZN7cutlass13device_kernelIN5flash19enable_sm80_to_sm89INS1_16FlashAttnBwdSm80INS1_25CollectiveMainloopBwdSm80ILi2ELi2EN4cute5tupleIJNS5_1CILi128EEES8_NS7_ILi64EEEEEENS_10bfloat16_tEfNS_4arch4Sm80ELb0ELb1ELb1ELb1ELb0ELb0ELb0ELb0ELi2ELi4ELi4ELi4ELb0EEENS1_24CollectiveEpilogueBwdGQAISA_fSD_Li256ELb1ELb0EEENS1_19SingleTileSchedulerILb1ELb0ELb0ELi128EEEEEEEEEvNT_6ParamsE) ;  /* 0xffff384004007950 */ /* 0x000fea0003c3ffff */
        .type           $_ZN7cutlass13device_kernelIN5flash19enable_sm80_to_sm89INS1_16FlashAttnBwdSm80INS1_25CollectiveMainloopBwdSm80ILi2ELi2EN4cute5tupleIJNS5_1CILi128EEES8_NS7_ILi64EEEEEENS_10bfloat16_tEfNS_4arch4Sm80ELb0ELb1ELb1ELb1ELb0ELb0ELb0ELb0ELi2ELi4ELi4ELi4ELb0EEENS1_24CollectiveEpilogueBwdGQAISA_fSD_Li256ELb1ELb0EEENS1_19SingleTileSchedulerILb1ELb0ELb0ELi128EEEEEEEEEvNT_6ParamsE$_ZZN4cute4takeILi1ELi3ENS_5tupleIJNS1_IJNS_1CILi1EEEiEEENS2_ILi1024EEENS1_IJiiEEEEEEEEDaRKT1_ENKUlDpRKT_E_clIJS5_S6_EEEDaSE_,@function
        .size           $_ZN7cutlass13device_kernelIN5flash19enable_sm80_to_sm89INS1_16FlashAttnBwdSm80INS1_25CollectiveMainloopBwdSm80ILi2ELi2EN4cute5tupleIJNS5_1CILi128EEES8_NS7_ILi64EEEEEENS_10bfloat16_tEfNS_4arch4Sm80ELb0ELb1ELb1ELb1ELb0ELb0ELb0ELb0ELi2ELi4ELi4ELi4ELb0EEENS1_24CollectiveEpilogueBwdGQAISA_fSD_Li256ELb1ELb0EEENS1_19SingleTileSchedulerILb1ELb0ELb0ELi128EEEEEEEEEvNT_6ParamsE$_ZZN4cute4takeILi1ELi3ENS_5tupleIJNS1_IJNS_1CILi1EEEiEEENS2_ILi1024EEENS1_IJiiEEEEEEEEDaRKT1_ENKUlDpRKT_E_clIJS5_S6_EEEDaSE_,($_ZN7cutlass13device_kernelIN5flash19enable_sm80_to_sm89INS1_16FlashAttnBwdSm80INS1_25CollectiveMainloopBwdSm80ILi2ELi2EN4cute5tupleIJNS5_1CILi128EEES8_NS7_ILi64EEEEEENS_10bfloat16_tEfNS_4arch4Sm80ELb0ELb1ELb1ELb1ELb0ELb0ELb0ELb0ELi2ELi4ELi4ELi4ELb0EEENS1_24CollectiveEpilogueBwdGQAISA_fSD_Li256ELb1ELb0EEENS1_19SingleTileSchedulerILb1ELb0ELb0ELi128EEEEEEEEEvNT_6ParamsE$_ZZN4cute4takeILi1ELi3ENS_5tupleIJNS1_IJiNS_1CILi512EEEEEENS1_IJiiEEENS2_ILi1024EEEEEEEEDaRKT1_ENKUlDpRKT_E_clIJS5_S6_EEEDaSE_ - $_ZN7cutlass13device_kernelIN5flash19enable_sm80_to_sm89INS1_16FlashAttnBwdSm80INS1_25CollectiveMainloopBwdSm80ILi2ELi2EN4cute5tupleIJNS5_1CILi128EEES8_NS7_ILi64EEEEEENS_10bfloat16_tEfNS_4arch4Sm80ELb0ELb1ELb1ELb1ELb0ELb0ELb0ELb0ELi2ELi4ELi4ELi4ELb0EEENS1_24CollectiveEpilogueBwdGQAISA_fSD_Li256ELb1ELb0EEENS1_19SingleTileSchedulerILb1ELb0ELb0ELi128EEEEEEEEEvNT_6ParamsE$_ZZN4cute4takeILi1ELi3ENS_5tupleIJNS1_IJNS_1CILi1EEEiEEENS2_ILi1024EEENS1_IJiiEEEEEEEEDaRKT1_ENKUlDpRKT_E_clIJS5_S6_EEEDaSE_)
$_ZN7cutlass13device_kernelIN5flash19enable_sm80_to_sm89INS1_16FlashAttnBwdSm80INS1_25CollectiveMainloopBwdSm80ILi2ELi2EN4cute5tupleIJNS5_1CILi128EEES8_NS7_ILi64EEEEEENS_10bfloat16_tEfNS_4arch4Sm80ELb0ELb1ELb1ELb1ELb0ELb0ELb0ELb0ELi2ELi4ELi4ELi4ELb0EEENS1_24CollectiveEpilogueBwdGQAISA_fSD_Li256ELb1ELb0EEENS1_19SingleTileSchedulerILb1ELb0ELb0ELi128EEEEEEEEEvNT_6ParamsE$_ZZN4cute4takeILi1ELi3ENS_5tupleIJNS1_IJNS_1CILi1EEEiEEENS2_ILi1024EEENS1_IJiiEEEEEEEEDaRKT1_ENKUlDpRKT_E_clIJS5_S6_EEEDaSE_:
[----:B------:R-:W-:Y:S02]  /*c7c0*/  IADD3 R2, R1, 0x1380, RZ ;  /* 0x0000138001027810 */ /* 0x000fe40007ffe0ff */
[----:B------:R-:W-:Y:S02]  /*c7d0*/  MOV R6, 0xc800 ;  /* 0x0000c80000067802 */ /* 0x000fe40000000f00 */
[----:B------:R-:W-:Y:S02]  /*c7e0*/  IADD3 R2, R2, c[0x0][0x20], RZ ;  /* 0x0000080002027a10 */ /* 0x000fe40007ffe0ff */
[----:B------:R-:W-:Y:S05]  /*c7f0*/  CALL.REL.NOINC `($_ZN7cutlass13device_kernelIN5flash19enable_sm80_to_sm89INS1_16FlashAttnBwdSm80INS1_25CollectiveMainloopBwdSm80ILi2ELi2EN4cute5tupleIJNS5_1CILi128EEES8_NS7_ILi64EEEEEENS_10bfloat16_tEfNS_4arch4Sm80ELb0ELb1ELb1ELb1ELb0ELb0ELb0ELb0ELi2ELi4ELi4ELi4ELb0EEENS1_24CollectiveEpilogueBwdGQAISA_fSD_Li256ELb1ELb0EEENS1_19SingleTileSchedulerILb1ELb0ELb0ELi128EEEEEEEEEvNT_6ParamsE$_ZN4cute3eso3ESOILb1ELb0EJNS_1CILi1024EEENS_5tupleIJiiEEEEEC2ERKS3_RKS5_) ;  /* 0xffffb02000007944 */ /* 0x000fea0003c3ffff */
[----:B-1----:R1:W5:Y:S01]  /*c800*/  LDL.64 R2, [R1+0x1380] ;  /* 0x0013800001027983 */ /* 0x0023620000100a00 */
[----:B------:R-:W-:-:S04]  /*c810*/  MOV R5, 0x0 ;  /* 0x0000000000057802 */ /* 0x000fc80000000f00 */
[----:B------:R-:W-:Y:S05]  /*c820*/  RET.REL.NODEC R4 `(_ZN7cutlass13device_kernelIN5flash19enable_sm80_to_sm89INS1_16FlashAttnBwdSm80INS1_25CollectiveMainloopBwdSm80ILi2ELi2EN4cute5tupleIJNS5_1CILi128EEES8_NS7_ILi64EEEEEENS_10bfloat16_tEfNS_4arch4Sm80ELb0ELb1ELb1ELb1ELb0ELb0ELb0ELb0ELi2ELi4ELi4ELi4ELb0EEENS1_24CollectiveEpilogueBwdGQAISA_fSD_Li256ELb1ELb0EEENS1_19SingleTileSchedulerILb1ELb0ELb0ELi128EEEEEEEEEvNT_6ParamsE) ;  /* 0xffff37d004007950 */ /* 0x000fea0003c3ffff */
        .type           $_ZN7cutlass13device_kernelIN5flash19enable_sm80_to_sm89INS1_16FlashAttnBwdSm80INS1_25CollectiveMainloopBwdSm80ILi2ELi2EN4cute5tupleIJNS5_1CILi128EEES8_NS7_ILi64EEEEEENS_10bfloat16_tEfNS_4arch4Sm80ELb0ELb1ELb1ELb1ELb0ELb0ELb0ELb0ELi2ELi4ELi4ELi4ELb0EEENS1_24CollectiveEpilogueBwdGQAISA_fSD_Li256ELb1ELb0EEENS1_19SingleTileSchedulerILb1ELb0ELb0ELi128EEEEEEEEEvNT_6ParamsE$_ZZN4cute4takeILi1ELi3ENS_5tupleIJNS1_IJiNS_1CILi512EEEEEENS1_IJiiEEENS2_ILi1024EEEEEEEEDaRKT1_ENKUlDpRKT_E_clIJS5_S6_EEEDaSE_,@function
        .size           $_ZN7cutlass13device_kernelIN5flash19enable_sm80_to_sm89INS1_16FlashAttnBwdSm80INS1_25CollectiveMainloopBwdSm80ILi2ELi2EN4cute5tupleIJNS5_1CILi128EEES8_NS7_ILi64EEEEEENS_10bfloat16_tEfNS_4arch4Sm80ELb0ELb1ELb1ELb1ELb0ELb0ELb0ELb0ELi2ELi4ELi4ELi4ELb0EEENS1_24CollectiveEpilogueBwdGQAISA_fSD_Li256ELb1ELb0EEENS1_19SingleTileSchedulerILb1ELb0ELb0ELi128EEEEEEEEEvNT_6ParamsE$_ZZN4cute4takeILi1ELi3ENS_5tupleIJNS1_IJiNS_1CILi512EEEEEENS1_IJiiEEENS2_ILi1024EEEEEEEEDaRKT1_ENKUlDpRKT_E_clIJS5_S6_EEEDaSE_,($_ZN7cutlass13device_kernelIN5flash19enable_sm80_to_sm89INS1_16FlashAttnBwdSm80INS1_25CollectiveMainloopBwdSm80ILi2ELi2EN4cute5tupleIJNS5_1CILi128EEES8_NS7_ILi64EEEEEENS_10bfloat16_tEfNS_4arch4Sm80ELb0ELb1ELb1ELb1ELb0ELb0ELb0ELb0ELi2ELi4ELi4ELi4ELb0EEENS1_24CollectiveEpilogueBwdGQAISA_fSD_Li256ELb1ELb0EEENS1_19SingleTileSchedulerILb1ELb0ELb0ELi128EEEEEEEEEvNT_6ParamsE$_ZZN4cute5sliceINS_5tupleIJNS1_IJNS_10UnderscoreENS_1CILi0EEEEEENS1_IJS4_S2_EEEEEENS1_IJNS1_IJNS1_IJNS3_ILi1EEES4_EEES4_EEENS1_IJNS1_IJS4_S4_EEEiEEEEEEEEDaRKT_RKT0_ENKUlRKT_RKT0_E_clIS6_SC_EEDaSM_SP_ - $_ZN7cutlass13device_kernelIN5flash19enable_sm80_to_sm89INS1_16FlashAttnBwdSm80INS1_25CollectiveMainloopBwdSm80ILi2ELi2EN4cute5tupleIJNS5_1CILi128EEES8_NS7_ILi64EEEEEENS_10bfloat16_tEfNS_4arch4Sm80ELb0ELb1ELb1ELb1ELb0ELb0ELb0ELb0ELi2ELi4ELi4ELi4ELb0EEENS1_24CollectiveEpilogueBwdGQAISA_fSD_Li256ELb1ELb0EEENS1_19SingleTileSchedulerILb1ELb0ELb0ELi128EEEEEEEEEvNT_6ParamsE$_ZZN4cute4takeILi1ELi3ENS_5tupleIJNS1_IJiNS_1CILi512EEEEEENS1_IJiiEEENS2_ILi1024EEEEEEEEDaRKT1_ENKUlDpRKT_E_clIJS5_S6_EEEDaSE_)
$_ZN7cutlass13device_kernelIN5flash19enable_sm80_to_sm89INS1_16FlashAttnBwdSm80INS1_25CollectiveMainloopBwdSm80ILi2ELi2EN4cute5tupleIJNS5_1CILi128EEES8_NS7_ILi64EEEEEENS_10bfloat16_tEfNS_4arch4Sm80ELb0ELb1ELb1ELb1ELb0ELb0ELb0ELb0ELi2ELi4ELi4ELi4ELb0EEENS1_24CollectiveEpilogueBwdGQAISA_fSD_Li256ELb1ELb0EEENS1_19SingleTileSchedulerILb1ELb0ELb0ELi128EEEEEEEEEvNT_6ParamsE$_ZZN4cute4takeILi1ELi3ENS_5tupleIJNS1_IJiNS_1CILi512EEEEEENS1_IJiiEEENS2_ILi1024EEEEEEEEDaRKT1_ENKUlDpRKT_E_clIJS5_S6_EEEDaSE_:
[----:B------:R-:W-:Y:S02]  /*c830*/  IADD3 R2, R1, 0x1680, RZ ;  /* 0x0000168001027810 */ /* 0x000fe40007ffe0ff */
[----:B------:R-:W-:Y:S02]  /*c840*/  MOV R6, 0xc870 ;  /* 0x0000c87000067802 */ /* 0x000fe40000000f00 */
[----:B------:R-:W-:Y:S02]  /*c850*/  IADD3 R2, R2, c[0x0][0x20], RZ ;  /* 0x0000080002027a10 */ /* 0x000fe40007ffe0ff */
[----:B------:R-:W-:Y:S05]  /*c860*/  CALL.REL.NOINC `($_ZN7cutlass13device_kernelIN5flash19enable_sm80_to_sm89INS1_16FlashAttnBwdSm80INS1_25CollectiveMainloopBwdSm80ILi2ELi2EN4cute5tupleIJNS5_1CILi128EEES8_NS7_ILi64EEEEEENS_10bfloat16_tEfNS_4arch4Sm80ELb0ELb1ELb1ELb1ELb0ELb0ELb0ELb0ELi2ELi4ELi4ELi4ELb0EEENS1_24CollectiveEpilogueBwdGQAISA_fSD_Li256ELb1ELb0EEENS1_19SingleTileSchedulerILb1ELb0ELb0ELi128EEEEEEEEEvNT_6ParamsE$_ZN4cute3eso3ESOILb0ELb1EJNS_5tupleIJiiEEENS_1CILi1024EEEEEC2ERKS3_RKS5_) ;  /* 0xffffa74000007944 */ /* 0x000fea0003c3ffff */
[----:B-1----:R1:W5:Y:S01]  /*c870*/  LDL.64 R2, [R1+0x1680] ;  /* 0x0016800001027983 */ /* 0x0023620000100a00 */
[----:B------:R-:W-:-:S04]  /*c880*/  MOV R5, 0x0 ;  /* 0x0000000000057802 */ /* 0x000fc80000000f00 */
[----:B------:R-:W-:Y:S05]  /*c890*/  RET.REL.NODEC R4 `(_ZN7cutlass13device_kernelIN5flash19enable_sm80_to_sm89INS1_16FlashAttnBwdSm80INS1_25CollectiveMainloopBwdSm80ILi2ELi2EN4cute5tupleIJNS5_1CILi128EEES8_NS7_ILi64EEEEEENS_10bfloat16_tEfNS_4arch4Sm80ELb0ELb1ELb1ELb1ELb0ELb0ELb0ELb0ELi2ELi4ELi4ELi4ELb0EEENS1_24CollectiveEpilogueBwdGQAISA_fSD_Li256ELb1ELb0EEENS1_19SingleTileSchedulerILb1ELb0ELb0ELi128EEEEEEEEEvNT_6ParamsE) ;  /* 0xffff376004007950 */ /* 0x000fea0003c3ffff */
        .type           $_ZN7cutlass13device_kernelIN5flash19enable_sm80_to_sm89INS1_16FlashAttnBwdSm80INS1_25CollectiveMainloopBwdSm80ILi2ELi2EN4cute5tupleIJNS5_1CILi128EEES8_NS7_ILi64EEEEEENS_10bfloat16_tEfNS_4arch4Sm80ELb0ELb1ELb1ELb1ELb0ELb0ELb0ELb0ELi2ELi4ELi4ELi4ELb0EEENS1_24CollectiveEpilogueBwdGQAISA_fSD_Li256ELb1ELb0EEENS1_19SingleTileSchedulerILb1ELb0ELb0ELi128EEEEEEEEEvNT_6ParamsE$_ZZN4cute5sliceINS_5tupleIJNS1_IJNS_10UnderscoreENS_1CILi0EEEEEENS1_IJS4_S2_EEEEEENS1_IJNS1_IJNS1_IJNS3_ILi1EEES4_EEES4_EEENS1_IJNS1_IJS4_S4_EEEiEEEEEEEEDaRKT_RKT0_ENKUlRKT_RKT0_E_clIS6_SC_EEDaSM_SP_,@function
        .size           $_ZN7cutlass13device_kernelIN5flash19enable_sm80_to_sm89INS1_16FlashAttnBwdSm80INS1_25CollectiveMainloopBwdSm80ILi2ELi2EN4cute5tupleIJNS5_1CILi128EEES8_NS7_ILi64EEEEEENS_10bfloat16_tEfNS_4arch4Sm80ELb0ELb1ELb1ELb1ELb0ELb0ELb0ELb0ELi2ELi4ELi4ELi4ELb0EEENS1_24CollectiveEpilogueBwdGQAISA_fSD_Li256ELb1ELb0EEENS1_19SingleTileSchedulerILb1ELb0ELb0ELi128EEEEEEEEEvNT_6ParamsE$_ZZN4cute5sliceINS_5tupleIJNS1_IJNS_10UnderscoreENS_1CILi0EEEEEENS1_IJS4_S2_EEEEEENS1_IJNS1_IJNS1_IJNS3_ILi1EEES4_EEES4_EEENS1_IJNS1_IJS4_S4_EEEiEEEEEEEEDaRKT_RKT0_ENKUlRKT_RKT0_E_clIS6_SC_EEDaSM_SP_,($_ZN7cutlass13device_kernelIN5flash19enable_sm80_to_sm89INS1_16FlashAttnBwdSm80INS1_25CollectiveMainloopBwdSm80ILi2ELi2EN4cute5tupleIJNS5_1CILi128EEES8_NS7_ILi64EEEEEENS_10bfloat16_tEfNS_4arch4Sm80ELb0ELb1ELb1ELb1ELb0ELb0ELb0ELb0ELi2ELi4ELi4ELi4ELb0EEENS1_24CollectiveEpilogueBwdGQAISA_fSD_Li256ELb1ELb0EEENS1_19SingleTileSchedulerILb1ELb0ELb0ELi128EEEEEEEEEvNT_6ParamsE$_ZZN4cute5sliceINS_5tupleIJNS_10UnderscoreES2_NS_1CILi0EEEEEENS1_IJNS1_IJNS3_ILi1EEES4_EEEiNS3_ILi1024EEEEEEEEDaRKT_RKT0_ENKUlRKT_RKT0_E_clIS2_iEEDaSI_SL_ - $_ZN7cutlass13device_kernelIN5flash19enable_sm80_to_sm89INS1_16FlashAttnBwdSm80INS1_25CollectiveMainloopBwdSm80ILi2ELi2EN4cute5tupleIJNS5_1CILi128EEES8_NS7_ILi64EEEEEENS_10bfloat16_tEfNS_4arch4Sm80ELb0ELb1ELb1ELb1ELb0ELb0ELb0ELb0ELi2ELi4ELi4ELi4ELb0EEENS1_24CollectiveEpilogueBwdGQAISA_fSD_Li256ELb1ELb0EEENS1_19SingleTileSchedulerILb1ELb0ELb0ELi128EEEEEEEEEvNT_6ParamsE$_ZZN4cute5sliceINS_5tupleIJNS1_IJNS_10UnderscoreENS_1CILi0EEEEEENS1_IJS4_S2_EEEEEENS1_IJNS1_IJNS1_IJNS3_ILi1EEES4_EEES4_EEENS1_IJNS1_IJS4_S4_EEEiEEEEEEEEDaRKT_RKT0_ENKUlRKT_RKT0_E_clIS6_SC_EEDaSM_SP_)
$_ZN7cutlass13device_kernelIN5flash19enable_sm80_to_sm89INS1_16FlashAttnBwdSm80INS1_25CollectiveMainloopBwdSm80ILi2ELi2EN4cute5tupleIJNS5_1CILi128EEES8_NS7_ILi64EEEEEENS_10bfloat16_tEfNS_4arch4Sm80ELb0ELb1ELb1ELb1ELb0ELb0ELb0ELb0ELi2ELi4ELi4ELi4ELb0EEENS1_24CollectiveEpilogueBwdGQAISA_fSD_Li256ELb1ELb0EEENS1_19SingleTileSchedulerILb1ELb0ELb0ELi128EEEEEEEEEvNT_6ParamsE$_ZZN4cute5sliceINS_5tupleIJNS1_IJNS_10UnderscoreENS_1CILi0EEEEEENS1_IJS4_S2_EEEEEENS1_IJNS1_IJNS1_IJNS3_ILi1EEES4_EEES4_EEENS1_IJNS1_IJS4_S4_EEEiEEEEEEEEDaRKT_RKT0_ENKUlRKT_RKT0_E_clIS6_SC_EEDaSM_SP_:
[----:B------:R-:W-:Y:S02]  /*c8a0*/  MOV R10, 0xc8c0 ;  /* 0x0000c8c0000a7802 */ /* 0x000fe40000000f00 */
[----:B------:R-:W-:Y:S05]  /*c8b0*/  CALL.REL.NOINC `($_ZN7cutlass13device_kernelIN5flash19enable_sm80_to_sm89INS1_16FlashAttnBwdSm80INS1_25CollectiveMainloopBwdSm80ILi2ELi2EN4cute5tupleIJNS5_1CILi128EEES8_NS7_ILi64EEEEEENS_10bfloat16_tEfNS_4arch4Sm80ELb0ELb1ELb1ELb1ELb0ELb0ELb0ELb0ELi2ELi4ELi4ELi4ELb0EEENS1_24CollectiveEpilogueBwdGQAISA_fSD_Li256ELb1ELb0EEENS1_19SingleTileSchedulerILb1ELb0ELb0ELi128EEEEEEEEEvNT_6ParamsE$_ZZN4cute6detail10lift_sliceINS_5tupleIJNS_1CILi0EEENS_10UnderscoreEEEENS2_IJNS2_IJS4_S4_EEEiEEEEEDaRKT_RKT0_ENKUlRKT_RKT0_E_clIS5_iEEDaSH_SK_) ;  /* 0x000002c000007944 */ /* 0x000fea0003c00000 */
[----:B------:R-:W-:Y:S02]  /*c8c0*/  MOV R10, 0xc8e0 ;  /* 0x0000c8e0000a7802 */ /* 0x000fe40000000f00 */
[----:B-1---5:R-:W-:Y:S05]  /*c8d0*/  CALL.REL.NOINC `($_ZN7cutlass13device_kernelIN5flash19enable_sm80_to_sm89INS1_16FlashAttnBwdSm80INS1_25CollectiveMainloopBwdSm80ILi2ELi2EN4cute5tupleIJNS5_1CILi128EEES8_NS7_ILi64EEEEEENS_10bfloat16_tEfNS_4arch4Sm80ELb0ELb1ELb1ELb1ELb0ELb0ELb0ELb0ELi2ELi4ELi4ELi4ELb0EEENS1_24CollectiveEpilogueBwdGQAISA_fSD_Li256ELb1ELb0EEENS1_19SingleTileSchedulerILb1ELb0ELb0ELi128EEEEEEEEEvNT_6ParamsE$_ZZN4cute12filter_tupleINS_5tupleIJNS_1CILi0EEENS_10UnderscoreEEEENS1_IJNS1_IJS3_S3_EEEiEEEZNS_6detail10lift_sliceIS5_S7_EEDaRKT_RKT0_EUlRKT_RKT0_E_EEDaSC_SF_OT1_ENKUlDpSI_E_clIJNS1_IJEEENS1_IJiEEEEEEDaSP_) ;  /* 0xffffef5000007944 */ /* 0x022fea0003c3ffff */
[----:B------:R-:W-:Y:S02]  /*c8e0*/  MOV R7, 0x0 ;  /* 0x0000000000077802 */ /* 0x000fe40000000f00 */
[----:B-----5:R-:W-:Y:S02]  /*c8f0*/  MOV R3, R2 ;  /* 0x0000000200037202 */ /* 0x020fe40000000f00 */
[----:B------:R-:W-:Y:S05]  /*c900*/  RET.REL.NODEC R6 `(_ZN7cutlass13device_kernelIN5flash19enable_sm80_to_sm89INS1_16FlashAttnBwdSm80INS1_25CollectiveMainloopBwdSm80ILi2ELi2EN4cute5tupleIJNS5_1CILi128EEES8_NS7_ILi64EEEEEENS_10bfloat16_tEfNS_4arch4Sm80ELb0ELb1ELb1ELb1ELb0ELb0ELb0ELb0ELi2ELi4ELi4ELi4ELb0EEENS1_24CollectiveEpilogueBwdGQAISA_fSD_Li256ELb1ELb0EEENS1_19SingleTileSchedulerILb1ELb0ELb0ELi128EEEEEEEEEvNT_6ParamsE) ;  /* 0xffff36f006007950 */ /* 0x000fea0003c3ffff */
        .type           $_ZN7cutlass13device_kernelIN5flash19enable_sm80_to_sm89INS1_16FlashAttnBwdSm80INS1_25CollectiveMainloopBwdSm80ILi2ELi2EN4cute5tupleIJNS5_1CILi128EEES8_NS7_ILi64EEEEEENS_10bfloat16_tEfNS_4arch4Sm80ELb0ELb1ELb1ELb1ELb0ELb0ELb0ELb0ELi2ELi4ELi4ELi4ELb0EEENS1_24CollectiveEpilogueBwdGQAISA_fSD_Li256ELb1ELb0EEENS1_19SingleTileSchedulerILb1ELb0ELb0ELi128EEEEEEEEEvNT_6ParamsE$_ZZN4cute5sliceINS_5tupleIJNS_10UnderscoreES2_NS_1CILi0EEEEEENS1_IJNS1_IJNS3_ILi1EEES4_EEEiNS3_ILi1024EEEEEEEEDaRKT_RKT0_ENKUlRKT_RKT0_E_clIS2_iEEDaSI_SL_,@function
        .size           $_ZN7cutlass13device_kernelIN5flash19enable_sm80_to_sm89INS1_16FlashAttnBwdSm80INS1_25CollectiveMainloopBwdSm80ILi2ELi2EN4cute5tupleIJNS5_1CILi128EEES8_NS7_ILi64EEEEEENS_10bfloat16_tEfNS_4arch4Sm80ELb0ELb1ELb1ELb1ELb0ELb0ELb0ELb0ELi2ELi4ELi4ELi4ELb0EEENS1_24CollectiveEpilogueBwdGQAISA_fSD_Li256ELb1ELb0EEENS1_19SingleTileSchedulerILb1ELb0ELb0ELi128EEEEEEEEEvNT_6ParamsE$_ZZN4cute5sliceINS_5tupleIJNS_10UnderscoreES2_NS_1CILi0EEEEEENS1_IJNS1_IJNS3_ILi1EEES4_EEEiNS3_ILi1024EEEEEEEEDaRKT_RKT0_ENKUlRKT_RKT0_E_clIS2_iEEDaSI_SL_,($_ZN7cutlass13device_kernelIN5flash19enable_sm80_to_sm89INS1_16FlashAttnBwdSm80INS1_25CollectiveMainloopBwdSm80ILi2ELi2EN4cute5tupleIJNS5_1CILi128EEES8_NS7_ILi64EEEEEENS_10bfloat16_tEfNS_4arch4Sm80ELb0ELb1ELb1ELb1ELb0ELb0ELb0ELb0ELi2ELi4ELi4ELi4ELb0EEENS1_24CollectiveEpilogueBwdGQAISA_fSD_Li256ELb1ELb0EEENS1_19SingleTileSchedulerILb1ELb0ELb0ELi128EEEEEEEEEvNT_6ParamsE$_ZZN4cute5sliceINS_5tupleIJNS_10UnderscoreES2_S2_iEEENS1_IJNS1_IJNS_1CILi1EEENS4_ILi0EEEEEENS4_ILi4096EEENS1_IJiiEEENS1_IJS6_NS4_ILi8192EEEEEEEEEEEDaRKT_RKT0_ENKUlRKT_RKT0_E_clIS2_S9_EEDaSL_SO_ - $_ZN7cutlass13device_kernelIN5flash19enable_sm80_to_sm89INS1_16FlashAttnBwdSm80INS1_25CollectiveMainloopBwdSm80ILi2ELi2EN4cute5tupleIJNS5_1CILi128EEES8_NS7_ILi64EEEEEENS_10bfloat16_tEfNS_4arch4Sm80ELb0ELb1ELb1ELb1ELb0ELb0ELb0ELb0ELi2ELi4ELi4ELi4ELb0EEENS1_24CollectiveEpilogueBwdGQAISA_fSD_Li256ELb1ELb0EEENS1_19SingleTileSchedulerILb1ELb0ELb0ELi128EEEEEEEEEvNT_6ParamsE$_ZZN4cute5sliceINS_5tupleIJNS_10UnderscoreES2_NS_1CILi0EEEEEENS1_IJNS1_IJNS3_ILi1EEES4_EEEiNS3_ILi1024EEEEEEEEDaRKT_RKT0_ENKUlRKT_RKT0_E_clIS2_iEEDaSI_SL_)
$_ZN7cutlass13device_kernelIN5flash19enable_sm80_to_sm89INS1_16FlashAttnBwdSm80INS1_25CollectiveMainloopBwdSm80ILi2ELi2EN4cute5tupleIJNS5_1CILi128EEES8_NS7_ILi64EEEEEENS_10bfloat16_tEfNS_4arch4Sm80ELb0ELb1ELb1ELb1ELb0ELb0ELb0ELb0ELi2ELi4ELi4ELi4ELb0EEENS1_24CollectiveEpilogueBwdGQAISA_fSD_Li256ELb1ELb0EEENS1_19SingleTileSchedulerILb1ELb0ELb0ELi128EEEEEEEEEvNT_6ParamsE$_ZZN4cute5sliceINS_5tupleIJNS_10UnderscoreES2_NS_1CILi0EEEEEENS1_IJNS1_IJNS3_ILi1EEES4_EEEiNS3_ILi1024EEEEEEEEDaRKT_RKT0_ENKUlRKT_RKT0_E_clIS2_iEEDaSI_SL_:
[----:B------:R-:W-:Y:S01]  /*c910*/  IADD3 R2, R1, 0x1680, RZ ;  /* 0x0000168001027810 */ /* 0x000fe20007ffe0ff */
[----:B------:R-:W-:Y:S01]  /*c920*/  IMAD.MOV.U32 R3, RZ, RZ, R20 ;  /* 0x000000ffff037224 */ /* 0x000fe200078e0014 */
[----:B------:R-:W-:Y:S02]  /*c930*/  MOV R8, 0xc960 ;  /* 0x0000c96000087802 */ /* 0x000fe40000000f00 */
[----:B------:R-:W-:Y:S02]  /*c940*/  IADD3 R2, R2, c[0x0][0x20], RZ ;  /* 0x0000080002027a10 */ /* 0x000fe40007ffe0ff */
[----:B------:R-:W-:Y:S05]  /*c950*/  CALL.REL.NOINC `($_ZN7cutlass13device_kernelIN5flash19enable_sm80_to_sm89INS1_16FlashAttnBwdSm80INS1_25CollectiveMainloopBwdSm80ILi2ELi2EN4cute5tupleIJNS5_1CILi128EEES8_NS7_ILi64EEEEEENS_10bfloat16_tEfNS_4arch4Sm80ELb0ELb1ELb1ELb1ELb0ELb0ELb0ELb0ELi2ELi4ELi4ELi4ELb0EEENS1_24CollectiveEpilogueBwdGQAISA_fSD_Li256ELb1ELb0EEENS1_19SingleTileSchedulerILb1ELb0ELb0ELi128EEEEEEEEEvNT_6ParamsE$_ZN4cute3eso3ESOILb0ELb1EJiEEC2ERKi) ;  /* 0xffffa75000007944 */ /* 0x000fea0003c3ffff */
[----:B-1----:R1:W5:Y:S01]  /*c960*/  LDL R3, [R1+0x1680] ;  /* 0x0016800001037983 */ /* 0x0023620000100800 */
[----:B------:R-:W-:-:S04]  /*c970*/  MOV R11, 0x0 ;  /* 0x00000000000b7802 */ /* 0x000fc80000000f00 */
[----:B------:R-:W-:Y:S05]  /*c980*/  RET.REL.NODEC R10 `(_ZN7cutlass13device_kernelIN5flash19enable_sm80_to_sm89INS1_16FlashAttnBwdSm80INS1_25CollectiveMainloopBwdSm80ILi2ELi2EN4cute5tupleIJNS5_1CILi128EEES8_NS7_ILi64EEEEEENS_10bfloat16_tEfNS_4arch4Sm80ELb0ELb1ELb1ELb1ELb0ELb0ELb0ELb0ELi2ELi4ELi4ELi4ELb0EEENS1_24CollectiveEpilogueBwdGQAISA_fSD_Li256ELb1ELb0EEENS1_19SingleTileSchedulerILb1ELb0ELb0ELi128EEEEEEEEEvNT_6ParamsE) ;  /* 0xffff36700a007950 */ /* 0x000fea0003c3ffff */
        .type           $_ZN7cutlass13device_kernelIN5flash19enable_sm80_to_sm89INS1_16FlashAttnBwdSm80INS1_25CollectiveMainloopBwdSm80ILi2ELi2EN4cute5tupleIJNS5_1CILi128EEES8_NS7_ILi64EEEEEENS_10bfloat16_tEfNS_4arch4Sm80ELb0ELb1ELb1ELb1ELb0ELb0ELb0ELb0ELi2ELi4ELi4ELi4ELb0EEENS1_24CollectiveEpilogueBwdGQAISA_fSD_Li256ELb1ELb0EEENS1_19SingleTileSchedulerILb1ELb0ELb0ELi128EEEEEEEEEvNT_6ParamsE$_ZZN4cute5sliceINS_5tupleIJNS_10UnderscoreES2_S2_iEEENS1_IJNS1_IJNS_1CILi1EEENS4_ILi0EEEEEENS4_ILi4096EEENS1_IJiiEEENS1_IJS6_NS4_ILi8192EEEEEEEEEEEDaRKT_RKT0_ENKUlRKT_RKT0_E_clIS2_S9_EEDaSL_SO_,@function
        .size           $_ZN7cutlass13device_kernelIN5flash19enable_sm80_to_sm89INS1_16FlashAttnBwdSm80INS1_25CollectiveMainloopBwdSm80ILi2ELi2EN4cute5tupleIJNS5_1CILi128EEES8_NS7_ILi64EEEEEENS_10bfloat16_tEfNS_4arch4Sm80ELb0ELb1ELb1ELb1ELb0ELb0ELb0ELb0ELi2ELi4ELi4ELi4ELb0EEENS1_24CollectiveEpilogueBwdGQAISA_fSD_Li256ELb1ELb0EEENS1_19SingleTileSchedulerILb1ELb0ELb0ELi128EEEEEEEEEvNT_6ParamsE$_ZZN4cute5sliceINS_5tupleIJNS_10UnderscoreES2_S2_iEEENS1_IJNS1_IJNS_1CILi1EEENS4_ILi0EEEEEENS4_ILi4096EEENS1_IJiiEEENS1_IJS6_NS4_ILi8192EEEEEEEEEEEDaRKT_RKT0_ENKUlRKT_RKT0_E_clIS2_S9_EEDaSL_SO_,($_ZN7cutlass13device_kernelIN5flash19enable_sm80_to_sm89INS1_16FlashAttnBwdSm80INS1_25CollectiveMainloopBwdSm80ILi2ELi2EN4cute5tupleIJNS5_1CILi128EEES8_NS7_ILi64EEEEEENS_10bfloat16_tEfNS_4arch4Sm80ELb0ELb1ELb1ELb1ELb0ELb0ELb0ELb0ELi2ELi4ELi4ELi4ELb0EEENS1_24CollectiveEpilogueBwdGQAISA_fSD_Li256ELb1ELb0EEENS1_19SingleTileSchedulerILb1ELb0ELb0ELi128EEEEEEEEEvNT_6ParamsE$_ZZN4cute5sliceINS_5tupleIJNS_10UnderscoreES2_S2_iEEENS1_IJNS1_IJNS_1CILi1EEENS4_ILi0EEEEEEiNS4_ILi1024EEENS4_ILi8192EEEEEEEEDaRKT_RKT0_ENKUlRKT_RKT0_E_clIS2_iEEDaSJ_SM_ - $_ZN7cutlass13device_kernelIN5flash19enable_sm80_to_sm89INS1_16FlashAttnBwdSm80INS1_25CollectiveMainloopBwdSm80ILi2ELi2EN4cute5tupleIJNS5_1CILi128EEES8_NS7_ILi64EEEEEENS_10bfloat16_tEfNS_4arch4Sm80ELb0ELb1ELb1ELb1ELb0ELb0ELb0ELb0ELi2ELi4ELi4ELi4ELb0EEENS1_24CollectiveEpilogueBwdGQAISA_fSD_Li256ELb1ELb0EEENS1_19SingleTileSchedulerILb1ELb0ELb0ELi128EEEEEEEEEvNT_6ParamsE$_ZZN4cute5sliceINS_5tupleIJNS_10UnderscoreES2_S2_iEEENS1_IJNS1_IJNS_1CILi1EEENS4_ILi0EEEEEENS4_ILi4096EEENS1_IJiiEEENS1_IJS6_NS4_ILi8192EEEEEEEEEEEDaRKT_RKT0_ENKUlRKT_RKT0_E_clIS2_S9_EEDaSL_SO_)
$_ZN7cutlass13device_kernelIN5flash19enable_sm80_to_sm89INS1_16FlashAttnBwdSm80INS1_25CollectiveMainloopBwdSm80ILi2ELi2EN4cute5tupleIJNS5_1CILi128EEES8_NS7_ILi64EEEEEENS_10bfloat16_tEfNS_4arch4Sm80ELb0ELb1ELb1ELb1ELb0ELb0ELb0ELb0ELi2ELi4ELi4ELi4ELb0EEENS1_24CollectiveEpilogueBwdGQAISA_fSD_Li256ELb1ELb0EEENS1_19SingleTileSchedulerILb1ELb0ELb0ELi128EEEEEEEEEvNT_6ParamsE$_ZZN4cute5sliceINS_5tupleIJNS_10UnderscoreES2_S2_iEEENS1_IJNS1_IJNS_1CILi1EEENS4_ILi0EEEEEENS4_ILi4096EEENS1_IJiiEEENS1_IJS6_NS4_ILi8192EEEEEEEEEEEDaRKT_RKT0_ENKUlRKT_RKT0_E_clIS2_S9_EEDaSL_SO_:
[----:B------:R-:W-:Y:S02]  /*c990*/  IADD3 R2, R1, 0x1380, RZ ;  /* 0x0000138001027810 */ /* 0x000fe40007ffe0ff */
[----:B------:R-:W-:Y:S02]  /*c9a0*/  MOV R6, 0xc9d0 ;  /* 0x0000c9d000067802 */ /* 0x000fe40000000f00 */
[----:B------:R-:W-:Y:S02]  /*c9b0*/  IADD3 R2, R2, c[0x0][0x20], RZ ;  /* 0x0000080002027a10 */ /* 0x000fe40007ffe0ff */
[----:B------:R-:W-:Y:S05]  /*c9c0*/  CALL.REL.NOINC `($_ZN7cutlass13device_kernelIN5flash19enable_sm80_to_sm89INS1_16FlashAttnBwdSm80INS1_25CollectiveMainloopBwdSm80ILi2ELi2EN4cute5tupleIJNS5_1CILi128EEES8_NS7_ILi64EEEEEENS_10bfloat16_tEfNS_4arch4Sm80ELb0ELb1ELb1ELb1ELb0ELb0ELb0ELb0ELi2ELi4ELi4ELi4ELb0EEENS1_24CollectiveEpilogueBwdGQAISA_fSD_Li256ELb1ELb0EEENS1_19SingleTileSchedulerILb1ELb0ELb0ELi128EEEEEEEEEvNT_6ParamsE$_ZN4cute3eso3ESOILb0ELb1EJNS_5tupleIJiiEEEEEC2ERKS3_) ;  /* 0xffffa58000007944 */ /* 0x000fea0003c3ffff */
[----:B-1----:R1:W5:Y:S01]  /*c9d0*/  LDL.64 R2, [R1+0x1380] ;  /* 0x0013800001027983 */ /* 0x0023620000100a00 */
[----:B------:R-:W-:-:S04]  /*c9e0*/  MOV R5, 0x0 ;  /* 0x0000000000057802 */ /* 0x000fc80000000f00 */
[----:B------:R-:W-:Y:S05]  /*c9f0*/  RET.REL.NODEC R4 `(_ZN7cutlass13device_kernelIN5flash19enable_sm80_to_sm89INS1_16FlashAttnBwdSm80INS1_25CollectiveMainloopBwdSm80ILi2ELi2EN4cute5tupleIJNS5_1CILi128EEES8_NS7_ILi64EEEEEENS_10bfloat16_tEfNS_4arch4Sm80ELb0ELb1ELb1ELb1ELb0ELb0ELb0ELb0ELi2ELi4ELi4ELi4ELb0EEENS1_24CollectiveEpilogueBwdGQAISA_fSD_Li256ELb1ELb0EEENS1_19SingleTileSchedulerILb1ELb0ELb0ELi128EEEEEEEEEvNT_6ParamsE) ;  /* 0xffff360004007950 */ /* 0x000fea0003c3ffff */
        .type           $_ZN7cutlass13device_kernelIN5flash19enable_sm80_to_sm89INS1_16FlashAttnBwdSm80INS1_25CollectiveMainloopBwdSm80ILi2ELi2EN4cute5tupleIJNS5_1CILi128EEES8_NS7_ILi64EEEEEENS_10bfloat16_tEfNS_4arch4Sm80ELb0ELb1ELb1ELb1ELb0ELb0ELb0ELb0ELi2ELi4ELi4ELi4ELb0EEENS1_24CollectiveEpilogueBwdGQAISA_fSD_Li256ELb1ELb0EEENS1_19SingleTileSchedulerILb1ELb0ELb0ELi128EEEEEEEEEvNT_6ParamsE$_ZZN4cute5sliceINS_5tupleIJNS_10UnderscoreES2_S2_iEEENS1_IJNS1_IJNS_1CILi1EEENS4_ILi0EEEEEEiNS4_ILi1024EEENS4_ILi8192EEEEEEEEDaRKT_RKT0_ENKUlRKT_RKT0_E_clIS2_iEEDaSJ_SM_,@function
        .size           $_ZN7cutlass13device_kernelIN5flash19enable_sm80_to_sm89INS1_16FlashAttnBwdSm80INS1_25CollectiveMainloopBwdSm80ILi2ELi2EN4cute5tupleIJNS5_1CILi128EEES8_NS7_ILi64EEEEEENS_10bfloat16_tEfNS_4arch4Sm80ELb0ELb1ELb1ELb1ELb0ELb0ELb0ELb0ELi2ELi4ELi4ELi4ELb0EEENS1_24CollectiveEpilogueBwdGQAISA_fSD_Li256ELb1ELb0EEENS1_19SingleTileSchedulerILb1ELb0ELb0ELi128EEEEEEEEEvNT_6ParamsE$_ZZN4cute5sliceINS_5tupleIJNS_10UnderscoreES2_S2_iEEENS1_IJNS1_IJNS_1CILi1EEENS4_ILi0EEEEEEiNS4_ILi1024EEENS4_ILi8192EEEEEEEEDaRKT_RKT0_ENKUlRKT_RKT0_E_clIS2_iEEDaSJ_SM_,($_ZN7cutlass13device_kernelIN5flash19enable_sm80_to_sm89INS1_16FlashAttnBwdSm80INS1_25CollectiveMainloopBwdSm80ILi2ELi2EN4cute5tupleIJNS5_1CILi128EEES8_NS7_ILi64EEEEEENS_10bfloat16_tEfNS_4arch4Sm80ELb0ELb1ELb1ELb1ELb0ELb0ELb0ELb0ELi2ELi4ELi4ELi4ELb0EEENS1_24CollectiveEpilogueBwdGQAISA_fSD_Li256ELb1ELb0EEENS1_19SingleTileSchedulerILb1ELb0ELb0ELi128EEEEEEEEEvNT_6ParamsE$_ZZN4cute5sliceINS_5tupleIJNS_10UnderscoreES2_S2_iEEENS1_IJNS1_IJNS_1CILi1EEENS4_ILi0EEEEEElS6_lEEEEEDaRKT_RKT0_ENKUlRKT_RKT0_E_clIS2_lEEDaSH_SK_ - $_ZN7cutlass13device_kernelIN5flash19enable_sm80_to_sm89INS1_16FlashAttnBwdSm80INS1_25CollectiveMainloopBwdSm80ILi2ELi2EN4cute5tupleIJNS5_1CILi128EEES8_NS7_ILi64EEEEEENS_10bfloat16_tEfNS_4arch4Sm80ELb0ELb1ELb1ELb1ELb0ELb0ELb0ELb0ELi2ELi4ELi4ELi4ELb0EEENS1_24CollectiveEpilogueBwdGQAISA_fSD_Li256ELb1ELb0EEENS1_19SingleTileSchedulerILb1ELb0ELb0ELi128EEEEEEEEEvNT_6ParamsE$_ZZN4cute5sliceINS_5tupleIJNS_10UnderscoreES2_S2_iEEENS1_IJNS1_IJNS_1CILi1EEENS4_ILi0EEEEEEiNS4_ILi1024EEENS4_ILi8192EEEEEEEEDaRKT_RKT0_ENKUlRKT_RKT0_E_clIS2_iEEDaSJ_SM_)
$_ZN7cutlass13device_kernelIN5flash19enable_sm80_to_sm89INS1_16FlashAttnBwdSm80INS1_25CollectiveMainloopBwdSm80ILi2ELi2EN4cute5tupleIJNS5_1CILi128EEES8_NS7_ILi64EEEEEENS_10bfloat16_tEfNS_4arch4Sm80ELb0ELb1ELb1ELb1ELb0ELb0ELb0ELb0ELi2ELi4ELi4ELi4ELb0EEENS1_24CollectiveEpilogueBwdGQAISA_fSD_Li256ELb1ELb0EEENS1_19SingleTileSchedulerILb1ELb0ELb0ELi128EEEEEEEEEvNT_6ParamsE$_ZZN4cute5sliceINS_5tupleIJNS_10UnderscoreES2_S2_iEEENS1_IJNS1_IJNS_1CILi1EEENS4_ILi0EEEEEEiNS4_ILi1024EEENS4_ILi8192EEEEEEEEDaRKT_RKT0_ENKUlRKT_RKT0_E_clIS2_iEEDaSJ_SM_:
[----:B------:R-:W-:Y:S02]  /*ca00*/  IADD3 R2, R1, 0x1380, RZ ;  /* 0x0000138001027810 */ /* 0x000fe40007ffe0ff */
[----:B------:R-:W-:Y:S02]  /*ca10*/  MOV R8, 0xca40 ;  /* 0x0000ca4000087802 */ /* 0x000fe40000000f00 */
[----:B------:R-:W-:Y:S02]  /*ca20*/  IADD3 R2, R2, c[0x0][0x20], RZ ;  /* 0x0000080002027a10 */ /* 0x000fe40007ffe0ff */
[----:B------:R-:W-:Y:S05]  /*ca30*/  CALL.REL.NOINC `($_ZN7cutlass13device_kernelIN5flash19enable_sm80_to_sm89INS1_16FlashAttnBwdSm80INS1_25CollectiveMainloopBwdSm80ILi2ELi2EN4cute5tupleIJNS5_1CILi128EEES8_NS7_ILi64EEEEEENS_10bfloat16_tEfNS_4arch4Sm80ELb0ELb1ELb1ELb1ELb0ELb0ELb0ELb0ELi2ELi4ELi4ELi4ELb0EEENS1_24CollectiveEpilogueBwdGQAISA_fSD_Li256ELb1ELb0EEENS1_19SingleTileSchedulerILb1ELb0ELb0ELi128EEEEEEEEEvNT_6ParamsE$_ZN4cute3eso3ESOILb0ELb1EJiEEC2ERKi) ;  /* 0xffffa67000007944 */ /* 0x000fea0003c3ffff */
[----:B-1----:R1:W5:Y:S01]  /*ca40*/  LDL R3, [R1+0x1380] ;  /* 0x0013800001037983 */ /* 0x0023620000100800 */
[----:B------:R-:W-:Y:S02]  /*ca50*/  MOV R8, R4 ;  /* 0x0000000400087202 */ /* 0x000fe40000000f00 */
[----:B------:R-:W-:-:S04]  /*ca60*/  MOV R9, 0x0 ;  /* 0x0000000000097802 */ /* 0x000fc80000000f00 */
[----:B------:R-:W-:Y:S05]  /*ca70*/  RET.REL.NODEC R8 `(_ZN7cutlass13device_kernelIN5flash19enable_sm80_to_sm89INS1_16FlashAttnBwdSm80INS1_25CollectiveMainloopBwdSm80ILi2ELi2EN4cute5tupleIJNS5_1CILi128EEES8_NS7_ILi64EEEEEENS_10bfloat16_tEfNS_4arch4Sm80ELb0ELb1ELb1ELb1ELb0ELb0ELb0ELb0ELi2ELi4ELi4ELi4ELb0EEENS1_24CollectiveEpilogueBwdGQAISA_fSD_Li256ELb1ELb0EEENS1_19SingleTileSchedulerILb1ELb0ELb0ELi128EEEEEEEEEvNT_6ParamsE) ;  /* 0xffff358008007950 */ /* 0x000fea0003c3ffff */
        .type           $_ZN7cutlass13device_kernelIN5flash19enable_sm80_to_sm89INS1_16FlashAttnBwdSm80INS1_25CollectiveMainloopBwdSm80ILi2ELi2EN4cute5tupleIJNS5_1CILi128EEES8_NS7_ILi64EEEEEENS_10bfloat16_tEfNS_4arch4Sm80ELb0ELb1ELb1ELb1ELb0ELb0ELb0ELb0ELi2ELi4ELi4ELi4ELb0EEENS1_24CollectiveEpilogueBwdGQAISA_fSD_Li256ELb1ELb0EEENS1_19SingleTileSchedulerILb1ELb0ELb0ELi128EEEEEEEEEvNT_6ParamsE$_ZZN4cute5sliceINS_5tupleIJNS_10UnderscoreES2_S2_iEEENS1_IJNS1_IJNS_1CILi1EEENS4_ILi0EEEEEElS6_lEEEEEDaRKT_RKT0_ENKUlRKT_RKT0_E_clIS2_lEEDaSH_SK_,@function
        .size           $_ZN7cutlass13device_kernelIN5flash19enable_sm80_to_sm89INS1_16FlashAttnBwdSm80INS1_25CollectiveMainloopBwdSm80ILi2ELi2EN4cute5tupleIJNS5_1CILi128EEES8_NS7_ILi64EEEEEENS_10bfloat16_tEfNS_4arch4Sm80ELb0ELb1ELb1ELb1ELb0ELb0ELb0ELb0ELi2ELi4ELi4ELi4ELb0EEENS1_24CollectiveEpilogueBwdGQAISA_fSD_Li256ELb1ELb0EEENS1_19SingleTileSchedulerILb1ELb0ELb0ELi128EEEEEEEEEvNT_6ParamsE$_ZZN4cute5sliceINS_5tupleIJNS_10UnderscoreES2_S2_iEEENS1_IJNS1_IJNS_1CILi1EEENS4_ILi0EEEEEElS6_lEEEEEDaRKT_RKT0_ENKUlRKT_RKT0_E_clIS2_lEEDaSH_SK_,($_ZN7cutlass13device_kernelIN5flash19enable_sm80_to_sm89INS1_16FlashAttnBwdSm80INS1_25CollectiveMainloopBwdSm80ILi2ELi2EN4cute5tupleIJNS5_1CILi128EEES8_NS7_ILi64EEEEEENS_10bfloat16_tEfNS_4arch4Sm80ELb0ELb1ELb1ELb1ELb0ELb0ELb0ELb0ELi2ELi4ELi4ELi4ELb0EEENS1_24CollectiveEpilogueBwdGQAISA_fSD_Li256ELb1ELb0EEENS1_19SingleTileSchedulerILb1ELb0ELb0ELi128EEEEEEEEEvNT_6ParamsE$_ZZN4cute5sliceINS_5tupleIJNS_10UnderscoreES2_iEEENS1_IJNS1_IJNS_1CILi1EEENS4_ILi0EEEEEEiNS4_ILi1024EEEEEEEEDaRKT_RKT0_ENKUlRKT_RKT0_E_clIS2_iEEDaSI_SL_ - $_ZN7cutlass13device_kernelIN5flash19enable_sm80_to_sm89INS1_16FlashAttnBwdSm80INS1_25CollectiveMainloopBwdSm80ILi2ELi2EN4cute5tupleIJNS5_1CILi128EEES8_NS7_ILi64EEEEEENS_10bfloat16_tEfNS_4arch4Sm80ELb0ELb1ELb1ELb1ELb0ELb0ELb0ELb0ELi2ELi4ELi4ELi4ELb0EEENS1_24CollectiveEpilogueBwdGQAISA_fSD_Li256ELb1ELb0EEENS1_19SingleTileSchedulerILb1ELb0ELb0ELi128EEEEEEEEEvNT_6ParamsE$_ZZN4cute5sliceINS_5tupleIJNS_10UnderscoreES2_S2_iEEENS1_IJNS1_IJNS_1CILi1EEENS4_ILi0EEEEEElS6_lEEEEEDaRKT_RKT0_ENKUlRKT_RKT0_E_clIS2_lEEDaSH_SK_)
$_ZN7cutlass13device_kernelIN5flash19enable_sm80_to_sm89INS1_16FlashAttnBwdSm80INS1_25CollectiveMainloopBwdSm80ILi2ELi2EN4cute5tupleIJNS5_1CILi128EEES8_NS7_ILi64EEEEEENS_10bfloat16_tEfNS_4arch4Sm80ELb0ELb1ELb1ELb1ELb0ELb0ELb0ELb0ELi2ELi4ELi4ELi4ELb0EEENS1_24CollectiveEpilogueBwdGQAISA_fSD_Li256ELb1ELb0EEENS1_19SingleTileSchedulerILb1ELb0ELb0ELi128EEEEEEEEEvNT_6ParamsE$_ZZN4cute5sliceINS_5tupleIJNS_10UnderscoreES2_S2_iEEENS1_IJNS1_IJNS_1CILi1EEENS4_ILi0EEEEEElS6_lEEEEEDaRKT_RKT0_ENKUlRKT_RKT0_E_clIS2_lEEDaSH_SK_:
[----:B------:R-:W-:Y:S02]  /*ca80*/  IADD3 R5, R1, 0x16a8, RZ ;  /* 0x000016a801057810 */ /* 0x000fe40007ffe0ff */
[----:B------:R-:W-:Y:S02]  /*ca90*/  MOV R6, 0xcac0 ;  /* 0x0000cac000067802 */ /* 0x000fe40000000f00 */
[----:B------:R-:W-:Y:S02]  /*caa0*/  IADD3 R5, R5, c[0x0][0x20], RZ ;  /* 0x0000080005057a10 */ /* 0x000fe40007ffe0ff */
[----:B------:R-:W-:Y:S05]  /*cab0*/  CALL.REL.NOINC `($_ZN7cutlass13device_kernelIN5flash19enable_sm80_to_sm89INS1_16FlashAttnBwdSm80INS1_25CollectiveMainloopBwdSm80ILi2ELi2EN4cute5tupleIJNS5_1CILi128EEES8_NS7_ILi64EEEEEENS_10bfloat16_tEfNS_4arch4Sm80ELb0ELb1ELb1ELb1ELb0ELb0ELb0ELb0ELi2ELi4ELi4ELi4ELb0EEENS1_24CollectiveEpilogueBwdGQAISA_fSD_Li256ELb1ELb0EEENS1_19SingleTileSchedulerILb1ELb0ELb0ELi128EEEEEEEEEvNT_6ParamsE$_ZN4cute3eso3ESOILb0ELb1EJlEEC2ERKl) ;  /* 0xffffa7f000007944 */ /* 0x000fea0003c3ffff */
[----:B-1----:R1:W5:Y:S01]  /*cac0*/  LDL.64 R2, [R1+0x16a8] ;  /* 0x0016a80001027983 */ /* 0x0023620000100a00 */
[----:B------:R-:W-:-:S04]  /*cad0*/  MOV R5, 0x0 ;  /* 0x0000000000057802 */ /* 0x000fc80000000f00 */
[----:B------:R-:W-:Y:S05]  /*cae0*/  RET.REL.NODEC R4 `(_ZN7cutlass13device_kernelIN5flash19enable_sm80_to_sm89INS1_16FlashAttnBwdSm80INS1_25CollectiveMainloopBwdSm80ILi2ELi2EN4cute5tupleIJNS5_1CILi128EEES8_NS7_ILi64EEEEEENS_10bfloat16_tEfNS_4arch4Sm80ELb0ELb1ELb1ELb1ELb0ELb0ELb0ELb0ELi2ELi4ELi4ELi4ELb0EEENS1_24CollectiveEpilogueBwdGQAISA_fSD_Li256ELb1ELb0EEENS1_19SingleTileSchedulerILb1ELb0ELb0ELi128EEEEEEEEEvNT_6ParamsE) ;  /* 0xffff351004007950 */ /* 0x000fea0003c3ffff */
        .type           $_ZN7cutlass13device_kernelIN5flash19enable_sm80_to_sm89INS1_16FlashAttnBwdSm80INS1_25CollectiveMainloopBwdSm80ILi2ELi2EN4cute5tupleIJNS5_1CILi128EEES8_NS7_ILi64EEEEEENS_10bfloat16_tEfNS_4arch4Sm80ELb0ELb1ELb1ELb1ELb0ELb0ELb0ELb0ELi2ELi4ELi4ELi4ELb0EEENS1_24CollectiveEpilogueBwdGQAISA_fSD_Li256ELb1ELb0EEENS1_19SingleTileSchedulerILb1ELb0ELb0ELi128EEEEEEEEEvNT_6ParamsE$_ZZN4cute5sliceINS_5tupleIJNS_10UnderscoreES2_iEEENS1_IJNS1_IJNS_1CILi1EEENS4_ILi0EEEEEEiNS4_ILi1024EEEEEEEEDaRKT_RKT0_ENKUlRKT_RKT0_E_clIS2_iEEDaSI_SL_,@function
        .size           $_ZN7cutlass13device_kernelIN5flash19enable_sm80_to_sm89INS1_16FlashAttnBwdSm80INS1_25CollectiveMainloopBwdSm80ILi2ELi2EN4cute5tupleIJNS5_1CILi128EEES8_NS7_ILi64EEEEEENS_10bfloat16_tEfNS_4arch4Sm80ELb0ELb1ELb1ELb1ELb0ELb0ELb0ELb0ELi2ELi4ELi4ELi4ELb0EEENS1_24CollectiveEpilogueBwdGQAISA_fSD_Li256ELb1ELb0EEENS1_19SingleTileSchedulerILb1ELb0ELb0ELi128EEEEEEEEEvNT_6ParamsE$_ZZN4cute5sliceINS_5tupleIJNS_10UnderscoreES2_iEEENS1_IJNS1_IJNS_1CILi1EEENS4_ILi0EEEEEEiNS4_ILi1024EEEEEEEEDaRKT_RKT0_ENKUlRKT_RKT0_E_clIS2_iEEDaSI_SL_,($_ZN7cutlass13device_kernelIN5flash19enable_sm80_to_sm89INS1_16FlashAttnBwdSm80INS1_25CollectiveMainloopBwdSm80ILi2ELi2EN4cute5tupleIJNS5_1CILi128EEES8_NS7_ILi64EEEEEENS_10bfloat16_tEfNS_4arch4Sm80ELb0ELb1ELb1ELb1ELb0ELb0ELb0ELb0ELi2ELi4ELi4ELi4ELb0EEENS1_24CollectiveEpilogueBwdGQAISA_fSD_Li256ELb1ELb0EEENS1_19SingleTileSchedulerILb1ELb0ELb0ELi128EEEEEEEEEvNT_6ParamsE$_ZZN4cute6detail10lift_sliceINS_5tupleIJNS_1CILi0EEENS_10UnderscoreEEEENS2_IJNS2_IJS4_S4_EEEiEEEEEDaRKT_RKT0_ENKUlRKT_RKT0_E_clIS5_iEEDaSH_SK_ - $_ZN7cutlass13device_kernelIN5flash19enable_sm80_to_sm89INS1_16FlashAttnBwdSm80INS1_25CollectiveMainloopBwdSm80ILi2ELi2EN4cute5tupleIJNS5_1CILi128EEES8_NS7_ILi64EEEEEENS_10bfloat16_tEfNS_4arch4Sm80ELb0ELb1ELb1ELb1ELb0ELb0ELb0ELb0ELi2ELi4ELi4ELi4ELb0EEENS1_24CollectiveEpilogueBwdGQAISA_fSD_Li256ELb1ELb0EEENS1_19SingleTileSchedulerILb1ELb0ELb0ELi128EEEEEEEEEvNT_6ParamsE$_ZZN4cute5sliceINS_5tupleIJNS_10UnderscoreES2_iEEENS1_IJNS1_IJNS_1CILi1EEENS4_ILi0EEEEEEiNS4_ILi1024EEEEEEEEDaRKT_RKT0_ENKUlRKT_RKT0_E_clIS2_iEEDaSI_SL_)
$_ZN7cutlass13device_kernelIN5flash19enable_sm80_to_sm89INS1_16FlashAttnBwdSm80INS1_25CollectiveMainloopBwdSm80ILi2ELi2EN4cute5tupleIJNS5_1CILi128EEES8_NS7_ILi64EEEEEENS_10bfloat16_tEfNS_4arch4Sm80ELb0ELb1ELb1ELb1ELb0ELb0ELb0ELb0ELi2ELi4ELi4ELi4ELb0EEENS1_24CollectiveEpilogueBwdGQAISA_fSD_Li256ELb1ELb0EEENS1_19SingleTileSchedulerILb1ELb0ELb0ELi128EEEEEEEEEvNT_6ParamsE$_ZZN4cute5sliceINS_5tupleIJNS_10UnderscoreES2_iEEENS1_IJNS1_IJNS_1CILi1EEENS4_ILi0EEEEEEiNS4_ILi1024EEEEEEEEDaRKT_RKT0_ENKUlRKT_RKT0_E_clIS2_iEEDaSI_SL_:
[----:B------:R-:W-:Y:S01]  /*caf0*/  IADD3 R2, R1, 0x1680, RZ ;  /* 0x0000168001027810 */ /* 0x000fe20007ffe0ff */
[----:B------:R-:W-:Y:S01]  /*cb00*/  IMAD.MOV.U32 R3, RZ, RZ, R20 ;  /* 0x000000ffff037224 */ /* 0x000fe200078e0014 */
[----:B------:R-:W-:Y:S02]  /*cb10*/  MOV R8, 0xcb40 ;  /* 0x0000cb4000087802 */ /* 0x000fe40000000f00 */
[----:B------:R-:W-:Y:S02]  /*cb20*/  IADD3 R2, R2, c[0x0][0x20], RZ ;  /* 0x0000080002027a10 */ /* 0x000fe40007ffe0ff */
[----:B------:R-:W-:Y:S05]  /*cb30*/  CALL.REL.NOINC `($_ZN7cutlass13device_kernelIN5flash19enable_sm80_to_sm89INS1_16FlashAttnBwdSm80INS1_25CollectiveMainloopBwdSm80ILi2ELi2EN4cute5tupleIJNS5_1CILi128EEES8_NS7_ILi64EEEEEENS_10bfloat16_tEfNS_4arch4Sm80ELb0ELb1ELb1ELb1ELb0ELb0ELb0ELb0ELi2ELi4ELi4ELi4ELb0EEENS1_24CollectiveEpilogueBwdGQAISA_fSD_Li256ELb1ELb0EEENS1_19SingleTileSchedulerILb1ELb0ELb0ELi128EEEEEEEEEvNT_6ParamsE$_ZN4cute3eso3ESOILb0ELb1EJiEEC2ERKi) ;  /* 0xffffa57000007944 */ /* 0x000fea0003c3ffff */
[----:B-1----:R1:W5:Y:S01]  /*cb40*/  LDL R3, [R1+0x1680] ;  /* 0x0016800001037983 */ /* 0x0023620000100800 */
[----:B------:R-:W-:Y:S02]  /*cb50*/  MOV R6, R4 ;  /* 0x0000000400067202 */ /* 0x000fe40000000f00 */
[----:B------:R-:W-:-:S04]  /*cb60*/  MOV R7, 0x0 ;  /* 0x0000000000077802 */ /* 0x000fc80000000f00 */
[----:B------:R-:W-:Y:S05]  /*cb70*/  RET.REL.NODEC R6 `(_ZN7cutlass13device_kernelIN5flash19enable_sm80_to_sm89INS1_16FlashAttnBwdSm80INS1_25CollectiveMainloopBwdSm80ILi2ELi2EN4cute5tupleIJNS5_1CILi128EEES8_NS7_ILi64EEEEEENS_10bfloat16_tEfNS_4arch4Sm80ELb0ELb1ELb1ELb1ELb0ELb0ELb0ELb0ELi2ELi4ELi4ELi4ELb0EEENS1_24CollectiveEpilogueBwdGQAISA_fSD_Li256ELb1ELb0EEENS1_19SingleTileSchedulerILb1ELb0ELb0ELi128EEEEEEEEEvNT_6ParamsE) ;  /* 0xffff348006007950 */ /* 0x000fea0003c3ffff */
        .type           $_ZN7cutlass13device_kernelIN5flash19enable_sm80_to_sm89INS1_16FlashAttnBwdSm80INS1_25CollectiveMainloopBwdSm80ILi2ELi2EN4cute5tupleIJNS5_1CILi128EEES8_NS7_ILi64EEEEEENS_10bfloat16_tEfNS_4arch4Sm80ELb0ELb1ELb1ELb1ELb0ELb0ELb0ELb0ELi2ELi4ELi4ELi4ELb0EEENS1_24CollectiveEpilogueBwdGQAISA_fSD_Li256ELb1ELb0EEENS1_19SingleTileSchedulerILb1ELb0ELb0ELi128EEEEEEEEEvNT_6ParamsE$_ZZN4cute6detail10lift_sliceINS_5tupleIJNS_1CILi0EEENS_10UnderscoreEEEENS2_IJNS2_IJS4_S4_EEEiEEEEEDaRKT_RKT0_ENKUlRKT_RKT0_E_clIS5_iEEDaSH_SK_,@function
        .size           $_ZN7cutlass13device_kernelIN5flash19enable_sm80_to_sm89INS1_16FlashAttnBwdSm80INS1_25CollectiveMainloopBwdSm80ILi2ELi2EN4cute5tupleIJNS5_1CILi128EEES8_NS7_ILi64EEEEEENS_10bfloat16_tEfNS_4arch4Sm80ELb0ELb1ELb1ELb1ELb0ELb0ELb0ELb0ELi2ELi4ELi4ELi4ELb0EEENS1_24CollectiveEpilogueBwdGQAISA_fSD_Li256ELb1ELb0EEENS1_19SingleTileSchedulerILb1ELb0ELb0ELi128EEEEEEEEEvNT_6ParamsE$_ZZN4cute6detail10lift_sliceINS_5tupleIJNS_1CILi0EEENS_10UnderscoreEEEENS2_IJNS2_IJS4_S4_EEEiEEEEEDaRKT_RKT0_ENKUlRKT_RKT0_E_clIS5_iEEDaSH_SK_,($_ZN7cutlass13device_kernelIN5flash19enable_sm80_to_sm89INS1_16FlashAttnBwdSm80INS1_25CollectiveMainloopBwdSm80ILi2ELi2EN4cute5tupleIJNS5_1CILi128EEES8_NS7_ILi64EEEEEENS_10bfloat16_tEfNS_4arch4Sm80ELb0ELb1ELb1ELb1ELb0ELb0ELb0ELb0ELi2ELi4ELi4ELi4ELb0EEENS1_24CollectiveEpilogueBwdGQAISA_fSD_Li256ELb1ELb0EEENS1_19SingleTileSchedulerILb1ELb0ELb0ELi128EEEEEEEEEvNT_6ParamsE$_ZZN4cute6detail16composition_implINS_1CILi2EEEiNS_5tupleIJNS2_ILi1EEES3_EEENS4_IJNS2_ILi0EEES5_EEEEEDaRKT_RKT0_RKT1_RKT2_ENKUlRKT_RKT0_E_clIS3_S5_EEDaSN_SQ_ - $_ZN7cutlass13device_kernelIN5flash19enable_sm80_to_sm89INS1_16FlashAttnBwdSm80INS1_25CollectiveMainloopBwdSm80ILi2ELi2EN4cute5tupleIJNS5_1CILi128EEES8_NS7_ILi64EEEEEENS_10bfloat16_tEfNS_4arch4Sm80ELb0ELb1ELb1ELb1ELb0ELb0ELb0ELb0ELi2ELi4ELi4ELi4ELb0EEENS1_24CollectiveEpilogueBwdGQAISA_fSD_Li256ELb1ELb0EEENS1_19SingleTileSchedulerILb1ELb0ELb0ELi128EEEEEEEEEvNT_6ParamsE$_ZZN4cute6detail10lift_sliceINS_5tupleIJNS_1CILi0EEENS_10UnderscoreEEEENS2_IJNS2_IJS4_S4_EEEiEEEEEDaRKT_RKT0_ENKUlRKT_RKT0_E_clIS5_iEEDaSH_SK_)
$_ZN7cutlass13device_kernelIN5flash19enable_sm80_to_sm89INS1_16FlashAttnBwdSm80INS1_25CollectiveMainloopBwdSm80ILi2ELi2EN4cute5tupleIJNS5_1CILi128EEES8_NS7_ILi64EEEEEENS_10bfloat16_tEfNS_4arch4Sm80ELb0ELb1ELb1ELb1ELb0ELb0ELb0ELb0ELi2ELi4ELi4ELi4ELb0EEENS1_24CollectiveEpilogueBwdGQAISA_fSD_Li256ELb1ELb0EEENS1_19SingleTileSchedulerILb1ELb0ELb0ELi128EEEEEEEEEvNT_6ParamsE$_ZZN4cute6detail10lift_sliceINS_5tupleIJNS_1CILi0EEENS_10UnderscoreEEEENS2_IJNS2_IJS4_S4_EEEiEEEEEDaRKT_RKT0_ENKUlRKT_RKT0_E_clIS5_iEEDaSH_SK_:
[----:B------:R-:W-:Y:S02]  /*cb80*/  IADD3 R2, R1, 0x1680, RZ ;  /* 0x0000168001027810 */ /* 0x000fe40007ffe0ff */
[----:B------:R-:W-:Y:S02]  /*cb90*/  MOV R8, 0xcbc0 ;  /* 0x0000cbc000087802 */ /* 0x000fe40000000f00 */
[----:B------:R-:W-:Y:S02]  /*cba0*/  IADD3 R2, R2, c[0x0][0x20], RZ ;  /* 0x0000080002027a10 */ /* 0x000fe40007ffe0ff */
[----:B------:R-:W-:Y:S05]  /*cbb0*/  CALL.REL.NOINC `($_ZN7cutlass13device_kernelIN5flash19enable_sm80_to_sm89INS1_16FlashAttnBwdSm80INS1_25CollectiveMainloopBwdSm80ILi2ELi2EN4cute5tupleIJNS5_1CILi128EEES8_NS7_ILi64EEEEEENS_10bfloat16_tEfNS_4arch4Sm80ELb0ELb1ELb1ELb1ELb0ELb0ELb0ELb0ELi2ELi4ELi4ELi4ELb0EEENS1_24CollectiveEpilogueBwdGQAISA_fSD_Li256ELb1ELb0EEENS1_19SingleTileSchedulerILb1ELb0ELb0ELi128EEEEEEEEEvNT_6ParamsE$_ZN4cute3eso3ESOILb0ELb1EJiEEC2ERKi) ;  /* 0xffffa4f000007944 */ /* 0x000fea0003c3ffff */
[----:B-1----:R1:W5:Y:S01]  /*cbc0*/  LDL R3, [R1+0x1680] ;  /* 0x0016800001037983 */ /* 0x0023620000100800 */
[----:B------:R-:W-:-:S04]  /*cbd0*/  MOV R11, 0x0 ;  /* 0x00000000000b7802 */ /* 0x000fc80000000f00 */
[----:B------:R-:W-:Y:S05]  /*cbe0*/  RET.REL.NODEC R10 `(_ZN7cutlass13device_kernelIN5flash19enable_sm80_to_sm89INS1_16FlashAttnBwdSm80INS1_25CollectiveMainloopBwdSm80ILi2ELi2EN4cute5tupleIJNS5_1CILi128EEES8_NS7_ILi64EEEEEENS_10bfloat16_tEfNS_4arch4Sm80ELb0ELb1ELb1ELb1ELb0ELb0ELb0ELb0ELi2ELi4ELi4ELi4ELb0EEENS1_24CollectiveEpilogueBwdGQAISA_fSD_Li256ELb1ELb0EEENS1_19SingleTileSchedulerILb1ELb0ELb0ELi128EEEEEEEEEvNT_6ParamsE) ;  /* 0xffff34100a007950 */ /* 0x000fea0003c3ffff */
        .type           $_ZN7cutlass13device_kernelIN5flash19enable_sm80_to_sm89INS1_16FlashAttnBwdSm80INS1_25CollectiveMainloopBwdSm80ILi2ELi2EN4cute5tupleIJNS5_1CILi128EEES8_NS7_ILi64EEEEEENS_10bfloat16_tEfNS_4arch4Sm80ELb0ELb1ELb1ELb1ELb0ELb0ELb0ELb0ELi2ELi4ELi4ELi4ELb0EEENS1_24CollectiveEpilogueBwdGQAISA_fSD_Li256ELb1ELb0EEENS1_19SingleTileSchedulerILb1ELb0ELb0ELi128EEEEEEEEEvNT_6ParamsE$_ZZN4cute6detail16composition_implINS_1CILi2EEEiNS_5tupleIJNS2_ILi1EEES3_EEENS4_IJNS2_ILi0EEES5_EEEEEDaRKT_RKT0_RKT1_RKT2_ENKUlRKT_RKT0_E_clIS3_S5_EEDaSN_SQ_,@function
        .size           $_ZN7cutlass13device_kernelIN5flash19enable_sm80_to_sm89INS1_16FlashAttnBwdSm80INS1_25CollectiveMainloopBwdSm80ILi2ELi2EN4cute5tupleIJNS5_1CILi128EEES8_NS7_ILi64EEEEEENS_10bfloat16_tEfNS_4arch4Sm80ELb0ELb1ELb1ELb1ELb0ELb0ELb0ELb0ELi2ELi4ELi4ELi4ELb0EEENS1_24CollectiveEpilogueBwdGQAISA_fSD_Li256ELb1ELb0EEENS1_19SingleTileSchedulerILb1ELb0ELb0ELi128EEEEEEEEEvNT_6ParamsE$_ZZN4cute6detail16composition_implINS_1CILi2EEEiNS_5tupleIJNS2_ILi1EEES3_EEENS4_IJNS2_ILi0EEES5_EEEEEDaRKT_RKT0_RKT1_RKT2_ENKUlRKT_RKT0_E_clIS3_S5_EEDaSN_SQ_,($_ZN7cutlass13device_kernelIN5flash19enable_sm80_to_sm89INS1_16FlashAttnBwdSm80INS1_25CollectiveMainloopBwdSm80ILi2ELi2EN4cute5tupleIJNS5_1CILi128EEES8_NS7_ILi64EEEEEENS_10bfloat16_tEfNS_4arch4Sm80ELb0ELb1ELb1ELb1ELb0ELb0ELb0ELb0ELi2ELi4ELi4ELi4ELb0EEENS1_24CollectiveEpilogueBwdGQAISA_fSD_Li256ELb1ELb0EEENS1_19SingleTileSchedulerILb1ELb0ELb0ELi128EEEEEEEEEvNT_6ParamsE$_ZZN4cute6detail16composition_implINS_5tupleIJNS_1CILi16EEENS3_ILi2EEES5_S5_NS3_ILi4EEES5_EEENS2_IJNS3_ILi1EEEiiiNS3_ILi144EEENS3_ILi512EEEEEENS2_IJNS2_IJS5_S5_EEES6_NS3_ILi8EEEEEENS2_IJNS2_IJNS3_ILi64EEESA_EEES4_NS3_ILi1024EEEEEEEEDaRKT_RKT0_RKT1_RKT2_ENKUlRKT_RKT0_E_clIS6_S4_EEDaSX_S10_ - $_ZN7cutlass13device_kernelIN5flash19enable_sm80_to_sm89INS1_16FlashAttnBwdSm80INS1_25CollectiveMainloopBwdSm80ILi2ELi2EN4cute5tupleIJNS5_1CILi128EEES8_NS7_ILi64EEEEEENS_10bfloat16_tEfNS_4arch4Sm80ELb0ELb1ELb1ELb1ELb0ELb0ELb0ELb0ELi2ELi4ELi4ELi4ELb0EEENS1_24CollectiveEpilogueBwdGQAISA_fSD_Li256ELb1ELb0EEENS1_19SingleTileSchedulerILb1ELb0ELb0ELi128EEEEEEEEEvNT_6ParamsE$_ZZN4cute6detail16composition_implINS_1CILi2EEEiNS_5tupleIJNS2_ILi1EEES3_EEENS4_IJNS2_ILi0EEES5_EEEEEDaRKT_RKT0_RKT1_RKT2_ENKUlRKT_RKT0_E_clIS3_S5_EEDaSN_SQ_)
$_ZN7cutlass13device_kernelIN5flash19enable_sm80_to_sm89INS1_16FlashAttnBwdSm80INS1_25CollectiveMainloopBwdSm80ILi2ELi2EN4cute5tupleIJNS5_1CILi128EEES8_NS7_ILi64EEEEEENS_10bfloat16_tEfNS_4arch4Sm80ELb0ELb1ELb1ELb1ELb0ELb0ELb0ELb0ELi2ELi4ELi4ELi4ELb0EEENS1_24CollectiveEpilogueBwdGQAISA_fSD_Li256ELb1ELb0EEENS1_19SingleTileSchedulerILb1ELb0ELb0ELi128EEEEEEEEEvNT_6ParamsE$_ZZN4cute6detail16composition_implINS_1CILi2EEEiNS_5tupleIJNS2_ILi1EEES3_EEENS4_IJNS2_ILi0EEES5_EEEEEDaRKT_RKT0_RKT1_RKT2_ENKUlRKT_RKT0_E_clIS3_S5_EEDaSN_SQ_:
[----:B------:R-:W-:Y:S02]  /*cbf0*/  IADD3 R2, R1, 0x1688, RZ ;  /* 0x0000168801027810 */ /* 0x000fe40007ffe0ff */
[----:B------:R-:W-:Y:S02]  /*cc00*/  MOV R6, 0xcc30 ;  /* 0x0000cc3000067802 */ /* 0x000fe40000000f00 */
[----:B------:R-:W-:Y:S02]  /*cc10*/  IADD3 R2, R2, c[0x0][0x20], RZ ;  /* 0x0000080002027a10 */ /* 0x000fe40007ffe0ff */
[----:B------:R-:W-:Y:S05]  /*cc20*/  CALL.REL.NOINC `($_ZN7cutlass13device_kernelIN5flash19enable_sm80_to_sm89INS1_16FlashAttnBwdSm80INS1_25CollectiveMainloopBwdSm80ILi2ELi2EN4cute5tupleIJNS5_1CILi128EEES8_NS7_ILi64EEEEEENS_10bfloat16_tEfNS_4arch4Sm80ELb0ELb1ELb1ELb1ELb0ELb0ELb0ELb0ELi2ELi4ELi4ELi4ELb0EEENS1_24CollectiveEpilogueBwdGQAISA_fSD_Li256ELb1ELb0EEENS1_19SingleTileSchedulerILb1ELb0ELb0ELi128EEEEEEEEEvNT_6ParamsE$_ZN4cute5tupleIJNS_1CILi2EEEiEEC2ERKS2_RKi) ;  /* 0xffffe0e000007944 */ /* 0x000fea0003c3ffff */
[----:B------:R1:W5:Y:S01]  /*cc30*/  LDL R3, [R1+0x1688] ;  /* 0x0016880001037983 */ /* 0x0003620000100800 */
[----:B------:R-:W-:-:S04]  /*cc40*/  MOV R9, 0x0 ;  /* 0x0000000000097802 */ /* 0x000fc80000000f00 */
[----:B------:R-:W-:Y:S05]  /*cc50*/  RET.REL.NODEC R8 `(_ZN7cutlass13device_kernelIN5flash19enable_sm80_to_sm89INS1_16FlashAttnBwdSm80INS1_25CollectiveMainloopBwdSm80ILi2ELi2EN4cute5tupleIJNS5_1CILi128EEES8_NS7_ILi64EEEEEENS_10bfloat16_tEfNS_4arch4Sm80ELb0ELb1ELb1ELb1ELb0ELb0ELb0ELb0ELi2ELi4ELi4ELi4ELb0EEENS1_24CollectiveEpilogueBwdGQAISA_fSD_Li256ELb1ELb0EEENS1_19SingleTileSchedulerILb1ELb0ELb0ELi128EEEEEEEEEvNT_6ParamsE) ;  /* 0xffff33a008007950 */ /* 0x000fea0003c3ffff */
        .type           $_ZN7cutlass13device_kernelIN5flash19enable_sm80_to_sm89INS1_16FlashAttnBwdSm80INS1_25CollectiveMainloopBwdSm80ILi2ELi2EN4cute5tupleIJNS5_1CILi128EEES8_NS7_ILi64EEEEEENS_10bfloat16_tEfNS_4arch4Sm80ELb0ELb1ELb1ELb1ELb0ELb0ELb0ELb0ELi2ELi4ELi4ELi4ELb0EEENS1_24CollectiveEpilogueBwdGQAISA_fSD_Li256ELb1ELb0EEENS1_19SingleTileSchedulerILb1ELb0ELb0ELi128EEEEEEEEEvNT_6ParamsE$_ZZN4cute6detail16composition_implINS_5tupleIJNS_1CILi16EEENS3_ILi2EEES5_S5_NS3_ILi4EEES5_EEENS2_IJNS3_ILi1EEEiiiNS3_ILi144EEENS3_ILi512EEEEEENS2_IJNS2_IJS5_S5_EEES6_NS3_ILi8EEEEEENS2_IJNS2_IJNS3_ILi64EEESA_EEES4_NS3_ILi1024EEEEEEEEDaRKT_RKT0_RKT1_RKT2_ENKUlRKT_RKT0_E_clIS6_S4_EEDaSX_S10_,@function
        .size           $_ZN7cutlass13device_kernelIN5flash19enable_sm80_to_sm89INS1_16FlashAttnBwdSm80INS1_25CollectiveMainloopBwdSm80ILi2ELi2EN4cute5tupleIJNS5_1CILi128EEES8_NS7_ILi64EEEEEENS_10bfloat16_tEfNS_4arch4Sm80ELb0ELb1ELb1ELb1ELb0ELb0ELb0ELb0ELi2ELi4ELi4ELi4ELb0EEENS1_24CollectiveEpilogueBwdGQAISA_fSD_Li256ELb1ELb0EEENS1_19SingleTileSchedulerILb1ELb0ELb0ELi128EEEEEEEEEvNT_6ParamsE$_ZZN4cute6detail16composition_implINS_5tupleIJNS_1CILi16EEENS3_ILi2EEES5_S5_NS3_ILi4EEES5_EEENS2_IJNS3_ILi1EEEiiiNS3_ILi144EEENS3_ILi512EEEEEENS2_IJNS2_IJS5_S5_EEES6_NS3_ILi8EEEEEENS2_IJNS2_IJNS3_ILi64EEESA_EEES4_NS3_ILi1024EEEEEEEEDaRKT_RKT0_RKT1_RKT2_ENKUlRKT_RKT0_E_clIS6_S4_EEDaSX_S10_,($_ZN7cutlass13device_kernelIN5flash19enable_sm80_to_sm89INS1_16FlashAttnBwdSm80INS1_25CollectiveMainloopBwdSm80ILi2ELi2EN4cute5tupleIJNS5_1CILi128EEES8_NS7_ILi64EEEEEENS_10bfloat16_tEfNS_4arch4Sm80ELb0ELb1ELb1ELb1ELb0ELb0ELb0ELb0ELi2ELi4ELi4ELi4ELb0EEENS1_24CollectiveEpilogueBwdGQAISA_fSD_Li256ELb1ELb0EEENS1_19SingleTileSchedulerILb1ELb0ELb0ELi128EEEEEEEEEvNT_6ParamsE$_ZZN4cute6detail16composition_implINS_5tupleIJNS_1CILi16EEENS3_ILi2EEES5_S5_NS3_ILi4EEES5_EEENS2_IJNS3_ILi1EEEiiiNS3_ILi144EEENS3_ILi512EEEEEENS2_IJNS2_IJS5_S5_EEES6_NS3_ILi8EEEEEENS2_IJNS2_IJNS3_ILi64EEESA_EEES4_NS3_ILi1024EEEEEEEEDaRKT_RKT0_RKT1_RKT2_ENKUlRKT_RKT0_E_clISC_SG_EEDaSX_S10_ - $_ZN7cutlass13device_kernelIN5flash19enable_sm80_to_sm89INS1_16FlashAttnBwdSm80INS1_25CollectiveMainloopBwdSm80ILi2ELi2EN4cute5tupleIJNS5_1CILi128EEES8_NS7_ILi64EEEEEENS_10bfloat16_tEfNS_4arch4Sm80ELb0ELb1ELb1ELb1ELb0ELb0ELb0ELb0ELi2ELi4ELi4ELi4ELb0EEENS1_24CollectiveEpilogueBwdGQAISA_fSD_Li256ELb1ELb0EEENS1_19SingleTileSchedulerILb1ELb0ELb0ELi128EEEEEEEEEvNT_6ParamsE$_ZZN4cute6detail16composition_implINS_5tupleIJNS_1CILi16EEENS3_ILi2EEES5_S5_NS3_ILi4EEES5_EEENS2_IJNS3_ILi1EEEiiiNS3_ILi144EEENS3_ILi512EEEEEENS2_IJNS2_IJS5_S5_EEES6_NS3_ILi8EEEEEENS2_IJNS2_IJNS3_ILi64EEESA_EEES4_NS3_ILi1024EEEEEEEEDaRKT_RKT0_RKT1_RKT2_ENKUlRKT_RKT0_E_clIS6_S4_EEDaSX_S10_)
$_ZN7cutlass13device_kernelIN5flash19enable_sm80_to_sm89INS1_16FlashAttnBwdSm80INS1_25CollectiveMainloopBwdSm80ILi2ELi2EN4cute5tupleIJNS5_1CILi128EEES8_NS7_ILi64EEEEEENS_10bfloat16_tEfNS_4arch4Sm80ELb0ELb1ELb1ELb1ELb0ELb0ELb0ELb0ELi2ELi4ELi4ELi4ELb0EEENS1_24CollectiveEpilogueBwdGQAISA_fSD_Li256ELb1ELb0EEENS1_19SingleTileSchedulerILb1ELb0ELb0ELi128EEEEEEEEEvNT_6ParamsE$_ZZN4cute6detail16composition_implINS_5tupleIJNS_1CILi16EEENS3_ILi2EEES5_S5_NS3_ILi4EEES5_EEENS2_IJNS3_ILi1EEEiiiNS3_ILi144EEENS3_ILi512EEEEEENS2_IJNS2_IJS5_S5_EEES6_NS3_ILi8EEEEEENS2_IJNS2_IJNS3_ILi64EEESA_EEES4_NS3_ILi1024EEEEEEEEDaRKT_RKT0_RKT1_RKT2_ENKUlRKT_RKT0_E_clIS6_S4_EEDaSX_S10_:
        /* <DEDUP_REMOVED lines=14> */
[----:B-1---5:R-:W-:Y:S05]  /*cd40*/  CALL.REL.NOINC `($_ZN7cutlass13device_kernelIN5flash19enable_sm80_to_sm89INS1_16FlashAttnBwdSm80INS1_25CollectiveMainloopBwdSm80ILi2ELi2EN4cute5tupleIJNS5_1CILi128EEES8_NS7_ILi64EEEEEENS_10bfloat16_tEfNS_4arch4Sm80ELb0ELb1ELb1ELb1ELb0ELb0ELb0ELb0ELi2ELi4ELi4ELi4ELb0EEENS1_24CollectiveEpilogueBwdGQAISA_fSD_Li256ELb1ELb0EEENS1_19SingleTileSchedulerILb1ELb0ELb0ELi128EEEEEEEEEvNT_6ParamsE$_ZZN4cute6detail16composition_implINS_5tupleIJNS_1CILi16EEENS3_ILi2EEES5_S5_NS3_ILi4EEES5_EEENS2_IJNS3_ILi1EEEiiiNS3_ILi144EEENS3_ILi512EEEEEES6_S4_EEDaRKT_RKT0_RKT1_RKT2_ENKUlRKT_T0_E_clINS2_IJNS2_IJEEESU_S6_S8_EEENS_17integral_constantIiLi1EEEEEDaSQ_SR_) ;  /* 0x0000056000007944 */ /* 0x022fea0003c00000 */
[----:B-----5:R2:W-:Y:S04]  /*cd50*/  STL [R1+0x16a8], R2 ;  /* 0x0016a80201007387 */ /* 0x0205e80000100800 */
[----:B------:R2:W-:Y:S04]  /*cd60*/  STL.64 [R1+0x16a0], R74 ;  /* 0x0016a04a01007387 */ /* 0x0005e80000100a00 */
[----:B------:R-:W5:Y:S01]  /*cd70*/  LDL R6, [R6+0x4] ;  /* 0x0000040006067983 */ /* 0x000f620000100800 */
[----:B------:R-:W-:Y:S02]  /*cd80*/  IADD3 R3, R20, 0x28, RZ ;  /* 0x0000002814037810 */ /* 0x000fe40007ffe0ff */
[----:B------:R-:W-:-:S02]  /*cd90*/  MOV R72, 0xcdb0 ;  /* 0x0000cdb000487802 */ /* 0x000fc40000000f00 */
[----:B-12--5:R-:W-:Y:S05]  /*cda0*/  CALL.REL.NOINC `($_ZN7cutlass13device_kernelIN5flash19enable_sm80_to_sm89INS1_16FlashAttnBwdSm80INS1_25CollectiveMainloopBwdSm80ILi2ELi2EN4cute5tupleIJNS5_1CILi128EEES8_NS7_ILi64EEEEEENS_10bfloat16_tEfNS_4arch4Sm80ELb0ELb1ELb1ELb1ELb0ELb0ELb0ELb0ELi2ELi4ELi4ELi4ELb0EEENS1_24CollectiveEpilogueBwdGQAISA_fSD_Li256ELb1ELb0EEENS1_19SingleTileSchedulerILb1ELb0ELb0ELi128EEEEEEEEEvNT_6ParamsE$_ZZN4cute6detail16composition_implINS_5tupleIJNS_1CILi16EEENS3_ILi2EEES5_S5_NS3_ILi4EEES5_EEENS2_IJNS3_ILi1EEEiiiNS3_ILi144EEENS3_ILi512EEEEEES6_S4_EEDaRKT_RKT0_RKT1_RKT2_ENKUlRKT_T0_E_clINS2_IJNS2_IJS5_EEENS2_IJiEEES5_S8_EEENS_17integral_constantIiLi2EEEEEDaSQ_SR_) ;  /* 0x000005d000007944 */ /* 0x026fea0003c00000 */
[----:B------:R-:W2:Y:S01]  /*cdb0*/  LDL.64 R72, [R1+0x16a0] ;  /* 0x0016a00001487983 */ /* 0x000ea20000100a00 */
[----:B------:R-:W-:-:S02]  /*cdc0*/  IADD3 R5, R20, 0x18, RZ ;  /* 0x0000001814057810 */ /* 0x000fc40007ffe0ff */
[----:B------:R-:W-:Y:S01]  /*cdd0*/  MOV R8, 0xce10 ;  /* 0x0000ce1000087802 */ /* 0x000fe20000000f00 */
[----:B-----5:R3:W-:Y:S04]  /*cde0*/  STL.64 [R1+0x1698], R2 ;  /* 0x0016980201007387 */ /* 0x0207e80000100a00 */
[----:B--2---:R3:W-:Y:S02]  /*cdf0*/  STL.64 [R1+0x1690], R72 ;  /* 0x0016904801007387 */ /* 0x0047e40000100a00 */
[----:B-1-3--:R-:W-:Y:S05]  /*ce00*/  CALL.REL.NOINC `($_ZN7cutlass13device_kernelIN5flash19enable_sm80_to_sm89INS1_16FlashAttnBwdSm80INS1_25CollectiveMainloopBwdSm80ILi2ELi2EN4cute5tupleIJNS5_1CILi128EEES8_NS7_ILi64EEEEEENS_10bfloat16_tEfNS_4arch4Sm80ELb0ELb1ELb1ELb1ELb0ELb0ELb0ELb0ELi2ELi4ELi4ELi4ELb0EEENS1_24CollectiveEpilogueBwdGQAISA_fSD_Li256ELb1ELb0EEENS1_19SingleTileSchedulerILb1ELb0ELb0ELi128EEEEEEEEEvNT_6ParamsE$_ZZN4cute6detail16composition_implINS_5tupleIJNS_1CILi16EEENS3_ILi2EEES5_S5_NS3_ILi4EEES5_EEENS2_IJNS3_ILi1EEEiiiNS3_ILi144EEENS3_ILi512EEEEEES6_S4_EEDaRKT_RKT0_RKT1_RKT2_ENKUlRKT_T0_E_clINS2_IJNS2_IJS5_S5_EEENS2_IJiiEEES8_S8_EEENS_17integral_constantIiLi3EEEEEDaSQ_SR_) ;  /* 0x0000066000007944 */ /* 0x00afea0003c00000 */
[----:B------:R-:W2:Y:S01]  /*ce10*/  LDL.64 R72, [R1+0x1690] ;  /* 0x0016900001487983 */ /* 0x000ea20000100a00 */
[----:B------:R-:W-:Y:S02]  /*ce20*/  IADD3 R5, R20, 0x8, RZ ;  /* 0x0000000814057810 */ /* 0x000fe40007ffe0ff */
[----:B------:R-:W-:Y:S01]  /*ce30*/  MOV R8, 0xce70 ;  /* 0x0000ce7000087802 */ /* 0x000fe20000000f00 */
[----:B-----5:R3:W-:Y:S04]  /*ce40*/  STL.64 [R1+0x1688], R2 ;  /* 0x0016880201007387 */ /* 0x0207e80000100a00 */
[----:B--2---:R3:W-:Y:S02]  /*ce50*/  STL.64 [R1+0x1680], R72 ;  /* 0x0016804801007387 */ /* 0x0047e40000100a00 */
[----:B-1-3--:R-:W-:Y:S05]  /*ce60*/  CALL.REL.NOINC `($_ZN7cutlass13device_kernelIN5flash19enable_sm80_to_sm89INS1_16FlashAttnBwdSm80INS1_25CollectiveMainloopBwdSm80ILi2ELi2EN4cute5tupleIJNS5_1CILi128EEES8_NS7_ILi64EEEEEENS_10bfloat16_tEfNS_4arch4Sm80ELb0ELb1ELb1ELb1ELb0ELb0ELb0ELb0ELi2ELi4ELi4ELi4ELb0EEENS1_24CollectiveEpilogueBwdGQAISA_fSD_Li256ELb1ELb0EEENS1_19SingleTileSchedulerILb1ELb0ELb0ELi128EEEEEEEEEvNT_6ParamsE$_ZZN4cute6detail16composition_implINS_5tupleIJNS_1CILi16EEENS3_ILi2EEES5_S5_NS3_ILi4EEES5_EEENS2_IJNS3_ILi1EEEiiiNS3_ILi144EEENS3_ILi512EEEEEES6_S4_EEDaRKT_RKT0_RKT1_RKT2_ENKUlRKT_T0_E_clINS2_IJNS2_IJS5_S5_EEENS2_IJiiEEES8_S8_EEENS_17integral_constantIiLi4EEEEEDaSQ_SR_) ;  /* 0x000006a000007944 */ /* 0x00afea0003c00000 */
[----:B-----5:R-:W-:Y:S01]  /*ce70*/  IMAD.MOV.U32 R8, RZ, RZ, R3 ;  /* 0x000000ffff087224 */ /* 0x020fe200078e0003 */
[----:B------:R-:W-:-:S02]  /*ce80*/  MOV R3, R17 ;  /* 0x0000001100037202 */ /* 0x000fc40000000f00 */
[----:B------:R-:W-:Y:S02]  /*ce90*/  MOV R6, 0xceb0 ;  /* 0x0000ceb000067802 */ /* 0x000fe40000000f00 */
[----:B-1----:R-:W-:Y:S05]  /*cea0*/  CALL.REL.NOINC `($_ZN7cutlass13device_kernelIN5flash19enable_sm80_to_sm89INS1_16FlashAttnBwdSm80INS1_25CollectiveMainloopBwdSm80ILi2ELi2EN4cute5tupleIJNS5_1CILi128EEES8_NS7_ILi64EEEEEENS_10bfloat16_tEfNS_4arch4Sm80ELb0ELb1ELb1ELb1ELb0ELb0ELb0ELb0ELi2ELi4ELi4ELi4ELb0EEENS1_24CollectiveEpilogueBwdGQAISA_fSD_Li256ELb1ELb0EEENS1_19SingleTileSchedulerILb1ELb0ELb0ELi128EEEEEEEEEvNT_6ParamsE$_ZN4cute5tupleIJNS0_IJNS_1CILi2EEES2_EEENS0_IJiiEEEEEC2ERKS3_RKS4_) ;  /* 0xffffdc7000007944 */ /* 0x002fea0003c3ffff */
[----:B------:R1:W5:Y:S01]  /*ceb0*/  LDL.64 R2, [R1+0x16c0] ;  /* 0x0016c00001027983 */ /* 0x0003620000100a00 */
[----:B------:R-:W-:-:S04]  /*cec0*/  MOV R17, 0x0 ;  /* 0x0000000000117802 */ /* 0x000fc80000000f00 */
[----:B------:R-:W-:Y:S05]  /*ced0*/  RET.REL.NODEC R16 `(_ZN7cutlass13device_kernelIN5flash19enable_sm80_to_sm89INS1_16FlashAttnBwdSm80INS1_25CollectiveMainloopBwdSm80ILi2ELi2EN4cute5tupleIJNS5_1CILi128EEES8_NS7_ILi64EEEEEENS_10bfloat16_tEfNS_4arch4Sm80ELb0ELb1ELb1ELb1ELb0ELb0ELb0ELb0ELi2ELi4ELi4ELi4ELb0EEENS1_24CollectiveEpilogueBwdGQAISA_fSD_Li256ELb1ELb0EEENS1_19SingleTileSchedulerILb1ELb0ELb0ELi128EEEEEEEEEvNT_6ParamsE) ;  /* 0xffff312010007950 */ /* 0x000fea0003c3ffff */
        .type           $_ZN7cutlass13device_kernelIN5flash19enable_sm80_to_sm89INS1_16FlashAttnBwdSm80INS1_25CollectiveMainloopBwdSm80ILi2ELi2EN4cute5tupleIJNS5_1CILi128EEES8_NS7_ILi64EEEEEENS_10bfloat16_tEfNS_4arch4Sm80ELb0ELb1ELb1ELb1ELb0ELb0ELb0ELb0ELi2ELi4ELi4ELi4ELb0EEENS1_24CollectiveEpilogueBwdGQAISA_fSD_Li256ELb1ELb0EEENS1_19SingleTileSchedulerILb1ELb0ELb0ELi128EEEEEEEEEvNT_6ParamsE$_ZZN4cute6detail16composition_implINS_5tupleIJNS_1CILi16EEENS3_ILi2EEES5_S5_NS3_ILi4EEES5_EEENS2_IJNS3_ILi1EEEiiiNS3_ILi144EEENS3_ILi512EEEEEENS2_IJNS2_IJS5_S5_EEES6_NS3_ILi8EEEEEENS2_IJNS2_IJNS3_ILi64EEESA_EEES4_NS3_ILi1024EEEEEEEEDaRKT_RKT0_RKT1_RKT2_ENKUlRKT_RKT0_E_clISC_SG_EEDaSX_S10_,@function
        .size           $_ZN7cutlass13device_kernelIN5flash19enable_sm80_to_sm89INS1_16FlashAttnBwdSm80INS1_25CollectiveMainloopBwdSm80ILi2ELi2EN4cute5tupleIJNS5_1CILi128EEES8_NS7_ILi64EEEEEENS_10bfloat16_tEfNS_4arch4Sm80ELb0ELb1ELb1ELb1ELb0ELb0ELb0ELb0ELi2ELi4ELi4ELi4ELb0EEENS1_24CollectiveEpilogueBwdGQAISA_fSD_Li256ELb1ELb0EEENS1_19SingleTileSchedulerILb1ELb0ELb0ELi128EEEEEEEEEvNT_6ParamsE$_ZZN4cute6detail16composition_implINS_5tupleIJNS_1CILi16EEENS3_ILi2EEES5_S5_NS3_ILi4EEES5_EEENS2_IJNS3_ILi1EEEiiiNS3_ILi144EEENS3_ILi512EEEEEENS2_IJNS2_IJS5_S5_EEES6_NS3_ILi8EEEEEENS2_IJNS2_IJNS3_ILi64EEESA_EEES4_NS3_ILi1024EEEEEEEEDaRKT_RKT0_RKT1_RKT2_ENKUlRKT_RKT0_E_clISC_SG_EEDaSX_S10_,($_ZN7cutlass13device_kernelIN5flash19enable_sm80_to_sm89INS1_16FlashAttnBwdSm80INS1_25CollectiveMainloopBwdSm80ILi2ELi2EN4cute5tupleIJNS5_1CILi128EEES8_NS7_ILi64EEEEEENS_10bfloat16_tEfNS_4arch4Sm80ELb0ELb1ELb1ELb1ELb0ELb0ELb0ELb0ELi2ELi4ELi4ELi4ELb0EEENS1_24CollectiveEpilogueBwdGQAISA_fSD_Li256ELb1ELb0EEENS1_19SingleTileSchedulerILb1ELb0ELb0ELi128EEEEEEEEEvNT_6ParamsE$_ZZN4cute6detail16composition_implINS_5tupleIJNS_1CILi16EEENS3_ILi2EEES5_S5_NS3_ILi4EEES5_EEENS2_IJNS3_ILi1EEEiiiNS3_ILi144EEENS3_ILi512EEEEEENS2_IJS5_S5_EEENS2_IJNS3_ILi64EEESA_EEEEEDaRKT_RKT0_RKT1_RKT2_ENKUlRKT_RKT0_E_clIS5_SD_EEDaST_SW_ - $_ZN7cutlass13device_kernelIN5flash19enable_sm80_to_sm89INS1_16FlashAttnBwdSm80INS1_25CollectiveMainloopBwdSm80ILi2ELi2EN4cute5tupleIJNS5_1CILi128EEES8_NS7_ILi64EEEEEENS_10bfloat16_tEfNS_4arch4Sm80ELb0ELb1ELb1ELb1ELb0ELb0ELb0ELb0ELi2ELi4ELi4ELi4ELb0EEENS1_24CollectiveEpilogueBwdGQAISA_fSD_Li256ELb1ELb0EEENS1_19SingleTileSchedulerILb1ELb0ELb0ELi128EEEEEEEEEvNT_6ParamsE$_ZZN4cute6detail16composition_implINS_5tupleIJNS_1CILi16EEENS3_ILi2EEES5_S5_NS3_ILi4EEES5_EEENS2_IJNS3_ILi1EEEiiiNS3_ILi144EEENS3_ILi512EEEEEENS2_IJNS2_IJS5_S5_EEES6_NS3_ILi8EEEEEENS2_IJNS2_IJNS3_ILi64EEESA_EEES4_NS3_ILi1024EEEEEEEEDaRKT_RKT0_RKT1_RKT2_ENKUlRKT_RKT0_E_clISC_SG_EEDaSX_S10_)
$_ZN7cutlass13device_kernelIN5flash19enable_sm80_to_sm89INS1_16FlashAttnBwdSm80INS1_25CollectiveMainloopBwdSm80ILi2ELi2EN4cute5tupleIJNS5_1CILi128EEES8_NS7_ILi64EEEEEENS_10bfloat16_tEfNS_4arch4Sm80ELb0ELb1ELb1ELb1ELb0ELb0ELb0ELb0ELi2ELi4ELi4ELi4ELb0EEENS1_24CollectiveEpilogueBwdGQAISA_fSD_Li256ELb1ELb0EEENS1_19SingleTileSchedulerILb1ELb0ELb0ELi128EEEEEEEEEvNT_6ParamsE$_ZZN4cute6detail16composition_implINS_5tupleIJNS_1CILi16EEENS3_ILi2EEES5_S5_NS3_ILi4EEES5_EEENS2_IJNS3_ILi1EEEiiiNS3_ILi144EEENS3_ILi512EEEEEENS2_IJNS2_IJS5_S5_EEES6_NS3_ILi8EEEEEENS2_IJNS2_IJNS3_ILi64EEESA_EEES4_NS3_ILi1024EEEEEEEEDaRKT_RKT0_RKT1_RKT2_ENKUlRKT_RKT0_E_clISC_SG_EEDaSX_S10_:
[----:B------:R-:W-:Y:S02]  /*cee0*/  IADD3 R38, R1, 0x1680, RZ ;  /* 0x0000168001267810 */ /* 0x000fe40007ffe0ff */
[----:B------:R-:W-:Y:S02]  /*cef0*/  MOV R74, 0xcf30 ;  /* 0x0000cf30004a7802 */ /* 0x000fe40000000f00 */
[----:B------:R-:W-:-:S04]  /*cf00*/  IADD3 R38, R38, c[0x0][0x20], RZ ;  /* 0x0000080026267a10 */ /* 0x000fc80007ffe0ff */
[----:B------:R-:W-:Y:S02]  /*cf10*/  IADD3 R72, R38, 0x4, RZ ;  /* 0x0000000426487810 */ /* 0x000fe40007ffe0ff */
[----:B------:R-:W-:Y:S05]  /*cf20*/  CALL.REL.NOINC `($_ZN7cutlass13device_kernelIN5flash19enable_sm80_to_sm89INS1_16FlashAttnBwdSm80INS1_25CollectiveMainloopBwdSm80ILi2ELi2EN4cute5tupleIJNS5_1CILi128EEES8_NS7_ILi64EEEEEENS_10bfloat16_tEfNS_4arch4Sm80ELb0ELb1ELb1ELb1ELb0ELb0ELb0ELb0ELi2ELi4ELi4ELi4ELb0EEENS1_24CollectiveEpilogueBwdGQAISA_fSD_Li256ELb1ELb0EEENS1_19SingleTileSchedulerILb1ELb0ELb0ELi128EEEEEEEEEvNT_6ParamsE$_ZZN4cute6detail16composition_implINS_5tupleIJNS_1CILi16EEENS3_ILi2EEES5_S5_NS3_ILi4EEES5_EEENS2_IJNS3_ILi1EEEiiiNS3_ILi144EEENS3_ILi512EEEEEENS2_IJS5_S5_EEENS2_IJNS3_ILi64EEESA_EEEEEDaRKT_RKT0_RKT1_RKT2_ENKUlRKT_RKT0_E_clIS5_SD_EEDaST_SW_) ;  /* 0x0000009000007944 */ /* 0x000fea0003c00000 */
[----:B------:R-:W-:Y:S02]  /*cf30*/  MOV R4, 0xcf50 ;  /* 0x0000cf5000047802 */ /* 0x000fe40000000f00 */
[----:B-1---5:R-:W-:Y:S05]  /*cf40*/  CALL.REL.NOINC `($_ZN7cutlass13device_kernelIN5flash19enable_sm80_to_sm89INS1_16FlashAttnBwdSm80INS1_25CollectiveMainloopBwdSm80ILi2ELi2EN4cute5tupleIJNS5_1CILi128EEES8_NS7_ILi64EEEEEENS_10bfloat16_tEfNS_4arch4Sm80ELb0ELb1ELb1ELb1ELb0ELb0ELb0ELb0ELi2ELi4ELi4ELi4ELb0EEENS1_24CollectiveEpilogueBwdGQAISA_fSD_Li256ELb1ELb0EEENS1_19SingleTileSchedulerILb1ELb0ELb0ELi128EEEEEEEEEvNT_6ParamsE$_ZN4cute3eso3ESOILb0ELb1EJiNS_1CILi512EEEEEC2ERKiRKS3_) ;  /* 0xffffa2d000007944 */ /* 0x022fea0003c3ffff */
[----:B-1----:R1:W5:Y:S01]  /*cf50*/  LDL R2, [R1+0x1684] ;  /* 0x0016840001027983 */ /* 0x0023620000100800 */
[----:B------:R-:W-:-:S03]  /*cf60*/  MOV R6, 0xcf80 ;  /* 0x0000cf8000067802 */ /* 0x000fc60000000f00 */
[----:B-1---5:R-:W-:Y:S05]  /*cf70*/  CALL.REL.NOINC `($_ZN7cutlass13device_kernelIN5flash19enable_sm80_to_sm89INS1_16FlashAttnBwdSm80INS1_25CollectiveMainloopBwdSm80ILi2ELi2EN4cute5tupleIJNS5_1CILi128EEES8_NS7_ILi64EEEEEENS_10bfloat16_tEfNS_4arch4Sm80ELb0ELb1ELb1ELb1ELb0ELb0ELb0ELb0ELi2ELi4ELi4ELi4ELb0EEENS1_24CollectiveEpilogueBwdGQAISA_fSD_Li256ELb1ELb0EEENS1_19SingleTileSchedulerILb1ELb0ELb0ELi128EEEEEEEEEvNT_6ParamsE$_ZN4cute5tupleIJNS0_IJNS_1CILi2EEES2_EEENS0_IJiNS1_ILi512EEEEEEEEC2ERKS3_RKS5_) ;  /* 0xffffdb5000007944 */ /* 0x022fea0003c3ffff */
[----:B------:R1:W5:Y:S01]  /*cf80*/  LDL R38, [R1+0x1680] ;  /* 0x0016800001267983 */ /* 0x0003620000100800 */
[----:B------:R-:W-:Y:S02]  /*cf90*/  MOV R2, R10 ;  /* 0x0000000a00027202 */ /* 0x000fe40000000f00 */
[----:B------:R-:W-:-:S04]  /*cfa0*/  MOV R3, 0x0 ;  /* 0x0000000000037802 */ /* 0x000fc80000000f00 */
[----:B------:R-:W-:Y:S05]  /*cfb0*/  RET.REL.NODEC R2 `(_ZN7cutlass13device_kernelIN5flash19enable_sm80_to_sm89INS1_16FlashAttnBwdSm80INS1_25CollectiveMainloopBwdSm80ILi2ELi2EN4cute5tupleIJNS5_1CILi128EEES8_NS7_ILi64EEEEEENS_10bfloat16_tEfNS_4arch4Sm80ELb0ELb1ELb1ELb1ELb0ELb0ELb0ELb0ELi2ELi4ELi4ELi4ELb0EEENS1_24CollectiveEpilogueBwdGQAISA_fSD_Li256ELb1ELb0EEENS1_19SingleTileSchedulerILb1ELb0ELb0ELi128EEEEEEEEEvNT_6ParamsE) ;  /* 0xffff304002007950 */ /* 0x000fea0003c3ffff */
        .type           $_ZN7cutlass13device_kernelIN5flash19enable_sm80_to_sm89INS1_16FlashAttnBwdSm80INS1_25CollectiveMainloopBwdSm80ILi2ELi2EN4cute5tupleIJNS5_1CILi128EEES8_NS7_ILi64EEEEEENS_10bfloat16_tEfNS_4arch4Sm80ELb0ELb1ELb1ELb1ELb0ELb0ELb0ELb0ELi2ELi4ELi4ELi4ELb0EEENS1_24CollectiveEpilogueBwdGQAISA_fSD_Li256ELb1ELb0EEENS1_19SingleTileSchedulerILb1ELb0ELb0ELi128EEEEEEEEEvNT_6ParamsE$_ZZN4cute6detail16composition_implINS_5tupleIJNS_1CILi16EEENS3_ILi2EEES5_S5_NS3_ILi4EEES5_EEENS2_IJNS3_ILi1EEEiiiNS3_ILi144EEENS3_ILi512EEEEEENS2_IJS5_S5_EEENS2_IJNS3_ILi64EEESA_EEEEEDaRKT_RKT0_RKT1_RKT2_ENKUlRKT_RKT0_E_clIS5_SD_EEDaST_SW_,@function
        .size           $_ZN7cutlass13device_kernelIN5flash19enable_sm80_to_sm89INS1_16FlashAttnBwdSm80INS1_25CollectiveMainloopBwdSm80ILi2ELi2EN4cute5tupleIJNS5_1CILi128EEES8_NS7_ILi64EEEEEENS_10bfloat16_tEfNS_4arch4Sm80ELb0ELb1ELb1ELb1ELb0ELb0ELb0ELb0ELi2ELi4ELi4ELi4ELb0EEENS1_24CollectiveEpilogueBwdGQAISA_fSD_Li256ELb1ELb0EEENS1_19SingleTileSchedulerILb1ELb0ELb0ELi128EEEEEEEEEvNT_6ParamsE$_ZZN4cute6detail16composition_implINS_5tupleIJNS_1CILi16EEENS3_ILi2EEES5_S5_NS3_ILi4EEES5_EEENS2_IJNS3_ILi1EEEiiiNS3_ILi144EEENS3_ILi512EEEEEENS2_IJS5_S5_EEENS2_IJNS3_ILi64EEESA_EEEEEDaRKT_RKT0_RKT1_RKT2_ENKUlRKT_RKT0_E_clIS5_SD_EEDaST_SW_,($_ZN7cutlass13device_kernelIN5flash19enable_sm80_to_sm89INS1_16FlashAttnBwdSm80INS1_25CollectiveMainloopBwdSm80ILi2ELi2EN4cute5tupleIJNS5_1CILi128EEES8_NS7_ILi64EEEEEENS_10bfloat16_tEfNS_4arch4Sm80ELb0ELb1ELb1ELb1ELb0ELb0ELb0ELb0ELi2ELi4ELi4ELi4ELb0EEENS1_24CollectiveEpilogueBwdGQAISA_fSD_Li256ELb1ELb0EEENS1_19SingleTileSchedulerILb1ELb0ELb0ELi128EEEEEEEEEvNT_6ParamsE$_ZZN4cute6detail16composition_implINS_5tupleIJNS_1CILi16EEENS3_ILi2EEES5_S5_NS3_ILi4EEES5_EEENS2_IJNS3_ILi1EEEiiiNS3_ILi144EEENS3_ILi512EEEEEES5_NS3_ILi64EEEEEDaRKT_RKT0_RKT1_RKT2_ENKUlRKT_T0_E_clINS2_IJNS2_IJEEESV_S5_S8_EEENS_17integral_constantIiLi3EEEEEDaSR_SS_ - $_ZN7cutlass13device_kernelIN5flash19enable_sm80_to_sm89INS1_16FlashAttnBwdSm80INS1_25CollectiveMainloopBwdSm80ILi2ELi2EN4cute5tupleIJNS5_1CILi128EEES8_NS7_ILi64EEEEEENS_10bfloat16_tEfNS_4arch4Sm80ELb0ELb1ELb1ELb1ELb0ELb0ELb0ELb0ELi2ELi4ELi4ELi4ELb0EEENS1_24CollectiveEpilogueBwdGQAISA_fSD_Li256ELb1ELb0EEENS1_19SingleTileSchedulerILb1ELb0ELb0ELi128EEEEEEEEEvNT_6ParamsE$_ZZN4cute6detail16composition_implINS_5tupleIJNS_1CILi16EEENS3_ILi2EEES5_S5_NS3_ILi4EEES5_EEENS2_IJNS3_ILi1EEEiiiNS3_ILi144EEENS3_ILi512EEEEEENS2_IJS5_S5_EEENS2_IJNS3_ILi64EEESA_EEEEEDaRKT_RKT0_RKT1_RKT2_ENKUlRKT_RKT0_E_clIS5_SD_EEDaST_SW_)
$_ZN7cutlass13device_kernelIN5flash19enable_sm80_to_sm89INS1_16FlashAttnBwdSm80INS1_25CollectiveMainloopBwdSm80ILi2ELi2EN4cute5tupleIJNS5_1CILi128EEES8_NS7_ILi64EEEEEENS_10bfloat16_tEfNS_4arch4Sm80ELb0ELb1ELb1ELb1ELb0ELb0ELb0ELb0ELi2ELi4ELi4ELi4ELb0EEENS1_24CollectiveEpilogueBwdGQAISA_fSD_Li256ELb1ELb0EEENS1_19SingleTileSchedulerILb1ELb0ELb0ELi128EEEEEEEEEvNT_6ParamsE$_ZZN4cute6detail16composition_implINS_5tupleIJNS_1CILi16EEENS3_ILi2EEES5_S5_NS3_ILi4EEES5_EEENS2_IJNS3_ILi1EEEiiiNS3_ILi144EEENS3_ILi512EEEEEENS2_IJS5_S5_EEENS2_IJNS3_ILi64EEESA_EEEEEDaRKT_RKT0_RKT1_RKT2_ENKUlRKT_RKT0_E_clIS5_SD_EEDaST_SW_:
        /* <DEDUP_REMOVED lines=14> */
[----:B-1---5:R-:W-:Y:S05]  /*d0a0*/  CALL.REL.NOINC `($_ZN7cutlass13device_kernelIN5flash19enable_sm80_to_sm89INS1_16FlashAttnBwdSm80INS1_25CollectiveMainloopBwdSm80ILi2ELi2EN4cute5tupleIJNS5_1CILi128EEES8_NS7_ILi64EEEEEENS_10bfloat16_tEfNS_4arch4Sm80ELb0ELb1ELb1ELb1ELb0ELb0ELb0ELb0ELi2ELi4ELi4ELi4ELb0EEENS1_24CollectiveEpilogueBwdGQAISA_fSD_Li256ELb1ELb0EEENS1_19SingleTileSchedulerILb1ELb0ELb0ELi128EEEEEEEEEvNT_6ParamsE$_ZZN4cute6detail16composition_implINS_5tupleIJNS_1CILi16EEENS3_ILi2EEES5_S5_NS3_ILi4EEES5_EEENS2_IJNS3_ILi1EEEiiiNS3_ILi144EEENS3_ILi512EEEEEES5_NS3_ILi64EEEEEDaRKT_RKT0_RKT1_RKT2_ENKUlRKT_T0_E_clINS2_IJNS2_IJEEESV_S5_S8_EEENS_17integral_constantIiLi3EEEEEDaSR_SS_) ;  /* 0x000000b000007944 */ /* 0x022fea0003c00000 */
[----:B-----5:R2:W-:Y:S01]  /*d0b0*/  STL [R1+0x1690], R2 ;  /* 0x0016900201007387 */ /* 0x0205e20000100800 */
[----:B------:R-:W-:Y:S02]  /*d0c0*/  IADD3 R5, R5, 0x8, RZ ;  /* 0x0000000805057810 */ /* 0x000fe40007ffe0ff */
[----:B------:R-:W-:Y:S01]  /*d0d0*/  MOV R76, 0xd100 ;  /* 0x0000d100004c7802 */ /* 0x000fe20000000f00 */
[----:B------:R2:W-:Y:S04]  /*d0e0*/  STL.64 [R1+0x1688], R78 ;  /* 0x0016884e01007387 */ /* 0x0005e80000100a00 */
[----:B-12---:R-:W-:Y:S05]  /*d0f0*/  CALL.REL.NOINC `($_ZN7cutlass13device_kernelIN5flash19enable_sm80_to_sm89INS1_16FlashAttnBwdSm80INS1_25CollectiveMainloopBwdSm80ILi2ELi2EN4cute5tupleIJNS5_1CILi128EEES8_NS7_ILi64EEEEEENS_10bfloat16_tEfNS_4arch4Sm80ELb0ELb1ELb1ELb1ELb0ELb0ELb0ELb0ELi2ELi4ELi4ELi4ELb0EEENS1_24CollectiveEpilogueBwdGQAISA_fSD_Li256ELb1ELb0EEENS1_19SingleTileSchedulerILb1ELb0ELb0ELi128EEEEEEEEEvNT_6ParamsE$_ZZN4cute6detail16composition_implINS_5tupleIJNS_1CILi16EEENS3_ILi2EEES5_S5_NS3_ILi4EEES5_EEENS2_IJNS3_ILi1EEEiiiNS3_ILi144EEENS3_ILi512EEEEEES5_NS3_ILi64EEEEEDaRKT_RKT0_RKT1_RKT2_ENKUlRKT_T0_E_clINS2_IJNS2_IJS5_EEENS2_IJiEEES8_S8_EEENS_17integral_constantIiLi4EEEEEDaSR_SS_) ;  /* 0x0000012000007944 */ /* 0x006fea0003c00000 */
[----:B------:R-:W-:Y:S02]  /*d100*/  MOV R2, R6 ;  /* 0x0000000600027202 */ /* 0x000fe40000000f00 */
[----:B------:R-:W-:Y:S02]  /*d110*/  MOV R6, 0xd130 ;  /* 0x0000d13000067802 */ /* 0x000fe40000000f00 */
[----:B-1---5:R-:W-:Y:S05]  /*d120*/  CALL.REL.NOINC `($_ZN7cutlass13device_kernelIN5flash19enable_sm80_to_sm89INS1_16FlashAttnBwdSm80INS1_25CollectiveMainloopBwdSm80ILi2ELi2EN4cute5tupleIJNS5_1CILi128EEES8_NS7_ILi64EEEEEENS_10bfloat16_tEfNS_4arch4Sm80ELb0ELb1ELb1ELb1ELb0ELb0ELb0ELb0ELi2ELi4ELi4ELi4ELb0EEENS1_24CollectiveEpilogueBwdGQAISA_fSD_Li256ELb1ELb0EEENS1_19SingleTileSchedulerILb1ELb0ELb0ELi128EEEEEEEEEvNT_6ParamsE$_ZN4cute5tupleIJNS_1CILi2EEEiEEC2ERKS2_RKi) ;  /* 0xffffdbe000007944 */ /* 0x022fea0003c3ffff */
[----:B------:R1:W5:Y:S01]  /*d130*/  LDL R2, [R1+0x16a8] ;  /* 0x0016a80001027983 */ /* 0x0003620000100800 */
[----:B------:R-:W-:-:S04]  /*d140*/  MOV R75, 0x0 ;  /* 0x00000000004b7802 */ /* 0x000fc80000000f00 */
[----:B------:R-:W-:Y:S05]  /*d150*/  RET.REL.NODEC R74 `(_ZN7cutlass13device_kernelIN5flash19enable_sm80_to_sm89INS1_16FlashAttnBwdSm80INS1_25CollectiveMainloopBwdSm80ILi2ELi2EN4cute5tupleIJNS5_1CILi128EEES8_NS7_ILi64EEEEEENS_10bfloat16_tEfNS_4arch4Sm80ELb0ELb1ELb1ELb1ELb0ELb0ELb0ELb0ELi2ELi4ELi4ELi4ELb0EEENS1_24CollectiveEpilogueBwdGQAISA_fSD_Li256ELb1ELb0EEENS1_19SingleTileSchedulerILb1ELb0ELb0ELi128EEEEEEEEEvNT_6ParamsE) ;  /* 0xffff2ea04a007950 */ /* 0x000fea0003c3ffff */
        .type           $_ZN7cutlass13device_kernelIN5flash19enable_sm80_to_sm89INS1_16FlashAttnBwdSm80INS1_25CollectiveMainloopBwdSm80ILi2ELi2EN4cute5tupleIJNS5_1CILi128EEES8_NS7_ILi64EEEEEENS_10bfloat16_tEfNS_4arch4Sm80ELb0ELb1ELb1ELb1ELb0ELb0ELb0ELb0ELi2ELi4ELi4ELi4ELb0EEENS1_24CollectiveEpilogueBwdGQAISA_fSD_Li256ELb1ELb0EEENS1_19SingleTileSchedulerILb1ELb0ELb0ELi128EEEEEEEEEvNT_6ParamsE$_ZZN4cute6detail16composition_implINS_5tupleIJNS_1CILi16EEENS3_ILi2EEES5_S5_NS3_ILi4EEES5_EEENS2_IJNS3_ILi1EEEiiiNS3_ILi144EEENS3_ILi512EEEEEES5_NS3_ILi64EEEEEDaRKT_RKT0_RKT1_RKT2_ENKUlRKT_T0_E_clINS2_IJNS2_IJEEESV_S5_S8_EEENS_17integral_constantIiLi3EEEEEDaSR_SS_,@function
        .size           $_ZN7cutlass13device_kernelIN5flash19enable_sm80_to_sm89INS1_16FlashAttnBwdSm80INS1_25CollectiveMainloopBwdSm80ILi2ELi2EN4cute5tupleIJNS5_1CILi128EEES8_NS7_ILi64EEEEEENS_10bfloat16_tEfNS_4arch4Sm80ELb0ELb1ELb1ELb1ELb0ELb0ELb0ELb0ELi2ELi4ELi4ELi4ELb0EEENS1_24CollectiveEpilogueBwdGQAISA_fSD_Li256ELb1ELb0EEENS1_19SingleTileSchedulerILb1ELb0ELb0ELi128EEEEEEEEEvNT_6ParamsE$_ZZN4cute6detail16composition_implINS_5tupleIJNS_1CILi16EEENS3_ILi2EEES5_S5_NS3_ILi4EEES5_EEENS2_IJNS3_ILi1EEEiiiNS3_ILi144EEENS3_ILi512EEEEEES5_NS3_ILi64EEEEEDaRKT_RKT0_RKT1_RKT2_ENKUlRKT_T0_E_clINS2_IJNS2_IJEEESV_S5_S8_EEENS_17integral_constantIiLi3EEEEEDaSR_SS_,($_ZN7cutlass13device_kernelIN5flash19enable_sm80_to_sm89INS1_16FlashAttnBwdSm80INS1_25CollectiveMainloopBwdSm80ILi2ELi2EN4cute5tupleIJNS5_1CILi128EEES8_NS7_ILi64EEEEEENS_10bfloat16_tEfNS_4arch4Sm80ELb0ELb1ELb1ELb1ELb0ELb0ELb0ELb0ELi2ELi4ELi4ELi4ELb0EEENS1_24CollectiveEpilogueBwdGQAISA_fSD_Li256ELb1ELb0EEENS1_19SingleTileSchedulerILb1ELb0ELb0ELi128EEEEEEEEEvNT_6ParamsE$_ZZN4cute6detail16composition_implINS_5tupleIJNS_1CILi16EEENS3_ILi2EEES5_S5_NS3_ILi4EEES5_EEENS2_IJNS3_ILi1EEEiiiNS3_ILi144EEENS3_ILi512EEEEEES5_NS3_ILi64EEEEEDaRKT_RKT0_RKT1_RKT2_ENKUlRKT_T0_E_clINS2_IJNS2_IJS5_EEENS2_IJiEEES8_S8_EEENS_17integral_constantIiLi4EEEEEDaSR_SS_ - $_ZN7cutlass13device_kernelIN5flash19enable_sm80_to_sm89INS1_16FlashAttnBwdSm80INS1_25CollectiveMainloopBwdSm80ILi2ELi2EN4cute5tupleIJNS5_1CILi128EEES8_NS7_ILi64EEEEEENS_10bfloat16_tEfNS_4arch4Sm80ELb0ELb1ELb1ELb1ELb0ELb0ELb0ELb0ELi2ELi4ELi4ELi4ELb0EEENS1_24CollectiveEpilogueBwdGQAISA_fSD_Li256ELb1ELb0EEENS1_19SingleTileSchedulerILb1ELb0ELb0ELi128EEEEEEEEEvNT_6ParamsE$_ZZN4cute6detail16composition_implINS_5tupleIJNS_1CILi16EEENS3_ILi2EEES5_S5_NS3_ILi4EEES5_EEENS2_IJNS3_ILi1EEEiiiNS3_ILi144EEENS3_ILi512EEEEEES5_NS3_ILi64EEEEEDaRKT_RKT0_RKT1_RKT2_ENKUlRKT_T0_E_clINS2_IJNS2_IJEEESV_S5_S8_EEENS_17integral_constantIiLi3EEEEEDaSR_SS_)
$_ZN7cutlass13device_kernelIN5flash19enable_sm80_to_sm89INS1_16FlashAttnBwdSm80INS1_25CollectiveMainloopBwdSm80ILi2ELi2EN4cute5tupleIJNS5_1CILi128EEES8_NS7_ILi64EEEEEENS_10bfloat16_tEfNS_4arch4Sm80ELb0ELb1ELb1ELb1ELb0ELb0ELb0ELb0ELi2ELi4ELi4ELi4ELb0EEENS1_24CollectiveEpilogueBwdGQAISA_fSD_Li256ELb1ELb0EEENS1_19SingleTileSchedulerILb1ELb0ELb0ELi128EEEEEEEEEvNT_6ParamsE$_ZZN4cute6detail16composition_implINS_5tupleIJNS_1CILi16EEENS3_ILi2EEES5_S5_NS3_ILi4EEES5_EEENS2_IJNS3_ILi1EEEiiiNS3_ILi144EEENS3_ILi512EEEEEES5_NS3_ILi64EEEEEDaRKT_RKT0_RKT1_RKT2_ENKUlRKT_T0_E_clINS2_IJNS2_IJEEESV_S5_S8_EEENS_17integral_constantIiLi3EEEEEDaSR_SS_:
[----:B------:R-:W-:Y:S02]  /*d160*/  IADD3 R4, R1, 0x16b0, RZ ;  /* 0x000016b001047810 */ /* 0x000fe40007ffe0ff */
[----:B------:R-:W-:Y:S02]  /*d170*/  MOV R8, 0xd1b0 ;  /* 0x0000d1b000087802 */ /* 0x000fe40000000f00 */
[----:B------:R-:W-:-:S04]  /*d180*/  IADD3 R4, R4, c[0x0][0x20], RZ ;  /* 0x0000080004047a10 */ /* 0x000fc80007ffe0ff */
[----:B------:R-:W-:Y:S02]  /*d190*/  IADD3 R2, R4, 0x4, RZ ;  /* 0x0000000404027810 */ /* 0x000fe40007ffe0ff */
[----:B------:R-:W-:Y:S05]  /*d1a0*/  CALL.REL.NOINC `($_ZN7cutlass13device_kernelIN5flash19enable_sm80_to_sm89INS1_16FlashAttnBwdSm80INS1_25CollectiveMainloopBwdSm80ILi2ELi2EN4cute5tupleIJNS5_1CILi128EEES8_NS7_ILi64EEEEEENS_10bfloat16_tEfNS_4arch4Sm80ELb0ELb1ELb1ELb1ELb0ELb0ELb0ELb0ELi2ELi4ELi4ELi4ELb0EEENS1_24CollectiveEpilogueBwdGQAISA_fSD_Li256ELb1ELb0EEENS1_19SingleTileSchedulerILb1ELb0ELb0ELi128EEEEEEEEEvNT_6ParamsE$_ZN4cute3eso3ESOILb0ELb1EJiEEC2ERKi) ;  /* 0xffff9f0000007944 */ /* 0x000fea0003c3ffff */
[----:B-1----:R1:W5:Y:S01]  /*d1b0*/  LDL R3, [R1+0x16b4] ;  /* 0x0016b40001037983 */ /* 0x0023620000100800 */
[----:B------:R-:W-:Y:S02]  /*d1c0*/  MOV R2, R4 ;  /* 0x0000000400027202 */ /* 0x000fe40000000f00 */
[----:B------:R-:W-:Y:S02]  /*d1d0*/  MOV R4, 0xd1f0 ;  /* 0x0000d1f000047802 */ /* 0x000fe40000000f00 */
[----:B-1---5:R-:W-:Y:S05]  /*d1e0*/  CALL.REL.NOINC `($_ZN7cutlass13device_kernelIN5flash19enable_sm80_to_sm89INS1_16FlashAttnBwdSm80INS1_25CollectiveMainloopBwdSm80ILi2ELi2EN4cute5tupleIJNS5_1CILi128EEES8_NS7_ILi64EEEEEENS_10bfloat16_tEfNS_4arch4Sm80ELb0ELb1ELb1ELb1ELb0ELb0ELb0ELb0ELi2ELi4ELi4ELi4ELb0EEENS1_24CollectiveEpilogueBwdGQAISA_fSD_Li256ELb1ELb0EEENS1_19SingleTileSchedulerILb1ELb0ELb0ELi128EEEEEEEEEvNT_6ParamsE$_ZN4cute3eso3ESOILb1ELb0EJNS_5tupleIJNS_1CILi2EEEEEENS2_IJiEEENS3_ILi1EEES7_EEC2ERKS5_RKS6_RKS7_SE_) ;  /* 0xffffb69000007944 */ /* 0x022fea0003c3ffff */
[----:B-1----:R1:W5:Y:S01]  /*d1f0*/  LDL R2, [R1+0x16b0] ;  /* 0x0016b00001027983 */ /* 0x0023620000100800 */
[----:B------:R-:W-:-:S04]  /*d200*/  MOV R77, 0x0 ;  /* 0x00000000004d7802 */ /* 0x000fc80000000f00 */
[----:B------:R-:W-:Y:S05]  /*d210*/  RET.REL.NODEC R76 `(_ZN7cutlass13device_kernelIN5flash19enable_sm80_to_sm89INS1_16FlashAttnBwdSm80INS1_25CollectiveMainloopBwdSm80ILi2ELi2EN4cute5tupleIJNS5_1CILi128EEES8_NS7_ILi64EEEEEENS_10bfloat16_tEfNS_4arch4Sm80ELb0ELb1ELb1ELb1ELb0ELb0ELb0ELb0ELi2ELi4ELi4ELi4ELb0EEENS1_24CollectiveEpilogueBwdGQAISA_fSD_Li256ELb1ELb0EEENS1_19SingleTileSchedulerILb1ELb0ELb0ELi128EEEEEEEEEvNT_6ParamsE) ;  /* 0xffff2de04c007950 */ /* 0x000fea0003c3ffff */
        .type           $_ZN7cutlass13device_kernelIN5flash19enable_sm80_to_sm89INS1_16FlashAttnBwdSm80INS1_25CollectiveMainloopBwdSm80ILi2ELi2EN4cute5tupleIJNS5_1CILi128EEES8_NS7_ILi64EEEEEENS_10bfloat16_tEfNS_4arch4Sm80ELb0ELb1ELb1ELb1ELb0ELb0ELb0ELb0ELi2ELi4ELi4ELi4ELb0EEENS1_24CollectiveEpilogueBwdGQAISA_fSD_Li256ELb1ELb0EEENS1_19SingleTileSchedulerILb1ELb0ELb0ELi128EEEEEEEEEvNT_6ParamsE$_ZZN4cute6detail16composition_implINS_5tupleIJNS_1CILi16EEENS3_ILi2EEES5_S5_NS3_ILi4EEES5_EEENS2_IJNS3_ILi1EEEiiiNS3_ILi144EEENS3_ILi512EEEEEES5_NS3_ILi64EEEEEDaRKT_RKT0_RKT1_RKT2_ENKUlRKT_T0_E_clINS2_IJNS2_IJS5_EEENS2_IJiEEES8_S8_EEENS_17integral_constantIiLi4EEEEEDaSR_SS_,@function
        .size           $_ZN7cutlass13device_kernelIN5flash19enable_sm80_to_sm89INS1_16FlashAttnBwdSm80INS1_25CollectiveMainloopBwdSm80ILi2ELi2EN4cute5tupleIJNS5_1CILi128EEES8_NS7_ILi64EEEEEENS_10bfloat16_tEfNS_4arch4Sm80ELb0ELb1ELb1ELb1ELb0ELb0ELb0ELb0ELi2ELi4ELi4ELi4ELb0EEENS1_24CollectiveEpilogueBwdGQAISA_fSD_Li256ELb1ELb0EEENS1_19SingleTileSchedulerILb1ELb0ELb0ELi128EEEEEEEEEvNT_6ParamsE$_ZZN4cute6detail16composition_implINS_5tupleIJNS_1CILi16EEENS3_ILi2EEES5_S5_NS3_ILi4EEES5_EEENS2_IJNS3_ILi1EEEiiiNS3_ILi144EEENS3_ILi512EEEEEES5_NS3_ILi64EEEEEDaRKT_RKT0_RKT1_RKT2_ENKUlRKT_T0_E_clINS2_IJNS2_IJS5_EEENS2_IJiEEES8_S8_EEENS_17integral_constantIiLi4EEEEEDaSR_SS_,($_ZN7cutlass13device_kernelIN5flash19enable_sm80_to_sm89INS1_16FlashAttnBwdSm80INS1_25CollectiveMainloopBwdSm80ILi2ELi2EN4cute5tupleIJNS5_1CILi128EEES8_NS7_ILi64EEEEEENS_10bfloat16_tEfNS_4arch4Sm80ELb0ELb1ELb1ELb1ELb0ELb0ELb0ELb0ELi2ELi4ELi4ELi4ELb0EEENS1_24CollectiveEpilogueBwdGQAISA_fSD_Li256ELb1ELb0EEENS1_19SingleTileSchedulerILb1ELb0ELb0ELi128EEEEEEEEEvNT_6ParamsE$_ZZN4cute6detail16composition_implINS_5tupleIJNS_1CILi16EEENS3_ILi2EEES5_S5_NS3_ILi4EEES5_EEENS2_IJNS3_ILi1EEEiiiNS3_ILi144EEENS3_ILi512EEEEEES6_S4_EEDaRKT_RKT0_RKT1_RKT2_ENKUlRKT_T0_E_clINS2_IJNS2_IJEEESU_S6_S8_EEENS_17integral_constantIiLi1EEEEEDaSQ_SR_ - $_ZN7cutlass13device_kernelIN5flash19enable_sm80_to_sm89INS1_16FlashAttnBwdSm80INS1_25CollectiveMainloopBwdSm80ILi2ELi2EN4cute5tupleIJNS5_1CILi128EEES8_NS7_ILi64EEEEEENS_10bfloat16_tEfNS_4arch4Sm80ELb0ELb1ELb1ELb1ELb0ELb0ELb0ELb0ELi2ELi4ELi4ELi4ELb0EEENS1_24CollectiveEpilogueBwdGQAISA_fSD_Li256ELb1ELb0EEENS1_19SingleTileSchedulerILb1ELb0ELb0ELi128EEEEEEEEEvNT_6ParamsE$_ZZN4cute6detail16composition_implINS_5tupleIJNS_1CILi16EEENS3_ILi2EEES5_S5_NS3_ILi4EEES5_EEENS2_IJNS3_ILi1EEEiiiNS3_ILi144EEENS3_ILi512EEEEEES5_NS3_ILi64EEEEEDaRKT_RKT0_RKT1_RKT2_ENKUlRKT_T0_E_clINS2_IJNS2_IJS5_EEENS2_IJiEEES8_S8_EEENS_17integral_constantIiLi4EEEEEDaSR_SS_)
$_ZN7cutlass13device_kernelIN5flash19enable_sm80_to_sm89INS1_16FlashAttnBwdSm80INS1_25CollectiveMainloopBwdSm80ILi2ELi2EN4cute5tupleIJNS5_1CILi128EEES8_NS7_ILi64EEEEEENS_10bfloat16_tEfNS_4arch4Sm80ELb0ELb1ELb1ELb1ELb0ELb0ELb0ELb0ELi2ELi4ELi4ELi4ELb0EEENS1_24CollectiveEpilogueBwdGQAISA_fSD_Li256ELb1ELb0EEENS1_19SingleTileSchedulerILb1ELb0ELb0ELi128EEEEEEEEEvNT_6ParamsE$_ZZN4cute6detail16composition_implINS_5tupleIJNS_1CILi16EEENS3_ILi2EEES5_S5_NS3_ILi4EEES5_EEENS2_IJNS3_ILi1EEEiiiNS3_ILi144EEENS3_ILi512EEEEEES5_NS3_ILi64EEEEEDaRKT_RKT0_RKT1_RKT2_ENKUlRKT_T0_E_clINS2_IJNS2_IJS5_EEENS2_IJiEEES8_S8_EEENS_17integral_constantIiLi4EEEEEDaSR_SS_:
[----:B------:R-:W-:-:S05]  /*d220*/  IADD3 R5, R5, -c[0x0][0x20], RZ ;  /* 0x8000080005057a10 */ /* 0x000fca0007ffe0ff */
[----:B------:R1:W5:Y:S01]  /*d230*/  LDL R3, [R5] ;  /* 0x0000000005037983 */ /* 0x0003620000100800 */
[----:B------:R-:W-:Y:S02]  /*d240*/  IADD3 R2, R1, 0x16b0, RZ ;  /* 0x000016b001027810 */ /* 0x000fe40007ffe0ff */
[----:B------:R-:W-:Y:S02]  /*d250*/  MOV R4, 0xd280 ;  /* 0x0000d28000047802 */ /* 0x000fe40000000f00 */
[----:B------:R-:W-:Y:S02]  /*d260*/  IADD3 R2, R2, c[0x0][0x20], RZ ;  /* 0x0000080002027a10 */ /* 0x000fe40007ffe0ff */
[----:B-1---5:R-:W-:Y:S05]  /*d270*/  CALL.REL.NOINC `($_ZN7cutlass13device_kernelIN5flash19enable_sm80_to_sm89INS1_16FlashAttnBwdSm80INS1_25CollectiveMainloopBwdSm80ILi2ELi2EN4cute5tupleIJNS5_1CILi128EEES8_NS7_ILi64EEEEEENS_10bfloat16_tEfNS_4arch4Sm80ELb0ELb1ELb1ELb1ELb0ELb0ELb0ELb0ELi2ELi4ELi4ELi4ELb0EEENS1_24CollectiveEpilogueBwdGQAISA_fSD_Li256ELb1ELb0EEENS1_19SingleTileSchedulerILb1ELb0ELb0ELi128EEEEEEEEEvNT_6ParamsE$_ZN4cute3eso3ESOILb1ELb0EJNS_5tupleIJNS_1CILi2EEEEEENS2_IJiEEENS3_ILi1EEES7_EEC2ERKS5_RKS6_RKS7_SE_) ;  /* 0xffffb60000007944 */ /* 0x022fea0003c3ffff */
[----:B-1----:R1:W5:Y:S01]  /*d280*/  LDL R3, [R1+0x16b0] ;  /* 0x0016b00001037983 */ /* 0x0023620000100800 */
[----:B------:R-:W-:-:S04]  /*d290*/  MOV R77, 0x0 ;  /* 0x00000000004d7802 */ /* 0x000fc80000000f00 */
[----:B------:R-:W-:Y:S05]  /*d2a0*/  RET.REL.NODEC R76 `(_ZN7cutlass13device_kernelIN5flash19enable_sm80_to_sm89INS1_16FlashAttnBwdSm80INS1_25CollectiveMainloopBwdSm80ILi2ELi2EN4cute5tupleIJNS5_1CILi128EEES8_NS7_ILi64EEEEEENS_10bfloat16_tEfNS_4arch4Sm80ELb0ELb1ELb1ELb1ELb0ELb0ELb0ELb0ELi2ELi4ELi4ELi4ELb0EEENS1_24CollectiveEpilogueBwdGQAISA_fSD_Li256ELb1ELb0EEENS1_19SingleTileSchedulerILb1ELb0ELb0ELi128EEEEEEEEEvNT_6ParamsE) ;  /* 0xffff2d504c007950 */ /* 0x000fea0003c3ffff */
        .type           $_ZN7cutlass13device_kernelIN5flash19enable_sm80_to_sm89INS1_16FlashAttnBwdSm80INS1_25CollectiveMainloopBwdSm80ILi2ELi2EN4cute5tupleIJNS5_1CILi128EEES8_NS7_ILi64EEEEEENS_10bfloat16_tEfNS_4arch4Sm80ELb0ELb1ELb1ELb1ELb0ELb0ELb0ELb0ELi2ELi4ELi4ELi4ELb0EEENS1_24CollectiveEpilogueBwdGQAISA_fSD_Li256ELb1ELb0EEENS1_19SingleTileSchedulerILb1ELb0ELb0ELi128EEEEEEEEEvNT_6ParamsE$_ZZN4cute6detail16composition_implINS_5tupleIJNS_1CILi16EEENS3_ILi2EEES5_S5_NS3_ILi4EEES5_EEENS2_IJNS3_ILi1EEEiiiNS3_ILi144EEENS3_ILi512EEEEEES6_S4_EEDaRKT_RKT0_RKT1_RKT2_ENKUlRKT_T0_E_clINS2_IJNS2_IJEEESU_S6_S8_EEENS_17integral_constantIiLi1EEEEEDaSQ_SR_,@function
        .size           $_ZN7cutlass13device_kernelIN5flash19enable_sm80_to_sm89INS1_16FlashAttnBwdSm80INS1_25CollectiveMainloopBwdSm80ILi2ELi2EN4cute5tupleIJNS5_1CILi128EEES8_NS7_ILi64EEEEEENS_10bfloat16_tEfNS_4arch4Sm80ELb0ELb1ELb1ELb1ELb0ELb0ELb0ELb0ELi2ELi4ELi4ELi4ELb0EEENS1_24CollectiveEpilogueBwdGQAISA_fSD_Li256ELb1ELb0EEENS1_19SingleTileSchedulerILb1ELb0ELb0ELi128EEEEEEEEEvNT_6ParamsE$_ZZN4cute6detail16composition_implINS_5tupleIJNS_1CILi16EEENS3_ILi2EEES5_S5_NS3_ILi4EEES5_EEENS2_IJNS3_ILi1EEEiiiNS3_ILi144EEENS3_ILi512EEEEEES6_S4_EEDaRKT_RKT0_RKT1_RKT2_ENKUlRKT_T0_E_clINS2_IJNS2_IJEEESU_S6_S8_EEENS_17integral_constantIiLi1EEEEEDaSQ_SR_,($_ZN7cutlass13device_kernelIN5flash19enable_sm80_to_sm89INS1_16FlashAttnBwdSm80INS1_25CollectiveMainloopBwdSm80ILi2ELi2EN4cute5tupleIJNS5_1CILi128EEES8_NS7_ILi64EEEEEENS_10bfloat16_tEfNS_4arch4Sm80ELb0ELb1ELb1ELb1ELb0ELb0ELb0ELb0ELi2ELi4ELi4ELi4ELb0EEENS1_24CollectiveEpilogueBwdGQAISA_fSD_Li256ELb1ELb0EEENS1_19SingleTileSchedulerILb1ELb0ELb0ELi128EEEEEEEEEvNT_6ParamsE$_ZZN4cute6detail16composition_implINS_5tupleIJNS_1CILi16EEENS3_ILi2EEES5_S5_NS3_ILi4EEES5_EEENS2_IJNS3_ILi1EEEiiiNS3_ILi144EEENS3_ILi512EEEEEES6_S4_EEDaRKT_RKT0_RKT1_RKT2_ENKUlRKT_T0_E_clINS2_IJNS2_IJS5_EEENS2_IJiEEES5_S8_EEENS_17integral_constantIiLi2EEEEEDaSQ_SR_ - $_ZN7cutlass13device_kernelIN5flash19enable_sm80_to_sm89INS1_16FlashAttnBwdSm80INS1_25CollectiveMainloopBwdSm80ILi2ELi2EN4cute5tupleIJNS5_1CILi128EEES8_NS7_ILi64EEEEEENS_10bfloat16_tEfNS_4arch4Sm80ELb0ELb1ELb1ELb1ELb0ELb0ELb0ELb0ELi2ELi4ELi4ELi4ELb0EEENS1_24CollectiveEpilogueBwdGQAISA_fSD_Li256ELb1ELb0EEENS1_19SingleTileSchedulerILb1ELb0ELb0ELi128EEEEEEEEEvNT_6ParamsE$_ZZN4cute6detail16composition_implINS_5tupleIJNS_1CILi16EEENS3_ILi2EEES5_S5_NS3_ILi4EEES5_EEENS2_IJNS3_ILi1EEEiiiNS3_ILi144EEENS3_ILi512EEEEEES6_S4_EEDaRKT_RKT0_RKT1_RKT2_ENKUlRKT_T0_E_clINS2_IJNS2_IJEEESU_S6_S8_EEENS_17integral_constantIiLi1EEEEEDaSQ_SR_)
$_ZN7cutlass13device_kernelIN5flash19enable_sm80_to_sm89INS1_16FlashAttnBwdSm80INS1_25CollectiveMainloopBwdSm80ILi2ELi2EN4cute5tupleIJNS5_1CILi128EEES8_NS7_ILi64EEEEEENS_10bfloat16_tEfNS_4arch4Sm80ELb0ELb1ELb1ELb1ELb0ELb0ELb0ELb0ELi2ELi4ELi4ELi4ELb0EEENS1_24CollectiveEpilogueBwdGQAISA_fSD_Li256ELb1ELb0EEENS1_19SingleTileSchedulerILb1ELb0ELb0ELi128EEEEEEEEEvNT_6ParamsE$_ZZN4cute6detail16composition_implINS_5tupleIJNS_1CILi16EEENS3_ILi2EEES5_S5_NS3_ILi4EEES5_EEENS2_IJNS3_ILi1EEEiiiNS3_ILi144EEENS3_ILi512EEEEEES6_S4_EEDaRKT_RKT0_RKT1_RKT2_ENKUlRKT_T0_E_clINS2_IJNS2_IJEEESU_S6_S8_EEENS_17integral_constantIiLi1EEEEEDaSQ_SR_:
        /* <DEDUP_REMOVED lines=8> */
[----:B-1---5:R-:W-:Y:S05]  /*d330*/  CALL.REL.NOINC `($_ZN7cutlass13device_kernelIN5flash19enable_sm80_to_sm89INS1_16FlashAttnBwdSm80INS1_25CollectiveMainloopBwdSm80ILi2ELi2EN4cute5tupleIJNS5_1CILi128EEES8_NS7_ILi64EEEEEENS_10bfloat16_tEfNS_4arch4Sm80ELb0ELb1ELb1ELb1ELb0ELb0ELb0ELb0ELi2ELi4ELi4ELi4ELb0EEENS1_24CollectiveEpilogueBwdGQAISA_fSD_Li256ELb1ELb0EEENS1_19SingleTileSchedulerILb1ELb0ELb0ELi128EEEEEEEEEvNT_6ParamsE$_ZN4cute3eso3ESOILb1ELb0EJNS_5tupleIJNS_1CILi2EEEEEENS2_IJiEEES4_NS3_ILi1EEEEEC2ERKS5_RKS6_RKS4_RKS7_) ;  /* 0xffffb59000007944 */ /* 0x022fea0003c3ffff */
[----:B-1----:R1:W5:Y:S01]  /*d340*/  LDL R2, [R1+0x16c8] ;  /* 0x0016c80001027983 */ /* 0x0023620000100800 */
[----:B------:R-:W-:Y:S02]  /*d350*/  MOV R4, R10 ;  /* 0x0000000a00047202 */ /* 0x000fe40000000f00 */
[----:B------:R-:W-:-:S04]  /*d360*/  MOV R5, 0x0 ;  /* 0x0000000000057802 */ /* 0x000fc80000000f00 */
[----:B------:R-:W-:Y:S05]  /*d370*/  RET.REL.NODEC R4 `(_ZN7cutlass13device_kernelIN5flash19enable_sm80_to_sm89INS1_16FlashAttnBwdSm80INS1_25CollectiveMainloopBwdSm80ILi2ELi2EN4cute5tupleIJNS5_1CILi128EEES8_NS7_ILi64EEEEEENS_10bfloat16_tEfNS_4arch4Sm80ELb0ELb1ELb1ELb1ELb0ELb0ELb0ELb0ELi2ELi4ELi4ELi4ELb0EEENS1_24CollectiveEpilogueBwdGQAISA_fSD_Li256ELb1ELb0EEENS1_19SingleTileSchedulerILb1ELb0ELb0ELi128EEEEEEEEEvNT_6ParamsE) ;  /* 0xffff2c8004007950 */ /* 0x000fea0003c3ffff */
        .type           $_ZN7cutlass13device_kernelIN5flash19enable_sm80_to_sm89INS1_16FlashAttnBwdSm80INS1_25CollectiveMainloopBwdSm80ILi2ELi2EN4cute5tupleIJNS5_1CILi128EEES8_NS7_ILi64EEEEEENS_10bfloat16_tEfNS_4arch4Sm80ELb0ELb1ELb1ELb1ELb0ELb0ELb0ELb0ELi2ELi4ELi4ELi4ELb0EEENS1_24CollectiveEpilogueBwdGQAISA_fSD_Li256ELb1ELb0EEENS1_19SingleTileSchedulerILb1ELb0ELb0ELi128EEEEEEEEEvNT_6ParamsE$_ZZN4cute6detail16composition_implINS_5tupleIJNS_1CILi16EEENS3_ILi2EEES5_S5_NS3_ILi4EEES5_EEENS2_IJNS3_ILi1EEEiiiNS3_ILi144EEENS3_ILi512EEEEEES6_S4_EEDaRKT_RKT0_RKT1_RKT2_ENKUlRKT_T0_E_clINS2_IJNS2_IJS5_EEENS2_IJiEEES5_S8_EEENS_17integral_constantIiLi2EEEEEDaSQ_SR_,@function
        .size           $_ZN7cutlass13device_kernelIN5flash19enable_sm80_to_sm89INS1_16FlashAttnBwdSm80INS1_25CollectiveMainloopBwdSm80ILi2ELi2EN4cute5tupleIJNS5_1CILi128EEES8_NS7_ILi64EEEEEENS_10bfloat16_tEfNS_4arch4Sm80ELb0ELb1ELb1ELb1ELb0ELb0ELb0ELb0ELi2ELi4ELi4ELi4ELb0EEENS1_24CollectiveEpilogueBwdGQAISA_fSD_Li256ELb1ELb0EEENS1_19SingleTileSchedulerILb1ELb0ELb0ELi128EEEEEEEEEvNT_6ParamsE$_ZZN4cute6detail16composition_implINS_5tupleIJNS_1CILi16EEENS3_ILi2EEES5_S5_NS3_ILi4EEES5_EEENS2_IJNS3_ILi1EEEiiiNS3_ILi144EEENS3_ILi512EEEEEES6_S4_EEDaRKT_RKT0_RKT1_RKT2_ENKUlRKT_T0_E_clINS2_IJNS2_IJS5_EEENS2_IJiEEES5_S8_EEENS_17integral_constantIiLi2EEEEEDaSQ_SR_,($_ZN7cutlass13device_kernelIN5flash19enable_sm80_to_sm89INS1_16FlashAttnBwdSm80INS1_25CollectiveMainloopBwdSm80ILi2ELi2EN4cute5tupleIJNS5_1CILi128EEES8_NS7_ILi64EEEEEENS_10bfloat16_tEfNS_4arch4Sm80ELb0ELb1ELb1ELb1ELb0ELb0ELb0ELb0ELi2ELi4ELi4ELi4ELb0EEENS1_24CollectiveEpilogueBwdGQAISA_fSD_Li256ELb1ELb0EEENS1_19SingleTileSchedulerILb1ELb0ELb0ELi128EEEEEEEEEvNT_6ParamsE$_ZZN4cute6detail16composition_implINS_5tupleIJNS_1CILi16EEENS3_ILi2EEES5_S5_NS3_ILi4EEES5_EEENS2_IJNS3_ILi1EEEiiiNS3_ILi144EEENS3_ILi512EEEEEES6_S4_EEDaRKT_RKT0_RKT1_RKT2_ENKUlRKT_T0_E_clINS2_IJNS2_IJS5_S5_EEENS2_IJiiEEES8_S8_EEENS_17integral_constantIiLi3EEEEEDaSQ_SR_ - $_ZN7cutlass13device_kernelIN5flash19enable_sm80_to_sm89INS1_16FlashAttnBwdSm80INS1_25CollectiveMainloopBwdSm80ILi2ELi2EN4cute5tupleIJNS5_1CILi128EEES8_NS7_ILi64EEEEEENS_10bfloat16_tEfNS_4arch4Sm80ELb0ELb1ELb1ELb1ELb0ELb0ELb0ELb0ELi2ELi4ELi4ELi4ELb0EEENS1_24CollectiveEpilogueBwdGQAISA_fSD_Li256ELb1ELb0EEENS1_19SingleTileSchedulerILb1ELb0ELb0ELi128EEEEEEEEEvNT_6ParamsE$_ZZN4cute6detail16composition_implINS_5tupleIJNS_1CILi16EEENS3_ILi2EEES5_S5_NS3_ILi4EEES5_EEENS2_IJNS3_ILi1EEEiiiNS3_ILi144EEENS3_ILi512EEEEEES6_S4_EEDaRKT_RKT0_RKT1_RKT2_ENKUlRKT_T0_E_clINS2_IJNS2_IJS5_EEENS2_IJiEEES5_S8_EEENS_17integral_constantIiLi2EEEEEDaSQ_SR_)
$_ZN7cutlass13device_kernelIN5flash19enable_sm80_to_sm89INS1_16FlashAttnBwdSm80INS1_25CollectiveMainloopBwdSm80ILi2ELi2EN4cute5tupleIJNS5_1CILi128EEES8_NS7_ILi64EEEEEENS_10bfloat16_tEfNS_4arch4Sm80ELb0ELb1ELb1ELb1ELb0ELb0ELb0ELb0ELi2ELi4ELi4ELi4ELb0EEENS1_24CollectiveEpilogueBwdGQAISA_fSD_Li256ELb1ELb0EEENS1_19SingleTileSchedulerILb1ELb0ELb0ELi128EEEEEEEEEvNT_6ParamsE$_ZZN4cute6detail16composition_implINS_5tupleIJNS_1CILi16EEENS3_ILi2EEES5_S5_NS3_ILi4EEES5_EEENS2_IJNS3_ILi1EEEiiiNS3_ILi144EEENS3_ILi512EEEEEES6_S4_EEDaRKT_RKT0_RKT1_RKT2_ENKUlRKT_T0_E_clINS2_IJNS2_IJS5_EEENS2_IJiEEES5_S8_EEENS_17integral_constantIiLi2EEEEEDaSQ_SR_:
        /* <DEDUP_REMOVED lines=8> */
[----:B-1---5:R-:W-:Y:S05]  /*d400*/  CALL.REL.NOINC `($_ZN7cutlass13device_kernelIN5flash19enable_sm80_to_sm89INS1_16FlashAttnBwdSm80INS1_25CollectiveMainloopBwdSm80ILi2ELi2EN4cute5tupleIJNS5_1CILi128EEES8_NS7_ILi64EEEEEENS_10bfloat16_tEfNS_4arch4Sm80ELb0ELb1ELb1ELb1ELb0ELb0ELb0ELb0ELi2ELi4ELi4ELi4ELb0EEENS1_24CollectiveEpilogueBwdGQAISA_fSD_Li256ELb1ELb0EEENS1_19SingleTileSchedulerILb1ELb0ELb0ELi128EEEEEEEEEvNT_6ParamsE$_ZN4cute3eso3ESOILb0ELb0EJiiEEC2ERKiS4_) ;  /* 0xffff94f000007944 */ /* 0x022fea0003c3ffff */
[----:B-1----:R1:W5:Y:S01]  /*d410*/  LDL.64 R2, [R1+0x16c8] ;  /* 0x0016c80001027983 */ /* 0x0023620000100a00 */
[----:B------:R-:W-:-:S03]  /*d420*/  MOV R6, 0xd440 ;  /* 0x0000d44000067802 */ /* 0x000fc60000000f00 */
[----:B-1---5:R-:W-:Y:S05]  /*d430*/  CALL.REL.NOINC `($_ZN7cutlass13device_kernelIN5flash19enable_sm80_to_sm89INS1_16FlashAttnBwdSm80INS1_25CollectiveMainloopBwdSm80ILi2ELi2EN4cute5tupleIJNS5_1CILi128EEES8_NS7_ILi64EEEEEENS_10bfloat16_tEfNS_4arch4Sm80ELb0ELb1ELb1ELb1ELb0ELb0ELb0ELb0ELi2ELi4ELi4ELi4ELb0EEENS1_24CollectiveEpilogueBwdGQAISA_fSD_Li256ELb1ELb0EEENS1_19SingleTileSchedulerILb1ELb0ELb0ELi128EEEEEEEEEvNT_6ParamsE$_ZN4cute3eso3ESOILb1ELb0EJNS_5tupleIJNS_1CILi2EEES4_EEENS2_IJiiEEENS3_ILi1EEES7_EEC2ERKS5_RKS6_RKS7_SE_) ;  /* 0xffffb5e000007944 */ /* 0x022fea0003c3ffff */
[----:B-1----:R1:W5:Y:S01]  /*d440*/  LDL.64 R2, [R1+0x16c8] ;  /* 0x0016c80001027983 */ /* 0x0023620000100a00 */
[----:B------:R-:W-:-:S04]  /*d450*/  MOV R73, 0x0 ;  /* 0x0000000000497802 */ /* 0x000fc80000000f00 */
[----:B------:R-:W-:Y:S05]  /*d460*/  RET.REL.NODEC R72 `(_ZN7cutlass13device_kernelIN5flash19enable_sm80_to_sm89INS1_16FlashAttnBwdSm80INS1_25CollectiveMainloopBwdSm80ILi2ELi2EN4cute5tupleIJNS5_1CILi128EEES8_NS7_ILi64EEEEEENS_10bfloat16_tEfNS_4arch4Sm80ELb0ELb1ELb1ELb1ELb0ELb0ELb0ELb0ELi2ELi4ELi4ELi4ELb0EEENS1_24CollectiveEpilogueBwdGQAISA_fSD_Li256ELb1ELb0EEENS1_19SingleTileSchedulerILb1ELb0ELb0ELi128EEEEEEEEEvNT_6ParamsE) ;  /* 0xffff2b9048007950 */ /* 0x000fea0003c3ffff */
        .type           $_ZN7cutlass13device_kernelIN5flash19enable_sm80_to_sm89INS1_16FlashAttnBwdSm80INS1_25CollectiveMainloopBwdSm80ILi2ELi2EN4cute5tupleIJNS5_1CILi128EEES8_NS7_ILi64EEEEEENS_10bfloat16_tEfNS_4arch4Sm80ELb0ELb1ELb1ELb1ELb0ELb0ELb0ELb0ELi2ELi4ELi4ELi4ELb0EEENS1_24CollectiveEpilogueBwdGQAISA_fSD_Li256ELb1ELb0EEENS1_19SingleTileSchedulerILb1ELb0ELb0ELi128EEEEEEEEEvNT_6ParamsE$_ZZN4cute6detail16composition_implINS_5tupleIJNS_1CILi16EEENS3_ILi2EEES5_S5_NS3_ILi4EEES5_EEENS2_IJNS3_ILi1EEEiiiNS3_ILi144EEENS3_ILi512EEEEEES6_S4_EEDaRKT_RKT0_RKT1_RKT2_ENKUlRKT_T0_E_clINS2_IJNS2_IJS5_S5_EEENS2_IJiiEEES8_S8_EEENS_17integral_constantIiLi3EEEEEDaSQ_SR_,@function
        .size           $_ZN7cutlass13device_kernelIN5flash19enable_sm80_to_sm89INS1_16FlashAttnBwdSm80INS1_25CollectiveMainloopBwdSm80ILi2ELi2EN4cute5tupleIJNS5_1CILi128EEES8_NS7_ILi64EEEEEENS_10bfloat16_tEfNS_4arch4Sm80ELb0ELb1ELb1ELb1ELb0ELb0ELb0ELb0ELi2ELi4ELi4ELi4ELb0EEENS1_24CollectiveEpilogueBwdGQAISA_fSD_Li256ELb1ELb0EEENS1_19SingleTileSchedulerILb1ELb0ELb0ELi128EEEEEEEEEvNT_6ParamsE$_ZZN4cute6detail16composition_implINS_5tupleIJNS_1CILi16EEENS3_ILi2EEES5_S5_NS3_ILi4EEES5_EEENS2_IJNS3_ILi1EEEiiiNS3_ILi144EEENS3_ILi512EEEEEES6_S4_EEDaRKT_RKT0_RKT1_RKT2_ENKUlRKT_T0_E_clINS2_IJNS2_IJS5_S5_EEENS2_IJiiEEES8_S8_EEENS_17integral_constantIiLi3EEEEEDaSQ_SR_,($_ZN7cutlass13device_kernelIN5flash19enable_sm80_to_sm89INS1_16FlashAttnBwdSm80INS1_25CollectiveMainloopBwdSm80ILi2ELi2EN4cute5tupleIJNS5_1CILi128EEES8_NS7_ILi64EEEEEENS_10bfloat16_tEfNS_4arch4Sm80ELb0ELb1ELb1ELb1ELb0ELb0ELb0ELb0ELi2ELi4ELi4ELi4ELb0EEENS1_24CollectiveEpilogueBwdGQAISA_fSD_Li256ELb1ELb0EEENS1_19SingleTileSchedulerILb1ELb0ELb0ELi128EEEEEEEEEvNT_6ParamsE$_ZZN4cute6detail16composition_implINS_5tupleIJNS_1CILi16EEENS3_ILi2EEES5_S5_NS3_ILi4EEES5_EEENS2_IJNS3_ILi1EEEiiiNS3_ILi144EEENS3_ILi512EEEEEES6_S4_EEDaRKT_RKT0_RKT1_RKT2_ENKUlRKT_T0_E_clINS2_IJNS2_IJS5_S5_EEENS2_IJiiEEES8_S8_EEENS_17integral_constantIiLi4EEEEEDaSQ_SR_ - $_ZN7cutlass13device_kernelIN5flash19enable_sm80_to_sm89INS1_16FlashAttnBwdSm80INS1_25CollectiveMainloopBwdSm80ILi2ELi2EN4cute5tupleIJNS5_1CILi128EEES8_NS7_ILi64EEEEEENS_10bfloat16_tEfNS_4arch4Sm80ELb0ELb1ELb1ELb1ELb0ELb0ELb0ELb0ELi2ELi4ELi4ELi4ELb0EEENS1_24CollectiveEpilogueBwdGQAISA_fSD_Li256ELb1ELb0EEENS1_19SingleTileSchedulerILb1ELb0ELb0ELi128EEEEEEEEEvNT_6ParamsE$_ZZN4cute6detail16composition_implINS_5tupleIJNS_1CILi16EEENS3_ILi2EEES5_S5_NS3_ILi4EEES5_EEENS2_IJNS3_ILi1EEEiiiNS3_ILi144EEENS3_ILi512EEEEEES6_S4_EEDaRKT_RKT0_RKT1_RKT2_ENKUlRKT_T0_E_clINS2_IJNS2_IJS5_S5_EEENS2_IJiiEEES8_S8_EEENS_17integral_constantIiLi3EEEEEDaSQ_SR_)
$_ZN7cutlass13device_kernelIN5flash19enable_sm80_to_sm89INS1_16FlashAttnBwdSm80INS1_25CollectiveMainloopBwdSm80ILi2ELi2EN4cute5tupleIJNS5_1CILi128EEES8_NS7_ILi64EEEEEENS_10bfloat16_tEfNS_4arch4Sm80ELb0ELb1ELb1ELb1ELb0ELb0ELb0ELb0ELi2ELi4ELi4ELi4ELb0EEENS1_24CollectiveEpilogueBwdGQAISA_fSD_Li256ELb1ELb0EEENS1_19SingleTileSchedulerILb1ELb0ELb0ELi128EEEEEEEEEvNT_6ParamsE$_ZZN4cute6detail16composition_implINS_5tupleIJNS_1CILi16EEENS3_ILi2EEES5_S5_NS3_ILi4EEES5_EEENS2_IJNS3_ILi1EEEiiiNS3_ILi144EEENS3_ILi512EEEEEES6_S4_EEDaRKT_RKT0_RKT1_RKT2_ENKUlRKT_T0_E_clINS2_IJNS2_IJS5_S5_EEENS2_IJiiEEES8_S8_EEENS_17integral_constantIiLi3EEEEEDaSQ_SR_:
[----:B------:R-:W-:-:S05]  /*d470*/  IADD3 R5, R5, -c[0x0][0x20], RZ ;  /* 0x8000080005057a10 */ /* 0x000fca0007ffe0ff */
[----:B------:R1:W5:Y:S04]  /*d480*/  LDL R2, [R5] ;  /* 0x0000000005027983 */ /* 0x0003680000100800 */
[----:B------:R1:W5:Y:S01]  /*d490*/  LDL R3, [R5+0x4] ;  /* 0x0000040005037983 */ /* 0x0003620000100800 */
[----:B------:R-:W-:Y:S02]  /*d4a0*/  IADD3 R4, R1, 0x16c8, RZ ;  /* 0x000016c801047810 */ /* 0x000fe40007ffe0ff */
[----:B------:R-:W-:Y:S02]  /*d4b0*/  MOV R6, 0xd4e0 ;  /* 0x0000d4e000067802 */ /* 0x000fe40000000f00 */
[----:B------:R-:W-:Y:S02]  /*d4c0*/  IADD3 R4, R4, c[0x0][0x20], RZ ;  /* 0x0000080004047a10 */ /* 0x000fe40007ffe0ff */
[----:B-1---5:R-:W-:Y:S05]  /*d4d0*/  CALL.REL.NOINC `($_ZN7cutlass13device_kernelIN5flash19enable_sm80_to_sm89INS1_16FlashAttnBwdSm80INS1_25CollectiveMainloopBwdSm80ILi2ELi2EN4cute5tupleIJNS5_1CILi128EEES8_NS7_ILi64EEEEEENS_10bfloat16_tEfNS_4arch4Sm80ELb0ELb1ELb1ELb1ELb0ELb0ELb0ELb0ELi2ELi4ELi4ELi4ELb0EEENS1_24CollectiveEpilogueBwdGQAISA_fSD_Li256ELb1ELb0EEENS1_19SingleTileSchedulerILb1ELb0ELb0ELi128EEEEEEEEEvNT_6ParamsE$_ZN4cute3eso3ESOILb1ELb0EJNS_5tupleIJNS_1CILi2EEES4_EEENS2_IJiiEEENS3_ILi1EEES7_EEC2ERKS5_RKS6_RKS7_SE_) ;  /* 0xffffb54000007944 */ /* 0x022fea0003c3ffff */
[----:B-1----:R1:W5:Y:S01]  /*d4e0*/  LDL.64 R2, [R1+0x16c8] ;  /* 0x0016c80001027983 */ /* 0x0023620000100a00 */
[----:B------:R-:W-:-:S04]  /*d4f0*/  MOV R9, 0x0 ;  /* 0x0000000000097802 */ /* 0x000fc80000000f00 */
[----:B------:R-:W-:Y:S05]  /*d500*/  RET.REL.NODEC R8 `(_ZN7cutlass13device_kernelIN5flash19enable_sm80_to_sm89INS1_16FlashAttnBwdSm80INS1_25CollectiveMainloopBwdSm80ILi2ELi2EN4cute5tupleIJNS5_1CILi128EEES8_NS7_ILi64EEEEEENS_10bfloat16_tEfNS_4arch4Sm80ELb0ELb1ELb1ELb1ELb0ELb0ELb0ELb0ELi2ELi4ELi4ELi4ELb0EEENS1_24CollectiveEpilogueBwdGQAISA_fSD_Li256ELb1ELb0EEENS1_19SingleTileSchedulerILb1ELb0ELb0ELi128EEEEEEEEEvNT_6ParamsE) ;  /* 0xffff2af008007950 */ /* 0x000fea0003c3ffff */
        .type           $_ZN7cutlass13device_kernelIN5flash19enable_sm80_to_sm89INS1_16FlashAttnBwdSm80INS1_25CollectiveMainloopBwdSm80ILi2ELi2EN4cute5tupleIJNS5_1CILi128EEES8_NS7_ILi64EEEEEENS_10bfloat16_tEfNS_4arch4Sm80ELb0ELb1ELb1ELb1ELb0ELb0ELb0ELb0ELi2ELi4ELi4ELi4ELb0EEENS1_24CollectiveEpilogueBwdGQAISA_fSD_Li256ELb1ELb0EEENS1_19SingleTileSchedulerILb1ELb0ELb0ELi128EEEEEEEEEvNT_6ParamsE$_ZZN4cute6detail16composition_implINS_5tupleIJNS_1CILi16EEENS3_ILi2EEES5_S5_NS3_ILi4EEES5_EEENS2_IJNS3_ILi1EEEiiiNS3_ILi144EEENS3_ILi512EEEEEES6_S4_EEDaRKT_RKT0_RKT1_RKT2_ENKUlRKT_T0_E_clINS2_IJNS2_IJS5_S5_EEENS2_IJiiEEES8_S8_EEENS_17integral_constantIiLi4EEEEEDaSQ_SR_,@function
        .size           $_ZN7cutlass13device_kernelIN5flash19enable_sm80_to_sm89INS1_16FlashAttnBwdSm80INS1_25CollectiveMainloopBwdSm80ILi2ELi2EN4cute5tupleIJNS5_1CILi128EEES8_NS7_ILi64EEEEEENS_10bfloat16_tEfNS_4arch4Sm80ELb0ELb1ELb1ELb1ELb0ELb0ELb0ELb0ELi2ELi4ELi4ELi4ELb0EEENS1_24CollectiveEpilogueBwdGQAISA_fSD_Li256ELb1ELb0EEENS1_19SingleTileSchedulerILb1ELb0ELb0ELi128EEEEEEEEEvNT_6ParamsE$_ZZN4cute6detail16composition_implINS_5tupleIJNS_1CILi16EEENS3_ILi2EEES5_S5_NS3_ILi4EEES5_EEENS2_IJNS3_ILi1EEEiiiNS3_ILi144EEENS3_ILi512EEEEEES6_S4_EEDaRKT_RKT0_RKT1_RKT2_ENKUlRKT_T0_E_clINS2_IJNS2_IJS5_S5_EEENS2_IJiiEEES8_S8_EEENS_17integral_constantIiLi4EEEEEDaSQ_SR_,($_ZN7cutlass13device_kernelIN5flash19enable_sm80_to_sm89INS1_16FlashAttnBwdSm80INS1_25CollectiveMainloopBwdSm80ILi2ELi2EN4cute5tupleIJNS5_1CILi128EEES8_NS7_ILi64EEEEEENS_10bfloat16_tEfNS_4arch4Sm80ELb0ELb1ELb1ELb1ELb0ELb0ELb0ELb0ELi2ELi4ELi4ELi4ELb0EEENS1_24CollectiveEpilogueBwdGQAISA_fSD_Li256ELb1ELb0EEENS1_19SingleTileSchedulerILb1ELb0ELb0ELi128EEEEEEEEEvNT_6ParamsE$_ZZN4cute6detail16composition_implINS_5tupleIJNS_1CILi8EEENS3_ILi2EEES5_S5_S4_S5_EEENS2_IJNS3_ILi1EEEiiiNS3_ILi72EEENS3_ILi512EEEEEENS2_IJNS2_IJS5_S5_EEES4_NS3_ILi4EEEEEENS2_IJNS2_IJS7_S4_EEENS3_ILi1024EEENS3_ILi16EEEEEEEEDaRKT_RKT0_RKT1_RKT2_ENKUlRKT_RKT0_E_clISB_SE_EEDaSW_SZ_ - $_ZN7cutlass13device_kernelIN5flash19enable_sm80_to_sm89INS1_16FlashAttnBwdSm80INS1_25CollectiveMainloopBwdSm80ILi2ELi2EN4cute5tupleIJNS5_1CILi128EEES8_NS7_ILi64EEEEEENS_10bfloat16_tEfNS_4arch4Sm80ELb0ELb1ELb1ELb1ELb0ELb0ELb0ELb0ELi2ELi4ELi4ELi4ELb0EEENS1_24CollectiveEpilogueBwdGQAISA_fSD_Li256ELb1ELb0EEENS1_19SingleTileSchedulerILb1ELb0ELb0ELi128EEEEEEEEEvNT_6ParamsE$_ZZN4cute6detail16composition_implINS_5tupleIJNS_1CILi16EEENS3_ILi2EEES5_S5_NS3_ILi4EEES5_EEENS2_IJNS3_ILi1EEEiiiNS3_ILi144EEENS3_ILi512EEEEEES6_S4_EEDaRKT_RKT0_RKT1_RKT2_ENKUlRKT_T0_E_clINS2_IJNS2_IJS5_S5_EEENS2_IJiiEEES8_S8_EEENS_17integral_constantIiLi4EEEEEDaSQ_SR_)
$_ZN7cutlass13device_kernelIN5flash19enable_sm80_to_sm89INS1_16FlashAttnBwdSm80INS1_25CollectiveMainloopBwdSm80ILi2ELi2EN4cute5tupleIJNS5_1CILi128EEES8_NS7_ILi64EEEEEENS_10bfloat16_tEfNS_4arch4Sm80ELb0ELb1ELb1ELb1ELb0ELb0ELb0ELb0ELi2ELi4ELi4ELi4ELb0EEENS1_24CollectiveEpilogueBwdGQAISA_fSD_Li256ELb1ELb0EEENS1_19SingleTileSchedulerILb1ELb0ELb0ELi128EEEEEEEEEvNT_6ParamsE$_ZZN4cute6detail16composition_implINS_5tupleIJNS_1CILi16EEENS3_ILi2EEES5_S5_NS3_ILi4EEES5_EEENS2_IJNS3_ILi1EEEiiiNS3_ILi144EEENS3_ILi512EEEEEES6_S4_EEDaRKT_RKT0_RKT1_RKT2_ENKUlRKT_T0_E_clINS2_IJNS2_IJS5_S5_EEENS2_IJiiEEES8_S8_EEENS_17integral_constantIiLi4EEEEEDaSQ_SR_:
        /* <DEDUP_REMOVED lines=10> */
        .type           $_ZN7cutlass13device_kernelIN5flash19enable_sm80_to_sm89INS1_16FlashAttnBwdSm80INS1_25CollectiveMainloopBwdSm80ILi2ELi2EN4cute5tupleIJNS5_1CILi128EEES8_NS7_ILi64EEEEEENS_10bfloat16_tEfNS_4arch4Sm80ELb0ELb1ELb1ELb1ELb0ELb0ELb0ELb0ELi2ELi4ELi4ELi4ELb0EEENS1_24CollectiveEpilogueBwdGQAISA_fSD_Li256ELb1ELb0EEENS1_19SingleTileSchedulerILb1ELb0ELb0ELi128EEEEEEEEEvNT_6ParamsE$_ZZN4cute6detail16composition_implINS_5tupleIJNS_1CILi8EEENS3_ILi2EEES5_S5_S4_S5_EEENS2_IJNS3_ILi1EEEiiiNS3_ILi72EEENS3_ILi512EEEEEENS2_IJNS2_IJS5_S5_EEES4_NS3_ILi4EEEEEENS2_IJNS2_IJS7_S4_EEENS3_ILi1024EEENS3_ILi16EEEEEEEEDaRKT_RKT0_RKT1_RKT2_ENKUlRKT_RKT0_E_clISB_SE_EEDaSW_SZ_,@function
        .size           $_ZN7cutlass13device_kernelIN5flash19enable_sm80_to_sm89INS1_16FlashAttnBwdSm80INS1_25CollectiveMainloopBwdSm80ILi2ELi2EN4cute5tupleIJNS5_1CILi128EEES8_NS7_ILi64EEEEEENS_10bfloat16_tEfNS_4arch4Sm80ELb0ELb1ELb1ELb1ELb0ELb0ELb0ELb0ELi2ELi4ELi4ELi4ELb0EEENS1_24CollectiveEpilogueBwdGQAISA_fSD_Li256ELb1ELb0EEENS1_19SingleTileSchedulerILb1ELb0ELb0ELi128EEEEEEEEEvNT_6ParamsE$_ZZN4cute6detail16composition_implINS_5tupleIJNS_1CILi8EEENS3_ILi2EEES5_S5_S4_S5_EEENS2_IJNS3_ILi1EEEiiiNS3_ILi72EEENS3_ILi512EEEEEENS2_IJNS2_IJS5_S5_EEES4_NS3_ILi4EEEEEENS2_IJNS2_IJS7_S4_EEENS3_ILi1024EEENS3_ILi16EEEEEEEEDaRKT_RKT0_RKT1_RKT2_ENKUlRKT_RKT0_E_clISB_SE_EEDaSW_SZ_,($_ZN7cutlass13device_kernelIN5flash19enable_sm80_to_sm89INS1_16FlashAttnBwdSm80INS1_25CollectiveMainloopBwdSm80ILi2ELi2EN4cute5tupleIJNS5_1CILi128EEES8_NS7_ILi64EEEEEENS_10bfloat16_tEfNS_4arch4Sm80ELb0ELb1ELb1ELb1ELb0ELb0ELb0ELb0ELi2ELi4ELi4ELi4ELb0EEENS1_24CollectiveEpilogueBwdGQAISA_fSD_Li256ELb1ELb0EEENS1_19SingleTileSchedulerILb1ELb0ELb0ELi128EEEEEEEEEvNT_6ParamsE$_ZZN4cute6detail16composition_implINS_5tupleIJNS_1CILi8EEENS3_ILi2EEES5_S5_S4_S5_EEENS2_IJNS3_ILi1EEEiiiNS3_ILi72EEENS3_ILi512EEEEEENS2_IJNS2_IJS5_S5_EEES4_NS3_ILi4EEEEEENS2_IJNS2_IJS7_S4_EEENS3_ILi1024EEENS3_ILi16EEEEEEEEDaRKT_RKT0_RKT1_RKT2_ENKUlRKT_RKT0_E_clISC_SG_EEDaSW_SZ_ - $_ZN7cutlass13device_kernelIN5flash19enable_sm80_to_sm89INS1_16FlashAttnBwdSm80INS1_25CollectiveMainloopBwdSm80ILi2ELi2EN4cute5tupleIJNS5_1CILi128EEES8_NS7_ILi64EEEEEENS_10bfloat16_tEfNS_4arch4Sm80ELb0ELb1ELb1ELb1ELb0ELb0ELb0ELb0ELi2ELi4ELi4ELi4ELb0EEENS1_24CollectiveEpilogueBwdGQAISA_fSD_Li256ELb1ELb0EEENS1_19SingleTileSchedulerILb1ELb0ELb0ELi128EEEEEEEEEvNT_6ParamsE$_ZZN4cute6detail16composition_implINS_5tupleIJNS_1CILi8EEENS3_ILi2EEES5_S5_S4_S5_EEENS2_IJNS3_ILi1EEEiiiNS3_ILi72EEENS3_ILi512EEEEEENS2_IJNS2_IJS5_S5_EEES4_NS3_ILi4EEEEEENS2_IJNS2_IJS7_S4_EEENS3_ILi1024EEENS3_ILi16EEEEEEEEDaRKT_RKT0_RKT1_RKT2_ENKUlRKT_RKT0_E_clISB_SE_EEDaSW_SZ_)
$_ZN7cutlass13device_kernelIN5flash19enable_sm80_to_sm89INS1_16FlashAttnBwdSm80INS1_25CollectiveMainloopBwdSm80ILi2ELi2EN4cute5tupleIJNS5_1CILi128EEES8_NS7_ILi64EEEEEENS_10bfloat16_tEfNS_4arch4Sm80ELb0ELb1ELb1ELb1ELb0ELb0ELb0ELb0ELi2ELi4ELi4ELi4ELb0EEENS1_24CollectiveEpilogueBwdGQAISA_fSD_Li256ELb1ELb0EEENS1_19SingleTileSchedulerILb1ELb0ELb0ELi128EEEEEEEEEvNT_6ParamsE$_ZZN4cute6detail16composition_implINS_5tupleIJNS_1CILi8EEENS3_ILi2EEES5_S5_S4_S5_EEENS2_IJNS3_ILi1EEEiiiNS3_ILi72EEENS3_ILi512EEEEEENS2_IJNS2_IJS5_S5_EEES4_NS3_ILi4EEEEEENS2_IJNS2_IJS7_S4_EEENS3_ILi1024EEENS3_ILi16EEEEEEEEDaRKT_RKT0_RKT1_RKT2_ENKUlRKT_RKT0_E_clISB_SE_EEDaSW_SZ_:
[----:B------:R-:W-:Y:S02]  /*d5b0*/  IADD3 R37, R1, 0x1380, RZ ;  /* 0x0000138001257810 */ /* 0x000fe40007ffe0ff */
[----:B------:R-:W-:Y:S02]  /*d5c0*/  MOV R62, 0xd600 ;  /* 0x0000d600003e7802 */ /* 0x000fe40000000f00 */
[----:B------:R-:W-:-:S04]  /*d5d0*/  IADD3 R37, R37, c[0x0][0x20], RZ ;  /* 0x0000080025257a10 */ /* 0x000fc80007ffe0ff */
[----:B------:R-:W-:Y:S02]  /*d5e0*/  IADD3 R59, R37, 0x4, RZ ;  /* 0x00000004253b7810 */ /* 0x000fe40007ffe0ff */
[----:B------:R-:W-:Y:S05]  /*d5f0*/  CALL.REL.NOINC `($_ZN7cutlass13device_kernelIN5flash19enable_sm80_to_sm89INS1_16FlashAttnBwdSm80INS1_25CollectiveMainloopBwdSm80ILi2ELi2EN4cute5tupleIJNS5_1CILi128EEES8_NS7_ILi64EEEEEENS_10bfloat16_tEfNS_4arch4Sm80ELb0ELb1ELb1ELb1ELb0ELb0ELb0ELb0ELi2ELi4ELi4ELi4ELb0EEENS1_24CollectiveEpilogueBwdGQAISA_fSD_Li256ELb1ELb0EEENS1_19SingleTileSchedulerILb1ELb0ELb0ELi128EEEEEEEEEvNT_6ParamsE$_ZZN4cute6detail16composition_implINS_5tupleIJNS_1CILi8EEENS3_ILi2EEES5_S5_S4_S5_EEENS2_IJNS3_ILi1EEEiiiNS3_ILi72EEENS3_ILi512EEEEEENS2_IJS5_S5_EEENS2_IJS7_S4_EEEEEDaRKT_RKT0_RKT1_RKT2_ENKUlRKT_RKT0_E_clIS5_S4_EEDaSR_SU_) ;  /* 0x00000a1000007944 */ /* 0x000fea0003c00000 */
[----:B------:R-:W-:Y:S02]  /*d600*/  MOV R4, 0xd620 ;  /* 0x0000d62000047802 */ /* 0x000fe40000000f00 */
[----:B-1---5:R-:W-:Y:S05]  /*d610*/  CALL.REL.NOINC `($_ZN7cutlass13device_kernelIN5flash19enable_sm80_to_sm89INS1_16FlashAttnBwdSm80INS1_25CollectiveMainloopBwdSm80ILi2ELi2EN4cute5tupleIJNS5_1CILi128EEES8_NS7_ILi64EEEEEENS_10bfloat16_tEfNS_4arch4Sm80ELb0ELb1ELb1ELb1ELb0ELb0ELb0ELb0ELi2ELi4ELi4ELi4ELb0EEENS1_24CollectiveEpilogueBwdGQAISA_fSD_Li256ELb1ELb0EEENS1_19SingleTileSchedulerILb1ELb0ELb0ELi128EEEEEEEEEvNT_6ParamsE$_ZN4cute3eso3ESOILb1ELb0EJNS_1CILi1EEEiEEC2ERKS3_RKi) ;  /* 0xffffa50000007944 */ /* 0x022fea0003c3ffff */
[----:B-1----:R1:W5:Y:S01]  /*d620*/  LDL R2, [R1+0x1384] ;  /* 0x0013840001027983 */ /* 0x0023620000100800 */
[----:B------:R-:W-:-:S03]  /*d630*/  MOV R6, 0xd650 ;  /* 0x0000d65000067802 */ /* 0x000fc60000000f00 */
[----:B-1---5:R-:W-:Y:S05]  /*d640*/  CALL.REL.NOINC `($_ZN7cutlass13device_kernelIN5flash19enable_sm80_to_sm89INS1_16FlashAttnBwdSm80INS1_25CollectiveMainloopBwdSm80ILi2ELi2EN4cute5tupleIJNS5_1CILi128EEES8_NS7_ILi64EEEEEENS_10bfloat16_tEfNS_4arch4Sm80ELb0ELb1ELb1ELb1ELb0ELb0ELb0ELb0ELi2ELi4ELi4ELi4ELb0EEENS1_24CollectiveEpilogueBwdGQAISA_fSD_Li256ELb1ELb0EEENS1_19SingleTileSchedulerILb1ELb0ELb0ELi128EEEEEEEEEvNT_6ParamsE$_ZN4cute5tupleIJNS0_IJNS_1CILi2EEES2_EEENS0_IJNS1_ILi1EEEiEEEEEC2ERKS3_RKS5_) ;  /* 0xffffd3e000007944 */ /* 0x022fea0003c3ffff */
[----:B------:R1:W5:Y:S01]  /*d650*/  LDL R37, [R1+0x1380] ;  /* 0x0013800001257983 */ /* 0x0003620000100800 */
[----:B------:R-:W-:Y:S02]  /*d660*/  MOV R2, R10 ;  /* 0x0000000a00027202 */ /* 0x000fe40000000f00 */
[----:B------:R-:W-:-:S04]  /*d670*/  MOV R3, 0x0 ;  /* 0x0000000000037802 */ /* 0x000fc80000000f00 */
[----:B------:R-:W-:Y:S05]  /*d680*/  RET.REL.NODEC R2 `(_ZN7cutlass13device_kernelIN5flash19enable_sm80_to_sm89INS1_16FlashAttnBwdSm80INS1_25CollectiveMainloopBwdSm80ILi2ELi2EN4cute5tupleIJNS5_1CILi128EEES8_NS7_ILi64EEEEEENS_10bfloat16_tEfNS_4arch4Sm80ELb0ELb1ELb1ELb1ELb0ELb0ELb0ELb0ELi2ELi4ELi4ELi4ELb0EEENS1_24CollectiveEpilogueBwdGQAISA_fSD_Li256ELb1ELb0EEENS1_19SingleTileSchedulerILb1ELb0ELb0ELi128EEEEEEEEEvNT_6ParamsE) ;  /* 0xffff297002007950 */ /* 0x000fea0003c3ffff */
        .type           $_ZN7cutlass13device_kernelIN5flash19enable_sm80_to_sm89INS1_16FlashAttnBwdSm80INS1_25CollectiveMainloopBwdSm80ILi2ELi2EN4cute5tupleIJNS5_1CILi128EEES8_NS7_ILi64EEEEEENS_10bfloat16_tEfNS_4arch4Sm80ELb0ELb1ELb1ELb1ELb0ELb0ELb0ELb0ELi2ELi4ELi4ELi4ELb0EEENS1_24CollectiveEpilogueBwdGQAISA_fSD_Li256ELb1ELb0EEENS1_19SingleTileSchedulerILb1ELb0ELb0ELi128EEEEEEEEEvNT_6ParamsE$_ZZN4cute6detail16composition_implINS_5tupleIJNS_1CILi8EEENS3_ILi2EEES5_S5_S4_S5_EEENS2_IJNS3_ILi1EEEiiiNS3_ILi72EEENS3_ILi512EEEEEENS2_IJNS2_IJS5_S5_EEES4_NS3_ILi4EEEEEENS2_IJNS2_IJS7_S4_EEENS3_ILi1024EEENS3_ILi16EEEEEEEEDaRKT_RKT0_RKT1_RKT2_ENKUlRKT_RKT0_E_clISC_SG_EEDaSW_SZ_,@function
        .size           $_ZN7cutlass13device_kernelIN5flash19enable_sm80_to_sm89INS1_16FlashAttnBwdSm80INS1_25CollectiveMainloopBwdSm80ILi2ELi2EN4cute5tupleIJNS5_1CILi128EEES8_NS7_ILi64EEEEEENS_10bfloat16_tEfNS_4arch4Sm80ELb0ELb1ELb1ELb1ELb0ELb0ELb0ELb0ELi2ELi4ELi4ELi4ELb0EEENS1_24CollectiveEpilogueBwdGQAISA_fSD_Li256ELb1ELb0EEENS1_19SingleTileSchedulerILb1ELb0ELb0ELi128EEEEEEEEEvNT_6ParamsE$_ZZN4cute6detail16composition_implINS_5tupleIJNS_1CILi8EEENS3_ILi2EEES5_S5_S4_S5_EEENS2_IJNS3_ILi1EEEiiiNS3_ILi72EEENS3_ILi512EEEEEENS2_IJNS2_IJS5_S5_EEES4_NS3_ILi4EEEEEENS2_IJNS2_IJS7_S4_EEENS3_ILi1024EEENS3_ILi16EEEEEEEEDaRKT_RKT0_RKT1_RKT2_ENKUlRKT_RKT0_E_clISC_SG_EEDaSW_SZ_,($_ZN7cutlass13device_kernelIN5flash19enable_sm80_to_sm89INS1_16FlashAttnBwdSm80INS1_25CollectiveMainloopBwdSm80ILi2ELi2EN4cute5tupleIJNS5_1CILi128EEES8_NS7_ILi64EEEEEENS_10bfloat16_tEfNS_4arch4Sm80ELb0ELb1ELb1ELb1ELb0ELb0ELb0ELb0ELi2ELi4ELi4ELi4ELb0EEENS1_24CollectiveEpilogueBwdGQAISA_fSD_Li256ELb1ELb0EEENS1_19SingleTileSchedulerILb1ELb0ELb0ELi128EEEEEEEEEvNT_6ParamsE$_ZZN4cute6detail16composition_implINS_5tupleIJNS_1CILi8EEENS3_ILi2EEES5_S5_S4_S5_EEENS2_IJNS3_ILi1EEEiiiNS3_ILi72EEENS3_ILi512EEEEEENS2_IJNS2_IJS5_S5_S5_EEES5_NS2_IJNS3_ILi4EEES5_EEEEEENS2_IJNS2_IJS7_S9_S4_EEENS3_ILi4096EEENS2_IJNS3_ILi16EEENS3_ILi8192EEEEEEEEEEEDaRKT_RKT0_RKT1_RKT2_ENKUlRKT_RKT0_E_clISB_SF_EEDaSZ_S12_ - $_ZN7cutlass13device_kernelIN5flash19enable_sm80_to_sm89INS1_16FlashAttnBwdSm80INS1_25CollectiveMainloopBwdSm80ILi2ELi2EN4cute5tupleIJNS5_1CILi128EEES8_NS7_ILi64EEEEEENS_10bfloat16_tEfNS_4arch4Sm80ELb0ELb1ELb1ELb1ELb0ELb0ELb0ELb0ELi2ELi4ELi4ELi4ELb0EEENS1_24CollectiveEpilogueBwdGQAISA_fSD_Li256ELb1ELb0EEENS1_19SingleTileSchedulerILb1ELb0ELb0ELi128EEEEEEEEEvNT_6ParamsE$_ZZN4cute6detail16composition_implINS_5tupleIJNS_1CILi8EEENS3_ILi2EEES5_S5_S4_S5_EEENS2_IJNS3_ILi1EEEiiiNS3_ILi72EEENS3_ILi512EEEEEENS2_IJNS2_IJS5_S5_EEES4_NS3_ILi4EEEEEENS2_IJNS2_IJS7_S4_EEENS3_ILi1024EEENS3_ILi16EEEEEEEEDaRKT_RKT0_RKT1_RKT2_ENKUlRKT_RKT0_E_clISC_SG_EEDaSW_SZ_)
$_ZN7cutlass13device_kernelIN5flash19enable_sm80_to_sm89INS1_16FlashAttnBwdSm80INS1_25CollectiveMainloopBwdSm80ILi2ELi2EN4cute5tupleIJNS5_1CILi128EEES8_NS7_ILi64EEEEEENS_10bfloat16_tEfNS_4arch4Sm80ELb0ELb1ELb1ELb1ELb0ELb0ELb0ELb0ELi2ELi4ELi4ELi4ELb0EEENS1_24CollectiveEpilogueBwdGQAISA_fSD_Li256ELb1ELb0EEENS1_19SingleTileSchedulerILb1ELb0ELb0ELi128EEEEEEEEEvNT_6ParamsE$_ZZN4cute6detail16composition_implINS_5tupleIJNS_1CILi8EEENS3_ILi2EEES5_S5_S4_S5_EEENS2_IJNS3_ILi1EEEiiiNS3_ILi72EEENS3_ILi512EEEEEENS2_IJNS2_IJS5_S5_EEES4_NS3_ILi4EEEEEENS2_IJNS2_IJS7_S4_EEENS3_ILi1024EEENS3_ILi16EEEEEEEEDaRKT_RKT0_RKT1_RKT2_ENKUlRKT_RKT0_E_clISC_SG_EEDaSW_SZ_:
        /* <DEDUP_REMOVED lines=14> */
[----:B-1---5:R-:W-:Y:S05]  /*d770*/  CALL.REL.NOINC `($_ZN7cutlass13device_kernelIN5flash19enable_sm80_to_sm89INS1_16FlashAttnBwdSm80INS1_25CollectiveMainloopBwdSm80ILi2ELi2EN4cute5tupleIJNS5_1CILi128EEES8_NS7_ILi64EEEEEENS_10bfloat16_tEfNS_4arch4Sm80ELb0ELb1ELb1ELb1ELb0ELb0ELb0ELb0ELi2ELi4ELi4ELi4ELb0EEENS1_24CollectiveEpilogueBwdGQAISA_fSD_Li256ELb1ELb0EEENS1_19SingleTileSchedulerILb1ELb0ELb0ELi128EEEEEEEEEvNT_6ParamsE$_ZZN4cute6detail16composition_implINS_5tupleIJNS_1CILi8EEENS3_ILi2EEES5_S5_S4_S5_EEENS2_IJNS3_ILi1EEEiiiNS3_ILi72EEENS3_ILi512EEEEEENS3_ILi4EEENS3_ILi16EEEEEDaRKT_RKT0_RKT1_RKT2_ENKUlRKT_T0_E_clINS2_IJNS2_IJEEESV_SB_S7_EEENS_17integral_constantIiLi2EEEEEDaSR_SS_) ;  /* 0x00000d8000007944 */ /* 0x022fea0003c00000 */
[----:B-----5:R2:W-:Y:S04]  /*d780*/  STL [R1+0x1398], R2 ;  /* 0x0013980201007387 */ /* 0x0205e80000100800 */
[----:B------:R2:W-:Y:S04]  /*d790*/  STL.64 [R1+0x1390], R62 ;  /* 0x0013903e01007387 */ /* 0x0005e80000100a00 */
[----:B------:R2:W5:Y:S01]  /*d7a0*/  LDL R6, [R59+0x8] ;  /* 0x000008003b067983 */ /* 0x0005620000100800 */
[----:B------:R-:W-:Y:S02]  /*d7b0*/  IADD3 R10, R47, 0x18, RZ ;  /* 0x000000182f0a7810 */ /* 0x000fe40007ffe0ff */
[----:B------:R-:W-:-:S02]  /*d7c0*/  MOV R72, 0xd7e0 ;  /* 0x0000d7e000487802 */ /* 0x000fc40000000f00 */
[----:B-12--5:R-:W-:Y:S05]  /*d7d0*/  CALL.REL.NOINC `($_ZN7cutlass13device_kernelIN5flash19enable_sm80_to_sm89INS1_16FlashAttnBwdSm80INS1_25CollectiveMainloopBwdSm80ILi2ELi2EN4cute5tupleIJNS5_1CILi128EEES8_NS7_ILi64EEEEEENS_10bfloat16_tEfNS_4arch4Sm80ELb0ELb1ELb1ELb1ELb0ELb0ELb0ELb0ELi2ELi4ELi4ELi4ELb0EEENS1_24CollectiveEpilogueBwdGQAISA_fSD_Li256ELb1ELb0EEENS1_19SingleTileSchedulerILb1ELb0ELb0ELi128EEEEEEEEEvNT_6ParamsE$_ZZN4cute6detail16composition_implINS_5tupleIJNS_1CILi8EEENS3_ILi2EEES5_S5_S4_S5_EEENS2_IJNS3_ILi1EEEiiiNS3_ILi72EEENS3_ILi512EEEEEENS3_ILi4EEENS3_ILi16EEEEEDaRKT_RKT0_RKT1_RKT2_ENKUlRKT_T0_E_clINS2_IJNS2_IJS5_EEENS2_IJiEEES5_S7_EEENS_17integral_constantIiLi3EEEEEDaSR_SS_) ;  /* 0x00000df000007944 */ /* 0x026fea0003c00000 */
[----:B------:R-:W2:Y:S01]  /*d7e0*/  LDL.64 R62, [R1+0x1390] ;  /* 0x00139000013e7983 */ /* 0x000ea20000100a00 */
[----:B------:R-:W-:-:S02]  /*d7f0*/  IADD3 R5, R47, 0x8, RZ ;  /* 0x000000082f057810 */ /* 0x000fc40007ffe0ff */
[----:B------:R-:W-:Y:S01]  /*d800*/  MOV R8, 0xd840 ;  /* 0x0000d84000087802 */ /* 0x000fe20000000f00 */
[----:B-----5:R3:W-:Y:S04]  /*d810*/  STL.64 [R1+0x1388], R2 ;  /* 0x0013880201007387 */ /* 0x0207e80000100a00 */
[----:B--2---:R3:W-:Y:S02]  /*d820*/  STL.64 [R1+0x1380], R62 ;  /* 0x0013803e01007387 */ /* 0x0047e40000100a00 */
[----:B-1-3--:R-:W-:Y:S05]  /*d830*/  CALL.REL.NOINC `($_ZN7cutlass13device_kernelIN5flash19enable_sm80_to_sm89INS1_16FlashAttnBwdSm80INS1_25CollectiveMainloopBwdSm80ILi2ELi2EN4cute5tupleIJNS5_1CILi128EEES8_NS7_ILi64EEEEEENS_10bfloat16_tEfNS_4arch4Sm80ELb0ELb1ELb1ELb1ELb0ELb0ELb0ELb0ELi2ELi4ELi4ELi4ELb0EEENS1_24CollectiveEpilogueBwdGQAISA_fSD_Li256ELb1ELb0EEENS1_19SingleTileSchedulerILb1ELb0ELb0ELi128EEEEEEEEEvNT_6ParamsE$_ZZN4cute6detail16composition_implINS_5tupleIJNS_1CILi8EEENS3_ILi2EEES5_S5_S4_S5_EEENS2_IJNS3_ILi1EEEiiiNS3_ILi72EEENS3_ILi512EEEEEENS3_ILi4EEENS3_ILi16EEEEEDaRKT_RKT0_RKT1_RKT2_ENKUlRKT_T0_E_clINS2_IJNS2_IJS5_S5_EEENS2_IJiiEEES7_S7_EEENS_17integral_constantIiLi4EEEEEDaSR_SS_) ;  /* 0x00000e9000007944 */ /* 0x00afea0003c00000 */
[----:B-----5:R-:W-:Y:S01]  /*d840*/  IMAD.MOV.U32 R8, RZ, RZ, R3 ;  /* 0x000000ffff087224 */ /* 0x020fe200078e0003 */
[----:B------:R-:W-:Y:S02]  /*d850*/  MOV R3, R7 ;  /* 0x0000000700037202 */ /* 0x000fe40000000f00 */
[----:B------:R-:W-:Y:S02]  /*d860*/  MOV R6, 0xd880 ;  /* 0x0000d88000067802 */ /* 0x000fe40000000f00 */
[----:B-1----:R-:W-:Y:S05]  /*d870*/  CALL.REL.NOINC `($_ZN7cutlass13device_kernelIN5flash19enable_sm80_to_sm89INS1_16FlashAttnBwdSm80INS1_25CollectiveMainloopBwdSm80ILi2ELi2EN4cute5tupleIJNS5_1CILi128EEES8_NS7_ILi64EEEEEENS_10bfloat16_tEfNS_4arch4Sm80ELb0ELb1ELb1ELb1ELb0ELb0ELb0ELb0ELi2ELi4ELi4ELi4ELb0EEENS1_24CollectiveEpilogueBwdGQAISA_fSD_Li256ELb1ELb0EEENS1_19SingleTileSchedulerILb1ELb0ELb0ELi128EEEEEEEEEvNT_6ParamsE$_ZN4cute5tupleIJNS0_IJNS_1CILi2EEES2_EEENS0_IJiiEEEEEC2ERKS3_RKS4_) ;  /* 0xffffd2a000007944 */ /* 0x002fea0003c3ffff */
[----:B------:R1:W5:Y:S01]  /*d880*/  LDL.64 R2, [R1+0x13b0] ;  /* 0x0013b00001027983 */ /* 0x0003620000100a00 */
[----:B------:R-:W-:-:S04]  /*d890*/  MOV R47, 0x0 ;  /* 0x00000000002f7802 */ /* 0x000fc80000000f00 */
[----:B------:R-:W-:Y:S05]  /*d8a0*/  RET.REL.NODEC R46 `(_ZN7cutlass13device_kernelIN5flash19enable_sm80_to_sm89INS1_16FlashAttnBwdSm80INS1_25CollectiveMainloopBwdSm80ILi2ELi2EN4cute5tupleIJNS5_1CILi128EEES8_NS7_ILi64EEEEEENS_10bfloat16_tEfNS_4arch4Sm80ELb0ELb1ELb1ELb1ELb0ELb0ELb0ELb0ELi2ELi4ELi4ELi4ELb0EEENS1_24CollectiveEpilogueBwdGQAISA_fSD_Li256ELb1ELb0EEENS1_19SingleTileSchedulerILb1ELb0ELb0ELi128EEEEEEEEEvNT_6ParamsE) ;  /* 0xffff27502e007950 */ /* 0x000fea0003c3ffff */
        .type           $_ZN7cutlass13device_kernelIN5flash19enable_sm80_to_sm89INS1_16FlashAttnBwdSm80INS1_25CollectiveMainloopBwdSm80ILi2ELi2EN4cute5tupleIJNS5_1CILi128EEES8_NS7_ILi64EEEEEENS_10bfloat16_tEfNS_4arch4Sm80ELb0ELb1ELb1ELb1ELb0ELb0ELb0ELb0ELi2ELi4ELi4ELi4ELb0EEENS1_24CollectiveEpilogueBwdGQAISA_fSD_Li256ELb1ELb0EEENS1_19SingleTileSchedulerILb1ELb0ELb0ELi128EEEEEEEEEvNT_6ParamsE$_ZZN4cute6detail16composition_implINS_5tupleIJNS_1CILi8EEENS3_ILi2EEES5_S5_S4_S5_EEENS2_IJNS3_ILi1EEEiiiNS3_ILi72EEENS3_ILi512EEEEEENS2_IJNS2_IJS5_S5_S5_EEES5_NS2_IJNS3_ILi4EEES5_EEEEEENS2_IJNS2_IJS7_S9_S4_EEENS3_ILi4096EEENS2_IJNS3_ILi16EEENS3_ILi8192EEEEEEEEEEEDaRKT_RKT0_RKT1_RKT2_ENKUlRKT_RKT0_E_clISB_SF_EEDaSZ_S12_,@function
        .size           $_ZN7cutlass13device_kernelIN5flash19enable_sm80_to_sm89INS1_16FlashAttnBwdSm80INS1_25CollectiveMainloopBwdSm80ILi2ELi2EN4cute5tupleIJNS5_1CILi128EEES8_NS7_ILi64EEEEEENS_10bfloat16_tEfNS_4arch4Sm80ELb0ELb1ELb1ELb1ELb0ELb0ELb0ELb0ELi2ELi4ELi4ELi4ELb0EEENS1_24CollectiveEpilogueBwdGQAISA_fSD_Li256ELb1ELb0EEENS1_19SingleTileSchedulerILb1ELb0ELb0ELi128EEEEEEEEEvNT_6ParamsE$_ZZN4cute6detail16composition_implINS_5tupleIJNS_1CILi8EEENS3_ILi2EEES5_S5_S4_S5_EEENS2_IJNS3_ILi1EEEiiiNS3_ILi72EEENS3_ILi512EEEEEENS2_IJNS2_IJS5_S5_S5_EEES5_NS2_IJNS3_ILi4EEES5_EEEEEENS2_IJNS2_IJS7_S9_S4_EEENS3_ILi4096EEENS2_IJNS3_ILi16EEENS3_ILi8192EEEEEEEEEEEDaRKT_RKT0_RKT1_RKT2_ENKUlRKT_RKT0_E_clISB_SF_EEDaSZ_S12_,($_ZN7cutlass13device_kernelIN5flash19enable_sm80_to_sm89INS1_16FlashAttnBwdSm80INS1_25CollectiveMainloopBwdSm80ILi2ELi2EN4cute5tupleIJNS5_1CILi128EEES8_NS7_ILi64EEEEEENS_10bfloat16_tEfNS_4arch4Sm80ELb0ELb1ELb1ELb1ELb0ELb0ELb0ELb0ELi2ELi4ELi4ELi4ELb0EEENS1_24CollectiveEpilogueBwdGQAISA_fSD_Li256ELb1ELb0EEENS1_19SingleTileSchedulerILb1ELb0ELb0ELi128EEEEEEEEEvNT_6ParamsE$_ZZN4cute6detail16composition_implINS_5tupleIJNS_1CILi8EEENS3_ILi2EEES5_S5_S4_S5_EEENS2_IJNS3_ILi1EEEiiiNS3_ILi72EEENS3_ILi512EEEEEENS2_IJNS2_IJS5_S5_S5_EEES5_NS2_IJNS3_ILi4EEES5_EEEEEENS2_IJNS2_IJS7_S9_S4_EEENS3_ILi4096EEENS2_IJNS3_ILi16EEENS3_ILi8192EEEEEEEEEEEDaRKT_RKT0_RKT1_RKT2_ENKUlRKT_RKT0_E_clISD_SJ_EEDaSZ_S12_ - $_ZN7cutlass13device_kernelIN5flash19enable_sm80_to_sm89INS1_16FlashAttnBwdSm80INS1_25CollectiveMainloopBwdSm80ILi2ELi2EN4cute5tupleIJNS5_1CILi128EEES8_NS7_ILi64EEEEEENS_10bfloat16_tEfNS_4arch4Sm80ELb0ELb1ELb1ELb1ELb0ELb0ELb0ELb0ELi2ELi4ELi4ELi4ELb0EEENS1_24CollectiveEpilogueBwdGQAISA_fSD_Li256ELb1ELb0EEENS1_19SingleTileSchedulerILb1ELb0ELb0ELi128EEEEEEEEEvNT_6ParamsE$_ZZN4cute6detail16composition_implINS_5tupleIJNS_1CILi8EEENS3_ILi2EEES5_S5_S4_S5_EEENS2_IJNS3_ILi1EEEiiiNS3_ILi72EEENS3_ILi512EEEEEENS2_IJNS2_IJS5_S5_S5_EEES5_NS2_IJNS3_ILi4EEES5_EEEEEENS2_IJNS2_IJS7_S9_S4_EEENS3_ILi4096EEENS2_IJNS3_ILi16EEENS3_ILi8192EEEEEEEEEEEDaRKT_RKT0_RKT1_RKT2_ENKUlRKT_RKT0_E_clISB_SF_EEDaSZ_S12_)
$_ZN7cutlass13device_kernelIN5flash19enable_sm80_to_sm89INS1_16FlashAttnBwdSm80INS1_25CollectiveMainloopBwdSm80ILi2ELi2EN4cute5tupleIJNS5_1CILi128EEES8_NS7_ILi64EEEEEENS_10bfloat16_tEfNS_4arch4Sm80ELb0ELb1ELb1ELb1ELb0ELb0ELb0ELb0ELi2ELi4ELi4ELi4ELb0EEENS1_24CollectiveEpilogueBwdGQAISA_fSD_Li256ELb1ELb0EEENS1_19SingleTileSchedulerILb1ELb0ELb0ELi128EEEEEEEEEvNT_6ParamsE$_ZZN4cute6detail16composition_implINS_5tupleIJNS_1CILi8EEENS3_ILi2EEES5_S5_S4_S5_EEENS2_IJNS3_ILi1EEEiiiNS3_ILi72EEENS3_ILi512EEEEEENS2_IJNS2_IJS5_S5_S5_EEES5_NS2_IJNS3_ILi4EEES5_EEEEEENS2_IJNS2_IJS7_S9_S4_EEENS3_ILi4096EEENS2_IJNS3_ILi16EEENS3_ILi8192EEEEEEEEEEEDaRKT_RKT0_RKT1_RKT2_ENKUlRKT_RKT0_E_clISB_SF_EEDaSZ_S12_:
[----:B------:R-:W-:Y:S01]  /*d8b0*/  IADD3 R77, R1, 0x1680, RZ ;  /* 0x00001680014d7810 */ /* 0x000fe20007ffe0ff */
[----:B------:R-:W-:Y:S01]  /*d8c0*/  IMAD.MOV.U32 R72, RZ, RZ, R20 ;  /* 0x000000ffff487224 */ /* 0x000fe200078e0014 */
[----:B------:R-:W-:Y:S01]  /*d8d0*/  MOV R10, 0xd920 ;  /* 0x0000d920000a7802 */ /* 0x000fe20000000f00 */
[----:B------:R-:W-:Y:S01]  /*d8e0*/  IMAD.MOV.U32 R2, RZ, RZ, R60 ;  /* 0x000000ffff027224 */ /* 0x000fe200078e003c */
[----:B------:R-:W-:-:S04]  /*d8f0*/  IADD3 R77, R77, c[0x0][0x20], RZ ;  /* 0x000008004d4d7a10 */ /* 0x000fc80007ffe0ff */
[----:B------:R-:W-:Y:S02]  /*d900*/  IADD3 R78, R77, 0x4, RZ ;  /* 0x000000044d4e7810 */ /* 0x000fe40007ffe0ff */
[----:B------:R-:W-:Y:S05]  /*d910*/  CALL.REL.NOINC `($_ZN7cutlass13device_kernelIN5flash19enable_sm80_to_sm89INS1_16FlashAttnBwdSm80INS1_25CollectiveMainloopBwdSm80ILi2ELi2EN4cute5tupleIJNS5_1CILi128EEES8_NS7_ILi64EEEEEENS_10bfloat16_tEfNS_4arch4Sm80ELb0ELb1ELb1ELb1ELb0ELb0ELb0ELb0ELi2ELi4ELi4ELi4ELb0EEENS1_24CollectiveEpilogueBwdGQAISA_fSD_Li256ELb1ELb0EEENS1_19SingleTileSchedulerILb1ELb0ELb0ELi128EEEEEEEEEvNT_6ParamsE$_ZZN4cute6detail16composition_implINS_5tupleIJNS_1CILi8EEENS3_ILi2EEES5_S5_S4_S5_EEENS2_IJNS3_ILi1EEEiiiNS3_ILi72EEENS3_ILi512EEEEEENS2_IJS5_S5_S5_EEENS2_IJS7_S9_S4_EEEEEDaRKT_RKT0_RKT1_RKT2_ENKUlRKT_RKT0_E_clIS5_S4_EEDaSR_SU_) ;  /* 0x0000096000007944 */ /* 0x000fea0003c00000 */
[----:B-----5:R-:W-:Y:S02]  /*d920*/  MOV R3, R2 ;  /* 0x0000000200037202 */ /* 0x020fe40000000f00 */
[----:B------:R-:W-:Y:S02]  /*d930*/  MOV R2, 0xd950 ;  /* 0x0000d95000027802 */ /* 0x000fe40000000f00 */
[----:B-1----:R-:W-:Y:S05]  /*d940*/  CALL.REL.NOINC `($_ZN7cutlass13device_kernelIN5flash19enable_sm80_to_sm89INS1_16FlashAttnBwdSm80INS1_25CollectiveMainloopBwdSm80ILi2ELi2EN4cute5tupleIJNS5_1CILi128EEES8_NS7_ILi64EEEEEENS_10bfloat16_tEfNS_4arch4Sm80ELb0ELb1ELb1ELb1ELb0ELb0ELb0ELb0ELi2ELi4ELi4ELi4ELb0EEENS1_24CollectiveEpilogueBwdGQAISA_fSD_Li256ELb1ELb0EEENS1_19SingleTileSchedulerILb1ELb0ELb0ELi128EEEEEEEEEvNT_6ParamsE$_ZN4cute3eso3ESOILb1ELb0EJNS_1CILi1EEENS2_ILi512EEEiEEC2ERKS3_RKS4_RKi) ;  /* 0xffff9fd000007944 */ /* 0x002fea0003c3ffff */
[----:B------:R2:W5:Y:S01]  /*d950*/  LDL R2, [R1+0x1684] ;  /* 0x0016840001027983 */ /* 0x0005620000100800 */
[----:B------:R-:W-:-:S03]  /*d960*/  MOV R6, 0xd980 ;  /* 0x0000d98000067802 */ /* 0x000fc60000000f00 */
[----:B-12--5:R-:W-:Y:S05]  /*d970*/  CALL.REL.NOINC `($_ZN7cutlass13device_kernelIN5flash19enable_sm80_to_sm89INS1_16FlashAttnBwdSm80INS1_25CollectiveMainloopBwdSm80ILi2ELi2EN4cute5tupleIJNS5_1CILi128EEES8_NS7_ILi64EEEEEENS_10bfloat16_tEfNS_4arch4Sm80ELb0ELb1ELb1ELb1ELb0ELb0ELb0ELb0ELi2ELi4ELi4ELi4ELb0EEENS1_24CollectiveEpilogueBwdGQAISA_fSD_Li256ELb1ELb0EEENS1_19SingleTileSchedulerILb1ELb0ELb0ELi128EEEEEEEEEvNT_6ParamsE$_ZN4cute5tupleIJNS0_IJNS_1CILi2EEES2_S2_EEENS0_IJNS1_ILi1EEENS1_ILi512EEEiEEEEEC2ERKS3_RKS6_) ;  /* 0xffffd1f000007944 */ /* 0x026fea0003c3ffff */
[----:B------:R1:W5:Y:S01]  /*d980*/  LDL R77, [R1+0x1680] ;  /* 0x00168000014d7983 */ /* 0x0003620000100800 */
[----:B------:R-:W-:-:S04]  /*d990*/  MOV R93, 0x0 ;  /* 0x00000000005d7802 */ /* 0x000fc80000000f00 */
[----:B------:R-:W-:Y:S05]  /*d9a0*/  RET.REL.NODEC R92 `(_ZN7cutlass13device_kernelIN5flash19enable_sm80_to_sm89INS1_16FlashAttnBwdSm80INS1_25CollectiveMainloopBwdSm80ILi2ELi2EN4cute5tupleIJNS5_1CILi128EEES8_NS7_ILi64EEEEEENS_10bfloat16_tEfNS_4arch4Sm80ELb0ELb1ELb1ELb1ELb0ELb0ELb0ELb0ELi2ELi4ELi4ELi4ELb0EEENS1_24CollectiveEpilogueBwdGQAISA_fSD_Li256ELb1ELb0EEENS1_19SingleTileSchedulerILb1ELb0ELb0ELi128EEEEEEEEEvNT_6ParamsE) ;  /* 0xffff26505c007950 */ /* 0x000fea0003c3ffff */
        .type           $_ZN7cutlass13device_kernelIN5flash19enable_sm80_to_sm89INS1_16FlashAttnBwdSm80INS1_25CollectiveMainloopBwdSm80ILi2ELi2EN4cute5tupleIJNS5_1CILi128EEES8_NS7_ILi64EEEEEENS_10bfloat16_tEfNS_4arch4Sm80ELb0ELb1ELb1ELb1ELb0ELb0ELb0ELb0ELi2ELi4ELi4ELi4ELb0EEENS1_24CollectiveEpilogueBwdGQAISA_fSD_Li256ELb1ELb0EEENS1_19SingleTileSchedulerILb1ELb0ELb0ELi128EEEEEEEEEvNT_6ParamsE$_ZZN4cute6detail16composition_implINS_5tupleIJNS_1CILi8EEENS3_ILi2EEES5_S5_S4_S5_EEENS2_IJNS3_ILi1EEEiiiNS3_ILi72EEENS3_ILi512EEEEEENS2_IJNS2_IJS5_S5_S5_EEES5_NS2_IJNS3_ILi4EEES5_EEEEEENS2_IJNS2_IJS7_S9_S4_EEENS3_ILi4096EEENS2_IJNS3_ILi16EEENS3_ILi8192EEEEEEEEEEEDaRKT_RKT0_RKT1_RKT2_ENKUlRKT_RKT0_E_clISD_SJ_EEDaSZ_S12_,@function
        .size           $_ZN7cutlass13device_kernelIN5flash19enable_sm80_to_sm89INS1_16FlashAttnBwdSm80INS1_25CollectiveMainloopBwdSm80ILi2ELi2EN4cute5tupleIJNS5_1CILi128EEES8_NS7_ILi64EEEEEENS_10bfloat16_tEfNS_4arch4Sm80ELb0ELb1ELb1ELb1ELb0ELb0ELb0ELb0ELi2ELi4ELi4ELi4ELb0EEENS1_24CollectiveEpilogueBwdGQAISA_fSD_Li256ELb1ELb0EEENS1_19SingleTileSchedulerILb1ELb0ELb0ELi128EEEEEEEEEvNT_6ParamsE$_ZZN4cute6detail16composition_implINS_5tupleIJNS_1CILi8EEENS3_ILi2EEES5_S5_S4_S5_EEENS2_IJNS3_ILi1EEEiiiNS3_ILi72EEENS3_ILi512EEEEEENS2_IJNS2_IJS5_S5_S5_EEES5_NS2_IJNS3_ILi4EEES5_EEEEEENS2_IJNS2_IJS7_S9_S4_EEENS3_ILi4096EEENS2_IJNS3_ILi16EEENS3_ILi8192EEEEEEEEEEEDaRKT_RKT0_RKT1_RKT2_ENKUlRKT_RKT0_E_clISD_SJ_EEDaSZ_S12_,($_ZN7cutlass13device_kernelIN5flash19enable_sm80_to_sm89INS1_16FlashAttnBwdSm80INS1_25CollectiveMainloopBwdSm80ILi2ELi2EN4cute5tupleIJNS5_1CILi128EEES8_NS7_ILi64EEEEEENS_10bfloat16_tEfNS_4arch4Sm80ELb0ELb1ELb1ELb1ELb0ELb0ELb0ELb0ELi2ELi4ELi4ELi4ELb0EEENS1_24CollectiveEpilogueBwdGQAISA_fSD_Li256ELb1ELb0EEENS1_19SingleTileSchedulerILb1ELb0ELb0ELi128EEEEEEEEEvNT_6ParamsE$_ZZN4cute6detail16composition_implINS_5tupleIJNS_1CILi8EEENS3_ILi2EEES5_S5_S4_S5_EEENS2_IJNS3_ILi1EEEiiiNS3_ILi72EEENS3_ILi512EEEEEENS2_IJNS2_IJS5_S5_S5_EEES5_NS3_ILi4EEEEEENS2_IJNS2_IJS7_S9_S4_EEENS3_ILi4096EEENS3_ILi16EEEEEEEEDaRKT_RKT0_RKT1_RKT2_ENKUlRKT_RKT0_E_clISB_SE_EEDaSW_SZ_ - $_ZN7cutlass13device_kernelIN5flash19enable_sm80_to_sm89INS1_16FlashAttnBwdSm80INS1_25CollectiveMainloopBwdSm80ILi2ELi2EN4cute5tupleIJNS5_1CILi128EEES8_NS7_ILi64EEEEEENS_10bfloat16_tEfNS_4arch4Sm80ELb0ELb1ELb1ELb1ELb0ELb0ELb0ELb0ELi2ELi4ELi4ELi4ELb0EEENS1_24CollectiveEpilogueBwdGQAISA_fSD_Li256ELb1ELb0EEENS1_19SingleTileSchedulerILb1ELb0ELb0ELi128EEEEEEEEEvNT_6ParamsE$_ZZN4cute6detail16composition_implINS_5tupleIJNS_1CILi8EEENS3_ILi2EEES5_S5_S4_S5_EEENS2_IJNS3_ILi1EEEiiiNS3_ILi72EEENS3_ILi512EEEEEENS2_IJNS2_IJS5_S5_S5_EEES5_NS2_IJNS3_ILi4EEES5_EEEEEENS2_IJNS2_IJS7_S9_S4_EEENS3_ILi4096EEENS2_IJNS3_ILi16EEENS3_ILi8192EEEEEEEEEEEDaRKT_RKT0_RKT1_RKT2_ENKUlRKT_RKT0_E_clISD_SJ_EEDaSZ_S12_)
$_ZN7cutlass13device_kernelIN5flash19enable_sm80_to_sm89INS1_16FlashAttnBwdSm80INS1_25CollectiveMainloopBwdSm80ILi2ELi2EN4cute5tupleIJNS5_1CILi128EEES8_NS7_ILi64EEEEEENS_10bfloat16_tEfNS_4arch4Sm80ELb0ELb1ELb1ELb1ELb0ELb0ELb0ELb0ELi2ELi4ELi4ELi4ELb0EEENS1_24CollectiveEpilogueBwdGQAISA_fSD_Li256ELb1ELb0EEENS1_19SingleTileSchedulerILb1ELb0ELb0ELi128EEEEEEEEEvNT_6ParamsE$_ZZN4cute6detail16composition_implINS_5tupleIJNS_1CILi8EEENS3_ILi2EEES5_S5_S4_S5_EEENS2_IJNS3_ILi1EEEiiiNS3_ILi72EEENS3_ILi512EEEEEENS2_IJNS2_IJS5_S5_S5_EEES5_NS2_IJNS3_ILi4EEES5_EEEEEENS2_IJNS2_IJS7_S9_S4_EEENS3_ILi4096EEENS2_IJNS3_ILi16EEENS3_ILi8192EEEEEEEEEEEDaRKT_RKT0_RKT1_RKT2_ENKUlRKT_RKT0_E_clISD_SJ_EEDaSZ_S12_:
[----:B------:R-:W-:Y:S01]  /*d9b0*/  IADD3 R2, R1, 0x1680, RZ ;  /* 0x0000168001027810 */ /* 0x000fe20007ffe0ff */
[----:B------:R-:W-:Y:S01]  /*d9c0*/  IMAD.MOV.U32 R3, RZ, RZ, R67 ;  /* 0x000000ffff037224 */ /* 0x000fe200078e0043 */
[----:B------:R-:W-:Y:S02]  /*d9d0*/  MOV R94, 0xda00 ;  /* 0x0000da00005e7802 */ /* 0x000fe40000000f00 */
[----:B------:R-:W-:Y:S02]  /*d9e0*/  IADD3 R67, R2, c[0x0][0x20], RZ ;  /* 0x0000080002437a10 */ /* 0x000fe40007ffe0ff */
[----:B------:R-:W-:Y:S05]  /*d9f0*/  CALL.REL.NOINC `($_ZN7cutlass13device_kernelIN5flash19enable_sm80_to_sm89INS1_16FlashAttnBwdSm80INS1_25CollectiveMainloopBwdSm80ILi2ELi2EN4cute5tupleIJNS5_1CILi128EEES8_NS7_ILi64EEEEEENS_10bfloat16_tEfNS_4arch4Sm80ELb0ELb1ELb1ELb1ELb0ELb0ELb0ELb0ELi2ELi4ELi4ELi4ELb0EEENS1_24CollectiveEpilogueBwdGQAISA_fSD_Li256ELb1ELb0EEENS1_19SingleTileSchedulerILb1ELb0ELb0ELi128EEEEEEEEEvNT_6ParamsE$_ZZN4cute6detail16composition_implINS_5tupleIJNS_1CILi8EEENS3_ILi2EEES5_S5_S4_S5_EEENS2_IJNS3_ILi1EEEiiiNS3_ILi72EEENS3_ILi512EEEEEENS2_IJNS3_ILi4EEES5_EEENS2_IJNS3_ILi16EEENS3_ILi8192EEEEEEEEDaRKT_RKT0_RKT1_RKT2_ENKUlRKT_RKT0_E_clISB_SD_EEDaSU_SX_) ;  /* 0x000003e000007944 */ /* 0x000fea0003c00000 */
[----:B------:R-:W-:Y:S02]  /*da00*/  MOV R6, 0xda20 ;  /* 0x0000da2000067802 */ /* 0x000fe40000000f00 */
[----:B-1---5:R-:W-:Y:S05]  /*da10*/  CALL.REL.NOINC `($_ZN7cutlass13device_kernelIN5flash19enable_sm80_to_sm89INS1_16FlashAttnBwdSm80INS1_25CollectiveMainloopBwdSm80ILi2ELi2EN4cute5tupleIJNS5_1CILi128EEES8_NS7_ILi64EEEEEENS_10bfloat16_tEfNS_4arch4Sm80ELb0ELb1ELb1ELb1ELb0ELb0ELb0ELb0ELi2ELi4ELi4ELi4ELb0EEENS1_24CollectiveEpilogueBwdGQAISA_fSD_Li256ELb1ELb0EEENS1_19SingleTileSchedulerILb1ELb0ELb0ELi128EEEEEEEEEvNT_6ParamsE$_ZN4cute3eso3ESOILb0ELb1EJNS_5tupleIJiiEEENS_1CILi8192EEEEEC2ERKS3_RKS5_) ;  /* 0xffff95f000007944 */ /* 0x022fea0003c3ffff */
[----:B-1----:R1:W5:Y:S01]  /*da20*/  LDL.64 R2, [R1+0x1680] ;  /* 0x0016800001027983 */ /* 0x0023620000100a00 */
[----:B------:R-:W-:-:S03]  /*da30*/  MOV R8, 0xda50 ;  /* 0x0000da5000087802 */ /* 0x000fc60000000f00 */
[----:B-1---5:R-:W-:Y:S05]  /*da40*/  CALL.REL.NOINC `($_ZN7cutlass13device_kernelIN5flash19enable_sm80_to_sm89INS1_16FlashAttnBwdSm80INS1_25CollectiveMainloopBwdSm80ILi2ELi2EN4cute5tupleIJNS5_1CILi128EEES8_NS7_ILi64EEEEEENS_10bfloat16_tEfNS_4arch4Sm80ELb0ELb1ELb1ELb1ELb0ELb0ELb0ELb0ELi2ELi4ELi4ELi4ELb0EEENS1_24CollectiveEpilogueBwdGQAISA_fSD_Li256ELb1ELb0EEENS1_19SingleTileSchedulerILb1ELb0ELb0ELi128EEEEEEEEEvNT_6ParamsE$_ZN4cute5tupleIJNS0_IJNS0_IJNS_1CILi2EEES2_EEES2_EEENS0_IJNS0_IJiiEEENS1_ILi8192EEEEEEEEC2ERKS4_RKS7_) ;  /* 0xffffcbf000007944 */ /* 0x022fea0003c3ffff */
[----:B-1----:R1:W5:Y:S01]  /*da50*/  LDL.64 R2, [R1+0x1680] ;  /* 0x0016800001027983 */ /* 0x0023620000100a00 */
[----:B------:R-:W-:-:S04]  /*da60*/  MOV R79, 0x0 ;  /* 0x00000000004f7802 */ /* 0x000fc80000000f00 */
[----:B------:R-:W-:Y:S05]  /*da70*/  RET.REL.NODEC R78 `(_ZN7cutlass13device_kernelIN5flash19enable_sm80_to_sm89INS1_16FlashAttnBwdSm80INS1_25CollectiveMainloopBwdSm80ILi2ELi2EN4cute5tupleIJNS5_1CILi128EEES8_NS7_ILi64EEEEEENS_10bfloat16_tEfNS_4arch4Sm80ELb0ELb1ELb1ELb1ELb0ELb0ELb0ELb0ELi2ELi4ELi4ELi4ELb0EEENS1_24CollectiveEpilogueBwdGQAISA_fSD_Li256ELb1ELb0EEENS1_19SingleTileSchedulerILb1ELb0ELb0ELi128EEEEEEEEEvNT_6ParamsE) ;  /* 0xffff25804e007950 */ /* 0x000fea0003c3ffff */
        .type           $_ZN7cutlass13device_kernelIN5flash19enable_sm80_to_sm89INS1_16FlashAttnBwdSm80INS1_25CollectiveMainloopBwdSm80ILi2ELi2EN4cute5tupleIJNS5_1CILi128EEES8_NS7_ILi64EEEEEENS_10bfloat16_tEfNS_4arch4Sm80ELb0ELb1ELb1ELb1ELb0ELb0ELb0ELb0ELi2ELi4ELi4ELi4ELb0EEENS1_24CollectiveEpilogueBwdGQAISA_fSD_Li256ELb1ELb0EEENS1_19SingleTileSchedulerILb1ELb0ELb0ELi128EEEEEEEEEvNT_6ParamsE$_ZZN4cute6detail16composition_implINS_5tupleIJNS_1CILi8EEENS3_ILi2EEES5_S5_S4_S5_EEENS2_IJNS3_ILi1EEEiiiNS3_ILi72EEENS3_ILi512EEEEEENS2_IJNS2_IJS5_S5_S5_EEES5_NS3_ILi4EEEEEENS2_IJNS2_IJS7_S9_S4_EEENS3_ILi4096EEENS3_ILi16EEEEEEEEDaRKT_RKT0_RKT1_RKT2_ENKUlRKT_RKT0_E_clISB_SE_EEDaSW_SZ_,@function
        .size           $_ZN7cutlass13device_kernelIN5flash19enable_sm80_to_sm89INS1_16FlashAttnBwdSm80INS1_25CollectiveMainloopBwdSm80ILi2ELi2EN4cute5tupleIJNS5_1CILi128EEES8_NS7_ILi64EEEEEENS_10bfloat16_tEfNS_4arch4Sm80ELb0ELb1ELb1ELb1ELb0ELb0ELb0ELb0ELi2ELi4ELi4ELi4ELb0EEENS1_24CollectiveEpilogueBwdGQAISA_fSD_Li256ELb1ELb0EEENS1_19SingleTileSchedulerILb1ELb0ELb0ELi128EEEEEEEEEvNT_6ParamsE$_ZZN4cute6detail16composition_implINS_5tupleIJNS_1CILi8EEENS3_ILi2EEES5_S5_S4_S5_EEENS2_IJNS3_ILi1EEEiiiNS3_ILi72EEENS3_ILi512EEEEEENS2_IJNS2_IJS5_S5_S5_EEES5_NS3_ILi4EEEEEENS2_IJNS2_IJS7_S9_S4_EEENS3_ILi4096EEENS3_ILi16EEEEEEEEDaRKT_RKT0_RKT1_RKT2_ENKUlRKT_RKT0_E_clISB_SE_EEDaSW_SZ_,($_ZN7cutlass13device_kernelIN5flash19enable_sm80_to_sm89INS1_16FlashAttnBwdSm80INS1_25CollectiveMainloopBwdSm80ILi2ELi2EN4cute5tupleIJNS5_1CILi128EEES8_NS7_ILi64EEEEEENS_10bfloat16_tEfNS_4arch4Sm80ELb0ELb1ELb1ELb1ELb0ELb0ELb0ELb0ELi2ELi4ELi4ELi4ELb0EEENS1_24CollectiveEpilogueBwdGQAISA_fSD_Li256ELb1ELb0EEENS1_19SingleTileSchedulerILb1ELb0ELb0ELi128EEEEEEEEEvNT_6ParamsE$_ZZN4cute6detail16composition_implINS_5tupleIJNS_1CILi8EEENS3_ILi2EEES5_S5_S4_S5_EEENS2_IJNS3_ILi1EEEiiiNS3_ILi72EEENS3_ILi512EEEEEENS2_IJNS2_IJS5_S5_S5_EEES5_NS3_ILi4EEEEEENS2_IJNS2_IJS7_S9_S4_EEENS3_ILi4096EEENS3_ILi16EEEEEEEEDaRKT_RKT0_RKT1_RKT2_ENKUlRKT_RKT0_E_clISC_SG_EEDaSW_SZ_ - $_ZN7cutlass13device_kernelIN5flash19enable_sm80_to_sm89INS1_16FlashAttnBwdSm80INS1_25CollectiveMainloopBwdSm80ILi2ELi2EN4cute5tupleIJNS5_1CILi128EEES8_NS7_ILi64EEEEEENS_10bfloat16_tEfNS_4arch4Sm80ELb0ELb1ELb1ELb1ELb0ELb0ELb0ELb0ELi2ELi4ELi4ELi4ELb0EEENS1_24CollectiveEpilogueBwdGQAISA_fSD_Li256ELb1ELb0EEENS1_19SingleTileSchedulerILb1ELb0ELb0ELi128EEEEEEEEEvNT_6ParamsE$_ZZN4cute6detail16composition_implINS_5tupleIJNS_1CILi8EEENS3_ILi2EEES5_S5_S4_S5_EEENS2_IJNS3_ILi1EEEiiiNS3_ILi72EEENS3_ILi512EEEEEENS2_IJNS2_IJS5_S5_S5_EEES5_NS3_ILi4EEEEEENS2_IJNS2_IJS7_S9_S4_EEENS3_ILi4096EEENS3_ILi16EEEEEEEEDaRKT_RKT0_RKT1_RKT2_ENKUlRKT_RKT0_E_clISB_SE_EEDaSW_SZ_)
$_ZN7cutlass13device_kernelIN5flash19enable_sm80_to_sm89INS1_16FlashAttnBwdSm80INS1_25CollectiveMainloopBwdSm80ILi2ELi2EN4cute5tupleIJNS5_1CILi128EEES8_NS7_ILi64EEEEEENS_10bfloat16_tEfNS_4arch4Sm80ELb0ELb1ELb1ELb1ELb0ELb0ELb0ELb0ELi2ELi4ELi4ELi4ELb0EEENS1_24CollectiveEpilogueBwdGQAISA_fSD_Li256ELb1ELb0EEENS1_19SingleTileSchedulerILb1ELb0ELb0ELi128EEEEEEEEEvNT_6ParamsE$_ZZN4cute6detail16composition_implINS_5tupleIJNS_1CILi8EEENS3_ILi2EEES5_S5_S4_S5_EEENS2_IJNS3_ILi1EEEiiiNS3_ILi72EEENS3_ILi512EEEEEENS2_IJNS2_IJS5_S5_S5_EEES5_NS3_ILi4EEEEEENS2_IJNS2_IJS7_S9_S4_EEENS3_ILi4096EEENS3_ILi16EEEEEEEEDaRKT_RKT0_RKT1_RKT2_ENKUlRKT_RKT0_E_clISB_SE_EEDaSW_SZ_:
[----:B------:R-:W-:Y:S01]  /*da80*/  IADD3 R36, R1, 0x1380, RZ ;  /* 0x0000138001247810 */ /* 0x000fe20007ffe0ff */
[----:B------:R-:W-:Y:S01]  /*da90*/  IMAD.MOV.U32 R72, RZ, RZ, R47 ;  /* 0x000000ffff487224 */ /* 0x000fe200078e002f */
[----:B------:R-:W-:Y:S01]  /*daa0*/  MOV R10, 0xdb00 ;  /* 0x0000db00000a7802 */ /* 0x000fe20000000f00 */
[----:B------:R-:W-:Y:S01]  /*dab0*/  IMAD.MOV.U32 R73, RZ, RZ, R46 ;  /* 0x000000ffff497224 */ /* 0x000fe200078e002e */
[----:B------:R-:W-:Y:S01]  /*dac0*/  IADD3 R36, R36, c[0x0][0x20], RZ ;  /* 0x0000080024247a10 */ /* 0x000fe20007ffe0ff */
[----:B------:R-:W-:-:S03]  /*dad0*/  IMAD.MOV.U32 R2, RZ, RZ, R5 ;  /* 0x000000ffff027224 */ /* 0x000fc600078e0005 */
[----:B------:R-:W-:Y:S02]  /*dae0*/  IADD3 R63, R36, 0x4, RZ ;  /* 0x00000004243f7810 */ /* 0x000fe40007ffe0ff */
[----:B------:R-:W-:Y:S05]  /*daf0*/  CALL.REL.NOINC `($_ZN7cutlass13device_kernelIN5flash19enable_sm80_to_sm89INS1_16FlashAttnBwdSm80INS1_25CollectiveMainloopBwdSm80ILi2ELi2EN4cute5tupleIJNS5_1CILi128EEES8_NS7_ILi64EEEEEENS_10bfloat16_tEfNS_4arch4Sm80ELb0ELb1ELb1ELb1ELb0ELb0ELb0ELb0ELi2ELi4ELi4ELi4ELb0EEENS1_24CollectiveEpilogueBwdGQAISA_fSD_Li256ELb1ELb0EEENS1_19SingleTileSchedulerILb1ELb0ELb0ELi128EEEEEEEEEvNT_6ParamsE$_ZZN4cute6detail16composition_implINS_5tupleIJNS_1CILi8EEENS3_ILi2EEES5_S5_S4_S5_EEENS2_IJNS3_ILi1EEEiiiNS3_ILi72EEENS3_ILi512EEEEEENS2_IJS5_S5_S5_EEENS2_IJS7_S9_S4_EEEEEDaRKT_RKT0_RKT1_RKT2_ENKUlRKT_RKT0_E_clIS5_S4_EEDaSR_SU_) ;  /* 0x0000078000007944 */ /* 0x000fea0003c00000 */
[----:B-----5:R-:W-:Y:S01]  /*db00*/  MOV R3, R2 ;  /* 0x0000000200037202 */ /* 0x020fe20000000f00 */
[----:B------:R-:W-:Y:S01]  /*db10*/  IMAD.MOV.U32 R78, RZ, RZ, R63 ;  /* 0x000000ffff4e7224 */ /* 0x000fe200078e003f */
[----:B------:R-:W-:Y:S02]  /*db20*/  MOV R2, 0xdb40 ;  /* 0x0000db4000027802 */ /* 0x000fe40000000f00 */
[----:B-1----:R-:W-:Y:S05]  /*db30*/  CALL.REL.NOINC `($_ZN7cutlass13device_kernelIN5flash19enable_sm80_to_sm89INS1_16FlashAttnBwdSm80INS1_25CollectiveMainloopBwdSm80ILi2ELi2EN4cute5tupleIJNS5_1CILi128EEES8_NS7_ILi64EEEEEENS_10bfloat16_tEfNS_4arch4Sm80ELb0ELb1ELb1ELb1ELb0ELb0ELb0ELb0ELi2ELi4ELi4ELi4ELb0EEENS1_24CollectiveEpilogueBwdGQAISA_fSD_Li256ELb1ELb0EEENS1_19SingleTileSchedulerILb1ELb0ELb0ELi128EEEEEEEEEvNT_6ParamsE$_ZN4cute3eso3ESOILb1ELb0EJNS_1CILi1EEENS2_ILi512EEEiEEC2ERKS3_RKS4_RKi) ;  /* 0xffff9de000007944 */ /* 0x002fea0003c3ffff */
[----:B------:R2:W5:Y:S01]  /*db40*/  LDL R2, [R1+0x1384] ;  /* 0x0013840001027983 */ /* 0x0005620000100800 */
[----:B------:R-:W-:Y:S02]  /*db50*/  MOV R77, R36 ;  /* 0x00000024004d7202 */ /* 0x000fe40000000f00 */
[----:B------:R-:W-:Y:S02]  /*db60*/  MOV R6, 0xdb80 ;  /* 0x0000db8000067802 */ /* 0x000fe40000000f00 */
[----:B-12--5:R-:W-:Y:S05]  /*db70*/  CALL.REL.NOINC `($_ZN7cutlass13device_kernelIN5flash19enable_sm80_to_sm89INS1_16FlashAttnBwdSm80INS1_25CollectiveMainloopBwdSm80ILi2ELi2EN4cute5tupleIJNS5_1CILi128EEES8_NS7_ILi64EEEEEENS_10bfloat16_tEfNS_4arch4Sm80ELb0ELb1ELb1ELb1ELb0ELb0ELb0ELb0ELi2ELi4ELi4ELi4ELb0EEENS1_24CollectiveEpilogueBwdGQAISA_fSD_Li256ELb1ELb0EEENS1_19SingleTileSchedulerILb1ELb0ELb0ELi128EEEEEEEEEvNT_6ParamsE$_ZN4cute5tupleIJNS0_IJNS_1CILi2EEES2_S2_EEENS0_IJNS1_ILi1EEENS1_ILi512EEEiEEEEEC2ERKS3_RKS6_) ;  /* 0xffffcff000007944 */ /* 0x026fea0003c3ffff */
[----:B------:R1:W5:Y:S01]  /*db80*/  LDL R36, [R1+0x1380] ;  /* 0x0013800001247983 */ /* 0x0003620000100800 */
[----:B------:R-:W-:-:S04]  /*db90*/  MOV R63, 0x0 ;  /* 0x00000000003f7802 */ /* 0x000fc80000000f00 */
[----:B------:R-:W-:Y:S05]  /*dba0*/  RET.REL.NODEC R62 `(_ZN7cutlass13device_kernelIN5flash19enable_sm80_to_sm89INS1_16FlashAttnBwdSm80INS1_25CollectiveMainloopBwdSm80ILi2ELi2EN4cute5tupleIJNS5_1CILi128EEES8_NS7_ILi64EEEEEENS_10bfloat16_tEfNS_4arch4Sm80ELb0ELb1ELb1ELb1ELb0ELb0ELb0ELb0ELi2ELi4ELi4ELi4ELb0EEENS1_24CollectiveEpilogueBwdGQAISA_fSD_Li256ELb1ELb0EEENS1_19SingleTileSchedulerILb1ELb0ELb0ELi128EEEEEEEEEvNT_6ParamsE) ;  /* 0xffff24503e007950 */ /* 0x000fea0003c3ffff */
        .type           $_ZN7cutlass13device_kernelIN5flash19enable_sm80_to_sm89INS1_16FlashAttnBwdSm80INS1_25CollectiveMainloopBwdSm80ILi2ELi2EN4cute5tupleIJNS5_1CILi128EEES8_NS7_ILi64EEEEEENS_10bfloat16_tEfNS_4arch4Sm80ELb0ELb1ELb1ELb1ELb0ELb0ELb0ELb0ELi2ELi4ELi4ELi4ELb0EEENS1_24CollectiveEpilogueBwdGQAISA_fSD_Li256ELb1ELb0EEENS1_19SingleTileSchedulerILb1ELb0ELb0ELi128EEEEEEEEEvNT_6ParamsE$_ZZN4cute6detail16composition_implINS_5tupleIJNS_1CILi8EEENS3_ILi2EEES5_S5_S4_S5_EEENS2_IJNS3_ILi1EEEiiiNS3_ILi72EEENS3_ILi512EEEEEENS2_IJNS2_IJS5_S5_S5_EEES5_NS3_ILi4EEEEEENS2_IJNS2_IJS7_S9_S4_EEENS3_ILi4096EEENS3_ILi16EEEEEEEEDaRKT_RKT0_RKT1_RKT2_ENKUlRKT_RKT0_E_clISC_SG_EEDaSW_SZ_,@function
        .size           $_ZN7cutlass13device_kernelIN5flash19enable_sm80_to_sm89INS1_16FlashAttnBwdSm80INS1_25CollectiveMainloopBwdSm80ILi2ELi2EN4cute5tupleIJNS5_1CILi128EEES8_NS7_ILi64EEEEEENS_10bfloat16_tEfNS_4arch4Sm80ELb0ELb1ELb1ELb1ELb0ELb0ELb0ELb0ELi2ELi4ELi4ELi4ELb0EEENS1_24CollectiveEpilogueBwdGQAISA_fSD_Li256ELb1ELb0EEENS1_19SingleTileSchedulerILb1ELb0ELb0ELi128EEEEEEEEEvNT_6ParamsE$_ZZN4cute6detail16composition_implINS_5tupleIJNS_1CILi8EEENS3_ILi2EEES5_S5_S4_S5_EEENS2_IJNS3_ILi1EEEiiiNS3_ILi72EEENS3_ILi512EEEEEENS2_IJNS2_IJS5_S5_S5_EEES5_NS3_ILi4EEEEEENS2_IJNS2_IJS7_S9_S4_EEENS3_ILi4096EEENS3_ILi16EEEEEEEEDaRKT_RKT0_RKT1_RKT2_ENKUlRKT_RKT0_E_clISC_SG_EEDaSW_SZ_,($_ZN7cutlass13device_kernelIN5flash19enable_sm80_to_sm89INS1_16FlashAttnBwdSm80INS1_25CollectiveMainloopBwdSm80ILi2ELi2EN4cute5tupleIJNS5_1CILi128EEES8_NS7_ILi64EEEEEENS_10bfloat16_tEfNS_4arch4Sm80ELb0ELb1ELb1ELb1ELb0ELb0ELb0ELb0ELi2ELi4ELi4ELi4ELb0EEENS1_24CollectiveEpilogueBwdGQAISA_fSD_Li256ELb1ELb0EEENS1_19SingleTileSchedulerILb1ELb0ELb0ELi128EEEEEEEEEvNT_6ParamsE$_ZZN4cute6detail16composition_implINS_5tupleIJNS_1CILi8EEENS3_ILi2EEES5_S5_S4_S5_EEENS2_IJNS3_ILi1EEEiiiNS3_ILi72EEENS3_ILi512EEEEEENS2_IJNS3_ILi4EEES5_EEENS2_IJNS3_ILi16EEENS3_ILi8192EEEEEEEEDaRKT_RKT0_RKT1_RKT2_ENKUlRKT_RKT0_E_clISB_SD_EEDaSU_SX_ - $_ZN7cutlass13device_kernelIN5flash19enable_sm80_to_sm89INS1_16FlashAttnBwdSm80INS1_25CollectiveMainloopBwdSm80ILi2ELi2EN4cute5tupleIJNS5_1CILi128EEES8_NS7_ILi64EEEEEENS_10bfloat16_tEfNS_4arch4Sm80ELb0ELb1ELb1ELb1ELb0ELb0ELb0ELb0ELi2ELi4ELi4ELi4ELb0EEENS1_24CollectiveEpilogueBwdGQAISA_fSD_Li256ELb1ELb0EEENS1_19SingleTileSchedulerILb1ELb0ELb0ELi128EEEEEEEEEvNT_6ParamsE$_ZZN4cute6detail16composition_implINS_5tupleIJNS_1CILi8EEENS3_ILi2EEES5_S5_S4_S5_EEENS2_IJNS3_ILi1EEEiiiNS3_ILi72EEENS3_ILi512EEEEEENS2_IJNS2_IJS5_S5_S5_EEES5_NS3_ILi4EEEEEENS2_IJNS2_IJS7_S9_S4_EEENS3_ILi4096EEENS3_ILi16EEEEEEEEDaRKT_RKT0_RKT1_RKT2_ENKUlRKT_RKT0_E_clISC_SG_EEDaSW_SZ_)
$_ZN7cutlass13device_kernelIN5flash19enable_sm80_to_sm89INS1_16FlashAttnBwdSm80INS1_25CollectiveMainloopBwdSm80ILi2ELi2EN4cute5tupleIJNS5_1CILi128EEES8_NS7_ILi64EEEEEENS_10bfloat16_tEfNS_4arch4Sm80ELb0ELb1ELb1ELb1ELb0ELb0ELb0ELb0ELi2ELi4ELi4ELi4ELb0EEENS1_24CollectiveEpilogueBwdGQAISA_fSD_Li256ELb1ELb0EEENS1_19SingleTileSchedulerILb1ELb0ELb0ELi128EEEEEEEEEvNT_6ParamsE$_ZZN4cute6detail16composition_implINS_5tupleIJNS_1CILi8EEENS3_ILi2EEES5_S5_S4_S5_EEENS2_IJNS3_ILi1EEEiiiNS3_ILi72EEENS3_ILi512EEEEEENS2_IJNS2_IJS5_S5_S5_EEES5_NS3_ILi4EEEEEENS2_IJNS2_IJS7_S9_S4_EEENS3_ILi4096EEENS3_ILi16EEEEEEEEDaRKT_RKT0_RKT1_RKT2_ENKUlRKT_RKT0_E_clISC_SG_EEDaSW_SZ_:
        /* <DEDUP_REMOVED lines=35> */
        .type           $_ZN7cutlass13device_kernelIN5flash19enable_sm80_to_sm89INS1_16FlashAttnBwdSm80INS1_25CollectiveMainloopBwdSm80ILi2ELi2EN4cute5tupleIJNS5_1CILi128EEES8_NS7_ILi64EEEEEENS_10bfloat16_tEfNS_4arch4Sm80ELb0ELb1ELb1ELb1ELb0ELb0ELb0ELb0ELi2ELi4ELi4ELi4ELb0EEENS1_24CollectiveEpilogueBwdGQAISA_fSD_Li256ELb1ELb0EEENS1_19SingleTileSchedulerILb1ELb0ELb0ELi128EEEEEEEEEvNT_6ParamsE$_ZZN4cute6detail16composition_implINS_5tupleIJNS_1CILi8EEENS3_ILi2EEES5_S5_S4_S5_EEENS2_IJNS3_ILi1EEEiiiNS3_ILi72EEENS3_ILi512EEEEEENS2_IJNS3_ILi4EEES5_EEENS2_IJNS3_ILi16EEENS3_ILi8192EEEEEEEEDaRKT_RKT0_RKT1_RKT2_ENKUlRKT_RKT0_E_clISB_SD_EEDaSU_SX_,@function
        .size           $_ZN7cutlass13device_kernelIN5flash19enable_sm80_to_sm89INS1_16FlashAttnBwdSm80INS1_25CollectiveMainloopBwdSm80ILi2ELi2EN4cute5tupleIJNS5_1CILi128EEES8_NS7_ILi64EEEEEENS_10bfloat16_tEfNS_4arch4Sm80ELb0ELb1ELb1ELb1ELb0ELb0ELb0ELb0ELi2ELi4ELi4ELi4ELb0EEENS1_24CollectiveEpilogueBwdGQAISA_fSD_Li256ELb1ELb0EEENS1_19SingleTileSchedulerILb1ELb0ELb0ELi128EEEEEEEEEvNT_6ParamsE$_ZZN4cute6detail16composition_implINS_5tupleIJNS_1CILi8EEENS3_ILi2EEES5_S5_S4_S5_EEENS2_IJNS3_ILi1EEEiiiNS3_ILi72EEENS3_ILi512EEEEEENS2_IJNS3_ILi4EEES5_EEENS2_IJNS3_ILi16EEENS3_ILi8192EEEEEEEEDaRKT_RKT0_RKT1_RKT2_ENKUlRKT_RKT0_E_clISB_SD_EEDaSU_SX_,($_ZN7cutlass13device_kernelIN5flash19enable_sm80_to_sm89INS1_16FlashAttnBwdSm80INS1_25CollectiveMainloopBwdSm80ILi2ELi2EN4cute5tupleIJNS5_1CILi128EEES8_NS7_ILi64EEEEEENS_10bfloat16_tEfNS_4arch4Sm80ELb0ELb1ELb1ELb1ELb0ELb0ELb0ELb0ELi2ELi4ELi4ELi4ELb0EEENS1_24CollectiveEpilogueBwdGQAISA_fSD_Li256ELb1ELb0EEENS1_19SingleTileSchedulerILb1ELb0ELb0ELi128EEEEEEEEEvNT_6ParamsE$_ZZN4cute6detail16composition_implINS_5tupleIJNS_1CILi8EEENS3_ILi2EEES5_S5_S4_S5_EEENS2_IJNS3_ILi1EEEiiiNS3_ILi72EEENS3_ILi512EEEEEENS2_IJS5_S5_EEENS2_IJS7_S4_EEEEEDaRKT_RKT0_RKT1_RKT2_ENKUlRKT_RKT0_E_clIS5_S4_EEDaSR_SU_ - $_ZN7cutlass13device_kernelIN5flash19enable_sm80_to_sm89INS1_16FlashAttnBwdSm80INS1_25CollectiveMainloopBwdSm80ILi2ELi2EN4cute5tupleIJNS5_1CILi128EEES8_NS7_ILi64EEEEEENS_10bfloat16_tEfNS_4arch4Sm80ELb0ELb1ELb1ELb1ELb0ELb0ELb0ELb0ELi2ELi4ELi4ELi4ELb0EEENS1_24CollectiveEpilogueBwdGQAISA_fSD_Li256ELb1ELb0EEENS1_19SingleTileSchedulerILb1ELb0ELb0ELi128EEEEEEEEEvNT_6ParamsE$_ZZN4cute6detail16composition_implINS_5tupleIJNS_1CILi8EEENS3_ILi2EEES5_S5_S4_S5_EEENS2_IJNS3_ILi1EEEiiiNS3_ILi72EEENS3_ILi512EEEEEENS2_IJNS3_ILi4EEES5_EEENS2_IJNS3_ILi16EEENS3_ILi8192EEEEEEEEDaRKT_RKT0_RKT1_RKT2_ENKUlRKT_RKT0_E_clISB_SD_EEDaSU_SX_)
$_ZN7cutlass13device_kernelIN5flash19enable_sm80_to_sm89INS1_16FlashAttnBwdSm80INS1_25CollectiveMainloopBwdSm80ILi2ELi2EN4cute5tupleIJNS5_1CILi128EEES8_NS7_ILi64EEEEEENS_10bfloat16_tEfNS_4arch4Sm80ELb0ELb1ELb1ELb1ELb0ELb0ELb0ELb0ELi2ELi4ELi4ELi4ELb0EEENS1_24CollectiveEpilogueBwdGQAISA_fSD_Li256ELb1ELb0EEENS1_19SingleTileSchedulerILb1ELb0ELb0ELi128EEEEEEEEEvNT_6ParamsE$_ZZN4cute6detail16composition_implINS_5tupleIJNS_1CILi8EEENS3_ILi2EEES5_S5_S4_S5_EEENS2_IJNS3_ILi1EEEiiiNS3_ILi72EEENS3_ILi512EEEEEENS2_IJNS3_ILi4EEES5_EEENS2_IJNS3_ILi16EEENS3_ILi8192EEEEEEEEDaRKT_RKT0_RKT1_RKT2_ENKUlRKT_RKT0_E_clISB_SD_EEDaSU_SX_:
        /* <DEDUP_REMOVED lines=35> */
        .type           $_ZN7cutlass13device_kernelIN5flash19enable_sm80_to_sm89INS1_16FlashAttnBwdSm80INS1_25CollectiveMainloopBwdSm80ILi2ELi2EN4cute5tupleIJNS5_1CILi128EEES8_NS7_ILi64EEEEEENS_10bfloat16_tEfNS_4arch4Sm80ELb0ELb1ELb1ELb1ELb0ELb0ELb0ELb0ELi2ELi4ELi4ELi4ELb0EEENS1_24CollectiveEpilogueBwdGQAISA_fSD_Li256ELb1ELb0EEENS1_19SingleTileSchedulerILb1ELb0ELb0ELi128EEEEEEEEEvNT_6ParamsE$_ZZN4cute6detail16composition_implINS_5tupleIJNS_1CILi8EEENS3_ILi2EEES5_S5_S4_S5_EEENS2_IJNS3_ILi1EEEiiiNS3_ILi72EEENS3_ILi512EEEEEENS2_IJS5_S5_EEENS2_IJS7_S4_EEEEEDaRKT_RKT0_RKT1_RKT2_ENKUlRKT_RKT0_E_clIS5_S4_EEDaSR_SU_,@function
        .size           $_ZN7cutlass13device_kernelIN5flash19enable_sm80_to_sm89INS1_16FlashAttnBwdSm80INS1_25CollectiveMainloopBwdSm80ILi2ELi2EN4cute5tupleIJNS5_1CILi128EEES8_NS7_ILi64EEEEEENS_10bfloat16_tEfNS_4arch4Sm80ELb0ELb1ELb1ELb1ELb0ELb0ELb0ELb0ELi2ELi4ELi4ELi4ELb0EEENS1_24CollectiveEpilogueBwdGQAISA_fSD_Li256ELb1ELb0EEENS1_19SingleTileSchedulerILb1ELb0ELb0ELi128EEEEEEEEEvNT_6ParamsE$_ZZN4cute6detail16composition_implINS_5tupleIJNS_1CILi8EEENS3_ILi2EEES5_S5_S4_S5_EEENS2_IJNS3_ILi1EEEiiiNS3_ILi72EEENS3_ILi512EEEEEENS2_IJS5_S5_EEENS2_IJS7_S4_EEEEEDaRKT_RKT0_RKT1_RKT2_ENKUlRKT_RKT0_E_clIS5_S4_EEDaSR_SU_,($_ZN7cutlass13device_kernelIN5flash19enable_sm80_to_sm89INS1_16FlashAttnBwdSm80INS1_25CollectiveMainloopBwdSm80ILi2ELi2EN4cute5tupleIJNS5_1CILi128EEES8_NS7_ILi64EEEEEENS_10bfloat16_tEfNS_4arch4Sm80ELb0ELb1ELb1ELb1ELb0ELb0ELb0ELb0ELi2ELi4ELi4ELi4ELb0EEENS1_24CollectiveEpilogueBwdGQAISA_fSD_Li256ELb1ELb0EEENS1_19SingleTileSchedulerILb1ELb0ELb0ELi128EEEEEEEEEvNT_6ParamsE$_ZZN4cute6detail16composition_implINS_5tupleIJNS_1CILi8EEENS3_ILi2EEES5_S5_S4_S5_EEENS2_IJNS3_ILi1EEEiiiNS3_ILi72EEENS3_ILi512EEEEEENS2_IJS5_S5_S5_EEENS2_IJS7_S9_S4_EEEEEDaRKT_RKT0_RKT1_RKT2_ENKUlRKT_RKT0_E_clIS5_S4_EEDaSR_SU_ - $_ZN7cutlass13device_kernelIN5flash19enable_sm80_to_sm89INS1_16FlashAttnBwdSm80INS1_25CollectiveMainloopBwdSm80ILi2ELi2EN4cute5tupleIJNS5_1CILi128EEES8_NS7_ILi64EEEEEENS_10bfloat16_tEfNS_4arch4Sm80ELb0ELb1ELb1ELb1ELb0ELb0ELb0ELb0ELi2ELi4ELi4ELi4ELb0EEENS1_24CollectiveEpilogueBwdGQAISA_fSD_Li256ELb1ELb0EEENS1_19SingleTileSchedulerILb1ELb0ELb0ELi128EEEEEEEEEvNT_6ParamsE$_ZZN4cute6detail16composition_implINS_5tupleIJNS_1CILi8EEENS3_ILi2EEES5_S5_S4_S5_EEENS2_IJNS3_ILi1EEEiiiNS3_ILi72EEENS3_ILi512EEEEEENS2_IJS5_S5_EEENS2_IJS7_S4_EEEEEDaRKT_RKT0_RKT1_RKT2_ENKUlRKT_RKT0_E_clIS5_S4_EEDaSR_SU_)
$_ZN7cutlass13device_kernelIN5flash19enable_sm80_to_sm89INS1_16FlashAttnBwdSm80INS1_25CollectiveMainloopBwdSm80ILi2ELi2EN4cute5tupleIJNS5_1CILi128EEES8_NS7_ILi64EEEEEENS_10bfloat16_tEfNS_4arch4Sm80ELb0ELb1ELb1ELb1ELb0ELb0ELb0ELb0ELi2ELi4ELi4ELi4ELb0EEENS1_24CollectiveEpilogueBwdGQAISA_fSD_Li256ELb1ELb0EEENS1_19SingleTileSchedulerILb1ELb0ELb0ELi128EEEEEEEEEvNT_6ParamsE$_ZZN4cute6detail16composition_implINS_5tupleIJNS_1CILi8EEENS3_ILi2EEES5_S5_S4_S5_EEENS2_IJNS3_ILi1EEEiiiNS3_ILi72EEENS3_ILi512EEEEEENS2_IJS5_S5_EEENS2_IJS7_S4_EEEEEDaRKT_RKT0_RKT1_RKT2_ENKUlRKT_RKT0_E_clIS5_S4_EEDaSR_SU_:
        /* <DEDUP_REMOVED lines=15> */
[----:B-1---5:R-:W-:Y:S05]  /*e100*/  CALL.REL.NOINC `($_ZN7cutlass13device_kernelIN5flash19enable_sm80_to_sm89INS1_16FlashAttnBwdSm80INS1_25CollectiveMainloopBwdSm80ILi2ELi2EN4cute5tupleIJNS5_1CILi128EEES8_NS7_ILi64EEEEEENS_10bfloat16_tEfNS_4arch4Sm80ELb0ELb1ELb1ELb1ELb0ELb0ELb0ELb0ELi2ELi4ELi4ELi4ELb0EEENS1_24CollectiveEpilogueBwdGQAISA_fSD_Li256ELb1ELb0EEENS1_19SingleTileSchedulerILb1ELb0ELb0ELi128EEEEEEEEEvNT_6ParamsE$_ZZN4cute6detail16composition_implINS_5tupleIJNS_1CILi8EEENS3_ILi2EEES5_S5_S4_S5_EEENS2_IJNS3_ILi1EEEiiiNS3_ILi72EEENS3_ILi512EEEEEES5_S4_EEDaRKT_RKT0_RKT1_RKT2_ENKUlRKT_T0_E_clINS2_IJNS2_IJEEEST_S5_S7_EEENS_17integral_constantIiLi1EEEEEDaSP_SQ_) ;  /* 0x0000066000007944 */ /* 0x022fea0003c00000 */
[----:B-----5:R2:W-:Y:S01]  /*e110*/  STL [R1+0x13b0], R2 ;  /* 0x0013b00201007387 */ /* 0x0205e20000100800 */
[----:B------:R-:W-:Y:S02]  /*e120*/  IADD3 R3, R5, 0x28, RZ ;  /* 0x0000002805037810 */ /* 0x000fe40007ffe0ff */
[----:B------:R-:W-:Y:S01]  /*e130*/  MOV R6, 0xe160 ;  /* 0x0000e16000067802 */ /* 0x000fe20000000f00 */
[----:B------:R2:W-:Y:S04]  /*e140*/  STL.64 [R1+0x13a8], R66 ;  /* 0x0013a84201007387 */ /* 0x0005e80000100a00 */
[----:B-12---:R-:W-:Y:S05]  /*e150*/  CALL.REL.NOINC `($_ZN7cutlass13device_kernelIN5flash19enable_sm80_to_sm89INS1_16FlashAttnBwdSm80INS1_25CollectiveMainloopBwdSm80ILi2ELi2EN4cute5tupleIJNS5_1CILi128EEES8_NS7_ILi64EEEEEENS_10bfloat16_tEfNS_4arch4Sm80ELb0ELb1ELb1ELb1ELb0ELb0ELb0ELb0ELi2ELi4ELi4ELi4ELb0EEENS1_24CollectiveEpilogueBwdGQAISA_fSD_Li256ELb1ELb0EEENS1_19SingleTileSchedulerILb1ELb0ELb0ELi128EEEEEEEEEvNT_6ParamsE$_ZZN4cute6detail16composition_implINS_5tupleIJNS_1CILi8EEENS3_ILi2EEES5_S5_S4_S5_EEENS2_IJNS3_ILi1EEEiiiNS3_ILi72EEENS3_ILi512EEEEEES5_S4_EEDaRKT_RKT0_RKT1_RKT2_ENKUlRKT_T0_E_clINS2_IJNS2_IJS5_EEENS2_IJiEEES7_S7_EEENS_17integral_constantIiLi2EEEEEDaSP_SQ_) ;  /* 0x000006e000007944 */ /* 0x006fea0003c00000 */
[----:B------:R-:W2:Y:S01]  /*e160*/  LDL.64 R8, [R1+0x13a8] ;  /* 0x0013a80001087983 */ /* 0x000ea20000100a00 */
[----:B------:R-:W-:Y:S02]  /*e170*/  IADD3 R3, R5, 0x18, RZ ;  /* 0x0000001805037810 */ /* 0x000fe40007ffe0ff */
[----:B------:R-:W-:Y:S01]  /*e180*/  MOV R6, 0xe1c0 ;  /* 0x0000e1c000067802 */ /* 0x000fe20000000f00 */
[----:B-----5:R3:W-:Y:S04]  /*e190*/  STL [R1+0x13a0], R2 ;  /* 0x0013a00201007387 */ /* 0x0207e80000100800 */
[----:B--2---:R3:W-:Y:S02]  /*e1a0*/  STL.64 [R1+0x1398], R8 ;  /* 0x0013980801007387 */ /* 0x0047e40000100a00 */
[----:B-1-3--:R-:W-:Y:S05]  /*e1b0*/  CALL.REL.NOINC `($_ZN7cutlass13device_kernelIN5flash19enable_sm80_to_sm89INS1_16FlashAttnBwdSm80INS1_25CollectiveMainloopBwdSm80ILi2ELi2EN4cute5tupleIJNS5_1CILi128EEES8_NS7_ILi64EEEEEENS_10bfloat16_tEfNS_4arch4Sm80ELb0ELb1ELb1ELb1ELb0ELb0ELb0ELb0ELi2ELi4ELi4ELi4ELb0EEENS1_24CollectiveEpilogueBwdGQAISA_fSD_Li256ELb1ELb0EEENS1_19SingleTileSchedulerILb1ELb0ELb0ELi128EEEEEEEEEvNT_6ParamsE$_ZZN4cute6detail16composition_implINS_5tupleIJNS_1CILi8EEENS3_ILi2EEES5_S5_S4_S5_EEENS2_IJNS3_ILi1EEEiiiNS3_ILi72EEENS3_ILi512EEEEEES5_S4_EEDaRKT_RKT0_RKT1_RKT2_ENKUlRKT_T0_E_clINS2_IJNS2_IJS5_EEENS2_IJiEEES7_S7_EEENS_17integral_constantIiLi3EEEEEDaSP_SQ_) ;  /* 0x0000072000007944 */ /* 0x00afea0003c00000 */
[----:B------:R-:W2:Y:S01]  /*e1c0*/  LDL.64 R8, [R1+0x1398] ;  /* 0x0013980001087983 */ /* 0x000ea20000100a00 */
[----:B------:R-:W-:-:S02]  /*e1d0*/  IADD3 R3, R5, 0x8, RZ ;  /* 0x0000000805037810 */ /* 0x000fc40007ffe0ff */
[----:B------:R-:W-:Y:S01]  /*e1e0*/  MOV R6, 0xe220 ;  /* 0x0000e22000067802 */ /* 0x000fe20000000f00 */
[----:B-----5:R3:W-:Y:S04]  /*e1f0*/  STL [R1+0x1390], R2 ;  /* 0x0013900201007387 */ /* 0x0207e80000100800 */
[----:B--2---:R3:W-:Y:S02]  /*e200*/  STL.64 [R1+0x1388], R8 ;  /* 0x0013880801007387 */ /* 0x0047e40000100a00 */
[----:B-1-3--:R-:W-:Y:S05]  /*e210*/  CALL.REL.NOINC `($_ZN7cutlass13device_kernelIN5flash19enable_sm80_to_sm89INS1_16FlashAttnBwdSm80INS1_25CollectiveMainloopBwdSm80ILi2ELi2EN4cute5tupleIJNS5_1CILi128EEES8_NS7_ILi64EEEEEENS_10bfloat16_tEfNS_4arch4Sm80ELb0ELb1ELb1ELb1ELb0ELb0ELb0ELb0ELi2ELi4ELi4ELi4ELb0EEENS1_24CollectiveEpilogueBwdGQAISA_fSD_Li256ELb1ELb0EEENS1_19SingleTileSchedulerILb1ELb0ELb0ELi128EEEEEEEEEvNT_6ParamsE$_ZZN4cute6detail16composition_implINS_5tupleIJNS_1CILi8EEENS3_ILi2EEES5_S5_S4_S5_EEENS2_IJNS3_ILi1EEEiiiNS3_ILi72EEENS3_ILi512EEEEEES5_S4_EEDaRKT_RKT0_RKT1_RKT2_ENKUlRKT_T0_E_clINS2_IJNS2_IJS5_EEENS2_IJiEEES7_S7_EEENS_17integral_constantIiLi4EEEEEDaSP_SQ_) ;  /* 0x0000076000007944 */ /* 0x00afea0003c00000 */
[----:B------:R-:W-:Y:S02]  /*e220*/  MOV R2, R63 ;  /* 0x0000003f00027202 */ /* 0x000fe40000000f00 */
[----:B------:R-:W-:Y:S02]  /*e230*/  MOV R6, 0xe250 ;  /* 0x0000e25000067802 */ /* 0x000fe40000000f00 */
[----:B-1---5:R-:W-:Y:S05]  /*e240*/  CALL.REL.NOINC `($_ZN7cutlass13device_kernelIN5flash19enable_sm80_to_sm89INS1_16FlashAttnBwdSm80INS1_25CollectiveMainloopBwdSm80ILi2ELi2EN4cute5tupleIJNS5_1CILi128EEES8_NS7_ILi64EEEEEENS_10bfloat16_tEfNS_4arch4Sm80ELb0ELb1ELb1ELb1ELb0ELb0ELb0ELb0ELi2ELi4ELi4ELi4ELb0EEENS1_24CollectiveEpilogueBwdGQAISA_fSD_Li256ELb1ELb0EEENS1_19SingleTileSchedulerILb1ELb0ELb0ELi128EEEEEEEEEvNT_6ParamsE$_ZN4cute5tupleIJNS_1CILi2EEEiEEC2ERKS2_RKi) ;  /* 0xffffcac000007944 */ /* 0x022fea0003c3ffff */
[----:B------:R1:W5:Y:S01]  /*e250*/  LDL R2, [R1+0x13c8] ;  /* 0x0013c80001027983 */ /* 0x0003620000100800 */
[----:B------:R-:W-:-:S04]  /*e260*/  MOV R63, 0x0 ;  /* 0x00000000003f7802 */ /* 0x000fc80000000f00 */
[----:B------:R-:W-:Y:S05]  /*e270*/  RET.REL.NODEC R62 `(_ZN7cutlass13device_kernelIN5flash19enable_sm80_to_sm89INS1_16FlashAttnBwdSm80INS1_25CollectiveMainloopBwdSm80ILi2ELi2EN4cute5tupleIJNS5_1CILi128EEES8_NS7_ILi64EEEEEENS_10bfloat16_tEfNS_4arch4Sm80ELb0ELb1ELb1ELb1ELb0ELb0ELb0ELb0ELi2ELi4ELi4ELi4ELb0EEENS1_24CollectiveEpilogueBwdGQAISA_fSD_Li256ELb1ELb0EEENS1_19SingleTileSchedulerILb1ELb0ELb0ELi128EEEEEEEEEvNT_6ParamsE) ;  /* 0xffff1d803e007950 */ /* 0x000fea0003c3ffff */
        .type           $_ZN7cutlass13device_kernelIN5flash19enable_sm80_to_sm89INS1_16FlashAttnBwdSm80INS1_25CollectiveMainloopBwdSm80ILi2ELi2EN4cute5tupleIJNS5_1CILi128EEES8_NS7_ILi64EEEEEENS_10bfloat16_tEfNS_4arch4Sm80ELb0ELb1ELb1ELb1ELb0ELb0ELb0ELb0ELi2ELi4ELi4ELi4ELb0EEENS1_24CollectiveEpilogueBwdGQAISA_fSD_Li256ELb1ELb0EEENS1_19SingleTileSchedulerILb1ELb0ELb0ELi128EEEEEEEEEvNT_6ParamsE$_ZZN4cute6detail16composition_implINS_5tupleIJNS_1CILi8EEENS3_ILi2EEES5_S5_S4_S5_EEENS2_IJNS3_ILi1EEEiiiNS3_ILi72EEENS3_ILi512EEEEEENS2_IJS5_S5_S5_EEENS2_IJS7_S9_S4_EEEEEDaRKT_RKT0_RKT1_RKT2_ENKUlRKT_RKT0_E_clIS5_S4_EEDaSR_SU_,@function
        .size           $_ZN7cutlass13device_kernelIN5flash19enable_sm80_to_sm89INS1_16FlashAttnBwdSm80INS1_25CollectiveMainloopBwdSm80ILi2ELi2EN4cute5tupleIJNS5_1CILi128EEES8_NS7_ILi64EEEEEENS_10bfloat16_tEfNS_4arch4Sm80ELb0ELb1ELb1ELb1ELb0ELb0ELb0ELb0ELi2ELi4ELi4ELi4ELb0EEENS1_24CollectiveEpilogueBwdGQAISA_fSD_Li256ELb1ELb0EEENS1_19SingleTileSchedulerILb1ELb0ELb0ELi128EEEEEEEEEvNT_6ParamsE$_ZZN4cute6detail16composition_implINS_5tupleIJNS_1CILi8EEENS3_ILi2EEES5_S5_S4_S5_EEENS2_IJNS3_ILi1EEEiiiNS3_ILi72EEENS3_ILi512EEEEEENS2_IJS5_S5_S5_EEENS2_IJS7_S9_S4_EEEEEDaRKT_RKT0_RKT1_RKT2_ENKUlRKT_RKT0_E_clIS5_S4_EEDaSR_SU_,($_ZN7cutlass13device_kernelIN5flash19enable_sm80_to_sm89INS1_16FlashAttnBwdSm80INS1_25CollectiveMainloopBwdSm80ILi2ELi2EN4cute5tupleIJNS5_1CILi128EEES8_NS7_ILi64EEEEEENS_10bfloat16_tEfNS_4arch4Sm80ELb0ELb1ELb1ELb1ELb0ELb0ELb0ELb0ELi2ELi4ELi4ELi4ELb0EEENS1_24CollectiveEpilogueBwdGQAISA_fSD_Li256ELb1ELb0EEENS1_19SingleTileSchedulerILb1ELb0ELb0ELi128EEEEEEEEEvNT_6ParamsE$_ZZN4cute6detail16composition_implINS_5tupleIJNS_1CILi8EEENS3_ILi2EEES5_S5_S4_S5_EEENS2_IJNS3_ILi1EEEiiiNS3_ILi72EEENS3_ILi512EEEEEENS3_ILi4EEENS3_ILi16EEEEEDaRKT_RKT0_RKT1_RKT2_ENKUlRKT_T0_E_clINS2_IJNS2_IJEEESV_SB_S7_EEENS_17integral_constantIiLi2EEEEEDaSR_SS_ - $_ZN7cutlass13device_kernelIN5flash19enable_sm80_to_sm89INS1_16FlashAttnBwdSm80INS1_25CollectiveMainloopBwdSm80ILi2ELi2EN4cute5tupleIJNS5_1CILi128EEES8_NS7_ILi64EEEEEENS_10bfloat16_tEfNS_4arch4Sm80ELb0ELb1ELb1ELb1ELb0ELb0ELb0ELb0ELi2ELi4ELi4ELi4ELb0EEENS1_24CollectiveEpilogueBwdGQAISA_fSD_Li256ELb1ELb0EEENS1_19SingleTileSchedulerILb1ELb0ELb0ELi128EEEEEEEEEvNT_6ParamsE$_ZZN4cute6detail16composition_implINS_5tupleIJNS_1CILi8EEENS3_ILi2EEES5_S5_S4_S5_EEENS2_IJNS3_ILi1EEEiiiNS3_ILi72EEENS3_ILi512EEEEEENS2_IJS5_S5_S5_EEENS2_IJS7_S9_S4_EEEEEDaRKT_RKT0_RKT1_RKT2_ENKUlRKT_RKT0_E_clIS5_S4_EEDaSR_SU_)
$_ZN7cutlass13device_kernelIN5flash19enable_sm80_to_sm89INS1_16FlashAttnBwdSm80INS1_25CollectiveMainloopBwdSm80ILi2ELi2EN4cute5tupleIJNS5_1CILi128EEES8_NS7_ILi64EEEEEENS_10bfloat16_tEfNS_4arch4Sm80ELb0ELb1ELb1ELb1ELb0ELb0ELb0ELb0ELi2ELi4ELi4ELi4ELb0EEENS1_24CollectiveEpilogueBwdGQAISA_fSD_Li256ELb1ELb0EEENS1_19SingleTileSchedulerILb1ELb0ELb0ELi128EEEEEEEEEvNT_6ParamsE$_ZZN4cute6detail16composition_implINS_5tupleIJNS_1CILi8EEENS3_ILi2EEES5_S5_S4_S5_EEENS2_IJNS3_ILi1EEEiiiNS3_ILi72EEENS3_ILi512EEEEEENS2_IJS5_S5_S5_EEENS2_IJS7_S9_S4_EEEEEDaRKT_RKT0_RKT1_RKT2_ENKUlRKT_RKT0_E_clIS5_S4_EEDaSR_SU_:
        /* <DEDUP_REMOVED lines=37> */
[----:B------:R-:W-:Y:S02]  /*e4d0*/  MOV R4, R10 ;  /* 0x0000000a00047202 */ /* 0x000fe40000000f00 */
[----:B------:R-:W-:-:S04]  /*e4e0*/  MOV R5, 0x0 ;  /* 0x0000000000057802 */ /* 0x000fc80000000f00 */
[----:B------:R-:W-:Y:S05]  /*e4f0*/  RET.REL.NODEC R4 `(_ZN7cutlass13device_kernelIN5flash19enable_sm80_to_sm89INS1_16FlashAttnBwdSm80INS1_25CollectiveMainloopBwdSm80ILi2ELi2EN4cute5tupleIJNS5_1CILi128EEES8_NS7_ILi64EEEEEENS_10bfloat16_tEfNS_4arch4Sm80ELb0ELb1ELb1ELb1ELb0ELb0ELb0ELb0ELi2ELi4ELi4ELi4ELb0EEENS1_24CollectiveEpilogueBwdGQAISA_fSD_Li256ELb1ELb0EEENS1_19SingleTileSchedulerILb1ELb0ELb0ELi128EEEEEEEEEvNT_6ParamsE) ;  /* 0xffff1b0004007950 */ /* 0x000fea0003c3ffff */
        .type           $_ZN7cutlass13device_kernelIN5flash19enable_sm80_to_sm89INS1_16FlashAttnBwdSm80INS1_25CollectiveMainloopBwdSm80ILi2ELi2EN4cute5tupleIJNS5_1CILi128EEES8_NS7_ILi64EEEEEENS_10bfloat16_tEfNS_4arch4Sm80ELb0ELb1ELb1ELb1ELb0ELb0ELb0ELb0ELi2ELi4ELi4ELi4ELb0EEENS1_24CollectiveEpilogueBwdGQAISA_fSD_Li256ELb1ELb0EEENS1_19SingleTileSchedulerILb1ELb0ELb0ELi128EEEEEEEEEvNT_6ParamsE$_ZZN4cute6detail16composition_implINS_5tupleIJNS_1CILi8EEENS3_ILi2EEES5_S5_S4_S5_EEENS2_IJNS3_ILi1EEEiiiNS3_ILi72EEENS3_ILi512EEEEEENS3_ILi4EEENS3_ILi16EEEEEDaRKT_RKT0_RKT1_RKT2_ENKUlRKT_T0_E_clINS2_IJNS2_IJEEESV_SB_S7_EEENS_17integral_constantIiLi2EEEEEDaSR_SS_,@function
        .size           $_ZN7cutlass13device_kernelIN5flash19enable_sm80_to_sm89INS1_16FlashAttnBwdSm80INS1_25CollectiveMainloopBwdSm80ILi2ELi2EN4cute5tupleIJNS5_1CILi128EEES8_NS7_ILi64EEEEEENS_10bfloat16_tEfNS_4arch4Sm80ELb0ELb1ELb1ELb1ELb0ELb0ELb0ELb0ELi2ELi4ELi4ELi4ELb0EEENS1_24CollectiveEpilogueBwdGQAISA_fSD_Li256ELb1ELb0EEENS1_19SingleTileSchedulerILb1ELb0ELb0ELi128EEEEEEEEEvNT_6ParamsE$_ZZN4cute6detail16composition_implINS_5tupleIJNS_1CILi8EEENS3_ILi2EEES5_S5_S4_S5_EEENS2_IJNS3_ILi1EEEiiiNS3_ILi72EEENS3_ILi512EEEEEENS3_ILi4EEENS3_ILi16EEEEEDaRKT_RKT0_RKT1_RKT2_ENKUlRKT_T0_E_clINS2_IJNS2_IJEEESV_SB_S7_EEENS_17integral_constantIiLi2EEEEEDaSR_SS_,($_ZN7cutlass13device_kernelIN5flash19enable_sm80_to_sm89INS1_16FlashAttnBwdSm80INS1_25CollectiveMainloopBwdSm80ILi2ELi2EN4cute5tupleIJNS5_1CILi128EEES8_NS7_ILi64EEEEEENS_10bfloat16_tEfNS_4arch4Sm80ELb0ELb1ELb1ELb1ELb0ELb0ELb0ELb0ELi2ELi4ELi4ELi4ELb0EEENS1_24CollectiveEpilogueBwdGQAISA_fSD_Li256ELb1ELb0EEENS1_19SingleTileSchedulerILb1ELb0ELb0ELi128EEEEEEEEEvNT_6ParamsE$_ZZN4cute6detail16composition_implINS_5tupleIJNS_1CILi8EEENS3_ILi2EEES5_S5_S4_S5_EEENS2_IJNS3_ILi1EEEiiiNS3_ILi72EEENS3_ILi512EEEEEENS3_ILi4EEENS3_ILi16EEEEEDaRKT_RKT0_RKT1_RKT2_ENKUlRKT_T0_E_clINS2_IJNS2_IJS5_EEENS2_IJiEEES5_S7_EEENS_17integral_constantIiLi3EEEEEDaSR_SS_ - $_ZN7cutlass13device_kernelIN5flash19enable_sm80_to_sm89INS1_16FlashAttnBwdSm80INS1_25CollectiveMainloopBwdSm80ILi2ELi2EN4cute5tupleIJNS5_1CILi128EEES8_NS7_ILi64EEEEEENS_10bfloat16_tEfNS_4arch4Sm80ELb0ELb1ELb1ELb1ELb0ELb0ELb0ELb0ELi2ELi4ELi4ELi4ELb0EEENS1_24CollectiveEpilogueBwdGQAISA_fSD_Li256ELb1ELb0EEENS1_19SingleTileSchedulerILb1ELb0ELb0ELi128EEEEEEEEEvNT_6ParamsE$_ZZN4cute6detail16composition_implINS_5tupleIJNS_1CILi8EEENS3_ILi2EEES5_S5_S4_S5_EEENS2_IJNS3_ILi1EEEiiiNS3_ILi72EEENS3_ILi512EEEEEENS3_ILi4EEENS3_ILi16EEEEEDaRKT_RKT0_RKT1_RKT2_ENKUlRKT_T0_E_clINS2_IJNS2_IJEEESV_SB_S7_EEENS_17integral_constantIiLi2EEEEEDaSR_SS_)
$_ZN7cutlass13device_kernelIN5flash19enable_sm80_to_sm89INS1_16FlashAttnBwdSm80INS1_25CollectiveMainloopBwdSm80ILi2ELi2EN4cute5tupleIJNS5_1CILi128EEES8_NS7_ILi64EEEEEENS_10bfloat16_tEfNS_4arch4Sm80ELb0ELb1ELb1ELb1ELb0ELb0ELb0ELb0ELi2ELi4ELi4ELi4ELb0EEENS1_24CollectiveEpilogueBwdGQAISA_fSD_Li256ELb1ELb0EEENS1_19SingleTileSchedulerILb1ELb0ELb0ELi128EEEEEEEEEvNT_6ParamsE$_ZZN4cute6detail16composition_implINS_5tupleIJNS_1CILi8EEENS3_ILi2EEES5_S5_S4_S5_EEENS2_IJNS3_ILi1EEEiiiNS3_ILi72EEENS3_ILi512EEEEEENS3_ILi4EEENS3_ILi16EEEEEDaRKT_RKT0_RKT1_RKT2_ENKUlRKT_T0_E_clINS2_IJNS2_IJEEESV_SB_S7_EEENS_17integral_constantIiLi2EEEEEDaSR_SS_:
        /* <DEDUP_REMOVED lines=13> */
        .type           $_ZN7cutlass13device_kernelIN5flash19enable_sm80_to_sm89INS1_16FlashAttnBwdSm80INS1_25CollectiveMainloopBwdSm80ILi2ELi2EN4cute5tupleIJNS5_1CILi128EEES8_NS7_ILi64EEEEEENS_10bfloat16_tEfNS_4arch4Sm80ELb0ELb1ELb1ELb1ELb0ELb0ELb0ELb0ELi2ELi4ELi4ELi4ELb0EEENS1_24CollectiveEpilogueBwdGQAISA_fSD_Li256ELb1ELb0EEENS1_19SingleTileSchedulerILb1ELb0ELb0ELi128EEEEEEEEEvNT_6ParamsE$_ZZN4cute6detail16composition_implINS_5tupleIJNS_1CILi8EEENS3_ILi2EEES5_S5_S4_S5_EEENS2_IJNS3_ILi1EEEiiiNS3_ILi72EEENS3_ILi512EEEEEENS3_ILi4EEENS3_ILi16EEEEEDaRKT_RKT0_RKT1_RKT2_ENKUlRKT_T0_E_clINS2_IJNS2_IJS5_EEENS2_IJiEEES5_S7_EEENS_17integral_constantIiLi3EEEEEDaSR_SS_,@function
        .size           $_ZN7cutlass13device_kernelIN5flash19enable_sm80_to_sm89INS1_16FlashAttnBwdSm80INS1_25CollectiveMainloopBwdSm80ILi2ELi2EN4cute5tupleIJNS5_1CILi128EEES8_NS7_ILi64EEEEEENS_10bfloat16_tEfNS_4arch4Sm80ELb0ELb1ELb1ELb1ELb0ELb0ELb0ELb0ELi2ELi4ELi4ELi4ELb0EEENS1_24CollectiveEpilogueBwdGQAISA_fSD_Li256ELb1ELb0EEENS1_19SingleTileSchedulerILb1ELb0ELb0ELi128EEEEEEEEEvNT_6ParamsE$_ZZN4cute6detail16composition_implINS_5tupleIJNS_1CILi8EEENS3_ILi2EEES5_S5_S4_S5_EEENS2_IJNS3_ILi1EEEiiiNS3_ILi72EEENS3_ILi512EEEEEENS3_ILi4EEENS3_ILi16EEEEEDaRKT_RKT0_RKT1_RKT2_ENKUlRKT_T0_E_clINS2_IJNS2_IJS5_EEENS2_IJiEEES5_S7_EEENS_17integral_constantIiLi3EEEEEDaSR_SS_,($_ZN7cutlass13device_kernelIN5flash19enable_sm80_to_sm89INS1_16FlashAttnBwdSm80INS1_25CollectiveMainloopBwdSm80ILi2ELi2EN4cute5tupleIJNS5_1CILi128EEES8_NS7_ILi64EEEEEENS_10bfloat16_tEfNS_4arch4Sm80ELb0ELb1ELb1ELb1ELb0ELb0ELb0ELb0ELi2ELi4ELi4ELi4ELb0EEENS1_24CollectiveEpilogueBwdGQAISA_fSD_Li256ELb1ELb0EEENS1_19SingleTileSchedulerILb1ELb0ELb0ELi128EEEEEEEEEvNT_6ParamsE$_ZZN4cute6detail16composition_implINS_5tupleIJNS_1CILi8EEENS3_ILi2EEES5_S5_S4_S5_EEENS2_IJNS3_ILi1EEEiiiNS3_ILi72EEENS3_ILi512EEEEEENS3_ILi4EEENS3_ILi16EEEEEDaRKT_RKT0_RKT1_RKT2_ENKUlRKT_T0_E_clINS2_IJNS2_IJS5_S5_EEENS2_IJiiEEES7_S7_EEENS_17integral_constantIiLi4EEEEEDaSR_SS_ - $_ZN7cutlass13device_kernelIN5flash19enable_sm80_to_sm89INS1_16FlashAttnBwdSm80INS1_25CollectiveMainloopBwdSm80ILi2ELi2EN4cute5tupleIJNS5_1CILi128EEES8_NS7_ILi64EEEEEENS_10bfloat16_tEfNS_4arch4Sm80ELb0ELb1ELb1ELb1ELb0ELb0ELb0ELb0ELi2ELi4ELi4ELi4ELb0EEENS1_24CollectiveEpilogueBwdGQAISA_fSD_Li256ELb1ELb0EEENS1_19SingleTileSchedulerILb1ELb0ELb0ELi128EEEEEEEEEvNT_6ParamsE$_ZZN4cute6detail16composition_implINS_5tupleIJNS_1CILi8EEENS3_ILi2EEES5_S5_S4_S5_EEENS2_IJNS3_ILi1EEEiiiNS3_ILi72EEENS3_ILi512EEEEEENS3_ILi4EEENS3_ILi16EEEEEDaRKT_RKT0_RKT1_RKT2_ENKUlRKT_T0_E_clINS2_IJNS2_IJS5_EEENS2_IJiEEES5_S7_EEENS_17integral_constantIiLi3EEEEEDaSR_SS_)
$_ZN7cutlass13device_kernelIN5flash19enable_sm80_to_sm89INS1_16FlashAttnBwdSm80INS1_25CollectiveMainloopBwdSm80ILi2ELi2EN4cute5tupleIJNS5_1CILi128EEES8_NS7_ILi64EEEEEENS_10bfloat16_tEfNS_4arch4Sm80ELb0ELb1ELb1ELb1ELb0ELb0ELb0ELb0ELi2ELi4ELi4ELi4ELb0EEENS1_24CollectiveEpilogueBwdGQAISA_fSD_Li256ELb1ELb0EEENS1_19SingleTileSchedulerILb1ELb0ELb0ELi128EEEEEEEEEvNT_6ParamsE$_ZZN4cute6detail16composition_implINS_5tupleIJNS_1CILi8EEENS3_ILi2EEES5_S5_S4_S5_EEENS2_IJNS3_ILi1EEEiiiNS3_ILi72EEENS3_ILi512EEEEEENS3_ILi4EEENS3_ILi16EEEEEDaRKT_RKT0_RKT1_RKT2_ENKUlRKT_T0_E_clINS2_IJNS2_IJS5_EEENS2_IJiEEES5_S7_EEENS_17integral_constantIiLi3EEEEEDaSR_SS_:
        /* <DEDUP_REMOVED lines=13> */
[----:B------:R-:W-:Y:S02]  /*e6a0*/  MOV R4, R72 ;  /* 0x0000004800047202 */ /* 0x000fe40000000f00 */
[----:B------:R-:W-:-:S04]  /*e6b0*/  MOV R5, 0x0 ;  /* 0x0000000000057802 */ /* 0x000fc80000000f00 */
[----:B------:R-:W-:Y:S05]  /*e6c0*/  RET.REL.NODEC R4 `(_ZN7cutlass13device_kernelIN5flash19enable_sm80_to_sm89INS1_16FlashAttnBwdSm80INS1_25CollectiveMainloopBwdSm80ILi2ELi2EN4cute5tupleIJNS5_1CILi128EEES8_NS7_ILi64EEEEEENS_10bfloat16_tEfNS_4arch4Sm80ELb0ELb1ELb1ELb1ELb0ELb0ELb0ELb0ELi2ELi4ELi4ELi4ELb0EEENS1_24CollectiveEpilogueBwdGQAISA_fSD_Li256ELb1ELb0EEENS1_19SingleTileSchedulerILb1ELb0ELb0ELi128EEEEEEEEEvNT_6ParamsE) ;  /* 0xffff193004007950 */ /* 0x000fea0003c3ffff */
        .type           $_ZN7cutlass13device_kernelIN5flash19enable_sm80_to_sm89INS1_16FlashAttnBwdSm80INS1_25CollectiveMainloopBwdSm80ILi2ELi2EN4cute5tupleIJNS5_1CILi128EEES8_NS7_ILi64EEEEEENS_10bfloat16_tEfNS_4arch4Sm80ELb0ELb1ELb1ELb1ELb0ELb0ELb0ELb0ELi2ELi4ELi4ELi4ELb0EEENS1_24CollectiveEpilogueBwdGQAISA_fSD_Li256ELb1ELb0EEENS1_19SingleTileSchedulerILb1ELb0ELb0ELi128EEEEEEEEEvNT_6ParamsE$_ZZN4cute6detail16composition_implINS_5tupleIJNS_1CILi8EEENS3_ILi2EEES5_S5_S4_S5_EEENS2_IJNS3_ILi1EEEiiiNS3_ILi72EEENS3_ILi512EEEEEENS3_ILi4EEENS3_ILi16EEEEEDaRKT_RKT0_RKT1_RKT2_ENKUlRKT_T0_E_clINS2_IJNS2_IJS5_S5_EEENS2_IJiiEEES7_S7_EEENS_17integral_constantIiLi4EEEEEDaSR_SS_,@function
        .size           $_ZN7cutlass13device_kernelIN5flash19enable_sm80_to_sm89INS1_16FlashAttnBwdSm80INS1_25CollectiveMainloopBwdSm80ILi2ELi2EN4cute5tupleIJNS5_1CILi128EEES8_NS7_ILi64EEEEEENS_10bfloat16_tEfNS_4arch4Sm80ELb0ELb1ELb1ELb1ELb0ELb0ELb0ELb0ELi2ELi4ELi4ELi4ELb0EEENS1_24CollectiveEpilogueBwdGQAISA_fSD_Li256ELb1ELb0EEENS1_19SingleTileSchedulerILb1ELb0ELb0ELi128EEEEEEEEEvNT_6ParamsE$_ZZN4cute6detail16composition_implINS_5tupleIJNS_1CILi8EEENS3_ILi2EEES5_S5_S4_S5_EEENS2_IJNS3_ILi1EEEiiiNS3_ILi72EEENS3_ILi512EEEEEENS3_ILi4EEENS3_ILi16EEEEEDaRKT_RKT0_RKT1_RKT2_ENKUlRKT_T0_E_clINS2_IJNS2_IJS5_S5_EEENS2_IJiiEEES7_S7_EEENS_17integral_constantIiLi4EEEEEDaSR_SS_,($_ZN7cutlass13device_kernelIN5flash19enable_sm80_to_sm89INS1_16FlashAttnBwdSm80INS1_25CollectiveMainloopBwdSm80ILi2ELi2EN4cute5tupleIJNS5_1CILi128EEES8_NS7_ILi64EEEEEENS_10bfloat16_tEfNS_4arch4Sm80ELb0ELb1ELb1ELb1ELb0ELb0ELb0ELb0ELi2ELi4ELi4ELi4ELb0EEENS1_24CollectiveEpilogueBwdGQAISA_fSD_Li256ELb1ELb0EEENS1_19SingleTileSchedulerILb1ELb0ELb0ELi128EEEEEEEEEvNT_6ParamsE$_ZZN4cute6detail16composition_implINS_5tupleIJNS_1CILi8EEENS3_ILi2EEES5_S5_S4_S5_EEENS2_IJNS3_ILi1EEEiiiNS3_ILi72EEENS3_ILi512EEEEEES5_S4_EEDaRKT_RKT0_RKT1_RKT2_ENKUlRKT_T0_E_clINS2_IJNS2_IJEEEST_S5_S7_EEENS_17integral_constantIiLi1EEEEEDaSP_SQ_ - $_ZN7cutlass13device_kernelIN5flash19enable_sm80_to_sm89INS1_16FlashAttnBwdSm80INS1_25CollectiveMainloopBwdSm80ILi2ELi2EN4cute5tupleIJNS5_1CILi128EEES8_NS7_ILi64EEEEEENS_10bfloat16_tEfNS_4arch4Sm80ELb0ELb1ELb1ELb1ELb0ELb0ELb0ELb0ELi2ELi4ELi4ELi4ELb0EEENS1_24CollectiveEpilogueBwdGQAISA_fSD_Li256ELb1ELb0EEENS1_19SingleTileSchedulerILb1ELb0ELb0ELi128EEEEEEEEEvNT_6ParamsE$_ZZN4cute6detail16composition_implINS_5tupleIJNS_1CILi8EEENS3_ILi2EEES5_S5_S4_S5_EEENS2_IJNS3_ILi1EEEiiiNS3_ILi72EEENS3_ILi512EEEEEENS3_ILi4EEENS3_ILi16EEEEEDaRKT_RKT0_RKT1_RKT2_ENKUlRKT_T0_E_clINS2_IJNS2_IJS5_S5_EEENS2_IJiiEEES7_S7_EEENS_17integral_constantIiLi4EEEEEDaSR_SS_)
$_ZN7cutlass13device_kernelIN5flash19enable_sm80_to_sm89INS1_16FlashAttnBwdSm80INS1_25CollectiveMainloopBwdSm80ILi2ELi2EN4cute5tupleIJNS5_1CILi128EEES8_NS7_ILi64EEEEEENS_10bfloat16_tEfNS_4arch4Sm80ELb0ELb1ELb1ELb1ELb0ELb0ELb0ELb0ELi2ELi4ELi4ELi4ELb0EEENS1_24CollectiveEpilogueBwdGQAISA_fSD_Li256ELb1ELb0EEENS1_19SingleTileSchedulerILb1ELb0ELb0ELi128EEEEEEEEEvNT_6ParamsE$_ZZN4cute6detail16composition_implINS_5tupleIJNS_1CILi8EEENS3_ILi2EEES5_S5_S4_S5_EEENS2_IJNS3_ILi1EEEiiiNS3_ILi72EEENS3_ILi512EEEEEENS3_ILi4EEENS3_ILi16EEEEEDaRKT_RKT0_RKT1_RKT2_ENKUlRKT_T0_E_clINS2_IJNS2_IJS5_S5_EEENS2_IJiiEEES7_S7_EEENS_17integral_constantIiLi4EEEEEDaSR_SS_:
        /* <DEDUP_REMOVED lines=10> */
        .type           $_ZN7cutlass13device_kernelIN5flash19enable_sm80_to_sm89INS1_16FlashAttnBwdSm80INS1_25CollectiveMainloopBwdSm80ILi2ELi2EN4cute5tupleIJNS5_1CILi128EEES8_NS7_ILi64EEEEEENS_10bfloat16_tEfNS_4arch4Sm80ELb0ELb1ELb1ELb1ELb0ELb0ELb0ELb0ELi2ELi4ELi4ELi4ELb0EEENS1_24CollectiveEpilogueBwdGQAISA_fSD_Li256ELb1ELb0EEENS1_19SingleTileSchedulerILb1ELb0ELb0ELi128EEEEEEEEEvNT_6ParamsE$_ZZN4cute6detail16composition_implINS_5tupleIJNS_1CILi8EEENS3_ILi2EEES5_S5_S4_S5_EEENS2_IJNS3_ILi1EEEiiiNS3_ILi72EEENS3_ILi512EEEEEES5_S4_EEDaRKT_RKT0_RKT1_RKT2_ENKUlRKT_T0_E_clINS2_IJNS2_IJEEEST_S5_S7_EEENS_17integral_constantIiLi1EEEEEDaSP_SQ_,@function
        .size           $_ZN7cutlass13device_kernelIN5flash19enable_sm80_to_sm89INS1_16FlashAttnBwdSm80INS1_25CollectiveMainloopBwdSm80ILi2ELi2EN4cute5tupleIJNS5_1CILi128EEES8_NS7_ILi64EEEEEENS_10bfloat16_tEfNS_4arch4Sm80ELb0ELb1ELb1ELb1ELb0ELb0ELb0ELb0ELi2ELi4ELi4ELi4ELb0EEENS1_24CollectiveEpilogueBwdGQAISA_fSD_Li256ELb1ELb0EEENS1_19SingleTileSchedulerILb1ELb0ELb0ELi128EEEEEEEEEvNT_6ParamsE$_ZZN4cute6detail16composition_implINS_5tupleIJNS_1CILi8EEENS3_ILi2EEES5_S5_S4_S5_EEENS2_IJNS3_ILi1EEEiiiNS3_ILi72EEENS3_ILi512EEEEEES5_S4_EEDaRKT_RKT0_RKT1_RKT2_ENKUlRKT_T0_E_clINS2_IJNS2_IJEEEST_S5_S7_EEENS_17integral_constantIiLi1EEEEEDaSP_SQ_,($_ZN7cutlass13device_kernelIN5flash19enable_sm80_to_sm89INS1_16FlashAttnBwdSm80INS1_25CollectiveMainloopBwdSm80ILi2ELi2EN4cute5tupleIJNS5_1CILi128EEES8_NS7_ILi64EEEEEENS_10bfloat16_tEfNS_4arch4Sm80ELb0ELb1ELb1ELb1ELb0ELb0ELb0ELb0ELi2ELi4ELi4ELi4ELb0EEENS1_24CollectiveEpilogueBwdGQAISA_fSD_Li256ELb1ELb0EEENS1_19SingleTileSchedulerILb1ELb0ELb0ELi128EEEEEEEEEvNT_6ParamsE$_ZZN4cute6detail16composition_implINS_5tupleIJNS_1CILi8EEENS3_ILi2EEES5_S5_S4_S5_EEENS2_IJNS3_ILi1EEEiiiNS3_ILi72EEENS3_ILi512EEEEEES5_S4_EEDaRKT_RKT0_RKT1_RKT2_ENKUlRKT_T0_E_clINS2_IJNS2_IJS5_EEENS2_IJiEEES7_S7_EEENS_17integral_constantIiLi2EEEEEDaSP_SQ_ - $_ZN7cutlass13device_kernelIN5flash19enable_sm80_to_sm89INS1_16FlashAttnBwdSm80INS1_25CollectiveMainloopBwdSm80ILi2ELi2EN4cute5tupleIJNS5_1CILi128EEES8_NS7_ILi64EEEEEENS_10bfloat16_tEfNS_4arch4Sm80ELb0ELb1ELb1ELb1ELb0ELb0ELb0ELb0ELi2ELi4ELi4ELi4ELb0EEENS1_24CollectiveEpilogueBwdGQAISA_fSD_Li256ELb1ELb0EEENS1_19SingleTileSchedulerILb1ELb0ELb0ELi128EEEEEEEEEvNT_6ParamsE$_ZZN4cute6detail16composition_implINS_5tupleIJNS_1CILi8EEENS3_ILi2EEES5_S5_S4_S5_EEENS2_IJNS3_ILi1EEEiiiNS3_ILi72EEENS3_ILi512EEEEEES5_S4_EEDaRKT_RKT0_RKT1_RKT2_ENKUlRKT_T0_E_clINS2_IJNS2_IJEEEST_S5_S7_EEENS_17integral_constantIiLi1EEEEEDaSP_SQ_)
$_ZN7cutlass13device_kernelIN5flash19enable_sm80_to_sm89INS1_16FlashAttnBwdSm80INS1_25CollectiveMainloopBwdSm80ILi2ELi2EN4cute5tupleIJNS5_1CILi128EEES8_NS7_ILi64EEEEEENS_10bfloat16_tEfNS_4arch4Sm80ELb0ELb1ELb1ELb1ELb0ELb0ELb0ELb0ELi2ELi4ELi4ELi4ELb0EEENS1_24CollectiveEpilogueBwdGQAISA_fSD_Li256ELb1ELb0EEENS1_19SingleTileSchedulerILb1ELb0ELb0ELi128EEEEEEEEEvNT_6ParamsE$_ZZN4cute6detail16composition_implINS_5tupleIJNS_1CILi8EEENS3_ILi2EEES5_S5_S4_S5_EEENS2_IJNS3_ILi1EEEiiiNS3_ILi72EEENS3_ILi512EEEEEES5_S4_EEDaRKT_RKT0_RKT1_RKT2_ENKUlRKT_T0_E_clINS2_IJNS2_IJEEEST_S5_S7_EEENS_17integral_constantIiLi1EEEEEDaSP_SQ_:
        /* <DEDUP_REMOVED lines=10> */
[----:B------:R-:W-:Y:S02]  /*e810*/  MOV R8, R6 ;  /* 0x0000000600087202 */ /* 0x000fe40000000f00 */
[----:B------:R-:W-:-:S04]  /*e820*/  MOV R9, 0x0 ;  /* 0x0000000000097802 */ /* 0x000fc80000000f00 */
[----:B------:R-:W-:Y:S05]  /*e830*/  RET.REL.NODEC R8 `(_ZN7cutlass13device_kernelIN5flash19enable_sm80_to_sm89INS1_16FlashAttnBwdSm80INS1_25CollectiveMainloopBwdSm80ILi2ELi2EN4cute5tupleIJNS5_1CILi128EEES8_NS7_ILi64EEEEEENS_10bfloat16_tEfNS_4arch4Sm80ELb0ELb1ELb1ELb1ELb0ELb0ELb0ELb0ELi2ELi4ELi4ELi4ELb0EEENS1_24CollectiveEpilogueBwdGQAISA_fSD_Li256ELb1ELb0EEENS1_19SingleTileSchedulerILb1ELb0ELb0ELi128EEEEEEEEEvNT_6ParamsE) ;  /* 0xffff17c008007950 */ /* 0x000fea0003c3ffff */
        .type           $_ZN7cutlass13device_kernelIN5flash19enable_sm80_to_sm89INS1_16FlashAttnBwdSm80INS1_25CollectiveMainloopBwdSm80ILi2ELi2EN4cute5tupleIJNS5_1CILi128EEES8_NS7_ILi64EEEEEENS_10bfloat16_tEfNS_4arch4Sm80ELb0ELb1ELb1ELb1ELb0ELb0ELb0ELb0ELi2ELi4ELi4ELi4ELb0EEENS1_24CollectiveEpilogueBwdGQAISA_fSD_Li256ELb1ELb0EEENS1_19SingleTileSchedulerILb1ELb0ELb0ELi128EEEEEEEEEvNT_6ParamsE$_ZZN4cute6detail16composition_implINS_5tupleIJNS_1CILi8EEENS3_ILi2EEES5_S5_S4_S5_EEENS2_IJNS3_ILi1EEEiiiNS3_ILi72EEENS3_ILi512EEEEEES5_S4_EEDaRKT_RKT0_RKT1_RKT2_ENKUlRKT_T0_E_clINS2_IJNS2_IJS5_EEENS2_IJiEEES7_S7_EEENS_17integral_constantIiLi2EEEEEDaSP_SQ_,@function
        .size           $_ZN7cutlass13device_kernelIN5flash19enable_sm80_to_sm89INS1_16FlashAttnBwdSm80INS1_25CollectiveMainloopBwdSm80ILi2ELi2EN4cute5tupleIJNS5_1CILi128EEES8_NS7_ILi64EEEEEENS_10bfloat16_tEfNS_4arch4Sm80ELb0ELb1ELb1ELb1ELb0ELb0ELb0ELb0ELi2ELi4ELi4ELi4ELb0EEENS1_24CollectiveEpilogueBwdGQAISA_fSD_Li256ELb1ELb0EEENS1_19SingleTileSchedulerILb1ELb0ELb0ELi128EEEEEEEEEvNT_6ParamsE$_ZZN4cute6detail16composition_implINS_5tupleIJNS_1CILi8EEENS3_ILi2EEES5_S5_S4_S5_EEENS2_IJNS3_ILi1EEEiiiNS3_ILi72EEENS3_ILi512EEEEEES5_S4_EEDaRKT_RKT0_RKT1_RKT2_ENKUlRKT_T0_E_clINS2_IJNS2_IJS5_EEENS2_IJiEEES7_S7_EEENS_17integral_constantIiLi2EEEEEDaSP_SQ_,($_ZN7cutlass13device_kernelIN5flash19enable_sm80_to_sm89INS1_16FlashAttnBwdSm80INS1_25CollectiveMainloopBwdSm80ILi2ELi2EN4cute5tupleIJNS5_1CILi128EEES8_NS7_ILi64EEEEEENS_10bfloat16_tEfNS_4arch4Sm80ELb0ELb1ELb1ELb1ELb0ELb0ELb0ELb0ELi2ELi4ELi4ELi4ELb0EEENS1_24CollectiveEpilogueBwdGQAISA_fSD_Li256ELb1ELb0EEENS1_19SingleTileSchedulerILb1ELb0ELb0ELi128EEEEEEEEEvNT_6ParamsE$_ZZN4cute6detail16composition_implINS_5tupleIJNS_1CILi8EEENS3_ILi2EEES5_S5_S4_S5_EEENS2_IJNS3_ILi1EEEiiiNS3_ILi72EEENS3_ILi512EEEEEES5_S4_EEDaRKT_RKT0_RKT1_RKT2_ENKUlRKT_T0_E_clINS2_IJNS2_IJS5_EEENS2_IJiEEES7_S7_EEENS_17integral_constantIiLi3EEEEEDaSP_SQ_ - $_ZN7cutlass13device_kernelIN5flash19enable_sm80_to_sm89INS1_16FlashAttnBwdSm80INS1_25CollectiveMainloopBwdSm80ILi2ELi2EN4cute5tupleIJNS5_1CILi128EEES8_NS7_ILi64EEEEEENS_10bfloat16_tEfNS_4arch4Sm80ELb0ELb1ELb1ELb1ELb0ELb0ELb0ELb0ELi2ELi4ELi4ELi4ELb0EEENS1_24CollectiveEpilogueBwdGQAISA_fSD_Li256ELb1ELb0EEENS1_19SingleTileSchedulerILb1ELb0ELb0ELi128EEEEEEEEEvNT_6ParamsE$_ZZN4cute6detail16composition_implINS_5tupleIJNS_1CILi8EEENS3_ILi2EEES5_S5_S4_S5_EEENS2_IJNS3_ILi1EEEiiiNS3_ILi72EEENS3_ILi512EEEEEES5_S4_EEDaRKT_RKT0_RKT1_RKT2_ENKUlRKT_T0_E_clINS2_IJNS2_IJS5_EEENS2_IJiEEES7_S7_EEENS_17integral_constantIiLi2EEEEEDaSP_SQ_)
$_ZN7cutlass13device_kernelIN5flash19enable_sm80_to_sm89INS1_16FlashAttnBwdSm80INS1_25CollectiveMainloopBwdSm80ILi2ELi2EN4cute5tupleIJNS5_1CILi128EEES8_NS7_ILi64EEEEEENS_10bfloat16_tEfNS_4arch4Sm80ELb0ELb1ELb1ELb1ELb0ELb0ELb0ELb0ELi2ELi4ELi4ELi4ELb0EEENS1_24CollectiveEpilogueBwdGQAISA_fSD_Li256ELb1ELb0EEENS1_19SingleTileSchedulerILb1ELb0ELb0ELi128EEEEEEEEEvNT_6ParamsE$_ZZN4cute6detail16composition_implINS_5tupleIJNS_1CILi8EEENS3_ILi2EEES5_S5_S4_S5_EEENS2_IJNS3_ILi1EEEiiiNS3_ILi72EEENS3_ILi512EEEEEES5_S4_EEDaRKT_RKT0_RKT1_RKT2_ENKUlRKT_T0_E_clINS2_IJNS2_IJS5_EEENS2_IJiEEES7_S7_EEENS_17integral_constantIiLi2EEEEEDaSP_SQ_:
[----:B------:R-:W-:-:S06]  /*e840*/  IADD3 R3, R3, -c[0x0][0x20], RZ ;  /* 0x8000080003037a10 */ /* 0x000fcc0007ffe0ff */
[----:B------:R-:W5:Y:S01]  /*e850*/  LDL R3, [R3] ;  /* 0x0000000003037983 */ /* 0x000f620000100800 */
[----:B------:R-:W-:Y:S02]  /*e860*/  IADD3 R2, R1, 0x16d0, RZ ;  /* 0x000016d001027810 */ /* 0x000fe40007ffe0ff */
[----:B------:R-:W-:Y:S02]  /*e870*/  MOV R4, 0xe8a0 ;  /* 0x0000e8a000047802 */ /* 0x000fe40000000f00 */
[----:B------:R-:W-:Y:S02]  /*e880*/  IADD3 R2, R2, c[0x0][0x20], RZ ;  /* 0x0000080002027a10 */ /* 0x000fe40007ffe0ff */
[----:B-----5:R-:W-:Y:S05]  /*e890*/  CALL.REL.NOINC `($_ZN7cutlass13device_kernelIN5flash19enable_sm80_to_sm89INS1_16FlashAttnBwdSm80INS1_25CollectiveMainloopBwdSm80ILi2ELi2EN4cute5tupleIJNS5_1CILi128EEES8_NS7_ILi64EEEEEENS_10bfloat16_tEfNS_4arch4Sm80ELb0ELb1ELb1ELb1ELb0ELb0ELb0ELb0ELi2ELi4ELi4ELi4ELb0EEENS1_24CollectiveEpilogueBwdGQAISA_fSD_Li256ELb1ELb0EEENS1_19SingleTileSchedulerILb1ELb0ELb0ELi128EEEEEEEEEvNT_6ParamsE$_ZN4cute3eso3ESOILb1ELb0EJNS_5tupleIJNS_1CILi2EEEEEENS2_IJiEEENS3_ILi1EEES7_EEC2ERKS5_RKS6_RKS7_SE_) ;  /* 0xffff9fe000007944 */ /* 0x020fea0003c3ffff */
[----:B-1----:R1:W5:Y:S01]  /*e8a0*/  LDL R2, [R1+0x16d0] ;  /* 0x0016d00001027983 */ /* 0x0023620000100800 */
[----:B------:R-:W-:Y:S02]  /*e8b0*/  MOV R8, R6 ;  /* 0x0000000600087202 */ /* 0x000fe40000000f00 */
[----:B------:R-:W-:-:S04]  /*e8c0*/  MOV R9, 0x0 ;  /* 0x0000000000097802 */ /* 0x000fc80000000f00 */
[----:B------:R-:W-:Y:S05]  /*e8d0*/  RET.REL.NODEC R8 `(_ZN7cutlass13device_kernelIN5flash19enable_sm80_to_sm89INS1_16FlashAttnBwdSm80INS1_25CollectiveMainloopBwdSm80ILi2ELi2EN4cute5tupleIJNS5_1CILi128EEES8_NS7_ILi64EEEEEENS_10bfloat16_tEfNS_4arch4Sm80ELb0ELb1ELb1ELb1ELb0ELb0ELb0ELb0ELi2ELi4ELi4ELi4ELb0EEENS1_24CollectiveEpilogueBwdGQAISA_fSD_Li256ELb1ELb0EEENS1_19SingleTileSchedulerILb1ELb0ELb0ELi128EEEEEEEEEvNT_6ParamsE) ;  /* 0xffff172008007950 */ /* 0x000fea0003c3ffff */
        .type           $_ZN7cutlass13device_kernelIN5flash19enable_sm80_to_sm89INS1_16FlashAttnBwdSm80INS1_25CollectiveMainloopBwdSm80ILi2ELi2EN4cute5tupleIJNS5_1CILi128EEES8_NS7_ILi64EEEEEENS_10bfloat16_tEfNS_4arch4Sm80ELb0ELb1ELb1ELb1ELb0ELb0ELb0ELb0ELi2ELi4ELi4ELi4ELb0EEENS1_24CollectiveEpilogueBwdGQAISA_fSD_Li256ELb1ELb0EEENS1_19SingleTileSchedulerILb1ELb0ELb0ELi128EEEEEEEEEvNT_6ParamsE$_ZZN4cute6detail16composition_implINS_5tupleIJNS_1CILi8EEENS3_ILi2EEES5_S5_S4_S5_EEENS2_IJNS3_ILi1EEEiiiNS3_ILi72EEENS3_ILi512EEEEEES5_S4_EEDaRKT_RKT0_RKT1_RKT2_ENKUlRKT_T0_E_clINS2_IJNS2_IJS5_EEENS2_IJiEEES7_S7_EEENS_17integral_constantIiLi3EEEEEDaSP_SQ_,@function
        .size           $_ZN7cutlass13device_kernelIN5flash19enable_sm80_to_sm89INS1_16FlashAttnBwdSm80INS1_25CollectiveMainloopBwdSm80ILi2ELi2EN4cute5tupleIJNS5_1CILi128EEES8_NS7_ILi64EEEEEENS_10bfloat16_tEfNS_4arch4Sm80ELb0ELb1ELb1ELb1ELb0ELb0ELb0ELb0ELi2ELi4ELi4ELi4ELb0EEENS1_24CollectiveEpilogueBwdGQAISA_fSD_Li256ELb1ELb0EEENS1_19SingleTileSchedulerILb1ELb0ELb0ELi128EEEEEEEEEvNT_6ParamsE$_ZZN4cute6detail16composition_implINS_5tupleIJNS_1CILi8EEENS3_ILi2EEES5_S5_S4_S5_EEENS2_IJNS3_ILi1EEEiiiNS3_ILi72EEENS3_ILi512EEEEEES5_S4_EEDaRKT_RKT0_RKT1_RKT2_ENKUlRKT_T0_E_clINS2_IJNS2_IJS5_EEENS2_IJiEEES7_S7_EEENS_17integral_constantIiLi3EEEEEDaSP_SQ_,($_ZN7cutlass13device_kernelIN5flash19enable_sm80_to_sm89INS1_16FlashAttnBwdSm80INS1_25CollectiveMainloopBwdSm80ILi2ELi2EN4cute5tupleIJNS5_1CILi128EEES8_NS7_ILi64EEEEEENS_10bfloat16_tEfNS_4arch4Sm80ELb0ELb1ELb1ELb1ELb0ELb0ELb0ELb0ELi2ELi4ELi4ELi4ELb0EEENS1_24CollectiveEpilogueBwdGQAISA_fSD_Li256ELb1ELb0EEENS1_19SingleTileSchedulerILb1ELb0ELb0ELi128EEEEEEEEEvNT_6ParamsE$_ZZN4cute6detail16composition_implINS_5tupleIJNS_1CILi8EEENS3_ILi2EEES5_S5_S4_S5_EEENS2_IJNS3_ILi1EEEiiiNS3_ILi72EEENS3_ILi512EEEEEES5_S4_EEDaRKT_RKT0_RKT1_RKT2_ENKUlRKT_T0_E_clINS2_IJNS2_IJS5_EEENS2_IJiEEES7_S7_EEENS_17integral_constantIiLi4EEEEEDaSP_SQ_ - $_ZN7cutlass13device_kernelIN5flash19enable_sm80_to_sm89INS1_16FlashAttnBwdSm80INS1_25CollectiveMainloopBwdSm80ILi2ELi2EN4cute5tupleIJNS5_1CILi128EEES8_NS7_ILi64EEEEEENS_10bfloat16_tEfNS_4arch4Sm80ELb0ELb1ELb1ELb1ELb0ELb0ELb0ELb0ELi2ELi4ELi4ELi4ELb0EEENS1_24CollectiveEpilogueBwdGQAISA_fSD_Li256ELb1ELb0EEENS1_19SingleTileSchedulerILb1ELb0ELb0ELi128EEEEEEEEEvNT_6ParamsE$_ZZN4cute6detail16composition_implINS_5tupleIJNS_1CILi8EEENS3_ILi2EEES5_S5_S4_S5_EEENS2_IJNS3_ILi1EEEiiiNS3_ILi72EEENS3_ILi512EEEEEES5_S4_EEDaRKT_RKT0_RKT1_RKT2_ENKUlRKT_T0_E_clINS2_IJNS2_IJS5_EEENS2_IJiEEES7_S7_EEENS_17integral_constantIiLi3EEEEEDaSP_SQ_)
$_ZN7cutlass13device_kernelIN5flash19enable_sm80_to_sm89INS1_16FlashAttnBwdSm80INS1_25CollectiveMainloopBwdSm80ILi2ELi2EN4cute5tupleIJNS5_1CILi128EEES8_NS7_ILi64EEEEEENS_10bfloat16_tEfNS_4arch4Sm80ELb0ELb1ELb1ELb1ELb0ELb0ELb0ELb0ELi2ELi4ELi4ELi4ELb0EEENS1_24CollectiveEpilogueBwdGQAISA_fSD_Li256ELb1ELb0EEENS1_19SingleTileSchedulerILb1ELb0ELb0ELi128EEEEEEEEEvNT_6ParamsE$_ZZN4cute6detail16composition_implINS_5tupleIJNS_1CILi8EEENS3_ILi2EEES5_S5_S4_S5_EEENS2_IJNS3_ILi1EEEiiiNS3_ILi72EEENS3_ILi512EEEEEES5_S4_EEDaRKT_RKT0_RKT1_RKT2_ENKUlRKT_T0_E_clINS2_IJNS2_IJS5_EEENS2_IJiEEES7_S7_EEENS_17integral_constantIiLi3EEEEEDaSP_SQ_:
        /* <DEDUP_REMOVED lines=10> */
        .type           $_ZN7cutlass13device_kernelIN5flash19enable_sm80_to_sm89INS1_16FlashAttnBwdSm80INS1_25CollectiveMainloopBwdSm80ILi2ELi2EN4cute5tupleIJNS5_1CILi128EEES8_NS7_ILi64EEEEEENS_10bfloat16_tEfNS_4arch4Sm80ELb0ELb1ELb1ELb1ELb0ELb0ELb0ELb0ELi2ELi4ELi4ELi4ELb0EEENS1_24CollectiveEpilogueBwdGQAISA_fSD_Li256ELb1ELb0EEENS1_19SingleTileSchedulerILb1ELb0ELb0ELi128EEEEEEEEEvNT_6ParamsE$_ZZN4cute6detail16composition_implINS_5tupleIJNS_1CILi8EEENS3_ILi2EEES5_S5_S4_S5_EEENS2_IJNS3_ILi1EEEiiiNS3_ILi72EEENS3_ILi512EEEEEES5_S4_EEDaRKT_RKT0_RKT1_RKT2_ENKUlRKT_T0_E_clINS2_IJNS2_IJS5_EEENS2_IJiEEES7_S7_EEENS_17integral_constantIiLi4EEEEEDaSP_SQ_,@function
        .size           $_ZN7cutlass13device_kernelIN5flash19enable_sm80_to_sm89INS1_16FlashAttnBwdSm80INS1_25CollectiveMainloopBwdSm80ILi2ELi2EN4cute5tupleIJNS5_1CILi128EEES8_NS7_ILi64EEEEEENS_10bfloat16_tEfNS_4arch4Sm80ELb0ELb1ELb1ELb1ELb0ELb0ELb0ELb0ELi2ELi4ELi4ELi4ELb0EEENS1_24CollectiveEpilogueBwdGQAISA_fSD_Li256ELb1ELb0EEENS1_19SingleTileSchedulerILb1ELb0ELb0ELi128EEEEEEEEEvNT_6ParamsE$_ZZN4cute6detail16composition_implINS_5tupleIJNS_1CILi8EEENS3_ILi2EEES5_S5_S4_S5_EEENS2_IJNS3_ILi1EEEiiiNS3_ILi72EEENS3_ILi512EEEEEES5_S4_EEDaRKT_RKT0_RKT1_RKT2_ENKUlRKT_T0_E_clINS2_IJNS2_IJS5_EEENS2_IJiEEES7_S7_EEENS_17integral_constantIiLi4EEEEEDaSP_SQ_,($_ZN7cutlass13device_kernelIN5flash19enable_sm80_to_sm89INS1_16FlashAttnBwdSm80INS1_25CollectiveMainloopBwdSm80ILi2ELi2EN4cute5tupleIJNS5_1CILi128EEES8_NS7_ILi64EEEEEENS_10bfloat16_tEfNS_4arch4Sm80ELb0ELb1ELb1ELb1ELb0ELb0ELb0ELb0ELi2ELi4ELi4ELi4ELb0EEENS1_24CollectiveEpilogueBwdGQAISA_fSD_Li256ELb1ELb0EEENS1_19SingleTileSchedulerILb1ELb0ELb0ELi128EEEEEEEEEvNT_6ParamsE$_ZZN4cute6detail9lift_diceINS_5tupleIJiNS2_IJiNS_1CILi0EEEEEEEEES6_EEDaRKT_RKT0_ENKUlRKT_RKT0_E_clIS5_S5_EEDaSF_SI_ - $_ZN7cutlass13device_kernelIN5flash19enable_sm80_to_sm89INS1_16FlashAttnBwdSm80INS1_25CollectiveMainloopBwdSm80ILi2ELi2EN4cute5tupleIJNS5_1CILi128EEES8_NS7_ILi64EEEEEENS_10bfloat16_tEfNS_4arch4Sm80ELb0ELb1ELb1ELb1ELb0ELb0ELb0ELb0ELi2ELi4ELi4ELi4ELb0EEENS1_24CollectiveEpilogueBwdGQAISA_fSD_Li256ELb1ELb0EEENS1_19SingleTileSchedulerILb1ELb0ELb0ELi128EEEEEEEEEvNT_6ParamsE$_ZZN4cute6detail16composition_implINS_5tupleIJNS_1CILi8EEENS3_ILi2EEES5_S5_S4_S5_EEENS2_IJNS3_ILi1EEEiiiNS3_ILi72EEENS3_ILi512EEEEEES5_S4_EEDaRKT_RKT0_RKT1_RKT2_ENKUlRKT_T0_E_clINS2_IJNS2_IJS5_EEENS2_IJiEEES7_S7_EEENS_17integral_constantIiLi4EEEEEDaSP_SQ_)
$_ZN7cutlass13device_kernelIN5flash19enable_sm80_to_sm89INS1_16FlashAttnBwdSm80INS1_25CollectiveMainloopBwdSm80ILi2ELi2EN4cute5tupleIJNS5_1CILi128EEES8_NS7_ILi64EEEEEENS_10bfloat16_tEfNS_4arch4Sm80ELb0ELb1ELb1ELb1ELb0ELb0ELb0ELb0ELi2ELi4ELi4ELi4ELb0EEENS1_24CollectiveEpilogueBwdGQAISA_fSD_Li256ELb1ELb0EEENS1_19SingleTileSchedulerILb1ELb0ELb0ELi128EEEEEEEEEvNT_6ParamsE$_ZZN4cute6detail16composition_implINS_5tupleIJNS_1CILi8EEENS3_ILi2EEES5_S5_S4_S5_EEENS2_IJNS3_ILi1EEEiiiNS3_ILi72EEENS3_ILi512EEEEEES5_S4_EEDaRKT_RKT0_RKT1_RKT2_ENKUlRKT_T0_E_clINS2_IJNS2_IJS5_EEENS2_IJiEEES7_S7_EEENS_17integral_constantIiLi4EEEEEDaSP_SQ_:
        /* <DEDUP_REMOVED lines=10> */
        .type           $_ZN7cutlass13device_kernelIN5flash19enable_sm80_to_sm89INS1_16FlashAttnBwdSm80INS1_25CollectiveMainloopBwdSm80ILi2ELi2EN4cute5tupleIJNS5_1CILi128EEES8_NS7_ILi64EEEEEENS_10bfloat16_tEfNS_4arch4Sm80ELb0ELb1ELb1ELb1ELb0ELb0ELb0ELb0ELi2ELi4ELi4ELi4ELb0EEENS1_24CollectiveEpilogueBwdGQAISA_fSD_Li256ELb1ELb0EEENS1_19SingleTileSchedulerILb1ELb0ELb0ELi128EEEEEEEEEvNT_6ParamsE$_ZZN4cute6detail9lift_diceINS_5tupleIJiNS2_IJiNS_1CILi0EEEEEEEEES6_EEDaRKT_RKT0_ENKUlRKT_RKT0_E_clIS5_S5_EEDaSF_SI_,@function
        .size           $_ZN7cutlass13device_kernelIN5flash19enable_sm80_to_sm89INS1_16FlashAttnBwdSm80INS1_25CollectiveMainloopBwdSm80ILi2ELi2EN4cute5tupleIJNS5_1CILi128EEES8_NS7_ILi64EEEEEENS_10bfloat16_tEfNS_4arch4Sm80ELb0ELb1ELb1ELb1ELb0ELb0ELb0ELb0ELi2ELi4ELi4ELi4ELb0EEENS1_24CollectiveEpilogueBwdGQAISA_fSD_Li256ELb1ELb0EEENS1_19SingleTileSchedulerILb1ELb0ELb0ELi128EEEEEEEEEvNT_6ParamsE$_ZZN4cute6detail9lift_diceINS_5tupleIJiNS2_IJiNS_1CILi0EEEEEEEEES6_EEDaRKT_RKT0_ENKUlRKT_RKT0_E_clIS5_S5_EEDaSF_SI_,($_ZN7cutlass13device_kernelIN5flash19enable_sm80_to_sm89INS1_16FlashAttnBwdSm80INS1_25CollectiveMainloopBwdSm80ILi2ELi2EN4cute5tupleIJNS5_1CILi128EEES8_NS7_ILi64EEEEEENS_10bfloat16_tEfNS_4arch4Sm80ELb0ELb1ELb1ELb1ELb0ELb0ELb0ELb0ELi2ELi4ELi4ELi4ELb0EEENS1_24CollectiveEpilogueBwdGQAISA_fSD_Li256ELb1ELb0EEENS1_19SingleTileSchedulerILb1ELb0ELb0ELi128EEEEEEEEEvNT_6ParamsE$_ZZN4cute6detail9lift_diceINS_5tupleIJiNS2_IJiNS_1CILi0EEEEEEEEES6_EEDaRKT_RKT0_ENKUlRKT_RKT0_E_clIiiEEDaSF_SI_ - $_ZN7cutlass13device_kernelIN5flash19enable_sm80_to_sm89INS1_16FlashAttnBwdSm80INS1_25CollectiveMainloopBwdSm80ILi2ELi2EN4cute5tupleIJNS5_1CILi128EEES8_NS7_ILi64EEEEEENS_10bfloat16_tEfNS_4arch4Sm80ELb0ELb1ELb1ELb1ELb0ELb0ELb0ELb0ELi2ELi4ELi4ELi4ELb0EEENS1_24CollectiveEpilogueBwdGQAISA_fSD_Li256ELb1ELb0EEENS1_19SingleTileSchedulerILb1ELb0ELb0ELi128EEEEEEEEEvNT_6ParamsE$_ZZN4cute6detail9lift_diceINS_5tupleIJiNS2_IJiNS_1CILi0EEEEEEEEES6_EEDaRKT_RKT0_ENKUlRKT_RKT0_E_clIS5_S5_EEDaSF_SI_)
$_ZN7cutlass13device_kernelIN5flash19enable_sm80_to_sm89INS1_16FlashAttnBwdSm80INS1_25CollectiveMainloopBwdSm80ILi2ELi2EN4cute5tupleIJNS5_1CILi128EEES8_NS7_ILi64EEEEEENS_10bfloat16_tEfNS_4arch4Sm80ELb0ELb1ELb1ELb1ELb0ELb0ELb0ELb0ELi2ELi4ELi4ELi4ELb0EEENS1_24CollectiveEpilogueBwdGQAISA_fSD_Li256ELb1ELb0EEENS1_19SingleTileSchedulerILb1ELb0ELb0ELi128EEEEEEEEEvNT_6ParamsE$_ZZN4cute6detail9lift_diceINS_5tupleIJiNS2_IJiNS_1CILi0EEEEEEEEES6_EEDaRKT_RKT0_ENKUlRKT_RKT0_E_clIS5_S5_EEDaSF_SI_:
[----:B------:R-:W-:Y:S02]  /*ea20*/  MOV R6, 0xea40 ;  /* 0x0000ea4000067802 */ /* 0x000fe40000000f00 */
[----:B------:R-:W-:Y:S05]  /*ea30*/  CALL.REL.NOINC `($_ZN7cutlass13device_kernelIN5flash19enable_sm80_to_sm89INS1_16FlashAttnBwdSm80INS1_25CollectiveMainloopBwdSm80ILi2ELi2EN4cute5tupleIJNS5_1CILi128EEES8_NS7_ILi64EEEEEENS_10bfloat16_tEfNS_4arch4Sm80ELb0ELb1ELb1ELb1ELb0ELb0ELb0ELb0ELi2ELi4ELi4ELi4ELb0EEENS1_24CollectiveEpilogueBwdGQAISA_fSD_Li256ELb1ELb0EEENS1_19SingleTileSchedulerILb1ELb0ELb0ELi128EEEEEEEEEvNT_6ParamsE$_ZZN4cute6detail9lift_diceINS_5tupleIJiNS_1CILi0EEEEEES5_EEDaRKT_RKT0_ENKUlRKT_RKT0_E_clIiiEEDaSE_SH_) ;  /* 0x000000e000007944 */ /* 0x000fea0003c00000 */
[----:B------:R-:W-:Y:S02]  /*ea40*/  MOV R72, 0xea60 ;  /* 0x0000ea6000487802 */ /* 0x000fe40000000f00 */
[----:B-1---5:R-:W-:Y:S05]  /*ea50*/  CALL.REL.NOINC `($_ZN7cutlass13device_kernelIN5flash19enable_sm80_to_sm89INS1_16FlashAttnBwdSm80INS1_25CollectiveMainloopBwdSm80ILi2ELi2EN4cute5tupleIJNS5_1CILi128EEES8_NS7_ILi64EEEEEENS_10bfloat16_tEfNS_4arch4Sm80ELb0ELb1ELb1ELb1ELb0ELb0ELb0ELb0ELi2ELi4ELi4ELi4ELb0EEENS1_24CollectiveEpilogueBwdGQAISA_fSD_Li256ELb1ELb0EEENS1_19SingleTileSchedulerILb1ELb0ELb0ELi128EEEEEEEEEvNT_6ParamsE$_ZZN4cute12filter_tupleINS_5tupleIJiNS_1CILi0EEEEEES4_ZNS_6detail9lift_diceIS4_S4_EEDaRKT_RKT0_EUlRKT_RKT0_E_EEDaS9_SC_OT1_ENKUlDpSF_E_clIJNS1_IJiEEENS1_IJS3_EEEEEEDaSM_) ;  /* 0xffffd21000007944 */ /* 0x022fea0003c3ffff */
[----:B-----5:R-:W-:Y:S02]  /*ea60*/  MOV R6, R2 ;  /* 0x0000000200067202 */ /* 0x020fe40000000f00 */
[----:B------:R-:W-:Y:S02]  /*ea70*/  MOV R2, R10 ;  /* 0x0000000a00027202 */ /* 0x000fe40000000f00 */
[----:B------:R-:W-:-:S04]  /*ea80*/  MOV R3, 0x0 ;  /* 0x0000000000037802 */ /* 0x000fc80000000f00 */
[----:B------:R-:W-:Y:S05]  /*ea90*/  RET.REL.NODEC R2 `(_ZN7cutlass13device_kernelIN5flash19enable_sm80_to_sm89INS1_16FlashAttnBwdSm80INS1_25CollectiveMainloopBwdSm80ILi2ELi2EN4cute5tupleIJNS5_1CILi128EEES8_NS7_ILi64EEEEEENS_10bfloat16_tEfNS_4arch4Sm80ELb0ELb1ELb1ELb1ELb0ELb0ELb0ELb0ELi2ELi4ELi4ELi4ELb0EEENS1_24CollectiveEpilogueBwdGQAISA_fSD_Li256ELb1ELb0EEENS1_19SingleTileSchedulerILb1ELb0ELb0ELi128EEEEEEEEEvNT_6ParamsE) ;  /* 0xffff156002007950 */ /* 0x000fea0003c3ffff */
        .type           $_ZN7cutlass13device_kernelIN5flash19enable_sm80_to_sm89INS1_16FlashAttnBwdSm80INS1_25CollectiveMainloopBwdSm80ILi2ELi2EN4cute5tupleIJNS5_1CILi128EEES8_NS7_ILi64EEEEEENS_10bfloat16_tEfNS_4arch4Sm80ELb0ELb1ELb1ELb1ELb0ELb0ELb0ELb0ELi2ELi4ELi4ELi4ELb0EEENS1_24CollectiveEpilogueBwdGQAISA_fSD_Li256ELb1ELb0EEENS1_19SingleTileSchedulerILb1ELb0ELb0ELi128EEEEEEEEEvNT_6ParamsE$_ZZN4cute6detail9lift_diceINS_5tupleIJiNS2_IJiNS_1CILi0EEEEEEEEES6_EEDaRKT_RKT0_ENKUlRKT_RKT0_E_clIiiEEDaSF_SI_,@function
        .size           $_ZN7cutlass13device_kernelIN5flash19enable_sm80_to_sm89INS1_16FlashAttnBwdSm80INS1_25CollectiveMainloopBwdSm80ILi2ELi2EN4cute5tupleIJNS5_1CILi128EEES8_NS7_ILi64EEEEEENS_10bfloat16_tEfNS_4arch4Sm80ELb0ELb1ELb1ELb1ELb0ELb0ELb0ELb0ELi2ELi4ELi4ELi4ELb0EEENS1_24CollectiveEpilogueBwdGQAISA_fSD_Li256ELb1ELb0EEENS1_19SingleTileSchedulerILb1ELb0ELb0ELi128EEEEEEEEEvNT_6ParamsE$_ZZN4cute6detail9lift_diceINS_5tupleIJiNS2_IJiNS_1CILi0EEEEEEEEES6_EEDaRKT_RKT0_ENKUlRKT_RKT0_E_clIiiEEDaSF_SI_,($_ZN7cutlass13device_kernelIN5flash19enable_sm80_to_sm89INS1_16FlashAttnBwdSm80INS1_25CollectiveMainloopBwdSm80ILi2ELi2EN4cute5tupleIJNS5_1CILi128EEES8_NS7_ILi64EEEEEENS_10bfloat16_tEfNS_4arch4Sm80ELb0ELb1ELb1ELb1ELb0ELb0ELb0ELb0ELi2ELi4ELi4ELi4ELb0EEENS1_24CollectiveEpilogueBwdGQAISA_fSD_Li256ELb1ELb0EEENS1_19SingleTileSchedulerILb1ELb0ELb0ELi128EEEEEEEEEvNT_6ParamsE$_ZZN4cute6detail9lift_diceINS_5tupleIJiNS_1CILi0EEEEEES5_EEDaRKT_RKT0_ENKUlRKT_RKT0_E_clIiiEEDaSE_SH_ - $_ZN7cutlass13device_kernelIN5flash19enable_sm80_to_sm89INS1_16FlashAttnBwdSm80INS1_25CollectiveMainloopBwdSm80ILi2ELi2EN4cute5tupleIJNS5_1CILi128EEES8_NS7_ILi64EEEEEENS_10bfloat16_tEfNS_4arch4Sm80ELb0ELb1ELb1ELb1ELb0ELb0ELb0ELb0ELi2ELi4ELi4ELi4ELb0EEENS1_24CollectiveEpilogueBwdGQAISA_fSD_Li256ELb1ELb0EEENS1_19SingleTileSchedulerILb1ELb0ELb0ELi128EEEEEEEEEvNT_6ParamsE$_ZZN4cute6detail9lift_diceINS_5tupleIJiNS2_IJiNS_1CILi0EEEEEEEEES6_EEDaRKT_RKT0_ENKUlRKT_RKT0_E_clIiiEEDaSF_SI_)
$_ZN7cutlass13device_kernelIN5flash19enable_sm80_to_sm89INS1_16FlashAttnBwdSm80INS1_25CollectiveMainloopBwdSm80ILi2ELi2EN4cute5tupleIJNS5_1CILi128EEES8_NS7_ILi64EEEEEENS_10bfloat16_tEfNS_4arch4Sm80ELb0ELb1ELb1ELb1ELb0ELb0ELb0ELb0ELi2ELi4ELi4ELi4ELb0EEENS1_24CollectiveEpilogueBwdGQAISA_fSD_Li256ELb1ELb0EEENS1_19SingleTileSchedulerILb1ELb0ELb0ELi128EEEEEEEEEvNT_6ParamsE$_ZZN4cute6detail9lift_diceINS_5tupleIJiNS2_IJiNS_1CILi0EEEEEEEEES6_EEDaRKT_RKT0_ENKUlRKT_RKT0_E_clIiiEEDaSF_SI_:
[----:B------:R-:W-:Y:S02]  /*eaa0*/  IADD3 R2, R1, 0x1684, RZ ;  /* 0x0000168401027810 */ /* 0x000fe40007ffe0ff */
[----:B------:R-:W-:Y:S02]  /*eab0*/  MOV R8, 0xeae0 ;  /* 0x0000eae000087802 */ /* 0x000fe40000000f00 */
[----:B------:R-:W-:Y:S02]  /*eac0*/  IADD3 R2, R2, c[0x0][0x20], RZ ;  /* 0x0000080002027a10 */ /* 0x000fe40007ffe0ff */
[----:B------:R-:W-:Y:S05]  /*ead0*/  CALL.REL.NOINC `($_ZN7cutlass13device_kernelIN5flash19enable_sm80_to_sm89INS1_16FlashAttnBwdSm80INS1_25CollectiveMainloopBwdSm80ILi2ELi2EN4cute5tupleIJNS5_1CILi128EEES8_NS7_ILi64EEEEEENS_10bfloat16_tEfNS_4arch4Sm80ELb0ELb1ELb1ELb1ELb0ELb0ELb0ELb0ELi2ELi4ELi4ELi4ELb0EEENS1_24CollectiveEpilogueBwdGQAISA_fSD_Li256ELb1ELb0EEENS1_19SingleTileSchedulerILb1ELb0ELb0ELi128EEEEEEEEEvNT_6ParamsE$_ZN4cute3eso3ESOILb0ELb1EJiEEC2ERKi) ;  /* 0xffff85d000007944 */ /* 0x000fea0003c3ffff */
[----:B------:R2:W5:Y:S01]  /*eae0*/  LDL R11, [R1+0x1684] ;  /* 0x00168400010b7983 */ /* 0x0005620000100800 */
[----:B-1----:R-:W-:Y:S02]  /*eaf0*/  MOV R2, R10 ;  /* 0x0000000a00027202 */ /* 0x002fe40000000f00 */
[----:B------:R-:W-:-:S04]  /*eb00*/  MOV R3, 0x0 ;  /* 0x0000000000037802 */ /* 0x000fc80000000f00 */
[----:B------:R-:W-:Y:S05]  /*eb10*/  RET.REL.NODEC R2 `(_ZN7cutlass13device_kernelIN5flash19enable_sm80_to_sm89INS1_16FlashAttnBwdSm80INS1_25CollectiveMainloopBwdSm80ILi2ELi2EN4cute5tupleIJNS5_1CILi128EEES8_NS7_ILi64EEEEEENS_10bfloat16_tEfNS_4arch4Sm80ELb0ELb1ELb1ELb1ELb0ELb0ELb0ELb0ELi2ELi4ELi4ELi4ELb0EEENS1_24CollectiveEpilogueBwdGQAISA_fSD_Li256ELb1ELb0EEENS1_19SingleTileSchedulerILb1ELb0ELb0ELi128EEEEEEEEEvNT_6ParamsE) ;  /* 0xffff14e002007950 */ /* 0x000fea0003c3ffff */
        .type           $_ZN7cutlass13device_kernelIN5flash19enable_sm80_to_sm89INS1_16FlashAttnBwdSm80INS1_25CollectiveMainloopBwdSm80ILi2ELi2EN4cute5tupleIJNS5_1CILi128EEES8_NS7_ILi64EEEEEENS_10bfloat16_tEfNS_4arch4Sm80ELb0ELb1ELb1ELb1ELb0ELb0ELb0ELb0ELi2ELi4ELi4ELi4ELb0EEENS1_24CollectiveEpilogueBwdGQAISA_fSD_Li256ELb1ELb0EEENS1_19SingleTileSchedulerILb1ELb0ELb0ELi128EEEEEEEEEvNT_6ParamsE$_ZZN4cute6detail9lift_diceINS_5tupleIJiNS_1CILi0EEEEEES5_EEDaRKT_RKT0_ENKUlRKT_RKT0_E_clIiiEEDaSE_SH_,@function
        .size           $_ZN7cutlass13device_kernelIN5flash19enable_sm80_to_sm89INS1_16FlashAttnBwdSm80INS1_25CollectiveMainloopBwdSm80ILi2ELi2EN4cute5tupleIJNS5_1CILi128EEES8_NS7_ILi64EEEEEENS_10bfloat16_tEfNS_4arch4Sm80ELb0ELb1ELb1ELb1ELb0ELb0ELb0ELb0ELi2ELi4ELi4ELi4ELb0EEENS1_24CollectiveEpilogueBwdGQAISA_fSD_Li256ELb1ELb0EEENS1_19SingleTileSchedulerILb1ELb0ELb0ELi128EEEEEEEEEvNT_6ParamsE$_ZZN4cute6detail9lift_diceINS_5tupleIJiNS_1CILi0EEEEEES5_EEDaRKT_RKT0_ENKUlRKT_RKT0_E_clIiiEEDaSE_SH_,($_ZN7cutlass13device_kernelIN5flash19enable_sm80_to_sm89INS1_16FlashAttnBwdSm80INS1_25CollectiveMainloopBwdSm80ILi2ELi2EN4cute5tupleIJNS5_1CILi128EEES8_NS7_ILi64EEEEEENS_10bfloat16_tEfNS_4arch4Sm80ELb0ELb1ELb1ELb1ELb0ELb0ELb0ELb0ELi2ELi4ELi4ELi4ELb0EEENS1_24CollectiveEpilogueBwdGQAISA_fSD_Li256ELb1ELb0EEENS1_19SingleTileSchedulerILb1ELb0ELb0ELi128EEEEEEEEEvNT_6ParamsE$_ZZN4cute6upcastILi2ENS_5tupleIJNS1_IJNS_1CILi1EEENS1_IJNS2_ILi2EEES4_S4_EEEEEES4_NS1_IJS4_S4_EEEEEENS1_IJNS1_IJNS2_ILi0EEENS1_IJS3_NS2_ILi512EEEiEEEEEENS2_ILi4096EEENS1_IJiNS2_ILi8192EEEEEEEEEEEDaRKT0_RKT1_ENKUlRKT_RKT0_E_clIS6_SC_EEDaSP_SS_ - $_ZN7cutlass13device_kernelIN5flash19enable_sm80_to_sm89INS1_16FlashAttnBwdSm80INS1_25CollectiveMainloopBwdSm80ILi2ELi2EN4cute5tupleIJNS5_1CILi128EEES8_NS7_ILi64EEEEEENS_10bfloat16_tEfNS_4arch4Sm80ELb0ELb1ELb1ELb1ELb0ELb0ELb0ELb0ELi2ELi4ELi4ELi4ELb0EEENS1_24CollectiveEpilogueBwdGQAISA_fSD_Li256ELb1ELb0EEENS1_19SingleTileSchedulerILb1ELb0ELb0ELi128EEEEEEEEEvNT_6ParamsE$_ZZN4cute6detail9lift_diceINS_5tupleIJiNS_1CILi0EEEEEES5_EEDaRKT_RKT0_ENKUlRKT_RKT0_E_clIiiEEDaSE_SH_)
$_ZN7cutlass13device_kernelIN5flash19enable_sm80_to_sm89INS1_16FlashAttnBwdSm80INS1_25CollectiveMainloopBwdSm80ILi2ELi2EN4cute5tupleIJNS5_1CILi128EEES8_NS7_ILi64EEEEEENS_10bfloat16_tEfNS_4arch4Sm80ELb0ELb1ELb1ELb1ELb0ELb0ELb0ELb0ELi2ELi4ELi4ELi4ELb0EEENS1_24CollectiveEpilogueBwdGQAISA_fSD_Li256ELb1ELb0EEENS1_19SingleTileSchedulerILb1ELb0ELb0ELi128EEEEEEEEEvNT_6ParamsE$_ZZN4cute6detail9lift_diceINS_5tupleIJiNS_1CILi0EEEEEES5_EEDaRKT_RKT0_ENKUlRKT_RKT0_E_clIiiEEDaSE_SH_:
        /* <DEDUP_REMOVED lines=8> */
        .type           $_ZN7cutlass13device_kernelIN5flash19enable_sm80_to_sm89INS1_16FlashAttnBwdSm80INS1_25CollectiveMainloopBwdSm80ILi2ELi2EN4cute5tupleIJNS5_1CILi128EEES8_NS7_ILi64EEEEEENS_10bfloat16_tEfNS_4arch4Sm80ELb0ELb1ELb1ELb1ELb0ELb0ELb0ELb0ELi2ELi4ELi4ELi4ELb0EEENS1_24CollectiveEpilogueBwdGQAISA_fSD_Li256ELb1ELb0EEENS1_19SingleTileSchedulerILb1ELb0ELb0ELi128EEEEEEEEEvNT_6ParamsE$_ZZN4cute6upcastILi2ENS_5tupleIJNS1_IJNS_1CILi1EEENS1_IJNS2_ILi2EEES4_S4_EEEEEES4_NS1_IJS4_S4_EEEEEENS1_IJNS1_IJNS2_ILi0EEENS1_IJS3_NS2_ILi512EEEiEEEEEENS2_ILi4096EEENS1_IJiNS2_ILi8192EEEEEEEEEEEDaRKT0_RKT1_ENKUlRKT_RKT0_E_clIS6_SC_EEDaSP_SS_,@function
        .size           $_ZN7cutlass13device_kernelIN5flash19enable_sm80_to_sm89INS1_16FlashAttnBwdSm80INS1_25CollectiveMainloopBwdSm80ILi2ELi2EN4cute5tupleIJNS5_1CILi128EEES8_NS7_ILi64EEEEEENS_10bfloat16_tEfNS_4arch4Sm80ELb0ELb1ELb1ELb1ELb0ELb0ELb0ELb0ELi2ELi4ELi4ELi4ELb0EEENS1_24CollectiveEpilogueBwdGQAISA_fSD_Li256ELb1ELb0EEENS1_19SingleTileSchedulerILb1ELb0ELb0ELi128EEEEEEEEEvNT_6ParamsE$_ZZN4cute6upcastILi2ENS_5tupleIJNS1_IJNS_1CILi1EEENS1_IJNS2_ILi2EEES4_S4_EEEEEES4_NS1_IJS4_S4_EEEEEENS1_IJNS1_IJNS2_ILi0EEENS1_IJS3_NS2_ILi512EEEiEEEEEENS2_ILi4096EEENS1_IJiNS2_ILi8192EEEEEEEEEEEDaRKT0_RKT1_ENKUlRKT_RKT0_E_clIS6_SC_EEDaSP_SS_,($_ZN7cutlass13device_kernelIN5flash19enable_sm80_to_sm89INS1_16FlashAttnBwdSm80INS1_25CollectiveMainloopBwdSm80ILi2ELi2EN4cute5tupleIJNS5_1CILi128EEES8_NS7_ILi64EEEEEENS_10bfloat16_tEfNS_4arch4Sm80ELb0ELb1ELb1ELb1ELb0ELb0ELb0ELb0ELi2ELi4ELi4ELi4ELb0EEENS1_24CollectiveEpilogueBwdGQAISA_fSD_Li256ELb1ELb0EEENS1_19SingleTileSchedulerILb1ELb0ELb0ELi128EEEEEEEEEvNT_6ParamsE$_ZZN4cute6upcastILi2ENS_5tupleIJNS1_IJNS_1CILi1EEENS1_IJNS2_ILi2EEES4_S4_EEEEEES4_NS1_IJS4_S4_EEEEEENS1_IJNS1_IJNS2_ILi0EEENS1_IJS3_NS2_ILi512EEEiEEEEEENS2_ILi4096EEENS1_IJiNS2_ILi8192EEEEEEEEEEEDaRKT0_RKT1_ENKUlRKT_RKT0_E_clIS7_SF_EEDaSP_SS_ - $_ZN7cutlass13device_kernelIN5flash19enable_sm80_to_sm89INS1_16FlashAttnBwdSm80INS1_25CollectiveMainloopBwdSm80ILi2ELi2EN4cute5tupleIJNS5_1CILi128EEES8_NS7_ILi64EEEEEENS_10bfloat16_tEfNS_4arch4Sm80ELb0ELb1ELb1ELb1ELb0ELb0ELb0ELb0ELi2ELi4ELi4ELi4ELb0EEENS1_24CollectiveEpilogueBwdGQAISA_fSD_Li256ELb1ELb0EEENS1_19SingleTileSchedulerILb1ELb0ELb0ELi128EEEEEEEEEvNT_6ParamsE$_ZZN4cute6upcastILi2ENS_5tupleIJNS1_IJNS_1CILi1EEENS1_IJNS2_ILi2EEES4_S4_EEEEEES4_NS1_IJS4_S4_EEEEEENS1_IJNS1_IJNS2_ILi0EEENS1_IJS3_NS2_ILi512EEEiEEEEEENS2_ILi4096EEENS1_IJiNS2_ILi8192EEEEEEEEEEEDaRKT0_RKT1_ENKUlRKT_RKT0_E_clIS6_SC_EEDaSP_SS_)
$_ZN7cutlass13device_kernelIN5flash19enable_sm80_to_sm89INS1_16FlashAttnBwdSm80INS1_25CollectiveMainloopBwdSm80ILi2ELi2EN4cute5tupleIJNS5_1CILi128EEES8_NS7_ILi64EEEEEENS_10bfloat16_tEfNS_4arch4Sm80ELb0ELb1ELb1ELb1ELb0ELb0ELb0ELb0ELi2ELi4ELi4ELi4ELb0EEENS1_24CollectiveEpilogueBwdGQAISA_fSD_Li256ELb1ELb0EEENS1_19SingleTileSchedulerILb1ELb0ELb0ELi128EEEEEEEEEvNT_6ParamsE$_ZZN4cute6upcastILi2ENS_5tupleIJNS1_IJNS_1CILi1EEENS1_IJNS2_ILi2EEES4_S4_EEEEEES4_NS1_IJS4_S4_EEEEEENS1_IJNS1_IJNS2_ILi0EEENS1_IJS3_NS2_ILi512EEEiEEEEEENS2_ILi4096EEENS1_IJiNS2_ILi8192EEEEEEEEEEEDaRKT0_RKT1_ENKUlRKT_RKT0_E_clIS6_SC_EEDaSP_SS_:
[----:B------:R-:W-:-:S06]  /*eba0*/  IADD3 R3, R20, -c[0x0][0x20], RZ ;  /* 0x8000080014037a10 */ /* 0x000fcc0007ffe0ff */
[----:B------:R-:W5:Y:S01]  /*ebb0*/  LDL R3, [R3] ;  /* 0x0000000003037983 */ /* 0x000f620000100800 */
[----:B------:R-:W-:Y:S02]  /*ebc0*/  IADD3 R9, R1, 0x1380, RZ ;  /* 0x0000138001097810 */ /* 0x000fe40007ffe0ff */
[----:B------:R-:W-:Y:S02]  /*ebd0*/  MOV R56, 0xec10 ;  /* 0x0000ec1000387802 */ /* 0x000fe40000000f00 */
[----:B------:R-:W-:-:S04]  /*ebe0*/  IADD3 R9, R9, c[0x0][0x20], RZ ;  /* 0x0000080009097a10 */ /* 0x000fc80007ffe0ff */
[----:B------:R-:W-:Y:S02]  /*ebf0*/  IADD3 R10, R9, 0x4, RZ ;  /* 0x00000004090a7810 */ /* 0x000fe40007ffe0ff */
[----:B-----5:R-:W-:Y:S05]  /*ec00*/  CALL.REL.NOINC `($_ZN7cutlass13device_kernelIN5flash19enable_sm80_to_sm89INS1_16FlashAttnBwdSm80INS1_25CollectiveMainloopBwdSm80ILi2ELi2EN4cute5tupleIJNS5_1CILi128EEES8_NS7_ILi64EEEEEENS_10bfloat16_tEfNS_4arch4Sm80ELb0ELb1ELb1ELb1ELb0ELb0ELb0ELb0ELi2ELi4ELi4ELi4ELb0EEENS1_24CollectiveEpilogueBwdGQAISA_fSD_Li256ELb1ELb0EEENS1_19SingleTileSchedulerILb1ELb0ELb0ELi128EEEEEEEEEvNT_6ParamsE$_ZZN4cute6upcastILi2ENS_5tupleIJNS_1CILi1EEENS1_IJNS2_ILi2EEES4_S4_EEEEEENS1_IJNS2_ILi0EEENS1_IJS3_NS2_ILi512EEEiEEEEEEEEDaRKT0_RKT1_ENKUlRKT_RKT0_E_clIS5_S9_EEDaSJ_SM_) ;  /* 0x0000015000007944 */ /* 0x020fea0003c00000 */
[----:B------:R-:W-:Y:S02]  /*ec10*/  MOV R4, 0xec30 ;  /* 0x0000ec3000047802 */ /* 0x000fe40000000f00 */
[----:B-1---5:R-:W-:Y:S05]  /*ec20*/  CALL.REL.NOINC `($_ZN7cutlass13device_kernelIN5flash19enable_sm80_to_sm89INS1_16FlashAttnBwdSm80INS1_25CollectiveMainloopBwdSm80ILi2ELi2EN4cute5tupleIJNS5_1CILi128EEES8_NS7_ILi64EEEEEENS_10bfloat16_tEfNS_4arch4Sm80ELb0ELb1ELb1ELb1ELb0ELb0ELb0ELb0ELi2ELi4ELi4ELi4ELb0EEENS1_24CollectiveEpilogueBwdGQAISA_fSD_Li256ELb1ELb0EEENS1_19SingleTileSchedulerILb1ELb0ELb0ELi128EEEEEEEEEvNT_6ParamsE$_ZN4cute3eso3ESOILb1ELb0EJNS_1CILi0EEENS_5tupleIJNS2_ILi1EEENS2_ILi256EEEiEEEEEC2ERKS3_RKS7_) ;  /* 0xffff8b3000007944 */ /* 0x022fea0003c3ffff */
[----:B-1----:R1:W5:Y:S01]  /*ec30*/  LDL R2, [R1+0x1384] ;  /* 0x0013840001027983 */ /* 0x0023620000100800 */
[----:B------:R-:W-:-:S03]  /*ec40*/  MOV R6, 0xec60 ;  /* 0x0000ec6000067802 */ /* 0x000fc60000000f00 */
[----:B-1---5:R-:W-:Y:S05]  /*ec50*/  CALL.REL.NOINC `($_ZN7cutlass13device_kernelIN5flash19enable_sm80_to_sm89INS1_16FlashAttnBwdSm80INS1_25CollectiveMainloopBwdSm80ILi2ELi2EN4cute5tupleIJNS5_1CILi128EEES8_NS7_ILi64EEEEEENS_10bfloat16_tEfNS_4arch4Sm80ELb0ELb1ELb1ELb1ELb0ELb0ELb0ELb0ELi2ELi4ELi4ELi4ELb0EEENS1_24CollectiveEpilogueBwdGQAISA_fSD_Li256ELb1ELb0EEENS1_19SingleTileSchedulerILb1ELb0ELb0ELi128EEEEEEEEEvNT_6ParamsE$_ZN4cute5tupleIJNS0_IJNS_1CILi1EEENS0_IJS2_NS1_ILi2EEES3_EEEEEENS0_IJNS1_ILi0EEENS0_IJS2_NS1_ILi256EEEiEEEEEEEEC2ERKS5_RKS9_) ;  /* 0xffffbcb000007944 */ /* 0x022fea0003c3ffff */
[----:B------:R1:W5:Y:S01]  /*ec60*/  LDL R35, [R1+0x1380] ;  /* 0x0013800001237983 */ /* 0x0003620000100800 */
[----:B------:R-:W-:-:S04]  /*ec70*/  MOV R9, 0x0 ;  /* 0x0000000000097802 */ /* 0x000fc80000000f00 */
[----:B------:R-:W-:Y:S05]  /*ec80*/  RET.REL.NODEC R8 `(_ZN7cutlass13device_kernelIN5flash19enable_sm80_to_sm89INS1_16FlashAttnBwdSm80INS1_25CollectiveMainloopBwdSm80ILi2ELi2EN4cute5tupleIJNS5_1CILi128EEES8_NS7_ILi64EEEEEENS_10bfloat16_tEfNS_4arch4Sm80ELb0ELb1ELb1ELb1ELb0ELb0ELb0ELb0ELi2ELi4ELi4ELi4ELb0EEENS1_24CollectiveEpilogueBwdGQAISA_fSD_Li256ELb1ELb0EEENS1_19SingleTileSchedulerILb1ELb0ELb0ELi128EEEEEEEEEvNT_6ParamsE) ;  /* 0xffff137008007950 */ /* 0x000fea0003c3ffff */
        .type           $_ZN7cutlass13device_kernelIN5flash19enable_sm80_to_sm89INS1_16FlashAttnBwdSm80INS1_25CollectiveMainloopBwdSm80ILi2ELi2EN4cute5tupleIJNS5_1CILi128EEES8_NS7_ILi64EEEEEENS_10bfloat16_tEfNS_4arch4Sm80ELb0ELb1ELb1ELb1ELb0ELb0ELb0ELb0ELi2ELi4ELi4ELi4ELb0EEENS1_24CollectiveEpilogueBwdGQAISA_fSD_Li256ELb1ELb0EEENS1_19SingleTileSchedulerILb1ELb0ELb0ELi128EEEEEEEEEvNT_6ParamsE$_ZZN4cute6upcastILi2ENS_5tupleIJNS1_IJNS_1CILi1EEENS1_IJNS2_ILi2EEES4_S4_EEEEEES4_NS1_IJS4_S4_EEEEEENS1_IJNS1_IJNS2_ILi0EEENS1_IJS3_NS2_ILi512EEEiEEEEEENS2_ILi4096EEENS1_IJiNS2_ILi8192EEEEEEEEEEEDaRKT0_RKT1_ENKUlRKT_RKT0_E_clIS7_SF_EEDaSP_SS_,@function
        .size           $_ZN7cutlass13device_kernelIN5flash19enable_sm80_to_sm89INS1_16FlashAttnBwdSm80INS1_25CollectiveMainloopBwdSm80ILi2ELi2EN4cute5tupleIJNS5_1CILi128EEES8_NS7_ILi64EEEEEENS_10bfloat16_tEfNS_4arch4Sm80ELb0ELb1ELb1ELb1ELb0ELb0ELb0ELb0ELi2ELi4ELi4ELi4ELb0EEENS1_24CollectiveEpilogueBwdGQAISA_fSD_Li256ELb1ELb0EEENS1_19SingleTileSchedulerILb1ELb0ELb0ELi128EEEEEEEEEvNT_6ParamsE$_ZZN4cute6upcastILi2ENS_5tupleIJNS1_IJNS_1CILi1EEENS1_IJNS2_ILi2EEES4_S4_EEEEEES4_NS1_IJS4_S4_EEEEEENS1_IJNS1_IJNS2_ILi0EEENS1_IJS3_NS2_ILi512EEEiEEEEEENS2_ILi4096EEENS1_IJiNS2_ILi8192EEEEEEEEEEEDaRKT0_RKT1_ENKUlRKT_RKT0_E_clIS7_SF_EEDaSP_SS_,($_ZN7cutlass13device_kernelIN5flash19enable_sm80_to_sm89INS1_16FlashAttnBwdSm80INS1_25CollectiveMainloopBwdSm80ILi2ELi2EN4cute5tupleIJNS5_1CILi128EEES8_NS7_ILi64EEEEEENS_10bfloat16_tEfNS_4arch4Sm80ELb0ELb1ELb1ELb1ELb0ELb0ELb0ELb0ELi2ELi4ELi4ELi4ELb0EEENS1_24CollectiveEpilogueBwdGQAISA_fSD_Li256ELb1ELb0EEENS1_19SingleTileSchedulerILb1ELb0ELb0ELi128EEEEEEEEEvNT_6ParamsE$_ZZN4cute6upcastILi2ENS_5tupleIJNS_1CILi1EEENS1_IJNS2_ILi2EEES4_S4_EEEEEENS1_IJNS2_ILi0EEENS1_IJS3_NS2_ILi512EEEiEEEEEEEEDaRKT0_RKT1_ENKUlRKT_RKT0_E_clIS5_S9_EEDaSJ_SM_ - $_ZN7cutlass13device_kernelIN5flash19enable_sm80_to_sm89INS1_16FlashAttnBwdSm80INS1_25CollectiveMainloopBwdSm80ILi2ELi2EN4cute5tupleIJNS5_1CILi128EEES8_NS7_ILi64EEEEEENS_10bfloat16_tEfNS_4arch4Sm80ELb0ELb1ELb1ELb1ELb0ELb0ELb0ELb0ELi2ELi4ELi4ELi4ELb0EEENS1_24CollectiveEpilogueBwdGQAISA_fSD_Li256ELb1ELb0EEENS1_19SingleTileSchedulerILb1ELb0ELb0ELi128EEEEEEEEEvNT_6ParamsE$_ZZN4cute6upcastILi2ENS_5tupleIJNS1_IJNS_1CILi1EEENS1_IJNS2_ILi2EEES4_S4_EEEEEES4_NS1_IJS4_S4_EEEEEENS1_IJNS1_IJNS2_ILi0EEENS1_IJS3_NS2_ILi512EEEiEEEEEENS2_ILi4096EEENS1_IJiNS2_ILi8192EEEEEEEEEEEDaRKT0_RKT1_ENKUlRKT_RKT0_E_clIS7_SF_EEDaSP_SS_)
$_ZN7cutlass13device_kernelIN5flash19enable_sm80_to_sm89INS1_16FlashAttnBwdSm80INS1_25CollectiveMainloopBwdSm80ILi2ELi2EN4cute5tupleIJNS5_1CILi128EEES8_NS7_ILi64EEEEEENS_10bfloat16_tEfNS_4arch4Sm80ELb0ELb1ELb1ELb1ELb0ELb0ELb0ELb0ELi2ELi4ELi4ELi4ELb0EEENS1_24CollectiveEpilogueBwdGQAISA_fSD_Li256ELb1ELb0EEENS1_19SingleTileSchedulerILb1ELb0ELb0ELi128EEEEEEEEEvNT_6ParamsE$_ZZN4cute6upcastILi2ENS_5tupleIJNS1_IJNS_1CILi1EEENS1_IJNS2_ILi2EEES4_S4_EEEEEES4_NS1_IJS4_S4_EEEEEENS1_IJNS1_IJNS2_ILi0EEENS1_IJS3_NS2_ILi512EEEiEEEEEENS2_ILi4096EEENS1_IJiNS2_ILi8192EEEEEEEEEEEDaRKT0_RKT1_ENKUlRKT_RKT0_E_clIS7_SF_EEDaSP_SS_:
[----:B------:R-:W-:Y:S02]  /*ec90*/  IADD3 R8, R1, 0x1380, RZ ;  /* 0x0000138001087810 */ /* 0x000fe40007ffe0ff */
[----:B------:R-:W-:Y:S02]  /*eca0*/  MOV R54, 0xece0 ;  /* 0x0000ece000367802 */ /* 0x000fe40000000f00 */
[----:B------:R-:W-:-:S04]  /*ecb0*/  IADD3 R8, R8, c[0x0][0x20], RZ ;  /* 0x0000080008087a10 */ /* 0x000fc80007ffe0ff */
[----:B------:R-:W-:Y:S02]  /*ecc0*/  IADD3 R9, R8, 0x4, RZ ;  /* 0x0000000408097810 */ /* 0x000fe40007ffe0ff */
[----:B------:R-:W-:Y:S05]  /*ecd0*/  CALL.REL.NOINC `($_ZN7cutlass13device_kernelIN5flash19enable_sm80_to_sm89INS1_16FlashAttnBwdSm80INS1_25CollectiveMainloopBwdSm80ILi2ELi2EN4cute5tupleIJNS5_1CILi128EEES8_NS7_ILi64EEEEEENS_10bfloat16_tEfNS_4arch4Sm80ELb0ELb1ELb1ELb1ELb0ELb0ELb0ELb0ELi2ELi4ELi4ELi4ELb0EEENS1_24CollectiveEpilogueBwdGQAISA_fSD_Li256ELb1ELb0EEENS1_19SingleTileSchedulerILb1ELb0ELb0ELi128EEEEEEEEEvNT_6ParamsE$_ZZN4cute6upcastILi2ENS_5tupleIJNS_1CILi2EEES3_EEENS1_IJiNS2_ILi8192EEEEEEEEDaRKT0_RKT1_ENKUlRKT_RKT0_E_clIS3_iEEDaSF_SI_) ;  /* 0x0000015000007944 */ /* 0x000fea0003c00000 */
[----:B------:R-:W-:Y:S02]  /*ece0*/  MOV R4, 0xed00 ;  /* 0x0000ed0000047802 */ /* 0x000fe40000000f00 */
[----:B-1---5:R-:W-:Y:S05]  /*ecf0*/  CALL.REL.NOINC `($_ZN7cutlass13device_kernelIN5flash19enable_sm80_to_sm89INS1_16FlashAttnBwdSm80INS1_25CollectiveMainloopBwdSm80ILi2ELi2EN4cute5tupleIJNS5_1CILi128EEES8_NS7_ILi64EEEEEENS_10bfloat16_tEfNS_4arch4Sm80ELb0ELb1ELb1ELb1ELb0ELb0ELb0ELb0ELi2ELi4ELi4ELi4ELb0EEENS1_24CollectiveEpilogueBwdGQAISA_fSD_Li256ELb1ELb0EEENS1_19SingleTileSchedulerILb1ELb0ELb0ELi128EEEEEEEEEvNT_6ParamsE$_ZN4cute3eso3ESOILb0ELb1EJiNS_1CILi4096EEEEEC2ERKiRKS3_) ;  /* 0xffff84e000007944 */ /* 0x022fea0003c3ffff */
[----:B-1----:R1:W5:Y:S01]  /*ed00*/  LDL R2, [R1+0x1384] ;  /* 0x0013840001027983 */ /* 0x0023620000100800 */
[----:B------:R-:W-:-:S03]  /*ed10*/  MOV R6, 0xed30 ;  /* 0x0000ed3000067802 */ /* 0x000fc60000000f00 */
[----:B-1---5:R-:W-:Y:S05]  /*ed20*/  CALL.REL.NOINC `($_ZN7cutlass13device_kernelIN5flash19enable_sm80_to_sm89INS1_16FlashAttnBwdSm80INS1_25CollectiveMainloopBwdSm80ILi2ELi2EN4cute5tupleIJNS5_1CILi128EEES8_NS7_ILi64EEEEEENS_10bfloat16_tEfNS_4arch4Sm80ELb0ELb1ELb1ELb1ELb0ELb0ELb0ELb0ELi2ELi4ELi4ELi4ELb0EEENS1_24CollectiveEpilogueBwdGQAISA_fSD_Li256ELb1ELb0EEENS1_19SingleTileSchedulerILb1ELb0ELb0ELi128EEEEEEEEEvNT_6ParamsE$_ZN4cute5tupleIJNS0_IJNS_1CILi2EEES2_EEENS0_IJiNS1_ILi4096EEEEEEEEC2ERKS3_RKS5_) ;  /* 0xffffbd5000007944 */ /* 0x022fea0003c3ffff */
[----:B------:R1:W5:Y:S01]  /*ed30*/  LDL R2, [R1+0x1380] ;  /* 0x0013800001027983 */ /* 0x0003620000100800 */
[----:B------:R-:W-:-:S04]  /*ed40*/  MOV R11, 0x0 ;  /* 0x00000000000b7802 */ /* 0x000fc80000000f00 */
[----:B------:R-:W-:Y:S05]  /*ed50*/  RET.REL.NODEC R10 `(_ZN7cutlass13device_kernelIN5flash19enable_sm80_to_sm89INS1_16FlashAttnBwdSm80INS1_25CollectiveMainloopBwdSm80ILi2ELi2EN4cute5tupleIJNS5_1CILi128EEES8_NS7_ILi64EEEEEENS_10bfloat16_tEfNS_4arch4Sm80ELb0ELb1ELb1ELb1ELb0ELb0ELb0ELb0ELi2ELi4ELi4ELi4ELb0EEENS1_24CollectiveEpilogueBwdGQAISA_fSD_Li256ELb1ELb0EEENS1_19SingleTileSchedulerILb1ELb0ELb0ELi128EEEEEEEEEvNT_6ParamsE) ;  /* 0xffff12a00a007950 */ /* 0x000fea0003c3ffff */
        .type           $_ZN7cutlass13device_kernelIN5flash19enable_sm80_to_sm89INS1_16FlashAttnBwdSm80INS1_25CollectiveMainloopBwdSm80ILi2ELi2EN4cute5tupleIJNS5_1CILi128EEES8_NS7_ILi64EEEEEENS_10bfloat16_tEfNS_4arch4Sm80ELb0ELb1ELb1ELb1ELb0ELb0ELb0ELb0ELi2ELi4ELi4ELi4ELb0EEENS1_24CollectiveEpilogueBwdGQAISA_fSD_Li256ELb1ELb0EEENS1_19SingleTileSchedulerILb1ELb0ELb0ELi128EEEEEEEEEvNT_6ParamsE$_ZZN4cute6upcastILi2ENS_5tupleIJNS_1CILi1EEENS1_IJNS2_ILi2EEES4_S4_EEEEEENS1_IJNS2_ILi0EEENS1_IJS3_NS2_ILi512EEEiEEEEEEEEDaRKT0_RKT1_ENKUlRKT_RKT0_E_clIS5_S9_EEDaSJ_SM_,@function
        .size           $_ZN7cutlass13device_kernelIN5flash19enable_sm80_to_sm89INS1_16FlashAttnBwdSm80INS1_25CollectiveMainloopBwdSm80ILi2ELi2EN4cute5tupleIJNS5_1CILi128EEES8_NS7_ILi64EEEEEENS_10bfloat16_tEfNS_4arch4Sm80ELb0ELb1ELb1ELb1ELb0ELb0ELb0ELb0ELi2ELi4ELi4ELi4ELb0EEENS1_24CollectiveEpilogueBwdGQAISA_fSD_Li256ELb1ELb0EEENS1_19SingleTileSchedulerILb1ELb0ELb0ELi128EEEEEEEEEvNT_6ParamsE$_ZZN4cute6upcastILi2ENS_5tupleIJNS_1CILi1EEENS1_IJNS2_ILi2EEES4_S4_EEEEEENS1_IJNS2_ILi0EEENS1_IJS3_NS2_ILi512EEEiEEEEEEEEDaRKT0_RKT1_ENKUlRKT_RKT0_E_clIS5_S9_EEDaSJ_SM_,($_ZN7cutlass13device_kernelIN5flash19enable_sm80_to_sm89INS1_16FlashAttnBwdSm80INS1_25CollectiveMainloopBwdSm80ILi2ELi2EN4cute5tupleIJNS5_1CILi128EEES8_NS7_ILi64EEEEEENS_10bfloat16_tEfNS_4arch4Sm80ELb0ELb1ELb1ELb1ELb0ELb0ELb0ELb0ELi2ELi4ELi4ELi4ELb0EEENS1_24CollectiveEpilogueBwdGQAISA_fSD_Li256ELb1ELb0EEENS1_19SingleTileSchedulerILb1ELb0ELb0ELi128EEEEEEEEEvNT_6ParamsE$_ZZN4cute6upcastILi2ENS_5tupleIJNS_1CILi2EEES3_EEENS1_IJiNS2_ILi8192EEEEEEEEDaRKT0_RKT1_ENKUlRKT_RKT0_E_clIS3_iEEDaSF_SI_ - $_ZN7cutlass13device_kernelIN5flash19enable_sm80_to_sm89INS1_16FlashAttnBwdSm80INS1_25CollectiveMainloopBwdSm80ILi2ELi2EN4cute5tupleIJNS5_1CILi128EEES8_NS7_ILi64EEEEEENS_10bfloat16_tEfNS_4arch4Sm80ELb0ELb1ELb1ELb1ELb0ELb0ELb0ELb0ELi2ELi4ELi4ELi4ELb0EEENS1_24CollectiveEpilogueBwdGQAISA_fSD_Li256ELb1ELb0EEENS1_19SingleTileSchedulerILb1ELb0ELb0ELi128EEEEEEEEEvNT_6ParamsE$_ZZN4cute6upcastILi2ENS_5tupleIJNS_1CILi1EEENS1_IJNS2_ILi2EEES4_S4_EEEEEENS1_IJNS2_ILi0EEENS1_IJS3_NS2_ILi512EEEiEEEEEEEEDaRKT0_RKT1_ENKUlRKT_RKT0_E_clIS5_S9_EEDaSJ_SM_)
$_ZN7cutlass13device_kernelIN5flash19enable_sm80_to_sm89INS1_16FlashAttnBwdSm80INS1_25CollectiveMainloopBwdSm80ILi2ELi2EN4cute5tupleIJNS5_1CILi128EEES8_NS7_ILi64EEEEEENS_10bfloat16_tEfNS_4arch4Sm80ELb0ELb1ELb1ELb1ELb0ELb0ELb0ELb0ELi2ELi4ELi4ELi4ELb0EEENS1_24CollectiveEpilogueBwdGQAISA_fSD_Li256ELb1ELb0EEENS1_19SingleTileSchedulerILb1ELb0ELb0ELi128EEEEEEEEEvNT_6ParamsE$_ZZN4cute6upcastILi2ENS_5tupleIJNS_1CILi1EEENS1_IJNS2_ILi2EEES4_S4_EEEEEENS1_IJNS2_ILi0EEENS1_IJS3_NS2_ILi512EEEiEEEEEEEEDaRKT0_RKT1_ENKUlRKT_RKT0_E_clIS5_S9_EEDaSJ_SM_:
[----:B------:R-:W-:Y:S02]  /*ed60*/  IADD3 R11, R1, 0x1388, RZ ;  /* 0x00001388010b7810 */ /* 0x000fe40007ffe0ff */
[----:B------:R-:W-:Y:S02]  /*ed70*/  MOV R54, 0xedb0 ;  /* 0x0000edb000367802 */ /* 0x000fe40000000f00 */
[----:B------:R-:W-:-:S04]  /*ed80*/  IADD3 R11, R11, c[0x0][0x20], RZ ;  /* 0x000008000b0b7a10 */ /* 0x000fc80007ffe0ff */
[----:B------:R-:W-:Y:S02]  /*ed90*/  IADD3 R35, R11, 0x4, RZ ;  /* 0x000000040b237810 */ /* 0x000fe40007ffe0ff */
[----:B------:R-:W-:Y:S05]  /*eda0*/  CALL.REL.NOINC `($_ZN7cutlass13device_kernelIN5flash19enable_sm80_to_sm89INS1_16FlashAttnBwdSm80INS1_25CollectiveMainloopBwdSm80ILi2ELi2EN4cute5tupleIJNS5_1CILi128EEES8_NS7_ILi64EEEEEENS_10bfloat16_tEfNS_4arch4Sm80ELb0ELb1ELb1ELb1ELb0ELb0ELb0ELb0ELi2ELi4ELi4ELi4ELb0EEENS1_24CollectiveEpilogueBwdGQAISA_fSD_Li256ELb1ELb0EEENS1_19SingleTileSchedulerILb1ELb0ELb0ELi128EEEEEEEEEvNT_6ParamsE$_ZZN4cute6upcastILi2ENS_5tupleIJNS_1CILi2EEES3_S3_EEENS1_IJNS2_ILi1EEENS2_ILi512EEEiEEEEEDaRKT0_RKT1_ENKUlRKT_RKT0_E_clIS3_iEEDaSG_SJ_) ;  /* 0x0000011000007944 */ /* 0x000fea0003c00000 */
[----:B------:R-:W-:Y:S02]  /*edb0*/  MOV R4, 0xedd0 ;  /* 0x0000edd000047802 */ /* 0x000fe40000000f00 */
[----:B-1---5:R-:W-:Y:S05]  /*edc0*/  CALL.REL.NOINC `($_ZN7cutlass13device_kernelIN5flash19enable_sm80_to_sm89INS1_16FlashAttnBwdSm80INS1_25CollectiveMainloopBwdSm80ILi2ELi2EN4cute5tupleIJNS5_1CILi128EEES8_NS7_ILi64EEEEEENS_10bfloat16_tEfNS_4arch4Sm80ELb0ELb1ELb1ELb1ELb0ELb0ELb0ELb0ELi2ELi4ELi4ELi4ELb0EEENS1_24CollectiveEpilogueBwdGQAISA_fSD_Li256ELb1ELb0EEENS1_19SingleTileSchedulerILb1ELb0ELb0ELi128EEEEEEEEEvNT_6ParamsE$_ZN4cute3eso3ESOILb1ELb0EJNS_1CILi1EEENS2_ILi256EEEiEEC2ERKS3_RKS4_RKi) ;  /* 0xffff8b1000007944 */ /* 0x022fea0003c3ffff */
[----:B-1----:R1:W5:Y:S01]  /*edd0*/  LDL R2, [R1+0x138c] ;  /* 0x00138c0001027983 */ /* 0x0023620000100800 */
[----:B------:R-:W-:-:S03]  /*ede0*/  MOV R6, 0xee00 ;  /* 0x0000ee0000067802 */ /* 0x000fc60000000f00 */
[----:B-1---5:R-:W-:Y:S05]  /*edf0*/  CALL.REL.NOINC `($_ZN7cutlass13device_kernelIN5flash19enable_sm80_to_sm89INS1_16FlashAttnBwdSm80INS1_25CollectiveMainloopBwdSm80ILi2ELi2EN4cute5tupleIJNS5_1CILi128EEES8_NS7_ILi64EEEEEENS_10bfloat16_tEfNS_4arch4Sm80ELb0ELb1ELb1ELb1ELb0ELb0ELb0ELb0ELi2ELi4ELi4ELi4ELb0EEENS1_24CollectiveEpilogueBwdGQAISA_fSD_Li256ELb1ELb0EEENS1_19SingleTileSchedulerILb1ELb0ELb0ELi128EEEEEEEEEvNT_6ParamsE$_ZN4cute5tupleIJNS0_IJNS_1CILi1EEENS1_ILi2EEES3_EEENS0_IJS2_NS1_ILi256EEEiEEEEEC2ERKS4_RKS6_) ;  /* 0xffffbba000007944 */ /* 0x022fea0003c3ffff */
[----:B------:R1:W5:Y:S01]  /*ee00*/  LDL R2, [R1+0x1388] ;  /* 0x0013880001027983 */ /* 0x0003620000100800 */
[----:B------:R-:W-:-:S04]  /*ee10*/  MOV R57, 0x0 ;  /* 0x0000000000397802 */ /* 0x000fc80000000f00 */
[----:B------:R-:W-:Y:S05]  /*ee20*/  RET.REL.NODEC R56 `(_ZN7cutlass13device_kernelIN5flash19enable_sm80_to_sm89INS1_16FlashAttnBwdSm80INS1_25CollectiveMainloopBwdSm80ILi2ELi2EN4cute5tupleIJNS5_1CILi128EEES8_NS7_ILi64EEEEEENS_10bfloat16_tEfNS_4arch4Sm80ELb0ELb1ELb1ELb1ELb0ELb0ELb0ELb0ELi2ELi4ELi4ELi4ELb0EEENS1_24CollectiveEpilogueBwdGQAISA_fSD_Li256ELb1ELb0EEENS1_19SingleTileSchedulerILb1ELb0ELb0ELi128EEEEEEEEEvNT_6ParamsE) ;  /* 0xffff11d038007950 */ /* 0x000fea0003c3ffff */
        .type           $_ZN7cutlass13device_kernelIN5flash19enable_sm80_to_sm89INS1_16FlashAttnBwdSm80INS1_25CollectiveMainloopBwdSm80ILi2ELi2EN4cute5tupleIJNS5_1CILi128EEES8_NS7_ILi64EEEEEENS_10bfloat16_tEfNS_4arch4Sm80ELb0ELb1ELb1ELb1ELb0ELb0ELb0ELb0ELi2ELi4ELi4ELi4ELb0EEENS1_24CollectiveEpilogueBwdGQAISA_fSD_Li256ELb1ELb0EEENS1_19SingleTileSchedulerILb1ELb0ELb0ELi128EEEEEEEEEvNT_6ParamsE$_ZZN4cute6upcastILi2ENS_5tupleIJNS_1CILi2EEES3_EEENS1_IJiNS2_ILi8192EEEEEEEEDaRKT0_RKT1_ENKUlRKT_RKT0_E_clIS3_iEEDaSF_SI_,@function
        .size           $_ZN7cutlass13device_kernelIN5flash19enable_sm80_to_sm89INS1_16FlashAttnBwdSm80INS1_25CollectiveMainloopBwdSm80ILi2ELi2EN4cute5tupleIJNS5_1CILi128EEES8_NS7_ILi64EEEEEENS_10bfloat16_tEfNS_4arch4Sm80ELb0ELb1ELb1ELb1ELb0ELb0ELb0ELb0ELi2ELi4ELi4ELi4ELb0EEENS1_24CollectiveEpilogueBwdGQAISA_fSD_Li256ELb1ELb0EEENS1_19SingleTileSchedulerILb1ELb0ELb0ELi128EEEEEEEEEvNT_6ParamsE$_ZZN4cute6upcastILi2ENS_5tupleIJNS_1CILi2EEES3_EEENS1_IJiNS2_ILi8192EEEEEEEEDaRKT0_RKT1_ENKUlRKT_RKT0_E_clIS3_iEEDaSF_SI_,($_ZN7cutlass13device_kernelIN5flash19enable_sm80_to_sm89INS1_16FlashAttnBwdSm80INS1_25CollectiveMainloopBwdSm80ILi2ELi2EN4cute5tupleIJNS5_1CILi128EEES8_NS7_ILi64EEEEEENS_10bfloat16_tEfNS_4arch4Sm80ELb0ELb1ELb1ELb1ELb0ELb0ELb0ELb0ELi2ELi4ELi4ELi4ELb0EEENS1_24CollectiveEpilogueBwdGQAISA_fSD_Li256ELb1ELb0EEENS1_19SingleTileSchedulerILb1ELb0ELb0ELi128EEEEEEEEEvNT_6ParamsE$_ZZN4cute6upcastILi2ENS_5tupleIJNS_1CILi2EEES3_S3_EEENS1_IJNS2_ILi1EEENS2_ILi512EEEiEEEEEDaRKT0_RKT1_ENKUlRKT_RKT0_E_clIS3_iEEDaSG_SJ_ - $_ZN7cutlass13device_kernelIN5flash19enable_sm80_to_sm89INS1_16FlashAttnBwdSm80INS1_25CollectiveMainloopBwdSm80ILi2ELi2EN4cute5tupleIJNS5_1CILi128EEES8_NS7_ILi64EEEEEENS_10bfloat16_tEfNS_4arch4Sm80ELb0ELb1ELb1ELb1ELb0ELb0ELb0ELb0ELi2ELi4ELi4ELi4ELb0EEENS1_24CollectiveEpilogueBwdGQAISA_fSD_Li256ELb1ELb0EEENS1_19SingleTileSchedulerILb1ELb0ELb0ELi128EEEEEEEEEvNT_6ParamsE$_ZZN4cute6upcastILi2ENS_5tupleIJNS_1CILi2EEES3_EEENS1_IJiNS2_ILi8192EEEEEEEEDaRKT0_RKT1_ENKUlRKT_RKT0_E_clIS3_iEEDaSF_SI_)
$_ZN7cutlass13device_kernelIN5flash19enable_sm80_to_sm89INS1_16FlashAttnBwdSm80INS1_25CollectiveMainloopBwdSm80ILi2ELi2EN4cute5tupleIJNS5_1CILi128EEES8_NS7_ILi64EEEEEENS_10bfloat16_tEfNS_4arch4Sm80ELb0ELb1ELb1ELb1ELb0ELb0ELb0ELb0ELi2ELi4ELi4ELi4ELb0EEENS1_24CollectiveEpilogueBwdGQAISA_fSD_Li256ELb1ELb0EEENS1_19SingleTileSchedulerILb1ELb0ELb0ELi128EEEEEEEEEvNT_6ParamsE$_ZZN4cute6upcastILi2ENS_5tupleIJNS_1CILi2EEES3_EEENS1_IJiNS2_ILi8192EEEEEEEEDaRKT0_RKT1_ENKUlRKT_RKT0_E_clIS3_iEEDaSF_SI_:
[----:B------:R-:W-:Y:S02]  /*ee30*/  LEA.HI R3, R3, R3, RZ, 0x1 ;  /* 0x0000000303037211 */ /* 0x000fe400078f08ff */
[----:B------:R-:W-:Y:S02]  /*ee40*/  IADD3 R2, R1, 0x1388, RZ ;  /* 0x0000138801027810 */ /* 0x000fe40007ffe0ff */
[----:B------:R-:W-:Y:S02]  /*ee50*/  SHF.R.S32.HI R3, RZ, 0x1, R3 ;  /* 0x00000001ff037819 */ /* 0x000fe40000011403 */
[----:B------:R-:W-:Y:S02]  /*ee60*/  IADD3 R2, R2, c[0x0][0x20], RZ ;  /* 0x0000080002027a10 */ /* 0x000fe40007ffe0ff */
[----:B------:R-:W-:Y:S02]  /*ee70*/  MOV R6, 0xee90 ;  /* 0x0000ee9000067802 */ /* 0x000fe40000000f00 */
[----:B------:R-:W-:Y:S05]  /*ee80*/  CALL.REL.NOINC `($_ZN7cutlass13device_kernelIN5flash19enable_sm80_to_sm89INS1_16FlashAttnBwdSm80INS1_25CollectiveMainloopBwdSm80ILi2ELi2EN4cute5tupleIJNS5_1CILi128EEES8_NS7_ILi64EEEEEENS_10bfloat16_tEfNS_4arch4Sm80ELb0ELb1ELb1ELb1ELb0ELb0ELb0ELb0ELi2ELi4ELi4ELi4ELb0EEENS1_24CollectiveEpilogueBwdGQAISA_fSD_Li256ELb1ELb0EEENS1_19SingleTileSchedulerILb1ELb0ELb0ELi128EEEEEEEEEvNT_6ParamsE$_ZN4cute5tupleIJNS_1CILi2EEEiEEC2ERKS2_RKi) ;  /* 0xffffbe8000007944 */ /* 0x000fea0003c3ffff */
[----:B------:R1:W5:Y:S01]  /*ee90*/  LDL R2, [R1+0x1388] ;  /* 0x0013880001027983 */ /* 0x0003620000100800 */
[----:B------:R-:W-:-:S04]  /*eea0*/  MOV R55, 0x0 ;  /* 0x0000000000377802 */ /* 0x000fc80000000f00 */
[----:B------:R-:W-:Y:S05]  /*eeb0*/  RET.REL.NODEC R54 `(_ZN7cutlass13device_kernelIN5flash19enable_sm80_to_sm89INS1_16FlashAttnBwdSm80INS1_25CollectiveMainloopBwdSm80ILi2ELi2EN4cute5tupleIJNS5_1CILi128EEES8_NS7_ILi64EEEEEENS_10bfloat16_tEfNS_4arch4Sm80ELb0ELb1ELb1ELb1ELb0ELb0ELb0ELb0ELi2ELi4ELi4ELi4ELb0EEENS1_24CollectiveEpilogueBwdGQAISA_fSD_Li256ELb1ELb0EEENS1_19SingleTileSchedulerILb1ELb0ELb0ELi128EEEEEEEEEvNT_6ParamsE) ;  /* 0xffff114036007950 */ /* 0x000fea0003c3ffff */
        .type           $_ZN7cutlass13device_kernelIN5flash19enable_sm80_to_sm89INS1_16FlashAttnBwdSm80INS1_25CollectiveMainloopBwdSm80ILi2ELi2EN4cute5tupleIJNS5_1CILi128EEES8_NS7_ILi64EEEEEENS_10bfloat16_tEfNS_4arch4Sm80ELb0ELb1ELb1ELb1ELb0ELb0ELb0ELb0ELi2ELi4ELi4ELi4ELb0EEENS1_24CollectiveEpilogueBwdGQAISA_fSD_Li256ELb1ELb0EEENS1_19SingleTileSchedulerILb1ELb0ELb0ELi128EEEEEEEEEvNT_6ParamsE$_ZZN4cute6upcastILi2ENS_5tupleIJNS_1CILi2EEES3_S3_EEENS1_IJNS2_ILi1EEENS2_ILi512EEEiEEEEEDaRKT0_RKT1_ENKUlRKT_RKT0_E_clIS3_iEEDaSG_SJ_,@function
        .size           $_ZN7cutlass13device_kernelIN5flash19enable_sm80_to_sm89INS1_16FlashAttnBwdSm80INS1_25CollectiveMainloopBwdSm80ILi2ELi2EN4cute5tupleIJNS5_1CILi128EEES8_NS7_ILi64EEEEEENS_10bfloat16_tEfNS_4arch4Sm80ELb0ELb1ELb1ELb1ELb0ELb0ELb0ELb0ELi2ELi4ELi4ELi4ELb0EEENS1_24CollectiveEpilogueBwdGQAISA_fSD_Li256ELb1ELb0EEENS1_19SingleTileSchedulerILb1ELb0ELb0ELi128EEEEEEEEEvNT_6ParamsE$_ZZN4cute6upcastILi2ENS_5tupleIJNS_1CILi2EEES3_S3_EEENS1_IJNS2_ILi1EEENS2_ILi512EEEiEEEEEDaRKT0_RKT1_ENKUlRKT_RKT0_E_clIS3_iEEDaSG_SJ_,($_ZN7cutlass13device_kernelIN5flash19enable_sm80_to_sm89INS1_16FlashAttnBwdSm80INS1_25CollectiveMainloopBwdSm80ILi2ELi2EN4cute5tupleIJNS5_1CILi128EEES8_NS7_ILi64EEEEEENS_10bfloat16_tEfNS_4arch4Sm80ELb0ELb1ELb1ELb1ELb0ELb0ELb0ELb0ELi2ELi4ELi4ELi4ELb0EEENS1_24CollectiveEpilogueBwdGQAISA_fSD_Li256ELb1ELb0EEENS1_19SingleTileSchedulerILb1ELb0ELb0ELi128EEEEEEEEEvNT_6ParamsE$_ZZN4cute7crd2crdINS_5tupleIJiiiNS_1CILi0EEEEEENS1_IJNS2_ILi32EEENS2_ILi4EEENS2_ILi2EEENS2_ILi1EEEEEENS1_IJS8_S8_S8_S8_EEEEEDaRKT_RKT0_RKT1_ENKUlRKT_RKT0_RKT1_E_clIiS5_S8_EEDaSM_SP_SS_ - $_ZN7cutlass13device_kernelIN5flash19enable_sm80_to_sm89INS1_16FlashAttnBwdSm80INS1_25CollectiveMainloopBwdSm80ILi2ELi2EN4cute5tupleIJNS5_1CILi128EEES8_NS7_ILi64EEEEEENS_10bfloat16_tEfNS_4arch4Sm80ELb0ELb1ELb1ELb1ELb0ELb0ELb0ELb0ELi2ELi4ELi4ELi4ELb0EEENS1_24CollectiveEpilogueBwdGQAISA_fSD_Li256ELb1ELb0EEENS1_19SingleTileSchedulerILb1ELb0ELb0ELi128EEEEEEEEEvNT_6ParamsE$_ZZN4cute6upcastILi2ENS_5tupleIJNS_1CILi2EEES3_S3_EEENS1_IJNS2_ILi1EEENS2_ILi512EEEiEEEEEDaRKT0_RKT1_ENKUlRKT_RKT0_E_clIS3_iEEDaSG_SJ_)
$_ZN7cutlass13device_kernelIN5flash19enable_sm80_to_sm89INS1_16FlashAttnBwdSm80INS1_25CollectiveMainloopBwdSm80ILi2ELi2EN4cute5tupleIJNS5_1CILi128EEES8_NS7_ILi64EEEEEENS_10bfloat16_tEfNS_4arch4Sm80ELb0ELb1ELb1ELb1ELb0ELb0ELb0ELb0ELi2ELi4ELi4ELi4ELb0EEENS1_24CollectiveEpilogueBwdGQAISA_fSD_Li256ELb1ELb0EEENS1_19SingleTileSchedulerILb1ELb0ELb0ELi128EEEEEEEEEvNT_6ParamsE$_ZZN4cute6upcastILi2ENS_5tupleIJNS_1CILi2EEES3_S3_EEENS1_IJNS2_ILi1EEENS2_ILi512EEEiEEEEEDaRKT0_RKT1_ENKUlRKT_RKT0_E_clIS3_iEEDaSG_SJ_:
        /* <DEDUP_REMOVED lines=9> */
        .type           $_ZN7cutlass13device_kernelIN5flash19enable_sm80_to_sm89INS1_16FlashAttnBwdSm80INS1_25CollectiveMainloopBwdSm80ILi2ELi2EN4cute5tupleIJNS5_1CILi128EEES8_NS7_ILi64EEEEEENS_10bfloat16_tEfNS_4arch4Sm80ELb0ELb1ELb1ELb1ELb0ELb0ELb0ELb0ELi2ELi4ELi4ELi4ELb0EEENS1_24CollectiveEpilogueBwdGQAISA_fSD_Li256ELb1ELb0EEENS1_19SingleTileSchedulerILb1ELb0ELb0ELi128EEEEEEEEEvNT_6ParamsE$_ZZN4cute7crd2crdINS_5tupleIJiiiNS_1CILi0EEEEEENS1_IJNS2_ILi32EEENS2_ILi4EEENS2_ILi2EEENS2_ILi1EEEEEENS1_IJS8_S8_S8_S8_EEEEEDaRKT_RKT0_RKT1_ENKUlRKT_RKT0_RKT1_E_clIiS5_S8_EEDaSM_SP_SS_,@function
        .size           $_ZN7cutlass13device_kernelIN5flash19enable_sm80_to_sm89INS1_16FlashAttnBwdSm80INS1_25CollectiveMainloopBwdSm80ILi2ELi2EN4cute5tupleIJNS5_1CILi128EEES8_NS7_ILi64EEEEEENS_10bfloat16_tEfNS_4arch4Sm80ELb0ELb1ELb1ELb1ELb0ELb0ELb0ELb0ELi2ELi4ELi4ELi4ELb0EEENS1_24CollectiveEpilogueBwdGQAISA_fSD_Li256ELb1ELb0EEENS1_19SingleTileSchedulerILb1ELb0ELb0ELi128EEEEEEEEEvNT_6ParamsE$_ZZN4cute7crd2crdINS_5tupleIJiiiNS_1CILi0EEEEEENS1_IJNS2_ILi32EEENS2_ILi4EEENS2_ILi2EEENS2_ILi1EEEEEENS1_IJS8_S8_S8_S8_EEEEEDaRKT_RKT0_RKT1_ENKUlRKT_RKT0_RKT1_E_clIiS5_S8_EEDaSM_SP_SS_,($_ZN7cutlass13device_kernelIN5flash19enable_sm80_to_sm89INS1_16FlashAttnBwdSm80INS1_25CollectiveMainloopBwdSm80ILi2ELi2EN4cute5tupleIJNS5_1CILi128EEES8_NS7_ILi64EEEEEENS_10bfloat16_tEfNS_4arch4Sm80ELb0ELb1ELb1ELb1ELb0ELb0ELb0ELb0ELi2ELi4ELi4ELi4ELb0EEENS1_24CollectiveEpilogueBwdGQAISA_fSD_Li256ELb1ELb0EEENS1_19SingleTileSchedulerILb1ELb0ELb0ELi128EEEEEEEEEvNT_6ParamsE$_ZZN4cute7crd2crdINS_5tupleIJiiiNS_1CILi0EEEEEENS1_IJNS2_ILi32EEENS2_ILi4EEENS2_ILi2EEENS2_ILi1EEEEEENS1_IJS8_S8_S8_S8_EEEEEDaRKT_RKT0_RKT1_ENKUlRKT_RKT0_RKT1_E_clIiS6_S8_EEDaSM_SP_SS_ - $_ZN7cutlass13device_kernelIN5flash19enable_sm80_to_sm89INS1_16FlashAttnBwdSm80INS1_25CollectiveMainloopBwdSm80ILi2ELi2EN4cute5tupleIJNS5_1CILi128EEES8_NS7_ILi64EEEEEENS_10bfloat16_tEfNS_4arch4Sm80ELb0ELb1ELb1ELb1ELb0ELb0ELb0ELb0ELi2ELi4ELi4ELi4ELb0EEENS1_24CollectiveEpilogueBwdGQAISA_fSD_Li256ELb1ELb0EEENS1_19SingleTileSchedulerILb1ELb0ELb0ELi128EEEEEEEEEvNT_6ParamsE$_ZZN4cute7crd2crdINS_5tupleIJiiiNS_1CILi0EEEEEENS1_IJNS2_ILi32EEENS2_ILi4EEENS2_ILi2EEENS2_ILi1EEEEEENS1_IJS8_S8_S8_S8_EEEEEDaRKT_RKT0_RKT1_ENKUlRKT_RKT0_RKT1_E_clIiS5_S8_EEDaSM_SP_SS_)
$_ZN7cutlass13device_kernelIN5flash19enable_sm80_to_sm89INS1_16FlashAttnBwdSm80INS1_25CollectiveMainloopBwdSm80ILi2ELi2EN4cute5tupleIJNS5_1CILi128EEES8_NS7_ILi64EEEEEENS_10bfloat16_tEfNS_4arch4Sm80ELb0ELb1ELb1ELb1ELb0ELb0ELb0ELb0ELi2ELi4ELi4ELi4ELb0EEENS1_24CollectiveEpilogueBwdGQAISA_fSD_Li256ELb1ELb0EEENS1_19SingleTileSchedulerILb1ELb0ELb0ELi128EEEEEEEEEvNT_6ParamsE$_ZZN4cute7crd2crdINS_5tupleIJiiiNS_1CILi0EEEEEENS1_IJNS2_ILi32EEENS2_ILi4EEENS2_ILi2EEENS2_ILi1EEEEEENS1_IJS8_S8_S8_S8_EEEEEDaRKT_RKT0_RKT1_ENKUlRKT_RKT0_RKT1_E_clIiS5_S8_EEDaSM_SP_SS_:
[----:B------:R-:W-:Y:S02]  /*ef50*/  MOV R8, R4 ;  /* 0x0000000400087202 */ /* 0x000fe40000000f00 */
[----:B------:R-:W-:-:S04]  /*ef60*/  MOV R9, 0x0 ;  /* 0x0000000000097802 */ /* 0x000fc80000000f00 */
[----:B------:R-:W-:Y:S05]  /*ef70*/  RET.REL.NODEC R8 `(_ZN7cutlass13device_kernelIN5flash19enable_sm80_to_sm89INS1_16FlashAttnBwdSm80INS1_25CollectiveMainloopBwdSm80ILi2ELi2EN4cute5tupleIJNS5_1CILi128EEES8_NS7_ILi64EEEEEENS_10bfloat16_tEfNS_4arch4Sm80ELb0ELb1ELb1ELb1ELb0ELb0ELb0ELb0ELi2ELi4ELi4ELi4ELb0EEENS1_24CollectiveEpilogueBwdGQAISA_fSD_Li256ELb1ELb0EEENS1_19SingleTileSchedulerILb1ELb0ELb0ELi128EEEEEEEEEvNT_6ParamsE) ;  /* 0xffff108008007950 */ /* 0x000fea0003c3ffff */
        .type           $_ZN7cutlass13device_kernelIN5flash19enable_sm80_to_sm89INS1_16FlashAttnBwdSm80INS1_25CollectiveMainloopBwdSm80ILi2ELi2EN4cute5tupleIJNS5_1CILi128EEES8_NS7_ILi64EEEEEENS_10bfloat16_tEfNS_4arch4Sm80ELb0ELb1ELb1ELb1ELb0ELb0ELb0ELb0ELi2ELi4ELi4ELi4ELb0EEENS1_24CollectiveEpilogueBwdGQAISA_fSD_Li256ELb1ELb0EEENS1_19SingleTileSchedulerILb1ELb0ELb0ELi128EEEEEEEEEvNT_6ParamsE$_ZZN4cute7crd2crdINS_5tupleIJiiiNS_1CILi0EEEEEENS1_IJNS2_ILi32EEENS2_ILi4EEENS2_ILi2EEENS2_ILi1EEEEEENS1_IJS8_S8_S8_S8_EEEEEDaRKT_RKT0_RKT1_ENKUlRKT_RKT0_RKT1_E_clIiS6_S8_EEDaSM_SP_SS_,@function
        .size           $_ZN7cutlass13device_kernelIN5flash19enable_sm80_to_sm89INS1_16FlashAttnBwdSm80INS1_25CollectiveMainloopBwdSm80ILi2ELi2EN4cute5tupleIJNS5_1CILi128EEES8_NS7_ILi64EEEEEENS_10bfloat16_tEfNS_4arch4Sm80ELb0ELb1ELb1ELb1ELb0ELb0ELb0ELb0ELi2ELi4ELi4ELi4ELb0EEENS1_24CollectiveEpilogueBwdGQAISA_fSD_Li256ELb1ELb0EEENS1_19SingleTileSchedulerILb1ELb0ELb0ELi128EEEEEEEEEvNT_6ParamsE$_ZZN4cute7crd2crdINS_5tupleIJiiiNS_1CILi0EEEEEENS1_IJNS2_ILi32EEENS2_ILi4EEENS2_ILi2EEENS2_ILi1EEEEEENS1_IJS8_S8_S8_S8_EEEEEDaRKT_RKT0_RKT1_ENKUlRKT_RKT0_RKT1_E_clIiS6_S8_EEDaSM_SP_SS_,($_ZN7cutlass13device_kernelIN5flash19enable_sm80_to_sm89INS1_16FlashAttnBwdSm80INS1_25CollectiveMainloopBwdSm80ILi2ELi2EN4cute5tupleIJNS5_1CILi128EEES8_NS7_ILi64EEEEEENS_10bfloat16_tEfNS_4arch4Sm80ELb0ELb1ELb1ELb1ELb0ELb0ELb0ELb0ELi2ELi4ELi4ELi4ELb0EEENS1_24CollectiveEpilogueBwdGQAISA_fSD_Li256ELb1ELb0EEENS1_19SingleTileSchedulerILb1ELb0ELb0ELi128EEEEEEEEEvNT_6ParamsE$_ZZN4cute7crd2crdINS_5tupleIJiiiNS_1CILi0EEEEEENS1_IJNS2_ILi32EEENS2_ILi4EEENS2_ILi2EEENS2_ILi1EEEEEENS1_IJS8_S8_S8_S8_EEEEEDaRKT_RKT0_RKT1_ENKUlRKT_RKT0_RKT1_E_clIiS7_S8_EEDaSM_SP_SS_ - $_ZN7cutlass13device_kernelIN5flash19enable_sm80_to_sm89INS1_16FlashAttnBwdSm80INS1_25CollectiveMainloopBwdSm80ILi2ELi2EN4cute5tupleIJNS5_1CILi128EEES8_NS7_ILi64EEEEEENS_10bfloat16_tEfNS_4arch4Sm80ELb0ELb1ELb1ELb1ELb0ELb0ELb0ELb0ELi2ELi4ELi4ELi4ELb0EEENS1_24CollectiveEpilogueBwdGQAISA_fSD_Li256ELb1ELb0EEENS1_19SingleTileSchedulerILb1ELb0ELb0ELi128EEEEEEEEEvNT_6ParamsE$_ZZN4cute7crd2crdINS_5tupleIJiiiNS_1CILi0EEEEEENS1_IJNS2_ILi32EEENS2_ILi4EEENS2_ILi2EEENS2_ILi1EEEEEENS1_IJS8_S8_S8_S8_EEEEEDaRKT_RKT0_RKT1_ENKUlRKT_RKT0_RKT1_E_clIiS6_S8_EEDaSM_SP_SS_)
$_ZN7cutlass13device_kernelIN5flash19enable_sm80_to_sm89INS1_16FlashAttnBwdSm80INS1_25CollectiveMainloopBwdSm80ILi2ELi2EN4cute5tupleIJNS5_1CILi128EEES8_NS7_ILi64EEEEEENS_10bfloat16_tEfNS_4arch4Sm80ELb0ELb1ELb1ELb1ELb0ELb0ELb0ELb0ELi2ELi4ELi4ELi4ELb0EEENS1_24CollectiveEpilogueBwdGQAISA_fSD_Li256ELb1ELb0EEENS1_19SingleTileSchedulerILb1ELb0ELb0ELi128EEEEEEEEEvNT_6ParamsE$_ZZN4cute7crd2crdINS_5tupleIJiiiNS_1CILi0EEEEEENS1_IJNS2_ILi32EEENS2_ILi4EEENS2_ILi2EEENS2_ILi1EEEEEENS1_IJS8_S8_S8_S8_EEEEEDaRKT_RKT0_RKT1_ENKUlRKT_RKT0_RKT1_E_clIiS6_S8_EEDaSM_SP_SS_:
[----:B------:R-:W-:Y:S02]  /*ef80*/  MOV R10, R2 ;  /* 0x00000002000a7202 */ /* 0x000fe40000000f00 */
[----:B------:R-:W-:-:S04]  /*ef90*/  MOV R11, 0x0 ;  /* 0x00000000000b7802 */ /* 0x000fc80000000f00 */
[----:B------:R-:W-:Y:S05]  /*efa0*/  RET.REL.NODEC R10 `(_ZN7cutlass13device_kernelIN5flash19enable_sm80_to_sm89INS1_16FlashAttnBwdSm80INS1_25CollectiveMainloopBwdSm80ILi2ELi2EN4cute5tupleIJNS5_1CILi128EEES8_NS7_ILi64EEEEEENS_10bfloat16_tEfNS_4arch4Sm80ELb0ELb1ELb1ELb1ELb0ELb0ELb0ELb0ELi2ELi4ELi4ELi4ELb0EEENS1_24CollectiveEpilogueBwdGQAISA_fSD_Li256ELb1ELb0EEENS1_19SingleTileSchedulerILb1ELb0ELb0ELi128EEEEEEEEEvNT_6ParamsE) ;  /* 0xffff10500a007950 */ /* 0x000fea0003c3ffff */
        .type           $_ZN7cutlass13device_kernelIN5flash19enable_sm80_to_sm89INS1_16FlashAttnBwdSm80INS1_25CollectiveMainloopBwdSm80ILi2ELi2EN4cute5tupleIJNS5_1CILi128EEES8_NS7_ILi64EEEEEENS_10bfloat16_tEfNS_4arch4Sm80ELb0ELb1ELb1ELb1ELb0ELb0ELb0ELb0ELi2ELi4ELi4ELi4ELb0EEENS1_24CollectiveEpilogueBwdGQAISA_fSD_Li256ELb1ELb0EEENS1_19SingleTileSchedulerILb1ELb0ELb0ELi128EEEEEEEEEvNT_6ParamsE$_ZZN4cute7crd2crdINS_5tupleIJiiiNS_1CILi0EEEEEENS1_IJNS2_ILi32EEENS2_ILi4EEENS2_ILi2EEENS2_ILi1EEEEEENS1_IJS8_S8_S8_S8_EEEEEDaRKT_RKT0_RKT1_ENKUlRKT_RKT0_RKT1_E_clIiS7_S8_EEDaSM_SP_SS_,@function
        .size           $_ZN7cutlass13device_kernelIN5flash19enable_sm80_to_sm89INS1_16FlashAttnBwdSm80INS1_25CollectiveMainloopBwdSm80ILi2ELi2EN4cute5tupleIJNS5_1CILi128EEES8_NS7_ILi64EEEEEENS_10bfloat16_tEfNS_4arch4Sm80ELb0ELb1ELb1ELb1ELb0ELb0ELb0ELb0ELi2ELi4ELi4ELi4ELb0EEENS1_24CollectiveEpilogueBwdGQAISA_fSD_Li256ELb1ELb0EEENS1_19SingleTileSchedulerILb1ELb0ELb0ELi128EEEEEEEEEvNT_6ParamsE$_ZZN4cute7crd2crdINS_5tupleIJiiiNS_1CILi0EEEEEENS1_IJNS2_ILi32EEENS2_ILi4EEENS2_ILi2EEENS2_ILi1EEEEEENS1_IJS8_S8_S8_S8_EEEEEDaRKT_RKT0_RKT1_ENKUlRKT_RKT0_RKT1_E_clIiS7_S8_EEDaSM_SP_SS_,($_ZN7cutlass13device_kernelIN5flash19enable_sm80_to_sm89INS1_16FlashAttnBwdSm80INS1_25CollectiveMainloopBwdSm80ILi2ELi2EN4cute5tupleIJNS5_1CILi128EEES8_NS7_ILi64EEEEEENS_10bfloat16_tEfNS_4arch4Sm80ELb0ELb1ELb1ELb1ELb0ELb0ELb0ELb0ELi2ELi4ELi4ELi4ELb0EEENS1_24CollectiveEpilogueBwdGQAISA_fSD_Li256ELb1ELb0EEENS1_19SingleTileSchedulerILb1ELb0ELb0ELi128EEEEEEEEEvNT_6ParamsE$_ZZN4cute7flattenINS_5tupleIJNS1_IJNS_1CILi0EEENS1_IJNS2_ILi1EEENS2_ILi512EEEiEEEEEENS2_ILi4096EEENS1_IJiNS2_ILi8192EEEEEEEEEEEDaRKT_ENKUlRKT_E_clIS7_EEDaSH_ - $_ZN7cutlass13device_kernelIN5flash19enable_sm80_to_sm89INS1_16FlashAttnBwdSm80INS1_25CollectiveMainloopBwdSm80ILi2ELi2EN4cute5tupleIJNS5_1CILi128EEES8_NS7_ILi64EEEEEENS_10bfloat16_tEfNS_4arch4Sm80ELb0ELb1ELb1ELb1ELb0ELb0ELb0ELb0ELi2ELi4ELi4ELi4ELb0EEENS1_24CollectiveEpilogueBwdGQAISA_fSD_Li256ELb1ELb0EEENS1_19SingleTileSchedulerILb1ELb0ELb0ELi128EEEEEEEEEvNT_6ParamsE$_ZZN4cute7crd2crdINS_5tupleIJiiiNS_1CILi0EEEEEENS1_IJNS2_ILi32EEENS2_ILi4EEENS2_ILi2EEENS2_ILi1EEEEEENS1_IJS8_S8_S8_S8_EEEEEDaRKT_RKT0_RKT1_ENKUlRKT_RKT0_RKT1_E_clIiS7_S8_EEDaSM_SP_SS_)
$_ZN7cutlass13device_kernelIN5flash19enable_sm80_to_sm89INS1_16FlashAttnBwdSm80INS1_25CollectiveMainloopBwdSm80ILi2ELi2EN4cute5tupleIJNS5_1CILi128EEES8_NS7_ILi64EEEEEENS_10bfloat16_tEfNS_4arch4Sm80ELb0ELb1ELb1ELb1ELb0ELb0ELb0ELb0ELi2ELi4ELi4ELi4ELb0EEENS1_24CollectiveEpilogueBwdGQAISA_fSD_Li256ELb1ELb0EEENS1_19SingleTileSchedulerILb1ELb0ELb0ELi128EEEEEEEEEvNT_6ParamsE$_ZZN4cute7crd2crdINS_5tupleIJiiiNS_1CILi0EEEEEENS1_IJNS2_ILi32EEENS2_ILi4EEENS2_ILi2EEENS2_ILi1EEEEEENS1_IJS8_S8_S8_S8_EEEEEDaRKT_RKT0_RKT1_ENKUlRKT_RKT0_RKT1_E_clIiS7_S8_EEDaSM_SP_SS_:
[----:B------:R-:W-:-:S04]  /*efb0*/  MOV R3, 0x0 ;  /* 0x0000000000037802 */ /* 0x000fc80000000f00 */
[----:B------:R-:W-:Y:S05]  /*efc0*/  RET.REL.NODEC R2 `(_ZN7cutlass13device_kernelIN5flash19enable_sm80_to_sm89INS1_16FlashAttnBwdSm80INS1_25CollectiveMainloopBwdSm80ILi2ELi2EN4cute5tupleIJNS5_1CILi128EEES8_NS7_ILi64EEEEEENS_10bfloat16_tEfNS_4arch4Sm80ELb0ELb1ELb1ELb1ELb0ELb0ELb0ELb0ELi2ELi4ELi4ELi4ELb0EEENS1_24CollectiveEpilogueBwdGQAISA_fSD_Li256ELb1ELb0EEENS1_19SingleTileSchedulerILb1ELb0ELb0ELi128EEEEEEEEEvNT_6ParamsE) ;  /* 0xffff103002007950 */ /* 0x000fea0003c3ffff */
        .type           $_ZN7cutlass13device_kernelIN5flash19enable_sm80_to_sm89INS1_16FlashAttnBwdSm80INS1_25CollectiveMainloopBwdSm80ILi2ELi2EN4cute5tupleIJNS5_1CILi128EEES8_NS7_ILi64EEEEEENS_10bfloat16_tEfNS_4arch4Sm80ELb0ELb1ELb1ELb1ELb0ELb0ELb0ELb0ELi2ELi4ELi4ELi4ELb0EEENS1_24CollectiveEpilogueBwdGQAISA_fSD_Li256ELb1ELb0EEENS1_19SingleTileSchedulerILb1ELb0ELb0ELi128EEEEEEEEEvNT_6ParamsE$_ZZN4cute7flattenINS_5tupleIJNS1_IJNS_1CILi0EEENS1_IJNS2_ILi1EEENS2_ILi512EEEiEEEEEENS2_ILi4096EEENS1_IJiNS2_ILi8192EEEEEEEEEEEDaRKT_ENKUlRKT_E_clIS7_EEDaSH_,@function
        .size           $_ZN7cutlass13device_kernelIN5flash19enable_sm80_to_sm89INS1_16FlashAttnBwdSm80INS1_25CollectiveMainloopBwdSm80ILi2ELi2EN4cute5tupleIJNS5_1CILi128EEES8_NS7_ILi64EEEEEENS_10bfloat16_tEfNS_4arch4Sm80ELb0ELb1ELb1ELb1ELb0ELb0ELb0ELb0ELi2ELi4ELi4ELi4ELb0EEENS1_24CollectiveEpilogueBwdGQAISA_fSD_Li256ELb1ELb0EEENS1_19SingleTileSchedulerILb1ELb0ELb0ELi128EEEEEEEEEvNT_6ParamsE$_ZZN4cute7flattenINS_5tupleIJNS1_IJNS_1CILi0EEENS1_IJNS2_ILi1EEENS2_ILi512EEEiEEEEEENS2_ILi4096EEENS1_IJiNS2_ILi8192EEEEEEEEEEEDaRKT_ENKUlRKT_E_clIS7_EEDaSH_,($_ZN7cutlass13device_kernelIN5flash19enable_sm80_to_sm89INS1_16FlashAttnBwdSm80INS1_25CollectiveMainloopBwdSm80ILi2ELi2EN4cute5tupleIJNS5_1CILi128EEES8_NS7_ILi64EEEEEENS_10bfloat16_tEfNS_4arch4Sm80ELb0ELb1ELb1ELb1ELb0ELb0ELb0ELb0ELi2ELi4ELi4ELi4ELb0EEENS1_24CollectiveEpilogueBwdGQAISA_fSD_Li256ELb1ELb0EEENS1_19SingleTileSchedulerILb1ELb0ELb0ELi128EEEEEEEEEvNT_6ParamsE$_ZZN4cute7flattenINS_5tupleIJNS1_IJNS_1CILi0EEENS1_IJNS2_ILi1EEENS2_ILi512EEEiEEEEEENS2_ILi4096EEENS1_IJiNS2_ILi8192EEEEEEEEEEEDaRKT_ENKUlRKT_E_clISA_EEDaSH_ - $_ZN7cutlass13device_kernelIN5flash19enable_sm80_to_sm89INS1_16FlashAttnBwdSm80INS1_25CollectiveMainloopBwdSm80ILi2ELi2EN4cute5tupleIJNS5_1CILi128EEES8_NS7_ILi64EEEEEENS_10bfloat16_tEfNS_4arch4Sm80ELb0ELb1ELb1ELb1ELb0ELb0ELb0ELb0ELi2ELi4ELi4ELi4ELb0EEENS1_24CollectiveEpilogueBwdGQAISA_fSD_Li256ELb1ELb0EEENS1_19SingleTileSchedulerILb1ELb0ELb0ELi128EEEEEEEEEvNT_6ParamsE$_ZZN4cute7flattenINS_5tupleIJNS1_IJNS_1CILi0EEENS1_IJNS2_ILi1EEENS2_ILi512EEEiEEEEEENS2_ILi4096EEENS1_IJiNS2_ILi8192EEEEEEEEEEEDaRKT_ENKUlRKT_E_clIS7_EEDaSH_)
$_ZN7cutlass13device_kernelIN5flash19enable_sm80_to_sm89INS1_16FlashAttnBwdSm80INS1_25CollectiveMainloopBwdSm80ILi2ELi2EN4cute5tupleIJNS5_1CILi128EEES8_NS7_ILi64EEEEEENS_10bfloat16_tEfNS_4arch4Sm80ELb0ELb1ELb1ELb1ELb0ELb0ELb0ELb0ELi2ELi4ELi4ELi4ELb0EEENS1_24CollectiveEpilogueBwdGQAISA_fSD_Li256ELb1ELb0EEENS1_19SingleTileSchedulerILb1ELb0ELb0ELi128EEEEEEEEEvNT_6ParamsE$_ZZN4cute7flattenINS_5tupleIJNS1_IJNS_1CILi0EEENS1_IJNS2_ILi1EEENS2_ILi512EEEiEEEEEENS2_ILi4096EEENS1_IJiNS2_ILi8192EEEEEEEEEEEDaRKT_ENKUlRKT_E_clIS7_EEDaSH_:
[----:B------:R-:W-:-:S06]  /*efd0*/  IADD3 R3, R20, -c[0x0][0x20], RZ ;  /* 0x8000080014037a10 */ /* 0x000fcc0007ffe0ff */
[----:B------:R-:W5:Y:S01]  /*efe0*/  LDL R3, [R3] ;  /* 0x0000000003037983 */ /* 0x000f620000100800 */
[----:B------:R-:W-:-:S03]  /*eff0*/  MOV R2, 0xf010 ;  /* 0x0000f01000027802 */ /* 0x000fc60000000f00 */
[----:B-----5:R-:W-:Y:S05]  /*f000*/  CALL.REL.NOINC `($_ZN7cutlass13device_kernelIN5flash19enable_sm80_to_sm89INS1_16FlashAttnBwdSm80INS1_25CollectiveMainloopBwdSm80ILi2ELi2EN4cute5tupleIJNS5_1CILi128EEES8_NS7_ILi64EEEEEENS_10bfloat16_tEfNS_4arch4Sm80ELb0ELb1ELb1ELb1ELb0ELb0ELb0ELb0ELi2ELi4ELi4ELi4ELb0EEENS1_24CollectiveEpilogueBwdGQAISA_fSD_Li256ELb1ELb0EEENS1_19SingleTileSchedulerILb1ELb0ELb0ELi128EEEEEEEEEvNT_6ParamsE$_ZZN4cute16flatten_to_tupleINS_5tupleIJNS_1CILi0EEENS1_IJNS2_ILi1EEENS2_ILi512EEEiEEEEEEEEDaRKT_ENKUlRKT_E_clIS6_EEDaSD_) ;  /* 0xffffd38000007944 */ /* 0x020fea0003c3ffff */
[----:B------:R-:W-:Y:S02]  /*f010*/  MOV R10, 0xf030 ;  /* 0x0000f030000a7802 */ /* 0x000fe40000000f00 */
[----:B------:R-:W-:Y:S05]  /*f020*/  CALL.REL.NOINC `($_ZN7cutlass13device_kernelIN5flash19enable_sm80_to_sm89INS1_16FlashAttnBwdSm80INS1_25CollectiveMainloopBwdSm80ILi2ELi2EN4cute5tupleIJNS5_1CILi128EEES8_NS7_ILi64EEEEEENS_10bfloat16_tEfNS_4arch4Sm80ELb0ELb1ELb1ELb1ELb0ELb0ELb0ELb0ELi2ELi4ELi4ELi4ELb0EEENS1_24CollectiveEpilogueBwdGQAISA_fSD_Li256ELb1ELb0EEENS1_19SingleTileSchedulerILb1ELb0ELb0ELi128EEEEEEEEEvNT_6ParamsE$_ZZN4cute12filter_tupleINS_5tupleIJNS_1CILi0EEENS1_IJNS2_ILi1EEENS2_ILi512EEEiEEEEEEZNS_16flatten_to_tupleIS7_EEDaRKT_EUlRKT_E_EEDaSB_OT0_ENKUlDpSE_E_clIJNS1_IJS3_EEES6_EEEDaSI_) ;  /* 0xffffc79000007944 */ /* 0x000fea0003c3ffff */
[----:B-----5:R-:W-:Y:S02]  /*f030*/  MOV R10, R2 ;  /* 0x00000002000a7202 */ /* 0x020fe40000000f00 */
[----:B------:R-:W-:Y:S02]  /*f040*/  MOV R2, R6 ;  /* 0x0000000600027202 */ /* 0x000fe40000000f00 */
[----:B------:R-:W-:-:S04]  /*f050*/  MOV R3, 0x0 ;  /* 0x0000000000037802 */ /* 0x000fc80000000f00 */
[----:B------:R-:W-:Y:S05]  /*f060*/  RET.REL.NODEC R2 `(_ZN7cutlass13device_kernelIN5flash19enable_sm80_to_sm89INS1_16FlashAttnBwdSm80INS1_25CollectiveMainloopBwdSm80ILi2ELi2EN4cute5tupleIJNS5_1CILi128EEES8_NS7_ILi64EEEEEENS_10bfloat16_tEfNS_4arch4Sm80ELb0ELb1ELb1ELb1ELb0ELb0ELb0ELb0ELi2ELi4ELi4ELi4ELb0EEENS1_24CollectiveEpilogueBwdGQAISA_fSD_Li256ELb1ELb0EEENS1_19SingleTileSchedulerILb1ELb0ELb0ELi128EEEEEEEEEvNT_6ParamsE) ;  /* 0xffff0f9002007950 */ /* 0x000fea0003c3ffff */
        .type           $_ZN7cutlass13device_kernelIN5flash19enable_sm80_to_sm89INS1_16FlashAttnBwdSm80INS1_25CollectiveMainloopBwdSm80ILi2ELi2EN4cute5tupleIJNS5_1CILi128EEES8_NS7_ILi64EEEEEENS_10bfloat16_tEfNS_4arch4Sm80ELb0ELb1ELb1ELb1ELb0ELb0ELb0ELb0ELi2ELi4ELi4ELi4ELb0EEENS1_24CollectiveEpilogueBwdGQAISA_fSD_Li256ELb1ELb0EEENS1_19SingleTileSchedulerILb1ELb0ELb0ELi128EEEEEEEEEvNT_6ParamsE$_ZZN4cute7flattenINS_5tupleIJNS1_IJNS_1CILi0EEENS1_IJNS2_ILi1EEENS2_ILi512EEEiEEEEEENS2_ILi4096EEENS1_IJiNS2_ILi8192EEEEEEEEEEEDaRKT_ENKUlRKT_E_clISA_EEDaSH_,@function
        .size           $_ZN7cutlass13device_kernelIN5flash19enable_sm80_to_sm89INS1_16FlashAttnBwdSm80INS1_25CollectiveMainloopBwdSm80ILi2ELi2EN4cute5tupleIJNS5_1CILi128EEES8_NS7_ILi64EEEEEENS_10bfloat16_tEfNS_4arch4Sm80ELb0ELb1ELb1ELb1ELb0ELb0ELb0ELb0ELi2ELi4ELi4ELi4ELb0EEENS1_24CollectiveEpilogueBwdGQAISA_fSD_Li256ELb1ELb0EEENS1_19SingleTileSchedulerILb1ELb0ELb0ELi128EEEEEEEEEvNT_6ParamsE$_ZZN4cute7flattenINS_5tupleIJNS1_IJNS_1CILi0EEENS1_IJNS2_ILi1EEENS2_ILi512EEEiEEEEEENS2_ILi4096EEENS1_IJiNS2_ILi8192EEEEEEEEEEEDaRKT_ENKUlRKT_E_clISA_EEDaSH_,($_ZN7cutlass13device_kernelIN5flash19enable_sm80_to_sm89INS1_16FlashAttnBwdSm80INS1_25CollectiveMainloopBwdSm80ILi2ELi2EN4cute5tupleIJNS5_1CILi128EEES8_NS7_ILi64EEEEEENS_10bfloat16_tEfNS_4arch4Sm80ELb0ELb1ELb1ELb1ELb0ELb0ELb0ELb0ELi2ELi4ELi4ELi4ELb0EEENS1_24CollectiveEpilogueBwdGQAISA_fSD_Li256ELb1ELb0EEENS1_19SingleTileSchedulerILb1ELb0ELb0ELi128EEEEEEEEEvNT_6ParamsE$_ZZN4cute7flattenINS_5tupleIJNS_1CILi1EEENS1_IJNS2_ILi8EEEiiEEENS2_ILi64EEENS1_IJiNS2_ILi144EEENS2_ILi288EEEEEENS2_ILi512EEEEEEEEDaRKT_ENKUlRKT_E_clIS5_EEDaSH_ - $_ZN7cutlass13device_kernelIN5flash19enable_sm80_to_sm89INS1_16FlashAttnBwdSm80INS1_25CollectiveMainloopBwdSm80ILi2ELi2EN4cute5tupleIJNS5_1CILi128EEES8_NS7_ILi64EEEEEENS_10bfloat16_tEfNS_4arch4Sm80ELb0ELb1ELb1ELb1ELb0ELb0ELb0ELb0ELi2ELi4ELi4ELi4ELb0EEENS1_24CollectiveEpilogueBwdGQAISA_fSD_Li256ELb1ELb0EEENS1_19SingleTileSchedulerILb1ELb0ELb0ELi128EEEEEEEEEvNT_6ParamsE$_ZZN4cute7flattenINS_5tupleIJNS1_IJNS_1CILi0EEENS1_IJNS2_ILi1EEENS2_ILi512EEEiEEEEEENS2_ILi4096EEENS1_IJiNS2_ILi8192EEEEEEEEEEEDaRKT_ENKUlRKT_E_clISA_EEDaSH_)
$_ZN7cutlass13device_kernelIN5flash19enable_sm80_to_sm89INS1_16FlashAttnBwdSm80INS1_25CollectiveMainloopBwdSm80ILi2ELi2EN4cute5tupleIJNS5_1CILi128EEES8_NS7_ILi64EEEEEENS_10bfloat16_tEfNS_4arch4Sm80ELb0ELb1ELb1ELb1ELb0ELb0ELb0ELb0ELi2ELi4ELi4ELi4ELb0EEENS1_24CollectiveEpilogueBwdGQAISA_fSD_Li256ELb1ELb0EEENS1_19SingleTileSchedulerILb1ELb0ELb0ELi128EEEEEEEEEvNT_6ParamsE$_ZZN4cute7flattenINS_5tupleIJNS1_IJNS_1CILi0EEENS1_IJNS2_ILi1EEENS2_ILi512EEEiEEEEEENS2_ILi4096EEENS1_IJiNS2_ILi8192EEEEEEEEEEEDaRKT_ENKUlRKT_E_clISA_EEDaSH_:
[----:B------:R-:W-:Y:S02]  /*f070*/  MOV R8, R2 ;  /* 0x0000000200087202 */ /* 0x000fe40000000f00 */
[----:B------:R-:W-:-:S04]  /*f080*/  MOV R9, 0x0 ;  /* 0x0000000000097802 */ /* 0x000fc80000000f00 */
[----:B------:R-:W-:Y:S05]  /*f090*/  RET.REL.NODEC R8 `(_ZN7cutlass13device_kernelIN5flash19enable_sm80_to_sm89INS1_16FlashAttnBwdSm80INS1_25CollectiveMainloopBwdSm80ILi2ELi2EN4cute5tupleIJNS5_1CILi128EEES8_NS7_ILi64EEEEEENS_10bfloat16_tEfNS_4arch4Sm80ELb0ELb1ELb1ELb1ELb0ELb0ELb0ELb0ELi2ELi4ELi4ELi4ELb0EEENS1_24CollectiveEpilogueBwdGQAISA_fSD_Li256ELb1ELb0EEENS1_19SingleTileSchedulerILb1ELb0ELb0ELi128EEEEEEEEEvNT_6ParamsE) ;  /* 0xffff0f6008007950 */ /* 0x000fea0003c3ffff */
        .type           $_ZN7cutlass13device_kernelIN5flash19enable_sm80_to_sm89INS1_16FlashAttnBwdSm80INS1_25CollectiveMainloopBwdSm80ILi2ELi2EN4cute5tupleIJNS5_1CILi128EEES8_NS7_ILi64EEEEEENS_10bfloat16_tEfNS_4arch4Sm80ELb0ELb1ELb1ELb1ELb0ELb0ELb0ELb0ELi2ELi4ELi4ELi4ELb0EEENS1_24CollectiveEpilogueBwdGQAISA_fSD_Li256ELb1ELb0EEENS1_19SingleTileSchedulerILb1ELb0ELb0ELi128EEEEEEEEEvNT_6ParamsE$_ZZN4cute7flattenINS_5tupleIJNS_1CILi1EEENS1_IJNS2_ILi8EEEiiEEENS2_ILi64EEENS1_IJiNS2_ILi144EEENS2_ILi288EEEEEENS2_ILi512EEEEEEEEDaRKT_ENKUlRKT_E_clIS5_EEDaSH_,@function
        .size           $_ZN7cutlass13device_kernelIN5flash19enable_sm80_to_sm89INS1_16FlashAttnBwdSm80INS1_25CollectiveMainloopBwdSm80ILi2ELi2EN4cute5tupleIJNS5_1CILi128EEES8_NS7_ILi64EEEEEENS_10bfloat16_tEfNS_4arch4Sm80ELb0ELb1ELb1ELb1ELb0ELb0ELb0ELb0ELi2ELi4ELi4ELi4ELb0EEENS1_24CollectiveEpilogueBwdGQAISA_fSD_Li256ELb1ELb0EEENS1_19SingleTileSchedulerILb1ELb0ELb0ELi128EEEEEEEEEvNT_6ParamsE$_ZZN4cute7flattenINS_5tupleIJNS_1CILi1EEENS1_IJNS2_ILi8EEEiiEEENS2_ILi64EEENS1_IJiNS2_ILi144EEENS2_ILi288EEEEEENS2_ILi512EEEEEEEEDaRKT_ENKUlRKT_E_clIS5_EEDaSH_,($_ZN7cutlass13device_kernelIN5flash19enable_sm80_to_sm89INS1_16FlashAttnBwdSm80INS1_25CollectiveMainloopBwdSm80ILi2ELi2EN4cute5tupleIJNS5_1CILi128EEES8_NS7_ILi64EEEEEENS_10bfloat16_tEfNS_4arch4Sm80ELb0ELb1ELb1ELb1ELb0ELb0ELb0ELb0ELi2ELi4ELi4ELi4ELb0EEENS1_24CollectiveEpilogueBwdGQAISA_fSD_Li256ELb1ELb0EEENS1_19SingleTileSchedulerILb1ELb0ELb0ELi128EEEEEEEEEvNT_6ParamsE$_ZZN4cute7flattenINS_5tupleIJNS_1CILi1EEENS1_IJNS2_ILi8EEEiiEEENS2_ILi64EEENS1_IJiNS2_ILi144EEENS2_ILi288EEEEEENS2_ILi512EEEEEEEEDaRKT_ENKUlRKT_E_clIS9_EEDaSH_ - $_ZN7cutlass13device_kernelIN5flash19enable_sm80_to_sm89INS1_16FlashAttnBwdSm80INS1_25CollectiveMainloopBwdSm80ILi2ELi2EN4cute5tupleIJNS5_1CILi128EEES8_NS7_ILi64EEEEEENS_10bfloat16_tEfNS_4arch4Sm80ELb0ELb1ELb1ELb1ELb0ELb0ELb0ELb0ELi2ELi4ELi4ELi4ELb0EEENS1_24CollectiveEpilogueBwdGQAISA_fSD_Li256ELb1ELb0EEENS1_19SingleTileSchedulerILb1ELb0ELb0ELi128EEEEEEEEEvNT_6ParamsE$_ZZN4cute7flattenINS_5tupleIJNS_1CILi1EEENS1_IJNS2_ILi8EEEiiEEENS2_ILi64EEENS1_IJiNS2_ILi144EEENS2_ILi288EEEEEENS2_ILi512EEEEEEEEDaRKT_ENKUlRKT_E_clIS5_EEDaSH_)
$_ZN7cutlass13device_kernelIN5flash19enable_sm80_to_sm89INS1_16FlashAttnBwdSm80INS1_25CollectiveMainloopBwdSm80ILi2ELi2EN4cute5tupleIJNS5_1CILi128EEES8_NS7_ILi64EEEEEENS_10bfloat16_tEfNS_4arch4Sm80ELb0ELb1ELb1ELb1ELb0ELb0ELb0ELb0ELi2ELi4ELi4ELi4ELb0EEENS1_24CollectiveEpilogueBwdGQAISA_fSD_Li256ELb1ELb0EEENS1_19SingleTileSchedulerILb1ELb0ELb0ELi128EEEEEEEEEvNT_6ParamsE$_ZZN4cute7flattenINS_5tupleIJNS_1CILi1EEENS1_IJNS2_ILi8EEEiiEEENS2_ILi64EEENS1_IJiNS2_ILi144EEENS2_ILi288EEEEEENS2_ILi512EEEEEEEEDaRKT_ENKUlRKT_E_clIS5_EEDaSH_:
[----:B------:R-:W-:-:S04]  /*f0a0*/  MOV R5, 0x0 ;  /* 0x0000000000057802 */ /* 0x000fc80000000f00 */
[----:B------:R-:W-:Y:S05]  /*f0b0*/  RET.REL.NODEC R4 `(_ZN7cutlass13device_kernelIN5flash19enable_sm80_to_sm89INS1_16FlashAttnBwdSm80INS1_25CollectiveMainloopBwdSm80ILi2ELi2EN4cute5tupleIJNS5_1CILi128EEES8_NS7_ILi64EEEEEENS_10bfloat16_tEfNS_4arch4Sm80ELb0ELb1ELb1ELb1ELb0ELb0ELb0ELb0ELi2ELi4ELi4ELi4ELb0EEENS1_24CollectiveEpilogueBwdGQAISA_fSD_Li256ELb1ELb0EEENS1_19SingleTileSchedulerILb1ELb0ELb0ELi128EEEEEEEEEvNT_6ParamsE) ;  /* 0xffff0f4004007950 */ /* 0x000fea0003c3ffff */
        .type           $_ZN7cutlass13device_kernelIN5flash19enable_sm80_to_sm89INS1_16FlashAttnBwdSm80INS1_25CollectiveMainloopBwdSm80ILi2ELi2EN4cute5tupleIJNS5_1CILi128EEES8_NS7_ILi64EEEEEENS_10bfloat16_tEfNS_4arch4Sm80ELb0ELb1ELb1ELb1ELb0ELb0ELb0ELb0ELi2ELi4ELi4ELi4ELb0EEENS1_24CollectiveEpilogueBwdGQAISA_fSD_Li256ELb1ELb0EEENS1_19SingleTileSchedulerILb1ELb0ELb0ELi128EEEEEEEEEvNT_6ParamsE$_ZZN4cute7flattenINS_5tupleIJNS_1CILi1EEENS1_IJNS2_ILi8EEEiiEEENS2_ILi64EEENS1_IJiNS2_ILi144EEENS2_ILi288EEEEEENS2_ILi512EEEEEEEEDaRKT_ENKUlRKT_E_clIS9_EEDaSH_,@function
        .size           $_ZN7cutlass13device_kernelIN5flash19enable_sm80_to_sm89INS1_16FlashAttnBwdSm80INS1_25CollectiveMainloopBwdSm80ILi2ELi2EN4cute5tupleIJNS5_1CILi128EEES8_NS7_ILi64EEEEEENS_10bfloat16_tEfNS_4arch4Sm80ELb0ELb1ELb1ELb1ELb0ELb0ELb0ELb0ELi2ELi4ELi4ELi4ELb0EEENS1_24CollectiveEpilogueBwdGQAISA_fSD_Li256ELb1ELb0EEENS1_19SingleTileSchedulerILb1ELb0ELb0ELi128EEEEEEEEEvNT_6ParamsE$_ZZN4cute7flattenINS_5tupleIJNS_1CILi1EEENS1_IJNS2_ILi8EEEiiEEENS2_ILi64EEENS1_IJiNS2_ILi144EEENS2_ILi288EEEEEENS2_ILi512EEEEEEEEDaRKT_ENKUlRKT_E_clIS9_EEDaSH_,($_ZN7cutlass13device_kernelIN5flash19enable_sm80_to_sm89INS1_16FlashAttnBwdSm80INS1_25CollectiveMainloopBwdSm80ILi2ELi2EN4cute5tupleIJNS5_1CILi128EEES8_NS7_ILi64EEEEEENS_10bfloat16_tEfNS_4arch4Sm80ELb0ELb1ELb1ELb1ELb0ELb0ELb0ELb0ELi2ELi4ELi4ELi4ELb0EEENS1_24CollectiveEpilogueBwdGQAISA_fSD_Li256ELb1ELb0EEENS1_19SingleTileSchedulerILb1ELb0ELb0ELi128EEEEEEEEEvNT_6ParamsE$_ZZN4cute7flattenINS_5tupleIJNS_1CILi1EEENS1_IJiiiEEENS2_ILi64EEENS1_IJNS2_ILi72EEENS2_ILi144EEENS2_ILi288EEEEEENS2_ILi512EEEEEEEEDaRKT_ENKUlRKT_E_clIS4_EEDaSH_ - $_ZN7cutlass13device_kernelIN5flash19enable_sm80_to_sm89INS1_16FlashAttnBwdSm80INS1_25CollectiveMainloopBwdSm80ILi2ELi2EN4cute5tupleIJNS5_1CILi128EEES8_NS7_ILi64EEEEEENS_10bfloat16_tEfNS_4arch4Sm80ELb0ELb1ELb1ELb1ELb0ELb0ELb0ELb0ELi2ELi4ELi4ELi4ELb0EEENS1_24CollectiveEpilogueBwdGQAISA_fSD_Li256ELb1ELb0EEENS1_19SingleTileSchedulerILb1ELb0ELb0ELi128EEEEEEEEEvNT_6ParamsE$_ZZN4cute7flattenINS_5tupleIJNS_1CILi1EEENS1_IJNS2_ILi8EEEiiEEENS2_ILi64EEENS1_IJiNS2_ILi144EEENS2_ILi288EEEEEENS2_ILi512EEEEEEEEDaRKT_ENKUlRKT_E_clIS9_EEDaSH_)
$_ZN7cutlass13device_kernelIN5flash19enable_sm80_to_sm89INS1_16FlashAttnBwdSm80INS1_25CollectiveMainloopBwdSm80ILi2ELi2EN4cute5tupleIJNS5_1CILi128EEES8_NS7_ILi64EEEEEENS_10bfloat16_tEfNS_4arch4Sm80ELb0ELb1ELb1ELb1ELb0ELb0ELb0ELb0ELi2ELi4ELi4ELi4ELb0EEENS1_24CollectiveEpilogueBwdGQAISA_fSD_Li256ELb1ELb0EEENS1_19SingleTileSchedulerILb1ELb0ELb0ELi128EEEEEEEEEvNT_6ParamsE$_ZZN4cute7flattenINS_5tupleIJNS_1CILi1EEENS1_IJNS2_ILi8EEEiiEEENS2_ILi64EEENS1_IJiNS2_ILi144EEENS2_ILi288EEEEEENS2_ILi512EEEEEEEEDaRKT_ENKUlRKT_E_clIS9_EEDaSH_:
[----:B------:R-:W-:Y:S02]  /*f0c0*/  MOV R2, R5 ;  /* 0x0000000500027202 */ /* 0x000fe40000000f00 */
[----:B------:R-:W-:-:S04]  /*f0d0*/  MOV R5, 0x0 ;  /* 0x0000000000057802 */ /* 0x000fc80000000f00 */
[----:B------:R-:W-:Y:S05]  /*f0e0*/  RET.REL.NODEC R4 `(_ZN7cutlass13device_kernelIN5flash19enable_sm80_to_sm89INS1_16FlashAttnBwdSm80INS1_25CollectiveMainloopBwdSm80ILi2ELi2EN4cute5tupleIJNS5_1CILi128EEES8_NS7_ILi64EEEEEENS_10bfloat16_tEfNS_4arch4Sm80ELb0ELb1ELb1ELb1ELb0ELb0ELb0ELb0ELi2ELi4ELi4ELi4ELb0EEENS1_24CollectiveEpilogueBwdGQAISA_fSD_Li256ELb1ELb0EEENS1_19SingleTileSchedulerILb1ELb0ELb0ELi128EEEEEEEEEvNT_6ParamsE) ;  /* 0xffff0f1004007950 */ /* 0x000fea0003c3ffff */
        .type           $_ZN7cutlass13device_kernelIN5flash19enable_sm80_to_sm89INS1_16FlashAttnBwdSm80INS1_25CollectiveMainloopBwdSm80ILi2ELi2EN4cute5tupleIJNS5_1CILi128EEES8_NS7_ILi64EEEEEENS_10bfloat16_tEfNS_4arch4Sm80ELb0ELb1ELb1ELb1ELb0ELb0ELb0ELb0ELi2ELi4ELi4ELi4ELb0EEENS1_24CollectiveEpilogueBwdGQAISA_fSD_Li256ELb1ELb0EEENS1_19SingleTileSchedulerILb1ELb0ELb0ELi128EEEEEEEEEvNT_6ParamsE$_ZZN4cute7flattenINS_5tupleIJNS_1CILi1EEENS1_IJiiiEEENS2_ILi64EEENS1_IJNS2_ILi72EEENS2_ILi144EEENS2_ILi288EEEEEENS2_ILi512EEEEEEEEDaRKT_ENKUlRKT_E_clIS4_EEDaSH_,@function
        .size           $_ZN7cutlass13device_kernelIN5flash19enable_sm80_to_sm89INS1_16FlashAttnBwdSm80INS1_25CollectiveMainloopBwdSm80ILi2ELi2EN4cute5tupleIJNS5_1CILi128EEES8_NS7_ILi64EEEEEENS_10bfloat16_tEfNS_4arch4Sm80ELb0ELb1ELb1ELb1ELb0ELb0ELb0ELb0ELi2ELi4ELi4ELi4ELb0EEENS1_24CollectiveEpilogueBwdGQAISA_fSD_Li256ELb1ELb0EEENS1_19SingleTileSchedulerILb1ELb0ELb0ELi128EEEEEEEEEvNT_6ParamsE$_ZZN4cute7flattenINS_5tupleIJNS_1CILi1EEENS1_IJiiiEEENS2_ILi64EEENS1_IJNS2_ILi72EEENS2_ILi144EEENS2_ILi288EEEEEENS2_ILi512EEEEEEEEDaRKT_ENKUlRKT_E_clIS4_EEDaSH_,($_ZN7cutlass13device_kernelIN5flash19enable_sm80_to_sm89INS1_16FlashAttnBwdSm80INS1_25CollectiveMainloopBwdSm80ILi2ELi2EN4cute5tupleIJNS5_1CILi128EEES8_NS7_ILi64EEEEEENS_10bfloat16_tEfNS_4arch4Sm80ELb0ELb1ELb1ELb1ELb0ELb0ELb0ELb0ELi2ELi4ELi4ELi4ELb0EEENS1_24CollectiveEpilogueBwdGQAISA_fSD_Li256ELb1ELb0EEENS1_19SingleTileSchedulerILb1ELb0ELb0ELi128EEEEEEEEEvNT_6ParamsE$_ZZN4cute7idx2crdINS_5tupleIJiiNS_1CILi0EEEEEENS1_IJNS1_IJNS2_ILi4EEENS2_ILi8EEEEEENS2_ILi2EEENS2_ILi1EEEEEEEEDaRKT_RKT0_ENKUlRKT_RKT0_E_clIiS7_EEDaSJ_SM_ - $_ZN7cutlass13device_kernelIN5flash19enable_sm80_to_sm89INS1_16FlashAttnBwdSm80INS1_25CollectiveMainloopBwdSm80ILi2ELi2EN4cute5tupleIJNS5_1CILi128EEES8_NS7_ILi64EEEEEENS_10bfloat16_tEfNS_4arch4Sm80ELb0ELb1ELb1ELb1ELb0ELb0ELb0ELb0ELi2ELi4ELi4ELi4ELb0EEENS1_24CollectiveEpilogueBwdGQAISA_fSD_Li256ELb1ELb0EEENS1_19SingleTileSchedulerILb1ELb0ELb0ELi128EEEEEEEEEvNT_6ParamsE$_ZZN4cute7flattenINS_5tupleIJNS_1CILi1EEENS1_IJiiiEEENS2_ILi64EEENS1_IJNS2_ILi72EEENS2_ILi144EEENS2_ILi288EEEEEENS2_ILi512EEEEEEEEDaRKT_ENKUlRKT_E_clIS4_EEDaSH_)
$_ZN7cutlass13device_kernelIN5flash19enable_sm80_to_sm89INS1_16FlashAttnBwdSm80INS1_25CollectiveMainloopBwdSm80ILi2ELi2EN4cute5tupleIJNS5_1CILi128EEES8_NS7_ILi64EEEEEENS_10bfloat16_tEfNS_4arch4Sm80ELb0ELb1ELb1ELb1ELb0ELb0ELb0ELb0ELi2ELi4ELi4ELi4ELb0EEENS1_24CollectiveEpilogueBwdGQAISA_fSD_Li256ELb1ELb0EEENS1_19SingleTileSchedulerILb1ELb0ELb0ELi128EEEEEEEEEvNT_6ParamsE$_ZZN4cute7flattenINS_5tupleIJNS_1CILi1EEENS1_IJiiiEEENS2_ILi64EEENS1_IJNS2_ILi72EEENS2_ILi144EEENS2_ILi288EEEEEENS2_ILi512EEEEEEEEDaRKT_ENKUlRKT_E_clIS4_EEDaSH_:
[----:B------:R-:W-:Y:S02]  /*f0f0*/  MOV R8, R4 ;  /* 0x0000000400087202 */ /* 0x000fe40000000f00 */
[----:B------:R-:W-:-:S04]  /*f100*/  MOV R9, 0x0 ;  /* 0x0000000000097802 */ /* 0x000fc80000000f00 */
[----:B------:R-:W-:Y:S05]  /*f110*/  RET.REL.NODEC R8 `(_ZN7cutlass13device_kernelIN5flash19enable_sm80_to_sm89INS1_16FlashAttnBwdSm80INS1_25CollectiveMainloopBwdSm80ILi2ELi2EN4cute5tupleIJNS5_1CILi128EEES8_NS7_ILi64EEEEEENS_10bfloat16_tEfNS_4arch4Sm80ELb0ELb1ELb1ELb1ELb0ELb0ELb0ELb0ELi2ELi4ELi4ELi4ELb0EEENS1_24CollectiveEpilogueBwdGQAISA_fSD_Li256ELb1ELb0EEENS1_19SingleTileSchedulerILb1ELb0ELb0ELi128EEEEEEEEEvNT_6ParamsE) ;  /* 0xffff0ee008007950 */ /* 0x000fea0003c3ffff */
        .type           $_ZN7cutlass13device_kernelIN5flash19enable_sm80_to_sm89INS1_16FlashAttnBwdSm80INS1_25CollectiveMainloopBwdSm80ILi2ELi2EN4cute5tupleIJNS5_1CILi128EEES8_NS7_ILi64EEEEEENS_10bfloat16_tEfNS_4arch4Sm80ELb0ELb1ELb1ELb1ELb0ELb0ELb0ELb0ELi2ELi4ELi4ELi4ELb0EEENS1_24CollectiveEpilogueBwdGQAISA_fSD_Li256ELb1ELb0EEENS1_19SingleTileSchedulerILb1ELb0ELb0ELi128EEEEEEEEEvNT_6ParamsE$_ZZN4cute7idx2crdINS_5tupleIJiiNS_1CILi0EEEEEENS1_IJNS1_IJNS2_ILi4EEENS2_ILi8EEEEEENS2_ILi2EEENS2_ILi1EEEEEEEEDaRKT_RKT0_ENKUlRKT_RKT0_E_clIiS7_EEDaSJ_SM_,@function
        .size           $_ZN7cutlass13device_kernelIN5flash19enable_sm80_to_sm89INS1_16FlashAttnBwdSm80INS1_25CollectiveMainloopBwdSm80ILi2ELi2EN4cute5tupleIJNS5_1CILi128EEES8_NS7_ILi64EEEEEENS_10bfloat16_tEfNS_4arch4Sm80ELb0ELb1ELb1ELb1ELb0ELb0ELb0ELb0ELi2ELi4ELi4ELi4ELb0EEENS1_24CollectiveEpilogueBwdGQAISA_fSD_Li256ELb1ELb0EEENS1_19SingleTileSchedulerILb1ELb0ELb0ELi128EEEEEEEEEvNT_6ParamsE$_ZZN4cute7idx2crdINS_5tupleIJiiNS_1CILi0EEEEEENS1_IJNS1_IJNS2_ILi4EEENS2_ILi8EEEEEENS2_ILi2EEENS2_ILi1EEEEEEEEDaRKT_RKT0_ENKUlRKT_RKT0_E_clIiS7_EEDaSJ_SM_,($_ZN7cutlass13device_kernelIN5flash19enable_sm80_to_sm89INS1_16FlashAttnBwdSm80INS1_25CollectiveMainloopBwdSm80ILi2ELi2EN4cute5tupleIJNS5_1CILi128EEES8_NS7_ILi64EEEEEENS_10bfloat16_tEfNS_4arch4Sm80ELb0ELb1ELb1ELb1ELb0ELb0ELb0ELb0ELi2ELi4ELi4ELi4ELb0EEENS1_24CollectiveEpilogueBwdGQAISA_fSD_Li256ELb1ELb0EEENS1_19SingleTileSchedulerILb1ELb0ELb0ELi128EEEEEEEEEvNT_6ParamsE$_ZZN4cute7idx2crdINS_5tupleIJiiNS_1CILi0EEEEEENS1_IJNS1_IJNS2_ILi4EEENS2_ILi8EEEEEENS2_ILi2EEENS2_ILi1EEEEEEEEDaRKT_RKT0_ENKUlRKT_RKT0_E_clIiS8_EEDaSJ_SM_ - $_ZN7cutlass13device_kernelIN5flash19enable_sm80_to_sm89INS1_16FlashAttnBwdSm80INS1_25CollectiveMainloopBwdSm80ILi2ELi2EN4cute5tupleIJNS5_1CILi128EEES8_NS7_ILi64EEEEEENS_10bfloat16_tEfNS_4arch4Sm80ELb0ELb1ELb1ELb1ELb0ELb0ELb0ELb0ELi2ELi4ELi4ELi4ELb0EEENS1_24CollectiveEpilogueBwdGQAISA_fSD_Li256ELb1ELb0EEENS1_19SingleTileSchedulerILb1ELb0ELb0ELi128EEEEEEEEEvNT_6ParamsE$_ZZN4cute7idx2crdINS_5tupleIJiiNS_1CILi0EEEEEENS1_IJNS1_IJNS2_ILi4EEENS2_ILi8EEEEEENS2_ILi2EEENS2_ILi1EEEEEEEEDaRKT_RKT0_ENKUlRKT_RKT0_E_clIiS7_EEDaSJ_SM_)
$_ZN7cutlass13device_kernelIN5flash19enable_sm80_to_sm89INS1_16FlashAttnBwdSm80INS1_25CollectiveMainloopBwdSm80ILi2ELi2EN4cute5tupleIJNS5_1CILi128EEES8_NS7_ILi64EEEEEENS_10bfloat16_tEfNS_4arch4Sm80ELb0ELb1ELb1ELb1ELb0ELb0ELb0ELb0ELi2ELi4ELi4ELi4ELb0EEENS1_24CollectiveEpilogueBwdGQAISA_fSD_Li256ELb1ELb0EEENS1_19SingleTileSchedulerILb1ELb0ELb0ELi128EEEEEEEEEvNT_6ParamsE$_ZZN4cute7idx2crdINS_5tupleIJiiNS_1CILi0EEEEEENS1_IJNS1_IJNS2_ILi4EEENS2_ILi8EEEEEENS2_ILi2EEENS2_ILi1EEEEEEEEDaRKT_RKT0_ENKUlRKT_RKT0_E_clIiS7_EEDaSJ_SM_:
        /* <DEDUP_REMOVED lines=10> */
[----:B------:R-:W-:Y:S05]  /*f1c0*/  CALL.REL.NOINC `($_ZN7cutlass13device_kernelIN5flash19enable_sm80_to_sm89INS1_16FlashAttnBwdSm80INS1_25CollectiveMainloopBwdSm80ILi2ELi2EN4cute5tupleIJNS5_1CILi128EEES8_NS7_ILi64EEEEEENS_10bfloat16_tEfNS_4arch4Sm80ELb0ELb1ELb1ELb1ELb0ELb0ELb0ELb0ELi2ELi4ELi4ELi4ELb0EEENS1_24CollectiveEpilogueBwdGQAISA_fSD_Li256ELb1ELb0EEENS1_19SingleTileSchedulerILb1ELb0ELb0ELi128EEEEEEEEEvNT_6ParamsE$_ZN4cute5tupleIJiEEC2ERKi) ;  /* 0xffffbbd000007944 */ /* 0x000fea0003c3ffff */
[----:B------:R1:W5:Y:S01]  /*f1d0*/  LDL R73, [R1+0x1680] ;  /* 0x0016800001497983 */ /* 0x0003620000100800 */
[----:B------:R-:W-:Y:S01]  /*f1e0*/  IMAD.MOV.U32 R3, RZ, RZ, R13 ;  /* 0x000000ffff037224 */ /* 0x000fe200078e000d */
[----:B------:R-:W-:-:S02]  /*f1f0*/  MOV R2, R11 ;  /* 0x0000000b00027202 */ /* 0x000fc40000000f00 */
[----:B------:R-:W-:Y:S02]  /*f200*/  MOV R10, 0xf220 ;  /* 0x0000f220000a7802 */ /* 0x000fe40000000f00 */
[----:B-1---5:R-:W-:Y:S05]  /*f210*/  CALL.REL.NOINC `($_ZN7cutlass13device_kernelIN5flash19enable_sm80_to_sm89INS1_16FlashAttnBwdSm80INS1_25CollectiveMainloopBwdSm80ILi2ELi2EN4cute5tupleIJNS5_1CILi128EEES8_NS7_ILi64EEEEEENS_10bfloat16_tEfNS_4arch4Sm80ELb0ELb1ELb1ELb1ELb0ELb0ELb0ELb0ELi2ELi4ELi4ELi4ELb0EEENS1_24CollectiveEpilogueBwdGQAISA_fSD_Li256ELb1ELb0EEENS1_19SingleTileSchedulerILb1ELb0ELb0ELi128EEEEEEEEEvNT_6ParamsE$_ZN4cute5tupleIJiEEC2ERKi) ;  /* 0xffffbb8000007944 */ /* 0x022fea0003c3ffff */
[----:B------:R1:W5:Y:S01]  /*f220*/  LDL R13, [R1+0x1680] ;  /* 0x00168000010d7983 */ /* 0x0003620000100800 */
[----:B------:R-:W-:Y:S01]  /*f230*/  IMAD.MOV.U32 R3, RZ, RZ, R73 ;  /* 0x000000ffff037224 */ /* 0x000fe200078e0049 */
[----:B------:R-:W-:Y:S02]  /*f240*/  MOV R2, R6 ;  /* 0x0000000600027202 */ /* 0x000fe40000000f00 */
[----:B------:R-:W-:Y:S02]  /*f250*/  MOV R10, 0xf270 ;  /* 0x0000f270000a7802 */ /* 0x000fe40000000f00 */
[----:B-1---5:R-:W-:Y:S05]  /*f260*/  CALL.REL.NOINC `($_ZN7cutlass13device_kernelIN5flash19enable_sm80_to_sm89INS1_16FlashAttnBwdSm80INS1_25CollectiveMainloopBwdSm80ILi2ELi2EN4cute5tupleIJNS5_1CILi128EEES8_NS7_ILi64EEEEEENS_10bfloat16_tEfNS_4arch4Sm80ELb0ELb1ELb1ELb1ELb0ELb0ELb0ELb0ELi2ELi4ELi4ELi4ELb0EEENS1_24CollectiveEpilogueBwdGQAISA_fSD_Li256ELb1ELb0EEENS1_19SingleTileSchedulerILb1ELb0ELb0ELi128EEEEEEEEEvNT_6ParamsE$_ZN4cute5tupleIJiEEC2ERKi) ;  /* 0xffffbb3000007944 */ /* 0x022fea0003c3ffff */
[----:B------:R1:W5:Y:S01]  /*f270*/  LDL R3, [R1+0x1684] ;  /* 0x0016840001037983 */ /* 0x0003620000100800 */
[----:B------:R-:W-:Y:S02]  /*f280*/  MOV R2, R11 ;  /* 0x0000000b00027202 */ /* 0x000fe40000000f00 */
[----:B------:R-:W-:Y:S02]  /*f290*/  MOV R10, 0xf2b0 ;  /* 0x0000f2b0000a7802 */ /* 0x000fe40000000f00 */
[----:B-1---5:R-:W-:Y:S05]  /*f2a0*/  CALL.REL.NOINC `($_ZN7cutlass13device_kernelIN5flash19enable_sm80_to_sm89INS1_16FlashAttnBwdSm80INS1_25CollectiveMainloopBwdSm80ILi2ELi2EN4cute5tupleIJNS5_1CILi128EEES8_NS7_ILi64EEEEEENS_10bfloat16_tEfNS_4arch4Sm80ELb0ELb1ELb1ELb1ELb0ELb0ELb0ELb0ELi2ELi4ELi4ELi4ELb0EEENS1_24CollectiveEpilogueBwdGQAISA_fSD_Li256ELb1ELb0EEENS1_19SingleTileSchedulerILb1ELb0ELb0ELi128EEEEEEEEEvNT_6ParamsE$_ZN4cute5tupleIJiEEC2ERKi) ;  /* 0xffffbaf000007944 */ /* 0x022fea0003c3ffff */
[----:B------:R1:W5:Y:S01]  /*f2b0*/  LDL R73, [R1+0x1680] ;  /* 0x0016800001497983 */ /* 0x0003620000100800 */
[----:B------:R-:W-:Y:S01]  /*f2c0*/  IMAD.MOV.U32 R2, RZ, RZ, R6 ;  /* 0x000000ffff027224 */ /* 0x000fe200078e0006 */
[----:B------:R-:W-:Y:S02]  /*f2d0*/  MOV R3, R13 ;  /* 0x0000000d00037202 */ /* 0x000fe40000000f00 */
[----:B------:R-:W-:-:S02]  /*f2e0*/  MOV R10, 0xf300 ;  /* 0x0000f300000a7802 */ /* 0x000fc40000000f00 */
[----:B-1---5:R-:W-:Y:S05]  /*f2f0*/  CALL.REL.NOINC `($_ZN7cutlass13device_kernelIN5flash19enable_sm80_to_sm89INS1_16FlashAttnBwdSm80INS1_25CollectiveMainloopBwdSm80ILi2ELi2EN4cute5tupleIJNS5_1CILi128EEES8_NS7_ILi64EEEEEENS_10bfloat16_tEfNS_4arch4Sm80ELb0ELb1ELb1ELb1ELb0ELb0ELb0ELb0ELi2ELi4ELi4ELi4ELb0EEENS1_24CollectiveEpilogueBwdGQAISA_fSD_Li256ELb1ELb0EEENS1_19SingleTileSchedulerILb1ELb0ELb0ELi128EEEEEEEEEvNT_6ParamsE$_ZN4cute5tupleIJiEEC2ERKi) ;  /* 0xffffbaa000007944 */ /* 0x022fea0003c3ffff */
[----:B------:R1:W5:Y:S01]  /*f300*/  LDL R3, [R1+0x1684] ;  /* 0x0016840001037983 */ /* 0x0003620000100800 */
[----:B------:R-:W-:-:S03]  /*f310*/  MOV R6, 0xf330 ;  /* 0x0000f33000067802 */ /* 0x000fc60000000f00 */
[----:B-1---5:R-:W-:Y:S05]  /*f320*/  CALL.REL.NOINC `($_ZN7cutlass13device_kernelIN5flash19enable_sm80_to_sm89INS1_16FlashAttnBwdSm80INS1_25CollectiveMainloopBwdSm80ILi2ELi2EN4cute5tupleIJNS5_1CILi128EEES8_NS7_ILi64EEEEEENS_10bfloat16_tEfNS_4arch4Sm80ELb0ELb1ELb1ELb1ELb0ELb0ELb0ELb0ELi2ELi4ELi4ELi4ELb0EEENS1_24CollectiveEpilogueBwdGQAISA_fSD_Li256ELb1ELb0EEENS1_19SingleTileSchedulerILb1ELb0ELb0ELi128EEEEEEEEEvNT_6ParamsE$_ZN4cute5tupleIJNS_1CILi0EEEiEEC2ERKS2_RKi) ;  /* 0xffffb98000007944 */ /* 0x022fea0003c3ffff */
[----:B------:R1:W5:Y:S01]  /*f330*/  LDL R74, [R1+0x1680] ;  /* 0x00168000014a7983 */ /* 0x0003620000100800 */
[----:B------:R-:W-:Y:S01]  /*f340*/  IMAD.MOV.U32 R3, RZ, RZ, R73 ;  /* 0x000000ffff037224 */ /* 0x000fe200078e0049 */
[----:B------:R-:W-:-:S02]  /*f350*/  MOV R2, R11 ;  /* 0x0000000b00027202 */ /* 0x000fc40000000f00 */
[----:B------:R-:W-:Y:S02]  /*f360*/  MOV R6, 0xf380 ;  /* 0x0000f38000067802 */ /* 0x000fe40000000f00 */
[----:B-1---5:R-:W-:Y:S05]  /*f370*/  CALL.REL.NOINC `($_ZN7cutlass13device_kernelIN5flash19enable_sm80_to_sm89INS1_16FlashAttnBwdSm80INS1_25CollectiveMainloopBwdSm80ILi2ELi2EN4cute5tupleIJNS5_1CILi128EEES8_NS7_ILi64EEEEEENS_10bfloat16_tEfNS_4arch4Sm80ELb0ELb1ELb1ELb1ELb0ELb0ELb0ELb0ELi2ELi4ELi4ELi4ELb0EEENS1_24CollectiveEpilogueBwdGQAISA_fSD_Li256ELb1ELb0EEENS1_19SingleTileSchedulerILb1ELb0ELb0ELi128EEEEEEEEEvNT_6ParamsE$_ZN4cute3eso3ESOILb0ELb1EJiNS_1CILi0EEEEEC2ERKiRKS3_) ;  /* 0xffff7d7000007944 */ /* 0x022fea0003c3ffff */
[----:B------:R2:W5:Y:S01]  /*f380*/  LDL R10, [R1+0x1680] ;  /* 0x00168000010a7983 */ /* 0x0005620000100800 */
[----:B------:R-:W-:-:S03]  /*f390*/  MOV R78, 0xf3c0 ;  /* 0x0000f3c0004e7802 */ /* 0x000fc60000000f00 */
[----:B------:R2:W-:Y:S04]  /*f3a0*/  STL [R1+0x1680], R74 ;  /* 0x0016804a01007387 */ /* 0x0005e80000100800 */
[----:B-12--5:R-:W-:Y:S05]  /*f3b0*/  CALL.REL.NOINC `($_ZN7cutlass13device_kernelIN5flash19enable_sm80_to_sm89INS1_16FlashAttnBwdSm80INS1_25CollectiveMainloopBwdSm80ILi2ELi2EN4cute5tupleIJNS5_1CILi128EEES8_NS7_ILi64EEEEEENS_10bfloat16_tEfNS_4arch4Sm80ELb0ELb1ELb1ELb1ELb0ELb0ELb0ELb0ELi2ELi4ELi4ELi4ELb0EEENS1_24CollectiveEpilogueBwdGQAISA_fSD_Li256ELb1ELb0EEENS1_19SingleTileSchedulerILb1ELb0ELb0ELi128EEEEEEEEEvNT_6ParamsE$_ZZN4cuteplIJiEJNS_1CILi0EEEiEEEDaRKNS_15ArithmeticTupleIJDpT_EEERKNS3_IJDpT0_EEEENKUlDpRKT_E_clIJiiEEEDaSH_) ;  /* 0x00000d8000007944 */ /* 0x026fea0003c00000 */
[----:B-----5:R-:W-:Y:S02]  /*f3c0*/  MOV R8, R2 ;  /* 0x0000000200087202 */ /* 0x020fe40000000f00 */
[----:B------:R-:W-:Y:S02]  /*f3d0*/  MOV R2, 0xf3f0 ;  /* 0x0000f3f000027802 */ /* 0x000fe40000000f00 */
[----:B-1----:R-:W-:Y:S05]  /*f3e0*/  CALL.REL.NOINC `($_ZN7cutlass13device_kernelIN5flash19enable_sm80_to_sm89INS1_16FlashAttnBwdSm80INS1_25CollectiveMainloopBwdSm80ILi2ELi2EN4cute5tupleIJNS5_1CILi128EEES8_NS7_ILi64EEEEEENS_10bfloat16_tEfNS_4arch4Sm80ELb0ELb1ELb1ELb1ELb0ELb0ELb0ELb0ELi2ELi4ELi4ELi4ELb0EEENS1_24CollectiveEpilogueBwdGQAISA_fSD_Li256ELb1ELb0EEENS1_19SingleTileSchedulerILb1ELb0ELb0ELi128EEEEEEEEEvNT_6ParamsE$_ZZN4cute19as_arithmetic_tupleINS_15ArithmeticTupleIJiiEEEEEDaRKT_ENKUlRKT_E_clIiEEDaS8_) ;  /* 0xffffd15000007944 */ /* 0x002fea0003c3ffff */
[----:B------:R-:W-:Y:S01]  /*f3f0*/  IMAD.MOV.U32 R8, RZ, RZ, R3 ;  /* 0x000000ffff087224 */ /* 0x000fe200078e0003 */
[----:B------:R-:W-:Y:S02]  /*f400*/  MOV R10, R6 ;  /* 0x00000006000a7202 */ /* 0x000fe40000000f00 */
[----:B------:R-:W-:Y:S02]  /*f410*/  MOV R2, 0xf430 ;  /* 0x0000f43000027802 */ /* 0x000fe40000000f00 */
[----:B------:R-:W-:Y:S05]  /*f420*/  CALL.REL.NOINC `($_ZN7cutlass13device_kernelIN5flash19enable_sm80_to_sm89INS1_16FlashAttnBwdSm80INS1_25CollectiveMainloopBwdSm80ILi2ELi2EN4cute5tupleIJNS5_1CILi128EEES8_NS7_ILi64EEEEEENS_10bfloat16_tEfNS_4arch4Sm80ELb0ELb1ELb1ELb1ELb0ELb0ELb0ELb0ELi2ELi4ELi4ELi4ELb0EEENS1_24CollectiveEpilogueBwdGQAISA_fSD_Li256ELb1ELb0EEENS1_19SingleTileSchedulerILb1ELb0ELb0ELi128EEEEEEEEEvNT_6ParamsE$_ZZN4cute19as_arithmetic_tupleINS_15ArithmeticTupleIJiiEEEEEDaRKT_ENKUlRKT_E_clIiEEDaS8_) ;  /* 0xffffd11000007944 */ /* 0x000fea0003c3ffff */
[----:B------:R1:W-:Y:S01]  /*f430*/  STL [R1+0x1680], R6 ;  /* 0x0016800601007387 */ /* 0x0003e20000100800 */
[----:B------:R-:W-:-:S03]  /*f440*/  MOV R78, 0xf460 ;  /* 0x0000f460004e7802 */ /* 0x000fc60000000f00 */
[----:B-1----:R-:W-:Y:S05]  /*f450*/  CALL.REL.NOINC `($_ZN7cutlass13device_kernelIN5flash19enable_sm80_to_sm89INS1_16FlashAttnBwdSm80INS1_25CollectiveMainloopBwdSm80ILi2ELi2EN4cute5tupleIJNS5_1CILi128EEES8_NS7_ILi64EEEEEENS_10bfloat16_tEfNS_4arch4Sm80ELb0ELb1ELb1ELb1ELb0ELb0ELb0ELb0ELi2ELi4ELi4ELi4ELb0EEENS1_24CollectiveEpilogueBwdGQAISA_fSD_Li256ELb1ELb0EEENS1_19SingleTileSchedulerILb1ELb0ELb0ELi128EEEEEEEEEvNT_6ParamsE$_ZZN4cute19as_arithmetic_tupleINS_15ArithmeticTupleIJiiEEEEEDaRKT_ENKUlDpRKT_E_clIJiiEEEDaS9_) ;  /* 0xffffd06000007944 */ /* 0x002fea0003c3ffff */
[----:B-----5:R-:W-:Y:S02]  /*f460*/  MOV R6, R2 ;  /* 0x0000000200067202 */ /* 0x020fe40000000f00 */
[----:B------:R-:W-:Y:S02]  /*f470*/  MOV R2, 0xf490 ;  /* 0x0000f49000027802 */ /* 0x000fe40000000f00 */
[----:B-1----:R-:W-:Y:S05]  /*f480*/  CALL.REL.NOINC `($_ZN7cutlass13device_kernelIN5flash19enable_sm80_to_sm89INS1_16FlashAttnBwdSm80INS1_25CollectiveMainloopBwdSm80ILi2ELi2EN4cute5tupleIJNS5_1CILi128EEES8_NS7_ILi64EEEEEENS_10bfloat16_tEfNS_4arch4Sm80ELb0ELb1ELb1ELb1ELb0ELb0ELb0ELb0ELi2ELi4ELi4ELi4ELb0EEENS1_24CollectiveEpilogueBwdGQAISA_fSD_Li256ELb1ELb0EEENS1_19SingleTileSchedulerILb1ELb0ELb0ELi128EEEEEEEEEvNT_6ParamsE$_ZZN4cute14transform_leafINS_15ArithmeticTupleIJiiEEENS_8identityEEEDaRKT_OT0_ENKUlRKT_E_clIiEEDaSB_) ;  /* 0xffffce7000007944 */ /* 0x002fea0003c3ffff */
[----:B------:R-:W-:Y:S01]  /*f490*/  IMAD.MOV.U32 R6, RZ, RZ, R3 ;  /* 0x000000ffff067224 */ /* 0x000fe200078e0003 */
[----:B------:R-:W-:Y:S02]  /*f4a0*/  MOV R10, R8 ;  /* 0x00000008000a7202 */ /* 0x000fe40000000f00 */
[----:B------:R-:W-:-:S02]  /*f4b0*/  MOV R2, 0xf4d0 ;  /* 0x0000f4d000027802 */ /* 0x000fc40000000f00 */
[----:B------:R-:W-:Y:S05]  /*f4c0*/  CALL.REL.NOINC `($_ZN7cutlass13device_kernelIN5flash19enable_sm80_to_sm89INS1_16FlashAttnBwdSm80INS1_25CollectiveMainloopBwdSm80ILi2ELi2EN4cute5tupleIJNS5_1CILi128EEES8_NS7_ILi64EEEEEENS_10bfloat16_tEfNS_4arch4Sm80ELb0ELb1ELb1ELb1ELb0ELb0ELb0ELb0ELi2ELi4ELi4ELi4ELb0EEENS1_24CollectiveEpilogueBwdGQAISA_fSD_Li256ELb1ELb0EEENS1_19SingleTileSchedulerILb1ELb0ELb0ELi128EEEEEEEEEvNT_6ParamsE$_ZZN4cute14transform_leafINS_15ArithmeticTupleIJiiEEENS_8identityEEEDaRKT_OT0_ENKUlRKT_E_clIiEEDaSB_) ;  /* 0xffffce3000007944 */ /* 0x000fea0003c3ffff */
[----:B------:R1:W-:Y:S01]  /*f4d0*/  STL [R1+0x1680], R8 ;  /* 0x0016800801007387 */ /* 0x0003e20000100800 */
[----:B------:R-:W-:-:S03]  /*f4e0*/  MOV R6, 0xf500 ;  /* 0x0000f50000067802 */ /* 0x000fc60000000f00 */
[----:B-1----:R-:W-:Y:S05]  /*f4f0*/  CALL.REL.NOINC `($_ZN7cutlass13device_kernelIN5flash19enable_sm80_to_sm89INS1_16FlashAttnBwdSm80INS1_25CollectiveMainloopBwdSm80ILi2ELi2EN4cute5tupleIJNS5_1CILi128EEES8_NS7_ILi64EEEEEENS_10bfloat16_tEfNS_4arch4Sm80ELb0ELb1ELb1ELb1ELb0ELb0ELb0ELb0ELi2ELi4ELi4ELi4ELb0EEENS1_24CollectiveEpilogueBwdGQAISA_fSD_Li256ELb1ELb0EEENS1_19SingleTileSchedulerILb1ELb0ELb0ELi128EEEEEEEEEvNT_6ParamsE$_ZZN4cute9transformINS_15ArithmeticTupleIJiiEEEZNS_14transform_leafIS2_NS_8identityEEEDaRKT_OT0_EUlRKT_E_EEDaS7_S9_ENKUlDpSC_E_clIJiiEEEDaSE_) ;  /* 0x0000064000007944 */ /* 0x002fea0003c00000 */
[----:B------:R-:W-:Y:S02]  /*f500*/  MOV R73, 0x0 ;  /* 0x0000000000497802 */ /* 0x000fe40000000f00 */
[----:B-----5:R-:W-:-:S02]  /*f510*/  MOV R10, R2 ;  /* 0x00000002000a7202 */ /* 0x020fc40000000f00 */
[----:B------:R-:W-:Y:S01]  /*f520*/  MOV R8, R3 ;  /* 0x0000000300087202 */ /* 0x000fe20000000f00 */
[----:B------:R-:W-:Y:S06]  /*f530*/  RET.REL.NODEC R72 `(_ZN7cutlass13device_kernelIN5flash19enable_sm80_to_sm89INS1_16FlashAttnBwdSm80INS1_25CollectiveMainloopBwdSm80ILi2ELi2EN4cute5tupleIJNS5_1CILi128EEES8_NS7_ILi64EEEEEENS_10bfloat16_tEfNS_4arch4Sm80ELb0ELb1ELb1ELb1ELb0ELb0ELb0ELb0ELi2ELi4ELi4ELi4ELb0EEENS1_24CollectiveEpilogueBwdGQAISA_fSD_Li256ELb1ELb0EEENS1_19SingleTileSchedulerILb1ELb0ELb0ELi128EEEEEEEEEvNT_6ParamsE) ;  /* 0xffff0ac048007950 */ /* 0x000fec0003c3ffff */
        .type           $_ZN7cutlass13device_kernelIN5flash19enable_sm80_to_sm89INS1_16FlashAttnBwdSm80INS1_25CollectiveMainloopBwdSm80ILi2ELi2EN4cute5tupleIJNS5_1CILi128EEES8_NS7_ILi64EEEEEENS_10bfloat16_tEfNS_4arch4Sm80ELb0ELb1ELb1ELb1ELb0ELb0ELb0ELb0ELi2ELi4ELi4ELi4ELb0EEENS1_24CollectiveEpilogueBwdGQAISA_fSD_Li256ELb1ELb0EEENS1_19SingleTileSchedulerILb1ELb0ELb0ELi128EEEEEEEEEvNT_6ParamsE$_ZZN4cute7idx2crdINS_5tupleIJiiNS_1CILi0EEEEEENS1_IJNS1_IJNS2_ILi4EEENS2_ILi8EEEEEENS2_ILi2EEENS2_ILi1EEEEEEEEDaRKT_RKT0_ENKUlRKT_RKT0_E_clIiS8_EEDaSJ_SM_,@function
        .size           $_ZN7cutlass13device_kernelIN5flash19enable_sm80_to_sm89INS1_16FlashAttnBwdSm80INS1_25CollectiveMainloopBwdSm80ILi2ELi2EN4cute5tupleIJNS5_1CILi128EEES8_NS7_ILi64EEEEEENS_10bfloat16_tEfNS_4arch4Sm80ELb0ELb1ELb1ELb1ELb0ELb0ELb0ELb0ELi2ELi4ELi4ELi4ELb0EEENS1_24CollectiveEpilogueBwdGQAISA_fSD_Li256ELb1ELb0EEENS1_19SingleTileSchedulerILb1ELb0ELb0ELi128EEEEEEEEEvNT_6ParamsE$_ZZN4cute7idx2crdINS_5tupleIJiiNS_1CILi0EEEEEENS1_IJNS1_IJNS2_ILi4EEENS2_ILi8EEEEEENS2_ILi2EEENS2_ILi1EEEEEEEEDaRKT_RKT0_ENKUlRKT_RKT0_E_clIiS8_EEDaSJ_SM_,($_ZN7cutlass13device_kernelIN5flash19enable_sm80_to_sm89INS1_16FlashAttnBwdSm80INS1_25CollectiveMainloopBwdSm80ILi2ELi2EN4cute5tupleIJNS5_1CILi128EEES8_NS7_ILi64EEEEEENS_10bfloat16_tEfNS_4arch4Sm80ELb0ELb1ELb1ELb1ELb0ELb0ELb0ELb0ELi2ELi4ELi4ELi4ELb0EEENS1_24CollectiveEpilogueBwdGQAISA_fSD_Li256ELb1ELb0EEENS1_19SingleTileSchedulerILb1ELb0ELb0ELi128EEEEEEEEEvNT_6ParamsE$_ZZN4cute7idx2crdINS_5tupleIJiiNS_1CILi0EEEEEENS1_IJNS1_IJNS2_ILi4EEENS2_ILi8EEEEEES5_NS2_ILi1EEEEEEEEDaRKT_RKT0_ENKUlRKT_RKT0_E_clIiS5_EEDaSI_SL_ - $_ZN7cutlass13device_kernelIN5flash19enable_sm80_to_sm89INS1_16FlashAttnBwdSm80INS1_25CollectiveMainloopBwdSm80ILi2ELi2EN4cute5tupleIJNS5_1CILi128EEES8_NS7_ILi64EEEEEENS_10bfloat16_tEfNS_4arch4Sm80ELb0ELb1ELb1ELb1ELb0ELb0ELb0ELb0ELi2ELi4ELi4ELi4ELb0EEENS1_24CollectiveEpilogueBwdGQAISA_fSD_Li256ELb1ELb0EEENS1_19SingleTileSchedulerILb1ELb0ELb0ELi128EEEEEEEEEvNT_6ParamsE$_ZZN4cute7idx2crdINS_5tupleIJiiNS_1CILi0EEEEEENS1_IJNS1_IJNS2_ILi4EEENS2_ILi8EEEEEENS2_ILi2EEENS2_ILi1EEEEEEEEDaRKT_RKT0_ENKUlRKT_RKT0_E_clIiS8_EEDaSJ_SM_)
$_ZN7cutlass13device_kernelIN5flash19enable_sm80_to_sm89INS1_16FlashAttnBwdSm80INS1_25CollectiveMainloopBwdSm80ILi2ELi2EN4cute5tupleIJNS5_1CILi128EEES8_NS7_ILi64EEEEEENS_10bfloat16_tEfNS_4arch4Sm80ELb0ELb1ELb1ELb1ELb0ELb0ELb0ELb0ELi2ELi4ELi4ELi4ELb0EEENS1_24CollectiveEpilogueBwdGQAISA_fSD_Li256ELb1ELb0EEENS1_19SingleTileSchedulerILb1ELb0ELb0ELi128EEEEEEEEEvNT_6ParamsE$_ZZN4cute7idx2crdINS_5tupleIJiiNS_1CILi0EEEEEENS1_IJNS1_IJNS2_ILi4EEENS2_ILi8EEEEEENS2_ILi2EEENS2_ILi1EEEEEEEEDaRKT_RKT0_ENKUlRKT_RKT0_E_clIiS8_EEDaSJ_SM_:
[----:B------:R-:W-:Y:S02]  /*f540*/  MOV R3, 0x0 ;  /* 0x0000000000037802 */ /* 0x000fe40000000f00 */
[----:B------:R-:W-:Y:S02]  /*f550*/  MOV R6, R5 ;  /* 0x0000000500067202 */ /* 0x000fe40000000f00 */
[----:B------:R-:W-:Y:S05]  /*f560*/  RET.REL.NODEC R2 `(_ZN7cutlass13device_kernelIN5flash19enable_sm80_to_sm89INS1_16FlashAttnBwdSm80INS1_25CollectiveMainloopBwdSm80ILi2ELi2EN4cute5tupleIJNS5_1CILi128EEES8_NS7_ILi64EEEEEENS_10bfloat16_tEfNS_4arch4Sm80ELb0ELb1ELb1ELb1ELb0ELb0ELb0ELb0ELi2ELi4ELi4ELi4ELb0EEENS1_24CollectiveEpilogueBwdGQAISA_fSD_Li256ELb1ELb0EEENS1_19SingleTileSchedulerILb1ELb0ELb0ELi128EEEEEEEEEvNT_6ParamsE) ;  /* 0xffff0a9002007950 */ /* 0x000fea0003c3ffff */
        .type           $_ZN7cutlass13device_kernelIN5flash19enable_sm80_to_sm89INS1_16FlashAttnBwdSm80INS1_25CollectiveMainloopBwdSm80ILi2ELi2EN4cute5tupleIJNS5_1CILi128EEES8_NS7_ILi64EEEEEENS_10bfloat16_tEfNS_4arch4Sm80ELb0ELb1ELb1ELb1ELb0ELb0ELb0ELb0ELi2ELi4ELi4ELi4ELb0EEENS1_24CollectiveEpilogueBwdGQAISA_fSD_Li256ELb1ELb0EEENS1_19SingleTileSchedulerILb1ELb0ELb0ELi128EEEEEEEEEvNT_6ParamsE$_ZZN4cute7idx2crdINS_5tupleIJiiNS_1CILi0EEEEEENS1_IJNS1_IJNS2_ILi4EEENS2_ILi8EEEEEES5_NS2_ILi1EEEEEEEEDaRKT_RKT0_ENKUlRKT_RKT0_E_clIiS5_EEDaSI_SL_,@function
        .size           $_ZN7cutlass13device_kernelIN5flash19enable_sm80_to_sm89INS1_16FlashAttnBwdSm80INS1_25CollectiveMainloopBwdSm80ILi2ELi2EN4cute5tupleIJNS5_1CILi128EEES8_NS7_ILi64EEEEEENS_10bfloat16_tEfNS_4arch4Sm80ELb0ELb1ELb1ELb1ELb0ELb0ELb0ELb0ELi2ELi4ELi4ELi4ELb0EEENS1_24CollectiveEpilogueBwdGQAISA_fSD_Li256ELb1ELb0EEENS1_19SingleTileSchedulerILb1ELb0ELb0ELi128EEEEEEEEEvNT_6ParamsE$_ZZN4cute7idx2crdINS_5tupleIJiiNS_1CILi0EEEEEENS1_IJNS1_IJNS2_ILi4EEENS2_ILi8EEEEEES5_NS2_ILi1EEEEEEEEDaRKT_RKT0_ENKUlRKT_RKT0_E_clIiS5_EEDaSI_SL_,($_ZN7cutlass13device_kernelIN5flash19enable_sm80_to_sm89INS1_16FlashAttnBwdSm80INS1_25CollectiveMainloopBwdSm80ILi2ELi2EN4cute5tupleIJNS5_1CILi128EEES8_NS7_ILi64EEEEEENS_10bfloat16_tEfNS_4arch4Sm80ELb0ELb1ELb1ELb1ELb0ELb0ELb0ELb0ELi2ELi4ELi4ELi4ELb0EEENS1_24CollectiveEpilogueBwdGQAISA_fSD_Li256ELb1ELb0EEENS1_19SingleTileSchedulerILb1ELb0ELb0ELi128EEEEEEEEEvNT_6ParamsE$_ZZN4cute7idx2crdINS_5tupleIJiiNS_1CILi0EEEEEENS1_IJNS1_IJNS2_ILi4EEENS2_ILi8EEEEEES5_NS2_ILi1EEEEEEEEDaRKT_RKT0_ENKUlRKT_RKT0_E_clIiS7_EEDaSI_SL_ - $_ZN7cutlass13device_kernelIN5flash19enable_sm80_to_sm89INS1_16FlashAttnBwdSm80INS1_25CollectiveMainloopBwdSm80ILi2ELi2EN4cute5tupleIJNS5_1CILi128EEES8_NS7_ILi64EEEEEENS_10bfloat16_tEfNS_4arch4Sm80ELb0ELb1ELb1ELb1ELb0ELb0ELb0ELb0ELi2ELi4ELi4ELi4ELb0EEENS1_24CollectiveEpilogueBwdGQAISA_fSD_Li256ELb1ELb0EEENS1_19SingleTileSchedulerILb1ELb0ELb0ELi128EEEEEEEEEvNT_6ParamsE$_ZZN4cute7idx2crdINS_5tupleIJiiNS_1CILi0EEEEEENS1_IJNS1_IJNS2_ILi4EEENS2_ILi8EEEEEES5_NS2_ILi1EEEEEEEEDaRKT_RKT0_ENKUlRKT_RKT0_E_clIiS5_EEDaSI_SL_)
$_ZN7cutlass13device_kernelIN5flash19enable_sm80_to_sm89INS1_16FlashAttnBwdSm80INS1_25CollectiveMainloopBwdSm80ILi2ELi2EN4cute5tupleIJNS5_1CILi128EEES8_NS7_ILi64EEEEEENS_10bfloat16_tEfNS_4arch4Sm80ELb0ELb1ELb1ELb1ELb0ELb0ELb0ELb0ELi2ELi4ELi4ELi4ELb0EEENS1_24CollectiveEpilogueBwdGQAISA_fSD_Li256ELb1ELb0EEENS1_19SingleTileSchedulerILb1ELb0ELb0ELi128EEEEEEEEEvNT_6ParamsE$_ZZN4cute7idx2crdINS_5tupleIJiiNS_1CILi0EEEEEENS1_IJNS1_IJNS2_ILi4EEENS2_ILi8EEEEEES5_NS2_ILi1EEEEEEEEDaRKT_RKT0_ENKUlRKT_RKT0_E_clIiS5_EEDaSI_SL_:
[----:B------:R-:W-:Y:S02]  /*f570*/  MOV R3, 0x0 ;  /* 0x0000000000037802 */ /* 0x000fe40000000f00 */
[----:B------:R-:W-:Y:S02]  /*f580*/  MOV R6, R5 ;  /* 0x0000000500067202 */ /* 0x000fe40000000f00 */
[----:B------:R-:W-:Y:S05]  /*f590*/  RET.REL.NODEC R2 `(_ZN7cutlass13device_kernelIN5flash19enable_sm80_to_sm89INS1_16FlashAttnBwdSm80INS1_25CollectiveMainloopBwdSm80ILi2ELi2EN4cute5tupleIJNS5_1CILi128EEES8_NS7_ILi64EEEEEENS_10bfloat16_tEfNS_4arch4Sm80ELb0ELb1ELb1ELb1ELb0ELb0ELb0ELb0ELi2ELi4ELi4ELi4ELb0EEENS1_24CollectiveEpilogueBwdGQAISA_fSD_Li256ELb1ELb0EEENS1_19SingleTileSchedulerILb1ELb0ELb0ELi128EEEEEEEEEvNT_6ParamsE) ;  /* 0xffff0a6002007950 */ /* 0x000fea0003c3ffff */
        .type           $_ZN7cutlass13device_kernelIN5flash19enable_sm80_to_sm89INS1_16FlashAttnBwdSm80INS1_25CollectiveMainloopBwdSm80ILi2ELi2EN4cute5tupleIJNS5_1CILi128EEES8_NS7_ILi64EEEEEENS_10bfloat16_tEfNS_4arch4Sm80ELb0ELb1ELb1ELb1ELb0ELb0ELb0ELb0ELi2ELi4ELi4ELi4ELb0EEENS1_24CollectiveEpilogueBwdGQAISA_fSD_Li256ELb1ELb0EEENS1_19SingleTileSchedulerILb1ELb0ELb0ELi128EEEEEEEEEvNT_6ParamsE$_ZZN4cute7idx2crdINS_5tupleIJiiNS_1CILi0EEEEEENS1_IJNS1_IJNS2_ILi4EEENS2_ILi8EEEEEES5_NS2_ILi1EEEEEEEEDaRKT_RKT0_ENKUlRKT_RKT0_E_clIiS7_EEDaSI_SL_,@function
        .size           $_ZN7cutlass13device_kernelIN5flash19enable_sm80_to_sm89INS1_16FlashAttnBwdSm80INS1_25CollectiveMainloopBwdSm80ILi2ELi2EN4cute5tupleIJNS5_1CILi128EEES8_NS7_ILi64EEEEEENS_10bfloat16_tEfNS_4arch4Sm80ELb0ELb1ELb1ELb1ELb0ELb0ELb0ELb0ELi2ELi4ELi4ELi4ELb0EEENS1_24CollectiveEpilogueBwdGQAISA_fSD_Li256ELb1ELb0EEENS1_19SingleTileSchedulerILb1ELb0ELb0ELi128EEEEEEEEEvNT_6ParamsE$_ZZN4cute7idx2crdINS_5tupleIJiiNS_1CILi0EEEEEENS1_IJNS1_IJNS2_ILi4EEENS2_ILi8EEEEEES5_NS2_ILi1EEEEEEEEDaRKT_RKT0_ENKUlRKT_RKT0_E_clIiS7_EEDaSI_SL_,($_ZN7cutlass13device_kernelIN5flash19enable_sm80_to_sm89INS1_16FlashAttnBwdSm80INS1_25CollectiveMainloopBwdSm80ILi2ELi2EN4cute5tupleIJNS5_1CILi128EEES8_NS7_ILi64EEEEEENS_10bfloat16_tEfNS_4arch4Sm80ELb0ELb1ELb1ELb1ELb0ELb0ELb0ELb0ELi2ELi4ELi4ELi4ELb0EEENS1_24CollectiveEpilogueBwdGQAISA_fSD_Li256ELb1ELb0EEENS1_19SingleTileSchedulerILb1ELb0ELb0ELi128EEEEEEEEEvNT_6ParamsE$_ZZN4cute7idx2crdIiNS_5tupleIJNS_1CILi32EEENS2_ILi4EEENS2_ILi2EEENS2_ILi1EEEEEENS1_IJS6_S3_NS2_ILi128EEENS2_ILi0EEEEEEEEDaRKT_RKT0_RKT1_ENKUlRKT_RKT0_E_clIS3_S6_EEDaSM_SP_ - $_ZN7cutlass13device_kernelIN5flash19enable_sm80_to_sm89INS1_16FlashAttnBwdSm80INS1_25CollectiveMainloopBwdSm80ILi2ELi2EN4cute5tupleIJNS5_1CILi128EEES8_NS7_ILi64EEEEEENS_10bfloat16_tEfNS_4arch4Sm80ELb0ELb1ELb1ELb1ELb0ELb0ELb0ELb0ELi2ELi4ELi4ELi4ELb0EEENS1_24CollectiveEpilogueBwdGQAISA_fSD_Li256ELb1ELb0EEENS1_19SingleTileSchedulerILb1ELb0ELb0ELi128EEEEEEEEEvNT_6ParamsE$_ZZN4cute7idx2crdINS_5tupleIJiiNS_1CILi0EEEEEENS1_IJNS1_IJNS2_ILi4EEENS2_ILi8EEEEEES5_NS2_ILi1EEEEEEEEDaRKT_RKT0_ENKUlRKT_RKT0_E_clIiS7_EEDaSI_SL_)
$_ZN7cutlass13device_kernelIN5flash19enable_sm80_to_sm89INS1_16FlashAttnBwdSm80INS1_25CollectiveMainloopBwdSm80ILi2ELi2EN4cute5tupleIJNS5_1CILi128EEES8_NS7_ILi64EEEEEENS_10bfloat16_tEfNS_4arch4Sm80ELb0ELb1ELb1ELb1ELb0ELb0ELb0ELb0ELi2ELi4ELi4ELi4ELb0EEENS1_24CollectiveEpilogueBwdGQAISA_fSD_Li256ELb1ELb0EEENS1_19SingleTileSchedulerILb1ELb0ELb0ELi128EEEEEEEEEvNT_6ParamsE$_ZZN4cute7idx2crdINS_5tupleIJiiNS_1CILi0EEEEEENS1_IJNS1_IJNS2_ILi4EEENS2_ILi8EEEEEES5_NS2_ILi1EEEEEEEEDaRKT_RKT0_ENKUlRKT_RKT0_E_clIiS7_EEDaSI_SL_:
        /* <DEDUP_REMOVED lines=62> */
[----:B-----5:R-:W-:Y:S01]  /*f980*/  IMAD.MOV.U32 R10, RZ, RZ, R2 ;  /* 0x000000ffff0a7224 */ /* 0x020fe200078e0002 */
[----:B------:R-:W-:Y:S01]  /*f990*/  MOV R2, R72 ;  /* 0x0000004800027202 */ /* 0x000fe20000000f00 */
[----:B------:R-:W-:Y:S01]  /*f9a0*/  IMAD.MOV.U32 R8, RZ, RZ, R3 ;  /* 0x000000ffff087224 */ /* 0x000fe200078e0003 */
[----:B------:R-:W-:-:S04]  /*f9b0*/  MOV R3, 0x0 ;  /* 0x0000000000037802 */ /* 0x000fc80000000f00 */
[----:B------:R-:W-:Y:S05]  /*f9c0*/  RET.REL.NODEC R2 `(_ZN7cutlass13device_kernelIN5flash19enable_sm80_to_sm89INS1_16FlashAttnBwdSm80INS1_25CollectiveMainloopBwdSm80ILi2ELi2EN4cute5tupleIJNS5_1CILi128EEES8_NS7_ILi64EEEEEENS_10bfloat16_tEfNS_4arch4Sm80ELb0ELb1ELb1ELb1ELb0ELb0ELb0ELb0ELi2ELi4ELi4ELi4ELb0EEENS1_24CollectiveEpilogueBwdGQAISA_fSD_Li256ELb1ELb0EEENS1_19SingleTileSchedulerILb1ELb0ELb0ELi128EEEEEEEEEvNT_6ParamsE) ;  /* 0xffff063002007950 */ /* 0x000fea0003c3ffff */
        .type           $_ZN7cutlass13device_kernelIN5flash19enable_sm80_to_sm89INS1_16FlashAttnBwdSm80INS1_25CollectiveMainloopBwdSm80ILi2ELi2EN4cute5tupleIJNS5_1CILi128EEES8_NS7_ILi64EEEEEENS_10bfloat16_tEfNS_4arch4Sm80ELb0ELb1ELb1ELb1ELb0ELb0ELb0ELb0ELi2ELi4ELi4ELi4ELb0EEENS1_24CollectiveEpilogueBwdGQAISA_fSD_Li256ELb1ELb0EEENS1_19SingleTileSchedulerILb1ELb0ELb0ELi128EEEEEEEEEvNT_6ParamsE$_ZZN4cute7idx2crdIiNS_5tupleIJNS_1CILi32EEENS2_ILi4EEENS2_ILi2EEENS2_ILi1EEEEEENS1_IJS6_S3_NS2_ILi128EEENS2_ILi0EEEEEEEEDaRKT_RKT0_RKT1_ENKUlRKT_RKT0_E_clIS3_S6_EEDaSM_SP_,@function
        .size           $_ZN7cutlass13device_kernelIN5flash19enable_sm80_to_sm89INS1_16FlashAttnBwdSm80INS1_25CollectiveMainloopBwdSm80ILi2ELi2EN4cute5tupleIJNS5_1CILi128EEES8_NS7_ILi64EEEEEENS_10bfloat16_tEfNS_4arch4Sm80ELb0ELb1ELb1ELb1ELb0ELb0ELb0ELb0ELi2ELi4ELi4ELi4ELb0EEENS1_24CollectiveEpilogueBwdGQAISA_fSD_Li256ELb1ELb0EEENS1_19SingleTileSchedulerILb1ELb0ELb0ELi128EEEEEEEEEvNT_6ParamsE$_ZZN4cute7idx2crdIiNS_5tupleIJNS_1CILi32EEENS2_ILi4EEENS2_ILi2EEENS2_ILi1EEEEEENS1_IJS6_S3_NS2_ILi128EEENS2_ILi0EEEEEEEEDaRKT_RKT0_RKT1_ENKUlRKT_RKT0_E_clIS3_S6_EEDaSM_SP_,($_ZN7cutlass13device_kernelIN5flash19enable_sm80_to_sm89INS1_16FlashAttnBwdSm80INS1_25CollectiveMainloopBwdSm80ILi2ELi2EN4cute5tupleIJNS5_1CILi128EEES8_NS7_ILi64EEEEEENS_10bfloat16_tEfNS_4arch4Sm80ELb0ELb1ELb1ELb1ELb0ELb0ELb0ELb0ELi2ELi4ELi4ELi4ELb0EEENS1_24CollectiveEpilogueBwdGQAISA_fSD_Li256ELb1ELb0EEENS1_19SingleTileSchedulerILb1ELb0ELb0ELi128EEEEEEEEEvNT_6ParamsE$_ZZN4cute7idx2crdIiNS_5tupleIJNS_1CILi32EEENS2_ILi4EEENS2_ILi2EEENS2_ILi1EEEEEENS1_IJS6_S3_NS2_ILi128EEENS2_ILi0EEEEEEEEDaRKT_RKT0_RKT1_ENKUlRKT_RKT0_E_clIS4_S3_EEDaSM_SP_ - $_ZN7cutlass13device_kernelIN5flash19enable_sm80_to_sm89INS1_16FlashAttnBwdSm80INS1_25CollectiveMainloopBwdSm80ILi2ELi2EN4cute5tupleIJNS5_1CILi128EEES8_NS7_ILi64EEEEEENS_10bfloat16_tEfNS_4arch4Sm80ELb0ELb1ELb1ELb1ELb0ELb0ELb0ELb0ELi2ELi4ELi4ELi4ELb0EEENS1_24CollectiveEpilogueBwdGQAISA_fSD_Li256ELb1ELb0EEENS1_19SingleTileSchedulerILb1ELb0ELb0ELi128EEEEEEEEEvNT_6ParamsE$_ZZN4cute7idx2crdIiNS_5tupleIJNS_1CILi32EEENS2_ILi4EEENS2_ILi2EEENS2_ILi1EEEEEENS1_IJS6_S3_NS2_ILi128EEENS2_ILi0EEEEEEEEDaRKT_RKT0_RKT1_ENKUlRKT_RKT0_E_clIS3_S6_EEDaSM_SP_)
$_ZN7cutlass13device_kernelIN5flash19enable_sm80_to_sm89INS1_16FlashAttnBwdSm80INS1_25CollectiveMainloopBwdSm80ILi2ELi2EN4cute5tupleIJNS5_1CILi128EEES8_NS7_ILi64EEEEEENS_10bfloat16_tEfNS_4arch4Sm80ELb0ELb1ELb1ELb1ELb0ELb0ELb0ELb0ELi2ELi4ELi4ELi4ELb0EEENS1_24CollectiveEpilogueBwdGQAISA_fSD_Li256ELb1ELb0EEENS1_19SingleTileSchedulerILb1ELb0ELb0ELi128EEEEEEEEEvNT_6ParamsE$_ZZN4cute7idx2crdIiNS_5tupleIJNS_1CILi32EEENS2_ILi4EEENS2_ILi2EEENS2_ILi1EEEEEENS1_IJS6_S3_NS2_ILi128EEENS2_ILi0EEEEEEEEDaRKT_RKT0_RKT1_ENKUlRKT_RKT0_E_clIS3_S6_EEDaSM_SP_:
[----:B------:R-:W-:Y:S01]  /*f9d0*/  SHF.R.S32.HI R3, RZ, 0x1f, R2 ;  /* 0x0000001fff037819 */ /* 0x000fe20000011402 */
[----:B------:R-:W-:-:S03]  /*f9e0*/  IMAD.MOV.U32 R5, RZ, RZ, 0x0 ;  /* 0x00000000ff057424 */ /* 0x000fc600078e00ff */
[----:B------:R-:W-:-:S04]  /*f9f0*/  LEA.HI R3, R3, R2, RZ, 0x5 ;  /* 0x0000000203037211 */ /* 0x000fc800078f28ff */
[----:B------:R-:W-:-:S05]  /*fa00*/  LOP3.LUT R3, R3, 0xffffffe0, RZ, 0xc0, !PT ;  /* 0xffffffe003037812 */ /* 0x000fca00078ec0ff */
[----:B------:R-:W-:Y:S01]  /*fa10*/  IMAD.IADD R8, R2, 0x1, -R3 ;  /* 0x0000000102087824 */ /* 0x000fe200078e0a03 */
[----:B------:R-:W-:Y:S06]  /*fa20*/  RET.REL.NODEC R4 `(_ZN7cutlass13device_kernelIN5flash19enable_sm80_to_sm89INS1_16FlashAttnBwdSm80INS1_25CollectiveMainloopBwdSm80ILi2ELi2EN4cute5tupleIJNS5_1CILi128EEES8_NS7_ILi64EEEEEENS_10bfloat16_tEfNS_4arch4Sm80ELb0ELb1ELb1ELb1ELb0ELb0ELb0ELb0ELi2ELi4ELi4ELi4ELb0EEENS1_24CollectiveEpilogueBwdGQAISA_fSD_Li256ELb1ELb0EEENS1_19SingleTileSchedulerILb1ELb0ELb0ELi128EEEEEEEEEvNT_6ParamsE) ;  /* 0xffff05d004007950 */ /* 0x000fec0003c3ffff */
        .type           $_ZN7cutlass13device_kernelIN5flash19enable_sm80_to_sm89INS1_16FlashAttnBwdSm80INS1_25CollectiveMainloopBwdSm80ILi2ELi2EN4cute5tupleIJNS5_1CILi128EEES8_NS7_ILi64EEEEEENS_10bfloat16_tEfNS_4arch4Sm80ELb0ELb1ELb1ELb1ELb0ELb0ELb0ELb0ELi2ELi4ELi4ELi4ELb0EEENS1_24CollectiveEpilogueBwdGQAISA_fSD_Li256ELb1ELb0EEENS1_19SingleTileSchedulerILb1ELb0ELb0ELi128EEEEEEEEEvNT_6ParamsE$_ZZN4cute7idx2crdIiNS_5tupleIJNS_1CILi32EEENS2_ILi4EEENS2_ILi2EEENS2_ILi1EEEEEENS1_IJS6_S3_NS2_ILi128EEENS2_ILi0EEEEEEEEDaRKT_RKT0_RKT1_ENKUlRKT_RKT0_E_clIS4_S3_EEDaSM_SP_,@function
        .size           $_ZN7cutlass13device_kernelIN5flash19enable_sm80_to_sm89INS1_16FlashAttnBwdSm80INS1_25CollectiveMainloopBwdSm80ILi2ELi2EN4cute5tupleIJNS5_1CILi128EEES8_NS7_ILi64EEEEEENS_10bfloat16_tEfNS_4arch4Sm80ELb0ELb1ELb1ELb1ELb0ELb0ELb0ELb0ELi2ELi4ELi4ELi4ELb0EEENS1_24CollectiveEpilogueBwdGQAISA_fSD_Li256ELb1ELb0EEENS1_19SingleTileSchedulerILb1ELb0ELb0ELi128EEEEEEEEEvNT_6ParamsE$_ZZN4cute7idx2crdIiNS_5tupleIJNS_1CILi32EEENS2_ILi4EEENS2_ILi2EEENS2_ILi1EEEEEENS1_IJS6_S3_NS2_ILi128EEENS2_ILi0EEEEEEEEDaRKT_RKT0_RKT1_ENKUlRKT_RKT0_E_clIS4_S3_EEDaSM_SP_,($_ZN7cutlass13device_kernelIN5flash19enable_sm80_to_sm89INS1_16FlashAttnBwdSm80INS1_25CollectiveMainloopBwdSm80ILi2ELi2EN4cute5tupleIJNS5_1CILi128EEES8_NS7_ILi64EEEEEENS_10bfloat16_tEfNS_4arch4Sm80ELb0ELb1ELb1ELb1ELb0ELb0ELb0ELb0ELi2ELi4ELi4ELi4ELb0EEENS1_24CollectiveEpilogueBwdGQAISA_fSD_Li256ELb1ELb0EEENS1_19SingleTileSchedulerILb1ELb0ELb0ELi128EEEEEEEEEvNT_6ParamsE$_ZZN4cute7idx2crdIiNS_5tupleIJNS_1CILi32EEENS2_ILi4EEENS2_ILi2EEENS2_ILi1EEEEEENS1_IJS6_S3_NS2_ILi128EEENS2_ILi0EEEEEEEEDaRKT_RKT0_RKT1_ENKUlRKT_RKT0_E_clIS5_S8_EEDaSM_SP_ - $_ZN7cutlass13device_kernelIN5flash19enable_sm80_to_sm89INS1_16FlashAttnBwdSm80INS1_25CollectiveMainloopBwdSm80ILi2ELi2EN4cute5tupleIJNS5_1CILi128EEES8_NS7_ILi64EEEEEENS_10bfloat16_tEfNS_4arch4Sm80ELb0ELb1ELb1ELb1ELb0ELb0ELb0ELb0ELi2ELi4ELi4ELi4ELb0EEENS1_24CollectiveEpilogueBwdGQAISA_fSD_Li256ELb1ELb0EEENS1_19SingleTileSchedulerILb1ELb0ELb0ELi128EEEEEEEEEvNT_6ParamsE$_ZZN4cute7idx2crdIiNS_5tupleIJNS_1CILi32EEENS2_ILi4EEENS2_ILi2EEENS2_ILi1EEEEEENS1_IJS6_S3_NS2_ILi128EEENS2_ILi0EEEEEEEEDaRKT_RKT0_RKT1_ENKUlRKT_RKT0_E_clIS4_S3_EEDaSM_SP_)
$_ZN7cutlass13device_kernelIN5flash19enable_sm80_to_sm89INS1_16FlashAttnBwdSm80INS1_25CollectiveMainloopBwdSm80ILi2ELi2EN4cute5tupleIJNS5_1CILi128EEES8_NS7_ILi64EEEEEENS_10bfloat16_tEfNS_4arch4Sm80ELb0ELb1ELb1ELb1ELb0ELb0ELb0ELb0ELi2ELi4ELi4ELi4ELb0EEENS1_24CollectiveEpilogueBwdGQAISA_fSD_Li256ELb1ELb0EEENS1_19SingleTileSchedulerILb1ELb0ELb0ELi128EEEEEEEEEvNT_6ParamsE$_ZZN4cute7idx2crdIiNS_5tupleIJNS_1CILi32EEENS2_ILi4EEENS2_ILi2EEENS2_ILi1EEEEEENS1_IJS6_S3_NS2_ILi128EEENS2_ILi0EEEEEEEEDaRKT_RKT0_RKT1_ENKUlRKT_RKT0_E_clIS4_S3_EEDaSM_SP_:
        /* <DEDUP_REMOVED lines=8> */
[----:B------:R-:W-:Y:S06]  /*fab0*/  RET.REL.NODEC R4 `(_ZN7cutlass13device_kernelIN5flash19enable_sm80_to_sm89INS1_16FlashAttnBwdSm80INS1_25CollectiveMainloopBwdSm80ILi2ELi2EN4cute5tupleIJNS5_1CILi128EEES8_NS7_ILi64EEEEEENS_10bfloat16_tEfNS_4arch4Sm80ELb0ELb1ELb1ELb1ELb0ELb0ELb0ELb0ELi2ELi4ELi4ELi4ELb0EEENS1_24CollectiveEpilogueBwdGQAISA_fSD_Li256ELb1ELb0EEENS1_19SingleTileSchedulerILb1ELb0ELb0ELi128EEEEEEEEEvNT_6ParamsE) ;  /* 0xffff054004007950 */ /* 0x000fec0003c3ffff */
        .type           $_ZN7cutlass13device_kernelIN5flash19enable_sm80_to_sm89INS1_16FlashAttnBwdSm80INS1_25CollectiveMainloopBwdSm80ILi2ELi2EN4cute5tupleIJNS5_1CILi128EEES8_NS7_ILi64EEEEEENS_10bfloat16_tEfNS_4arch4Sm80ELb0ELb1ELb1ELb1ELb0ELb0ELb0ELb0ELi2ELi4ELi4ELi4ELb0EEENS1_24CollectiveEpilogueBwdGQAISA_fSD_Li256ELb1ELb0EEENS1_19SingleTileSchedulerILb1ELb0ELb0ELi128EEEEEEEEEvNT_6ParamsE$_ZZN4cute7idx2crdIiNS_5tupleIJNS_1CILi32EEENS2_ILi4EEENS2_ILi2EEENS2_ILi1EEEEEENS1_IJS6_S3_NS2_ILi128EEENS2_ILi0EEEEEEEEDaRKT_RKT0_RKT1_ENKUlRKT_RKT0_E_clIS5_S8_EEDaSM_SP_,@function
        .size           $_ZN7cutlass13device_kernelIN5flash19enable_sm80_to_sm89INS1_16FlashAttnBwdSm80INS1_25CollectiveMainloopBwdSm80ILi2ELi2EN4cute5tupleIJNS5_1CILi128EEES8_NS7_ILi64EEEEEENS_10bfloat16_tEfNS_4arch4Sm80ELb0ELb1ELb1ELb1ELb0ELb0ELb0ELb0ELi2ELi4ELi4ELi4ELb0EEENS1_24CollectiveEpilogueBwdGQAISA_fSD_Li256ELb1ELb0EEENS1_19SingleTileSchedulerILb1ELb0ELb0ELi128EEEEEEEEEvNT_6ParamsE$_ZZN4cute7idx2crdIiNS_5tupleIJNS_1CILi32EEENS2_ILi4EEENS2_ILi2EEENS2_ILi1EEEEEENS1_IJS6_S3_NS2_ILi128EEENS2_ILi0EEEEEEEEDaRKT_RKT0_RKT1_ENKUlRKT_RKT0_E_clIS5_S8_EEDaSM_SP_,($_ZN7cutlass13device_kernelIN5flash19enable_sm80_to_sm89INS1_16FlashAttnBwdSm80INS1_25CollectiveMainloopBwdSm80ILi2ELi2EN4cute5tupleIJNS5_1CILi128EEES8_NS7_ILi64EEEEEENS_10bfloat16_tEfNS_4arch4Sm80ELb0ELb1ELb1ELb1ELb0ELb0ELb0ELb0ELi2ELi4ELi4ELi4ELb0EEENS1_24CollectiveEpilogueBwdGQAISA_fSD_Li256ELb1ELb0EEENS1_19SingleTileSchedulerILb1ELb0ELb0ELi128EEEEEEEEEvNT_6ParamsE$_ZZN4cute9transformINS_15ArithmeticTupleIJiiEEEZNS_14transform_leafIS2_NS_8identityEEEDaRKT_OT0_EUlRKT_E_EEDaS7_S9_ENKUlDpSC_E_clIJiiEEEDaSE_ - $_ZN7cutlass13device_kernelIN5flash19enable_sm80_to_sm89INS1_16FlashAttnBwdSm80INS1_25CollectiveMainloopBwdSm80ILi2ELi2EN4cute5tupleIJNS5_1CILi128EEES8_NS7_ILi64EEEEEENS_10bfloat16_tEfNS_4arch4Sm80ELb0ELb1ELb1ELb1ELb0ELb0ELb0ELb0ELi2ELi4ELi4ELi4ELb0EEENS1_24CollectiveEpilogueBwdGQAISA_fSD_Li256ELb1ELb0EEENS1_19SingleTileSchedulerILb1ELb0ELb0ELi128EEEEEEEEEvNT_6ParamsE$_ZZN4cute7idx2crdIiNS_5tupleIJNS_1CILi32EEENS2_ILi4EEENS2_ILi2EEENS2_ILi1EEEEEENS1_IJS6_S3_NS2_ILi128EEENS2_ILi0EEEEEEEEDaRKT_RKT0_RKT1_ENKUlRKT_RKT0_E_clIS5_S8_EEDaSM_SP_)
$_ZN7cutlass13device_kernelIN5flash19enable_sm80_to_sm89INS1_16FlashAttnBwdSm80INS1_25CollectiveMainloopBwdSm80ILi2ELi2EN4cute5tupleIJNS5_1CILi128EEES8_NS7_ILi64EEEEEENS_10bfloat16_tEfNS_4arch4Sm80ELb0ELb1ELb1ELb1ELb0ELb0ELb0ELb0ELi2ELi4ELi4ELi4ELb0EEENS1_24CollectiveEpilogueBwdGQAISA_fSD_Li256ELb1ELb0EEENS1_19SingleTileSchedulerILb1ELb0ELb0ELi128EEEEEEEEEvNT_6ParamsE$_ZZN4cute7idx2crdIiNS_5tupleIJNS_1CILi32EEENS2_ILi4EEENS2_ILi2EEENS2_ILi1EEEEEENS1_IJS6_S3_NS2_ILi128EEENS2_ILi0EEEEEEEEDaRKT_RKT0_RKT1_ENKUlRKT_RKT0_E_clIS5_S8_EEDaSM_SP_:
[----:B------:R-:W-:Y:S01]  /*fac0*/  SHF.R.S32.HI R3, RZ, 0x1f, R2 ;  /* 0x0000001fff037819 */ /* 0x000fe20000011402 */
[----:B------:R-:W-:-:S03]  /*fad0*/  IMAD.MOV.U32 R5, RZ, RZ, 0x0 ;  /* 0x00000000ff057424 */ /* 0x000fc600078e00ff */
[----:B------:R-:W-:-:S04]  /*fae0*/  LEA.HI R2, R3, R2, RZ, 0x7 ;  /* 0x0000000203027211 */ /* 0x000fc800078f38ff */
[----:B------:R-:W-:-:S04]  /*faf0*/  SHF.R.S32.HI R3, RZ, 0x7, R2 ;  /* 0x00000007ff037819 */ /* 0x000fc80000011402 */
[----:B------:R-:W-:-:S04]  /*fb00*/  LEA.HI R2, R2, R3, RZ, 0x1 ;  /* 0x0000000302027211 */ /* 0x000fc800078f08ff */
[----:B------:R-:W-:-:S05]  /*fb10*/  LOP3.LUT R2, R2, 0xfffffffe, RZ, 0xc0, !PT ;  /* 0xfffffffe02027812 */ /* 0x000fca00078ec0ff */
[----:B------:R-:W-:Y:S01]  /*fb20*/  IMAD.IADD R2, R3, 0x1, -R2 ;  /* 0x0000000103027824 */ /* 0x000fe200078e0a02 */
[----:B------:R-:W-:Y:S06]  /*fb30*/  RET.REL.NODEC R4 `(_ZN7cutlass13device_kernelIN5flash19enable_sm80_to_sm89INS1_16FlashAttnBwdSm80INS1_25CollectiveMainloopBwdSm80ILi2ELi2EN4cute5tupleIJNS5_1CILi128EEES8_NS7_ILi64EEEEEENS_10bfloat16_tEfNS_4arch4Sm80ELb0ELb1ELb1ELb1ELb0ELb0ELb0ELb0ELi2ELi4ELi4ELi4ELb0EEENS1_24CollectiveEpilogueBwdGQAISA_fSD_Li256ELb1ELb0EEENS1_19SingleTileSchedulerILb1ELb0ELb0ELi128EEEEEEEEEvNT_6ParamsE) ;  /* 0xffff04c004007950 */ /* 0x000fec0003c3ffff */
        .type           $_ZN7cutlass13device_kernelIN5flash19enable_sm80_to_sm89INS1_16FlashAttnBwdSm80INS1_25CollectiveMainloopBwdSm80ILi2ELi2EN4cute5tupleIJNS5_1CILi128EEES8_NS7_ILi64EEEEEENS_10bfloat16_tEfNS_4arch4Sm80ELb0ELb1ELb1ELb1ELb0ELb0ELb0ELb0ELi2ELi4ELi4ELi4ELb0EEENS1_24CollectiveEpilogueBwdGQAISA_fSD_Li256ELb1ELb0EEENS1_19SingleTileSchedulerILb1ELb0ELb0ELi128EEEEEEEEEvNT_6ParamsE$_ZZN4cute9transformINS_15ArithmeticTupleIJiiEEEZNS_14transform_leafIS2_NS_8identityEEEDaRKT_OT0_EUlRKT_E_EEDaS7_S9_ENKUlDpSC_E_clIJiiEEEDaSE_,@function
        .size           $_ZN7cutlass13device_kernelIN5flash19enable_sm80_to_sm89INS1_16FlashAttnBwdSm80INS1_25CollectiveMainloopBwdSm80ILi2ELi2EN4cute5tupleIJNS5_1CILi128EEES8_NS7_ILi64EEEEEENS_10bfloat16_tEfNS_4arch4Sm80ELb0ELb1ELb1ELb1ELb0ELb0ELb0ELb0ELi2ELi4ELi4ELi4ELb0EEENS1_24CollectiveEpilogueBwdGQAISA_fSD_Li256ELb1ELb0EEENS1_19SingleTileSchedulerILb1ELb0ELb0ELi128EEEEEEEEEvNT_6ParamsE$_ZZN4cute9transformINS_15ArithmeticTupleIJiiEEEZNS_14transform_leafIS2_NS_8identityEEEDaRKT_OT0_EUlRKT_E_EEDaS7_S9_ENKUlDpSC_E_clIJiiEEEDaSE_,($_ZN7cutlass13device_kernelIN5flash19enable_sm80_to_sm89INS1_16FlashAttnBwdSm80INS1_25CollectiveMainloopBwdSm80ILi2ELi2EN4cute5tupleIJNS5_1CILi128EEES8_NS7_ILi64EEEEEENS_10bfloat16_tEfNS_4arch4Sm80ELb0ELb1ELb1ELb1ELb0ELb0ELb0ELb0ELi2ELi4ELi4ELi4ELb0EEENS1_24CollectiveEpilogueBwdGQAISA_fSD_Li256ELb1ELb0EEENS1_19SingleTileSchedulerILb1ELb0ELb0ELi128EEEEEEEEEvNT_6ParamsE$_ZZN4cute9transformINS_5tupleIJNS_1CILi32EEENS2_ILi4EEENS2_ILi2EEENS2_ILi1EEEEEENS1_IJS6_S3_NS2_ILi128EEENS2_ILi0EEEEEEZNS_7idx2crdIiS7_SA_EEDaRKT_RKT0_RKT1_EUlRKT_RKT0_E_EEDaSE_SH_OSI_ENKUlDpSN_E_clIJiiiS9_EEEDaST_ - $_ZN7cutlass13device_kernelIN5flash19enable_sm80_to_sm89INS1_16FlashAttnBwdSm80INS1_25CollectiveMainloopBwdSm80ILi2ELi2EN4cute5tupleIJNS5_1CILi128EEES8_NS7_ILi64EEEEEENS_10bfloat16_tEfNS_4arch4Sm80ELb0ELb1ELb1ELb1ELb0ELb0ELb0ELb0ELi2ELi4ELi4ELi4ELb0EEENS1_24CollectiveEpilogueBwdGQAISA_fSD_Li256ELb1ELb0EEENS1_19SingleTileSchedulerILb1ELb0ELb0ELi128EEEEEEEEEvNT_6ParamsE$_ZZN4cute9transformINS_15ArithmeticTupleIJiiEEEZNS_14transform_leafIS2_NS_8identityEEEDaRKT_OT0_EUlRKT_E_EEDaS7_S9_ENKUlDpSC_E_clIJiiEEEDaSE_)
$_ZN7cutlass13device_kernelIN5flash19enable_sm80_to_sm89INS1_16FlashAttnBwdSm80INS1_25CollectiveMainloopBwdSm80ILi2ELi2EN4cute5tupleIJNS5_1CILi128EEES8_NS7_ILi64EEEEEENS_10bfloat16_tEfNS_4arch4Sm80ELb0ELb1ELb1ELb1ELb0ELb0ELb0ELb0ELi2ELi4ELi4ELi4ELb0EEENS1_24CollectiveEpilogueBwdGQAISA_fSD_Li256ELb1ELb0EEENS1_19SingleTileSchedulerILb1ELb0ELb0ELi128EEEEEEEEEvNT_6ParamsE$_ZZN4cute9transformINS_15ArithmeticTupleIJiiEEEZNS_14transform_leafIS2_NS_8identityEEEDaRKT_OT0_EUlRKT_E_EEDaS7_S9_ENKUlDpSC_E_clIJiiEEEDaSE_:
[----:B------:R-:W-:Y:S01]  /*fb40*/  IADD3 R3, R1, 0x1688, RZ ;  /* 0x0000168801037810 */ /* 0x000fe20007ffe0ff */
[----:B------:R-:W-:Y:S01]  /*fb50*/  IMAD.MOV.U32 R2, RZ, RZ, R11 ;  /* 0x000000ffff027224 */ /* 0x000fe200078e000b */
[----:B------:R-:W-:Y:S02]  /*fb60*/  MOV R8, 0xfb90 ;  /* 0x0000fb9000087802 */ /* 0x000fe40000000f00 */
[----:B------:R-:W-:Y:S02]  /*fb70*/  IADD3 R3, R3, c[0x0][0x20], RZ ;  /* 0x0000080003037a10 */ /* 0x000fe40007ffe0ff */
[----:B------:R-:W-:Y:S05]  /*fb80*/  CALL.REL.NOINC `($_ZN7cutlass13device_kernelIN5flash19enable_sm80_to_sm89INS1_16FlashAttnBwdSm80INS1_25CollectiveMainloopBwdSm80ILi2ELi2EN4cute5tupleIJNS5_1CILi128EEES8_NS7_ILi64EEEEEENS_10bfloat16_tEfNS_4arch4Sm80ELb0ELb1ELb1ELb1ELb0ELb0ELb0ELb0ELi2ELi4ELi4ELi4ELb0EEENS1_24CollectiveEpilogueBwdGQAISA_fSD_Li256ELb1ELb0EEENS1_19SingleTileSchedulerILb1ELb0ELb0ELi128EEEEEEEEEvNT_6ParamsE$_ZN4cute3eso3ESOILb0ELb0EJiiEEC2ERKiS4_) ;  /* 0xffff6d7000007944 */ /* 0x000fea0003c3ffff */
[----:B-1----:R1:W5:Y:S01]  /*fb90*/  LDL.64 R2, [R1+0x1688] ;  /* 0x0016880001027983 */ /* 0x0023620000100a00 */
[----:B------:R-:W-:Y:S02]  /*fba0*/  MOV R8, R6 ;  /* 0x0000000600087202 */ /* 0x000fe40000000f00 */
[----:B------:R-:W-:-:S04]  /*fbb0*/  MOV R9, 0x0 ;  /* 0x0000000000097802 */ /* 0x000fc80000000f00 */
[----:B------:R-:W-:Y:S05]  /*fbc0*/  RET.REL.NODEC R8 `(_ZN7cutlass13device_kernelIN5flash19enable_sm80_to_sm89INS1_16FlashAttnBwdSm80INS1_25CollectiveMainloopBwdSm80ILi2ELi2EN4cute5tupleIJNS5_1CILi128EEES8_NS7_ILi64EEEEEENS_10bfloat16_tEfNS_4arch4Sm80ELb0ELb1ELb1ELb1ELb0ELb0ELb0ELb0ELi2ELi4ELi4ELi4ELb0EEENS1_24CollectiveEpilogueBwdGQAISA_fSD_Li256ELb1ELb0EEENS1_19SingleTileSchedulerILb1ELb0ELb0ELi128EEEEEEEEEvNT_6ParamsE) ;  /* 0xffff043008007950 */ /* 0x000fea0003c3ffff */
        .type           $_ZN7cutlass13device_kernelIN5flash19enable_sm80_to_sm89INS1_16FlashAttnBwdSm80INS1_25CollectiveMainloopBwdSm80ILi2ELi2EN4cute5tupleIJNS5_1CILi128EEES8_NS7_ILi64EEEEEENS_10bfloat16_tEfNS_4arch4Sm80ELb0ELb1ELb1ELb1ELb0ELb0ELb0ELb0ELi2ELi4ELi4ELi4ELb0EEENS1_24CollectiveEpilogueBwdGQAISA_fSD_Li256ELb1ELb0EEENS1_19SingleTileSchedulerILb1ELb0ELb0ELi128EEEEEEEEEvNT_6ParamsE$_ZZN4cute9transformINS_5tupleIJNS_1CILi32EEENS2_ILi4EEENS2_ILi2EEENS2_ILi1EEEEEENS1_IJS6_S3_NS2_ILi128EEENS2_ILi0EEEEEEZNS_7idx2crdIiS7_SA_EEDaRKT_RKT0_RKT1_EUlRKT_RKT0_E_EEDaSE_SH_OSI_ENKUlDpSN_E_clIJiiiS9_EEEDaST_,@function
        .size           $_ZN7cutlass13device_kernelIN5flash19enable_sm80_to_sm89INS1_16FlashAttnBwdSm80INS1_25CollectiveMainloopBwdSm80ILi2ELi2EN4cute5tupleIJNS5_1CILi128EEES8_NS7_ILi64EEEEEENS_10bfloat16_tEfNS_4arch4Sm80ELb0ELb1ELb1ELb1ELb0ELb0ELb0ELb0ELi2ELi4ELi4ELi4ELb0EEENS1_24CollectiveEpilogueBwdGQAISA_fSD_Li256ELb1ELb0EEENS1_19SingleTileSchedulerILb1ELb0ELb0ELi128EEEEEEEEEvNT_6ParamsE$_ZZN4cute9transformINS_5tupleIJNS_1CILi32EEENS2_ILi4EEENS2_ILi2EEENS2_ILi1EEEEEENS1_IJS6_S3_NS2_ILi128EEENS2_ILi0EEEEEEZNS_7idx2crdIiS7_SA_EEDaRKT_RKT0_RKT1_EUlRKT_RKT0_E_EEDaSE_SH_OSI_ENKUlDpSN_E_clIJiiiS9_EEEDaST_,($_ZN7cutlass13device_kernelIN5flash19enable_sm80_to_sm89INS1_16FlashAttnBwdSm80INS1_25CollectiveMainloopBwdSm80ILi2ELi2EN4cute5tupleIJNS5_1CILi128EEES8_NS7_ILi64EEEEEENS_10bfloat16_tEfNS_4arch4Sm80ELb0ELb1ELb1ELb1ELb0ELb0ELb0ELb0ELi2ELi4ELi4ELi4ELb0EEENS1_24CollectiveEpilogueBwdGQAISA_fSD_Li256ELb1ELb0EEENS1_19SingleTileSchedulerILb1ELb0ELb0ELi128EEEEEEEEEvNT_6ParamsE$_ZZN4cute9transformINS_5tupleIJiiNS_1CILi0EEEEEENS1_IJNS1_IJNS2_ILi4EEENS2_ILi8EEEEEENS2_ILi2EEENS2_ILi1EEEEEEZNS_7idx2crdIS4_SA_EEDaRKT_RKT0_EUlRKT_RKT0_E_EEDaSE_SH_OT1_ENKUlDpSK_E_clIJNS1_IJiiEEEiS3_EEEDaSR_ - $_ZN7cutlass13device_kernelIN5flash19enable_sm80_to_sm89INS1_16FlashAttnBwdSm80INS1_25CollectiveMainloopBwdSm80ILi2ELi2EN4cute5tupleIJNS5_1CILi128EEES8_NS7_ILi64EEEEEENS_10bfloat16_tEfNS_4arch4Sm80ELb0ELb1ELb1ELb1ELb0ELb0ELb0ELb0ELi2ELi4ELi4ELi4ELb0EEENS1_24CollectiveEpilogueBwdGQAISA_fSD_Li256ELb1ELb0EEENS1_19SingleTileSchedulerILb1ELb0ELb0ELi128EEEEEEEEEvNT_6ParamsE$_ZZN4cute9transformINS_5tupleIJNS_1CILi32EEENS2_ILi4EEENS2_ILi2EEENS2_ILi1EEEEEENS1_IJS6_S3_NS2_ILi128EEENS2_ILi0EEEEEEZNS_7idx2crdIiS7_SA_EEDaRKT_RKT0_RKT1_EUlRKT_RKT0_E_EEDaSE_SH_OSI_ENKUlDpSN_E_clIJiiiS9_EEEDaST_)
$_ZN7cutlass13device_kernelIN5flash19enable_sm80_to_sm89INS1_16FlashAttnBwdSm80INS1_25CollectiveMainloopBwdSm80ILi2ELi2EN4cute5tupleIJNS5_1CILi128EEES8_NS7_ILi64EEEEEENS_10bfloat16_tEfNS_4arch4Sm80ELb0ELb1ELb1ELb1ELb0ELb0ELb0ELb0ELi2ELi4ELi4ELi4ELb0EEENS1_24CollectiveEpilogueBwdGQAISA_fSD_Li256ELb1ELb0EEENS1_19SingleTileSchedulerILb1ELb0ELb0ELi128EEEEEEEEEvNT_6ParamsE$_ZZN4cute9transformINS_5tupleIJNS_1CILi32EEENS2_ILi4EEENS2_ILi2EEENS2_ILi1EEEEEENS1_IJS6_S3_NS2_ILi128EEENS2_ILi0EEEEEEZNS_7idx2crdIiS7_SA_EEDaRKT_RKT0_RKT1_EUlRKT_RKT0_E_EEDaSE_SH_OSI_ENKUlDpSN_E_clIJiiiS9_EEEDaST_:
[----:B------:R-:W-:Y:S02]  /*fbd0*/  IADD3 R3, R1, 0x13c8, RZ ;  /* 0x000013c801037810 */ /* 0x000fe40007ffe0ff */
[----:B------:R-:W-:Y:S02]  /*fbe0*/  MOV R6, 0xfc10 ;  /* 0x0000fc1000067802 */ /* 0x000fe40000000f00 */
[----:B------:R-:W-:Y:S02]  /*fbf0*/  IADD3 R3, R3, c[0x0][0x20], RZ ;  /* 0x0000080003037a10 */ /* 0x000fe40007ffe0ff */
[----:B------:R-:W-:Y:S05]  /*fc00*/  CALL.REL.NOINC `($_ZN7cutlass13device_kernelIN5flash19enable_sm80_to_sm89INS1_16FlashAttnBwdSm80INS1_25CollectiveMainloopBwdSm80ILi2ELi2EN4cute5tupleIJNS5_1CILi128EEES8_NS7_ILi64EEEEEENS_10bfloat16_tEfNS_4arch4Sm80ELb0ELb1ELb1ELb1ELb0ELb0ELb0ELb0ELi2ELi4ELi4ELi4ELb0EEENS1_24CollectiveEpilogueBwdGQAISA_fSD_Li256ELb1ELb0EEENS1_19SingleTileSchedulerILb1ELb0ELb0ELi128EEEEEEEEEvNT_6ParamsE$_ZN4cute3eso3ESOILb0ELb0EJiiiNS_1CILi0EEEEEC2ERKiS6_S6_RKS3_) ;  /* 0xffff706000007944 */ /* 0x000fea0003c3ffff */
[----:B------:R2:W5:Y:S04]  /*fc10*/  LDL R5, [R1+0x13d0] ;  /* 0x0013d00001057983 */ /* 0x0005680000100800 */
[----:B-1----:R2:W5:Y:S01]  /*fc20*/  LDL.64 R2, [R1+0x13c8] ;  /* 0x0013c80001027983 */ /* 0x0025620000100a00 */
[----:B------:R-:W-:Y:S02]  /*fc30*/  MOV R8, R4 ;  /* 0x0000000400087202 */ /* 0x000fe40000000f00 */
[----:B------:R-:W-:-:S04]  /*fc40*/  MOV R9, 0x0 ;  /* 0x0000000000097802 */ /* 0x000fc80000000f00 */
[----:B------:R-:W-:Y:S05]  /*fc50*/  RET.REL.NODEC R8 `(_ZN7cutlass13device_kernelIN5flash19enable_sm80_to_sm89INS1_16FlashAttnBwdSm80INS1_25CollectiveMainloopBwdSm80ILi2ELi2EN4cute5tupleIJNS5_1CILi128EEES8_NS7_ILi64EEEEEENS_10bfloat16_tEfNS_4arch4Sm80ELb0ELb1ELb1ELb1ELb0ELb0ELb0ELb0ELi2ELi4ELi4ELi4ELb0EEENS1_24CollectiveEpilogueBwdGQAISA_fSD_Li256ELb1ELb0EEENS1_19SingleTileSchedulerILb1ELb0ELb0ELi128EEEEEEEEEvNT_6ParamsE) ;  /* 0xffff03a008007950 */ /* 0x000fea0003c3ffff */
        .type           $_ZN7cutlass13device_kernelIN5flash19enable_sm80_to_sm89INS1_16FlashAttnBwdSm80INS1_25CollectiveMainloopBwdSm80ILi2ELi2EN4cute5tupleIJNS5_1CILi128EEES8_NS7_ILi64EEEEEENS_10bfloat16_tEfNS_4arch4Sm80ELb0ELb1ELb1ELb1ELb0ELb0ELb0ELb0ELi2ELi4ELi4ELi4ELb0EEENS1_24CollectiveEpilogueBwdGQAISA_fSD_Li256ELb1ELb0EEENS1_19SingleTileSchedulerILb1ELb0ELb0ELi128EEEEEEEEEvNT_6ParamsE$_ZZN4cute9transformINS_5tupleIJiiNS_1CILi0EEEEEENS1_IJNS1_IJNS2_ILi4EEENS2_ILi8EEEEEENS2_ILi2EEENS2_ILi1EEEEEEZNS_7idx2crdIS4_SA_EEDaRKT_RKT0_EUlRKT_RKT0_E_EEDaSE_SH_OT1_ENKUlDpSK_E_clIJNS1_IJiiEEEiS3_EEEDaSR_,@function
        .size           $_ZN7cutlass13device_kernelIN5flash19enable_sm80_to_sm89INS1_16FlashAttnBwdSm80INS1_25CollectiveMainloopBwdSm80ILi2ELi2EN4cute5tupleIJNS5_1CILi128EEES8_NS7_ILi64EEEEEENS_10bfloat16_tEfNS_4arch4Sm80ELb0ELb1ELb1ELb1ELb0ELb0ELb0ELb0ELi2ELi4ELi4ELi4ELb0EEENS1_24CollectiveEpilogueBwdGQAISA_fSD_Li256ELb1ELb0EEENS1_19SingleTileSchedulerILb1ELb0ELb0ELi128EEEEEEEEEvNT_6ParamsE$_ZZN4cute9transformINS_5tupleIJiiNS_1CILi0EEEEEENS1_IJNS1_IJNS2_ILi4EEENS2_ILi8EEEEEENS2_ILi2EEENS2_ILi1EEEEEEZNS_7idx2crdIS4_SA_EEDaRKT_RKT0_EUlRKT_RKT0_E_EEDaSE_SH_OT1_ENKUlDpSK_E_clIJNS1_IJiiEEEiS3_EEEDaSR_,($_ZN7cutlass13device_kernelIN5flash19enable_sm80_to_sm89INS1_16FlashAttnBwdSm80INS1_25CollectiveMainloopBwdSm80ILi2ELi2EN4cute5tupleIJNS5_1CILi128EEES8_NS7_ILi64EEEEEENS_10bfloat16_tEfNS_4arch4Sm80ELb0ELb1ELb1ELb1ELb0ELb0ELb0ELb0ELi2ELi4ELi4ELi4ELb0EEENS1_24CollectiveEpilogueBwdGQAISA_fSD_Li256ELb1ELb0EEENS1_19SingleTileSchedulerILb1ELb0ELb0ELi128EEEEEEEEEvNT_6ParamsE$_ZZN4cute9transformINS_5tupleIJiiNS_1CILi0EEEEEENS1_IJNS1_IJNS2_ILi4EEENS2_ILi8EEEEEES5_NS2_ILi1EEEEEEZNS_7idx2crdIS4_S9_EEDaRKT_RKT0_EUlRKT_RKT0_E_EEDaSD_SG_OT1_ENKUlDpSJ_E_clIJNS1_IJiiEEEiS3_EEEDaSQ_ - $_ZN7cutlass13device_kernelIN5flash19enable_sm80_to_sm89INS1_16FlashAttnBwdSm80INS1_25CollectiveMainloopBwdSm80ILi2ELi2EN4cute5tupleIJNS5_1CILi128EEES8_NS7_ILi64EEEEEENS_10bfloat16_tEfNS_4arch4Sm80ELb0ELb1ELb1ELb1ELb0ELb0ELb0ELb0ELi2ELi4ELi4ELi4ELb0EEENS1_24CollectiveEpilogueBwdGQAISA_fSD_Li256ELb1ELb0EEENS1_19SingleTileSchedulerILb1ELb0ELb0ELi128EEEEEEEEEvNT_6ParamsE$_ZZN4cute9transformINS_5tupleIJiiNS_1CILi0EEEEEENS1_IJNS1_IJNS2_ILi4EEENS2_ILi8EEEEEENS2_ILi2EEENS2_ILi1EEEEEEZNS_7idx2crdIS4_SA_EEDaRKT_RKT0_EUlRKT_RKT0_E_EEDaSE_SH_OT1_ENKUlDpSK_E_clIJNS1_IJiiEEEiS3_EEEDaSR_)
$_ZN7cutlass13device_kernelIN5flash19enable_sm80_to_sm89INS1_16FlashAttnBwdSm80INS1_25CollectiveMainloopBwdSm80ILi2ELi2EN4cute5tupleIJNS5_1CILi128EEES8_NS7_ILi64EEEEEENS_10bfloat16_tEfNS_4arch4Sm80ELb0ELb1ELb1ELb1ELb0ELb0ELb0ELb0ELi2ELi4ELi4ELi4ELb0EEENS1_24CollectiveEpilogueBwdGQAISA_fSD_Li256ELb1ELb0EEENS1_19SingleTileSchedulerILb1ELb0ELb0ELi128EEEEEEEEEvNT_6ParamsE$_ZZN4cute9transformINS_5tupleIJiiNS_1CILi0EEEEEENS1_IJNS1_IJNS2_ILi4EEENS2_ILi8EEEEEENS2_ILi2EEENS2_ILi1EEEEEEZNS_7idx2crdIS4_SA_EEDaRKT_RKT0_EUlRKT_RKT0_E_EEDaSE_SH_OT1_ENKUlDpSK_E_clIJNS1_IJiiEEEiS3_EEEDaSR_:
[----:B------:R-:W-:Y:S02]  /*fc60*/  IADD3 R3, R1, 0x1680, RZ ;  /* 0x0000168001037810 */ /* 0x000fe40007ffe0ff */
[----:B------:R-:W-:Y:S02]  /*fc70*/  MOV R6, 0xfca0 ;  /* 0x0000fca000067802 */ /* 0x000fe40000000f00 */
[----:B------:R-:W-:Y:S02]  /*fc80*/  IADD3 R3, R3, c[0x0][0x20], RZ ;  /* 0x0000080003037a10 */ /* 0x000fe40007ffe0ff */
[----:B------:R-:W-:Y:S05]  /*fc90*/  CALL.REL.NOINC `($_ZN7cutlass13device_kernelIN5flash19enable_sm80_to_sm89INS1_16FlashAttnBwdSm80INS1_25CollectiveMainloopBwdSm80ILi2ELi2EN4cute5tupleIJNS5_1CILi128EEES8_NS7_ILi64EEEEEENS_10bfloat16_tEfNS_4arch4Sm80ELb0ELb1ELb1ELb1ELb0ELb0ELb0ELb0ELi2ELi4ELi4ELi4ELb0EEENS1_24CollectiveEpilogueBwdGQAISA_fSD_Li256ELb1ELb0EEENS1_19SingleTileSchedulerILb1ELb0ELb0ELi128EEEEEEEEEvNT_6ParamsE$_ZN4cute3eso3ESOILb0ELb0EJNS_5tupleIJiiEEEiNS_1CILi0EEEEEC2ERKS3_RKiRKS5_) ;  /* 0xffff610000007944 */ /* 0x000fea0003c3ffff */
[----:B------:R2:W5:Y:S04]  /*fca0*/  LDL R34, [R1+0x1688] ;  /* 0x0016880001227983 */ /* 0x0005680000100800 */
[----:B-1----:R2:W5:Y:S01]  /*fcb0*/  LDL.64 R2, [R1+0x1680] ;  /* 0x0016800001027983 */ /* 0x0025620000100a00 */
[----:B------:R-:W-:-:S04]  /*fcc0*/  MOV R73, 0x0 ;  /* 0x0000000000497802 */ /* 0x000fc80000000f00 */
[----:B------:R-:W-:Y:S05]  /*fcd0*/  RET.REL.NODEC R72 `(_ZN7cutlass13device_kernelIN5flash19enable_sm80_to_sm89INS1_16FlashAttnBwdSm80INS1_25CollectiveMainloopBwdSm80ILi2ELi2EN4cute5tupleIJNS5_1CILi128EEES8_NS7_ILi64EEEEEENS_10bfloat16_tEfNS_4arch4Sm80ELb0ELb1ELb1ELb1ELb0ELb0ELb0ELb0ELi2ELi4ELi4ELi4ELb0EEENS1_24CollectiveEpilogueBwdGQAISA_fSD_Li256ELb1ELb0EEENS1_19SingleTileSchedulerILb1ELb0ELb0ELi128EEEEEEEEEvNT_6ParamsE) ;  /* 0xffff032048007950 */ /* 0x000fea0003c3ffff */
        .type           $_ZN7cutlass13device_kernelIN5flash19enable_sm80_to_sm89INS1_16FlashAttnBwdSm80INS1_25CollectiveMainloopBwdSm80ILi2ELi2EN4cute5tupleIJNS5_1CILi128EEES8_NS7_ILi64EEEEEENS_10bfloat16_tEfNS_4arch4Sm80ELb0ELb1ELb1ELb1ELb0ELb0ELb0ELb0ELi2ELi4ELi4ELi4ELb0EEENS1_24CollectiveEpilogueBwdGQAISA_fSD_Li256ELb1ELb0EEENS1_19SingleTileSchedulerILb1ELb0ELb0ELi128EEEEEEEEEvNT_6ParamsE$_ZZN4cute9transformINS_5tupleIJiiNS_1CILi0EEEEEENS1_IJNS1_IJNS2_ILi4EEENS2_ILi8EEEEEES5_NS2_ILi1EEEEEEZNS_7idx2crdIS4_S9_EEDaRKT_RKT0_EUlRKT_RKT0_E_EEDaSD_SG_OT1_ENKUlDpSJ_E_clIJNS1_IJiiEEEiS3_EEEDaSQ_,@function
        .size           $_ZN7cutlass13device_kernelIN5flash19enable_sm80_to_sm89INS1_16FlashAttnBwdSm80INS1_25CollectiveMainloopBwdSm80ILi2ELi2EN4cute5tupleIJNS5_1CILi128EEES8_NS7_ILi64EEEEEENS_10bfloat16_tEfNS_4arch4Sm80ELb0ELb1ELb1ELb1ELb0ELb0ELb0ELb0ELi2ELi4ELi4ELi4ELb0EEENS1_24CollectiveEpilogueBwdGQAISA_fSD_Li256ELb1ELb0EEENS1_19SingleTileSchedulerILb1ELb0ELb0ELi128EEEEEEEEEvNT_6ParamsE$_ZZN4cute9transformINS_5tupleIJiiNS_1CILi0EEEEEENS1_IJNS1_IJNS2_ILi4EEENS2_ILi8EEEEEES5_NS2_ILi1EEEEEEZNS_7idx2crdIS4_S9_EEDaRKT_RKT0_EUlRKT_RKT0_E_EEDaSD_SG_OT1_ENKUlDpSJ_E_clIJNS1_IJiiEEEiS3_EEEDaSQ_,($_ZN7cutlass13device_kernelIN5flash19enable_sm80_to_sm89INS1_16FlashAttnBwdSm80INS1_25CollectiveMainloopBwdSm80ILi2ELi2EN4cute5tupleIJNS5_1CILi128EEES8_NS7_ILi64EEEEEENS_10bfloat16_tEfNS_4arch4Sm80ELb0ELb1ELb1ELb1ELb0ELb0ELb0ELb0ELi2ELi4ELi4ELi4ELb0EEENS1_24CollectiveEpilogueBwdGQAISA_fSD_Li256ELb1ELb0EEENS1_19SingleTileSchedulerILb1ELb0ELb0ELi128EEEEEEEEEvNT_6ParamsE$_ZZN4cute9transformINS_5tupleIJiiiNS_1CILi0EEEEEENS1_IJNS2_ILi32EEENS2_ILi4EEENS2_ILi2EEENS2_ILi1EEEEEENS1_IJS8_S8_S8_S8_EEEZNS_7crd2crdIS4_S9_SA_EEDaRKT_RKT0_RKT1_EUlRKT_RKT0_RKT1_E_EEDaSE_SH_SK_OT2_ENKUlDpSN_E_clIJiiiS3_EEEDaSX_ - $_ZN7cutlass13device_kernelIN5flash19enable_sm80_to_sm89INS1_16FlashAttnBwdSm80INS1_25CollectiveMainloopBwdSm80ILi2ELi2EN4cute5tupleIJNS5_1CILi128EEES8_NS7_ILi64EEEEEENS_10bfloat16_tEfNS_4arch4Sm80ELb0ELb1ELb1ELb1ELb0ELb0ELb0ELb0ELi2ELi4ELi4ELi4ELb0EEENS1_24CollectiveEpilogueBwdGQAISA_fSD_Li256ELb1ELb0EEENS1_19SingleTileSchedulerILb1ELb0ELb0ELi128EEEEEEEEEvNT_6ParamsE$_ZZN4cute9transformINS_5tupleIJiiNS_1CILi0EEEEEENS1_IJNS1_IJNS2_ILi4EEENS2_ILi8EEEEEES5_NS2_ILi1EEEEEEZNS_7idx2crdIS4_S9_EEDaRKT_RKT0_EUlRKT_RKT0_E_EEDaSD_SG_OT1_ENKUlDpSJ_E_clIJNS1_IJiiEEEiS3_EEEDaSQ_)
$_ZN7cutlass13device_kernelIN5flash19enable_sm80_to_sm89INS1_16FlashAttnBwdSm80INS1_25CollectiveMainloopBwdSm80ILi2ELi2EN4cute5tupleIJNS5_1CILi128EEES8_NS7_ILi64EEEEEENS_10bfloat16_tEfNS_4arch4Sm80ELb0ELb1ELb1ELb1ELb0ELb0ELb0ELb0ELi2ELi4ELi4ELi4ELb0EEENS1_24CollectiveEpilogueBwdGQAISA_fSD_Li256ELb1ELb0EEENS1_19SingleTileSchedulerILb1ELb0ELb0ELi128EEEEEEEEEvNT_6ParamsE$_ZZN4cute9transformINS_5tupleIJiiNS_1CILi0EEEEEENS1_IJNS1_IJNS2_ILi4EEENS2_ILi8EEEEEES5_NS2_ILi1EEEEEEZNS_7idx2crdIS4_S9_EEDaRKT_RKT0_EUlRKT_RKT0_E_EEDaSD_SG_OT1_ENKUlDpSJ_E_clIJNS1_IJiiEEEiS3_EEEDaSQ_:
[----:B------:R-:W-:Y:S02]  /*fce0*/  IADD3 R3, R1, 0x1680, RZ ;  /* 0x0000168001037810 */ /* 0x000fe40007ffe0ff */
[----:B------:R-:W-:Y:S02]  /*fcf0*/  MOV R6, 0xfd20 ;  /* 0x0000fd2000067802 */ /* 0x000fe40000000f00 */
[----:B------:R-:W-:Y:S02]  /*fd00*/  IADD3 R3, R3, c[0x0][0x20], RZ ;  /* 0x0000080003037a10 */ /* 0x000fe40007ffe0ff */
[----:B------:R-:W-:Y:S05]  /*fd10*/  CALL.REL.NOINC `($_ZN7cutlass13device_kernelIN5flash19enable_sm80_to_sm89INS1_16FlashAttnBwdSm80INS1_25CollectiveMainloopBwdSm80ILi2ELi2EN4cute5tupleIJNS5_1CILi128EEES8_NS7_ILi64EEEEEENS_10bfloat16_tEfNS_4arch4Sm80ELb0ELb1ELb1ELb1ELb0ELb0ELb0ELb0ELi2ELi4ELi4ELi4ELb0EEENS1_24CollectiveEpilogueBwdGQAISA_fSD_Li256ELb1ELb0EEENS1_19SingleTileSchedulerILb1ELb0ELb0ELi128EEEEEEEEEvNT_6ParamsE$_ZN4cute3eso3ESOILb0ELb0EJNS_5tupleIJiiEEEiNS_1CILi0EEEEEC2ERKS3_RKiRKS5_) ;  /* 0xffff608000007944 */ /* 0x000fea0003c3ffff */
[----:B------:R2:W5:Y:S04]  /*fd20*/  LDL R33, [R1+0x1688] ;  /* 0x0016880001217983 */ /* 0x0005680000100800 */
[----:B-1----:R2:W5:Y:S01]  /*fd30*/  LDL.64 R2, [R1+0x1680] ;  /* 0x0016800001027983 */ /* 0x0025620000100a00 */
[----:B------:R-:W-:Y:S02]  /*fd40*/  MOV R8, R72 ;  /* 0x0000004800087202 */ /* 0x000fe40000000f00 */
[----:B------:R-:W-:-:S04]  /*fd50*/  MOV R9, 0x0 ;  /* 0x0000000000097802 */ /* 0x000fc80000000f00 */
[----:B------:R-:W-:Y:S05]  /*fd60*/  RET.REL.NODEC R8 `(_ZN7cutlass13device_kernelIN5flash19enable_sm80_to_sm89INS1_16FlashAttnBwdSm80INS1_25CollectiveMainloopBwdSm80ILi2ELi2EN4cute5tupleIJNS5_1CILi128EEES8_NS7_ILi64EEEEEENS_10bfloat16_tEfNS_4arch4Sm80ELb0ELb1ELb1ELb1ELb0ELb0ELb0ELb0ELi2ELi4ELi4ELi4ELb0EEENS1_24CollectiveEpilogueBwdGQAISA_fSD_Li256ELb1ELb0EEENS1_19SingleTileSchedulerILb1ELb0ELb0ELi128EEEEEEEEEvNT_6ParamsE) ;  /* 0xffff029008007950 */ /* 0x000fea0003c3ffff */
        .type           $_ZN7cutlass13device_kernelIN5flash19enable_sm80_to_sm89INS1_16FlashAttnBwdSm80INS1_25CollectiveMainloopBwdSm80ILi2ELi2EN4cute5tupleIJNS5_1CILi128EEES8_NS7_ILi64EEEEEENS_10bfloat16_tEfNS_4arch4Sm80ELb0ELb1ELb1ELb1ELb0ELb0ELb0ELb0ELi2ELi4ELi4ELi4ELb0EEENS1_24CollectiveEpilogueBwdGQAISA_fSD_Li256ELb1ELb0EEENS1_19SingleTileSchedulerILb1ELb0ELb0ELi128EEEEEEEEEvNT_6ParamsE$_ZZN4cute9transformINS_5tupleIJiiiNS_1CILi0EEEEEENS1_IJNS2_ILi32EEENS2_ILi4EEENS2_ILi2EEENS2_ILi1EEEEEENS1_IJS8_S8_S8_S8_EEEZNS_7crd2crdIS4_S9_SA_EEDaRKT_RKT0_RKT1_EUlRKT_RKT0_RKT1_E_EEDaSE_SH_SK_OT2_ENKUlDpSN_E_clIJiiiS3_EEEDaSX_,@function
        .size           $_ZN7cutlass13device_kernelIN5flash19enable_sm80_to_sm89INS1_16FlashAttnBwdSm80INS1_25CollectiveMainloopBwdSm80ILi2ELi2EN4cute5tupleIJNS5_1CILi128EEES8_NS7_ILi64EEEEEENS_10bfloat16_tEfNS_4arch4Sm80ELb0ELb1ELb1ELb1ELb0ELb0ELb0ELb0ELi2ELi4ELi4ELi4ELb0EEENS1_24CollectiveEpilogueBwdGQAISA_fSD_Li256ELb1ELb0EEENS1_19SingleTileSchedulerILb1ELb0ELb0ELi128EEEEEEEEEvNT_6ParamsE$_ZZN4cute9transformINS_5tupleIJiiiNS_1CILi0EEEEEENS1_IJNS2_ILi32EEENS2_ILi4EEENS2_ILi2EEENS2_ILi1EEEEEENS1_IJS8_S8_S8_S8_EEEZNS_7crd2crdIS4_S9_SA_EEDaRKT_RKT0_RKT1_EUlRKT_RKT0_RKT1_E_EEDaSE_SH_SK_OT2_ENKUlDpSN_E_clIJiiiS3_EEEDaSX_,($_ZN7cutlass13device_kernelIN5flash19enable_sm80_to_sm89INS1_16FlashAttnBwdSm80INS1_25CollectiveMainloopBwdSm80ILi2ELi2EN4cute5tupleIJNS5_1CILi128EEES8_NS7_ILi64EEEEEENS_10bfloat16_tEfNS_4arch4Sm80ELb0ELb1ELb1ELb1ELb0ELb0ELb0ELb0ELi2ELi4ELi4ELi4ELb0EEENS1_24CollectiveEpilogueBwdGQAISA_fSD_Li256ELb1ELb0EEENS1_19SingleTileSchedulerILb1ELb0ELb0ELi128EEEEEEEEEvNT_6ParamsE$_ZZN4cuteplIJNS_1CILi0EEES2_EJiEEEDaRKNS_15ArithmeticTupleIJDpT_EEERKNS3_IJDpT0_EEEENKUlDpRKT_E_clIJiS2_EEEDaSH_ - $_ZN7cutlass13device_kernelIN5flash19enable_sm80_to_sm89INS1_16FlashAttnBwdSm80INS1_25CollectiveMainloopBwdSm80ILi2ELi2EN4cute5tupleIJNS5_1CILi128EEES8_NS7_ILi64EEEEEENS_10bfloat16_tEfNS_4arch4Sm80ELb0ELb1ELb1ELb1ELb0ELb0ELb0ELb0ELi2ELi4ELi4ELi4ELb0EEENS1_24CollectiveEpilogueBwdGQAISA_fSD_Li256ELb1ELb0EEENS1_19SingleTileSchedulerILb1ELb0ELb0ELi128EEEEEEEEEvNT_6ParamsE$_ZZN4cute9transformINS_5tupleIJiiiNS_1CILi0EEEEEENS1_IJNS2_ILi32EEENS2_ILi4EEENS2_ILi2EEENS2_ILi1EEEEEENS1_IJS8_S8_S8_S8_EEEZNS_7crd2crdIS4_S9_SA_EEDaRKT_RKT0_RKT1_EUlRKT_RKT0_RKT1_E_EEDaSE_SH_SK_OT2_ENKUlDpSN_E_clIJiiiS3_EEEDaSX_)
$_ZN7cutlass13device_kernelIN5flash19enable_sm80_to_sm89INS1_16FlashAttnBwdSm80INS1_25CollectiveMainloopBwdSm80ILi2ELi2EN4cute5tupleIJNS5_1CILi128EEES8_NS7_ILi64EEEEEENS_10bfloat16_tEfNS_4arch4Sm80ELb0ELb1ELb1ELb1ELb0ELb0ELb0ELb0ELi2ELi4ELi4ELi4ELb0EEENS1_24CollectiveEpilogueBwdGQAISA_fSD_Li256ELb1ELb0EEENS1_19SingleTileSchedulerILb1ELb0ELb0ELi128EEEEEEEEEvNT_6ParamsE$_ZZN4cute9transformINS_5tupleIJiiiNS_1CILi0EEEEEENS1_IJNS2_ILi32EEENS2_ILi4EEENS2_ILi2EEENS2_ILi1EEEEEENS1_IJS8_S8_S8_S8_EEEZNS_7crd2crdIS4_S9_SA_EEDaRKT_RKT0_RKT1_EUlRKT_RKT0_RKT1_E_EEDaSE_SH_SK_OT2_ENKUlDpSN_E_clIJiiiS3_EEEDaSX_:
[----:B------:R-:W-:Y:S02]  /*fd70*/  IADD3 R3, R1, 0x13c8, RZ ;  /* 0x000013c801037810 */ /* 0x000fe40007ffe0ff */
[----:B------:R-:W-:Y:S02]  /*fd80*/  MOV R6, 0xfdb0 ;  /* 0x0000fdb000067802 */ /* 0x000fe40000000f00 */
[----:B------:R-:W-:Y:S02]  /*fd90*/  IADD3 R3, R3, c[0x0][0x20], RZ ;  /* 0x0000080003037a10 */ /* 0x000fe40007ffe0ff */
[----:B------:R-:W-:Y:S05]  /*fda0*/  CALL.REL.NOINC `($_ZN7cutlass13device_kernelIN5flash19enable_sm80_to_sm89INS1_16FlashAttnBwdSm80INS1_25CollectiveMainloopBwdSm80ILi2ELi2EN4cute5tupleIJNS5_1CILi128EEES8_NS7_ILi64EEEEEENS_10bfloat16_tEfNS_4arch4Sm80ELb0ELb1ELb1ELb1ELb0ELb0ELb0ELb0ELi2ELi4ELi4ELi4ELb0EEENS1_24CollectiveEpilogueBwdGQAISA_fSD_Li256ELb1ELb0EEENS1_19SingleTileSchedulerILb1ELb0ELb0ELi128EEEEEEEEEvNT_6ParamsE$_ZN4cute3eso3ESOILb0ELb0EJiiiNS_1CILi0EEEEEC2ERKiS6_S6_RKS3_) ;  /* 0xffff6ec000007944 */ /* 0x000fea0003c3ffff */
[----:B-1----:R1:W5:Y:S04]  /*fdb0*/  LDL R8, [R1+0x13d0] ;  /* 0x0013d00001087983 */ /* 0x0023680000100800 */
[----:B------:R1:W5:Y:S01]  /*fdc0*/  LDL.64 R2, [R1+0x13c8] ;  /* 0x0013c80001027983 */ /* 0x0003620000100a00 */
[----:B------:R-:W-:-:S04]  /*fdd0*/  MOV R5, 0x0 ;  /* 0x0000000000057802 */ /* 0x000fc80000000f00 */
[----:B------:R-:W-:Y:S05]  /*fde0*/  RET.REL.NODEC R4 `(_ZN7cutlass13device_kernelIN5flash19enable_sm80_to_sm89INS1_16FlashAttnBwdSm80INS1_25CollectiveMainloopBwdSm80ILi2ELi2EN4cute5tupleIJNS5_1CILi128EEES8_NS7_ILi64EEEEEENS_10bfloat16_tEfNS_4arch4Sm80ELb0ELb1ELb1ELb1ELb0ELb0ELb0ELb0ELi2ELi4ELi4ELi4ELb0EEENS1_24CollectiveEpilogueBwdGQAISA_fSD_Li256ELb1ELb0EEENS1_19SingleTileSchedulerILb1ELb0ELb0ELi128EEEEEEEEEvNT_6ParamsE) ;  /* 0xffff021004007950 */ /* 0x000fea0003c3ffff */
        .type           $_ZN7cutlass13device_kernelIN5flash19enable_sm80_to_sm89INS1_16FlashAttnBwdSm80INS1_25CollectiveMainloopBwdSm80ILi2ELi2EN4cute5tupleIJNS5_1CILi128EEES8_NS7_ILi64EEEEEENS_10bfloat16_tEfNS_4arch4Sm80ELb0ELb1ELb1ELb1ELb0ELb0ELb0ELb0ELi2ELi4ELi4ELi4ELb0EEENS1_24CollectiveEpilogueBwdGQAISA_fSD_Li256ELb1ELb0EEENS1_19SingleTileSchedulerILb1ELb0ELb0ELi128EEEEEEEEEvNT_6ParamsE$_ZZN4cuteplIJNS_1CILi0EEES2_EJiEEEDaRKNS_15ArithmeticTupleIJDpT_EEERKNS3_IJDpT0_EEEENKUlDpRKT_E_clIJiS2_EEEDaSH_,@function
        .size           $_ZN7cutlass13device_kernelIN5flash19enable_sm80_to_sm89INS1_16FlashAttnBwdSm80INS1_25CollectiveMainloopBwdSm80ILi2ELi2EN4cute5tupleIJNS5_1CILi128EEES8_NS7_ILi64EEEEEENS_10bfloat16_tEfNS_4arch4Sm80ELb0ELb1ELb1ELb1ELb0ELb0ELb0ELb0ELi2ELi4ELi4ELi4ELb0EEENS1_24CollectiveEpilogueBwdGQAISA_fSD_Li256ELb1ELb0EEENS1_19SingleTileSchedulerILb1ELb0ELb0ELi128EEEEEEEEEvNT_6ParamsE$_ZZN4cuteplIJNS_1CILi0EEES2_EJiEEEDaRKNS_15ArithmeticTupleIJDpT_EEERKNS3_IJDpT0_EEEENKUlDpRKT_E_clIJiS2_EEEDaSH_,($_ZN7cutlass13device_kernelIN5flash19enable_sm80_to_sm89INS1_16FlashAttnBwdSm80INS1_25CollectiveMainloopBwdSm80ILi2ELi2EN4cute5tupleIJNS5_1CILi128EEES8_NS7_ILi64EEEEEENS_10bfloat16_tEfNS_4arch4Sm80ELb0ELb1ELb1ELb1ELb0ELb0ELb0ELb0ELi2ELi4ELi4ELi4ELb0EEENS1_24CollectiveEpilogueBwdGQAISA_fSD_Li256ELb1ELb0EEENS1_19SingleTileSchedulerILb1ELb0ELb0ELi128EEEEEEEEEvNT_6ParamsE$_ZZN4cuteplIJNS_1CILi0EEES2_EJiS2_EEEDaRKNS_15ArithmeticTupleIJDpT_EEERKNS3_IJDpT0_EEEENKUlDpRKT_E_clIJiS2_EEEDaSH_ - $_ZN7cutlass13device_kernelIN5flash19enable_sm80_to_sm89INS1_16FlashAttnBwdSm80INS1_25CollectiveMainloopBwdSm80ILi2ELi2EN4cute5tupleIJNS5_1CILi128EEES8_NS7_ILi64EEEEEENS_10bfloat16_tEfNS_4arch4Sm80ELb0ELb1ELb1ELb1ELb0ELb0ELb0ELb0ELi2ELi4ELi4ELi4ELb0EEENS1_24CollectiveEpilogueBwdGQAISA_fSD_Li256ELb1ELb0EEENS1_19SingleTileSchedulerILb1ELb0ELb0ELi128EEEEEEEEEvNT_6ParamsE$_ZZN4cuteplIJNS_1CILi0EEES2_EJiEEEDaRKNS_15ArithmeticTupleIJDpT_EEERKNS3_IJDpT0_EEEENKUlDpRKT_E_clIJiS2_EEEDaSH_)
$_ZN7cutlass13device_kernelIN5flash19enable_sm80_to_sm89INS1_16FlashAttnBwdSm80INS1_25CollectiveMainloopBwdSm80ILi2ELi2EN4cute5tupleIJNS5_1CILi128EEES8_NS7_ILi64EEEEEENS_10bfloat16_tEfNS_4arch4Sm80ELb0ELb1ELb1ELb1ELb0ELb0ELb0ELb0ELi2ELi4ELi4ELi4ELb0EEENS1_24CollectiveEpilogueBwdGQAISA_fSD_Li256ELb1ELb0EEENS1_19SingleTileSchedulerILb1ELb0ELb0ELi128EEEEEEEEEvNT_6ParamsE$_ZZN4cuteplIJNS_1CILi0EEES2_EJiEEEDaRKNS_15ArithmeticTupleIJDpT_EEERKNS3_IJDpT0_EEEENKUlDpRKT_E_clIJiS2_EEEDaSH_:
[----:B------:R-:W-:Y:S02]  /*fdf0*/  IADD3 R2, R1, 0x16a8, RZ ;  /* 0x000016a801027810 */ /* 0x000fe40007ffe0ff */
[----:B------:R-:W-:Y:S02]  /*fe00*/  MOV R10, 0xfe30 ;  /* 0x0000fe30000a7802 */ /* 0x000fe40000000f00 */
[----:B------:R-:W-:Y:S02]  /*fe10*/  IADD3 R2, R2, c[0x0][0x20], RZ ;  /* 0x0000080002027a10 */ /* 0x000fe40007ffe0ff */
[----:B------:R-:W-:Y:S05]  /*fe20*/  CALL.REL.NOINC `($_ZN7cutlass13device_kernelIN5flash19enable_sm80_to_sm89INS1_16FlashAttnBwdSm80INS1_25CollectiveMainloopBwdSm80ILi2ELi2EN4cute5tupleIJNS5_1CILi128EEES8_NS7_ILi64EEEEEENS_10bfloat16_tEfNS_4arch4Sm80ELb0ELb1ELb1ELb1ELb0ELb0ELb0ELb0ELi2ELi4ELi4ELi4ELb0EEENS1_24CollectiveEpilogueBwdGQAISA_fSD_Li256ELb1ELb0EEENS1_19SingleTileSchedulerILb1ELb0ELb0ELi128EEEEEEEEEvNT_6ParamsE$_ZN4cute5tupleIJiNS_1CILi0EEEEEC2ERKiRKS2_) ;  /* 0xffffafc000007944 */ /* 0x000fea0003c3ffff */
[----:B-1----:R1:W5:Y:S01]  /*fe30*/  LDL R3, [R1+0x16a8] ;  /* 0x0016a80001037983 */ /* 0x0023620000100800 */
[----:B------:R-:W-:-:S04]  /*fe40*/  MOV R5, 0x0 ;  /* 0x0000000000057802 */ /* 0x000fc80000000f00 */
[----:B------:R-:W-:Y:S05]  /*fe50*/  RET.REL.NODEC R4 `(_ZN7cutlass13device_kernelIN5flash19enable_sm80_to_sm89INS1_16FlashAttnBwdSm80INS1_25CollectiveMainloopBwdSm80ILi2ELi2EN4cute5tupleIJNS5_1CILi128EEES8_NS7_ILi64EEEEEENS_10bfloat16_tEfNS_4arch4Sm80ELb0ELb1ELb1ELb1ELb0ELb0ELb0ELb0ELi2ELi4ELi4ELi4ELb0EEENS1_24CollectiveEpilogueBwdGQAISA_fSD_Li256ELb1ELb0EEENS1_19SingleTileSchedulerILb1ELb0ELb0ELi128EEEEEEEEEvNT_6ParamsE) ;  /* 0xffff01a004007950 */ /* 0x000fea0003c3ffff */
        .type           $_ZN7cutlass13device_kernelIN5flash19enable_sm80_to_sm89INS1_16FlashAttnBwdSm80INS1_25CollectiveMainloopBwdSm80ILi2ELi2EN4cute5tupleIJNS5_1CILi128EEES8_NS7_ILi64EEEEEENS_10bfloat16_tEfNS_4arch4Sm80ELb0ELb1ELb1ELb1ELb0ELb0ELb0ELb0ELi2ELi4ELi4ELi4ELb0EEENS1_24CollectiveEpilogueBwdGQAISA_fSD_Li256ELb1ELb0EEENS1_19SingleTileSchedulerILb1ELb0ELb0ELi128EEEEEEEEEvNT_6ParamsE$_ZZN4cuteplIJNS_1CILi0EEES2_EJiS2_EEEDaRKNS_15ArithmeticTupleIJDpT_EEERKNS3_IJDpT0_EEEENKUlDpRKT_E_clIJiS2_EEEDaSH_,@function
        .size           $_ZN7cutlass13device_kernelIN5flash19enable_sm80_to_sm89INS1_16FlashAttnBwdSm80INS1_25CollectiveMainloopBwdSm80ILi2ELi2EN4cute5tupleIJNS5_1CILi128EEES8_NS7_ILi64EEEEEENS_10bfloat16_tEfNS_4arch4Sm80ELb0ELb1ELb1ELb1ELb0ELb0ELb0ELb0ELi2ELi4ELi4ELi4ELb0EEENS1_24CollectiveEpilogueBwdGQAISA_fSD_Li256ELb1ELb0EEENS1_19SingleTileSchedulerILb1ELb0ELb0ELi128EEEEEEEEEvNT_6ParamsE$_ZZN4cuteplIJNS_1CILi0EEES2_EJiS2_EEEDaRKNS_15ArithmeticTupleIJDpT_EEERKNS3_IJDpT0_EEEENKUlDpRKT_E_clIJiS2_EEEDaSH_,($_ZN7cutlass13device_kernelIN5flash19enable_sm80_to_sm89INS1_16FlashAttnBwdSm80INS1_25CollectiveMainloopBwdSm80ILi2ELi2EN4cute5tupleIJNS5_1CILi128EEES8_NS7_ILi64EEEEEENS_10bfloat16_tEfNS_4arch4Sm80ELb0ELb1ELb1ELb1ELb0ELb0ELb0ELb0ELi2ELi4ELi4ELi4ELb0EEENS1_24CollectiveEpilogueBwdGQAISA_fSD_Li256ELb1ELb0EEENS1_19SingleTileSchedulerILb1ELb0ELb0ELi128EEEEEEEEEvNT_6ParamsE$_ZZN4cuteplIJNS_1CILi0EEES2_EJiiEEEDaRKNS_15ArithmeticTupleIJDpT_EEERKNS3_IJDpT0_EEEENKUlDpRKT_E_clIJiiEEEDaSH_ - $_ZN7cutlass13device_kernelIN5flash19enable_sm80_to_sm89INS1_16FlashAttnBwdSm80INS1_25CollectiveMainloopBwdSm80ILi2ELi2EN4cute5tupleIJNS5_1CILi128EEES8_NS7_ILi64EEEEEENS_10bfloat16_tEfNS_4arch4Sm80ELb0ELb1ELb1ELb1ELb0ELb0ELb0ELb0ELi2ELi4ELi4ELi4ELb0EEENS1_24CollectiveEpilogueBwdGQAISA_fSD_Li256ELb1ELb0EEENS1_19SingleTileSchedulerILb1ELb0ELb0ELi128EEEEEEEEEvNT_6ParamsE$_ZZN4cuteplIJNS_1CILi0EEES2_EJiS2_EEEDaRKNS_15ArithmeticTupleIJDpT_EEERKNS3_IJDpT0_EEEENKUlDpRKT_E_clIJiS2_EEEDaSH_)
$_ZN7cutlass13device_kernelIN5flash19enable_sm80_to_sm89INS1_16FlashAttnBwdSm80INS1_25CollectiveMainloopBwdSm80ILi2ELi2EN4cute5tupleIJNS5_1CILi128EEES8_NS7_ILi64EEEEEENS_10bfloat16_tEfNS_4arch4Sm80ELb0ELb1ELb1ELb1ELb0ELb0ELb0ELb0ELi2ELi4ELi4ELi4ELb0EEENS1_24CollectiveEpilogueBwdGQAISA_fSD_Li256ELb1ELb0EEENS1_19SingleTileSchedulerILb1ELb0ELb0ELi128EEEEEEEEEvNT_6ParamsE$_ZZN4cuteplIJNS_1CILi0EEES2_EJiS2_EEEDaRKNS_15ArithmeticTupleIJDpT_EEERKNS3_IJDpT0_EEEENKUlDpRKT_E_clIJiS2_EEEDaSH_:
[----:B------:R-:W-:Y:S02]  /*fe60*/  IADD3 R2, R1, 0x16a8, RZ ;  /* 0x000016a801027810 */ /* 0x000fe40007ffe0ff */
[----:B------:R-:W-:Y:S02]  /*fe70*/  MOV R10, 0xfea0 ;  /* 0x0000fea0000a7802 */ /* 0x000fe40000000f00 */
[----:B------:R-:W-:Y:S02]  /*fe80*/  IADD3 R2, R2, c[0x0][0x20], RZ ;  /* 0x0000080002027a10 */ /* 0x000fe40007ffe0ff */
[----:B------:R-:W-:Y:S05]  /*fe90*/  CALL.REL.NOINC `($_ZN7cutlass13device_kernelIN5flash19enable_sm80_to_sm89INS1_16FlashAttnBwdSm80INS1_25CollectiveMainloopBwdSm80ILi2ELi2EN4cute5tupleIJNS5_1CILi128EEES8_NS7_ILi64EEEEEENS_10bfloat16_tEfNS_4arch4Sm80ELb0ELb1ELb1ELb1ELb0ELb0ELb0ELb0ELi2ELi4ELi4ELi4ELb0EEENS1_24CollectiveEpilogueBwdGQAISA_fSD_Li256ELb1ELb0EEENS1_19SingleTileSchedulerILb1ELb0ELb0ELi128EEEEEEEEEvNT_6ParamsE$_ZN4cute5tupleIJiNS_1CILi0EEEEEC2ERKiRKS2_) ;  /* 0xffffaf5000007944 */ /* 0x000fea0003c3ffff */
[----:B------:R2:W5:Y:S01]  /*fea0*/  LDL R31, [R1+0x16a8] ;  /* 0x0016a800011f7983 */ /* 0x0005620000100800 */
[----:B------:R-:W-:-:S04]  /*feb0*/  MOV R5, 0x0 ;  /* 0x0000000000057802 */ /* 0x000fc80000000f00 */
[----:B------:R-:W-:Y:S05]  /*fec0*/  RET.REL.NODEC R4 `(_ZN7cutlass13device_kernelIN5flash19enable_sm80_to_sm89INS1_16FlashAttnBwdSm80INS1_25CollectiveMainloopBwdSm80ILi2ELi2EN4cute5tupleIJNS5_1CILi128EEES8_NS7_ILi64EEEEEENS_10bfloat16_tEfNS_4arch4Sm80ELb0ELb1ELb1ELb1ELb0ELb0ELb0ELb0ELi2ELi4ELi4ELi4ELb0EEENS1_24CollectiveEpilogueBwdGQAISA_fSD_Li256ELb1ELb0EEENS1_19SingleTileSchedulerILb1ELb0ELb0ELi128EEEEEEEEEvNT_6ParamsE) ;  /* 0xffff013004007950 */ /* 0x000fea0003c3ffff */
        .type           $_ZN7cutlass13device_kernelIN5flash19enable_sm80_to_sm89INS1_16FlashAttnBwdSm80INS1_25CollectiveMainloopBwdSm80ILi2ELi2EN4cute5tupleIJNS5_1CILi128EEES8_NS7_ILi64EEEEEENS_10bfloat16_tEfNS_4arch4Sm80ELb0ELb1ELb1ELb1ELb0ELb0ELb0ELb0ELi2ELi4ELi4ELi4ELb0EEENS1_24CollectiveEpilogueBwdGQAISA_fSD_Li256ELb1ELb0EEENS1_19SingleTileSchedulerILb1ELb0ELb0ELi128EEEEEEEEEvNT_6ParamsE$_ZZN4cuteplIJNS_1CILi0EEES2_EJiiEEEDaRKNS_15ArithmeticTupleIJDpT_EEERKNS3_IJDpT0_EEEENKUlDpRKT_E_clIJiiEEEDaSH_,@function
        .size           $_ZN7cutlass13device_kernelIN5flash19enable_sm80_to_sm89INS1_16FlashAttnBwdSm80INS1_25CollectiveMainloopBwdSm80ILi2ELi2EN4cute5tupleIJNS5_1CILi128EEES8_NS7_ILi64EEEEEENS_10bfloat16_tEfNS_4arch4Sm80ELb0ELb1ELb1ELb1ELb0ELb0ELb0ELb0ELi2ELi4ELi4ELi4ELb0EEENS1_24CollectiveEpilogueBwdGQAISA_fSD_Li256ELb1ELb0EEENS1_19SingleTileSchedulerILb1ELb0ELb0ELi128EEEEEEEEEvNT_6ParamsE$_ZZN4cuteplIJNS_1CILi0EEES2_EJiiEEEDaRKNS_15ArithmeticTupleIJDpT_EEERKNS3_IJDpT0_EEEENKUlDpRKT_E_clIJiiEEEDaSH_,($_ZN7cutlass13device_kernelIN5flash19enable_sm80_to_sm89INS1_16FlashAttnBwdSm80INS1_25CollectiveMainloopBwdSm80ILi2ELi2EN4cute5tupleIJNS5_1CILi128EEES8_NS7_ILi64EEEEEENS_10bfloat16_tEfNS_4arch4Sm80ELb0ELb1ELb1ELb1ELb0ELb0ELb0ELb0ELi2ELi4ELi4ELi4ELb0EEENS1_24CollectiveEpilogueBwdGQAISA_fSD_Li256ELb1ELb0EEENS1_19SingleTileSchedulerILb1ELb0ELb0ELi128EEEEEEEEEvNT_6ParamsE$_ZZN4cuteplIJNS_1CILi0EEEiEJS2_iEEEDaRKNS_15ArithmeticTupleIJDpT_EEERKNS3_IJDpT0_EEEENKUlDpRKT_E_clIJS2_iEEEDaSH_ - $_ZN7cutlass13device_kernelIN5flash19enable_sm80_to_sm89INS1_16FlashAttnBwdSm80INS1_25CollectiveMainloopBwdSm80ILi2ELi2EN4cute5tupleIJNS5_1CILi128EEES8_NS7_ILi64EEEEEENS_10bfloat16_tEfNS_4arch4Sm80ELb0ELb1ELb1ELb1ELb0ELb0ELb0ELb0ELi2ELi4ELi4ELi4ELb0EEENS1_24CollectiveEpilogueBwdGQAISA_fSD_Li256ELb1ELb0EEENS1_19SingleTileSchedulerILb1ELb0ELb0ELi128EEEEEEEEEvNT_6ParamsE$_ZZN4cuteplIJNS_1CILi0EEES2_EJiiEEEDaRKNS_15ArithmeticTupleIJDpT_EEERKNS3_IJDpT0_EEEENKUlDpRKT_E_clIJiiEEEDaSH_)
$_ZN7cutlass13device_kernelIN5flash19enable_sm80_to_sm89INS1_16FlashAttnBwdSm80INS1_25CollectiveMainloopBwdSm80ILi2ELi2EN4cute5tupleIJNS5_1CILi128EEES8_NS7_ILi64EEEEEENS_10bfloat16_tEfNS_4arch4Sm80ELb0ELb1ELb1ELb1ELb0ELb0ELb0ELb0ELi2ELi4ELi4ELi4ELb0EEENS1_24CollectiveEpilogueBwdGQAISA_fSD_Li256ELb1ELb0EEENS1_19SingleTileSchedulerILb1ELb0ELb0ELi128EEEEEEEEEvNT_6ParamsE$_ZZN4cuteplIJNS_1CILi0EEES2_EJiiEEEDaRKNS_15ArithmeticTupleIJDpT_EEERKNS3_IJDpT0_EEEENKUlDpRKT_E_clIJiiEEEDaSH_:
[----:B------:R-:W-:Y:S01]  /*fed0*/  IADD3 R3, R1, 0x13c8, RZ ;  /* 0x000013c801037810 */ /* 0x000fe20007ffe0ff */
[----:B------:R-:W-:Y:S01]  /*fee0*/  IMAD.MOV.U32 R10, RZ, RZ, R2 ;  /* 0x000000ffff0a7224 */ /* 0x000fe200078e0002 */
[----:B------:R-:W-:Y:S01]  /*fef0*/  MOV R6, 0xff30 ;  /* 0x0000ff3000067802 */ /* 0x000fe20000000f00 */
[----:B------:R-:W-:Y:S01]  /*ff00*/  IMAD.MOV.U32 R2, RZ, RZ, R15 ;  /* 0x000000ffff027224 */ /* 0x000fe200078e000f */
[----:B------:R-:W-:Y:S02]  /*ff10*/  IADD3 R3, R3, c[0x0][0x20], RZ ;  /* 0x0000080003037a10 */ /* 0x000fe40007ffe0ff */
[----:B------:R-:W-:Y:S05]  /*ff20*/  CALL.REL.NOINC `($_ZN7cutlass13device_kernelIN5flash19enable_sm80_to_sm89INS1_16FlashAttnBwdSm80INS1_25CollectiveMainloopBwdSm80ILi2ELi2EN4cute5tupleIJNS5_1CILi128EEES8_NS7_ILi64EEEEEENS_10bfloat16_tEfNS_4arch4Sm80ELb0ELb1ELb1ELb1ELb0ELb0ELb0ELb0ELi2ELi4ELi4ELi4ELb0EEENS1_24CollectiveEpilogueBwdGQAISA_fSD_Li256ELb1ELb0EEENS1_19SingleTileSchedulerILb1ELb0ELb0ELi128EEEEEEEEEvNT_6ParamsE$_ZN4cute5tupleIJiiEEC2ERKiS3_) ;  /* 0xffffaf0000007944 */ /* 0x000fea0003c3ffff */
[----:B------:R1:W5:Y:S01]  /*ff30*/  LDL.64 R2, [R1+0x13c8] ;  /* 0x0013c80001027983 */ /* 0x0003620000100a00 */
[----:B------:R-:W-:-:S04]  /*ff40*/  MOV R61, 0x0 ;  /* 0x00000000003d7802 */ /* 0x000fc80000000f00 */
[----:B------:R-:W-:Y:S05]  /*ff50*/  RET.REL.NODEC R60 `(_ZN7cutlass13device_kernelIN5flash19enable_sm80_to_sm89INS1_16FlashAttnBwdSm80INS1_25CollectiveMainloopBwdSm80ILi2ELi2EN4cute5tupleIJNS5_1CILi128EEES8_NS7_ILi64EEEEEENS_10bfloat16_tEfNS_4arch4Sm80ELb0ELb1ELb1ELb1ELb0ELb0ELb0ELb0ELi2ELi4ELi4ELi4ELb0EEENS1_24CollectiveEpilogueBwdGQAISA_fSD_Li256ELb1ELb0EEENS1_19SingleTileSchedulerILb1ELb0ELb0ELi128EEEEEEEEEvNT_6ParamsE) ;  /* 0xffff00a03c007950 */ /* 0x000fea0003c3ffff */
        .type           $_ZN7cutlass13device_kernelIN5flash19enable_sm80_to_sm89INS1_16FlashAttnBwdSm80INS1_25CollectiveMainloopBwdSm80ILi2ELi2EN4cute5tupleIJNS5_1CILi128EEES8_NS7_ILi64EEEEEENS_10bfloat16_tEfNS_4arch4Sm80ELb0ELb1ELb1ELb1ELb0ELb0ELb0ELb0ELi2ELi4ELi4ELi4ELb0EEENS1_24CollectiveEpilogueBwdGQAISA_fSD_Li256ELb1ELb0EEENS1_19SingleTileSchedulerILb1ELb0ELb0ELi128EEEEEEEEEvNT_6ParamsE$_ZZN4cuteplIJNS_1CILi0EEEiEJS2_iEEEDaRKNS_15ArithmeticTupleIJDpT_EEERKNS3_IJDpT0_EEEENKUlDpRKT_E_clIJS2_iEEEDaSH_,@function
        .size           $_ZN7cutlass13device_kernelIN5flash19enable_sm80_to_sm89INS1_16FlashAttnBwdSm80INS1_25CollectiveMainloopBwdSm80ILi2ELi2EN4cute5tupleIJNS5_1CILi128EEES8_NS7_ILi64EEEEEENS_10bfloat16_tEfNS_4arch4Sm80ELb0ELb1ELb1ELb1ELb0ELb0ELb0ELb0ELi2ELi4ELi4ELi4ELb0EEENS1_24CollectiveEpilogueBwdGQAISA_fSD_Li256ELb1ELb0EEENS1_19SingleTileSchedulerILb1ELb0ELb0ELi128EEEEEEEEEvNT_6ParamsE$_ZZN4cuteplIJNS_1CILi0EEEiEJS2_iEEEDaRKNS_15ArithmeticTupleIJDpT_EEERKNS3_IJDpT0_EEEENKUlDpRKT_E_clIJS2_iEEEDaSH_,($_ZN7cutlass13device_kernelIN5flash19enable_sm80_to_sm89INS1_16FlashAttnBwdSm80INS1_25CollectiveMainloopBwdSm80ILi2ELi2EN4cute5tupleIJNS5_1CILi128EEES8_NS7_ILi64EEEEEENS_10bfloat16_tEfNS_4arch4Sm80ELb0ELb1ELb1ELb1ELb0ELb0ELb0ELb0ELi2ELi4ELi4ELi4ELb0EEENS1_24CollectiveEpilogueBwdGQAISA_fSD_Li256ELb1ELb0EEENS1_19SingleTileSchedulerILb1ELb0ELb0ELi128EEEEEEEEEvNT_6ParamsE$_ZZN4cuteplIJNS_1CILi0EEEiEJiEEEDaRKNS_15ArithmeticTupleIJDpT_EEERKNS3_IJDpT0_EEEENKUlDpRKT_E_clIJiiEEEDaSH_ - $_ZN7cutlass13device_kernelIN5flash19enable_sm80_to_sm89INS1_16FlashAttnBwdSm80INS1_25CollectiveMainloopBwdSm80ILi2ELi2EN4cute5tupleIJNS5_1CILi128EEES8_NS7_ILi64EEEEEENS_10bfloat16_tEfNS_4arch4Sm80ELb0ELb1ELb1ELb1ELb0ELb0ELb0ELb0ELi2ELi4ELi4ELi4ELb0EEENS1_24CollectiveEpilogueBwdGQAISA_fSD_Li256ELb1ELb0EEENS1_19SingleTileSchedulerILb1ELb0ELb0ELi128EEEEEEEEEvNT_6ParamsE$_ZZN4cuteplIJNS_1CILi0EEEiEJS2_iEEEDaRKNS_15ArithmeticTupleIJDpT_EEERKNS3_IJDpT0_EEEENKUlDpRKT_E_clIJS2_iEEEDaSH_)
$_ZN7cutlass13device_kernelIN5flash19enable_sm80_to_sm89INS1_16FlashAttnBwdSm80INS1_25CollectiveMainloopBwdSm80ILi2ELi2EN4cute5tupleIJNS5_1CILi128EEES8_NS7_ILi64EEEEEENS_10bfloat16_tEfNS_4arch4Sm80ELb0ELb1ELb1ELb1ELb0ELb0ELb0ELb0ELi2ELi4ELi4ELi4ELb0EEENS1_24CollectiveEpilogueBwdGQAISA_fSD_Li256ELb1ELb0EEENS1_19SingleTileSchedulerILb1ELb0ELb0ELi128EEEEEEEEEvNT_6ParamsE$_ZZN4cuteplIJNS_1CILi0EEEiEJS2_iEEEDaRKNS_15ArithmeticTupleIJDpT_EEERKNS3_IJDpT0_EEEENKUlDpRKT_E_clIJS2_iEEEDaSH_:
[----:B------:R-:W-:Y:S02]  /*ff60*/  IADD3 R11, R1, 0x13c8, RZ ;  /* 0x000013c8010b7810 */ /* 0x000fe40007ffe0ff */
[----:B------:R-:W-:Y:S02]  /*ff70*/  MOV R6, 0xffa0 ;  /* 0x0000ffa000067802 */ /* 0x000fe40000000f00 */
[----:B------:R-:W-:Y:S02]  /*ff80*/  IADD3 R11, R11, c[0x0][0x20], RZ ;  /* 0x000008000b0b7a10 */ /* 0x000fe40007ffe0ff */
[----:B------:R-:W-:Y:S05]  /*ff90*/  CALL.REL.NOINC `($_ZN7cutlass13device_kernelIN5flash19enable_sm80_to_sm89INS1_16FlashAttnBwdSm80INS1_25CollectiveMainloopBwdSm80ILi2ELi2EN4cute5tupleIJNS5_1CILi128EEES8_NS7_ILi64EEEEEENS_10bfloat16_tEfNS_4arch4Sm80ELb0ELb1ELb1ELb1ELb0ELb0ELb0ELb0ELi2ELi4ELi4ELi4ELb0EEENS1_24CollectiveEpilogueBwdGQAISA_fSD_Li256ELb1ELb0EEENS1_19SingleTileSchedulerILb1ELb0ELb0ELi128EEEEEEEEEvNT_6ParamsE$_ZN4cute5tupleIJNS_1CILi0EEEiEEC2ERKS2_RKi) ;  /* 0xffffad1000007944 */ /* 0x000fea0003c3ffff */
[----:B------:R1:W5:Y:S01]  /*ffa0*/  LDL R32, [R1+0x13c8] ;  /* 0x0013c80001207983 */ /* 0x0003620000100800 */
[----:B------:R-:W-:-:S04]  /*ffb0*/  MOV R11, 0x0 ;  /* 0x00000000000b7802 */ /* 0x000fc80000000f00 */
[----:B------:R-:W-:Y:S05]  /*ffc0*/  RET.REL.NODEC R10 `(_ZN7cutlass13device_kernelIN5flash19enable_sm80_to_sm89INS1_16FlashAttnBwdSm80INS1_25CollectiveMainloopBwdSm80ILi2ELi2EN4cute5tupleIJNS5_1CILi128EEES8_NS7_ILi64EEEEEENS_10bfloat16_tEfNS_4arch4Sm80ELb0ELb1ELb1ELb1ELb0ELb0ELb0ELb0ELi2ELi4ELi4ELi4ELb0EEENS1_24CollectiveEpilogueBwdGQAISA_fSD_Li256ELb1ELb0EEENS1_19SingleTileSchedulerILb1ELb0ELb0ELi128EEEEEEEEEvNT_6ParamsE) ;  /* 0xffff00300a007950 */ /* 0x000fea0003c3ffff */
        .type           $_ZN7cutlass13device_kernelIN5flash19enable_sm80_to_sm89INS1_16FlashAttnBwdSm80INS1_25CollectiveMainloopBwdSm80ILi2ELi2EN4cute5tupleIJNS5_1CILi128EEES8_NS7_ILi64EEEEEENS_10bfloat16_tEfNS_4arch4Sm80ELb0ELb1ELb1ELb1ELb0ELb0ELb0ELb0ELi2ELi4ELi4ELi4ELb0EEENS1_24CollectiveEpilogueBwdGQAISA_fSD_Li256ELb1ELb0EEENS1_19SingleTileSchedulerILb1ELb0ELb0ELi128EEEEEEEEEvNT_6ParamsE$_ZZN4cuteplIJNS_1CILi0EEEiEJiEEEDaRKNS_15ArithmeticTupleIJDpT_EEERKNS3_IJDpT0_EEEENKUlDpRKT_E_clIJiiEEEDaSH_,@function
        .size           $_ZN7cutlass13device_kernelIN5flash19enable_sm80_to_sm89INS1_16FlashAttnBwdSm80INS1_25CollectiveMainloopBwdSm80ILi2ELi2EN4cute5tupleIJNS5_1CILi128EEES8_NS7_ILi64EEEEEENS_10bfloat16_tEfNS_4arch4Sm80ELb0ELb1ELb1ELb1ELb0ELb0ELb0ELb0ELi2ELi4ELi4ELi4ELb0EEENS1_24CollectiveEpilogueBwdGQAISA_fSD_Li256ELb1ELb0EEENS1_19SingleTileSchedulerILb1ELb0ELb0ELi128EEEEEEEEEvNT_6ParamsE$_ZZN4cuteplIJNS_1CILi0EEEiEJiEEEDaRKNS_15ArithmeticTupleIJDpT_EEERKNS3_IJDpT0_EEEENKUlDpRKT_E_clIJiiEEEDaSH_,($_ZN7cutlass13device_kernelIN5flash19enable_sm80_to_sm89INS1_16FlashAttnBwdSm80INS1_25CollectiveMainloopBwdSm80ILi2ELi2EN4cute5tupleIJNS5_1CILi128EEES8_NS7_ILi64EEEEEENS_10bfloat16_tEfNS_4arch4Sm80ELb0ELb1ELb1ELb1ELb0ELb0ELb0ELb0ELi2ELi4ELi4ELi4ELb0EEENS1_24CollectiveEpilogueBwdGQAISA_fSD_Li256ELb1ELb0EEENS1_19SingleTileSchedulerILb1ELb0ELb0ELi128EEEEEEEEEvNT_6ParamsE$_ZZN4cuteplIJiEJNS_1CILi0EEEEEEDaRKNS_15ArithmeticTupleIJDpT_EEERKNS3_IJDpT0_EEEENKUlDpRKT_E_clIJiEEEDaSH_ - $_ZN7cutlass13device_kernelIN5flash19enable_sm80_to_sm89INS1_16FlashAttnBwdSm80INS1_25CollectiveMainloopBwdSm80ILi2ELi2EN4cute5tupleIJNS5_1CILi128EEES8_NS7_ILi64EEEEEENS_10bfloat16_tEfNS_4arch4Sm80ELb0ELb1ELb1ELb1ELb0ELb0ELb0ELb0ELi2ELi4ELi4ELi4ELb0EEENS1_24CollectiveEpilogueBwdGQAISA_fSD_Li256ELb1ELb0EEENS1_19SingleTileSchedulerILb1ELb0ELb0ELi128EEEEEEEEEvNT_6ParamsE$_ZZN4cuteplIJNS_1CILi0EEEiEJiEEEDaRKNS_15ArithmeticTupleIJDpT_EEERKNS3_IJDpT0_EEEENKUlDpRKT_E_clIJiiEEEDaSH_)
$_ZN7cutlass13device_kernelIN5flash19enable_sm80_to_sm89INS1_16FlashAttnBwdSm80INS1_25CollectiveMainloopBwdSm80ILi2ELi2EN4cute5tupleIJNS5_1CILi128EEES8_NS7_ILi64EEEEEENS_10bfloat16_tEfNS_4arch4Sm80ELb0ELb1ELb1ELb1ELb0ELb0ELb0ELb0ELi2ELi4ELi4ELi4ELb0EEENS1_24CollectiveEpilogueBwdGQAISA_fSD_Li256ELb1ELb0EEENS1_19SingleTileSchedulerILb1ELb0ELb0ELi128EEEEEEEEEvNT_6ParamsE$_ZZN4cuteplIJNS_1CILi0EEEiEJiEEEDaRKNS_15ArithmeticTupleIJDpT_EEERKNS3_IJDpT0_EEEENKUlDpRKT_E_clIJiiEEEDaSH_:
[----:B------:R-:W-:Y:S01]  /*ffd0*/  IADD3 R3, R1, 0x13c8, RZ ;  /* 0x000013c801037810 */ /* 0x000fe20007ffe0ff */
[----:B------:R-:W-:Y:S01]  /*ffe0*/  IMAD.MOV.U32 R2, RZ, RZ, R15 ;  /* 0x000000ffff027224 */ /* 0x000fe200078e000f */
[----:B------:R-:W-:Y:S02]  /*fff0*/  MOV R6, 0x10020 ;  /* 0x0001002000067802 */ /* 0x000fe40000000f00 */
[----:B------:R-:W-:Y:S02]  /*10000*/  IADD3 R3, R3, c[0x0][0x20], RZ ;  /* 0x0000080003037a10 */ /* 0x000fe40007ffe0ff */
[----:B------:R-:W-:Y:S05]  /*10010*/  CALL.REL.NOINC `($_ZN7cutlass13device_kernelIN5flash19enable_sm80_to_sm89INS1_16FlashAttnBwdSm80INS1_25CollectiveMainloopBwdSm80ILi2ELi2EN4cute5tupleIJNS5_1CILi128EEES8_NS7_ILi64EEEEEENS_10bfloat16_tEfNS_4arch4Sm80ELb0ELb1ELb1ELb1ELb0ELb0ELb0ELb0ELi2ELi4ELi4ELi4ELb0EEENS1_24CollectiveEpilogueBwdGQAISA_fSD_Li256ELb1ELb0EEENS1_19SingleTileSchedulerILb1ELb0ELb0ELi128EEEEEEEEEvNT_6ParamsE$_ZN4cute5tupleIJiiEEC2ERKiS3_) ;  /* 0xffffae1000007944 */ /* 0x000fea0003c3ffff */
[----:B------:R1:W5:Y:S01]  /*10020*/  LDL.64 R18, [R1+0x13c8] ;  /* 0x0013c80001127983 */ /* 0x0003620000100a00 */
[----:B------:R-:W-:Y:S02]  /*10030*/  MOV R2, R4 ;  /* 0x0000000400027202 */ /* 0x000fe40000000f00 */
[----:B------:R-:W-:-:S04]  /*10040*/  MOV R3, 0x0 ;  /* 0x0000000000037802 */ /* 0x000fc80000000f00 */
[----:B------:R-:W-:Y:S05]  /*10050*/  RET.REL.NODEC R2 `(_ZN7cutlass13device_kernelIN5flash19enable_sm80_to_sm89INS1_16FlashAttnBwdSm80INS1_25CollectiveMainloopBwdSm80ILi2ELi2EN4cute5tupleIJNS5_1CILi128EEES8_NS7_ILi64EEEEEENS_10bfloat16_tEfNS_4arch4Sm80ELb0ELb1ELb1ELb1ELb0ELb0ELb0ELb0ELi2ELi4ELi4ELi4ELb0EEENS1_24CollectiveEpilogueBwdGQAISA_fSD_Li256ELb1ELb0EEENS1_19SingleTileSchedulerILb1ELb0ELb0ELi128EEEEEEEEEvNT_6ParamsE) ;  /* 0xfffeffa002007950 */ /* 0x000fea0003c3ffff */
        .type           $_ZN7cutlass13device_kernelIN5flash19enable_sm80_to_sm89INS1_16FlashAttnBwdSm80INS1_25CollectiveMainloopBwdSm80ILi2ELi2EN4cute5tupleIJNS5_1CILi128EEES8_NS7_ILi64EEEEEENS_10bfloat16_tEfNS_4arch4Sm80ELb0ELb1ELb1ELb1ELb0ELb0ELb0ELb0ELi2ELi4ELi4ELi4ELb0EEENS1_24CollectiveEpilogueBwdGQAISA_fSD_Li256ELb1ELb0EEENS1_19SingleTileSchedulerILb1ELb0ELb0ELi128EEEEEEEEEvNT_6ParamsE$_ZZN4cuteplIJiEJNS_1CILi0EEEEEEDaRKNS_15ArithmeticTupleIJDpT_EEERKNS3_IJDpT0_EEEENKUlDpRKT_E_clIJiEEEDaSH_,@function
        .size           $_ZN7cutlass13device_kernelIN5flash19enable_sm80_to_sm89INS1_16FlashAttnBwdSm80INS1_25CollectiveMainloopBwdSm80ILi2ELi2EN4cute5tupleIJNS5_1CILi128EEES8_NS7_ILi64EEEEEENS_10bfloat16_tEfNS_4arch4Sm80ELb0ELb1ELb1ELb1ELb0ELb0ELb0ELb0ELi2ELi4ELi4ELi4ELb0EEENS1_24CollectiveEpilogueBwdGQAISA_fSD_Li256ELb1ELb0EEENS1_19SingleTileSchedulerILb1ELb0ELb0ELi128EEEEEEEEEvNT_6ParamsE$_ZZN4cuteplIJiEJNS_1CILi0EEEEEEDaRKNS_15ArithmeticTupleIJDpT_EEERKNS3_IJDpT0_EEEENKUlDpRKT_E_clIJiEEEDaSH_,($_ZN7cutlass13device_kernelIN5flash19enable_sm80_to_sm89INS1_16FlashAttnBwdSm80INS1_25CollectiveMainloopBwdSm80ILi2ELi2EN4cute5tupleIJNS5_1CILi128EEES8_NS7_ILi64EEEEEENS_10bfloat16_tEfNS_4arch4Sm80ELb0ELb1ELb1ELb1ELb0ELb0ELb0ELb0ELi2ELi4ELi4ELi4ELb0EEENS1_24CollectiveEpilogueBwdGQAISA_fSD_Li256ELb1ELb0EEENS1_19SingleTileSchedulerILb1ELb0ELb0ELi128EEEEEEEEEvNT_6ParamsE$_ZZN4cuteplIJiEJNS_1CILi0EEES2_EEEDaRKNS_15ArithmeticTupleIJDpT_EEERKNS3_IJDpT0_EEEENKUlDpRKT_E_clIJiS2_EEEDaSH_ - $_ZN7cutlass13device_kernelIN5flash19enable_sm80_to_sm89INS1_16FlashAttnBwdSm80INS1_25CollectiveMainloopBwdSm80ILi2ELi2EN4cute5tupleIJNS5_1CILi128EEES8_NS7_ILi64EEEEEENS_10bfloat16_tEfNS_4arch4Sm80ELb0ELb1ELb1ELb1ELb0ELb0ELb0ELb0ELi2ELi4ELi4ELi4ELb0EEENS1_24CollectiveEpilogueBwdGQAISA_fSD_Li256ELb1ELb0EEENS1_19SingleTileSchedulerILb1ELb0ELb0ELi128EEEEEEEEEvNT_6ParamsE$_ZZN4cuteplIJiEJNS_1CILi0EEEEEEDaRKNS_15ArithmeticTupleIJDpT_EEERKNS3_IJDpT0_EEEENKUlDpRKT_E_clIJiEEEDaSH_)
$_ZN7cutlass13device_kernelIN5flash19enable_sm80_to_sm89INS1_16FlashAttnBwdSm80INS1_25CollectiveMainloopBwdSm80ILi2ELi2EN4cute5tupleIJNS5_1CILi128EEES8_NS7_ILi64EEEEEENS_10bfloat16_tEfNS_4arch4Sm80ELb0ELb1ELb1ELb1ELb0ELb0ELb0ELb0ELi2ELi4ELi4ELi4ELb0EEENS1_24CollectiveEpilogueBwdGQAISA_fSD_Li256ELb1ELb0EEENS1_19SingleTileSchedulerILb1ELb0ELb0ELi128EEEEEEEEEvNT_6ParamsE$_ZZN4cuteplIJiEJNS_1CILi0EEEEEEDaRKNS_15ArithmeticTupleIJDpT_EEERKNS3_IJDpT0_EEEENKUlDpRKT_E_clIJiEEEDaSH_:
[----:B------:R-:W-:Y:S02]  /*10060*/  IADD3 R2, R1, 0x16a8, RZ ;  /* 0x000016a801027810 */ /* 0x000fe40007ffe0ff */
[----:B------:R-:W-:Y:S02]  /*10070*/  MOV R10, 0x100a0 ;  /* 0x000100a0000a7802 */ /* 0x000fe40000000f00 */
[----:B------:R-:W-:Y:S02]  /*10080*/  IADD3 R2, R2, c[0x0][0x20], RZ ;  /* 0x0000080002027a10 */ /* 0x000fe40007ffe0ff */
[----:B------:R-:W-:Y:S05]  /*10090*/  CALL.REL.NOINC `($_ZN7cutlass13device_kernelIN5flash19enable_sm80_to_sm89INS1_16FlashAttnBwdSm80INS1_25CollectiveMainloopBwdSm80ILi2ELi2EN4cute5tupleIJNS5_1CILi128EEES8_NS7_ILi64EEEEEENS_10bfloat16_tEfNS_4arch4Sm80ELb0ELb1ELb1ELb1ELb0ELb0ELb0ELb0ELi2ELi4ELi4ELi4ELb0EEENS1_24CollectiveEpilogueBwdGQAISA_fSD_Li256ELb1ELb0EEENS1_19SingleTileSchedulerILb1ELb0ELb0ELi128EEEEEEEEEvNT_6ParamsE$_ZN4cute5tupleIJiEEC2ERKi) ;  /* 0xffffad0000007944 */ /* 0x000fea0003c3ffff */
[----:B------:R1:W5:Y:S01]  /*100a0*/  LDL R2, [R1+0x16a8] ;  /* 0x0016a80001027983 */ /* 0x0003620000100800 */
[----:B------:R-:W-:-:S04]  /*100b0*/  MOV R17, 0x0 ;  /* 0x0000000000117802 */ /* 0x000fc80000000f00 */
[----:B------:R-:W-:Y:S05]  /*100c0*/  RET.REL.NODEC R16 `(_ZN7cutlass13device_kernelIN5flash19enable_sm80_to_sm89INS1_16FlashAttnBwdSm80INS1_25CollectiveMainloopBwdSm80ILi2ELi2EN4cute5tupleIJNS5_1CILi128EEES8_NS7_ILi64EEEEEENS_10bfloat16_tEfNS_4arch4Sm80ELb0ELb1ELb1ELb1ELb0ELb0ELb0ELb0ELi2ELi4ELi4ELi4ELb0EEENS1_24CollectiveEpilogueBwdGQAISA_fSD_Li256ELb1ELb0EEENS1_19SingleTileSchedulerILb1ELb0ELb0ELi128EEEEEEEEEvNT_6ParamsE) ;  /* 0xfffeff3010007950 */ /* 0x000fea0003c3ffff */
        .type           $_ZN7cutlass13device_kernelIN5flash19enable_sm80_to_sm89INS1_16FlashAttnBwdSm80INS1_25CollectiveMainloopBwdSm80ILi2ELi2EN4cute5tupleIJNS5_1CILi128EEES8_NS7_ILi64EEEEEENS_10bfloat16_tEfNS_4arch4Sm80ELb0ELb1ELb1ELb1ELb0ELb0ELb0ELb0ELi2ELi4ELi4ELi4ELb0EEENS1_24CollectiveEpilogueBwdGQAISA_fSD_Li256ELb1ELb0EEENS1_19SingleTileSchedulerILb1ELb0ELb0ELi128EEEEEEEEEvNT_6ParamsE$_ZZN4cuteplIJiEJNS_1CILi0EEES2_EEEDaRKNS_15ArithmeticTupleIJDpT_EEERKNS3_IJDpT0_EEEENKUlDpRKT_E_clIJiS2_EEEDaSH_,@function
        .size           $_ZN7cutlass13device_kernelIN5flash19enable_sm80_to_sm89INS1_16FlashAttnBwdSm80INS1_25CollectiveMainloopBwdSm80ILi2ELi2EN4cute5tupleIJNS5_1CILi128EEES8_NS7_ILi64EEEEEENS_10bfloat16_tEfNS_4arch4Sm80ELb0ELb1ELb1ELb1ELb0ELb0ELb0ELb0ELi2ELi4ELi4ELi4ELb0EEENS1_24CollectiveEpilogueBwdGQAISA_fSD_Li256ELb1ELb0EEENS1_19SingleTileSchedulerILb1ELb0ELb0ELi128EEEEEEEEEvNT_6ParamsE$_ZZN4cuteplIJiEJNS_1CILi0EEES2_EEEDaRKNS_15ArithmeticTupleIJDpT_EEERKNS3_IJDpT0_EEEENKUlDpRKT_E_clIJiS2_EEEDaSH_,($_ZN7cutlass13device_kernelIN5flash19enable_sm80_to_sm89INS1_16FlashAttnBwdSm80INS1_25CollectiveMainloopBwdSm80ILi2ELi2EN4cute5tupleIJNS5_1CILi128EEES8_NS7_ILi64EEEEEENS_10bfloat16_tEfNS_4arch4Sm80ELb0ELb1ELb1ELb1ELb0ELb0ELb0ELb0ELi2ELi4ELi4ELi4ELb0EEENS1_24CollectiveEpilogueBwdGQAISA_fSD_Li256ELb1ELb0EEENS1_19SingleTileSchedulerILb1ELb0ELb0ELi128EEEEEEEEEvNT_6ParamsE$_ZZN4cuteplIJiEJNS_1CILi0EEEiEEEDaRKNS_15ArithmeticTupleIJDpT_EEERKNS3_IJDpT0_EEEENKUlDpRKT_E_clIJiiEEEDaSH_ - $_ZN7cutlass13device_kernelIN5flash19enable_sm80_to_sm89INS1_16FlashAttnBwdSm80INS1_25CollectiveMainloopBwdSm80ILi2ELi2EN4cute5tupleIJNS5_1CILi128EEES8_NS7_ILi64EEEEEENS_10bfloat16_tEfNS_4arch4Sm80ELb0ELb1ELb1ELb1ELb0ELb0ELb0ELb0ELi2ELi4ELi4ELi4ELb0EEENS1_24CollectiveEpilogueBwdGQAISA_fSD_Li256ELb1ELb0EEENS1_19SingleTileSchedulerILb1ELb0ELb0ELi128EEEEEEEEEvNT_6ParamsE$_ZZN4cuteplIJiEJNS_1CILi0EEES2_EEEDaRKNS_15ArithmeticTupleIJDpT_EEERKNS3_IJDpT0_EEEENKUlDpRKT_E_clIJiS2_EEEDaSH_)
$_ZN7cutlass13device_kernelIN5flash19enable_sm80_to_sm89INS1_16FlashAttnBwdSm80INS1_25CollectiveMainloopBwdSm80ILi2ELi2EN4cute5tupleIJNS5_1CILi128EEES8_NS7_ILi64EEEEEENS_10bfloat16_tEfNS_4arch4Sm80ELb0ELb1ELb1ELb1ELb0ELb0ELb0ELb0ELi2ELi4ELi4ELi4ELb0EEENS1_24CollectiveEpilogueBwdGQAISA_fSD_Li256ELb1ELb0EEENS1_19SingleTileSchedulerILb1ELb0ELb0ELi128EEEEEEEEEvNT_6ParamsE$_ZZN4cuteplIJiEJNS_1CILi0EEES2_EEEDaRKNS_15ArithmeticTupleIJDpT_EEERKNS3_IJDpT0_EEEENKUlDpRKT_E_clIJiS2_EEEDaSH_:
[----:B------:R-:W-:Y:S02]  /*100d0*/  IADD3 R2, R1, 0x13c8, RZ ;  /* 0x000013c801027810 */ /* 0x000fe40007ffe0ff */
[----:B------:R-:W-:Y:S02]  /*100e0*/  MOV R10, 0x10110 ;  /* 0x00010110000a7802 */ /* 0x000fe40000000f00 */
[----:B------:R-:W-:Y:S02]  /*100f0*/  IADD3 R2, R2, c[0x0][0x20], RZ ;  /* 0x0000080002027a10 */ /* 0x000fe40007ffe0ff */
[----:B------:R-:W-:Y:S05]  /*10100*/  CALL.REL.NOINC `($_ZN7cutlass13device_kernelIN5flash19enable_sm80_to_sm89INS1_16FlashAttnBwdSm80INS1_25CollectiveMainloopBwdSm80ILi2ELi2EN4cute5tupleIJNS5_1CILi128EEES8_NS7_ILi64EEEEEENS_10bfloat16_tEfNS_4arch4Sm80ELb0ELb1ELb1ELb1ELb0ELb0ELb0ELb0ELi2ELi4ELi4ELi4ELb0EEENS1_24CollectiveEpilogueBwdGQAISA_fSD_Li256ELb1ELb0EEENS1_19SingleTileSchedulerILb1ELb0ELb0ELi128EEEEEEEEEvNT_6ParamsE$_ZN4cute5tupleIJiNS_1CILi0EEEEEC2ERKiRKS2_) ;  /* 0xfffface000007944 */ /* 0x000fea0003c3ffff */
[----:B-1----:R1:W5:Y:S01]  /*10110*/  LDL R3, [R1+0x13c8] ;  /* 0x0013c80001037983 */ /* 0x0023620000100800 */
[----:B------:R-:W-:-:S04]  /*10120*/  MOV R55, 0x0 ;  /* 0x0000000000377802 */ /* 0x000fc80000000f00 */
[----:B------:R-:W-:Y:S05]  /*10130*/  RET.REL.NODEC R54 `(_ZN7cutlass13device_kernelIN5flash19enable_sm80_to_sm89INS1_16FlashAttnBwdSm80INS1_25CollectiveMainloopBwdSm80ILi2ELi2EN4cute5tupleIJNS5_1CILi128EEES8_NS7_ILi64EEEEEENS_10bfloat16_tEfNS_4arch4Sm80ELb0ELb1ELb1ELb1ELb0ELb0ELb0ELb0ELi2ELi4ELi4ELi4ELb0EEENS1_24CollectiveEpilogueBwdGQAISA_fSD_Li256ELb1ELb0EEENS1_19SingleTileSchedulerILb1ELb0ELb0ELi128EEEEEEEEEvNT_6ParamsE) ;  /* 0xfffefec036007950 */ /* 0x000fea0003c3ffff */
        .type           $_ZN7cutlass13device_kernelIN5flash19enable_sm80_to_sm89INS1_16FlashAttnBwdSm80INS1_25CollectiveMainloopBwdSm80ILi2ELi2EN4cute5tupleIJNS5_1CILi128EEES8_NS7_ILi64EEEEEENS_10bfloat16_tEfNS_4arch4Sm80ELb0ELb1ELb1ELb1ELb0ELb0ELb0ELb0ELi2ELi4ELi4ELi4ELb0EEENS1_24CollectiveEpilogueBwdGQAISA_fSD_Li256ELb1ELb0EEENS1_19SingleTileSchedulerILb1ELb0ELb0ELi128EEEEEEEEEvNT_6ParamsE$_ZZN4cuteplIJiEJNS_1CILi0EEEiEEEDaRKNS_15ArithmeticTupleIJDpT_EEERKNS3_IJDpT0_EEEENKUlDpRKT_E_clIJiiEEEDaSH_,@function
        .size           $_ZN7cutlass13device_kernelIN5flash19enable_sm80_to_sm89INS1_16FlashAttnBwdSm80INS1_25CollectiveMainloopBwdSm80ILi2ELi2EN4cute5tupleIJNS5_1CILi128EEES8_NS7_ILi64EEEEEENS_10bfloat16_tEfNS_4arch4Sm80ELb0ELb1ELb1ELb1ELb0ELb0ELb0ELb0ELi2ELi4ELi4ELi4ELb0EEENS1_24CollectiveEpilogueBwdGQAISA_fSD_Li256ELb1ELb0EEENS1_19SingleTileSchedulerILb1ELb0ELb0ELi128EEEEEEEEEvNT_6ParamsE$_ZZN4cuteplIJiEJNS_1CILi0EEEiEEEDaRKNS_15ArithmeticTupleIJDpT_EEERKNS3_IJDpT0_EEEENKUlDpRKT_E_clIJiiEEEDaSH_,($_ZN7cutlass13device_kernelIN5flash19enable_sm80_to_sm89INS1_16FlashAttnBwdSm80INS1_25CollectiveMainloopBwdSm80ILi2ELi2EN4cute5tupleIJNS5_1CILi128EEES8_NS7_ILi64EEEEEENS_10bfloat16_tEfNS_4arch4Sm80ELb0ELb1ELb1ELb1ELb0ELb0ELb0ELb0ELi2ELi4ELi4ELi4ELb0EEENS1_24CollectiveEpilogueBwdGQAISA_fSD_Li256ELb1ELb0EEENS1_19SingleTileSchedulerILb1ELb0ELb0ELi128EEEEEEEEEvNT_6ParamsE$_ZZN4cuteplIJiEJiEEEDaRKNS_15ArithmeticTupleIJDpT_EEERKNS1_IJDpT0_EEEENKUlDpRKT_E_clIJiEEEDaSF_ - $_ZN7cutlass13device_kernelIN5flash19enable_sm80_to_sm89INS1_16FlashAttnBwdSm80INS1_25CollectiveMainloopBwdSm80ILi2ELi2EN4cute5tupleIJNS5_1CILi128EEES8_NS7_ILi64EEEEEENS_10bfloat16_tEfNS_4arch4Sm80ELb0ELb1ELb1ELb1ELb0ELb0ELb0ELb0ELi2ELi4ELi4ELi4ELb0EEENS1_24CollectiveEpilogueBwdGQAISA_fSD_Li256ELb1ELb0EEENS1_19SingleTileSchedulerILb1ELb0ELb0ELi128EEEEEEEEEvNT_6ParamsE$_ZZN4cuteplIJiEJNS_1CILi0EEEiEEEDaRKNS_15ArithmeticTupleIJDpT_EEERKNS3_IJDpT0_EEEENKUlDpRKT_E_clIJiiEEEDaSH_)
$_ZN7cutlass13device_kernelIN5flash19enable_sm80_to_sm89INS1_16FlashAttnBwdSm80INS1_25CollectiveMainloopBwdSm80ILi2ELi2EN4cute5tupleIJNS5_1CILi128EEES8_NS7_ILi64EEEEEENS_10bfloat16_tEfNS_4arch4Sm80ELb0ELb1ELb1ELb1ELb0ELb0ELb0ELb0ELi2ELi4ELi4ELi4ELb0EEENS1_24CollectiveEpilogueBwdGQAISA_fSD_Li256ELb1ELb0EEENS1_19SingleTileSchedulerILb1ELb0ELb0ELi128EEEEEEEEEvNT_6ParamsE$_ZZN4cuteplIJiEJNS_1CILi0EEEiEEEDaRKNS_15ArithmeticTupleIJDpT_EEERKNS3_IJDpT0_EEEENKUlDpRKT_E_clIJiiEEEDaSH_:
        /* <DEDUP_REMOVED lines=8> */
        .type           $_ZN7cutlass13device_kernelIN5flash19enable_sm80_to_sm89INS1_16FlashAttnBwdSm80INS1_25CollectiveMainloopBwdSm80ILi2ELi2EN4cute5tupleIJNS5_1CILi128EEES8_NS7_ILi64EEEEEENS_10bfloat16_tEfNS_4arch4Sm80ELb0ELb1ELb1ELb1ELb0ELb0ELb0ELb0ELi2ELi4ELi4ELi4ELb0EEENS1_24CollectiveEpilogueBwdGQAISA_fSD_Li256ELb1ELb0EEENS1_19SingleTileSchedulerILb1ELb0ELb0ELi128EEEEEEEEEvNT_6ParamsE$_ZZN4cuteplIJiEJiEEEDaRKNS_15ArithmeticTupleIJDpT_EEERKNS1_IJDpT0_EEEENKUlDpRKT_E_clIJiEEEDaSF_,@function
        .size           $_ZN7cutlass13device_kernelIN5flash19enable_sm80_to_sm89INS1_16FlashAttnBwdSm80INS1_25CollectiveMainloopBwdSm80ILi2ELi2EN4cute5tupleIJNS5_1CILi128EEES8_NS7_ILi64EEEEEENS_10bfloat16_tEfNS_4arch4Sm80ELb0ELb1ELb1ELb1ELb0ELb0ELb0ELb0ELi2ELi4ELi4ELi4ELb0EEENS1_24CollectiveEpilogueBwdGQAISA_fSD_Li256ELb1ELb0EEENS1_19SingleTileSchedulerILb1ELb0ELb0ELi128EEEEEEEEEvNT_6ParamsE$_ZZN4cuteplIJiEJiEEEDaRKNS_15ArithmeticTupleIJDpT_EEERKNS1_IJDpT0_EEEENKUlDpRKT_E_clIJiEEEDaSF_,($_ZN7cutlass13device_kernelIN5flash19enable_sm80_to_sm89INS1_16FlashAttnBwdSm80INS1_25CollectiveMainloopBwdSm80ILi2ELi2EN4cute5tupleIJNS5_1CILi128EEES8_NS7_ILi64EEEEEENS_10bfloat16_tEfNS_4arch4Sm80ELb0ELb1ELb1ELb1ELb0ELb0ELb0ELb0ELi2ELi4ELi4ELi4ELb0EEENS1_24CollectiveEpilogueBwdGQAISA_fSD_Li256ELb1ELb0EEENS1_19SingleTileSchedulerILb1ELb0ELb0ELi128EEEEEEEEEvNT_6ParamsE$_ZZN4cuteplIJiiEJNS_1CILi0EEES2_EEEDaRKNS_15ArithmeticTupleIJDpT_EEERKNS3_IJDpT0_EEEENKUlDpRKT_E_clIJiiEEEDaSH_ - $_ZN7cutlass13device_kernelIN5flash19enable_sm80_to_sm89INS1_16FlashAttnBwdSm80INS1_25CollectiveMainloopBwdSm80ILi2ELi2EN4cute5tupleIJNS5_1CILi128EEES8_NS7_ILi64EEEEEENS_10bfloat16_tEfNS_4arch4Sm80ELb0ELb1ELb1ELb1ELb0ELb0ELb0ELb0ELi2ELi4ELi4ELi4ELb0EEENS1_24CollectiveEpilogueBwdGQAISA_fSD_Li256ELb1ELb0EEENS1_19SingleTileSchedulerILb1ELb0ELb0ELi128EEEEEEEEEvNT_6ParamsE$_ZZN4cuteplIJiEJiEEEDaRKNS_15ArithmeticTupleIJDpT_EEERKNS1_IJDpT0_EEEENKUlDpRKT_E_clIJiEEEDaSF_)
$_ZN7cutlass13device_kernelIN5flash19enable_sm80_to_sm89INS1_16FlashAttnBwdSm80INS1_25CollectiveMainloopBwdSm80ILi2ELi2EN4cute5tupleIJNS5_1CILi128EEES8_NS7_ILi64EEEEEENS_10bfloat16_tEfNS_4arch4Sm80ELb0ELb1ELb1ELb1ELb0ELb0ELb0ELb0ELi2ELi4ELi4ELi4ELb0EEENS1_24CollectiveEpilogueBwdGQAISA_fSD_Li256ELb1ELb0EEENS1_19SingleTileSchedulerILb1ELb0ELb0ELi128EEEEEEEEEvNT_6ParamsE$_ZZN4cuteplIJiEJiEEEDaRKNS_15ArithmeticTupleIJDpT_EEERKNS1_IJDpT0_EEEENKUlDpRKT_E_clIJiEEEDaSF_:
[----:B------:R-:W-:Y:S02]  /*101c0*/  IADD3 R2, R1, 0x13c8, RZ ;  /* 0x000013c801027810 */ /* 0x000fe40007ffe0ff */
[----:B------:R-:W-:Y:S02]  /*101d0*/  MOV R10, 0x10200 ;  /* 0x00010200000a7802 */ /* 0x000fe40000000f00 */
[----:B------:R-:W-:Y:S02]  /*101e0*/  IADD3 R2, R2, c[0x0][0x20], RZ ;  /* 0x0000080002027a10 */ /* 0x000fe40007ffe0ff */
[----:B------:R-:W-:Y:S05]  /*101f0*/  CALL.REL.NOINC `($_ZN7cutlass13device_kernelIN5flash19enable_sm80_to_sm89INS1_16FlashAttnBwdSm80INS1_25CollectiveMainloopBwdSm80ILi2ELi2EN4cute5tupleIJNS5_1CILi128EEES8_NS7_ILi64EEEEEENS_10bfloat16_tEfNS_4arch4Sm80ELb0ELb1ELb1ELb1ELb0ELb0ELb0ELb0ELi2ELi4ELi4ELi4ELb0EEENS1_24CollectiveEpilogueBwdGQAISA_fSD_Li256ELb1ELb0EEENS1_19SingleTileSchedulerILb1ELb0ELb0ELi128EEEEEEEEEvNT_6ParamsE$_ZN4cute5tupleIJiEEC2ERKi) ;  /* 0xffffaba000007944 */ /* 0x000fea0003c3ffff */
[----:B------:R1:W5:Y:S01]  /*10200*/  LDL R29, [R1+0x13c8] ;  /* 0x0013c800011d7983 */ /* 0x0003620000100800 */
[----:B------:R-:W-:Y:S02]  /*10210*/  MOV R2, R6 ;  /* 0x0000000600027202 */ /* 0x000fe40000000f00 */
[----:B------:R-:W-:-:S04]  /*10220*/  MOV R3, 0x0 ;  /* 0x0000000000037802 */ /* 0x000fc80000000f00 */
[----:B------:R-:W-:Y:S05]  /*10230*/  RET.REL.NODEC R2 `(_ZN7cutlass13device_kernelIN5flash19enable_sm80_to_sm89INS1_16FlashAttnBwdSm80INS1_25CollectiveMainloopBwdSm80ILi2ELi2EN4cute5tupleIJNS5_1CILi128EEES8_NS7_ILi64EEEEEENS_10bfloat16_tEfNS_4arch4Sm80ELb0ELb1ELb1ELb1ELb0ELb0ELb0ELb0ELi2ELi4ELi4ELi4ELb0EEENS1_24CollectiveEpilogueBwdGQAISA_fSD_Li256ELb1ELb0EEENS1_19SingleTileSchedulerILb1ELb0ELb0ELi128EEEEEEEEEvNT_6ParamsE) ;  /* 0xfffefdc002007950 */ /* 0x000fea0003c3ffff */
        .type           $_ZN7cutlass13device_kernelIN5flash19enable_sm80_to_sm89INS1_16FlashAttnBwdSm80INS1_25CollectiveMainloopBwdSm80ILi2ELi2EN4cute5tupleIJNS5_1CILi128EEES8_NS7_ILi64EEEEEENS_10bfloat16_tEfNS_4arch4Sm80ELb0ELb1ELb1ELb1ELb0ELb0ELb0ELb0ELi2ELi4ELi4ELi4ELb0EEENS1_24CollectiveEpilogueBwdGQAISA_fSD_Li256ELb1ELb0EEENS1_19SingleTileSchedulerILb1ELb0ELb0ELi128EEEEEEEEEvNT_6ParamsE$_ZZN4cuteplIJiiEJNS_1CILi0EEES2_EEEDaRKNS_15ArithmeticTupleIJDpT_EEERKNS3_IJDpT0_EEEENKUlDpRKT_E_clIJiiEEEDaSH_,@function
        .size           $_ZN7cutlass13device_kernelIN5flash19enable_sm80_to_sm89INS1_16FlashAttnBwdSm80INS1_25CollectiveMainloopBwdSm80ILi2ELi2EN4cute5tupleIJNS5_1CILi128EEES8_NS7_ILi64EEEEEENS_10bfloat16_tEfNS_4arch4Sm80ELb0ELb1ELb1ELb1ELb0ELb0ELb0ELb0ELi2ELi4ELi4ELi4ELb0EEENS1_24CollectiveEpilogueBwdGQAISA_fSD_Li256ELb1ELb0EEENS1_19SingleTileSchedulerILb1ELb0ELb0ELi128EEEEEEEEEvNT_6ParamsE$_ZZN4cuteplIJiiEJNS_1CILi0EEES2_EEEDaRKNS_15ArithmeticTupleIJDpT_EEERKNS3_IJDpT0_EEEENKUlDpRKT_E_clIJiiEEEDaSH_,($_ZN7cutlass13device_kernelIN5flash19enable_sm80_to_sm89INS1_16FlashAttnBwdSm80INS1_25CollectiveMainloopBwdSm80ILi2ELi2EN4cute5tupleIJNS5_1CILi128EEES8_NS7_ILi64EEEEEENS_10bfloat16_tEfNS_4arch4Sm80ELb0ELb1ELb1ELb1ELb0ELb0ELb0ELb0ELi2ELi4ELi4ELi4ELb0EEENS1_24CollectiveEpilogueBwdGQAISA_fSD_Li256ELb1ELb0EEENS1_19SingleTileSchedulerILb1ELb0ELb0ELi128EEEEEEEEEvNT_6ParamsE$_ZZN4cuteplIJiiEJiNS_1CILi0EEEEEEDaRKNS_15ArithmeticTupleIJDpT_EEERKNS3_IJDpT0_EEEENKUlDpRKT_E_clIJiiEEEDaSH_ - $_ZN7cutlass13device_kernelIN5flash19enable_sm80_to_sm89INS1_16FlashAttnBwdSm80INS1_25CollectiveMainloopBwdSm80ILi2ELi2EN4cute5tupleIJNS5_1CILi128EEES8_NS7_ILi64EEEEEENS_10bfloat16_tEfNS_4arch4Sm80ELb0ELb1ELb1ELb1ELb0ELb0ELb0ELb0ELi2ELi4ELi4ELi4ELb0EEENS1_24CollectiveEpilogueBwdGQAISA_fSD_Li256ELb1ELb0EEENS1_19SingleTileSchedulerILb1ELb0ELb0ELi128EEEEEEEEEvNT_6ParamsE$_ZZN4cuteplIJiiEJNS_1CILi0EEES2_EEEDaRKNS_15ArithmeticTupleIJDpT_EEERKNS3_IJDpT0_EEEENKUlDpRKT_E_clIJiiEEEDaSH_)
$_ZN7cutlass13device_kernelIN5flash19enable_sm80_to_sm89INS1_16FlashAttnBwdSm80INS1_25CollectiveMainloopBwdSm80ILi2ELi2EN4cute5tupleIJNS5_1CILi128EEES8_NS7_ILi64EEEEEENS_10bfloat16_tEfNS_4arch4Sm80ELb0ELb1ELb1ELb1ELb0ELb0ELb0ELb0ELi2ELi4ELi4ELi4ELb0EEENS1_24CollectiveEpilogueBwdGQAISA_fSD_Li256ELb1ELb0EEENS1_19SingleTileSchedulerILb1ELb0ELb0ELi128EEEEEEEEEvNT_6ParamsE$_ZZN4cuteplIJiiEJNS_1CILi0EEES2_EEEDaRKNS_15ArithmeticTupleIJDpT_EEERKNS3_IJDpT0_EEEENKUlDpRKT_E_clIJiiEEEDaSH_:
        /* <DEDUP_REMOVED lines=9> */
        .type           $_ZN7cutlass13device_kernelIN5flash19enable_sm80_to_sm89INS1_16FlashAttnBwdSm80INS1_25CollectiveMainloopBwdSm80ILi2ELi2EN4cute5tupleIJNS5_1CILi128EEES8_NS7_ILi64EEEEEENS_10bfloat16_tEfNS_4arch4Sm80ELb0ELb1ELb1ELb1ELb0ELb0ELb0ELb0ELi2ELi4ELi4ELi4ELb0EEENS1_24CollectiveEpilogueBwdGQAISA_fSD_Li256ELb1ELb0EEENS1_19SingleTileSchedulerILb1ELb0ELb0ELi128EEEEEEEEEvNT_6ParamsE$_ZZN4cuteplIJiiEJiNS_1CILi0EEEEEEDaRKNS_15ArithmeticTupleIJDpT_EEERKNS3_IJDpT0_EEEENKUlDpRKT_E_clIJiiEEEDaSH_,@function
        .size           $_ZN7cutlass13device_kernelIN5flash19enable_sm80_to_sm89INS1_16FlashAttnBwdSm80INS1_25CollectiveMainloopBwdSm80ILi2ELi2EN4cute5tupleIJNS5_1CILi128EEES8_NS7_ILi64EEEEEENS_10bfloat16_tEfNS_4arch4Sm80ELb0ELb1ELb1ELb1ELb0ELb0ELb0ELb0ELi2ELi4ELi4ELi4ELb0EEENS1_24CollectiveEpilogueBwdGQAISA_fSD_Li256ELb1ELb0EEENS1_19SingleTileSchedulerILb1ELb0ELb0ELi128EEEEEEEEEvNT_6ParamsE$_ZZN4cuteplIJiiEJiNS_1CILi0EEEEEEDaRKNS_15ArithmeticTupleIJDpT_EEERKNS3_IJDpT0_EEEENKUlDpRKT_E_clIJiiEEEDaSH_,($_ZN7cutlass13device_kernelIN5flash19enable_sm80_to_sm89INS1_16FlashAttnBwdSm80INS1_25CollectiveMainloopBwdSm80ILi2ELi2EN4cute5tupleIJNS5_1CILi128EEES8_NS7_ILi64EEEEEENS_10bfloat16_tEfNS_4arch4Sm80ELb0ELb1ELb1ELb1ELb0ELb0ELb0ELb0ELi2ELi4ELi4ELi4ELb0EEENS1_24CollectiveEpilogueBwdGQAISA_fSD_Li256ELb1ELb0EEENS1_19SingleTileSchedulerILb1ELb0ELb0ELi128EEEEEEEEEvNT_6ParamsE$_ZZN4cuteplIJiiEJiiEEEDaRKNS_15ArithmeticTupleIJDpT_EEERKNS1_IJDpT0_EEEENKUlDpRKT_E_clIJiiEEEDaSF_ - $_ZN7cutlass13device_kernelIN5flash19enable_sm80_to_sm89INS1_16FlashAttnBwdSm80INS1_25CollectiveMainloopBwdSm80ILi2ELi2EN4cute5tupleIJNS5_1CILi128EEES8_NS7_ILi64EEEEEENS_10bfloat16_tEfNS_4arch4Sm80ELb0ELb1ELb1ELb1ELb0ELb0ELb0ELb0ELi2ELi4ELi4ELi4ELb0EEENS1_24CollectiveEpilogueBwdGQAISA_fSD_Li256ELb1ELb0EEENS1_19SingleTileSchedulerILb1ELb0ELb0ELi128EEEEEEEEEvNT_6ParamsE$_ZZN4cuteplIJiiEJiNS_1CILi0EEEEEEDaRKNS_15ArithmeticTupleIJDpT_EEERKNS3_IJDpT0_EEEENKUlDpRKT_E_clIJiiEEEDaSH_)
$_ZN7cutlass13device_kernelIN5flash19enable_sm80_to_sm89INS1_16FlashAttnBwdSm80INS1_25CollectiveMainloopBwdSm80ILi2ELi2EN4cute5tupleIJNS5_1CILi128EEES8_NS7_ILi64EEEEEENS_10bfloat16_tEfNS_4arch4Sm80ELb0ELb1ELb1ELb1ELb0ELb0ELb0ELb0ELi2ELi4ELi4ELi4ELb0EEENS1_24CollectiveEpilogueBwdGQAISA_fSD_Li256ELb1ELb0EEENS1_19SingleTileSchedulerILb1ELb0ELb0ELi128EEEEEEEEEvNT_6ParamsE$_ZZN4cuteplIJiiEJiNS_1CILi0EEEEEEDaRKNS_15ArithmeticTupleIJDpT_EEERKNS3_IJDpT0_EEEENKUlDpRKT_E_clIJiiEEEDaSH_:
[----:B------:R-:W-:Y:S01]  /*102d0*/  IADD3 R3, R1, 0x13c8, RZ ;  /* 0x000013c801037810 */ /* 0x000fe20007ffe0ff */
[----:B------:R-:W-:Y:S01]  /*102e0*/  IMAD.MOV.U32 R2, RZ, RZ, R15 ;  /* 0x000000ffff027224 */ /* 0x000fe200078e000f */
[----:B------:R-:W-:Y:S02]  /*102f0*/  MOV R6, 0x10320 ;  /* 0x0001032000067802 */ /* 0x000fe40000000f00 */
[----:B------:R-:W-:Y:S02]  /*10300*/  IADD3 R3, R3, c[0x0][0x20], RZ ;  /* 0x0000080003037a10 */ /* 0x000fe40007ffe0ff */
[----:B------:R-:W-:Y:S05]  /*10310*/  CALL.REL.NOINC `($_ZN7cutlass13device_kernelIN5flash19enable_sm80_to_sm89INS1_16FlashAttnBwdSm80INS1_25CollectiveMainloopBwdSm80ILi2ELi2EN4cute5tupleIJNS5_1CILi128EEES8_NS7_ILi64EEEEEENS_10bfloat16_tEfNS_4arch4Sm80ELb0ELb1ELb1ELb1ELb0ELb0ELb0ELb0ELi2ELi4ELi4ELi4ELb0EEENS1_24CollectiveEpilogueBwdGQAISA_fSD_Li256ELb1ELb0EEENS1_19SingleTileSchedulerILb1ELb0ELb0ELi128EEEEEEEEEvNT_6ParamsE$_ZN4cute5tupleIJiiEEC2ERKiS3_) ;  /* 0xffffab1000007944 */ /* 0x000fea0003c3ffff */
[----:B------:R1:W5:Y:S01]  /*10320*/  LDL R2, [R1+0x13c8] ;  /* 0x0013c80001027983 */ /* 0x0003620000100800 */
[----:B------:R-:W-:-:S04]  /*10330*/  MOV R55, 0x0 ;  /* 0x0000000000377802 */ /* 0x000fc80000000f00 */
[----:B------:R-:W-:Y:S05]  /*10340*/  RET.REL.NODEC R54 `(_ZN7cutlass13device_kernelIN5flash19enable_sm80_to_sm89INS1_16FlashAttnBwdSm80INS1_25CollectiveMainloopBwdSm80ILi2ELi2EN4cute5tupleIJNS5_1CILi128EEES8_NS7_ILi64EEEEEENS_10bfloat16_tEfNS_4arch4Sm80ELb0ELb1ELb1ELb1ELb0ELb0ELb0ELb0ELi2ELi4ELi4ELi4ELb0EEENS1_24CollectiveEpilogueBwdGQAISA_fSD_Li256ELb1ELb0EEENS1_19SingleTileSchedulerILb1ELb0ELb0ELi128EEEEEEEEEvNT_6ParamsE) ;  /* 0xfffefcb036007950 */ /* 0x000fea0003c3ffff */
        .type           $_ZN7cutlass13device_kernelIN5flash19enable_sm80_to_sm89INS1_16FlashAttnBwdSm80INS1_25CollectiveMainloopBwdSm80ILi2ELi2EN4cute5tupleIJNS5_1CILi128EEES8_NS7_ILi64EEEEEENS_10bfloat16_tEfNS_4arch4Sm80ELb0ELb1ELb1ELb1ELb0ELb0ELb0ELb0ELi2ELi4ELi4ELi4ELb0EEENS1_24CollectiveEpilogueBwdGQAISA_fSD_Li256ELb1ELb0EEENS1_19SingleTileSchedulerILb1ELb0ELb0ELi128EEEEEEEEEvNT_6ParamsE$_ZZN4cuteplIJiiEJiiEEEDaRKNS_15ArithmeticTupleIJDpT_EEERKNS1_IJDpT0_EEEENKUlDpRKT_E_clIJiiEEEDaSF_,@function
        .size           $_ZN7cutlass13device_kernelIN5flash19enable_sm80_to_sm89INS1_16FlashAttnBwdSm80INS1_25CollectiveMainloopBwdSm80ILi2ELi2EN4cute5tupleIJNS5_1CILi128EEES8_NS7_ILi64EEEEEENS_10bfloat16_tEfNS_4arch4Sm80ELb0ELb1ELb1ELb1ELb0ELb0ELb0ELb0ELi2ELi4ELi4ELi4ELb0EEENS1_24CollectiveEpilogueBwdGQAISA_fSD_Li256ELb1ELb0EEENS1_19SingleTileSchedulerILb1ELb0ELb0ELi128EEEEEEEEEvNT_6ParamsE$_ZZN4cuteplIJiiEJiiEEEDaRKNS_15ArithmeticTupleIJDpT_EEERKNS1_IJDpT0_EEEENKUlDpRKT_E_clIJiiEEEDaSF_,($_ZN7cutlass13device_kernelIN5flash19enable_sm80_to_sm89INS1_16FlashAttnBwdSm80INS1_25CollectiveMainloopBwdSm80ILi2ELi2EN4cute5tupleIJNS5_1CILi128EEES8_NS7_ILi64EEEEEENS_10bfloat16_tEfNS_4arch4Sm80ELb0ELb1ELb1ELb1ELb0ELb0ELb0ELb0ELi2ELi4ELi4ELi4ELb0EEENS1_24CollectiveEpilogueBwdGQAISA_fSD_Li256ELb1ELb0EEENS1_19SingleTileSchedulerILb1ELb0ELb0ELi128EEEEEEEEEvNT_6ParamsE$_ZZN5flash25CollectiveMainloopBwdSm80ILi2ELi2EN4cute5tupleIJNS1_1CILi128EEES4_NS3_ILi64EEEEEEN7cutlass10bfloat16_tEfNS7_4arch4Sm80ELb0ELb1ELb1ELb1ELb0ELb0ELb0ELb0ELi2ELi4ELi4ELi4ELb0EE3mmaINS_16FlashAttnBwdSm80ISB_NS_24CollectiveEpilogueBwdGQAIS6_fSA_Li256ELb1ELb0EEENS_19SingleTileSchedulerILb1ELb0ELb0ELi128EEEE13SharedStorageENS1_6TensorINS1_11ArrayEngineIfLm32EEENS1_6LayoutINS2_IJNS2_IJNS3_ILi2EEESO_EEESO_NS3_ILi4EEEEEENS2_IJNS2_IJNS3_ILi1EEESO_EEESQ_NS3_ILi8EEEEEEEEEEEEbRKNSB_6ParamsERT0_S12_iNS2_IJiiiEEERT_ENKUlRT_iE_clINSK_INSL_IfLm64EEENSN_INS2_IJSP_SO_SU_EEESV_EEEEEEDaS17_i - $_ZN7cutlass13device_kernelIN5flash19enable_sm80_to_sm89INS1_16FlashAttnBwdSm80INS1_25CollectiveMainloopBwdSm80ILi2ELi2EN4cute5tupleIJNS5_1CILi128EEES8_NS7_ILi64EEEEEENS_10bfloat16_tEfNS_4arch4Sm80ELb0ELb1ELb1ELb1ELb0ELb0ELb0ELb0ELi2ELi4ELi4ELi4ELb0EEENS1_24CollectiveEpilogueBwdGQAISA_fSD_Li256ELb1ELb0EEENS1_19SingleTileSchedulerILb1ELb0ELb0ELi128EEEEEEEEEvNT_6ParamsE$_ZZN4cuteplIJiiEJiiEEEDaRKNS_15ArithmeticTupleIJDpT_EEERKNS1_IJDpT0_EEEENKUlDpRKT_E_clIJiiEEEDaSF_)
$_ZN7cutlass13device_kernelIN5flash19enable_sm80_to_sm89INS1_16FlashAttnBwdSm80INS1_25CollectiveMainloopBwdSm80ILi2ELi2EN4cute5tupleIJNS5_1CILi128EEES8_NS7_ILi64EEEEEENS_10bfloat16_tEfNS_4arch4Sm80ELb0ELb1ELb1ELb1ELb0ELb0ELb0ELb0ELi2ELi4ELi4ELi4ELb0EEENS1_24CollectiveEpilogueBwdGQAISA_fSD_Li256ELb1ELb0EEENS1_19SingleTileSchedulerILb1ELb0ELb0ELi128EEEEEEEEEvNT_6ParamsE$_ZZN4cuteplIJiiEJiiEEEDaRKNS_15ArithmeticTupleIJDpT_EEERKNS1_IJDpT0_EEEENKUlDpRKT_E_clIJiiEEEDaSF_:
        /* <DEDUP_REMOVED lines=9> */
        .type           $_ZN7cutlass13device_kernelIN5flash19enable_sm80_to_sm89INS1_16FlashAttnBwdSm80INS1_25CollectiveMainloopBwdSm80ILi2ELi2EN4cute5tupleIJNS5_1CILi128EEES8_NS7_ILi64EEEEEENS_10bfloat16_tEfNS_4arch4Sm80ELb0ELb1ELb1ELb1ELb0ELb0ELb0ELb0ELi2ELi4ELi4ELi4ELb0EEENS1_24CollectiveEpilogueBwdGQAISA_fSD_Li256ELb1ELb0EEENS1_19SingleTileSchedulerILb1ELb0ELb0ELi128EEEEEEEEEvNT_6ParamsE$_ZZN5flash25CollectiveMainloopBwdSm80ILi2ELi2EN4cute5tupleIJNS1_1CILi128EEES4_NS3_ILi64EEEEEEN7cutlass10bfloat16_tEfNS7_4arch4Sm80ELb0ELb1ELb1ELb1ELb0ELb0ELb0ELb0ELi2ELi4ELi4ELi4ELb0EE3mmaINS_16FlashAttnBwdSm80ISB_NS_24CollectiveEpilogueBwdGQAIS6_fSA_Li256ELb1ELb0EEENS_19SingleTileSchedulerILb1ELb0ELb0ELi128EEEE13SharedStorageENS1_6TensorINS1_11ArrayEngineIfLm32EEENS1_6LayoutINS2_IJNS2_IJNS3_ILi2EEESO_EEESO_NS3_ILi4EEEEEENS2_IJNS2_IJNS3_ILi1EEESO_EEESQ_NS3_ILi8EEEEEEEEEEEEbRKNSB_6ParamsERT0_S12_iNS2_IJiiiEEERT_ENKUlRT_iE_clINSK_INSL_IfLm64EEENSN_INS2_IJSP_SO_SU_EEESV_EEEEEEDaS17_i,@function
        .size           $_ZN7cutlass13device_kernelIN5flash19enable_sm80_to_sm89INS1_16FlashAttnBwdSm80INS1_25CollectiveMainloopBwdSm80ILi2ELi2EN4cute5tupleIJNS5_1CILi128EEES8_NS7_ILi64EEEEEENS_10bfloat16_tEfNS_4arch4Sm80ELb0ELb1ELb1ELb1ELb0ELb0ELb0ELb0ELi2ELi4ELi4ELi4ELb0EEENS1_24CollectiveEpilogueBwdGQAISA_fSD_Li256ELb1ELb0EEENS1_19SingleTileSchedulerILb1ELb0ELb0ELi128EEEEEEEEEvNT_6ParamsE$_ZZN5flash25CollectiveMainloopBwdSm80ILi2ELi2EN4cute5tupleIJNS1_1CILi128EEES4_NS3_ILi64EEEEEEN7cutlass10bfloat16_tEfNS7_4arch4Sm80ELb0ELb1ELb1ELb1ELb0ELb0ELb0ELb0ELi2ELi4ELi4ELi4ELb0EE3mmaINS_16FlashAttnBwdSm80ISB_NS_24CollectiveEpilogueBwdGQAIS6_fSA_Li256ELb1ELb0EEENS_19SingleTileSchedulerILb1ELb0ELb0ELi128EEEE13SharedStorageENS1_6TensorINS1_11ArrayEngineIfLm32EEENS1_6LayoutINS2_IJNS2_IJNS3_ILi2EEESO_EEESO_NS3_ILi4EEEEEENS2_IJNS2_IJNS3_ILi1EEESO_EEESQ_NS3_ILi8EEEEEEEEEEEEbRKNSB_6ParamsERT0_S12_iNS2_IJiiiEEERT_ENKUlRT_iE_clINSK_INSL_IfLm64EEENSN_INS2_IJSP_SO_SU_EEESV_EEEEEEDaS17_i,($_ZN7cutlass13device_kernelIN5flash19enable_sm80_to_sm89INS1_16FlashAttnBwdSm80INS1_25CollectiveMainloopBwdSm80ILi2ELi2EN4cute5tupleIJNS5_1CILi128EEES8_NS7_ILi64EEEEEENS_10bfloat16_tEfNS_4arch4Sm80ELb0ELb1ELb1ELb1ELb0ELb0ELb0ELb0ELi2ELi4ELi4ELi4ELb0EEENS1_24CollectiveEpilogueBwdGQAISA_fSD_Li256ELb1ELb0EEENS1_19SingleTileSchedulerILb1ELb0ELb0ELi128EEEEEEEEEvNT_6ParamsE$_ZZN5flash25CollectiveMainloopBwdSm80ILi2ELi2EN4cute5tupleIJNS1_1CILi128EEES4_NS3_ILi64EEEEEEN7cutlass10bfloat16_tEfNS7_4arch4Sm80ELb0ELb1ELb1ELb1ELb0ELb0ELb0ELb0ELi2ELi4ELi4ELi4ELb0EE3mmaINS_16FlashAttnBwdSm80ISB_NS_24CollectiveEpilogueBwdGQAIS6_fSA_Li256ELb1ELb0EEENS_19SingleTileSchedulerILb1ELb0ELb0ELi128EEEE13SharedStorageENS1_6TensorINS1_11ArrayEngineIfLm32EEENS1_6LayoutINS2_IJNS2_IJNS3_ILi2EEESO_EEESO_NS3_ILi4EEEEEENS2_IJNS2_IJNS3_ILi1EEESO_EEESQ_NS3_ILi8EEEEEEEEEEEEbRKNSB_6ParamsERT0_S12_iNS2_IJiiiEEERT_ENKUliT_E_clIZSC_ISJ_SX_EbS10_S12_S12_iS13_S15_EUlRS16_iE_EEDaiS16_ - $_ZN7cutlass13device_kernelIN5flash19enable_sm80_to_sm89INS1_16FlashAttnBwdSm80INS1_25CollectiveMainloopBwdSm80ILi2ELi2EN4cute5tupleIJNS5_1CILi128EEES8_NS7_ILi64EEEEEENS_10bfloat16_tEfNS_4arch4Sm80ELb0ELb1ELb1ELb1ELb0ELb0ELb0ELb0ELi2ELi4ELi4ELi4ELb0EEENS1_24CollectiveEpilogueBwdGQAISA_fSD_Li256ELb1ELb0EEENS1_19SingleTileSchedulerILb1ELb0ELb0ELi128EEEEEEEEEvNT_6ParamsE$_ZZN5flash25CollectiveMainloopBwdSm80ILi2ELi2EN4cute5tupleIJNS1_1CILi128EEES4_NS3_ILi64EEEEEEN7cutlass10bfloat16_tEfNS7_4arch4Sm80ELb0ELb1ELb1ELb1ELb0ELb0ELb0ELb0ELi2ELi4ELi4ELi4ELb0EE3mmaINS_16FlashAttnBwdSm80ISB_NS_24CollectiveEpilogueBwdGQAIS6_fSA_Li256ELb1ELb0EEENS_19SingleTileSchedulerILb1ELb0ELb0ELi128EEEE13SharedStorageENS1_6TensorINS1_11ArrayEngineIfLm32EEENS1_6LayoutINS2_IJNS2_IJNS3_ILi2EEESO_EEESO_NS3_ILi4EEEEEENS2_IJNS2_IJNS3_ILi1EEESO_EEESQ_NS3_ILi8EEEEEEEEEEEEbRKNSB_6ParamsERT0_S12_iNS2_IJiiiEEERT_ENKUlRT_iE_clINSK_INSL_IfLm64EEENSN_INS2_IJSP_SO_SU_EEESV_EEEEEEDaS17_i)
$_ZN7cutlass13device_kernelIN5flash19enable_sm80_to_sm89INS1_16FlashAttnBwdSm80INS1_25CollectiveMainloopBwdSm80ILi2ELi2EN4cute5tupleIJNS5_1CILi128EEES8_NS7_ILi64EEEEEENS_10bfloat16_tEfNS_4arch4Sm80ELb0ELb1ELb1ELb1ELb0ELb0ELb0ELb0ELi2ELi4ELi4ELi4ELb0EEENS1_24CollectiveEpilogueBwdGQAISA_fSD_Li256ELb1ELb0EEENS1_19SingleTileSchedulerILb1ELb0ELb0ELi128EEEEEEEEEvNT_6ParamsE$_ZZN5flash25CollectiveMainloopBwdSm80ILi2ELi2EN4cute5tupleIJNS1_1CILi128EEES4_NS3_ILi64EEEEEEN7cutlass10bfloat16_tEfNS7_4arch4Sm80ELb0ELb1ELb1ELb1ELb0ELb0ELb0ELb0ELi2ELi4ELi4ELi4ELb0EE3mmaINS_16FlashAttnBwdSm80ISB_NS_24CollectiveEpilogueBwdGQAIS6_fSA_Li256ELb1ELb0EEENS_19SingleTileSchedulerILb1ELb0ELb0ELi128EEEE13SharedStorageENS1_6TensorINS1_11ArrayEngineIfLm32EEENS1_6LayoutINS2_IJNS2_IJNS3_ILi2EEESO_EEESO_NS3_ILi4EEEEEENS2_IJNS2_IJNS3_ILi1EEESO_EEESQ_NS3_ILi8EEEEEEEEEEEEbRKNSB_6ParamsERT0_S12_iNS2_IJiiiEEERT_ENKUlRT_iE_clINSK_INSL_IfLm64EEENSN_INS2_IJSP_SO_SU_EEESV_EEEEEEDaS17_i:
        /* <DEDUP_REMOVED lines=18> */
[----:B-1---5:R-:W-:Y:S05]  /*10500*/  CALL.REL.NOINC `($_ZN7cutlass13device_kernelIN5flash19enable_sm80_to_sm89INS1_16FlashAttnBwdSm80INS1_25CollectiveMainloopBwdSm80ILi2ELi2EN4cute5tupleIJNS5_1CILi128EEES8_NS7_ILi64EEEEEENS_10bfloat16_tEfNS_4arch4Sm80ELb0ELb1ELb1ELb1ELb0ELb0ELb0ELb0ELi2ELi4ELi4ELi4ELb0EEENS1_24CollectiveEpilogueBwdGQAISA_fSD_Li256ELb1ELb0EEENS1_19SingleTileSchedulerILb1ELb0ELb0ELi128EEEEEEEEEvNT_6ParamsE$_ZZN4cute7idx2crdIiNS_5tupleIJNS_1CILi32EEENS2_ILi4EEENS2_ILi2EEENS2_ILi1EEEEEENS1_IJS6_S3_NS2_ILi128EEENS2_ILi0EEEEEEEEDaRKT_RKT0_RKT1_ENKUlRKT_RKT0_E_clIS3_S6_EEDaSM_SP_) ;  /* 0xfffff4c000007944 */ /* 0x022fea0003c3ffff */
[----:B------:R-:W-:Y:S02]  /*10510*/  MOV R4, 0x10530 ;  /* 0x0001053000047802 */ /* 0x000fe40000000f00 */
[----:B------:R-:W-:Y:S05]  /*10520*/  CALL.REL.NOINC `($_ZN7cutlass13device_kernelIN5flash19enable_sm80_to_sm89INS1_16FlashAttnBwdSm80INS1_25CollectiveMainloopBwdSm80ILi2ELi2EN4cute5tupleIJNS5_1CILi128EEES8_NS7_ILi64EEEEEENS_10bfloat16_tEfNS_4arch4Sm80ELb0ELb1ELb1ELb1ELb0ELb0ELb0ELb0ELi2ELi4ELi4ELi4ELb0EEENS1_24CollectiveEpilogueBwdGQAISA_fSD_Li256ELb1ELb0EEENS1_19SingleTileSchedulerILb1ELb0ELb0ELi128EEEEEEEEEvNT_6ParamsE$_ZZN4cute7idx2crdIiNS_5tupleIJNS_1CILi32EEENS2_ILi4EEENS2_ILi2EEENS2_ILi1EEEEEENS1_IJS6_S3_NS2_ILi128EEENS2_ILi0EEEEEEEEDaRKT_RKT0_RKT1_ENKUlRKT_RKT0_E_clIS4_S3_EEDaSM_SP_) ;  /* 0xfffff50000007944 */ /* 0x000fea0003c3ffff */
[----:B------:R1:W-:Y:S01]  /*10530*/  STL [R1+0x1390], R6 ;  /* 0x0013900601007387 */ /* 0x0003e20000100800 */
[----:B------:R-:W-:-:S03]  /*10540*/  MOV R4, 0x10560 ;  /* 0x0001056000047802 */ /* 0x000fc60000000f00 */
[----:B-1----:R-:W-:Y:S05]  /*10550*/  CALL.REL.NOINC `($_ZN7cutlass13device_kernelIN5flash19enable_sm80_to_sm89INS1_16FlashAttnBwdSm80INS1_25CollectiveMainloopBwdSm80ILi2ELi2EN4cute5tupleIJNS5_1CILi128EEES8_NS7_ILi64EEEEEENS_10bfloat16_tEfNS_4arch4Sm80ELb0ELb1ELb1ELb1ELb0ELb0ELb0ELb0ELi2ELi4ELi4ELi4ELb0EEENS1_24CollectiveEpilogueBwdGQAISA_fSD_Li256ELb1ELb0EEENS1_19SingleTileSchedulerILb1ELb0ELb0ELi128EEEEEEEEEvNT_6ParamsE$_ZZN4cute7idx2crdIiNS_5tupleIJNS_1CILi32EEENS2_ILi4EEENS2_ILi2EEENS2_ILi1EEEEEENS1_IJS6_S3_NS2_ILi128EEENS2_ILi0EEEEEEEEDaRKT_RKT0_RKT1_ENKUlRKT_RKT0_E_clIS5_S8_EEDaSM_SP_) ;  /* 0xfffff56000007944 */ /* 0x002fea0003c3ffff */
[----:B------:R1:W-:Y:S01]  /*10560*/  STL [R1+0x1384], R2 ;  /* 0x0013840201007387 */ /* 0x0003e20000100800 */
[----:B------:R-:W-:-:S03]  /*10570*/  MOV R4, 0x10590 ;  /* 0x0001059000047802 */ /* 0x000fc60000000f00 */
[----:B-1----:R-:W-:Y:S05]  /*10580*/  CALL.REL.NOINC `($_ZN7cutlass13device_kernelIN5flash19enable_sm80_to_sm89INS1_16FlashAttnBwdSm80INS1_25CollectiveMainloopBwdSm80ILi2ELi2EN4cute5tupleIJNS5_1CILi128EEES8_NS7_ILi64EEEEEENS_10bfloat16_tEfNS_4arch4Sm80ELb0ELb1ELb1ELb1ELb0ELb0ELb0ELb0ELi2ELi4ELi4ELi4ELb0EEENS1_24CollectiveEpilogueBwdGQAISA_fSD_Li256ELb1ELb0EEENS1_19SingleTileSchedulerILb1ELb0ELb0ELi128EEEEEEEEEvNT_6ParamsE$_ZZN4cute9transformINS_5tupleIJNS_1CILi32EEENS2_ILi4EEENS2_ILi2EEENS2_ILi1EEEEEENS1_IJS6_S3_NS2_ILi128EEENS2_ILi0EEEEEEZNS_7idx2crdIiS7_SA_EEDaRKT_RKT0_RKT1_EUlRKT_RKT0_E_EEDaSE_SH_OSI_ENKUlDpSN_E_clIJiiiS9_EEEDaST_) ;  /* 0xfffff64000007944 */ /* 0x002fea0003c3ffff */
[----:B------:R-:W-:Y:S02]  /*10590*/  MOV R4, 0x105b0 ;  /* 0x000105b000047802 */ /* 0x000fe40000000f00 */
[----:B--2--5:R-:W-:Y:S05]  /*105a0*/  CALL.REL.NOINC `($_ZN7cutlass13device_kernelIN5flash19enable_sm80_to_sm89INS1_16FlashAttnBwdSm80INS1_25CollectiveMainloopBwdSm80ILi2ELi2EN4cute5tupleIJNS5_1CILi128EEES8_NS7_ILi64EEEEEENS_10bfloat16_tEfNS_4arch4Sm80ELb0ELb1ELb1ELb1ELb0ELb0ELb0ELb0ELi2ELi4ELi4ELi4ELb0EEENS1_24CollectiveEpilogueBwdGQAISA_fSD_Li256ELb1ELb0EEENS1_19SingleTileSchedulerILb1ELb0ELb0ELi128EEEEEEEEEvNT_6ParamsE$_ZZN4cute7crd2crdINS_5tupleIJiiiNS_1CILi0EEEEEENS1_IJNS2_ILi32EEENS2_ILi4EEENS2_ILi2EEENS2_ILi1EEEEEENS1_IJS8_S8_S8_S8_EEEEEDaRKT_RKT0_RKT1_ENKUlRKT_RKT0_RKT1_E_clIiS5_S8_EEDaSM_SP_SS_) ;  /* 0xffffe9a000007944 */ /* 0x024fea0003c3ffff */
[----:B------:R-:W-:Y:S02]  /*105b0*/  MOV R8, R2 ;  /* 0x0000000200087202 */ /* 0x000fe40000000f00 */
[----:B------:R-:W-:-:S02]  /*105c0*/  MOV R2, 0x105e0 ;  /* 0x000105e000027802 */ /* 0x000fc40000000f00 */
[----:B------:R-:W-:Y:S05]  /*105d0*/  CALL.REL.NOINC `($_ZN7cutlass13device_kernelIN5flash19enable_sm80_to_sm89INS1_16FlashAttnBwdSm80INS1_25CollectiveMainloopBwdSm80ILi2ELi2EN4cute5tupleIJNS5_1CILi128EEES8_NS7_ILi64EEEEEENS_10bfloat16_tEfNS_4arch4Sm80ELb0ELb1ELb1ELb1ELb0ELb0ELb0ELb0ELi2ELi4ELi4ELi4ELb0EEENS1_24CollectiveEpilogueBwdGQAISA_fSD_Li256ELb1ELb0EEENS1_19SingleTileSchedulerILb1ELb0ELb0ELi128EEEEEEEEEvNT_6ParamsE$_ZZN4cute7crd2crdINS_5tupleIJiiiNS_1CILi0EEEEEENS1_IJNS2_ILi32EEENS2_ILi4EEENS2_ILi2EEENS2_ILi1EEEEEENS1_IJS8_S8_S8_S8_EEEEEDaRKT_RKT0_RKT1_ENKUlRKT_RKT0_RKT1_E_clIiS6_S8_EEDaSM_SP_SS_) ;  /* 0xffffe9a000007944 */ /* 0x000fea0003c3ffff */
[----:B------:R1:W-:Y:S01]  /*105e0*/  STL [R1+0x1390], R3 ;  /* 0x0013900301007387 */ /* 0x0003e20000100800 */
[----:B------:R-:W-:-:S03]  /*105f0*/  MOV R2, 0x10610 ;  /* 0x0001061000027802 */ /* 0x000fc60000000f00 */
[----:B-1----:R-:W-:Y:S05]  /*10600*/  CALL.REL.NOINC `($_ZN7cutlass13device_kernelIN5flash19enable_sm80_to_sm89INS1_16FlashAttnBwdSm80INS1_25CollectiveMainloopBwdSm80ILi2ELi2EN4cute5tupleIJNS5_1CILi128EEES8_NS7_ILi64EEEEEENS_10bfloat16_tEfNS_4arch4Sm80ELb0ELb1ELb1ELb1ELb0ELb0ELb0ELb0ELi2ELi4ELi4ELi4ELb0EEENS1_24CollectiveEpilogueBwdGQAISA_fSD_Li256ELb1ELb0EEENS1_19SingleTileSchedulerILb1ELb0ELb0ELi128EEEEEEEEEvNT_6ParamsE$_ZZN4cute7crd2crdINS_5tupleIJiiiNS_1CILi0EEEEEENS1_IJNS2_ILi32EEENS2_ILi4EEENS2_ILi2EEENS2_ILi1EEEEEENS1_IJS8_S8_S8_S8_EEEEEDaRKT_RKT0_RKT1_ENKUlRKT_RKT0_RKT1_E_clIiS7_S8_EEDaSM_SP_SS_) ;  /* 0xffffe9a000007944 */ /* 0x002fea0003c3ffff */
[----:B------:R1:W-:Y:S01]  /*10610*/  STL [R1+0x1384], R5 ;  /* 0x0013840501007387 */ /* 0x0003e20000100800 */
[----:B------:R-:W-:-:S03]  /*10620*/  MOV R4, 0x10640 ;  /* 0x0001064000047802 */ /* 0x000fc60000000f00 */
[----:B-1----:R-:W-:Y:S05]  /*10630*/  CALL.REL.NOINC `($_ZN7cutlass13device_kernelIN5flash19enable_sm80_to_sm89INS1_16FlashAttnBwdSm80INS1_25CollectiveMainloopBwdSm80ILi2ELi2EN4cute5tupleIJNS5_1CILi128EEES8_NS7_ILi64EEEEEENS_10bfloat16_tEfNS_4arch4Sm80ELb0ELb1ELb1ELb1ELb0ELb0ELb0ELb0ELi2ELi4ELi4ELi4ELb0EEENS1_24CollectiveEpilogueBwdGQAISA_fSD_Li256ELb1ELb0EEENS1_19SingleTileSchedulerILb1ELb0ELb0ELi128EEEEEEEEEvNT_6ParamsE$_ZZN4cute9transformINS_5tupleIJiiiNS_1CILi0EEEEEENS1_IJNS2_ILi32EEENS2_ILi4EEENS2_ILi2EEENS2_ILi1EEEEEENS1_IJS8_S8_S8_S8_EEEZNS_7crd2crdIS4_S9_SA_EEDaRKT_RKT0_RKT1_EUlRKT_RKT0_RKT1_E_EEDaSE_SH_SK_OT2_ENKUlDpSN_E_clIJiiiS3_EEEDaSX_) ;  /* 0xfffff73000007944 */ /* 0x002fea0003c3ffff */
[----:B-----5:R2:W-:Y:S01]  /*10640*/  STL [R1+0x13a8], R8 ;  /* 0x0013a80801007387 */ /* 0x0205e20000100800 */
[----:B------:R-:W-:Y:S01]  /*10650*/  IADD3 R51, R7, 0x40, RZ ;  /* 0x0000004007337810 */ /* 0x000fe20007ffe0ff */
[----:B------:R-:W-:Y:S01]  /*10660*/  IMAD.MOV.U32 R4, RZ, RZ, R2 ;  /* 0x000000ffff047224 */ /* 0x000fe200078e0002 */
[----:B------:R-:W-:Y:S01]  /*10670*/  MOV R6, 0x106c0 ;  /* 0x000106c000067802 */ /* 0x000fe20000000f00 */
[----:B------:R2:W-:Y:S01]  /*10680*/  STL.U8 [R1+0x139c], RZ ;  /* 0x00139cff01007387 */ /* 0x0005e20000100000 */
[----:B------:R-:W-:-:S03]  /*10690*/  IMAD.MOV.U32 R52, RZ, RZ, RZ ;  /* 0x000000ffff347224 */ /* 0x000fc600078e00ff */
[----:B------:R2:W-:Y:S04]  /*106a0*/  STL.64 [R1+0x13a0], R2 ;  /* 0x0013a00201007387 */ /* 0x0005e80000100a00 */
[----:B-12---:R-:W-:Y:S05]  /*106b0*/  CALL.REL.NOINC `($_ZN7cutlass13device_kernelIN5flash19enable_sm80_to_sm89INS1_16FlashAttnBwdSm80INS1_25CollectiveMainloopBwdSm80ILi2ELi2EN4cute5tupleIJNS5_1CILi128EEES8_NS7_ILi64EEEEEENS_10bfloat16_tEfNS_4arch4Sm80ELb0ELb1ELb1ELb1ELb0ELb0ELb0ELb0ELi2ELi4ELi4ELi4ELb0EEENS1_24CollectiveEpilogueBwdGQAISA_fSD_Li256ELb1ELb0EEENS1_19SingleTileSchedulerILb1ELb0ELb0ELi128EEEEEEEEEvNT_6ParamsE$_ZN4cute3eso3ESOILb1ELb0EJNS_6LayoutINS_5tupleIJNS3_IJNS3_IJNS_1CILi4EEENS4_ILi8EEEEEENS3_IJS5_NS4_ILi2EEEEEEEEENS3_IJNS3_IJS8_S8_EEENS3_IJS8_S6_EEEEEEEEENS3_IJNS3_IJNS3_IJNS_11ScaledBasisIS8_JLi1EEEENSF_INS4_ILi1EEEJLi0EEEEEEENS3_IJNSF_INS4_ILi16EEEJLi0EEEENSF_IS6_JLi1EEEEEEEEEENS3_IJNS3_IJNSF_ISH_JLi1EEEENSF_IS6_JLi0EEEEEEENS3_IJNSF_INS4_ILi64EEEJLi0EEEENSF_ISK_JLi1EEEEEEEEEEEEEEENS_10ViewEngineINS_23ArithmeticTupleIteratorINS_15ArithmeticTupleIJNS4_ILi0EEES12_EEEEEEEEEC2ERKSY_RKS15_) ;  /* 0xffff874000007944 */ /* 0x006fea0003c3ffff */
[----:B------:R-:W-:Y:S01]  /*106c0*/  IMAD.MOV.U32 R10, RZ, RZ, R3 ;  /* 0x000000ffff0a7224 */ /* 0x000fe200078e0003 */
[----:B-1----:R-:W-:Y:S01]  /*106d0*/  IADD3 R2, R7, 0x28, RZ ;  /* 0x0000002807027810 */ /* 0x002fe20007ffe0ff */
[----:B------:R-:W-:Y:S01]  /*106e0*/  IMAD.MOV.U32 R3, RZ, RZ, R15 ;  /* 0x000000ffff037224 */ /* 0x000fe200078e000f */
[----:B------:R-:W-:Y:S02]  /*106f0*/  MOV R8, 0x10710 ;  /* 0x0001071000087802 */ /* 0x000fe40000000f00 */
[----:B------:R-:W-:Y:S05]  /*10700*/  CALL.REL.NOINC `($_ZN7cutlass13device_kernelIN5flash19enable_sm80_to_sm89INS1_16FlashAttnBwdSm80INS1_25CollectiveMainloopBwdSm80ILi2ELi2EN4cute5tupleIJNS5_1CILi128EEES8_NS7_ILi64EEEEEENS_10bfloat16_tEfNS_4arch4Sm80ELb0ELb1ELb1ELb1ELb0ELb0ELb0ELb0ELi2ELi4ELi4ELi4ELb0EEENS1_24CollectiveEpilogueBwdGQAISA_fSD_Li256ELb1ELb0EEENS1_19SingleTileSchedulerILb1ELb0ELb0ELi128EEEEEEEEEvNT_6ParamsE$_ZN4cute3eso3ESOILb0ELb0EJiiEEC2ERKiS4_) ;  /* 0xffff61f000007944 */ /* 0x000fea0003c3ffff */
[----:B-1----:R-:W2:Y:S01]  /*10710*/  LDL.64 R2, [R1+0x1390] ;  /* 0x0013900001027983 */ /* 0x002ea20000100a00 */
[----:B------:R-:W-:-:S03]  /*10720*/  MOV R6, 0x10760 ;  /* 0x0001076000067802 */ /* 0x000fc60000000f00 */
[----:B--2---:R1:W-:Y:S04]  /*10730*/  STL [R1+0x1384], R2 ;  /* 0x0013840201007387 */ /* 0x0043e80000100800 */
[----:B------:R1:W-:Y:S02]  /*10740*/  STL [R1+0x1388], R3 ;  /* 0x0013880301007387 */ /* 0x0003e40000100800 */
[----:B-1----:R-:W-:Y:S05]  /*10750*/  CALL.REL.NOINC `($_ZN7cutlass13device_kernelIN5flash19enable_sm80_to_sm89INS1_16FlashAttnBwdSm80INS1_25CollectiveMainloopBwdSm80ILi2ELi2EN4cute5tupleIJNS5_1CILi128EEES8_NS7_ILi64EEEEEENS_10bfloat16_tEfNS_4arch4Sm80ELb0ELb1ELb1ELb1ELb0ELb0ELb0ELb0ELi2ELi4ELi4ELi4ELb0EEENS1_24CollectiveEpilogueBwdGQAISA_fSD_Li256ELb1ELb0EEENS1_19SingleTileSchedulerILb1ELb0ELb0ELi128EEEEEEEEEvNT_6ParamsE$_ZN4cute3eso3ESOILb0ELb0EJiNS_5tupleIJiiEEEEEC2ERKiRKS3_) ;  /* 0xffff610000007944 */ /* 0x002fea0003c3ffff */
[----:B------:R2:W5:Y:S04]  /*10760*/  LDL R5, [R1+0x1398] ;  /* 0x0013980001057983 */ /* 0x0005680000100800 */
[----:B-1----:R2:W5:Y:S01]  /*10770*/  LDL.64 R2, [R1+0x1390] ;  /* 0x0013900001027983 */ /* 0x0025620000100a00 */
[----:B------:R-:W-:-:S03]  /*10780*/  MOV R6, 0x107a0 ;  /* 0x000107a000067802 */ /* 0x000fc60000000f00 */
[----:B--2--5:R-:W-:Y:S05]  /*10790*/  CALL.REL.NOINC `($_ZN7cutlass13device_kernelIN5flash19enable_sm80_to_sm89INS1_16FlashAttnBwdSm80INS1_25CollectiveMainloopBwdSm80ILi2ELi2EN4cute5tupleIJNS5_1CILi128EEES8_NS7_ILi64EEEEEENS_10bfloat16_tEfNS_4arch4Sm80ELb0ELb1ELb1ELb1ELb0ELb0ELb0ELb0ELi2ELi4ELi4ELi4ELb0EEENS1_24CollectiveEpilogueBwdGQAISA_fSD_Li256ELb1ELb0EEENS1_19SingleTileSchedulerILb1ELb0ELb0ELi128EEEEEEEEEvNT_6ParamsE$_ZN4cute3eso3ESOILb0ELb1EJNS_5tupleIJiNS2_IJiiEEEEEENS2_IJNS_10UnderscoreENS2_IJS5_S5_EEEEEEEEC2ERKS4_RKS7_) ;  /* 0xffff674000007944 */ /* 0x024fea0003c3ffff */
        /* <DEDUP_REMOVED lines=10> */
[----:B-1---5:R-:W-:Y:S05]  /*10840*/  CALL.REL.NOINC `($_ZN7cutlass13device_kernelIN5flash19enable_sm80_to_sm89INS1_16FlashAttnBwdSm80INS1_25CollectiveMainloopBwdSm80ILi2ELi2EN4cute5tupleIJNS5_1CILi128EEES8_NS7_ILi64EEEEEENS_10bfloat16_tEfNS_4arch4Sm80ELb0ELb1ELb1ELb1ELb0ELb0ELb0ELb0ELi2ELi4ELi4ELi4ELb0EEENS1_24CollectiveEpilogueBwdGQAISA_fSD_Li256ELb1ELb0EEENS1_19SingleTileSchedulerILb1ELb0ELb0ELi128EEEEEEEEEvNT_6ParamsE$_ZN4cute5tupleIJiEEC2ERKi) ;  /* 0xffffa55000007944 */ /* 0x022fea0003c3ffff */
[----:B------:R1:W5:Y:S01]  /*10850*/  LDL R6, [R1+0x1390] ;  /* 0x0013900001067983 */ /* 0x0003620000100800 */
[----:B------:R-:W-:Y:S01]  /*10860*/  IMAD.MOV.U32 R3, RZ, RZ, R4 ;  /* 0x000000ffff037224 */ /* 0x000fe200078e0004 */
[----:B------:R-:W-:Y:S02]  /*10870*/  MOV R2, R15 ;  /* 0x0000000f00027202 */ /* 0x000fe40000000f00 */
        /* <DEDUP_REMOVED lines=9> */
[----:B------:R-:W-:-:S02]  /*10910*/  MOV R6, 0x10930 ;  /* 0x0001093000067802 */ /* 0x000fc40000000f00 */
[----:B-1---5:R-:W-:Y:S05]  /*10920*/  CALL.REL.NOINC `($_ZN7cutlass13device_kernelIN5flash19enable_sm80_to_sm89INS1_16FlashAttnBwdSm80INS1_25CollectiveMainloopBwdSm80ILi2ELi2EN4cute5tupleIJNS5_1CILi128EEES8_NS7_ILi64EEEEEENS_10bfloat16_tEfNS_4arch4Sm80ELb0ELb1ELb1ELb1ELb0ELb0ELb0ELb0ELi2ELi4ELi4ELi4ELb0EEENS1_24CollectiveEpilogueBwdGQAISA_fSD_Li256ELb1ELb0EEENS1_19SingleTileSchedulerILb1ELb0ELb0ELi128EEEEEEEEEvNT_6ParamsE$_ZN4cute5tupleIJNS_1CILi0EEEiEEC2ERKS2_RKi) ;  /* 0xffffa38000007944 */ /* 0x022fea0003c3ffff */
[----:B------:R1:W5:Y:S01]  /*10930*/  LDL R58, [R1+0x1390] ;  /* 0x00139000013a7983 */ /* 0x0003620000100800 */
[----:B------:R-:W-:Y:S01]  /*10940*/  IMAD.MOV.U32 R3, RZ, RZ, R4 ;  /* 0x000000ffff037224 */ /* 0x000fe200078e0004 */
[----:B------:R-:W-:-:S02]  /*10950*/  MOV R2, R7 ;  /* 0x0000000700027202 */ /* 0x000fc40000000f00 */
[----:B------:R-:W-:Y:S02]  /*10960*/  MOV R10, 0x10980 ;  /* 0x00010980000a7802 */ /* 0x000fe40000000f00 */
[----:B-1---5:R-:W-:Y:S05]  /*10970*/  CALL.REL.NOINC `($_ZN7cutlass13device_kernelIN5flash19enable_sm80_to_sm89INS1_16FlashAttnBwdSm80INS1_25CollectiveMainloopBwdSm80ILi2ELi2EN4cute5tupleIJNS5_1CILi128EEES8_NS7_ILi64EEEEEENS_10bfloat16_tEfNS_4arch4Sm80ELb0ELb1ELb1ELb1ELb0ELb0ELb0ELb0ELi2ELi4ELi4ELi4ELb0EEENS1_24CollectiveEpilogueBwdGQAISA_fSD_Li256ELb1ELb0EEENS1_19SingleTileSchedulerILb1ELb0ELb0ELi128EEEEEEEEEvNT_6ParamsE$_ZN4cute5tupleIJiEEC2ERKi) ;  /* 0xffffa42000007944 */ /* 0x022fea0003c3ffff */
[----:B------:R1:W5:Y:S01]  /*10980*/  LDL R3, [R1+0x1380] ;  /* 0x0013800001037983 */ /* 0x0003620000100800 */
[----:B------:R-:W-:Y:S02]  /*10990*/  MOV R2, R15 ;  /* 0x0000000f00027202 */ /* 0x000fe40000000f00 */
[----:B------:R-:W-:Y:S02]  /*109a0*/  MOV R10, 0x109c0 ;  /* 0x000109c0000a7802 */ /* 0x000fe40000000f00 */
[----:B-1---5:R-:W-:Y:S05]  /*109b0*/  CALL.REL.NOINC `($_ZN7cutlass13device_kernelIN5flash19enable_sm80_to_sm89INS1_16FlashAttnBwdSm80INS1_25CollectiveMainloopBwdSm80ILi2ELi2EN4cute5tupleIJNS5_1CILi128EEES8_NS7_ILi64EEEEEENS_10bfloat16_tEfNS_4arch4Sm80ELb0ELb1ELb1ELb1ELb0ELb0ELb0ELb0ELi2ELi4ELi4ELi4ELb0EEENS1_24CollectiveEpilogueBwdGQAISA_fSD_Li256ELb1ELb0EEENS1_19SingleTileSchedulerILb1ELb0ELb0ELi128EEEEEEEEEvNT_6ParamsE$_ZN4cute5tupleIJiEEC2ERKi) ;  /* 0xffffa3e000007944 */ /* 0x022fea0003c3ffff */
[----:B------:R1:W5:Y:S01]  /*109c0*/  LDL R3, [R1+0x1390] ;  /* 0x0013900001037983 */ /* 0x0003620000100800 */
[----:B------:R-:W-:Y:S02]  /*109d0*/  MOV R2, R15 ;  /* 0x0000000f00027202 */ /* 0x000fe40000000f00 */
[----:B------:R-:W-:Y:S02]  /*109e0*/  MOV R6, 0x10a00 ;  /* 0x00010a0000067802 */ /* 0x000fe40000000f00 */
[----:B-1---5:R-:W-:Y:S05]  /*109f0*/  CALL.REL.NOINC `($_ZN7cutlass13device_kernelIN5flash19enable_sm80_to_sm89INS1_16FlashAttnBwdSm80INS1_25CollectiveMainloopBwdSm80ILi2ELi2EN4cute5tupleIJNS5_1CILi128EEES8_NS7_ILi64EEEEEENS_10bfloat16_tEfNS_4arch4Sm80ELb0ELb1ELb1ELb1ELb0ELb0ELb0ELb0ELi2ELi4ELi4ELi4ELb0EEENS1_24CollectiveEpilogueBwdGQAISA_fSD_Li256ELb1ELb0EEENS1_19SingleTileSchedulerILb1ELb0ELb0ELi128EEEEEEEEEvNT_6ParamsE$_ZN4cute3eso3ESOILb0ELb1EJiNS_1CILi0EEEEEC2ERKiRKS3_) ;  /* 0xffff66f000007944 */ /* 0x022fea0003c3ffff */
[----:B------:R2:W5:Y:S01]  /*10a00*/  LDL R10, [R1+0x1390] ;  /* 0x00139000010a7983 */ /* 0x0005620000100800 */
[----:B------:R-:W-:-:S03]  /*10a10*/  MOV R4, 0x10a40 ;  /* 0x00010a4000047802 */ /* 0x000fc60000000f00 */
[----:B------:R2:W-:Y:S04]  /*10a20*/  STL [R1+0x1390], R58 ;  /* 0x0013903a01007387 */ /* 0x0005e80000100800 */
[----:B-12--5:R-:W-:Y:S05]  /*10a30*/  CALL.REL.NOINC `($_ZN7cutlass13device_kernelIN5flash19enable_sm80_to_sm89INS1_16FlashAttnBwdSm80INS1_25CollectiveMainloopBwdSm80ILi2ELi2EN4cute5tupleIJNS5_1CILi128EEES8_NS7_ILi64EEEEEENS_10bfloat16_tEfNS_4arch4Sm80ELb0ELb1ELb1ELb1ELb0ELb0ELb0ELb0ELi2ELi4ELi4ELi4ELb0EEENS1_24CollectiveEpilogueBwdGQAISA_fSD_Li256ELb1ELb0EEENS1_19SingleTileSchedulerILb1ELb0ELb0ELi128EEEEEEEEEvNT_6ParamsE$_ZZN4cuteplIJNS_1CILi0EEEiEJiEEEDaRKNS_15ArithmeticTupleIJDpT_EEERKNS3_IJDpT0_EEEENKUlDpRKT_E_clIJiiEEEDaSH_) ;  /* 0xfffff59000007944 */ /* 0x026fea0003c3ffff */
[----:B------:R-:W-:Y:S01]  /*10a40*/  IMAD.SHL.U32 R3, R5, 0x10, RZ ;  /* 0x0000001005037824 */ /* 0x000fe200078e00ff */
[----:B------:R-:W-:Y:S02]  /*10a50*/  MOV R2, R15 ;  /* 0x0000000f00027202 */ /* 0x000fe40000000f00 */
[----:B------:R-:W-:Y:S02]  /*10a60*/  MOV R10, 0x10a80 ;  /* 0x00010a80000a7802 */ /* 0x000fe40000000f00 */
[----:B-1---5:R-:W-:Y:S05]  /*10a70*/  CALL.REL.NOINC `($_ZN7cutlass13device_kernelIN5flash19enable_sm80_to_sm89INS1_16FlashAttnBwdSm80INS1_25CollectiveMainloopBwdSm80ILi2ELi2EN4cute5tupleIJNS5_1CILi128EEES8_NS7_ILi64EEEEEENS_10bfloat16_tEfNS_4arch4Sm80ELb0ELb1ELb1ELb1ELb0ELb0ELb0ELb0ELi2ELi4ELi4ELi4ELb0EEENS1_24CollectiveEpilogueBwdGQAISA_fSD_Li256ELb1ELb0EEENS1_19SingleTileSchedulerILb1ELb0ELb0ELi128EEEEEEEEEvNT_6ParamsE$_ZN4cute5tupleIJiEEC2ERKi) ;  /* 0xffffa32000007944 */ /* 0x022fea0003c3ffff */
[----:B------:R1:W5:Y:S01]  /*10a80*/  LDL R4, [R1+0x1390] ;  /* 0x0013900001047983 */ /* 0x0003620000100800 */
[----:B------:R-:W-:Y:S01]  /*10a90*/  IMAD.SHL.U32 R3, R20, 0x8, RZ ;  /* 0x0000000814037824 */ /* 0x000fe200078e00ff */
        /* <DEDUP_REMOVED lines=20> */
[----:B-1---5:R-:W-:Y:S05]  /*10be0*/  CALL.REL.NOINC `($_ZN7cutlass13device_kernelIN5flash19enable_sm80_to_sm89INS1_16FlashAttnBwdSm80INS1_25CollectiveMainloopBwdSm80ILi2ELi2EN4cute5tupleIJNS5_1CILi128EEES8_NS7_ILi64EEEEEENS_10bfloat16_tEfNS_4arch4Sm80ELb0ELb1ELb1ELb1ELb0ELb0ELb0ELb0ELi2ELi4ELi4ELi4ELb0EEENS1_24CollectiveEpilogueBwdGQAISA_fSD_Li256ELb1ELb0EEENS1_19SingleTileSchedulerILb1ELb0ELb0ELi128EEEEEEEEEvNT_6ParamsE$_ZN4cute5tupleIJNS_1CILi0EEEiEEC2ERKS2_RKi) ;  /* 0xffffa0c000007944 */ /* 0x022fea0003c3ffff */
[----:B------:R1:W5:Y:S01]  /*10bf0*/  LDL R20, [R1+0x1390] ;  /* 0x0013900001147983 */ /* 0x0003620000100800 */
[----:B------:R-:W-:Y:S01]  /*10c00*/  IMAD.MOV.U32 R3, RZ, RZ, R4 ;  /* 0x000000ffff037224 */ /* 0x000fe200078e0004 */
[----:B------:R-:W-:Y:S02]  /*10c10*/  MOV R2, R15 ;  /* 0x0000000f00027202 */ /* 0x000fe40000000f00 */
[----:B------:R-:W-:-:S02]  /*10c20*/  MOV R6, 0x10c40 ;  /* 0x00010c4000067802 */ /* 0x000fc40000000f00 */
[----:B-1---5:R-:W-:Y:S05]  /*10c30*/  CALL.REL.NOINC `($_ZN7cutlass13device_kernelIN5flash19enable_sm80_to_sm89INS1_16FlashAttnBwdSm80INS1_25CollectiveMainloopBwdSm80ILi2ELi2EN4cute5tupleIJNS5_1CILi128EEES8_NS7_ILi64EEEEEENS_10bfloat16_tEfNS_4arch4Sm80ELb0ELb1ELb1ELb1ELb0ELb0ELb0ELb0ELi2ELi4ELi4ELi4ELb0EEENS1_24CollectiveEpilogueBwdGQAISA_fSD_Li256ELb1ELb0EEENS1_19SingleTileSchedulerILb1ELb0ELb0ELi128EEEEEEEEEvNT_6ParamsE$_ZN4cute3eso3ESOILb0ELb1EJiNS_1CILi0EEEEEC2ERKiRKS3_) ;  /* 0xffff64b000007944 */ /* 0x022fea0003c3ffff */
[----:B------:R2:W5:Y:S01]  /*10c40*/  LDL R10, [R1+0x1390] ;  /* 0x00139000010a7983 */ /* 0x0005620000100800 */
[----:B------:R-:W-:-:S02]  /*10c50*/  MOV R11, R15 ;  /* 0x0000000f000b7202 */ /* 0x000fc40000000f00 */
[----:B------:R-:W-:Y:S01]  /*10c60*/  MOV R78, 0x10c90 ;  /* 0x00010c90004e7802 */ /* 0x000fe20000000f00 */
[----:B------:R2:W-:Y:S04]  /*10c70*/  STL [R1+0x1390], R20 ;  /* 0x0013901401007387 */ /* 0x0005e80000100800 */
[----:B-12--5:R-:W-:Y:S05]  /*10c80*/  CALL.REL.NOINC `($_ZN7cutlass13device_kernelIN5flash19enable_sm80_to_sm89INS1_16FlashAttnBwdSm80INS1_25CollectiveMainloopBwdSm80ILi2ELi2EN4cute5tupleIJNS5_1CILi128EEES8_NS7_ILi64EEEEEENS_10bfloat16_tEfNS_4arch4Sm80ELb0ELb1ELb1ELb1ELb0ELb0ELb0ELb0ELi2ELi4ELi4ELi4ELb0EEENS1_24CollectiveEpilogueBwdGQAISA_fSD_Li256ELb1ELb0EEENS1_19SingleTileSchedulerILb1ELb0ELb0ELi128EEEEEEEEEvNT_6ParamsE$_ZZN4cuteplIJiEJNS_1CILi0EEEiEEEDaRKNS_15ArithmeticTupleIJDpT_EEERKNS3_IJDpT0_EEEENKUlDpRKT_E_clIJiiEEEDaSH_) ;  /* 0xfffff4b000007944 */ /* 0x026fea0003c3ffff */
[----:B-----5:R-:W-:Y:S01]  /*10c90*/  IMAD.IADD R4, R3, 0x1, R19 ;  /* 0x0000000103047824 */ /* 0x020fe200078e0213 */
[----:B------:R-:W-:Y:S02]  /*10ca0*/  IADD3 R10, R18, R2, RZ ;  /* 0x00000002120a7210 */ /* 0x000fe40007ffe0ff */
[----:B------:R-:W-:Y:S02]  /*10cb0*/  MOV R20, 0x10ce0 ;  /* 0x00010ce000147802 */ /* 0x000fe40000000f00 */
[----:B------:R2:W-:Y:S04]  /*10cc0*/  STL [R1+0x1390], R4 ;  /* 0x0013900401007387 */ /* 0x0005e80000100800 */
[----:B-12---:R-:W-:Y:S05]  /*10cd0*/  CALL.REL.NOINC `($_ZN7cutlass13device_kernelIN5flash19enable_sm80_to_sm89INS1_16FlashAttnBwdSm80INS1_25CollectiveMainloopBwdSm80ILi2ELi2EN4cute5tupleIJNS5_1CILi128EEES8_NS7_ILi64EEEEEENS_10bfloat16_tEfNS_4arch4Sm80ELb0ELb1ELb1ELb1ELb0ELb0ELb0ELb0ELi2ELi4ELi4ELi4ELb0EEENS1_24CollectiveEpilogueBwdGQAISA_fSD_Li256ELb1ELb0EEENS1_19SingleTileSchedulerILb1ELb0ELb0ELi128EEEEEEEEEvNT_6ParamsE$_ZZN4cuteplIJiiEJiiEEEDaRKNS_15ArithmeticTupleIJDpT_EEERKNS1_IJDpT0_EEEENKUlDpRKT_E_clIJiiEEEDaSF_) ;  /* 0xfffff67000007944 */ /* 0x006fea0003c3ffff */
[----:B-----5:R2:W-:Y:S01]  /*10ce0*/  STL [R1+0x1390], R5 ;  /* 0x0013900501007387 */ /* 0x0205e20000100800 */
[----:B------:R-:W-:-:S03]  /*10cf0*/  MOV R82, 0x10d10 ;  /* 0x00010d1000527802 */ /* 0x000fc60000000f00 */
[----:B-12---:R-:W-:Y:S05]  /*10d00*/  CALL.REL.NOINC `($_ZN7cutlass13device_kernelIN5flash19enable_sm80_to_sm89INS1_16FlashAttnBwdSm80INS1_25CollectiveMainloopBwdSm80ILi2ELi2EN4cute5tupleIJNS5_1CILi128EEES8_NS7_ILi64EEEEEENS_10bfloat16_tEfNS_4arch4Sm80ELb0ELb1ELb1ELb1ELb0ELb0ELb0ELb0ELi2ELi4ELi4ELi4ELb0EEENS1_24CollectiveEpilogueBwdGQAISA_fSD_Li256ELb1ELb0EEENS1_19SingleTileSchedulerILb1ELb0ELb0ELi128EEEEEEEEEvNT_6ParamsE$_ZZN4cuteplIJiiEJNS_1CILi0EEES2_EEEDaRKNS_15ArithmeticTupleIJDpT_EEERKNS3_IJDpT0_EEEENKUlDpRKT_E_clIJiiEEEDaSH_) ;  /* 0xfffff53000007944 */ /* 0x006fea0003c3ffff */
[----:B------:R-:W-:Y:S02]  /*10d10*/  MOV R4, 0x10d30 ;  /* 0x00010d3000047802 */ /* 0x000fe40000000f00 */
[----:B-1---5:R-:W-:Y:S05]  /*10d20*/  CALL.REL.NOINC `($_ZN7cutlass13device_kernelIN5flash19enable_sm80_to_sm89INS1_16FlashAttnBwdSm80INS1_25CollectiveMainloopBwdSm80ILi2ELi2EN4cute5tupleIJNS5_1CILi128EEES8_NS7_ILi64EEEEEENS_10bfloat16_tEfNS_4arch4Sm80ELb0ELb1ELb1ELb1ELb0ELb0ELb0ELb0ELi2ELi4ELi4ELi4ELb0EEENS1_24CollectiveEpilogueBwdGQAISA_fSD_Li256ELb1ELb0EEENS1_19SingleTileSchedulerILb1ELb0ELb0ELi128EEEEEEEEEvNT_6ParamsE$_ZN4cute3eso3ESOILb1ELb0EJNS_6LayoutINS_5tupleIJNS3_IJNS_1CILi2EEES5_EEES5_NS4_ILi8EEEEEENS3_IJNS3_IJNS_11ScaledBasisINS4_ILi1EEEJLi1EEEENS9_IS7_JLi0EEEEEEENS9_INS4_ILi64EEEJLi0EEEENS9_INS4_ILi16EEEJLi1EEEEEEEEENS_15ArithmeticTupleIJiiEEEEEC2ERKSJ_RKSL_) ;  /* 0xffff89f000007944 */ /* 0x022fea0003c3ffff */
[----:B-1----:R-:W2:Y:S01]  /*10d30*/  LDL.64 R2, [R1+0x1390] ;  /* 0x0013900001027983 */ /* 0x002ea20000100a00 */
[----:B------:R-:W-:-:S03]  /*10d40*/  MOV R60, 0x10d70 ;  /* 0x00010d70003c7802 */ /* 0x000fc60000000f00 */
[----:B--2---:R1:W-:Y:S04]  /*10d50*/  STL [R1+0x1390], R3 ;  /* 0x0013900301007387 */ /* 0x0043e80000100800 */
[----:B-1----:R-:W-:Y:S05]  /*10d60*/  CALL.REL.NOINC `($_ZN7cutlass13device_kernelIN5flash19enable_sm80_to_sm89INS1_16FlashAttnBwdSm80INS1_25CollectiveMainloopBwdSm80ILi2ELi2EN4cute5tupleIJNS5_1CILi128EEES8_NS7_ILi64EEEEEENS_10bfloat16_tEfNS_4arch4Sm80ELb0ELb1ELb1ELb1ELb0ELb0ELb0ELb0ELi2ELi4ELi4ELi4ELb0EEENS1_24CollectiveEpilogueBwdGQAISA_fSD_Li256ELb1ELb0EEENS1_19SingleTileSchedulerILb1ELb0ELb0ELi128EEEEEEEEEvNT_6ParamsE$_ZZN4cuteplIJNS_1CILi0EEES2_EJiiEEEDaRKNS_15ArithmeticTupleIJDpT_EEERKNS3_IJDpT0_EEEENKUlDpRKT_E_clIJiiEEEDaSH_) ;  /* 0xfffff16000007944 */ /* 0x002fea0003c3ffff */
[----:B------:R-:W-:Y:S02]  /*10d70*/  MOV R6, 0x10d90 ;  /* 0x00010d9000067802 */ /* 0x000fe40000000f00 */
[----:B-1---5:R-:W-:Y:S05]  /*10d80*/  CALL.REL.NOINC `($_ZN7cutlass13device_kernelIN5flash19enable_sm80_to_sm89INS1_16FlashAttnBwdSm80INS1_25CollectiveMainloopBwdSm80ILi2ELi2EN4cute5tupleIJNS5_1CILi128EEES8_NS7_ILi64EEEEEENS_10bfloat16_tEfNS_4arch4Sm80ELb0ELb1ELb1ELb1ELb0ELb0ELb0ELb0ELi2ELi4ELi4ELi4ELb0EEENS1_24CollectiveEpilogueBwdGQAISA_fSD_Li256ELb1ELb0EEENS1_19SingleTileSchedulerILb1ELb0ELb0ELi128EEEEEEEEEvNT_6ParamsE$_ZN4cute3eso3ESOILb1ELb0EJNS_6LayoutINS_5tupleIJNS3_IJNS_1CILi2EEES5_EEES5_NS4_ILi8EEEEEENS3_IJNS3_IJNS_11ScaledBasisINS4_ILi1EEEJLi1EEEENS9_IS7_JLi0EEEEEEENS9_INS4_ILi64EEEJLi0EEEENS9_INS4_ILi16EEEJLi1EEEEEEEEENS_10ViewEngineINS_23ArithmeticTupleIteratorINS_15ArithmeticTupleIJiiEEEEEEEEEC2ERKSJ_RKSP_) ;  /* 0xffff893000007944 */ /* 0x022fea0003c3ffff */
[----:B-1----:R1:W5:Y:S01]  /*10d90*/  LDL.64 R2, [R1+0x1390] ;  /* 0x0013900001027983 */ /* 0x0023620000100a00 */
[----:B------:R-:W-:Y:S02]  /*10da0*/  MOV R20, R53 ;  /* 0x0000003500147202 */ /* 0x000fe40000000f00 */
[----:B------:R-:W-:Y:S02]  /*10db0*/  MOV R6, 0x10dd0 ;  /* 0x00010dd000067802 */ /* 0x000fe40000000f00 */
[----:B-1---5:R-:W-:Y:S05]  /*10dc0*/  CALL.REL.NOINC `($_ZN7cutlass13device_kernelIN5flash19enable_sm80_to_sm89INS1_16FlashAttnBwdSm80INS1_25CollectiveMainloopBwdSm80ILi2ELi2EN4cute5tupleIJNS5_1CILi128EEES8_NS7_ILi64EEEEEENS_10bfloat16_tEfNS_4arch4Sm80ELb0ELb1ELb1ELb1ELb0ELb0ELb0ELb0ELi2ELi4ELi4ELi4ELb0EEENS1_24CollectiveEpilogueBwdGQAISA_fSD_Li256ELb1ELb0EEENS1_19SingleTileSchedulerILb1ELb0ELb0ELi128EEEEEEEEEvNT_6ParamsE$_ZN4cute3eso3ESOILb1ELb0EJNS_6LayoutINS_5tupleIJNS3_IJNS_1CILi2EEES5_EEENS3_IJS5_NS4_ILi8EEEEEEEEENS3_IJNS3_IJS5_NS4_ILi4EEEEEENS3_IJNS4_ILi1EEES7_EEEEEEEENS_10ViewEngineIPfEEEEC2ERKSF_RKSI_) ;  /* 0xffff87f000007944 */ /* 0x022fea0003c3ffff */
[----:B------:R2:W5:Y:S01]  /*10dd0*/  LDL.64 R58, [R1+0x1390] ;  /* 0x00139000013a7983 */ /* 0x0005620000100a00 */
[----:B------:R-:W-:-:S03]  /*10de0*/  MOV R6, 0x10e00 ;  /* 0x00010e0000067802 */ /* 0x000fc60000000f00 */
[----:B-12--5:R-:W-:Y:S05]  /*10df0*/  CALL.REL.NOINC `($_ZN7cutlass13device_kernelIN5flash19enable_sm80_to_sm89INS1_16FlashAttnBwdSm80INS1_25CollectiveMainloopBwdSm80ILi2ELi2EN4cute5tupleIJNS5_1CILi128EEES8_NS7_ILi64EEEEEENS_10bfloat16_tEfNS_4arch4Sm80ELb0ELb1ELb1ELb1ELb0ELb0ELb0ELb0ELi2ELi4ELi4ELi4ELb0EEENS1_24CollectiveEpilogueBwdGQAISA_fSD_Li256ELb1ELb0EEENS1_19SingleTileSchedulerILb1ELb0ELb0ELi128EEEEEEEEEvNT_6ParamsE$_ZN4cute3eso3ESOILb1ELb0EJNS_6LayoutINS_5tupleIJNS3_IJNS_1CILi2EEES5_EEENS3_IJS5_NS4_ILi8EEEEEEEEENS3_IJNS3_IJNS_11ScaledBasisIS7_JLi0EEEENSA_INS4_ILi64EEEJLi0EEEEEEENS3_IJNSA_INS4_ILi1EEEJLi1EEEENSA_INS4_ILi16EEEJLi1EEEEEEEEEEEENS_10ViewEngineINS_23ArithmeticTupleIteratorINS_15ArithmeticTupleIJiiEEEEEEEEEC2ERKSL_RKSR_) ;  /* 0xffff876000007944 */ /* 0x026fea0003c3ffff */
[----:B-1----:R1:W5:Y:S01]  /*10e00*/  LDL.64 R4, [R1+0x1390] ;  /* 0x0013900001047983 */ /* 0x0023620000100a00 */
[----:B------:R-:W-:-:S03]  /*10e10*/  MOV R6, 0x10e30 ;  /* 0x00010e3000067802 */ /* 0x000fc60000000f00 */
[----:B-1---5:R-:W-:Y:S05]  /*10e20*/  CALL.REL.NOINC `($_ZN7cutlass13device_kernelIN5flash19enable_sm80_to_sm89INS1_16FlashAttnBwdSm80INS1_25CollectiveMainloopBwdSm80ILi2ELi2EN4cute5tupleIJNS5_1CILi128EEES8_NS7_ILi64EEEEEENS_10bfloat16_tEfNS_4arch4Sm80ELb0ELb1ELb1ELb1ELb0ELb0ELb0ELb0ELi2ELi4ELi4ELi4ELb0EEENS1_24CollectiveEpilogueBwdGQAISA_fSD_Li256ELb1ELb0EEENS1_19SingleTileSchedulerILb1ELb0ELb0ELi128EEEEEEEEEvNT_6ParamsE$_ZN4cute3eso3ESOILb1ELb0EJNS_6LayoutINS_5tupleIJNS3_IJNS3_IJNS_1CILi4EEENS4_ILi8EEEEEENS3_IJS5_NS4_ILi2EEEEEEEEENS3_IJNS3_IJS8_S8_EEENS3_IJS8_S6_EEEEEEEEENS3_IJNS3_IJNS3_IJNS_11ScaledBasisIS8_JLi1EEEENSF_INS4_ILi1EEEJLi0EEEEEEENS3_IJNSF_INS4_ILi16EEEJLi0EEEENSF_IS6_JLi1EEEEEEEEEENS3_IJNS3_IJNSF_ISH_JLi1EEEENSF_IS6_JLi0EEEEEEENS3_IJNSF_INS4_ILi64EEEJLi0EEEENSF_ISK_JLi1EEEEEEEEEEEEEEENS_10ViewEngineINS_23ArithmeticTupleIteratorINS_15ArithmeticTupleIJNS4_ILi0EEES12_EEEEEEEEEC2ERKSY_RKS15_) ;  /* 0xffff7fd000007944 */ /* 0x022fea0003c3ffff */
[----:B-1----:R-:W-:Y:S02]  /*10e30*/  MOV R2, 0x10e50 ;  /* 0x00010e5000027802 */ /* 0x002fe40000000f00 */
[----:B------:R-:W-:Y:S05]  /*10e40*/  CALL.REL.NOINC `($_ZN7cutlass13device_kernelIN5flash19enable_sm80_to_sm89INS1_16FlashAttnBwdSm80INS1_25CollectiveMainloopBwdSm80ILi2ELi2EN4cute5tupleIJNS5_1CILi128EEES8_NS7_ILi64EEEEEENS_10bfloat16_tEfNS_4arch4Sm80ELb0ELb1ELb1ELb1ELb0ELb0ELb0ELb0ELi2ELi4ELi4ELi4ELb0EEENS1_24CollectiveEpilogueBwdGQAISA_fSD_Li256ELb1ELb0EEENS1_19SingleTileSchedulerILb1ELb0ELb0ELi128EEEEEEEEEvNT_6ParamsE$_ZN4cute3eso3ESOILb1ELb0EJNS_6LayoutINS_5tupleIJNS3_IJNS_1CILi2EEES5_EEENS3_IJS5_NS4_ILi8EEEEEEEEENS3_IJNS3_IJNS_11ScaledBasisIS7_JLi0EEEENSA_INS4_ILi64EEEJLi0EEEEEEENS3_IJNSA_INS4_ILi1EEEJLi1EEEENSA_INS4_ILi16EEEJLi1EEEEEEEEEEEENS_10ViewEngineINS_23ArithmeticTupleIteratorINS_15ArithmeticTupleIJNS4_ILi0EEESP_EEEEEEEEEC2ERKSL_RKSS_) ;  /* 0xffff86b000007944 */ /* 0x000fea0003c3ffff */
[----:B------:R2:W-:Y:S01]  /*10e50*/  STL [R1+0x1390], R5 ;  /* 0x0013900501007387 */ /* 0x0005e20000100800 */
[----:B------:R-:W-:-:S03]  /*10e60*/  MOV R82, 0x10e80 ;  /* 0x00010e8000527802 */ /* 0x000fc60000000f00 */
[----:B-12---:R-:W-:Y:S05]  /*10e70*/  CALL.REL.NOINC `($_ZN7cutlass13device_kernelIN5flash19enable_sm80_to_sm89INS1_16FlashAttnBwdSm80INS1_25CollectiveMainloopBwdSm80ILi2ELi2EN4cute5tupleIJNS5_1CILi128EEES8_NS7_ILi64EEEEEENS_10bfloat16_tEfNS_4arch4Sm80ELb0ELb1ELb1ELb1ELb0ELb0ELb0ELb0ELi2ELi4ELi4ELi4ELb0EEENS1_24CollectiveEpilogueBwdGQAISA_fSD_Li256ELb1ELb0EEENS1_19SingleTileSchedulerILb1ELb0ELb0ELi128EEEEEEEEEvNT_6ParamsE$_ZZN4cuteplIJiiEJNS_1CILi0EEES2_EEEDaRKNS_15ArithmeticTupleIJDpT_EEERKNS3_IJDpT0_EEEENKUlDpRKT_E_clIJiiEEEDaSH_) ;  /* 0xfffff3c000007944 */ /* 0x006fea0003c3ffff */
        /* <DEDUP_REMOVED lines=16> */
[----:B-1----:R-:W-:Y:S05]  /*10f80*/  CALL.REL.NOINC `($_ZN7cutlass13device_kernelIN5flash19enable_sm80_to_sm89INS1_16FlashAttnBwdSm80INS1_25CollectiveMainloopBwdSm80ILi2ELi2EN4cute5tupleIJNS5_1CILi128EEES8_NS7_ILi64EEEEEENS_10bfloat16_tEfNS_4arch4Sm80ELb0ELb1ELb1ELb1ELb0ELb0ELb0ELb0ELi2ELi4ELi4ELi4ELb0EEENS1_24CollectiveEpilogueBwdGQAISA_fSD_Li256ELb1ELb0EEENS1_19SingleTileSchedulerILb1ELb0ELb0ELi128EEEEEEEEEvNT_6ParamsE$_ZN4cute3eso3ESOILb0ELb1EJiNS_1CILi0EEEEEC2ERKiRKS3_) ;  /* 0xffff616000007944 */ /* 0x002fea0003c3ffff */
[----:B-1----:R-:W2:Y:S01]  /*10f90*/  LDL R2, [R1+0x1390] ;  /* 0x0013900001027983 */ /* 0x002ea20000100800 */
[----:B------:R-:W-:Y:S02]  /*10fa0*/  MOV R10, 0x11010 ;  /* 0x00011010000a7802 */ /* 0x000fe40000000f00 */
[----:B--2---:R-:W-:-:S04]  /*10fb0*/  LEA.HI R11, R2, R2, RZ, 0x1 ;  /* 0x00000002020b7211 */ /* 0x004fc800078f08ff */
[----:B------:R-:W-:-:S05]  /*10fc0*/  LOP3.LUT R3, R11, 0x1ffffffe, RZ, 0xc0, !PT ;  /* 0x1ffffffe0b037812 */ /* 0x000fca00078ec0ff */
[----:B------:R-:W-:Y:S02]  /*10fd0*/  IMAD.IADD R3, R2, 0x1, -R3 ;  /* 0x0000000102037824 */ /* 0x000fe400078e0a03 */
[----:B------:R-:W-:Y:S02]  /*10fe0*/  IMAD.MOV.U32 R2, RZ, RZ, R15 ;  /* 0x000000ffff027224 */ /* 0x000fe400078e000f */
[----:B------:R-:W-:Y:S02]  /*10ff0*/  IMAD.SHL.U32 R3, R3, 0x8, RZ ;  /* 0x0000000803037824 */ /* 0x000fe400078e00ff */
[----:B------:R-:W-:Y:S05]  /*11000*/  CALL.REL.NOINC `($_ZN7cutlass13device_kernelIN5flash19enable_sm80_to_sm89INS1_16FlashAttnBwdSm80INS1_25CollectiveMainloopBwdSm80ILi2ELi2EN4cute5tupleIJNS5_1CILi128EEES8_NS7_ILi64EEEEEENS_10bfloat16_tEfNS_4arch4Sm80ELb0ELb1ELb1ELb1ELb0ELb0ELb0ELb0ELi2ELi4ELi4ELi4ELb0EEENS1_24CollectiveEpilogueBwdGQAISA_fSD_Li256ELb1ELb0EEENS1_19SingleTileSchedulerILb1ELb0ELb0ELi128EEEEEEEEEvNT_6ParamsE$_ZN4cute5tupleIJiEEC2ERKi) ;  /* 0xffff9d9000007944 */ /* 0x000fea0003c3ffff */
[----:B------:R1:W5:Y:S01]  /*11010*/  LDL R6, [R1+0x1390] ;  /* 0x0013900001067983 */ /* 0x0003620000100800 */
[----:B------:R-:W-:Y:S01]  /*11020*/  IMAD.SHL.U32 R3, R11, 0x20, RZ ;  /* 0x000000200b037824 */ /* 0x000fe200078e00ff */
[----:B------:R-:W-:Y:S01]  /*11030*/  MOV R10, 0x11070 ;  /* 0x00011070000a7802 */ /* 0x000fe20000000f00 */
[----:B------:R-:W-:-:S03]  /*11040*/  IMAD.MOV.U32 R2, RZ, RZ, R15 ;  /* 0x000000ffff027224 */ /* 0x000fc600078e000f */
[----:B------:R-:W-:Y:S02]  /*11050*/  LOP3.LUT R3, R3, 0xffffffc0, RZ, 0xc0, !PT ;  /* 0xffffffc003037812 */ /* 0x000fe400078ec0ff */
        /* <DEDUP_REMOVED lines=19> */
[----:B------:R-:W2:Y:S02]  /*11190*/  LDL R3, [R1+0x1390] ;  /* 0x0013900001037983 */ /* 0x000ea40000100800 */
[----:B--2---:R-:W-:Y:S02]  /*111a0*/  IADD3 R3, R6, R3, RZ ;  /* 0x0000000306037210 */ /* 0x004fe40007ffe0ff */
[----:B------:R-:W-:Y:S02]  /*111b0*/  MOV R6, 0x111d0 ;  /* 0x000111d000067802 */ /* 0x000fe40000000f00 */
[----:B------:R-:W-:Y:S05]  /*111c0*/  CALL.REL.NOINC `($_ZN7cutlass13device_kernelIN5flash19enable_sm80_to_sm89INS1_16FlashAttnBwdSm80INS1_25CollectiveMainloopBwdSm80ILi2ELi2EN4cute5tupleIJNS5_1CILi128EEES8_NS7_ILi64EEEEEENS_10bfloat16_tEfNS_4arch4Sm80ELb0ELb1ELb1ELb1ELb0ELb0ELb0ELb0ELi2ELi4ELi4ELi4ELb0EEENS1_24CollectiveEpilogueBwdGQAISA_fSD_Li256ELb1ELb0EEENS1_19SingleTileSchedulerILb1ELb0ELb0ELi128EEEEEEEEEvNT_6ParamsE$_ZZN4cuteplIJiEJiEEEDaRKNS_15ArithmeticTupleIJDpT_EEERKNS1_IJDpT0_EEEENKUlDpRKT_E_clIJiEEEDaSF_) ;  /* 0xffffeff000007944 */ /* 0x000fea0003c3ffff */
[----:B------:R-:W-:Y:S01]  /*111d0*/  IMAD.MOV.U32 R2, RZ, RZ, R15 ;  /* 0x000000ffff027224 */ /* 0x000fe200078e000f */
[----:B-----5:R-:W-:Y:S02]  /*111e0*/  MOV R3, R29 ;  /* 0x0000001d00037202 */ /* 0x020fe40000000f00 */
[----:B------:R-:W-:Y:S02]  /*111f0*/  MOV R6, 0x11210 ;  /* 0x0001121000067802 */ /* 0x000fe40000000f00 */
[----:B-1----:R-:W-:Y:S05]  /*11200*/  CALL.REL.NOINC `($_ZN7cutlass13device_kernelIN5flash19enable_sm80_to_sm89INS1_16FlashAttnBwdSm80INS1_25CollectiveMainloopBwdSm80ILi2ELi2EN4cute5tupleIJNS5_1CILi128EEES8_NS7_ILi64EEEEEENS_10bfloat16_tEfNS_4arch4Sm80ELb0ELb1ELb1ELb1ELb0ELb0ELb0ELb0ELi2ELi4ELi4ELi4ELb0EEENS1_24CollectiveEpilogueBwdGQAISA_fSD_Li256ELb1ELb0EEENS1_19SingleTileSchedulerILb1ELb0ELb0ELi128EEEEEEEEEvNT_6ParamsE$_ZN4cute3eso3ESOILb0ELb1EJiNS_1CILi0EEEEEC2ERKiRKS3_) ;  /* 0xffff5ee000007944 */ /* 0x002fea0003c3ffff */
[----:B-1----:R1:W5:Y:S01]  /*11210*/  LDL R3, [R1+0x1390] ;  /* 0x0013900001037983 */ /* 0x0023620000100800 */
[----:B------:R-:W-:-:S03]  /*11220*/  MOV R54, 0x11240 ;  /* 0x0001124000367802 */ /* 0x000fc60000000f00 */
[----:B-1---5:R-:W-:Y:S05]  /*11230*/  CALL.REL.NOINC `($_ZN7cutlass13device_kernelIN5flash19enable_sm80_to_sm89INS1_16FlashAttnBwdSm80INS1_25CollectiveMainloopBwdSm80ILi2ELi2EN4cute5tupleIJNS5_1CILi128EEES8_NS7_ILi64EEEEEENS_10bfloat16_tEfNS_4arch4Sm80ELb0ELb1ELb1ELb1ELb0ELb0ELb0ELb0ELi2ELi4ELi4ELi4ELb0EEENS1_24CollectiveEpilogueBwdGQAISA_fSD_Li256ELb1ELb0EEENS1_19SingleTileSchedulerILb1ELb0ELb0ELi128EEEEEEEEEvNT_6ParamsE$_ZZN4cuteplIJiEJNS_1CILi0EEES2_EEEDaRKNS_15ArithmeticTupleIJDpT_EEERKNS3_IJDpT0_EEEENKUlDpRKT_E_clIJiS2_EEEDaSH_) ;  /* 0xffffee9000007944 */ /* 0x022fea0003c3ffff */
[----:B------:R2:W-:Y:S01]  /*11240*/  STL [R1+0x1390], R5 ;  /* 0x0013900501007387 */ /* 0x0005e20000100800 */
[----:B-----5:R-:W-:Y:S02]  /*11250*/  IADD3 R10, R3, R4, RZ ;  /* 0x00000004030a7210 */ /* 0x020fe40007ffe0ff */
[----:B------:R-:W-:-:S02]  /*11260*/  MOV R54, 0x11280 ;  /* 0x0001128000367802 */ /* 0x000fc40000000f00 */
[----:B-12---:R-:W-:Y:S05]  /*11270*/  CALL.REL.NOINC `($_ZN7cutlass13device_kernelIN5flash19enable_sm80_to_sm89INS1_16FlashAttnBwdSm80INS1_25CollectiveMainloopBwdSm80ILi2ELi2EN4cute5tupleIJNS5_1CILi128EEES8_NS7_ILi64EEEEEENS_10bfloat16_tEfNS_4arch4Sm80ELb0ELb1ELb1ELb1ELb0ELb0ELb0ELb0ELi2ELi4ELi4ELi4ELb0EEENS1_24CollectiveEpilogueBwdGQAISA_fSD_Li256ELb1ELb0EEENS1_19SingleTileSchedulerILb1ELb0ELb0ELi128EEEEEEEEEvNT_6ParamsE$_ZZN4cuteplIJiiEJiNS_1CILi0EEEEEEDaRKNS_15ArithmeticTupleIJDpT_EEERKNS3_IJDpT0_EEEENKUlDpRKT_E_clIJiiEEEDaSH_) ;  /* 0xfffff05000007944 */ /* 0x006fea0003c3ffff */
[----:B-----5:R-:W-:Y:S02]  /*11280*/  LEA R9, R49, R2, 0x7 ;  /* 0x0000000231097211 */ /* 0x020fe400078e38ff */
[----:B------:R-:W-:-:S02]  /*11290*/  MOV R6, 0x112b0 ;  /* 0x000112b000067802 */ /* 0x000fc40000000f00 */
[----:B-1----:R-:W-:Y:S05]  /*112a0*/  CALL.REL.NOINC `($_ZN7cutlass13device_kernelIN5flash19enable_sm80_to_sm89INS1_16FlashAttnBwdSm80INS1_25CollectiveMainloopBwdSm80ILi2ELi2EN4cute5tupleIJNS5_1CILi128EEES8_NS7_ILi64EEEEEENS_10bfloat16_tEfNS_4arch4Sm80ELb0ELb1ELb1ELb1ELb0ELb0ELb0ELb0ELi2ELi4ELi4ELi4ELb0EEENS1_24CollectiveEpilogueBwdGQAISA_fSD_Li256ELb1ELb0EEENS1_19SingleTileSchedulerILb1ELb0ELb0ELi128EEEEEEEEEvNT_6ParamsE$_ZN73_INTERNAL_24fd9406_37_flash_bwd_hdim64_bf16_softcap_sm80_cu_3fbc093a_291814__viaddmin_s32Eiii) ;  /* 0xffff9dd000007944 */ /* 0x002fea0003c3ffff */
        /* <DEDUP_REMOVED lines=19> */
[----:B-1---5:R-:W-:Y:S05]  /*113e0*/  CALL.REL.NOINC `($_ZN7cutlass13device_kernelIN5flash19enable_sm80_to_sm89INS1_16FlashAttnBwdSm80INS1_25CollectiveMainloopBwdSm80ILi2ELi2EN4cute5tupleIJNS5_1CILi128EEES8_NS7_ILi64EEEEEENS_10bfloat16_tEfNS_4arch4Sm80ELb0ELb1ELb1ELb1ELb0ELb0ELb0ELb0ELi2ELi4ELi4ELi4ELb0EEENS1_24CollectiveEpilogueBwdGQAISA_fSD_Li256ELb1ELb0EEENS1_19SingleTileSchedulerILb1ELb0ELb0ELi128EEEEEEEEEvNT_6ParamsE$__umulhi) ;  /* 0x0005735000007944 */ /* 0x022fea0003c00000 */
[----:B------:R-:W2:Y:S02]  /*113f0*/  LD.E R9, [R56.64+0x20] ;  /* 0x0000200438097980 */ /* 0x000ea4000c101900 */
[----:B--2---:R-:W-:Y:S02]  /*11400*/  SHF.R.U32.HI R9, RZ, R9, R6 ;  /* 0x00000009ff097219 */ /* 0x004fe40000011606 */
.L_x_2186:
[----:B------:R-:W-:Y:S05]  /*11410*/  BSYNC B0 ;  /* 0x0000000000007941 */ /* 0x000fea0003800000 */
.L_x_2185:
[----:B------:R-:W-:Y:S01]  /*11420*/  LOP3.LUT R9, RZ, R9, RZ, 0x33, !PT ;  /* 0x00000009ff097212 */ /* 0x000fe200078e33ff */
[----:B------:R-:W-:Y:S05]  /*11430*/  BRA `(.L_x_2187) ;  /* 0x0000007000007947 */ /* 0x000fea0003800000 */
.L_x_2184:
[----:B------:R-:W-:-:S13]  /*11440*/  ISETP.NE.AND P0, PT, R3, 0x1, PT ;  /* 0x000000010300780c */ /* 0x000fda0003f05270 */
[----:B------:R-:W-:Y:S05]  /*11450*/  @!P0 BRA `(.L_x_2187) ;  /* 0x0000005000008947 */ /* 0x000fea0003800000 */
[----:B------:R1:W5:Y:S01]  /*11460*/  LD.E R6, [R56.64+0x1c] ;  /* 0x00001c0438067980 */ /* 0x000362000c101900 */
[----:B------:R-:W-:-:S03]  /*11470*/  MOV R2, 0x11490 ;  /* 0x0001149000027802 */ /* 0x000fc60000000f00 */
[----:B-1---5:R-:W-:Y:S05]  /*11480*/  CALL.REL.NOINC `($_ZN7cutlass13device_kernelIN5flash19enable_sm80_to_sm89INS1_16FlashAttnBwdSm80INS1_25CollectiveMainloopBwdSm80ILi2ELi2EN4cute5tupleIJNS5_1CILi128EEES8_NS7_ILi64EEEEEENS_10bfloat16_tEfNS_4arch4Sm80ELb0ELb1ELb1ELb1ELb0ELb0ELb0ELb0ELi2ELi4ELi4ELi4ELb0EEENS1_24CollectiveEpilogueBwdGQAISA_fSD_Li256ELb1ELb0EEENS1_19SingleTileSchedulerILb1ELb0ELb0ELi128EEEEEEEEEvNT_6ParamsE$__umulhi) ;  /* 0x000572b000007944 */ /* 0x022fea0003c00000 */
[----:B------:R-:W2:Y:S02]  /*11490*/  LD.E R9, [R56.64+0x20] ;  /* 0x0000200438097980 */ /* 0x000ea4000c101900 */
[----:B--2---:R-:W-:Y:S02]  /*114a0*/  SHF.R.U32.HI R9, RZ, R9, R6 ;  /* 0x00000009ff097219 */ /* 0x004fe40000011606 */
.L_x_2187:
[----:B------:R-:W-:Y:S05]  /*114b0*/  BSYNC B1 ;  /* 0x0000000000017941 */ /* 0x000fea0003800000 */
.L_x_2183:
[----:B------:R-:W-:Y:S01]  /*114c0*/  IMAD R6, R3, R9, -R52 ;  /* 0x0000000903067224 */ /* 0x000fe200078e0a34 */
[----:B------:R-:W-:-:S04]  /*114d0*/  MOV R10, 0x11510 ;  /* 0x00011510000a7802 */ /* 0x000fc80000000f00 */
[----:B------:R-:W-:-:S05]  /*114e0*/  IADD3 R6, -R21, R6, RZ ;  /* 0x0000000615067210 */ /* 0x000fca0007ffe1ff */
[----:B------:R1:W-:Y:S02]  /*114f0*/  STL [R1+0x13b8], R6 ;  /* 0x0013b80601007387 */ /* 0x0003e40000100800 */
[----:B-1----:R-:W-:Y:S05]  /*11500*/  CALL.REL.NOINC `($_ZN7cutlass13device_kernelIN5flash19enable_sm80_to_sm89INS1_16FlashAttnBwdSm80INS1_25CollectiveMainloopBwdSm80ILi2ELi2EN4cute5tupleIJNS5_1CILi128EEES8_NS7_ILi64EEEEEENS_10bfloat16_tEfNS_4arch4Sm80ELb0ELb1ELb1ELb1ELb0ELb0ELb0ELb0ELi2ELi4ELi4ELi4ELb0EEENS1_24CollectiveEpilogueBwdGQAISA_fSD_Li256ELb1ELb0EEENS1_19SingleTileSchedulerILb1ELb0ELb0ELi128EEEEEEEEEvNT_6ParamsE$_ZSt3maxIiERKT_S2_S2_) ;  /* 0xffff9c6000007944 */ /* 0x002fea0003c3ffff */
[----:B------:R-:W-:-:S06]  /*11510*/  IADD3 R2, R9, -c[0x0][0x20], RZ ;  /* 0x8000080009027a10 */ /* 0x000fcc0007ffe0ff */
[----:B------:R-:W2:Y:S01]  /*11520*/  LDL R2, [R2] ;  /* 0x0000000002027983 */ /* 0x000ea20000100800 */
[----:B------:R-:W-:Y:S01]  /*11530*/  IMAD.IADD R3, R3, 0x1, R6 ;  /* 0x0000000103037824 */ /* 0x000fe200078e0206 */
[----:B------:R-:W-:-:S04]  /*11540*/  MOV R6, 0x11570 ;  /* 0x0001157000067802 */ /* 0x000fc80000000f00 */
[----:B--2---:R1:W-:Y:S03]  /*11550*/  STL.64 [R1+0x13b0], R2 ;  /* 0x0013b00201007387 */ /* 0x0043e60000100a00 */
[----:B-1----:R-:W-:Y:S05]  /*11560*/  CALL.REL.NOINC `($_ZN7cutlass13device_kernelIN5flash19enable_sm80_to_sm89INS1_16FlashAttnBwdSm80INS1_25CollectiveMainloopBwdSm80ILi2ELi2EN4cute5tupleIJNS5_1CILi128EEES8_NS7_ILi64EEEEEENS_10bfloat16_tEfNS_4arch4Sm80ELb0ELb1ELb1ELb1ELb0ELb0ELb0ELb0ELi2ELi4ELi4ELi4ELb0EEENS1_24CollectiveEpilogueBwdGQAISA_fSD_Li256ELb1ELb0EEENS1_19SingleTileSchedulerILb1ELb0ELb0ELi128EEEEEEEEEvNT_6ParamsE$_ZSt3minIiERKT_S2_S2_) ;  /* 0xffff9c8000007944 */ /* 0x002fea0003c3ffff */
[----:B------:R-:W-:-:S06]  /*11570*/  IADD3 R8, R8, -c[0x0][0x20], RZ ;  /* 0x8000080008087a10 */ /* 0x000fcc0007ffe0ff */
[----:B------:R-:W2:Y:S04]  /*11580*/  LDL R8, [R8] ;  /* 0x0000000008087983 */ /* 0x000ea80000100800 */
[----:B--2---:R1:W-:Y:S02]  /*11590*/  STL [R1+0x13ac], R8 ;  /* 0x0013ac0801007387 */ /* 0x0043e40000100800 */
.L_x_2182:
[----:B-1----:R-:W-:Y:S05]  /*115a0*/  BSYNC B2 ;  /* 0x0000000000027941 */ /* 0x002fea0003800000 */
.L_x_2181:
[----:B------:R1:W-:Y:S01]  /*115b0*/  STL [R1+0x13bc], RZ ;  /* 0x0013bcff01007387 */ /* 0x0003e20000100800 */
[----:B------:R-:W-:-:S03]  /*115c0*/  MOV R54, 0xffffffff ;  /* 0xffffffff00367802 */ /* 0x000fc60000000f00 */
.L_x_2190:
[----:B------:R-:W-:Y:S01]  /*115d0*/  IMAD.MOV.U32 R3, RZ, RZ, R12 ;  /* 0x000000ffff037224 */ /* 0x000fe200078e000c */
[----:B------:R-:W-:Y:S01]  /*115e0*/  MOV R10, RZ ;  /* 0x000000ff000a7202 */ /* 0x000fe20000000f00 */
[----:B-1----:R-:W-:Y:S01]  /*115f0*/  IMAD.MOV.U32 R2, RZ, RZ, R48 ;  /* 0x000000ffff027224 */ /* 0x002fe200078e0030 */
[----:B------:R-:W-:Y:S02]  /*11600*/  MOV R8, 0x11620 ;  /* 0x0001162000087802 */ /* 0x000fe40000000f00 */
[----:B-1----:R-:W-:Y:S05]  /*11610*/  CALL.REL.NOINC `($_ZN7cutlass13device_kernelIN5flash19enable_sm80_to_sm89INS1_16FlashAttnBwdSm80INS1_25CollectiveMainloopBwdSm80ILi2ELi2EN4cute5tupleIJNS5_1CILi128EEES8_NS7_ILi64EEEEEENS_10bfloat16_tEfNS_4arch4Sm80ELb0ELb1ELb1ELb1ELb0ELb0ELb0ELb0ELi2ELi4ELi4ELi4ELb0EEENS1_24CollectiveEpilogueBwdGQAISA_fSD_Li256ELb1ELb0EEENS1_19SingleTileSchedulerILb1ELb0ELb0ELi128EEEEEEEEEvNT_6ParamsE$_ZN4cute3eso3ESOILb0ELb0EJiiEEC2ERKiS4_) ;  /* 0xffff52e000007944 */ /* 0x002fea0003c3ffff */
        /* <DEDUP_REMOVED lines=8> */
[----:B-1---5:R-:W-:Y:S05]  /*116a0*/  CALL.REL.NOINC `($_ZN7cutlass13device_kernelIN5flash19enable_sm80_to_sm89INS1_16FlashAttnBwdSm80INS1_25CollectiveMainloopBwdSm80ILi2ELi2EN4cute5tupleIJNS5_1CILi128EEES8_NS7_ILi64EEEEEENS_10bfloat16_tEfNS_4arch4Sm80ELb0ELb1ELb1ELb1ELb0ELb0ELb0ELb0ELi2ELi4ELi4ELi4ELb0EEENS1_24CollectiveEpilogueBwdGQAISA_fSD_Li256ELb1ELb0EEENS1_19SingleTileSchedulerILb1ELb0ELb0ELi128EEEEEEEEEvNT_6ParamsE$_ZN4cute5tupleIJiEEC2ERKi) ;  /* 0xffff96f000007944 */ /* 0x022fea0003c3ffff */
        /* <DEDUP_REMOVED lines=28> */
[----:B------:R-:W-:Y:S01]  /*11870*/  LEA.HI R11, R13, R13, RZ, 0x1 ;  /* 0x0000000d0d0b7211 */ /* 0x000fe200078f08ff */
[----:B------:R-:W-:Y:S01]  /*11880*/  IMAD.MOV.U32 R2, RZ, RZ, R15 ;  /* 0x000000ffff027224 */ /* 0x000fe200078e000f */
[----:B------:R-:W-:Y:S02]  /*11890*/  MOV R10, 0x118d0 ;  /* 0x000118d0000a7802 */ /* 0x000fe40000000f00 */
[----:B------:R-:W-:-:S05]  /*118a0*/  LOP3.LUT R6, R11, 0xfffffffe, RZ, 0xc0, !PT ;  /* 0xfffffffe0b067812 */ /* 0x000fca00078ec0ff */
[----:B------:R-:W-:Y:S02]  /*118b0*/  IMAD.IADD R3, R13, 0x1, -R6 ;  /* 0x000000010d037824 */ /* 0x000fe400078e0a06 */
        /* <DEDUP_REMOVED lines=24> */
[----:B-1---5:R-:W-:Y:S05]  /*11a40*/  CALL.REL.NOINC `($_ZN7cutlass13device_kernelIN5flash19enable_sm80_to_sm89INS1_16FlashAttnBwdSm80INS1_25CollectiveMainloopBwdSm80ILi2ELi2EN4cute5tupleIJNS5_1CILi128EEES8_NS7_ILi64EEEEEENS_10bfloat16_tEfNS_4arch4Sm80ELb0ELb1ELb1ELb1ELb0ELb0ELb0ELb0ELi2ELi4ELi4ELi4ELb0EEENS1_24CollectiveEpilogueBwdGQAISA_fSD_Li256ELb1ELb0EEENS1_19SingleTileSchedulerILb1ELb0ELb0ELi128EEEEEEEEEvNT_6ParamsE$_ZN4cute5tupleIJNS_1CILi0EEEiEEC2ERKS2_RKi) ;  /* 0xffff926000007944 */ /* 0x022fea0003c3ffff */
[----:B------:R-:W2:Y:S01]  /*11a50*/  LDL R2, [R1+0x1390] ;  /* 0x0013900001027983 */ /* 0x000ea20000100800 */
[----:B------:R-:W-:Y:S02]  /*11a60*/  MOV R10, 0x11a90 ;  /* 0x00011a90000a7802 */ /* 0x000fe40000000f00 */
[----:B--2---:R-:W-:Y:S02]  /*11a70*/  IADD3 R3, R55, R2, RZ ;  /* 0x0000000237037210 */ /* 0x004fe40007ffe0ff */
[----:B------:R-:W-:Y:S05]  /*11a80*/  CALL.REL.NOINC `($_ZN7cutlass13device_kernelIN5flash19enable_sm80_to_sm89INS1_16FlashAttnBwdSm80INS1_25CollectiveMainloopBwdSm80ILi2ELi2EN4cute5tupleIJNS5_1CILi128EEES8_NS7_ILi64EEEEEENS_10bfloat16_tEfNS_4arch4Sm80ELb0ELb1ELb1ELb1ELb0ELb0ELb0ELb0ELi2ELi4ELi4ELi4ELb0EEENS1_24CollectiveEpilogueBwdGQAISA_fSD_Li256ELb1ELb0EEENS1_19SingleTileSchedulerILb1ELb0ELb0ELi128EEEEEEEEEvNT_6ParamsE$_ZZN4cuteplIJNS_1CILi0EEEiEJS2_iEEEDaRKNS_15ArithmeticTupleIJDpT_EEERKNS3_IJDpT0_EEEENKUlDpRKT_E_clIJS2_iEEEDaSH_) ;  /* 0xffffe4d000007944 */ /* 0x000fea0003c3ffff */
[----:B------:R-:W-:Y:S01]  /*11a90*/  IMAD.MOV.U32 R2, RZ, RZ, R15 ;  /* 0x000000ffff027224 */ /* 0x000fe200078e000f */
[----:B------:R-:W-:Y:S02]  /*11aa0*/  MOV R3, R29 ;  /* 0x0000001d00037202 */ /* 0x000fe40000000f00 */
[----:B------:R-:W-:Y:S02]  /*11ab0*/  MOV R6, 0x11ad0 ;  /* 0x00011ad000067802 */ /* 0x000fe40000000f00 */
[----:B-1---5:R-:W-:Y:S05]  /*11ac0*/  CALL.REL.NOINC `($_ZN7cutlass13device_kernelIN5flash19enable_sm80_to_sm89INS1_16FlashAttnBwdSm80INS1_25CollectiveMainloopBwdSm80ILi2ELi2EN4cute5tupleIJNS5_1CILi128EEES8_NS7_ILi64EEEEEENS_10bfloat16_tEfNS_4arch4Sm80ELb0ELb1ELb1ELb1ELb0ELb0ELb0ELb0ELi2ELi4ELi4ELi4ELb0EEENS1_24CollectiveEpilogueBwdGQAISA_fSD_Li256ELb1ELb0EEENS1_19SingleTileSchedulerILb1ELb0ELb0ELi128EEEEEEEEEvNT_6ParamsE$_ZN4cute3eso3ESOILb0ELb1EJiNS_1CILi0EEEEEC2ERKiRKS3_) ;  /* 0xffff562000007944 */ /* 0x022fea0003c3ffff */
[----:B------:R2:W5:Y:S01]  /*11ad0*/  LDL R10, [R1+0x1390] ;  /* 0x00139000010a7983 */ /* 0x0005620000100800 */
[----:B------:R-:W-:Y:S02]  /*11ae0*/  MOV R11, R15 ;  /* 0x0000000f000b7202 */ /* 0x000fe40000000f00 */
[----:B------:R-:W-:Y:S01]  /*11af0*/  MOV R78, 0x11b20 ;  /* 0x00011b20004e7802 */ /* 0x000fe20000000f00 */
[----:B------:R2:W-:Y:S04]  /*11b00*/  STL [R1+0x1390], R32 ;  /* 0x0013902001007387 */ /* 0x0005e80000100800 */
[----:B-12--5:R-:W-:Y:S05]  /*11b10*/  CALL.REL.NOINC `($_ZN7cutlass13device_kernelIN5flash19enable_sm80_to_sm89INS1_16FlashAttnBwdSm80INS1_25CollectiveMainloopBwdSm80ILi2ELi2EN4cute5tupleIJNS5_1CILi128EEES8_NS7_ILi64EEEEEENS_10bfloat16_tEfNS_4arch4Sm80ELb0ELb1ELb1ELb1ELb0ELb0ELb0ELb0ELi2ELi4ELi4ELi4ELb0EEENS1_24CollectiveEpilogueBwdGQAISA_fSD_Li256ELb1ELb0EEENS1_19SingleTileSchedulerILb1ELb0ELb0ELi128EEEEEEEEEvNT_6ParamsE$_ZZN4cuteplIJiEJNS_1CILi0EEEiEEEDaRKNS_15ArithmeticTupleIJDpT_EEERKNS3_IJDpT0_EEEENKUlDpRKT_E_clIJiiEEEDaSH_) ;  /* 0xffffe62000007944 */ /* 0x026fea0003c3ffff */
[----:B-----5:R2:W-:Y:S01]  /*11b20*/  STL [R1+0x1390], R3 ;  /* 0x0013900301007387 */ /* 0x0205e20000100800 */
[----:B------:R-:W-:-:S03]  /*11b30*/  MOV R60, 0x11b50 ;  /* 0x00011b50003c7802 */ /* 0x000fc60000000f00 */
[----:B-12---:R-:W-:Y:S05]  /*11b40*/  CALL.REL.NOINC `($_ZN7cutlass13device_kernelIN5flash19enable_sm80_to_sm89INS1_16FlashAttnBwdSm80INS1_25CollectiveMainloopBwdSm80ILi2ELi2EN4cute5tupleIJNS5_1CILi128EEES8_NS7_ILi64EEEEEENS_10bfloat16_tEfNS_4arch4Sm80ELb0ELb1ELb1ELb1ELb0ELb0ELb0ELb0ELi2ELi4ELi4ELi4ELb0EEENS1_24CollectiveEpilogueBwdGQAISA_fSD_Li256ELb1ELb0EEENS1_19SingleTileSchedulerILb1ELb0ELb0ELi128EEEEEEEEEvNT_6ParamsE$_ZZN4cuteplIJNS_1CILi0EEES2_EJiiEEEDaRKNS_15ArithmeticTupleIJDpT_EEERKNS3_IJDpT0_EEEENKUlDpRKT_E_clIJiiEEEDaSH_) ;  /* 0xffffe38000007944 */ /* 0x006fea0003c3ffff */
        /* <DEDUP_REMOVED lines=11> */
[----:B-1----:R-:W-:Y:S05]  /*11c00*/  CALL.REL.NOINC `($_ZN7cutlass13device_kernelIN5flash19enable_sm80_to_sm89INS1_16FlashAttnBwdSm80INS1_25CollectiveMainloopBwdSm80ILi2ELi2EN4cute5tupleIJNS5_1CILi128EEES8_NS7_ILi64EEEEEENS_10bfloat16_tEfNS_4arch4Sm80ELb0ELb1ELb1ELb1ELb0ELb0ELb0ELb0ELi2ELi4ELi4ELi4ELb0EEENS1_24CollectiveEpilogueBwdGQAISA_fSD_Li256ELb1ELb0EEENS1_19SingleTileSchedulerILb1ELb0ELb0ELi128EEEEEEEEEvNT_6ParamsE$_ZN4cute3eso3ESOILb0ELb0EJiiEEC2ERKiS4_) ;  /* 0xffff4cf000007944 */ /* 0x002fea0003c3ffff */
        /* <DEDUP_REMOVED lines=16> */
.L_x_2189:
[----:B------:R-:W-:Y:S05]  /*11d10*/  BSYNC B0 ;  /* 0x0000000000007941 */ /* 0x000fea0003800000 */
.L_x_2188:
        /* <DEDUP_REMOVED lines=8> */
[----:B------:R-:W-:Y:S05]  /*11da0*/  CALL.REL.NOINC `($_ZN7cutlass13device_kernelIN5flash19enable_sm80_to_sm89INS1_16FlashAttnBwdSm80INS1_25CollectiveMainloopBwdSm80ILi2ELi2EN4cute5tupleIJNS5_1CILi128EEES8_NS7_ILi64EEEEEENS_10bfloat16_tEfNS_4arch4Sm80ELb0ELb1ELb1ELb1ELb0ELb0ELb0ELb0ELi2ELi4ELi4ELi4ELb0EEENS1_24CollectiveEpilogueBwdGQAISA_fSD_Li256ELb1ELb0EEENS1_19SingleTileSchedulerILb1ELb0ELb0ELi128EEEEEEEEEvNT_6ParamsE$_ZN4cute3eso3ESOILb0ELb1EJiNS_1CILi0EEEEEC2ERKiRKS3_) ;  /* 0xffff534000007944 */ /* 0x000fea0003c3ffff */
        /* <DEDUP_REMOVED lines=72> */
.L_x_2196:
[----:B------:R-:W-:Y:S05]  /*12230*/  BSYNC B0 ;  /* 0x0000000000007941 */ /* 0x000fea0003800000 */
.L_x_2195:
[----:B------:R-:W-:Y:S01]  /*12240*/  LOP3.LUT R9, RZ, R9, RZ, 0x33, !PT ;  /* 0x00000009ff097212 */ /* 0x000fe200078e33ff */
[----:B------:R-:W-:Y:S05]  /*12250*/  BRA `(.L_x_2197) ;  /* 0x0000007000007947 */ /* 0x000fea0003800000 */
.L_x_2194:
[----:B------:R-:W-:-:S13]  /*12260*/  ISETP.NE.AND P0, PT, R3, 0x1, PT ;  /* 0x000000010300780c */ /* 0x000fda0003f05270 */
[----:B------:R-:W-:Y:S05]  /*12270*/  @!P0 BRA `(.L_x_2197) ;  /* 0x0000005000008947 */ /* 0x000fea0003800000 */
[----:B------:R1:W5:Y:S01]  /*12280*/  LD.E R6, [R56.64+0x1c] ;  /* 0x00001c0438067980 */ /* 0x000362000c101900 */
[----:B------:R-:W-:-:S03]  /*12290*/  MOV R2, 0x122b0 ;  /* 0x000122b000027802 */ /* 0x000fc60000000f00 */
[----:B-1---5:R-:W-:Y:S05]  /*122a0*/  CALL.REL.NOINC `($_ZN7cutlass13device_kernelIN5flash19enable_sm80_to_sm89INS1_16FlashAttnBwdSm80INS1_25CollectiveMainloopBwdSm80ILi2ELi2EN4cute5tupleIJNS5_1CILi128EEES8_NS7_ILi64EEEEEENS_10bfloat16_tEfNS_4arch4Sm80ELb0ELb1ELb1ELb1ELb0ELb0ELb0ELb0ELi2ELi4ELi4ELi4ELb0EEENS1_24CollectiveEpilogueBwdGQAISA_fSD_Li256ELb1ELb0EEENS1_19SingleTileSchedulerILb1ELb0ELb0ELi128EEEEEEEEEvNT_6ParamsE$__umulhi) ;  /* 0x0005649000007944 */ /* 0x022fea0003c00000 */
[----:B------:R-:W2:Y:S02]  /*122b0*/  LD.E R9, [R56.64+0x20] ;  /* 0x0000200438097980 */ /* 0x000ea4000c101900 */
[----:B--2---:R-:W-:Y:S02]  /*122c0*/  SHF.R.U32.HI R9, RZ, R9, R6 ;  /* 0x00000009ff097219 */ /* 0x004fe40000011606 */
.L_x_2197:
[----:B------:R-:W-:Y:S05]  /*122d0*/  BSYNC B1 ;  /* 0x0000000000017941 */ /* 0x000fea0003800000 */
.L_x_2193:
        /* <DEDUP_REMOVED lines=14> */
.L_x_2192:
[----:B-1----:R-:W-:Y:S05]  /*123c0*/  BSYNC B2 ;  /* 0x0000000000027941 */ /* 0x002fea0003800000 */
.L_x_2191:
[----:B------:R1:W-:Y:S01]  /*123d0*/  STL [R1+0x13bc], RZ ;  /* 0x0013bcff01007387 */ /* 0x0003e20000100800 */
[----:B------:R-:W-:-:S03]  /*123e0*/  MOV R54, 0xffffffff ;  /* 0xffffffff00367802 */ /* 0x000fc60000000f00 */
.L_x_2200:
[----:B------:R-:W-:Y:S01]  /*123f0*/  IMAD.MOV.U32 R3, RZ, RZ, R12 ;  /* 0x000000ffff037224 */ /* 0x000fe200078e000c */
[----:B------:R-:W-:Y:S01]  /*12400*/  MOV R10, 0x1 ;  /* 0x00000001000a7802 */ /* 0x000fe20000000f00 */
        /* <DEDUP_REMOVED lines=114> */
.L_x_2199:
[----:B------:R-:W-:Y:S05]  /*12b30*/  BSYNC B0 ;  /* 0x0000000000007941 */ /* 0x000fea0003800000 */
.L_x_2198:
        /* <DEDUP_REMOVED lines=81> */
.L_x_2206:
[----:B------:R-:W-:Y:S05]  /*13050*/  BSYNC B0 ;  /* 0x0000000000007941 */ /* 0x000fea0003800000 */
.L_x_2205:
[----:B------:R-:W-:Y:S01]  /*13060*/  LOP3.LUT R9, RZ, R9, RZ, 0x33, !PT ;  /* 0x00000009ff097212 */ /* 0x000fe200078e33ff */
[----:B------:R-:W-:Y:S05]  /*13070*/  BRA `(.L_x_2207) ;  /* 0x0000007000007947 */ /* 0x000fea0003800000 */
.L_x_2204:
[----:B------:R-:W-:-:S13]  /*13080*/  ISETP.NE.AND P0, PT, R3, 0x1, PT ;  /* 0x000000010300780c */ /* 0x000fda0003f05270 */
[----:B------:R-:W-:Y:S05]  /*13090*/  @!P0 BRA `(.L_x_2207) ;  /* 0x0000005000008947 */ /* 0x000fea0003800000 */
[----:B------:R1:W5:Y:S01]  /*130a0*/  LD.E R6, [R56.64+0x1c] ;  /* 0x00001c0438067980 */ /* 0x000362000c101900 */
[----:B------:R-:W-:-:S03]  /*130b0*/  MOV R2, 0x130d0 ;  /* 0x000130d000027802 */ /* 0x000fc60000000f00 */
[----:B-1---5:R-:W-:Y:S05]  /*130c0*/  CALL.REL.NOINC `($_ZN7cutlass13device_kernelIN5flash19enable_sm80_to_sm89INS1_16FlashAttnBwdSm80INS1_25CollectiveMainloopBwdSm80ILi2ELi2EN4cute5tupleIJNS5_1CILi128EEES8_NS7_ILi64EEEEEENS_10bfloat16_tEfNS_4arch4Sm80ELb0ELb1ELb1ELb1ELb0ELb0ELb0ELb0ELi2ELi4ELi4ELi4ELb0EEENS1_24CollectiveEpilogueBwdGQAISA_fSD_Li256ELb1ELb0EEENS1_19SingleTileSchedulerILb1ELb0ELb0ELi128EEEEEEEEEvNT_6ParamsE$__umulhi) ;  /* 0x0005567000007944 */ /* 0x022fea0003c00000 */
[----:B------:R-:W2:Y:S02]  /*130d0*/  LD.E R9, [R56.64+0x20] ;  /* 0x0000200438097980 */ /* 0x000ea4000c101900 */
[----:B--2---:R-:W-:Y:S02]  /*130e0*/  SHF.R.U32.HI R9, RZ, R9, R6 ;  /* 0x00000009ff097219 */ /* 0x004fe40000011606 */
.L_x_2207:
[----:B------:R-:W-:Y:S05]  /*130f0*/  BSYNC B1 ;  /* 0x0000000000017941 */ /* 0x000fea0003800000 */
.L_x_2203:
        /* <DEDUP_REMOVED lines=14> */
.L_x_2202:
[----:B-1----:R-:W-:Y:S05]  /*131e0*/  BSYNC B2 ;  /* 0x0000000000027941 */ /* 0x002fea0003800000 */
.L_x_2201:
[----:B------:R1:W-:Y:S01]  /*131f0*/  STL [R1+0x13bc], RZ ;  /* 0x0013bcff01007387 */ /* 0x0003e20000100800 */
[----:B------:R-:W-:-:S03]  /*13200*/  MOV R54, 0xffffffff ;  /* 0xffffffff00367802 */ /* 0x000fc60000000f00 */
.L_x_2210:
        /* <DEDUP_REMOVED lines=116> */
.L_x_2209:
[----:B------:R-:W-:Y:S05]  /*13950*/  BSYNC B0 ;  /* 0x0000000000007941 */ /* 0x000fea0003800000 */
.L_x_2208:
        /* <DEDUP_REMOVED lines=56> */
[----:B-----5:R-:W-:Y:S01]  /*13ce0*/  IMAD R49, R49, 0x80, R2 ;  /* 0x0000008031317824 */ /* 0x020fe200078e0202 */
[----:B------:R-:W-:-:S04]  /*13cf0*/  MOV R6, 0x13d20 ;  /* 0x00013d2000067802 */ /* 0x000fc80000000f00 */
[----:B------:R-:W-:Y:S02]  /*13d00*/  MOV R9, R49 ;  /* 0x0000003100097202 */ /* 0x000fe40000000f00 */
        /* <DEDUP_REMOVED lines=23> */
.L_x_2216:
[----:B------:R-:W-:Y:S05]  /*13e80*/  BSYNC B0 ;  /* 0x0000000000007941 */ /* 0x000fea0003800000 */
.L_x_2215:
[----:B------:R-:W-:Y:S01]  /*13e90*/  LOP3.LUT R9, RZ, R9, RZ, 0x33, !PT ;  /* 0x00000009ff097212 */ /* 0x000fe200078e33ff */
[----:B------:R-:W-:Y:S05]  /*13ea0*/  BRA `(.L_x_2217) ;  /* 0x0000007000007947 */ /* 0x000fea0003800000 */
.L_x_2214:
[----:B------:R-:W-:-:S13]  /*13eb0*/  ISETP.NE.AND P0, PT, R3, 0x1, PT ;  /* 0x000000010300780c */ /* 0x000fda0003f05270 */
[----:B------:R-:W-:Y:S05]  /*13ec0*/  @!P0 BRA `(.L_x_2217) ;  /* 0x0000005000008947 */ /* 0x000fea0003800000 */
[----:B------:R1:W5:Y:S01]  /*13ed0*/  LD.E R6, [R56.64+0x1c] ;  /* 0x00001c0438067980 */ /* 0x000362000c101900 */
[----:B------:R-:W-:-:S03]  /*13ee0*/  MOV R2, 0x13f00 ;  /* 0x00013f0000027802 */ /* 0x000fc60000000f00 */
[----:B-1---5:R-:W-:Y:S05]  /*13ef0*/  CALL.REL.NOINC `($_ZN7cutlass13device_kernelIN5flash19enable_sm80_to_sm89INS1_16FlashAttnBwdSm80INS1_25CollectiveMainloopBwdSm80ILi2ELi2EN4cute5tupleIJNS5_1CILi128EEES8_NS7_ILi64EEEEEENS_10bfloat16_tEfNS_4arch4Sm80ELb0ELb1ELb1ELb1ELb0ELb0ELb0ELb0ELi2ELi4ELi4ELi4ELb0EEENS1_24CollectiveEpilogueBwdGQAISA_fSD_Li256ELb1ELb0EEENS1_19SingleTileSchedulerILb1ELb0ELb0ELi128EEEEEEEEEvNT_6ParamsE$__umulhi) ;  /* 0x0005484000007944 */ /* 0x022fea0003c00000 */
[----:B------:R-:W2:Y:S02]  /*13f00*/  LD.E R9, [R56.64+0x20] ;  /* 0x0000200438097980 */ /* 0x000ea4000c101900 */
[----:B--2---:R-:W-:Y:S02]  /*13f10*/  SHF.R.U32.HI R9, RZ, R9, R6 ;  /* 0x00000009ff097219 */ /* 0x004fe40000011606 */
.L_x_2217:
[----:B------:R-:W-:Y:S05]  /*13f20*/  BSYNC B1 ;  /* 0x0000000000017941 */ /* 0x000fea0003800000 */
.L_x_2213:
        /* <DEDUP_REMOVED lines=14> */
.L_x_2212:
[----:B-1----:R-:W-:Y:S05]  /*14010*/  BSYNC B2 ;  /* 0x0000000000027941 */ /* 0x002fea0003800000 */
.L_x_2211:
[----:B------:R1:W-:Y:S01]  /*14020*/  STL [R1+0x13bc], RZ ;  /* 0x0013bcff01007387 */ /* 0x0003e20000100800 */
[----:B------:R-:W-:-:S03]  /*14030*/  MOV R4, 0xffffffff ;  /* 0xffffffff00047802 */ /* 0x000fc60000000f00 */
.L_x_2220:
        /* <DEDUP_REMOVED lines=116> */
.L_x_2219:
[----:B------:R-:W-:Y:S05]  /*14780*/  BSYNC B0 ;  /* 0x0000000000007941 */ /* 0x000fea0003800000 */
.L_x_2218:
[C---:B-1----:R-:W-:Y:S02]  /*14790*/  IADD3 R2, R4.reuse, 0x2, RZ ;  /* 0x0000000204027810 */ /* 0x042fe40007ffe0ff */
[----:B------:R-:W-:-:S03]  /*147a0*/  IADD3 R4, R4, 0x1, RZ ;  /* 0x0000000104047810 */ /* 0x000fc60007ffe0ff */
[----:B------:R1:W-:Y:S01]  /*147b0*/  STL [R1+0x13bc], R2 ;  /* 0x0013bc0201007387 */ /* 0x0003e20000100800 */
[----:B------:R-:W-:-:S13]  /*147c0*/  ISETP.GE.U32.AND P0, PT, R4, 0xf, PT ;  /* 0x0000000f0400780c */ /* 0x000fda0003f06070 */
[----:B------:R-:W-:Y:S05]  /*147d0*/  @!P0 BRA `(.L_x_2220) ;  /* 0xfffff86000008947 */ /* 0x000fea000383ffff */
[----:B------:R-:W-:-:S04]  /*147e0*/  MOV R47, 0x0 ;  /* 0x00000000002f7802 */ /* 0x000fc80000000f00 */
[----:B------:R-:W-:Y:S05]  /*147f0*/  RET.REL.NODEC R46 `(_ZN7cutlass13device_kernelIN5flash19enable_sm80_to_sm89INS1_16FlashAttnBwdSm80INS1_25CollectiveMainloopBwdSm80ILi2ELi2EN4cute5tupleIJNS5_1CILi128EEES8_NS7_ILi64EEEEEENS_10bfloat16_tEfNS_4arch4Sm80ELb0ELb1ELb1ELb1ELb0ELb0ELb0ELb0ELi2ELi4ELi4ELi4ELb0EEENS1_24CollectiveEpilogueBwdGQAISA_fSD_Li256ELb1ELb0EEENS1_19SingleTileSchedulerILb1ELb0ELb0ELi128EEEEEEEEEvNT_6ParamsE) ;  /* 0xfffeb8002e007950 */ /* 0x000fea0003c3ffff */
        .type           $_ZN7cutlass13device_kernelIN5flash19enable_sm80_to_sm89INS1_16FlashAttnBwdSm80INS1_25CollectiveMainloopBwdSm80ILi2ELi2EN4cute5tupleIJNS5_1CILi128EEES8_NS7_ILi64EEEEEENS_10bfloat16_tEfNS_4arch4Sm80ELb0ELb1ELb1ELb1ELb0ELb0ELb0ELb0ELi2ELi4ELi4ELi4ELb0EEENS1_24CollectiveEpilogueBwdGQAISA_fSD_Li256ELb1ELb0EEENS1_19SingleTileSchedulerILb1ELb0ELb0ELi128EEEEEEEEEvNT_6ParamsE$_ZZN5flash25CollectiveMainloopBwdSm80ILi2ELi2EN4cute5tupleIJNS1_1CILi128EEES4_NS3_ILi64EEEEEEN7cutlass10bfloat16_tEfNS7_4arch4Sm80ELb0ELb1ELb1ELb1ELb0ELb0ELb0ELb0ELi2ELi4ELi4ELi4ELb0EE3mmaINS_16FlashAttnBwdSm80ISB_NS_24CollectiveEpilogueBwdGQAIS6_fSA_Li256ELb1ELb0EEENS_19SingleTileSchedulerILb1ELb0ELb0ELi128EEEE13SharedStorageENS1_6TensorINS1_11ArrayEngineIfLm32EEENS1_6LayoutINS2_IJNS2_IJNS3_ILi2EEESO_EEESO_NS3_ILi4EEEEEENS2_IJNS2_IJNS3_ILi1EEESO_EEESQ_NS3_ILi8EEEEEEEEEEEEbRKNSB_6ParamsERT0_S12_iNS2_IJiiiEEERT_ENKUliT_E_clIZSC_ISJ_SX_EbS10_S12_S12_iS13_S15_EUlRS16_iE_EEDaiS16_,@function
        .size           $_ZN7cutlass13device_kernelIN5flash19enable_sm80_to_sm89INS1_16FlashAttnBwdSm80INS1_25CollectiveMainloopBwdSm80ILi2ELi2EN4cute5tupleIJNS5_1CILi128EEES8_NS7_ILi64EEEEEENS_10bfloat16_tEfNS_4arch4Sm80ELb0ELb1ELb1ELb1ELb0ELb0ELb0ELb0ELi2ELi4ELi4ELi4ELb0EEENS1_24CollectiveEpilogueBwdGQAISA_fSD_Li256ELb1ELb0EEENS1_19SingleTileSchedulerILb1ELb0ELb0ELi128EEEEEEEEEvNT_6ParamsE$_ZZN5flash25CollectiveMainloopBwdSm80ILi2ELi2EN4cute5tupleIJNS1_1CILi128EEES4_NS3_ILi64EEEEEEN7cutlass10bfloat16_tEfNS7_4arch4Sm80ELb0ELb1ELb1ELb1ELb0ELb0ELb0ELb0ELi2ELi4ELi4ELi4ELb0EE3mmaINS_16FlashAttnBwdSm80ISB_NS_24CollectiveEpilogueBwdGQAIS6_fSA_Li256ELb1ELb0EEENS_19SingleTileSchedulerILb1ELb0ELb0ELi128EEEE13SharedStorageENS1_6TensorINS1_11ArrayEngineIfLm32EEENS1_6LayoutINS2_IJNS2_IJNS3_ILi2EEESO_EEESO_NS3_ILi4EEEEEENS2_IJNS2_IJNS3_ILi1EEESO_EEESQ_NS3_ILi8EEEEEEEEEEEEbRKNSB_6ParamsERT0_S12_iNS2_IJiiiEEERT_ENKUliT_E_clIZSC_ISJ_SX_EbS10_S12_S12_iS13_S15_EUlRS16_iE_EEDaiS16_,($_ZN7cutlass13device_kernelIN5flash19enable_sm80_to_sm89INS1_16FlashAttnBwdSm80INS1_25CollectiveMainloopBwdSm80ILi2ELi2EN4cute5tupleIJNS5_1CILi128EEES8_NS7_ILi64EEEEEENS_10bfloat16_tEfNS_4arch4Sm80ELb0ELb1ELb1ELb1ELb0ELb0ELb0ELb0ELi2ELi4ELi4ELi4ELb0EEENS1_24CollectiveEpilogueBwdGQAISA_fSD_Li256ELb1ELb0EEENS1_19SingleTileSchedulerILb1ELb0ELb0ELi128EEEEEEEEEvNT_6ParamsE$_ZZN5flash25CollectiveMainloopBwdSm80ILi2ELi2EN4cute5tupleIJNS1_1CILi128EEES4_NS3_ILi64EEEEEEN7cutlass10bfloat16_tEfNS7_4arch4Sm80ELb0ELb1ELb1ELb1ELb0ELb0ELb0ELb0ELi2ELi4ELi4ELi4ELb0EE3mmaINS_16FlashAttnBwdSm80ISB_NS_24CollectiveEpilogueBwdGQAIS6_fSA_Li256ELb1ELb0EEENS_19SingleTileSchedulerILb1ELb0ELb0ELi128EEEE13SharedStorageENS1_6TensorINS1_11ArrayEngineIfLm32EEENS1_6LayoutINS2_IJNS2_IJNS3_ILi2EEESO_EEESO_NS3_ILi4EEEEEENS2_IJNS2_IJNS3_ILi1EEESO_EEESQ_NS3_ILi8EEEEEEEEEEEEbRKNSB_6ParamsERT0_S12_iNS2_IJiiiEEERT_ENKUliiE0_clEii - $_ZN7cutlass13device_kernelIN5flash19enable_sm80_to_sm89INS1_16FlashAttnBwdSm80INS1_25CollectiveMainloopBwdSm80ILi2ELi2EN4cute5tupleIJNS5_1CILi128EEES8_NS7_ILi64EEEEEENS_10bfloat16_tEfNS_4arch4Sm80ELb0ELb1ELb1ELb1ELb0ELb0ELb0ELb0ELi2ELi4ELi4ELi4ELb0EEENS1_24CollectiveEpilogueBwdGQAISA_fSD_Li256ELb1ELb0EEENS1_19SingleTileSchedulerILb1ELb0ELb0ELi128EEEEEEEEEvNT_6ParamsE$_ZZN5flash25CollectiveMainloopBwdSm80ILi2ELi2EN4cute5tupleIJNS1_1CILi128EEES4_NS3_ILi64EEEEEEN7cutlass10bfloat16_tEfNS7_4arch4Sm80ELb0ELb1ELb1ELb1ELb0ELb0ELb0ELb0ELi2ELi4ELi4ELi4ELb0EE3mmaINS_16FlashAttnBwdSm80ISB_NS_24CollectiveEpilogueBwdGQAIS6_fSA_Li256ELb1ELb0EEENS_19SingleTileSchedulerILb1ELb0ELb0ELi128EEEE13SharedStorageENS1_6TensorINS1_11ArrayEngineIfLm32EEENS1_6LayoutINS2_IJNS2_IJNS3_ILi2EEESO_EEESO_NS3_ILi4EEEEEENS2_IJNS2_IJNS3_ILi1EEESO_EEESQ_NS3_ILi8EEEEEEEEEEEEbRKNSB_6ParamsERT0_S12_iNS2_IJiiiEEERT_ENKUliT_E_clIZSC_ISJ_SX_EbS10_S12_S12_iS13_S15_EUlRS16_iE_EEDaiS16_)
$_ZN7cutlass13device_kernelIN5flash19enable_sm80_to_sm89INS1_16FlashAttnBwdSm80INS1_25CollectiveMainloopBwdSm80ILi2ELi2EN4cute5tupleIJNS5_1CILi128EEES8_NS7_ILi64EEEEEENS_10bfloat16_tEfNS_4arch4Sm80ELb0ELb1ELb1ELb1ELb0ELb0ELb0ELb0ELi2ELi4ELi4ELi4ELb0EEENS1_24CollectiveEpilogueBwdGQAISA_fSD_Li256ELb1ELb0EEENS1_19SingleTileSchedulerILb1ELb0ELb0ELi128EEEEEEEEEvNT_6ParamsE$_ZZN5flash25CollectiveMainloopBwdSm80ILi2ELi2EN4cute5tupleIJNS1_1CILi128EEES4_NS3_ILi64EEEEEEN7cutlass10bfloat16_tEfNS7_4arch4Sm80ELb0ELb1ELb1ELb1ELb0ELb0ELb0ELb0ELi2ELi4ELi4ELi4ELb0EE3mmaINS_16FlashAttnBwdSm80ISB_NS_24CollectiveEpilogueBwdGQAIS6_fSA_Li256ELb1ELb0EEENS_19SingleTileSchedulerILb1ELb0ELb0ELi128EEEE13SharedStorageENS1_6TensorINS1_11ArrayEngineIfLm32EEENS1_6LayoutINS2_IJNS2_IJNS3_ILi2EEESO_EEESO_NS3_ILi4EEEEEENS2_IJNS2_IJNS3_ILi1EEESO_EEESQ_NS3_ILi8EEEEEEEEEEEEbRKNSB_6ParamsERT0_S12_iNS2_IJiiiEEERT_ENKUliT_E_clIZSC_ISJ_SX_EbS10_S12_S12_iS13_S15_EUlRS16_iE_EEDaiS16_:
        /* <DEDUP_REMOVED lines=50> */
[----:B-1---5:R-:W-:Y:S05]  /*14b20*/  CALL.REL.NOINC `($_ZN7cutlass13device_kernelIN5flash19enable_sm80_to_sm89INS1_16FlashAttnBwdSm80INS1_25CollectiveMainloopBwdSm80ILi2ELi2EN4cute5tupleIJNS5_1CILi128EEES8_NS7_ILi64EEEEEENS_10bfloat16_tEfNS_4arch4Sm80ELb0ELb1ELb1ELb1ELb0ELb0ELb0ELb0ELi2ELi4ELi4ELi4ELb0EEENS1_24CollectiveEpilogueBwdGQAISA_fSD_Li256ELb1ELb0EEENS1_19SingleTileSchedulerILb1ELb0ELb0ELi128EEEEEEEEEvNT_6ParamsE$_ZN4cute8smem_ptrIPN7cutlass10bfloat16_tEECI1NS_12iter_adaptorIS3_S4_EEES3_) ;  /* 0xffff645000007944 */ /* 0x022fea0003c3ffff */
[----:B-1----:R1:W5:Y:S01]  /*14b30*/  LDL.64 R2, [R1+0x758] ;  /* 0x0007580001027983 */ /* 0x0023620000100a00 */
[----:B------:R-:W-:-:S03]  /*14b40*/  MOV R6, 0x14b60 ;  /* 0x00014b6000067802 */ /* 0x000fc60000000f00 */
[----:B-1---5:R-:W-:Y:S05]  /*14b50*/  CALL.REL.NOINC `($_ZN7cutlass13device_kernelIN5flash19enable_sm80_to_sm89INS1_16FlashAttnBwdSm80INS1_25CollectiveMainloopBwdSm80ILi2ELi2EN4cute5tupleIJNS5_1CILi128EEES8_NS7_ILi64EEEEEENS_10bfloat16_tEfNS_4arch4Sm80ELb0ELb1ELb1ELb1ELb0ELb0ELb0ELb0ELi2ELi4ELi4ELi4ELb0EEENS1_24CollectiveEpilogueBwdGQAISA_fSD_Li256ELb1ELb0EEENS1_19SingleTileSchedulerILb1ELb0ELb0ELi128EEEEEEEEEvNT_6ParamsE$_ZN4cute3eso3ESOILb1ELb0EJNS_14ComposedLayoutINS_7SwizzleILi3ELi3ELi3EEENS_1CILj0EEENS_6LayoutINS_5tupleIJNS8_IJNS5_ILi8EEENS5_ILi16EEEEEENS8_IJNS5_ILi64EEENS5_ILi1EEEEEEEEENS8_IJNS8_IJSC_NS5_ILi512EEEEEENS8_IJSD_NS5_ILi0EEEEEEEEEEEEENS_10ViewEngineINS_8smem_ptrIPN7cutlass10bfloat16_tEEEEEEEC2ERKSM_RKST_) ;  /* 0xffff2a6000007944 */ /* 0x022fea0003c3ffff */
[----:B-1----:R1:W5:Y:S01]  /*14b60*/  LDL.64 R2, [R1+0x758] ;  /* 0x0007580001027983 */ /* 0x0023620000100a00 */
[----:B------:R-:W-:-:S03]  /*14b70*/  MOV R6, 0x14b90 ;  /* 0x00014b9000067802 */ /* 0x000fc60000000f00 */
[----:B-1---5:R-:W-:Y:S05]  /*14b80*/  CALL.REL.NOINC `($_ZN7cutlass13device_kernelIN5flash19enable_sm80_to_sm89INS1_16FlashAttnBwdSm80INS1_25CollectiveMainloopBwdSm80ILi2ELi2EN4cute5tupleIJNS5_1CILi128EEES8_NS7_ILi64EEEEEENS_10bfloat16_tEfNS_4arch4Sm80ELb0ELb1ELb1ELb1ELb0ELb0ELb0ELb0ELi2ELi4ELi4ELi4ELb0EEENS1_24CollectiveEpilogueBwdGQAISA_fSD_Li256ELb1ELb0EEENS1_19SingleTileSchedulerILb1ELb0ELb0ELi128EEEEEEEEEvNT_6ParamsE$_ZN4cute3eso3ESOILb1ELb0EJNS_14ComposedLayoutINS_7SwizzleILi3ELi3ELi3EEENS_1CILj0EEENS_6LayoutINS_5tupleIJNS8_IJNS8_IJNS5_ILi4EEENS5_ILi8EEEEEENS8_IJS9_NS5_ILi1EEEEEEEEENS8_IJNS8_IJNS5_ILi2EEESF_SF_EEENS8_IJSF_S9_EEEEEEEEENS8_IJNS8_IJNS8_IJSF_NS5_ILi64EEEEEENS8_IJNS5_ILi1024EEENS5_ILi0EEEEEEEEENS8_IJNS8_IJSC_NS5_ILi512EEESA_EEENS8_IJNS5_ILi4096EEENS5_ILi16EEEEEEEEEEEEEEEENS_10ViewEngineINS_8smem_ptrIPN7cutlass10bfloat16_tEEEEEEEC2ERKSY_RKS15_) ;  /* 0xffff2ad000007944 */ /* 0x022fea0003c3ffff */
[----:B------:R-:W-:Y:S01]  /*14b90*/  ULDC.64 UR4, c[0x0][0x118] ;  /* 0x0000460000047ab9 */ /* 0x000fe20000000a00 */
[----:B------:R2:W5:Y:S04]  /*14ba0*/  LDL.64 R58, [R1+0x758] ;  /* 0x00075800013a7983 */ /* 0x0005680000100a00 */
[----:B-1----:R2:W5:Y:S01]  /*14bb0*/  LD.E R3, [R56.64+0x8] ;  /* 0x0000080438037980 */ /* 0x002562000c101900 */
[----:B------:R-:W-:-:S02]  /*14bc0*/  MOV R2, R25 ;  /* 0x0000001900027202 */ /* 0x000fc40000000f00 */
[----:B------:R-:W-:Y:S02]  /*14bd0*/  MOV R6, 0x14bf0 ;  /* 0x00014bf000067802 */ /* 0x000fe40000000f00 */
[----:B--2--5:R-:W-:Y:S05]  /*14be0*/  CALL.REL.NOINC `($_ZN7cutlass13device_kernelIN5flash19enable_sm80_to_sm89INS1_16FlashAttnBwdSm80INS1_25CollectiveMainloopBwdSm80ILi2ELi2EN4cute5tupleIJNS5_1CILi128EEES8_NS7_ILi64EEEEEENS_10bfloat16_tEfNS_4arch4Sm80ELb0ELb1ELb1ELb1ELb0ELb0ELb0ELb0ELi2ELi4ELi4ELi4ELb0EEENS1_24CollectiveEpilogueBwdGQAISA_fSD_Li256ELb1ELb0EEENS1_19SingleTileSchedulerILb1ELb0ELb0ELi128EEEEEEEEEvNT_6ParamsE$_ZN4cute3eso3ESOILb0ELb1EJiNS_1CILi0EEEEEC2ERKiRKS3_) ;  /* 0xffff250000007944 */ /* 0x024fea0003c3ffff */
[----:B------:R-:W2:Y:S01]  /*14bf0*/  LDL R8, [R1+0x758] ;  /* 0x0007580001087983 */ /* 0x000ea20000100800 */
[----:B------:R-:W-:Y:S01]  /*14c00*/  ULDC.64 UR4, c[0x0][0x118] ;  /* 0x0000460000047ab9 */ /* 0x000fe20000000a00 */
[----:B-1----:R-:W-:Y:S01]  /*14c10*/  IMAD.MOV.U32 R3, RZ, RZ, R25 ;  /* 0x000000ffff037224 */ /* 0x002fe200078e0019 */
[----:B------:R-:W-:Y:S01]  /*14c20*/  MOV R2, R51 ;  /* 0x0000003300027202 */ /* 0x000fe20000000f00 */
[----:B--2---:R1:W-:Y:S04]  /*14c30*/  STL [R1+0x11e8], R8 ;  /* 0x0011e80801007387 */ /* 0x0043e80000100800 */
[----:B------:R1:W5:Y:S01]  /*14c40*/  LD.E R6, [R56.64+0x4] ;  /* 0x0000040438067980 */ /* 0x000362000c101900 */
[----:B------:R-:W-:-:S03]  /*14c50*/  MOV R4, 0x14c70 ;  /* 0x00014c7000047802 */ /* 0x000fc60000000f00 */
[----:B-1---5:R-:W-:Y:S05]  /*14c60*/  CALL.REL.NOINC `($_ZN7cutlass13device_kernelIN5flash19enable_sm80_to_sm89INS1_16FlashAttnBwdSm80INS1_25CollectiveMainloopBwdSm80ILi2ELi2EN4cute5tupleIJNS5_1CILi128EEES8_NS7_ILi64EEEEEENS_10bfloat16_tEfNS_4arch4Sm80ELb0ELb1ELb1ELb1ELb0ELb0ELb0ELb0ELi2ELi4ELi4ELi4ELb0EEENS1_24CollectiveEpilogueBwdGQAISA_fSD_Li256ELb1ELb0EEENS1_19SingleTileSchedulerILb1ELb0ELb0ELi128EEEEEEEEEvNT_6ParamsE$_ZN4cute3eso3ESOILb0ELb0EJiNS_5tupleIJiNS_1CILi0EEEEEEEEC2ERKiRKS5_) ;  /* 0xffff1b8000007944 */ /* 0x022fea0003c3ffff */
[----:B-1----:R1:W5:Y:S01]  /*14c70*/  LDL.64 R2, [R1+0x758] ;  /* 0x0007580001027983 */ /* 0x0023620000100a00 */
[----:B------:R-:W-:-:S02]  /*14c80*/  MOV R4, R25 ;  /* 0x0000001900047202 */ /* 0x000fc40000000f00 */
[----:B------:R-:W-:Y:S02]  /*14c90*/  MOV R6, 0x14cb0 ;  /* 0x00014cb000067802 */ /* 0x000fe40000000f00 */
[----:B-1---5:R-:W-:Y:S05]  /*14ca0*/  CALL.REL.NOINC `($_ZN7cutlass13device_kernelIN5flash19enable_sm80_to_sm89INS1_16FlashAttnBwdSm80INS1_25CollectiveMainloopBwdSm80ILi2ELi2EN4cute5tupleIJNS5_1CILi128EEES8_NS7_ILi64EEEEEENS_10bfloat16_tEfNS_4arch4Sm80ELb0ELb1ELb1ELb1ELb0ELb0ELb0ELb0ELi2ELi4ELi4ELi4ELb0EEENS1_24CollectiveEpilogueBwdGQAISA_fSD_Li256ELb1ELb0EEENS1_19SingleTileSchedulerILb1ELb0ELb0ELi128EEEEEEEEEvNT_6ParamsE$_ZN4cute3eso3ESOILb0ELb1EJNS_5tupleIJiNS2_IJiNS_1CILi0EEEEEEEEENS2_IJNS_10UnderscoreENS2_IJS7_S7_EEEEEEEEC2ERKS6_RKS9_) ;  /* 0xffff21d000007944 */ /* 0x022fea0003c3ffff */
[----:B------:R-:W2:Y:S01]  /*14cb0*/  LDL.64 R8, [R1+0x758] ;  /* 0x0007580001087983 */ /* 0x000ea20000100a00 */
[----:B-1----:R-:W-:Y:S02]  /*14cc0*/  MOV R2, R54 ;  /* 0x0000003600027202 */ /* 0x002fe40000000f00 */
[----:B------:R-:W-:Y:S01]  /*14cd0*/  MOV R4, 0x14d10 ;  /* 0x00014d1000047802 */ /* 0x000fe20000000f00 */
[----:B--2---:R1:W-:Y:S04]  /*14ce0*/  STL [R1+0x11ec], R8 ;  /* 0x0011ec0801007387 */ /* 0x0043e80000100800 */
[----:B------:R1:W-:Y:S02]  /*14cf0*/  STL [R1+0x11f0], R9 ;  /* 0x0011f00901007387 */ /* 0x0003e40000100800 */
[----:B-1----:R-:W-:Y:S05]  /*14d00*/  CALL.REL.NOINC `($_ZN7cutlass13device_kernelIN5flash19enable_sm80_to_sm89INS1_16FlashAttnBwdSm80INS1_25CollectiveMainloopBwdSm80ILi2ELi2EN4cute5tupleIJNS5_1CILi128EEES8_NS7_ILi64EEEEEENS_10bfloat16_tEfNS_4arch4Sm80ELb0ELb1ELb1ELb1ELb0ELb0ELb0ELb0ELi2ELi4ELi4ELi4ELb0EEENS1_24CollectiveEpilogueBwdGQAISA_fSD_Li256ELb1ELb0EEENS1_19SingleTileSchedulerILb1ELb0ELb0ELi128EEEEEEEEEvNT_6ParamsE$_ZZN4cute4diceINS_5tupleIJNS1_IJiNS1_IJiNS_1CILi0EEEEEEEEENS1_IJNS_10UnderscoreENS1_IJS6_S6_EEEEEEEEES9_EEDaRKT_RKT0_ENKUlRKT_RKT0_E_clIS5_S5_EEDaSI_SL_) ;  /* 0xffff787000007944 */ /* 0x002fea0003c3ffff */
[----:B------:R2:W-:Y:S01]  /*14d10*/  STL.64 [R1+0x758], R2 ;  /* 0x0007580201007387 */ /* 0x0005e20000100a00 */
[----:B------:R-:W-:Y:S02]  /*14d20*/  MOV R4, R25 ;  /* 0x0000001900047202 */ /* 0x000fe40000000f00 */
[----:B------:R-:W-:-:S02]  /*14d30*/  MOV R8, 0x14d50 ;  /* 0x00014d5000087802 */ /* 0x000fc40000000f00 */
[----:B-12---:R-:W-:Y:S05]  /*14d40*/  CALL.REL.NOINC `($_ZN7cutlass13device_kernelIN5flash19enable_sm80_to_sm89INS1_16FlashAttnBwdSm80INS1_25CollectiveMainloopBwdSm80ILi2ELi2EN4cute5tupleIJNS5_1CILi128EEES8_NS7_ILi64EEEEEENS_10bfloat16_tEfNS_4arch4Sm80ELb0ELb1ELb1ELb1ELb0ELb0ELb0ELb0ELi2ELi4ELi4ELi4ELb0EEENS1_24CollectiveEpilogueBwdGQAISA_fSD_Li256ELb1ELb0EEENS1_19SingleTileSchedulerILb1ELb0ELb0ELi128EEEEEEEEEvNT_6ParamsE$_ZZN4cute12filter_tupleINS_5tupleIJNS1_IJiNS1_IJiNS_1CILi0EEEEEEEEENS1_IJNS_10UnderscoreENS1_IJS6_S6_EEEEEEEEES9_ZNS_4diceIS9_S9_EEDaRKT_RKT0_EUlRKT_RKT0_E_EEDaSD_SG_OT1_ENKUlDpSJ_E_clIJNS1_IJiiS3_EEENS1_IJEEEEEEDaSQ_) ;  /* 0xffff661000007944 */ /* 0x006fea0003c3ffff */
[----:B------:R-:W-:Y:S02]  /*14d50*/  MOV R72, 0x14d70 ;  /* 0x00014d7000487802 */ /* 0x000fe40000000f00 */
[----:B-12--5:R-:W-:Y:S05]  /*14d60*/  CALL.REL.NOINC `($_ZN7cutlass13device_kernelIN5flash19enable_sm80_to_sm89INS1_16FlashAttnBwdSm80INS1_25CollectiveMainloopBwdSm80ILi2ELi2EN4cute5tupleIJNS5_1CILi128EEES8_NS7_ILi64EEEEEENS_10bfloat16_tEfNS_4arch4Sm80ELb0ELb1ELb1ELb1ELb0ELb0ELb0ELb0ELi2ELi4ELi4ELi4ELb0EEENS1_24CollectiveEpilogueBwdGQAISA_fSD_Li256ELb1ELb0EEENS1_19SingleTileSchedulerILb1ELb0ELb0ELi128EEEEEEEEEvNT_6ParamsE$_ZZN4cute7idx2crdINS_5tupleIJiiNS_1CILi0EEEEEENS1_IJNS1_IJNS2_ILi4EEENS2_ILi8EEEEEES5_NS2_ILi1EEEEEEEEDaRKT_RKT0_ENKUlRKT_RKT0_E_clIiS7_EEDaSI_SL_) ;  /* 0xffffa83000007944 */ /* 0x026fea0003c3ffff */
[----:B------:R-:W-:Y:S02]  /*14d70*/  MOV R2, 0x14d90 ;  /* 0x00014d9000027802 */ /* 0x000fe40000000f00 */
[----:B-1----:R-:W-:Y:S05]  /*14d80*/  CALL.REL.NOINC `($_ZN7cutlass13device_kernelIN5flash19enable_sm80_to_sm89INS1_16FlashAttnBwdSm80INS1_25CollectiveMainloopBwdSm80ILi2ELi2EN4cute5tupleIJNS5_1CILi128EEES8_NS7_ILi64EEEEEENS_10bfloat16_tEfNS_4arch4Sm80ELb0ELb1ELb1ELb1ELb0ELb0ELb0ELb0ELi2ELi4ELi4ELi4ELb0EEENS1_24CollectiveEpilogueBwdGQAISA_fSD_Li256ELb1ELb0EEENS1_19SingleTileSchedulerILb1ELb0ELb0ELi128EEEEEEEEEvNT_6ParamsE$_ZZN4cute7idx2crdINS_5tupleIJiiNS_1CILi0EEEEEENS1_IJNS1_IJNS2_ILi4EEENS2_ILi8EEEEEES5_NS2_ILi1EEEEEEEEDaRKT_RKT0_ENKUlRKT_RKT0_E_clIiS5_EEDaSI_SL_) ;  /* 0xffffa7e000007944 */ /* 0x002fea0003c3ffff */
[----:B------:R1:W-:Y:S01]  /*14d90*/  STL [R1+0x758], R6 ;  /* 0x0007580601007387 */ /* 0x0003e20000100800 */
[----:B------:R-:W-:-:S02]  /*14da0*/  MOV R2, R25 ;  /* 0x0000001900027202 */ /* 0x000fc40000000f00 */
[----:B------:R-:W-:Y:S02]  /*14db0*/  MOV R72, 0x14dd0 ;  /* 0x00014dd000487802 */ /* 0x000fe40000000f00 */
[----:B-1----:R-:W-:Y:S05]  /*14dc0*/  CALL.REL.NOINC `($_ZN7cutlass13device_kernelIN5flash19enable_sm80_to_sm89INS1_16FlashAttnBwdSm80INS1_25CollectiveMainloopBwdSm80ILi2ELi2EN4cute5tupleIJNS5_1CILi128EEES8_NS7_ILi64EEEEEENS_10bfloat16_tEfNS_4arch4Sm80ELb0ELb1ELb1ELb1ELb0ELb0ELb0ELb0ELi2ELi4ELi4ELi4ELb0EEENS1_24CollectiveEpilogueBwdGQAISA_fSD_Li256ELb1ELb0EEENS1_19SingleTileSchedulerILb1ELb0ELb0ELi128EEEEEEEEEvNT_6ParamsE$_ZZN4cute9transformINS_5tupleIJiiNS_1CILi0EEEEEENS1_IJNS1_IJNS2_ILi4EEENS2_ILi8EEEEEES5_NS2_ILi1EEEEEEZNS_7idx2crdIS4_S9_EEDaRKT_RKT0_EUlRKT_RKT0_E_EEDaSD_SG_OT1_ENKUlDpSJ_E_clIJNS1_IJiiEEEiS3_EEEDaSQ_) ;  /* 0xffffaf1000007944 */ /* 0x002fea0003c3ffff */
[----:B------:R-:W-:Y:S02]  /*14dd0*/  MOV R6, 0x14df0 ;  /* 0x00014df000067802 */ /* 0x000fe40000000f00 */
[----:B--2--5:R-:W-:Y:S05]  /*14de0*/  CALL.REL.NOINC `($_ZN7cutlass13device_kernelIN5flash19enable_sm80_to_sm89INS1_16FlashAttnBwdSm80INS1_25CollectiveMainloopBwdSm80ILi2ELi2EN4cute5tupleIJNS5_1CILi128EEES8_NS7_ILi64EEEEEENS_10bfloat16_tEfNS_4arch4Sm80ELb0ELb1ELb1ELb1ELb0ELb0ELb0ELb0ELi2ELi4ELi4ELi4ELb0EEENS1_24CollectiveEpilogueBwdGQAISA_fSD_Li256ELb1ELb0EEENS1_19SingleTileSchedulerILb1ELb0ELb0ELi128EEEEEEEEEvNT_6ParamsE$_ZZN4cute13to_mixed_bitsINS_5tupleIJNS1_IJNS_1CILi4EEENS2_ILi8EEEEEES3_NS2_ILi1EEEEEENS1_IJNS1_IJNS2_ILi0EEENS2_ILi64EEEEEES8_S8_EEENS1_IJNS1_IJiiEEEiS8_EEEEEDaRKT_RKT0_RKT1_ENKUlRKT_RKT0_RKT1_E_clIS5_SA_SC_EEDaSP_SS_SV_) ;  /* 0xffff70f000007944 */ /* 0x024fea0003c3ffff */
[----:B------:R-:W-:Y:S02]  /*14df0*/  MOV R2, 0x14e10 ;  /* 0x00014e1000027802 */ /* 0x000fe40000000f00 */
[----:B------:R-:W-:Y:S05]  /*14e00*/  CALL.REL.NOINC `($_ZN7cutlass13device_kernelIN5flash19enable_sm80_to_sm89INS1_16FlashAttnBwdSm80INS1_25CollectiveMainloopBwdSm80ILi2ELi2EN4cute5tupleIJNS5_1CILi128EEES8_NS7_ILi64EEEEEENS_10bfloat16_tEfNS_4arch4Sm80ELb0ELb1ELb1ELb1ELb0ELb0ELb0ELb0ELi2ELi4ELi4ELi4ELb0EEENS1_24CollectiveEpilogueBwdGQAISA_fSD_Li256ELb1ELb0EEENS1_19SingleTileSchedulerILb1ELb0ELb0ELi128EEEEEEEEEvNT_6ParamsE$_ZZN4cute13to_mixed_bitsINS_5tupleIJNS1_IJNS_1CILi4EEENS2_ILi8EEEEEES3_NS2_ILi1EEEEEENS1_IJNS1_IJNS2_ILi0EEENS2_ILi64EEEEEES8_S8_EEENS1_IJNS1_IJiiEEEiS8_EEEEEDaRKT_RKT0_RKT1_ENKUlDpRKT_E_clIJNS_9MixedBitsILj0ELj448EEENS2_ILj0EEESV_EEEDaSQ_) ;  /* 0xffff70a000007944 */ /* 0x000fea0003c3ffff */
        /* <DEDUP_REMOVED lines=21> */
[----:B-1----:R-:W-:Y:S05]  /*14f60*/  CALL.REL.NOINC `($_ZN7cutlass13device_kernelIN5flash19enable_sm80_to_sm89INS1_16FlashAttnBwdSm80INS1_25CollectiveMainloopBwdSm80ILi2ELi2EN4cute5tupleIJNS5_1CILi128EEES8_NS7_ILi64EEEEEENS_10bfloat16_tEfNS_4arch4Sm80ELb0ELb1ELb1ELb1ELb0ELb0ELb0ELb0ELi2ELi4ELi4ELi4ELb0EEENS1_24CollectiveEpilogueBwdGQAISA_fSD_Li256ELb1ELb0EEENS1_19SingleTileSchedulerILb1ELb0ELb0ELi128EEEEEEEEEvNT_6ParamsE$_ZN4cute3eso3ESOILb0ELb0EJiiiEEC2ERKiS4_S4_) ;  /* 0xffff1c6000007944 */ /* 0x002fea0003c3ffff */
[----:B------:R2:W5:Y:S04]  /*14f70*/  LDL R5, [R1+0x760] ;  /* 0x0007600001057983 */ /* 0x0005680000100800 */
[----:B-1----:R2:W5:Y:S01]  /*14f80*/  LDL.64 R2, [R1+0x758] ;  /* 0x0007580001027983 */ /* 0x0025620000100a00 */
[----:B------:R-:W-:Y:S02]  /*14f90*/  MOV R4, R25 ;  /* 0x0000001900047202 */ /* 0x000fe40000000f00 */
[----:B------:R-:W-:Y:S02]  /*14fa0*/  MOV R6, 0x14fc0 ;  /* 0x00014fc000067802 */ /* 0x000fe40000000f00 */
[----:B--2--5:R-:W-:Y:S05]  /*14fb0*/  CALL.REL.NOINC `($_ZN7cutlass13device_kernelIN5flash19enable_sm80_to_sm89INS1_16FlashAttnBwdSm80INS1_25CollectiveMainloopBwdSm80ILi2ELi2EN4cute5tupleIJNS5_1CILi128EEES8_NS7_ILi64EEEEEENS_10bfloat16_tEfNS_4arch4Sm80ELb0ELb1ELb1ELb1ELb0ELb0ELb0ELb0ELi2ELi4ELi4ELi4ELb0EEENS1_24CollectiveEpilogueBwdGQAISA_fSD_Li256ELb1ELb0EEENS1_19SingleTileSchedulerILb1ELb0ELb0ELi128EEEEEEEEEvNT_6ParamsE$_ZN4cute3eso3ESOILb1ELb0EJNS_1CILi1EEENS_5tupleIJiiiEEENS2_ILi64EEENS4_IJNS2_ILi72EEENS2_ILi144EEENS2_ILi288EEEEEENS2_ILi512EEEEEC2ERKS3_RKS5_RKS6_RKSA_RKSB_) ;  /* 0xffff2af000007944 */ /* 0x024fea0003c3ffff */
[----:B-1----:R1:W5:Y:S04]  /*14fc0*/  LDL R5, [R1+0x760] ;  /* 0x0007600001057983 */ /* 0x0023680000100800 */
[----:B------:R1:W5:Y:S01]  /*14fd0*/  LDL.64 R2, [R1+0x758] ;  /* 0x0007580001027983 */ /* 0x0003620000100a00 */
[----:B------:R-:W-:-:S02]  /*14fe0*/  MOV R4, R25 ;  /* 0x0000001900047202 */ /* 0x000fc40000000f00 */
[----:B------:R-:W-:Y:S02]  /*14ff0*/  MOV R6, 0x15010 ;  /* 0x0001501000067802 */ /* 0x000fe40000000f00 */
[----:B-1---5:R-:W-:Y:S05]  /*15000*/  CALL.REL.NOINC `($_ZN7cutlass13device_kernelIN5flash19enable_sm80_to_sm89INS1_16FlashAttnBwdSm80INS1_25CollectiveMainloopBwdSm80ILi2ELi2EN4cute5tupleIJNS5_1CILi128EEES8_NS7_ILi64EEEEEENS_10bfloat16_tEfNS_4arch4Sm80ELb0ELb1ELb1ELb1ELb0ELb0ELb0ELb0ELi2ELi4ELi4ELi4ELb0EEENS1_24CollectiveEpilogueBwdGQAISA_fSD_Li256ELb1ELb0EEENS1_19SingleTileSchedulerILb1ELb0ELb0ELi128EEEEEEEEEvNT_6ParamsE$_ZN4cute5tupleIJNS0_IJNS_1CILi8EEENS0_IJNS1_ILi2EEES3_S3_EEENS1_ILi1EEES4_S5_EEENS0_IJS5_NS0_IJiiiEEENS1_ILi64EEENS0_IJNS1_ILi72EEENS1_ILi144EEENS1_ILi288EEEEEENS1_ILi512EEEEEEEEC2ERKS6_RKSE_) ;  /* 0xffff5c0000007944 */ /* 0x022fea0003c3ffff */
[----:B------:R1:W5:Y:S04]  /*15010*/  LDL R5, [R1+0x760] ;  /* 0x0007600001057983 */ /* 0x0003680000100800 */
[----:B------:R1:W5:Y:S01]  /*15020*/  LDL.64 R2, [R1+0x758] ;  /* 0x0007580001027983 */ /* 0x0003620000100a00 */
[----:B------:R-:W-:-:S03]  /*15030*/  MOV R4, 0x15050 ;  /* 0x0001505000047802 */ /* 0x000fc60000000f00 */
[----:B-1---5:R-:W-:Y:S05]  /*15040*/  CALL.REL.NOINC `($_ZN7cutlass13device_kernelIN5flash19enable_sm80_to_sm89INS1_16FlashAttnBwdSm80INS1_25CollectiveMainloopBwdSm80ILi2ELi2EN4cute5tupleIJNS5_1CILi128EEES8_NS7_ILi64EEEEEENS_10bfloat16_tEfNS_4arch4Sm80ELb0ELb1ELb1ELb1ELb0ELb0ELb0ELb0ELi2ELi4ELi4ELi4ELb0EEENS1_24CollectiveEpilogueBwdGQAISA_fSD_Li256ELb1ELb0EEENS1_19SingleTileSchedulerILb1ELb0ELb0ELi128EEEEEEEEEvNT_6ParamsE$_ZZN4cute7flattenINS_5tupleIJNS_1CILi1EEENS1_IJiiiEEENS2_ILi64EEENS1_IJNS2_ILi72EEENS2_ILi144EEENS2_ILi288EEEEEENS2_ILi512EEEEEEEEDaRKT_ENKUlRKT_E_clIS4_EEDaSH_) ;  /* 0xffffa0a000007944 */ /* 0x022fea0003c3ffff */
[----:B------:R1:W-:Y:S01]  /*15050*/  STL.64 [R1+0x758], R2 ;  /* 0x0007580201007387 */ /* 0x0003e20000100a00 */
[----:B------:R-:W-:Y:S02]  /*15060*/  MOV R6, R25 ;  /* 0x0000001900067202 */ /* 0x000fe40000000f00 */
[----:B------:R-:W-:Y:S01]  /*15070*/  MOV R4, 0x150a0 ;  /* 0x000150a000047802 */ /* 0x000fe20000000f00 */
[----:B------:R1:W-:Y:S04]  /*15080*/  STL [R1+0x760], R5 ;  /* 0x0007600501007387 */ /* 0x0003e80000100800 */
[----:B-1----:R-:W-:Y:S05]  /*15090*/  CALL.REL.NOINC `($_ZN7cutlass13device_kernelIN5flash19enable_sm80_to_sm89INS1_16FlashAttnBwdSm80INS1_25CollectiveMainloopBwdSm80ILi2ELi2EN4cute5tupleIJNS5_1CILi128EEES8_NS7_ILi64EEEEEENS_10bfloat16_tEfNS_4arch4Sm80ELb0ELb1ELb1ELb1ELb0ELb0ELb0ELb0ELi2ELi4ELi4ELi4ELb0EEENS1_24CollectiveEpilogueBwdGQAISA_fSD_Li256ELb1ELb0EEENS1_19SingleTileSchedulerILb1ELb0ELb0ELi128EEEEEEEEEvNT_6ParamsE$_ZZN4cute12filter_tupleINS_5tupleIJNS_1CILi1EEENS1_IJiiiEEENS2_ILi64EEENS1_IJNS2_ILi72EEENS2_ILi144EEENS2_ILi288EEEEEENS2_ILi512EEEEEEZNS_7flattenISB_EEDaRKT_EUlRKT_E_EEDaSF_OT0_ENKUlDpSI_E_clIJNS1_IJS3_EEES4_NS1_IJS5_EEES9_NS1_IJSA_EEEEEEDaSM_) ;  /* 0xffff695000007944 */ /* 0x002fea0003c3ffff */
[----:B------:R-:W-:Y:S02]  /*150a0*/  MOV R4, R25 ;  /* 0x0000001900047202 */ /* 0x000fe40000000f00 */
[----:B------:R-:W-:-:S02]  /*150b0*/  MOV R6, 0x150d0 ;  /* 0x000150d000067802 */ /* 0x000fc40000000f00 */
[----:B--2--5:R-:W-:Y:S05]  /*150c0*/  CALL.REL.NOINC `($_ZN7cutlass13device_kernelIN5flash19enable_sm80_to_sm89INS1_16FlashAttnBwdSm80INS1_25CollectiveMainloopBwdSm80ILi2ELi2EN4cute5tupleIJNS5_1CILi128EEES8_NS7_ILi64EEEEEENS_10bfloat16_tEfNS_4arch4Sm80ELb0ELb1ELb1ELb1ELb0ELb0ELb0ELb0ELi2ELi4ELi4ELi4ELb0EEENS1_24CollectiveEpilogueBwdGQAISA_fSD_Li256ELb1ELb0EEENS1_19SingleTileSchedulerILb1ELb0ELb0ELi128EEEEEEEEEvNT_6ParamsE$_ZN4cute3eso3ESOILb0ELb1EJiNS_1CILi72EEENS2_ILi512EEEEEC2ERKiRKS3_RKS4_) ;  /* 0xffff219000007944 */ /* 0x024fea0003c3ffff */
[----:B-1----:R-:W2:Y:S01]  /*150d0*/  LDL R4, [R1+0x758] ;  /* 0x0007580001047983 */ /* 0x002ea20000100800 */
[----:B------:R-:W-:Y:S01]  /*150e0*/  IMAD.MOV.U32 R5, RZ, RZ, R3 ;  /* 0x000000ffff057224 */ /* 0x000fe200078e0003 */
[----:B------:R-:W-:Y:S01]  /*150f0*/  MOV R3, R25 ;  /* 0x0000001900037202 */ /* 0x000fe20000000f00 */
[----:B------:R-:W-:Y:S01]  /*15100*/  IMAD.MOV.U32 R8, RZ, RZ, R53 ;  /* 0x000000ffff087224 */ /* 0x000fe200078e0035 */
[----:B------:R-:W-:Y:S01]  /*15110*/  MOV R6, 0x15140 ;  /* 0x0001514000067802 */ /* 0x000fe20000000f00 */
[----:B--2---:R1:W-:Y:S04]  /*15120*/  STL [R1+0x790], R4 ;  /* 0x0007900401007387 */ /* 0x0043e80000100800 */
[----:B-1----:R-:W-:Y:S05]  /*15130*/  CALL.REL.NOINC `($_ZN7cutlass13device_kernelIN5flash19enable_sm80_to_sm89INS1_16FlashAttnBwdSm80INS1_25CollectiveMainloopBwdSm80ILi2ELi2EN4cute5tupleIJNS5_1CILi128EEES8_NS7_ILi64EEEEEENS_10bfloat16_tEfNS_4arch4Sm80ELb0ELb1ELb1ELb1ELb0ELb0ELb0ELb0ELi2ELi4ELi4ELi4ELb0EEENS1_24CollectiveEpilogueBwdGQAISA_fSD_Li256ELb1ELb0EEENS1_19SingleTileSchedulerILb1ELb0ELb0ELi128EEEEEEEEEvNT_6ParamsE$_ZN4cute3eso3ESOILb0ELb0EJiiNS_1CILi72EEENS2_ILi512EEEEEC2ERKiS7_RKS3_RKS4_) ;  /* 0xffff19a000007944 */ /* 0x002fea0003c3ffff */
        /* <DEDUP_REMOVED lines=8> */
[----:B-1----:R-:W-:Y:S05]  /*151c0*/  CALL.REL.NOINC `($_ZN7cutlass13device_kernelIN5flash19enable_sm80_to_sm89INS1_16FlashAttnBwdSm80INS1_25CollectiveMainloopBwdSm80ILi2ELi2EN4cute5tupleIJNS5_1CILi128EEES8_NS7_ILi64EEEEEENS_10bfloat16_tEfNS_4arch4Sm80ELb0ELb1ELb1ELb1ELb0ELb0ELb0ELb0ELi2ELi4ELi4ELi4ELb0EEENS1_24CollectiveEpilogueBwdGQAISA_fSD_Li256ELb1ELb0EEENS1_19SingleTileSchedulerILb1ELb0ELb0ELi128EEEEEEEEEvNT_6ParamsE$_ZN4cute3eso3ESOILb0ELb0EJiiiNS_1CILi72EEENS2_ILi512EEEEEC2ERKiS7_S7_RKS3_RKS4_) ;  /* 0xffff1c0000007944 */ /* 0x002fea0003c3ffff */
        /* <DEDUP_REMOVED lines=10> */
[----:B-1----:R-:W-:Y:S05]  /*15270*/  CALL.REL.NOINC `($_ZN7cutlass13device_kernelIN5flash19enable_sm80_to_sm89INS1_16FlashAttnBwdSm80INS1_25CollectiveMainloopBwdSm80ILi2ELi2EN4cute5tupleIJNS5_1CILi128EEES8_NS7_ILi64EEEEEENS_10bfloat16_tEfNS_4arch4Sm80ELb0ELb1ELb1ELb1ELb0ELb0ELb0ELb0ELi2ELi4ELi4ELi4ELb0EEENS1_24CollectiveEpilogueBwdGQAISA_fSD_Li256ELb1ELb0EEENS1_19SingleTileSchedulerILb1ELb0ELb0ELi128EEEEEEEEEvNT_6ParamsE$_ZN4cute3eso3ESOILb1ELb0EJNS_1CILi1EEEiiiNS2_ILi72EEENS2_ILi512EEEEEC2ERKS3_RKiSA_SA_RKS4_RKS5_) ;  /* 0xffff2a4000007944 */ /* 0x002fea0003c3ffff */
[----:B-1----:R1:W5:Y:S04]  /*15280*/  LDL R5, [R1+0x778] ;  /* 0x0007780001057983 */ /* 0x0023680000100800 */
[----:B------:R1:W5:Y:S01]  /*15290*/  LDL.64 R2, [R1+0x770] ;  /* 0x0007700001027983 */ /* 0x0003620000100a00 */
[----:B------:R-:W-:-:S02]  /*152a0*/  MOV R4, R24 ;  /* 0x0000001800047202 */ /* 0x000fc40000000f00 */
[----:B------:R-:W-:Y:S02]  /*152b0*/  MOV R6, 0x152d0 ;  /* 0x000152d000067802 */ /* 0x000fe40000000f00 */
[----:B-1---5:R-:W-:Y:S05]  /*152c0*/  CALL.REL.NOINC `($_ZN7cutlass13device_kernelIN5flash19enable_sm80_to_sm89INS1_16FlashAttnBwdSm80INS1_25CollectiveMainloopBwdSm80ILi2ELi2EN4cute5tupleIJNS5_1CILi128EEES8_NS7_ILi64EEEEEENS_10bfloat16_tEfNS_4arch4Sm80ELb0ELb1ELb1ELb1ELb0ELb0ELb0ELb0ELi2ELi4ELi4ELi4ELb0EEENS1_24CollectiveEpilogueBwdGQAISA_fSD_Li256ELb1ELb0EEENS1_19SingleTileSchedulerILb1ELb0ELb0ELi128EEEEEEEEEvNT_6ParamsE$_ZN4cute5tupleIJNS0_IJNS_1CILi8EEENS1_ILi2EEES3_S3_S2_S3_EEENS0_IJNS1_ILi1EEEiiiNS1_ILi72EEENS1_ILi512EEEEEEEEC2ERKS4_RKS8_) ;  /* 0xffff599000007944 */ /* 0x022fea0003c3ffff */
[----:B------:R-:W2:Y:S04]  /*152d0*/  LDL.64 R4, [R1+0x770] ;  /* 0x0007700001047983 */ /* 0x000ea80000100a00 */
        /* <DEDUP_REMOVED lines=8> */
[----:B-1----:R-:W-:Y:S05]  /*15360*/  CALL.REL.NOINC `($_ZN7cutlass13device_kernelIN5flash19enable_sm80_to_sm89INS1_16FlashAttnBwdSm80INS1_25CollectiveMainloopBwdSm80ILi2ELi2EN4cute5tupleIJNS5_1CILi128EEES8_NS7_ILi64EEEEEENS_10bfloat16_tEfNS_4arch4Sm80ELb0ELb1ELb1ELb1ELb0ELb0ELb0ELb0ELi2ELi4ELi4ELi4ELb0EEENS1_24CollectiveEpilogueBwdGQAISA_fSD_Li256ELb1ELb0EEENS1_19SingleTileSchedulerILb1ELb0ELb0ELi128EEEEEEEEEvNT_6ParamsE$_ZZN4cute6detail16composition_implINS_5tupleIJNS_1CILi8EEENS3_ILi2EEES5_S5_S4_S5_EEENS2_IJNS3_ILi1EEEiiiNS3_ILi72EEENS3_ILi512EEEEEENS2_IJNS2_IJS5_S5_S5_EEES5_NS3_ILi4EEEEEENS2_IJNS2_IJS7_S9_S4_EEENS3_ILi4096EEENS3_ILi16EEEEEEEEDaRKT_RKT0_RKT1_RKT2_ENKUlRKT_RKT0_E_clISB_SE_EEDaSW_SZ_) ;  /* 0xffff871000007944 */ /* 0x002fea0003c3ffff */
[----:B------:R-:W-:Y:S01]  /*15370*/  IMAD.MOV.U32 R2, RZ, RZ, R12 ;  /* 0x000000ffff027224 */ /* 0x000fe200078e000c */
[----:B------:R-:W-:Y:S02]  /*15380*/  MOV R3, R7 ;  /* 0x0000000700037202 */ /* 0x000fe40000000f00 */
[----:B------:R-:W-:Y:S02]  /*15390*/  MOV R62, 0x153b0 ;  /* 0x000153b0003e7802 */ /* 0x000fe40000000f00 */
[----:B-1---5:R-:W-:Y:S05]  /*153a0*/  CALL.REL.NOINC `($_ZN7cutlass13device_kernelIN5flash19enable_sm80_to_sm89INS1_16FlashAttnBwdSm80INS1_25CollectiveMainloopBwdSm80ILi2ELi2EN4cute5tupleIJNS5_1CILi128EEES8_NS7_ILi64EEEEEENS_10bfloat16_tEfNS_4arch4Sm80ELb0ELb1ELb1ELb1ELb0ELb0ELb0ELb0ELi2ELi4ELi4ELi4ELb0EEENS1_24CollectiveEpilogueBwdGQAISA_fSD_Li256ELb1ELb0EEENS1_19SingleTileSchedulerILb1ELb0ELb0ELi128EEEEEEEEEvNT_6ParamsE$_ZZN4cute6detail16composition_implINS_5tupleIJNS_1CILi8EEENS3_ILi2EEES5_S5_S4_S5_EEENS2_IJNS3_ILi1EEEiiiNS3_ILi72EEENS3_ILi512EEEEEENS2_IJNS2_IJS5_S5_S5_EEES5_NS3_ILi4EEEEEENS2_IJNS2_IJS7_S9_S4_EEENS3_ILi4096EEENS3_ILi16EEEEEEEEDaRKT_RKT0_RKT1_RKT2_ENKUlRKT_RKT0_E_clISC_SG_EEDaSW_SZ_) ;  /* 0xffff880000007944 */ /* 0x022fea0003c3ffff */
[----:B-----5:R2:W-:Y:S01]  /*153b0*/  STL.64 [R1+0x770], R2 ;  /* 0x0007700201007387 */ /* 0x0205e20000100a00 */
[----:B------:R-:W-:-:S03]  /*153c0*/  MOV R4, 0x153e0 ;  /* 0x000153e000047802 */ /* 0x000fc60000000f00 */
[----:B-12---:R-:W-:Y:S05]  /*153d0*/  CALL.REL.NOINC `($_ZN7cutlass13device_kernelIN5flash19enable_sm80_to_sm89INS1_16FlashAttnBwdSm80INS1_25CollectiveMainloopBwdSm80ILi2ELi2EN4cute5tupleIJNS5_1CILi128EEES8_NS7_ILi64EEEEEENS_10bfloat16_tEfNS_4arch4Sm80ELb0ELb1ELb1ELb1ELb0ELb0ELb0ELb0ELi2ELi4ELi4ELi4ELb0EEENS1_24CollectiveEpilogueBwdGQAISA_fSD_Li256ELb1ELb0EEENS1_19SingleTileSchedulerILb1ELb0ELb0ELi128EEEEEEEEEvNT_6ParamsE$_ZN4cute3eso3ESOILb0ELb0EJNS_5tupleIJNS_1CILi1EEENS3_ILi512EEEiEEENS3_ILi4096EEENS2_IJiiEEEEEC2ERKS6_RKS7_RKS8_) ;  /* 0xffff081000007944 */ /* 0x006fea0003c3ffff */
[----:B------:R2:W5:Y:S04]  /*153e0*/  LDL R5, [R1+0x760] ;  /* 0x0007600001057983 */ /* 0x0005680000100800 */
[----:B-1----:R2:W5:Y:S01]  /*153f0*/  LDL.64 R2, [R1+0x758] ;  /* 0x0007580001027983 */ /* 0x0025620000100a00 */
[----:B------:R-:W-:-:S03]  /*15400*/  MOV R6, 0x15420 ;  /* 0x0001542000067802 */ /* 0x000fc60000000f00 */
[----:B--2--5:R-:W-:Y:S05]  /*15410*/  CALL.REL.NOINC `($_ZN7cutlass13device_kernelIN5flash19enable_sm80_to_sm89INS1_16FlashAttnBwdSm80INS1_25CollectiveMainloopBwdSm80ILi2ELi2EN4cute5tupleIJNS5_1CILi128EEES8_NS7_ILi64EEEEEENS_10bfloat16_tEfNS_4arch4Sm80ELb0ELb1ELb1ELb1ELb0ELb0ELb0ELb0ELi2ELi4ELi4ELi4ELb0EEENS1_24CollectiveEpilogueBwdGQAISA_fSD_Li256ELb1ELb0EEENS1_19SingleTileSchedulerILb1ELb0ELb0ELi128EEEEEEEEEvNT_6ParamsE$_ZN4cute5tupleIJNS0_IJNS0_IJNS_1CILi2EEES2_S2_EEES2_NS0_IJS2_S2_EEEEEENS0_IJNS0_IJNS1_ILi1EEENS1_ILi512EEEiEEENS1_ILi4096EEENS0_IJiiEEEEEEEEC2ERKS5_RKSB_) ;  /* 0xffff530000007944 */ /* 0x024fea0003c3ffff */
[----:B------:R1:W5:Y:S04]  /*15420*/  LDL R4, [R1+0x760] ;  /* 0x0007600001047983 */ /* 0x0003680000100800 */
[----:B------:R1:W5:Y:S01]  /*15430*/  LDL.64 R2, [R1+0x758] ;  /* 0x0007580001027983 */ /* 0x0003620000100a00 */
[----:B------:R-:W-:Y:S01]  /*15440*/  LEA.HI R6, R13, R13, RZ, 0x1d ;  /* 0x0000000d0d067211 */ /* 0x000fe200078fe8ff */
[----:B------:R-:W-:-:S04]  /*15450*/  IMAD.MOV.U32 R5, RZ, RZ, R50 ;  /* 0x000000ffff057224 */ /* 0x000fc800078e0032 */
[----:B------:R-:W-:Y:S01]  /*15460*/  IMAD.U32 R8, R11, 0x2, R6 ;  /* 0x000000020b087824 */ /* 0x000fe200078e0006 */
[----:B------:R-:W-:-:S04]  /*15470*/  MOV R6, 0x154a0 ;  /* 0x000154a000067802 */ /* 0x000fc80000000f00 */
[----:B------:R1:W-:Y:S03]  /*15480*/  STL [R1+0x11e4], R8 ;  /* 0x0011e40801007387 */ /* 0x0003e60000100800 */
[----:B-1---5:R-:W-:Y:S05]  /*15490*/  CALL.REL.NOINC `($_ZN7cutlass13device_kernelIN5flash19enable_sm80_to_sm89INS1_16FlashAttnBwdSm80INS1_25CollectiveMainloopBwdSm80ILi2ELi2EN4cute5tupleIJNS5_1CILi128EEES8_NS7_ILi64EEEEEENS_10bfloat16_tEfNS_4arch4Sm80ELb0ELb1ELb1ELb1ELb0ELb0ELb0ELb0ELi2ELi4ELi4ELi4ELb0EEENS1_24CollectiveEpilogueBwdGQAISA_fSD_Li256ELb1ELb0EEENS1_19SingleTileSchedulerILb1ELb0ELb0ELi128EEEEEEEEEvNT_6ParamsE$_ZN4cute3eso3ESOILb0ELb0EJNS_6LayoutINS_5tupleIJNS3_IJNS_1CILi2EEES5_S5_EEES5_NS3_IJS5_S5_EEEEEENS3_IJNS3_IJNS4_ILi1EEENS4_ILi512EEEiEEENS4_ILi4096EEENS3_IJiiEEEEEEEEjEEC2ERKSF_RKj) ;  /* 0xffff0e8000007944 */ /* 0x022fea0003c3ffff */
[----:B------:R-:W2:Y:S04]  /*154a0*/  LDL.64 R60, [R1+0x760] ;  /* 0x00076000013c7983 */ /* 0x000ea80000100a00 */
[----:B-1----:R1:W5:Y:S01]  /*154b0*/  LDL.64 R4, [R1+0x758] ;  /* 0x0007580001047983 */ /* 0x0023620000100a00 */
[----:B------:R-:W-:Y:S02]  /*154c0*/  MOV R9, R25 ;  /* 0x0000001900097202 */ /* 0x000fe40000000f00 */
[----:B------:R-:W-:Y:S01]  /*154d0*/  MOV R8, 0x15500 ;  /* 0x0001550000087802 */ /* 0x000fe20000000f00 */
[----:B--2---:R-:W-:-:S04]  /*154e0*/  IMAD.WIDE.U32 R2, R61, 0x2, R58 ;  /* 0x000000023d027825 */ /* 0x004fc800078e003a */
[----:B-1---5:R-:W-:Y:S05]  /*154f0*/  CALL.REL.NOINC `($_ZN7cutlass13device_kernelIN5flash19enable_sm80_to_sm89INS1_16FlashAttnBwdSm80INS1_25CollectiveMainloopBwdSm80ILi2ELi2EN4cute5tupleIJNS5_1CILi128EEES8_NS7_ILi64EEEEEENS_10bfloat16_tEfNS_4arch4Sm80ELb0ELb1ELb1ELb1ELb0ELb0ELb0ELb0ELi2ELi4ELi4ELi4ELb0EEENS1_24CollectiveEpilogueBwdGQAISA_fSD_Li256ELb1ELb0EEENS1_19SingleTileSchedulerILb1ELb0ELb0ELi128EEEEEEEEEvNT_6ParamsE$_ZN4cute8smem_ptrIPN7cutlass10bfloat16_tEECI1NS_12iter_adaptorIS3_S4_EEES3_) ;  /* 0xffff5a8000007944 */ /* 0x022fea0003c3ffff */
[----:B------:R-:W2:Y:S01]  /*15500*/  LDL.64 R10, [R1+0x758] ;  /* 0x00075800010a7983 */ /* 0x000ea20000100a00 */
[----:B-1----:R-:W-:Y:S01]  /*15510*/  IMAD.MOV.U32 R6, RZ, RZ, R60 ;  /* 0x000000ffff067224 */ /* 0x002fe200078e003c */
[----:B------:R-:W-:Y:S01]  /*15520*/  MOV R2, R4 ;  /* 0x0000000400027202 */ /* 0x000fe20000000f00 */
[----:B------:R-:W-:Y:S01]  /*15530*/  IMAD.MOV.U32 R3, RZ, RZ, R5 ;  /* 0x000000ffff037224 */ /* 0x000fe200078e0005 */
[----:B------:R-:W-:Y:S01]  /*15540*/  MOV R8, 0x15570 ;  /* 0x0001557000087802 */ /* 0x000fe20000000f00 */
[----:B--2---:R1:W-:Y:S04]  /*15550*/  STL.64 [R1+0x770], R10 ;  /* 0x0007700a01007387 */ /* 0x0043e80000100a00 */
[----:B-1----:R-:W-:Y:S05]  /*15560*/  CALL.REL.NOINC `($_ZN7cutlass13device_kernelIN5flash19enable_sm80_to_sm89INS1_16FlashAttnBwdSm80INS1_25CollectiveMainloopBwdSm80ILi2ELi2EN4cute5tupleIJNS5_1CILi128EEES8_NS7_ILi64EEEEEENS_10bfloat16_tEfNS_4arch4Sm80ELb0ELb1ELb1ELb1ELb0ELb0ELb0ELb0ELi2ELi4ELi4ELi4ELb0EEENS1_24CollectiveEpilogueBwdGQAISA_fSD_Li256ELb1ELb0EEENS1_19SingleTileSchedulerILb1ELb0ELb0ELi128EEEEEEEEEvNT_6ParamsE$_ZN4cute3eso3ESOILb0ELb0EJNS_6LayoutINS_5tupleIJNS3_IJNS_1CILi2EEES5_S5_EEES5_NS3_IJS5_S5_EEEEEENS3_IJNS3_IJNS4_ILi1EEENS4_ILi512EEEiEEENS4_ILi4096EEENS3_IJiiEEEEEEEENS_10ViewEngineINS_8smem_ptrIPN7cutlass10bfloat16_tEEEEEEEC2ERKSF_RKSM_) ;  /* 0xffff0d3000007944 */ /* 0x002fea0003c3ffff */
[----:B-1----:R1:W5:Y:S04]  /*15570*/  LDL R5, [R1+0x75c] ;  /* 0x00075c0001057983 */ /* 0x0023680000100800 */
[----:B------:R1:W5:Y:S01]  /*15580*/  LDL R3, [R1+0x760] ;  /* 0x0007600001037983 */ /* 0x0003620000100800 */
[----:B------:R-:W-:-:S03]  /*15590*/  MOV R4, 0x155b0 ;  /* 0x000155b000047802 */ /* 0x000fc60000000f00 */
[----:B-1---5:R-:W-:Y:S05]  /*155a0*/  CALL.REL.NOINC `($_ZN7cutlass13device_kernelIN5flash19enable_sm80_to_sm89INS1_16FlashAttnBwdSm80INS1_25CollectiveMainloopBwdSm80ILi2ELi2EN4cute5tupleIJNS5_1CILi128EEES8_NS7_ILi64EEEEEENS_10bfloat16_tEfNS_4arch4Sm80ELb0ELb1ELb1ELb1ELb0ELb0ELb0ELb0ELi2ELi4ELi4ELi4ELb0EEENS1_24CollectiveEpilogueBwdGQAISA_fSD_Li256ELb1ELb0EEENS1_19SingleTileSchedulerILb1ELb0ELb0ELi128EEEEEEEEEvNT_6ParamsE$_ZZN4cute4takeILi1ELi3ENS_5tupleIJNS1_IJNS_1CILi1EEENS2_ILi512EEEiEEENS2_ILi4096EEENS1_IJiiEEEEEEEEDaRKT1_ENKUlDpRKT_E_clIJS6_S7_EEEDaSF_) ;  /* 0xffff71a000007944 */ /* 0x022fea0003c3ffff */
[----:B------:R-:W-:Y:S02]  /*155b0*/  MOV R4, 0x155d0 ;  /* 0x000155d000047802 */ /* 0x000fe40000000f00 */
[----:B-1---5:R-:W-:Y:S05]  /*155c0*/  CALL.REL.NOINC `($_ZN7cutlass13device_kernelIN5flash19enable_sm80_to_sm89INS1_16FlashAttnBwdSm80INS1_25CollectiveMainloopBwdSm80ILi2ELi2EN4cute5tupleIJNS5_1CILi128EEES8_NS7_ILi64EEEEEENS_10bfloat16_tEfNS_4arch4Sm80ELb0ELb1ELb1ELb1ELb0ELb0ELb0ELb0ELi2ELi4ELi4ELi4ELb0EEENS1_24CollectiveEpilogueBwdGQAISA_fSD_Li256ELb1ELb0EEENS1_19SingleTileSchedulerILb1ELb0ELb0ELi128EEEEEEEEEvNT_6ParamsE$_ZZN4cute16flatten_to_tupleINS_5tupleIJNS_1CILi4096EEENS1_IJiiEEEEEEEEDaRKT_ENKUlRKT_E_clIS4_EEDaSB_) ;  /* 0xffff6ed000007944 */ /* 0x022fea0003c3ffff */
[----:B------:R1:W-:Y:S01]  /*155d0*/  STL.64 [R1+0x758], R2 ;  /* 0x0007580201007387 */ /* 0x0003e20000100a00 */
[----:B------:R-:W-:-:S02]  /*155e0*/  MOV R58, R25 ;  /* 0x00000019003a7202 */ /* 0x000fc40000000f00 */
[----:B------:R-:W-:Y:S02]  /*155f0*/  MOV R4, 0x15610 ;  /* 0x0001561000047802 */ /* 0x000fe40000000f00 */
[----:B-1----:R-:W-:Y:S05]  /*15600*/  CALL.REL.NOINC `($_ZN7cutlass13device_kernelIN5flash19enable_sm80_to_sm89INS1_16FlashAttnBwdSm80INS1_25CollectiveMainloopBwdSm80ILi2ELi2EN4cute5tupleIJNS5_1CILi128EEES8_NS7_ILi64EEEEEENS_10bfloat16_tEfNS_4arch4Sm80ELb0ELb1ELb1ELb1ELb0ELb0ELb0ELb0ELi2ELi4ELi4ELi4ELb0EEENS1_24CollectiveEpilogueBwdGQAISA_fSD_Li256ELb1ELb0EEENS1_19SingleTileSchedulerILb1ELb0ELb0ELi128EEEEEEEEEvNT_6ParamsE$_ZZN4cute12filter_tupleINS_5tupleIJNS_1CILi4096EEENS1_IJiiEEEEEEZNS_16flatten_to_tupleIS5_EEDaRKT_EUlRKT_E_EEDaS9_OT0_ENKUlDpSC_E_clIJNS1_IJS3_EEES4_EEEDaSG_) ;  /* 0xffff654000007944 */ /* 0x002fea0003c3ffff */
        /* <DEDUP_REMOVED lines=14> */
[----:B--2--5:R-:W-:Y:S05]  /*156f0*/  CALL.REL.NOINC `($_ZN7cutlass13device_kernelIN5flash19enable_sm80_to_sm89INS1_16FlashAttnBwdSm80INS1_25CollectiveMainloopBwdSm80ILi2ELi2EN4cute5tupleIJNS5_1CILi128EEES8_NS7_ILi64EEEEEENS_10bfloat16_tEfNS_4arch4Sm80ELb0ELb1ELb1ELb1ELb0ELb0ELb0ELb0ELi2ELi4ELi4ELi4ELb0EEENS1_24CollectiveEpilogueBwdGQAISA_fSD_Li256ELb1ELb0EEENS1_19SingleTileSchedulerILb1ELb0ELb0ELi128EEEEEEEEEvNT_6ParamsE$_ZN4cute3eso3ESOILb1ELb0EJNS_14ComposedLayoutINS_7SwizzleILi3ELi3ELi3EEENS_1CILi0EEENS_6LayoutINS_5tupleIJNS8_IJNS8_IJNS5_ILi4EEENS5_ILi8EEEEEENS8_IJNS5_ILi2EEENS5_ILi1EEEEEEEEENS8_IJNS8_IJSC_SC_EEENS8_IJSA_S9_EEEEEEEEENS8_IJNS8_IJNS8_IJSC_NS5_ILi64EEEEEENS8_IJNS5_ILi512EEES6_EEEEEENS8_IJNS8_IJSD_SA_EEENS8_IJNS5_ILi1024EEENS5_ILi16EEEEEEEEEEEEEEEENS_10ViewEngineINS_8smem_ptrIPN7cutlass10bfloat16_tEEEEEEEC2ERKSW_RKS13_) ;  /* 0xffff1d3000007944 */ /* 0x024fea0003c3ffff */
        /* <DEDUP_REMOVED lines=29> */
[----:B-12--5:R-:W-:Y:S05]  /*158d0*/  CALL.REL.NOINC `($_ZN7cutlass13device_kernelIN5flash19enable_sm80_to_sm89INS1_16FlashAttnBwdSm80INS1_25CollectiveMainloopBwdSm80ILi2ELi2EN4cute5tupleIJNS5_1CILi128EEES8_NS7_ILi64EEEEEENS_10bfloat16_tEfNS_4arch4Sm80ELb0ELb1ELb1ELb1ELb0ELb0ELb0ELb0ELi2ELi4ELi4ELi4ELb0EEENS1_24CollectiveEpilogueBwdGQAISA_fSD_Li256ELb1ELb0EEENS1_19SingleTileSchedulerILb1ELb0ELb0ELi128EEEEEEEEEvNT_6ParamsE$_ZZN4cute7idx2crdINS_5tupleIJiiNS_1CILi0EEEEEENS1_IJNS1_IJNS2_ILi4EEENS2_ILi8EEEEEENS2_ILi2EEENS2_ILi1EEEEEEEEDaRKT_RKT0_ENKUlRKT_RKT0_E_clIiS7_EEDaSJ_SM_) ;  /* 0xffff984000007944 */ /* 0x026fea0003c3ffff */
[----:B------:R-:W-:Y:S02]  /*158e0*/  MOV R2, 0x15900 ;  /* 0x0001590000027802 */ /* 0x000fe40000000f00 */
[----:B-1----:R-:W-:Y:S05]  /*158f0*/  CALL.REL.NOINC `($_ZN7cutlass13device_kernelIN5flash19enable_sm80_to_sm89INS1_16FlashAttnBwdSm80INS1_25CollectiveMainloopBwdSm80ILi2ELi2EN4cute5tupleIJNS5_1CILi128EEES8_NS7_ILi64EEEEEENS_10bfloat16_tEfNS_4arch4Sm80ELb0ELb1ELb1ELb1ELb0ELb0ELb0ELb0ELi2ELi4ELi4ELi4ELb0EEENS1_24CollectiveEpilogueBwdGQAISA_fSD_Li256ELb1ELb0EEENS1_19SingleTileSchedulerILb1ELb0ELb0ELi128EEEEEEEEEvNT_6ParamsE$_ZZN4cute7idx2crdINS_5tupleIJiiNS_1CILi0EEEEEENS1_IJNS1_IJNS2_ILi4EEENS2_ILi8EEEEEENS2_ILi2EEENS2_ILi1EEEEEEEEDaRKT_RKT0_ENKUlRKT_RKT0_E_clIiS8_EEDaSJ_SM_) ;  /* 0xffff9c4000007944 */ /* 0x002fea0003c3ffff */
[----:B------:R1:W-:Y:S01]  /*15900*/  STL [R1+0x758], R6 ;  /* 0x0007580601007387 */ /* 0x0003e20000100800 */
[----:B------:R-:W-:-:S02]  /*15910*/  MOV R2, R25 ;  /* 0x0000001900027202 */ /* 0x000fc40000000f00 */
[----:B------:R-:W-:Y:S02]  /*15920*/  MOV R72, 0x15940 ;  /* 0x0001594000487802 */ /* 0x000fe40000000f00 */
[----:B-1----:R-:W-:Y:S05]  /*15930*/  CALL.REL.NOINC `($_ZN7cutlass13device_kernelIN5flash19enable_sm80_to_sm89INS1_16FlashAttnBwdSm80INS1_25CollectiveMainloopBwdSm80ILi2ELi2EN4cute5tupleIJNS5_1CILi128EEES8_NS7_ILi64EEEEEENS_10bfloat16_tEfNS_4arch4Sm80ELb0ELb1ELb1ELb1ELb0ELb0ELb0ELb0ELi2ELi4ELi4ELi4ELb0EEENS1_24CollectiveEpilogueBwdGQAISA_fSD_Li256ELb1ELb0EEENS1_19SingleTileSchedulerILb1ELb0ELb0ELi128EEEEEEEEEvNT_6ParamsE$_ZZN4cute9transformINS_5tupleIJiiNS_1CILi0EEEEEENS1_IJNS1_IJNS2_ILi4EEENS2_ILi8EEEEEENS2_ILi2EEENS2_ILi1EEEEEEZNS_7idx2crdIS4_SA_EEDaRKT_RKT0_EUlRKT_RKT0_E_EEDaSE_SH_OT1_ENKUlDpSK_E_clIJNS1_IJiiEEEiS3_EEEDaSR_) ;  /* 0xffffa32000007944 */ /* 0x002fea0003c3ffff */
[----:B------:R-:W-:Y:S02]  /*15940*/  MOV R6, 0x15960 ;  /* 0x0001596000067802 */ /* 0x000fe40000000f00 */
[----:B--2--5:R-:W-:Y:S05]  /*15950*/  CALL.REL.NOINC `($_ZN7cutlass13device_kernelIN5flash19enable_sm80_to_sm89INS1_16FlashAttnBwdSm80INS1_25CollectiveMainloopBwdSm80ILi2ELi2EN4cute5tupleIJNS5_1CILi128EEES8_NS7_ILi64EEEEEENS_10bfloat16_tEfNS_4arch4Sm80ELb0ELb1ELb1ELb1ELb0ELb0ELb0ELb0ELi2ELi4ELi4ELi4ELb0EEENS1_24CollectiveEpilogueBwdGQAISA_fSD_Li256ELb1ELb0EEENS1_19SingleTileSchedulerILb1ELb0ELb0ELi128EEEEEEEEEvNT_6ParamsE$_ZZN4cute13to_mixed_bitsINS_5tupleIJNS1_IJNS_1CILi4EEENS2_ILi8EEEEEENS2_ILi2EEENS2_ILi1EEEEEENS1_IJNS1_IJNS2_ILi0EEENS2_ILi64EEEEEES9_S9_EEENS1_IJNS1_IJiiEEEiS9_EEEEEDaRKT_RKT0_RKT1_ENKUlRKT_RKT0_RKT1_E_clIS5_SB_SD_EEDaSQ_ST_SW_) ;  /* 0xffff63c000007944 */ /* 0x024fea0003c3ffff */
[----:B------:R-:W-:Y:S02]  /*15960*/  MOV R2, 0x15980 ;  /* 0x0001598000027802 */ /* 0x000fe40000000f00 */
[----:B------:R-:W-:Y:S05]  /*15970*/  CALL.REL.NOINC `($_ZN7cutlass13device_kernelIN5flash19enable_sm80_to_sm89INS1_16FlashAttnBwdSm80INS1_25CollectiveMainloopBwdSm80ILi2ELi2EN4cute5tupleIJNS5_1CILi128EEES8_NS7_ILi64EEEEEENS_10bfloat16_tEfNS_4arch4Sm80ELb0ELb1ELb1ELb1ELb0ELb0ELb0ELb0ELi2ELi4ELi4ELi4ELb0EEENS1_24CollectiveEpilogueBwdGQAISA_fSD_Li256ELb1ELb0EEENS1_19SingleTileSchedulerILb1ELb0ELb0ELi128EEEEEEEEEvNT_6ParamsE$_ZZN4cute13to_mixed_bitsINS_5tupleIJNS1_IJNS_1CILi4EEENS2_ILi8EEEEEENS2_ILi2EEENS2_ILi1EEEEEENS1_IJNS1_IJNS2_ILi0EEENS2_ILi64EEEEEES9_S9_EEENS1_IJNS1_IJiiEEEiS9_EEEEEDaRKT_RKT0_RKT1_ENKUlDpRKT_E_clIJNS_9MixedBitsILj0ELj448EEENS2_ILj0EEESW_EEEDaSR_) ;  /* 0xffff637000007944 */ /* 0x000fea0003c3ffff */
        /* <DEDUP_REMOVED lines=52> */
[----:B------:R-:W-:Y:S01]  /*15cc0*/  IMAD.MOV.U32 R8, RZ, RZ, R2 ;  /* 0x000000ffff087224 */ /* 0x000fe200078e0002 */
[----:B------:R-:W-:Y:S01]  /*15cd0*/  MOV R2, R24 ;  /* 0x0000001800027202 */ /* 0x000fe20000000f00 */
[----:B------:R-:W-:Y:S01]  /*15ce0*/  IMAD.MOV.U32 R10, RZ, RZ, R52 ;  /* 0x000000ffff0a7224 */ /* 0x000fe200078e0034 */
[----:B------:R-:W-:-:S02]  /*15cf0*/  MOV R9, R44 ;  /* 0x0000002c00097202 */ /* 0x000fc40000000f00 */
[----:B------:R-:W-:Y:S01]  /*15d00*/  MOV R6, 0x15d30 ;  /* 0x00015d3000067802 */ /* 0x000fe20000000f00 */
[----:B--2---:R1:W-:Y:S04]  /*15d10*/  STL.64 [R1+0x788], R4 ;  /* 0x0007880401007387 */ /* 0x0043e80000100a00 */
[----:B-1----:R-:W-:Y:S05]  /*15d20*/  CALL.REL.NOINC `($_ZN7cutlass13device_kernelIN5flash19enable_sm80_to_sm89INS1_16FlashAttnBwdSm80INS1_25CollectiveMainloopBwdSm80ILi2ELi2EN4cute5tupleIJNS5_1CILi128EEES8_NS7_ILi64EEEEEENS_10bfloat16_tEfNS_4arch4Sm80ELb0ELb1ELb1ELb1ELb0ELb0ELb0ELb0ELi2ELi4ELi4ELi4ELb0EEENS1_24CollectiveEpilogueBwdGQAISA_fSD_Li256ELb1ELb0EEENS1_19SingleTileSchedulerILb1ELb0ELb0ELi128EEEEEEEEEvNT_6ParamsE$_ZN4cute3eso3ESOILb0ELb0EJiiiNS_1CILi72EEENS2_ILi512EEEEEC2ERKiS7_S7_RKS3_RKS4_) ;  /* 0xffff10a000007944 */ /* 0x002fea0003c3ffff */
        /* <DEDUP_REMOVED lines=22> */
[----:B-1----:R-:W-:Y:S05]  /*15e90*/  CALL.REL.NOINC `($_ZN7cutlass13device_kernelIN5flash19enable_sm80_to_sm89INS1_16FlashAttnBwdSm80INS1_25CollectiveMainloopBwdSm80ILi2ELi2EN4cute5tupleIJNS5_1CILi128EEES8_NS7_ILi64EEEEEENS_10bfloat16_tEfNS_4arch4Sm80ELb0ELb1ELb1ELb1ELb0ELb0ELb0ELb0ELi2ELi4ELi4ELi4ELb0EEENS1_24CollectiveEpilogueBwdGQAISA_fSD_Li256ELb1ELb0EEENS1_19SingleTileSchedulerILb1ELb0ELb0ELi128EEEEEEEEEvNT_6ParamsE$_ZZN4cute6detail16composition_implINS_5tupleIJNS_1CILi8EEENS3_ILi2EEES5_S5_S4_S5_EEENS2_IJNS3_ILi1EEEiiiNS3_ILi72EEENS3_ILi512EEEEEENS2_IJNS2_IJS5_S5_EEES4_NS3_ILi4EEEEEENS2_IJNS2_IJS7_S4_EEENS3_ILi1024EEENS3_ILi16EEEEEEEEDaRKT_RKT0_RKT1_RKT2_ENKUlRKT_RKT0_E_clISB_SE_EEDaSW_SZ_) ;  /* 0xffff771000007944 */ /* 0x002fea0003c3ffff */
[----:B------:R-:W-:Y:S01]  /*15ea0*/  IMAD.MOV.U32 R2, RZ, RZ, R46 ;  /* 0x000000ffff027224 */ /* 0x000fe200078e002e */
[----:B------:R-:W-:Y:S02]  /*15eb0*/  MOV R4, R12 ;  /* 0x0000000c00047202 */ /* 0x000fe40000000f00 */
[----:B------:R-:W-:Y:S02]  /*15ec0*/  MOV R46, 0x15ee0 ;  /* 0x00015ee0002e7802 */ /* 0x000fe40000000f00 */
[----:B-1---5:R-:W-:Y:S05]  /*15ed0*/  CALL.REL.NOINC `($_ZN7cutlass13device_kernelIN5flash19enable_sm80_to_sm89INS1_16FlashAttnBwdSm80INS1_25CollectiveMainloopBwdSm80ILi2ELi2EN4cute5tupleIJNS5_1CILi128EEES8_NS7_ILi64EEEEEENS_10bfloat16_tEfNS_4arch4Sm80ELb0ELb1ELb1ELb1ELb0ELb0ELb0ELb0ELi2ELi4ELi4ELi4ELb0EEENS1_24CollectiveEpilogueBwdGQAISA_fSD_Li256ELb1ELb0EEENS1_19SingleTileSchedulerILb1ELb0ELb0ELi128EEEEEEEEEvNT_6ParamsE$_ZZN4cute6detail16composition_implINS_5tupleIJNS_1CILi8EEENS3_ILi2EEES5_S5_S4_S5_EEENS2_IJNS3_ILi1EEEiiiNS3_ILi72EEENS3_ILi512EEEEEENS2_IJNS2_IJS5_S5_EEES4_NS3_ILi4EEEEEENS2_IJNS2_IJS7_S4_EEENS3_ILi1024EEENS3_ILi16EEEEEEEEDaRKT_RKT0_RKT1_RKT2_ENKUlRKT_RKT0_E_clISC_SG_EEDaSW_SZ_) ;  /* 0xffff77b000007944 */ /* 0x022fea0003c3ffff */
[----:B-----5:R2:W-:Y:S01]  /*15ee0*/  STL.64 [R1+0x770], R2 ;  /* 0x0007700201007387 */ /* 0x0205e20000100a00 */
[----:B------:R-:W-:-:S03]  /*15ef0*/  MOV R4, 0x15f10 ;  /* 0x00015f1000047802 */ /* 0x000fc60000000f00 */
[----:B-12---:R-:W-:Y:S05]  /*15f00*/  CALL.REL.NOINC `($_ZN7cutlass13device_kernelIN5flash19enable_sm80_to_sm89INS1_16FlashAttnBwdSm80INS1_25CollectiveMainloopBwdSm80ILi2ELi2EN4cute5tupleIJNS5_1CILi128EEES8_NS7_ILi64EEEEEENS_10bfloat16_tEfNS_4arch4Sm80ELb0ELb1ELb1ELb1ELb0ELb0ELb0ELb0ELi2ELi4ELi4ELi4ELb0EEENS1_24CollectiveEpilogueBwdGQAISA_fSD_Li256ELb1ELb0EEENS1_19SingleTileSchedulerILb1ELb0ELb0ELi128EEEEEEEEEvNT_6ParamsE$_ZN4cute3eso3ESOILb0ELb0EJNS_5tupleIJNS_1CILi1EEEiEEENS3_ILi1024EEENS2_IJiiEEEEEC2ERKS5_RKS6_RKS7_) ;  /* 0xfffefd7000007944 */ /* 0x006fea0003c3ffff */
[----:B------:R2:W5:Y:S04]  /*15f10*/  LDL R5, [R1+0x760] ;  /* 0x0007600001057983 */ /* 0x0005680000100800 */
[----:B-1----:R2:W5:Y:S01]  /*15f20*/  LDL.64 R2, [R1+0x758] ;  /* 0x0007580001027983 */ /* 0x0025620000100a00 */
[----:B------:R-:W-:-:S03]  /*15f30*/  MOV R6, 0x15f50 ;  /* 0x00015f5000067802 */ /* 0x000fc60000000f00 */
[----:B--2--5:R-:W-:Y:S05]  /*15f40*/  CALL.REL.NOINC `($_ZN7cutlass13device_kernelIN5flash19enable_sm80_to_sm89INS1_16FlashAttnBwdSm80INS1_25CollectiveMainloopBwdSm80ILi2ELi2EN4cute5tupleIJNS5_1CILi128EEES8_NS7_ILi64EEEEEENS_10bfloat16_tEfNS_4arch4Sm80ELb0ELb1ELb1ELb1ELb0ELb0ELb0ELb0ELi2ELi4ELi4ELi4ELb0EEENS1_24CollectiveEpilogueBwdGQAISA_fSD_Li256ELb1ELb0EEENS1_19SingleTileSchedulerILb1ELb0ELb0ELi128EEEEEEEEEvNT_6ParamsE$_ZN4cute5tupleIJNS0_IJNS0_IJNS_1CILi2EEES2_EEENS1_ILi8EEES3_EEENS0_IJNS0_IJNS1_ILi1EEEiEEENS1_ILi1024EEENS0_IJiiEEEEEEEEC2ERKS5_RKSA_) ;  /* 0xffff46b000007944 */ /* 0x024fea0003c3ffff */
[----:B-1----:R1:W5:Y:S04]  /*15f50*/  LDL R4, [R1+0x760] ;  /* 0x0007600001047983 */ /* 0x0023680000100800 */
[----:B------:R1:W5:Y:S01]  /*15f60*/  LDL.64 R2, [R1+0x758] ;  /* 0x0007580001027983 */ /* 0x0003620000100a00 */
[----:B------:R-:W-:Y:S01]  /*15f70*/  LEA.HI R6, R13, R13, RZ, 0x1d ;  /* 0x0000000d0d067211 */ /* 0x000fe200078fe8ff */
[----:B------:R-:W-:-:S04]  /*15f80*/  IMAD.MOV.U32 R12, RZ, RZ, R50 ;  /* 0x000000ffff0c7224 */ /* 0x000fc800078e0032 */
[----:B------:R-:W-:Y:S01]  /*15f90*/  IMAD.U32 R8, R11, 0x2, R6 ;  /* 0x000000020b087824 */ /* 0x000fe200078e0006 */
[----:B------:R-:W-:-:S04]  /*15fa0*/  MOV R6, 0x15fd0 ;  /* 0x00015fd000067802 */ /* 0x000fc80000000f00 */
[----:B------:R1:W-:Y:S03]  /*15fb0*/  STL [R1+0x11e4], R8 ;  /* 0x0011e40801007387 */ /* 0x0003e60000100800 */
[----:B-1---5:R-:W-:Y:S05]  /*15fc0*/  CALL.REL.NOINC `($_ZN7cutlass13device_kernelIN5flash19enable_sm80_to_sm89INS1_16FlashAttnBwdSm80INS1_25CollectiveMainloopBwdSm80ILi2ELi2EN4cute5tupleIJNS5_1CILi128EEES8_NS7_ILi64EEEEEENS_10bfloat16_tEfNS_4arch4Sm80ELb0ELb1ELb1ELb1ELb0ELb0ELb0ELb0ELi2ELi4ELi4ELi4ELb0EEENS1_24CollectiveEpilogueBwdGQAISA_fSD_Li256ELb1ELb0EEENS1_19SingleTileSchedulerILb1ELb0ELb0ELi128EEEEEEEEEvNT_6ParamsE$_ZN4cute3eso3ESOILb0ELb0EJNS_6LayoutINS_5tupleIJNS3_IJNS_1CILi2EEES5_EEENS4_ILi8EEES6_EEENS3_IJNS3_IJNS4_ILi1EEEiEEENS4_ILi1024EEENS3_IJiiEEEEEEEEjEEC2ERKSE_RKj) ;  /* 0xfffeffd000007944 */ /* 0x022fea0003c3ffff */
[----:B------:R-:W2:Y:S04]  /*15fd0*/  LDL.64 R12, [R1+0x760] ;  /* 0x00076000010c7983 */ /* 0x000ea80000100a00 */
[----:B-1----:R1:W5:Y:S01]  /*15fe0*/  LDL.64 R4, [R1+0x758] ;  /* 0x0007580001047983 */ /* 0x0023620000100a00 */
[----:B------:R-:W-:Y:S02]  /*15ff0*/  MOV R9, R25 ;  /* 0x0000001900097202 */ /* 0x000fe40000000f00 */
[----:B------:R-:W-:Y:S01]  /*16000*/  MOV R8, 0x16030 ;  /* 0x0001603000087802 */ /* 0x000fe20000000f00 */
[----:B--2---:R-:W-:-:S04]  /*16010*/  IMAD.WIDE.U32 R2, R13, 0x2, R60 ;  /* 0x000000020d027825 */ /* 0x004fc800078e003c */
[----:B-1---5:R-:W-:Y:S05]  /*16020*/  CALL.REL.NOINC `($_ZN7cutlass13device_kernelIN5flash19enable_sm80_to_sm89INS1_16FlashAttnBwdSm80INS1_25CollectiveMainloopBwdSm80ILi2ELi2EN4cute5tupleIJNS5_1CILi128EEES8_NS7_ILi64EEEEEENS_10bfloat16_tEfNS_4arch4Sm80ELb0ELb1ELb1ELb1ELb0ELb0ELb0ELb0ELi2ELi4ELi4ELi4ELb0EEENS1_24CollectiveEpilogueBwdGQAISA_fSD_Li256ELb1ELb0EEENS1_19SingleTileSchedulerILb1ELb0ELb0ELi128EEEEEEEEEvNT_6ParamsE$_ZN4cute8smem_ptrIPN7cutlass10bfloat16_tEECI1NS_12iter_adaptorIS3_S4_EEES3_) ;  /* 0xffff4f5000007944 */ /* 0x022fea0003c3ffff */
[----:B-1----:R-:W2:Y:S01]  /*16030*/  LDL.64 R2, [R1+0x758] ;  /* 0x0007580001027983 */ /* 0x002ea20000100a00 */
[----:B------:R-:W-:-:S03]  /*16040*/  MOV R6, 0x16070 ;  /* 0x0001607000067802 */ /* 0x000fc60000000f00 */
[----:B--2---:R1:W-:Y:S04]  /*16050*/  STL.64 [R1+0x770], R2 ;  /* 0x0007700201007387 */ /* 0x0043e80000100a00 */
[----:B-1----:R-:W-:Y:S05]  /*16060*/  CALL.REL.NOINC `($_ZN7cutlass13device_kernelIN5flash19enable_sm80_to_sm89INS1_16FlashAttnBwdSm80INS1_25CollectiveMainloopBwdSm80ILi2ELi2EN4cute5tupleIJNS5_1CILi128EEES8_NS7_ILi64EEEEEENS_10bfloat16_tEfNS_4arch4Sm80ELb0ELb1ELb1ELb1ELb0ELb0ELb0ELb0ELi2ELi4ELi4ELi4ELb0EEENS1_24CollectiveEpilogueBwdGQAISA_fSD_Li256ELb1ELb0EEENS1_19SingleTileSchedulerILb1ELb0ELb0ELi128EEEEEEEEEvNT_6ParamsE$_ZN4cute3eso3ESOILb0ELb0EJNS_6LayoutINS_5tupleIJNS3_IJNS_1CILi2EEES5_EEENS4_ILi8EEES6_EEENS3_IJNS3_IJNS4_ILi1EEEiEEENS4_ILi1024EEENS3_IJiiEEEEEEEENS_10ViewEngineINS_8smem_ptrIPN7cutlass10bfloat16_tEEEEEEEC2ERKSE_RKSL_) ;  /* 0xfffefeb000007944 */ /* 0x002fea0003c3ffff */
[----:B-1----:R1:W5:Y:S04]  /*16070*/  LDL R5, [R1+0x75c] ;  /* 0x00075c0001057983 */ /* 0x0023680000100800 */
[----:B------:R1:W5:Y:S01]  /*16080*/  LDL R3, [R1+0x760] ;  /* 0x0007600001037983 */ /* 0x0003620000100800 */
[----:B------:R-:W-:-:S03]  /*16090*/  MOV R4, 0x160b0 ;  /* 0x000160b000047802 */ /* 0x000fc60000000f00 */
[----:B-1---5:R-:W-:Y:S05]  /*160a0*/  CALL.REL.NOINC `($_ZN7cutlass13device_kernelIN5flash19enable_sm80_to_sm89INS1_16FlashAttnBwdSm80INS1_25CollectiveMainloopBwdSm80ILi2ELi2EN4cute5tupleIJNS5_1CILi128EEES8_NS7_ILi64EEEEEENS_10bfloat16_tEfNS_4arch4Sm80ELb0ELb1ELb1ELb1ELb0ELb0ELb0ELb0ELi2ELi4ELi4ELi4ELb0EEENS1_24CollectiveEpilogueBwdGQAISA_fSD_Li256ELb1ELb0EEENS1_19SingleTileSchedulerILb1ELb0ELb0ELi128EEEEEEEEEvNT_6ParamsE$_ZZN4cute4takeILi1ELi3ENS_5tupleIJNS1_IJNS_1CILi1EEEiEEENS2_ILi1024EEENS1_IJiiEEEEEEEEDaRKT1_ENKUlDpRKT_E_clIJS5_S6_EEEDaSE_) ;  /* 0xffff671000007944 */ /* 0x022fea0003c3ffff */
[----:B------:R-:W-:Y:S02]  /*160b0*/  MOV R4, 0x160d0 ;  /* 0x000160d000047802 */ /* 0x000fe40000000f00 */
[----:B-1---5:R-:W-:Y:S05]  /*160c0*/  CALL.REL.NOINC `($_ZN7cutlass13device_kernelIN5flash19enable_sm80_to_sm89INS1_16FlashAttnBwdSm80INS1_25CollectiveMainloopBwdSm80ILi2ELi2EN4cute5tupleIJNS5_1CILi128EEES8_NS7_ILi64EEEEEENS_10bfloat16_tEfNS_4arch4Sm80ELb0ELb1ELb1ELb1ELb0ELb0ELb0ELb0ELi2ELi4ELi4ELi4ELb0EEENS1_24CollectiveEpilogueBwdGQAISA_fSD_Li256ELb1ELb0EEENS1_19SingleTileSchedulerILb1ELb0ELb0ELi128EEEEEEEEEvNT_6ParamsE$_ZZN4cute16flatten_to_tupleINS_5tupleIJNS_1CILi1024EEENS1_IJiiEEEEEEEEDaRKT_ENKUlRKT_E_clIS4_EEDaSB_) ;  /* 0xffff62f000007944 */ /* 0x022fea0003c3ffff */
[----:B------:R1:W-:Y:S01]  /*160d0*/  STL.64 [R1+0x758], R2 ;  /* 0x0007580201007387 */ /* 0x0003e20000100a00 */
[----:B------:R-:W-:Y:S02]  /*160e0*/  MOV R5, R25 ;  /* 0x0000001900057202 */ /* 0x000fe40000000f00 */
[----:B------:R-:W-:Y:S02]  /*160f0*/  MOV R4, 0x16110 ;  /* 0x0001611000047802 */ /* 0x000fe40000000f00 */
[----:B-1----:R-:W-:Y:S05]  /*16100*/  CALL.REL.NOINC `($_ZN7cutlass13device_kernelIN5flash19enable_sm80_to_sm89INS1_16FlashAttnBwdSm80INS1_25CollectiveMainloopBwdSm80ILi2ELi2EN4cute5tupleIJNS5_1CILi128EEES8_NS7_ILi64EEEEEENS_10bfloat16_tEfNS_4arch4Sm80ELb0ELb1ELb1ELb1ELb0ELb0ELb0ELb0ELi2ELi4ELi4ELi4ELb0EEENS1_24CollectiveEpilogueBwdGQAISA_fSD_Li256ELb1ELb0EEENS1_19SingleTileSchedulerILb1ELb0ELb0ELi128EEEEEEEEEvNT_6ParamsE$_ZZN4cute12filter_tupleINS_5tupleIJNS_1CILi1024EEENS1_IJiiEEEEEEZNS_16flatten_to_tupleIS5_EEDaRKT_EUlRKT_E_EEDaS9_OT0_ENKUlDpSC_E_clIJNS1_IJS3_EEES4_EEEDaSG_) ;  /* 0xffff579000007944 */ /* 0x002fea0003c3ffff */
        /* <DEDUP_REMOVED lines=22> */
[----:B--2--5:R-:W-:Y:S05]  /*16270*/  CALL.REL.NOINC `($_ZN7cutlass13device_kernelIN5flash19enable_sm80_to_sm89INS1_16FlashAttnBwdSm80INS1_25CollectiveMainloopBwdSm80ILi2ELi2EN4cute5tupleIJNS5_1CILi128EEES8_NS7_ILi64EEEEEENS_10bfloat16_tEfNS_4arch4Sm80ELb0ELb1ELb1ELb1ELb0ELb0ELb0ELb0ELi2ELi4ELi4ELi4ELb0EEENS1_24CollectiveEpilogueBwdGQAISA_fSD_Li256ELb1ELb0EEENS1_19SingleTileSchedulerILb1ELb0ELb0ELi128EEEEEEEEEvNT_6ParamsE$_ZN4cute3eso3ESOILb1ELb0EJNS_10UnderscoreES2_S2_iEEC2ERKS2_S5_S5_RKi) ;  /* 0xffff108000007944 */ /* 0x024fea0003c3ffff */
[----:B------:R-:W-:Y:S01]  /*16280*/  ULDC.64 UR4, c[0x0][0x118] ;  /* 0x0000460000047ab9 */ /* 0x000fe20000000a00 */
[----:B------:R2:W5:Y:S04]  /*16290*/  LDL R7, [R1+0x758] ;  /* 0x0007580001077983 */ /* 0x0005680000100800 */
[----:B------:R2:W5:Y:S04]  /*162a0*/  LD.E R5, [R10.64] ;  /* 0x000000040a057980 */ /* 0x000568000c101900 */
[----:B-1----:R2:W5:Y:S01]  /*162b0*/  LD.E R3, [R10.64+0x4] ;  /* 0x000004040a037980 */ /* 0x002562000c101900 */
[----:B------:R-:W-:-:S03]  /*162c0*/  MOV R4, 0x162e0 ;  /* 0x000162e000047802 */ /* 0x000fc60000000f00 */
[----:B--2--5:R-:W-:Y:S05]  /*162d0*/  CALL.REL.NOINC `($_ZN7cutlass13device_kernelIN5flash19enable_sm80_to_sm89INS1_16FlashAttnBwdSm80INS1_25CollectiveMainloopBwdSm80ILi2ELi2EN4cute5tupleIJNS5_1CILi128EEES8_NS7_ILi64EEEEEENS_10bfloat16_tEfNS_4arch4Sm80ELb0ELb1ELb1ELb1ELb0ELb0ELb0ELb0ELi2ELi4ELi4ELi4ELb0EEENS1_24CollectiveEpilogueBwdGQAISA_fSD_Li256ELb1ELb0EEENS1_19SingleTileSchedulerILb1ELb0ELb0ELi128EEEEEEEEEvNT_6ParamsE$_ZZN4cute5sliceINS_5tupleIJNS_10UnderscoreES2_S2_iEEENS1_IJNS1_IJNS_1CILi1EEENS4_ILi0EEEEEENS4_ILi4096EEENS1_IJiiEEENS1_IJS6_NS4_ILi8192EEEEEEEEEEEDaRKT_RKT0_ENKUlRKT_RKT0_E_clIS2_S9_EEDaSL_SO_) ;  /* 0xffff66b000007944 */ /* 0x024fea0003c3ffff */
[----:B-----5:R2:W-:Y:S01]  /*162e0*/  STL.64 [R1+0x758], R2 ;  /* 0x0007580201007387 */ /* 0x0205e20000100a00 */
[----:B------:R-:W-:-:S02]  /*162f0*/  MOV R5, R25 ;  /* 0x0000001900057202 */ /* 0x000fc40000000f00 */
[----:B------:R-:W-:Y:S02]  /*16300*/  MOV R4, 0x16320 ;  /* 0x0001632000047802 */ /* 0x000fe40000000f00 */
[----:B-12---:R-:W-:Y:S05]  /*16310*/  CALL.REL.NOINC `($_ZN7cutlass13device_kernelIN5flash19enable_sm80_to_sm89INS1_16FlashAttnBwdSm80INS1_25CollectiveMainloopBwdSm80ILi2ELi2EN4cute5tupleIJNS5_1CILi128EEES8_NS7_ILi64EEEEEENS_10bfloat16_tEfNS_4arch4Sm80ELb0ELb1ELb1ELb1ELb0ELb0ELb0ELb0ELi2ELi4ELi4ELi4ELb0EEENS1_24CollectiveEpilogueBwdGQAISA_fSD_Li256ELb1ELb0EEENS1_19SingleTileSchedulerILb1ELb0ELb0ELi128EEEEEEEEEvNT_6ParamsE$_ZZN4cute12filter_tupleINS_5tupleIJNS_10UnderscoreES2_S2_iEEENS1_IJNS1_IJNS_1CILi1EEENS4_ILi0EEEEEENS4_ILi4096EEENS1_IJiiEEENS1_IJS6_NS4_ILi8192EEEEEEEEEZNS_5sliceIS3_SC_EEDaRKT_RKT0_EUlRKT_RKT0_E_EEDaSG_SJ_OT1_ENKUlDpSM_E_clIJNS1_IJS7_EEENS1_IJS8_EEENS1_IJS9_EEENS1_IJEEEEEEDaST_) ;  /* 0xffff529000007944 */ /* 0x006fea0003c3ffff */
[----:B-----5:R-:W-:Y:S02]  /*16320*/  MOV R8, R3 ;  /* 0x0000000300087202 */ /* 0x020fe40000000f00 */
[----:B------:R-:W-:Y:S02]  /*16330*/  MOV R4, 0x16350 ;  /* 0x0001635000047802 */ /* 0x000fe40000000f00 */
[----:B-1----:R-:W-:Y:S05]  /*16340*/  CALL.REL.NOINC `($_ZN7cutlass13device_kernelIN5flash19enable_sm80_to_sm89INS1_16FlashAttnBwdSm80INS1_25CollectiveMainloopBwdSm80ILi2ELi2EN4cute5tupleIJNS5_1CILi128EEES8_NS7_ILi64EEEEEENS_10bfloat16_tEfNS_4arch4Sm80ELb0ELb1ELb1ELb1ELb0ELb0ELb0ELb0ELi2ELi4ELi4ELi4ELb0EEENS1_24CollectiveEpilogueBwdGQAISA_fSD_Li256ELb1ELb0EEENS1_19SingleTileSchedulerILb1ELb0ELb0ELi128EEEEEEEEEvNT_6ParamsE$_ZN4cute5tupleIJNS0_IJNS0_IJNS_1CILi8EEENS1_ILi1EEEEEENS1_ILi2EEENS0_IJS5_S5_EEEEEENS0_IJNS0_IJS3_NS1_ILi0EEEEEENS1_ILi4096EEENS0_IJiiEEEEEEEEC2ERKS7_RKSC_) ;  /* 0xffff44a000007944 */ /* 0x002fea0003c3ffff */
[----:B-1----:R1:W5:Y:S01]  /*16350*/  LDL.64 R2, [R1+0x758] ;  /* 0x0007580001027983 */ /* 0x0023620000100a00 */
[----:B------:R-:W-:Y:S02]  /*16360*/  SHF.L.U32 R4, R7, 0xd, RZ ;  /* 0x0000000d07047819 */ /* 0x000fe400000006ff */
[----:B------:R-:W-:-:S03]  /*16370*/  MOV R6, 0x163a0 ;  /* 0x000163a000067802 */ /* 0x000fc60000000f00 */
[----:B------:R1:W-:Y:S04]  /*16380*/  STL [R1+0x770], R4 ;  /* 0x0007700401007387 */ /* 0x0003e80000100800 */
[----:B-1---5:R-:W-:Y:S05]  /*16390*/  CALL.REL.NOINC `($_ZN7cutlass13device_kernelIN5flash19enable_sm80_to_sm89INS1_16FlashAttnBwdSm80INS1_25CollectiveMainloopBwdSm80ILi2ELi2EN4cute5tupleIJNS5_1CILi128EEES8_NS7_ILi64EEEEEENS_10bfloat16_tEfNS_4arch4Sm80ELb0ELb1ELb1ELb1ELb0ELb0ELb0ELb0ELi2ELi4ELi4ELi4ELb0EEENS1_24CollectiveEpilogueBwdGQAISA_fSD_Li256ELb1ELb0EEENS1_19SingleTileSchedulerILb1ELb0ELb0ELi128EEEEEEEEEvNT_6ParamsE$_ZN4cute3eso3ESOILb0ELb0EJNS_6LayoutINS_5tupleIJNS3_IJNS_1CILi8EEENS4_ILi1EEEEEENS4_ILi2EEENS3_IJS8_S8_EEEEEENS3_IJNS3_IJS6_NS4_ILi0EEEEEENS4_ILi4096EEENS3_IJiiEEEEEEEEiEEC2ERKSG_RKi) ;  /* 0xffff01e000007944 */ /* 0x022fea0003c3ffff */
[----:B------:R-:W-:Y:S01]  /*163a0*/  ULDC.64 UR4, c[0x0][0x118] ;  /* 0x0000460000047ab9 */ /* 0x000fe20000000a00 */
[----:B-1----:R-:W2:Y:S04]  /*163b0*/  LDL R2, [R1+0x760] ;  /* 0x0007600001027983 */ /* 0x002ea80000100800 */
[----:B------:R-:W2:Y:S04]  /*163c0*/  LD.E.64 R10, [R10.64+0x8] ;  /* 0x000008040a0a7980 */ /* 0x000ea8000c101b00 */
[----:B------:R1:W5:Y:S01]  /*163d0*/  LDL.64 R4, [R1+0x758] ;  /* 0x0007580001047983 */ /* 0x0003620000100a00 */
[----:B------:R-:W-:-:S02]  /*163e0*/  MOV R9, R25 ;  /* 0x0000001900097202 */ /* 0x000fc40000000f00 */
[----:B------:R-:W-:Y:S01]  /*163f0*/  MOV R8, 0x16420 ;  /* 0x0001642000087802 */ /* 0x000fe20000000f00 */
[----:B--2---:R-:W-:-:S04]  /*16400*/  IMAD.WIDE R2, R2, 0x2, R10 ;  /* 0x0000000202027825 */ /* 0x004fc800078e020a */
[----:B-1---5:R-:W-:Y:S05]  /*16410*/  CALL.REL.NOINC `($_ZN7cutlass13device_kernelIN5flash19enable_sm80_to_sm89INS1_16FlashAttnBwdSm80INS1_25CollectiveMainloopBwdSm80ILi2ELi2EN4cute5tupleIJNS5_1CILi128EEES8_NS7_ILi64EEEEEENS_10bfloat16_tEfNS_4arch4Sm80ELb0ELb1ELb1ELb1ELb0ELb0ELb0ELb0ELi2ELi4ELi4ELi4ELb0EEENS1_24CollectiveEpilogueBwdGQAISA_fSD_Li256ELb1ELb0EEENS1_19SingleTileSchedulerILb1ELb0ELb0ELi128EEEEEEEEEvNT_6ParamsE$_ZN4cute8smem_ptrIPN7cutlass10bfloat16_tEECI1NS_12iter_adaptorIS3_S4_EEES3_) ;  /* 0xffff4b6000007944 */ /* 0x022fea0003c3ffff */
[----:B-1----:R-:W2:Y:S01]  /*16420*/  LDL.64 R2, [R1+0x758] ;  /* 0x0007580001027983 */ /* 0x002ea20000100a00 */
[----:B------:R-:W-:-:S03]  /*16430*/  MOV R6, 0x16460 ;  /* 0x0001646000067802 */ /* 0x000fc60000000f00 */
[----:B--2---:R1:W-:Y:S04]  /*16440*/  STL.64 [R1+0x770], R2 ;  /* 0x0007700201007387 */ /* 0x0043e80000100a00 */
[----:B-1----:R-:W-:Y:S05]  /*16450*/  CALL.REL.NOINC `($_ZN7cutlass13device_kernelIN5flash19enable_sm80_to_sm89INS1_16FlashAttnBwdSm80INS1_25CollectiveMainloopBwdSm80ILi2ELi2EN4cute5tupleIJNS5_1CILi128EEES8_NS7_ILi64EEEEEENS_10bfloat16_tEfNS_4arch4Sm80ELb0ELb1ELb1ELb1ELb0ELb0ELb0ELb0ELi2ELi4ELi4ELi4ELb0EEENS1_24CollectiveEpilogueBwdGQAISA_fSD_Li256ELb1ELb0EEENS1_19SingleTileSchedulerILb1ELb0ELb0ELi128EEEEEEEEEvNT_6ParamsE$_ZN4cute3eso3ESOILb0ELb0EJNS_6LayoutINS_5tupleIJNS3_IJNS_1CILi8EEENS4_ILi1EEEEEENS4_ILi2EEENS3_IJS8_S8_EEEEEENS3_IJNS3_IJS6_NS4_ILi0EEEEEENS4_ILi4096EEENS3_IJiiEEEEEEEENS_10ViewEngineINS_8smem_ptrIPN7cutlass10bfloat16_tEEEEEEEC2ERKSG_RKSN_) ;  /* 0xffff00b000007944 */ /* 0x002fea0003c3ffff */
[----:B------:R2:W5:Y:S04]  /*16460*/  LDL.64 R56, [R1+0x760] ;  /* 0x0007600001387983 */ /* 0x0005680000100a00 */
[----:B------:R2:W5:Y:S04]  /*16470*/  LDL.64 R54, [R26+0x30] ;  /* 0x000030001a367983 */ /* 0x0005680000100a00 */
[----:B------:R2:W5:Y:S01]  /*16480*/  LDL.64 R46, [R1+0x758] ;  /* 0x00075800012e7983 */ /* 0x0005620000100a00 */
[----:B------:R-:W-:Y:S01]  /*16490*/  IMAD.MOV.U32 R6, RZ, RZ, R16 ;  /* 0x000000ffff067224 */ /* 0x000fe200078e0010 */
[----:B-1----:R-:W-:-:S02]  /*164a0*/  MOV R3, R17 ;  /* 0x0000001100037202 */ /* 0x002fc40000000f00 */
[----:B------:R-:W-:Y:S02]  /*164b0*/  MOV R4, 0x164d0 ;  /* 0x000164d000047802 */ /* 0x000fe40000000f00 */
[----:B--2--5:R-:W-:Y:S05]  /*164c0*/  CALL.REL.NOINC `($_ZN7cutlass13device_kernelIN5flash19enable_sm80_to_sm89INS1_16FlashAttnBwdSm80INS1_25CollectiveMainloopBwdSm80ILi2ELi2EN4cute5tupleIJNS5_1CILi128EEES8_NS7_ILi64EEEEEENS_10bfloat16_tEfNS_4arch4Sm80ELb0ELb1ELb1ELb1ELb0ELb0ELb0ELb0ELi2ELi4ELi4ELi4ELb0EEENS1_24CollectiveEpilogueBwdGQAISA_fSD_Li256ELb1ELb0EEENS1_19SingleTileSchedulerILb1ELb0ELb0ELi128EEEEEEEEEvNT_6ParamsE$_ZN4cute3eso3ESOILb1ELb0EJNS_6LayoutINS_5tupleIJNS3_IJNS_1CILi8EEENS4_ILi1EEEEEENS4_ILi2EEENS4_ILi4EEEEEENS3_IJNS3_IJS6_NS4_ILi0EEEEEES5_NS4_ILi16EEEEEEEENS_10ViewEngineIPN7cutlass10bfloat16_tEEEEEC2ERKSF_RKSK_) ;  /* 0xffff3c8000007944 */ /* 0x024fea0003c3ffff */
[----:B------:R2:W5:Y:S01]  /*164d0*/  LDL.64 R52, [R1+0x758] ;  /* 0x0007580001347983 */ /* 0x0005620000100a00 */
[----:B-1----:R-:W-:Y:S01]  /*164e0*/  IMAD.MOV.U32 R6, RZ, RZ, R14 ;  /* 0x000000ffff067224 */ /* 0x002fe200078e000e */
[----:B------:R-:W-:Y:S02]  /*164f0*/  MOV R3, R15 ;  /* 0x0000000f00037202 */ /* 0x000fe40000000f00 */
[----:B------:R-:W-:Y:S02]  /*16500*/  MOV R4, 0x16520 ;  /* 0x0001652000047802 */ /* 0x000fe40000000f00 */
[----:B--2--5:R-:W-:Y:S05]  /*16510*/  CALL.REL.NOINC `($_ZN7cutlass13device_kernelIN5flash19enable_sm80_to_sm89INS1_16FlashAttnBwdSm80INS1_25CollectiveMainloopBwdSm80ILi2ELi2EN4cute5tupleIJNS5_1CILi128EEES8_NS7_ILi64EEEEEENS_10bfloat16_tEfNS_4arch4Sm80ELb0ELb1ELb1ELb1ELb0ELb0ELb0ELb0ELi2ELi4ELi4ELi4ELb0EEENS1_24CollectiveEpilogueBwdGQAISA_fSD_Li256ELb1ELb0EEENS1_19SingleTileSchedulerILb1ELb0ELb0ELi128EEEEEEEEEvNT_6ParamsE$_ZN4cute3eso3ESOILb1ELb0EJNS_6LayoutINS_5tupleIJNS3_IJNS_1CILi8EEENS4_ILi1EEEEEENS4_ILi4EEES8_EEENS3_IJNS3_IJS6_NS4_ILi0EEEEEES5_NS4_ILi32EEEEEEEENS_10ViewEngineIPN7cutlass10bfloat16_tEEEEEC2ERKSE_RKSJ_) ;  /* 0xffff3e7000007944 */ /* 0x024fea0003c3ffff */
[----:B------:R2:W5:Y:S01]  /*16520*/  LDL.64 R50, [R1+0x758] ;  /* 0x0007580001327983 */ /* 0x0005620000100a00 */
[----:B------:R-:W-:Y:S01]  /*16530*/  IMAD.MOV.U32 R9, RZ, RZ, R25 ;  /* 0x000000ffff097224 */ /* 0x000fe200078e0019 */
[----:B-1----:R-:W-:Y:S01]  /*16540*/  MOV R2, R56 ;  /* 0x0000003800027202 */ /* 0x002fe20000000f00 */
[----:B------:R-:W-:Y:S01]  /*16550*/  IMAD.MOV.U32 R3, RZ, RZ, R57 ;  /* 0x000000ffff037224 */ /* 0x000fe200078e0039 */
[----:B------:R-:W-:Y:S02]  /*16560*/  MOV R8, 0x16580 ;  /* 0x0001658000087802 */ /* 0x000fe40000000f00 */
[----:B--2--5:R-:W-:Y:S05]  /*16570*/  CALL.REL.NOINC `($_ZN7cutlass13device_kernelIN5flash19enable_sm80_to_sm89INS1_16FlashAttnBwdSm80INS1_25CollectiveMainloopBwdSm80ILi2ELi2EN4cute5tupleIJNS5_1CILi128EEES8_NS7_ILi64EEEEEENS_10bfloat16_tEfNS_4arch4Sm80ELb0ELb1ELb1ELb1ELb0ELb0ELb0ELb0ELi2ELi4ELi4ELi4ELb0EEENS1_24CollectiveEpilogueBwdGQAISA_fSD_Li256ELb1ELb0EEENS1_19SingleTileSchedulerILb1ELb0ELb0ELi128EEEEEEEEEvNT_6ParamsE$_ZN4cute8smem_ptrIPN7cutlass10bfloat16_tEECI1NS_12iter_adaptorIS3_S4_EEES3_) ;  /* 0xffff4a0000007944 */ /* 0x024fea0003c3ffff */
[----:B-1----:R1:W5:Y:S01]  /*16580*/  LDL.64 R2, [R1+0x758] ;  /* 0x0007580001027983 */ /* 0x0023620000100a00 */
[----:B------:R-:W-:Y:S02]  /*16590*/  MOV R68, R25 ;  /* 0x0000001900447202 */ /* 0x000fe40000000f00 */
[----:B------:R-:W-:-:S02]  /*165a0*/  MOV R6, 0x165c0 ;  /* 0x000165c000067802 */ /* 0x000fc40000000f00 */
[----:B-1---5:R-:W-:Y:S05]  /*165b0*/  CALL.REL.NOINC `($_ZN7cutlass13device_kernelIN5flash19enable_sm80_to_sm89INS1_16FlashAttnBwdSm80INS1_25CollectiveMainloopBwdSm80ILi2ELi2EN4cute5tupleIJNS5_1CILi128EEES8_NS7_ILi64EEEEEENS_10bfloat16_tEfNS_4arch4Sm80ELb0ELb1ELb1ELb1ELb0ELb0ELb0ELb0ELi2ELi4ELi4ELi4ELb0EEENS1_24CollectiveEpilogueBwdGQAISA_fSD_Li256ELb1ELb0EEENS1_19SingleTileSchedulerILb1ELb0ELb0ELi128EEEEEEEEEvNT_6ParamsE$_ZN4cute3eso3ESOILb1ELb0EJNS_6LayoutINS_5tupleIJNS3_IJNS_1CILi8EEENS4_ILi1EEEEEENS4_ILi2EEEEEENS3_IJNS3_IJS6_NS4_ILi0EEEEEENS4_ILi4096EEEEEEEENS_10ViewEngineINS_8smem_ptrIPN7cutlass10bfloat16_tEEEEEEEC2ERKSE_RKSL_) ;  /* 0xffff390000007944 */ /* 0x022fea0003c3ffff */
[----:B-1----:R1:W5:Y:S01]  /*165c0*/  LDL.64 R4, [R1+0x758] ;  /* 0x0007580001047983 */ /* 0x0023620000100a00 */
[----:B------:R-:W-:Y:S01]  /*165d0*/  IMAD.MOV.U32 R68, RZ, RZ, R25 ;  /* 0x000000ffff447224 */ /* 0x000fe200078e0019 */
[----:B------:R-:W-:Y:S01]  /*165e0*/  MOV R6, R52 ;  /* 0x0000003400067202 */ /* 0x000fe20000000f00 */
[----:B------:R-:W-:Y:S01]  /*165f0*/  IMAD.MOV.U32 R9, RZ, RZ, R53 ;  /* 0x000000ffff097224 */ /* 0x000fe200078e0035 */
[----:B------:R-:W-:-:S02]  /*16600*/  MOV R8, 0x16620 ;  /* 0x0001662000087802 */ /* 0x000fc40000000f00 */
[----:B-1---5:R-:W-:Y:S05]  /*16610*/  CALL.REL.NOINC `($_ZN7cutlass13device_kernelIN5flash19enable_sm80_to_sm89INS1_16FlashAttnBwdSm80INS1_25CollectiveMainloopBwdSm80ILi2ELi2EN4cute5tupleIJNS5_1CILi128EEES8_NS7_ILi64EEEEEENS_10bfloat16_tEfNS_4arch4Sm80ELb0ELb1ELb1ELb1ELb0ELb0ELb0ELb0ELi2ELi4ELi4ELi4ELb0EEENS1_24CollectiveEpilogueBwdGQAISA_fSD_Li256ELb1ELb0EEENS1_19SingleTileSchedulerILb1ELb0ELb0ELi128EEEEEEEEEvNT_6ParamsE$_ZN4cute3eso3ESOILb1ELb0EJNS_6LayoutINS_5tupleIJNS3_IJNS_1CILi8EEENS4_ILi1EEEEEENS4_ILi2EEEEEENS3_IJNS3_IJS6_NS4_ILi0EEEEEES5_EEEEENS_10ViewEngineIPN7cutlass10bfloat16_tEEEEEC2ERKSD_RKSI_) ;  /* 0xffff3a3000007944 */ /* 0x022fea0003c3ffff */
[----:B------:R2:W5:Y:S01]  /*16620*/  LDL.64 R2, [R1+0x758] ;  /* 0x0007580001027983 */ /* 0x0005620000100a00 */
[----:B-1----:R-:W-:Y:S01]  /*16630*/  IMAD.MOV.U32 R7, RZ, RZ, R5 ;  /* 0x000000ffff077224 */ /* 0x002fe200078e0005 */
[----:B------:R-:W-:-:S02]  /*16640*/  MOV R68, R25 ;  /* 0x0000001900447202 */ /* 0x000fc40000000f00 */
[----:B------:R-:W-:Y:S02]  /*16650*/  MOV R6, 0x16670 ;  /* 0x0001667000067802 */ /* 0x000fe40000000f00 */
[----:B--2--5:R-:W-:Y:S05]  /*16660*/  CALL.REL.NOINC `($_ZN7cutlass13device_kernelIN5flash19enable_sm80_to_sm89INS1_16FlashAttnBwdSm80INS1_25CollectiveMainloopBwdSm80ILi2ELi2EN4cute5tupleIJNS5_1CILi128EEES8_NS7_ILi64EEEEEENS_10bfloat16_tEfNS_4arch4Sm80ELb0ELb1ELb1ELb1ELb0ELb0ELb0ELb0ELi2ELi4ELi4ELi4ELb0EEENS1_24CollectiveEpilogueBwdGQAISA_fSD_Li256ELb1ELb0EEENS1_19SingleTileSchedulerILb1ELb0ELb0ELi128EEEEEEEEEvNT_6ParamsE$_ZN4cute3eso3ESOILb1ELb0EJNS_6LayoutINS_5tupleIJNS3_IJNS_1CILi8EEENS4_ILi1EEEEEENS3_IJNS4_ILi2EEEEEEEEENS3_IJNS3_IJS6_NS4_ILi0EEEEEENS3_IJNS4_ILi4096EEEEEEEEEEENS_10ViewEngineINS_8smem_ptrIPN7cutlass10bfloat16_tEEEEEEEC2ERKSG_RKSN_) ;  /* 0xffff362000007944 */ /* 0x024fea0003c3ffff */
[----:B------:R2:W5:Y:S01]  /*16670*/  LDL.64 R6, [R1+0x758] ;  /* 0x0007580001067983 */ /* 0x0005620000100a00 */
[----:B-1----:R-:W-:Y:S01]  /*16680*/  IMAD.MOV.U32 R5, RZ, RZ, R3 ;  /* 0x000000ffff057224 */ /* 0x002fe200078e0003 */
[----:B------:R-:W-:Y:S02]  /*16690*/  MOV R68, R25 ;  /* 0x0000001900447202 */ /* 0x000fe40000000f00 */
[----:B------:R-:W-:Y:S02]  /*166a0*/  MOV R4, 0x166c0 ;  /* 0x000166c000047802 */ /* 0x000fe40000000f00 */
[----:B--2--5:R-:W-:Y:S05]  /*166b0*/  CALL.REL.NOINC `($_ZN7cutlass13device_kernelIN5flash19enable_sm80_to_sm89INS1_16FlashAttnBwdSm80INS1_25CollectiveMainloopBwdSm80ILi2ELi2EN4cute5tupleIJNS5_1CILi128EEES8_NS7_ILi64EEEEEENS_10bfloat16_tEfNS_4arch4Sm80ELb0ELb1ELb1ELb1ELb0ELb0ELb0ELb0ELi2ELi4ELi4ELi4ELb0EEENS1_24CollectiveEpilogueBwdGQAISA_fSD_Li256ELb1ELb0EEENS1_19SingleTileSchedulerILb1ELb0ELb0ELi128EEEEEEEEEvNT_6ParamsE$_ZN4cute3eso3ESOILb1ELb0EJNS_6LayoutINS_5tupleIJNS3_IJNS_1CILi8EEENS4_ILi1EEEEEENS3_IJNS4_ILi2EEEEEEEEENS3_IJNS3_IJS6_NS4_ILi0EEEEEENS3_IJS5_EEEEEEEENS_10ViewEngineIPN7cutlass10bfloat16_tEEEEEC2ERKSF_RKSK_) ;  /* 0xffff36e000007944 */ /* 0x024fea0003c3ffff */
[----:B-1----:R1:W5:Y:S01]  /*166c0*/  LDL.64 R2, [R1+0x758] ;  /* 0x0007580001027983 */ /* 0x0023620000100a00 */
[----:B------:R-:W-:Y:S02]  /*166d0*/  MOV R68, R25 ;  /* 0x0000001900447202 */ /* 0x000fe40000000f00 */
[----:B------:R-:W-:Y:S02]  /*166e0*/  MOV R8, 0x16700 ;  /* 0x0001670000087802 */ /* 0x000fe40000000f00 */
[----:B-1---5:R-:W-:Y:S05]  /*166f0*/  CALL.REL.NOINC `($_ZN7cutlass13device_kernelIN5flash19enable_sm80_to_sm89INS1_16FlashAttnBwdSm80INS1_25CollectiveMainloopBwdSm80ILi2ELi2EN4cute5tupleIJNS5_1CILi128EEES8_NS7_ILi64EEEEEENS_10bfloat16_tEfNS_4arch4Sm80ELb0ELb1ELb1ELb1ELb0ELb0ELb0ELb0ELi2ELi4ELi4ELi4ELb0EEENS1_24CollectiveEpilogueBwdGQAISA_fSD_Li256ELb1ELb0EEENS1_19SingleTileSchedulerILb1ELb0ELb0ELi128EEEEEEEEEvNT_6ParamsE$_ZN4cute3eso3ESOILb1ELb0EJNS_6LayoutINS_5tupleIJNS3_IJNS3_IJNS_1CILi8EEENS4_ILi1EEEEEES6_EEENS3_IJNS3_IJS6_S6_EEENS4_ILi2EEEEEEEEENS3_IJNS3_IJNS3_IJS6_NS4_ILi0EEEEEESD_EEENS3_IJNS3_IJSD_SD_EEES5_EEEEEEEENS_10ViewEngineIPN7cutlass10bfloat16_tEEEEEC2ERKSJ_RKSO_) ;  /* 0xffff284000007944 */ /* 0x022fea0003c3ffff */
[----:B-1----:R1:W5:Y:S01]  /*16700*/  LDL.64 R4, [R1+0x758] ;  /* 0x0007580001047983 */ /* 0x0023620000100a00 */
[----:B------:R-:W-:Y:S02]  /*16710*/  MOV R68, R25 ;  /* 0x0000001900447202 */ /* 0x000fe40000000f00 */
[----:B------:R-:W-:-:S02]  /*16720*/  MOV R8, 0x16740 ;  /* 0x0001674000087802 */ /* 0x000fc40000000f00 */
[----:B-1---5:R-:W-:Y:S05]  /*16730*/  CALL.REL.NOINC `($_ZN7cutlass13device_kernelIN5flash19enable_sm80_to_sm89INS1_16FlashAttnBwdSm80INS1_25CollectiveMainloopBwdSm80ILi2ELi2EN4cute5tupleIJNS5_1CILi128EEES8_NS7_ILi64EEEEEENS_10bfloat16_tEfNS_4arch4Sm80ELb0ELb1ELb1ELb1ELb0ELb0ELb0ELb0ELi2ELi4ELi4ELi4ELb0EEENS1_24CollectiveEpilogueBwdGQAISA_fSD_Li256ELb1ELb0EEENS1_19SingleTileSchedulerILb1ELb0ELb0ELi128EEEEEEEEEvNT_6ParamsE$_ZN4cute3eso3ESOILb1ELb0EJNS_6LayoutINS_5tupleIJNS3_IJNS3_IJNS_1CILi8EEENS4_ILi1EEEEEES6_EEENS3_IJNS3_IJS6_S6_EEENS4_ILi2EEEEEEEEENS3_IJNS3_IJNS3_IJS6_NS4_ILi0EEEEEESD_EEENS3_IJNS3_IJSD_SD_EEENS4_ILi4096EEEEEEEEEEENS_10ViewEngineINS_8smem_ptrIPN7cutlass10bfloat16_tEEEEEEEC2ERKSK_RKSR_) ;  /* 0xffff272000007944 */ /* 0x022fea0003c3ffff */
[----:B-1----:R1:W5:Y:S01]  /*16740*/  LDL.64 R2, [R1+0x758] ;  /* 0x0007580001027983 */ /* 0x0023620000100a00 */
[----:B------:R-:W-:Y:S01]  /*16750*/  IMAD.MOV.U32 R6, RZ, RZ, R4 ;  /* 0x000000ffff067224 */ /* 0x000fe200078e0004 */
[----:B------:R-:W-:Y:S01]  /*16760*/  MOV R9, R5 ;  /* 0x0000000500097202 */ /* 0x000fe20000000f00 */
[----:B------:R-:W-:Y:S01]  /*16770*/  IMAD.MOV.U32 R68, RZ, RZ, R25 ;  /* 0x000000ffff447224 */ /* 0x000fe200078e0019 */
[----:B------:R-:W-:-:S02]  /*16780*/  MOV R8, 0x167a0 ;  /* 0x000167a000087802 */ /* 0x000fc40000000f00 */
[----:B-1---5:R-:W-:Y:S05]  /*16790*/  CALL.REL.NOINC `($_ZN7cutlass13device_kernelIN5flash19enable_sm80_to_sm89INS1_16FlashAttnBwdSm80INS1_25CollectiveMainloopBwdSm80ILi2ELi2EN4cute5tupleIJNS5_1CILi128EEES8_NS7_ILi64EEEEEENS_10bfloat16_tEfNS_4arch4Sm80ELb0ELb1ELb1ELb1ELb0ELb0ELb0ELb0ELi2ELi4ELi4ELi4ELb0EEENS1_24CollectiveEpilogueBwdGQAISA_fSD_Li256ELb1ELb0EEENS1_19SingleTileSchedulerILb1ELb0ELb0ELi128EEEEEEEEEvNT_6ParamsE$_ZN4cute3eso3ESOILb1ELb0EJNS_6LayoutINS_5tupleIJNS3_IJNS_1CILi8EEENS4_ILi1EEEEEENS4_ILi2EEEEEENS3_IJNS3_IJS6_NS4_ILi0EEEEEES5_EEEEENS_10ViewEngineIPN7cutlass10bfloat16_tEEEEEC2ERKSD_RKSI_) ;  /* 0xffff38b000007944 */ /* 0x022fea0003c3ffff */
[----:B------:R2:W5:Y:S01]  /*167a0*/  LDL.64 R60, [R1+0x758] ;  /* 0x00075800013c7983 */ /* 0x0005620000100a00 */
[----:B------:R-:W-:-:S02]  /*167b0*/  MOV R9, R25 ;  /* 0x0000001900097202 */ /* 0x000fc40000000f00 */
[----:B------:R-:W-:Y:S02]  /*167c0*/  MOV R8, 0x167e0 ;  /* 0x000167e000087802 */ /* 0x000fe40000000f00 */
[----:B-12--5:R-:W-:Y:S05]  /*167d0*/  CALL.REL.NOINC `($_ZN7cutlass13device_kernelIN5flash19enable_sm80_to_sm89INS1_16FlashAttnBwdSm80INS1_25CollectiveMainloopBwdSm80ILi2ELi2EN4cute5tupleIJNS5_1CILi128EEES8_NS7_ILi64EEEEEENS_10bfloat16_tEfNS_4arch4Sm80ELb0ELb1ELb1ELb1ELb0ELb0ELb0ELb0ELi2ELi4ELi4ELi4ELb0EEENS1_24CollectiveEpilogueBwdGQAISA_fSD_Li256ELb1ELb0EEENS1_19SingleTileSchedulerILb1ELb0ELb0ELi128EEEEEEEEEvNT_6ParamsE$_ZN4cute8smem_ptrIPN7cutlass10bfloat16_tEECI1NS_12iter_adaptorIS3_S4_EEES3_) ;  /* 0xffff47a000007944 */ /* 0x026fea0003c3ffff */
[----:B-1----:R1:W5:Y:S01]  /*167e0*/  LDL.64 R2, [R1+0x758] ;  /* 0x0007580001027983 */ /* 0x0023620000100a00 */
[----:B------:R-:W-:Y:S02]  /*167f0*/  MOV R68, R25 ;  /* 0x0000001900447202 */ /* 0x000fe40000000f00 */
[----:B------:R-:W-:Y:S02]  /*16800*/  MOV R6, 0x16820 ;  /* 0x0001682000067802 */ /* 0x000fe40000000f00 */
[----:B-1---5:R-:W-:Y:S05]  /*16810*/  CALL.REL.NOINC `($_ZN7cutlass13device_kernelIN5flash19enable_sm80_to_sm89INS1_16FlashAttnBwdSm80INS1_25CollectiveMainloopBwdSm80ILi2ELi2EN4cute5tupleIJNS5_1CILi128EEES8_NS7_ILi64EEEEEENS_10bfloat16_tEfNS_4arch4Sm80ELb0ELb1ELb1ELb1ELb0ELb0ELb0ELb0ELi2ELi4ELi4ELi4ELb0EEENS1_24CollectiveEpilogueBwdGQAISA_fSD_Li256ELb1ELb0EEENS1_19SingleTileSchedulerILb1ELb0ELb0ELi128EEEEEEEEEvNT_6ParamsE$_ZN4cute3eso3ESOILb1ELb0EJNS_6LayoutINS_5tupleIJNS3_IJNS_1CILi8EEENS4_ILi1EEEEEENS4_ILi2EEEEEENS3_IJNS3_IJS6_NS4_ILi0EEEEEENS4_ILi4096EEEEEEEENS_10ViewEngineINS_8smem_ptrIPN7cutlass10bfloat16_tEEEEEEEC2ERKSE_RKSL_) ;  /* 0xffff36a000007944 */ /* 0x022fea0003c3ffff */
[----:B------:R2:W5:Y:S01]  /*16820*/  LDL.64 R62, [R1+0x758] ;  /* 0x00075800013e7983 */ /* 0x0005620000100a00 */
[----:B-1----:R-:W-:Y:S01]  /*16830*/  IMAD.MOV.U32 R2, RZ, RZ, R25 ;  /* 0x000000ffff027224 */ /* 0x002fe200078e0019 */
[----:B------:R-:W-:Y:S02]  /*16840*/  MOV R3, RZ ;  /* 0x000000ff00037202 */ /* 0x000fe40000000f00 */
[----:B------:R-:W-:Y:S02]  /*16850*/  MOV R10, 0x16870 ;  /* 0x00016870000a7802 */ /* 0x000fe40000000f00 */
[----:B--2--5:R-:W-:Y:S05]  /*16860*/  CALL.REL.NOINC `($_ZN7cutlass13device_kernelIN5flash19enable_sm80_to_sm89INS1_16FlashAttnBwdSm80INS1_25CollectiveMainloopBwdSm80ILi2ELi2EN4cute5tupleIJNS5_1CILi128EEES8_NS7_ILi64EEEEEENS_10bfloat16_tEfNS_4arch4Sm80ELb0ELb1ELb1ELb1ELb0ELb0ELb0ELb0ELi2ELi4ELi4ELi4ELb0EEENS1_24CollectiveEpilogueBwdGQAISA_fSD_Li256ELb1ELb0EEENS1_19SingleTileSchedulerILb1ELb0ELb0ELi128EEEEEEEEEvNT_6ParamsE$_ZN4cute3eso3ESOILb1ELb0EJNS_10UnderscoreEiEEC2ERKS2_RKi) ;  /* 0xffff0b1000007944 */ /* 0x024fea0003c3ffff */
[----:B-1----:R-:W2:Y:S01]  /*16870*/  LDL R3, [R1+0x758] ;  /* 0x0007580001037983 */ /* 0x002ea20000100800 */
[----:B------:R-:W-:Y:S01]  /*16880*/  IMAD.MOV.U32 R2, RZ, RZ, R25 ;  /* 0x000000ffff027224 */ /* 0x000fe200078e0019 */
[----:B------:R-:W-:Y:S02]  /*16890*/  MOV R6, 0x168c0 ;  /* 0x000168c000067802 */ /* 0x000fe40000000f00 */
[----:B--2---:R-:W-:-:S02]  /*168a0*/  SHF.L.U32 R3, R3, 0xc, RZ ;  /* 0x0000000c03037819 */ /* 0x004fc400000006ff */
[----:B------:R-:W-:Y:S05]  /*168b0*/  CALL.REL.NOINC `($_ZN7cutlass13device_kernelIN5flash19enable_sm80_to_sm89INS1_16FlashAttnBwdSm80INS1_25CollectiveMainloopBwdSm80ILi2ELi2EN4cute5tupleIJNS5_1CILi128EEES8_NS7_ILi64EEEEEENS_10bfloat16_tEfNS_4arch4Sm80ELb0ELb1ELb1ELb1ELb0ELb0ELb0ELb0ELi2ELi4ELi4ELi4ELb0EEENS1_24CollectiveEpilogueBwdGQAISA_fSD_Li256ELb1ELb0EEENS1_19SingleTileSchedulerILb1ELb0ELb0ELi128EEEEEEEEEvNT_6ParamsE$_ZN4cute3eso3ESOILb1ELb0EJNS_6LayoutINS_5tupleIJNS3_IJNS_1CILi8EEENS4_ILi1EEEEEEEEENS3_IJNS3_IJS6_NS4_ILi0EEEEEEEEEEEiEEC2ERKSC_RKi) ;  /* 0xffff334000007944 */ /* 0x000fea0003c3ffff */
[----:B-1----:R-:W2:Y:S01]  /*168c0*/  LDL R3, [R1+0x758] ;  /* 0x0007580001037983 */ /* 0x002ea20000100800 */
[----:B------:R-:W-:-:S02]  /*168d0*/  MOV R9, R25 ;  /* 0x0000001900097202 */ /* 0x000fc40000000f00 */
[----:B------:R-:W-:Y:S01]  /*168e0*/  MOV R8, 0x16910 ;  /* 0x0001691000087802 */ /* 0x000fe20000000f00 */
[----:B--2---:R-:W-:-:S04]  /*168f0*/  IMAD.WIDE R2, R3, 0x2, R62 ;  /* 0x0000000203027825 */ /* 0x004fc800078e023e */
[----:B------:R-:W-:Y:S05]  /*16900*/  CALL.REL.NOINC `($_ZN7cutlass13device_kernelIN5flash19enable_sm80_to_sm89INS1_16FlashAttnBwdSm80INS1_25CollectiveMainloopBwdSm80ILi2ELi2EN4cute5tupleIJNS5_1CILi128EEES8_NS7_ILi64EEEEEENS_10bfloat16_tEfNS_4arch4Sm80ELb0ELb1ELb1ELb1ELb0ELb0ELb0ELb0ELi2ELi4ELi4ELi4ELb0EEENS1_24CollectiveEpilogueBwdGQAISA_fSD_Li256ELb1ELb0EEENS1_19SingleTileSchedulerILb1ELb0ELb0ELi128EEEEEEEEEvNT_6ParamsE$_ZN4cute8smem_ptrIPN7cutlass10bfloat16_tEECI1NS_12iter_adaptorIS3_S4_EEES3_) ;  /* 0xffff467000007944 */ /* 0x000fea0003c3ffff */
[----:B-1----:R1:W5:Y:S01]  /*16910*/  LDL.64 R2, [R1+0x758] ;  /* 0x0007580001027983 */ /* 0x0023620000100a00 */
[----:B------:R-:W-:Y:S02]  /*16920*/  MOV R6, R25 ;  /* 0x0000001900067202 */ /* 0x000fe40000000f00 */
[----:B------:R-:W-:Y:S02]  /*16930*/  MOV R8, 0x16950 ;  /* 0x0001695000087802 */ /* 0x000fe40000000f00 */
[----:B-1---5:R-:W-:Y:S05]  /*16940*/  CALL.REL.NOINC `($_ZN7cutlass13device_kernelIN5flash19enable_sm80_to_sm89INS1_16FlashAttnBwdSm80INS1_25CollectiveMainloopBwdSm80ILi2ELi2EN4cute5tupleIJNS5_1CILi128EEES8_NS7_ILi64EEEEEENS_10bfloat16_tEfNS_4arch4Sm80ELb0ELb1ELb1ELb1ELb0ELb0ELb0ELb0ELi2ELi4ELi4ELi4ELb0EEENS1_24CollectiveEpilogueBwdGQAISA_fSD_Li256ELb1ELb0EEENS1_19SingleTileSchedulerILb1ELb0ELb0ELi128EEEEEEEEEvNT_6ParamsE$_ZN4cute3eso3ESOILb1ELb0EJNS_6LayoutINS_5tupleIJNS3_IJNS_1CILi8EEENS4_ILi1EEEEEEEEENS3_IJNS3_IJS6_NS4_ILi0EEEEEEEEEEENS_10ViewEngineINS_8smem_ptrIPN7cutlass10bfloat16_tEEEEEEEC2ERKSC_RKSJ_) ;  /* 0xffff322000007944 */ /* 0x022fea0003c3ffff */
[----:B------:R2:W5:Y:S01]  /*16950*/  LDL.64 R4, [R1+0x758] ;  /* 0x0007580001047983 */ /* 0x0005620000100a00 */
[----:B-1----:R-:W-:Y:S01]  /*16960*/  IMAD.MOV.U32 R2, RZ, RZ, R25 ;  /* 0x000000ffff027224 */ /* 0x002fe200078e0019 */
[----:B------:R-:W-:Y:S02]  /*16970*/  MOV R3, RZ ;  /* 0x000000ff00037202 */ /* 0x000fe40000000f00 */
[----:B------:R-:W-:Y:S02]  /*16980*/  MOV R10, 0x169a0 ;  /* 0x000169a0000a7802 */ /* 0x000fe40000000f00 */
[----:B--2--5:R-:W-:Y:S05]  /*16990*/  CALL.REL.NOINC `($_ZN7cutlass13device_kernelIN5flash19enable_sm80_to_sm89INS1_16FlashAttnBwdSm80INS1_25CollectiveMainloopBwdSm80ILi2ELi2EN4cute5tupleIJNS5_1CILi128EEES8_NS7_ILi64EEEEEENS_10bfloat16_tEfNS_4arch4Sm80ELb0ELb1ELb1ELb1ELb0ELb0ELb0ELb0ELi2ELi4ELi4ELi4ELb0EEENS1_24CollectiveEpilogueBwdGQAISA_fSD_Li256ELb1ELb0EEENS1_19SingleTileSchedulerILb1ELb0ELb0ELi128EEEEEEEEEvNT_6ParamsE$_ZN4cute3eso3ESOILb1ELb0EJNS_10UnderscoreEiEEC2ERKS2_RKi) ;  /* 0xffff09e000007944 */ /* 0x024fea0003c3ffff */
[----:B-1----:R-:W2:Y:S01]  /*169a0*/  LDL R3, [R1+0x758] ;  /* 0x0007580001037983 */ /* 0x002ea20000100800 */
[----:B------:R-:W-:Y:S01]  /*169b0*/  IMAD.MOV.U32 R2, RZ, RZ, R25 ;  /* 0x000000ffff027224 */ /* 0x000fe200078e0019 */
[----:B------:R-:W-:-:S02]  /*169c0*/  MOV R6, 0x169f0 ;  /* 0x000169f000067802 */ /* 0x000fc40000000f00 */
[----:B--2---:R-:W-:Y:S02]  /*169d0*/  SHF.L.U32 R3, R3, 0x3, RZ ;  /* 0x0000000303037819 */ /* 0x004fe400000006ff */
[----:B------:R-:W-:Y:S05]  /*169e0*/  CALL.REL.NOINC `($_ZN7cutlass13device_kernelIN5flash19enable_sm80_to_sm89INS1_16FlashAttnBwdSm80INS1_25CollectiveMainloopBwdSm80ILi2ELi2EN4cute5tupleIJNS5_1CILi128EEES8_NS7_ILi64EEEEEENS_10bfloat16_tEfNS_4arch4Sm80ELb0ELb1ELb1ELb1ELb0ELb0ELb0ELb0ELi2ELi4ELi4ELi4ELb0EEENS1_24CollectiveEpilogueBwdGQAISA_fSD_Li256ELb1ELb0EEENS1_19SingleTileSchedulerILb1ELb0ELb0ELi128EEEEEEEEEvNT_6ParamsE$_ZN4cute3eso3ESOILb1ELb0EJNS_6LayoutINS_5tupleIJNS3_IJNS_1CILi8EEENS4_ILi1EEEEEEEEENS3_IJNS3_IJS6_NS4_ILi0EEEEEEEEEEEiEEC2ERKSC_RKi) ;  /* 0xffff321000007944 */ /* 0x000fea0003c3ffff */
[----:B-1----:R-:W2:Y:S01]  /*169f0*/  LDL R3, [R1+0x758] ;  /* 0x0007580001037983 */ /* 0x002ea20000100800 */
[----:B------:R-:W-:Y:S02]  /*16a00*/  MOV R68, R25 ;  /* 0x0000001900447202 */ /* 0x000fe40000000f00 */
[----:B------:R-:W-:Y:S01]  /*16a10*/  MOV R6, 0x16a50 ;  /* 0x00016a5000067802 */ /* 0x000fe20000000f00 */
[----:B--2---:R-:W-:-:S05]  /*16a20*/  IMAD.WIDE R2, R3, 0x2, R60 ;  /* 0x0000000203027825 */ /* 0x004fca00078e023c */
[----:B------:R-:W-:Y:S02]  /*16a30*/  MOV R8, R2 ;  /* 0x0000000200087202 */ /* 0x000fe40000000f00 */
[----:B------:R-:W-:Y:S05]  /*16a40*/  CALL.REL.NOINC `($_ZN7cutlass13device_kernelIN5flash19enable_sm80_to_sm89INS1_16FlashAttnBwdSm80INS1_25CollectiveMainloopBwdSm80ILi2ELi2EN4cute5tupleIJNS5_1CILi128EEES8_NS7_ILi64EEEEEENS_10bfloat16_tEfNS_4arch4Sm80ELb0ELb1ELb1ELb1ELb0ELb0ELb0ELb0ELi2ELi4ELi4ELi4ELb0EEENS1_24CollectiveEpilogueBwdGQAISA_fSD_Li256ELb1ELb0EEENS1_19SingleTileSchedulerILb1ELb0ELb0ELi128EEEEEEEEEvNT_6ParamsE$_ZN4cute3eso3ESOILb1ELb0EJNS_6LayoutINS_5tupleIJNS3_IJNS_1CILi8EEENS4_ILi1EEEEEEEEENS3_IJNS3_IJS6_NS4_ILi0EEEEEEEEEEENS_10ViewEngineIPN7cutlass10bfloat16_tEEEEEC2ERKSC_RKSH_) ;  /* 0xffff316000007944 */ /* 0x000fea0003c3ffff */
[----:B------:R2:W5:Y:S01]  /*16a50*/  LDL.64 R12, [R1+0x758] ;  /* 0x00075800010c7983 */ /* 0x0005620000100a00 */
[----:B-1----:R-:W-:Y:S01]  /*16a60*/  IMAD.MOV.U32 R2, RZ, RZ, R4 ;  /* 0x000000ffff027224 */ /* 0x002fe200078e0004 */
[----:B------:R-:W-:Y:S01]  /*16a70*/  MOV R3, R5 ;  /* 0x0000000500037202 */ /* 0x000fe20000000f00 */
[----:B------:R-:W-:Y:S01]  /*16a80*/  IMAD.MOV.U32 R9, RZ, RZ, R25 ;  /* 0x000000ffff097224 */ /* 0x000fe200078e0019 */
[----:B------:R-:W-:Y:S02]  /*16a90*/  MOV R8, 0x16ab0 ;  /* 0x00016ab000087802 */ /* 0x000fe40000000f00 */
[----:B--2--5:R-:W-:Y:S05]  /*16aa0*/  CALL.REL.NOINC `($_ZN7cutlass13device_kernelIN5flash19enable_sm80_to_sm89INS1_16FlashAttnBwdSm80INS1_25CollectiveMainloopBwdSm80ILi2ELi2EN4cute5tupleIJNS5_1CILi128EEES8_NS7_ILi64EEEEEENS_10bfloat16_tEfNS_4arch4Sm80ELb0ELb1ELb1ELb1ELb0ELb0ELb0ELb0ELi2ELi4ELi4ELi4ELb0EEENS1_24CollectiveEpilogueBwdGQAISA_fSD_Li256ELb1ELb0EEENS1_19SingleTileSchedulerILb1ELb0ELb0ELi128EEEEEEEEEvNT_6ParamsE$_ZN4cute8smem_ptrIPN7cutlass10bfloat16_tEECI1NS_12iter_adaptorIS3_S4_EEES3_) ;  /* 0xffff44d000007944 */ /* 0x024fea0003c3ffff */
[----:B-1----:R1:W5:Y:S01]  /*16ab0*/  LDL.64 R2, [R1+0x758] ;  /* 0x0007580001027983 */ /* 0x0023620000100a00 */
[----:B------:R-:W-:Y:S02]  /*16ac0*/  MOV R4, R25 ;  /* 0x0000001900047202 */ /* 0x000fe40000000f00 */
[----:B------:R-:W-:Y:S02]  /*16ad0*/  MOV R6, 0x16af0 ;  /* 0x00016af000067802 */ /* 0x000fe40000000f00 */
[----:B-1---5:R-:W-:Y:S05]  /*16ae0*/  CALL.REL.NOINC `($_ZN7cutlass13device_kernelIN5flash19enable_sm80_to_sm89INS1_16FlashAttnBwdSm80INS1_25CollectiveMainloopBwdSm80ILi2ELi2EN4cute5tupleIJNS5_1CILi128EEES8_NS7_ILi64EEEEEENS_10bfloat16_tEfNS_4arch4Sm80ELb0ELb1ELb1ELb1ELb0ELb0ELb0ELb0ELi2ELi4ELi4ELi4ELb0EEENS1_24CollectiveEpilogueBwdGQAISA_fSD_Li256ELb1ELb0EEENS1_19SingleTileSchedulerILb1ELb0ELb0ELi128EEEEEEEEEvNT_6ParamsE$_ZN4cute8smem_ptrIPN7cutlass9uint128_tEECI1NS_12iter_adaptorIS3_S4_EEES3_) ;  /* 0xffff44d000007944 */ /* 0x022fea0003c3ffff */
[----:B-1----:R1:W5:Y:S01]  /*16af0*/  LDL.64 R2, [R1+0x758] ;  /* 0x0007580001027983 */ /* 0x0023620000100a00 */
[----:B------:R-:W-:Y:S02]  /*16b00*/  MOV R4, R25 ;  /* 0x0000001900047202 */ /* 0x000fe40000000f00 */
[----:B------:R-:W-:-:S02]  /*16b10*/  MOV R6, 0x16b30 ;  /* 0x00016b3000067802 */ /* 0x000fc40000000f00 */
[----:B-1---5:R-:W-:Y:S05]  /*16b20*/  CALL.REL.NOINC `($_ZN7cutlass13device_kernelIN5flash19enable_sm80_to_sm89INS1_16FlashAttnBwdSm80INS1_25CollectiveMainloopBwdSm80ILi2ELi2EN4cute5tupleIJNS5_1CILi128EEES8_NS7_ILi64EEEEEENS_10bfloat16_tEfNS_4arch4Sm80ELb0ELb1ELb1ELb1ELb0ELb0ELb0ELb0ELi2ELi4ELi4ELi4ELb0EEENS1_24CollectiveEpilogueBwdGQAISA_fSD_Li256ELb1ELb0EEENS1_19SingleTileSchedulerILb1ELb0ELb0ELi128EEEEEEEEEvNT_6ParamsE$_ZN4cute3eso3ESOILb1ELb0EJNS_6LayoutINS_5tupleIJNS3_IJNS_1CILi1EEES5_EEEEEENS3_IJNS3_IJS5_NS4_ILi0EEEEEEEEEEENS_10ViewEngineINS_8smem_ptrIPN7cutlass9uint128_tEEEEEEEC2ERKSB_RKSI_) ;  /* 0xffff275000007944 */ /* 0x022fea0003c3ffff */
[----:B------:R2:W5:Y:S01]  /*16b30*/  LDL R6, [R1+0x758] ;  /* 0x0007580001067983 */ /* 0x0005620000100800 */
[----:B------:R-:W-:-:S02]  /*16b40*/  MOV R68, R25 ;  /* 0x0000001900447202 */ /* 0x000fc40000000f00 */
[----:B-1----:R-:W-:Y:S02]  /*16b50*/  MOV R4, 0x16b70 ;  /* 0x00016b7000047802 */ /* 0x002fe40000000f00 */
[----:B--2--5:R-:W-:Y:S05]  /*16b60*/  CALL.REL.NOINC `($_ZN7cutlass13device_kernelIN5flash19enable_sm80_to_sm89INS1_16FlashAttnBwdSm80INS1_25CollectiveMainloopBwdSm80ILi2ELi2EN4cute5tupleIJNS5_1CILi128EEES8_NS7_ILi64EEEEEENS_10bfloat16_tEfNS_4arch4Sm80ELb0ELb1ELb1ELb1ELb0ELb0ELb0ELb0ELi2ELi4ELi4ELi4ELb0EEENS1_24CollectiveEpilogueBwdGQAISA_fSD_Li256ELb1ELb0EEENS1_19SingleTileSchedulerILb1ELb0ELb0ELi128EEEEEEEEEvNT_6ParamsE$_ZN4cute3eso3ESOILb1ELb0EJNS_6LayoutINS_5tupleIJNS3_IJNS_1CILi4EEENS4_ILi1EEEEEEEEENS3_IJNS3_IJS6_NS4_ILi0EEEEEEEEEEENS_10ViewEngineIPjEEEEC2ERKSC_RKSF_) ;  /* 0xffff2ec000007944 */ /* 0x024fea0003c3ffff */
[----:B------:R2:W5:Y:S01]  /*16b70*/  LDL.64 R8, [R1+0x758] ;  /* 0x0007580001087983 */ /* 0x0005620000100a00 */
[----:B------:R-:W-:Y:S02]  /*16b80*/  MOV R4, R6 ;  /* 0x0000000600047202 */ /* 0x000fe40000000f00 */
[----:B-1----:R-:W-:Y:S02]  /*16b90*/  MOV R2, 0x16bb0 ;  /* 0x00016bb000027802 */ /* 0x002fe40000000f00 */
[----:B--2--5:R-:W-:Y:S05]  /*16ba0*/  CALL.REL.NOINC `($_ZN7cutlass13device_kernelIN5flash19enable_sm80_to_sm89INS1_16FlashAttnBwdSm80INS1_25CollectiveMainloopBwdSm80ILi2ELi2EN4cute5tupleIJNS5_1CILi128EEES8_NS7_ILi64EEEEEENS_10bfloat16_tEfNS_4arch4Sm80ELb0ELb1ELb1ELb1ELb0ELb0ELb0ELb0ELi2ELi4ELi4ELi4ELb0EEENS1_24CollectiveEpilogueBwdGQAISA_fSD_Li256ELb1ELb0EEENS1_19SingleTileSchedulerILb1ELb0ELb0ELi128EEEEEEEEEvNT_6ParamsE$_ZN73_INTERNAL_24fd9406_37_flash_bwd_hdim64_bf16_softcap_sm80_cu_3fbc093a_291824__cvta_generic_to_sharedEPKv) ;  /* 0xffff453000007944 */ /* 0x024fea0003c3ffff */
        /* <DEDUP_REMOVED lines=9> */
[----:B-1----:R-:W-:Y:S05]  /*16c40*/  CALL.REL.NOINC `($_ZN7cutlass13device_kernelIN5flash19enable_sm80_to_sm89INS1_16FlashAttnBwdSm80INS1_25CollectiveMainloopBwdSm80ILi2ELi2EN4cute5tupleIJNS5_1CILi128EEES8_NS7_ILi64EEEEEENS_10bfloat16_tEfNS_4arch4Sm80ELb0ELb1ELb1ELb1ELb0ELb0ELb0ELb0ELi2ELi4ELi4ELi4ELb0EEENS1_24CollectiveEpilogueBwdGQAISA_fSD_Li256ELb1ELb0EEENS1_19SingleTileSchedulerILb1ELb0ELb0ELi128EEEEEEEEEvNT_6ParamsE$_ZN4cute3eso3ESOILb1ELb0EJNS_10UnderscoreEiEEC2ERKS2_RKi) ;  /* 0xffff073000007944 */ /* 0x002fea0003c3ffff */
        /* <DEDUP_REMOVED lines=16> */
[----:B------:R-:W-:Y:S02]  /*16d50*/  MOV R3, 0x1 ;  /* 0x0000000100037802 */ /* 0x000fe40000000f00 */
[----:B------:R-:W-:-:S02]  /*16d60*/  MOV R10, 0x16d80 ;  /* 0x00016d80000a7802 */ /* 0x000fc40000000f00 */
        /* <DEDUP_REMOVED lines=43> */
[----:B-1---5:R-:W-:Y:S05]  /*17020*/  CALL.REL.NOINC `($_ZN7cutlass13device_kernelIN5flash19enable_sm80_to_sm89INS1_16FlashAttnBwdSm80INS1_25CollectiveMainloopBwdSm80ILi2ELi2EN4cute5tupleIJNS5_1CILi128EEES8_NS7_ILi64EEEEEENS_10bfloat16_tEfNS_4arch4Sm80ELb0ELb1ELb1ELb1ELb0ELb0ELb0ELb0ELi2ELi4ELi4ELi4ELb0EEENS1_24CollectiveEpilogueBwdGQAISA_fSD_Li256ELb1ELb0EEENS1_19SingleTileSchedulerILb1ELb0ELb0ELi128EEEEEEEEEvNT_6ParamsE$_ZN4cute8smem_ptrIPN7cutlass10bfloat16_tEECI1NS_12iter_adaptorIS3_S4_EEES3_) ;  /* 0xffff3f5000007944 */ /* 0x022fea0003c3ffff */
[----:B-1----:R1:W5:Y:S01]  /*17030*/  LDL.64 R2, [R1+0x758] ;  /* 0x0007580001027983 */ /* 0x0023620000100a00 */
[----:B------:R-:W-:-:S03]  /*17040*/  MOV R6, 0x17060 ;  /* 0x0001706000067802 */ /* 0x000fc60000000f00 */
[----:B-1---5:R-:W-:Y:S05]  /*17050*/  CALL.REL.NOINC `($_ZN7cutlass13device_kernelIN5flash19enable_sm80_to_sm89INS1_16FlashAttnBwdSm80INS1_25CollectiveMainloopBwdSm80ILi2ELi2EN4cute5tupleIJNS5_1CILi128EEES8_NS7_ILi64EEEEEENS_10bfloat16_tEfNS_4arch4Sm80ELb0ELb1ELb1ELb1ELb0ELb0ELb0ELb0ELi2ELi4ELi4ELi4ELb0EEENS1_24CollectiveEpilogueBwdGQAISA_fSD_Li256ELb1ELb0EEENS1_19SingleTileSchedulerILb1ELb0ELb0ELi128EEEEEEEEEvNT_6ParamsE$_ZN4cute3eso3ESOILb1ELb0EJNS_6LayoutINS_5tupleIJNS3_IJNS_1CILi8EEENS4_ILi1EEEEEENS4_ILi4EEEEEENS3_IJNS3_IJS6_NS4_ILi0EEEEEENS4_ILi2048EEEEEEEENS_10ViewEngineINS_8smem_ptrIPN7cutlass10bfloat16_tEEEEEEEC2ERKSE_RKSL_) ;  /* 0xffff319000007944 */ /* 0x022fea0003c3ffff */
[----:B-1----:R1:W5:Y:S01]  /*17060*/  LDL.64 R4, [R1+0x758] ;  /* 0x0007580001047983 */ /* 0x0023620000100a00 */
[----:B------:R-:W-:Y:S01]  /*17070*/  IMAD.MOV.U32 R6, RZ, RZ, R50 ;  /* 0x000000ffff067224 */ /* 0x000fe200078e0032 */
[----:B------:R-:W-:Y:S02]  /*17080*/  MOV R9, R51 ;  /* 0x0000003300097202 */ /* 0x000fe40000000f00 */
[----:B------:R-:W-:Y:S02]  /*17090*/  MOV R8, 0x170b0 ;  /* 0x000170b000087802 */ /* 0x000fe40000000f00 */
[----:B-1---5:R-:W-:Y:S05]  /*170a0*/  CALL.REL.NOINC `($_ZN7cutlass13device_kernelIN5flash19enable_sm80_to_sm89INS1_16FlashAttnBwdSm80INS1_25CollectiveMainloopBwdSm80ILi2ELi2EN4cute5tupleIJNS5_1CILi128EEES8_NS7_ILi64EEEEEENS_10bfloat16_tEfNS_4arch4Sm80ELb0ELb1ELb1ELb1ELb0ELb0ELb0ELb0ELi2ELi4ELi4ELi4ELb0EEENS1_24CollectiveEpilogueBwdGQAISA_fSD_Li256ELb1ELb0EEENS1_19SingleTileSchedulerILb1ELb0ELb0ELi128EEEEEEEEEvNT_6ParamsE$_ZN4cute3eso3ESOILb1ELb0EJNS_6LayoutINS_5tupleIJNS3_IJNS_1CILi8EEENS4_ILi1EEEEEENS4_ILi4EEEEEENS3_IJNS3_IJS6_NS4_ILi0EEEEEES5_EEEEENS_10ViewEngineIPN7cutlass10bfloat16_tEEEEEC2ERKSD_RKSI_) ;  /* 0xffff31c000007944 */ /* 0x022fea0003c3ffff */
[----:B------:R2:W5:Y:S01]  /*170b0*/  LDL.64 R2, [R1+0x758] ;  /* 0x0007580001027983 */ /* 0x0005620000100a00 */
[----:B-1----:R-:W-:Y:S02]  /*170c0*/  MOV R7, R5 ;  /* 0x0000000500077202 */ /* 0x002fe40000000f00 */
[----:B------:R-:W-:Y:S02]  /*170d0*/  MOV R6, 0x170f0 ;  /* 0x000170f000067802 */ /* 0x000fe40000000f00 */
[----:B--2--5:R-:W-:Y:S05]  /*170e0*/  CALL.REL.NOINC `($_ZN7cutlass13device_kernelIN5flash19enable_sm80_to_sm89INS1_16FlashAttnBwdSm80INS1_25CollectiveMainloopBwdSm80ILi2ELi2EN4cute5tupleIJNS5_1CILi128EEES8_NS7_ILi64EEEEEENS_10bfloat16_tEfNS_4arch4Sm80ELb0ELb1ELb1ELb1ELb0ELb0ELb0ELb0ELi2ELi4ELi4ELi4ELb0EEENS1_24CollectiveEpilogueBwdGQAISA_fSD_Li256ELb1ELb0EEENS1_19SingleTileSchedulerILb1ELb0ELb0ELi128EEEEEEEEEvNT_6ParamsE$_ZN4cute3eso3ESOILb1ELb0EJNS_6LayoutINS_5tupleIJNS3_IJNS_1CILi8EEENS4_ILi1EEEEEENS3_IJNS4_ILi4EEEEEEEEENS3_IJNS3_IJS6_NS4_ILi0EEEEEENS3_IJNS4_ILi2048EEEEEEEEEEENS_10ViewEngineINS_8smem_ptrIPN7cutlass10bfloat16_tEEEEEEEC2ERKSG_RKSN_) ;  /* 0xffff2d1000007944 */ /* 0x024fea0003c3ffff */
[----:B------:R2:W5:Y:S01]  /*170f0*/  LDL.64 R6, [R1+0x758] ;  /* 0x0007580001067983 */ /* 0x0005620000100a00 */
[----:B-1----:R-:W-:Y:S02]  /*17100*/  MOV R5, R3 ;  /* 0x0000000300057202 */ /* 0x002fe40000000f00 */
[----:B------:R-:W-:-:S02]  /*17110*/  MOV R4, 0x17130 ;  /* 0x0001713000047802 */ /* 0x000fc40000000f00 */
[----:B--2--5:R-:W-:Y:S05]  /*17120*/  CALL.REL.NOINC `($_ZN7cutlass13device_kernelIN5flash19enable_sm80_to_sm89INS1_16FlashAttnBwdSm80INS1_25CollectiveMainloopBwdSm80ILi2ELi2EN4cute5tupleIJNS5_1CILi128EEES8_NS7_ILi64EEEEEENS_10bfloat16_tEfNS_4arch4Sm80ELb0ELb1ELb1ELb1ELb0ELb0ELb0ELb0ELi2ELi4ELi4ELi4ELb0EEENS1_24CollectiveEpilogueBwdGQAISA_fSD_Li256ELb1ELb0EEENS1_19SingleTileSchedulerILb1ELb0ELb0ELi128EEEEEEEEEvNT_6ParamsE$_ZN4cute3eso3ESOILb1ELb0EJNS_6LayoutINS_5tupleIJNS3_IJNS_1CILi8EEENS4_ILi1EEEEEENS3_IJNS4_ILi4EEEEEEEEENS3_IJNS3_IJS6_NS4_ILi0EEEEEENS3_IJS5_EEEEEEEENS_10ViewEngineIPN7cutlass10bfloat16_tEEEEEC2ERKSF_RKSK_) ;  /* 0xffff2d3000007944 */ /* 0x024fea0003c3ffff */
[----:B-1----:R1:W5:Y:S01]  /*17130*/  LDL.64 R2, [R1+0x758] ;  /* 0x0007580001027983 */ /* 0x0023620000100a00 */
[----:B------:R-:W-:-:S03]  /*17140*/  MOV R8, 0x17160 ;  /* 0x0001716000087802 */ /* 0x000fc60000000f00 */
[----:B-1---5:R-:W-:Y:S05]  /*17150*/  CALL.REL.NOINC `($_ZN7cutlass13device_kernelIN5flash19enable_sm80_to_sm89INS1_16FlashAttnBwdSm80INS1_25CollectiveMainloopBwdSm80ILi2ELi2EN4cute5tupleIJNS5_1CILi128EEES8_NS7_ILi64EEEEEENS_10bfloat16_tEfNS_4arch4Sm80ELb0ELb1ELb1ELb1ELb0ELb0ELb0ELb0ELi2ELi4ELi4ELi4ELb0EEENS1_24CollectiveEpilogueBwdGQAISA_fSD_Li256ELb1ELb0EEENS1_19SingleTileSchedulerILb1ELb0ELb0ELi128EEEEEEEEEvNT_6ParamsE$_ZN4cute3eso3ESOILb1ELb0EJNS_6LayoutINS_5tupleIJNS3_IJNS3_IJNS_1CILi8EEENS4_ILi1EEEEEES6_EEENS3_IJNS3_IJS6_S6_EEENS4_ILi4EEEEEEEEENS3_IJNS3_IJNS3_IJS6_NS4_ILi0EEEEEESD_EEENS3_IJNS3_IJSD_SD_EEES5_EEEEEEEENS_10ViewEngineIPN7cutlass10bfloat16_tEEEEEC2ERKSJ_RKSO_) ;  /* 0xffff1e6000007944 */ /* 0x022fea0003c3ffff */
[----:B-1----:R1:W5:Y:S01]  /*17160*/  LDL.64 R4, [R1+0x758] ;  /* 0x0007580001047983 */ /* 0x0023620000100a00 */
[----:B------:R-:W-:-:S03]  /*17170*/  MOV R8, 0x17190 ;  /* 0x0001719000087802 */ /* 0x000fc60000000f00 */
[----:B-1---5:R-:W-:Y:S05]  /*17180*/  CALL.REL.NOINC `($_ZN7cutlass13device_kernelIN5flash19enable_sm80_to_sm89INS1_16FlashAttnBwdSm80INS1_25CollectiveMainloopBwdSm80ILi2ELi2EN4cute5tupleIJNS5_1CILi128EEES8_NS7_ILi64EEEEEENS_10bfloat16_tEfNS_4arch4Sm80ELb0ELb1ELb1ELb1ELb0ELb0ELb0ELb0ELi2ELi4ELi4ELi4ELb0EEENS1_24CollectiveEpilogueBwdGQAISA_fSD_Li256ELb1ELb0EEENS1_19SingleTileSchedulerILb1ELb0ELb0ELi128EEEEEEEEEvNT_6ParamsE$_ZN4cute3eso3ESOILb1ELb0EJNS_6LayoutINS_5tupleIJNS3_IJNS3_IJNS_1CILi8EEENS4_ILi1EEEEEES6_EEENS3_IJNS3_IJS6_S6_EEENS4_ILi4EEEEEEEEENS3_IJNS3_IJNS3_IJS6_NS4_ILi0EEEEEESD_EEENS3_IJNS3_IJSD_SD_EEENS4_ILi2048EEEEEEEEEEENS_10ViewEngineINS_8smem_ptrIPN7cutlass10bfloat16_tEEEEEEEC2ERKSK_RKSR_) ;  /* 0xffff1df000007944 */ /* 0x022fea0003c3ffff */
[----:B-1----:R1:W5:Y:S01]  /*17190*/  LDL.64 R2, [R1+0x758] ;  /* 0x0007580001027983 */ /* 0x0023620000100a00 */
[----:B------:R-:W-:Y:S01]  /*171a0*/  IMAD.MOV.U32 R6, RZ, RZ, R4 ;  /* 0x000000ffff067224 */ /* 0x000fe200078e0004 */
[----:B------:R-:W-:-:S02]  /*171b0*/  MOV R9, R5 ;  /* 0x0000000500097202 */ /* 0x000fc40000000f00 */
[----:B------:R-:W-:Y:S02]  /*171c0*/  MOV R8, 0x171e0 ;  /* 0x000171e000087802 */ /* 0x000fe40000000f00 */
[----:B-1---5:R-:W-:Y:S05]  /*171d0*/  CALL.REL.NOINC `($_ZN7cutlass13device_kernelIN5flash19enable_sm80_to_sm89INS1_16FlashAttnBwdSm80INS1_25CollectiveMainloopBwdSm80ILi2ELi2EN4cute5tupleIJNS5_1CILi128EEES8_NS7_ILi64EEEEEENS_10bfloat16_tEfNS_4arch4Sm80ELb0ELb1ELb1ELb1ELb0ELb0ELb0ELb0ELi2ELi4ELi4ELi4ELb0EEENS1_24CollectiveEpilogueBwdGQAISA_fSD_Li256ELb1ELb0EEENS1_19SingleTileSchedulerILb1ELb0ELb0ELi128EEEEEEEEEvNT_6ParamsE$_ZN4cute3eso3ESOILb1ELb0EJNS_6LayoutINS_5tupleIJNS3_IJNS_1CILi8EEENS4_ILi1EEEEEENS4_ILi4EEEEEENS3_IJNS3_IJS6_NS4_ILi0EEEEEES5_EEEEENS_10ViewEngineIPN7cutlass10bfloat16_tEEEEEC2ERKSD_RKSI_) ;  /* 0xffff309000007944 */ /* 0x022fea0003c3ffff */
[----:B------:R2:W5:Y:S01]  /*171e0*/  LDL.64 R60, [R1+0x758] ;  /* 0x00075800013c7983 */ /* 0x0005620000100a00 */
[----:B------:R-:W-:Y:S02]  /*171f0*/  MOV R9, R25 ;  /* 0x0000001900097202 */ /* 0x000fe40000000f00 */
[----:B------:R-:W-:Y:S02]  /*17200*/  MOV R8, 0x17220 ;  /* 0x0001722000087802 */ /* 0x000fe40000000f00 */
[----:B-12--5:R-:W-:Y:S05]  /*17210*/  CALL.REL.NOINC `($_ZN7cutlass13device_kernelIN5flash19enable_sm80_to_sm89INS1_16FlashAttnBwdSm80INS1_25CollectiveMainloopBwdSm80ILi2ELi2EN4cute5tupleIJNS5_1CILi128EEES8_NS7_ILi64EEEEEENS_10bfloat16_tEfNS_4arch4Sm80ELb0ELb1ELb1ELb1ELb0ELb0ELb0ELb0ELi2ELi4ELi4ELi4ELb0EEENS1_24CollectiveEpilogueBwdGQAISA_fSD_Li256ELb1ELb0EEENS1_19SingleTileSchedulerILb1ELb0ELb0ELi128EEEEEEEEEvNT_6ParamsE$_ZN4cute8smem_ptrIPN7cutlass10bfloat16_tEECI1NS_12iter_adaptorIS3_S4_EEES3_) ;  /* 0xffff3d6000007944 */ /* 0x026fea0003c3ffff */
[----:B-1----:R1:W5:Y:S01]  /*17220*/  LDL.64 R2, [R1+0x758] ;  /* 0x0007580001027983 */ /* 0x0023620000100a00 */
[----:B------:R-:W-:-:S03]  /*17230*/  MOV R6, 0x17250 ;  /* 0x0001725000067802 */ /* 0x000fc60000000f00 */
[----:B-1---5:R-:W-:Y:S05]  /*17240*/  CALL.REL.NOINC `($_ZN7cutlass13device_kernelIN5flash19enable_sm80_to_sm89INS1_16FlashAttnBwdSm80INS1_25CollectiveMainloopBwdSm80ILi2ELi2EN4cute5tupleIJNS5_1CILi128EEES8_NS7_ILi64EEEEEENS_10bfloat16_tEfNS_4arch4Sm80ELb0ELb1ELb1ELb1ELb0ELb0ELb0ELb0ELi2ELi4ELi4ELi4ELb0EEENS1_24CollectiveEpilogueBwdGQAISA_fSD_Li256ELb1ELb0EEENS1_19SingleTileSchedulerILb1ELb0ELb0ELi128EEEEEEEEEvNT_6ParamsE$_ZN4cute3eso3ESOILb1ELb0EJNS_6LayoutINS_5tupleIJNS3_IJNS_1CILi8EEENS4_ILi1EEEEEENS4_ILi4EEEEEENS3_IJNS3_IJS6_NS4_ILi0EEEEEENS4_ILi2048EEEEEEEENS_10ViewEngineINS_8smem_ptrIPN7cutlass10bfloat16_tEEEEEEEC2ERKSE_RKSL_) ;  /* 0xffff2fa000007944 */ /* 0x022fea0003c3ffff */
        /* <DEDUP_REMOVED lines=252> */
[----:B-1----:R-:W-:Y:S05]  /*18210*/  CALL.REL.NOINC `($_ZN7cutlass13device_kernelIN5flash19enable_sm80_to_sm89INS1_16FlashAttnBwdSm80INS1_25CollectiveMainloopBwdSm80ILi2ELi2EN4cute5tupleIJNS5_1CILi128EEES8_NS7_ILi64EEEEEENS_10bfloat16_tEfNS_4arch4Sm80ELb0ELb1ELb1ELb1ELb0ELb0ELb0ELb0ELi2ELi4ELi4ELi4ELb0EEENS1_24CollectiveEpilogueBwdGQAISA_fSD_Li256ELb1ELb0EEENS1_19SingleTileSchedulerILb1ELb0ELb0ELi128EEEEEEEEEvNT_6ParamsE$_ZN4cute3eso3ESOILb1ELb0EJNS_10UnderscoreES2_iEEC2ERKS2_S5_RKi) ;  /* 0xfffef12000007944 */ /* 0x002fea0003c3ffff */
        /* <DEDUP_REMOVED lines=9> */
[----:B------:R-:W-:Y:S05]  /*182b0*/  CALL.REL.NOINC `($_ZN7cutlass13device_kernelIN5flash19enable_sm80_to_sm89INS1_16FlashAttnBwdSm80INS1_25CollectiveMainloopBwdSm80ILi2ELi2EN4cute5tupleIJNS5_1CILi128EEES8_NS7_ILi64EEEEEENS_10bfloat16_tEfNS_4arch4Sm80ELb0ELb1ELb1ELb1ELb0ELb0ELb0ELb0ELi2ELi4ELi4ELi4ELb0EEENS1_24CollectiveEpilogueBwdGQAISA_fSD_Li256ELb1ELb0EEENS1_19SingleTileSchedulerILb1ELb0ELb0ELi128EEEEEEEEEvNT_6ParamsE$_ZN4cute3eso3ESOILb1ELb0EJNS_6LayoutINS_5tupleIJNS3_IJNS_1CILi8EEENS4_ILi1EEEEEENS4_ILi2EEEEEENS3_IJNS3_IJS6_NS4_ILi0EEEEEENS4_ILi4096EEEEEEEEiEEC2ERKSE_RKi) ;  /* 0xffff1c4000007944 */ /* 0x000fea0003c3ffff */
        /* <DEDUP_REMOVED lines=8> */
[----:B-1---5:R-:W-:Y:S05]  /*18340*/  CALL.REL.NOINC `($_ZN7cutlass13device_kernelIN5flash19enable_sm80_to_sm89INS1_16FlashAttnBwdSm80INS1_25CollectiveMainloopBwdSm80ILi2ELi2EN4cute5tupleIJNS5_1CILi128EEES8_NS7_ILi64EEEEEENS_10bfloat16_tEfNS_4arch4Sm80ELb0ELb1ELb1ELb1ELb0ELb0ELb0ELb0ELi2ELi4ELi4ELi4ELb0EEENS1_24CollectiveEpilogueBwdGQAISA_fSD_Li256ELb1ELb0EEENS1_19SingleTileSchedulerILb1ELb0ELb0ELi128EEEEEEEEEvNT_6ParamsE$_ZN4cute3eso3ESOILb1ELb0EJNS_6LayoutINS_5tupleIJNS3_IJNS_1CILi8EEENS4_ILi1EEEEEENS4_ILi2EEEEEENS3_IJNS3_IJS6_NS4_ILi0EEEEEENS4_ILi4096EEEEEEEENS_10ViewEngineINS_8smem_ptrIPN7cutlass10bfloat16_tEEEEEEEC2ERKSE_RKSL_) ;  /* 0xffff1b7000007944 */ /* 0x022fea0003c3ffff */
[----:B-1----:R1:W5:Y:S01]  /*18350*/  LDL.64 R4, [R1+0x758] ;  /* 0x0007580001047983 */ /* 0x0023620000100a00 */
[----:B------:R-:W-:Y:S01]  /*18360*/  IMAD.MOV.U32 R2, RZ, RZ, R25 ;  /* 0x000000ffff027224 */ /* 0x000fe200078e0019 */
[----:B------:R-:W-:Y:S02]  /*18370*/  MOV R3, 0x1 ;  /* 0x0000000100037802 */ /* 0x000fe40000000f00 */
[----:B------:R-:W-:-:S02]  /*18380*/  MOV R8, 0x183a0 ;  /* 0x000183a000087802 */ /* 0x000fc40000000f00 */
[----:B-1---5:R-:W-:Y:S05]  /*18390*/  CALL.REL.NOINC `($_ZN7cutlass13device_kernelIN5flash19enable_sm80_to_sm89INS1_16FlashAttnBwdSm80INS1_25CollectiveMainloopBwdSm80ILi2ELi2EN4cute5tupleIJNS5_1CILi128EEES8_NS7_ILi64EEEEEENS_10bfloat16_tEfNS_4arch4Sm80ELb0ELb1ELb1ELb1ELb0ELb0ELb0ELb0ELi2ELi4ELi4ELi4ELb0EEENS1_24CollectiveEpilogueBwdGQAISA_fSD_Li256ELb1ELb0EEENS1_19SingleTileSchedulerILb1ELb0ELb0ELi128EEEEEEEEEvNT_6ParamsE$_ZN4cute3eso3ESOILb1ELb0EJNS_10UnderscoreES2_iEEC2ERKS2_S5_RKi) ;  /* 0xfffeefa000007944 */ /* 0x022fea0003c3ffff */
[----:B-1----:R-:W2:Y:S01]  /*183a0*/  LDL R3, [R1+0x758] ;  /* 0x0007580001037983 */ /* 0x002ea20000100800 */
[----:B------:R-:W-:Y:S01]  /*183b0*/  IMAD.MOV.U32 R59, RZ, RZ, R25 ;  /* 0x000000ffff3b7224 */ /* 0x000fe200078e0019 */
[----:B------:R-:W-:-:S02]  /*183c0*/  MOV R6, 0x183f0 ;  /* 0x000183f000067802 */ /* 0x000fc40000000f00 */
[----:B--2---:R-:W-:Y:S02]  /*183d0*/  SHF.L.U32 R3, R3, 0x4, RZ ;  /* 0x0000000403037819 */ /* 0x004fe400000006ff */
[----:B------:R-:W-:Y:S05]  /*183e0*/  CALL.REL.NOINC `($_ZN7cutlass13device_kernelIN5flash19enable_sm80_to_sm89INS1_16FlashAttnBwdSm80INS1_25CollectiveMainloopBwdSm80ILi2ELi2EN4cute5tupleIJNS5_1CILi128EEES8_NS7_ILi64EEEEEENS_10bfloat16_tEfNS_4arch4Sm80ELb0ELb1ELb1ELb1ELb0ELb0ELb0ELb0ELi2ELi4ELi4ELi4ELb0EEENS1_24CollectiveEpilogueBwdGQAISA_fSD_Li256ELb1ELb0EEENS1_19SingleTileSchedulerILb1ELb0ELb0ELi128EEEEEEEEEvNT_6ParamsE$_ZN4cute3eso3ESOILb1ELb0EJNS_6LayoutINS_5tupleIJNS3_IJNS_1CILi8EEENS4_ILi1EEEEEENS4_ILi2EEEEEENS3_IJNS3_IJS6_NS4_ILi0EEEEEES5_EEEEEiEEC2ERKSD_RKi) ;  /* 0xffff1cc000007944 */ /* 0x000fea0003c3ffff */
[----:B-1----:R-:W2:Y:S01]  /*183f0*/  LDL R3, [R1+0x758] ;  /* 0x0007580001037983 */ /* 0x002ea20000100800 */
[----:B------:R-:W-:Y:S02]  /*18400*/  MOV R68, R25 ;  /* 0x0000001900447202 */ /* 0x000fe40000000f00 */
[----:B------:R-:W-:Y:S01]  /*18410*/  MOV R8, 0x18450 ;  /* 0x0001845000087802 */ /* 0x000fe20000000f00 */
[----:B--2---:R-:W-:-:S05]  /*18420*/  IMAD.WIDE R6, R3, 0x2, R52 ;  /* 0x0000000203067825 */ /* 0x004fca00078e0234 */
[----:B------:R-:W-:Y:S02]  /*18430*/  MOV R9, R7 ;  /* 0x0000000700097202 */ /* 0x000fe40000000f00 */
[----:B------:R-:W-:Y:S05]  /*18440*/  CALL.REL.NOINC `($_ZN7cutlass13device_kernelIN5flash19enable_sm80_to_sm89INS1_16FlashAttnBwdSm80INS1_25CollectiveMainloopBwdSm80ILi2ELi2EN4cute5tupleIJNS5_1CILi128EEES8_NS7_ILi64EEEEEENS_10bfloat16_tEfNS_4arch4Sm80ELb0ELb1ELb1ELb1ELb0ELb0ELb0ELb0ELi2ELi4ELi4ELi4ELb0EEENS1_24CollectiveEpilogueBwdGQAISA_fSD_Li256ELb1ELb0EEENS1_19SingleTileSchedulerILb1ELb0ELb0ELi128EEEEEEEEEvNT_6ParamsE$_ZN4cute3eso3ESOILb1ELb0EJNS_6LayoutINS_5tupleIJNS3_IJNS_1CILi8EEENS4_ILi1EEEEEENS4_ILi2EEEEEENS3_IJNS3_IJS6_NS4_ILi0EEEEEES5_EEEEENS_10ViewEngineIPN7cutlass10bfloat16_tEEEEEC2ERKSD_RKSI_) ;  /* 0xffff1c0000007944 */ /* 0x000fea0003c3ffff */
[----:B------:R2:W5:Y:S01]  /*18450*/  LDL.64 R2, [R1+0x758] ;  /* 0x0007580001027983 */ /* 0x0005620000100a00 */
[----:B-1----:R-:W-:Y:S01]  /*18460*/  IMAD.MOV.U32 R7, RZ, RZ, R5 ;  /* 0x000000ffff077224 */ /* 0x002fe200078e0005 */
[----:B------:R-:W-:Y:S02]  /*18470*/  MOV R68, R25 ;  /* 0x0000001900447202 */ /* 0x000fe40000000f00 */
        /* <DEDUP_REMOVED lines=9> */
[----:B------:R-:W-:-:S02]  /*18510*/  MOV R8, 0x18530 ;  /* 0x0001853000087802 */ /* 0x000fc40000000f00 */
[----:B-1---5:R-:W-:Y:S05]  /*18520*/  CALL.REL.NOINC `($_ZN7cutlass13device_kernelIN5flash19enable_sm80_to_sm89INS1_16FlashAttnBwdSm80INS1_25CollectiveMainloopBwdSm80ILi2ELi2EN4cute5tupleIJNS5_1CILi128EEES8_NS7_ILi64EEEEEENS_10bfloat16_tEfNS_4arch4Sm80ELb0ELb1ELb1ELb1ELb0ELb0ELb0ELb0ELi2ELi4ELi4ELi4ELb0EEENS1_24CollectiveEpilogueBwdGQAISA_fSD_Li256ELb1ELb0EEENS1_19SingleTileSchedulerILb1ELb0ELb0ELi128EEEEEEEEEvNT_6ParamsE$_ZN4cute3eso3ESOILb1ELb0EJNS_6LayoutINS_5tupleIJNS3_IJNS3_IJNS_1CILi8EEENS4_ILi1EEEEEES6_EEENS3_IJNS3_IJS6_S6_EEENS4_ILi2EEEEEEEEENS3_IJNS3_IJNS3_IJS6_NS4_ILi0EEEEEESD_EEENS3_IJNS3_IJSD_SD_EEES5_EEEEEEEENS_10ViewEngineIPN7cutlass10bfloat16_tEEEEEC2ERKSJ_RKSO_) ;  /* 0xffff0a1000007944 */ /* 0x022fea0003c3ffff */
[----:B-1----:R1:W5:Y:S01]  /*18530*/  LDL.64 R4, [R1+0x758] ;  /* 0x0007580001047983 */ /* 0x0023620000100a00 */
[----:B------:R-:W-:-:S02]  /*18540*/  MOV R68, R25 ;  /* 0x0000001900447202 */ /* 0x000fc40000000f00 */
[----:B------:R-:W-:Y:S02]  /*18550*/  MOV R8, 0x18570 ;  /* 0x0001857000087802 */ /* 0x000fe40000000f00 */
[----:B-1---5:R-:W-:Y:S05]  /*18560*/  CALL.REL.NOINC `($_ZN7cutlass13device_kernelIN5flash19enable_sm80_to_sm89INS1_16FlashAttnBwdSm80INS1_25CollectiveMainloopBwdSm80ILi2ELi2EN4cute5tupleIJNS5_1CILi128EEES8_NS7_ILi64EEEEEENS_10bfloat16_tEfNS_4arch4Sm80ELb0ELb1ELb1ELb1ELb0ELb0ELb0ELb0ELi2ELi4ELi4ELi4ELb0EEENS1_24CollectiveEpilogueBwdGQAISA_fSD_Li256ELb1ELb0EEENS1_19SingleTileSchedulerILb1ELb0ELb0ELi128EEEEEEEEEvNT_6ParamsE$_ZN4cute3eso3ESOILb1ELb0EJNS_6LayoutINS_5tupleIJNS3_IJNS3_IJNS_1CILi8EEENS4_ILi1EEEEEES6_EEENS3_IJNS3_IJS6_S6_EEENS4_ILi2EEEEEEEEENS3_IJNS3_IJNS3_IJS6_NS4_ILi0EEEEEESD_EEENS3_IJNS3_IJSD_SD_EEENS4_ILi4096EEEEEEEEEEENS_10ViewEngineINS_8smem_ptrIPN7cutlass10bfloat16_tEEEEEEEC2ERKSK_RKSR_) ;  /* 0xffff08f000007944 */ /* 0x022fea0003c3ffff */
[----:B-1----:R1:W5:Y:S01]  /*18570*/  LDL.64 R2, [R1+0x758] ;  /* 0x0007580001027983 */ /* 0x0023620000100a00 */
[----:B------:R-:W-:Y:S01]  /*18580*/  IMAD.MOV.U32 R6, RZ, RZ, R4 ;  /* 0x000000ffff067224 */ /* 0x000fe200078e0004 */
[----:B------:R-:W-:Y:S01]  /*18590*/  MOV R9, R5 ;  /* 0x0000000500097202 */ /* 0x000fe20000000f00 */
[----:B------:R-:W-:Y:S01]  /*185a0*/  IMAD.MOV.U32 R68, RZ, RZ, R25 ;  /* 0x000000ffff447224 */ /* 0x000fe200078e0019 */
[----:B------:R-:W-:Y:S02]  /*185b0*/  MOV R8, 0x185d0 ;  /* 0x000185d000087802 */ /* 0x000fe40000000f00 */
[----:B-1---5:R-:W-:Y:S05]  /*185c0*/  CALL.REL.NOINC `($_ZN7cutlass13device_kernelIN5flash19enable_sm80_to_sm89INS1_16FlashAttnBwdSm80INS1_25CollectiveMainloopBwdSm80ILi2ELi2EN4cute5tupleIJNS5_1CILi128EEES8_NS7_ILi64EEEEEENS_10bfloat16_tEfNS_4arch4Sm80ELb0ELb1ELb1ELb1ELb0ELb0ELb0ELb0ELi2ELi4ELi4ELi4ELb0EEENS1_24CollectiveEpilogueBwdGQAISA_fSD_Li256ELb1ELb0EEENS1_19SingleTileSchedulerILb1ELb0ELb0ELi128EEEEEEEEEvNT_6ParamsE$_ZN4cute3eso3ESOILb1ELb0EJNS_6LayoutINS_5tupleIJNS3_IJNS_1CILi8EEENS4_ILi1EEEEEENS4_ILi2EEEEEENS3_IJNS3_IJS6_NS4_ILi0EEEEEES5_EEEEENS_10ViewEngineIPN7cutlass10bfloat16_tEEEEEC2ERKSD_RKSI_) ;  /* 0xffff1a8000007944 */ /* 0x022fea0003c3ffff */
[----:B------:R2:W5:Y:S01]  /*185d0*/  LDL.64 R60, [R1+0x758] ;  /* 0x00075800013c7983 */ /* 0x0005620000100a00 */
[----:B------:R-:W-:Y:S02]  /*185e0*/  MOV R9, R25 ;  /* 0x0000001900097202 */ /* 0x000fe40000000f00 */
[----:B------:R-:W-:Y:S02]  /*185f0*/  MOV R8, 0x18610 ;  /* 0x0001861000087802 */ /* 0x000fe40000000f00 */
[----:B-12--5:R-:W-:Y:S05]  /*18600*/  CALL.REL.NOINC `($_ZN7cutlass13device_kernelIN5flash19enable_sm80_to_sm89INS1_16FlashAttnBwdSm80INS1_25CollectiveMainloopBwdSm80ILi2ELi2EN4cute5tupleIJNS5_1CILi128EEES8_NS7_ILi64EEEEEENS_10bfloat16_tEfNS_4arch4Sm80ELb0ELb1ELb1ELb1ELb0ELb0ELb0ELb0ELi2ELi4ELi4ELi4ELb0EEENS1_24CollectiveEpilogueBwdGQAISA_fSD_Li256ELb1ELb0EEENS1_19SingleTileSchedulerILb1ELb0ELb0ELi128EEEEEEEEEvNT_6ParamsE$_ZN4cute8smem_ptrIPN7cutlass10bfloat16_tEECI1NS_12iter_adaptorIS3_S4_EEES3_) ;  /* 0xffff297000007944 */ /* 0x026fea0003c3ffff */
[----:B-1----:R1:W5:Y:S01]  /*18610*/  LDL.64 R2, [R1+0x758] ;  /* 0x0007580001027983 */ /* 0x0023620000100a00 */
[----:B------:R-:W-:Y:S02]  /*18620*/  MOV R68, R25 ;  /* 0x0000001900447202 */ /* 0x000fe40000000f00 */
[----:B------:R-:W-:-:S02]  /*18630*/  MOV R6, 0x18650 ;  /* 0x0001865000067802 */ /* 0x000fc40000000f00 */
[----:B-1---5:R-:W-:Y:S05]  /*18640*/  CALL.REL.NOINC `($_ZN7cutlass13device_kernelIN5flash19enable_sm80_to_sm89INS1_16FlashAttnBwdSm80INS1_25CollectiveMainloopBwdSm80ILi2ELi2EN4cute5tupleIJNS5_1CILi128EEES8_NS7_ILi64EEEEEENS_10bfloat16_tEfNS_4arch4Sm80ELb0ELb1ELb1ELb1ELb0ELb0ELb0ELb0ELi2ELi4ELi4ELi4ELb0EEENS1_24CollectiveEpilogueBwdGQAISA_fSD_Li256ELb1ELb0EEENS1_19SingleTileSchedulerILb1ELb0ELb0ELi128EEEEEEEEEvNT_6ParamsE$_ZN4cute3eso3ESOILb1ELb0EJNS_6LayoutINS_5tupleIJNS3_IJNS_1CILi8EEENS4_ILi1EEEEEENS4_ILi2EEEEEENS3_IJNS3_IJS6_NS4_ILi0EEEEEENS4_ILi4096EEEEEEEENS_10ViewEngineINS_8smem_ptrIPN7cutlass10bfloat16_tEEEEEEEC2ERKSE_RKSL_) ;  /* 0xffff187000007944 */ /* 0x022fea0003c3ffff */
[----:B------:R2:W5:Y:S01]  /*18650*/  LDL.64 R62, [R1+0x758] ;  /* 0x00075800013e7983 */ /* 0x0005620000100a00 */
[----:B-1----:R-:W-:Y:S01]  /*18660*/  IMAD.MOV.U32 R2, RZ, RZ, R25 ;  /* 0x000000ffff027224 */ /* 0x002fe200078e0019 */
[----:B------:R-:W-:-:S02]  /*18670*/  MOV R3, RZ ;  /* 0x000000ff00037202 */ /* 0x000fc40000000f00 */
[----:B------:R-:W-:Y:S02]  /*18680*/  MOV R10, 0x186a0 ;  /* 0x000186a0000a7802 */ /* 0x000fe40000000f00 */
[----:B--2--5:R-:W-:Y:S05]  /*18690*/  CALL.REL.NOINC `($_ZN7cutlass13device_kernelIN5flash19enable_sm80_to_sm89INS1_16FlashAttnBwdSm80INS1_25CollectiveMainloopBwdSm80ILi2ELi2EN4cute5tupleIJNS5_1CILi128EEES8_NS7_ILi64EEEEEENS_10bfloat16_tEfNS_4arch4Sm80ELb0ELb1ELb1ELb1ELb0ELb0ELb0ELb0ELi2ELi4ELi4ELi4ELb0EEENS1_24CollectiveEpilogueBwdGQAISA_fSD_Li256ELb1ELb0EEENS1_19SingleTileSchedulerILb1ELb0ELb0ELi128EEEEEEEEEvNT_6ParamsE$_ZN4cute3eso3ESOILb1ELb0EJNS_10UnderscoreEiEEC2ERKS2_RKi) ;  /* 0xfffeece000007944 */ /* 0x024fea0003c3ffff */
[----:B-1----:R-:W2:Y:S01]  /*186a0*/  LDL R3, [R1+0x758] ;  /* 0x0007580001037983 */ /* 0x002ea20000100800 */
[----:B------:R-:W-:Y:S01]  /*186b0*/  IMAD.MOV.U32 R2, RZ, RZ, R25 ;  /* 0x000000ffff027224 */ /* 0x000fe200078e0019 */
[----:B------:R-:W-:Y:S02]  /*186c0*/  MOV R6, 0x186f0 ;  /* 0x000186f000067802 */ /* 0x000fe40000000f00 */
        /* <DEDUP_REMOVED lines=9> */
[----:B------:R-:W-:-:S02]  /*18760*/  MOV R8, 0x18780 ;  /* 0x0001878000087802 */ /* 0x000fc40000000f00 */
[----:B-1---5:R-:W-:Y:S05]  /*18770*/  CALL.REL.NOINC `($_ZN7cutlass13device_kernelIN5flash19enable_sm80_to_sm89INS1_16FlashAttnBwdSm80INS1_25CollectiveMainloopBwdSm80ILi2ELi2EN4cute5tupleIJNS5_1CILi128EEES8_NS7_ILi64EEEEEENS_10bfloat16_tEfNS_4arch4Sm80ELb0ELb1ELb1ELb1ELb0ELb0ELb0ELb0ELi2ELi4ELi4ELi4ELb0EEENS1_24CollectiveEpilogueBwdGQAISA_fSD_Li256ELb1ELb0EEENS1_19SingleTileSchedulerILb1ELb0ELb0ELi128EEEEEEEEEvNT_6ParamsE$_ZN4cute3eso3ESOILb1ELb0EJNS_6LayoutINS_5tupleIJNS3_IJNS_1CILi8EEENS4_ILi1EEEEEEEEENS3_IJNS3_IJS6_NS4_ILi0EEEEEEEEEEENS_10ViewEngineINS_8smem_ptrIPN7cutlass10bfloat16_tEEEEEEEC2ERKSC_RKSJ_) ;  /* 0xffff13f000007944 */ /* 0x022fea0003c3ffff */
        /* <DEDUP_REMOVED lines=121> */
[----:B------:R-:W-:Y:S05]  /*18f10*/  CALL.REL.NOINC `($_ZN7cutlass13device_kernelIN5flash19enable_sm80_to_sm89INS1_16FlashAttnBwdSm80INS1_25CollectiveMainloopBwdSm80ILi2ELi2EN4cute5tupleIJNS5_1CILi128EEES8_NS7_ILi64EEEEEENS_10bfloat16_tEfNS_4arch4Sm80ELb0ELb1ELb1ELb1ELb0ELb0ELb0ELb0ELi2ELi4ELi4ELi4ELb0EEENS1_24CollectiveEpilogueBwdGQAISA_fSD_Li256ELb1ELb0EEENS1_19SingleTileSchedulerILb1ELb0ELb0ELi128EEEEEEEEEvNT_6ParamsE$_ZN4cute3eso3ESOILb1ELb0EJNS_6LayoutINS_5tupleIJNS3_IJNS_1CILi8EEENS4_ILi1EEEEEENS4_ILi4EEEEEENS3_IJNS3_IJS6_NS4_ILi0EEEEEENS4_ILi2048EEEEEEEEiEEC2ERKSE_RKi) ;  /* 0xffff131000007944 */ /* 0x000fea0003c3ffff */
[----:B------:R-:W-:Y:S01]  /*18f20*/  ULDC.64 UR4, c[0x0][0x118] ;  /* 0x0000460000047ab9 */ /* 0x000fe20000000a00 */
[----:B-1----:R-:W2:Y:S04]  /*18f30*/  LDL R2, [R1+0x758] ;  /* 0x0007580001027983 */ /* 0x002ea80000100800 */
[----:B------:R-:W2:Y:S01]  /*18f40*/  LD.E.64 R4, [R54.64+0x8] ;  /* 0x0000080436047980 */ /* 0x000ea2000c101b00 */
[----:B------:R-:W-:Y:S02]  /*18f50*/  MOV R9, R25 ;  /* 0x0000001900097202 */ /* 0x000fe40000000f00 */
[----:B------:R-:W-:Y:S01]  /*18f60*/  MOV R8, 0x18f90 ;  /* 0x00018f9000087802 */ /* 0x000fe20000000f00 */
[----:B--2---:R-:W-:-:S04]  /*18f70*/  IMAD.WIDE R2, R2, 0x2, R4 ;  /* 0x0000000202027825 */ /* 0x004fc800078e0204 */
[----:B------:R-:W-:Y:S05]  /*18f80*/  CALL.REL.NOINC `($_ZN7cutlass13device_kernelIN5flash19enable_sm80_to_sm89INS1_16FlashAttnBwdSm80INS1_25CollectiveMainloopBwdSm80ILi2ELi2EN4cute5tupleIJNS5_1CILi128EEES8_NS7_ILi64EEEEEENS_10bfloat16_tEfNS_4arch4Sm80ELb0ELb1ELb1ELb1ELb0ELb0ELb0ELb0ELi2ELi4ELi4ELi4ELb0EEENS1_24CollectiveEpilogueBwdGQAISA_fSD_Li256ELb1ELb0EEENS1_19SingleTileSchedulerILb1ELb0ELb0ELi128EEEEEEEEEvNT_6ParamsE$_ZN4cute8smem_ptrIPN7cutlass10bfloat16_tEECI1NS_12iter_adaptorIS3_S4_EEES3_) ;  /* 0xffff1ff000007944 */ /* 0x000fea0003c3ffff */
[----:B-1----:R1:W5:Y:S01]  /*18f90*/  LDL.64 R2, [R1+0x758] ;  /* 0x0007580001027983 */ /* 0x0023620000100a00 */
[----:B------:R-:W-:-:S03]  /*18fa0*/  MOV R6, 0x18fc0 ;  /* 0x00018fc000067802 */ /* 0x000fc60000000f00 */
[----:B-1---5:R-:W-:Y:S05]  /*18fb0*/  CALL.REL.NOINC `($_ZN7cutlass13device_kernelIN5flash19enable_sm80_to_sm89INS1_16FlashAttnBwdSm80INS1_25CollectiveMainloopBwdSm80ILi2ELi2EN4cute5tupleIJNS5_1CILi128EEES8_NS7_ILi64EEEEEENS_10bfloat16_tEfNS_4arch4Sm80ELb0ELb1ELb1ELb1ELb0ELb0ELb0ELb0ELi2ELi4ELi4ELi4ELb0EEENS1_24CollectiveEpilogueBwdGQAISA_fSD_Li256ELb1ELb0EEENS1_19SingleTileSchedulerILb1ELb0ELb0ELi128EEEEEEEEEvNT_6ParamsE$_ZN4cute3eso3ESOILb1ELb0EJNS_6LayoutINS_5tupleIJNS3_IJNS_1CILi8EEENS4_ILi1EEEEEENS4_ILi4EEEEEENS3_IJNS3_IJS6_NS4_ILi0EEEEEENS4_ILi2048EEEEEEEENS_10ViewEngineINS_8smem_ptrIPN7cutlass10bfloat16_tEEEEEEEC2ERKSE_RKSL_) ;  /* 0xffff123000007944 */ /* 0x022fea0003c3ffff */
[----:B-1----:R1:W5:Y:S01]  /*18fc0*/  LDL.64 R4, [R1+0x758] ;  /* 0x0007580001047983 */ /* 0x0023620000100a00 */
[----:B------:R-:W-:Y:S01]  /*18fd0*/  IMAD.MOV.U32 R2, RZ, RZ, R25 ;  /* 0x000000ffff027224 */ /* 0x000fe200078e0019 */
[----:B------:R-:W-:-:S02]  /*18fe0*/  MOV R3, 0x1 ;  /* 0x0000000100037802 */ /* 0x000fc40000000f00 */
[----:B------:R-:W-:Y:S02]  /*18ff0*/  MOV R8, 0x19010 ;  /* 0x0001901000087802 */ /* 0x000fe40000000f00 */
[----:B-1---5:R-:W-:Y:S05]  /*19000*/  CALL.REL.NOINC `($_ZN7cutlass13device_kernelIN5flash19enable_sm80_to_sm89INS1_16FlashAttnBwdSm80INS1_25CollectiveMainloopBwdSm80ILi2ELi2EN4cute5tupleIJNS5_1CILi128EEES8_NS7_ILi64EEEEEENS_10bfloat16_tEfNS_4arch4Sm80ELb0ELb1ELb1ELb1ELb0ELb0ELb0ELb0ELi2ELi4ELi4ELi4ELb0EEENS1_24CollectiveEpilogueBwdGQAISA_fSD_Li256ELb1ELb0EEENS1_19SingleTileSchedulerILb1ELb0ELb0ELi128EEEEEEEEEvNT_6ParamsE$_ZN4cute3eso3ESOILb1ELb0EJNS_10UnderscoreES2_iEEC2ERKS2_S5_RKi) ;  /* 0xfffee33000007944 */ /* 0x022fea0003c3ffff */
[----:B-1----:R-:W2:Y:S01]  /*19010*/  LDL R3, [R1+0x758] ;  /* 0x0007580001037983 */ /* 0x002ea20000100800 */
[----:B------:R-:W-:Y:S02]  /*19020*/  MOV R6, 0x19050 ;  /* 0x0001905000067802 */ /* 0x000fe40000000f00 */
[----:B--2---:R-:W-:Y:S02]  /*19030*/  SHF.L.U32 R3, R3, 0x5, RZ ;  /* 0x0000000503037819 */ /* 0x004fe400000006ff */
[----:B------:R-:W-:Y:S05]  /*19040*/  CALL.REL.NOINC `($_ZN7cutlass13device_kernelIN5flash19enable_sm80_to_sm89INS1_16FlashAttnBwdSm80INS1_25CollectiveMainloopBwdSm80ILi2ELi2EN4cute5tupleIJNS5_1CILi128EEES8_NS7_ILi64EEEEEENS_10bfloat16_tEfNS_4arch4Sm80ELb0ELb1ELb1ELb1ELb0ELb0ELb0ELb0ELi2ELi4ELi4ELi4ELb0EEENS1_24CollectiveEpilogueBwdGQAISA_fSD_Li256ELb1ELb0EEENS1_19SingleTileSchedulerILb1ELb0ELb0ELi128EEEEEEEEEvNT_6ParamsE$_ZN4cute3eso3ESOILb1ELb0EJNS_6LayoutINS_5tupleIJNS3_IJNS_1CILi8EEENS4_ILi1EEEEEENS4_ILi4EEEEEENS3_IJNS3_IJS6_NS4_ILi0EEEEEES5_EEEEEiEEC2ERKSD_RKi) ;  /* 0xffff128000007944 */ /* 0x000fea0003c3ffff */
[----:B-1----:R-:W2:Y:S01]  /*19050*/  LDL R3, [R1+0x758] ;  /* 0x0007580001037983 */ /* 0x002ea20000100800 */
[----:B------:R-:W-:Y:S01]  /*19060*/  MOV R8, 0x190a0 ;  /* 0x000190a000087802 */ /* 0x000fe20000000f00 */
[----:B--2---:R-:W-:-:S05]  /*19070*/  IMAD.WIDE R6, R3, 0x2, R50 ;  /* 0x0000000203067825 */ /* 0x004fca00078e0232 */
[----:B------:R-:W-:Y:S02]  /*19080*/  MOV R9, R7 ;  /* 0x0000000700097202 */ /* 0x000fe40000000f00 */
[----:B------:R-:W-:Y:S05]  /*19090*/  CALL.REL.NOINC `($_ZN7cutlass13device_kernelIN5flash19enable_sm80_to_sm89INS1_16FlashAttnBwdSm80INS1_25CollectiveMainloopBwdSm80ILi2ELi2EN4cute5tupleIJNS5_1CILi128EEES8_NS7_ILi64EEEEEENS_10bfloat16_tEfNS_4arch4Sm80ELb0ELb1ELb1ELb1ELb0ELb0ELb0ELb0ELi2ELi4ELi4ELi4ELb0EEENS1_24CollectiveEpilogueBwdGQAISA_fSD_Li256ELb1ELb0EEENS1_19SingleTileSchedulerILb1ELb0ELb0ELi128EEEEEEEEEvNT_6ParamsE$_ZN4cute3eso3ESOILb1ELb0EJNS_6LayoutINS_5tupleIJNS3_IJNS_1CILi8EEENS4_ILi1EEEEEENS4_ILi4EEEEEENS3_IJNS3_IJS6_NS4_ILi0EEEEEES5_EEEEENS_10ViewEngineIPN7cutlass10bfloat16_tEEEEEC2ERKSD_RKSI_) ;  /* 0xffff11d000007944 */ /* 0x000fea0003c3ffff */
[----:B------:R2:W5:Y:S01]  /*190a0*/  LDL.64 R2, [R1+0x758] ;  /* 0x0007580001027983 */ /* 0x0005620000100a00 */
[----:B-1----:R-:W-:Y:S02]  /*190b0*/  MOV R7, R5 ;  /* 0x0000000500077202 */ /* 0x002fe40000000f00 */
[----:B------:R-:W-:Y:S02]  /*190c0*/  MOV R6, 0x190e0 ;  /* 0x000190e000067802 */ /* 0x000fe40000000f00 */
[----:B--2--5:R-:W-:Y:S05]  /*190d0*/  CALL.REL.NOINC `($_ZN7cutlass13device_kernelIN5flash19enable_sm80_to_sm89INS1_16FlashAttnBwdSm80INS1_25CollectiveMainloopBwdSm80ILi2ELi2EN4cute5tupleIJNS5_1CILi128EEES8_NS7_ILi64EEEEEENS_10bfloat16_tEfNS_4arch4Sm80ELb0ELb1ELb1ELb1ELb0ELb0ELb0ELb0ELi2ELi4ELi4ELi4ELb0EEENS1_24CollectiveEpilogueBwdGQAISA_fSD_Li256ELb1ELb0EEENS1_19SingleTileSchedulerILb1ELb0ELb0ELi128EEEEEEEEEvNT_6ParamsE$_ZN4cute3eso3ESOILb1ELb0EJNS_6LayoutINS_5tupleIJNS3_IJNS_1CILi8EEENS4_ILi1EEEEEENS3_IJNS4_ILi4EEEEEEEEENS3_IJNS3_IJS6_NS4_ILi0EEEEEENS3_IJNS4_ILi2048EEEEEEEEEEENS_10ViewEngineINS_8smem_ptrIPN7cutlass10bfloat16_tEEEEEEEC2ERKSG_RKSN_) ;  /* 0xffff0d2000007944 */ /* 0x024fea0003c3ffff */
[----:B------:R2:W5:Y:S01]  /*190e0*/  LDL.64 R6, [R1+0x758] ;  /* 0x0007580001067983 */ /* 0x0005620000100a00 */
[----:B-1----:R-:W-:Y:S02]  /*190f0*/  MOV R5, R3 ;  /* 0x0000000300057202 */ /* 0x002fe40000000f00 */
[----:B------:R-:W-:Y:S02]  /*19100*/  MOV R4, 0x19120 ;  /* 0x0001912000047802 */ /* 0x000fe40000000f00 */
        /* <DEDUP_REMOVED lines=271> */
[----:B-1----:R-:W-:Y:S05]  /*1a200*/  CALL.REL.NOINC `($_ZN7cutlass13device_kernelIN5flash19enable_sm80_to_sm89INS1_16FlashAttnBwdSm80INS1_25CollectiveMainloopBwdSm80ILi2ELi2EN4cute5tupleIJNS5_1CILi128EEES8_NS7_ILi64EEEEEENS_10bfloat16_tEfNS_4arch4Sm80ELb0ELb1ELb1ELb1ELb0ELb0ELb0ELb0ELi2ELi4ELi4ELi4ELb0EEENS1_24CollectiveEpilogueBwdGQAISA_fSD_Li256ELb1ELb0EEENS1_19SingleTileSchedulerILb1ELb0ELb0ELi128EEEEEEEEEvNT_6ParamsE$_ZN4cute3eso3ESOILb1ELb0EJNS_10UnderscoreES2_iEEC2ERKS2_S5_RKi) ;  /* 0xfffed13000007944 */ /* 0x002fea0003c3ffff */
        /* <DEDUP_REMOVED lines=9> */
[----:B------:R-:W-:Y:S05]  /*1a2a0*/  CALL.REL.NOINC `($_ZN7cutlass13device_kernelIN5flash19enable_sm80_to_sm89INS1_16FlashAttnBwdSm80INS1_25CollectiveMainloopBwdSm80ILi2ELi2EN4cute5tupleIJNS5_1CILi128EEES8_NS7_ILi64EEEEEENS_10bfloat16_tEfNS_4arch4Sm80ELb0ELb1ELb1ELb1ELb0ELb0ELb0ELb0ELi2ELi4ELi4ELi4ELb0EEENS1_24CollectiveEpilogueBwdGQAISA_fSD_Li256ELb1ELb0EEENS1_19SingleTileSchedulerILb1ELb0ELb0ELi128EEEEEEEEEvNT_6ParamsE$_ZN4cute3eso3ESOILb1ELb0EJNS_6LayoutINS_5tupleIJNS3_IJNS_1CILi2EEES5_S5_EEES5_EEENS3_IJNS3_IJNS4_ILi1EEES5_NS4_ILi4EEEEEENS4_ILi8EEEEEEEEiEEC2ERKSD_RKi) ;  /* 0xfffef6c000007944 */ /* 0x000fea0003c3ffff */
[----:B-1----:R-:W2:Y:S01]  /*1a2b0*/  LDL R3, [R1+0x758] ;  /* 0x0007580001037983 */ /* 0x002ea20000100800 */
[----:B------:R-:W-:Y:S02]  /*1a2c0*/  MOV R68, R25 ;  /* 0x0000001900447202 */ /* 0x000fe40000000f00 */
[----:B------:R-:W-:Y:S01]  /*1a2d0*/  MOV R4, 0x1a310 ;  /* 0x0001a31000047802 */ /* 0x000fe20000000f00 */
[----:B--2---:R-:W-:-:S05]  /*1a2e0*/  IMAD.WIDE R2, R3, 0x2, R16 ;  /* 0x0000000203027825 */ /* 0x004fca00078e0210 */
[----:B------:R-:W-:Y:S02]  /*1a2f0*/  MOV R6, R2 ;  /* 0x0000000200067202 */ /* 0x000fe40000000f00 */
[----:B------:R-:W-:Y:S05]  /*1a300*/  CALL.REL.NOINC `($_ZN7cutlass13device_kernelIN5flash19enable_sm80_to_sm89INS1_16FlashAttnBwdSm80INS1_25CollectiveMainloopBwdSm80ILi2ELi2EN4cute5tupleIJNS5_1CILi128EEES8_NS7_ILi64EEEEEENS_10bfloat16_tEfNS_4arch4Sm80ELb0ELb1ELb1ELb1ELb0ELb0ELb0ELb0ELi2ELi4ELi4ELi4ELb0EEENS1_24CollectiveEpilogueBwdGQAISA_fSD_Li256ELb1ELb0EEENS1_19SingleTileSchedulerILb1ELb0ELb0ELi128EEEEEEEEEvNT_6ParamsE$_ZN4cute3eso3ESOILb1ELb0EJNS_6LayoutINS_5tupleIJNS3_IJNS_1CILi2EEES5_S5_EEES5_EEENS3_IJNS3_IJNS4_ILi1EEES5_NS4_ILi4EEEEEENS4_ILi8EEEEEEEENS_10ViewEngineIPN7cutlass10bfloat16_tEEEEEC2ERKSD_RKSI_) ;  /* 0xfffef61000007944 */ /* 0x000fea0003c3ffff */
[----:B------:R2:W5:Y:S01]  /*1a310*/  LDL.64 R60, [R1+0x758] ;  /* 0x00075800013c7983 */ /* 0x0005620000100a00 */
[----:B-1----:R-:W-:Y:S01]  /*1a320*/  IMAD.MOV.U32 R2, RZ, RZ, R25 ;  /* 0x000000ffff027224 */ /* 0x002fe200078e0019 */
[----:B------:R-:W-:Y:S02]  /*1a330*/  MOV R3, RZ ;  /* 0x000000ff00037202 */ /* 0x000fe40000000f00 */
[----:B------:R-:W-:Y:S02]  /*1a340*/  MOV R8, 0x1a360 ;  /* 0x0001a36000087802 */ /* 0x000fe40000000f00 */
[----:B--2--5:R-:W-:Y:S05]  /*1a350*/  CALL.REL.NOINC `($_ZN7cutlass13device_kernelIN5flash19enable_sm80_to_sm89INS1_16FlashAttnBwdSm80INS1_25CollectiveMainloopBwdSm80ILi2ELi2EN4cute5tupleIJNS5_1CILi128EEES8_NS7_ILi64EEEEEENS_10bfloat16_tEfNS_4arch4Sm80ELb0ELb1ELb1ELb1ELb0ELb0ELb0ELb0ELi2ELi4ELi4ELi4ELb0EEENS1_24CollectiveEpilogueBwdGQAISA_fSD_Li256ELb1ELb0EEENS1_19SingleTileSchedulerILb1ELb0ELb0ELi128EEEEEEEEEvNT_6ParamsE$_ZN4cute3eso3ESOILb1ELb0EJNS_10UnderscoreES2_iEEC2ERKS2_S5_RKi) ;  /* 0xfffecfe000007944 */ /* 0x024fea0003c3ffff */
        /* <DEDUP_REMOVED lines=8> */
[----:B------:R-:W-:Y:S05]  /*1a3e0*/  CALL.REL.NOINC `($_ZN7cutlass13device_kernelIN5flash19enable_sm80_to_sm89INS1_16FlashAttnBwdSm80INS1_25CollectiveMainloopBwdSm80ILi2ELi2EN4cute5tupleIJNS5_1CILi128EEES8_NS7_ILi64EEEEEENS_10bfloat16_tEfNS_4arch4Sm80ELb0ELb1ELb1ELb1ELb0ELb0ELb0ELb0ELi2ELi4ELi4ELi4ELb0EEENS1_24CollectiveEpilogueBwdGQAISA_fSD_Li256ELb1ELb0EEENS1_19SingleTileSchedulerILb1ELb0ELb0ELi128EEEEEEEEEvNT_6ParamsE$_ZN4cute3eso3ESOILb1ELb0EJNS_6LayoutINS_5tupleIJNS3_IJNS_1CILi2EEES5_EEENS4_ILi8EEEEEENS3_IJNS3_IJNS4_ILi1EEES5_EEENS4_ILi4EEEEEEEEiEEC2ERKSD_RKi) ;  /* 0xfffef29000007944 */ /* 0x000fea0003c3ffff */
[----:B-1----:R-:W2:Y:S01]  /*1a3f0*/  LDL R3, [R1+0x758] ;  /* 0x0007580001037983 */ /* 0x002ea20000100800 */
[----:B------:R-:W-:Y:S01]  /*1a400*/  MOV R4, 0x1a440 ;  /* 0x0001a44000047802 */ /* 0x000fe20000000f00 */
[----:B--2---:R-:W-:-:S05]  /*1a410*/  IMAD.WIDE R2, R3, 0x2, R14 ;  /* 0x0000000203027825 */ /* 0x004fca00078e020e */
[----:B------:R-:W-:Y:S02]  /*1a420*/  MOV R6, R2 ;  /* 0x0000000200067202 */ /* 0x000fe40000000f00 */
[----:B------:R-:W-:Y:S05]  /*1a430*/  CALL.REL.NOINC `($_ZN7cutlass13device_kernelIN5flash19enable_sm80_to_sm89INS1_16FlashAttnBwdSm80INS1_25CollectiveMainloopBwdSm80ILi2ELi2EN4cute5tupleIJNS5_1CILi128EEES8_NS7_ILi64EEEEEENS_10bfloat16_tEfNS_4arch4Sm80ELb0ELb1ELb1ELb1ELb0ELb0ELb0ELb0ELi2ELi4ELi4ELi4ELb0EEENS1_24CollectiveEpilogueBwdGQAISA_fSD_Li256ELb1ELb0EEENS1_19SingleTileSchedulerILb1ELb0ELb0ELi128EEEEEEEEEvNT_6ParamsE$_ZN4cute3eso3ESOILb1ELb0EJNS_6LayoutINS_5tupleIJNS3_IJNS_1CILi2EEES5_EEENS4_ILi8EEEEEENS3_IJNS3_IJNS4_ILi1EEES5_EEENS4_ILi4EEEEEEEENS_10ViewEngineIPN7cutlass10bfloat16_tEEEEEC2ERKSD_RKSI_) ;  /* 0xfffef1f000007944 */ /* 0x000fea0003c3ffff */
[----:B------:R2:W5:Y:S04]  /*1a440*/  LDL.64 R62, [R1+0x758] ;  /* 0x00075800013e7983 */ /* 0x0005680000100a00 */
[----:B------:R2:W-:Y:S02]  /*1a450*/  STL [R1+0x770], RZ ;  /* 0x000770ff01007387 */ /* 0x0005e40000100800 */
.L_x_2221:
[----:B------:R-:W-:Y:S01]  /*1a460*/  IMAD.MOV.U32 R83, RZ, RZ, R25 ;  /* 0x000000ffff537224 */ /* 0x000fe200078e0019 */
[----:B------:R-:W-:Y:S01]  /*1a470*/  LOP3.LUT R84, R58, 0x1, RZ, 0xc0, !PT ;  /* 0x000000013a547812 */ /* 0x000fe200078ec0ff */
[----:B------:R-:W-:Y:S01]  /*1a480*/  IMAD.MOV.U32 R69, RZ, RZ, R24 ;  /* 0x000000ffff457224 */ /* 0x000fe200078e0018 */
[----:B-1----:R-:W-:Y:S02]  /*1a490*/  MOV R82, 0x1a4b0 ;  /* 0x0001a4b000527802 */ /* 0x002fe40000000f00 */
[----:B-12--5:R-:W-:Y:S05]  /*1a4a0*/  CALL.REL.NOINC `($_ZN7cutlass13device_kernelIN5flash19enable_sm80_to_sm89INS1_16FlashAttnBwdSm80INS1_25CollectiveMainloopBwdSm80ILi2ELi2EN4cute5tupleIJNS5_1CILi128EEES8_NS7_ILi64EEEEEENS_10bfloat16_tEfNS_4arch4Sm80ELb0ELb1ELb1ELb1ELb0ELb0ELb0ELb0ELi2ELi4ELi4ELi4ELb0EEENS1_24CollectiveEpilogueBwdGQAISA_fSD_Li256ELb1ELb0EEENS1_19SingleTileSchedulerILb1ELb0ELb0ELi128EEEEEEEEEvNT_6ParamsE$_ZN4cute3eso3ESOILb1ELb0EJNS_10UnderscoreEiiEEC2ERKS2_RKiS7_) ;  /* 0xfffecf1000007944 */ /* 0x026fea0003c3ffff */
[----:B------:R-:W-:Y:S01]  /*1a4b0*/  MOV R68, R25 ;  /* 0x0000001900447202 */ /* 0x000fe20000000f00 */
[----:B-1----:R-:W2:Y:S01]  /*1a4c0*/  LDL.64 R2, [R1+0x758] ;  /* 0x0007580001027983 */ /* 0x002ea20000100a00 */
[----:B------:R-:W-:Y:S01]  /*1a4d0*/  MOV R4, 0x1a510 ;  /* 0x0001a51000047802 */ /* 0x000fe20000000f00 */
[----:B--2---:R-:W-:Y:S04]  /*1a4e0*/  IMAD R3, R3, 0x2, R2 ;  /* 0x0000000203037824 */ /* 0x004fe800078e0202 */
[----:B------:R-:W-:Y:S02]  /*1a4f0*/  IMAD.SHL.U32 R3, R3, 0x4, RZ ;  /* 0x0000000403037824 */ /* 0x000fe400078e00ff */
[----:B------:R-:W-:Y:S05]  /*1a500*/  CALL.REL.NOINC `($_ZN7cutlass13device_kernelIN5flash19enable_sm80_to_sm89INS1_16FlashAttnBwdSm80INS1_25CollectiveMainloopBwdSm80ILi2ELi2EN4cute5tupleIJNS5_1CILi128EEES8_NS7_ILi64EEEEEENS_10bfloat16_tEfNS_4arch4Sm80ELb0ELb1ELb1ELb1ELb0ELb0ELb0ELb0ELi2ELi4ELi4ELi4ELb0EEENS1_24CollectiveEpilogueBwdGQAISA_fSD_Li256ELb1ELb0EEENS1_19SingleTileSchedulerILb1ELb0ELb0ELi128EEEEEEEEEvNT_6ParamsE$_ZN4cute3eso3ESOILb1ELb0EJNS_6LayoutINS_5tupleIJNS3_IJNS_1CILi2EEES5_EEEEEENS3_IJNS3_IJNS4_ILi1EEES5_EEEEEEEEiEEC2ERKSB_RKi) ;  /* 0xfffeef2000007944 */ /* 0x000fea0003c3ffff */
[----:B------:R-:W-:Y:S01]  /*1a510*/  MOV R4, 0x1a570 ;  /* 0x0001a57000047802 */ /* 0x000fe20000000f00 */
[----:B-1----:R-:W2:Y:S01]  /*1a520*/  LDL R3, [R1+0x758] ;  /* 0x0007580001037983 */ /* 0x002ea20000100800 */
[----:B------:R-:W-:Y:S01]  /*1a530*/  IMAD.MOV.U32 R2, RZ, RZ, R25 ;  /* 0x000000ffff027224 */ /* 0x000fe200078e0019 */
[C---:B--2---:R-:W-:Y:S04]  /*1a540*/  LEA R8, P0, R3.reuse, R48, 0x2 ;  /* 0x0000003003087211 */ /* 0x044fe800078010ff */
[----:B------:R-:W-:Y:S04]  /*1a550*/  LEA.HI.X.SX32 R3, R3, R49, 0x2, P0 ;  /* 0x0000003103037211 */ /* 0x000fe800000f16ff */
[----:B------:R-:W-:Y:S05]  /*1a560*/  CALL.REL.NOINC `($_ZN7cutlass13device_kernelIN5flash19enable_sm80_to_sm89INS1_16FlashAttnBwdSm80INS1_25CollectiveMainloopBwdSm80ILi2ELi2EN4cute5tupleIJNS5_1CILi128EEES8_NS7_ILi64EEEEEENS_10bfloat16_tEfNS_4arch4Sm80ELb0ELb1ELb1ELb1ELb0ELb0ELb0ELb0ELi2ELi4ELi4ELi4ELb0EEENS1_24CollectiveEpilogueBwdGQAISA_fSD_Li256ELb1ELb0EEENS1_19SingleTileSchedulerILb1ELb0ELb0ELi128EEEEEEEEEvNT_6ParamsE$_ZN4cute3eso3ESOILb1ELb0EJNS_6LayoutINS_5tupleIJNS3_IJNS_1CILi2EEES5_EEEEEENS3_IJNS3_IJNS4_ILi1EEES5_EEEEEEEENS_10ViewEngineIPfEEEEC2ERKSB_RKSE_) ;  /* 0xfffeee7000007944 */ /* 0x000fea0003c3ffff */
[----:B------:R-:W-:Y:S01]  /*1a570*/  MOV R3, R84 ;  /* 0x0000005400037202 */ /* 0x000fe20000000f00 */
[----:B-1----:R1:W5:Y:S01]  /*1a580*/  LDL.64 R8, [R1+0x758] ;  /* 0x0007580001087983 */ /* 0x0023620000100a00 */
[----:B------:R-:W-:Y:S01]  /*1a590*/  MOV R10, 0x1a5c0 ;  /* 0x0001a5c0000a7802 */ /* 0x000fe20000000f00 */
[----:B------:R-:W-:Y:S02]  /*1a5a0*/  IMAD.MOV.U32 R2, RZ, RZ, R25 ;  /* 0x000000ffff027224 */ /* 0x000fe400078e0019 */
[----:B-1---5:R-:W-:Y:S05]  /*1a5b0*/  CALL.REL.NOINC `($_ZN7cutlass13device_kernelIN5flash19enable_sm80_to_sm89INS1_16FlashAttnBwdSm80INS1_25CollectiveMainloopBwdSm80ILi2ELi2EN4cute5tupleIJNS5_1CILi128EEES8_NS7_ILi64EEEEEENS_10bfloat16_tEfNS_4arch4Sm80ELb0ELb1ELb1ELb1ELb0ELb0ELb0ELb0ELi2ELi4ELi4ELi4ELb0EEENS1_24CollectiveEpilogueBwdGQAISA_fSD_Li256ELb1ELb0EEENS1_19SingleTileSchedulerILb1ELb0ELb0ELi128EEEEEEEEEvNT_6ParamsE$_ZN4cute3eso3ESOILb1ELb0EJNS_10UnderscoreEiEEC2ERKS2_RKi) ;  /* 0xfffecdc000007944 */ /* 0x022fea0003c3ffff */
[----:B------:R-:W-:Y:S01]  /*1a5c0*/  MOV R4, 0x1a610 ;  /* 0x0001a61000047802 */ /* 0x000fe20000000f00 */
[----:B-1----:R-:W2:Y:S01]  /*1a5d0*/  LDL R3, [R1+0x758] ;  /* 0x0007580001037983 */ /* 0x002ea20000100800 */
[----:B------:R-:W-:Y:S01]  /*1a5e0*/  IMAD.MOV.U32 R68, RZ, RZ, R25 ;  /* 0x000000ffff447224 */ /* 0x000fe200078e0019 */
[----:B--2---:R-:W-:Y:S02]  /*1a5f0*/  SHF.L.U32 R3, R3, 0x3, RZ ;  /* 0x0000000303037819 */ /* 0x004fe400000006ff */
[----:B------:R-:W-:Y:S05]  /*1a600*/  CALL.REL.NOINC `($_ZN7cutlass13device_kernelIN5flash19enable_sm80_to_sm89INS1_16FlashAttnBwdSm80INS1_25CollectiveMainloopBwdSm80ILi2ELi2EN4cute5tupleIJNS5_1CILi128EEES8_NS7_ILi64EEEEEENS_10bfloat16_tEfNS_4arch4Sm80ELb0ELb1ELb1ELb1ELb0ELb0ELb0ELb0ELi2ELi4ELi4ELi4ELb0EEENS1_24CollectiveEpilogueBwdGQAISA_fSD_Li256ELb1ELb0EEENS1_19SingleTileSchedulerILb1ELb0ELb0ELi128EEEEEEEEEvNT_6ParamsE$_ZN4cute3eso3ESOILb1ELb0EJNS_6LayoutINS_5tupleIJNS3_IJNS_1CILi2EEES5_S5_EEEEEENS3_IJNS3_IJNS4_ILi1EEES5_NS4_ILi4EEEEEEEEEEEiEEC2ERKSC_RKi) ;  /* 0xfffef24000007944 */ /* 0x000fea0003c3ffff */
[----:B------:R-:W-:Y:S01]  /*1a610*/  MOV R4, 0x1a670 ;  /* 0x0001a67000047802 */ /* 0x000fe20000000f00 */
[----:B-1----:R-:W2:Y:S01]  /*1a620*/  LDL R3, [R1+0x758] ;  /* 0x0007580001037983 */ /* 0x002ea20000100800 */
[----:B------:R-:W-:Y:S01]  /*1a630*/  IMAD.MOV.U32 R68, RZ, RZ, R25 ;  /* 0x000000ffff447224 */ /* 0x000fe200078e0019 */
[C---:B--2---:R-:W-:Y:S04]  /*1a640*/  LEA R6, P0, R3.reuse, R60, 0x1 ;  /* 0x0000003c03067211 */ /* 0x044fe800078008ff */
[----:B------:R-:W-:Y:S04]  /*1a650*/  LEA.HI.X.SX32 R3, R3, R61, 0x1, P0 ;  /* 0x0000003d03037211 */ /* 0x000fe800000f0eff */
[----:B------:R-:W-:Y:S05]  /*1a660*/  CALL.REL.NOINC `($_ZN7cutlass13device_kernelIN5flash19enable_sm80_to_sm89INS1_16FlashAttnBwdSm80INS1_25CollectiveMainloopBwdSm80ILi2ELi2EN4cute5tupleIJNS5_1CILi128EEES8_NS7_ILi64EEEEEENS_10bfloat16_tEfNS_4arch4Sm80ELb0ELb1ELb1ELb1ELb0ELb0ELb0ELb0ELi2ELi4ELi4ELi4ELb0EEENS1_24CollectiveEpilogueBwdGQAISA_fSD_Li256ELb1ELb0EEENS1_19SingleTileSchedulerILb1ELb0ELb0ELi128EEEEEEEEEvNT_6ParamsE$_ZN4cute3eso3ESOILb1ELb0EJNS_6LayoutINS_5tupleIJNS3_IJNS_1CILi2EEES5_S5_EEEEEENS3_IJNS3_IJNS4_ILi1EEES5_NS4_ILi4EEEEEEEEEEENS_10ViewEngineIPN7cutlass10bfloat16_tEEEEEC2ERKSC_RKSH_) ;  /* 0xfffef19000007944 */ /* 0x000fea0003c3ffff */
[----:B------:R-:W-:Y:S01]  /*1a670*/  MOV R3, R58 ;  /* 0x0000003a00037202 */ /* 0x000fe20000000f00 */
[----:B------:R2:W5:Y:S01]  /*1a680*/  LDL.64 R12, [R1+0x758] ;  /* 0x00075800010c7983 */ /* 0x0005620000100a00 */
[----:B------:R-:W-:Y:S01]  /*1a690*/  MOV R10, 0x1a6c0 ;  /* 0x0001a6c0000a7802 */ /* 0x000fe20000000f00 */
[----:B-1----:R-:W-:Y:S02]  /*1a6a0*/  IMAD.MOV.U32 R2, RZ, RZ, R25 ;  /* 0x000000ffff027224 */ /* 0x002fe400078e0019 */
[----:B--2--5:R-:W-:Y:S05]  /*1a6b0*/  CALL.REL.NOINC `($_ZN7cutlass13device_kernelIN5flash19enable_sm80_to_sm89INS1_16FlashAttnBwdSm80INS1_25CollectiveMainloopBwdSm80ILi2ELi2EN4cute5tupleIJNS5_1CILi128EEES8_NS7_ILi64EEEEEENS_10bfloat16_tEfNS_4arch4Sm80ELb0ELb1ELb1ELb1ELb0ELb0ELb0ELb0ELi2ELi4ELi4ELi4ELb0EEENS1_24CollectiveEpilogueBwdGQAISA_fSD_Li256ELb1ELb0EEENS1_19SingleTileSchedulerILb1ELb0ELb0ELi128EEEEEEEEEvNT_6ParamsE$_ZN4cute3eso3ESOILb1ELb0EJNS_10UnderscoreEiEEC2ERKS2_RKi) ;  /* 0xfffeccc000007944 */ /* 0x024fea0003c3ffff */
[----:B------:R-:W-:Y:S01]  /*1a6c0*/  MOV R4, 0x1a710 ;  /* 0x0001a71000047802 */ /* 0x000fe20000000f00 */
[----:B-1----:R-:W2:Y:S01]  /*1a6d0*/  LDL R3, [R1+0x758] ;  /* 0x0007580001037983 */ /* 0x002ea20000100800 */
[----:B------:R-:W-:Y:S01]  /*1a6e0*/  IMAD.MOV.U32 R68, RZ, RZ, R25 ;  /* 0x000000ffff447224 */ /* 0x000fe200078e0019 */
[----:B--2---:R-:W-:Y:S02]  /*1a6f0*/  SHF.L.U32 R3, R3, 0x2, RZ ;  /* 0x0000000203037819 */ /* 0x004fe400000006ff */
[----:B------:R-:W-:Y:S05]  /*1a700*/  CALL.REL.NOINC `($_ZN7cutlass13device_kernelIN5flash19enable_sm80_to_sm89INS1_16FlashAttnBwdSm80INS1_25CollectiveMainloopBwdSm80ILi2ELi2EN4cute5tupleIJNS5_1CILi128EEES8_NS7_ILi64EEEEEENS_10bfloat16_tEfNS_4arch4Sm80ELb0ELb1ELb1ELb1ELb0ELb0ELb0ELb0ELi2ELi4ELi4ELi4ELb0EEENS1_24CollectiveEpilogueBwdGQAISA_fSD_Li256ELb1ELb0EEENS1_19SingleTileSchedulerILb1ELb0ELb0ELi128EEEEEEEEEvNT_6ParamsE$_ZN4cute3eso3ESOILb1ELb0EJNS_6LayoutINS_5tupleIJNS3_IJNS_1CILi2EEES5_EEEEEENS3_IJNS3_IJNS4_ILi1EEES5_EEEEEEEEiEEC2ERKSB_RKi) ;  /* 0xfffeed2000007944 */ /* 0x000fea0003c3ffff */
[----:B------:R-:W-:Y:S01]  /*1a710*/  MOV R4, 0x1a770 ;  /* 0x0001a77000047802 */ /* 0x000fe20000000f00 */
[----:B-1----:R-:W2:Y:S01]  /*1a720*/  LDL R3, [R1+0x758] ;  /* 0x0007580001037983 */ /* 0x002ea20000100800 */
[----:B------:R-:W-:Y:S01]  /*1a730*/  IMAD.MOV.U32 R68, RZ, RZ, R25 ;  /* 0x000000ffff447224 */ /* 0x000fe200078e0019 */
[C---:B--2---:R-:W-:Y:S04]  /*1a740*/  LEA R6, P0, R3.reuse, R62, 0x1 ;  /* 0x0000003e03067211 */ /* 0x044fe800078008ff */
[----:B------:R-:W-:Y:S04]  /*1a750*/  LEA.HI.X.SX32 R3, R3, R63, 0x1, P0 ;  /* 0x0000003f03037211 */ /* 0x000fe800000f0eff */
[----:B------:R-:W-:Y:S05]  /*1a760*/  CALL.REL.NOINC `($_ZN7cutlass13device_kernelIN5flash19enable_sm80_to_sm89INS1_16FlashAttnBwdSm80INS1_25CollectiveMainloopBwdSm80ILi2ELi2EN4cute5tupleIJNS5_1CILi128EEES8_NS7_ILi64EEEEEENS_10bfloat16_tEfNS_4arch4Sm80ELb0ELb1ELb1ELb1ELb0ELb0ELb0ELb0ELi2ELi4ELi4ELi4ELb0EEENS1_24CollectiveEpilogueBwdGQAISA_fSD_Li256ELb1ELb0EEENS1_19SingleTileSchedulerILb1ELb0ELb0ELi128EEEEEEEEEvNT_6ParamsE$_ZN4cute3eso3ESOILb1ELb0EJNS_6LayoutINS_5tupleIJNS3_IJNS_1CILi2EEES5_EEEEEENS3_IJNS3_IJNS4_ILi1EEES5_EEEEEEEENS_10ViewEngineIPN7cutlass10bfloat16_tEEEEEC2ERKSB_RKSG_) ;  /* 0xfffeec2000007944 */ /* 0x000fea0003c3ffff */
[----:B------:R-:W-:Y:S01]  /*1a770*/  MOV R69, R24 ;  /* 0x0000001800457202 */ /* 0x000fe20000000f00 */
[----:B------:R2:W5:Y:S01]  /*1a780*/  LDL.64 R10, [R1+0x758] ;  /* 0x00075800010a7983 */ /* 0x0005620000100a00 */
[----:B------:R-:W-:Y:S01]  /*1a790*/  MOV R82, 0x1a7c0 ;  /* 0x0001a7c000527802 */ /* 0x000fe20000000f00 */
[----:B------:R-:W-:Y:S02]  /*1a7a0*/  IMAD.MOV.U32 R83, RZ, RZ, R25 ;  /* 0x000000ffff537224 */ /* 0x000fe400078e0019 */
        /* <DEDUP_REMOVED lines=12> */
[----:B------:R-:W-:Y:S05]  /*1a870*/  CALL.REL.NOINC `($_ZN7cutlass13device_kernelIN5flash19enable_sm80_to_sm89INS1_16FlashAttnBwdSm80INS1_25CollectiveMainloopBwdSm80ILi2ELi2EN4cute5tupleIJNS5_1CILi128EEES8_NS7_ILi64EEEEEENS_10bfloat16_tEfNS_4arch4Sm80ELb0ELb1ELb1ELb1ELb0ELb0ELb0ELb0ELi2ELi4ELi4ELi4ELb0EEENS1_24CollectiveEpilogueBwdGQAISA_fSD_Li256ELb1ELb0EEENS1_19SingleTileSchedulerILb1ELb0ELb0ELi128EEEEEEEEEvNT_6ParamsE$_ZN4cute3eso3ESOILb1ELb0EJNS_6LayoutINS_5tupleIJNS3_IJNS_1CILi2EEES5_EEEEEENS3_IJNS3_IJNS4_ILi1EEES5_EEEEEEEENS_10ViewEngineIPKfEEEEC2ERKSB_RKSF_) ;  /* 0xfffeeac000007944 */ /* 0x000fea0003c3ffff */
[----:B------:R-:W-:Y:S01]  /*1a880*/  MOV R68, R25 ;  /* 0x0000001900447202 */ /* 0x000fe20000000f00 */
[----:B-1----:R1:W5:Y:S01]  /*1a890*/  LDL.64 R6, [R1+0x758] ;  /* 0x0007580001067983 */ /* 0x0023620000100a00 */
[----:B------:R-:W-:Y:S03]  /*1a8a0*/  MOV R4, 0x1a8c0 ;  /* 0x0001a8c000047802 */ /* 0x000fe60000000f00 */
[----:B-1---5:R-:W-:Y:S05]  /*1a8b0*/  CALL.REL.NOINC `($_ZN7cutlass13device_kernelIN5flash19enable_sm80_to_sm89INS1_16FlashAttnBwdSm80INS1_25CollectiveMainloopBwdSm80ILi2ELi2EN4cute5tupleIJNS5_1CILi128EEES8_NS7_ILi64EEEEEENS_10bfloat16_tEfNS_4arch4Sm80ELb0ELb1ELb1ELb1ELb0ELb0ELb0ELb0ELi2ELi4ELi4ELi4ELb0EEENS1_24CollectiveEpilogueBwdGQAISA_fSD_Li256ELb1ELb0EEENS1_19SingleTileSchedulerILb1ELb0ELb0ELi128EEEEEEEEEvNT_6ParamsE$_ZN4cute3eso3ESOILb1ELb0EJNS_6LayoutINS_5tupleIJNS3_IJNS_1CILi1EEENS4_ILi2EEES6_EEEEEENS3_IJNS3_IJS5_S5_S6_EEEEEEEENS_10ViewEngineIPjEEEEC2ERKSB_RKSE_) ;  /* 0xfffee8f000007944 */ /* 0x022fea0003c3ffff */
[----:B-1----:R-:W-:Y:S01]  /*1a8c0*/  MOV R2, R25 ;  /* 0x0000001900027202 */ /* 0x002fe20000000f00 */
[----:B------:R1:W5:Y:S01]  /*1a8d0*/  LDL.64 R14, [R1+0x758] ;  /* 0x00075800010e7983 */ /* 0x0003620000100a00 */
[----:B------:R-:W-:Y:S01]  /*1a8e0*/  MOV R4, 0x1a910 ;  /* 0x0001a91000047802 */ /* 0x000fe20000000f00 */
[----:B------:R-:W-:Y:S02]  /*1a8f0*/  IMAD.MOV.U32 R3, RZ, RZ, R11 ;  /* 0x000000ffff037224 */ /* 0x000fe400078e000b */
[----:B-1---5:R-:W-:Y:S05]  /*1a900*/  CALL.REL.NOINC `($_ZN7cutlass13device_kernelIN5flash19enable_sm80_to_sm89INS1_16FlashAttnBwdSm80INS1_25CollectiveMainloopBwdSm80ILi2ELi2EN4cute5tupleIJNS5_1CILi128EEES8_NS7_ILi64EEEEEENS_10bfloat16_tEfNS_4arch4Sm80ELb0ELb1ELb1ELb1ELb0ELb0ELb0ELb0ELi2ELi4ELi4ELi4ELb0EEENS1_24CollectiveEpilogueBwdGQAISA_fSD_Li256ELb1ELb0EEENS1_19SingleTileSchedulerILb1ELb0ELb0ELi128EEEEEEEEEvNT_6ParamsE$_ZN4cute3eso3ESOILb1ELb0EJNS_6LayoutINS_5tupleIJNS3_IJNS_1CILi1EEENS4_ILi2EEEEEEEEENS3_IJNS3_IJS5_S5_EEEEEEEENS_10ViewEngineIPjEEEEC2ERKSB_RKSE_) ;  /* 0xfffee79000007944 */ /* 0x022fea0003c3ffff */
[----:B-1----:R-:W-:Y:S01]  /*1a910*/  MOV R2, R25 ;  /* 0x0000001900027202 */ /* 0x002fe20000000f00 */
[----:B------:R1:W5:Y:S01]  /*1a920*/  LDL.64 R16, [R1+0x758] ;  /* 0x0007580001107983 */ /* 0x0003620000100a00 */
[----:B------:R-:W-:Y:S01]  /*1a930*/  MOV R4, 0x1a960 ;  /* 0x0001a96000047802 */ /* 0x000fe20000000f00 */
[----:B------:R-:W-:Y:S02]  /*1a940*/  IMAD.MOV.U32 R3, RZ, RZ, R9 ;  /* 0x000000ffff037224 */ /* 0x000fe400078e0009 */
[----:B-1---5:R-:W-:Y:S05]  /*1a950*/  CALL.REL.NOINC `($_ZN7cutlass13device_kernelIN5flash19enable_sm80_to_sm89INS1_16FlashAttnBwdSm80INS1_25CollectiveMainloopBwdSm80ILi2ELi2EN4cute5tupleIJNS5_1CILi128EEES8_NS7_ILi64EEEEEENS_10bfloat16_tEfNS_4arch4Sm80ELb0ELb1ELb1ELb1ELb0ELb0ELb0ELb0ELi2ELi4ELi4ELi4ELb0EEENS1_24CollectiveEpilogueBwdGQAISA_fSD_Li256ELb1ELb0EEENS1_19SingleTileSchedulerILb1ELb0ELb0ELi128EEEEEEEEEvNT_6ParamsE$_ZN4cute3eso3ESOILb1ELb0EJNS_6LayoutINS_5tupleIJNS3_IJNS_1CILi2EEES5_EEEEEENS3_IJNS3_IJNS4_ILi1EEES5_EEEEEEEENS_10ViewEngineIPfEEEEC2ERKSB_RKSE_) ;  /* 0xfffeea8000007944 */ /* 0x022fea0003c3ffff */
[----:B-1----:R-:W-:Y:S01]  /*1a960*/  MOV R2, R25 ;  /* 0x0000001900027202 */ /* 0x002fe20000000f00 */
[----:B------:R1:W5:Y:S01]  /*1a970*/  LDL.64 R64, [R1+0x758] ;  /* 0x0007580001407983 */ /* 0x0003620000100a00 */
[----:B------:R-:W-:Y:S01]  /*1a980*/  MOV R4, 0x1a9b0 ;  /* 0x0001a9b000047802 */ /* 0x000fe20000000f00 */
[----:B------:R-:W-:Y:S02]  /*1a990*/  IMAD.MOV.U32 R3, RZ, RZ, R7 ;  /* 0x000000ffff037224 */ /* 0x000fe400078e0007 */
[----:B-1---5:R-:W-:Y:S05]  /*1a9a0*/  CALL.REL.NOINC `($_ZN7cutlass13device_kernelIN5flash19enable_sm80_to_sm89INS1_16FlashAttnBwdSm80INS1_25CollectiveMainloopBwdSm80ILi2ELi2EN4cute5tupleIJNS5_1CILi128EEES8_NS7_ILi64EEEEEENS_10bfloat16_tEfNS_4arch4Sm80ELb0ELb1ELb1ELb1ELb0ELb0ELb0ELb0ELi2ELi4ELi4ELi4ELb0EEENS1_24CollectiveEpilogueBwdGQAISA_fSD_Li256ELb1ELb0EEENS1_19SingleTileSchedulerILb1ELb0ELb0ELi128EEEEEEEEEvNT_6ParamsE$_ZN4cute3eso3ESOILb1ELb0EJNS_6LayoutINS_5tupleIJNS3_IJNS_1CILi2EEES5_EEEEEENS3_IJNS3_IJNS4_ILi1EEES5_EEEEEEEENS_10ViewEngineIPKfEEEEC2ERKSB_RKSF_) ;  /* 0xfffee99000007944 */ /* 0x022fea0003c3ffff */
        /* <DEDUP_REMOVED lines=24> */
[----:B-1----:R-:W-:Y:S05]  /*1ab30*/  CALL.REL.NOINC `($_ZN7cutlass13device_kernelIN5flash19enable_sm80_to_sm89INS1_16FlashAttnBwdSm80INS1_25CollectiveMainloopBwdSm80ILi2ELi2EN4cute5tupleIJNS5_1CILi128EEES8_NS7_ILi64EEEEEENS_10bfloat16_tEfNS_4arch4Sm80ELb0ELb1ELb1ELb1ELb0ELb0ELb0ELb0ELi2ELi4ELi4ELi4ELb0EEENS1_24CollectiveEpilogueBwdGQAISA_fSD_Li256ELb1ELb0EEENS1_19SingleTileSchedulerILb1ELb0ELb0ELi128EEEEEEEEEvNT_6ParamsE$_ZN4cute3eso3ESOILb1ELb0EJNS_10UnderscoreEiiEEC2ERKS2_RKiS7_) ;  /* 0xfffec88000007944 */ /* 0x002fea0003c3ffff */
        /* <DEDUP_REMOVED lines=642> */
[----:B------:R-:W-:Y:S02]  /*1d360*/  MOV R3, 0x1 ;  /* 0x0000000100037802 */ /* 0x000fe40000000f00 */
        /* <DEDUP_REMOVED lines=18> */
.L_x_2222:
        /* <DEDUP_REMOVED lines=771> */
.L_x_2223:
        /* <DEDUP_REMOVED lines=222> */
[----:B------:R-:W-:Y:S05]  /*212a0*/  CALL.REL.NOINC `($_ZN7cutlass13device_kernelIN5flash19enable_sm80_to_sm89INS1_16FlashAttnBwdSm80INS1_25CollectiveMainloopBwdSm80ILi2ELi2EN4cute5tupleIJNS5_1CILi128EEES8_NS7_ILi64EEEEEENS_10bfloat16_tEfNS_4arch4Sm80ELb0ELb1ELb1ELb1ELb0ELb0ELb0ELb0ELi2ELi4ELi4ELi4ELb0EEENS1_24CollectiveEpilogueBwdGQAISA_fSD_Li256ELb1ELb0EEENS1_19SingleTileSchedulerILb1ELb0ELb0ELi128EEEEEEEEEvNT_6ParamsE$_ZN4cute3eso3ESOILb1ELb0EJNS_10UnderscoreES2_iEEC2ERKS2_S5_RKi) ;  /* 0xfffe609000007944 */ /* 0x000fea0003c3ffff */
        /* <DEDUP_REMOVED lines=37> */
.L_x_2224:
        /* <DEDUP_REMOVED lines=220> */
[----:B-----5:R-:W-:Y:S05]  /*222c0*/  CALL.REL.NOINC `($_ZN7cutlass13device_kernelIN5flash19enable_sm80_to_sm89INS1_16FlashAttnBwdSm80INS1_25CollectiveMainloopBwdSm80ILi2ELi2EN4cute5tupleIJNS5_1CILi128EEES8_NS7_ILi64EEEEEENS_10bfloat16_tEfNS_4arch4Sm80ELb0ELb1ELb1ELb1ELb0ELb0ELb0ELb0ELi2ELi4ELi4ELi4ELb0EEENS1_24CollectiveEpilogueBwdGQAISA_fSD_Li256ELb1ELb0EEENS1_19SingleTileSchedulerILb1ELb0ELb0ELi128EEEEEEEEEvNT_6ParamsE$_ZN4cute8smem_ptrIPfECI1NS_12iter_adaptorIS1_S2_EEES1_) ;  /* 0xfffe8d3000007944 */ /* 0x020fea0003c3ffff */
[----:B-1----:R1:W5:Y:S01]  /*222d0*/  LDL.64 R2, [R1+0x758] ;  /* 0x0007580001027983 */ /* 0x0023620000100a00 */
[----:B------:R-:W-:-:S03]  /*222e0*/  MOV R8, 0x22300 ;  /* 0x0002230000087802 */ /* 0x000fc60000000f00 */
[----:B-1---5:R-:W-:Y:S05]  /*222f0*/  CALL.REL.NOINC `($_ZN7cutlass13device_kernelIN5flash19enable_sm80_to_sm89INS1_16FlashAttnBwdSm80INS1_25CollectiveMainloopBwdSm80ILi2ELi2EN4cute5tupleIJNS5_1CILi128EEES8_NS7_ILi64EEEEEENS_10bfloat16_tEfNS_4arch4Sm80ELb0ELb1ELb1ELb1ELb0ELb0ELb0ELb0ELi2ELi4ELi4ELi4ELb0EEENS1_24CollectiveEpilogueBwdGQAISA_fSD_Li256ELb1ELb0EEENS1_19SingleTileSchedulerILb1ELb0ELb0ELi128EEEEEEEEEvNT_6ParamsE$_ZN4cute3eso3ESOILb1ELb0EJNS_6LayoutINS_5tupleIJNS3_IJNS_1CILi2EEES5_EEEEEENS3_IJNS3_IJNS4_ILi8EEENS4_ILi64EEEEEEEEEEENS_10ViewEngineINS_8smem_ptrIPfEEEEEEC2ERKSC_RKSH_) ;  /* 0xfffe717000007944 */ /* 0x022fea0003c3ffff */
        /* <DEDUP_REMOVED lines=9> */
[----:B--2--5:R-:W-:Y:S05]  /*22390*/  CALL.REL.NOINC `($_ZN7cutlass13device_kernelIN5flash19enable_sm80_to_sm89INS1_16FlashAttnBwdSm80INS1_25CollectiveMainloopBwdSm80ILi2ELi2EN4cute5tupleIJNS5_1CILi128EEES8_NS7_ILi64EEEEEENS_10bfloat16_tEfNS_4arch4Sm80ELb0ELb1ELb1ELb1ELb0ELb0ELb0ELb0ELi2ELi4ELi4ELi4ELb0EEENS1_24CollectiveEpilogueBwdGQAISA_fSD_Li256ELb1ELb0EEENS1_19SingleTileSchedulerILb1ELb0ELb0ELi128EEEEEEEEEvNT_6ParamsE$_ZN4cute3eso3ESOILb1ELb0EJNS_10UnderscoreEiEEC2ERKS2_RKi) ;  /* 0xfffe4fe000007944 */ /* 0x024fea0003c3ffff */
[----:B-1----:R-:W2:Y:S01]  /*223a0*/  LDL R3, [R1+0x758] ;  /* 0x0007580001037983 */ /* 0x002ea20000100800 */
[----:B------:R-:W-:Y:S02]  /*223b0*/  MOV R6, 0x223e0 ;  /* 0x000223e000067802 */ /* 0x000fe40000000f00 */
[----:B--2---:R-:W-:Y:S02]  /*223c0*/  SHF.L.U32 R3, R3, 0x7, RZ ;  /* 0x0000000703037819 */ /* 0x004fe400000006ff */
[----:B------:R-:W-:Y:S05]  /*223d0*/  CALL.REL.NOINC `($_ZN7cutlass13device_kernelIN5flash19enable_sm80_to_sm89INS1_16FlashAttnBwdSm80INS1_25CollectiveMainloopBwdSm80ILi2ELi2EN4cute5tupleIJNS5_1CILi128EEES8_NS7_ILi64EEEEEENS_10bfloat16_tEfNS_4arch4Sm80ELb0ELb1ELb1ELb1ELb0ELb0ELb0ELb0ELi2ELi4ELi4ELi4ELb0EEENS1_24CollectiveEpilogueBwdGQAISA_fSD_Li256ELb1ELb0EEENS1_19SingleTileSchedulerILb1ELb0ELb0ELi128EEEEEEEEEvNT_6ParamsE$_ZN4cute3eso3ESOILb1ELb0EJNS_6LayoutINS_5tupleIJNS3_IJNS_1CILi2EEES5_EEEEEENS3_IJNS3_IJNS4_ILi8EEENS4_ILi64EEEEEEEEEEEiEEC2ERKSC_RKi) ;  /* 0xfffe70d000007944 */ /* 0x000fea0003c3ffff */
[----:B------:R-:W-:Y:S01]  /*223e0*/  ULDC.64 UR4, c[0x0][0x118] ;  /* 0x0000460000047ab9 */ /* 0x000fe20000000a00 */
[----:B-1----:R-:W2:Y:S04]  /*223f0*/  LDL R2, [R1+0x758] ;  /* 0x0007580001027983 */ /* 0x002ea80000100800 */
[----:B------:R-:W2:Y:S01]  /*22400*/  LD.E.64 R12, [R12.64] ;  /* 0x000000040c0c7980 */ /* 0x000ea2000c101b00 */
[----:B------:R-:W-:-:S02]  /*22410*/  MOV R6, R25 ;  /* 0x0000001900067202 */ /* 0x000fc40000000f00 */
[----:B------:R-:W-:Y:S01]  /*22420*/  MOV R8, 0x22450 ;  /* 0x0002245000087802 */ /* 0x000fe20000000f00 */
[----:B--2---:R-:W-:-:S04]  /*22430*/  IMAD.WIDE R2, R2, 0x4, R12 ;  /* 0x0000000402027825 */ /* 0x004fc800078e020c */
[----:B------:R-:W-:Y:S05]  /*22440*/  CALL.REL.NOINC `($_ZN7cutlass13device_kernelIN5flash19enable_sm80_to_sm89INS1_16FlashAttnBwdSm80INS1_25CollectiveMainloopBwdSm80ILi2ELi2EN4cute5tupleIJNS5_1CILi128EEES8_NS7_ILi64EEEEEENS_10bfloat16_tEfNS_4arch4Sm80ELb0ELb1ELb1ELb1ELb0ELb0ELb0ELb0ELi2ELi4ELi4ELi4ELb0EEENS1_24CollectiveEpilogueBwdGQAISA_fSD_Li256ELb1ELb0EEENS1_19SingleTileSchedulerILb1ELb0ELb0ELi128EEEEEEEEEvNT_6ParamsE$_ZN4cute8smem_ptrIPfECI1NS_12iter_adaptorIS1_S2_EEES1_) ;  /* 0xfffe8bb000007944 */ /* 0x000fea0003c3ffff */
[----:B-1----:R1:W5:Y:S01]  /*22450*/  LDL.64 R2, [R1+0x758] ;  /* 0x0007580001027983 */ /* 0x0023620000100a00 */
[----:B------:R-:W-:-:S03]  /*22460*/  MOV R8, 0x22480 ;  /* 0x0002248000087802 */ /* 0x000fc60000000f00 */
[----:B-1---5:R-:W-:Y:S05]  /*22470*/  CALL.REL.NOINC `($_ZN7cutlass13device_kernelIN5flash19enable_sm80_to_sm89INS1_16FlashAttnBwdSm80INS1_25CollectiveMainloopBwdSm80ILi2ELi2EN4cute5tupleIJNS5_1CILi128EEES8_NS7_ILi64EEEEEENS_10bfloat16_tEfNS_4arch4Sm80ELb0ELb1ELb1ELb1ELb0ELb0ELb0ELb0ELi2ELi4ELi4ELi4ELb0EEENS1_24CollectiveEpilogueBwdGQAISA_fSD_Li256ELb1ELb0EEENS1_19SingleTileSchedulerILb1ELb0ELb0ELi128EEEEEEEEEvNT_6ParamsE$_ZN4cute3eso3ESOILb1ELb0EJNS_6LayoutINS_5tupleIJNS3_IJNS_1CILi2EEES5_EEEEEENS3_IJNS3_IJNS4_ILi8EEENS4_ILi64EEEEEEEEEEENS_10ViewEngineINS_8smem_ptrIPfEEEEEEC2ERKSC_RKSH_) ;  /* 0xfffe6ff000007944 */ /* 0x022fea0003c3ffff */
[----:B-1----:R1:W5:Y:S01]  /*22480*/  LDL.64 R2, [R1+0x758] ;  /* 0x0007580001027983 */ /* 0x0023620000100a00 */
[----:B------:R-:W-:Y:S02]  /*22490*/  MOV R9, R5 ;  /* 0x0000000500097202 */ /* 0x000fe40000000f00 */
[----:B------:R-:W-:Y:S02]  /*224a0*/  MOV R6, 0x224c0 ;  /* 0x000224c000067802 */ /* 0x000fe40000000f00 */
[----:B-1---5:R-:W-:Y:S05]  /*224b0*/  CALL.REL.NOINC `($_ZN7cutlass13device_kernelIN5flash19enable_sm80_to_sm89INS1_16FlashAttnBwdSm80INS1_25CollectiveMainloopBwdSm80ILi2ELi2EN4cute5tupleIJNS5_1CILi128EEES8_NS7_ILi64EEEEEENS_10bfloat16_tEfNS_4arch4Sm80ELb0ELb1ELb1ELb1ELb0ELb0ELb0ELb0ELi2ELi4ELi4ELi4ELb0EEENS1_24CollectiveEpilogueBwdGQAISA_fSD_Li256ELb1ELb0EEENS1_19SingleTileSchedulerILb1ELb0ELb0ELi128EEEEEEEEEvNT_6ParamsE$_ZN4cute3eso3ESOILb1ELb0EJNS_6LayoutINS_5tupleIJNS_1CILi1EEENS4_ILi4EEEEEENS3_IJNS4_ILi0EEES5_EEEEENS_10ViewEngineIPfEEEEC2ERKSA_RKSD_) ;  /* 0xfffe7f8000007944 */ /* 0x022fea0003c3ffff */
[----:B------:R2:W5:Y:S01]  /*224c0*/  LDL.64 R12, [R1+0x758] ;  /* 0x00075800010c7983 */ /* 0x0005620000100a00 */
[----:B-1----:R-:W-:Y:S02]  /*224d0*/  MOV R9, R3 ;  /* 0x0000000300097202 */ /* 0x002fe40000000f00 */
[----:B------:R-:W-:Y:S02]  /*224e0*/  MOV R6, 0x22500 ;  /* 0x0002250000067802 */ /* 0x000fe40000000f00 */
[----:B--2--5:R-:W-:Y:S05]  /*224f0*/  CALL.REL.NOINC `($_ZN7cutlass13device_kernelIN5flash19enable_sm80_to_sm89INS1_16FlashAttnBwdSm80INS1_25CollectiveMainloopBwdSm80ILi2ELi2EN4cute5tupleIJNS5_1CILi128EEES8_NS7_ILi64EEEEEENS_10bfloat16_tEfNS_4arch4Sm80ELb0ELb1ELb1ELb1ELb0ELb0ELb0ELb0ELi2ELi4ELi4ELi4ELb0EEENS1_24CollectiveEpilogueBwdGQAISA_fSD_Li256ELb1ELb0EEENS1_19SingleTileSchedulerILb1ELb0ELb0ELi128EEEEEEEEEvNT_6ParamsE$_ZN4cute3eso3ESOILb1ELb0EJNS_6LayoutINS_5tupleIJNS_1CILi1EEENS3_IJNS4_ILi2EEES6_EEEEEENS3_IJNS4_ILi0EEENS3_IJNS4_ILi8EEENS4_ILi64EEEEEEEEEEENS_10ViewEngineINS_8smem_ptrIPfEEEEEEC2ERKSE_RKSJ_) ;  /* 0xfffe7ee000007944 */ /* 0x024fea0003c3ffff */
[----:B-1----:R1:W5:Y:S01]  /*22500*/  LDL.64 R2, [R1+0x758] ;  /* 0x0007580001027983 */ /* 0x0023620000100a00 */
[----:B------:R-:W-:Y:S02]  /*22510*/  MOV R6, R25 ;  /* 0x0000001900067202 */ /* 0x000fe40000000f00 */
[----:B------:R-:W-:-:S02]  /*22520*/  MOV R8, 0x22540 ;  /* 0x0002254000087802 */ /* 0x000fc40000000f00 */
[----:B-1---5:R-:W-:Y:S05]  /*22530*/  CALL.REL.NOINC `($_ZN7cutlass13device_kernelIN5flash19enable_sm80_to_sm89INS1_16FlashAttnBwdSm80INS1_25CollectiveMainloopBwdSm80ILi2ELi2EN4cute5tupleIJNS5_1CILi128EEES8_NS7_ILi64EEEEEENS_10bfloat16_tEfNS_4arch4Sm80ELb0ELb1ELb1ELb1ELb0ELb0ELb0ELb0ELi2ELi4ELi4ELi4ELb0EEENS1_24CollectiveEpilogueBwdGQAISA_fSD_Li256ELb1ELb0EEENS1_19SingleTileSchedulerILb1ELb0ELb0ELi128EEEEEEEEEvNT_6ParamsE$_ZN4cute8smem_ptrIPfECI1NS_12iter_adaptorIS1_S2_EEES1_) ;  /* 0xfffe8ac000007944 */ /* 0x022fea0003c3ffff */
[----:B-1----:R1:W5:Y:S01]  /*22540*/  LDL.64 R2, [R1+0x758] ;  /* 0x0007580001027983 */ /* 0x0023620000100a00 */
[----:B------:R-:W-:-:S03]  /*22550*/  MOV R8, 0x22570 ;  /* 0x0002257000087802 */ /* 0x000fc60000000f00 */
[----:B-1---5:R-:W-:Y:S05]  /*22560*/  CALL.REL.NOINC `($_ZN7cutlass13device_kernelIN5flash19enable_sm80_to_sm89INS1_16FlashAttnBwdSm80INS1_25CollectiveMainloopBwdSm80ILi2ELi2EN4cute5tupleIJNS5_1CILi128EEES8_NS7_ILi64EEEEEENS_10bfloat16_tEfNS_4arch4Sm80ELb0ELb1ELb1ELb1ELb0ELb0ELb0ELb0ELi2ELi4ELi4ELi4ELb0EEENS1_24CollectiveEpilogueBwdGQAISA_fSD_Li256ELb1ELb0EEENS1_19SingleTileSchedulerILb1ELb0ELb0ELi128EEEEEEEEEvNT_6ParamsE$_ZN4cute3eso3ESOILb1ELb0EJNS_6LayoutINS_5tupleIJNS3_IJNS_1CILi2EEES5_EEEEEENS3_IJNS3_IJNS4_ILi8EEENS4_ILi64EEEEEEEEEEENS_10ViewEngineINS_8smem_ptrIPfEEEEEEC2ERKSC_RKSH_) ;  /* 0xfffe6f0000007944 */ /* 0x022fea0003c3ffff */
[----:B------:R2:W5:Y:S01]  /*22570*/  LDL.64 R10, [R1+0x758] ;  /* 0x00075800010a7983 */ /* 0x0005620000100a00 */
[----:B-1----:R-:W-:-:S03]  /*22580*/  MOV R6, 0x225a0 ;  /* 0x000225a000067802 */ /* 0x002fc60000000f00 */
[----:B--2--5:R-:W-:Y:S05]  /*22590*/  CALL.REL.NOINC `($_ZN7cutlass13device_kernelIN5flash19enable_sm80_to_sm89INS1_16FlashAttnBwdSm80INS1_25CollectiveMainloopBwdSm80ILi2ELi2EN4cute5tupleIJNS5_1CILi128EEES8_NS7_ILi64EEEEEENS_10bfloat16_tEfNS_4arch4Sm80ELb0ELb1ELb1ELb1ELb0ELb0ELb0ELb0ELi2ELi4ELi4ELi4ELb0EEENS1_24CollectiveEpilogueBwdGQAISA_fSD_Li256ELb1ELb0EEENS1_19SingleTileSchedulerILb1ELb0ELb0ELi128EEEEEEEEEvNT_6ParamsE$_ZN4cute3eso3ESOILb1ELb0EJNS_6LayoutINS_5tupleIJNS_1CILi4EEEEEENS3_IJNS4_ILi1EEEEEEEENS_10ViewEngineIPfEEEEC2ERKS9_RKSC_) ;  /* 0xfffe7f0000007944 */ /* 0x024fea0003c3ffff */
        /* <DEDUP_REMOVED lines=203> */
[----:B------:R-:W-:Y:S01]  /*23250*/  FMUL.FTZ R15, R66, R15 ;  /* 0x0000000f420f7220 */ /* 0x000fe20000410000 */
[----:B---3--:R-:W-:Y:S04]  /*23260*/  STL [R4], R64 ;  /* 0x0000004004007387 */ /* 0x008fe80000100800 */
[----:B------:R-:W-:Y:S04]  /*23270*/  STL [R4+0x4], R62 ;  /* 0x0000043e04007387 */ /* 0x000fe80000100800 */
[----:B------:R-:W-:Y:S01]  /*23280*/  STL [R4+0x8], R60 ;  /* 0x0000083c04007387 */ /* 0x000fe20000100800 */
[----:B------:R-:W3:Y:S03]  /*23290*/  MUFU.TANH R54, R54 ;  /* 0x0000003600367308 */ /* 0x000ee60000002400 */
        /* <DEDUP_REMOVED lines=60> */
[----:B------:R2:W-:Y:S01]  /*23660*/  STL [R4+0xd4], R15 ;  /* 0x0000d40f04007387 */ /* 0x0005e20000100800 */
[----:B-1----:R-:W-:Y:S02]  /*23670*/  MOV R54, R45 ;  /* 0x0000002d00367202 */ /* 0x002fe40000000f00 */
[----:B--2---:R-:W-:Y:S02]  /*23680*/  MOV R15, R25 ;  /* 0x00000019000f7202 */ /* 0x004fe40000000f00 */
[----:B------:R-:W-:Y:S05]  /*23690*/  CALL.REL.NOINC `($_ZN7cutlass13device_kernelIN5flash19enable_sm80_to_sm89INS1_16FlashAttnBwdSm80INS1_25CollectiveMainloopBwdSm80ILi2ELi2EN4cute5tupleIJNS5_1CILi128EEES8_NS7_ILi64EEEEEENS_10bfloat16_tEfNS_4arch4Sm80ELb0ELb1ELb1ELb1ELb0ELb0ELb0ELb0ELi2ELi4ELi4ELi4ELb0EEENS1_24CollectiveEpilogueBwdGQAISA_fSD_Li256ELb1ELb0EEENS1_19SingleTileSchedulerILb1ELb0ELb0ELi128EEEEEEEEEvNT_6ParamsE$_ZN4cute3eso3ESOILb1ELb0EJNS_6LayoutINS_5tupleIJNS3_IJNS_1CILi2EEES5_EEENS3_IJS5_NS4_ILi8EEEEEEEEENS3_IJNS3_IJS5_NS4_ILi4EEEEEENS3_IJNS4_ILi1EEES7_EEEEEEEENS_10ViewEngineIPfEEEEC2ERKSF_RKSI_) ;  /* 0xfffe5f2000007944 */ /* 0x000fea0003c3ffff */
        /* <DEDUP_REMOVED lines=149> */
[----:B-1---5:R-:W-:Y:S05]  /*23ff0*/  CALL.REL.NOINC `($_ZN7cutlass13device_kernelIN5flash19enable_sm80_to_sm89INS1_16FlashAttnBwdSm80INS1_25CollectiveMainloopBwdSm80ILi2ELi2EN4cute5tupleIJNS5_1CILi128EEES8_NS7_ILi64EEEEEENS_10bfloat16_tEfNS_4arch4Sm80ELb0ELb1ELb1ELb1ELb0ELb0ELb0ELb0ELi2ELi4ELi4ELi4ELb0EEENS1_24CollectiveEpilogueBwdGQAISA_fSD_Li256ELb1ELb0EEENS1_19SingleTileSchedulerILb1ELb0ELb0ELi128EEEEEEEEEvNT_6ParamsE$_ZZN5flash25CollectiveMainloopBwdSm80ILi2ELi2EN4cute5tupleIJNS1_1CILi128EEES4_NS3_ILi64EEEEEEN7cutlass10bfloat16_tEfNS7_4arch4Sm80ELb0ELb1ELb1ELb1ELb0ELb0ELb0ELb0ELi2ELi4ELi4ELi4ELb0EE3mmaINS_16FlashAttnBwdSm80ISB_NS_24CollectiveEpilogueBwdGQAIS6_fSA_Li256ELb1ELb0EEENS_19SingleTileSchedulerILb1ELb0ELb0ELi128EEEE13SharedStorageENS1_6TensorINS1_11ArrayEngineIfLm32EEENS1_6LayoutINS2_IJNS2_IJNS3_ILi2EEESO_EEESO_NS3_ILi4EEEEEENS2_IJNS2_IJNS3_ILi1EEESO_EEESQ_NS3_ILi8EEEEEEEEEEEEbRKNSB_6ParamsERT0_S12_iNS2_IJiiiEEERT_ENKUlRT_iE_clINSK_INSL_IfLm64EEENSN_INS2_IJSP_SO_SU_EEESV_EEEEEEDaS17_i) ;  /* 0xfffec3e000007944 */ /* 0x022fea0003c3ffff */
[----:B------:R-:W-:Y:S02]  /*24000*/  MOV R10, RZ ;  /* 0x000000ff000a7202 */ /* 0x000fe40000000f00 */
.L_x_2226:
[----:B-1----:R-:W-:-:S05]  /*24010*/  MOV R2, 0x24030 ;  /* 0x0002403000027802 */ /* 0x002fca0000000f00 */
[----:B------:R-:W-:Y:S05]  /*24020*/  CALL.REL.NOINC `($_ZN7cutlass13device_kernelIN5flash19enable_sm80_to_sm89INS1_16FlashAttnBwdSm80INS1_25CollectiveMainloopBwdSm80ILi2ELi2EN4cute5tupleIJNS5_1CILi128EEES8_NS7_ILi64EEEEEENS_10bfloat16_tEfNS_4arch4Sm80ELb0ELb1ELb1ELb1ELb0ELb0ELb0ELb0ELi2ELi4ELi4ELi4ELb0EEENS1_24CollectiveEpilogueBwdGQAISA_fSD_Li256ELb1ELb0EEENS1_19SingleTileSchedulerILb1ELb0ELb0ELi128EEEEEEEEEvNT_6ParamsE$_ZZZN5flash25CollectiveMainloopBwdSm80ILi2ELi2EN4cute5tupleIJNS1_1CILi128EEES4_NS3_ILi64EEEEEEN7cutlass10bfloat16_tEfNS7_4arch4Sm80ELb0ELb1ELb1ELb1ELb0ELb0ELb0ELb0ELi2ELi4ELi4ELi4ELb0EE3mmaINS_16FlashAttnBwdSm80ISB_NS_24CollectiveEpilogueBwdGQAIS6_fSA_Li256ELb1ELb0EEENS_19SingleTileSchedulerILb1ELb0ELb0ELi128EEEE13SharedStorageENS1_6TensorINS1_11ArrayEngineIfLm32EEENS1_6LayoutINS2_IJNS2_IJNS3_ILi2EEESO_EEESO_NS3_ILi4EEEEEENS2_IJNS2_IJNS3_ILi1EEESO_EEESQ_NS3_ILi8EEEEEEEEEEEEbRKNSB_6ParamsERT0_S12_iNS2_IJiiiEEERT_ENKUliT_E_clIZSC_ISJ_SX_EbS10_S12_S12_iS13_S15_EUlRS16_iE_EEDaiS16_ENKUlvE0_clEv) ;  /* 0x0004453000007944 */ /* 0x000fea0003c00000 */
[----:B------:R1:W-:Y:S01]  /*24030*/  STL [R1+0x770], RZ ;  /* 0x000770ff01007387 */ /* 0x0003e20000100800 */
[----:B------:R-:W-:-:S03]  /*24040*/  MOV R5, RZ ;  /* 0x000000ff00057202 */ /* 0x000fc60000000f00 */
.L_x_2225:
[----:B------:R-:W-:Y:S01]  /*24050*/  IMAD.MOV.U32 R3, RZ, RZ, R25 ;  /* 0x000000ffff037224 */ /* 0x000fe200078e0019 */
[----:B-1----:R-:W-:-:S02]  /*24060*/  MOV R2, R24 ;  /* 0x0000001800027202 */ /* 0x002fc40000000f00 */
[----:B------:R-:W-:Y:S02]  /*24070*/  MOV R8, 0x24090 ;  /* 0x0002409000087802 */ /* 0x000fe40000000f00 */
[----:B-1---5:R-:W-:Y:S05]  /*24080*/  CALL.REL.NOINC `($_ZN7cutlass13device_kernelIN5flash19enable_sm80_to_sm89INS1_16FlashAttnBwdSm80INS1_25CollectiveMainloopBwdSm80ILi2ELi2EN4cute5tupleIJNS5_1CILi128EEES8_NS7_ILi64EEEEEENS_10bfloat16_tEfNS_4arch4Sm80ELb0ELb1ELb1ELb1ELb0ELb0ELb0ELb0ELi2ELi4ELi4ELi4ELb0EEENS1_24CollectiveEpilogueBwdGQAISA_fSD_Li256ELb1ELb0EEENS1_19SingleTileSchedulerILb1ELb0ELb0ELi128EEEEEEEEEvNT_6ParamsE$_ZN4cute3eso3ESOILb0ELb0EJiiEEC2ERKiS4_) ;  /* 0xfffe287000007944 */ /* 0x022fea0003c3ffff */
        /* <DEDUP_REMOVED lines=20> */
[----:B------:R-:W-:Y:S05]  /*241d0*/  CALL.REL.NOINC `($_ZN7cutlass13device_kernelIN5flash19enable_sm80_to_sm89INS1_16FlashAttnBwdSm80INS1_25CollectiveMainloopBwdSm80ILi2ELi2EN4cute5tupleIJNS5_1CILi128EEES8_NS7_ILi64EEEEEENS_10bfloat16_tEfNS_4arch4Sm80ELb0ELb1ELb1ELb1ELb0ELb0ELb0ELb0ELi2ELi4ELi4ELi4ELb0EEENS1_24CollectiveEpilogueBwdGQAISA_fSD_Li256ELb1ELb0EEENS1_19SingleTileSchedulerILb1ELb0ELb0ELi128EEEEEEEEEvNT_6ParamsE$exp2f) ;  /* 0x000445a000007944 */ /* 0x000fea0003c00000 */
[----:B------:R-:W-:Y:S01]  /*241e0*/  IMAD.MOV.U32 R3, RZ, RZ, R25 ;  /* 0x000000ffff037224 */ /* 0x000fe200078e0019 */
[----:B------:R-:W-:Y:S02]  /*241f0*/  MOV R2, R24 ;  /* 0x0000001800027202 */ /* 0x000fe40000000f00 */
[----:B------:R-:W-:Y:S02]  /*24200*/  MOV R8, 0x24220 ;  /* 0x0002422000087802 */ /* 0x000fe40000000f00 */
[----:B-1----:R-:W-:Y:S05]  /*24210*/  CALL.REL.NOINC `($_ZN7cutlass13device_kernelIN5flash19enable_sm80_to_sm89INS1_16FlashAttnBwdSm80INS1_25CollectiveMainloopBwdSm80ILi2ELi2EN4cute5tupleIJNS5_1CILi128EEES8_NS7_ILi64EEEEEENS_10bfloat16_tEfNS_4arch4Sm80ELb0ELb1ELb1ELb1ELb0ELb0ELb0ELb0ELi2ELi4ELi4ELi4ELb0EEENS1_24CollectiveEpilogueBwdGQAISA_fSD_Li256ELb1ELb0EEENS1_19SingleTileSchedulerILb1ELb0ELb0ELi128EEEEEEEEEvNT_6ParamsE$_ZN4cute3eso3ESOILb0ELb0EJiiEEC2ERKiS4_) ;  /* 0xfffe26e000007944 */ /* 0x002fea0003c3ffff */
        /* <DEDUP_REMOVED lines=93> */
[----:B--2---:R1:W-:Y:S04]  /*247f0*/  STL.64 [R1+0x750], R8 ;  /* 0x0007500801007387 */ /* 0x0043e80000100a00 */
[----:B-1----:R-:W-:Y:S05]  /*24800*/  CALL.REL.NOINC `($_ZN7cutlass13device_kernelIN5flash19enable_sm80_to_sm89INS1_16FlashAttnBwdSm80INS1_25CollectiveMainloopBwdSm80ILi2ELi2EN4cute5tupleIJNS5_1CILi128EEES8_NS7_ILi64EEEEEENS_10bfloat16_tEfNS_4arch4Sm80ELb0ELb1ELb1ELb1ELb0ELb0ELb0ELb0ELi2ELi4ELi4ELi4ELb0EEENS1_24CollectiveEpilogueBwdGQAISA_fSD_Li256ELb1ELb0EEENS1_19SingleTileSchedulerILb1ELb0ELb0ELi128EEEEEEEEEvNT_6ParamsE$_ZZN4cute4diceINS_5tupleIJNS1_IJiNS1_IJiNS_1CILi0EEEEEEEEENS1_IJNS_10UnderscoreENS1_IJS6_S6_EEEEEEEEES9_EEDaRKT_RKT0_ENKUlRKT_RKT0_E_clIS5_S5_EEDaSI_SL_) ;  /* 0xfffe7d7000007944 */ /* 0x002fea0003c3ffff */
[----:B------:R2:W-:Y:S01]  /*24810*/  STL.64 [R1+0x7a0], R2 ;  /* 0x0007a00201007387 */ /* 0x0005e20000100a00 */
[----:B------:R-:W-:Y:S02]  /*24820*/  IADD3 R58, P0, R42, 0x50, RZ ;  /* 0x000000502a3a7810 */ /* 0x000fe40007f1e0ff */
[----:B------:R-:W-:-:S03]  /*24830*/  MOV R8, 0x24870 ;  /* 0x0002487000087802 */ /* 0x000fc60000000f00 */
[----:B------:R-:W-:Y:S02]  /*24840*/  IMAD.X R48, RZ, RZ, R41, P0 ;  /* 0x000000ffff307224 */ /* 0x000fe400000e0629 */
[----:B------:R-:W-:Y:S02]  /*24850*/  IMAD.MOV.U32 R4, RZ, RZ, R58 ;  /* 0x000000ffff047224 */ /* 0x000fe400078e003a */
[----:B-12---:R-:W-:Y:S05]  /*24860*/  CALL.REL.NOINC `($_ZN7cutlass13device_kernelIN5flash19enable_sm80_to_sm89INS1_16FlashAttnBwdSm80INS1_25CollectiveMainloopBwdSm80ILi2ELi2EN4cute5tupleIJNS5_1CILi128EEES8_NS7_ILi64EEEEEENS_10bfloat16_tEfNS_4arch4Sm80ELb0ELb1ELb1ELb1ELb0ELb0ELb0ELb0ELi2ELi4ELi4ELi4ELb0EEENS1_24CollectiveEpilogueBwdGQAISA_fSD_Li256ELb1ELb0EEENS1_19SingleTileSchedulerILb1ELb0ELb0ELi128EEEEEEEEEvNT_6ParamsE$_ZZN4cute12filter_tupleINS_5tupleIJNS1_IJiNS1_IJiNS_1CILi0EEEEEEEEENS1_IJNS_10UnderscoreENS1_IJS6_S6_EEEEEEEEES9_ZNS_4diceIS9_S9_EEDaRKT_RKT0_EUlRKT_RKT0_E_EEDaSD_SG_OT1_ENKUlDpSJ_E_clIJNS1_IJiiS3_EEENS1_IJEEEEEEDaSQ_) ;  /* 0xfffe6af000007944 */ /* 0x006fea0003c3ffff */
[----:B------:R-:W-:Y:S02]  /*24870*/  MOV R72, 0x24890 ;  /* 0x0002489000487802 */ /* 0x000fe40000000f00 */
[----:B-12--5:R-:W-:Y:S05]  /*24880*/  CALL.REL.NOINC `($_ZN7cutlass13device_kernelIN5flash19enable_sm80_to_sm89INS1_16FlashAttnBwdSm80INS1_25CollectiveMainloopBwdSm80ILi2ELi2EN4cute5tupleIJNS5_1CILi128EEES8_NS7_ILi64EEEEEENS_10bfloat16_tEfNS_4arch4Sm80ELb0ELb1ELb1ELb1ELb0ELb0ELb0ELb0ELi2ELi4ELi4ELi4ELb0EEENS1_24CollectiveEpilogueBwdGQAISA_fSD_Li256ELb1ELb0EEENS1_19SingleTileSchedulerILb1ELb0ELb0ELi128EEEEEEEEEvNT_6ParamsE$_ZZN4cute7idx2crdINS_5tupleIJiiNS_1CILi0EEEEEENS1_IJNS1_IJNS2_ILi4EEENS2_ILi8EEEEEES5_NS2_ILi1EEEEEEEEDaRKT_RKT0_ENKUlRKT_RKT0_E_clIiS7_EEDaSI_SL_) ;  /* 0xfffead1000007944 */ /* 0x026fea0003c3ffff */
[----:B------:R-:W-:Y:S02]  /*24890*/  MOV R2, 0x248b0 ;  /* 0x000248b000027802 */ /* 0x000fe40000000f00 */
[----:B-1----:R-:W-:Y:S05]  /*248a0*/  CALL.REL.NOINC `($_ZN7cutlass13device_kernelIN5flash19enable_sm80_to_sm89INS1_16FlashAttnBwdSm80INS1_25CollectiveMainloopBwdSm80ILi2ELi2EN4cute5tupleIJNS5_1CILi128EEES8_NS7_ILi64EEEEEENS_10bfloat16_tEfNS_4arch4Sm80ELb0ELb1ELb1ELb1ELb0ELb0ELb0ELb0ELi2ELi4ELi4ELi4ELb0EEENS1_24CollectiveEpilogueBwdGQAISA_fSD_Li256ELb1ELb0EEENS1_19SingleTileSchedulerILb1ELb0ELb0ELi128EEEEEEEEEvNT_6ParamsE$_ZZN4cute7idx2crdINS_5tupleIJiiNS_1CILi0EEEEEENS1_IJNS1_IJNS2_ILi4EEENS2_ILi8EEEEEES5_NS2_ILi1EEEEEEEEDaRKT_RKT0_ENKUlRKT_RKT0_E_clIiS5_EEDaSI_SL_) ;  /* 0xfffeacc000007944 */ /* 0x002fea0003c3ffff */
[----:B------:R1:W-:Y:S01]  /*248b0*/  STL [R1+0x7a0], R6 ;  /* 0x0007a00601007387 */ /* 0x0003e20000100800 */
[----:B------:R-:W-:Y:S02]  /*248c0*/  MOV R2, R58 ;  /* 0x0000003a00027202 */ /* 0x000fe40000000f00 */
        /* <DEDUP_REMOVED lines=26> */
[----:B-1----:R-:W-:Y:S05]  /*24a70*/  CALL.REL.NOINC `($_ZN7cutlass13device_kernelIN5flash19enable_sm80_to_sm89INS1_16FlashAttnBwdSm80INS1_25CollectiveMainloopBwdSm80ILi2ELi2EN4cute5tupleIJNS5_1CILi128EEES8_NS7_ILi64EEEEEENS_10bfloat16_tEfNS_4arch4Sm80ELb0ELb1ELb1ELb1ELb0ELb0ELb0ELb0ELi2ELi4ELi4ELi4ELb0EEENS1_24CollectiveEpilogueBwdGQAISA_fSD_Li256ELb1ELb0EEENS1_19SingleTileSchedulerILb1ELb0ELb0ELi128EEEEEEEEEvNT_6ParamsE$_ZN4cute3eso3ESOILb0ELb0EJiiiEEC2ERKiS4_S4_) ;  /* 0xfffe215000007944 */ /* 0x002fea0003c3ffff */
[----:B------:R2:W5:Y:S04]  /*24a80*/  LDL R5, [R1+0x760] ;  /* 0x0007600001057983 */ /* 0x0005680000100800 */
[----:B-1----:R2:W5:Y:S01]  /*24a90*/  LDL.64 R2, [R1+0x758] ;  /* 0x0007580001027983 */ /* 0x0025620000100a00 */
[----:B------:R-:W-:-:S02]  /*24aa0*/  MOV R4, R25 ;  /* 0x0000001900047202 */ /* 0x000fc40000000f00 */
[----:B------:R-:W-:Y:S02]  /*24ab0*/  MOV R6, 0x24ad0 ;  /* 0x00024ad000067802 */ /* 0x000fe40000000f00 */
[----:B--2--5:R-:W-:Y:S05]  /*24ac0*/  CALL.REL.NOINC `($_ZN7cutlass13device_kernelIN5flash19enable_sm80_to_sm89INS1_16FlashAttnBwdSm80INS1_25CollectiveMainloopBwdSm80ILi2ELi2EN4cute5tupleIJNS5_1CILi128EEES8_NS7_ILi64EEEEEENS_10bfloat16_tEfNS_4arch4Sm80ELb0ELb1ELb1ELb1ELb0ELb0ELb0ELb0ELi2ELi4ELi4ELi4ELb0EEENS1_24CollectiveEpilogueBwdGQAISA_fSD_Li256ELb1ELb0EEENS1_19SingleTileSchedulerILb1ELb0ELb0ELi128EEEEEEEEEvNT_6ParamsE$_ZN4cute3eso3ESOILb1ELb0EJNS_1CILi1EEENS_5tupleIJiiiEEENS2_ILi64EEENS4_IJNS2_ILi72EEENS2_ILi144EEENS2_ILi288EEEEEENS2_ILi512EEEEEC2ERKS3_RKS5_RKS6_RKSA_RKSB_) ;  /* 0xfffe2fe000007944 */ /* 0x024fea0003c3ffff */
[----:B-1----:R1:W5:Y:S04]  /*24ad0*/  LDL R5, [R1+0x760] ;  /* 0x0007600001057983 */ /* 0x0023680000100800 */
[----:B------:R1:W5:Y:S01]  /*24ae0*/  LDL.64 R2, [R1+0x758] ;  /* 0x0007580001027983 */ /* 0x0003620000100a00 */
[----:B------:R-:W-:Y:S02]  /*24af0*/  MOV R4, R25 ;  /* 0x0000001900047202 */ /* 0x000fe40000000f00 */
[----:B------:R-:W-:Y:S02]  /*24b00*/  MOV R6, 0x24b20 ;  /* 0x00024b2000067802 */ /* 0x000fe40000000f00 */
[----:B-1---5:R-:W-:Y:S05]  /*24b10*/  CALL.REL.NOINC `($_ZN7cutlass13device_kernelIN5flash19enable_sm80_to_sm89INS1_16FlashAttnBwdSm80INS1_25CollectiveMainloopBwdSm80ILi2ELi2EN4cute5tupleIJNS5_1CILi128EEES8_NS7_ILi64EEEEEENS_10bfloat16_tEfNS_4arch4Sm80ELb0ELb1ELb1ELb1ELb0ELb0ELb0ELb0ELi2ELi4ELi4ELi4ELb0EEENS1_24CollectiveEpilogueBwdGQAISA_fSD_Li256ELb1ELb0EEENS1_19SingleTileSchedulerILb1ELb0ELb0ELi128EEEEEEEEEvNT_6ParamsE$_ZN4cute5tupleIJNS0_IJNS_1CILi8EEENS0_IJNS1_ILi2EEES3_S3_EEENS1_ILi1EEES4_S5_EEENS0_IJS5_NS0_IJiiiEEENS1_ILi64EEENS0_IJNS1_ILi72EEENS1_ILi144EEENS1_ILi288EEEEEENS1_ILi512EEEEEEEEC2ERKS6_RKSE_) ;  /* 0xfffe60f000007944 */ /* 0x022fea0003c3ffff */
[----:B------:R1:W5:Y:S04]  /*24b20*/  LDL R5, [R1+0x760] ;  /* 0x0007600001057983 */ /* 0x0003680000100800 */
[----:B------:R1:W5:Y:S01]  /*24b30*/  LDL.64 R2, [R1+0x758] ;  /* 0x0007580001027983 */ /* 0x0003620000100a00 */
[----:B------:R-:W-:-:S03]  /*24b40*/  MOV R4, 0x24b60 ;  /* 0x00024b6000047802 */ /* 0x000fc60000000f00 */
[----:B-1---5:R-:W-:Y:S05]  /*24b50*/  CALL.REL.NOINC `($_ZN7cutlass13device_kernelIN5flash19enable_sm80_to_sm89INS1_16FlashAttnBwdSm80INS1_25CollectiveMainloopBwdSm80ILi2ELi2EN4cute5tupleIJNS5_1CILi128EEES8_NS7_ILi64EEEEEENS_10bfloat16_tEfNS_4arch4Sm80ELb0ELb1ELb1ELb1ELb0ELb0ELb0ELb0ELi2ELi4ELi4ELi4ELb0EEENS1_24CollectiveEpilogueBwdGQAISA_fSD_Li256ELb1ELb0EEENS1_19SingleTileSchedulerILb1ELb0ELb0ELi128EEEEEEEEEvNT_6ParamsE$_ZZN4cute7flattenINS_5tupleIJNS_1CILi1EEENS1_IJiiiEEENS2_ILi64EEENS1_IJNS2_ILi72EEENS2_ILi144EEENS2_ILi288EEEEEENS2_ILi512EEEEEEEEDaRKT_ENKUlRKT_E_clIS4_EEDaSH_) ;  /* 0xfffea59000007944 */ /* 0x022fea0003c3ffff */
[----:B------:R1:W-:Y:S01]  /*24b60*/  STL.64 [R1+0x7a0], R2 ;  /* 0x0007a00201007387 */ /* 0x0003e20000100a00 */
[----:B------:R-:W-:-:S02]  /*24b70*/  MOV R6, R58 ;  /* 0x0000003a00067202 */ /* 0x000fc40000000f00 */
[----:B------:R-:W-:Y:S01]  /*24b80*/  MOV R4, 0x24bb0 ;  /* 0x00024bb000047802 */ /* 0x000fe20000000f00 */
[----:B------:R1:W-:Y:S04]  /*24b90*/  STL [R1+0x7a8], R5 ;  /* 0x0007a80501007387 */ /* 0x0003e80000100800 */
[----:B-1----:R-:W-:Y:S05]  /*24ba0*/  CALL.REL.NOINC `($_ZN7cutlass13device_kernelIN5flash19enable_sm80_to_sm89INS1_16FlashAttnBwdSm80INS1_25CollectiveMainloopBwdSm80ILi2ELi2EN4cute5tupleIJNS5_1CILi128EEES8_NS7_ILi64EEEEEENS_10bfloat16_tEfNS_4arch4Sm80ELb0ELb1ELb1ELb1ELb0ELb0ELb0ELb0ELi2ELi4ELi4ELi4ELb0EEENS1_24CollectiveEpilogueBwdGQAISA_fSD_Li256ELb1ELb0EEENS1_19SingleTileSchedulerILb1ELb0ELb0ELi128EEEEEEEEEvNT_6ParamsE$_ZZN4cute12filter_tupleINS_5tupleIJNS_1CILi1EEENS1_IJiiiEEENS2_ILi64EEENS1_IJNS2_ILi72EEENS2_ILi144EEENS2_ILi288EEEEEENS2_ILi512EEEEEEZNS_7flattenISB_EEDaRKT_EUlRKT_E_EEDaSF_OT0_ENKUlDpSI_E_clIJNS1_IJS3_EEES4_NS1_IJS5_EEES9_NS1_IJSA_EEEEEEDaSM_) ;  /* 0xfffe6e4000007944 */ /* 0x002fea0003c3ffff */
[----:B------:R-:W-:Y:S02]  /*24bb0*/  MOV R4, R25 ;  /* 0x0000001900047202 */ /* 0x000fe40000000f00 */
[----:B------:R-:W-:Y:S02]  /*24bc0*/  MOV R6, 0x24be0 ;  /* 0x00024be000067802 */ /* 0x000fe40000000f00 */
        /* <DEDUP_REMOVED lines=80> */
[----:B------:R-:W-:-:S03]  /*250d0*/  MOV R4, 0x250f0 ;  /* 0x000250f000047802 */ /* 0x000fc60000000f00 */
        /* <DEDUP_REMOVED lines=17> */
[----:B--2--5:R-:W-:Y:S05]  /*251f0*/  CALL.REL.NOINC `($_ZN7cutlass13device_kernelIN5flash19enable_sm80_to_sm89INS1_16FlashAttnBwdSm80INS1_25CollectiveMainloopBwdSm80ILi2ELi2EN4cute5tupleIJNS5_1CILi128EEES8_NS7_ILi64EEEEEENS_10bfloat16_tEfNS_4arch4Sm80ELb0ELb1ELb1ELb1ELb0ELb0ELb0ELb0ELi2ELi4ELi4ELi4ELb0EEENS1_24CollectiveEpilogueBwdGQAISA_fSD_Li256ELb1ELb0EEENS1_19SingleTileSchedulerILb1ELb0ELb0ELi128EEEEEEEEEvNT_6ParamsE$_ZN4cute3eso3ESOILb1ELb0EJNS_14ComposedLayoutINS_7SwizzleILi3ELi3ELi3EEENS_1CILi0EEENS_6LayoutINS_5tupleIJNS8_IJNS8_IJNS5_ILi4EEENS5_ILi8EEEEEENS8_IJNS5_ILi2EEENS5_ILi1EEEEEEEEENS8_IJNS8_IJSC_SC_EEENS8_IJSA_S9_EEEEEEEEENS8_IJNS8_IJNS8_IJSC_NS5_ILi64EEEEEENS8_IJNS5_ILi512EEES6_EEEEEENS8_IJNS8_IJSD_SA_EEENS8_IJNS5_ILi1024EEENS5_ILi16EEEEEEEEEEEEEEEENS_10ViewEngineINS_8smem_ptrIPN7cutlass10bfloat16_tEEEEEEEC2ERKSW_RKS13_) ;  /* 0xfffe223000007944 */ /* 0x024fea0003c3ffff */
[----:B------:R-:W-:Y:S01]  /*25200*/  ULDC.64 UR4, c[0x0][0x118] ;  /* 0x0000460000047ab9 */ /* 0x000fe20000000a00 */
[----:B------:R2:W5:Y:S04]  /*25210*/  LDL.64 R52, [R1+0x758] ;  /* 0x0007580001347983 */ /* 0x0005680000100a00 */
[----:B-1----:R2:W5:Y:S01]  /*25220*/  LD.E R3, [R10.64+0xc] ;  /* 0x00000c040a037980 */ /* 0x002562000c101900 */
[----:B------:R-:W-:Y:S02]  /*25230*/  MOV R2, R25 ;  /* 0x0000001900027202 */ /* 0x000fe40000000f00 */
[----:B------:R-:W-:-:S02]  /*25240*/  MOV R6, 0x25260 ;  /* 0x0002526000067802 */ /* 0x000fc40000000f00 */
        /* <DEDUP_REMOVED lines=19> */
[----:B------:R-:W-:Y:S02]  /*25380*/  MOV R4, R58 ;  /* 0x0000003a00047202 */ /* 0x000fe40000000f00 */
[----:B------:R-:W-:Y:S02]  /*25390*/  MOV R8, 0x253b0 ;  /* 0x000253b000087802 */ /* 0x000fe40000000f00 */
[----:B-12---:R-:W-:Y:S05]  /*253a0*/  CALL.REL.NOINC `($_ZN7cutlass13device_kernelIN5flash19enable_sm80_to_sm89INS1_16FlashAttnBwdSm80INS1_25CollectiveMainloopBwdSm80ILi2ELi2EN4cute5tupleIJNS5_1CILi128EEES8_NS7_ILi64EEEEEENS_10bfloat16_tEfNS_4arch4Sm80ELb0ELb1ELb1ELb1ELb0ELb0ELb0ELb0ELi2ELi4ELi4ELi4ELb0EEENS1_24CollectiveEpilogueBwdGQAISA_fSD_Li256ELb1ELb0EEENS1_19SingleTileSchedulerILb1ELb0ELb0ELi128EEEEEEEEEvNT_6ParamsE$_ZZN4cute12filter_tupleINS_5tupleIJNS1_IJiNS1_IJiNS_1CILi0EEEEEEEEENS1_IJNS_10UnderscoreENS1_IJS6_S6_EEEEEEEEES9_ZNS_4diceIS9_S9_EEDaRKT_RKT0_EUlRKT_RKT0_E_EEDaSD_SG_OT1_ENKUlDpSJ_E_clIJNS1_IJiiS3_EEENS1_IJEEEEEEDaSQ_) ;  /* 0xfffe5fb000007944 */ /* 0x006fea0003c3ffff */
[----:B------:R-:W-:Y:S02]  /*253b0*/  MOV R72, 0x253d0 ;  /* 0x000253d000487802 */ /* 0x000fe40000000f00 */
[----:B-12--5:R-:W-:Y:S05]  /*253c0*/  CALL.REL.NOINC `($_ZN7cutlass13device_kernelIN5flash19enable_sm80_to_sm89INS1_16FlashAttnBwdSm80INS1_25CollectiveMainloopBwdSm80ILi2ELi2EN4cute5tupleIJNS5_1CILi128EEES8_NS7_ILi64EEEEEENS_10bfloat16_tEfNS_4arch4Sm80ELb0ELb1ELb1ELb1ELb0ELb0ELb0ELb0ELi2ELi4ELi4ELi4ELb0EEENS1_24CollectiveEpilogueBwdGQAISA_fSD_Li256ELb1ELb0EEENS1_19SingleTileSchedulerILb1ELb0ELb0ELi128EEEEEEEEEvNT_6ParamsE$_ZZN4cute7idx2crdINS_5tupleIJiiNS_1CILi0EEEEEENS1_IJNS1_IJNS2_ILi4EEENS2_ILi8EEEEEENS2_ILi2EEENS2_ILi1EEEEEEEEDaRKT_RKT0_ENKUlRKT_RKT0_E_clIiS7_EEDaSJ_SM_) ;  /* 0xfffe9d5000007944 */ /* 0x026fea0003c3ffff */
[----:B------:R-:W-:Y:S02]  /*253d0*/  MOV R2, 0x253f0 ;  /* 0x000253f000027802 */ /* 0x000fe40000000f00 */
[----:B-1----:R-:W-:Y:S05]  /*253e0*/  CALL.REL.NOINC `($_ZN7cutlass13device_kernelIN5flash19enable_sm80_to_sm89INS1_16FlashAttnBwdSm80INS1_25CollectiveMainloopBwdSm80ILi2ELi2EN4cute5tupleIJNS5_1CILi128EEES8_NS7_ILi64EEEEEENS_10bfloat16_tEfNS_4arch4Sm80ELb0ELb1ELb1ELb1ELb0ELb0ELb0ELb0ELi2ELi4ELi4ELi4ELb0EEENS1_24CollectiveEpilogueBwdGQAISA_fSD_Li256ELb1ELb0EEENS1_19SingleTileSchedulerILb1ELb0ELb0ELi128EEEEEEEEEvNT_6ParamsE$_ZZN4cute7idx2crdINS_5tupleIJiiNS_1CILi0EEEEEENS1_IJNS1_IJNS2_ILi4EEENS2_ILi8EEEEEENS2_ILi2EEENS2_ILi1EEEEEEEEDaRKT_RKT0_ENKUlRKT_RKT0_E_clIiS8_EEDaSJ_SM_) ;  /* 0xfffea15000007944 */ /* 0x002fea0003c3ffff */
[----:B------:R1:W-:Y:S01]  /*253f0*/  STL [R1+0x7a0], R6 ;  /* 0x0007a00601007387 */ /* 0x0003e20000100800 */
[----:B------:R-:W-:Y:S02]  /*25400*/  MOV R2, R58 ;  /* 0x0000003a00027202 */ /* 0x000fe40000000f00 */
[----:B------:R-:W-:-:S02]  /*25410*/  MOV R72, 0x25430 ;  /* 0x0002543000487802 */ /* 0x000fc40000000f00 */
        /* <DEDUP_REMOVED lines=86> */
[----:B-1----:R-:W-:Y:S05]  /*25980*/  CALL.REL.NOINC `($_ZN7cutlass13device_kernelIN5flash19enable_sm80_to_sm89INS1_16FlashAttnBwdSm80INS1_25CollectiveMainloopBwdSm80ILi2ELi2EN4cute5tupleIJNS5_1CILi128EEES8_NS7_ILi64EEEEEENS_10bfloat16_tEfNS_4arch4Sm80ELb0ELb1ELb1ELb1ELb0ELb0ELb0ELb0ELi2ELi4ELi4ELi4ELb0EEENS1_24CollectiveEpilogueBwdGQAISA_fSD_Li256ELb1ELb0EEENS1_19SingleTileSchedulerILb1ELb0ELb0ELi128EEEEEEEEEvNT_6ParamsE$_ZZN4cute6detail16composition_implINS_5tupleIJNS_1CILi8EEENS3_ILi2EEES5_S5_S4_S5_EEENS2_IJNS3_ILi1EEEiiiNS3_ILi72EEENS3_ILi512EEEEEENS2_IJNS2_IJS5_S5_EEES4_NS3_ILi4EEEEEENS2_IJNS2_IJS7_S4_EEENS3_ILi1024EEENS3_ILi16EEEEEEEEDaRKT_RKT0_RKT1_RKT2_ENKUlRKT_RKT0_E_clISB_SE_EEDaSW_SZ_) ;  /* 0xfffe7c2000007944 */ /* 0x002fea0003c3ffff */
[----:B------:R-:W-:Y:S01]  /*25990*/  IMAD.MOV.U32 R2, RZ, RZ, R46 ;  /* 0x000000ffff027224 */ /* 0x000fe200078e002e */
[----:B------:R-:W-:Y:S01]  /*259a0*/  MOV R4, R58 ;  /* 0x0000003a00047202 */ /* 0x000fe20000000f00 */
[----:B------:R-:W-:Y:S01]  /*259b0*/  IMAD.MOV.U32 R7, RZ, RZ, R48 ;  /* 0x000000ffff077224 */ /* 0x000fe200078e0030 */
        /* <DEDUP_REMOVED lines=11> */
[----:B------:R-:W-:-:S05]  /*25a70*/  LEA.HI R6, R13, R13, RZ, 0x1d ;  /* 0x0000000d0d067211 */ /* 0x000fca00078fe8ff */
        /* <DEDUP_REMOVED lines=552> */
[----:B------:R1:W-:Y:S02]  /*27d00*/  ST.E [R8.64+0xc], R7 ;  /* 0x00000c0708007985 */ /* 0x0003e4000c101904 */
.L_x_2230:
[----:B------:R-:W-:-:S13]  /*27d10*/  ISETP.NE.AND P0, PT, R49, 0x3, PT ;  /* 0x000000033100780c */ /* 0x000fda0003f05270 */
[----:B-1----:R-:W-:Y:S05]  /*27d20*/  @!P0 BRA `(.L_x_2227) ;  /* 0x0000204000008947 */ /* 0x002fea0003800000 */
[----:B------:R-:W-:Y:S01]  /*27d30*/  IADD3 R14, R49, 0x1, RZ ;  /* 0x00000001310e7810 */ /* 0x000fe20007ffe0ff */
[----:B------:R-:W-:Y:S01]  /*27d40*/  IMAD.MOV.U32 R2, RZ, RZ, R25 ;  /* 0x000000ffff027224 */ /* 0x000fe200078e0019 */
[----:B-1----:R-:W-:-:S03]  /*27d50*/  MOV R8, 0x27d80 ;  /* 0x00027d8000087802 */ /* 0x002fc60000000f00 */
[----:B------:R-:W-:Y:S02]  /*27d60*/  IMAD.MOV.U32 R3, RZ, RZ, R14 ;  /* 0x000000ffff037224 */ /* 0x000fe400078e000e */
[----:B------:R-:W-:Y:S05]  /*27d70*/  CALL.REL.NOINC `($_ZN7cutlass13device_kernelIN5flash19enable_sm80_to_sm89INS1_16FlashAttnBwdSm80INS1_25CollectiveMainloopBwdSm80ILi2ELi2EN4cute5tupleIJNS5_1CILi128EEES8_NS7_ILi64EEEEEENS_10bfloat16_tEfNS_4arch4Sm80ELb0ELb1ELb1ELb1ELb0ELb0ELb0ELb0ELi2ELi4ELi4ELi4ELb0EEENS1_24CollectiveEpilogueBwdGQAISA_fSD_Li256ELb1ELb0EEENS1_19SingleTileSchedulerILb1ELb0ELb0ELi128EEEEEEEEEvNT_6ParamsE$_ZN4cute3eso3ESOILb1ELb0EJNS_10UnderscoreES2_iEEC2ERKS2_S5_RKi) ;  /* 0xfffdf5c000007944 */ /* 0x000fea0003c3ffff */
        /* <DEDUP_REMOVED lines=21> */
[----:B------:R-:W-:Y:S02]  /*27ed0*/  MOV R3, R14 ;  /* 0x0000000e00037202 */ /* 0x000fe40000000f00 */
        /* <DEDUP_REMOVED lines=198> */
[----:B------:R-:W-:-:S02]  /*28b40*/  MOV R2, R25 ;  /* 0x0000001900027202 */ /* 0x000fc40000000f00 */
        /* <DEDUP_REMOVED lines=289> */
[----:B-1----:R-:W-:Y:S05]  /*29d60*/  CALL.REL.NOINC `($_ZN7cutlass13device_kernelIN5flash19enable_sm80_to_sm89INS1_16FlashAttnBwdSm80INS1_25CollectiveMainloopBwdSm80ILi2ELi2EN4cute5tupleIJNS5_1CILi128EEES8_NS7_ILi64EEEEEENS_10bfloat16_tEfNS_4arch4Sm80ELb0ELb1ELb1ELb1ELb0ELb0ELb0ELb0ELi2ELi4ELi4ELi4ELb0EEENS1_24CollectiveEpilogueBwdGQAISA_fSD_Li256ELb1ELb0EEENS1_19SingleTileSchedulerILb1ELb0ELb0ELi128EEEEEEEEEvNT_6ParamsE$_ZZN5flash25CollectiveMainloopBwdSm80ILi2ELi2EN4cute5tupleIJNS1_1CILi128EEES4_NS3_ILi64EEEEEEN7cutlass10bfloat16_tEfNS7_4arch4Sm80ELb0ELb1ELb1ELb1ELb0ELb0ELb0ELb0ELi2ELi4ELi4ELi4ELb0EE3mmaINS_16FlashAttnBwdSm80ISB_NS_24CollectiveEpilogueBwdGQAIS6_fSA_Li256ELb1ELb0EEENS_19SingleTileSchedulerILb1ELb0ELb0ELi128EEEE13SharedStorageENS1_6TensorINS1_11ArrayEngineIfLm32EEENS1_6LayoutINS2_IJNS2_IJNS3_ILi2EEESO_EEESO_NS3_ILi4EEEEEENS2_IJNS2_IJNS3_ILi1EEESO_EEESQ_NS3_ILi8EEEEEEEEEEEEbRKNSB_6ParamsERT0_S12_iNS2_IJiiiEEERT_ENKUlvE_clEv) ;  /* 0x00037ea000007944 */ /* 0x002fea0003c00000 */
.L_x_2227:
[----:B------:R-:W-:Y:S01]  /*29d70*/  IMAD.MOV.U32 R2, RZ, RZ, R25 ;  /* 0x000000ffff027224 */ /* 0x000fe200078e0019 */
[----:B------:R-:W-:Y:S01]  /*29d80*/  MOV R3, R49 ;  /* 0x0000003100037202 */ /* 0x000fe20000000f00 */
[----:B------:R-:W-:Y:S01]  /*29d90*/  IMAD.MOV.U32 R20, RZ, RZ, RZ ;  /* 0x000000ffff147224 */ /* 0x000fe200078e00ff */
[----:B-1----:R-:W-:-:S02]  /*29da0*/  MOV R8, 0x29dc0 ;  /* 0x00029dc000087802 */ /* 0x002fc40000000f00 */
[----:B------:R-:W-:Y:S05]  /*29db0*/  CALL.REL.NOINC `($_ZN7cutlass13device_kernelIN5flash19enable_sm80_to_sm89INS1_16FlashAttnBwdSm80INS1_25CollectiveMainloopBwdSm80ILi2ELi2EN4cute5tupleIJNS5_1CILi128EEES8_NS7_ILi64EEEEEENS_10bfloat16_tEfNS_4arch4Sm80ELb0ELb1ELb1ELb1ELb0ELb0ELb0ELb0ELi2ELi4ELi4ELi4ELb0EEENS1_24CollectiveEpilogueBwdGQAISA_fSD_Li256ELb1ELb0EEENS1_19SingleTileSchedulerILb1ELb0ELb0ELi128EEEEEEEEEvNT_6ParamsE$_ZN4cute3eso3ESOILb1ELb0EJNS_10UnderscoreES2_iEEC2ERKS2_S5_RKi) ;  /* 0xfffdd58000007944 */ /* 0x000fea0003c3ffff */
        /* <DEDUP_REMOVED lines=18> */
[----:B------:R-:W-:Y:S02]  /*29ee0*/  MOV R3, R49 ;  /* 0x0000003100037202 */ /* 0x000fe40000000f00 */
        /* <DEDUP_REMOVED lines=18> */
.L_x_2228:
[----:B------:R-:W-:Y:S01]  /*2a010*/  IMAD.MOV.U32 R83, RZ, RZ, R25 ;  /* 0x000000ffff537224 */ /* 0x000fe200078e0019 */
[----:B------:R-:W-:Y:S01]  /*2a020*/  LOP3.LUT R84, R20, 0x1, RZ, 0xc0, !PT ;  /* 0x0000000114547812 */ /* 0x000fe200078ec0ff */
[----:B-1----:R-:W-:Y:S01]  /*2a030*/  IMAD.MOV.U32 R69, RZ, RZ, R24 ;  /* 0x000000ffff457224 */ /* 0x002fe200078e0018 */
[----:B------:R-:W-:Y:S02]  /*2a040*/  MOV R82, 0x2a060 ;  /* 0x0002a06000527802 */ /* 0x000fe40000000f00 */
        /* <DEDUP_REMOVED lines=214> */
.L_x_2229:
[----:B------:R-:W2:Y:S01]  /*2adb0*/  LDL.64 R2, [R26+0xa0] ;  /* 0x0000a0001a027983 */ /* 0x000ea20000100a00 */
[----:B------:R-:W-:Y:S01]  /*2adc0*/  ULDC.64 UR4, c[0x0][0x118] ;  /* 0x0000460000047ab9 */ /* 0x000fe20000000a00 */
[----:B-1----:R-:W-:Y:S02]  /*2add0*/  MOV R6, R25 ;  /* 0x0000001900067202 */ /* 0x002fe40000000f00 */
[----:B------:R-:W-:Y:S01]  /*2ade0*/  MOV R8, 0x2ae10 ;  /* 0x0002ae1000087802 */ /* 0x000fe20000000f00 */
[----:B--2---:R-:W5:Y:S04]  /*2adf0*/  LD.E.64 R2, [R2.64] ;  /* 0x0000000402027980 */ /* 0x004f68000c101b00 */
[----:B-----5:R-:W-:Y:S05]  /*2ae00*/  CALL.REL.NOINC `($_ZN7cutlass13device_kernelIN5flash19enable_sm80_to_sm89INS1_16FlashAttnBwdSm80INS1_25CollectiveMainloopBwdSm80ILi2ELi2EN4cute5tupleIJNS5_1CILi128EEES8_NS7_ILi64EEEEEENS_10bfloat16_tEfNS_4arch4Sm80ELb0ELb1ELb1ELb1ELb0ELb0ELb0ELb0ELi2ELi4ELi4ELi4ELb0EEENS1_24CollectiveEpilogueBwdGQAISA_fSD_Li256ELb1ELb0EEENS1_19SingleTileSchedulerILb1ELb0ELb0ELi128EEEEEEEEEvNT_6ParamsE$_ZN4cute8smem_ptrIPfECI1NS_12iter_adaptorIS1_S2_EEES1_) ;  /* 0xfffe01f000007944 */ /* 0x020fea0003c3ffff */
[----:B-1----:R1:W5:Y:S01]  /*2ae10*/  LDL.64 R2, [R1+0x758] ;  /* 0x0007580001027983 */ /* 0x0023620000100a00 */
[----:B------:R-:W-:-:S03]  /*2ae20*/  MOV R8, 0x2ae40 ;  /* 0x0002ae4000087802 */ /* 0x000fc60000000f00 */
[----:B-1---5:R-:W-:Y:S05]  /*2ae30*/  CALL.REL.NOINC `($_ZN7cutlass13device_kernelIN5flash19enable_sm80_to_sm89INS1_16FlashAttnBwdSm80INS1_25CollectiveMainloopBwdSm80ILi2ELi2EN4cute5tupleIJNS5_1CILi128EEES8_NS7_ILi64EEEEEENS_10bfloat16_tEfNS_4arch4Sm80ELb0ELb1ELb1ELb1ELb0ELb0ELb0ELb0ELi2ELi4ELi4ELi4ELb0EEENS1_24CollectiveEpilogueBwdGQAISA_fSD_Li256ELb1ELb0EEENS1_19SingleTileSchedulerILb1ELb0ELb0ELi128EEEEEEEEEvNT_6ParamsE$_ZN4cute3eso3ESOILb1ELb0EJNS_6LayoutINS_5tupleIJNS3_IJNS_1CILi2EEES5_EEEEEENS3_IJNS3_IJNS4_ILi8EEENS4_ILi64EEEEEEEEEEENS_10ViewEngineINS_8smem_ptrIPfEEEEEEC2ERKSC_RKSH_) ;  /* 0xfffde63000007944 */ /* 0x022fea0003c3ffff */
[----:B------:R2:W-:Y:S04]  /*2ae40*/  STL.128 [R1+0xa50], RZ ;  /* 0x000a50ff01007387 */ /* 0x0005e80000100c00 */
[----:B------:R2:W5:Y:S01]  /*2ae50*/  LDL.64 R12, [R26+0xa0] ;  /* 0x0000a0001a0c7983 */ /* 0x0005620000100a00 */
[----:B------:R-:W-:Y:S01]  /*2ae60*/  IADD3 R7, P0, R42, 0x300, RZ ;  /* 0x000003002a077810 */ /* 0x000fe20007f1e0ff */
[----:B-1----:R-:W-:Y:S01]  /*2ae70*/  IMAD.MOV.U32 R2, RZ, RZ, R25 ;  /* 0x000000ffff027224 */ /* 0x002fe200078e0019 */
[----:B------:R-:W-:-:S02]  /*2ae80*/  MOV R3, R45 ;  /* 0x0000002d00037202 */ /* 0x000fc40000000f00 */
[----:B------:R-:W-:Y:S01]  /*2ae90*/  MOV R10, 0x2aec0 ;  /* 0x0002aec0000a7802 */ /* 0x000fe20000000f00 */
[----:B------:R-:W-:-:S03]  /*2aea0*/  IMAD.X R4, RZ, RZ, R41, P0 ;  /* 0x000000ffff047224 */ /* 0x000fc600000e0629 */
        /* <DEDUP_REMOVED lines=16> */
[----:B------:R-:W-:Y:S01]  /*2afb0*/  IMAD.MOV.U32 R9, RZ, RZ, R4 ;  /* 0x000000ffff097224 */ /* 0x000fe200078e0004 */
[----:B------:R-:W-:Y:S02]  /*2afc0*/  MOV R16, R7 ;  /* 0x0000000700107202 */ /* 0x000fe40000000f00 */
[----:B------:R-:W-:Y:S02]  /*2afd0*/  MOV R6, 0x2aff0 ;  /* 0x0002aff000067802 */ /* 0x000fe40000000f00 */
[----:B-1---5:R-:W-:Y:S05]  /*2afe0*/  CALL.REL.NOINC `($_ZN7cutlass13device_kernelIN5flash19enable_sm80_to_sm89INS1_16FlashAttnBwdSm80INS1_25CollectiveMainloopBwdSm80ILi2ELi2EN4cute5tupleIJNS5_1CILi128EEES8_NS7_ILi64EEEEEENS_10bfloat16_tEfNS_4arch4Sm80ELb0ELb1ELb1ELb1ELb0ELb0ELb0ELb0ELi2ELi4ELi4ELi4ELb0EEENS1_24CollectiveEpilogueBwdGQAISA_fSD_Li256ELb1ELb0EEENS1_19SingleTileSchedulerILb1ELb0ELb0ELi128EEEEEEEEEvNT_6ParamsE$_ZN4cute3eso3ESOILb1ELb0EJNS_6LayoutINS_5tupleIJNS_1CILi1EEENS4_ILi4EEEEEENS3_IJNS4_ILi0EEES5_EEEEENS_10ViewEngineIPfEEEEC2ERKSA_RKSD_) ;  /* 0xfffdf45000007944 */ /* 0x022fea0003c3ffff */
[----:B-1----:R1:W5:Y:S01]  /*2aff0*/  LDL.64 R4, [R1+0x758] ;  /* 0x0007580001047983 */ /* 0x0023620000100a00 */
[----:B------:R-:W-:Y:S02]  /*2b000*/  MOV R9, R3 ;  /* 0x0000000300097202 */ /* 0x000fe40000000f00 */
[----:B------:R-:W-:Y:S02]  /*2b010*/  MOV R6, 0x2b030 ;  /* 0x0002b03000067802 */ /* 0x000fe40000000f00 */
[----:B-1---5:R-:W-:Y:S05]  /*2b020*/  CALL.REL.NOINC `($_ZN7cutlass13device_kernelIN5flash19enable_sm80_to_sm89INS1_16FlashAttnBwdSm80INS1_25CollectiveMainloopBwdSm80ILi2ELi2EN4cute5tupleIJNS5_1CILi128EEES8_NS7_ILi64EEEEEENS_10bfloat16_tEfNS_4arch4Sm80ELb0ELb1ELb1ELb1ELb0ELb0ELb0ELb0ELi2ELi4ELi4ELi4ELb0EEENS1_24CollectiveEpilogueBwdGQAISA_fSD_Li256ELb1ELb0EEENS1_19SingleTileSchedulerILb1ELb0ELb0ELi128EEEEEEEEEvNT_6ParamsE$_ZN4cute3eso3ESOILb1ELb0EJNS_6LayoutINS_5tupleIJNS_1CILi1EEENS3_IJNS4_ILi2EEES6_EEEEEENS3_IJNS4_ILi0EEENS3_IJNS4_ILi8EEENS4_ILi64EEEEEEEEEEENS_10ViewEngineINS_8smem_ptrIPfEEEEEEC2ERKSE_RKSJ_) ;  /* 0xfffdf3b000007944 */ /* 0x022fea0003c3ffff */
[----:B-1----:R1:W5:Y:S01]  /*2b030*/  LDL.64 R2, [R1+0x758] ;  /* 0x0007580001027983 */ /* 0x0023620000100a00 */
[----:B------:R-:W-:-:S02]  /*2b040*/  MOV R6, R25 ;  /* 0x0000001900067202 */ /* 0x000fc40000000f00 */
[----:B------:R-:W-:Y:S02]  /*2b050*/  MOV R8, 0x2b070 ;  /* 0x0002b07000087802 */ /* 0x000fe40000000f00 */
[----:B-1---5:R-:W-:Y:S05]  /*2b060*/  CALL.REL.NOINC `($_ZN7cutlass13device_kernelIN5flash19enable_sm80_to_sm89INS1_16FlashAttnBwdSm80INS1_25CollectiveMainloopBwdSm80ILi2ELi2EN4cute5tupleIJNS5_1CILi128EEES8_NS7_ILi64EEEEEENS_10bfloat16_tEfNS_4arch4Sm80ELb0ELb1ELb1ELb1ELb0ELb0ELb0ELb0ELi2ELi4ELi4ELi4ELb0EEENS1_24CollectiveEpilogueBwdGQAISA_fSD_Li256ELb1ELb0EEENS1_19SingleTileSchedulerILb1ELb0ELb0ELi128EEEEEEEEEvNT_6ParamsE$_ZN4cute8smem_ptrIPfECI1NS_12iter_adaptorIS1_S2_EEES1_) ;  /* 0xfffdff9000007944 */ /* 0x022fea0003c3ffff */
[----:B-1----:R1:W5:Y:S01]  /*2b070*/  LDL.64 R2, [R1+0x758] ;  /* 0x0007580001027983 */ /* 0x0023620000100a00 */
[----:B------:R-:W-:-:S03]  /*2b080*/  MOV R8, 0x2b0a0 ;  /* 0x0002b0a000087802 */ /* 0x000fc60000000f00 */
[----:B-1---5:R-:W-:Y:S05]  /*2b090*/  CALL.REL.NOINC `($_ZN7cutlass13device_kernelIN5flash19enable_sm80_to_sm89INS1_16FlashAttnBwdSm80INS1_25CollectiveMainloopBwdSm80ILi2ELi2EN4cute5tupleIJNS5_1CILi128EEES8_NS7_ILi64EEEEEENS_10bfloat16_tEfNS_4arch4Sm80ELb0ELb1ELb1ELb1ELb0ELb0ELb0ELb0ELi2ELi4ELi4ELi4ELb0EEENS1_24CollectiveEpilogueBwdGQAISA_fSD_Li256ELb1ELb0EEENS1_19SingleTileSchedulerILb1ELb0ELb0ELi128EEEEEEEEEvNT_6ParamsE$_ZN4cute3eso3ESOILb1ELb0EJNS_6LayoutINS_5tupleIJNS3_IJNS_1CILi2EEES5_EEEEEENS3_IJNS3_IJNS4_ILi8EEENS4_ILi64EEEEEEEEEEENS_10ViewEngineINS_8smem_ptrIPfEEEEEEC2ERKSC_RKSH_) ;  /* 0xfffde3d000007944 */ /* 0x022fea0003c3ffff */
[----:B------:R2:W5:Y:S01]  /*2b0a0*/  LDL.64 R10, [R1+0x758] ;  /* 0x00075800010a7983 */ /* 0x0005620000100a00 */
[----:B------:R-:W-:Y:S01]  /*2b0b0*/  IMAD.MOV.U32 R12, RZ, RZ, R4 ;  /* 0x000000ffff0c7224 */ /* 0x000fe200078e0004 */
[----:B------:R-:W-:Y:S02]  /*2b0c0*/  MOV R13, R5 ;  /* 0x00000005000d7202 */ /* 0x000fe40000000f00 */
[----:B-1----:R-:W-:Y:S02]  /*2b0d0*/  MOV R6, 0x2b0f0 ;  /* 0x0002b0f000067802 */ /* 0x002fe40000000f00 */
[----:B--2--5:R-:W-:Y:S05]  /*2b0e0*/  CALL.REL.NOINC `($_ZN7cutlass13device_kernelIN5flash19enable_sm80_to_sm89INS1_16FlashAttnBwdSm80INS1_25CollectiveMainloopBwdSm80ILi2ELi2EN4cute5tupleIJNS5_1CILi128EEES8_NS7_ILi64EEEEEENS_10bfloat16_tEfNS_4arch4Sm80ELb0ELb1ELb1ELb1ELb0ELb0ELb0ELb0ELi2ELi4ELi4ELi4ELb0EEENS1_24CollectiveEpilogueBwdGQAISA_fSD_Li256ELb1ELb0EEENS1_19SingleTileSchedulerILb1ELb0ELb0ELi128EEEEEEEEEvNT_6ParamsE$_ZN4cute3eso3ESOILb1ELb0EJNS_6LayoutINS_5tupleIJNS_1CILi4EEEEEENS3_IJNS4_ILi1EEEEEEEENS_10ViewEngineIPfEEEEC2ERKS9_RKSC_) ;  /* 0xfffdf3b000007944 */ /* 0x024fea0003c3ffff */
        /* <DEDUP_REMOVED lines=14> */
[----:B--2---:R-:W-:Y:S05]  /*2b1d0*/  CALL.REL.NOINC `($_ZN7cutlass13device_kernelIN5flash19enable_sm80_to_sm89INS1_16FlashAttnBwdSm80INS1_25CollectiveMainloopBwdSm80ILi2ELi2EN4cute5tupleIJNS5_1CILi128EEES8_NS7_ILi64EEEEEENS_10bfloat16_tEfNS_4arch4Sm80ELb0ELb1ELb1ELb1ELb0ELb0ELb0ELb0ELi2ELi4ELi4ELi4ELb0EEENS1_24CollectiveEpilogueBwdGQAISA_fSD_Li256ELb1ELb0EEENS1_19SingleTileSchedulerILb1ELb0ELb0ELi128EEEEEEEEEvNT_6ParamsE$_ZN4cute3eso3ESOILb1ELb0EJNS_6LayoutINS_5tupleIJNS3_IJNS_1CILi2EEES5_EEENS3_IJS5_NS4_ILi8EEEEEEEEENS3_IJNS3_IJS5_NS4_ILi4EEEEEENS3_IJNS4_ILi1EEES7_EEEEEEEENS_10ViewEngineIPfEEEEC2ERKSF_RKSI_) ;  /* 0xfffde3e000007944 */ /* 0x004fea0003c3ffff */
[----:B------:R2:W5:Y:S01]  /*2b1e0*/  LDL.64 R12, [R1+0x758] ;  /* 0x00075800010c7983 */ /* 0x0005620000100a00 */
[----:B------:R-:W-:-:S03]  /*2b1f0*/  MOV R10, RZ ;  /* 0x000000ff000a7202 */ /* 0x000fc60000000f00 */
.L_x_2232:
[----:B-1----:R-:W-:-:S04]  /*2b200*/  MOV R2, 0x2b220 ;  /* 0x0002b22000027802 */ /* 0x002fc80000000f00 */
[----:B-12--5:R-:W-:Y:S05]  /*2b210*/  CALL.REL.NOINC `($_ZN7cutlass13device_kernelIN5flash19enable_sm80_to_sm89INS1_16FlashAttnBwdSm80INS1_25CollectiveMainloopBwdSm80ILi2ELi2EN4cute5tupleIJNS5_1CILi128EEES8_NS7_ILi64EEEEEENS_10bfloat16_tEfNS_4arch4Sm80ELb0ELb1ELb1ELb1ELb0ELb0ELb0ELb0ELi2ELi4ELi4ELi4ELb0EEENS1_24CollectiveEpilogueBwdGQAISA_fSD_Li256ELb1ELb0EEENS1_19SingleTileSchedulerILb1ELb0ELb0ELi128EEEEEEEEEvNT_6ParamsE$_ZZZN5flash25CollectiveMainloopBwdSm80ILi2ELi2EN4cute5tupleIJNS1_1CILi128EEES4_NS3_ILi64EEEEEEN7cutlass10bfloat16_tEfNS7_4arch4Sm80ELb0ELb1ELb1ELb1ELb0ELb0ELb0ELb0ELi2ELi4ELi4ELi4ELb0EE3mmaINS_16FlashAttnBwdSm80ISB_NS_24CollectiveEpilogueBwdGQAIS6_fSA_Li256ELb1ELb0EEENS_19SingleTileSchedulerILb1ELb0ELb0ELi128EEEE13SharedStorageENS1_6TensorINS1_11ArrayEngineIfLm32EEENS1_6LayoutINS2_IJNS2_IJNS3_ILi2EEESO_EEESO_NS3_ILi4EEEEEENS2_IJNS2_IJNS3_ILi1EEESO_EEESQ_NS3_ILi8EEEEEEEEEEEEbRKNSB_6ParamsERT0_S12_iNS2_IJiiiEEERT_ENKUliT_E_clIZSC_ISJ_SX_EbS10_S12_S12_iS13_S15_EUlRS16_iE_EEDaiS16_ENKUlvE1_clEv) ;  /* 0x0003d39000007944 */ /* 0x026fea0003c00000 */
[----:B------:R1:W-:Y:S01]  /*2b220*/  STL [R1+0x770], RZ ;  /* 0x000770ff01007387 */ /* 0x0003e20000100800 */
[----:B------:R-:W-:-:S03]  /*2b230*/  MOV R5, RZ ;  /* 0x000000ff00057202 */ /* 0x000fc60000000f00 */
.L_x_2231:
[----:B------:R-:W-:Y:S01]  /*2b240*/  IMAD.MOV.U32 R3, RZ, RZ, R25 ;  /* 0x000000ffff037224 */ /* 0x000fe200078e0019 */
[----:B-1----:R-:W-:-:S02]  /*2b250*/  MOV R2, R24 ;  /* 0x0000001800027202 */ /* 0x002fc40000000f00 */
[----:B------:R-:W-:Y:S02]  /*2b260*/  MOV R8, 0x2b280 ;  /* 0x0002b28000087802 */ /* 0x000fe40000000f00 */
[----:B-1---5:R-:W-:Y:S05]  /*2b270*/  CALL.REL.NOINC `($_ZN7cutlass13device_kernelIN5flash19enable_sm80_to_sm89INS1_16FlashAttnBwdSm80INS1_25CollectiveMainloopBwdSm80ILi2ELi2EN4cute5tupleIJNS5_1CILi128EEES8_NS7_ILi64EEEEEENS_10bfloat16_tEfNS_4arch4Sm80ELb0ELb1ELb1ELb1ELb0ELb0ELb0ELb0ELi2ELi4ELi4ELi4ELb0EEENS1_24CollectiveEpilogueBwdGQAISA_fSD_Li256ELb1ELb0EEENS1_19SingleTileSchedulerILb1ELb0ELb0ELi128EEEEEEEEEvNT_6ParamsE$_ZN4cute3eso3ESOILb0ELb0EJiiEEC2ERKiS4_) ;  /* 0xfffdb68000007944 */ /* 0x022fea0003c3ffff */
        /* <DEDUP_REMOVED lines=41> */
[----:B------:R-:W-:Y:S05]  /*2b510*/  CALL.REL.NOINC `($_ZN7cutlass13device_kernelIN5flash19enable_sm80_to_sm89INS1_16FlashAttnBwdSm80INS1_25CollectiveMainloopBwdSm80ILi2ELi2EN4cute5tupleIJNS5_1CILi128EEES8_NS7_ILi64EEEEEENS_10bfloat16_tEfNS_4arch4Sm80ELb0ELb1ELb1ELb1ELb0ELb0ELb0ELb0ELi2ELi4ELi4ELi4ELb0EEENS1_24CollectiveEpilogueBwdGQAISA_fSD_Li256ELb1ELb0EEENS1_19SingleTileSchedulerILb1ELb0ELb0ELi128EEEEEEEEEvNT_6ParamsE$_ZN4cute3eso3ESOILb0ELb0EJiiEEC2ERKiS4_) ;  /* 0xfffdb3e000007944 */ /* 0x000fea0003c3ffff */
        /* <DEDUP_REMOVED lines=19> */
[----:B-1----:R-:W-:Y:S05]  /*2b650*/  CALL.REL.NOINC `($_ZN7cutlass13device_kernelIN5flash19enable_sm80_to_sm89INS1_16FlashAttnBwdSm80INS1_25CollectiveMainloopBwdSm80ILi2ELi2EN4cute5tupleIJNS5_1CILi128EEES8_NS7_ILi64EEEEEENS_10bfloat16_tEfNS_4arch4Sm80ELb0ELb1ELb1ELb1ELb0ELb0ELb0ELb0ELi2ELi4ELi4ELi4ELb0EEENS1_24CollectiveEpilogueBwdGQAISA_fSD_Li256ELb1ELb0EEENS1_19SingleTileSchedulerILb1ELb0ELb0ELi128EEEEEEEEEvNT_6ParamsE$_ZN4cute3eso3ESOILb0ELb0EJiiEEC2ERKiS4_) ;  /* 0xfffdb2a000007944 */ /* 0x002fea0003c3ffff */
        /* <DEDUP_REMOVED lines=13> */
[----:B-----5:R-:W-:Y:S05]  /*2b730*/  CALL.REL.NOINC `($_ZN7cutlass13device_kernelIN5flash19enable_sm80_to_sm89INS1_16FlashAttnBwdSm80INS1_25CollectiveMainloopBwdSm80ILi2ELi2EN4cute5tupleIJNS5_1CILi128EEES8_NS7_ILi64EEEEEENS_10bfloat16_tEfNS_4arch4Sm80ELb0ELb1ELb1ELb1ELb0ELb0ELb0ELb0ELi2ELi4ELi4ELi4ELb0EEENS1_24CollectiveEpilogueBwdGQAISA_fSD_Li256ELb1ELb0EEENS1_19SingleTileSchedulerILb1ELb0ELb0ELi128EEEEEEEEEvNT_6ParamsE$_ZN4cute3eso3ESOILb0ELb0EJiiEEC2ERKiS4_) ;  /* 0xfffdb1c000007944 */ /* 0x020fea0003c3ffff */
        /* <DEDUP_REMOVED lines=50> */
[----:B--2---:R-:W-:Y:S05]  /*2ba60*/  CALL.REL.NOINC `($_ZN7cutlass13device_kernelIN5flash19enable_sm80_to_sm89INS1_16FlashAttnBwdSm80INS1_25CollectiveMainloopBwdSm80ILi2ELi2EN4cute5tupleIJNS5_1CILi128EEES8_NS7_ILi64EEEEEENS_10bfloat16_tEfNS_4arch4Sm80ELb0ELb1ELb1ELb1ELb0ELb0ELb0ELb0ELi2ELi4ELi4ELi4ELb0EEENS1_24CollectiveEpilogueBwdGQAISA_fSD_Li256ELb1ELb0EEENS1_19SingleTileSchedulerILb1ELb0ELb0ELi128EEEEEEEEEvNT_6ParamsE$_ZN4cute3eso3ESOILb1ELb0EJNS_6LayoutINS_5tupleIJNS3_IJNS_1CILi1EEENS4_ILi2EEEEEES6_NS4_ILi8EEEEEENS3_IJNS3_IJS5_S5_EEES6_NS4_ILi4EEEEEEEENS_10ViewEngineIPKN7cutlass5ArrayIfLi2ELb1EEEEEEEC2ERKSD_RKSK_) ;  /* 0xfffdd68000007944 */ /* 0x004fea0003c3ffff */
[----:B------:R2:W5:Y:S01]  /*2ba70*/  LDL.64 R10, [R14] ;  /* 0x000000000e0a7983 */ /* 0x0005620000100a00 */
[----:B-1----:R-:W-:Y:S01]  /*2ba80*/  IMAD.MOV.U32 R8, RZ, RZ, R4 ;  /* 0x000000ffff087224 */ /* 0x002fe200078e0004 */
[----:B------:R-:W-:-:S02]  /*2ba90*/  MOV R5, R3 ;  /* 0x0000000300057202 */ /* 0x000fc40000000f00 */
[----:B------:R-:W-:Y:S02]  /*2baa0*/  MOV R6, 0x2bac0 ;  /* 0x0002bac000067802 */ /* 0x000fe40000000f00 */
[----:B--2--5:R-:W-:Y:S05]  /*2bab0*/  CALL.REL.NOINC `($_ZN7cutlass13device_kernelIN5flash19enable_sm80_to_sm89INS1_16FlashAttnBwdSm80INS1_25CollectiveMainloopBwdSm80ILi2ELi2EN4cute5tupleIJNS5_1CILi128EEES8_NS7_ILi64EEEEEENS_10bfloat16_tEfNS_4arch4Sm80ELb0ELb1ELb1ELb1ELb0ELb0ELb0ELb0ELi2ELi4ELi4ELi4ELb0EEENS1_24CollectiveEpilogueBwdGQAISA_fSD_Li256ELb1ELb0EEENS1_19SingleTileSchedulerILb1ELb0ELb0ELi128EEEEEEEEEvNT_6ParamsE$_ZN4cute3eso3ESOILb1ELb0EJNS_6LayoutINS_5tupleIJNS3_IJNS_1CILi1EEENS4_ILi2EEEEEES6_NS4_ILi8EEEEEENS3_IJNS3_IJS5_S5_EEES6_NS4_ILi4EEEEEEEENS_10ViewEngineIPN7cutlass5ArrayINSF_10bfloat16_tELi2ELb0EEEEEEEC2ERKSD_RKSK_) ;  /* 0xfffdd69000007944 */ /* 0x024fea0003c3ffff */
        /* <DEDUP_REMOVED lines=133> */
[----:B---3--:R-:W-:Y:S05]  /*2c310*/  CALL.REL.NOINC `($_ZN7cutlass13device_kernelIN5flash19enable_sm80_to_sm89INS1_16FlashAttnBwdSm80INS1_25CollectiveMainloopBwdSm80ILi2ELi2EN4cute5tupleIJNS5_1CILi128EEES8_NS7_ILi64EEEEEENS_10bfloat16_tEfNS_4arch4Sm80ELb0ELb1ELb1ELb1ELb0ELb0ELb0ELb0ELi2ELi4ELi4ELi4ELb0EEENS1_24CollectiveEpilogueBwdGQAISA_fSD_Li256ELb1ELb0EEENS1_19SingleTileSchedulerILb1ELb0ELb0ELi128EEEEEEEEEvNT_6ParamsE$_ZN4cute3eso3ESOILb1ELb0EJNS_6LayoutINS_5tupleIJNS3_IJNS_1CILi1EEENS3_IJNS4_ILi4EEENS4_ILi2EEEEEEEEES7_S6_EEENS3_IJNS3_IJNS4_ILi0EEENS3_IJS5_NS4_ILi8EEEEEEEEES6_NS4_ILi16EEEEEEEENS_10ViewEngineIPN7cutlass10bfloat16_tEEEEEC2ERKSH_RKSM_) ;  /* 0xfffdcd3000007944 */ /* 0x008fea0003c3ffff */
[----:B------:R2:W5:Y:S04]  /*2c320*/  LDL.64 R60, [R26+0xb8] ;  /* 0x0000b8001a3c7983 */ /* 0x0005680000100a00 */
[----:B-1----:R2:W5:Y:S01]  /*2c330*/  LDL.64 R2, [R14] ;  /* 0x000000000e027983 */ /* 0x0025620000100a00 */
[----:B------:R-:W-:-:S03]  /*2c340*/  MOV R6, 0x2c360 ;  /* 0x0002c36000067802 */ /* 0x000fc60000000f00 */
[----:B--2--5:R-:W-:Y:S05]  /*2c350*/  CALL.REL.NOINC `($_ZN7cutlass13device_kernelIN5flash19enable_sm80_to_sm89INS1_16FlashAttnBwdSm80INS1_25CollectiveMainloopBwdSm80ILi2ELi2EN4cute5tupleIJNS5_1CILi128EEES8_NS7_ILi64EEEEEENS_10bfloat16_tEfNS_4arch4Sm80ELb0ELb1ELb1ELb1ELb0ELb0ELb0ELb0ELi2ELi4ELi4ELi4ELb0EEENS1_24CollectiveEpilogueBwdGQAISA_fSD_Li256ELb1ELb0EEENS1_19SingleTileSchedulerILb1ELb0ELb0ELi128EEEEEEEEEvNT_6ParamsE$_ZN4cute3eso3ESOILb1ELb0EJNS_6LayoutINS_5tupleIJNS3_IJNS_1CILi1EEENS3_IJNS4_ILi2EEES6_EEEEEES6_NS4_ILi4EEEEEENS3_IJNS3_IJNS4_ILi0EEENS3_IJS5_S9_EEEEEES6_NS4_ILi8EEEEEEEENS_10ViewEngineIPjEEEEC2ERKSG_RKSJ_) ;  /* 0xfffdcca000007944 */ /* 0x024fea0003c3ffff */
[----:B------:R-:W-:Y:S01]  /*2c360*/  ULDC.64 UR4, c[0x0][0x118] ;  /* 0x0000460000047ab9 */ /* 0x000fe20000000a00 */
[----:B------:R2:W5:Y:S04]  /*2c370*/  LDL.64 R52, [R14] ;  /* 0x000000000e347983 */ /* 0x0005680000100a00 */
[----:B-1----:R-:W3:Y:S04]  /*2c380*/  LD.E R4, [R60.64] ;  /* 0x000000043c047980 */ /* 0x002ee8000c101900 */
[----:B------:R-:W4:Y:S01]  /*2c390*/  LD.E R2, [R60.64+0x4] ;  /* 0x000004043c027980 */ /* 0x000f22000c101900 */
[----:B------:R-:W-:-:S03]  /*2c3a0*/  MOV R8, 0x2c3e0 ;  /* 0x0002c3e000087802 */ /* 0x000fc60000000f00 */
[----:B---3--:R2:W-:Y:S04]  /*2c3b0*/  STL [R1+0x794], R4 ;  /* 0x0007940401007387 */ /* 0x0085e80000100800 */
[----:B----4-:R2:W-:Y:S02]  /*2c3c0*/  STL [R1+0x798], R2 ;  /* 0x0007980201007387 */ /* 0x0105e40000100800 */
[----:B--2--5:R-:W-:Y:S05]  /*2c3d0*/  CALL.REL.NOINC `($_ZN7cutlass13device_kernelIN5flash19enable_sm80_to_sm89INS1_16FlashAttnBwdSm80INS1_25CollectiveMainloopBwdSm80ILi2ELi2EN4cute5tupleIJNS5_1CILi128EEES8_NS7_ILi64EEEEEENS_10bfloat16_tEfNS_4arch4Sm80ELb0ELb1ELb1ELb1ELb0ELb0ELb0ELb0ELi2ELi4ELi4ELi4ELb0EEENS1_24CollectiveEpilogueBwdGQAISA_fSD_Li256ELb1ELb0EEENS1_19SingleTileSchedulerILb1ELb0ELb0ELi128EEEEEEEEEvNT_6ParamsE$_ZZN4cute6upcastILi2ENS_5tupleIJNS1_IJNS_1CILi1EEENS1_IJNS2_ILi2EEES4_S4_EEEEEES4_NS1_IJS4_S4_EEEEEENS1_IJNS1_IJNS2_ILi0EEENS1_IJS3_NS2_ILi512EEEiEEEEEENS2_ILi4096EEENS1_IJiNS2_ILi8192EEEEEEEEEEEDaRKT0_RKT1_ENKUlRKT_RKT0_E_clIS6_SC_EEDaSP_SS_) ;  /* 0xfffe27c000007944 */ /* 0x024fea0003c3ffff */
[----:B------:R2:W5:Y:S01]  /*2c3e0*/  LDL R3, [R1+0x798] ;  /* 0x0007980001037983 */ /* 0x0005620000100800 */
[----:B------:R-:W-:-:S03]  /*2c3f0*/  MOV R10, 0x2c410 ;  /* 0x0002c410000a7802 */ /* 0x000fc60000000f00 */
[----:B-12--5:R-:W-:Y:S05]  /*2c400*/  CALL.REL.NOINC `($_ZN7cutlass13device_kernelIN5flash19enable_sm80_to_sm89INS1_16FlashAttnBwdSm80INS1_25CollectiveMainloopBwdSm80ILi2ELi2EN4cute5tupleIJNS5_1CILi128EEES8_NS7_ILi64EEEEEENS_10bfloat16_tEfNS_4arch4Sm80ELb0ELb1ELb1ELb1ELb0ELb0ELb0ELb0ELi2ELi4ELi4ELi4ELb0EEENS1_24CollectiveEpilogueBwdGQAISA_fSD_Li256ELb1ELb0EEENS1_19SingleTileSchedulerILb1ELb0ELb0ELi128EEEEEEEEEvNT_6ParamsE$_ZZN4cute6upcastILi2ENS_5tupleIJNS1_IJNS_1CILi1EEENS1_IJNS2_ILi2EEES4_S4_EEEEEES4_NS1_IJS4_S4_EEEEEENS1_IJNS1_IJNS2_ILi0EEENS1_IJS3_NS2_ILi512EEEiEEEEEENS2_ILi4096EEENS1_IJiNS2_ILi8192EEEEEEEEEEEDaRKT0_RKT1_ENKUlRKT_RKT0_E_clIS7_SF_EEDaSP_SS_) ;  /* 0xfffe288000007944 */ /* 0x026fea0003c3ffff */
[----:B-----5:R2:W-:Y:S01]  /*2c410*/  STL [R1+0x750], R2 ;  /* 0x0007500201007387 */ /* 0x0205e20000100800 */
[----:B------:R-:W-:-:S03]  /*2c420*/  MOV R4, 0x2c440 ;  /* 0x0002c44000047802 */ /* 0x000fc60000000f00 */
[----:B-12---:R-:W-:Y:S05]  /*2c430*/  CALL.REL.NOINC `($_ZN7cutlass13device_kernelIN5flash19enable_sm80_to_sm89INS1_16FlashAttnBwdSm80INS1_25CollectiveMainloopBwdSm80ILi2ELi2EN4cute5tupleIJNS5_1CILi128EEES8_NS7_ILi64EEEEEENS_10bfloat16_tEfNS_4arch4Sm80ELb0ELb1ELb1ELb1ELb0ELb0ELb0ELb0ELi2ELi4ELi4ELi4ELb0EEENS1_24CollectiveEpilogueBwdGQAISA_fSD_Li256ELb1ELb0EEENS1_19SingleTileSchedulerILb1ELb0ELb0ELi128EEEEEEEEEvNT_6ParamsE$_ZN4cute3eso3ESOILb0ELb0EJNS_5tupleIJNS_1CILi0EEENS2_IJNS3_ILi1EEENS3_ILi256EEEiEEEEEENS3_ILi2048EEENS2_IJiNS3_ILi4096EEEEEEEEC2ERKS8_RKS9_RKSB_) ;  /* 0xfffd96a000007944 */ /* 0x006fea0003c3ffff */
[----:B------:R2:W5:Y:S04]  /*2c440*/  LDL R5, [R14] ;  /* 0x000000000e057983 */ /* 0x0005680000100800 */
[----:B-1----:R2:W5:Y:S01]  /*2c450*/  LDL R3, [R14+0x4] ;  /* 0x000004000e037983 */ /* 0x0025620000100800 */
[----:B------:R-:W-:-:S03]  /*2c460*/  MOV R4, 0x2c480 ;  /* 0x0002c48000047802 */ /* 0x000fc60000000f00 */
[----:B--2--5:R-:W-:Y:S05]  /*2c470*/  CALL.REL.NOINC `($_ZN7cutlass13device_kernelIN5flash19enable_sm80_to_sm89INS1_16FlashAttnBwdSm80INS1_25CollectiveMainloopBwdSm80ILi2ELi2EN4cute5tupleIJNS5_1CILi128EEES8_NS7_ILi64EEEEEENS_10bfloat16_tEfNS_4arch4Sm80ELb0ELb1ELb1ELb1ELb0ELb0ELb0ELb0ELi2ELi4ELi4ELi4ELb0EEENS1_24CollectiveEpilogueBwdGQAISA_fSD_Li256ELb1ELb0EEENS1_19SingleTileSchedulerILb1ELb0ELb0ELi128EEEEEEEEEvNT_6ParamsE$_ZN4cute5tupleIJNS0_IJNS0_IJNS_1CILi1EEENS0_IJS2_NS1_ILi2EEES3_EEEEEES3_NS0_IJS3_S3_EEEEEENS0_IJNS0_IJNS1_ILi0EEENS0_IJS2_NS1_ILi256EEEiEEEEEENS1_ILi2048EEENS0_IJiNS1_ILi4096EEEEEEEEEEEC2ERKS7_RKSF_) ;  /* 0xfffde14000007944 */ /* 0x024fea0003c3ffff */
[----:B------:R1:W5:Y:S04]  /*2c480*/  LDL R5, [R14] ;  /* 0x000000000e057983 */ /* 0x0003680000100800 */
[----:B------:R1:W5:Y:S01]  /*2c490*/  LDL R4, [R14+0x4] ;  /* 0x000004000e047983 */ /* 0x0003620000100800 */
[----:B------:R-:W-:-:S03]  /*2c4a0*/  MOV R6, 0x2c4c0 ;  /* 0x0002c4c000067802 */ /* 0x000fc60000000f00 */
[----:B-1---5:R-:W-:Y:S05]  /*2c4b0*/  CALL.REL.NOINC `($_ZN7cutlass13device_kernelIN5flash19enable_sm80_to_sm89INS1_16FlashAttnBwdSm80INS1_25CollectiveMainloopBwdSm80ILi2ELi2EN4cute5tupleIJNS5_1CILi128EEES8_NS7_ILi64EEEEEENS_10bfloat16_tEfNS_4arch4Sm80ELb0ELb1ELb1ELb1ELb0ELb0ELb0ELb0ELi2ELi4ELi4ELi4ELb0EEENS1_24CollectiveEpilogueBwdGQAISA_fSD_Li256ELb1ELb0EEENS1_19SingleTileSchedulerILb1ELb0ELb0ELi128EEEEEEEEEvNT_6ParamsE$_ZZN4cute7flattenINS_5tupleIJNS1_IJNS_1CILi0EEENS1_IJNS2_ILi1EEENS2_ILi512EEEiEEEEEENS2_ILi4096EEENS1_IJiNS2_ILi8192EEEEEEEEEEEDaRKT_ENKUlRKT_E_clIS7_EEDaSH_) ;  /* 0xfffe2b1000007944 */ /* 0x022fea0003c3ffff */
[----:B------:R2:W5:Y:S01]  /*2c4c0*/  LDL R3, [R1+0x798] ;  /* 0x0007980001037983 */ /* 0x0005620000100800 */
[----:B------:R-:W-:-:S03]  /*2c4d0*/  MOV R2, 0x2c4f0 ;  /* 0x0002c4f000027802 */ /* 0x000fc60000000f00 */
[----:B-12--5:R-:W-:Y:S05]  /*2c4e0*/  CALL.REL.NOINC `($_ZN7cutlass13device_kernelIN5flash19enable_sm80_to_sm89INS1_16FlashAttnBwdSm80INS1_25CollectiveMainloopBwdSm80ILi2ELi2EN4cute5tupleIJNS5_1CILi128EEES8_NS7_ILi64EEEEEENS_10bfloat16_tEfNS_4arch4Sm80ELb0ELb1ELb1ELb1ELb0ELb0ELb0ELb0ELi2ELi4ELi4ELi4ELb0EEENS1_24CollectiveEpilogueBwdGQAISA_fSD_Li256ELb1ELb0EEENS1_19SingleTileSchedulerILb1ELb0ELb0ELi128EEEEEEEEEvNT_6ParamsE$_ZZN4cute7flattenINS_5tupleIJNS1_IJNS_1CILi0EEENS1_IJNS2_ILi1EEENS2_ILi512EEEiEEEEEENS2_ILi4096EEENS1_IJiNS2_ILi8192EEEEEEEEEEEDaRKT_ENKUlRKT_E_clISA_EEDaSH_) ;  /* 0xfffe2b8000007944 */ /* 0x026fea0003c3ffff */
[----:B------:R1:W-:Y:S01]  /*2c4f0*/  STL [R14], R3 ;  /* 0x000000030e007387 */ /* 0x0003e20000100800 */
[----:B------:R-:W-:-:S03]  /*2c500*/  MOV R6, 0x2c520 ;  /* 0x0002c52000067802 */ /* 0x000fc60000000f00 */
[----:B-1----:R-:W-:Y:S05]  /*2c510*/  CALL.REL.NOINC `($_ZN7cutlass13device_kernelIN5flash19enable_sm80_to_sm89INS1_16FlashAttnBwdSm80INS1_25CollectiveMainloopBwdSm80ILi2ELi2EN4cute5tupleIJNS5_1CILi128EEES8_NS7_ILi64EEEEEENS_10bfloat16_tEfNS_4arch4Sm80ELb0ELb1ELb1ELb1ELb0ELb0ELb0ELb0ELi2ELi4ELi4ELi4ELb0EEENS1_24CollectiveEpilogueBwdGQAISA_fSD_Li256ELb1ELb0EEENS1_19SingleTileSchedulerILb1ELb0ELb0ELi128EEEEEEEEEvNT_6ParamsE$_ZZN4cute12filter_tupleINS_5tupleIJNS1_IJNS_1CILi0EEENS1_IJNS2_ILi1EEENS2_ILi512EEEiEEEEEENS2_ILi4096EEENS1_IJiNS2_ILi8192EEEEEEEEEZNS_7flattenISB_EEDaRKT_EUlRKT_E_EEDaSF_OT0_ENKUlDpSI_E_clIJNS1_IJS3_S4_S5_iEEENS1_IJS8_EEESA_EEEDaSM_) ;  /* 0xfffdedd000007944 */ /* 0x002fea0003c3ffff */
[----:B------:R-:W-:Y:S02]  /*2c520*/  ULDC.64 UR4, c[0x0][0x118] ;  /* 0x0000460000047ab9 */ /* 0x000fe40000000a00 */
[----:B------:R1:W5:Y:S01]  /*2c530*/  LD.E.64 R2, [R60.64+0x8] ;  /* 0x000008043c027980 */ /* 0x000362000c101b00 */
[----:B------:R-:W-:-:S02]  /*2c540*/  MOV R9, R58 ;  /* 0x0000003a00097202 */ /* 0x000fc40000000f00 */
[----:B------:R-:W-:Y:S02]  /*2c550*/  MOV R8, 0x2c570 ;  /* 0x0002c57000087802 */ /* 0x000fe40000000f00 */
[----:B-1---5:R-:W-:Y:S05]  /*2c560*/  CALL.REL.NOINC `($_ZN7cutlass13device_kernelIN5flash19enable_sm80_to_sm89INS1_16FlashAttnBwdSm80INS1_25CollectiveMainloopBwdSm80ILi2ELi2EN4cute5tupleIJNS5_1CILi128EEES8_NS7_ILi64EEEEEENS_10bfloat16_tEfNS_4arch4Sm80ELb0ELb1ELb1ELb1ELb0ELb0ELb0ELb0ELi2ELi4ELi4ELi4ELb0EEENS1_24CollectiveEpilogueBwdGQAISA_fSD_Li256ELb1ELb0EEENS1_19SingleTileSchedulerILb1ELb0ELb0ELi128EEEEEEEEEvNT_6ParamsE$_ZN4cute8smem_ptrIPN7cutlass10bfloat16_tEECI1NS_12iter_adaptorIS3_S4_EEES3_) ;  /* 0xfffdea1000007944 */ /* 0x022fea0003c3ffff */
[----:B-1----:R1:W5:Y:S01]  /*2c570*/  LDL.64 R2, [R14] ;  /* 0x000000000e027983 */ /* 0x0023620000100a00 */
[----:B------:R-:W-:-:S03]  /*2c580*/  MOV R8, 0x2c5a0 ;  /* 0x0002c5a000087802 */ /* 0x000fc60000000f00 */
[----:B-1---5:R-:W-:Y:S05]  /*2c590*/  CALL.REL.NOINC `($_ZN7cutlass13device_kernelIN5flash19enable_sm80_to_sm89INS1_16FlashAttnBwdSm80INS1_25CollectiveMainloopBwdSm80ILi2ELi2EN4cute5tupleIJNS5_1CILi128EEES8_NS7_ILi64EEEEEENS_10bfloat16_tEfNS_4arch4Sm80ELb0ELb1ELb1ELb1ELb0ELb0ELb0ELb0ELi2ELi4ELi4ELi4ELb0EEENS1_24CollectiveEpilogueBwdGQAISA_fSD_Li256ELb1ELb0EEENS1_19SingleTileSchedulerILb1ELb0ELb0ELi128EEEEEEEEEvNT_6ParamsE$_ZN4cute8smem_ptrIPjECI1NS_12iter_adaptorIS1_S2_EEES1_) ;  /* 0xfffdeaa000007944 */ /* 0x022fea0003c3ffff */
[----:B------:R-:W2:Y:S01]  /*2c5a0*/  LDL.64 R8, [R14] ;  /* 0x000000000e087983 */ /* 0x000ea20000100a00 */
[----:B-1----:R-:W-:Y:S01]  /*2c5b0*/  MOV R3, R4 ;  /* 0x0000000400037202 */ /* 0x002fe20000000f00 */
[----:B------:R-:W-:Y:S01]  /*2c5c0*/  IMAD.MOV.U32 R2, RZ, RZ, R5 ;  /* 0x000000ffff027224 */ /* 0x000fe200078e0005 */
[----:B------:R-:W-:Y:S01]  /*2c5d0*/  MOV R4, 0x2c600 ;  /* 0x0002c60000047802 */ /* 0x000fe20000000f00 */
[----:B--2---:R1:W-:Y:S04]  /*2c5e0*/  STL.64 [R1+0x750], R8 ;  /* 0x0007500801007387 */ /* 0x0043e80000100a00 */
[----:B-1----:R-:W-:Y:S05]  /*2c5f0*/  CALL.REL.NOINC `($_ZN7cutlass13device_kernelIN5flash19enable_sm80_to_sm89INS1_16FlashAttnBwdSm80INS1_25CollectiveMainloopBwdSm80ILi2ELi2EN4cute5tupleIJNS5_1CILi128EEES8_NS7_ILi64EEEEEENS_10bfloat16_tEfNS_4arch4Sm80ELb0ELb1ELb1ELb1ELb0ELb0ELb0ELb0ELi2ELi4ELi4ELi4ELb0EEENS1_24CollectiveEpilogueBwdGQAISA_fSD_Li256ELb1ELb0EEENS1_19SingleTileSchedulerILb1ELb0ELb0ELi128EEEEEEEEEvNT_6ParamsE$_ZN4cute3eso3ESOILb0ELb0EJNS_6LayoutINS_5tupleIJNS3_IJNS_1CILi1EEENS3_IJS5_NS4_ILi2EEES6_EEEEEES6_NS3_IJS6_S6_EEEEEENS3_IJNS3_IJNS4_ILi0EEENS3_IJS5_NS4_ILi256EEEiEEEEEENS4_ILi2048EEENS3_IJiNS4_ILi4096EEEEEEEEEEENS_10ViewEngineINS_8smem_ptrIPjEEEEEEC2ERKSJ_RKSO_) ;  /* 0xfffd98a000007944 */ /* 0x002fea0003c3ffff */
        /* <DEDUP_REMOVED lines=224> */
[----:B---3--:R-:W-:Y:S05]  /*2d400*/  CALL.REL.NOINC `($_ZN7cutlass13device_kernelIN5flash19enable_sm80_to_sm89INS1_16FlashAttnBwdSm80INS1_25CollectiveMainloopBwdSm80ILi2ELi2EN4cute5tupleIJNS5_1CILi128EEES8_NS7_ILi64EEEEEENS_10bfloat16_tEfNS_4arch4Sm80ELb0ELb1ELb1ELb1ELb0ELb0ELb0ELb0ELi2ELi4ELi4ELi4ELb0EEENS1_24CollectiveEpilogueBwdGQAISA_fSD_Li256ELb1ELb0EEENS1_19SingleTileSchedulerILb1ELb0ELb0ELi128EEEEEEEEEvNT_6ParamsE$_ZN4cute3eso3ESOILb1ELb0EJNS_6LayoutINS_5tupleIJNS3_IJNS_1CILi1EEENS3_IJNS4_ILi4EEENS4_ILi2EEEEEEEEES7_S6_EEENS3_IJNS3_IJNS4_ILi0EEENS3_IJS5_NS4_ILi8EEEEEEEEES6_NS4_ILi16EEEEEEEENS_10ViewEngineIPN7cutlass10bfloat16_tEEEEEC2ERKSH_RKSM_) ;  /* 0xfffdbc4000007944 */ /* 0x008fea0003c3ffff */
[----:B-1----:R1:W5:Y:S04]  /*2d410*/  LDL.64 R52, [R26+0xc0] ;  /* 0x0000c0001a347983 */ /* 0x0023680000100a00 */
[----:B------:R1:W5:Y:S01]  /*2d420*/  LDL.64 R2, [R14] ;  /* 0x000000000e027983 */ /* 0x0003620000100a00 */
[----:B------:R-:W-:-:S03]  /*2d430*/  MOV R6, 0x2d450 ;  /* 0x0002d45000067802 */ /* 0x000fc60000000f00 */
[----:B-1---5:R-:W-:Y:S05]  /*2d440*/  CALL.REL.NOINC `($_ZN7cutlass13device_kernelIN5flash19enable_sm80_to_sm89INS1_16FlashAttnBwdSm80INS1_25CollectiveMainloopBwdSm80ILi2ELi2EN4cute5tupleIJNS5_1CILi128EEES8_NS7_ILi64EEEEEENS_10bfloat16_tEfNS_4arch4Sm80ELb0ELb1ELb1ELb1ELb0ELb0ELb0ELb0ELi2ELi4ELi4ELi4ELb0EEENS1_24CollectiveEpilogueBwdGQAISA_fSD_Li256ELb1ELb0EEENS1_19SingleTileSchedulerILb1ELb0ELb0ELi128EEEEEEEEEvNT_6ParamsE$_ZN4cute3eso3ESOILb1ELb0EJNS_6LayoutINS_5tupleIJNS3_IJNS_1CILi1EEENS3_IJNS4_ILi2EEES6_EEEEEES6_NS4_ILi4EEEEEENS3_IJNS3_IJNS4_ILi0EEENS3_IJS5_S9_EEEEEES6_NS4_ILi8EEEEEEEENS_10ViewEngineIPjEEEEC2ERKSG_RKSJ_) ;  /* 0xfffdbbb000007944 */ /* 0x022fea0003c3ffff */
        /* <DEDUP_REMOVED lines=118> */
[----:B----45:R-:W-:Y:S05]  /*2dbb0*/  CALL.REL.NOINC `($_ZN7cutlass13device_kernelIN5flash19enable_sm80_to_sm89INS1_16FlashAttnBwdSm80INS1_25CollectiveMainloopBwdSm80ILi2ELi2EN4cute5tupleIJNS5_1CILi128EEES8_NS7_ILi64EEEEEENS_10bfloat16_tEfNS_4arch4Sm80ELb0ELb1ELb1ELb1ELb0ELb0ELb0ELb0ELi2ELi4ELi4ELi4ELb0EEENS1_24CollectiveEpilogueBwdGQAISA_fSD_Li256ELb1ELb0EEENS1_19SingleTileSchedulerILb1ELb0ELb0ELi128EEEEEEEEEvNT_6ParamsE$_ZN4cute8smem_ptrIPN7cutlass10bfloat16_tEECI1NS_12iter_adaptorIS3_S4_EEES3_) ;  /* 0xfffdd3c000007944 */ /* 0x030fea0003c3ffff */
[----:B-1----:R1:W5:Y:S01]  /*2dbc0*/  LDL.64 R2, [R1+0x758] ;  /* 0x0007580001027983 */ /* 0x0023620000100a00 */
[----:B------:R-:W-:-:S03]  /*2dbd0*/  MOV R6, 0x2dbf0 ;  /* 0x0002dbf000067802 */ /* 0x000fc60000000f00 */
[----:B-1---5:R-:W-:Y:S05]  /*2dbe0*/  CALL.REL.NOINC `($_ZN7cutlass13device_kernelIN5flash19enable_sm80_to_sm89INS1_16FlashAttnBwdSm80INS1_25CollectiveMainloopBwdSm80ILi2ELi2EN4cute5tupleIJNS5_1CILi128EEES8_NS7_ILi64EEEEEENS_10bfloat16_tEfNS_4arch4Sm80ELb0ELb1ELb1ELb1ELb0ELb0ELb0ELb0ELi2ELi4ELi4ELi4ELb0EEENS1_24CollectiveEpilogueBwdGQAISA_fSD_Li256ELb1ELb0EEENS1_19SingleTileSchedulerILb1ELb0ELb0ELi128EEEEEEEEEvNT_6ParamsE$_ZN4cute3eso3ESOILb1ELb0EJNS_14ComposedLayoutINS_7SwizzleILi3ELi3ELi3EEENS_1CILj0EEENS_6LayoutINS_5tupleIJNS5_ILi64EEENS5_ILi128EEEEEENS8_IJNS5_ILi1EEES9_EEEEEEENS_10ViewEngineINS_8smem_ptrIPN7cutlass10bfloat16_tEEEEEEEC2ERKSF_RKSM_) ;  /* 0xfffd998000007944 */ /* 0x022fea0003c3ffff */
[----:B-1----:R1:W5:Y:S01]  /*2dbf0*/  LDL.64 R2, [R1+0x758] ;  /* 0x0007580001027983 */ /* 0x0023620000100a00 */
[----:B------:R-:W-:-:S03]  /*2dc00*/  MOV R6, 0x2dc20 ;  /* 0x0002dc2000067802 */ /* 0x000fc60000000f00 */
[----:B-1---5:R-:W-:Y:S05]  /*2dc10*/  CALL.REL.NOINC `($_ZN7cutlass13device_kernelIN5flash19enable_sm80_to_sm89INS1_16FlashAttnBwdSm80INS1_25CollectiveMainloopBwdSm80ILi2ELi2EN4cute5tupleIJNS5_1CILi128EEES8_NS7_ILi64EEEEEENS_10bfloat16_tEfNS_4arch4Sm80ELb0ELb1ELb1ELb1ELb0ELb0ELb0ELb0ELi2ELi4ELi4ELi4ELb0EEENS1_24CollectiveEpilogueBwdGQAISA_fSD_Li256ELb1ELb0EEENS1_19SingleTileSchedulerILb1ELb0ELb0ELi128EEEEEEEEEvNT_6ParamsE$_ZN4cute3eso3ESOILb1ELb0EJNS_14ComposedLayoutINS_7SwizzleILi3ELi3ELi3EEENS_1CILj0EEENS_6LayoutINS_5tupleIJNS8_IJNS8_IJNS5_ILi4EEENS5_ILi8EEEEEENS8_IJNS5_ILi2EEENS5_ILi1EEEEEEEEENS8_IJNS8_IJSC_SC_EEESB_EEEEEENS8_IJNS8_IJNS8_IJNS5_ILi128EEESD_EEENS8_IJSA_NS5_ILi0EEEEEEEEENS8_IJNS8_IJNS5_ILi64EEENS5_ILi512EEEEEENS8_IJNS5_ILi16EEENS5_ILi1024EEEEEEEEEEEEEEEENS_10ViewEngineINS_8smem_ptrIPN7cutlass10bfloat16_tEEEEEEEC2ERKSX_RKS14_) ;  /* 0xfffd99f000007944 */ /* 0x022fea0003c3ffff */
        /* <DEDUP_REMOVED lines=23> */
[----:B------:R2:W-:Y:S01]  /*2dd90*/  STL [R14], R2 ;  /* 0x000000020e007387 */ /* 0x0005e20000100800 */
[----:B------:R-:W-:Y:S02]  /*2dda0*/  MOV R4, R58 ;  /* 0x0000003a00047202 */ /* 0x000fe40000000f00 */
[----:B------:R-:W-:Y:S01]  /*2ddb0*/  MOV R8, 0x2dde0 ;  /* 0x0002dde000087802 */ /* 0x000fe20000000f00 */
[----:B------:R2:W-:Y:S04]  /*2ddc0*/  STL [R14+0x4], R3 ;  /* 0x000004030e007387 */ /* 0x0005e80000100800 */
[----:B-12---:R-:W-:Y:S05]  /*2ddd0*/  CALL.REL.NOINC `($_ZN7cutlass13device_kernelIN5flash19enable_sm80_to_sm89INS1_16FlashAttnBwdSm80INS1_25CollectiveMainloopBwdSm80ILi2ELi2EN4cute5tupleIJNS5_1CILi128EEES8_NS7_ILi64EEEEEENS_10bfloat16_tEfNS_4arch4Sm80ELb0ELb1ELb1ELb1ELb0ELb0ELb0ELb0ELi2ELi4ELi4ELi4ELb0EEENS1_24CollectiveEpilogueBwdGQAISA_fSD_Li256ELb1ELb0EEENS1_19SingleTileSchedulerILb1ELb0ELb0ELi128EEEEEEEEEvNT_6ParamsE$_ZZN4cute12filter_tupleINS_5tupleIJNS1_IJiNS1_IJiNS_1CILi0EEEEEEEEENS1_IJNS_10UnderscoreENS1_IJS6_S6_EEEEEEEEES9_ZNS_4diceIS9_S9_EEDaRKT_RKT0_EUlRKT_RKT0_E_EEDaSD_SG_OT1_ENKUlDpSJ_E_clIJNS1_IJiiS3_EEENS1_IJEEEEEEDaSQ_) ;  /* 0xfffdd58000007944 */ /* 0x006fea0003c3ffff */
[----:B------:R-:W-:Y:S02]  /*2dde0*/  MOV R72, 0x2de00 ;  /* 0x0002de0000487802 */ /* 0x000fe40000000f00 */
[----:B-12--5:R-:W-:Y:S05]  /*2ddf0*/  CALL.REL.NOINC `($_ZN7cutlass13device_kernelIN5flash19enable_sm80_to_sm89INS1_16FlashAttnBwdSm80INS1_25CollectiveMainloopBwdSm80ILi2ELi2EN4cute5tupleIJNS5_1CILi128EEES8_NS7_ILi64EEEEEENS_10bfloat16_tEfNS_4arch4Sm80ELb0ELb1ELb1ELb1ELb0ELb0ELb0ELb0ELi2ELi4ELi4ELi4ELb0EEENS1_24CollectiveEpilogueBwdGQAISA_fSD_Li256ELb1ELb0EEENS1_19SingleTileSchedulerILb1ELb0ELb0ELi128EEEEEEEEEvNT_6ParamsE$_ZZN4cute7idx2crdINS_5tupleIJiiNS_1CILi0EEEEEENS1_IJNS1_IJNS2_ILi4EEENS2_ILi8EEEEEENS2_ILi2EEENS2_ILi1EEEEEEEEDaRKT_RKT0_ENKUlRKT_RKT0_E_clIiS7_EEDaSJ_SM_) ;  /* 0xfffe132000007944 */ /* 0x026fea0003c3ffff */
[----:B------:R-:W-:Y:S02]  /*2de00*/  MOV R2, 0x2de20 ;  /* 0x0002de2000027802 */ /* 0x000fe40000000f00 */
[----:B-1----:R-:W-:Y:S05]  /*2de10*/  CALL.REL.NOINC `($_ZN7cutlass13device_kernelIN5flash19enable_sm80_to_sm89INS1_16FlashAttnBwdSm80INS1_25CollectiveMainloopBwdSm80ILi2ELi2EN4cute5tupleIJNS5_1CILi128EEES8_NS7_ILi64EEEEEENS_10bfloat16_tEfNS_4arch4Sm80ELb0ELb1ELb1ELb1ELb0ELb0ELb0ELb0ELi2ELi4ELi4ELi4ELb0EEENS1_24CollectiveEpilogueBwdGQAISA_fSD_Li256ELb1ELb0EEENS1_19SingleTileSchedulerILb1ELb0ELb0ELi128EEEEEEEEEvNT_6ParamsE$_ZZN4cute7idx2crdINS_5tupleIJiiNS_1CILi0EEEEEENS1_IJNS1_IJNS2_ILi4EEENS2_ILi8EEEEEENS2_ILi2EEENS2_ILi1EEEEEEEEDaRKT_RKT0_ENKUlRKT_RKT0_E_clIiS8_EEDaSJ_SM_) ;  /* 0xfffe172000007944 */ /* 0x002fea0003c3ffff */
[----:B------:R1:W-:Y:S01]  /*2de20*/  STL [R14], R6 ;  /* 0x000000060e007387 */ /* 0x0003e20000100800 */
[----:B------:R-:W-:Y:S02]  /*2de30*/  MOV R2, R58 ;  /* 0x0000003a00027202 */ /* 0x000fe40000000f00 */
[----:B------:R-:W-:-:S02]  /*2de40*/  MOV R72, 0x2de60 ;  /* 0x0002de6000487802 */ /* 0x000fc40000000f00 */
[----:B-1----:R-:W-:Y:S05]  /*2de50*/  CALL.REL.NOINC `($_ZN7cutlass13device_kernelIN5flash19enable_sm80_to_sm89INS1_16FlashAttnBwdSm80INS1_25CollectiveMainloopBwdSm80ILi2ELi2EN4cute5tupleIJNS5_1CILi128EEES8_NS7_ILi64EEEEEENS_10bfloat16_tEfNS_4arch4Sm80ELb0ELb1ELb1ELb1ELb0ELb0ELb0ELb0ELi2ELi4ELi4ELi4ELb0EEENS1_24CollectiveEpilogueBwdGQAISA_fSD_Li256ELb1ELb0EEENS1_19SingleTileSchedulerILb1ELb0ELb0ELi128EEEEEEEEEvNT_6ParamsE$_ZZN4cute9transformINS_5tupleIJiiNS_1CILi0EEEEEENS1_IJNS1_IJNS2_ILi4EEENS2_ILi8EEEEEENS2_ILi2EEENS2_ILi1EEEEEEZNS_7idx2crdIS4_SA_EEDaRKT_RKT0_EUlRKT_RKT0_E_EEDaSE_SH_OT1_ENKUlDpSK_E_clIJNS1_IJiiEEEiS3_EEEDaSR_) ;  /* 0xfffe1e0000007944 */ /* 0x002fea0003c3ffff */
[----:B------:R-:W-:Y:S02]  /*2de60*/  MOV R6, 0x2de80 ;  /* 0x0002de8000067802 */ /* 0x000fe40000000f00 */
[----:B--2--5:R-:W-:Y:S05]  /*2de70*/  CALL.REL.NOINC `($_ZN7cutlass13device_kernelIN5flash19enable_sm80_to_sm89INS1_16FlashAttnBwdSm80INS1_25CollectiveMainloopBwdSm80ILi2ELi2EN4cute5tupleIJNS5_1CILi128EEES8_NS7_ILi64EEEEEENS_10bfloat16_tEfNS_4arch4Sm80ELb0ELb1ELb1ELb1ELb0ELb0ELb0ELb0ELi2ELi4ELi4ELi4ELb0EEENS1_24CollectiveEpilogueBwdGQAISA_fSD_Li256ELb1ELb0EEENS1_19SingleTileSchedulerILb1ELb0ELb0ELi128EEEEEEEEEvNT_6ParamsE$_ZZN4cute13to_mixed_bitsINS_5tupleIJNS1_IJNS_1CILi4EEENS2_ILi8EEEEEENS2_ILi2EEENS2_ILi1EEEEEENS1_IJNS1_IJNS2_ILi128EEENS2_ILi0EEEEEES4_SA_EEENS1_IJNS1_IJiiEEEiSA_EEEEEDaRKT_RKT0_RKT1_ENKUlRKT_RKT0_RKT1_E_clIS5_SB_SD_EEDaSQ_ST_SW_) ;  /* 0xfffddf6000007944 */ /* 0x024fea0003c3ffff */
[----:B------:R-:W-:Y:S02]  /*2de80*/  MOV R6, 0x2dea0 ;  /* 0x0002dea000067802 */ /* 0x000fe40000000f00 */
[----:B------:R-:W-:Y:S05]  /*2de90*/  CALL.REL.NOINC `($_ZN7cutlass13device_kernelIN5flash19enable_sm80_to_sm89INS1_16FlashAttnBwdSm80INS1_25CollectiveMainloopBwdSm80ILi2ELi2EN4cute5tupleIJNS5_1CILi128EEES8_NS7_ILi64EEEEEENS_10bfloat16_tEfNS_4arch4Sm80ELb0ELb1ELb1ELb1ELb0ELb0ELb0ELb0ELi2ELi4ELi4ELi4ELb0EEENS1_24CollectiveEpilogueBwdGQAISA_fSD_Li256ELb1ELb0EEENS1_19SingleTileSchedulerILb1ELb0ELb0ELi128EEEEEEEEEvNT_6ParamsE$_ZZN4cute13to_mixed_bitsINS_5tupleIJNS1_IJNS_1CILi4EEENS2_ILi8EEEEEENS2_ILi2EEENS2_ILi1EEEEEENS1_IJNS1_IJNS2_ILi128EEENS2_ILi0EEEEEES4_SA_EEENS1_IJNS1_IJiiEEEiSA_EEEEEDaRKT_RKT0_RKT1_ENKUlRKT_RKT0_RKT1_E_clIS6_S4_iEEDaSQ_ST_SW_) ;  /* 0xfffddfc000007944 */ /* 0x000fea0003c3ffff */
[----:B------:R-:W-:Y:S02]  /*2dea0*/  MOV R5, R2 ;  /* 0x0000000200057202 */ /* 0x000fe40000000f00 */
[----:B------:R-:W-:-:S02]  /*2deb0*/  MOV R2, 0x2ded0 ;  /* 0x0002ded000027802 */ /* 0x000fc40000000f00 */
[----:B------:R-:W-:Y:S05]  /*2dec0*/  CALL.REL.NOINC `($_ZN7cutlass13device_kernelIN5flash19enable_sm80_to_sm89INS1_16FlashAttnBwdSm80INS1_25CollectiveMainloopBwdSm80ILi2ELi2EN4cute5tupleIJNS5_1CILi128EEES8_NS7_ILi64EEEEEENS_10bfloat16_tEfNS_4arch4Sm80ELb0ELb1ELb1ELb1ELb0ELb0ELb0ELb0ELi2ELi4ELi4ELi4ELb0EEENS1_24CollectiveEpilogueBwdGQAISA_fSD_Li256ELb1ELb0EEENS1_19SingleTileSchedulerILb1ELb0ELb0ELi128EEEEEEEEEvNT_6ParamsE$_ZZN4cute13to_mixed_bitsINS_5tupleIJNS1_IJNS_1CILi4EEENS2_ILi8EEEEEENS2_ILi2EEENS2_ILi1EEEEEENS1_IJNS1_IJNS2_ILi128EEENS2_ILi0EEEEEES4_SA_EEENS1_IJNS1_IJiiEEEiSA_EEEEEDaRKT_RKT0_RKT1_ENKUlDpRKT_E_clIJNS_9MixedBitsILj0ELj384EEENSU_ILj0ELj8EEENS2_ILj0EEEEEEDaSR_) ;  /* 0xfffdded000007944 */ /* 0x000fea0003c3ffff */
        /* <DEDUP_REMOVED lines=13> */
[----:B-1----:R-:W-:Y:S05]  /*2dfa0*/  CALL.REL.NOINC `($_ZN7cutlass13device_kernelIN5flash19enable_sm80_to_sm89INS1_16FlashAttnBwdSm80INS1_25CollectiveMainloopBwdSm80ILi2ELi2EN4cute5tupleIJNS5_1CILi128EEES8_NS7_ILi64EEEEEENS_10bfloat16_tEfNS_4arch4Sm80ELb0ELb1ELb1ELb1ELb0ELb0ELb0ELb0ELi2ELi4ELi4ELi4ELb0EEENS1_24CollectiveEpilogueBwdGQAISA_fSD_Li256ELb1ELb0EEENS1_19SingleTileSchedulerILb1ELb0ELb0ELi128EEEEEEEEEvNT_6ParamsE$_ZN4cute3eso3ESOILb1ELb0EJNS_1CILi8EEEiiEEC2ERKS3_RKiS8_) ;  /* 0xfffd9fc000007944 */ /* 0x002fea0003c3ffff */
[----:B-1----:R1:W5:Y:S01]  /*2dfb0*/  LDL.64 R2, [R1+0x758] ;  /* 0x0007580001027983 */ /* 0x0023620000100a00 */
[----:B------:R-:W-:Y:S01]  /*2dfc0*/  IMAD.MOV.U32 R5, RZ, RZ, 0x48 ;  /* 0x00000048ff057424 */ /* 0x000fe200078e00ff */
[----:B------:R-:W-:Y:S01]  /*2dfd0*/  LOP3.LUT P0, RZ, R11, 0x8, RZ, 0xc0, !PT ;  /* 0x000000080bff7812 */ /* 0x000fe2000780c0ff */
[----:B------:R-:W-:Y:S01]  /*2dfe0*/  IMAD.MOV.U32 R61, RZ, RZ, R25 ;  /* 0x000000ffff3d7224 */ /* 0x000fe200078e0019 */
[----:B------:R-:W-:-:S02]  /*2dff0*/  MOV R6, 0x2e020 ;  /* 0x0002e02000067802 */ /* 0x000fc40000000f00 */
[----:B------:R-:W-:-:S04]  /*2e000*/  SEL R5, R5, 0x38, !P0 ;  /* 0x0000003805057807 */ /* 0x000fc80004000000 */
[----:B-1---5:R-:W-:Y:S05]  /*2e010*/  CALL.REL.NOINC `($_ZN7cutlass13device_kernelIN5flash19enable_sm80_to_sm89INS1_16FlashAttnBwdSm80INS1_25CollectiveMainloopBwdSm80ILi2ELi2EN4cute5tupleIJNS5_1CILi128EEES8_NS7_ILi64EEEEEENS_10bfloat16_tEfNS_4arch4Sm80ELb0ELb1ELb1ELb1ELb0ELb0ELb0ELb0ELi2ELi4ELi4ELi4ELb0EEENS1_24CollectiveEpilogueBwdGQAISA_fSD_Li256ELb1ELb0EEENS1_19SingleTileSchedulerILb1ELb0ELb0ELi128EEEEEEEEEvNT_6ParamsE$_ZN4cute3eso3ESOILb0ELb1EJiNS_1CILi144EEENS2_ILi288EEEEEC2ERKiRKS3_RKS4_) ;  /* 0xfffd912000007944 */ /* 0x022fea0003c3ffff */
[----:B------:R-:W2:Y:S01]  /*2e020*/  LDL R8, [R1+0x758] ;  /* 0x0007580001087983 */ /* 0x000ea20000100800 */
[----:B------:R-:W-:Y:S01]  /*2e030*/  IMAD.MOV.U32 R61, RZ, RZ, R25 ;  /* 0x000000ffff3d7224 */ /* 0x000fe200078e0019 */
[----:B-1----:R-:W-:Y:S02]  /*2e040*/  MOV R4, R12 ;  /* 0x0000000c00047202 */ /* 0x002fe40000000f00 */
[----:B------:R-:W-:Y:S01]  /*2e050*/  MOV R6, 0x2e080 ;  /* 0x0002e08000067802 */ /* 0x000fe20000000f00 */
[----:B--2---:R1:W-:Y:S04]  /*2e060*/  STL [R1+0x790], R8 ;  /* 0x0007900801007387 */ /* 0x0043e80000100800 */
[----:B-1----:R-:W-:Y:S05]  /*2e070*/  CALL.REL.NOINC `($_ZN7cutlass13device_kernelIN5flash19enable_sm80_to_sm89INS1_16FlashAttnBwdSm80INS1_25CollectiveMainloopBwdSm80ILi2ELi2EN4cute5tupleIJNS5_1CILi128EEES8_NS7_ILi64EEEEEENS_10bfloat16_tEfNS_4arch4Sm80ELb0ELb1ELb1ELb1ELb0ELb0ELb0ELb0ELi2ELi4ELi4ELi4ELb0EEENS1_24CollectiveEpilogueBwdGQAISA_fSD_Li256ELb1ELb0EEENS1_19SingleTileSchedulerILb1ELb0ELb0ELi128EEEEEEEEEvNT_6ParamsE$_ZN4cute3eso3ESOILb1ELb0EJNS_1CILi1EEENS_5tupleIJNS2_ILi8EEEiiEEENS2_ILi64EEENS4_IJiNS2_ILi144EEENS2_ILi288EEEEEENS2_ILi512EEEEEC2ERKS3_RKS6_RKS7_RKSA_RKSB_) ;  /* 0xfffd99a000007944 */ /* 0x002fea0003c3ffff */
[----:B-1----:R1:W5:Y:S04]  /*2e080*/  LDL R5, [R1+0x760] ;  /* 0x0007600001057983 */ /* 0x0023680000100800 */
[----:B------:R1:W5:Y:S01]  /*2e090*/  LDL.64 R2, [R1+0x758] ;  /* 0x0007580001027983 */ /* 0x0003620000100a00 */
[----:B------:R-:W-:-:S02]  /*2e0a0*/  MOV R61, R25 ;  /* 0x00000019003d7202 */ /* 0x000fc40000000f00 */
[----:B------:R-:W-:Y:S02]  /*2e0b0*/  MOV R6, 0x2e0d0 ;  /* 0x0002e0d000067802 */ /* 0x000fe40000000f00 */
[----:B-1---5:R-:W-:Y:S05]  /*2e0c0*/  CALL.REL.NOINC `($_ZN7cutlass13device_kernelIN5flash19enable_sm80_to_sm89INS1_16FlashAttnBwdSm80INS1_25CollectiveMainloopBwdSm80ILi2ELi2EN4cute5tupleIJNS5_1CILi128EEES8_NS7_ILi64EEEEEENS_10bfloat16_tEfNS_4arch4Sm80ELb0ELb1ELb1ELb1ELb0ELb0ELb0ELb0ELi2ELi4ELi4ELi4ELb0EEENS1_24CollectiveEpilogueBwdGQAISA_fSD_Li256ELb1ELb0EEENS1_19SingleTileSchedulerILb1ELb0ELb0ELi128EEEEEEEEEvNT_6ParamsE$_ZN4cute5tupleIJNS0_IJNS_1CILi8EEENS0_IJNS1_ILi2EEES3_S3_EEENS1_ILi1EEES4_S5_EEENS0_IJS5_NS0_IJS2_iiEEENS1_ILi64EEENS0_IJiNS1_ILi144EEENS1_ILi288EEEEEENS1_ILi512EEEEEEEEC2ERKS6_RKSD_) ;  /* 0xfffdcaf000007944 */ /* 0x022fea0003c3ffff */
[----:B------:R1:W5:Y:S04]  /*2e0d0*/  LDL R6, [R1+0x760] ;  /* 0x0007600001067983 */ /* 0x0003680000100800 */
[----:B------:R1:W5:Y:S01]  /*2e0e0*/  LDL.64 R2, [R1+0x758] ;  /* 0x0007580001027983 */ /* 0x0003620000100a00 */
[----:B------:R-:W-:-:S03]  /*2e0f0*/  MOV R4, 0x2e110 ;  /* 0x0002e11000047802 */ /* 0x000fc60000000f00 */
[----:B-1---5:R-:W-:Y:S05]  /*2e100*/  CALL.REL.NOINC `($_ZN7cutlass13device_kernelIN5flash19enable_sm80_to_sm89INS1_16FlashAttnBwdSm80INS1_25CollectiveMainloopBwdSm80ILi2ELi2EN4cute5tupleIJNS5_1CILi128EEES8_NS7_ILi64EEEEEENS_10bfloat16_tEfNS_4arch4Sm80ELb0ELb1ELb1ELb1ELb0ELb0ELb0ELb0ELi2ELi4ELi4ELi4ELb0EEENS1_24CollectiveEpilogueBwdGQAISA_fSD_Li256ELb1ELb0EEENS1_19SingleTileSchedulerILb1ELb0ELb0ELi128EEEEEEEEEvNT_6ParamsE$_ZZN4cute7flattenINS_5tupleIJNS_1CILi1EEENS1_IJNS2_ILi8EEEiiEEENS2_ILi64EEENS1_IJiNS2_ILi144EEENS2_ILi288EEEEEENS2_ILi512EEEEEEEEDaRKT_ENKUlRKT_E_clIS5_EEDaSH_) ;  /* 0xfffe0f9000007944 */ /* 0x022fea0003c3ffff */
[----:B------:R1:W-:Y:S01]  /*2e110*/  STL [R14], R2 ;  /* 0x000000020e007387 */ /* 0x0003e20000100800 */
[----:B------:R-:W-:Y:S02]  /*2e120*/  MOV R5, R6 ;  /* 0x0000000600057202 */ /* 0x000fe40000000f00 */
[----:B------:R-:W-:Y:S01]  /*2e130*/  MOV R4, 0x2e160 ;  /* 0x0002e16000047802 */ /* 0x000fe20000000f00 */
[----:B------:R1:W-:Y:S04]  /*2e140*/  STL [R14+0x4], R3 ;  /* 0x000004030e007387 */ /* 0x0003e80000100800 */
[----:B-1----:R-:W-:Y:S05]  /*2e150*/  CALL.REL.NOINC `($_ZN7cutlass13device_kernelIN5flash19enable_sm80_to_sm89INS1_16FlashAttnBwdSm80INS1_25CollectiveMainloopBwdSm80ILi2ELi2EN4cute5tupleIJNS5_1CILi128EEES8_NS7_ILi64EEEEEENS_10bfloat16_tEfNS_4arch4Sm80ELb0ELb1ELb1ELb1ELb0ELb0ELb0ELb0ELi2ELi4ELi4ELi4ELb0EEENS1_24CollectiveEpilogueBwdGQAISA_fSD_Li256ELb1ELb0EEENS1_19SingleTileSchedulerILb1ELb0ELb0ELi128EEEEEEEEEvNT_6ParamsE$_ZZN4cute7flattenINS_5tupleIJNS_1CILi1EEENS1_IJNS2_ILi8EEEiiEEENS2_ILi64EEENS1_IJiNS2_ILi144EEENS2_ILi288EEEEEENS2_ILi512EEEEEEEEDaRKT_ENKUlRKT_E_clIS9_EEDaSH_) ;  /* 0xfffe0f6000007944 */ /* 0x002fea0003c3ffff */
[----:B------:R1:W-:Y:S01]  /*2e160*/  STL [R1+0x794], R2 ;  /* 0x0007940201007387 */ /* 0x0003e20000100800 */
[----:B------:R-:W-:-:S02]  /*2e170*/  MOV R61, R58 ;  /* 0x0000003a003d7202 */ /* 0x000fc40000000f00 */
[----:B------:R-:W-:Y:S02]  /*2e180*/  MOV R4, 0x2e1a0 ;  /* 0x0002e1a000047802 */ /* 0x000fe40000000f00 */
[----:B-1----:R-:W-:Y:S05]  /*2e190*/  CALL.REL.NOINC `($_ZN7cutlass13device_kernelIN5flash19enable_sm80_to_sm89INS1_16FlashAttnBwdSm80INS1_25CollectiveMainloopBwdSm80ILi2ELi2EN4cute5tupleIJNS5_1CILi128EEES8_NS7_ILi64EEEEEENS_10bfloat16_tEfNS_4arch4Sm80ELb0ELb1ELb1ELb1ELb0ELb0ELb0ELb0ELi2ELi4ELi4ELi4ELb0EEENS1_24CollectiveEpilogueBwdGQAISA_fSD_Li256ELb1ELb0EEENS1_19SingleTileSchedulerILb1ELb0ELb0ELi128EEEEEEEEEvNT_6ParamsE$_ZZN4cute12filter_tupleINS_5tupleIJNS_1CILi1EEENS1_IJNS2_ILi8EEEiiEEENS2_ILi64EEENS1_IJiNS2_ILi144EEENS2_ILi288EEEEEENS2_ILi512EEEEEEZNS_7flattenISB_EEDaRKT_EUlRKT_E_EEDaSF_OT0_ENKUlDpSI_E_clIJNS1_IJS3_EEES5_NS1_IJS6_EEES9_NS1_IJSA_EEEEEEDaSM_) ;  /* 0xfffdd79000007944 */ /* 0x002fea0003c3ffff */
[----:B------:R-:W-:Y:S02]  /*2e1a0*/  MOV R61, R25 ;  /* 0x00000019003d7202 */ /* 0x000fe40000000f00 */
[----:B------:R-:W-:Y:S02]  /*2e1b0*/  MOV R6, 0x2e1d0 ;  /* 0x0002e1d000067802 */ /* 0x000fe40000000f00 */
[----:B--2--5:R-:W-:Y:S05]  /*2e1c0*/  CALL.REL.NOINC `($_ZN7cutlass13device_kernelIN5flash19enable_sm80_to_sm89INS1_16FlashAttnBwdSm80INS1_25CollectiveMainloopBwdSm80ILi2ELi2EN4cute5tupleIJNS5_1CILi128EEES8_NS7_ILi64EEEEEENS_10bfloat16_tEfNS_4arch4Sm80ELb0ELb1ELb1ELb1ELb0ELb0ELb0ELb0ELi2ELi4ELi4ELi4ELb0EEENS1_24CollectiveEpilogueBwdGQAISA_fSD_Li256ELb1ELb0EEENS1_19SingleTileSchedulerILb1ELb0ELb0ELi128EEEEEEEEEvNT_6ParamsE$_ZN4cute3eso3ESOILb0ELb1EJiNS_1CILi144EEENS2_ILi512EEEEEC2ERKiRKS3_RKS4_) ;  /* 0xfffd8fc000007944 */ /* 0x024fea0003c3ffff */
[----:B------:R-:W2:Y:S01]  /*2e1d0*/  LDL R6, [R1+0x758] ;  /* 0x0007580001067983 */ /* 0x000ea20000100800 */
[----:B-1----:R-:W-:Y:S01]  /*2e1e0*/  IMAD.MOV.U32 R4, RZ, RZ, R46 ;  /* 0x000000ffff047224 */ /* 0x002fe200078e002e */
[----:B------:R-:W-:Y:S02]  /*2e1f0*/  MOV R61, R25 ;  /* 0x00000019003d7202 */ /* 0x000fe40000000f00 */
[----:B------:R-:W-:Y:S01]  /*2e200*/  MOV R8, 0x2e230 ;  /* 0x0002e23000087802 */ /* 0x000fe20000000f00 */
[----:B--2---:R1:W-:Y:S04]  /*2e210*/  STL [R1+0x11ec], R6 ;  /* 0x0011ec0601007387 */ /* 0x0043e80000100800 */
[----:B-1----:R-:W-:Y:S05]  /*2e220*/  CALL.REL.NOINC `($_ZN7cutlass13device_kernelIN5flash19enable_sm80_to_sm89INS1_16FlashAttnBwdSm80INS1_25CollectiveMainloopBwdSm80ILi2ELi2EN4cute5tupleIJNS5_1CILi128EEES8_NS7_ILi64EEEEEENS_10bfloat16_tEfNS_4arch4Sm80ELb0ELb1ELb1ELb1ELb0ELb0ELb0ELb0ELi2ELi4ELi4ELi4ELb0EEENS1_24CollectiveEpilogueBwdGQAISA_fSD_Li256ELb1ELb0EEENS1_19SingleTileSchedulerILb1ELb0ELb0ELi128EEEEEEEEEvNT_6ParamsE$_ZN4cute3eso3ESOILb0ELb0EJiiNS_1CILi144EEENS2_ILi512EEEEEC2ERKiS7_RKS3_RKS4_) ;  /* 0xfffd884000007944 */ /* 0x002fea0003c3ffff */
[----:B-1----:R-:W2:Y:S01]  /*2e230*/  LDL.64 R4, [R1+0x758] ;  /* 0x0007580001047983 */ /* 0x002ea20000100a00 */
[----:B------:R-:W-:Y:S01]  /*2e240*/  IMAD.MOV.U32 R3, RZ, RZ, R16 ;  /* 0x000000ffff037224 */ /* 0x000fe200078e0010 */
[----:B------:R-:W-:Y:S01]  /*2e250*/  MOV R8, R44 ;  /* 0x0000002c00087202 */ /* 0x000fe20000000f00 */
[----:B------:R-:W-:Y:S01]  /*2e260*/  IMAD.MOV.U32 R68, RZ, RZ, R25 ;  /* 0x000000ffff447224 */ /* 0x000fe200078e0019 */
[----:B------:R-:W-:Y:S01]  /*2e270*/  MOV R6, 0x2e2a0 ;  /* 0x0002e2a000067802 */ /* 0x000fe20000000f00 */
[----:B--2---:R1:W-:Y:S04]  /*2e280*/  STL.64 [R1+0x788], R4 ;  /* 0x0007880401007387 */ /* 0x0043e80000100a00 */
[----:B-1----:R-:W-:Y:S05]  /*2e290*/  CALL.REL.NOINC `($_ZN7cutlass13device_kernelIN5flash19enable_sm80_to_sm89INS1_16FlashAttnBwdSm80INS1_25CollectiveMainloopBwdSm80ILi2ELi2EN4cute5tupleIJNS5_1CILi128EEES8_NS7_ILi64EEEEEENS_10bfloat16_tEfNS_4arch4Sm80ELb0ELb1ELb1ELb1ELb0ELb0ELb0ELb0ELi2ELi4ELi4ELi4ELb0EEENS1_24CollectiveEpilogueBwdGQAISA_fSD_Li256ELb1ELb0EEENS1_19SingleTileSchedulerILb1ELb0ELb0ELi128EEEEEEEEEvNT_6ParamsE$_ZN4cute3eso3ESOILb0ELb0EJiiiNS_1CILi144EEENS2_ILi512EEEEEC2ERKiS7_S7_RKS3_RKS4_) ;  /* 0xfffd8a8000007944 */ /* 0x002fea0003c3ffff */
        /* <DEDUP_REMOVED lines=9> */
[----:B-1----:R-:W-:Y:S05]  /*2e330*/  CALL.REL.NOINC `($_ZN7cutlass13device_kernelIN5flash19enable_sm80_to_sm89INS1_16FlashAttnBwdSm80INS1_25CollectiveMainloopBwdSm80ILi2ELi2EN4cute5tupleIJNS5_1CILi128EEES8_NS7_ILi64EEEEEENS_10bfloat16_tEfNS_4arch4Sm80ELb0ELb1ELb1ELb1ELb0ELb0ELb0ELb0ELi2ELi4ELi4ELi4ELb0EEENS1_24CollectiveEpilogueBwdGQAISA_fSD_Li256ELb1ELb0EEENS1_19SingleTileSchedulerILb1ELb0ELb0ELi128EEEEEEEEEvNT_6ParamsE$_ZN4cute3eso3ESOILb1ELb0EJNS_1CILi8EEEiiiNS2_ILi144EEENS2_ILi512EEEEEC2ERKS3_RKiSA_SA_RKS4_RKS5_) ;  /* 0xfffd9ca000007944 */ /* 0x002fea0003c3ffff */
        /* <DEDUP_REMOVED lines=8> */
[----:B-1----:R-:W-:Y:S05]  /*2e3c0*/  CALL.REL.NOINC `($_ZN7cutlass13device_kernelIN5flash19enable_sm80_to_sm89INS1_16FlashAttnBwdSm80INS1_25CollectiveMainloopBwdSm80ILi2ELi2EN4cute5tupleIJNS5_1CILi128EEES8_NS7_ILi64EEEEEENS_10bfloat16_tEfNS_4arch4Sm80ELb0ELb1ELb1ELb1ELb0ELb0ELb0ELb0ELi2ELi4ELi4ELi4ELb0EEENS1_24CollectiveEpilogueBwdGQAISA_fSD_Li256ELb1ELb0EEENS1_19SingleTileSchedulerILb1ELb0ELb0ELi128EEEEEEEEEvNT_6ParamsE$_ZN4cute3eso3ESOILb1ELb0EJNS_1CILi1EEEiiiNS2_ILi144EEENS2_ILi512EEEEEC2ERKS3_RKiSA_SA_RKS4_RKS5_) ;  /* 0xfffd979000007944 */ /* 0x002fea0003c3ffff */
[----:B-1----:R1:W5:Y:S04]  /*2e3d0*/  LDL R5, [R1+0x760] ;  /* 0x0007600001057983 */ /* 0x0023680000100800 */
[----:B------:R1:W5:Y:S01]  /*2e3e0*/  LDL.64 R2, [R1+0x758] ;  /* 0x0007580001027983 */ /* 0x0003620000100a00 */
[----:B------:R-:W-:-:S02]  /*2e3f0*/  MOV R60, R25 ;  /* 0x00000019003c7202 */ /* 0x000fc40000000f00 */
[----:B------:R-:W-:Y:S02]  /*2e400*/  MOV R6, 0x2e420 ;  /* 0x0002e42000067802 */ /* 0x000fe40000000f00 */
[----:B-1---5:R-:W-:Y:S05]  /*2e410*/  CALL.REL.NOINC `($_ZN7cutlass13device_kernelIN5flash19enable_sm80_to_sm89INS1_16FlashAttnBwdSm80INS1_25CollectiveMainloopBwdSm80ILi2ELi2EN4cute5tupleIJNS5_1CILi128EEES8_NS7_ILi64EEEEEENS_10bfloat16_tEfNS_4arch4Sm80ELb0ELb1ELb1ELb1ELb0ELb0ELb0ELb0ELi2ELi4ELi4ELi4ELb0EEENS1_24CollectiveEpilogueBwdGQAISA_fSD_Li256ELb1ELb0EEENS1_19SingleTileSchedulerILb1ELb0ELb0ELi128EEEEEEEEEvNT_6ParamsE$_ZN4cute5tupleIJNS0_IJNS_1CILi16EEENS1_ILi2EEES3_S3_NS1_ILi4EEES3_EEENS0_IJNS1_ILi1EEEiiiNS1_ILi144EEENS1_ILi512EEEEEEEEC2ERKS5_RKS9_) ;  /* 0xfffdc4a000007944 */ /* 0x022fea0003c3ffff */
        /* <DEDUP_REMOVED lines=10> */
[----:B-1----:R-:W-:Y:S05]  /*2e4c0*/  CALL.REL.NOINC `($_ZN7cutlass13device_kernelIN5flash19enable_sm80_to_sm89INS1_16FlashAttnBwdSm80INS1_25CollectiveMainloopBwdSm80ILi2ELi2EN4cute5tupleIJNS5_1CILi128EEES8_NS7_ILi64EEEEEENS_10bfloat16_tEfNS_4arch4Sm80ELb0ELb1ELb1ELb1ELb0ELb0ELb0ELb0ELi2ELi4ELi4ELi4ELb0EEENS1_24CollectiveEpilogueBwdGQAISA_fSD_Li256ELb1ELb0EEENS1_19SingleTileSchedulerILb1ELb0ELb0ELi128EEEEEEEEEvNT_6ParamsE$_ZZN4cute6detail16composition_implINS_5tupleIJNS_1CILi16EEENS3_ILi2EEES5_S5_NS3_ILi4EEES5_EEENS2_IJNS3_ILi1EEEiiiNS3_ILi144EEENS3_ILi512EEEEEENS2_IJNS2_IJS5_S5_EEES6_NS3_ILi8EEEEEENS2_IJNS2_IJNS3_ILi64EEESA_EEES4_NS3_ILi1024EEEEEEEEDaRKT_RKT0_RKT1_RKT2_ENKUlRKT_RKT0_E_clISC_SG_EEDaSX_S10_) ;  /* 0xfffdea1000007944 */ /* 0x002fea0003c3ffff */
[----:B------:R-:W-:Y:S01]  /*2e4d0*/  IMAD.MOV.U32 R3, RZ, RZ, R17 ;  /* 0x000000ffff037224 */ /* 0x000fe200078e0011 */
[----:B------:R-:W-:Y:S01]  /*2e4e0*/  MOV R5, R48 ;  /* 0x0000003000057202 */ /* 0x000fe20000000f00 */
[----:B------:R-:W-:Y:S01]  /*2e4f0*/  IMAD.MOV.U32 R17, RZ, RZ, R58 ;  /* 0x000000ffff117224 */ /* 0x000fe200078e003a */
[----:B------:R-:W-:-:S02]  /*2e500*/  MOV R16, 0x2e520 ;  /* 0x0002e52000107802 */ /* 0x000fc40000000f00 */
[----:B-1---5:R-:W-:Y:S05]  /*2e510*/  CALL.REL.NOINC `($_ZN7cutlass13device_kernelIN5flash19enable_sm80_to_sm89INS1_16FlashAttnBwdSm80INS1_25CollectiveMainloopBwdSm80ILi2ELi2EN4cute5tupleIJNS5_1CILi128EEES8_NS7_ILi64EEEEEENS_10bfloat16_tEfNS_4arch4Sm80ELb0ELb1ELb1ELb1ELb0ELb0ELb0ELb0ELi2ELi4ELi4ELi4ELb0EEENS1_24CollectiveEpilogueBwdGQAISA_fSD_Li256ELb1ELb0EEENS1_19SingleTileSchedulerILb1ELb0ELb0ELi128EEEEEEEEEvNT_6ParamsE$_ZZN4cute6detail16composition_implINS_5tupleIJNS_1CILi16EEENS3_ILi2EEES5_S5_NS3_ILi4EEES5_EEENS2_IJNS3_ILi1EEEiiiNS3_ILi144EEENS3_ILi512EEEEEENS2_IJNS2_IJS5_S5_EEES6_NS3_ILi8EEEEEENS2_IJNS2_IJNS3_ILi64EEESA_EEES4_NS3_ILi1024EEEEEEEEDaRKT_RKT0_RKT1_RKT2_ENKUlRKT_RKT0_E_clIS6_S4_EEDaSX_S10_) ;  /* 0xfffde74000007944 */ /* 0x022fea0003c3ffff */
[----:B-----5:R2:W-:Y:S01]  /*2e520*/  STL.64 [R1+0x770], R2 ;  /* 0x0007700201007387 */ /* 0x0205e20000100a00 */
[----:B------:R-:W-:Y:S01]  /*2e530*/  IMAD.MOV.U32 R61, RZ, RZ, R25 ;  /* 0x000000ffff3d7224 */ /* 0x000fe200078e0019 */
[----:B------:R-:W-:-:S02]  /*2e540*/  MOV R68, R24 ;  /* 0x0000001800447202 */ /* 0x000fc40000000f00 */
[----:B------:R-:W-:Y:S02]  /*2e550*/  MOV R4, 0x2e570 ;  /* 0x0002e57000047802 */ /* 0x000fe40000000f00 */
[----:B-12---:R-:W-:Y:S05]  /*2e560*/  CALL.REL.NOINC `($_ZN7cutlass13device_kernelIN5flash19enable_sm80_to_sm89INS1_16FlashAttnBwdSm80INS1_25CollectiveMainloopBwdSm80ILi2ELi2EN4cute5tupleIJNS5_1CILi128EEES8_NS7_ILi64EEEEEENS_10bfloat16_tEfNS_4arch4Sm80ELb0ELb1ELb1ELb1ELb0ELb0ELb0ELb0ELi2ELi4ELi4ELi4ELb0EEENS1_24CollectiveEpilogueBwdGQAISA_fSD_Li256ELb1ELb0EEENS1_19SingleTileSchedulerILb1ELb0ELb0ELi128EEEEEEEEEvNT_6ParamsE$_ZN4cute3eso3ESOILb0ELb0EJNS_5tupleIJiNS_1CILi512EEEEEENS2_IJiiEEENS3_ILi1024EEEEEC2ERKS5_RKS6_RKS7_) ;  /* 0xfffd77a000007944 */ /* 0x006fea0003c3ffff */
[----:B------:R2:W5:Y:S04]  /*2e570*/  LDL R5, [R1+0x760] ;  /* 0x0007600001057983 */ /* 0x0005680000100800 */
[----:B-1----:R2:W5:Y:S01]  /*2e580*/  LDL.64 R2, [R1+0x758] ;  /* 0x0007580001027983 */ /* 0x0025620000100a00 */
[----:B------:R-:W-:Y:S02]  /*2e590*/  MOV R61, R25 ;  /* 0x00000019003d7202 */ /* 0x000fe40000000f00 */
[----:B------:R-:W-:Y:S02]  /*2e5a0*/  MOV R6, 0x2e5c0 ;  /* 0x0002e5c000067802 */ /* 0x000fe40000000f00 */
[----:B--2--5:R-:W-:Y:S05]  /*2e5b0*/  CALL.REL.NOINC `($_ZN7cutlass13device_kernelIN5flash19enable_sm80_to_sm89INS1_16FlashAttnBwdSm80INS1_25CollectiveMainloopBwdSm80ILi2ELi2EN4cute5tupleIJNS5_1CILi128EEES8_NS7_ILi64EEEEEENS_10bfloat16_tEfNS_4arch4Sm80ELb0ELb1ELb1ELb1ELb0ELb0ELb0ELb0ELi2ELi4ELi4ELi4ELb0EEENS1_24CollectiveEpilogueBwdGQAISA_fSD_Li256ELb1ELb0EEENS1_19SingleTileSchedulerILb1ELb0ELb0ELi128EEEEEEEEEvNT_6ParamsE$_ZN4cute5tupleIJNS0_IJNS0_IJNS_1CILi2EEES2_EEES3_NS1_ILi8EEEEEENS0_IJNS0_IJiNS1_ILi512EEEEEENS0_IJiiEEENS1_ILi1024EEEEEEEEC2ERKS5_RKSA_) ;  /* 0xfffdc0c000007944 */ /* 0x024fea0003c3ffff */
        /* <DEDUP_REMOVED lines=9> */
[----:B-1---5:R-:W-:Y:S05]  /*2e650*/  CALL.REL.NOINC `($_ZN7cutlass13device_kernelIN5flash19enable_sm80_to_sm89INS1_16FlashAttnBwdSm80INS1_25CollectiveMainloopBwdSm80ILi2ELi2EN4cute5tupleIJNS5_1CILi128EEES8_NS7_ILi64EEEEEENS_10bfloat16_tEfNS_4arch4Sm80ELb0ELb1ELb1ELb1ELb0ELb0ELb0ELb0ELi2ELi4ELi4ELi4ELb0EEENS1_24CollectiveEpilogueBwdGQAISA_fSD_Li256ELb1ELb0EEENS1_19SingleTileSchedulerILb1ELb0ELb0ELi128EEEEEEEEEvNT_6ParamsE$_ZN4cute3eso3ESOILb0ELb0EJNS_6LayoutINS_5tupleIJNS3_IJNS_1CILi2EEES5_EEES6_NS4_ILi8EEEEEENS3_IJNS3_IJiNS4_ILi512EEEEEENS3_IJiiEEENS4_ILi1024EEEEEEEEjEEC2ERKSE_RKj) ;  /* 0xfffd7a7000007944 */ /* 0x022fea0003c3ffff */
[----:B------:R-:W2:Y:S04]  /*2e660*/  LDL.64 R16, [R1+0x760] ;  /* 0x0007600001107983 */ /* 0x000ea80000100a00 */
[----:B-1----:R1:W5:Y:S01]  /*2e670*/  LDL.64 R4, [R1+0x758] ;  /* 0x0007580001047983 */ /* 0x0023620000100a00 */
[----:B------:R-:W-:Y:S02]  /*2e680*/  MOV R9, R25 ;  /* 0x0000001900097202 */ /* 0x000fe40000000f00 */
[----:B------:R-:W-:Y:S01]  /*2e690*/  MOV R8, 0x2e6c0 ;  /* 0x0002e6c000087802 */ /* 0x000fe20000000f00 */
[----:B--2---:R-:W-:-:S04]  /*2e6a0*/  IMAD.WIDE.U32 R2, R17, 0x2, R50 ;  /* 0x0000000211027825 */ /* 0x004fc800078e0032 */
[----:B-1---5:R-:W-:Y:S05]  /*2e6b0*/  CALL.REL.NOINC `($_ZN7cutlass13device_kernelIN5flash19enable_sm80_to_sm89INS1_16FlashAttnBwdSm80INS1_25CollectiveMainloopBwdSm80ILi2ELi2EN4cute5tupleIJNS5_1CILi128EEES8_NS7_ILi64EEEEEENS_10bfloat16_tEfNS_4arch4Sm80ELb0ELb1ELb1ELb1ELb0ELb0ELb0ELb0ELi2ELi4ELi4ELi4ELb0EEENS1_24CollectiveEpilogueBwdGQAISA_fSD_Li256ELb1ELb0EEENS1_19SingleTileSchedulerILb1ELb0ELb0ELi128EEEEEEEEEvNT_6ParamsE$_ZN4cute8smem_ptrIPN7cutlass10bfloat16_tEECI1NS_12iter_adaptorIS3_S4_EEES3_) ;  /* 0xfffdc8c000007944 */ /* 0x022fea0003c3ffff */
[----:B-1----:R-:W2:Y:S01]  /*2e6c0*/  LDL.64 R2, [R1+0x758] ;  /* 0x0007580001027983 */ /* 0x002ea20000100a00 */
[----:B------:R-:W-:Y:S01]  /*2e6d0*/  IMAD.MOV.U32 R61, RZ, RZ, R25 ;  /* 0x000000ffff3d7224 */ /* 0x000fe200078e0019 */
[----:B------:R-:W-:-:S02]  /*2e6e0*/  MOV R68, R24 ;  /* 0x0000001800447202 */ /* 0x000fc40000000f00 */
[----:B------:R-:W-:Y:S01]  /*2e6f0*/  MOV R6, 0x2e720 ;  /* 0x0002e72000067802 */ /* 0x000fe20000000f00 */
[----:B--2---:R1:W-:Y:S04]  /*2e700*/  STL.64 [R1+0x770], R2 ;  /* 0x0007700201007387 */ /* 0x0043e80000100a00 */
[----:B-1----:R-:W-:Y:S05]  /*2e710*/  CALL.REL.NOINC `($_ZN7cutlass13device_kernelIN5flash19enable_sm80_to_sm89INS1_16FlashAttnBwdSm80INS1_25CollectiveMainloopBwdSm80ILi2ELi2EN4cute5tupleIJNS5_1CILi128EEES8_NS7_ILi64EEEEEENS_10bfloat16_tEfNS_4arch4Sm80ELb0ELb1ELb1ELb1ELb0ELb0ELb0ELb0ELi2ELi4ELi4ELi4ELb0EEENS1_24CollectiveEpilogueBwdGQAISA_fSD_Li256ELb1ELb0EEENS1_19SingleTileSchedulerILb1ELb0ELb0ELi128EEEEEEEEEvNT_6ParamsE$_ZN4cute3eso3ESOILb0ELb0EJNS_6LayoutINS_5tupleIJNS3_IJNS_1CILi2EEES5_EEES6_NS4_ILi8EEEEEENS3_IJNS3_IJiNS4_ILi512EEEEEENS3_IJiiEEENS4_ILi1024EEEEEEEENS_10ViewEngineINS_8smem_ptrIPN7cutlass10bfloat16_tEEEEEEEC2ERKSE_RKSL_) ;  /* 0xfffd792000007944 */ /* 0x002fea0003c3ffff */
[----:B-1----:R1:W5:Y:S04]  /*2e720*/  LDL R5, [R1+0x75c] ;  /* 0x00075c0001057983 */ /* 0x0023680000100800 */
[----:B------:R1:W5:Y:S01]  /*2e730*/  LDL R3, [R1+0x760] ;  /* 0x0007600001037983 */ /* 0x0003620000100800 */
[----:B------:R-:W-:-:S03]  /*2e740*/  MOV R4, 0x2e760 ;  /* 0x0002e76000047802 */ /* 0x000fc60000000f00 */
[----:B-1---5:R-:W-:Y:S05]  /*2e750*/  CALL.REL.NOINC `($_ZN7cutlass13device_kernelIN5flash19enable_sm80_to_sm89INS1_16FlashAttnBwdSm80INS1_25CollectiveMainloopBwdSm80ILi2ELi2EN4cute5tupleIJNS5_1CILi128EEES8_NS7_ILi64EEEEEENS_10bfloat16_tEfNS_4arch4Sm80ELb0ELb1ELb1ELb1ELb0ELb0ELb0ELb0ELi2ELi4ELi4ELi4ELb0EEENS1_24CollectiveEpilogueBwdGQAISA_fSD_Li256ELb1ELb0EEENS1_19SingleTileSchedulerILb1ELb0ELb0ELi128EEEEEEEEEvNT_6ParamsE$_ZZN4cute4takeILi1ELi3ENS_5tupleIJNS1_IJiNS_1CILi512EEEEEENS1_IJiiEEENS2_ILi1024EEEEEEEEDaRKT1_ENKUlDpRKT_E_clIJS5_S6_EEEDaSE_) ;  /* 0xfffde0d000007944 */ /* 0x022fea0003c3ffff */
[----:B------:R-:W-:Y:S02]  /*2e760*/  MOV R4, 0x2e780 ;  /* 0x0002e78000047802 */ /* 0x000fe40000000f00 */
[----:B-1---5:R-:W-:Y:S05]  /*2e770*/  CALL.REL.NOINC `($_ZN7cutlass13device_kernelIN5flash19enable_sm80_to_sm89INS1_16FlashAttnBwdSm80INS1_25CollectiveMainloopBwdSm80ILi2ELi2EN4cute5tupleIJNS5_1CILi128EEES8_NS7_ILi64EEEEEENS_10bfloat16_tEfNS_4arch4Sm80ELb0ELb1ELb1ELb1ELb0ELb0ELb0ELb0ELi2ELi4ELi4ELi4ELb0EEENS1_24CollectiveEpilogueBwdGQAISA_fSD_Li256ELb1ELb0EEENS1_19SingleTileSchedulerILb1ELb0ELb0ELi128EEEEEEEEEvNT_6ParamsE$_ZZN4cute16flatten_to_tupleINS_5tupleIJNS1_IJiiEEENS_1CILi1024EEEEEEEEDaRKT_ENKUlRKT_E_clIS2_EEDaSB_) ;  /* 0xfffddbc000007944 */ /* 0x022fea0003c3ffff */
[----:B------:R1:W-:Y:S01]  /*2e780*/  STL [R14], R2 ;  /* 0x000000020e007387 */ /* 0x0003e20000100800 */
[----:B------:R-:W-:Y:S02]  /*2e790*/  MOV R61, R58 ;  /* 0x0000003a003d7202 */ /* 0x000fe40000000f00 */
[----:B------:R-:W-:Y:S01]  /*2e7a0*/  MOV R4, 0x2e7d0 ;  /* 0x0002e7d000047802 */ /* 0x000fe20000000f00 */
[----:B------:R1:W-:Y:S04]  /*2e7b0*/  STL [R14+0x4], R3 ;  /* 0x000004030e007387 */ /* 0x0003e80000100800 */
[----:B-1----:R-:W-:Y:S05]  /*2e7c0*/  CALL.REL.NOINC `($_ZN7cutlass13device_kernelIN5flash19enable_sm80_to_sm89INS1_16FlashAttnBwdSm80INS1_25CollectiveMainloopBwdSm80ILi2ELi2EN4cute5tupleIJNS5_1CILi128EEES8_NS7_ILi64EEEEEENS_10bfloat16_tEfNS_4arch4Sm80ELb0ELb1ELb1ELb1ELb0ELb0ELb0ELb0ELi2ELi4ELi4ELi4ELb0EEENS1_24CollectiveEpilogueBwdGQAISA_fSD_Li256ELb1ELb0EEENS1_19SingleTileSchedulerILb1ELb0ELb0ELi128EEEEEEEEEvNT_6ParamsE$_ZZN4cute12filter_tupleINS_5tupleIJNS1_IJiiEEENS_1CILi1024EEEEEEZNS_16flatten_to_tupleIS5_EEDaRKT_EUlRKT_E_EEDaS9_OT0_ENKUlDpSC_E_clIJS2_NS1_IJS4_EEEEEEDaSG_) ;  /* 0xfffdcc3000007944 */ /* 0x002fea0003c3ffff */
        /* <DEDUP_REMOVED lines=25> */
[----:B-1----:R2:W5:Y:S01]  /*2e960*/  LD.E R3, [R10.64] ;  /* 0x000000040a037980 */ /* 0x002562000c101900 */
[----:B------:R-:W-:-:S03]  /*2e970*/  MOV R4, 0x2e990 ;  /* 0x0002e99000047802 */ /* 0x000fc60000000f00 */
[----:B--2--5:R-:W-:Y:S05]  /*2e980*/  CALL.REL.NOINC `($_ZN7cutlass13device_kernelIN5flash19enable_sm80_to_sm89INS1_16FlashAttnBwdSm80INS1_25CollectiveMainloopBwdSm80ILi2ELi2EN4cute5tupleIJNS5_1CILi128EEES8_NS7_ILi64EEEEEENS_10bfloat16_tEfNS_4arch4Sm80ELb0ELb1ELb1ELb1ELb0ELb0ELb0ELb0ELi2ELi4ELi4ELi4ELb0EEENS1_24CollectiveEpilogueBwdGQAISA_fSD_Li256ELb1ELb0EEENS1_19SingleTileSchedulerILb1ELb0ELb0ELi128EEEEEEEEEvNT_6ParamsE$_ZZN4cute5sliceINS_5tupleIJNS_10UnderscoreES2_S2_iEEENS1_IJNS1_IJNS_1CILi1EEENS4_ILi0EEEEEEiNS4_ILi1024EEENS4_ILi8192EEEEEEEEDaRKT_RKT0_ENKUlRKT_RKT0_E_clIS2_iEEDaSJ_SM_) ;  /* 0xfffde07000007944 */ /* 0x024fea0003c3ffff */
[----:B------:R-:W-:Y:S02]  /*2e990*/  MOV R4, 0x2e9b0 ;  /* 0x0002e9b000047802 */ /* 0x000fe40000000f00 */
[----:B-1---5:R-:W-:Y:S05]  /*2e9a0*/  CALL.REL.NOINC `($_ZN7cutlass13device_kernelIN5flash19enable_sm80_to_sm89INS1_16FlashAttnBwdSm80INS1_25CollectiveMainloopBwdSm80ILi2ELi2EN4cute5tupleIJNS5_1CILi128EEES8_NS7_ILi64EEEEEENS_10bfloat16_tEfNS_4arch4Sm80ELb0ELb1ELb1ELb1ELb0ELb0ELb0ELb0ELi2ELi4ELi4ELi4ELb0EEENS1_24CollectiveEpilogueBwdGQAISA_fSD_Li256ELb1ELb0EEENS1_19SingleTileSchedulerILb1ELb0ELb0ELi128EEEEEEEEEvNT_6ParamsE$_ZZN4cute12filter_tupleINS_5tupleIJNS_10UnderscoreES2_S2_iEEENS1_IJNS1_IJNS_1CILi1EEENS4_ILi0EEEEEEiNS4_ILi1024EEENS4_ILi8192EEEEEEZNS_5sliceIS3_SA_EEDaRKT_RKT0_EUlRKT_RKT0_E_EEDaSE_SH_OT1_ENKUlDpSK_E_clIJNS1_IJS7_EEENS1_IJiEEENS1_IJS8_EEENS1_IJEEEEEEDaSR_) ;  /* 0xfffdcca000007944 */ /* 0x022fea0003c3ffff */
[----:B------:R-:W-:Y:S02]  /*2e9b0*/  MOV R4, 0x2e9d0 ;  /* 0x0002e9d000047802 */ /* 0x000fe40000000f00 */
[----:B-1---5:R-:W-:Y:S05]  /*2e9c0*/  CALL.REL.NOINC `($_ZN7cutlass13device_kernelIN5flash19enable_sm80_to_sm89INS1_16FlashAttnBwdSm80INS1_25CollectiveMainloopBwdSm80ILi2ELi2EN4cute5tupleIJNS5_1CILi128EEES8_NS7_ILi64EEEEEENS_10bfloat16_tEfNS_4arch4Sm80ELb0ELb1ELb1ELb1ELb0ELb0ELb0ELb0ELi2ELi4ELi4ELi4ELb0EEENS1_24CollectiveEpilogueBwdGQAISA_fSD_Li256ELb1ELb0EEENS1_19SingleTileSchedulerILb1ELb0ELb0ELi128EEEEEEEEEvNT_6ParamsE$_ZN4cute5tupleIJNS0_IJNS0_IJNS_1CILi8EEENS1_ILi1EEEEEENS1_ILi2EEES2_EEENS0_IJNS0_IJS3_NS1_ILi0EEEEEEiNS1_ILi1024EEEEEEEEC2ERKS6_RKSA_) ;  /* 0xfffdbe6000007944 */ /* 0x022fea0003c3ffff */
[----:B------:R1:W5:Y:S01]  /*2e9d0*/  LDL R2, [R1+0x758] ;  /* 0x0007580001027983 */ /* 0x0003620000100800 */
[----:B------:R-:W-:Y:S02]  /*2e9e0*/  SHF.L.U32 R6, R5, 0xd, RZ ;  /* 0x0000000d05067819 */ /* 0x000fe400000006ff */
[----:B------:R-:W-:-:S03]  /*2e9f0*/  MOV R4, 0x2ea20 ;  /* 0x0002ea2000047802 */ /* 0x000fc60000000f00 */
[----:B------:R1:W-:Y:S04]  /*2ea00*/  STL [R1+0x11e0], R6 ;  /* 0x0011e00601007387 */ /* 0x0003e80000100800 */
[----:B-1---5:R-:W-:Y:S05]  /*2ea10*/  CALL.REL.NOINC `($_ZN7cutlass13device_kernelIN5flash19enable_sm80_to_sm89INS1_16FlashAttnBwdSm80INS1_25CollectiveMainloopBwdSm80ILi2ELi2EN4cute5tupleIJNS5_1CILi128EEES8_NS7_ILi64EEEEEENS_10bfloat16_tEfNS_4arch4Sm80ELb0ELb1ELb1ELb1ELb0ELb0ELb0ELb0ELi2ELi4ELi4ELi4ELb0EEENS1_24CollectiveEpilogueBwdGQAISA_fSD_Li256ELb1ELb0EEENS1_19SingleTileSchedulerILb1ELb0ELb0ELi128EEEEEEEEEvNT_6ParamsE$_ZN4cute3eso3ESOILb0ELb0EJNS_6LayoutINS_5tupleIJNS3_IJNS_1CILi8EEENS4_ILi1EEEEEENS4_ILi2EEES5_EEENS3_IJNS3_IJS6_NS4_ILi0EEEEEEiNS4_ILi1024EEEEEEEEiEEC2ERKSE_RKi) ;  /* 0xfffd7c5000007944 */ /* 0x022fea0003c3ffff */
[----:B------:R-:W-:Y:S01]  /*2ea20*/  ULDC.64 UR4, c[0x0][0x118] ;  /* 0x0000460000047ab9 */ /* 0x000fe20000000a00 */
[----:B-1----:R-:W2:Y:S04]  /*2ea30*/  LDL.64 R4, [R1+0x758] ;  /* 0x0007580001047983 */ /* 0x002ea80000100a00 */
[----:B------:R-:W2:Y:S01]  /*2ea40*/  LD.E.64 R2, [R10.64+0x8] ;  /* 0x000008040a027980 */ /* 0x000ea2000c101b00 */
[----:B------:R-:W-:Y:S02]  /*2ea50*/  MOV R9, R25 ;  /* 0x0000001900097202 */ /* 0x000fe40000000f00 */
[----:B------:R-:W-:Y:S01]  /*2ea60*/  MOV R8, 0x2ea90 ;  /* 0x0002ea9000087802 */ /* 0x000fe20000000f00 */
[----:B--2---:R-:W-:-:S04]  /*2ea70*/  IMAD.WIDE R2, R5, 0x2, R2 ;  /* 0x0000000205027825 */ /* 0x004fc800078e0202 */
[----:B------:R-:W-:Y:S05]  /*2ea80*/  CALL.REL.NOINC `($_ZN7cutlass13device_kernelIN5flash19enable_sm80_to_sm89INS1_16FlashAttnBwdSm80INS1_25CollectiveMainloopBwdSm80ILi2ELi2EN4cute5tupleIJNS5_1CILi128EEES8_NS7_ILi64EEEEEENS_10bfloat16_tEfNS_4arch4Sm80ELb0ELb1ELb1ELb1ELb0ELb0ELb0ELb0ELi2ELi4ELi4ELi4ELb0EEENS1_24CollectiveEpilogueBwdGQAISA_fSD_Li256ELb1ELb0EEENS1_19SingleTileSchedulerILb1ELb0ELb0ELi128EEEEEEEEEvNT_6ParamsE$_ZN4cute8smem_ptrIPN7cutlass10bfloat16_tEECI1NS_12iter_adaptorIS3_S4_EEES3_) ;  /* 0xfffdc4f000007944 */ /* 0x000fea0003c3ffff */
[----:B-1----:R-:W2:Y:S01]  /*2ea90*/  LDL.64 R2, [R1+0x758] ;  /* 0x0007580001027983 */ /* 0x002ea20000100a00 */
[----:B------:R-:W-:-:S02]  /*2eaa0*/  MOV R6, R4 ;  /* 0x0000000400067202 */ /* 0x000fc40000000f00 */
[----:B------:R-:W-:Y:S01]  /*2eab0*/  MOV R4, 0x2eae0 ;  /* 0x0002eae000047802 */ /* 0x000fe20000000f00 */
[----:B--2---:R1:W-:Y:S04]  /*2eac0*/  STL.64 [R1+0x770], R2 ;  /* 0x0007700201007387 */ /* 0x0043e80000100a00 */
[----:B-1----:R-:W-:Y:S05]  /*2ead0*/  CALL.REL.NOINC `($_ZN7cutlass13device_kernelIN5flash19enable_sm80_to_sm89INS1_16FlashAttnBwdSm80INS1_25CollectiveMainloopBwdSm80ILi2ELi2EN4cute5tupleIJNS5_1CILi128EEES8_NS7_ILi64EEEEEENS_10bfloat16_tEfNS_4arch4Sm80ELb0ELb1ELb1ELb1ELb0ELb0ELb0ELb0ELi2ELi4ELi4ELi4ELb0EEENS1_24CollectiveEpilogueBwdGQAISA_fSD_Li256ELb1ELb0EEENS1_19SingleTileSchedulerILb1ELb0ELb0ELi128EEEEEEEEEvNT_6ParamsE$_ZN4cute3eso3ESOILb0ELb0EJNS_6LayoutINS_5tupleIJNS3_IJNS_1CILi8EEENS4_ILi1EEEEEENS4_ILi2EEES5_EEENS3_IJNS3_IJS6_NS4_ILi0EEEEEEiNS4_ILi1024EEEEEEEENS_10ViewEngineINS_8smem_ptrIPN7cutlass10bfloat16_tEEEEEEEC2ERKSE_RKSL_) ;  /* 0xfffd7b2000007944 */ /* 0x002fea0003c3ffff */
[----:B-1----:R-:W2:Y:S01]  /*2eae0*/  LDL.64 R2, [R26+0xe0] ;  /* 0x0000e0001a027983 */ /* 0x002ea20000100a00 */
[----:B------:R-:W-:-:S03]  /*2eaf0*/  ULDC.64 UR4, c[0x0][0x118] ;  /* 0x0000460000047ab9 */ /* 0x000fc60000000a00 */
[----:B------:R1:W5:Y:S04]  /*2eb00*/  LDL R20, [R1+0x758] ;  /* 0x0007580001147983 */ /* 0x0003680000100800 */
[----:B------:R1:W5:Y:S04]  /*2eb10*/  LDL.64 R56, [R1+0x760] ;  /* 0x0007600001387983 */ /* 0x0003680000100a00 */
[----:B------:R1:W5:Y:S04]  /*2eb20*/  LDL.64 R10, [R26+0xc8] ;  /* 0x0000c8001a0a7983 */ /* 0x0003680000100a00 */
[----:B--2---:R-:W5:Y:S01]  /*2eb30*/  LD.E.64 R2, [R2.64] ;  /* 0x0000000402027980 */ /* 0x004f62000c101b00 */
[----:B------:R-:W-:-:S03]  /*2eb40*/  MOV R6, 0x2eb60 ;  /* 0x0002eb6000067802 */ /* 0x000fc60000000f00 */
[----:B-1---5:R-:W-:Y:S05]  /*2eb50*/  CALL.REL.NOINC `($_ZN7cutlass13device_kernelIN5flash19enable_sm80_to_sm89INS1_16FlashAttnBwdSm80INS1_25CollectiveMainloopBwdSm80ILi2ELi2EN4cute5tupleIJNS5_1CILi128EEES8_NS7_ILi64EEEEEENS_10bfloat16_tEfNS_4arch4Sm80ELb0ELb1ELb1ELb1ELb0ELb0ELb0ELb0ELi2ELi4ELi4ELi4ELb0EEENS1_24CollectiveEpilogueBwdGQAISA_fSD_Li256ELb1ELb0EEENS1_19SingleTileSchedulerILb1ELb0ELb0ELi128EEEEEEEEEvNT_6ParamsE$_ZN4cute3eso3ESOILb1ELb0EJNS_14ComposedLayoutINS_7SwizzleILi3ELi3ELi3EEENS_1CILi0EEENS_6LayoutINS_5tupleIJNS8_IJNS8_IJNS5_ILi4EEENS5_ILi8EEEEEENS8_IJS9_NS5_ILi1EEEEEEEEENS8_IJNS8_IJNS5_ILi2EEESF_SF_EEENS8_IJSF_SA_EEEEEEEEENS8_IJNS8_IJNS8_IJNS5_ILi128EEESC_EEENS8_IJNS5_ILi16EEES6_EEEEEENS8_IJNS8_IJNS5_ILi64EEESA_NS5_ILi512EEEEEENS8_IJNS5_ILi8192EEENS5_ILi1024EEEEEEEEEEEEEEEENS_10ViewEngineINS_8smem_ptrIPN7cutlass10bfloat16_tEEEEEEEC2ERKSY_RKS15_) ;  /* 0xfffd89c000007944 */ /* 0x022fea0003c3ffff */
        /* <DEDUP_REMOVED lines=29> */
[----:B-12--5:R-:W-:Y:S05]  /*2ed30*/  CALL.REL.NOINC `($_ZN7cutlass13device_kernelIN5flash19enable_sm80_to_sm89INS1_16FlashAttnBwdSm80INS1_25CollectiveMainloopBwdSm80ILi2ELi2EN4cute5tupleIJNS5_1CILi128EEES8_NS7_ILi64EEEEEENS_10bfloat16_tEfNS_4arch4Sm80ELb0ELb1ELb1ELb1ELb0ELb0ELb0ELb0ELi2ELi4ELi4ELi4ELb0EEENS1_24CollectiveEpilogueBwdGQAISA_fSD_Li256ELb1ELb0EEENS1_19SingleTileSchedulerILb1ELb0ELb0ELi128EEEEEEEEEvNT_6ParamsE$_ZZN4cute7idx2crdINS_5tupleIJiiNS_1CILi0EEEEEENS1_IJNS1_IJNS2_ILi4EEENS2_ILi8EEEEEES5_NS2_ILi1EEEEEEEEDaRKT_RKT0_ENKUlRKT_RKT0_E_clIiS7_EEDaSI_SL_) ;  /* 0xfffe086000007944 */ /* 0x026fea0003c3ffff */
[----:B------:R-:W-:Y:S02]  /*2ed40*/  MOV R2, 0x2ed60 ;  /* 0x0002ed6000027802 */ /* 0x000fe40000000f00 */
[----:B-1----:R-:W-:Y:S05]  /*2ed50*/  CALL.REL.NOINC `($_ZN7cutlass13device_kernelIN5flash19enable_sm80_to_sm89INS1_16FlashAttnBwdSm80INS1_25CollectiveMainloopBwdSm80ILi2ELi2EN4cute5tupleIJNS5_1CILi128EEES8_NS7_ILi64EEEEEENS_10bfloat16_tEfNS_4arch4Sm80ELb0ELb1ELb1ELb1ELb0ELb0ELb0ELb0ELi2ELi4ELi4ELi4ELb0EEENS1_24CollectiveEpilogueBwdGQAISA_fSD_Li256ELb1ELb0EEENS1_19SingleTileSchedulerILb1ELb0ELb0ELi128EEEEEEEEEvNT_6ParamsE$_ZZN4cute7idx2crdINS_5tupleIJiiNS_1CILi0EEEEEENS1_IJNS1_IJNS2_ILi4EEENS2_ILi8EEEEEES5_NS2_ILi1EEEEEEEEDaRKT_RKT0_ENKUlRKT_RKT0_E_clIiS5_EEDaSI_SL_) ;  /* 0xfffe081000007944 */ /* 0x002fea0003c3ffff */
[----:B------:R1:W-:Y:S01]  /*2ed60*/  STL [R14], R6 ;  /* 0x000000060e007387 */ /* 0x0003e20000100800 */
[----:B------:R-:W-:Y:S02]  /*2ed70*/  MOV R2, R58 ;  /* 0x0000003a00027202 */ /* 0x000fe40000000f00 */
[----:B------:R-:W-:-:S02]  /*2ed80*/  MOV R72, 0x2eda0 ;  /* 0x0002eda000487802 */ /* 0x000fc40000000f00 */
[----:B-1----:R-:W-:Y:S05]  /*2ed90*/  CALL.REL.NOINC `($_ZN7cutlass13device_kernelIN5flash19enable_sm80_to_sm89INS1_16FlashAttnBwdSm80INS1_25CollectiveMainloopBwdSm80ILi2ELi2EN4cute5tupleIJNS5_1CILi128EEES8_NS7_ILi64EEEEEENS_10bfloat16_tEfNS_4arch4Sm80ELb0ELb1ELb1ELb1ELb0ELb0ELb0ELb0ELi2ELi4ELi4ELi4ELb0EEENS1_24CollectiveEpilogueBwdGQAISA_fSD_Li256ELb1ELb0EEENS1_19SingleTileSchedulerILb1ELb0ELb0ELi128EEEEEEEEEvNT_6ParamsE$_ZZN4cute9transformINS_5tupleIJiiNS_1CILi0EEEEEENS1_IJNS1_IJNS2_ILi4EEENS2_ILi8EEEEEES5_NS2_ILi1EEEEEEZNS_7idx2crdIS4_S9_EEDaRKT_RKT0_EUlRKT_RKT0_E_EEDaSD_SG_OT1_ENKUlDpSJ_E_clIJNS1_IJiiEEEiS3_EEEDaSQ_) ;  /* 0xfffe0f4000007944 */ /* 0x002fea0003c3ffff */
[----:B------:R-:W-:Y:S02]  /*2eda0*/  MOV R6, 0x2edc0 ;  /* 0x0002edc000067802 */ /* 0x000fe40000000f00 */
[----:B--2--5:R-:W-:Y:S05]  /*2edb0*/  CALL.REL.NOINC `($_ZN7cutlass13device_kernelIN5flash19enable_sm80_to_sm89INS1_16FlashAttnBwdSm80INS1_25CollectiveMainloopBwdSm80ILi2ELi2EN4cute5tupleIJNS5_1CILi128EEES8_NS7_ILi64EEEEEENS_10bfloat16_tEfNS_4arch4Sm80ELb0ELb1ELb1ELb1ELb0ELb0ELb0ELb0ELi2ELi4ELi4ELi4ELb0EEENS1_24CollectiveEpilogueBwdGQAISA_fSD_Li256ELb1ELb0EEENS1_19SingleTileSchedulerILb1ELb0ELb0ELi128EEEEEEEEEvNT_6ParamsE$_ZZN4cute13to_mixed_bitsINS_5tupleIJNS1_IJNS_1CILi4EEENS2_ILi8EEEEEES3_NS2_ILi1EEEEEENS1_IJNS1_IJNS2_ILi128EEENS2_ILi0EEEEEENS2_ILi16EEES9_EEENS1_IJNS1_IJiiEEEiS9_EEEEEDaRKT_RKT0_RKT1_ENKUlRKT_RKT0_RKT1_E_clIS5_SA_SD_EEDaSQ_ST_SW_) ;  /* 0xfffdd24000007944 */ /* 0x024fea0003c3ffff */
[----:B------:R-:W-:Y:S02]  /*2edc0*/  MOV R6, 0x2ede0 ;  /* 0x0002ede000067802 */ /* 0x000fe40000000f00 */
[----:B------:R-:W-:Y:S05]  /*2edd0*/  CALL.REL.NOINC `($_ZN7cutlass13device_kernelIN5flash19enable_sm80_to_sm89INS1_16FlashAttnBwdSm80INS1_25CollectiveMainloopBwdSm80ILi2ELi2EN4cute5tupleIJNS5_1CILi128EEES8_NS7_ILi64EEEEEENS_10bfloat16_tEfNS_4arch4Sm80ELb0ELb1ELb1ELb1ELb0ELb0ELb0ELb0ELi2ELi4ELi4ELi4ELb0EEENS1_24CollectiveEpilogueBwdGQAISA_fSD_Li256ELb1ELb0EEENS1_19SingleTileSchedulerILb1ELb0ELb0ELi128EEEEEEEEEvNT_6ParamsE$_ZZN4cute13to_mixed_bitsINS_5tupleIJNS1_IJNS_1CILi4EEENS2_ILi8EEEEEES3_NS2_ILi1EEEEEENS1_IJNS1_IJNS2_ILi128EEENS2_ILi0EEEEEENS2_ILi16EEES9_EEENS1_IJNS1_IJiiEEEiS9_EEEEEDaRKT_RKT0_RKT1_ENKUlRKT_RKT0_RKT1_E_clIS3_SB_iEEDaSQ_ST_SW_) ;  /* 0xfffdd1d000007944 */ /* 0x000fea0003c3ffff */
[----:B------:R-:W-:Y:S02]  /*2ede0*/  MOV R5, R2 ;  /* 0x0000000200057202 */ /* 0x000fe40000000f00 */
[----:B------:R-:W-:-:S02]  /*2edf0*/  MOV R2, 0x2ee10 ;  /* 0x0002ee1000027802 */ /* 0x000fc40000000f00 */
[----:B------:R-:W-:Y:S05]  /*2ee00*/  CALL.REL.NOINC `($_ZN7cutlass13device_kernelIN5flash19enable_sm80_to_sm89INS1_16FlashAttnBwdSm80INS1_25CollectiveMainloopBwdSm80ILi2ELi2EN4cute5tupleIJNS5_1CILi128EEES8_NS7_ILi64EEEEEENS_10bfloat16_tEfNS_4arch4Sm80ELb0ELb1ELb1ELb1ELb0ELb0ELb0ELb0ELi2ELi4ELi4ELi4ELb0EEENS1_24CollectiveEpilogueBwdGQAISA_fSD_Li256ELb1ELb0EEENS1_19SingleTileSchedulerILb1ELb0ELb0ELi128EEEEEEEEEvNT_6ParamsE$_ZZN4cute13to_mixed_bitsINS_5tupleIJNS1_IJNS_1CILi4EEENS2_ILi8EEEEEES3_NS2_ILi1EEEEEENS1_IJNS1_IJNS2_ILi128EEENS2_ILi0EEEEEENS2_ILi16EEES9_EEENS1_IJNS1_IJiiEEEiS9_EEEEEDaRKT_RKT0_RKT1_ENKUlDpRKT_E_clIJNS_9MixedBitsILj0ELj384EEENSU_ILj0ELj48EEENS2_ILj0EEEEEEDaSR_) ;  /* 0xfffdd15000007944 */ /* 0x000fea0003c3ffff */
[----:B------:R-:W-:Y:S02]  /*2ee10*/  SHF.R.S32.HI R5, RZ, 0x1f, R4 ;  /* 0x0000001fff057819 */ /* 0x000fe40000011404 */
[----:B------:R-:W-:-:S02]  /*2ee20*/  LOP3.LUT R3, R3, 0x1b0, RZ, 0xc0, !PT ;  /* 0x000001b003037812 */ /* 0x000fc400078ec0ff */
[----:B------:R-:W-:Y:S02]  /*2ee30*/  LEA.HI R5, R5, R4, RZ, 0x2 ;  /* 0x0000000405057211 */ /* 0x000fe400078f10ff */
[----:B------:R-:W-:Y:S02]  /*2ee40*/  MOV R4, 0x2ee80 ;  /* 0x0002ee8000047802 */ /* 0x000fe40000000f00 */
[----:B------:R-:W-:-:S05]  /*2ee50*/  SHF.R.S32.HI R2, RZ, 0x2, R5 ;  /* 0x00000002ff027819 */ /* 0x000fca0000011405 */
[----:B------:R1:W-:Y:S02]  /*2ee60*/  STL [R1+0x77c], R2 ;  /* 0x00077c0201007387 */ /* 0x0003e40000100800 */
[----:B-1----:R-:W-:Y:S05]  /*2ee70*/  CALL.REL.NOINC `($_ZN7cutlass13device_kernelIN5flash19enable_sm80_to_sm89INS1_16FlashAttnBwdSm80INS1_25CollectiveMainloopBwdSm80ILi2ELi2EN4cute5tupleIJNS5_1CILi128EEES8_NS7_ILi64EEEEEENS_10bfloat16_tEfNS_4arch4Sm80ELb0ELb1ELb1ELb1ELb0ELb0ELb0ELb0ELi2ELi4ELi4ELi4ELb0EEENS1_24CollectiveEpilogueBwdGQAISA_fSD_Li256ELb1ELb0EEENS1_19SingleTileSchedulerILb1ELb0ELb0ELi128EEEEEEEEEvNT_6ParamsE$_ZN4cute5tupleIJNS_7SwizzleILi3ELi3ELi3EEENS_9MixedBitsILj0ELj432EEENS_6LayoutINS0_IJNS0_IJNS_1CILi2EEES7_S7_EEES7_NS6_ILi8EEEEEENS0_IJNS0_IJNS6_ILi64EEES9_NS6_ILi512EEEEEENS6_ILi8192EEENS6_ILi1024EEEEEEEEEEC2ERKS2_RKS4_RKSH_) ;  /* 0xfffdbee000007944 */ /* 0x002fea0003c3ffff */
[----:B-1----:R1:W5:Y:S01]  /*2ee80*/  LDL R2, [R1+0x758] ;  /* 0x0007580001027983 */ /* 0x0023620000100800 */
[----:B------:R-:W-:-:S03]  /*2ee90*/  MOV R4, 0x2eeb0 ;  /* 0x0002eeb000047802 */ /* 0x000fc60000000f00 */
[----:B-1---5:R-:W-:Y:S05]  /*2eea0*/  CALL.REL.NOINC `($_ZN7cutlass13device_kernelIN5flash19enable_sm80_to_sm89INS1_16FlashAttnBwdSm80INS1_25CollectiveMainloopBwdSm80ILi2ELi2EN4cute5tupleIJNS5_1CILi128EEES8_NS7_ILi64EEEEEENS_10bfloat16_tEfNS_4arch4Sm80ELb0ELb1ELb1ELb1ELb0ELb0ELb0ELb0ELi2ELi4ELi4ELi4ELb0EEENS1_24CollectiveEpilogueBwdGQAISA_fSD_Li256ELb1ELb0EEENS1_19SingleTileSchedulerILb1ELb0ELb0ELi128EEEEEEEEEvNT_6ParamsE$_ZN4cute3eso3ESOILb0ELb0EJNS_14ComposedLayoutINS_7SwizzleILi3ELi3ELi3EEENS_9MixedBitsILj0ELj432EEENS_6LayoutINS_5tupleIJNS8_IJNS_1CILi2EEESA_SA_EEESA_NS9_ILi8EEEEEENS8_IJNS8_IJNS9_ILi64EEESC_NS9_ILi512EEEEEENS9_ILi8192EEENS9_ILi1024EEEEEEEEEEiEEC2ERKSL_RKi) ;  /* 0xfffd6bb000007944 */ /* 0x022fea0003c3ffff */
[----:B-1----:R-:W2:Y:S01]  /*2eeb0*/  LDL.64 R4, [R1+0x758] ;  /* 0x0007580001047983 */ /* 0x002ea20000100a00 */
[----:B------:R-:W-:Y:S02]  /*2eec0*/  MOV R9, R25 ;  /* 0x0000001900097202 */ /* 0x000fe40000000f00 */
[----:B------:R-:W-:Y:S01]  /*2eed0*/  MOV R8, 0x2ef00 ;  /* 0x0002ef0000087802 */ /* 0x000fe20000000f00 */
[----:B--2---:R-:W-:-:S04]  /*2eee0*/  IMAD.WIDE R2, R5, 0x2, R16 ;  /* 0x0000000205027825 */ /* 0x004fc800078e0210 */
[----:B------:R-:W-:Y:S05]  /*2eef0*/  CALL.REL.NOINC `($_ZN7cutlass13device_kernelIN5flash19enable_sm80_to_sm89INS1_16FlashAttnBwdSm80INS1_25CollectiveMainloopBwdSm80ILi2ELi2EN4cute5tupleIJNS5_1CILi128EEES8_NS7_ILi64EEEEEENS_10bfloat16_tEfNS_4arch4Sm80ELb0ELb1ELb1ELb1ELb0ELb0ELb0ELb0ELi2ELi4ELi4ELi4ELb0EEENS1_24CollectiveEpilogueBwdGQAISA_fSD_Li256ELb1ELb0EEENS1_19SingleTileSchedulerILb1ELb0ELb0ELi128EEEEEEEEEvNT_6ParamsE$_ZN4cute8smem_ptrIPN7cutlass10bfloat16_tEECI1NS_12iter_adaptorIS3_S4_EEES3_) ;  /* 0xfffdc08000007944 */ /* 0x000fea0003c3ffff */
[----:B-1----:R-:W2:Y:S01]  /*2ef00*/  LDL.64 R2, [R1+0x758] ;  /* 0x0007580001027983 */ /* 0x002ea20000100a00 */
[----:B------:R-:W-:Y:S02]  /*2ef10*/  MOV R6, R4 ;  /* 0x0000000400067202 */ /* 0x000fe40000000f00 */
[----:B------:R-:W-:Y:S01]  /*2ef20*/  MOV R4, 0x2ef50 ;  /* 0x0002ef5000047802 */ /* 0x000fe20000000f00 */
[----:B--2---:R1:W-:Y:S04]  /*2ef30*/  STL.64 [R1+0x770], R2 ;  /* 0x0007700201007387 */ /* 0x0043e80000100a00 */
[----:B-1----:R-:W-:Y:S05]  /*2ef40*/  CALL.REL.NOINC `($_ZN7cutlass13device_kernelIN5flash19enable_sm80_to_sm89INS1_16FlashAttnBwdSm80INS1_25CollectiveMainloopBwdSm80ILi2ELi2EN4cute5tupleIJNS5_1CILi128EEES8_NS7_ILi64EEEEEENS_10bfloat16_tEfNS_4arch4Sm80ELb0ELb1ELb1ELb1ELb0ELb0ELb0ELb0ELi2ELi4ELi4ELi4ELb0EEENS1_24CollectiveEpilogueBwdGQAISA_fSD_Li256ELb1ELb0EEENS1_19SingleTileSchedulerILb1ELb0ELb0ELi128EEEEEEEEEvNT_6ParamsE$_ZN4cute3eso3ESOILb0ELb0EJNS_14ComposedLayoutINS_7SwizzleILi3ELi3ELi3EEENS_9MixedBitsILj0ELj432EEENS_6LayoutINS_5tupleIJNS8_IJNS_1CILi2EEESA_SA_EEESA_NS9_ILi8EEEEEENS8_IJNS8_IJNS9_ILi64EEESC_NS9_ILi512EEEEEENS9_ILi8192EEENS9_ILi1024EEEEEEEEEENS_10ViewEngineINS_8smem_ptrIPN7cutlass10bfloat16_tEEEEEEEC2ERKSL_RKSS_) ;  /* 0xfffd6aa000007944 */ /* 0x002fea0003c3ffff */
        /* <DEDUP_REMOVED lines=23> */
[----:B--2--5:R-:W-:Y:S05]  /*2f0c0*/  CALL.REL.NOINC `($_ZN7cutlass13device_kernelIN5flash19enable_sm80_to_sm89INS1_16FlashAttnBwdSm80INS1_25CollectiveMainloopBwdSm80ILi2ELi2EN4cute5tupleIJNS5_1CILi128EEES8_NS7_ILi64EEEEEENS_10bfloat16_tEfNS_4arch4Sm80ELb0ELb1ELb1ELb1ELb0ELb0ELb0ELb0ELi2ELi4ELi4ELi4ELb0EEENS1_24CollectiveEpilogueBwdGQAISA_fSD_Li256ELb1ELb0EEENS1_19SingleTileSchedulerILb1ELb0ELb0ELi128EEEEEEEEEvNT_6ParamsE$_ZN4cute3eso3ESOILb1ELb0EJNS_6LayoutINS_5tupleIJNS3_IJNS_1CILi8EEENS4_ILi1EEEEEENS4_ILi2EEES5_EEENS3_IJNS3_IJS6_NS4_ILi0EEEEEENS4_ILi64EEES5_EEEEENS_10ViewEngineIPN7cutlass10bfloat16_tEEEEEC2ERKSE_RKSJ_) ;  /* 0xfffdb0d000007944 */ /* 0x024fea0003c3ffff */
[----:B------:R2:W5:Y:S01]  /*2f0d0*/  LDL.64 R52, [R1+0x758] ;  /* 0x0007580001347983 */ /* 0x0005620000100a00 */
[----:B-1----:R-:W-:Y:S01]  /*2f0e0*/  IMAD.MOV.U32 R6, RZ, RZ, R48 ;  /* 0x000000ffff067224 */ /* 0x002fe200078e0030 */
[----:B------:R-:W-:Y:S01]  /*2f0f0*/  MOV R3, R49 ;  /* 0x0000003100037202 */ /* 0x000fe20000000f00 */
[----:B------:R-:W-:Y:S01]  /*2f100*/  IMAD.MOV.U32 R68, RZ, RZ, R25 ;  /* 0x000000ffff447224 */ /* 0x000fe200078e0019 */
[----:B------:R-:W-:Y:S02]  /*2f110*/  MOV R4, 0x2f130 ;  /* 0x0002f13000047802 */ /* 0x000fe40000000f00 */
[----:B--2--5:R-:W-:Y:S05]  /*2f120*/  CALL.REL.NOINC `($_ZN7cutlass13device_kernelIN5flash19enable_sm80_to_sm89INS1_16FlashAttnBwdSm80INS1_25CollectiveMainloopBwdSm80ILi2ELi2EN4cute5tupleIJNS5_1CILi128EEES8_NS7_ILi64EEEEEENS_10bfloat16_tEfNS_4arch4Sm80ELb0ELb1ELb1ELb1ELb0ELb0ELb0ELb0ELi2ELi4ELi4ELi4ELb0EEENS1_24CollectiveEpilogueBwdGQAISA_fSD_Li256ELb1ELb0EEENS1_19SingleTileSchedulerILb1ELb0ELb0ELi128EEEEEEEEEvNT_6ParamsE$_ZN4cute3eso3ESOILb1ELb0EJNS_6LayoutINS_5tupleIJNS3_IJNS3_IJNS_1CILi4EEENS4_ILi2EEEEEENS4_ILi1EEEEEES6_NS4_ILi8EEEEEENS3_IJNS3_IJNS3_IJS8_NS4_ILi32EEEEEENS4_ILi0EEEEEENS4_ILi64EEES5_EEEEENS_10ViewEngineIPN7cutlass10bfloat16_tEEEEEC2ERKSI_RKSN_) ;  /* 0xfffd9c8000007944 */ /* 0x024fea0003c3ffff */
[----:B------:R-:W-:Y:S01]  /*2f130*/  ULDC.64 UR4, c[0x0][0x118] ;  /* 0x0000460000047ab9 */ /* 0x000fe20000000a00 */
[----:B------:R2:W5:Y:S04]  /*2f140*/  LDL.64 R50, [R1+0x758] ;  /* 0x0007580001327983 */ /* 0x0005680000100a00 */
[----:B-1----:R2:W5:Y:S01]  /*2f150*/  LD.E.64 R2, [R54.64] ;  /* 0x0000000436027980 */ /* 0x002562000c101b00 */
[----:B------:R-:W-:-:S02]  /*2f160*/  MOV R9, R25 ;  /* 0x0000001900097202 */ /* 0x000fc40000000f00 */
[----:B------:R-:W-:Y:S02]  /*2f170*/  MOV R8, 0x2f190 ;  /* 0x0002f19000087802 */ /* 0x000fe40000000f00 */
[----:B--2--5:R-:W-:Y:S05]  /*2f180*/  CALL.REL.NOINC `($_ZN7cutlass13device_kernelIN5flash19enable_sm80_to_sm89INS1_16FlashAttnBwdSm80INS1_25CollectiveMainloopBwdSm80ILi2ELi2EN4cute5tupleIJNS5_1CILi128EEES8_NS7_ILi64EEEEEENS_10bfloat16_tEfNS_4arch4Sm80ELb0ELb1ELb1ELb1ELb0ELb0ELb0ELb0ELi2ELi4ELi4ELi4ELb0EEENS1_24CollectiveEpilogueBwdGQAISA_fSD_Li256ELb1ELb0EEENS1_19SingleTileSchedulerILb1ELb0ELb0ELi128EEEEEEEEEvNT_6ParamsE$_ZN4cute8smem_ptrIPN7cutlass10bfloat16_tEECI1NS_12iter_adaptorIS3_S4_EEES3_) ;  /* 0xfffdbdf000007944 */ /* 0x024fea0003c3ffff */
[----:B-1----:R1:W5:Y:S01]  /*2f190*/  LDL.64 R2, [R1+0x758] ;  /* 0x0007580001027983 */ /* 0x0023620000100a00 */
[----:B------:R-:W-:-:S03]  /*2f1a0*/  MOV R6, 0x2f1c0 ;  /* 0x0002f1c000067802 */ /* 0x000fc60000000f00 */
[----:B-1---5:R-:W-:Y:S05]  /*2f1b0*/  CALL.REL.NOINC `($_ZN7cutlass13device_kernelIN5flash19enable_sm80_to_sm89INS1_16FlashAttnBwdSm80INS1_25CollectiveMainloopBwdSm80ILi2ELi2EN4cute5tupleIJNS5_1CILi128EEES8_NS7_ILi64EEEEEENS_10bfloat16_tEfNS_4arch4Sm80ELb0ELb1ELb1ELb1ELb0ELb0ELb0ELb0ELi2ELi4ELi4ELi4ELb0EEENS1_24CollectiveEpilogueBwdGQAISA_fSD_Li256ELb1ELb0EEENS1_19SingleTileSchedulerILb1ELb0ELb0ELi128EEEEEEEEEvNT_6ParamsE$_ZN4cute3eso3ESOILb1ELb0EJNS_6LayoutINS_5tupleIJNS3_IJNS_1CILi8EEENS4_ILi1EEEEEENS4_ILi2EEEEEENS3_IJNS3_IJS6_NS4_ILi0EEEEEENS4_ILi8192EEEEEEEENS_10ViewEngineINS_8smem_ptrIPN7cutlass10bfloat16_tEEEEEEEC2ERKSE_RKSL_) ;  /* 0xfffdae1000007944 */ /* 0x022fea0003c3ffff */
[----:B-1----:R1:W5:Y:S01]  /*2f1c0*/  LDL.64 R4, [R1+0x758] ;  /* 0x0007580001047983 */ /* 0x0023620000100a00 */
[----:B------:R-:W-:Y:S01]  /*2f1d0*/  IMAD.MOV.U32 R8, RZ, RZ, R52 ;  /* 0x000000ffff087224 */ /* 0x000fe200078e0034 */
[----:B------:R-:W-:Y:S02]  /*2f1e0*/  MOV R3, R53 ;  /* 0x0000003500037202 */ /* 0x000fe40000000f00 */
[----:B------:R-:W-:Y:S02]  /*2f1f0*/  MOV R6, 0x2f210 ;  /* 0x0002f21000067802 */ /* 0x000fe40000000f00 */
[----:B-1---5:R-:W-:Y:S05]  /*2f200*/  CALL.REL.NOINC `($_ZN7cutlass13device_kernelIN5flash19enable_sm80_to_sm89INS1_16FlashAttnBwdSm80INS1_25CollectiveMainloopBwdSm80ILi2ELi2EN4cute5tupleIJNS5_1CILi128EEES8_NS7_ILi64EEEEEENS_10bfloat16_tEfNS_4arch4Sm80ELb0ELb1ELb1ELb1ELb0ELb0ELb0ELb0ELi2ELi4ELi4ELi4ELb0EEENS1_24CollectiveEpilogueBwdGQAISA_fSD_Li256ELb1ELb0EEENS1_19SingleTileSchedulerILb1ELb0ELb0ELi128EEEEEEEEEvNT_6ParamsE$_ZN4cute3eso3ESOILb1ELb0EJNS_6LayoutINS_5tupleIJNS3_IJNS_1CILi8EEENS4_ILi1EEEEEENS4_ILi2EEEEEENS3_IJNS3_IJS6_NS4_ILi0EEEEEENS4_ILi64EEEEEEEENS_10ViewEngineIPN7cutlass10bfloat16_tEEEEEC2ERKSE_RKSJ_) ;  /* 0xfffdad3000007944 */ /* 0x022fea0003c3ffff */
[----:B-1----:R1:W5:Y:S01]  /*2f210*/  LDL.64 R2, [R1+0x758] ;  /* 0x0007580001027983 */ /* 0x0023620000100a00 */
[----:B------:R-:W-:Y:S02]  /*2f220*/  MOV R7, R5 ;  /* 0x0000000500077202 */ /* 0x000fe40000000f00 */
[----:B------:R-:W-:Y:S02]  /*2f230*/  MOV R6, 0x2f250 ;  /* 0x0002f25000067802 */ /* 0x000fe40000000f00 */
[----:B-1---5:R-:W-:Y:S05]  /*2f240*/  CALL.REL.NOINC `($_ZN7cutlass13device_kernelIN5flash19enable_sm80_to_sm89INS1_16FlashAttnBwdSm80INS1_25CollectiveMainloopBwdSm80ILi2ELi2EN4cute5tupleIJNS5_1CILi128EEES8_NS7_ILi64EEEEEENS_10bfloat16_tEfNS_4arch4Sm80ELb0ELb1ELb1ELb1ELb0ELb0ELb0ELb0ELi2ELi4ELi4ELi4ELb0EEENS1_24CollectiveEpilogueBwdGQAISA_fSD_Li256ELb1ELb0EEENS1_19SingleTileSchedulerILb1ELb0ELb0ELi128EEEEEEEEEvNT_6ParamsE$_ZN4cute3eso3ESOILb1ELb0EJNS_6LayoutINS_5tupleIJNS3_IJNS_1CILi8EEENS4_ILi1EEEEEENS3_IJNS4_ILi2EEEEEEEEENS3_IJNS3_IJS6_NS4_ILi0EEEEEENS3_IJNS4_ILi8192EEEEEEEEEEENS_10ViewEngineINS_8smem_ptrIPN7cutlass10bfloat16_tEEEEEEEC2ERKSG_RKSN_) ;  /* 0xfffdaaf000007944 */ /* 0x022fea0003c3ffff */
[----:B-1----:R1:W5:Y:S01]  /*2f250*/  LDL.64 R4, [R1+0x758] ;  /* 0x0007580001047983 */ /* 0x0023620000100a00 */
[----:B------:R-:W-:Y:S02]  /*2f260*/  MOV R8, R2 ;  /* 0x0000000200087202 */ /* 0x000fe40000000f00 */
[----:B------:R-:W-:-:S02]  /*2f270*/  MOV R6, 0x2f290 ;  /* 0x0002f29000067802 */ /* 0x000fc40000000f00 */
[----:B-1---5:R-:W-:Y:S05]  /*2f280*/  CALL.REL.NOINC `($_ZN7cutlass13device_kernelIN5flash19enable_sm80_to_sm89INS1_16FlashAttnBwdSm80INS1_25CollectiveMainloopBwdSm80ILi2ELi2EN4cute5tupleIJNS5_1CILi128EEES8_NS7_ILi64EEEEEENS_10bfloat16_tEfNS_4arch4Sm80ELb0ELb1ELb1ELb1ELb0ELb0ELb0ELb0ELi2ELi4ELi4ELi4ELb0EEENS1_24CollectiveEpilogueBwdGQAISA_fSD_Li256ELb1ELb0EEENS1_19SingleTileSchedulerILb1ELb0ELb0ELi128EEEEEEEEEvNT_6ParamsE$_ZN4cute3eso3ESOILb1ELb0EJNS_6LayoutINS_5tupleIJNS3_IJNS_1CILi8EEENS4_ILi1EEEEEENS3_IJNS4_ILi2EEEEEEEEENS3_IJNS3_IJS6_NS4_ILi0EEEEEENS3_IJNS4_ILi64EEEEEEEEEEENS_10ViewEngineIPN7cutlass10bfloat16_tEEEEEC2ERKSG_RKSL_) ;  /* 0xfffdaa6000007944 */ /* 0x022fea0003c3ffff */
[----:B-1----:R1:W5:Y:S01]  /*2f290*/  LDL.64 R2, [R1+0x758] ;  /* 0x0007580001027983 */ /* 0x0023620000100a00 */
[----:B------:R-:W-:-:S03]  /*2f2a0*/  MOV R8, 0x2f2c0 ;  /* 0x0002f2c000087802 */ /* 0x000fc60000000f00 */
[----:B-1---5:R-:W-:Y:S05]  /*2f2b0*/  CALL.REL.NOINC `($_ZN7cutlass13device_kernelIN5flash19enable_sm80_to_sm89INS1_16FlashAttnBwdSm80INS1_25CollectiveMainloopBwdSm80ILi2ELi2EN4cute5tupleIJNS5_1CILi128EEES8_NS7_ILi64EEEEEENS_10bfloat16_tEfNS_4arch4Sm80ELb0ELb1ELb1ELb1ELb0ELb0ELb0ELb0ELi2ELi4ELi4ELi4ELb0EEENS1_24CollectiveEpilogueBwdGQAISA_fSD_Li256ELb1ELb0EEENS1_19SingleTileSchedulerILb1ELb0ELb0ELi128EEEEEEEEEvNT_6ParamsE$_ZN4cute3eso3ESOILb1ELb0EJNS_6LayoutINS_5tupleIJNS3_IJNS3_IJNS_1CILi8EEENS4_ILi1EEEEEES6_EEENS3_IJNS3_IJS6_S6_EEENS4_ILi2EEEEEEEEENS3_IJNS3_IJNS3_IJS6_NS4_ILi0EEEEEESD_EEENS3_IJNS3_IJSD_SD_EEENS4_ILi64EEEEEEEEEEENS_10ViewEngineIPN7cutlass10bfloat16_tEEEEEC2ERKSK_RKSP_) ;  /* 0xfffd9be000007944 */ /* 0x022fea0003c3ffff */
[----:B-1----:R1:W5:Y:S01]  /*2f2c0*/  LDL.64 R2, [R1+0x758] ;  /* 0x0007580001027983 */ /* 0x0023620000100a00 */
[----:B------:R-:W-:-:S02]  /*2f2d0*/  MOV R7, R5 ;  /* 0x0000000500077202 */ /* 0x000fc40000000f00 */
[----:B------:R-:W-:Y:S02]  /*2f2e0*/  MOV R6, 0x2f300 ;  /* 0x0002f30000067802 */ /* 0x000fe40000000f00 */
[----:B-1---5:R-:W-:Y:S05]  /*2f2f0*/  CALL.REL.NOINC `($_ZN7cutlass13device_kernelIN5flash19enable_sm80_to_sm89INS1_16FlashAttnBwdSm80INS1_25CollectiveMainloopBwdSm80ILi2ELi2EN4cute5tupleIJNS5_1CILi128EEES8_NS7_ILi64EEEEEENS_10bfloat16_tEfNS_4arch4Sm80ELb0ELb1ELb1ELb1ELb0ELb0ELb0ELb0ELi2ELi4ELi4ELi4ELb0EEENS1_24CollectiveEpilogueBwdGQAISA_fSD_Li256ELb1ELb0EEENS1_19SingleTileSchedulerILb1ELb0ELb0ELi128EEEEEEEEEvNT_6ParamsE$_ZN4cute3eso3ESOILb1ELb0EJNS_6LayoutINS_5tupleIJNS3_IJNS3_IJNS_1CILi8EEENS4_ILi1EEEEEES6_EEENS3_IJNS3_IJS6_S6_EEENS4_ILi2EEEEEEEEENS3_IJNS3_IJNS3_IJS6_NS4_ILi0EEEEEESD_EEENS3_IJNS3_IJSD_SD_EEENS4_ILi8192EEEEEEEEEEENS_10ViewEngineINS_8smem_ptrIPN7cutlass10bfloat16_tEEEEEEEC2ERKSK_RKSR_) ;  /* 0xfffd9be000007944 */ /* 0x022fea0003c3ffff */
[----:B-1----:R1:W5:Y:S01]  /*2f300*/  LDL.64 R4, [R1+0x758] ;  /* 0x0007580001047983 */ /* 0x0023620000100a00 */
[----:B------:R-:W-:Y:S02]  /*2f310*/  MOV R8, R2 ;  /* 0x0000000200087202 */ /* 0x000fe40000000f00 */
[----:B------:R-:W-:Y:S02]  /*2f320*/  MOV R6, 0x2f340 ;  /* 0x0002f34000067802 */ /* 0x000fe40000000f00 */
[----:B-1---5:R-:W-:Y:S05]  /*2f330*/  CALL.REL.NOINC `($_ZN7cutlass13device_kernelIN5flash19enable_sm80_to_sm89INS1_16FlashAttnBwdSm80INS1_25CollectiveMainloopBwdSm80ILi2ELi2EN4cute5tupleIJNS5_1CILi128EEES8_NS7_ILi64EEEEEENS_10bfloat16_tEfNS_4arch4Sm80ELb0ELb1ELb1ELb1ELb0ELb0ELb0ELb0ELi2ELi4ELi4ELi4ELb0EEENS1_24CollectiveEpilogueBwdGQAISA_fSD_Li256ELb1ELb0EEENS1_19SingleTileSchedulerILb1ELb0ELb0ELi128EEEEEEEEEvNT_6ParamsE$_ZN4cute3eso3ESOILb1ELb0EJNS_6LayoutINS_5tupleIJNS3_IJNS_1CILi8EEENS4_ILi1EEEEEENS4_ILi2EEEEEENS3_IJNS3_IJS6_NS4_ILi0EEEEEENS4_ILi64EEEEEEEENS_10ViewEngineIPN7cutlass10bfloat16_tEEEEEC2ERKSE_RKSJ_) ;  /* 0xfffdac0000007944 */ /* 0x022fea0003c3ffff */
[----:B------:R2:W5:Y:S01]  /*2f340*/  LDL.64 R16, [R1+0x758] ;  /* 0x0007580001107983 */ /* 0x0005620000100a00 */
[----:B-1----:R-:W-:Y:S01]  /*2f350*/  IMAD.MOV.U32 R2, RZ, RZ, R4 ;  /* 0x000000ffff027224 */ /* 0x002fe200078e0004 */
[----:B------:R-:W-:Y:S01]  /*2f360*/  MOV R3, R5 ;  /* 0x0000000500037202 */ /* 0x000fe20000000f00 */
[----:B------:R-:W-:Y:S01]  /*2f370*/  IMAD.MOV.U32 R9, RZ, RZ, R25 ;  /* 0x000000ffff097224 */ /* 0x000fe200078e0019 */
[----:B------:R-:W-:Y:S02]  /*2f380*/  MOV R8, 0x2f3a0 ;  /* 0x0002f3a000087802 */ /* 0x000fe40000000f00 */
[----:B--2--5:R-:W-:Y:S05]  /*2f390*/  CALL.REL.NOINC `($_ZN7cutlass13device_kernelIN5flash19enable_sm80_to_sm89INS1_16FlashAttnBwdSm80INS1_25CollectiveMainloopBwdSm80ILi2ELi2EN4cute5tupleIJNS5_1CILi128EEES8_NS7_ILi64EEEEEENS_10bfloat16_tEfNS_4arch4Sm80ELb0ELb1ELb1ELb1ELb0ELb0ELb0ELb0ELi2ELi4ELi4ELi4ELb0EEENS1_24CollectiveEpilogueBwdGQAISA_fSD_Li256ELb1ELb0EEENS1_19SingleTileSchedulerILb1ELb0ELb0ELi128EEEEEEEEEvNT_6ParamsE$_ZN4cute8smem_ptrIPN7cutlass10bfloat16_tEECI1NS_12iter_adaptorIS3_S4_EEES3_) ;  /* 0xfffdbbe000007944 */ /* 0x024fea0003c3ffff */
[----:B-1----:R1:W5:Y:S01]  /*2f3a0*/  LDL.64 R2, [R1+0x758] ;  /* 0x0007580001027983 */ /* 0x0023620000100a00 */
[----:B------:R-:W-:-:S03]  /*2f3b0*/  MOV R6, 0x2f3d0 ;  /* 0x0002f3d000067802 */ /* 0x000fc60000000f00 */
[----:B-1---5:R-:W-:Y:S05]  /*2f3c0*/  CALL.REL.NOINC `($_ZN7cutlass13device_kernelIN5flash19enable_sm80_to_sm89INS1_16FlashAttnBwdSm80INS1_25CollectiveMainloopBwdSm80ILi2ELi2EN4cute5tupleIJNS5_1CILi128EEES8_NS7_ILi64EEEEEENS_10bfloat16_tEfNS_4arch4Sm80ELb0ELb1ELb1ELb1ELb0ELb0ELb0ELb0ELi2ELi4ELi4ELi4ELb0EEENS1_24CollectiveEpilogueBwdGQAISA_fSD_Li256ELb1ELb0EEENS1_19SingleTileSchedulerILb1ELb0ELb0ELi128EEEEEEEEEvNT_6ParamsE$_ZN4cute3eso3ESOILb1ELb0EJNS_6LayoutINS_5tupleIJNS3_IJNS_1CILi8EEENS4_ILi1EEEEEENS4_ILi2EEEEEENS3_IJNS3_IJS6_NS4_ILi0EEEEEENS4_ILi8192EEEEEEEENS_10ViewEngineINS_8smem_ptrIPN7cutlass10bfloat16_tEEEEEEEC2ERKSE_RKSL_) ;  /* 0xfffdac0000007944 */ /* 0x022fea0003c3ffff */
        /* <DEDUP_REMOVED lines=121> */
[----:B------:R-:W-:Y:S02]  /*2fb60*/  MOV R10, 0x2fbc0 ;  /* 0x0002fbc0000a7802 */ /* 0x000fe40000000f00 */
[----:B-1----:R1:W-:Y:S04]  /*2fb70*/  ST.E [R8.64], R4 ;  /* 0x0000000408007985 */ /* 0x0023e8000c101904 */
[----:B------:R1:W-:Y:S04]  /*2fb80*/  ST.E [R8.64+0x4], R5 ;  /* 0x0000040508007985 */ /* 0x0003e8000c101904 */
[----:B------:R1:W-:Y:S04]  /*2fb90*/  ST.E [R8.64+0x8], R6 ;  /* 0x0000080608007985 */ /* 0x0003e8000c101904 */
[----:B------:R1:W-:Y:S02]  /*2fba0*/  ST.E [R8.64+0xc], R7 ;  /* 0x00000c0708007985 */ /* 0x0003e4000c101904 */
[----:B-1----:R-:W-:Y:S05]  /*2fbb0*/  CALL.REL.NOINC `($_ZN7cutlass13device_kernelIN5flash19enable_sm80_to_sm89INS1_16FlashAttnBwdSm80INS1_25CollectiveMainloopBwdSm80ILi2ELi2EN4cute5tupleIJNS5_1CILi128EEES8_NS7_ILi64EEEEEENS_10bfloat16_tEfNS_4arch4Sm80ELb0ELb1ELb1ELb1ELb0ELb0ELb0ELb0ELi2ELi4ELi4ELi4ELb0EEENS1_24CollectiveEpilogueBwdGQAISA_fSD_Li256ELb1ELb0EEENS1_19SingleTileSchedulerILb1ELb0ELb0ELi128EEEEEEEEEvNT_6ParamsE$_ZZN4cute5sliceINS_5tupleIJNS_10UnderscoreES2_NS_1CILi0EEEEEENS1_IJNS1_IJNS3_ILi1EEES4_EEEiNS3_ILi1024EEEEEEEEDaRKT_RKT0_ENKUlRKT_RKT0_E_clIS2_iEEDaSI_SL_) ;  /* 0xfffdcd5000007944 */ /* 0x002fea0003c3ffff */
[----:B------:R-:W-:Y:S02]  /*2fbc0*/  MOV R4, 0x2fbe0 ;  /* 0x0002fbe000047802 */ /* 0x000fe40000000f00 */
[----:B-1---5:R-:W-:Y:S05]  /*2fbd0*/  CALL.REL.NOINC `($_ZN7cutlass13device_kernelIN5flash19enable_sm80_to_sm89INS1_16FlashAttnBwdSm80INS1_25CollectiveMainloopBwdSm80ILi2ELi2EN4cute5tupleIJNS5_1CILi128EEES8_NS7_ILi64EEEEEENS_10bfloat16_tEfNS_4arch4Sm80ELb0ELb1ELb1ELb1ELb0ELb0ELb0ELb0ELi2ELi4ELi4ELi4ELb0EEENS1_24CollectiveEpilogueBwdGQAISA_fSD_Li256ELb1ELb0EEENS1_19SingleTileSchedulerILb1ELb0ELb0ELi128EEEEEEEEEvNT_6ParamsE$_ZZN4cute12filter_tupleINS_5tupleIJNS_10UnderscoreES2_NS_1CILi0EEEEEENS1_IJNS1_IJNS3_ILi1EEES4_EEEiNS3_ILi1024EEEEEEZNS_5sliceIS5_S9_EEDaRKT_RKT0_EUlRKT_RKT0_E_EEDaSD_SG_OT1_ENKUlDpSJ_E_clIJNS1_IJS7_EEENS1_IJiEEENS1_IJEEEEEEDaSQ_) ;  /* 0xfffdb96000007944 */ /* 0x022fea0003c3ffff */
[----:B------:R-:W-:Y:S02]  /*2fbe0*/  MOV R68, R25 ;  /* 0x0000001900447202 */ /* 0x000fe40000000f00 */
[----:B------:R-:W-:-:S02]  /*2fbf0*/  MOV R6, 0x2fc10 ;  /* 0x0002fc1000067802 */ /* 0x000fc40000000f00 */
[----:B-1---5:R-:W-:Y:S05]  /*2fc00*/  CALL.REL.NOINC `($_ZN7cutlass13device_kernelIN5flash19enable_sm80_to_sm89INS1_16FlashAttnBwdSm80INS1_25CollectiveMainloopBwdSm80ILi2ELi2EN4cute5tupleIJNS5_1CILi128EEES8_NS7_ILi64EEEEEENS_10bfloat16_tEfNS_4arch4Sm80ELb0ELb1ELb1ELb1ELb0ELb0ELb0ELb0ELi2ELi4ELi4ELi4ELb0EEENS1_24CollectiveEpilogueBwdGQAISA_fSD_Li256ELb1ELb0EEENS1_19SingleTileSchedulerILb1ELb0ELb0ELi128EEEEEEEEEvNT_6ParamsE$_ZN4cute5tupleIJNS0_IJNS0_IJNS_1CILi8EEENS1_ILi1EEEEEENS1_ILi2EEEEEENS0_IJNS0_IJS3_NS1_ILi0EEEEEEiEEEEEC2ERKS6_RKS9_) ;  /* 0xfffdaba000007944 */ /* 0x022fea0003c3ffff */
[----:B-1----:R1:W5:Y:S01]  /*2fc10*/  LDL R3, [R1+0x758] ;  /* 0x0007580001037983 */ /* 0x0023620000100800 */
[----:B------:R-:W-:-:S02]  /*2fc20*/  MOV R68, R25 ;  /* 0x0000001900447202 */ /* 0x000fc40000000f00 */
[----:B------:R-:W-:Y:S02]  /*2fc30*/  MOV R6, 0x2fc50 ;  /* 0x0002fc5000067802 */ /* 0x000fe40000000f00 */
[----:B-1---5:R-:W-:Y:S05]  /*2fc40*/  CALL.REL.NOINC `($_ZN7cutlass13device_kernelIN5flash19enable_sm80_to_sm89INS1_16FlashAttnBwdSm80INS1_25CollectiveMainloopBwdSm80ILi2ELi2EN4cute5tupleIJNS5_1CILi128EEES8_NS7_ILi64EEEEEENS_10bfloat16_tEfNS_4arch4Sm80ELb0ELb1ELb1ELb1ELb0ELb0ELb0ELb0ELi2ELi4ELi4ELi4ELb0EEENS1_24CollectiveEpilogueBwdGQAISA_fSD_Li256ELb1ELb0EEENS1_19SingleTileSchedulerILb1ELb0ELb0ELi128EEEEEEEEEvNT_6ParamsE$_ZN4cute3eso3ESOILb0ELb1EJNS_6LayoutINS_5tupleIJNS3_IJNS_1CILi8EEENS4_ILi1EEEEEENS4_ILi2EEEEEENS3_IJNS3_IJS6_NS4_ILi0EEEEEEiEEEEESA_EEC2ERKSD_RKSA_) ;  /* 0xfffd742000007944 */ /* 0x022fea0003c3ffff */
[----:B------:R2:W5:Y:S01]  /*2fc50*/  LDL R4, [R1+0x758] ;  /* 0x0007580001047983 */ /* 0x0005620000100800 */
[----:B------:R-:W-:Y:S01]  /*2fc60*/  IMAD.MOV.U32 R9, RZ, RZ, R25 ;  /* 0x000000ffff097224 */ /* 0x000fe200078e0019 */
[----:B-1----:R-:W-:Y:S01]  /*2fc70*/  MOV R2, R56 ;  /* 0x0000003800027202 */ /* 0x002fe20000000f00 */
[----:B------:R-:W-:Y:S01]  /*2fc80*/  IMAD.MOV.U32 R3, RZ, RZ, R57 ;  /* 0x000000ffff037224 */ /* 0x000fe200078e0039 */
[----:B------:R-:W-:Y:S02]  /*2fc90*/  MOV R8, 0x2fcb0 ;  /* 0x0002fcb000087802 */ /* 0x000fe40000000f00 */
[----:B--2--5:R-:W-:Y:S05]  /*2fca0*/  CALL.REL.NOINC `($_ZN7cutlass13device_kernelIN5flash19enable_sm80_to_sm89INS1_16FlashAttnBwdSm80INS1_25CollectiveMainloopBwdSm80ILi2ELi2EN4cute5tupleIJNS5_1CILi128EEES8_NS7_ILi64EEEEEENS_10bfloat16_tEfNS_4arch4Sm80ELb0ELb1ELb1ELb1ELb0ELb0ELb0ELb0ELi2ELi4ELi4ELi4ELb0EEENS1_24CollectiveEpilogueBwdGQAISA_fSD_Li256ELb1ELb0EEENS1_19SingleTileSchedulerILb1ELb0ELb0ELi128EEEEEEEEEvNT_6ParamsE$_ZN4cute8smem_ptrIPN7cutlass10bfloat16_tEECI1NS_12iter_adaptorIS3_S4_EEES3_) ;  /* 0xfffdb2d000007944 */ /* 0x024fea0003c3ffff */
[----:B-1----:R-:W2:Y:S01]  /*2fcb0*/  LDL.64 R2, [R1+0x758] ;  /* 0x0007580001027983 */ /* 0x002ea20000100a00 */
[----:B------:R-:W-:Y:S01]  /*2fcc0*/  IMAD.MOV.U32 R6, RZ, RZ, R4 ;  /* 0x000000ffff067224 */ /* 0x000fe200078e0004 */
[----:B------:R-:W-:Y:S01]  /*2fcd0*/  MOV R68, R25 ;  /* 0x0000001900447202 */ /* 0x000fe20000000f00 */
[----:B------:R-:W-:Y:S01]  /*2fce0*/  IMAD.MOV.U32 R60, RZ, RZ, R24 ;  /* 0x000000ffff3c7224 */ /* 0x000fe200078e0018 */
[----:B------:R-:W-:Y:S01]  /*2fcf0*/  MOV R4, 0x2fd20 ;  /* 0x0002fd2000047802 */ /* 0x000fe20000000f00 */
[----:B--2---:R1:W-:Y:S04]  /*2fd00*/  STL.64 [R1+0x770], R2 ;  /* 0x0007700201007387 */ /* 0x0043e80000100a00 */
[----:B-1----:R-:W-:Y:S05]  /*2fd10*/  CALL.REL.NOINC `($_ZN7cutlass13device_kernelIN5flash19enable_sm80_to_sm89INS1_16FlashAttnBwdSm80INS1_25CollectiveMainloopBwdSm80ILi2ELi2EN4cute5tupleIJNS5_1CILi128EEES8_NS7_ILi64EEEEEENS_10bfloat16_tEfNS_4arch4Sm80ELb0ELb1ELb1ELb1ELb0ELb0ELb0ELb0ELi2ELi4ELi4ELi4ELb0EEENS1_24CollectiveEpilogueBwdGQAISA_fSD_Li256ELb1ELb0EEENS1_19SingleTileSchedulerILb1ELb0ELb0ELi128EEEEEEEEEvNT_6ParamsE$_ZN4cute3eso3ESOILb0ELb0EJNS_6LayoutINS_5tupleIJNS3_IJNS_1CILi8EEENS4_ILi1EEEEEENS4_ILi2EEEEEENS3_IJNS3_IJS6_NS4_ILi0EEEEEEiEEEEENS_10ViewEngineINS_8smem_ptrIPN7cutlass10bfloat16_tEEEEEEEC2ERKSD_RKSK_) ;  /* 0xfffd671000007944 */ /* 0x002fea0003c3ffff */
[----:B-1----:R1:W5:Y:S04]  /*2fd20*/  LDL R8, [R1+0x758] ;  /* 0x0007580001087983 */ /* 0x0023680000100800 */
[----:B------:R1:W5:Y:S01]  /*2fd30*/  LDL.64 R12, [R1+0x760] ;  /* 0x00076000010c7983 */ /* 0x0003620000100a00 */
[----:B------:R-:W-:Y:S01]  /*2fd40*/  IMAD.MOV.U32 R68, RZ, RZ, R25 ;  /* 0x000000ffff447224 */ /* 0x000fe200078e0019 */
[----:B------:R-:W-:Y:S01]  /*2fd50*/  MOV R10, R50 ;  /* 0x00000032000a7202 */ /* 0x000fe20000000f00 */
[----:B------:R-:W-:Y:S01]  /*2fd60*/  IMAD.MOV.U32 R11, RZ, RZ, R51 ;  /* 0x000000ffff0b7224 */ /* 0x000fe200078e0033 */
[----:B------:R-:W-:-:S02]  /*2fd70*/  MOV R6, 0x2fd90 ;  /* 0x0002fd9000067802 */ /* 0x000fc40000000f00 */
[----:B-1---5:R-:W-:Y:S05]  /*2fd80*/  CALL.REL.NOINC `($_ZN7cutlass13device_kernelIN5flash19enable_sm80_to_sm89INS1_16FlashAttnBwdSm80INS1_25CollectiveMainloopBwdSm80ILi2ELi2EN4cute5tupleIJNS5_1CILi128EEES8_NS7_ILi64EEEEEENS_10bfloat16_tEfNS_4arch4Sm80ELb0ELb1ELb1ELb1ELb0ELb0ELb0ELb0ELi2ELi4ELi4ELi4ELb0EEENS1_24CollectiveEpilogueBwdGQAISA_fSD_Li256ELb1ELb0EEENS1_19SingleTileSchedulerILb1ELb0ELb0ELi128EEEEEEEEEvNT_6ParamsE$_ZN4cute3eso3ESOILb1ELb0EJNS_6LayoutINS_5tupleIJNS3_IJNS3_IJNS_1CILi4EEENS4_ILi2EEEEEENS4_ILi1EEEEEES6_EEENS3_IJNS3_IJNS3_IJS8_NS4_ILi32EEEEEENS4_ILi0EEEEEENS4_ILi64EEEEEEEENS_10ViewEngineIPN7cutlass10bfloat16_tEEEEEC2ERKSH_RKSM_) ;  /* 0xfffd8fa000007944 */ /* 0x022fea0003c3ffff */
[----:B------:R2:W5:Y:S01]  /*2fd90*/  LDL.64 R4, [R1+0x758] ;  /* 0x0007580001047983 */ /* 0x0005620000100a00 */
[----:B------:R-:W-:-:S02]  /*2fda0*/  MOV R3, R8 ;  /* 0x0000000800037202 */ /* 0x000fc40000000f00 */
[----:B------:R-:W-:Y:S02]  /*2fdb0*/  MOV R6, 0x2fdd0 ;  /* 0x0002fdd000067802 */ /* 0x000fe40000000f00 */
[----:B-12--5:R-:W-:Y:S05]  /*2fdc0*/  CALL.REL.NOINC `($_ZN7cutlass13device_kernelIN5flash19enable_sm80_to_sm89INS1_16FlashAttnBwdSm80INS1_25CollectiveMainloopBwdSm80ILi2ELi2EN4cute5tupleIJNS5_1CILi128EEES8_NS7_ILi64EEEEEENS_10bfloat16_tEfNS_4arch4Sm80ELb0ELb1ELb1ELb1ELb0ELb0ELb0ELb0ELi2ELi4ELi4ELi4ELb0EEENS1_24CollectiveEpilogueBwdGQAISA_fSD_Li256ELb1ELb0EEENS1_19SingleTileSchedulerILb1ELb0ELb0ELi128EEEEEEEEEvNT_6ParamsE$_ZZN4cute4takeILi1ELi2ENS_5tupleIJNS1_IJNS_1CILi1EEENS2_ILi0EEEEEEiEEEEEDaRKT1_ENKUlDpRKT_E_clIJiEEEDaSD_) ;  /* 0xfffdc8a000007944 */ /* 0x026fea0003c3ffff */
[----:B------:R-:W-:Y:S02]  /*2fdd0*/  MOV R68, R25 ;  /* 0x0000001900447202 */ /* 0x000fe40000000f00 */
[----:B------:R-:W-:Y:S02]  /*2fde0*/  MOV R6, 0x2fe00 ;  /* 0x0002fe0000067802 */ /* 0x000fe40000000f00 */
[----:B-1---5:R-:W-:Y:S05]  /*2fdf0*/  CALL.REL.NOINC `($_ZN7cutlass13device_kernelIN5flash19enable_sm80_to_sm89INS1_16FlashAttnBwdSm80INS1_25CollectiveMainloopBwdSm80ILi2ELi2EN4cute5tupleIJNS5_1CILi128EEES8_NS7_ILi64EEEEEENS_10bfloat16_tEfNS_4arch4Sm80ELb0ELb1ELb1ELb1ELb0ELb0ELb0ELb0ELi2ELi4ELi4ELi4ELb0EEENS1_24CollectiveEpilogueBwdGQAISA_fSD_Li256ELb1ELb0EEENS1_19SingleTileSchedulerILb1ELb0ELb0ELi128EEEEEEEEEvNT_6ParamsE$_ZN4cute3eso3ESOILb1ELb0EJNS_5tupleIJNS_1CILi1EEENS3_ILi0EEEEEENS2_IJiEEEEEC2ERKS6_RKS7_) ;  /* 0xfffd883000007944 */ /* 0x022fea0003c3ffff */
[----:B-1----:R1:W5:Y:S01]  /*2fe00*/  LDL R3, [R1+0x758] ;  /* 0x0007580001037983 */ /* 0x0023620000100800 */
[----:B------:R-:W-:Y:S02]  /*2fe10*/  MOV R68, R25 ;  /* 0x0000001900447202 */ /* 0x000fe40000000f00 */
[----:B------:R-:W-:Y:S02]  /*2fe20*/  MOV R6, 0x2fe40 ;  /* 0x0002fe4000067802 */ /* 0x000fe40000000f00 */
[----:B-1---5:R-:W-:Y:S05]  /*2fe30*/  CALL.REL.NOINC `($_ZN7cutlass13device_kernelIN5flash19enable_sm80_to_sm89INS1_16FlashAttnBwdSm80INS1_25CollectiveMainloopBwdSm80ILi2ELi2EN4cute5tupleIJNS5_1CILi128EEES8_NS7_ILi64EEEEEENS_10bfloat16_tEfNS_4arch4Sm80ELb0ELb1ELb1ELb1ELb0ELb0ELb0ELb0ELi2ELi4ELi4ELi4ELb0EEENS1_24CollectiveEpilogueBwdGQAISA_fSD_Li256ELb1ELb0EEENS1_19SingleTileSchedulerILb1ELb0ELb0ELi128EEEEEEEEEvNT_6ParamsE$_ZN4cute5tupleIJNS0_IJNS0_IJNS_1CILi8EEENS1_ILi1EEEEEENS0_IJNS1_ILi2EEEEEEEEENS0_IJNS0_IJS3_NS1_ILi0EEEEEENS0_IJiEEEEEEEEC2ERKS7_RKSB_) ;  /* 0xfffda93000007944 */ /* 0x022fea0003c3ffff */
[----:B------:R2:W5:Y:S01]  /*2fe40*/  LDL R8, [R1+0x758] ;  /* 0x0007580001087983 */ /* 0x0005620000100800 */
[----:B------:R-:W-:Y:S01]  /*2fe50*/  IMAD.MOV.U32 R68, RZ, RZ, R25 ;  /* 0x000000ffff447224 */ /* 0x000fe200078e0019 */
[----:B------:R-:W-:Y:S02]  /*2fe60*/  MOV R60, R24 ;  /* 0x00000018003c7202 */ /* 0x000fe40000000f00 */
[----:B------:R2:W-:Y:S01]  /*2fe70*/  STL.64 [R1+0x770], R12 ;  /* 0x0007700c01007387 */ /* 0x0005e20000100a00 */
[----:B------:R-:W-:-:S03]  /*2fe80*/  MOV R6, 0x2fea0 ;  /* 0x0002fea000067802 */ /* 0x000fc60000000f00 */
[----:B-12--5:R-:W-:Y:S05]  /*2fe90*/  CALL.REL.NOINC `($_ZN7cutlass13device_kernelIN5flash19enable_sm80_to_sm89INS1_16FlashAttnBwdSm80INS1_25CollectiveMainloopBwdSm80ILi2ELi2EN4cute5tupleIJNS5_1CILi128EEES8_NS7_ILi64EEEEEENS_10bfloat16_tEfNS_4arch4Sm80ELb0ELb1ELb1ELb1ELb0ELb0ELb0ELb0ELi2ELi4ELi4ELi4ELb0EEENS1_24CollectiveEpilogueBwdGQAISA_fSD_Li256ELb1ELb0EEENS1_19SingleTileSchedulerILb1ELb0ELb0ELi128EEEEEEEEEvNT_6ParamsE$_ZN4cute3eso3ESOILb0ELb0EJNS_6LayoutINS_5tupleIJNS3_IJNS_1CILi8EEENS4_ILi1EEEEEENS3_IJNS4_ILi2EEEEEEEEENS3_IJNS3_IJS6_NS4_ILi0EEEEEENS3_IJiEEEEEEEENS_10ViewEngineINS_8smem_ptrIPN7cutlass10bfloat16_tEEEEEEEC2ERKSF_RKSM_) ;  /* 0xfffd652000007944 */ /* 0x026fea0003c3ffff */
[----:B-1----:R1:W5:Y:S04]  /*2fea0*/  LDL R8, [R1+0x758] ;  /* 0x0007580001087983 */ /* 0x0023680000100800 */
[----:B------:R1:W5:Y:S01]  /*2feb0*/  LDL.64 R16, [R1+0x760] ;  /* 0x0007600001107983 */ /* 0x0003620000100a00 */
[----:B------:R-:W-:-:S02]  /*2fec0*/  MOV R68, R25 ;  /* 0x0000001900447202 */ /* 0x000fc40000000f00 */
[----:B------:R-:W-:Y:S02]  /*2fed0*/  MOV R6, 0x2fef0 ;  /* 0x0002fef000067802 */ /* 0x000fe40000000f00 */
[----:B-1---5:R-:W-:Y:S05]  /*2fee0*/  CALL.REL.NOINC `($_ZN7cutlass13device_kernelIN5flash19enable_sm80_to_sm89INS1_16FlashAttnBwdSm80INS1_25CollectiveMainloopBwdSm80ILi2ELi2EN4cute5tupleIJNS5_1CILi128EEES8_NS7_ILi64EEEEEENS_10bfloat16_tEfNS_4arch4Sm80ELb0ELb1ELb1ELb1ELb0ELb0ELb0ELb0ELi2ELi4ELi4ELi4ELb0EEENS1_24CollectiveEpilogueBwdGQAISA_fSD_Li256ELb1ELb0EEENS1_19SingleTileSchedulerILb1ELb0ELb0ELi128EEEEEEEEEvNT_6ParamsE$_ZN4cute3eso3ESOILb1ELb0EJNS_6LayoutINS_5tupleIJNS3_IJNS3_IJNS_1CILi4EEENS4_ILi2EEEEEENS4_ILi1EEEEEENS3_IJS6_EEEEEENS3_IJNS3_IJNS3_IJS8_NS4_ILi32EEEEEENS4_ILi0EEEEEENS3_IJNS4_ILi64EEEEEEEEEEENS_10ViewEngineIPN7cutlass10bfloat16_tEEEEEC2ERKSJ_RKSO_) ;  /* 0xfffd8e0000007944 */ /* 0x022fea0003c3ffff */
[----:B-1----:R1:W5:Y:S01]  /*2fef0*/  LDL.64 R2, [R1+0x758] ;  /* 0x0007580001027983 */ /* 0x0023620000100a00 */
[----:B------:R-:W-:Y:S02]  /*2ff00*/  MOV R68, R25 ;  /* 0x0000001900447202 */ /* 0x000fe40000000f00 */
[----:B------:R-:W-:Y:S02]  /*2ff10*/  MOV R6, 0x2ff30 ;  /* 0x0002ff3000067802 */ /* 0x000fe40000000f00 */
[----:B-1---5:R-:W-:Y:S05]  /*2ff20*/  CALL.REL.NOINC `($_ZN7cutlass13device_kernelIN5flash19enable_sm80_to_sm89INS1_16FlashAttnBwdSm80INS1_25CollectiveMainloopBwdSm80ILi2ELi2EN4cute5tupleIJNS5_1CILi128EEES8_NS7_ILi64EEEEEENS_10bfloat16_tEfNS_4arch4Sm80ELb0ELb1ELb1ELb1ELb0ELb0ELb0ELb0ELi2ELi4ELi4ELi4ELb0EEENS1_24CollectiveEpilogueBwdGQAISA_fSD_Li256ELb1ELb0EEENS1_19SingleTileSchedulerILb1ELb0ELb0ELi128EEEEEEEEEvNT_6ParamsE$_ZN4cute3eso3ESOILb1ELb0EJNS_6LayoutINS_5tupleIJNS3_IJNS3_IJNS3_IJNS_1CILi4EEENS4_ILi2EEEEEENS4_ILi1EEEEEES8_EEENS3_IJNS3_IJNS3_IJS8_S8_EEES8_EEES6_EEEEEENS3_IJNS3_IJNS3_IJNS3_IJS8_NS4_ILi32EEEEEENS4_ILi0EEEEEESH_EEENS3_IJNS3_IJNS3_IJSH_SH_EEESH_EEENS4_ILi64EEEEEEEEEEENS_10ViewEngineIPN7cutlass10bfloat16_tEEEEEC2ERKSP_RKSU_) ;  /* 0xfffd8cb000007944 */ /* 0x022fea0003c3ffff */
[----:B------:R2:W5:Y:S01]  /*2ff30*/  LDL.64 R10, [R1+0x758] ;  /* 0x00075800010a7983 */ /* 0x0005620000100a00 */
[----:B-1----:R-:W-:Y:S01]  /*2ff40*/  IMAD.MOV.U32 R3, RZ, RZ, R8 ;  /* 0x000000ffff037224 */ /* 0x002fe200078e0008 */
[----:B------:R-:W-:Y:S02]  /*2ff50*/  MOV R68, R25 ;  /* 0x0000001900447202 */ /* 0x000fe40000000f00 */
[----:B------:R-:W-:Y:S02]  /*2ff60*/  MOV R4, 0x2ff80 ;  /* 0x0002ff8000047802 */ /* 0x000fe40000000f00 */
[----:B--2--5:R-:W-:Y:S05]  /*2ff70*/  CALL.REL.NOINC `($_ZN7cutlass13device_kernelIN5flash19enable_sm80_to_sm89INS1_16FlashAttnBwdSm80INS1_25CollectiveMainloopBwdSm80ILi2ELi2EN4cute5tupleIJNS5_1CILi128EEES8_NS7_ILi64EEEEEENS_10bfloat16_tEfNS_4arch4Sm80ELb0ELb1ELb1ELb1ELb0ELb0ELb0ELb0ELi2ELi4ELi4ELi4ELb0EEENS1_24CollectiveEpilogueBwdGQAISA_fSD_Li256ELb1ELb0EEENS1_19SingleTileSchedulerILb1ELb0ELb0ELi128EEEEEEEEEvNT_6ParamsE$_ZN4cute5tupleIJNS0_IJNS_1CILi2EEEEEENS0_IJiEEEEEC2ERKS3_RKS4_) ;  /* 0xfffdaa7000007944 */ /* 0x024fea0003c3ffff */
[----:B-1----:R-:W2:Y:S01]  /*2ff80*/  LDL R3, [R1+0x758] ;  /* 0x0007580001037983 */ /* 0x002ea20000100800 */
[----:B------:R-:W-:Y:S02]  /*2ff90*/  MOV R2, R58 ;  /* 0x0000003a00027202 */ /* 0x000fe40000000f00 */
[----:B------:R-:W-:Y:S01]  /*2ffa0*/  MOV R12, 0x2ffd0 ;  /* 0x0002ffd0000c7802 */ /* 0x000fe20000000f00 */
[----:B--2---:R1:W-:Y:S04]  /*2ffb0*/  STL [R14], R3 ;  /* 0x000000030e007387 */ /* 0x0043e80000100800 */
[----:B-1----:R-:W-:Y:S05]  /*2ffc0*/  CALL.REL.NOINC `($_ZN7cutlass13device_kernelIN5flash19enable_sm80_to_sm89INS1_16FlashAttnBwdSm80INS1_25CollectiveMainloopBwdSm80ILi2ELi2EN4cute5tupleIJNS5_1CILi128EEES8_NS7_ILi64EEEEEENS_10bfloat16_tEfNS_4arch4Sm80ELb0ELb1ELb1ELb1ELb0ELb0ELb0ELb0ELi2ELi4ELi4ELi4ELb0EEENS1_24CollectiveEpilogueBwdGQAISA_fSD_Li256ELb1ELb0EEENS1_19SingleTileSchedulerILb1ELb0ELb0ELi128EEEEEEEEEvNT_6ParamsE$_ZZN4cute14logical_divideINS_5tupleIJNS1_IJNS_1CILi8EEENS2_ILi1EEEEEENS1_IJNS2_ILi2EEEEEEEEENS1_IJNS1_IJS4_NS2_ILi0EEEEEENS1_IJiEEEEEENS1_IJS5_NS_6LayoutIS4_S9_EEEEEEEDaRKNSD_IT_T0_EERKT1_ENKUlRKT_RKT0_E_clINSD_IS7_SB_EESE_EEDaSQ_ST_) ;  /* 0xfffdc1d000007944 */ /* 0x002fea0003c3ffff */
[----:B------:R-:W-:Y:S02]  /*2ffd0*/  MOV R68, R25 ;  /* 0x0000001900447202 */ /* 0x000fe40000000f00 */
[----:B------:R-:W-:-:S02]  /*2ffe0*/  MOV R4, 0x30000 ;  /* 0x0003000000047802 */ /* 0x000fc40000000f00 */
[----:B-1---5:R-:W-:Y:S05]  /*2fff0*/  CALL.REL.NOINC `($_ZN7cutlass13device_kernelIN5flash19enable_sm80_to_sm89INS1_16FlashAttnBwdSm80INS1_25CollectiveMainloopBwdSm80ILi2ELi2EN4cute5tupleIJNS5_1CILi128EEES8_NS7_ILi64EEEEEENS_10bfloat16_tEfNS_4arch4Sm80ELb0ELb1ELb1ELb1ELb0ELb0ELb0ELb0ELi2ELi4ELi4ELi4ELb0EEENS1_24CollectiveEpilogueBwdGQAISA_fSD_Li256ELb1ELb0EEENS1_19SingleTileSchedulerILb1ELb0ELb0ELi128EEEEEEEEEvNT_6ParamsE$_ZN4cute3eso3ESOILb1ELb0EJNS_5tupleIJNS2_IJNS_1CILi1EEENS3_ILi0EEEEEENS2_IJS5_S5_EEEEEENS2_IJS5_iEEEEEC2ERKS8_RKS9_) ;  /* 0xfffd816000007944 */ /* 0x022fea0003c3ffff */
[----:B-1----:R1:W5:Y:S01]  /*30000*/  LDL R3, [R1+0x758] ;  /* 0x0007580001037983 */ /* 0x0023620000100800 */
[----:B------:R-:W-:-:S02]  /*30010*/  MOV R68, R25 ;  /* 0x0000001900447202 */ /* 0x000fc40000000f00 */
[----:B------:R-:W-:Y:S02]  /*30020*/  MOV R4, 0x30040 ;  /* 0x0003004000047802 */ /* 0x000fe40000000f00 */
[----:B-1---5:R-:W-:Y:S05]  /*30030*/  CALL.REL.NOINC `($_ZN7cutlass13device_kernelIN5flash19enable_sm80_to_sm89INS1_16FlashAttnBwdSm80INS1_25CollectiveMainloopBwdSm80ILi2ELi2EN4cute5tupleIJNS5_1CILi128EEES8_NS7_ILi64EEEEEENS_10bfloat16_tEfNS_4arch4Sm80ELb0ELb1ELb1ELb1ELb0ELb0ELb0ELb0ELi2ELi4ELi4ELi4ELb0EEENS1_24CollectiveEpilogueBwdGQAISA_fSD_Li256ELb1ELb0EEENS1_19SingleTileSchedulerILb1ELb0ELb0ELi128EEEEEEEEEvNT_6ParamsE$_ZN4cute5tupleIJNS0_IJNS0_IJNS0_IJNS_1CILi8EEENS1_ILi1EEEEEENS0_IJS3_S3_EEEEEENS0_IJS3_NS1_ILi2EEEEEEEEENS0_IJNS0_IJNS0_IJS3_NS1_ILi0EEEEEENS0_IJSA_SA_EEEEEENS0_IJSA_iEEEEEEEEC2ERKS9_RKSF_) ;  /* 0xfffda50000007944 */ /* 0x022fea0003c3ffff */
[----:B-1----:R1:W5:Y:S01]  /*30040*/  LDL R3, [R1+0x758] ;  /* 0x0007580001037983 */ /* 0x0023620000100800 */
[----:B------:R-:W-:Y:S02]  /*30050*/  MOV R68, R25 ;  /* 0x0000001900447202 */ /* 0x000fe40000000f00 */
[----:B------:R-:W-:Y:S02]  /*30060*/  MOV R4, 0x30080 ;  /* 0x0003008000047802 */ /* 0x000fe40000000f00 */
[----:B-1---5:R-:W-:Y:S05]  /*30070*/  CALL.REL.NOINC `($_ZN7cutlass13device_kernelIN5flash19enable_sm80_to_sm89INS1_16FlashAttnBwdSm80INS1_25CollectiveMainloopBwdSm80ILi2ELi2EN4cute5tupleIJNS5_1CILi128EEES8_NS7_ILi64EEEEEENS_10bfloat16_tEfNS_4arch4Sm80ELb0ELb1ELb1ELb1ELb0ELb0ELb0ELb0ELi2ELi4ELi4ELi4ELb0EEENS1_24CollectiveEpilogueBwdGQAISA_fSD_Li256ELb1ELb0EEENS1_19SingleTileSchedulerILb1ELb0ELb0ELi128EEEEEEEEEvNT_6ParamsE$_ZN4cute3eso3ESOILb1ELb0EJNS_5tupleIJNS2_IJNS_1CILi1EEENS3_ILi0EEEEEENS2_IJS5_S5_EEEEEENS2_IJS5_iEEEEEC2ERKS8_RKS9_) ;  /* 0xfffd80e000007944 */ /* 0x022fea0003c3ffff */
[----:B-1----:R1:W5:Y:S01]  /*30080*/  LDL R3, [R1+0x758] ;  /* 0x0007580001037983 */ /* 0x0023620000100800 */
[----:B------:R-:W-:Y:S02]  /*30090*/  MOV R68, R25 ;  /* 0x0000001900447202 */ /* 0x000fe40000000f00 */
[----:B------:R-:W-:Y:S02]  /*300a0*/  MOV R4, 0x300c0 ;  /* 0x000300c000047802 */ /* 0x000fe40000000f00 */
[----:B-1---5:R-:W-:Y:S05]  /*300b0*/  CALL.REL.NOINC `($_ZN7cutlass13device_kernelIN5flash19enable_sm80_to_sm89INS1_16FlashAttnBwdSm80INS1_25CollectiveMainloopBwdSm80ILi2ELi2EN4cute5tupleIJNS5_1CILi128EEES8_NS7_ILi64EEEEEENS_10bfloat16_tEfNS_4arch4Sm80ELb0ELb1ELb1ELb1ELb0ELb0ELb0ELb0ELi2ELi4ELi4ELi4ELb0EEENS1_24CollectiveEpilogueBwdGQAISA_fSD_Li256ELb1ELb0EEENS1_19SingleTileSchedulerILb1ELb0ELb0ELi128EEEEEEEEEvNT_6ParamsE$_ZN4cute3eso3ESOILb1ELb0EJNS_5tupleIJNS_1CILi0EEES4_EEEiEEC2ERKS5_RKi) ;  /* 0xfffd849000007944 */ /* 0x022fea0003c3ffff */
[----:B-1----:R1:W5:Y:S01]  /*300c0*/  LDL R3, [R1+0x758] ;  /* 0x0007580001037983 */ /* 0x0023620000100800 */
[----:B------:R-:W-:Y:S02]  /*300d0*/  MOV R68, R25 ;  /* 0x0000001900447202 */ /* 0x000fe40000000f00 */
[----:B------:R-:W-:Y:S02]  /*300e0*/  MOV R4, 0x30100 ;  /* 0x0003010000047802 */ /* 0x000fe40000000f00 */
[----:B-1---5:R-:W-:Y:S05]  /*300f0*/  CALL.REL.NOINC `($_ZN7cutlass13device_kernelIN5flash19enable_sm80_to_sm89INS1_16FlashAttnBwdSm80INS1_25CollectiveMainloopBwdSm80ILi2ELi2EN4cute5tupleIJNS5_1CILi128EEES8_NS7_ILi64EEEEEENS_10bfloat16_tEfNS_4arch4Sm80ELb0ELb1ELb1ELb1ELb0ELb0ELb0ELb0ELi2ELi4ELi4ELi4ELb0EEENS1_24CollectiveEpilogueBwdGQAISA_fSD_Li256ELb1ELb0EEENS1_19SingleTileSchedulerILb1ELb0ELb0ELi128EEEEEEEEEvNT_6ParamsE$_ZN4cute3eso3ESOILb1ELb0EJNS_5tupleIJNS2_IJNS_1CILi1EEENS3_ILi0EEEEEES5_EEENS2_IJNS2_IJS5_S5_EEEiEEEEEC2ERKS7_RKS9_) ;  /* 0xfffd80a000007944 */ /* 0x022fea0003c3ffff */
[----:B-1----:R1:W5:Y:S01]  /*30100*/  LDL R3, [R1+0x758] ;  /* 0x0007580001037983 */ /* 0x0023620000100800 */
[----:B------:R-:W-:-:S02]  /*30110*/  MOV R68, R25 ;  /* 0x0000001900447202 */ /* 0x000fc40000000f00 */
[----:B------:R-:W-:Y:S02]  /*30120*/  MOV R4, 0x30140 ;  /* 0x0003014000047802 */ /* 0x000fe40000000f00 */
[----:B-1---5:R-:W-:Y:S05]  /*30130*/  CALL.REL.NOINC `($_ZN7cutlass13device_kernelIN5flash19enable_sm80_to_sm89INS1_16FlashAttnBwdSm80INS1_25CollectiveMainloopBwdSm80ILi2ELi2EN4cute5tupleIJNS5_1CILi128EEES8_NS7_ILi64EEEEEENS_10bfloat16_tEfNS_4arch4Sm80ELb0ELb1ELb1ELb1ELb0ELb0ELb0ELb0ELi2ELi4ELi4ELi4ELb0EEENS1_24CollectiveEpilogueBwdGQAISA_fSD_Li256ELb1ELb0EEENS1_19SingleTileSchedulerILb1ELb0ELb0ELi128EEEEEEEEEvNT_6ParamsE$_ZN4cute5tupleIJNS0_IJNS0_IJNS0_IJNS_1CILi8EEENS1_ILi1EEEEEES3_EEENS0_IJNS0_IJS3_S3_EEENS1_ILi2EEEEEEEEENS0_IJNS0_IJNS0_IJS3_NS1_ILi0EEEEEESA_EEENS0_IJNS0_IJSA_SA_EEEiEEEEEEEEC2ERKS9_RKSF_) ;  /* 0xfffda44000007944 */ /* 0x022fea0003c3ffff */
[----:B------:R2:W5:Y:S01]  /*30140*/  LDL R6, [R1+0x758] ;  /* 0x0007580001067983 */ /* 0x0005620000100800 */
[----:B------:R-:W-:Y:S01]  /*30150*/  IMAD.MOV.U32 R68, RZ, RZ, R25 ;  /* 0x000000ffff447224 */ /* 0x000fe200078e0019 */
[----:B------:R-:W-:Y:S02]  /*30160*/  MOV R60, R24 ;  /* 0x00000018003c7202 */ /* 0x000fe40000000f00 */
[----:B------:R2:W-:Y:S01]  /*30170*/  STL.64 [R1+0x770], R16 ;  /* 0x0007701001007387 */ /* 0x0005e20000100a00 */
[----:B------:R-:W-:-:S03]  /*30180*/  MOV R4, 0x301a0 ;  /* 0x000301a000047802 */ /* 0x000fc60000000f00 */
[----:B-12--5:R-:W-:Y:S05]  /*30190*/  CALL.REL.NOINC `($_ZN7cutlass13device_kernelIN5flash19enable_sm80_to_sm89INS1_16FlashAttnBwdSm80INS1_25CollectiveMainloopBwdSm80ILi2ELi2EN4cute5tupleIJNS5_1CILi128EEES8_NS7_ILi64EEEEEENS_10bfloat16_tEfNS_4arch4Sm80ELb0ELb1ELb1ELb1ELb0ELb0ELb0ELb0ELi2ELi4ELi4ELi4ELb0EEENS1_24CollectiveEpilogueBwdGQAISA_fSD_Li256ELb1ELb0EEENS1_19SingleTileSchedulerILb1ELb0ELb0ELi128EEEEEEEEEvNT_6ParamsE$_ZN4cute3eso3ESOILb0ELb0EJNS_6LayoutINS_5tupleIJNS3_IJNS3_IJNS_1CILi8EEENS4_ILi1EEEEEES6_EEENS3_IJNS3_IJS6_S6_EEENS4_ILi2EEEEEEEEENS3_IJNS3_IJNS3_IJS6_NS4_ILi0EEEEEESD_EEENS3_IJNS3_IJSD_SD_EEEiEEEEEEEENS_10ViewEngineINS_8smem_ptrIPN7cutlass10bfloat16_tEEEEEEEC2ERKSJ_RKSQ_) ;  /* 0xfffd5c9000007944 */ /* 0x026fea0003c3ffff */
[----:B-1----:R1:W5:Y:S04]  /*301a0*/  LDL R8, [R1+0x758] ;  /* 0x0007580001087983 */ /* 0x0023680000100800 */
[----:B------:R1:W5:Y:S01]  /*301b0*/  LDL.64 R4, [R1+0x760] ;  /* 0x0007600001047983 */ /* 0x0003620000100a00 */
[----:B------:R-:W-:-:S02]  /*301c0*/  MOV R68, R25 ;  /* 0x0000001900447202 */ /* 0x000fc40000000f00 */
[----:B------:R-:W-:Y:S02]  /*301d0*/  MOV R6, 0x301f0 ;  /* 0x000301f000067802 */ /* 0x000fe40000000f00 */
[----:B-1---5:R-:W-:Y:S05]  /*301e0*/  CALL.REL.NOINC `($_ZN7cutlass13device_kernelIN5flash19enable_sm80_to_sm89INS1_16FlashAttnBwdSm80INS1_25CollectiveMainloopBwdSm80ILi2ELi2EN4cute5tupleIJNS5_1CILi128EEES8_NS7_ILi64EEEEEENS_10bfloat16_tEfNS_4arch4Sm80ELb0ELb1ELb1ELb1ELb0ELb0ELb0ELb0ELi2ELi4ELi4ELi4ELb0EEENS1_24CollectiveEpilogueBwdGQAISA_fSD_Li256ELb1ELb0EEENS1_19SingleTileSchedulerILb1ELb0ELb0ELi128EEEEEEEEEvNT_6ParamsE$_ZN4cute3eso3ESOILb1ELb0EJNS_6LayoutINS_5tupleIJNS3_IJNS3_IJNS_1CILi4EEENS4_ILi2EEEEEENS4_ILi1EEEEEES6_EEENS3_IJNS3_IJNS3_IJS8_NS4_ILi32EEEEEENS4_ILi0EEEEEENS4_ILi64EEEEEEEENS_10ViewEngineIPN7cutlass10bfloat16_tEEEEEC2ERKSH_RKSM_) ;  /* 0xfffd8b4000007944 */ /* 0x022fea0003c3ffff */
[----:B------:R2:W5:Y:S01]  /*301f0*/  LDL.64 R14, [R1+0x758] ;  /* 0x00075800010e7983 */ /* 0x0005620000100a00 */
[----:B------:R-:W-:Y:S02]  /*30200*/  MOV R3, R8 ;  /* 0x0000000800037202 */ /* 0x000fe40000000f00 */
[----:B------:R-:W-:Y:S02]  /*30210*/  MOV R6, 0x30230 ;  /* 0x0003023000067802 */ /* 0x000fe40000000f00 */
[----:B-12--5:R-:W-:Y:S05]  /*30220*/  CALL.REL.NOINC `($_ZN7cutlass13device_kernelIN5flash19enable_sm80_to_sm89INS1_16FlashAttnBwdSm80INS1_25CollectiveMainloopBwdSm80ILi2ELi2EN4cute5tupleIJNS5_1CILi128EEES8_NS7_ILi64EEEEEENS_10bfloat16_tEfNS_4arch4Sm80ELb0ELb1ELb1ELb1ELb0ELb0ELb0ELb0ELi2ELi4ELi4ELi4ELb0EEENS1_24CollectiveEpilogueBwdGQAISA_fSD_Li256ELb1ELb0EEENS1_19SingleTileSchedulerILb1ELb0ELb0ELi128EEEEEEEEEvNT_6ParamsE$_ZZN4cute5sliceINS_5tupleIJNS1_IJNS_10UnderscoreENS_1CILi0EEEEEENS1_IJS4_S2_EEEEEENS1_IJNS1_IJNS1_IJNS3_ILi1EEES4_EEES4_EEENS1_IJNS1_IJS4_S4_EEEiEEEEEEEEDaRKT_RKT0_ENKUlRKT_RKT0_E_clIS6_SC_EEDaSM_SP_) ;  /* 0xfffdc67000007944 */ /* 0x026fea0003c3ffff */
[----:B------:R-:W-:Y:S02]  /*30230*/  MOV R8, 0x30250 ;  /* 0x0003025000087802 */ /* 0x000fe40000000f00 */
[----:B-1----:R-:W-:Y:S05]  /*30240*/  CALL.REL.NOINC `($_ZN7cutlass13device_kernelIN5flash19enable_sm80_to_sm89INS1_16FlashAttnBwdSm80INS1_25CollectiveMainloopBwdSm80ILi2ELi2EN4cute5tupleIJNS5_1CILi128EEES8_NS7_ILi64EEEEEENS_10bfloat16_tEfNS_4arch4Sm80ELb0ELb1ELb1ELb1ELb0ELb0ELb0ELb0ELi2ELi4ELi4ELi4ELb0EEENS1_24CollectiveEpilogueBwdGQAISA_fSD_Li256ELb1ELb0EEENS1_19SingleTileSchedulerILb1ELb0ELb0ELi128EEEEEEEEEvNT_6ParamsE$_ZZN4cute12filter_tupleINS_5tupleIJNS1_IJNS_10UnderscoreENS_1CILi0EEEEEENS1_IJS4_S2_EEEEEENS1_IJNS1_IJNS1_IJNS3_ILi1EEES4_EEES4_EEENS1_IJNS1_IJS4_S4_EEEiEEEEEEZNS_5sliceIS7_SD_EEDaRKT_RKT0_EUlRKT_RKT0_E_EEDaSH_SK_OT1_ENKUlDpSN_E_clIJNS1_IJS9_EEENS1_IJiEEEEEEDaSU_) ;  /* 0xfffdb03000007944 */ /* 0x002fea0003c3ffff */
[----:B------:R-:W-:Y:S02]  /*30250*/  MOV R68, R25 ;  /* 0x0000001900447202 */ /* 0x000fe40000000f00 */
[----:B------:R-:W-:Y:S02]  /*30260*/  MOV R6, 0x30280 ;  /* 0x0003028000067802 */ /* 0x000fe40000000f00 */
[----:B-1---5:R-:W-:Y:S05]  /*30270*/  CALL.REL.NOINC `($_ZN7cutlass13device_kernelIN5flash19enable_sm80_to_sm89INS1_16FlashAttnBwdSm80INS1_25CollectiveMainloopBwdSm80ILi2ELi2EN4cute5tupleIJNS5_1CILi128EEES8_NS7_ILi64EEEEEENS_10bfloat16_tEfNS_4arch4Sm80ELb0ELb1ELb1ELb1ELb0ELb0ELb0ELb0ELi2ELi4ELi4ELi4ELb0EEENS1_24CollectiveEpilogueBwdGQAISA_fSD_Li256ELb1ELb0EEENS1_19SingleTileSchedulerILb1ELb0ELb0ELi128EEEEEEEEEvNT_6ParamsE$_ZN4cute5tupleIJNS0_IJNS0_IJNS_1CILi8EEENS1_ILi1EEEEEENS1_ILi2EEEEEENS0_IJNS0_IJS3_NS1_ILi0EEEEEEiEEEEEC2ERKS6_RKS9_) ;  /* 0xfffda53000007944 */ /* 0x022fea0003c3ffff */
[----:B-1----:R1:W5:Y:S01]  /*30280*/  LDL R3, [R1+0x758] ;  /* 0x0007580001037983 */ /* 0x0023620000100800 */
[----:B------:R-:W-:Y:S02]  /*30290*/  MOV R68, R25 ;  /* 0x0000001900447202 */ /* 0x000fe40000000f00 */
[----:B------:R-:W-:Y:S02]  /*302a0*/  MOV R6, 0x302c0 ;  /* 0x000302c000067802 */ /* 0x000fe40000000f00 */
[----:B-1---5:R-:W-:Y:S05]  /*302b0*/  CALL.REL.NOINC `($_ZN7cutlass13device_kernelIN5flash19enable_sm80_to_sm89INS1_16FlashAttnBwdSm80INS1_25CollectiveMainloopBwdSm80ILi2ELi2EN4cute5tupleIJNS5_1CILi128EEES8_NS7_ILi64EEEEEENS_10bfloat16_tEfNS_4arch4Sm80ELb0ELb1ELb1ELb1ELb0ELb0ELb0ELb0ELi2ELi4ELi4ELi4ELb0EEENS1_24CollectiveEpilogueBwdGQAISA_fSD_Li256ELb1ELb0EEENS1_19SingleTileSchedulerILb1ELb0ELb0ELi128EEEEEEEEEvNT_6ParamsE$_ZN4cute3eso3ESOILb0ELb1EJNS_6LayoutINS_5tupleIJNS3_IJNS_1CILi8EEENS4_ILi1EEEEEENS4_ILi2EEEEEENS3_IJNS3_IJS6_NS4_ILi0EEEEEEiEEEEESA_EEC2ERKSD_RKSA_) ;  /* 0xfffd6db000007944 */ /* 0x022fea0003c3ffff */
[----:B------:R2:W5:Y:S01]  /*302c0*/  LDL R7, [R1+0x758] ;  /* 0x0007580001077983 */ /* 0x0005620000100800 */
[----:B-1----:R-:W-:Y:S01]  /*302d0*/  IMAD.MOV.U32 R2, RZ, RZ, R4 ;  /* 0x000000ffff027224 */ /* 0x002fe200078e0004 */
[----:B------:R-:W-:Y:S01]  /*302e0*/  MOV R3, R5 ;  /* 0x0000000500037202 */ /* 0x000fe20000000f00 */
[----:B------:R-:W-:Y:S01]  /*302f0*/  IMAD.MOV.U32 R9, RZ, RZ, R25 ;  /* 0x000000ffff097224 */ /* 0x000fe200078e0019 */
[----:B------:R-:W-:-:S02]  /*30300*/  MOV R8, 0x30320 ;  /* 0x0003032000087802 */ /* 0x000fc40000000f00 */
        /* <DEDUP_REMOVED lines=8> */
[----:B------:R2:W5:Y:S04]  /*30390*/  LDL R16, [R1+0x758] ;  /* 0x0007580001107983 */ /* 0x0005680000100800 */
[----:B------:R2:W5:Y:S01]  /*303a0*/  LDL.64 R58, [R1+0x760] ;  /* 0x00076000013a7983 */ /* 0x0005620000100a00 */
[----:B------:R-:W-:Y:S01]  /*303b0*/  IMAD.MOV.U32 R2, RZ, RZ, R25 ;  /* 0x000000ffff027224 */ /* 0x000fe200078e0019 */
[----:B-1----:R-:W-:-:S02]  /*303c0*/  MOV R3, RZ ;  /* 0x000000ff00037202 */ /* 0x002fc40000000f00 */
[----:B------:R-:W-:Y:S02]  /*303d0*/  MOV R10, 0x303f0 ;  /* 0x000303f0000a7802 */ /* 0x000fe40000000f00 */
[----:B--2--5:R-:W-:Y:S05]  /*303e0*/  CALL.REL.NOINC `($_ZN7cutlass13device_kernelIN5flash19enable_sm80_to_sm89INS1_16FlashAttnBwdSm80INS1_25CollectiveMainloopBwdSm80ILi2ELi2EN4cute5tupleIJNS5_1CILi128EEES8_NS7_ILi64EEEEEENS_10bfloat16_tEfNS_4arch4Sm80ELb0ELb1ELb1ELb1ELb0ELb0ELb0ELb0ELi2ELi4ELi4ELi4ELb0EEENS1_24CollectiveEpilogueBwdGQAISA_fSD_Li256ELb1ELb0EEENS1_19SingleTileSchedulerILb1ELb0ELb0ELi128EEEEEEEEEvNT_6ParamsE$_ZN4cute3eso3ESOILb1ELb0EJNS_10UnderscoreEiEEC2ERKS2_RKi) ;  /* 0xfffd6f9000007944 */ /* 0x024fea0003c3ffff */
[----:B-1----:R-:W2:Y:S01]  /*303f0*/  LDL R3, [R1+0x758] ;  /* 0x0007580001037983 */ /* 0x002ea20000100800 */
[----:B------:R-:W-:Y:S02]  /*30400*/  MOV R2, R25 ;  /* 0x0000001900027202 */ /* 0x000fe40000000f00 */
[----:B------:R-:W-:Y:S01]  /*30410*/  MOV R6, 0x30440 ;  /* 0x0003044000067802 */ /* 0x000fe20000000f00 */
[----:B--2---:R-:W-:Y:S02]  /*30420*/  IMAD R3, R16, R3, RZ ;  /* 0x0000000310037224 */ /* 0x004fe400078e02ff */
        /* <DEDUP_REMOVED lines=19> */
[----:B------:R-:W-:Y:S05]  /*30560*/  CALL.REL.NOINC `($_ZN7cutlass13device_kernelIN5flash19enable_sm80_to_sm89INS1_16FlashAttnBwdSm80INS1_25CollectiveMainloopBwdSm80ILi2ELi2EN4cute5tupleIJNS5_1CILi128EEES8_NS7_ILi64EEEEEENS_10bfloat16_tEfNS_4arch4Sm80ELb0ELb1ELb1ELb1ELb0ELb0ELb0ELb0ELi2ELi4ELi4ELi4ELb0EEENS1_24CollectiveEpilogueBwdGQAISA_fSD_Li256ELb1ELb0EEENS1_19SingleTileSchedulerILb1ELb0ELb0ELi128EEEEEEEEEvNT_6ParamsE$_ZN4cute3eso3ESOILb1ELb0EJNS_6LayoutINS_5tupleIJNS3_IJNS3_IJNS_1CILi4EEENS4_ILi2EEEEEENS4_ILi1EEEEEEEEENS3_IJNS3_IJNS3_IJS8_NS4_ILi32EEEEEENS4_ILi0EEEEEEEEEEEiEEC2ERKSG_RKi) ;  /* 0xfffd874000007944 */ /* 0x000fea0003c3ffff */
[----:B-1----:R-:W2:Y:S01]  /*30570*/  LDL R3, [R1+0x758] ;  /* 0x0007580001037983 */ /* 0x002ea20000100800 */
[----:B------:R-:W-:Y:S02]  /*30580*/  MOV R68, R25 ;  /* 0x0000001900447202 */ /* 0x000fe40000000f00 */
[----:B------:R-:W-:Y:S01]  /*30590*/  MOV R6, 0x305d0 ;  /* 0x000305d000067802 */ /* 0x000fe20000000f00 */
[----:B--2---:R-:W-:-:S05]  /*305a0*/  IMAD.WIDE R2, R3, 0x2, R14 ;  /* 0x0000000203027825 */ /* 0x004fca00078e020e */
[----:B------:R-:W-:Y:S02]  /*305b0*/  MOV R8, R2 ;  /* 0x0000000200087202 */ /* 0x000fe40000000f00 */
[----:B------:R-:W-:Y:S05]  /*305c0*/  CALL.REL.NOINC `($_ZN7cutlass13device_kernelIN5flash19enable_sm80_to_sm89INS1_16FlashAttnBwdSm80INS1_25CollectiveMainloopBwdSm80ILi2ELi2EN4cute5tupleIJNS5_1CILi128EEES8_NS7_ILi64EEEEEENS_10bfloat16_tEfNS_4arch4Sm80ELb0ELb1ELb1ELb1ELb0ELb0ELb0ELb0ELi2ELi4ELi4ELi4ELb0EEENS1_24CollectiveEpilogueBwdGQAISA_fSD_Li256ELb1ELb0EEENS1_19SingleTileSchedulerILb1ELb0ELb0ELi128EEEEEEEEEvNT_6ParamsE$_ZN4cute3eso3ESOILb1ELb0EJNS_6LayoutINS_5tupleIJNS3_IJNS3_IJNS_1CILi4EEENS4_ILi2EEEEEENS4_ILi1EEEEEEEEENS3_IJNS3_IJNS3_IJS8_NS4_ILi32EEEEEENS4_ILi0EEEEEEEEEEENS_10ViewEngineIPN7cutlass10bfloat16_tEEEEEC2ERKSG_RKSL_) ;  /* 0xfffd869000007944 */ /* 0x000fea0003c3ffff */
        /* <DEDUP_REMOVED lines=17> */
[----:B--2--5:R-:W-:Y:S05]  /*306e0*/  CALL.REL.NOINC `($_ZN7cutlass13device_kernelIN5flash19enable_sm80_to_sm89INS1_16FlashAttnBwdSm80INS1_25CollectiveMainloopBwdSm80ILi2ELi2EN4cute5tupleIJNS5_1CILi128EEES8_NS7_ILi64EEEEEENS_10bfloat16_tEfNS_4arch4Sm80ELb0ELb1ELb1ELb1ELb0ELb0ELb0ELb0ELi2ELi4ELi4ELi4ELb0EEENS1_24CollectiveEpilogueBwdGQAISA_fSD_Li256ELb1ELb0EEENS1_19SingleTileSchedulerILb1ELb0ELb0ELi128EEEEEEEEEvNT_6ParamsE$_ZN4cute3eso3ESOILb1ELb0EJNS_6LayoutINS_5tupleIJNS3_IJNS3_IJNS_1CILi2EEES5_EEENS4_ILi1EEEEEEEEENS3_IJNS3_IJNS3_IJS7_NS4_ILi16EEEEEENS4_ILi0EEEEEEEEEEENS_10ViewEngineIPjEEEEC2ERKSF_RKSI_) ;  /* 0xfffd853000007944 */ /* 0x024fea0003c3ffff */
        /* <DEDUP_REMOVED lines=15> */
[----:B------:R-:W-:-:S02]  /*307e0*/  MOV R2, R25 ;  /* 0x0000001900027202 */ /* 0x000fc40000000f00 */
        /* <DEDUP_REMOVED lines=14> */
[----:B------:R-:W-:-:S02]  /*308d0*/  MOV R3, 0x1 ;  /* 0x0000000100037802 */ /* 0x000fc40000000f00 */
        /* <DEDUP_REMOVED lines=46> */
[----:B------:R-:W-:-:S02]  /*30bc0*/  MOV R4, 0x30bf0 ;  /* 0x00030bf000047802 */ /* 0x000fc40000000f00 */
[----:B--2---:R-:W-:Y:S02]  /*30bd0*/  SHF.L.U32 R3, R3, 0xa, RZ ;  /* 0x0000000a03037819 */ /* 0x004fe400000006ff */
[----:B------:R-:W-:Y:S05]  /*30be0*/  CALL.REL.NOINC `($_ZN7cutlass13device_kernelIN5flash19enable_sm80_to_sm89INS1_16FlashAttnBwdSm80INS1_25CollectiveMainloopBwdSm80ILi2ELi2EN4cute5tupleIJNS5_1CILi128EEES8_NS7_ILi64EEEEEENS_10bfloat16_tEfNS_4arch4Sm80ELb0ELb1ELb1ELb1ELb0ELb0ELb0ELb0ELi2ELi4ELi4ELi4ELb0EEENS1_24CollectiveEpilogueBwdGQAISA_fSD_Li256ELb1ELb0EEENS1_19SingleTileSchedulerILb1ELb0ELb0ELi128EEEEEEEEEvNT_6ParamsE$_ZN4cute3eso3ESOILb1ELb0EJNS_6LayoutINS_5tupleIJNS3_IJNS_1CILi8EEENS4_ILi1EEEEEENS4_ILi2EEEEEENS3_IJNS3_IJS6_NS4_ILi0EEEEEENS4_ILi8192EEEEEEEEiEEC2ERKSE_RKi) ;  /* 0xfffd942000007944 */ /* 0x000fea0003c3ffff */
[----:B------:R-:W-:Y:S01]  /*30bf0*/  ULDC.64 UR4, c[0x0][0x118] ;  /* 0x0000460000047ab9 */ /* 0x000fe20000000a00 */
[----:B-1----:R-:W2:Y:S04]  /*30c00*/  LDL R2, [R1+0x758] ;  /* 0x0007580001027983 */ /* 0x002ea80000100800 */
[----:B------:R-:W2:Y:S01]  /*30c10*/  LD.E.64 R4, [R54.64] ;  /* 0x0000000436047980 */ /* 0x000ea2000c101b00 */
[----:B------:R-:W-:Y:S02]  /*30c20*/  MOV R9, R25 ;  /* 0x0000001900097202 */ /* 0x000fe40000000f00 */
[----:B------:R-:W-:Y:S01]  /*30c30*/  MOV R8, 0x30c60 ;  /* 0x00030c6000087802 */ /* 0x000fe20000000f00 */
[----:B--2---:R-:W-:-:S04]  /*30c40*/  IMAD.WIDE R2, R2, 0x2, R4 ;  /* 0x0000000202027825 */ /* 0x004fc800078e0204 */
[----:B------:R-:W-:Y:S05]  /*30c50*/  CALL.REL.NOINC `($_ZN7cutlass13device_kernelIN5flash19enable_sm80_to_sm89INS1_16FlashAttnBwdSm80INS1_25CollectiveMainloopBwdSm80ILi2ELi2EN4cute5tupleIJNS5_1CILi128EEES8_NS7_ILi64EEEEEENS_10bfloat16_tEfNS_4arch4Sm80ELb0ELb1ELb1ELb1ELb0ELb0ELb0ELb0ELi2ELi4ELi4ELi4ELb0EEENS1_24CollectiveEpilogueBwdGQAISA_fSD_Li256ELb1ELb0EEENS1_19SingleTileSchedulerILb1ELb0ELb0ELi128EEEEEEEEEvNT_6ParamsE$_ZN4cute8smem_ptrIPN7cutlass10bfloat16_tEECI1NS_12iter_adaptorIS3_S4_EEES3_) ;  /* 0xfffda32000007944 */ /* 0x000fea0003c3ffff */
[----:B-1----:R1:W5:Y:S01]  /*30c60*/  LDL.64 R2, [R1+0x758] ;  /* 0x0007580001027983 */ /* 0x0023620000100a00 */
[----:B------:R-:W-:-:S03]  /*30c70*/  MOV R6, 0x30c90 ;  /* 0x00030c9000067802 */ /* 0x000fc60000000f00 */
[----:B-1---5:R-:W-:Y:S05]  /*30c80*/  CALL.REL.NOINC `($_ZN7cutlass13device_kernelIN5flash19enable_sm80_to_sm89INS1_16FlashAttnBwdSm80INS1_25CollectiveMainloopBwdSm80ILi2ELi2EN4cute5tupleIJNS5_1CILi128EEES8_NS7_ILi64EEEEEENS_10bfloat16_tEfNS_4arch4Sm80ELb0ELb1ELb1ELb1ELb0ELb0ELb0ELb0ELi2ELi4ELi4ELi4ELb0EEENS1_24CollectiveEpilogueBwdGQAISA_fSD_Li256ELb1ELb0EEENS1_19SingleTileSchedulerILb1ELb0ELb0ELi128EEEEEEEEEvNT_6ParamsE$_ZN4cute3eso3ESOILb1ELb0EJNS_6LayoutINS_5tupleIJNS3_IJNS_1CILi8EEENS4_ILi1EEEEEENS4_ILi2EEEEEENS3_IJNS3_IJS6_NS4_ILi0EEEEEENS4_ILi8192EEEEEEEENS_10ViewEngineINS_8smem_ptrIPN7cutlass10bfloat16_tEEEEEEEC2ERKSE_RKSL_) ;  /* 0xfffd934000007944 */ /* 0x022fea0003c3ffff */
        /* <DEDUP_REMOVED lines=8> */
[----:B------:R-:W-:Y:S05]  /*30d10*/  CALL.REL.NOINC `($_ZN7cutlass13device_kernelIN5flash19enable_sm80_to_sm89INS1_16FlashAttnBwdSm80INS1_25CollectiveMainloopBwdSm80ILi2ELi2EN4cute5tupleIJNS5_1CILi128EEES8_NS7_ILi64EEEEEENS_10bfloat16_tEfNS_4arch4Sm80ELb0ELb1ELb1ELb1ELb0ELb0ELb0ELb0ELi2ELi4ELi4ELi4ELb0EEENS1_24CollectiveEpilogueBwdGQAISA_fSD_Li256ELb1ELb0EEENS1_19SingleTileSchedulerILb1ELb0ELb0ELi128EEEEEEEEEvNT_6ParamsE$_ZN4cute3eso3ESOILb1ELb0EJNS_6LayoutINS_5tupleIJNS3_IJNS_1CILi8EEENS4_ILi1EEEEEENS4_ILi2EEEEEENS3_IJNS3_IJS6_NS4_ILi0EEEEEENS4_ILi64EEEEEEEEiEEC2ERKSE_RKi) ;  /* 0xfffd927000007944 */ /* 0x000fea0003c3ffff */
[----:B-1----:R-:W2:Y:S01]  /*30d20*/  LDL R3, [R1+0x758] ;  /* 0x0007580001037983 */ /* 0x002ea20000100800 */
[----:B------:R-:W-:Y:S01]  /*30d30*/  MOV R6, 0x30d70 ;  /* 0x00030d7000067802 */ /* 0x000fe20000000f00 */
[----:B--2---:R-:W-:-:S05]  /*30d40*/  IMAD.WIDE R2, R3, 0x2, R52 ;  /* 0x0000000203027825 */ /* 0x004fca00078e0234 */
[----:B------:R-:W-:Y:S02]  /*30d50*/  MOV R8, R2 ;  /* 0x0000000200087202 */ /* 0x000fe40000000f00 */
[----:B------:R-:W-:Y:S05]  /*30d60*/  CALL.REL.NOINC `($_ZN7cutlass13device_kernelIN5flash19enable_sm80_to_sm89INS1_16FlashAttnBwdSm80INS1_25CollectiveMainloopBwdSm80ILi2ELi2EN4cute5tupleIJNS5_1CILi128EEES8_NS7_ILi64EEEEEENS_10bfloat16_tEfNS_4arch4Sm80ELb0ELb1ELb1ELb1ELb0ELb0ELb0ELb0ELi2ELi4ELi4ELi4ELb0EEENS1_24CollectiveEpilogueBwdGQAISA_fSD_Li256ELb1ELb0EEENS1_19SingleTileSchedulerILb1ELb0ELb0ELi128EEEEEEEEEvNT_6ParamsE$_ZN4cute3eso3ESOILb1ELb0EJNS_6LayoutINS_5tupleIJNS3_IJNS_1CILi8EEENS4_ILi1EEEEEENS4_ILi2EEEEEENS3_IJNS3_IJS6_NS4_ILi0EEEEEENS4_ILi64EEEEEEEENS_10ViewEngineIPN7cutlass10bfloat16_tEEEEEC2ERKSE_RKSJ_) ;  /* 0xfffd91d000007944 */ /* 0x000fea0003c3ffff */
[----:B-1----:R1:W5:Y:S01]  /*30d70*/  LDL.64 R2, [R1+0x758] ;  /* 0x0007580001027983 */ /* 0x0023620000100a00 */
[----:B------:R-:W-:Y:S02]  /*30d80*/  MOV R7, R5 ;  /* 0x0000000500077202 */ /* 0x000fe40000000f00 */
[----:B------:R-:W-:Y:S02]  /*30d90*/  MOV R6, 0x30db0 ;  /* 0x00030db000067802 */ /* 0x000fe40000000f00 */
[----:B-1---5:R-:W-:Y:S05]  /*30da0*/  CALL.REL.NOINC `($_ZN7cutlass13device_kernelIN5flash19enable_sm80_to_sm89INS1_16FlashAttnBwdSm80INS1_25CollectiveMainloopBwdSm80ILi2ELi2EN4cute5tupleIJNS5_1CILi128EEES8_NS7_ILi64EEEEEENS_10bfloat16_tEfNS_4arch4Sm80ELb0ELb1ELb1ELb1ELb0ELb0ELb0ELb0ELi2ELi4ELi4ELi4ELb0EEENS1_24CollectiveEpilogueBwdGQAISA_fSD_Li256ELb1ELb0EEENS1_19SingleTileSchedulerILb1ELb0ELb0ELi128EEEEEEEEEvNT_6ParamsE$_ZN4cute3eso3ESOILb1ELb0EJNS_6LayoutINS_5tupleIJNS3_IJNS_1CILi8EEENS4_ILi1EEEEEENS3_IJNS4_ILi2EEEEEEEEENS3_IJNS3_IJS6_NS4_ILi0EEEEEENS3_IJNS4_ILi8192EEEEEEEEEEENS_10ViewEngineINS_8smem_ptrIPN7cutlass10bfloat16_tEEEEEEEC2ERKSG_RKSN_) ;  /* 0xfffd8f9000007944 */ /* 0x022fea0003c3ffff */
[----:B-1----:R1:W5:Y:S01]  /*30db0*/  LDL.64 R4, [R1+0x758] ;  /* 0x0007580001047983 */ /* 0x0023620000100a00 */
[----:B------:R-:W-:Y:S02]  /*30dc0*/  MOV R8, R2 ;  /* 0x0000000200087202 */ /* 0x000fe40000000f00 */
[----:B------:R-:W-:Y:S02]  /*30dd0*/  MOV R6, 0x30df0 ;  /* 0x00030df000067802 */ /* 0x000fe40000000f00 */
[----:B-1---5:R-:W-:Y:S05]  /*30de0*/  CALL.REL.NOINC `($_ZN7cutlass13device_kernelIN5flash19enable_sm80_to_sm89INS1_16FlashAttnBwdSm80INS1_25CollectiveMainloopBwdSm80ILi2ELi2EN4cute5tupleIJNS5_1CILi128EEES8_NS7_ILi64EEEEEENS_10bfloat16_tEfNS_4arch4Sm80ELb0ELb1ELb1ELb1ELb0ELb0ELb0ELb0ELi2ELi4ELi4ELi4ELb0EEENS1_24CollectiveEpilogueBwdGQAISA_fSD_Li256ELb1ELb0EEENS1_19SingleTileSchedulerILb1ELb0ELb0ELi128EEEEEEEEEvNT_6ParamsE$_ZN4cute3eso3ESOILb1ELb0EJNS_6LayoutINS_5tupleIJNS3_IJNS_1CILi8EEENS4_ILi1EEEEEENS3_IJNS4_ILi2EEEEEEEEENS3_IJNS3_IJS6_NS4_ILi0EEEEEENS3_IJNS4_ILi64EEEEEEEEEEENS_10ViewEngineIPN7cutlass10bfloat16_tEEEEEC2ERKSG_RKSL_) ;  /* 0xfffd8f0000007944 */ /* 0x022fea0003c3ffff */
[----:B-1----:R1:W5:Y:S01]  /*30df0*/  LDL.64 R2, [R1+0x758] ;  /* 0x0007580001027983 */ /* 0x0023620000100a00 */
[----:B------:R-:W-:-:S03]  /*30e00*/  MOV R8, 0x30e20 ;  /* 0x00030e2000087802 */ /* 0x000fc60000000f00 */
[----:B-1---5:R-:W-:Y:S05]  /*30e10*/  CALL.REL.NOINC `($_ZN7cutlass13device_kernelIN5flash19enable_sm80_to_sm89INS1_16FlashAttnBwdSm80INS1_25CollectiveMainloopBwdSm80ILi2ELi2EN4cute5tupleIJNS5_1CILi128EEES8_NS7_ILi64EEEEEENS_10bfloat16_tEfNS_4arch4Sm80ELb0ELb1ELb1ELb1ELb0ELb0ELb0ELb0ELi2ELi4ELi4ELi4ELb0EEENS1_24CollectiveEpilogueBwdGQAISA_fSD_Li256ELb1ELb0EEENS1_19SingleTileSchedulerILb1ELb0ELb0ELi128EEEEEEEEEvNT_6ParamsE$_ZN4cute3eso3ESOILb1ELb0EJNS_6LayoutINS_5tupleIJNS3_IJNS3_IJNS_1CILi8EEENS4_ILi1EEEEEES6_EEENS3_IJNS3_IJS6_S6_EEENS4_ILi2EEEEEEEEENS3_IJNS3_IJNS3_IJS6_NS4_ILi0EEEEEESD_EEENS3_IJNS3_IJSD_SD_EEENS4_ILi64EEEEEEEEEEENS_10ViewEngineIPN7cutlass10bfloat16_tEEEEEC2ERKSK_RKSP_) ;  /* 0xfffd808000007944 */ /* 0x022fea0003c3ffff */
[----:B-1----:R1:W5:Y:S01]  /*30e20*/  LDL.64 R2, [R1+0x758] ;  /* 0x0007580001027983 */ /* 0x0023620000100a00 */
[----:B------:R-:W-:Y:S02]  /*30e30*/  MOV R7, R5 ;  /* 0x0000000500077202 */ /* 0x000fe40000000f00 */
[----:B------:R-:W-:-:S02]  /*30e40*/  MOV R6, 0x30e60 ;  /* 0x00030e6000067802 */ /* 0x000fc40000000f00 */
[----:B-1---5:R-:W-:Y:S05]  /*30e50*/  CALL.REL.NOINC `($_ZN7cutlass13device_kernelIN5flash19enable_sm80_to_sm89INS1_16FlashAttnBwdSm80INS1_25CollectiveMainloopBwdSm80ILi2ELi2EN4cute5tupleIJNS5_1CILi128EEES8_NS7_ILi64EEEEEENS_10bfloat16_tEfNS_4arch4Sm80ELb0ELb1ELb1ELb1ELb0ELb0ELb0ELb0ELi2ELi4ELi4ELi4ELb0EEENS1_24CollectiveEpilogueBwdGQAISA_fSD_Li256ELb1ELb0EEENS1_19SingleTileSchedulerILb1ELb0ELb0ELi128EEEEEEEEEvNT_6ParamsE$_ZN4cute3eso3ESOILb1ELb0EJNS_6LayoutINS_5tupleIJNS3_IJNS3_IJNS_1CILi8EEENS4_ILi1EEEEEES6_EEENS3_IJNS3_IJS6_S6_EEENS4_ILi2EEEEEEEEENS3_IJNS3_IJNS3_IJS6_NS4_ILi0EEEEEESD_EEENS3_IJNS3_IJSD_SD_EEENS4_ILi8192EEEEEEEEEEENS_10ViewEngineINS_8smem_ptrIPN7cutlass10bfloat16_tEEEEEEEC2ERKSK_RKSR_) ;  /* 0xfffd808000007944 */ /* 0x022fea0003c3ffff */
[----:B-1----:R1:W5:Y:S01]  /*30e60*/  LDL.64 R4, [R1+0x758] ;  /* 0x0007580001047983 */ /* 0x0023620000100a00 */
[----:B------:R-:W-:-:S02]  /*30e70*/  MOV R8, R2 ;  /* 0x0000000200087202 */ /* 0x000fc40000000f00 */
        /* <DEDUP_REMOVED lines=140> */
[----:B------:R2:W5:Y:S01]  /*31740*/  LDL R5, [R1+0x758] ;  /* 0x0007580001057983 */ /* 0x0005620000100800 */
[----:B------:R-:W-:-:S03]  /*31750*/  MOV R4, 0x31770 ;  /* 0x0003177000047802 */ /* 0x000fc60000000f00 */
[----:B-12--5:R-:W-:Y:S05]  /*31760*/  CALL.REL.NOINC `($_ZN7cutlass13device_kernelIN5flash19enable_sm80_to_sm89INS1_16FlashAttnBwdSm80INS1_25CollectiveMainloopBwdSm80ILi2ELi2EN4cute5tupleIJNS5_1CILi128EEES8_NS7_ILi64EEEEEENS_10bfloat16_tEfNS_4arch4Sm80ELb0ELb1ELb1ELb1ELb0ELb0ELb0ELb0ELi2ELi4ELi4ELi4ELb0EEENS1_24CollectiveEpilogueBwdGQAISA_fSD_Li256ELb1ELb0EEENS1_19SingleTileSchedulerILb1ELb0ELb0ELi128EEEEEEEEEvNT_6ParamsE$_ZZN4cute5sliceINS_5tupleIJNS_10UnderscoreES2_iEEENS1_IJNS1_IJNS_1CILi1EEENS4_ILi0EEEEEEiNS4_ILi1024EEEEEEEEDaRKT_RKT0_ENKUlRKT_RKT0_E_clIS2_iEEDaSI_SL_) ;  /* 0xfffdb38000007944 */ /* 0x026fea0003c3ffff */
[----:B------:R-:W-:Y:S02]  /*31770*/  MOV R4, 0x31790 ;  /* 0x0003179000047802 */ /* 0x000fe40000000f00 */
[----:B-1---5:R-:W-:Y:S05]  /*31780*/  CALL.REL.NOINC `($_ZN7cutlass13device_kernelIN5flash19enable_sm80_to_sm89INS1_16FlashAttnBwdSm80INS1_25CollectiveMainloopBwdSm80ILi2ELi2EN4cute5tupleIJNS5_1CILi128EEES8_NS7_ILi64EEEEEENS_10bfloat16_tEfNS_4arch4Sm80ELb0ELb1ELb1ELb1ELb0ELb0ELb0ELb0ELi2ELi4ELi4ELi4ELb0EEENS1_24CollectiveEpilogueBwdGQAISA_fSD_Li256ELb1ELb0EEENS1_19SingleTileSchedulerILb1ELb0ELb0ELi128EEEEEEEEEvNT_6ParamsE$_ZZN4cute12filter_tupleINS_5tupleIJNS_10UnderscoreES2_iEEENS1_IJNS1_IJNS_1CILi1EEENS4_ILi0EEEEEEiNS4_ILi1024EEEEEEZNS_5sliceIS3_S9_EEDaRKT_RKT0_EUlRKT_RKT0_E_EEDaSD_SG_OT1_ENKUlDpSJ_E_clIJNS1_IJS7_EEENS1_IJiEEENS1_IJEEEEEEDaSQ_) ;  /* 0xfffd9fb000007944 */ /* 0x022fea0003c3ffff */
[----:B------:R-:W-:Y:S02]  /*31790*/  MOV R68, R25 ;  /* 0x0000001900447202 */ /* 0x000fe40000000f00 */
[----:B------:R-:W-:-:S02]  /*317a0*/  MOV R6, 0x317c0 ;  /* 0x000317c000067802 */ /* 0x000fc40000000f00 */
[----:B-1---5:R-:W-:Y:S05]  /*317b0*/  CALL.REL.NOINC `($_ZN7cutlass13device_kernelIN5flash19enable_sm80_to_sm89INS1_16FlashAttnBwdSm80INS1_25CollectiveMainloopBwdSm80ILi2ELi2EN4cute5tupleIJNS5_1CILi128EEES8_NS7_ILi64EEEEEENS_10bfloat16_tEfNS_4arch4Sm80ELb0ELb1ELb1ELb1ELb0ELb0ELb0ELb0ELi2ELi4ELi4ELi4ELb0EEENS1_24CollectiveEpilogueBwdGQAISA_fSD_Li256ELb1ELb0EEENS1_19SingleTileSchedulerILb1ELb0ELb0ELi128EEEEEEEEEvNT_6ParamsE$_ZN4cute5tupleIJNS0_IJNS0_IJNS_1CILi8EEENS1_ILi1EEEEEENS1_ILi2EEEEEENS0_IJNS0_IJS3_NS1_ILi0EEEEEEiEEEEEC2ERKS6_RKS9_) ;  /* 0xfffd8ff000007944 */ /* 0x022fea0003c3ffff */
[----:B------:R2:W5:Y:S01]  /*317c0*/  LDL R6, [R1+0x758] ;  /* 0x0007580001067983 */ /* 0x0005620000100800 */
[----:B-1----:R-:W-:Y:S01]  /*317d0*/  IMAD.SHL.U32 R2, R5, 0x400, RZ ;  /* 0x0000040005027824 */ /* 0x002fe200078e00ff */
[----:B------:R-:W-:Y:S01]  /*317e0*/  MOV R59, R25 ;  /* 0x00000019003b7202 */ /* 0x000fe20000000f00 */
[----:B------:R-:W-:Y:S01]  /*317f0*/  IMAD.MOV.U32 R62, RZ, RZ, R24 ;  /* 0x000000ffff3e7224 */ /* 0x000fe200078e0018 */
[----:B------:R-:W-:-:S02]  /*31800*/  MOV R4, 0x31830 ;  /* 0x0003183000047802 */ /* 0x000fc40000000f00 */
[----:B------:R2:W-:Y:S04]  /*31810*/  STL [R1+0x770], R2 ;  /* 0x0007700201007387 */ /* 0x0005e80000100800 */
[----:B--2--5:R-:W-:Y:S05]  /*31820*/  CALL.REL.NOINC `($_ZN7cutlass13device_kernelIN5flash19enable_sm80_to_sm89INS1_16FlashAttnBwdSm80INS1_25CollectiveMainloopBwdSm80ILi2ELi2EN4cute5tupleIJNS5_1CILi128EEES8_NS7_ILi64EEEEEENS_10bfloat16_tEfNS_4arch4Sm80ELb0ELb1ELb1ELb1ELb0ELb0ELb0ELb0ELi2ELi4ELi4ELi4ELb0EEENS1_24CollectiveEpilogueBwdGQAISA_fSD_Li256ELb1ELb0EEENS1_19SingleTileSchedulerILb1ELb0ELb0ELi128EEEEEEEEEvNT_6ParamsE$_ZN4cute3eso3ESOILb0ELb0EJNS_6LayoutINS_5tupleIJNS3_IJNS_1CILi8EEENS4_ILi1EEEEEENS4_ILi2EEEEEENS3_IJNS3_IJS6_NS4_ILi0EEEEEEiEEEEEiEEC2ERKSD_RKi) ;  /* 0xfffd4c7000007944 */ /* 0x024fea0003c3ffff */
[----:B------:R-:W2:Y:S01]  /*31830*/  LDL.64 R4, [R1+0x758] ;  /* 0x0007580001047983 */ /* 0x000ea20000100a00 */
[----:B------:R-:W-:Y:S02]  /*31840*/  MOV R9, R25 ;  /* 0x0000001900097202 */ /* 0x000fe40000000f00 */
[----:B------:R-:W-:Y:S01]  /*31850*/  MOV R8, 0x31880 ;  /* 0x0003188000087802 */ /* 0x000fe20000000f00 */
[----:B-12---:R-:W-:-:S04]  /*31860*/  IMAD.WIDE R2, R5, 0x2, R56 ;  /* 0x0000000205027825 */ /* 0x006fc800078e0238 */
[----:B------:R-:W-:Y:S05]  /*31870*/  CALL.REL.NOINC `($_ZN7cutlass13device_kernelIN5flash19enable_sm80_to_sm89INS1_16FlashAttnBwdSm80INS1_25CollectiveMainloopBwdSm80ILi2ELi2EN4cute5tupleIJNS5_1CILi128EEES8_NS7_ILi64EEEEEENS_10bfloat16_tEfNS_4arch4Sm80ELb0ELb1ELb1ELb1ELb0ELb0ELb0ELb0ELi2ELi4ELi4ELi4ELb0EEENS1_24CollectiveEpilogueBwdGQAISA_fSD_Li256ELb1ELb0EEENS1_19SingleTileSchedulerILb1ELb0ELb0ELi128EEEEEEEEEvNT_6ParamsE$_ZN4cute8smem_ptrIPN7cutlass10bfloat16_tEECI1NS_12iter_adaptorIS3_S4_EEES3_) ;  /* 0xfffd970000007944 */ /* 0x000fea0003c3ffff */
        /* <DEDUP_REMOVED lines=10> */
[----:B-1----:R-:W-:-:S02]  /*31920*/  MOV R3, 0x1 ;  /* 0x0000000100037802 */ /* 0x002fc40000000f00 */
[----:B------:R-:W-:Y:S02]  /*31930*/  MOV R8, 0x31950 ;  /* 0x0003195000087802 */ /* 0x000fe40000000f00 */
[----:B--2--5:R-:W-:Y:S05]  /*31940*/  CALL.REL.NOINC `($_ZN7cutlass13device_kernelIN5flash19enable_sm80_to_sm89INS1_16FlashAttnBwdSm80INS1_25CollectiveMainloopBwdSm80ILi2ELi2EN4cute5tupleIJNS5_1CILi128EEES8_NS7_ILi64EEEEEENS_10bfloat16_tEfNS_4arch4Sm80ELb0ELb1ELb1ELb1ELb0ELb0ELb0ELb0ELi2ELi4ELi4ELi4ELb0EEENS1_24CollectiveEpilogueBwdGQAISA_fSD_Li256ELb1ELb0EEENS1_19SingleTileSchedulerILb1ELb0ELb0ELi128EEEEEEEEEvNT_6ParamsE$_ZN4cute3eso3ESOILb1ELb0EJNS_10UnderscoreES2_iEEC2ERKS2_S5_RKi) ;  /* 0xfffd59f000007944 */ /* 0x024fea0003c3ffff */
[----:B-1----:R-:W2:Y:S01]  /*31950*/  LDL R3, [R1+0x758] ;  /* 0x0007580001037983 */ /* 0x002ea20000100800 */
[----:B------:R-:W-:Y:S01]  /*31960*/  IMAD.MOV.U32 R59, RZ, RZ, R25 ;  /* 0x000000ffff3b7224 */ /* 0x000fe200078e0019 */
[----:B------:R-:W-:Y:S02]  /*31970*/  MOV R4, 0x319a0 ;  /* 0x000319a000047802 */ /* 0x000fe40000000f00 */
[----:B--2---:R-:W-:Y:S02]  /*31980*/  SHF.L.U32 R3, R3, 0x2, RZ ;  /* 0x0000000203037819 */ /* 0x004fe400000006ff */
[----:B------:R-:W-:Y:S05]  /*31990*/  CALL.REL.NOINC `($_ZN7cutlass13device_kernelIN5flash19enable_sm80_to_sm89INS1_16FlashAttnBwdSm80INS1_25CollectiveMainloopBwdSm80ILi2ELi2EN4cute5tupleIJNS5_1CILi128EEES8_NS7_ILi64EEEEEENS_10bfloat16_tEfNS_4arch4Sm80ELb0ELb1ELb1ELb1ELb0ELb0ELb0ELb0ELi2ELi4ELi4ELi4ELb0EEENS1_24CollectiveEpilogueBwdGQAISA_fSD_Li256ELb1ELb0EEENS1_19SingleTileSchedulerILb1ELb0ELb0ELi128EEEEEEEEEvNT_6ParamsE$_ZN4cute3eso3ESOILb1ELb0EJNS_6LayoutINS_5tupleIJNS3_IJNS3_IJNS_1CILi4EEENS4_ILi2EEEEEENS4_ILi1EEEEEES6_EEENS3_IJNS3_IJNS3_IJS8_NS4_ILi32EEEEEENS4_ILi0EEEEEENS4_ILi64EEEEEEEEiEEC2ERKSH_RKi) ;  /* 0xfffd73d000007944 */ /* 0x000fea0003c3ffff */
[----:B-1----:R-:W2:Y:S01]  /*319a0*/  LDL R3, [R1+0x758] ;  /* 0x0007580001037983 */ /* 0x002ea20000100800 */
[----:B------:R-:W-:Y:S02]  /*319b0*/  MOV R68, R25 ;  /* 0x0000001900447202 */ /* 0x000fe40000000f00 */
[----:B------:R-:W-:Y:S01]  /*319c0*/  MOV R6, 0x319f0 ;  /* 0x000319f000067802 */ /* 0x000fe20000000f00 */
[----:B--2---:R-:W-:-:S04]  /*319d0*/  IMAD.WIDE R10, R3, 0x2, R50 ;  /* 0x00000002030a7825 */ /* 0x004fc800078e0232 */
[----:B------:R-:W-:Y:S05]  /*319e0*/  CALL.REL.NOINC `($_ZN7cutlass13device_kernelIN5flash19enable_sm80_to_sm89INS1_16FlashAttnBwdSm80INS1_25CollectiveMainloopBwdSm80ILi2ELi2EN4cute5tupleIJNS5_1CILi128EEES8_NS7_ILi64EEEEEENS_10bfloat16_tEfNS_4arch4Sm80ELb0ELb1ELb1ELb1ELb0ELb0ELb0ELb0ELi2ELi4ELi4ELi4ELb0EEENS1_24CollectiveEpilogueBwdGQAISA_fSD_Li256ELb1ELb0EEENS1_19SingleTileSchedulerILb1ELb0ELb0ELi128EEEEEEEEEvNT_6ParamsE$_ZN4cute3eso3ESOILb1ELb0EJNS_6LayoutINS_5tupleIJNS3_IJNS3_IJNS_1CILi4EEENS4_ILi2EEEEEENS4_ILi1EEEEEES6_EEENS3_IJNS3_IJNS3_IJS8_NS4_ILi32EEEEEENS4_ILi0EEEEEENS4_ILi64EEEEEEEENS_10ViewEngineIPN7cutlass10bfloat16_tEEEEEC2ERKSH_RKSM_) ;  /* 0xfffd734000007944 */ /* 0x000fea0003c3ffff */
[----:B------:R2:W5:Y:S01]  /*319f0*/  LDL.64 R4, [R1+0x758] ;  /* 0x0007580001047983 */ /* 0x0005620000100a00 */
[----:B------:R-:W-:Y:S02]  /*31a00*/  MOV R3, R14 ;  /* 0x0000000e00037202 */ /* 0x000fe40000000f00 */
[----:B------:R-:W-:-:S02]  /*31a10*/  MOV R6, 0x31a30 ;  /* 0x00031a3000067802 */ /* 0x000fc40000000f00 */
[----:B-12--5:R-:W-:Y:S05]  /*31a20*/  CALL.REL.NOINC `($_ZN7cutlass13device_kernelIN5flash19enable_sm80_to_sm89INS1_16FlashAttnBwdSm80INS1_25CollectiveMainloopBwdSm80ILi2ELi2EN4cute5tupleIJNS5_1CILi128EEES8_NS7_ILi64EEEEEENS_10bfloat16_tEfNS_4arch4Sm80ELb0ELb1ELb1ELb1ELb0ELb0ELb0ELb0ELi2ELi4ELi4ELi4ELb0EEENS1_24CollectiveEpilogueBwdGQAISA_fSD_Li256ELb1ELb0EEENS1_19SingleTileSchedulerILb1ELb0ELb0ELi128EEEEEEEEEvNT_6ParamsE$_ZZN4cute4takeILi1ELi2ENS_5tupleIJNS1_IJNS_1CILi1EEENS2_ILi0EEEEEEiEEEEEDaRKT1_ENKUlDpRKT_E_clIJiEEEDaSD_) ;  /* 0xfffdac4000007944 */ /* 0x026fea0003c3ffff */
[----:B------:R-:W-:Y:S02]  /*31a30*/  MOV R68, R25 ;  /* 0x0000001900447202 */ /* 0x000fe40000000f00 */
[----:B------:R-:W-:-:S02]  /*31a40*/  MOV R6, 0x31a60 ;  /* 0x00031a6000067802 */ /* 0x000fc40000000f00 */
[----:B-1---5:R-:W-:Y:S05]  /*31a50*/  CALL.REL.NOINC `($_ZN7cutlass13device_kernelIN5flash19enable_sm80_to_sm89INS1_16FlashAttnBwdSm80INS1_25CollectiveMainloopBwdSm80ILi2ELi2EN4cute5tupleIJNS5_1CILi128EEES8_NS7_ILi64EEEEEENS_10bfloat16_tEfNS_4arch4Sm80ELb0ELb1ELb1ELb1ELb0ELb0ELb0ELb0ELi2ELi4ELi4ELi4ELb0EEENS1_24CollectiveEpilogueBwdGQAISA_fSD_Li256ELb1ELb0EEENS1_19SingleTileSchedulerILb1ELb0ELb0ELi128EEEEEEEEEvNT_6ParamsE$_ZN4cute3eso3ESOILb1ELb0EJNS_5tupleIJNS_1CILi1EEENS3_ILi0EEEEEENS2_IJiEEEEEC2ERKS6_RKS7_) ;  /* 0xfffd6bd000007944 */ /* 0x022fea0003c3ffff */
[----:B-1----:R1:W5:Y:S01]  /*31a60*/  LDL R3, [R1+0x758] ;  /* 0x0007580001037983 */ /* 0x0023620000100800 */
[----:B------:R-:W-:-:S02]  /*31a70*/  MOV R68, R25 ;  /* 0x0000001900447202 */ /* 0x000fc40000000f00 */
        /* <DEDUP_REMOVED lines=22> */
[----:B------:R-:W2:Y:S01]  /*31be0*/  LDL R4, [R1+0x758] ;  /* 0x0007580001047983 */ /* 0x000ea20000100800 */
[----:B-1----:R-:W-:Y:S02]  /*31bf0*/  MOV R2, R24 ;  /* 0x0000001800027202 */ /* 0x002fe40000000f00 */
[----:B------:R-:W-:Y:S01]  /*31c00*/  MOV R12, 0x31c30 ;  /* 0x00031c30000c7802 */ /* 0x000fe20000000f00 */
[----:B--2---:R1:W-:Y:S04]  /*31c10*/  STL [R1+0x770], R4 ;  /* 0x0007700401007387 */ /* 0x0043e80000100800 */
        /* <DEDUP_REMOVED lines=194> */
[----:B------:R-:W-:Y:S05]  /*32840*/  CALL.REL.NOINC `($_ZN7cutlass13device_kernelIN5flash19enable_sm80_to_sm89INS1_16FlashAttnBwdSm80INS1_25CollectiveMainloopBwdSm80ILi2ELi2EN4cute5tupleIJNS5_1CILi128EEES8_NS7_ILi64EEEEEENS_10bfloat16_tEfNS_4arch4Sm80ELb0ELb1ELb1ELb1ELb0ELb0ELb0ELb0ELi2ELi4ELi4ELi4ELb0EEENS1_24CollectiveEpilogueBwdGQAISA_fSD_Li256ELb1ELb0EEENS1_19SingleTileSchedulerILb1ELb0ELb0ELi128EEEEEEEEEvNT_6ParamsE$_ZN4cute3eso3ESOILb1ELb0EJNS_6LayoutINS_5tupleIJNS3_IJNS_1CILi2EEES5_S5_EEES5_EEENS3_IJNS3_IJNS4_ILi1EEES5_NS4_ILi4EEEEEENS4_ILi64EEEEEEEEiEEC2ERKSD_RKi) ;  /* 0xfffd709000007944 */ /* 0x000fea0003c3ffff */
[----:B-1----:R-:W2:Y:S01]  /*32850*/  LDL R3, [R1+0x758] ;  /* 0x0007580001037983 */ /* 0x002ea20000100800 */
[----:B------:R-:W-:Y:S01]  /*32860*/  MOV R4, 0x328a0 ;  /* 0x000328a000047802 */ /* 0x000fe20000000f00 */
[----:B--2---:R-:W-:-:S05]  /*32870*/  IMAD.WIDE R2, R3, 0x2, R46 ;  /* 0x0000000203027825 */ /* 0x004fca00078e022e */
[----:B------:R-:W-:Y:S02]  /*32880*/  MOV R6, R2 ;  /* 0x0000000200067202 */ /* 0x000fe40000000f00 */
[----:B------:R-:W-:Y:S05]  /*32890*/  CALL.REL.NOINC `($_ZN7cutlass13device_kernelIN5flash19enable_sm80_to_sm89INS1_16FlashAttnBwdSm80INS1_25CollectiveMainloopBwdSm80ILi2ELi2EN4cute5tupleIJNS5_1CILi128EEES8_NS7_ILi64EEEEEENS_10bfloat16_tEfNS_4arch4Sm80ELb0ELb1ELb1ELb1ELb0ELb0ELb0ELb0ELi2ELi4ELi4ELi4ELb0EEENS1_24CollectiveEpilogueBwdGQAISA_fSD_Li256ELb1ELb0EEENS1_19SingleTileSchedulerILb1ELb0ELb0ELi128EEEEEEEEEvNT_6ParamsE$_ZN4cute3eso3ESOILb1ELb0EJNS_6LayoutINS_5tupleIJNS3_IJNS_1CILi2EEES5_S5_EEES5_EEENS3_IJNS3_IJNS4_ILi1EEES5_NS4_ILi4EEEEEENS4_ILi64EEEEEEEENS_10ViewEngineIPN7cutlass10bfloat16_tEEEEEC2ERKSD_RKSI_) ;  /* 0xfffd6ff000007944 */ /* 0x000fea0003c3ffff */
[----:B------:R2:W5:Y:S01]  /*328a0*/  LDL.64 R58, [R1+0x758] ;  /* 0x00075800013a7983 */ /* 0x0005620000100a00 */
[----:B-1----:R-:W-:Y:S01]  /*328b0*/  IMAD.MOV.U32 R2, RZ, RZ, R25 ;  /* 0x000000ffff027224 */ /* 0x002fe200078e0019 */
[----:B------:R-:W-:Y:S02]  /*328c0*/  MOV R3, RZ ;  /* 0x000000ff00037202 */ /* 0x000fe40000000f00 */
[----:B------:R-:W-:Y:S02]  /*328d0*/  MOV R8, 0x328f0 ;  /* 0x000328f000087802 */ /* 0x000fe40000000f00 */
[----:B--2--5:R-:W-:Y:S05]  /*328e0*/  CALL.REL.NOINC `($_ZN7cutlass13device_kernelIN5flash19enable_sm80_to_sm89INS1_16FlashAttnBwdSm80INS1_25CollectiveMainloopBwdSm80ILi2ELi2EN4cute5tupleIJNS5_1CILi128EEES8_NS7_ILi64EEEEEENS_10bfloat16_tEfNS_4arch4Sm80ELb0ELb1ELb1ELb1ELb0ELb0ELb0ELb0ELi2ELi4ELi4ELi4ELb0EEENS1_24CollectiveEpilogueBwdGQAISA_fSD_Li256ELb1ELb0EEENS1_19SingleTileSchedulerILb1ELb0ELb0ELi128EEEEEEEEEvNT_6ParamsE$_ZN4cute3eso3ESOILb1ELb0EJNS_10UnderscoreES2_iEEC2ERKS2_S5_RKi) ;  /* 0xfffd4a5000007944 */ /* 0x024fea0003c3ffff */
[----:B-1----:R-:W2:Y:S01]  /*328f0*/  LDL R3, [R1+0x758] ;  /* 0x0007580001037983 */ /* 0x002ea20000100800 */
[----:B------:R-:W-:Y:S01]  /*32900*/  IMAD.MOV.U32 R68, RZ, RZ, R25 ;  /* 0x000000ffff447224 */ /* 0x000fe200078e0019 */
[----:B------:R-:W-:Y:S02]  /*32910*/  MOV R4, 0x32940 ;  /* 0x0003294000047802 */ /* 0x000fe40000000f00 */
[----:B--2---:R-:W-:Y:S02]  /*32920*/  SHF.L.U32 R3, R3, 0x2, RZ ;  /* 0x0000000203037819 */ /* 0x004fe400000006ff */
[----:B------:R-:W-:Y:S05]  /*32930*/  CALL.REL.NOINC `($_ZN7cutlass13device_kernelIN5flash19enable_sm80_to_sm89INS1_16FlashAttnBwdSm80INS1_25CollectiveMainloopBwdSm80ILi2ELi2EN4cute5tupleIJNS5_1CILi128EEES8_NS7_ILi64EEEEEENS_10bfloat16_tEfNS_4arch4Sm80ELb0ELb1ELb1ELb1ELb0ELb0ELb0ELb0ELi2ELi4ELi4ELi4ELb0EEENS1_24CollectiveEpilogueBwdGQAISA_fSD_Li256ELb1ELb0EEENS1_19SingleTileSchedulerILb1ELb0ELb0ELi128EEEEEEEEEvNT_6ParamsE$_ZN4cute3eso3ESOILb1ELb0EJNS_6LayoutINS_5tupleIJNS3_IJNS_1CILi2EEES5_EEES6_EEENS3_IJNS3_IJNS4_ILi1EEES5_EEENS3_IJNS4_ILi32EEENS4_ILi64EEEEEEEEEEEiEEC2ERKSE_RKi) ;  /* 0xfffd6e8000007944 */ /* 0x000fea0003c3ffff */
[----:B-1----:R-:W2:Y:S01]  /*32940*/  LDL R3, [R1+0x758] ;  /* 0x0007580001037983 */ /* 0x002ea20000100800 */
[----:B------:R-:W-:Y:S02]  /*32950*/  MOV R68, R25 ;  /* 0x0000001900447202 */ /* 0x000fe40000000f00 */
[----:B------:R-:W-:Y:S01]  /*32960*/  MOV R4, 0x329a0 ;  /* 0x000329a000047802 */ /* 0x000fe20000000f00 */
[----:B--2---:R-:W-:-:S05]  /*32970*/  IMAD.WIDE R2, R3, 0x2, R48 ;  /* 0x0000000203027825 */ /* 0x004fca00078e0230 */
[----:B------:R-:W-:Y:S02]  /*32980*/  MOV R6, R2 ;  /* 0x0000000200067202 */ /* 0x000fe40000000f00 */
[----:B------:R-:W-:Y:S05]  /*32990*/  CALL.REL.NOINC `($_ZN7cutlass13device_kernelIN5flash19enable_sm80_to_sm89INS1_16FlashAttnBwdSm80INS1_25CollectiveMainloopBwdSm80ILi2ELi2EN4cute5tupleIJNS5_1CILi128EEES8_NS7_ILi64EEEEEENS_10bfloat16_tEfNS_4arch4Sm80ELb0ELb1ELb1ELb1ELb0ELb0ELb0ELb0ELi2ELi4ELi4ELi4ELb0EEENS1_24CollectiveEpilogueBwdGQAISA_fSD_Li256ELb1ELb0EEENS1_19SingleTileSchedulerILb1ELb0ELb0ELi128EEEEEEEEEvNT_6ParamsE$_ZN4cute3eso3ESOILb1ELb0EJNS_6LayoutINS_5tupleIJNS3_IJNS_1CILi2EEES5_EEES6_EEENS3_IJNS3_IJNS4_ILi1EEES5_EEENS3_IJNS4_ILi32EEENS4_ILi64EEEEEEEEEEENS_10ViewEngineIPN7cutlass10bfloat16_tEEEEEC2ERKSE_RKSJ_) ;  /* 0xfffd6dd000007944 */ /* 0x000fea0003c3ffff */
[----:B------:R2:W5:Y:S04]  /*329a0*/  LDL.64 R60, [R1+0x758] ;  /* 0x00075800013c7983 */ /* 0x0005680000100a00 */
[----:B------:R2:W-:Y:S02]  /*329b0*/  STL [R1+0x770], RZ ;  /* 0x000770ff01007387 */ /* 0x0005e40000100800 */
.L_x_2233:
        /* <DEDUP_REMOVED lines=694> */
[----:B------:R-:W-:Y:S02]  /*35520*/  MOV R3, 0x1 ;  /* 0x0000000100037802 */ /* 0x000fe40000000f00 */
        /* <DEDUP_REMOVED lines=15> */
.L_x_2234:
        /* <DEDUP_REMOVED lines=710> */
.L_x_2235:
        /* <DEDUP_REMOVED lines=710> */
.L_x_2236:
        /* <DEDUP_REMOVED lines=710> */
.L_x_2237:
        /* <DEDUP_REMOVED lines=710> */
.L_x_2238:
        /* <DEDUP_REMOVED lines=710> */
.L_x_2239:
        /* <DEDUP_REMOVED lines=228> */
[----:B------:R-:W-:Y:S05]  /*44240*/  CALL.REL.NOINC `($_ZN7cutlass13device_kernelIN5flash19enable_sm80_to_sm89INS1_16FlashAttnBwdSm80INS1_25CollectiveMainloopBwdSm80ILi2ELi2EN4cute5tupleIJNS5_1CILi128EEES8_NS7_ILi64EEEEEENS_10bfloat16_tEfNS_4arch4Sm80ELb0ELb1ELb1ELb1ELb0ELb0ELb0ELb0ELi2ELi4ELi4ELi4ELb0EEENS1_24CollectiveEpilogueBwdGQAISA_fSD_Li256ELb1ELb0EEENS1_19SingleTileSchedulerILb1ELb0ELb0ELi128EEEEEEEEEvNT_6ParamsE$_ZN4cute3eso3ESOILb1ELb0EJNS_10UnderscoreES2_iEEC2ERKS2_S5_RKi) ;  /* 0xfffc30f000007944 */ /* 0x000fea0003c3ffff */
        /* <DEDUP_REMOVED lines=27> */
.L_x_2240:
        /* <DEDUP_REMOVED lines=274> */
[----:B--2--5:R-:W-:Y:S05]  /*45520*/  CALL.REL.NOINC `($_ZN7cutlass13device_kernelIN5flash19enable_sm80_to_sm89INS1_16FlashAttnBwdSm80INS1_25CollectiveMainloopBwdSm80ILi2ELi2EN4cute5tupleIJNS5_1CILi128EEES8_NS7_ILi64EEEEEENS_10bfloat16_tEfNS_4arch4Sm80ELb0ELb1ELb1ELb1ELb0ELb0ELb0ELb0ELi2ELi4ELi4ELi4ELb0EEENS1_24CollectiveEpilogueBwdGQAISA_fSD_Li256ELb1ELb0EEENS1_19SingleTileSchedulerILb1ELb0ELb0ELi128EEEEEEEEEvNT_6ParamsE$_ZZZN5flash25CollectiveMainloopBwdSm80ILi2ELi2EN4cute5tupleIJNS1_1CILi128EEES4_NS3_ILi64EEEEEEN7cutlass10bfloat16_tEfNS7_4arch4Sm80ELb0ELb1ELb1ELb1ELb0ELb0ELb0ELb0ELi2ELi4ELi4ELi4ELb0EE3mmaINS_16FlashAttnBwdSm80ISB_NS_24CollectiveEpilogueBwdGQAIS6_fSA_Li256ELb1ELb0EEENS_19SingleTileSchedulerILb1ELb0ELb0ELi128EEEE13SharedStorageENS1_6TensorINS1_11ArrayEngineIfLm32EEENS1_6LayoutINS2_IJNS2_IJNS3_ILi2EEESO_EEESO_NS3_ILi4EEEEEENS2_IJNS2_IJNS3_ILi1EEESO_EEESQ_NS3_ILi8EEEEEEEEEEEEbRKNSB_6ParamsERT0_S12_iNS2_IJiiiEEERT_ENKUliT_E_clIZSC_ISJ_SX_EbS10_S12_S12_iS13_S15_EUlRS16_iE_EEDaiS16_ENKUlT_E_clIZSC_ISJ_SX_EbS10_S12_S12_iS13_S15_EUlvE0_EEDaS1B_) ;  /* 0x0001c81000007944 */ /* 0x024fea0003c00000 */
[----:B------:R-:W2:Y:S01]  /*45530*/  LDL.64 R2, [R26+0x188] ;  /* 0x000188001a027983 */ /* 0x000ea20000100a00 */
[----:B------:R-:W-:-:S03]  /*45540*/  ULDC.64 UR4, c[0x0][0x118] ;  /* 0x0000460000047ab9 */ /* 0x000fc60000000a00 */
[----:B------:R3:W5:Y:S04]  /*45550*/  LDL.64 R12, [R26+0xc8] ;  /* 0x0000c8001a0c7983 */ /* 0x0007680000100a00 */
[----:B--2---:R-:W5:Y:S01]  /*45560*/  LD.E.64 R2, [R2.64] ;  /* 0x0000000402027980 */ /* 0x004f62000c101b00 */
[----:B-1----:R-:W-:Y:S02]  /*45570*/  MOV R9, R25 ;  /* 0x0000001900097202 */ /* 0x002fe40000000f00 */
[----:B------:R-:W-:Y:S02]  /*45580*/  MOV R8, 0x455a0 ;  /* 0x000455a000087802 */ /* 0x000fe40000000f00 */
[----:B---3-5:R-:W-:Y:S05]  /*45590*/  CALL.REL.NOINC `($_ZN7cutlass13device_kernelIN5flash19enable_sm80_to_sm89INS1_16FlashAttnBwdSm80INS1_25CollectiveMainloopBwdSm80ILi2ELi2EN4cute5tupleIJNS5_1CILi128EEES8_NS7_ILi64EEEEEENS_10bfloat16_tEfNS_4arch4Sm80ELb0ELb1ELb1ELb1ELb0ELb0ELb0ELb0ELi2ELi4ELi4ELi4ELb0EEENS1_24CollectiveEpilogueBwdGQAISA_fSD_Li256ELb1ELb0EEENS1_19SingleTileSchedulerILb1ELb0ELb0ELi128EEEEEEEEEvNT_6ParamsE$_ZN4cute8smem_ptrIPN7cutlass10bfloat16_tEECI1NS_12iter_adaptorIS3_S4_EEES3_) ;  /* 0xfffc59e000007944 */ /* 0x028fea0003c3ffff */
        /* <DEDUP_REMOVED lines=84> */
[----:B------:R1:W-:Y:S01]  /*45ae0*/  STL.64 [R1+0x7a0], R2 ;  /* 0x0007a00201007387 */ /* 0x0003e20000100a00 */
[----:B------:R-:W-:Y:S02]  /*45af0*/  MOV R5, R6 ;  /* 0x0000000600057202 */ /* 0x000fe40000000f00 */
[----:B------:R-:W-:Y:S02]  /*45b00*/  MOV R4, 0x45b20 ;  /* 0x00045b2000047802 */ /* 0x000fe40000000f00 */
[----:B-1----:R-:W-:Y:S05]  /*45b10*/  CALL.REL.NOINC `($_ZN7cutlass13device_kernelIN5flash19enable_sm80_to_sm89INS1_16FlashAttnBwdSm80INS1_25CollectiveMainloopBwdSm80ILi2ELi2EN4cute5tupleIJNS5_1CILi128EEES8_NS7_ILi64EEEEEENS_10bfloat16_tEfNS_4arch4Sm80ELb0ELb1ELb1ELb1ELb0ELb0ELb0ELb0ELi2ELi4ELi4ELi4ELb0EEENS1_24CollectiveEpilogueBwdGQAISA_fSD_Li256ELb1ELb0EEENS1_19SingleTileSchedulerILb1ELb0ELb0ELi128EEEEEEEEEvNT_6ParamsE$_ZZN4cute7flattenINS_5tupleIJNS_1CILi1EEENS1_IJNS2_ILi8EEEiiEEENS2_ILi64EEENS1_IJiNS2_ILi144EEENS2_ILi288EEEEEENS2_ILi512EEEEEEEEDaRKT_ENKUlRKT_E_clIS9_EEDaSH_) ;  /* 0xfffc95a000007944 */ /* 0x002fea0003c3ffff */
[----:B------:R1:W-:Y:S01]  /*45b20*/  STL [R1+0x794], R2 ;  /* 0x0007940201007387 */ /* 0x0003e20000100800 */
[----:B------:R-:W-:Y:S01]  /*45b30*/  IMAD.MOV.U32 R61, RZ, RZ, R56 ;  /* 0x000000ffff3d7224 */ /* 0x000fe200078e0038 */
        /* <DEDUP_REMOVED lines=28> */
[----:B-1----:R-:W-:Y:S05]  /*45d00*/  CALL.REL.NOINC `($_ZN7cutlass13device_kernelIN5flash19enable_sm80_to_sm89INS1_16FlashAttnBwdSm80INS1_25CollectiveMainloopBwdSm80ILi2ELi2EN4cute5tupleIJNS5_1CILi128EEES8_NS7_ILi64EEEEEENS_10bfloat16_tEfNS_4arch4Sm80ELb0ELb1ELb1ELb1ELb0ELb0ELb0ELb0ELi2ELi4ELi4ELi4ELb0EEENS1_24CollectiveEpilogueBwdGQAISA_fSD_Li256ELb1ELb0EEENS1_19SingleTileSchedulerILb1ELb0ELb0ELi128EEEEEEEEEvNT_6ParamsE$_ZN4cute3eso3ESOILb1ELb0EJNS_1CILi8EEEiiiNS2_ILi144EEENS2_ILi512EEEEEC2ERKS3_RKiSA_SA_RKS4_RKS5_) ;  /* 0xfffc22d000007944 */ /* 0x002fea0003c3ffff */
        /* <DEDUP_REMOVED lines=24> */
[----:B-1----:R-:W-:Y:S05]  /*45e90*/  CALL.REL.NOINC `($_ZN7cutlass13device_kernelIN5flash19enable_sm80_to_sm89INS1_16FlashAttnBwdSm80INS1_25CollectiveMainloopBwdSm80ILi2ELi2EN4cute5tupleIJNS5_1CILi128EEES8_NS7_ILi64EEEEEENS_10bfloat16_tEfNS_4arch4Sm80ELb0ELb1ELb1ELb1ELb0ELb0ELb0ELb0ELi2ELi4ELi4ELi4ELb0EEENS1_24CollectiveEpilogueBwdGQAISA_fSD_Li256ELb1ELb0EEENS1_19SingleTileSchedulerILb1ELb0ELb0ELi128EEEEEEEEEvNT_6ParamsE$_ZZN4cute6detail16composition_implINS_5tupleIJNS_1CILi16EEENS3_ILi2EEES5_S5_NS3_ILi4EEES5_EEENS2_IJNS3_ILi1EEEiiiNS3_ILi144EEENS3_ILi512EEEEEENS2_IJNS2_IJS5_S5_EEES6_NS3_ILi8EEEEEENS2_IJNS2_IJNS3_ILi64EEESA_EEES4_NS3_ILi1024EEEEEEEEDaRKT_RKT0_RKT1_RKT2_ENKUlRKT_RKT0_E_clISC_SG_EEDaSX_S10_) ;  /* 0xfffc704000007944 */ /* 0x002fea0003c3ffff */
[----:B------:R-:W-:Y:S01]  /*45ea0*/  IMAD.MOV.U32 R20, RZ, RZ, R50 ;  /* 0x000000ffff147224 */ /* 0x000fe200078e0032 */
[----:B------:R-:W-:Y:S01]  /*45eb0*/  MOV R5, R54 ;  /* 0x0000003600057202 */ /* 0x000fe20000000f00 */
[----:B------:R-:W-:Y:S01]  /*45ec0*/  IMAD.MOV.U32 R3, RZ, RZ, R49 ;  /* 0x000000ffff037224 */ /* 0x000fe200078e0031 */
[----:B------:R-:W-:-:S02]  /*45ed0*/  MOV R17, R56 ;  /* 0x0000003800117202 */ /* 0x000fc40000000f00 */
[----:B------:R-:W-:Y:S02]  /*45ee0*/  MOV R16, 0x45f00 ;  /* 0x00045f0000107802 */ /* 0x000fe40000000f00 */
[----:B-1---5:R-:W-:Y:S05]  /*45ef0*/  CALL.REL.NOINC `($_ZN7cutlass13device_kernelIN5flash19enable_sm80_to_sm89INS1_16FlashAttnBwdSm80INS1_25CollectiveMainloopBwdSm80ILi2ELi2EN4cute5tupleIJNS5_1CILi128EEES8_NS7_ILi64EEEEEENS_10bfloat16_tEfNS_4arch4Sm80ELb0ELb1ELb1ELb1ELb0ELb0ELb0ELb0ELi2ELi4ELi4ELi4ELb0EEENS1_24CollectiveEpilogueBwdGQAISA_fSD_Li256ELb1ELb0EEENS1_19SingleTileSchedulerILb1ELb0ELb0ELi128EEEEEEEEEvNT_6ParamsE$_ZZN4cute6detail16composition_implINS_5tupleIJNS_1CILi16EEENS3_ILi2EEES5_S5_NS3_ILi4EEES5_EEENS2_IJNS3_ILi1EEEiiiNS3_ILi144EEENS3_ILi512EEEEEENS2_IJNS2_IJS5_S5_EEES6_NS3_ILi8EEEEEENS2_IJNS2_IJNS3_ILi64EEESA_EEES4_NS3_ILi1024EEEEEEEEDaRKT_RKT0_RKT1_RKT2_ENKUlRKT_RKT0_E_clIS6_S4_EEDaSX_S10_) ;  /* 0xfffc6d6000007944 */ /* 0x022fea0003c3ffff */
[----:B-----5:R2:W-:Y:S01]  /*45f00*/  STL.64 [R1+0x770], R2 ;  /* 0x0007700201007387 */ /* 0x0205e20000100a00 */
[----:B------:R-:W-:Y:S01]  /*45f10*/  IMAD.MOV.U32 R61, RZ, RZ, R25 ;  /* 0x000000ffff3d7224 */ /* 0x000fe200078e0019 */
[----:B------:R-:W-:Y:S02]  /*45f20*/  MOV R68, R24 ;  /* 0x0000001800447202 */ /* 0x000fe40000000f00 */
[----:B------:R-:W-:Y:S02]  /*45f30*/  MOV R4, 0x45f50 ;  /* 0x00045f5000047802 */ /* 0x000fe40000000f00 */
[----:B-12---:R-:W-:Y:S05]  /*45f40*/  CALL.REL.NOINC `($_ZN7cutlass13device_kernelIN5flash19enable_sm80_to_sm89INS1_16FlashAttnBwdSm80INS1_25CollectiveMainloopBwdSm80ILi2ELi2EN4cute5tupleIJNS5_1CILi128EEES8_NS7_ILi64EEEEEENS_10bfloat16_tEfNS_4arch4Sm80ELb0ELb1ELb1ELb1ELb0ELb0ELb0ELb0ELi2ELi4ELi4ELi4ELb0EEENS1_24CollectiveEpilogueBwdGQAISA_fSD_Li256ELb1ELb0EEENS1_19SingleTileSchedulerILb1ELb0ELb0ELi128EEEEEEEEEvNT_6ParamsE$_ZN4cute3eso3ESOILb0ELb0EJNS_5tupleIJiNS_1CILi512EEEEEENS2_IJiiEEENS3_ILi1024EEEEEC2ERKS5_RKS6_RKS7_) ;  /* 0xfffbfdc000007944 */ /* 0x006fea0003c3ffff */
[----:B------:R2:W5:Y:S04]  /*45f50*/  LDL R5, [R1+0x760] ;  /* 0x0007600001057983 */ /* 0x0005680000100800 */
[----:B-1----:R2:W5:Y:S01]  /*45f60*/  LDL.64 R2, [R1+0x758] ;  /* 0x0007580001027983 */ /* 0x0025620000100a00 */
[----:B------:R-:W-:Y:S02]  /*45f70*/  MOV R61, R25 ;  /* 0x00000019003d7202 */ /* 0x000fe40000000f00 */
[----:B------:R-:W-:-:S02]  /*45f80*/  MOV R6, 0x45fa0 ;  /* 0x00045fa000067802 */ /* 0x000fc40000000f00 */
[----:B--2--5:R-:W-:Y:S05]  /*45f90*/  CALL.REL.NOINC `($_ZN7cutlass13device_kernelIN5flash19enable_sm80_to_sm89INS1_16FlashAttnBwdSm80INS1_25CollectiveMainloopBwdSm80ILi2ELi2EN4cute5tupleIJNS5_1CILi128EEES8_NS7_ILi64EEEEEENS_10bfloat16_tEfNS_4arch4Sm80ELb0ELb1ELb1ELb1ELb0ELb0ELb0ELb0ELi2ELi4ELi4ELi4ELb0EEENS1_24CollectiveEpilogueBwdGQAISA_fSD_Li256ELb1ELb0EEENS1_19SingleTileSchedulerILb1ELb0ELb0ELi128EEEEEEEEEvNT_6ParamsE$_ZN4cute5tupleIJNS0_IJNS0_IJNS_1CILi2EEES2_EEES3_NS1_ILi8EEEEEENS0_IJNS0_IJiNS1_ILi512EEEEEENS0_IJiiEEENS1_ILi1024EEEEEEEEC2ERKS5_RKSA_) ;  /* 0xfffc46e000007944 */ /* 0x024fea0003c3ffff */
        /* <DEDUP_REMOVED lines=18> */
[----:B------:R-:W-:Y:S01]  /*460c0*/  MOV R61, R25 ;  /* 0x00000019003d7202 */ /* 0x000fe20000000f00 */
[----:B------:R-:W-:Y:S01]  /*460d0*/  IMAD.MOV.U32 R68, RZ, RZ, R24 ;  /* 0x000000ffff447224 */ /* 0x000fe200078e0018 */
        /* <DEDUP_REMOVED lines=9> */
[----:B------:R1:W-:Y:S01]  /*46170*/  STL.64 [R1+0x7a0], R2 ;  /* 0x0007a00201007387 */ /* 0x0003e20000100a00 */
[----:B------:R-:W-:-:S02]  /*46180*/  MOV R61, R56 ;  /* 0x00000038003d7202 */ /* 0x000fc40000000f00 */
[----:B------:R-:W-:Y:S02]  /*46190*/  MOV R4, 0x461b0 ;  /* 0x000461b000047802 */ /* 0x000fe40000000f00 */
        /* <DEDUP_REMOVED lines=37> */
[----:B------:R-:W-:Y:S01]  /*463f0*/  IMAD.SHL.U32 R8, R5, 0x2000, RZ ;  /* 0x0000200005087824 */ /* 0x000fe200078e00ff */
[----:B------:R-:W-:-:S02]  /*46400*/  MOV R15, R45 ;  /* 0x0000002d000f7202 */ /* 0x000fc40000000f00 */
[----:B------:R-:W-:Y:S02]  /*46410*/  MOV R4, 0x46440 ;  /* 0x0004644000047802 */ /* 0x000fe40000000f00 */
        /* <DEDUP_REMOVED lines=50> */
[----:B-12--5:R-:W-:Y:S05]  /*46740*/  CALL.REL.NOINC `($_ZN7cutlass13device_kernelIN5flash19enable_sm80_to_sm89INS1_16FlashAttnBwdSm80INS1_25CollectiveMainloopBwdSm80ILi2ELi2EN4cute5tupleIJNS5_1CILi128EEES8_NS7_ILi64EEEEEENS_10bfloat16_tEfNS_4arch4Sm80ELb0ELb1ELb1ELb1ELb0ELb0ELb0ELb0ELi2ELi4ELi4ELi4ELb0EEENS1_24CollectiveEpilogueBwdGQAISA_fSD_Li256ELb1ELb0EEENS1_19SingleTileSchedulerILb1ELb0ELb0ELi128EEEEEEEEEvNT_6ParamsE$_ZZN4cute7idx2crdINS_5tupleIJiiNS_1CILi0EEEEEENS1_IJNS1_IJNS2_ILi4EEENS2_ILi8EEEEEES5_NS2_ILi1EEEEEEEEDaRKT_RKT0_ENKUlRKT_RKT0_E_clIiS7_EEDaSI_SL_) ;  /* 0xfffc8e5000007944 */ /* 0x026fea0003c3ffff */
[----:B------:R-:W-:Y:S02]  /*46750*/  MOV R2, 0x46770 ;  /* 0x0004677000027802 */ /* 0x000fe40000000f00 */
[----:B-1----:R-:W-:Y:S05]  /*46760*/  CALL.REL.NOINC `($_ZN7cutlass13device_kernelIN5flash19enable_sm80_to_sm89INS1_16FlashAttnBwdSm80INS1_25CollectiveMainloopBwdSm80ILi2ELi2EN4cute5tupleIJNS5_1CILi128EEES8_NS7_ILi64EEEEEENS_10bfloat16_tEfNS_4arch4Sm80ELb0ELb1ELb1ELb1ELb0ELb0ELb0ELb0ELi2ELi4ELi4ELi4ELb0EEENS1_24CollectiveEpilogueBwdGQAISA_fSD_Li256ELb1ELb0EEENS1_19SingleTileSchedulerILb1ELb0ELb0ELi128EEEEEEEEEvNT_6ParamsE$_ZZN4cute7idx2crdINS_5tupleIJiiNS_1CILi0EEEEEENS1_IJNS1_IJNS2_ILi4EEENS2_ILi8EEEEEES5_NS2_ILi1EEEEEEEEDaRKT_RKT0_ENKUlRKT_RKT0_E_clIiS5_EEDaSI_SL_) ;  /* 0xfffc8e0000007944 */ /* 0x002fea0003c3ffff */
[----:B------:R1:W-:Y:S01]  /*46770*/  STL [R1+0x7a0], R6 ;  /* 0x0007a00601007387 */ /* 0x0003e20000100800 */
        /* <DEDUP_REMOVED lines=18> */
[----:B------:R-:W-:Y:S02]  /*468a0*/  MOV R7, R44 ;  /* 0x0000002c00077202 */ /* 0x000fe40000000f00 */
[----:B------:R-:W-:Y:S02]  /*468b0*/  MOV R4, 0x468d0 ;  /* 0x000468d000047802 */ /* 0x000fe40000000f00 */
        /* <DEDUP_REMOVED lines=946> */
.L_x_2241:
        /* <DEDUP_REMOVED lines=710> */
.L_x_2242:
        /* <DEDUP_REMOVED lines=710> */
.L_x_2243:
        /* <DEDUP_REMOVED lines=710> */
.L_x_2244:
        /* <DEDUP_REMOVED lines=710> */
.L_x_2245:
        /* <DEDUP_REMOVED lines=710> */
.L_x_2246:
        /* <DEDUP_REMOVED lines=710> */
.L_x_2247:
        /* <DEDUP_REMOVED lines=256> */
.L_x_2248:
        /* <DEDUP_REMOVED lines=251> */
[----:B------:R-:W-:Y:S05]  /*5cdd0*/  RET.REL.NODEC R6 `(_ZN7cutlass13device_kernelIN5flash19enable_sm80_to_sm89INS1_16FlashAttnBwdSm80INS1_25CollectiveMainloopBwdSm80ILi2ELi2EN4cute5tupleIJNS5_1CILi128EEES8_NS7_ILi64EEEEEENS_10bfloat16_tEfNS_4arch4Sm80ELb0ELb1ELb1ELb1ELb0ELb0ELb0ELb0ELi2ELi4ELi4ELi4ELb0EEENS1_24CollectiveEpilogueBwdGQAISA_fSD_Li256ELb1ELb0EEENS1_19SingleTileSchedulerILb1ELb0ELb0ELi128EEEEEEEEEvNT_6ParamsE) ;  /* 0xfffa322006007950 */ /* 0x000fea0003c3ffff */
        .type           $_ZN7cutlass13device_kernelIN5flash19enable_sm80_to_sm89INS1_16FlashAttnBwdSm80INS1_25CollectiveMainloopBwdSm80ILi2ELi2EN4cute5tupleIJNS5_1CILi128EEES8_NS7_ILi64EEEEEENS_10bfloat16_tEfNS_4arch4Sm80ELb0ELb1ELb1ELb1ELb0ELb0ELb0ELb0ELi2ELi4ELi4ELi4ELb0EEENS1_24CollectiveEpilogueBwdGQAISA_fSD_Li256ELb1ELb0EEENS1_19SingleTileSchedulerILb1ELb0ELb0ELi128EEEEEEEEEvNT_6ParamsE$_ZZN5flash25CollectiveMainloopBwdSm80ILi2ELi2EN4cute5tupleIJNS1_1CILi128EEES4_NS3_ILi64EEEEEEN7cutlass10bfloat16_tEfNS7_4arch4Sm80ELb0ELb1ELb1ELb1ELb0ELb0ELb0ELb0ELi2ELi4ELi4ELi4ELb0EE3mmaINS_16FlashAttnBwdSm80ISB_NS_24CollectiveEpilogueBwdGQAIS6_fSA_Li256ELb1ELb0EEENS_19SingleTileSchedulerILb1ELb0ELb0ELi128EEEE13SharedStorageENS1_6TensorINS1_11ArrayEngineIfLm32EEENS1_6LayoutINS2_IJNS2_IJNS3_ILi2EEESO_EEESO_NS3_ILi4EEEEEENS2_IJNS2_IJNS3_ILi1EEESO_EEESQ_NS3_ILi8EEEEEEEEEEEEbRKNSB_6ParamsERT0_S12_iNS2_IJiiiEEERT_ENKUliiE0_clEii,@function
        .size           $_ZN7cutlass13device_kernelIN5flash19enable_sm80_to_sm89INS1_16FlashAttnBwdSm80INS1_25CollectiveMainloopBwdSm80ILi2ELi2EN4cute5tupleIJNS5_1CILi128EEES8_NS7_ILi64EEEEEENS_10bfloat16_tEfNS_4arch4Sm80ELb0ELb1ELb1ELb1ELb0ELb0ELb0ELb0ELi2ELi4ELi4ELi4ELb0EEENS1_24CollectiveEpilogueBwdGQAISA_fSD_Li256ELb1ELb0EEENS1_19SingleTileSchedulerILb1ELb0ELb0ELi128EEEEEEEEEvNT_6ParamsE$_ZZN5flash25CollectiveMainloopBwdSm80ILi2ELi2EN4cute5tupleIJNS1_1CILi128EEES4_NS3_ILi64EEEEEEN7cutlass10bfloat16_tEfNS7_4arch4Sm80ELb0ELb1ELb1ELb1ELb0ELb0ELb0ELb0ELi2ELi4ELi4ELi4ELb0EE3mmaINS_16FlashAttnBwdSm80ISB_NS_24CollectiveEpilogueBwdGQAIS6_fSA_Li256ELb1ELb0EEENS_19SingleTileSchedulerILb1ELb0ELb0ELi128EEEE13SharedStorageENS1_6TensorINS1_11ArrayEngineIfLm32EEENS1_6LayoutINS2_IJNS2_IJNS3_ILi2EEESO_EEESO_NS3_ILi4EEEEEENS2_IJNS2_IJNS3_ILi1EEESO_EEESQ_NS3_ILi8EEEEEEEEEEEEbRKNSB_6ParamsERT0_S12_iNS2_IJiiiEEERT_ENKUliiE0_clEii,($_ZN7cutlass13device_kernelIN5flash19enable_sm80_to_sm89INS1_16FlashAttnBwdSm80INS1_25CollectiveMainloopBwdSm80ILi2ELi2EN4cute5tupleIJNS5_1CILi128EEES8_NS7_ILi64EEEEEENS_10bfloat16_tEfNS_4arch4Sm80ELb0ELb1ELb1ELb1ELb0ELb0ELb0ELb0ELi2ELi4ELi4ELi4ELb0EEENS1_24CollectiveEpilogueBwdGQAISA_fSD_Li256ELb1ELb0EEENS1_19SingleTileSchedulerILb1ELb0ELb0ELi128EEEEEEEEEvNT_6ParamsE$_ZZN5flash25CollectiveMainloopBwdSm80ILi2ELi2EN4cute5tupleIJNS1_1CILi128EEES4_NS3_ILi64EEEEEEN7cutlass10bfloat16_tEfNS7_4arch4Sm80ELb0ELb1ELb1ELb1ELb0ELb0ELb0ELb0ELi2ELi4ELi4ELi4ELb0EE3mmaINS_16FlashAttnBwdSm80ISB_NS_24CollectiveEpilogueBwdGQAIS6_fSA_Li256ELb1ELb0EEENS_19SingleTileSchedulerILb1ELb0ELb0ELi128EEEE13SharedStorageENS1_6TensorINS1_11ArrayEngineIfLm32EEENS1_6LayoutINS2_IJNS2_IJNS3_ILi2EEESO_EEESO_NS3_ILi4EEEEEENS2_IJNS2_IJNS3_ILi1EEESO_EEESQ_NS3_ILi8EEEEEEEEEEEEbRKNSB_6ParamsERT0_S12_iNS2_IJiiiEEERT_ENKUliiE_clEii - $_ZN7cutlass13device_kernelIN5flash19enable_sm80_to_sm89INS1_16FlashAttnBwdSm80INS1_25CollectiveMainloopBwdSm80ILi2ELi2EN4cute5tupleIJNS5_1CILi128EEES8_NS7_ILi64EEEEEENS_10bfloat16_tEfNS_4arch4Sm80ELb0ELb1ELb1ELb1ELb0ELb0ELb0ELb0ELi2ELi4ELi4ELi4ELb0EEENS1_24CollectiveEpilogueBwdGQAISA_fSD_Li256ELb1ELb0EEENS1_19SingleTileSchedulerILb1ELb0ELb0ELi128EEEEEEEEEvNT_6ParamsE$_ZZN5flash25CollectiveMainloopBwdSm80ILi2ELi2EN4cute5tupleIJNS1_1CILi128EEES4_NS3_ILi64EEEEEEN7cutlass10bfloat16_tEfNS7_4arch4Sm80ELb0ELb1ELb1ELb1ELb0ELb0ELb0ELb0ELi2ELi4ELi4ELi4ELb0EE3mmaINS_16FlashAttnBwdSm80ISB_NS_24CollectiveEpilogueBwdGQAIS6_fSA_Li256ELb1ELb0EEENS_19SingleTileSchedulerILb1ELb0ELb0ELi128EEEE13SharedStorageENS1_6TensorINS1_11ArrayEngineIfLm32EEENS1_6LayoutINS2_IJNS2_IJNS3_ILi2EEESO_EEESO_NS3_ILi4EEEEEENS2_IJNS2_IJNS3_ILi1EEESO_EEESQ_NS3_ILi8EEEEEEEEEEEEbRKNSB_6ParamsERT0_S12_iNS2_IJiiiEEERT_ENKUliiE0_clEii)
$_ZN7cutlass13device_kernelIN5flash19enable_sm80_to_sm89INS1_16FlashAttnBwdSm80INS1_25CollectiveMainloopBwdSm80ILi2ELi2EN4cute5tupleIJNS5_1CILi128EEES8_NS7_ILi64EEEEEENS_10bfloat16_tEfNS_4arch4Sm80ELb0ELb1ELb1ELb1ELb0ELb0ELb0ELb0ELi2ELi4ELi4ELi4ELb0EEENS1_24CollectiveEpilogueBwdGQAISA_fSD_Li256ELb1ELb0EEENS1_19SingleTileSchedulerILb1ELb0ELb0ELi128EEEEEEEEEvNT_6ParamsE$_ZZN5flash25CollectiveMainloopBwdSm80ILi2ELi2EN4cute5tupleIJNS1_1CILi128EEES4_NS3_ILi64EEEEEEN7cutlass10bfloat16_tEfNS7_4arch4Sm80ELb0ELb1ELb1ELb1ELb0ELb0ELb0ELb0ELi2ELi4ELi4ELi4ELb0EE3mmaINS_16FlashAttnBwdSm80ISB_NS_24CollectiveEpilogueBwdGQAIS6_fSA_Li256ELb1ELb0EEENS_19SingleTileSchedulerILb1ELb0ELb0ELi128EEEE13SharedStorageENS1_6TensorINS1_11ArrayEngineIfLm32EEENS1_6LayoutINS2_IJNS2_IJNS3_ILi2EEESO_EEESO_NS3_ILi4EEEEEENS2_IJNS2_IJNS3_ILi1EEESO_EEESQ_NS3_ILi8EEEEEEEEEEEEbRKNSB_6ParamsERT0_S12_iNS2_IJiiiEEERT_ENKUliiE0_clEii:
        /* <DEDUP_REMOVED lines=10> */
[----:B-1---5:R-:W-:Y:S05]  /*5ce80*/  CALL.REL.NOINC `($_ZN7cutlass13device_kernelIN5flash19enable_sm80_to_sm89INS1_16FlashAttnBwdSm80INS1_25CollectiveMainloopBwdSm80ILi2ELi2EN4cute5tupleIJNS5_1CILi128EEES8_NS7_ILi64EEEEEENS_10bfloat16_tEfNS_4arch4Sm80ELb0ELb1ELb1ELb1ELb0ELb0ELb0ELb0ELi2ELi4ELi4ELi4ELb0EEENS1_24CollectiveEpilogueBwdGQAISA_fSD_Li256ELb1ELb0EEENS1_19SingleTileSchedulerILb1ELb0ELb0ELi128EEEEEEEEEvNT_6ParamsE$_ZN4cute3eso3ESOILb1ELb0EJNS_10UnderscoreES2_S2_iEEC2ERKS2_S5_S5_RKi) ;  /* 0xfffaa47000007944 */ /* 0x022fea0003c3ffff */
[----:B-1----:R-:W2:Y:S01]  /*5ce90*/  LDL R3, [R1+0x1688] ;  /* 0x0016880001037983 */ /* 0x002ea20000100800 */
[----:B------:R-:W-:Y:S02]  /*5cea0*/  MOV R4, 0x5ced0 ;  /* 0x0005ced000047802 */ /* 0x000fe40000000f00 */
[----:B--2---:R-:W-:Y:S02]  /*5ceb0*/  SHF.L.U32 R3, R3, 0xd, RZ ;  /* 0x0000000d03037819 */ /* 0x004fe400000006ff */
[----:B------:R-:W-:Y:S05]  /*5cec0*/  CALL.REL.NOINC `($_ZN7cutlass13device_kernelIN5flash19enable_sm80_to_sm89INS1_16FlashAttnBwdSm80INS1_25CollectiveMainloopBwdSm80ILi2ELi2EN4cute5tupleIJNS5_1CILi128EEES8_NS7_ILi64EEEEEENS_10bfloat16_tEfNS_4arch4Sm80ELb0ELb1ELb1ELb1ELb0ELb0ELb0ELb0ELi2ELi4ELi4ELi4ELb0EEENS1_24CollectiveEpilogueBwdGQAISA_fSD_Li256ELb1ELb0EEENS1_19SingleTileSchedulerILb1ELb0ELb0ELi128EEEEEEEEEvNT_6ParamsE$_ZN4cute3eso3ESOILb1ELb0EJNS_6LayoutINS_5tupleIJNS3_IJNS_1CILi8EEENS4_ILi1EEEEEENS4_ILi4EEES6_EEENS3_IJNS3_IJS6_NS4_ILi0EEEEEENS4_ILi2048EEESA_EEEEEiEEC2ERKSE_RKi) ;  /* 0xfffad48000007944 */ /* 0x000fea0003c3ffff */
[----:B------:R-:W-:Y:S01]  /*5ced0*/  ULDC.64 UR8, c[0x0][0x118] ;  /* 0x0000460000087ab9 */ /* 0x000fe20000000a00 */
[----:B-1----:R-:W2:Y:S04]  /*5cee0*/  LDL R2, [R1+0x1688] ;  /* 0x0016880001027983 */ /* 0x002ea80000100800 */
[----:B------:R-:W2:Y:S01]  /*5cef0*/  LD.E.64 R6, [R6.64] ;  /* 0x0000000806067980 */ /* 0x000ea2000c101b00 */
[----:B------:R-:W-:-:S02]  /*5cf00*/  MOV R9, R15 ;  /* 0x0000000f00097202 */ /* 0x000fc40000000f00 */
[----:B------:R-:W-:Y:S01]  /*5cf10*/  MOV R8, 0x5cf40 ;  /* 0x0005cf4000087802 */ /* 0x000fe20000000f00 */
[----:B--2---:R-:W-:-:S04]  /*5cf20*/  IMAD.WIDE R2, R2, 0x2, R6 ;  /* 0x0000000202027825 */ /* 0x004fc800078e0206 */
[----:B------:R-:W-:Y:S05]  /*5cf30*/  CALL.REL.NOINC `($_ZN7cutlass13device_kernelIN5flash19enable_sm80_to_sm89INS1_16FlashAttnBwdSm80INS1_25CollectiveMainloopBwdSm80ILi2ELi2EN4cute5tupleIJNS5_1CILi128EEES8_NS7_ILi64EEEEEENS_10bfloat16_tEfNS_4arch4Sm80ELb0ELb1ELb1ELb1ELb0ELb0ELb0ELb0ELi2ELi4ELi4ELi4ELb0EEENS1_24CollectiveEpilogueBwdGQAISA_fSD_Li256ELb1ELb0EEENS1_19SingleTileSchedulerILb1ELb0ELb0ELi128EEEEEEEEEvNT_6ParamsE$_ZN4cute8smem_ptrIPN7cutlass10bfloat16_tEECI1NS_12iter_adaptorIS3_S4_EEES3_) ;  /* 0xfffae04000007944 */ /* 0x000fea0003c3ffff */
[----:B-1----:R1:W5:Y:S01]  /*5cf40*/  LDL.64 R2, [R1+0x1688] ;  /* 0x0016880001027983 */ /* 0x0023620000100a00 */
[----:B------:R-:W-:-:S03]  /*5cf50*/  MOV R6, 0x5cf70 ;  /* 0x0005cf7000067802 */ /* 0x000fc60000000f00 */
[----:B-1---5:R-:W-:Y:S05]  /*5cf60*/  CALL.REL.NOINC `($_ZN7cutlass13device_kernelIN5flash19enable_sm80_to_sm89INS1_16FlashAttnBwdSm80INS1_25CollectiveMainloopBwdSm80ILi2ELi2EN4cute5tupleIJNS5_1CILi128EEES8_NS7_ILi64EEEEEENS_10bfloat16_tEfNS_4arch4Sm80ELb0ELb1ELb1ELb1ELb0ELb0ELb0ELb0ELi2ELi4ELi4ELi4ELb0EEENS1_24CollectiveEpilogueBwdGQAISA_fSD_Li256ELb1ELb0EEENS1_19SingleTileSchedulerILb1ELb0ELb0ELi128EEEEEEEEEvNT_6ParamsE$_ZN4cute3eso3ESOILb1ELb0EJNS_6LayoutINS_5tupleIJNS3_IJNS_1CILi8EEENS4_ILi1EEEEEENS4_ILi4EEES6_EEENS3_IJNS3_IJS6_NS4_ILi0EEEEEENS4_ILi2048EEESA_EEEEENS_10ViewEngineINS_8smem_ptrIPN7cutlass10bfloat16_tEEEEEEEC2ERKSE_RKSL_) ;  /* 0xfffad3a000007944 */ /* 0x022fea0003c3ffff */
[----:B------:R-:W-:Y:S01]  /*5cf70*/  ULDC.64 UR8, c[0x0][0x118] ;  /* 0x0000460000087ab9 */ /* 0x000fe20000000a00 */
[----:B------:R2:W5:Y:S04]  /*5cf80*/  LDL.64 R88, [R1+0x1688] ;  /* 0x0016880001587983 */ /* 0x0005680000100a00 */
[----:B------:R2:W5:Y:S01]  /*5cf90*/  LD.E.64 R10, [R86.64+0x8] ;  /* 0x00000808560a7980 */ /* 0x000562000c101b00 */
[----:B-1----:R-:W-:Y:S01]  /*5cfa0*/  IMAD.MOV.U32 R2, RZ, RZ, R15 ;  /* 0x000000ffff027224 */ /* 0x002fe200078e000f */
[----:B------:R-:W-:Y:S02]  /*5cfb0*/  MOV R3, R17 ;  /* 0x0000001100037202 */ /* 0x000fe40000000f00 */
[----:B------:R-:W-:-:S02]  /*5cfc0*/  MOV R4, 0x5cfe0 ;  /* 0x0005cfe000047802 */ /* 0x000fc40000000f00 */
[----:B--2--5:R-:W-:Y:S05]  /*5cfd0*/  CALL.REL.NOINC `($_ZN7cutlass13device_kernelIN5flash19enable_sm80_to_sm89INS1_16FlashAttnBwdSm80INS1_25CollectiveMainloopBwdSm80ILi2ELi2EN4cute5tupleIJNS5_1CILi128EEES8_NS7_ILi64EEEEEENS_10bfloat16_tEfNS_4arch4Sm80ELb0ELb1ELb1ELb1ELb0ELb0ELb0ELb0ELi2ELi4ELi4ELi4ELb0EEENS1_24CollectiveEpilogueBwdGQAISA_fSD_Li256ELb1ELb0EEENS1_19SingleTileSchedulerILb1ELb0ELb0ELi128EEEEEEEEEvNT_6ParamsE$_ZN4cute3eso3ESOILb1ELb0EJNS_10UnderscoreES2_S2_iEEC2ERKS2_S5_S5_RKi) ;  /* 0xfffaa32000007944 */ /* 0x024fea0003c3ffff */
[----:B------:R-:W2:Y:S01]  /*5cfe0*/  LDL R8, [R1+0x1688] ;  /* 0x0016880001087983 */ /* 0x000ea20000100800 */
[----:B------:R-:W-:-:S03]  /*5cff0*/  ULDC.64 UR8, c[0x0][0x118] ;  /* 0x0000460000087ab9 */ /* 0x000fc60000000a00 */
[----:B-1----:R1:W5:Y:S01]  /*5d000*/  LD.E.64 R2, [R10.64+0x8] ;  /* 0x000008080a027980 */ /* 0x002362000c101b00 */
[----:B------:R-:W-:Y:S02]  /*5d010*/  MOV R4, 0x5d040 ;  /* 0x0005d04000047802 */ /* 0x000fe40000000f00 */
[----:B--2---:R-:W-:Y:S02]  /*5d020*/  SHF.R.S32.HI R7, RZ, 0x1f, R8 ;  /* 0x0000001fff077819 */ /* 0x004fe40000011408 */
[----:B-1---5:R-:W-:Y:S05]  /*5d030*/  CALL.REL.NOINC `($_ZN7cutlass13device_kernelIN5flash19enable_sm80_to_sm89INS1_16FlashAttnBwdSm80INS1_25CollectiveMainloopBwdSm80ILi2ELi2EN4cute5tupleIJNS5_1CILi128EEES8_NS7_ILi64EEEEEENS_10bfloat16_tEfNS_4arch4Sm80ELb0ELb1ELb1ELb1ELb0ELb0ELb0ELb0ELi2ELi4ELi4ELi4ELb0EEENS1_24CollectiveEpilogueBwdGQAISA_fSD_Li256ELb1ELb0EEENS1_19SingleTileSchedulerILb1ELb0ELb0ELi128EEEEEEEEEvNT_6ParamsE$_ZZN4cute5sliceINS_5tupleIJNS_10UnderscoreES2_S2_iEEENS1_IJNS1_IJNS_1CILi1EEENS4_ILi0EEEEEElS6_lEEEEEDaRKT_RKT0_ENKUlRKT_RKT0_E_clIS2_lEEDaSH_SK_) ;  /* 0xfffafa4000007944 */ /* 0x022fea0003c3ffff */
[----:B-----5:R-:W-:Y:S02]  /*5d040*/  MOV R5, R3 ;  /* 0x0000000300057202 */ /* 0x020fe40000000f00 */
[----:B------:R-:W-:Y:S02]  /*5d050*/  MOV R4, 0x5d070 ;  /* 0x0005d07000047802 */ /* 0x000fe40000000f00 */
[----:B-1----:R-:W-:Y:S05]  /*5d060*/  CALL.REL.NOINC `($_ZN7cutlass13device_kernelIN5flash19enable_sm80_to_sm89INS1_16FlashAttnBwdSm80INS1_25CollectiveMainloopBwdSm80ILi2ELi2EN4cute5tupleIJNS5_1CILi128EEES8_NS7_ILi64EEEEEENS_10bfloat16_tEfNS_4arch4Sm80ELb0ELb1ELb1ELb1ELb0ELb0ELb0ELb0ELi2ELi4ELi4ELi4ELb0EEENS1_24CollectiveEpilogueBwdGQAISA_fSD_Li256ELb1ELb0EEENS1_19SingleTileSchedulerILb1ELb0ELb0ELi128EEEEEEEEEvNT_6ParamsE$_ZZN4cute12filter_tupleINS_5tupleIJNS_10UnderscoreES2_S2_iEEENS1_IJNS1_IJNS_1CILi1EEENS4_ILi0EEEEEElS6_lEEEZNS_5sliceIS3_S8_EEDaRKT_RKT0_EUlRKT_RKT0_E_EEDaSC_SF_OT1_ENKUlDpSI_E_clIJNS1_IJS7_EEENS1_IJlEEENS1_IJS6_EEENS1_IJEEEEEEDaSP_) ;  /* 0xfffae66000007944 */ /* 0x002fea0003c3ffff */
[----:B-----5:R-:W-:Y:S02]  /*5d070*/  MOV R5, R3 ;  /* 0x0000000300057202 */ /* 0x020fe40000000f00 */
[----:B------:R-:W-:Y:S02]  /*5d080*/  MOV R4, 0x5d0a0 ;  /* 0x0005d0a000047802 */ /* 0x000fe40000000f00 */
[----:B-1----:R-:W-:Y:S05]  /*5d090*/  CALL.REL.NOINC `($_ZN7cutlass13device_kernelIN5flash19enable_sm80_to_sm89INS1_16FlashAttnBwdSm80INS1_25CollectiveMainloopBwdSm80ILi2ELi2EN4cute5tupleIJNS5_1CILi128EEES8_NS7_ILi64EEEEEENS_10bfloat16_tEfNS_4arch4Sm80ELb0ELb1ELb1ELb1ELb0ELb0ELb0ELb0ELi2ELi4ELi4ELi4ELb0EEENS1_24CollectiveEpilogueBwdGQAISA_fSD_Li256ELb1ELb0EEENS1_19SingleTileSchedulerILb1ELb0ELb0ELi128EEEEEEEEEvNT_6ParamsE$_ZN4cute5tupleIJNS0_IJNS0_IJNS_1CILi8EEENS1_ILi1EEEEEENS1_ILi4EEES3_EEENS0_IJNS0_IJS3_NS1_ILi0EEEEEElS7_EEEEEC2ERKS6_RKS9_) ;  /* 0xfffad7e000007944 */ /* 0x002fea0003c3ffff */
        /* <DEDUP_REMOVED lines=9> */
[----:B-1---5:R-:W-:Y:S05]  /*5d130*/  CALL.REL.NOINC `($_ZN7cutlass13device_kernelIN5flash19enable_sm80_to_sm89INS1_16FlashAttnBwdSm80INS1_25CollectiveMainloopBwdSm80ILi2ELi2EN4cute5tupleIJNS5_1CILi128EEES8_NS7_ILi64EEEEEENS_10bfloat16_tEfNS_4arch4Sm80ELb0ELb1ELb1ELb1ELb0ELb0ELb0ELb0ELi2ELi4ELi4ELi4ELb0EEENS1_24CollectiveEpilogueBwdGQAISA_fSD_Li256ELb1ELb0EEENS1_19SingleTileSchedulerILb1ELb0ELb0ELi128EEEEEEEEEvNT_6ParamsE$_ZN4cute3eso3ESOILb0ELb0EJNS_6LayoutINS_5tupleIJNS3_IJNS_1CILi8EEENS4_ILi1EEEEEENS4_ILi4EEES6_EEENS3_IJNS3_IJS6_NS4_ILi0EEEEEElSA_EEEEElEEC2ERKSD_RKl) ;  /* 0xfffa964000007944 */ /* 0x022fea0003c3ffff */
[----:B------:R-:W-:Y:S01]  /*5d140*/  ULDC.64 UR8, c[0x0][0x118] ;  /* 0x0000460000087ab9 */ /* 0x000fe20000000a00 */
[----:B------:R-:W2:Y:S04]  /*5d150*/  LDL.64 R6, [R1+0x1690] ;  /* 0x0016900001067983 */ /* 0x000ea80000100a00 */
[----:B------:R-:W2:Y:S04]  /*5d160*/  LD.E.64 R10, [R10.64+0x18] ;  /* 0x000018080a0a7980 */ /* 0x000ea8000c101b00 */
[----:B-1----:R1:W5:Y:S01]  /*5d170*/  LDL.64 R2, [R1+0x1688] ;  /* 0x0016880001027983 */ /* 0x0023620000100a00 */
[----:B------:R-:W-:-:S02]  /*5d180*/  MOV R8, 0x5d1c0 ;  /* 0x0005d1c000087802 */ /* 0x000fc40000000f00 */
[----:B--2---:R-:W-:-:S04]  /*5d190*/  LEA R4, P0, R6, R10, 0x1 ;  /* 0x0000000a06047211 */ /* 0x004fc800078008ff */
[----:B------:R-:W-:-:S04]  /*5d1a0*/  LEA.HI.X R9, R6, R11, R7, 0x1, P0 ;  /* 0x0000000b06097211 */ /* 0x000fc800000f0c07 */
[----:B-1---5:R-:W-:Y:S05]  /*5d1b0*/  CALL.REL.NOINC `($_ZN7cutlass13device_kernelIN5flash19enable_sm80_to_sm89INS1_16FlashAttnBwdSm80INS1_25CollectiveMainloopBwdSm80ILi2ELi2EN4cute5tupleIJNS5_1CILi128EEES8_NS7_ILi64EEEEEENS_10bfloat16_tEfNS_4arch4Sm80ELb0ELb1ELb1ELb1ELb0ELb0ELb0ELb0ELi2ELi4ELi4ELi4ELb0EEENS1_24CollectiveEpilogueBwdGQAISA_fSD_Li256ELb1ELb0EEENS1_19SingleTileSchedulerILb1ELb0ELb0ELi128EEEEEEEEEvNT_6ParamsE$_ZN4cute8gmem_ptrIPKN7cutlass10bfloat16_tEECI1NS_12iter_adaptorIS4_S5_EEES4_) ;  /* 0xfffadcc000007944 */ /* 0x022fea0003c3ffff */
[----:B------:R-:W2:Y:S01]  /*5d1c0*/  LDL.64 R8, [R1+0x1688] ;  /* 0x0016880001087983 */ /* 0x000ea20000100a00 */
[----:B-1----:R-:W-:Y:S02]  /*5d1d0*/  MOV R5, R3 ;  /* 0x0000000300057202 */ /* 0x002fe40000000f00 */
[----:B------:R-:W-:Y:S01]  /*5d1e0*/  MOV R6, 0x5d210 ;  /* 0x0005d21000067802 */ /* 0x000fe20000000f00 */
[----:B--2---:R1:W-:Y:S04]  /*5d1f0*/  STL.64 [R1+0x1698], R8 ;  /* 0x0016980801007387 */ /* 0x0043e80000100a00 */
[----:B-1----:R-:W-:Y:S05]  /*5d200*/  CALL.REL.NOINC `($_ZN7cutlass13device_kernelIN5flash19enable_sm80_to_sm89INS1_16FlashAttnBwdSm80INS1_25CollectiveMainloopBwdSm80ILi2ELi2EN4cute5tupleIJNS5_1CILi128EEES8_NS7_ILi64EEEEEENS_10bfloat16_tEfNS_4arch4Sm80ELb0ELb1ELb1ELb1ELb0ELb0ELb0ELb0ELi2ELi4ELi4ELi4ELb0EEENS1_24CollectiveEpilogueBwdGQAISA_fSD_Li256ELb1ELb0EEENS1_19SingleTileSchedulerILb1ELb0ELb0ELi128EEEEEEEEEvNT_6ParamsE$_ZN4cute3eso3ESOILb0ELb0EJNS_6LayoutINS_5tupleIJNS3_IJNS_1CILi8EEENS4_ILi1EEEEEENS4_ILi4EEES6_EEENS3_IJNS3_IJS6_NS4_ILi0EEEEEElSA_EEEEENS_10ViewEngineINS_8gmem_ptrIPKN7cutlass10bfloat16_tEEEEEEEC2ERKSD_RKSL_) ;  /* 0xfffa94e000007944 */ /* 0x002fea0003c3ffff */
        /* <DEDUP_REMOVED lines=11> */
[----:B--2--5:R-:W-:Y:S05]  /*5d2c0*/  CALL.REL.NOINC `($_ZN7cutlass13device_kernelIN5flash19enable_sm80_to_sm89INS1_16FlashAttnBwdSm80INS1_25CollectiveMainloopBwdSm80ILi2ELi2EN4cute5tupleIJNS5_1CILi128EEES8_NS7_ILi64EEEEEENS_10bfloat16_tEfNS_4arch4Sm80ELb0ELb1ELb1ELb1ELb0ELb0ELb0ELb0ELi2ELi4ELi4ELi4ELb0EEENS1_24CollectiveEpilogueBwdGQAISA_fSD_Li256ELb1ELb0EEENS1_19SingleTileSchedulerILb1ELb0ELb0ELi128EEEEEEEEEvNT_6ParamsE$_ZZN4cuteplIJiiEJNS_1CILi0EEES2_EEEDaRKNS_15ArithmeticTupleIJDpT_EEERKNS3_IJDpT0_EEEENKUlDpRKT_E_clIJiiEEEDaSH_) ;  /* 0xfffb2f7000007944 */ /* 0x024fea0003c3ffff */
[----:B-----5:R-:W-:Y:S01]  /*5d2d0*/  IMAD.IADD R20, R5, 0x1, -R20 ;  /* 0x0000000105147824 */ /* 0x020fe200078e0a14 */
[----:B------:R-:W-:Y:S02]  /*5d2e0*/  MOV R3, RZ ;  /* 0x000000ff00037202 */ /* 0x000fe40000000f00 */
[----:B------:R-:W-:Y:S02]  /*5d2f0*/  MOV R6, 0x5d310 ;  /* 0x0005d31000067802 */ /* 0x000fe40000000f00 */
[----:B-1----:R-:W-:Y:S05]  /*5d300*/  CALL.REL.NOINC `($_ZN7cutlass13device_kernelIN5flash19enable_sm80_to_sm89INS1_16FlashAttnBwdSm80INS1_25CollectiveMainloopBwdSm80ILi2ELi2EN4cute5tupleIJNS5_1CILi128EEES8_NS7_ILi64EEEEEENS_10bfloat16_tEfNS_4arch4Sm80ELb0ELb1ELb1ELb1ELb0ELb0ELb0ELb0ELi2ELi4ELi4ELi4ELb0EEENS1_24CollectiveEpilogueBwdGQAISA_fSD_Li256ELb1ELb0EEENS1_19SingleTileSchedulerILb1ELb0ELb0ELi128EEEEEEEEEvNT_6ParamsE$_ZN4cute3eso3ESOILb1ELb0EJNS_1CILi0EEEiS3_EEC2ERKS3_RKiS6_) ;  /* 0xfffaa4d000007944 */ /* 0x002fea0003c3ffff */
[----:B-1----:R-:W2:Y:S01]  /*5d310*/  LDL R3, [R1+0x1688] ;  /* 0x0016880001037983 */ /* 0x002ea20000100800 */
[----:B------:R-:W-:Y:S01]  /*5d320*/  IMAD.MOV.U32 R2, RZ, RZ, R15 ;  /* 0x000000ffff027224 */ /* 0x000fe200078e000f */
[----:B------:R-:W-:Y:S02]  /*5d330*/  MOV R10, 0x5d360 ;  /* 0x0005d360000a7802 */ /* 0x000fe40000000f00 */
[----:B--2---:R-:W-:Y:S02]  /*5d340*/  SHF.L.U32 R3, R3, 0x5, RZ ;  /* 0x0000000503037819 */ /* 0x004fe400000006ff */
[----:B------:R-:W-:Y:S05]  /*5d350*/  CALL.REL.NOINC `($_ZN7cutlass13device_kernelIN5flash19enable_sm80_to_sm89INS1_16FlashAttnBwdSm80INS1_25CollectiveMainloopBwdSm80ILi2ELi2EN4cute5tupleIJNS5_1CILi128EEES8_NS7_ILi64EEEEEENS_10bfloat16_tEfNS_4arch4Sm80ELb0ELb1ELb1ELb1ELb0ELb0ELb0ELb0ELi2ELi4ELi4ELi4ELb0EEENS1_24CollectiveEpilogueBwdGQAISA_fSD_Li256ELb1ELb0EEENS1_19SingleTileSchedulerILb1ELb0ELb0ELi128EEEEEEEEEvNT_6ParamsE$_ZN4cute5tupleIJiEEC2ERKi) ;  /* 0xfffada4000007944 */ /* 0x000fea0003c3ffff */
[----:B------:R1:W5:Y:S01]  /*5d360*/  LDL R3, [R1+0x1688] ;  /* 0x0016880001037983 */ /* 0x0003620000100800 */
        /* <DEDUP_REMOVED lines=8> */
[----:B------:R-:W-:Y:S02]  /*5d3f0*/  MOV R2, R15 ;  /* 0x0000000f00027202 */ /* 0x000fe40000000f00 */
[----:B------:R-:W-:Y:S02]  /*5d400*/  MOV R6, 0x5d420 ;  /* 0x0005d42000067802 */ /* 0x000fe40000000f00 */
[----:B-1---5:R-:W-:Y:S05]  /*5d410*/  CALL.REL.NOINC `($_ZN7cutlass13device_kernelIN5flash19enable_sm80_to_sm89INS1_16FlashAttnBwdSm80INS1_25CollectiveMainloopBwdSm80ILi2ELi2EN4cute5tupleIJNS5_1CILi128EEES8_NS7_ILi64EEEEEENS_10bfloat16_tEfNS_4arch4Sm80ELb0ELb1ELb1ELb1ELb0ELb0ELb0ELb0ELi2ELi4ELi4ELi4ELb0EEENS1_24CollectiveEpilogueBwdGQAISA_fSD_Li256ELb1ELb0EEENS1_19SingleTileSchedulerILb1ELb0ELb0ELi128EEEEEEEEEvNT_6ParamsE$_ZN4cute3eso3ESOILb0ELb1EJiNS_1CILi0EEEEEC2ERKiRKS3_) ;  /* 0xfffa9cd000007944 */ /* 0x022fea0003c3ffff */
[----:B-1----:R1:W5:Y:S01]  /*5d420*/  LDL R3, [R1+0x1688] ;  /* 0x0016880001037983 */ /* 0x0023620000100800 */
[----:B------:R-:W-:-:S03]  /*5d430*/  MOV R4, 0x5d450 ;  /* 0x0005d45000047802 */ /* 0x000fc60000000f00 */
[----:B-1---5:R-:W-:Y:S05]  /*5d440*/  CALL.REL.NOINC `($_ZN7cutlass13device_kernelIN5flash19enable_sm80_to_sm89INS1_16FlashAttnBwdSm80INS1_25CollectiveMainloopBwdSm80ILi2ELi2EN4cute5tupleIJNS5_1CILi128EEES8_NS7_ILi64EEEEEENS_10bfloat16_tEfNS_4arch4Sm80ELb0ELb1ELb1ELb1ELb0ELb0ELb0ELb0ELi2ELi4ELi4ELi4ELb0EEENS1_24CollectiveEpilogueBwdGQAISA_fSD_Li256ELb1ELb0EEENS1_19SingleTileSchedulerILb1ELb0ELb0ELi128EEEEEEEEEvNT_6ParamsE$_ZZN4cuteplIJNS_1CILi0EEES2_EJiEEEDaRKNS_15ArithmeticTupleIJDpT_EEERKNS3_IJDpT0_EEEENKUlDpRKT_E_clIJiS2_EEEDaSH_) ;  /* 0xfffb29a000007944 */ /* 0x022fea0003c3ffff */
[----:B------:R-:W-:Y:S02]  /*5d450*/  MOV R4, 0x5d470 ;  /* 0x0005d47000047802 */ /* 0x000fe40000000f00 */
[----:B-1---5:R-:W-:Y:S05]  /*5d460*/  CALL.REL.NOINC `($_ZN7cutlass13device_kernelIN5flash19enable_sm80_to_sm89INS1_16FlashAttnBwdSm80INS1_25CollectiveMainloopBwdSm80ILi2ELi2EN4cute5tupleIJNS5_1CILi128EEES8_NS7_ILi64EEEEEENS_10bfloat16_tEfNS_4arch4Sm80ELb0ELb1ELb1ELb1ELb0ELb0ELb0ELb0ELi2ELi4ELi4ELi4ELb0EEENS1_24CollectiveEpilogueBwdGQAISA_fSD_Li256ELb1ELb0EEENS1_19SingleTileSchedulerILb1ELb0ELb0ELi128EEEEEEEEEvNT_6ParamsE$_ZZN4cuteplIJNS_1CILi0EEES2_EJiS2_EEEDaRKNS_15ArithmeticTupleIJDpT_EEERKNS3_IJDpT0_EEEENKUlDpRKT_E_clIJiS2_EEEDaSH_) ;  /* 0xfffb29f000007944 */ /* 0x022fea0003c3ffff */
        /* <DEDUP_REMOVED lines=9> */
[----:B--23-5:R-:W-:Y:S05]  /*5d500*/  CALL.REL.NOINC `($_ZN7cutlass13device_kernelIN5flash19enable_sm80_to_sm89INS1_16FlashAttnBwdSm80INS1_25CollectiveMainloopBwdSm80ILi2ELi2EN4cute5tupleIJNS5_1CILi128EEES8_NS7_ILi64EEEEEENS_10bfloat16_tEfNS_4arch4Sm80ELb0ELb1ELb1ELb1ELb0ELb0ELb0ELb0ELi2ELi4ELi4ELi4ELb0EEENS1_24CollectiveEpilogueBwdGQAISA_fSD_Li256ELb1ELb0EEENS1_19SingleTileSchedulerILb1ELb0ELb0ELi128EEEEEEEEEvNT_6ParamsE$_ZN4cute3eso3ESOILb1ELb0EJNS_10UnderscoreEiiEEC2ERKS2_RKiS7_) ;  /* 0xfffa9eb000007944 */ /* 0x02cfea0003c3ffff */
[----:B------:R-:W2:Y:S01]  /*5d510*/  LDL R5, [R1+0x1688] ;  /* 0x0016880001057983 */ /* 0x000ea20000100800 */
[----:B------:R-:W-:Y:S02]  /*5d520*/  MOV R4, 0x5d590 ;  /* 0x0005d59000047802 */ /* 0x000fe40000000f00 */
[----:B-12---:R-:W-:Y:S01]  /*5d530*/  SHF.R.S32.HI R2, RZ, 0x1f, R5 ;  /* 0x0000001fff027819 */ /* 0x006fe20000011405 */
[-C--:B------:R-:W-:Y:S02]  /*5d540*/  IMAD R3, R93, R5.reuse, RZ ;  /* 0x000000055d037224 */ /* 0x080fe400078e02ff */
[----:B------:R-:W-:-:S04]  /*5d550*/  IMAD.WIDE.U32 R6, R92, R5, RZ ;  /* 0x000000055c067225 */ /* 0x000fc800078e00ff */
[----:B------:R-:W-:-:S05]  /*5d560*/  IMAD R3, R92, R2, R3 ;  /* 0x000000025c037224 */ /* 0x000fca00078e0203 */
[----:B------:R-:W-:Y:S02]  /*5d570*/  IADD3 R3, R7, R3, RZ ;  /* 0x0000000307037210 */ /* 0x000fe40007ffe0ff */
[----:B------:R-:W-:Y:S05]  /*5d580*/  CALL.REL.NOINC `($_ZN7cutlass13device_kernelIN5flash19enable_sm80_to_sm89INS1_16FlashAttnBwdSm80INS1_25CollectiveMainloopBwdSm80ILi2ELi2EN4cute5tupleIJNS5_1CILi128EEES8_NS7_ILi64EEEEEENS_10bfloat16_tEfNS_4arch4Sm80ELb0ELb1ELb1ELb1ELb0ELb0ELb0ELb0ELi2ELi4ELi4ELi4ELb0EEENS1_24CollectiveEpilogueBwdGQAISA_fSD_Li256ELb1ELb0EEENS1_19SingleTileSchedulerILb1ELb0ELb0ELi128EEEEEEEEEvNT_6ParamsE$_ZN4cute3eso3ESOILb1ELb0EJNS_6LayoutINS_5tupleIJNS3_IJNS_1CILi8EEENS4_ILi1EEEEEEEEENS3_IJNS3_IJS6_NS4_ILi0EEEEEEEEEEElEEC2ERKSC_RKl) ;  /* 0xfffac6b000007944 */ /* 0x000fea0003c3ffff */
[----:B-1----:R-:W2:Y:S01]  /*5d590*/  LDL.64 R2, [R1+0x1688] ;  /* 0x0016880001027983 */ /* 0x002ea20000100a00 */
[----:B------:R-:W-:Y:S02]  /*5d5a0*/  MOV R8, 0x5d5e0 ;  /* 0x0005d5e000087802 */ /* 0x000fe40000000f00 */
[----:B--2---:R-:W-:-:S04]  /*5d5b0*/  LEA R4, P1, R2, R90, 0x1 ;  /* 0x0000005a02047211 */ /* 0x004fc800078208ff */
[----:B------:R-:W-:-:S04]  /*5d5c0*/  LEA.HI.X R9, R2, R91, R3, 0x1, P1 ;  /* 0x0000005b02097211 */ /* 0x000fc800008f0c03 */
[----:B------:R-:W-:Y:S05]  /*5d5d0*/  CALL.REL.NOINC `($_ZN7cutlass13device_kernelIN5flash19enable_sm80_to_sm89INS1_16FlashAttnBwdSm80INS1_25CollectiveMainloopBwdSm80ILi2ELi2EN4cute5tupleIJNS5_1CILi128EEES8_NS7_ILi64EEEEEENS_10bfloat16_tEfNS_4arch4Sm80ELb0ELb1ELb1ELb1ELb0ELb0ELb0ELb0ELi2ELi4ELi4ELi4ELb0EEENS1_24CollectiveEpilogueBwdGQAISA_fSD_Li256ELb1ELb0EEENS1_19SingleTileSchedulerILb1ELb0ELb0ELi128EEEEEEEEEvNT_6ParamsE$_ZN4cute8gmem_ptrIPKN7cutlass10bfloat16_tEECI1NS_12iter_adaptorIS4_S5_EEES4_) ;  /* 0xfffad8a000007944 */ /* 0x000fea0003c3ffff */
[----:B------:R2:W5:Y:S01]  /*5d5e0*/  LDL.64 R2, [R1+0x1688] ;  /* 0x0016880001027983 */ /* 0x0005620000100a00 */
[----:B------:R-:W-:-:S03]  /*5d5f0*/  MOV R6, 0x5d610 ;  /* 0x0005d61000067802 */ /* 0x000fc60000000f00 */
[----:B-12--5:R-:W-:Y:S05]  /*5d600*/  CALL.REL.NOINC `($_ZN7cutlass13device_kernelIN5flash19enable_sm80_to_sm89INS1_16FlashAttnBwdSm80INS1_25CollectiveMainloopBwdSm80ILi2ELi2EN4cute5tupleIJNS5_1CILi128EEES8_NS7_ILi64EEEEEENS_10bfloat16_tEfNS_4arch4Sm80ELb0ELb1ELb1ELb1ELb0ELb0ELb0ELb0ELi2ELi4ELi4ELi4ELb0EEENS1_24CollectiveEpilogueBwdGQAISA_fSD_Li256ELb1ELb0EEENS1_19SingleTileSchedulerILb1ELb0ELb0ELi128EEEEEEEEEvNT_6ParamsE$_ZN4cute3eso3ESOILb1ELb0EJNS_6LayoutINS_5tupleIJNS3_IJNS_1CILi8EEENS4_ILi1EEEEEEEEENS3_IJNS3_IJS6_NS4_ILi0EEEEEEEEEEENS_10ViewEngineINS_8gmem_ptrIPKN7cutlass10bfloat16_tEEEEEEEC2ERKSC_RKSK_) ;  /* 0xfffac52000007944 */ /* 0x026fea0003c3ffff */
[----:B-1----:R1:W5:Y:S01]  /*5d610*/  LDL.64 R4, [R1+0x1688] ;  /* 0x0016880001047983 */ /* 0x0023620000100a00 */
[----:B------:R-:W-:Y:S01]  /*5d620*/  IMAD.MOV.U32 R83, RZ, RZ, R15 ;  /* 0x000000ffff537224 */ /* 0x000fe200078e000f */
[----:B------:R-:W-:Y:S02]  /*5d630*/  MOV R84, RZ ;  /* 0x000000ff00547202 */ /* 0x000fe40000000f00 */
[----:B------:R-:W-:Y:S02]  /*5d640*/  MOV R82, 0x5d660 ;  /* 0x0005d66000527802 */ /* 0x000fe40000000f00 */
[----:B-1---5:R-:W-:Y:S05]  /*5d650*/  CALL.REL.NOINC `($_ZN7cutlass13device_kernelIN5flash19enable_sm80_to_sm89INS1_16FlashAttnBwdSm80INS1_25CollectiveMainloopBwdSm80ILi2ELi2EN4cute5tupleIJNS5_1CILi128EEES8_NS7_ILi64EEEEEENS_10bfloat16_tEfNS_4arch4Sm80ELb0ELb1ELb1ELb1ELb0ELb0ELb0ELb0ELi2ELi4ELi4ELi4ELb0EEENS1_24CollectiveEpilogueBwdGQAISA_fSD_Li256ELb1ELb0EEENS1_19SingleTileSchedulerILb1ELb0ELb0ELi128EEEEEEEEEvNT_6ParamsE$_ZN4cute3eso3ESOILb1ELb0EJNS_10UnderscoreEiiEEC2ERKS2_RKiS7_) ;  /* 0xfffa9d6000007944 */ /* 0x022fea0003c3ffff */
[----:B-1----:R-:W2:Y:S01]  /*5d660*/  LDL R3, [R1+0x1688] ;  /* 0x0016880001037983 */ /* 0x002ea20000100800 */
[----:B------:R-:W-:Y:S01]  /*5d670*/  IMAD.MOV.U32 R2, RZ, RZ, R15 ;  /* 0x000000ffff027224 */ /* 0x000fe200078e000f */
[----:B------:R-:W-:Y:S02]  /*5d680*/  MOV R6, 0x5d6b0 ;  /* 0x0005d6b000067802 */ /* 0x000fe40000000f00 */
[----:B--2---:R-:W-:Y:S02]  /*5d690*/  SHF.L.U32 R3, R3, 0xb, RZ ;  /* 0x0000000b03037819 */ /* 0x004fe400000006ff */
        /* <DEDUP_REMOVED lines=10> */
[----:B-1----:R1:W5:Y:S01]  /*5d740*/  LDL.64 R6, [R1+0x1688] ;  /* 0x0016880001067983 */ /* 0x0023620000100a00 */
[----:B------:R-:W-:Y:S02]  /*5d750*/  MOV R9, R5 ;  /* 0x0000000500097202 */ /* 0x000fe40000000f00 */
[----:B------:R-:W-:Y:S02]  /*5d760*/  MOV R8, 0x5d780 ;  /* 0x0005d78000087802 */ /* 0x000fe40000000f00 */
[----:B-1---5:R-:W-:Y:S05]  /*5d770*/  CALL.REL.NOINC `($_ZN7cutlass13device_kernelIN5flash19enable_sm80_to_sm89INS1_16FlashAttnBwdSm80INS1_25CollectiveMainloopBwdSm80ILi2ELi2EN4cute5tupleIJNS5_1CILi128EEES8_NS7_ILi64EEEEEENS_10bfloat16_tEfNS_4arch4Sm80ELb0ELb1ELb1ELb1ELb0ELb0ELb0ELb0ELi2ELi4ELi4ELi4ELb0EEENS1_24CollectiveEpilogueBwdGQAISA_fSD_Li256ELb1ELb0EEENS1_19SingleTileSchedulerILb1ELb0ELb0ELi128EEEEEEEEEvNT_6ParamsE$_ZN4cute8gmem_ptrIPKN7cutlass10bfloat16_tEECI1NS_12iter_adaptorIS4_S5_EEES4_) ;  /* 0xfffad70000007944 */ /* 0x022fea0003c3ffff */
[----:B------:R2:W5:Y:S01]  /*5d780*/  LDL.64 R2, [R1+0x1688] ;  /* 0x0016880001027983 */ /* 0x0005620000100a00 */
[----:B------:R-:W-:-:S03]  /*5d790*/  MOV R8, 0x5d7b0 ;  /* 0x0005d7b000087802 */ /* 0x000fc60000000f00 */
[----:B-12--5:R-:W-:Y:S05]  /*5d7a0*/  CALL.REL.NOINC `($_ZN7cutlass13device_kernelIN5flash19enable_sm80_to_sm89INS1_16FlashAttnBwdSm80INS1_25CollectiveMainloopBwdSm80ILi2ELi2EN4cute5tupleIJNS5_1CILi128EEES8_NS7_ILi64EEEEEENS_10bfloat16_tEfNS_4arch4Sm80ELb0ELb1ELb1ELb1ELb0ELb0ELb0ELb0ELi2ELi4ELi4ELi4ELb0EEENS1_24CollectiveEpilogueBwdGQAISA_fSD_Li256ELb1ELb0EEENS1_19SingleTileSchedulerILb1ELb0ELb0ELi128EEEEEEEEEvNT_6ParamsE$_ZN4cute8gmem_ptrIPKN7cutlass9uint128_tEECI1NS_12iter_adaptorIS4_S5_EEES4_) ;  /* 0xfffad71000007944 */ /* 0x026fea0003c3ffff */
[----:B-1----:R1:W5:Y:S01]  /*5d7b0*/  LDL.64 R2, [R1+0x1688] ;  /* 0x0016880001027983 */ /* 0x0023620000100a00 */
[----:B------:R-:W-:-:S03]  /*5d7c0*/  MOV R8, 0x5d7e0 ;  /* 0x0005d7e000087802 */ /* 0x000fc60000000f00 */
[----:B-1---5:R-:W-:Y:S05]  /*5d7d0*/  CALL.REL.NOINC `($_ZN7cutlass13device_kernelIN5flash19enable_sm80_to_sm89INS1_16FlashAttnBwdSm80INS1_25CollectiveMainloopBwdSm80ILi2ELi2EN4cute5tupleIJNS5_1CILi128EEES8_NS7_ILi64EEEEEENS_10bfloat16_tEfNS_4arch4Sm80ELb0ELb1ELb1ELb1ELb0ELb0ELb0ELb0ELi2ELi4ELi4ELi4ELb0EEENS1_24CollectiveEpilogueBwdGQAISA_fSD_Li256ELb1ELb0EEENS1_19SingleTileSchedulerILb1ELb0ELb0ELi128EEEEEEEEEvNT_6ParamsE$_ZN4cute3eso3ESOILb1ELb0EJNS_6LayoutINS_5tupleIJNS3_IJNS_1CILi1EEES5_EEEEEENS3_IJNS3_IJS5_NS4_ILi0EEEEEEEEEEENS_10ViewEngineINS_8gmem_ptrIPKN7cutlass9uint128_tEEEEEEEC2ERKSB_RKSJ_) ;  /* 0xfffaba6000007944 */ /* 0x022fea0003c3ffff */
[----:B------:R2:W5:Y:S01]  /*5d7e0*/  LDL.64 R82, [R1+0x1688] ;  /* 0x0016880001527983 */ /* 0x0005620000100a00 */
[----:B-1----:R-:W-:Y:S01]  /*5d7f0*/  IMAD.MOV.U32 R2, RZ, RZ, R6 ;  /* 0x000000ffff027224 */ /* 0x002fe200078e0006 */
[----:B------:R-:W-:Y:S01]  /*5d800*/  MOV R3, R7 ;  /* 0x0000000700037202 */ /* 0x000fe20000000f00 */
[----:B------:R-:W-:Y:S01]  /*5d810*/  IMAD.MOV.U32 R9, RZ, RZ, R15 ;  /* 0x000000ffff097224 */ /* 0x000fe200078e000f */
[----:B------:R-:W-:-:S02]  /*5d820*/  MOV R8, 0x5d840 ;  /* 0x0005d84000087802 */ /* 0x000fc40000000f00 */
[----:B--2--5:R-:W-:Y:S05]  /*5d830*/  CALL.REL.NOINC `($_ZN7cutlass13device_kernelIN5flash19enable_sm80_to_sm89INS1_16FlashAttnBwdSm80INS1_25CollectiveMainloopBwdSm80ILi2ELi2EN4cute5tupleIJNS5_1CILi128EEES8_NS7_ILi64EEEEEENS_10bfloat16_tEfNS_4arch4Sm80ELb0ELb1ELb1ELb1ELb0ELb0ELb0ELb0ELi2ELi4ELi4ELi4ELb0EEENS1_24CollectiveEpilogueBwdGQAISA_fSD_Li256ELb1ELb0EEENS1_19SingleTileSchedulerILb1ELb0ELb0ELi128EEEEEEEEEvNT_6ParamsE$_ZN4cute8smem_ptrIPN7cutlass10bfloat16_tEECI1NS_12iter_adaptorIS3_S4_EEES3_) ;  /* 0xfffad74000007944 */ /* 0x024fea0003c3ffff */
[----:B-1----:R1:W5:Y:S01]  /*5d840*/  LDL.64 R2, [R1+0x1688] ;  /* 0x0016880001027983 */ /* 0x0023620000100a00 */
[----:B------:R-:W-:-:S02]  /*5d850*/  MOV R4, R15 ;  /* 0x0000000f00047202 */ /* 0x000fc40000000f00 */
[----:B------:R-:W-:Y:S02]  /*5d860*/  MOV R6, 0x5d880 ;  /* 0x0005d88000067802 */ /* 0x000fe40000000f00 */
[----:B-1---5:R-:W-:Y:S05]  /*5d870*/  CALL.REL.NOINC `($_ZN7cutlass13device_kernelIN5flash19enable_sm80_to_sm89INS1_16FlashAttnBwdSm80INS1_25CollectiveMainloopBwdSm80ILi2ELi2EN4cute5tupleIJNS5_1CILi128EEES8_NS7_ILi64EEEEEENS_10bfloat16_tEfNS_4arch4Sm80ELb0ELb1ELb1ELb1ELb0ELb0ELb0ELb0ELi2ELi4ELi4ELi4ELb0EEENS1_24CollectiveEpilogueBwdGQAISA_fSD_Li256ELb1ELb0EEENS1_19SingleTileSchedulerILb1ELb0ELb0ELi128EEEEEEEEEvNT_6ParamsE$_ZN4cute8smem_ptrIPN7cutlass9uint128_tEECI1NS_12iter_adaptorIS3_S4_EEES3_) ;  /* 0xfffad74000007944 */ /* 0x022fea0003c3ffff */
[----:B-1----:R1:W5:Y:S01]  /*5d880*/  LDL.64 R2, [R1+0x1688] ;  /* 0x0016880001027983 */ /* 0x0023620000100a00 */
[----:B------:R-:W-:Y:S02]  /*5d890*/  MOV R4, R15 ;  /* 0x0000000f00047202 */ /* 0x000fe40000000f00 */
[----:B------:R-:W-:Y:S02]  /*5d8a0*/  MOV R6, 0x5d8c0 ;  /* 0x0005d8c000067802 */ /* 0x000fe40000000f00 */
[----:B-1---5:R-:W-:Y:S05]  /*5d8b0*/  CALL.REL.NOINC `($_ZN7cutlass13device_kernelIN5flash19enable_sm80_to_sm89INS1_16FlashAttnBwdSm80INS1_25CollectiveMainloopBwdSm80ILi2ELi2EN4cute5tupleIJNS5_1CILi128EEES8_NS7_ILi64EEEEEENS_10bfloat16_tEfNS_4arch4Sm80ELb0ELb1ELb1ELb1ELb0ELb0ELb0ELb0ELi2ELi4ELi4ELi4ELb0EEENS1_24CollectiveEpilogueBwdGQAISA_fSD_Li256ELb1ELb0EEENS1_19SingleTileSchedulerILb1ELb0ELb0ELi128EEEEEEEEEvNT_6ParamsE$_ZN4cute3eso3ESOILb1ELb0EJNS_6LayoutINS_5tupleIJNS3_IJNS_1CILi1EEES5_EEEEEENS3_IJNS3_IJS5_NS4_ILi0EEEEEEEEEEENS_10ViewEngineINS_8smem_ptrIPN7cutlass9uint128_tEEEEEEEC2ERKSB_RKSI_) ;  /* 0xfffab9c000007944 */ /* 0x022fea0003c3ffff */
[----:B-1----:R1:W5:Y:S01]  /*5d8c0*/  LDL R4, [R1+0x1688] ;  /* 0x0016880001047983 */ /* 0x0023620000100800 */
[----:B------:R-:W-:-:S03]  /*5d8d0*/  MOV R2, 0x5d8f0 ;  /* 0x0005d8f000027802 */ /* 0x000fc60000000f00 */
[----:B-1---5:R-:W-:Y:S05]  /*5d8e0*/  CALL.REL.NOINC `($_ZN7cutlass13device_kernelIN5flash19enable_sm80_to_sm89INS1_16FlashAttnBwdSm80INS1_25CollectiveMainloopBwdSm80ILi2ELi2EN4cute5tupleIJNS5_1CILi128EEES8_NS7_ILi64EEEEEENS_10bfloat16_tEfNS_4arch4Sm80ELb0ELb1ELb1ELb1ELb0ELb0ELb0ELb0ELi2ELi4ELi4ELi4ELb0EEENS1_24CollectiveEpilogueBwdGQAISA_fSD_Li256ELb1ELb0EEENS1_19SingleTileSchedulerILb1ELb0ELb0ELi128EEEEEEEEEvNT_6ParamsE$_ZN73_INTERNAL_24fd9406_37_flash_bwd_hdim64_bf16_softcap_sm80_cu_3fbc093a_291824__cvta_generic_to_sharedEPKv) ;  /* 0xfffad7f000007944 */ /* 0x022fea0003c3ffff */
        /* <DEDUP_REMOVED lines=10> */
[----:B-1----:R-:W-:Y:S05]  /*5d990*/  CALL.REL.NOINC `($_ZN7cutlass13device_kernelIN5flash19enable_sm80_to_sm89INS1_16FlashAttnBwdSm80INS1_25CollectiveMainloopBwdSm80ILi2ELi2EN4cute5tupleIJNS5_1CILi128EEES8_NS7_ILi64EEEEEENS_10bfloat16_tEfNS_4arch4Sm80ELb0ELb1ELb1ELb1ELb0ELb0ELb0ELb0ELi2ELi4ELi4ELi4ELb0EEENS1_24CollectiveEpilogueBwdGQAISA_fSD_Li256ELb1ELb0EEENS1_19SingleTileSchedulerILb1ELb0ELb0ELi128EEEEEEEEEvNT_6ParamsE$_ZN4cute3eso3ESOILb1ELb0EJNS_1CILi0EEEiS3_EEC2ERKS3_RKiS6_) ;  /* 0xfffa9e4000007944 */ /* 0x002fea0003c3ffff */
[----:B-1----:R-:W2:Y:S01]  /*5d9a0*/  LDL R3, [R1+0x1688] ;  /* 0x0016880001037983 */ /* 0x002ea20000100800 */
[----:B------:R-:W-:Y:S01]  /*5d9b0*/  IMAD.MOV.U32 R2, RZ, RZ, R15 ;  /* 0x000000ffff027224 */ /* 0x000fe200078e000f */
[----:B------:R-:W-:-:S02]  /*5d9c0*/  MOV R10, 0x5d9f0 ;  /* 0x0005d9f0000a7802 */ /* 0x000fc40000000f00 */
[----:B--2---:R-:W-:Y:S02]  /*5d9d0*/  SHF.L.U32 R3, R3, 0x5, RZ ;  /* 0x0000000503037819 */ /* 0x004fe400000006ff */
[----:B------:R-:W-:Y:S05]  /*5d9e0*/  CALL.REL.NOINC `($_ZN7cutlass13device_kernelIN5flash19enable_sm80_to_sm89INS1_16FlashAttnBwdSm80INS1_25CollectiveMainloopBwdSm80ILi2ELi2EN4cute5tupleIJNS5_1CILi128EEES8_NS7_ILi64EEEEEENS_10bfloat16_tEfNS_4arch4Sm80ELb0ELb1ELb1ELb1ELb0ELb0ELb0ELb0ELi2ELi4ELi4ELi4ELb0EEENS1_24CollectiveEpilogueBwdGQAISA_fSD_Li256ELb1ELb0EEENS1_19SingleTileSchedulerILb1ELb0ELb0ELi128EEEEEEEEEvNT_6ParamsE$_ZN4cute5tupleIJiEEC2ERKi) ;  /* 0xfffad3b000007944 */ /* 0x000fea0003c3ffff */
[----:B------:R1:W5:Y:S01]  /*5d9f0*/  LDL R3, [R1+0x1688] ;  /* 0x0016880001037983 */ /* 0x0003620000100800 */
        /* <DEDUP_REMOVED lines=44> */
[----:B------:R-:W-:Y:S02]  /*5dcc0*/  MOV R84, 0x1 ;  /* 0x0000000100547802 */ /* 0x000fe40000000f00 */
        /* <DEDUP_REMOVED lines=265> */
[----:B-1---5:R-:W-:Y:S05]  /*5ed60*/  CALL.REL.NOINC `($_ZN7cutlass13device_kernelIN5flash19enable_sm80_to_sm89INS1_16FlashAttnBwdSm80INS1_25CollectiveMainloopBwdSm80ILi2ELi2EN4cute5tupleIJNS5_1CILi128EEES8_NS7_ILi64EEEEEENS_10bfloat16_tEfNS_4arch4Sm80ELb0ELb1ELb1ELb1ELb0ELb0ELb0ELb0ELi2ELi4ELi4ELi4ELb0EEENS1_24CollectiveEpilogueBwdGQAISA_fSD_Li256ELb1ELb0EEENS1_19SingleTileSchedulerILb1ELb0ELb0ELi128EEEEEEEEEvNT_6ParamsE$_ZN4cute3eso3ESOILb1ELb0EJNS_10UnderscoreES2_iEEC2ERKS2_S5_RKi) ;  /* 0xfffa85d000007944 */ /* 0x022fea0003c3ffff */
[----:B-1----:R-:W2:Y:S01]  /*5ed70*/  LDL R3, [R1+0x1688] ;  /* 0x0016880001037983 */ /* 0x002ea20000100800 */
[----:B------:R-:W-:-:S02]  /*5ed80*/  MOV R6, 0x5edb0 ;  /* 0x0005edb000067802 */ /* 0x000fc40000000f00 */
[----:B--2---:R-:W-:Y:S02]  /*5ed90*/  SHF.L.U32 R3, R3, 0x7, RZ ;  /* 0x0000000703037819 */ /* 0x004fe400000006ff */
[----:B------:R-:W-:Y:S05]  /*5eda0*/  CALL.REL.NOINC `($_ZN7cutlass13device_kernelIN5flash19enable_sm80_to_sm89INS1_16FlashAttnBwdSm80INS1_25CollectiveMainloopBwdSm80ILi2ELi2EN4cute5tupleIJNS5_1CILi128EEES8_NS7_ILi64EEEEEENS_10bfloat16_tEfNS_4arch4Sm80ELb0ELb1ELb1ELb1ELb0ELb0ELb0ELb0ELi2ELi4ELi4ELi4ELb0EEENS1_24CollectiveEpilogueBwdGQAISA_fSD_Li256ELb1ELb0EEENS1_19SingleTileSchedulerILb1ELb0ELb0ELi128EEEEEEEEEvNT_6ParamsE$_ZN4cute3eso3ESOILb1ELb0EJNS_6LayoutINS_5tupleIJNS3_IJNS_1CILi4EEENS4_ILi1EEEEEES6_EEENS3_IJNS3_IJS6_NS4_ILi0EEEEEES9_EEEEEiEEC2ERKSC_RKi) ;  /* 0xfffaad4000007944 */ /* 0x000fea0003c3ffff */
[----:B------:R-:W-:Y:S01]  /*5edb0*/  ULDC.64 UR8, c[0x0][0x118] ;  /* 0x0000460000087ab9 */ /* 0x000fe20000000a00 */
[----:B-1----:R-:W2:Y:S04]  /*5edc0*/  LDL R2, [R1+0x1688] ;  /* 0x0016880001027983 */ /* 0x002ea80000100800 */
[----:B------:R-:W2:Y:S01]  /*5edd0*/  LD.E.64 R4, [R10.64+0x8] ;  /* 0x000008080a047980 */ /* 0x000ea2000c101b00 */
[----:B------:R-:W-:Y:S01]  /*5ede0*/  MOV R8, 0x5ee20 ;  /* 0x0005ee2000087802 */ /* 0x000fe20000000f00 */
[----:B--2---:R-:W-:Y:S01]  /*5edf0*/  IMAD.WIDE R4, R2, 0x4, R4 ;  /* 0x0000000402047825 */ /* 0x004fe200078e0204 */
[----:B------:R-:W-:-:S03]  /*5ee00*/  MOV R2, R15 ;  /* 0x0000000f00027202 */ /* 0x000fc60000000f00 */
[----:B------:R-:W-:Y:S05]  /*5ee10*/  CALL.REL.NOINC `($_ZN7cutlass13device_kernelIN5flash19enable_sm80_to_sm89INS1_16FlashAttnBwdSm80INS1_25CollectiveMainloopBwdSm80ILi2ELi2EN4cute5tupleIJNS5_1CILi128EEES8_NS7_ILi64EEEEEENS_10bfloat16_tEfNS_4arch4Sm80ELb0ELb1ELb1ELb1ELb0ELb0ELb0ELb0ELi2ELi4ELi4ELi4ELb0EEENS1_24CollectiveEpilogueBwdGQAISA_fSD_Li256ELb1ELb0EEENS1_19SingleTileSchedulerILb1ELb0ELb0ELi128EEEEEEEEEvNT_6ParamsE$_ZN4cute8gmem_ptrIPKfECI1NS_12iter_adaptorIS2_S3_EEES2_) ;  /* 0xfffac0e000007944 */ /* 0x000fea0003c3ffff */
[----:B-1----:R1:W5:Y:S01]  /*5ee20*/  LDL.64 R2, [R1+0x1688] ;  /* 0x0016880001027983 */ /* 0x0023620000100a00 */
[----:B------:R-:W-:-:S03]  /*5ee30*/  MOV R6, 0x5ee50 ;  /* 0x0005ee5000067802 */ /* 0x000fc60000000f00 */
[----:B-1---5:R-:W-:Y:S05]  /*5ee40*/  CALL.REL.NOINC `($_ZN7cutlass13device_kernelIN5flash19enable_sm80_to_sm89INS1_16FlashAttnBwdSm80INS1_25CollectiveMainloopBwdSm80ILi2ELi2EN4cute5tupleIJNS5_1CILi128EEES8_NS7_ILi64EEEEEENS_10bfloat16_tEfNS_4arch4Sm80ELb0ELb1ELb1ELb1ELb0ELb0ELb0ELb0ELi2ELi4ELi4ELi4ELb0EEENS1_24CollectiveEpilogueBwdGQAISA_fSD_Li256ELb1ELb0EEENS1_19SingleTileSchedulerILb1ELb0ELb0ELi128EEEEEEEEEvNT_6ParamsE$_ZN4cute3eso3ESOILb1ELb0EJNS_6LayoutINS_5tupleIJNS3_IJNS_1CILi4EEENS4_ILi1EEEEEES6_EEENS3_IJNS3_IJS6_NS4_ILi0EEEEEES9_EEEEENS_10ViewEngineINS_8gmem_ptrIPKfEEEEEEC2ERKSC_RKSI_) ;  /* 0xfffaac2000007944 */ /* 0x022fea0003c3ffff */
[----:B------:R-:W-:Y:S01]  /*5ee50*/  ULDC.64 UR8, c[0x0][0x118] ;  /* 0x0000460000087ab9 */ /* 0x000fe20000000a00 */
[----:B-1----:R1:W5:Y:S04]  /*5ee60*/  LDL.64 R4, [R1+0x1688] ;  /* 0x0016880001047983 */ /* 0x0023680000100a00 */
[----:B------:R1:W5:Y:S01]  /*5ee70*/  LD.E.64 R10, [R86.64+0x40] ;  /* 0x00004008560a7980 */ /* 0x000362000c101b00 */
[----:B------:R-:W-:Y:S01]  /*5ee80*/  IMAD.MOV.U32 R3, RZ, RZ, R16 ;  /* 0x000000ffff037224 */ /* 0x000fe200078e0010 */
[----:B------:R-:W-:-:S02]  /*5ee90*/  MOV R2, R15 ;  /* 0x0000000f00027202 */ /* 0x000fc40000000f00 */
[----:B------:R-:W-:Y:S02]  /*5eea0*/  MOV R8, 0x5eec0 ;  /* 0x0005eec000087802 */ /* 0x000fe40000000f00 */
[----:B-1---5:R-:W-:Y:S05]  /*5eeb0*/  CALL.REL.NOINC `($_ZN7cutlass13device_kernelIN5flash19enable_sm80_to_sm89INS1_16FlashAttnBwdSm80INS1_25CollectiveMainloopBwdSm80ILi2ELi2EN4cute5tupleIJNS5_1CILi128EEES8_NS7_ILi64EEEEEENS_10bfloat16_tEfNS_4arch4Sm80ELb0ELb1ELb1ELb1ELb0ELb0ELb0ELb0ELi2ELi4ELi4ELi4ELb0EEENS1_24CollectiveEpilogueBwdGQAISA_fSD_Li256ELb1ELb0EEENS1_19SingleTileSchedulerILb1ELb0ELb0ELi128EEEEEEEEEvNT_6ParamsE$_ZN4cute3eso3ESOILb1ELb0EJNS_10UnderscoreES2_iEEC2ERKS2_S5_RKi) ;  /* 0xfffa848000007944 */ /* 0x022fea0003c3ffff */
[----:B-1----:R-:W2:Y:S01]  /*5eec0*/  LDL R3, [R1+0x1688] ;  /* 0x0016880001037983 */ /* 0x002ea20000100800 */
[----:B------:R-:W-:Y:S02]  /*5eed0*/  MOV R6, 0x5ef00 ;  /* 0x0005ef0000067802 */ /* 0x000fe40000000f00 */
[----:B--2---:R-:W-:Y:S02]  /*5eee0*/  SHF.L.U32 R3, R3, 0x7, RZ ;  /* 0x0000000703037819 */ /* 0x004fe400000006ff */
[----:B------:R-:W-:Y:S05]  /*5eef0*/  CALL.REL.NOINC `($_ZN7cutlass13device_kernelIN5flash19enable_sm80_to_sm89INS1_16FlashAttnBwdSm80INS1_25CollectiveMainloopBwdSm80ILi2ELi2EN4cute5tupleIJNS5_1CILi128EEES8_NS7_ILi64EEEEEENS_10bfloat16_tEfNS_4arch4Sm80ELb0ELb1ELb1ELb1ELb0ELb0ELb0ELb0ELi2ELi4ELi4ELi4ELb0EEENS1_24CollectiveEpilogueBwdGQAISA_fSD_Li256ELb1ELb0EEENS1_19SingleTileSchedulerILb1ELb0ELb0ELi128EEEEEEEEEvNT_6ParamsE$_ZN4cute3eso3ESOILb1ELb0EJNS_6LayoutINS_5tupleIJNS3_IJNS_1CILi4EEENS4_ILi1EEEEEES6_EEENS3_IJNS3_IJS6_NS4_ILi0EEEEEES9_EEEEEiEEC2ERKSC_RKi) ;  /* 0xfffaabf000007944 */ /* 0x000fea0003c3ffff */
[----:B------:R-:W-:Y:S01]  /*5ef00*/  ULDC.64 UR8, c[0x0][0x118] ;  /* 0x0000460000087ab9 */ /* 0x000fe20000000a00 */
[----:B-1----:R-:W2:Y:S04]  /*5ef10*/  LDL R2, [R1+0x1688] ;  /* 0x0016880001027983 */ /* 0x002ea80000100800 */
[----:B------:R-:W2:Y:S01]  /*5ef20*/  LD.E.64 R10, [R10.64] ;  /* 0x000000080a0a7980 */ /* 0x000ea2000c101b00 */
[----:B------:R-:W-:Y:S02]  /*5ef30*/  MOV R6, R15 ;  /* 0x0000000f00067202 */ /* 0x000fe40000000f00 */
[----:B------:R-:W-:Y:S01]  /*5ef40*/  MOV R8, 0x5ef70 ;  /* 0x0005ef7000087802 */ /* 0x000fe20000000f00 */
[----:B--2---:R-:W-:-:S04]  /*5ef50*/  IMAD.WIDE R2, R2, 0x4, R10 ;  /* 0x0000000402027825 */ /* 0x004fc800078e020a */
[----:B------:R-:W-:Y:S05]  /*5ef60*/  CALL.REL.NOINC `($_ZN7cutlass13device_kernelIN5flash19enable_sm80_to_sm89INS1_16FlashAttnBwdSm80INS1_25CollectiveMainloopBwdSm80ILi2ELi2EN4cute5tupleIJNS5_1CILi128EEES8_NS7_ILi64EEEEEENS_10bfloat16_tEfNS_4arch4Sm80ELb0ELb1ELb1ELb1ELb0ELb0ELb0ELb0ELi2ELi4ELi4ELi4ELb0EEENS1_24CollectiveEpilogueBwdGQAISA_fSD_Li256ELb1ELb0EEENS1_19SingleTileSchedulerILb1ELb0ELb0ELi128EEEEEEEEEvNT_6ParamsE$_ZN4cute8smem_ptrIPfECI1NS_12iter_adaptorIS1_S2_EEES1_) ;  /* 0xfffac09000007944 */ /* 0x000fea0003c3ffff */
[----:B-1----:R1:W5:Y:S01]  /*5ef70*/  LDL.64 R2, [R1+0x1688] ;  /* 0x0016880001027983 */ /* 0x0023620000100a00 */
[----:B------:R-:W-:-:S03]  /*5ef80*/  MOV R8, 0x5efa0 ;  /* 0x0005efa000087802 */ /* 0x000fc60000000f00 */
[----:B-1---5:R-:W-:Y:S05]  /*5ef90*/  CALL.REL.NOINC `($_ZN7cutlass13device_kernelIN5flash19enable_sm80_to_sm89INS1_16FlashAttnBwdSm80INS1_25CollectiveMainloopBwdSm80ILi2ELi2EN4cute5tupleIJNS5_1CILi128EEES8_NS7_ILi64EEEEEENS_10bfloat16_tEfNS_4arch4Sm80ELb0ELb1ELb1ELb1ELb0ELb0ELb0ELb0ELi2ELi4ELi4ELi4ELb0EEENS1_24CollectiveEpilogueBwdGQAISA_fSD_Li256ELb1ELb0EEENS1_19SingleTileSchedulerILb1ELb0ELb0ELi128EEEEEEEEEvNT_6ParamsE$_ZN4cute3eso3ESOILb1ELb0EJNS_6LayoutINS_5tupleIJNS3_IJNS_1CILi4EEENS4_ILi1EEEEEES6_EEENS3_IJNS3_IJS6_NS4_ILi0EEEEEES9_EEEEENS_10ViewEngineINS_8smem_ptrIPfEEEEEEC2ERKSC_RKSH_) ;  /* 0xfffaab1000007944 */ /* 0x022fea0003c3ffff */
[----:B------:R-:W-:Y:S01]  /*5efa0*/  ULDC.64 UR8, c[0x0][0x118] ;  /* 0x0000460000087ab9 */ /* 0x000fe20000000a00 */
[----:B-1----:R1:W5:Y:S04]  /*5efb0*/  LDL.64 R6, [R1+0x1688] ;  /* 0x0016880001067983 */ /* 0x0023680000100a00 */
[----:B------:R1:W5:Y:S01]  /*5efc0*/  LD.E.64 R10, [R86.64+0x48] ;  /* 0x00004808560a7980 */ /* 0x000362000c101b00 */
[----:B------:R-:W-:-:S02]  /*5efd0*/  MOV R3, RZ ;  /* 0x000000ff00037202 */ /* 0x000fc40000000f00 */
[----:B------:R-:W-:Y:S02]  /*5efe0*/  MOV R8, 0x5f000 ;  /* 0x0005f00000087802 */ /* 0x000fe40000000f00 */
[----:B-1---5:R-:W-:Y:S05]  /*5eff0*/  CALL.REL.NOINC `($_ZN7cutlass13device_kernelIN5flash19enable_sm80_to_sm89INS1_16FlashAttnBwdSm80INS1_25CollectiveMainloopBwdSm80ILi2ELi2EN4cute5tupleIJNS5_1CILi128EEES8_NS7_ILi64EEEEEENS_10bfloat16_tEfNS_4arch4Sm80ELb0ELb1ELb1ELb1ELb0ELb0ELb0ELb0ELi2ELi4ELi4ELi4ELb0EEENS1_24CollectiveEpilogueBwdGQAISA_fSD_Li256ELb1ELb0EEENS1_19SingleTileSchedulerILb1ELb0ELb0ELi128EEEEEEEEEvNT_6ParamsE$_ZN4cute3eso3ESOILb1ELb0EJNS_1CILi0EEEiEEC2ERKS3_RKi) ;  /* 0xfffa87a000007944 */ /* 0x022fea0003c3ffff */
[----:B------:R-:W-:Y:S02]  /*5f000*/  ULDC.64 UR8, c[0x0][0x118] ;  /* 0x0000460000087ab9 */ /* 0x000fe40000000a00 */
[----:B-1----:R1:W5:Y:S01]  /*5f010*/  LD.E R3, [R10.64] ;  /* 0x000000080a037980 */ /* 0x002362000c101900 */
[----:B------:R-:W-:-:S03]  /*5f020*/  MOV R16, 0x5f040 ;  /* 0x0005f04000107802 */ /* 0x000fc60000000f00 */
[----:B-1---5:R-:W-:Y:S05]  /*5f030*/  CALL.REL.NOINC `($_ZN7cutlass13device_kernelIN5flash19enable_sm80_to_sm89INS1_16FlashAttnBwdSm80INS1_25CollectiveMainloopBwdSm80ILi2ELi2EN4cute5tupleIJNS5_1CILi128EEES8_NS7_ILi64EEEEEENS_10bfloat16_tEfNS_4arch4Sm80ELb0ELb1ELb1ELb1ELb0ELb0ELb0ELb0ELi2ELi4ELi4ELi4ELb0EEENS1_24CollectiveEpilogueBwdGQAISA_fSD_Li256ELb1ELb0EEENS1_19SingleTileSchedulerILb1ELb0ELb0ELi128EEEEEEEEEvNT_6ParamsE$_ZZN4cuteplIJiEJNS_1CILi0EEEEEEDaRKNS_15ArithmeticTupleIJDpT_EEERKNS3_IJDpT0_EEEENKUlDpRKT_E_clIJiEEEDaSH_) ;  /* 0xfffb102000007944 */ /* 0x022fea0003c3ffff */
[----:B-----5:R-:W-:Y:S01]  /*5f040*/  ISETP.GT.AND P0, PT, R2, 0x7f, PT ;  /* 0x0000007f0200780c */ /* 0x020fe20003f04270 */
[----:B------:R-:W-:Y:S01]  /*5f050*/  IMAD.MOV.U32 R2, RZ, RZ, R14 ;  /* 0x000000ffff027224 */ /* 0x000fe200078e000e */
[----:B------:R-:W-:-:S11]  /*5f060*/  MOV R3, 0x0 ;  /* 0x0000000000037802 */ /* 0x000fd60000000f00 */
[----:B------:R-:W-:Y:S05]  /*5f070*/  @P0 RET.REL.NODEC R2 `(_ZN7cutlass13device_kernelIN5flash19enable_sm80_to_sm89INS1_16FlashAttnBwdSm80INS1_25CollectiveMainloopBwdSm80ILi2ELi2EN4cute5tupleIJNS5_1CILi128EEES8_NS7_ILi64EEEEEENS_10bfloat16_tEfNS_4arch4Sm80ELb0ELb1ELb1ELb1ELb0ELb0ELb0ELb0ELi2ELi4ELi4ELi4ELb0EEENS1_24CollectiveEpilogueBwdGQAISA_fSD_Li256ELb1ELb0EEENS1_19SingleTileSchedulerILb1ELb0ELb0ELi128EEEEEEEEEvNT_6ParamsE) ;  /* 0xfffa0f8002000950 */ /* 0x000fea0003c3ffff */
[----:B------:R-:W-:Y:S02]  /*5f080*/  ULDC.64 UR8, c[0x0][0x118] ;  /* 0x0000460000087ab9 */ /* 0x000fe40000000a00 */
[----:B------:R-:W5:Y:S01]  /*5f090*/  LD.E.64 R86, [R86.64+0x50] ;  /* 0x0000500856567980 */ /* 0x000f62000c101b00 */
[----:B------:R-:W-:Y:S01]  /*5f0a0*/  IMAD.MOV.U32 R2, RZ, RZ, R13 ;  /* 0x000000ffff027224 */ /* 0x000fe200078e000d */
[----:B------:R-:W-:Y:S02]  /*5f0b0*/  MOV R3, RZ ;  /* 0x000000ff00037202 */ /* 0x000fe40000000f00 */
[----:B------:R-:W-:Y:S02]  /*5f0c0*/  MOV R10, 0x5f0e0 ;  /* 0x0005f0e0000a7802 */ /* 0x000fe40000000f00 */
[----:B-1---5:R-:W-:Y:S05]  /*5f0d0*/  CALL.REL.NOINC `($_ZN7cutlass13device_kernelIN5flash19enable_sm80_to_sm89INS1_16FlashAttnBwdSm80INS1_25CollectiveMainloopBwdSm80ILi2ELi2EN4cute5tupleIJNS5_1CILi128EEES8_NS7_ILi64EEEEEENS_10bfloat16_tEfNS_4arch4Sm80ELb0ELb1ELb1ELb1ELb0ELb0ELb0ELb0ELi2ELi4ELi4ELi4ELb0EEENS1_24CollectiveEpilogueBwdGQAISA_fSD_Li256ELb1ELb0EEENS1_19SingleTileSchedulerILb1ELb0ELb0ELi128EEEEEEEEEvNT_6ParamsE$_ZN4cute3eso3ESOILb1ELb0EJNS_10UnderscoreEiEEC2ERKS2_RKi) ;  /* 0xfffa82a000007944 */ /* 0x022fea0003c3ffff */
[----:B-1----:R-:W-:Y:S02]  /*5f0e0*/  MOV R2, R13 ;  /* 0x0000000d00027202 */ /* 0x002fe40000000f00 */
[----:B------:R-:W-:Y:S02]  /*5f0f0*/  MOV R8, 0x5f110 ;  /* 0x0005f11000087802 */ /* 0x000fe40000000f00 */
[----:B------:R-:W-:Y:S05]  /*5f100*/  CALL.REL.NOINC `($_ZN7cutlass13device_kernelIN5flash19enable_sm80_to_sm89INS1_16FlashAttnBwdSm80INS1_25CollectiveMainloopBwdSm80ILi2ELi2EN4cute5tupleIJNS5_1CILi128EEES8_NS7_ILi64EEEEEENS_10bfloat16_tEfNS_4arch4Sm80ELb0ELb1ELb1ELb1ELb0ELb0ELb0ELb0ELi2ELi4ELi4ELi4ELb0EEENS1_24CollectiveEpilogueBwdGQAISA_fSD_Li256ELb1ELb0EEENS1_19SingleTileSchedulerILb1ELb0ELb0ELi128EEEEEEEEEvNT_6ParamsE$_ZN4cute8gmem_ptrIPKfECI1NS_12iter_adaptorIS2_S3_EEES2_) ;  /* 0xfffabdf000007944 */ /* 0x000fea0003c3ffff */
[----:B-1----:R1:W5:Y:S01]  /*5f110*/  LDL.64 R2, [R1+0x1680] ;  /* 0x0016800001027983 */ /* 0x0023620000100a00 */
[----:B------:R-:W-:-:S03]  /*5f120*/  MOV R8, 0x5f140 ;  /* 0x0005f14000087802 */ /* 0x000fc60000000f00 */
[----:B-1---5:R-:W-:Y:S05]  /*5f130*/  CALL.REL.NOINC `($_ZN7cutlass13device_kernelIN5flash19enable_sm80_to_sm89INS1_16FlashAttnBwdSm80INS1_25CollectiveMainloopBwdSm80ILi2ELi2EN4cute5tupleIJNS5_1CILi128EEES8_NS7_ILi64EEEEEENS_10bfloat16_tEfNS_4arch4Sm80ELb0ELb1ELb1ELb1ELb0ELb0ELb0ELb0ELi2ELi4ELi4ELi4ELb0EEENS1_24CollectiveEpilogueBwdGQAISA_fSD_Li256ELb1ELb0EEENS1_19SingleTileSchedulerILb1ELb0ELb0ELi128EEEEEEEEEvNT_6ParamsE$_ZN4cute3eso3ESOILb1ELb0EJNS_6LayoutINS_5tupleIJNS3_IJNS_1CILi4EEENS4_ILi1EEEEEEEEENS3_IJNS3_IJS6_NS4_ILi0EEEEEEEEEEENS_10ViewEngineINS_8gmem_ptrIPKfEEEEEEC2ERKSC_RKSI_) ;  /* 0xfffaa87000007944 */ /* 0x022fea0003c3ffff */
[----:B-1----:R1:W5:Y:S01]  /*5f140*/  LDL.64 R4, [R1+0x1680] ;  /* 0x0016800001047983 */ /* 0x0023620000100a00 */
[----:B------:R-:W-:Y:S01]  /*5f150*/  IMAD.MOV.U32 R2, RZ, RZ, R13 ;  /* 0x000000ffff027224 */ /* 0x000fe200078e000d */
[----:B------:R-:W-:-:S02]  /*5f160*/  MOV R3, RZ ;  /* 0x000000ff00037202 */ /* 0x000fc40000000f00 */
[----:B------:R-:W-:Y:S02]  /*5f170*/  MOV R10, 0x5f190 ;  /* 0x0005f190000a7802 */ /* 0x000fe40000000f00 */
[----:B-1---5:R-:W-:Y:S05]  /*5f180*/  CALL.REL.NOINC `($_ZN7cutlass13device_kernelIN5flash19enable_sm80_to_sm89INS1_16FlashAttnBwdSm80INS1_25CollectiveMainloopBwdSm80ILi2ELi2EN4cute5tupleIJNS5_1CILi128EEES8_NS7_ILi64EEEEEENS_10bfloat16_tEfNS_4arch4Sm80ELb0ELb1ELb1ELb1ELb0ELb0ELb0ELb0ELi2ELi4ELi4ELi4ELb0EEENS1_24CollectiveEpilogueBwdGQAISA_fSD_Li256ELb1ELb0EEENS1_19SingleTileSchedulerILb1ELb0ELb0ELi128EEEEEEEEEvNT_6ParamsE$_ZN4cute3eso3ESOILb1ELb0EJNS_10UnderscoreEiEEC2ERKS2_RKi) ;  /* 0xfffa81f000007944 */ /* 0x022fea0003c3ffff */
[----:B-1----:R-:W-:Y:S01]  /*5f190*/  IMAD.MOV.U32 R2, RZ, RZ, R6 ;  /* 0x000000ffff027224 */ /* 0x002fe200078e0006 */
[----:B------:R-:W-:Y:S01]  /*5f1a0*/  MOV R3, R7 ;  /* 0x0000000700037202 */ /* 0x000fe20000000f00 */
[----:B------:R-:W-:Y:S01]  /*5f1b0*/  IMAD.MOV.U32 R6, RZ, RZ, R13 ;  /* 0x000000ffff067224 */ /* 0x000fe200078e000d */
[----:B------:R-:W-:Y:S02]  /*5f1c0*/  MOV R8, 0x5f1e0 ;  /* 0x0005f1e000087802 */ /* 0x000fe40000000f00 */
[----:B------:R-:W-:Y:S05]  /*5f1d0*/  CALL.REL.NOINC `($_ZN7cutlass13device_kernelIN5flash19enable_sm80_to_sm89INS1_16FlashAttnBwdSm80INS1_25CollectiveMainloopBwdSm80ILi2ELi2EN4cute5tupleIJNS5_1CILi128EEES8_NS7_ILi64EEEEEENS_10bfloat16_tEfNS_4arch4Sm80ELb0ELb1ELb1ELb1ELb0ELb0ELb0ELb0ELi2ELi4ELi4ELi4ELb0EEENS1_24CollectiveEpilogueBwdGQAISA_fSD_Li256ELb1ELb0EEENS1_19SingleTileSchedulerILb1ELb0ELb0ELi128EEEEEEEEEvNT_6ParamsE$_ZN4cute8smem_ptrIPfECI1NS_12iter_adaptorIS1_S2_EEES1_) ;  /* 0xfffabe2000007944 */ /* 0x000fea0003c3ffff */
[----:B-1----:R1:W5:Y:S01]  /*5f1e0*/  LDL.64 R2, [R1+0x1680] ;  /* 0x0016800001027983 */ /* 0x0023620000100a00 */
[----:B------:R-:W-:-:S03]  /*5f1f0*/  MOV R8, 0x5f210 ;  /* 0x0005f21000087802 */ /* 0x000fc60000000f00 */
[----:B-1---5:R-:W-:Y:S05]  /*5f200*/  CALL.REL.NOINC `($_ZN7cutlass13device_kernelIN5flash19enable_sm80_to_sm89INS1_16FlashAttnBwdSm80INS1_25CollectiveMainloopBwdSm80ILi2ELi2EN4cute5tupleIJNS5_1CILi128EEES8_NS7_ILi64EEEEEENS_10bfloat16_tEfNS_4arch4Sm80ELb0ELb1ELb1ELb1ELb0ELb0ELb0ELb0ELi2ELi4ELi4ELi4ELb0EEENS1_24CollectiveEpilogueBwdGQAISA_fSD_Li256ELb1ELb0EEENS1_19SingleTileSchedulerILb1ELb0ELb0ELi128EEEEEEEEEvNT_6ParamsE$_ZN4cute3eso3ESOILb1ELb0EJNS_6LayoutINS_5tupleIJNS3_IJNS_1CILi4EEENS4_ILi1EEEEEEEEENS3_IJNS3_IJS6_NS4_ILi0EEEEEEEEEEENS_10ViewEngineINS_8smem_ptrIPfEEEEEEC2ERKSC_RKSH_) ;  /* 0xfffaa7e000007944 */ /* 0x022fea0003c3ffff */
[----:B-1----:R1:W5:Y:S01]  /*5f210*/  LDL.64 R6, [R1+0x1680] ;  /* 0x0016800001067983 */ /* 0x0023620000100a00 */
[----:B------:R-:W-:Y:S02]  /*5f220*/  MOV R2, R15 ;  /* 0x0000000f00027202 */ /* 0x000fe40000000f00 */
[----:B------:R-:W-:Y:S02]  /*5f230*/  MOV R8, 0x5f250 ;  /* 0x0005f25000087802 */ /* 0x000fe40000000f00 */
[----:B-1---5:R-:W-:Y:S05]  /*5f240*/  CALL.REL.NOINC `($_ZN7cutlass13device_kernelIN5flash19enable_sm80_to_sm89INS1_16FlashAttnBwdSm80INS1_25CollectiveMainloopBwdSm80ILi2ELi2EN4cute5tupleIJNS5_1CILi128EEES8_NS7_ILi64EEEEEENS_10bfloat16_tEfNS_4arch4Sm80ELb0ELb1ELb1ELb1ELb0ELb0ELb0ELb0ELi2ELi4ELi4ELi4ELb0EEENS1_24CollectiveEpilogueBwdGQAISA_fSD_Li256ELb1ELb0EEENS1_19SingleTileSchedulerILb1ELb0ELb0ELi128EEEEEEEEEvNT_6ParamsE$_ZN4cute8gmem_ptrIPKfECI1NS_12iter_adaptorIS2_S3_EEES2_) ;  /* 0xfffabcb000007944 */ /* 0x022fea0003c3ffff */
[----:B-1----:R1:W5:Y:S01]  /*5f250*/  LDL.64 R2, [R1+0x1688] ;  /* 0x0016880001027983 */ /* 0x0023620000100a00 */
[----:B------:R-:W-:-:S03]  /*5f260*/  MOV R8, 0x5f280 ;  /* 0x0005f28000087802 */ /* 0x000fc60000000f00 */
[----:B-1---5:R-:W-:Y:S05]  /*5f270*/  CALL.REL.NOINC `($_ZN7cutlass13device_kernelIN5flash19enable_sm80_to_sm89INS1_16FlashAttnBwdSm80INS1_25CollectiveMainloopBwdSm80ILi2ELi2EN4cute5tupleIJNS5_1CILi128EEES8_NS7_ILi64EEEEEENS_10bfloat16_tEfNS_4arch4Sm80ELb0ELb1ELb1ELb1ELb0ELb0ELb0ELb0ELi2ELi4ELi4ELi4ELb0EEENS1_24CollectiveEpilogueBwdGQAISA_fSD_Li256ELb1ELb0EEENS1_19SingleTileSchedulerILb1ELb0ELb0ELi128EEEEEEEEEvNT_6ParamsE$_ZN4cute8gmem_ptrIPKN7cutlass9uint128_tEECI1NS_12iter_adaptorIS4_S5_EEES4_) ;  /* 0xfffabc4000007944 */ /* 0x022fea0003c3ffff */
        /* <DEDUP_REMOVED lines=8> */
[----:B--2--5:R-:W-:Y:S05]  /*5f300*/  CALL.REL.NOINC `($_ZN7cutlass13device_kernelIN5flash19enable_sm80_to_sm89INS1_16FlashAttnBwdSm80INS1_25CollectiveMainloopBwdSm80ILi2ELi2EN4cute5tupleIJNS5_1CILi128EEES8_NS7_ILi64EEEEEENS_10bfloat16_tEfNS_4arch4Sm80ELb0ELb1ELb1ELb1ELb0ELb0ELb0ELb0ELi2ELi4ELi4ELi4ELb0EEENS1_24CollectiveEpilogueBwdGQAISA_fSD_Li256ELb1ELb0EEENS1_19SingleTileSchedulerILb1ELb0ELb0ELi128EEEEEEEEEvNT_6ParamsE$_ZN4cute8smem_ptrIPfECI1NS_12iter_adaptorIS1_S2_EEES1_) ;  /* 0xfffabcf000007944 */ /* 0x024fea0003c3ffff */
        /* <DEDUP_REMOVED lines=19> */
[----:B------:R-:W-:Y:S05]  /*5f440*/  RET.REL.NODEC R14 `(_ZN7cutlass13device_kernelIN5flash19enable_sm80_to_sm89INS1_16FlashAttnBwdSm80INS1_25CollectiveMainloopBwdSm80ILi2ELi2EN4cute5tupleIJNS5_1CILi128EEES8_NS7_ILi64EEEEEENS_10bfloat16_tEfNS_4arch4Sm80ELb0ELb1ELb1ELb1ELb0ELb0ELb0ELb0ELi2ELi4ELi4ELi4ELb0EEENS1_24CollectiveEpilogueBwdGQAISA_fSD_Li256ELb1ELb0EEENS1_19SingleTileSchedulerILb1ELb0ELb0ELi128EEEEEEEEEvNT_6ParamsE) ;  /* 0xfffa0bb00e007950 */ /* 0x000fea0003c3ffff */
        .type           $_ZN7cutlass13device_kernelIN5flash19enable_sm80_to_sm89INS1_16FlashAttnBwdSm80INS1_25CollectiveMainloopBwdSm80ILi2ELi2EN4cute5tupleIJNS5_1CILi128EEES8_NS7_ILi64EEEEEENS_10bfloat16_tEfNS_4arch4Sm80ELb0ELb1ELb1ELb1ELb0ELb0ELb0ELb0ELi2ELi4ELi4ELi4ELb0EEENS1_24CollectiveEpilogueBwdGQAISA_fSD_Li256ELb1ELb0EEENS1_19SingleTileSchedulerILb1ELb0ELb0ELi128EEEEEEEEEvNT_6ParamsE$_ZZN5flash25CollectiveMainloopBwdSm80ILi2ELi2EN4cute5tupleIJNS1_1CILi128EEES4_NS3_ILi64EEEEEEN7cutlass10bfloat16_tEfNS7_4arch4Sm80ELb0ELb1ELb1ELb1ELb0ELb0ELb0ELb0ELi2ELi4ELi4ELi4ELb0EE3mmaINS_16FlashAttnBwdSm80ISB_NS_24CollectiveEpilogueBwdGQAIS6_fSA_Li256ELb1ELb0EEENS_19SingleTileSchedulerILb1ELb0ELb0ELi128EEEE13SharedStorageENS1_6TensorINS1_11ArrayEngineIfLm32EEENS1_6LayoutINS2_IJNS2_IJNS3_ILi2EEESO_EEESO_NS3_ILi4EEEEEENS2_IJNS2_IJNS3_ILi1EEESO_EEESQ_NS3_ILi8EEEEEEEEEEEEbRKNSB_6ParamsERT0_S12_iNS2_IJiiiEEERT_ENKUliiE_clEii,@function
        .size           $_ZN7cutlass13device_kernelIN5flash19enable_sm80_to_sm89INS1_16FlashAttnBwdSm80INS1_25CollectiveMainloopBwdSm80ILi2ELi2EN4cute5tupleIJNS5_1CILi128EEES8_NS7_ILi64EEEEEENS_10bfloat16_tEfNS_4arch4Sm80ELb0ELb1ELb1ELb1ELb0ELb0ELb0ELb0ELi2ELi4ELi4ELi4ELb0EEENS1_24CollectiveEpilogueBwdGQAISA_fSD_Li256ELb1ELb0EEENS1_19SingleTileSchedulerILb1ELb0ELb0ELi128EEEEEEEEEvNT_6ParamsE$_ZZN5flash25CollectiveMainloopBwdSm80ILi2ELi2EN4cute5tupleIJNS1_1CILi128EEES4_NS3_ILi64EEEEEEN7cutlass10bfloat16_tEfNS7_4arch4Sm80ELb0ELb1ELb1ELb1ELb0ELb0ELb0ELb0ELi2ELi4ELi4ELi4ELb0EE3mmaINS_16FlashAttnBwdSm80ISB_NS_24CollectiveEpilogueBwdGQAIS6_fSA_Li256ELb1ELb0EEENS_19SingleTileSchedulerILb1ELb0ELb0ELi128EEEE13SharedStorageENS1_6TensorINS1_11ArrayEngineIfLm32EEENS1_6LayoutINS2_IJNS2_IJNS3_ILi2EEESO_EEESO_NS3_ILi4EEEEEENS2_IJNS2_IJNS3_ILi1EEESO_EEESQ_NS3_ILi8EEEEEEEEEEEEbRKNSB_6ParamsERT0_S12_iNS2_IJiiiEEERT_ENKUliiE_clEii,($_ZN7cutlass13device_kernelIN5flash19enable_sm80_to_sm89INS1_16FlashAttnBwdSm80INS1_25CollectiveMainloopBwdSm80ILi2ELi2EN4cute5tupleIJNS5_1CILi128EEES8_NS7_ILi64EEEEEENS_10bfloat16_tEfNS_4arch4Sm80ELb0ELb1ELb1ELb1ELb0ELb0ELb0ELb0ELi2ELi4ELi4ELi4ELb0EEENS1_24CollectiveEpilogueBwdGQAISA_fSD_Li256ELb1ELb0EEENS1_19SingleTileSchedulerILb1ELb0ELb0ELi128EEEEEEEEEvNT_6ParamsE$_ZZN5flash25CollectiveMainloopBwdSm80ILi2ELi2EN4cute5tupleIJNS1_1CILi128EEES4_NS3_ILi64EEEEEEN7cutlass10bfloat16_tEfNS7_4arch4Sm80ELb0ELb1ELb1ELb1ELb0ELb0ELb0ELb0ELi2ELi4ELi4ELi4ELb0EE3mmaINS_16FlashAttnBwdSm80ISB_NS_24CollectiveEpilogueBwdGQAIS6_fSA_Li256ELb1ELb0EEENS_19SingleTileSchedulerILb1ELb0ELb0ELi128EEEE13SharedStorageENS1_6TensorINS1_11ArrayEngineIfLm32EEENS1_6LayoutINS2_IJNS2_IJNS3_ILi2EEESO_EEESO_NS3_ILi4EEEEEENS2_IJNS2_IJNS3_ILi1EEESO_EEESQ_NS3_ILi8EEEEEEEEEEEEbRKNSB_6ParamsERT0_S12_iNS2_IJiiiEEERT_ENKUlvE0_clEv - $_ZN7cutlass13device_kernelIN5flash19enable_sm80_to_sm89INS1_16FlashAttnBwdSm80INS1_25CollectiveMainloopBwdSm80ILi2ELi2EN4cute5tupleIJNS5_1CILi128EEES8_NS7_ILi64EEEEEENS_10bfloat16_tEfNS_4arch4Sm80ELb0ELb1ELb1ELb1ELb0ELb0ELb0ELb0ELi2ELi4ELi4ELi4ELb0EEENS1_24CollectiveEpilogueBwdGQAISA_fSD_Li256ELb1ELb0EEENS1_19SingleTileSchedulerILb1ELb0ELb0ELi128EEEEEEEEEvNT_6ParamsE$_ZZN5flash25CollectiveMainloopBwdSm80ILi2ELi2EN4cute5tupleIJNS1_1CILi128EEES4_NS3_ILi64EEEEEEN7cutlass10bfloat16_tEfNS7_4arch4Sm80ELb0ELb1ELb1ELb1ELb0ELb0ELb0ELb0ELi2ELi4ELi4ELi4ELb0EE3mmaINS_16FlashAttnBwdSm80ISB_NS_24CollectiveEpilogueBwdGQAIS6_fSA_Li256ELb1ELb0EEENS_19SingleTileSchedulerILb1ELb0ELb0ELi128EEEE13SharedStorageENS1_6TensorINS1_11ArrayEngineIfLm32EEENS1_6LayoutINS2_IJNS2_IJNS3_ILi2EEESO_EEESO_NS3_ILi4EEEEEENS2_IJNS2_IJNS3_ILi1EEESO_EEESQ_NS3_ILi8EEEEEEEEEEEEbRKNSB_6ParamsERT0_S12_iNS2_IJiiiEEERT_ENKUliiE_clEii)
$_ZN7cutlass13device_kernelIN5flash19enable_sm80_to_sm89INS1_16FlashAttnBwdSm80INS1_25CollectiveMainloopBwdSm80ILi2ELi2EN4cute5tupleIJNS5_1CILi128EEES8_NS7_ILi64EEEEEENS_10bfloat16_tEfNS_4arch4Sm80ELb0ELb1ELb1ELb1ELb0ELb0ELb0ELb0ELi2ELi4ELi4ELi4ELb0EEENS1_24CollectiveEpilogueBwdGQAISA_fSD_Li256ELb1ELb0EEENS1_19SingleTileSchedulerILb1ELb0ELb0ELi128EEEEEEEEEvNT_6ParamsE$_ZZN5flash25CollectiveMainloopBwdSm80ILi2ELi2EN4cute5tupleIJNS1_1CILi128EEES4_NS3_ILi64EEEEEEN7cutlass10bfloat16_tEfNS7_4arch4Sm80ELb0ELb1ELb1ELb1ELb0ELb0ELb0ELb0ELi2ELi4ELi4ELi4ELb0EE3mmaINS_16FlashAttnBwdSm80ISB_NS_24CollectiveEpilogueBwdGQAIS6_fSA_Li256ELb1ELb0EEENS_19SingleTileSchedulerILb1ELb0ELb0ELi128EEEE13SharedStorageENS1_6TensorINS1_11ArrayEngineIfLm32EEENS1_6LayoutINS2_IJNS2_IJNS3_ILi2EEESO_EEESO_NS3_ILi4EEEEEENS2_IJNS2_IJNS3_ILi1EEESO_EEESQ_NS3_ILi8EEEEEEEEEEEEbRKNSB_6ParamsERT0_S12_iNS2_IJiiiEEERT_ENKUliiE_clEii:
        /* <DEDUP_REMOVED lines=64> */
[----:B-1----:R-:W-:Y:S01]  /*5f850*/  IMAD.MOV.U32 R5, RZ, RZ, R3 ;  /* 0x000000ffff057224 */ /* 0x002fe200078e0003 */
[----:B------:R-:W-:Y:S02]  /*5f860*/  MOV R85, R59 ;  /* 0x0000003b00557202 */ /* 0x000fe40000000f00 */
        /* <DEDUP_REMOVED lines=551> */
        .type           $_ZN7cutlass13device_kernelIN5flash19enable_sm80_to_sm89INS1_16FlashAttnBwdSm80INS1_25CollectiveMainloopBwdSm80ILi2ELi2EN4cute5tupleIJNS5_1CILi128EEES8_NS7_ILi64EEEEEENS_10bfloat16_tEfNS_4arch4Sm80ELb0ELb1ELb1ELb1ELb0ELb0ELb0ELb0ELi2ELi4ELi4ELi4ELb0EEENS1_24CollectiveEpilogueBwdGQAISA_fSD_Li256ELb1ELb0EEENS1_19SingleTileSchedulerILb1ELb0ELb0ELi128EEEEEEEEEvNT_6ParamsE$_ZZN5flash25CollectiveMainloopBwdSm80ILi2ELi2EN4cute5tupleIJNS1_1CILi128EEES4_NS3_ILi64EEEEEEN7cutlass10bfloat16_tEfNS7_4arch4Sm80ELb0ELb1ELb1ELb1ELb0ELb0ELb0ELb0ELi2ELi4ELi4ELi4ELb0EE3mmaINS_16FlashAttnBwdSm80ISB_NS_24CollectiveEpilogueBwdGQAIS6_fSA_Li256ELb1ELb0EEENS_19SingleTileSchedulerILb1ELb0ELb0ELi128EEEE13SharedStorageENS1_6TensorINS1_11ArrayEngineIfLm32EEENS1_6LayoutINS2_IJNS2_IJNS3_ILi2EEESO_EEESO_NS3_ILi4EEEEEENS2_IJNS2_IJNS3_ILi1EEESO_EEESQ_NS3_ILi8EEEEEEEEEEEEbRKNSB_6ParamsERT0_S12_iNS2_IJiiiEEERT_ENKUlvE0_clEv,@function
        .size           $_ZN7cutlass13device_kernelIN5flash19enable_sm80_to_sm89INS1_16FlashAttnBwdSm80INS1_25CollectiveMainloopBwdSm80ILi2ELi2EN4cute5tupleIJNS5_1CILi128EEES8_NS7_ILi64EEEEEENS_10bfloat16_tEfNS_4arch4Sm80ELb0ELb1ELb1ELb1ELb0ELb0ELb0ELb0ELi2ELi4ELi4ELi4ELb0EEENS1_24CollectiveEpilogueBwdGQAISA_fSD_Li256ELb1ELb0EEENS1_19SingleTileSchedulerILb1ELb0ELb0ELi128EEEEEEEEEvNT_6ParamsE$_ZZN5flash25CollectiveMainloopBwdSm80ILi2ELi2EN4cute5tupleIJNS1_1CILi128EEES4_NS3_ILi64EEEEEEN7cutlass10bfloat16_tEfNS7_4arch4Sm80ELb0ELb1ELb1ELb1ELb0ELb0ELb0ELb0ELi2ELi4ELi4ELi4ELb0EE3mmaINS_16FlashAttnBwdSm80ISB_NS_24CollectiveEpilogueBwdGQAIS6_fSA_Li256ELb1ELb0EEENS_19SingleTileSchedulerILb1ELb0ELb0ELi128EEEE13SharedStorageENS1_6TensorINS1_11ArrayEngineIfLm32EEENS1_6LayoutINS2_IJNS2_IJNS3_ILi2EEESO_EEESO_NS3_ILi4EEEEEENS2_IJNS2_IJNS3_ILi1EEESO_EEESQ_NS3_ILi8EEEEEEEEEEEEbRKNSB_6ParamsERT0_S12_iNS2_IJiiiEEERT_ENKUlvE0_clEv,($_ZN7cutlass13device_kernelIN5flash19enable_sm80_to_sm89INS1_16FlashAttnBwdSm80INS1_25CollectiveMainloopBwdSm80ILi2ELi2EN4cute5tupleIJNS5_1CILi128EEES8_NS7_ILi64EEEEEENS_10bfloat16_tEfNS_4arch4Sm80ELb0ELb1ELb1ELb1ELb0ELb0ELb0ELb0ELi2ELi4ELi4ELi4ELb0EEENS1_24CollectiveEpilogueBwdGQAISA_fSD_Li256ELb1ELb0EEENS1_19SingleTileSchedulerILb1ELb0ELb0ELi128EEEEEEEEEvNT_6ParamsE$_ZZN5flash25CollectiveMainloopBwdSm80ILi2ELi2EN4cute5tupleIJNS1_1CILi128EEES4_NS3_ILi64EEEEEEN7cutlass10bfloat16_tEfNS7_4arch4Sm80ELb0ELb1ELb1ELb1ELb0ELb0ELb0ELb0ELi2ELi4ELi4ELi4ELb0EE3mmaINS_16FlashAttnBwdSm80ISB_NS_24CollectiveEpilogueBwdGQAIS6_fSA_Li256ELb1ELb0EEENS_19SingleTileSchedulerILb1ELb0ELb0ELi128EEEE13SharedStorageENS1_6TensorINS1_11ArrayEngineIfLm32EEENS1_6LayoutINS2_IJNS2_IJNS3_ILi2EEESO_EEESO_NS3_ILi4EEEEEENS2_IJNS2_IJNS3_ILi1EEESO_EEESQ_NS3_ILi8EEEEEEEEEEEEbRKNSB_6ParamsERT0_S12_iNS2_IJiiiEEERT_ENKUlvE_clEv - $_ZN7cutlass13device_kernelIN5flash19enable_sm80_to_sm89INS1_16FlashAttnBwdSm80INS1_25CollectiveMainloopBwdSm80ILi2ELi2EN4cute5tupleIJNS5_1CILi128EEES8_NS7_ILi64EEEEEENS_10bfloat16_tEfNS_4arch4Sm80ELb0ELb1ELb1ELb1ELb0ELb0ELb0ELb0ELi2ELi4ELi4ELi4ELb0EEENS1_24CollectiveEpilogueBwdGQAISA_fSD_Li256ELb1ELb0EEENS1_19SingleTileSchedulerILb1ELb0ELb0ELi128EEEEEEEEEvNT_6ParamsE$_ZZN5flash25CollectiveMainloopBwdSm80ILi2ELi2EN4cute5tupleIJNS1_1CILi128EEES4_NS3_ILi64EEEEEEN7cutlass10bfloat16_tEfNS7_4arch4Sm80ELb0ELb1ELb1ELb1ELb0ELb0ELb0ELb0ELi2ELi4ELi4ELi4ELb0EE3mmaINS_16FlashAttnBwdSm80ISB_NS_24CollectiveEpilogueBwdGQAIS6_fSA_Li256ELb1ELb0EEENS_19SingleTileSchedulerILb1ELb0ELb0ELi128EEEE13SharedStorageENS1_6TensorINS1_11ArrayEngineIfLm32EEENS1_6LayoutINS2_IJNS2_IJNS3_ILi2EEESO_EEESO_NS3_ILi4EEEEEENS2_IJNS2_IJNS3_ILi1EEESO_EEESQ_NS3_ILi8EEEEEEEEEEEEbRKNSB_6ParamsERT0_S12_iNS2_IJiiiEEERT_ENKUlvE0_clEv)
$_ZN7cutlass13device_kernelIN5flash19enable_sm80_to_sm89INS1_16FlashAttnBwdSm80INS1_25CollectiveMainloopBwdSm80ILi2ELi2EN4cute5tupleIJNS5_1CILi128EEES8_NS7_ILi64EEEEEENS_10bfloat16_tEfNS_4arch4Sm80ELb0ELb1ELb1ELb1ELb0ELb0ELb0ELb0ELi2ELi4ELi4ELi4ELb0EEENS1_24CollectiveEpilogueBwdGQAISA_fSD_Li256ELb1ELb0EEENS1_19SingleTileSchedulerILb1ELb0ELb0ELi128EEEEEEEEEvNT_6ParamsE$_ZZN5flash25CollectiveMainloopBwdSm80ILi2ELi2EN4cute5tupleIJNS1_1CILi128EEES4_NS3_ILi64EEEEEEN7cutlass10bfloat16_tEfNS7_4arch4Sm80ELb0ELb1ELb1ELb1ELb0ELb0ELb0ELb0ELi2ELi4ELi4ELi4ELb0EE3mmaINS_16FlashAttnBwdSm80ISB_NS_24CollectiveEpilogueBwdGQAIS6_fSA_Li256ELb1ELb0EEENS_19SingleTileSchedulerILb1ELb0ELb0ELi128EEEE13SharedStorageENS1_6TensorINS1_11ArrayEngineIfLm32EEENS1_6LayoutINS2_IJNS2_IJNS3_ILi2EEESO_EEESO_NS3_ILi4EEEEEENS2_IJNS2_IJNS3_ILi1EEESO_EEESQ_NS3_ILi8EEEEEEEEEEEEbRKNSB_6ParamsERT0_S12_iNS2_IJiiiEEERT_ENKUlvE0_clEv:
        /* <DEDUP_REMOVED lines=14> */
[----:B-1---5:R-:W-:Y:S05]  /*61bc0*/  CALL.REL.NOINC `($_ZN7cutlass13device_kernelIN5flash19enable_sm80_to_sm89INS1_16FlashAttnBwdSm80INS1_25CollectiveMainloopBwdSm80ILi2ELi2EN4cute5tupleIJNS5_1CILi128EEES8_NS7_ILi64EEEEEENS_10bfloat16_tEfNS_4arch4Sm80ELb0ELb1ELb1ELb1ELb0ELb0ELb0ELb0ELi2ELi4ELi4ELi4ELb0EEENS1_24CollectiveEpilogueBwdGQAISA_fSD_Li256ELb1ELb0EEENS1_19SingleTileSchedulerILb1ELb0ELb0ELi128EEEEEEEEEvNT_6ParamsE$_ZZN5flash25CollectiveMainloopBwdSm80ILi2ELi2EN4cute5tupleIJNS1_1CILi128EEES4_NS3_ILi64EEEEEEN7cutlass10bfloat16_tEfNS7_4arch4Sm80ELb0ELb1ELb1ELb1ELb0ELb0ELb0ELb0ELi2ELi4ELi4ELi4ELb0EE3mmaINS_16FlashAttnBwdSm80ISB_NS_24CollectiveEpilogueBwdGQAIS6_fSA_Li256ELb1ELb0EEENS_19SingleTileSchedulerILb1ELb0ELb0ELi128EEEE13SharedStorageENS1_6TensorINS1_11ArrayEngineIfLm32EEENS1_6LayoutINS2_IJNS2_IJNS3_ILi2EEESO_EEESO_NS3_ILi4EEEEEENS2_IJNS2_IJNS3_ILi1EEESO_EEESQ_NS3_ILi8EEEEEEEEEEEEbRKNSB_6ParamsERT0_S12_iNS2_IJiiiEEERT_ENKUliiE0_clEii) ;  /* 0xffffb21000007944 */ /* 0x022fea0003c3ffff */
.L_x_2250:
[----:B------:R-:W-:Y:S05]  /*61bd0*/  BSYNC B0 ;  /* 0x0000000000007941 */ /* 0x000fea0003800000 */
.L_x_2249:
[----:B------:R-:W-:Y:S01]  /*61be0*/  MOV R13, 0x0 ;  /* 0x00000000000d7802 */ /* 0x000fe20000000f00 */
[----:B------:R-:W0:Y:S03]  /*61bf0*/  LDGDEPBAR ;  /* 0x00000000000079af */ /* 0x000e260000000000 */
[----:B------:R-:W-:Y:S05]  /*61c00*/  RET.REL.NODEC R12 `(_ZN7cutlass13device_kernelIN5flash19enable_sm80_to_sm89INS1_16FlashAttnBwdSm80INS1_25CollectiveMainloopBwdSm80ILi2ELi2EN4cute5tupleIJNS5_1CILi128EEES8_NS7_ILi64EEEEEENS_10bfloat16_tEfNS_4arch4Sm80ELb0ELb1ELb1ELb1ELb0ELb0ELb0ELb0ELi2ELi4ELi4ELi4ELb0EEENS1_24CollectiveEpilogueBwdGQAISA_fSD_Li256ELb1ELb0EEENS1_19SingleTileSchedulerILb1ELb0ELb0ELi128EEEEEEEEEvNT_6ParamsE) ;  /* 0xfff9e3f00c007950 */ /* 0x000fea0003c3ffff */
        .type           $_ZN7cutlass13device_kernelIN5flash19enable_sm80_to_sm89INS1_16FlashAttnBwdSm80INS1_25CollectiveMainloopBwdSm80ILi2ELi2EN4cute5tupleIJNS5_1CILi128EEES8_NS7_ILi64EEEEEENS_10bfloat16_tEfNS_4arch4Sm80ELb0ELb1ELb1ELb1ELb0ELb0ELb0ELb0ELi2ELi4ELi4ELi4ELb0EEENS1_24CollectiveEpilogueBwdGQAISA_fSD_Li256ELb1ELb0EEENS1_19SingleTileSchedulerILb1ELb0ELb0ELi128EEEEEEEEEvNT_6ParamsE$_ZZN5flash25CollectiveMainloopBwdSm80ILi2ELi2EN4cute5tupleIJNS1_1CILi128EEES4_NS3_ILi64EEEEEEN7cutlass10bfloat16_tEfNS7_4arch4Sm80ELb0ELb1ELb1ELb1ELb0ELb0ELb0ELb0ELi2ELi4ELi4ELi4ELb0EE3mmaINS_16FlashAttnBwdSm80ISB_NS_24CollectiveEpilogueBwdGQAIS6_fSA_Li256ELb1ELb0EEENS_19SingleTileSchedulerILb1ELb0ELb0ELi128EEEE13SharedStorageENS1_6TensorINS1_11ArrayEngineIfLm32EEENS1_6LayoutINS2_IJNS2_IJNS3_ILi2EEESO_EEESO_NS3_ILi4EEEEEENS2_IJNS2_IJNS3_ILi1EEESO_EEESQ_NS3_ILi8EEEEEEEEEEEEbRKNSB_6ParamsERT0_S12_iNS2_IJiiiEEERT_ENKUlvE_clEv,@function
        .size           $_ZN7cutlass13device_kernelIN5flash19enable_sm80_to_sm89INS1_16FlashAttnBwdSm80INS1_25CollectiveMainloopBwdSm80ILi2ELi2EN4cute5tupleIJNS5_1CILi128EEES8_NS7_ILi64EEEEEENS_10bfloat16_tEfNS_4arch4Sm80ELb0ELb1ELb1ELb1ELb0ELb0ELb0ELb0ELi2ELi4ELi4ELi4ELb0EEENS1_24CollectiveEpilogueBwdGQAISA_fSD_Li256ELb1ELb0EEENS1_19SingleTileSchedulerILb1ELb0ELb0ELi128EEEEEEEEEvNT_6ParamsE$_ZZN5flash25CollectiveMainloopBwdSm80ILi2ELi2EN4cute5tupleIJNS1_1CILi128EEES4_NS3_ILi64EEEEEEN7cutlass10bfloat16_tEfNS7_4arch4Sm80ELb0ELb1ELb1ELb1ELb0ELb0ELb0ELb0ELi2ELi4ELi4ELi4ELb0EE3mmaINS_16FlashAttnBwdSm80ISB_NS_24CollectiveEpilogueBwdGQAIS6_fSA_Li256ELb1ELb0EEENS_19SingleTileSchedulerILb1ELb0ELb0ELi128EEEE13SharedStorageENS1_6TensorINS1_11ArrayEngineIfLm32EEENS1_6LayoutINS2_IJNS2_IJNS3_ILi2EEESO_EEESO_NS3_ILi4EEEEEENS2_IJNS2_IJNS3_ILi1EEESO_EEESQ_NS3_ILi8EEEEEEEEEEEEbRKNSB_6ParamsERT0_S12_iNS2_IJiiiEEERT_ENKUlvE_clEv,($_ZN7cutlass13device_kernelIN5flash19enable_sm80_to_sm89INS1_16FlashAttnBwdSm80INS1_25CollectiveMainloopBwdSm80ILi2ELi2EN4cute5tupleIJNS5_1CILi128EEES8_NS7_ILi64EEEEEENS_10bfloat16_tEfNS_4arch4Sm80ELb0ELb1ELb1ELb1ELb0ELb0ELb0ELb0ELi2ELi4ELi4ELi4ELb0EEENS1_24CollectiveEpilogueBwdGQAISA_fSD_Li256ELb1ELb0EEENS1_19SingleTileSchedulerILb1ELb0ELb0ELi128EEEEEEEEEvNT_6ParamsE$_ZZZN5flash25CollectiveMainloopBwdSm80ILi2ELi2EN4cute5tupleIJNS1_1CILi128EEES4_NS3_ILi64EEEEEEN7cutlass10bfloat16_tEfNS7_4arch4Sm80ELb0ELb1ELb1ELb1ELb0ELb0ELb0ELb0ELi2ELi4ELi4ELi4ELb0EE3mmaINS_16FlashAttnBwdSm80ISB_NS_24CollectiveEpilogueBwdGQAIS6_fSA_Li256ELb1ELb0EEENS_19SingleTileSchedulerILb1ELb0ELb0ELi128EEEE13SharedStorageENS1_6TensorINS1_11ArrayEngineIfLm32EEENS1_6LayoutINS2_IJNS2_IJNS3_ILi2EEESO_EEESO_NS3_ILi4EEEEEENS2_IJNS2_IJNS3_ILi1EEESO_EEESQ_NS3_ILi8EEEEEEEEEEEEbRKNSB_6ParamsERT0_S12_iNS2_IJiiiEEERT_ENKUliT_E_clIZSC_ISJ_SX_EbS10_S12_S12_iS13_S15_EUlRS16_iE_EEDaiS16_ENKUlT_E_clIZSC_ISJ_SX_EbS10_S12_S12_iS13_S15_EUlvE0_EEDaS1B_ - $_ZN7cutlass13device_kernelIN5flash19enable_sm80_to_sm89INS1_16FlashAttnBwdSm80INS1_25CollectiveMainloopBwdSm80ILi2ELi2EN4cute5tupleIJNS5_1CILi128EEES8_NS7_ILi64EEEEEENS_10bfloat16_tEfNS_4arch4Sm80ELb0ELb1ELb1ELb1ELb0ELb0ELb0ELb0ELi2ELi4ELi4ELi4ELb0EEENS1_24CollectiveEpilogueBwdGQAISA_fSD_Li256ELb1ELb0EEENS1_19SingleTileSchedulerILb1ELb0ELb0ELi128EEEEEEEEEvNT_6ParamsE$_ZZN5flash25CollectiveMainloopBwdSm80ILi2ELi2EN4cute5tupleIJNS1_1CILi128EEES4_NS3_ILi64EEEEEEN7cutlass10bfloat16_tEfNS7_4arch4Sm80ELb0ELb1ELb1ELb1ELb0ELb0ELb0ELb0ELi2ELi4ELi4ELi4ELb0EE3mmaINS_16FlashAttnBwdSm80ISB_NS_24CollectiveEpilogueBwdGQAIS6_fSA_Li256ELb1ELb0EEENS_19SingleTileSchedulerILb1ELb0ELb0ELi128EEEE13SharedStorageENS1_6TensorINS1_11ArrayEngineIfLm32EEENS1_6LayoutINS2_IJNS2_IJNS3_ILi2EEESO_EEESO_NS3_ILi4EEEEEENS2_IJNS2_IJNS3_ILi1EEESO_EEESQ_NS3_ILi8EEEEEEEEEEEEbRKNSB_6ParamsERT0_S12_iNS2_IJiiiEEERT_ENKUlvE_clEv)
$_ZN7cutlass13device_kernelIN5flash19enable_sm80_to_sm89INS1_16FlashAttnBwdSm80INS1_25CollectiveMainloopBwdSm80ILi2ELi2EN4cute5tupleIJNS5_1CILi128EEES8_NS7_ILi64EEEEEENS_10bfloat16_tEfNS_4arch4Sm80ELb0ELb1ELb1ELb1ELb0ELb0ELb0ELb0ELi2ELi4ELi4ELi4ELb0EEENS1_24CollectiveEpilogueBwdGQAISA_fSD_Li256ELb1ELb0EEENS1_19SingleTileSchedulerILb1ELb0ELb0ELi128EEEEEEEEEvNT_6ParamsE$_ZZN5flash25CollectiveMainloopBwdSm80ILi2ELi2EN4cute5tupleIJNS1_1CILi128EEES4_NS3_ILi64EEEEEEN7cutlass10bfloat16_tEfNS7_4arch4Sm80ELb0ELb1ELb1ELb1ELb0ELb0ELb0ELb0ELi2ELi4ELi4ELi4ELb0EE3mmaINS_16FlashAttnBwdSm80ISB_NS_24CollectiveEpilogueBwdGQAIS6_fSA_Li256ELb1ELb0EEENS_19SingleTileSchedulerILb1ELb0ELb0ELi128EEEE13SharedStorageENS1_6TensorINS1_11ArrayEngineIfLm32EEENS1_6LayoutINS2_IJNS2_IJNS3_ILi2EEESO_EEESO_NS3_ILi4EEEEEENS2_IJNS2_IJNS3_ILi1EEESO_EEESQ_NS3_ILi8EEEEEEEEEEEEbRKNSB_6ParamsERT0_S12_iNS2_IJiiiEEERT_ENKUlvE_clEv:
        /* <DEDUP_REMOVED lines=14> */
[----:B-1---5:R-:W-:Y:S05]  /*61cf0*/  CALL.REL.NOINC `($_ZN7cutlass13device_kernelIN5flash19enable_sm80_to_sm89INS1_16FlashAttnBwdSm80INS1_25CollectiveMainloopBwdSm80ILi2ELi2EN4cute5tupleIJNS5_1CILi128EEES8_NS7_ILi64EEEEEENS_10bfloat16_tEfNS_4arch4Sm80ELb0ELb1ELb1ELb1ELb0ELb0ELb0ELb0ELi2ELi4ELi4ELi4ELb0EEENS1_24CollectiveEpilogueBwdGQAISA_fSD_Li256ELb1ELb0EEENS1_19SingleTileSchedulerILb1ELb0ELb0ELi128EEEEEEEEEvNT_6ParamsE$_ZZN5flash25CollectiveMainloopBwdSm80ILi2ELi2EN4cute5tupleIJNS1_1CILi128EEES4_NS3_ILi64EEEEEEN7cutlass10bfloat16_tEfNS7_4arch4Sm80ELb0ELb1ELb1ELb1ELb0ELb0ELb0ELb0ELi2ELi4ELi4ELi4ELb0EE3mmaINS_16FlashAttnBwdSm80ISB_NS_24CollectiveEpilogueBwdGQAIS6_fSA_Li256ELb1ELb0EEENS_19SingleTileSchedulerILb1ELb0ELb0ELi128EEEE13SharedStorageENS1_6TensorINS1_11ArrayEngineIfLm32EEENS1_6LayoutINS2_IJNS2_IJNS3_ILi2EEESO_EEESO_NS3_ILi4EEEEEENS2_IJNS2_IJNS3_ILi1EEESO_EEESQ_NS3_ILi8EEEEEEEEEEEEbRKNSB_6ParamsERT0_S12_iNS2_IJiiiEEERT_ENKUliiE_clEii) ;  /* 0xffffd75000007944 */ /* 0x022fea0003c3ffff */
.L_x_2252:
[----:B------:R-:W-:Y:S05]  /*61d00*/  BSYNC B0 ;  /* 0x0000000000007941 */ /* 0x000fea0003800000 */
.L_x_2251:
[----:B------:R-:W-:Y:S01]  /*61d10*/  MOV R15, 0x0 ;  /* 0x00000000000f7802 */ /* 0x000fe20000000f00 */
[----:B------:R-:W0:Y:S03]  /*61d20*/  LDGDEPBAR ;  /* 0x00000000000079af */ /* 0x000e260000000000 */
[----:B------:R-:W-:Y:S05]  /*61d30*/  RET.REL.NODEC R14 `(_ZN7cutlass13device_kernelIN5flash19enable_sm80_to_sm89INS1_16FlashAttnBwdSm80INS1_25CollectiveMainloopBwdSm80ILi2ELi2EN4cute5tupleIJNS5_1CILi128EEES8_NS7_ILi64EEEEEENS_10bfloat16_tEfNS_4arch4Sm80ELb0ELb1ELb1ELb1ELb0ELb0ELb0ELb0ELi2ELi4ELi4ELi4ELb0EEENS1_24CollectiveEpilogueBwdGQAISA_fSD_Li256ELb1ELb0EEENS1_19SingleTileSchedulerILb1ELb0ELb0ELi128EEEEEEEEEvNT_6ParamsE) ;  /* 0xfff9e2c00e007950 */ /* 0x000fea0003c3ffff */
        .type           $_ZN7cutlass13device_kernelIN5flash19enable_sm80_to_sm89INS1_16FlashAttnBwdSm80INS1_25CollectiveMainloopBwdSm80ILi2ELi2EN4cute5tupleIJNS5_1CILi128EEES8_NS7_ILi64EEEEEENS_10bfloat16_tEfNS_4arch4Sm80ELb0ELb1ELb1ELb1ELb0ELb0ELb0ELb0ELi2ELi4ELi4ELi4ELb0EEENS1_24CollectiveEpilogueBwdGQAISA_fSD_Li256ELb1ELb0EEENS1_19SingleTileSchedulerILb1ELb0ELb0ELi128EEEEEEEEEvNT_6ParamsE$_ZZZN5flash25CollectiveMainloopBwdSm80ILi2ELi2EN4cute5tupleIJNS1_1CILi128EEES4_NS3_ILi64EEEEEEN7cutlass10bfloat16_tEfNS7_4arch4Sm80ELb0ELb1ELb1ELb1ELb0ELb0ELb0ELb0ELi2ELi4ELi4ELi4ELb0EE3mmaINS_16FlashAttnBwdSm80ISB_NS_24CollectiveEpilogueBwdGQAIS6_fSA_Li256ELb1ELb0EEENS_19SingleTileSchedulerILb1ELb0ELb0ELi128EEEE13SharedStorageENS1_6TensorINS1_11ArrayEngineIfLm32EEENS1_6LayoutINS2_IJNS2_IJNS3_ILi2EEESO_EEESO_NS3_ILi4EEEEEENS2_IJNS2_IJNS3_ILi1EEESO_EEESQ_NS3_ILi8EEEEEEEEEEEEbRKNSB_6ParamsERT0_S12_iNS2_IJiiiEEERT_ENKUliT_E_clIZSC_ISJ_SX_EbS10_S12_S12_iS13_S15_EUlRS16_iE_EEDaiS16_ENKUlT_E_clIZSC_ISJ_SX_EbS10_S12_S12_iS13_S15_EUlvE0_EEDaS1B_,@function
        .size           $_ZN7cutlass13device_kernelIN5flash19enable_sm80_to_sm89INS1_16FlashAttnBwdSm80INS1_25CollectiveMainloopBwdSm80ILi2ELi2EN4cute5tupleIJNS5_1CILi128EEES8_NS7_ILi64EEEEEENS_10bfloat16_tEfNS_4arch4Sm80ELb0ELb1ELb1ELb1ELb0ELb0ELb0ELb0ELi2ELi4ELi4ELi4ELb0EEENS1_24CollectiveEpilogueBwdGQAISA_fSD_Li256ELb1ELb0EEENS1_19SingleTileSchedulerILb1ELb0ELb0ELi128EEEEEEEEEvNT_6ParamsE$_ZZZN5flash25CollectiveMainloopBwdSm80ILi2ELi2EN4cute5tupleIJNS1_1CILi128EEES4_NS3_ILi64EEEEEEN7cutlass10bfloat16_tEfNS7_4arch4Sm80ELb0ELb1ELb1ELb1ELb0ELb0ELb0ELb0ELi2ELi4ELi4ELi4ELb0EE3mmaINS_16FlashAttnBwdSm80ISB_NS_24CollectiveEpilogueBwdGQAIS6_fSA_Li256ELb1ELb0EEENS_19SingleTileSchedulerILb1ELb0ELb0ELi128EEEE13SharedStorageENS1_6TensorINS1_11ArrayEngineIfLm32EEENS1_6LayoutINS2_IJNS2_IJNS3_ILi2EEESO_EEESO_NS3_ILi4EEEEEENS2_IJNS2_IJNS3_ILi1EEESO_EEESQ_NS3_ILi8EEEEEEEEEEEEbRKNSB_6ParamsERT0_S12_iNS2_IJiiiEEERT_ENKUliT_E_clIZSC_ISJ_SX_EbS10_S12_S12_iS13_S15_EUlRS16_iE_EEDaiS16_ENKUlT_E_clIZSC_ISJ_SX_EbS10_S12_S12_iS13_S15_EUlvE0_EEDaS1B_,($_ZN7cutlass13device_kernelIN5flash19enable_sm80_to_sm89INS1_16FlashAttnBwdSm80INS1_25CollectiveMainloopBwdSm80ILi2ELi2EN4cute5tupleIJNS5_1CILi128EEES8_NS7_ILi64EEEEEENS_10bfloat16_tEfNS_4arch4Sm80ELb0ELb1ELb1ELb1ELb0ELb0ELb0ELb0ELi2ELi4ELi4ELi4ELb0EEENS1_24CollectiveEpilogueBwdGQAISA_fSD_Li256ELb1ELb0EEENS1_19SingleTileSchedulerILb1ELb0ELb0ELi128EEEEEEEEEvNT_6ParamsE$_ZZZN5flash25CollectiveMainloopBwdSm80ILi2ELi2EN4cute5tupleIJNS1_1CILi128EEES4_NS3_ILi64EEEEEEN7cutlass10bfloat16_tEfNS7_4arch4Sm80ELb0ELb1ELb1ELb1ELb0ELb0ELb0ELb0ELi2ELi4ELi4ELi4ELb0EE3mmaINS_16FlashAttnBwdSm80ISB_NS_24CollectiveEpilogueBwdGQAIS6_fSA_Li256ELb1ELb0EEENS_19SingleTileSchedulerILb1ELb0ELb0ELi128EEEE13SharedStorageENS1_6TensorINS1_11ArrayEngineIfLm32EEENS1_6LayoutINS2_IJNS2_IJNS3_ILi2EEESO_EEESO_NS3_ILi4EEEEEENS2_IJNS2_IJNS3_ILi1EEESO_EEESQ_NS3_ILi8EEEEEEEEEEEEbRKNSB_6ParamsERT0_S12_iNS2_IJiiiEEERT_ENKUliT_E_clIZSC_ISJ_SX_EbS10_S12_S12_iS13_S15_EUlRS16_iE_EEDaiS16_ENKUlvE0_clEv - $_ZN7cutlass13device_kernelIN5flash19enable_sm80_to_sm89INS1_16FlashAttnBwdSm80INS1_25CollectiveMainloopBwdSm80ILi2ELi2EN4cute5tupleIJNS5_1CILi128EEES8_NS7_ILi64EEEEEENS_10bfloat16_tEfNS_4arch4Sm80ELb0ELb1ELb1ELb1ELb0ELb0ELb0ELb0ELi2ELi4ELi4ELi4ELb0EEENS1_24CollectiveEpilogueBwdGQAISA_fSD_Li256ELb1ELb0EEENS1_19SingleTileSchedulerILb1ELb0ELb0ELi128EEEEEEEEEvNT_6ParamsE$_ZZZN5flash25CollectiveMainloopBwdSm80ILi2ELi2EN4cute5tupleIJNS1_1CILi128EEES4_NS3_ILi64EEEEEEN7cutlass10bfloat16_tEfNS7_4arch4Sm80ELb0ELb1ELb1ELb1ELb0ELb0ELb0ELb0ELi2ELi4ELi4ELi4ELb0EE3mmaINS_16FlashAttnBwdSm80ISB_NS_24CollectiveEpilogueBwdGQAIS6_fSA_Li256ELb1ELb0EEENS_19SingleTileSchedulerILb1ELb0ELb0ELi128EEEE13SharedStorageENS1_6TensorINS1_11ArrayEngineIfLm32EEENS1_6LayoutINS2_IJNS2_IJNS3_ILi2EEESO_EEESO_NS3_ILi4EEEEEENS2_IJNS2_IJNS3_ILi1EEESO_EEESQ_NS3_ILi8EEEEEEEEEEEEbRKNSB_6ParamsERT0_S12_iNS2_IJiiiEEERT_ENKUliT_E_clIZSC_ISJ_SX_EbS10_S12_S12_iS13_S15_EUlRS16_iE_EEDaiS16_ENKUlT_E_clIZSC_ISJ_SX_EbS10_S12_S12_iS13_S15_EUlvE0_EEDaS1B_)
$_ZN7cutlass13device_kernelIN5flash19enable_sm80_to_sm89INS1_16FlashAttnBwdSm80INS1_25CollectiveMainloopBwdSm80ILi2ELi2EN4cute5tupleIJNS5_1CILi128EEES8_NS7_ILi64EEEEEENS_10bfloat16_tEfNS_4arch4Sm80ELb0ELb1ELb1ELb1ELb0ELb0ELb0ELb0ELi2ELi4ELi4ELi4ELb0EEENS1_24CollectiveEpilogueBwdGQAISA_fSD_Li256ELb1ELb0EEENS1_19SingleTileSchedulerILb1ELb0ELb0ELi128EEEEEEEEEvNT_6ParamsE$_ZZZN5flash25CollectiveMainloopBwdSm80ILi2ELi2EN4cute5tupleIJNS1_1CILi128EEES4_NS3_ILi64EEEEEEN7cutlass10bfloat16_tEfNS7_4arch4Sm80ELb0ELb1ELb1ELb1ELb0ELb0ELb0ELb0ELi2ELi4ELi4ELi4ELb0EE3mmaINS_16FlashAttnBwdSm80ISB_NS_24CollectiveEpilogueBwdGQAIS6_fSA_Li256ELb1ELb0EEENS_19SingleTileSchedulerILb1ELb0ELb0ELi128EEEE13SharedStorageENS1_6TensorINS1_11ArrayEngineIfLm32EEENS1_6LayoutINS2_IJNS2_IJNS3_ILi2EEESO_EEESO_NS3_ILi4EEEEEENS2_IJNS2_IJNS3_ILi1EEESO_EEESQ_NS3_ILi8EEEEEEEEEEEEbRKNSB_6ParamsERT0_S12_iNS2_IJiiiEEERT_ENKUliT_E_clIZSC_ISJ_SX_EbS10_S12_S12_iS13_S15_EUlRS16_iE_EEDaiS16_ENKUlT_E_clIZSC_ISJ_SX_EbS10_S12_S12_iS13_S15_EUlvE0_EEDaS1B_:
        /* <DEDUP_REMOVED lines=40> */
[----:B-1---5:R-:W-:Y:S05]  /*61fc0*/  CALL.REL.NOINC `($_ZN7cutlass13device_kernelIN5flash19enable_sm80_to_sm89INS1_16FlashAttnBwdSm80INS1_25CollectiveMainloopBwdSm80ILi2ELi2EN4cute5tupleIJNS5_1CILi128EEES8_NS7_ILi64EEEEEENS_10bfloat16_tEfNS_4arch4Sm80ELb0ELb1ELb1ELb1ELb0ELb0ELb0ELb0ELi2ELi4ELi4ELi4ELb0EEENS1_24CollectiveEpilogueBwdGQAISA_fSD_Li256ELb1ELb0EEENS1_19SingleTileSchedulerILb1ELb0ELb0ELi128EEEEEEEEEvNT_6ParamsE$_ZN4cute3eso3ESOILb1ELb0EJNS_14ComposedLayoutINS_7SwizzleILi3ELi3ELi3EEENS_1CILi0EEENS_6LayoutINS_5tupleIJNS8_IJNS8_IJNS5_ILi4EEENS5_ILi8EEEEEENS8_IJS9_NS5_ILi1EEEEEEEEENS8_IJNS8_IJNS5_ILi2EEESF_SF_EEENS8_IJSF_NS8_IJS9_SF_EEEEEEEEEEEENS8_IJNS8_IJNS8_IJSF_NS5_ILi64EEEEEENS8_IJNS5_ILi1024EEES6_EEEEEENS8_IJNS8_IJSC_NS5_ILi512EEESA_EEENS8_IJNS5_ILi4096EEENS8_IJNS5_ILi16EEENS5_ILi8192EEEEEEEEEEEEEEEEEEENS_10ViewEngineINS_8smem_ptrIPN7cutlass10bfloat16_tEEEEEEEC2ERKS10_RKS17_) ;  /* 0xfffa550000007944 */ /* 0x022fea0003c3ffff */
[----:B-1----:R1:W5:Y:S04]  /*61fd0*/  LD.E R3, [R10.64+0x8] ;  /* 0x000008040a037980 */ /* 0x002368000c101900 */
[----:B------:R1:W5:Y:S01]  /*61fe0*/  LDL.64 R90, [R1+0x1428] ;  /* 0x00142800015a7983 */ /* 0x0003620000100a00 */
[----:B------:R-:W-:-:S02]  /*61ff0*/  MOV R2, R61 ;  /* 0x0000003d00027202 */ /* 0x000fc40000000f00 */
[----:B------:R-:W-:Y:S02]  /*62000*/  MOV R6, 0x62020 ;  /* 0x0006202000067802 */ /* 0x000fe40000000f00 */
[----:B-1---5:R-:W-:Y:S05]  /*62010*/  CALL.REL.NOINC `($_ZN7cutlass13device_kernelIN5flash19enable_sm80_to_sm89INS1_16FlashAttnBwdSm80INS1_25CollectiveMainloopBwdSm80ILi2ELi2EN4cute5tupleIJNS5_1CILi128EEES8_NS7_ILi64EEEEEENS_10bfloat16_tEfNS_4arch4Sm80ELb0ELb1ELb1ELb1ELb0ELb0ELb0ELb0ELi2ELi4ELi4ELi4ELb0EEENS1_24CollectiveEpilogueBwdGQAISA_fSD_Li256ELb1ELb0EEENS1_19SingleTileSchedulerILb1ELb0ELb0ELi128EEEEEEEEEvNT_6ParamsE$_ZN4cute3eso3ESOILb0ELb1EJiNS_1CILi0EEEEEC2ERKiRKS3_) ;  /* 0xfffa50d000007944 */ /* 0x022fea0003c3ffff */
[----:B------:R-:W2:Y:S01]  /*62020*/  LDL R8, [R1+0x1428] ;  /* 0x0014280001087983 */ /* 0x000ea20000100800 */
[----:B-1----:R-:W-:Y:S01]  /*62030*/  IMAD.MOV.U32 R3, RZ, RZ, R61 ;  /* 0x000000ffff037224 */ /* 0x002fe200078e003d */
[----:B------:R-:W-:Y:S02]  /*62040*/  MOV R2, R12 ;  /* 0x0000000c00027202 */ /* 0x000fe40000000f00 */
        /* <DEDUP_REMOVED lines=89> */
[----:B-1----:R-:W-:Y:S05]  /*625e0*/  CALL.REL.NOINC `($_ZN7cutlass13device_kernelIN5flash19enable_sm80_to_sm89INS1_16FlashAttnBwdSm80INS1_25CollectiveMainloopBwdSm80ILi2ELi2EN4cute5tupleIJNS5_1CILi128EEES8_NS7_ILi64EEEEEENS_10bfloat16_tEfNS_4arch4Sm80ELb0ELb1ELb1ELb1ELb0ELb0ELb0ELb0ELi2ELi4ELi4ELi4ELb0EEENS1_24CollectiveEpilogueBwdGQAISA_fSD_Li256ELb1ELb0EEENS1_19SingleTileSchedulerILb1ELb0ELb0ELi128EEEEEEEEEvNT_6ParamsE$_ZN4cute3eso3ESOILb0ELb0EJiiiNS_1CILi72EEENS2_ILi512EEEEEC2ERKiS7_S7_RKS3_RKS4_) ;  /* 0xfffa47e000007944 */ /* 0x002fea0003c3ffff */
        /* <DEDUP_REMOVED lines=16> */
[----:B------:R-:W-:-:S03]  /*626f0*/  MOV R92, 0x62740 ;  /* 0x00062740005c7802 */ /* 0x000fc60000000f00 */
[----:B------:R1:W-:Y:S04]  /*62700*/  STL.U8 [R1+0x1470], RZ ;  /* 0x001470ff01007387 */ /* 0x0003e80000100000 */
[----:B--2---:R1:W-:Y:S04]  /*62710*/  STL.64 [R1+0x1448], R2 ;  /* 0x0014480201007387 */ /* 0x0043e80000100a00 */
[----:B---3--:R1:W-:Y:S02]  /*62720*/  STL [R1+0x1450], R4 ;  /* 0x0014500401007387 */ /* 0x0083e40000100800 */
[----:B-1----:R-:W-:Y:S05]  /*62730*/  CALL.REL.NOINC `($_ZN7cutlass13device_kernelIN5flash19enable_sm80_to_sm89INS1_16FlashAttnBwdSm80INS1_25CollectiveMainloopBwdSm80ILi2ELi2EN4cute5tupleIJNS5_1CILi128EEES8_NS7_ILi64EEEEEENS_10bfloat16_tEfNS_4arch4Sm80ELb0ELb1ELb1ELb1ELb0ELb0ELb0ELb0ELi2ELi4ELi4ELi4ELb0EEENS1_24CollectiveEpilogueBwdGQAISA_fSD_Li256ELb1ELb0EEENS1_19SingleTileSchedulerILb1ELb0ELb0ELi128EEEEEEEEEvNT_6ParamsE$_ZZN4cute6detail16composition_implINS_5tupleIJNS_1CILi8EEENS3_ILi2EEES5_S5_S4_S5_EEENS2_IJNS3_ILi1EEEiiiNS3_ILi72EEENS3_ILi512EEEEEENS2_IJNS2_IJS5_S5_S5_EEES5_NS2_IJNS3_ILi4EEES5_EEEEEENS2_IJNS2_IJS7_S9_S4_EEENS3_ILi4096EEENS2_IJNS3_ILi16EEENS3_ILi8192EEEEEEEEEEEDaRKT_RKT0_RKT1_RKT2_ENKUlRKT_RKT0_E_clISB_SF_EEDaSZ_S12_) ;  /* 0xfffab17000007944 */ /* 0x002fea0003c3ffff */
[----:B------:R-:W-:Y:S02]  /*62740*/  MOV R78, 0x62760 ;  /* 0x00062760004e7802 */ /* 0x000fe40000000f00 */
[----:B-1---5:R-:W-:Y:S05]  /*62750*/  CALL.REL.NOINC `($_ZN7cutlass13device_kernelIN5flash19enable_sm80_to_sm89INS1_16FlashAttnBwdSm80INS1_25CollectiveMainloopBwdSm80ILi2ELi2EN4cute5tupleIJNS5_1CILi128EEES8_NS7_ILi64EEEEEENS_10bfloat16_tEfNS_4arch4Sm80ELb0ELb1ELb1ELb1ELb0ELb0ELb0ELb0ELi2ELi4ELi4ELi4ELb0EEENS1_24CollectiveEpilogueBwdGQAISA_fSD_Li256ELb1ELb0EEENS1_19SingleTileSchedulerILb1ELb0ELb0ELi128EEEEEEEEEvNT_6ParamsE$_ZZN4cute6detail16composition_implINS_5tupleIJNS_1CILi8EEENS3_ILi2EEES5_S5_S4_S5_EEENS2_IJNS3_ILi1EEEiiiNS3_ILi72EEENS3_ILi512EEEEEENS2_IJNS2_IJS5_S5_S5_EEES5_NS2_IJNS3_ILi4EEES5_EEEEEENS2_IJNS2_IJS7_S9_S4_EEENS3_ILi4096EEENS2_IJNS3_ILi16EEENS3_ILi8192EEEEEEEEEEEDaRKT_RKT0_RKT1_RKT2_ENKUlRKT_RKT0_E_clISD_SJ_EEDaSZ_S12_) ;  /* 0xfffab25000007944 */ /* 0x022fea0003c3ffff */
[----:B-----5:R2:W-:Y:S01]  /*62760*/  STL.64 [R1+0x1410], R2 ;  /* 0x0014100201007387 */ /* 0x0205e20000100a00 */
[----:B------:R-:W-:-:S03]  /*62770*/  MOV R6, 0x62790 ;  /* 0x0006279000067802 */ /* 0x000fc60000000f00 */
[----:B-12---:R-:W-:Y:S05]  /*62780*/  CALL.REL.NOINC `($_ZN7cutlass13device_kernelIN5flash19enable_sm80_to_sm89INS1_16FlashAttnBwdSm80INS1_25CollectiveMainloopBwdSm80ILi2ELi2EN4cute5tupleIJNS5_1CILi128EEES8_NS7_ILi64EEEEEENS_10bfloat16_tEfNS_4arch4Sm80ELb0ELb1ELb1ELb1ELb0ELb0ELb0ELb0ELi2ELi4ELi4ELi4ELb0EEENS1_24CollectiveEpilogueBwdGQAISA_fSD_Li256ELb1ELb0EEENS1_19SingleTileSchedulerILb1ELb0ELb0ELi128EEEEEEEEEvNT_6ParamsE$_ZN4cute3eso3ESOILb0ELb0EJNS_5tupleIJNS_1CILi1EEENS3_ILi512EEEiEEENS3_ILi4096EEENS2_IJNS2_IJiiEEENS3_ILi8192EEEEEEEEC2ERKS6_RKS7_RKSA_) ;  /* 0xfffa33c000007944 */ /* 0x006fea0003c3ffff */
[----:B-1----:R1:W5:Y:S04]  /*62790*/  LDL R5, [R1+0x1430] ;  /* 0x0014300001057983 */ /* 0x0023680000100800 */
[----:B------:R1:W5:Y:S01]  /*627a0*/  LDL.64 R2, [R1+0x1428] ;  /* 0x0014280001027983 */ /* 0x0003620000100a00 */
[----:B------:R-:W-:-:S03]  /*627b0*/  MOV R6, 0x627d0 ;  /* 0x000627d000067802 */ /* 0x000fc60000000f00 */
[----:B-1---5:R-:W-:Y:S05]  /*627c0*/  CALL.REL.NOINC `($_ZN7cutlass13device_kernelIN5flash19enable_sm80_to_sm89INS1_16FlashAttnBwdSm80INS1_25CollectiveMainloopBwdSm80ILi2ELi2EN4cute5tupleIJNS5_1CILi128EEES8_NS7_ILi64EEEEEENS_10bfloat16_tEfNS_4arch4Sm80ELb0ELb1ELb1ELb1ELb0ELb0ELb0ELb0ELi2ELi4ELi4ELi4ELb0EEENS1_24CollectiveEpilogueBwdGQAISA_fSD_Li256ELb1ELb0EEENS1_19SingleTileSchedulerILb1ELb0ELb0ELi128EEEEEEEEEvNT_6ParamsE$_ZN4cute5tupleIJNS0_IJNS0_IJNS_1CILi2EEES2_S2_EEES2_NS0_IJNS0_IJS2_S2_EEES2_EEEEEENS0_IJNS0_IJNS1_ILi1EEENS1_ILi512EEEiEEENS1_ILi4096EEENS0_IJNS0_IJiiEEENS1_ILi8192EEEEEEEEEEEC2ERKS6_RKSE_) ;  /* 0xfffa7f0000007944 */ /* 0x022fea0003c3ffff */
[----:B------:R1:W5:Y:S04]  /*627d0*/  LDL R4, [R1+0x1430] ;  /* 0x0014300001047983 */ /* 0x0003680000100800 */
[----:B------:R1:W5:Y:S01]  /*627e0*/  LDL.64 R2, [R1+0x1428] ;  /* 0x0014280001027983 */ /* 0x0003620000100a00 */
[----:B------:R-:W-:-:S05]  /*627f0*/  LEA.HI R6, R13, R13, RZ, 0x1d ;  /* 0x0000000d0d067211 */ /* 0x000fca00078fe8ff */
[----:B------:R-:W-:Y:S01]  /*62800*/  IMAD.U32 R8, R11, 0x2, R6 ;  /* 0x000000020b087824 */ /* 0x000fe200078e0006 */
[----:B------:R-:W-:-:S04]  /*62810*/  MOV R6, 0x62840 ;  /* 0x0006284000067802 */ /* 0x000fc80000000f00 */
[----:B------:R1:W-:Y:S03]  /*62820*/  STL [R1+0x1420], R8 ;  /* 0x0014200801007387 */ /* 0x0003e60000100800 */
[----:B-1---5:R-:W-:Y:S05]  /*62830*/  CALL.REL.NOINC `($_ZN7cutlass13device_kernelIN5flash19enable_sm80_to_sm89INS1_16FlashAttnBwdSm80INS1_25CollectiveMainloopBwdSm80ILi2ELi2EN4cute5tupleIJNS5_1CILi128EEES8_NS7_ILi64EEEEEENS_10bfloat16_tEfNS_4arch4Sm80ELb0ELb1ELb1ELb1ELb0ELb0ELb0ELb0ELi2ELi4ELi4ELi4ELb0EEENS1_24CollectiveEpilogueBwdGQAISA_fSD_Li256ELb1ELb0EEENS1_19SingleTileSchedulerILb1ELb0ELb0ELi128EEEEEEEEEvNT_6ParamsE$_ZN4cute3eso3ESOILb0ELb0EJNS_6LayoutINS_5tupleIJNS3_IJNS_1CILi2EEES5_S5_EEES5_NS3_IJNS3_IJS5_S5_EEES5_EEEEEENS3_IJNS3_IJNS4_ILi1EEENS4_ILi512EEEiEEENS4_ILi4096EEENS3_IJNS3_IJiiEEENS4_ILi8192EEEEEEEEEEEjEEC2ERKSI_RKj) ;  /* 0xfffa39c000007944 */ /* 0x022fea0003c3ffff */
        /* <DEDUP_REMOVED lines=9> */
[----:B-1----:R-:W-:Y:S05]  /*628d0*/  CALL.REL.NOINC `($_ZN7cutlass13device_kernelIN5flash19enable_sm80_to_sm89INS1_16FlashAttnBwdSm80INS1_25CollectiveMainloopBwdSm80ILi2ELi2EN4cute5tupleIJNS5_1CILi128EEES8_NS7_ILi64EEEEEENS_10bfloat16_tEfNS_4arch4Sm80ELb0ELb1ELb1ELb1ELb0ELb0ELb0ELb0ELi2ELi4ELi4ELi4ELb0EEENS1_24CollectiveEpilogueBwdGQAISA_fSD_Li256ELb1ELb0EEENS1_19SingleTileSchedulerILb1ELb0ELb0ELi128EEEEEEEEEvNT_6ParamsE$_ZN4cute3eso3ESOILb0ELb0EJNS_6LayoutINS_5tupleIJNS3_IJNS_1CILi2EEES5_S5_EEES5_NS3_IJNS3_IJS5_S5_EEES5_EEEEEENS3_IJNS3_IJNS4_ILi1EEENS4_ILi512EEEiEEENS4_ILi4096EEENS3_IJNS3_IJiiEEENS4_ILi8192EEEEEEEEEEENS_10ViewEngineINS_8smem_ptrIPN7cutlass10bfloat16_tEEEEEEEC2ERKSI_RKSP_) ;  /* 0xfffa389000007944 */ /* 0x002fea0003c3ffff */
[----:B-1----:R1:W5:Y:S04]  /*628e0*/  LDL R5, [R1+0x142c] ;  /* 0x00142c0001057983 */ /* 0x0023680000100800 */
[----:B------:R1:W5:Y:S01]  /*628f0*/  LDL R3, [R1+0x1430] ;  /* 0x0014300001037983 */ /* 0x0003620000100800 */
[----:B------:R-:W-:-:S03]  /*62900*/  MOV R4, 0x62920 ;  /* 0x0006292000047802 */ /* 0x000fc60000000f00 */
[----:B-1---5:R-:W-:Y:S05]  /*62910*/  CALL.REL.NOINC `($_ZN7cutlass13device_kernelIN5flash19enable_sm80_to_sm89INS1_16FlashAttnBwdSm80INS1_25CollectiveMainloopBwdSm80ILi2ELi2EN4cute5tupleIJNS5_1CILi128EEES8_NS7_ILi64EEEEEENS_10bfloat16_tEfNS_4arch4Sm80ELb0ELb1ELb1ELb1ELb0ELb0ELb0ELb0ELi2ELi4ELi4ELi4ELb0EEENS1_24CollectiveEpilogueBwdGQAISA_fSD_Li256ELb1ELb0EEENS1_19SingleTileSchedulerILb1ELb0ELb0ELi128EEEEEEEEEvNT_6ParamsE$_ZZN4cute4takeILi1ELi3ENS_5tupleIJNS1_IJNS_1CILi1EEENS2_ILi512EEEiEEENS2_ILi4096EEENS1_IJNS1_IJiiEEENS2_ILi8192EEEEEEEEEEEDaRKT1_ENKUlDpRKT_E_clIJS6_S9_EEEDaSH_) ;  /* 0xfffa9dc000007944 */ /* 0x022fea0003c3ffff */
[----:B-----5:R2:W-:Y:S01]  /*62920*/  STL.64 [R1+0x1410], R2 ;  /* 0x0014100201007387 */ /* 0x0205e20000100a00 */
[----:B------:R-:W-:-:S03]  /*62930*/  MOV R4, 0x62950 ;  /* 0x0006295000047802 */ /* 0x000fc60000000f00 */
[----:B-12---:R-:W-:Y:S05]  /*62940*/  CALL.REL.NOINC `($_ZN7cutlass13device_kernelIN5flash19enable_sm80_to_sm89INS1_16FlashAttnBwdSm80INS1_25CollectiveMainloopBwdSm80ILi2ELi2EN4cute5tupleIJNS5_1CILi128EEES8_NS7_ILi64EEEEEENS_10bfloat16_tEfNS_4arch4Sm80ELb0ELb1ELb1ELb1ELb0ELb0ELb0ELb0ELi2ELi4ELi4ELi4ELb0EEENS1_24CollectiveEpilogueBwdGQAISA_fSD_Li256ELb1ELb0EEENS1_19SingleTileSchedulerILb1ELb0ELb0ELi128EEEEEEEEEvNT_6ParamsE$_ZZN4cute16flatten_to_tupleINS_5tupleIJNS_1CILi4096EEENS1_IJNS1_IJiiEEENS2_ILi8192EEEEEEEEEEEDaRKT_ENKUlRKT_E_clIS6_EEDaSD_) ;  /* 0xfffa9a9000007944 */ /* 0x006fea0003c3ffff */
[----:B-----5:R2:W-:Y:S01]  /*62950*/  STL.64 [R1+0x1428], R2 ;  /* 0x0014280201007387 */ /* 0x0205e20000100a00 */
[----:B------:R-:W-:-:S03]  /*62960*/  MOV R4, 0x62980 ;  /* 0x0006298000047802 */ /* 0x000fc60000000f00 */
[----:B-12---:R-:W-:Y:S05]  /*62970*/  CALL.REL.NOINC `($_ZN7cutlass13device_kernelIN5flash19enable_sm80_to_sm89INS1_16FlashAttnBwdSm80INS1_25CollectiveMainloopBwdSm80ILi2ELi2EN4cute5tupleIJNS5_1CILi128EEES8_NS7_ILi64EEEEEENS_10bfloat16_tEfNS_4arch4Sm80ELb0ELb1ELb1ELb1ELb0ELb0ELb0ELb0ELi2ELi4ELi4ELi4ELb0EEENS1_24CollectiveEpilogueBwdGQAISA_fSD_Li256ELb1ELb0EEENS1_19SingleTileSchedulerILb1ELb0ELb0ELi128EEEEEEEEEvNT_6ParamsE$_ZZN4cute12filter_tupleINS_5tupleIJNS_1CILi4096EEENS1_IJNS1_IJiiEEENS2_ILi8192EEEEEEEEEZNS_16flatten_to_tupleIS7_EEDaRKT_EUlRKT_E_EEDaSB_OT0_ENKUlDpSE_E_clIJNS1_IJS3_EEENS1_IJiiS5_EEEEEEDaSI_) ;  /* 0xfffa914000007944 */ /* 0x006fea0003c3ffff */
        /* <DEDUP_REMOVED lines=21> */
[----:B--2--5:R-:W-:Y:S05]  /*62ad0*/  CALL.REL.NOINC `($_ZN7cutlass13device_kernelIN5flash19enable_sm80_to_sm89INS1_16FlashAttnBwdSm80INS1_25CollectiveMainloopBwdSm80ILi2ELi2EN4cute5tupleIJNS5_1CILi128EEES8_NS7_ILi64EEEEEENS_10bfloat16_tEfNS_4arch4Sm80ELb0ELb1ELb1ELb1ELb0ELb0ELb0ELb0ELi2ELi4ELi4ELi4ELb0EEENS1_24CollectiveEpilogueBwdGQAISA_fSD_Li256ELb1ELb0EEENS1_19SingleTileSchedulerILb1ELb0ELb0ELi128EEEEEEEEEvNT_6ParamsE$_ZN4cute3eso3ESOILb1ELb0EJNS_14ComposedLayoutINS_7SwizzleILi3ELi3ELi3EEENS_1CILi0EEENS_6LayoutINS_5tupleIJNS8_IJNS8_IJNS5_ILi4EEENS5_ILi8EEEEEENS8_IJNS5_ILi2EEENS5_ILi1EEEEEEEEENS8_IJNS8_IJSC_SC_EEESB_EEEEEENS8_IJNS8_IJNS8_IJNS5_ILi128EEESD_EEENS8_IJSA_S6_EEEEEENS8_IJNS8_IJNS5_ILi64EEENS5_ILi512EEEEEENS8_IJNS5_ILi16EEENS5_ILi1024EEEEEEEEEEEEEEEENS_10ViewEngineINS_8smem_ptrIPN7cutlass10bfloat16_tEEEEEEEC2ERKSW_RKS13_) ;  /* 0xfffa49a000007944 */ /* 0x024fea0003c3ffff */
[----:B-1----:R1:W5:Y:S04]  /*62ae0*/  LD.E R3, [R10.64+0xc] ;  /* 0x00000c040a037980 */ /* 0x002368000c101900 */
[----:B------:R1:W5:Y:S01]  /*62af0*/  LDL.64 R90, [R1+0x1428] ;  /* 0x00142800015a7983 */ /* 0x0003620000100a00 */
[----:B------:R-:W-:Y:S02]  /*62b00*/  MOV R2, R61 ;  /* 0x0000003d00027202 */ /* 0x000fe40000000f00 */
        /* <DEDUP_REMOVED lines=32> */
[----:B--2--5:R-:W-:Y:S05]  /*62d10*/  CALL.REL.NOINC `($_ZN7cutlass13device_kernelIN5flash19enable_sm80_to_sm89INS1_16FlashAttnBwdSm80INS1_25CollectiveMainloopBwdSm80ILi2ELi2EN4cute5tupleIJNS5_1CILi128EEES8_NS7_ILi64EEEEEENS_10bfloat16_tEfNS_4arch4Sm80ELb0ELb1ELb1ELb1ELb0ELb0ELb0ELb0ELi2ELi4ELi4ELi4ELb0EEENS1_24CollectiveEpilogueBwdGQAISA_fSD_Li256ELb1ELb0EEENS1_19SingleTileSchedulerILb1ELb0ELb0ELi128EEEEEEEEEvNT_6ParamsE$_ZZN4cute13to_mixed_bitsINS_5tupleIJNS1_IJNS_1CILi4EEENS2_ILi8EEEEEENS2_ILi2EEENS2_ILi1EEEEEENS1_IJNS1_IJNS2_ILi128EEENS2_ILi0EEEEEES4_SA_EEENS1_IJNS1_IJiiEEEiSA_EEEEEDaRKT_RKT0_RKT1_ENKUlRKT_RKT0_RKT1_E_clIS5_SB_SD_EEDaSQ_ST_SW_) ;  /* 0xfffa90c000007944 */ /* 0x024fea0003c3ffff */
[----:B------:R-:W-:Y:S02]  /*62d20*/  MOV R6, 0x62d40 ;  /* 0x00062d4000067802 */ /* 0x000fe40000000f00 */
[----:B------:R-:W-:Y:S05]  /*62d30*/  CALL.REL.NOINC `($_ZN7cutlass13device_kernelIN5flash19enable_sm80_to_sm89INS1_16FlashAttnBwdSm80INS1_25CollectiveMainloopBwdSm80ILi2ELi2EN4cute5tupleIJNS5_1CILi128EEES8_NS7_ILi64EEEEEENS_10bfloat16_tEfNS_4arch4Sm80ELb0ELb1ELb1ELb1ELb0ELb0ELb0ELb0ELi2ELi4ELi4ELi4ELb0EEENS1_24CollectiveEpilogueBwdGQAISA_fSD_Li256ELb1ELb0EEENS1_19SingleTileSchedulerILb1ELb0ELb0ELi128EEEEEEEEEvNT_6ParamsE$_ZZN4cute13to_mixed_bitsINS_5tupleIJNS1_IJNS_1CILi4EEENS2_ILi8EEEEEENS2_ILi2EEENS2_ILi1EEEEEENS1_IJNS1_IJNS2_ILi128EEENS2_ILi0EEEEEES4_SA_EEENS1_IJNS1_IJiiEEEiSA_EEEEEDaRKT_RKT0_RKT1_ENKUlRKT_RKT0_RKT1_E_clIS6_S4_iEEDaSQ_ST_SW_) ;  /* 0xfffa912000007944 */ /* 0x000fea0003c3ffff */
[----:B------:R-:W-:Y:S02]  /*62d40*/  MOV R5, R2 ;  /* 0x0000000200057202 */ /* 0x000fe40000000f00 */
[----:B------:R-:W-:Y:S02]  /*62d50*/  MOV R2, 0x62d70 ;  /* 0x00062d7000027802 */ /* 0x000fe40000000f00 */
[----:B------:R-:W-:Y:S05]  /*62d60*/  CALL.REL.NOINC `($_ZN7cutlass13device_kernelIN5flash19enable_sm80_to_sm89INS1_16FlashAttnBwdSm80INS1_25CollectiveMainloopBwdSm80ILi2ELi2EN4cute5tupleIJNS5_1CILi128EEES8_NS7_ILi64EEEEEENS_10bfloat16_tEfNS_4arch4Sm80ELb0ELb1ELb1ELb1ELb0ELb0ELb0ELb0ELi2ELi4ELi4ELi4ELb0EEENS1_24CollectiveEpilogueBwdGQAISA_fSD_Li256ELb1ELb0EEENS1_19SingleTileSchedulerILb1ELb0ELb0ELi128EEEEEEEEEvNT_6ParamsE$_ZZN4cute13to_mixed_bitsINS_5tupleIJNS1_IJNS_1CILi4EEENS2_ILi8EEEEEENS2_ILi2EEENS2_ILi1EEEEEENS1_IJNS1_IJNS2_ILi128EEENS2_ILi0EEEEEES4_SA_EEENS1_IJNS1_IJiiEEEiSA_EEEEEDaRKT_RKT0_RKT1_ENKUlDpRKT_E_clIJNS_9MixedBitsILj0ELj384EEENSU_ILj0ELj8EEENS2_ILj0EEEEEEDaSR_) ;  /* 0xfffa903000007944 */ /* 0x000fea0003c3ffff */
        /* <DEDUP_REMOVED lines=11> */
[----:B-1----:R-:W-:Y:S05]  /*62e20*/  CALL.REL.NOINC `($_ZN7cutlass13device_kernelIN5flash19enable_sm80_to_sm89INS1_16FlashAttnBwdSm80INS1_25CollectiveMainloopBwdSm80ILi2ELi2EN4cute5tupleIJNS5_1CILi128EEES8_NS7_ILi64EEEEEENS_10bfloat16_tEfNS_4arch4Sm80ELb0ELb1ELb1ELb1ELb0ELb0ELb0ELb0ELi2ELi4ELi4ELi4ELb0EEENS1_24CollectiveEpilogueBwdGQAISA_fSD_Li256ELb1ELb0EEENS1_19SingleTileSchedulerILb1ELb0ELb0ELi128EEEEEEEEEvNT_6ParamsE$_ZN4cute3eso3ESOILb1ELb0EJNS_1CILi8EEEiiEEC2ERKS3_RKiS8_) ;  /* 0xfffa514000007944 */ /* 0x002fea0003c3ffff */
[----:B-1----:R1:W5:Y:S01]  /*62e30*/  LDL.64 R2, [R1+0x1428] ;  /* 0x0014280001027983 */ /* 0x0023620000100a00 */
[----:B------:R-:W-:Y:S01]  /*62e40*/  IMAD.MOV.U32 R5, RZ, RZ, 0x48 ;  /* 0x00000048ff057424 */ /* 0x000fe200078e00ff */
[----:B------:R-:W-:Y:S02]  /*62e50*/  LOP3.LUT P0, RZ, R11, 0x8, RZ, 0xc0, !PT ;  /* 0x000000080bff7812 */ /* 0x000fe4000780c0ff */
[----:B------:R-:W-:Y:S02]  /*62e60*/  MOV R6, 0x62e90 ;  /* 0x00062e9000067802 */ /* 0x000fe40000000f00 */
[----:B------:R-:W-:-:S04]  /*62e70*/  SEL R5, R5, 0x38, !P0 ;  /* 0x0000003805057807 */ /* 0x000fc80004000000 */
[----:B-1---5:R-:W-:Y:S05]  /*62e80*/  CALL.REL.NOINC `($_ZN7cutlass13device_kernelIN5flash19enable_sm80_to_sm89INS1_16FlashAttnBwdSm80INS1_25CollectiveMainloopBwdSm80ILi2ELi2EN4cute5tupleIJNS5_1CILi128EEES8_NS7_ILi64EEEEEENS_10bfloat16_tEfNS_4arch4Sm80ELb0ELb1ELb1ELb1ELb0ELb0ELb0ELb0ELi2ELi4ELi4ELi4ELb0EEENS1_24CollectiveEpilogueBwdGQAISA_fSD_Li256ELb1ELb0EEENS1_19SingleTileSchedulerILb1ELb0ELb0ELi128EEEEEEEEEvNT_6ParamsE$_ZN4cute3eso3ESOILb0ELb1EJiNS_1CILi144EEENS2_ILi288EEEEEC2ERKiRKS3_RKS4_) ;  /* 0xfffa42b000007944 */ /* 0x022fea0003c3ffff */
[----:B------:R-:W2:Y:S01]  /*62e90*/  LDL R8, [R1+0x1428] ;  /* 0x0014280001087983 */ /* 0x000ea20000100800 */
[----:B-1----:R-:W-:Y:S02]  /*62ea0*/  MOV R4, R20 ;  /* 0x0000001400047202 */ /* 0x002fe40000000f00 */
[----:B------:R-:W-:Y:S01]  /*62eb0*/  MOV R6, 0x62ee0 ;  /* 0x00062ee000067802 */ /* 0x000fe20000000f00 */
[----:B--2---:R1:W-:Y:S04]  /*62ec0*/  STL [R1+0x1470], R8 ;  /* 0x0014700801007387 */ /* 0x0043e80000100800 */
[----:B-1----:R-:W-:Y:S05]  /*62ed0*/  CALL.REL.NOINC `($_ZN7cutlass13device_kernelIN5flash19enable_sm80_to_sm89INS1_16FlashAttnBwdSm80INS1_25CollectiveMainloopBwdSm80ILi2ELi2EN4cute5tupleIJNS5_1CILi128EEES8_NS7_ILi64EEEEEENS_10bfloat16_tEfNS_4arch4Sm80ELb0ELb1ELb1ELb1ELb0ELb0ELb0ELb0ELi2ELi4ELi4ELi4ELb0EEENS1_24CollectiveEpilogueBwdGQAISA_fSD_Li256ELb1ELb0EEENS1_19SingleTileSchedulerILb1ELb0ELb0ELi128EEEEEEEEEvNT_6ParamsE$_ZN4cute3eso3ESOILb1ELb0EJNS_1CILi1EEENS_5tupleIJNS2_ILi8EEEiiEEENS2_ILi64EEENS4_IJiNS2_ILi144EEENS2_ILi288EEEEEENS2_ILi512EEEEEC2ERKS3_RKS6_RKS7_RKSA_RKSB_) ;  /* 0xfffa4b4000007944 */ /* 0x002fea0003c3ffff */
[----:B-1----:R1:W5:Y:S04]  /*62ee0*/  LDL R5, [R1+0x1430] ;  /* 0x0014300001057983 */ /* 0x0023680000100800 */
[----:B------:R1:W5:Y:S01]  /*62ef0*/  LDL.64 R2, [R1+0x1428] ;  /* 0x0014280001027983 */ /* 0x0003620000100a00 */
[----:B------:R-:W-:-:S03]  /*62f00*/  MOV R6, 0x62f20 ;  /* 0x00062f2000067802 */ /* 0x000fc60000000f00 */
[----:B-1---5:R-:W-:Y:S05]  /*62f10*/  CALL.REL.NOINC `($_ZN7cutlass13device_kernelIN5flash19enable_sm80_to_sm89INS1_16FlashAttnBwdSm80INS1_25CollectiveMainloopBwdSm80ILi2ELi2EN4cute5tupleIJNS5_1CILi128EEES8_NS7_ILi64EEEEEENS_10bfloat16_tEfNS_4arch4Sm80ELb0ELb1ELb1ELb1ELb0ELb0ELb0ELb0ELi2ELi4ELi4ELi4ELb0EEENS1_24CollectiveEpilogueBwdGQAISA_fSD_Li256ELb1ELb0EEENS1_19SingleTileSchedulerILb1ELb0ELb0ELi128EEEEEEEEEvNT_6ParamsE$_ZN4cute5tupleIJNS0_IJNS_1CILi8EEENS0_IJNS1_ILi2EEES3_S3_EEENS1_ILi1EEES4_S5_EEENS0_IJS5_NS0_IJS2_iiEEENS1_ILi64EEENS0_IJiNS1_ILi144EEENS1_ILi288EEEEEENS1_ILi512EEEEEEEEC2ERKS6_RKSD_) ;  /* 0xfffa7ca000007944 */ /* 0x022fea0003c3ffff */
[----:B------:R1:W5:Y:S04]  /*62f20*/  LDL R6, [R1+0x1430] ;  /* 0x0014300001067983 */ /* 0x0003680000100800 */
[----:B------:R1:W5:Y:S01]  /*62f30*/  LDL.64 R2, [R1+0x1428] ;  /* 0x0014280001027983 */ /* 0x0003620000100a00 */
[----:B------:R-:W-:-:S03]  /*62f40*/  MOV R4, 0x62f60 ;  /* 0x00062f6000047802 */ /* 0x000fc60000000f00 */
[----:B-1---5:R-:W-:Y:S05]  /*62f50*/  CALL.REL.NOINC `($_ZN7cutlass13device_kernelIN5flash19enable_sm80_to_sm89INS1_16FlashAttnBwdSm80INS1_25CollectiveMainloopBwdSm80ILi2ELi2EN4cute5tupleIJNS5_1CILi128EEES8_NS7_ILi64EEEEEENS_10bfloat16_tEfNS_4arch4Sm80ELb0ELb1ELb1ELb1ELb0ELb0ELb0ELb0ELi2ELi4ELi4ELi4ELb0EEENS1_24CollectiveEpilogueBwdGQAISA_fSD_Li256ELb1ELb0EEENS1_19SingleTileSchedulerILb1ELb0ELb0ELi128EEEEEEEEEvNT_6ParamsE$_ZZN4cute7flattenINS_5tupleIJNS_1CILi1EEENS1_IJNS2_ILi8EEEiiEEENS2_ILi64EEENS1_IJiNS2_ILi144EEENS2_ILi288EEEEEENS2_ILi512EEEEEEEEDaRKT_ENKUlRKT_E_clIS5_EEDaSH_) ;  /* 0xfffac14000007944 */ /* 0x022fea0003c3ffff */
[----:B------:R1:W-:Y:S01]  /*62f60*/  STL.64 [R1+0x1428], R2 ;  /* 0x0014280201007387 */ /* 0x0003e20000100a00 */
[----:B------:R-:W-:-:S02]  /*62f70*/  MOV R5, R6 ;  /* 0x0000000600057202 */ /* 0x000fc40000000f00 */
[----:B------:R-:W-:Y:S02]  /*62f80*/  MOV R4, 0x62fa0 ;  /* 0x00062fa000047802 */ /* 0x000fe40000000f00 */
[----:B-1----:R-:W-:Y:S05]  /*62f90*/  CALL.REL.NOINC `($_ZN7cutlass13device_kernelIN5flash19enable_sm80_to_sm89INS1_16FlashAttnBwdSm80INS1_25CollectiveMainloopBwdSm80ILi2ELi2EN4cute5tupleIJNS5_1CILi128EEES8_NS7_ILi64EEEEEENS_10bfloat16_tEfNS_4arch4Sm80ELb0ELb1ELb1ELb1ELb0ELb0ELb0ELb0ELi2ELi4ELi4ELi4ELb0EEENS1_24CollectiveEpilogueBwdGQAISA_fSD_Li256ELb1ELb0EEENS1_19SingleTileSchedulerILb1ELb0ELb0ELi128EEEEEEEEEvNT_6ParamsE$_ZZN4cute7flattenINS_5tupleIJNS_1CILi1EEENS1_IJNS2_ILi8EEEiiEEENS2_ILi64EEENS1_IJiNS2_ILi144EEENS2_ILi288EEEEEENS2_ILi512EEEEEEEEDaRKT_ENKUlRKT_E_clIS9_EEDaSH_) ;  /* 0xfffac12000007944 */ /* 0x002fea0003c3ffff */
[----:B------:R1:W-:Y:S01]  /*62fa0*/  STL [R1+0x1410], R2 ;  /* 0x0014100201007387 */ /* 0x0003e20000100800 */
[----:B------:R-:W-:Y:S02]  /*62fb0*/  MOV R20, R68 ;  /* 0x0000004400147202 */ /* 0x000fe40000000f00 */
[----:B------:R-:W-:Y:S02]  /*62fc0*/  MOV R4, 0x62fe0 ;  /* 0x00062fe000047802 */ /* 0x000fe40000000f00 */
[----:B-1----:R-:W-:Y:S05]  /*62fd0*/  CALL.REL.NOINC `($_ZN7cutlass13device_kernelIN5flash19enable_sm80_to_sm89INS1_16FlashAttnBwdSm80INS1_25CollectiveMainloopBwdSm80ILi2ELi2EN4cute5tupleIJNS5_1CILi128EEES8_NS7_ILi64EEEEEENS_10bfloat16_tEfNS_4arch4Sm80ELb0ELb1ELb1ELb1ELb0ELb0ELb0ELb0ELi2ELi4ELi4ELi4ELb0EEENS1_24CollectiveEpilogueBwdGQAISA_fSD_Li256ELb1ELb0EEENS1_19SingleTileSchedulerILb1ELb0ELb0ELi128EEEEEEEEEvNT_6ParamsE$_ZZN4cute12filter_tupleINS_5tupleIJNS_1CILi1EEENS1_IJNS2_ILi8EEEiiEEENS2_ILi64EEENS1_IJiNS2_ILi144EEENS2_ILi288EEEEEENS2_ILi512EEEEEEZNS_7flattenISB_EEDaRKT_EUlRKT_E_EEDaSF_OT0_ENKUlDpSI_E_clIJNS1_IJS3_EEES5_NS1_IJS6_EEES9_NS1_IJSA_EEEEEEDaSM_) ;  /* 0xfffa895000007944 */ /* 0x002fea0003c3ffff */
[----:B------:R-:W-:Y:S02]  /*62fe0*/  MOV R6, 0x63000 ;  /* 0x0006300000067802 */ /* 0x000fe40000000f00 */
[----:B--2--5:R-:W-:Y:S05]  /*62ff0*/  CALL.REL.NOINC `($_ZN7cutlass13device_kernelIN5flash19enable_sm80_to_sm89INS1_16FlashAttnBwdSm80INS1_25CollectiveMainloopBwdSm80ILi2ELi2EN4cute5tupleIJNS5_1CILi128EEES8_NS7_ILi64EEEEEENS_10bfloat16_tEfNS_4arch4Sm80ELb0ELb1ELb1ELb1ELb0ELb0ELb0ELb0ELi2ELi4ELi4ELi4ELb0EEENS1_24CollectiveEpilogueBwdGQAISA_fSD_Li256ELb1ELb0EEENS1_19SingleTileSchedulerILb1ELb0ELb0ELi128EEEEEEEEEvNT_6ParamsE$_ZN4cute3eso3ESOILb0ELb1EJiNS_1CILi144EEENS2_ILi512EEEEEC2ERKiRKS3_RKS4_) ;  /* 0xfffa419000007944 */ /* 0x024fea0003c3ffff */
[----:B------:R-:W2:Y:S01]  /*63000*/  LDL R6, [R1+0x1428] ;  /* 0x0014280001067983 */ /* 0x000ea20000100800 */
[----:B-1----:R-:W-:Y:S02]  /*63010*/  MOV R4, R12 ;  /* 0x0000000c00047202 */ /* 0x002fe40000000f00 */
[----:B------:R-:W-:Y:S01]  /*63020*/  MOV R8, 0x63050 ;  /* 0x0006305000087802 */ /* 0x000fe20000000f00 */
[----:B--2---:R1:W-:Y:S04]  /*63030*/  STL [R1+0x145c], R6 ;  /* 0x00145c0601007387 */ /* 0x0043e80000100800 */
[----:B-1----:R-:W-:Y:S05]  /*63040*/  CALL.REL.NOINC `($_ZN7cutlass13device_kernelIN5flash19enable_sm80_to_sm89INS1_16FlashAttnBwdSm80INS1_25CollectiveMainloopBwdSm80ILi2ELi2EN4cute5tupleIJNS5_1CILi128EEES8_NS7_ILi64EEEEEENS_10bfloat16_tEfNS_4arch4Sm80ELb0ELb1ELb1ELb1ELb0ELb0ELb0ELb0ELi2ELi4ELi4ELi4ELb0EEENS1_24CollectiveEpilogueBwdGQAISA_fSD_Li256ELb1ELb0EEENS1_19SingleTileSchedulerILb1ELb0ELb0ELi128EEEEEEEEEvNT_6ParamsE$_ZN4cute3eso3ESOILb0ELb0EJiiNS_1CILi144EEENS2_ILi512EEEEEC2ERKiS7_RKS3_RKS4_) ;  /* 0xfffa3a2000007944 */ /* 0x002fea0003c3ffff */
[----:B-1----:R-:W2:Y:S01]  /*63050*/  LDL.64 R4, [R1+0x1428] ;  /* 0x0014280001047983 */ /* 0x002ea20000100a00 */
[----:B------:R-:W-:Y:S01]  /*63060*/  IMAD.MOV.U32 R3, RZ, RZ, R7 ;  /* 0x000000ffff037224 */ /* 0x000fe200078e0007 */
[----:B------:R-:W-:Y:S02]  /*63070*/  IADD3 R8, R59, 0xd8, RZ ;  /* 0x000000d83b087810 */ /* 0x000fe40007ffe0ff */
[----:B------:R-:W-:Y:S01]  /*63080*/  MOV R6, 0x630c0 ;  /* 0x000630c000067802 */ /* 0x000fe20000000f00 */
[----:B--2---:R1:W-:Y:S04]  /*63090*/  STL [R1+0x1454], R4 ;  /* 0x0014540401007387 */ /* 0x0043e80000100800 */
[----:B------:R1:W-:Y:S02]  /*630a0*/  STL [R1+0x1458], R5 ;  /* 0x0014580501007387 */ /* 0x0003e40000100800 */
[----:B-1----:R-:W-:Y:S05]  /*630b0*/  CALL.REL.NOINC `($_ZN7cutlass13device_kernelIN5flash19enable_sm80_to_sm89INS1_16FlashAttnBwdSm80INS1_25CollectiveMainloopBwdSm80ILi2ELi2EN4cute5tupleIJNS5_1CILi128EEES8_NS7_ILi64EEEEEENS_10bfloat16_tEfNS_4arch4Sm80ELb0ELb1ELb1ELb1ELb0ELb0ELb0ELb0ELi2ELi4ELi4ELi4ELb0EEENS1_24CollectiveEpilogueBwdGQAISA_fSD_Li256ELb1ELb0EEENS1_19SingleTileSchedulerILb1ELb0ELb0ELi128EEEEEEEEEvNT_6ParamsE$_ZN4cute3eso3ESOILb0ELb0EJiiiNS_1CILi144EEENS2_ILi512EEEEEC2ERKiS7_S7_RKS3_RKS4_) ;  /* 0xfffa3c6000007944 */ /* 0x002fea0003c3ffff */
[----:B-1----:R-:W2:Y:S04]  /*630c0*/  LDL.64 R2, [R1+0x1410] ;  /* 0x0014100001027983 */ /* 0x002ea80000100a00 */
[----:B------:R-:W3:Y:S01]  /*630d0*/  LDL R6, [R1+0x1418] ;  /* 0x0014180001067983 */ /* 0x000ee20000100800 */
[----:B------:R-:W-:-:S03]  /*630e0*/  MOV R4, 0x63120 ;  /* 0x0006312000047802 */ /* 0x000fc60000000f00 */
[----:B--2---:R1:W-:Y:S04]  /*630f0*/  STL.64 [R1+0x1428], R2 ;  /* 0x0014280201007387 */ /* 0x0043e80000100a00 */
[----:B---3--:R1:W-:Y:S02]  /*63100*/  STL [R1+0x1430], R6 ;  /* 0x0014300601007387 */ /* 0x0083e40000100800 */
[----:B-1----:R-:W-:Y:S05]  /*63110*/  CALL.REL.NOINC `($_ZN7cutlass13device_kernelIN5flash19enable_sm80_to_sm89INS1_16FlashAttnBwdSm80INS1_25CollectiveMainloopBwdSm80ILi2ELi2EN4cute5tupleIJNS5_1CILi128EEES8_NS7_ILi64EEEEEENS_10bfloat16_tEfNS_4arch4Sm80ELb0ELb1ELb1ELb1ELb0ELb0ELb0ELb0ELi2ELi4ELi4ELi4ELb0EEENS1_24CollectiveEpilogueBwdGQAISA_fSD_Li256ELb1ELb0EEENS1_19SingleTileSchedulerILb1ELb0ELb0ELi128EEEEEEEEEvNT_6ParamsE$_ZN4cute3eso3ESOILb1ELb0EJNS_1CILi8EEEiiiNS2_ILi144EEENS2_ILi512EEEEEC2ERKS3_RKiSA_SA_RKS4_RKS5_) ;  /* 0xfffa4ec000007944 */ /* 0x002fea0003c3ffff */
[----:B-1----:R-:W2:Y:S04]  /*63120*/  LDL.64 R2, [R1+0x1448] ;  /* 0x0014480001027983 */ /* 0x002ea80000100a00 */
[----:B------:R-:W3:Y:S01]  /*63130*/  LDL R10, [R1+0x1450] ;  /* 0x00145000010a7983 */ /* 0x000ee20000100800 */
[C---:B------:R-:W-:Y:S02]  /*63140*/  IADD3 R8, R59.reuse, 0x94, RZ ;  /* 0x000000943b087810 */ /* 0x040fe40007ffe0ff */
[----:B------:R-:W-:-:S02]  /*63150*/  IADD3 R6, R59, 0x98, RZ ;  /* 0x000000983b067810 */ /* 0x000fc40007ffe0ff */
[----:B------:R-:W-:Y:S01]  /*63160*/  MOV R4, 0x631a0 ;  /* 0x000631a000047802 */ /* 0x000fe20000000f00 */
[----:B--2---:R1:W-:Y:S04]  /*63170*/  STL.64 [R1+0x1410], R2 ;  /* 0x0014100201007387 */ /* 0x0043e80000100a00 */
[----:B---3--:R1:W-:Y:S02]  /*63180*/  STL [R1+0x1418], R10 ;  /* 0x0014180a01007387 */ /* 0x0083e40000100800 */
[----:B-1----:R-:W-:Y:S05]  /*63190*/  CALL.REL.NOINC `($_ZN7cutlass13device_kernelIN5flash19enable_sm80_to_sm89INS1_16FlashAttnBwdSm80INS1_25CollectiveMainloopBwdSm80ILi2ELi2EN4cute5tupleIJNS5_1CILi128EEES8_NS7_ILi64EEEEEENS_10bfloat16_tEfNS_4arch4Sm80ELb0ELb1ELb1ELb1ELb0ELb0ELb0ELb0ELi2ELi4ELi4ELi4ELb0EEENS1_24CollectiveEpilogueBwdGQAISA_fSD_Li256ELb1ELb0EEENS1_19SingleTileSchedulerILb1ELb0ELb0ELi128EEEEEEEEEvNT_6ParamsE$_ZN4cute3eso3ESOILb1ELb0EJNS_1CILi1EEEiiiNS2_ILi144EEENS2_ILi512EEEEEC2ERKS3_RKiSA_SA_RKS4_RKS5_) ;  /* 0xfffa49c000007944 */ /* 0x002fea0003c3ffff */
[----:B-1----:R1:W5:Y:S04]  /*631a0*/  LDL R5, [R1+0x1450] ;  /* 0x0014500001057983 */ /* 0x0023680000100800 */
[----:B------:R1:W5:Y:S01]  /*631b0*/  LDL.64 R2, [R1+0x1448] ;  /* 0x0014480001027983 */ /* 0x0003620000100a00 */
[----:B------:R-:W-:-:S03]  /*631c0*/  MOV R6, 0x631e0 ;  /* 0x000631e000067802 */ /* 0x000fc60000000f00 */
[----:B-1---5:R-:W-:Y:S05]  /*631d0*/  CALL.REL.NOINC `($_ZN7cutlass13device_kernelIN5flash19enable_sm80_to_sm89INS1_16FlashAttnBwdSm80INS1_25CollectiveMainloopBwdSm80ILi2ELi2EN4cute5tupleIJNS5_1CILi128EEES8_NS7_ILi64EEEEEENS_10bfloat16_tEfNS_4arch4Sm80ELb0ELb1ELb1ELb1ELb0ELb0ELb0ELb0ELi2ELi4ELi4ELi4ELb0EEENS1_24CollectiveEpilogueBwdGQAISA_fSD_Li256ELb1ELb0EEENS1_19SingleTileSchedulerILb1ELb0ELb0ELi128EEEEEEEEEvNT_6ParamsE$_ZN4cute5tupleIJNS0_IJNS_1CILi16EEENS1_ILi2EEES3_S3_NS1_ILi4EEES3_EEENS0_IJNS1_ILi1EEEiiiNS1_ILi144EEENS1_ILi512EEEEEEEEC2ERKS5_RKS9_) ;  /* 0xfffa76e000007944 */ /* 0x022fea0003c3ffff */
        /* <DEDUP_REMOVED lines=10> */
[----:B-1----:R-:W-:Y:S05]  /*63280*/  CALL.REL.NOINC `($_ZN7cutlass13device_kernelIN5flash19enable_sm80_to_sm89INS1_16FlashAttnBwdSm80INS1_25CollectiveMainloopBwdSm80ILi2ELi2EN4cute5tupleIJNS5_1CILi128EEES8_NS7_ILi64EEEEEENS_10bfloat16_tEfNS_4arch4Sm80ELb0ELb1ELb1ELb1ELb0ELb0ELb0ELb0ELi2ELi4ELi4ELi4ELb0EEENS1_24CollectiveEpilogueBwdGQAISA_fSD_Li256ELb1ELb0EEENS1_19SingleTileSchedulerILb1ELb0ELb0ELi128EEEEEEEEEvNT_6ParamsE$_ZZN4cute6detail16composition_implINS_5tupleIJNS_1CILi16EEENS3_ILi2EEES5_S5_NS3_ILi4EEES5_EEENS2_IJNS3_ILi1EEEiiiNS3_ILi144EEENS3_ILi512EEEEEENS2_IJNS2_IJS5_S5_EEES6_NS3_ILi8EEEEEENS2_IJNS2_IJNS3_ILi64EEESA_EEES4_NS3_ILi1024EEEEEEEEDaRKT_RKT0_RKT1_RKT2_ENKUlRKT_RKT0_E_clISC_SG_EEDaSX_S10_) ;  /* 0xfffa9c5000007944 */ /* 0x002fea0003c3ffff */
[----:B------:R-:W-:Y:S01]  /*63290*/  IMAD.MOV.U32 R5, RZ, RZ, R16 ;  /* 0x000000ffff057224 */ /* 0x000fe200078e0010 */
[----:B------:R-:W-:Y:S01]  /*632a0*/  MOV R3, R14 ;  /* 0x0000000e00037202 */ /* 0x000fe20000000f00 */
[----:B------:R-:W-:Y:S01]  /*632b0*/  IMAD.MOV.U32 R20, RZ, RZ, R15 ;  /* 0x000000ffff147224 */ /* 0x000fe200078e000f */
[----:B------:R-:W-:Y:S02]  /*632c0*/  MOV R16, 0x632e0 ;  /* 0x000632e000107802 */ /* 0x000fe40000000f00 */
[----:B-1---5:R-:W-:Y:S05]  /*632d0*/  CALL.REL.NOINC `($_ZN7cutlass13device_kernelIN5flash19enable_sm80_to_sm89INS1_16FlashAttnBwdSm80INS1_25CollectiveMainloopBwdSm80ILi2ELi2EN4cute5tupleIJNS5_1CILi128EEES8_NS7_ILi64EEEEEENS_10bfloat16_tEfNS_4arch4Sm80ELb0ELb1ELb1ELb1ELb0ELb0ELb0ELb0ELi2ELi4ELi4ELi4ELb0EEENS1_24CollectiveEpilogueBwdGQAISA_fSD_Li256ELb1ELb0EEENS1_19SingleTileSchedulerILb1ELb0ELb0ELi128EEEEEEEEEvNT_6ParamsE$_ZZN4cute6detail16composition_implINS_5tupleIJNS_1CILi16EEENS3_ILi2EEES5_S5_NS3_ILi4EEES5_EEENS2_IJNS3_ILi1EEEiiiNS3_ILi144EEENS3_ILi512EEEEEENS2_IJNS2_IJS5_S5_EEES6_NS3_ILi8EEEEEENS2_IJNS2_IJNS3_ILi64EEESA_EEES4_NS3_ILi1024EEEEEEEEDaRKT_RKT0_RKT1_RKT2_ENKUlRKT_RKT0_E_clIS6_S4_EEDaSX_S10_) ;  /* 0xfffa998000007944 */ /* 0x022fea0003c3ffff */
[----:B-----5:R2:W-:Y:S01]  /*632e0*/  STL.64 [R1+0x1410], R2 ;  /* 0x0014100201007387 */ /* 0x0205e20000100a00 */
[----:B------:R-:W-:-:S03]  /*632f0*/  MOV R4, 0x63310 ;  /* 0x0006331000047802 */ /* 0x000fc60000000f00 */
[----:B-12---:R-:W-:Y:S05]  /*63300*/  CALL.REL.NOINC `($_ZN7cutlass13device_kernelIN5flash19enable_sm80_to_sm89INS1_16FlashAttnBwdSm80INS1_25CollectiveMainloopBwdSm80ILi2ELi2EN4cute5tupleIJNS5_1CILi128EEES8_NS7_ILi64EEEEEENS_10bfloat16_tEfNS_4arch4Sm80ELb0ELb1ELb1ELb1ELb0ELb0ELb0ELb0ELi2ELi4ELi4ELi4ELb0EEENS1_24CollectiveEpilogueBwdGQAISA_fSD_Li256ELb1ELb0EEENS1_19SingleTileSchedulerILb1ELb0ELb0ELi128EEEEEEEEEvNT_6ParamsE$_ZN4cute3eso3ESOILb0ELb0EJNS_5tupleIJiNS_1CILi512EEEEEENS2_IJiiEEENS3_ILi1024EEEEEC2ERKS5_RKS6_RKS7_) ;  /* 0xfffa2a0000007944 */ /* 0x006fea0003c3ffff */
[----:B------:R2:W5:Y:S04]  /*63310*/  LDL R5, [R1+0x1430] ;  /* 0x0014300001057983 */ /* 0x0005680000100800 */
[----:B-1----:R2:W5:Y:S01]  /*63320*/  LDL.64 R2, [R1+0x1428] ;  /* 0x0014280001027983 */ /* 0x0025620000100a00 */
[----:B------:R-:W-:-:S03]  /*63330*/  MOV R6, 0x63350 ;  /* 0x0006335000067802 */ /* 0x000fc60000000f00 */
[----:B--2--5:R-:W-:Y:S05]  /*63340*/  CALL.REL.NOINC `($_ZN7cutlass13device_kernelIN5flash19enable_sm80_to_sm89INS1_16FlashAttnBwdSm80INS1_25CollectiveMainloopBwdSm80ILi2ELi2EN4cute5tupleIJNS5_1CILi128EEES8_NS7_ILi64EEEEEENS_10bfloat16_tEfNS_4arch4Sm80ELb0ELb1ELb1ELb1ELb0ELb0ELb0ELb0ELi2ELi4ELi4ELi4ELb0EEENS1_24CollectiveEpilogueBwdGQAISA_fSD_Li256ELb1ELb0EEENS1_19SingleTileSchedulerILb1ELb0ELb0ELi128EEEEEEEEEvNT_6ParamsE$_ZN4cute5tupleIJNS0_IJNS0_IJNS_1CILi2EEES2_EEES3_NS1_ILi8EEEEEENS0_IJNS0_IJiNS1_ILi512EEEEEENS0_IJiiEEENS1_ILi1024EEEEEEEEC2ERKS5_RKSA_) ;  /* 0xfffa733000007944 */ /* 0x024fea0003c3ffff */
[----:B------:R1:W5:Y:S04]  /*63350*/  LDL R4, [R1+0x1430] ;  /* 0x0014300001047983 */ /* 0x0003680000100800 */
[----:B------:R1:W5:Y:S01]  /*63360*/  LDL.64 R2, [R1+0x1428] ;  /* 0x0014280001027983 */ /* 0x0003620000100a00 */
[----:B------:R-:W-:-:S04]  /*63370*/  LOP3.LUT R6, R11, 0x180, RZ, 0xc0, !PT ;  /* 0x000001800b067812 */ /* 0x000fc800078ec0ff */
        /* <DEDUP_REMOVED lines=12> */
[----:B------:R-:W-:Y:S02]  /*63440*/  MOV R16, R12 ;  /* 0x0000000c00107202 */ /* 0x000fe40000000f00 */
        /* <DEDUP_REMOVED lines=10> */
[----:B------:R-:W-:-:S03]  /*634f0*/  MOV R4, 0x63510 ;  /* 0x0006351000047802 */ /* 0x000fc60000000f00 */
        /* <DEDUP_REMOVED lines=24> */
[----:B-12--5:R-:W-:Y:S05]  /*63680*/  CALL.REL.NOINC `($_ZN7cutlass13device_kernelIN5flash19enable_sm80_to_sm89INS1_16FlashAttnBwdSm80INS1_25CollectiveMainloopBwdSm80ILi2ELi2EN4cute5tupleIJNS5_1CILi128EEES8_NS7_ILi64EEEEEENS_10bfloat16_tEfNS_4arch4Sm80ELb0ELb1ELb1ELb1ELb0ELb0ELb0ELb0ELi2ELi4ELi4ELi4ELb0EEENS1_24CollectiveEpilogueBwdGQAISA_fSD_Li256ELb1ELb0EEENS1_19SingleTileSchedulerILb1ELb0ELb0ELi128EEEEEEEEEvNT_6ParamsE$_ZN4cute3eso3ESOILb1ELb0EJNS_6LayoutINS_5tupleIJNS3_IJNS_1CILi8EEENS4_ILi1EEEEEENS4_ILi2EEENS3_IJNS4_ILi4EEES8_EEEEEENS3_IJNS3_IJS6_NS4_ILi0EEEEEES5_NS3_IJNS4_ILi32EEENS4_ILi16EEEEEEEEEEENS_10ViewEngineIPN7cutlass10bfloat16_tEEEEEC2ERKSI_RKSN_) ;  /* 0xfffa6a6000007944 */ /* 0x026fea0003c3ffff */
[----:B------:R2:W5:Y:S01]  /*63690*/  LDL.64 R74, [R1+0x1410] ;  /* 0x00141000014a7983 */ /* 0x0005620000100a00 */
[----:B-1----:R-:W-:Y:S01]  /*636a0*/  IMAD.MOV.U32 R6, RZ, RZ, R70 ;  /* 0x000000ffff067224 */ /* 0x002fe200078e0046 */
[----:B------:R-:W-:-:S02]  /*636b0*/  MOV R3, R71 ;  /* 0x0000004700037202 */ /* 0x000fc40000000f00 */
[----:B------:R-:W-:Y:S02]  /*636c0*/  MOV R4, 0x636e0 ;  /* 0x000636e000047802 */ /* 0x000fe40000000f00 */
[----:B--2--5:R-:W-:Y:S05]  /*636d0*/  CALL.REL.NOINC `($_ZN7cutlass13device_kernelIN5flash19enable_sm80_to_sm89INS1_16FlashAttnBwdSm80INS1_25CollectiveMainloopBwdSm80ILi2ELi2EN4cute5tupleIJNS5_1CILi128EEES8_NS7_ILi64EEEEEENS_10bfloat16_tEfNS_4arch4Sm80ELb0ELb1ELb1ELb1ELb0ELb0ELb0ELb0ELi2ELi4ELi4ELi4ELb0EEENS1_24CollectiveEpilogueBwdGQAISA_fSD_Li256ELb1ELb0EEENS1_19SingleTileSchedulerILb1ELb0ELb0ELi128EEEEEEEEEvNT_6ParamsE$_ZN4cute3eso3ESOILb1ELb0EJNS_6LayoutINS_5tupleIJNS3_IJNS3_IJNS_1CILi4EEENS4_ILi2EEEEEENS4_ILi1EEEEEES6_NS4_ILi8EEEEEENS3_IJNS3_IJNS3_IJS8_NS4_ILi32EEEEEENS4_ILi0EEEEEENS4_ILi64EEES5_EEEEENS_10ViewEngineIPN7cutlass10bfloat16_tEEEEEC2ERKSI_RKSN_) ;  /* 0xfffa56d000007944 */ /* 0x024fea0003c3ffff */
[----:B------:R2:W5:Y:S04]  /*636e0*/  LDL.64 R72, [R1+0x1410] ;  /* 0x0014100001487983 */ /* 0x0005680000100a00 */
[----:B-1----:R2:W5:Y:S01]  /*636f0*/  LD.E.64 R2, [R78.64+0x8] ;  /* 0x000008044e027980 */ /* 0x002562000c101b00 */
[----:B------:R-:W-:Y:S02]  /*63700*/  MOV R9, R68 ;  /* 0x0000004400097202 */ /* 0x000fe40000000f00 */
[----:B------:R-:W-:Y:S02]  /*63710*/  MOV R8, 0x63730 ;  /* 0x0006373000087802 */ /* 0x000fe40000000f00 */
[----:B--2--5:R-:W-:Y:S05]  /*63720*/  CALL.REL.NOINC `($_ZN7cutlass13device_kernelIN5flash19enable_sm80_to_sm89INS1_16FlashAttnBwdSm80INS1_25CollectiveMainloopBwdSm80ILi2ELi2EN4cute5tupleIJNS5_1CILi128EEES8_NS7_ILi64EEEEEENS_10bfloat16_tEfNS_4arch4Sm80ELb0ELb1ELb1ELb1ELb0ELb0ELb0ELb0ELi2ELi4ELi4ELi4ELb0EEENS1_24CollectiveEpilogueBwdGQAISA_fSD_Li256ELb1ELb0EEENS1_19SingleTileSchedulerILb1ELb0ELb0ELi128EEEEEEEEEvNT_6ParamsE$_ZN4cute8smem_ptrIPN7cutlass10bfloat16_tEECI1NS_12iter_adaptorIS3_S4_EEES3_) ;  /* 0xfffa785000007944 */ /* 0x024fea0003c3ffff */
[----:B-1----:R1:W5:Y:S01]  /*63730*/  LDL.64 R2, [R1+0x1410] ;  /* 0x0014100001027983 */ /* 0x0023620000100a00 */
[----:B------:R-:W-:-:S03]  /*63740*/  MOV R6, 0x63760 ;  /* 0x0006376000067802 */ /* 0x000fc60000000f00 */
[----:B-1---5:R-:W-:Y:S05]  /*63750*/  CALL.REL.NOINC `($_ZN7cutlass13device_kernelIN5flash19enable_sm80_to_sm89INS1_16FlashAttnBwdSm80INS1_25CollectiveMainloopBwdSm80ILi2ELi2EN4cute5tupleIJNS5_1CILi128EEES8_NS7_ILi64EEEEEENS_10bfloat16_tEfNS_4arch4Sm80ELb0ELb1ELb1ELb1ELb0ELb0ELb0ELb0ELi2ELi4ELi4ELi4ELb0EEENS1_24CollectiveEpilogueBwdGQAISA_fSD_Li256ELb1ELb0EEENS1_19SingleTileSchedulerILb1ELb0ELb0ELi128EEEEEEEEEvNT_6ParamsE$_ZN4cute3eso3ESOILb1ELb0EJNS_6LayoutINS_5tupleIJNS3_IJNS_1CILi8EEENS4_ILi1EEEEEENS4_ILi2EEEEEENS3_IJNS3_IJS6_NS4_ILi0EEEEEENS4_ILi4096EEEEEEEENS_10ViewEngineINS_8smem_ptrIPN7cutlass10bfloat16_tEEEEEEEC2ERKSE_RKSL_) ;  /* 0xfffa676000007944 */ /* 0x022fea0003c3ffff */
[----:B-1----:R1:W5:Y:S01]  /*63760*/  LDL.64 R4, [R1+0x1410] ;  /* 0x0014100001047983 */ /* 0x0023620000100a00 */
[----:B------:R-:W-:Y:S01]  /*63770*/  IMAD.MOV.U32 R6, RZ, RZ, R74 ;  /* 0x000000ffff067224 */ /* 0x000fe200078e004a */
[----:B------:R-:W-:-:S02]  /*63780*/  MOV R9, R75 ;  /* 0x0000004b00097202 */ /* 0x000fc40000000f00 */
[----:B------:R-:W-:Y:S02]  /*63790*/  MOV R8, 0x637b0 ;  /* 0x000637b000087802 */ /* 0x000fe40000000f00 */
[----:B-1---5:R-:W-:Y:S05]  /*637a0*/  CALL.REL.NOINC `($_ZN7cutlass13device_kernelIN5flash19enable_sm80_to_sm89INS1_16FlashAttnBwdSm80INS1_25CollectiveMainloopBwdSm80ILi2ELi2EN4cute5tupleIJNS5_1CILi128EEES8_NS7_ILi64EEEEEENS_10bfloat16_tEfNS_4arch4Sm80ELb0ELb1ELb1ELb1ELb0ELb0ELb0ELb0ELi2ELi4ELi4ELi4ELb0EEENS1_24CollectiveEpilogueBwdGQAISA_fSD_Li256ELb1ELb0EEENS1_19SingleTileSchedulerILb1ELb0ELb0ELi128EEEEEEEEEvNT_6ParamsE$_ZN4cute3eso3ESOILb1ELb0EJNS_6LayoutINS_5tupleIJNS3_IJNS_1CILi8EEENS4_ILi1EEEEEENS4_ILi2EEEEEENS3_IJNS3_IJS6_NS4_ILi0EEEEEES5_EEEEENS_10ViewEngineIPN7cutlass10bfloat16_tEEEEEC2ERKSD_RKSI_) ;  /* 0xfffa68a000007944 */ /* 0x022fea0003c3ffff */
[----:B------:R2:W5:Y:S01]  /*637b0*/  LDL.64 R2, [R1+0x1410] ;  /* 0x0014100001027983 */ /* 0x0005620000100a00 */
[----:B-1----:R-:W-:Y:S02]  /*637c0*/  MOV R7, R5 ;  /* 0x0000000500077202 */ /* 0x002fe40000000f00 */
[----:B------:R-:W-:Y:S02]  /*637d0*/  MOV R6, 0x637f0 ;  /* 0x000637f000067802 */ /* 0x000fe40000000f00 */
[----:B--2--5:R-:W-:Y:S05]  /*637e0*/  CALL.REL.NOINC `($_ZN7cutlass13device_kernelIN5flash19enable_sm80_to_sm89INS1_16FlashAttnBwdSm80INS1_25CollectiveMainloopBwdSm80ILi2ELi2EN4cute5tupleIJNS5_1CILi128EEES8_NS7_ILi64EEEEEENS_10bfloat16_tEfNS_4arch4Sm80ELb0ELb1ELb1ELb1ELb0ELb0ELb0ELb0ELi2ELi4ELi4ELi4ELb0EEENS1_24CollectiveEpilogueBwdGQAISA_fSD_Li256ELb1ELb0EEENS1_19SingleTileSchedulerILb1ELb0ELb0ELi128EEEEEEEEEvNT_6ParamsE$_ZN4cute3eso3ESOILb1ELb0EJNS_6LayoutINS_5tupleIJNS3_IJNS_1CILi8EEENS4_ILi1EEEEEENS3_IJNS4_ILi2EEEEEEEEENS3_IJNS3_IJS6_NS4_ILi0EEEEEENS3_IJNS4_ILi4096EEEEEEEEEEENS_10ViewEngineINS_8smem_ptrIPN7cutlass10bfloat16_tEEEEEEEC2ERKSG_RKSN_) ;  /* 0xfffa64a000007944 */ /* 0x024fea0003c3ffff */
[----:B------:R2:W5:Y:S01]  /*637f0*/  LDL.64 R6, [R1+0x1410] ;  /* 0x0014100001067983 */ /* 0x0005620000100a00 */
[----:B-1----:R-:W-:Y:S02]  /*63800*/  MOV R5, R3 ;  /* 0x0000000300057202 */ /* 0x002fe40000000f00 */
[----:B------:R-:W-:Y:S02]  /*63810*/  MOV R4, 0x63830 ;  /* 0x0006383000047802 */ /* 0x000fe40000000f00 */
[----:B--2--5:R-:W-:Y:S05]  /*63820*/  CALL.REL.NOINC `($_ZN7cutlass13device_kernelIN5flash19enable_sm80_to_sm89INS1_16FlashAttnBwdSm80INS1_25CollectiveMainloopBwdSm80ILi2ELi2EN4cute5tupleIJNS5_1CILi128EEES8_NS7_ILi64EEEEEENS_10bfloat16_tEfNS_4arch4Sm80ELb0ELb1ELb1ELb1ELb0ELb0ELb0ELb0ELi2ELi4ELi4ELi4ELb0EEENS1_24CollectiveEpilogueBwdGQAISA_fSD_Li256ELb1ELb0EEENS1_19SingleTileSchedulerILb1ELb0ELb0ELi128EEEEEEEEEvNT_6ParamsE$_ZN4cute3eso3ESOILb1ELb0EJNS_6LayoutINS_5tupleIJNS3_IJNS_1CILi8EEENS4_ILi1EEEEEENS3_IJNS4_ILi2EEEEEEEEENS3_IJNS3_IJS6_NS4_ILi0EEEEEENS3_IJS5_EEEEEEEENS_10ViewEngineIPN7cutlass10bfloat16_tEEEEEC2ERKSF_RKSK_) ;  /* 0xfffa657000007944 */ /* 0x024fea0003c3ffff */
[----:B-1----:R1:W5:Y:S01]  /*63830*/  LDL.64 R2, [R1+0x1410] ;  /* 0x0014100001027983 */ /* 0x0023620000100a00 */
[----:B------:R-:W-:-:S03]  /*63840*/  MOV R8, 0x63860 ;  /* 0x0006386000087802 */ /* 0x000fc60000000f00 */
[----:B-1---5:R-:W-:Y:S05]  /*63850*/  CALL.REL.NOINC `($_ZN7cutlass13device_kernelIN5flash19enable_sm80_to_sm89INS1_16FlashAttnBwdSm80INS1_25CollectiveMainloopBwdSm80ILi2ELi2EN4cute5tupleIJNS5_1CILi128EEES8_NS7_ILi64EEEEEENS_10bfloat16_tEfNS_4arch4Sm80ELb0ELb1ELb1ELb1ELb0ELb0ELb0ELb0ELi2ELi4ELi4ELi4ELb0EEENS1_24CollectiveEpilogueBwdGQAISA_fSD_Li256ELb1ELb0EEENS1_19SingleTileSchedulerILb1ELb0ELb0ELi128EEEEEEEEEvNT_6ParamsE$_ZN4cute3eso3ESOILb1ELb0EJNS_6LayoutINS_5tupleIJNS3_IJNS3_IJNS_1CILi8EEENS4_ILi1EEEEEES6_EEENS3_IJNS3_IJS6_S6_EEENS4_ILi2EEEEEEEEENS3_IJNS3_IJNS3_IJS6_NS4_ILi0EEEEEESD_EEENS3_IJNS3_IJSD_SD_EEES5_EEEEEEEENS_10ViewEngineIPN7cutlass10bfloat16_tEEEEEC2ERKSJ_RKSO_) ;  /* 0xfffa56e000007944 */ /* 0x022fea0003c3ffff */
[----:B-1----:R1:W5:Y:S01]  /*63860*/  LDL.64 R4, [R1+0x1410] ;  /* 0x0014100001047983 */ /* 0x0023620000100a00 */
[----:B------:R-:W-:-:S03]  /*63870*/  MOV R8, 0x63890 ;  /* 0x0006389000087802 */ /* 0x000fc60000000f00 */
[----:B-1---5:R-:W-:Y:S05]  /*63880*/  CALL.REL.NOINC `($_ZN7cutlass13device_kernelIN5flash19enable_sm80_to_sm89INS1_16FlashAttnBwdSm80INS1_25CollectiveMainloopBwdSm80ILi2ELi2EN4cute5tupleIJNS5_1CILi128EEES8_NS7_ILi64EEEEEENS_10bfloat16_tEfNS_4arch4Sm80ELb0ELb1ELb1ELb1ELb0ELb0ELb0ELb0ELi2ELi4ELi4ELi4ELb0EEENS1_24CollectiveEpilogueBwdGQAISA_fSD_Li256ELb1ELb0EEENS1_19SingleTileSchedulerILb1ELb0ELb0ELi128EEEEEEEEEvNT_6ParamsE$_ZN4cute3eso3ESOILb1ELb0EJNS_6LayoutINS_5tupleIJNS3_IJNS3_IJNS_1CILi8EEENS4_ILi1EEEEEES6_EEENS3_IJNS3_IJS6_S6_EEENS4_ILi2EEEEEEEEENS3_IJNS3_IJNS3_IJS6_NS4_ILi0EEEEEESD_EEENS3_IJNS3_IJSD_SD_EEENS4_ILi4096EEEEEEEEEEENS_10ViewEngineINS_8smem_ptrIPN7cutlass10bfloat16_tEEEEEEEC2ERKSK_RKSR_) ;  /* 0xfffa55d000007944 */ /* 0x022fea0003c3ffff */
[----:B-1----:R1:W5:Y:S01]  /*63890*/  LDL.64 R2, [R1+0x1410] ;  /* 0x0014100001027983 */ /* 0x0023620000100a00 */
[----:B------:R-:W-:Y:S01]  /*638a0*/  IMAD.MOV.U32 R6, RZ, RZ, R4 ;  /* 0x000000ffff067224 */ /* 0x000fe200078e0004 */
[----:B------:R-:W-:-:S02]  /*638b0*/  MOV R9, R5 ;  /* 0x0000000500097202 */ /* 0x000fc40000000f00 */
[----:B------:R-:W-:Y:S02]  /*638c0*/  MOV R8, 0x638e0 ;  /* 0x000638e000087802 */ /* 0x000fe40000000f00 */
[----:B-1---5:R-:W-:Y:S05]  /*638d0*/  CALL.REL.NOINC `($_ZN7cutlass13device_kernelIN5flash19enable_sm80_to_sm89INS1_16FlashAttnBwdSm80INS1_25CollectiveMainloopBwdSm80ILi2ELi2EN4cute5tupleIJNS5_1CILi128EEES8_NS7_ILi64EEEEEENS_10bfloat16_tEfNS_4arch4Sm80ELb0ELb1ELb1ELb1ELb0ELb0ELb0ELb0ELi2ELi4ELi4ELi4ELb0EEENS1_24CollectiveEpilogueBwdGQAISA_fSD_Li256ELb1ELb0EEENS1_19SingleTileSchedulerILb1ELb0ELb0ELi128EEEEEEEEEvNT_6ParamsE$_ZN4cute3eso3ESOILb1ELb0EJNS_6LayoutINS_5tupleIJNS3_IJNS_1CILi8EEENS4_ILi1EEEEEENS4_ILi2EEEEEENS3_IJNS3_IJS6_NS4_ILi0EEEEEES5_EEEEENS_10ViewEngineIPN7cutlass10bfloat16_tEEEEEC2ERKSD_RKSI_) ;  /* 0xfffa677000007944 */ /* 0x022fea0003c3ffff */
[----:B------:R2:W5:Y:S01]  /*638e0*/  LDL.64 R14, [R1+0x1410] ;  /* 0x00141000010e7983 */ /* 0x0005620000100a00 */
[----:B------:R-:W-:Y:S02]  /*638f0*/  MOV R9, R68 ;  /* 0x0000004400097202 */ /* 0x000fe40000000f00 */
[----:B------:R-:W-:Y:S02]  /*63900*/  MOV R8, 0x63920 ;  /* 0x0006392000087802 */ /* 0x000fe40000000f00 */
[----:B-12--5:R-:W-:Y:S05]  /*63910*/  CALL.REL.NOINC `($_ZN7cutlass13device_kernelIN5flash19enable_sm80_to_sm89INS1_16FlashAttnBwdSm80INS1_25CollectiveMainloopBwdSm80ILi2ELi2EN4cute5tupleIJNS5_1CILi128EEES8_NS7_ILi64EEEEEENS_10bfloat16_tEfNS_4arch4Sm80ELb0ELb1ELb1ELb1ELb0ELb0ELb0ELb0ELi2ELi4ELi4ELi4ELb0EEENS1_24CollectiveEpilogueBwdGQAISA_fSD_Li256ELb1ELb0EEENS1_19SingleTileSchedulerILb1ELb0ELb0ELi128EEEEEEEEEvNT_6ParamsE$_ZN4cute8smem_ptrIPN7cutlass10bfloat16_tEECI1NS_12iter_adaptorIS3_S4_EEES3_) ;  /* 0xfffa766000007944 */ /* 0x026fea0003c3ffff */
[----:B-1----:R1:W5:Y:S01]  /*63920*/  LDL.64 R2, [R1+0x1410] ;  /* 0x0014100001027983 */ /* 0x0023620000100a00 */
[----:B------:R-:W-:-:S03]  /*63930*/  MOV R6, 0x63950 ;  /* 0x0006395000067802 */ /* 0x000fc60000000f00 */
        /* <DEDUP_REMOVED lines=50> */
[----:B-1----:R-:W-:-:S03]  /*63c60*/  MOV R4, 0x63c80 ;  /* 0x00063c8000047802 */ /* 0x002fc60000000f00 */
[----:B--2--5:R-:W-:Y:S05]  /*63c70*/  CALL.REL.NOINC `($_ZN7cutlass13device_kernelIN5flash19enable_sm80_to_sm89INS1_16FlashAttnBwdSm80INS1_25CollectiveMainloopBwdSm80ILi2ELi2EN4cute5tupleIJNS5_1CILi128EEES8_NS7_ILi64EEEEEENS_10bfloat16_tEfNS_4arch4Sm80ELb0ELb1ELb1ELb1ELb0ELb0ELb0ELb0ELi2ELi4ELi4ELi4ELb0EEENS1_24CollectiveEpilogueBwdGQAISA_fSD_Li256ELb1ELb0EEENS1_19SingleTileSchedulerILb1ELb0ELb0ELi128EEEEEEEEEvNT_6ParamsE$_ZN4cute3eso3ESOILb1ELb0EJNS_6LayoutINS_5tupleIJNS3_IJNS_1CILi4EEENS4_ILi1EEEEEEEEENS3_IJNS3_IJS6_NS4_ILi0EEEEEEEEEEENS_10ViewEngineIPjEEEEC2ERKSC_RKSF_) ;  /* 0xfffa5db000007944 */ /* 0x024fea0003c3ffff */
[----:B------:R2:W5:Y:S01]  /*63c80*/  LDL.64 R8, [R1+0x1410] ;  /* 0x0014100001087983 */ /* 0x0005620000100a00 */
[----:B------:R-:W-:-:S02]  /*63c90*/  MOV R4, R6 ;  /* 0x0000000600047202 */ /* 0x000fc40000000f00 */
[----:B-1----:R-:W-:Y:S02]  /*63ca0*/  MOV R2, 0x63cc0 ;  /* 0x00063cc000027802 */ /* 0x002fe40000000f00 */
[----:B--2--5:R-:W-:Y:S05]  /*63cb0*/  CALL.REL.NOINC `($_ZN7cutlass13device_kernelIN5flash19enable_sm80_to_sm89INS1_16FlashAttnBwdSm80INS1_25CollectiveMainloopBwdSm80ILi2ELi2EN4cute5tupleIJNS5_1CILi128EEES8_NS7_ILi64EEEEEENS_10bfloat16_tEfNS_4arch4Sm80ELb0ELb1ELb1ELb1ELb0ELb0ELb0ELb0ELi2ELi4ELi4ELi4ELb0EEENS1_24CollectiveEpilogueBwdGQAISA_fSD_Li256ELb1ELb0EEENS1_19SingleTileSchedulerILb1ELb0ELb0ELi128EEEEEEEEEvNT_6ParamsE$_ZN73_INTERNAL_24fd9406_37_flash_bwd_hdim64_bf16_softcap_sm80_cu_3fbc093a_291824__cvta_generic_to_sharedEPKv) ;  /* 0xfffa742000007944 */ /* 0x024fea0003c3ffff */
        /* <DEDUP_REMOVED lines=59> */
[----:B------:R-:W1:Y:S04]  /*64070*/  LDSM.16.M88.4 R4, [R4] ;  /* 0x000000000404783b */ /* 0x000e680000000200 */
[----:B-1----:R1:W-:Y:S04]  /*64080*/  ST.E [R8.64], R4 ;  /* 0x0000000408007985 */ /* 0x0023e8000c101904 */
[----:B------:R1:W-:Y:S04]  /*64090*/  ST.E [R8.64+0x4], R5 ;  /* 0x0000040508007985 */ /* 0x0003e8000c101904 */
[----:B------:R1:W-:Y:S04]  /*640a0*/  ST.E [R8.64+0x8], R6 ;  /* 0x0000080608007985 */ /* 0x0003e8000c101904 */
[----:B------:R1:W-:Y:S04]  /*640b0*/  ST.E [R8.64+0xc], R7 ;  /* 0x00000c0708007985 */ /* 0x0003e8000c101904 */
[----:B------:R1:W5:Y:S01]  /*640c0*/  LD.E R20, [R76.64] ;  /* 0x000000044c147980 */ /* 0x000362000c101900 */
[----:B------:R-:W-:-:S03]  /*640d0*/  MOV R10, 0x640f0 ;  /* 0x000640f0000a7802 */ /* 0x000fc60000000f00 */
[----:B-1---5:R-:W-:Y:S05]  /*640e0*/  CALL.REL.NOINC `($_ZN7cutlass13device_kernelIN5flash19enable_sm80_to_sm89INS1_16FlashAttnBwdSm80INS1_25CollectiveMainloopBwdSm80ILi2ELi2EN4cute5tupleIJNS5_1CILi128EEES8_NS7_ILi64EEEEEENS_10bfloat16_tEfNS_4arch4Sm80ELb0ELb1ELb1ELb1ELb0ELb0ELb0ELb0ELi2ELi4ELi4ELi4ELb0EEENS1_24CollectiveEpilogueBwdGQAISA_fSD_Li256ELb1ELb0EEENS1_19SingleTileSchedulerILb1ELb0ELb0ELi128EEEEEEEEEvNT_6ParamsE$_ZZN4cute5sliceINS_5tupleIJNS_10UnderscoreES2_NS_1CILi0EEEEEENS1_IJNS1_IJNS3_ILi1EEES4_EEEiNS3_ILi1024EEEEEEEEDaRKT_RKT0_ENKUlRKT_RKT0_E_clIS2_iEEDaSI_SL_) ;  /* 0xfffa882000007944 */ /* 0x022fea0003c3ffff */
[----:B------:R-:W-:Y:S02]  /*640f0*/  MOV R4, 0x64110 ;  /* 0x0006411000047802 */ /* 0x000fe40000000f00 */
[----:B-1---5:R-:W-:Y:S05]  /*64100*/  CALL.REL.NOINC `($_ZN7cutlass13device_kernelIN5flash19enable_sm80_to_sm89INS1_16FlashAttnBwdSm80INS1_25CollectiveMainloopBwdSm80ILi2ELi2EN4cute5tupleIJNS5_1CILi128EEES8_NS7_ILi64EEEEEENS_10bfloat16_tEfNS_4arch4Sm80ELb0ELb1ELb1ELb1ELb0ELb0ELb0ELb0ELi2ELi4ELi4ELi4ELb0EEENS1_24CollectiveEpilogueBwdGQAISA_fSD_Li256ELb1ELb0EEENS1_19SingleTileSchedulerILb1ELb0ELb0ELi128EEEEEEEEEvNT_6ParamsE$_ZZN4cute12filter_tupleINS_5tupleIJNS_10UnderscoreES2_NS_1CILi0EEEEEENS1_IJNS1_IJNS3_ILi1EEES4_EEEiNS3_ILi1024EEEEEEZNS_5sliceIS5_S9_EEDaRKT_RKT0_EUlRKT_RKT0_E_EEDaSD_SG_OT1_ENKUlDpSJ_E_clIJNS1_IJS7_EEENS1_IJiEEENS1_IJEEEEEEDaSQ_) ;  /* 0xfffa743000007944 */ /* 0x022fea0003c3ffff */
[----:B------:R-:W-:Y:S02]  /*64110*/  MOV R6, 0x64130 ;  /* 0x0006413000067802 */ /* 0x000fe40000000f00 */
[----:B-1---5:R-:W-:Y:S05]  /*64120*/  CALL.REL.NOINC `($_ZN7cutlass13device_kernelIN5flash19enable_sm80_to_sm89INS1_16FlashAttnBwdSm80INS1_25CollectiveMainloopBwdSm80ILi2ELi2EN4cute5tupleIJNS5_1CILi128EEES8_NS7_ILi64EEEEEENS_10bfloat16_tEfNS_4arch4Sm80ELb0ELb1ELb1ELb1ELb0ELb0ELb0ELb0ELi2ELi4ELi4ELi4ELb0EEENS1_24CollectiveEpilogueBwdGQAISA_fSD_Li256ELb1ELb0EEENS1_19SingleTileSchedulerILb1ELb0ELb0ELi128EEEEEEEEEvNT_6ParamsE$_ZN4cute5tupleIJNS0_IJNS0_IJNS_1CILi8EEENS1_ILi1EEEEEENS1_ILi2EEEEEENS0_IJNS0_IJS3_NS1_ILi0EEEEEEiEEEEEC2ERKS6_RKS9_) ;  /* 0xfffa668000007944 */ /* 0x022fea0003c3ffff */
[----:B-1----:R1:W5:Y:S01]  /*64130*/  LDL R3, [R1+0x1410] ;  /* 0x0014100001037983 */ /* 0x0023620000100800 */
[----:B------:R-:W-:-:S03]  /*64140*/  MOV R6, 0x64160 ;  /* 0x0006416000067802 */ /* 0x000fc60000000f00 */
[----:B-1---5:R-:W-:Y:S05]  /*64150*/  CALL.REL.NOINC `($_ZN7cutlass13device_kernelIN5flash19enable_sm80_to_sm89INS1_16FlashAttnBwdSm80INS1_25CollectiveMainloopBwdSm80ILi2ELi2EN4cute5tupleIJNS5_1CILi128EEES8_NS7_ILi64EEEEEENS_10bfloat16_tEfNS_4arch4Sm80ELb0ELb1ELb1ELb1ELb0ELb0ELb0ELb0ELi2ELi4ELi4ELi4ELb0EEENS1_24CollectiveEpilogueBwdGQAISA_fSD_Li256ELb1ELb0EEENS1_19SingleTileSchedulerILb1ELb0ELb0ELi128EEEEEEEEEvNT_6ParamsE$_ZN4cute3eso3ESOILb0ELb1EJNS_6LayoutINS_5tupleIJNS3_IJNS_1CILi8EEENS4_ILi1EEEEEENS4_ILi2EEEEEENS3_IJNS3_IJS6_NS4_ILi0EEEEEEiEEEEESA_EEC2ERKSD_RKSA_) ;  /* 0xfffa2f1000007944 */ /* 0x022fea0003c3ffff */
[----:B------:R2:W5:Y:S04]  /*64160*/  LDL R4, [R1+0x1410] ;  /* 0x0014100001047983 */ /* 0x0005680000100800 */
[----:B-1----:R2:W5:Y:S01]  /*64170*/  LD.E.64 R2, [R76.64+0x8] ;  /* 0x000008044c027980 */ /* 0x002562000c101b00 */
[----:B------:R-:W-:-:S02]  /*64180*/  MOV R9, R68 ;  /* 0x0000004400097202 */ /* 0x000fc40000000f00 */
[----:B------:R-:W-:Y:S02]  /*64190*/  MOV R8, 0x641b0 ;  /* 0x000641b000087802 */ /* 0x000fe40000000f00 */
[----:B--2--5:R-:W-:Y:S05]  /*641a0*/  CALL.REL.NOINC `($_ZN7cutlass13device_kernelIN5flash19enable_sm80_to_sm89INS1_16FlashAttnBwdSm80INS1_25CollectiveMainloopBwdSm80ILi2ELi2EN4cute5tupleIJNS5_1CILi128EEES8_NS7_ILi64EEEEEENS_10bfloat16_tEfNS_4arch4Sm80ELb0ELb1ELb1ELb1ELb0ELb0ELb0ELb0ELi2ELi4ELi4ELi4ELb0EEENS1_24CollectiveEpilogueBwdGQAISA_fSD_Li256ELb1ELb0EEENS1_19SingleTileSchedulerILb1ELb0ELb0ELi128EEEEEEEEEvNT_6ParamsE$_ZN4cute8smem_ptrIPN7cutlass10bfloat16_tEECI1NS_12iter_adaptorIS3_S4_EEES3_) ;  /* 0xfffa6dd000007944 */ /* 0x024fea0003c3ffff */
[----:B-1----:R-:W2:Y:S01]  /*641b0*/  LDL.64 R2, [R1+0x1410] ;  /* 0x0014100001027983 */ /* 0x002ea20000100a00 */
[----:B------:R-:W-:Y:S02]  /*641c0*/  MOV R6, R4 ;  /* 0x0000000400067202 */ /* 0x000fe40000000f00 */
[----:B------:R-:W-:Y:S01]  /*641d0*/  MOV R4, 0x64200 ;  /* 0x0006420000047802 */ /* 0x000fe20000000f00 */
[----:B--2---:R1:W-:Y:S04]  /*641e0*/  STL.64 [R1+0x1448], R2 ;  /* 0x0014480201007387 */ /* 0x0043e80000100a00 */
[----:B-1----:R-:W-:Y:S05]  /*641f0*/  CALL.REL.NOINC `($_ZN7cutlass13device_kernelIN5flash19enable_sm80_to_sm89INS1_16FlashAttnBwdSm80INS1_25CollectiveMainloopBwdSm80ILi2ELi2EN4cute5tupleIJNS5_1CILi128EEES8_NS7_ILi64EEEEEENS_10bfloat16_tEfNS_4arch4Sm80ELb0ELb1ELb1ELb1ELb0ELb0ELb0ELb0ELi2ELi4ELi4ELi4ELb0EEENS1_24CollectiveEpilogueBwdGQAISA_fSD_Li256ELb1ELb0EEENS1_19SingleTileSchedulerILb1ELb0ELb0ELi128EEEEEEEEEvNT_6ParamsE$_ZN4cute3eso3ESOILb0ELb0EJNS_6LayoutINS_5tupleIJNS3_IJNS_1CILi8EEENS4_ILi1EEEEEENS4_ILi2EEEEEENS3_IJNS3_IJS6_NS4_ILi0EEEEEEiEEEEENS_10ViewEngineINS_8smem_ptrIPN7cutlass10bfloat16_tEEEEEEEC2ERKSD_RKSK_) ;  /* 0xfffa223000007944 */ /* 0x002fea0003c3ffff */
[----:B-1----:R1:W5:Y:S04]  /*64200*/  LDL R8, [R1+0x1410] ;  /* 0x0014100001087983 */ /* 0x0023680000100800 */
[----:B------:R1:W5:Y:S01]  /*64210*/  LDL.64 R12, [R1+0x1418] ;  /* 0x00141800010c7983 */ /* 0x0003620000100a00 */
[----:B------:R-:W-:Y:S01]  /*64220*/  IMAD.MOV.U32 R10, RZ, RZ, R72 ;  /* 0x000000ffff0a7224 */ /* 0x000fe200078e0048 */
[----:B------:R-:W-:-:S02]  /*64230*/  MOV R11, R73 ;  /* 0x00000049000b7202 */ /* 0x000fc40000000f00 */
[----:B------:R-:W-:Y:S02]  /*64240*/  MOV R6, 0x64260 ;  /* 0x0006426000067802 */ /* 0x000fe40000000f00 */
[----:B-1---5:R-:W-:Y:S05]  /*64250*/  CALL.REL.NOINC `($_ZN7cutlass13device_kernelIN5flash19enable_sm80_to_sm89INS1_16FlashAttnBwdSm80INS1_25CollectiveMainloopBwdSm80ILi2ELi2EN4cute5tupleIJNS5_1CILi128EEES8_NS7_ILi64EEEEEENS_10bfloat16_tEfNS_4arch4Sm80ELb0ELb1ELb1ELb1ELb0ELb0ELb0ELb0ELi2ELi4ELi4ELi4ELb0EEENS1_24CollectiveEpilogueBwdGQAISA_fSD_Li256ELb1ELb0EEENS1_19SingleTileSchedulerILb1ELb0ELb0ELi128EEEEEEEEEvNT_6ParamsE$_ZN4cute3eso3ESOILb1ELb0EJNS_6LayoutINS_5tupleIJNS3_IJNS3_IJNS_1CILi4EEENS4_ILi2EEEEEENS4_ILi1EEEEEES6_EEENS3_IJNS3_IJNS3_IJS8_NS4_ILi32EEEEEENS4_ILi0EEEEEENS4_ILi64EEEEEEEENS_10ViewEngineIPN7cutlass10bfloat16_tEEEEEC2ERKSH_RKSM_) ;  /* 0xfffa4ad000007944 */ /* 0x022fea0003c3ffff */
[----:B------:R2:W5:Y:S01]  /*64260*/  LDL.64 R4, [R1+0x1410] ;  /* 0x0014100001047983 */ /* 0x0005620000100a00 */
[----:B------:R-:W-:Y:S02]  /*64270*/  MOV R3, R8 ;  /* 0x0000000800037202 */ /* 0x000fe40000000f00 */
[----:B------:R-:W-:Y:S02]  /*64280*/  MOV R6, 0x642a0 ;  /* 0x000642a000067802 */ /* 0x000fe40000000f00 */
[----:B-12--5:R-:W-:Y:S05]  /*64290*/  CALL.REL.NOINC `($_ZN7cutlass13device_kernelIN5flash19enable_sm80_to_sm89INS1_16FlashAttnBwdSm80INS1_25CollectiveMainloopBwdSm80ILi2ELi2EN4cute5tupleIJNS5_1CILi128EEES8_NS7_ILi64EEEEEENS_10bfloat16_tEfNS_4arch4Sm80ELb0ELb1ELb1ELb1ELb0ELb0ELb0ELb0ELi2ELi4ELi4ELi4ELb0EEENS1_24CollectiveEpilogueBwdGQAISA_fSD_Li256ELb1ELb0EEENS1_19SingleTileSchedulerILb1ELb0ELb0ELi128EEEEEEEEEvNT_6ParamsE$_ZZN4cute4takeILi1ELi2ENS_5tupleIJNS1_IJNS_1CILi1EEENS2_ILi0EEEEEEiEEEEEDaRKT1_ENKUlDpRKT_E_clIJiEEEDaSD_) ;  /* 0xfffa83d000007944 */ /* 0x026fea0003c3ffff */
[----:B------:R-:W-:Y:S02]  /*642a0*/  MOV R6, 0x642c0 ;  /* 0x000642c000067802 */ /* 0x000fe40000000f00 */
[----:B-1---5:R-:W-:Y:S05]  /*642b0*/  CALL.REL.NOINC `($_ZN7cutlass13device_kernelIN5flash19enable_sm80_to_sm89INS1_16FlashAttnBwdSm80INS1_25CollectiveMainloopBwdSm80ILi2ELi2EN4cute5tupleIJNS5_1CILi128EEES8_NS7_ILi64EEEEEENS_10bfloat16_tEfNS_4arch4Sm80ELb0ELb1ELb1ELb1ELb0ELb0ELb0ELb0ELi2ELi4ELi4ELi4ELb0EEENS1_24CollectiveEpilogueBwdGQAISA_fSD_Li256ELb1ELb0EEENS1_19SingleTileSchedulerILb1ELb0ELb0ELi128EEEEEEEEEvNT_6ParamsE$_ZN4cute3eso3ESOILb1ELb0EJNS_5tupleIJNS_1CILi1EEENS3_ILi0EEEEEENS2_IJiEEEEEC2ERKS6_RKS7_) ;  /* 0xfffa437000007944 */ /* 0x022fea0003c3ffff */
[----:B-1----:R1:W5:Y:S01]  /*642c0*/  LDL R3, [R1+0x1410] ;  /* 0x0014100001037983 */ /* 0x0023620000100800 */
[----:B------:R-:W-:-:S03]  /*642d0*/  MOV R6, 0x642f0 ;  /* 0x000642f000067802 */ /* 0x000fc60000000f00 */
[----:B-1---5:R-:W-:Y:S05]  /*642e0*/  CALL.REL.NOINC `($_ZN7cutlass13device_kernelIN5flash19enable_sm80_to_sm89INS1_16FlashAttnBwdSm80INS1_25CollectiveMainloopBwdSm80ILi2ELi2EN4cute5tupleIJNS5_1CILi128EEES8_NS7_ILi64EEEEEENS_10bfloat16_tEfNS_4arch4Sm80ELb0ELb1ELb1ELb1ELb0ELb0ELb0ELb0ELi2ELi4ELi4ELi4ELb0EEENS1_24CollectiveEpilogueBwdGQAISA_fSD_Li256ELb1ELb0EEENS1_19SingleTileSchedulerILb1ELb0ELb0ELi128EEEEEEEEEvNT_6ParamsE$_ZN4cute5tupleIJNS0_IJNS0_IJNS_1CILi8EEENS1_ILi1EEEEEENS0_IJNS1_ILi2EEEEEEEEENS0_IJNS0_IJS3_NS1_ILi0EEEEEENS0_IJiEEEEEEEEC2ERKS7_RKSB_) ;  /* 0xfffa648000007944 */ /* 0x022fea0003c3ffff */
[----:B------:R2:W5:Y:S01]  /*642f0*/  LDL R8, [R1+0x1410] ;  /* 0x0014100001087983 */ /* 0x0005620000100800 */
[----:B------:R-:W-:-:S03]  /*64300*/  MOV R6, 0x64330 ;  /* 0x0006433000067802 */ /* 0x000fc60000000f00 */
[----:B------:R2:W-:Y:S04]  /*64310*/  STL.64 [R1+0x1448], R12 ;  /* 0x0014480c01007387 */ /* 0x0005e80000100a00 */
[----:B-12--5:R-:W-:Y:S05]  /*64320*/  CALL.REL.NOINC `($_ZN7cutlass13device_kernelIN5flash19enable_sm80_to_sm89INS1_16FlashAttnBwdSm80INS1_25CollectiveMainloopBwdSm80ILi2ELi2EN4cute5tupleIJNS5_1CILi128EEES8_NS7_ILi64EEEEEENS_10bfloat16_tEfNS_4arch4Sm80ELb0ELb1ELb1ELb1ELb0ELb0ELb0ELb0ELi2ELi4ELi4ELi4ELb0EEENS1_24CollectiveEpilogueBwdGQAISA_fSD_Li256ELb1ELb0EEENS1_19SingleTileSchedulerILb1ELb0ELb0ELi128EEEEEEEEEvNT_6ParamsE$_ZN4cute3eso3ESOILb0ELb0EJNS_6LayoutINS_5tupleIJNS3_IJNS_1CILi8EEENS4_ILi1EEEEEENS3_IJNS4_ILi2EEEEEEEEENS3_IJNS3_IJS6_NS4_ILi0EEEEEENS3_IJiEEEEEEEENS_10ViewEngineINS_8smem_ptrIPN7cutlass10bfloat16_tEEEEEEEC2ERKSF_RKSM_) ;  /* 0xfffa209000007944 */ /* 0x026fea0003c3ffff */
[----:B-1----:R1:W5:Y:S04]  /*64330*/  LDL R8, [R1+0x1410] ;  /* 0x0014100001087983 */ /* 0x0023680000100800 */
[----:B------:R1:W5:Y:S01]  /*64340*/  LDL.64 R14, [R1+0x1418] ;  /* 0x00141800010e7983 */ /* 0x0003620000100a00 */
[----:B------:R-:W-:-:S03]  /*64350*/  MOV R6, 0x64370 ;  /* 0x0006437000067802 */ /* 0x000fc60000000f00 */
[----:B-1---5:R-:W-:Y:S05]  /*64360*/  CALL.REL.NOINC `($_ZN7cutlass13device_kernelIN5flash19enable_sm80_to_sm89INS1_16FlashAttnBwdSm80INS1_25CollectiveMainloopBwdSm80ILi2ELi2EN4cute5tupleIJNS5_1CILi128EEES8_NS7_ILi64EEEEEENS_10bfloat16_tEfNS_4arch4Sm80ELb0ELb1ELb1ELb1ELb0ELb0ELb0ELb0ELi2ELi4ELi4ELi4ELb0EEENS1_24CollectiveEpilogueBwdGQAISA_fSD_Li256ELb1ELb0EEENS1_19SingleTileSchedulerILb1ELb0ELb0ELi128EEEEEEEEEvNT_6ParamsE$_ZN4cute3eso3ESOILb1ELb0EJNS_6LayoutINS_5tupleIJNS3_IJNS3_IJNS_1CILi4EEENS4_ILi2EEEEEENS4_ILi1EEEEEENS3_IJS6_EEEEEENS3_IJNS3_IJNS3_IJS8_NS4_ILi32EEEEEENS4_ILi0EEEEEENS3_IJNS4_ILi64EEEEEEEEEEENS_10ViewEngineIPN7cutlass10bfloat16_tEEEEEC2ERKSJ_RKSO_) ;  /* 0xfffa498000007944 */ /* 0x022fea0003c3ffff */
[----:B-1----:R1:W5:Y:S01]  /*64370*/  LDL.64 R2, [R1+0x1410] ;  /* 0x0014100001027983 */ /* 0x0023620000100a00 */
[----:B------:R-:W-:-:S03]  /*64380*/  MOV R6, 0x643a0 ;  /* 0x000643a000067802 */ /* 0x000fc60000000f00 */
[----:B-1---5:R-:W-:Y:S05]  /*64390*/  CALL.REL.NOINC `($_ZN7cutlass13device_kernelIN5flash19enable_sm80_to_sm89INS1_16FlashAttnBwdSm80INS1_25CollectiveMainloopBwdSm80ILi2ELi2EN4cute5tupleIJNS5_1CILi128EEES8_NS7_ILi64EEEEEENS_10bfloat16_tEfNS_4arch4Sm80ELb0ELb1ELb1ELb1ELb0ELb0ELb0ELb0ELi2ELi4ELi4ELi4ELb0EEENS1_24CollectiveEpilogueBwdGQAISA_fSD_Li256ELb1ELb0EEENS1_19SingleTileSchedulerILb1ELb0ELb0ELi128EEEEEEEEEvNT_6ParamsE$_ZN4cute3eso3ESOILb1ELb0EJNS_6LayoutINS_5tupleIJNS3_IJNS3_IJNS3_IJNS_1CILi4EEENS4_ILi2EEEEEENS4_ILi1EEEEEES8_EEENS3_IJNS3_IJNS3_IJS8_S8_EEES8_EEES6_EEEEEENS3_IJNS3_IJNS3_IJNS3_IJS8_NS4_ILi32EEEEEENS4_ILi0EEEEEESH_EEENS3_IJNS3_IJNS3_IJSH_SH_EEESH_EEENS4_ILi64EEEEEEEEEEENS_10ViewEngineIPN7cutlass10bfloat16_tEEEEEC2ERKSP_RKSU_) ;  /* 0xfffa484000007944 */ /* 0x022fea0003c3ffff */
[----:B------:R2:W5:Y:S01]  /*643a0*/  LDL.64 R10, [R1+0x1410] ;  /* 0x00141000010a7983 */ /* 0x0005620000100a00 */
[----:B-1----:R-:W-:Y:S02]  /*643b0*/  MOV R3, R8 ;  /* 0x0000000800037202 */ /* 0x002fe40000000f00 */
[----:B------:R-:W-:Y:S02]  /*643c0*/  MOV R4, 0x643e0 ;  /* 0x000643e000047802 */ /* 0x000fe40000000f00 */
[----:B--2--5:R-:W-:Y:S05]  /*643d0*/  CALL.REL.NOINC `($_ZN7cutlass13device_kernelIN5flash19enable_sm80_to_sm89INS1_16FlashAttnBwdSm80INS1_25CollectiveMainloopBwdSm80ILi2ELi2EN4cute5tupleIJNS5_1CILi128EEES8_NS7_ILi64EEEEEENS_10bfloat16_tEfNS_4arch4Sm80ELb0ELb1ELb1ELb1ELb0ELb0ELb0ELb0ELi2ELi4ELi4ELi4ELb0EEENS1_24CollectiveEpilogueBwdGQAISA_fSD_Li256ELb1ELb0EEENS1_19SingleTileSchedulerILb1ELb0ELb0ELi128EEEEEEEEEvNT_6ParamsE$_ZN4cute5tupleIJNS0_IJNS_1CILi2EEEEEENS0_IJiEEEEEC2ERKS3_RKS4_) ;  /* 0xfffa661000007944 */ /* 0x024fea0003c3ffff */
[----:B------:R-:W2:Y:S01]  /*643e0*/  LDL R4, [R1+0x1410] ;  /* 0x0014100001047983 */ /* 0x000ea20000100800 */
[----:B-1----:R-:W-:-:S02]  /*643f0*/  MOV R2, R60 ;  /* 0x0000003c00027202 */ /* 0x002fc40000000f00 */
[----:B------:R-:W-:Y:S01]  /*64400*/  MOV R12, 0x64430 ;  /* 0x00064430000c7802 */ /* 0x000fe20000000f00 */
[----:B--2---:R1:W-:Y:S04]  /*64410*/  STL [R1+0x1448], R4 ;  /* 0x0014480401007387 */ /* 0x0043e80000100800 */
[----:B-1----:R-:W-:Y:S05]  /*64420*/  CALL.REL.NOINC `($_ZN7cutlass13device_kernelIN5flash19enable_sm80_to_sm89INS1_16FlashAttnBwdSm80INS1_25CollectiveMainloopBwdSm80ILi2ELi2EN4cute5tupleIJNS5_1CILi128EEES8_NS7_ILi64EEEEEENS_10bfloat16_tEfNS_4arch4Sm80ELb0ELb1ELb1ELb1ELb0ELb0ELb0ELb0ELi2ELi4ELi4ELi4ELb0EEENS1_24CollectiveEpilogueBwdGQAISA_fSD_Li256ELb1ELb0EEENS1_19SingleTileSchedulerILb1ELb0ELb0ELi128EEEEEEEEEvNT_6ParamsE$_ZZN4cute14logical_divideINS_5tupleIJNS1_IJNS_1CILi8EEENS2_ILi1EEEEEENS1_IJNS2_ILi2EEEEEEEEENS1_IJNS1_IJS4_NS2_ILi0EEEEEENS1_IJiEEEEEENS1_IJS5_NS_6LayoutIS4_S9_EEEEEEEDaRKNSD_IT_T0_EERKT1_ENKUlRKT_RKT0_E_clINSD_IS7_SB_EESE_EEDaSQ_ST_) ;  /* 0xfffa7d7000007944 */ /* 0x002fea0003c3ffff */
[----:B------:R-:W-:Y:S02]  /*64430*/  MOV R4, 0x64450 ;  /* 0x0006445000047802 */ /* 0x000fe40000000f00 */
[----:B-1---5:R-:W-:Y:S05]  /*64440*/  CALL.REL.NOINC `($_ZN7cutlass13device_kernelIN5flash19enable_sm80_to_sm89INS1_16FlashAttnBwdSm80INS1_25CollectiveMainloopBwdSm80ILi2ELi2EN4cute5tupleIJNS5_1CILi128EEES8_NS7_ILi64EEEEEENS_10bfloat16_tEfNS_4arch4Sm80ELb0ELb1ELb1ELb1ELb0ELb0ELb0ELb0ELi2ELi4ELi4ELi4ELb0EEENS1_24CollectiveEpilogueBwdGQAISA_fSD_Li256ELb1ELb0EEENS1_19SingleTileSchedulerILb1ELb0ELb0ELi128EEEEEEEEEvNT_6ParamsE$_ZN4cute3eso3ESOILb1ELb0EJNS_5tupleIJNS2_IJNS_1CILi1EEENS3_ILi0EEEEEENS2_IJS5_S5_EEEEEENS2_IJS5_iEEEEEC2ERKS8_RKS9_) ;  /* 0xfffa3d1000007944 */ /* 0x022fea0003c3ffff */
[----:B-1----:R1:W5:Y:S01]  /*64450*/  LDL R3, [R1+0x1410] ;  /* 0x0014100001037983 */ /* 0x0023620000100800 */
[----:B------:R-:W-:-:S03]  /*64460*/  MOV R4, 0x64480 ;  /* 0x0006448000047802 */ /* 0x000fc60000000f00 */
[----:B-1---5:R-:W-:Y:S05]  /*64470*/  CALL.REL.NOINC `($_ZN7cutlass13device_kernelIN5flash19enable_sm80_to_sm89INS1_16FlashAttnBwdSm80INS1_25CollectiveMainloopBwdSm80ILi2ELi2EN4cute5tupleIJNS5_1CILi128EEES8_NS7_ILi64EEEEEENS_10bfloat16_tEfNS_4arch4Sm80ELb0ELb1ELb1ELb1ELb0ELb0ELb0ELb0ELi2ELi4ELi4ELi4ELb0EEENS1_24CollectiveEpilogueBwdGQAISA_fSD_Li256ELb1ELb0EEENS1_19SingleTileSchedulerILb1ELb0ELb0ELi128EEEEEEEEEvNT_6ParamsE$_ZN4cute5tupleIJNS0_IJNS0_IJNS0_IJNS_1CILi8EEENS1_ILi1EEEEEENS0_IJS3_S3_EEEEEENS0_IJS3_NS1_ILi2EEEEEEEEENS0_IJNS0_IJNS0_IJS3_NS1_ILi0EEEEEENS0_IJSA_SA_EEEEEENS0_IJSA_iEEEEEEEEC2ERKS9_RKSF_) ;  /* 0xfffa60c000007944 */ /* 0x022fea0003c3ffff */
[----:B-1----:R1:W5:Y:S01]  /*64480*/  LDL R3, [R1+0x1410] ;  /* 0x0014100001037983 */ /* 0x0023620000100800 */
[----:B------:R-:W-:-:S03]  /*64490*/  MOV R4, 0x644b0 ;  /* 0x000644b000047802 */ /* 0x000fc60000000f00 */
[----:B-1---5:R-:W-:Y:S05]  /*644a0*/  CALL.REL.NOINC `($_ZN7cutlass13device_kernelIN5flash19enable_sm80_to_sm89INS1_16FlashAttnBwdSm80INS1_25CollectiveMainloopBwdSm80ILi2ELi2EN4cute5tupleIJNS5_1CILi128EEES8_NS7_ILi64EEEEEENS_10bfloat16_tEfNS_4arch4Sm80ELb0ELb1ELb1ELb1ELb0ELb0ELb0ELb0ELi2ELi4ELi4ELi4ELb0EEENS1_24CollectiveEpilogueBwdGQAISA_fSD_Li256ELb1ELb0EEENS1_19SingleTileSchedulerILb1ELb0ELb0ELi128EEEEEEEEEvNT_6ParamsE$_ZN4cute3eso3ESOILb1ELb0EJNS_5tupleIJNS2_IJNS_1CILi1EEENS3_ILi0EEEEEENS2_IJS5_S5_EEEEEENS2_IJS5_iEEEEEC2ERKS8_RKS9_) ;  /* 0xfffa3cb000007944 */ /* 0x022fea0003c3ffff */
[----:B-1----:R1:W5:Y:S01]  /*644b0*/  LDL R3, [R1+0x1410] ;  /* 0x0014100001037983 */ /* 0x0023620000100800 */
[----:B------:R-:W-:-:S03]  /*644c0*/  MOV R4, 0x644e0 ;  /* 0x000644e000047802 */ /* 0x000fc60000000f00 */
[----:B-1---5:R-:W-:Y:S05]  /*644d0*/  CALL.REL.NOINC `($_ZN7cutlass13device_kernelIN5flash19enable_sm80_to_sm89INS1_16FlashAttnBwdSm80INS1_25CollectiveMainloopBwdSm80ILi2ELi2EN4cute5tupleIJNS5_1CILi128EEES8_NS7_ILi64EEEEEENS_10bfloat16_tEfNS_4arch4Sm80ELb0ELb1ELb1ELb1ELb0ELb0ELb0ELb0ELi2ELi4ELi4ELi4ELb0EEENS1_24CollectiveEpilogueBwdGQAISA_fSD_Li256ELb1ELb0EEENS1_19SingleTileSchedulerILb1ELb0ELb0ELi128EEEEEEEEEvNT_6ParamsE$_ZN4cute3eso3ESOILb1ELb0EJNS_5tupleIJNS_1CILi0EEES4_EEEiEEC2ERKS5_RKi) ;  /* 0xfffa407000007944 */ /* 0x022fea0003c3ffff */
[----:B-1----:R1:W5:Y:S01]  /*644e0*/  LDL R3, [R1+0x1410] ;  /* 0x0014100001037983 */ /* 0x0023620000100800 */
[----:B------:R-:W-:-:S03]  /*644f0*/  MOV R4, 0x64510 ;  /* 0x0006451000047802 */ /* 0x000fc60000000f00 */
[----:B-1---5:R-:W-:Y:S05]  /*64500*/  CALL.REL.NOINC `($_ZN7cutlass13device_kernelIN5flash19enable_sm80_to_sm89INS1_16FlashAttnBwdSm80INS1_25CollectiveMainloopBwdSm80ILi2ELi2EN4cute5tupleIJNS5_1CILi128EEES8_NS7_ILi64EEEEEENS_10bfloat16_tEfNS_4arch4Sm80ELb0ELb1ELb1ELb1ELb0ELb0ELb0ELb0ELi2ELi4ELi4ELi4ELb0EEENS1_24CollectiveEpilogueBwdGQAISA_fSD_Li256ELb1ELb0EEENS1_19SingleTileSchedulerILb1ELb0ELb0ELi128EEEEEEEEEvNT_6ParamsE$_ZN4cute3eso3ESOILb1ELb0EJNS_5tupleIJNS2_IJNS_1CILi1EEENS3_ILi0EEEEEES5_EEENS2_IJNS2_IJS5_S5_EEEiEEEEEC2ERKS7_RKS9_) ;  /* 0xfffa3c9000007944 */ /* 0x022fea0003c3ffff */
[----:B-1----:R1:W5:Y:S01]  /*64510*/  LDL R3, [R1+0x1410] ;  /* 0x0014100001037983 */ /* 0x0023620000100800 */
[----:B------:R-:W-:-:S03]  /*64520*/  MOV R4, 0x64540 ;  /* 0x0006454000047802 */ /* 0x000fc60000000f00 */
[----:B-1---5:R-:W-:Y:S05]  /*64530*/  CALL.REL.NOINC `($_ZN7cutlass13device_kernelIN5flash19enable_sm80_to_sm89INS1_16FlashAttnBwdSm80INS1_25CollectiveMainloopBwdSm80ILi2ELi2EN4cute5tupleIJNS5_1CILi128EEES8_NS7_ILi64EEEEEENS_10bfloat16_tEfNS_4arch4Sm80ELb0ELb1ELb1ELb1ELb0ELb0ELb0ELb0ELi2ELi4ELi4ELi4ELb0EEENS1_24CollectiveEpilogueBwdGQAISA_fSD_Li256ELb1ELb0EEENS1_19SingleTileSchedulerILb1ELb0ELb0ELi128EEEEEEEEEvNT_6ParamsE$_ZN4cute5tupleIJNS0_IJNS0_IJNS0_IJNS_1CILi8EEENS1_ILi1EEEEEES3_EEENS0_IJNS0_IJS3_S3_EEENS1_ILi2EEEEEEEEENS0_IJNS0_IJNS0_IJS3_NS1_ILi0EEEEEESA_EEENS0_IJNS0_IJSA_SA_EEEiEEEEEEEEC2ERKS9_RKSF_) ;  /* 0xfffa604000007944 */ /* 0x022fea0003c3ffff */
[----:B------:R2:W5:Y:S01]  /*64540*/  LDL R6, [R1+0x1410] ;  /* 0x0014100001067983 */ /* 0x0005620000100800 */
[----:B------:R-:W-:-:S03]  /*64550*/  MOV R4, 0x64580 ;  /* 0x0006458000047802 */ /* 0x000fc60000000f00 */
[----:B------:R2:W-:Y:S04]  /*64560*/  STL.64 [R1+0x1448], R14 ;  /* 0x0014480e01007387 */ /* 0x0005e80000100a00 */
[----:B-12--5:R-:W-:Y:S05]  /*64570*/  CALL.REL.NOINC `($_ZN7cutlass13device_kernelIN5flash19enable_sm80_to_sm89INS1_16FlashAttnBwdSm80INS1_25CollectiveMainloopBwdSm80ILi2ELi2EN4cute5tupleIJNS5_1CILi128EEES8_NS7_ILi64EEEEEENS_10bfloat16_tEfNS_4arch4Sm80ELb0ELb1ELb1ELb1ELb0ELb0ELb0ELb0ELi2ELi4ELi4ELi4ELb0EEENS1_24CollectiveEpilogueBwdGQAISA_fSD_Li256ELb1ELb0EEENS1_19SingleTileSchedulerILb1ELb0ELb0ELi128EEEEEEEEEvNT_6ParamsE$_ZN4cute3eso3ESOILb0ELb0EJNS_6LayoutINS_5tupleIJNS3_IJNS3_IJNS_1CILi8EEENS4_ILi1EEEEEES6_EEENS3_IJNS3_IJS6_S6_EEENS4_ILi2EEEEEEEEENS3_IJNS3_IJNS3_IJS6_NS4_ILi0EEEEEESD_EEENS3_IJNS3_IJSD_SD_EEEiEEEEEEEENS_10ViewEngineINS_8smem_ptrIPN7cutlass10bfloat16_tEEEEEEEC2ERKSJ_RKSQ_) ;  /* 0xfffa18b000007944 */ /* 0x026fea0003c3ffff */
[----:B-1----:R1:W5:Y:S04]  /*64580*/  LDL R8, [R1+0x1410] ;  /* 0x0014100001087983 */ /* 0x0023680000100800 */
[----:B------:R1:W5:Y:S01]  /*64590*/  LDL.64 R4, [R1+0x1418] ;  /* 0x0014180001047983 */ /* 0x0003620000100a00 */
[----:B------:R-:W-:-:S03]  /*645a0*/  MOV R6, 0x645c0 ;  /* 0x000645c000067802 */ /* 0x000fc60000000f00 */
[----:B-1---5:R-:W-:Y:S05]  /*645b0*/  CALL.REL.NOINC `($_ZN7cutlass13device_kernelIN5flash19enable_sm80_to_sm89INS1_16FlashAttnBwdSm80INS1_25CollectiveMainloopBwdSm80ILi2ELi2EN4cute5tupleIJNS5_1CILi128EEES8_NS7_ILi64EEEEEENS_10bfloat16_tEfNS_4arch4Sm80ELb0ELb1ELb1ELb1ELb0ELb0ELb0ELb0ELi2ELi4ELi4ELi4ELb0EEENS1_24CollectiveEpilogueBwdGQAISA_fSD_Li256ELb1ELb0EEENS1_19SingleTileSchedulerILb1ELb0ELb0ELi128EEEEEEEEEvNT_6ParamsE$_ZN4cute3eso3ESOILb1ELb0EJNS_6LayoutINS_5tupleIJNS3_IJNS3_IJNS_1CILi4EEENS4_ILi2EEEEEENS4_ILi1EEEEEES6_EEENS3_IJNS3_IJNS3_IJS8_NS4_ILi32EEEEEENS4_ILi0EEEEEENS4_ILi64EEEEEEEENS_10ViewEngineIPN7cutlass10bfloat16_tEEEEEC2ERKSH_RKSM_) ;  /* 0xfffa477000007944 */ /* 0x022fea0003c3ffff */
[----:B------:R2:W5:Y:S01]  /*645c0*/  LDL.64 R16, [R1+0x1410] ;  /* 0x0014100001107983 */ /* 0x0005620000100a00 */
[----:B------:R-:W-:Y:S02]  /*645d0*/  MOV R3, R8 ;  /* 0x0000000800037202 */ /* 0x000fe40000000f00 */
[----:B------:R-:W-:Y:S02]  /*645e0*/  MOV R6, 0x64600 ;  /* 0x0006460000067802 */ /* 0x000fe40000000f00 */
[----:B-12--5:R-:W-:Y:S05]  /*645f0*/  CALL.REL.NOINC `($_ZN7cutlass13device_kernelIN5flash19enable_sm80_to_sm89INS1_16FlashAttnBwdSm80INS1_25CollectiveMainloopBwdSm80ILi2ELi2EN4cute5tupleIJNS5_1CILi128EEES8_NS7_ILi64EEEEEENS_10bfloat16_tEfNS_4arch4Sm80ELb0ELb1ELb1ELb1ELb0ELb0ELb0ELb0ELi2ELi4ELi4ELi4ELb0EEENS1_24CollectiveEpilogueBwdGQAISA_fSD_Li256ELb1ELb0EEENS1_19SingleTileSchedulerILb1ELb0ELb0ELi128EEEEEEEEEvNT_6ParamsE$_ZZN4cute5sliceINS_5tupleIJNS1_IJNS_10UnderscoreENS_1CILi0EEEEEENS1_IJS4_S2_EEEEEENS1_IJNS1_IJNS1_IJNS3_ILi1EEES4_EEES4_EEENS1_IJNS1_IJS4_S4_EEEiEEEEEEEEDaRKT_RKT0_ENKUlRKT_RKT0_E_clIS6_SC_EEDaSM_SP_) ;  /* 0xfffa82a000007944 */ /* 0x026fea0003c3ffff */
[----:B------:R-:W-:Y:S02]  /*64600*/  MOV R8, 0x64620 ;  /* 0x0006462000087802 */ /* 0x000fe40000000f00 */
[----:B-1----:R-:W-:Y:S05]  /*64610*/  CALL.REL.NOINC `($_ZN7cutlass13device_kernelIN5flash19enable_sm80_to_sm89INS1_16FlashAttnBwdSm80INS1_25CollectiveMainloopBwdSm80ILi2ELi2EN4cute5tupleIJNS5_1CILi128EEES8_NS7_ILi64EEEEEENS_10bfloat16_tEfNS_4arch4Sm80ELb0ELb1ELb1ELb1ELb0ELb0ELb0ELb0ELi2ELi4ELi4ELi4ELb0EEENS1_24CollectiveEpilogueBwdGQAISA_fSD_Li256ELb1ELb0EEENS1_19SingleTileSchedulerILb1ELb0ELb0ELi128EEEEEEEEEvNT_6ParamsE$_ZZN4cute12filter_tupleINS_5tupleIJNS1_IJNS_10UnderscoreENS_1CILi0EEEEEENS1_IJS4_S2_EEEEEENS1_IJNS1_IJNS1_IJNS3_ILi1EEES4_EEES4_EEENS1_IJNS1_IJS4_S4_EEEiEEEEEEZNS_5sliceIS7_SD_EEDaRKT_RKT0_EUlRKT_RKT0_E_EEDaSH_SK_OT1_ENKUlDpSN_E_clIJNS1_IJS9_EEENS1_IJiEEEEEEDaSU_) ;  /* 0xfffa6c6000007944 */ /* 0x002fea0003c3ffff */
[----:B------:R-:W-:Y:S02]  /*64620*/  MOV R6, 0x64640 ;  /* 0x0006464000067802 */ /* 0x000fe40000000f00 */
[----:B-1---5:R-:W-:Y:S05]  /*64630*/  CALL.REL.NOINC `($_ZN7cutlass13device_kernelIN5flash19enable_sm80_to_sm89INS1_16FlashAttnBwdSm80INS1_25CollectiveMainloopBwdSm80ILi2ELi2EN4cute5tupleIJNS5_1CILi128EEES8_NS7_ILi64EEEEEENS_10bfloat16_tEfNS_4arch4Sm80ELb0ELb1ELb1ELb1ELb0ELb0ELb0ELb0ELi2ELi4ELi4ELi4ELb0EEENS1_24CollectiveEpilogueBwdGQAISA_fSD_Li256ELb1ELb0EEENS1_19SingleTileSchedulerILb1ELb0ELb0ELi128EEEEEEEEEvNT_6ParamsE$_ZN4cute5tupleIJNS0_IJNS0_IJNS_1CILi8EEENS1_ILi1EEEEEENS1_ILi2EEEEEENS0_IJNS0_IJS3_NS1_ILi0EEEEEEiEEEEEC2ERKS6_RKS9_) ;  /* 0xfffa617000007944 */ /* 0x022fea0003c3ffff */
[----:B-1----:R1:W5:Y:S01]  /*64640*/  LDL R3, [R1+0x1410] ;  /* 0x0014100001037983 */ /* 0x0023620000100800 */
[----:B------:R-:W-:-:S03]  /*64650*/  MOV R6, 0x64670 ;  /* 0x0006467000067802 */ /* 0x000fc60000000f00 */
        /* <DEDUP_REMOVED lines=8> */
[----:B------:R-:W-:-:S02]  /*646e0*/  MOV R6, R7 ;  /* 0x0000000700067202 */ /* 0x000fc40000000f00 */
[----:B------:R-:W-:Y:S01]  /*646f0*/  MOV R4, 0x64720 ;  /* 0x0006472000047802 */ /* 0x000fe20000000f00 */
[----:B--2---:R1:W-:Y:S04]  /*64700*/  STL.64 [R1+0x1448], R2 ;  /* 0x0014480201007387 */ /* 0x0043e80000100a00 */
[----:B-1----:R-:W-:Y:S05]  /*64710*/  CALL.REL.NOINC `($_ZN7cutlass13device_kernelIN5flash19enable_sm80_to_sm89INS1_16FlashAttnBwdSm80INS1_25CollectiveMainloopBwdSm80ILi2ELi2EN4cute5tupleIJNS5_1CILi128EEES8_NS7_ILi64EEEEEENS_10bfloat16_tEfNS_4arch4Sm80ELb0ELb1ELb1ELb1ELb0ELb0ELb0ELb0ELi2ELi4ELi4ELi4ELb0EEENS1_24CollectiveEpilogueBwdGQAISA_fSD_Li256ELb1ELb0EEENS1_19SingleTileSchedulerILb1ELb0ELb0ELi128EEEEEEEEEvNT_6ParamsE$_ZN4cute3eso3ESOILb0ELb0EJNS_6LayoutINS_5tupleIJNS3_IJNS_1CILi8EEENS4_ILi1EEEEEENS4_ILi2EEEEEENS3_IJNS3_IJS6_NS4_ILi0EEEEEEiEEEEENS_10ViewEngineINS_8smem_ptrIPN7cutlass10bfloat16_tEEEEEEEC2ERKSD_RKSK_) ;  /* 0xfffa1d1000007944 */ /* 0x002fea0003c3ffff */
[----:B------:R2:W5:Y:S04]  /*64720*/  LDL R14, [R1+0x1410] ;  /* 0x00141000010e7983 */ /* 0x0005680000100800 */
[----:B------:R2:W5:Y:S01]  /*64730*/  LDL.64 R82, [R1+0x1418] ;  /* 0x0014180001527983 */ /* 0x0005620000100a00 */
[----:B------:R-:W-:Y:S01]  /*64740*/  IMAD.MOV.U32 R2, RZ, RZ, R68 ;  /* 0x000000ffff027224 */ /* 0x000fe200078e0044 */
[----:B-1----:R-:W-:Y:S02]  /*64750*/  MOV R3, RZ ;  /* 0x000000ff00037202 */ /* 0x002fe40000000f00 */
[----:B------:R-:W-:Y:S02]  /*64760*/  MOV R10, 0x64780 ;  /* 0x00064780000a7802 */ /* 0x000fe40000000f00 */
[----:B--2--5:R-:W-:Y:S05]  /*64770*/  CALL.REL.NOINC `($_ZN7cutlass13device_kernelIN5flash19enable_sm80_to_sm89INS1_16FlashAttnBwdSm80INS1_25CollectiveMainloopBwdSm80ILi2ELi2EN4cute5tupleIJNS5_1CILi128EEES8_NS7_ILi64EEEEEENS_10bfloat16_tEfNS_4arch4Sm80ELb0ELb1ELb1ELb1ELb0ELb0ELb0ELb0ELi2ELi4ELi4ELi4ELb0EEENS1_24CollectiveEpilogueBwdGQAISA_fSD_Li256ELb1ELb0EEENS1_19SingleTileSchedulerILb1ELb0ELb0ELi128EEEEEEEEEvNT_6ParamsE$_ZN4cute3eso3ESOILb1ELb0EJNS_10UnderscoreEiEEC2ERKS2_RKi) ;  /* 0xfffa2c0000007944 */ /* 0x024fea0003c3ffff */
        /* <DEDUP_REMOVED lines=16> */
[----:B------:R-:W-:-:S02]  /*64880*/  MOV R3, RZ ;  /* 0x000000ff00037202 */ /* 0x000fc40000000f00 */
[----:B------:R-:W-:Y:S02]  /*64890*/  MOV R10, 0x648b0 ;  /* 0x000648b0000a7802 */ /* 0x000fe40000000f00 */
[----:B--2--5:R-:W-:Y:S05]  /*648a0*/  CALL.REL.NOINC `($_ZN7cutlass13device_kernelIN5flash19enable_sm80_to_sm89INS1_16FlashAttnBwdSm80INS1_25CollectiveMainloopBwdSm80ILi2ELi2EN4cute5tupleIJNS5_1CILi128EEES8_NS7_ILi64EEEEEENS_10bfloat16_tEfNS_4arch4Sm80ELb0ELb1ELb1ELb1ELb0ELb0ELb0ELb0ELi2ELi4ELi4ELi4ELb0EEENS1_24CollectiveEpilogueBwdGQAISA_fSD_Li256ELb1ELb0EEENS1_19SingleTileSchedulerILb1ELb0ELb0ELi128EEEEEEEEEvNT_6ParamsE$_ZN4cute3eso3ESOILb1ELb0EJNS_10UnderscoreEiEEC2ERKS2_RKi) ;  /* 0xfffa2ad000007944 */ /* 0x024fea0003c3ffff */
[----:B-1----:R-:W2:Y:S01]  /*648b0*/  LDL R3, [R1+0x1410] ;  /* 0x0014100001037983 */ /* 0x002ea20000100800 */
[----:B------:R-:W-:Y:S02]  /*648c0*/  MOV R6, 0x648f0 ;  /* 0x000648f000067802 */ /* 0x000fe40000000f00 */
[----:B--2---:R-:W-:Y:S02]  /*648d0*/  SHF.L.U32 R3, R3, 0x6, RZ ;  /* 0x0000000603037819 */ /* 0x004fe400000006ff */
[----:B------:R-:W-:Y:S05]  /*648e0*/  CALL.REL.NOINC `($_ZN7cutlass13device_kernelIN5flash19enable_sm80_to_sm89INS1_16FlashAttnBwdSm80INS1_25CollectiveMainloopBwdSm80ILi2ELi2EN4cute5tupleIJNS5_1CILi128EEES8_NS7_ILi64EEEEEENS_10bfloat16_tEfNS_4arch4Sm80ELb0ELb1ELb1ELb1ELb0ELb0ELb0ELb0ELi2ELi4ELi4ELi4ELb0EEENS1_24CollectiveEpilogueBwdGQAISA_fSD_Li256ELb1ELb0EEENS1_19SingleTileSchedulerILb1ELb0ELb0ELi128EEEEEEEEEvNT_6ParamsE$_ZN4cute3eso3ESOILb1ELb0EJNS_6LayoutINS_5tupleIJNS3_IJNS3_IJNS_1CILi4EEENS4_ILi2EEEEEENS4_ILi1EEEEEEEEENS3_IJNS3_IJNS3_IJS8_NS4_ILi32EEEEEENS4_ILi0EEEEEEEEEEEiEEC2ERKSG_RKi) ;  /* 0xfffa43c000007944 */ /* 0x000fea0003c3ffff */
[----:B-1----:R-:W2:Y:S01]  /*648f0*/  LDL R3, [R1+0x1410] ;  /* 0x0014100001037983 */ /* 0x002ea20000100800 */
        /* <DEDUP_REMOVED lines=20> */
[----:B--2--5:R-:W-:Y:S05]  /*64a40*/  CALL.REL.NOINC `($_ZN7cutlass13device_kernelIN5flash19enable_sm80_to_sm89INS1_16FlashAttnBwdSm80INS1_25CollectiveMainloopBwdSm80ILi2ELi2EN4cute5tupleIJNS5_1CILi128EEES8_NS7_ILi64EEEEEENS_10bfloat16_tEfNS_4arch4Sm80ELb0ELb1ELb1ELb1ELb0ELb0ELb0ELb0ELi2ELi4ELi4ELi4ELb0EEENS1_24CollectiveEpilogueBwdGQAISA_fSD_Li256ELb1ELb0EEENS1_19SingleTileSchedulerILb1ELb0ELb0ELi128EEEEEEEEEvNT_6ParamsE$_ZN4cute3eso3ESOILb1ELb0EJNS_6LayoutINS_5tupleIJNS3_IJNS3_IJNS_1CILi2EEES5_EEENS4_ILi1EEEEEEEEENS3_IJNS3_IJNS3_IJS7_NS4_ILi16EEEEEENS4_ILi0EEEEEEEEEEENS_10ViewEngineIPjEEEEC2ERKSF_RKSI_) ;  /* 0xfffa41d000007944 */ /* 0x024fea0003c3ffff */
[----:B------:R2:W5:Y:S01]  /*64a50*/  LDL.64 R8, [R1+0x1410] ;  /* 0x0014100001087983 */ /* 0x0005620000100a00 */
[----:B------:R-:W-:-:S02]  /*64a60*/  MOV R4, R6 ;  /* 0x0000000600047202 */ /* 0x000fc40000000f00 */
[----:B-1----:R-:W-:Y:S02]  /*64a70*/  MOV R2, 0x64a90 ;  /* 0x00064a9000027802 */ /* 0x002fe40000000f00 */
[----:B--2--5:R-:W-:Y:S05]  /*64a80*/  CALL.REL.NOINC `($_ZN7cutlass13device_kernelIN5flash19enable_sm80_to_sm89INS1_16FlashAttnBwdSm80INS1_25CollectiveMainloopBwdSm80ILi2ELi2EN4cute5tupleIJNS5_1CILi128EEES8_NS7_ILi64EEEEEENS_10bfloat16_tEfNS_4arch4Sm80ELb0ELb1ELb1ELb1ELb0ELb0ELb0ELb0ELi2ELi4ELi4ELi4ELb0EEENS1_24CollectiveEpilogueBwdGQAISA_fSD_Li256ELb1ELb0EEENS1_19SingleTileSchedulerILb1ELb0ELb0ELi128EEEEEEEEEvNT_6ParamsE$_ZN73_INTERNAL_24fd9406_37_flash_bwd_hdim64_bf16_softcap_sm80_cu_3fbc093a_291824__cvta_generic_to_sharedEPKv) ;  /* 0xfffa665000007944 */ /* 0x024fea0003c3ffff */
        /* <DEDUP_REMOVED lines=58> */
[----:B------:R-:W1:Y:S04]  /*64e30*/  LDSM.16.MT88.4 R4, [R4] ;  /* 0x000000000404783b */ /* 0x000e680000004200 */
[----:B-1----:R1:W-:Y:S04]  /*64e40*/  ST.E [R8.64], R4 ;  /* 0x0000000408007985 */ /* 0x0023e8000c101904 */
[----:B------:R1:W-:Y:S04]  /*64e50*/  ST.E [R8.64+0x4], R5 ;  /* 0x0000040508007985 */ /* 0x0003e8000c101904 */
[----:B------:R1:W-:Y:S04]  /*64e60*/  ST.E [R8.64+0x40], R6 ;  /* 0x0000400608007985 */ /* 0x0003e8000c101904 */
[----:B------:R1:W-:Y:S02]  /*64e70*/  ST.E [R8.64+0x44], R7 ;  /* 0x0000440708007985 */ /* 0x0003e4000c101904 */
.L_x_2256:
[----:B------:R-:W-:-:S13]  /*64e80*/  ISETP.NE.AND P0, PT, R67, 0x7, PT ;  /* 0x000000074300780c */ /* 0x000fda0003f05270 */
[----:B-1----:R-:W-:Y:S05]  /*64e90*/  @!P0 BRA `(.L_x_2253) ;  /* 0x00001b4000008947 */ /* 0x002fea0003800000 */
[----:B------:R-:W-:Y:S01]  /*64ea0*/  IADD3 R14, R67, 0x1, RZ ;  /* 0x00000001430e7810 */ /* 0x000fe20007ffe0ff */
[----:B------:R-:W-:Y:S01]  /*64eb0*/  IMAD.MOV.U32 R2, RZ, RZ, R68 ;  /* 0x000000ffff027224 */ /* 0x000fe200078e0044 */
[----:B-1----:R-:W-:-:S03]  /*64ec0*/  MOV R8, 0x64ef0 ;  /* 0x00064ef000087802 */ /* 0x002fc60000000f00 */
[----:B------:R-:W-:Y:S02]  /*64ed0*/  IMAD.MOV.U32 R3, RZ, RZ, R14 ;  /* 0x000000ffff037224 */ /* 0x000fe400078e000e */
[----:B------:R-:W-:Y:S05]  /*64ee0*/  CALL.REL.NOINC `($_ZN7cutlass13device_kernelIN5flash19enable_sm80_to_sm89INS1_16FlashAttnBwdSm80INS1_25CollectiveMainloopBwdSm80ILi2ELi2EN4cute5tupleIJNS5_1CILi128EEES8_NS7_ILi64EEEEEENS_10bfloat16_tEfNS_4arch4Sm80ELb0ELb1ELb1ELb1ELb0ELb0ELb0ELb0ELi2ELi4ELi4ELi4ELb0EEENS1_24CollectiveEpilogueBwdGQAISA_fSD_Li256ELb1ELb0EEENS1_19SingleTileSchedulerILb1ELb0ELb0ELi128EEEEEEEEEvNT_6ParamsE$_ZN4cute3eso3ESOILb1ELb0EJNS_10UnderscoreES2_iEEC2ERKS2_S5_RKi) ;  /* 0xfffa245000007944 */ /* 0x000fea0003c3ffff */
        /* <DEDUP_REMOVED lines=16> */
[----:B------:R-:W-:Y:S05]  /*64ff0*/  CALL.REL.NOINC `($_ZN7cutlass13device_kernelIN5flash19enable_sm80_to_sm89INS1_16FlashAttnBwdSm80INS1_25CollectiveMainloopBwdSm80ILi2ELi2EN4cute5tupleIJNS5_1CILi128EEES8_NS7_ILi64EEEEEENS_10bfloat16_tEfNS_4arch4Sm80ELb0ELb1ELb1ELb1ELb0ELb0ELb0ELb0ELi2ELi4ELi4ELi4ELb0EEENS1_24CollectiveEpilogueBwdGQAISA_fSD_Li256ELb1ELb0EEENS1_19SingleTileSchedulerILb1ELb0ELb0ELi128EEEEEEEEEvNT_6ParamsE$_ZN4cute3eso3ESOILb1ELb0EJNS_6LayoutINS_5tupleIJNS3_IJNS_1CILi8EEENS4_ILi1EEEEEENS4_ILi2EEEEEENS3_IJNS3_IJS6_NS4_ILi0EEEEEENS4_ILi4096EEEEEEEEiEEC2ERKSE_RKi) ;  /* 0xfffa4f0000007944 */ /* 0x000fea0003c3ffff */
        /* <DEDUP_REMOVED lines=8> */
[----:B-1---5:R-:W-:Y:S05]  /*65080*/  CALL.REL.NOINC `($_ZN7cutlass13device_kernelIN5flash19enable_sm80_to_sm89INS1_16FlashAttnBwdSm80INS1_25CollectiveMainloopBwdSm80ILi2ELi2EN4cute5tupleIJNS5_1CILi128EEES8_NS7_ILi64EEEEEENS_10bfloat16_tEfNS_4arch4Sm80ELb0ELb1ELb1ELb1ELb0ELb0ELb0ELb0ELi2ELi4ELi4ELi4ELb0EEENS1_24CollectiveEpilogueBwdGQAISA_fSD_Li256ELb1ELb0EEENS1_19SingleTileSchedulerILb1ELb0ELb0ELi128EEEEEEEEEvNT_6ParamsE$_ZN4cute3eso3ESOILb1ELb0EJNS_6LayoutINS_5tupleIJNS3_IJNS_1CILi8EEENS4_ILi1EEEEEENS4_ILi2EEEEEENS3_IJNS3_IJS6_NS4_ILi0EEEEEENS4_ILi4096EEEEEEEENS_10ViewEngineINS_8smem_ptrIPN7cutlass10bfloat16_tEEEEEEEC2ERKSE_RKSL_) ;  /* 0xfffa4e3000007944 */ /* 0x022fea0003c3ffff */
[----:B-1----:R1:W5:Y:S01]  /*65090*/  LDL.64 R4, [R1+0x1410] ;  /* 0x0014100001047983 */ /* 0x0023620000100a00 */
[----:B------:R-:W-:Y:S01]  /*650a0*/  IMAD.MOV.U32 R2, RZ, RZ, R59 ;  /* 0x000000ffff027224 */ /* 0x000fe200078e003b */
[----:B------:R-:W-:-:S02]  /*650b0*/  MOV R3, R14 ;  /* 0x0000000e00037202 */ /* 0x000fc40000000f00 */
[----:B------:R-:W-:Y:S02]  /*650c0*/  MOV R8, 0x650e0 ;  /* 0x000650e000087802 */ /* 0x000fe40000000f00 */
[----:B-1---5:R-:W-:Y:S05]  /*650d0*/  CALL.REL.NOINC `($_ZN7cutlass13device_kernelIN5flash19enable_sm80_to_sm89INS1_16FlashAttnBwdSm80INS1_25CollectiveMainloopBwdSm80ILi2ELi2EN4cute5tupleIJNS5_1CILi128EEES8_NS7_ILi64EEEEEENS_10bfloat16_tEfNS_4arch4Sm80ELb0ELb1ELb1ELb1ELb0ELb0ELb0ELb0ELi2ELi4ELi4ELi4ELb0EEENS1_24CollectiveEpilogueBwdGQAISA_fSD_Li256ELb1ELb0EEENS1_19SingleTileSchedulerILb1ELb0ELb0ELi128EEEEEEEEEvNT_6ParamsE$_ZN4cute3eso3ESOILb1ELb0EJNS_10UnderscoreES2_iEEC2ERKS2_S5_RKi) ;  /* 0xfffa226000007944 */ /* 0x022fea0003c3ffff */
        /* <DEDUP_REMOVED lines=9> */
[----:B------:R-:W-:Y:S05]  /*65170*/  CALL.REL.NOINC `($_ZN7cutlass13device_kernelIN5flash19enable_sm80_to_sm89INS1_16FlashAttnBwdSm80INS1_25CollectiveMainloopBwdSm80ILi2ELi2EN4cute5tupleIJNS5_1CILi128EEES8_NS7_ILi64EEEEEENS_10bfloat16_tEfNS_4arch4Sm80ELb0ELb1ELb1ELb1ELb0ELb0ELb0ELb0ELi2ELi4ELi4ELi4ELb0EEENS1_24CollectiveEpilogueBwdGQAISA_fSD_Li256ELb1ELb0EEENS1_19SingleTileSchedulerILb1ELb0ELb0ELi128EEEEEEEEEvNT_6ParamsE$_ZN4cute3eso3ESOILb1ELb0EJNS_6LayoutINS_5tupleIJNS3_IJNS_1CILi8EEENS4_ILi1EEEEEENS4_ILi2EEEEEENS3_IJNS3_IJS6_NS4_ILi0EEEEEES5_EEEEEiEEC2ERKSD_RKi) ;  /* 0xfffa4f3000007944 */ /* 0x000fea0003c3ffff */
[----:B-1----:R-:W2:Y:S01]  /*65180*/  LDL R3, [R1+0x1380] ;  /* 0x0013800001037983 */ /* 0x002ea20000100800 */
[----:B------:R-:W-:Y:S01]  /*65190*/  MOV R8, 0x651d0 ;  /* 0x000651d000087802 */ /* 0x000fe20000000f00 */
[----:B--2---:R-:W-:-:S05]  /*651a0*/  IMAD.WIDE R6, R3, 0x2, R74 ;  /* 0x0000000203067825 */ /* 0x004fca00078e024a */
[----:B------:R-:W-:Y:S02]  /*651b0*/  MOV R9, R7 ;  /* 0x0000000700097202 */ /* 0x000fe40000000f00 */
[----:B------:R-:W-:Y:S05]  /*651c0*/  CALL.REL.NOINC `($_ZN7cutlass13device_kernelIN5flash19enable_sm80_to_sm89INS1_16FlashAttnBwdSm80INS1_25CollectiveMainloopBwdSm80ILi2ELi2EN4cute5tupleIJNS5_1CILi128EEES8_NS7_ILi64EEEEEENS_10bfloat16_tEfNS_4arch4Sm80ELb0ELb1ELb1ELb1ELb0ELb0ELb0ELb0ELi2ELi4ELi4ELi4ELb0EEENS1_24CollectiveEpilogueBwdGQAISA_fSD_Li256ELb1ELb0EEENS1_19SingleTileSchedulerILb1ELb0ELb0ELi128EEEEEEEEEvNT_6ParamsE$_ZN4cute3eso3ESOILb1ELb0EJNS_6LayoutINS_5tupleIJNS3_IJNS_1CILi8EEENS4_ILi1EEEEEENS4_ILi2EEEEEENS3_IJNS3_IJS6_NS4_ILi0EEEEEES5_EEEEENS_10ViewEngineIPN7cutlass10bfloat16_tEEEEEC2ERKSD_RKSI_) ;  /* 0xfffa4e8000007944 */ /* 0x000fea0003c3ffff */
        /* <DEDUP_REMOVED lines=149> */
[----:B------:R2:W5:Y:S04]  /*65b20*/  LDL R5, [R1+0x1380] ;  /* 0x0013800001057983 */ /* 0x0005680000100800 */
[----:B------:R2:W5:Y:S01]  /*65b30*/  LD.E R20, [R76.64] ;  /* 0x000000044c147980 */ /* 0x000562000c101900 */
[----:B------:R-:W-:-:S03]  /*65b40*/  MOV R4, 0x65b60 ;  /* 0x00065b6000047802 */ /* 0x000fc60000000f00 */
[----:B-12--5:R-:W-:Y:S05]  /*65b50*/  CALL.REL.NOINC `($_ZN7cutlass13device_kernelIN5flash19enable_sm80_to_sm89INS1_16FlashAttnBwdSm80INS1_25CollectiveMainloopBwdSm80ILi2ELi2EN4cute5tupleIJNS5_1CILi128EEES8_NS7_ILi64EEEEEENS_10bfloat16_tEfNS_4arch4Sm80ELb0ELb1ELb1ELb1ELb0ELb0ELb0ELb0ELi2ELi4ELi4ELi4ELb0EEENS1_24CollectiveEpilogueBwdGQAISA_fSD_Li256ELb1ELb0EEENS1_19SingleTileSchedulerILb1ELb0ELb0ELi128EEEEEEEEEvNT_6ParamsE$_ZZN4cute5sliceINS_5tupleIJNS_10UnderscoreES2_iEEENS1_IJNS1_IJNS_1CILi1EEENS4_ILi0EEEEEEiNS4_ILi1024EEEEEEEEDaRKT_RKT0_ENKUlRKT_RKT0_E_clIS2_iEEDaSI_SL_) ;  /* 0xfffa6f9000007944 */ /* 0x026fea0003c3ffff */
[----:B------:R-:W-:Y:S02]  /*65b60*/  MOV R4, 0x65b80 ;  /* 0x00065b8000047802 */ /* 0x000fe40000000f00 */
[----:B-1---5:R-:W-:Y:S05]  /*65b70*/  CALL.REL.NOINC `($_ZN7cutlass13device_kernelIN5flash19enable_sm80_to_sm89INS1_16FlashAttnBwdSm80INS1_25CollectiveMainloopBwdSm80ILi2ELi2EN4cute5tupleIJNS5_1CILi128EEES8_NS7_ILi64EEEEEENS_10bfloat16_tEfNS_4arch4Sm80ELb0ELb1ELb1ELb1ELb0ELb0ELb0ELb0ELi2ELi4ELi4ELi4ELb0EEENS1_24CollectiveEpilogueBwdGQAISA_fSD_Li256ELb1ELb0EEENS1_19SingleTileSchedulerILb1ELb0ELb0ELi128EEEEEEEEEvNT_6ParamsE$_ZZN4cute12filter_tupleINS_5tupleIJNS_10UnderscoreES2_iEEENS1_IJNS1_IJNS_1CILi1EEENS4_ILi0EEEEEEiNS4_ILi1024EEEEEEZNS_5sliceIS3_S9_EEDaRKT_RKT0_EUlRKT_RKT0_E_EEDaSD_SG_OT1_ENKUlDpSJ_E_clIJNS1_IJS7_EEENS1_IJiEEENS1_IJEEEEEEDaSQ_) ;  /* 0xfffa5bc000007944 */ /* 0x022fea0003c3ffff */
[----:B------:R-:W-:Y:S02]  /*65b80*/  MOV R6, 0x65ba0 ;  /* 0x00065ba000067802 */ /* 0x000fe40000000f00 */
[----:B-1---5:R-:W-:Y:S05]  /*65b90*/  CALL.REL.NOINC `($_ZN7cutlass13device_kernelIN5flash19enable_sm80_to_sm89INS1_16FlashAttnBwdSm80INS1_25CollectiveMainloopBwdSm80ILi2ELi2EN4cute5tupleIJNS5_1CILi128EEES8_NS7_ILi64EEEEEENS_10bfloat16_tEfNS_4arch4Sm80ELb0ELb1ELb1ELb1ELb0ELb0ELb0ELb0ELi2ELi4ELi4ELi4ELb0EEENS1_24CollectiveEpilogueBwdGQAISA_fSD_Li256ELb1ELb0EEENS1_19SingleTileSchedulerILb1ELb0ELb0ELi128EEEEEEEEEvNT_6ParamsE$_ZN4cute5tupleIJNS0_IJNS0_IJNS_1CILi8EEENS1_ILi1EEEEEENS1_ILi2EEEEEENS0_IJNS0_IJS3_NS1_ILi0EEEEEEiEEEEEC2ERKS6_RKS9_) ;  /* 0xfffa4c1000007944 */ /* 0x022fea0003c3ffff */
[----:B------:R2:W5:Y:S01]  /*65ba0*/  LDL R6, [R1+0x1410] ;  /* 0x0014100001067983 */ /* 0x0005620000100800 */
[----:B-1----:R-:W-:-:S02]  /*65bb0*/  SHF.L.U32 R2, R5, 0xa, RZ ;  /* 0x0000000a05027819 */ /* 0x002fc400000006ff */
[----:B------:R-:W-:-:S03]  /*65bc0*/  MOV R4, 0x65bf0 ;  /* 0x00065bf000047802 */ /* 0x000fc60000000f00 */
[----:B------:R2:W-:Y:S04]  /*65bd0*/  STL [R1+0x1420], R2 ;  /* 0x0014200201007387 */ /* 0x0005e80000100800 */
[----:B--2--5:R-:W-:Y:S05]  /*65be0*/  CALL.REL.NOINC `($_ZN7cutlass13device_kernelIN5flash19enable_sm80_to_sm89INS1_16FlashAttnBwdSm80INS1_25CollectiveMainloopBwdSm80ILi2ELi2EN4cute5tupleIJNS5_1CILi128EEES8_NS7_ILi64EEEEEENS_10bfloat16_tEfNS_4arch4Sm80ELb0ELb1ELb1ELb1ELb0ELb0ELb0ELb0ELi2ELi4ELi4ELi4ELb0EEENS1_24CollectiveEpilogueBwdGQAISA_fSD_Li256ELb1ELb0EEENS1_19SingleTileSchedulerILb1ELb0ELb0ELi128EEEEEEEEEvNT_6ParamsE$_ZN4cute3eso3ESOILb0ELb0EJNS_6LayoutINS_5tupleIJNS3_IJNS_1CILi8EEENS4_ILi1EEEEEENS4_ILi2EEEEEENS3_IJNS3_IJS6_NS4_ILi0EEEEEEiEEEEEiEEC2ERKSD_RKi) ;  /* 0xfffa08b000007944 */ /* 0x024fea0003c3ffff */
[----:B-1----:R-:W2:Y:S04]  /*65bf0*/  LD.E.64 R2, [R76.64+0x8] ;  /* 0x000008044c027980 */ /* 0x002ea8000c101b00 */
[----:B------:R-:W2:Y:S01]  /*65c00*/  LDL.64 R4, [R1+0x1380] ;  /* 0x0013800001047983 */ /* 0x000ea20000100a00 */
        /* <DEDUP_REMOVED lines=8> */
[----:B-1----:R-:W-:Y:S05]  /*65c90*/  CALL.REL.NOINC `($_ZN7cutlass13device_kernelIN5flash19enable_sm80_to_sm89INS1_16FlashAttnBwdSm80INS1_25CollectiveMainloopBwdSm80ILi2ELi2EN4cute5tupleIJNS5_1CILi128EEES8_NS7_ILi64EEEEEENS_10bfloat16_tEfNS_4arch4Sm80ELb0ELb1ELb1ELb1ELb0ELb0ELb0ELb0ELi2ELi4ELi4ELi4ELb0EEENS1_24CollectiveEpilogueBwdGQAISA_fSD_Li256ELb1ELb0EEENS1_19SingleTileSchedulerILb1ELb0ELb0ELi128EEEEEEEEEvNT_6ParamsE$_ZN4cute3eso3ESOILb0ELb0EJNS_6LayoutINS_5tupleIJNS3_IJNS_1CILi8EEENS4_ILi1EEEEEENS4_ILi2EEEEEENS3_IJNS3_IJS6_NS4_ILi0EEEEEEiEEEEENS_10ViewEngineINS_8smem_ptrIPN7cutlass10bfloat16_tEEEEEEEC2ERKSD_RKSK_) ;  /* 0xfffa079000007944 */ /* 0x002fea0003c3ffff */
[----:B------:R2:W5:Y:S04]  /*65ca0*/  LDL R15, [R1+0x1410] ;  /* 0x00141000010f7983 */ /* 0x0005680000100800 */
[----:B------:R2:W5:Y:S01]  /*65cb0*/  LDL.64 R12, [R1+0x1418] ;  /* 0x00141800010c7983 */ /* 0x0005620000100a00 */
[----:B-1----:R-:W-:Y:S01]  /*65cc0*/  IMAD.MOV.U32 R3, RZ, RZ, R14 ;  /* 0x000000ffff037224 */ /* 0x002fe200078e000e */
[----:B------:R-:W-:-:S02]  /*65cd0*/  MOV R2, R59 ;  /* 0x0000003b00027202 */ /* 0x000fc40000000f00 */
[----:B------:R-:W-:Y:S02]  /*65ce0*/  MOV R8, 0x65d00 ;  /* 0x00065d0000087802 */ /* 0x000fe40000000f00 */
[----:B--2--5:R-:W-:Y:S05]  /*65cf0*/  CALL.REL.NOINC `($_ZN7cutlass13device_kernelIN5flash19enable_sm80_to_sm89INS1_16FlashAttnBwdSm80INS1_25CollectiveMainloopBwdSm80ILi2ELi2EN4cute5tupleIJNS5_1CILi128EEES8_NS7_ILi64EEEEEENS_10bfloat16_tEfNS_4arch4Sm80ELb0ELb1ELb1ELb1ELb0ELb0ELb0ELb0ELi2ELi4ELi4ELi4ELb0EEENS1_24CollectiveEpilogueBwdGQAISA_fSD_Li256ELb1ELb0EEENS1_19SingleTileSchedulerILb1ELb0ELb0ELi128EEEEEEEEEvNT_6ParamsE$_ZN4cute3eso3ESOILb1ELb0EJNS_10UnderscoreES2_iEEC2ERKS2_S5_RKi) ;  /* 0xfffa164000007944 */ /* 0x024fea0003c3ffff */
[----:B-1----:R-:W2:Y:S01]  /*65d00*/  LDL R3, [R1+0x1380] ;  /* 0x0013800001037983 */ /* 0x002ea20000100800 */
[----:B------:R-:W-:Y:S02]  /*65d10*/  MOV R4, 0x65d40 ;  /* 0x00065d4000047802 */ /* 0x000fe40000000f00 */
[----:B--2---:R-:W-:Y:S02]  /*65d20*/  SHF.L.U32 R3, R3, 0x2, RZ ;  /* 0x0000000203037819 */ /* 0x004fe400000006ff */
[----:B------:R-:W-:Y:S05]  /*65d30*/  CALL.REL.NOINC `($_ZN7cutlass13device_kernelIN5flash19enable_sm80_to_sm89INS1_16FlashAttnBwdSm80INS1_25CollectiveMainloopBwdSm80ILi2ELi2EN4cute5tupleIJNS5_1CILi128EEES8_NS7_ILi64EEEEEENS_10bfloat16_tEfNS_4arch4Sm80ELb0ELb1ELb1ELb1ELb0ELb0ELb0ELb0ELi2ELi4ELi4ELi4ELb0EEENS1_24CollectiveEpilogueBwdGQAISA_fSD_Li256ELb1ELb0EEENS1_19SingleTileSchedulerILb1ELb0ELb0ELi128EEEEEEEEEvNT_6ParamsE$_ZN4cute3eso3ESOILb1ELb0EJNS_6LayoutINS_5tupleIJNS3_IJNS3_IJNS_1CILi4EEENS4_ILi2EEEEEENS4_ILi1EEEEEES6_EEENS3_IJNS3_IJNS3_IJS8_NS4_ILi32EEEEEENS4_ILi0EEEEEENS4_ILi64EEEEEEEEiEEC2ERKSH_RKi) ;  /* 0xfffa303000007944 */ /* 0x000fea0003c3ffff */
[----:B-1----:R-:W2:Y:S01]  /*65d40*/  LDL R3, [R1+0x1380] ;  /* 0x0013800001037983 */ /* 0x002ea20000100800 */
[----:B------:R-:W-:Y:S01]  /*65d50*/  MOV R6, 0x65d80 ;  /* 0x00065d8000067802 */ /* 0x000fe20000000f00 */
[----:B--2---:R-:W-:-:S04]  /*65d60*/  IMAD.WIDE R10, R3, 0x2, R72 ;  /* 0x00000002030a7825 */ /* 0x004fc800078e0248 */
[----:B------:R-:W-:Y:S05]  /*65d70*/  CALL.REL.NOINC `($_ZN7cutlass13device_kernelIN5flash19enable_sm80_to_sm89INS1_16FlashAttnBwdSm80INS1_25CollectiveMainloopBwdSm80ILi2ELi2EN4cute5tupleIJNS5_1CILi128EEES8_NS7_ILi64EEEEEENS_10bfloat16_tEfNS_4arch4Sm80ELb0ELb1ELb1ELb1ELb0ELb0ELb0ELb0ELi2ELi4ELi4ELi4ELb0EEENS1_24CollectiveEpilogueBwdGQAISA_fSD_Li256ELb1ELb0EEENS1_19SingleTileSchedulerILb1ELb0ELb0ELi128EEEEEEEEEvNT_6ParamsE$_ZN4cute3eso3ESOILb1ELb0EJNS_6LayoutINS_5tupleIJNS3_IJNS3_IJNS_1CILi4EEENS4_ILi2EEEEEENS4_ILi1EEEEEES6_EEENS3_IJNS3_IJNS3_IJS8_NS4_ILi32EEEEEENS4_ILi0EEEEEENS4_ILi64EEEEEEEENS_10ViewEngineIPN7cutlass10bfloat16_tEEEEEC2ERKSH_RKSM_) ;  /* 0xfffa2fb000007944 */ /* 0x000fea0003c3ffff */
        /* <DEDUP_REMOVED lines=197> */
[----:B-1----:R-:W-:Y:S05]  /*669d0*/  CALL.REL.NOINC `($_ZN7cutlass13device_kernelIN5flash19enable_sm80_to_sm89INS1_16FlashAttnBwdSm80INS1_25CollectiveMainloopBwdSm80ILi2ELi2EN4cute5tupleIJNS5_1CILi128EEES8_NS7_ILi64EEEEEENS_10bfloat16_tEfNS_4arch4Sm80ELb0ELb1ELb1ELb1ELb0ELb0ELb0ELb0ELi2ELi4ELi4ELi4ELb0EEENS1_24CollectiveEpilogueBwdGQAISA_fSD_Li256ELb1ELb0EEENS1_19SingleTileSchedulerILb1ELb0ELb0ELi128EEEEEEEEEvNT_6ParamsE$_ZZN5flash25CollectiveMainloopBwdSm80ILi2ELi2EN4cute5tupleIJNS1_1CILi128EEES4_NS3_ILi64EEEEEEN7cutlass10bfloat16_tEfNS7_4arch4Sm80ELb0ELb1ELb1ELb1ELb0ELb0ELb0ELb0ELi2ELi4ELi4ELi4ELb0EE3mmaINS_16FlashAttnBwdSm80ISB_NS_24CollectiveEpilogueBwdGQAIS6_fSA_Li256ELb1ELb0EEENS_19SingleTileSchedulerILb1ELb0ELb0ELi128EEEE13SharedStorageENS1_6TensorINS1_11ArrayEngineIfLm32EEENS1_6LayoutINS2_IJNS2_IJNS3_ILi2EEESO_EEESO_NS3_ILi4EEEEEENS2_IJNS2_IJNS3_ILi1EEESO_EEESQ_NS3_ILi8EEEEEEEEEEEEbRKNSB_6ParamsERT0_S12_iNS2_IJiiiEEERT_ENKUlvE0_clEv) ;  /* 0xffffb10000007944 */ /* 0x002fea0003c3ffff */
.L_x_2253:
[----:B------:R-:W-:Y:S01]  /*669e0*/  IMAD.MOV.U32 R2, RZ, RZ, R68 ;  /* 0x000000ffff027224 */ /* 0x000fe200078e0044 */
[----:B------:R-:W-:Y:S01]  /*669f0*/  MOV R3, R67 ;  /* 0x0000004300037202 */ /* 0x000fe20000000f00 */
[----:B------:R-:W-:Y:S01]  /*66a00*/  IMAD.MOV.U32 R20, RZ, RZ, RZ ;  /* 0x000000ffff147224 */ /* 0x000fe200078e00ff */
[----:B-1----:R-:W-:-:S02]  /*66a10*/  MOV R8, 0x66a30 ;  /* 0x00066a3000087802 */ /* 0x002fc40000000f00 */
[----:B------:R-:W-:Y:S05]  /*66a20*/  CALL.REL.NOINC `($_ZN7cutlass13device_kernelIN5flash19enable_sm80_to_sm89INS1_16FlashAttnBwdSm80INS1_25CollectiveMainloopBwdSm80ILi2ELi2EN4cute5tupleIJNS5_1CILi128EEES8_NS7_ILi64EEEEEENS_10bfloat16_tEfNS_4arch4Sm80ELb0ELb1ELb1ELb1ELb0ELb0ELb0ELb0ELi2ELi4ELi4ELi4ELb0EEENS1_24CollectiveEpilogueBwdGQAISA_fSD_Li256ELb1ELb0EEENS1_19SingleTileSchedulerILb1ELb0ELb0ELi128EEEEEEEEEvNT_6ParamsE$_ZN4cute3eso3ESOILb1ELb0EJNS_10UnderscoreES2_iEEC2ERKS2_S5_RKi) ;  /* 0xfffa091000007944 */ /* 0x000fea0003c3ffff */
        /* <DEDUP_REMOVED lines=15> */
[----:B------:R-:W-:Y:S05]  /*66b20*/  CALL.REL.NOINC `($_ZN7cutlass13device_kernelIN5flash19enable_sm80_to_sm89INS1_16FlashAttnBwdSm80INS1_25CollectiveMainloopBwdSm80ILi2ELi2EN4cute5tupleIJNS5_1CILi128EEES8_NS7_ILi64EEEEEENS_10bfloat16_tEfNS_4arch4Sm80ELb0ELb1ELb1ELb1ELb0ELb0ELb0ELb0ELi2ELi4ELi4ELi4ELb0EEENS1_24CollectiveEpilogueBwdGQAISA_fSD_Li256ELb1ELb0EEENS1_19SingleTileSchedulerILb1ELb0ELb0ELi128EEEEEEEEEvNT_6ParamsE$_ZN4cute3eso3ESOILb1ELb0EJNS_6LayoutINS_5tupleIJNS3_IJNS_1CILi2EEES5_S5_EEES5_EEENS3_IJNS3_IJNS4_ILi1EEES5_NS4_ILi4EEEEEENS4_ILi8EEEEEEEEiEEC2ERKSD_RKi) ;  /* 0xfffa2e4000007944 */ /* 0x000fea0003c3ffff */
[----:B-1----:R-:W2:Y:S01]  /*66b30*/  LDL R2, [R1+0x1410] ;  /* 0x0014100001027983 */ /* 0x002ea20000100800 */
[----:B------:R-:W-:Y:S02]  /*66b40*/  MOV R4, R64 ;  /* 0x0000004000047202 */ /* 0x000fe40000000f00 */
[----:B------:R-:W-:-:S05]  /*66b50*/  MOV R5, R63 ;  /* 0x0000003f00057202 */ /* 0x000fca0000000f00 */
[----:B--2---:R-:W-:Y:S01]  /*66b60*/  IMAD.WIDE R2, R2, 0x2, R4 ;  /* 0x0000000202027825 */ /* 0x004fe200078e0204 */
[----:B------:R-:W-:-:S04]  /*66b70*/  MOV R4, 0x66ba0 ;  /* 0x00066ba000047802 */ /* 0x000fc80000000f00 */
[----:B------:R-:W-:Y:S02]  /*66b80*/  MOV R6, R2 ;  /* 0x0000000200067202 */ /* 0x000fe40000000f00 */
[----:B------:R-:W-:Y:S05]  /*66b90*/  CALL.REL.NOINC `($_ZN7cutlass13device_kernelIN5flash19enable_sm80_to_sm89INS1_16FlashAttnBwdSm80INS1_25CollectiveMainloopBwdSm80ILi2ELi2EN4cute5tupleIJNS5_1CILi128EEES8_NS7_ILi64EEEEEENS_10bfloat16_tEfNS_4arch4Sm80ELb0ELb1ELb1ELb1ELb0ELb0ELb0ELb0ELi2ELi4ELi4ELi4ELb0EEENS1_24CollectiveEpilogueBwdGQAISA_fSD_Li256ELb1ELb0EEENS1_19SingleTileSchedulerILb1ELb0ELb0ELi128EEEEEEEEEvNT_6ParamsE$_ZN4cute3eso3ESOILb1ELb0EJNS_6LayoutINS_5tupleIJNS3_IJNS_1CILi2EEES5_S5_EEES5_EEENS3_IJNS3_IJNS4_ILi1EEES5_NS4_ILi4EEEEEENS4_ILi8EEEEEEEENS_10ViewEngineIPN7cutlass10bfloat16_tEEEEEC2ERKSD_RKSI_) ;  /* 0xfffa2d8000007944 */ /* 0x000fea0003c3ffff */
[----:B------:R2:W5:Y:S01]  /*66ba0*/  LDL.64 R88, [R1+0x1410] ;  /* 0x0014100001587983 */ /* 0x0005620000100a00 */
[----:B-1----:R-:W-:Y:S01]  /*66bb0*/  IMAD.MOV.U32 R2, RZ, RZ, R68 ;  /* 0x000000ffff027224 */ /* 0x002fe200078e0044 */
[----:B------:R-:W-:Y:S02]  /*66bc0*/  MOV R3, R67 ;  /* 0x0000004300037202 */ /* 0x000fe40000000f00 */
[----:B------:R-:W-:Y:S02]  /*66bd0*/  MOV R8, 0x66bf0 ;  /* 0x00066bf000087802 */ /* 0x000fe40000000f00 */
[----:B--2--5:R-:W-:Y:S05]  /*66be0*/  CALL.REL.NOINC `($_ZN7cutlass13device_kernelIN5flash19enable_sm80_to_sm89INS1_16FlashAttnBwdSm80INS1_25CollectiveMainloopBwdSm80ILi2ELi2EN4cute5tupleIJNS5_1CILi128EEES8_NS7_ILi64EEEEEENS_10bfloat16_tEfNS_4arch4Sm80ELb0ELb1ELb1ELb1ELb0ELb0ELb0ELb0ELi2ELi4ELi4ELi4ELb0EEENS1_24CollectiveEpilogueBwdGQAISA_fSD_Li256ELb1ELb0EEENS1_19SingleTileSchedulerILb1ELb0ELb0ELi128EEEEEEEEEvNT_6ParamsE$_ZN4cute3eso3ESOILb1ELb0EJNS_10UnderscoreES2_iEEC2ERKS2_S5_RKi) ;  /* 0xfffa075000007944 */ /* 0x024fea0003c3ffff */
[----:B-1----:R-:W2:Y:S01]  /*66bf0*/  LDL R3, [R1+0x1410] ;  /* 0x0014100001037983 */ /* 0x002ea20000100800 */
[----:B------:R-:W-:Y:S02]  /*66c00*/  MOV R4, 0x66c30 ;  /* 0x00066c3000047802 */ /* 0x000fe40000000f00 */
[----:B--2---:R-:W-:Y:S02]  /*66c10*/  SHF.L.U32 R3, R3, 0x2, RZ ;  /* 0x0000000203037819 */ /* 0x004fe400000006ff */
[----:B------:R-:W-:Y:S05]  /*66c20*/  CALL.REL.NOINC `($_ZN7cutlass13device_kernelIN5flash19enable_sm80_to_sm89INS1_16FlashAttnBwdSm80INS1_25CollectiveMainloopBwdSm80ILi2ELi2EN4cute5tupleIJNS5_1CILi128EEES8_NS7_ILi64EEEEEENS_10bfloat16_tEfNS_4arch4Sm80ELb0ELb1ELb1ELb1ELb0ELb0ELb0ELb0ELi2ELi4ELi4ELi4ELb0EEENS1_24CollectiveEpilogueBwdGQAISA_fSD_Li256ELb1ELb0EEENS1_19SingleTileSchedulerILb1ELb0ELb0ELi128EEEEEEEEEvNT_6ParamsE$_ZN4cute3eso3ESOILb1ELb0EJNS_6LayoutINS_5tupleIJNS3_IJNS_1CILi2EEES5_EEES6_EEENS3_IJNS3_IJNS4_ILi1EEES5_EEENS3_IJNS4_ILi32EEENS4_ILi64EEEEEEEEEEEiEEC2ERKSE_RKi) ;  /* 0xfffa2b9000007944 */ /* 0x000fea0003c3ffff */
[----:B-1----:R-:W2:Y:S01]  /*66c30*/  LDL R3, [R1+0x1410] ;  /* 0x0014100001037983 */ /* 0x002ea20000100800 */
[----:B------:R-:W-:Y:S01]  /*66c40*/  MOV R4, 0x66c80 ;  /* 0x00066c8000047802 */ /* 0x000fe20000000f00 */
[----:B--2---:R-:W-:-:S05]  /*66c50*/  IMAD.WIDE R2, R3, 0x2, R70 ;  /* 0x0000000203027825 */ /* 0x004fca00078e0246 */
[----:B------:R-:W-:Y:S02]  /*66c60*/  MOV R6, R2 ;  /* 0x0000000200067202 */ /* 0x000fe40000000f00 */
[----:B------:R-:W-:Y:S05]  /*66c70*/  CALL.REL.NOINC `($_ZN7cutlass13device_kernelIN5flash19enable_sm80_to_sm89INS1_16FlashAttnBwdSm80INS1_25CollectiveMainloopBwdSm80ILi2ELi2EN4cute5tupleIJNS5_1CILi128EEES8_NS7_ILi64EEEEEENS_10bfloat16_tEfNS_4arch4Sm80ELb0ELb1ELb1ELb1ELb0ELb0ELb0ELb0ELi2ELi4ELi4ELi4ELb0EEENS1_24CollectiveEpilogueBwdGQAISA_fSD_Li256ELb1ELb0EEENS1_19SingleTileSchedulerILb1ELb0ELb0ELi128EEEEEEEEEvNT_6ParamsE$_ZN4cute3eso3ESOILb1ELb0EJNS_6LayoutINS_5tupleIJNS3_IJNS_1CILi2EEES5_EEES6_EEENS3_IJNS3_IJNS4_ILi1EEES5_EEENS3_IJNS4_ILi32EEENS4_ILi64EEEEEEEEEEENS_10ViewEngineIPN7cutlass10bfloat16_tEEEEEC2ERKSE_RKSJ_) ;  /* 0xfffa2af000007944 */ /* 0x000fea0003c3ffff */
[----:B------:R2:W5:Y:S04]  /*66c80*/  LDL.64 R86, [R1+0x1410] ;  /* 0x0014100001567983 */ /* 0x0005680000100a00 */
[----:B------:R2:W-:Y:S02]  /*66c90*/  STL [R1+0x1448], RZ ;  /* 0x001448ff01007387 */ /* 0x0005e40000100800 */
.L_x_2254:
[----:B-1----:R-:W-:Y:S01]  /*66ca0*/  IMAD.MOV.U32 R83, RZ, RZ, R68 ;  /* 0x000000ffff537224 */ /* 0x002fe200078e0044 */
[----:B------:R-:W-:Y:S01]  /*66cb0*/  LOP3.LUT R84, R20, 0x1, RZ, 0xc0, !PT ;  /* 0x0000000114547812 */ /* 0x000fe200078ec0ff */
[----:B------:R-:W-:Y:S01]  /*66cc0*/  IMAD.MOV.U32 R69, RZ, RZ, R60 ;  /* 0x000000ffff457224 */ /* 0x000fe200078e003c */
[----:B------:R-:W-:Y:S02]  /*66cd0*/  MOV R82, 0x66cf0 ;  /* 0x00066cf000527802 */ /* 0x000fe40000000f00 */
[----:B-12--5:R-:W-:Y:S05]  /*66ce0*/  CALL.REL.NOINC `($_ZN7cutlass13device_kernelIN5flash19enable_sm80_to_sm89INS1_16FlashAttnBwdSm80INS1_25CollectiveMainloopBwdSm80ILi2ELi2EN4cute5tupleIJNS5_1CILi128EEES8_NS7_ILi64EEEEEENS_10bfloat16_tEfNS_4arch4Sm80ELb0ELb1ELb1ELb1ELb0ELb0ELb0ELb0ELi2ELi4ELi4ELi4ELb0EEENS1_24CollectiveEpilogueBwdGQAISA_fSD_Li256ELb1ELb0EEENS1_19SingleTileSchedulerILb1ELb0ELb0ELi128EEEEEEEEEvNT_6ParamsE$_ZN4cute3eso3ESOILb1ELb0EJNS_10UnderscoreEiiEEC2ERKS2_RKiS7_) ;  /* 0xfffa06d000007944 */ /* 0x026fea0003c3ffff */
[----:B------:R-:W-:Y:S01]  /*66cf0*/  MOV R4, 0x66d40 ;  /* 0x00066d4000047802 */ /* 0x000fe20000000f00 */
[----:B-1----:R-:W2:Y:S02]  /*66d00*/  LDL.64 R2, [R1+0x1410] ;  /* 0x0014100001027983 */ /* 0x002ea40000100a00 */
[----:B--2---:R-:W-:Y:S05]  /*66d10*/  IMAD R3, R3, 0x2, R2 ;  /* 0x0000000203037824 */ /* 0x004fea00078e0202 */
[----:B------:R-:W-:Y:S02]  /*66d20*/  SHF.L.U32 R3, R3, 0x2, RZ ;  /* 0x0000000203037819 */ /* 0x000fe400000006ff */
        /* <DEDUP_REMOVED lines=13> */
[----:B-1----:R-:W2:Y:S02]  /*66e00*/  LDL R3, [R1+0x1410] ;  /* 0x0014100001037983 */ /* 0x002ea40000100800 */
[----:B--2---:R-:W-:Y:S02]  /*66e10*/  SHF.L.U32 R3, R3, 0x3, RZ ;  /* 0x0000000303037819 */ /* 0x004fe400000006ff */
[----:B------:R-:W-:Y:S05]  /*66e20*/  CALL.REL.NOINC `($_ZN7cutlass13device_kernelIN5flash19enable_sm80_to_sm89INS1_16FlashAttnBwdSm80INS1_25CollectiveMainloopBwdSm80ILi2ELi2EN4cute5tupleIJNS5_1CILi128EEES8_NS7_ILi64EEEEEENS_10bfloat16_tEfNS_4arch4Sm80ELb0ELb1ELb1ELb1ELb0ELb0ELb0ELb0ELi2ELi4ELi4ELi4ELb0EEENS1_24CollectiveEpilogueBwdGQAISA_fSD_Li256ELb1ELb0EEENS1_19SingleTileSchedulerILb1ELb0ELb0ELi128EEEEEEEEEvNT_6ParamsE$_ZN4cute3eso3ESOILb1ELb0EJNS_6LayoutINS_5tupleIJNS3_IJNS_1CILi2EEES5_S5_EEEEEENS3_IJNS3_IJNS4_ILi1EEES5_NS4_ILi4EEEEEEEEEEEiEEC2ERKSC_RKi) ;  /* 0xfffa2a2000007944 */ /* 0x000fea0003c3ffff */
[----:B------:R-:W-:Y:S01]  /*66e30*/  MOV R4, 0x66e80 ;  /* 0x00066e8000047802 */ /* 0x000fe20000000f00 */
[----:B-1----:R-:W2:Y:S02]  /*66e40*/  LDL R3, [R1+0x1410] ;  /* 0x0014100001037983 */ /* 0x002ea40000100800 */
        /* <DEDUP_REMOVED lines=18> */
[----:B-1----:R-:W2:Y:S02]  /*66f70*/  LDL R3, [R1+0x1410] ;  /* 0x0014100001037983 */ /* 0x002ea40000100800 */
        /* <DEDUP_REMOVED lines=18> */
[----:B------:R-:W-:Y:S05]  /*670a0*/  CALL.REL.NOINC `($_ZN7cutlass13device_kernelIN5flash19enable_sm80_to_sm89INS1_16FlashAttnBwdSm80INS1_25CollectiveMainloopBwdSm80ILi2ELi2EN4cute5tupleIJNS5_1CILi128EEES8_NS7_ILi64EEEEEENS_10bfloat16_tEfNS_4arch4Sm80ELb0ELb1ELb1ELb1ELb0ELb0ELb0ELb0ELi2ELi4ELi4ELi4ELb0EEENS1_24CollectiveEpilogueBwdGQAISA_fSD_Li256ELb1ELb0EEENS1_19SingleTileSchedulerILb1ELb0ELb0ELi128EEEEEEEEEvNT_6ParamsE$_ZN4cute3eso3ESOILb1ELb0EJNS_6LayoutINS_5tupleIJNS3_IJNS_1CILi2EEES5_EEEEEENS3_IJNS3_IJNS4_ILi1EEES5_EEEEEEEENS_10ViewEngineIPKfEEEEC2ERKSB_RKSF_) ;  /* 0xfffa229000007944 */ /* 0x000fea0003c3ffff */
        /* <DEDUP_REMOVED lines=147> */
.L_x_2255:
[----:B-1----:R-:W-:Y:S02]  /*679e0*/  MOV R4, 0x67a00 ;  /* 0x00067a0000047802 */ /* 0x002fe40000000f00 */
[----:B------:R-:W-:Y:S05]  /*679f0*/  CALL.REL.NOINC `($_ZN7cutlass13device_kernelIN5flash19enable_sm80_to_sm89INS1_16FlashAttnBwdSm80INS1_25CollectiveMainloopBwdSm80ILi2ELi2EN4cute5tupleIJNS5_1CILi128EEES8_NS7_ILi64EEEEEENS_10bfloat16_tEfNS_4arch4Sm80ELb0ELb1ELb1ELb1ELb0ELb0ELb0ELb0ELi2ELi4ELi4ELi4ELb0EEENS1_24CollectiveEpilogueBwdGQAISA_fSD_Li256ELb1ELb0EEENS1_19SingleTileSchedulerILb1ELb0ELb0ELi128EEEEEEEEEvNT_6ParamsE$_ZN4cute3eso3ESOILb1ELb0EJNS_6LayoutINS_5tupleIJNS3_IJNS_1CILi1EEENS4_ILi4EEEEEENS4_ILi2EEES6_EEENS3_IJNS3_IJNS4_ILi0EEES5_EEES6_NS4_ILi8EEEEEEEENS_10ViewEngineIPfEEEEC2ERKSE_RKSH_) ;  /* 0xfffa17f000007944 */ /* 0x000fea0003c3ffff */
[----:B------:R-:W2:Y:S04]  /*67a00*/  LDL.64 R10, [R65+0x60] ;  /* 0x00006000410a7983 */ /* 0x000ea80000100a00 */
[----:B------:R3:W5:Y:S04]  /*67a10*/  LDL.64 R4, [R65+0x58] ;  /* 0x0000580041047983 */ /* 0x0007680000100a00 */
[----:B------:R3:W5:Y:S04]  /*67a20*/  LDL.64 R6, [R1+0x1428] ;  /* 0x0014280001067983 */ /* 0x0007680000100a00 */
[----:B--2---:R3:W5:Y:S01]  /*67a30*/  LD.E R3, [R10.64] ;  /* 0x000000040a037980 */ /* 0x004762000c101900 */
[----:B-1----:R-:W-:-:S02]  /*67a40*/  MOV R2, R68 ;  /* 0x0000004400027202 */ /* 0x002fc40000000f00 */
[----:B------:R-:W-:Y:S02]  /*67a50*/  MOV R8, 0x67a70 ;  /* 0x00067a7000087802 */ /* 0x000fe40000000f00 */
[----:B---3-5:R-:W-:Y:S05]  /*67a60*/  CALL.REL.NOINC `($_ZN7cutlass13device_kernelIN5flash19enable_sm80_to_sm89INS1_16FlashAttnBwdSm80INS1_25CollectiveMainloopBwdSm80ILi2ELi2EN4cute5tupleIJNS5_1CILi128EEES8_NS7_ILi64EEEEEENS_10bfloat16_tEfNS_4arch4Sm80ELb0ELb1ELb1ELb1ELb0ELb0ELb0ELb0ELi2ELi4ELi4ELi4ELb0EEENS1_24CollectiveEpilogueBwdGQAISA_fSD_Li256ELb1ELb0EEENS1_19SingleTileSchedulerILb1ELb0ELb0ELi128EEEEEEEEEvNT_6ParamsE$_ZN4cute3eso3ESOILb1ELb0EJNS_10UnderscoreES2_iEEC2ERKS2_S5_RKi) ;  /* 0xfff9f8d000007944 */ /* 0x028fea0003c3ffff */
[----:B-1----:R-:W2:Y:S01]  /*67a70*/  LDL R3, [R1+0x1410] ;  /* 0x0014100001037983 */ /* 0x002ea20000100800 */
[----:B------:R-:W-:Y:S02]  /*67a80*/  MOV R8, 0x67ab0 ;  /* 0x00067ab000087802 */ /* 0x000fe40000000f00 */
[----:B--2---:R-:W-:Y:S02]  /*67a90*/  SHF.L.U32 R3, R3, 0xd, RZ ;  /* 0x0000000d03037819 */ /* 0x004fe400000006ff */
[----:B------:R-:W-:Y:S05]  /*67aa0*/  CALL.REL.NOINC `($_ZN7cutlass13device_kernelIN5flash19enable_sm80_to_sm89INS1_16FlashAttnBwdSm80INS1_25CollectiveMainloopBwdSm80ILi2ELi2EN4cute5tupleIJNS5_1CILi128EEES8_NS7_ILi64EEEEEENS_10bfloat16_tEfNS_4arch4Sm80ELb0ELb1ELb1ELb1ELb0ELb0ELb0ELb0ELi2ELi4ELi4ELi4ELb0EEENS1_24CollectiveEpilogueBwdGQAISA_fSD_Li256ELb1ELb0EEENS1_19SingleTileSchedulerILb1ELb0ELb0ELi128EEEEEEEEEvNT_6ParamsE$_ZN4cute3eso3ESOILb1ELb0EJNS_6LayoutINS_5tupleIJNS3_IJNS_1CILi1EEES5_EEENS4_ILi32EEEEEENS3_IJNS3_IJNS4_ILi0EEES9_EEENS4_ILi256EEEEEEEEiEEC2ERKSD_RKi) ;  /* 0xfffa185000007944 */ /* 0x000fea0003c3ffff */
[----:B------:R-:W2:Y:S04]  /*67ab0*/  LD.E.64 R4, [R4.64+0x8] ;  /* 0x0000080404047980 */ /* 0x000ea8000c101b00 */
[----:B------:R-:W2:Y:S01]  /*67ac0*/  LDL R10, [R1+0x1428] ;  /* 0x00142800010a7983 */ /* 0x000ea20000100800 */
[----:B------:R-:W-:Y:S01]  /*67ad0*/  MOV R8, 0x67b00 ;  /* 0x00067b0000087802 */ /* 0x000fe20000000f00 */
[----:B--2---:R-:W-:-:S04]  /*67ae0*/  IMAD.WIDE R10, R10, 0x4, R4 ;  /* 0x000000040a0a7825 */ /* 0x004fc800078e0204 */
[----:B-1----:R-:W-:Y:S05]  /*67af0*/  CALL.REL.NOINC `($_ZN7cutlass13device_kernelIN5flash19enable_sm80_to_sm89INS1_16FlashAttnBwdSm80INS1_25CollectiveMainloopBwdSm80ILi2ELi2EN4cute5tupleIJNS5_1CILi128EEES8_NS7_ILi64EEEEEENS_10bfloat16_tEfNS_4arch4Sm80ELb0ELb1ELb1ELb1ELb0ELb0ELb0ELb0ELi2ELi4ELi4ELi4ELb0EEENS1_24CollectiveEpilogueBwdGQAISA_fSD_Li256ELb1ELb0EEENS1_19SingleTileSchedulerILb1ELb0ELb0ELi128EEEEEEEEEvNT_6ParamsE$_ZN4cute8gmem_ptrIPfECI1NS_12iter_adaptorIS1_S2_EEES1_) ;  /* 0xfffa344000007944 */ /* 0x002fea0003c3ffff */
[----:B-1----:R1:W5:Y:S01]  /*67b00*/  LDL.64 R2, [R1+0x1428] ;  /* 0x0014280001027983 */ /* 0x0023620000100a00 */
[----:B------:R-:W-:-:S03]  /*67b10*/  MOV R4, 0x67b30 ;  /* 0x00067b3000047802 */ /* 0x000fc60000000f00 */
[----:B-1---5:R-:W-:Y:S05]  /*67b20*/  CALL.REL.NOINC `($_ZN7cutlass13device_kernelIN5flash19enable_sm80_to_sm89INS1_16FlashAttnBwdSm80INS1_25CollectiveMainloopBwdSm80ILi2ELi2EN4cute5tupleIJNS5_1CILi128EEES8_NS7_ILi64EEEEEENS_10bfloat16_tEfNS_4arch4Sm80ELb0ELb1ELb1ELb1ELb0ELb0ELb0ELb0ELi2ELi4ELi4ELi4ELb0EEENS1_24CollectiveEpilogueBwdGQAISA_fSD_Li256ELb1ELb0EEENS1_19SingleTileSchedulerILb1ELb0ELb0ELi128EEEEEEEEEvNT_6ParamsE$_ZN4cute3eso3ESOILb1ELb0EJNS_6LayoutINS_5tupleIJNS3_IJNS_1CILi1EEES5_EEENS4_ILi32EEEEEENS3_IJNS3_IJNS4_ILi0EEES9_EEENS4_ILi256EEEEEEEENS_10ViewEngineINS_8gmem_ptrIPfEEEEEEC2ERKSD_RKSI_) ;  /* 0xfffa179000007944 */ /* 0x022fea0003c3ffff */
[----:B-1----:R-:W2:Y:S04]  /*67b30*/  LDL.64 R2, [R1+0x1428] ;  /* 0x0014280001027983 */ /* 0x002ea80000100a00 */
[----:B------:R1:W5:Y:S01]  /*67b40*/  LD.E R5, [R6.64] ;  /* 0x0000000406057980 */ /* 0x000362000c101900 */
[----:B------:R-:W-:Y:S01]  /*67b50*/  MOV R10, 0x67b90 ;  /* 0x00067b90000a7802 */ /* 0x000fe20000000f00 */
[----:B--2---:R-:W-:Y:S01]  /*67b60*/  IMAD.MOV.U32 R14, RZ, RZ, R2 ;  /* 0x000000ffff0e7224 */ /* 0x004fe200078e0002 */
[----:B------:R-:W-:-:S02]  /*67b70*/  MOV R15, R3 ;  /* 0x00000003000f7202 */ /* 0x000fc40000000f00 */
[----:B-1---5:R-:W-:Y:S05]  /*67b80*/  CALL.REL.NOINC `($_ZN7cutlass13device_kernelIN5flash19enable_sm80_to_sm89INS1_16FlashAttnBwdSm80INS1_25CollectiveMainloopBwdSm80ILi2ELi2EN4cute5tupleIJNS5_1CILi128EEES8_NS7_ILi64EEEEEENS_10bfloat16_tEfNS_4arch4Sm80ELb0ELb1ELb1ELb1ELb0ELb0ELb0ELb0ELi2ELi4ELi4ELi4ELb0EEENS1_24CollectiveEpilogueBwdGQAISA_fSD_Li256ELb1ELb0EEENS1_19SingleTileSchedulerILb1ELb0ELb0ELi128EEEEEEEEEvNT_6ParamsE$_ZN73_INTERNAL_24fd9406_37_flash_bwd_hdim64_bf16_softcap_sm80_cu_3fbc093a_29189atomicAddEPff) ;  /* 0xfffa358000007944 */ /* 0x022fea0003c3ffff */
[----:B------:R2:W5:Y:S01]  /*67b90*/  LD.E R5, [R6.64+0x4] ;  /* 0x0000040406057980 */ /* 0x000562000c101900 */
[----:B-1----:R-:W-:-:S02]  /*67ba0*/  IADD3 R14, P0, R2, 0x400, RZ ;  /* 0x00000400020e7810 */ /* 0x002fc40007f1e0ff */
[----:B------:R-:W-:-:S03]  /*67bb0*/  MOV R10, 0x67be0 ;  /* 0x00067be0000a7802 */ /* 0x000fc60000000f00 */
[----:B------:R-:W-:-:S03]  /*67bc0*/  IMAD.X R15, RZ, RZ, R3, P0 ;  /* 0x000000ffff0f7224 */ /* 0x000fc600000e0603 */
[----:B--2--5:R-:W-:Y:S05]  /*67bd0*/  CALL.REL.NOINC `($_ZN7cutlass13device_kernelIN5flash19enable_sm80_to_sm89INS1_16FlashAttnBwdSm80INS1_25CollectiveMainloopBwdSm80ILi2ELi2EN4cute5tupleIJNS5_1CILi128EEES8_NS7_ILi64EEEEEENS_10bfloat16_tEfNS_4arch4Sm80ELb0ELb1ELb1ELb1ELb0ELb0ELb0ELb0ELi2ELi4ELi4ELi4ELb0EEENS1_24CollectiveEpilogueBwdGQAISA_fSD_Li256ELb1ELb0EEENS1_19SingleTileSchedulerILb1ELb0ELb0ELi128EEEEEEEEEvNT_6ParamsE$_ZN73_INTERNAL_24fd9406_37_flash_bwd_hdim64_bf16_softcap_sm80_cu_3fbc093a_29189atomicAddEPff) ;  /* 0xfffa353000007944 */ /* 0x024fea0003c3ffff */
[----:B------:R2:W5:Y:S01]  /*67be0*/  LD.E R5, [R6.64+0x8] ;  /* 0x0000080406057980 */ /* 0x000562000c101900 */
[----:B-1----:R-:W-:Y:S02]  /*67bf0*/  IADD3 R14, P0, R2, 0x800, RZ ;  /* 0x00000800020e7810 */ /* 0x002fe40007f1e0ff */
        /* <DEDUP_REMOVED lines=148> */
[----:B------:R-:W-:-:S04]  /*68540*/  MOV R67, 0x0 ;  /* 0x0000000000437802 */ /* 0x000fc80000000f00 */
[----:B------:R-:W-:Y:S05]  /*68550*/  RET.REL.NODEC R66 `(_ZN7cutlass13device_kernelIN5flash19enable_sm80_to_sm89INS1_16FlashAttnBwdSm80INS1_25CollectiveMainloopBwdSm80ILi2ELi2EN4cute5tupleIJNS5_1CILi128EEES8_NS7_ILi64EEEEEENS_10bfloat16_tEfNS_4arch4Sm80ELb0ELb1ELb1ELb1ELb0ELb0ELb0ELb0ELi2ELi4ELi4ELi4ELb0EEENS1_24CollectiveEpilogueBwdGQAISA_fSD_Li256ELb1ELb0EEENS1_19SingleTileSchedulerILb1ELb0ELb0ELi128EEEEEEEEEvNT_6ParamsE) ;  /* 0xfff97aa042007950 */ /* 0x000fea0003c3ffff */
        .type           $_ZN7cutlass13device_kernelIN5flash19enable_sm80_to_sm89INS1_16FlashAttnBwdSm80INS1_25CollectiveMainloopBwdSm80ILi2ELi2EN4cute5tupleIJNS5_1CILi128EEES8_NS7_ILi64EEEEEENS_10bfloat16_tEfNS_4arch4Sm80ELb0ELb1ELb1ELb1ELb0ELb0ELb0ELb0ELi2ELi4ELi4ELi4ELb0EEENS1_24CollectiveEpilogueBwdGQAISA_fSD_Li256ELb1ELb0EEENS1_19SingleTileSchedulerILb1ELb0ELb0ELi128EEEEEEEEEvNT_6ParamsE$_ZZZN5flash25CollectiveMainloopBwdSm80ILi2ELi2EN4cute5tupleIJNS1_1CILi128EEES4_NS3_ILi64EEEEEEN7cutlass10bfloat16_tEfNS7_4arch4Sm80ELb0ELb1ELb1ELb1ELb0ELb0ELb0ELb0ELi2ELi4ELi4ELi4ELb0EE3mmaINS_16FlashAttnBwdSm80ISB_NS_24CollectiveEpilogueBwdGQAIS6_fSA_Li256ELb1ELb0EEENS_19SingleTileSchedulerILb1ELb0ELb0ELi128EEEE13SharedStorageENS1_6TensorINS1_11ArrayEngineIfLm32EEENS1_6LayoutINS2_IJNS2_IJNS3_ILi2EEESO_EEESO_NS3_ILi4EEEEEENS2_IJNS2_IJNS3_ILi1EEESO_EEESQ_NS3_ILi8EEEEEEEEEEEEbRKNSB_6ParamsERT0_S12_iNS2_IJiiiEEERT_ENKUliT_E_clIZSC_ISJ_SX_EbS10_S12_S12_iS13_S15_EUlRS16_iE_EEDaiS16_ENKUlvE0_clEv,@function
        .size           $_ZN7cutlass13device_kernelIN5flash19enable_sm80_to_sm89INS1_16FlashAttnBwdSm80INS1_25CollectiveMainloopBwdSm80ILi2ELi2EN4cute5tupleIJNS5_1CILi128EEES8_NS7_ILi64EEEEEENS_10bfloat16_tEfNS_4arch4Sm80ELb0ELb1ELb1ELb1ELb0ELb0ELb0ELb0ELi2ELi4ELi4ELi4ELb0EEENS1_24CollectiveEpilogueBwdGQAISA_fSD_Li256ELb1ELb0EEENS1_19SingleTileSchedulerILb1ELb0ELb0ELi128EEEEEEEEEvNT_6ParamsE$_ZZZN5flash25CollectiveMainloopBwdSm80ILi2ELi2EN4cute5tupleIJNS1_1CILi128EEES4_NS3_ILi64EEEEEEN7cutlass10bfloat16_tEfNS7_4arch4Sm80ELb0ELb1ELb1ELb1ELb0ELb0ELb0ELb0ELi2ELi4ELi4ELi4ELb0EE3mmaINS_16FlashAttnBwdSm80ISB_NS_24CollectiveEpilogueBwdGQAIS6_fSA_Li256ELb1ELb0EEENS_19SingleTileSchedulerILb1ELb0ELb0ELi128EEEE13SharedStorageENS1_6TensorINS1_11ArrayEngineIfLm32EEENS1_6LayoutINS2_IJNS2_IJNS3_ILi2EEESO_EEESO_NS3_ILi4EEEEEENS2_IJNS2_IJNS3_ILi1EEESO_EEESQ_NS3_ILi8EEEEEEEEEEEEbRKNSB_6ParamsERT0_S12_iNS2_IJiiiEEERT_ENKUliT_E_clIZSC_ISJ_SX_EbS10_S12_S12_iS13_S15_EUlRS16_iE_EEDaiS16_ENKUlvE0_clEv,($_ZN7cutlass13device_kernelIN5flash19enable_sm80_to_sm89INS1_16FlashAttnBwdSm80INS1_25CollectiveMainloopBwdSm80ILi2ELi2EN4cute5tupleIJNS5_1CILi128EEES8_NS7_ILi64EEEEEENS_10bfloat16_tEfNS_4arch4Sm80ELb0ELb1ELb1ELb1ELb0ELb0ELb0ELb0ELi2ELi4ELi4ELi4ELb0EEENS1_24CollectiveEpilogueBwdGQAISA_fSD_Li256ELb1ELb0EEENS1_19SingleTileSchedulerILb1ELb0ELb0ELi128EEEEEEEEEvNT_6ParamsE$_ZZZN5flash25CollectiveMainloopBwdSm80ILi2ELi2EN4cute5tupleIJNS1_1CILi128EEES4_NS3_ILi64EEEEEEN7cutlass10bfloat16_tEfNS7_4arch4Sm80ELb0ELb1ELb1ELb1ELb0ELb0ELb0ELb0ELi2ELi4ELi4ELi4ELb0EE3mmaINS_16FlashAttnBwdSm80ISB_NS_24CollectiveEpilogueBwdGQAIS6_fSA_Li256ELb1ELb0EEENS_19SingleTileSchedulerILb1ELb0ELb0ELi128EEEE13SharedStorageENS1_6TensorINS1_11ArrayEngineIfLm32EEENS1_6LayoutINS2_IJNS2_IJNS3_ILi2EEESO_EEESO_NS3_ILi4EEEEEENS2_IJNS2_IJNS3_ILi1EEESO_EEESQ_NS3_ILi8EEEEEEEEEEEEbRKNSB_6ParamsERT0_S12_iNS2_IJiiiEEERT_ENKUliT_E_clIZSC_ISJ_SX_EbS10_S12_S12_iS13_S15_EUlRS16_iE_EEDaiS16_ENKUlvE1_clEv - $_ZN7cutlass13device_kernelIN5flash19enable_sm80_to_sm89INS1_16FlashAttnBwdSm80INS1_25CollectiveMainloopBwdSm80ILi2ELi2EN4cute5tupleIJNS5_1CILi128EEES8_NS7_ILi64EEEEEENS_10bfloat16_tEfNS_4arch4Sm80ELb0ELb1ELb1ELb1ELb0ELb0ELb0ELb0ELi2ELi4ELi4ELi4ELb0EEENS1_24CollectiveEpilogueBwdGQAISA_fSD_Li256ELb1ELb0EEENS1_19SingleTileSchedulerILb1ELb0ELb0ELi128EEEEEEEEEvNT_6ParamsE$_ZZZN5flash25CollectiveMainloopBwdSm80ILi2ELi2EN4cute5tupleIJNS1_1CILi128EEES4_NS3_ILi64EEEEEEN7cutlass10bfloat16_tEfNS7_4arch4Sm80ELb0ELb1ELb1ELb1ELb0ELb0ELb0ELb0ELi2ELi4ELi4ELi4ELb0EE3mmaINS_16FlashAttnBwdSm80ISB_NS_24CollectiveEpilogueBwdGQAIS6_fSA_Li256ELb1ELb0EEENS_19SingleTileSchedulerILb1ELb0ELb0ELi128EEEE13SharedStorageENS1_6TensorINS1_11ArrayEngineIfLm32EEENS1_6LayoutINS2_IJNS2_IJNS3_ILi2EEESO_EEESO_NS3_ILi4EEEEEENS2_IJNS2_IJNS3_ILi1EEESO_EEESQ_NS3_ILi8EEEEEEEEEEEEbRKNSB_6ParamsERT0_S12_iNS2_IJiiiEEERT_ENKUliT_E_clIZSC_ISJ_SX_EbS10_S12_S12_iS13_S15_EUlRS16_iE_EEDaiS16_ENKUlvE0_clEv)
$_ZN7cutlass13device_kernelIN5flash19enable_sm80_to_sm89INS1_16FlashAttnBwdSm80INS1_25CollectiveMainloopBwdSm80ILi2ELi2EN4cute5tupleIJNS5_1CILi128EEES8_NS7_ILi64EEEEEENS_10bfloat16_tEfNS_4arch4Sm80ELb0ELb1ELb1ELb1ELb0ELb0ELb0ELb0ELi2ELi4ELi4ELi4ELb0EEENS1_24CollectiveEpilogueBwdGQAISA_fSD_Li256ELb1ELb0EEENS1_19SingleTileSchedulerILb1ELb0ELb0ELi128EEEEEEEEEvNT_6ParamsE$_ZZZN5flash25CollectiveMainloopBwdSm80ILi2ELi2EN4cute5tupleIJNS1_1CILi128EEES4_NS3_ILi64EEEEEEN7cutlass10bfloat16_tEfNS7_4arch4Sm80ELb0ELb1ELb1ELb1ELb0ELb0ELb0ELb0ELi2ELi4ELi4ELi4ELb0EE3mmaINS_16FlashAttnBwdSm80ISB_NS_24CollectiveEpilogueBwdGQAIS6_fSA_Li256ELb1ELb0EEENS_19SingleTileSchedulerILb1ELb0ELb0ELi128EEEE13SharedStorageENS1_6TensorINS1_11ArrayEngineIfLm32EEENS1_6LayoutINS2_IJNS2_IJNS3_ILi2EEESO_EEESO_NS3_ILi4EEEEEENS2_IJNS2_IJNS3_ILi1EEESO_EEESQ_NS3_ILi8EEEEEEEEEEEEbRKNSB_6ParamsERT0_S12_iNS2_IJiiiEEERT_ENKUliT_E_clIZSC_ISJ_SX_EbS10_S12_S12_iS13_S15_EUlRS16_iE_EEDaiS16_ENKUlvE0_clEv:
[----:B------:R-:W-:-:S05]  /*68560*/  IADD3 R3, R16, -c[0x0][0x20], RZ ;  /* 0x8000080010037a10 */ /* 0x000fca0007ffe0ff */
[----:B------:R-:W-:-:S05]  /*68570*/  IMAD R3, R10, 0x4, R3 ;  /* 0x000000040a037824 */ /* 0x000fca00078e0203 */
[----:B------:R1:W5:Y:S02]  /*68580*/  LDL R4, [R3] ;  /* 0x0000000003047983 */ /* 0x0003640000100800 */
[----:B-1----:R-:W-:-:S04]  /*68590*/  MOV R3, 0x0 ;  /* 0x0000000000037802 */ /* 0x002fc80000000f00 */
[----:B------:R-:W-:Y:S05]  /*685a0*/  RET.REL.NODEC R2 `(_ZN7cutlass13device_kernelIN5flash19enable_sm80_to_sm89INS1_16FlashAttnBwdSm80INS1_25CollectiveMainloopBwdSm80ILi2ELi2EN4cute5tupleIJNS5_1CILi128EEES8_NS7_ILi64EEEEEENS_10bfloat16_tEfNS_4arch4Sm80ELb0ELb1ELb1ELb1ELb0ELb0ELb0ELb0ELi2ELi4ELi4ELi4ELb0EEENS1_24CollectiveEpilogueBwdGQAISA_fSD_Li256ELb1ELb0EEENS1_19SingleTileSchedulerILb1ELb0ELb0ELi128EEEEEEEEEvNT_6ParamsE) ;  /* 0xfff97a5002007950 */ /* 0x000fea0003c3ffff */
        .type           $_ZN7cutlass13device_kernelIN5flash19enable_sm80_to_sm89INS1_16FlashAttnBwdSm80INS1_25CollectiveMainloopBwdSm80ILi2ELi2EN4cute5tupleIJNS5_1CILi128EEES8_NS7_ILi64EEEEEENS_10bfloat16_tEfNS_4arch4Sm80ELb0ELb1ELb1ELb1ELb0ELb0ELb0ELb0ELi2ELi4ELi4ELi4ELb0EEENS1_24CollectiveEpilogueBwdGQAISA_fSD_Li256ELb1ELb0EEENS1_19SingleTileSchedulerILb1ELb0ELb0ELi128EEEEEEEEEvNT_6ParamsE$_ZZZN5flash25CollectiveMainloopBwdSm80ILi2ELi2EN4cute5tupleIJNS1_1CILi128EEES4_NS3_ILi64EEEEEEN7cutlass10bfloat16_tEfNS7_4arch4Sm80ELb0ELb1ELb1ELb1ELb0ELb0ELb0ELb0ELi2ELi4ELi4ELi4ELb0EE3mmaINS_16FlashAttnBwdSm80ISB_NS_24CollectiveEpilogueBwdGQAIS6_fSA_Li256ELb1ELb0EEENS_19SingleTileSchedulerILb1ELb0ELb0ELi128EEEE13SharedStorageENS1_6TensorINS1_11ArrayEngineIfLm32EEENS1_6LayoutINS2_IJNS2_IJNS3_ILi2EEESO_EEESO_NS3_ILi4EEEEEENS2_IJNS2_IJNS3_ILi1EEESO_EEESQ_NS3_ILi8EEEEEEEEEEEEbRKNSB_6ParamsERT0_S12_iNS2_IJiiiEEERT_ENKUliT_E_clIZSC_ISJ_SX_EbS10_S12_S12_iS13_S15_EUlRS16_iE_EEDaiS16_ENKUlvE1_clEv,@function
        .size           $_ZN7cutlass13device_kernelIN5flash19enable_sm80_to_sm89INS1_16FlashAttnBwdSm80INS1_25CollectiveMainloopBwdSm80ILi2ELi2EN4cute5tupleIJNS5_1CILi128EEES8_NS7_ILi64EEEEEENS_10bfloat16_tEfNS_4arch4Sm80ELb0ELb1ELb1ELb1ELb0ELb0ELb0ELb0ELi2ELi4ELi4ELi4ELb0EEENS1_24CollectiveEpilogueBwdGQAISA_fSD_Li256ELb1ELb0EEENS1_19SingleTileSchedulerILb1ELb0ELb0ELi128EEEEEEEEEvNT_6ParamsE$_ZZZN5flash25CollectiveMainloopBwdSm80ILi2ELi2EN4cute5tupleIJNS1_1CILi128EEES4_NS3_ILi64EEEEEEN7cutlass10bfloat16_tEfNS7_4arch4Sm80ELb0ELb1ELb1ELb1ELb0ELb0ELb0ELb0ELi2ELi4ELi4ELi4ELb0EE3mmaINS_16FlashAttnBwdSm80ISB_NS_24CollectiveEpilogueBwdGQAIS6_fSA_Li256ELb1ELb0EEENS_19SingleTileSchedulerILb1ELb0ELb0ELi128EEEE13SharedStorageENS1_6TensorINS1_11ArrayEngineIfLm32EEENS1_6LayoutINS2_IJNS2_IJNS3_ILi2EEESO_EEESO_NS3_ILi4EEEEEENS2_IJNS2_IJNS3_ILi1EEESO_EEESQ_NS3_ILi8EEEEEEEEEEEEbRKNSB_6ParamsERT0_S12_iNS2_IJiiiEEERT_ENKUliT_E_clIZSC_ISJ_SX_EbS10_S12_S12_iS13_S15_EUlRS16_iE_EEDaiS16_ENKUlvE1_clEv,($_ZN7cutlass13device_kernelIN5flash19enable_sm80_to_sm89INS1_16FlashAttnBwdSm80INS1_25CollectiveMainloopBwdSm80ILi2ELi2EN4cute5tupleIJNS5_1CILi128EEES8_NS7_ILi64EEEEEENS_10bfloat16_tEfNS_4arch4Sm80ELb0ELb1ELb1ELb1ELb0ELb0ELb0ELb0ELi2ELi4ELi4ELi4ELb0EEENS1_24CollectiveEpilogueBwdGQAISA_fSD_Li256ELb1ELb0EEENS1_19SingleTileSchedulerILb1ELb0ELb0ELi128EEEEEEEEEvNT_6ParamsE$__fAtomicAdd - $_ZN7cutlass13device_kernelIN5flash19enable_sm80_to_sm89INS1_16FlashAttnBwdSm80INS1_25CollectiveMainloopBwdSm80ILi2ELi2EN4cute5tupleIJNS5_1CILi128EEES8_NS7_ILi64EEEEEENS_10bfloat16_tEfNS_4arch4Sm80ELb0ELb1ELb1ELb1ELb0ELb0ELb0ELb0ELi2ELi4ELi4ELi4ELb0EEENS1_24CollectiveEpilogueBwdGQAISA_fSD_Li256ELb1ELb0EEENS1_19SingleTileSchedulerILb1ELb0ELb0ELi128EEEEEEEEEvNT_6ParamsE$_ZZZN5flash25CollectiveMainloopBwdSm80ILi2ELi2EN4cute5tupleIJNS1_1CILi128EEES4_NS3_ILi64EEEEEEN7cutlass10bfloat16_tEfNS7_4arch4Sm80ELb0ELb1ELb1ELb1ELb0ELb0ELb0ELb0ELi2ELi4ELi4ELi4ELb0EE3mmaINS_16FlashAttnBwdSm80ISB_NS_24CollectiveEpilogueBwdGQAIS6_fSA_Li256ELb1ELb0EEENS_19SingleTileSchedulerILb1ELb0ELb0ELi128EEEE13SharedStorageENS1_6TensorINS1_11ArrayEngineIfLm32EEENS1_6LayoutINS2_IJNS2_IJNS3_ILi2EEESO_EEESO_NS3_ILi4EEEEEENS2_IJNS2_IJNS3_ILi1EEESO_EEESQ_NS3_ILi8EEEEEEEEEEEEbRKNSB_6ParamsERT0_S12_iNS2_IJiiiEEERT_ENKUliT_E_clIZSC_ISJ_SX_EbS10_S12_S12_iS13_S15_EUlRS16_iE_EEDaiS16_ENKUlvE1_clEv)
$_ZN7cutlass13device_kernelIN5flash19enable_sm80_to_sm89INS1_16FlashAttnBwdSm80INS1_25CollectiveMainloopBwdSm80ILi2ELi2EN4cute5tupleIJNS5_1CILi128EEES8_NS7_ILi64EEEEEENS_10bfloat16_tEfNS_4arch4Sm80ELb0ELb1ELb1ELb1ELb0ELb0ELb0ELb0ELi2ELi4ELi4ELi4ELb0EEENS1_24CollectiveEpilogueBwdGQAISA_fSD_Li256ELb1ELb0EEENS1_19SingleTileSchedulerILb1ELb0ELb0ELi128EEEEEEEEEvNT_6ParamsE$_ZZZN5flash25CollectiveMainloopBwdSm80ILi2ELi2EN4cute5tupleIJNS1_1CILi128EEES4_NS3_ILi64EEEEEEN7cutlass10bfloat16_tEfNS7_4arch4Sm80ELb0ELb1ELb1ELb1ELb0ELb0ELb0ELb0ELi2ELi4ELi4ELi4ELb0EE3mmaINS_16FlashAttnBwdSm80ISB_NS_24CollectiveEpilogueBwdGQAIS6_fSA_Li256ELb1ELb0EEENS_19SingleTileSchedulerILb1ELb0ELb0ELi128EEEE13SharedStorageENS1_6TensorINS1_11ArrayEngineIfLm32EEENS1_6LayoutINS2_IJNS2_IJNS3_ILi2EEESO_EEESO_NS3_ILi4EEEEEENS2_IJNS2_IJNS3_ILi1EEESO_EEESQ_NS3_ILi8EEEEEEEEEEEEbRKNSB_6ParamsERT0_S12_iNS2_IJiiiEEERT_ENKUliT_E_clIZSC_ISJ_SX_EbS10_S12_S12_iS13_S15_EUlRS16_iE_EEDaiS16_ENKUlvE1_clEv:
[----:B------:R-:W-:-:S05]  /*685b0*/  IADD3 R3, R7, -c[0x0][0x20], RZ ;  /* 0x8000080007037a10 */ /* 0x000fca0007ffe0ff */
[----:B------:R-:W-:-:S05]  /*685c0*/  IMAD R3, R10, 0x4, R3 ;  /* 0x000000040a037824 */ /* 0x000fca00078e0203 */
[----:B------:R1:W5:Y:S02]  /*685d0*/  LDL R4, [R3] ;  /* 0x0000000003047983 */ /* 0x0003640000100800 */
[----:B-1----:R-:W-:-:S04]  /*685e0*/  MOV R3, 0x0 ;  /* 0x0000000000037802 */ /* 0x002fc80000000f00 */
[----:B------:R-:W-:Y:S05]  /*685f0*/  RET.REL.NODEC R2 `(_ZN7cutlass13device_kernelIN5flash19enable_sm80_to_sm89INS1_16FlashAttnBwdSm80INS1_25CollectiveMainloopBwdSm80ILi2ELi2EN4cute5tupleIJNS5_1CILi128EEES8_NS7_ILi64EEEEEENS_10bfloat16_tEfNS_4arch4Sm80ELb0ELb1ELb1ELb1ELb0ELb0ELb0ELb0ELi2ELi4ELi4ELi4ELb0EEENS1_24CollectiveEpilogueBwdGQAISA_fSD_Li256ELb1ELb0EEENS1_19SingleTileSchedulerILb1ELb0ELb0ELi128EEEEEEEEEvNT_6ParamsE) ;  /* 0xfff97a0002007950 */ /* 0x000fea0003c3ffff */
        .type           $_ZN7cutlass13device_kernelIN5flash19enable_sm80_to_sm89INS1_16FlashAttnBwdSm80INS1_25CollectiveMainloopBwdSm80ILi2ELi2EN4cute5tupleIJNS5_1CILi128EEES8_NS7_ILi64EEEEEENS_10bfloat16_tEfNS_4arch4Sm80ELb0ELb1ELb1ELb1ELb0ELb0ELb0ELb0ELi2ELi4ELi4ELi4ELb0EEENS1_24CollectiveEpilogueBwdGQAISA_fSD_Li256ELb1ELb0EEENS1_19SingleTileSchedulerILb1ELb0ELb0ELi128EEEEEEEEEvNT_6ParamsE$__fAtomicAdd,@function
        .size           $_ZN7cutlass13device_kernelIN5flash19enable_sm80_to_sm89INS1_16FlashAttnBwdSm80INS1_25CollectiveMainloopBwdSm80ILi2ELi2EN4cute5tupleIJNS5_1CILi128EEES8_NS7_ILi64EEEEEENS_10bfloat16_tEfNS_4arch4Sm80ELb0ELb1ELb1ELb1ELb0ELb0ELb0ELb0ELi2ELi4ELi4ELi4ELb0EEENS1_24CollectiveEpilogueBwdGQAISA_fSD_Li256ELb1ELb0EEENS1_19SingleTileSchedulerILb1ELb0ELb0ELi128EEEEEEEEEvNT_6ParamsE$__fAtomicAdd,($_ZN7cutlass13device_kernelIN5flash19enable_sm80_to_sm89INS1_16FlashAttnBwdSm80INS1_25CollectiveMainloopBwdSm80ILi2ELi2EN4cute5tupleIJNS5_1CILi128EEES8_NS7_ILi64EEEEEENS_10bfloat16_tEfNS_4arch4Sm80ELb0ELb1ELb1ELb1ELb0ELb0ELb0ELb0ELi2ELi4ELi4ELi4ELb0EEENS1_24CollectiveEpilogueBwdGQAISA_fSD_Li256ELb1ELb0EEENS1_19SingleTileSchedulerILb1ELb0ELb0ELi128EEEEEEEEEvNT_6ParamsE$__umulhi - $_ZN7cutlass13device_kernelIN5flash19enable_sm80_to_sm89INS1_16FlashAttnBwdSm80INS1_25CollectiveMainloopBwdSm80ILi2ELi2EN4cute5tupleIJNS5_1CILi128EEES8_NS7_ILi64EEEEEENS_10bfloat16_tEfNS_4arch4Sm80ELb0ELb1ELb1ELb1ELb0ELb0ELb0ELb0ELi2ELi4ELi4ELi4ELb0EEENS1_24CollectiveEpilogueBwdGQAISA_fSD_Li256ELb1ELb0EEENS1_19SingleTileSchedulerILb1ELb0ELb0ELi128EEEEEEEEEvNT_6ParamsE$__fAtomicAdd)
$_ZN7cutlass13device_kernelIN5flash19enable_sm80_to_sm89INS1_16FlashAttnBwdSm80INS1_25CollectiveMainloopBwdSm80ILi2ELi2EN4cute5tupleIJNS5_1CILi128EEES8_NS7_ILi64EEEEEENS_10bfloat16_tEfNS_4arch4Sm80ELb0ELb1ELb1ELb1ELb0ELb0ELb0ELb0ELi2ELi4ELi4ELi4ELb0EEENS1_24CollectiveEpilogueBwdGQAISA_fSD_Li256ELb1ELb0EEENS1_19SingleTileSchedulerILb1ELb0ELb0ELi128EEEEEEEEEvNT_6ParamsE$__fAtomicAdd:
[----:B------:R-:W-:Y:S02]  /*68600*/  ULDC.64 UR8, c[0x0][0x118] ;  /* 0x0000460000087ab9 */ /* 0x000fe40000000a00 */
[----:B------:R-:W2:Y:S01]  /*68610*/  ATOM.E.ADD.F32.FTZ.RN.STRONG.GPU P0, RZ, [R14.64], R5 ;  /* 0x000000050eff798a */ /* 0x000ea2000810e7c8 */
[----:B------:R-:W-:Y:S02]  /*68620*/  MOV R13, 0x0 ;  /* 0x00000000000d7802 */ /* 0x000fe40000000f00 */
[----:B------:R-:W-:Y:S02]  /*68630*/  MOV R9, R5 ;  /* 0x0000000500097202 */ /* 0x000fe40000000f00 */
[----:B--2---:R-:W-:Y:S05]  /*68640*/  @P0 RET.REL.NODEC R12 `(_ZN7cutlass13device_kernelIN5flash19enable_sm80_to_sm89INS1_16FlashAttnBwdSm80INS1_25CollectiveMainloopBwdSm80ILi2ELi2EN4cute5tupleIJNS5_1CILi128EEES8_NS7_ILi64EEEEEENS_10bfloat16_tEfNS_4arch4Sm80ELb0ELb1ELb1ELb1ELb0ELb0ELb0ELb0ELi2ELi4ELi4ELi4ELb0EEENS1_24CollectiveEpilogueBwdGQAISA_fSD_Li256ELb1ELb0EEENS1_19SingleTileSchedulerILb1ELb0ELb0ELi128EEEEEEEEEvNT_6ParamsE) ;  /* 0xfff979b00c000950 */ /* 0x004fea0003c3ffff */
[----:B------:R-:W1:Y:S02]  /*68650*/  QSPC.E.S P0, RZ, [R14] ;  /* 0x000000000eff73aa */ /* 0x000e640000000500 */
[----:B-1----:R-:W-:Y:S05]  /*68660*/  @!P0 BRA `(.L_x_2257) ;  /* 0x0000008000008947 */ /* 0x002fea0003800000 */
[----:B------:R-:W-:-:S05]  /*68670*/  LOP3.LUT R8, R14, 0xffffff, RZ, 0xc0, !PT ;  /* 0x00ffffff0e087812 */ /* 0x000fca00078ec0ff */
.L_x_2258:
[----:B------:R-:W1:Y:S02]  /*68680*/  LDS R4, [R8] ;  /* 0x0000000008047984 */ /* 0x000e640000000800 */
[----:B-1----:R-:W-:-:S06]  /*68690*/  FADD R5, R9, R4 ;  /* 0x0000000409057221 */ /* 0x002fcc0000000000 */
[----:B------:R-:W1:Y:S02]  /*686a0*/  ATOMS.CAST.SPIN R5, [R8], R4, R5 ;  /* 0x000000040805738d */ /* 0x000e640001800005 */
[----:B-1----:R-:W-:-:S13]  /*686b0*/  ISETP.EQ.U32.AND P0, PT, R5, 0x1, PT ;  /* 0x000000010500780c */ /* 0x002fda0003f02070 */
[----:B------:R-:W-:Y:S05]  /*686c0*/  @!P0 BRA `(.L_x_2258) ;  /* 0xffffffb000008947 */ /* 0x000fea000383ffff */
[----:B------:R-:W-:-:S04]  /*686d0*/  MOV R13, 0x0 ;  /* 0x00000000000d7802 */ /* 0x000fc80000000f00 */
[----:B------:R-:W-:Y:S05]  /*686e0*/  RET.REL.NODEC R12 `(_ZN7cutlass13device_kernelIN5flash19enable_sm80_to_sm89INS1_16FlashAttnBwdSm80INS1_25CollectiveMainloopBwdSm80ILi2ELi2EN4cute5tupleIJNS5_1CILi128EEES8_NS7_ILi64EEEEEENS_10bfloat16_tEfNS_4arch4Sm80ELb0ELb1ELb1ELb1ELb0ELb0ELb0ELb0ELi2ELi4ELi4ELi4ELb0EEENS1_24CollectiveEpilogueBwdGQAISA_fSD_Li256ELb1ELb0EEENS1_19SingleTileSchedulerILb1ELb0ELb0ELi128EEEEEEEEEvNT_6ParamsE) ;  /* 0xfff979100c007950 */ /* 0x000fea0003c3ffff */
.L_x_2257:
[----:B------:R-:W2:Y:S01]  /*686f0*/  LD.E R4, [R14.64] ;  /* 0x000000080e047980 */ /* 0x000ea2000c101900 */
[----:B------:R-:W-:Y:S01]  /*68700*/  MOV R13, 0x0 ;  /* 0x00000000000d7802 */ /* 0x000fe20000000f00 */
[----:B--2---:R-:W-:-:S05]  /*68710*/  FADD R9, R9, R4 ;  /* 0x0000000409097221 */ /* 0x004fca0000000000 */
[----:B------:R1:W-:Y:S01]  /*68720*/  ST.E [R14.64], R9 ;  /* 0x000000090e007985 */ /* 0x0003e2000c101908 */
[----:B------:R-:W-:Y:S05]  /*68730*/  RET.REL.NODEC R12 `(_ZN7cutlass13device_kernelIN5flash19enable_sm80_to_sm89INS1_16FlashAttnBwdSm80INS1_25CollectiveMainloopBwdSm80ILi2ELi2EN4cute5tupleIJNS5_1CILi128EEES8_NS7_ILi64EEEEEENS_10bfloat16_tEfNS_4arch4Sm80ELb0ELb1ELb1ELb1ELb0ELb0ELb0ELb0ELi2ELi4ELi4ELi4ELb0EEENS1_24CollectiveEpilogueBwdGQAISA_fSD_Li256ELb1ELb0EEENS1_19SingleTileSchedulerILb1ELb0ELb0ELi128EEEEEEEEEvNT_6ParamsE) ;  /* 0xfff978c00c007950 */ /* 0x000fea0003c3ffff */
        .type           $_ZN7cutlass13device_kernelIN5flash19enable_sm80_to_sm89INS1_16FlashAttnBwdSm80INS1_25CollectiveMainloopBwdSm80ILi2ELi2EN4cute5tupleIJNS5_1CILi128EEES8_NS7_ILi64EEEEEENS_10bfloat16_tEfNS_4arch4Sm80ELb0ELb1ELb1ELb1ELb0ELb0ELb0ELb0ELi2ELi4ELi4ELi4ELb0EEENS1_24CollectiveEpilogueBwdGQAISA_fSD_Li256ELb1ELb0EEENS1_19SingleTileSchedulerILb1ELb0ELb0ELi128EEEEEEEEEvNT_6ParamsE$__umulhi,@function
        .size           $_ZN7cutlass13device_kernelIN5flash19enable_sm80_to_sm89INS1_16FlashAttnBwdSm80INS1_25CollectiveMainloopBwdSm80ILi2ELi2EN4cute5tupleIJNS5_1CILi128EEES8_NS7_ILi64EEEEEENS_10bfloat16_tEfNS_4arch4Sm80ELb0ELb1ELb1ELb1ELb0ELb0ELb0ELb0ELi2ELi4ELi4ELi4ELb0EEENS1_24CollectiveEpilogueBwdGQAISA_fSD_Li256ELb1ELb0EEENS1_19SingleTileSchedulerILb1ELb0ELb0ELi128EEEEEEEEEvNT_6ParamsE$__umulhi,($_ZN7cutlass13device_kernelIN5flash19enable_sm80_to_sm89INS1_16FlashAttnBwdSm80INS1_25CollectiveMainloopBwdSm80ILi2ELi2EN4cute5tupleIJNS5_1CILi128EEES8_NS7_ILi64EEEEEENS_10bfloat16_tEfNS_4arch4Sm80ELb0ELb1ELb1ELb1ELb0ELb0ELb0ELb0ELi2ELi4ELi4ELi4ELb0EEENS1_24CollectiveEpilogueBwdGQAISA_fSD_Li256ELb1ELb0EEENS1_19SingleTileSchedulerILb1ELb0ELb0ELi128EEEEEEEEEvNT_6ParamsE$exp2f - $_ZN7cutlass13device_kernelIN5flash19enable_sm80_to_sm89INS1_16FlashAttnBwdSm80INS1_25CollectiveMainloopBwdSm80ILi2ELi2EN4cute5tupleIJNS5_1CILi128EEES8_NS7_ILi64EEEEEENS_10bfloat16_tEfNS_4arch4Sm80ELb0ELb1ELb1ELb1ELb0ELb0ELb0ELb0ELi2ELi4ELi4ELi4ELb0EEENS1_24CollectiveEpilogueBwdGQAISA_fSD_Li256ELb1ELb0EEENS1_19SingleTileSchedulerILb1ELb0ELb0ELi128EEEEEEEEEvNT_6ParamsE$__umulhi)
$_ZN7cutlass13device_kernelIN5flash19enable_sm80_to_sm89INS1_16FlashAttnBwdSm80INS1_25CollectiveMainloopBwdSm80ILi2ELi2EN4cute5tupleIJNS5_1CILi128EEES8_NS7_ILi64EEEEEENS_10bfloat16_tEfNS_4arch4Sm80ELb0ELb1ELb1ELb1ELb0ELb0ELb0ELb0ELi2ELi4ELi4ELi4ELb0EEENS1_24CollectiveEpilogueBwdGQAISA_fSD_Li256ELb1ELb0EEENS1_19SingleTileSchedulerILb1ELb0ELb0ELi128EEEEEEEEEvNT_6ParamsE$__umulhi:
[----:B------:R-:W-:Y:S01]  /*68740*/  IMAD.HI.U32 R6, R9, R6, RZ ;  /* 0x0000000609067227 */ /* 0x000fe200078e00ff */
[----:B------:R-:W-:Y:S02]  /*68750*/  MOV R8, R2 ;  /* 0x0000000200087202 */ /* 0x000fe40000000f00 */
[----:B------:R-:W-:-:S04]  /*68760*/  MOV R9, 0x0 ;  /* 0x0000000000097802 */ /* 0x000fc80000000f00 */
[----:B------:R-:W-:Y:S05]  /*68770*/  RET.REL.NODEC R8 `(_ZN7cutlass13device_kernelIN5flash19enable_sm80_to_sm89INS1_16FlashAttnBwdSm80INS1_25CollectiveMainloopBwdSm80ILi2ELi2EN4cute5tupleIJNS5_1CILi128EEES8_NS7_ILi64EEEEEENS_10bfloat16_tEfNS_4arch4Sm80ELb0ELb1ELb1ELb1ELb0ELb0ELb0ELb0ELi2ELi4ELi4ELi4ELb0EEENS1_24CollectiveEpilogueBwdGQAISA_fSD_Li256ELb1ELb0EEENS1_19SingleTileSchedulerILb1ELb0ELb0ELi128EEEEEEEEEvNT_6ParamsE) ;  /* 0xfff9788008007950 */ /* 0x000fea0003c3ffff */
        .type           $_ZN7cutlass13device_kernelIN5flash19enable_sm80_to_sm89INS1_16FlashAttnBwdSm80INS1_25CollectiveMainloopBwdSm80ILi2ELi2EN4cute5tupleIJNS5_1CILi128EEES8_NS7_ILi64EEEEEENS_10bfloat16_tEfNS_4arch4Sm80ELb0ELb1ELb1ELb1ELb0ELb0ELb0ELb0ELi2ELi4ELi4ELi4ELb0EEENS1_24CollectiveEpilogueBwdGQAISA_fSD_Li256ELb1ELb0EEENS1_19SingleTileSchedulerILb1ELb0ELb0ELi128EEEEEEEEEvNT_6ParamsE$exp2f,@function
        .size           $_ZN7cutlass13device_kernelIN5flash19enable_sm80_to_sm89INS1_16FlashAttnBwdSm80INS1_25CollectiveMainloopBwdSm80ILi2ELi2EN4cute5tupleIJNS5_1CILi128EEES8_NS7_ILi64EEEEEENS_10bfloat16_tEfNS_4arch4Sm80ELb0ELb1ELb1ELb1ELb0ELb0ELb0ELb0ELi2ELi4ELi4ELi4ELb0EEENS1_24CollectiveEpilogueBwdGQAISA_fSD_Li256ELb1ELb0EEENS1_19SingleTileSchedulerILb1ELb0ELb0ELi128EEEEEEEEEvNT_6ParamsE$exp2f,($_ZN7cutlass13device_kernelIN5flash19enable_sm80_to_sm89INS1_16FlashAttnBwdSm80INS1_25CollectiveMainloopBwdSm80ILi2ELi2EN4cute5tupleIJNS5_1CILi128EEES8_NS7_ILi64EEEEEENS_10bfloat16_tEfNS_4arch4Sm80ELb0ELb1ELb1ELb1ELb0ELb0ELb0ELb0ELi2ELi4ELi4ELi4ELb0EEENS1_24CollectiveEpilogueBwdGQAISA_fSD_Li256ELb1ELb0EEENS1_19SingleTileSchedulerILb1ELb0ELb0ELi128EEEEEEEEEvNT_6ParamsE$min - $_ZN7cutlass13device_kernelIN5flash19enable_sm80_to_sm89INS1_16FlashAttnBwdSm80INS1_25CollectiveMainloopBwdSm80ILi2ELi2EN4cute5tupleIJNS5_1CILi128EEES8_NS7_ILi64EEEEEENS_10bfloat16_tEfNS_4arch4Sm80ELb0ELb1ELb1ELb1ELb0ELb0ELb0ELb0ELi2ELi4ELi4ELi4ELb0EEENS1_24CollectiveEpilogueBwdGQAISA_fSD_Li256ELb1ELb0EEENS1_19SingleTileSchedulerILb1ELb0ELb0ELi128EEEEEEEEEvNT_6ParamsE$exp2f)
$_ZN7cutlass13device_kernelIN5flash19enable_sm80_to_sm89INS1_16FlashAttnBwdSm80INS1_25CollectiveMainloopBwdSm80ILi2ELi2EN4cute5tupleIJNS5_1CILi128EEES8_NS7_ILi64EEEEEENS_10bfloat16_tEfNS_4arch4Sm80ELb0ELb1ELb1ELb1ELb0ELb0ELb0ELb0ELi2ELi4ELi4ELi4ELb0EEENS1_24CollectiveEpilogueBwdGQAISA_fSD_Li256ELb1ELb0EEENS1_19SingleTileSchedulerILb1ELb0ELb0ELi128EEEEEEEEEvNT_6ParamsE$exp2f:
[----:B------:R-:W1:Y:S01]  /*68780*/  MUFU.EX2 R6, R6 ;  /* 0x0000000600067308 */ /* 0x000e620000000800 */
[----:B------:R-:W-:-:S04]  /*68790*/  MOV R3, 0x0 ;  /* 0x0000000000037802 */ /* 0x000fc80000000f00 */
[----:B------:R-:W-:Y:S05]  /*687a0*/  RET.REL.NODEC R2 `(_ZN7cutlass13device_kernelIN5flash19enable_sm80_to_sm89INS1_16FlashAttnBwdSm80INS1_25CollectiveMainloopBwdSm80ILi2ELi2EN4cute5tupleIJNS5_1CILi128EEES8_NS7_ILi64EEEEEENS_10bfloat16_tEfNS_4arch4Sm80ELb0ELb1ELb1ELb1ELb0ELb0ELb0ELb0ELi2ELi4ELi4ELi4ELb0EEENS1_24CollectiveEpilogueBwdGQAISA_fSD_Li256ELb1ELb0EEENS1_19SingleTileSchedulerILb1ELb0ELb0ELi128EEEEEEEEEvNT_6ParamsE) ;  /* 0xfff9785002007950 */ /* 0x000fea0003c3ffff */
        .type           $_ZN7cutlass13device_kernelIN5flash19enable_sm80_to_sm89INS1_16FlashAttnBwdSm80INS1_25CollectiveMainloopBwdSm80ILi2ELi2EN4cute5tupleIJNS5_1CILi128EEES8_NS7_ILi64EEEEEENS_10bfloat16_tEfNS_4arch4Sm80ELb0ELb1ELb1ELb1ELb0ELb0ELb0ELb0ELi2ELi4ELi4ELi4ELb0EEENS1_24CollectiveEpilogueBwdGQAISA_fSD_Li256ELb1ELb0EEENS1_19SingleTileSchedulerILb1ELb0ELb0ELi128EEEEEEEEEvNT_6ParamsE$min,@function
        .size           $_ZN7cutlass13device_kernelIN5flash19enable_sm80_to_sm89INS1_16FlashAttnBwdSm80INS1_25CollectiveMainloopBwdSm80ILi2ELi2EN4cute5tupleIJNS5_1CILi128EEES8_NS7_ILi64EEEEEENS_10bfloat16_tEfNS_4arch4Sm80ELb0ELb1ELb1ELb1ELb0ELb0ELb0ELb0ELi2ELi4ELi4ELi4ELb0EEENS1_24CollectiveEpilogueBwdGQAISA_fSD_Li256ELb1ELb0EEENS1_19SingleTileSchedulerILb1ELb0ELb0ELi128EEEEEEEEEvNT_6ParamsE$min,(.L_x_10838 - $_ZN7cutlass13device_kernelIN5flash19enable_sm80_to_sm89INS1_16FlashAttnBwdSm80INS1_25CollectiveMainloopBwdSm80ILi2ELi2EN4cute5tupleIJNS5_1CILi128EEES8_NS7_ILi64EEEEEENS_10bfloat16_tEfNS_4arch4Sm80ELb0ELb1ELb1ELb1ELb0ELb0ELb0ELb0ELi2ELi4ELi4ELi4ELb0EEENS1_24CollectiveEpilogueBwdGQAISA_fSD_Li256ELb1ELb0EEENS1_19SingleTileSchedulerILb1ELb0ELb0ELi128EEEEEEEEEvNT_6ParamsE$min)
$_ZN7cutlass13device_kernelIN5flash19enable_sm80_to_sm89INS1_16FlashAttnBwdSm80INS1_25CollectiveMainloopBwdSm80ILi2ELi2EN4cute5tupleIJNS5_1CILi128EEES8_NS7_ILi64EEEEEENS_10bfloat16_tEfNS_4arch4Sm80ELb0ELb1ELb1ELb1ELb0ELb0ELb0ELb0ELi2ELi4ELi4ELi4ELb0EEENS1_24CollectiveEpilogueBwdGQAISA_fSD_Li256ELb1ELb0EEENS1_19SingleTileSchedulerILb1ELb0ELb0ELi128EEEEEEEEEvNT_6ParamsE$min:
[----:B------:R-:W-:Y:S01]  /*687b0*/  IMAD.MOV.U32 R10, RZ, RZ, R8 ;  /* 0x000000ffff0a7224 */ /* 0x000fe200078e0008 */
[----:B------:R-:W-:Y:S02]  /*687c0*/  MOV R11, 0x0 ;  /* 0x00000000000b7802 */ /* 0x000fe40000000f00 */
[----:B------:R-:W-:Y:S02]  /*687d0*/  IMNMX R2, R2, R53, PT ;  /* 0x0000003502027217 */ /* 0x000fe40003800200 */
[----:B------:R-:W-:Y:S05]  /*687e0*/  RET.REL.NODEC R10 `(_ZN7cutlass13device_kernelIN5flash19enable_sm80_to_sm89INS1_16FlashAttnBwdSm80INS1_25CollectiveMainloopBwdSm80ILi2ELi2EN4cute5tupleIJNS5_1CILi128EEES8_NS7_ILi64EEEEEENS_10bfloat16_tEfNS_4arch4Sm80ELb0ELb1ELb1ELb1ELb0ELb0ELb0ELb0ELi2ELi4ELi4ELi4ELb0EEENS1_24CollectiveEpilogueBwdGQAISA_fSD_Li256ELb1ELb0EEENS1_19SingleTileSchedulerILb1ELb0ELb0ELi128EEEEEEEEEvNT_6ParamsE) ;  /* 0xfff978100a007950 */ /* 0x000fea0003c3ffff */
.L_x_2259:
        /* <DEDUP_REMOVED lines=9> */
.L_x_10838:


//--------------------- .text._ZN7cutlass13device_kernelIN5flash19enable_sm80_to_sm89INS1_16FlashAttnBwdSm80INS1_25CollectiveMainloopBwdSm80ILi2ELi2EN4cute5tupleIJNS5_1CILi128EEES8_NS7_ILi64EEEEEENS_10bfloat16_tEfNS_4arch4Sm80ELb0ELb1ELb1ELb1ELb1ELb0ELb0ELb0ELi2ELi4ELi4ELi4ELb0EEENS1_24CollectiveEpilogueBwdGQAISA_fSD_Li256ELb1ELb1EEENS1_19SingleTileSchedulerILb1ELb0ELb0ELi128EEEEEEEEEvNT_6ParamsE --------------------------
	.section	.text._ZN7cutlass13device_kernelIN5flash19enable_sm80_to_sm89INS1_16FlashAttnBwdSm80INS1_25CollectiveMainloopBwdSm80ILi2ELi2EN4cute5tupleIJNS5_1CILi128EEES8_NS7_ILi64EEEEEENS_10bfloat16_tEfNS_4arch4Sm80ELb0ELb1ELb1ELb1ELb1ELb0ELb0ELb0ELi2ELi4ELi4ELi4ELb0EEENS1_24CollectiveEpilogueBwdGQAISA_fSD_Li256ELb1ELb1EEENS1_19SingleTileSchedulerILb1ELb0ELb0ELi128EEEEEEEEEvNT_6ParamsE,"ax",@progbits
	.sectioninfo	@"SHI_REGISTERS=127"
	.align	128
.text._ZN7cutlass13device_kernelIN5flash19enable_sm80_to_sm89INS1_16FlashAttnBwdSm80INS1_25CollectiveMainloopBwdSm80ILi2ELi2EN4cute5tupleIJNS5_1CILi128EEES8_NS7_ILi64EEEEEENS_10bfloat16_tEfNS_4arch4Sm80ELb0ELb1ELb1ELb1ELb1ELb0ELb0ELb0ELi2ELi4ELi4ELi4ELb0EEENS1_24CollectiveEpilogueBwdGQAISA_fSD_Li256ELb1ELb1EEENS1_19SingleTileSchedulerILb1ELb0ELb0ELi128EEEEEEEEEvNT_6ParamsE:
        .type           _ZN7cutlass13device_kernelIN5flash19enable_sm80_to_sm89INS1_16FlashAttnBwdSm80INS1_25CollectiveMainloopBwdSm80ILi2ELi2EN4cute5tupleIJNS5_1CILi128EEES8_NS7_ILi64EEEEEENS_10bfloat16_tEfNS_4arch4Sm80ELb0ELb1ELb1ELb1ELb1ELb0ELb0ELb0ELi2ELi4ELi4ELi4ELb0EEENS1_24CollectiveEpilogueBwdGQAISA_fSD_Li256ELb1ELb1EEENS1_19SingleTileSchedulerILb1ELb0ELb0ELi128EEEEEEEEEvNT_6ParamsE,@function
        .size           _ZN7cutlass13device_kernelIN5flash19enable_sm80_to_sm89INS1_16FlashAttnBwdSm80INS1_25CollectiveMainloopBwdSm80ILi2ELi2EN4cute5tupleIJNS5_1CILi128EEES8_NS7_ILi64EEEEEENS_10bfloat16_tEfNS_4arch4Sm80ELb0ELb1ELb1ELb1ELb1ELb0ELb0ELb0ELi2ELi4ELi4ELi4ELb0EEENS1_24CollectiveEpilogueBwdGQAISA_fSD_Li256ELb1ELb1EEENS1_19SingleTileSchedulerILb1ELb0ELb0ELi128EEEEEEEEEvNT_6ParamsE,(.L_x_11238 - _ZN7cutlass13device_kernelIN5flash19enable_sm80_to_sm89INS1_16FlashAttnBwdSm80INS1_25CollectiveMainloopBwdSm80ILi2ELi2EN4cute5tupleIJNS5_1CILi128EEES8_NS7_ILi64EEEEEENS_10bfloat16_tEfNS_4arch4Sm80ELb0ELb1ELb1ELb1ELb1ELb0ELb0ELb0ELi2ELi4ELi4ELi4ELb0EEENS1_24CollectiveEpilogueBwdGQAISA_fSD_Li256ELb1ELb1EEENS1_19SingleTileSchedulerILb1ELb0ELb0ELi128EEEEEEEEEvNT_6ParamsE)
        .other          _ZN7cutlass13device_kernelIN5flash19enable_sm80_to_sm89INS1_16FlashAttnBwdSm80INS1_25CollectiveMainloopBwdSm80ILi2ELi2EN4cute5tupleIJNS5_1CILi128EEES8_NS7_ILi64EEEEEENS_10bfloat16_tEfNS_4arch4Sm80ELb0ELb1ELb1ELb1ELb1ELb0ELb0ELb0ELi2ELi4ELi4ELi4ELb0EEENS1_24CollectiveEpilogueBwdGQAISA_fSD_Li256ELb1ELb1EEENS1_19SingleTileSchedulerILb1ELb0ELb0ELi128EEEEEEEEEvNT_6ParamsE,@"STO_CUDA_ENTRY STV_DEFAULT"
_ZN7cutlass13device_kernelIN5flash19enable_sm80_to_sm89INS1_16FlashAttnBwdSm80INS1_25CollectiveMainloopBwdSm80ILi2ELi2EN4cute5tupleIJNS5_1CILi128EEES8_NS7_ILi64EEEEEENS_10bfloat16_tEfNS_4arch4Sm80ELb0ELb1ELb1ELb1ELb1ELb0ELb0ELb0ELi2ELi4ELi4ELi4ELb0EEENS1_24CollectiveEpilogueBwdGQAISA_fSD_Li256ELb1ELb1EEENS1_19SingleTileSchedulerILb1ELb0ELb0ELi128EEEEEEEEEvNT_6ParamsE:
        /* <DEDUP_REMOVED lines=18> */
.L_x_2261:
        /* <DEDUP_REMOVED lines=8> */
.L_x_2263:
[----:B------:R-:W-:Y:S02]  /*01a0*/  MOV R5, c[0x0][0x3ac] ;  /* 0x0000eb0000057a02 */ /* 0x000fe40000000f00 */
.L_x_2262:
[----:B------:R-:W2:Y:S02]  /*01b0*/  S2R R32, SR_CTAID.X ;  /* 0x0000000000207919 */ /* 0x000ea40000002500 */
[----:B--2---:R-:W-:-:S05]  /*01c0*/  IMAD.SHL.U32 R0, R32, 0x80, RZ ;  /* 0x0000008020007824 */ /* 0x004fca00078e00ff */
[----:B-----5:R-:W-:-:S04]  /*01d0*/  ISETP.GE.AND P0, PT, R0, R5, PT ;  /* 0x000000050000720c */ /* 0x020fc80003f06270 */
[----:B------:R-:W-:Y:S01]  /*01e0*/  SEL R42, R42, 0xffffffff, !P0 ;  /* 0xffffffff2a2a7807 */ /* 0x000fe20004000000 */
[----:B------:R-:W-:Y:S05]  /*01f0*/  BRA `(.L_x_2264) ;  /* 0x0000012000007947 */ /* 0x000fea0003800000 */
.L_x_2260:
[----:B------:R-:W-:-:S04]  /*0200*/  ISETP.NE.U32.AND P0, PT, RZ, c[0x0][0x3c8], PT ;  /* 0x0000f200ff007a0c */ /* 0x000fc80003f05070 */
[----:B------:R-:W-:-:S13]  /*0210*/  ISETP.NE.AND.EX P0, PT, RZ, c[0x0][0x3cc], PT, P0 ;  /* 0x0000f300ff007a0c */ /* 0x000fda0003f05300 */
[----:B------:R-:W-:Y:S05]  /*0220*/  @!P0 BRA `(.L_x_2265) ;  /* 0x0000002000008947 */ /* 0x000fea0003800000 */
[----:B------:R1:W5:Y:S01]  /*0230*/  LDG.E R5, [R4.64] ;  /* 0x0000000604057981 */ /* 0x000362000c1e1900 */
[----:B------:R-:W-:Y:S05]  /*0240*/  BRA `(.L_x_2266) ;  /* 0x0000009000007947 */ /* 0x000fea0003800000 */
.L_x_2265:
        /* <DEDUP_REMOVED lines=8> */
.L_x_2267:
[----:B------:R-:W-:Y:S02]  /*02d0*/  MOV R5, c[0x0][0x3ac] ;  /* 0x0000eb0000057a02 */ /* 0x000fe40000000f00 */
.L_x_2266:
[----:B------:R-:W2:Y:S02]  /*02e0*/  S2R R32, SR_CTAID.X ;  /* 0x0000000000207919 */ /* 0x000ea40000002500 */
[----:B--2---:R-:W-:-:S05]  /*02f0*/  IMAD.SHL.U32 R0, R32, 0x80, RZ ;  /* 0x0000008020007824 */ /* 0x004fca00078e00ff */
[----:B-----5:R-:W-:-:S04]  /*0300*/  ISETP.GE.AND P0, PT, R0, R5, PT ;  /* 0x000000050000720c */ /* 0x020fc80003f06270 */
[----:B------:R-:W-:-:S04]  /*0310*/  SEL R42, R42, 0xffffffff, !P0 ;  /* 0xffffffff2a2a7807 */ /* 0x000fc80004000000 */
.L_x_2264:
        /* <DEDUP_REMOVED lines=12> */
[----:B------:R3:W4:Y:S01]  /*03e0*/  @P1 LDG.E R5, [R16.64] ;  /* 0x0000000610051981 */ /* 0x000722000c1e1900 */
[----:B------:R-:W-:-:S03]  /*03f0*/  ISETP.NE.U32.AND P2, PT, RZ, c[0x0][0x2d8], PT ;  /* 0x0000b600ff007a0c */ /* 0x000fc60003f45070 */
[----:B------:R-:W4:Y:S01]  /*0400*/  @P3 LDG.E R41, [R12.64] ;  /* 0x000000060c293981 */ /* 0x000f22000c1e1900 */
[----:B------:R-:W-:Y:S01]  /*0410*/  ISETP.NE.AND.EX P2, PT, RZ, c[0x0][0x2dc], PT, P2 ;  /* 0x0000b700ff007a0c */ /* 0x000fe20003f45320 */
[----:B------:R-:W-:-:S12]  /*0420*/  IMAD.MOV.U32 R8, RZ, RZ, c[0x0][0x168] ;  /* 0x00005a00ff087624 */ /* 0x000fd800078e00ff */
[----:B------:R-:W-:-:S05]  /*0430*/  @P2 IMAD.WIDE R10, R42, R3, c[0x0][0x2d8] ;  /* 0x0000b6002a0a2625 */ /* 0x000fca00078e0203 */
[----:B------:R1:W5:Y:S01]  /*0440*/  @P2 LDG.E R8, [R10.64] ;  /* 0x000000060a082981 */ /* 0x000362000c1e1900 */
[----:B------:R-:W-:Y:S02]  /*0450*/  MOV R15, RZ ;  /* 0x000000ff000f7202 */ /* 0x000fe40000000f00 */
[----:B---3--:R-:W-:Y:S01]  /*0460*/  IADD3 R16, P0, R22, 0x4, RZ ;  /* 0x0000000416107810 */ /* 0x008fe20007f1e0ff */
[----:B------:R1:W-:Y:S01]  /*0470*/  STL.128 [R1+0x650], RZ ;  /* 0x000650ff01007387 */ /* 0x0003e20000100c00 */
[----:B------:R-:W-:Y:S02]  /*0480*/  MOV R9, c[0x0][0x198] ;  /* 0x0000660000097a02 */ /* 0x000fe40000000f00 */
[----:B------:R-:W-:Y:S01]  /*0490*/  IADD3 R2, R16, -c[0x0][0x20], RZ ;  /* 0x8000080010027a10 */ /* 0x000fe20007ffe0ff */
[----:B------:R1:W-:Y:S01]  /*04a0*/  STL.128 [R1+0x660], RZ ;  /* 0x000660ff01007387 */ /* 0x0003e20000100c00 */
[----:B------:R-:W-:-:S03]  /*04b0*/  IMAD.X R17, RZ, RZ, R23, P0 ;  /* 0x000000ffff117224 */ /* 0x000fc600000e0617 */
        /* <DEDUP_REMOVED lines=15> */
[----:B--2---:R-:W-:-:S05]  /*05b0*/  @P1 IMAD R7, R42, 0x80, R7 ;  /* 0x000000802a071824 */ /* 0x004fca00078e0207 */
[----:B------:R-:W-:-:S04]  /*05c0*/  @P1 SHF.R.S32.HI R0, RZ, 0x1f, R7 ;  /* 0x0000001fff001819 */ /* 0x000fc80000011407 */
[----:B------:R-:W-:Y:S01]  /*05d0*/  @P1 LEA.HI R0, R0, R7, RZ, 0x7 ;  /* 0x0000000700001211 */ /* 0x000fe200078f38ff */
[----:B----4-:R1:W-:Y:S01]  /*05e0*/  STL [R2], R5 ;  /* 0x0000000502007387 */ /* 0x0103e20000100800 */
[----:B------:R-:W-:Y:S02]  /*05f0*/  IMAD.MOV.U32 R7, RZ, RZ, c[0x0][0x168] ;  /* 0x00005a00ff077624 */ /* 0x000fe400078e00ff */
[----:B------:R-:W-:Y:S01]  /*0600*/  @P1 LOP3.LUT R15, R0, 0xffffff80, RZ, 0xc0, !PT ;  /* 0xffffff80000f1812 */ /* 0x000fe200078ec0ff */
[----:B------:R1:W-:Y:S04]  /*0610*/  STL [R2+0x4], R41 ;  /* 0x0000042902007387 */ /* 0x0003e80000100800 */
[----:B------:R1:W-:Y:S01]  /*0620*/  STL [R2+0x8], R15 ;  /* 0x0000080f02007387 */ /* 0x0003e20000100800 */
[----:B------:R-:W-:Y:S05]  /*0630*/  @P2 BRA `(.L_x_2268) ;  /* 0x0000005000002947 */ /* 0x000fea0003800000 */
[----:B------:R-:W-:Y:S05]  /*0640*/  @!P1 BRA `(.L_x_2268) ;  /* 0x0000004000009947 */ /* 0x000fea0003800000 */
[----:B------:R-:W-:-:S05]  /*0650*/  IMAD.WIDE R12, R42, R3, c[0x0][0x2c8] ;  /* 0x0000b2002a0c7625 */ /* 0x000fca00078e0203 */
[----:B-----5:R-:W2:Y:S04]  /*0660*/  LDG.E R8, [R12.64] ;  /* 0x000000060c087981 */ /* 0x020ea8000c1e1900 */
[----:B-1----:R-:W2:Y:S02]  /*0670*/  LDG.E R11, [R12.64+0x4] ;  /* 0x000004060c0b7981 */ /* 0x002ea4000c1e1900 */
[----:B--2---:R-:W-:-:S05]  /*0680*/  IADD3 R8, -R8, R11, RZ ;  /* 0x0000000b08087210 */ /* 0x004fca0007ffe1ff */
.L_x_2268:
[----:B-----5:R2:W-:Y:S01]  /*0690*/  STL [R2+0xc], R8 ;  /* 0x00000c0802007387 */ /* 0x0205e20000100800 */
[----:B------:R-:W-:-:S04]  /*06a0*/  ISETP.NE.U32.AND P0, PT, RZ, c[0x0][0x2e0], PT ;  /* 0x0000b800ff007a0c */ /* 0x000fc80003f05070 */
[----:B------:R-:W-:-:S13]  /*06b0*/  ISETP.NE.AND.EX P0, PT, RZ, c[0x0][0x2e4], PT, P0 ;  /* 0x0000b900ff007a0c */ /* 0x000fda0003f05300 */
[----:B------:R-:W-:Y:S05]  /*06c0*/  @!P0 BRA `(.L_x_2269) ;  /* 0x0000003000008947 */ /* 0x000fea0003800000 */
[----:B-1----:R-:W-:-:S05]  /*06d0*/  IMAD.WIDE R10, R42, R3, c[0x0][0x2e0] ;  /* 0x0000b8002a0a7625 */ /* 0x002fca00078e0203 */
[----:B------:R1:W5:Y:S01]  /*06e0*/  LDG.E R9, [R10.64] ;  /* 0x000000060a097981 */ /* 0x000362000c1e1900 */
[----:B------:R-:W-:Y:S05]  /*06f0*/  BRA `(.L_x_2270) ;  /* 0x0000005000007947 */ /* 0x000fea0003800000 */
.L_x_2269:
[----:B------:R-:W-:Y:S05]  /*0700*/  @!P3 BRA `(.L_x_2270) ;  /* 0x000000400000b947 */ /* 0x000fea0003800000 */
[----:B-1----:R-:W-:-:S05]  /*0710*/  IMAD.WIDE R10, R42, R3, c[0x0][0x2d0] ;  /* 0x0000b4002a0a7625 */ /* 0x002fca00078e0203 */
[----:B------:R-:W3:Y:S04]  /*0720*/  LDG.E R9, [R10.64] ;  /* 0x000000060a097981 */ /* 0x000ee8000c1e1900 */
[----:B------:R-:W3:Y:S02]  /*0730*/  LDG.E R0, [R10.64+0x4] ;  /* 0x000004060a007981 */ /* 0x000ee4000c1e1900 */
[----:B---3--:R-:W-:-:S05]  /*0740*/  IADD3 R9, -R9, R0, RZ ;  /* 0x0000000009097210 */ /* 0x008fca0007ffe1ff */
.L_x_2270:
        /* <DEDUP_REMOVED lines=10> */
[----:B-123--:R-:W-:-:S04]  /*07f0*/  SHF.R.S32.HI R2, RZ, 0x1f, R3 ;  /* 0x0000001fff027819 */ /* 0x00efc80000011403 */
[----:B------:R-:W-:-:S04]  /*0800*/  LEA.HI R3, R2, R3, RZ, 0x7 ;  /* 0x0000000302037211 */ /* 0x000fc800078f38ff */
[----:B------:R-:W-:-:S04]  /*0810*/  SHF.R.S32.HI R3, RZ, 0x7, R3 ;  /* 0x00000007ff037819 */ /* 0x000fc80000011403 */
[----:B------:R-:W-:-:S04]  /*0820*/  IMNMX R0, R0, R3, PT ;  /* 0x0000000300007217 */ /* 0x000fc80003800200 */
.L_x_2271:
[----:B------:R-:W-:Y:S01]  /*0830*/  IMAD R3, R32, 0x80, -R9 ;  /* 0x0000008020037824 */ /* 0x000fe200078e0a09 */
[----:B------:R4:W-:Y:S01]  /*0840*/  STL [R1+0x18], R0 ;  /* 0x0000180001007387 */ /* 0x0009e20000100800 */
[----:B------:R-:W-:-:S03]  /*0850*/  PLOP3.LUT P2, PT, PT, PT, PT, 0x80, 0x0 ;  /* 0x000000000000781c */ /* 0x000fc60003f4f070 */
[----:B------:R-:W-:-:S04]  /*0860*/  IADD3 R3, R8, -c[0x0][0x2a4], R3 ;  /* 0x8000a90008037a10 */ /* 0x000fc80007ffe003 */
[----:B-123--:R-:W-:-:S04]  /*0870*/  SHF.R.S32.HI R2, RZ, 0x1f, R3 ;  /* 0x0000001fff027819 */ /* 0x00efc80000011403 */
[----:B------:R-:W-:-:S04]  /*0880*/  LEA.HI R2, R2, R3, RZ, 0x7 ;  /* 0x0000000302027211 */ /* 0x000fc800078f38ff */
[----:B------:R-:W-:-:S04]  /*0890*/  SHF.R.S32.HI R40, RZ, 0x7, R2 ;  /* 0x00000007ff287819 */ /* 0x000fc80000011402 */
[----:B------:R-:W-:-:S04]  /*08a0*/  IMNMX R40, RZ, R40, !PT ;  /* 0x00000028ff287217 */ /* 0x000fc80007800200 */
[----:B------:R-:W-:-:S13]  /*08b0*/  ISETP.GT.AND P0, PT, R0, R40, PT ;  /* 0x000000280000720c */ /* 0x000fda0003f04270 */
[----:B------:R-:W-:Y:S05]  /*08c0*/  @!P0 BRA `(.L_x_2272) ;  /* 0x0000470000008947 */ /* 0x000fea0003800000 */
[----:B----4-:R-:W-:Y:S01]  /*08d0*/  IMAD.MOV.U32 R2, RZ, RZ, c[0x0][0x260] ;  /* 0x00009800ff027624 */ /* 0x010fe200078e00ff */
[----:B------:R-:W-:Y:S01]  /*08e0*/  IADD3 R7, R7, 0x7f, RZ ;  /* 0x0000007f07077810 */ /* 0x000fe20007ffe0ff */
[----:B------:R-:W-:Y:S01]  /*08f0*/  IMAD.MOV.U32 R3, RZ, RZ, c[0x0][0x1f8] ;  /* 0x00007e00ff037624 */ /* 0x000fe200078e00ff */
[----:B------:R-:W-:Y:S01]  /*0900*/  UMOV UR13, 0x7 ;  /* 0x00000007000d7882 */ /* 0x000fe20000000000 */
[----:B------:R-:W-:Y:S01]  /*0910*/  SHF.R.S32.HI R11, RZ, 0x1f, R34 ;  /* 0x0000001fff0b7819 */ /* 0x000fe20000011422 */
[----:B------:R-:W-:Y:S01]  /*0920*/  UMOV UR12, 0x5 ;  /* 0x00000005000c7882 */ /* 0x000fe20000000000 */
[----:B------:R-:W-:Y:S01]  /*0930*/  IADD3 R2, R2, 0x7f, RZ ;  /* 0x0000007f02027810 */ /* 0x000fe20007ffe0ff */
[----:B------:R-:W-:Y:S01]  /*0940*/  ULDC.64 UR10, c[0x0][0x178] ;  /* 0x00005e00000a7ab9 */ /* 0x000fe20000000a00 */
[----:B------:R-:W-:Y:S01]  /*0950*/  SHF.R.S32.HI R0, RZ, 0x1f, R7 ;  /* 0x0000001fff007819 */ /* 0x000fe20000011407 */
[----:B------:R-:W-:Y:S01]  /*0960*/  USHF.L.U32 UR14, UR10, 0x7, URZ ;  /* 0x000000070a0e7899 */ /* 0x000fe2000800063f */
[----:B------:R-:W-:Y:S01]  /*0970*/  SHF.R.S32.HI R19, RZ, 0x1f, R2 ;  /* 0x0000001fff137819 */ /* 0x000fe20000011402 */
[----:B------:R-:W-:Y:S01]  /*0980*/  USHF.L.U32 UR5, UR10, 0x5, URZ ;  /* 0x000000050a057899 */ /* 0x000fe2000800063f */
[----:B------:R-:W-:Y:S01]  /*0990*/  IADD3 R3, R3, 0x7f, RZ ;  /* 0x0000007f03037810 */ /* 0x000fe20007ffe0ff */
[----:B------:R-:W-:Y:S01]  /*09a0*/  USHF.L.U64.HI UR4, UR10, UR12, UR11 ;  /* 0x0000000c0a047299 */ /* 0x000fe2000801020b */
[----:B------:R-:W-:Y:S01]  /*09b0*/  LEA.HI R19, R19, R2, RZ, 0x7 ;  /* 0x0000000213137211 */ /* 0x000fe200078f38ff */
[----:B------:R-:W-:Y:S01]  /*09c0*/  IMAD.MOV.U32 R2, RZ, RZ, c[0x0][0x228] ;  /* 0x00008a00ff027624 */ /* 0x000fe200078e00ff */
[----:B------:R-:W-:Y:S01]  /*09d0*/  USHF.L.U64.HI UR16, UR10, UR13, UR11 ;  /* 0x0000000d0a107299 */ /* 0x000fe2000801020b */
[----:B------:R-:W-:Y:S01]  /*09e0*/  LEA.HI R0, R0, R7, RZ, 0x7 ;  /* 0x0000000700007211 */ /* 0x000fe200078f38ff */
        /* <DEDUP_REMOVED lines=8> */
[----:B------:R-:W1:Y:S01]  /*0a70*/  S2R R21, SR_CTAID.Y ;  /* 0x0000000000157919 */ /* 0x000e620000002600 */
[----:B------:R-:W-:Y:S01]  /*0a80*/  LEA.HI R7, R11, R34, RZ, 0x2 ;  /* 0x000000220b077211 */ /* 0x000fe200078f10ff */
[----:B------:R-:W-:Y:S01]  /*0a90*/  ULDC.64 UR8, c[0x0][0x18] ;  /* 0x0000060000087ab9 */ /* 0x000fe20000000a00 */
[----:B------:R-:W-:Y:S01]  /*0aa0*/  SHF.R.S32.HI R0, RZ, 0x7, R0 ;  /* 0x00000007ff007819 */ /* 0x000fe20000011400 */
[----:B------:R2:W-:Y:S01]  /*0ab0*/  STL.128 [R1+0x80], R24 ;  /* 0x0000801801007387 */ /* 0x0005e20000100c00 */
[----:B------:R-:W-:Y:S01]  /*0ac0*/  LEA.HI R52, R52, R3, RZ, 0x7 ;  /* 0x0000000334347211 */ /* 0x000fe200078f38ff */
[----:B------:R-:W-:Y:S01]  /*0ad0*/  IMAD.MOV.U32 R4, RZ, RZ, 0x1 ;  /* 0x00000001ff047424 */ /* 0x000fe200078e00ff */
[----:B------:R-:W-:Y:S01]  /*0ae0*/  LEA.HI R13, R13, R2, RZ, 0xd ;  /* 0x000000020d0d7211 */ /* 0x000fe200078f68ff */
[----:B------:R3:W-:Y:S01]  /*0af0*/  STL [R1+0x78], R0 ;  /* 0x0000780001007387 */ /* 0x0007e20000100800 */
[----:B------:R-:W-:Y:S01]  /*0b00*/  SHF.R.S32.HI R2, RZ, 0x4, R53 ;  /* 0x00000004ff027819 */ /* 0x000fe20000011435 */
[----:B------:R-:W-:Y:S01]  /*0b10*/  UIADD3 UR5, UP1, UR8, 0x80, URZ ;  /* 0x0000008008057890 */ /* 0x000fe2000ff3e03f */
[----:B------:R-:W-:Y:S01]  /*0b20*/  SHF.R.S32.HI R3, RZ, 0x1f, R7 ;  /* 0x0000001fff037819 */ /* 0x000fe20000011407 */
[----:B------:R-:W-:Y:S01]  /*0b30*/  UIADD3 UR15, UP0, UR8, 0x4080, URZ ;  /* 0x00004080080f7890 */ /* 0x000fe2000ff1e03f */
[----:B------:R-:W-:Y:S01]  /*0b40*/  LEA.HI R44, R53, R2, RZ, 0x1 ;  /* 0x00000002352c7211 */ /* 0x000fe200078f08ff */
[----:B------:R-:W-:Y:S01]  /*0b50*/  STL.U8 [R1+0x70], R4 ;  /* 0x0000700401007387 */ /* 0x000fe20000100000 */
[-C--:B------:R-:W-:Y:S01]  /*0b60*/  LEA.HI R61, R11, R34.reuse, RZ, 0x3 ;  /* 0x000000220b3d7211 */ /* 0x080fe200078f18ff */
[----:B------:R-:W-:Y:S01]  /*0b70*/  UIADD3.X UR4, URZ, UR9, URZ, UP1, !UPT ;  /* 0x000000093f047290 */ /* 0x000fe20008ffe43f */
[----:B------:R-:W-:Y:S01]  /*0b80*/  LOP3.LUT R44, R44, 0xfffffffe, RZ, 0xc0, !PT ;  /* 0xfffffffe2c2c7812 */ /* 0x000fe200078ec0ff */
[----:B------:R4:W-:Y:S01]  /*0b90*/  STL.U8 [R1+0x71], R4 ;  /* 0x0000710401007387 */ /* 0x0009e20000100000 */
[----:B------:R-:W-:Y:S01]  /*0ba0*/  LOP3.LUT R53, R53, 0xfffffff0, RZ, 0xc0, !PT ;  /* 0xfffffff035357812 */ /* 0x000fe200078ec0ff */
[----:B------:R-:W-:Y:S01]  /*0bb0*/  UIADD3.X UR11, URZ, UR9, URZ, UP0, !UPT ;  /* 0x000000093f0b7290 */ /* 0x000fe200087fe43f */
[CC--:B------:R-:W-:Y:S01]  /*0bc0*/  LEA.HI R10, R11.reuse, R34.reuse, RZ, 0x6 ;  /* 0x000000220b0a7211 */ /* 0x0c0fe200078f30ff */
[----:B------:R-:W-:Y:S01]  /*0bd0*/  IMAD.IADD R44, R2, 0x1, -R44 ;  /* 0x00000001022c7824 */ /* 0x000fe200078e0a2c */
[----:B------:R-:W-:Y:S01]  /*0be0*/  SHF.R.S32.HI R2, RZ, 0x3, R61 ;  /* 0x00000003ff027819 */ /* 0x000fe2000001143d */
[----:B------:R-:W-:Y:S01]  /*0bf0*/  IMAD.IADD R53, R34, 0x1, -R53 ;  /* 0x0000000122357824 */ /* 0x000fe200078e0a35 */
[CC--:B------:R-:W-:Y:S01]  /*0c00*/  LEA.HI R46, R11.reuse, R34.reuse, RZ, 0x7 ;  /* 0x000000220b2e7211 */ /* 0x0c0fe200078f38ff */
[----:B------:R-:W-:Y:S01]  /*0c10*/  IMAD.U32 R36, RZ, RZ, UR5 ;  /* 0x00000005ff247e24 */ /* 0x000fe2000f8e00ff */
[----:B------:R-:W-:Y:S01]  /*0c20*/  UIADD3 UR5, UP0, UR8, 0x20880, URZ ;  /* 0x0002088008057890 */ /* 0x000fe2000ff1e03f */
[----:B------:R-:W-:Y:S01]  /*0c30*/  IMAD.SHL.U32 R10, R10, 0x8, RZ ;  /* 0x000000080a0a7824 */ /* 0x000fe200078e00ff */
[----:B-1----:R-:W-:Y:S01]  /*0c40*/  SHF.R.S32.HI R30, RZ, 0x1f, R21 ;  /* 0x0000001fff1e7819 */ /* 0x002fe20000011415 */
[----:B------:R-:W-:Y:S01]  /*0c50*/  IMAD.U32 R37, RZ, RZ, UR4 ;  /* 0x00000004ff257e24 */ /* 0x000fe2000f8e00ff */
[----:B------:R-:W-:Y:S01]  /*0c60*/  UIADD3.X UR4, URZ, UR9, URZ, UP0, !UPT ;  /* 0x000000093f047290 */ /* 0x000fe200087fe43f */
[----:B------:R-:W-:Y:S01]  /*0c70*/  SHF.L.U32 R56, R34, 0x2, RZ ;  /* 0x0000000222387819 */ /* 0x000fe200000006ff */
[----:B------:R-:W-:Y:S01]  /*0c80*/  IMAD.U32 R48, RZ, RZ, UR5 ;  /* 0x00000005ff307e24 */ /* 0x000fe2000f8e00ff */
[----:B------:R-:W-:Y:S01]  /*0c90*/  SHF.R.S32.HI R20, RZ, 0x1f, R42 ;  /* 0x0000001fff147819 */ /* 0x000fe2000001142a */
[----:B------:R-:W-:Y:S01]  /*0ca0*/  IMAD R70, R30, c[0x0][0x238], RZ ;  /* 0x00008e001e467a24 */ /* 0x000fe200078e02ff */
[----:B--2---:R-:W-:Y:S01]  /*0cb0*/  SHF.R.S32.HI R24, RZ, 0x2, R7 ;  /* 0x00000002ff187819 */ /* 0x004fe20000011407 */
[----:B------:R-:W-:Y:S01]  /*0cc0*/  IMAD.U32 R49, RZ, RZ, UR4 ;  /* 0x00000004ff317e24 */ /* 0x000fe2000f8e00ff */
[----:B------:R-:W-:Y:S01]  /*0cd0*/  LEA.HI R27, R11, R34, RZ, 0x5 ;  /* 0x000000220b1b7211 */ /* 0x000fe200078f28ff */
[----:B------:R-:W-:Y:S01]  /*0ce0*/  IMAD.WIDE.U32 R28, R21, c[0x0][0x238], RZ ;  /* 0x00008e00151c7a25 */ /* 0x000fe200078e00ff */
[----:B---3--:R-:W-:Y:S01]  /*0cf0*/  LEA.HI R0, R3, R24, RZ, 0x3 ;  /* 0x0000001803007211 */ /* 0x008fe200078f18ff */
[----:B------:R-:W-:Y:S01]  /*0d00*/  ULDC.64 UR4, c[0x0][0x208] ;  /* 0x0000820000047ab9 */ /* 0x000fe20000000a00 */
[----:B------:R-:W-:Y:S01]  /*0d10*/  SHF.R.S32.HI R25, RZ, 0x1f, R27 ;  /* 0x0000001fff197819 */ /* 0x000fe2000001141b */
[----:B------:R-:W-:Y:S01]  /*0d20*/  IMAD R70, R21, c[0x0][0x23c], R70 ;  /* 0x00008f0015467a24 */ /* 0x000fe200078e0246 */
[----:B------:R-:W-:Y:S01]  /*0d30*/  LOP3.LUT R3, R0, 0xfffffff8, RZ, 0xc0, !PT ;  /* 0xfffffff800037812 */ /* 0x000fe200078ec0ff */
[----:B------:R-:W-:Y:S01]  /*0d40*/  IMAD.SHL.U32 R0, R2, 0x40, RZ ;  /* 0x0000004002007824 */ /* 0x000fe200078e00ff */
[----:B----4-:R-:W-:Y:S01]  /*0d50*/  SHF.R.S32.HI R4, RZ, 0x1f, R53 ;  /* 0x0000001fff047819 */ /* 0x010fe20000011435 */
[----:B------:R-:W-:Y:S01]  /*0d60*/  IMAD R68, R30, c[0x0][0x180], RZ ;  /* 0x000060001e447a24 */ /* 0x000fe200078e02ff */
[----:B------:R-:W-:Y:S01]  /*0d70*/  SHF.R.S32.HI R57, RZ, 0x1f, R56 ;  /* 0x0000001fff397819 */ /* 0x000fe20000011438 */
[----:B------:R-:W-:Y:S01]  /*0d80*/  IMAD.IADD R24, R24, 0x1, -R3 ;  /* 0x0000000118187824 */ /* 0x000fe200078e0a03 */
[----:B------:R-:W-:Y:S01]  /*0d90*/  LOP3.LUT R3, R61, 0xfffffff8, RZ, 0xc0, !PT ;  /* 0xfffffff83d037812 */ /* 0x000fe200078ec0ff */
[----:B------:R-:W-:Y:S01]  /*0da0*/  IMAD R66, R30, c[0x0][0x210], RZ ;  /* 0x000084001e427a24 */ /* 0x000fe200078e02ff */
[----:B------:R-:W-:Y:S01]  /*0db0*/  LOP3.LUT R0, R0, 0x1c0, RZ, 0xc0, !PT ;  /* 0x000001c000007812 */ /* 0x000fe200078ec0ff */
[----:B------:R-:W-:Y:S01]  /*0dc0*/  IMAD R72, R30, c[0x0][0x270], RZ ;  /* 0x00009c001e487a24 */ /* 0x000fe200078e02ff */
[----:B------:R-:W-:Y:S01]  /*0dd0*/  LEA.HI R4, R4, R53, RZ, 0x3 ;  /* 0x0000003504047211 */ /* 0x000fe200078f18ff */
[----:B------:R-:W-:Y:S01]  /*0de0*/  IMAD.IADD R26, R34, 0x1, -R3 ;  /* 0x00000001221a7824 */ /* 0x000fe200078e0a03 */
[----:B------:R-:W-:Y:S01]  /*0df0*/  LOP3.LUT R7, R7, 0x7ffffffc, RZ, 0xc0, !PT ;  /* 0x7ffffffc07077812 */ /* 0x000fe200078ec0ff */
[----:B------:R-:W-:Y:S01]  /*0e00*/  IMAD R30, R30, c[0x0][0x288], RZ ;  /* 0x0000a2001e1e7a24 */ /* 0x000fe200078e02ff */
[----:B------:R-:W-:Y:S01]  /*0e10*/  LOP3.LUT R6, R4, 0xfffffff8, RZ, 0xc0, !PT ;  /* 0xfffffff804067812 */ /* 0x000fe200078ec0ff */
[C---:B------:R-:W-:Y:S01]  /*0e20*/  IMAD.SHL.U32 R18, R26.reuse, 0x40, RZ ;  /* 0x000000401a127824 */ /* 0x040fe200078e00ff */
[----:B------:R-:W-:Y:S01]  /*0e30*/  SHF.L.U32 R3, R26, 0x3, RZ ;  /* 0x000000031a037819 */ /* 0x000fe200000006ff */
[----:B------:R-:W-:Y:S01]  /*0e40*/  IMAD.MOV.U32 R50, RZ, RZ, R48 ;  /* 0x000000ffff327224 */ /* 0x000fe200078e0030 */
[----:B------:R-:W-:Y:S01]  /*0e50*/  MOV R39, UR11 ;  /* 0x0000000b00277c02 */ /* 0x000fe20008000f00 */
[----:B------:R-:W-:Y:S01]  /*0e60*/  IMAD.IADD R53, R53, 0x1, -R6 ;  /* 0x0000000135357824 */ /* 0x000fe200078e0a06 */
[----:B------:R-:W-:Y:S01]  /*0e70*/  LOP3.LUT R33, R0, 0x38, R3, 0xf8, !PT ;  /* 0x0000003800217812 */ /* 0x000fe200078ef803 */
[----:B------:R-:W-:Y:S01]  /*0e80*/  IMAD.MOV.U32 R51, RZ, RZ, R49 ;  /* 0x000000ffff337224 */ /* 0x000fe200078e0031 */
[----:B------:R-:W-:Y:S01]  /*0e90*/  SHF.R.U32.HI R0, RZ, 0x3, R0 ;  /* 0x00000003ff007819 */ /* 0x000fe20000011600 */
[----:B------:R-:W-:Y:S01]  /*0ea0*/  IMAD.MOV.U32 R54, RZ, RZ, R3 ;  /* 0x000000ffff367224 */ /* 0x000fe200078e0003 */
[----:B------:R-:W-:Y:S01]  /*0eb0*/  LOP3.LUT R18, R18, 0x1c0, RZ, 0xc0, !PT ;  /* 0x000001c012127812 */ /* 0x000fe200078ec0ff */
[----:B------:R-:W-:Y:S01]  /*0ec0*/  IMAD.IADD R71, R29, 0x1, R70 ;  /* 0x000000011d477824 */ /* 0x000fe200078e0246 */
[----:B------:R-:W-:Y:S01]  /*0ed0*/  LOP3.LUT R33, R33, R0, RZ, 0x3c, !PT ;  /* 0x0000000021217212 */ /* 0x000fe200078e3cff */
[----:B------:R-:W-:Y:S01]  /*0ee0*/  IMAD.MOV.U32 R70, RZ, RZ, R28 ;  /* 0x000000ffff467224 */ /* 0x000fe200078e001c */
[----:B------:R-:W-:Y:S01]  /*0ef0*/  SHF.R.S32.HI R0, RZ, 0x5, R27 ;  /* 0x00000005ff007819 */ /* 0x000fe2000001141b */
[----:B------:R-:W-:Y:S01]  /*0f00*/  IMAD.WIDE.U32 R28, R21, c[0x0][0x288], R56 ;  /* 0x0000a200151c7a25 */ /* 0x000fe200078e0038 */
[----:B------:R-:W-:Y:S01]  /*0f10*/  LOP3.LUT R27, R27, 0xffffffe0, RZ, 0xc0, !PT ;  /* 0xffffffe01b1b7812 */ /* 0x000fe200078ec0ff */
[----:B------:R1:W-:Y:S01]  /*0f20*/  STL.128 [R1+0x60], R48 ;  /* 0x0000603001007387 */ /* 0x0003e20000100c00 */
[----:B------:R-:W-:Y:S01]  /*0f30*/  LEA.HI R11, R25, R0, RZ, 0x2 ;  /* 0x00000000190b7211 */ /* 0x000fe200078f10ff */
[----:B------:R-:W-:Y:S01]  /*0f40*/  IMAD R30, R21, c[0x0][0x28c], R30 ;  /* 0x0000a300151e7a24 */ /* 0x000fe200078e021e */
[----:B------:R-:W-:Y:S01]  /*0f50*/  LOP3.LUT R33, R33, 0xfffffe00, R10, 0xf8, !PT ;  /* 0xfffffe0021217812 */ /* 0x000fe200078ef80a */
[----:B------:R-:W-:Y:S01]  /*0f60*/  IMAD.IADD R10, R34, 0x1, -R27 ;  /* 0x00000001220a7824 */ /* 0x000fe200078e0a1b */
[----:B------:R-:W-:Y:S01]  /*0f70*/  LOP3.LUT R11, R11, 0xfffffffc, RZ, 0xc0, !PT ;  /* 0xfffffffc0b0b7812 */ /* 0x000fe200078ec0ff */
[C---:B------:R-:W-:Y:S01]  /*0f80*/  IMAD R66, R21.reuse, c[0x0][0x214], R66 ;  /* 0x0000850015427a24 */ /* 0x040fe200078e0242 */
[----:B------:R-:W-:Y:S01]  /*0f90*/  SHF.R.S32.HI R25, RZ, 0x7, R46 ;  /* 0x00000007ff197819 */ /* 0x000fe2000001142e */
[----:B------:R-:W-:Y:S01]  /*0fa0*/  IMAD R72, R21, c[0x0][0x274], R72 ;  /* 0x00009d0015487a24 */ /* 0x000fe200078e0248 */
[----:B------:R-:W-:Y:S01]  /*0fb0*/  LOP3.LUT R27, R18, 0x8, R61, 0xf8, !PT ;  /* 0x00000008121b7812 */ /* 0x000fe200078ef83d */
[----:B------:R-:W-:Y:S01]  /*0fc0*/  IMAD.IADD R11, R0, 0x1, -R11 ;  /* 0x00000001000b7824 */ /* 0x000fe200078e0a0b */
[----:B------:R-:W-:Y:S01]  /*0fd0*/  SHF.R.U32.HI R0, RZ, 0x3, R18 ;  /* 0x00000003ff007819 */ /* 0x000fe20000011612 */
[----:B------:R-:W-:Y:S01]  /*0fe0*/  IMAD R59, R44, 0x2, R25 ;  /* 0x000000022c3b7824 */ /* 0x000fe200078e0219 */
[----:B------:R-:W-:Y:S01]  /*0ff0*/  SHF.R.S32.HI R45, RZ, 0x1f, R10 ;  /* 0x0000001fff2d7819 */ /* 0x000fe2000001140a */
[----:B------:R-:W-:Y:S01]  /*1000*/  IMAD.SHL.U32 R14, R11, 0x10, RZ ;  /* 0x000000100b0e7824 */ /* 0x000fe200078e00ff */
[----:B------:R-:W-:Y:S01]  /*1010*/  LEA.HI R46, R46, R25, RZ, 0x1 ;  /* 0x000000192e2e7211 */ /* 0x000fe200078f08ff */
[----:B------:R-:W-:Y:S01]  /*1020*/  IMAD.IADD R31, R29, 0x1, R30 ;  /* 0x000000011d1f7824 */ /* 0x000fe200078e021e */
[----:B------:R-:W-:Y:S01]  /*1030*/  LOP3.LUT R6, R27, R0, RZ, 0x3c, !PT ;  /* 0x000000001b067212 */ /* 0x000fe200078e3cff */
[----:B------:R-:W-:Y:S01]  /*1040*/  IMAD.MOV.U32 R12, RZ, RZ, c[0x0][0x248] ;  /* 0x00009200ff0c7624 */ /* 0x000fe200078e00ff */
[----:B------:R-:W-:Y:S01]  /*1050*/  SHF.R.S32.HI R55, RZ, 0x1f, R3 ;  /* 0x0000001fff377819 */ /* 0x000fe20000011403 */
[----:B------:R-:W-:Y:S01]  /*1060*/  IMAD R68, R21, c[0x0][0x184], R68 ;  /* 0x0000610015447a24 */ /* 0x000fe200078e0244 */
[----:B------:R-:W-:Y:S01]  /*1070*/  LEA.HI R45, R45, R10, RZ, 0x2 ;  /* 0x0000000a2d2d7211 */ /* 0x000fe200078f10ff */
[----:B------:R-:W-:Y:S01]  /*1080*/  IMAD.U32 R59, R59, 0x200, R6 ;  /* 0x000002003b3b7824 */ /* 0x000fe200078e0006 */
[----:B------:R-:W-:Y:S01]  /*1090*/  LOP3.LUT R46, R46, 0xfffffffe, RZ, 0xc0, !PT ;  /* 0xfffffffe2e2e7812 */ /* 0x000fe200078ec0ff */
[----:B------:R-:W-:Y:S01]  /*10a0*/  IMAD.SHL.U32 R6, R25, 0x8, RZ ;  /* 0x0000000819067824 */ /* 0x000fe200078e00ff */
[----:B------:R-:W-:Y:S01]  /*10b0*/  LOP3.LUT R18, R18, 0x30, R14, 0xf8, !PT ;  /* 0x0000003012127812 */ /* 0x000fe200078ef80e */
[----:B------:R-:W-:Y:S01]  /*10c0*/  IMAD.WIDE.U32 R64, R21, c[0x0][0x210], R54 ;  /* 0x0000840015407a25 */ /* 0x000fe200078e0036 */
[----:B------:R-:W-:Y:S01]  /*10d0*/  LEA.HI.SX32 R45, R45, R14, 0x1e ;  /* 0x0000000e2d2d7211 */ /* 0x000fe200078ff2ff */
[----:B------:R-:W-:Y:S01]  /*10e0*/  USHF.L.U64.HI UR13, UR4, UR13, UR5 ;  /* 0x0000000d040d7299 */ /* 0x000fe20008010205 */
[----:B------:R-:W-:Y:S01]  /*10f0*/  SEL R29, R20, RZ, !P1 ;  /* 0x000000ff141d7207 */ /* 0x000fe20004800000 */
[----:B------:R-:W-:Y:S01]  /*1100*/  IMAD.SHL.U32 R14, R24, 0x40, RZ ;  /* 0x00000040180e7824 */ /* 0x000fe200078e00ff */
[----:B------:R-:W-:Y:S01]  /*1110*/  LOP3.LUT R6, R6, 0x8, RZ, 0xc0, !PT ;  /* 0x0000000806067812 */ /* 0x000fe200078ec0ff */
[----:B-1----:R-:W-:Y:S01]  /*1120*/  IMAD.WIDE.U32 R50, R21, c[0x0][0x270], R56 ;  /* 0x00009c0015327a25 */ /* 0x002fe200078e0038 */
[----:B------:R-:W-:Y:S01]  /*1130*/  ISETP.NE.AND P0, PT, R12, 0x1, PT ;  /* 0x000000010c00780c */ /* 0x000fe20003f05270 */
[----:B------:R-:W-:Y:S01]  /*1140*/  USHF.L.U32 UR17, UR4, 0x7, URZ ;  /* 0x0000000704117899 */ /* 0x000fe2000800063f */
[----:B------:R-:W-:Y:S01]  /*1150*/  LOP3.LUT R14, R14, 0x1c0, RZ, 0xc0, !PT ;  /* 0x000001c00e0e7812 */ /* 0x000fe200078ec0ff */
[----:B------:R-:W-:Y:S01]  /*1160*/  IMAD.IADD R46, R25, 0x1, -R46 ;  /* 0x00000001192e7824 */ /* 0x000fe200078e0a2e */
[----:B------:R-:W-:Y:S01]  /*1170*/  LOP3.LUT R61, R18, 0x8, R61, 0xf8, !PT ;  /* 0x00000008123d7812 */ /* 0x000fe200078ef83d */
[----:B------:R-:W-:Y:S01]  /*1180*/  IMAD.SHL.U32 R25, R44, 0x10, RZ ;  /* 0x000000102c197824 */ /* 0x000fe200078e00ff */
[----:B------:R-:W-:Y:S01]  /*1190*/  SHF.R.U32.HI R63, RZ, 0x3, R14 ;  /* 0x00000003ff3f7819 */ /* 0x000fe2000001160e */
[----:B------:R-:W-:Y:S01]  /*11a0*/  IMAD.IADD R67, R65, 0x1, R66 ;  /* 0x0000000141437824 */ /* 0x000fe200078e0242 */
[----:B------:R-:W-:Y:S01]  /*11b0*/  MOV R30, R28 ;  /* 0x0000001c001e7202 */ /* 0x000fe20000000f00 */
[----:B------:R-:W-:Y:S01]  /*11c0*/  IMAD.MOV.U32 R66, RZ, RZ, R64 ;  /* 0x000000ffff427224 */ /* 0x000fe200078e0040 */
[----:B------:R-:W-:Y:S01]  /*11d0*/  SEL R64, R42, RZ, !P1 ;  /* 0x000000ff2a407207 */ /* 0x000fe20004800000 */
[----:B------:R-:W-:Y:S01]  /*11e0*/  IMAD.WIDE.U32 R74, R21, c[0x0][0x180], R54 ;  /* 0x00006000154a7a25 */ /* 0x000fe200078e0036 */
[----:B------:R-:W-:Y:S01]  /*11f0*/  LOP3.LUT R58, R6, 0x10, R25, 0xf8, !PT ;  /* 0x00000010063a7812 */ /* 0x000fe200078ef819 */
[----:B------:R-:W-:Y:S01]  /*1200*/  USHF.L.U64.HI UR5, UR4, UR12, UR5 ;  /* 0x0000000c04057299 */ /* 0x000fe20008010205 */
[----:B------:R-:W-:Y:S01]  /*1210*/  LOP3.LUT R63, R63, R14, R6, 0x1e, !PT ;  /* 0x0000000e3f3f7212 */ /* 0x000fe200078e1e06 */
[----:B------:R-:W-:Y:S01]  /*1220*/  IMAD.IADD R73, R51, 0x1, R72 ;  /* 0x0000000133497824 */ /* 0x000fe200078e0248 */
[----:B------:R-:W-:Y:S01]  /*1230*/  LOP3.LUT R61, R61, R0, RZ, 0x3c, !PT ;  /* 0x000000003d3d7212 */ /* 0x000fe200078e3cff */
[----:B------:R-:W-:Y:S01]  /*1240*/  IMAD.MOV.U32 R72, RZ, RZ, R50 ;  /* 0x000000ffff487224 */ /* 0x000fe200078e0032 */
[----:B------:R-:W-:Y:S01]  /*1250*/  R2P PR, R53, 0x6 ;  /* 0x0000000635007804 */ /* 0x000fe20000000000 */
[----:B------:R-:W-:Y:S01]  /*1260*/  IMAD R47, R29, c[0x0][0x278], RZ ;  /* 0x00009e001d2f7a24 */ /* 0x000fe200078e02ff */
[----:B------:R-:W-:Y:S01]  /*1270*/  USHF.L.U32 UR4, UR4, 0x5, URZ ;  /* 0x0000000504047899 */ /* 0x000fe2000800063f */
[----:B------:R-:W-:Y:S01]  /*1280*/  IMAD.IADD R69, R75, 0x1, R68 ;  /* 0x000000014b457824 */ /* 0x000fe200078e0244 */
[----:B------:R-:W-:Y:S01]  /*1290*/  STL [R1+0x74], R34 ;  /* 0x0000742201007387 */ /* 0x000fe20000100800 */
[C---:B------:R-:W-:Y:S01]  /*12a0*/  IMAD R27, R29.reuse, c[0x0][0x188], RZ ;  /* 0x000062001d1b7a24 */ /* 0x040fe200078e02ff */
[----:B------:R-:W-:Y:S01]  /*12b0*/  SHF.R.S32.HI R52, RZ, 0x7, R52 ;  /* 0x00000007ff347819 */ /* 0x000fe20000011434 */
[----:B------:R-:W-:-:S02]  /*12c0*/  IMAD R43, R29, c[0x0][0x218], RZ ;  /* 0x000086001d2b7a24 */ /* 0x000fc400078e02ff */
[C---:B------:R-:W-:Y:S02]  /*12d0*/  IMAD R25, R29.reuse, c[0x0][0x240], RZ ;  /* 0x000090001d197a24 */ /* 0x040fe400078e02ff */
[----:B------:R-:W-:Y:S02]  /*12e0*/  IMAD.MOV.U32 R68, RZ, RZ, R74 ;  /* 0x000000ffff447224 */ /* 0x000fe400078e004a */
[----:B------:R-:W-:Y:S02]  /*12f0*/  IMAD R29, R29, c[0x0][0x290], RZ ;  /* 0x0000a4001d1d7a24 */ /* 0x000fe400078e02ff */
[----:B------:R-:W-:-:S04]  /*1300*/  IMAD.WIDE.U32 R72, R64, c[0x0][0x278], R72 ;  /* 0x00009e0040487a25 */ /* 0x000fc800078e0048 */
[----:B------:R-:W-:Y:S02]  /*1310*/  IMAD R50, R64, c[0x0][0x27c], R47 ;  /* 0x00009f0040327a24 */ /* 0x000fe400078e022f */
[----:B------:R-:W-:Y:S02]  /*1320*/  IMAD.IADD R7, R34, 0x1, -R7 ;  /* 0x0000000122077824 */ /* 0x000fe400078e0a07 */
[----:B------:R-:W-:Y:S02]  /*1330*/  IMAD.SHL.U32 R28, R11, 0x400, RZ ;  /* 0x000004000b1c7824 */ /* 0x000fe400078e00ff */
[----:B------:R-:W-:Y:S02]  /*1340*/  IMAD.MOV.U32 R47, RZ, RZ, 0x20 ;  /* 0x00000020ff2f7424 */ /* 0x000fe400078e00ff */
[----:B------:R-:W-:Y:S02]  /*1350*/  IMAD.MOV.U32 R18, RZ, RZ, 0x10 ;  /* 0x00000010ff127424 */ /* 0x000fe400078e00ff */
[----:B------:R-:W-:-:S02]  /*1360*/  IMAD R27, R64, c[0x0][0x18c], R27 ;  /* 0x00006300401b7a24 */ /* 0x000fc400078e021b */
[C---:B------:R-:W-:Y:S01]  /*1370*/  IMAD R0, R64.reuse, c[0x0][0x21c], R43 ;  /* 0x0000870040007a24 */ /* 0x040fe200078e022b */
[----:B------:R-:W-:Y:S01]  /*1380*/  SHF.R.S32.HI R43, RZ, 0x1f, R15 ;  /* 0x0000001fff2b7819 */ /* 0x000fe2000001140f */
[----:B------:R-:W-:Y:S01]  /*1390*/  IMAD R25, R64, c[0x0][0x244], R25 ;  /* 0x0000910040197a24 */ /* 0x000fe200078e0219 */
[----:B------:R-:W-:Y:S01]  /*13a0*/  SEL R6, R18, 0xfffffff0, !P1 ;  /* 0xfffffff012067807 */ /* 0x000fe20004800000 */
[C---:B------:R-:W-:Y:S01]  /*13b0*/  IMAD R14, R64.reuse, c[0x0][0x294], R29 ;  /* 0x0000a500400e7a24 */ /* 0x040fe200078e021d */
[----:B------:R-:W-:Y:S01]  /*13c0*/  IADD3 R29, P4, R15, R72, RZ ;  /* 0x000000480f1d7210 */ /* 0x000fe20007f9e0ff */
[----:B------:R-:W-:-:S03]  /*13d0*/  IMAD.WIDE.U32 R70, R64, c[0x0][0x240], R70 ;  /* 0x0000900040467a25 */ /* 0x000fc600078e0046 */
[----:B------:R-:W-:Y:S01]  /*13e0*/  IADD3.X R50, R43, R73, R50, P4, !PT ;  /* 0x000000492b327210 */ /* 0x000fe200027fe432 */
[----:B------:R-:W-:-:S04]  /*13f0*/  IMAD.WIDE.U32 R68, R64, c[0x0][0x188], R68 ;  /* 0x0000620040447a25 */ /* 0x000fc800078e0044 */
[----:B------:R-:W-:-:S04]  /*1400*/  IMAD.WIDE.U32 R66, R64, c[0x0][0x218], R66 ;  /* 0x0000860040427a25 */ /* 0x000fc800078e0042 */
[----:B------:R-:W-:-:S04]  /*1410*/  IMAD.WIDE.U32 R64, R64, c[0x0][0x290], R30 ;  /* 0x0000a40040407a25 */ /* 0x000fc800078e001e */
[----:B------:R-:W-:Y:S01]  /*1420*/  IMAD R30, R7, 0x2, R28 ;  /* 0x00000002071e7824 */ /* 0x000fe200078e021c */
[----:B------:R-:W-:Y:S01]  /*1430*/  SEL R7, R47, 0xffffffe0, !P2 ;  /* 0xffffffe02f077807 */ /* 0x000fe20005000000 */
[C---:B------:R-:W-:Y:S01]  /*1440*/  IMAD.SHL.U32 R31, R15.reuse, 0x40, RZ ;  /* 0x000000400f1f7824 */ /* 0x040fe200078e00ff */
[----:B------:R-:W-:Y:S01]  /*1450*/  R2P PR, R26, 0x6 ;  /* 0x000000061a007804 */ /* 0x000fe20000000000 */
[----:B------:R-:W-:Y:S01]  /*1460*/  IMAD.IADD R63, R30, 0x1, R63 ;  /* 0x000000011e3f7824 */ /* 0x000fe200078e023f */
[----:B------:R-:W-:Y:S01]  /*1470*/  IADD3 R15, P4, R15, R64, RZ ;  /* 0x000000400f0f7210 */ /* 0x000fe20007f9e0ff */
[----:B------:R-:W-:Y:S01]  /*1480*/  IMAD.MOV.U32 R30, RZ, RZ, 0x2 ;  /* 0x00000002ff1e7424 */ /* 0x000fe200078e00ff */
[----:B------:R-:W-:Y:S01]  /*1490*/  IADD3 R26, P6, P5, R34, R70, R31 ;  /* 0x00000046221a7210 */ /* 0x000fe20007dde01f */
[----:B------:R-:W-:Y:S01]  /*14a0*/  IMAD.SHL.U32 R53, R53, 0x40, RZ ;  /* 0x0000004035357824 */ /* 0x000fe200078e00ff */
[----:B------:R-:W-:Y:S01]  /*14b0*/  IADD3.X R14, R43, R65, R14, P4, !PT ;  /* 0x000000412b0e7210 */ /* 0x000fe200027fe40e */
[----:B------:R-:W-:Y:S01]  /*14c0*/  IMAD.WIDE.U32 R64, R59, R30, c[0x0][0x18] ;  /* 0x000006003b407625 */ /* 0x000fe200078e001e */
[----:B------:R-:W-:-:S02]  /*14d0*/  SHF.R.S32.HI R30, RZ, 0x1f, R34 ;  /* 0x0000001fff1e7819 */ /* 0x000fc40000011422 */
[----:B------:R-:W-:Y:S01]  /*14e0*/  LOP3.LUT R53, R53, 0x1c0, RZ, 0xc0, !PT ;  /* 0x000001c035357812 */ /* 0x000fe200078ec0ff */
[----:B------:R-:W-:Y:S01]  /*14f0*/  IMAD R61, R44, 0x200, R61 ;  /* 0x000002002c3d7824 */ /* 0x000fe200078e023d */
[----:B------:R-:W-:Y:S01]  /*1500*/  IADD3 R64, P4, R64, 0x4080, RZ ;  /* 0x0000408040407810 */ /* 0x000fe20007f9e0ff */
[----:B------:R-:W-:Y:S01]  /*1510*/  IMAD.IADD R25, R71, 0x1, R25 ;  /* 0x0000000147197824 */ /* 0x000fe200078e0219 */
[----:B------:R-:W-:Y:S01]  /*1520*/  SHF.L.U32 R44, R44, 0x3, RZ ;  /* 0x000000032c2c7819 */ /* 0x000fe200000006ff */
[----:B------:R-:W-:Y:S01]  /*1530*/  IMAD.IADD R69, R69, 0x1, R27 ;  /* 0x0000000145457824 */ /* 0x000fe200078e021b */
[----:B------:R-:W-:Y:S01]  /*1540*/  SHF.R.S32.HI R31, RZ, 0x1f, R31 ;  /* 0x0000001fff1f7819 */ /* 0x000fe2000001141f */
[----:B------:R-:W-:Y:S01]  /*1550*/  IMAD.X R65, RZ, RZ, R65, P4 ;  /* 0x000000ffff417224 */ /* 0x000fe200020e0641 */
[----:B------:R-:W-:Y:S01]  /*1560*/  SHF.R.U32.HI R57, RZ, 0x3, R53 ;  /* 0x00000003ff397819 */ /* 0x000fe20000011635 */
[----:B------:R-:W-:Y:S01]  /*1570*/  IMAD.IADD R67, R67, 0x1, R0 ;  /* 0x0000000143437824 */ /* 0x000fe200078e0200 */
        /* <DEDUP_REMOVED lines=11> */
[----:B------:R1:W-:Y:S01]  /*1630*/  STL.128 [R1+0x30], R36 ;  /* 0x0000302401007387 */ /* 0x0003e20000100c00 */
[----:B------:R-:W-:Y:S01]  /*1640*/  LOP3.LUT R57, R44, R57, RZ, 0x3c, !PT ;  /* 0x000000392c397212 */ /* 0x000fe200078e3cff */
[----:B------:R-:W-:Y:S01]  /*1650*/  IMAD.U32 R74, RZ, RZ, UR4 ;  /* 0x00000004ff4a7e24 */ /* 0x000fe2000f8e00ff */
[----:B------:R-:W-:Y:S01]  /*1660*/  LOP3.LUT R44, R4, 0xfffffe00, RZ, 0xc0, !PT ;  /* 0xfffffe00042c7812 */ /* 0x000fe200078ec0ff */
[----:B------:R-:W-:Y:S01]  /*1670*/  IMAD.U32 R75, RZ, RZ, UR5 ;  /* 0x00000005ff4b7e24 */ /* 0x000fe2000f8e00ff */
[----:B------:R-:W-:Y:S01]  /*1680*/  SEL R5, R47, 0xffffffe0, !P2 ;  /* 0xffffffe02f057807 */ /* 0x000fe20005000000 */
[----:B------:R-:W-:Y:S01]  /*1690*/  ULDC UR4, c[0x0][0x1c] ;  /* 0x0000070000047ab9 */ /* 0x000fe20000000800 */
[----:B------:R-:W-:Y:S01]  /*16a0*/  SEL R4, R18, 0xfffffff0, !P1 ;  /* 0xfffffff012047807 */ /* 0x000fe20004800000 */
[----:B------:R-:W-:Y:S01]  /*16b0*/  IMAD.U32 R80, RZ, RZ, UR17 ;  /* 0x00000011ff507e24 */ /* 0x000fe2000f8e00ff */
[----:B------:R-:W-:Y:S01]  /*16c0*/  R2P PR, R24, 0x6 ;  /* 0x0000000618007804 */ /* 0x000fe20000000000 */
[C---:B------:R-:W-:Y:S01]  /*16d0*/  IMAD R24, R30.reuse, c[0x0][0x178], RZ ;  /* 0x00005e001e187a24 */ /* 0x040fe200078e02ff */
[-C--:B------:R-:W-:Y:S01]  /*16e0*/  IADD3 R57, R57, R44.reuse, R28 ;  /* 0x0000002c39397210 */ /* 0x080fe20007ffe01c */
[----:B------:R-:W-:Y:S01]  /*16f0*/  IMAD R30, R30, c[0x0][0x208], RZ ;  /* 0x000082001e1e7a24 */ /* 0x000fe200078e02ff */
[----:B------:R-:W-:Y:S01]  /*1700*/  LEA R51, P4, R29, c[0x0][0x258], 0x2 ;  /* 0x000096001d337a11 */ /* 0x000fe200078810ff */
[----:B------:R-:W-:Y:S01]  /*1710*/  IMAD R28, R27, c[0x0][0x17c], R24 ;  /* 0x00005f001b1c7a24 */ /* 0x000fe200078e0218 */
[----:B------:R-:W-:Y:S01]  /*1720*/  LOP3.LUT R53, R53, R44, RZ, 0xfc, !PT ;  /* 0x0000002c35357212 */ /* 0x000fe200078efcff */
[----:B------:R-:W-:Y:S01]  /*1730*/  IMAD R24, R27, c[0x0][0x20c], R30 ;  /* 0x000083001b187a24 */ /* 0x000fe200078e021e */
[----:B------:R-:W-:Y:S01]  /*1740*/  LEA.HI.X R50, R29, c[0x0][0x25c], R50, 0x2, P4 ;  /* 0x000097001d327a11 */ /* 0x000fe200020f1432 */
[----:B------:R-:W-:Y:S01]  /*1750*/  IMAD.WIDE.U32 R30, R27, c[0x0][0x178], R68 ;  /* 0x00005e001b1e7a25 */ /* 0x000fe200078e0044 */
[----:B------:R-:W-:-:S02]  /*1760*/  LEA R68, P5, R15, c[0x0][0x280], 0x2 ;  /* 0x0000a0000f447a11 */ /* 0x000fc400078a10ff */
[C---:B------:R-:W-:Y:S01]  /*1770*/  LEA R66, P4, R26.reuse, c[0x0][0x220], 0x2 ;  /* 0x000088001a427a11 */ /* 0x040fe200078810ff */
[----:B------:R-:W-:Y:S01]  /*1780*/  IMAD.U32 R81, RZ, RZ, UR13 ;  /* 0x0000000dff517e24 */ /* 0x000fe2000f8e00ff */
[----:B------:R-:W-:Y:S01]  /*1790*/  LEA.HI.X R69, R15, c[0x0][0x284], R14, 0x2, P5 ;  /* 0x0000a1000f457a11 */ /* 0x000fe200028f140e */
[----:B------:R-:W-:Y:S01]  /*17a0*/  IMAD.IADD R15, R31, 0x1, R28 ;  /* 0x000000011f0f7824 */ /* 0x000fe200078e021c */
[----:B------:R-:W-:Y:S01]  /*17b0*/  LEA.HI.X R67, R26, c[0x0][0x224], R25, 0x2, P4 ;  /* 0x000089001a437a11 */ /* 0x000fe200020f1419 */
[----:B------:R-:W-:Y:S01]  /*17c0*/  IMAD.IADD R26, R71, 0x1, R24 ;  /* 0x00000001471a7824 */ /* 0x000fe200078e0218 */
[----:B------:R-:W-:Y:S01]  /*17d0*/  LEA R14, P4, R30, c[0x0][0x160], 0x1 ;  /* 0x000058001e0e7a11 */ /* 0x000fe200078808ff */
[----:B------:R-:W-:Y:S01]  /*17e0*/  @P0 IMAD.HI.U32 R35, R21, c[0x0][0x24c], RZ ;  /* 0x0000930015230a27 */ /* 0x000fe200078e00ff */
[----:B------:R-:W-:Y:S02]  /*17f0*/  SEL R18, R18, 0xfffffff0, !P1 ;  /* 0xfffffff012127807 */ /* 0x000fe40004800000 */
[----:B------:R-:W-:Y:S01]  /*1800*/  LEA.HI.X R15, R30, c[0x0][0x164], R15, 0x1, P4 ;  /* 0x000059001e0f7a11 */ /* 0x000fe200020f0c0f */
[----:B-1----:R-:W-:Y:S01]  /*1810*/  IMAD.U32 R38, RZ, RZ, UR15 ;  /* 0x0000000fff267e24 */ /* 0x002fe2000f8e00ff */
[----:B------:R-:W-:Y:S01]  /*1820*/  UIADD3 UR15, UP0, UR8, 0x8080, URZ ;  /* 0x00008080080f7890 */ /* 0x000fe2000ff1e03f */
[----:B------:R-:W-:Y:S01]  /*1830*/  IMAD.U32 R39, RZ, RZ, UR11 ;  /* 0x0000000bff277e24 */ /* 0x000fe2000f8e00ff */
[C---:B------:R-:W-:Y:S01]  /*1840*/  LEA R72, P4, R70.reuse, c[0x0][0x1f0], 0x1 ;  /* 0x00007c0046487a11 */ /* 0x040fe200078808ff */
[----:B------:R-:W-:Y:S01]  /*1850*/  IMAD.MOV.U32 R29, RZ, RZ, R15 ;  /* 0x000000ffff1d7224 */ /* 0x000fe200078e000f */
[----:B------:R-:W-:Y:S01]  /*1860*/  UIADD3.X UR11, URZ, UR9, URZ, UP0, !UPT ;  /* 0x000000093f0b7290 */ /* 0x000fe200087fe43f */
[----:B------:R-:W-:Y:S01]  /*1870*/  ISETP.GE.AND P1, PT, R3, c[0x0][0x1fc], PT ;  /* 0x00007f0003007a0c */ /* 0x000fe20003f26270 */
[----:B------:R-:W-:Y:S01]  /*1880*/  IMAD.U32 R28, RZ, RZ, UR15 ;  /* 0x0000000fff1c7e24 */ /* 0x000fe2000f8e00ff */
[----:B------:R-:W-:Y:S01]  /*1890*/  LEA.HI.X R73, R70, c[0x0][0x1f4], R26, 0x1, P4 ;  /* 0x00007d0046497a11 */ /* 0x000fe200020f0c1a */
[----:B------:R-:W-:Y:S01]  /*18a0*/  STL.128 [R1+0x50], R36 ;  /* 0x0000502401007387 */ /* 0x000fe20000100c00 */
[----:B------:R-:W-:Y:S01]  /*18b0*/  IADD3 R44, P4, R22, 0xa0, RZ ;  /* 0x000000a0162c7810 */ /* 0x000fe20007f9e0ff */
[----:B------:R-:W-:Y:S01]  /*18c0*/  IMAD.U32 R25, RZ, RZ, UR11 ;  /* 0x0000000bff197e24 */ /* 0x000fe2000f8e00ff */
[----:B------:R-:W-:Y:S01]  /*18d0*/  UIADD3 UR11, UP0, UR8, 0x10080, URZ ;  /* 0x00010080080b7890 */ /* 0x000fe2000ff1e03f */
[----:B------:R-:W-:Y:S01]  /*18e0*/  IMAD.MOV.U32 R24, RZ, RZ, R28 ;  /* 0x000000ffff187224 */ /* 0x000fe200078e001c */
[----:B------:R-:W-:Y:S01]  /*18f0*/  IADD3 R43, R44, -c[0x0][0x20], RZ ;  /* 0x800008002c2b7a10 */ /* 0x000fe20007ffe0ff */
[----:B------:R-:W-:Y:S01]  /*1900*/  IMAD.MOV.U32 R28, RZ, RZ, R14 ;  /* 0x000000ffff1c7224 */ /* 0x000fe200078e000e */
[----:B------:R-:W-:Y:S01]  /*1910*/  UIADD3.X UR9, URZ, UR9, URZ, UP0, !UPT ;  /* 0x000000093f097290 */ /* 0x000fe200087fe43f */
[----:B------:R-:W-:Y:S01]  /*1920*/  IMAD.WIDE.U32 R30, R33, 0x2, R24 ;  /* 0x00000002211e7825 */ /* 0x000fe200078e0018 */
[----:B------:R-:W-:-:S03]  /*1930*/  MOV R26, UR11 ;  /* 0x0000000b001a7c02 */ /* 0x000fc60008000f00 */
[C---:B------:R-:W-:Y:S01]  /*1940*/  IMAD.WIDE.U32 R70, R63.reuse, 0x2, R38 ;  /* 0x000000023f467825 */ /* 0x040fe200078e0026 */
[----:B------:R1:W-:Y:S03]  /*1950*/  STL.128 [R1+0x90], R28 ;  /* 0x0000901c01007387 */ /* 0x0003e60000100c00 */
[----:B------:R-:W-:Y:S01]  /*1960*/  IMAD.U32 R27, RZ, RZ, UR9 ;  /* 0x00000009ff1b7e24 */ /* 0x000fe2000f8e00ff */
[----:B------:R-:W-:Y:S01]  /*1970*/  UIADD3 UR9, UP0, UR8, 0x18080, URZ ;  /* 0x0001808008097890 */ /* 0x000fe2000ff1e03f */
[----:B------:R-:W-:-:S03]  /*1980*/  IMAD.WIDE.U32 R62, R63, 0x2, R48 ;  /* 0x000000023f3e7825 */ /* 0x000fc600078e0030 */
[----:B------:R-:W-:Y:S01]  /*1990*/  STL.128 [R1+0x20], R24 ;  /* 0x0000201801007387 */ /* 0x000fe20000100c00 */
[----:B------:R-:W-:Y:S01]  /*19a0*/  UIADD3.X UR5, URZ, UR4, URZ, UP0, !UPT ;  /* 0x000000043f057290 */ /* 0x000fe200087fe43f */
[--C-:B------:R-:W-:Y:S01]  /*19b0*/  IMAD.WIDE.U32 R76, R57, 0x2, R26.reuse ;  /* 0x00000002394c7825 */ /* 0x100fe200078e001a */
[----:B------:R-:W-:Y:S01]  /*19c0*/  UIADD3 UR8, UP0, UR8, 0x18480, URZ ;  /* 0x0001848008087890 */ /* 0x000fe2000ff1e03f */
[----:B------:R-:W-:Y:S02]  /*19d0*/  STL.128 [R1+0x40], R24 ;  /* 0x0000401801007387 */ /* 0x000fe40000100c00 */
[----:B------:R-:W-:Y:S01]  /*19e0*/  IMAD.WIDE.U32 R78, R53, 0x2, R26 ;  /* 0x00000002354e7825 */ /* 0x000fe200078e001a */
[----:B------:R-:W-:Y:S01]  /*19f0*/  UIADD3.X UR4, URZ, UR4, URZ, UP0, !UPT ;  /* 0x000000043f047290 */ /* 0x000fe200087fe43f */
[----:B------:R2:W-:Y:S04]  /*1a00*/  STL.64 [R43+0x8], R74 ;  /* 0x0000084a2b007387 */ /* 0x0005e80000100a00 */
[----:B------:R3:W-:Y:S04]  /*1a10*/  STL.64 [R43+0x18], R72 ;  /* 0x000018482b007387 */ /* 0x0007e80000100a00 */
[----:B------:R-:W-:Y:S04]  /*1a20*/  STL.64 [R43+0x10], R80 ;  /* 0x000010502b007387 */ /* 0x000fe80000100a00 */
[----:B------:R-:W-:Y:S01]  /*1a30*/  STL [R43], R52 ;  /* 0x000000342b007387 */ /* 0x000fe20000100800 */
[----:B-1----:R-:W-:-:S04]  /*1a40*/  IMAD.WIDE.U32 R28, R61, 0x2, R38 ;  /* 0x000000023d1c7825 */ /* 0x002fc800078e0026 */
[----:B------:R-:W-:Y:S02]  /*1a50*/  IMAD.U32 R38, RZ, RZ, UR9 ;  /* 0x00000009ff267e24 */ /* 0x000fe4000f8e00ff */
[----:B------:R-:W-:Y:S02]  /*1a60*/  IMAD.U32 R39, RZ, RZ, UR5 ;  /* 0x00000005ff277e24 */ /* 0x000fe4000f8e00ff */
[----:B------:R-:W-:-:S04]  /*1a70*/  IMAD.WIDE.U32 R30, R61, 0x2, R48 ;  /* 0x000000023d1e7825 */ /* 0x000fc800078e0030 */
[----:B--2---:R-:W-:-:S04]  /*1a80*/  IMAD.WIDE.U32 R74, R59, 0x2, R36 ;  /* 0x000000023b4a7825 */ /* 0x004fc800078e0024 */
[----:B------:R-:W-:-:S04]  /*1a90*/  IMAD.WIDE.U32 R58, R57, 0x2, R24 ;  /* 0x00000002393a7825 */ /* 0x000fc800078e0018 */
[----:B---3--:R-:W-:-:S04]  /*1aa0*/  IMAD.WIDE.U32 R72, R53, 0x2, R24 ;  /* 0x0000000235487825 */ /* 0x008fc800078e0018 */
[----:B------:R-:W-:-:S04]  /*1ab0*/  IMAD.WIDE.U32 R24, R33, 0x2, R26 ;  /* 0x0000000221187825 */ /* 0x000fc800078e001a */
[----:B------:R-:W-:Y:S01]  /*1ac0*/  IMAD.WIDE R26, R56, 0x4, R38 ;  /* 0x00000004381a7825 */ /* 0x000fe200078e0226 */
[----:B------:R1:W-:Y:S03]  /*1ad0*/  STL.64 [R43+0x20], R24 ;  /* 0x000020182b007387 */ /* 0x0003e60000100a00 */
[----:B------:R-:W-:Y:S01]  /*1ae0*/  IMAD.WIDE.U32 R60, R57, 0x2, R48 ;  /* 0x00000002393c7825 */ /* 0x000fe200078e0030 */
[----:B------:R-:W-:Y:S02]  /*1af0*/  SHF.R.S32.HI R48, RZ, 0x7, R19 ;  /* 0x00000007ff307819 */ /* 0x000fe40000011413 */
[----:B------:R-:W-:Y:S01]  /*1b00*/  SEL R19, R47, 0xffffffe0, !P2 ;  /* 0xffffffe02f137807 */ /* 0x000fe20005000000 */
[----:B------:R-:W-:Y:S01]  /*1b10*/  IMAD.WIDE.U32 R36, R53, 0x2, R36 ;  /* 0x0000000235247825 */ /* 0x000fe200078e0024 */
[----:B------:R-:W-:Y:S01]  /*1b20*/  ISETP.GE.AND P2, PT, R3, c[0x0][0x16c], PT ;  /* 0x00005b0003007a0c */ /* 0x000fe20003f46270 */
[----:B------:R-:W-:Y:S02]  /*1b30*/  STL [R1+0xc8], R48 ;  /* 0x0000c83001007387 */ /* 0x000fe40000100800 */
[----:B------:R-:W-:-:S04]  /*1b40*/  IMAD.WIDE R38, R45, 0x4, R38 ;  /* 0x000000042d267825 */ /* 0x000fc800078e0226 */
[----:B------:R-:W-:Y:S02]  /*1b50*/  IMAD.MOV.U32 R47, RZ, RZ, R17 ;  /* 0x000000ffff2f7224 */ /* 0x000fe400078e0011 */
[----:B-1----:R-:W-:Y:S02]  /*1b60*/  IMAD.MOV.U32 R24, RZ, RZ, R51 ;  /* 0x000000ffff187224 */ /* 0x002fe400078e0033 */
[----:B------:R-:W-:-:S05]  /*1b70*/  IMAD.MOV.U32 R25, RZ, RZ, R50 ;  /* 0x000000ffff197224 */ /* 0x000fca00078e0032 */
        /* <DEDUP_REMOVED lines=9> */
[----:B------:R1:W-:Y:S01]  /*1c10*/  STL.128 [R1+0x2c0], R28 ;  /* 0x0002c01c01007387 */ /* 0x0003e20000100c00 */
[----:B------:R-:W-:Y:S01]  /*1c20*/  IMAD.U32 R25, RZ, RZ, UR4 ;  /* 0x00000004ff197e24 */ /* 0x000fe2000f8e00ff */
[----:B------:R-:W-:Y:S01]  /*1c30*/  SEL R26, RZ, 0x1, P1 ;  /* 0x00000001ff1a7807 */ /* 0x000fe20000800000 */
[----:B------:R-:W-:Y:S01]  /*1c40*/  ULDC.64 UR4, c[0x0][0x1d8] ;  /* 0x0000760000047ab9 */ /* 0x000fe20000000a00 */
[----:B------:R-:W-:Y:S04]  /*1c50*/  STL.64 [R1+0x298], R18 ;  /* 0x0002981201007387 */ /* 0x000fe80000100a00 */
[----:B------:R4:W-:Y:S04]  /*1c60*/  STL.64 [R1+0x2a8], R18 ;  /* 0x0002a81201007387 */ /* 0x0009e80000100a00 */
[----:B------:R-:W-:Y:S01]  /*1c70*/  STL.64 [R1+0x248], R6 ;  /* 0x0002480601007387 */ /* 0x000fe20000100a00 */
[----:B--2---:R-:W-:-:S03]  /*1c80*/  IMAD.WIDE R10, R45, 0x4, R24 ;  /* 0x000000042d0a7825 */ /* 0x004fc600078e0218 */
[----:B------:R-:W-:Y:S01]  /*1c90*/  STL.64 [R1+0x258], R6 ;  /* 0x0002580601007387 */ /* 0x000fe20000100a00 */
[----:B------:R-:W-:-:S03]  /*1ca0*/  IMAD.WIDE R24, R56, 0x4, R24 ;  /* 0x0000000438187825 */ /* 0x000fc600078e0218 */
[----:B------:R2:W-:Y:S01]  /*1cb0*/  STL.64 [R1+0x300], R6 ;  /* 0x0003000601007387 */ /* 0x0005e20000100a00 */
[----:B---3--:R-:W-:-:S03]  /*1cc0*/  SHF.R.S32.HI R4, RZ, 0xd, R13 ;  /* 0x0000000dff047819 */ /* 0x008fc6000001140d */
[----:B------:R3:W-:Y:S01]  /*1cd0*/  STL.64 [R1+0xf0], R24 ;  /* 0x0000f01801007387 */ /* 0x0007e20000100a00 */
[----:B------:R-:W-:Y:S01]  /*1ce0*/  MOV R5, c[0x0][0x2a8] ;  /* 0x0000aa0000057a02 */ /* 0x000fe20000000f00 */
[----:B------:R-:W-:Y:S02]  /*1cf0*/  IMAD.X R45, RZ, RZ, R23, P4 ;  /* 0x000000ffff2d7224 */ /* 0x000fe400020e0617 */
[----:B------:R-:W-:Y:S01]  /*1d00*/  STL [R1+0x2d8], R7 ;  /* 0x0002d80701007387 */ /* 0x000fe20000100800 */
[----:B-1----:R-:W-:-:S03]  /*1d10*/  SEL R28, RZ, 0x1, P2 ;  /* 0x00000001ff1c7807 */ /* 0x002fc60001000000 */
[----:B------:R-:W-:Y:S01]  /*1d20*/  STL [R1+0x2e8], R7 ;  /* 0x0002e80701007387 */ /* 0x000fe20000100800 */
[----:B----4-:R-:W-:-:S03]  /*1d30*/  IADD3 R18, P5, R22, 0x78, RZ ;  /* 0x0000007816127810 */ /* 0x010fc60007fbe0ff */
[----:B------:R1:W-:Y:S04]  /*1d40*/  STL [R1+0x318], R7 ;  /* 0x0003180701007387 */ /* 0x0003e80000100800 */
[----:B------:R4:W-:Y:S04]  /*1d50*/  STL [R1+0xf8], R4 ;  /* 0x0000f80401007387 */ /* 0x0009e80000100800 */
[----:B------:R5:W-:Y:S01]  /*1d60*/  STL.64 [R1+0x330], R10 ;  /* 0x0003300a01007387 */ /* 0x000be20000100a00 */
[----:B--2---:R-:W-:-:S03]  /*1d70*/  IMAD.MOV.U32 R6, RZ, RZ, c[0x0][0x2ac] ;  /* 0x0000ab00ff067624 */ /* 0x004fc600078e00ff */
[----:B------:R-:W-:Y:S01]  /*1d80*/  STL.128 [R1+0x320], R36 ;  /* 0x0003202401007387 */ /* 0x000fe20000100c00 */
[----:B---3--:R-:W-:-:S03]  /*1d90*/  IADD3 R24, P2, R22, 0x98, RZ ;  /* 0x0000009816187810 */ /* 0x008fc60007f5e0ff */
[----:B------:R-:W-:Y:S01]  /*1da0*/  STL.64 [R1+0x100], R66 ;  /* 0x0001004201007387 */ /* 0x000fe20000100a00 */
[----:B------:R-:W-:-:S03]  /*1db0*/  IMAD.X R25, RZ, RZ, R23, P5 ;  /* 0x000000ffff197224 */ /* 0x000fc600028e0617 */
[----:B------:R-:W-:Y:S01]  /*1dc0*/  STL.64 [R1+0x278], R74 ;  /* 0x0002784a01007387 */ /* 0x000fe20000100a00 */
[----:B------:R-:W-:-:S03]  /*1dd0*/  IMAD.X R19, RZ, RZ, R23, P2 ;  /* 0x000000ffff137224 */ /* 0x000fc600010e0617 */
[----:B------:R-:W-:Y:S01]  /*1de0*/  STL.64 [R1+0x288], R64 ;  /* 0x0002884001007387 */ /* 0x000fe20000100a00 */
[----:B-1----:R-:W-:-:S03]  /*1df0*/  IMAD.MOV.U32 R7, RZ, RZ, c[0x0][0x2b0] ;  /* 0x0000ac00ff077624 */ /* 0x002fc600078e00ff */
[----:B------:R-:W-:Y:S01]  /*1e00*/  STL.64 [R1+0x2a0], R70 ;  /* 0x0002a04601007387 */ /* 0x000fe20000100a00 */
[----:B----4-:R-:W-:-:S03]  /*1e10*/  IMAD.MOV.U32 R4, RZ, RZ, RZ ;  /* 0x000000ffff047224 */ /* 0x010fc600078e00ff */
[----:B------:R-:W-:Y:S01]  /*1e20*/  STL.64 [R1+0x2b0], R62 ;  /* 0x0002b03e01007387 */ /* 0x000fe20000100a00 */
[----:B-----5:R-:W-:-:S03]  /*1e30*/  IADD3 R10, P1, R22, 0xc8, RZ ;  /* 0x000000c8160a7810 */ /* 0x020fc60007f3e0ff */
[----:B------:R-:W-:Y:S01]  /*1e40*/  STL.64 [R1+0x260], R76 ;  /* 0x0002604c01007387 */ /* 0x000fe20000100a00 */
[----:B------:R-:W-:-:S03]  /*1e50*/  IADD3 R11, P6, R22, 0x341, RZ ;  /* 0x00000341160b7810 */ /* 0x000fc60007fde0ff */
[----:B------:R-:W-:Y:S01]  /*1e60*/  STL.64 [R1+0x2e0], R78 ;  /* 0x0002e04e01007387 */ /* 0x000fe20000100a00 */
[----:B------:R-:W-:-:S03]  /*1e70*/  IMAD.X R13, RZ, RZ, R23, P1 ;  /* 0x000000ffff0d7224 */ /* 0x000fc600008e0617 */
        /* <DEDUP_REMOVED lines=43> */
[----:B------:R-:W-:Y:S04]  /*2130*/  STL.U8 [R1+0x341], R28 ;  /* 0x0003411c01007387 */ /* 0x000fe80000100000 */
[----:B------:R1:W-:Y:S04]  /*2140*/  STL [R43+0x2a4], R56 ;  /* 0x0002a4382b007387 */ /* 0x0003e80000100800 */
[----:B------:R2:W-:Y:S04]  /*2150*/  STL.U8 [R43+0x2a8], R26 ;  /* 0x0002a81a2b007387 */ /* 0x0005e80000100000 */
[----:B------:R3:W-:Y:S04]  /*2160*/  STL.128 [R1+0x360], R4 ;  /* 0x0003600401007387 */ /* 0x0007e80000100c00 */
[----:B------:R-:W-:Y:S04]  /*2170*/  STL.128 [R1+0x3e0], R44 ;  /* 0x0003e02c01007387 */ /* 0x000fe80000100c00 */
[----:B------:R-:W-:Y:S04]  /*2180*/  STL [R1+0x34c], R34 ;  /* 0x00034c2201007387 */ /* 0x000fe80000100800 */
[----:B------:R-:W-:Y:S04]  /*2190*/  STL [R1+0x430], R40 ;  /* 0x0004302801007387 */ /* 0x000fe80000100800 */
[----:B-1----:R-:W4:Y:S01]  /*21a0*/  LDL.128 R56, [R1+0xd0] ;  /* 0x0000d00001387983 */ /* 0x002f220000100c00 */
[----:B--2---:R-:W-:-:S02]  /*21b0*/  IMAD.X R26, RZ, RZ, R23, P6 ;  /* 0x000000ffff1a7224 */ /* 0x004fc400030e0617 */
[----:B---3--:R-:W-:Y:S01]  /*21c0*/  IMAD.MOV.U32 R4, RZ, RZ, R24 ;  /* 0x000000ffff047224 */ /* 0x008fe200078e0018 */
        /* <DEDUP_REMOVED lines=11> */
[----:B------:R-:W-:Y:S01]  /*2280*/  MOV R29, R19 ;  /* 0x00000013001d7202 */ /* 0x000fe20000000f00 */
[----:B------:R-:W-:Y:S01]  /*2290*/  IMAD.MOV.U32 R28, RZ, RZ, R18 ;  /* 0x000000ffff1c7224 */ /* 0x000fe200078e0012 */
[----:B------:R-:W-:Y:S01]  /*22a0*/  STL.128 [R1+0x390], R16 ;  /* 0x0003901001007387 */ /* 0x000fe20000100c00 */
[----:B------:R-:W-:Y:S01]  /*22b0*/  IMAD.X R39, RZ, RZ, R23, P1 ;  /* 0x000000ffff277224 */ /* 0x000fe200008e0617 */
[C---:B------:R-:W-:Y:S02]  /*22c0*/  IADD3 R36, P1, R22.reuse, 0xc0, RZ ;  /* 0x000000c016247810 */ /* 0x040fe40007f3e0ff */
[----:B------:R2:W-:Y:S01]  /*22d0*/  STL.128 [R1+0x3f0], R28 ;  /* 0x0003f01c01007387 */ /* 0x0005e20000100c00 */
[----:B-1----:R-:W-:Y:S01]  /*22e0*/  MOV R4, R11 ;  /* 0x0000000b00047202 */ /* 0x002fe20000000f00 */
[----:B------:R-:W-:Y:S01]  /*22f0*/  IMAD.MOV.U32 R5, RZ, RZ, R26 ;  /* 0x000000ffff057224 */ /* 0x000fe200078e001a */
[C---:B------:R-:W-:Y:S01]  /*2300*/  IADD3 R11, P5, R22.reuse, 0x71, RZ ;  /* 0x00000071160b7810 */ /* 0x040fe20007fbe0ff */
[----:B------:R-:W-:Y:S01]  /*2310*/  IMAD.MOV.U32 R6, RZ, RZ, R10 ;  /* 0x000000ffff067224 */ /* 0x000fe200078e000a */
[----:B------:R-:W-:Y:S01]  /*2320*/  IADD3 R26, P2, R22, 0x70, RZ ;  /* 0x00000070161a7810 */ /* 0x000fe20007f5e0ff */
[----:B------:R-:W-:Y:S01]  /*2330*/  IMAD.MOV.U32 R7, RZ, RZ, R13 ;  /* 0x000000ffff077224 */ /* 0x000fe200078e000d */
[----:B------:R-:W-:Y:S01]  /*2340*/  MOV R13, c[0x0][0x24c] ;  /* 0x00009300000d7a02 */ /* 0x000fe20000000f00 */
[----:B------:R-:W-:-:S02]  /*2350*/  IMAD.MOV.U32 R10, RZ, RZ, c[0x0][0x2a0] ;  /* 0x0000a800ff0a7624 */ /* 0x000fc400078e00ff */
[----:B------:R-:W-:Y:S01]  /*2360*/  IMAD.X R27, RZ, RZ, R23, P2 ;  /* 0x000000ffff1b7224 */ /* 0x000fe200010e0617 */
[----:B------:R1:W-:Y:S01]  /*2370*/  STL.128 [R1+0x3b0], R4 ;  /* 0x0003b00401007387 */ /* 0x0003e20000100c00 */
[----:B--2---:R-:W-:Y:S02]  /*2380*/  IMAD.MOV.U32 R28, RZ, RZ, R11 ;  /* 0x000000ffff1c7224 */ /* 0x004fe400078e000b */
[--C-:B------:R-:W-:Y:S01]  /*2390*/  IMAD.X R31, RZ, RZ, R23.reuse, P1 ;  /* 0x000000ffff1f7224 */ /* 0x100fe200008e0617 */
[C---:B------:R-:W-:Y:S01]  /*23a0*/  IADD3 R37, P1, R22.reuse, 0x348, RZ ;  /* 0x0000034816257810 */ /* 0x040fe20007f3e0ff */
[----:B------:R-:W-:Y:S01]  /*23b0*/  IMAD.MOV.U32 R11, RZ, RZ, c[0x0][0x2a4] ;  /* 0x0000a900ff0b7624 */ /* 0x000fe200078e00ff */
[----:B------:R-:W-:Y:S01]  /*23c0*/  STL.64 [R1+0x370], R12 ;  /* 0x0003700c01007387 */ /* 0x000fe20000100a00 */
[----:B------:R-:W-:Y:S01]  /*23d0*/  IMAD.MOV.U32 R30, RZ, RZ, R36 ;  /* 0x000000ffff1e7224 */ /* 0x000fe200078e0024 */
[----:B------:R-:W-:Y:S01]  /*23e0*/  IADD3 R36, P4, R22, 0xd8, RZ ;  /* 0x000000d816247810 */ /* 0x000fe20007f9e0ff */
[--C-:B------:R-:W-:Y:S01]  /*23f0*/  IMAD.X R46, RZ, RZ, R23.reuse, P1 ;  /* 0x000000ffff2e7224 */ /* 0x100fe200008e0617 */
[----:B------:R2:W-:Y:S04]  /*2400*/  STL.128 [R1+0x350], R8 ;  /* 0x0003500801007387 */ /* 0x0005e80000100c00 */
[----:B------:R3:W-:Y:S01]  /*2410*/  STL.128 [R1+0x3a0], R24 ;  /* 0x0003a01801007387 */ /* 0x0007e20000100c00 */
[----:B-1----:R-:W-:-:S02]  /*2420*/  IMAD.X R4, RZ, RZ, R23, P5 ;  /* 0x000000ffff047224 */ /* 0x002fc400028e0617 */
[----:B------:R-:W-:Y:S02]  /*2430*/  IMAD.MOV.U32 R6, RZ, RZ, R28 ;  /* 0x000000ffff067224 */ /* 0x000fe400078e001c */
[----:B------:R-:W-:Y:S02]  /*2440*/  IMAD.MOV.U32 R29, RZ, RZ, R4 ;  /* 0x000000ffff1d7224 */ /* 0x000fe400078e0004 */
[----:B------:R-:W-:Y:S02]  /*2450*/  IMAD.MOV.U32 R4, RZ, RZ, R38 ;  /* 0x000000ffff047224 */ /* 0x000fe400078e0026 */
[----:B------:R-:W-:Y:S01]  /*2460*/  IMAD.MOV.U32 R7, RZ, RZ, R29 ;  /* 0x000000ffff077224 */ /* 0x000fe200078e001d */
[----:B------:R-:W-:Y:S01]  /*2470*/  STL.128 [R1+0x3d0], R28 ;  /* 0x0003d01c01007387 */ /* 0x000fe20000100c00 */
[----:B------:R-:W-:Y:S01]  /*2480*/  IMAD.MOV.U32 R5, RZ, RZ, R39 ;  /* 0x000000ffff057224 */ /* 0x000fe200078e0027 */
[C---:B--2---:R-:W-:Y:S01]  /*2490*/  IADD3 R11, P2, R22.reuse, 0xe0, RZ ;  /* 0x000000e0160b7810 */ /* 0x044fe20007f5e0ff */
[--C-:B------:R-:W-:Y:S01]  /*24a0*/  IMAD.X R13, RZ, RZ, R23.reuse, P4 ;  /* 0x000000ffff0d7224 */ /* 0x100fe200020e0617 */
[----:B------:R-:W-:Y:S01]  /*24b0*/  IADD3 R10, P1, R22, 0xf0, RZ ;  /* 0x000000f0160a7810 */ /* 0x000fe20007f3e0ff */
[----:B------:R-:W-:Y:S01]  /*24c0*/  IMAD.MOV.U32 R12, RZ, RZ, c[0x0][0x250] ;  /* 0x00009400ff0c7624 */ /* 0x000fe200078e00ff */
[----:B------:R1:W-:Y:S01]  /*24d0*/  STL.128 [R1+0x420], R4 ;  /* 0x0004200401007387 */ /* 0x0003e20000100c00 */
[----:B---3--:R-:W-:-:S02]  /*24e0*/  IMAD.X R25, RZ, RZ, R23, P2 ;  /* 0x000000ffff197224 */ /* 0x008fc400010e0617 */
[----:B------:R-:W-:Y:S01]  /*24f0*/  IMAD.MOV.U32 R24, RZ, RZ, R11 ;  /* 0x000000ffff187224 */ /* 0x000fe200078e000b */
[----:B------:R-:W-:Y:S04]  /*2500*/  STL [R1+0x378], R12 ;  /* 0x0003780c01007387 */ /* 0x000fe80000100800 */
[----:B------:R-:W2:Y:S01]  /*2510*/  LDL.U8 R11, [R1+0x341] ;  /* 0x00034100010b7983 */ /* 0x000ea20000100000 */
[----:B-1----:R-:W-:Y:S02]  /*2520*/  IMAD.MOV.U32 R4, RZ, RZ, R26 ;  /* 0x000000ffff047224 */ /* 0x002fe400078e001a */
[----:B------:R-:W-:Y:S01]  /*2530*/  IMAD.MOV.U32 R5, RZ, RZ, R27 ;  /* 0x000000ffff057224 */ /* 0x000fe200078e001b */
[----:B------:R-:W-:Y:S01]  /*2540*/  IADD3.X R27, RZ, R23, RZ, P1, !PT ;  /* 0x00000017ff1b7210 */ /* 0x000fe20000ffe4ff */
[----:B------:R-:W-:-:S02]  /*2550*/  IMAD.MOV.U32 R6, RZ, RZ, R37 ;  /* 0x000000ffff067224 */ /* 0x000fc400078e0025 */
[----:B------:R-:W-:Y:S02]  /*2560*/  IMAD.MOV.U32 R7, RZ, RZ, R46 ;  /* 0x000000ffff077224 */ /* 0x000fe400078e002e */
[----:B------:R-:W-:Y:S02]  /*2570*/  IMAD.MOV.U32 R37, RZ, RZ, R13 ;  /* 0x000000ffff257224 */ /* 0x000fe400078e000d */
[----:B------:R-:W-:Y:S01]  /*2580*/  IMAD.MOV.U32 R26, RZ, RZ, R10 ;  /* 0x000000ffff1a7224 */ /* 0x000fe200078e000a */
[----:B------:R1:W-:Y:S04]  /*2590*/  STL.128 [R1+0x400], R4 ;  /* 0x0004000401007387 */ /* 0x0003e80000100c00 */
[----:B------:R-:W-:Y:S04]  /*25a0*/  STL.128 [R1+0x3c0], R36 ;  /* 0x0003c02401007387 */ /* 0x000fe80000100c00 */
[----:B------:R3:W-:Y:S04]  /*25b0*/  STL.128 [R1+0x410], R24 ;  /* 0x0004101801007387 */ /* 0x0007e80000100c00 */
[----:B------:R-:W5:Y:S04]  /*25c0*/  LDL R43, [R43+0x2a4] ;  /* 0x0002a4002b2b7983 */ /* 0x000f680000100800 */
[----:B------:R-:W2:Y:S04]  /*25d0*/  LDL.U8 R10, [R1+0x341] ;  /* 0x00034100010a7983 */ /* 0x000ea80000100000 */
[----:B-1----:R-:W2:Y:S01]  /*25e0*/  LDL.U8 R5, [R1+0x341] ;  /* 0x0003410001057983 */ /* 0x002ea20000100000 */
[----:B------:R-:W-:Y:S01]  /*25f0*/  @P0 SHF.R.U32.HI R35, RZ, c[0x0][0x250], R35 ;  /* 0x00009400ff230a19 */ /* 0x000fe20000011623 */
[----:B------:R-:W-:-:S05]  /*2600*/  @!P0 IMAD.MOV.U32 R35, RZ, RZ, R21 ;  /* 0x000000ffff238224 */ /* 0x000fca00078e0015 */
[----:B------:R-:W-:Y:S01]  /*2610*/  SHF.R.S32.HI R13, RZ, 0x1f, R35 ;  /* 0x0000001fff0d7819 */ /* 0x000fe20000011423 */
[----:B------:R-:W-:-:S04]  /*2620*/  IMAD.WIDE.U32 R28, R35, c[0x0][0x1e0], R54 ;  /* 0x00007800231c7a25 */ /* 0x000fc800078e0036 */
[----:B------:R-:W-:Y:S01]  /*2630*/  IMAD R12, R13, c[0x0][0x1e0], RZ ;  /* 0x000078000d0c7a24 */ /* 0x000fe200078e02ff */
[----:B------:R-:W-:-:S03]  /*2640*/  SEL R20, R20, RZ, !P3 ;  /* 0x000000ff14147207 */ /* 0x000fc60005800000 */
[----:B------:R-:W-:Y:S01]  /*2650*/  IMAD R12, R35, c[0x0][0x1e4], R12 ;  /* 0x00007900230c7a24 */ /* 0x000fe200078e020c */
[----:B---3--:R-:W-:Y:S02]  /*2660*/  IADD3 R26, P0, R2, R41, RZ ;  /* 0x00000029021a7210 */ /* 0x008fe40007f1e0ff */
        /* <DEDUP_REMOVED lines=10> */
[----:B------:R-:W-:Y:S01]  /*2710*/  IMAD.WIDE.U32 R36, R35, c[0x0][0x1b0], R54 ;  /* 0x00006c0023247a25 */ /* 0x000fe200078e0036 */
[----:B-----5:R-:W-:-:S13]  /*2720*/  ISETP.GT.AND P2, PT, R43, 0x7f, PT ;  /* 0x0000007f2b00780c */ /* 0x020fda0003f44270 */
[----:B------:R-:W3:Y:S04]  /*2730*/  @!P2 LDL.U8 R4, [R1+0x71] ;  /* 0x000071000104a983 */ /* 0x000ee80000100000 */
[----:B------:R-:W5:Y:S04]  /*2740*/  @!P2 LDL.128 R48, [R1+0x3e0] ;  /* 0x0003e0000130a983 */ /* 0x000f680000100c00 */
[----:B------:R-:W5:Y:S04]  /*2750*/  @!P2 LDL.64 R6, [R1+0x408] ;  /* 0x000408000106a983 */ /* 0x000f680000100a00 */
[----:B------:R-:W5:Y:S04]  /*2760*/  @!P2 LDL.64 R18, [R1+0x3f0] ;  /* 0x0003f0000112a983 */ /* 0x000f680000100a00 */
[----:B------:R-:W5:Y:S01]  /*2770*/  @!P2 LDL.64 R30, [R1+0x3d8] ;  /* 0x0003d800011ea983 */ /* 0x000f620000100a00 */
[----:B------:R-:W-:-:S02]  /*2780*/  IMAD R0, R35, c[0x0][0x1b4], R0 ;  /* 0x00006d0023007a24 */ /* 0x000fc400078e0200 */
[----:B------:R-:W-:Y:S01]  /*2790*/  IMAD.IADD R12, R9, 0x1, -R2 ;  /* 0x00000001090c7824 */ /* 0x000fe200078e0a02 */
[----:B------:R-:W-:Y:S01]  /*27a0*/  USHF.L.U32 UR9, UR4, 0x6, URZ ;  /* 0x0000000604097899 */ /* 0x000fe2000800063f */
[----:B------:R-:W-:Y:S01]  /*27b0*/  IMAD R9, R27, c[0x0][0x1d8], RZ ;  /* 0x000076001b097a24 */ /* 0x000fe200078e02ff */
[----:B------:R-:W-:Y:S01]  /*27c0*/  UMOV UR8, 0x6 ;  /* 0x0000000600087882 */ /* 0x000fe20000000000 */
[----:B------:R-:W-:Y:S01]  /*27d0*/  IMAD.IADD R37, R37, 0x1, R0 ;  /* 0x0000000125257824 */ /* 0x000fe200078e0200 */
[----:B------:R-:W-:Y:S01]  /*27e0*/  ISETP.GE.AND P1, PT, R12, 0x1, PT ;  /* 0x000000010c00780c */ /* 0x000fe20003f26270 */
[C---:B------:R-:W-:Y:S01]  /*27f0*/  IMAD R0, R26.reuse, c[0x0][0x1dc], R9 ;  /* 0x000077001a007a24 */ /* 0x040fe200078e0209 */
[----:B------:R-:W-:Y:S01]  /*2800*/  SHF.L.U32 R33, R33, 0x1, RZ ;  /* 0x0000000121217819 */ /* 0x000fe200000006ff */
[----:B------:R-:W-:Y:S01]  /*2810*/  IMAD.WIDE.U32 R46, R26, c[0x0][0x1d8], R28 ;  /* 0x000076001a2e7a25 */ /* 0x000fe200078e001c */
[----:B------:R-:W-:Y:S01]  /*2820*/  ISETP.GE.OR P3, PT, R3, c[0x0][0x1cc], !P1 ;  /* 0x0000730003007a0c */ /* 0x000fe20004f66670 */
[----:B------:R-:W5:Y:S02]  /*2830*/  @!P2 LDL.64 R38, [R1+0x420] ;  /* 0x000420000126a983 */ /* 0x000f640000100a00 */
[----:B------:R-:W-:Y:S01]  /*2840*/  IMAD.IADD R0, R47, 0x1, R0 ;  /* 0x000000012f007824 */ /* 0x000fe200078e0200 */
[----:B------:R-:W-:Y:S01]  /*2850*/  LEA R28, P0, R46, c[0x0][0x1c0], 0x1 ;  /* 0x000070002e1c7a11 */ /* 0x000fe200078008ff */
[----:B------:R-:W-:Y:S01]  /*2860*/  USHF.L.U64.HI UR5, UR4, UR8, UR5 ;  /* 0x0000000804057299 */ /* 0x000fe20008010205 */
[----:B------:R-:W-:Y:S01]  /*2870*/  ISETP.GE.AND P6, PT, R12, 0x21, PT ;  /* 0x000000210c00780c */ /* 0x000fe20003fc6270 */
[----:B------:R-:W-:Y:S01]  /*2880*/  IMAD R20, R20, c[0x0][0x1b8], RZ ;  /* 0x00006e0014147a24 */ /* 0x000fe200078e02ff */
[----:B------:R-:W-:Y:S01]  /*2890*/  LEA.HI.X R29, R46, c[0x0][0x1c4], R0, 0x1, P0 ;  /* 0x000071002e1d7a11 */ /* 0x000fe200000f0c00 */
[----:B------:R-:W-:Y:S01]  /*28a0*/  IMAD.SHL.U32 R13, R40, 0x80, RZ ;  /* 0x00000080280d7824 */ /* 0x000fe200078e00ff */
[----:B------:R-:W-:Y:S01]  /*28b0*/  IADD3 R52, P0, R28, UR9, RZ ;  /* 0x000000091c347c10 */ /* 0x000fe2000ff1e0ff */
[----:B------:R-:W5:Y:S01]  /*28c0*/  @!P2 LDL.64 R24, [R1+0x410] ;  /* 0x000410000118a983 */ /* 0x000f620000100a00 */
[----:B------:R-:W-:-:S02]  /*28d0*/  ISETP.GE.AND P5, PT, R12, 0x41, PT ;  /* 0x000000410c00780c */ /* 0x000fc40003fa6270 */
        /* <DEDUP_REMOVED lines=8> */
[----:B------:R-:W-:Y:S01]  /*2960*/  IMAD R20, R21, c[0x0][0x1bc], R20 ;  /* 0x00006f0015147a24 */ /* 0x000fe200078e0214 */
[----:B------:R-:W-:Y:S01]  /*2970*/  IADD3 R36, P3, R52, UR9, RZ ;  /* 0x0000000934247c10 */ /* 0x000fe2000ff7e0ff */
[----:B------:R-:W-:Y:S02]  /*2980*/  IMAD R9, R27, c[0x0][0x1a8], RZ ;  /* 0x00006a001b097a24 */ /* 0x000fe400078e02ff */
[----:B------:R-:W-:Y:S01]  /*2990*/  IMAD.IADD R47, R47, 0x1, R20 ;  /* 0x000000012f2f7824 */ /* 0x000fe200078e0214 */
[----:B------:R-:W-:Y:S01]  /*29a0*/  IADD3.X R37, R53, UR5, RZ, P3, !PT ;  /* 0x0000000535257c10 */ /* 0x000fe20009ffe4ff */
[----:B------:R-:W-:-:S02]  /*29b0*/  IMAD R9, R26, c[0x0][0x1ac], R9 ;  /* 0x00006b001a097a24 */ /* 0x000fc400078e0209 */
[----:B------:R2:W-:Y:S01]  /*29c0*/  LDGSTS.E.BYPASS.LTC128B.128 [R33+0x5080], [R52.64], !P4 ;  /* 0x0508000034217fae */ /* 0x0005e2000e101d46 */
[----:B------:R-:W-:-:S03]  /*29d0*/  ISETP.GE.AND P4, PT, R12, 0x61, PT ;  /* 0x000000610c00780c */ /* 0x000fc60003f86270 */
        /* <DEDUP_REMOVED lines=15> */
[----:B------:R-:W-:Y:S01]  /*2ad0*/  IADD3 R28, P0, R20, UR9, RZ ;  /* 0x00000009141c7c10 */ /* 0x000fe2000ff1e0ff */
[----:B------:R3:W-:Y:S01]  /*2ae0*/  LDGSTS.E.BYPASS.LTC128B.128 [R33+0x80], [R20.64], !P1 ;  /* 0x0008000014217fae */ /* 0x0007e2000c901d46 */
[----:B------:R-:W-:-:S02]  /*2af0*/  SHF.R.S32.HI R41, RZ, 0x1f, R40 ;  /* 0x0000001fff297819 */ /* 0x000fc40000011428 */
[----:B------:R-:W-:Y:S02]  /*2b00*/  IADD3.X R29, R21, UR5, RZ, P0, !PT ;  /* 0x00000005151d7c10 */ /* 0x000fe400087fe4ff */
[----:B--2---:R-:W-:Y:S01]  /*2b10*/  IADD3 R36, P1, R28, UR9, RZ ;  /* 0x000000091c247c10 */ /* 0x004fe2000ff3e0ff */
[----:B------:R-:W-:Y:S01]  /*2b20*/  IMAD R0, R40, UR16, RZ ;  /* 0x0000001028007c24 */ /* 0x000fe2000f8e02ff */
[----:B------:R-:W-:Y:S01]  /*2b30*/  ISETP.GE.OR P4, PT, R3, c[0x0][0x19c], !P4 ;  /* 0x0000670003007a0c */ /* 0x000fe20006786670 */
[----:B------:R2:W-:Y:S01]  /*2b40*/  LDGSTS.E.BYPASS.LTC128B.128 [R33+0x1080], [R28.64], !P6 ;  /* 0x010800001c217fae */ /* 0x0005e2000f101d46 */
[----:B------:R-:W-:Y:S01]  /*2b50*/  IADD3.X R37, R29, UR5, RZ, P1, !PT ;  /* 0x000000051d257c10 */ /* 0x000fe20008ffe4ff */
[----:B------:R-:W-:Y:S01]  /*2b60*/  IMAD R0, R41, UR14, R0 ;  /* 0x0000000e29007c24 */ /* 0x000fe2000f8e0200 */
[----:B------:R-:W-:Y:S01]  /*2b70*/  IADD3 R2, -R2, R8, -R13 ;  /* 0x0000000802027210 */ /* 0x000fe20007ffe90d */
[----:B------:R-:W-:Y:S01]  /*2b80*/  IMAD.WIDE.U32 R8, R40, UR14, RZ ;  /* 0x0000000e28087c25 */ /* 0x000fe2000f8e00ff */
[----:B------:R-:W-:Y:S01]  /*2b90*/  ISETP.GE.AND P3, PT, R3, c[0x0][0x16c], PT ;  /* 0x00005b0003007a0c */ /* 0x000fe20003f66270 */
[----:B------:R2:W-:Y:S02]  /*2ba0*/  LDGSTS.E.BYPASS.LTC128B.128 [R33+0x2080], [R36.64], !P5 ;  /* 0x0208000024217fae */ /* 0x0005e4000e901d46 */
[----:B------:R-:W-:Y:S01]  /*2bb0*/  IMAD.IADD R0, R9, 0x1, R0 ;  /* 0x0000000109007824 */ /* 0x000fe200078e0200 */
[----:B------:R-:W-:-:S02]  /*2bc0*/  ISETP.LT.OR P5, PT, R2, 0x1, P3 ;  /* 0x000000010200780c */ /* 0x000fc40001fa1670 */
[----:B-1----:R-:W-:Y:S01]  /*2bd0*/  IADD3 R26, P1, R36, UR9, RZ ;  /* 0x00000009241a7c10 */ /* 0x002fe2000ff3e0ff */
[----:B------:R-:W-:Y:S01]  /*2be0*/  ULDC UR4, c[0x0][0x17c] ;  /* 0x00005f0000047ab9 */ /* 0x000fe20000000800 */
[----:B------:R-:W-:Y:S02]  /*2bf0*/  LEA R14, P0, R8, R14, 0x1 ;  /* 0x0000000e080e7211 */ /* 0x000fe400078008ff */
[----:B------:R-:W-:Y:S01]  /*2c00*/  IADD3.X R27, R37, UR5, RZ, P1, !PT ;  /* 0x00000005251b7c10 */ /* 0x000fe20008ffe4ff */
[----:B------:R-:W-:Y:S01]  /*2c10*/  USHF.L.U32 UR5, UR10, 0x6, URZ ;  /* 0x000000060a057899 */ /* 0x000fe2000800063f */
[----:B------:R-:W-:Y:S01]  /*2c20*/  LOP3.LUT R11, R11, 0x1, RZ, 0xc0, !PT ;  /* 0x000000010b0b7812 */ /* 0x000fe200078ec0ff */
[----:B------:R-:W-:Y:S01]  /*2c30*/  USHF.L.U64.HI UR4, UR10, UR8, UR4 ;  /* 0x000000080a047299 */ /* 0x000fe20008010204 */
[----:B------:R-:W-:Y:S01]  /*2c40*/  LOP3.LUT R10, R10, 0x1, RZ, 0xc0, !PT ;  /* 0x000000010a0a7812 */ /* 0x000fe200078ec0ff */
[----:B------:R2:W-:Y:S01]  /*2c50*/  LDGSTS.E.BYPASS.LTC128B.128 [R33+0x3080], [R26.64], !P4 ;  /* 0x030800001a217fae */ /* 0x0005e2000e101d46 */
[----:B------:R-:W-:-:S02]  /*2c60*/  LOP3.LUT R5, R5, 0x1, RZ, 0xc0, !PT ;  /* 0x0000000105057812 */ /* 0x000fc400078ec0ff */
[----:B------:R-:W-:Y:S01]  /*2c70*/  LEA.HI.X R15, R8, R15, R0, 0x1, P0 ;  /* 0x0000000f080f7211 */ /* 0x000fe200000f0c00 */
[----:B------:R-:W0:Y:S01]  /*2c80*/  LDGDEPBAR ;  /* 0x00000000000079af */ /* 0x000e220000000000 */
[----:B------:R-:W-:Y:S02]  /*2c90*/  ISETP.NE.U32.AND P1, PT, R11, 0x1, PT ;  /* 0x000000010b00780c */ /* 0x000fe40003f25070 */
[----:B------:R-:W-:Y:S01]  /*2ca0*/  IADD3 R8, P0, R14, UR5, RZ ;  /* 0x000000050e087c10 */ /* 0x000fe2000ff1e0ff */
        /* <DEDUP_REMOVED lines=10> */
[----:B----4-:R-:W-:Y:S01]  /*2d50*/  IMAD.WIDE R56, R13, 0x4, R56 ;  /* 0x000000040d387825 */ /* 0x010fe200078e0238 */
[----:B------:R-:W-:Y:S01]  /*2d60*/  @!P2 IADD3 R58, R58, -c[0x0][0x18], RZ ;  /* 0x800006003a3aaa10 */ /* 0x000fe20007ffe0ff */
[----:B------:R4:W-:Y:S01]  /*2d70*/  LDGSTS.E.BYPASS.LTC128B.128 [R33+0x9080], [R8.64], !P1 ;  /* 0x0908000008217fae */ /* 0x0009e2000c901d46 */
[----:B------:R-:W-:-:S03]  /*2d80*/  IADD3.X R3, R11, UR4, RZ, P0, !PT ;  /* 0x000000040b037c10 */ /* 0x000fc600087fe4ff */
[----:B------:R1:W-:Y:S04]  /*2d90*/  LDGSTS.E.BYPASS.LTC128B.128 [R33+0xa080], [R10.64], !P4 ;  /* 0x0a0800000a217fae */ /* 0x0003e8000e101d46 */
[----:B------:R1:W-:Y:S02]  /*2da0*/  LDGSTS.E.BYPASS.LTC128B.128 [R33+0xb080], [R2.64], !P3 ;  /* 0x0b08000002217fae */ /* 0x0003e4000d901d46 */
[----:B-1----:R-:W-:Y:S02]  /*2db0*/  IMAD.MOV.U32 R2, RZ, RZ, R40 ;  /* 0x000000ffff027224 */ /* 0x002fe400078e0028 */
[----:B------:R-:W2:Y:S01]  /*2dc0*/  @!P2 LDL R40, [R1+0x430] ;  /* 0x000430000128a983 */ /* 0x000ea20000100800 */
[----:B---3--:R-:W-:Y:S01]  /*2dd0*/  @!P2 ISETP.NE.AND P5, PT, R4, RZ, PT ;  /* 0x000000ff0400a20c */ /* 0x008fe20003fa5270 */
[----:B-----5:R-:W-:-:S02]  /*2de0*/  @!P2 IMAD.MOV.U32 R44, RZ, RZ, R48 ;  /* 0x000000ffff2ca224 */ /* 0x020fc400078e0030 */
[----:B------:R-:W-:Y:S02]  /*2df0*/  @!P2 IMAD.MOV.U32 R45, RZ, RZ, R49 ;  /* 0x000000ffff2da224 */ /* 0x000fe400078e0031 */
[----:B------:R-:W-:Y:S02]  /*2e00*/  @!P2 IMAD.MOV.U32 R16, RZ, RZ, R50 ;  /* 0x000000ffff10a224 */ /* 0x000fe400078e0032 */
[----:B------:R-:W-:-:S06]  /*2e10*/  @!P2 IMAD.MOV.U32 R17, RZ, RZ, R51 ;  /* 0x000000ffff11a224 */ /* 0x000fcc00078e0033 */
[----:B------:R1:W-:Y:S04]  /*2e20*/  @!P2 LDGSTS.E.BYPASS.LTC128B.128 [R58], [R56.64], P5 ;  /* 0x00000000383aafae */ /* 0x0003e8000a901d46 */
[----:B------:R-:W3:Y:S04]  /*2e30*/  LD.E.U8 R0, [R6.64] ;  /* 0x0000000606007980 */ /* 0x000ee8000c101100 */
[----:B------:R5:W3:Y:S04]  /*2e40*/  LD.E.64 R4, [R44.64+0x10] ;  /* 0x000010062c047980 */ /* 0x000ae8000c101b00 */
[----:B------:R-:W3:Y:S04]  /*2e50*/  LD.E R18, [R18.64] ;  /* 0x0000000612127980 */ /* 0x000ee8000c101900 */
[----:B------:R-:W3:Y:S04]  /*2e60*/  LD.E R16, [R16.64+0xc] ;  /* 0x00000c0610107980 */ /* 0x000ee8000c101900 */
[----:B----4-:R5:W4:Y:S04]  /*2e70*/  LD.E.64 R8, [R44.64+0x18] ;  /* 0x000018062c087980 */ /* 0x010b28000c101b00 */
[----:B------:R-:W4:Y:S01]  /*2e80*/  LD.E R30, [R30.64] ;  /* 0x000000061e1e7980 */ /* 0x000f22000c101900 */
[----:B------:R-:W-:-:S02]  /*2e90*/  SHF.R.S32.HI R11, RZ, 0x1f, R13 ;  /* 0x0000001fff0b7819 */ /* 0x000fc4000001140d */
[----:B------:R-:W-:Y:S01]  /*2ea0*/  MOV R10, R13 ;  /* 0x0000000d000a7202 */ /* 0x000fe20000000f00 */
[----:B------:R-:W-:Y:S01]  /*2eb0*/  IMAD.MOV.U32 R3, RZ, RZ, R41 ;  /* 0x000000ffff037224 */ /* 0x000fe200078e0029 */
[----:B------:R-:W0:Y:S04]  /*2ec0*/  LDGDEPBAR ;  /* 0x00000000000079af */ /* 0x000e280000000000 */
[----:B-----5:R-:W5:Y:S01]  /*2ed0*/  LD.E.64 R44, [R44.64+0x8] ;  /* 0x000008062c2c7980 */ /* 0x020f62000c101b00 */
[----:B--2---:R-:W-:Y:S02]  /*2ee0*/  @!P2 IMAD.SHL.U32 R13, R40, 0x80, RZ ;  /* 0x00000080280da824 */ /* 0x004fe400078e00ff */
[--C-:B------:R-:W-:Y:S01]  /*2ef0*/  @!P2 IMAD.MOV.U32 R2, RZ, RZ, R40.reuse ;  /* 0x000000ffff02a224 */ /* 0x100fe200078e0028 */
[----:B------:R-:W-:-:S02]  /*2f00*/  @!P2 SHF.R.S32.HI R3, RZ, 0x1f, R40 ;  /* 0x0000001fff03a819 */ /* 0x000fc40000011428 */
[----:B---3--:R-:W-:Y:S01]  /*2f10*/  LOP3.LUT R0, R0, 0x1, RZ, 0xc0, !PT ;  /* 0x0000000100007812 */ /* 0x008fe200078ec0ff */
[----:B------:R-:W-:-:S03]  /*2f20*/  IMAD R5, R5, R2, RZ ;  /* 0x0000000205057224 */ /* 0x000fc600078e02ff */
[----:B------:R-:W-:Y:S01]  /*2f30*/  ISETP.NE.U32.AND P1, PT, R0, 0x1, PT ;  /* 0x000000010000780c */ /* 0x000fe20003f25070 */
[----:B------:R-:W-:Y:S01]  /*2f40*/  IMAD.WIDE.U32 R14, R4, R2, RZ ;  /* 0x00000002040e7225 */ /* 0x000fe200078e00ff */
[----:B------:R-:W-:-:S03]  /*2f50*/  IADD3 R18, -R18, R16, -R13 ;  /* 0x0000001012127210 */ /* 0x000fc60007ffe90d */
[----:B------:R-:W-:Y:S01]  /*2f60*/  IMAD R5, R4, R3, R5 ;  /* 0x0000000304057224 */ /* 0x000fe200078e0205 */
[----:B------:R-:W-:-:S03]  /*2f70*/  ISETP.LT.OR P1, PT, R18, 0x1, P1 ;  /* 0x000000011200780c */ /* 0x000fc60000f21670 */
[----:B------:R-:W-:Y:S01]  /*2f80*/  IMAD.IADD R5, R15, 0x1, R5 ;  /* 0x000000010f057824 */ /* 0x000fe200078e0205 */
[----:B----4-:R-:W-:Y:S02]  /*2f90*/  LEA R2, P0, R14, R8, 0x1 ;  /* 0x000000080e027211 */ /* 0x010fe400078008ff */
[----:B------:R-:W-:Y:S02]  /*2fa0*/  IADD3 R30, R30, -c[0x0][0x18], RZ ;  /* 0x800006001e1e7a10 */ /* 0x000fe40007ffe0ff */
[----:B------:R-:W-:-:S05]  /*2fb0*/  LEA.HI.X R3, R14, R9, R5, 0x1, P0 ;  /* 0x000000090e037211 */ /* 0x000fca00000f0c05 */
[----:B------:R-:W-:Y:S01]  /*2fc0*/  @!PT LDS RZ, [RZ] ;  /* 0x00000000fffff984 */ /* 0x000fe20000000800 */
[----:B------:R-:W-:Y:S01]  /*2fd0*/  @!PT LDS RZ, [RZ] ;  /* 0x00000000fffff984 */ /* 0x000fe20000000800 */
[----:B------:R-:W-:Y:S01]  /*2fe0*/  @!PT LDS RZ, [RZ] ;  /* 0x00000000fffff984 */ /* 0x000fe20000000800 */
[----:B------:R2:W-:Y:S04]  /*2ff0*/  LDGSTS.E.BYPASS.LTC128B.128 [R30], [R2.64], !P1 ;  /* 0x00000000021e7fae */ /* 0x0005e8000c901d46 */
[----:B------:R-:W3:Y:S01]  /*3000*/  LD.E.U8 R0, [R6.64] ;  /* 0x0000000606007980 */ /* 0x000ee2000c101100 */
[C---:B-----5:R-:W-:Y:S01]  /*3010*/  IMAD.SHL.U32 R9, R44.reuse, 0x2, RZ ;  /* 0x000000022c097824 */ /* 0x060fe200078e00ff */
        /* <DEDUP_REMOVED lines=11> */
[----:B--2---:R-:W-:-:S05]  /*30d0*/  IADD3 R2, P0, R14, R9, RZ ;  /* 0x000000090e027210 */ /* 0x004fca0007f1e0ff */
        /* <DEDUP_REMOVED lines=11> */
[----:B--2---:R-:W2:Y:S01]  /*3190*/  LDL R3, [R1+0x18] ;  /* 0x0000180001037983 */ /* 0x004ea20000100800 */
[----:B---3--:R-:W-:-:S04]  /*31a0*/  LOP3.LUT R0, R0, 0x1, RZ, 0xc0, !PT ;  /* 0x0000000100007812 */ /* 0x008fc800078ec0ff */
[----:B------:R-:W-:-:S04]  /*31b0*/  ISETP.NE.U32.AND P1, PT, R0, 0x1, PT ;  /* 0x000000010000780c */ /* 0x000fc80003f25070 */
[----:B------:R-:W-:-:S13]  /*31c0*/  ISETP.LT.OR P1, PT, R18, 0x61, P1 ;  /* 0x000000611200780c */ /* 0x000fda0000f21670 */
[----:B------:R-:W-:Y:S01]  /*31d0*/  @!PT LDS RZ, [RZ] ;  /* 0x00000000fffff984 */ /* 0x000fe20000000800 */
[----:B------:R-:W-:Y:S01]  /*31e0*/  @!PT LDS RZ, [RZ] ;  /* 0x00000000fffff984 */ /* 0x000fe20000000800 */
[----:B------:R-:W-:Y:S01]  /*31f0*/  @!PT LDS RZ, [RZ] ;  /* 0x00000000fffff984 */ /* 0x000fe20000000800 */
[----:B------:R3:W-:Y:S04]  /*3200*/  LDGSTS.E.BYPASS.LTC128B.128 [R30+0x3000], [R4.64], !P1 ;  /* 0x03000000041e7fae */ /* 0x0007e8000c901d46 */
[----:B------:R-:W4:Y:S04]  /*3210*/  LD.E R38, [R38.64] ;  /* 0x0000000626267980 */ /* 0x000f28000c101900 */
[----:B------:R-:W5:Y:S01]  /*3220*/  LD.E.64 R24, [R24.64+0x8] ;  /* 0x0000080618187980 */ /* 0x000f62000c101b00 */
[----:B----4-:R-:W-:-:S13]  /*3230*/  ISETP.GT.AND P1, PT, R38, 0x7f, PT ;  /* 0x0000007f2600780c */ /* 0x010fda0003f24270 */
[----:B------:R-:W4:Y:S04]  /*3240*/  @!P1 LDL.64 R8, [R1+0x428] ;  /* 0x0004280001089983 */ /* 0x000f280000100a00 */
[----:B------:R-:W2:Y:S04]  /*3250*/  @!P1 LDL.64 R6, [R1+0x418] ;  /* 0x0004180001069983 */ /* 0x000ea80000100a00 */
[----:B------:R-:W3:Y:S04]  /*3260*/  @!P1 LDL R40, [R1+0x430] ;  /* 0x0004300001289983 */ /* 0x000ee80000100800 */
[----:B----4-:R-:W4:Y:S04]  /*3270*/  @!P1 LD.E.U8 R0, [R8.64] ;  /* 0x0000000608009980 */ /* 0x010f28000c101100 */
[----:B--2---:R-:W2:Y:S01]  /*3280*/  @!P1 LD.E R2, [R6.64] ;  /* 0x0000000606029980 */ /* 0x004ea2000c101900 */
[--C-:B------:R-:W-:Y:S01]  /*3290*/  @!P2 IMAD.MOV.U32 R10, RZ, RZ, R13.reuse ;  /* 0x000000ffff0aa224 */ /* 0x100fe200078e000d */
[----:B------:R-:W-:-:S04]  /*32a0*/  @!P2 SHF.R.S32.HI R11, RZ, 0x1f, R13 ;  /* 0x0000001fff0ba819 */ /* 0x000fc8000001140d */
[----:B-----5:R-:W-:-:S04]  /*32b0*/  LEA R12, P2, R10, R24, 0x2 ;  /* 0x000000180a0c7211 */ /* 0x020fc800078410ff */
[----:B------:R-:W-:Y:S02]  /*32c0*/  LEA.HI.X R13, R10, R25, R11, 0x2, P2 ;  /* 0x000000190a0d7211 */ /* 0x000fe400010f140b */
[----:B---3--:R-:W-:Y:S01]  /*32d0*/  IADD3 R40, R40, 0x1, RZ ;  /* 0x0000000128287810 */ /* 0x008fe20007ffe0ff */
[----:B------:R-:W-:Y:S01]  /*32e0*/  BSSY B0, `(.L_x_2273) ;  /* 0x000005a000007945 */ /* 0x000fe20003800000 */
[----:B------:R-:W-:Y:S01]  /*32f0*/  IMAD.MOV.U32 R5, RZ, RZ, 0x1 ;  /* 0x00000001ff057424 */ /* 0x000fe200078e00ff */
[----:B----4-:R-:W-:Y:S02]  /*3300*/  @!P1 ISETP.NE.AND P0, PT, R0, RZ, PT ;  /* 0x000000ff0000920c */ /* 0x010fe40003f05270 */
        /* <DEDUP_REMOVED lines=16> */
[----:B------:R-:W3:Y:S04]  /*3410*/  LD.E R2, [R10.64+0xc] ;  /* 0x00000c060a027980 */ /* 0x000ee8000c101900 */
        /* <DEDUP_REMOVED lines=17> */
[----:B------:R-:W-:-:S05]  /*3530*/  LEA.HI.X R11, R40, R17, R3, 0x1, P0 ;  /* 0x00000011280b7211 */ /* 0x000fca00000f0c03 */
[----:B------:R-:W-:Y:S01]  /*3540*/  @!PT LDS RZ, [RZ] ;  /* 0x00000000fffff984 */ /* 0x000fe20000000800 */
[----:B------:R-:W-:Y:S01]  /*3550*/  @!PT LDS RZ, [RZ] ;  /* 0x00000000fffff984 */ /* 0x000fe20000000800 */
[----:B------:R-:W-:Y:S01]  /*3560*/  @!PT LDS RZ, [RZ] ;  /* 0x00000000fffff984 */ /* 0x000fe20000000800 */
[----:B------:R1:W-:Y:S04]  /*3570*/  LDGSTS.E.BYPASS.LTC128B.128 [R7+0x4000], [R10.64], !P1 ;  /* 0x040000000a077fae */ /* 0x0003e8000c901d46 */
[----:B------:R2:W3:Y:S01]  /*3580*/  LD.E.U8 R3, [R14.64] ;  /* 0x000000060e037980 */ /* 0x0004e2000c101100 */
[----:B------:R-:W-:-:S05]  /*3590*/  IMAD.SHL.U32 R17, R8, 0x2, RZ ;  /* 0x0000000208117824 */ /* 0x000fca00078e00ff */
[----:B------:R-:W-:Y:S01]  /*35a0*/  IADD3 R18, P0, R17, R10, RZ ;  /* 0x0000000a11127210 */ /* 0x000fe20007f1e0ff */
[----:B--2---:R-:W2:Y:S01]  /*35b0*/  LDL.128 R12, [R1+0x420] ;  /* 0x00042000010c7983 */ /* 0x004ea20000100c00 */
[----:B---3--:R-:W-:-:S04]  /*35c0*/  LOP3.LUT R3, R3, 0x1, RZ, 0xc0, !PT ;  /* 0x0000000103037812 */ /* 0x008fc800078ec0ff */
[----:B------:R-:W-:-:S04]  /*35d0*/  ISETP.NE.U32.AND P1, PT, R3, 0x1, PT ;  /* 0x000000010300780c */ /* 0x000fc80003f25070 */
[----:B------:R-:W-:Y:S02]  /*35e0*/  ISETP.LT.OR P1, PT, R2, 0x21, P1 ;  /* 0x000000210200780c */ /* 0x000fe40000f21670 */
[----:B------:R-:W-:-:S05]  /*35f0*/  SHF.L.U64.HI R3, R8, 0x1, R9 ;  /* 0x0000000108037819 */ /* 0x000fca0000010209 */
[----:B------:R-:W-:Y:S02]  /*3600*/  IMAD.X R19, R3, 0x1, R11, P0 ;  /* 0x0000000103137824 */ /* 0x000fe400000e060b */
[----:B-1----:R-:W3:Y:S04]  /*3610*/  LDL.64 R10, [R1+0x408] ;  /* 0x00040800010a7983 */ /* 0x002ee80000100a00 */
        /* <DEDUP_REMOVED lines=14> */
[----:B---3--:R-:W3:Y:S02]  /*3700*/  LD.E.U8 R4, [R10.64] ;  /* 0x000000060a047980 */ /* 0x008ee4000c101100 */
[----:B---3--:R-:W-:-:S04]  /*3710*/  LOP3.LUT R4, R4, 0x1, RZ, 0xc0, !PT ;  /* 0x0000000104047812 */ /* 0x008fc800078ec0ff */
        /* <DEDUP_REMOVED lines=8> */
[----:B--2---:R-:W2:Y:S02]  /*37a0*/  LD.E R12, [R12.64] ;  /* 0x000000060c0c7980 */ /* 0x004ea4000c101900 */
        /* <DEDUP_REMOVED lines=13> */
.L_x_2274:
[----:B-1----:R-:W-:Y:S05]  /*3880*/  BSYNC B0 ;  /* 0x0000000000007941 */ /* 0x002fea0003800000 */
.L_x_2273:
[----:B------:R-:W2:Y:S04]  /*3890*/  LDL R2, [R1+0x430] ;  /* 0x0004300001027983 */ /* 0x000ea80000100800 */
        /* <DEDUP_REMOVED lines=313> */
.L_x_2278:
[----:B-1----:R-:W-:Y:S02]  /*4c30*/  MOV R30, 0x4c50 ;  /* 0x00004c50001e7802 */ /* 0x002fe40000000f00 */
[----:B------:R-:W-:Y:S05]  /*4c40*/  CALL.REL.NOINC `($_ZN7cutlass13device_kernelIN5flash19enable_sm80_to_sm89INS1_16FlashAttnBwdSm80INS1_25CollectiveMainloopBwdSm80ILi2ELi2EN4cute5tupleIJNS5_1CILi128EEES8_NS7_ILi64EEEEEENS_10bfloat16_tEfNS_4arch4Sm80ELb0ELb1ELb1ELb1ELb1ELb0ELb0ELb0ELi2ELi4ELi4ELi4ELb0EEENS1_24CollectiveEpilogueBwdGQAISA_fSD_Li256ELb1ELb1EEENS1_19SingleTileSchedulerILb1ELb0ELb0ELi128EEEEEEEEEvNT_6ParamsE$_ZZN5flash25CollectiveMainloopBwdSm80ILi2ELi2EN4cute5tupleIJNS1_1CILi128EEES4_NS3_ILi64EEEEEEN7cutlass10bfloat16_tEfNS7_4arch4Sm80ELb0ELb1ELb1ELb1ELb1ELb0ELb0ELb0ELi2ELi4ELi4ELi4ELb0EE3mmaINS_16FlashAttnBwdSm80ISB_NS_24CollectiveEpilogueBwdGQAIS6_fSA_Li256ELb1ELb1EEENS_19SingleTileSchedulerILb1ELb0ELb0ELi128EEEE13SharedStorageENS1_6TensorINS1_11ArrayEngineIfLm32EEENS1_6LayoutINS2_IJNS2_IJNS3_ILi2EEESO_EEESO_NS3_ILi4EEEEEENS2_IJNS2_IJNS3_ILi1EEESO_EEESQ_NS3_ILi8EEEEEEEEEEEEbRKNSB_6ParamsERT0_S12_iNS2_IJiiiEEERT_ENKUliT_E_clIZSC_ISJ_SX_EbS10_S12_S12_iS13_S15_EUlRS16_iE_EEDaiS16_) ;  /* 0x0000fe4000007944 */ /* 0x000fea0003c00000 */
[----:B---3--:R-:W2:Y:S02]  /*4c50*/  LDL R2, [R1+0x430] ;  /* 0x0004300001027983 */ /* 0x008ea40000100800 */
[----:B--2---:R-:W-:-:S04]  /*4c60*/  IADD3 R2, R2, 0x1, RZ ;  /* 0x0000000102027810 */ /* 0x004fc80007ffe0ff */
[----:B------:R-:W-:Y:S01]  /*4c70*/  ISETP.GE.AND P0, PT, R2, R41, PT ;  /* 0x000000290200720c */ /* 0x000fe20003f06270 */
[----:B------:R1:W-:-:S12]  /*4c80*/  STL [R1+0x430], R2 ;  /* 0x0004300201007387 */ /* 0x0003d80000100800 */
[----:B------:R-:W-:Y:S05]  /*4c90*/  @!P0 BRA `(.L_x_2278) ;  /* 0xffffff9000008947 */ /* 0x000fea000383ffff */
[----:B------:R-:W-:Y:S05]  /*4ca0*/  BSYNC B3 ;  /* 0x0000000000037941 */ /* 0x000fea0003800000 */
.L_x_2277:
        /* <DEDUP_REMOVED lines=8> */
.L_x_2276:
[----:B------:R-:W-:Y:S05]  /*4d30*/  BSYNC B4 ;  /* 0x0000000000047941 */ /* 0x000fea0003800000 */
.L_x_2275:
        /* <DEDUP_REMOVED lines=41> */
.L_x_2272:
[----:B----4-:R-:W-:Y:S05]  /*4fd0*/  @P2 EXIT ;  /* 0x000000000000294d */ /* 0x010fea0003800000 */
[----:B------:R-:W-:-:S04]  /*4fe0*/  ISETP.NE.U32.AND P0, PT, RZ, c[0x0][0x360], PT ;  /* 0x0000d800ff007a0c */ /* 0x000fc80003f05070 */
[----:B------:R-:W-:-:S13]  /*4ff0*/  ISETP.NE.AND.EX P0, PT, RZ, c[0x0][0x364], PT, P0 ;  /* 0x0000d900ff007a0c */ /* 0x000fda0003f05300 */
[----:B------:R-:W-:-:S04]  /*5000*/  @P0 IMAD.MOV.U32 R3, RZ, RZ, 0x4 ;  /* 0x00000004ff030424 */ /* 0x000fc800078e00ff */
[----:B---3--:R-:W-:-:S05]  /*5010*/  @P0 IMAD.WIDE R4, R42, R3, c[0x0][0x360] ;  /* 0x0000d8002a040625 */ /* 0x008fca00078e0203 */
[----:B------:R-:W3:Y:S01]  /*5020*/  @P0 LDG.E R3, [R4.64] ;  /* 0x0000000604030981 */ /* 0x000ee2000c1e1900 */
[----:B------:R-:W-:Y:S01]  /*5030*/  IMAD.MOV.U32 R0, RZ, RZ, 0x1 ;  /* 0x00000001ff007424 */ /* 0x000fe200078e00ff */
[----:B------:R-:W-:Y:S02]  /*5040*/  WARPSYNC 0xffffffff ;  /* 0xffffffff00007948 */ /* 0x000fe40003800000 */
[----:B-1----:R-:W1:Y:S02]  /*5050*/  S2R R2, SR_CTAID.Y ;  /* 0x0000000000027919 */ /* 0x002e640000002600 */
[----:B------:R-:W-:-:S13]  /*5060*/  ISETP.NE.AND P1, PT, R0, c[0x0][0x338], PT ;  /* 0x0000ce0000007a0c */ /* 0x000fda0003f25270 */
[----:B-1----:R-:W-:-:S04]  /*5070*/  @P1 IMAD.HI.U32 R0, R2, c[0x0][0x33c], RZ ;  /* 0x0000cf0002001a27 */ /* 0x002fc800078e00ff */
[----:B------:R-:W-:Y:S01]  /*5080*/  IMAD.MOV.U32 R40, RZ, RZ, R2 ;  /* 0x000000ffff287224 */ /* 0x000fe200078e0002 */
[----:B------:R-:W-:Y:S02]  /*5090*/  @P1 SHF.R.U32.HI R40, RZ, c[0x0][0x340], R0 ;  /* 0x0000d000ff281a19 */ /* 0x000fe40000011600 */
[----:B------:R-:W-:-:S03]  /*50a0*/  SHF.R.S32.HI R0, RZ, 0x1f, R42 ;  /* 0x0000001fff007819 */ /* 0x000fc6000001142a */
[----:B------:R-:W-:Y:S01]  /*50b0*/  IMAD.MOV R33, RZ, RZ, -R40 ;  /* 0x000000ffff217224 */ /* 0x000fe200078e0a28 */
[----:B------:R-:W-:-:S03]  /*50c0*/  SEL R0, R0, RZ, !P0 ;  /* 0x000000ff00007207 */ /* 0x000fc60004000000 */
[----:B------:R-:W-:Y:S01]  /*50d0*/  IMAD R33, R33, c[0x0][0x338], R2 ;  /* 0x0000ce0021217a24 */ /* 0x000fe200078e0202 */
[C---:B------:R-:W-:Y:S01]  /*50e0*/  SEL R2, R42.reuse, RZ, !P0 ;  /* 0x000000ff2a027207 */ /* 0x040fe20004000000 */
[----:B---3--:R-:W-:-:S05]  /*50f0*/  @P0 IMAD R3, R42, 0x80, R3 ;  /* 0x000000802a030824 */ /* 0x008fca00078e0203 */
[----:B------:R-:W-:-:S04]  /*5100*/  @P0 SHF.R.S32.HI R48, RZ, 0x1f, R3 ;  /* 0x0000001fff300819 */ /* 0x000fc80000011403 */
[----:B------:R-:W-:Y:S02]  /*5110*/  @P0 LEA.HI R48, R48, R3, RZ, 0x7 ;  /* 0x0000000330300211 */ /* 0x000fe400078f38ff */
[----:B------:R-:W-:-:S03]  /*5120*/  SHF.R.S32.HI R3, RZ, 0x1f, R40 ;  /* 0x0000001fff037819 */ /* 0x000fc60000011428 */
[----:B------:R-:W-:-:S05]  /*5130*/  @P0 IMAD.SHL.U32 R48, R48, 0x40, RZ ;  /* 0x0000004030300824 */ /* 0x000fca00078e00ff */
[----:B------:R-:W-:-:S04]  /*5140*/  @P0 LOP3.LUT R48, R48, 0xffffe000, RZ, 0xc0, !PT ;  /* 0xffffe00030300812 */ /* 0x000fc800078ec0ff */
[----:B------:R-:W-:Y:S02]  /*5150*/  @P0 SHF.R.S32.HI R49, RZ, 0x1f, R48 ;  /* 0x0000001fff310819 */ /* 0x000fe40000011430 */
[----:B------:R-:W-:Y:S02]  /*5160*/  @!P0 CS2R R48, SRZ ;  /* 0x0000000000308805 */ /* 0x000fe4000001ff00 */
        /* <DEDUP_REMOVED lines=15> */
.L_x_2281:
[----:B------:R-:W3:Y:S01]  /*5260*/  LDG.E.STRONG.GPU R4, [R46.64] ;  /* 0x000000062e047981 */ /* 0x000ee2000c1ef900 */
[----:B------:R-:W-:Y:S01]  /*5270*/  YIELD ;  /* 0x0000000000007946 */ /* 0x000fe20003800000 */
[----:B---3--:R-:W-:Y:S01]  /*5280*/  ISETP.NE.AND P0, PT, R4, R33, PT ;  /* 0x000000210400720c */ /* 0x008fe20003f05270 */
[----:B------:R-:W-:-:S12]  /*5290*/  CCTL.IVALL ;  /* 0x00000000ff00798f */ /* 0x000fd80002000000 */
[----:B------:R-:W-:Y:S05]  /*52a0*/  @P0 BRA `(.L_x_2281) ;  /* 0xffffffb000000947 */ /* 0x000fea000383ffff */
.L_x_2280:
[----:B------:R-:W-:Y:S05]  /*52b0*/  BSYNC B0 ;  /* 0x0000000000007941 */ /* 0x000fea0003800000 */
.L_x_2279:
[----:B------:R-:W-:Y:S01]  /*52c0*/  MOV R41, 0xffffffff ;  /* 0xffffffff00297802 */ /* 0x000fe20000000f00 */
[----:B------:R-:W-:Y:S05]  /*52d0*/  BRA.CONV ~URZ, `(.L_x_2282) ;  /* 0x000000237f007947 */ /* 0x000fea000b800000 */
[----:B------:R-:W-:Y:S02]  /*52e0*/  MOV R4, 0x5300 ;  /* 0x0000530000047802 */ /* 0x000fe40000000f00 */
[----:B--2---:R-:W-:Y:S05]  /*52f0*/  CALL.REL.NOINC `($__internal_9_$__cuda_sm70_warpsync) ;  /* 0x000636e000007944 */ /* 0x004fea0003c00000 */
.L_x_2282:
[----:B------:R-:W-:-:S06]  /*5300*/  NOP ;  /* 0x0000000000007918 */ /* 0x000fcc0000000000 */
        /* <DEDUP_REMOVED lines=8> */
[----:B------:R-:W-:Y:S01]  /*5390*/  IMAD.SHL.U32 R43, R32, 0x2000, RZ ;  /* 0x00002000202b7824 */ /* 0x000fe200078e00ff */
[----:B------:R-:W-:Y:S01]  /*53a0*/  SHF.R.S32.HI R32, RZ, 0x1f, R34 ;  /* 0x0000001fff207819 */ /* 0x000fe20000011422 */
[----:B------:R-:W-:-:S03]  /*53b0*/  IMAD R45, R3, c[0x0][0x328], RZ ;  /* 0x0000ca00032d7a24 */ /* 0x000fc600078e02ff */
[----:B------:R-:W-:Y:S01]  /*53c0*/  IADD3 R42, P1, P0, R48, R43, R34 ;  /* 0x0000002b302a7210 */ /* 0x000fe2000783e022 */
[----:B------:R-:W-:Y:S01]  /*53d0*/  IMAD R48, R40, c[0x0][0x32c], R45 ;  /* 0x0000cb0028307a24 */ /* 0x000fe200078e022d */
[----:B------:R-:W-:Y:S01]  /*53e0*/  SHF.R.S32.HI R43, RZ, 0x1f, R43 ;  /* 0x0000001fff2b7819 */ /* 0x000fe2000001142b */
[----:B------:R-:W-:-:S03]  /*53f0*/  IMAD R45, R0, c[0x0][0x330], RZ ;  /* 0x0000cc00002d7a24 */ /* 0x000fc600078e02ff */
[----:B------:R-:W-:Y:S01]  /*5400*/  IADD3.X R43, R49, R43, R32, P1, P0 ;  /* 0x0000002b312b7210 */ /* 0x000fe20000fe0420 */
[----:B------:R-:W-:-:S04]  /*5410*/  IMAD R32, R2, c[0x0][0x334], R45 ;  /* 0x0000cd0002207a24 */ /* 0x000fc800078e022d */
[----:B------:R-:W-:-:S04]  /*5420*/  IMAD.WIDE.U32 R50, R40, c[0x0][0x328], R42 ;  /* 0x0000ca0028327a25 */ /* 0x000fc800078e002a */
[----:B------:R-:W-:Y:S01]  /*5430*/  IMAD.IADD R49, R51, 0x1, R48 ;  /* 0x0000000133317824 */ /* 0x000fe200078e0230 */
[----:B------:R-:W-:-:S05]  /*5440*/  MOV R48, R50 ;  /* 0x0000003200307202 */ /* 0x000fca0000000f00 */
[----:B------:R-:W-:-:S05]  /*5450*/  IMAD.WIDE.U32 R48, R2, c[0x0][0x330], R48 ;  /* 0x0000cc0002307a25 */ /* 0x000fca00078e0030 */
[----:B------:R-:W-:Y:S02]  /*5460*/  IADD3 R32, R49, R32, RZ ;  /* 0x0000002031207210 */ /* 0x000fe40007ffe0ff */
[----:B------:R-:W-:-:S04]  /*5470*/  LEA R50, P0, R48, c[0x0][0x310], 0x2 ;  /* 0x0000c40030327a11 */ /* 0x000fc800078010ff */
[----:B------:R-:W-:-:S05]  /*5480*/  LEA.HI.X R51, R48, c[0x0][0x314], R32, 0x2, P0 ;  /* 0x0000c50030337a11 */ /* 0x000fca00000f1420 */
[----:B---3--:R1:W-:Y:S04]  /*5490*/  RED.E.ADD.F32.FTZ.RN.STRONG.GPU [R50.64], R36 ;  /* 0x000000243200798e */ /* 0x0083e8000c10e786 */
        /* <DEDUP_REMOVED lines=11> */
[----:B--2---:R1:W-:Y:S04]  /*5550*/  RED.E.ADD.F32.FTZ.RN.STRONG.GPU [R50.64+0x3000], R20 ;  /* 0x003000143200798e */ /* 0x0043e8000c10e786 */
        /* <DEDUP_REMOVED lines=21> */
[----:B------:R-:W-:Y:S05]  /*56b0*/  CALL.REL.NOINC `($__internal_9_$__cuda_sm70_warpsync) ;  /* 0x0006332000007944 */ /* 0x000fea0003c00000 */
.L_x_2283:
        /* <DEDUP_REMOVED lines=12> */
.L_x_2285:
[----:B------:R-:W-:Y:S05]  /*5780*/  BSYNC B0 ;  /* 0x0000000000007941 */ /* 0x000fea0003800000 */
.L_x_2284:
[----:B-1----:R-:W-:Y:S01]  /*5790*/  IADD3 R36, P0, R35, c[0x0][0x348], RZ ;  /* 0x0000d20023247a10 */ /* 0x002fe20007f1e0ff */
[----:B------:R-:W-:Y:S03]  /*57a0*/  BSSY B0, `(.L_x_2286) ;  /* 0x0000008000007945 */ /* 0x000fe60003800000 */
[----:B------:R-:W-:Y:S01]  /*57b0*/  IADD3.X R37, R44, c[0x0][0x34c], RZ, P0, !PT ;  /* 0x0000d3002c257a10 */ /* 0x000fe200007fe4ff */
[----:B------:R-:W-:Y:S05]  /*57c0*/  @P2 BRA `(.L_x_2287) ;  /* 0x0000005000002947 */ /* 0x000fea0003800000 */
.L_x_2288:
[----:B------:R-:W2:Y:S01]  /*57d0*/  LDG.E.STRONG.GPU R4, [R36.64] ;  /* 0x0000000624047981 */ /* 0x000ea2000c1ef900 */
[----:B------:R-:W-:Y:S01]  /*57e0*/  YIELD ;  /* 0x0000000000007946 */ /* 0x000fe20003800000 */
[----:B--2---:R-:W-:Y:S01]  /*57f0*/  ISETP.NE.AND P0, PT, R4, R33, PT ;  /* 0x000000210400720c */ /* 0x004fe20003f05270 */
[----:B------:R-:W-:-:S12]  /*5800*/  CCTL.IVALL ;  /* 0x00000000ff00798f */ /* 0x000fd80002000000 */
[----:B------:R-:W-:Y:S05]  /*5810*/  @P0 BRA `(.L_x_2288) ;  /* 0xffffffb000000947 */ /* 0x000fea000383ffff */
.L_x_2287:
[----:B------:R-:W-:Y:S05]  /*5820*/  BSYNC B0 ;  /* 0x0000000000007941 */ /* 0x000fea0003800000 */
.L_x_2286:
[----:B------:R-:W-:Y:S05]  /*5830*/  BRA.CONV ~URZ, `(.L_x_2289) ;  /* 0x000000237f007947 */ /* 0x000fea000b800000 */
[----:B------:R-:W-:Y:S02]  /*5840*/  MOV R4, 0x5860 ;  /* 0x0000586000047802 */ /* 0x000fe40000000f00 */
[----:B------:R-:W-:Y:S05]  /*5850*/  CALL.REL.NOINC `($__internal_9_$__cuda_sm70_warpsync) ;  /* 0x0006318000007944 */ /* 0x000fea0003c00000 */
.L_x_2289:
        /* <DEDUP_REMOVED lines=56> */
.L_x_2290:
        /* <DEDUP_REMOVED lines=12> */
        .type           $_ZN7cutlass13device_kernelIN5flash19enable_sm80_to_sm89INS1_16FlashAttnBwdSm80INS1_25CollectiveMainloopBwdSm80ILi2ELi2EN4cute5tupleIJNS5_1CILi128EEES8_NS7_ILi64EEEEEENS_10bfloat16_tEfNS_4arch4Sm80ELb0ELb1ELb1ELb1ELb1ELb0ELb0ELb0ELi2ELi4ELi4ELi4ELb0EEENS1_24CollectiveEpilogueBwdGQAISA_fSD_Li256ELb1ELb1EEENS1_19SingleTileSchedulerILb1ELb0ELb0ELi128EEEEEEEEEvNT_6ParamsE$_ZN4cute12iter_adaptorIPKN7cutlass10bfloat16_tENS_8gmem_ptrIS4_EEEC2ES4_,@function
        .size           $_ZN7cutlass13device_kernelIN5flash19enable_sm80_to_sm89INS1_16FlashAttnBwdSm80INS1_25CollectiveMainloopBwdSm80ILi2ELi2EN4cute5tupleIJNS5_1CILi128EEES8_NS7_ILi64EEEEEENS_10bfloat16_tEfNS_4arch4Sm80ELb0ELb1ELb1ELb1ELb1ELb0ELb0ELb0ELi2ELi4ELi4ELi4ELb0EEENS1_24CollectiveEpilogueBwdGQAISA_fSD_Li256ELb1ELb1EEENS1_19SingleTileSchedulerILb1ELb0ELb0ELi128EEEEEEEEEvNT_6ParamsE$_ZN4cute12iter_adaptorIPKN7cutlass10bfloat16_tENS_8gmem_ptrIS4_EEEC2ES4_,($_ZN7cutlass13device_kernelIN5flash19enable_sm80_to_sm89INS1_16FlashAttnBwdSm80INS1_25CollectiveMainloopBwdSm80ILi2ELi2EN4cute5tupleIJNS5_1CILi128EEES8_NS7_ILi64EEEEEENS_10bfloat16_tEfNS_4arch4Sm80ELb0ELb1ELb1ELb1ELb1ELb0ELb0ELb0ELi2ELi4ELi4ELi4ELb0EEENS1_24CollectiveEpilogueBwdGQAISA_fSD_Li256ELb1ELb1EEENS1_19SingleTileSchedulerILb1ELb0ELb0ELi128EEEEEEEEEvNT_6ParamsE$_ZN4cute12iter_adaptorIPKN7cutlass9uint128_tENS_8gmem_ptrIS4_EEEC2ES4_ - $_ZN7cutlass13device_kernelIN5flash19enable_sm80_to_sm89INS1_16FlashAttnBwdSm80INS1_25CollectiveMainloopBwdSm80ILi2ELi2EN4cute5tupleIJNS5_1CILi128EEES8_NS7_ILi64EEEEEENS_10bfloat16_tEfNS_4arch4Sm80ELb0ELb1ELb1ELb1ELb1ELb0ELb0ELb0ELi2ELi4ELi4ELi4ELb0EEENS1_24CollectiveEpilogueBwdGQAISA_fSD_Li256ELb1ELb1EEENS1_19SingleTileSchedulerILb1ELb0ELb0ELi128EEEEEEEEEvNT_6ParamsE$_ZN4cute12iter_adaptorIPKN7cutlass10bfloat16_tENS_8gmem_ptrIS4_EEEC2ES4_)
$_ZN7cutlass13device_kernelIN5flash19enable_sm80_to_sm89INS1_16FlashAttnBwdSm80INS1_25CollectiveMainloopBwdSm80ILi2ELi2EN4cute5tupleIJNS5_1CILi128EEES8_NS7_ILi64EEEEEENS_10bfloat16_tEfNS_4arch4Sm80ELb0ELb1ELb1ELb1ELb1ELb0ELb0ELb0ELi2ELi4ELi4ELi4ELb0EEENS1_24CollectiveEpilogueBwdGQAISA_fSD_Li256ELb1ELb1EEENS1_19SingleTileSchedulerILb1ELb0ELb0ELi128EEEEEEEEEvNT_6ParamsE$_ZN4cute12iter_adaptorIPKN7cutlass10bfloat16_tENS_8gmem_ptrIS4_EEEC2ES4_:
[----:B------:R-:W-:Y:S01]  /*5ca0*/  IADD3 R5, R13, -c[0x0][0x20], RZ ;  /* 0x800008000d057a10 */ /* 0x000fe20007ffe0ff */
[----:B------:R-:W-:Y:S01]  /*5cb0*/  IMAD.MOV.U32 R84, RZ, RZ, R4 ;  /* 0x000000ffff547224 */ /* 0x000fe200078e0004 */
[----:B------:R-:W-:Y:S01]  /*5cc0*/  MOV R85, R11 ;  /* 0x0000000b00557202 */ /* 0x000fe20000000f00 */
[----:B------:R-:W-:-:S04]  /*5cd0*/  IMAD.MOV.U32 R11, RZ, RZ, 0x0 ;  /* 0x00000000ff0b7424 */ /* 0x000fc800078e00ff */
[----:B------:R1:W-:Y:S01]  /*5ce0*/  STL.64 [R5], R84 ;  /* 0x0000005405007387 */ /* 0x0003e20000100a00 */
[----:B------:R-:W-:Y:S05]  /*5cf0*/  RET.REL.NODEC R10 `(_ZN7cutlass13device_kernelIN5flash19enable_sm80_to_sm89INS1_16FlashAttnBwdSm80INS1_25CollectiveMainloopBwdSm80ILi2ELi2EN4cute5tupleIJNS5_1CILi128EEES8_NS7_ILi64EEEEEENS_10bfloat16_tEfNS_4arch4Sm80ELb0ELb1ELb1ELb1ELb1ELb0ELb0ELb0ELi2ELi4ELi4ELi4ELb0EEENS1_24CollectiveEpilogueBwdGQAISA_fSD_Li256ELb1ELb1EEENS1_19SingleTileSchedulerILb1ELb0ELb0ELi128EEEEEEEEEvNT_6ParamsE) ;  /* 0xffffa3000a007950 */ /* 0x000fea0003c3ffff */
        .type           $_ZN7cutlass13device_kernelIN5flash19enable_sm80_to_sm89INS1_16FlashAttnBwdSm80INS1_25CollectiveMainloopBwdSm80ILi2ELi2EN4cute5tupleIJNS5_1CILi128EEES8_NS7_ILi64EEEEEENS_10bfloat16_tEfNS_4arch4Sm80ELb0ELb1ELb1ELb1ELb1ELb0ELb0ELb0ELi2ELi4ELi4ELi4ELb0EEENS1_24CollectiveEpilogueBwdGQAISA_fSD_Li256ELb1ELb1EEENS1_19SingleTileSchedulerILb1ELb0ELb0ELi128EEEEEEEEEvNT_6ParamsE$_ZN4cute12iter_adaptorIPKN7cutlass9uint128_tENS_8gmem_ptrIS4_EEEC2ES4_,@function
        .size           $_ZN7cutlass13device_kernelIN5flash19enable_sm80_to_sm89INS1_16FlashAttnBwdSm80INS1_25CollectiveMainloopBwdSm80ILi2ELi2EN4cute5tupleIJNS5_1CILi128EEES8_NS7_ILi64EEEEEENS_10bfloat16_tEfNS_4arch4Sm80ELb0ELb1ELb1ELb1ELb1ELb0ELb0ELb0ELi2ELi4ELi4ELi4ELb0EEENS1_24CollectiveEpilogueBwdGQAISA_fSD_Li256ELb1ELb1EEENS1_19SingleTileSchedulerILb1ELb0ELb0ELi128EEEEEEEEEvNT_6ParamsE$_ZN4cute12iter_adaptorIPKN7cutlass9uint128_tENS_8gmem_ptrIS4_EEEC2ES4_,($_ZN7cutlass13device_kernelIN5flash19enable_sm80_to_sm89INS1_16FlashAttnBwdSm80INS1_25CollectiveMainloopBwdSm80ILi2ELi2EN4cute5tupleIJNS5_1CILi128EEES8_NS7_ILi64EEEEEENS_10bfloat16_tEfNS_4arch4Sm80ELb0ELb1ELb1ELb1ELb1ELb0ELb0ELb0ELi2ELi4ELi4ELi4ELb0EEENS1_24CollectiveEpilogueBwdGQAISA_fSD_Li256ELb1ELb1EEENS1_19SingleTileSchedulerILb1ELb0ELb0ELi128EEEEEEEEEvNT_6ParamsE$_ZN4cute12iter_adaptorIPKfNS_8gmem_ptrIS2_EEEC2ES2_ - $_ZN7cutlass13device_kernelIN5flash19enable_sm80_to_sm89INS1_16FlashAttnBwdSm80INS1_25CollectiveMainloopBwdSm80ILi2ELi2EN4cute5tupleIJNS5_1CILi128EEES8_NS7_ILi64EEEEEENS_10bfloat16_tEfNS_4arch4Sm80ELb0ELb1ELb1ELb1ELb1ELb0ELb0ELb0ELi2ELi4ELi4ELi4ELb0EEENS1_24CollectiveEpilogueBwdGQAISA_fSD_Li256ELb1ELb1EEENS1_19SingleTileSchedulerILb1ELb0ELb0ELi128EEEEEEEEEvNT_6ParamsE$_ZN4cute12iter_adaptorIPKN7cutlass9uint128_tENS_8gmem_ptrIS4_EEEC2ES4_)
$_ZN7cutlass13device_kernelIN5flash19enable_sm80_to_sm89INS1_16FlashAttnBwdSm80INS1_25CollectiveMainloopBwdSm80ILi2ELi2EN4cute5tupleIJNS5_1CILi128EEES8_NS7_ILi64EEEEEENS_10bfloat16_tEfNS_4arch4Sm80ELb0ELb1ELb1ELb1ELb1ELb0ELb0ELb0ELi2ELi4ELi4ELi4ELb0EEENS1_24CollectiveEpilogueBwdGQAISA_fSD_Li256ELb1ELb1EEENS1_19SingleTileSchedulerILb1ELb0ELb0ELi128EEEEEEEEEvNT_6ParamsE$_ZN4cute12iter_adaptorIPKN7cutlass9uint128_tENS_8gmem_ptrIS4_EEEC2ES4_:
[----:B------:R-:W-:Y:S02]  /*5d00*/  IADD3 R4, R13, -c[0x0][0x20], RZ ;  /* 0x800008000d047a10 */ /* 0x000fe40007ffe0ff */
[----:B------:R-:W-:-:S03]  /*5d10*/  MOV R85, 0x0 ;  /* 0x0000000000557802 */ /* 0x000fc60000000f00 */
[----:B------:R1:W-:Y:S01]  /*5d20*/  STL.64 [R4], R2 ;  /* 0x0000000204007387 */ /* 0x0003e20000100a00 */
[----:B------:R-:W-:Y:S05]  /*5d30*/  RET.REL.NODEC R84 `(_ZN7cutlass13device_kernelIN5flash19enable_sm80_to_sm89INS1_16FlashAttnBwdSm80INS1_25CollectiveMainloopBwdSm80ILi2ELi2EN4cute5tupleIJNS5_1CILi128EEES8_NS7_ILi64EEEEEENS_10bfloat16_tEfNS_4arch4Sm80ELb0ELb1ELb1ELb1ELb1ELb0ELb0ELb0ELi2ELi4ELi4ELi4ELb0EEENS1_24CollectiveEpilogueBwdGQAISA_fSD_Li256ELb1ELb1EEENS1_19SingleTileSchedulerILb1ELb0ELb0ELi128EEEEEEEEEvNT_6ParamsE) ;  /* 0xffffa2c054007950 */ /* 0x000fea0003c3ffff */
        .type           $_ZN7cutlass13device_kernelIN5flash19enable_sm80_to_sm89INS1_16FlashAttnBwdSm80INS1_25CollectiveMainloopBwdSm80ILi2ELi2EN4cute5tupleIJNS5_1CILi128EEES8_NS7_ILi64EEEEEENS_10bfloat16_tEfNS_4arch4Sm80ELb0ELb1ELb1ELb1ELb1ELb0ELb0ELb0ELi2ELi4ELi4ELi4ELb0EEENS1_24CollectiveEpilogueBwdGQAISA_fSD_Li256ELb1ELb1EEENS1_19SingleTileSchedulerILb1ELb0ELb0ELi128EEEEEEEEEvNT_6ParamsE$_ZN4cute12iter_adaptorIPKfNS_8gmem_ptrIS2_EEEC2ES2_,@function
        .size           $_ZN7cutlass13device_kernelIN5flash19enable_sm80_to_sm89INS1_16FlashAttnBwdSm80INS1_25CollectiveMainloopBwdSm80ILi2ELi2EN4cute5tupleIJNS5_1CILi128EEES8_NS7_ILi64EEEEEENS_10bfloat16_tEfNS_4arch4Sm80ELb0ELb1ELb1ELb1ELb1ELb0ELb0ELb0ELi2ELi4ELi4ELi4ELb0EEENS1_24CollectiveEpilogueBwdGQAISA_fSD_Li256ELb1ELb1EEENS1_19SingleTileSchedulerILb1ELb0ELb0ELi128EEEEEEEEEvNT_6ParamsE$_ZN4cute12iter_adaptorIPKfNS_8gmem_ptrIS2_EEEC2ES2_,($_ZN7cutlass13device_kernelIN5flash19enable_sm80_to_sm89INS1_16FlashAttnBwdSm80INS1_25CollectiveMainloopBwdSm80ILi2ELi2EN4cute5tupleIJNS5_1CILi128EEES8_NS7_ILi64EEEEEENS_10bfloat16_tEfNS_4arch4Sm80ELb0ELb1ELb1ELb1ELb1ELb0ELb0ELb0ELi2ELi4ELi4ELi4ELb0EEENS1_24CollectiveEpilogueBwdGQAISA_fSD_Li256ELb1ELb1EEENS1_19SingleTileSchedulerILb1ELb0ELb0ELi128EEEEEEEEEvNT_6ParamsE$_ZN4cute12iter_adaptorIPN7cutlass10bfloat16_tENS_8smem_ptrIS3_EEEC2ES3_ - $_ZN7cutlass13device_kernelIN5flash19enable_sm80_to_sm89INS1_16FlashAttnBwdSm80INS1_25CollectiveMainloopBwdSm80ILi2ELi2EN4cute5tupleIJNS5_1CILi128EEES8_NS7_ILi64EEEEEENS_10bfloat16_tEfNS_4arch4Sm80ELb0ELb1ELb1ELb1ELb1ELb0ELb0ELb0ELi2ELi4ELi4ELi4ELb0EEENS1_24CollectiveEpilogueBwdGQAISA_fSD_Li256ELb1ELb1EEENS1_19SingleTileSchedulerILb1ELb0ELb0ELi128EEEEEEEEEvNT_6ParamsE$_ZN4cute12iter_adaptorIPKfNS_8gmem_ptrIS2_EEEC2ES2_)
$_ZN7cutlass13device_kernelIN5flash19enable_sm80_to_sm89INS1_16FlashAttnBwdSm80INS1_25CollectiveMainloopBwdSm80ILi2ELi2EN4cute5tupleIJNS5_1CILi128EEES8_NS7_ILi64EEEEEENS_10bfloat16_tEfNS_4arch4Sm80ELb0ELb1ELb1ELb1ELb1ELb0ELb0ELb0ELi2ELi4ELi4ELi4ELb0EEENS1_24CollectiveEpilogueBwdGQAISA_fSD_Li256ELb1ELb1EEENS1_19SingleTileSchedulerILb1ELb0ELb0ELi128EEEEEEEEEvNT_6ParamsE$_ZN4cute12iter_adaptorIPKfNS_8gmem_ptrIS2_EEEC2ES2_:
[----:B------:R-:W-:Y:S02]  /*5d40*/  IADD3 R2, R2, -c[0x0][0x20], RZ ;  /* 0x8000080002027a10 */ /* 0x000fe40007ffe0ff */
[----:B------:R-:W-:-:S03]  /*5d50*/  MOV R17, 0x0 ;  /* 0x0000000000117802 */ /* 0x000fc60000000f00 */
[----:B------:R1:W-:Y:S01]  /*5d60*/  STL.64 [R2], R4 ;  /* 0x0000000402007387 */ /* 0x0003e20000100a00 */
[----:B------:R-:W-:Y:S05]  /*5d70*/  RET.REL.NODEC R16 `(_ZN7cutlass13device_kernelIN5flash19enable_sm80_to_sm89INS1_16FlashAttnBwdSm80INS1_25CollectiveMainloopBwdSm80ILi2ELi2EN4cute5tupleIJNS5_1CILi128EEES8_NS7_ILi64EEEEEENS_10bfloat16_tEfNS_4arch4Sm80ELb0ELb1ELb1ELb1ELb1ELb0ELb0ELb0ELi2ELi4ELi4ELi4ELb0EEENS1_24CollectiveEpilogueBwdGQAISA_fSD_Li256ELb1ELb1EEENS1_19SingleTileSchedulerILb1ELb0ELb0ELi128EEEEEEEEEvNT_6ParamsE) ;  /* 0xffffa28010007950 */ /* 0x000fea0003c3ffff */
        .type           $_ZN7cutlass13device_kernelIN5flash19enable_sm80_to_sm89INS1_16FlashAttnBwdSm80INS1_25CollectiveMainloopBwdSm80ILi2ELi2EN4cute5tupleIJNS5_1CILi128EEES8_NS7_ILi64EEEEEENS_10bfloat16_tEfNS_4arch4Sm80ELb0ELb1ELb1ELb1ELb1ELb0ELb0ELb0ELi2ELi4ELi4ELi4ELb0EEENS1_24CollectiveEpilogueBwdGQAISA_fSD_Li256ELb1ELb1EEENS1_19SingleTileSchedulerILb1ELb0ELb0ELi128EEEEEEEEEvNT_6ParamsE$_ZN4cute12iter_adaptorIPN7cutlass10bfloat16_tENS_8smem_ptrIS3_EEEC2ES3_,@function
        .size           $_ZN7cutlass13device_kernelIN5flash19enable_sm80_to_sm89INS1_16FlashAttnBwdSm80INS1_25CollectiveMainloopBwdSm80ILi2ELi2EN4cute5tupleIJNS5_1CILi128EEES8_NS7_ILi64EEEEEENS_10bfloat16_tEfNS_4arch4Sm80ELb0ELb1ELb1ELb1ELb1ELb0ELb0ELb0ELi2ELi4ELi4ELi4ELb0EEENS1_24CollectiveEpilogueBwdGQAISA_fSD_Li256ELb1ELb1EEENS1_19SingleTileSchedulerILb1ELb0ELb0ELi128EEEEEEEEEvNT_6ParamsE$_ZN4cute12iter_adaptorIPN7cutlass10bfloat16_tENS_8smem_ptrIS3_EEEC2ES3_,($_ZN7cutlass13device_kernelIN5flash19enable_sm80_to_sm89INS1_16FlashAttnBwdSm80INS1_25CollectiveMainloopBwdSm80ILi2ELi2EN4cute5tupleIJNS5_1CILi128EEES8_NS7_ILi64EEEEEENS_10bfloat16_tEfNS_4arch4Sm80ELb0ELb1ELb1ELb1ELb1ELb0ELb0ELb0ELi2ELi4ELi4ELi4ELb0EEENS1_24CollectiveEpilogueBwdGQAISA_fSD_Li256ELb1ELb1EEENS1_19SingleTileSchedulerILb1ELb0ELb0ELi128EEEEEEEEEvNT_6ParamsE$_ZN4cute12iter_adaptorIPN7cutlass9uint128_tENS_8smem_ptrIS3_EEEC2ES3_ - $_ZN7cutlass13device_kernelIN5flash19enable_sm80_to_sm89INS1_16FlashAttnBwdSm80INS1_25CollectiveMainloopBwdSm80ILi2ELi2EN4cute5tupleIJNS5_1CILi128EEES8_NS7_ILi64EEEEEENS_10bfloat16_tEfNS_4arch4Sm80ELb0ELb1ELb1ELb1ELb1ELb0ELb0ELb0ELi2ELi4ELi4ELi4ELb0EEENS1_24CollectiveEpilogueBwdGQAISA_fSD_Li256ELb1ELb1EEENS1_19SingleTileSchedulerILb1ELb0ELb0ELi128EEEEEEEEEvNT_6ParamsE$_ZN4cute12iter_adaptorIPN7cutlass10bfloat16_tENS_8smem_ptrIS3_EEEC2ES3_)
$_ZN7cutlass13device_kernelIN5flash19enable_sm80_to_sm89INS1_16FlashAttnBwdSm80INS1_25CollectiveMainloopBwdSm80ILi2ELi2EN4cute5tupleIJNS5_1CILi128EEES8_NS7_ILi64EEEEEENS_10bfloat16_tEfNS_4arch4Sm80ELb0ELb1ELb1ELb1ELb1ELb0ELb0ELb0ELi2ELi4ELi4ELi4ELb0EEENS1_24CollectiveEpilogueBwdGQAISA_fSD_Li256ELb1ELb1EEENS1_19SingleTileSchedulerILb1ELb0ELb0ELi128EEEEEEEEEvNT_6ParamsE$_ZN4cute12iter_adaptorIPN7cutlass10bfloat16_tENS_8smem_ptrIS3_EEEC2ES3_:
[----:B------:R-:W-:Y:S02]  /*5d80*/  IADD3 R6, R9, -c[0x0][0x20], RZ ;  /* 0x8000080009067a10 */ /* 0x000fe40007ffe0ff */
[----:B------:R-:W-:-:S03]  /*5d90*/  MOV R11, 0x0 ;  /* 0x00000000000b7802 */ /* 0x000fc60000000f00 */
[----:B------:R1:W-:Y:S01]  /*5da0*/  STL.64 [R6], R2 ;  /* 0x0000000206007387 */ /* 0x0003e20000100a00 */
[----:B------:R-:W-:Y:S05]  /*5db0*/  RET.REL.NODEC R10 `(_ZN7cutlass13device_kernelIN5flash19enable_sm80_to_sm89INS1_16FlashAttnBwdSm80INS1_25CollectiveMainloopBwdSm80ILi2ELi2EN4cute5tupleIJNS5_1CILi128EEES8_NS7_ILi64EEEEEENS_10bfloat16_tEfNS_4arch4Sm80ELb0ELb1ELb1ELb1ELb1ELb0ELb0ELb0ELi2ELi4ELi4ELi4ELb0EEENS1_24CollectiveEpilogueBwdGQAISA_fSD_Li256ELb1ELb1EEENS1_19SingleTileSchedulerILb1ELb0ELb0ELi128EEEEEEEEEvNT_6ParamsE) ;  /* 0xffffa2400a007950 */ /* 0x000fea0003c3ffff */
        .type           $_ZN7cutlass13device_kernelIN5flash19enable_sm80_to_sm89INS1_16FlashAttnBwdSm80INS1_25CollectiveMainloopBwdSm80ILi2ELi2EN4cute5tupleIJNS5_1CILi128EEES8_NS7_ILi64EEEEEENS_10bfloat16_tEfNS_4arch4Sm80ELb0ELb1ELb1ELb1ELb1ELb0ELb0ELb0ELi2ELi4ELi4ELi4ELb0EEENS1_24CollectiveEpilogueBwdGQAISA_fSD_Li256ELb1ELb1EEENS1_19SingleTileSchedulerILb1ELb0ELb0ELi128EEEEEEEEEvNT_6ParamsE$_ZN4cute12iter_adaptorIPN7cutlass9uint128_tENS_8smem_ptrIS3_EEEC2ES3_,@function
        .size           $_ZN7cutlass13device_kernelIN5flash19enable_sm80_to_sm89INS1_16FlashAttnBwdSm80INS1_25CollectiveMainloopBwdSm80ILi2ELi2EN4cute5tupleIJNS5_1CILi128EEES8_NS7_ILi64EEEEEENS_10bfloat16_tEfNS_4arch4Sm80ELb0ELb1ELb1ELb1ELb1ELb0ELb0ELb0ELi2ELi4ELi4ELi4ELb0EEENS1_24CollectiveEpilogueBwdGQAISA_fSD_Li256ELb1ELb1EEENS1_19SingleTileSchedulerILb1ELb0ELb0ELi128EEEEEEEEEvNT_6ParamsE$_ZN4cute12iter_adaptorIPN7cutlass9uint128_tENS_8smem_ptrIS3_EEEC2ES3_,($_ZN7cutlass13device_kernelIN5flash19enable_sm80_to_sm89INS1_16FlashAttnBwdSm80INS1_25CollectiveMainloopBwdSm80ILi2ELi2EN4cute5tupleIJNS5_1CILi128EEES8_NS7_ILi64EEEEEENS_10bfloat16_tEfNS_4arch4Sm80ELb0ELb1ELb1ELb1ELb1ELb0ELb0ELb0ELi2ELi4ELi4ELi4ELb0EEENS1_24CollectiveEpilogueBwdGQAISA_fSD_Li256ELb1ELb1EEENS1_19SingleTileSchedulerILb1ELb0ELb0ELi128EEEEEEEEEvNT_6ParamsE$_ZN4cute12iter_adaptorIPfNS_8gmem_ptrIS1_EEEC2ES1_ - $_ZN7cutlass13device_kernelIN5flash19enable_sm80_to_sm89INS1_16FlashAttnBwdSm80INS1_25CollectiveMainloopBwdSm80ILi2ELi2EN4cute5tupleIJNS5_1CILi128EEES8_NS7_ILi64EEEEEENS_10bfloat16_tEfNS_4arch4Sm80ELb0ELb1ELb1ELb1ELb1ELb0ELb0ELb0ELi2ELi4ELi4ELi4ELb0EEENS1_24CollectiveEpilogueBwdGQAISA_fSD_Li256ELb1ELb1EEENS1_19SingleTileSchedulerILb1ELb0ELb0ELi128EEEEEEEEEvNT_6ParamsE$_ZN4cute12iter_adaptorIPN7cutlass9uint128_tENS_8smem_ptrIS3_EEEC2ES3_)
$_ZN7cutlass13device_kernelIN5flash19enable_sm80_to_sm89INS1_16FlashAttnBwdSm80INS1_25CollectiveMainloopBwdSm80ILi2ELi2EN4cute5tupleIJNS5_1CILi128EEES8_NS7_ILi64EEEEEENS_10bfloat16_tEfNS_4arch4Sm80ELb0ELb1ELb1ELb1ELb1ELb0ELb0ELb0ELi2ELi4ELi4ELi4ELb0EEENS1_24CollectiveEpilogueBwdGQAISA_fSD_Li256ELb1ELb1EEENS1_19SingleTileSchedulerILb1ELb0ELb0ELi128EEEEEEEEEvNT_6ParamsE$_ZN4cute12iter_adaptorIPN7cutlass9uint128_tENS_8smem_ptrIS3_EEEC2ES3_:
[----:B------:R-:W-:Y:S02]  /*5dc0*/  IADD3 R6, R6, -c[0x0][0x20], RZ ;  /* 0x8000080006067a10 */ /* 0x000fe40007ffe0ff */
[----:B------:R-:W-:-:S03]  /*5dd0*/  MOV R11, 0x0 ;  /* 0x00000000000b7802 */ /* 0x000fc60000000f00 */
[----:B------:R1:W-:Y:S01]  /*5de0*/  STL.64 [R6], R2 ;  /* 0x0000000206007387 */ /* 0x0003e20000100a00 */
[----:B------:R-:W-:Y:S05]  /*5df0*/  RET.REL.NODEC R10 `(_ZN7cutlass13device_kernelIN5flash19enable_sm80_to_sm89INS1_16FlashAttnBwdSm80INS1_25CollectiveMainloopBwdSm80ILi2ELi2EN4cute5tupleIJNS5_1CILi128EEES8_NS7_ILi64EEEEEENS_10bfloat16_tEfNS_4arch4Sm80ELb0ELb1ELb1ELb1ELb1ELb0ELb0ELb0ELi2ELi4ELi4ELi4ELb0EEENS1_24CollectiveEpilogueBwdGQAISA_fSD_Li256ELb1ELb1EEENS1_19SingleTileSchedulerILb1ELb0ELb0ELi128EEEEEEEEEvNT_6ParamsE) ;  /* 0xffffa2000a007950 */ /* 0x000fea0003c3ffff */
        .type           $_ZN7cutlass13device_kernelIN5flash19enable_sm80_to_sm89INS1_16FlashAttnBwdSm80INS1_25CollectiveMainloopBwdSm80ILi2ELi2EN4cute5tupleIJNS5_1CILi128EEES8_NS7_ILi64EEEEEENS_10bfloat16_tEfNS_4arch4Sm80ELb0ELb1ELb1ELb1ELb1ELb0ELb0ELb0ELi2ELi4ELi4ELi4ELb0EEENS1_24CollectiveEpilogueBwdGQAISA_fSD_Li256ELb1ELb1EEENS1_19SingleTileSchedulerILb1ELb0ELb0ELi128EEEEEEEEEvNT_6ParamsE$_ZN4cute12iter_adaptorIPfNS_8gmem_ptrIS1_EEEC2ES1_,@function
        .size           $_ZN7cutlass13device_kernelIN5flash19enable_sm80_to_sm89INS1_16FlashAttnBwdSm80INS1_25CollectiveMainloopBwdSm80ILi2ELi2EN4cute5tupleIJNS5_1CILi128EEES8_NS7_ILi64EEEEEENS_10bfloat16_tEfNS_4arch4Sm80ELb0ELb1ELb1ELb1ELb1ELb0ELb0ELb0ELi2ELi4ELi4ELi4ELb0EEENS1_24CollectiveEpilogueBwdGQAISA_fSD_Li256ELb1ELb1EEENS1_19SingleTileSchedulerILb1ELb0ELb0ELi128EEEEEEEEEvNT_6ParamsE$_ZN4cute12iter_adaptorIPfNS_8gmem_ptrIS1_EEEC2ES1_,($_ZN7cutlass13device_kernelIN5flash19enable_sm80_to_sm89INS1_16FlashAttnBwdSm80INS1_25CollectiveMainloopBwdSm80ILi2ELi2EN4cute5tupleIJNS5_1CILi128EEES8_NS7_ILi64EEEEEENS_10bfloat16_tEfNS_4arch4Sm80ELb0ELb1ELb1ELb1ELb1ELb0ELb0ELb0ELi2ELi4ELi4ELi4ELb0EEENS1_24CollectiveEpilogueBwdGQAISA_fSD_Li256ELb1ELb1EEENS1_19SingleTileSchedulerILb1ELb0ELb0ELi128EEEEEEEEEvNT_6ParamsE$_ZN4cute12iter_adaptorIPfNS_8smem_ptrIS1_EEEC2ES1_ - $_ZN7cutlass13device_kernelIN5flash19enable_sm80_to_sm89INS1_16FlashAttnBwdSm80INS1_25CollectiveMainloopBwdSm80ILi2ELi2EN4cute5tupleIJNS5_1CILi128EEES8_NS7_ILi64EEEEEENS_10bfloat16_tEfNS_4arch4Sm80ELb0ELb1ELb1ELb1ELb1ELb0ELb0ELb0ELi2ELi4ELi4ELi4ELb0EEENS1_24CollectiveEpilogueBwdGQAISA_fSD_Li256ELb1ELb1EEENS1_19SingleTileSchedulerILb1ELb0ELb0ELi128EEEEEEEEEvNT_6ParamsE$_ZN4cute12iter_adaptorIPfNS_8gmem_ptrIS1_EEEC2ES1_)
$_ZN7cutlass13device_kernelIN5flash19enable_sm80_to_sm89INS1_16FlashAttnBwdSm80INS1_25CollectiveMainloopBwdSm80ILi2ELi2EN4cute5tupleIJNS5_1CILi128EEES8_NS7_ILi64EEEEEENS_10bfloat16_tEfNS_4arch4Sm80ELb0ELb1ELb1ELb1ELb1ELb0ELb0ELb0ELi2ELi4ELi4ELi4ELb0EEENS1_24CollectiveEpilogueBwdGQAISA_fSD_Li256ELb1ELb1EEENS1_19SingleTileSchedulerILb1ELb0ELb0ELi128EEEEEEEEEvNT_6ParamsE$_ZN4cute12iter_adaptorIPfNS_8gmem_ptrIS1_EEEC2ES1_:
[----:B------:R-:W-:Y:S02]  /*5e00*/  IADD3 R2, R63, -c[0x0][0x20], RZ ;  /* 0x800008003f027a10 */ /* 0x000fe40007ffe0ff */
[----:B------:R-:W-:-:S03]  /*5e10*/  MOV R5, 0x0 ;  /* 0x0000000000057802 */ /* 0x000fc60000000f00 */
[----:B------:R1:W-:Y:S01]  /*5e20*/  STL.64 [R2], R10 ;  /* 0x0000000a02007387 */ /* 0x0003e20000100a00 */
[----:B------:R-:W-:Y:S05]  /*5e30*/  RET.REL.NODEC R4 `(_ZN7cutlass13device_kernelIN5flash19enable_sm80_to_sm89INS1_16FlashAttnBwdSm80INS1_25CollectiveMainloopBwdSm80ILi2ELi2EN4cute5tupleIJNS5_1CILi128EEES8_NS7_ILi64EEEEEENS_10bfloat16_tEfNS_4arch4Sm80ELb0ELb1ELb1ELb1ELb1ELb0ELb0ELb0ELi2ELi4ELi4ELi4ELb0EEENS1_24CollectiveEpilogueBwdGQAISA_fSD_Li256ELb1ELb1EEENS1_19SingleTileSchedulerILb1ELb0ELb0ELi128EEEEEEEEEvNT_6ParamsE) ;  /* 0xffffa1c004007950 */ /* 0x000fea0003c3ffff */
        .type           $_ZN7cutlass13device_kernelIN5flash19enable_sm80_to_sm89INS1_16FlashAttnBwdSm80INS1_25CollectiveMainloopBwdSm80ILi2ELi2EN4cute5tupleIJNS5_1CILi128EEES8_NS7_ILi64EEEEEENS_10bfloat16_tEfNS_4arch4Sm80ELb0ELb1ELb1ELb1ELb1ELb0ELb0ELb0ELi2ELi4ELi4ELi4ELb0EEENS1_24CollectiveEpilogueBwdGQAISA_fSD_Li256ELb1ELb1EEENS1_19SingleTileSchedulerILb1ELb0ELb0ELi128EEEEEEEEEvNT_6ParamsE$_ZN4cute12iter_adaptorIPfNS_8smem_ptrIS1_EEEC2ES1_,@function
        .size           $_ZN7cutlass13device_kernelIN5flash19enable_sm80_to_sm89INS1_16FlashAttnBwdSm80INS1_25CollectiveMainloopBwdSm80ILi2ELi2EN4cute5tupleIJNS5_1CILi128EEES8_NS7_ILi64EEEEEENS_10bfloat16_tEfNS_4arch4Sm80ELb0ELb1ELb1ELb1ELb1ELb0ELb0ELb0ELi2ELi4ELi4ELi4ELb0EEENS1_24CollectiveEpilogueBwdGQAISA_fSD_Li256ELb1ELb1EEENS1_19SingleTileSchedulerILb1ELb0ELb0ELi128EEEEEEEEEvNT_6ParamsE$_ZN4cute12iter_adaptorIPfNS_8smem_ptrIS1_EEEC2ES1_,($_ZN7cutlass13device_kernelIN5flash19enable_sm80_to_sm89INS1_16FlashAttnBwdSm80INS1_25CollectiveMainloopBwdSm80ILi2ELi2EN4cute5tupleIJNS5_1CILi128EEES8_NS7_ILi64EEEEEENS_10bfloat16_tEfNS_4arch4Sm80ELb0ELb1ELb1ELb1ELb1ELb0ELb0ELb0ELi2ELi4ELi4ELi4ELb0EEENS1_24CollectiveEpilogueBwdGQAISA_fSD_Li256ELb1ELb1EEENS1_19SingleTileSchedulerILb1ELb0ELb0ELi128EEEEEEEEEvNT_6ParamsE$_ZN4cute12iter_adaptorIPjNS_8smem_ptrIS1_EEEC2ES1_ - $_ZN7cutlass13device_kernelIN5flash19enable_sm80_to_sm89INS1_16FlashAttnBwdSm80INS1_25CollectiveMainloopBwdSm80ILi2ELi2EN4cute5tupleIJNS5_1CILi128EEES8_NS7_ILi64EEEEEENS_10bfloat16_tEfNS_4arch4Sm80ELb0ELb1ELb1ELb1ELb1ELb0ELb0ELb0ELi2ELi4ELi4ELi4ELb0EEENS1_24CollectiveEpilogueBwdGQAISA_fSD_Li256ELb1ELb1EEENS1_19SingleTileSchedulerILb1ELb0ELb0ELi128EEEEEEEEEvNT_6ParamsE$_ZN4cute12iter_adaptorIPfNS_8smem_ptrIS1_EEEC2ES1_)
$_ZN7cutlass13device_kernelIN5flash19enable_sm80_to_sm89INS1_16FlashAttnBwdSm80INS1_25CollectiveMainloopBwdSm80ILi2ELi2EN4cute5tupleIJNS5_1CILi128EEES8_NS7_ILi64EEEEEENS_10bfloat16_tEfNS_4arch4Sm80ELb0ELb1ELb1ELb1ELb1ELb0ELb0ELb0ELi2ELi4ELi4ELi4ELb0EEENS1_24CollectiveEpilogueBwdGQAISA_fSD_Li256ELb1ELb1EEENS1_19SingleTileSchedulerILb1ELb0ELb0ELi128EEEEEEEEEvNT_6ParamsE$_ZN4cute12iter_adaptorIPfNS_8smem_ptrIS1_EEEC2ES1_:
[----:B------:R-:W-:Y:S02]  /*5e40*/  IADD3 R6, R6, -c[0x0][0x20], RZ ;  /* 0x8000080006067a10 */ /* 0x000fe40007ffe0ff */
[----:B------:R-:W-:-:S03]  /*5e50*/  MOV R11, 0x0 ;  /* 0x00000000000b7802 */ /* 0x000fc60000000f00 */
[----:B------:R1:W-:Y:S01]  /*5e60*/  STL.64 [R6], R2 ;  /* 0x0000000206007387 */ /* 0x0003e20000100a00 */
[----:B------:R-:W-:Y:S05]  /*5e70*/  RET.REL.NODEC R10 `(_ZN7cutlass13device_kernelIN5flash19enable_sm80_to_sm89INS1_16FlashAttnBwdSm80INS1_25CollectiveMainloopBwdSm80ILi2ELi2EN4cute5tupleIJNS5_1CILi128EEES8_NS7_ILi64EEEEEENS_10bfloat16_tEfNS_4arch4Sm80ELb0ELb1ELb1ELb1ELb1ELb0ELb0ELb0ELi2ELi4ELi4ELi4ELb0EEENS1_24CollectiveEpilogueBwdGQAISA_fSD_Li256ELb1ELb1EEENS1_19SingleTileSchedulerILb1ELb0ELb0ELi128EEEEEEEEEvNT_6ParamsE) ;  /* 0xffffa1800a007950 */ /* 0x000fea0003c3ffff */
        .type           $_ZN7cutlass13device_kernelIN5flash19enable_sm80_to_sm89INS1_16FlashAttnBwdSm80INS1_25CollectiveMainloopBwdSm80ILi2ELi2EN4cute5tupleIJNS5_1CILi128EEES8_NS7_ILi64EEEEEENS_10bfloat16_tEfNS_4arch4Sm80ELb0ELb1ELb1ELb1ELb1ELb0ELb0ELb0ELi2ELi4ELi4ELi4ELb0EEENS1_24CollectiveEpilogueBwdGQAISA_fSD_Li256ELb1ELb1EEENS1_19SingleTileSchedulerILb1ELb0ELb0ELi128EEEEEEEEEvNT_6ParamsE$_ZN4cute12iter_adaptorIPjNS_8smem_ptrIS1_EEEC2ES1_,@function
        .size           $_ZN7cutlass13device_kernelIN5flash19enable_sm80_to_sm89INS1_16FlashAttnBwdSm80INS1_25CollectiveMainloopBwdSm80ILi2ELi2EN4cute5tupleIJNS5_1CILi128EEES8_NS7_ILi64EEEEEENS_10bfloat16_tEfNS_4arch4Sm80ELb0ELb1ELb1ELb1ELb1ELb0ELb0ELb0ELi2ELi4ELi4ELi4ELb0EEENS1_24CollectiveEpilogueBwdGQAISA_fSD_Li256ELb1ELb1EEENS1_19SingleTileSchedulerILb1ELb0ELb0ELi128EEEEEEEEEvNT_6ParamsE$_ZN4cute12iter_adaptorIPjNS_8smem_ptrIS1_EEEC2ES1_,($_ZN7cutlass13device_kernelIN5flash19enable_sm80_to_sm89INS1_16FlashAttnBwdSm80INS1_25CollectiveMainloopBwdSm80ILi2ELi2EN4cute5tupleIJNS5_1CILi128EEES8_NS7_ILi64EEEEEENS_10bfloat16_tEfNS_4arch4Sm80ELb0ELb1ELb1ELb1ELb1ELb0ELb0ELb0ELi2ELi4ELi4ELi4ELb0EEENS1_24CollectiveEpilogueBwdGQAISA_fSD_Li256ELb1ELb1EEENS1_19SingleTileSchedulerILb1ELb0ELb0ELi128EEEEEEEEEvNT_6ParamsE$_ZN4cute3eso3ESOILb0ELb0EJNS_14ComposedLayoutINS_7SwizzleILi3ELi3ELi3EEENS_9MixedBitsILj0ELj432EEENS_6LayoutINS_5tupleIJNS8_IJNS_1CILi2EEESA_SA_EEESA_NS9_ILi8EEEEEENS8_IJNS8_IJNS9_ILi64EEESC_NS9_ILi512EEEEEENS9_ILi8192EEENS9_ILi1024EEEEEEEEEENS_10ViewEngineINS_8smem_ptrIPN7cutlass10bfloat16_tEEEEEEEC2ERKSL_RKSS_ - $_ZN7cutlass13device_kernelIN5flash19enable_sm80_to_sm89INS1_16FlashAttnBwdSm80INS1_25CollectiveMainloopBwdSm80ILi2ELi2EN4cute5tupleIJNS5_1CILi128EEES8_NS7_ILi64EEEEEENS_10bfloat16_tEfNS_4arch4Sm80ELb0ELb1ELb1ELb1ELb1ELb0ELb0ELb0ELi2ELi4ELi4ELi4ELb0EEENS1_24CollectiveEpilogueBwdGQAISA_fSD_Li256ELb1ELb1EEENS1_19SingleTileSchedulerILb1ELb0ELb0ELi128EEEEEEEEEvNT_6ParamsE$_ZN4cute12iter_adaptorIPjNS_8smem_ptrIS1_EEEC2ES1_)
$_ZN7cutlass13device_kernelIN5flash19enable_sm80_to_sm89INS1_16FlashAttnBwdSm80INS1_25CollectiveMainloopBwdSm80ILi2ELi2EN4cute5tupleIJNS5_1CILi128EEES8_NS7_ILi64EEEEEENS_10bfloat16_tEfNS_4arch4Sm80ELb0ELb1ELb1ELb1ELb1ELb0ELb0ELb0ELi2ELi4ELi4ELi4ELb0EEENS1_24CollectiveEpilogueBwdGQAISA_fSD_Li256ELb1ELb1EEENS1_19SingleTileSchedulerILb1ELb0ELb0ELi128EEEEEEEEEvNT_6ParamsE$_ZN4cute12iter_adaptorIPjNS_8smem_ptrIS1_EEEC2ES1_:
[----:B------:R-:W-:Y:S02]  /*5e80*/  IADD3 R6, R60, -c[0x0][0x20], RZ ;  /* 0x800008003c067a10 */ /* 0x000fe40007ffe0ff */
[----:B------:R-:W-:-:S03]  /*5e90*/  MOV R11, 0x0 ;  /* 0x00000000000b7802 */ /* 0x000fc60000000f00 */
[----:B------:R1:W-:Y:S01]  /*5ea0*/  STL.64 [R6], R2 ;  /* 0x0000000206007387 */ /* 0x0003e20000100a00 */
[----:B------:R-:W-:Y:S05]  /*5eb0*/  RET.REL.NODEC R10 `(_ZN7cutlass13device_kernelIN5flash19enable_sm80_to_sm89INS1_16FlashAttnBwdSm80INS1_25CollectiveMainloopBwdSm80ILi2ELi2EN4cute5tupleIJNS5_1CILi128EEES8_NS7_ILi64EEEEEENS_10bfloat16_tEfNS_4arch4Sm80ELb0ELb1ELb1ELb1ELb1ELb0ELb0ELb0ELi2ELi4ELi4ELi4ELb0EEENS1_24CollectiveEpilogueBwdGQAISA_fSD_Li256ELb1ELb1EEENS1_19SingleTileSchedulerILb1ELb0ELb0ELi128EEEEEEEEEvNT_6ParamsE) ;  /* 0xffffa1400a007950 */ /* 0x000fea0003c3ffff */
        .type           $_ZN7cutlass13device_kernelIN5flash19enable_sm80_to_sm89INS1_16FlashAttnBwdSm80INS1_25CollectiveMainloopBwdSm80ILi2ELi2EN4cute5tupleIJNS5_1CILi128EEES8_NS7_ILi64EEEEEENS_10bfloat16_tEfNS_4arch4Sm80ELb0ELb1ELb1ELb1ELb1ELb0ELb0ELb0ELi2ELi4ELi4ELi4ELb0EEENS1_24CollectiveEpilogueBwdGQAISA_fSD_Li256ELb1ELb1EEENS1_19SingleTileSchedulerILb1ELb0ELb0ELi128EEEEEEEEEvNT_6ParamsE$_ZN4cute3eso3ESOILb0ELb0EJNS_14ComposedLayoutINS_7SwizzleILi3ELi3ELi3EEENS_9MixedBitsILj0ELj432EEENS_6LayoutINS_5tupleIJNS8_IJNS_1CILi2EEESA_SA_EEESA_NS9_ILi8EEEEEENS8_IJNS8_IJNS9_ILi64EEESC_NS9_ILi512EEEEEENS9_ILi8192EEENS9_ILi1024EEEEEEEEEENS_10ViewEngineINS_8smem_ptrIPN7cutlass10bfloat16_tEEEEEEEC2ERKSL_RKSS_,@function
        .size           $_ZN7cutlass13device_kernelIN5flash19enable_sm80_to_sm89INS1_16FlashAttnBwdSm80INS1_25CollectiveMainloopBwdSm80ILi2ELi2EN4cute5tupleIJNS5_1CILi128EEES8_NS7_ILi64EEEEEENS_10bfloat16_tEfNS_4arch4Sm80ELb0ELb1ELb1ELb1ELb1ELb0ELb0ELb0ELi2ELi4ELi4ELi4ELb0EEENS1_24CollectiveEpilogueBwdGQAISA_fSD_Li256ELb1ELb1EEENS1_19SingleTileSchedulerILb1ELb0ELb0ELi128EEEEEEEEEvNT_6ParamsE$_ZN4cute3eso3ESOILb0ELb0EJNS_14ComposedLayoutINS_7SwizzleILi3ELi3ELi3EEENS_9MixedBitsILj0ELj432EEENS_6LayoutINS_5tupleIJNS8_IJNS_1CILi2EEESA_SA_EEESA_NS9_ILi8EEEEEENS8_IJNS8_IJNS9_ILi64EEESC_NS9_ILi512EEEEEENS9_ILi8192EEENS9_ILi1024EEEEEEEEEENS_10ViewEngineINS_8smem_ptrIPN7cutlass10bfloat16_tEEEEEEEC2ERKSL_RKSS_,($_ZN7cutlass13device_kernelIN5flash19enable_sm80_to_sm89INS1_16FlashAttnBwdSm80INS1_25CollectiveMainloopBwdSm80ILi2ELi2EN4cute5tupleIJNS5_1CILi128EEES8_NS7_ILi64EEEEEENS_10bfloat16_tEfNS_4arch4Sm80ELb0ELb1ELb1ELb1ELb1ELb0ELb0ELb0ELi2ELi4ELi4ELi4ELb0EEENS1_24CollectiveEpilogueBwdGQAISA_fSD_Li256ELb1ELb1EEENS1_19SingleTileSchedulerILb1ELb0ELb0ELi128EEEEEEEEEvNT_6ParamsE$_ZN4cute3eso3ESOILb0ELb0EJNS_14ComposedLayoutINS_7SwizzleILi3ELi3ELi3EEENS_9MixedBitsILj0ELj432EEENS_6LayoutINS_5tupleIJNS8_IJNS_1CILi2EEESA_SA_EEESA_NS9_ILi8EEEEEENS8_IJNS8_IJNS9_ILi64EEESC_NS9_ILi512EEEEEENS9_ILi8192EEENS9_ILi1024EEEEEEEEEEiEEC2ERKSL_RKi - $_ZN7cutlass13device_kernelIN5flash19enable_sm80_to_sm89INS1_16FlashAttnBwdSm80INS1_25CollectiveMainloopBwdSm80ILi2ELi2EN4cute5tupleIJNS5_1CILi128EEES8_NS7_ILi64EEEEEENS_10bfloat16_tEfNS_4arch4Sm80ELb0ELb1ELb1ELb1ELb1ELb0ELb0ELb0ELi2ELi4ELi4ELi4ELb0EEENS1_24CollectiveEpilogueBwdGQAISA_fSD_Li256ELb1ELb1EEENS1_19SingleTileSchedulerILb1ELb0ELb0ELi128EEEEEEEEEvNT_6ParamsE$_ZN4cute3eso3ESOILb0ELb0EJNS_14ComposedLayoutINS_7SwizzleILi3ELi3ELi3EEENS_9MixedBitsILj0ELj432EEENS_6LayoutINS_5tupleIJNS8_IJNS_1CILi2EEESA_SA_EEESA_NS9_ILi8EEEEEENS8_IJNS8_IJNS9_ILi64EEESC_NS9_ILi512EEEEEENS9_ILi8192EEENS9_ILi1024EEEEEEEEEENS_10ViewEngineINS_8smem_ptrIPN7cutlass10bfloat16_tEEEEEEEC2ERKSL_RKSS_)
$_ZN7cutlass13device_kernelIN5flash19enable_sm80_to_sm89INS1_16FlashAttnBwdSm80INS1_25CollectiveMainloopBwdSm80ILi2ELi2EN4cute5tupleIJNS5_1CILi128EEES8_NS7_ILi64EEEEEENS_10bfloat16_tEfNS_4arch4Sm80ELb0ELb1ELb1ELb1ELb1ELb0ELb0ELb0ELi2ELi4ELi4ELi4ELb0EEENS1_24CollectiveEpilogueBwdGQAISA_fSD_Li256ELb1ELb1EEENS1_19SingleTileSchedulerILb1ELb0ELb0ELi128EEEEEEEEEvNT_6ParamsE$_ZN4cute3eso3ESOILb0ELb0EJNS_14ComposedLayoutINS_7SwizzleILi3ELi3ELi3EEENS_9MixedBitsILj0ELj432EEENS_6LayoutINS_5tupleIJNS8_IJNS_1CILi2EEESA_SA_EEESA_NS9_ILi8EEEEEENS8_IJNS8_IJNS9_ILi64EEESC_NS9_ILi512EEEEEENS9_ILi8192EEENS9_ILi1024EEEEEEEEEENS_10ViewEngineINS_8smem_ptrIPN7cutlass10bfloat16_tEEEEEEEC2ERKSL_RKSS_:
[----:B------:R-:W-:Y:S02]  /*5ec0*/  IADD3 R3, R25, -c[0x0][0x20], RZ ;  /* 0x8000080019037a10 */ /* 0x000fe40007ffe0ff */
[----:B------:R-:W-:-:S03]  /*5ed0*/  IADD3 R2, R24, -c[0x0][0x20], RZ ;  /* 0x8000080018027a10 */ /* 0x000fc60007ffe0ff */
[----:B------:R1:W-:Y:S04]  /*5ee0*/  STL [R3], R6 ;  /* 0x0000000603007387 */ /* 0x0003e80000100800 */
[----:B------:R-:W2:Y:S01]  /*5ef0*/  LDL.64 R8, [R2] ;  /* 0x0000000002087983 */ /* 0x000ea20000100a00 */
[----:B------:R-:W-:-:S03]  /*5f00*/  IMAD.MOV.U32 R5, RZ, RZ, 0x0 ;  /* 0x00000000ff057424 */ /* 0x000fc600078e00ff */
[----:B--2---:R1:W-:Y:S01]  /*5f10*/  STL.64 [R3+0x8], R8 ;  /* 0x0000080803007387 */ /* 0x0043e20000100a00 */
[----:B------:R-:W-:Y:S05]  /*5f20*/  RET.REL.NODEC R4 `(_ZN7cutlass13device_kernelIN5flash19enable_sm80_to_sm89INS1_16FlashAttnBwdSm80INS1_25CollectiveMainloopBwdSm80ILi2ELi2EN4cute5tupleIJNS5_1CILi128EEES8_NS7_ILi64EEEEEENS_10bfloat16_tEfNS_4arch4Sm80ELb0ELb1ELb1ELb1ELb1ELb0ELb0ELb0ELi2ELi4ELi4ELi4ELb0EEENS1_24CollectiveEpilogueBwdGQAISA_fSD_Li256ELb1ELb1EEENS1_19SingleTileSchedulerILb1ELb0ELb0ELi128EEEEEEEEEvNT_6ParamsE) ;  /* 0xffffa0d004007950 */ /* 0x000fea0003c3ffff */
        .type           $_ZN7cutlass13device_kernelIN5flash19enable_sm80_to_sm89INS1_16FlashAttnBwdSm80INS1_25CollectiveMainloopBwdSm80ILi2ELi2EN4cute5tupleIJNS5_1CILi128EEES8_NS7_ILi64EEEEEENS_10bfloat16_tEfNS_4arch4Sm80ELb0ELb1ELb1ELb1ELb1ELb0ELb0ELb0ELi2ELi4ELi4ELi4ELb0EEENS1_24CollectiveEpilogueBwdGQAISA_fSD_Li256ELb1ELb1EEENS1_19SingleTileSchedulerILb1ELb0ELb0ELi128EEEEEEEEEvNT_6ParamsE$_ZN4cute3eso3ESOILb0ELb0EJNS_14ComposedLayoutINS_7SwizzleILi3ELi3ELi3EEENS_9MixedBitsILj0ELj432EEENS_6LayoutINS_5tupleIJNS8_IJNS_1CILi2EEESA_SA_EEESA_NS9_ILi8EEEEEENS8_IJNS8_IJNS9_ILi64EEESC_NS9_ILi512EEEEEENS9_ILi8192EEENS9_ILi1024EEEEEEEEEEiEEC2ERKSL_RKi,@function
        .size           $_ZN7cutlass13device_kernelIN5flash19enable_sm80_to_sm89INS1_16FlashAttnBwdSm80INS1_25CollectiveMainloopBwdSm80ILi2ELi2EN4cute5tupleIJNS5_1CILi128EEES8_NS7_ILi64EEEEEENS_10bfloat16_tEfNS_4arch4Sm80ELb0ELb1ELb1ELb1ELb1ELb0ELb0ELb0ELi2ELi4ELi4ELi4ELb0EEENS1_24CollectiveEpilogueBwdGQAISA_fSD_Li256ELb1ELb1EEENS1_19SingleTileSchedulerILb1ELb0ELb0ELi128EEEEEEEEEvNT_6ParamsE$_ZN4cute3eso3ESOILb0ELb0EJNS_14ComposedLayoutINS_7SwizzleILi3ELi3ELi3EEENS_9MixedBitsILj0ELj432EEENS_6LayoutINS_5tupleIJNS8_IJNS_1CILi2EEESA_SA_EEESA_NS9_ILi8EEEEEENS8_IJNS8_IJNS9_ILi64EEESC_NS9_ILi512EEEEEENS9_ILi8192EEENS9_ILi1024EEEEEEEEEEiEEC2ERKSL_RKi,($_ZN7cutlass13device_kernelIN5flash19enable_sm80_to_sm89INS1_16FlashAttnBwdSm80INS1_25CollectiveMainloopBwdSm80ILi2ELi2EN4cute5tupleIJNS5_1CILi128EEES8_NS7_ILi64EEEEEENS_10bfloat16_tEfNS_4arch4Sm80ELb0ELb1ELb1ELb1ELb1ELb0ELb0ELb0ELi2ELi4ELi4ELi4ELb0EEENS1_24CollectiveEpilogueBwdGQAISA_fSD_Li256ELb1ELb1EEENS1_19SingleTileSchedulerILb1ELb0ELb0ELi128EEEEEEEEEvNT_6ParamsE$_ZN4cute3eso3ESOILb0ELb0EJNS_5tupleIJNS_1CILi0EEENS2_IJNS3_ILi1EEENS3_ILi256EEEiEEEEEENS3_ILi2048EEENS2_IJiNS3_ILi4096EEEEEEEEC2ERKS8_RKS9_RKSB_ - $_ZN7cutlass13device_kernelIN5flash19enable_sm80_to_sm89INS1_16FlashAttnBwdSm80INS1_25CollectiveMainloopBwdSm80ILi2ELi2EN4cute5tupleIJNS5_1CILi128EEES8_NS7_ILi64EEEEEENS_10bfloat16_tEfNS_4arch4Sm80ELb0ELb1ELb1ELb1ELb1ELb0ELb0ELb0ELi2ELi4ELi4ELi4ELb0EEENS1_24CollectiveEpilogueBwdGQAISA_fSD_Li256ELb1ELb1EEENS1_19SingleTileSchedulerILb1ELb0ELb0ELi128EEEEEEEEEvNT_6ParamsE$_ZN4cute3eso3ESOILb0ELb0EJNS_14ComposedLayoutINS_7SwizzleILi3ELi3ELi3EEENS_9MixedBitsILj0ELj432EEENS_6LayoutINS_5tupleIJNS8_IJNS_1CILi2EEESA_SA_EEESA_NS9_ILi8EEEEEENS8_IJNS8_IJNS9_ILi64EEESC_NS9_ILi512EEEEEENS9_ILi8192EEENS9_ILi1024EEEEEEEEEEiEEC2ERKSL_RKi)
$_ZN7cutlass13device_kernelIN5flash19enable_sm80_to_sm89INS1_16FlashAttnBwdSm80INS1_25CollectiveMainloopBwdSm80ILi2ELi2EN4cute5tupleIJNS5_1CILi128EEES8_NS7_ILi64EEEEEENS_10bfloat16_tEfNS_4arch4Sm80ELb0ELb1ELb1ELb1ELb1ELb0ELb0ELb0ELi2ELi4ELi4ELi4ELb0EEENS1_24CollectiveEpilogueBwdGQAISA_fSD_Li256ELb1ELb1EEENS1_19SingleTileSchedulerILb1ELb0ELb0ELi128EEEEEEEEEvNT_6ParamsE$_ZN4cute3eso3ESOILb0ELb0EJNS_14ComposedLayoutINS_7SwizzleILi3ELi3ELi3EEENS_9MixedBitsILj0ELj432EEENS_6LayoutINS_5tupleIJNS8_IJNS_1CILi2EEESA_SA_EEESA_NS9_ILi8EEEEEENS8_IJNS8_IJNS9_ILi64EEESC_NS9_ILi512EEEEEENS9_ILi8192EEENS9_ILi1024EEEEEEEEEEiEEC2ERKSL_RKi:
[----:B------:R-:W-:Y:S02]  /*5f30*/  IADD3 R5, R25, -c[0x0][0x20], RZ ;  /* 0x8000080019057a10 */ /* 0x000fe40007ffe0ff */
[----:B------:R-:W-:-:S03]  /*5f40*/  IADD3 R3, R46, -c[0x0][0x20], RZ ;  /* 0x800008002e037a10 */ /* 0x000fc60007ffe0ff */
[----:B------:R1:W-:Y:S04]  /*5f50*/  STL [R5], R2 ;  /* 0x0000000205007387 */ /* 0x0003e80000100800 */
[----:B------:R-:W2:Y:S01]  /*5f60*/  LDL R6, [R3] ;  /* 0x0000000003067983 */ /* 0x000ea20000100800 */
[----:B------:R-:W-:Y:S02]  /*5f70*/  IMAD.MOV.U32 R8, RZ, RZ, R4 ;  /* 0x000000ffff087224 */ /* 0x000fe400078e0004 */
[----:B------:R-:W-:Y:S01]  /*5f80*/  IMAD.MOV.U32 R9, RZ, RZ, 0x0 ;  /* 0x00000000ff097424 */ /* 0x000fe200078e00ff */
[----:B--2---:R1:W-:Y:S03]  /*5f90*/  STL [R5+0x4], R6 ;  /* 0x0000040605007387 */ /* 0x0043e60000100800 */
[----:B------:R-:W-:Y:S05]  /*5fa0*/  RET.REL.NODEC R8 `(_ZN7cutlass13device_kernelIN5flash19enable_sm80_to_sm89INS1_16FlashAttnBwdSm80INS1_25CollectiveMainloopBwdSm80ILi2ELi2EN4cute5tupleIJNS5_1CILi128EEES8_NS7_ILi64EEEEEENS_10bfloat16_tEfNS_4arch4Sm80ELb0ELb1ELb1ELb1ELb1ELb0ELb0ELb0ELi2ELi4ELi4ELi4ELb0EEENS1_24CollectiveEpilogueBwdGQAISA_fSD_Li256ELb1ELb1EEENS1_19SingleTileSchedulerILb1ELb0ELb0ELi128EEEEEEEEEvNT_6ParamsE) ;  /* 0xffffa05008007950 */ /* 0x000fea0003c3ffff */
        .type           $_ZN7cutlass13device_kernelIN5flash19enable_sm80_to_sm89INS1_16FlashAttnBwdSm80INS1_25CollectiveMainloopBwdSm80ILi2ELi2EN4cute5tupleIJNS5_1CILi128EEES8_NS7_ILi64EEEEEENS_10bfloat16_tEfNS_4arch4Sm80ELb0ELb1ELb1ELb1ELb1ELb0ELb0ELb0ELi2ELi4ELi4ELi4ELb0EEENS1_24CollectiveEpilogueBwdGQAISA_fSD_Li256ELb1ELb1EEENS1_19SingleTileSchedulerILb1ELb0ELb0ELi128EEEEEEEEEvNT_6ParamsE$_ZN4cute3eso3ESOILb0ELb0EJNS_5tupleIJNS_1CILi0EEENS2_IJNS3_ILi1EEENS3_ILi256EEEiEEEEEENS3_ILi2048EEENS2_IJiNS3_ILi4096EEEEEEEEC2ERKS8_RKS9_RKSB_,@function
        .size           $_ZN7cutlass13device_kernelIN5flash19enable_sm80_to_sm89INS1_16FlashAttnBwdSm80INS1_25CollectiveMainloopBwdSm80ILi2ELi2EN4cute5tupleIJNS5_1CILi128EEES8_NS7_ILi64EEEEEENS_10bfloat16_tEfNS_4arch4Sm80ELb0ELb1ELb1ELb1ELb1ELb0ELb0ELb0ELi2ELi4ELi4ELi4ELb0EEENS1_24CollectiveEpilogueBwdGQAISA_fSD_Li256ELb1ELb1EEENS1_19SingleTileSchedulerILb1ELb0ELb0ELi128EEEEEEEEEvNT_6ParamsE$_ZN4cute3eso3ESOILb0ELb0EJNS_5tupleIJNS_1CILi0EEENS2_IJNS3_ILi1EEENS3_ILi256EEEiEEEEEENS3_ILi2048EEENS2_IJiNS3_ILi4096EEEEEEEEC2ERKS8_RKS9_RKSB_,($_ZN7cutlass13device_kernelIN5flash19enable_sm80_to_sm89INS1_16FlashAttnBwdSm80INS1_25CollectiveMainloopBwdSm80ILi2ELi2EN4cute5tupleIJNS5_1CILi128EEES8_NS7_ILi64EEEEEENS_10bfloat16_tEfNS_4arch4Sm80ELb0ELb1ELb1ELb1ELb1ELb0ELb0ELb0ELi2ELi4ELi4ELi4ELb0EEENS1_24CollectiveEpilogueBwdGQAISA_fSD_Li256ELb1ELb1EEENS1_19SingleTileSchedulerILb1ELb0ELb0ELi128EEEEEEEEEvNT_6ParamsE$_ZN4cute3eso3ESOILb0ELb0EJNS_5tupleIJNS_1CILi1EEENS3_ILi512EEEiEEENS3_ILi4096EEENS2_IJNS2_IJiiEEENS3_ILi8192EEEEEEEEC2ERKS6_RKS7_RKSA_ - $_ZN7cutlass13device_kernelIN5flash19enable_sm80_to_sm89INS1_16FlashAttnBwdSm80INS1_25CollectiveMainloopBwdSm80ILi2ELi2EN4cute5tupleIJNS5_1CILi128EEES8_NS7_ILi64EEEEEENS_10bfloat16_tEfNS_4arch4Sm80ELb0ELb1ELb1ELb1ELb1ELb0ELb0ELb0ELi2ELi4ELi4ELi4ELb0EEENS1_24CollectiveEpilogueBwdGQAISA_fSD_Li256ELb1ELb1EEENS1_19SingleTileSchedulerILb1ELb0ELb0ELi128EEEEEEEEEvNT_6ParamsE$_ZN4cute3eso3ESOILb0ELb0EJNS_5tupleIJNS_1CILi0EEENS2_IJNS3_ILi1EEENS3_ILi256EEEiEEEEEENS3_ILi2048EEENS2_IJiNS3_ILi4096EEEEEEEEC2ERKS8_RKS9_RKSB_)
$_ZN7cutlass13device_kernelIN5flash19enable_sm80_to_sm89INS1_16FlashAttnBwdSm80INS1_25CollectiveMainloopBwdSm80ILi2ELi2EN4cute5tupleIJNS5_1CILi128EEES8_NS7_ILi64EEEEEENS_10bfloat16_tEfNS_4arch4Sm80ELb0ELb1ELb1ELb1ELb1ELb0ELb0ELb0ELi2ELi4ELi4ELi4ELb0EEENS1_24CollectiveEpilogueBwdGQAISA_fSD_Li256ELb1ELb1EEENS1_19SingleTileSchedulerILb1ELb0ELb0ELi128EEEEEEEEEvNT_6ParamsE$_ZN4cute3eso3ESOILb0ELb0EJNS_5tupleIJNS_1CILi0EEENS2_IJNS3_ILi1EEENS3_ILi256EEEiEEEEEENS3_ILi2048EEENS2_IJiNS3_ILi4096EEEEEEEEC2ERKS8_RKS9_RKSB_:
[----:B------:R-:W-:Y:S02]  /*5fb0*/  IADD3 R3, R60, -c[0x0][0x20], RZ ;  /* 0x800008003c037a10 */ /* 0x000fe40007ffe0ff */
[----:B------:R-:W-:-:S03]  /*5fc0*/  IADD3 R2, R44, -c[0x0][0x20], RZ ;  /* 0x800008002c027a10 */ /* 0x000fc60007ffe0ff */
[----:B------:R1:W-:Y:S04]  /*5fd0*/  STL [R3], R37 ;  /* 0x0000002503007387 */ /* 0x0003e80000100800 */
[----:B------:R-:W2:Y:S01]  /*5fe0*/  LDL R2, [R2] ;  /* 0x0000000002027983 */ /* 0x000ea20000100800 */
[----:B------:R-:W-:-:S03]  /*5ff0*/  IMAD.MOV.U32 R5, RZ, RZ, 0x0 ;  /* 0x00000000ff057424 */ /* 0x000fc600078e00ff */
[----:B--2---:R1:W-:Y:S01]  /*6000*/  STL [R3+0x4], R2 ;  /* 0x0000040203007387 */ /* 0x0043e20000100800 */
[----:B------:R-:W-:Y:S05]  /*6010*/  RET.REL.NODEC R4 `(_ZN7cutlass13device_kernelIN5flash19enable_sm80_to_sm89INS1_16FlashAttnBwdSm80INS1_25CollectiveMainloopBwdSm80ILi2ELi2EN4cute5tupleIJNS5_1CILi128EEES8_NS7_ILi64EEEEEENS_10bfloat16_tEfNS_4arch4Sm80ELb0ELb1ELb1ELb1ELb1ELb0ELb0ELb0ELi2ELi4ELi4ELi4ELb0EEENS1_24CollectiveEpilogueBwdGQAISA_fSD_Li256ELb1ELb1EEENS1_19SingleTileSchedulerILb1ELb0ELb0ELi128EEEEEEEEEvNT_6ParamsE) ;  /* 0xffff9fe004007950 */ /* 0x000fea0003c3ffff */
        .type           $_ZN7cutlass13device_kernelIN5flash19enable_sm80_to_sm89INS1_16FlashAttnBwdSm80INS1_25CollectiveMainloopBwdSm80ILi2ELi2EN4cute5tupleIJNS5_1CILi128EEES8_NS7_ILi64EEEEEENS_10bfloat16_tEfNS_4arch4Sm80ELb0ELb1ELb1ELb1ELb1ELb0ELb0ELb0ELi2ELi4ELi4ELi4ELb0EEENS1_24CollectiveEpilogueBwdGQAISA_fSD_Li256ELb1ELb1EEENS1_19SingleTileSchedulerILb1ELb0ELb0ELi128EEEEEEEEEvNT_6ParamsE$_ZN4cute3eso3ESOILb0ELb0EJNS_5tupleIJNS_1CILi1EEENS3_ILi512EEEiEEENS3_ILi4096EEENS2_IJNS2_IJiiEEENS3_ILi8192EEEEEEEEC2ERKS6_RKS7_RKSA_,@function
        .size           $_ZN7cutlass13device_kernelIN5flash19enable_sm80_to_sm89INS1_16FlashAttnBwdSm80INS1_25CollectiveMainloopBwdSm80ILi2ELi2EN4cute5tupleIJNS5_1CILi128EEES8_NS7_ILi64EEEEEENS_10bfloat16_tEfNS_4arch4Sm80ELb0ELb1ELb1ELb1ELb1ELb0ELb0ELb0ELi2ELi4ELi4ELi4ELb0EEENS1_24CollectiveEpilogueBwdGQAISA_fSD_Li256ELb1ELb1EEENS1_19SingleTileSchedulerILb1ELb0ELb0ELi128EEEEEEEEEvNT_6ParamsE$_ZN4cute3eso3ESOILb0ELb0EJNS_5tupleIJNS_1CILi1EEENS3_ILi512EEEiEEENS3_ILi4096EEENS2_IJNS2_IJiiEEENS3_ILi8192EEEEEEEEC2ERKS6_RKS7_RKSA_,($_ZN7cutlass13device_kernelIN5flash19enable_sm80_to_sm89INS1_16FlashAttnBwdSm80INS1_25CollectiveMainloopBwdSm80ILi2ELi2EN4cute5tupleIJNS5_1CILi128EEES8_NS7_ILi64EEEEEENS_10bfloat16_tEfNS_4arch4Sm80ELb0ELb1ELb1ELb1ELb1ELb0ELb0ELb0ELi2ELi4ELi4ELi4ELb0EEENS1_24CollectiveEpilogueBwdGQAISA_fSD_Li256ELb1ELb1EEENS1_19SingleTileSchedulerILb1ELb0ELb0ELi128EEEEEEEEEvNT_6ParamsE$_ZN4cute3eso3ESOILb0ELb0EJNS_5tupleIJNS_1CILi1EEENS3_ILi512EEEiEEENS3_ILi4096EEENS2_IJiiEEEEEC2ERKS6_RKS7_RKS8_ - $_ZN7cutlass13device_kernelIN5flash19enable_sm80_to_sm89INS1_16FlashAttnBwdSm80INS1_25CollectiveMainloopBwdSm80ILi2ELi2EN4cute5tupleIJNS5_1CILi128EEES8_NS7_ILi64EEEEEENS_10bfloat16_tEfNS_4arch4Sm80ELb0ELb1ELb1ELb1ELb1ELb0ELb0ELb0ELi2ELi4ELi4ELi4ELb0EEENS1_24CollectiveEpilogueBwdGQAISA_fSD_Li256ELb1ELb1EEENS1_19SingleTileSchedulerILb1ELb0ELb0ELi128EEEEEEEEEvNT_6ParamsE$_ZN4cute3eso3ESOILb0ELb0EJNS_5tupleIJNS_1CILi1EEENS3_ILi512EEEiEEENS3_ILi4096EEENS2_IJNS2_IJiiEEENS3_ILi8192EEEEEEEEC2ERKS6_RKS7_RKSA_)
$_ZN7cutlass13device_kernelIN5flash19enable_sm80_to_sm89INS1_16FlashAttnBwdSm80INS1_25CollectiveMainloopBwdSm80ILi2ELi2EN4cute5tupleIJNS5_1CILi128EEES8_NS7_ILi64EEEEEENS_10bfloat16_tEfNS_4arch4Sm80ELb0ELb1ELb1ELb1ELb1ELb0ELb0ELb0ELi2ELi4ELi4ELi4ELb0EEENS1_24CollectiveEpilogueBwdGQAISA_fSD_Li256ELb1ELb1EEENS1_19SingleTileSchedulerILb1ELb0ELb0ELi128EEEEEEEEEvNT_6ParamsE$_ZN4cute3eso3ESOILb0ELb0EJNS_5tupleIJNS_1CILi1EEENS3_ILi512EEEiEEENS3_ILi4096EEENS2_IJNS2_IJiiEEENS3_ILi8192EEEEEEEEC2ERKS6_RKS7_RKSA_:
        /* <DEDUP_REMOVED lines=9> */
[----:B------:R-:W-:Y:S05]  /*60b0*/  RET.REL.NODEC R74 `(_ZN7cutlass13device_kernelIN5flash19enable_sm80_to_sm89INS1_16FlashAttnBwdSm80INS1_25CollectiveMainloopBwdSm80ILi2ELi2EN4cute5tupleIJNS5_1CILi128EEES8_NS7_ILi64EEEEEENS_10bfloat16_tEfNS_4arch4Sm80ELb0ELb1ELb1ELb1ELb1ELb0ELb0ELb0ELi2ELi4ELi4ELi4ELb0EEENS1_24CollectiveEpilogueBwdGQAISA_fSD_Li256ELb1ELb1EEENS1_19SingleTileSchedulerILb1ELb0ELb0ELi128EEEEEEEEEvNT_6ParamsE) ;  /* 0xffff9f404a007950 */ /* 0x000fea0003c3ffff */
        .type           $_ZN7cutlass13device_kernelIN5flash19enable_sm80_to_sm89INS1_16FlashAttnBwdSm80INS1_25CollectiveMainloopBwdSm80ILi2ELi2EN4cute5tupleIJNS5_1CILi128EEES8_NS7_ILi64EEEEEENS_10bfloat16_tEfNS_4arch4Sm80ELb0ELb1ELb1ELb1ELb1ELb0ELb0ELb0ELi2ELi4ELi4ELi4ELb0EEENS1_24CollectiveEpilogueBwdGQAISA_fSD_Li256ELb1ELb1EEENS1_19SingleTileSchedulerILb1ELb0ELb0ELi128EEEEEEEEEvNT_6ParamsE$_ZN4cute3eso3ESOILb0ELb0EJNS_5tupleIJNS_1CILi1EEENS3_ILi512EEEiEEENS3_ILi4096EEENS2_IJiiEEEEEC2ERKS6_RKS7_RKS8_,@function
        .size           $_ZN7cutlass13device_kernelIN5flash19enable_sm80_to_sm89INS1_16FlashAttnBwdSm80INS1_25CollectiveMainloopBwdSm80ILi2ELi2EN4cute5tupleIJNS5_1CILi128EEES8_NS7_ILi64EEEEEENS_10bfloat16_tEfNS_4arch4Sm80ELb0ELb1ELb1ELb1ELb1ELb0ELb0ELb0ELi2ELi4ELi4ELi4ELb0EEENS1_24CollectiveEpilogueBwdGQAISA_fSD_Li256ELb1ELb1EEENS1_19SingleTileSchedulerILb1ELb0ELb0ELi128EEEEEEEEEvNT_6ParamsE$_ZN4cute3eso3ESOILb0ELb0EJNS_5tupleIJNS_1CILi1EEENS3_ILi512EEEiEEENS3_ILi4096EEENS2_IJiiEEEEEC2ERKS6_RKS7_RKS8_,($_ZN7cutlass13device_kernelIN5flash19enable_sm80_to_sm89INS1_16FlashAttnBwdSm80INS1_25CollectiveMainloopBwdSm80ILi2ELi2EN4cute5tupleIJNS5_1CILi128EEES8_NS7_ILi64EEEEEENS_10bfloat16_tEfNS_4arch4Sm80ELb0ELb1ELb1ELb1ELb1ELb0ELb0ELb0ELi2ELi4ELi4ELi4ELb0EEENS1_24CollectiveEpilogueBwdGQAISA_fSD_Li256ELb1ELb1EEENS1_19SingleTileSchedulerILb1ELb0ELb0ELi128EEEEEEEEEvNT_6ParamsE$_ZN4cute3eso3ESOILb0ELb0EJNS_5tupleIJNS_1CILi1EEEiEEENS3_ILi1024EEENS2_IJiiEEEEEC2ERKS5_RKS6_RKS7_ - $_ZN7cutlass13device_kernelIN5flash19enable_sm80_to_sm89INS1_16FlashAttnBwdSm80INS1_25CollectiveMainloopBwdSm80ILi2ELi2EN4cute5tupleIJNS5_1CILi128EEES8_NS7_ILi64EEEEEENS_10bfloat16_tEfNS_4arch4Sm80ELb0ELb1ELb1ELb1ELb1ELb0ELb0ELb0ELi2ELi4ELi4ELi4ELb0EEENS1_24CollectiveEpilogueBwdGQAISA_fSD_Li256ELb1ELb1EEENS1_19SingleTileSchedulerILb1ELb0ELb0ELi128EEEEEEEEEvNT_6ParamsE$_ZN4cute3eso3ESOILb0ELb0EJNS_5tupleIJNS_1CILi1EEENS3_ILi512EEEiEEENS3_ILi4096EEENS2_IJiiEEEEEC2ERKS6_RKS7_RKS8_)
$_ZN7cutlass13device_kernelIN5flash19enable_sm80_to_sm89INS1_16FlashAttnBwdSm80INS1_25CollectiveMainloopBwdSm80ILi2ELi2EN4cute5tupleIJNS5_1CILi128EEES8_NS7_ILi64EEEEEENS_10bfloat16_tEfNS_4arch4Sm80ELb0ELb1ELb1ELb1ELb1ELb0ELb0ELb0ELi2ELi4ELi4ELi4ELb0EEENS1_24CollectiveEpilogueBwdGQAISA_fSD_Li256ELb1ELb1EEENS1_19SingleTileSchedulerILb1ELb0ELb0ELi128EEEEEEEEEvNT_6ParamsE$_ZN4cute3eso3ESOILb0ELb0EJNS_5tupleIJNS_1CILi1EEENS3_ILi512EEEiEEENS3_ILi4096EEENS2_IJiiEEEEEC2ERKS6_RKS7_RKS8_:
        /* <DEDUP_REMOVED lines=8> */
[----:B------:R-:W-:Y:S05]  /*6140*/  RET.REL.NODEC R4 `(_ZN7cutlass13device_kernelIN5flash19enable_sm80_to_sm89INS1_16FlashAttnBwdSm80INS1_25CollectiveMainloopBwdSm80ILi2ELi2EN4cute5tupleIJNS5_1CILi128EEES8_NS7_ILi64EEEEEENS_10bfloat16_tEfNS_4arch4Sm80ELb0ELb1ELb1ELb1ELb1ELb0ELb0ELb0ELi2ELi4ELi4ELi4ELb0EEENS1_24CollectiveEpilogueBwdGQAISA_fSD_Li256ELb1ELb1EEENS1_19SingleTileSchedulerILb1ELb0ELb0ELi128EEEEEEEEEvNT_6ParamsE) ;  /* 0xffff9eb004007950 */ /* 0x000fea0003c3ffff */
        .type           $_ZN7cutlass13device_kernelIN5flash19enable_sm80_to_sm89INS1_16FlashAttnBwdSm80INS1_25CollectiveMainloopBwdSm80ILi2ELi2EN4cute5tupleIJNS5_1CILi128EEES8_NS7_ILi64EEEEEENS_10bfloat16_tEfNS_4arch4Sm80ELb0ELb1ELb1ELb1ELb1ELb0ELb0ELb0ELi2ELi4ELi4ELi4ELb0EEENS1_24CollectiveEpilogueBwdGQAISA_fSD_Li256ELb1ELb1EEENS1_19SingleTileSchedulerILb1ELb0ELb0ELi128EEEEEEEEEvNT_6ParamsE$_ZN4cute3eso3ESOILb0ELb0EJNS_5tupleIJNS_1CILi1EEEiEEENS3_ILi1024EEENS2_IJiiEEEEEC2ERKS5_RKS6_RKS7_,@function
        .size           $_ZN7cutlass13device_kernelIN5flash19enable_sm80_to_sm89INS1_16FlashAttnBwdSm80INS1_25CollectiveMainloopBwdSm80ILi2ELi2EN4cute5tupleIJNS5_1CILi128EEES8_NS7_ILi64EEEEEENS_10bfloat16_tEfNS_4arch4Sm80ELb0ELb1ELb1ELb1ELb1ELb0ELb0ELb0ELi2ELi4ELi4ELi4ELb0EEENS1_24CollectiveEpilogueBwdGQAISA_fSD_Li256ELb1ELb1EEENS1_19SingleTileSchedulerILb1ELb0ELb0ELi128EEEEEEEEEvNT_6ParamsE$_ZN4cute3eso3ESOILb0ELb0EJNS_5tupleIJNS_1CILi1EEEiEEENS3_ILi1024EEENS2_IJiiEEEEEC2ERKS5_RKS6_RKS7_,($_ZN7cutlass13device_kernelIN5flash19enable_sm80_to_sm89INS1_16FlashAttnBwdSm80INS1_25CollectiveMainloopBwdSm80ILi2ELi2EN4cute5tupleIJNS5_1CILi128EEES8_NS7_ILi64EEEEEENS_10bfloat16_tEfNS_4arch4Sm80ELb0ELb1ELb1ELb1ELb1ELb0ELb0ELb0ELi2ELi4ELi4ELi4ELb0EEENS1_24CollectiveEpilogueBwdGQAISA_fSD_Li256ELb1ELb1EEENS1_19SingleTileSchedulerILb1ELb0ELb0ELi128EEEEEEEEEvNT_6ParamsE$_ZN4cute3eso3ESOILb0ELb0EJNS_5tupleIJiNS_1CILi512EEEEEENS2_IJiiEEENS3_ILi1024EEEEEC2ERKS5_RKS6_RKS7_ - $_ZN7cutlass13device_kernelIN5flash19enable_sm80_to_sm89INS1_16FlashAttnBwdSm80INS1_25CollectiveMainloopBwdSm80ILi2ELi2EN4cute5tupleIJNS5_1CILi128EEES8_NS7_ILi64EEEEEENS_10bfloat16_tEfNS_4arch4Sm80ELb0ELb1ELb1ELb1ELb1ELb0ELb0ELb0ELi2ELi4ELi4ELi4ELb0EEENS1_24CollectiveEpilogueBwdGQAISA_fSD_Li256ELb1ELb1EEENS1_19SingleTileSchedulerILb1ELb0ELb0ELi128EEEEEEEEEvNT_6ParamsE$_ZN4cute3eso3ESOILb0ELb0EJNS_5tupleIJNS_1CILi1EEEiEEENS3_ILi1024EEENS2_IJiiEEEEEC2ERKS5_RKS6_RKS7_)
$_ZN7cutlass13device_kernelIN5flash19enable_sm80_to_sm89INS1_16FlashAttnBwdSm80INS1_25CollectiveMainloopBwdSm80ILi2ELi2EN4cute5tupleIJNS5_1CILi128EEES8_NS7_ILi64EEEEEENS_10bfloat16_tEfNS_4arch4Sm80ELb0ELb1ELb1ELb1ELb1ELb0ELb0ELb0ELi2ELi4ELi4ELi4ELb0EEENS1_24CollectiveEpilogueBwdGQAISA_fSD_Li256ELb1ELb1EEENS1_19SingleTileSchedulerILb1ELb0ELb0ELi128EEEEEEEEEvNT_6ParamsE$_ZN4cute3eso3ESOILb0ELb0EJNS_5tupleIJNS_1CILi1EEEiEEENS3_ILi1024EEENS2_IJiiEEEEEC2ERKS5_RKS6_RKS7_:
        /* <DEDUP_REMOVED lines=9> */
        .type           $_ZN7cutlass13device_kernelIN5flash19enable_sm80_to_sm89INS1_16FlashAttnBwdSm80INS1_25CollectiveMainloopBwdSm80ILi2ELi2EN4cute5tupleIJNS5_1CILi128EEES8_NS7_ILi64EEEEEENS_10bfloat16_tEfNS_4arch4Sm80ELb0ELb1ELb1ELb1ELb1ELb0ELb0ELb0ELi2ELi4ELi4ELi4ELb0EEENS1_24CollectiveEpilogueBwdGQAISA_fSD_Li256ELb1ELb1EEENS1_19SingleTileSchedulerILb1ELb0ELb0ELi128EEEEEEEEEvNT_6ParamsE$_ZN4cute3eso3ESOILb0ELb0EJNS_5tupleIJiNS_1CILi512EEEEEENS2_IJiiEEENS3_ILi1024EEEEEC2ERKS5_RKS6_RKS7_,@function
        .size           $_ZN7cutlass13device_kernelIN5flash19enable_sm80_to_sm89INS1_16FlashAttnBwdSm80INS1_25CollectiveMainloopBwdSm80ILi2ELi2EN4cute5tupleIJNS5_1CILi128EEES8_NS7_ILi64EEEEEENS_10bfloat16_tEfNS_4arch4Sm80ELb0ELb1ELb1ELb1ELb1ELb0ELb0ELb0ELi2ELi4ELi4ELi4ELb0EEENS1_24CollectiveEpilogueBwdGQAISA_fSD_Li256ELb1ELb1EEENS1_19SingleTileSchedulerILb1ELb0ELb0ELi128EEEEEEEEEvNT_6ParamsE$_ZN4cute3eso3ESOILb0ELb0EJNS_5tupleIJiNS_1CILi512EEEEEENS2_IJiiEEENS3_ILi1024EEEEEC2ERKS5_RKS6_RKS7_,($_ZN7cutlass13device_kernelIN5flash19enable_sm80_to_sm89INS1_16FlashAttnBwdSm80INS1_25CollectiveMainloopBwdSm80ILi2ELi2EN4cute5tupleIJNS5_1CILi128EEES8_NS7_ILi64EEEEEENS_10bfloat16_tEfNS_4arch4Sm80ELb0ELb1ELb1ELb1ELb1ELb0ELb0ELb0ELi2ELi4ELi4ELi4ELb0EEENS1_24CollectiveEpilogueBwdGQAISA_fSD_Li256ELb1ELb1EEENS1_19SingleTileSchedulerILb1ELb0ELb0ELi128EEEEEEEEEvNT_6ParamsE$_ZN4cute3eso3ESOILb0ELb0EJNS_5tupleIJiiEEEiNS_1CILi0EEEEEC2ERKS3_RKiRKS5_ - $_ZN7cutlass13device_kernelIN5flash19enable_sm80_to_sm89INS1_16FlashAttnBwdSm80INS1_25CollectiveMainloopBwdSm80ILi2ELi2EN4cute5tupleIJNS5_1CILi128EEES8_NS7_ILi64EEEEEENS_10bfloat16_tEfNS_4arch4Sm80ELb0ELb1ELb1ELb1ELb1ELb0ELb0ELb0ELi2ELi4ELi4ELi4ELb0EEENS1_24CollectiveEpilogueBwdGQAISA_fSD_Li256ELb1ELb1EEENS1_19SingleTileSchedulerILb1ELb0ELb0ELi128EEEEEEEEEvNT_6ParamsE$_ZN4cute3eso3ESOILb0ELb0EJNS_5tupleIJiNS_1CILi512EEEEEENS2_IJiiEEENS3_ILi1024EEEEEC2ERKS5_RKS6_RKS7_)
$_ZN7cutlass13device_kernelIN5flash19enable_sm80_to_sm89INS1_16FlashAttnBwdSm80INS1_25CollectiveMainloopBwdSm80ILi2ELi2EN4cute5tupleIJNS5_1CILi128EEES8_NS7_ILi64EEEEEENS_10bfloat16_tEfNS_4arch4Sm80ELb0ELb1ELb1ELb1ELb1ELb0ELb0ELb0ELi2ELi4ELi4ELi4ELb0EEENS1_24CollectiveEpilogueBwdGQAISA_fSD_Li256ELb1ELb1EEENS1_19SingleTileSchedulerILb1ELb0ELb0ELi128EEEEEEEEEvNT_6ParamsE$_ZN4cute3eso3ESOILb0ELb0EJNS_5tupleIJiNS_1CILi512EEEEEENS2_IJiiEEENS3_ILi1024EEEEEC2ERKS5_RKS6_RKS7_:
        /* <DEDUP_REMOVED lines=9> */
        .type           $_ZN7cutlass13device_kernelIN5flash19enable_sm80_to_sm89INS1_16FlashAttnBwdSm80INS1_25CollectiveMainloopBwdSm80ILi2ELi2EN4cute5tupleIJNS5_1CILi128EEES8_NS7_ILi64EEEEEENS_10bfloat16_tEfNS_4arch4Sm80ELb0ELb1ELb1ELb1ELb1ELb0ELb0ELb0ELi2ELi4ELi4ELi4ELb0EEENS1_24CollectiveEpilogueBwdGQAISA_fSD_Li256ELb1ELb1EEENS1_19SingleTileSchedulerILb1ELb0ELb0ELi128EEEEEEEEEvNT_6ParamsE$_ZN4cute3eso3ESOILb0ELb0EJNS_5tupleIJiiEEEiNS_1CILi0EEEEEC2ERKS3_RKiRKS5_,@function
        .size           $_ZN7cutlass13device_kernelIN5flash19enable_sm80_to_sm89INS1_16FlashAttnBwdSm80INS1_25CollectiveMainloopBwdSm80ILi2ELi2EN4cute5tupleIJNS5_1CILi128EEES8_NS7_ILi64EEEEEENS_10bfloat16_tEfNS_4arch4Sm80ELb0ELb1ELb1ELb1ELb1ELb0ELb0ELb0ELi2ELi4ELi4ELi4ELb0EEENS1_24CollectiveEpilogueBwdGQAISA_fSD_Li256ELb1ELb1EEENS1_19SingleTileSchedulerILb1ELb0ELb0ELi128EEEEEEEEEvNT_6ParamsE$_ZN4cute3eso3ESOILb0ELb0EJNS_5tupleIJiiEEEiNS_1CILi0EEEEEC2ERKS3_RKiRKS5_,($_ZN7cutlass13device_kernelIN5flash19enable_sm80_to_sm89INS1_16FlashAttnBwdSm80INS1_25CollectiveMainloopBwdSm80ILi2ELi2EN4cute5tupleIJNS5_1CILi128EEES8_NS7_ILi64EEEEEENS_10bfloat16_tEfNS_4arch4Sm80ELb0ELb1ELb1ELb1ELb1ELb0ELb0ELb0ELi2ELi4ELi4ELi4ELb0EEENS1_24CollectiveEpilogueBwdGQAISA_fSD_Li256ELb1ELb1EEENS1_19SingleTileSchedulerILb1ELb0ELb0ELi128EEEEEEEEEvNT_6ParamsE$_ZN4cute3eso3ESOILb0ELb0EJNS_6LayoutINS_5tupleIJNS3_IJNS3_IJNS_1CILi8EEENS4_ILi1EEEEEES6_EEENS3_IJNS3_IJS6_S6_EEENS4_ILi2EEEEEEEEENS3_IJNS3_IJNS3_IJS6_NS4_ILi0EEEEEESD_EEENS3_IJNS3_IJSD_SD_EEEiEEEEEEEENS_10ViewEngineINS_8smem_ptrIPN7cutlass10bfloat16_tEEEEEEEC2ERKSJ_RKSQ_ - $_ZN7cutlass13device_kernelIN5flash19enable_sm80_to_sm89INS1_16FlashAttnBwdSm80INS1_25CollectiveMainloopBwdSm80ILi2ELi2EN4cute5tupleIJNS5_1CILi128EEES8_NS7_ILi64EEEEEENS_10bfloat16_tEfNS_4arch4Sm80ELb0ELb1ELb1ELb1ELb1ELb0ELb0ELb0ELi2ELi4ELi4ELi4ELb0EEENS1_24CollectiveEpilogueBwdGQAISA_fSD_Li256ELb1ELb1EEENS1_19SingleTileSchedulerILb1ELb0ELb0ELi128EEEEEEEEEvNT_6ParamsE$_ZN4cute3eso3ESOILb0ELb0EJNS_5tupleIJiiEEEiNS_1CILi0EEEEEC2ERKS3_RKiRKS5_)
$_ZN7cutlass13device_kernelIN5flash19enable_sm80_to_sm89INS1_16FlashAttnBwdSm80INS1_25CollectiveMainloopBwdSm80ILi2ELi2EN4cute5tupleIJNS5_1CILi128EEES8_NS7_ILi64EEEEEENS_10bfloat16_tEfNS_4arch4Sm80ELb0ELb1ELb1ELb1ELb1ELb0ELb0ELb0ELi2ELi4ELi4ELi4ELb0EEENS1_24CollectiveEpilogueBwdGQAISA_fSD_Li256ELb1ELb1EEENS1_19SingleTileSchedulerILb1ELb0ELb0ELi128EEEEEEEEEvNT_6ParamsE$_ZN4cute3eso3ESOILb0ELb0EJNS_5tupleIJiiEEEiNS_1CILi0EEEEEC2ERKS3_RKiRKS5_:
[----:B------:R-:W-:Y:S02]  /*6270*/  IADD3 R3, R3, -c[0x0][0x20], RZ ;  /* 0x8000080003037a10 */ /* 0x000fe40007ffe0ff */
[----:B------:R-:W-:-:S03]  /*6280*/  IADD3 R2, R2, -c[0x0][0x20], RZ ;  /* 0x8000080002027a10 */ /* 0x000fc60007ffe0ff */
[----:B------:R1:W-:Y:S04]  /*6290*/  STL [R3], R10 ;  /* 0x0000000a03007387 */ /* 0x0003e80000100800 */
[----:B------:R1:W-:Y:S04]  /*62a0*/  STL [R3+0x4], R8 ;  /* 0x0000040803007387 */ /* 0x0003e80000100800 */
[----:B------:R-:W2:Y:S01]  /*62b0*/  LDL R2, [R2] ;  /* 0x0000000002027983 */ /* 0x000ea20000100800 */
[----:B------:R-:W-:-:S03]  /*62c0*/  IMAD.MOV.U32 R7, RZ, RZ, 0x0 ;  /* 0x00000000ff077424 */ /* 0x000fc600078e00ff */
[----:B--2---:R1:W-:Y:S01]  /*62d0*/  STL [R3+0x8], R2 ;  /* 0x0000080203007387 */ /* 0x0043e20000100800 */
[----:B------:R-:W-:Y:S05]  /*62e0*/  RET.REL.NODEC R6 `(_ZN7cutlass13device_kernelIN5flash19enable_sm80_to_sm89INS1_16FlashAttnBwdSm80INS1_25CollectiveMainloopBwdSm80ILi2ELi2EN4cute5tupleIJNS5_1CILi128EEES8_NS7_ILi64EEEEEENS_10bfloat16_tEfNS_4arch4Sm80ELb0ELb1ELb1ELb1ELb1ELb0ELb0ELb0ELi2ELi4ELi4ELi4ELb0EEENS1_24CollectiveEpilogueBwdGQAISA_fSD_Li256ELb1ELb1EEENS1_19SingleTileSchedulerILb1ELb0ELb0ELi128EEEEEEEEEvNT_6ParamsE) ;  /* 0xffff9d1006007950 */ /* 0x000fea0003c3ffff */
        .type           $_ZN7cutlass13device_kernelIN5flash19enable_sm80_to_sm89INS1_16FlashAttnBwdSm80INS1_25CollectiveMainloopBwdSm80ILi2ELi2EN4cute5tupleIJNS5_1CILi128EEES8_NS7_ILi64EEEEEENS_10bfloat16_tEfNS_4arch4Sm80ELb0ELb1ELb1ELb1ELb1ELb0ELb0ELb0ELi2ELi4ELi4ELi4ELb0EEENS1_24CollectiveEpilogueBwdGQAISA_fSD_Li256ELb1ELb1EEENS1_19SingleTileSchedulerILb1ELb0ELb0ELi128EEEEEEEEEvNT_6ParamsE$_ZN4cute3eso3ESOILb0ELb0EJNS_6LayoutINS_5tupleIJNS3_IJNS3_IJNS_1CILi8EEENS4_ILi1EEEEEES6_EEENS3_IJNS3_IJS6_S6_EEENS4_ILi2EEEEEEEEENS3_IJNS3_IJNS3_IJS6_NS4_ILi0EEEEEESD_EEENS3_IJNS3_IJSD_SD_EEEiEEEEEEEENS_10ViewEngineINS_8smem_ptrIPN7cutlass10bfloat16_tEEEEEEEC2ERKSJ_RKSQ_,@function
        .size           $_ZN7cutlass13device_kernelIN5flash19enable_sm80_to_sm89INS1_16FlashAttnBwdSm80INS1_25CollectiveMainloopBwdSm80ILi2ELi2EN4cute5tupleIJNS5_1CILi128EEES8_NS7_ILi64EEEEEENS_10bfloat16_tEfNS_4arch4Sm80ELb0ELb1ELb1ELb1ELb1ELb0ELb0ELb0ELi2ELi4ELi4ELi4ELb0EEENS1_24CollectiveEpilogueBwdGQAISA_fSD_Li256ELb1ELb1EEENS1_19SingleTileSchedulerILb1ELb0ELb0ELi128EEEEEEEEEvNT_6ParamsE$_ZN4cute3eso3ESOILb0ELb0EJNS_6LayoutINS_5tupleIJNS3_IJNS3_IJNS_1CILi8EEENS4_ILi1EEEEEES6_EEENS3_IJNS3_IJS6_S6_EEENS4_ILi2EEEEEEEEENS3_IJNS3_IJNS3_IJS6_NS4_ILi0EEEEEESD_EEENS3_IJNS3_IJSD_SD_EEEiEEEEEEEENS_10ViewEngineINS_8smem_ptrIPN7cutlass10bfloat16_tEEEEEEEC2ERKSJ_RKSQ_,($_ZN7cutlass13device_kernelIN5flash19enable_sm80_to_sm89INS1_16FlashAttnBwdSm80INS1_25CollectiveMainloopBwdSm80ILi2ELi2EN4cute5tupleIJNS5_1CILi128EEES8_NS7_ILi64EEEEEENS_10bfloat16_tEfNS_4arch4Sm80ELb0ELb1ELb1ELb1ELb1ELb0ELb0ELb0ELi2ELi4ELi4ELi4ELb0EEENS1_24CollectiveEpilogueBwdGQAISA_fSD_Li256ELb1ELb1EEENS1_19SingleTileSchedulerILb1ELb0ELb0ELi128EEEEEEEEEvNT_6ParamsE$_ZN4cute3eso3ESOILb0ELb0EJNS_6LayoutINS_5tupleIJNS3_IJNS_1CILi1EEENS3_IJS5_NS4_ILi2EEES6_EEEEEES6_NS3_IJS6_S6_EEEEEENS3_IJNS3_IJNS4_ILi0EEENS3_IJS5_NS4_ILi256EEEiEEEEEENS4_ILi2048EEENS3_IJiNS4_ILi4096EEEEEEEEEEENS_10ViewEngineINS_8smem_ptrIPjEEEEEEC2ERKSJ_RKSO_ - $_ZN7cutlass13device_kernelIN5flash19enable_sm80_to_sm89INS1_16FlashAttnBwdSm80INS1_25CollectiveMainloopBwdSm80ILi2ELi2EN4cute5tupleIJNS5_1CILi128EEES8_NS7_ILi64EEEEEENS_10bfloat16_tEfNS_4arch4Sm80ELb0ELb1ELb1ELb1ELb1ELb0ELb0ELb0ELi2ELi4ELi4ELi4ELb0EEENS1_24CollectiveEpilogueBwdGQAISA_fSD_Li256ELb1ELb1EEENS1_19SingleTileSchedulerILb1ELb0ELb0ELi128EEEEEEEEEvNT_6ParamsE$_ZN4cute3eso3ESOILb0ELb0EJNS_6LayoutINS_5tupleIJNS3_IJNS3_IJNS_1CILi8EEENS4_ILi1EEEEEES6_EEENS3_IJNS3_IJS6_S6_EEENS4_ILi2EEEEEEEEENS3_IJNS3_IJNS3_IJS6_NS4_ILi0EEEEEESD_EEENS3_IJNS3_IJSD_SD_EEEiEEEEEEEENS_10ViewEngineINS_8smem_ptrIPN7cutlass10bfloat16_tEEEEEEEC2ERKSJ_RKSQ_)
$_ZN7cutlass13device_kernelIN5flash19enable_sm80_to_sm89INS1_16FlashAttnBwdSm80INS1_25CollectiveMainloopBwdSm80ILi2ELi2EN4cute5tupleIJNS5_1CILi128EEES8_NS7_ILi64EEEEEENS_10bfloat16_tEfNS_4arch4Sm80ELb0ELb1ELb1ELb1ELb1ELb0ELb0ELb0ELi2ELi4ELi4ELi4ELb0EEENS1_24CollectiveEpilogueBwdGQAISA_fSD_Li256ELb1ELb1EEENS1_19SingleTileSchedulerILb1ELb0ELb0ELi128EEEEEEEEEvNT_6ParamsE$_ZN4cute3eso3ESOILb0ELb0EJNS_6LayoutINS_5tupleIJNS3_IJNS3_IJNS_1CILi8EEENS4_ILi1EEEEEES6_EEENS3_IJNS3_IJS6_S6_EEENS4_ILi2EEEEEEEEENS3_IJNS3_IJNS3_IJS6_NS4_ILi0EEEEEESD_EEENS3_IJNS3_IJSD_SD_EEEiEEEEEEEENS_10ViewEngineINS_8smem_ptrIPN7cutlass10bfloat16_tEEEEEEEC2ERKSJ_RKSQ_:
[----:B------:R-:W-:Y:S02]  /*62f0*/  IADD3 R3, R70, -c[0x0][0x20], RZ ;  /* 0x8000080046037a10 */ /* 0x000fe40007ffe0ff */
[----:B------:R-:W-:-:S03]  /*6300*/  IADD3 R2, R62, -c[0x0][0x20], RZ ;  /* 0x800008003e027a10 */ /* 0x000fc60007ffe0ff */
[----:B------:R1:W-:Y:S04]  /*6310*/  STL [R3], R6 ;  /* 0x0000000603007387 */ /* 0x0003e80000100800 */
[----:B------:R-:W2:Y:S01]  /*6320*/  LDL.64 R10, [R2] ;  /* 0x00000000020a7983 */ /* 0x000ea20000100a00 */
[----:B------:R-:W-:-:S03]  /*6330*/  IMAD.MOV.U32 R5, RZ, RZ, 0x0 ;  /* 0x00000000ff057424 */ /* 0x000fc600078e00ff */
[----:B--2---:R1:W-:Y:S01]  /*6340*/  STL.64 [R3+0x8], R10 ;  /* 0x0000080a03007387 */ /* 0x0043e20000100a00 */
[----:B------:R-:W-:Y:S05]  /*6350*/  RET.REL.NODEC R4 `(_ZN7cutlass13device_kernelIN5flash19enable_sm80_to_sm89INS1_16FlashAttnBwdSm80INS1_25CollectiveMainloopBwdSm80ILi2ELi2EN4cute5tupleIJNS5_1CILi128EEES8_NS7_ILi64EEEEEENS_10bfloat16_tEfNS_4arch4Sm80ELb0ELb1ELb1ELb1ELb1ELb0ELb0ELb0ELi2ELi4ELi4ELi4ELb0EEENS1_24CollectiveEpilogueBwdGQAISA_fSD_Li256ELb1ELb1EEENS1_19SingleTileSchedulerILb1ELb0ELb0ELi128EEEEEEEEEvNT_6ParamsE) ;  /* 0xffff9ca004007950 */ /* 0x000fea0003c3ffff */
        .type           $_ZN7cutlass13device_kernelIN5flash19enable_sm80_to_sm89INS1_16FlashAttnBwdSm80INS1_25CollectiveMainloopBwdSm80ILi2ELi2EN4cute5tupleIJNS5_1CILi128EEES8_NS7_ILi64EEEEEENS_10bfloat16_tEfNS_4arch4Sm80ELb0ELb1ELb1ELb1ELb1ELb0ELb0ELb0ELi2ELi4ELi4ELi4ELb0EEENS1_24CollectiveEpilogueBwdGQAISA_fSD_Li256ELb1ELb1EEENS1_19SingleTileSchedulerILb1ELb0ELb0ELi128EEEEEEEEEvNT_6ParamsE$_ZN4cute3eso3ESOILb0ELb0EJNS_6LayoutINS_5tupleIJNS3_IJNS_1CILi1EEENS3_IJS5_NS4_ILi2EEES6_EEEEEES6_NS3_IJS6_S6_EEEEEENS3_IJNS3_IJNS4_ILi0EEENS3_IJS5_NS4_ILi256EEEiEEEEEENS4_ILi2048EEENS3_IJiNS4_ILi4096EEEEEEEEEEENS_10ViewEngineINS_8smem_ptrIPjEEEEEEC2ERKSJ_RKSO_,@function
        .size           $_ZN7cutlass13device_kernelIN5flash19enable_sm80_to_sm89INS1_16FlashAttnBwdSm80INS1_25CollectiveMainloopBwdSm80ILi2ELi2EN4cute5tupleIJNS5_1CILi128EEES8_NS7_ILi64EEEEEENS_10bfloat16_tEfNS_4arch4Sm80ELb0ELb1ELb1ELb1ELb1ELb0ELb0ELb0ELi2ELi4ELi4ELi4ELb0EEENS1_24CollectiveEpilogueBwdGQAISA_fSD_Li256ELb1ELb1EEENS1_19SingleTileSchedulerILb1ELb0ELb0ELi128EEEEEEEEEvNT_6ParamsE$_ZN4cute3eso3ESOILb0ELb0EJNS_6LayoutINS_5tupleIJNS3_IJNS_1CILi1EEENS3_IJS5_NS4_ILi2EEES6_EEEEEES6_NS3_IJS6_S6_EEEEEENS3_IJNS3_IJNS4_ILi0EEENS3_IJS5_NS4_ILi256EEEiEEEEEENS4_ILi2048EEENS3_IJiNS4_ILi4096EEEEEEEEEEENS_10ViewEngineINS_8smem_ptrIPjEEEEEEC2ERKSJ_RKSO_,($_ZN7cutlass13device_kernelIN5flash19enable_sm80_to_sm89INS1_16FlashAttnBwdSm80INS1_25CollectiveMainloopBwdSm80ILi2ELi2EN4cute5tupleIJNS5_1CILi128EEES8_NS7_ILi64EEEEEENS_10bfloat16_tEfNS_4arch4Sm80ELb0ELb1ELb1ELb1ELb1ELb0ELb0ELb0ELi2ELi4ELi4ELi4ELb0EEENS1_24CollectiveEpilogueBwdGQAISA_fSD_Li256ELb1ELb1EEENS1_19SingleTileSchedulerILb1ELb0ELb0ELi128EEEEEEEEEvNT_6ParamsE$_ZN4cute3eso3ESOILb0ELb0EJNS_6LayoutINS_5tupleIJNS3_IJNS_1CILi2EEES5_EEENS4_ILi8EEES6_EEENS3_IJNS3_IJNS4_ILi1EEEiEEENS4_ILi1024EEENS3_IJiiEEEEEEEENS_10ViewEngineINS_8smem_ptrIPN7cutlass10bfloat16_tEEEEEEEC2ERKSE_RKSL_ - $_ZN7cutlass13device_kernelIN5flash19enable_sm80_to_sm89INS1_16FlashAttnBwdSm80INS1_25CollectiveMainloopBwdSm80ILi2ELi2EN4cute5tupleIJNS5_1CILi128EEES8_NS7_ILi64EEEEEENS_10bfloat16_tEfNS_4arch4Sm80ELb0ELb1ELb1ELb1ELb1ELb0ELb0ELb0ELi2ELi4ELi4ELi4ELb0EEENS1_24CollectiveEpilogueBwdGQAISA_fSD_Li256ELb1ELb1EEENS1_19SingleTileSchedulerILb1ELb0ELb0ELi128EEEEEEEEEvNT_6ParamsE$_ZN4cute3eso3ESOILb0ELb0EJNS_6LayoutINS_5tupleIJNS3_IJNS_1CILi1EEENS3_IJS5_NS4_ILi2EEES6_EEEEEES6_NS3_IJS6_S6_EEEEEENS3_IJNS3_IJNS4_ILi0EEENS3_IJS5_NS4_ILi256EEEiEEEEEENS4_ILi2048EEENS3_IJiNS4_ILi4096EEEEEEEEEEENS_10ViewEngineINS_8smem_ptrIPjEEEEEEC2ERKSJ_RKSO_)
$_ZN7cutlass13device_kernelIN5flash19enable_sm80_to_sm89INS1_16FlashAttnBwdSm80INS1_25CollectiveMainloopBwdSm80ILi2ELi2EN4cute5tupleIJNS5_1CILi128EEES8_NS7_ILi64EEEEEENS_10bfloat16_tEfNS_4arch4Sm80ELb0ELb1ELb1ELb1ELb1ELb0ELb0ELb0ELi2ELi4ELi4ELi4ELb0EEENS1_24CollectiveEpilogueBwdGQAISA_fSD_Li256ELb1ELb1EEENS1_19SingleTileSchedulerILb1ELb0ELb0ELi128EEEEEEEEEvNT_6ParamsE$_ZN4cute3eso3ESOILb0ELb0EJNS_6LayoutINS_5tupleIJNS3_IJNS_1CILi1EEENS3_IJS5_NS4_ILi2EEES6_EEEEEES6_NS3_IJS6_S6_EEEEEENS3_IJNS3_IJNS4_ILi0EEENS3_IJS5_NS4_ILi256EEEiEEEEEENS4_ILi2048EEENS3_IJiNS4_ILi4096EEEEEEEEEEENS_10ViewEngineINS_8smem_ptrIPjEEEEEEC2ERKSJ_RKSO_:
[----:B------:R-:W-:Y:S02]  /*6360*/  IADD3 R5, R60, -c[0x0][0x20], RZ ;  /* 0x800008003c057a10 */ /* 0x000fe40007ffe0ff */
[----:B------:R-:W-:-:S03]  /*6370*/  IADD3 R6, R44, -c[0x0][0x20], RZ ;  /* 0x800008002c067a10 */ /* 0x000fc60007ffe0ff */
[----:B------:R1:W-:Y:S04]  /*6380*/  STL.64 [R5], R2 ;  /* 0x0000000205007387 */ /* 0x0003e80000100a00 */
[----:B------:R-:W2:Y:S01]  /*6390*/  LDL.64 R6, [R6] ;  /* 0x0000000006067983 */ /* 0x000ea20000100a00 */
[----:B------:R-:W-:Y:S02]  /*63a0*/  IMAD.MOV.U32 R8, RZ, RZ, R4 ;  /* 0x000000ffff087224 */ /* 0x000fe400078e0004 */
[----:B------:R-:W-:Y:S01]  /*63b0*/  IMAD.MOV.U32 R9, RZ, RZ, 0x0 ;  /* 0x00000000ff097424 */ /* 0x000fe200078e00ff */
[----:B--2---:R1:W-:Y:S03]  /*63c0*/  STL.64 [R5+0x8], R6 ;  /* 0x0000080605007387 */ /* 0x0043e60000100a00 */
[----:B------:R-:W-:Y:S05]  /*63d0*/  RET.REL.NODEC R8 `(_ZN7cutlass13device_kernelIN5flash19enable_sm80_to_sm89INS1_16FlashAttnBwdSm80INS1_25CollectiveMainloopBwdSm80ILi2ELi2EN4cute5tupleIJNS5_1CILi128EEES8_NS7_ILi64EEEEEENS_10bfloat16_tEfNS_4arch4Sm80ELb0ELb1ELb1ELb1ELb1ELb0ELb0ELb0ELi2ELi4ELi4ELi4ELb0EEENS1_24CollectiveEpilogueBwdGQAISA_fSD_Li256ELb1ELb1EEENS1_19SingleTileSchedulerILb1ELb0ELb0ELi128EEEEEEEEEvNT_6ParamsE) ;  /* 0xffff9c2008007950 */ /* 0x000fea0003c3ffff */
        .type           $_ZN7cutlass13device_kernelIN5flash19enable_sm80_to_sm89INS1_16FlashAttnBwdSm80INS1_25CollectiveMainloopBwdSm80ILi2ELi2EN4cute5tupleIJNS5_1CILi128EEES8_NS7_ILi64EEEEEENS_10bfloat16_tEfNS_4arch4Sm80ELb0ELb1ELb1ELb1ELb1ELb0ELb0ELb0ELi2ELi4ELi4ELi4ELb0EEENS1_24CollectiveEpilogueBwdGQAISA_fSD_Li256ELb1ELb1EEENS1_19SingleTileSchedulerILb1ELb0ELb0ELi128EEEEEEEEEvNT_6ParamsE$_ZN4cute3eso3ESOILb0ELb0EJNS_6LayoutINS_5tupleIJNS3_IJNS_1CILi2EEES5_EEENS4_ILi8EEES6_EEENS3_IJNS3_IJNS4_ILi1EEEiEEENS4_ILi1024EEENS3_IJiiEEEEEEEENS_10ViewEngineINS_8smem_ptrIPN7cutlass10bfloat16_tEEEEEEEC2ERKSE_RKSL_,@function
        .size           $_ZN7cutlass13device_kernelIN5flash19enable_sm80_to_sm89INS1_16FlashAttnBwdSm80INS1_25CollectiveMainloopBwdSm80ILi2ELi2EN4cute5tupleIJNS5_1CILi128EEES8_NS7_ILi64EEEEEENS_10bfloat16_tEfNS_4arch4Sm80ELb0ELb1ELb1ELb1ELb1ELb0ELb0ELb0ELi2ELi4ELi4ELi4ELb0EEENS1_24CollectiveEpilogueBwdGQAISA_fSD_Li256ELb1ELb1EEENS1_19SingleTileSchedulerILb1ELb0ELb0ELi128EEEEEEEEEvNT_6ParamsE$_ZN4cute3eso3ESOILb0ELb0EJNS_6LayoutINS_5tupleIJNS3_IJNS_1CILi2EEES5_EEENS4_ILi8EEES6_EEENS3_IJNS3_IJNS4_ILi1EEEiEEENS4_ILi1024EEENS3_IJiiEEEEEEEENS_10ViewEngineINS_8smem_ptrIPN7cutlass10bfloat16_tEEEEEEEC2ERKSE_RKSL_,($_ZN7cutlass13device_kernelIN5flash19enable_sm80_to_sm89INS1_16FlashAttnBwdSm80INS1_25CollectiveMainloopBwdSm80ILi2ELi2EN4cute5tupleIJNS5_1CILi128EEES8_NS7_ILi64EEEEEENS_10bfloat16_tEfNS_4arch4Sm80ELb0ELb1ELb1ELb1ELb1ELb0ELb0ELb0ELi2ELi4ELi4ELi4ELb0EEENS1_24CollectiveEpilogueBwdGQAISA_fSD_Li256ELb1ELb1EEENS1_19SingleTileSchedulerILb1ELb0ELb0ELi128EEEEEEEEEvNT_6ParamsE$_ZN4cute3eso3ESOILb0ELb0EJNS_6LayoutINS_5tupleIJNS3_IJNS_1CILi2EEES5_EEENS4_ILi8EEES6_EEENS3_IJNS3_IJNS4_ILi1EEEiEEENS4_ILi1024EEENS3_IJiiEEEEEEEEjEEC2ERKSE_RKj - $_ZN7cutlass13device_kernelIN5flash19enable_sm80_to_sm89INS1_16FlashAttnBwdSm80INS1_25CollectiveMainloopBwdSm80ILi2ELi2EN4cute5tupleIJNS5_1CILi128EEES8_NS7_ILi64EEEEEENS_10bfloat16_tEfNS_4arch4Sm80ELb0ELb1ELb1ELb1ELb1ELb0ELb0ELb0ELi2ELi4ELi4ELi4ELb0EEENS1_24CollectiveEpilogueBwdGQAISA_fSD_Li256ELb1ELb1EEENS1_19SingleTileSchedulerILb1ELb0ELb0ELi128EEEEEEEEEvNT_6ParamsE$_ZN4cute3eso3ESOILb0ELb0EJNS_6LayoutINS_5tupleIJNS3_IJNS_1CILi2EEES5_EEENS4_ILi8EEES6_EEENS3_IJNS3_IJNS4_ILi1EEEiEEENS4_ILi1024EEENS3_IJiiEEEEEEEENS_10ViewEngineINS_8smem_ptrIPN7cutlass10bfloat16_tEEEEEEEC2ERKSE_RKSL_)
$_ZN7cutlass13device_kernelIN5flash19enable_sm80_to_sm89INS1_16FlashAttnBwdSm80INS1_25CollectiveMainloopBwdSm80ILi2ELi2EN4cute5tupleIJNS5_1CILi128EEES8_NS7_ILi64EEEEEENS_10bfloat16_tEfNS_4arch4Sm80ELb0ELb1ELb1ELb1ELb1ELb0ELb0ELb0ELi2ELi4ELi4ELi4ELb0EEENS1_24CollectiveEpilogueBwdGQAISA_fSD_Li256ELb1ELb1EEENS1_19SingleTileSchedulerILb1ELb0ELb0ELi128EEEEEEEEEvNT_6ParamsE$_ZN4cute3eso3ESOILb0ELb0EJNS_6LayoutINS_5tupleIJNS3_IJNS_1CILi2EEES5_EEENS4_ILi8EEES6_EEENS3_IJNS3_IJNS4_ILi1EEEiEEENS4_ILi1024EEENS3_IJiiEEEEEEEENS_10ViewEngineINS_8smem_ptrIPN7cutlass10bfloat16_tEEEEEEEC2ERKSE_RKSL_:
[----:B------:R-:W-:Y:S02]  /*63e0*/  IADD3 R3, R25, -c[0x0][0x20], RZ ;  /* 0x8000080019037a10 */ /* 0x000fe40007ffe0ff */
[----:B------:R-:W-:-:S03]  /*63f0*/  IADD3 R2, R24, -c[0x0][0x20], RZ ;  /* 0x8000080018027a10 */ /* 0x000fc60007ffe0ff */
[----:B------:R1:W-:Y:S04]  /*6400*/  STL.64 [R3], R4 ;  /* 0x0000000403007387 */ /* 0x0003e80000100a00 */
[----:B------:R1:W-:Y:S04]  /*6410*/  STL [R3+0x8], R16 ;  /* 0x0000081003007387 */ /* 0x0003e80000100800 */
[----:B------:R-:W2:Y:S01]  /*6420*/  LDL.64 R8, [R2] ;  /* 0x0000000002087983 */ /* 0x000ea20000100a00 */
[----:B------:R-:W-:-:S03]  /*6430*/  IMAD.MOV.U32 R7, RZ, RZ, 0x0 ;  /* 0x00000000ff077424 */ /* 0x000fc600078e00ff */
[----:B--2---:R1:W-:Y:S01]  /*6440*/  STL.64 [R3+0x10], R8 ;  /* 0x0000100803007387 */ /* 0x0043e20000100a00 */
[----:B------:R-:W-:Y:S05]  /*6450*/  RET.REL.NODEC R6 `(_ZN7cutlass13device_kernelIN5flash19enable_sm80_to_sm89INS1_16FlashAttnBwdSm80INS1_25CollectiveMainloopBwdSm80ILi2ELi2EN4cute5tupleIJNS5_1CILi128EEES8_NS7_ILi64EEEEEENS_10bfloat16_tEfNS_4arch4Sm80ELb0ELb1ELb1ELb1ELb1ELb0ELb0ELb0ELi2ELi4ELi4ELi4ELb0EEENS1_24CollectiveEpilogueBwdGQAISA_fSD_Li256ELb1ELb1EEENS1_19SingleTileSchedulerILb1ELb0ELb0ELi128EEEEEEEEEvNT_6ParamsE) ;  /* 0xffff9ba006007950 */ /* 0x000fea0003c3ffff */
        .type           $_ZN7cutlass13device_kernelIN5flash19enable_sm80_to_sm89INS1_16FlashAttnBwdSm80INS1_25CollectiveMainloopBwdSm80ILi2ELi2EN4cute5tupleIJNS5_1CILi128EEES8_NS7_ILi64EEEEEENS_10bfloat16_tEfNS_4arch4Sm80ELb0ELb1ELb1ELb1ELb1ELb0ELb0ELb0ELi2ELi4ELi4ELi4ELb0EEENS1_24CollectiveEpilogueBwdGQAISA_fSD_Li256ELb1ELb1EEENS1_19SingleTileSchedulerILb1ELb0ELb0ELi128EEEEEEEEEvNT_6ParamsE$_ZN4cute3eso3ESOILb0ELb0EJNS_6LayoutINS_5tupleIJNS3_IJNS_1CILi2EEES5_EEENS4_ILi8EEES6_EEENS3_IJNS3_IJNS4_ILi1EEEiEEENS4_ILi1024EEENS3_IJiiEEEEEEEEjEEC2ERKSE_RKj,@function
        .size           $_ZN7cutlass13device_kernelIN5flash19enable_sm80_to_sm89INS1_16FlashAttnBwdSm80INS1_25CollectiveMainloopBwdSm80ILi2ELi2EN4cute5tupleIJNS5_1CILi128EEES8_NS7_ILi64EEEEEENS_10bfloat16_tEfNS_4arch4Sm80ELb0ELb1ELb1ELb1ELb1ELb0ELb0ELb0ELi2ELi4ELi4ELi4ELb0EEENS1_24CollectiveEpilogueBwdGQAISA_fSD_Li256ELb1ELb1EEENS1_19SingleTileSchedulerILb1ELb0ELb0ELi128EEEEEEEEEvNT_6ParamsE$_ZN4cute3eso3ESOILb0ELb0EJNS_6LayoutINS_5tupleIJNS3_IJNS_1CILi2EEES5_EEENS4_ILi8EEES6_EEENS3_IJNS3_IJNS4_ILi1EEEiEEENS4_ILi1024EEENS3_IJiiEEEEEEEEjEEC2ERKSE_RKj,($_ZN7cutlass13device_kernelIN5flash19enable_sm80_to_sm89INS1_16FlashAttnBwdSm80INS1_25CollectiveMainloopBwdSm80ILi2ELi2EN4cute5tupleIJNS5_1CILi128EEES8_NS7_ILi64EEEEEENS_10bfloat16_tEfNS_4arch4Sm80ELb0ELb1ELb1ELb1ELb1ELb0ELb0ELb0ELi2ELi4ELi4ELi4ELb0EEENS1_24CollectiveEpilogueBwdGQAISA_fSD_Li256ELb1ELb1EEENS1_19SingleTileSchedulerILb1ELb0ELb0ELi128EEEEEEEEEvNT_6ParamsE$_ZN4cute3eso3ESOILb0ELb0EJNS_6LayoutINS_5tupleIJNS3_IJNS_1CILi2EEES5_EEES6_NS4_ILi8EEEEEENS3_IJNS3_IJiNS4_ILi512EEEEEENS3_IJiiEEENS4_ILi1024EEEEEEEENS_10ViewEngineINS_8smem_ptrIPN7cutlass10bfloat16_tEEEEEEEC2ERKSE_RKSL_ - $_ZN7cutlass13device_kernelIN5flash19enable_sm80_to_sm89INS1_16FlashAttnBwdSm80INS1_25CollectiveMainloopBwdSm80ILi2ELi2EN4cute5tupleIJNS5_1CILi128EEES8_NS7_ILi64EEEEEENS_10bfloat16_tEfNS_4arch4Sm80ELb0ELb1ELb1ELb1ELb1ELb0ELb0ELb0ELi2ELi4ELi4ELi4ELb0EEENS1_24CollectiveEpilogueBwdGQAISA_fSD_Li256ELb1ELb1EEENS1_19SingleTileSchedulerILb1ELb0ELb0ELi128EEEEEEEEEvNT_6ParamsE$_ZN4cute3eso3ESOILb0ELb0EJNS_6LayoutINS_5tupleIJNS3_IJNS_1CILi2EEES5_EEENS4_ILi8EEES6_EEENS3_IJNS3_IJNS4_ILi1EEEiEEENS4_ILi1024EEENS3_IJiiEEEEEEEEjEEC2ERKSE_RKj)
$_ZN7cutlass13device_kernelIN5flash19enable_sm80_to_sm89INS1_16FlashAttnBwdSm80INS1_25CollectiveMainloopBwdSm80ILi2ELi2EN4cute5tupleIJNS5_1CILi128EEES8_NS7_ILi64EEEEEENS_10bfloat16_tEfNS_4arch4Sm80ELb0ELb1ELb1ELb1ELb1ELb0ELb0ELb0ELi2ELi4ELi4ELi4ELb0EEENS1_24CollectiveEpilogueBwdGQAISA_fSD_Li256ELb1ELb1EEENS1_19SingleTileSchedulerILb1ELb0ELb0ELi128EEEEEEEEEvNT_6ParamsE$_ZN4cute3eso3ESOILb0ELb0EJNS_6LayoutINS_5tupleIJNS3_IJNS_1CILi2EEES5_EEENS4_ILi8EEES6_EEENS3_IJNS3_IJNS4_ILi1EEEiEEENS4_ILi1024EEENS3_IJiiEEEEEEEEjEEC2ERKSE_RKj:
        /* <DEDUP_REMOVED lines=9> */
[----:B------:R-:W-:Y:S05]  /*64f0*/  RET.REL.NODEC R10 `(_ZN7cutlass13device_kernelIN5flash19enable_sm80_to_sm89INS1_16FlashAttnBwdSm80INS1_25CollectiveMainloopBwdSm80ILi2ELi2EN4cute5tupleIJNS5_1CILi128EEES8_NS7_ILi64EEEEEENS_10bfloat16_tEfNS_4arch4Sm80ELb0ELb1ELb1ELb1ELb1ELb0ELb0ELb0ELi2ELi4ELi4ELi4ELb0EEENS1_24CollectiveEpilogueBwdGQAISA_fSD_Li256ELb1ELb1EEENS1_19SingleTileSchedulerILb1ELb0ELb0ELi128EEEEEEEEEvNT_6ParamsE) ;  /* 0xffff9b000a007950 */ /* 0x000fea0003c3ffff */
        .type           $_ZN7cutlass13device_kernelIN5flash19enable_sm80_to_sm89INS1_16FlashAttnBwdSm80INS1_25CollectiveMainloopBwdSm80ILi2ELi2EN4cute5tupleIJNS5_1CILi128EEES8_NS7_ILi64EEEEEENS_10bfloat16_tEfNS_4arch4Sm80ELb0ELb1ELb1ELb1ELb1ELb0ELb0ELb0ELi2ELi4ELi4ELi4ELb0EEENS1_24CollectiveEpilogueBwdGQAISA_fSD_Li256ELb1ELb1EEENS1_19SingleTileSchedulerILb1ELb0ELb0ELi128EEEEEEEEEvNT_6ParamsE$_ZN4cute3eso3ESOILb0ELb0EJNS_6LayoutINS_5tupleIJNS3_IJNS_1CILi2EEES5_EEES6_NS4_ILi8EEEEEENS3_IJNS3_IJiNS4_ILi512EEEEEENS3_IJiiEEENS4_ILi1024EEEEEEEENS_10ViewEngineINS_8smem_ptrIPN7cutlass10bfloat16_tEEEEEEEC2ERKSE_RKSL_,@function
        .size           $_ZN7cutlass13device_kernelIN5flash19enable_sm80_to_sm89INS1_16FlashAttnBwdSm80INS1_25CollectiveMainloopBwdSm80ILi2ELi2EN4cute5tupleIJNS5_1CILi128EEES8_NS7_ILi64EEEEEENS_10bfloat16_tEfNS_4arch4Sm80ELb0ELb1ELb1ELb1ELb1ELb0ELb0ELb0ELi2ELi4ELi4ELi4ELb0EEENS1_24CollectiveEpilogueBwdGQAISA_fSD_Li256ELb1ELb1EEENS1_19SingleTileSchedulerILb1ELb0ELb0ELi128EEEEEEEEEvNT_6ParamsE$_ZN4cute3eso3ESOILb0ELb0EJNS_6LayoutINS_5tupleIJNS3_IJNS_1CILi2EEES5_EEES6_NS4_ILi8EEEEEENS3_IJNS3_IJiNS4_ILi512EEEEEENS3_IJiiEEENS4_ILi1024EEEEEEEENS_10ViewEngineINS_8smem_ptrIPN7cutlass10bfloat16_tEEEEEEEC2ERKSE_RKSL_,($_ZN7cutlass13device_kernelIN5flash19enable_sm80_to_sm89INS1_16FlashAttnBwdSm80INS1_25CollectiveMainloopBwdSm80ILi2ELi2EN4cute5tupleIJNS5_1CILi128EEES8_NS7_ILi64EEEEEENS_10bfloat16_tEfNS_4arch4Sm80ELb0ELb1ELb1ELb1ELb1ELb0ELb0ELb0ELi2ELi4ELi4ELi4ELb0EEENS1_24CollectiveEpilogueBwdGQAISA_fSD_Li256ELb1ELb1EEENS1_19SingleTileSchedulerILb1ELb0ELb0ELi128EEEEEEEEEvNT_6ParamsE$_ZN4cute3eso3ESOILb0ELb0EJNS_6LayoutINS_5tupleIJNS3_IJNS_1CILi2EEES5_EEES6_NS4_ILi8EEEEEENS3_IJNS3_IJiNS4_ILi512EEEEEENS3_IJiiEEENS4_ILi1024EEEEEEEEjEEC2ERKSE_RKj - $_ZN7cutlass13device_kernelIN5flash19enable_sm80_to_sm89INS1_16FlashAttnBwdSm80INS1_25CollectiveMainloopBwdSm80ILi2ELi2EN4cute5tupleIJNS5_1CILi128EEES8_NS7_ILi64EEEEEENS_10bfloat16_tEfNS_4arch4Sm80ELb0ELb1ELb1ELb1ELb1ELb0ELb0ELb0ELi2ELi4ELi4ELi4ELb0EEENS1_24CollectiveEpilogueBwdGQAISA_fSD_Li256ELb1ELb1EEENS1_19SingleTileSchedulerILb1ELb0ELb0ELi128EEEEEEEEEvNT_6ParamsE$_ZN4cute3eso3ESOILb0ELb0EJNS_6LayoutINS_5tupleIJNS3_IJNS_1CILi2EEES5_EEES6_NS4_ILi8EEEEEENS3_IJNS3_IJiNS4_ILi512EEEEEENS3_IJiiEEENS4_ILi1024EEEEEEEENS_10ViewEngineINS_8smem_ptrIPN7cutlass10bfloat16_tEEEEEEEC2ERKSE_RKSL_)
$_ZN7cutlass13device_kernelIN5flash19enable_sm80_to_sm89INS1_16FlashAttnBwdSm80INS1_25CollectiveMainloopBwdSm80ILi2ELi2EN4cute5tupleIJNS5_1CILi128EEES8_NS7_ILi64EEEEEENS_10bfloat16_tEfNS_4arch4Sm80ELb0ELb1ELb1ELb1ELb1ELb0ELb0ELb0ELi2ELi4ELi4ELi4ELb0EEENS1_24CollectiveEpilogueBwdGQAISA_fSD_Li256ELb1ELb1EEENS1_19SingleTileSchedulerILb1ELb0ELb0ELi128EEEEEEEEEvNT_6ParamsE$_ZN4cute3eso3ESOILb0ELb0EJNS_6LayoutINS_5tupleIJNS3_IJNS_1CILi2EEES5_EEES6_NS4_ILi8EEEEEENS3_IJNS3_IJiNS4_ILi512EEEEEENS3_IJiiEEENS4_ILi1024EEEEEEEENS_10ViewEngineINS_8smem_ptrIPN7cutlass10bfloat16_tEEEEEEEC2ERKSE_RKSL_:
        /* <DEDUP_REMOVED lines=8> */
        .type           $_ZN7cutlass13device_kernelIN5flash19enable_sm80_to_sm89INS1_16FlashAttnBwdSm80INS1_25CollectiveMainloopBwdSm80ILi2ELi2EN4cute5tupleIJNS5_1CILi128EEES8_NS7_ILi64EEEEEENS_10bfloat16_tEfNS_4arch4Sm80ELb0ELb1ELb1ELb1ELb1ELb0ELb0ELb0ELi2ELi4ELi4ELi4ELb0EEENS1_24CollectiveEpilogueBwdGQAISA_fSD_Li256ELb1ELb1EEENS1_19SingleTileSchedulerILb1ELb0ELb0ELi128EEEEEEEEEvNT_6ParamsE$_ZN4cute3eso3ESOILb0ELb0EJNS_6LayoutINS_5tupleIJNS3_IJNS_1CILi2EEES5_EEES6_NS4_ILi8EEEEEENS3_IJNS3_IJiNS4_ILi512EEEEEENS3_IJiiEEENS4_ILi1024EEEEEEEEjEEC2ERKSE_RKj,@function
        .size           $_ZN7cutlass13device_kernelIN5flash19enable_sm80_to_sm89INS1_16FlashAttnBwdSm80INS1_25CollectiveMainloopBwdSm80ILi2ELi2EN4cute5tupleIJNS5_1CILi128EEES8_NS7_ILi64EEEEEENS_10bfloat16_tEfNS_4arch4Sm80ELb0ELb1ELb1ELb1ELb1ELb0ELb0ELb0ELi2ELi4ELi4ELi4ELb0EEENS1_24CollectiveEpilogueBwdGQAISA_fSD_Li256ELb1ELb1EEENS1_19SingleTileSchedulerILb1ELb0ELb0ELi128EEEEEEEEEvNT_6ParamsE$_ZN4cute3eso3ESOILb0ELb0EJNS_6LayoutINS_5tupleIJNS3_IJNS_1CILi2EEES5_EEES6_NS4_ILi8EEEEEENS3_IJNS3_IJiNS4_ILi512EEEEEENS3_IJiiEEENS4_ILi1024EEEEEEEEjEEC2ERKSE_RKj,($_ZN7cutlass13device_kernelIN5flash19enable_sm80_to_sm89INS1_16FlashAttnBwdSm80INS1_25CollectiveMainloopBwdSm80ILi2ELi2EN4cute5tupleIJNS5_1CILi128EEES8_NS7_ILi64EEEEEENS_10bfloat16_tEfNS_4arch4Sm80ELb0ELb1ELb1ELb1ELb1ELb0ELb0ELb0ELi2ELi4ELi4ELi4ELb0EEENS1_24CollectiveEpilogueBwdGQAISA_fSD_Li256ELb1ELb1EEENS1_19SingleTileSchedulerILb1ELb0ELb0ELi128EEEEEEEEEvNT_6ParamsE$_ZN4cute3eso3ESOILb0ELb0EJNS_6LayoutINS_5tupleIJNS3_IJNS_1CILi2EEES5_S5_EEES5_NS3_IJNS3_IJS5_S5_EEES5_EEEEEENS3_IJNS3_IJNS4_ILi1EEENS4_ILi512EEEiEEENS4_ILi4096EEENS3_IJNS3_IJiiEEENS4_ILi8192EEEEEEEEEEENS_10ViewEngineINS_8smem_ptrIPN7cutlass10bfloat16_tEEEEEEEC2ERKSI_RKSP_ - $_ZN7cutlass13device_kernelIN5flash19enable_sm80_to_sm89INS1_16FlashAttnBwdSm80INS1_25CollectiveMainloopBwdSm80ILi2ELi2EN4cute5tupleIJNS5_1CILi128EEES8_NS7_ILi64EEEEEENS_10bfloat16_tEfNS_4arch4Sm80ELb0ELb1ELb1ELb1ELb1ELb0ELb0ELb0ELi2ELi4ELi4ELi4ELb0EEENS1_24CollectiveEpilogueBwdGQAISA_fSD_Li256ELb1ELb1EEENS1_19SingleTileSchedulerILb1ELb0ELb0ELi128EEEEEEEEEvNT_6ParamsE$_ZN4cute3eso3ESOILb0ELb0EJNS_6LayoutINS_5tupleIJNS3_IJNS_1CILi2EEES5_EEES6_NS4_ILi8EEEEEENS3_IJNS3_IJiNS4_ILi512EEEEEENS3_IJiiEEENS4_ILi1024EEEEEEEEjEEC2ERKSE_RKj)
$_ZN7cutlass13device_kernelIN5flash19enable_sm80_to_sm89INS1_16FlashAttnBwdSm80INS1_25CollectiveMainloopBwdSm80ILi2ELi2EN4cute5tupleIJNS5_1CILi128EEES8_NS7_ILi64EEEEEENS_10bfloat16_tEfNS_4arch4Sm80ELb0ELb1ELb1ELb1ELb1ELb0ELb0ELb0ELi2ELi4ELi4ELi4ELb0EEENS1_24CollectiveEpilogueBwdGQAISA_fSD_Li256ELb1ELb1EEENS1_19SingleTileSchedulerILb1ELb0ELb0ELi128EEEEEEEEEvNT_6ParamsE$_ZN4cute3eso3ESOILb0ELb0EJNS_6LayoutINS_5tupleIJNS3_IJNS_1CILi2EEES5_EEES6_NS4_ILi8EEEEEENS3_IJNS3_IJiNS4_ILi512EEEEEENS3_IJiiEEENS4_ILi1024EEEEEEEEjEEC2ERKSE_RKj:
        /* <DEDUP_REMOVED lines=10> */
        .type           $_ZN7cutlass13device_kernelIN5flash19enable_sm80_to_sm89INS1_16FlashAttnBwdSm80INS1_25CollectiveMainloopBwdSm80ILi2ELi2EN4cute5tupleIJNS5_1CILi128EEES8_NS7_ILi64EEEEEENS_10bfloat16_tEfNS_4arch4Sm80ELb0ELb1ELb1ELb1ELb1ELb0ELb0ELb0ELi2ELi4ELi4ELi4ELb0EEENS1_24CollectiveEpilogueBwdGQAISA_fSD_Li256ELb1ELb1EEENS1_19SingleTileSchedulerILb1ELb0ELb0ELi128EEEEEEEEEvNT_6ParamsE$_ZN4cute3eso3ESOILb0ELb0EJNS_6LayoutINS_5tupleIJNS3_IJNS_1CILi2EEES5_S5_EEES5_NS3_IJNS3_IJS5_S5_EEES5_EEEEEENS3_IJNS3_IJNS4_ILi1EEENS4_ILi512EEEiEEENS4_ILi4096EEENS3_IJNS3_IJiiEEENS4_ILi8192EEEEEEEEEEENS_10ViewEngineINS_8smem_ptrIPN7cutlass10bfloat16_tEEEEEEEC2ERKSI_RKSP_,@function
        .size           $_ZN7cutlass13device_kernelIN5flash19enable_sm80_to_sm89INS1_16FlashAttnBwdSm80INS1_25CollectiveMainloopBwdSm80ILi2ELi2EN4cute5tupleIJNS5_1CILi128EEES8_NS7_ILi64EEEEEENS_10bfloat16_tEfNS_4arch4Sm80ELb0ELb1ELb1ELb1ELb1ELb0ELb0ELb0ELi2ELi4ELi4ELi4ELb0EEENS1_24CollectiveEpilogueBwdGQAISA_fSD_Li256ELb1ELb1EEENS1_19SingleTileSchedulerILb1ELb0ELb0ELi128EEEEEEEEEvNT_6ParamsE$_ZN4cute3eso3ESOILb0ELb0EJNS_6LayoutINS_5tupleIJNS3_IJNS_1CILi2EEES5_S5_EEES5_NS3_IJNS3_IJS5_S5_EEES5_EEEEEENS3_IJNS3_IJNS4_ILi1EEENS4_ILi512EEEiEEENS4_ILi4096EEENS3_IJNS3_IJiiEEENS4_ILi8192EEEEEEEEEEENS_10ViewEngineINS_8smem_ptrIPN7cutlass10bfloat16_tEEEEEEEC2ERKSI_RKSP_,($_ZN7cutlass13device_kernelIN5flash19enable_sm80_to_sm89INS1_16FlashAttnBwdSm80INS1_25CollectiveMainloopBwdSm80ILi2ELi2EN4cute5tupleIJNS5_1CILi128EEES8_NS7_ILi64EEEEEENS_10bfloat16_tEfNS_4arch4Sm80ELb0ELb1ELb1ELb1ELb1ELb0ELb0ELb0ELi2ELi4ELi4ELi4ELb0EEENS1_24CollectiveEpilogueBwdGQAISA_fSD_Li256ELb1ELb1EEENS1_19SingleTileSchedulerILb1ELb0ELb0ELi128EEEEEEEEEvNT_6ParamsE$_ZN4cute3eso3ESOILb0ELb0EJNS_6LayoutINS_5tupleIJNS3_IJNS_1CILi2EEES5_S5_EEES5_NS3_IJNS3_IJS5_S5_EEES5_EEEEEENS3_IJNS3_IJNS4_ILi1EEENS4_ILi512EEEiEEENS4_ILi4096EEENS3_IJNS3_IJiiEEENS4_ILi8192EEEEEEEEEEEjEEC2ERKSI_RKj - $_ZN7cutlass13device_kernelIN5flash19enable_sm80_to_sm89INS1_16FlashAttnBwdSm80INS1_25CollectiveMainloopBwdSm80ILi2ELi2EN4cute5tupleIJNS5_1CILi128EEES8_NS7_ILi64EEEEEENS_10bfloat16_tEfNS_4arch4Sm80ELb0ELb1ELb1ELb1ELb1ELb0ELb0ELb0ELi2ELi4ELi4ELi4ELb0EEENS1_24CollectiveEpilogueBwdGQAISA_fSD_Li256ELb1ELb1EEENS1_19SingleTileSchedulerILb1ELb0ELb0ELi128EEEEEEEEEvNT_6ParamsE$_ZN4cute3eso3ESOILb0ELb0EJNS_6LayoutINS_5tupleIJNS3_IJNS_1CILi2EEES5_S5_EEES5_NS3_IJNS3_IJS5_S5_EEES5_EEEEEENS3_IJNS3_IJNS4_ILi1EEENS4_ILi512EEEiEEENS4_ILi4096EEENS3_IJNS3_IJiiEEENS4_ILi8192EEEEEEEEEEENS_10ViewEngineINS_8smem_ptrIPN7cutlass10bfloat16_tEEEEEEEC2ERKSI_RKSP_)
$_ZN7cutlass13device_kernelIN5flash19enable_sm80_to_sm89INS1_16FlashAttnBwdSm80INS1_25CollectiveMainloopBwdSm80ILi2ELi2EN4cute5tupleIJNS5_1CILi128EEES8_NS7_ILi64EEEEEENS_10bfloat16_tEfNS_4arch4Sm80ELb0ELb1ELb1ELb1ELb1ELb0ELb0ELb0ELi2ELi4ELi4ELi4ELb0EEENS1_24CollectiveEpilogueBwdGQAISA_fSD_Li256ELb1ELb1EEENS1_19SingleTileSchedulerILb1ELb0ELb0ELi128EEEEEEEEEvNT_6ParamsE$_ZN4cute3eso3ESOILb0ELb0EJNS_6LayoutINS_5tupleIJNS3_IJNS_1CILi2EEES5_S5_EEES5_NS3_IJNS3_IJS5_S5_EEES5_EEEEEENS3_IJNS3_IJNS4_ILi1EEENS4_ILi512EEEiEEENS4_ILi4096EEENS3_IJNS3_IJiiEEENS4_ILi8192EEEEEEEEEEENS_10ViewEngineINS_8smem_ptrIPN7cutlass10bfloat16_tEEEEEEEC2ERKSI_RKSP_:
        /* <DEDUP_REMOVED lines=8> */
        .type           $_ZN7cutlass13device_kernelIN5flash19enable_sm80_to_sm89INS1_16FlashAttnBwdSm80INS1_25CollectiveMainloopBwdSm80ILi2ELi2EN4cute5tupleIJNS5_1CILi128EEES8_NS7_ILi64EEEEEENS_10bfloat16_tEfNS_4arch4Sm80ELb0ELb1ELb1ELb1ELb1ELb0ELb0ELb0ELi2ELi4ELi4ELi4ELb0EEENS1_24CollectiveEpilogueBwdGQAISA_fSD_Li256ELb1ELb1EEENS1_19SingleTileSchedulerILb1ELb0ELb0ELi128EEEEEEEEEvNT_6ParamsE$_ZN4cute3eso3ESOILb0ELb0EJNS_6LayoutINS_5tupleIJNS3_IJNS_1CILi2EEES5_S5_EEES5_NS3_IJNS3_IJS5_S5_EEES5_EEEEEENS3_IJNS3_IJNS4_ILi1EEENS4_ILi512EEEiEEENS4_ILi4096EEENS3_IJNS3_IJiiEEENS4_ILi8192EEEEEEEEEEEjEEC2ERKSI_RKj,@function
        .size           $_ZN7cutlass13device_kernelIN5flash19enable_sm80_to_sm89INS1_16FlashAttnBwdSm80INS1_25CollectiveMainloopBwdSm80ILi2ELi2EN4cute5tupleIJNS5_1CILi128EEES8_NS7_ILi64EEEEEENS_10bfloat16_tEfNS_4arch4Sm80ELb0ELb1ELb1ELb1ELb1ELb0ELb0ELb0ELi2ELi4ELi4ELi4ELb0EEENS1_24CollectiveEpilogueBwdGQAISA_fSD_Li256ELb1ELb1EEENS1_19SingleTileSchedulerILb1ELb0ELb0ELi128EEEEEEEEEvNT_6ParamsE$_ZN4cute3eso3ESOILb0ELb0EJNS_6LayoutINS_5tupleIJNS3_IJNS_1CILi2EEES5_S5_EEES5_NS3_IJNS3_IJS5_S5_EEES5_EEEEEENS3_IJNS3_IJNS4_ILi1EEENS4_ILi512EEEiEEENS4_ILi4096EEENS3_IJNS3_IJiiEEENS4_ILi8192EEEEEEEEEEEjEEC2ERKSI_RKj,($_ZN7cutlass13device_kernelIN5flash19enable_sm80_to_sm89INS1_16FlashAttnBwdSm80INS1_25CollectiveMainloopBwdSm80ILi2ELi2EN4cute5tupleIJNS5_1CILi128EEES8_NS7_ILi64EEEEEENS_10bfloat16_tEfNS_4arch4Sm80ELb0ELb1ELb1ELb1ELb1ELb0ELb0ELb0ELi2ELi4ELi4ELi4ELb0EEENS1_24CollectiveEpilogueBwdGQAISA_fSD_Li256ELb1ELb1EEENS1_19SingleTileSchedulerILb1ELb0ELb0ELi128EEEEEEEEEvNT_6ParamsE$_ZN4cute3eso3ESOILb0ELb0EJNS_6LayoutINS_5tupleIJNS3_IJNS_1CILi2EEES5_S5_EEES5_NS3_IJS5_S5_EEEEEENS3_IJNS3_IJNS4_ILi1EEENS4_ILi512EEEiEEENS4_ILi4096EEENS3_IJiiEEEEEEEENS_10ViewEngineINS_8smem_ptrIPN7cutlass10bfloat16_tEEEEEEEC2ERKSF_RKSM_ - $_ZN7cutlass13device_kernelIN5flash19enable_sm80_to_sm89INS1_16FlashAttnBwdSm80INS1_25CollectiveMainloopBwdSm80ILi2ELi2EN4cute5tupleIJNS5_1CILi128EEES8_NS7_ILi64EEEEEENS_10bfloat16_tEfNS_4arch4Sm80ELb0ELb1ELb1ELb1ELb1ELb0ELb0ELb0ELi2ELi4ELi4ELi4ELb0EEENS1_24CollectiveEpilogueBwdGQAISA_fSD_Li256ELb1ELb1EEENS1_19SingleTileSchedulerILb1ELb0ELb0ELi128EEEEEEEEEvNT_6ParamsE$_ZN4cute3eso3ESOILb0ELb0EJNS_6LayoutINS_5tupleIJNS3_IJNS_1CILi2EEES5_S5_EEES5_NS3_IJNS3_IJS5_S5_EEES5_EEEEEENS3_IJNS3_IJNS4_ILi1EEENS4_ILi512EEEiEEENS4_ILi4096EEENS3_IJNS3_IJiiEEENS4_ILi8192EEEEEEEEEEEjEEC2ERKSI_RKj)
$_ZN7cutlass13device_kernelIN5flash19enable_sm80_to_sm89INS1_16FlashAttnBwdSm80INS1_25CollectiveMainloopBwdSm80ILi2ELi2EN4cute5tupleIJNS5_1CILi128EEES8_NS7_ILi64EEEEEENS_10bfloat16_tEfNS_4arch4Sm80ELb0ELb1ELb1ELb1ELb1ELb0ELb0ELb0ELi2ELi4ELi4ELi4ELb0EEENS1_24CollectiveEpilogueBwdGQAISA_fSD_Li256ELb1ELb1EEENS1_19SingleTileSchedulerILb1ELb0ELb0ELi128EEEEEEEEEvNT_6ParamsE$_ZN4cute3eso3ESOILb0ELb0EJNS_6LayoutINS_5tupleIJNS3_IJNS_1CILi2EEES5_S5_EEES5_NS3_IJNS3_IJS5_S5_EEES5_EEEEEENS3_IJNS3_IJNS4_ILi1EEENS4_ILi512EEEiEEENS4_ILi4096EEENS3_IJNS3_IJiiEEENS4_ILi8192EEEEEEEEEEEjEEC2ERKSI_RKj:
        /* <DEDUP_REMOVED lines=10> */
        .type           $_ZN7cutlass13device_kernelIN5flash19enable_sm80_to_sm89INS1_16FlashAttnBwdSm80INS1_25CollectiveMainloopBwdSm80ILi2ELi2EN4cute5tupleIJNS5_1CILi128EEES8_NS7_ILi64EEEEEENS_10bfloat16_tEfNS_4arch4Sm80ELb0ELb1ELb1ELb1ELb1ELb0ELb0ELb0ELi2ELi4ELi4ELi4ELb0EEENS1_24CollectiveEpilogueBwdGQAISA_fSD_Li256ELb1ELb1EEENS1_19SingleTileSchedulerILb1ELb0ELb0ELi128EEEEEEEEEvNT_6ParamsE$_ZN4cute3eso3ESOILb0ELb0EJNS_6LayoutINS_5tupleIJNS3_IJNS_1CILi2EEES5_S5_EEES5_NS3_IJS5_S5_EEEEEENS3_IJNS3_IJNS4_ILi1EEENS4_ILi512EEEiEEENS4_ILi4096EEENS3_IJiiEEEEEEEENS_10ViewEngineINS_8smem_ptrIPN7cutlass10bfloat16_tEEEEEEEC2ERKSF_RKSM_,@function
        .size           $_ZN7cutlass13device_kernelIN5flash19enable_sm80_to_sm89INS1_16FlashAttnBwdSm80INS1_25CollectiveMainloopBwdSm80ILi2ELi2EN4cute5tupleIJNS5_1CILi128EEES8_NS7_ILi64EEEEEENS_10bfloat16_tEfNS_4arch4Sm80ELb0ELb1ELb1ELb1ELb1ELb0ELb0ELb0ELi2ELi4ELi4ELi4ELb0EEENS1_24CollectiveEpilogueBwdGQAISA_fSD_Li256ELb1ELb1EEENS1_19SingleTileSchedulerILb1ELb0ELb0ELi128EEEEEEEEEvNT_6ParamsE$_ZN4cute3eso3ESOILb0ELb0EJNS_6LayoutINS_5tupleIJNS3_IJNS_1CILi2EEES5_S5_EEES5_NS3_IJS5_S5_EEEEEENS3_IJNS3_IJNS4_ILi1EEENS4_ILi512EEEiEEENS4_ILi4096EEENS3_IJiiEEEEEEEENS_10ViewEngineINS_8smem_ptrIPN7cutlass10bfloat16_tEEEEEEEC2ERKSF_RKSM_,($_ZN7cutlass13device_kernelIN5flash19enable_sm80_to_sm89INS1_16FlashAttnBwdSm80INS1_25CollectiveMainloopBwdSm80ILi2ELi2EN4cute5tupleIJNS5_1CILi128EEES8_NS7_ILi64EEEEEENS_10bfloat16_tEfNS_4arch4Sm80ELb0ELb1ELb1ELb1ELb1ELb0ELb0ELb0ELi2ELi4ELi4ELi4ELb0EEENS1_24CollectiveEpilogueBwdGQAISA_fSD_Li256ELb1ELb1EEENS1_19SingleTileSchedulerILb1ELb0ELb0ELi128EEEEEEEEEvNT_6ParamsE$_ZN4cute3eso3ESOILb0ELb0EJNS_6LayoutINS_5tupleIJNS3_IJNS_1CILi2EEES5_S5_EEES5_NS3_IJS5_S5_EEEEEENS3_IJNS3_IJNS4_ILi1EEENS4_ILi512EEEiEEENS4_ILi4096EEENS3_IJiiEEEEEEEEjEEC2ERKSF_RKj - $_ZN7cutlass13device_kernelIN5flash19enable_sm80_to_sm89INS1_16FlashAttnBwdSm80INS1_25CollectiveMainloopBwdSm80ILi2ELi2EN4cute5tupleIJNS5_1CILi128EEES8_NS7_ILi64EEEEEENS_10bfloat16_tEfNS_4arch4Sm80ELb0ELb1ELb1ELb1ELb1ELb0ELb0ELb0ELi2ELi4ELi4ELi4ELb0EEENS1_24CollectiveEpilogueBwdGQAISA_fSD_Li256ELb1ELb1EEENS1_19SingleTileSchedulerILb1ELb0ELb0ELi128EEEEEEEEEvNT_6ParamsE$_ZN4cute3eso3ESOILb0ELb0EJNS_6LayoutINS_5tupleIJNS3_IJNS_1CILi2EEES5_S5_EEES5_NS3_IJS5_S5_EEEEEENS3_IJNS3_IJNS4_ILi1EEENS4_ILi512EEEiEEENS4_ILi4096EEENS3_IJiiEEEEEEEENS_10ViewEngineINS_8smem_ptrIPN7cutlass10bfloat16_tEEEEEEEC2ERKSF_RKSM_)
$_ZN7cutlass13device_kernelIN5flash19enable_sm80_to_sm89INS1_16FlashAttnBwdSm80INS1_25CollectiveMainloopBwdSm80ILi2ELi2EN4cute5tupleIJNS5_1CILi128EEES8_NS7_ILi64EEEEEENS_10bfloat16_tEfNS_4arch4Sm80ELb0ELb1ELb1ELb1ELb1ELb0ELb0ELb0ELi2ELi4ELi4ELi4ELb0EEENS1_24CollectiveEpilogueBwdGQAISA_fSD_Li256ELb1ELb1EEENS1_19SingleTileSchedulerILb1ELb0ELb0ELi128EEEEEEEEEvNT_6ParamsE$_ZN4cute3eso3ESOILb0ELb0EJNS_6LayoutINS_5tupleIJNS3_IJNS_1CILi2EEES5_S5_EEES5_NS3_IJS5_S5_EEEEEENS3_IJNS3_IJNS4_ILi1EEENS4_ILi512EEEiEEENS4_ILi4096EEENS3_IJiiEEEEEEEENS_10ViewEngineINS_8smem_ptrIPN7cutlass10bfloat16_tEEEEEEEC2ERKSF_RKSM_:
        /* <DEDUP_REMOVED lines=8> */
        .type           $_ZN7cutlass13device_kernelIN5flash19enable_sm80_to_sm89INS1_16FlashAttnBwdSm80INS1_25CollectiveMainloopBwdSm80ILi2ELi2EN4cute5tupleIJNS5_1CILi128EEES8_NS7_ILi64EEEEEENS_10bfloat16_tEfNS_4arch4Sm80ELb0ELb1ELb1ELb1ELb1ELb0ELb0ELb0ELi2ELi4ELi4ELi4ELb0EEENS1_24CollectiveEpilogueBwdGQAISA_fSD_Li256ELb1ELb1EEENS1_19SingleTileSchedulerILb1ELb0ELb0ELi128EEEEEEEEEvNT_6ParamsE$_ZN4cute3eso3ESOILb0ELb0EJNS_6LayoutINS_5tupleIJNS3_IJNS_1CILi2EEES5_S5_EEES5_NS3_IJS5_S5_EEEEEENS3_IJNS3_IJNS4_ILi1EEENS4_ILi512EEEiEEENS4_ILi4096EEENS3_IJiiEEEEEEEEjEEC2ERKSF_RKj,@function
        .size           $_ZN7cutlass13device_kernelIN5flash19enable_sm80_to_sm89INS1_16FlashAttnBwdSm80INS1_25CollectiveMainloopBwdSm80ILi2ELi2EN4cute5tupleIJNS5_1CILi128EEES8_NS7_ILi64EEEEEENS_10bfloat16_tEfNS_4arch4Sm80ELb0ELb1ELb1ELb1ELb1ELb0ELb0ELb0ELi2ELi4ELi4ELi4ELb0EEENS1_24CollectiveEpilogueBwdGQAISA_fSD_Li256ELb1ELb1EEENS1_19SingleTileSchedulerILb1ELb0ELb0ELi128EEEEEEEEEvNT_6ParamsE$_ZN4cute3eso3ESOILb0ELb0EJNS_6LayoutINS_5tupleIJNS3_IJNS_1CILi2EEES5_S5_EEES5_NS3_IJS5_S5_EEEEEENS3_IJNS3_IJNS4_ILi1EEENS4_ILi512EEEiEEENS4_ILi4096EEENS3_IJiiEEEEEEEEjEEC2ERKSF_RKj,($_ZN7cutlass13device_kernelIN5flash19enable_sm80_to_sm89INS1_16FlashAttnBwdSm80INS1_25CollectiveMainloopBwdSm80ILi2ELi2EN4cute5tupleIJNS5_1CILi128EEES8_NS7_ILi64EEEEEENS_10bfloat16_tEfNS_4arch4Sm80ELb0ELb1ELb1ELb1ELb1ELb0ELb0ELb0ELi2ELi4ELi4ELi4ELb0EEENS1_24CollectiveEpilogueBwdGQAISA_fSD_Li256ELb1ELb1EEENS1_19SingleTileSchedulerILb1ELb0ELb0ELi128EEEEEEEEEvNT_6ParamsE$_ZN4cute3eso3ESOILb0ELb0EJNS_6LayoutINS_5tupleIJNS3_IJNS_1CILi8EEENS4_ILi1EEEEEENS3_IJNS4_ILi2EEEEEEEEENS3_IJNS3_IJS6_NS4_ILi0EEEEEENS3_IJiEEEEEEEENS_10ViewEngineINS_8smem_ptrIPN7cutlass10bfloat16_tEEEEEEEC2ERKSF_RKSM_ - $_ZN7cutlass13device_kernelIN5flash19enable_sm80_to_sm89INS1_16FlashAttnBwdSm80INS1_25CollectiveMainloopBwdSm80ILi2ELi2EN4cute5tupleIJNS5_1CILi128EEES8_NS7_ILi64EEEEEENS_10bfloat16_tEfNS_4arch4Sm80ELb0ELb1ELb1ELb1ELb1ELb0ELb0ELb0ELi2ELi4ELi4ELi4ELb0EEENS1_24CollectiveEpilogueBwdGQAISA_fSD_Li256ELb1ELb1EEENS1_19SingleTileSchedulerILb1ELb0ELb0ELi128EEEEEEEEEvNT_6ParamsE$_ZN4cute3eso3ESOILb0ELb0EJNS_6LayoutINS_5tupleIJNS3_IJNS_1CILi2EEES5_S5_EEES5_NS3_IJS5_S5_EEEEEENS3_IJNS3_IJNS4_ILi1EEENS4_ILi512EEEiEEENS4_ILi4096EEENS3_IJiiEEEEEEEEjEEC2ERKSF_RKj)
$_ZN7cutlass13device_kernelIN5flash19enable_sm80_to_sm89INS1_16FlashAttnBwdSm80INS1_25CollectiveMainloopBwdSm80ILi2ELi2EN4cute5tupleIJNS5_1CILi128EEES8_NS7_ILi64EEEEEENS_10bfloat16_tEfNS_4arch4Sm80ELb0ELb1ELb1ELb1ELb1ELb0ELb0ELb0ELi2ELi4ELi4ELi4ELb0EEENS1_24CollectiveEpilogueBwdGQAISA_fSD_Li256ELb1ELb1EEENS1_19SingleTileSchedulerILb1ELb0ELb0ELi128EEEEEEEEEvNT_6ParamsE$_ZN4cute3eso3ESOILb0ELb0EJNS_6LayoutINS_5tupleIJNS3_IJNS_1CILi2EEES5_S5_EEES5_NS3_IJS5_S5_EEEEEENS3_IJNS3_IJNS4_ILi1EEENS4_ILi512EEEiEEENS4_ILi4096EEENS3_IJiiEEEEEEEEjEEC2ERKSF_RKj:
        /* <DEDUP_REMOVED lines=10> */
        .type           $_ZN7cutlass13device_kernelIN5flash19enable_sm80_to_sm89INS1_16FlashAttnBwdSm80INS1_25CollectiveMainloopBwdSm80ILi2ELi2EN4cute5tupleIJNS5_1CILi128EEES8_NS7_ILi64EEEEEENS_10bfloat16_tEfNS_4arch4Sm80ELb0ELb1ELb1ELb1ELb1ELb0ELb0ELb0ELi2ELi4ELi4ELi4ELb0EEENS1_24CollectiveEpilogueBwdGQAISA_fSD_Li256ELb1ELb1EEENS1_19SingleTileSchedulerILb1ELb0ELb0ELi128EEEEEEEEEvNT_6ParamsE$_ZN4cute3eso3ESOILb0ELb0EJNS_6LayoutINS_5tupleIJNS3_IJNS_1CILi8EEENS4_ILi1EEEEEENS3_IJNS4_ILi2EEEEEEEEENS3_IJNS3_IJS6_NS4_ILi0EEEEEENS3_IJiEEEEEEEENS_10ViewEngineINS_8smem_ptrIPN7cutlass10bfloat16_tEEEEEEEC2ERKSF_RKSM_,@function
        .size           $_ZN7cutlass13device_kernelIN5flash19enable_sm80_to_sm89INS1_16FlashAttnBwdSm80INS1_25CollectiveMainloopBwdSm80ILi2ELi2EN4cute5tupleIJNS5_1CILi128EEES8_NS7_ILi64EEEEEENS_10bfloat16_tEfNS_4arch4Sm80ELb0ELb1ELb1ELb1ELb1ELb0ELb0ELb0ELi2ELi4ELi4ELi4ELb0EEENS1_24CollectiveEpilogueBwdGQAISA_fSD_Li256ELb1ELb1EEENS1_19SingleTileSchedulerILb1ELb0ELb0ELi128EEEEEEEEEvNT_6ParamsE$_ZN4cute3eso3ESOILb0ELb0EJNS_6LayoutINS_5tupleIJNS3_IJNS_1CILi8EEENS4_ILi1EEEEEENS3_IJNS4_ILi2EEEEEEEEENS3_IJNS3_IJS6_NS4_ILi0EEEEEENS3_IJiEEEEEEEENS_10ViewEngineINS_8smem_ptrIPN7cutlass10bfloat16_tEEEEEEEC2ERKSF_RKSM_,($_ZN7cutlass13device_kernelIN5flash19enable_sm80_to_sm89INS1_16FlashAttnBwdSm80INS1_25CollectiveMainloopBwdSm80ILi2ELi2EN4cute5tupleIJNS5_1CILi128EEES8_NS7_ILi64EEEEEENS_10bfloat16_tEfNS_4arch4Sm80ELb0ELb1ELb1ELb1ELb1ELb0ELb0ELb0ELi2ELi4ELi4ELi4ELb0EEENS1_24CollectiveEpilogueBwdGQAISA_fSD_Li256ELb1ELb1EEENS1_19SingleTileSchedulerILb1ELb0ELb0ELi128EEEEEEEEEvNT_6ParamsE$_ZN4cute3eso3ESOILb0ELb0EJNS_6LayoutINS_5tupleIJNS3_IJNS_1CILi8EEENS4_ILi1EEEEEENS4_ILi2EEEEEENS3_IJNS3_IJS6_NS4_ILi0EEEEEEiEEEEENS_10ViewEngineINS_8smem_ptrIPN7cutlass10bfloat16_tEEEEEEEC2ERKSD_RKSK_ - $_ZN7cutlass13device_kernelIN5flash19enable_sm80_to_sm89INS1_16FlashAttnBwdSm80INS1_25CollectiveMainloopBwdSm80ILi2ELi2EN4cute5tupleIJNS5_1CILi128EEES8_NS7_ILi64EEEEEENS_10bfloat16_tEfNS_4arch4Sm80ELb0ELb1ELb1ELb1ELb1ELb0ELb0ELb0ELi2ELi4ELi4ELi4ELb0EEENS1_24CollectiveEpilogueBwdGQAISA_fSD_Li256ELb1ELb1EEENS1_19SingleTileSchedulerILb1ELb0ELb0ELi128EEEEEEEEEvNT_6ParamsE$_ZN4cute3eso3ESOILb0ELb0EJNS_6LayoutINS_5tupleIJNS3_IJNS_1CILi8EEENS4_ILi1EEEEEENS3_IJNS4_ILi2EEEEEEEEENS3_IJNS3_IJS6_NS4_ILi0EEEEEENS3_IJiEEEEEEEENS_10ViewEngineINS_8smem_ptrIPN7cutlass10bfloat16_tEEEEEEEC2ERKSF_RKSM_)
$_ZN7cutlass13device_kernelIN5flash19enable_sm80_to_sm89INS1_16FlashAttnBwdSm80INS1_25CollectiveMainloopBwdSm80ILi2ELi2EN4cute5tupleIJNS5_1CILi128EEES8_NS7_ILi64EEEEEENS_10bfloat16_tEfNS_4arch4Sm80ELb0ELb1ELb1ELb1ELb1ELb0ELb0ELb0ELi2ELi4ELi4ELi4ELb0EEENS1_24CollectiveEpilogueBwdGQAISA_fSD_Li256ELb1ELb1EEENS1_19SingleTileSchedulerILb1ELb0ELb0ELi128EEEEEEEEEvNT_6ParamsE$_ZN4cute3eso3ESOILb0ELb0EJNS_6LayoutINS_5tupleIJNS3_IJNS_1CILi8EEENS4_ILi1EEEEEENS3_IJNS4_ILi2EEEEEEEEENS3_IJNS3_IJS6_NS4_ILi0EEEEEENS3_IJiEEEEEEEENS_10ViewEngineINS_8smem_ptrIPN7cutlass10bfloat16_tEEEEEEEC2ERKSF_RKSM_:
[----:B------:R-:W-:Y:S02]  /*6860*/  IADD3 R3, R70, -c[0x0][0x20], RZ ;  /* 0x8000080046037a10 */ /* 0x000fe40007ffe0ff */
[----:B------:R-:W-:-:S03]  /*6870*/  IADD3 R2, R62, -c[0x0][0x20], RZ ;  /* 0x800008003e027a10 */ /* 0x000fc60007ffe0ff */
[----:B------:R1:W-:Y:S04]  /*6880*/  STL [R3], R8 ;  /* 0x0000000803007387 */ /* 0x0003e80000100800 */
[----:B------:R-:W2:Y:S01]  /*6890*/  LDL.64 R10, [R2] ;  /* 0x00000000020a7983 */ /* 0x000ea20000100a00 */
[----:B------:R-:W-:-:S03]  /*68a0*/  IMAD.MOV.U32 R7, RZ, RZ, 0x0 ;  /* 0x00000000ff077424 */ /* 0x000fc600078e00ff */
[----:B--2---:R1:W-:Y:S01]  /*68b0*/  STL.64 [R3+0x8], R10 ;  /* 0x0000080a03007387 */ /* 0x0043e20000100a00 */
[----:B------:R-:W-:Y:S05]  /*68c0*/  RET.REL.NODEC R6 `(_ZN7cutlass13device_kernelIN5flash19enable_sm80_to_sm89INS1_16FlashAttnBwdSm80INS1_25CollectiveMainloopBwdSm80ILi2ELi2EN4cute5tupleIJNS5_1CILi128EEES8_NS7_ILi64EEEEEENS_10bfloat16_tEfNS_4arch4Sm80ELb0ELb1ELb1ELb1ELb1ELb0ELb0ELb0ELi2ELi4ELi4ELi4ELb0EEENS1_24CollectiveEpilogueBwdGQAISA_fSD_Li256ELb1ELb1EEENS1_19SingleTileSchedulerILb1ELb0ELb0ELi128EEEEEEEEEvNT_6ParamsE) ;  /* 0xffff973006007950 */ /* 0x000fea0003c3ffff */
        .type           $_ZN7cutlass13device_kernelIN5flash19enable_sm80_to_sm89INS1_16FlashAttnBwdSm80INS1_25CollectiveMainloopBwdSm80ILi2ELi2EN4cute5tupleIJNS5_1CILi128EEES8_NS7_ILi64EEEEEENS_10bfloat16_tEfNS_4arch4Sm80ELb0ELb1ELb1ELb1ELb1ELb0ELb0ELb0ELi2ELi4ELi4ELi4ELb0EEENS1_24CollectiveEpilogueBwdGQAISA_fSD_Li256ELb1ELb1EEENS1_19SingleTileSchedulerILb1ELb0ELb0ELi128EEEEEEEEEvNT_6ParamsE$_ZN4cute3eso3ESOILb0ELb0EJNS_6LayoutINS_5tupleIJNS3_IJNS_1CILi8EEENS4_ILi1EEEEEENS4_ILi2EEEEEENS3_IJNS3_IJS6_NS4_ILi0EEEEEEiEEEEENS_10ViewEngineINS_8smem_ptrIPN7cutlass10bfloat16_tEEEEEEEC2ERKSD_RKSK_,@function
        .size           $_ZN7cutlass13device_kernelIN5flash19enable_sm80_to_sm89INS1_16FlashAttnBwdSm80INS1_25CollectiveMainloopBwdSm80ILi2ELi2EN4cute5tupleIJNS5_1CILi128EEES8_NS7_ILi64EEEEEENS_10bfloat16_tEfNS_4arch4Sm80ELb0ELb1ELb1ELb1ELb1ELb0ELb0ELb0ELi2ELi4ELi4ELi4ELb0EEENS1_24CollectiveEpilogueBwdGQAISA_fSD_Li256ELb1ELb1EEENS1_19SingleTileSchedulerILb1ELb0ELb0ELi128EEEEEEEEEvNT_6ParamsE$_ZN4cute3eso3ESOILb0ELb0EJNS_6LayoutINS_5tupleIJNS3_IJNS_1CILi8EEENS4_ILi1EEEEEENS4_ILi2EEEEEENS3_IJNS3_IJS6_NS4_ILi0EEEEEEiEEEEENS_10ViewEngineINS_8smem_ptrIPN7cutlass10bfloat16_tEEEEEEEC2ERKSD_RKSK_,($_ZN7cutlass13device_kernelIN5flash19enable_sm80_to_sm89INS1_16FlashAttnBwdSm80INS1_25CollectiveMainloopBwdSm80ILi2ELi2EN4cute5tupleIJNS5_1CILi128EEES8_NS7_ILi64EEEEEENS_10bfloat16_tEfNS_4arch4Sm80ELb0ELb1ELb1ELb1ELb1ELb0ELb0ELb0ELi2ELi4ELi4ELi4ELb0EEENS1_24CollectiveEpilogueBwdGQAISA_fSD_Li256ELb1ELb1EEENS1_19SingleTileSchedulerILb1ELb0ELb0ELi128EEEEEEEEEvNT_6ParamsE$_ZN4cute3eso3ESOILb0ELb0EJNS_6LayoutINS_5tupleIJNS3_IJNS_1CILi8EEENS4_ILi1EEEEEENS4_ILi2EEEEEENS3_IJNS3_IJS6_NS4_ILi0EEEEEEiEEEEEiEEC2ERKSD_RKi - $_ZN7cutlass13device_kernelIN5flash19enable_sm80_to_sm89INS1_16FlashAttnBwdSm80INS1_25CollectiveMainloopBwdSm80ILi2ELi2EN4cute5tupleIJNS5_1CILi128EEES8_NS7_ILi64EEEEEENS_10bfloat16_tEfNS_4arch4Sm80ELb0ELb1ELb1ELb1ELb1ELb0ELb0ELb0ELi2ELi4ELi4ELi4ELb0EEENS1_24CollectiveEpilogueBwdGQAISA_fSD_Li256ELb1ELb1EEENS1_19SingleTileSchedulerILb1ELb0ELb0ELi128EEEEEEEEEvNT_6ParamsE$_ZN4cute3eso3ESOILb0ELb0EJNS_6LayoutINS_5tupleIJNS3_IJNS_1CILi8EEENS4_ILi1EEEEEENS4_ILi2EEEEEENS3_IJNS3_IJS6_NS4_ILi0EEEEEEiEEEEENS_10ViewEngineINS_8smem_ptrIPN7cutlass10bfloat16_tEEEEEEEC2ERKSD_RKSK_)
$_ZN7cutlass13device_kernelIN5flash19enable_sm80_to_sm89INS1_16FlashAttnBwdSm80INS1_25CollectiveMainloopBwdSm80ILi2ELi2EN4cute5tupleIJNS5_1CILi128EEES8_NS7_ILi64EEEEEENS_10bfloat16_tEfNS_4arch4Sm80ELb0ELb1ELb1ELb1ELb1ELb0ELb0ELb0ELi2ELi4ELi4ELi4ELb0EEENS1_24CollectiveEpilogueBwdGQAISA_fSD_Li256ELb1ELb1EEENS1_19SingleTileSchedulerILb1ELb0ELb0ELi128EEEEEEEEEvNT_6ParamsE$_ZN4cute3eso3ESOILb0ELb0EJNS_6LayoutINS_5tupleIJNS3_IJNS_1CILi8EEENS4_ILi1EEEEEENS4_ILi2EEEEEENS3_IJNS3_IJS6_NS4_ILi0EEEEEEiEEEEENS_10ViewEngineINS_8smem_ptrIPN7cutlass10bfloat16_tEEEEEEEC2ERKSD_RKSK_:
[----:B------:R-:W-:Y:S02]  /*68d0*/  IADD3 R3, R70, -c[0x0][0x20], RZ ;  /* 0x8000080046037a10 */ /* 0x000fe40007ffe0ff */
[----:B------:R-:W-:-:S03]  /*68e0*/  IADD3 R2, R62, -c[0x0][0x20], RZ ;  /* 0x800008003e027a10 */ /* 0x000fc60007ffe0ff */
[----:B------:R1:W-:Y:S04]  /*68f0*/  STL [R3], R6 ;  /* 0x0000000603007387 */ /* 0x0003e80000100800 */
[----:B------:R-:W2:Y:S01]  /*6900*/  LDL.64 R8, [R2] ;  /* 0x0000000002087983 */ /* 0x000ea20000100a00 */
[----:B------:R-:W-:-:S03]  /*6910*/  IMAD.MOV.U32 R5, RZ, RZ, 0x0 ;  /* 0x00000000ff057424 */ /* 0x000fc600078e00ff */
[----:B--2---:R1:W-:Y:S01]  /*6920*/  STL.64 [R3+0x8], R8 ;  /* 0x0000080803007387 */ /* 0x0043e20000100a00 */
[----:B------:R-:W-:Y:S05]  /*6930*/  RET.REL.NODEC R4 `(_ZN7cutlass13device_kernelIN5flash19enable_sm80_to_sm89INS1_16FlashAttnBwdSm80INS1_25CollectiveMainloopBwdSm80ILi2ELi2EN4cute5tupleIJNS5_1CILi128EEES8_NS7_ILi64EEEEEENS_10bfloat16_tEfNS_4arch4Sm80ELb0ELb1ELb1ELb1ELb1ELb0ELb0ELb0ELi2ELi4ELi4ELi4ELb0EEENS1_24CollectiveEpilogueBwdGQAISA_fSD_Li256ELb1ELb1EEENS1_19SingleTileSchedulerILb1ELb0ELb0ELi128EEEEEEEEEvNT_6ParamsE) ;  /* 0xffff96c004007950 */ /* 0x000fea0003c3ffff */
        .type           $_ZN7cutlass13device_kernelIN5flash19enable_sm80_to_sm89INS1_16FlashAttnBwdSm80INS1_25CollectiveMainloopBwdSm80ILi2ELi2EN4cute5tupleIJNS5_1CILi128EEES8_NS7_ILi64EEEEEENS_10bfloat16_tEfNS_4arch4Sm80ELb0ELb1ELb1ELb1ELb1ELb0ELb0ELb0ELi2ELi4ELi4ELi4ELb0EEENS1_24CollectiveEpilogueBwdGQAISA_fSD_Li256ELb1ELb1EEENS1_19SingleTileSchedulerILb1ELb0ELb0ELi128EEEEEEEEEvNT_6ParamsE$_ZN4cute3eso3ESOILb0ELb0EJNS_6LayoutINS_5tupleIJNS3_IJNS_1CILi8EEENS4_ILi1EEEEEENS4_ILi2EEEEEENS3_IJNS3_IJS6_NS4_ILi0EEEEEEiEEEEEiEEC2ERKSD_RKi,@function
        .size           $_ZN7cutlass13device_kernelIN5flash19enable_sm80_to_sm89INS1_16FlashAttnBwdSm80INS1_25CollectiveMainloopBwdSm80ILi2ELi2EN4cute5tupleIJNS5_1CILi128EEES8_NS7_ILi64EEEEEENS_10bfloat16_tEfNS_4arch4Sm80ELb0ELb1ELb1ELb1ELb1ELb0ELb0ELb0ELi2ELi4ELi4ELi4ELb0EEENS1_24CollectiveEpilogueBwdGQAISA_fSD_Li256ELb1ELb1EEENS1_19SingleTileSchedulerILb1ELb0ELb0ELi128EEEEEEEEEvNT_6ParamsE$_ZN4cute3eso3ESOILb0ELb0EJNS_6LayoutINS_5tupleIJNS3_IJNS_1CILi8EEENS4_ILi1EEEEEENS4_ILi2EEEEEENS3_IJNS3_IJS6_NS4_ILi0EEEEEEiEEEEEiEEC2ERKSD_RKi,($_ZN7cutlass13device_kernelIN5flash19enable_sm80_to_sm89INS1_16FlashAttnBwdSm80INS1_25CollectiveMainloopBwdSm80ILi2ELi2EN4cute5tupleIJNS5_1CILi128EEES8_NS7_ILi64EEEEEENS_10bfloat16_tEfNS_4arch4Sm80ELb0ELb1ELb1ELb1ELb1ELb0ELb0ELb0ELi2ELi4ELi4ELi4ELb0EEENS1_24CollectiveEpilogueBwdGQAISA_fSD_Li256ELb1ELb1EEENS1_19SingleTileSchedulerILb1ELb0ELb0ELi128EEEEEEEEEvNT_6ParamsE$_ZN4cute3eso3ESOILb0ELb0EJNS_6LayoutINS_5tupleIJNS3_IJNS_1CILi8EEENS4_ILi1EEEEEENS4_ILi2EEENS3_IJS8_S8_EEEEEENS3_IJNS3_IJS6_NS4_ILi0EEEEEENS4_ILi4096EEENS3_IJiiEEEEEEEENS_10ViewEngineINS_8smem_ptrIPN7cutlass10bfloat16_tEEEEEEEC2ERKSG_RKSN_ - $_ZN7cutlass13device_kernelIN5flash19enable_sm80_to_sm89INS1_16FlashAttnBwdSm80INS1_25CollectiveMainloopBwdSm80ILi2ELi2EN4cute5tupleIJNS5_1CILi128EEES8_NS7_ILi64EEEEEENS_10bfloat16_tEfNS_4arch4Sm80ELb0ELb1ELb1ELb1ELb1ELb0ELb0ELb0ELi2ELi4ELi4ELi4ELb0EEENS1_24CollectiveEpilogueBwdGQAISA_fSD_Li256ELb1ELb1EEENS1_19SingleTileSchedulerILb1ELb0ELb0ELi128EEEEEEEEEvNT_6ParamsE$_ZN4cute3eso3ESOILb0ELb0EJNS_6LayoutINS_5tupleIJNS3_IJNS_1CILi8EEENS4_ILi1EEEEEENS4_ILi2EEEEEENS3_IJNS3_IJS6_NS4_ILi0EEEEEEiEEEEEiEEC2ERKSD_RKi)
$_ZN7cutlass13device_kernelIN5flash19enable_sm80_to_sm89INS1_16FlashAttnBwdSm80INS1_25CollectiveMainloopBwdSm80ILi2ELi2EN4cute5tupleIJNS5_1CILi128EEES8_NS7_ILi64EEEEEENS_10bfloat16_tEfNS_4arch4Sm80ELb0ELb1ELb1ELb1ELb1ELb0ELb0ELb0ELi2ELi4ELi4ELi4ELb0EEENS1_24CollectiveEpilogueBwdGQAISA_fSD_Li256ELb1ELb1EEENS1_19SingleTileSchedulerILb1ELb0ELb0ELi128EEEEEEEEEvNT_6ParamsE$_ZN4cute3eso3ESOILb0ELb0EJNS_6LayoutINS_5tupleIJNS3_IJNS_1CILi8EEENS4_ILi1EEEEEENS4_ILi2EEEEEENS3_IJNS3_IJS6_NS4_ILi0EEEEEEiEEEEEiEEC2ERKSD_RKi:
[----:B------:R-:W-:Y:S02]  /*6940*/  IADD3 R3, R61, -c[0x0][0x20], RZ ;  /* 0x800008003d037a10 */ /* 0x000fe40007ffe0ff */
[----:B------:R-:W-:-:S03]  /*6950*/  IADD3 R2, R64, -c[0x0][0x20], RZ ;  /* 0x8000080040027a10 */ /* 0x000fc60007ffe0ff */
[----:B------:R1:W-:Y:S04]  /*6960*/  STL [R3], R6 ;  /* 0x0000000603007387 */ /* 0x0003e80000100800 */
[----:B------:R-:W2:Y:S01]  /*6970*/  LDL R2, [R2] ;  /* 0x0000000002027983 */ /* 0x000ea20000100800 */
[----:B------:R-:W-:-:S03]  /*6980*/  IMAD.MOV.U32 R5, RZ, RZ, 0x0 ;  /* 0x00000000ff057424 */ /* 0x000fc600078e00ff */
[----:B--2---:R1:W-:Y:S01]  /*6990*/  STL [R3+0x4], R2 ;  /* 0x0000040203007387 */ /* 0x0043e20000100800 */
[----:B------:R-:W-:Y:S05]  /*69a0*/  RET.REL.NODEC R4 `(_ZN7cutlass13device_kernelIN5flash19enable_sm80_to_sm89INS1_16FlashAttnBwdSm80INS1_25CollectiveMainloopBwdSm80ILi2ELi2EN4cute5tupleIJNS5_1CILi128EEES8_NS7_ILi64EEEEEENS_10bfloat16_tEfNS_4arch4Sm80ELb0ELb1ELb1ELb1ELb1ELb0ELb0ELb0ELi2ELi4ELi4ELi4ELb0EEENS1_24CollectiveEpilogueBwdGQAISA_fSD_Li256ELb1ELb1EEENS1_19SingleTileSchedulerILb1ELb0ELb0ELi128EEEEEEEEEvNT_6ParamsE) ;  /* 0xffff965004007950 */ /* 0x000fea0003c3ffff */
        .type           $_ZN7cutlass13device_kernelIN5flash19enable_sm80_to_sm89INS1_16FlashAttnBwdSm80INS1_25CollectiveMainloopBwdSm80ILi2ELi2EN4cute5tupleIJNS5_1CILi128EEES8_NS7_ILi64EEEEEENS_10bfloat16_tEfNS_4arch4Sm80ELb0ELb1ELb1ELb1ELb1ELb0ELb0ELb0ELi2ELi4ELi4ELi4ELb0EEENS1_24CollectiveEpilogueBwdGQAISA_fSD_Li256ELb1ELb1EEENS1_19SingleTileSchedulerILb1ELb0ELb0ELi128EEEEEEEEEvNT_6ParamsE$_ZN4cute3eso3ESOILb0ELb0EJNS_6LayoutINS_5tupleIJNS3_IJNS_1CILi8EEENS4_ILi1EEEEEENS4_ILi2EEENS3_IJS8_S8_EEEEEENS3_IJNS3_IJS6_NS4_ILi0EEEEEENS4_ILi4096EEENS3_IJiiEEEEEEEENS_10ViewEngineINS_8smem_ptrIPN7cutlass10bfloat16_tEEEEEEEC2ERKSG_RKSN_,@function
        .size           $_ZN7cutlass13device_kernelIN5flash19enable_sm80_to_sm89INS1_16FlashAttnBwdSm80INS1_25CollectiveMainloopBwdSm80ILi2ELi2EN4cute5tupleIJNS5_1CILi128EEES8_NS7_ILi64EEEEEENS_10bfloat16_tEfNS_4arch4Sm80ELb0ELb1ELb1ELb1ELb1ELb0ELb0ELb0ELi2ELi4ELi4ELi4ELb0EEENS1_24CollectiveEpilogueBwdGQAISA_fSD_Li256ELb1ELb1EEENS1_19SingleTileSchedulerILb1ELb0ELb0ELi128EEEEEEEEEvNT_6ParamsE$_ZN4cute3eso3ESOILb0ELb0EJNS_6LayoutINS_5tupleIJNS3_IJNS_1CILi8EEENS4_ILi1EEEEEENS4_ILi2EEENS3_IJS8_S8_EEEEEENS3_IJNS3_IJS6_NS4_ILi0EEEEEENS4_ILi4096EEENS3_IJiiEEEEEEEENS_10ViewEngineINS_8smem_ptrIPN7cutlass10bfloat16_tEEEEEEEC2ERKSG_RKSN_,($_ZN7cutlass13device_kernelIN5flash19enable_sm80_to_sm89INS1_16FlashAttnBwdSm80INS1_25CollectiveMainloopBwdSm80ILi2ELi2EN4cute5tupleIJNS5_1CILi128EEES8_NS7_ILi64EEEEEENS_10bfloat16_tEfNS_4arch4Sm80ELb0ELb1ELb1ELb1ELb1ELb0ELb0ELb0ELi2ELi4ELi4ELi4ELb0EEENS1_24CollectiveEpilogueBwdGQAISA_fSD_Li256ELb1ELb1EEENS1_19SingleTileSchedulerILb1ELb0ELb0ELi128EEEEEEEEEvNT_6ParamsE$_ZN4cute3eso3ESOILb0ELb0EJNS_6LayoutINS_5tupleIJNS3_IJNS_1CILi8EEENS4_ILi1EEEEEENS4_ILi2EEENS3_IJS8_S8_EEEEEENS3_IJNS3_IJS6_NS4_ILi0EEEEEENS4_ILi4096EEENS3_IJiiEEEEEEEEiEEC2ERKSG_RKi - $_ZN7cutlass13device_kernelIN5flash19enable_sm80_to_sm89INS1_16FlashAttnBwdSm80INS1_25CollectiveMainloopBwdSm80ILi2ELi2EN4cute5tupleIJNS5_1CILi128EEES8_NS7_ILi64EEEEEENS_10bfloat16_tEfNS_4arch4Sm80ELb0ELb1ELb1ELb1ELb1ELb0ELb0ELb0ELi2ELi4ELi4ELi4ELb0EEENS1_24CollectiveEpilogueBwdGQAISA_fSD_Li256ELb1ELb1EEENS1_19SingleTileSchedulerILb1ELb0ELb0ELi128EEEEEEEEEvNT_6ParamsE$_ZN4cute3eso3ESOILb0ELb0EJNS_6LayoutINS_5tupleIJNS3_IJNS_1CILi8EEENS4_ILi1EEEEEENS4_ILi2EEENS3_IJS8_S8_EEEEEENS3_IJNS3_IJS6_NS4_ILi0EEEEEENS4_ILi4096EEENS3_IJiiEEEEEEEENS_10ViewEngineINS_8smem_ptrIPN7cutlass10bfloat16_tEEEEEEEC2ERKSG_RKSN_)
$_ZN7cutlass13device_kernelIN5flash19enable_sm80_to_sm89INS1_16FlashAttnBwdSm80INS1_25CollectiveMainloopBwdSm80ILi2ELi2EN4cute5tupleIJNS5_1CILi128EEES8_NS7_ILi64EEEEEENS_10bfloat16_tEfNS_4arch4Sm80ELb0ELb1ELb1ELb1ELb1ELb0ELb0ELb0ELi2ELi4ELi4ELi4ELb0EEENS1_24CollectiveEpilogueBwdGQAISA_fSD_Li256ELb1ELb1EEENS1_19SingleTileSchedulerILb1ELb0ELb0ELi128EEEEEEEEEvNT_6ParamsE$_ZN4cute3eso3ESOILb0ELb0EJNS_6LayoutINS_5tupleIJNS3_IJNS_1CILi8EEENS4_ILi1EEEEEENS4_ILi2EEENS3_IJS8_S8_EEEEEENS3_IJNS3_IJS6_NS4_ILi0EEEEEENS4_ILi4096EEENS3_IJiiEEEEEEEENS_10ViewEngineINS_8smem_ptrIPN7cutlass10bfloat16_tEEEEEEEC2ERKSG_RKSN_:
[----:B------:R-:W-:Y:S02]  /*69b0*/  IADD3 R3, R25, -c[0x0][0x20], RZ ;  /* 0x8000080019037a10 */ /* 0x000fe40007ffe0ff */
[----:B------:R-:W-:-:S03]  /*69c0*/  IADD3 R2, R24, -c[0x0][0x20], RZ ;  /* 0x8000080018027a10 */ /* 0x000fc60007ffe0ff */
[----:B------:R1:W-:Y:S04]  /*69d0*/  STL.64 [R3], R4 ;  /* 0x0000000403007387 */ /* 0x0003e80000100a00 */
[----:B------:R-:W2:Y:S01]  /*69e0*/  LDL.64 R8, [R2] ;  /* 0x0000000002087983 */ /* 0x000ea20000100a00 */
[----:B------:R-:W-:-:S03]  /*69f0*/  IMAD.MOV.U32 R7, RZ, RZ, 0x0 ;  /* 0x00000000ff077424 */ /* 0x000fc600078e00ff */
[----:B--2---:R1:W-:Y:S01]  /*6a00*/  STL.64 [R3+0x8], R8 ;  /* 0x0000080803007387 */ /* 0x0043e20000100a00 */
[----:B------:R-:W-:Y:S05]  /*6a10*/  RET.REL.NODEC R6 `(_ZN7cutlass13device_kernelIN5flash19enable_sm80_to_sm89INS1_16FlashAttnBwdSm80INS1_25CollectiveMainloopBwdSm80ILi2ELi2EN4cute5tupleIJNS5_1CILi128EEES8_NS7_ILi64EEEEEENS_10bfloat16_tEfNS_4arch4Sm80ELb0ELb1ELb1ELb1ELb1ELb0ELb0ELb0ELi2ELi4ELi4ELi4ELb0EEENS1_24CollectiveEpilogueBwdGQAISA_fSD_Li256ELb1ELb1EEENS1_19SingleTileSchedulerILb1ELb0ELb0ELi128EEEEEEEEEvNT_6ParamsE) ;  /* 0xffff95e006007950 */ /* 0x000fea0003c3ffff */
        .type           $_ZN7cutlass13device_kernelIN5flash19enable_sm80_to_sm89INS1_16FlashAttnBwdSm80INS1_25CollectiveMainloopBwdSm80ILi2ELi2EN4cute5tupleIJNS5_1CILi128EEES8_NS7_ILi64EEEEEENS_10bfloat16_tEfNS_4arch4Sm80ELb0ELb1ELb1ELb1ELb1ELb0ELb0ELb0ELi2ELi4ELi4ELi4ELb0EEENS1_24CollectiveEpilogueBwdGQAISA_fSD_Li256ELb1ELb1EEENS1_19SingleTileSchedulerILb1ELb0ELb0ELi128EEEEEEEEEvNT_6ParamsE$_ZN4cute3eso3ESOILb0ELb0EJNS_6LayoutINS_5tupleIJNS3_IJNS_1CILi8EEENS4_ILi1EEEEEENS4_ILi2EEENS3_IJS8_S8_EEEEEENS3_IJNS3_IJS6_NS4_ILi0EEEEEENS4_ILi4096EEENS3_IJiiEEEEEEEEiEEC2ERKSG_RKi,@function
        .size           $_ZN7cutlass13device_kernelIN5flash19enable_sm80_to_sm89INS1_16FlashAttnBwdSm80INS1_25CollectiveMainloopBwdSm80ILi2ELi2EN4cute5tupleIJNS5_1CILi128EEES8_NS7_ILi64EEEEEENS_10bfloat16_tEfNS_4arch4Sm80ELb0ELb1ELb1ELb1ELb1ELb0ELb0ELb0ELi2ELi4ELi4ELi4ELb0EEENS1_24CollectiveEpilogueBwdGQAISA_fSD_Li256ELb1ELb1EEENS1_19SingleTileSchedulerILb1ELb0ELb0ELi128EEEEEEEEEvNT_6ParamsE$_ZN4cute3eso3ESOILb0ELb0EJNS_6LayoutINS_5tupleIJNS3_IJNS_1CILi8EEENS4_ILi1EEEEEENS4_ILi2EEENS3_IJS8_S8_EEEEEENS3_IJNS3_IJS6_NS4_ILi0EEEEEENS4_ILi4096EEENS3_IJiiEEEEEEEEiEEC2ERKSG_RKi,($_ZN7cutlass13device_kernelIN5flash19enable_sm80_to_sm89INS1_16FlashAttnBwdSm80INS1_25CollectiveMainloopBwdSm80ILi2ELi2EN4cute5tupleIJNS5_1CILi128EEES8_NS7_ILi64EEEEEENS_10bfloat16_tEfNS_4arch4Sm80ELb0ELb1ELb1ELb1ELb1ELb0ELb0ELb0ELi2ELi4ELi4ELi4ELb0EEENS1_24CollectiveEpilogueBwdGQAISA_fSD_Li256ELb1ELb1EEENS1_19SingleTileSchedulerILb1ELb0ELb0ELi128EEEEEEEEEvNT_6ParamsE$_ZN4cute3eso3ESOILb0ELb0EJNS_6LayoutINS_5tupleIJNS3_IJNS_1CILi8EEENS4_ILi1EEEEEENS4_ILi2EEES5_EEENS3_IJNS3_IJS6_NS4_ILi0EEEEEEiNS4_ILi1024EEEEEEEENS_10ViewEngineINS_8smem_ptrIPN7cutlass10bfloat16_tEEEEEEEC2ERKSE_RKSL_ - $_ZN7cutlass13device_kernelIN5flash19enable_sm80_to_sm89INS1_16FlashAttnBwdSm80INS1_25CollectiveMainloopBwdSm80ILi2ELi2EN4cute5tupleIJNS5_1CILi128EEES8_NS7_ILi64EEEEEENS_10bfloat16_tEfNS_4arch4Sm80ELb0ELb1ELb1ELb1ELb1ELb0ELb0ELb0ELi2ELi4ELi4ELi4ELb0EEENS1_24CollectiveEpilogueBwdGQAISA_fSD_Li256ELb1ELb1EEENS1_19SingleTileSchedulerILb1ELb0ELb0ELi128EEEEEEEEEvNT_6ParamsE$_ZN4cute3eso3ESOILb0ELb0EJNS_6LayoutINS_5tupleIJNS3_IJNS_1CILi8EEENS4_ILi1EEEEEENS4_ILi2EEENS3_IJS8_S8_EEEEEENS3_IJNS3_IJS6_NS4_ILi0EEEEEENS4_ILi4096EEENS3_IJiiEEEEEEEEiEEC2ERKSG_RKi)
$_ZN7cutlass13device_kernelIN5flash19enable_sm80_to_sm89INS1_16FlashAttnBwdSm80INS1_25CollectiveMainloopBwdSm80ILi2ELi2EN4cute5tupleIJNS5_1CILi128EEES8_NS7_ILi64EEEEEENS_10bfloat16_tEfNS_4arch4Sm80ELb0ELb1ELb1ELb1ELb1ELb0ELb0ELb0ELi2ELi4ELi4ELi4ELb0EEENS1_24CollectiveEpilogueBwdGQAISA_fSD_Li256ELb1ELb1EEENS1_19SingleTileSchedulerILb1ELb0ELb0ELi128EEEEEEEEEvNT_6ParamsE$_ZN4cute3eso3ESOILb0ELb0EJNS_6LayoutINS_5tupleIJNS3_IJNS_1CILi8EEENS4_ILi1EEEEEENS4_ILi2EEENS3_IJS8_S8_EEEEEENS3_IJNS3_IJS6_NS4_ILi0EEEEEENS4_ILi4096EEENS3_IJiiEEEEEEEEiEEC2ERKSG_RKi:
        /* <DEDUP_REMOVED lines=8> */
        .type           $_ZN7cutlass13device_kernelIN5flash19enable_sm80_to_sm89INS1_16FlashAttnBwdSm80INS1_25CollectiveMainloopBwdSm80ILi2ELi2EN4cute5tupleIJNS5_1CILi128EEES8_NS7_ILi64EEEEEENS_10bfloat16_tEfNS_4arch4Sm80ELb0ELb1ELb1ELb1ELb1ELb0ELb0ELb0ELi2ELi4ELi4ELi4ELb0EEENS1_24CollectiveEpilogueBwdGQAISA_fSD_Li256ELb1ELb1EEENS1_19SingleTileSchedulerILb1ELb0ELb0ELi128EEEEEEEEEvNT_6ParamsE$_ZN4cute3eso3ESOILb0ELb0EJNS_6LayoutINS_5tupleIJNS3_IJNS_1CILi8EEENS4_ILi1EEEEEENS4_ILi2EEES5_EEENS3_IJNS3_IJS6_NS4_ILi0EEEEEEiNS4_ILi1024EEEEEEEENS_10ViewEngineINS_8smem_ptrIPN7cutlass10bfloat16_tEEEEEEEC2ERKSE_RKSL_,@function
        .size           $_ZN7cutlass13device_kernelIN5flash19enable_sm80_to_sm89INS1_16FlashAttnBwdSm80INS1_25CollectiveMainloopBwdSm80ILi2ELi2EN4cute5tupleIJNS5_1CILi128EEES8_NS7_ILi64EEEEEENS_10bfloat16_tEfNS_4arch4Sm80ELb0ELb1ELb1ELb1ELb1ELb0ELb0ELb0ELi2ELi4ELi4ELi4ELb0EEENS1_24CollectiveEpilogueBwdGQAISA_fSD_Li256ELb1ELb1EEENS1_19SingleTileSchedulerILb1ELb0ELb0ELi128EEEEEEEEEvNT_6ParamsE$_ZN4cute3eso3ESOILb0ELb0EJNS_6LayoutINS_5tupleIJNS3_IJNS_1CILi8EEENS4_ILi1EEEEEENS4_ILi2EEES5_EEENS3_IJNS3_IJS6_NS4_ILi0EEEEEEiNS4_ILi1024EEEEEEEENS_10ViewEngineINS_8smem_ptrIPN7cutlass10bfloat16_tEEEEEEEC2ERKSE_RKSL_,($_ZN7cutlass13device_kernelIN5flash19enable_sm80_to_sm89INS1_16FlashAttnBwdSm80INS1_25CollectiveMainloopBwdSm80ILi2ELi2EN4cute5tupleIJNS5_1CILi128EEES8_NS7_ILi64EEEEEENS_10bfloat16_tEfNS_4arch4Sm80ELb0ELb1ELb1ELb1ELb1ELb0ELb0ELb0ELi2ELi4ELi4ELi4ELb0EEENS1_24CollectiveEpilogueBwdGQAISA_fSD_Li256ELb1ELb1EEENS1_19SingleTileSchedulerILb1ELb0ELb0ELi128EEEEEEEEEvNT_6ParamsE$_ZN4cute3eso3ESOILb0ELb0EJNS_6LayoutINS_5tupleIJNS3_IJNS_1CILi8EEENS4_ILi1EEEEEENS4_ILi2EEES5_EEENS3_IJNS3_IJS6_NS4_ILi0EEEEEEiNS4_ILi1024EEEEEEEEiEEC2ERKSE_RKi - $_ZN7cutlass13device_kernelIN5flash19enable_sm80_to_sm89INS1_16FlashAttnBwdSm80INS1_25CollectiveMainloopBwdSm80ILi2ELi2EN4cute5tupleIJNS5_1CILi128EEES8_NS7_ILi64EEEEEENS_10bfloat16_tEfNS_4arch4Sm80ELb0ELb1ELb1ELb1ELb1ELb0ELb0ELb0ELi2ELi4ELi4ELi4ELb0EEENS1_24CollectiveEpilogueBwdGQAISA_fSD_Li256ELb1ELb1EEENS1_19SingleTileSchedulerILb1ELb0ELb0ELi128EEEEEEEEEvNT_6ParamsE$_ZN4cute3eso3ESOILb0ELb0EJNS_6LayoutINS_5tupleIJNS3_IJNS_1CILi8EEENS4_ILi1EEEEEENS4_ILi2EEES5_EEENS3_IJNS3_IJS6_NS4_ILi0EEEEEEiNS4_ILi1024EEEEEEEENS_10ViewEngineINS_8smem_ptrIPN7cutlass10bfloat16_tEEEEEEEC2ERKSE_RKSL_)
$_ZN7cutlass13device_kernelIN5flash19enable_sm80_to_sm89INS1_16FlashAttnBwdSm80INS1_25CollectiveMainloopBwdSm80ILi2ELi2EN4cute5tupleIJNS5_1CILi128EEES8_NS7_ILi64EEEEEENS_10bfloat16_tEfNS_4arch4Sm80ELb0ELb1ELb1ELb1ELb1ELb0ELb0ELb0ELi2ELi4ELi4ELi4ELb0EEENS1_24CollectiveEpilogueBwdGQAISA_fSD_Li256ELb1ELb1EEENS1_19SingleTileSchedulerILb1ELb0ELb0ELi128EEEEEEEEEvNT_6ParamsE$_ZN4cute3eso3ESOILb0ELb0EJNS_6LayoutINS_5tupleIJNS3_IJNS_1CILi8EEENS4_ILi1EEEEEENS4_ILi2EEES5_EEENS3_IJNS3_IJS6_NS4_ILi0EEEEEEiNS4_ILi1024EEEEEEEENS_10ViewEngineINS_8smem_ptrIPN7cutlass10bfloat16_tEEEEEEEC2ERKSE_RKSL_:
[----:B------:R-:W-:Y:S02]  /*6aa0*/  IADD3 R3, R25, -c[0x0][0x20], RZ ;  /* 0x8000080019037a10 */ /* 0x000fe40007ffe0ff */
[----:B------:R-:W-:-:S03]  /*6ab0*/  IADD3 R2, R24, -c[0x0][0x20], RZ ;  /* 0x8000080018027a10 */ /* 0x000fc60007ffe0ff */
[----:B------:R1:W-:Y:S04]  /*6ac0*/  STL [R3], R6 ;  /* 0x0000000603007387 */ /* 0x0003e80000100800 */
[----:B------:R-:W2:Y:S01]  /*6ad0*/  LDL.64 R8, [R2] ;  /* 0x0000000002087983 */ /* 0x000ea20000100a00 */
[----:B------:R-:W-:-:S03]  /*6ae0*/  IMAD.MOV.U32 R5, RZ, RZ, 0x0 ;  /* 0x00000000ff057424 */ /* 0x000fc600078e00ff */
[----:B--2---:R1:W-:Y:S01]  /*6af0*/  STL.64 [R3+0x8], R8 ;  /* 0x0000080803007387 */ /* 0x0043e20000100a00 */
[----:B------:R-:W-:Y:S05]  /*6b00*/  RET.REL.NODEC R4 `(_ZN7cutlass13device_kernelIN5flash19enable_sm80_to_sm89INS1_16FlashAttnBwdSm80INS1_25CollectiveMainloopBwdSm80ILi2ELi2EN4cute5tupleIJNS5_1CILi128EEES8_NS7_ILi64EEEEEENS_10bfloat16_tEfNS_4arch4Sm80ELb0ELb1ELb1ELb1ELb1ELb0ELb0ELb0ELi2ELi4ELi4ELi4ELb0EEENS1_24CollectiveEpilogueBwdGQAISA_fSD_Li256ELb1ELb1EEENS1_19SingleTileSchedulerILb1ELb0ELb0ELi128EEEEEEEEEvNT_6ParamsE) ;  /* 0xffff94f004007950 */ /* 0x000fea0003c3ffff */
        .type           $_ZN7cutlass13device_kernelIN5flash19enable_sm80_to_sm89INS1_16FlashAttnBwdSm80INS1_25CollectiveMainloopBwdSm80ILi2ELi2EN4cute5tupleIJNS5_1CILi128EEES8_NS7_ILi64EEEEEENS_10bfloat16_tEfNS_4arch4Sm80ELb0ELb1ELb1ELb1ELb1ELb0ELb0ELb0ELi2ELi4ELi4ELi4ELb0EEENS1_24CollectiveEpilogueBwdGQAISA_fSD_Li256ELb1ELb1EEENS1_19SingleTileSchedulerILb1ELb0ELb0ELi128EEEEEEEEEvNT_6ParamsE$_ZN4cute3eso3ESOILb0ELb0EJNS_6LayoutINS_5tupleIJNS3_IJNS_1CILi8EEENS4_ILi1EEEEEENS4_ILi2EEES5_EEENS3_IJNS3_IJS6_NS4_ILi0EEEEEEiNS4_ILi1024EEEEEEEEiEEC2ERKSE_RKi,@function
        .size           $_ZN7cutlass13device_kernelIN5flash19enable_sm80_to_sm89INS1_16FlashAttnBwdSm80INS1_25CollectiveMainloopBwdSm80ILi2ELi2EN4cute5tupleIJNS5_1CILi128EEES8_NS7_ILi64EEEEEENS_10bfloat16_tEfNS_4arch4Sm80ELb0ELb1ELb1ELb1ELb1ELb0ELb0ELb0ELi2ELi4ELi4ELi4ELb0EEENS1_24CollectiveEpilogueBwdGQAISA_fSD_Li256ELb1ELb1EEENS1_19SingleTileSchedulerILb1ELb0ELb0ELi128EEEEEEEEEvNT_6ParamsE$_ZN4cute3eso3ESOILb0ELb0EJNS_6LayoutINS_5tupleIJNS3_IJNS_1CILi8EEENS4_ILi1EEEEEENS4_ILi2EEES5_EEENS3_IJNS3_IJS6_NS4_ILi0EEEEEEiNS4_ILi1024EEEEEEEEiEEC2ERKSE_RKi,($_ZN7cutlass13device_kernelIN5flash19enable_sm80_to_sm89INS1_16FlashAttnBwdSm80INS1_25CollectiveMainloopBwdSm80ILi2ELi2EN4cute5tupleIJNS5_1CILi128EEES8_NS7_ILi64EEEEEENS_10bfloat16_tEfNS_4arch4Sm80ELb0ELb1ELb1ELb1ELb1ELb0ELb0ELb0ELi2ELi4ELi4ELi4ELb0EEENS1_24CollectiveEpilogueBwdGQAISA_fSD_Li256ELb1ELb1EEENS1_19SingleTileSchedulerILb1ELb0ELb0ELi128EEEEEEEEEvNT_6ParamsE$_ZN4cute3eso3ESOILb0ELb0EJNS_6LayoutINS_5tupleIJNS3_IJNS_1CILi8EEENS4_ILi1EEEEEENS4_ILi4EEES6_EEENS3_IJNS3_IJS6_NS4_ILi0EEEEEElSA_EEEEENS_10ViewEngineINS_8gmem_ptrIPKN7cutlass10bfloat16_tEEEEEEEC2ERKSD_RKSL_ - $_ZN7cutlass13device_kernelIN5flash19enable_sm80_to_sm89INS1_16FlashAttnBwdSm80INS1_25CollectiveMainloopBwdSm80ILi2ELi2EN4cute5tupleIJNS5_1CILi128EEES8_NS7_ILi64EEEEEENS_10bfloat16_tEfNS_4arch4Sm80ELb0ELb1ELb1ELb1ELb1ELb0ELb0ELb0ELi2ELi4ELi4ELi4ELb0EEENS1_24CollectiveEpilogueBwdGQAISA_fSD_Li256ELb1ELb1EEENS1_19SingleTileSchedulerILb1ELb0ELb0ELi128EEEEEEEEEvNT_6ParamsE$_ZN4cute3eso3ESOILb0ELb0EJNS_6LayoutINS_5tupleIJNS3_IJNS_1CILi8EEENS4_ILi1EEEEEENS4_ILi2EEES5_EEENS3_IJNS3_IJS6_NS4_ILi0EEEEEEiNS4_ILi1024EEEEEEEEiEEC2ERKSE_RKi)
$_ZN7cutlass13device_kernelIN5flash19enable_sm80_to_sm89INS1_16FlashAttnBwdSm80INS1_25CollectiveMainloopBwdSm80ILi2ELi2EN4cute5tupleIJNS5_1CILi128EEES8_NS7_ILi64EEEEEENS_10bfloat16_tEfNS_4arch4Sm80ELb0ELb1ELb1ELb1ELb1ELb0ELb0ELb0ELi2ELi4ELi4ELi4ELb0EEENS1_24CollectiveEpilogueBwdGQAISA_fSD_Li256ELb1ELb1EEENS1_19SingleTileSchedulerILb1ELb0ELb0ELi128EEEEEEEEEvNT_6ParamsE$_ZN4cute3eso3ESOILb0ELb0EJNS_6LayoutINS_5tupleIJNS3_IJNS_1CILi8EEENS4_ILi1EEEEEENS4_ILi2EEES5_EEENS3_IJNS3_IJS6_NS4_ILi0EEEEEEiNS4_ILi1024EEEEEEEEiEEC2ERKSE_RKi:
        /* <DEDUP_REMOVED lines=8> */
        .type           $_ZN7cutlass13device_kernelIN5flash19enable_sm80_to_sm89INS1_16FlashAttnBwdSm80INS1_25CollectiveMainloopBwdSm80ILi2ELi2EN4cute5tupleIJNS5_1CILi128EEES8_NS7_ILi64EEEEEENS_10bfloat16_tEfNS_4arch4Sm80ELb0ELb1ELb1ELb1ELb1ELb0ELb0ELb0ELi2ELi4ELi4ELi4ELb0EEENS1_24CollectiveEpilogueBwdGQAISA_fSD_Li256ELb1ELb1EEENS1_19SingleTileSchedulerILb1ELb0ELb0ELi128EEEEEEEEEvNT_6ParamsE$_ZN4cute3eso3ESOILb0ELb0EJNS_6LayoutINS_5tupleIJNS3_IJNS_1CILi8EEENS4_ILi1EEEEEENS4_ILi4EEES6_EEENS3_IJNS3_IJS6_NS4_ILi0EEEEEElSA_EEEEENS_10ViewEngineINS_8gmem_ptrIPKN7cutlass10bfloat16_tEEEEEEEC2ERKSD_RKSL_,@function
        .size           $_ZN7cutlass13device_kernelIN5flash19enable_sm80_to_sm89INS1_16FlashAttnBwdSm80INS1_25CollectiveMainloopBwdSm80ILi2ELi2EN4cute5tupleIJNS5_1CILi128EEES8_NS7_ILi64EEEEEENS_10bfloat16_tEfNS_4arch4Sm80ELb0ELb1ELb1ELb1ELb1ELb0ELb0ELb0ELi2ELi4ELi4ELi4ELb0EEENS1_24CollectiveEpilogueBwdGQAISA_fSD_Li256ELb1ELb1EEENS1_19SingleTileSchedulerILb1ELb0ELb0ELi128EEEEEEEEEvNT_6ParamsE$_ZN4cute3eso3ESOILb0ELb0EJNS_6LayoutINS_5tupleIJNS3_IJNS_1CILi8EEENS4_ILi1EEEEEENS4_ILi4EEES6_EEENS3_IJNS3_IJS6_NS4_ILi0EEEEEElSA_EEEEENS_10ViewEngineINS_8gmem_ptrIPKN7cutlass10bfloat16_tEEEEEEEC2ERKSD_RKSL_,($_ZN7cutlass13device_kernelIN5flash19enable_sm80_to_sm89INS1_16FlashAttnBwdSm80INS1_25CollectiveMainloopBwdSm80ILi2ELi2EN4cute5tupleIJNS5_1CILi128EEES8_NS7_ILi64EEEEEENS_10bfloat16_tEfNS_4arch4Sm80ELb0ELb1ELb1ELb1ELb1ELb0ELb0ELb0ELi2ELi4ELi4ELi4ELb0EEENS1_24CollectiveEpilogueBwdGQAISA_fSD_Li256ELb1ELb1EEENS1_19SingleTileSchedulerILb1ELb0ELb0ELi128EEEEEEEEEvNT_6ParamsE$_ZN4cute3eso3ESOILb0ELb0EJNS_6LayoutINS_5tupleIJNS3_IJNS_1CILi8EEENS4_ILi1EEEEEENS4_ILi4EEES6_EEENS3_IJNS3_IJS6_NS4_ILi0EEEEEElSA_EEEEElEEC2ERKSD_RKl - $_ZN7cutlass13device_kernelIN5flash19enable_sm80_to_sm89INS1_16FlashAttnBwdSm80INS1_25CollectiveMainloopBwdSm80ILi2ELi2EN4cute5tupleIJNS5_1CILi128EEES8_NS7_ILi64EEEEEENS_10bfloat16_tEfNS_4arch4Sm80ELb0ELb1ELb1ELb1ELb1ELb0ELb0ELb0ELi2ELi4ELi4ELi4ELb0EEENS1_24CollectiveEpilogueBwdGQAISA_fSD_Li256ELb1ELb1EEENS1_19SingleTileSchedulerILb1ELb0ELb0ELi128EEEEEEEEEvNT_6ParamsE$_ZN4cute3eso3ESOILb0ELb0EJNS_6LayoutINS_5tupleIJNS3_IJNS_1CILi8EEENS4_ILi1EEEEEENS4_ILi4EEES6_EEENS3_IJNS3_IJS6_NS4_ILi0EEEEEElSA_EEEEENS_10ViewEngineINS_8gmem_ptrIPKN7cutlass10bfloat16_tEEEEEEEC2ERKSD_RKSL_)
$_ZN7cutlass13device_kernelIN5flash19enable_sm80_to_sm89INS1_16FlashAttnBwdSm80INS1_25CollectiveMainloopBwdSm80ILi2ELi2EN4cute5tupleIJNS5_1CILi128EEES8_NS7_ILi64EEEEEENS_10bfloat16_tEfNS_4arch4Sm80ELb0ELb1ELb1ELb1ELb1ELb0ELb0ELb0ELi2ELi4ELi4ELi4ELb0EEENS1_24CollectiveEpilogueBwdGQAISA_fSD_Li256ELb1ELb1EEENS1_19SingleTileSchedulerILb1ELb0ELb0ELi128EEEEEEEEEvNT_6ParamsE$_ZN4cute3eso3ESOILb0ELb0EJNS_6LayoutINS_5tupleIJNS3_IJNS_1CILi8EEENS4_ILi1EEEEEENS4_ILi4EEES6_EEENS3_IJNS3_IJS6_NS4_ILi0EEEEEElSA_EEEEENS_10ViewEngineINS_8gmem_ptrIPKN7cutlass10bfloat16_tEEEEEEEC2ERKSD_RKSL_:
        /* <DEDUP_REMOVED lines=9> */
[----:B------:R-:W-:Y:S05]  /*6c20*/  RET.REL.NODEC R10 `(_ZN7cutlass13device_kernelIN5flash19enable_sm80_to_sm89INS1_16FlashAttnBwdSm80INS1_25CollectiveMainloopBwdSm80ILi2ELi2EN4cute5tupleIJNS5_1CILi128EEES8_NS7_ILi64EEEEEENS_10bfloat16_tEfNS_4arch4Sm80ELb0ELb1ELb1ELb1ELb1ELb0ELb0ELb0ELi2ELi4ELi4ELi4ELb0EEENS1_24CollectiveEpilogueBwdGQAISA_fSD_Li256ELb1ELb1EEENS1_19SingleTileSchedulerILb1ELb0ELb0ELi128EEEEEEEEEvNT_6ParamsE) ;  /* 0xffff93d00a007950 */ /* 0x000fea0003c3ffff */
        .type           $_ZN7cutlass13device_kernelIN5flash19enable_sm80_to_sm89INS1_16FlashAttnBwdSm80INS1_25CollectiveMainloopBwdSm80ILi2ELi2EN4cute5tupleIJNS5_1CILi128EEES8_NS7_ILi64EEEEEENS_10bfloat16_tEfNS_4arch4Sm80ELb0ELb1ELb1ELb1ELb1ELb0ELb0ELb0ELi2ELi4ELi4ELi4ELb0EEENS1_24CollectiveEpilogueBwdGQAISA_fSD_Li256ELb1ELb1EEENS1_19SingleTileSchedulerILb1ELb0ELb0ELi128EEEEEEEEEvNT_6ParamsE$_ZN4cute3eso3ESOILb0ELb0EJNS_6LayoutINS_5tupleIJNS3_IJNS_1CILi8EEENS4_ILi1EEEEEENS4_ILi4EEES6_EEENS3_IJNS3_IJS6_NS4_ILi0EEEEEElSA_EEEEElEEC2ERKSD_RKl,@function
        .size           $_ZN7cutlass13device_kernelIN5flash19enable_sm80_to_sm89INS1_16FlashAttnBwdSm80INS1_25CollectiveMainloopBwdSm80ILi2ELi2EN4cute5tupleIJNS5_1CILi128EEES8_NS7_ILi64EEEEEENS_10bfloat16_tEfNS_4arch4Sm80ELb0ELb1ELb1ELb1ELb1ELb0ELb0ELb0ELi2ELi4ELi4ELi4ELb0EEENS1_24CollectiveEpilogueBwdGQAISA_fSD_Li256ELb1ELb1EEENS1_19SingleTileSchedulerILb1ELb0ELb0ELi128EEEEEEEEEvNT_6ParamsE$_ZN4cute3eso3ESOILb0ELb0EJNS_6LayoutINS_5tupleIJNS3_IJNS_1CILi8EEENS4_ILi1EEEEEENS4_ILi4EEES6_EEENS3_IJNS3_IJS6_NS4_ILi0EEEEEElSA_EEEEElEEC2ERKSD_RKl,($_ZN7cutlass13device_kernelIN5flash19enable_sm80_to_sm89INS1_16FlashAttnBwdSm80INS1_25CollectiveMainloopBwdSm80ILi2ELi2EN4cute5tupleIJNS5_1CILi128EEES8_NS7_ILi64EEEEEENS_10bfloat16_tEfNS_4arch4Sm80ELb0ELb1ELb1ELb1ELb1ELb0ELb0ELb0ELi2ELi4ELi4ELi4ELb0EEENS1_24CollectiveEpilogueBwdGQAISA_fSD_Li256ELb1ELb1EEENS1_19SingleTileSchedulerILb1ELb0ELb0ELi128EEEEEEEEEvNT_6ParamsE$_ZN4cute3eso3ESOILb0ELb0EJiNS_5tupleIJiNS_1CILi0EEEEEEEEC2ERKiRKS5_ - $_ZN7cutlass13device_kernelIN5flash19enable_sm80_to_sm89INS1_16FlashAttnBwdSm80INS1_25CollectiveMainloopBwdSm80ILi2ELi2EN4cute5tupleIJNS5_1CILi128EEES8_NS7_ILi64EEEEEENS_10bfloat16_tEfNS_4arch4Sm80ELb0ELb1ELb1ELb1ELb1ELb0ELb0ELb0ELi2ELi4ELi4ELi4ELb0EEENS1_24CollectiveEpilogueBwdGQAISA_fSD_Li256ELb1ELb1EEENS1_19SingleTileSchedulerILb1ELb0ELb0ELi128EEEEEEEEEvNT_6ParamsE$_ZN4cute3eso3ESOILb0ELb0EJNS_6LayoutINS_5tupleIJNS3_IJNS_1CILi8EEENS4_ILi1EEEEEENS4_ILi4EEES6_EEENS3_IJNS3_IJS6_NS4_ILi0EEEEEElSA_EEEEElEEC2ERKSD_RKl)
$_ZN7cutlass13device_kernelIN5flash19enable_sm80_to_sm89INS1_16FlashAttnBwdSm80INS1_25CollectiveMainloopBwdSm80ILi2ELi2EN4cute5tupleIJNS5_1CILi128EEES8_NS7_ILi64EEEEEENS_10bfloat16_tEfNS_4arch4Sm80ELb0ELb1ELb1ELb1ELb1ELb0ELb0ELb0ELi2ELi4ELi4ELi4ELb0EEENS1_24CollectiveEpilogueBwdGQAISA_fSD_Li256ELb1ELb1EEENS1_19SingleTileSchedulerILb1ELb0ELb0ELi128EEEEEEEEEvNT_6ParamsE$_ZN4cute3eso3ESOILb0ELb0EJNS_6LayoutINS_5tupleIJNS3_IJNS_1CILi8EEENS4_ILi1EEEEEENS4_ILi4EEES6_EEENS3_IJNS3_IJS6_NS4_ILi0EEEEEElSA_EEEEElEEC2ERKSD_RKl:
        /* <DEDUP_REMOVED lines=8> */
        .type           $_ZN7cutlass13device_kernelIN5flash19enable_sm80_to_sm89INS1_16FlashAttnBwdSm80INS1_25CollectiveMainloopBwdSm80ILi2ELi2EN4cute5tupleIJNS5_1CILi128EEES8_NS7_ILi64EEEEEENS_10bfloat16_tEfNS_4arch4Sm80ELb0ELb1ELb1ELb1ELb1ELb0ELb0ELb0ELi2ELi4ELi4ELi4ELb0EEENS1_24CollectiveEpilogueBwdGQAISA_fSD_Li256ELb1ELb1EEENS1_19SingleTileSchedulerILb1ELb0ELb0ELi128EEEEEEEEEvNT_6ParamsE$_ZN4cute3eso3ESOILb0ELb0EJiNS_5tupleIJiNS_1CILi0EEEEEEEEC2ERKiRKS5_,@function
        .size           $_ZN7cutlass13device_kernelIN5flash19enable_sm80_to_sm89INS1_16FlashAttnBwdSm80INS1_25CollectiveMainloopBwdSm80ILi2ELi2EN4cute5tupleIJNS5_1CILi128EEES8_NS7_ILi64EEEEEENS_10bfloat16_tEfNS_4arch4Sm80ELb0ELb1ELb1ELb1ELb1ELb0ELb0ELb0ELi2ELi4ELi4ELi4ELb0EEENS1_24CollectiveEpilogueBwdGQAISA_fSD_Li256ELb1ELb1EEENS1_19SingleTileSchedulerILb1ELb0ELb0ELi128EEEEEEEEEvNT_6ParamsE$_ZN4cute3eso3ESOILb0ELb0EJiNS_5tupleIJiNS_1CILi0EEEEEEEEC2ERKiRKS5_,($_ZN7cutlass13device_kernelIN5flash19enable_sm80_to_sm89INS1_16FlashAttnBwdSm80INS1_25CollectiveMainloopBwdSm80ILi2ELi2EN4cute5tupleIJNS5_1CILi128EEES8_NS7_ILi64EEEEEENS_10bfloat16_tEfNS_4arch4Sm80ELb0ELb1ELb1ELb1ELb1ELb0ELb0ELb0ELi2ELi4ELi4ELi4ELb0EEENS1_24CollectiveEpilogueBwdGQAISA_fSD_Li256ELb1ELb1EEENS1_19SingleTileSchedulerILb1ELb0ELb0ELi128EEEEEEEEEvNT_6ParamsE$_ZN4cute3eso3ESOILb0ELb0EJiNS_5tupleIJiiEEEEEC2ERKiRKS3_ - $_ZN7cutlass13device_kernelIN5flash19enable_sm80_to_sm89INS1_16FlashAttnBwdSm80INS1_25CollectiveMainloopBwdSm80ILi2ELi2EN4cute5tupleIJNS5_1CILi128EEES8_NS7_ILi64EEEEEENS_10bfloat16_tEfNS_4arch4Sm80ELb0ELb1ELb1ELb1ELb1ELb0ELb0ELb0ELi2ELi4ELi4ELi4ELb0EEENS1_24CollectiveEpilogueBwdGQAISA_fSD_Li256ELb1ELb1EEENS1_19SingleTileSchedulerILb1ELb0ELb0ELi128EEEEEEEEEvNT_6ParamsE$_ZN4cute3eso3ESOILb0ELb0EJiNS_5tupleIJiNS_1CILi0EEEEEEEEC2ERKiRKS5_)
$_ZN7cutlass13device_kernelIN5flash19enable_sm80_to_sm89INS1_16FlashAttnBwdSm80INS1_25CollectiveMainloopBwdSm80ILi2ELi2EN4cute5tupleIJNS5_1CILi128EEES8_NS7_ILi64EEEEEENS_10bfloat16_tEfNS_4arch4Sm80ELb0ELb1ELb1ELb1ELb1ELb0ELb0ELb0ELi2ELi4ELi4ELi4ELb0EEENS1_24CollectiveEpilogueBwdGQAISA_fSD_Li256ELb1ELb1EEENS1_19SingleTileSchedulerILb1ELb0ELb0ELi128EEEEEEEEEvNT_6ParamsE$_ZN4cute3eso3ESOILb0ELb0EJiNS_5tupleIJiNS_1CILi0EEEEEEEEC2ERKiRKS5_:
[----:B------:R-:W-:Y:S02]  /*6cb0*/  IADD3 R3, R3, -c[0x0][0x20], RZ ;  /* 0x8000080003037a10 */ /* 0x000fe40007ffe0ff */
[----:B------:R-:W-:-:S03]  /*6cc0*/  IADD3 R2, R2, -c[0x0][0x20], RZ ;  /* 0x8000080002027a10 */ /* 0x000fc60007ffe0ff */
[----:B------:R1:W-:Y:S04]  /*6cd0*/  STL [R3], R6 ;  /* 0x0000000603007387 */ /* 0x0003e80000100800 */
[----:B------:R-:W2:Y:S01]  /*6ce0*/  LDL R2, [R2] ;  /* 0x0000000002027983 */ /* 0x000ea20000100800 */
[----:B------:R-:W-:-:S03]  /*6cf0*/  IMAD.MOV.U32 R5, RZ, RZ, 0x0 ;  /* 0x00000000ff057424 */ /* 0x000fc600078e00ff */
[----:B--2---:R1:W-:Y:S01]  /*6d00*/  STL [R3+0x4], R2 ;  /* 0x0000040203007387 */ /* 0x0043e20000100800 */
[----:B------:R-:W-:Y:S05]  /*6d10*/  RET.REL.NODEC R4 `(_ZN7cutlass13device_kernelIN5flash19enable_sm80_to_sm89INS1_16FlashAttnBwdSm80INS1_25CollectiveMainloopBwdSm80ILi2ELi2EN4cute5tupleIJNS5_1CILi128EEES8_NS7_ILi64EEEEEENS_10bfloat16_tEfNS_4arch4Sm80ELb0ELb1ELb1ELb1ELb1ELb0ELb0ELb0ELi2ELi4ELi4ELi4ELb0EEENS1_24CollectiveEpilogueBwdGQAISA_fSD_Li256ELb1ELb1EEENS1_19SingleTileSchedulerILb1ELb0ELb0ELi128EEEEEEEEEvNT_6ParamsE) ;  /* 0xffff92e004007950 */ /* 0x000fea0003c3ffff */
        .type           $_ZN7cutlass13device_kernelIN5flash19enable_sm80_to_sm89INS1_16FlashAttnBwdSm80INS1_25CollectiveMainloopBwdSm80ILi2ELi2EN4cute5tupleIJNS5_1CILi128EEES8_NS7_ILi64EEEEEENS_10bfloat16_tEfNS_4arch4Sm80ELb0ELb1ELb1ELb1ELb1ELb0ELb0ELb0ELi2ELi4ELi4ELi4ELb0EEENS1_24CollectiveEpilogueBwdGQAISA_fSD_Li256ELb1ELb1EEENS1_19SingleTileSchedulerILb1ELb0ELb0ELi128EEEEEEEEEvNT_6ParamsE$_ZN4cute3eso3ESOILb0ELb0EJiNS_5tupleIJiiEEEEEC2ERKiRKS3_,@function
        .size           $_ZN7cutlass13device_kernelIN5flash19enable_sm80_to_sm89INS1_16FlashAttnBwdSm80INS1_25CollectiveMainloopBwdSm80ILi2ELi2EN4cute5tupleIJNS5_1CILi128EEES8_NS7_ILi64EEEEEENS_10bfloat16_tEfNS_4arch4Sm80ELb0ELb1ELb1ELb1ELb1ELb0ELb0ELb0ELi2ELi4ELi4ELi4ELb0EEENS1_24CollectiveEpilogueBwdGQAISA_fSD_Li256ELb1ELb1EEENS1_19SingleTileSchedulerILb1ELb0ELb0ELi128EEEEEEEEEvNT_6ParamsE$_ZN4cute3eso3ESOILb0ELb0EJiNS_5tupleIJiiEEEEEC2ERKiRKS3_,($_ZN7cutlass13device_kernelIN5flash19enable_sm80_to_sm89INS1_16FlashAttnBwdSm80INS1_25CollectiveMainloopBwdSm80ILi2ELi2EN4cute5tupleIJNS5_1CILi128EEES8_NS7_ILi64EEEEEENS_10bfloat16_tEfNS_4arch4Sm80ELb0ELb1ELb1ELb1ELb1ELb0ELb0ELb0ELi2ELi4ELi4ELi4ELb0EEENS1_24CollectiveEpilogueBwdGQAISA_fSD_Li256ELb1ELb1EEENS1_19SingleTileSchedulerILb1ELb0ELb0ELi128EEEEEEEEEvNT_6ParamsE$_ZN4cute3eso3ESOILb0ELb0EJiiEEC2ERKiS4_ - $_ZN7cutlass13device_kernelIN5flash19enable_sm80_to_sm89INS1_16FlashAttnBwdSm80INS1_25CollectiveMainloopBwdSm80ILi2ELi2EN4cute5tupleIJNS5_1CILi128EEES8_NS7_ILi64EEEEEENS_10bfloat16_tEfNS_4arch4Sm80ELb0ELb1ELb1ELb1ELb1ELb0ELb0ELb0ELi2ELi4ELi4ELi4ELb0EEENS1_24CollectiveEpilogueBwdGQAISA_fSD_Li256ELb1ELb1EEENS1_19SingleTileSchedulerILb1ELb0ELb0ELi128EEEEEEEEEvNT_6ParamsE$_ZN4cute3eso3ESOILb0ELb0EJiNS_5tupleIJiiEEEEEC2ERKiRKS3_)
$_ZN7cutlass13device_kernelIN5flash19enable_sm80_to_sm89INS1_16FlashAttnBwdSm80INS1_25CollectiveMainloopBwdSm80ILi2ELi2EN4cute5tupleIJNS5_1CILi128EEES8_NS7_ILi64EEEEEENS_10bfloat16_tEfNS_4arch4Sm80ELb0ELb1ELb1ELb1ELb1ELb0ELb0ELb0ELi2ELi4ELi4ELi4ELb0EEENS1_24CollectiveEpilogueBwdGQAISA_fSD_Li256ELb1ELb1EEENS1_19SingleTileSchedulerILb1ELb0ELb0ELi128EEEEEEEEEvNT_6ParamsE$_ZN4cute3eso3ESOILb0ELb0EJiNS_5tupleIJiiEEEEEC2ERKiRKS3_:
        /* <DEDUP_REMOVED lines=9> */
        .type           $_ZN7cutlass13device_kernelIN5flash19enable_sm80_to_sm89INS1_16FlashAttnBwdSm80INS1_25CollectiveMainloopBwdSm80ILi2ELi2EN4cute5tupleIJNS5_1CILi128EEES8_NS7_ILi64EEEEEENS_10bfloat16_tEfNS_4arch4Sm80ELb0ELb1ELb1ELb1ELb1ELb0ELb0ELb0ELi2ELi4ELi4ELi4ELb0EEENS1_24CollectiveEpilogueBwdGQAISA_fSD_Li256ELb1ELb1EEENS1_19SingleTileSchedulerILb1ELb0ELb0ELi128EEEEEEEEEvNT_6ParamsE$_ZN4cute3eso3ESOILb0ELb0EJiiEEC2ERKiS4_,@function
        .size           $_ZN7cutlass13device_kernelIN5flash19enable_sm80_to_sm89INS1_16FlashAttnBwdSm80INS1_25CollectiveMainloopBwdSm80ILi2ELi2EN4cute5tupleIJNS5_1CILi128EEES8_NS7_ILi64EEEEEENS_10bfloat16_tEfNS_4arch4Sm80ELb0ELb1ELb1ELb1ELb1ELb0ELb0ELb0ELi2ELi4ELi4ELi4ELb0EEENS1_24CollectiveEpilogueBwdGQAISA_fSD_Li256ELb1ELb1EEENS1_19SingleTileSchedulerILb1ELb0ELb0ELi128EEEEEEEEEvNT_6ParamsE$_ZN4cute3eso3ESOILb0ELb0EJiiEEC2ERKiS4_,($_ZN7cutlass13device_kernelIN5flash19enable_sm80_to_sm89INS1_16FlashAttnBwdSm80INS1_25CollectiveMainloopBwdSm80ILi2ELi2EN4cute5tupleIJNS5_1CILi128EEES8_NS7_ILi64EEEEEENS_10bfloat16_tEfNS_4arch4Sm80ELb0ELb1ELb1ELb1ELb1ELb0ELb0ELb0ELi2ELi4ELi4ELi4ELb0EEENS1_24CollectiveEpilogueBwdGQAISA_fSD_Li256ELb1ELb1EEENS1_19SingleTileSchedulerILb1ELb0ELb0ELi128EEEEEEEEEvNT_6ParamsE$_ZN4cute3eso3ESOILb0ELb0EJiiNS_1CILi0EEEEEC2ERKiS6_RKS3_ - $_ZN7cutlass13device_kernelIN5flash19enable_sm80_to_sm89INS1_16FlashAttnBwdSm80INS1_25CollectiveMainloopBwdSm80ILi2ELi2EN4cute5tupleIJNS5_1CILi128EEES8_NS7_ILi64EEEEEENS_10bfloat16_tEfNS_4arch4Sm80ELb0ELb1ELb1ELb1ELb1ELb0ELb0ELb0ELi2ELi4ELi4ELi4ELb0EEENS1_24CollectiveEpilogueBwdGQAISA_fSD_Li256ELb1ELb1EEENS1_19SingleTileSchedulerILb1ELb0ELb0ELi128EEEEEEEEEvNT_6ParamsE$_ZN4cute3eso3ESOILb0ELb0EJiiEEC2ERKiS4_)
$_ZN7cutlass13device_kernelIN5flash19enable_sm80_to_sm89INS1_16FlashAttnBwdSm80INS1_25CollectiveMainloopBwdSm80ILi2ELi2EN4cute5tupleIJNS5_1CILi128EEES8_NS7_ILi64EEEEEENS_10bfloat16_tEfNS_4arch4Sm80ELb0ELb1ELb1ELb1ELb1ELb0ELb0ELb0ELi2ELi4ELi4ELi4ELb0EEENS1_24CollectiveEpilogueBwdGQAISA_fSD_Li256ELb1ELb1EEENS1_19SingleTileSchedulerILb1ELb0ELb0ELi128EEEEEEEEEvNT_6ParamsE$_ZN4cute3eso3ESOILb0ELb0EJiiEEC2ERKiS4_:
        /* <DEDUP_REMOVED lines=8> */
        .type           $_ZN7cutlass13device_kernelIN5flash19enable_sm80_to_sm89INS1_16FlashAttnBwdSm80INS1_25CollectiveMainloopBwdSm80ILi2ELi2EN4cute5tupleIJNS5_1CILi128EEES8_NS7_ILi64EEEEEENS_10bfloat16_tEfNS_4arch4Sm80ELb0ELb1ELb1ELb1ELb1ELb0ELb0ELb0ELi2ELi4ELi4ELi4ELb0EEENS1_24CollectiveEpilogueBwdGQAISA_fSD_Li256ELb1ELb1EEENS1_19SingleTileSchedulerILb1ELb0ELb0ELi128EEEEEEEEEvNT_6ParamsE$_ZN4cute3eso3ESOILb0ELb0EJiiNS_1CILi0EEEEEC2ERKiS6_RKS3_,@function
        .size           $_ZN7cutlass13device_kernelIN5flash19enable_sm80_to_sm89INS1_16FlashAttnBwdSm80INS1_25CollectiveMainloopBwdSm80ILi2ELi2EN4cute5tupleIJNS5_1CILi128EEES8_NS7_ILi64EEEEEENS_10bfloat16_tEfNS_4arch4Sm80ELb0ELb1ELb1ELb1ELb1ELb0ELb0ELb0ELi2ELi4ELi4ELi4ELb0EEENS1_24CollectiveEpilogueBwdGQAISA_fSD_Li256ELb1ELb1EEENS1_19SingleTileSchedulerILb1ELb0ELb0ELi128EEEEEEEEEvNT_6ParamsE$_ZN4cute3eso3ESOILb0ELb0EJiiNS_1CILi0EEEEEC2ERKiS6_RKS3_,($_ZN7cutlass13device_kernelIN5flash19enable_sm80_to_sm89INS1_16FlashAttnBwdSm80INS1_25CollectiveMainloopBwdSm80ILi2ELi2EN4cute5tupleIJNS5_1CILi128EEES8_NS7_ILi64EEEEEENS_10bfloat16_tEfNS_4arch4Sm80ELb0ELb1ELb1ELb1ELb1ELb0ELb0ELb0ELi2ELi4ELi4ELi4ELb0EEENS1_24CollectiveEpilogueBwdGQAISA_fSD_Li256ELb1ELb1EEENS1_19SingleTileSchedulerILb1ELb0ELb0ELi128EEEEEEEEEvNT_6ParamsE$_ZN4cute3eso3ESOILb0ELb0EJiiNS_1CILi1024EEEEEC2ERKiS6_RKS3_ - $_ZN7cutlass13device_kernelIN5flash19enable_sm80_to_sm89INS1_16FlashAttnBwdSm80INS1_25CollectiveMainloopBwdSm80ILi2ELi2EN4cute5tupleIJNS5_1CILi128EEES8_NS7_ILi64EEEEEENS_10bfloat16_tEfNS_4arch4Sm80ELb0ELb1ELb1ELb1ELb1ELb0ELb0ELb0ELi2ELi4ELi4ELi4ELb0EEENS1_24CollectiveEpilogueBwdGQAISA_fSD_Li256ELb1ELb1EEENS1_19SingleTileSchedulerILb1ELb0ELb0ELi128EEEEEEEEEvNT_6ParamsE$_ZN4cute3eso3ESOILb0ELb0EJiiNS_1CILi0EEEEEC2ERKiS6_RKS3_)
$_ZN7cutlass13device_kernelIN5flash19enable_sm80_to_sm89INS1_16FlashAttnBwdSm80INS1_25CollectiveMainloopBwdSm80ILi2ELi2EN4cute5tupleIJNS5_1CILi128EEES8_NS7_ILi64EEEEEENS_10bfloat16_tEfNS_4arch4Sm80ELb0ELb1ELb1ELb1ELb1ELb0ELb0ELb0ELi2ELi4ELi4ELi4ELb0EEENS1_24CollectiveEpilogueBwdGQAISA_fSD_Li256ELb1ELb1EEENS1_19SingleTileSchedulerILb1ELb0ELb0ELi128EEEEEEEEEvNT_6ParamsE$_ZN4cute3eso3ESOILb0ELb0EJiiNS_1CILi0EEEEEC2ERKiS6_RKS3_:
[----:B------:R-:W-:Y:S02]  /*6e30*/  IADD3 R6, R6, -c[0x0][0x20], RZ ;  /* 0x8000080006067a10 */ /* 0x000fe40007ffe0ff */
[----:B------:R-:W-:-:S03]  /*6e40*/  IADD3 R3, R5, -c[0x0][0x20], RZ ;  /* 0x8000080005037a10 */ /* 0x000fc60007ffe0ff */
[----:B------:R1:W-:Y:S04]  /*6e50*/  STL [R6], R7 ;  /* 0x0000000706007387 */ /* 0x0003e80000100800 */
[----:B------:R-:W2:Y:S01]  /*6e60*/  LDL R3, [R3] ;  /* 0x0000000003037983 */ /* 0x000ea20000100800 */
[----:B------:R-:W-:-:S03]  /*6e70*/  IMAD.MOV.U32 R11, RZ, RZ, 0x0 ;  /* 0x00000000ff0b7424 */ /* 0x000fc600078e00ff */
[----:B--2---:R1:W-:Y:S01]  /*6e80*/  STL [R6+0x4], R3 ;  /* 0x0000040306007387 */ /* 0x0043e20000100800 */
[----:B------:R-:W-:Y:S05]  /*6e90*/  RET.REL.NODEC R10 `(_ZN7cutlass13device_kernelIN5flash19enable_sm80_to_sm89INS1_16FlashAttnBwdSm80INS1_25CollectiveMainloopBwdSm80ILi2ELi2EN4cute5tupleIJNS5_1CILi128EEES8_NS7_ILi64EEEEEENS_10bfloat16_tEfNS_4arch4Sm80ELb0ELb1ELb1ELb1ELb1ELb0ELb0ELb0ELi2ELi4ELi4ELi4ELb0EEENS1_24CollectiveEpilogueBwdGQAISA_fSD_Li256ELb1ELb1EEENS1_19SingleTileSchedulerILb1ELb0ELb0ELi128EEEEEEEEEvNT_6ParamsE) ;  /* 0xffff91600a007950 */ /* 0x000fea0003c3ffff */
        .type           $_ZN7cutlass13device_kernelIN5flash19enable_sm80_to_sm89INS1_16FlashAttnBwdSm80INS1_25CollectiveMainloopBwdSm80ILi2ELi2EN4cute5tupleIJNS5_1CILi128EEES8_NS7_ILi64EEEEEENS_10bfloat16_tEfNS_4arch4Sm80ELb0ELb1ELb1ELb1ELb1ELb0ELb0ELb0ELi2ELi4ELi4ELi4ELb0EEENS1_24CollectiveEpilogueBwdGQAISA_fSD_Li256ELb1ELb1EEENS1_19SingleTileSchedulerILb1ELb0ELb0ELi128EEEEEEEEEvNT_6ParamsE$_ZN4cute3eso3ESOILb0ELb0EJiiNS_1CILi1024EEEEEC2ERKiS6_RKS3_,@function
        .size           $_ZN7cutlass13device_kernelIN5flash19enable_sm80_to_sm89INS1_16FlashAttnBwdSm80INS1_25CollectiveMainloopBwdSm80ILi2ELi2EN4cute5tupleIJNS5_1CILi128EEES8_NS7_ILi64EEEEEENS_10bfloat16_tEfNS_4arch4Sm80ELb0ELb1ELb1ELb1ELb1ELb0ELb0ELb0ELi2ELi4ELi4ELi4ELb0EEENS1_24CollectiveEpilogueBwdGQAISA_fSD_Li256ELb1ELb1EEENS1_19SingleTileSchedulerILb1ELb0ELb0ELi128EEEEEEEEEvNT_6ParamsE$_ZN4cute3eso3ESOILb0ELb0EJiiNS_1CILi1024EEEEEC2ERKiS6_RKS3_,($_ZN7cutlass13device_kernelIN5flash19enable_sm80_to_sm89INS1_16FlashAttnBwdSm80INS1_25CollectiveMainloopBwdSm80ILi2ELi2EN4cute5tupleIJNS5_1CILi128EEES8_NS7_ILi64EEEEEENS_10bfloat16_tEfNS_4arch4Sm80ELb0ELb1ELb1ELb1ELb1ELb0ELb0ELb0ELi2ELi4ELi4ELi4ELb0EEENS1_24CollectiveEpilogueBwdGQAISA_fSD_Li256ELb1ELb1EEENS1_19SingleTileSchedulerILb1ELb0ELb0ELi128EEEEEEEEEvNT_6ParamsE$_ZN4cute3eso3ESOILb0ELb0EJiiNS_1CILi144EEENS2_ILi512EEEEEC2ERKiS7_RKS3_RKS4_ - $_ZN7cutlass13device_kernelIN5flash19enable_sm80_to_sm89INS1_16FlashAttnBwdSm80INS1_25CollectiveMainloopBwdSm80ILi2ELi2EN4cute5tupleIJNS5_1CILi128EEES8_NS7_ILi64EEEEEENS_10bfloat16_tEfNS_4arch4Sm80ELb0ELb1ELb1ELb1ELb1ELb0ELb0ELb0ELi2ELi4ELi4ELi4ELb0EEENS1_24CollectiveEpilogueBwdGQAISA_fSD_Li256ELb1ELb1EEENS1_19SingleTileSchedulerILb1ELb0ELb0ELi128EEEEEEEEEvNT_6ParamsE$_ZN4cute3eso3ESOILb0ELb0EJiiNS_1CILi1024EEEEEC2ERKiS6_RKS3_)
$_ZN7cutlass13device_kernelIN5flash19enable_sm80_to_sm89INS1_16FlashAttnBwdSm80INS1_25CollectiveMainloopBwdSm80ILi2ELi2EN4cute5tupleIJNS5_1CILi128EEES8_NS7_ILi64EEEEEENS_10bfloat16_tEfNS_4arch4Sm80ELb0ELb1ELb1ELb1ELb1ELb0ELb0ELb0ELi2ELi4ELi4ELi4ELb0EEENS1_24CollectiveEpilogueBwdGQAISA_fSD_Li256ELb1ELb1EEENS1_19SingleTileSchedulerILb1ELb0ELb0ELi128EEEEEEEEEvNT_6ParamsE$_ZN4cute3eso3ESOILb0ELb0EJiiNS_1CILi1024EEEEEC2ERKiS6_RKS3_:
[----:B------:R-:W-:Y:S02]  /*6ea0*/  IADD3 R3, R3, -c[0x0][0x20], RZ ;  /* 0x8000080003037a10 */ /* 0x000fe40007ffe0ff */
[----:B------:R-:W-:-:S03]  /*6eb0*/  IADD3 R2, R2, -c[0x0][0x20], RZ ;  /* 0x8000080002027a10 */ /* 0x000fc60007ffe0ff */
[----:B------:R1:W-:Y:S04]  /*6ec0*/  STL [R3], R8 ;  /* 0x0000000803007387 */ /* 0x0003e80000100800 */
[----:B------:R-:W2:Y:S01]  /*6ed0*/  LDL R2, [R2] ;  /* 0x0000000002027983 */ /* 0x000ea20000100800 */
[----:B------:R-:W-:-:S03]  /*6ee0*/  IMAD.MOV.U32 R7, RZ, RZ, 0x0 ;  /* 0x00000000ff077424 */ /* 0x000fc600078e00ff */
[----:B--2---:R1:W-:Y:S01]  /*6ef0*/  STL [R3+0x4], R2 ;  /* 0x0000040203007387 */ /* 0x0043e20000100800 */
[----:B------:R-:W-:Y:S05]  /*6f00*/  RET.REL.NODEC R6 `(_ZN7cutlass13device_kernelIN5flash19enable_sm80_to_sm89INS1_16FlashAttnBwdSm80INS1_25CollectiveMainloopBwdSm80ILi2ELi2EN4cute5tupleIJNS5_1CILi128EEES8_NS7_ILi64EEEEEENS_10bfloat16_tEfNS_4arch4Sm80ELb0ELb1ELb1ELb1ELb1ELb0ELb0ELb0ELi2ELi4ELi4ELi4ELb0EEENS1_24CollectiveEpilogueBwdGQAISA_fSD_Li256ELb1ELb1EEENS1_19SingleTileSchedulerILb1ELb0ELb0ELi128EEEEEEEEEvNT_6ParamsE) ;  /* 0xffff90f006007950 */ /* 0x000fea0003c3ffff */
        .type           $_ZN7cutlass13device_kernelIN5flash19enable_sm80_to_sm89INS1_16FlashAttnBwdSm80INS1_25CollectiveMainloopBwdSm80ILi2ELi2EN4cute5tupleIJNS5_1CILi128EEES8_NS7_ILi64EEEEEENS_10bfloat16_tEfNS_4arch4Sm80ELb0ELb1ELb1ELb1ELb1ELb0ELb0ELb0ELi2ELi4ELi4ELi4ELb0EEENS1_24CollectiveEpilogueBwdGQAISA_fSD_Li256ELb1ELb1EEENS1_19SingleTileSchedulerILb1ELb0ELb0ELi128EEEEEEEEEvNT_6ParamsE$_ZN4cute3eso3ESOILb0ELb0EJiiNS_1CILi144EEENS2_ILi512EEEEEC2ERKiS7_RKS3_RKS4_,@function
        .size           $_ZN7cutlass13device_kernelIN5flash19enable_sm80_to_sm89INS1_16FlashAttnBwdSm80INS1_25CollectiveMainloopBwdSm80ILi2ELi2EN4cute5tupleIJNS5_1CILi128EEES8_NS7_ILi64EEEEEENS_10bfloat16_tEfNS_4arch4Sm80ELb0ELb1ELb1ELb1ELb1ELb0ELb0ELb0ELi2ELi4ELi4ELi4ELb0EEENS1_24CollectiveEpilogueBwdGQAISA_fSD_Li256ELb1ELb1EEENS1_19SingleTileSchedulerILb1ELb0ELb0ELi128EEEEEEEEEvNT_6ParamsE$_ZN4cute3eso3ESOILb0ELb0EJiiNS_1CILi144EEENS2_ILi512EEEEEC2ERKiS7_RKS3_RKS4_,($_ZN7cutlass13device_kernelIN5flash19enable_sm80_to_sm89INS1_16FlashAttnBwdSm80INS1_25CollectiveMainloopBwdSm80ILi2ELi2EN4cute5tupleIJNS5_1CILi128EEES8_NS7_ILi64EEEEEENS_10bfloat16_tEfNS_4arch4Sm80ELb0ELb1ELb1ELb1ELb1ELb0ELb0ELb0ELi2ELi4ELi4ELi4ELb0EEENS1_24CollectiveEpilogueBwdGQAISA_fSD_Li256ELb1ELb1EEENS1_19SingleTileSchedulerILb1ELb0ELb0ELi128EEEEEEEEEvNT_6ParamsE$_ZN4cute3eso3ESOILb0ELb0EJiiNS_1CILi72EEENS2_ILi512EEEEEC2ERKiS7_RKS3_RKS4_ - $_ZN7cutlass13device_kernelIN5flash19enable_sm80_to_sm89INS1_16FlashAttnBwdSm80INS1_25CollectiveMainloopBwdSm80ILi2ELi2EN4cute5tupleIJNS5_1CILi128EEES8_NS7_ILi64EEEEEENS_10bfloat16_tEfNS_4arch4Sm80ELb0ELb1ELb1ELb1ELb1ELb0ELb0ELb0ELi2ELi4ELi4ELi4ELb0EEENS1_24CollectiveEpilogueBwdGQAISA_fSD_Li256ELb1ELb1EEENS1_19SingleTileSchedulerILb1ELb0ELb0ELi128EEEEEEEEEvNT_6ParamsE$_ZN4cute3eso3ESOILb0ELb0EJiiNS_1CILi144EEENS2_ILi512EEEEEC2ERKiS7_RKS3_RKS4_)
$_ZN7cutlass13device_kernelIN5flash19enable_sm80_to_sm89INS1_16FlashAttnBwdSm80INS1_25CollectiveMainloopBwdSm80ILi2ELi2EN4cute5tupleIJNS5_1CILi128EEES8_NS7_ILi64EEEEEENS_10bfloat16_tEfNS_4arch4Sm80ELb0ELb1ELb1ELb1ELb1ELb0ELb0ELb0ELi2ELi4ELi4ELi4ELb0EEENS1_24CollectiveEpilogueBwdGQAISA_fSD_Li256ELb1ELb1EEENS1_19SingleTileSchedulerILb1ELb0ELb0ELi128EEEEEEEEEvNT_6ParamsE$_ZN4cute3eso3ESOILb0ELb0EJiiNS_1CILi144EEENS2_ILi512EEEEEC2ERKiS7_RKS3_RKS4_:
        /* <DEDUP_REMOVED lines=8> */
        .type           $_ZN7cutlass13device_kernelIN5flash19enable_sm80_to_sm89INS1_16FlashAttnBwdSm80INS1_25CollectiveMainloopBwdSm80ILi2ELi2EN4cute5tupleIJNS5_1CILi128EEES8_NS7_ILi64EEEEEENS_10bfloat16_tEfNS_4arch4Sm80ELb0ELb1ELb1ELb1ELb1ELb0ELb0ELb0ELi2ELi4ELi4ELi4ELb0EEENS1_24CollectiveEpilogueBwdGQAISA_fSD_Li256ELb1ELb1EEENS1_19SingleTileSchedulerILb1ELb0ELb0ELi128EEEEEEEEEvNT_6ParamsE$_ZN4cute3eso3ESOILb0ELb0EJiiNS_1CILi72EEENS2_ILi512EEEEEC2ERKiS7_RKS3_RKS4_,@function
        .size           $_ZN7cutlass13device_kernelIN5flash19enable_sm80_to_sm89INS1_16FlashAttnBwdSm80INS1_25CollectiveMainloopBwdSm80ILi2ELi2EN4cute5tupleIJNS5_1CILi128EEES8_NS7_ILi64EEEEEENS_10bfloat16_tEfNS_4arch4Sm80ELb0ELb1ELb1ELb1ELb1ELb0ELb0ELb0ELi2ELi4ELi4ELi4ELb0EEENS1_24CollectiveEpilogueBwdGQAISA_fSD_Li256ELb1ELb1EEENS1_19SingleTileSchedulerILb1ELb0ELb0ELi128EEEEEEEEEvNT_6ParamsE$_ZN4cute3eso3ESOILb0ELb0EJiiNS_1CILi72EEENS2_ILi512EEEEEC2ERKiS7_RKS3_RKS4_,($_ZN7cutlass13device_kernelIN5flash19enable_sm80_to_sm89INS1_16FlashAttnBwdSm80INS1_25CollectiveMainloopBwdSm80ILi2ELi2EN4cute5tupleIJNS5_1CILi128EEES8_NS7_ILi64EEEEEENS_10bfloat16_tEfNS_4arch4Sm80ELb0ELb1ELb1ELb1ELb1ELb0ELb0ELb0ELi2ELi4ELi4ELi4ELb0EEENS1_24CollectiveEpilogueBwdGQAISA_fSD_Li256ELb1ELb1EEENS1_19SingleTileSchedulerILb1ELb0ELb0ELi128EEEEEEEEEvNT_6ParamsE$_ZN4cute3eso3ESOILb0ELb0EJiiNS_1CILi8192EEEEEC2ERKiS6_RKS3_ - $_ZN7cutlass13device_kernelIN5flash19enable_sm80_to_sm89INS1_16FlashAttnBwdSm80INS1_25CollectiveMainloopBwdSm80ILi2ELi2EN4cute5tupleIJNS5_1CILi128EEES8_NS7_ILi64EEEEEENS_10bfloat16_tEfNS_4arch4Sm80ELb0ELb1ELb1ELb1ELb1ELb0ELb0ELb0ELi2ELi4ELi4ELi4ELb0EEENS1_24CollectiveEpilogueBwdGQAISA_fSD_Li256ELb1ELb1EEENS1_19SingleTileSchedulerILb1ELb0ELb0ELi128EEEEEEEEEvNT_6ParamsE$_ZN4cute3eso3ESOILb0ELb0EJiiNS_1CILi72EEENS2_ILi512EEEEEC2ERKiS7_RKS3_RKS4_)
$_ZN7cutlass13device_kernelIN5flash19enable_sm80_to_sm89INS1_16FlashAttnBwdSm80INS1_25CollectiveMainloopBwdSm80ILi2ELi2EN4cute5tupleIJNS5_1CILi128EEES8_NS7_ILi64EEEEEENS_10bfloat16_tEfNS_4arch4Sm80ELb0ELb1ELb1ELb1ELb1ELb0ELb0ELb0ELi2ELi4ELi4ELi4ELb0EEENS1_24CollectiveEpilogueBwdGQAISA_fSD_Li256ELb1ELb1EEENS1_19SingleTileSchedulerILb1ELb0ELb0ELi128EEEEEEEEEvNT_6ParamsE$_ZN4cute3eso3ESOILb0ELb0EJiiNS_1CILi72EEENS2_ILi512EEEEEC2ERKiS7_RKS3_RKS4_:
[----:B------:R-:W-:Y:S02]  /*6f90*/  IADD3 R4, R3, -c[0x0][0x20], RZ ;  /* 0x8000080003047a10 */ /* 0x000fe40007ffe0ff */
[----:B------:R-:W-:-:S03]  /*6fa0*/  IADD3 R3, R7, -c[0x0][0x20], RZ ;  /* 0x8000080007037a10 */ /* 0x000fc60007ffe0ff */
[----:B------:R1:W-:Y:S04]  /*6fb0*/  STL [R4], R5 ;  /* 0x0000000504007387 */ /* 0x0003e80000100800 */
[----:B------:R-:W2:Y:S01]  /*6fc0*/  LDL R3, [R3] ;  /* 0x0000000003037983 */ /* 0x000ea20000100800 */
[----:B------:R-:W-:-:S03]  /*6fd0*/  IMAD.MOV.U32 R7, RZ, RZ, 0x0 ;  /* 0x00000000ff077424 */ /* 0x000fc600078e00ff */
[----:B--2---:R1:W-:Y:S01]  /*6fe0*/  STL [R4+0x4], R3 ;  /* 0x0000040304007387 */ /* 0x0043e20000100800 */
[----:B------:R-:W-:Y:S05]  /*6ff0*/  RET.REL.NODEC R6 `(_ZN7cutlass13device_kernelIN5flash19enable_sm80_to_sm89INS1_16FlashAttnBwdSm80INS1_25CollectiveMainloopBwdSm80ILi2ELi2EN4cute5tupleIJNS5_1CILi128EEES8_NS7_ILi64EEEEEENS_10bfloat16_tEfNS_4arch4Sm80ELb0ELb1ELb1ELb1ELb1ELb0ELb0ELb0ELi2ELi4ELi4ELi4ELb0EEENS1_24CollectiveEpilogueBwdGQAISA_fSD_Li256ELb1ELb1EEENS1_19SingleTileSchedulerILb1ELb0ELb0ELi128EEEEEEEEEvNT_6ParamsE) ;  /* 0xffff900006007950 */ /* 0x000fea0003c3ffff */
        .type           $_ZN7cutlass13device_kernelIN5flash19enable_sm80_to_sm89INS1_16FlashAttnBwdSm80INS1_25CollectiveMainloopBwdSm80ILi2ELi2EN4cute5tupleIJNS5_1CILi128EEES8_NS7_ILi64EEEEEENS_10bfloat16_tEfNS_4arch4Sm80ELb0ELb1ELb1ELb1ELb1ELb0ELb0ELb0ELi2ELi4ELi4ELi4ELb0EEENS1_24CollectiveEpilogueBwdGQAISA_fSD_Li256ELb1ELb1EEENS1_19SingleTileSchedulerILb1ELb0ELb0ELi128EEEEEEEEEvNT_6ParamsE$_ZN4cute3eso3ESOILb0ELb0EJiiNS_1CILi8192EEEEEC2ERKiS6_RKS3_,@function
        .size           $_ZN7cutlass13device_kernelIN5flash19enable_sm80_to_sm89INS1_16FlashAttnBwdSm80INS1_25CollectiveMainloopBwdSm80ILi2ELi2EN4cute5tupleIJNS5_1CILi128EEES8_NS7_ILi64EEEEEENS_10bfloat16_tEfNS_4arch4Sm80ELb0ELb1ELb1ELb1ELb1ELb0ELb0ELb0ELi2ELi4ELi4ELi4ELb0EEENS1_24CollectiveEpilogueBwdGQAISA_fSD_Li256ELb1ELb1EEENS1_19SingleTileSchedulerILb1ELb0ELb0ELi128EEEEEEEEEvNT_6ParamsE$_ZN4cute3eso3ESOILb0ELb0EJiiNS_1CILi8192EEEEEC2ERKiS6_RKS3_,($_ZN7cutlass13device_kernelIN5flash19enable_sm80_to_sm89INS1_16FlashAttnBwdSm80INS1_25CollectiveMainloopBwdSm80ILi2ELi2EN4cute5tupleIJNS5_1CILi128EEES8_NS7_ILi64EEEEEENS_10bfloat16_tEfNS_4arch4Sm80ELb0ELb1ELb1ELb1ELb1ELb0ELb0ELb0ELi2ELi4ELi4ELi4ELb0EEENS1_24CollectiveEpilogueBwdGQAISA_fSD_Li256ELb1ELb1EEENS1_19SingleTileSchedulerILb1ELb0ELb0ELi128EEEEEEEEEvNT_6ParamsE$_ZN4cute3eso3ESOILb0ELb0EJiiiEEC2ERKiS4_S4_ - $_ZN7cutlass13device_kernelIN5flash19enable_sm80_to_sm89INS1_16FlashAttnBwdSm80INS1_25CollectiveMainloopBwdSm80ILi2ELi2EN4cute5tupleIJNS5_1CILi128EEES8_NS7_ILi64EEEEEENS_10bfloat16_tEfNS_4arch4Sm80ELb0ELb1ELb1ELb1ELb1ELb0ELb0ELb0ELi2ELi4ELi4ELi4ELb0EEENS1_24CollectiveEpilogueBwdGQAISA_fSD_Li256ELb1ELb1EEENS1_19SingleTileSchedulerILb1ELb0ELb0ELi128EEEEEEEEEvNT_6ParamsE$_ZN4cute3eso3ESOILb0ELb0EJiiNS_1CILi8192EEEEEC2ERKiS6_RKS3_)
$_ZN7cutlass13device_kernelIN5flash19enable_sm80_to_sm89INS1_16FlashAttnBwdSm80INS1_25CollectiveMainloopBwdSm80ILi2ELi2EN4cute5tupleIJNS5_1CILi128EEES8_NS7_ILi64EEEEEENS_10bfloat16_tEfNS_4arch4Sm80ELb0ELb1ELb1ELb1ELb1ELb0ELb0ELb0ELi2ELi4ELi4ELi4ELb0EEENS1_24CollectiveEpilogueBwdGQAISA_fSD_Li256ELb1ELb1EEENS1_19SingleTileSchedulerILb1ELb0ELb0ELi128EEEEEEEEEvNT_6ParamsE$_ZN4cute3eso3ESOILb0ELb0EJiiNS_1CILi8192EEEEEC2ERKiS6_RKS3_:
[----:B------:R-:W-:Y:S02]  /*7000*/  IADD3 R3, R3, -c[0x0][0x20], RZ ;  /* 0x8000080003037a10 */ /* 0x000fe40007ffe0ff */
[----:B------:R-:W-:-:S03]  /*7010*/  IADD3 R2, R2, -c[0x0][0x20], RZ ;  /* 0x8000080002027a10 */ /* 0x000fc60007ffe0ff */
[----:B------:R1:W-:Y:S04]  /*7020*/  STL [R3], R10 ;  /* 0x0000000a03007387 */ /* 0x0003e80000100800 */
[----:B------:R-:W2:Y:S01]  /*7030*/  LDL R2, [R2] ;  /* 0x0000000002027983 */ /* 0x000ea20000100800 */
[----:B------:R-:W-:-:S03]  /*7040*/  IMAD.MOV.U32 R9, RZ, RZ, 0x0 ;  /* 0x00000000ff097424 */ /* 0x000fc600078e00ff */
[----:B--2---:R1:W-:Y:S01]  /*7050*/  STL [R3+0x4], R2 ;  /* 0x0000040203007387 */ /* 0x0043e20000100800 */
[----:B------:R-:W-:Y:S05]  /*7060*/  RET.REL.NODEC R8 `(_ZN7cutlass13device_kernelIN5flash19enable_sm80_to_sm89INS1_16FlashAttnBwdSm80INS1_25CollectiveMainloopBwdSm80ILi2ELi2EN4cute5tupleIJNS5_1CILi128EEES8_NS7_ILi64EEEEEENS_10bfloat16_tEfNS_4arch4Sm80ELb0ELb1ELb1ELb1ELb1ELb0ELb0ELb0ELi2ELi4ELi4ELi4ELb0EEENS1_24CollectiveEpilogueBwdGQAISA_fSD_Li256ELb1ELb1EEENS1_19SingleTileSchedulerILb1ELb0ELb0ELi128EEEEEEEEEvNT_6ParamsE) ;  /* 0xffff8f9008007950 */ /* 0x000fea0003c3ffff */
        .type           $_ZN7cutlass13device_kernelIN5flash19enable_sm80_to_sm89INS1_16FlashAttnBwdSm80INS1_25CollectiveMainloopBwdSm80ILi2ELi2EN4cute5tupleIJNS5_1CILi128EEES8_NS7_ILi64EEEEEENS_10bfloat16_tEfNS_4arch4Sm80ELb0ELb1ELb1ELb1ELb1ELb0ELb0ELb0ELi2ELi4ELi4ELi4ELb0EEENS1_24CollectiveEpilogueBwdGQAISA_fSD_Li256ELb1ELb1EEENS1_19SingleTileSchedulerILb1ELb0ELb0ELi128EEEEEEEEEvNT_6ParamsE$_ZN4cute3eso3ESOILb0ELb0EJiiiEEC2ERKiS4_S4_,@function
        .size           $_ZN7cutlass13device_kernelIN5flash19enable_sm80_to_sm89INS1_16FlashAttnBwdSm80INS1_25CollectiveMainloopBwdSm80ILi2ELi2EN4cute5tupleIJNS5_1CILi128EEES8_NS7_ILi64EEEEEENS_10bfloat16_tEfNS_4arch4Sm80ELb0ELb1ELb1ELb1ELb1ELb0ELb0ELb0ELi2ELi4ELi4ELi4ELb0EEENS1_24CollectiveEpilogueBwdGQAISA_fSD_Li256ELb1ELb1EEENS1_19SingleTileSchedulerILb1ELb0ELb0ELi128EEEEEEEEEvNT_6ParamsE$_ZN4cute3eso3ESOILb0ELb0EJiiiEEC2ERKiS4_S4_,($_ZN7cutlass13device_kernelIN5flash19enable_sm80_to_sm89INS1_16FlashAttnBwdSm80INS1_25CollectiveMainloopBwdSm80ILi2ELi2EN4cute5tupleIJNS5_1CILi128EEES8_NS7_ILi64EEEEEENS_10bfloat16_tEfNS_4arch4Sm80ELb0ELb1ELb1ELb1ELb1ELb0ELb0ELb0ELi2ELi4ELi4ELi4ELb0EEENS1_24CollectiveEpilogueBwdGQAISA_fSD_Li256ELb1ELb1EEENS1_19SingleTileSchedulerILb1ELb0ELb0ELi128EEEEEEEEEvNT_6ParamsE$_ZN4cute3eso3ESOILb0ELb0EJiiiNS_1CILi0EEEEEC2ERKiS6_S6_RKS3_ - $_ZN7cutlass13device_kernelIN5flash19enable_sm80_to_sm89INS1_16FlashAttnBwdSm80INS1_25CollectiveMainloopBwdSm80ILi2ELi2EN4cute5tupleIJNS5_1CILi128EEES8_NS7_ILi64EEEEEENS_10bfloat16_tEfNS_4arch4Sm80ELb0ELb1ELb1ELb1ELb1ELb0ELb0ELb0ELi2ELi4ELi4ELi4ELb0EEENS1_24CollectiveEpilogueBwdGQAISA_fSD_Li256ELb1ELb1EEENS1_19SingleTileSchedulerILb1ELb0ELb0ELi128EEEEEEEEEvNT_6ParamsE$_ZN4cute3eso3ESOILb0ELb0EJiiiEEC2ERKiS4_S4_)
$_ZN7cutlass13device_kernelIN5flash19enable_sm80_to_sm89INS1_16FlashAttnBwdSm80INS1_25CollectiveMainloopBwdSm80ILi2ELi2EN4cute5tupleIJNS5_1CILi128EEES8_NS7_ILi64EEEEEENS_10bfloat16_tEfNS_4arch4Sm80ELb0ELb1ELb1ELb1ELb1ELb0ELb0ELb0ELi2ELi4ELi4ELi4ELb0EEENS1_24CollectiveEpilogueBwdGQAISA_fSD_Li256ELb1ELb1EEENS1_19SingleTileSchedulerILb1ELb0ELb0ELi128EEEEEEEEEvNT_6ParamsE$_ZN4cute3eso3ESOILb0ELb0EJiiiEEC2ERKiS4_S4_:
        /* <DEDUP_REMOVED lines=9> */
[----:B------:R-:W-:Y:S05]  /*7100*/  RET.REL.NODEC R4 `(_ZN7cutlass13device_kernelIN5flash19enable_sm80_to_sm89INS1_16FlashAttnBwdSm80INS1_25CollectiveMainloopBwdSm80ILi2ELi2EN4cute5tupleIJNS5_1CILi128EEES8_NS7_ILi64EEEEEENS_10bfloat16_tEfNS_4arch4Sm80ELb0ELb1ELb1ELb1ELb1ELb0ELb0ELb0ELi2ELi4ELi4ELi4ELb0EEENS1_24CollectiveEpilogueBwdGQAISA_fSD_Li256ELb1ELb1EEENS1_19SingleTileSchedulerILb1ELb0ELb0ELi128EEEEEEEEEvNT_6ParamsE) ;  /* 0xffff8ef004007950 */ /* 0x000fea0003c3ffff */
        .type           $_ZN7cutlass13device_kernelIN5flash19enable_sm80_to_sm89INS1_16FlashAttnBwdSm80INS1_25CollectiveMainloopBwdSm80ILi2ELi2EN4cute5tupleIJNS5_1CILi128EEES8_NS7_ILi64EEEEEENS_10bfloat16_tEfNS_4arch4Sm80ELb0ELb1ELb1ELb1ELb1ELb0ELb0ELb0ELi2ELi4ELi4ELi4ELb0EEENS1_24CollectiveEpilogueBwdGQAISA_fSD_Li256ELb1ELb1EEENS1_19SingleTileSchedulerILb1ELb0ELb0ELi128EEEEEEEEEvNT_6ParamsE$_ZN4cute3eso3ESOILb0ELb0EJiiiNS_1CILi0EEEEEC2ERKiS6_S6_RKS3_,@function
        .size           $_ZN7cutlass13device_kernelIN5flash19enable_sm80_to_sm89INS1_16FlashAttnBwdSm80INS1_25CollectiveMainloopBwdSm80ILi2ELi2EN4cute5tupleIJNS5_1CILi128EEES8_NS7_ILi64EEEEEENS_10bfloat16_tEfNS_4arch4Sm80ELb0ELb1ELb1ELb1ELb1ELb0ELb0ELb0ELi2ELi4ELi4ELi4ELb0EEENS1_24CollectiveEpilogueBwdGQAISA_fSD_Li256ELb1ELb1EEENS1_19SingleTileSchedulerILb1ELb0ELb0ELi128EEEEEEEEEvNT_6ParamsE$_ZN4cute3eso3ESOILb0ELb0EJiiiNS_1CILi0EEEEEC2ERKiS6_S6_RKS3_,($_ZN7cutlass13device_kernelIN5flash19enable_sm80_to_sm89INS1_16FlashAttnBwdSm80INS1_25CollectiveMainloopBwdSm80ILi2ELi2EN4cute5tupleIJNS5_1CILi128EEES8_NS7_ILi64EEEEEENS_10bfloat16_tEfNS_4arch4Sm80ELb0ELb1ELb1ELb1ELb1ELb0ELb0ELb0ELi2ELi4ELi4ELi4ELb0EEENS1_24CollectiveEpilogueBwdGQAISA_fSD_Li256ELb1ELb1EEENS1_19SingleTileSchedulerILb1ELb0ELb0ELi128EEEEEEEEEvNT_6ParamsE$_ZN4cute3eso3ESOILb0ELb0EJiiiNS_1CILi144EEENS2_ILi512EEEEEC2ERKiS7_S7_RKS3_RKS4_ - $_ZN7cutlass13device_kernelIN5flash19enable_sm80_to_sm89INS1_16FlashAttnBwdSm80INS1_25CollectiveMainloopBwdSm80ILi2ELi2EN4cute5tupleIJNS5_1CILi128EEES8_NS7_ILi64EEEEEENS_10bfloat16_tEfNS_4arch4Sm80ELb0ELb1ELb1ELb1ELb1ELb0ELb0ELb0ELi2ELi4ELi4ELi4ELb0EEENS1_24CollectiveEpilogueBwdGQAISA_fSD_Li256ELb1ELb1EEENS1_19SingleTileSchedulerILb1ELb0ELb0ELi128EEEEEEEEEvNT_6ParamsE$_ZN4cute3eso3ESOILb0ELb0EJiiiNS_1CILi0EEEEEC2ERKiS6_S6_RKS3_)
$_ZN7cutlass13device_kernelIN5flash19enable_sm80_to_sm89INS1_16FlashAttnBwdSm80INS1_25CollectiveMainloopBwdSm80ILi2ELi2EN4cute5tupleIJNS5_1CILi128EEES8_NS7_ILi64EEEEEENS_10bfloat16_tEfNS_4arch4Sm80ELb0ELb1ELb1ELb1ELb1ELb0ELb0ELb0ELi2ELi4ELi4ELi4ELb0EEENS1_24CollectiveEpilogueBwdGQAISA_fSD_Li256ELb1ELb1EEENS1_19SingleTileSchedulerILb1ELb0ELb0ELi128EEEEEEEEEvNT_6ParamsE$_ZN4cute3eso3ESOILb0ELb0EJiiiNS_1CILi0EEEEEC2ERKiS6_S6_RKS3_:
        /* <DEDUP_REMOVED lines=9> */
[----:B------:R-:W-:Y:S05]  /*71a0*/  RET.REL.NODEC R6 `(_ZN7cutlass13device_kernelIN5flash19enable_sm80_to_sm89INS1_16FlashAttnBwdSm80INS1_25CollectiveMainloopBwdSm80ILi2ELi2EN4cute5tupleIJNS5_1CILi128EEES8_NS7_ILi64EEEEEENS_10bfloat16_tEfNS_4arch4Sm80ELb0ELb1ELb1ELb1ELb1ELb0ELb0ELb0ELi2ELi4ELi4ELi4ELb0EEENS1_24CollectiveEpilogueBwdGQAISA_fSD_Li256ELb1ELb1EEENS1_19SingleTileSchedulerILb1ELb0ELb0ELi128EEEEEEEEEvNT_6ParamsE) ;  /* 0xffff8e5006007950 */ /* 0x000fea0003c3ffff */
        .type           $_ZN7cutlass13device_kernelIN5flash19enable_sm80_to_sm89INS1_16FlashAttnBwdSm80INS1_25CollectiveMainloopBwdSm80ILi2ELi2EN4cute5tupleIJNS5_1CILi128EEES8_NS7_ILi64EEEEEENS_10bfloat16_tEfNS_4arch4Sm80ELb0ELb1ELb1ELb1ELb1ELb0ELb0ELb0ELi2ELi4ELi4ELi4ELb0EEENS1_24CollectiveEpilogueBwdGQAISA_fSD_Li256ELb1ELb1EEENS1_19SingleTileSchedulerILb1ELb0ELb0ELi128EEEEEEEEEvNT_6ParamsE$_ZN4cute3eso3ESOILb0ELb0EJiiiNS_1CILi144EEENS2_ILi512EEEEEC2ERKiS7_S7_RKS3_RKS4_,@function
        .size           $_ZN7cutlass13device_kernelIN5flash19enable_sm80_to_sm89INS1_16FlashAttnBwdSm80INS1_25CollectiveMainloopBwdSm80ILi2ELi2EN4cute5tupleIJNS5_1CILi128EEES8_NS7_ILi64EEEEEENS_10bfloat16_tEfNS_4arch4Sm80ELb0ELb1ELb1ELb1ELb1ELb0ELb0ELb0ELi2ELi4ELi4ELi4ELb0EEENS1_24CollectiveEpilogueBwdGQAISA_fSD_Li256ELb1ELb1EEENS1_19SingleTileSchedulerILb1ELb0ELb0ELi128EEEEEEEEEvNT_6ParamsE$_ZN4cute3eso3ESOILb0ELb0EJiiiNS_1CILi144EEENS2_ILi512EEEEEC2ERKiS7_S7_RKS3_RKS4_,($_ZN7cutlass13device_kernelIN5flash19enable_sm80_to_sm89INS1_16FlashAttnBwdSm80INS1_25CollectiveMainloopBwdSm80ILi2ELi2EN4cute5tupleIJNS5_1CILi128EEES8_NS7_ILi64EEEEEENS_10bfloat16_tEfNS_4arch4Sm80ELb0ELb1ELb1ELb1ELb1ELb0ELb0ELb0ELi2ELi4ELi4ELi4ELb0EEENS1_24CollectiveEpilogueBwdGQAISA_fSD_Li256ELb1ELb1EEENS1_19SingleTileSchedulerILb1ELb0ELb0ELi128EEEEEEEEEvNT_6ParamsE$_ZN4cute3eso3ESOILb0ELb0EJiiiNS_1CILi72EEENS2_ILi512EEEEEC2ERKiS7_S7_RKS3_RKS4_ - $_ZN7cutlass13device_kernelIN5flash19enable_sm80_to_sm89INS1_16FlashAttnBwdSm80INS1_25CollectiveMainloopBwdSm80ILi2ELi2EN4cute5tupleIJNS5_1CILi128EEES8_NS7_ILi64EEEEEENS_10bfloat16_tEfNS_4arch4Sm80ELb0ELb1ELb1ELb1ELb1ELb0ELb0ELb0ELi2ELi4ELi4ELi4ELb0EEENS1_24CollectiveEpilogueBwdGQAISA_fSD_Li256ELb1ELb1EEENS1_19SingleTileSchedulerILb1ELb0ELb0ELi128EEEEEEEEEvNT_6ParamsE$_ZN4cute3eso3ESOILb0ELb0EJiiiNS_1CILi144EEENS2_ILi512EEEEEC2ERKiS7_S7_RKS3_RKS4_)
$_ZN7cutlass13device_kernelIN5flash19enable_sm80_to_sm89INS1_16FlashAttnBwdSm80INS1_25CollectiveMainloopBwdSm80ILi2ELi2EN4cute5tupleIJNS5_1CILi128EEES8_NS7_ILi64EEEEEENS_10bfloat16_tEfNS_4arch4Sm80ELb0ELb1ELb1ELb1ELb1ELb0ELb0ELb0ELi2ELi4ELi4ELi4ELb0EEENS1_24CollectiveEpilogueBwdGQAISA_fSD_Li256ELb1ELb1EEENS1_19SingleTileSchedulerILb1ELb0ELb0ELi128EEEEEEEEEvNT_6ParamsE$_ZN4cute3eso3ESOILb0ELb0EJiiiNS_1CILi144EEENS2_ILi512EEEEEC2ERKiS7_S7_RKS3_RKS4_:
        /* <DEDUP_REMOVED lines=10> */
        .type           $_ZN7cutlass13device_kernelIN5flash19enable_sm80_to_sm89INS1_16FlashAttnBwdSm80INS1_25CollectiveMainloopBwdSm80ILi2ELi2EN4cute5tupleIJNS5_1CILi128EEES8_NS7_ILi64EEEEEENS_10bfloat16_tEfNS_4arch4Sm80ELb0ELb1ELb1ELb1ELb1ELb0ELb0ELb0ELi2ELi4ELi4ELi4ELb0EEENS1_24CollectiveEpilogueBwdGQAISA_fSD_Li256ELb1ELb1EEENS1_19SingleTileSchedulerILb1ELb0ELb0ELi128EEEEEEEEEvNT_6ParamsE$_ZN4cute3eso3ESOILb0ELb0EJiiiNS_1CILi72EEENS2_ILi512EEEEEC2ERKiS7_S7_RKS3_RKS4_,@function
        .size           $_ZN7cutlass13device_kernelIN5flash19enable_sm80_to_sm89INS1_16FlashAttnBwdSm80INS1_25CollectiveMainloopBwdSm80ILi2ELi2EN4cute5tupleIJNS5_1CILi128EEES8_NS7_ILi64EEEEEENS_10bfloat16_tEfNS_4arch4Sm80ELb0ELb1ELb1ELb1ELb1ELb0ELb0ELb0ELi2ELi4ELi4ELi4ELb0EEENS1_24CollectiveEpilogueBwdGQAISA_fSD_Li256ELb1ELb1EEENS1_19SingleTileSchedulerILb1ELb0ELb0ELi128EEEEEEEEEvNT_6ParamsE$_ZN4cute3eso3ESOILb0ELb0EJiiiNS_1CILi72EEENS2_ILi512EEEEEC2ERKiS7_S7_RKS3_RKS4_,($_ZN7cutlass13device_kernelIN5flash19enable_sm80_to_sm89INS1_16FlashAttnBwdSm80INS1_25CollectiveMainloopBwdSm80ILi2ELi2EN4cute5tupleIJNS5_1CILi128EEES8_NS7_ILi64EEEEEENS_10bfloat16_tEfNS_4arch4Sm80ELb0ELb1ELb1ELb1ELb1ELb0ELb0ELb0ELi2ELi4ELi4ELi4ELb0EEENS1_24CollectiveEpilogueBwdGQAISA_fSD_Li256ELb1ELb1EEENS1_19SingleTileSchedulerILb1ELb0ELb0ELi128EEEEEEEEEvNT_6ParamsE$_ZN4cute3eso3ESOILb0ELb1EJNS_5tupleIJiNS2_IJiNS_1CILi0EEEEEEEEENS2_IJNS_10UnderscoreENS2_IJS7_S7_EEEEEEEEC2ERKS6_RKS9_ - $_ZN7cutlass13device_kernelIN5flash19enable_sm80_to_sm89INS1_16FlashAttnBwdSm80INS1_25CollectiveMainloopBwdSm80ILi2ELi2EN4cute5tupleIJNS5_1CILi128EEES8_NS7_ILi64EEEEEENS_10bfloat16_tEfNS_4arch4Sm80ELb0ELb1ELb1ELb1ELb1ELb0ELb0ELb0ELi2ELi4ELi4ELi4ELb0EEENS1_24CollectiveEpilogueBwdGQAISA_fSD_Li256ELb1ELb1EEENS1_19SingleTileSchedulerILb1ELb0ELb0ELi128EEEEEEEEEvNT_6ParamsE$_ZN4cute3eso3ESOILb0ELb0EJiiiNS_1CILi72EEENS2_ILi512EEEEEC2ERKiS7_S7_RKS3_RKS4_)
$_ZN7cutlass13device_kernelIN5flash19enable_sm80_to_sm89INS1_16FlashAttnBwdSm80INS1_25CollectiveMainloopBwdSm80ILi2ELi2EN4cute5tupleIJNS5_1CILi128EEES8_NS7_ILi64EEEEEENS_10bfloat16_tEfNS_4arch4Sm80ELb0ELb1ELb1ELb1ELb1ELb0ELb0ELb0ELi2ELi4ELi4ELi4ELb0EEENS1_24CollectiveEpilogueBwdGQAISA_fSD_Li256ELb1ELb1EEENS1_19SingleTileSchedulerILb1ELb0ELb0ELi128EEEEEEEEEvNT_6ParamsE$_ZN4cute3eso3ESOILb0ELb0EJiiiNS_1CILi72EEENS2_ILi512EEEEEC2ERKiS7_S7_RKS3_RKS4_:
        /* <DEDUP_REMOVED lines=10> */
        .type           $_ZN7cutlass13device_kernelIN5flash19enable_sm80_to_sm89INS1_16FlashAttnBwdSm80INS1_25CollectiveMainloopBwdSm80ILi2ELi2EN4cute5tupleIJNS5_1CILi128EEES8_NS7_ILi64EEEEEENS_10bfloat16_tEfNS_4arch4Sm80ELb0ELb1ELb1ELb1ELb1ELb0ELb0ELb0ELi2ELi4ELi4ELi4ELb0EEENS1_24CollectiveEpilogueBwdGQAISA_fSD_Li256ELb1ELb1EEENS1_19SingleTileSchedulerILb1ELb0ELb0ELi128EEEEEEEEEvNT_6ParamsE$_ZN4cute3eso3ESOILb0ELb1EJNS_5tupleIJiNS2_IJiNS_1CILi0EEEEEEEEENS2_IJNS_10UnderscoreENS2_IJS7_S7_EEEEEEEEC2ERKS6_RKS9_,@function
        .size           $_ZN7cutlass13device_kernelIN5flash19enable_sm80_to_sm89INS1_16FlashAttnBwdSm80INS1_25CollectiveMainloopBwdSm80ILi2ELi2EN4cute5tupleIJNS5_1CILi128EEES8_NS7_ILi64EEEEEENS_10bfloat16_tEfNS_4arch4Sm80ELb0ELb1ELb1ELb1ELb1ELb0ELb0ELb0ELi2ELi4ELi4ELi4ELb0EEENS1_24CollectiveEpilogueBwdGQAISA_fSD_Li256ELb1ELb1EEENS1_19SingleTileSchedulerILb1ELb0ELb0ELi128EEEEEEEEEvNT_6ParamsE$_ZN4cute3eso3ESOILb0ELb1EJNS_5tupleIJiNS2_IJiNS_1CILi0EEEEEEEEENS2_IJNS_10UnderscoreENS2_IJS7_S7_EEEEEEEEC2ERKS6_RKS9_,($_ZN7cutlass13device_kernelIN5flash19enable_sm80_to_sm89INS1_16FlashAttnBwdSm80INS1_25CollectiveMainloopBwdSm80ILi2ELi2EN4cute5tupleIJNS5_1CILi128EEES8_NS7_ILi64EEEEEENS_10bfloat16_tEfNS_4arch4Sm80ELb0ELb1ELb1ELb1ELb1ELb0ELb0ELb0ELi2ELi4ELi4ELi4ELb0EEENS1_24CollectiveEpilogueBwdGQAISA_fSD_Li256ELb1ELb1EEENS1_19SingleTileSchedulerILb1ELb0ELb0ELi128EEEEEEEEEvNT_6ParamsE$_ZN4cute3eso3ESOILb0ELb1EJNS_5tupleIJiNS2_IJiiEEEEEENS2_IJNS_10UnderscoreENS2_IJS5_S5_EEEEEEEEC2ERKS4_RKS7_ - $_ZN7cutlass13device_kernelIN5flash19enable_sm80_to_sm89INS1_16FlashAttnBwdSm80INS1_25CollectiveMainloopBwdSm80ILi2ELi2EN4cute5tupleIJNS5_1CILi128EEES8_NS7_ILi64EEEEEENS_10bfloat16_tEfNS_4arch4Sm80ELb0ELb1ELb1ELb1ELb1ELb0ELb0ELb0ELi2ELi4ELi4ELi4ELb0EEENS1_24CollectiveEpilogueBwdGQAISA_fSD_Li256ELb1ELb1EEENS1_19SingleTileSchedulerILb1ELb0ELb0ELi128EEEEEEEEEvNT_6ParamsE$_ZN4cute3eso3ESOILb0ELb1EJNS_5tupleIJiNS2_IJiNS_1CILi0EEEEEEEEENS2_IJNS_10UnderscoreENS2_IJS7_S7_EEEEEEEEC2ERKS6_RKS9_)
$_ZN7cutlass13device_kernelIN5flash19enable_sm80_to_sm89INS1_16FlashAttnBwdSm80INS1_25CollectiveMainloopBwdSm80ILi2ELi2EN4cute5tupleIJNS5_1CILi128EEES8_NS7_ILi64EEEEEENS_10bfloat16_tEfNS_4arch4Sm80ELb0ELb1ELb1ELb1ELb1ELb0ELb0ELb0ELi2ELi4ELi4ELi4ELb0EEENS1_24CollectiveEpilogueBwdGQAISA_fSD_Li256ELb1ELb1EEENS1_19SingleTileSchedulerILb1ELb0ELb0ELi128EEEEEEEEEvNT_6ParamsE$_ZN4cute3eso3ESOILb0ELb1EJNS_5tupleIJiNS2_IJiNS_1CILi0EEEEEEEEENS2_IJNS_10UnderscoreENS2_IJS7_S7_EEEEEEEEC2ERKS6_RKS9_:
[----:B------:R-:W-:Y:S02]  /*72f0*/  IADD3 R4, R4, -c[0x0][0x20], RZ ;  /* 0x8000080004047a10 */ /* 0x000fe40007ffe0ff */
[----:B------:R-:W-:-:S03]  /*7300*/  MOV R7, 0x0 ;  /* 0x0000000000077802 */ /* 0x000fc60000000f00 */
[----:B------:R1:W-:Y:S04]  /*7310*/  STL [R4], R2 ;  /* 0x0000000204007387 */ /* 0x0003e80000100800 */
[----:B------:R1:W-:Y:S01]  /*7320*/  STL [R4+0x4], R3 ;  /* 0x0000040304007387 */ /* 0x0003e20000100800 */
[----:B------:R-:W-:Y:S05]  /*7330*/  RET.REL.NODEC R6 `(_ZN7cutlass13device_kernelIN5flash19enable_sm80_to_sm89INS1_16FlashAttnBwdSm80INS1_25CollectiveMainloopBwdSm80ILi2ELi2EN4cute5tupleIJNS5_1CILi128EEES8_NS7_ILi64EEEEEENS_10bfloat16_tEfNS_4arch4Sm80ELb0ELb1ELb1ELb1ELb1ELb0ELb0ELb0ELi2ELi4ELi4ELi4ELb0EEENS1_24CollectiveEpilogueBwdGQAISA_fSD_Li256ELb1ELb1EEENS1_19SingleTileSchedulerILb1ELb0ELb0ELi128EEEEEEEEEvNT_6ParamsE) ;  /* 0xffff8cc006007950 */ /* 0x000fea0003c3ffff */
        .type           $_ZN7cutlass13device_kernelIN5flash19enable_sm80_to_sm89INS1_16FlashAttnBwdSm80INS1_25CollectiveMainloopBwdSm80ILi2ELi2EN4cute5tupleIJNS5_1CILi128EEES8_NS7_ILi64EEEEEENS_10bfloat16_tEfNS_4arch4Sm80ELb0ELb1ELb1ELb1ELb1ELb0ELb0ELb0ELi2ELi4ELi4ELi4ELb0EEENS1_24CollectiveEpilogueBwdGQAISA_fSD_Li256ELb1ELb1EEENS1_19SingleTileSchedulerILb1ELb0ELb0ELi128EEEEEEEEEvNT_6ParamsE$_ZN4cute3eso3ESOILb0ELb1EJNS_5tupleIJiNS2_IJiiEEEEEENS2_IJNS_10UnderscoreENS2_IJS5_S5_EEEEEEEEC2ERKS4_RKS7_,@function
        .size           $_ZN7cutlass13device_kernelIN5flash19enable_sm80_to_sm89INS1_16FlashAttnBwdSm80INS1_25CollectiveMainloopBwdSm80ILi2ELi2EN4cute5tupleIJNS5_1CILi128EEES8_NS7_ILi64EEEEEENS_10bfloat16_tEfNS_4arch4Sm80ELb0ELb1ELb1ELb1ELb1ELb0ELb0ELb0ELi2ELi4ELi4ELi4ELb0EEENS1_24CollectiveEpilogueBwdGQAISA_fSD_Li256ELb1ELb1EEENS1_19SingleTileSchedulerILb1ELb0ELb0ELi128EEEEEEEEEvNT_6ParamsE$_ZN4cute3eso3ESOILb0ELb1EJNS_5tupleIJiNS2_IJiiEEEEEENS2_IJNS_10UnderscoreENS2_IJS5_S5_EEEEEEEEC2ERKS4_RKS7_,($_ZN7cutlass13device_kernelIN5flash19enable_sm80_to_sm89INS1_16FlashAttnBwdSm80INS1_25CollectiveMainloopBwdSm80ILi2ELi2EN4cute5tupleIJNS5_1CILi128EEES8_NS7_ILi64EEEEEENS_10bfloat16_tEfNS_4arch4Sm80ELb0ELb1ELb1ELb1ELb1ELb0ELb0ELb0ELi2ELi4ELi4ELi4ELb0EEENS1_24CollectiveEpilogueBwdGQAISA_fSD_Li256ELb1ELb1EEENS1_19SingleTileSchedulerILb1ELb0ELb0ELi128EEEEEEEEEvNT_6ParamsE$_ZN4cute3eso3ESOILb0ELb1EJNS_5tupleIJiiEEEEEC2ERKS3_ - $_ZN7cutlass13device_kernelIN5flash19enable_sm80_to_sm89INS1_16FlashAttnBwdSm80INS1_25CollectiveMainloopBwdSm80ILi2ELi2EN4cute5tupleIJNS5_1CILi128EEES8_NS7_ILi64EEEEEENS_10bfloat16_tEfNS_4arch4Sm80ELb0ELb1ELb1ELb1ELb1ELb0ELb0ELb0ELi2ELi4ELi4ELi4ELb0EEENS1_24CollectiveEpilogueBwdGQAISA_fSD_Li256ELb1ELb1EEENS1_19SingleTileSchedulerILb1ELb0ELb0ELi128EEEEEEEEEvNT_6ParamsE$_ZN4cute3eso3ESOILb0ELb1EJNS_5tupleIJiNS2_IJiiEEEEEENS2_IJNS_10UnderscoreENS2_IJS5_S5_EEEEEEEEC2ERKS4_RKS7_)
$_ZN7cutlass13device_kernelIN5flash19enable_sm80_to_sm89INS1_16FlashAttnBwdSm80INS1_25CollectiveMainloopBwdSm80ILi2ELi2EN4cute5tupleIJNS5_1CILi128EEES8_NS7_ILi64EEEEEENS_10bfloat16_tEfNS_4arch4Sm80ELb0ELb1ELb1ELb1ELb1ELb0ELb0ELb0ELi2ELi4ELi4ELi4ELb0EEENS1_24CollectiveEpilogueBwdGQAISA_fSD_Li256ELb1ELb1EEENS1_19SingleTileSchedulerILb1ELb0ELb0ELi128EEEEEEEEEvNT_6ParamsE$_ZN4cute3eso3ESOILb0ELb1EJNS_5tupleIJiNS2_IJiiEEEEEENS2_IJNS_10UnderscoreENS2_IJS5_S5_EEEEEEEEC2ERKS4_RKS7_:
[----:B------:R-:W-:Y:S02]  /*7340*/  IADD3 R4, R13, -c[0x0][0x20], RZ ;  /* 0x800008000d047a10 */ /* 0x000fe40007ffe0ff */
[----:B------:R-:W-:-:S03]  /*7350*/  MOV R7, 0x0 ;  /* 0x0000000000077802 */ /* 0x000fc60000000f00 */
[----:B------:R1:W-:Y:S04]  /*7360*/  STL [R4], R2 ;  /* 0x0000000204007387 */ /* 0x0003e80000100800 */
[----:B------:R1:W-:Y:S04]  /*7370*/  STL [R4+0x4], R3 ;  /* 0x0000040304007387 */ /* 0x0003e80000100800 */
[----:B------:R1:W-:Y:S01]  /*7380*/  STL [R4+0x8], R5 ;  /* 0x0000080504007387 */ /* 0x0003e20000100800 */
[----:B------:R-:W-:Y:S05]  /*7390*/  RET.REL.NODEC R6 `(_ZN7cutlass13device_kernelIN5flash19enable_sm80_to_sm89INS1_16FlashAttnBwdSm80INS1_25CollectiveMainloopBwdSm80ILi2ELi2EN4cute5tupleIJNS5_1CILi128EEES8_NS7_ILi64EEEEEENS_10bfloat16_tEfNS_4arch4Sm80ELb0ELb1ELb1ELb1ELb1ELb0ELb0ELb0ELi2ELi4ELi4ELi4ELb0EEENS1_24CollectiveEpilogueBwdGQAISA_fSD_Li256ELb1ELb1EEENS1_19SingleTileSchedulerILb1ELb0ELb0ELi128EEEEEEEEEvNT_6ParamsE) ;  /* 0xffff8c6006007950 */ /* 0x000fea0003c3ffff */
        .type           $_ZN7cutlass13device_kernelIN5flash19enable_sm80_to_sm89INS1_16FlashAttnBwdSm80INS1_25CollectiveMainloopBwdSm80ILi2ELi2EN4cute5tupleIJNS5_1CILi128EEES8_NS7_ILi64EEEEEENS_10bfloat16_tEfNS_4arch4Sm80ELb0ELb1ELb1ELb1ELb1ELb0ELb0ELb0ELi2ELi4ELi4ELi4ELb0EEENS1_24CollectiveEpilogueBwdGQAISA_fSD_Li256ELb1ELb1EEENS1_19SingleTileSchedulerILb1ELb0ELb0ELi128EEEEEEEEEvNT_6ParamsE$_ZN4cute3eso3ESOILb0ELb1EJNS_5tupleIJiiEEEEEC2ERKS3_,@function
        .size           $_ZN7cutlass13device_kernelIN5flash19enable_sm80_to_sm89INS1_16FlashAttnBwdSm80INS1_25CollectiveMainloopBwdSm80ILi2ELi2EN4cute5tupleIJNS5_1CILi128EEES8_NS7_ILi64EEEEEENS_10bfloat16_tEfNS_4arch4Sm80ELb0ELb1ELb1ELb1ELb1ELb0ELb0ELb0ELi2ELi4ELi4ELi4ELb0EEENS1_24CollectiveEpilogueBwdGQAISA_fSD_Li256ELb1ELb1EEENS1_19SingleTileSchedulerILb1ELb0ELb0ELi128EEEEEEEEEvNT_6ParamsE$_ZN4cute3eso3ESOILb0ELb1EJNS_5tupleIJiiEEEEEC2ERKS3_,($_ZN7cutlass13device_kernelIN5flash19enable_sm80_to_sm89INS1_16FlashAttnBwdSm80INS1_25CollectiveMainloopBwdSm80ILi2ELi2EN4cute5tupleIJNS5_1CILi128EEES8_NS7_ILi64EEEEEENS_10bfloat16_tEfNS_4arch4Sm80ELb0ELb1ELb1ELb1ELb1ELb0ELb0ELb0ELi2ELi4ELi4ELi4ELb0EEENS1_24CollectiveEpilogueBwdGQAISA_fSD_Li256ELb1ELb1EEENS1_19SingleTileSchedulerILb1ELb0ELb0ELi128EEEEEEEEEvNT_6ParamsE$_ZN4cute3eso3ESOILb0ELb1EJNS_5tupleIJiiEEENS_1CILi1024EEEEEC2ERKS3_RKS5_ - $_ZN7cutlass13device_kernelIN5flash19enable_sm80_to_sm89INS1_16FlashAttnBwdSm80INS1_25CollectiveMainloopBwdSm80ILi2ELi2EN4cute5tupleIJNS5_1CILi128EEES8_NS7_ILi64EEEEEENS_10bfloat16_tEfNS_4arch4Sm80ELb0ELb1ELb1ELb1ELb1ELb0ELb0ELb0ELi2ELi4ELi4ELi4ELb0EEENS1_24CollectiveEpilogueBwdGQAISA_fSD_Li256ELb1ELb1EEENS1_19SingleTileSchedulerILb1ELb0ELb0ELi128EEEEEEEEEvNT_6ParamsE$_ZN4cute3eso3ESOILb0ELb1EJNS_5tupleIJiiEEEEEC2ERKS3_)
$_ZN7cutlass13device_kernelIN5flash19enable_sm80_to_sm89INS1_16FlashAttnBwdSm80INS1_25CollectiveMainloopBwdSm80ILi2ELi2EN4cute5tupleIJNS5_1CILi128EEES8_NS7_ILi64EEEEEENS_10bfloat16_tEfNS_4arch4Sm80ELb0ELb1ELb1ELb1ELb1ELb0ELb0ELb0ELi2ELi4ELi4ELi4ELb0EEENS1_24CollectiveEpilogueBwdGQAISA_fSD_Li256ELb1ELb1EEENS1_19SingleTileSchedulerILb1ELb0ELb0ELi128EEEEEEEEEvNT_6ParamsE$_ZN4cute3eso3ESOILb0ELb1EJNS_5tupleIJiiEEEEEC2ERKS3_:
[----:B------:R-:W-:Y:S01]  /*73a0*/  IADD3 R2, R2, -c[0x0][0x20], RZ ;  /* 0x8000080002027a10 */ /* 0x000fe20007ffe0ff */
[----:B------:R-:W-:Y:S01]  /*73b0*/  IMAD.MOV.U32 R8, RZ, RZ, R6 ;  /* 0x000000ffff087224 */ /* 0x000fe200078e0006 */
[----:B------:R-:W-:-:S03]  /*73c0*/  MOV R9, 0x0 ;  /* 0x0000000000097802 */ /* 0x000fc60000000f00 */
[----:B------:R1:W-:Y:S04]  /*73d0*/  STL [R2], R5 ;  /* 0x0000000502007387 */ /* 0x0003e80000100800 */
[----:B------:R1:W-:Y:S01]  /*73e0*/  STL [R2+0x4], R3 ;  /* 0x0000040302007387 */ /* 0x0003e20000100800 */
[----:B------:R-:W-:Y:S05]  /*73f0*/  RET.REL.NODEC R8 `(_ZN7cutlass13device_kernelIN5flash19enable_sm80_to_sm89INS1_16FlashAttnBwdSm80INS1_25CollectiveMainloopBwdSm80ILi2ELi2EN4cute5tupleIJNS5_1CILi128EEES8_NS7_ILi64EEEEEENS_10bfloat16_tEfNS_4arch4Sm80ELb0ELb1ELb1ELb1ELb1ELb0ELb0ELb0ELi2ELi4ELi4ELi4ELb0EEENS1_24CollectiveEpilogueBwdGQAISA_fSD_Li256ELb1ELb1EEENS1_19SingleTileSchedulerILb1ELb0ELb0ELi128EEEEEEEEEvNT_6ParamsE) ;  /* 0xffff8c0008007950 */ /* 0x000fea0003c3ffff */
        .type           $_ZN7cutlass13device_kernelIN5flash19enable_sm80_to_sm89INS1_16FlashAttnBwdSm80INS1_25CollectiveMainloopBwdSm80ILi2ELi2EN4cute5tupleIJNS5_1CILi128EEES8_NS7_ILi64EEEEEENS_10bfloat16_tEfNS_4arch4Sm80ELb0ELb1ELb1ELb1ELb1ELb0ELb0ELb0ELi2ELi4ELi4ELi4ELb0EEENS1_24CollectiveEpilogueBwdGQAISA_fSD_Li256ELb1ELb1EEENS1_19SingleTileSchedulerILb1ELb0ELb0ELi128EEEEEEEEEvNT_6ParamsE$_ZN4cute3eso3ESOILb0ELb1EJNS_5tupleIJiiEEENS_1CILi1024EEEEEC2ERKS3_RKS5_,@function
        .size           $_ZN7cutlass13device_kernelIN5flash19enable_sm80_to_sm89INS1_16FlashAttnBwdSm80INS1_25CollectiveMainloopBwdSm80ILi2ELi2EN4cute5tupleIJNS5_1CILi128EEES8_NS7_ILi64EEEEEENS_10bfloat16_tEfNS_4arch4Sm80ELb0ELb1ELb1ELb1ELb1ELb0ELb0ELb0ELi2ELi4ELi4ELi4ELb0EEENS1_24CollectiveEpilogueBwdGQAISA_fSD_Li256ELb1ELb1EEENS1_19SingleTileSchedulerILb1ELb0ELb0ELi128EEEEEEEEEvNT_6ParamsE$_ZN4cute3eso3ESOILb0ELb1EJNS_5tupleIJiiEEENS_1CILi1024EEEEEC2ERKS3_RKS5_,($_ZN7cutlass13device_kernelIN5flash19enable_sm80_to_sm89INS1_16FlashAttnBwdSm80INS1_25CollectiveMainloopBwdSm80ILi2ELi2EN4cute5tupleIJNS5_1CILi128EEES8_NS7_ILi64EEEEEENS_10bfloat16_tEfNS_4arch4Sm80ELb0ELb1ELb1ELb1ELb1ELb0ELb0ELb0ELi2ELi4ELi4ELi4ELb0EEENS1_24CollectiveEpilogueBwdGQAISA_fSD_Li256ELb1ELb1EEENS1_19SingleTileSchedulerILb1ELb0ELb0ELi128EEEEEEEEEvNT_6ParamsE$_ZN4cute3eso3ESOILb0ELb1EJNS_5tupleIJiiEEENS_1CILi8192EEEEEC2ERKS3_RKS5_ - $_ZN7cutlass13device_kernelIN5flash19enable_sm80_to_sm89INS1_16FlashAttnBwdSm80INS1_25CollectiveMainloopBwdSm80ILi2ELi2EN4cute5tupleIJNS5_1CILi128EEES8_NS7_ILi64EEEEEENS_10bfloat16_tEfNS_4arch4Sm80ELb0ELb1ELb1ELb1ELb1ELb0ELb0ELb0ELi2ELi4ELi4ELi4ELb0EEENS1_24CollectiveEpilogueBwdGQAISA_fSD_Li256ELb1ELb1EEENS1_19SingleTileSchedulerILb1ELb0ELb0ELi128EEEEEEEEEvNT_6ParamsE$_ZN4cute3eso3ESOILb0ELb1EJNS_5tupleIJiiEEENS_1CILi1024EEEEEC2ERKS3_RKS5_)
$_ZN7cutlass13device_kernelIN5flash19enable_sm80_to_sm89INS1_16FlashAttnBwdSm80INS1_25CollectiveMainloopBwdSm80ILi2ELi2EN4cute5tupleIJNS5_1CILi128EEES8_NS7_ILi64EEEEEENS_10bfloat16_tEfNS_4arch4Sm80ELb0ELb1ELb1ELb1ELb1ELb0ELb0ELb0ELi2ELi4ELi4ELi4ELb0EEENS1_24CollectiveEpilogueBwdGQAISA_fSD_Li256ELb1ELb1EEENS1_19SingleTileSchedulerILb1ELb0ELb0ELi128EEEEEEEEEvNT_6ParamsE$_ZN4cute3eso3ESOILb0ELb1EJNS_5tupleIJiiEEENS_1CILi1024EEEEEC2ERKS3_RKS5_:
[----:B------:R-:W-:Y:S02]  /*7400*/  IADD3 R2, R2, -c[0x0][0x20], RZ ;  /* 0x8000080002027a10 */ /* 0x000fe40007ffe0ff */
[----:B------:R-:W-:-:S03]  /*7410*/  MOV R7, 0x0 ;  /* 0x0000000000077802 */ /* 0x000fc60000000f00 */
[----:B------:R1:W-:Y:S04]  /*7420*/  STL [R2], R5 ;  /* 0x0000000502007387 */ /* 0x0003e80000100800 */
[----:B------:R1:W-:Y:S01]  /*7430*/  STL [R2+0x4], R3 ;  /* 0x0000040302007387 */ /* 0x0003e20000100800 */
[----:B------:R-:W-:Y:S05]  /*7440*/  RET.REL.NODEC R6 `(_ZN7cutlass13device_kernelIN5flash19enable_sm80_to_sm89INS1_16FlashAttnBwdSm80INS1_25CollectiveMainloopBwdSm80ILi2ELi2EN4cute5tupleIJNS5_1CILi128EEES8_NS7_ILi64EEEEEENS_10bfloat16_tEfNS_4arch4Sm80ELb0ELb1ELb1ELb1ELb1ELb0ELb0ELb0ELi2ELi4ELi4ELi4ELb0EEENS1_24CollectiveEpilogueBwdGQAISA_fSD_Li256ELb1ELb1EEENS1_19SingleTileSchedulerILb1ELb0ELb0ELi128EEEEEEEEEvNT_6ParamsE) ;  /* 0xffff8bb006007950 */ /* 0x000fea0003c3ffff */
        .type           $_ZN7cutlass13device_kernelIN5flash19enable_sm80_to_sm89INS1_16FlashAttnBwdSm80INS1_25CollectiveMainloopBwdSm80ILi2ELi2EN4cute5tupleIJNS5_1CILi128EEES8_NS7_ILi64EEEEEENS_10bfloat16_tEfNS_4arch4Sm80ELb0ELb1ELb1ELb1ELb1ELb0ELb0ELb0ELi2ELi4ELi4ELi4ELb0EEENS1_24CollectiveEpilogueBwdGQAISA_fSD_Li256ELb1ELb1EEENS1_19SingleTileSchedulerILb1ELb0ELb0ELi128EEEEEEEEEvNT_6ParamsE$_ZN4cute3eso3ESOILb0ELb1EJNS_5tupleIJiiEEENS_1CILi8192EEEEEC2ERKS3_RKS5_,@function
        .size           $_ZN7cutlass13device_kernelIN5flash19enable_sm80_to_sm89INS1_16FlashAttnBwdSm80INS1_25CollectiveMainloopBwdSm80ILi2ELi2EN4cute5tupleIJNS5_1CILi128EEES8_NS7_ILi64EEEEEENS_10bfloat16_tEfNS_4arch4Sm80ELb0ELb1ELb1ELb1ELb1ELb0ELb0ELb0ELi2ELi4ELi4ELi4ELb0EEENS1_24CollectiveEpilogueBwdGQAISA_fSD_Li256ELb1ELb1EEENS1_19SingleTileSchedulerILb1ELb0ELb0ELi128EEEEEEEEEvNT_6ParamsE$_ZN4cute3eso3ESOILb0ELb1EJNS_5tupleIJiiEEENS_1CILi8192EEEEEC2ERKS3_RKS5_,($_ZN7cutlass13device_kernelIN5flash19enable_sm80_to_sm89INS1_16FlashAttnBwdSm80INS1_25CollectiveMainloopBwdSm80ILi2ELi2EN4cute5tupleIJNS5_1CILi128EEES8_NS7_ILi64EEEEEENS_10bfloat16_tEfNS_4arch4Sm80ELb0ELb1ELb1ELb1ELb1ELb0ELb0ELb0ELi2ELi4ELi4ELi4ELb0EEENS1_24CollectiveEpilogueBwdGQAISA_fSD_Li256ELb1ELb1EEENS1_19SingleTileSchedulerILb1ELb0ELb0ELi128EEEEEEEEEvNT_6ParamsE$_ZN4cute3eso3ESOILb0ELb1EJNS_6LayoutINS_5tupleIJNS3_IJNS_1CILi8EEENS4_ILi1EEEEEENS4_ILi2EEEEEENS3_IJNS3_IJS6_NS4_ILi0EEEEEEiEEEEESA_EEC2ERKSD_RKSA_ - $_ZN7cutlass13device_kernelIN5flash19enable_sm80_to_sm89INS1_16FlashAttnBwdSm80INS1_25CollectiveMainloopBwdSm80ILi2ELi2EN4cute5tupleIJNS5_1CILi128EEES8_NS7_ILi64EEEEEENS_10bfloat16_tEfNS_4arch4Sm80ELb0ELb1ELb1ELb1ELb1ELb0ELb0ELb0ELi2ELi4ELi4ELi4ELb0EEENS1_24CollectiveEpilogueBwdGQAISA_fSD_Li256ELb1ELb1EEENS1_19SingleTileSchedulerILb1ELb0ELb0ELi128EEEEEEEEEvNT_6ParamsE$_ZN4cute3eso3ESOILb0ELb1EJNS_5tupleIJiiEEENS_1CILi8192EEEEEC2ERKS3_RKS5_)
$_ZN7cutlass13device_kernelIN5flash19enable_sm80_to_sm89INS1_16FlashAttnBwdSm80INS1_25CollectiveMainloopBwdSm80ILi2ELi2EN4cute5tupleIJNS5_1CILi128EEES8_NS7_ILi64EEEEEENS_10bfloat16_tEfNS_4arch4Sm80ELb0ELb1ELb1ELb1ELb1ELb0ELb0ELb0ELi2ELi4ELi4ELi4ELb0EEENS1_24CollectiveEpilogueBwdGQAISA_fSD_Li256ELb1ELb1EEENS1_19SingleTileSchedulerILb1ELb0ELb0ELi128EEEEEEEEEvNT_6ParamsE$_ZN4cute3eso3ESOILb0ELb1EJNS_5tupleIJiiEEENS_1CILi8192EEEEEC2ERKS3_RKS5_:
[----:B------:R-:W-:Y:S01]  /*7450*/  IADD3 R4, R69, -c[0x0][0x20], RZ ;  /* 0x8000080045047a10 */ /* 0x000fe20007ffe0ff */
[----:B------:R-:W-:Y:S01]  /*7460*/  IMAD.MOV.U32 R74, RZ, RZ, R6 ;  /* 0x000000ffff4a7224 */ /* 0x000fe200078e0006 */
[----:B------:R-:W-:-:S03]  /*7470*/  MOV R75, 0x0 ;  /* 0x00000000004b7802 */ /* 0x000fc60000000f00 */
[----:B------:R1:W-:Y:S04]  /*7480*/  STL [R4], R2 ;  /* 0x0000000204007387 */ /* 0x0003e80000100800 */
[----:B------:R1:W-:Y:S01]  /*7490*/  STL [R4+0x4], R3 ;  /* 0x0000040304007387 */ /* 0x0003e20000100800 */
[----:B------:R-:W-:Y:S05]  /*74a0*/  RET.REL.NODEC R74 `(_ZN7cutlass13device_kernelIN5flash19enable_sm80_to_sm89INS1_16FlashAttnBwdSm80INS1_25CollectiveMainloopBwdSm80ILi2ELi2EN4cute5tupleIJNS5_1CILi128EEES8_NS7_ILi64EEEEEENS_10bfloat16_tEfNS_4arch4Sm80ELb0ELb1ELb1ELb1ELb1ELb0ELb0ELb0ELi2ELi4ELi4ELi4ELb0EEENS1_24CollectiveEpilogueBwdGQAISA_fSD_Li256ELb1ELb1EEENS1_19SingleTileSchedulerILb1ELb0ELb0ELi128EEEEEEEEEvNT_6ParamsE) ;  /* 0xffff8b504a007950 */ /* 0x000fea0003c3ffff */
        .type           $_ZN7cutlass13device_kernelIN5flash19enable_sm80_to_sm89INS1_16FlashAttnBwdSm80INS1_25CollectiveMainloopBwdSm80ILi2ELi2EN4cute5tupleIJNS5_1CILi128EEES8_NS7_ILi64EEEEEENS_10bfloat16_tEfNS_4arch4Sm80ELb0ELb1ELb1ELb1ELb1ELb0ELb0ELb0ELi2ELi4ELi4ELi4ELb0EEENS1_24CollectiveEpilogueBwdGQAISA_fSD_Li256ELb1ELb1EEENS1_19SingleTileSchedulerILb1ELb0ELb0ELi128EEEEEEEEEvNT_6ParamsE$_ZN4cute3eso3ESOILb0ELb1EJNS_6LayoutINS_5tupleIJNS3_IJNS_1CILi8EEENS4_ILi1EEEEEENS4_ILi2EEEEEENS3_IJNS3_IJS6_NS4_ILi0EEEEEEiEEEEESA_EEC2ERKSD_RKSA_,@function
        .size           $_ZN7cutlass13device_kernelIN5flash19enable_sm80_to_sm89INS1_16FlashAttnBwdSm80INS1_25CollectiveMainloopBwdSm80ILi2ELi2EN4cute5tupleIJNS5_1CILi128EEES8_NS7_ILi64EEEEEENS_10bfloat16_tEfNS_4arch4Sm80ELb0ELb1ELb1ELb1ELb1ELb0ELb0ELb0ELi2ELi4ELi4ELi4ELb0EEENS1_24CollectiveEpilogueBwdGQAISA_fSD_Li256ELb1ELb1EEENS1_19SingleTileSchedulerILb1ELb0ELb0ELi128EEEEEEEEEvNT_6ParamsE$_ZN4cute3eso3ESOILb0ELb1EJNS_6LayoutINS_5tupleIJNS3_IJNS_1CILi8EEENS4_ILi1EEEEEENS4_ILi2EEEEEENS3_IJNS3_IJS6_NS4_ILi0EEEEEEiEEEEESA_EEC2ERKSD_RKSA_,($_ZN7cutlass13device_kernelIN5flash19enable_sm80_to_sm89INS1_16FlashAttnBwdSm80INS1_25CollectiveMainloopBwdSm80ILi2ELi2EN4cute5tupleIJNS5_1CILi128EEES8_NS7_ILi64EEEEEENS_10bfloat16_tEfNS_4arch4Sm80ELb0ELb1ELb1ELb1ELb1ELb0ELb0ELb0ELi2ELi4ELi4ELi4ELb0EEENS1_24CollectiveEpilogueBwdGQAISA_fSD_Li256ELb1ELb1EEENS1_19SingleTileSchedulerILb1ELb0ELb0ELi128EEEEEEEEEvNT_6ParamsE$_ZN4cute3eso3ESOILb0ELb1EJiEEC2ERKi - $_ZN7cutlass13device_kernelIN5flash19enable_sm80_to_sm89INS1_16FlashAttnBwdSm80INS1_25CollectiveMainloopBwdSm80ILi2ELi2EN4cute5tupleIJNS5_1CILi128EEES8_NS7_ILi64EEEEEENS_10bfloat16_tEfNS_4arch4Sm80ELb0ELb1ELb1ELb1ELb1ELb0ELb0ELb0ELi2ELi4ELi4ELi4ELb0EEENS1_24CollectiveEpilogueBwdGQAISA_fSD_Li256ELb1ELb1EEENS1_19SingleTileSchedulerILb1ELb0ELb0ELi128EEEEEEEEEvNT_6ParamsE$_ZN4cute3eso3ESOILb0ELb1EJNS_6LayoutINS_5tupleIJNS3_IJNS_1CILi8EEENS4_ILi1EEEEEENS4_ILi2EEEEEENS3_IJNS3_IJS6_NS4_ILi0EEEEEEiEEEEESA_EEC2ERKSD_RKSA_)
$_ZN7cutlass13device_kernelIN5flash19enable_sm80_to_sm89INS1_16FlashAttnBwdSm80INS1_25CollectiveMainloopBwdSm80ILi2ELi2EN4cute5tupleIJNS5_1CILi128EEES8_NS7_ILi64EEEEEENS_10bfloat16_tEfNS_4arch4Sm80ELb0ELb1ELb1ELb1ELb1ELb0ELb0ELb0ELi2ELi4ELi4ELi4ELb0EEENS1_24CollectiveEpilogueBwdGQAISA_fSD_Li256ELb1ELb1EEENS1_19SingleTileSchedulerILb1ELb0ELb0ELi128EEEEEEEEEvNT_6ParamsE$_ZN4cute3eso3ESOILb0ELb1EJNS_6LayoutINS_5tupleIJNS3_IJNS_1CILi8EEENS4_ILi1EEEEEENS4_ILi2EEEEEENS3_IJNS3_IJS6_NS4_ILi0EEEEEEiEEEEESA_EEC2ERKSD_RKSA_:
[----:B------:R-:W-:Y:S02]  /*74b0*/  IADD3 R2, R70, -c[0x0][0x20], RZ ;  /* 0x8000080046027a10 */ /* 0x000fe40007ffe0ff */
[----:B------:R-:W-:-:S03]  /*74c0*/  MOV R7, 0x0 ;  /* 0x0000000000077802 */ /* 0x000fc60000000f00 */
[----:B------:R1:W-:Y:S01]  /*74d0*/  STL [R2], R3 ;  /* 0x0000000302007387 */ /* 0x0003e20000100800 */
[----:B------:R-:W-:Y:S05]  /*74e0*/  RET.REL.NODEC R6 `(_ZN7cutlass13device_kernelIN5flash19enable_sm80_to_sm89INS1_16FlashAttnBwdSm80INS1_25CollectiveMainloopBwdSm80ILi2ELi2EN4cute5tupleIJNS5_1CILi128EEES8_NS7_ILi64EEEEEENS_10bfloat16_tEfNS_4arch4Sm80ELb0ELb1ELb1ELb1ELb1ELb0ELb0ELb0ELi2ELi4ELi4ELi4ELb0EEENS1_24CollectiveEpilogueBwdGQAISA_fSD_Li256ELb1ELb1EEENS1_19SingleTileSchedulerILb1ELb0ELb0ELi128EEEEEEEEEvNT_6ParamsE) ;  /* 0xffff8b1006007950 */ /* 0x000fea0003c3ffff */
        .type           $_ZN7cutlass13device_kernelIN5flash19enable_sm80_to_sm89INS1_16FlashAttnBwdSm80INS1_25CollectiveMainloopBwdSm80ILi2ELi2EN4cute5tupleIJNS5_1CILi128EEES8_NS7_ILi64EEEEEENS_10bfloat16_tEfNS_4arch4Sm80ELb0ELb1ELb1ELb1ELb1ELb0ELb0ELb0ELi2ELi4ELi4ELi4ELb0EEENS1_24CollectiveEpilogueBwdGQAISA_fSD_Li256ELb1ELb1EEENS1_19SingleTileSchedulerILb1ELb0ELb0ELi128EEEEEEEEEvNT_6ParamsE$_ZN4cute3eso3ESOILb0ELb1EJiEEC2ERKi,@function
        .size           $_ZN7cutlass13device_kernelIN5flash19enable_sm80_to_sm89INS1_16FlashAttnBwdSm80INS1_25CollectiveMainloopBwdSm80ILi2ELi2EN4cute5tupleIJNS5_1CILi128EEES8_NS7_ILi64EEEEEENS_10bfloat16_tEfNS_4arch4Sm80ELb0ELb1ELb1ELb1ELb1ELb0ELb0ELb0ELi2ELi4ELi4ELi4ELb0EEENS1_24CollectiveEpilogueBwdGQAISA_fSD_Li256ELb1ELb1EEENS1_19SingleTileSchedulerILb1ELb0ELb0ELi128EEEEEEEEEvNT_6ParamsE$_ZN4cute3eso3ESOILb0ELb1EJiEEC2ERKi,($_ZN7cutlass13device_kernelIN5flash19enable_sm80_to_sm89INS1_16FlashAttnBwdSm80INS1_25CollectiveMainloopBwdSm80ILi2ELi2EN4cute5tupleIJNS5_1CILi128EEES8_NS7_ILi64EEEEEENS_10bfloat16_tEfNS_4arch4Sm80ELb0ELb1ELb1ELb1ELb1ELb0ELb0ELb0ELi2ELi4ELi4ELi4ELb0EEENS1_24CollectiveEpilogueBwdGQAISA_fSD_Li256ELb1ELb1EEENS1_19SingleTileSchedulerILb1ELb0ELb0ELi128EEEEEEEEEvNT_6ParamsE$_ZN4cute3eso3ESOILb0ELb1EJiNS_1CILi0EEEEEC2ERKiRKS3_ - $_ZN7cutlass13device_kernelIN5flash19enable_sm80_to_sm89INS1_16FlashAttnBwdSm80INS1_25CollectiveMainloopBwdSm80ILi2ELi2EN4cute5tupleIJNS5_1CILi128EEES8_NS7_ILi64EEEEEENS_10bfloat16_tEfNS_4arch4Sm80ELb0ELb1ELb1ELb1ELb1ELb0ELb0ELb0ELi2ELi4ELi4ELi4ELb0EEENS1_24CollectiveEpilogueBwdGQAISA_fSD_Li256ELb1ELb1EEENS1_19SingleTileSchedulerILb1ELb0ELb0ELi128EEEEEEEEEvNT_6ParamsE$_ZN4cute3eso3ESOILb0ELb1EJiEEC2ERKi)
$_ZN7cutlass13device_kernelIN5flash19enable_sm80_to_sm89INS1_16FlashAttnBwdSm80INS1_25CollectiveMainloopBwdSm80ILi2ELi2EN4cute5tupleIJNS5_1CILi128EEES8_NS7_ILi64EEEEEENS_10bfloat16_tEfNS_4arch4Sm80ELb0ELb1ELb1ELb1ELb1ELb0ELb0ELb0ELi2ELi4ELi4ELi4ELb0EEENS1_24CollectiveEpilogueBwdGQAISA_fSD_Li256ELb1ELb1EEENS1_19SingleTileSchedulerILb1ELb0ELb0ELi128EEEEEEEEEvNT_6ParamsE$_ZN4cute3eso3ESOILb0ELb1EJiEEC2ERKi:
[----:B------:R-:W-:Y:S01]  /*74f0*/  IADD3 R2, R2, -c[0x0][0x20], RZ ;  /* 0x8000080002027a10 */ /* 0x000fe20007ffe0ff */
[----:B------:R-:W-:Y:S01]  /*7500*/  IMAD.MOV.U32 R84, RZ, RZ, R6 ;  /* 0x000000ffff547224 */ /* 0x000fe200078e0006 */
[----:B------:R-:W-:-:S03]  /*7510*/  MOV R85, 0x0 ;  /* 0x0000000000557802 */ /* 0x000fc60000000f00 */
[----:B------:R1:W-:Y:S01]  /*7520*/  STL [R2], R3 ;  /* 0x0000000302007387 */ /* 0x0003e20000100800 */
[----:B------:R-:W-:Y:S05]  /*7530*/  RET.REL.NODEC R84 `(_ZN7cutlass13device_kernelIN5flash19enable_sm80_to_sm89INS1_16FlashAttnBwdSm80INS1_25CollectiveMainloopBwdSm80ILi2ELi2EN4cute5tupleIJNS5_1CILi128EEES8_NS7_ILi64EEEEEENS_10bfloat16_tEfNS_4arch4Sm80ELb0ELb1ELb1ELb1ELb1ELb0ELb0ELb0ELi2ELi4ELi4ELi4ELb0EEENS1_24CollectiveEpilogueBwdGQAISA_fSD_Li256ELb1ELb1EEENS1_19SingleTileSchedulerILb1ELb0ELb0ELi128EEEEEEEEEvNT_6ParamsE) ;  /* 0xffff8ac054007950 */ /* 0x000fea0003c3ffff */
        .type           $_ZN7cutlass13device_kernelIN5flash19enable_sm80_to_sm89INS1_16FlashAttnBwdSm80INS1_25CollectiveMainloopBwdSm80ILi2ELi2EN4cute5tupleIJNS5_1CILi128EEES8_NS7_ILi64EEEEEENS_10bfloat16_tEfNS_4arch4Sm80ELb0ELb1ELb1ELb1ELb1ELb0ELb0ELb0ELi2ELi4ELi4ELi4ELb0EEENS1_24CollectiveEpilogueBwdGQAISA_fSD_Li256ELb1ELb1EEENS1_19SingleTileSchedulerILb1ELb0ELb0ELi128EEEEEEEEEvNT_6ParamsE$_ZN4cute3eso3ESOILb0ELb1EJiNS_1CILi0EEEEEC2ERKiRKS3_,@function
        .size           $_ZN7cutlass13device_kernelIN5flash19enable_sm80_to_sm89INS1_16FlashAttnBwdSm80INS1_25CollectiveMainloopBwdSm80ILi2ELi2EN4cute5tupleIJNS5_1CILi128EEES8_NS7_ILi64EEEEEENS_10bfloat16_tEfNS_4arch4Sm80ELb0ELb1ELb1ELb1ELb1ELb0ELb0ELb0ELi2ELi4ELi4ELi4ELb0EEENS1_24CollectiveEpilogueBwdGQAISA_fSD_Li256ELb1ELb1EEENS1_19SingleTileSchedulerILb1ELb0ELb0ELi128EEEEEEEEEvNT_6ParamsE$_ZN4cute3eso3ESOILb0ELb1EJiNS_1CILi0EEEEEC2ERKiRKS3_,($_ZN7cutlass13device_kernelIN5flash19enable_sm80_to_sm89INS1_16FlashAttnBwdSm80INS1_25CollectiveMainloopBwdSm80ILi2ELi2EN4cute5tupleIJNS5_1CILi128EEES8_NS7_ILi64EEEEEENS_10bfloat16_tEfNS_4arch4Sm80ELb0ELb1ELb1ELb1ELb1ELb0ELb0ELb0ELi2ELi4ELi4ELi4ELb0EEENS1_24CollectiveEpilogueBwdGQAISA_fSD_Li256ELb1ELb1EEENS1_19SingleTileSchedulerILb1ELb0ELb0ELi128EEEEEEEEEvNT_6ParamsE$_ZN4cute3eso3ESOILb0ELb1EJiNS_1CILi144EEENS2_ILi288EEEEEC2ERKiRKS3_RKS4_ - $_ZN7cutlass13device_kernelIN5flash19enable_sm80_to_sm89INS1_16FlashAttnBwdSm80INS1_25CollectiveMainloopBwdSm80ILi2ELi2EN4cute5tupleIJNS5_1CILi128EEES8_NS7_ILi64EEEEEENS_10bfloat16_tEfNS_4arch4Sm80ELb0ELb1ELb1ELb1ELb1ELb0ELb0ELb0ELi2ELi4ELi4ELi4ELb0EEENS1_24CollectiveEpilogueBwdGQAISA_fSD_Li256ELb1ELb1EEENS1_19SingleTileSchedulerILb1ELb0ELb0ELi128EEEEEEEEEvNT_6ParamsE$_ZN4cute3eso3ESOILb0ELb1EJiNS_1CILi0EEEEEC2ERKiRKS3_)
$_ZN7cutlass13device_kernelIN5flash19enable_sm80_to_sm89INS1_16FlashAttnBwdSm80INS1_25CollectiveMainloopBwdSm80ILi2ELi2EN4cute5tupleIJNS5_1CILi128EEES8_NS7_ILi64EEEEEENS_10bfloat16_tEfNS_4arch4Sm80ELb0ELb1ELb1ELb1ELb1ELb0ELb0ELb0ELi2ELi4ELi4ELi4ELb0EEENS1_24CollectiveEpilogueBwdGQAISA_fSD_Li256ELb1ELb1EEENS1_19SingleTileSchedulerILb1ELb0ELb0ELi128EEEEEEEEEvNT_6ParamsE$_ZN4cute3eso3ESOILb0ELb1EJiNS_1CILi0EEEEEC2ERKiRKS3_:
[----:B------:R-:W-:Y:S01]  /*7540*/  IADD3 R2, R2, -c[0x0][0x20], RZ ;  /* 0x8000080002027a10 */ /* 0x000fe20007ffe0ff */
[----:B------:R-:W-:Y:S01]  /*7550*/  IMAD.MOV.U32 R10, RZ, RZ, R6 ;  /* 0x000000ffff0a7224 */ /* 0x000fe200078e0006 */
[----:B------:R-:W-:-:S03]  /*7560*/  MOV R11, 0x0 ;  /* 0x00000000000b7802 */ /* 0x000fc60000000f00 */
[----:B------:R1:W-:Y:S01]  /*7570*/  STL [R2], R3 ;  /* 0x0000000302007387 */ /* 0x0003e20000100800 */
[----:B------:R-:W-:Y:S05]  /*7580*/  RET.REL.NODEC R10 `(_ZN7cutlass13device_kernelIN5flash19enable_sm80_to_sm89INS1_16FlashAttnBwdSm80INS1_25CollectiveMainloopBwdSm80ILi2ELi2EN4cute5tupleIJNS5_1CILi128EEES8_NS7_ILi64EEEEEENS_10bfloat16_tEfNS_4arch4Sm80ELb0ELb1ELb1ELb1ELb1ELb0ELb0ELb0ELi2ELi4ELi4ELi4ELb0EEENS1_24CollectiveEpilogueBwdGQAISA_fSD_Li256ELb1ELb1EEENS1_19SingleTileSchedulerILb1ELb0ELb0ELi128EEEEEEEEEvNT_6ParamsE) ;  /* 0xffff8a700a007950 */ /* 0x000fea0003c3ffff */
        .type           $_ZN7cutlass13device_kernelIN5flash19enable_sm80_to_sm89INS1_16FlashAttnBwdSm80INS1_25CollectiveMainloopBwdSm80ILi2ELi2EN4cute5tupleIJNS5_1CILi128EEES8_NS7_ILi64EEEEEENS_10bfloat16_tEfNS_4arch4Sm80ELb0ELb1ELb1ELb1ELb1ELb0ELb0ELb0ELi2ELi4ELi4ELi4ELb0EEENS1_24CollectiveEpilogueBwdGQAISA_fSD_Li256ELb1ELb1EEENS1_19SingleTileSchedulerILb1ELb0ELb0ELi128EEEEEEEEEvNT_6ParamsE$_ZN4cute3eso3ESOILb0ELb1EJiNS_1CILi144EEENS2_ILi288EEEEEC2ERKiRKS3_RKS4_,@function
        .size           $_ZN7cutlass13device_kernelIN5flash19enable_sm80_to_sm89INS1_16FlashAttnBwdSm80INS1_25CollectiveMainloopBwdSm80ILi2ELi2EN4cute5tupleIJNS5_1CILi128EEES8_NS7_ILi64EEEEEENS_10bfloat16_tEfNS_4arch4Sm80ELb0ELb1ELb1ELb1ELb1ELb0ELb0ELb0ELi2ELi4ELi4ELi4ELb0EEENS1_24CollectiveEpilogueBwdGQAISA_fSD_Li256ELb1ELb1EEENS1_19SingleTileSchedulerILb1ELb0ELb0ELi128EEEEEEEEEvNT_6ParamsE$_ZN4cute3eso3ESOILb0ELb1EJiNS_1CILi144EEENS2_ILi288EEEEEC2ERKiRKS3_RKS4_,($_ZN7cutlass13device_kernelIN5flash19enable_sm80_to_sm89INS1_16FlashAttnBwdSm80INS1_25CollectiveMainloopBwdSm80ILi2ELi2EN4cute5tupleIJNS5_1CILi128EEES8_NS7_ILi64EEEEEENS_10bfloat16_tEfNS_4arch4Sm80ELb0ELb1ELb1ELb1ELb1ELb0ELb0ELb0ELi2ELi4ELi4ELi4ELb0EEENS1_24CollectiveEpilogueBwdGQAISA_fSD_Li256ELb1ELb1EEENS1_19SingleTileSchedulerILb1ELb0ELb0ELi128EEEEEEEEEvNT_6ParamsE$_ZN4cute3eso3ESOILb0ELb1EJiNS_1CILi144EEENS2_ILi512EEEEEC2ERKiRKS3_RKS4_ - $_ZN7cutlass13device_kernelIN5flash19enable_sm80_to_sm89INS1_16FlashAttnBwdSm80INS1_25CollectiveMainloopBwdSm80ILi2ELi2EN4cute5tupleIJNS5_1CILi128EEES8_NS7_ILi64EEEEEENS_10bfloat16_tEfNS_4arch4Sm80ELb0ELb1ELb1ELb1ELb1ELb0ELb0ELb0ELi2ELi4ELi4ELi4ELb0EEENS1_24CollectiveEpilogueBwdGQAISA_fSD_Li256ELb1ELb1EEENS1_19SingleTileSchedulerILb1ELb0ELb0ELi128EEEEEEEEEvNT_6ParamsE$_ZN4cute3eso3ESOILb0ELb1EJiNS_1CILi144EEENS2_ILi288EEEEEC2ERKiRKS3_RKS4_)
$_ZN7cutlass13device_kernelIN5flash19enable_sm80_to_sm89INS1_16FlashAttnBwdSm80INS1_25CollectiveMainloopBwdSm80ILi2ELi2EN4cute5tupleIJNS5_1CILi128EEES8_NS7_ILi64EEEEEENS_10bfloat16_tEfNS_4arch4Sm80ELb0ELb1ELb1ELb1ELb1ELb0ELb0ELb0ELi2ELi4ELi4ELi4ELb0EEENS1_24CollectiveEpilogueBwdGQAISA_fSD_Li256ELb1ELb1EEENS1_19SingleTileSchedulerILb1ELb0ELb0ELi128EEEEEEEEEvNT_6ParamsE$_ZN4cute3eso3ESOILb0ELb1EJiNS_1CILi144EEENS2_ILi288EEEEEC2ERKiRKS3_RKS4_:
[----:B------:R-:W-:Y:S02]  /*7590*/  IADD3 R4, R63, -c[0x0][0x20], RZ ;  /* 0x800008003f047a10 */ /* 0x000fe40007ffe0ff */
[----:B------:R-:W-:-:S03]  /*75a0*/  MOV R7, 0x0 ;  /* 0x0000000000077802 */ /* 0x000fc60000000f00 */
[----:B------:R1:W-:Y:S01]  /*75b0*/  STL [R4], R5 ;  /* 0x0000000504007387 */ /* 0x0003e20000100800 */
[----:B------:R-:W-:Y:S05]  /*75c0*/  RET.REL.NODEC R6 `(_ZN7cutlass13device_kernelIN5flash19enable_sm80_to_sm89INS1_16FlashAttnBwdSm80INS1_25CollectiveMainloopBwdSm80ILi2ELi2EN4cute5tupleIJNS5_1CILi128EEES8_NS7_ILi64EEEEEENS_10bfloat16_tEfNS_4arch4Sm80ELb0ELb1ELb1ELb1ELb1ELb0ELb0ELb0ELi2ELi4ELi4ELi4ELb0EEENS1_24CollectiveEpilogueBwdGQAISA_fSD_Li256ELb1ELb1EEENS1_19SingleTileSchedulerILb1ELb0ELb0ELi128EEEEEEEEEvNT_6ParamsE) ;  /* 0xffff8a3006007950 */ /* 0x000fea0003c3ffff */
        .type           $_ZN7cutlass13device_kernelIN5flash19enable_sm80_to_sm89INS1_16FlashAttnBwdSm80INS1_25CollectiveMainloopBwdSm80ILi2ELi2EN4cute5tupleIJNS5_1CILi128EEES8_NS7_ILi64EEEEEENS_10bfloat16_tEfNS_4arch4Sm80ELb0ELb1ELb1ELb1ELb1ELb0ELb0ELb0ELi2ELi4ELi4ELi4ELb0EEENS1_24CollectiveEpilogueBwdGQAISA_fSD_Li256ELb1ELb1EEENS1_19SingleTileSchedulerILb1ELb0ELb0ELi128EEEEEEEEEvNT_6ParamsE$_ZN4cute3eso3ESOILb0ELb1EJiNS_1CILi144EEENS2_ILi512EEEEEC2ERKiRKS3_RKS4_,@function
        .size           $_ZN7cutlass13device_kernelIN5flash19enable_sm80_to_sm89INS1_16FlashAttnBwdSm80INS1_25CollectiveMainloopBwdSm80ILi2ELi2EN4cute5tupleIJNS5_1CILi128EEES8_NS7_ILi64EEEEEENS_10bfloat16_tEfNS_4arch4Sm80ELb0ELb1ELb1ELb1ELb1ELb0ELb0ELb0ELi2ELi4ELi4ELi4ELb0EEENS1_24CollectiveEpilogueBwdGQAISA_fSD_Li256ELb1ELb1EEENS1_19SingleTileSchedulerILb1ELb0ELb0ELi128EEEEEEEEEvNT_6ParamsE$_ZN4cute3eso3ESOILb0ELb1EJiNS_1CILi144EEENS2_ILi512EEEEEC2ERKiRKS3_RKS4_,($_ZN7cutlass13device_kernelIN5flash19enable_sm80_to_sm89INS1_16FlashAttnBwdSm80INS1_25CollectiveMainloopBwdSm80ILi2ELi2EN4cute5tupleIJNS5_1CILi128EEES8_NS7_ILi64EEEEEENS_10bfloat16_tEfNS_4arch4Sm80ELb0ELb1ELb1ELb1ELb1ELb0ELb0ELb0ELi2ELi4ELi4ELi4ELb0EEENS1_24CollectiveEpilogueBwdGQAISA_fSD_Li256ELb1ELb1EEENS1_19SingleTileSchedulerILb1ELb0ELb0ELi128EEEEEEEEEvNT_6ParamsE$_ZN4cute3eso3ESOILb0ELb1EJiNS_1CILi4096EEEEEC2ERKiRKS3_ - $_ZN7cutlass13device_kernelIN5flash19enable_sm80_to_sm89INS1_16FlashAttnBwdSm80INS1_25CollectiveMainloopBwdSm80ILi2ELi2EN4cute5tupleIJNS5_1CILi128EEES8_NS7_ILi64EEEEEENS_10bfloat16_tEfNS_4arch4Sm80ELb0ELb1ELb1ELb1ELb1ELb0ELb0ELb0ELi2ELi4ELi4ELi4ELb0EEENS1_24CollectiveEpilogueBwdGQAISA_fSD_Li256ELb1ELb1EEENS1_19SingleTileSchedulerILb1ELb0ELb0ELi128EEEEEEEEEvNT_6ParamsE$_ZN4cute3eso3ESOILb0ELb1EJiNS_1CILi144EEENS2_ILi512EEEEEC2ERKiRKS3_RKS4_)
$_ZN7cutlass13device_kernelIN5flash19enable_sm80_to_sm89INS1_16FlashAttnBwdSm80INS1_25CollectiveMainloopBwdSm80ILi2ELi2EN4cute5tupleIJNS5_1CILi128EEES8_NS7_ILi64EEEEEENS_10bfloat16_tEfNS_4arch4Sm80ELb0ELb1ELb1ELb1ELb1ELb0ELb0ELb0ELi2ELi4ELi4ELi4ELb0EEENS1_24CollectiveEpilogueBwdGQAISA_fSD_Li256ELb1ELb1EEENS1_19SingleTileSchedulerILb1ELb0ELb0ELi128EEEEEEEEEvNT_6ParamsE$_ZN4cute3eso3ESOILb0ELb1EJiNS_1CILi144EEENS2_ILi512EEEEEC2ERKiRKS3_RKS4_:
[----:B------:R-:W-:Y:S02]  /*75d0*/  IADD3 R4, R63, -c[0x0][0x20], RZ ;  /* 0x800008003f047a10 */ /* 0x000fe40007ffe0ff */
[----:B------:R-:W-:-:S03]  /*75e0*/  MOV R7, 0x0 ;  /* 0x0000000000077802 */ /* 0x000fc60000000f00 */
[----:B------:R1:W-:Y:S01]  /*75f0*/  STL [R4], R5 ;  /* 0x0000000504007387 */ /* 0x0003e20000100800 */
[----:B------:R-:W-:Y:S05]  /*7600*/  RET.REL.NODEC R6 `(_ZN7cutlass13device_kernelIN5flash19enable_sm80_to_sm89INS1_16FlashAttnBwdSm80INS1_25CollectiveMainloopBwdSm80ILi2ELi2EN4cute5tupleIJNS5_1CILi128EEES8_NS7_ILi64EEEEEENS_10bfloat16_tEfNS_4arch4Sm80ELb0ELb1ELb1ELb1ELb1ELb0ELb0ELb0ELi2ELi4ELi4ELi4ELb0EEENS1_24CollectiveEpilogueBwdGQAISA_fSD_Li256ELb1ELb1EEENS1_19SingleTileSchedulerILb1ELb0ELb0ELi128EEEEEEEEEvNT_6ParamsE) ;  /* 0xffff89f006007950 */ /* 0x000fea0003c3ffff */
        .type           $_ZN7cutlass13device_kernelIN5flash19enable_sm80_to_sm89INS1_16FlashAttnBwdSm80INS1_25CollectiveMainloopBwdSm80ILi2ELi2EN4cute5tupleIJNS5_1CILi128EEES8_NS7_ILi64EEEEEENS_10bfloat16_tEfNS_4arch4Sm80ELb0ELb1ELb1ELb1ELb1ELb0ELb0ELb0ELi2ELi4ELi4ELi4ELb0EEENS1_24CollectiveEpilogueBwdGQAISA_fSD_Li256ELb1ELb1EEENS1_19SingleTileSchedulerILb1ELb0ELb0ELi128EEEEEEEEEvNT_6ParamsE$_ZN4cute3eso3ESOILb0ELb1EJiNS_1CILi4096EEEEEC2ERKiRKS3_,@function
        .size           $_ZN7cutlass13device_kernelIN5flash19enable_sm80_to_sm89INS1_16FlashAttnBwdSm80INS1_25CollectiveMainloopBwdSm80ILi2ELi2EN4cute5tupleIJNS5_1CILi128EEES8_NS7_ILi64EEEEEENS_10bfloat16_tEfNS_4arch4Sm80ELb0ELb1ELb1ELb1ELb1ELb0ELb0ELb0ELi2ELi4ELi4ELi4ELb0EEENS1_24CollectiveEpilogueBwdGQAISA_fSD_Li256ELb1ELb1EEENS1_19SingleTileSchedulerILb1ELb0ELb0ELi128EEEEEEEEEvNT_6ParamsE$_ZN4cute3eso3ESOILb0ELb1EJiNS_1CILi4096EEEEEC2ERKiRKS3_,($_ZN7cutlass13device_kernelIN5flash19enable_sm80_to_sm89INS1_16FlashAttnBwdSm80INS1_25CollectiveMainloopBwdSm80ILi2ELi2EN4cute5tupleIJNS5_1CILi128EEES8_NS7_ILi64EEEEEENS_10bfloat16_tEfNS_4arch4Sm80ELb0ELb1ELb1ELb1ELb1ELb0ELb0ELb0ELi2ELi4ELi4ELi4ELb0EEENS1_24CollectiveEpilogueBwdGQAISA_fSD_Li256ELb1ELb1EEENS1_19SingleTileSchedulerILb1ELb0ELb0ELi128EEEEEEEEEvNT_6ParamsE$_ZN4cute3eso3ESOILb0ELb1EJiNS_1CILi512EEEEEC2ERKiRKS3_ - $_ZN7cutlass13device_kernelIN5flash19enable_sm80_to_sm89INS1_16FlashAttnBwdSm80INS1_25CollectiveMainloopBwdSm80ILi2ELi2EN4cute5tupleIJNS5_1CILi128EEES8_NS7_ILi64EEEEEENS_10bfloat16_tEfNS_4arch4Sm80ELb0ELb1ELb1ELb1ELb1ELb0ELb0ELb0ELi2ELi4ELi4ELi4ELb0EEENS1_24CollectiveEpilogueBwdGQAISA_fSD_Li256ELb1ELb1EEENS1_19SingleTileSchedulerILb1ELb0ELb0ELi128EEEEEEEEEvNT_6ParamsE$_ZN4cute3eso3ESOILb0ELb1EJiNS_1CILi4096EEEEEC2ERKiRKS3_)
$_ZN7cutlass13device_kernelIN5flash19enable_sm80_to_sm89INS1_16FlashAttnBwdSm80INS1_25CollectiveMainloopBwdSm80ILi2ELi2EN4cute5tupleIJNS5_1CILi128EEES8_NS7_ILi64EEEEEENS_10bfloat16_tEfNS_4arch4Sm80ELb0ELb1ELb1ELb1ELb1ELb0ELb0ELb0ELi2ELi4ELi4ELi4ELb0EEENS1_24CollectiveEpilogueBwdGQAISA_fSD_Li256ELb1ELb1EEENS1_19SingleTileSchedulerILb1ELb0ELb0ELi128EEEEEEEEEvNT_6ParamsE$_ZN4cute3eso3ESOILb0ELb1EJiNS_1CILi4096EEEEEC2ERKiRKS3_:
[----:B------:R-:W-:Y:S02]  /*7610*/  IADD3 R9, R9, -c[0x0][0x20], RZ ;  /* 0x8000080009097a10 */ /* 0x000fe40007ffe0ff */
[----:B------:R-:W-:-:S03]  /*7620*/  MOV R5, 0x0 ;  /* 0x0000000000057802 */ /* 0x000fc60000000f00 */
[----:B------:R1:W-:Y:S01]  /*7630*/  STL [R9], R2 ;  /* 0x0000000209007387 */ /* 0x0003e20000100800 */
[----:B------:R-:W-:Y:S05]  /*7640*/  RET.REL.NODEC R4 `(_ZN7cutlass13device_kernelIN5flash19enable_sm80_to_sm89INS1_16FlashAttnBwdSm80INS1_25CollectiveMainloopBwdSm80ILi2ELi2EN4cute5tupleIJNS5_1CILi128EEES8_NS7_ILi64EEEEEENS_10bfloat16_tEfNS_4arch4Sm80ELb0ELb1ELb1ELb1ELb1ELb0ELb0ELb0ELi2ELi4ELi4ELi4ELb0EEENS1_24CollectiveEpilogueBwdGQAISA_fSD_Li256ELb1ELb1EEENS1_19SingleTileSchedulerILb1ELb0ELb0ELi128EEEEEEEEEvNT_6ParamsE) ;  /* 0xffff89b004007950 */ /* 0x000fea0003c3ffff */
        .type           $_ZN7cutlass13device_kernelIN5flash19enable_sm80_to_sm89INS1_16FlashAttnBwdSm80INS1_25CollectiveMainloopBwdSm80ILi2ELi2EN4cute5tupleIJNS5_1CILi128EEES8_NS7_ILi64EEEEEENS_10bfloat16_tEfNS_4arch4Sm80ELb0ELb1ELb1ELb1ELb1ELb0ELb0ELb0ELi2ELi4ELi4ELi4ELb0EEENS1_24CollectiveEpilogueBwdGQAISA_fSD_Li256ELb1ELb1EEENS1_19SingleTileSchedulerILb1ELb0ELb0ELi128EEEEEEEEEvNT_6ParamsE$_ZN4cute3eso3ESOILb0ELb1EJiNS_1CILi512EEEEEC2ERKiRKS3_,@function
        .size           $_ZN7cutlass13device_kernelIN5flash19enable_sm80_to_sm89INS1_16FlashAttnBwdSm80INS1_25CollectiveMainloopBwdSm80ILi2ELi2EN4cute5tupleIJNS5_1CILi128EEES8_NS7_ILi64EEEEEENS_10bfloat16_tEfNS_4arch4Sm80ELb0ELb1ELb1ELb1ELb1ELb0ELb0ELb0ELi2ELi4ELi4ELi4ELb0EEENS1_24CollectiveEpilogueBwdGQAISA_fSD_Li256ELb1ELb1EEENS1_19SingleTileSchedulerILb1ELb0ELb0ELi128EEEEEEEEEvNT_6ParamsE$_ZN4cute3eso3ESOILb0ELb1EJiNS_1CILi512EEEEEC2ERKiRKS3_,($_ZN7cutlass13device_kernelIN5flash19enable_sm80_to_sm89INS1_16FlashAttnBwdSm80INS1_25CollectiveMainloopBwdSm80ILi2ELi2EN4cute5tupleIJNS5_1CILi128EEES8_NS7_ILi64EEEEEENS_10bfloat16_tEfNS_4arch4Sm80ELb0ELb1ELb1ELb1ELb1ELb0ELb0ELb0ELi2ELi4ELi4ELi4ELb0EEENS1_24CollectiveEpilogueBwdGQAISA_fSD_Li256ELb1ELb1EEENS1_19SingleTileSchedulerILb1ELb0ELb0ELi128EEEEEEEEEvNT_6ParamsE$_ZN4cute3eso3ESOILb0ELb1EJiNS_1CILi72EEENS2_ILi512EEEEEC2ERKiRKS3_RKS4_ - $_ZN7cutlass13device_kernelIN5flash19enable_sm80_to_sm89INS1_16FlashAttnBwdSm80INS1_25CollectiveMainloopBwdSm80ILi2ELi2EN4cute5tupleIJNS5_1CILi128EEES8_NS7_ILi64EEEEEENS_10bfloat16_tEfNS_4arch4Sm80ELb0ELb1ELb1ELb1ELb1ELb0ELb0ELb0ELi2ELi4ELi4ELi4ELb0EEENS1_24CollectiveEpilogueBwdGQAISA_fSD_Li256ELb1ELb1EEENS1_19SingleTileSchedulerILb1ELb0ELb0ELi128EEEEEEEEEvNT_6ParamsE$_ZN4cute3eso3ESOILb0ELb1EJiNS_1CILi512EEEEEC2ERKiRKS3_)
$_ZN7cutlass13device_kernelIN5flash19enable_sm80_to_sm89INS1_16FlashAttnBwdSm80INS1_25CollectiveMainloopBwdSm80ILi2ELi2EN4cute5tupleIJNS5_1CILi128EEES8_NS7_ILi64EEEEEENS_10bfloat16_tEfNS_4arch4Sm80ELb0ELb1ELb1ELb1ELb1ELb0ELb0ELb0ELi2ELi4ELi4ELi4ELb0EEENS1_24CollectiveEpilogueBwdGQAISA_fSD_Li256ELb1ELb1EEENS1_19SingleTileSchedulerILb1ELb0ELb0ELi128EEEEEEEEEvNT_6ParamsE$_ZN4cute3eso3ESOILb0ELb1EJiNS_1CILi512EEEEEC2ERKiRKS3_:
[----:B------:R-:W-:Y:S02]  /*7650*/  IADD3 R3, R40, -c[0x0][0x20], RZ ;  /* 0x8000080028037a10 */ /* 0x000fe40007ffe0ff */
[----:B------:R-:W-:-:S03]  /*7660*/  MOV R5, 0x0 ;  /* 0x0000000000057802 */ /* 0x000fc60000000f00 */
[----:B------:R1:W-:Y:S01]  /*7670*/  STL [R3], R2 ;  /* 0x0000000203007387 */ /* 0x0003e20000100800 */
[----:B------:R-:W-:Y:S05]  /*7680*/  RET.REL.NODEC R4 `(_ZN7cutlass13device_kernelIN5flash19enable_sm80_to_sm89INS1_16FlashAttnBwdSm80INS1_25CollectiveMainloopBwdSm80ILi2ELi2EN4cute5tupleIJNS5_1CILi128EEES8_NS7_ILi64EEEEEENS_10bfloat16_tEfNS_4arch4Sm80ELb0ELb1ELb1ELb1ELb1ELb0ELb0ELb0ELi2ELi4ELi4ELi4ELb0EEENS1_24CollectiveEpilogueBwdGQAISA_fSD_Li256ELb1ELb1EEENS1_19SingleTileSchedulerILb1ELb0ELb0ELi128EEEEEEEEEvNT_6ParamsE) ;  /* 0xffff897004007950 */ /* 0x000fea0003c3ffff */
        .type           $_ZN7cutlass13device_kernelIN5flash19enable_sm80_to_sm89INS1_16FlashAttnBwdSm80INS1_25CollectiveMainloopBwdSm80ILi2ELi2EN4cute5tupleIJNS5_1CILi128EEES8_NS7_ILi64EEEEEENS_10bfloat16_tEfNS_4arch4Sm80ELb0ELb1ELb1ELb1ELb1ELb0ELb0ELb0ELi2ELi4ELi4ELi4ELb0EEENS1_24CollectiveEpilogueBwdGQAISA_fSD_Li256ELb1ELb1EEENS1_19SingleTileSchedulerILb1ELb0ELb0ELi128EEEEEEEEEvNT_6ParamsE$_ZN4cute3eso3ESOILb0ELb1EJiNS_1CILi72EEENS2_ILi512EEEEEC2ERKiRKS3_RKS4_,@function
        .size           $_ZN7cutlass13device_kernelIN5flash19enable_sm80_to_sm89INS1_16FlashAttnBwdSm80INS1_25CollectiveMainloopBwdSm80ILi2ELi2EN4cute5tupleIJNS5_1CILi128EEES8_NS7_ILi64EEEEEENS_10bfloat16_tEfNS_4arch4Sm80ELb0ELb1ELb1ELb1ELb1ELb0ELb0ELb0ELi2ELi4ELi4ELi4ELb0EEENS1_24CollectiveEpilogueBwdGQAISA_fSD_Li256ELb1ELb1EEENS1_19SingleTileSchedulerILb1ELb0ELb0ELi128EEEEEEEEEvNT_6ParamsE$_ZN4cute3eso3ESOILb0ELb1EJiNS_1CILi72EEENS2_ILi512EEEEEC2ERKiRKS3_RKS4_,($_ZN7cutlass13device_kernelIN5flash19enable_sm80_to_sm89INS1_16FlashAttnBwdSm80INS1_25CollectiveMainloopBwdSm80ILi2ELi2EN4cute5tupleIJNS5_1CILi128EEES8_NS7_ILi64EEEEEENS_10bfloat16_tEfNS_4arch4Sm80ELb0ELb1ELb1ELb1ELb1ELb0ELb0ELb0ELi2ELi4ELi4ELi4ELb0EEENS1_24CollectiveEpilogueBwdGQAISA_fSD_Li256ELb1ELb1EEENS1_19SingleTileSchedulerILb1ELb0ELb0ELi128EEEEEEEEEvNT_6ParamsE$_ZN4cute3eso3ESOILb0ELb1EJlEEC2ERKl - $_ZN7cutlass13device_kernelIN5flash19enable_sm80_to_sm89INS1_16FlashAttnBwdSm80INS1_25CollectiveMainloopBwdSm80ILi2ELi2EN4cute5tupleIJNS5_1CILi128EEES8_NS7_ILi64EEEEEENS_10bfloat16_tEfNS_4arch4Sm80ELb0ELb1ELb1ELb1ELb1ELb0ELb0ELb0ELi2ELi4ELi4ELi4ELb0EEENS1_24CollectiveEpilogueBwdGQAISA_fSD_Li256ELb1ELb1EEENS1_19SingleTileSchedulerILb1ELb0ELb0ELi128EEEEEEEEEvNT_6ParamsE$_ZN4cute3eso3ESOILb0ELb1EJiNS_1CILi72EEENS2_ILi512EEEEEC2ERKiRKS3_RKS4_)
$_ZN7cutlass13device_kernelIN5flash19enable_sm80_to_sm89INS1_16FlashAttnBwdSm80INS1_25CollectiveMainloopBwdSm80ILi2ELi2EN4cute5tupleIJNS5_1CILi128EEES8_NS7_ILi64EEEEEENS_10bfloat16_tEfNS_4arch4Sm80ELb0ELb1ELb1ELb1ELb1ELb0ELb0ELb0ELi2ELi4ELi4ELi4ELb0EEENS1_24CollectiveEpilogueBwdGQAISA_fSD_Li256ELb1ELb1EEENS1_19SingleTileSchedulerILb1ELb0ELb0ELi128EEEEEEEEEvNT_6ParamsE$_ZN4cute3eso3ESOILb0ELb1EJiNS_1CILi72EEENS2_ILi512EEEEEC2ERKiRKS3_RKS4_:
[----:B------:R-:W-:Y:S02]  /*7690*/  IADD3 R4, R4, -c[0x0][0x20], RZ ;  /* 0x8000080004047a10 */ /* 0x000fe40007ffe0ff */
[----:B------:R-:W-:-:S03]  /*76a0*/  MOV R7, 0x0 ;  /* 0x0000000000077802 */ /* 0x000fc60000000f00 */
[----:B------:R1:W-:Y:S01]  /*76b0*/  STL [R4], R5 ;  /* 0x0000000504007387 */ /* 0x0003e20000100800 */
[----:B------:R-:W-:Y:S05]  /*76c0*/  RET.REL.NODEC R6 `(_ZN7cutlass13device_kernelIN5flash19enable_sm80_to_sm89INS1_16FlashAttnBwdSm80INS1_25CollectiveMainloopBwdSm80ILi2ELi2EN4cute5tupleIJNS5_1CILi128EEES8_NS7_ILi64EEEEEENS_10bfloat16_tEfNS_4arch4Sm80ELb0ELb1ELb1ELb1ELb1ELb0ELb0ELb0ELi2ELi4ELi4ELi4ELb0EEENS1_24CollectiveEpilogueBwdGQAISA_fSD_Li256ELb1ELb1EEENS1_19SingleTileSchedulerILb1ELb0ELb0ELi128EEEEEEEEEvNT_6ParamsE) ;  /* 0xffff893006007950 */ /* 0x000fea0003c3ffff */
        .type           $_ZN7cutlass13device_kernelIN5flash19enable_sm80_to_sm89INS1_16FlashAttnBwdSm80INS1_25CollectiveMainloopBwdSm80ILi2ELi2EN4cute5tupleIJNS5_1CILi128EEES8_NS7_ILi64EEEEEENS_10bfloat16_tEfNS_4arch4Sm80ELb0ELb1ELb1ELb1ELb1ELb0ELb0ELb0ELi2ELi4ELi4ELi4ELb0EEENS1_24CollectiveEpilogueBwdGQAISA_fSD_Li256ELb1ELb1EEENS1_19SingleTileSchedulerILb1ELb0ELb0ELi128EEEEEEEEEvNT_6ParamsE$_ZN4cute3eso3ESOILb0ELb1EJlEEC2ERKl,@function
        .size           $_ZN7cutlass13device_kernelIN5flash19enable_sm80_to_sm89INS1_16FlashAttnBwdSm80INS1_25CollectiveMainloopBwdSm80ILi2ELi2EN4cute5tupleIJNS5_1CILi128EEES8_NS7_ILi64EEEEEENS_10bfloat16_tEfNS_4arch4Sm80ELb0ELb1ELb1ELb1ELb1ELb0ELb0ELb0ELi2ELi4ELi4ELi4ELb0EEENS1_24CollectiveEpilogueBwdGQAISA_fSD_Li256ELb1ELb1EEENS1_19SingleTileSchedulerILb1ELb0ELb0ELi128EEEEEEEEEvNT_6ParamsE$_ZN4cute3eso3ESOILb0ELb1EJlEEC2ERKl,($_ZN7cutlass13device_kernelIN5flash19enable_sm80_to_sm89INS1_16FlashAttnBwdSm80INS1_25CollectiveMainloopBwdSm80ILi2ELi2EN4cute5tupleIJNS5_1CILi128EEES8_NS7_ILi64EEEEEENS_10bfloat16_tEfNS_4arch4Sm80ELb0ELb1ELb1ELb1ELb1ELb0ELb0ELb0ELi2ELi4ELi4ELi4ELb0EEENS1_24CollectiveEpilogueBwdGQAISA_fSD_Li256ELb1ELb1EEENS1_19SingleTileSchedulerILb1ELb0ELb0ELi128EEEEEEEEEvNT_6ParamsE$_ZN4cute3eso3ESOILb1ELb0EJNS_10UnderscoreES2_S2_iEEC2ERKS2_S5_S5_RKi - $_ZN7cutlass13device_kernelIN5flash19enable_sm80_to_sm89INS1_16FlashAttnBwdSm80INS1_25CollectiveMainloopBwdSm80ILi2ELi2EN4cute5tupleIJNS5_1CILi128EEES8_NS7_ILi64EEEEEENS_10bfloat16_tEfNS_4arch4Sm80ELb0ELb1ELb1ELb1ELb1ELb0ELb0ELb0ELi2ELi4ELi4ELi4ELb0EEENS1_24CollectiveEpilogueBwdGQAISA_fSD_Li256ELb1ELb1EEENS1_19SingleTileSchedulerILb1ELb0ELb0ELi128EEEEEEEEEvNT_6ParamsE$_ZN4cute3eso3ESOILb0ELb1EJlEEC2ERKl)
$_ZN7cutlass13device_kernelIN5flash19enable_sm80_to_sm89INS1_16FlashAttnBwdSm80INS1_25CollectiveMainloopBwdSm80ILi2ELi2EN4cute5tupleIJNS5_1CILi128EEES8_NS7_ILi64EEEEEENS_10bfloat16_tEfNS_4arch4Sm80ELb0ELb1ELb1ELb1ELb1ELb0ELb0ELb0ELi2ELi4ELi4ELi4ELb0EEENS1_24CollectiveEpilogueBwdGQAISA_fSD_Li256ELb1ELb1EEENS1_19SingleTileSchedulerILb1ELb0ELb0ELi128EEEEEEEEEvNT_6ParamsE$_ZN4cute3eso3ESOILb0ELb1EJlEEC2ERKl:
[----:B------:R-:W-:Y:S01]  /*76d0*/  IADD3 R5, R5, -c[0x0][0x20], RZ ;  /* 0x8000080005057a10 */ /* 0x000fe20007ffe0ff */
[----:B------:R-:W-:Y:S01]  /*76e0*/  IMAD.MOV.U32 R84, RZ, RZ, R6 ;  /* 0x000000ffff547224 */ /* 0x000fe200078e0006 */
[----:B------:R-:W-:-:S03]  /*76f0*/  MOV R85, 0x0 ;  /* 0x0000000000557802 */ /* 0x000fc60000000f00 */
[----:B------:R1:W-:Y:S01]  /*7700*/  STL.64 [R5], R2 ;  /* 0x0000000205007387 */ /* 0x0003e20000100a00 */
[----:B------:R-:W-:Y:S05]  /*7710*/  RET.REL.NODEC R84 `(_ZN7cutlass13device_kernelIN5flash19enable_sm80_to_sm89INS1_16FlashAttnBwdSm80INS1_25CollectiveMainloopBwdSm80ILi2ELi2EN4cute5tupleIJNS5_1CILi128EEES8_NS7_ILi64EEEEEENS_10bfloat16_tEfNS_4arch4Sm80ELb0ELb1ELb1ELb1ELb1ELb0ELb0ELb0ELi2ELi4ELi4ELi4ELb0EEENS1_24CollectiveEpilogueBwdGQAISA_fSD_Li256ELb1ELb1EEENS1_19SingleTileSchedulerILb1ELb0ELb0ELi128EEEEEEEEEvNT_6ParamsE) ;  /* 0xffff88e054007950 */ /* 0x000fea0003c3ffff */
        .type           $_ZN7cutlass13device_kernelIN5flash19enable_sm80_to_sm89INS1_16FlashAttnBwdSm80INS1_25CollectiveMainloopBwdSm80ILi2ELi2EN4cute5tupleIJNS5_1CILi128EEES8_NS7_ILi64EEEEEENS_10bfloat16_tEfNS_4arch4Sm80ELb0ELb1ELb1ELb1ELb1ELb0ELb0ELb0ELi2ELi4ELi4ELi4ELb0EEENS1_24CollectiveEpilogueBwdGQAISA_fSD_Li256ELb1ELb1EEENS1_19SingleTileSchedulerILb1ELb0ELb0ELi128EEEEEEEEEvNT_6ParamsE$_ZN4cute3eso3ESOILb1ELb0EJNS_10UnderscoreES2_S2_iEEC2ERKS2_S5_S5_RKi,@function
        .size           $_ZN7cutlass13device_kernelIN5flash19enable_sm80_to_sm89INS1_16FlashAttnBwdSm80INS1_25CollectiveMainloopBwdSm80ILi2ELi2EN4cute5tupleIJNS5_1CILi128EEES8_NS7_ILi64EEEEEENS_10bfloat16_tEfNS_4arch4Sm80ELb0ELb1ELb1ELb1ELb1ELb0ELb0ELb0ELi2ELi4ELi4ELi4ELb0EEENS1_24CollectiveEpilogueBwdGQAISA_fSD_Li256ELb1ELb1EEENS1_19SingleTileSchedulerILb1ELb0ELb0ELi128EEEEEEEEEvNT_6ParamsE$_ZN4cute3eso3ESOILb1ELb0EJNS_10UnderscoreES2_S2_iEEC2ERKS2_S5_S5_RKi,($_ZN7cutlass13device_kernelIN5flash19enable_sm80_to_sm89INS1_16FlashAttnBwdSm80INS1_25CollectiveMainloopBwdSm80ILi2ELi2EN4cute5tupleIJNS5_1CILi128EEES8_NS7_ILi64EEEEEENS_10bfloat16_tEfNS_4arch4Sm80ELb0ELb1ELb1ELb1ELb1ELb0ELb0ELb0ELi2ELi4ELi4ELi4ELb0EEENS1_24CollectiveEpilogueBwdGQAISA_fSD_Li256ELb1ELb1EEENS1_19SingleTileSchedulerILb1ELb0ELb0ELi128EEEEEEEEEvNT_6ParamsE$_ZN4cute3eso3ESOILb1ELb0EJNS_10UnderscoreES2_iEEC2ERKS2_S5_RKi - $_ZN7cutlass13device_kernelIN5flash19enable_sm80_to_sm89INS1_16FlashAttnBwdSm80INS1_25CollectiveMainloopBwdSm80ILi2ELi2EN4cute5tupleIJNS5_1CILi128EEES8_NS7_ILi64EEEEEENS_10bfloat16_tEfNS_4arch4Sm80ELb0ELb1ELb1ELb1ELb1ELb0ELb0ELb0ELi2ELi4ELi4ELi4ELb0EEENS1_24CollectiveEpilogueBwdGQAISA_fSD_Li256ELb1ELb1EEENS1_19SingleTileSchedulerILb1ELb0ELb0ELi128EEEEEEEEEvNT_6ParamsE$_ZN4cute3eso3ESOILb1ELb0EJNS_10UnderscoreES2_S2_iEEC2ERKS2_S5_S5_RKi)
$_ZN7cutlass13device_kernelIN5flash19enable_sm80_to_sm89INS1_16FlashAttnBwdSm80INS1_25CollectiveMainloopBwdSm80ILi2ELi2EN4cute5tupleIJNS5_1CILi128EEES8_NS7_ILi64EEEEEENS_10bfloat16_tEfNS_4arch4Sm80ELb0ELb1ELb1ELb1ELb1ELb0ELb0ELb0ELi2ELi4ELi4ELi4ELb0EEENS1_24CollectiveEpilogueBwdGQAISA_fSD_Li256ELb1ELb1EEENS1_19SingleTileSchedulerILb1ELb0ELb0ELi128EEEEEEEEEvNT_6ParamsE$_ZN4cute3eso3ESOILb1ELb0EJNS_10UnderscoreES2_S2_iEEC2ERKS2_S5_S5_RKi:
[----:B------:R-:W-:Y:S02]  /*7720*/  IADD3 R2, R2, -c[0x0][0x20], RZ ;  /* 0x8000080002027a10 */ /* 0x000fe40007ffe0ff */
[----:B------:R-:W-:-:S03]  /*7730*/  MOV R5, 0x0 ;  /* 0x0000000000057802 */ /* 0x000fc60000000f00 */
[----:B------:R1:W-:Y:S01]  /*7740*/  STL [R2], R3 ;  /* 0x0000000302007387 */ /* 0x0003e20000100800 */
[----:B------:R-:W-:Y:S05]  /*7750*/  RET.REL.NODEC R4 `(_ZN7cutlass13device_kernelIN5flash19enable_sm80_to_sm89INS1_16FlashAttnBwdSm80INS1_25CollectiveMainloopBwdSm80ILi2ELi2EN4cute5tupleIJNS5_1CILi128EEES8_NS7_ILi64EEEEEENS_10bfloat16_tEfNS_4arch4Sm80ELb0ELb1ELb1ELb1ELb1ELb0ELb0ELb0ELi2ELi4ELi4ELi4ELb0EEENS1_24CollectiveEpilogueBwdGQAISA_fSD_Li256ELb1ELb1EEENS1_19SingleTileSchedulerILb1ELb0ELb0ELi128EEEEEEEEEvNT_6ParamsE) ;  /* 0xffff88a004007950 */ /* 0x000fea0003c3ffff */
        .type           $_ZN7cutlass13device_kernelIN5flash19enable_sm80_to_sm89INS1_16FlashAttnBwdSm80INS1_25CollectiveMainloopBwdSm80ILi2ELi2EN4cute5tupleIJNS5_1CILi128EEES8_NS7_ILi64EEEEEENS_10bfloat16_tEfNS_4arch4Sm80ELb0ELb1ELb1ELb1ELb1ELb0ELb0ELb0ELi2ELi4ELi4ELi4ELb0EEENS1_24CollectiveEpilogueBwdGQAISA_fSD_Li256ELb1ELb1EEENS1_19SingleTileSchedulerILb1ELb0ELb0ELi128EEEEEEEEEvNT_6ParamsE$_ZN4cute3eso3ESOILb1ELb0EJNS_10UnderscoreES2_iEEC2ERKS2_S5_RKi,@function
        .size           $_ZN7cutlass13device_kernelIN5flash19enable_sm80_to_sm89INS1_16FlashAttnBwdSm80INS1_25CollectiveMainloopBwdSm80ILi2ELi2EN4cute5tupleIJNS5_1CILi128EEES8_NS7_ILi64EEEEEENS_10bfloat16_tEfNS_4arch4Sm80ELb0ELb1ELb1ELb1ELb1ELb0ELb0ELb0ELi2ELi4ELi4ELi4ELb0EEENS1_24CollectiveEpilogueBwdGQAISA_fSD_Li256ELb1ELb1EEENS1_19SingleTileSchedulerILb1ELb0ELb0ELi128EEEEEEEEEvNT_6ParamsE$_ZN4cute3eso3ESOILb1ELb0EJNS_10UnderscoreES2_iEEC2ERKS2_S5_RKi,($_ZN7cutlass13device_kernelIN5flash19enable_sm80_to_sm89INS1_16FlashAttnBwdSm80INS1_25CollectiveMainloopBwdSm80ILi2ELi2EN4cute5tupleIJNS5_1CILi128EEES8_NS7_ILi64EEEEEENS_10bfloat16_tEfNS_4arch4Sm80ELb0ELb1ELb1ELb1ELb1ELb0ELb0ELb0ELi2ELi4ELi4ELi4ELb0EEENS1_24CollectiveEpilogueBwdGQAISA_fSD_Li256ELb1ELb1EEENS1_19SingleTileSchedulerILb1ELb0ELb0ELi128EEEEEEEEEvNT_6ParamsE$_ZN4cute3eso3ESOILb1ELb0EJNS_10UnderscoreEiEEC2ERKS2_RKi - $_ZN7cutlass13device_kernelIN5flash19enable_sm80_to_sm89INS1_16FlashAttnBwdSm80INS1_25CollectiveMainloopBwdSm80ILi2ELi2EN4cute5tupleIJNS5_1CILi128EEES8_NS7_ILi64EEEEEENS_10bfloat16_tEfNS_4arch4Sm80ELb0ELb1ELb1ELb1ELb1ELb0ELb0ELb0ELi2ELi4ELi4ELi4ELb0EEENS1_24CollectiveEpilogueBwdGQAISA_fSD_Li256ELb1ELb1EEENS1_19SingleTileSchedulerILb1ELb0ELb0ELi128EEEEEEEEEvNT_6ParamsE$_ZN4cute3eso3ESOILb1ELb0EJNS_10UnderscoreES2_iEEC2ERKS2_S5_RKi)
$_ZN7cutlass13device_kernelIN5flash19enable_sm80_to_sm89INS1_16FlashAttnBwdSm80INS1_25CollectiveMainloopBwdSm80ILi2ELi2EN4cute5tupleIJNS5_1CILi128EEES8_NS7_ILi64EEEEEENS_10bfloat16_tEfNS_4arch4Sm80ELb0ELb1ELb1ELb1ELb1ELb0ELb0ELb0ELi2ELi4ELi4ELi4ELb0EEENS1_24CollectiveEpilogueBwdGQAISA_fSD_Li256ELb1ELb1EEENS1_19SingleTileSchedulerILb1ELb0ELb0ELi128EEEEEEEEEvNT_6ParamsE$_ZN4cute3eso3ESOILb1ELb0EJNS_10UnderscoreES2_iEEC2ERKS2_S5_RKi:
[----:B------:R-:W-:Y:S02]  /*7760*/  IADD3 R2, R2, -c[0x0][0x20], RZ ;  /* 0x8000080002027a10 */ /* 0x000fe40007ffe0ff */
[----:B------:R-:W-:-:S03]  /*7770*/  MOV R9, 0x0 ;  /* 0x0000000000097802 */ /* 0x000fc60000000f00 */
[----:B------:R1:W-:Y:S01]  /*7780*/  STL [R2], R3 ;  /* 0x0000000302007387 */ /* 0x0003e20000100800 */
[----:B------:R-:W-:Y:S05]  /*7790*/  RET.REL.NODEC R8 `(_ZN7cutlass13device_kernelIN5flash19enable_sm80_to_sm89INS1_16FlashAttnBwdSm80INS1_25CollectiveMainloopBwdSm80ILi2ELi2EN4cute5tupleIJNS5_1CILi128EEES8_NS7_ILi64EEEEEENS_10bfloat16_tEfNS_4arch4Sm80ELb0ELb1ELb1ELb1ELb1ELb0ELb0ELb0ELi2ELi4ELi4ELi4ELb0EEENS1_24CollectiveEpilogueBwdGQAISA_fSD_Li256ELb1ELb1EEENS1_19SingleTileSchedulerILb1ELb0ELb0ELi128EEEEEEEEEvNT_6ParamsE) ;  /* 0xffff886008007950 */ /* 0x000fea0003c3ffff */
        .type           $_ZN7cutlass13device_kernelIN5flash19enable_sm80_to_sm89INS1_16FlashAttnBwdSm80INS1_25CollectiveMainloopBwdSm80ILi2ELi2EN4cute5tupleIJNS5_1CILi128EEES8_NS7_ILi64EEEEEENS_10bfloat16_tEfNS_4arch4Sm80ELb0ELb1ELb1ELb1ELb1ELb0ELb0ELb0ELi2ELi4ELi4ELi4ELb0EEENS1_24CollectiveEpilogueBwdGQAISA_fSD_Li256ELb1ELb1EEENS1_19SingleTileSchedulerILb1ELb0ELb0ELi128EEEEEEEEEvNT_6ParamsE$_ZN4cute3eso3ESOILb1ELb0EJNS_10UnderscoreEiEEC2ERKS2_RKi,@function
        .size           $_ZN7cutlass13device_kernelIN5flash19enable_sm80_to_sm89INS1_16FlashAttnBwdSm80INS1_25CollectiveMainloopBwdSm80ILi2ELi2EN4cute5tupleIJNS5_1CILi128EEES8_NS7_ILi64EEEEEENS_10bfloat16_tEfNS_4arch4Sm80ELb0ELb1ELb1ELb1ELb1ELb0ELb0ELb0ELi2ELi4ELi4ELi4ELb0EEENS1_24CollectiveEpilogueBwdGQAISA_fSD_Li256ELb1ELb1EEENS1_19SingleTileSchedulerILb1ELb0ELb0ELi128EEEEEEEEEvNT_6ParamsE$_ZN4cute3eso3ESOILb1ELb0EJNS_10UnderscoreEiEEC2ERKS2_RKi,($_ZN7cutlass13device_kernelIN5flash19enable_sm80_to_sm89INS1_16FlashAttnBwdSm80INS1_25CollectiveMainloopBwdSm80ILi2ELi2EN4cute5tupleIJNS5_1CILi128EEES8_NS7_ILi64EEEEEENS_10bfloat16_tEfNS_4arch4Sm80ELb0ELb1ELb1ELb1ELb1ELb0ELb0ELb0ELi2ELi4ELi4ELi4ELb0EEENS1_24CollectiveEpilogueBwdGQAISA_fSD_Li256ELb1ELb1EEENS1_19SingleTileSchedulerILb1ELb0ELb0ELi128EEEEEEEEEvNT_6ParamsE$_ZN4cute3eso3ESOILb1ELb0EJNS_10UnderscoreEiiEEC2ERKS2_RKiS7_ - $_ZN7cutlass13device_kernelIN5flash19enable_sm80_to_sm89INS1_16FlashAttnBwdSm80INS1_25CollectiveMainloopBwdSm80ILi2ELi2EN4cute5tupleIJNS5_1CILi128EEES8_NS7_ILi64EEEEEENS_10bfloat16_tEfNS_4arch4Sm80ELb0ELb1ELb1ELb1ELb1ELb0ELb0ELb0ELi2ELi4ELi4ELi4ELb0EEENS1_24CollectiveEpilogueBwdGQAISA_fSD_Li256ELb1ELb1EEENS1_19SingleTileSchedulerILb1ELb0ELb0ELi128EEEEEEEEEvNT_6ParamsE$_ZN4cute3eso3ESOILb1ELb0EJNS_10UnderscoreEiEEC2ERKS2_RKi)
$_ZN7cutlass13device_kernelIN5flash19enable_sm80_to_sm89INS1_16FlashAttnBwdSm80INS1_25CollectiveMainloopBwdSm80ILi2ELi2EN4cute5tupleIJNS5_1CILi128EEES8_NS7_ILi64EEEEEENS_10bfloat16_tEfNS_4arch4Sm80ELb0ELb1ELb1ELb1ELb1ELb0ELb0ELb0ELi2ELi4ELi4ELi4ELb0EEENS1_24CollectiveEpilogueBwdGQAISA_fSD_Li256ELb1ELb1EEENS1_19SingleTileSchedulerILb1ELb0ELb0ELi128EEEEEEEEEvNT_6ParamsE$_ZN4cute3eso3ESOILb1ELb0EJNS_10UnderscoreEiEEC2ERKS2_RKi:
[----:B------:R-:W-:Y:S02]  /*77a0*/  IADD3 R2, R2, -c[0x0][0x20], RZ ;  /* 0x8000080002027a10 */ /* 0x000fe40007ffe0ff */
[----:B------:R-:W-:-:S03]  /*77b0*/  MOV R11, 0x0 ;  /* 0x00000000000b7802 */ /* 0x000fc60000000f00 */
[----:B------:R1:W-:Y:S01]  /*77c0*/  STL [R2], R3 ;  /* 0x0000000302007387 */ /* 0x0003e20000100800 */
[----:B------:R-:W-:Y:S05]  /*77d0*/  RET.REL.NODEC R10 `(_ZN7cutlass13device_kernelIN5flash19enable_sm80_to_sm89INS1_16FlashAttnBwdSm80INS1_25CollectiveMainloopBwdSm80ILi2ELi2EN4cute5tupleIJNS5_1CILi128EEES8_NS7_ILi64EEEEEENS_10bfloat16_tEfNS_4arch4Sm80ELb0ELb1ELb1ELb1ELb1ELb0ELb0ELb0ELi2ELi4ELi4ELi4ELb0EEENS1_24CollectiveEpilogueBwdGQAISA_fSD_Li256ELb1ELb1EEENS1_19SingleTileSchedulerILb1ELb0ELb0ELi128EEEEEEEEEvNT_6ParamsE) ;  /* 0xffff88200a007950 */ /* 0x000fea0003c3ffff */
        .type           $_ZN7cutlass13device_kernelIN5flash19enable_sm80_to_sm89INS1_16FlashAttnBwdSm80INS1_25CollectiveMainloopBwdSm80ILi2ELi2EN4cute5tupleIJNS5_1CILi128EEES8_NS7_ILi64EEEEEENS_10bfloat16_tEfNS_4arch4Sm80ELb0ELb1ELb1ELb1ELb1ELb0ELb0ELb0ELi2ELi4ELi4ELi4ELb0EEENS1_24CollectiveEpilogueBwdGQAISA_fSD_Li256ELb1ELb1EEENS1_19SingleTileSchedulerILb1ELb0ELb0ELi128EEEEEEEEEvNT_6ParamsE$_ZN4cute3eso3ESOILb1ELb0EJNS_10UnderscoreEiiEEC2ERKS2_RKiS7_,@function
        .size           $_ZN7cutlass13device_kernelIN5flash19enable_sm80_to_sm89INS1_16FlashAttnBwdSm80INS1_25CollectiveMainloopBwdSm80ILi2ELi2EN4cute5tupleIJNS5_1CILi128EEES8_NS7_ILi64EEEEEENS_10bfloat16_tEfNS_4arch4Sm80ELb0ELb1ELb1ELb1ELb1ELb0ELb0ELb0ELi2ELi4ELi4ELi4ELb0EEENS1_24CollectiveEpilogueBwdGQAISA_fSD_Li256ELb1ELb1EEENS1_19SingleTileSchedulerILb1ELb0ELb0ELi128EEEEEEEEEvNT_6ParamsE$_ZN4cute3eso3ESOILb1ELb0EJNS_10UnderscoreEiiEEC2ERKS2_RKiS7_,($_ZN7cutlass13device_kernelIN5flash19enable_sm80_to_sm89INS1_16FlashAttnBwdSm80INS1_25CollectiveMainloopBwdSm80ILi2ELi2EN4cute5tupleIJNS5_1CILi128EEES8_NS7_ILi64EEEEEENS_10bfloat16_tEfNS_4arch4Sm80ELb0ELb1ELb1ELb1ELb1ELb0ELb0ELb0ELi2ELi4ELi4ELi4ELb0EEENS1_24CollectiveEpilogueBwdGQAISA_fSD_Li256ELb1ELb1EEENS1_19SingleTileSchedulerILb1ELb0ELb0ELi128EEEEEEEEEvNT_6ParamsE$_ZN4cute3eso3ESOILb1ELb0EJNS_14ComposedLayoutINS_7SwizzleILi3ELi3ELi3EEENS_1CILi0EEENS_6LayoutINS_5tupleIJNS8_IJNS8_IJNS5_ILi4EEENS5_ILi8EEEEEENS8_IJNS5_ILi2EEENS5_ILi1EEEEEEEEENS8_IJNS8_IJSC_SC_EEENS8_IJSA_S9_EEEEEEEEENS8_IJNS8_IJNS8_IJSC_NS5_ILi64EEEEEENS8_IJNS5_ILi512EEES6_EEEEEENS8_IJNS8_IJSD_SA_EEENS8_IJNS5_ILi1024EEENS5_ILi16EEEEEEEEEEEEEEEENS_10ViewEngineINS_8smem_ptrIPN7cutlass10bfloat16_tEEEEEEEC2ERKSW_RKS13_ - $_ZN7cutlass13device_kernelIN5flash19enable_sm80_to_sm89INS1_16FlashAttnBwdSm80INS1_25CollectiveMainloopBwdSm80ILi2ELi2EN4cute5tupleIJNS5_1CILi128EEES8_NS7_ILi64EEEEEENS_10bfloat16_tEfNS_4arch4Sm80ELb0ELb1ELb1ELb1ELb1ELb0ELb0ELb0ELi2ELi4ELi4ELi4ELb0EEENS1_24CollectiveEpilogueBwdGQAISA_fSD_Li256ELb1ELb1EEENS1_19SingleTileSchedulerILb1ELb0ELb0ELi128EEEEEEEEEvNT_6ParamsE$_ZN4cute3eso3ESOILb1ELb0EJNS_10UnderscoreEiiEEC2ERKS2_RKiS7_)
$_ZN7cutlass13device_kernelIN5flash19enable_sm80_to_sm89INS1_16FlashAttnBwdSm80INS1_25CollectiveMainloopBwdSm80ILi2ELi2EN4cute5tupleIJNS5_1CILi128EEES8_NS7_ILi64EEEEEENS_10bfloat16_tEfNS_4arch4Sm80ELb0ELb1ELb1ELb1ELb1ELb0ELb0ELb0ELi2ELi4ELi4ELi4ELb0EEENS1_24CollectiveEpilogueBwdGQAISA_fSD_Li256ELb1ELb1EEENS1_19SingleTileSchedulerILb1ELb0ELb0ELi128EEEEEEEEEvNT_6ParamsE$_ZN4cute3eso3ESOILb1ELb0EJNS_10UnderscoreEiiEEC2ERKS2_RKiS7_:
[----:B------:R-:W-:Y:S02]  /*77e0*/  IADD3 R3, R85, -c[0x0][0x20], RZ ;  /* 0x8000080055037a10 */ /* 0x000fe40007ffe0ff */
[----:B------:R-:W-:-:S03]  /*77f0*/  IADD3 R2, R71, -c[0x0][0x20], RZ ;  /* 0x8000080047027a10 */ /* 0x000fc60007ffe0ff */
[----:B------:R1:W-:Y:S04]  /*7800*/  STL [R3], R86 ;  /* 0x0000005603007387 */ /* 0x0003e80000100800 */
[----:B------:R-:W2:Y:S01]  /*7810*/  LDL R2, [R2] ;  /* 0x0000000002027983 */ /* 0x000ea20000100800 */
[----:B------:R-:W-:-:S03]  /*7820*/  IMAD.MOV.U32 R85, RZ, RZ, 0x0 ;  /* 0x00000000ff557424 */ /* 0x000fc600078e00ff */
[----:B--2---:R1:W-:Y:S01]  /*7830*/  STL [R3+0x4], R2 ;  /* 0x0000040203007387 */ /* 0x0043e20000100800 */
[----:B------:R-:W-:Y:S05]  /*7840*/  RET.REL.NODEC R84 `(_ZN7cutlass13device_kernelIN5flash19enable_sm80_to_sm89INS1_16FlashAttnBwdSm80INS1_25CollectiveMainloopBwdSm80ILi2ELi2EN4cute5tupleIJNS5_1CILi128EEES8_NS7_ILi64EEEEEENS_10bfloat16_tEfNS_4arch4Sm80ELb0ELb1ELb1ELb1ELb1ELb0ELb0ELb0ELi2ELi4ELi4ELi4ELb0EEENS1_24CollectiveEpilogueBwdGQAISA_fSD_Li256ELb1ELb1EEENS1_19SingleTileSchedulerILb1ELb0ELb0ELi128EEEEEEEEEvNT_6ParamsE) ;  /* 0xffff87b054007950 */ /* 0x000fea0003c3ffff */
        .type           $_ZN7cutlass13device_kernelIN5flash19enable_sm80_to_sm89INS1_16FlashAttnBwdSm80INS1_25CollectiveMainloopBwdSm80ILi2ELi2EN4cute5tupleIJNS5_1CILi128EEES8_NS7_ILi64EEEEEENS_10bfloat16_tEfNS_4arch4Sm80ELb0ELb1ELb1ELb1ELb1ELb0ELb0ELb0ELi2ELi4ELi4ELi4ELb0EEENS1_24CollectiveEpilogueBwdGQAISA_fSD_Li256ELb1ELb1EEENS1_19SingleTileSchedulerILb1ELb0ELb0ELi128EEEEEEEEEvNT_6ParamsE$_ZN4cute3eso3ESOILb1ELb0EJNS_14ComposedLayoutINS_7SwizzleILi3ELi3ELi3EEENS_1CILi0EEENS_6LayoutINS_5tupleIJNS8_IJNS8_IJNS5_ILi4EEENS5_ILi8EEEEEENS8_IJNS5_ILi2EEENS5_ILi1EEEEEEEEENS8_IJNS8_IJSC_SC_EEENS8_IJSA_S9_EEEEEEEEENS8_IJNS8_IJNS8_IJSC_NS5_ILi64EEEEEENS8_IJNS5_ILi512EEES6_EEEEEENS8_IJNS8_IJSD_SA_EEENS8_IJNS5_ILi1024EEENS5_ILi16EEEEEEEEEEEEEEEENS_10ViewEngineINS_8smem_ptrIPN7cutlass10bfloat16_tEEEEEEEC2ERKSW_RKS13_,@function
        .size           $_ZN7cutlass13device_kernelIN5flash19enable_sm80_to_sm89INS1_16FlashAttnBwdSm80INS1_25CollectiveMainloopBwdSm80ILi2ELi2EN4cute5tupleIJNS5_1CILi128EEES8_NS7_ILi64EEEEEENS_10bfloat16_tEfNS_4arch4Sm80ELb0ELb1ELb1ELb1ELb1ELb0ELb0ELb0ELi2ELi4ELi4ELi4ELb0EEENS1_24CollectiveEpilogueBwdGQAISA_fSD_Li256ELb1ELb1EEENS1_19SingleTileSchedulerILb1ELb0ELb0ELi128EEEEEEEEEvNT_6ParamsE$_ZN4cute3eso3ESOILb1ELb0EJNS_14ComposedLayoutINS_7SwizzleILi3ELi3ELi3EEENS_1CILi0EEENS_6LayoutINS_5tupleIJNS8_IJNS8_IJNS5_ILi4EEENS5_ILi8EEEEEENS8_IJNS5_ILi2EEENS5_ILi1EEEEEEEEENS8_IJNS8_IJSC_SC_EEENS8_IJSA_S9_EEEEEEEEENS8_IJNS8_IJNS8_IJSC_NS5_ILi64EEEEEENS8_IJNS5_ILi512EEES6_EEEEEENS8_IJNS8_IJSD_SA_EEENS8_IJNS5_ILi1024EEENS5_ILi16EEEEEEEEEEEEEEEENS_10ViewEngineINS_8smem_ptrIPN7cutlass10bfloat16_tEEEEEEEC2ERKSW_RKS13_,($_ZN7cutlass13device_kernelIN5flash19enable_sm80_to_sm89INS1_16FlashAttnBwdSm80INS1_25CollectiveMainloopBwdSm80ILi2ELi2EN4cute5tupleIJNS5_1CILi128EEES8_NS7_ILi64EEEEEENS_10bfloat16_tEfNS_4arch4Sm80ELb0ELb1ELb1ELb1ELb1ELb0ELb0ELb0ELi2ELi4ELi4ELi4ELb0EEENS1_24CollectiveEpilogueBwdGQAISA_fSD_Li256ELb1ELb1EEENS1_19SingleTileSchedulerILb1ELb0ELb0ELi128EEEEEEEEEvNT_6ParamsE$_ZN4cute3eso3ESOILb1ELb0EJNS_14ComposedLayoutINS_7SwizzleILi3ELi3ELi3EEENS_1CILi0EEENS_6LayoutINS_5tupleIJNS8_IJNS8_IJNS5_ILi4EEENS5_ILi8EEEEEENS8_IJNS5_ILi2EEENS5_ILi1EEEEEEEEENS8_IJNS8_IJSC_SC_EEESB_EEEEEENS8_IJNS8_IJNS8_IJNS5_ILi128EEESD_EEENS8_IJSA_S6_EEEEEENS8_IJNS8_IJNS5_ILi64EEENS5_ILi512EEEEEENS8_IJNS5_ILi16EEENS5_ILi1024EEEEEEEEEEEEEEEENS_10ViewEngineINS_8smem_ptrIPN7cutlass10bfloat16_tEEEEEEEC2ERKSW_RKS13_ - $_ZN7cutlass13device_kernelIN5flash19enable_sm80_to_sm89INS1_16FlashAttnBwdSm80INS1_25CollectiveMainloopBwdSm80ILi2ELi2EN4cute5tupleIJNS5_1CILi128EEES8_NS7_ILi64EEEEEENS_10bfloat16_tEfNS_4arch4Sm80ELb0ELb1ELb1ELb1ELb1ELb0ELb0ELb0ELi2ELi4ELi4ELi4ELb0EEENS1_24CollectiveEpilogueBwdGQAISA_fSD_Li256ELb1ELb1EEENS1_19SingleTileSchedulerILb1ELb0ELb0ELi128EEEEEEEEEvNT_6ParamsE$_ZN4cute3eso3ESOILb1ELb0EJNS_14ComposedLayoutINS_7SwizzleILi3ELi3ELi3EEENS_1CILi0EEENS_6LayoutINS_5tupleIJNS8_IJNS8_IJNS5_ILi4EEENS5_ILi8EEEEEENS8_IJNS5_ILi2EEENS5_ILi1EEEEEEEEENS8_IJNS8_IJSC_SC_EEENS8_IJSA_S9_EEEEEEEEENS8_IJNS8_IJNS8_IJSC_NS5_ILi64EEEEEENS8_IJNS5_ILi512EEES6_EEEEEENS8_IJNS8_IJSD_SA_EEENS8_IJNS5_ILi1024EEENS5_ILi16EEEEEEEEEEEEEEEENS_10ViewEngineINS_8smem_ptrIPN7cutlass10bfloat16_tEEEEEEEC2ERKSW_RKS13_)
$_ZN7cutlass13device_kernelIN5flash19enable_sm80_to_sm89INS1_16FlashAttnBwdSm80INS1_25CollectiveMainloopBwdSm80ILi2ELi2EN4cute5tupleIJNS5_1CILi128EEES8_NS7_ILi64EEEEEENS_10bfloat16_tEfNS_4arch4Sm80ELb0ELb1ELb1ELb1ELb1ELb0ELb0ELb0ELi2ELi4ELi4ELi4ELb0EEENS1_24CollectiveEpilogueBwdGQAISA_fSD_Li256ELb1ELb1EEENS1_19SingleTileSchedulerILb1ELb0ELb0ELi128EEEEEEEEEvNT_6ParamsE$_ZN4cute3eso3ESOILb1ELb0EJNS_14ComposedLayoutINS_7SwizzleILi3ELi3ELi3EEENS_1CILi0EEENS_6LayoutINS_5tupleIJNS8_IJNS8_IJNS5_ILi4EEENS5_ILi8EEEEEENS8_IJNS5_ILi2EEENS5_ILi1EEEEEEEEENS8_IJNS8_IJSC_SC_EEENS8_IJSA_S9_EEEEEEEEENS8_IJNS8_IJNS8_IJSC_NS5_ILi64EEEEEENS8_IJNS5_ILi512EEES6_EEEEEENS8_IJNS8_IJSD_SA_EEENS8_IJNS5_ILi1024EEENS5_ILi16EEEEEEEEEEEEEEEENS_10ViewEngineINS_8smem_ptrIPN7cutlass10bfloat16_tEEEEEEEC2ERKSW_RKS13_:
[----:B------:R-:W-:Y:S02]  /*7850*/  IADD3 R4, R25, -c[0x0][0x20], RZ ;  /* 0x8000080019047a10 */ /* 0x000fe40007ffe0ff */
[----:B------:R-:W-:-:S03]  /*7860*/  MOV R7, 0x0 ;  /* 0x0000000000077802 */ /* 0x000fc60000000f00 */
[----:B------:R1:W-:Y:S01]  /*7870*/  STL.64 [R4], R2 ;  /* 0x0000000204007387 */ /* 0x0003e20000100a00 */
[----:B------:R-:W-:Y:S05]  /*7880*/  RET.REL.NODEC R6 `(_ZN7cutlass13device_kernelIN5flash19enable_sm80_to_sm89INS1_16FlashAttnBwdSm80INS1_25CollectiveMainloopBwdSm80ILi2ELi2EN4cute5tupleIJNS5_1CILi128EEES8_NS7_ILi64EEEEEENS_10bfloat16_tEfNS_4arch4Sm80ELb0ELb1ELb1ELb1ELb1ELb0ELb0ELb0ELi2ELi4ELi4ELi4ELb0EEENS1_24CollectiveEpilogueBwdGQAISA_fSD_Li256ELb1ELb1EEENS1_19SingleTileSchedulerILb1ELb0ELb0ELi128EEEEEEEEEvNT_6ParamsE) ;  /* 0xffff877006007950 */ /* 0x000fea0003c3ffff */
        .type           $_ZN7cutlass13device_kernelIN5flash19enable_sm80_to_sm89INS1_16FlashAttnBwdSm80INS1_25CollectiveMainloopBwdSm80ILi2ELi2EN4cute5tupleIJNS5_1CILi128EEES8_NS7_ILi64EEEEEENS_10bfloat16_tEfNS_4arch4Sm80ELb0ELb1ELb1ELb1ELb1ELb0ELb0ELb0ELi2ELi4ELi4ELi4ELb0EEENS1_24CollectiveEpilogueBwdGQAISA_fSD_Li256ELb1ELb1EEENS1_19SingleTileSchedulerILb1ELb0ELb0ELi128EEEEEEEEEvNT_6ParamsE$_ZN4cute3eso3ESOILb1ELb0EJNS_14ComposedLayoutINS_7SwizzleILi3ELi3ELi3EEENS_1CILi0EEENS_6LayoutINS_5tupleIJNS8_IJNS8_IJNS5_ILi4EEENS5_ILi8EEEEEENS8_IJNS5_ILi2EEENS5_ILi1EEEEEEEEENS8_IJNS8_IJSC_SC_EEESB_EEEEEENS8_IJNS8_IJNS8_IJNS5_ILi128EEESD_EEENS8_IJSA_S6_EEEEEENS8_IJNS8_IJNS5_ILi64EEENS5_ILi512EEEEEENS8_IJNS5_ILi16EEENS5_ILi1024EEEEEEEEEEEEEEEENS_10ViewEngineINS_8smem_ptrIPN7cutlass10bfloat16_tEEEEEEEC2ERKSW_RKS13_,@function
        .size           $_ZN7cutlass13device_kernelIN5flash19enable_sm80_to_sm89INS1_16FlashAttnBwdSm80INS1_25CollectiveMainloopBwdSm80ILi2ELi2EN4cute5tupleIJNS5_1CILi128EEES8_NS7_ILi64EEEEEENS_10bfloat16_tEfNS_4arch4Sm80ELb0ELb1ELb1ELb1ELb1ELb0ELb0ELb0ELi2ELi4ELi4ELi4ELb0EEENS1_24CollectiveEpilogueBwdGQAISA_fSD_Li256ELb1ELb1EEENS1_19SingleTileSchedulerILb1ELb0ELb0ELi128EEEEEEEEEvNT_6ParamsE$_ZN4cute3eso3ESOILb1ELb0EJNS_14ComposedLayoutINS_7SwizzleILi3ELi3ELi3EEENS_1CILi0EEENS_6LayoutINS_5tupleIJNS8_IJNS8_IJNS5_ILi4EEENS5_ILi8EEEEEENS8_IJNS5_ILi2EEENS5_ILi1EEEEEEEEENS8_IJNS8_IJSC_SC_EEESB_EEEEEENS8_IJNS8_IJNS8_IJNS5_ILi128EEESD_EEENS8_IJSA_S6_EEEEEENS8_IJNS8_IJNS5_ILi64EEENS5_ILi512EEEEEENS8_IJNS5_ILi16EEENS5_ILi1024EEEEEEEEEEEEEEEENS_10ViewEngineINS_8smem_ptrIPN7cutlass10bfloat16_tEEEEEEEC2ERKSW_RKS13_,($_ZN7cutlass13device_kernelIN5flash19enable_sm80_to_sm89INS1_16FlashAttnBwdSm80INS1_25CollectiveMainloopBwdSm80ILi2ELi2EN4cute5tupleIJNS5_1CILi128EEES8_NS7_ILi64EEEEEENS_10bfloat16_tEfNS_4arch4Sm80ELb0ELb1ELb1ELb1ELb1ELb0ELb0ELb0ELi2ELi4ELi4ELi4ELb0EEENS1_24CollectiveEpilogueBwdGQAISA_fSD_Li256ELb1ELb1EEENS1_19SingleTileSchedulerILb1ELb0ELb0ELi128EEEEEEEEEvNT_6ParamsE$_ZN4cute3eso3ESOILb1ELb0EJNS_14ComposedLayoutINS_7SwizzleILi3ELi3ELi3EEENS_1CILi0EEENS_6LayoutINS_5tupleIJNS8_IJNS8_IJNS5_ILi4EEENS5_ILi8EEEEEENS8_IJS9_NS5_ILi1EEEEEEEEENS8_IJNS8_IJNS5_ILi2EEESF_SF_EEENS8_IJSF_NS8_IJS9_SF_EEEEEEEEEEEENS8_IJNS8_IJNS8_IJSF_NS5_ILi64EEEEEENS8_IJNS5_ILi1024EEES6_EEEEEENS8_IJNS8_IJSC_NS5_ILi512EEESA_EEENS8_IJNS5_ILi4096EEENS8_IJNS5_ILi16EEENS5_ILi8192EEEEEEEEEEEEEEEEEEENS_10ViewEngineINS_8smem_ptrIPN7cutlass10bfloat16_tEEEEEEEC2ERKS10_RKS17_ - $_ZN7cutlass13device_kernelIN5flash19enable_sm80_to_sm89INS1_16FlashAttnBwdSm80INS1_25CollectiveMainloopBwdSm80ILi2ELi2EN4cute5tupleIJNS5_1CILi128EEES8_NS7_ILi64EEEEEENS_10bfloat16_tEfNS_4arch4Sm80ELb0ELb1ELb1ELb1ELb1ELb0ELb0ELb0ELi2ELi4ELi4ELi4ELb0EEENS1_24CollectiveEpilogueBwdGQAISA_fSD_Li256ELb1ELb1EEENS1_19SingleTileSchedulerILb1ELb0ELb0ELi128EEEEEEEEEvNT_6ParamsE$_ZN4cute3eso3ESOILb1ELb0EJNS_14ComposedLayoutINS_7SwizzleILi3ELi3ELi3EEENS_1CILi0EEENS_6LayoutINS_5tupleIJNS8_IJNS8_IJNS5_ILi4EEENS5_ILi8EEEEEENS8_IJNS5_ILi2EEENS5_ILi1EEEEEEEEENS8_IJNS8_IJSC_SC_EEESB_EEEEEENS8_IJNS8_IJNS8_IJNS5_ILi128EEESD_EEENS8_IJSA_S6_EEEEEENS8_IJNS8_IJNS5_ILi64EEENS5_ILi512EEEEEENS8_IJNS5_ILi16EEENS5_ILi1024EEEEEEEEEEEEEEEENS_10ViewEngineINS_8smem_ptrIPN7cutlass10bfloat16_tEEEEEEEC2ERKSW_RKS13_)
$_ZN7cutlass13device_kernelIN5flash19enable_sm80_to_sm89INS1_16FlashAttnBwdSm80INS1_25CollectiveMainloopBwdSm80ILi2ELi2EN4cute5tupleIJNS5_1CILi128EEES8_NS7_ILi64EEEEEENS_10bfloat16_tEfNS_4arch4Sm80ELb0ELb1ELb1ELb1ELb1ELb0ELb0ELb0ELi2ELi4ELi4ELi4ELb0EEENS1_24CollectiveEpilogueBwdGQAISA_fSD_Li256ELb1ELb1EEENS1_19SingleTileSchedulerILb1ELb0ELb0ELi128EEEEEEEEEvNT_6ParamsE$_ZN4cute3eso3ESOILb1ELb0EJNS_14ComposedLayoutINS_7SwizzleILi3ELi3ELi3EEENS_1CILi0EEENS_6LayoutINS_5tupleIJNS8_IJNS8_IJNS5_ILi4EEENS5_ILi8EEEEEENS8_IJNS5_ILi2EEENS5_ILi1EEEEEEEEENS8_IJNS8_IJSC_SC_EEESB_EEEEEENS8_IJNS8_IJNS8_IJNS5_ILi128EEESD_EEENS8_IJSA_S6_EEEEEENS8_IJNS8_IJNS5_ILi64EEENS5_ILi512EEEEEENS8_IJNS5_ILi16EEENS5_ILi1024EEEEEEEEEEEEEEEENS_10ViewEngineINS_8smem_ptrIPN7cutlass10bfloat16_tEEEEEEEC2ERKSW_RKS13_:
[----:B------:R-:W-:Y:S02]  /*7890*/  IADD3 R4, R63, -c[0x0][0x20], RZ ;  /* 0x800008003f047a10 */ /* 0x000fe40007ffe0ff */
[----:B------:R-:W-:-:S03]  /*78a0*/  MOV R7, 0x0 ;  /* 0x0000000000077802 */ /* 0x000fc60000000f00 */
[----:B------:R1:W-:Y:S01]  /*78b0*/  STL.64 [R4], R2 ;  /* 0x0000000204007387 */ /* 0x0003e20000100a00 */
[----:B------:R-:W-:Y:S05]  /*78c0*/  RET.REL.NODEC R6 `(_ZN7cutlass13device_kernelIN5flash19enable_sm80_to_sm89INS1_16FlashAttnBwdSm80INS1_25CollectiveMainloopBwdSm80ILi2ELi2EN4cute5tupleIJNS5_1CILi128EEES8_NS7_ILi64EEEEEENS_10bfloat16_tEfNS_4arch4Sm80ELb0ELb1ELb1ELb1ELb1ELb0ELb0ELb0ELi2ELi4ELi4ELi4ELb0EEENS1_24CollectiveEpilogueBwdGQAISA_fSD_Li256ELb1ELb1EEENS1_19SingleTileSchedulerILb1ELb0ELb0ELi128EEEEEEEEEvNT_6ParamsE) ;  /* 0xffff873006007950 */ /* 0x000fea0003c3ffff */
        .type           $_ZN7cutlass13device_kernelIN5flash19enable_sm80_to_sm89INS1_16FlashAttnBwdSm80INS1_25CollectiveMainloopBwdSm80ILi2ELi2EN4cute5tupleIJNS5_1CILi128EEES8_NS7_ILi64EEEEEENS_10bfloat16_tEfNS_4arch4Sm80ELb0ELb1ELb1ELb1ELb1ELb0ELb0ELb0ELi2ELi4ELi4ELi4ELb0EEENS1_24CollectiveEpilogueBwdGQAISA_fSD_Li256ELb1ELb1EEENS1_19SingleTileSchedulerILb1ELb0ELb0ELi128EEEEEEEEEvNT_6ParamsE$_ZN4cute3eso3ESOILb1ELb0EJNS_14ComposedLayoutINS_7SwizzleILi3ELi3ELi3EEENS_1CILi0EEENS_6LayoutINS_5tupleIJNS8_IJNS8_IJNS5_ILi4EEENS5_ILi8EEEEEENS8_IJS9_NS5_ILi1EEEEEEEEENS8_IJNS8_IJNS5_ILi2EEESF_SF_EEENS8_IJSF_NS8_IJS9_SF_EEEEEEEEEEEENS8_IJNS8_IJNS8_IJSF_NS5_ILi64EEEEEENS8_IJNS5_ILi1024EEES6_EEEEEENS8_IJNS8_IJSC_NS5_ILi512EEESA_EEENS8_IJNS5_ILi4096EEENS8_IJNS5_ILi16EEENS5_ILi8192EEEEEEEEEEEEEEEEEEENS_10ViewEngineINS_8smem_ptrIPN7cutlass10bfloat16_tEEEEEEEC2ERKS10_RKS17_,@function
        .size           $_ZN7cutlass13device_kernelIN5flash19enable_sm80_to_sm89INS1_16FlashAttnBwdSm80INS1_25CollectiveMainloopBwdSm80ILi2ELi2EN4cute5tupleIJNS5_1CILi128EEES8_NS7_ILi64EEEEEENS_10bfloat16_tEfNS_4arch4Sm80ELb0ELb1ELb1ELb1ELb1ELb0ELb0ELb0ELi2ELi4ELi4ELi4ELb0EEENS1_24CollectiveEpilogueBwdGQAISA_fSD_Li256ELb1ELb1EEENS1_19SingleTileSchedulerILb1ELb0ELb0ELi128EEEEEEEEEvNT_6ParamsE$_ZN4cute3eso3ESOILb1ELb0EJNS_14ComposedLayoutINS_7SwizzleILi3ELi3ELi3EEENS_1CILi0EEENS_6LayoutINS_5tupleIJNS8_IJNS8_IJNS5_ILi4EEENS5_ILi8EEEEEENS8_IJS9_NS5_ILi1EEEEEEEEENS8_IJNS8_IJNS5_ILi2EEESF_SF_EEENS8_IJSF_NS8_IJS9_SF_EEEEEEEEEEEENS8_IJNS8_IJNS8_IJSF_NS5_ILi64EEEEEENS8_IJNS5_ILi1024EEES6_EEEEEENS8_IJNS8_IJSC_NS5_ILi512EEESA_EEENS8_IJNS5_ILi4096EEENS8_IJNS5_ILi16EEENS5_ILi8192EEEEEEEEEEEEEEEEEEENS_10ViewEngineINS_8smem_ptrIPN7cutlass10bfloat16_tEEEEEEEC2ERKS10_RKS17_,($_ZN7cutlass13device_kernelIN5flash19enable_sm80_to_sm89INS1_16FlashAttnBwdSm80INS1_25CollectiveMainloopBwdSm80ILi2ELi2EN4cute5tupleIJNS5_1CILi128EEES8_NS7_ILi64EEEEEENS_10bfloat16_tEfNS_4arch4Sm80ELb0ELb1ELb1ELb1ELb1ELb0ELb0ELb0ELi2ELi4ELi4ELi4ELb0EEENS1_24CollectiveEpilogueBwdGQAISA_fSD_Li256ELb1ELb1EEENS1_19SingleTileSchedulerILb1ELb0ELb0ELi128EEEEEEEEEvNT_6ParamsE$_ZN4cute3eso3ESOILb1ELb0EJNS_14ComposedLayoutINS_7SwizzleILi3ELi3ELi3EEENS_1CILi0EEENS_6LayoutINS_5tupleIJNS8_IJNS8_IJNS5_ILi4EEENS5_ILi8EEEEEENS8_IJS9_NS5_ILi1EEEEEEEEENS8_IJNS8_IJNS5_ILi2EEESF_SF_EEENS8_IJSF_SA_EEEEEEEEENS8_IJNS8_IJNS8_IJNS5_ILi128EEESC_EEENS8_IJNS5_ILi16EEES6_EEEEEENS8_IJNS8_IJNS5_ILi64EEESA_NS5_ILi512EEEEEENS8_IJNS5_ILi8192EEENS5_ILi1024EEEEEEEEEEEEEEEENS_10ViewEngineINS_8smem_ptrIPN7cutlass10bfloat16_tEEEEEEEC2ERKSY_RKS15_ - $_ZN7cutlass13device_kernelIN5flash19enable_sm80_to_sm89INS1_16FlashAttnBwdSm80INS1_25CollectiveMainloopBwdSm80ILi2ELi2EN4cute5tupleIJNS5_1CILi128EEES8_NS7_ILi64EEEEEENS_10bfloat16_tEfNS_4arch4Sm80ELb0ELb1ELb1ELb1ELb1ELb0ELb0ELb0ELi2ELi4ELi4ELi4ELb0EEENS1_24CollectiveEpilogueBwdGQAISA_fSD_Li256ELb1ELb1EEENS1_19SingleTileSchedulerILb1ELb0ELb0ELi128EEEEEEEEEvNT_6ParamsE$_ZN4cute3eso3ESOILb1ELb0EJNS_14ComposedLayoutINS_7SwizzleILi3ELi3ELi3EEENS_1CILi0EEENS_6LayoutINS_5tupleIJNS8_IJNS8_IJNS5_ILi4EEENS5_ILi8EEEEEENS8_IJS9_NS5_ILi1EEEEEEEEENS8_IJNS8_IJNS5_ILi2EEESF_SF_EEENS8_IJSF_NS8_IJS9_SF_EEEEEEEEEEEENS8_IJNS8_IJNS8_IJSF_NS5_ILi64EEEEEENS8_IJNS5_ILi1024EEES6_EEEEEENS8_IJNS8_IJSC_NS5_ILi512EEESA_EEENS8_IJNS5_ILi4096EEENS8_IJNS5_ILi16EEENS5_ILi8192EEEEEEEEEEEEEEEEEEENS_10ViewEngineINS_8smem_ptrIPN7cutlass10bfloat16_tEEEEEEEC2ERKS10_RKS17_)
$_ZN7cutlass13device_kernelIN5flash19enable_sm80_to_sm89INS1_16FlashAttnBwdSm80INS1_25CollectiveMainloopBwdSm80ILi2ELi2EN4cute5tupleIJNS5_1CILi128EEES8_NS7_ILi64EEEEEENS_10bfloat16_tEfNS_4arch4Sm80ELb0ELb1ELb1ELb1ELb1ELb0ELb0ELb0ELi2ELi4ELi4ELi4ELb0EEENS1_24CollectiveEpilogueBwdGQAISA_fSD_Li256ELb1ELb1EEENS1_19SingleTileSchedulerILb1ELb0ELb0ELi128EEEEEEEEEvNT_6ParamsE$_ZN4cute3eso3ESOILb1ELb0EJNS_14ComposedLayoutINS_7SwizzleILi3ELi3ELi3EEENS_1CILi0EEENS_6LayoutINS_5tupleIJNS8_IJNS8_IJNS5_ILi4EEENS5_ILi8EEEEEENS8_IJS9_NS5_ILi1EEEEEEEEENS8_IJNS8_IJNS5_ILi2EEESF_SF_EEENS8_IJSF_NS8_IJS9_SF_EEEEEEEEEEEENS8_IJNS8_IJNS8_IJSF_NS5_ILi64EEEEEENS8_IJNS5_ILi1024EEES6_EEEEEENS8_IJNS8_IJSC_NS5_ILi512EEESA_EEENS8_IJNS5_ILi4096EEENS8_IJNS5_ILi16EEENS5_ILi8192EEEEEEEEEEEEEEEEEEENS_10ViewEngineINS_8smem_ptrIPN7cutlass10bfloat16_tEEEEEEEC2ERKS10_RKS17_:
[----:B------:R-:W-:Y:S02]  /*78d0*/  IADD3 R4, R63, -c[0x0][0x20], RZ ;  /* 0x800008003f047a10 */ /* 0x000fe40007ffe0ff */
[----:B------:R-:W-:-:S03]  /*78e0*/  MOV R7, 0x0 ;  /* 0x0000000000077802 */ /* 0x000fc60000000f00 */
[----:B------:R1:W-:Y:S01]  /*78f0*/  STL.64 [R4], R2 ;  /* 0x0000000204007387 */ /* 0x0003e20000100a00 */
[----:B------:R-:W-:Y:S05]  /*7900*/  RET.REL.NODEC R6 `(_ZN7cutlass13device_kernelIN5flash19enable_sm80_to_sm89INS1_16FlashAttnBwdSm80INS1_25CollectiveMainloopBwdSm80ILi2ELi2EN4cute5tupleIJNS5_1CILi128EEES8_NS7_ILi64EEEEEENS_10bfloat16_tEfNS_4arch4Sm80ELb0ELb1ELb1ELb1ELb1ELb0ELb0ELb0ELi2ELi4ELi4ELi4ELb0EEENS1_24CollectiveEpilogueBwdGQAISA_fSD_Li256ELb1ELb1EEENS1_19SingleTileSchedulerILb1ELb0ELb0ELi128EEEEEEEEEvNT_6ParamsE) ;  /* 0xffff86f006007950 */ /* 0x000fea0003c3ffff */
        .type           $_ZN7cutlass13device_kernelIN5flash19enable_sm80_to_sm89INS1_16FlashAttnBwdSm80INS1_25CollectiveMainloopBwdSm80ILi2ELi2EN4cute5tupleIJNS5_1CILi128EEES8_NS7_ILi64EEEEEENS_10bfloat16_tEfNS_4arch4Sm80ELb0ELb1ELb1ELb1ELb1ELb0ELb0ELb0ELi2ELi4ELi4ELi4ELb0EEENS1_24CollectiveEpilogueBwdGQAISA_fSD_Li256ELb1ELb1EEENS1_19SingleTileSchedulerILb1ELb0ELb0ELi128EEEEEEEEEvNT_6ParamsE$_ZN4cute3eso3ESOILb1ELb0EJNS_14ComposedLayoutINS_7SwizzleILi3ELi3ELi3EEENS_1CILi0EEENS_6LayoutINS_5tupleIJNS8_IJNS8_IJNS5_ILi4EEENS5_ILi8EEEEEENS8_IJS9_NS5_ILi1EEEEEEEEENS8_IJNS8_IJNS5_ILi2EEESF_SF_EEENS8_IJSF_SA_EEEEEEEEENS8_IJNS8_IJNS8_IJNS5_ILi128EEESC_EEENS8_IJNS5_ILi16EEES6_EEEEEENS8_IJNS8_IJNS5_ILi64EEESA_NS5_ILi512EEEEEENS8_IJNS5_ILi8192EEENS5_ILi1024EEEEEEEEEEEEEEEENS_10ViewEngineINS_8smem_ptrIPN7cutlass10bfloat16_tEEEEEEEC2ERKSY_RKS15_,@function
        .size           $_ZN7cutlass13device_kernelIN5flash19enable_sm80_to_sm89INS1_16FlashAttnBwdSm80INS1_25CollectiveMainloopBwdSm80ILi2ELi2EN4cute5tupleIJNS5_1CILi128EEES8_NS7_ILi64EEEEEENS_10bfloat16_tEfNS_4arch4Sm80ELb0ELb1ELb1ELb1ELb1ELb0ELb0ELb0ELi2ELi4ELi4ELi4ELb0EEENS1_24CollectiveEpilogueBwdGQAISA_fSD_Li256ELb1ELb1EEENS1_19SingleTileSchedulerILb1ELb0ELb0ELi128EEEEEEEEEvNT_6ParamsE$_ZN4cute3eso3ESOILb1ELb0EJNS_14ComposedLayoutINS_7SwizzleILi3ELi3ELi3EEENS_1CILi0EEENS_6LayoutINS_5tupleIJNS8_IJNS8_IJNS5_ILi4EEENS5_ILi8EEEEEENS8_IJS9_NS5_ILi1EEEEEEEEENS8_IJNS8_IJNS5_ILi2EEESF_SF_EEENS8_IJSF_SA_EEEEEEEEENS8_IJNS8_IJNS8_IJNS5_ILi128EEESC_EEENS8_IJNS5_ILi16EEES6_EEEEEENS8_IJNS8_IJNS5_ILi64EEESA_NS5_ILi512EEEEEENS8_IJNS5_ILi8192EEENS5_ILi1024EEEEEEEEEEEEEEEENS_10ViewEngineINS_8smem_ptrIPN7cutlass10bfloat16_tEEEEEEEC2ERKSY_RKS15_,($_ZN7cutlass13device_kernelIN5flash19enable_sm80_to_sm89INS1_16FlashAttnBwdSm80INS1_25CollectiveMainloopBwdSm80ILi2ELi2EN4cute5tupleIJNS5_1CILi128EEES8_NS7_ILi64EEEEEENS_10bfloat16_tEfNS_4arch4Sm80ELb0ELb1ELb1ELb1ELb1ELb0ELb0ELb0ELi2ELi4ELi4ELi4ELb0EEENS1_24CollectiveEpilogueBwdGQAISA_fSD_Li256ELb1ELb1EEENS1_19SingleTileSchedulerILb1ELb0ELb0ELi128EEEEEEEEEvNT_6ParamsE$_ZN4cute3eso3ESOILb1ELb0EJNS_14ComposedLayoutINS_7SwizzleILi3ELi3ELi3EEENS_1CILj0EEENS_6LayoutINS_5tupleIJNS5_ILi64EEENS5_ILi128EEEEEENS8_IJNS5_ILi1EEES9_EEEEEEENS_10ViewEngineINS_8smem_ptrIPN7cutlass10bfloat16_tEEEEEEEC2ERKSF_RKSM_ - $_ZN7cutlass13device_kernelIN5flash19enable_sm80_to_sm89INS1_16FlashAttnBwdSm80INS1_25CollectiveMainloopBwdSm80ILi2ELi2EN4cute5tupleIJNS5_1CILi128EEES8_NS7_ILi64EEEEEENS_10bfloat16_tEfNS_4arch4Sm80ELb0ELb1ELb1ELb1ELb1ELb0ELb0ELb0ELi2ELi4ELi4ELi4ELb0EEENS1_24CollectiveEpilogueBwdGQAISA_fSD_Li256ELb1ELb1EEENS1_19SingleTileSchedulerILb1ELb0ELb0ELi128EEEEEEEEEvNT_6ParamsE$_ZN4cute3eso3ESOILb1ELb0EJNS_14ComposedLayoutINS_7SwizzleILi3ELi3ELi3EEENS_1CILi0EEENS_6LayoutINS_5tupleIJNS8_IJNS8_IJNS5_ILi4EEENS5_ILi8EEEEEENS8_IJS9_NS5_ILi1EEEEEEEEENS8_IJNS8_IJNS5_ILi2EEESF_SF_EEENS8_IJSF_SA_EEEEEEEEENS8_IJNS8_IJNS8_IJNS5_ILi128EEESC_EEENS8_IJNS5_ILi16EEES6_EEEEEENS8_IJNS8_IJNS5_ILi64EEESA_NS5_ILi512EEEEEENS8_IJNS5_ILi8192EEENS5_ILi1024EEEEEEEEEEEEEEEENS_10ViewEngineINS_8smem_ptrIPN7cutlass10bfloat16_tEEEEEEEC2ERKSY_RKS15_)
$_ZN7cutlass13device_kernelIN5flash19enable_sm80_to_sm89INS1_16FlashAttnBwdSm80INS1_25CollectiveMainloopBwdSm80ILi2ELi2EN4cute5tupleIJNS5_1CILi128EEES8_NS7_ILi64EEEEEENS_10bfloat16_tEfNS_4arch4Sm80ELb0ELb1ELb1ELb1ELb1ELb0ELb0ELb0ELi2ELi4ELi4ELi4ELb0EEENS1_24CollectiveEpilogueBwdGQAISA_fSD_Li256ELb1ELb1EEENS1_19SingleTileSchedulerILb1ELb0ELb0ELi128EEEEEEEEEvNT_6ParamsE$_ZN4cute3eso3ESOILb1ELb0EJNS_14ComposedLayoutINS_7SwizzleILi3ELi3ELi3EEENS_1CILi0EEENS_6LayoutINS_5tupleIJNS8_IJNS8_IJNS5_ILi4EEENS5_ILi8EEEEEENS8_IJS9_NS5_ILi1EEEEEEEEENS8_IJNS8_IJNS5_ILi2EEESF_SF_EEENS8_IJSF_SA_EEEEEEEEENS8_IJNS8_IJNS8_IJNS5_ILi128EEESC_EEENS8_IJNS5_ILi16EEES6_EEEEEENS8_IJNS8_IJNS5_ILi64EEESA_NS5_ILi512EEEEEENS8_IJNS5_ILi8192EEENS5_ILi1024EEEEEEEEEEEEEEEENS_10ViewEngineINS_8smem_ptrIPN7cutlass10bfloat16_tEEEEEEEC2ERKSY_RKS15_:
[----:B------:R-:W-:Y:S02]  /*7910*/  IADD3 R4, R25, -c[0x0][0x20], RZ ;  /* 0x8000080019047a10 */ /* 0x000fe40007ffe0ff */
[----:B------:R-:W-:-:S03]  /*7920*/  MOV R7, 0x0 ;  /* 0x0000000000077802 */ /* 0x000fc60000000f00 */
[----:B------:R1:W-:Y:S01]  /*7930*/  STL.64 [R4], R2 ;  /* 0x0000000204007387 */ /* 0x0003e20000100a00 */
[----:B------:R-:W-:Y:S05]  /*7940*/  RET.REL.NODEC R6 `(_ZN7cutlass13device_kernelIN5flash19enable_sm80_to_sm89INS1_16FlashAttnBwdSm80INS1_25CollectiveMainloopBwdSm80ILi2ELi2EN4cute5tupleIJNS5_1CILi128EEES8_NS7_ILi64EEEEEENS_10bfloat16_tEfNS_4arch4Sm80ELb0ELb1ELb1ELb1ELb1ELb0ELb0ELb0ELi2ELi4ELi4ELi4ELb0EEENS1_24CollectiveEpilogueBwdGQAISA_fSD_Li256ELb1ELb1EEENS1_19SingleTileSchedulerILb1ELb0ELb0ELi128EEEEEEEEEvNT_6ParamsE) ;  /* 0xffff86b006007950 */ /* 0x000fea0003c3ffff */
        .type           $_ZN7cutlass13device_kernelIN5flash19enable_sm80_to_sm89INS1_16FlashAttnBwdSm80INS1_25CollectiveMainloopBwdSm80ILi2ELi2EN4cute5tupleIJNS5_1CILi128EEES8_NS7_ILi64EEEEEENS_10bfloat16_tEfNS_4arch4Sm80ELb0ELb1ELb1ELb1ELb1ELb0ELb0ELb0ELi2ELi4ELi4ELi4ELb0EEENS1_24CollectiveEpilogueBwdGQAISA_fSD_Li256ELb1ELb1EEENS1_19SingleTileSchedulerILb1ELb0ELb0ELi128EEEEEEEEEvNT_6ParamsE$_ZN4cute3eso3ESOILb1ELb0EJNS_14ComposedLayoutINS_7SwizzleILi3ELi3ELi3EEENS_1CILj0EEENS_6LayoutINS_5tupleIJNS5_ILi64EEENS5_ILi128EEEEEENS8_IJNS5_ILi1EEES9_EEEEEEENS_10ViewEngineINS_8smem_ptrIPN7cutlass10bfloat16_tEEEEEEEC2ERKSF_RKSM_,@function
        .size           $_ZN7cutlass13device_kernelIN5flash19enable_sm80_to_sm89INS1_16FlashAttnBwdSm80INS1_25CollectiveMainloopBwdSm80ILi2ELi2EN4cute5tupleIJNS5_1CILi128EEES8_NS7_ILi64EEEEEENS_10bfloat16_tEfNS_4arch4Sm80ELb0ELb1ELb1ELb1ELb1ELb0ELb0ELb0ELi2ELi4ELi4ELi4ELb0EEENS1_24CollectiveEpilogueBwdGQAISA_fSD_Li256ELb1ELb1EEENS1_19SingleTileSchedulerILb1ELb0ELb0ELi128EEEEEEEEEvNT_6ParamsE$_ZN4cute3eso3ESOILb1ELb0EJNS_14ComposedLayoutINS_7SwizzleILi3ELi3ELi3EEENS_1CILj0EEENS_6LayoutINS_5tupleIJNS5_ILi64EEENS5_ILi128EEEEEENS8_IJNS5_ILi1EEES9_EEEEEEENS_10ViewEngineINS_8smem_ptrIPN7cutlass10bfloat16_tEEEEEEEC2ERKSF_RKSM_,($_ZN7cutlass13device_kernelIN5flash19enable_sm80_to_sm89INS1_16FlashAttnBwdSm80INS1_25CollectiveMainloopBwdSm80ILi2ELi2EN4cute5tupleIJNS5_1CILi128EEES8_NS7_ILi64EEEEEENS_10bfloat16_tEfNS_4arch4Sm80ELb0ELb1ELb1ELb1ELb1ELb0ELb0ELb0ELi2ELi4ELi4ELi4ELb0EEENS1_24CollectiveEpilogueBwdGQAISA_fSD_Li256ELb1ELb1EEENS1_19SingleTileSchedulerILb1ELb0ELb0ELi128EEEEEEEEEvNT_6ParamsE$_ZN4cute3eso3ESOILb1ELb0EJNS_14ComposedLayoutINS_7SwizzleILi3ELi3ELi3EEENS_1CILj0EEENS_6LayoutINS_5tupleIJNS8_IJNS5_ILi8EEENS5_ILi16EEEEEENS8_IJNS5_ILi64EEENS5_ILi1EEEEEEEEENS8_IJNS8_IJSC_NS5_ILi512EEEEEENS8_IJSD_NS5_ILi0EEEEEEEEEEEEENS_10ViewEngineINS_8smem_ptrIPN7cutlass10bfloat16_tEEEEEEEC2ERKSM_RKST_ - $_ZN7cutlass13device_kernelIN5flash19enable_sm80_to_sm89INS1_16FlashAttnBwdSm80INS1_25CollectiveMainloopBwdSm80ILi2ELi2EN4cute5tupleIJNS5_1CILi128EEES8_NS7_ILi64EEEEEENS_10bfloat16_tEfNS_4arch4Sm80ELb0ELb1ELb1ELb1ELb1ELb0ELb0ELb0ELi2ELi4ELi4ELi4ELb0EEENS1_24CollectiveEpilogueBwdGQAISA_fSD_Li256ELb1ELb1EEENS1_19SingleTileSchedulerILb1ELb0ELb0ELi128EEEEEEEEEvNT_6ParamsE$_ZN4cute3eso3ESOILb1ELb0EJNS_14ComposedLayoutINS_7SwizzleILi3ELi3ELi3EEENS_1CILj0EEENS_6LayoutINS_5tupleIJNS5_ILi64EEENS5_ILi128EEEEEENS8_IJNS5_ILi1EEES9_EEEEEEENS_10ViewEngineINS_8smem_ptrIPN7cutlass10bfloat16_tEEEEEEEC2ERKSF_RKSM_)
$_ZN7cutlass13device_kernelIN5flash19enable_sm80_to_sm89INS1_16FlashAttnBwdSm80INS1_25CollectiveMainloopBwdSm80ILi2ELi2EN4cute5tupleIJNS5_1CILi128EEES8_NS7_ILi64EEEEEENS_10bfloat16_tEfNS_4arch4Sm80ELb0ELb1ELb1ELb1ELb1ELb0ELb0ELb0ELi2ELi4ELi4ELi4ELb0EEENS1_24CollectiveEpilogueBwdGQAISA_fSD_Li256ELb1ELb1EEENS1_19SingleTileSchedulerILb1ELb0ELb0ELi128EEEEEEEEEvNT_6ParamsE$_ZN4cute3eso3ESOILb1ELb0EJNS_14ComposedLayoutINS_7SwizzleILi3ELi3ELi3EEENS_1CILj0EEENS_6LayoutINS_5tupleIJNS5_ILi64EEENS5_ILi128EEEEEENS8_IJNS5_ILi1EEES9_EEEEEEENS_10ViewEngineINS_8smem_ptrIPN7cutlass10bfloat16_tEEEEEEEC2ERKSF_RKSM_:
[----:B------:R-:W-:Y:S02]  /*7950*/  IADD3 R4, R25, -c[0x0][0x20], RZ ;  /* 0x8000080019047a10 */ /* 0x000fe40007ffe0ff */
[----:B------:R-:W-:-:S03]  /*7960*/  MOV R7, 0x0 ;  /* 0x0000000000077802 */ /* 0x000fc60000000f00 */
[----:B------:R1:W-:Y:S01]  /*7970*/  STL.64 [R4], R2 ;  /* 0x0000000204007387 */ /* 0x0003e20000100a00 */
[----:B------:R-:W-:Y:S05]  /*7980*/  RET.REL.NODEC R6 `(_ZN7cutlass13device_kernelIN5flash19enable_sm80_to_sm89INS1_16FlashAttnBwdSm80INS1_25CollectiveMainloopBwdSm80ILi2ELi2EN4cute5tupleIJNS5_1CILi128EEES8_NS7_ILi64EEEEEENS_10bfloat16_tEfNS_4arch4Sm80ELb0ELb1ELb1ELb1ELb1ELb0ELb0ELb0ELi2ELi4ELi4ELi4ELb0EEENS1_24CollectiveEpilogueBwdGQAISA_fSD_Li256ELb1ELb1EEENS1_19SingleTileSchedulerILb1ELb0ELb0ELi128EEEEEEEEEvNT_6ParamsE) ;  /* 0xffff867006007950 */ /* 0x000fea0003c3ffff */
        .type           $_ZN7cutlass13device_kernelIN5flash19enable_sm80_to_sm89INS1_16FlashAttnBwdSm80INS1_25CollectiveMainloopBwdSm80ILi2ELi2EN4cute5tupleIJNS5_1CILi128EEES8_NS7_ILi64EEEEEENS_10bfloat16_tEfNS_4arch4Sm80ELb0ELb1ELb1ELb1ELb1ELb0ELb0ELb0ELi2ELi4ELi4ELi4ELb0EEENS1_24CollectiveEpilogueBwdGQAISA_fSD_Li256ELb1ELb1EEENS1_19SingleTileSchedulerILb1ELb0ELb0ELi128EEEEEEEEEvNT_6ParamsE$_ZN4cute3eso3ESOILb1ELb0EJNS_14ComposedLayoutINS_7SwizzleILi3ELi3ELi3EEENS_1CILj0EEENS_6LayoutINS_5tupleIJNS8_IJNS5_ILi8EEENS5_ILi16EEEEEENS8_IJNS5_ILi64EEENS5_ILi1EEEEEEEEENS8_IJNS8_IJSC_NS5_ILi512EEEEEENS8_IJSD_NS5_ILi0EEEEEEEEEEEEENS_10ViewEngineINS_8smem_ptrIPN7cutlass10bfloat16_tEEEEEEEC2ERKSM_RKST_,@function
        .size           $_ZN7cutlass13device_kernelIN5flash19enable_sm80_to_sm89INS1_16FlashAttnBwdSm80INS1_25CollectiveMainloopBwdSm80ILi2ELi2EN4cute5tupleIJNS5_1CILi128EEES8_NS7_ILi64EEEEEENS_10bfloat16_tEfNS_4arch4Sm80ELb0ELb1ELb1ELb1ELb1ELb0ELb0ELb0ELi2ELi4ELi4ELi4ELb0EEENS1_24CollectiveEpilogueBwdGQAISA_fSD_Li256ELb1ELb1EEENS1_19SingleTileSchedulerILb1ELb0ELb0ELi128EEEEEEEEEvNT_6ParamsE$_ZN4cute3eso3ESOILb1ELb0EJNS_14ComposedLayoutINS_7SwizzleILi3ELi3ELi3EEENS_1CILj0EEENS_6LayoutINS_5tupleIJNS8_IJNS5_ILi8EEENS5_ILi16EEEEEENS8_IJNS5_ILi64EEENS5_ILi1EEEEEEEEENS8_IJNS8_IJSC_NS5_ILi512EEEEEENS8_IJSD_NS5_ILi0EEEEEEEEEEEEENS_10ViewEngineINS_8smem_ptrIPN7cutlass10bfloat16_tEEEEEEEC2ERKSM_RKST_,($_ZN7cutlass13device_kernelIN5flash19enable_sm80_to_sm89INS1_16FlashAttnBwdSm80INS1_25CollectiveMainloopBwdSm80ILi2ELi2EN4cute5tupleIJNS5_1CILi128EEES8_NS7_ILi64EEEEEENS_10bfloat16_tEfNS_4arch4Sm80ELb0ELb1ELb1ELb1ELb1ELb0ELb0ELb0ELi2ELi4ELi4ELi4ELb0EEENS1_24CollectiveEpilogueBwdGQAISA_fSD_Li256ELb1ELb1EEENS1_19SingleTileSchedulerILb1ELb0ELb0ELi128EEEEEEEEEvNT_6ParamsE$_ZN4cute3eso3ESOILb1ELb0EJNS_14ComposedLayoutINS_7SwizzleILi3ELi3ELi3EEENS_1CILj0EEENS_6LayoutINS_5tupleIJNS8_IJNS8_IJNS5_ILi4EEENS5_ILi8EEEEEENS8_IJNS5_ILi2EEENS5_ILi1EEEEEEEEENS8_IJNS8_IJSC_SC_EEESB_EEEEEENS8_IJNS8_IJNS8_IJNS5_ILi128EEESD_EEENS8_IJSA_NS5_ILi0EEEEEEEEENS8_IJNS8_IJNS5_ILi64EEENS5_ILi512EEEEEENS8_IJNS5_ILi16EEENS5_ILi1024EEEEEEEEEEEEEEEENS_10ViewEngineINS_8smem_ptrIPN7cutlass10bfloat16_tEEEEEEEC2ERKSX_RKS14_ - $_ZN7cutlass13device_kernelIN5flash19enable_sm80_to_sm89INS1_16FlashAttnBwdSm80INS1_25CollectiveMainloopBwdSm80ILi2ELi2EN4cute5tupleIJNS5_1CILi128EEES8_NS7_ILi64EEEEEENS_10bfloat16_tEfNS_4arch4Sm80ELb0ELb1ELb1ELb1ELb1ELb0ELb0ELb0ELi2ELi4ELi4ELi4ELb0EEENS1_24CollectiveEpilogueBwdGQAISA_fSD_Li256ELb1ELb1EEENS1_19SingleTileSchedulerILb1ELb0ELb0ELi128EEEEEEEEEvNT_6ParamsE$_ZN4cute3eso3ESOILb1ELb0EJNS_14ComposedLayoutINS_7SwizzleILi3ELi3ELi3EEENS_1CILj0EEENS_6LayoutINS_5tupleIJNS8_IJNS5_ILi8EEENS5_ILi16EEEEEENS8_IJNS5_ILi64EEENS5_ILi1EEEEEEEEENS8_IJNS8_IJSC_NS5_ILi512EEEEEENS8_IJSD_NS5_ILi0EEEEEEEEEEEEENS_10ViewEngineINS_8smem_ptrIPN7cutlass10bfloat16_tEEEEEEEC2ERKSM_RKST_)
$_ZN7cutlass13device_kernelIN5flash19enable_sm80_to_sm89INS1_16FlashAttnBwdSm80INS1_25CollectiveMainloopBwdSm80ILi2ELi2EN4cute5tupleIJNS5_1CILi128EEES8_NS7_ILi64EEEEEENS_10bfloat16_tEfNS_4arch4Sm80ELb0ELb1ELb1ELb1ELb1ELb0ELb0ELb0ELi2ELi4ELi4ELi4ELb0EEENS1_24CollectiveEpilogueBwdGQAISA_fSD_Li256ELb1ELb1EEENS1_19SingleTileSchedulerILb1ELb0ELb0ELi128EEEEEEEEEvNT_6ParamsE$_ZN4cute3eso3ESOILb1ELb0EJNS_14ComposedLayoutINS_7SwizzleILi3ELi3ELi3EEENS_1CILj0EEENS_6LayoutINS_5tupleIJNS8_IJNS5_ILi8EEENS5_ILi16EEEEEENS8_IJNS5_ILi64EEENS5_ILi1EEEEEEEEENS8_IJNS8_IJSC_NS5_ILi512EEEEEENS8_IJSD_NS5_ILi0EEEEEEEEEEEEENS_10ViewEngineINS_8smem_ptrIPN7cutlass10bfloat16_tEEEEEEEC2ERKSM_RKST_:
[----:B------:R-:W-:Y:S02]  /*7990*/  IADD3 R4, R25, -c[0x0][0x20], RZ ;  /* 0x8000080019047a10 */ /* 0x000fe40007ffe0ff */
[----:B------:R-:W-:-:S03]  /*79a0*/  MOV R7, 0x0 ;  /* 0x0000000000077802 */ /* 0x000fc60000000f00 */
[----:B------:R1:W-:Y:S01]  /*79b0*/  STL.64 [R4], R2 ;  /* 0x0000000204007387 */ /* 0x0003e20000100a00 */
[----:B------:R-:W-:Y:S05]  /*79c0*/  RET.REL.NODEC R6 `(_ZN7cutlass13device_kernelIN5flash19enable_sm80_to_sm89INS1_16FlashAttnBwdSm80INS1_25CollectiveMainloopBwdSm80ILi2ELi2EN4cute5tupleIJNS5_1CILi128EEES8_NS7_ILi64EEEEEENS_10bfloat16_tEfNS_4arch4Sm80ELb0ELb1ELb1ELb1ELb1ELb0ELb0ELb0ELi2ELi4ELi4ELi4ELb0EEENS1_24CollectiveEpilogueBwdGQAISA_fSD_Li256ELb1ELb1EEENS1_19SingleTileSchedulerILb1ELb0ELb0ELi128EEEEEEEEEvNT_6ParamsE) ;  /* 0xffff863006007950 */ /* 0x000fea0003c3ffff */
        .type           $_ZN7cutlass13device_kernelIN5flash19enable_sm80_to_sm89INS1_16FlashAttnBwdSm80INS1_25CollectiveMainloopBwdSm80ILi2ELi2EN4cute5tupleIJNS5_1CILi128EEES8_NS7_ILi64EEEEEENS_10bfloat16_tEfNS_4arch4Sm80ELb0ELb1ELb1ELb1ELb1ELb0ELb0ELb0ELi2ELi4ELi4ELi4ELb0EEENS1_24CollectiveEpilogueBwdGQAISA_fSD_Li256ELb1ELb1EEENS1_19SingleTileSchedulerILb1ELb0ELb0ELi128EEEEEEEEEvNT_6ParamsE$_ZN4cute3eso3ESOILb1ELb0EJNS_14ComposedLayoutINS_7SwizzleILi3ELi3ELi3EEENS_1CILj0EEENS_6LayoutINS_5tupleIJNS8_IJNS8_IJNS5_ILi4EEENS5_ILi8EEEEEENS8_IJNS5_ILi2EEENS5_ILi1EEEEEEEEENS8_IJNS8_IJSC_SC_EEESB_EEEEEENS8_IJNS8_IJNS8_IJNS5_ILi128EEESD_EEENS8_IJSA_NS5_ILi0EEEEEEEEENS8_IJNS8_IJNS5_ILi64EEENS5_ILi512EEEEEENS8_IJNS5_ILi16EEENS5_ILi1024EEEEEEEEEEEEEEEENS_10ViewEngineINS_8smem_ptrIPN7cutlass10bfloat16_tEEEEEEEC2ERKSX_RKS14_,@function
        .size           $_ZN7cutlass13device_kernelIN5flash19enable_sm80_to_sm89INS1_16FlashAttnBwdSm80INS1_25CollectiveMainloopBwdSm80ILi2ELi2EN4cute5tupleIJNS5_1CILi128EEES8_NS7_ILi64EEEEEENS_10bfloat16_tEfNS_4arch4Sm80ELb0ELb1ELb1ELb1ELb1ELb0ELb0ELb0ELi2ELi4ELi4ELi4ELb0EEENS1_24CollectiveEpilogueBwdGQAISA_fSD_Li256ELb1ELb1EEENS1_19SingleTileSchedulerILb1ELb0ELb0ELi128EEEEEEEEEvNT_6ParamsE$_ZN4cute3eso3ESOILb1ELb0EJNS_14ComposedLayoutINS_7SwizzleILi3ELi3ELi3EEENS_1CILj0EEENS_6LayoutINS_5tupleIJNS8_IJNS8_IJNS5_ILi4EEENS5_ILi8EEEEEENS8_IJNS5_ILi2EEENS5_ILi1EEEEEEEEENS8_IJNS8_IJSC_SC_EEESB_EEEEEENS8_IJNS8_IJNS8_IJNS5_ILi128EEESD_EEENS8_IJSA_NS5_ILi0EEEEEEEEENS8_IJNS8_IJNS5_ILi64EEENS5_ILi512EEEEEENS8_IJNS5_ILi16EEENS5_ILi1024EEEEEEEEEEEEEEEENS_10ViewEngineINS_8smem_ptrIPN7cutlass10bfloat16_tEEEEEEEC2ERKSX_RKS14_,($_ZN7cutlass13device_kernelIN5flash19enable_sm80_to_sm89INS1_16FlashAttnBwdSm80INS1_25CollectiveMainloopBwdSm80ILi2ELi2EN4cute5tupleIJNS5_1CILi128EEES8_NS7_ILi64EEEEEENS_10bfloat16_tEfNS_4arch4Sm80ELb0ELb1ELb1ELb1ELb1ELb0ELb0ELb0ELi2ELi4ELi4ELi4ELb0EEENS1_24CollectiveEpilogueBwdGQAISA_fSD_Li256ELb1ELb1EEENS1_19SingleTileSchedulerILb1ELb0ELb0ELi128EEEEEEEEEvNT_6ParamsE$_ZN4cute3eso3ESOILb1ELb0EJNS_14ComposedLayoutINS_7SwizzleILi3ELi3ELi3EEENS_1CILj0EEENS_6LayoutINS_5tupleIJNS8_IJNS8_IJNS5_ILi4EEENS5_ILi8EEEEEENS8_IJS9_NS5_ILi1EEEEEEEEENS8_IJNS8_IJNS5_ILi2EEESF_SF_EEENS8_IJSF_S9_EEEEEEEEENS8_IJNS8_IJNS8_IJSF_NS5_ILi64EEEEEENS8_IJNS5_ILi1024EEENS5_ILi0EEEEEEEEENS8_IJNS8_IJSC_NS5_ILi512EEESA_EEENS8_IJNS5_ILi4096EEENS5_ILi16EEEEEEEEEEEEEEEENS_10ViewEngineINS_8smem_ptrIPN7cutlass10bfloat16_tEEEEEEEC2ERKSY_RKS15_ - $_ZN7cutlass13device_kernelIN5flash19enable_sm80_to_sm89INS1_16FlashAttnBwdSm80INS1_25CollectiveMainloopBwdSm80ILi2ELi2EN4cute5tupleIJNS5_1CILi128EEES8_NS7_ILi64EEEEEENS_10bfloat16_tEfNS_4arch4Sm80ELb0ELb1ELb1ELb1ELb1ELb0ELb0ELb0ELi2ELi4ELi4ELi4ELb0EEENS1_24CollectiveEpilogueBwdGQAISA_fSD_Li256ELb1ELb1EEENS1_19SingleTileSchedulerILb1ELb0ELb0ELi128EEEEEEEEEvNT_6ParamsE$_ZN4cute3eso3ESOILb1ELb0EJNS_14ComposedLayoutINS_7SwizzleILi3ELi3ELi3EEENS_1CILj0EEENS_6LayoutINS_5tupleIJNS8_IJNS8_IJNS5_ILi4EEENS5_ILi8EEEEEENS8_IJNS5_ILi2EEENS5_ILi1EEEEEEEEENS8_IJNS8_IJSC_SC_EEESB_EEEEEENS8_IJNS8_IJNS8_IJNS5_ILi128EEESD_EEENS8_IJSA_NS5_ILi0EEEEEEEEENS8_IJNS8_IJNS5_ILi64EEENS5_ILi512EEEEEENS8_IJNS5_ILi16EEENS5_ILi1024EEEEEEEEEEEEEEEENS_10ViewEngineINS_8smem_ptrIPN7cutlass10bfloat16_tEEEEEEEC2ERKSX_RKS14_)
$_ZN7cutlass13device_kernelIN5flash19enable_sm80_to_sm89INS1_16FlashAttnBwdSm80INS1_25CollectiveMainloopBwdSm80ILi2ELi2EN4cute5tupleIJNS5_1CILi128EEES8_NS7_ILi64EEEEEENS_10bfloat16_tEfNS_4arch4Sm80ELb0ELb1ELb1ELb1ELb1ELb0ELb0ELb0ELi2ELi4ELi4ELi4ELb0EEENS1_24CollectiveEpilogueBwdGQAISA_fSD_Li256ELb1ELb1EEENS1_19SingleTileSchedulerILb1ELb0ELb0ELi128EEEEEEEEEvNT_6ParamsE$_ZN4cute3eso3ESOILb1ELb0EJNS_14ComposedLayoutINS_7SwizzleILi3ELi3ELi3EEENS_1CILj0EEENS_6LayoutINS_5tupleIJNS8_IJNS8_IJNS5_ILi4EEENS5_ILi8EEEEEENS8_IJNS5_ILi2EEENS5_ILi1EEEEEEEEENS8_IJNS8_IJSC_SC_EEESB_EEEEEENS8_IJNS8_IJNS8_IJNS5_ILi128EEESD_EEENS8_IJSA_NS5_ILi0EEEEEEEEENS8_IJNS8_IJNS5_ILi64EEENS5_ILi512EEEEEENS8_IJNS5_ILi16EEENS5_ILi1024EEEEEEEEEEEEEEEENS_10ViewEngineINS_8smem_ptrIPN7cutlass10bfloat16_tEEEEEEEC2ERKSX_RKS14_:
[----:B------:R-:W-:Y:S02]  /*79d0*/  IADD3 R4, R25, -c[0x0][0x20], RZ ;  /* 0x8000080019047a10 */ /* 0x000fe40007ffe0ff */
[----:B------:R-:W-:-:S03]  /*79e0*/  MOV R7, 0x0 ;  /* 0x0000000000077802 */ /* 0x000fc60000000f00 */
[----:B------:R1:W-:Y:S01]  /*79f0*/  STL.64 [R4], R2 ;  /* 0x0000000204007387 */ /* 0x0003e20000100a00 */
[----:B------:R-:W-:Y:S05]  /*7a00*/  RET.REL.NODEC R6 `(_ZN7cutlass13device_kernelIN5flash19enable_sm80_to_sm89INS1_16FlashAttnBwdSm80INS1_25CollectiveMainloopBwdSm80ILi2ELi2EN4cute5tupleIJNS5_1CILi128EEES8_NS7_ILi64EEEEEENS_10bfloat16_tEfNS_4arch4Sm80ELb0ELb1ELb1ELb1ELb1ELb0ELb0ELb0ELi2ELi4ELi4ELi4ELb0EEENS1_24CollectiveEpilogueBwdGQAISA_fSD_Li256ELb1ELb1EEENS1_19SingleTileSchedulerILb1ELb0ELb0ELi128EEEEEEEEEvNT_6ParamsE) ;  /* 0xffff85f006007950 */ /* 0x000fea0003c3ffff */
        .type           $_ZN7cutlass13device_kernelIN5flash19enable_sm80_to_sm89INS1_16FlashAttnBwdSm80INS1_25CollectiveMainloopBwdSm80ILi2ELi2EN4cute5tupleIJNS5_1CILi128EEES8_NS7_ILi64EEEEEENS_10bfloat16_tEfNS_4arch4Sm80ELb0ELb1ELb1ELb1ELb1ELb0ELb0ELb0ELi2ELi4ELi4ELi4ELb0EEENS1_24CollectiveEpilogueBwdGQAISA_fSD_Li256ELb1ELb1EEENS1_19SingleTileSchedulerILb1ELb0ELb0ELi128EEEEEEEEEvNT_6ParamsE$_ZN4cute3eso3ESOILb1ELb0EJNS_14ComposedLayoutINS_7SwizzleILi3ELi3ELi3EEENS_1CILj0EEENS_6LayoutINS_5tupleIJNS8_IJNS8_IJNS5_ILi4EEENS5_ILi8EEEEEENS8_IJS9_NS5_ILi1EEEEEEEEENS8_IJNS8_IJNS5_ILi2EEESF_SF_EEENS8_IJSF_S9_EEEEEEEEENS8_IJNS8_IJNS8_IJSF_NS5_ILi64EEEEEENS8_IJNS5_ILi1024EEENS5_ILi0EEEEEEEEENS8_IJNS8_IJSC_NS5_ILi512EEESA_EEENS8_IJNS5_ILi4096EEENS5_ILi16EEEEEEEEEEEEEEEENS_10ViewEngineINS_8smem_ptrIPN7cutlass10bfloat16_tEEEEEEEC2ERKSY_RKS15_,@function
        .size           $_ZN7cutlass13device_kernelIN5flash19enable_sm80_to_sm89INS1_16FlashAttnBwdSm80INS1_25CollectiveMainloopBwdSm80ILi2ELi2EN4cute5tupleIJNS5_1CILi128EEES8_NS7_ILi64EEEEEENS_10bfloat16_tEfNS_4arch4Sm80ELb0ELb1ELb1ELb1ELb1ELb0ELb0ELb0ELi2ELi4ELi4ELi4ELb0EEENS1_24CollectiveEpilogueBwdGQAISA_fSD_Li256ELb1ELb1EEENS1_19SingleTileSchedulerILb1ELb0ELb0ELi128EEEEEEEEEvNT_6ParamsE$_ZN4cute3eso3ESOILb1ELb0EJNS_14ComposedLayoutINS_7SwizzleILi3ELi3ELi3EEENS_1CILj0EEENS_6LayoutINS_5tupleIJNS8_IJNS8_IJNS5_ILi4EEENS5_ILi8EEEEEENS8_IJS9_NS5_ILi1EEEEEEEEENS8_IJNS8_IJNS5_ILi2EEESF_SF_EEENS8_IJSF_S9_EEEEEEEEENS8_IJNS8_IJNS8_IJSF_NS5_ILi64EEEEEENS8_IJNS5_ILi1024EEENS5_ILi0EEEEEEEEENS8_IJNS8_IJSC_NS5_ILi512EEESA_EEENS8_IJNS5_ILi4096EEENS5_ILi16EEEEEEEEEEEEEEEENS_10ViewEngineINS_8smem_ptrIPN7cutlass10bfloat16_tEEEEEEEC2ERKSY_RKS15_,($_ZN7cutlass13device_kernelIN5flash19enable_sm80_to_sm89INS1_16FlashAttnBwdSm80INS1_25CollectiveMainloopBwdSm80ILi2ELi2EN4cute5tupleIJNS5_1CILi128EEES8_NS7_ILi64EEEEEENS_10bfloat16_tEfNS_4arch4Sm80ELb0ELb1ELb1ELb1ELb1ELb0ELb0ELb0ELi2ELi4ELi4ELi4ELb0EEENS1_24CollectiveEpilogueBwdGQAISA_fSD_Li256ELb1ELb1EEENS1_19SingleTileSchedulerILb1ELb0ELb0ELi128EEEEEEEEEvNT_6ParamsE$_ZN4cute3eso3ESOILb1ELb0EJNS_1CILi0EEENS2_ILi1EEENS2_ILi512EEEiEEC2ERKS3_RKS4_RKS5_RKi - $_ZN7cutlass13device_kernelIN5flash19enable_sm80_to_sm89INS1_16FlashAttnBwdSm80INS1_25CollectiveMainloopBwdSm80ILi2ELi2EN4cute5tupleIJNS5_1CILi128EEES8_NS7_ILi64EEEEEENS_10bfloat16_tEfNS_4arch4Sm80ELb0ELb1ELb1ELb1ELb1ELb0ELb0ELb0ELi2ELi4ELi4ELi4ELb0EEENS1_24CollectiveEpilogueBwdGQAISA_fSD_Li256ELb1ELb1EEENS1_19SingleTileSchedulerILb1ELb0ELb0ELi128EEEEEEEEEvNT_6ParamsE$_ZN4cute3eso3ESOILb1ELb0EJNS_14ComposedLayoutINS_7SwizzleILi3ELi3ELi3EEENS_1CILj0EEENS_6LayoutINS_5tupleIJNS8_IJNS8_IJNS5_ILi4EEENS5_ILi8EEEEEENS8_IJS9_NS5_ILi1EEEEEEEEENS8_IJNS8_IJNS5_ILi2EEESF_SF_EEENS8_IJSF_S9_EEEEEEEEENS8_IJNS8_IJNS8_IJSF_NS5_ILi64EEEEEENS8_IJNS5_ILi1024EEENS5_ILi0EEEEEEEEENS8_IJNS8_IJSC_NS5_ILi512EEESA_EEENS8_IJNS5_ILi4096EEENS5_ILi16EEEEEEEEEEEEEEEENS_10ViewEngineINS_8smem_ptrIPN7cutlass10bfloat16_tEEEEEEEC2ERKSY_RKS15_)
$_ZN7cutlass13device_kernelIN5flash19enable_sm80_to_sm89INS1_16FlashAttnBwdSm80INS1_25CollectiveMainloopBwdSm80ILi2ELi2EN4cute5tupleIJNS5_1CILi128EEES8_NS7_ILi64EEEEEENS_10bfloat16_tEfNS_4arch4Sm80ELb0ELb1ELb1ELb1ELb1ELb0ELb0ELb0ELi2ELi4ELi4ELi4ELb0EEENS1_24CollectiveEpilogueBwdGQAISA_fSD_Li256ELb1ELb1EEENS1_19SingleTileSchedulerILb1ELb0ELb0ELi128EEEEEEEEEvNT_6ParamsE$_ZN4cute3eso3ESOILb1ELb0EJNS_14ComposedLayoutINS_7SwizzleILi3ELi3ELi3EEENS_1CILj0EEENS_6LayoutINS_5tupleIJNS8_IJNS8_IJNS5_ILi4EEENS5_ILi8EEEEEENS8_IJS9_NS5_ILi1EEEEEEEEENS8_IJNS8_IJNS5_ILi2EEESF_SF_EEENS8_IJSF_S9_EEEEEEEEENS8_IJNS8_IJNS8_IJSF_NS5_ILi64EEEEEENS8_IJNS5_ILi1024EEENS5_ILi0EEEEEEEEENS8_IJNS8_IJSC_NS5_ILi512EEESA_EEENS8_IJNS5_ILi4096EEENS5_ILi16EEEEEEEEEEEEEEEENS_10ViewEngineINS_8smem_ptrIPN7cutlass10bfloat16_tEEEEEEEC2ERKSY_RKS15_:
[----:B------:R-:W-:Y:S02]  /*7a10*/  IADD3 R4, R25, -c[0x0][0x20], RZ ;  /* 0x8000080019047a10 */ /* 0x000fe40007ffe0ff */
[----:B------:R-:W-:-:S03]  /*7a20*/  MOV R7, 0x0 ;  /* 0x0000000000077802 */ /* 0x000fc60000000f00 */
[----:B------:R1:W-:Y:S01]  /*7a30*/  STL.64 [R4], R2 ;  /* 0x0000000204007387 */ /* 0x0003e20000100a00 */
[----:B------:R-:W-:Y:S05]  /*7a40*/  RET.REL.NODEC R6 `(_ZN7cutlass13device_kernelIN5flash19enable_sm80_to_sm89INS1_16FlashAttnBwdSm80INS1_25CollectiveMainloopBwdSm80ILi2ELi2EN4cute5tupleIJNS5_1CILi128EEES8_NS7_ILi64EEEEEENS_10bfloat16_tEfNS_4arch4Sm80ELb0ELb1ELb1ELb1ELb1ELb0ELb0ELb0ELi2ELi4ELi4ELi4ELb0EEENS1_24CollectiveEpilogueBwdGQAISA_fSD_Li256ELb1ELb1EEENS1_19SingleTileSchedulerILb1ELb0ELb0ELi128EEEEEEEEEvNT_6ParamsE) ;  /* 0xffff85b006007950 */ /* 0x000fea0003c3ffff */
        .type           $_ZN7cutlass13device_kernelIN5flash19enable_sm80_to_sm89INS1_16FlashAttnBwdSm80INS1_25CollectiveMainloopBwdSm80ILi2ELi2EN4cute5tupleIJNS5_1CILi128EEES8_NS7_ILi64EEEEEENS_10bfloat16_tEfNS_4arch4Sm80ELb0ELb1ELb1ELb1ELb1ELb0ELb0ELb0ELi2ELi4ELi4ELi4ELb0EEENS1_24CollectiveEpilogueBwdGQAISA_fSD_Li256ELb1ELb1EEENS1_19SingleTileSchedulerILb1ELb0ELb0ELi128EEEEEEEEEvNT_6ParamsE$_ZN4cute3eso3ESOILb1ELb0EJNS_1CILi0EEENS2_ILi1EEENS2_ILi512EEEiEEC2ERKS3_RKS4_RKS5_RKi,@function
        .size           $_ZN7cutlass13device_kernelIN5flash19enable_sm80_to_sm89INS1_16FlashAttnBwdSm80INS1_25CollectiveMainloopBwdSm80ILi2ELi2EN4cute5tupleIJNS5_1CILi128EEES8_NS7_ILi64EEEEEENS_10bfloat16_tEfNS_4arch4Sm80ELb0ELb1ELb1ELb1ELb1ELb0ELb0ELb0ELi2ELi4ELi4ELi4ELb0EEENS1_24CollectiveEpilogueBwdGQAISA_fSD_Li256ELb1ELb1EEENS1_19SingleTileSchedulerILb1ELb0ELb0ELi128EEEEEEEEEvNT_6ParamsE$_ZN4cute3eso3ESOILb1ELb0EJNS_1CILi0EEENS2_ILi1EEENS2_ILi512EEEiEEC2ERKS3_RKS4_RKS5_RKi,($_ZN7cutlass13device_kernelIN5flash19enable_sm80_to_sm89INS1_16FlashAttnBwdSm80INS1_25CollectiveMainloopBwdSm80ILi2ELi2EN4cute5tupleIJNS5_1CILi128EEES8_NS7_ILi64EEEEEENS_10bfloat16_tEfNS_4arch4Sm80ELb0ELb1ELb1ELb1ELb1ELb0ELb0ELb0ELi2ELi4ELi4ELi4ELb0EEENS1_24CollectiveEpilogueBwdGQAISA_fSD_Li256ELb1ELb1EEENS1_19SingleTileSchedulerILb1ELb0ELb0ELi128EEEEEEEEEvNT_6ParamsE$_ZN4cute3eso3ESOILb1ELb0EJNS_1CILi0EEENS2_ILi1EEENS2_ILi512EEEiNS2_ILi4096EEEiNS2_ILi8192EEEEEC2ERKS3_RKS4_RKS5_RKiRKS6_SG_RKS7_ - $_ZN7cutlass13device_kernelIN5flash19enable_sm80_to_sm89INS1_16FlashAttnBwdSm80INS1_25CollectiveMainloopBwdSm80ILi2ELi2EN4cute5tupleIJNS5_1CILi128EEES8_NS7_ILi64EEEEEENS_10bfloat16_tEfNS_4arch4Sm80ELb0ELb1ELb1ELb1ELb1ELb0ELb0ELb0ELi2ELi4ELi4ELi4ELb0EEENS1_24CollectiveEpilogueBwdGQAISA_fSD_Li256ELb1ELb1EEENS1_19SingleTileSchedulerILb1ELb0ELb0ELi128EEEEEEEEEvNT_6ParamsE$_ZN4cute3eso3ESOILb1ELb0EJNS_1CILi0EEENS2_ILi1EEENS2_ILi512EEEiEEC2ERKS3_RKS4_RKS5_RKi)
$_ZN7cutlass13device_kernelIN5flash19enable_sm80_to_sm89INS1_16FlashAttnBwdSm80INS1_25CollectiveMainloopBwdSm80ILi2ELi2EN4cute5tupleIJNS5_1CILi128EEES8_NS7_ILi64EEEEEENS_10bfloat16_tEfNS_4arch4Sm80ELb0ELb1ELb1ELb1ELb1ELb0ELb0ELb0ELi2ELi4ELi4ELi4ELb0EEENS1_24CollectiveEpilogueBwdGQAISA_fSD_Li256ELb1ELb1EEENS1_19SingleTileSchedulerILb1ELb0ELb0ELi128EEEEEEEEEvNT_6ParamsE$_ZN4cute3eso3ESOILb1ELb0EJNS_1CILi0EEENS2_ILi1EEENS2_ILi512EEEiEEC2ERKS3_RKS4_RKS5_RKi:
[----:B------:R-:W-:Y:S02]  /*7a50*/  IADD3 R2, R2, -c[0x0][0x20], RZ ;  /* 0x8000080002027a10 */ /* 0x000fe40007ffe0ff */
[----:B------:R-:W-:-:S03]  /*7a60*/  MOV R9, 0x0 ;  /* 0x0000000000097802 */ /* 0x000fc60000000f00 */
[----:B------:R1:W-:Y:S01]  /*7a70*/  STL [R2], R3 ;  /* 0x0000000302007387 */ /* 0x0003e20000100800 */
[----:B------:R-:W-:Y:S05]  /*7a80*/  RET.REL.NODEC R8 `(_ZN7cutlass13device_kernelIN5flash19enable_sm80_to_sm89INS1_16FlashAttnBwdSm80INS1_25CollectiveMainloopBwdSm80ILi2ELi2EN4cute5tupleIJNS5_1CILi128EEES8_NS7_ILi64EEEEEENS_10bfloat16_tEfNS_4arch4Sm80ELb0ELb1ELb1ELb1ELb1ELb0ELb0ELb0ELi2ELi4ELi4ELi4ELb0EEENS1_24CollectiveEpilogueBwdGQAISA_fSD_Li256ELb1ELb1EEENS1_19SingleTileSchedulerILb1ELb0ELb0ELi128EEEEEEEEEvNT_6ParamsE) ;  /* 0xffff857008007950 */ /* 0x000fea0003c3ffff */
        .type           $_ZN7cutlass13device_kernelIN5flash19enable_sm80_to_sm89INS1_16FlashAttnBwdSm80INS1_25CollectiveMainloopBwdSm80ILi2ELi2EN4cute5tupleIJNS5_1CILi128EEES8_NS7_ILi64EEEEEENS_10bfloat16_tEfNS_4arch4Sm80ELb0ELb1ELb1ELb1ELb1ELb0ELb0ELb0ELi2ELi4ELi4ELi4ELb0EEENS1_24CollectiveEpilogueBwdGQAISA_fSD_Li256ELb1ELb1EEENS1_19SingleTileSchedulerILb1ELb0ELb0ELi128EEEEEEEEEvNT_6ParamsE$_ZN4cute3eso3ESOILb1ELb0EJNS_1CILi0EEENS2_ILi1EEENS2_ILi512EEEiNS2_ILi4096EEEiNS2_ILi8192EEEEEC2ERKS3_RKS4_RKS5_RKiRKS6_SG_RKS7_,@function
        .size           $_ZN7cutlass13device_kernelIN5flash19enable_sm80_to_sm89INS1_16FlashAttnBwdSm80INS1_25CollectiveMainloopBwdSm80ILi2ELi2EN4cute5tupleIJNS5_1CILi128EEES8_NS7_ILi64EEEEEENS_10bfloat16_tEfNS_4arch4Sm80ELb0ELb1ELb1ELb1ELb1ELb0ELb0ELb0ELi2ELi4ELi4ELi4ELb0EEENS1_24CollectiveEpilogueBwdGQAISA_fSD_Li256ELb1ELb1EEENS1_19SingleTileSchedulerILb1ELb0ELb0ELi128EEEEEEEEEvNT_6ParamsE$_ZN4cute3eso3ESOILb1ELb0EJNS_1CILi0EEENS2_ILi1EEENS2_ILi512EEEiNS2_ILi4096EEEiNS2_ILi8192EEEEEC2ERKS3_RKS4_RKS5_RKiRKS6_SG_RKS7_,($_ZN7cutlass13device_kernelIN5flash19enable_sm80_to_sm89INS1_16FlashAttnBwdSm80INS1_25CollectiveMainloopBwdSm80ILi2ELi2EN4cute5tupleIJNS5_1CILi128EEES8_NS7_ILi64EEEEEENS_10bfloat16_tEfNS_4arch4Sm80ELb0ELb1ELb1ELb1ELb1ELb0ELb0ELb0ELi2ELi4ELi4ELi4ELb0EEENS1_24CollectiveEpilogueBwdGQAISA_fSD_Li256ELb1ELb1EEENS1_19SingleTileSchedulerILb1ELb0ELb0ELi128EEEEEEEEEvNT_6ParamsE$_ZN4cute3eso3ESOILb1ELb0EJNS_1CILi0EEENS_5tupleIJNS2_ILi1EEENS2_ILi256EEEiEEEEEC2ERKS3_RKS7_ - $_ZN7cutlass13device_kernelIN5flash19enable_sm80_to_sm89INS1_16FlashAttnBwdSm80INS1_25CollectiveMainloopBwdSm80ILi2ELi2EN4cute5tupleIJNS5_1CILi128EEES8_NS7_ILi64EEEEEENS_10bfloat16_tEfNS_4arch4Sm80ELb0ELb1ELb1ELb1ELb1ELb0ELb0ELb0ELi2ELi4ELi4ELi4ELb0EEENS1_24CollectiveEpilogueBwdGQAISA_fSD_Li256ELb1ELb1EEENS1_19SingleTileSchedulerILb1ELb0ELb0ELi128EEEEEEEEEvNT_6ParamsE$_ZN4cute3eso3ESOILb1ELb0EJNS_1CILi0EEENS2_ILi1EEENS2_ILi512EEEiNS2_ILi4096EEEiNS2_ILi8192EEEEEC2ERKS3_RKS4_RKS5_RKiRKS6_SG_RKS7_)
$_ZN7cutlass13device_kernelIN5flash19enable_sm80_to_sm89INS1_16FlashAttnBwdSm80INS1_25CollectiveMainloopBwdSm80ILi2ELi2EN4cute5tupleIJNS5_1CILi128EEES8_NS7_ILi64EEEEEENS_10bfloat16_tEfNS_4arch4Sm80ELb0ELb1ELb1ELb1ELb1ELb0ELb0ELb0ELi2ELi4ELi4ELi4ELb0EEENS1_24CollectiveEpilogueBwdGQAISA_fSD_Li256ELb1ELb1EEENS1_19SingleTileSchedulerILb1ELb0ELb0ELi128EEEEEEEEEvNT_6ParamsE$_ZN4cute3eso3ESOILb1ELb0EJNS_1CILi0EEENS2_ILi1EEENS2_ILi512EEEiNS2_ILi4096EEEiNS2_ILi8192EEEEEC2ERKS3_RKS4_RKS5_RKiRKS6_SG_RKS7_:
[----:B------:R-:W-:Y:S02]  /*7a90*/  IADD3 R3, R3, -c[0x0][0x20], RZ ;  /* 0x8000080003037a10 */ /* 0x000fe40007ffe0ff */
[----:B------:R-:W-:-:S03]  /*7aa0*/  IADD3 R2, R60, -c[0x0][0x20], RZ ;  /* 0x800008003c027a10 */ /* 0x000fc60007ffe0ff */
[----:B------:R1:W-:Y:S04]  /*7ab0*/  STL [R3], R10 ;  /* 0x0000000a03007387 */ /* 0x0003e80000100800 */
[----:B------:R-:W2:Y:S01]  /*7ac0*/  LDL R2, [R2] ;  /* 0x0000000002027983 */ /* 0x000ea20000100800 */
[----:B------:R-:W-:-:S03]  /*7ad0*/  IMAD.MOV.U32 R9, RZ, RZ, 0x0 ;  /* 0x00000000ff097424 */ /* 0x000fc600078e00ff */
[----:B--2---:R1:W-:Y:S01]  /*7ae0*/  STL [R3+0x4], R2 ;  /* 0x0000040203007387 */ /* 0x0043e20000100800 */
[----:B------:R-:W-:Y:S05]  /*7af0*/  RET.REL.NODEC R8 `(_ZN7cutlass13device_kernelIN5flash19enable_sm80_to_sm89INS1_16FlashAttnBwdSm80INS1_25CollectiveMainloopBwdSm80ILi2ELi2EN4cute5tupleIJNS5_1CILi128EEES8_NS7_ILi64EEEEEENS_10bfloat16_tEfNS_4arch4Sm80ELb0ELb1ELb1ELb1ELb1ELb0ELb0ELb0ELi2ELi4ELi4ELi4ELb0EEENS1_24CollectiveEpilogueBwdGQAISA_fSD_Li256ELb1ELb1EEENS1_19SingleTileSchedulerILb1ELb0ELb0ELi128EEEEEEEEEvNT_6ParamsE) ;  /* 0xffff850008007950 */ /* 0x000fea0003c3ffff */
        .type           $_ZN7cutlass13device_kernelIN5flash19enable_sm80_to_sm89INS1_16FlashAttnBwdSm80INS1_25CollectiveMainloopBwdSm80ILi2ELi2EN4cute5tupleIJNS5_1CILi128EEES8_NS7_ILi64EEEEEENS_10bfloat16_tEfNS_4arch4Sm80ELb0ELb1ELb1ELb1ELb1ELb0ELb0ELb0ELi2ELi4ELi4ELi4ELb0EEENS1_24CollectiveEpilogueBwdGQAISA_fSD_Li256ELb1ELb1EEENS1_19SingleTileSchedulerILb1ELb0ELb0ELi128EEEEEEEEEvNT_6ParamsE$_ZN4cute3eso3ESOILb1ELb0EJNS_1CILi0EEENS_5tupleIJNS2_ILi1EEENS2_ILi256EEEiEEEEEC2ERKS3_RKS7_,@function
        .size           $_ZN7cutlass13device_kernelIN5flash19enable_sm80_to_sm89INS1_16FlashAttnBwdSm80INS1_25CollectiveMainloopBwdSm80ILi2ELi2EN4cute5tupleIJNS5_1CILi128EEES8_NS7_ILi64EEEEEENS_10bfloat16_tEfNS_4arch4Sm80ELb0ELb1ELb1ELb1ELb1ELb0ELb0ELb0ELi2ELi4ELi4ELi4ELb0EEENS1_24CollectiveEpilogueBwdGQAISA_fSD_Li256ELb1ELb1EEENS1_19SingleTileSchedulerILb1ELb0ELb0ELi128EEEEEEEEEvNT_6ParamsE$_ZN4cute3eso3ESOILb1ELb0EJNS_1CILi0EEENS_5tupleIJNS2_ILi1EEENS2_ILi256EEEiEEEEEC2ERKS3_RKS7_,($_ZN7cutlass13device_kernelIN5flash19enable_sm80_to_sm89INS1_16FlashAttnBwdSm80INS1_25CollectiveMainloopBwdSm80ILi2ELi2EN4cute5tupleIJNS5_1CILi128EEES8_NS7_ILi64EEEEEENS_10bfloat16_tEfNS_4arch4Sm80ELb0ELb1ELb1ELb1ELb1ELb0ELb0ELb0ELi2ELi4ELi4ELi4ELb0EEENS1_24CollectiveEpilogueBwdGQAISA_fSD_Li256ELb1ELb1EEENS1_19SingleTileSchedulerILb1ELb0ELb0ELi128EEEEEEEEEvNT_6ParamsE$_ZN4cute3eso3ESOILb1ELb0EJNS_1CILi0EEEiEEC2ERKS3_RKi - $_ZN7cutlass13device_kernelIN5flash19enable_sm80_to_sm89INS1_16FlashAttnBwdSm80INS1_25CollectiveMainloopBwdSm80ILi2ELi2EN4cute5tupleIJNS5_1CILi128EEES8_NS7_ILi64EEEEEENS_10bfloat16_tEfNS_4arch4Sm80ELb0ELb1ELb1ELb1ELb1ELb0ELb0ELb0ELi2ELi4ELi4ELi4ELb0EEENS1_24CollectiveEpilogueBwdGQAISA_fSD_Li256ELb1ELb1EEENS1_19SingleTileSchedulerILb1ELb0ELb0ELi128EEEEEEEEEvNT_6ParamsE$_ZN4cute3eso3ESOILb1ELb0EJNS_1CILi0EEENS_5tupleIJNS2_ILi1EEENS2_ILi256EEEiEEEEEC2ERKS3_RKS7_)
$_ZN7cutlass13device_kernelIN5flash19enable_sm80_to_sm89INS1_16FlashAttnBwdSm80INS1_25CollectiveMainloopBwdSm80ILi2ELi2EN4cute5tupleIJNS5_1CILi128EEES8_NS7_ILi64EEEEEENS_10bfloat16_tEfNS_4arch4Sm80ELb0ELb1ELb1ELb1ELb1ELb0ELb0ELb0ELi2ELi4ELi4ELi4ELb0EEENS1_24CollectiveEpilogueBwdGQAISA_fSD_Li256ELb1ELb1EEENS1_19SingleTileSchedulerILb1ELb0ELb0ELi128EEEEEEEEEvNT_6ParamsE$_ZN4cute3eso3ESOILb1ELb0EJNS_1CILi0EEENS_5tupleIJNS2_ILi1EEENS2_ILi256EEEiEEEEEC2ERKS3_RKS7_:
[----:B------:R-:W-:Y:S02]  /*7b00*/  IADD3 R3, R10, -c[0x0][0x20], RZ ;  /* 0x800008000a037a10 */ /* 0x000fe40007ffe0ff */
[----:B------:R-:W-:-:S03]  /*7b10*/  MOV R5, 0x0 ;  /* 0x0000000000057802 */ /* 0x000fc60000000f00 */
[----:B------:R1:W-:Y:S01]  /*7b20*/  STL [R3], R2 ;  /* 0x0000000203007387 */ /* 0x0003e20000100800 */
[----:B------:R-:W-:Y:S05]  /*7b30*/  RET.REL.NODEC R4 `(_ZN7cutlass13device_kernelIN5flash19enable_sm80_to_sm89INS1_16FlashAttnBwdSm80INS1_25CollectiveMainloopBwdSm80ILi2ELi2EN4cute5tupleIJNS5_1CILi128EEES8_NS7_ILi64EEEEEENS_10bfloat16_tEfNS_4arch4Sm80ELb0ELb1ELb1ELb1ELb1ELb0ELb0ELb0ELi2ELi4ELi4ELi4ELb0EEENS1_24CollectiveEpilogueBwdGQAISA_fSD_Li256ELb1ELb1EEENS1_19SingleTileSchedulerILb1ELb0ELb0ELi128EEEEEEEEEvNT_6ParamsE) ;  /* 0xffff84c004007950 */ /* 0x000fea0003c3ffff */
        .type           $_ZN7cutlass13device_kernelIN5flash19enable_sm80_to_sm89INS1_16FlashAttnBwdSm80INS1_25CollectiveMainloopBwdSm80ILi2ELi2EN4cute5tupleIJNS5_1CILi128EEES8_NS7_ILi64EEEEEENS_10bfloat16_tEfNS_4arch4Sm80ELb0ELb1ELb1ELb1ELb1ELb0ELb0ELb0ELi2ELi4ELi4ELi4ELb0EEENS1_24CollectiveEpilogueBwdGQAISA_fSD_Li256ELb1ELb1EEENS1_19SingleTileSchedulerILb1ELb0ELb0ELi128EEEEEEEEEvNT_6ParamsE$_ZN4cute3eso3ESOILb1ELb0EJNS_1CILi0EEEiEEC2ERKS3_RKi,@function
        .size           $_ZN7cutlass13device_kernelIN5flash19enable_sm80_to_sm89INS1_16FlashAttnBwdSm80INS1_25CollectiveMainloopBwdSm80ILi2ELi2EN4cute5tupleIJNS5_1CILi128EEES8_NS7_ILi64EEEEEENS_10bfloat16_tEfNS_4arch4Sm80ELb0ELb1ELb1ELb1ELb1ELb0ELb0ELb0ELi2ELi4ELi4ELi4ELb0EEENS1_24CollectiveEpilogueBwdGQAISA_fSD_Li256ELb1ELb1EEENS1_19SingleTileSchedulerILb1ELb0ELb0ELi128EEEEEEEEEvNT_6ParamsE$_ZN4cute3eso3ESOILb1ELb0EJNS_1CILi0EEEiEEC2ERKS3_RKi,($_ZN7cutlass13device_kernelIN5flash19enable_sm80_to_sm89INS1_16FlashAttnBwdSm80INS1_25CollectiveMainloopBwdSm80ILi2ELi2EN4cute5tupleIJNS5_1CILi128EEES8_NS7_ILi64EEEEEENS_10bfloat16_tEfNS_4arch4Sm80ELb0ELb1ELb1ELb1ELb1ELb0ELb0ELb0ELi2ELi4ELi4ELi4ELb0EEENS1_24CollectiveEpilogueBwdGQAISA_fSD_Li256ELb1ELb1EEENS1_19SingleTileSchedulerILb1ELb0ELb0ELi128EEEEEEEEEvNT_6ParamsE$_ZN4cute3eso3ESOILb1ELb0EJNS_1CILi0EEEiS3_EEC2ERKS3_RKiS6_ - $_ZN7cutlass13device_kernelIN5flash19enable_sm80_to_sm89INS1_16FlashAttnBwdSm80INS1_25CollectiveMainloopBwdSm80ILi2ELi2EN4cute5tupleIJNS5_1CILi128EEES8_NS7_ILi64EEEEEENS_10bfloat16_tEfNS_4arch4Sm80ELb0ELb1ELb1ELb1ELb1ELb0ELb0ELb0ELi2ELi4ELi4ELi4ELb0EEENS1_24CollectiveEpilogueBwdGQAISA_fSD_Li256ELb1ELb1EEENS1_19SingleTileSchedulerILb1ELb0ELb0ELi128EEEEEEEEEvNT_6ParamsE$_ZN4cute3eso3ESOILb1ELb0EJNS_1CILi0EEEiEEC2ERKS3_RKi)
$_ZN7cutlass13device_kernelIN5flash19enable_sm80_to_sm89INS1_16FlashAttnBwdSm80INS1_25CollectiveMainloopBwdSm80ILi2ELi2EN4cute5tupleIJNS5_1CILi128EEES8_NS7_ILi64EEEEEENS_10bfloat16_tEfNS_4arch4Sm80ELb0ELb1ELb1ELb1ELb1ELb0ELb0ELb0ELi2ELi4ELi4ELi4ELb0EEENS1_24CollectiveEpilogueBwdGQAISA_fSD_Li256ELb1ELb1EEENS1_19SingleTileSchedulerILb1ELb0ELb0ELi128EEEEEEEEEvNT_6ParamsE$_ZN4cute3eso3ESOILb1ELb0EJNS_1CILi0EEEiEEC2ERKS3_RKi:
[----:B------:R-:W-:Y:S01]  /*7b40*/  IADD3 R2, R7, -c[0x0][0x20], RZ ;  /* 0x8000080007027a10 */ /* 0x000fe20007ffe0ff */
[----:B------:R-:W-:Y:S01]  /*7b50*/  IMAD.MOV.U32 R10, RZ, RZ, R6 ;  /* 0x000000ffff0a7224 */ /* 0x000fe200078e0006 */
[----:B------:R-:W-:-:S03]  /*7b60*/  MOV R11, 0x0 ;  /* 0x00000000000b7802 */ /* 0x000fc60000000f00 */
[----:B------:R1:W-:Y:S01]  /*7b70*/  STL [R2], R3 ;  /* 0x0000000302007387 */ /* 0x0003e20000100800 */
[----:B------:R-:W-:Y:S05]  /*7b80*/  RET.REL.NODEC R10 `(_ZN7cutlass13device_kernelIN5flash19enable_sm80_to_sm89INS1_16FlashAttnBwdSm80INS1_25CollectiveMainloopBwdSm80ILi2ELi2EN4cute5tupleIJNS5_1CILi128EEES8_NS7_ILi64EEEEEENS_10bfloat16_tEfNS_4arch4Sm80ELb0ELb1ELb1ELb1ELb1ELb0ELb0ELb0ELi2ELi4ELi4ELi4ELb0EEENS1_24CollectiveEpilogueBwdGQAISA_fSD_Li256ELb1ELb1EEENS1_19SingleTileSchedulerILb1ELb0ELb0ELi128EEEEEEEEEvNT_6ParamsE) ;  /* 0xffff84700a007950 */ /* 0x000fea0003c3ffff */
        .type           $_ZN7cutlass13device_kernelIN5flash19enable_sm80_to_sm89INS1_16FlashAttnBwdSm80INS1_25CollectiveMainloopBwdSm80ILi2ELi2EN4cute5tupleIJNS5_1CILi128EEES8_NS7_ILi64EEEEEENS_10bfloat16_tEfNS_4arch4Sm80ELb0ELb1ELb1ELb1ELb1ELb0ELb0ELb0ELi2ELi4ELi4ELi4ELb0EEENS1_24CollectiveEpilogueBwdGQAISA_fSD_Li256ELb1ELb1EEENS1_19SingleTileSchedulerILb1ELb0ELb0ELi128EEEEEEEEEvNT_6ParamsE$_ZN4cute3eso3ESOILb1ELb0EJNS_1CILi0EEEiS3_EEC2ERKS3_RKiS6_,@function
        .size           $_ZN7cutlass13device_kernelIN5flash19enable_sm80_to_sm89INS1_16FlashAttnBwdSm80INS1_25CollectiveMainloopBwdSm80ILi2ELi2EN4cute5tupleIJNS5_1CILi128EEES8_NS7_ILi64EEEEEENS_10bfloat16_tEfNS_4arch4Sm80ELb0ELb1ELb1ELb1ELb1ELb0ELb0ELb0ELi2ELi4ELi4ELi4ELb0EEENS1_24CollectiveEpilogueBwdGQAISA_fSD_Li256ELb1ELb1EEENS1_19SingleTileSchedulerILb1ELb0ELb0ELi128EEEEEEEEEvNT_6ParamsE$_ZN4cute3eso3ESOILb1ELb0EJNS_1CILi0EEEiS3_EEC2ERKS3_RKiS6_,($_ZN7cutlass13device_kernelIN5flash19enable_sm80_to_sm89INS1_16FlashAttnBwdSm80INS1_25CollectiveMainloopBwdSm80ILi2ELi2EN4cute5tupleIJNS5_1CILi128EEES8_NS7_ILi64EEEEEENS_10bfloat16_tEfNS_4arch4Sm80ELb0ELb1ELb1ELb1ELb1ELb0ELb0ELb0ELi2ELi4ELi4ELi4ELb0EEENS1_24CollectiveEpilogueBwdGQAISA_fSD_Li256ELb1ELb1EEENS1_19SingleTileSchedulerILb1ELb0ELb0ELi128EEEEEEEEEvNT_6ParamsE$_ZN4cute3eso3ESOILb1ELb0EJNS_1CILi1024EEENS_5tupleIJiiEEEEEC2ERKS3_RKS5_ - $_ZN7cutlass13device_kernelIN5flash19enable_sm80_to_sm89INS1_16FlashAttnBwdSm80INS1_25CollectiveMainloopBwdSm80ILi2ELi2EN4cute5tupleIJNS5_1CILi128EEES8_NS7_ILi64EEEEEENS_10bfloat16_tEfNS_4arch4Sm80ELb0ELb1ELb1ELb1ELb1ELb0ELb0ELb0ELi2ELi4ELi4ELi4ELb0EEENS1_24CollectiveEpilogueBwdGQAISA_fSD_Li256ELb1ELb1EEENS1_19SingleTileSchedulerILb1ELb0ELb0ELi128EEEEEEEEEvNT_6ParamsE$_ZN4cute3eso3ESOILb1ELb0EJNS_1CILi0EEEiS3_EEC2ERKS3_RKiS6_)
$_ZN7cutlass13device_kernelIN5flash19enable_sm80_to_sm89INS1_16FlashAttnBwdSm80INS1_25CollectiveMainloopBwdSm80ILi2ELi2EN4cute5tupleIJNS5_1CILi128EEES8_NS7_ILi64EEEEEENS_10bfloat16_tEfNS_4arch4Sm80ELb0ELb1ELb1ELb1ELb1ELb0ELb0ELb0ELi2ELi4ELi4ELi4ELb0EEENS1_24CollectiveEpilogueBwdGQAISA_fSD_Li256ELb1ELb1EEENS1_19SingleTileSchedulerILb1ELb0ELb0ELi128EEEEEEEEEvNT_6ParamsE$_ZN4cute3eso3ESOILb1ELb0EJNS_1CILi0EEEiS3_EEC2ERKS3_RKiS6_:
[----:B------:R-:W-:Y:S01]  /*7b90*/  IADD3 R2, R13, -c[0x0][0x20], RZ ;  /* 0x800008000d027a10 */ /* 0x000fe20007ffe0ff */
[----:B------:R-:W-:Y:S01]  /*7ba0*/  IMAD.MOV.U32 R4, RZ, RZ, R6 ;  /* 0x000000ffff047224 */ /* 0x000fe200078e0006 */
[----:B------:R-:W-:-:S03]  /*7bb0*/  MOV R5, 0x0 ;  /* 0x0000000000057802 */ /* 0x000fc60000000f00 */
[----:B------:R1:W-:Y:S01]  /*7bc0*/  STL [R2], R3 ;  /* 0x0000000302007387 */ /* 0x0003e20000100800 */
[----:B------:R-:W-:Y:S05]  /*7bd0*/  RET.REL.NODEC R4 `(_ZN7cutlass13device_kernelIN5flash19enable_sm80_to_sm89INS1_16FlashAttnBwdSm80INS1_25CollectiveMainloopBwdSm80ILi2ELi2EN4cute5tupleIJNS5_1CILi128EEES8_NS7_ILi64EEEEEENS_10bfloat16_tEfNS_4arch4Sm80ELb0ELb1ELb1ELb1ELb1ELb0ELb0ELb0ELi2ELi4ELi4ELi4ELb0EEENS1_24CollectiveEpilogueBwdGQAISA_fSD_Li256ELb1ELb1EEENS1_19SingleTileSchedulerILb1ELb0ELb0ELi128EEEEEEEEEvNT_6ParamsE) ;  /* 0xffff842004007950 */ /* 0x000fea0003c3ffff */
        .type           $_ZN7cutlass13device_kernelIN5flash19enable_sm80_to_sm89INS1_16FlashAttnBwdSm80INS1_25CollectiveMainloopBwdSm80ILi2ELi2EN4cute5tupleIJNS5_1CILi128EEES8_NS7_ILi64EEEEEENS_10bfloat16_tEfNS_4arch4Sm80ELb0ELb1ELb1ELb1ELb1ELb0ELb0ELb0ELi2ELi4ELi4ELi4ELb0EEENS1_24CollectiveEpilogueBwdGQAISA_fSD_Li256ELb1ELb1EEENS1_19SingleTileSchedulerILb1ELb0ELb0ELi128EEEEEEEEEvNT_6ParamsE$_ZN4cute3eso3ESOILb1ELb0EJNS_1CILi1024EEENS_5tupleIJiiEEEEEC2ERKS3_RKS5_,@function
        .size           $_ZN7cutlass13device_kernelIN5flash19enable_sm80_to_sm89INS1_16FlashAttnBwdSm80INS1_25CollectiveMainloopBwdSm80ILi2ELi2EN4cute5tupleIJNS5_1CILi128EEES8_NS7_ILi64EEEEEENS_10bfloat16_tEfNS_4arch4Sm80ELb0ELb1ELb1ELb1ELb1ELb0ELb0ELb0ELi2ELi4ELi4ELi4ELb0EEENS1_24CollectiveEpilogueBwdGQAISA_fSD_Li256ELb1ELb1EEENS1_19SingleTileSchedulerILb1ELb0ELb0ELi128EEEEEEEEEvNT_6ParamsE$_ZN4cute3eso3ESOILb1ELb0EJNS_1CILi1024EEENS_5tupleIJiiEEEEEC2ERKS3_RKS5_,($_ZN7cutlass13device_kernelIN5flash19enable_sm80_to_sm89INS1_16FlashAttnBwdSm80INS1_25CollectiveMainloopBwdSm80ILi2ELi2EN4cute5tupleIJNS5_1CILi128EEES8_NS7_ILi64EEEEEENS_10bfloat16_tEfNS_4arch4Sm80ELb0ELb1ELb1ELb1ELb1ELb0ELb0ELb0ELi2ELi4ELi4ELi4ELb0EEENS1_24CollectiveEpilogueBwdGQAISA_fSD_Li256ELb1ELb1EEENS1_19SingleTileSchedulerILb1ELb0ELb0ELi128EEEEEEEEEvNT_6ParamsE$_ZN4cute3eso3ESOILb1ELb0EJNS_1CILi1024EEEiiEEC2ERKS3_RKiS8_ - $_ZN7cutlass13device_kernelIN5flash19enable_sm80_to_sm89INS1_16FlashAttnBwdSm80INS1_25CollectiveMainloopBwdSm80ILi2ELi2EN4cute5tupleIJNS5_1CILi128EEES8_NS7_ILi64EEEEEENS_10bfloat16_tEfNS_4arch4Sm80ELb0ELb1ELb1ELb1ELb1ELb0ELb0ELb0ELi2ELi4ELi4ELi4ELb0EEENS1_24CollectiveEpilogueBwdGQAISA_fSD_Li256ELb1ELb1EEENS1_19SingleTileSchedulerILb1ELb0ELb0ELi128EEEEEEEEEvNT_6ParamsE$_ZN4cute3eso3ESOILb1ELb0EJNS_1CILi1024EEENS_5tupleIJiiEEEEEC2ERKS3_RKS5_)
$_ZN7cutlass13device_kernelIN5flash19enable_sm80_to_sm89INS1_16FlashAttnBwdSm80INS1_25CollectiveMainloopBwdSm80ILi2ELi2EN4cute5tupleIJNS5_1CILi128EEES8_NS7_ILi64EEEEEENS_10bfloat16_tEfNS_4arch4Sm80ELb0ELb1ELb1ELb1ELb1ELb0ELb0ELb0ELi2ELi4ELi4ELi4ELb0EEENS1_24CollectiveEpilogueBwdGQAISA_fSD_Li256ELb1ELb1EEENS1_19SingleTileSchedulerILb1ELb0ELb0ELi128EEEEEEEEEvNT_6ParamsE$_ZN4cute3eso3ESOILb1ELb0EJNS_1CILi1024EEENS_5tupleIJiiEEEEEC2ERKS3_RKS5_:
[----:B------:R-:W-:Y:S02]  /*7be0*/  IADD3 R2, R2, -c[0x0][0x20], RZ ;  /* 0x8000080002027a10 */ /* 0x000fe40007ffe0ff */
[----:B------:R-:W-:-:S03]  /*7bf0*/  MOV R7, 0x0 ;  /* 0x0000000000077802 */ /* 0x000fc60000000f00 */
[----:B------:R1:W-:Y:S04]  /*7c00*/  STL [R2], R5 ;  /* 0x0000000502007387 */ /* 0x0003e80000100800 */
[----:B------:R1:W-:Y:S01]  /*7c10*/  STL [R2+0x4], R3 ;  /* 0x0000040302007387 */ /* 0x0003e20000100800 */
[----:B------:R-:W-:Y:S05]  /*7c20*/  RET.REL.NODEC R6 `(_ZN7cutlass13device_kernelIN5flash19enable_sm80_to_sm89INS1_16FlashAttnBwdSm80INS1_25CollectiveMainloopBwdSm80ILi2ELi2EN4cute5tupleIJNS5_1CILi128EEES8_NS7_ILi64EEEEEENS_10bfloat16_tEfNS_4arch4Sm80ELb0ELb1ELb1ELb1ELb1ELb0ELb0ELb0ELi2ELi4ELi4ELi4ELb0EEENS1_24CollectiveEpilogueBwdGQAISA_fSD_Li256ELb1ELb1EEENS1_19SingleTileSchedulerILb1ELb0ELb0ELi128EEEEEEEEEvNT_6ParamsE) ;  /* 0xffff83d006007950 */ /* 0x000fea0003c3ffff */
        .type           $_ZN7cutlass13device_kernelIN5flash19enable_sm80_to_sm89INS1_16FlashAttnBwdSm80INS1_25CollectiveMainloopBwdSm80ILi2ELi2EN4cute5tupleIJNS5_1CILi128EEES8_NS7_ILi64EEEEEENS_10bfloat16_tEfNS_4arch4Sm80ELb0ELb1ELb1ELb1ELb1ELb0ELb0ELb0ELi2ELi4ELi4ELi4ELb0EEENS1_24CollectiveEpilogueBwdGQAISA_fSD_Li256ELb1ELb1EEENS1_19SingleTileSchedulerILb1ELb0ELb0ELi128EEEEEEEEEvNT_6ParamsE$_ZN4cute3eso3ESOILb1ELb0EJNS_1CILi1024EEEiiEEC2ERKS3_RKiS8_,@function
        .size           $_ZN7cutlass13device_kernelIN5flash19enable_sm80_to_sm89INS1_16FlashAttnBwdSm80INS1_25CollectiveMainloopBwdSm80ILi2ELi2EN4cute5tupleIJNS5_1CILi128EEES8_NS7_ILi64EEEEEENS_10bfloat16_tEfNS_4arch4Sm80ELb0ELb1ELb1ELb1ELb1ELb0ELb0ELb0ELi2ELi4ELi4ELi4ELb0EEENS1_24CollectiveEpilogueBwdGQAISA_fSD_Li256ELb1ELb1EEENS1_19SingleTileSchedulerILb1ELb0ELb0ELi128EEEEEEEEEvNT_6ParamsE$_ZN4cute3eso3ESOILb1ELb0EJNS_1CILi1024EEEiiEEC2ERKS3_RKiS8_,($_ZN7cutlass13device_kernelIN5flash19enable_sm80_to_sm89INS1_16FlashAttnBwdSm80INS1_25CollectiveMainloopBwdSm80ILi2ELi2EN4cute5tupleIJNS5_1CILi128EEES8_NS7_ILi64EEEEEENS_10bfloat16_tEfNS_4arch4Sm80ELb0ELb1ELb1ELb1ELb1ELb0ELb0ELb0ELi2ELi4ELi4ELi4ELb0EEENS1_24CollectiveEpilogueBwdGQAISA_fSD_Li256ELb1ELb1EEENS1_19SingleTileSchedulerILb1ELb0ELb0ELi128EEEEEEEEEvNT_6ParamsE$_ZN4cute3eso3ESOILb1ELb0EJNS_1CILi1EEENS2_ILi256EEEiEEC2ERKS3_RKS4_RKi - $_ZN7cutlass13device_kernelIN5flash19enable_sm80_to_sm89INS1_16FlashAttnBwdSm80INS1_25CollectiveMainloopBwdSm80ILi2ELi2EN4cute5tupleIJNS5_1CILi128EEES8_NS7_ILi64EEEEEENS_10bfloat16_tEfNS_4arch4Sm80ELb0ELb1ELb1ELb1ELb1ELb0ELb0ELb0ELi2ELi4ELi4ELi4ELb0EEENS1_24CollectiveEpilogueBwdGQAISA_fSD_Li256ELb1ELb1EEENS1_19SingleTileSchedulerILb1ELb0ELb0ELi128EEEEEEEEEvNT_6ParamsE$_ZN4cute3eso3ESOILb1ELb0EJNS_1CILi1024EEEiiEEC2ERKS3_RKiS8_)
$_ZN7cutlass13device_kernelIN5flash19enable_sm80_to_sm89INS1_16FlashAttnBwdSm80INS1_25CollectiveMainloopBwdSm80ILi2ELi2EN4cute5tupleIJNS5_1CILi128EEES8_NS7_ILi64EEEEEENS_10bfloat16_tEfNS_4arch4Sm80ELb0ELb1ELb1ELb1ELb1ELb0ELb0ELb0ELi2ELi4ELi4ELi4ELb0EEENS1_24CollectiveEpilogueBwdGQAISA_fSD_Li256ELb1ELb1EEENS1_19SingleTileSchedulerILb1ELb0ELb0ELi128EEEEEEEEEvNT_6ParamsE$_ZN4cute3eso3ESOILb1ELb0EJNS_1CILi1024EEEiiEEC2ERKS3_RKiS8_:
[----:B------:R-:W-:Y:S02]  /*7c30*/  IADD3 R3, R3, -c[0x0][0x20], RZ ;  /* 0x8000080003037a10 */ /* 0x000fe40007ffe0ff */
[----:B------:R-:W-:-:S03]  /*7c40*/  IADD3 R2, R2, -c[0x0][0x20], RZ ;  /* 0x8000080002027a10 */ /* 0x000fc60007ffe0ff */
[----:B------:R1:W-:Y:S04]  /*7c50*/  STL [R3], R8 ;  /* 0x0000000803007387 */ /* 0x0003e80000100800 */
[----:B------:R-:W2:Y:S01]  /*7c60*/  LDL R2, [R2] ;  /* 0x0000000002027983 */ /* 0x000ea20000100800 */
[----:B------:R-:W-:-:S03]  /*7c70*/  IMAD.MOV.U32 R7, RZ, RZ, 0x0 ;  /* 0x00000000ff077424 */ /* 0x000fc600078e00ff */
[----:B--2---:R1:W-:Y:S01]  /*7c80*/  STL [R3+0x4], R2 ;  /* 0x0000040203007387 */ /* 0x0043e20000100800 */
[----:B------:R-:W-:Y:S05]  /*7c90*/  RET.REL.NODEC R6 `(_ZN7cutlass13device_kernelIN5flash19enable_sm80_to_sm89INS1_16FlashAttnBwdSm80INS1_25CollectiveMainloopBwdSm80ILi2ELi2EN4cute5tupleIJNS5_1CILi128EEES8_NS7_ILi64EEEEEENS_10bfloat16_tEfNS_4arch4Sm80ELb0ELb1ELb1ELb1ELb1ELb0ELb0ELb0ELi2ELi4ELi4ELi4ELb0EEENS1_24CollectiveEpilogueBwdGQAISA_fSD_Li256ELb1ELb1EEENS1_19SingleTileSchedulerILb1ELb0ELb0ELi128EEEEEEEEEvNT_6ParamsE) ;  /* 0xffff836006007950 */ /* 0x000fea0003c3ffff */
        .type           $_ZN7cutlass13device_kernelIN5flash19enable_sm80_to_sm89INS1_16FlashAttnBwdSm80INS1_25CollectiveMainloopBwdSm80ILi2ELi2EN4cute5tupleIJNS5_1CILi128EEES8_NS7_ILi64EEEEEENS_10bfloat16_tEfNS_4arch4Sm80ELb0ELb1ELb1ELb1ELb1ELb0ELb0ELb0ELi2ELi4ELi4ELi4ELb0EEENS1_24CollectiveEpilogueBwdGQAISA_fSD_Li256ELb1ELb1EEENS1_19SingleTileSchedulerILb1ELb0ELb0ELi128EEEEEEEEEvNT_6ParamsE$_ZN4cute3eso3ESOILb1ELb0EJNS_1CILi1EEENS2_ILi256EEEiEEC2ERKS3_RKS4_RKi,@function
        .size           $_ZN7cutlass13device_kernelIN5flash19enable_sm80_to_sm89INS1_16FlashAttnBwdSm80INS1_25CollectiveMainloopBwdSm80ILi2ELi2EN4cute5tupleIJNS5_1CILi128EEES8_NS7_ILi64EEEEEENS_10bfloat16_tEfNS_4arch4Sm80ELb0ELb1ELb1ELb1ELb1ELb0ELb0ELb0ELi2ELi4ELi4ELi4ELb0EEENS1_24CollectiveEpilogueBwdGQAISA_fSD_Li256ELb1ELb1EEENS1_19SingleTileSchedulerILb1ELb0ELb0ELi128EEEEEEEEEvNT_6ParamsE$_ZN4cute3eso3ESOILb1ELb0EJNS_1CILi1EEENS2_ILi256EEEiEEC2ERKS3_RKS4_RKi,($_ZN7cutlass13device_kernelIN5flash19enable_sm80_to_sm89INS1_16FlashAttnBwdSm80INS1_25CollectiveMainloopBwdSm80ILi2ELi2EN4cute5tupleIJNS5_1CILi128EEES8_NS7_ILi64EEEEEENS_10bfloat16_tEfNS_4arch4Sm80ELb0ELb1ELb1ELb1ELb1ELb0ELb0ELb0ELi2ELi4ELi4ELi4ELb0EEENS1_24CollectiveEpilogueBwdGQAISA_fSD_Li256ELb1ELb1EEENS1_19SingleTileSchedulerILb1ELb0ELb0ELi128EEEEEEEEEvNT_6ParamsE$_ZN4cute3eso3ESOILb1ELb0EJNS_1CILi1EEENS2_ILi512EEEiEEC2ERKS3_RKS4_RKi - $_ZN7cutlass13device_kernelIN5flash19enable_sm80_to_sm89INS1_16FlashAttnBwdSm80INS1_25CollectiveMainloopBwdSm80ILi2ELi2EN4cute5tupleIJNS5_1CILi128EEES8_NS7_ILi64EEEEEENS_10bfloat16_tEfNS_4arch4Sm80ELb0ELb1ELb1ELb1ELb1ELb0ELb0ELb0ELi2ELi4ELi4ELi4ELb0EEENS1_24CollectiveEpilogueBwdGQAISA_fSD_Li256ELb1ELb1EEENS1_19SingleTileSchedulerILb1ELb0ELb0ELi128EEEEEEEEEvNT_6ParamsE$_ZN4cute3eso3ESOILb1ELb0EJNS_1CILi1EEENS2_ILi256EEEiEEC2ERKS3_RKS4_RKi)
$_ZN7cutlass13device_kernelIN5flash19enable_sm80_to_sm89INS1_16FlashAttnBwdSm80INS1_25CollectiveMainloopBwdSm80ILi2ELi2EN4cute5tupleIJNS5_1CILi128EEES8_NS7_ILi64EEEEEENS_10bfloat16_tEfNS_4arch4Sm80ELb0ELb1ELb1ELb1ELb1ELb0ELb0ELb0ELi2ELi4ELi4ELi4ELb0EEENS1_24CollectiveEpilogueBwdGQAISA_fSD_Li256ELb1ELb1EEENS1_19SingleTileSchedulerILb1ELb0ELb0ELi128EEEEEEEEEvNT_6ParamsE$_ZN4cute3eso3ESOILb1ELb0EJNS_1CILi1EEENS2_ILi256EEEiEEC2ERKS3_RKS4_RKi:
[----:B------:R-:W-:Y:S02]  /*7ca0*/  IADD3 R37, R37, -c[0x0][0x20], RZ ;  /* 0x8000080025257a10 */ /* 0x000fe40007ffe0ff */
[----:B------:R-:W-:-:S03]  /*7cb0*/  MOV R5, 0x0 ;  /* 0x0000000000057802 */ /* 0x000fc60000000f00 */
[----:B------:R1:W-:Y:S01]  /*7cc0*/  STL [R37], R2 ;  /* 0x0000000225007387 */ /* 0x0003e20000100800 */
[----:B------:R-:W-:Y:S05]  /*7cd0*/  RET.REL.NODEC R4 `(_ZN7cutlass13device_kernelIN5flash19enable_sm80_to_sm89INS1_16FlashAttnBwdSm80INS1_25CollectiveMainloopBwdSm80ILi2ELi2EN4cute5tupleIJNS5_1CILi128EEES8_NS7_ILi64EEEEEENS_10bfloat16_tEfNS_4arch4Sm80ELb0ELb1ELb1ELb1ELb1ELb0ELb0ELb0ELi2ELi4ELi4ELi4ELb0EEENS1_24CollectiveEpilogueBwdGQAISA_fSD_Li256ELb1ELb1EEENS1_19SingleTileSchedulerILb1ELb0ELb0ELi128EEEEEEEEEvNT_6ParamsE) ;  /* 0xffff832004007950 */ /* 0x000fea0003c3ffff */
        .type           $_ZN7cutlass13device_kernelIN5flash19enable_sm80_to_sm89INS1_16FlashAttnBwdSm80INS1_25CollectiveMainloopBwdSm80ILi2ELi2EN4cute5tupleIJNS5_1CILi128EEES8_NS7_ILi64EEEEEENS_10bfloat16_tEfNS_4arch4Sm80ELb0ELb1ELb1ELb1ELb1ELb0ELb0ELb0ELi2ELi4ELi4ELi4ELb0EEENS1_24CollectiveEpilogueBwdGQAISA_fSD_Li256ELb1ELb1EEENS1_19SingleTileSchedulerILb1ELb0ELb0ELi128EEEEEEEEEvNT_6ParamsE$_ZN4cute3eso3ESOILb1ELb0EJNS_1CILi1EEENS2_ILi512EEEiEEC2ERKS3_RKS4_RKi,@function
        .size           $_ZN7cutlass13device_kernelIN5flash19enable_sm80_to_sm89INS1_16FlashAttnBwdSm80INS1_25CollectiveMainloopBwdSm80ILi2ELi2EN4cute5tupleIJNS5_1CILi128EEES8_NS7_ILi64EEEEEENS_10bfloat16_tEfNS_4arch4Sm80ELb0ELb1ELb1ELb1ELb1ELb0ELb0ELb0ELi2ELi4ELi4ELi4ELb0EEENS1_24CollectiveEpilogueBwdGQAISA_fSD_Li256ELb1ELb1EEENS1_19SingleTileSchedulerILb1ELb0ELb0ELi128EEEEEEEEEvNT_6ParamsE$_ZN4cute3eso3ESOILb1ELb0EJNS_1CILi1EEENS2_ILi512EEEiEEC2ERKS3_RKS4_RKi,($_ZN7cutlass13device_kernelIN5flash19enable_sm80_to_sm89INS1_16FlashAttnBwdSm80INS1_25CollectiveMainloopBwdSm80ILi2ELi2EN4cute5tupleIJNS5_1CILi128EEES8_NS7_ILi64EEEEEENS_10bfloat16_tEfNS_4arch4Sm80ELb0ELb1ELb1ELb1ELb1ELb0ELb0ELb0ELi2ELi4ELi4ELi4ELb0EEENS1_24CollectiveEpilogueBwdGQAISA_fSD_Li256ELb1ELb1EEENS1_19SingleTileSchedulerILb1ELb0ELb0ELi128EEEEEEEEEvNT_6ParamsE$_ZN4cute3eso3ESOILb1ELb0EJNS_1CILi1EEENS2_ILi8EEEiiNS2_ILi64EEEiNS2_ILi144EEENS2_ILi288EEENS2_ILi512EEEEEC2ERKS3_RKS4_RKiSF_RKS5_SF_RKS6_RKS7_RKS8_ - $_ZN7cutlass13device_kernelIN5flash19enable_sm80_to_sm89INS1_16FlashAttnBwdSm80INS1_25CollectiveMainloopBwdSm80ILi2ELi2EN4cute5tupleIJNS5_1CILi128EEES8_NS7_ILi64EEEEEENS_10bfloat16_tEfNS_4arch4Sm80ELb0ELb1ELb1ELb1ELb1ELb0ELb0ELb0ELi2ELi4ELi4ELi4ELb0EEENS1_24CollectiveEpilogueBwdGQAISA_fSD_Li256ELb1ELb1EEENS1_19SingleTileSchedulerILb1ELb0ELb0ELi128EEEEEEEEEvNT_6ParamsE$_ZN4cute3eso3ESOILb1ELb0EJNS_1CILi1EEENS2_ILi512EEEiEEC2ERKS3_RKS4_RKi)
$_ZN7cutlass13device_kernelIN5flash19enable_sm80_to_sm89INS1_16FlashAttnBwdSm80INS1_25CollectiveMainloopBwdSm80ILi2ELi2EN4cute5tupleIJNS5_1CILi128EEES8_NS7_ILi64EEEEEENS_10bfloat16_tEfNS_4arch4Sm80ELb0ELb1ELb1ELb1ELb1ELb0ELb0ELb0ELi2ELi4ELi4ELi4ELb0EEENS1_24CollectiveEpilogueBwdGQAISA_fSD_Li256ELb1ELb1EEENS1_19SingleTileSchedulerILb1ELb0ELb0ELi128EEEEEEEEEvNT_6ParamsE$_ZN4cute3eso3ESOILb1ELb0EJNS_1CILi1EEENS2_ILi512EEEiEEC2ERKS3_RKS4_RKi:
[----:B------:R-:W-:Y:S01]  /*7ce0*/  IADD3 R4, R81, -c[0x0][0x20], RZ ;  /* 0x8000080051047a10 */ /* 0x000fe20007ffe0ff */
[----:B------:R-:W-:Y:S01]  /*7cf0*/  IMAD.MOV.U32 R6, RZ, RZ, R2 ;  /* 0x000000ffff067224 */ /* 0x000fe200078e0002 */
[----:B------:R-:W-:-:S03]  /*7d00*/  MOV R7, 0x0 ;  /* 0x0000000000077802 */ /* 0x000fc60000000f00 */
[----:B------:R1:W-:Y:S01]  /*7d10*/  STL [R4], R3 ;  /* 0x0000000304007387 */ /* 0x0003e20000100800 */
[----:B------:R-:W-:Y:S05]  /*7d20*/  RET.REL.NODEC R6 `(_ZN7cutlass13device_kernelIN5flash19enable_sm80_to_sm89INS1_16FlashAttnBwdSm80INS1_25CollectiveMainloopBwdSm80ILi2ELi2EN4cute5tupleIJNS5_1CILi128EEES8_NS7_ILi64EEEEEENS_10bfloat16_tEfNS_4arch4Sm80ELb0ELb1ELb1ELb1ELb1ELb0ELb0ELb0ELi2ELi4ELi4ELi4ELb0EEENS1_24CollectiveEpilogueBwdGQAISA_fSD_Li256ELb1ELb1EEENS1_19SingleTileSchedulerILb1ELb0ELb0ELi128EEEEEEEEEvNT_6ParamsE) ;  /* 0xffff82d006007950 */ /* 0x000fea0003c3ffff */
        .type           $_ZN7cutlass13device_kernelIN5flash19enable_sm80_to_sm89INS1_16FlashAttnBwdSm80INS1_25CollectiveMainloopBwdSm80ILi2ELi2EN4cute5tupleIJNS5_1CILi128EEES8_NS7_ILi64EEEEEENS_10bfloat16_tEfNS_4arch4Sm80ELb0ELb1ELb1ELb1ELb1ELb0ELb0ELb0ELi2ELi4ELi4ELi4ELb0EEENS1_24CollectiveEpilogueBwdGQAISA_fSD_Li256ELb1ELb1EEENS1_19SingleTileSchedulerILb1ELb0ELb0ELi128EEEEEEEEEvNT_6ParamsE$_ZN4cute3eso3ESOILb1ELb0EJNS_1CILi1EEENS2_ILi8EEEiiNS2_ILi64EEEiNS2_ILi144EEENS2_ILi288EEENS2_ILi512EEEEEC2ERKS3_RKS4_RKiSF_RKS5_SF_RKS6_RKS7_RKS8_,@function
        .size           $_ZN7cutlass13device_kernelIN5flash19enable_sm80_to_sm89INS1_16FlashAttnBwdSm80INS1_25CollectiveMainloopBwdSm80ILi2ELi2EN4cute5tupleIJNS5_1CILi128EEES8_NS7_ILi64EEEEEENS_10bfloat16_tEfNS_4arch4Sm80ELb0ELb1ELb1ELb1ELb1ELb0ELb0ELb0ELi2ELi4ELi4ELi4ELb0EEENS1_24CollectiveEpilogueBwdGQAISA_fSD_Li256ELb1ELb1EEENS1_19SingleTileSchedulerILb1ELb0ELb0ELi128EEEEEEEEEvNT_6ParamsE$_ZN4cute3eso3ESOILb1ELb0EJNS_1CILi1EEENS2_ILi8EEEiiNS2_ILi64EEEiNS2_ILi144EEENS2_ILi288EEENS2_ILi512EEEEEC2ERKS3_RKS4_RKiSF_RKS5_SF_RKS6_RKS7_RKS8_,($_ZN7cutlass13device_kernelIN5flash19enable_sm80_to_sm89INS1_16FlashAttnBwdSm80INS1_25CollectiveMainloopBwdSm80ILi2ELi2EN4cute5tupleIJNS5_1CILi128EEES8_NS7_ILi64EEEEEENS_10bfloat16_tEfNS_4arch4Sm80ELb0ELb1ELb1ELb1ELb1ELb0ELb0ELb0ELi2ELi4ELi4ELi4ELb0EEENS1_24CollectiveEpilogueBwdGQAISA_fSD_Li256ELb1ELb1EEENS1_19SingleTileSchedulerILb1ELb0ELb0ELi128EEEEEEEEEvNT_6ParamsE$_ZN4cute3eso3ESOILb1ELb0EJNS_1CILi1EEENS_5tupleIJNS2_ILi8EEEiiEEENS2_ILi64EEENS4_IJiNS2_ILi144EEENS2_ILi288EEEEEENS2_ILi512EEEEEC2ERKS3_RKS6_RKS7_RKSA_RKSB_ - $_ZN7cutlass13device_kernelIN5flash19enable_sm80_to_sm89INS1_16FlashAttnBwdSm80INS1_25CollectiveMainloopBwdSm80ILi2ELi2EN4cute5tupleIJNS5_1CILi128EEES8_NS7_ILi64EEEEEENS_10bfloat16_tEfNS_4arch4Sm80ELb0ELb1ELb1ELb1ELb1ELb0ELb0ELb0ELi2ELi4ELi4ELi4ELb0EEENS1_24CollectiveEpilogueBwdGQAISA_fSD_Li256ELb1ELb1EEENS1_19SingleTileSchedulerILb1ELb0ELb0ELi128EEEEEEEEEvNT_6ParamsE$_ZN4cute3eso3ESOILb1ELb0EJNS_1CILi1EEENS2_ILi8EEEiiNS2_ILi64EEEiNS2_ILi144EEENS2_ILi288EEENS2_ILi512EEEEEC2ERKS3_RKS4_RKiSF_RKS5_SF_RKS6_RKS7_RKS8_)
$_ZN7cutlass13device_kernelIN5flash19enable_sm80_to_sm89INS1_16FlashAttnBwdSm80INS1_25CollectiveMainloopBwdSm80ILi2ELi2EN4cute5tupleIJNS5_1CILi128EEES8_NS7_ILi64EEEEEENS_10bfloat16_tEfNS_4arch4Sm80ELb0ELb1ELb1ELb1ELb1ELb0ELb0ELb0ELi2ELi4ELi4ELi4ELb0EEENS1_24CollectiveEpilogueBwdGQAISA_fSD_Li256ELb1ELb1EEENS1_19SingleTileSchedulerILb1ELb0ELb0ELi128EEEEEEEEEvNT_6ParamsE$_ZN4cute3eso3ESOILb1ELb0EJNS_1CILi1EEENS2_ILi8EEEiiNS2_ILi64EEEiNS2_ILi144EEENS2_ILi288EEENS2_ILi512EEEEEC2ERKS3_RKS4_RKiSF_RKS5_SF_RKS6_RKS7_RKS8_:
        /* <DEDUP_REMOVED lines=10> */
        .type           $_ZN7cutlass13device_kernelIN5flash19enable_sm80_to_sm89INS1_16FlashAttnBwdSm80INS1_25CollectiveMainloopBwdSm80ILi2ELi2EN4cute5tupleIJNS5_1CILi128EEES8_NS7_ILi64EEEEEENS_10bfloat16_tEfNS_4arch4Sm80ELb0ELb1ELb1ELb1ELb1ELb0ELb0ELb0ELi2ELi4ELi4ELi4ELb0EEENS1_24CollectiveEpilogueBwdGQAISA_fSD_Li256ELb1ELb1EEENS1_19SingleTileSchedulerILb1ELb0ELb0ELi128EEEEEEEEEvNT_6ParamsE$_ZN4cute3eso3ESOILb1ELb0EJNS_1CILi1EEENS_5tupleIJNS2_ILi8EEEiiEEENS2_ILi64EEENS4_IJiNS2_ILi144EEENS2_ILi288EEEEEENS2_ILi512EEEEEC2ERKS3_RKS6_RKS7_RKSA_RKSB_,@function
        .size           $_ZN7cutlass13device_kernelIN5flash19enable_sm80_to_sm89INS1_16FlashAttnBwdSm80INS1_25CollectiveMainloopBwdSm80ILi2ELi2EN4cute5tupleIJNS5_1CILi128EEES8_NS7_ILi64EEEEEENS_10bfloat16_tEfNS_4arch4Sm80ELb0ELb1ELb1ELb1ELb1ELb0ELb0ELb0ELi2ELi4ELi4ELi4ELb0EEENS1_24CollectiveEpilogueBwdGQAISA_fSD_Li256ELb1ELb1EEENS1_19SingleTileSchedulerILb1ELb0ELb0ELi128EEEEEEEEEvNT_6ParamsE$_ZN4cute3eso3ESOILb1ELb0EJNS_1CILi1EEENS_5tupleIJNS2_ILi8EEEiiEEENS2_ILi64EEENS4_IJiNS2_ILi144EEENS2_ILi288EEEEEENS2_ILi512EEEEEC2ERKS3_RKS6_RKS7_RKSA_RKSB_,($_ZN7cutlass13device_kernelIN5flash19enable_sm80_to_sm89INS1_16FlashAttnBwdSm80INS1_25CollectiveMainloopBwdSm80ILi2ELi2EN4cute5tupleIJNS5_1CILi128EEES8_NS7_ILi64EEEEEENS_10bfloat16_tEfNS_4arch4Sm80ELb0ELb1ELb1ELb1ELb1ELb0ELb0ELb0ELi2ELi4ELi4ELi4ELb0EEENS1_24CollectiveEpilogueBwdGQAISA_fSD_Li256ELb1ELb1EEENS1_19SingleTileSchedulerILb1ELb0ELb0ELi128EEEEEEEEEvNT_6ParamsE$_ZN4cute3eso3ESOILb1ELb0EJNS_1CILi1EEENS_5tupleIJiiiEEENS2_ILi64EEENS4_IJNS2_ILi72EEENS2_ILi144EEENS2_ILi288EEEEEENS2_ILi512EEEEEC2ERKS3_RKS5_RKS6_RKSA_RKSB_ - $_ZN7cutlass13device_kernelIN5flash19enable_sm80_to_sm89INS1_16FlashAttnBwdSm80INS1_25CollectiveMainloopBwdSm80ILi2ELi2EN4cute5tupleIJNS5_1CILi128EEES8_NS7_ILi64EEEEEENS_10bfloat16_tEfNS_4arch4Sm80ELb0ELb1ELb1ELb1ELb1ELb0ELb0ELb0ELi2ELi4ELi4ELi4ELb0EEENS1_24CollectiveEpilogueBwdGQAISA_fSD_Li256ELb1ELb1EEENS1_19SingleTileSchedulerILb1ELb0ELb0ELi128EEEEEEEEEvNT_6ParamsE$_ZN4cute3eso3ESOILb1ELb0EJNS_1CILi1EEENS_5tupleIJNS2_ILi8EEEiiEEENS2_ILi64EEENS4_IJiNS2_ILi144EEENS2_ILi288EEEEEENS2_ILi512EEEEEC2ERKS3_RKS6_RKS7_RKSA_RKSB_)
$_ZN7cutlass13device_kernelIN5flash19enable_sm80_to_sm89INS1_16FlashAttnBwdSm80INS1_25CollectiveMainloopBwdSm80ILi2ELi2EN4cute5tupleIJNS5_1CILi128EEES8_NS7_ILi64EEEEEENS_10bfloat16_tEfNS_4arch4Sm80ELb0ELb1ELb1ELb1ELb1ELb0ELb0ELb0ELi2ELi4ELi4ELi4ELb0EEENS1_24CollectiveEpilogueBwdGQAISA_fSD_Li256ELb1ELb1EEENS1_19SingleTileSchedulerILb1ELb0ELb0ELi128EEEEEEEEEvNT_6ParamsE$_ZN4cute3eso3ESOILb1ELb0EJNS_1CILi1EEENS_5tupleIJNS2_ILi8EEEiiEEENS2_ILi64EEENS4_IJiNS2_ILi144EEENS2_ILi288EEEEEENS2_ILi512EEEEEC2ERKS3_RKS6_RKS7_RKSA_RKSB_:
        /* <DEDUP_REMOVED lines=8> */
        .type           $_ZN7cutlass13device_kernelIN5flash19enable_sm80_to_sm89INS1_16FlashAttnBwdSm80INS1_25CollectiveMainloopBwdSm80ILi2ELi2EN4cute5tupleIJNS5_1CILi128EEES8_NS7_ILi64EEEEEENS_10bfloat16_tEfNS_4arch4Sm80ELb0ELb1ELb1ELb1ELb1ELb0ELb0ELb0ELi2ELi4ELi4ELi4ELb0EEENS1_24CollectiveEpilogueBwdGQAISA_fSD_Li256ELb1ELb1EEENS1_19SingleTileSchedulerILb1ELb0ELb0ELi128EEEEEEEEEvNT_6ParamsE$_ZN4cute3eso3ESOILb1ELb0EJNS_1CILi1EEENS_5tupleIJiiiEEENS2_ILi64EEENS4_IJNS2_ILi72EEENS2_ILi144EEENS2_ILi288EEEEEENS2_ILi512EEEEEC2ERKS3_RKS5_RKS6_RKSA_RKSB_,@function
        .size           $_ZN7cutlass13device_kernelIN5flash19enable_sm80_to_sm89INS1_16FlashAttnBwdSm80INS1_25CollectiveMainloopBwdSm80ILi2ELi2EN4cute5tupleIJNS5_1CILi128EEES8_NS7_ILi64EEEEEENS_10bfloat16_tEfNS_4arch4Sm80ELb0ELb1ELb1ELb1ELb1ELb0ELb0ELb0ELi2ELi4ELi4ELi4ELb0EEENS1_24CollectiveEpilogueBwdGQAISA_fSD_Li256ELb1ELb1EEENS1_19SingleTileSchedulerILb1ELb0ELb0ELi128EEEEEEEEEvNT_6ParamsE$_ZN4cute3eso3ESOILb1ELb0EJNS_1CILi1EEENS_5tupleIJiiiEEENS2_ILi64EEENS4_IJNS2_ILi72EEENS2_ILi144EEENS2_ILi288EEEEEENS2_ILi512EEEEEC2ERKS3_RKS5_RKS6_RKSA_RKSB_,($_ZN7cutlass13device_kernelIN5flash19enable_sm80_to_sm89INS1_16FlashAttnBwdSm80INS1_25CollectiveMainloopBwdSm80ILi2ELi2EN4cute5tupleIJNS5_1CILi128EEES8_NS7_ILi64EEEEEENS_10bfloat16_tEfNS_4arch4Sm80ELb0ELb1ELb1ELb1ELb1ELb0ELb0ELb0ELi2ELi4ELi4ELi4ELb0EEENS1_24CollectiveEpilogueBwdGQAISA_fSD_Li256ELb1ELb1EEENS1_19SingleTileSchedulerILb1ELb0ELb0ELi128EEEEEEEEEvNT_6ParamsE$_ZN4cute3eso3ESOILb1ELb0EJNS_1CILi1EEEiEEC2ERKS3_RKi - $_ZN7cutlass13device_kernelIN5flash19enable_sm80_to_sm89INS1_16FlashAttnBwdSm80INS1_25CollectiveMainloopBwdSm80ILi2ELi2EN4cute5tupleIJNS5_1CILi128EEES8_NS7_ILi64EEEEEENS_10bfloat16_tEfNS_4arch4Sm80ELb0ELb1ELb1ELb1ELb1ELb0ELb0ELb0ELi2ELi4ELi4ELi4ELb0EEENS1_24CollectiveEpilogueBwdGQAISA_fSD_Li256ELb1ELb1EEENS1_19SingleTileSchedulerILb1ELb0ELb0ELi128EEEEEEEEEvNT_6ParamsE$_ZN4cute3eso3ESOILb1ELb0EJNS_1CILi1EEENS_5tupleIJiiiEEENS2_ILi64EEENS4_IJNS2_ILi72EEENS2_ILi144EEENS2_ILi288EEEEEENS2_ILi512EEEEEC2ERKS3_RKS5_RKS6_RKSA_RKSB_)
$_ZN7cutlass13device_kernelIN5flash19enable_sm80_to_sm89INS1_16FlashAttnBwdSm80INS1_25CollectiveMainloopBwdSm80ILi2ELi2EN4cute5tupleIJNS5_1CILi128EEES8_NS7_ILi64EEEEEENS_10bfloat16_tEfNS_4arch4Sm80ELb0ELb1ELb1ELb1ELb1ELb0ELb0ELb0ELi2ELi4ELi4ELi4ELb0EEENS1_24CollectiveEpilogueBwdGQAISA_fSD_Li256ELb1ELb1EEENS1_19SingleTileSchedulerILb1ELb0ELb0ELi128EEEEEEEEEvNT_6ParamsE$_ZN4cute3eso3ESOILb1ELb0EJNS_1CILi1EEENS_5tupleIJiiiEEENS2_ILi64EEENS4_IJNS2_ILi72EEENS2_ILi144EEENS2_ILi288EEEEEENS2_ILi512EEEEEC2ERKS3_RKS5_RKS6_RKSA_RKSB_:
[----:B------:R-:W-:Y:S02]  /*7e50*/  IADD3 R4, R4, -c[0x0][0x20], RZ ;  /* 0x8000080004047a10 */ /* 0x000fe40007ffe0ff */
[----:B------:R-:W-:-:S03]  /*7e60*/  MOV R7, 0x0 ;  /* 0x0000000000077802 */ /* 0x000fc60000000f00 */
[----:B------:R1:W-:Y:S04]  /*7e70*/  STL [R4], R2 ;  /* 0x0000000204007387 */ /* 0x0003e80000100800 */
[----:B------:R1:W-:Y:S04]  /*7e80*/  STL [R4+0x4], R3 ;  /* 0x0000040304007387 */ /* 0x0003e80000100800 */
[----:B------:R1:W-:Y:S01]  /*7e90*/  STL [R4+0x8], R5 ;  /* 0x0000080504007387 */ /* 0x0003e20000100800 */
[----:B------:R-:W-:Y:S05]  /*7ea0*/  RET.REL.NODEC R6 `(_ZN7cutlass13device_kernelIN5flash19enable_sm80_to_sm89INS1_16FlashAttnBwdSm80INS1_25CollectiveMainloopBwdSm80ILi2ELi2EN4cute5tupleIJNS5_1CILi128EEES8_NS7_ILi64EEEEEENS_10bfloat16_tEfNS_4arch4Sm80ELb0ELb1ELb1ELb1ELb1ELb0ELb0ELb0ELi2ELi4ELi4ELi4ELb0EEENS1_24CollectiveEpilogueBwdGQAISA_fSD_Li256ELb1ELb1EEENS1_19SingleTileSchedulerILb1ELb0ELb0ELi128EEEEEEEEEvNT_6ParamsE) ;  /* 0xffff815006007950 */ /* 0x000fea0003c3ffff */
        .type           $_ZN7cutlass13device_kernelIN5flash19enable_sm80_to_sm89INS1_16FlashAttnBwdSm80INS1_25CollectiveMainloopBwdSm80ILi2ELi2EN4cute5tupleIJNS5_1CILi128EEES8_NS7_ILi64EEEEEENS_10bfloat16_tEfNS_4arch4Sm80ELb0ELb1ELb1ELb1ELb1ELb0ELb0ELb0ELi2ELi4ELi4ELi4ELb0EEENS1_24CollectiveEpilogueBwdGQAISA_fSD_Li256ELb1ELb1EEENS1_19SingleTileSchedulerILb1ELb0ELb0ELi128EEEEEEEEEvNT_6ParamsE$_ZN4cute3eso3ESOILb1ELb0EJNS_1CILi1EEEiEEC2ERKS3_RKi,@function
        .size           $_ZN7cutlass13device_kernelIN5flash19enable_sm80_to_sm89INS1_16FlashAttnBwdSm80INS1_25CollectiveMainloopBwdSm80ILi2ELi2EN4cute5tupleIJNS5_1CILi128EEES8_NS7_ILi64EEEEEENS_10bfloat16_tEfNS_4arch4Sm80ELb0ELb1ELb1ELb1ELb1ELb0ELb0ELb0ELi2ELi4ELi4ELi4ELb0EEENS1_24CollectiveEpilogueBwdGQAISA_fSD_Li256ELb1ELb1EEENS1_19SingleTileSchedulerILb1ELb0ELb0ELi128EEEEEEEEEvNT_6ParamsE$_ZN4cute3eso3ESOILb1ELb0EJNS_1CILi1EEEiEEC2ERKS3_RKi,($_ZN7cutlass13device_kernelIN5flash19enable_sm80_to_sm89INS1_16FlashAttnBwdSm80INS1_25CollectiveMainloopBwdSm80ILi2ELi2EN4cute5tupleIJNS5_1CILi128EEES8_NS7_ILi64EEEEEENS_10bfloat16_tEfNS_4arch4Sm80ELb0ELb1ELb1ELb1ELb1ELb0ELb0ELb0ELi2ELi4ELi4ELi4ELb0EEENS1_24CollectiveEpilogueBwdGQAISA_fSD_Li256ELb1ELb1EEENS1_19SingleTileSchedulerILb1ELb0ELb0ELi128EEEEEEEEEvNT_6ParamsE$_ZN4cute3eso3ESOILb1ELb0EJNS_1CILi1EEEiiiNS2_ILi144EEENS2_ILi512EEEEEC2ERKS3_RKiSA_SA_RKS4_RKS5_ - $_ZN7cutlass13device_kernelIN5flash19enable_sm80_to_sm89INS1_16FlashAttnBwdSm80INS1_25CollectiveMainloopBwdSm80ILi2ELi2EN4cute5tupleIJNS5_1CILi128EEES8_NS7_ILi64EEEEEENS_10bfloat16_tEfNS_4arch4Sm80ELb0ELb1ELb1ELb1ELb1ELb0ELb0ELb0ELi2ELi4ELi4ELi4ELb0EEENS1_24CollectiveEpilogueBwdGQAISA_fSD_Li256ELb1ELb1EEENS1_19SingleTileSchedulerILb1ELb0ELb0ELi128EEEEEEEEEvNT_6ParamsE$_ZN4cute3eso3ESOILb1ELb0EJNS_1CILi1EEEiEEC2ERKS3_RKi)
$_ZN7cutlass13device_kernelIN5flash19enable_sm80_to_sm89INS1_16FlashAttnBwdSm80INS1_25CollectiveMainloopBwdSm80ILi2ELi2EN4cute5tupleIJNS5_1CILi128EEES8_NS7_ILi64EEEEEENS_10bfloat16_tEfNS_4arch4Sm80ELb0ELb1ELb1ELb1ELb1ELb0ELb0ELb0ELi2ELi4ELi4ELi4ELb0EEENS1_24CollectiveEpilogueBwdGQAISA_fSD_Li256ELb1ELb1EEENS1_19SingleTileSchedulerILb1ELb0ELb0ELi128EEEEEEEEEvNT_6ParamsE$_ZN4cute3eso3ESOILb1ELb0EJNS_1CILi1EEEiEEC2ERKS3_RKi:
[----:B------:R-:W-:Y:S02]  /*7eb0*/  IADD3 R61, R61, -c[0x0][0x20], RZ ;  /* 0x800008003d3d7a10 */ /* 0x000fe40007ffe0ff */
[----:B------:R-:W-:-:S03]  /*7ec0*/  MOV R5, 0x0 ;  /* 0x0000000000057802 */ /* 0x000fc60000000f00 */
[----:B------:R1:W-:Y:S01]  /*7ed0*/  STL [R61], R2 ;  /* 0x000000023d007387 */ /* 0x0003e20000100800 */
[----:B------:R-:W-:Y:S05]  /*7ee0*/  RET.REL.NODEC R4 `(_ZN7cutlass13device_kernelIN5flash19enable_sm80_to_sm89INS1_16FlashAttnBwdSm80INS1_25CollectiveMainloopBwdSm80ILi2ELi2EN4cute5tupleIJNS5_1CILi128EEES8_NS7_ILi64EEEEEENS_10bfloat16_tEfNS_4arch4Sm80ELb0ELb1ELb1ELb1ELb1ELb0ELb0ELb0ELi2ELi4ELi4ELi4ELb0EEENS1_24CollectiveEpilogueBwdGQAISA_fSD_Li256ELb1ELb1EEENS1_19SingleTileSchedulerILb1ELb0ELb0ELi128EEEEEEEEEvNT_6ParamsE) ;  /* 0xffff811004007950 */ /* 0x000fea0003c3ffff */
        .type           $_ZN7cutlass13device_kernelIN5flash19enable_sm80_to_sm89INS1_16FlashAttnBwdSm80INS1_25CollectiveMainloopBwdSm80ILi2ELi2EN4cute5tupleIJNS5_1CILi128EEES8_NS7_ILi64EEEEEENS_10bfloat16_tEfNS_4arch4Sm80ELb0ELb1ELb1ELb1ELb1ELb0ELb0ELb0ELi2ELi4ELi4ELi4ELb0EEENS1_24CollectiveEpilogueBwdGQAISA_fSD_Li256ELb1ELb1EEENS1_19SingleTileSchedulerILb1ELb0ELb0ELi128EEEEEEEEEvNT_6ParamsE$_ZN4cute3eso3ESOILb1ELb0EJNS_1CILi1EEEiiiNS2_ILi144EEENS2_ILi512EEEEEC2ERKS3_RKiSA_SA_RKS4_RKS5_,@function
        .size           $_ZN7cutlass13device_kernelIN5flash19enable_sm80_to_sm89INS1_16FlashAttnBwdSm80INS1_25CollectiveMainloopBwdSm80ILi2ELi2EN4cute5tupleIJNS5_1CILi128EEES8_NS7_ILi64EEEEEENS_10bfloat16_tEfNS_4arch4Sm80ELb0ELb1ELb1ELb1ELb1ELb0ELb0ELb0ELi2ELi4ELi4ELi4ELb0EEENS1_24CollectiveEpilogueBwdGQAISA_fSD_Li256ELb1ELb1EEENS1_19SingleTileSchedulerILb1ELb0ELb0ELi128EEEEEEEEEvNT_6ParamsE$_ZN4cute3eso3ESOILb1ELb0EJNS_1CILi1EEEiiiNS2_ILi144EEENS2_ILi512EEEEEC2ERKS3_RKiSA_SA_RKS4_RKS5_,($_ZN7cutlass13device_kernelIN5flash19enable_sm80_to_sm89INS1_16FlashAttnBwdSm80INS1_25CollectiveMainloopBwdSm80ILi2ELi2EN4cute5tupleIJNS5_1CILi128EEES8_NS7_ILi64EEEEEENS_10bfloat16_tEfNS_4arch4Sm80ELb0ELb1ELb1ELb1ELb1ELb0ELb0ELb0ELi2ELi4ELi4ELi4ELb0EEENS1_24CollectiveEpilogueBwdGQAISA_fSD_Li256ELb1ELb1EEENS1_19SingleTileSchedulerILb1ELb0ELb0ELi128EEEEEEEEEvNT_6ParamsE$_ZN4cute3eso3ESOILb1ELb0EJNS_1CILi1EEEiiiNS2_ILi64EEENS2_ILi72EEENS2_ILi144EEENS2_ILi288EEENS2_ILi512EEEEEC2ERKS3_RKiSD_SD_RKS4_RKS5_RKS6_RKS7_RKS8_ - $_ZN7cutlass13device_kernelIN5flash19enable_sm80_to_sm89INS1_16FlashAttnBwdSm80INS1_25CollectiveMainloopBwdSm80ILi2ELi2EN4cute5tupleIJNS5_1CILi128EEES8_NS7_ILi64EEEEEENS_10bfloat16_tEfNS_4arch4Sm80ELb0ELb1ELb1ELb1ELb1ELb0ELb0ELb0ELi2ELi4ELi4ELi4ELb0EEENS1_24CollectiveEpilogueBwdGQAISA_fSD_Li256ELb1ELb1EEENS1_19SingleTileSchedulerILb1ELb0ELb0ELi128EEEEEEEEEvNT_6ParamsE$_ZN4cute3eso3ESOILb1ELb0EJNS_1CILi1EEEiiiNS2_ILi144EEENS2_ILi512EEEEEC2ERKS3_RKiSA_SA_RKS4_RKS5_)
$_ZN7cutlass13device_kernelIN5flash19enable_sm80_to_sm89INS1_16FlashAttnBwdSm80INS1_25CollectiveMainloopBwdSm80ILi2ELi2EN4cute5tupleIJNS5_1CILi128EEES8_NS7_ILi64EEEEEENS_10bfloat16_tEfNS_4arch4Sm80ELb0ELb1ELb1ELb1ELb1ELb0ELb0ELb0ELi2ELi4ELi4ELi4ELb0EEENS1_24CollectiveEpilogueBwdGQAISA_fSD_Li256ELb1ELb1EEENS1_19SingleTileSchedulerILb1ELb0ELb0ELi128EEEEEEEEEvNT_6ParamsE$_ZN4cute3eso3ESOILb1ELb0EJNS_1CILi1EEEiiiNS2_ILi144EEENS2_ILi512EEEEEC2ERKS3_RKiSA_SA_RKS4_RKS5_:
        /* <DEDUP_REMOVED lines=10> */
[----:B------:R-:W-:Y:S05]  /*7f90*/  RET.REL.NODEC R74 `(_ZN7cutlass13device_kernelIN5flash19enable_sm80_to_sm89INS1_16FlashAttnBwdSm80INS1_25CollectiveMainloopBwdSm80ILi2ELi2EN4cute5tupleIJNS5_1CILi128EEES8_NS7_ILi64EEEEEENS_10bfloat16_tEfNS_4arch4Sm80ELb0ELb1ELb1ELb1ELb1ELb0ELb0ELb0ELi2ELi4ELi4ELi4ELb0EEENS1_24CollectiveEpilogueBwdGQAISA_fSD_Li256ELb1ELb1EEENS1_19SingleTileSchedulerILb1ELb0ELb0ELi128EEEEEEEEEvNT_6ParamsE) ;  /* 0xffff80604a007950 */ /* 0x000fea0003c3ffff */
        .type           $_ZN7cutlass13device_kernelIN5flash19enable_sm80_to_sm89INS1_16FlashAttnBwdSm80INS1_25CollectiveMainloopBwdSm80ILi2ELi2EN4cute5tupleIJNS5_1CILi128EEES8_NS7_ILi64EEEEEENS_10bfloat16_tEfNS_4arch4Sm80ELb0ELb1ELb1ELb1ELb1ELb0ELb0ELb0ELi2ELi4ELi4ELi4ELb0EEENS1_24CollectiveEpilogueBwdGQAISA_fSD_Li256ELb1ELb1EEENS1_19SingleTileSchedulerILb1ELb0ELb0ELi128EEEEEEEEEvNT_6ParamsE$_ZN4cute3eso3ESOILb1ELb0EJNS_1CILi1EEEiiiNS2_ILi64EEENS2_ILi72EEENS2_ILi144EEENS2_ILi288EEENS2_ILi512EEEEEC2ERKS3_RKiSD_SD_RKS4_RKS5_RKS6_RKS7_RKS8_,@function
        .size           $_ZN7cutlass13device_kernelIN5flash19enable_sm80_to_sm89INS1_16FlashAttnBwdSm80INS1_25CollectiveMainloopBwdSm80ILi2ELi2EN4cute5tupleIJNS5_1CILi128EEES8_NS7_ILi64EEEEEENS_10bfloat16_tEfNS_4arch4Sm80ELb0ELb1ELb1ELb1ELb1ELb0ELb0ELb0ELi2ELi4ELi4ELi4ELb0EEENS1_24CollectiveEpilogueBwdGQAISA_fSD_Li256ELb1ELb1EEENS1_19SingleTileSchedulerILb1ELb0ELb0ELi128EEEEEEEEEvNT_6ParamsE$_ZN4cute3eso3ESOILb1ELb0EJNS_1CILi1EEEiiiNS2_ILi64EEENS2_ILi72EEENS2_ILi144EEENS2_ILi288EEENS2_ILi512EEEEEC2ERKS3_RKiSD_SD_RKS4_RKS5_RKS6_RKS7_RKS8_,($_ZN7cutlass13device_kernelIN5flash19enable_sm80_to_sm89INS1_16FlashAttnBwdSm80INS1_25CollectiveMainloopBwdSm80ILi2ELi2EN4cute5tupleIJNS5_1CILi128EEES8_NS7_ILi64EEEEEENS_10bfloat16_tEfNS_4arch4Sm80ELb0ELb1ELb1ELb1ELb1ELb0ELb0ELb0ELi2ELi4ELi4ELi4ELb0EEENS1_24CollectiveEpilogueBwdGQAISA_fSD_Li256ELb1ELb1EEENS1_19SingleTileSchedulerILb1ELb0ELb0ELi128EEEEEEEEEvNT_6ParamsE$_ZN4cute3eso3ESOILb1ELb0EJNS_1CILi1EEEiiiNS2_ILi72EEENS2_ILi512EEEEEC2ERKS3_RKiSA_SA_RKS4_RKS5_ - $_ZN7cutlass13device_kernelIN5flash19enable_sm80_to_sm89INS1_16FlashAttnBwdSm80INS1_25CollectiveMainloopBwdSm80ILi2ELi2EN4cute5tupleIJNS5_1CILi128EEES8_NS7_ILi64EEEEEENS_10bfloat16_tEfNS_4arch4Sm80ELb0ELb1ELb1ELb1ELb1ELb0ELb0ELb0ELi2ELi4ELi4ELi4ELb0EEENS1_24CollectiveEpilogueBwdGQAISA_fSD_Li256ELb1ELb1EEENS1_19SingleTileSchedulerILb1ELb0ELb0ELi128EEEEEEEEEvNT_6ParamsE$_ZN4cute3eso3ESOILb1ELb0EJNS_1CILi1EEEiiiNS2_ILi64EEENS2_ILi72EEENS2_ILi144EEENS2_ILi288EEENS2_ILi512EEEEEC2ERKS3_RKiSD_SD_RKS4_RKS5_RKS6_RKS7_RKS8_)
$_ZN7cutlass13device_kernelIN5flash19enable_sm80_to_sm89INS1_16FlashAttnBwdSm80INS1_25CollectiveMainloopBwdSm80ILi2ELi2EN4cute5tupleIJNS5_1CILi128EEES8_NS7_ILi64EEEEEENS_10bfloat16_tEfNS_4arch4Sm80ELb0ELb1ELb1ELb1ELb1ELb0ELb0ELb0ELi2ELi4ELi4ELi4ELb0EEENS1_24CollectiveEpilogueBwdGQAISA_fSD_Li256ELb1ELb1EEENS1_19SingleTileSchedulerILb1ELb0ELb0ELi128EEEEEEEEEvNT_6ParamsE$_ZN4cute3eso3ESOILb1ELb0EJNS_1CILi1EEEiiiNS2_ILi64EEENS2_ILi72EEENS2_ILi144EEENS2_ILi288EEENS2_ILi512EEEEEC2ERKS3_RKiSD_SD_RKS4_RKS5_RKS6_RKS7_RKS8_:
        /* <DEDUP_REMOVED lines=10> */
        .type           $_ZN7cutlass13device_kernelIN5flash19enable_sm80_to_sm89INS1_16FlashAttnBwdSm80INS1_25CollectiveMainloopBwdSm80ILi2ELi2EN4cute5tupleIJNS5_1CILi128EEES8_NS7_ILi64EEEEEENS_10bfloat16_tEfNS_4arch4Sm80ELb0ELb1ELb1ELb1ELb1ELb0ELb0ELb0ELi2ELi4ELi4ELi4ELb0EEENS1_24CollectiveEpilogueBwdGQAISA_fSD_Li256ELb1ELb1EEENS1_19SingleTileSchedulerILb1ELb0ELb0ELi128EEEEEEEEEvNT_6ParamsE$_ZN4cute3eso3ESOILb1ELb0EJNS_1CILi1EEEiiiNS2_ILi72EEENS2_ILi512EEEEEC2ERKS3_RKiSA_SA_RKS4_RKS5_,@function
        .size           $_ZN7cutlass13device_kernelIN5flash19enable_sm80_to_sm89INS1_16FlashAttnBwdSm80INS1_25CollectiveMainloopBwdSm80ILi2ELi2EN4cute5tupleIJNS5_1CILi128EEES8_NS7_ILi64EEEEEENS_10bfloat16_tEfNS_4arch4Sm80ELb0ELb1ELb1ELb1ELb1ELb0ELb0ELb0ELi2ELi4ELi4ELi4ELb0EEENS1_24CollectiveEpilogueBwdGQAISA_fSD_Li256ELb1ELb1EEENS1_19SingleTileSchedulerILb1ELb0ELb0ELi128EEEEEEEEEvNT_6ParamsE$_ZN4cute3eso3ESOILb1ELb0EJNS_1CILi1EEEiiiNS2_ILi72EEENS2_ILi512EEEEEC2ERKS3_RKiSA_SA_RKS4_RKS5_,($_ZN7cutlass13device_kernelIN5flash19enable_sm80_to_sm89INS1_16FlashAttnBwdSm80INS1_25CollectiveMainloopBwdSm80ILi2ELi2EN4cute5tupleIJNS5_1CILi128EEES8_NS7_ILi64EEEEEENS_10bfloat16_tEfNS_4arch4Sm80ELb0ELb1ELb1ELb1ELb1ELb0ELb0ELb0ELi2ELi4ELi4ELi4ELb0EEENS1_24CollectiveEpilogueBwdGQAISA_fSD_Li256ELb1ELb1EEENS1_19SingleTileSchedulerILb1ELb0ELb0ELi128EEEEEEEEEvNT_6ParamsE$_ZN4cute3eso3ESOILb1ELb0EJNS_1CILi2EEEiEEC2ERKS3_RKi - $_ZN7cutlass13device_kernelIN5flash19enable_sm80_to_sm89INS1_16FlashAttnBwdSm80INS1_25CollectiveMainloopBwdSm80ILi2ELi2EN4cute5tupleIJNS5_1CILi128EEES8_NS7_ILi64EEEEEENS_10bfloat16_tEfNS_4arch4Sm80ELb0ELb1ELb1ELb1ELb1ELb0ELb0ELb0ELi2ELi4ELi4ELi4ELb0EEENS1_24CollectiveEpilogueBwdGQAISA_fSD_Li256ELb1ELb1EEENS1_19SingleTileSchedulerILb1ELb0ELb0ELi128EEEEEEEEEvNT_6ParamsE$_ZN4cute3eso3ESOILb1ELb0EJNS_1CILi1EEEiiiNS2_ILi72EEENS2_ILi512EEEEEC2ERKS3_RKiSA_SA_RKS4_RKS5_)
$_ZN7cutlass13device_kernelIN5flash19enable_sm80_to_sm89INS1_16FlashAttnBwdSm80INS1_25CollectiveMainloopBwdSm80ILi2ELi2EN4cute5tupleIJNS5_1CILi128EEES8_NS7_ILi64EEEEEENS_10bfloat16_tEfNS_4arch4Sm80ELb0ELb1ELb1ELb1ELb1ELb0ELb0ELb0ELi2ELi4ELi4ELi4ELb0EEENS1_24CollectiveEpilogueBwdGQAISA_fSD_Li256ELb1ELb1EEENS1_19SingleTileSchedulerILb1ELb0ELb0ELi128EEEEEEEEEvNT_6ParamsE$_ZN4cute3eso3ESOILb1ELb0EJNS_1CILi1EEEiiiNS2_ILi72EEENS2_ILi512EEEEEC2ERKS3_RKiSA_SA_RKS4_RKS5_:
        /* <DEDUP_REMOVED lines=11> */
        .type           $_ZN7cutlass13device_kernelIN5flash19enable_sm80_to_sm89INS1_16FlashAttnBwdSm80INS1_25CollectiveMainloopBwdSm80ILi2ELi2EN4cute5tupleIJNS5_1CILi128EEES8_NS7_ILi64EEEEEENS_10bfloat16_tEfNS_4arch4Sm80ELb0ELb1ELb1ELb1ELb1ELb0ELb0ELb0ELi2ELi4ELi4ELi4ELb0EEENS1_24CollectiveEpilogueBwdGQAISA_fSD_Li256ELb1ELb1EEENS1_19SingleTileSchedulerILb1ELb0ELb0ELi128EEEEEEEEEvNT_6ParamsE$_ZN4cute3eso3ESOILb1ELb0EJNS_1CILi2EEEiEEC2ERKS3_RKi,@function
        .size           $_ZN7cutlass13device_kernelIN5flash19enable_sm80_to_sm89INS1_16FlashAttnBwdSm80INS1_25CollectiveMainloopBwdSm80ILi2ELi2EN4cute5tupleIJNS5_1CILi128EEES8_NS7_ILi64EEEEEENS_10bfloat16_tEfNS_4arch4Sm80ELb0ELb1ELb1ELb1ELb1ELb0ELb0ELb0ELi2ELi4ELi4ELi4ELb0EEENS1_24CollectiveEpilogueBwdGQAISA_fSD_Li256ELb1ELb1EEENS1_19SingleTileSchedulerILb1ELb0ELb0ELi128EEEEEEEEEvNT_6ParamsE$_ZN4cute3eso3ESOILb1ELb0EJNS_1CILi2EEEiEEC2ERKS3_RKi,($_ZN7cutlass13device_kernelIN5flash19enable_sm80_to_sm89INS1_16FlashAttnBwdSm80INS1_25CollectiveMainloopBwdSm80ILi2ELi2EN4cute5tupleIJNS5_1CILi128EEES8_NS7_ILi64EEEEEENS_10bfloat16_tEfNS_4arch4Sm80ELb0ELb1ELb1ELb1ELb1ELb0ELb0ELb0ELi2ELi4ELi4ELi4ELb0EEENS1_24CollectiveEpilogueBwdGQAISA_fSD_Li256ELb1ELb1EEENS1_19SingleTileSchedulerILb1ELb0ELb0ELi128EEEEEEEEEvNT_6ParamsE$_ZN4cute3eso3ESOILb1ELb0EJNS_1CILi4096EEENS_5tupleIJNS4_IJiiEEENS2_ILi8192EEEEEEEEC2ERKS3_RKS7_ - $_ZN7cutlass13device_kernelIN5flash19enable_sm80_to_sm89INS1_16FlashAttnBwdSm80INS1_25CollectiveMainloopBwdSm80ILi2ELi2EN4cute5tupleIJNS5_1CILi128EEES8_NS7_ILi64EEEEEENS_10bfloat16_tEfNS_4arch4Sm80ELb0ELb1ELb1ELb1ELb1ELb0ELb0ELb0ELi2ELi4ELi4ELi4ELb0EEENS1_24CollectiveEpilogueBwdGQAISA_fSD_Li256ELb1ELb1EEENS1_19SingleTileSchedulerILb1ELb0ELb0ELi128EEEEEEEEEvNT_6ParamsE$_ZN4cute3eso3ESOILb1ELb0EJNS_1CILi2EEEiEEC2ERKS3_RKi)
$_ZN7cutlass13device_kernelIN5flash19enable_sm80_to_sm89INS1_16FlashAttnBwdSm80INS1_25CollectiveMainloopBwdSm80ILi2ELi2EN4cute5tupleIJNS5_1CILi128EEES8_NS7_ILi64EEEEEENS_10bfloat16_tEfNS_4arch4Sm80ELb0ELb1ELb1ELb1ELb1ELb0ELb0ELb0ELi2ELi4ELi4ELi4ELb0EEENS1_24CollectiveEpilogueBwdGQAISA_fSD_Li256ELb1ELb1EEENS1_19SingleTileSchedulerILb1ELb0ELb0ELi128EEEEEEEEEvNT_6ParamsE$_ZN4cute3eso3ESOILb1ELb0EJNS_1CILi2EEEiEEC2ERKS3_RKi:
[----:B------:R-:W-:Y:S02]  /*80f0*/  IADD3 R2, R2, -c[0x0][0x20], RZ ;  /* 0x8000080002027a10 */ /* 0x000fe40007ffe0ff */
[----:B------:R-:W-:-:S03]  /*8100*/  MOV R5, 0x0 ;  /* 0x0000000000057802 */ /* 0x000fc60000000f00 */
[----:B------:R1:W-:Y:S01]  /*8110*/  STL [R2], R3 ;  /* 0x0000000302007387 */ /* 0x0003e20000100800 */
[----:B------:R-:W-:Y:S05]  /*8120*/  RET.REL.NODEC R4 `(_ZN7cutlass13device_kernelIN5flash19enable_sm80_to_sm89INS1_16FlashAttnBwdSm80INS1_25CollectiveMainloopBwdSm80ILi2ELi2EN4cute5tupleIJNS5_1CILi128EEES8_NS7_ILi64EEEEEENS_10bfloat16_tEfNS_4arch4Sm80ELb0ELb1ELb1ELb1ELb1ELb0ELb0ELb0ELi2ELi4ELi4ELi4ELb0EEENS1_24CollectiveEpilogueBwdGQAISA_fSD_Li256ELb1ELb1EEENS1_19SingleTileSchedulerILb1ELb0ELb0ELi128EEEEEEEEEvNT_6ParamsE) ;  /* 0xffff7ed004007950 */ /* 0x000fea0003c3ffff */
        .type           $_ZN7cutlass13device_kernelIN5flash19enable_sm80_to_sm89INS1_16FlashAttnBwdSm80INS1_25CollectiveMainloopBwdSm80ILi2ELi2EN4cute5tupleIJNS5_1CILi128EEES8_NS7_ILi64EEEEEENS_10bfloat16_tEfNS_4arch4Sm80ELb0ELb1ELb1ELb1ELb1ELb0ELb0ELb0ELi2ELi4ELi4ELi4ELb0EEENS1_24CollectiveEpilogueBwdGQAISA_fSD_Li256ELb1ELb1EEENS1_19SingleTileSchedulerILb1ELb0ELb0ELi128EEEEEEEEEvNT_6ParamsE$_ZN4cute3eso3ESOILb1ELb0EJNS_1CILi4096EEENS_5tupleIJNS4_IJiiEEENS2_ILi8192EEEEEEEEC2ERKS3_RKS7_,@function
        .size           $_ZN7cutlass13device_kernelIN5flash19enable_sm80_to_sm89INS1_16FlashAttnBwdSm80INS1_25CollectiveMainloopBwdSm80ILi2ELi2EN4cute5tupleIJNS5_1CILi128EEES8_NS7_ILi64EEEEEENS_10bfloat16_tEfNS_4arch4Sm80ELb0ELb1ELb1ELb1ELb1ELb0ELb0ELb0ELi2ELi4ELi4ELi4ELb0EEENS1_24CollectiveEpilogueBwdGQAISA_fSD_Li256ELb1ELb1EEENS1_19SingleTileSchedulerILb1ELb0ELb0ELi128EEEEEEEEEvNT_6ParamsE$_ZN4cute3eso3ESOILb1ELb0EJNS_1CILi4096EEENS_5tupleIJNS4_IJiiEEENS2_ILi8192EEEEEEEEC2ERKS3_RKS7_,($_ZN7cutlass13device_kernelIN5flash19enable_sm80_to_sm89INS1_16FlashAttnBwdSm80INS1_25CollectiveMainloopBwdSm80ILi2ELi2EN4cute5tupleIJNS5_1CILi128EEES8_NS7_ILi64EEEEEENS_10bfloat16_tEfNS_4arch4Sm80ELb0ELb1ELb1ELb1ELb1ELb0ELb0ELb0ELi2ELi4ELi4ELi4ELb0EEENS1_24CollectiveEpilogueBwdGQAISA_fSD_Li256ELb1ELb1EEENS1_19SingleTileSchedulerILb1ELb0ELb0ELi128EEEEEEEEEvNT_6ParamsE$_ZN4cute3eso3ESOILb1ELb0EJNS_1CILi4096EEENS_5tupleIJiiEEEEEC2ERKS3_RKS5_ - $_ZN7cutlass13device_kernelIN5flash19enable_sm80_to_sm89INS1_16FlashAttnBwdSm80INS1_25CollectiveMainloopBwdSm80ILi2ELi2EN4cute5tupleIJNS5_1CILi128EEES8_NS7_ILi64EEEEEENS_10bfloat16_tEfNS_4arch4Sm80ELb0ELb1ELb1ELb1ELb1ELb0ELb0ELb0ELi2ELi4ELi4ELi4ELb0EEENS1_24CollectiveEpilogueBwdGQAISA_fSD_Li256ELb1ELb1EEENS1_19SingleTileSchedulerILb1ELb0ELb0ELi128EEEEEEEEEvNT_6ParamsE$_ZN4cute3eso3ESOILb1ELb0EJNS_1CILi4096EEENS_5tupleIJNS4_IJiiEEENS2_ILi8192EEEEEEEEC2ERKS3_RKS7_)
$_ZN7cutlass13device_kernelIN5flash19enable_sm80_to_sm89INS1_16FlashAttnBwdSm80INS1_25CollectiveMainloopBwdSm80ILi2ELi2EN4cute5tupleIJNS5_1CILi128EEES8_NS7_ILi64EEEEEENS_10bfloat16_tEfNS_4arch4Sm80ELb0ELb1ELb1ELb1ELb1ELb0ELb0ELb0ELi2ELi4ELi4ELi4ELb0EEENS1_24CollectiveEpilogueBwdGQAISA_fSD_Li256ELb1ELb1EEENS1_19SingleTileSchedulerILb1ELb0ELb0ELi128EEEEEEEEEvNT_6ParamsE$_ZN4cute3eso3ESOILb1ELb0EJNS_1CILi4096EEENS_5tupleIJNS4_IJiiEEENS2_ILi8192EEEEEEEEC2ERKS3_RKS7_:
[----:B------:R-:W-:Y:S02]  /*8130*/  IADD3 R2, R2, -c[0x0][0x20], RZ ;  /* 0x8000080002027a10 */ /* 0x000fe40007ffe0ff */
[----:B------:R-:W-:-:S03]  /*8140*/  MOV R7, 0x0 ;  /* 0x0000000000077802 */ /* 0x000fc60000000f00 */
[----:B------:R1:W-:Y:S04]  /*8150*/  STL [R2], R5 ;  /* 0x0000000502007387 */ /* 0x0003e80000100800 */
[----:B------:R1:W-:Y:S01]  /*8160*/  STL [R2+0x4], R3 ;  /* 0x0000040302007387 */ /* 0x0003e20000100800 */
[----:B------:R-:W-:Y:S05]  /*8170*/  RET.REL.NODEC R6 `(_ZN7cutlass13device_kernelIN5flash19enable_sm80_to_sm89INS1_16FlashAttnBwdSm80INS1_25CollectiveMainloopBwdSm80ILi2ELi2EN4cute5tupleIJNS5_1CILi128EEES8_NS7_ILi64EEEEEENS_10bfloat16_tEfNS_4arch4Sm80ELb0ELb1ELb1ELb1ELb1ELb0ELb0ELb0ELi2ELi4ELi4ELi4ELb0EEENS1_24CollectiveEpilogueBwdGQAISA_fSD_Li256ELb1ELb1EEENS1_19SingleTileSchedulerILb1ELb0ELb0ELi128EEEEEEEEEvNT_6ParamsE) ;  /* 0xffff7e8006007950 */ /* 0x000fea0003c3ffff */
        .type           $_ZN7cutlass13device_kernelIN5flash19enable_sm80_to_sm89INS1_16FlashAttnBwdSm80INS1_25CollectiveMainloopBwdSm80ILi2ELi2EN4cute5tupleIJNS5_1CILi128EEES8_NS7_ILi64EEEEEENS_10bfloat16_tEfNS_4arch4Sm80ELb0ELb1ELb1ELb1ELb1ELb0ELb0ELb0ELi2ELi4ELi4ELi4ELb0EEENS1_24CollectiveEpilogueBwdGQAISA_fSD_Li256ELb1ELb1EEENS1_19SingleTileSchedulerILb1ELb0ELb0ELi128EEEEEEEEEvNT_6ParamsE$_ZN4cute3eso3ESOILb1ELb0EJNS_1CILi4096EEENS_5tupleIJiiEEEEEC2ERKS3_RKS5_,@function
        .size           $_ZN7cutlass13device_kernelIN5flash19enable_sm80_to_sm89INS1_16FlashAttnBwdSm80INS1_25CollectiveMainloopBwdSm80ILi2ELi2EN4cute5tupleIJNS5_1CILi128EEES8_NS7_ILi64EEEEEENS_10bfloat16_tEfNS_4arch4Sm80ELb0ELb1ELb1ELb1ELb1ELb0ELb0ELb0ELi2ELi4ELi4ELi4ELb0EEENS1_24CollectiveEpilogueBwdGQAISA_fSD_Li256ELb1ELb1EEENS1_19SingleTileSchedulerILb1ELb0ELb0ELi128EEEEEEEEEvNT_6ParamsE$_ZN4cute3eso3ESOILb1ELb0EJNS_1CILi4096EEENS_5tupleIJiiEEEEEC2ERKS3_RKS5_,($_ZN7cutlass13device_kernelIN5flash19enable_sm80_to_sm89INS1_16FlashAttnBwdSm80INS1_25CollectiveMainloopBwdSm80ILi2ELi2EN4cute5tupleIJNS5_1CILi128EEES8_NS7_ILi64EEEEEENS_10bfloat16_tEfNS_4arch4Sm80ELb0ELb1ELb1ELb1ELb1ELb0ELb0ELb0ELi2ELi4ELi4ELi4ELb0EEENS1_24CollectiveEpilogueBwdGQAISA_fSD_Li256ELb1ELb1EEENS1_19SingleTileSchedulerILb1ELb0ELb0ELi128EEEEEEEEEvNT_6ParamsE$_ZN4cute3eso3ESOILb1ELb0EJNS_1CILi4096EEEiiEEC2ERKS3_RKiS8_ - $_ZN7cutlass13device_kernelIN5flash19enable_sm80_to_sm89INS1_16FlashAttnBwdSm80INS1_25CollectiveMainloopBwdSm80ILi2ELi2EN4cute5tupleIJNS5_1CILi128EEES8_NS7_ILi64EEEEEENS_10bfloat16_tEfNS_4arch4Sm80ELb0ELb1ELb1ELb1ELb1ELb0ELb0ELb0ELi2ELi4ELi4ELi4ELb0EEENS1_24CollectiveEpilogueBwdGQAISA_fSD_Li256ELb1ELb1EEENS1_19SingleTileSchedulerILb1ELb0ELb0ELi128EEEEEEEEEvNT_6ParamsE$_ZN4cute3eso3ESOILb1ELb0EJNS_1CILi4096EEENS_5tupleIJiiEEEEEC2ERKS3_RKS5_)
$_ZN7cutlass13device_kernelIN5flash19enable_sm80_to_sm89INS1_16FlashAttnBwdSm80INS1_25CollectiveMainloopBwdSm80ILi2ELi2EN4cute5tupleIJNS5_1CILi128EEES8_NS7_ILi64EEEEEENS_10bfloat16_tEfNS_4arch4Sm80ELb0ELb1ELb1ELb1ELb1ELb0ELb0ELb0ELi2ELi4ELi4ELi4ELb0EEENS1_24CollectiveEpilogueBwdGQAISA_fSD_Li256ELb1ELb1EEENS1_19SingleTileSchedulerILb1ELb0ELb0ELi128EEEEEEEEEvNT_6ParamsE$_ZN4cute3eso3ESOILb1ELb0EJNS_1CILi4096EEENS_5tupleIJiiEEEEEC2ERKS3_RKS5_:
[----:B------:R-:W-:Y:S02]  /*8180*/  IADD3 R2, R2, -c[0x0][0x20], RZ ;  /* 0x8000080002027a10 */ /* 0x000fe40007ffe0ff */
[----:B------:R-:W-:-:S03]  /*8190*/  MOV R7, 0x0 ;  /* 0x0000000000077802 */ /* 0x000fc60000000f00 */
[----:B------:R1:W-:Y:S04]  /*81a0*/  STL [R2], R5 ;  /* 0x0000000502007387 */ /* 0x0003e80000100800 */
[----:B------:R1:W-:Y:S01]  /*81b0*/  STL [R2+0x4], R3 ;  /* 0x0000040302007387 */ /* 0x0003e20000100800 */
[----:B------:R-:W-:Y:S05]  /*81c0*/  RET.REL.NODEC R6 `(_ZN7cutlass13device_kernelIN5flash19enable_sm80_to_sm89INS1_16FlashAttnBwdSm80INS1_25CollectiveMainloopBwdSm80ILi2ELi2EN4cute5tupleIJNS5_1CILi128EEES8_NS7_ILi64EEEEEENS_10bfloat16_tEfNS_4arch4Sm80ELb0ELb1ELb1ELb1ELb1ELb0ELb0ELb0ELi2ELi4ELi4ELi4ELb0EEENS1_24CollectiveEpilogueBwdGQAISA_fSD_Li256ELb1ELb1EEENS1_19SingleTileSchedulerILb1ELb0ELb0ELi128EEEEEEEEEvNT_6ParamsE) ;  /* 0xffff7e3006007950 */ /* 0x000fea0003c3ffff */
        .type           $_ZN7cutlass13device_kernelIN5flash19enable_sm80_to_sm89INS1_16FlashAttnBwdSm80INS1_25CollectiveMainloopBwdSm80ILi2ELi2EN4cute5tupleIJNS5_1CILi128EEES8_NS7_ILi64EEEEEENS_10bfloat16_tEfNS_4arch4Sm80ELb0ELb1ELb1ELb1ELb1ELb0ELb0ELb0ELi2ELi4ELi4ELi4ELb0EEENS1_24CollectiveEpilogueBwdGQAISA_fSD_Li256ELb1ELb1EEENS1_19SingleTileSchedulerILb1ELb0ELb0ELi128EEEEEEEEEvNT_6ParamsE$_ZN4cute3eso3ESOILb1ELb0EJNS_1CILi4096EEEiiEEC2ERKS3_RKiS8_,@function
        .size           $_ZN7cutlass13device_kernelIN5flash19enable_sm80_to_sm89INS1_16FlashAttnBwdSm80INS1_25CollectiveMainloopBwdSm80ILi2ELi2EN4cute5tupleIJNS5_1CILi128EEES8_NS7_ILi64EEEEEENS_10bfloat16_tEfNS_4arch4Sm80ELb0ELb1ELb1ELb1ELb1ELb0ELb0ELb0ELi2ELi4ELi4ELi4ELb0EEENS1_24CollectiveEpilogueBwdGQAISA_fSD_Li256ELb1ELb1EEENS1_19SingleTileSchedulerILb1ELb0ELb0ELi128EEEEEEEEEvNT_6ParamsE$_ZN4cute3eso3ESOILb1ELb0EJNS_1CILi4096EEEiiEEC2ERKS3_RKiS8_,($_ZN7cutlass13device_kernelIN5flash19enable_sm80_to_sm89INS1_16FlashAttnBwdSm80INS1_25CollectiveMainloopBwdSm80ILi2ELi2EN4cute5tupleIJNS5_1CILi128EEES8_NS7_ILi64EEEEEENS_10bfloat16_tEfNS_4arch4Sm80ELb0ELb1ELb1ELb1ELb1ELb0ELb0ELb0ELi2ELi4ELi4ELi4ELb0EEENS1_24CollectiveEpilogueBwdGQAISA_fSD_Li256ELb1ELb1EEENS1_19SingleTileSchedulerILb1ELb0ELb0ELi128EEEEEEEEEvNT_6ParamsE$_ZN4cute3eso3ESOILb1ELb0EJNS_1CILi4096EEEiiNS2_ILi8192EEEEEC2ERKS3_RKiS9_RKS4_ - $_ZN7cutlass13device_kernelIN5flash19enable_sm80_to_sm89INS1_16FlashAttnBwdSm80INS1_25CollectiveMainloopBwdSm80ILi2ELi2EN4cute5tupleIJNS5_1CILi128EEES8_NS7_ILi64EEEEEENS_10bfloat16_tEfNS_4arch4Sm80ELb0ELb1ELb1ELb1ELb1ELb0ELb0ELb0ELi2ELi4ELi4ELi4ELb0EEENS1_24CollectiveEpilogueBwdGQAISA_fSD_Li256ELb1ELb1EEENS1_19SingleTileSchedulerILb1ELb0ELb0ELi128EEEEEEEEEvNT_6ParamsE$_ZN4cute3eso3ESOILb1ELb0EJNS_1CILi4096EEEiiEEC2ERKS3_RKiS8_)
$_ZN7cutlass13device_kernelIN5flash19enable_sm80_to_sm89INS1_16FlashAttnBwdSm80INS1_25CollectiveMainloopBwdSm80ILi2ELi2EN4cute5tupleIJNS5_1CILi128EEES8_NS7_ILi64EEEEEENS_10bfloat16_tEfNS_4arch4Sm80ELb0ELb1ELb1ELb1ELb1ELb0ELb0ELb0ELi2ELi4ELi4ELi4ELb0EEENS1_24CollectiveEpilogueBwdGQAISA_fSD_Li256ELb1ELb1EEENS1_19SingleTileSchedulerILb1ELb0ELb0ELi128EEEEEEEEEvNT_6ParamsE$_ZN4cute3eso3ESOILb1ELb0EJNS_1CILi4096EEEiiEEC2ERKS3_RKiS8_:
[----:B------:R-:W-:Y:S02]  /*81d0*/  IADD3 R3, R3, -c[0x0][0x20], RZ ;  /* 0x8000080003037a10 */ /* 0x000fe40007ffe0ff */
[----:B------:R-:W-:-:S03]  /*81e0*/  IADD3 R2, R2, -c[0x0][0x20], RZ ;  /* 0x8000080002027a10 */ /* 0x000fc60007ffe0ff */
[----:B------:R1:W-:Y:S04]  /*81f0*/  STL [R3], R8 ;  /* 0x0000000803007387 */ /* 0x0003e80000100800 */
[----:B------:R-:W2:Y:S01]  /*8200*/  LDL R2, [R2] ;  /* 0x0000000002027983 */ /* 0x000ea20000100800 */
[----:B------:R-:W-:-:S03]  /*8210*/  IMAD.MOV.U32 R7, RZ, RZ, 0x0 ;  /* 0x00000000ff077424 */ /* 0x000fc600078e00ff */
[----:B--2---:R1:W-:Y:S01]  /*8220*/  STL [R3+0x4], R2 ;  /* 0x0000040203007387 */ /* 0x0043e20000100800 */
[----:B------:R-:W-:Y:S05]  /*8230*/  RET.REL.NODEC R6 `(_ZN7cutlass13device_kernelIN5flash19enable_sm80_to_sm89INS1_16FlashAttnBwdSm80INS1_25CollectiveMainloopBwdSm80ILi2ELi2EN4cute5tupleIJNS5_1CILi128EEES8_NS7_ILi64EEEEEENS_10bfloat16_tEfNS_4arch4Sm80ELb0ELb1ELb1ELb1ELb1ELb0ELb0ELb0ELi2ELi4ELi4ELi4ELb0EEENS1_24CollectiveEpilogueBwdGQAISA_fSD_Li256ELb1ELb1EEENS1_19SingleTileSchedulerILb1ELb0ELb0ELi128EEEEEEEEEvNT_6ParamsE) ;  /* 0xffff7dc006007950 */ /* 0x000fea0003c3ffff */
        .type           $_ZN7cutlass13device_kernelIN5flash19enable_sm80_to_sm89INS1_16FlashAttnBwdSm80INS1_25CollectiveMainloopBwdSm80ILi2ELi2EN4cute5tupleIJNS5_1CILi128EEES8_NS7_ILi64EEEEEENS_10bfloat16_tEfNS_4arch4Sm80ELb0ELb1ELb1ELb1ELb1ELb0ELb0ELb0ELi2ELi4ELi4ELi4ELb0EEENS1_24CollectiveEpilogueBwdGQAISA_fSD_Li256ELb1ELb1EEENS1_19SingleTileSchedulerILb1ELb0ELb0ELi128EEEEEEEEEvNT_6ParamsE$_ZN4cute3eso3ESOILb1ELb0EJNS_1CILi4096EEEiiNS2_ILi8192EEEEEC2ERKS3_RKiS9_RKS4_,@function
        .size           $_ZN7cutlass13device_kernelIN5flash19enable_sm80_to_sm89INS1_16FlashAttnBwdSm80INS1_25CollectiveMainloopBwdSm80ILi2ELi2EN4cute5tupleIJNS5_1CILi128EEES8_NS7_ILi64EEEEEENS_10bfloat16_tEfNS_4arch4Sm80ELb0ELb1ELb1ELb1ELb1ELb0ELb0ELb0ELi2ELi4ELi4ELi4ELb0EEENS1_24CollectiveEpilogueBwdGQAISA_fSD_Li256ELb1ELb1EEENS1_19SingleTileSchedulerILb1ELb0ELb0ELi128EEEEEEEEEvNT_6ParamsE$_ZN4cute3eso3ESOILb1ELb0EJNS_1CILi4096EEEiiNS2_ILi8192EEEEEC2ERKS3_RKiS9_RKS4_,($_ZN7cutlass13device_kernelIN5flash19enable_sm80_to_sm89INS1_16FlashAttnBwdSm80INS1_25CollectiveMainloopBwdSm80ILi2ELi2EN4cute5tupleIJNS5_1CILi128EEES8_NS7_ILi64EEEEEENS_10bfloat16_tEfNS_4arch4Sm80ELb0ELb1ELb1ELb1ELb1ELb0ELb0ELb0ELi2ELi4ELi4ELi4ELb0EEENS1_24CollectiveEpilogueBwdGQAISA_fSD_Li256ELb1ELb1EEENS1_19SingleTileSchedulerILb1ELb0ELb0ELi128EEEEEEEEEvNT_6ParamsE$_ZN4cute3eso3ESOILb1ELb0EJNS_1CILi8EEEiiEEC2ERKS3_RKiS8_ - $_ZN7cutlass13device_kernelIN5flash19enable_sm80_to_sm89INS1_16FlashAttnBwdSm80INS1_25CollectiveMainloopBwdSm80ILi2ELi2EN4cute5tupleIJNS5_1CILi128EEES8_NS7_ILi64EEEEEENS_10bfloat16_tEfNS_4arch4Sm80ELb0ELb1ELb1ELb1ELb1ELb0ELb0ELb0ELi2ELi4ELi4ELi4ELb0EEENS1_24CollectiveEpilogueBwdGQAISA_fSD_Li256ELb1ELb1EEENS1_19SingleTileSchedulerILb1ELb0ELb0ELi128EEEEEEEEEvNT_6ParamsE$_ZN4cute3eso3ESOILb1ELb0EJNS_1CILi4096EEEiiNS2_ILi8192EEEEEC2ERKS3_RKiS9_RKS4_)
$_ZN7cutlass13device_kernelIN5flash19enable_sm80_to_sm89INS1_16FlashAttnBwdSm80INS1_25CollectiveMainloopBwdSm80ILi2ELi2EN4cute5tupleIJNS5_1CILi128EEES8_NS7_ILi64EEEEEENS_10bfloat16_tEfNS_4arch4Sm80ELb0ELb1ELb1ELb1ELb1ELb0ELb0ELb0ELi2ELi4ELi4ELi4ELb0EEENS1_24CollectiveEpilogueBwdGQAISA_fSD_Li256ELb1ELb1EEENS1_19SingleTileSchedulerILb1ELb0ELb0ELi128EEEEEEEEEvNT_6ParamsE$_ZN4cute3eso3ESOILb1ELb0EJNS_1CILi4096EEEiiNS2_ILi8192EEEEEC2ERKS3_RKiS9_RKS4_:
[----:B------:R-:W-:Y:S02]  /*8240*/  IADD3 R3, R3, -c[0x0][0x20], RZ ;  /* 0x8000080003037a10 */ /* 0x000fe40007ffe0ff */
[----:B------:R-:W-:-:S03]  /*8250*/  IADD3 R2, R2, -c[0x0][0x20], RZ ;  /* 0x8000080002027a10 */ /* 0x000fc60007ffe0ff */
[----:B------:R1:W-:Y:S04]  /*8260*/  STL [R3], R8 ;  /* 0x0000000803007387 */ /* 0x0003e80000100800 */
[----:B------:R-:W2:Y:S01]  /*8270*/  LDL R2, [R2] ;  /* 0x0000000002027983 */ /* 0x000ea20000100800 */
[----:B------:R-:W-:-:S03]  /*8280*/  IMAD.MOV.U32 R7, RZ, RZ, 0x0 ;  /* 0x00000000ff077424 */ /* 0x000fc600078e00ff */
[----:B--2---:R1:W-:Y:S01]  /*8290*/  STL [R3+0x4], R2 ;  /* 0x0000040203007387 */ /* 0x0043e20000100800 */
[----:B------:R-:W-:Y:S05]  /*82a0*/  RET.REL.NODEC R6 `(_ZN7cutlass13device_kernelIN5flash19enable_sm80_to_sm89INS1_16FlashAttnBwdSm80INS1_25CollectiveMainloopBwdSm80ILi2ELi2EN4cute5tupleIJNS5_1CILi128EEES8_NS7_ILi64EEEEEENS_10bfloat16_tEfNS_4arch4Sm80ELb0ELb1ELb1ELb1ELb1ELb0ELb0ELb0ELi2ELi4ELi4ELi4ELb0EEENS1_24CollectiveEpilogueBwdGQAISA_fSD_Li256ELb1ELb1EEENS1_19SingleTileSchedulerILb1ELb0ELb0ELi128EEEEEEEEEvNT_6ParamsE) ;  /* 0xffff7d5006007950 */ /* 0x000fea0003c3ffff */
        .type           $_ZN7cutlass13device_kernelIN5flash19enable_sm80_to_sm89INS1_16FlashAttnBwdSm80INS1_25CollectiveMainloopBwdSm80ILi2ELi2EN4cute5tupleIJNS5_1CILi128EEES8_NS7_ILi64EEEEEENS_10bfloat16_tEfNS_4arch4Sm80ELb0ELb1ELb1ELb1ELb1ELb0ELb0ELb0ELi2ELi4ELi4ELi4ELb0EEENS1_24CollectiveEpilogueBwdGQAISA_fSD_Li256ELb1ELb1EEENS1_19SingleTileSchedulerILb1ELb0ELb0ELi128EEEEEEEEEvNT_6ParamsE$_ZN4cute3eso3ESOILb1ELb0EJNS_1CILi8EEEiiEEC2ERKS3_RKiS8_,@function
        .size           $_ZN7cutlass13device_kernelIN5flash19enable_sm80_to_sm89INS1_16FlashAttnBwdSm80INS1_25CollectiveMainloopBwdSm80ILi2ELi2EN4cute5tupleIJNS5_1CILi128EEES8_NS7_ILi64EEEEEENS_10bfloat16_tEfNS_4arch4Sm80ELb0ELb1ELb1ELb1ELb1ELb0ELb0ELb0ELi2ELi4ELi4ELi4ELb0EEENS1_24CollectiveEpilogueBwdGQAISA_fSD_Li256ELb1ELb1EEENS1_19SingleTileSchedulerILb1ELb0ELb0ELi128EEEEEEEEEvNT_6ParamsE$_ZN4cute3eso3ESOILb1ELb0EJNS_1CILi8EEEiiEEC2ERKS3_RKiS8_,($_ZN7cutlass13device_kernelIN5flash19enable_sm80_to_sm89INS1_16FlashAttnBwdSm80INS1_25CollectiveMainloopBwdSm80ILi2ELi2EN4cute5tupleIJNS5_1CILi128EEES8_NS7_ILi64EEEEEENS_10bfloat16_tEfNS_4arch4Sm80ELb0ELb1ELb1ELb1ELb1ELb0ELb0ELb0ELi2ELi4ELi4ELi4ELb0EEENS1_24CollectiveEpilogueBwdGQAISA_fSD_Li256ELb1ELb1EEENS1_19SingleTileSchedulerILb1ELb0ELb0ELi128EEEEEEEEEvNT_6ParamsE$_ZN4cute3eso3ESOILb1ELb0EJNS_1CILi8EEEiiiNS2_ILi144EEENS2_ILi512EEEEEC2ERKS3_RKiSA_SA_RKS4_RKS5_ - $_ZN7cutlass13device_kernelIN5flash19enable_sm80_to_sm89INS1_16FlashAttnBwdSm80INS1_25CollectiveMainloopBwdSm80ILi2ELi2EN4cute5tupleIJNS5_1CILi128EEES8_NS7_ILi64EEEEEENS_10bfloat16_tEfNS_4arch4Sm80ELb0ELb1ELb1ELb1ELb1ELb0ELb0ELb0ELi2ELi4ELi4ELi4ELb0EEENS1_24CollectiveEpilogueBwdGQAISA_fSD_Li256ELb1ELb1EEENS1_19SingleTileSchedulerILb1ELb0ELb0ELi128EEEEEEEEEvNT_6ParamsE$_ZN4cute3eso3ESOILb1ELb0EJNS_1CILi8EEEiiEEC2ERKS3_RKiS8_)
$_ZN7cutlass13device_kernelIN5flash19enable_sm80_to_sm89INS1_16FlashAttnBwdSm80INS1_25CollectiveMainloopBwdSm80ILi2ELi2EN4cute5tupleIJNS5_1CILi128EEES8_NS7_ILi64EEEEEENS_10bfloat16_tEfNS_4arch4Sm80ELb0ELb1ELb1ELb1ELb1ELb0ELb0ELb0ELi2ELi4ELi4ELi4ELb0EEENS1_24CollectiveEpilogueBwdGQAISA_fSD_Li256ELb1ELb1EEENS1_19SingleTileSchedulerILb1ELb0ELb0ELi128EEEEEEEEEvNT_6ParamsE$_ZN4cute3eso3ESOILb1ELb0EJNS_1CILi8EEEiiEEC2ERKS3_RKiS8_:
[----:B------:R-:W-:Y:S02]  /*82b0*/  IADD3 R3, R63, -c[0x0][0x20], RZ ;  /* 0x800008003f037a10 */ /* 0x000fe40007ffe0ff */
[----:B------:R-:W-:-:S03]  /*82c0*/  IADD3 R2, R62, -c[0x0][0x20], RZ ;  /* 0x800008003e027a10 */ /* 0x000fc60007ffe0ff */
[----:B------:R1:W-:Y:S04]  /*82d0*/  STL [R3], R6 ;  /* 0x0000000603007387 */ /* 0x0003e80000100800 */
[----:B------:R-:W2:Y:S01]  /*82e0*/  LDL R2, [R2] ;  /* 0x0000000002027983 */ /* 0x000ea20000100800 */
[----:B------:R-:W-:-:S03]  /*82f0*/  IMAD.MOV.U32 R5, RZ, RZ, 0x0 ;  /* 0x00000000ff057424 */ /* 0x000fc600078e00ff */
[----:B--2---:R1:W-:Y:S01]  /*8300*/  STL [R3+0x4], R2 ;  /* 0x0000040203007387 */ /* 0x0043e20000100800 */
[----:B------:R-:W-:Y:S05]  /*8310*/  RET.REL.NODEC R4 `(_ZN7cutlass13device_kernelIN5flash19enable_sm80_to_sm89INS1_16FlashAttnBwdSm80INS1_25CollectiveMainloopBwdSm80ILi2ELi2EN4cute5tupleIJNS5_1CILi128EEES8_NS7_ILi64EEEEEENS_10bfloat16_tEfNS_4arch4Sm80ELb0ELb1ELb1ELb1ELb1ELb0ELb0ELb0ELi2ELi4ELi4ELi4ELb0EEENS1_24CollectiveEpilogueBwdGQAISA_fSD_Li256ELb1ELb1EEENS1_19SingleTileSchedulerILb1ELb0ELb0ELi128EEEEEEEEEvNT_6ParamsE) ;  /* 0xffff7ce004007950 */ /* 0x000fea0003c3ffff */
        .type           $_ZN7cutlass13device_kernelIN5flash19enable_sm80_to_sm89INS1_16FlashAttnBwdSm80INS1_25CollectiveMainloopBwdSm80ILi2ELi2EN4cute5tupleIJNS5_1CILi128EEES8_NS7_ILi64EEEEEENS_10bfloat16_tEfNS_4arch4Sm80ELb0ELb1ELb1ELb1ELb1ELb0ELb0ELb0ELi2ELi4ELi4ELi4ELb0EEENS1_24CollectiveEpilogueBwdGQAISA_fSD_Li256ELb1ELb1EEENS1_19SingleTileSchedulerILb1ELb0ELb0ELi128EEEEEEEEEvNT_6ParamsE$_ZN4cute3eso3ESOILb1ELb0EJNS_1CILi8EEEiiiNS2_ILi144EEENS2_ILi512EEEEEC2ERKS3_RKiSA_SA_RKS4_RKS5_,@function
        .size           $_ZN7cutlass13device_kernelIN5flash19enable_sm80_to_sm89INS1_16FlashAttnBwdSm80INS1_25CollectiveMainloopBwdSm80ILi2ELi2EN4cute5tupleIJNS5_1CILi128EEES8_NS7_ILi64EEEEEENS_10bfloat16_tEfNS_4arch4Sm80ELb0ELb1ELb1ELb1ELb1ELb0ELb0ELb0ELi2ELi4ELi4ELi4ELb0EEENS1_24CollectiveEpilogueBwdGQAISA_fSD_Li256ELb1ELb1EEENS1_19SingleTileSchedulerILb1ELb0ELb0ELi128EEEEEEEEEvNT_6ParamsE$_ZN4cute3eso3ESOILb1ELb0EJNS_1CILi8EEEiiiNS2_ILi144EEENS2_ILi512EEEEEC2ERKS3_RKiSA_SA_RKS4_RKS5_,($_ZN7cutlass13device_kernelIN5flash19enable_sm80_to_sm89INS1_16FlashAttnBwdSm80INS1_25CollectiveMainloopBwdSm80ILi2ELi2EN4cute5tupleIJNS5_1CILi128EEES8_NS7_ILi64EEEEEENS_10bfloat16_tEfNS_4arch4Sm80ELb0ELb1ELb1ELb1ELb1ELb0ELb0ELb0ELi2ELi4ELi4ELi4ELb0EEENS1_24CollectiveEpilogueBwdGQAISA_fSD_Li256ELb1ELb1EEENS1_19SingleTileSchedulerILb1ELb0ELb0ELi128EEEEEEEEEvNT_6ParamsE$_ZN4cute3eso3ESOILb1ELb0EJNS_5tupleIJNS2_IJNS2_IJNS_1CILi8EEENS3_ILi1EEEEEENS2_IJS5_S5_EEEEEENS2_IJS5_NS3_ILi2EEEEEEEEENS2_IJNS2_IJNS2_IJS5_NS3_ILi0EEEEEENS2_IJSC_SC_EEEEEENS2_IJSC_iEEEEEEEEC2ERKSB_RKSH_ - $_ZN7cutlass13device_kernelIN5flash19enable_sm80_to_sm89INS1_16FlashAttnBwdSm80INS1_25CollectiveMainloopBwdSm80ILi2ELi2EN4cute5tupleIJNS5_1CILi128EEES8_NS7_ILi64EEEEEENS_10bfloat16_tEfNS_4arch4Sm80ELb0ELb1ELb1ELb1ELb1ELb0ELb0ELb0ELi2ELi4ELi4ELi4ELb0EEENS1_24CollectiveEpilogueBwdGQAISA_fSD_Li256ELb1ELb1EEENS1_19SingleTileSchedulerILb1ELb0ELb0ELi128EEEEEEEEEvNT_6ParamsE$_ZN4cute3eso3ESOILb1ELb0EJNS_1CILi8EEEiiiNS2_ILi144EEENS2_ILi512EEEEEC2ERKS3_RKiSA_SA_RKS4_RKS5_)
$_ZN7cutlass13device_kernelIN5flash19enable_sm80_to_sm89INS1_16FlashAttnBwdSm80INS1_25CollectiveMainloopBwdSm80ILi2ELi2EN4cute5tupleIJNS5_1CILi128EEES8_NS7_ILi64EEEEEENS_10bfloat16_tEfNS_4arch4Sm80ELb0ELb1ELb1ELb1ELb1ELb0ELb0ELb0ELi2ELi4ELi4ELi4ELb0EEENS1_24CollectiveEpilogueBwdGQAISA_fSD_Li256ELb1ELb1EEENS1_19SingleTileSchedulerILb1ELb0ELb0ELi128EEEEEEEEEvNT_6ParamsE$_ZN4cute3eso3ESOILb1ELb0EJNS_1CILi8EEEiiiNS2_ILi144EEENS2_ILi512EEEEEC2ERKS3_RKiSA_SA_RKS4_RKS5_:
        /* <DEDUP_REMOVED lines=9> */
[----:B------:R-:W-:Y:S05]  /*83b0*/  RET.REL.NODEC R4 `(_ZN7cutlass13device_kernelIN5flash19enable_sm80_to_sm89INS1_16FlashAttnBwdSm80INS1_25CollectiveMainloopBwdSm80ILi2ELi2EN4cute5tupleIJNS5_1CILi128EEES8_NS7_ILi64EEEEEENS_10bfloat16_tEfNS_4arch4Sm80ELb0ELb1ELb1ELb1ELb1ELb0ELb0ELb0ELi2ELi4ELi4ELi4ELb0EEENS1_24CollectiveEpilogueBwdGQAISA_fSD_Li256ELb1ELb1EEENS1_19SingleTileSchedulerILb1ELb0ELb0ELi128EEEEEEEEEvNT_6ParamsE) ;  /* 0xffff7c4004007950 */ /* 0x000fea0003c3ffff */
        .type           $_ZN7cutlass13device_kernelIN5flash19enable_sm80_to_sm89INS1_16FlashAttnBwdSm80INS1_25CollectiveMainloopBwdSm80ILi2ELi2EN4cute5tupleIJNS5_1CILi128EEES8_NS7_ILi64EEEEEENS_10bfloat16_tEfNS_4arch4Sm80ELb0ELb1ELb1ELb1ELb1ELb0ELb0ELb0ELi2ELi4ELi4ELi4ELb0EEENS1_24CollectiveEpilogueBwdGQAISA_fSD_Li256ELb1ELb1EEENS1_19SingleTileSchedulerILb1ELb0ELb0ELi128EEEEEEEEEvNT_6ParamsE$_ZN4cute3eso3ESOILb1ELb0EJNS_5tupleIJNS2_IJNS2_IJNS_1CILi8EEENS3_ILi1EEEEEENS2_IJS5_S5_EEEEEENS2_IJS5_NS3_ILi2EEEEEEEEENS2_IJNS2_IJNS2_IJS5_NS3_ILi0EEEEEENS2_IJSC_SC_EEEEEENS2_IJSC_iEEEEEEEEC2ERKSB_RKSH_,@function
        .size           $_ZN7cutlass13device_kernelIN5flash19enable_sm80_to_sm89INS1_16FlashAttnBwdSm80INS1_25CollectiveMainloopBwdSm80ILi2ELi2EN4cute5tupleIJNS5_1CILi128EEES8_NS7_ILi64EEEEEENS_10bfloat16_tEfNS_4arch4Sm80ELb0ELb1ELb1ELb1ELb1ELb0ELb0ELb0ELi2ELi4ELi4ELi4ELb0EEENS1_24CollectiveEpilogueBwdGQAISA_fSD_Li256ELb1ELb1EEENS1_19SingleTileSchedulerILb1ELb0ELb0ELi128EEEEEEEEEvNT_6ParamsE$_ZN4cute3eso3ESOILb1ELb0EJNS_5tupleIJNS2_IJNS2_IJNS_1CILi8EEENS3_ILi1EEEEEENS2_IJS5_S5_EEEEEENS2_IJS5_NS3_ILi2EEEEEEEEENS2_IJNS2_IJNS2_IJS5_NS3_ILi0EEEEEENS2_IJSC_SC_EEEEEENS2_IJSC_iEEEEEEEEC2ERKSB_RKSH_,($_ZN7cutlass13device_kernelIN5flash19enable_sm80_to_sm89INS1_16FlashAttnBwdSm80INS1_25CollectiveMainloopBwdSm80ILi2ELi2EN4cute5tupleIJNS5_1CILi128EEES8_NS7_ILi64EEEEEENS_10bfloat16_tEfNS_4arch4Sm80ELb0ELb1ELb1ELb1ELb1ELb0ELb0ELb0ELi2ELi4ELi4ELi4ELb0EEENS1_24CollectiveEpilogueBwdGQAISA_fSD_Li256ELb1ELb1EEENS1_19SingleTileSchedulerILb1ELb0ELb0ELi128EEEEEEEEEvNT_6ParamsE$_ZN4cute3eso3ESOILb1ELb0EJNS_5tupleIJNS2_IJNS2_IJNS_1CILi8EEENS3_ILi1EEEEEES5_EEENS2_IJNS2_IJS5_S5_EEENS3_ILi2EEEEEEEEENS2_IJNS2_IJNS2_IJS5_NS3_ILi0EEEEEESC_EEENS2_IJNS2_IJSC_SC_EEEiEEEEEEEEC2ERKSB_RKSH_ - $_ZN7cutlass13device_kernelIN5flash19enable_sm80_to_sm89INS1_16FlashAttnBwdSm80INS1_25CollectiveMainloopBwdSm80ILi2ELi2EN4cute5tupleIJNS5_1CILi128EEES8_NS7_ILi64EEEEEENS_10bfloat16_tEfNS_4arch4Sm80ELb0ELb1ELb1ELb1ELb1ELb0ELb0ELb0ELi2ELi4ELi4ELi4ELb0EEENS1_24CollectiveEpilogueBwdGQAISA_fSD_Li256ELb1ELb1EEENS1_19SingleTileSchedulerILb1ELb0ELb0ELi128EEEEEEEEEvNT_6ParamsE$_ZN4cute3eso3ESOILb1ELb0EJNS_5tupleIJNS2_IJNS2_IJNS_1CILi8EEENS3_ILi1EEEEEENS2_IJS5_S5_EEEEEENS2_IJS5_NS3_ILi2EEEEEEEEENS2_IJNS2_IJNS2_IJS5_NS3_ILi0EEEEEENS2_IJSC_SC_EEEEEENS2_IJSC_iEEEEEEEEC2ERKSB_RKSH_)
$_ZN7cutlass13device_kernelIN5flash19enable_sm80_to_sm89INS1_16FlashAttnBwdSm80INS1_25CollectiveMainloopBwdSm80ILi2ELi2EN4cute5tupleIJNS5_1CILi128EEES8_NS7_ILi64EEEEEENS_10bfloat16_tEfNS_4arch4Sm80ELb0ELb1ELb1ELb1ELb1ELb0ELb0ELb0ELi2ELi4ELi4ELi4ELb0EEENS1_24CollectiveEpilogueBwdGQAISA_fSD_Li256ELb1ELb1EEENS1_19SingleTileSchedulerILb1ELb0ELb0ELi128EEEEEEEEEvNT_6ParamsE$_ZN4cute3eso3ESOILb1ELb0EJNS_5tupleIJNS2_IJNS2_IJNS_1CILi8EEENS3_ILi1EEEEEENS2_IJS5_S5_EEEEEENS2_IJS5_NS3_ILi2EEEEEEEEENS2_IJNS2_IJNS2_IJS5_NS3_ILi0EEEEEENS2_IJSC_SC_EEEEEENS2_IJSC_iEEEEEEEEC2ERKSB_RKSH_:
[----:B------:R-:W-:Y:S02]  /*83c0*/  IADD3 R2, R70, -c[0x0][0x20], RZ ;  /* 0x8000080046027a10 */ /* 0x000fe40007ffe0ff */
[----:B------:R-:W-:-:S03]  /*83d0*/  MOV R7, 0x0 ;  /* 0x0000000000077802 */ /* 0x000fc60000000f00 */
[----:B------:R1:W-:Y:S01]  /*83e0*/  STL [R2], R3 ;  /* 0x0000000302007387 */ /* 0x0003e20000100800 */
[----:B------:R-:W-:Y:S05]  /*83f0*/  RET.REL.NODEC R6 `(_ZN7cutlass13device_kernelIN5flash19enable_sm80_to_sm89INS1_16FlashAttnBwdSm80INS1_25CollectiveMainloopBwdSm80ILi2ELi2EN4cute5tupleIJNS5_1CILi128EEES8_NS7_ILi64EEEEEENS_10bfloat16_tEfNS_4arch4Sm80ELb0ELb1ELb1ELb1ELb1ELb0ELb0ELb0ELi2ELi4ELi4ELi4ELb0EEENS1_24CollectiveEpilogueBwdGQAISA_fSD_Li256ELb1ELb1EEENS1_19SingleTileSchedulerILb1ELb0ELb0ELi128EEEEEEEEEvNT_6ParamsE) ;  /* 0xffff7c0006007950 */ /* 0x000fea0003c3ffff */
        .type           $_ZN7cutlass13device_kernelIN5flash19enable_sm80_to_sm89INS1_16FlashAttnBwdSm80INS1_25CollectiveMainloopBwdSm80ILi2ELi2EN4cute5tupleIJNS5_1CILi128EEES8_NS7_ILi64EEEEEENS_10bfloat16_tEfNS_4arch4Sm80ELb0ELb1ELb1ELb1ELb1ELb0ELb0ELb0ELi2ELi4ELi4ELi4ELb0EEENS1_24CollectiveEpilogueBwdGQAISA_fSD_Li256ELb1ELb1EEENS1_19SingleTileSchedulerILb1ELb0ELb0ELi128EEEEEEEEEvNT_6ParamsE$_ZN4cute3eso3ESOILb1ELb0EJNS_5tupleIJNS2_IJNS2_IJNS_1CILi8EEENS3_ILi1EEEEEES5_EEENS2_IJNS2_IJS5_S5_EEENS3_ILi2EEEEEEEEENS2_IJNS2_IJNS2_IJS5_NS3_ILi0EEEEEESC_EEENS2_IJNS2_IJSC_SC_EEEiEEEEEEEEC2ERKSB_RKSH_,@function
        .size           $_ZN7cutlass13device_kernelIN5flash19enable_sm80_to_sm89INS1_16FlashAttnBwdSm80INS1_25CollectiveMainloopBwdSm80ILi2ELi2EN4cute5tupleIJNS5_1CILi128EEES8_NS7_ILi64EEEEEENS_10bfloat16_tEfNS_4arch4Sm80ELb0ELb1ELb1ELb1ELb1ELb0ELb0ELb0ELi2ELi4ELi4ELi4ELb0EEENS1_24CollectiveEpilogueBwdGQAISA_fSD_Li256ELb1ELb1EEENS1_19SingleTileSchedulerILb1ELb0ELb0ELi128EEEEEEEEEvNT_6ParamsE$_ZN4cute3eso3ESOILb1ELb0EJNS_5tupleIJNS2_IJNS2_IJNS_1CILi8EEENS3_ILi1EEEEEES5_EEENS2_IJNS2_IJS5_S5_EEENS3_ILi2EEEEEEEEENS2_IJNS2_IJNS2_IJS5_NS3_ILi0EEEEEESC_EEENS2_IJNS2_IJSC_SC_EEEiEEEEEEEEC2ERKSB_RKSH_,($_ZN7cutlass13device_kernelIN5flash19enable_sm80_to_sm89INS1_16FlashAttnBwdSm80INS1_25CollectiveMainloopBwdSm80ILi2ELi2EN4cute5tupleIJNS5_1CILi128EEES8_NS7_ILi64EEEEEENS_10bfloat16_tEfNS_4arch4Sm80ELb0ELb1ELb1ELb1ELb1ELb0ELb0ELb0ELi2ELi4ELi4ELi4ELb0EEENS1_24CollectiveEpilogueBwdGQAISA_fSD_Li256ELb1ELb1EEENS1_19SingleTileSchedulerILb1ELb0ELb0ELi128EEEEEEEEEvNT_6ParamsE$_ZN4cute3eso3ESOILb1ELb0EJNS_5tupleIJNS2_IJNS_1CILi1EEENS2_IJS4_NS3_ILi2EEES5_EEEEEES5_NS2_IJS5_S5_EEEEEENS2_IJNS2_IJNS3_ILi0EEENS2_IJS4_NS3_ILi256EEEiEEEEEENS3_ILi2048EEENS2_IJiNS3_ILi4096EEEEEEEEEEEC2ERKS9_RKSH_ - $_ZN7cutlass13device_kernelIN5flash19enable_sm80_to_sm89INS1_16FlashAttnBwdSm80INS1_25CollectiveMainloopBwdSm80ILi2ELi2EN4cute5tupleIJNS5_1CILi128EEES8_NS7_ILi64EEEEEENS_10bfloat16_tEfNS_4arch4Sm80ELb0ELb1ELb1ELb1ELb1ELb0ELb0ELb0ELi2ELi4ELi4ELi4ELb0EEENS1_24CollectiveEpilogueBwdGQAISA_fSD_Li256ELb1ELb1EEENS1_19SingleTileSchedulerILb1ELb0ELb0ELi128EEEEEEEEEvNT_6ParamsE$_ZN4cute3eso3ESOILb1ELb0EJNS_5tupleIJNS2_IJNS2_IJNS_1CILi8EEENS3_ILi1EEEEEES5_EEENS2_IJNS2_IJS5_S5_EEENS3_ILi2EEEEEEEEENS2_IJNS2_IJNS2_IJS5_NS3_ILi0EEEEEESC_EEENS2_IJNS2_IJSC_SC_EEEiEEEEEEEEC2ERKSB_RKSH_)
$_ZN7cutlass13device_kernelIN5flash19enable_sm80_to_sm89INS1_16FlashAttnBwdSm80INS1_25CollectiveMainloopBwdSm80ILi2ELi2EN4cute5tupleIJNS5_1CILi128EEES8_NS7_ILi64EEEEEENS_10bfloat16_tEfNS_4arch4Sm80ELb0ELb1ELb1ELb1ELb1ELb0ELb0ELb0ELi2ELi4ELi4ELi4ELb0EEENS1_24CollectiveEpilogueBwdGQAISA_fSD_Li256ELb1ELb1EEENS1_19SingleTileSchedulerILb1ELb0ELb0ELi128EEEEEEEEEvNT_6ParamsE$_ZN4cute3eso3ESOILb1ELb0EJNS_5tupleIJNS2_IJNS2_IJNS_1CILi8EEENS3_ILi1EEEEEES5_EEENS2_IJNS2_IJS5_S5_EEENS3_ILi2EEEEEEEEENS2_IJNS2_IJNS2_IJS5_NS3_ILi0EEEEEESC_EEENS2_IJNS2_IJSC_SC_EEEiEEEEEEEEC2ERKSB_RKSH_:
[----:B------:R-:W-:Y:S02]  /*8400*/  IADD3 R2, R70, -c[0x0][0x20], RZ ;  /* 0x8000080046027a10 */ /* 0x000fe40007ffe0ff */
[----:B------:R-:W-:-:S03]  /*8410*/  MOV R7, 0x0 ;  /* 0x0000000000077802 */ /* 0x000fc60000000f00 */
[----:B------:R1:W-:Y:S01]  /*8420*/  STL [R2], R3 ;  /* 0x0000000302007387 */ /* 0x0003e20000100800 */
[----:B------:R-:W-:Y:S05]  /*8430*/  RET.REL.NODEC R6 `(_ZN7cutlass13device_kernelIN5flash19enable_sm80_to_sm89INS1_16FlashAttnBwdSm80INS1_25CollectiveMainloopBwdSm80ILi2ELi2EN4cute5tupleIJNS5_1CILi128EEES8_NS7_ILi64EEEEEENS_10bfloat16_tEfNS_4arch4Sm80ELb0ELb1ELb1ELb1ELb1ELb0ELb0ELb0ELi2ELi4ELi4ELi4ELb0EEENS1_24CollectiveEpilogueBwdGQAISA_fSD_Li256ELb1ELb1EEENS1_19SingleTileSchedulerILb1ELb0ELb0ELi128EEEEEEEEEvNT_6ParamsE) ;  /* 0xffff7bc006007950 */ /* 0x000fea0003c3ffff */
        .type           $_ZN7cutlass13device_kernelIN5flash19enable_sm80_to_sm89INS1_16FlashAttnBwdSm80INS1_25CollectiveMainloopBwdSm80ILi2ELi2EN4cute5tupleIJNS5_1CILi128EEES8_NS7_ILi64EEEEEENS_10bfloat16_tEfNS_4arch4Sm80ELb0ELb1ELb1ELb1ELb1ELb0ELb0ELb0ELi2ELi4ELi4ELi4ELb0EEENS1_24CollectiveEpilogueBwdGQAISA_fSD_Li256ELb1ELb1EEENS1_19SingleTileSchedulerILb1ELb0ELb0ELi128EEEEEEEEEvNT_6ParamsE$_ZN4cute3eso3ESOILb1ELb0EJNS_5tupleIJNS2_IJNS_1CILi1EEENS2_IJS4_NS3_ILi2EEES5_EEEEEES5_NS2_IJS5_S5_EEEEEENS2_IJNS2_IJNS3_ILi0EEENS2_IJS4_NS3_ILi256EEEiEEEEEENS3_ILi2048EEENS2_IJiNS3_ILi4096EEEEEEEEEEEC2ERKS9_RKSH_,@function
        .size           $_ZN7cutlass13device_kernelIN5flash19enable_sm80_to_sm89INS1_16FlashAttnBwdSm80INS1_25CollectiveMainloopBwdSm80ILi2ELi2EN4cute5tupleIJNS5_1CILi128EEES8_NS7_ILi64EEEEEENS_10bfloat16_tEfNS_4arch4Sm80ELb0ELb1ELb1ELb1ELb1ELb0ELb0ELb0ELi2ELi4ELi4ELi4ELb0EEENS1_24CollectiveEpilogueBwdGQAISA_fSD_Li256ELb1ELb1EEENS1_19SingleTileSchedulerILb1ELb0ELb0ELi128EEEEEEEEEvNT_6ParamsE$_ZN4cute3eso3ESOILb1ELb0EJNS_5tupleIJNS2_IJNS_1CILi1EEENS2_IJS4_NS3_ILi2EEES5_EEEEEES5_NS2_IJS5_S5_EEEEEENS2_IJNS2_IJNS3_ILi0EEENS2_IJS4_NS3_ILi256EEEiEEEEEENS3_ILi2048EEENS2_IJiNS3_ILi4096EEEEEEEEEEEC2ERKS9_RKSH_,($_ZN7cutlass13device_kernelIN5flash19enable_sm80_to_sm89INS1_16FlashAttnBwdSm80INS1_25CollectiveMainloopBwdSm80ILi2ELi2EN4cute5tupleIJNS5_1CILi128EEES8_NS7_ILi64EEEEEENS_10bfloat16_tEfNS_4arch4Sm80ELb0ELb1ELb1ELb1ELb1ELb0ELb0ELb0ELi2ELi4ELi4ELi4ELb0EEENS1_24CollectiveEpilogueBwdGQAISA_fSD_Li256ELb1ELb1EEENS1_19SingleTileSchedulerILb1ELb0ELb0ELi128EEEEEEEEEvNT_6ParamsE$_ZN4cute3eso3ESOILb1ELb0EJNS_5tupleIJNS2_IJNS_1CILi1EEENS3_ILi0EEEEEENS2_IJS5_S5_EEEEEENS2_IJS5_iEEEEEC2ERKS8_RKS9_ - $_ZN7cutlass13device_kernelIN5flash19enable_sm80_to_sm89INS1_16FlashAttnBwdSm80INS1_25CollectiveMainloopBwdSm80ILi2ELi2EN4cute5tupleIJNS5_1CILi128EEES8_NS7_ILi64EEEEEENS_10bfloat16_tEfNS_4arch4Sm80ELb0ELb1ELb1ELb1ELb1ELb0ELb0ELb0ELi2ELi4ELi4ELi4ELb0EEENS1_24CollectiveEpilogueBwdGQAISA_fSD_Li256ELb1ELb1EEENS1_19SingleTileSchedulerILb1ELb0ELb0ELi128EEEEEEEEEvNT_6ParamsE$_ZN4cute3eso3ESOILb1ELb0EJNS_5tupleIJNS2_IJNS_1CILi1EEENS2_IJS4_NS3_ILi2EEES5_EEEEEES5_NS2_IJS5_S5_EEEEEENS2_IJNS2_IJNS3_ILi0EEENS2_IJS4_NS3_ILi256EEEiEEEEEENS3_ILi2048EEENS2_IJiNS3_ILi4096EEEEEEEEEEEC2ERKS9_RKSH_)
$_ZN7cutlass13device_kernelIN5flash19enable_sm80_to_sm89INS1_16FlashAttnBwdSm80INS1_25CollectiveMainloopBwdSm80ILi2ELi2EN4cute5tupleIJNS5_1CILi128EEES8_NS7_ILi64EEEEEENS_10bfloat16_tEfNS_4arch4Sm80ELb0ELb1ELb1ELb1ELb1ELb0ELb0ELb0ELi2ELi4ELi4ELi4ELb0EEENS1_24CollectiveEpilogueBwdGQAISA_fSD_Li256ELb1ELb1EEENS1_19SingleTileSchedulerILb1ELb0ELb0ELi128EEEEEEEEEvNT_6ParamsE$_ZN4cute3eso3ESOILb1ELb0EJNS_5tupleIJNS2_IJNS_1CILi1EEENS2_IJS4_NS3_ILi2EEES5_EEEEEES5_NS2_IJS5_S5_EEEEEENS2_IJNS2_IJNS3_ILi0EEENS2_IJS4_NS3_ILi256EEEiEEEEEENS3_ILi2048EEENS2_IJiNS3_ILi4096EEEEEEEEEEEC2ERKS9_RKSH_:
[----:B------:R-:W-:Y:S02]  /*8440*/  IADD3 R2, R60, -c[0x0][0x20], RZ ;  /* 0x800008003c027a10 */ /* 0x000fe40007ffe0ff */
[----:B------:R-:W-:-:S03]  /*8450*/  MOV R7, 0x0 ;  /* 0x0000000000077802 */ /* 0x000fc60000000f00 */
[----:B------:R1:W-:Y:S04]  /*8460*/  STL [R2], R5 ;  /* 0x0000000502007387 */ /* 0x0003e80000100800 */
[----:B------:R1:W-:Y:S01]  /*8470*/  STL [R2+0x4], R3 ;  /* 0x0000040302007387 */ /* 0x0003e20000100800 */
[----:B------:R-:W-:Y:S05]  /*8480*/  RET.REL.NODEC R6 `(_ZN7cutlass13device_kernelIN5flash19enable_sm80_to_sm89INS1_16FlashAttnBwdSm80INS1_25CollectiveMainloopBwdSm80ILi2ELi2EN4cute5tupleIJNS5_1CILi128EEES8_NS7_ILi64EEEEEENS_10bfloat16_tEfNS_4arch4Sm80ELb0ELb1ELb1ELb1ELb1ELb0ELb0ELb0ELi2ELi4ELi4ELi4ELb0EEENS1_24CollectiveEpilogueBwdGQAISA_fSD_Li256ELb1ELb1EEENS1_19SingleTileSchedulerILb1ELb0ELb0ELi128EEEEEEEEEvNT_6ParamsE) ;  /* 0xffff7b7006007950 */ /* 0x000fea0003c3ffff */
        .type           $_ZN7cutlass13device_kernelIN5flash19enable_sm80_to_sm89INS1_16FlashAttnBwdSm80INS1_25CollectiveMainloopBwdSm80ILi2ELi2EN4cute5tupleIJNS5_1CILi128EEES8_NS7_ILi64EEEEEENS_10bfloat16_tEfNS_4arch4Sm80ELb0ELb1ELb1ELb1ELb1ELb0ELb0ELb0ELi2ELi4ELi4ELi4ELb0EEENS1_24CollectiveEpilogueBwdGQAISA_fSD_Li256ELb1ELb1EEENS1_19SingleTileSchedulerILb1ELb0ELb0ELi128EEEEEEEEEvNT_6ParamsE$_ZN4cute3eso3ESOILb1ELb0EJNS_5tupleIJNS2_IJNS_1CILi1EEENS3_ILi0EEEEEENS2_IJS5_S5_EEEEEENS2_IJS5_iEEEEEC2ERKS8_RKS9_,@function
        .size           $_ZN7cutlass13device_kernelIN5flash19enable_sm80_to_sm89INS1_16FlashAttnBwdSm80INS1_25CollectiveMainloopBwdSm80ILi2ELi2EN4cute5tupleIJNS5_1CILi128EEES8_NS7_ILi64EEEEEENS_10bfloat16_tEfNS_4arch4Sm80ELb0ELb1ELb1ELb1ELb1ELb0ELb0ELb0ELi2ELi4ELi4ELi4ELb0EEENS1_24CollectiveEpilogueBwdGQAISA_fSD_Li256ELb1ELb1EEENS1_19SingleTileSchedulerILb1ELb0ELb0ELi128EEEEEEEEEvNT_6ParamsE$_ZN4cute3eso3ESOILb1ELb0EJNS_5tupleIJNS2_IJNS_1CILi1EEENS3_ILi0EEEEEENS2_IJS5_S5_EEEEEENS2_IJS5_iEEEEEC2ERKS8_RKS9_,($_ZN7cutlass13device_kernelIN5flash19enable_sm80_to_sm89INS1_16FlashAttnBwdSm80INS1_25CollectiveMainloopBwdSm80ILi2ELi2EN4cute5tupleIJNS5_1CILi128EEES8_NS7_ILi64EEEEEENS_10bfloat16_tEfNS_4arch4Sm80ELb0ELb1ELb1ELb1ELb1ELb0ELb0ELb0ELi2ELi4ELi4ELi4ELb0EEENS1_24CollectiveEpilogueBwdGQAISA_fSD_Li256ELb1ELb1EEENS1_19SingleTileSchedulerILb1ELb0ELb0ELi128EEEEEEEEEvNT_6ParamsE$_ZN4cute3eso3ESOILb1ELb0EJNS_5tupleIJNS2_IJNS_1CILi1EEENS3_ILi0EEEEEES5_EEENS2_IJNS2_IJS5_S5_EEEiEEEEEC2ERKS7_RKS9_ - $_ZN7cutlass13device_kernelIN5flash19enable_sm80_to_sm89INS1_16FlashAttnBwdSm80INS1_25CollectiveMainloopBwdSm80ILi2ELi2EN4cute5tupleIJNS5_1CILi128EEES8_NS7_ILi64EEEEEENS_10bfloat16_tEfNS_4arch4Sm80ELb0ELb1ELb1ELb1ELb1ELb0ELb0ELb0ELi2ELi4ELi4ELi4ELb0EEENS1_24CollectiveEpilogueBwdGQAISA_fSD_Li256ELb1ELb1EEENS1_19SingleTileSchedulerILb1ELb0ELb0ELi128EEEEEEEEEvNT_6ParamsE$_ZN4cute3eso3ESOILb1ELb0EJNS_5tupleIJNS2_IJNS_1CILi1EEENS3_ILi0EEEEEENS2_IJS5_S5_EEEEEENS2_IJS5_iEEEEEC2ERKS8_RKS9_)
$_ZN7cutlass13device_kernelIN5flash19enable_sm80_to_sm89INS1_16FlashAttnBwdSm80INS1_25CollectiveMainloopBwdSm80ILi2ELi2EN4cute5tupleIJNS5_1CILi128EEES8_NS7_ILi64EEEEEENS_10bfloat16_tEfNS_4arch4Sm80ELb0ELb1ELb1ELb1ELb1ELb0ELb0ELb0ELi2ELi4ELi4ELi4ELb0EEENS1_24CollectiveEpilogueBwdGQAISA_fSD_Li256ELb1ELb1EEENS1_19SingleTileSchedulerILb1ELb0ELb0ELi128EEEEEEEEEvNT_6ParamsE$_ZN4cute3eso3ESOILb1ELb0EJNS_5tupleIJNS2_IJNS_1CILi1EEENS3_ILi0EEEEEENS2_IJS5_S5_EEEEEENS2_IJS5_iEEEEEC2ERKS8_RKS9_:
[----:B------:R-:W-:Y:S02]  /*8490*/  IADD3 R2, R70, -c[0x0][0x20], RZ ;  /* 0x8000080046027a10 */ /* 0x000fe40007ffe0ff */
[----:B------:R-:W-:-:S03]  /*84a0*/  MOV R5, 0x0 ;  /* 0x0000000000057802 */ /* 0x000fc60000000f00 */
[----:B------:R1:W-:Y:S01]  /*84b0*/  STL [R2], R3 ;  /* 0x0000000302007387 */ /* 0x0003e20000100800 */
[----:B------:R-:W-:Y:S05]  /*84c0*/  RET.REL.NODEC R4 `(_ZN7cutlass13device_kernelIN5flash19enable_sm80_to_sm89INS1_16FlashAttnBwdSm80INS1_25CollectiveMainloopBwdSm80ILi2ELi2EN4cute5tupleIJNS5_1CILi128EEES8_NS7_ILi64EEEEEENS_10bfloat16_tEfNS_4arch4Sm80ELb0ELb1ELb1ELb1ELb1ELb0ELb0ELb0ELi2ELi4ELi4ELi4ELb0EEENS1_24CollectiveEpilogueBwdGQAISA_fSD_Li256ELb1ELb1EEENS1_19SingleTileSchedulerILb1ELb0ELb0ELi128EEEEEEEEEvNT_6ParamsE) ;  /* 0xffff7b3004007950 */ /* 0x000fea0003c3ffff */
        .type           $_ZN7cutlass13device_kernelIN5flash19enable_sm80_to_sm89INS1_16FlashAttnBwdSm80INS1_25CollectiveMainloopBwdSm80ILi2ELi2EN4cute5tupleIJNS5_1CILi128EEES8_NS7_ILi64EEEEEENS_10bfloat16_tEfNS_4arch4Sm80ELb0ELb1ELb1ELb1ELb1ELb0ELb0ELb0ELi2ELi4ELi4ELi4ELb0EEENS1_24CollectiveEpilogueBwdGQAISA_fSD_Li256ELb1ELb1EEENS1_19SingleTileSchedulerILb1ELb0ELb0ELi128EEEEEEEEEvNT_6ParamsE$_ZN4cute3eso3ESOILb1ELb0EJNS_5tupleIJNS2_IJNS_1CILi1EEENS3_ILi0EEEEEES5_EEENS2_IJNS2_IJS5_S5_EEEiEEEEEC2ERKS7_RKS9_,@function
        .size           $_ZN7cutlass13device_kernelIN5flash19enable_sm80_to_sm89INS1_16FlashAttnBwdSm80INS1_25CollectiveMainloopBwdSm80ILi2ELi2EN4cute5tupleIJNS5_1CILi128EEES8_NS7_ILi64EEEEEENS_10bfloat16_tEfNS_4arch4Sm80ELb0ELb1ELb1ELb1ELb1ELb0ELb0ELb0ELi2ELi4ELi4ELi4ELb0EEENS1_24CollectiveEpilogueBwdGQAISA_fSD_Li256ELb1ELb1EEENS1_19SingleTileSchedulerILb1ELb0ELb0ELi128EEEEEEEEEvNT_6ParamsE$_ZN4cute3eso3ESOILb1ELb0EJNS_5tupleIJNS2_IJNS_1CILi1EEENS3_ILi0EEEEEES5_EEENS2_IJNS2_IJS5_S5_EEEiEEEEEC2ERKS7_RKS9_,($_ZN7cutlass13device_kernelIN5flash19enable_sm80_to_sm89INS1_16FlashAttnBwdSm80INS1_25CollectiveMainloopBwdSm80ILi2ELi2EN4cute5tupleIJNS5_1CILi128EEES8_NS7_ILi64EEEEEENS_10bfloat16_tEfNS_4arch4Sm80ELb0ELb1ELb1ELb1ELb1ELb0ELb0ELb0ELi2ELi4ELi4ELi4ELb0EEENS1_24CollectiveEpilogueBwdGQAISA_fSD_Li256ELb1ELb1EEENS1_19SingleTileSchedulerILb1ELb0ELb0ELi128EEEEEEEEEvNT_6ParamsE$_ZN4cute3eso3ESOILb1ELb0EJNS_5tupleIJNS2_IJNS_1CILi2EEES4_EEENS3_ILi8EEES5_EEENS2_IJNS2_IJNS3_ILi1EEEiEEENS3_ILi1024EEENS2_IJiiEEEEEEEEC2ERKS7_RKSC_ - $_ZN7cutlass13device_kernelIN5flash19enable_sm80_to_sm89INS1_16FlashAttnBwdSm80INS1_25CollectiveMainloopBwdSm80ILi2ELi2EN4cute5tupleIJNS5_1CILi128EEES8_NS7_ILi64EEEEEENS_10bfloat16_tEfNS_4arch4Sm80ELb0ELb1ELb1ELb1ELb1ELb0ELb0ELb0ELi2ELi4ELi4ELi4ELb0EEENS1_24CollectiveEpilogueBwdGQAISA_fSD_Li256ELb1ELb1EEENS1_19SingleTileSchedulerILb1ELb0ELb0ELi128EEEEEEEEEvNT_6ParamsE$_ZN4cute3eso3ESOILb1ELb0EJNS_5tupleIJNS2_IJNS_1CILi1EEENS3_ILi0EEEEEES5_EEENS2_IJNS2_IJS5_S5_EEEiEEEEEC2ERKS7_RKS9_)
$_ZN7cutlass13device_kernelIN5flash19enable_sm80_to_sm89INS1_16FlashAttnBwdSm80INS1_25CollectiveMainloopBwdSm80ILi2ELi2EN4cute5tupleIJNS5_1CILi128EEES8_NS7_ILi64EEEEEENS_10bfloat16_tEfNS_4arch4Sm80ELb0ELb1ELb1ELb1ELb1ELb0ELb0ELb0ELi2ELi4ELi4ELi4ELb0EEENS1_24CollectiveEpilogueBwdGQAISA_fSD_Li256ELb1ELb1EEENS1_19SingleTileSchedulerILb1ELb0ELb0ELi128EEEEEEEEEvNT_6ParamsE$_ZN4cute3eso3ESOILb1ELb0EJNS_5tupleIJNS2_IJNS_1CILi1EEENS3_ILi0EEEEEES5_EEENS2_IJNS2_IJS5_S5_EEEiEEEEEC2ERKS7_RKS9_:
[----:B------:R-:W-:Y:S02]  /*84d0*/  IADD3 R2, R70, -c[0x0][0x20], RZ ;  /* 0x8000080046027a10 */ /* 0x000fe40007ffe0ff */
[----:B------:R-:W-:-:S03]  /*84e0*/  MOV R5, 0x0 ;  /* 0x0000000000057802 */ /* 0x000fc60000000f00 */
[----:B------:R1:W-:Y:S01]  /*84f0*/  STL [R2], R3 ;  /* 0x0000000302007387 */ /* 0x0003e20000100800 */
[----:B------:R-:W-:Y:S05]  /*8500*/  RET.REL.NODEC R4 `(_ZN7cutlass13device_kernelIN5flash19enable_sm80_to_sm89INS1_16FlashAttnBwdSm80INS1_25CollectiveMainloopBwdSm80ILi2ELi2EN4cute5tupleIJNS5_1CILi128EEES8_NS7_ILi64EEEEEENS_10bfloat16_tEfNS_4arch4Sm80ELb0ELb1ELb1ELb1ELb1ELb0ELb0ELb0ELi2ELi4ELi4ELi4ELb0EEENS1_24CollectiveEpilogueBwdGQAISA_fSD_Li256ELb1ELb1EEENS1_19SingleTileSchedulerILb1ELb0ELb0ELi128EEEEEEEEEvNT_6ParamsE) ;  /* 0xffff7af004007950 */ /* 0x000fea0003c3ffff */
        .type           $_ZN7cutlass13device_kernelIN5flash19enable_sm80_to_sm89INS1_16FlashAttnBwdSm80INS1_25CollectiveMainloopBwdSm80ILi2ELi2EN4cute5tupleIJNS5_1CILi128EEES8_NS7_ILi64EEEEEENS_10bfloat16_tEfNS_4arch4Sm80ELb0ELb1ELb1ELb1ELb1ELb0ELb0ELb0ELi2ELi4ELi4ELi4ELb0EEENS1_24CollectiveEpilogueBwdGQAISA_fSD_Li256ELb1ELb1EEENS1_19SingleTileSchedulerILb1ELb0ELb0ELi128EEEEEEEEEvNT_6ParamsE$_ZN4cute3eso3ESOILb1ELb0EJNS_5tupleIJNS2_IJNS_1CILi2EEES4_EEENS3_ILi8EEES5_EEENS2_IJNS2_IJNS3_ILi1EEEiEEENS3_ILi1024EEENS2_IJiiEEEEEEEEC2ERKS7_RKSC_,@function
        .size           $_ZN7cutlass13device_kernelIN5flash19enable_sm80_to_sm89INS1_16FlashAttnBwdSm80INS1_25CollectiveMainloopBwdSm80ILi2ELi2EN4cute5tupleIJNS5_1CILi128EEES8_NS7_ILi64EEEEEENS_10bfloat16_tEfNS_4arch4Sm80ELb0ELb1ELb1ELb1ELb1ELb0ELb0ELb0ELi2ELi4ELi4ELi4ELb0EEENS1_24CollectiveEpilogueBwdGQAISA_fSD_Li256ELb1ELb1EEENS1_19SingleTileSchedulerILb1ELb0ELb0ELi128EEEEEEEEEvNT_6ParamsE$_ZN4cute3eso3ESOILb1ELb0EJNS_5tupleIJNS2_IJNS_1CILi2EEES4_EEENS3_ILi8EEES5_EEENS2_IJNS2_IJNS3_ILi1EEEiEEENS3_ILi1024EEENS2_IJiiEEEEEEEEC2ERKS7_RKSC_,($_ZN7cutlass13device_kernelIN5flash19enable_sm80_to_sm89INS1_16FlashAttnBwdSm80INS1_25CollectiveMainloopBwdSm80ILi2ELi2EN4cute5tupleIJNS5_1CILi128EEES8_NS7_ILi64EEEEEENS_10bfloat16_tEfNS_4arch4Sm80ELb0ELb1ELb1ELb1ELb1ELb0ELb0ELb0ELi2ELi4ELi4ELi4ELb0EEENS1_24CollectiveEpilogueBwdGQAISA_fSD_Li256ELb1ELb1EEENS1_19SingleTileSchedulerILb1ELb0ELb0ELi128EEEEEEEEEvNT_6ParamsE$_ZN4cute3eso3ESOILb1ELb0EJNS_5tupleIJNS2_IJNS_1CILi2EEES4_EEES4_EEENS2_IJNS2_IJiiEEENS3_ILi8192EEEEEEEEC2ERKS6_RKS9_ - $_ZN7cutlass13device_kernelIN5flash19enable_sm80_to_sm89INS1_16FlashAttnBwdSm80INS1_25CollectiveMainloopBwdSm80ILi2ELi2EN4cute5tupleIJNS5_1CILi128EEES8_NS7_ILi64EEEEEENS_10bfloat16_tEfNS_4arch4Sm80ELb0ELb1ELb1ELb1ELb1ELb0ELb0ELb0ELi2ELi4ELi4ELi4ELb0EEENS1_24CollectiveEpilogueBwdGQAISA_fSD_Li256ELb1ELb1EEENS1_19SingleTileSchedulerILb1ELb0ELb0ELi128EEEEEEEEEvNT_6ParamsE$_ZN4cute3eso3ESOILb1ELb0EJNS_5tupleIJNS2_IJNS_1CILi2EEES4_EEENS3_ILi8EEES5_EEENS2_IJNS2_IJNS3_ILi1EEEiEEENS3_ILi1024EEENS2_IJiiEEEEEEEEC2ERKS7_RKSC_)
$_ZN7cutlass13device_kernelIN5flash19enable_sm80_to_sm89INS1_16FlashAttnBwdSm80INS1_25CollectiveMainloopBwdSm80ILi2ELi2EN4cute5tupleIJNS5_1CILi128EEES8_NS7_ILi64EEEEEENS_10bfloat16_tEfNS_4arch4Sm80ELb0ELb1ELb1ELb1ELb1ELb0ELb0ELb0ELi2ELi4ELi4ELi4ELb0EEENS1_24CollectiveEpilogueBwdGQAISA_fSD_Li256ELb1ELb1EEENS1_19SingleTileSchedulerILb1ELb0ELb0ELi128EEEEEEEEEvNT_6ParamsE$_ZN4cute3eso3ESOILb1ELb0EJNS_5tupleIJNS2_IJNS_1CILi2EEES4_EEENS3_ILi8EEES5_EEENS2_IJNS2_IJNS3_ILi1EEEiEEENS3_ILi1024EEENS2_IJiiEEEEEEEEC2ERKS7_RKSC_:
[----:B------:R-:W-:Y:S01]  /*8510*/  IADD3 R4, R25, -c[0x0][0x20], RZ ;  /* 0x8000080019047a10 */ /* 0x000fe20007ffe0ff */
[----:B------:R-:W-:Y:S01]  /*8520*/  IMAD.MOV.U32 R16, RZ, RZ, R8 ;  /* 0x000000ffff107224 */ /* 0x000fe200078e0008 */
[----:B------:R-:W-:-:S03]  /*8530*/  MOV R17, 0x0 ;  /* 0x0000000000117802 */ /* 0x000fc60000000f00 */
[----:B------:R1:W-:Y:S04]  /*8540*/  STL [R4], R2 ;  /* 0x0000000204007387 */ /* 0x0003e80000100800 */
[----:B------:R1:W-:Y:S04]  /*8550*/  STL [R4+0x4], R3 ;  /* 0x0000040304007387 */ /* 0x0003e80000100800 */
[----:B------:R1:W-:Y:S01]  /*8560*/  STL [R4+0x8], R5 ;  /* 0x0000080504007387 */ /* 0x0003e20000100800 */
[----:B------:R-:W-:Y:S05]  /*8570*/  RET.REL.NODEC R16 `(_ZN7cutlass13device_kernelIN5flash19enable_sm80_to_sm89INS1_16FlashAttnBwdSm80INS1_25CollectiveMainloopBwdSm80ILi2ELi2EN4cute5tupleIJNS5_1CILi128EEES8_NS7_ILi64EEEEEENS_10bfloat16_tEfNS_4arch4Sm80ELb0ELb1ELb1ELb1ELb1ELb0ELb0ELb0ELi2ELi4ELi4ELi4ELb0EEENS1_24CollectiveEpilogueBwdGQAISA_fSD_Li256ELb1ELb1EEENS1_19SingleTileSchedulerILb1ELb0ELb0ELi128EEEEEEEEEvNT_6ParamsE) ;  /* 0xffff7a8010007950 */ /* 0x000fea0003c3ffff */
        .type           $_ZN7cutlass13device_kernelIN5flash19enable_sm80_to_sm89INS1_16FlashAttnBwdSm80INS1_25CollectiveMainloopBwdSm80ILi2ELi2EN4cute5tupleIJNS5_1CILi128EEES8_NS7_ILi64EEEEEENS_10bfloat16_tEfNS_4arch4Sm80ELb0ELb1ELb1ELb1ELb1ELb0ELb0ELb0ELi2ELi4ELi4ELi4ELb0EEENS1_24CollectiveEpilogueBwdGQAISA_fSD_Li256ELb1ELb1EEENS1_19SingleTileSchedulerILb1ELb0ELb0ELi128EEEEEEEEEvNT_6ParamsE$_ZN4cute3eso3ESOILb1ELb0EJNS_5tupleIJNS2_IJNS_1CILi2EEES4_EEES4_EEENS2_IJNS2_IJiiEEENS3_ILi8192EEEEEEEEC2ERKS6_RKS9_,@function
        .size           $_ZN7cutlass13device_kernelIN5flash19enable_sm80_to_sm89INS1_16FlashAttnBwdSm80INS1_25CollectiveMainloopBwdSm80ILi2ELi2EN4cute5tupleIJNS5_1CILi128EEES8_NS7_ILi64EEEEEENS_10bfloat16_tEfNS_4arch4Sm80ELb0ELb1ELb1ELb1ELb1ELb0ELb0ELb0ELi2ELi4ELi4ELi4ELb0EEENS1_24CollectiveEpilogueBwdGQAISA_fSD_Li256ELb1ELb1EEENS1_19SingleTileSchedulerILb1ELb0ELb0ELi128EEEEEEEEEvNT_6ParamsE$_ZN4cute3eso3ESOILb1ELb0EJNS_5tupleIJNS2_IJNS_1CILi2EEES4_EEES4_EEENS2_IJNS2_IJiiEEENS3_ILi8192EEEEEEEEC2ERKS6_RKS9_,($_ZN7cutlass13device_kernelIN5flash19enable_sm80_to_sm89INS1_16FlashAttnBwdSm80INS1_25CollectiveMainloopBwdSm80ILi2ELi2EN4cute5tupleIJNS5_1CILi128EEES8_NS7_ILi64EEEEEENS_10bfloat16_tEfNS_4arch4Sm80ELb0ELb1ELb1ELb1ELb1ELb0ELb0ELb0ELi2ELi4ELi4ELi4ELb0EEENS1_24CollectiveEpilogueBwdGQAISA_fSD_Li256ELb1ELb1EEENS1_19SingleTileSchedulerILb1ELb0ELb0ELi128EEEEEEEEEvNT_6ParamsE$_ZN4cute3eso3ESOILb1ELb0EJNS_5tupleIJNS2_IJNS_1CILi2EEES4_EEES5_NS3_ILi8EEEEEENS2_IJNS2_IJiNS3_ILi512EEEEEENS2_IJiiEEENS3_ILi1024EEEEEEEEC2ERKS7_RKSC_ - $_ZN7cutlass13device_kernelIN5flash19enable_sm80_to_sm89INS1_16FlashAttnBwdSm80INS1_25CollectiveMainloopBwdSm80ILi2ELi2EN4cute5tupleIJNS5_1CILi128EEES8_NS7_ILi64EEEEEENS_10bfloat16_tEfNS_4arch4Sm80ELb0ELb1ELb1ELb1ELb1ELb0ELb0ELb0ELi2ELi4ELi4ELi4ELb0EEENS1_24CollectiveEpilogueBwdGQAISA_fSD_Li256ELb1ELb1EEENS1_19SingleTileSchedulerILb1ELb0ELb0ELi128EEEEEEEEEvNT_6ParamsE$_ZN4cute3eso3ESOILb1ELb0EJNS_5tupleIJNS2_IJNS_1CILi2EEES4_EEES4_EEENS2_IJNS2_IJiiEEENS3_ILi8192EEEEEEEEC2ERKS6_RKS9_)
$_ZN7cutlass13device_kernelIN5flash19enable_sm80_to_sm89INS1_16FlashAttnBwdSm80INS1_25CollectiveMainloopBwdSm80ILi2ELi2EN4cute5tupleIJNS5_1CILi128EEES8_NS7_ILi64EEEEEENS_10bfloat16_tEfNS_4arch4Sm80ELb0ELb1ELb1ELb1ELb1ELb0ELb0ELb0ELi2ELi4ELi4ELi4ELb0EEENS1_24CollectiveEpilogueBwdGQAISA_fSD_Li256ELb1ELb1EEENS1_19SingleTileSchedulerILb1ELb0ELb0ELi128EEEEEEEEEvNT_6ParamsE$_ZN4cute3eso3ESOILb1ELb0EJNS_5tupleIJNS2_IJNS_1CILi2EEES4_EEES4_EEENS2_IJNS2_IJiiEEENS3_ILi8192EEEEEEEEC2ERKS6_RKS9_:
[----:B------:R-:W-:Y:S01]  /*8580*/  IADD3 R4, R69, -c[0x0][0x20], RZ ;  /* 0x8000080045047a10 */ /* 0x000fe20007ffe0ff */
[----:B------:R-:W-:Y:S01]  /*8590*/  IMAD.MOV.U32 R74, RZ, RZ, R6 ;  /* 0x000000ffff4a7224 */ /* 0x000fe200078e0006 */
[----:B------:R-:W-:-:S03]  /*85a0*/  MOV R75, 0x0 ;  /* 0x00000000004b7802 */ /* 0x000fc60000000f00 */
[----:B------:R1:W-:Y:S04]  /*85b0*/  STL [R4], R2 ;  /* 0x0000000204007387 */ /* 0x0003e80000100800 */
[----:B------:R1:W-:Y:S01]  /*85c0*/  STL [R4+0x4], R3 ;  /* 0x0000040304007387 */ /* 0x0003e20000100800 */
[----:B------:R-:W-:Y:S05]  /*85d0*/  RET.REL.NODEC R74 `(_ZN7cutlass13device_kernelIN5flash19enable_sm80_to_sm89INS1_16FlashAttnBwdSm80INS1_25CollectiveMainloopBwdSm80ILi2ELi2EN4cute5tupleIJNS5_1CILi128EEES8_NS7_ILi64EEEEEENS_10bfloat16_tEfNS_4arch4Sm80ELb0ELb1ELb1ELb1ELb1ELb0ELb0ELb0ELi2ELi4ELi4ELi4ELb0EEENS1_24CollectiveEpilogueBwdGQAISA_fSD_Li256ELb1ELb1EEENS1_19SingleTileSchedulerILb1ELb0ELb0ELi128EEEEEEEEEvNT_6ParamsE) ;  /* 0xffff7a204a007950 */ /* 0x000fea0003c3ffff */
        .type           $_ZN7cutlass13device_kernelIN5flash19enable_sm80_to_sm89INS1_16FlashAttnBwdSm80INS1_25CollectiveMainloopBwdSm80ILi2ELi2EN4cute5tupleIJNS5_1CILi128EEES8_NS7_ILi64EEEEEENS_10bfloat16_tEfNS_4arch4Sm80ELb0ELb1ELb1ELb1ELb1ELb0ELb0ELb0ELi2ELi4ELi4ELi4ELb0EEENS1_24CollectiveEpilogueBwdGQAISA_fSD_Li256ELb1ELb1EEENS1_19SingleTileSchedulerILb1ELb0ELb0ELi128EEEEEEEEEvNT_6ParamsE$_ZN4cute3eso3ESOILb1ELb0EJNS_5tupleIJNS2_IJNS_1CILi2EEES4_EEES5_NS3_ILi8EEEEEENS2_IJNS2_IJiNS3_ILi512EEEEEENS2_IJiiEEENS3_ILi1024EEEEEEEEC2ERKS7_RKSC_,@function
        .size           $_ZN7cutlass13device_kernelIN5flash19enable_sm80_to_sm89INS1_16FlashAttnBwdSm80INS1_25CollectiveMainloopBwdSm80ILi2ELi2EN4cute5tupleIJNS5_1CILi128EEES8_NS7_ILi64EEEEEENS_10bfloat16_tEfNS_4arch4Sm80ELb0ELb1ELb1ELb1ELb1ELb0ELb0ELb0ELi2ELi4ELi4ELi4ELb0EEENS1_24CollectiveEpilogueBwdGQAISA_fSD_Li256ELb1ELb1EEENS1_19SingleTileSchedulerILb1ELb0ELb0ELi128EEEEEEEEEvNT_6ParamsE$_ZN4cute3eso3ESOILb1ELb0EJNS_5tupleIJNS2_IJNS_1CILi2EEES4_EEES5_NS3_ILi8EEEEEENS2_IJNS2_IJiNS3_ILi512EEEEEENS2_IJiiEEENS3_ILi1024EEEEEEEEC2ERKS7_RKSC_,($_ZN7cutlass13device_kernelIN5flash19enable_sm80_to_sm89INS1_16FlashAttnBwdSm80INS1_25CollectiveMainloopBwdSm80ILi2ELi2EN4cute5tupleIJNS5_1CILi128EEES8_NS7_ILi64EEEEEENS_10bfloat16_tEfNS_4arch4Sm80ELb0ELb1ELb1ELb1ELb1ELb0ELb0ELb0ELi2ELi4ELi4ELi4ELb0EEENS1_24CollectiveEpilogueBwdGQAISA_fSD_Li256ELb1ELb1EEENS1_19SingleTileSchedulerILb1ELb0ELb0ELi128EEEEEEEEEvNT_6ParamsE$_ZN4cute3eso3ESOILb1ELb0EJNS_5tupleIJNS2_IJNS_1CILi2EEES4_S4_EEES4_NS2_IJNS2_IJS4_S4_EEES4_EEEEEENS2_IJNS2_IJNS3_ILi1EEENS3_ILi512EEEiEEENS3_ILi4096EEENS2_IJNS2_IJiiEEENS3_ILi8192EEEEEEEEEEEC2ERKS8_RKSG_ - $_ZN7cutlass13device_kernelIN5flash19enable_sm80_to_sm89INS1_16FlashAttnBwdSm80INS1_25CollectiveMainloopBwdSm80ILi2ELi2EN4cute5tupleIJNS5_1CILi128EEES8_NS7_ILi64EEEEEENS_10bfloat16_tEfNS_4arch4Sm80ELb0ELb1ELb1ELb1ELb1ELb0ELb0ELb0ELi2ELi4ELi4ELi4ELb0EEENS1_24CollectiveEpilogueBwdGQAISA_fSD_Li256ELb1ELb1EEENS1_19SingleTileSchedulerILb1ELb0ELb0ELi128EEEEEEEEEvNT_6ParamsE$_ZN4cute3eso3ESOILb1ELb0EJNS_5tupleIJNS2_IJNS_1CILi2EEES4_EEES5_NS3_ILi8EEEEEENS2_IJNS2_IJiNS3_ILi512EEEEEENS2_IJiiEEENS3_ILi1024EEEEEEEEC2ERKS7_RKSC_)
$_ZN7cutlass13device_kernelIN5flash19enable_sm80_to_sm89INS1_16FlashAttnBwdSm80INS1_25CollectiveMainloopBwdSm80ILi2ELi2EN4cute5tupleIJNS5_1CILi128EEES8_NS7_ILi64EEEEEENS_10bfloat16_tEfNS_4arch4Sm80ELb0ELb1ELb1ELb1ELb1ELb0ELb0ELb0ELi2ELi4ELi4ELi4ELb0EEENS1_24CollectiveEpilogueBwdGQAISA_fSD_Li256ELb1ELb1EEENS1_19SingleTileSchedulerILb1ELb0ELb0ELi128EEEEEEEEEvNT_6ParamsE$_ZN4cute3eso3ESOILb1ELb0EJNS_5tupleIJNS2_IJNS_1CILi2EEES4_EEES5_NS3_ILi8EEEEEENS2_IJNS2_IJiNS3_ILi512EEEEEENS2_IJiiEEENS3_ILi1024EEEEEEEEC2ERKS7_RKSC_:
[----:B------:R-:W-:Y:S01]  /*85e0*/  IADD3 R4, R63, -c[0x0][0x20], RZ ;  /* 0x800008003f047a10 */ /* 0x000fe20007ffe0ff */
[----:B------:R-:W-:Y:S01]  /*85f0*/  IMAD.MOV.U32 R16, RZ, RZ, R8 ;  /* 0x000000ffff107224 */ /* 0x000fe200078e0008 */
[----:B------:R-:W-:-:S03]  /*8600*/  MOV R17, 0x0 ;  /* 0x0000000000117802 */ /* 0x000fc60000000f00 */
[----:B------:R1:W-:Y:S04]  /*8610*/  STL [R4], R2 ;  /* 0x0000000204007387 */ /* 0x0003e80000100800 */
[----:B------:R1:W-:Y:S04]  /*8620*/  STL [R4+0x4], R3 ;  /* 0x0000040304007387 */ /* 0x0003e80000100800 */
[----:B------:R1:W-:Y:S01]  /*8630*/  STL [R4+0x8], R5 ;  /* 0x0000080504007387 */ /* 0x0003e20000100800 */
[----:B------:R-:W-:Y:S05]  /*8640*/  RET.REL.NODEC R16 `(_ZN7cutlass13device_kernelIN5flash19enable_sm80_to_sm89INS1_16FlashAttnBwdSm80INS1_25CollectiveMainloopBwdSm80ILi2ELi2EN4cute5tupleIJNS5_1CILi128EEES8_NS7_ILi64EEEEEENS_10bfloat16_tEfNS_4arch4Sm80ELb0ELb1ELb1ELb1ELb1ELb0ELb0ELb0ELi2ELi4ELi4ELi4ELb0EEENS1_24CollectiveEpilogueBwdGQAISA_fSD_Li256ELb1ELb1EEENS1_19SingleTileSchedulerILb1ELb0ELb0ELi128EEEEEEEEEvNT_6ParamsE) ;  /* 0xffff79b010007950 */ /* 0x000fea0003c3ffff */
        .type           $_ZN7cutlass13device_kernelIN5flash19enable_sm80_to_sm89INS1_16FlashAttnBwdSm80INS1_25CollectiveMainloopBwdSm80ILi2ELi2EN4cute5tupleIJNS5_1CILi128EEES8_NS7_ILi64EEEEEENS_10bfloat16_tEfNS_4arch4Sm80ELb0ELb1ELb1ELb1ELb1ELb0ELb0ELb0ELi2ELi4ELi4ELi4ELb0EEENS1_24CollectiveEpilogueBwdGQAISA_fSD_Li256ELb1ELb1EEENS1_19SingleTileSchedulerILb1ELb0ELb0ELi128EEEEEEEEEvNT_6ParamsE$_ZN4cute3eso3ESOILb1ELb0EJNS_5tupleIJNS2_IJNS_1CILi2EEES4_S4_EEES4_NS2_IJNS2_IJS4_S4_EEES4_EEEEEENS2_IJNS2_IJNS3_ILi1EEENS3_ILi512EEEiEEENS3_ILi4096EEENS2_IJNS2_IJiiEEENS3_ILi8192EEEEEEEEEEEC2ERKS8_RKSG_,@function
        .size           $_ZN7cutlass13device_kernelIN5flash19enable_sm80_to_sm89INS1_16FlashAttnBwdSm80INS1_25CollectiveMainloopBwdSm80ILi2ELi2EN4cute5tupleIJNS5_1CILi128EEES8_NS7_ILi64EEEEEENS_10bfloat16_tEfNS_4arch4Sm80ELb0ELb1ELb1ELb1ELb1ELb0ELb0ELb0ELi2ELi4ELi4ELi4ELb0EEENS1_24CollectiveEpilogueBwdGQAISA_fSD_Li256ELb1ELb1EEENS1_19SingleTileSchedulerILb1ELb0ELb0ELi128EEEEEEEEEvNT_6ParamsE$_ZN4cute3eso3ESOILb1ELb0EJNS_5tupleIJNS2_IJNS_1CILi2EEES4_S4_EEES4_NS2_IJNS2_IJS4_S4_EEES4_EEEEEENS2_IJNS2_IJNS3_ILi1EEENS3_ILi512EEEiEEENS3_ILi4096EEENS2_IJNS2_IJiiEEENS3_ILi8192EEEEEEEEEEEC2ERKS8_RKSG_,($_ZN7cutlass13device_kernelIN5flash19enable_sm80_to_sm89INS1_16FlashAttnBwdSm80INS1_25CollectiveMainloopBwdSm80ILi2ELi2EN4cute5tupleIJNS5_1CILi128EEES8_NS7_ILi64EEEEEENS_10bfloat16_tEfNS_4arch4Sm80ELb0ELb1ELb1ELb1ELb1ELb0ELb0ELb0ELi2ELi4ELi4ELi4ELb0EEENS1_24CollectiveEpilogueBwdGQAISA_fSD_Li256ELb1ELb1EEENS1_19SingleTileSchedulerILb1ELb0ELb0ELi128EEEEEEEEEvNT_6ParamsE$_ZN4cute3eso3ESOILb1ELb0EJNS_5tupleIJNS2_IJNS_1CILi2EEES4_S4_EEES4_NS2_IJS4_S4_EEEEEENS2_IJNS2_IJNS3_ILi1EEENS3_ILi512EEEiEEENS3_ILi4096EEENS2_IJiiEEEEEEEEC2ERKS7_RKSD_ - $_ZN7cutlass13device_kernelIN5flash19enable_sm80_to_sm89INS1_16FlashAttnBwdSm80INS1_25CollectiveMainloopBwdSm80ILi2ELi2EN4cute5tupleIJNS5_1CILi128EEES8_NS7_ILi64EEEEEENS_10bfloat16_tEfNS_4arch4Sm80ELb0ELb1ELb1ELb1ELb1ELb0ELb0ELb0ELi2ELi4ELi4ELi4ELb0EEENS1_24CollectiveEpilogueBwdGQAISA_fSD_Li256ELb1ELb1EEENS1_19SingleTileSchedulerILb1ELb0ELb0ELi128EEEEEEEEEvNT_6ParamsE$_ZN4cute3eso3ESOILb1ELb0EJNS_5tupleIJNS2_IJNS_1CILi2EEES4_S4_EEES4_NS2_IJNS2_IJS4_S4_EEES4_EEEEEENS2_IJNS2_IJNS3_ILi1EEENS3_ILi512EEEiEEENS3_ILi4096EEENS2_IJNS2_IJiiEEENS3_ILi8192EEEEEEEEEEEC2ERKS8_RKSG_)
$_ZN7cutlass13device_kernelIN5flash19enable_sm80_to_sm89INS1_16FlashAttnBwdSm80INS1_25CollectiveMainloopBwdSm80ILi2ELi2EN4cute5tupleIJNS5_1CILi128EEES8_NS7_ILi64EEEEEENS_10bfloat16_tEfNS_4arch4Sm80ELb0ELb1ELb1ELb1ELb1ELb0ELb0ELb0ELi2ELi4ELi4ELi4ELb0EEENS1_24CollectiveEpilogueBwdGQAISA_fSD_Li256ELb1ELb1EEENS1_19SingleTileSchedulerILb1ELb0ELb0ELi128EEEEEEEEEvNT_6ParamsE$_ZN4cute3eso3ESOILb1ELb0EJNS_5tupleIJNS2_IJNS_1CILi2EEES4_S4_EEES4_NS2_IJNS2_IJS4_S4_EEES4_EEEEEENS2_IJNS2_IJNS3_ILi1EEENS3_ILi512EEEiEEENS3_ILi4096EEENS2_IJNS2_IJiiEEENS3_ILi8192EEEEEEEEEEEC2ERKS8_RKSG_:
[----:B------:R-:W-:Y:S01]  /*8650*/  IADD3 R4, R63, -c[0x0][0x20], RZ ;  /* 0x800008003f047a10 */ /* 0x000fe20007ffe0ff */
[----:B------:R-:W-:Y:S01]  /*8660*/  IMAD.MOV.U32 R74, RZ, RZ, R8 ;  /* 0x000000ffff4a7224 */ /* 0x000fe200078e0008 */
[----:B------:R-:W-:-:S03]  /*8670*/  MOV R75, 0x0 ;  /* 0x00000000004b7802 */ /* 0x000fc60000000f00 */
[----:B------:R1:W-:Y:S04]  /*8680*/  STL [R4], R2 ;  /* 0x0000000204007387 */ /* 0x0003e80000100800 */
[----:B------:R1:W-:Y:S04]  /*8690*/  STL [R4+0x4], R3 ;  /* 0x0000040304007387 */ /* 0x0003e80000100800 */
[----:B------:R1:W-:Y:S01]  /*86a0*/  STL [R4+0x8], R5 ;  /* 0x0000080504007387 */ /* 0x0003e20000100800 */
[----:B------:R-:W-:Y:S05]  /*86b0*/  RET.REL.NODEC R74 `(_ZN7cutlass13device_kernelIN5flash19enable_sm80_to_sm89INS1_16FlashAttnBwdSm80INS1_25CollectiveMainloopBwdSm80ILi2ELi2EN4cute5tupleIJNS5_1CILi128EEES8_NS7_ILi64EEEEEENS_10bfloat16_tEfNS_4arch4Sm80ELb0ELb1ELb1ELb1ELb1ELb0ELb0ELb0ELi2ELi4ELi4ELi4ELb0EEENS1_24CollectiveEpilogueBwdGQAISA_fSD_Li256ELb1ELb1EEENS1_19SingleTileSchedulerILb1ELb0ELb0ELi128EEEEEEEEEvNT_6ParamsE) ;  /* 0xffff79404a007950 */ /* 0x000fea0003c3ffff */
        .type           $_ZN7cutlass13device_kernelIN5flash19enable_sm80_to_sm89INS1_16FlashAttnBwdSm80INS1_25CollectiveMainloopBwdSm80ILi2ELi2EN4cute5tupleIJNS5_1CILi128EEES8_NS7_ILi64EEEEEENS_10bfloat16_tEfNS_4arch4Sm80ELb0ELb1ELb1ELb1ELb1ELb0ELb0ELb0ELi2ELi4ELi4ELi4ELb0EEENS1_24CollectiveEpilogueBwdGQAISA_fSD_Li256ELb1ELb1EEENS1_19SingleTileSchedulerILb1ELb0ELb0ELi128EEEEEEEEEvNT_6ParamsE$_ZN4cute3eso3ESOILb1ELb0EJNS_5tupleIJNS2_IJNS_1CILi2EEES4_S4_EEES4_NS2_IJS4_S4_EEEEEENS2_IJNS2_IJNS3_ILi1EEENS3_ILi512EEEiEEENS3_ILi4096EEENS2_IJiiEEEEEEEEC2ERKS7_RKSD_,@function
        .size           $_ZN7cutlass13device_kernelIN5flash19enable_sm80_to_sm89INS1_16FlashAttnBwdSm80INS1_25CollectiveMainloopBwdSm80ILi2ELi2EN4cute5tupleIJNS5_1CILi128EEES8_NS7_ILi64EEEEEENS_10bfloat16_tEfNS_4arch4Sm80ELb0ELb1ELb1ELb1ELb1ELb0ELb0ELb0ELi2ELi4ELi4ELi4ELb0EEENS1_24CollectiveEpilogueBwdGQAISA_fSD_Li256ELb1ELb1EEENS1_19SingleTileSchedulerILb1ELb0ELb0ELi128EEEEEEEEEvNT_6ParamsE$_ZN4cute3eso3ESOILb1ELb0EJNS_5tupleIJNS2_IJNS_1CILi2EEES4_S4_EEES4_NS2_IJS4_S4_EEEEEENS2_IJNS2_IJNS3_ILi1EEENS3_ILi512EEEiEEENS3_ILi4096EEENS2_IJiiEEEEEEEEC2ERKS7_RKSD_,($_ZN7cutlass13device_kernelIN5flash19enable_sm80_to_sm89INS1_16FlashAttnBwdSm80INS1_25CollectiveMainloopBwdSm80ILi2ELi2EN4cute5tupleIJNS5_1CILi128EEES8_NS7_ILi64EEEEEENS_10bfloat16_tEfNS_4arch4Sm80ELb0ELb1ELb1ELb1ELb1ELb0ELb0ELb0ELi2ELi4ELi4ELi4ELb0EEENS1_24CollectiveEpilogueBwdGQAISA_fSD_Li256ELb1ELb1EEENS1_19SingleTileSchedulerILb1ELb0ELb0ELi128EEEEEEEEEvNT_6ParamsE$_ZN4cute3eso3ESOILb1ELb0EJNS_5tupleIJNS2_IJNS_1CILi8EEENS3_ILi1EEEEEENS2_IJNS3_ILi2EEEEEEEEENS2_IJNS2_IJS5_NS3_ILi0EEEEEENS2_IJiEEEEEEEEC2ERKS9_RKSD_ - $_ZN7cutlass13device_kernelIN5flash19enable_sm80_to_sm89INS1_16FlashAttnBwdSm80INS1_25CollectiveMainloopBwdSm80ILi2ELi2EN4cute5tupleIJNS5_1CILi128EEES8_NS7_ILi64EEEEEENS_10bfloat16_tEfNS_4arch4Sm80ELb0ELb1ELb1ELb1ELb1ELb0ELb0ELb0ELi2ELi4ELi4ELi4ELb0EEENS1_24CollectiveEpilogueBwdGQAISA_fSD_Li256ELb1ELb1EEENS1_19SingleTileSchedulerILb1ELb0ELb0ELi128EEEEEEEEEvNT_6ParamsE$_ZN4cute3eso3ESOILb1ELb0EJNS_5tupleIJNS2_IJNS_1CILi2EEES4_S4_EEES4_NS2_IJS4_S4_EEEEEENS2_IJNS2_IJNS3_ILi1EEENS3_ILi512EEEiEEENS3_ILi4096EEENS2_IJiiEEEEEEEEC2ERKS7_RKSD_)
$_ZN7cutlass13device_kernelIN5flash19enable_sm80_to_sm89INS1_16FlashAttnBwdSm80INS1_25CollectiveMainloopBwdSm80ILi2ELi2EN4cute5tupleIJNS5_1CILi128EEES8_NS7_ILi64EEEEEENS_10bfloat16_tEfNS_4arch4Sm80ELb0ELb1ELb1ELb1ELb1ELb0ELb0ELb0ELi2ELi4ELi4ELi4ELb0EEENS1_24CollectiveEpilogueBwdGQAISA_fSD_Li256ELb1ELb1EEENS1_19SingleTileSchedulerILb1ELb0ELb0ELi128EEEEEEEEEvNT_6ParamsE$_ZN4cute3eso3ESOILb1ELb0EJNS_5tupleIJNS2_IJNS_1CILi2EEES4_S4_EEES4_NS2_IJS4_S4_EEEEEENS2_IJNS2_IJNS3_ILi1EEENS3_ILi512EEEiEEENS3_ILi4096EEENS2_IJiiEEEEEEEEC2ERKS7_RKSD_:
[----:B------:R-:W-:Y:S01]  /*86c0*/  IADD3 R4, R25, -c[0x0][0x20], RZ ;  /* 0x8000080019047a10 */ /* 0x000fe20007ffe0ff */
[----:B------:R-:W-:Y:S01]  /*86d0*/  IMAD.MOV.U32 R66, RZ, RZ, R8 ;  /* 0x000000ffff427224 */ /* 0x000fe200078e0008 */
[----:B------:R-:W-:-:S03]  /*86e0*/  MOV R67, 0x0 ;  /* 0x0000000000437802 */ /* 0x000fc60000000f00 */
[----:B------:R1:W-:Y:S04]  /*86f0*/  STL [R4], R2 ;  /* 0x0000000204007387 */ /* 0x0003e80000100800 */
[----:B------:R1:W-:Y:S04]  /*8700*/  STL [R4+0x4], R3 ;  /* 0x0000040304007387 */ /* 0x0003e80000100800 */
[----:B------:R1:W-:Y:S01]  /*8710*/  STL [R4+0x8], R5 ;  /* 0x0000080504007387 */ /* 0x0003e20000100800 */
[----:B------:R-:W-:Y:S05]  /*8720*/  RET.REL.NODEC R66 `(_ZN7cutlass13device_kernelIN5flash19enable_sm80_to_sm89INS1_16FlashAttnBwdSm80INS1_25CollectiveMainloopBwdSm80ILi2ELi2EN4cute5tupleIJNS5_1CILi128EEES8_NS7_ILi64EEEEEENS_10bfloat16_tEfNS_4arch4Sm80ELb0ELb1ELb1ELb1ELb1ELb0ELb0ELb0ELi2ELi4ELi4ELi4ELb0EEENS1_24CollectiveEpilogueBwdGQAISA_fSD_Li256ELb1ELb1EEENS1_19SingleTileSchedulerILb1ELb0ELb0ELi128EEEEEEEEEvNT_6ParamsE) ;  /* 0xffff78d042007950 */ /* 0x000fea0003c3ffff */
        .type           $_ZN7cutlass13device_kernelIN5flash19enable_sm80_to_sm89INS1_16FlashAttnBwdSm80INS1_25CollectiveMainloopBwdSm80ILi2ELi2EN4cute5tupleIJNS5_1CILi128EEES8_NS7_ILi64EEEEEENS_10bfloat16_tEfNS_4arch4Sm80ELb0ELb1ELb1ELb1ELb1ELb0ELb0ELb0ELi2ELi4ELi4ELi4ELb0EEENS1_24CollectiveEpilogueBwdGQAISA_fSD_Li256ELb1ELb1EEENS1_19SingleTileSchedulerILb1ELb0ELb0ELi128EEEEEEEEEvNT_6ParamsE$_ZN4cute3eso3ESOILb1ELb0EJNS_5tupleIJNS2_IJNS_1CILi8EEENS3_ILi1EEEEEENS2_IJNS3_ILi2EEEEEEEEENS2_IJNS2_IJS5_NS3_ILi0EEEEEENS2_IJiEEEEEEEEC2ERKS9_RKSD_,@function
        .size           $_ZN7cutlass13device_kernelIN5flash19enable_sm80_to_sm89INS1_16FlashAttnBwdSm80INS1_25CollectiveMainloopBwdSm80ILi2ELi2EN4cute5tupleIJNS5_1CILi128EEES8_NS7_ILi64EEEEEENS_10bfloat16_tEfNS_4arch4Sm80ELb0ELb1ELb1ELb1ELb1ELb0ELb0ELb0ELi2ELi4ELi4ELi4ELb0EEENS1_24CollectiveEpilogueBwdGQAISA_fSD_Li256ELb1ELb1EEENS1_19SingleTileSchedulerILb1ELb0ELb0ELi128EEEEEEEEEvNT_6ParamsE$_ZN4cute3eso3ESOILb1ELb0EJNS_5tupleIJNS2_IJNS_1CILi8EEENS3_ILi1EEEEEENS2_IJNS3_ILi2EEEEEEEEENS2_IJNS2_IJS5_NS3_ILi0EEEEEENS2_IJiEEEEEEEEC2ERKS9_RKSD_,($_ZN7cutlass13device_kernelIN5flash19enable_sm80_to_sm89INS1_16FlashAttnBwdSm80INS1_25CollectiveMainloopBwdSm80ILi2ELi2EN4cute5tupleIJNS5_1CILi128EEES8_NS7_ILi64EEEEEENS_10bfloat16_tEfNS_4arch4Sm80ELb0ELb1ELb1ELb1ELb1ELb0ELb0ELb0ELi2ELi4ELi4ELi4ELb0EEENS1_24CollectiveEpilogueBwdGQAISA_fSD_Li256ELb1ELb1EEENS1_19SingleTileSchedulerILb1ELb0ELb0ELi128EEEEEEEEEvNT_6ParamsE$_ZN4cute3eso3ESOILb1ELb0EJNS_5tupleIJNS2_IJNS_1CILi8EEENS3_ILi1EEEEEENS3_ILi2EEEEEENS2_IJNS2_IJS5_NS3_ILi0EEEEEEiEEEEEC2ERKS8_RKSB_ - $_ZN7cutlass13device_kernelIN5flash19enable_sm80_to_sm89INS1_16FlashAttnBwdSm80INS1_25CollectiveMainloopBwdSm80ILi2ELi2EN4cute5tupleIJNS5_1CILi128EEES8_NS7_ILi64EEEEEENS_10bfloat16_tEfNS_4arch4Sm80ELb0ELb1ELb1ELb1ELb1ELb0ELb0ELb0ELi2ELi4ELi4ELi4ELb0EEENS1_24CollectiveEpilogueBwdGQAISA_fSD_Li256ELb1ELb1EEENS1_19SingleTileSchedulerILb1ELb0ELb0ELi128EEEEEEEEEvNT_6ParamsE$_ZN4cute3eso3ESOILb1ELb0EJNS_5tupleIJNS2_IJNS_1CILi8EEENS3_ILi1EEEEEENS2_IJNS3_ILi2EEEEEEEEENS2_IJNS2_IJS5_NS3_ILi0EEEEEENS2_IJiEEEEEEEEC2ERKS9_RKSD_)
$_ZN7cutlass13device_kernelIN5flash19enable_sm80_to_sm89INS1_16FlashAttnBwdSm80INS1_25CollectiveMainloopBwdSm80ILi2ELi2EN4cute5tupleIJNS5_1CILi128EEES8_NS7_ILi64EEEEEENS_10bfloat16_tEfNS_4arch4Sm80ELb0ELb1ELb1ELb1ELb1ELb0ELb0ELb0ELi2ELi4ELi4ELi4ELb0EEENS1_24CollectiveEpilogueBwdGQAISA_fSD_Li256ELb1ELb1EEENS1_19SingleTileSchedulerILb1ELb0ELb0ELi128EEEEEEEEEvNT_6ParamsE$_ZN4cute3eso3ESOILb1ELb0EJNS_5tupleIJNS2_IJNS_1CILi8EEENS3_ILi1EEEEEENS2_IJNS3_ILi2EEEEEEEEENS2_IJNS2_IJS5_NS3_ILi0EEEEEENS2_IJiEEEEEEEEC2ERKS9_RKSD_:
[----:B------:R-:W-:Y:S02]  /*8730*/  IADD3 R2, R70, -c[0x0][0x20], RZ ;  /* 0x8000080046027a10 */ /* 0x000fe40007ffe0ff */
[----:B------:R-:W-:-:S03]  /*8740*/  MOV R9, 0x0 ;  /* 0x0000000000097802 */ /* 0x000fc60000000f00 */
[----:B------:R1:W-:Y:S01]  /*8750*/  STL [R2], R3 ;  /* 0x0000000302007387 */ /* 0x0003e20000100800 */
[----:B------:R-:W-:Y:S05]  /*8760*/  RET.REL.NODEC R8 `(_ZN7cutlass13device_kernelIN5flash19enable_sm80_to_sm89INS1_16FlashAttnBwdSm80INS1_25CollectiveMainloopBwdSm80ILi2ELi2EN4cute5tupleIJNS5_1CILi128EEES8_NS7_ILi64EEEEEENS_10bfloat16_tEfNS_4arch4Sm80ELb0ELb1ELb1ELb1ELb1ELb0ELb0ELb0ELi2ELi4ELi4ELi4ELb0EEENS1_24CollectiveEpilogueBwdGQAISA_fSD_Li256ELb1ELb1EEENS1_19SingleTileSchedulerILb1ELb0ELb0ELi128EEEEEEEEEvNT_6ParamsE) ;  /* 0xffff789008007950 */ /* 0x000fea0003c3ffff */
        .type           $_ZN7cutlass13device_kernelIN5flash19enable_sm80_to_sm89INS1_16FlashAttnBwdSm80INS1_25CollectiveMainloopBwdSm80ILi2ELi2EN4cute5tupleIJNS5_1CILi128EEES8_NS7_ILi64EEEEEENS_10bfloat16_tEfNS_4arch4Sm80ELb0ELb1ELb1ELb1ELb1ELb0ELb0ELb0ELi2ELi4ELi4ELi4ELb0EEENS1_24CollectiveEpilogueBwdGQAISA_fSD_Li256ELb1ELb1EEENS1_19SingleTileSchedulerILb1ELb0ELb0ELi128EEEEEEEEEvNT_6ParamsE$_ZN4cute3eso3ESOILb1ELb0EJNS_5tupleIJNS2_IJNS_1CILi8EEENS3_ILi1EEEEEENS3_ILi2EEEEEENS2_IJNS2_IJS5_NS3_ILi0EEEEEEiEEEEEC2ERKS8_RKSB_,@function
        .size           $_ZN7cutlass13device_kernelIN5flash19enable_sm80_to_sm89INS1_16FlashAttnBwdSm80INS1_25CollectiveMainloopBwdSm80ILi2ELi2EN4cute5tupleIJNS5_1CILi128EEES8_NS7_ILi64EEEEEENS_10bfloat16_tEfNS_4arch4Sm80ELb0ELb1ELb1ELb1ELb1ELb0ELb0ELb0ELi2ELi4ELi4ELi4ELb0EEENS1_24CollectiveEpilogueBwdGQAISA_fSD_Li256ELb1ELb1EEENS1_19SingleTileSchedulerILb1ELb0ELb0ELi128EEEEEEEEEvNT_6ParamsE$_ZN4cute3eso3ESOILb1ELb0EJNS_5tupleIJNS2_IJNS_1CILi8EEENS3_ILi1EEEEEENS3_ILi2EEEEEENS2_IJNS2_IJS5_NS3_ILi0EEEEEEiEEEEEC2ERKS8_RKSB_,($_ZN7cutlass13device_kernelIN5flash19enable_sm80_to_sm89INS1_16FlashAttnBwdSm80INS1_25CollectiveMainloopBwdSm80ILi2ELi2EN4cute5tupleIJNS5_1CILi128EEES8_NS7_ILi64EEEEEENS_10bfloat16_tEfNS_4arch4Sm80ELb0ELb1ELb1ELb1ELb1ELb0ELb0ELb0ELi2ELi4ELi4ELi4ELb0EEENS1_24CollectiveEpilogueBwdGQAISA_fSD_Li256ELb1ELb1EEENS1_19SingleTileSchedulerILb1ELb0ELb0ELi128EEEEEEEEEvNT_6ParamsE$_ZN4cute3eso3ESOILb1ELb0EJNS_5tupleIJNS2_IJNS_1CILi8EEENS3_ILi1EEEEEENS3_ILi2EEENS2_IJS7_S7_EEEEEENS2_IJNS2_IJS5_NS3_ILi0EEEEEENS3_ILi4096EEENS2_IJiiEEEEEEEEC2ERKS9_RKSE_ - $_ZN7cutlass13device_kernelIN5flash19enable_sm80_to_sm89INS1_16FlashAttnBwdSm80INS1_25CollectiveMainloopBwdSm80ILi2ELi2EN4cute5tupleIJNS5_1CILi128EEES8_NS7_ILi64EEEEEENS_10bfloat16_tEfNS_4arch4Sm80ELb0ELb1ELb1ELb1ELb1ELb0ELb0ELb0ELi2ELi4ELi4ELi4ELb0EEENS1_24CollectiveEpilogueBwdGQAISA_fSD_Li256ELb1ELb1EEENS1_19SingleTileSchedulerILb1ELb0ELb0ELi128EEEEEEEEEvNT_6ParamsE$_ZN4cute3eso3ESOILb1ELb0EJNS_5tupleIJNS2_IJNS_1CILi8EEENS3_ILi1EEEEEENS3_ILi2EEEEEENS2_IJNS2_IJS5_NS3_ILi0EEEEEEiEEEEEC2ERKS8_RKSB_)
$_ZN7cutlass13device_kernelIN5flash19enable_sm80_to_sm89INS1_16FlashAttnBwdSm80INS1_25CollectiveMainloopBwdSm80ILi2ELi2EN4cute5tupleIJNS5_1CILi128EEES8_NS7_ILi64EEEEEENS_10bfloat16_tEfNS_4arch4Sm80ELb0ELb1ELb1ELb1ELb1ELb0ELb0ELb0ELi2ELi4ELi4ELi4ELb0EEENS1_24CollectiveEpilogueBwdGQAISA_fSD_Li256ELb1ELb1EEENS1_19SingleTileSchedulerILb1ELb0ELb0ELi128EEEEEEEEEvNT_6ParamsE$_ZN4cute3eso3ESOILb1ELb0EJNS_5tupleIJNS2_IJNS_1CILi8EEENS3_ILi1EEEEEENS3_ILi2EEEEEENS2_IJNS2_IJS5_NS3_ILi0EEEEEEiEEEEEC2ERKS8_RKSB_:
[----:B------:R-:W-:Y:S02]  /*8770*/  IADD3 R2, R70, -c[0x0][0x20], RZ ;  /* 0x8000080046027a10 */ /* 0x000fe40007ffe0ff */
[----:B------:R-:W-:-:S03]  /*8780*/  MOV R9, 0x0 ;  /* 0x0000000000097802 */ /* 0x000fc60000000f00 */
[----:B------:R1:W-:Y:S01]  /*8790*/  STL [R2], R3 ;  /* 0x0000000302007387 */ /* 0x0003e20000100800 */
[----:B------:R-:W-:Y:S05]  /*87a0*/  RET.REL.NODEC R8 `(_ZN7cutlass13device_kernelIN5flash19enable_sm80_to_sm89INS1_16FlashAttnBwdSm80INS1_25CollectiveMainloopBwdSm80ILi2ELi2EN4cute5tupleIJNS5_1CILi128EEES8_NS7_ILi64EEEEEENS_10bfloat16_tEfNS_4arch4Sm80ELb0ELb1ELb1ELb1ELb1ELb0ELb0ELb0ELi2ELi4ELi4ELi4ELb0EEENS1_24CollectiveEpilogueBwdGQAISA_fSD_Li256ELb1ELb1EEENS1_19SingleTileSchedulerILb1ELb0ELb0ELi128EEEEEEEEEvNT_6ParamsE) ;  /* 0xffff785008007950 */ /* 0x000fea0003c3ffff */
        .type           $_ZN7cutlass13device_kernelIN5flash19enable_sm80_to_sm89INS1_16FlashAttnBwdSm80INS1_25CollectiveMainloopBwdSm80ILi2ELi2EN4cute5tupleIJNS5_1CILi128EEES8_NS7_ILi64EEEEEENS_10bfloat16_tEfNS_4arch4Sm80ELb0ELb1ELb1ELb1ELb1ELb0ELb0ELb0ELi2ELi4ELi4ELi4ELb0EEENS1_24CollectiveEpilogueBwdGQAISA_fSD_Li256ELb1ELb1EEENS1_19SingleTileSchedulerILb1ELb0ELb0ELi128EEEEEEEEEvNT_6ParamsE$_ZN4cute3eso3ESOILb1ELb0EJNS_5tupleIJNS2_IJNS_1CILi8EEENS3_ILi1EEEEEENS3_ILi2EEENS2_IJS7_S7_EEEEEENS2_IJNS2_IJS5_NS3_ILi0EEEEEENS3_ILi4096EEENS2_IJiiEEEEEEEEC2ERKS9_RKSE_,@function
        .size           $_ZN7cutlass13device_kernelIN5flash19enable_sm80_to_sm89INS1_16FlashAttnBwdSm80INS1_25CollectiveMainloopBwdSm80ILi2ELi2EN4cute5tupleIJNS5_1CILi128EEES8_NS7_ILi64EEEEEENS_10bfloat16_tEfNS_4arch4Sm80ELb0ELb1ELb1ELb1ELb1ELb0ELb0ELb0ELi2ELi4ELi4ELi4ELb0EEENS1_24CollectiveEpilogueBwdGQAISA_fSD_Li256ELb1ELb1EEENS1_19SingleTileSchedulerILb1ELb0ELb0ELi128EEEEEEEEEvNT_6ParamsE$_ZN4cute3eso3ESOILb1ELb0EJNS_5tupleIJNS2_IJNS_1CILi8EEENS3_ILi1EEEEEENS3_ILi2EEENS2_IJS7_S7_EEEEEENS2_IJNS2_IJS5_NS3_ILi0EEEEEENS3_ILi4096EEENS2_IJiiEEEEEEEEC2ERKS9_RKSE_,($_ZN7cutlass13device_kernelIN5flash19enable_sm80_to_sm89INS1_16FlashAttnBwdSm80INS1_25CollectiveMainloopBwdSm80ILi2ELi2EN4cute5tupleIJNS5_1CILi128EEES8_NS7_ILi64EEEEEENS_10bfloat16_tEfNS_4arch4Sm80ELb0ELb1ELb1ELb1ELb1ELb0ELb0ELb0ELi2ELi4ELi4ELi4ELb0EEENS1_24CollectiveEpilogueBwdGQAISA_fSD_Li256ELb1ELb1EEENS1_19SingleTileSchedulerILb1ELb0ELb0ELi128EEEEEEEEEvNT_6ParamsE$_ZN4cute3eso3ESOILb1ELb0EJNS_5tupleIJNS2_IJNS_1CILi8EEENS3_ILi1EEEEEENS3_ILi2EEES4_EEENS2_IJNS2_IJS5_NS3_ILi0EEEEEEiNS3_ILi1024EEEEEEEEC2ERKS8_RKSC_ - $_ZN7cutlass13device_kernelIN5flash19enable_sm80_to_sm89INS1_16FlashAttnBwdSm80INS1_25CollectiveMainloopBwdSm80ILi2ELi2EN4cute5tupleIJNS5_1CILi128EEES8_NS7_ILi64EEEEEENS_10bfloat16_tEfNS_4arch4Sm80ELb0ELb1ELb1ELb1ELb1ELb0ELb0ELb0ELi2ELi4ELi4ELi4ELb0EEENS1_24CollectiveEpilogueBwdGQAISA_fSD_Li256ELb1ELb1EEENS1_19SingleTileSchedulerILb1ELb0ELb0ELi128EEEEEEEEEvNT_6ParamsE$_ZN4cute3eso3ESOILb1ELb0EJNS_5tupleIJNS2_IJNS_1CILi8EEENS3_ILi1EEEEEENS3_ILi2EEENS2_IJS7_S7_EEEEEENS2_IJNS2_IJS5_NS3_ILi0EEEEEENS3_ILi4096EEENS2_IJiiEEEEEEEEC2ERKS9_RKSE_)
$_ZN7cutlass13device_kernelIN5flash19enable_sm80_to_sm89INS1_16FlashAttnBwdSm80INS1_25CollectiveMainloopBwdSm80ILi2ELi2EN4cute5tupleIJNS5_1CILi128EEES8_NS7_ILi64EEEEEENS_10bfloat16_tEfNS_4arch4Sm80ELb0ELb1ELb1ELb1ELb1ELb0ELb0ELb0ELi2ELi4ELi4ELi4ELb0EEENS1_24CollectiveEpilogueBwdGQAISA_fSD_Li256ELb1ELb1EEENS1_19SingleTileSchedulerILb1ELb0ELb0ELi128EEEEEEEEEvNT_6ParamsE$_ZN4cute3eso3ESOILb1ELb0EJNS_5tupleIJNS2_IJNS_1CILi8EEENS3_ILi1EEEEEENS3_ILi2EEENS2_IJS7_S7_EEEEEENS2_IJNS2_IJS5_NS3_ILi0EEEEEENS3_ILi4096EEENS2_IJiiEEEEEEEEC2ERKS9_RKSE_:
[----:B------:R-:W-:Y:S01]  /*87b0*/  IADD3 R3, R25, -c[0x0][0x20], RZ ;  /* 0x8000080019037a10 */ /* 0x000fe20007ffe0ff */
[----:B------:R-:W-:Y:S01]  /*87c0*/  IMAD.MOV.U32 R16, RZ, RZ, R6 ;  /* 0x000000ffff107224 */ /* 0x000fe200078e0006 */
[----:B------:R-:W-:-:S03]  /*87d0*/  MOV R17, 0x0 ;  /* 0x0000000000117802 */ /* 0x000fc60000000f00 */
[----:B------:R1:W-:Y:S04]  /*87e0*/  STL [R3], R2 ;  /* 0x0000000203007387 */ /* 0x0003e80000100800 */
[----:B------:R1:W-:Y:S01]  /*87f0*/  STL [R3+0x4], R8 ;  /* 0x0000040803007387 */ /* 0x0003e20000100800 */
[----:B------:R-:W-:Y:S05]  /*8800*/  RET.REL.NODEC R16 `(_ZN7cutlass13device_kernelIN5flash19enable_sm80_to_sm89INS1_16FlashAttnBwdSm80INS1_25CollectiveMainloopBwdSm80ILi2ELi2EN4cute5tupleIJNS5_1CILi128EEES8_NS7_ILi64EEEEEENS_10bfloat16_tEfNS_4arch4Sm80ELb0ELb1ELb1ELb1ELb1ELb0ELb0ELb0ELi2ELi4ELi4ELi4ELb0EEENS1_24CollectiveEpilogueBwdGQAISA_fSD_Li256ELb1ELb1EEENS1_19SingleTileSchedulerILb1ELb0ELb0ELi128EEEEEEEEEvNT_6ParamsE) ;  /* 0xffff77f010007950 */ /* 0x000fea0003c3ffff */
        .type           $_ZN7cutlass13device_kernelIN5flash19enable_sm80_to_sm89INS1_16FlashAttnBwdSm80INS1_25CollectiveMainloopBwdSm80ILi2ELi2EN4cute5tupleIJNS5_1CILi128EEES8_NS7_ILi64EEEEEENS_10bfloat16_tEfNS_4arch4Sm80ELb0ELb1ELb1ELb1ELb1ELb0ELb0ELb0ELi2ELi4ELi4ELi4ELb0EEENS1_24CollectiveEpilogueBwdGQAISA_fSD_Li256ELb1ELb1EEENS1_19SingleTileSchedulerILb1ELb0ELb0ELi128EEEEEEEEEvNT_6ParamsE$_ZN4cute3eso3ESOILb1ELb0EJNS_5tupleIJNS2_IJNS_1CILi8EEENS3_ILi1EEEEEENS3_ILi2EEES4_EEENS2_IJNS2_IJS5_NS3_ILi0EEEEEEiNS3_ILi1024EEEEEEEEC2ERKS8_RKSC_,@function
        .size           $_ZN7cutlass13device_kernelIN5flash19enable_sm80_to_sm89INS1_16FlashAttnBwdSm80INS1_25CollectiveMainloopBwdSm80ILi2ELi2EN4cute5tupleIJNS5_1CILi128EEES8_NS7_ILi64EEEEEENS_10bfloat16_tEfNS_4arch4Sm80ELb0ELb1ELb1ELb1ELb1ELb0ELb0ELb0ELi2ELi4ELi4ELi4ELb0EEENS1_24CollectiveEpilogueBwdGQAISA_fSD_Li256ELb1ELb1EEENS1_19SingleTileSchedulerILb1ELb0ELb0ELi128EEEEEEEEEvNT_6ParamsE$_ZN4cute3eso3ESOILb1ELb0EJNS_5tupleIJNS2_IJNS_1CILi8EEENS3_ILi1EEEEEENS3_ILi2EEES4_EEENS2_IJNS2_IJS5_NS3_ILi0EEEEEEiNS3_ILi1024EEEEEEEEC2ERKS8_RKSC_,($_ZN7cutlass13device_kernelIN5flash19enable_sm80_to_sm89INS1_16FlashAttnBwdSm80INS1_25CollectiveMainloopBwdSm80ILi2ELi2EN4cute5tupleIJNS5_1CILi128EEES8_NS7_ILi64EEEEEENS_10bfloat16_tEfNS_4arch4Sm80ELb0ELb1ELb1ELb1ELb1ELb0ELb0ELb0ELi2ELi4ELi4ELi4ELb0EEENS1_24CollectiveEpilogueBwdGQAISA_fSD_Li256ELb1ELb1EEENS1_19SingleTileSchedulerILb1ELb0ELb0ELi128EEEEEEEEEvNT_6ParamsE$_ZN4cute3eso3ESOILb1ELb0EJNS_5tupleIJNS2_IJNS_1CILi8EEENS3_ILi1EEEEEENS3_ILi4EEES5_EEENS2_IJNS2_IJS5_NS3_ILi0EEEEEElS9_EEEEEC2ERKS8_RKSB_ - $_ZN7cutlass13device_kernelIN5flash19enable_sm80_to_sm89INS1_16FlashAttnBwdSm80INS1_25CollectiveMainloopBwdSm80ILi2ELi2EN4cute5tupleIJNS5_1CILi128EEES8_NS7_ILi64EEEEEENS_10bfloat16_tEfNS_4arch4Sm80ELb0ELb1ELb1ELb1ELb1ELb0ELb0ELb0ELi2ELi4ELi4ELi4ELb0EEENS1_24CollectiveEpilogueBwdGQAISA_fSD_Li256ELb1ELb1EEENS1_19SingleTileSchedulerILb1ELb0ELb0ELi128EEEEEEEEEvNT_6ParamsE$_ZN4cute3eso3ESOILb1ELb0EJNS_5tupleIJNS2_IJNS_1CILi8EEENS3_ILi1EEEEEENS3_ILi2EEES4_EEENS2_IJNS2_IJS5_NS3_ILi0EEEEEEiNS3_ILi1024EEEEEEEEC2ERKS8_RKSC_)
$_ZN7cutlass13device_kernelIN5flash19enable_sm80_to_sm89INS1_16FlashAttnBwdSm80INS1_25CollectiveMainloopBwdSm80ILi2ELi2EN4cute5tupleIJNS5_1CILi128EEES8_NS7_ILi64EEEEEENS_10bfloat16_tEfNS_4arch4Sm80ELb0ELb1ELb1ELb1ELb1ELb0ELb0ELb0ELi2ELi4ELi4ELi4ELb0EEENS1_24CollectiveEpilogueBwdGQAISA_fSD_Li256ELb1ELb1EEENS1_19SingleTileSchedulerILb1ELb0ELb0ELi128EEEEEEEEEvNT_6ParamsE$_ZN4cute3eso3ESOILb1ELb0EJNS_5tupleIJNS2_IJNS_1CILi8EEENS3_ILi1EEEEEENS3_ILi2EEES4_EEENS2_IJNS2_IJS5_NS3_ILi0EEEEEEiNS3_ILi1024EEEEEEEEC2ERKS8_RKSC_:
[----:B------:R-:W-:Y:S02]  /*8810*/  IADD3 R2, R25, -c[0x0][0x20], RZ ;  /* 0x8000080019027a10 */ /* 0x000fe40007ffe0ff */
[----:B------:R-:W-:-:S03]  /*8820*/  MOV R7, 0x0 ;  /* 0x0000000000077802 */ /* 0x000fc60000000f00 */
[----:B------:R1:W-:Y:S01]  /*8830*/  STL [R2], R3 ;  /* 0x0000000302007387 */ /* 0x0003e20000100800 */
[----:B------:R-:W-:Y:S05]  /*8840*/  RET.REL.NODEC R6 `(_ZN7cutlass13device_kernelIN5flash19enable_sm80_to_sm89INS1_16FlashAttnBwdSm80INS1_25CollectiveMainloopBwdSm80ILi2ELi2EN4cute5tupleIJNS5_1CILi128EEES8_NS7_ILi64EEEEEENS_10bfloat16_tEfNS_4arch4Sm80ELb0ELb1ELb1ELb1ELb1ELb0ELb0ELb0ELi2ELi4ELi4ELi4ELb0EEENS1_24CollectiveEpilogueBwdGQAISA_fSD_Li256ELb1ELb1EEENS1_19SingleTileSchedulerILb1ELb0ELb0ELi128EEEEEEEEEvNT_6ParamsE) ;  /* 0xffff77b006007950 */ /* 0x000fea0003c3ffff */
        .type           $_ZN7cutlass13device_kernelIN5flash19enable_sm80_to_sm89INS1_16FlashAttnBwdSm80INS1_25CollectiveMainloopBwdSm80ILi2ELi2EN4cute5tupleIJNS5_1CILi128EEES8_NS7_ILi64EEEEEENS_10bfloat16_tEfNS_4arch4Sm80ELb0ELb1ELb1ELb1ELb1ELb0ELb0ELb0ELi2ELi4ELi4ELi4ELb0EEENS1_24CollectiveEpilogueBwdGQAISA_fSD_Li256ELb1ELb1EEENS1_19SingleTileSchedulerILb1ELb0ELb0ELi128EEEEEEEEEvNT_6ParamsE$_ZN4cute3eso3ESOILb1ELb0EJNS_5tupleIJNS2_IJNS_1CILi8EEENS3_ILi1EEEEEENS3_ILi4EEES5_EEENS2_IJNS2_IJS5_NS3_ILi0EEEEEElS9_EEEEEC2ERKS8_RKSB_,@function
        .size           $_ZN7cutlass13device_kernelIN5flash19enable_sm80_to_sm89INS1_16FlashAttnBwdSm80INS1_25CollectiveMainloopBwdSm80ILi2ELi2EN4cute5tupleIJNS5_1CILi128EEES8_NS7_ILi64EEEEEENS_10bfloat16_tEfNS_4arch4Sm80ELb0ELb1ELb1ELb1ELb1ELb0ELb0ELb0ELi2ELi4ELi4ELi4ELb0EEENS1_24CollectiveEpilogueBwdGQAISA_fSD_Li256ELb1ELb1EEENS1_19SingleTileSchedulerILb1ELb0ELb0ELi128EEEEEEEEEvNT_6ParamsE$_ZN4cute3eso3ESOILb1ELb0EJNS_5tupleIJNS2_IJNS_1CILi8EEENS3_ILi1EEEEEENS3_ILi4EEES5_EEENS2_IJNS2_IJS5_NS3_ILi0EEEEEElS9_EEEEEC2ERKS8_RKSB_,($_ZN7cutlass13device_kernelIN5flash19enable_sm80_to_sm89INS1_16FlashAttnBwdSm80INS1_25CollectiveMainloopBwdSm80ILi2ELi2EN4cute5tupleIJNS5_1CILi128EEES8_NS7_ILi64EEEEEENS_10bfloat16_tEfNS_4arch4Sm80ELb0ELb1ELb1ELb1ELb1ELb0ELb0ELb0ELi2ELi4ELi4ELi4ELb0EEENS1_24CollectiveEpilogueBwdGQAISA_fSD_Li256ELb1ELb1EEENS1_19SingleTileSchedulerILb1ELb0ELb0ELi128EEEEEEEEEvNT_6ParamsE$_ZN4cute3eso3ESOILb1ELb0EJNS_5tupleIJNS_1CILi0EEES4_EEEiEEC2ERKS5_RKi - $_ZN7cutlass13device_kernelIN5flash19enable_sm80_to_sm89INS1_16FlashAttnBwdSm80INS1_25CollectiveMainloopBwdSm80ILi2ELi2EN4cute5tupleIJNS5_1CILi128EEES8_NS7_ILi64EEEEEENS_10bfloat16_tEfNS_4arch4Sm80ELb0ELb1ELb1ELb1ELb1ELb0ELb0ELb0ELi2ELi4ELi4ELi4ELb0EEENS1_24CollectiveEpilogueBwdGQAISA_fSD_Li256ELb1ELb1EEENS1_19SingleTileSchedulerILb1ELb0ELb0ELi128EEEEEEEEEvNT_6ParamsE$_ZN4cute3eso3ESOILb1ELb0EJNS_5tupleIJNS2_IJNS_1CILi8EEENS3_ILi1EEEEEENS3_ILi4EEES5_EEENS2_IJNS2_IJS5_NS3_ILi0EEEEEElS9_EEEEEC2ERKS8_RKSB_)
$_ZN7cutlass13device_kernelIN5flash19enable_sm80_to_sm89INS1_16FlashAttnBwdSm80INS1_25CollectiveMainloopBwdSm80ILi2ELi2EN4cute5tupleIJNS5_1CILi128EEES8_NS7_ILi64EEEEEENS_10bfloat16_tEfNS_4arch4Sm80ELb0ELb1ELb1ELb1ELb1ELb0ELb0ELb0ELi2ELi4ELi4ELi4ELb0EEENS1_24CollectiveEpilogueBwdGQAISA_fSD_Li256ELb1ELb1EEENS1_19SingleTileSchedulerILb1ELb0ELb0ELi128EEEEEEEEEvNT_6ParamsE$_ZN4cute3eso3ESOILb1ELb0EJNS_5tupleIJNS2_IJNS_1CILi8EEENS3_ILi1EEEEEENS3_ILi4EEES5_EEENS2_IJNS2_IJS5_NS3_ILi0EEEEEElS9_EEEEEC2ERKS8_RKSB_:
[----:B------:R-:W-:Y:S01]  /*8850*/  IADD3 R3, R13, -c[0x0][0x20], RZ ;  /* 0x800008000d037a10 */ /* 0x000fe20007ffe0ff */
[----:B------:R-:W-:Y:S01]  /*8860*/  IMAD.MOV.U32 R84, RZ, RZ, R2 ;  /* 0x000000ffff547224 */ /* 0x000fe200078e0002 */
[----:B------:R-:W-:Y:S01]  /*8870*/  MOV R86, R6 ;  /* 0x0000000600567202 */ /* 0x000fe20000000f00 */
[----:B------:R-:W-:Y:S01]  /*8880*/  IMAD.MOV.U32 R85, RZ, RZ, R5 ;  /* 0x000000ffff557224 */ /* 0x000fe200078e0005 */
[----:B------:R-:W-:-:S04]  /*8890*/  MOV R87, 0x0 ;  /* 0x0000000000577802 */ /* 0x000fc80000000f00 */
[----:B------:R1:W-:Y:S01]  /*88a0*/  STL.64 [R3], R84 ;  /* 0x0000005403007387 */ /* 0x0003e20000100a00 */
[----:B------:R-:W-:Y:S05]  /*88b0*/  RET.REL.NODEC R86 `(_ZN7cutlass13device_kernelIN5flash19enable_sm80_to_sm89INS1_16FlashAttnBwdSm80INS1_25CollectiveMainloopBwdSm80ILi2ELi2EN4cute5tupleIJNS5_1CILi128EEES8_NS7_ILi64EEEEEENS_10bfloat16_tEfNS_4arch4Sm80ELb0ELb1ELb1ELb1ELb1ELb0ELb0ELb0ELi2ELi4ELi4ELi4ELb0EEENS1_24CollectiveEpilogueBwdGQAISA_fSD_Li256ELb1ELb1EEENS1_19SingleTileSchedulerILb1ELb0ELb0ELi128EEEEEEEEEvNT_6ParamsE) ;  /* 0xffff774056007950 */ /* 0x000fea0003c3ffff */
        .type           $_ZN7cutlass13device_kernelIN5flash19enable_sm80_to_sm89INS1_16FlashAttnBwdSm80INS1_25CollectiveMainloopBwdSm80ILi2ELi2EN4cute5tupleIJNS5_1CILi128EEES8_NS7_ILi64EEEEEENS_10bfloat16_tEfNS_4arch4Sm80ELb0ELb1ELb1ELb1ELb1ELb0ELb0ELb0ELi2ELi4ELi4ELi4ELb0EEENS1_24CollectiveEpilogueBwdGQAISA_fSD_Li256ELb1ELb1EEENS1_19SingleTileSchedulerILb1ELb0ELb0ELi128EEEEEEEEEvNT_6ParamsE$_ZN4cute3eso3ESOILb1ELb0EJNS_5tupleIJNS_1CILi0EEES4_EEEiEEC2ERKS5_RKi,@function
        .size           $_ZN7cutlass13device_kernelIN5flash19enable_sm80_to_sm89INS1_16FlashAttnBwdSm80INS1_25CollectiveMainloopBwdSm80ILi2ELi2EN4cute5tupleIJNS5_1CILi128EEES8_NS7_ILi64EEEEEENS_10bfloat16_tEfNS_4arch4Sm80ELb0ELb1ELb1ELb1ELb1ELb0ELb0ELb0ELi2ELi4ELi4ELi4ELb0EEENS1_24CollectiveEpilogueBwdGQAISA_fSD_Li256ELb1ELb1EEENS1_19SingleTileSchedulerILb1ELb0ELb0ELi128EEEEEEEEEvNT_6ParamsE$_ZN4cute3eso3ESOILb1ELb0EJNS_5tupleIJNS_1CILi0EEES4_EEEiEEC2ERKS5_RKi,($_ZN7cutlass13device_kernelIN5flash19enable_sm80_to_sm89INS1_16FlashAttnBwdSm80INS1_25CollectiveMainloopBwdSm80ILi2ELi2EN4cute5tupleIJNS5_1CILi128EEES8_NS7_ILi64EEEEEENS_10bfloat16_tEfNS_4arch4Sm80ELb0ELb1ELb1ELb1ELb1ELb0ELb0ELb0ELi2ELi4ELi4ELi4ELb0EEENS1_24CollectiveEpilogueBwdGQAISA_fSD_Li256ELb1ELb1EEENS1_19SingleTileSchedulerILb1ELb0ELb0ELi128EEEEEEEEEvNT_6ParamsE$_ZN4cute3eso3ESOILb1ELb0EJNS_5tupleIJNS_1CILi16EEENS3_ILi2EEES5_S5_NS3_ILi4EEES5_EEENS2_IJNS3_ILi1EEEiiiNS3_ILi144EEENS3_ILi512EEEEEEEEC2ERKS7_RKSB_ - $_ZN7cutlass13device_kernelIN5flash19enable_sm80_to_sm89INS1_16FlashAttnBwdSm80INS1_25CollectiveMainloopBwdSm80ILi2ELi2EN4cute5tupleIJNS5_1CILi128EEES8_NS7_ILi64EEEEEENS_10bfloat16_tEfNS_4arch4Sm80ELb0ELb1ELb1ELb1ELb1ELb0ELb0ELb0ELi2ELi4ELi4ELi4ELb0EEENS1_24CollectiveEpilogueBwdGQAISA_fSD_Li256ELb1ELb1EEENS1_19SingleTileSchedulerILb1ELb0ELb0ELi128EEEEEEEEEvNT_6ParamsE$_ZN4cute3eso3ESOILb1ELb0EJNS_5tupleIJNS_1CILi0EEES4_EEEiEEC2ERKS5_RKi)
$_ZN7cutlass13device_kernelIN5flash19enable_sm80_to_sm89INS1_16FlashAttnBwdSm80INS1_25CollectiveMainloopBwdSm80ILi2ELi2EN4cute5tupleIJNS5_1CILi128EEES8_NS7_ILi64EEEEEENS_10bfloat16_tEfNS_4arch4Sm80ELb0ELb1ELb1ELb1ELb1ELb0ELb0ELb0ELi2ELi4ELi4ELi4ELb0EEENS1_24CollectiveEpilogueBwdGQAISA_fSD_Li256ELb1ELb1EEENS1_19SingleTileSchedulerILb1ELb0ELb0ELi128EEEEEEEEEvNT_6ParamsE$_ZN4cute3eso3ESOILb1ELb0EJNS_5tupleIJNS_1CILi0EEES4_EEEiEEC2ERKS5_RKi:
[----:B------:R-:W-:Y:S02]  /*88c0*/  IADD3 R2, R70, -c[0x0][0x20], RZ ;  /* 0x8000080046027a10 */ /* 0x000fe40007ffe0ff */
[----:B------:R-:W-:-:S03]  /*88d0*/  MOV R5, 0x0 ;  /* 0x0000000000057802 */ /* 0x000fc60000000f00 */
[----:B------:R1:W-:Y:S01]  /*88e0*/  STL [R2], R3 ;  /* 0x0000000302007387 */ /* 0x0003e20000100800 */
[----:B------:R-:W-:Y:S05]  /*88f0*/  RET.REL.NODEC R4 `(_ZN7cutlass13device_kernelIN5flash19enable_sm80_to_sm89INS1_16FlashAttnBwdSm80INS1_25CollectiveMainloopBwdSm80ILi2ELi2EN4cute5tupleIJNS5_1CILi128EEES8_NS7_ILi64EEEEEENS_10bfloat16_tEfNS_4arch4Sm80ELb0ELb1ELb1ELb1ELb1ELb0ELb0ELb0ELi2ELi4ELi4ELi4ELb0EEENS1_24CollectiveEpilogueBwdGQAISA_fSD_Li256ELb1ELb1EEENS1_19SingleTileSchedulerILb1ELb0ELb0ELi128EEEEEEEEEvNT_6ParamsE) ;  /* 0xffff770004007950 */ /* 0x000fea0003c3ffff */
        .type           $_ZN7cutlass13device_kernelIN5flash19enable_sm80_to_sm89INS1_16FlashAttnBwdSm80INS1_25CollectiveMainloopBwdSm80ILi2ELi2EN4cute5tupleIJNS5_1CILi128EEES8_NS7_ILi64EEEEEENS_10bfloat16_tEfNS_4arch4Sm80ELb0ELb1ELb1ELb1ELb1ELb0ELb0ELb0ELi2ELi4ELi4ELi4ELb0EEENS1_24CollectiveEpilogueBwdGQAISA_fSD_Li256ELb1ELb1EEENS1_19SingleTileSchedulerILb1ELb0ELb0ELi128EEEEEEEEEvNT_6ParamsE$_ZN4cute3eso3ESOILb1ELb0EJNS_5tupleIJNS_1CILi16EEENS3_ILi2EEES5_S5_NS3_ILi4EEES5_EEENS2_IJNS3_ILi1EEEiiiNS3_ILi144EEENS3_ILi512EEEEEEEEC2ERKS7_RKSB_,@function
        .size           $_ZN7cutlass13device_kernelIN5flash19enable_sm80_to_sm89INS1_16FlashAttnBwdSm80INS1_25CollectiveMainloopBwdSm80ILi2ELi2EN4cute5tupleIJNS5_1CILi128EEES8_NS7_ILi64EEEEEENS_10bfloat16_tEfNS_4arch4Sm80ELb0ELb1ELb1ELb1ELb1ELb0ELb0ELb0ELi2ELi4ELi4ELi4ELb0EEENS1_24CollectiveEpilogueBwdGQAISA_fSD_Li256ELb1ELb1EEENS1_19SingleTileSchedulerILb1ELb0ELb0ELi128EEEEEEEEEvNT_6ParamsE$_ZN4cute3eso3ESOILb1ELb0EJNS_5tupleIJNS_1CILi16EEENS3_ILi2EEES5_S5_NS3_ILi4EEES5_EEENS2_IJNS3_ILi1EEEiiiNS3_ILi144EEENS3_ILi512EEEEEEEEC2ERKS7_RKSB_,($_ZN7cutlass13device_kernelIN5flash19enable_sm80_to_sm89INS1_16FlashAttnBwdSm80INS1_25CollectiveMainloopBwdSm80ILi2ELi2EN4cute5tupleIJNS5_1CILi128EEES8_NS7_ILi64EEEEEENS_10bfloat16_tEfNS_4arch4Sm80ELb0ELb1ELb1ELb1ELb1ELb0ELb0ELb0ELi2ELi4ELi4ELi4ELb0EEENS1_24CollectiveEpilogueBwdGQAISA_fSD_Li256ELb1ELb1EEENS1_19SingleTileSchedulerILb1ELb0ELb0ELi128EEEEEEEEEvNT_6ParamsE$_ZN4cute3eso3ESOILb1ELb0EJNS_5tupleIJNS_1CILi1EEENS2_IJS4_NS3_ILi2EEES5_EEEEEENS2_IJNS3_ILi0EEENS2_IJS4_NS3_ILi256EEEiEEEEEEEEC2ERKS7_RKSB_ - $_ZN7cutlass13device_kernelIN5flash19enable_sm80_to_sm89INS1_16FlashAttnBwdSm80INS1_25CollectiveMainloopBwdSm80ILi2ELi2EN4cute5tupleIJNS5_1CILi128EEES8_NS7_ILi64EEEEEENS_10bfloat16_tEfNS_4arch4Sm80ELb0ELb1ELb1ELb1ELb1ELb0ELb0ELb0ELi2ELi4ELi4ELi4ELb0EEENS1_24CollectiveEpilogueBwdGQAISA_fSD_Li256ELb1ELb1EEENS1_19SingleTileSchedulerILb1ELb0ELb0ELi128EEEEEEEEEvNT_6ParamsE$_ZN4cute3eso3ESOILb1ELb0EJNS_5tupleIJNS_1CILi16EEENS3_ILi2EEES5_S5_NS3_ILi4EEES5_EEENS2_IJNS3_ILi1EEEiiiNS3_ILi144EEENS3_ILi512EEEEEEEEC2ERKS7_RKSB_)
$_ZN7cutlass13device_kernelIN5flash19enable_sm80_to_sm89INS1_16FlashAttnBwdSm80INS1_25CollectiveMainloopBwdSm80ILi2ELi2EN4cute5tupleIJNS5_1CILi128EEES8_NS7_ILi64EEEEEENS_10bfloat16_tEfNS_4arch4Sm80ELb0ELb1ELb1ELb1ELb1ELb0ELb0ELb0ELi2ELi4ELi4ELi4ELb0EEENS1_24CollectiveEpilogueBwdGQAISA_fSD_Li256ELb1ELb1EEENS1_19SingleTileSchedulerILb1ELb0ELb0ELi128EEEEEEEEEvNT_6ParamsE$_ZN4cute3eso3ESOILb1ELb0EJNS_5tupleIJNS_1CILi16EEENS3_ILi2EEES5_S5_NS3_ILi4EEES5_EEENS2_IJNS3_ILi1EEEiiiNS3_ILi144EEENS3_ILi512EEEEEEEEC2ERKS7_RKSB_:
[----:B------:R-:W-:Y:S01]  /*8900*/  IADD3 R4, R62, -c[0x0][0x20], RZ ;  /* 0x800008003e047a10 */ /* 0x000fe20007ffe0ff */
[----:B------:R-:W-:Y:S01]  /*8910*/  IMAD.MOV.U32 R74, RZ, RZ, R8 ;  /* 0x000000ffff4a7224 */ /* 0x000fe200078e0008 */
[----:B------:R-:W-:-:S03]  /*8920*/  MOV R75, 0x0 ;  /* 0x00000000004b7802 */ /* 0x000fc60000000f00 */
[----:B------:R1:W-:Y:S04]  /*8930*/  STL [R4], R2 ;  /* 0x0000000204007387 */ /* 0x0003e80000100800 */
[----:B------:R1:W-:Y:S04]  /*8940*/  STL [R4+0x4], R3 ;  /* 0x0000040304007387 */ /* 0x0003e80000100800 */
[----:B------:R1:W-:Y:S01]  /*8950*/  STL [R4+0x8], R5 ;  /* 0x0000080504007387 */ /* 0x0003e20000100800 */
[----:B------:R-:W-:Y:S05]  /*8960*/  RET.REL.NODEC R74 `(_ZN7cutlass13device_kernelIN5flash19enable_sm80_to_sm89INS1_16FlashAttnBwdSm80INS1_25CollectiveMainloopBwdSm80ILi2ELi2EN4cute5tupleIJNS5_1CILi128EEES8_NS7_ILi64EEEEEENS_10bfloat16_tEfNS_4arch4Sm80ELb0ELb1ELb1ELb1ELb1ELb0ELb0ELb0ELi2ELi4ELi4ELi4ELb0EEENS1_24CollectiveEpilogueBwdGQAISA_fSD_Li256ELb1ELb1EEENS1_19SingleTileSchedulerILb1ELb0ELb0ELi128EEEEEEEEEvNT_6ParamsE) ;  /* 0xffff76904a007950 */ /* 0x000fea0003c3ffff */
        .type           $_ZN7cutlass13device_kernelIN5flash19enable_sm80_to_sm89INS1_16FlashAttnBwdSm80INS1_25CollectiveMainloopBwdSm80ILi2ELi2EN4cute5tupleIJNS5_1CILi128EEES8_NS7_ILi64EEEEEENS_10bfloat16_tEfNS_4arch4Sm80ELb0ELb1ELb1ELb1ELb1ELb0ELb0ELb0ELi2ELi4ELi4ELi4ELb0EEENS1_24CollectiveEpilogueBwdGQAISA_fSD_Li256ELb1ELb1EEENS1_19SingleTileSchedulerILb1ELb0ELb0ELi128EEEEEEEEEvNT_6ParamsE$_ZN4cute3eso3ESOILb1ELb0EJNS_5tupleIJNS_1CILi1EEENS2_IJS4_NS3_ILi2EEES5_EEEEEENS2_IJNS3_ILi0EEENS2_IJS4_NS3_ILi256EEEiEEEEEEEEC2ERKS7_RKSB_,@function
        .size           $_ZN7cutlass13device_kernelIN5flash19enable_sm80_to_sm89INS1_16FlashAttnBwdSm80INS1_25CollectiveMainloopBwdSm80ILi2ELi2EN4cute5tupleIJNS5_1CILi128EEES8_NS7_ILi64EEEEEENS_10bfloat16_tEfNS_4arch4Sm80ELb0ELb1ELb1ELb1ELb1ELb0ELb0ELb0ELi2ELi4ELi4ELi4ELb0EEENS1_24CollectiveEpilogueBwdGQAISA_fSD_Li256ELb1ELb1EEENS1_19SingleTileSchedulerILb1ELb0ELb0ELi128EEEEEEEEEvNT_6ParamsE$_ZN4cute3eso3ESOILb1ELb0EJNS_5tupleIJNS_1CILi1EEENS2_IJS4_NS3_ILi2EEES5_EEEEEENS2_IJNS3_ILi0EEENS2_IJS4_NS3_ILi256EEEiEEEEEEEEC2ERKS7_RKSB_,($_ZN7cutlass13device_kernelIN5flash19enable_sm80_to_sm89INS1_16FlashAttnBwdSm80INS1_25CollectiveMainloopBwdSm80ILi2ELi2EN4cute5tupleIJNS5_1CILi128EEES8_NS7_ILi64EEEEEENS_10bfloat16_tEfNS_4arch4Sm80ELb0ELb1ELb1ELb1ELb1ELb0ELb0ELb0ELi2ELi4ELi4ELi4ELb0EEENS1_24CollectiveEpilogueBwdGQAISA_fSD_Li256ELb1ELb1EEENS1_19SingleTileSchedulerILb1ELb0ELb0ELi128EEEEEEEEEvNT_6ParamsE$_ZN4cute3eso3ESOILb1ELb0EJNS_5tupleIJNS_1CILi1EEENS3_ILi0EEEEEENS2_IJiEEEEEC2ERKS6_RKS7_ - $_ZN7cutlass13device_kernelIN5flash19enable_sm80_to_sm89INS1_16FlashAttnBwdSm80INS1_25CollectiveMainloopBwdSm80ILi2ELi2EN4cute5tupleIJNS5_1CILi128EEES8_NS7_ILi64EEEEEENS_10bfloat16_tEfNS_4arch4Sm80ELb0ELb1ELb1ELb1ELb1ELb0ELb0ELb0ELi2ELi4ELi4ELi4ELb0EEENS1_24CollectiveEpilogueBwdGQAISA_fSD_Li256ELb1ELb1EEENS1_19SingleTileSchedulerILb1ELb0ELb0ELi128EEEEEEEEEvNT_6ParamsE$_ZN4cute3eso3ESOILb1ELb0EJNS_5tupleIJNS_1CILi1EEENS2_IJS4_NS3_ILi2EEES5_EEEEEENS2_IJNS3_ILi0EEENS2_IJS4_NS3_ILi256EEEiEEEEEEEEC2ERKS7_RKSB_)
$_ZN7cutlass13device_kernelIN5flash19enable_sm80_to_sm89INS1_16FlashAttnBwdSm80INS1_25CollectiveMainloopBwdSm80ILi2ELi2EN4cute5tupleIJNS5_1CILi128EEES8_NS7_ILi64EEEEEENS_10bfloat16_tEfNS_4arch4Sm80ELb0ELb1ELb1ELb1ELb1ELb0ELb0ELb0ELi2ELi4ELi4ELi4ELb0EEENS1_24CollectiveEpilogueBwdGQAISA_fSD_Li256ELb1ELb1EEENS1_19SingleTileSchedulerILb1ELb0ELb0ELi128EEEEEEEEEvNT_6ParamsE$_ZN4cute3eso3ESOILb1ELb0EJNS_5tupleIJNS_1CILi1EEENS2_IJS4_NS3_ILi2EEES5_EEEEEENS2_IJNS3_ILi0EEENS2_IJS4_NS3_ILi256EEEiEEEEEEEEC2ERKS7_RKSB_:
[----:B------:R-:W-:Y:S02]  /*8970*/  IADD3 R3, R9, -c[0x0][0x20], RZ ;  /* 0x8000080009037a10 */ /* 0x000fe40007ffe0ff */
[----:B------:R-:W-:-:S03]  /*8980*/  MOV R5, 0x0 ;  /* 0x0000000000057802 */ /* 0x000fc60000000f00 */
[----:B------:R1:W-:Y:S01]  /*8990*/  STL [R3], R2 ;  /* 0x0000000203007387 */ /* 0x0003e20000100800 */
[----:B------:R-:W-:Y:S05]  /*89a0*/  RET.REL.NODEC R4 `(_ZN7cutlass13device_kernelIN5flash19enable_sm80_to_sm89INS1_16FlashAttnBwdSm80INS1_25CollectiveMainloopBwdSm80ILi2ELi2EN4cute5tupleIJNS5_1CILi128EEES8_NS7_ILi64EEEEEENS_10bfloat16_tEfNS_4arch4Sm80ELb0ELb1ELb1ELb1ELb1ELb0ELb0ELb0ELi2ELi4ELi4ELi4ELb0EEENS1_24CollectiveEpilogueBwdGQAISA_fSD_Li256ELb1ELb1EEENS1_19SingleTileSchedulerILb1ELb0ELb0ELi128EEEEEEEEEvNT_6ParamsE) ;  /* 0xffff765004007950 */ /* 0x000fea0003c3ffff */
        .type           $_ZN7cutlass13device_kernelIN5flash19enable_sm80_to_sm89INS1_16FlashAttnBwdSm80INS1_25CollectiveMainloopBwdSm80ILi2ELi2EN4cute5tupleIJNS5_1CILi128EEES8_NS7_ILi64EEEEEENS_10bfloat16_tEfNS_4arch4Sm80ELb0ELb1ELb1ELb1ELb1ELb0ELb0ELb0ELi2ELi4ELi4ELi4ELb0EEENS1_24CollectiveEpilogueBwdGQAISA_fSD_Li256ELb1ELb1EEENS1_19SingleTileSchedulerILb1ELb0ELb0ELi128EEEEEEEEEvNT_6ParamsE$_ZN4cute3eso3ESOILb1ELb0EJNS_5tupleIJNS_1CILi1EEENS3_ILi0EEEEEENS2_IJiEEEEEC2ERKS6_RKS7_,@function
        .size           $_ZN7cutlass13device_kernelIN5flash19enable_sm80_to_sm89INS1_16FlashAttnBwdSm80INS1_25CollectiveMainloopBwdSm80ILi2ELi2EN4cute5tupleIJNS5_1CILi128EEES8_NS7_ILi64EEEEEENS_10bfloat16_tEfNS_4arch4Sm80ELb0ELb1ELb1ELb1ELb1ELb0ELb0ELb0ELi2ELi4ELi4ELi4ELb0EEENS1_24CollectiveEpilogueBwdGQAISA_fSD_Li256ELb1ELb1EEENS1_19SingleTileSchedulerILb1ELb0ELb0ELi128EEEEEEEEEvNT_6ParamsE$_ZN4cute3eso3ESOILb1ELb0EJNS_5tupleIJNS_1CILi1EEENS3_ILi0EEEEEENS2_IJiEEEEEC2ERKS6_RKS7_,($_ZN7cutlass13device_kernelIN5flash19enable_sm80_to_sm89INS1_16FlashAttnBwdSm80INS1_25CollectiveMainloopBwdSm80ILi2ELi2EN4cute5tupleIJNS5_1CILi128EEES8_NS7_ILi64EEEEEENS_10bfloat16_tEfNS_4arch4Sm80ELb0ELb1ELb1ELb1ELb1ELb0ELb0ELb0ELi2ELi4ELi4ELi4ELb0EEENS1_24CollectiveEpilogueBwdGQAISA_fSD_Li256ELb1ELb1EEENS1_19SingleTileSchedulerILb1ELb0ELb0ELi128EEEEEEEEEvNT_6ParamsE$_ZN4cute3eso3ESOILb1ELb0EJNS_5tupleIJNS_1CILi1EEENS3_ILi0EEEEEENS3_ILi4096EEENS2_IJiiEEEEEC2ERKS6_RKS7_RKS8_ - $_ZN7cutlass13device_kernelIN5flash19enable_sm80_to_sm89INS1_16FlashAttnBwdSm80INS1_25CollectiveMainloopBwdSm80ILi2ELi2EN4cute5tupleIJNS5_1CILi128EEES8_NS7_ILi64EEEEEENS_10bfloat16_tEfNS_4arch4Sm80ELb0ELb1ELb1ELb1ELb1ELb0ELb0ELb0ELi2ELi4ELi4ELi4ELb0EEENS1_24CollectiveEpilogueBwdGQAISA_fSD_Li256ELb1ELb1EEENS1_19SingleTileSchedulerILb1ELb0ELb0ELi128EEEEEEEEEvNT_6ParamsE$_ZN4cute3eso3ESOILb1ELb0EJNS_5tupleIJNS_1CILi1EEENS3_ILi0EEEEEENS2_IJiEEEEEC2ERKS6_RKS7_)
$_ZN7cutlass13device_kernelIN5flash19enable_sm80_to_sm89INS1_16FlashAttnBwdSm80INS1_25CollectiveMainloopBwdSm80ILi2ELi2EN4cute5tupleIJNS5_1CILi128EEES8_NS7_ILi64EEEEEENS_10bfloat16_tEfNS_4arch4Sm80ELb0ELb1ELb1ELb1ELb1ELb0ELb0ELb0ELi2ELi4ELi4ELi4ELb0EEENS1_24CollectiveEpilogueBwdGQAISA_fSD_Li256ELb1ELb1EEENS1_19SingleTileSchedulerILb1ELb0ELb0ELi128EEEEEEEEEvNT_6ParamsE$_ZN4cute3eso3ESOILb1ELb0EJNS_5tupleIJNS_1CILi1EEENS3_ILi0EEEEEENS2_IJiEEEEEC2ERKS6_RKS7_:
[----:B------:R-:W-:Y:S02]  /*89b0*/  IADD3 R2, R70, -c[0x0][0x20], RZ ;  /* 0x8000080046027a10 */ /* 0x000fe40007ffe0ff */
[----:B------:R-:W-:-:S03]  /*89c0*/  MOV R7, 0x0 ;  /* 0x0000000000077802 */ /* 0x000fc60000000f00 */
[----:B------:R1:W-:Y:S01]  /*89d0*/  STL [R2], R3 ;  /* 0x0000000302007387 */ /* 0x0003e20000100800 */
[----:B------:R-:W-:Y:S05]  /*89e0*/  RET.REL.NODEC R6 `(_ZN7cutlass13device_kernelIN5flash19enable_sm80_to_sm89INS1_16FlashAttnBwdSm80INS1_25CollectiveMainloopBwdSm80ILi2ELi2EN4cute5tupleIJNS5_1CILi128EEES8_NS7_ILi64EEEEEENS_10bfloat16_tEfNS_4arch4Sm80ELb0ELb1ELb1ELb1ELb1ELb0ELb0ELb0ELi2ELi4ELi4ELi4ELb0EEENS1_24CollectiveEpilogueBwdGQAISA_fSD_Li256ELb1ELb1EEENS1_19SingleTileSchedulerILb1ELb0ELb0ELi128EEEEEEEEEvNT_6ParamsE) ;  /* 0xffff761006007950 */ /* 0x000fea0003c3ffff */
        .type           $_ZN7cutlass13device_kernelIN5flash19enable_sm80_to_sm89INS1_16FlashAttnBwdSm80INS1_25CollectiveMainloopBwdSm80ILi2ELi2EN4cute5tupleIJNS5_1CILi128EEES8_NS7_ILi64EEEEEENS_10bfloat16_tEfNS_4arch4Sm80ELb0ELb1ELb1ELb1ELb1ELb0ELb0ELb0ELi2ELi4ELi4ELi4ELb0EEENS1_24CollectiveEpilogueBwdGQAISA_fSD_Li256ELb1ELb1EEENS1_19SingleTileSchedulerILb1ELb0ELb0ELi128EEEEEEEEEvNT_6ParamsE$_ZN4cute3eso3ESOILb1ELb0EJNS_5tupleIJNS_1CILi1EEENS3_ILi0EEEEEENS3_ILi4096EEENS2_IJiiEEEEEC2ERKS6_RKS7_RKS8_,@function
        .size           $_ZN7cutlass13device_kernelIN5flash19enable_sm80_to_sm89INS1_16FlashAttnBwdSm80INS1_25CollectiveMainloopBwdSm80ILi2ELi2EN4cute5tupleIJNS5_1CILi128EEES8_NS7_ILi64EEEEEENS_10bfloat16_tEfNS_4arch4Sm80ELb0ELb1ELb1ELb1ELb1ELb0ELb0ELb0ELi2ELi4ELi4ELi4ELb0EEENS1_24CollectiveEpilogueBwdGQAISA_fSD_Li256ELb1ELb1EEENS1_19SingleTileSchedulerILb1ELb0ELb0ELi128EEEEEEEEEvNT_6ParamsE$_ZN4cute3eso3ESOILb1ELb0EJNS_5tupleIJNS_1CILi1EEENS3_ILi0EEEEEENS3_ILi4096EEENS2_IJiiEEEEEC2ERKS6_RKS7_RKS8_,($_ZN7cutlass13device_kernelIN5flash19enable_sm80_to_sm89INS1_16FlashAttnBwdSm80INS1_25CollectiveMainloopBwdSm80ILi2ELi2EN4cute5tupleIJNS5_1CILi128EEES8_NS7_ILi64EEEEEENS_10bfloat16_tEfNS_4arch4Sm80ELb0ELb1ELb1ELb1ELb1ELb0ELb0ELb0ELi2ELi4ELi4ELi4ELb0EEENS1_24CollectiveEpilogueBwdGQAISA_fSD_Li256ELb1ELb1EEENS1_19SingleTileSchedulerILb1ELb0ELb0ELi128EEEEEEEEEvNT_6ParamsE$_ZN4cute3eso3ESOILb1ELb0EJNS_5tupleIJNS_1CILi1EEENS3_ILi0EEEEEEiEEC2ERKS6_RKi - $_ZN7cutlass13device_kernelIN5flash19enable_sm80_to_sm89INS1_16FlashAttnBwdSm80INS1_25CollectiveMainloopBwdSm80ILi2ELi2EN4cute5tupleIJNS5_1CILi128EEES8_NS7_ILi64EEEEEENS_10bfloat16_tEfNS_4arch4Sm80ELb0ELb1ELb1ELb1ELb1ELb0ELb0ELb0ELi2ELi4ELi4ELi4ELb0EEENS1_24CollectiveEpilogueBwdGQAISA_fSD_Li256ELb1ELb1EEENS1_19SingleTileSchedulerILb1ELb0ELb0ELi128EEEEEEEEEvNT_6ParamsE$_ZN4cute3eso3ESOILb1ELb0EJNS_5tupleIJNS_1CILi1EEENS3_ILi0EEEEEENS3_ILi4096EEENS2_IJiiEEEEEC2ERKS6_RKS7_RKS8_)
$_ZN7cutlass13device_kernelIN5flash19enable_sm80_to_sm89INS1_16FlashAttnBwdSm80INS1_25CollectiveMainloopBwdSm80ILi2ELi2EN4cute5tupleIJNS5_1CILi128EEES8_NS7_ILi64EEEEEENS_10bfloat16_tEfNS_4arch4Sm80ELb0ELb1ELb1ELb1ELb1ELb0ELb0ELb0ELi2ELi4ELi4ELi4ELb0EEENS1_24CollectiveEpilogueBwdGQAISA_fSD_Li256ELb1ELb1EEENS1_19SingleTileSchedulerILb1ELb0ELb0ELi128EEEEEEEEEvNT_6ParamsE$_ZN4cute3eso3ESOILb1ELb0EJNS_5tupleIJNS_1CILi1EEENS3_ILi0EEEEEENS3_ILi4096EEENS2_IJiiEEEEEC2ERKS6_RKS7_RKS8_:
[----:B------:R-:W-:Y:S01]  /*89f0*/  IADD3 R2, R2, -c[0x0][0x20], RZ ;  /* 0x8000080002027a10 */ /* 0x000fe20007ffe0ff */
[----:B------:R-:W-:Y:S01]  /*8a00*/  IMAD.MOV.U32 R8, RZ, RZ, R6 ;  /* 0x000000ffff087224 */ /* 0x000fe200078e0006 */
[----:B------:R-:W-:-:S03]  /*8a10*/  MOV R9, 0x0 ;  /* 0x0000000000097802 */ /* 0x000fc60000000f00 */
[----:B------:R1:W-:Y:S04]  /*8a20*/  STL [R2], R5 ;  /* 0x0000000502007387 */ /* 0x0003e80000100800 */
[----:B------:R1:W-:Y:S01]  /*8a30*/  STL [R2+0x4], R3 ;  /* 0x0000040302007387 */ /* 0x0003e20000100800 */
[----:B------:R-:W-:Y:S05]  /*8a40*/  RET.REL.NODEC R8 `(_ZN7cutlass13device_kernelIN5flash19enable_sm80_to_sm89INS1_16FlashAttnBwdSm80INS1_25CollectiveMainloopBwdSm80ILi2ELi2EN4cute5tupleIJNS5_1CILi128EEES8_NS7_ILi64EEEEEENS_10bfloat16_tEfNS_4arch4Sm80ELb0ELb1ELb1ELb1ELb1ELb0ELb0ELb0ELi2ELi4ELi4ELi4ELb0EEENS1_24CollectiveEpilogueBwdGQAISA_fSD_Li256ELb1ELb1EEENS1_19SingleTileSchedulerILb1ELb0ELb0ELi128EEEEEEEEEvNT_6ParamsE) ;  /* 0xffff75b008007950 */ /* 0x000fea0003c3ffff */
        .type           $_ZN7cutlass13device_kernelIN5flash19enable_sm80_to_sm89INS1_16FlashAttnBwdSm80INS1_25CollectiveMainloopBwdSm80ILi2ELi2EN4cute5tupleIJNS5_1CILi128EEES8_NS7_ILi64EEEEEENS_10bfloat16_tEfNS_4arch4Sm80ELb0ELb1ELb1ELb1ELb1ELb0ELb0ELb0ELi2ELi4ELi4ELi4ELb0EEENS1_24CollectiveEpilogueBwdGQAISA_fSD_Li256ELb1ELb1EEENS1_19SingleTileSchedulerILb1ELb0ELb0ELi128EEEEEEEEEvNT_6ParamsE$_ZN4cute3eso3ESOILb1ELb0EJNS_5tupleIJNS_1CILi1EEENS3_ILi0EEEEEEiEEC2ERKS6_RKi,@function
        .size           $_ZN7cutlass13device_kernelIN5flash19enable_sm80_to_sm89INS1_16FlashAttnBwdSm80INS1_25CollectiveMainloopBwdSm80ILi2ELi2EN4cute5tupleIJNS5_1CILi128EEES8_NS7_ILi64EEEEEENS_10bfloat16_tEfNS_4arch4Sm80ELb0ELb1ELb1ELb1ELb1ELb0ELb0ELb0ELi2ELi4ELi4ELi4ELb0EEENS1_24CollectiveEpilogueBwdGQAISA_fSD_Li256ELb1ELb1EEENS1_19SingleTileSchedulerILb1ELb0ELb0ELi128EEEEEEEEEvNT_6ParamsE$_ZN4cute3eso3ESOILb1ELb0EJNS_5tupleIJNS_1CILi1EEENS3_ILi0EEEEEEiEEC2ERKS6_RKi,($_ZN7cutlass13device_kernelIN5flash19enable_sm80_to_sm89INS1_16FlashAttnBwdSm80INS1_25CollectiveMainloopBwdSm80ILi2ELi2EN4cute5tupleIJNS5_1CILi128EEES8_NS7_ILi64EEEEEENS_10bfloat16_tEfNS_4arch4Sm80ELb0ELb1ELb1ELb1ELb1ELb0ELb0ELb0ELi2ELi4ELi4ELi4ELb0EEENS1_24CollectiveEpilogueBwdGQAISA_fSD_Li256ELb1ELb1EEENS1_19SingleTileSchedulerILb1ELb0ELb0ELi128EEEEEEEEEvNT_6ParamsE$_ZN4cute3eso3ESOILb1ELb0EJNS_5tupleIJNS_1CILi1EEENS3_ILi0EEEEEEiNS3_ILi1024EEEEEC2ERKS6_RKiRKS7_ - $_ZN7cutlass13device_kernelIN5flash19enable_sm80_to_sm89INS1_16FlashAttnBwdSm80INS1_25CollectiveMainloopBwdSm80ILi2ELi2EN4cute5tupleIJNS5_1CILi128EEES8_NS7_ILi64EEEEEENS_10bfloat16_tEfNS_4arch4Sm80ELb0ELb1ELb1ELb1ELb1ELb0ELb0ELb0ELi2ELi4ELi4ELi4ELb0EEENS1_24CollectiveEpilogueBwdGQAISA_fSD_Li256ELb1ELb1EEENS1_19SingleTileSchedulerILb1ELb0ELb0ELi128EEEEEEEEEvNT_6ParamsE$_ZN4cute3eso3ESOILb1ELb0EJNS_5tupleIJNS_1CILi1EEENS3_ILi0EEEEEEiEEC2ERKS6_RKi)
$_ZN7cutlass13device_kernelIN5flash19enable_sm80_to_sm89INS1_16FlashAttnBwdSm80INS1_25CollectiveMainloopBwdSm80ILi2ELi2EN4cute5tupleIJNS5_1CILi128EEES8_NS7_ILi64EEEEEENS_10bfloat16_tEfNS_4arch4Sm80ELb0ELb1ELb1ELb1ELb1ELb0ELb0ELb0ELi2ELi4ELi4ELi4ELb0EEENS1_24CollectiveEpilogueBwdGQAISA_fSD_Li256ELb1ELb1EEENS1_19SingleTileSchedulerILb1ELb0ELb0ELi128EEEEEEEEEvNT_6ParamsE$_ZN4cute3eso3ESOILb1ELb0EJNS_5tupleIJNS_1CILi1EEENS3_ILi0EEEEEEiEEC2ERKS6_RKi:
[----:B------:R-:W-:Y:S02]  /*8a50*/  IADD3 R2, R2, -c[0x0][0x20], RZ ;  /* 0x8000080002027a10 */ /* 0x000fe40007ffe0ff */
[----:B------:R-:W-:-:S03]  /*8a60*/  MOV R7, 0x0 ;  /* 0x0000000000077802 */ /* 0x000fc60000000f00 */
[----:B------:R1:W-:Y:S01]  /*8a70*/  STL [R2], R3 ;  /* 0x0000000302007387 */ /* 0x0003e20000100800 */
[----:B------:R-:W-:Y:S05]  /*8a80*/  RET.REL.NODEC R6 `(_ZN7cutlass13device_kernelIN5flash19enable_sm80_to_sm89INS1_16FlashAttnBwdSm80INS1_25CollectiveMainloopBwdSm80ILi2ELi2EN4cute5tupleIJNS5_1CILi128EEES8_NS7_ILi64EEEEEENS_10bfloat16_tEfNS_4arch4Sm80ELb0ELb1ELb1ELb1ELb1ELb0ELb0ELb0ELi2ELi4ELi4ELi4ELb0EEENS1_24CollectiveEpilogueBwdGQAISA_fSD_Li256ELb1ELb1EEENS1_19SingleTileSchedulerILb1ELb0ELb0ELi128EEEEEEEEEvNT_6ParamsE) ;  /* 0xffff757006007950 */ /* 0x000fea0003c3ffff */
        .type           $_ZN7cutlass13device_kernelIN5flash19enable_sm80_to_sm89INS1_16FlashAttnBwdSm80INS1_25CollectiveMainloopBwdSm80ILi2ELi2EN4cute5tupleIJNS5_1CILi128EEES8_NS7_ILi64EEEEEENS_10bfloat16_tEfNS_4arch4Sm80ELb0ELb1ELb1ELb1ELb1ELb0ELb0ELb0ELi2ELi4ELi4ELi4ELb0EEENS1_24CollectiveEpilogueBwdGQAISA_fSD_Li256ELb1ELb1EEENS1_19SingleTileSchedulerILb1ELb0ELb0ELi128EEEEEEEEEvNT_6ParamsE$_ZN4cute3eso3ESOILb1ELb0EJNS_5tupleIJNS_1CILi1EEENS3_ILi0EEEEEEiNS3_ILi1024EEEEEC2ERKS6_RKiRKS7_,@function
        .size           $_ZN7cutlass13device_kernelIN5flash19enable_sm80_to_sm89INS1_16FlashAttnBwdSm80INS1_25CollectiveMainloopBwdSm80ILi2ELi2EN4cute5tupleIJNS5_1CILi128EEES8_NS7_ILi64EEEEEENS_10bfloat16_tEfNS_4arch4Sm80ELb0ELb1ELb1ELb1ELb1ELb0ELb0ELb0ELi2ELi4ELi4ELi4ELb0EEENS1_24CollectiveEpilogueBwdGQAISA_fSD_Li256ELb1ELb1EEENS1_19SingleTileSchedulerILb1ELb0ELb0ELi128EEEEEEEEEvNT_6ParamsE$_ZN4cute3eso3ESOILb1ELb0EJNS_5tupleIJNS_1CILi1EEENS3_ILi0EEEEEEiNS3_ILi1024EEEEEC2ERKS6_RKiRKS7_,($_ZN7cutlass13device_kernelIN5flash19enable_sm80_to_sm89INS1_16FlashAttnBwdSm80INS1_25CollectiveMainloopBwdSm80ILi2ELi2EN4cute5tupleIJNS5_1CILi128EEES8_NS7_ILi64EEEEEENS_10bfloat16_tEfNS_4arch4Sm80ELb0ELb1ELb1ELb1ELb1ELb0ELb0ELb0ELi2ELi4ELi4ELi4ELb0EEENS1_24CollectiveEpilogueBwdGQAISA_fSD_Li256ELb1ELb1EEENS1_19SingleTileSchedulerILb1ELb0ELb0ELi128EEEEEEEEEvNT_6ParamsE$_ZN4cute3eso3ESOILb1ELb0EJNS_5tupleIJNS_1CILi1EEENS3_ILi0EEEEEElS5_EEC2ERKS6_RKlRKS5_ - $_ZN7cutlass13device_kernelIN5flash19enable_sm80_to_sm89INS1_16FlashAttnBwdSm80INS1_25CollectiveMainloopBwdSm80ILi2ELi2EN4cute5tupleIJNS5_1CILi128EEES8_NS7_ILi64EEEEEENS_10bfloat16_tEfNS_4arch4Sm80ELb0ELb1ELb1ELb1ELb1ELb0ELb0ELb0ELi2ELi4ELi4ELi4ELb0EEENS1_24CollectiveEpilogueBwdGQAISA_fSD_Li256ELb1ELb1EEENS1_19SingleTileSchedulerILb1ELb0ELb0ELi128EEEEEEEEEvNT_6ParamsE$_ZN4cute3eso3ESOILb1ELb0EJNS_5tupleIJNS_1CILi1EEENS3_ILi0EEEEEEiNS3_ILi1024EEEEEC2ERKS6_RKiRKS7_)
$_ZN7cutlass13device_kernelIN5flash19enable_sm80_to_sm89INS1_16FlashAttnBwdSm80INS1_25CollectiveMainloopBwdSm80ILi2ELi2EN4cute5tupleIJNS5_1CILi128EEES8_NS7_ILi64EEEEEENS_10bfloat16_tEfNS_4arch4Sm80ELb0ELb1ELb1ELb1ELb1ELb0ELb0ELb0ELi2ELi4ELi4ELi4ELb0EEENS1_24CollectiveEpilogueBwdGQAISA_fSD_Li256ELb1ELb1EEENS1_19SingleTileSchedulerILb1ELb0ELb0ELi128EEEEEEEEEvNT_6ParamsE$_ZN4cute3eso3ESOILb1ELb0EJNS_5tupleIJNS_1CILi1EEENS3_ILi0EEEEEEiNS3_ILi1024EEEEEC2ERKS6_RKiRKS7_:
[----:B------:R-:W-:Y:S02]  /*8a90*/  IADD3 R2, R2, -c[0x0][0x20], RZ ;  /* 0x8000080002027a10 */ /* 0x000fe40007ffe0ff */
[----:B------:R-:W-:-:S03]  /*8aa0*/  MOV R7, 0x0 ;  /* 0x0000000000077802 */ /* 0x000fc60000000f00 */
[----:B------:R1:W-:Y:S01]  /*8ab0*/  STL [R2], R3 ;  /* 0x0000000302007387 */ /* 0x0003e20000100800 */
[----:B------:R-:W-:Y:S05]  /*8ac0*/  RET.REL.NODEC R6 `(_ZN7cutlass13device_kernelIN5flash19enable_sm80_to_sm89INS1_16FlashAttnBwdSm80INS1_25CollectiveMainloopBwdSm80ILi2ELi2EN4cute5tupleIJNS5_1CILi128EEES8_NS7_ILi64EEEEEENS_10bfloat16_tEfNS_4arch4Sm80ELb0ELb1ELb1ELb1ELb1ELb0ELb0ELb0ELi2ELi4ELi4ELi4ELb0EEENS1_24CollectiveEpilogueBwdGQAISA_fSD_Li256ELb1ELb1EEENS1_19SingleTileSchedulerILb1ELb0ELb0ELi128EEEEEEEEEvNT_6ParamsE) ;  /* 0xffff753006007950 */ /* 0x000fea0003c3ffff */
        .type           $_ZN7cutlass13device_kernelIN5flash19enable_sm80_to_sm89INS1_16FlashAttnBwdSm80INS1_25CollectiveMainloopBwdSm80ILi2ELi2EN4cute5tupleIJNS5_1CILi128EEES8_NS7_ILi64EEEEEENS_10bfloat16_tEfNS_4arch4Sm80ELb0ELb1ELb1ELb1ELb1ELb0ELb0ELb0ELi2ELi4ELi4ELi4ELb0EEENS1_24CollectiveEpilogueBwdGQAISA_fSD_Li256ELb1ELb1EEENS1_19SingleTileSchedulerILb1ELb0ELb0ELi128EEEEEEEEEvNT_6ParamsE$_ZN4cute3eso3ESOILb1ELb0EJNS_5tupleIJNS_1CILi1EEENS3_ILi0EEEEEElS5_EEC2ERKS6_RKlRKS5_,@function
        .size           $_ZN7cutlass13device_kernelIN5flash19enable_sm80_to_sm89INS1_16FlashAttnBwdSm80INS1_25CollectiveMainloopBwdSm80ILi2ELi2EN4cute5tupleIJNS5_1CILi128EEES8_NS7_ILi64EEEEEENS_10bfloat16_tEfNS_4arch4Sm80ELb0ELb1ELb1ELb1ELb1ELb0ELb0ELb0ELi2ELi4ELi4ELi4ELb0EEENS1_24CollectiveEpilogueBwdGQAISA_fSD_Li256ELb1ELb1EEENS1_19SingleTileSchedulerILb1ELb0ELb0ELi128EEEEEEEEEvNT_6ParamsE$_ZN4cute3eso3ESOILb1ELb0EJNS_5tupleIJNS_1CILi1EEENS3_ILi0EEEEEElS5_EEC2ERKS6_RKlRKS5_,($_ZN7cutlass13device_kernelIN5flash19enable_sm80_to_sm89INS1_16FlashAttnBwdSm80INS1_25CollectiveMainloopBwdSm80ILi2ELi2EN4cute5tupleIJNS5_1CILi128EEES8_NS7_ILi64EEEEEENS_10bfloat16_tEfNS_4arch4Sm80ELb0ELb1ELb1ELb1ELb1ELb0ELb0ELb0ELi2ELi4ELi4ELi4ELb0EEENS1_24CollectiveEpilogueBwdGQAISA_fSD_Li256ELb1ELb1EEENS1_19SingleTileSchedulerILb1ELb0ELb0ELi128EEEEEEEEEvNT_6ParamsE$_ZN4cute3eso3ESOILb1ELb0EJNS_5tupleIJNS_1CILi1EEENS3_ILi2EEEEEENS2_IJNS3_ILi0EEEiEEEEEC2ERKS6_RKS8_ - $_ZN7cutlass13device_kernelIN5flash19enable_sm80_to_sm89INS1_16FlashAttnBwdSm80INS1_25CollectiveMainloopBwdSm80ILi2ELi2EN4cute5tupleIJNS5_1CILi128EEES8_NS7_ILi64EEEEEENS_10bfloat16_tEfNS_4arch4Sm80ELb0ELb1ELb1ELb1ELb1ELb0ELb0ELb0ELi2ELi4ELi4ELi4ELb0EEENS1_24CollectiveEpilogueBwdGQAISA_fSD_Li256ELb1ELb1EEENS1_19SingleTileSchedulerILb1ELb0ELb0ELi128EEEEEEEEEvNT_6ParamsE$_ZN4cute3eso3ESOILb1ELb0EJNS_5tupleIJNS_1CILi1EEENS3_ILi0EEEEEElS5_EEC2ERKS6_RKlRKS5_)
$_ZN7cutlass13device_kernelIN5flash19enable_sm80_to_sm89INS1_16FlashAttnBwdSm80INS1_25CollectiveMainloopBwdSm80ILi2ELi2EN4cute5tupleIJNS5_1CILi128EEES8_NS7_ILi64EEEEEENS_10bfloat16_tEfNS_4arch4Sm80ELb0ELb1ELb1ELb1ELb1ELb0ELb0ELb0ELi2ELi4ELi4ELi4ELb0EEENS1_24CollectiveEpilogueBwdGQAISA_fSD_Li256ELb1ELb1EEENS1_19SingleTileSchedulerILb1ELb0ELb0ELi128EEEEEEEEEvNT_6ParamsE$_ZN4cute3eso3ESOILb1ELb0EJNS_5tupleIJNS_1CILi1EEENS3_ILi0EEEEEElS5_EEC2ERKS6_RKlRKS5_:
[----:B------:R-:W-:Y:S01]  /*8ad0*/  IADD3 R3, R3, -c[0x0][0x20], RZ ;  /* 0x8000080003037a10 */ /* 0x000fe20007ffe0ff */
[----:B------:R-:W-:Y:S01]  /*8ae0*/  IMAD.MOV.U32 R84, RZ, RZ, R2 ;  /* 0x000000ffff547224 */ /* 0x000fe200078e0002 */
[----:B------:R-:W-:Y:S01]  /*8af0*/  MOV R86, R6 ;  /* 0x0000000600567202 */ /* 0x000fe20000000f00 */
[----:B------:R-:W-:Y:S01]  /*8b00*/  IMAD.MOV.U32 R85, RZ, RZ, R5 ;  /* 0x000000ffff557224 */ /* 0x000fe200078e0005 */
[----:B------:R-:W-:-:S04]  /*8b10*/  MOV R87, 0x0 ;  /* 0x0000000000577802 */ /* 0x000fc80000000f00 */
[----:B------:R1:W-:Y:S01]  /*8b20*/  STL.64 [R3], R84 ;  /* 0x0000005403007387 */ /* 0x0003e20000100a00 */
[----:B------:R-:W-:Y:S05]  /*8b30*/  RET.REL.NODEC R86 `(_ZN7cutlass13device_kernelIN5flash19enable_sm80_to_sm89INS1_16FlashAttnBwdSm80INS1_25CollectiveMainloopBwdSm80ILi2ELi2EN4cute5tupleIJNS5_1CILi128EEES8_NS7_ILi64EEEEEENS_10bfloat16_tEfNS_4arch4Sm80ELb0ELb1ELb1ELb1ELb1ELb0ELb0ELb0ELi2ELi4ELi4ELi4ELb0EEENS1_24CollectiveEpilogueBwdGQAISA_fSD_Li256ELb1ELb1EEENS1_19SingleTileSchedulerILb1ELb0ELb0ELi128EEEEEEEEEvNT_6ParamsE) ;  /* 0xffff74c056007950 */ /* 0x000fea0003c3ffff */
        .type           $_ZN7cutlass13device_kernelIN5flash19enable_sm80_to_sm89INS1_16FlashAttnBwdSm80INS1_25CollectiveMainloopBwdSm80ILi2ELi2EN4cute5tupleIJNS5_1CILi128EEES8_NS7_ILi64EEEEEENS_10bfloat16_tEfNS_4arch4Sm80ELb0ELb1ELb1ELb1ELb1ELb0ELb0ELb0ELi2ELi4ELi4ELi4ELb0EEENS1_24CollectiveEpilogueBwdGQAISA_fSD_Li256ELb1ELb1EEENS1_19SingleTileSchedulerILb1ELb0ELb0ELi128EEEEEEEEEvNT_6ParamsE$_ZN4cute3eso3ESOILb1ELb0EJNS_5tupleIJNS_1CILi1EEENS3_ILi2EEEEEENS2_IJNS3_ILi0EEEiEEEEEC2ERKS6_RKS8_,@function
        .size           $_ZN7cutlass13device_kernelIN5flash19enable_sm80_to_sm89INS1_16FlashAttnBwdSm80INS1_25CollectiveMainloopBwdSm80ILi2ELi2EN4cute5tupleIJNS5_1CILi128EEES8_NS7_ILi64EEEEEENS_10bfloat16_tEfNS_4arch4Sm80ELb0ELb1ELb1ELb1ELb1ELb0ELb0ELb0ELi2ELi4ELi4ELi4ELb0EEENS1_24CollectiveEpilogueBwdGQAISA_fSD_Li256ELb1ELb1EEENS1_19SingleTileSchedulerILb1ELb0ELb0ELi128EEEEEEEEEvNT_6ParamsE$_ZN4cute3eso3ESOILb1ELb0EJNS_5tupleIJNS_1CILi1EEENS3_ILi2EEEEEENS2_IJNS3_ILi0EEEiEEEEEC2ERKS6_RKS8_,($_ZN7cutlass13device_kernelIN5flash19enable_sm80_to_sm89INS1_16FlashAttnBwdSm80INS1_25CollectiveMainloopBwdSm80ILi2ELi2EN4cute5tupleIJNS5_1CILi128EEES8_NS7_ILi64EEEEEENS_10bfloat16_tEfNS_4arch4Sm80ELb0ELb1ELb1ELb1ELb1ELb0ELb0ELb0ELi2ELi4ELi4ELi4ELb0EEENS1_24CollectiveEpilogueBwdGQAISA_fSD_Li256ELb1ELb1EEENS1_19SingleTileSchedulerILb1ELb0ELb0ELi128EEEEEEEEEvNT_6ParamsE$_ZN4cute3eso3ESOILb1ELb0EJNS_5tupleIJNS_1CILi1EEENS3_ILi2EEES5_EEENS2_IJS4_NS3_ILi256EEEiEEEEEC2ERKS6_RKS8_ - $_ZN7cutlass13device_kernelIN5flash19enable_sm80_to_sm89INS1_16FlashAttnBwdSm80INS1_25CollectiveMainloopBwdSm80ILi2ELi2EN4cute5tupleIJNS5_1CILi128EEES8_NS7_ILi64EEEEEENS_10bfloat16_tEfNS_4arch4Sm80ELb0ELb1ELb1ELb1ELb1ELb0ELb0ELb0ELi2ELi4ELi4ELi4ELb0EEENS1_24CollectiveEpilogueBwdGQAISA_fSD_Li256ELb1ELb1EEENS1_19SingleTileSchedulerILb1ELb0ELb0ELi128EEEEEEEEEvNT_6ParamsE$_ZN4cute3eso3ESOILb1ELb0EJNS_5tupleIJNS_1CILi1EEENS3_ILi2EEEEEENS2_IJNS3_ILi0EEEiEEEEEC2ERKS6_RKS8_)
$_ZN7cutlass13device_kernelIN5flash19enable_sm80_to_sm89INS1_16FlashAttnBwdSm80INS1_25CollectiveMainloopBwdSm80ILi2ELi2EN4cute5tupleIJNS5_1CILi128EEES8_NS7_ILi64EEEEEENS_10bfloat16_tEfNS_4arch4Sm80ELb0ELb1ELb1ELb1ELb1ELb0ELb0ELb0ELi2ELi4ELi4ELi4ELb0EEENS1_24CollectiveEpilogueBwdGQAISA_fSD_Li256ELb1ELb1EEENS1_19SingleTileSchedulerILb1ELb0ELb0ELi128EEEEEEEEEvNT_6ParamsE$_ZN4cute3eso3ESOILb1ELb0EJNS_5tupleIJNS_1CILi1EEENS3_ILi2EEEEEENS2_IJNS3_ILi0EEEiEEEEEC2ERKS6_RKS8_:
[----:B------:R-:W-:Y:S02]  /*8b40*/  IADD3 R3, R12, -c[0x0][0x20], RZ ;  /* 0x800008000c037a10 */ /* 0x000fe40007ffe0ff */
[----:B------:R-:W-:-:S03]  /*8b50*/  MOV R5, 0x0 ;  /* 0x0000000000057802 */ /* 0x000fc60000000f00 */
[----:B------:R1:W-:Y:S01]  /*8b60*/  STL [R3], R2 ;  /* 0x0000000203007387 */ /* 0x0003e20000100800 */
[----:B------:R-:W-:Y:S05]  /*8b70*/  RET.REL.NODEC R4 `(_ZN7cutlass13device_kernelIN5flash19enable_sm80_to_sm89INS1_16FlashAttnBwdSm80INS1_25CollectiveMainloopBwdSm80ILi2ELi2EN4cute5tupleIJNS5_1CILi128EEES8_NS7_ILi64EEEEEENS_10bfloat16_tEfNS_4arch4Sm80ELb0ELb1ELb1ELb1ELb1ELb0ELb0ELb0ELi2ELi4ELi4ELi4ELb0EEENS1_24CollectiveEpilogueBwdGQAISA_fSD_Li256ELb1ELb1EEENS1_19SingleTileSchedulerILb1ELb0ELb0ELi128EEEEEEEEEvNT_6ParamsE) ;  /* 0xffff748004007950 */ /* 0x000fea0003c3ffff */
        .type           $_ZN7cutlass13device_kernelIN5flash19enable_sm80_to_sm89INS1_16FlashAttnBwdSm80INS1_25CollectiveMainloopBwdSm80ILi2ELi2EN4cute5tupleIJNS5_1CILi128EEES8_NS7_ILi64EEEEEENS_10bfloat16_tEfNS_4arch4Sm80ELb0ELb1ELb1ELb1ELb1ELb0ELb0ELb0ELi2ELi4ELi4ELi4ELb0EEENS1_24CollectiveEpilogueBwdGQAISA_fSD_Li256ELb1ELb1EEENS1_19SingleTileSchedulerILb1ELb0ELb0ELi128EEEEEEEEEvNT_6ParamsE$_ZN4cute3eso3ESOILb1ELb0EJNS_5tupleIJNS_1CILi1EEENS3_ILi2EEES5_EEENS2_IJS4_NS3_ILi256EEEiEEEEEC2ERKS6_RKS8_,@function
        .size           $_ZN7cutlass13device_kernelIN5flash19enable_sm80_to_sm89INS1_16FlashAttnBwdSm80INS1_25CollectiveMainloopBwdSm80ILi2ELi2EN4cute5tupleIJNS5_1CILi128EEES8_NS7_ILi64EEEEEENS_10bfloat16_tEfNS_4arch4Sm80ELb0ELb1ELb1ELb1ELb1ELb0ELb0ELb0ELi2ELi4ELi4ELi4ELb0EEENS1_24CollectiveEpilogueBwdGQAISA_fSD_Li256ELb1ELb1EEENS1_19SingleTileSchedulerILb1ELb0ELb0ELi128EEEEEEEEEvNT_6ParamsE$_ZN4cute3eso3ESOILb1ELb0EJNS_5tupleIJNS_1CILi1EEENS3_ILi2EEES5_EEENS2_IJS4_NS3_ILi256EEEiEEEEEC2ERKS6_RKS8_,($_ZN7cutlass13device_kernelIN5flash19enable_sm80_to_sm89INS1_16FlashAttnBwdSm80INS1_25CollectiveMainloopBwdSm80ILi2ELi2EN4cute5tupleIJNS5_1CILi128EEES8_NS7_ILi64EEEEEENS_10bfloat16_tEfNS_4arch4Sm80ELb0ELb1ELb1ELb1ELb1ELb0ELb0ELb0ELi2ELi4ELi4ELi4ELb0EEENS1_24CollectiveEpilogueBwdGQAISA_fSD_Li256ELb1ELb1EEENS1_19SingleTileSchedulerILb1ELb0ELb0ELi128EEEEEEEEEvNT_6ParamsE$_ZN4cute3eso3ESOILb1ELb0EJNS_5tupleIJNS_1CILi2EEEEEENS2_IJiEEEEEC2ERKS5_RKS6_ - $_ZN7cutlass13device_kernelIN5flash19enable_sm80_to_sm89INS1_16FlashAttnBwdSm80INS1_25CollectiveMainloopBwdSm80ILi2ELi2EN4cute5tupleIJNS5_1CILi128EEES8_NS7_ILi64EEEEEENS_10bfloat16_tEfNS_4arch4Sm80ELb0ELb1ELb1ELb1ELb1ELb0ELb0ELb0ELi2ELi4ELi4ELi4ELb0EEENS1_24CollectiveEpilogueBwdGQAISA_fSD_Li256ELb1ELb1EEENS1_19SingleTileSchedulerILb1ELb0ELb0ELi128EEEEEEEEEvNT_6ParamsE$_ZN4cute3eso3ESOILb1ELb0EJNS_5tupleIJNS_1CILi1EEENS3_ILi2EEES5_EEENS2_IJS4_NS3_ILi256EEEiEEEEEC2ERKS6_RKS8_)
$_ZN7cutlass13device_kernelIN5flash19enable_sm80_to_sm89INS1_16FlashAttnBwdSm80INS1_25CollectiveMainloopBwdSm80ILi2ELi2EN4cute5tupleIJNS5_1CILi128EEES8_NS7_ILi64EEEEEENS_10bfloat16_tEfNS_4arch4Sm80ELb0ELb1ELb1ELb1ELb1ELb0ELb0ELb0ELi2ELi4ELi4ELi4ELb0EEENS1_24CollectiveEpilogueBwdGQAISA_fSD_Li256ELb1ELb1EEENS1_19SingleTileSchedulerILb1ELb0ELb0ELi128EEEEEEEEEvNT_6ParamsE$_ZN4cute3eso3ESOILb1ELb0EJNS_5tupleIJNS_1CILi1EEENS3_ILi2EEES5_EEENS2_IJS4_NS3_ILi256EEEiEEEEEC2ERKS6_RKS8_:
[----:B------:R-:W-:Y:S02]  /*8b80*/  IADD3 R3, R11, -c[0x0][0x20], RZ ;  /* 0x800008000b037a10 */ /* 0x000fe40007ffe0ff */
[----:B------:R-:W-:-:S03]  /*8b90*/  MOV R5, 0x0 ;  /* 0x0000000000057802 */ /* 0x000fc60000000f00 */
[----:B------:R1:W-:Y:S01]  /*8ba0*/  STL [R3], R2 ;  /* 0x0000000203007387 */ /* 0x0003e20000100800 */
[----:B------:R-:W-:Y:S05]  /*8bb0*/  RET.REL.NODEC R4 `(_ZN7cutlass13device_kernelIN5flash19enable_sm80_to_sm89INS1_16FlashAttnBwdSm80INS1_25CollectiveMainloopBwdSm80ILi2ELi2EN4cute5tupleIJNS5_1CILi128EEES8_NS7_ILi64EEEEEENS_10bfloat16_tEfNS_4arch4Sm80ELb0ELb1ELb1ELb1ELb1ELb0ELb0ELb0ELi2ELi4ELi4ELi4ELb0EEENS1_24CollectiveEpilogueBwdGQAISA_fSD_Li256ELb1ELb1EEENS1_19SingleTileSchedulerILb1ELb0ELb0ELi128EEEEEEEEEvNT_6ParamsE) ;  /* 0xffff744004007950 */ /* 0x000fea0003c3ffff */
        .type           $_ZN7cutlass13device_kernelIN5flash19enable_sm80_to_sm89INS1_16FlashAttnBwdSm80INS1_25CollectiveMainloopBwdSm80ILi2ELi2EN4cute5tupleIJNS5_1CILi128EEES8_NS7_ILi64EEEEEENS_10bfloat16_tEfNS_4arch4Sm80ELb0ELb1ELb1ELb1ELb1ELb0ELb0ELb0ELi2ELi4ELi4ELi4ELb0EEENS1_24CollectiveEpilogueBwdGQAISA_fSD_Li256ELb1ELb1EEENS1_19SingleTileSchedulerILb1ELb0ELb0ELi128EEEEEEEEEvNT_6ParamsE$_ZN4cute3eso3ESOILb1ELb0EJNS_5tupleIJNS_1CILi2EEEEEENS2_IJiEEEEEC2ERKS5_RKS6_,@function
        .size           $_ZN7cutlass13device_kernelIN5flash19enable_sm80_to_sm89INS1_16FlashAttnBwdSm80INS1_25CollectiveMainloopBwdSm80ILi2ELi2EN4cute5tupleIJNS5_1CILi128EEES8_NS7_ILi64EEEEEENS_10bfloat16_tEfNS_4arch4Sm80ELb0ELb1ELb1ELb1ELb1ELb0ELb0ELb0ELi2ELi4ELi4ELi4ELb0EEENS1_24CollectiveEpilogueBwdGQAISA_fSD_Li256ELb1ELb1EEENS1_19SingleTileSchedulerILb1ELb0ELb0ELi128EEEEEEEEEvNT_6ParamsE$_ZN4cute3eso3ESOILb1ELb0EJNS_5tupleIJNS_1CILi2EEEEEENS2_IJiEEEEEC2ERKS5_RKS6_,($_ZN7cutlass13device_kernelIN5flash19enable_sm80_to_sm89INS1_16FlashAttnBwdSm80INS1_25CollectiveMainloopBwdSm80ILi2ELi2EN4cute5tupleIJNS5_1CILi128EEES8_NS7_ILi64EEEEEENS_10bfloat16_tEfNS_4arch4Sm80ELb0ELb1ELb1ELb1ELb1ELb0ELb0ELb0ELi2ELi4ELi4ELi4ELb0EEENS1_24CollectiveEpilogueBwdGQAISA_fSD_Li256ELb1ELb1EEENS1_19SingleTileSchedulerILb1ELb0ELb0ELi128EEEEEEEEEvNT_6ParamsE$_ZN4cute3eso3ESOILb1ELb0EJNS_5tupleIJNS_1CILi2EEEEEENS2_IJiEEENS3_ILi1EEES7_EEC2ERKS5_RKS6_RKS7_SE_ - $_ZN7cutlass13device_kernelIN5flash19enable_sm80_to_sm89INS1_16FlashAttnBwdSm80INS1_25CollectiveMainloopBwdSm80ILi2ELi2EN4cute5tupleIJNS5_1CILi128EEES8_NS7_ILi64EEEEEENS_10bfloat16_tEfNS_4arch4Sm80ELb0ELb1ELb1ELb1ELb1ELb0ELb0ELb0ELi2ELi4ELi4ELi4ELb0EEENS1_24CollectiveEpilogueBwdGQAISA_fSD_Li256ELb1ELb1EEENS1_19SingleTileSchedulerILb1ELb0ELb0ELi128EEEEEEEEEvNT_6ParamsE$_ZN4cute3eso3ESOILb1ELb0EJNS_5tupleIJNS_1CILi2EEEEEENS2_IJiEEEEEC2ERKS5_RKS6_)
$_ZN7cutlass13device_kernelIN5flash19enable_sm80_to_sm89INS1_16FlashAttnBwdSm80INS1_25CollectiveMainloopBwdSm80ILi2ELi2EN4cute5tupleIJNS5_1CILi128EEES8_NS7_ILi64EEEEEENS_10bfloat16_tEfNS_4arch4Sm80ELb0ELb1ELb1ELb1ELb1ELb0ELb0ELb0ELi2ELi4ELi4ELi4ELb0EEENS1_24CollectiveEpilogueBwdGQAISA_fSD_Li256ELb1ELb1EEENS1_19SingleTileSchedulerILb1ELb0ELb0ELi128EEEEEEEEEvNT_6ParamsE$_ZN4cute3eso3ESOILb1ELb0EJNS_5tupleIJNS_1CILi2EEEEEENS2_IJiEEEEEC2ERKS5_RKS6_:
[----:B------:R-:W-:Y:S02]  /*8bc0*/  IADD3 R2, R70, -c[0x0][0x20], RZ ;  /* 0x8000080046027a10 */ /* 0x000fe40007ffe0ff */
[----:B------:R-:W-:-:S03]  /*8bd0*/  MOV R7, 0x0 ;  /* 0x0000000000077802 */ /* 0x000fc60000000f00 */
[----:B------:R1:W-:Y:S01]  /*8be0*/  STL [R2], R3 ;  /* 0x0000000302007387 */ /* 0x0003e20000100800 */
[----:B------:R-:W-:Y:S05]  /*8bf0*/  RET.REL.NODEC R6 `(_ZN7cutlass13device_kernelIN5flash19enable_sm80_to_sm89INS1_16FlashAttnBwdSm80INS1_25CollectiveMainloopBwdSm80ILi2ELi2EN4cute5tupleIJNS5_1CILi128EEES8_NS7_ILi64EEEEEENS_10bfloat16_tEfNS_4arch4Sm80ELb0ELb1ELb1ELb1ELb1ELb0ELb0ELb0ELi2ELi4ELi4ELi4ELb0EEENS1_24CollectiveEpilogueBwdGQAISA_fSD_Li256ELb1ELb1EEENS1_19SingleTileSchedulerILb1ELb0ELb0ELi128EEEEEEEEEvNT_6ParamsE) ;  /* 0xffff740006007950 */ /* 0x000fea0003c3ffff */
        .type           $_ZN7cutlass13device_kernelIN5flash19enable_sm80_to_sm89INS1_16FlashAttnBwdSm80INS1_25CollectiveMainloopBwdSm80ILi2ELi2EN4cute5tupleIJNS5_1CILi128EEES8_NS7_ILi64EEEEEENS_10bfloat16_tEfNS_4arch4Sm80ELb0ELb1ELb1ELb1ELb1ELb0ELb0ELb0ELi2ELi4ELi4ELi4ELb0EEENS1_24CollectiveEpilogueBwdGQAISA_fSD_Li256ELb1ELb1EEENS1_19SingleTileSchedulerILb1ELb0ELb0ELi128EEEEEEEEEvNT_6ParamsE$_ZN4cute3eso3ESOILb1ELb0EJNS_5tupleIJNS_1CILi2EEEEEENS2_IJiEEENS3_ILi1EEES7_EEC2ERKS5_RKS6_RKS7_SE_,@function
        .size           $_ZN7cutlass13device_kernelIN5flash19enable_sm80_to_sm89INS1_16FlashAttnBwdSm80INS1_25CollectiveMainloopBwdSm80ILi2ELi2EN4cute5tupleIJNS5_1CILi128EEES8_NS7_ILi64EEEEEENS_10bfloat16_tEfNS_4arch4Sm80ELb0ELb1ELb1ELb1ELb1ELb0ELb0ELb0ELi2ELi4ELi4ELi4ELb0EEENS1_24CollectiveEpilogueBwdGQAISA_fSD_Li256ELb1ELb1EEENS1_19SingleTileSchedulerILb1ELb0ELb0ELi128EEEEEEEEEvNT_6ParamsE$_ZN4cute3eso3ESOILb1ELb0EJNS_5tupleIJNS_1CILi2EEEEEENS2_IJiEEENS3_ILi1EEES7_EEC2ERKS5_RKS6_RKS7_SE_,($_ZN7cutlass13device_kernelIN5flash19enable_sm80_to_sm89INS1_16FlashAttnBwdSm80INS1_25CollectiveMainloopBwdSm80ILi2ELi2EN4cute5tupleIJNS5_1CILi128EEES8_NS7_ILi64EEEEEENS_10bfloat16_tEfNS_4arch4Sm80ELb0ELb1ELb1ELb1ELb1ELb0ELb0ELb0ELi2ELi4ELi4ELi4ELb0EEENS1_24CollectiveEpilogueBwdGQAISA_fSD_Li256ELb1ELb1EEENS1_19SingleTileSchedulerILb1ELb0ELb0ELi128EEEEEEEEEvNT_6ParamsE$_ZN4cute3eso3ESOILb1ELb0EJNS_5tupleIJNS_1CILi2EEEEEENS2_IJiEEES4_NS3_ILi1EEEEEC2ERKS5_RKS6_RKS4_RKS7_ - $_ZN7cutlass13device_kernelIN5flash19enable_sm80_to_sm89INS1_16FlashAttnBwdSm80INS1_25CollectiveMainloopBwdSm80ILi2ELi2EN4cute5tupleIJNS5_1CILi128EEES8_NS7_ILi64EEEEEENS_10bfloat16_tEfNS_4arch4Sm80ELb0ELb1ELb1ELb1ELb1ELb0ELb0ELb0ELi2ELi4ELi4ELi4ELb0EEENS1_24CollectiveEpilogueBwdGQAISA_fSD_Li256ELb1ELb1EEENS1_19SingleTileSchedulerILb1ELb0ELb0ELi128EEEEEEEEEvNT_6ParamsE$_ZN4cute3eso3ESOILb1ELb0EJNS_5tupleIJNS_1CILi2EEEEEENS2_IJiEEENS3_ILi1EEES7_EEC2ERKS5_RKS6_RKS7_SE_)
$_ZN7cutlass13device_kernelIN5flash19enable_sm80_to_sm89INS1_16FlashAttnBwdSm80INS1_25CollectiveMainloopBwdSm80ILi2ELi2EN4cute5tupleIJNS5_1CILi128EEES8_NS7_ILi64EEEEEENS_10bfloat16_tEfNS_4arch4Sm80ELb0ELb1ELb1ELb1ELb1ELb0ELb0ELb0ELi2ELi4ELi4ELi4ELb0EEENS1_24CollectiveEpilogueBwdGQAISA_fSD_Li256ELb1ELb1EEENS1_19SingleTileSchedulerILb1ELb0ELb0ELi128EEEEEEEEEvNT_6ParamsE$_ZN4cute3eso3ESOILb1ELb0EJNS_5tupleIJNS_1CILi2EEEEEENS2_IJiEEENS3_ILi1EEES7_EEC2ERKS5_RKS6_RKS7_SE_:
[----:B------:R-:W-:Y:S01]  /*8c00*/  IADD3 R2, R2, -c[0x0][0x20], RZ ;  /* 0x8000080002027a10 */ /* 0x000fe20007ffe0ff */
[----:B------:R-:W-:Y:S01]  /*8c10*/  IMAD.MOV.U32 R84, RZ, RZ, R4 ;  /* 0x000000ffff547224 */ /* 0x000fe200078e0004 */
[----:B------:R-:W-:-:S03]  /*8c20*/  MOV R85, 0x0 ;  /* 0x0000000000557802 */ /* 0x000fc60000000f00 */
[----:B------:R1:W-:Y:S01]  /*8c30*/  STL [R2], R3 ;  /* 0x0000000302007387 */ /* 0x0003e20000100800 */
[----:B------:R-:W-:Y:S05]  /*8c40*/  RET.REL.NODEC R84 `(_ZN7cutlass13device_kernelIN5flash19enable_sm80_to_sm89INS1_16FlashAttnBwdSm80INS1_25CollectiveMainloopBwdSm80ILi2ELi2EN4cute5tupleIJNS5_1CILi128EEES8_NS7_ILi64EEEEEENS_10bfloat16_tEfNS_4arch4Sm80ELb0ELb1ELb1ELb1ELb1ELb0ELb0ELb0ELi2ELi4ELi4ELi4ELb0EEENS1_24CollectiveEpilogueBwdGQAISA_fSD_Li256ELb1ELb1EEENS1_19SingleTileSchedulerILb1ELb0ELb0ELi128EEEEEEEEEvNT_6ParamsE) ;  /* 0xffff73b054007950 */ /* 0x000fea0003c3ffff */
        .type           $_ZN7cutlass13device_kernelIN5flash19enable_sm80_to_sm89INS1_16FlashAttnBwdSm80INS1_25CollectiveMainloopBwdSm80ILi2ELi2EN4cute5tupleIJNS5_1CILi128EEES8_NS7_ILi64EEEEEENS_10bfloat16_tEfNS_4arch4Sm80ELb0ELb1ELb1ELb1ELb1ELb0ELb0ELb0ELi2ELi4ELi4ELi4ELb0EEENS1_24CollectiveEpilogueBwdGQAISA_fSD_Li256ELb1ELb1EEENS1_19SingleTileSchedulerILb1ELb0ELb0ELi128EEEEEEEEEvNT_6ParamsE$_ZN4cute3eso3ESOILb1ELb0EJNS_5tupleIJNS_1CILi2EEEEEENS2_IJiEEES4_NS3_ILi1EEEEEC2ERKS5_RKS6_RKS4_RKS7_,@function
        .size           $_ZN7cutlass13device_kernelIN5flash19enable_sm80_to_sm89INS1_16FlashAttnBwdSm80INS1_25CollectiveMainloopBwdSm80ILi2ELi2EN4cute5tupleIJNS5_1CILi128EEES8_NS7_ILi64EEEEEENS_10bfloat16_tEfNS_4arch4Sm80ELb0ELb1ELb1ELb1ELb1ELb0ELb0ELb0ELi2ELi4ELi4ELi4ELb0EEENS1_24CollectiveEpilogueBwdGQAISA_fSD_Li256ELb1ELb1EEENS1_19SingleTileSchedulerILb1ELb0ELb0ELi128EEEEEEEEEvNT_6ParamsE$_ZN4cute3eso3ESOILb1ELb0EJNS_5tupleIJNS_1CILi2EEEEEENS2_IJiEEES4_NS3_ILi1EEEEEC2ERKS5_RKS6_RKS4_RKS7_,($_ZN7cutlass13device_kernelIN5flash19enable_sm80_to_sm89INS1_16FlashAttnBwdSm80INS1_25CollectiveMainloopBwdSm80ILi2ELi2EN4cute5tupleIJNS5_1CILi128EEES8_NS7_ILi64EEEEEENS_10bfloat16_tEfNS_4arch4Sm80ELb0ELb1ELb1ELb1ELb1ELb0ELb0ELb0ELi2ELi4ELi4ELi4ELb0EEENS1_24CollectiveEpilogueBwdGQAISA_fSD_Li256ELb1ELb1EEENS1_19SingleTileSchedulerILb1ELb0ELb0ELi128EEEEEEEEEvNT_6ParamsE$_ZN4cute3eso3ESOILb1ELb0EJNS_5tupleIJNS_1CILi2EEES4_EEENS2_IJNS3_ILi1EEEiEEEEEC2ERKS5_RKS7_ - $_ZN7cutlass13device_kernelIN5flash19enable_sm80_to_sm89INS1_16FlashAttnBwdSm80INS1_25CollectiveMainloopBwdSm80ILi2ELi2EN4cute5tupleIJNS5_1CILi128EEES8_NS7_ILi64EEEEEENS_10bfloat16_tEfNS_4arch4Sm80ELb0ELb1ELb1ELb1ELb1ELb0ELb0ELb0ELi2ELi4ELi4ELi4ELb0EEENS1_24CollectiveEpilogueBwdGQAISA_fSD_Li256ELb1ELb1EEENS1_19SingleTileSchedulerILb1ELb0ELb0ELi128EEEEEEEEEvNT_6ParamsE$_ZN4cute3eso3ESOILb1ELb0EJNS_5tupleIJNS_1CILi2EEEEEENS2_IJiEEES4_NS3_ILi1EEEEEC2ERKS5_RKS6_RKS4_RKS7_)
$_ZN7cutlass13device_kernelIN5flash19enable_sm80_to_sm89INS1_16FlashAttnBwdSm80INS1_25CollectiveMainloopBwdSm80ILi2ELi2EN4cute5tupleIJNS5_1CILi128EEES8_NS7_ILi64EEEEEENS_10bfloat16_tEfNS_4arch4Sm80ELb0ELb1ELb1ELb1ELb1ELb0ELb0ELb0ELi2ELi4ELi4ELi4ELb0EEENS1_24CollectiveEpilogueBwdGQAISA_fSD_Li256ELb1ELb1EEENS1_19SingleTileSchedulerILb1ELb0ELb0ELi128EEEEEEEEEvNT_6ParamsE$_ZN4cute3eso3ESOILb1ELb0EJNS_5tupleIJNS_1CILi2EEEEEENS2_IJiEEES4_NS3_ILi1EEEEEC2ERKS5_RKS6_RKS4_RKS7_:
[----:B------:R-:W-:Y:S02]  /*8c50*/  IADD3 R2, R2, -c[0x0][0x20], RZ ;  /* 0x8000080002027a10 */ /* 0x000fe40007ffe0ff */
[----:B------:R-:W-:-:S03]  /*8c60*/  MOV R5, 0x0 ;  /* 0x0000000000057802 */ /* 0x000fc60000000f00 */
[----:B------:R1:W-:Y:S01]  /*8c70*/  STL [R2], R3 ;  /* 0x0000000302007387 */ /* 0x0003e20000100800 */
[----:B------:R-:W-:Y:S05]  /*8c80*/  RET.REL.NODEC R4 `(_ZN7cutlass13device_kernelIN5flash19enable_sm80_to_sm89INS1_16FlashAttnBwdSm80INS1_25CollectiveMainloopBwdSm80ILi2ELi2EN4cute5tupleIJNS5_1CILi128EEES8_NS7_ILi64EEEEEENS_10bfloat16_tEfNS_4arch4Sm80ELb0ELb1ELb1ELb1ELb1ELb0ELb0ELb0ELi2ELi4ELi4ELi4ELb0EEENS1_24CollectiveEpilogueBwdGQAISA_fSD_Li256ELb1ELb1EEENS1_19SingleTileSchedulerILb1ELb0ELb0ELi128EEEEEEEEEvNT_6ParamsE) ;  /* 0xffff737004007950 */ /* 0x000fea0003c3ffff */
        .type           $_ZN7cutlass13device_kernelIN5flash19enable_sm80_to_sm89INS1_16FlashAttnBwdSm80INS1_25CollectiveMainloopBwdSm80ILi2ELi2EN4cute5tupleIJNS5_1CILi128EEES8_NS7_ILi64EEEEEENS_10bfloat16_tEfNS_4arch4Sm80ELb0ELb1ELb1ELb1ELb1ELb0ELb0ELb0ELi2ELi4ELi4ELi4ELb0EEENS1_24CollectiveEpilogueBwdGQAISA_fSD_Li256ELb1ELb1EEENS1_19SingleTileSchedulerILb1ELb0ELb0ELi128EEEEEEEEEvNT_6ParamsE$_ZN4cute3eso3ESOILb1ELb0EJNS_5tupleIJNS_1CILi2EEES4_EEENS2_IJNS3_ILi1EEEiEEEEEC2ERKS5_RKS7_,@function
        .size           $_ZN7cutlass13device_kernelIN5flash19enable_sm80_to_sm89INS1_16FlashAttnBwdSm80INS1_25CollectiveMainloopBwdSm80ILi2ELi2EN4cute5tupleIJNS5_1CILi128EEES8_NS7_ILi64EEEEEENS_10bfloat16_tEfNS_4arch4Sm80ELb0ELb1ELb1ELb1ELb1ELb0ELb0ELb0ELi2ELi4ELi4ELi4ELb0EEENS1_24CollectiveEpilogueBwdGQAISA_fSD_Li256ELb1ELb1EEENS1_19SingleTileSchedulerILb1ELb0ELb0ELi128EEEEEEEEEvNT_6ParamsE$_ZN4cute3eso3ESOILb1ELb0EJNS_5tupleIJNS_1CILi2EEES4_EEENS2_IJNS3_ILi1EEEiEEEEEC2ERKS5_RKS7_,($_ZN7cutlass13device_kernelIN5flash19enable_sm80_to_sm89INS1_16FlashAttnBwdSm80INS1_25CollectiveMainloopBwdSm80ILi2ELi2EN4cute5tupleIJNS5_1CILi128EEES8_NS7_ILi64EEEEEENS_10bfloat16_tEfNS_4arch4Sm80ELb0ELb1ELb1ELb1ELb1ELb0ELb0ELb0ELi2ELi4ELi4ELi4ELb0EEENS1_24CollectiveEpilogueBwdGQAISA_fSD_Li256ELb1ELb1EEENS1_19SingleTileSchedulerILb1ELb0ELb0ELi128EEEEEEEEEvNT_6ParamsE$_ZN4cute3eso3ESOILb1ELb0EJNS_5tupleIJNS_1CILi2EEES4_EEENS2_IJiNS3_ILi4096EEEEEEEEC2ERKS5_RKS7_ - $_ZN7cutlass13device_kernelIN5flash19enable_sm80_to_sm89INS1_16FlashAttnBwdSm80INS1_25CollectiveMainloopBwdSm80ILi2ELi2EN4cute5tupleIJNS5_1CILi128EEES8_NS7_ILi64EEEEEENS_10bfloat16_tEfNS_4arch4Sm80ELb0ELb1ELb1ELb1ELb1ELb0ELb0ELb0ELi2ELi4ELi4ELi4ELb0EEENS1_24CollectiveEpilogueBwdGQAISA_fSD_Li256ELb1ELb1EEENS1_19SingleTileSchedulerILb1ELb0ELb0ELi128EEEEEEEEEvNT_6ParamsE$_ZN4cute3eso3ESOILb1ELb0EJNS_5tupleIJNS_1CILi2EEES4_EEENS2_IJNS3_ILi1EEEiEEEEEC2ERKS5_RKS7_)
$_ZN7cutlass13device_kernelIN5flash19enable_sm80_to_sm89INS1_16FlashAttnBwdSm80INS1_25CollectiveMainloopBwdSm80ILi2ELi2EN4cute5tupleIJNS5_1CILi128EEES8_NS7_ILi64EEEEEENS_10bfloat16_tEfNS_4arch4Sm80ELb0ELb1ELb1ELb1ELb1ELb0ELb0ELb0ELi2ELi4ELi4ELi4ELb0EEENS1_24CollectiveEpilogueBwdGQAISA_fSD_Li256ELb1ELb1EEENS1_19SingleTileSchedulerILb1ELb0ELb0ELi128EEEEEEEEEvNT_6ParamsE$_ZN4cute3eso3ESOILb1ELb0EJNS_5tupleIJNS_1CILi2EEES4_EEENS2_IJNS3_ILi1EEEiEEEEEC2ERKS5_RKS7_:
[----:B------:R-:W-:Y:S02]  /*8c90*/  IADD3 R3, R39, -c[0x0][0x20], RZ ;  /* 0x8000080027037a10 */ /* 0x000fe40007ffe0ff */
[----:B------:R-:W-:-:S03]  /*8ca0*/  MOV R5, 0x0 ;  /* 0x0000000000057802 */ /* 0x000fc60000000f00 */
[----:B------:R1:W-:Y:S01]  /*8cb0*/  STL [R3], R2 ;  /* 0x0000000203007387 */ /* 0x0003e20000100800 */
[----:B------:R-:W-:Y:S05]  /*8cc0*/  RET.REL.NODEC R4 `(_ZN7cutlass13device_kernelIN5flash19enable_sm80_to_sm89INS1_16FlashAttnBwdSm80INS1_25CollectiveMainloopBwdSm80ILi2ELi2EN4cute5tupleIJNS5_1CILi128EEES8_NS7_ILi64EEEEEENS_10bfloat16_tEfNS_4arch4Sm80ELb0ELb1ELb1ELb1ELb1ELb0ELb0ELb0ELi2ELi4ELi4ELi4ELb0EEENS1_24CollectiveEpilogueBwdGQAISA_fSD_Li256ELb1ELb1EEENS1_19SingleTileSchedulerILb1ELb0ELb0ELi128EEEEEEEEEvNT_6ParamsE) ;  /* 0xffff733004007950 */ /* 0x000fea0003c3ffff */
        .type           $_ZN7cutlass13device_kernelIN5flash19enable_sm80_to_sm89INS1_16FlashAttnBwdSm80INS1_25CollectiveMainloopBwdSm80ILi2ELi2EN4cute5tupleIJNS5_1CILi128EEES8_NS7_ILi64EEEEEENS_10bfloat16_tEfNS_4arch4Sm80ELb0ELb1ELb1ELb1ELb1ELb0ELb0ELb0ELi2ELi4ELi4ELi4ELb0EEENS1_24CollectiveEpilogueBwdGQAISA_fSD_Li256ELb1ELb1EEENS1_19SingleTileSchedulerILb1ELb0ELb0ELi128EEEEEEEEEvNT_6ParamsE$_ZN4cute3eso3ESOILb1ELb0EJNS_5tupleIJNS_1CILi2EEES4_EEENS2_IJiNS3_ILi4096EEEEEEEEC2ERKS5_RKS7_,@function
        .size           $_ZN7cutlass13device_kernelIN5flash19enable_sm80_to_sm89INS1_16FlashAttnBwdSm80INS1_25CollectiveMainloopBwdSm80ILi2ELi2EN4cute5tupleIJNS5_1CILi128EEES8_NS7_ILi64EEEEEENS_10bfloat16_tEfNS_4arch4Sm80ELb0ELb1ELb1ELb1ELb1ELb0ELb0ELb0ELi2ELi4ELi4ELi4ELb0EEENS1_24CollectiveEpilogueBwdGQAISA_fSD_Li256ELb1ELb1EEENS1_19SingleTileSchedulerILb1ELb0ELb0ELi128EEEEEEEEEvNT_6ParamsE$_ZN4cute3eso3ESOILb1ELb0EJNS_5tupleIJNS_1CILi2EEES4_EEENS2_IJiNS3_ILi4096EEEEEEEEC2ERKS5_RKS7_,($_ZN7cutlass13device_kernelIN5flash19enable_sm80_to_sm89INS1_16FlashAttnBwdSm80INS1_25CollectiveMainloopBwdSm80ILi2ELi2EN4cute5tupleIJNS5_1CILi128EEES8_NS7_ILi64EEEEEENS_10bfloat16_tEfNS_4arch4Sm80ELb0ELb1ELb1ELb1ELb1ELb0ELb0ELb0ELi2ELi4ELi4ELi4ELb0EEENS1_24CollectiveEpilogueBwdGQAISA_fSD_Li256ELb1ELb1EEENS1_19SingleTileSchedulerILb1ELb0ELb0ELi128EEEEEEEEEvNT_6ParamsE$_ZN4cute3eso3ESOILb1ELb0EJNS_5tupleIJNS_1CILi2EEES4_EEENS2_IJiNS3_ILi512EEEEEEEEC2ERKS5_RKS7_ - $_ZN7cutlass13device_kernelIN5flash19enable_sm80_to_sm89INS1_16FlashAttnBwdSm80INS1_25CollectiveMainloopBwdSm80ILi2ELi2EN4cute5tupleIJNS5_1CILi128EEES8_NS7_ILi64EEEEEENS_10bfloat16_tEfNS_4arch4Sm80ELb0ELb1ELb1ELb1ELb1ELb0ELb0ELb0ELi2ELi4ELi4ELi4ELb0EEENS1_24CollectiveEpilogueBwdGQAISA_fSD_Li256ELb1ELb1EEENS1_19SingleTileSchedulerILb1ELb0ELb0ELi128EEEEEEEEEvNT_6ParamsE$_ZN4cute3eso3ESOILb1ELb0EJNS_5tupleIJNS_1CILi2EEES4_EEENS2_IJiNS3_ILi4096EEEEEEEEC2ERKS5_RKS7_)
$_ZN7cutlass13device_kernelIN5flash19enable_sm80_to_sm89INS1_16FlashAttnBwdSm80INS1_25CollectiveMainloopBwdSm80ILi2ELi2EN4cute5tupleIJNS5_1CILi128EEES8_NS7_ILi64EEEEEENS_10bfloat16_tEfNS_4arch4Sm80ELb0ELb1ELb1ELb1ELb1ELb0ELb0ELb0ELi2ELi4ELi4ELi4ELb0EEENS1_24CollectiveEpilogueBwdGQAISA_fSD_Li256ELb1ELb1EEENS1_19SingleTileSchedulerILb1ELb0ELb0ELi128EEEEEEEEEvNT_6ParamsE$_ZN4cute3eso3ESOILb1ELb0EJNS_5tupleIJNS_1CILi2EEES4_EEENS2_IJiNS3_ILi4096EEEEEEEEC2ERKS5_RKS7_:
[----:B------:R-:W-:Y:S02]  /*8cd0*/  IADD3 R3, R8, -c[0x0][0x20], RZ ;  /* 0x8000080008037a10 */ /* 0x000fe40007ffe0ff */
[----:B------:R-:W-:-:S03]  /*8ce0*/  MOV R5, 0x0 ;  /* 0x0000000000057802 */ /* 0x000fc60000000f00 */
[----:B------:R1:W-:Y:S01]  /*8cf0*/  STL [R3], R2 ;  /* 0x0000000203007387 */ /* 0x0003e20000100800 */
[----:B------:R-:W-:Y:S05]  /*8d00*/  RET.REL.NODEC R4 `(_ZN7cutlass13device_kernelIN5flash19enable_sm80_to_sm89INS1_16FlashAttnBwdSm80INS1_25CollectiveMainloopBwdSm80ILi2ELi2EN4cute5tupleIJNS5_1CILi128EEES8_NS7_ILi64EEEEEENS_10bfloat16_tEfNS_4arch4Sm80ELb0ELb1ELb1ELb1ELb1ELb0ELb0ELb0ELi2ELi4ELi4ELi4ELb0EEENS1_24CollectiveEpilogueBwdGQAISA_fSD_Li256ELb1ELb1EEENS1_19SingleTileSchedulerILb1ELb0ELb0ELi128EEEEEEEEEvNT_6ParamsE) ;  /* 0xffff72f004007950 */ /* 0x000fea0003c3ffff */
        .type           $_ZN7cutlass13device_kernelIN5flash19enable_sm80_to_sm89INS1_16FlashAttnBwdSm80INS1_25CollectiveMainloopBwdSm80ILi2ELi2EN4cute5tupleIJNS5_1CILi128EEES8_NS7_ILi64EEEEEENS_10bfloat16_tEfNS_4arch4Sm80ELb0ELb1ELb1ELb1ELb1ELb0ELb0ELb0ELi2ELi4ELi4ELi4ELb0EEENS1_24CollectiveEpilogueBwdGQAISA_fSD_Li256ELb1ELb1EEENS1_19SingleTileSchedulerILb1ELb0ELb0ELi128EEEEEEEEEvNT_6ParamsE$_ZN4cute3eso3ESOILb1ELb0EJNS_5tupleIJNS_1CILi2EEES4_EEENS2_IJiNS3_ILi512EEEEEEEEC2ERKS5_RKS7_,@function
        .size           $_ZN7cutlass13device_kernelIN5flash19enable_sm80_to_sm89INS1_16FlashAttnBwdSm80INS1_25CollectiveMainloopBwdSm80ILi2ELi2EN4cute5tupleIJNS5_1CILi128EEES8_NS7_ILi64EEEEEENS_10bfloat16_tEfNS_4arch4Sm80ELb0ELb1ELb1ELb1ELb1ELb0ELb0ELb0ELi2ELi4ELi4ELi4ELb0EEENS1_24CollectiveEpilogueBwdGQAISA_fSD_Li256ELb1ELb1EEENS1_19SingleTileSchedulerILb1ELb0ELb0ELi128EEEEEEEEEvNT_6ParamsE$_ZN4cute3eso3ESOILb1ELb0EJNS_5tupleIJNS_1CILi2EEES4_EEENS2_IJiNS3_ILi512EEEEEEEEC2ERKS5_RKS7_,($_ZN7cutlass13device_kernelIN5flash19enable_sm80_to_sm89INS1_16FlashAttnBwdSm80INS1_25CollectiveMainloopBwdSm80ILi2ELi2EN4cute5tupleIJNS5_1CILi128EEES8_NS7_ILi64EEEEEENS_10bfloat16_tEfNS_4arch4Sm80ELb0ELb1ELb1ELb1ELb1ELb0ELb0ELb0ELi2ELi4ELi4ELi4ELb0EEENS1_24CollectiveEpilogueBwdGQAISA_fSD_Li256ELb1ELb1EEENS1_19SingleTileSchedulerILb1ELb0ELb0ELi128EEEEEEEEEvNT_6ParamsE$_ZN4cute3eso3ESOILb1ELb0EJNS_5tupleIJNS_1CILi2EEES4_EEENS2_IJiiEEEEEC2ERKS5_RKS6_ - $_ZN7cutlass13device_kernelIN5flash19enable_sm80_to_sm89INS1_16FlashAttnBwdSm80INS1_25CollectiveMainloopBwdSm80ILi2ELi2EN4cute5tupleIJNS5_1CILi128EEES8_NS7_ILi64EEEEEENS_10bfloat16_tEfNS_4arch4Sm80ELb0ELb1ELb1ELb1ELb1ELb0ELb0ELb0ELi2ELi4ELi4ELi4ELb0EEENS1_24CollectiveEpilogueBwdGQAISA_fSD_Li256ELb1ELb1EEENS1_19SingleTileSchedulerILb1ELb0ELb0ELi128EEEEEEEEEvNT_6ParamsE$_ZN4cute3eso3ESOILb1ELb0EJNS_5tupleIJNS_1CILi2EEES4_EEENS2_IJiNS3_ILi512EEEEEEEEC2ERKS5_RKS7_)
$_ZN7cutlass13device_kernelIN5flash19enable_sm80_to_sm89INS1_16FlashAttnBwdSm80INS1_25CollectiveMainloopBwdSm80ILi2ELi2EN4cute5tupleIJNS5_1CILi128EEES8_NS7_ILi64EEEEEENS_10bfloat16_tEfNS_4arch4Sm80ELb0ELb1ELb1ELb1ELb1ELb0ELb0ELb0ELi2ELi4ELi4ELi4ELb0EEENS1_24CollectiveEpilogueBwdGQAISA_fSD_Li256ELb1ELb1EEENS1_19SingleTileSchedulerILb1ELb0ELb0ELi128EEEEEEEEEvNT_6ParamsE$_ZN4cute3eso3ESOILb1ELb0EJNS_5tupleIJNS_1CILi2EEES4_EEENS2_IJiNS3_ILi512EEEEEEEEC2ERKS5_RKS7_:
[----:B------:R-:W-:Y:S02]  /*8d10*/  IADD3 R3, R10, -c[0x0][0x20], RZ ;  /* 0x800008000a037a10 */ /* 0x000fe40007ffe0ff */
[----:B------:R-:W-:-:S03]  /*8d20*/  MOV R5, 0x0 ;  /* 0x0000000000057802 */ /* 0x000fc60000000f00 */
[----:B------:R1:W-:Y:S01]  /*8d30*/  STL [R3], R2 ;  /* 0x0000000203007387 */ /* 0x0003e20000100800 */
[----:B------:R-:W-:Y:S05]  /*8d40*/  RET.REL.NODEC R4 `(_ZN7cutlass13device_kernelIN5flash19enable_sm80_to_sm89INS1_16FlashAttnBwdSm80INS1_25CollectiveMainloopBwdSm80ILi2ELi2EN4cute5tupleIJNS5_1CILi128EEES8_NS7_ILi64EEEEEENS_10bfloat16_tEfNS_4arch4Sm80ELb0ELb1ELb1ELb1ELb1ELb0ELb0ELb0ELi2ELi4ELi4ELi4ELb0EEENS1_24CollectiveEpilogueBwdGQAISA_fSD_Li256ELb1ELb1EEENS1_19SingleTileSchedulerILb1ELb0ELb0ELi128EEEEEEEEEvNT_6ParamsE) ;  /* 0xffff72b004007950 */ /* 0x000fea0003c3ffff */
        .type           $_ZN7cutlass13device_kernelIN5flash19enable_sm80_to_sm89INS1_16FlashAttnBwdSm80INS1_25CollectiveMainloopBwdSm80ILi2ELi2EN4cute5tupleIJNS5_1CILi128EEES8_NS7_ILi64EEEEEENS_10bfloat16_tEfNS_4arch4Sm80ELb0ELb1ELb1ELb1ELb1ELb0ELb0ELb0ELi2ELi4ELi4ELi4ELb0EEENS1_24CollectiveEpilogueBwdGQAISA_fSD_Li256ELb1ELb1EEENS1_19SingleTileSchedulerILb1ELb0ELb0ELi128EEEEEEEEEvNT_6ParamsE$_ZN4cute3eso3ESOILb1ELb0EJNS_5tupleIJNS_1CILi2EEES4_EEENS2_IJiiEEEEEC2ERKS5_RKS6_,@function
        .size           $_ZN7cutlass13device_kernelIN5flash19enable_sm80_to_sm89INS1_16FlashAttnBwdSm80INS1_25CollectiveMainloopBwdSm80ILi2ELi2EN4cute5tupleIJNS5_1CILi128EEES8_NS7_ILi64EEEEEENS_10bfloat16_tEfNS_4arch4Sm80ELb0ELb1ELb1ELb1ELb1ELb0ELb0ELb0ELi2ELi4ELi4ELi4ELb0EEENS1_24CollectiveEpilogueBwdGQAISA_fSD_Li256ELb1ELb1EEENS1_19SingleTileSchedulerILb1ELb0ELb0ELi128EEEEEEEEEvNT_6ParamsE$_ZN4cute3eso3ESOILb1ELb0EJNS_5tupleIJNS_1CILi2EEES4_EEENS2_IJiiEEEEEC2ERKS5_RKS6_,($_ZN7cutlass13device_kernelIN5flash19enable_sm80_to_sm89INS1_16FlashAttnBwdSm80INS1_25CollectiveMainloopBwdSm80ILi2ELi2EN4cute5tupleIJNS5_1CILi128EEES8_NS7_ILi64EEEEEENS_10bfloat16_tEfNS_4arch4Sm80ELb0ELb1ELb1ELb1ELb1ELb0ELb0ELb0ELi2ELi4ELi4ELi4ELb0EEENS1_24CollectiveEpilogueBwdGQAISA_fSD_Li256ELb1ELb1EEENS1_19SingleTileSchedulerILb1ELb0ELb0ELi128EEEEEEEEEvNT_6ParamsE$_ZN4cute3eso3ESOILb1ELb0EJNS_5tupleIJNS_1CILi2EEES4_EEENS2_IJiiEEENS3_ILi1EEES7_EEC2ERKS5_RKS6_RKS7_SE_ - $_ZN7cutlass13device_kernelIN5flash19enable_sm80_to_sm89INS1_16FlashAttnBwdSm80INS1_25CollectiveMainloopBwdSm80ILi2ELi2EN4cute5tupleIJNS5_1CILi128EEES8_NS7_ILi64EEEEEENS_10bfloat16_tEfNS_4arch4Sm80ELb0ELb1ELb1ELb1ELb1ELb0ELb0ELb0ELi2ELi4ELi4ELi4ELb0EEENS1_24CollectiveEpilogueBwdGQAISA_fSD_Li256ELb1ELb1EEENS1_19SingleTileSchedulerILb1ELb0ELb0ELi128EEEEEEEEEvNT_6ParamsE$_ZN4cute3eso3ESOILb1ELb0EJNS_5tupleIJNS_1CILi2EEES4_EEENS2_IJiiEEEEEC2ERKS5_RKS6_)
$_ZN7cutlass13device_kernelIN5flash19enable_sm80_to_sm89INS1_16FlashAttnBwdSm80INS1_25CollectiveMainloopBwdSm80ILi2ELi2EN4cute5tupleIJNS5_1CILi128EEES8_NS7_ILi64EEEEEENS_10bfloat16_tEfNS_4arch4Sm80ELb0ELb1ELb1ELb1ELb1ELb0ELb0ELb0ELi2ELi4ELi4ELi4ELb0EEENS1_24CollectiveEpilogueBwdGQAISA_fSD_Li256ELb1ELb1EEENS1_19SingleTileSchedulerILb1ELb0ELb0ELi128EEEEEEEEEvNT_6ParamsE$_ZN4cute3eso3ESOILb1ELb0EJNS_5tupleIJNS_1CILi2EEES4_EEENS2_IJiiEEEEEC2ERKS5_RKS6_:
[----:B------:R-:W-:Y:S02]  /*8d50*/  IADD3 R3, R3, -c[0x0][0x20], RZ ;  /* 0x8000080003037a10 */ /* 0x000fe40007ffe0ff */
[----:B------:R-:W-:-:S03]  /*8d60*/  MOV R5, 0x0 ;  /* 0x0000000000057802 */ /* 0x000fc60000000f00 */
[----:B------:R1:W-:Y:S04]  /*8d70*/  STL [R3], R2 ;  /* 0x0000000203007387 */ /* 0x0003e80000100800 */
[----:B------:R1:W-:Y:S01]  /*8d80*/  STL [R3+0x4], R8 ;  /* 0x0000040803007387 */ /* 0x0003e20000100800 */
[----:B------:R-:W-:Y:S05]  /*8d90*/  RET.REL.NODEC R4 `(_ZN7cutlass13device_kernelIN5flash19enable_sm80_to_sm89INS1_16FlashAttnBwdSm80INS1_25CollectiveMainloopBwdSm80ILi2ELi2EN4cute5tupleIJNS5_1CILi128EEES8_NS7_ILi64EEEEEENS_10bfloat16_tEfNS_4arch4Sm80ELb0ELb1ELb1ELb1ELb1ELb0ELb0ELb0ELi2ELi4ELi4ELi4ELb0EEENS1_24CollectiveEpilogueBwdGQAISA_fSD_Li256ELb1ELb1EEENS1_19SingleTileSchedulerILb1ELb0ELb0ELi128EEEEEEEEEvNT_6ParamsE) ;  /* 0xffff726004007950 */ /* 0x000fea0003c3ffff */
        .type           $_ZN7cutlass13device_kernelIN5flash19enable_sm80_to_sm89INS1_16FlashAttnBwdSm80INS1_25CollectiveMainloopBwdSm80ILi2ELi2EN4cute5tupleIJNS5_1CILi128EEES8_NS7_ILi64EEEEEENS_10bfloat16_tEfNS_4arch4Sm80ELb0ELb1ELb1ELb1ELb1ELb0ELb0ELb0ELi2ELi4ELi4ELi4ELb0EEENS1_24CollectiveEpilogueBwdGQAISA_fSD_Li256ELb1ELb1EEENS1_19SingleTileSchedulerILb1ELb0ELb0ELi128EEEEEEEEEvNT_6ParamsE$_ZN4cute3eso3ESOILb1ELb0EJNS_5tupleIJNS_1CILi2EEES4_EEENS2_IJiiEEENS3_ILi1EEES7_EEC2ERKS5_RKS6_RKS7_SE_,@function
        .size           $_ZN7cutlass13device_kernelIN5flash19enable_sm80_to_sm89INS1_16FlashAttnBwdSm80INS1_25CollectiveMainloopBwdSm80ILi2ELi2EN4cute5tupleIJNS5_1CILi128EEES8_NS7_ILi64EEEEEENS_10bfloat16_tEfNS_4arch4Sm80ELb0ELb1ELb1ELb1ELb1ELb0ELb0ELb0ELi2ELi4ELi4ELi4ELb0EEENS1_24CollectiveEpilogueBwdGQAISA_fSD_Li256ELb1ELb1EEENS1_19SingleTileSchedulerILb1ELb0ELb0ELi128EEEEEEEEEvNT_6ParamsE$_ZN4cute3eso3ESOILb1ELb0EJNS_5tupleIJNS_1CILi2EEES4_EEENS2_IJiiEEENS3_ILi1EEES7_EEC2ERKS5_RKS6_RKS7_SE_,($_ZN7cutlass13device_kernelIN5flash19enable_sm80_to_sm89INS1_16FlashAttnBwdSm80INS1_25CollectiveMainloopBwdSm80ILi2ELi2EN4cute5tupleIJNS5_1CILi128EEES8_NS7_ILi64EEEEEENS_10bfloat16_tEfNS_4arch4Sm80ELb0ELb1ELb1ELb1ELb1ELb0ELb0ELb0ELi2ELi4ELi4ELi4ELb0EEENS1_24CollectiveEpilogueBwdGQAISA_fSD_Li256ELb1ELb1EEENS1_19SingleTileSchedulerILb1ELb0ELb0ELi128EEEEEEEEEvNT_6ParamsE$_ZN4cute3eso3ESOILb1ELb0EJNS_5tupleIJNS_1CILi2EEES4_S4_EEENS2_IJNS3_ILi1EEENS3_ILi512EEEiEEEEEC2ERKS5_RKS8_ - $_ZN7cutlass13device_kernelIN5flash19enable_sm80_to_sm89INS1_16FlashAttnBwdSm80INS1_25CollectiveMainloopBwdSm80ILi2ELi2EN4cute5tupleIJNS5_1CILi128EEES8_NS7_ILi64EEEEEENS_10bfloat16_tEfNS_4arch4Sm80ELb0ELb1ELb1ELb1ELb1ELb0ELb0ELb0ELi2ELi4ELi4ELi4ELb0EEENS1_24CollectiveEpilogueBwdGQAISA_fSD_Li256ELb1ELb1EEENS1_19SingleTileSchedulerILb1ELb0ELb0ELi128EEEEEEEEEvNT_6ParamsE$_ZN4cute3eso3ESOILb1ELb0EJNS_5tupleIJNS_1CILi2EEES4_EEENS2_IJiiEEENS3_ILi1EEES7_EEC2ERKS5_RKS6_RKS7_SE_)
$_ZN7cutlass13device_kernelIN5flash19enable_sm80_to_sm89INS1_16FlashAttnBwdSm80INS1_25CollectiveMainloopBwdSm80ILi2ELi2EN4cute5tupleIJNS5_1CILi128EEES8_NS7_ILi64EEEEEENS_10bfloat16_tEfNS_4arch4Sm80ELb0ELb1ELb1ELb1ELb1ELb0ELb0ELb0ELi2ELi4ELi4ELi4ELb0EEENS1_24CollectiveEpilogueBwdGQAISA_fSD_Li256ELb1ELb1EEENS1_19SingleTileSchedulerILb1ELb0ELb0ELi128EEEEEEEEEvNT_6ParamsE$_ZN4cute3eso3ESOILb1ELb0EJNS_5tupleIJNS_1CILi2EEES4_EEENS2_IJiiEEENS3_ILi1EEES7_EEC2ERKS5_RKS6_RKS7_SE_:
[----:B------:R-:W-:Y:S01]  /*8da0*/  IADD3 R4, R4, -c[0x0][0x20], RZ ;  /* 0x8000080004047a10 */ /* 0x000fe20007ffe0ff */
[----:B------:R-:W-:Y:S01]  /*8db0*/  IMAD.MOV.U32 R84, RZ, RZ, R6 ;  /* 0x000000ffff547224 */ /* 0x000fe200078e0006 */
[----:B------:R-:W-:-:S03]  /*8dc0*/  MOV R85, 0x0 ;  /* 0x0000000000557802 */ /* 0x000fc60000000f00 */
[----:B------:R1:W-:Y:S04]  /*8dd0*/  STL [R4], R2 ;  /* 0x0000000204007387 */ /* 0x0003e80000100800 */
[----:B------:R1:W-:Y:S01]  /*8de0*/  STL [R4+0x4], R3 ;  /* 0x0000040304007387 */ /* 0x0003e20000100800 */
[----:B------:R-:W-:Y:S05]  /*8df0*/  RET.REL.NODEC R84 `(_ZN7cutlass13device_kernelIN5flash19enable_sm80_to_sm89INS1_16FlashAttnBwdSm80INS1_25CollectiveMainloopBwdSm80ILi2ELi2EN4cute5tupleIJNS5_1CILi128EEES8_NS7_ILi64EEEEEENS_10bfloat16_tEfNS_4arch4Sm80ELb0ELb1ELb1ELb1ELb1ELb0ELb0ELb0ELi2ELi4ELi4ELi4ELb0EEENS1_24CollectiveEpilogueBwdGQAISA_fSD_Li256ELb1ELb1EEENS1_19SingleTileSchedulerILb1ELb0ELb0ELi128EEEEEEEEEvNT_6ParamsE) ;  /* 0xffff720054007950 */ /* 0x000fea0003c3ffff */
        .type           $_ZN7cutlass13device_kernelIN5flash19enable_sm80_to_sm89INS1_16FlashAttnBwdSm80INS1_25CollectiveMainloopBwdSm80ILi2ELi2EN4cute5tupleIJNS5_1CILi128EEES8_NS7_ILi64EEEEEENS_10bfloat16_tEfNS_4arch4Sm80ELb0ELb1ELb1ELb1ELb1ELb0ELb0ELb0ELi2ELi4ELi4ELi4ELb0EEENS1_24CollectiveEpilogueBwdGQAISA_fSD_Li256ELb1ELb1EEENS1_19SingleTileSchedulerILb1ELb0ELb0ELi128EEEEEEEEEvNT_6ParamsE$_ZN4cute3eso3ESOILb1ELb0EJNS_5tupleIJNS_1CILi2EEES4_S4_EEENS2_IJNS3_ILi1EEENS3_ILi512EEEiEEEEEC2ERKS5_RKS8_,@function
        .size           $_ZN7cutlass13device_kernelIN5flash19enable_sm80_to_sm89INS1_16FlashAttnBwdSm80INS1_25CollectiveMainloopBwdSm80ILi2ELi2EN4cute5tupleIJNS5_1CILi128EEES8_NS7_ILi64EEEEEENS_10bfloat16_tEfNS_4arch4Sm80ELb0ELb1ELb1ELb1ELb1ELb0ELb0ELb0ELi2ELi4ELi4ELi4ELb0EEENS1_24CollectiveEpilogueBwdGQAISA_fSD_Li256ELb1ELb1EEENS1_19SingleTileSchedulerILb1ELb0ELb0ELi128EEEEEEEEEvNT_6ParamsE$_ZN4cute3eso3ESOILb1ELb0EJNS_5tupleIJNS_1CILi2EEES4_S4_EEENS2_IJNS3_ILi1EEENS3_ILi512EEEiEEEEEC2ERKS5_RKS8_,($_ZN7cutlass13device_kernelIN5flash19enable_sm80_to_sm89INS1_16FlashAttnBwdSm80INS1_25CollectiveMainloopBwdSm80ILi2ELi2EN4cute5tupleIJNS5_1CILi128EEES8_NS7_ILi64EEEEEENS_10bfloat16_tEfNS_4arch4Sm80ELb0ELb1ELb1ELb1ELb1ELb0ELb0ELb0ELi2ELi4ELi4ELi4ELb0EEENS1_24CollectiveEpilogueBwdGQAISA_fSD_Li256ELb1ELb1EEENS1_19SingleTileSchedulerILb1ELb0ELb0ELi128EEEEEEEEEvNT_6ParamsE$_ZN4cute3eso3ESOILb1ELb0EJNS_5tupleIJNS_1CILi8EEENS2_IJNS3_ILi2EEES5_S5_EEENS3_ILi1EEES6_S7_EEENS2_IJS7_NS2_IJS4_iiEEENS3_ILi64EEENS2_IJiNS3_ILi144EEENS3_ILi288EEEEEENS3_ILi512EEEEEEEEC2ERKS8_RKSF_ - $_ZN7cutlass13device_kernelIN5flash19enable_sm80_to_sm89INS1_16FlashAttnBwdSm80INS1_25CollectiveMainloopBwdSm80ILi2ELi2EN4cute5tupleIJNS5_1CILi128EEES8_NS7_ILi64EEEEEENS_10bfloat16_tEfNS_4arch4Sm80ELb0ELb1ELb1ELb1ELb1ELb0ELb0ELb0ELi2ELi4ELi4ELi4ELb0EEENS1_24CollectiveEpilogueBwdGQAISA_fSD_Li256ELb1ELb1EEENS1_19SingleTileSchedulerILb1ELb0ELb0ELi128EEEEEEEEEvNT_6ParamsE$_ZN4cute3eso3ESOILb1ELb0EJNS_5tupleIJNS_1CILi2EEES4_S4_EEENS2_IJNS3_ILi1EEENS3_ILi512EEEiEEEEEC2ERKS5_RKS8_)
$_ZN7cutlass13device_kernelIN5flash19enable_sm80_to_sm89INS1_16FlashAttnBwdSm80INS1_25CollectiveMainloopBwdSm80ILi2ELi2EN4cute5tupleIJNS5_1CILi128EEES8_NS7_ILi64EEEEEENS_10bfloat16_tEfNS_4arch4Sm80ELb0ELb1ELb1ELb1ELb1ELb0ELb0ELb0ELi2ELi4ELi4ELi4ELb0EEENS1_24CollectiveEpilogueBwdGQAISA_fSD_Li256ELb1ELb1EEENS1_19SingleTileSchedulerILb1ELb0ELb0ELi128EEEEEEEEEvNT_6ParamsE$_ZN4cute3eso3ESOILb1ELb0EJNS_5tupleIJNS_1CILi2EEES4_S4_EEENS2_IJNS3_ILi1EEENS3_ILi512EEEiEEEEEC2ERKS5_RKS8_:
[----:B------:R-:W-:Y:S02]  /*8e00*/  IADD3 R3, R74, -c[0x0][0x20], RZ ;  /* 0x800008004a037a10 */ /* 0x000fe40007ffe0ff */
[----:B------:R-:W-:-:S03]  /*8e10*/  MOV R5, 0x0 ;  /* 0x0000000000057802 */ /* 0x000fc60000000f00 */
[----:B------:R1:W-:Y:S01]  /*8e20*/  STL [R3], R2 ;  /* 0x0000000203007387 */ /* 0x0003e20000100800 */
[----:B------:R-:W-:Y:S05]  /*8e30*/  RET.REL.NODEC R4 `(_ZN7cutlass13device_kernelIN5flash19enable_sm80_to_sm89INS1_16FlashAttnBwdSm80INS1_25CollectiveMainloopBwdSm80ILi2ELi2EN4cute5tupleIJNS5_1CILi128EEES8_NS7_ILi64EEEEEENS_10bfloat16_tEfNS_4arch4Sm80ELb0ELb1ELb1ELb1ELb1ELb0ELb0ELb0ELi2ELi4ELi4ELi4ELb0EEENS1_24CollectiveEpilogueBwdGQAISA_fSD_Li256ELb1ELb1EEENS1_19SingleTileSchedulerILb1ELb0ELb0ELi128EEEEEEEEEvNT_6ParamsE) ;  /* 0xffff71c004007950 */ /* 0x000fea0003c3ffff */
        .type           $_ZN7cutlass13device_kernelIN5flash19enable_sm80_to_sm89INS1_16FlashAttnBwdSm80INS1_25CollectiveMainloopBwdSm80ILi2ELi2EN4cute5tupleIJNS5_1CILi128EEES8_NS7_ILi64EEEEEENS_10bfloat16_tEfNS_4arch4Sm80ELb0ELb1ELb1ELb1ELb1ELb0ELb0ELb0ELi2ELi4ELi4ELi4ELb0EEENS1_24CollectiveEpilogueBwdGQAISA_fSD_Li256ELb1ELb1EEENS1_19SingleTileSchedulerILb1ELb0ELb0ELi128EEEEEEEEEvNT_6ParamsE$_ZN4cute3eso3ESOILb1ELb0EJNS_5tupleIJNS_1CILi8EEENS2_IJNS3_ILi2EEES5_S5_EEENS3_ILi1EEES6_S7_EEENS2_IJS7_NS2_IJS4_iiEEENS3_ILi64EEENS2_IJiNS3_ILi144EEENS3_ILi288EEEEEENS3_ILi512EEEEEEEEC2ERKS8_RKSF_,@function
        .size           $_ZN7cutlass13device_kernelIN5flash19enable_sm80_to_sm89INS1_16FlashAttnBwdSm80INS1_25CollectiveMainloopBwdSm80ILi2ELi2EN4cute5tupleIJNS5_1CILi128EEES8_NS7_ILi64EEEEEENS_10bfloat16_tEfNS_4arch4Sm80ELb0ELb1ELb1ELb1ELb1ELb0ELb0ELb0ELi2ELi4ELi4ELi4ELb0EEENS1_24CollectiveEpilogueBwdGQAISA_fSD_Li256ELb1ELb1EEENS1_19SingleTileSchedulerILb1ELb0ELb0ELi128EEEEEEEEEvNT_6ParamsE$_ZN4cute3eso3ESOILb1ELb0EJNS_5tupleIJNS_1CILi8EEENS2_IJNS3_ILi2EEES5_S5_EEENS3_ILi1EEES6_S7_EEENS2_IJS7_NS2_IJS4_iiEEENS3_ILi64EEENS2_IJiNS3_ILi144EEENS3_ILi288EEEEEENS3_ILi512EEEEEEEEC2ERKS8_RKSF_,($_ZN7cutlass13device_kernelIN5flash19enable_sm80_to_sm89INS1_16FlashAttnBwdSm80INS1_25CollectiveMainloopBwdSm80ILi2ELi2EN4cute5tupleIJNS5_1CILi128EEES8_NS7_ILi64EEEEEENS_10bfloat16_tEfNS_4arch4Sm80ELb0ELb1ELb1ELb1ELb1ELb0ELb0ELb0ELi2ELi4ELi4ELi4ELb0EEENS1_24CollectiveEpilogueBwdGQAISA_fSD_Li256ELb1ELb1EEENS1_19SingleTileSchedulerILb1ELb0ELb0ELi128EEEEEEEEEvNT_6ParamsE$_ZN4cute3eso3ESOILb1ELb0EJNS_5tupleIJNS_1CILi8EEENS2_IJNS3_ILi2EEES5_S5_EEENS3_ILi1EEES6_S7_EEENS2_IJS7_NS2_IJiiiEEENS3_ILi64EEENS2_IJNS3_ILi72EEENS3_ILi144EEENS3_ILi288EEEEEENS3_ILi512EEEEEEEEC2ERKS8_RKSG_ - $_ZN7cutlass13device_kernelIN5flash19enable_sm80_to_sm89INS1_16FlashAttnBwdSm80INS1_25CollectiveMainloopBwdSm80ILi2ELi2EN4cute5tupleIJNS5_1CILi128EEES8_NS7_ILi64EEEEEENS_10bfloat16_tEfNS_4arch4Sm80ELb0ELb1ELb1ELb1ELb1ELb0ELb0ELb0ELi2ELi4ELi4ELi4ELb0EEENS1_24CollectiveEpilogueBwdGQAISA_fSD_Li256ELb1ELb1EEENS1_19SingleTileSchedulerILb1ELb0ELb0ELi128EEEEEEEEEvNT_6ParamsE$_ZN4cute3eso3ESOILb1ELb0EJNS_5tupleIJNS_1CILi8EEENS2_IJNS3_ILi2EEES5_S5_EEENS3_ILi1EEES6_S7_EEENS2_IJS7_NS2_IJS4_iiEEENS3_ILi64EEENS2_IJiNS3_ILi144EEENS3_ILi288EEEEEENS3_ILi512EEEEEEEEC2ERKS8_RKSF_)
$_ZN7cutlass13device_kernelIN5flash19enable_sm80_to_sm89INS1_16FlashAttnBwdSm80INS1_25CollectiveMainloopBwdSm80ILi2ELi2EN4cute5tupleIJNS5_1CILi128EEES8_NS7_ILi64EEEEEENS_10bfloat16_tEfNS_4arch4Sm80ELb0ELb1ELb1ELb1ELb1ELb0ELb0ELb0ELi2ELi4ELi4ELi4ELb0EEENS1_24CollectiveEpilogueBwdGQAISA_fSD_Li256ELb1ELb1EEENS1_19SingleTileSchedulerILb1ELb0ELb0ELi128EEEEEEEEEvNT_6ParamsE$_ZN4cute3eso3ESOILb1ELb0EJNS_5tupleIJNS_1CILi8EEENS2_IJNS3_ILi2EEES5_S5_EEENS3_ILi1EEES6_S7_EEENS2_IJS7_NS2_IJS4_iiEEENS3_ILi64EEENS2_IJiNS3_ILi144EEENS3_ILi288EEEEEENS3_ILi512EEEEEEEEC2ERKS8_RKSF_:
[----:B------:R-:W-:Y:S01]  /*8e40*/  IADD3 R4, R63, -c[0x0][0x20], RZ ;  /* 0x800008003f047a10 */ /* 0x000fe20007ffe0ff */
[----:B------:R-:W-:Y:S01]  /*8e50*/  IMAD.MOV.U32 R74, RZ, RZ, R8 ;  /* 0x000000ffff4a7224 */ /* 0x000fe200078e0008 */
[----:B------:R-:W-:-:S03]  /*8e60*/  MOV R75, 0x0 ;  /* 0x00000000004b7802 */ /* 0x000fc60000000f00 */
[----:B------:R1:W-:Y:S04]  /*8e70*/  STL [R4], R2 ;  /* 0x0000000204007387 */ /* 0x0003e80000100800 */
[----:B------:R1:W-:Y:S04]  /*8e80*/  STL [R4+0x4], R3 ;  /* 0x0000040304007387 */ /* 0x0003e80000100800 */
[----:B------:R1:W-:Y:S01]  /*8e90*/  STL [R4+0x8], R5 ;  /* 0x0000080504007387 */ /* 0x0003e20000100800 */
[----:B------:R-:W-:Y:S05]  /*8ea0*/  RET.REL.NODEC R74 `(_ZN7cutlass13device_kernelIN5flash19enable_sm80_to_sm89INS1_16FlashAttnBwdSm80INS1_25CollectiveMainloopBwdSm80ILi2ELi2EN4cute5tupleIJNS5_1CILi128EEES8_NS7_ILi64EEEEEENS_10bfloat16_tEfNS_4arch4Sm80ELb0ELb1ELb1ELb1ELb1ELb0ELb0ELb0ELi2ELi4ELi4ELi4ELb0EEENS1_24CollectiveEpilogueBwdGQAISA_fSD_Li256ELb1ELb1EEENS1_19SingleTileSchedulerILb1ELb0ELb0ELi128EEEEEEEEEvNT_6ParamsE) ;  /* 0xffff71504a007950 */ /* 0x000fea0003c3ffff */
        .type           $_ZN7cutlass13device_kernelIN5flash19enable_sm80_to_sm89INS1_16FlashAttnBwdSm80INS1_25CollectiveMainloopBwdSm80ILi2ELi2EN4cute5tupleIJNS5_1CILi128EEES8_NS7_ILi64EEEEEENS_10bfloat16_tEfNS_4arch4Sm80ELb0ELb1ELb1ELb1ELb1ELb0ELb0ELb0ELi2ELi4ELi4ELi4ELb0EEENS1_24CollectiveEpilogueBwdGQAISA_fSD_Li256ELb1ELb1EEENS1_19SingleTileSchedulerILb1ELb0ELb0ELi128EEEEEEEEEvNT_6ParamsE$_ZN4cute3eso3ESOILb1ELb0EJNS_5tupleIJNS_1CILi8EEENS2_IJNS3_ILi2EEES5_S5_EEENS3_ILi1EEES6_S7_EEENS2_IJS7_NS2_IJiiiEEENS3_ILi64EEENS2_IJNS3_ILi72EEENS3_ILi144EEENS3_ILi288EEEEEENS3_ILi512EEEEEEEEC2ERKS8_RKSG_,@function
        .size           $_ZN7cutlass13device_kernelIN5flash19enable_sm80_to_sm89INS1_16FlashAttnBwdSm80INS1_25CollectiveMainloopBwdSm80ILi2ELi2EN4cute5tupleIJNS5_1CILi128EEES8_NS7_ILi64EEEEEENS_10bfloat16_tEfNS_4arch4Sm80ELb0ELb1ELb1ELb1ELb1ELb0ELb0ELb0ELi2ELi4ELi4ELi4ELb0EEENS1_24CollectiveEpilogueBwdGQAISA_fSD_Li256ELb1ELb1EEENS1_19SingleTileSchedulerILb1ELb0ELb0ELi128EEEEEEEEEvNT_6ParamsE$_ZN4cute3eso3ESOILb1ELb0EJNS_5tupleIJNS_1CILi8EEENS2_IJNS3_ILi2EEES5_S5_EEENS3_ILi1EEES6_S7_EEENS2_IJS7_NS2_IJiiiEEENS3_ILi64EEENS2_IJNS3_ILi72EEENS3_ILi144EEENS3_ILi288EEEEEENS3_ILi512EEEEEEEEC2ERKS8_RKSG_,($_ZN7cutlass13device_kernelIN5flash19enable_sm80_to_sm89INS1_16FlashAttnBwdSm80INS1_25CollectiveMainloopBwdSm80ILi2ELi2EN4cute5tupleIJNS5_1CILi128EEES8_NS7_ILi64EEEEEENS_10bfloat16_tEfNS_4arch4Sm80ELb0ELb1ELb1ELb1ELb1ELb0ELb0ELb0ELi2ELi4ELi4ELi4ELb0EEENS1_24CollectiveEpilogueBwdGQAISA_fSD_Li256ELb1ELb1EEENS1_19SingleTileSchedulerILb1ELb0ELb0ELi128EEEEEEEEEvNT_6ParamsE$_ZN4cute3eso3ESOILb1ELb0EJNS_5tupleIJNS_1CILi8EEENS3_ILi2EEES5_S5_S4_S5_EEENS2_IJNS3_ILi1EEEiiiNS3_ILi72EEENS3_ILi512EEEEEEEEC2ERKS6_RKSA_ - $_ZN7cutlass13device_kernelIN5flash19enable_sm80_to_sm89INS1_16FlashAttnBwdSm80INS1_25CollectiveMainloopBwdSm80ILi2ELi2EN4cute5tupleIJNS5_1CILi128EEES8_NS7_ILi64EEEEEENS_10bfloat16_tEfNS_4arch4Sm80ELb0ELb1ELb1ELb1ELb1ELb0ELb0ELb0ELi2ELi4ELi4ELi4ELb0EEENS1_24CollectiveEpilogueBwdGQAISA_fSD_Li256ELb1ELb1EEENS1_19SingleTileSchedulerILb1ELb0ELb0ELi128EEEEEEEEEvNT_6ParamsE$_ZN4cute3eso3ESOILb1ELb0EJNS_5tupleIJNS_1CILi8EEENS2_IJNS3_ILi2EEES5_S5_EEENS3_ILi1EEES6_S7_EEENS2_IJS7_NS2_IJiiiEEENS3_ILi64EEENS2_IJNS3_ILi72EEENS3_ILi144EEENS3_ILi288EEEEEENS3_ILi512EEEEEEEEC2ERKS8_RKSG_)
$_ZN7cutlass13device_kernelIN5flash19enable_sm80_to_sm89INS1_16FlashAttnBwdSm80INS1_25CollectiveMainloopBwdSm80ILi2ELi2EN4cute5tupleIJNS5_1CILi128EEES8_NS7_ILi64EEEEEENS_10bfloat16_tEfNS_4arch4Sm80ELb0ELb1ELb1ELb1ELb1ELb0ELb0ELb0ELi2ELi4ELi4ELi4ELb0EEENS1_24CollectiveEpilogueBwdGQAISA_fSD_Li256ELb1ELb1EEENS1_19SingleTileSchedulerILb1ELb0ELb0ELi128EEEEEEEEEvNT_6ParamsE$_ZN4cute3eso3ESOILb1ELb0EJNS_5tupleIJNS_1CILi8EEENS2_IJNS3_ILi2EEES5_S5_EEENS3_ILi1EEES6_S7_EEENS2_IJS7_NS2_IJiiiEEENS3_ILi64EEENS2_IJNS3_ILi72EEENS3_ILi144EEENS3_ILi288EEEEEENS3_ILi512EEEEEEEEC2ERKS8_RKSG_:
[----:B------:R-:W-:Y:S01]  /*8eb0*/  IADD3 R4, R4, -c[0x0][0x20], RZ ;  /* 0x8000080004047a10 */ /* 0x000fe20007ffe0ff */
[----:B------:R-:W-:Y:S01]  /*8ec0*/  IMAD.MOV.U32 R80, RZ, RZ, R8 ;  /* 0x000000ffff507224 */ /* 0x000fe200078e0008 */
[----:B------:R-:W-:-:S03]  /*8ed0*/  MOV R81, 0x0 ;  /* 0x0000000000517802 */ /* 0x000fc60000000f00 */
[----:B------:R1:W-:Y:S04]  /*8ee0*/  STL [R4], R2 ;  /* 0x0000000204007387 */ /* 0x0003e80000100800 */
[----:B------:R1:W-:Y:S04]  /*8ef0*/  STL [R4+0x4], R3 ;  /* 0x0000040304007387 */ /* 0x0003e80000100800 */
[----:B------:R1:W-:Y:S01]  /*8f00*/  STL [R4+0x8], R5 ;  /* 0x0000080504007387 */ /* 0x0003e20000100800 */
[----:B------:R-:W-:Y:S05]  /*8f10*/  RET.REL.NODEC R80 `(_ZN7cutlass13device_kernelIN5flash19enable_sm80_to_sm89INS1_16FlashAttnBwdSm80INS1_25CollectiveMainloopBwdSm80ILi2ELi2EN4cute5tupleIJNS5_1CILi128EEES8_NS7_ILi64EEEEEENS_10bfloat16_tEfNS_4arch4Sm80ELb0ELb1ELb1ELb1ELb1ELb0ELb0ELb0ELi2ELi4ELi4ELi4ELb0EEENS1_24CollectiveEpilogueBwdGQAISA_fSD_Li256ELb1ELb1EEENS1_19SingleTileSchedulerILb1ELb0ELb0ELi128EEEEEEEEEvNT_6ParamsE) ;  /* 0xffff70e050007950 */ /* 0x000fea0003c3ffff */
        .type           $_ZN7cutlass13device_kernelIN5flash19enable_sm80_to_sm89INS1_16FlashAttnBwdSm80INS1_25CollectiveMainloopBwdSm80ILi2ELi2EN4cute5tupleIJNS5_1CILi128EEES8_NS7_ILi64EEEEEENS_10bfloat16_tEfNS_4arch4Sm80ELb0ELb1ELb1ELb1ELb1ELb0ELb0ELb0ELi2ELi4ELi4ELi4ELb0EEENS1_24CollectiveEpilogueBwdGQAISA_fSD_Li256ELb1ELb1EEENS1_19SingleTileSchedulerILb1ELb0ELb0ELi128EEEEEEEEEvNT_6ParamsE$_ZN4cute3eso3ESOILb1ELb0EJNS_5tupleIJNS_1CILi8EEENS3_ILi2EEES5_S5_S4_S5_EEENS2_IJNS3_ILi1EEEiiiNS3_ILi72EEENS3_ILi512EEEEEEEEC2ERKS6_RKSA_,@function
        .size           $_ZN7cutlass13device_kernelIN5flash19enable_sm80_to_sm89INS1_16FlashAttnBwdSm80INS1_25CollectiveMainloopBwdSm80ILi2ELi2EN4cute5tupleIJNS5_1CILi128EEES8_NS7_ILi64EEEEEENS_10bfloat16_tEfNS_4arch4Sm80ELb0ELb1ELb1ELb1ELb1ELb0ELb0ELb0ELi2ELi4ELi4ELi4ELb0EEENS1_24CollectiveEpilogueBwdGQAISA_fSD_Li256ELb1ELb1EEENS1_19SingleTileSchedulerILb1ELb0ELb0ELi128EEEEEEEEEvNT_6ParamsE$_ZN4cute3eso3ESOILb1ELb0EJNS_5tupleIJNS_1CILi8EEENS3_ILi2EEES5_S5_S4_S5_EEENS2_IJNS3_ILi1EEEiiiNS3_ILi72EEENS3_ILi512EEEEEEEEC2ERKS6_RKSA_,($_ZN7cutlass13device_kernelIN5flash19enable_sm80_to_sm89INS1_16FlashAttnBwdSm80INS1_25CollectiveMainloopBwdSm80ILi2ELi2EN4cute5tupleIJNS5_1CILi128EEES8_NS7_ILi64EEEEEENS_10bfloat16_tEfNS_4arch4Sm80ELb0ELb1ELb1ELb1ELb1ELb0ELb0ELb0ELi2ELi4ELi4ELi4ELb0EEENS1_24CollectiveEpilogueBwdGQAISA_fSD_Li256ELb1ELb1EEENS1_19SingleTileSchedulerILb1ELb0ELb0ELi128EEEEEEEEEvNT_6ParamsE$_ZN4cute3eso3ESOILb1ELb0EJNS_6LayoutINS_5tupleIJNS3_IJNS3_IJNS3_IJNS_1CILi4EEENS4_ILi2EEEEEENS4_ILi1EEEEEES8_EEENS3_IJNS3_IJNS3_IJS8_S8_EEES8_EEES6_EEEEEENS3_IJNS3_IJNS3_IJNS3_IJS8_NS4_ILi32EEEEEENS4_ILi0EEEEEESH_EEENS3_IJNS3_IJNS3_IJSH_SH_EEESH_EEENS4_ILi64EEEEEEEEEEENS_10ViewEngineIPN7cutlass10bfloat16_tEEEEEC2ERKSP_RKSU_ - $_ZN7cutlass13device_kernelIN5flash19enable_sm80_to_sm89INS1_16FlashAttnBwdSm80INS1_25CollectiveMainloopBwdSm80ILi2ELi2EN4cute5tupleIJNS5_1CILi128EEES8_NS7_ILi64EEEEEENS_10bfloat16_tEfNS_4arch4Sm80ELb0ELb1ELb1ELb1ELb1ELb0ELb0ELb0ELi2ELi4ELi4ELi4ELb0EEENS1_24CollectiveEpilogueBwdGQAISA_fSD_Li256ELb1ELb1EEENS1_19SingleTileSchedulerILb1ELb0ELb0ELi128EEEEEEEEEvNT_6ParamsE$_ZN4cute3eso3ESOILb1ELb0EJNS_5tupleIJNS_1CILi8EEENS3_ILi2EEES5_S5_S4_S5_EEENS2_IJNS3_ILi1EEEiiiNS3_ILi72EEENS3_ILi512EEEEEEEEC2ERKS6_RKSA_)
$_ZN7cutlass13device_kernelIN5flash19enable_sm80_to_sm89INS1_16FlashAttnBwdSm80INS1_25CollectiveMainloopBwdSm80ILi2ELi2EN4cute5tupleIJNS5_1CILi128EEES8_NS7_ILi64EEEEEENS_10bfloat16_tEfNS_4arch4Sm80ELb0ELb1ELb1ELb1ELb1ELb0ELb0ELb0ELi2ELi4ELi4ELi4ELb0EEENS1_24CollectiveEpilogueBwdGQAISA_fSD_Li256ELb1ELb1EEENS1_19SingleTileSchedulerILb1ELb0ELb0ELi128EEEEEEEEEvNT_6ParamsE$_ZN4cute3eso3ESOILb1ELb0EJNS_5tupleIJNS_1CILi8EEENS3_ILi2EEES5_S5_S4_S5_EEENS2_IJNS3_ILi1EEEiiiNS3_ILi72EEENS3_ILi512EEEEEEEEC2ERKS6_RKSA_:
[----:B------:R-:W-:Y:S01]  /*8f20*/  IADD3 R4, R4, -c[0x0][0x20], RZ ;  /* 0x8000080004047a10 */ /* 0x000fe20007ffe0ff */
[----:B------:R-:W-:Y:S01]  /*8f30*/  IMAD.MOV.U32 R84, RZ, RZ, R8 ;  /* 0x000000ffff547224 */ /* 0x000fe200078e0008 */
[----:B------:R-:W-:-:S03]  /*8f40*/  MOV R85, 0x0 ;  /* 0x0000000000557802 */ /* 0x000fc60000000f00 */
[----:B------:R1:W-:Y:S04]  /*8f50*/  STL [R4], R2 ;  /* 0x0000000204007387 */ /* 0x0003e80000100800 */
[----:B------:R1:W-:Y:S04]  /*8f60*/  STL [R4+0x4], R3 ;  /* 0x0000040304007387 */ /* 0x0003e80000100800 */
[----:B------:R1:W-:Y:S01]  /*8f70*/  STL [R4+0x8], R5 ;  /* 0x0000080504007387 */ /* 0x0003e20000100800 */
[----:B------:R-:W-:Y:S05]  /*8f80*/  RET.REL.NODEC R84 `(_ZN7cutlass13device_kernelIN5flash19enable_sm80_to_sm89INS1_16FlashAttnBwdSm80INS1_25CollectiveMainloopBwdSm80ILi2ELi2EN4cute5tupleIJNS5_1CILi128EEES8_NS7_ILi64EEEEEENS_10bfloat16_tEfNS_4arch4Sm80ELb0ELb1ELb1ELb1ELb1ELb0ELb0ELb0ELi2ELi4ELi4ELi4ELb0EEENS1_24CollectiveEpilogueBwdGQAISA_fSD_Li256ELb1ELb1EEENS1_19SingleTileSchedulerILb1ELb0ELb0ELi128EEEEEEEEEvNT_6ParamsE) ;  /* 0xffff707054007950 */ /* 0x000fea0003c3ffff */
        .type           $_ZN7cutlass13device_kernelIN5flash19enable_sm80_to_sm89INS1_16FlashAttnBwdSm80INS1_25CollectiveMainloopBwdSm80ILi2ELi2EN4cute5tupleIJNS5_1CILi128EEES8_NS7_ILi64EEEEEENS_10bfloat16_tEfNS_4arch4Sm80ELb0ELb1ELb1ELb1ELb1ELb0ELb0ELb0ELi2ELi4ELi4ELi4ELb0EEENS1_24CollectiveEpilogueBwdGQAISA_fSD_Li256ELb1ELb1EEENS1_19SingleTileSchedulerILb1ELb0ELb0ELi128EEEEEEEEEvNT_6ParamsE$_ZN4cute3eso3ESOILb1ELb0EJNS_6LayoutINS_5tupleIJNS3_IJNS3_IJNS3_IJNS_1CILi4EEENS4_ILi2EEEEEENS4_ILi1EEEEEES8_EEENS3_IJNS3_IJNS3_IJS8_S8_EEES8_EEES6_EEEEEENS3_IJNS3_IJNS3_IJNS3_IJS8_NS4_ILi32EEEEEENS4_ILi0EEEEEESH_EEENS3_IJNS3_IJNS3_IJSH_SH_EEESH_EEENS4_ILi64EEEEEEEEEEENS_10ViewEngineIPN7cutlass10bfloat16_tEEEEEC2ERKSP_RKSU_,@function
        .size           $_ZN7cutlass13device_kernelIN5flash19enable_sm80_to_sm89INS1_16FlashAttnBwdSm80INS1_25CollectiveMainloopBwdSm80ILi2ELi2EN4cute5tupleIJNS5_1CILi128EEES8_NS7_ILi64EEEEEENS_10bfloat16_tEfNS_4arch4Sm80ELb0ELb1ELb1ELb1ELb1ELb0ELb0ELb0ELi2ELi4ELi4ELi4ELb0EEENS1_24CollectiveEpilogueBwdGQAISA_fSD_Li256ELb1ELb1EEENS1_19SingleTileSchedulerILb1ELb0ELb0ELi128EEEEEEEEEvNT_6ParamsE$_ZN4cute3eso3ESOILb1ELb0EJNS_6LayoutINS_5tupleIJNS3_IJNS3_IJNS3_IJNS_1CILi4EEENS4_ILi2EEEEEENS4_ILi1EEEEEES8_EEENS3_IJNS3_IJNS3_IJS8_S8_EEES8_EEES6_EEEEEENS3_IJNS3_IJNS3_IJNS3_IJS8_NS4_ILi32EEEEEENS4_ILi0EEEEEESH_EEENS3_IJNS3_IJNS3_IJSH_SH_EEESH_EEENS4_ILi64EEEEEEEEEEENS_10ViewEngineIPN7cutlass10bfloat16_tEEEEEC2ERKSP_RKSU_,($_ZN7cutlass13device_kernelIN5flash19enable_sm80_to_sm89INS1_16FlashAttnBwdSm80INS1_25CollectiveMainloopBwdSm80ILi2ELi2EN4cute5tupleIJNS5_1CILi128EEES8_NS7_ILi64EEEEEENS_10bfloat16_tEfNS_4arch4Sm80ELb0ELb1ELb1ELb1ELb1ELb0ELb0ELb0ELi2ELi4ELi4ELi4ELb0EEENS1_24CollectiveEpilogueBwdGQAISA_fSD_Li256ELb1ELb1EEENS1_19SingleTileSchedulerILb1ELb0ELb0ELi128EEEEEEEEEvNT_6ParamsE$_ZN4cute3eso3ESOILb1ELb0EJNS_6LayoutINS_5tupleIJNS3_IJNS3_IJNS_1CILi2EEES5_EEENS4_ILi1EEEEEEEEENS3_IJNS3_IJNS3_IJS7_NS4_ILi16EEEEEENS4_ILi0EEEEEEEEEEENS_10ViewEngineIPjEEEEC2ERKSF_RKSI_ - $_ZN7cutlass13device_kernelIN5flash19enable_sm80_to_sm89INS1_16FlashAttnBwdSm80INS1_25CollectiveMainloopBwdSm80ILi2ELi2EN4cute5tupleIJNS5_1CILi128EEES8_NS7_ILi64EEEEEENS_10bfloat16_tEfNS_4arch4Sm80ELb0ELb1ELb1ELb1ELb1ELb0ELb0ELb0ELi2ELi4ELi4ELi4ELb0EEENS1_24CollectiveEpilogueBwdGQAISA_fSD_Li256ELb1ELb1EEENS1_19SingleTileSchedulerILb1ELb0ELb0ELi128EEEEEEEEEvNT_6ParamsE$_ZN4cute3eso3ESOILb1ELb0EJNS_6LayoutINS_5tupleIJNS3_IJNS3_IJNS3_IJNS_1CILi4EEENS4_ILi2EEEEEENS4_ILi1EEEEEES8_EEENS3_IJNS3_IJNS3_IJS8_S8_EEES8_EEES6_EEEEEENS3_IJNS3_IJNS3_IJNS3_IJS8_NS4_ILi32EEEEEENS4_ILi0EEEEEESH_EEENS3_IJNS3_IJNS3_IJSH_SH_EEESH_EEENS4_ILi64EEEEEEEEEEENS_10ViewEngineIPN7cutlass10bfloat16_tEEEEEC2ERKSP_RKSU_)
$_ZN7cutlass13device_kernelIN5flash19enable_sm80_to_sm89INS1_16FlashAttnBwdSm80INS1_25CollectiveMainloopBwdSm80ILi2ELi2EN4cute5tupleIJNS5_1CILi128EEES8_NS7_ILi64EEEEEENS_10bfloat16_tEfNS_4arch4Sm80ELb0ELb1ELb1ELb1ELb1ELb0ELb0ELb0ELi2ELi4ELi4ELi4ELb0EEENS1_24CollectiveEpilogueBwdGQAISA_fSD_Li256ELb1ELb1EEENS1_19SingleTileSchedulerILb1ELb0ELb0ELi128EEEEEEEEEvNT_6ParamsE$_ZN4cute3eso3ESOILb1ELb0EJNS_6LayoutINS_5tupleIJNS3_IJNS3_IJNS3_IJNS_1CILi4EEENS4_ILi2EEEEEENS4_ILi1EEEEEES8_EEENS3_IJNS3_IJNS3_IJS8_S8_EEES8_EEES6_EEEEEENS3_IJNS3_IJNS3_IJNS3_IJS8_NS4_ILi32EEEEEENS4_ILi0EEEEEESH_EEENS3_IJNS3_IJNS3_IJSH_SH_EEESH_EEENS4_ILi64EEEEEEEEEEENS_10ViewEngineIPN7cutlass10bfloat16_tEEEEEC2ERKSP_RKSU_:
[----:B------:R-:W-:Y:S02]  /*8f90*/  IADD3 R4, R70, -c[0x0][0x20], RZ ;  /* 0x8000080046047a10 */ /* 0x000fe40007ffe0ff */
[----:B------:R-:W-:-:S03]  /*8fa0*/  MOV R7, 0x0 ;  /* 0x0000000000077802 */ /* 0x000fc60000000f00 */
[----:B------:R1:W-:Y:S01]  /*8fb0*/  STL.64 [R4], R2 ;  /* 0x0000000204007387 */ /* 0x0003e20000100a00 */
[----:B------:R-:W-:Y:S05]  /*8fc0*/  RET.REL.NODEC R6 `(_ZN7cutlass13device_kernelIN5flash19enable_sm80_to_sm89INS1_16FlashAttnBwdSm80INS1_25CollectiveMainloopBwdSm80ILi2ELi2EN4cute5tupleIJNS5_1CILi128EEES8_NS7_ILi64EEEEEENS_10bfloat16_tEfNS_4arch4Sm80ELb0ELb1ELb1ELb1ELb1ELb0ELb0ELb0ELi2ELi4ELi4ELi4ELb0EEENS1_24CollectiveEpilogueBwdGQAISA_fSD_Li256ELb1ELb1EEENS1_19SingleTileSchedulerILb1ELb0ELb0ELi128EEEEEEEEEvNT_6ParamsE) ;  /* 0xffff703006007950 */ /* 0x000fea0003c3ffff */
        .type           $_ZN7cutlass13device_kernelIN5flash19enable_sm80_to_sm89INS1_16FlashAttnBwdSm80INS1_25CollectiveMainloopBwdSm80ILi2ELi2EN4cute5tupleIJNS5_1CILi128EEES8_NS7_ILi64EEEEEENS_10bfloat16_tEfNS_4arch4Sm80ELb0ELb1ELb1ELb1ELb1ELb0ELb0ELb0ELi2ELi4ELi4ELi4ELb0EEENS1_24CollectiveEpilogueBwdGQAISA_fSD_Li256ELb1ELb1EEENS1_19SingleTileSchedulerILb1ELb0ELb0ELi128EEEEEEEEEvNT_6ParamsE$_ZN4cute3eso3ESOILb1ELb0EJNS_6LayoutINS_5tupleIJNS3_IJNS3_IJNS_1CILi2EEES5_EEENS4_ILi1EEEEEEEEENS3_IJNS3_IJNS3_IJS7_NS4_ILi16EEEEEENS4_ILi0EEEEEEEEEEENS_10ViewEngineIPjEEEEC2ERKSF_RKSI_,@function
        .size           $_ZN7cutlass13device_kernelIN5flash19enable_sm80_to_sm89INS1_16FlashAttnBwdSm80INS1_25CollectiveMainloopBwdSm80ILi2ELi2EN4cute5tupleIJNS5_1CILi128EEES8_NS7_ILi64EEEEEENS_10bfloat16_tEfNS_4arch4Sm80ELb0ELb1ELb1ELb1ELb1ELb0ELb0ELb0ELi2ELi4ELi4ELi4ELb0EEENS1_24CollectiveEpilogueBwdGQAISA_fSD_Li256ELb1ELb1EEENS1_19SingleTileSchedulerILb1ELb0ELb0ELi128EEEEEEEEEvNT_6ParamsE$_ZN4cute3eso3ESOILb1ELb0EJNS_6LayoutINS_5tupleIJNS3_IJNS3_IJNS_1CILi2EEES5_EEENS4_ILi1EEEEEEEEENS3_IJNS3_IJNS3_IJS7_NS4_ILi16EEEEEENS4_ILi0EEEEEEEEEEENS_10ViewEngineIPjEEEEC2ERKSF_RKSI_,($_ZN7cutlass13device_kernelIN5flash19enable_sm80_to_sm89INS1_16FlashAttnBwdSm80INS1_25CollectiveMainloopBwdSm80ILi2ELi2EN4cute5tupleIJNS5_1CILi128EEES8_NS7_ILi64EEEEEENS_10bfloat16_tEfNS_4arch4Sm80ELb0ELb1ELb1ELb1ELb1ELb0ELb0ELb0ELi2ELi4ELi4ELi4ELb0EEENS1_24CollectiveEpilogueBwdGQAISA_fSD_Li256ELb1ELb1EEENS1_19SingleTileSchedulerILb1ELb0ELb0ELi128EEEEEEEEEvNT_6ParamsE$_ZN4cute3eso3ESOILb1ELb0EJNS_6LayoutINS_5tupleIJNS3_IJNS3_IJNS_1CILi4EEENS4_ILi2EEEEEENS4_ILi1EEEEEEEEENS3_IJNS3_IJNS3_IJS8_NS4_ILi32EEEEEENS4_ILi0EEEEEEEEEEENS_10ViewEngineIPN7cutlass10bfloat16_tEEEEEC2ERKSG_RKSL_ - $_ZN7cutlass13device_kernelIN5flash19enable_sm80_to_sm89INS1_16FlashAttnBwdSm80INS1_25CollectiveMainloopBwdSm80ILi2ELi2EN4cute5tupleIJNS5_1CILi128EEES8_NS7_ILi64EEEEEENS_10bfloat16_tEfNS_4arch4Sm80ELb0ELb1ELb1ELb1ELb1ELb0ELb0ELb0ELi2ELi4ELi4ELi4ELb0EEENS1_24CollectiveEpilogueBwdGQAISA_fSD_Li256ELb1ELb1EEENS1_19SingleTileSchedulerILb1ELb0ELb0ELi128EEEEEEEEEvNT_6ParamsE$_ZN4cute3eso3ESOILb1ELb0EJNS_6LayoutINS_5tupleIJNS3_IJNS3_IJNS_1CILi2EEES5_EEENS4_ILi1EEEEEEEEENS3_IJNS3_IJNS3_IJS7_NS4_ILi16EEEEEENS4_ILi0EEEEEEEEEEENS_10ViewEngineIPjEEEEC2ERKSF_RKSI_)
$_ZN7cutlass13device_kernelIN5flash19enable_sm80_to_sm89INS1_16FlashAttnBwdSm80INS1_25CollectiveMainloopBwdSm80ILi2ELi2EN4cute5tupleIJNS5_1CILi128EEES8_NS7_ILi64EEEEEENS_10bfloat16_tEfNS_4arch4Sm80ELb0ELb1ELb1ELb1ELb1ELb0ELb0ELb0ELi2ELi4ELi4ELi4ELb0EEENS1_24CollectiveEpilogueBwdGQAISA_fSD_Li256ELb1ELb1EEENS1_19SingleTileSchedulerILb1ELb0ELb0ELi128EEEEEEEEEvNT_6ParamsE$_ZN4cute3eso3ESOILb1ELb0EJNS_6LayoutINS_5tupleIJNS3_IJNS3_IJNS_1CILi2EEES5_EEENS4_ILi1EEEEEEEEENS3_IJNS3_IJNS3_IJS7_NS4_ILi16EEEEEENS4_ILi0EEEEEEEEEEENS_10ViewEngineIPjEEEEC2ERKSF_RKSI_:
[----:B------:R-:W-:Y:S02]  /*8fd0*/  IADD3 R2, R70, -c[0x0][0x20], RZ ;  /* 0x8000080046027a10 */ /* 0x000fe40007ffe0ff */
[----:B------:R-:W-:-:S03]  /*8fe0*/  MOV R7, 0x0 ;  /* 0x0000000000077802 */ /* 0x000fc60000000f00 */
[----:B------:R1:W-:Y:S01]  /*8ff0*/  STL.64 [R2], R4 ;  /* 0x0000000402007387 */ /* 0x0003e20000100a00 */
[----:B------:R-:W-:Y:S05]  /*9000*/  RET.REL.NODEC R6 `(_ZN7cutlass13device_kernelIN5flash19enable_sm80_to_sm89INS1_16FlashAttnBwdSm80INS1_25CollectiveMainloopBwdSm80ILi2ELi2EN4cute5tupleIJNS5_1CILi128EEES8_NS7_ILi64EEEEEENS_10bfloat16_tEfNS_4arch4Sm80ELb0ELb1ELb1ELb1ELb1ELb0ELb0ELb0ELi2ELi4ELi4ELi4ELb0EEENS1_24CollectiveEpilogueBwdGQAISA_fSD_Li256ELb1ELb1EEENS1_19SingleTileSchedulerILb1ELb0ELb0ELi128EEEEEEEEEvNT_6ParamsE) ;  /* 0xffff6ff006007950 */ /* 0x000fea0003c3ffff */
        .type           $_ZN7cutlass13device_kernelIN5flash19enable_sm80_to_sm89INS1_16FlashAttnBwdSm80INS1_25CollectiveMainloopBwdSm80ILi2ELi2EN4cute5tupleIJNS5_1CILi128EEES8_NS7_ILi64EEEEEENS_10bfloat16_tEfNS_4arch4Sm80ELb0ELb1ELb1ELb1ELb1ELb0ELb0ELb0ELi2ELi4ELi4ELi4ELb0EEENS1_24CollectiveEpilogueBwdGQAISA_fSD_Li256ELb1ELb1EEENS1_19SingleTileSchedulerILb1ELb0ELb0ELi128EEEEEEEEEvNT_6ParamsE$_ZN4cute3eso3ESOILb1ELb0EJNS_6LayoutINS_5tupleIJNS3_IJNS3_IJNS_1CILi4EEENS4_ILi2EEEEEENS4_ILi1EEEEEEEEENS3_IJNS3_IJNS3_IJS8_NS4_ILi32EEEEEENS4_ILi0EEEEEEEEEEENS_10ViewEngineIPN7cutlass10bfloat16_tEEEEEC2ERKSG_RKSL_,@function
        .size           $_ZN7cutlass13device_kernelIN5flash19enable_sm80_to_sm89INS1_16FlashAttnBwdSm80INS1_25CollectiveMainloopBwdSm80ILi2ELi2EN4cute5tupleIJNS5_1CILi128EEES8_NS7_ILi64EEEEEENS_10bfloat16_tEfNS_4arch4Sm80ELb0ELb1ELb1ELb1ELb1ELb0ELb0ELb0ELi2ELi4ELi4ELi4ELb0EEENS1_24CollectiveEpilogueBwdGQAISA_fSD_Li256ELb1ELb1EEENS1_19SingleTileSchedulerILb1ELb0ELb0ELi128EEEEEEEEEvNT_6ParamsE$_ZN4cute3eso3ESOILb1ELb0EJNS_6LayoutINS_5tupleIJNS3_IJNS3_IJNS_1CILi4EEENS4_ILi2EEEEEENS4_ILi1EEEEEEEEENS3_IJNS3_IJNS3_IJS8_NS4_ILi32EEEEEENS4_ILi0EEEEEEEEEEENS_10ViewEngineIPN7cutlass10bfloat16_tEEEEEC2ERKSG_RKSL_,($_ZN7cutlass13device_kernelIN5flash19enable_sm80_to_sm89INS1_16FlashAttnBwdSm80INS1_25CollectiveMainloopBwdSm80ILi2ELi2EN4cute5tupleIJNS5_1CILi128EEES8_NS7_ILi64EEEEEENS_10bfloat16_tEfNS_4arch4Sm80ELb0ELb1ELb1ELb1ELb1ELb0ELb0ELb0ELi2ELi4ELi4ELi4ELb0EEENS1_24CollectiveEpilogueBwdGQAISA_fSD_Li256ELb1ELb1EEENS1_19SingleTileSchedulerILb1ELb0ELb0ELi128EEEEEEEEEvNT_6ParamsE$_ZN4cute3eso3ESOILb1ELb0EJNS_6LayoutINS_5tupleIJNS3_IJNS3_IJNS_1CILi4EEENS4_ILi2EEEEEENS4_ILi1EEEEEEEEENS3_IJNS3_IJNS3_IJS8_NS4_ILi32EEEEEENS4_ILi0EEEEEEEEEEEiEEC2ERKSG_RKi - $_ZN7cutlass13device_kernelIN5flash19enable_sm80_to_sm89INS1_16FlashAttnBwdSm80INS1_25CollectiveMainloopBwdSm80ILi2ELi2EN4cute5tupleIJNS5_1CILi128EEES8_NS7_ILi64EEEEEENS_10bfloat16_tEfNS_4arch4Sm80ELb0ELb1ELb1ELb1ELb1ELb0ELb0ELb0ELi2ELi4ELi4ELi4ELb0EEENS1_24CollectiveEpilogueBwdGQAISA_fSD_Li256ELb1ELb1EEENS1_19SingleTileSchedulerILb1ELb0ELb0ELi128EEEEEEEEEvNT_6ParamsE$_ZN4cute3eso3ESOILb1ELb0EJNS_6LayoutINS_5tupleIJNS3_IJNS3_IJNS_1CILi4EEENS4_ILi2EEEEEENS4_ILi1EEEEEEEEENS3_IJNS3_IJNS3_IJS8_NS4_ILi32EEEEEENS4_ILi0EEEEEEEEEEENS_10ViewEngineIPN7cutlass10bfloat16_tEEEEEC2ERKSG_RKSL_)
$_ZN7cutlass13device_kernelIN5flash19enable_sm80_to_sm89INS1_16FlashAttnBwdSm80INS1_25CollectiveMainloopBwdSm80ILi2ELi2EN4cute5tupleIJNS5_1CILi128EEES8_NS7_ILi64EEEEEENS_10bfloat16_tEfNS_4arch4Sm80ELb0ELb1ELb1ELb1ELb1ELb0ELb0ELb0ELi2ELi4ELi4ELi4ELb0EEENS1_24CollectiveEpilogueBwdGQAISA_fSD_Li256ELb1ELb1EEENS1_19SingleTileSchedulerILb1ELb0ELb0ELi128EEEEEEEEEvNT_6ParamsE$_ZN4cute3eso3ESOILb1ELb0EJNS_6LayoutINS_5tupleIJNS3_IJNS3_IJNS_1CILi4EEENS4_ILi2EEEEEENS4_ILi1EEEEEEEEENS3_IJNS3_IJNS3_IJS8_NS4_ILi32EEEEEENS4_ILi0EEEEEEEEEEENS_10ViewEngineIPN7cutlass10bfloat16_tEEEEEC2ERKSG_RKSL_:
[----:B------:R-:W-:Y:S01]  /*9010*/  IADD3 R2, R70, -c[0x0][0x20], RZ ;  /* 0x8000080046027a10 */ /* 0x000fe20007ffe0ff */
[----:B------:R-:W-:Y:S01]  /*9020*/  IMAD.MOV.U32 R9, RZ, RZ, R3 ;  /* 0x000000ffff097224 */ /* 0x000fe200078e0003 */
[----:B------:R-:W-:-:S04]  /*9030*/  MOV R5, 0x0 ;  /* 0x0000000000057802 */ /* 0x000fc80000000f00 */
[----:B------:R1:W-:Y:S01]  /*9040*/  STL.64 [R2], R8 ;  /* 0x0000000802007387 */ /* 0x0003e20000100a00 */
[----:B------:R-:W-:Y:S05]  /*9050*/  RET.REL.NODEC R4 `(_ZN7cutlass13device_kernelIN5flash19enable_sm80_to_sm89INS1_16FlashAttnBwdSm80INS1_25CollectiveMainloopBwdSm80ILi2ELi2EN4cute5tupleIJNS5_1CILi128EEES8_NS7_ILi64EEEEEENS_10bfloat16_tEfNS_4arch4Sm80ELb0ELb1ELb1ELb1ELb1ELb0ELb0ELb0ELi2ELi4ELi4ELi4ELb0EEENS1_24CollectiveEpilogueBwdGQAISA_fSD_Li256ELb1ELb1EEENS1_19SingleTileSchedulerILb1ELb0ELb0ELi128EEEEEEEEEvNT_6ParamsE) ;  /* 0xffff6fa004007950 */ /* 0x000fea0003c3ffff */
        .type           $_ZN7cutlass13device_kernelIN5flash19enable_sm80_to_sm89INS1_16FlashAttnBwdSm80INS1_25CollectiveMainloopBwdSm80ILi2ELi2EN4cute5tupleIJNS5_1CILi128EEES8_NS7_ILi64EEEEEENS_10bfloat16_tEfNS_4arch4Sm80ELb0ELb1ELb1ELb1ELb1ELb0ELb0ELb0ELi2ELi4ELi4ELi4ELb0EEENS1_24CollectiveEpilogueBwdGQAISA_fSD_Li256ELb1ELb1EEENS1_19SingleTileSchedulerILb1ELb0ELb0ELi128EEEEEEEEEvNT_6ParamsE$_ZN4cute3eso3ESOILb1ELb0EJNS_6LayoutINS_5tupleIJNS3_IJNS3_IJNS_1CILi4EEENS4_ILi2EEEEEENS4_ILi1EEEEEEEEENS3_IJNS3_IJNS3_IJS8_NS4_ILi32EEEEEENS4_ILi0EEEEEEEEEEEiEEC2ERKSG_RKi,@function
        .size           $_ZN7cutlass13device_kernelIN5flash19enable_sm80_to_sm89INS1_16FlashAttnBwdSm80INS1_25CollectiveMainloopBwdSm80ILi2ELi2EN4cute5tupleIJNS5_1CILi128EEES8_NS7_ILi64EEEEEENS_10bfloat16_tEfNS_4arch4Sm80ELb0ELb1ELb1ELb1ELb1ELb0ELb0ELb0ELi2ELi4ELi4ELi4ELb0EEENS1_24CollectiveEpilogueBwdGQAISA_fSD_Li256ELb1ELb1EEENS1_19SingleTileSchedulerILb1ELb0ELb0ELi128EEEEEEEEEvNT_6ParamsE$_ZN4cute3eso3ESOILb1ELb0EJNS_6LayoutINS_5tupleIJNS3_IJNS3_IJNS_1CILi4EEENS4_ILi2EEEEEENS4_ILi1EEEEEEEEENS3_IJNS3_IJNS3_IJS8_NS4_ILi32EEEEEENS4_ILi0EEEEEEEEEEEiEEC2ERKSG_RKi,($_ZN7cutlass13device_kernelIN5flash19enable_sm80_to_sm89INS1_16FlashAttnBwdSm80INS1_25CollectiveMainloopBwdSm80ILi2ELi2EN4cute5tupleIJNS5_1CILi128EEES8_NS7_ILi64EEEEEENS_10bfloat16_tEfNS_4arch4Sm80ELb0ELb1ELb1ELb1ELb1ELb0ELb0ELb0ELi2ELi4ELi4ELi4ELb0EEENS1_24CollectiveEpilogueBwdGQAISA_fSD_Li256ELb1ELb1EEENS1_19SingleTileSchedulerILb1ELb0ELb0ELi128EEEEEEEEEvNT_6ParamsE$_ZN4cute3eso3ESOILb1ELb0EJNS_6LayoutINS_5tupleIJNS3_IJNS3_IJNS_1CILi4EEENS4_ILi2EEEEEENS4_ILi1EEEEEENS3_IJS6_EEEEEENS3_IJNS3_IJNS3_IJS8_NS4_ILi32EEEEEENS4_ILi0EEEEEENS3_IJNS4_ILi64EEEEEEEEEEENS_10ViewEngineIPN7cutlass10bfloat16_tEEEEEC2ERKSJ_RKSO_ - $_ZN7cutlass13device_kernelIN5flash19enable_sm80_to_sm89INS1_16FlashAttnBwdSm80INS1_25CollectiveMainloopBwdSm80ILi2ELi2EN4cute5tupleIJNS5_1CILi128EEES8_NS7_ILi64EEEEEENS_10bfloat16_tEfNS_4arch4Sm80ELb0ELb1ELb1ELb1ELb1ELb0ELb0ELb0ELi2ELi4ELi4ELi4ELb0EEENS1_24CollectiveEpilogueBwdGQAISA_fSD_Li256ELb1ELb1EEENS1_19SingleTileSchedulerILb1ELb0ELb0ELi128EEEEEEEEEvNT_6ParamsE$_ZN4cute3eso3ESOILb1ELb0EJNS_6LayoutINS_5tupleIJNS3_IJNS3_IJNS_1CILi4EEENS4_ILi2EEEEEENS4_ILi1EEEEEEEEENS3_IJNS3_IJNS3_IJS8_NS4_ILi32EEEEEENS4_ILi0EEEEEEEEEEEiEEC2ERKSG_RKi)
$_ZN7cutlass13device_kernelIN5flash19enable_sm80_to_sm89INS1_16FlashAttnBwdSm80INS1_25CollectiveMainloopBwdSm80ILi2ELi2EN4cute5tupleIJNS5_1CILi128EEES8_NS7_ILi64EEEEEENS_10bfloat16_tEfNS_4arch4Sm80ELb0ELb1ELb1ELb1ELb1ELb0ELb0ELb0ELi2ELi4ELi4ELi4ELb0EEENS1_24CollectiveEpilogueBwdGQAISA_fSD_Li256ELb1ELb1EEENS1_19SingleTileSchedulerILb1ELb0ELb0ELi128EEEEEEEEEvNT_6ParamsE$_ZN4cute3eso3ESOILb1ELb0EJNS_6LayoutINS_5tupleIJNS3_IJNS3_IJNS_1CILi4EEENS4_ILi2EEEEEENS4_ILi1EEEEEEEEENS3_IJNS3_IJNS3_IJS8_NS4_ILi32EEEEEENS4_ILi0EEEEEEEEEEEiEEC2ERKSG_RKi:
[----:B------:R-:W-:Y:S02]  /*9060*/  IADD3 R2, R70, -c[0x0][0x20], RZ ;  /* 0x8000080046027a10 */ /* 0x000fe40007ffe0ff */
[----:B------:R-:W-:-:S03]  /*9070*/  MOV R5, 0x0 ;  /* 0x0000000000057802 */ /* 0x000fc60000000f00 */
[----:B------:R1:W-:Y:S01]  /*9080*/  STL [R2], R3 ;  /* 0x0000000302007387 */ /* 0x0003e20000100800 */
[----:B------:R-:W-:Y:S05]  /*9090*/  RET.REL.NODEC R4 `(_ZN7cutlass13device_kernelIN5flash19enable_sm80_to_sm89INS1_16FlashAttnBwdSm80INS1_25CollectiveMainloopBwdSm80ILi2ELi2EN4cute5tupleIJNS5_1CILi128EEES8_NS7_ILi64EEEEEENS_10bfloat16_tEfNS_4arch4Sm80ELb0ELb1ELb1ELb1ELb1ELb0ELb0ELb0ELi2ELi4ELi4ELi4ELb0EEENS1_24CollectiveEpilogueBwdGQAISA_fSD_Li256ELb1ELb1EEENS1_19SingleTileSchedulerILb1ELb0ELb0ELi128EEEEEEEEEvNT_6ParamsE) ;  /* 0xffff6f6004007950 */ /* 0x000fea0003c3ffff */
        .type           $_ZN7cutlass13device_kernelIN5flash19enable_sm80_to_sm89INS1_16FlashAttnBwdSm80INS1_25CollectiveMainloopBwdSm80ILi2ELi2EN4cute5tupleIJNS5_1CILi128EEES8_NS7_ILi64EEEEEENS_10bfloat16_tEfNS_4arch4Sm80ELb0ELb1ELb1ELb1ELb1ELb0ELb0ELb0ELi2ELi4ELi4ELi4ELb0EEENS1_24CollectiveEpilogueBwdGQAISA_fSD_Li256ELb1ELb1EEENS1_19SingleTileSchedulerILb1ELb0ELb0ELi128EEEEEEEEEvNT_6ParamsE$_ZN4cute3eso3ESOILb1ELb0EJNS_6LayoutINS_5tupleIJNS3_IJNS3_IJNS_1CILi4EEENS4_ILi2EEEEEENS4_ILi1EEEEEENS3_IJS6_EEEEEENS3_IJNS3_IJNS3_IJS8_NS4_ILi32EEEEEENS4_ILi0EEEEEENS3_IJNS4_ILi64EEEEEEEEEEENS_10ViewEngineIPN7cutlass10bfloat16_tEEEEEC2ERKSJ_RKSO_,@function
        .size           $_ZN7cutlass13device_kernelIN5flash19enable_sm80_to_sm89INS1_16FlashAttnBwdSm80INS1_25CollectiveMainloopBwdSm80ILi2ELi2EN4cute5tupleIJNS5_1CILi128EEES8_NS7_ILi64EEEEEENS_10bfloat16_tEfNS_4arch4Sm80ELb0ELb1ELb1ELb1ELb1ELb0ELb0ELb0ELi2ELi4ELi4ELi4ELb0EEENS1_24CollectiveEpilogueBwdGQAISA_fSD_Li256ELb1ELb1EEENS1_19SingleTileSchedulerILb1ELb0ELb0ELi128EEEEEEEEEvNT_6ParamsE$_ZN4cute3eso3ESOILb1ELb0EJNS_6LayoutINS_5tupleIJNS3_IJNS3_IJNS_1CILi4EEENS4_ILi2EEEEEENS4_ILi1EEEEEENS3_IJS6_EEEEEENS3_IJNS3_IJNS3_IJS8_NS4_ILi32EEEEEENS4_ILi0EEEEEENS3_IJNS4_ILi64EEEEEEEEEEENS_10ViewEngineIPN7cutlass10bfloat16_tEEEEEC2ERKSJ_RKSO_,($_ZN7cutlass13device_kernelIN5flash19enable_sm80_to_sm89INS1_16FlashAttnBwdSm80INS1_25CollectiveMainloopBwdSm80ILi2ELi2EN4cute5tupleIJNS5_1CILi128EEES8_NS7_ILi64EEEEEENS_10bfloat16_tEfNS_4arch4Sm80ELb0ELb1ELb1ELb1ELb1ELb0ELb0ELb0ELi2ELi4ELi4ELi4ELb0EEENS1_24CollectiveEpilogueBwdGQAISA_fSD_Li256ELb1ELb1EEENS1_19SingleTileSchedulerILb1ELb0ELb0ELi128EEEEEEEEEvNT_6ParamsE$_ZN4cute3eso3ESOILb1ELb0EJNS_6LayoutINS_5tupleIJNS3_IJNS3_IJNS_1CILi4EEENS4_ILi2EEEEEENS4_ILi1EEEEEES6_EEENS3_IJNS3_IJNS3_IJS8_NS4_ILi32EEEEEENS4_ILi0EEEEEENS4_ILi64EEEEEEEENS_10ViewEngineIPN7cutlass10bfloat16_tEEEEEC2ERKSH_RKSM_ - $_ZN7cutlass13device_kernelIN5flash19enable_sm80_to_sm89INS1_16FlashAttnBwdSm80INS1_25CollectiveMainloopBwdSm80ILi2ELi2EN4cute5tupleIJNS5_1CILi128EEES8_NS7_ILi64EEEEEENS_10bfloat16_tEfNS_4arch4Sm80ELb0ELb1ELb1ELb1ELb1ELb0ELb0ELb0ELi2ELi4ELi4ELi4ELb0EEENS1_24CollectiveEpilogueBwdGQAISA_fSD_Li256ELb1ELb1EEENS1_19SingleTileSchedulerILb1ELb0ELb0ELi128EEEEEEEEEvNT_6ParamsE$_ZN4cute3eso3ESOILb1ELb0EJNS_6LayoutINS_5tupleIJNS3_IJNS3_IJNS_1CILi4EEENS4_ILi2EEEEEENS4_ILi1EEEEEENS3_IJS6_EEEEEENS3_IJNS3_IJNS3_IJS8_NS4_ILi32EEEEEENS4_ILi0EEEEEENS3_IJNS4_ILi64EEEEEEEEEEENS_10ViewEngineIPN7cutlass10bfloat16_tEEEEEC2ERKSJ_RKSO_)
$_ZN7cutlass13device_kernelIN5flash19enable_sm80_to_sm89INS1_16FlashAttnBwdSm80INS1_25CollectiveMainloopBwdSm80ILi2ELi2EN4cute5tupleIJNS5_1CILi128EEES8_NS7_ILi64EEEEEENS_10bfloat16_tEfNS_4arch4Sm80ELb0ELb1ELb1ELb1ELb1ELb0ELb0ELb0ELi2ELi4ELi4ELi4ELb0EEENS1_24CollectiveEpilogueBwdGQAISA_fSD_Li256ELb1ELb1EEENS1_19SingleTileSchedulerILb1ELb0ELb0ELi128EEEEEEEEEvNT_6ParamsE$_ZN4cute3eso3ESOILb1ELb0EJNS_6LayoutINS_5tupleIJNS3_IJNS3_IJNS_1CILi4EEENS4_ILi2EEEEEENS4_ILi1EEEEEENS3_IJS6_EEEEEENS3_IJNS3_IJNS3_IJS8_NS4_ILi32EEEEEENS4_ILi0EEEEEENS3_IJNS4_ILi64EEEEEEEEEEENS_10ViewEngineIPN7cutlass10bfloat16_tEEEEEC2ERKSJ_RKSO_:
[----:B------:R-:W-:Y:S02]  /*90a0*/  IADD3 R2, R70, -c[0x0][0x20], RZ ;  /* 0x8000080046027a10 */ /* 0x000fe40007ffe0ff */
[----:B------:R-:W-:-:S03]  /*90b0*/  MOV R7, 0x0 ;  /* 0x0000000000077802 */ /* 0x000fc60000000f00 */
[----:B------:R1:W-:Y:S01]  /*90c0*/  STL.64 [R2], R4 ;  /* 0x0000000402007387 */ /* 0x0003e20000100a00 */
[----:B------:R-:W-:Y:S05]  /*90d0*/  RET.REL.NODEC R6 `(_ZN7cutlass13device_kernelIN5flash19enable_sm80_to_sm89INS1_16FlashAttnBwdSm80INS1_25CollectiveMainloopBwdSm80ILi2ELi2EN4cute5tupleIJNS5_1CILi128EEES8_NS7_ILi64EEEEEENS_10bfloat16_tEfNS_4arch4Sm80ELb0ELb1ELb1ELb1ELb1ELb0ELb0ELb0ELi2ELi4ELi4ELi4ELb0EEENS1_24CollectiveEpilogueBwdGQAISA_fSD_Li256ELb1ELb1EEENS1_19SingleTileSchedulerILb1ELb0ELb0ELi128EEEEEEEEEvNT_6ParamsE) ;  /* 0xffff6f2006007950 */ /* 0x000fea0003c3ffff */
        .type           $_ZN7cutlass13device_kernelIN5flash19enable_sm80_to_sm89INS1_16FlashAttnBwdSm80INS1_25CollectiveMainloopBwdSm80ILi2ELi2EN4cute5tupleIJNS5_1CILi128EEES8_NS7_ILi64EEEEEENS_10bfloat16_tEfNS_4arch4Sm80ELb0ELb1ELb1ELb1ELb1ELb0ELb0ELb0ELi2ELi4ELi4ELi4ELb0EEENS1_24CollectiveEpilogueBwdGQAISA_fSD_Li256ELb1ELb1EEENS1_19SingleTileSchedulerILb1ELb0ELb0ELi128EEEEEEEEEvNT_6ParamsE$_ZN4cute3eso3ESOILb1ELb0EJNS_6LayoutINS_5tupleIJNS3_IJNS3_IJNS_1CILi4EEENS4_ILi2EEEEEENS4_ILi1EEEEEES6_EEENS3_IJNS3_IJNS3_IJS8_NS4_ILi32EEEEEENS4_ILi0EEEEEENS4_ILi64EEEEEEEENS_10ViewEngineIPN7cutlass10bfloat16_tEEEEEC2ERKSH_RKSM_,@function
        .size           $_ZN7cutlass13device_kernelIN5flash19enable_sm80_to_sm89INS1_16FlashAttnBwdSm80INS1_25CollectiveMainloopBwdSm80ILi2ELi2EN4cute5tupleIJNS5_1CILi128EEES8_NS7_ILi64EEEEEENS_10bfloat16_tEfNS_4arch4Sm80ELb0ELb1ELb1ELb1ELb1ELb0ELb0ELb0ELi2ELi4ELi4ELi4ELb0EEENS1_24CollectiveEpilogueBwdGQAISA_fSD_Li256ELb1ELb1EEENS1_19SingleTileSchedulerILb1ELb0ELb0ELi128EEEEEEEEEvNT_6ParamsE$_ZN4cute3eso3ESOILb1ELb0EJNS_6LayoutINS_5tupleIJNS3_IJNS3_IJNS_1CILi4EEENS4_ILi2EEEEEENS4_ILi1EEEEEES6_EEENS3_IJNS3_IJNS3_IJS8_NS4_ILi32EEEEEENS4_ILi0EEEEEENS4_ILi64EEEEEEEENS_10ViewEngineIPN7cutlass10bfloat16_tEEEEEC2ERKSH_RKSM_,($_ZN7cutlass13device_kernelIN5flash19enable_sm80_to_sm89INS1_16FlashAttnBwdSm80INS1_25CollectiveMainloopBwdSm80ILi2ELi2EN4cute5tupleIJNS5_1CILi128EEES8_NS7_ILi64EEEEEENS_10bfloat16_tEfNS_4arch4Sm80ELb0ELb1ELb1ELb1ELb1ELb0ELb0ELb0ELi2ELi4ELi4ELi4ELb0EEENS1_24CollectiveEpilogueBwdGQAISA_fSD_Li256ELb1ELb1EEENS1_19SingleTileSchedulerILb1ELb0ELb0ELi128EEEEEEEEEvNT_6ParamsE$_ZN4cute3eso3ESOILb1ELb0EJNS_6LayoutINS_5tupleIJNS3_IJNS3_IJNS_1CILi4EEENS4_ILi2EEEEEENS4_ILi1EEEEEES6_EEENS3_IJNS3_IJNS3_IJS8_NS4_ILi32EEEEEENS4_ILi0EEEEEENS4_ILi64EEEEEEEEiEEC2ERKSH_RKi - $_ZN7cutlass13device_kernelIN5flash19enable_sm80_to_sm89INS1_16FlashAttnBwdSm80INS1_25CollectiveMainloopBwdSm80ILi2ELi2EN4cute5tupleIJNS5_1CILi128EEES8_NS7_ILi64EEEEEENS_10bfloat16_tEfNS_4arch4Sm80ELb0ELb1ELb1ELb1ELb1ELb0ELb0ELb0ELi2ELi4ELi4ELi4ELb0EEENS1_24CollectiveEpilogueBwdGQAISA_fSD_Li256ELb1ELb1EEENS1_19SingleTileSchedulerILb1ELb0ELb0ELi128EEEEEEEEEvNT_6ParamsE$_ZN4cute3eso3ESOILb1ELb0EJNS_6LayoutINS_5tupleIJNS3_IJNS3_IJNS_1CILi4EEENS4_ILi2EEEEEENS4_ILi1EEEEEES6_EEENS3_IJNS3_IJNS3_IJS8_NS4_ILi32EEEEEENS4_ILi0EEEEEENS4_ILi64EEEEEEEENS_10ViewEngineIPN7cutlass10bfloat16_tEEEEEC2ERKSH_RKSM_)
$_ZN7cutlass13device_kernelIN5flash19enable_sm80_to_sm89INS1_16FlashAttnBwdSm80INS1_25CollectiveMainloopBwdSm80ILi2ELi2EN4cute5tupleIJNS5_1CILi128EEES8_NS7_ILi64EEEEEENS_10bfloat16_tEfNS_4arch4Sm80ELb0ELb1ELb1ELb1ELb1ELb0ELb0ELb0ELi2ELi4ELi4ELi4ELb0EEENS1_24CollectiveEpilogueBwdGQAISA_fSD_Li256ELb1ELb1EEENS1_19SingleTileSchedulerILb1ELb0ELb0ELi128EEEEEEEEEvNT_6ParamsE$_ZN4cute3eso3ESOILb1ELb0EJNS_6LayoutINS_5tupleIJNS3_IJNS3_IJNS_1CILi4EEENS4_ILi2EEEEEENS4_ILi1EEEEEES6_EEENS3_IJNS3_IJNS3_IJS8_NS4_ILi32EEEEEENS4_ILi0EEEEEENS4_ILi64EEEEEEEENS_10ViewEngineIPN7cutlass10bfloat16_tEEEEEC2ERKSH_RKSM_:
[----:B------:R-:W-:Y:S02]  /*90e0*/  IADD3 R2, R70, -c[0x0][0x20], RZ ;  /* 0x8000080046027a10 */ /* 0x000fe40007ffe0ff */
[----:B------:R-:W-:-:S03]  /*90f0*/  MOV R7, 0x0 ;  /* 0x0000000000077802 */ /* 0x000fc60000000f00 */
[----:B------:R1:W-:Y:S01]  /*9100*/  STL.64 [R2], R8 ;  /* 0x0000000802007387 */ /* 0x0003e20000100a00 */
[----:B------:R-:W-:Y:S05]  /*9110*/  RET.REL.NODEC R6 `(_ZN7cutlass13device_kernelIN5flash19enable_sm80_to_sm89INS1_16FlashAttnBwdSm80INS1_25CollectiveMainloopBwdSm80ILi2ELi2EN4cute5tupleIJNS5_1CILi128EEES8_NS7_ILi64EEEEEENS_10bfloat16_tEfNS_4arch4Sm80ELb0ELb1ELb1ELb1ELb1ELb0ELb0ELb0ELi2ELi4ELi4ELi4ELb0EEENS1_24CollectiveEpilogueBwdGQAISA_fSD_Li256ELb1ELb1EEENS1_19SingleTileSchedulerILb1ELb0ELb0ELi128EEEEEEEEEvNT_6ParamsE) ;  /* 0xffff6ee006007950 */ /* 0x000fea0003c3ffff */
        .type           $_ZN7cutlass13device_kernelIN5flash19enable_sm80_to_sm89INS1_16FlashAttnBwdSm80INS1_25CollectiveMainloopBwdSm80ILi2ELi2EN4cute5tupleIJNS5_1CILi128EEES8_NS7_ILi64EEEEEENS_10bfloat16_tEfNS_4arch4Sm80ELb0ELb1ELb1ELb1ELb1ELb0ELb0ELb0ELi2ELi4ELi4ELi4ELb0EEENS1_24CollectiveEpilogueBwdGQAISA_fSD_Li256ELb1ELb1EEENS1_19SingleTileSchedulerILb1ELb0ELb0ELi128EEEEEEEEEvNT_6ParamsE$_ZN4cute3eso3ESOILb1ELb0EJNS_6LayoutINS_5tupleIJNS3_IJNS3_IJNS_1CILi4EEENS4_ILi2EEEEEENS4_ILi1EEEEEES6_EEENS3_IJNS3_IJNS3_IJS8_NS4_ILi32EEEEEENS4_ILi0EEEEEENS4_ILi64EEEEEEEEiEEC2ERKSH_RKi,@function
        .size           $_ZN7cutlass13device_kernelIN5flash19enable_sm80_to_sm89INS1_16FlashAttnBwdSm80INS1_25CollectiveMainloopBwdSm80ILi2ELi2EN4cute5tupleIJNS5_1CILi128EEES8_NS7_ILi64EEEEEENS_10bfloat16_tEfNS_4arch4Sm80ELb0ELb1ELb1ELb1ELb1ELb0ELb0ELb0ELi2ELi4ELi4ELi4ELb0EEENS1_24CollectiveEpilogueBwdGQAISA_fSD_Li256ELb1ELb1EEENS1_19SingleTileSchedulerILb1ELb0ELb0ELi128EEEEEEEEEvNT_6ParamsE$_ZN4cute3eso3ESOILb1ELb0EJNS_6LayoutINS_5tupleIJNS3_IJNS3_IJNS_1CILi4EEENS4_ILi2EEEEEENS4_ILi1EEEEEES6_EEENS3_IJNS3_IJNS3_IJS8_NS4_ILi32EEEEEENS4_ILi0EEEEEENS4_ILi64EEEEEEEEiEEC2ERKSH_RKi,($_ZN7cutlass13device_kernelIN5flash19enable_sm80_to_sm89INS1_16FlashAttnBwdSm80INS1_25CollectiveMainloopBwdSm80ILi2ELi2EN4cute5tupleIJNS5_1CILi128EEES8_NS7_ILi64EEEEEENS_10bfloat16_tEfNS_4arch4Sm80ELb0ELb1ELb1ELb1ELb1ELb0ELb0ELb0ELi2ELi4ELi4ELi4ELb0EEENS1_24CollectiveEpilogueBwdGQAISA_fSD_Li256ELb1ELb1EEENS1_19SingleTileSchedulerILb1ELb0ELb0ELi128EEEEEEEEEvNT_6ParamsE$_ZN4cute3eso3ESOILb1ELb0EJNS_6LayoutINS_5tupleIJNS3_IJNS3_IJNS_1CILi4EEENS4_ILi2EEEEEENS4_ILi1EEEEEES6_NS4_ILi8EEEEEENS3_IJNS3_IJNS3_IJS8_NS4_ILi32EEEEEENS4_ILi0EEEEEENS4_ILi64EEES5_EEEEENS_10ViewEngineIPN7cutlass10bfloat16_tEEEEEC2ERKSI_RKSN_ - $_ZN7cutlass13device_kernelIN5flash19enable_sm80_to_sm89INS1_16FlashAttnBwdSm80INS1_25CollectiveMainloopBwdSm80ILi2ELi2EN4cute5tupleIJNS5_1CILi128EEES8_NS7_ILi64EEEEEENS_10bfloat16_tEfNS_4arch4Sm80ELb0ELb1ELb1ELb1ELb1ELb0ELb0ELb0ELi2ELi4ELi4ELi4ELb0EEENS1_24CollectiveEpilogueBwdGQAISA_fSD_Li256ELb1ELb1EEENS1_19SingleTileSchedulerILb1ELb0ELb0ELi128EEEEEEEEEvNT_6ParamsE$_ZN4cute3eso3ESOILb1ELb0EJNS_6LayoutINS_5tupleIJNS3_IJNS3_IJNS_1CILi4EEENS4_ILi2EEEEEENS4_ILi1EEEEEES6_EEENS3_IJNS3_IJNS3_IJS8_NS4_ILi32EEEEEENS4_ILi0EEEEEENS4_ILi64EEEEEEEEiEEC2ERKSH_RKi)
$_ZN7cutlass13device_kernelIN5flash19enable_sm80_to_sm89INS1_16FlashAttnBwdSm80INS1_25CollectiveMainloopBwdSm80ILi2ELi2EN4cute5tupleIJNS5_1CILi128EEES8_NS7_ILi64EEEEEENS_10bfloat16_tEfNS_4arch4Sm80ELb0ELb1ELb1ELb1ELb1ELb0ELb0ELb0ELi2ELi4ELi4ELi4ELb0EEENS1_24CollectiveEpilogueBwdGQAISA_fSD_Li256ELb1ELb1EEENS1_19SingleTileSchedulerILb1ELb0ELb0ELi128EEEEEEEEEvNT_6ParamsE$_ZN4cute3eso3ESOILb1ELb0EJNS_6LayoutINS_5tupleIJNS3_IJNS3_IJNS_1CILi4EEENS4_ILi2EEEEEENS4_ILi1EEEEEES6_EEENS3_IJNS3_IJNS3_IJS8_NS4_ILi32EEEEEENS4_ILi0EEEEEENS4_ILi64EEEEEEEEiEEC2ERKSH_RKi:
[----:B------:R-:W-:Y:S02]  /*9120*/  IADD3 R2, R61, -c[0x0][0x20], RZ ;  /* 0x800008003d027a10 */ /* 0x000fe40007ffe0ff */
[----:B------:R-:W-:-:S03]  /*9130*/  MOV R5, 0x0 ;  /* 0x0000000000057802 */ /* 0x000fc60000000f00 */
[----:B------:R1:W-:Y:S01]  /*9140*/  STL [R2], R3 ;  /* 0x0000000302007387 */ /* 0x0003e20000100800 */
[----:B------:R-:W-:Y:S05]  /*9150*/  RET.REL.NODEC R4 `(_ZN7cutlass13device_kernelIN5flash19enable_sm80_to_sm89INS1_16FlashAttnBwdSm80INS1_25CollectiveMainloopBwdSm80ILi2ELi2EN4cute5tupleIJNS5_1CILi128EEES8_NS7_ILi64EEEEEENS_10bfloat16_tEfNS_4arch4Sm80ELb0ELb1ELb1ELb1ELb1ELb0ELb0ELb0ELi2ELi4ELi4ELi4ELb0EEENS1_24CollectiveEpilogueBwdGQAISA_fSD_Li256ELb1ELb1EEENS1_19SingleTileSchedulerILb1ELb0ELb0ELi128EEEEEEEEEvNT_6ParamsE) ;  /* 0xffff6ea004007950 */ /* 0x000fea0003c3ffff */
        .type           $_ZN7cutlass13device_kernelIN5flash19enable_sm80_to_sm89INS1_16FlashAttnBwdSm80INS1_25CollectiveMainloopBwdSm80ILi2ELi2EN4cute5tupleIJNS5_1CILi128EEES8_NS7_ILi64EEEEEENS_10bfloat16_tEfNS_4arch4Sm80ELb0ELb1ELb1ELb1ELb1ELb0ELb0ELb0ELi2ELi4ELi4ELi4ELb0EEENS1_24CollectiveEpilogueBwdGQAISA_fSD_Li256ELb1ELb1EEENS1_19SingleTileSchedulerILb1ELb0ELb0ELi128EEEEEEEEEvNT_6ParamsE$_ZN4cute3eso3ESOILb1ELb0EJNS_6LayoutINS_5tupleIJNS3_IJNS3_IJNS_1CILi4EEENS4_ILi2EEEEEENS4_ILi1EEEEEES6_NS4_ILi8EEEEEENS3_IJNS3_IJNS3_IJS8_NS4_ILi32EEEEEENS4_ILi0EEEEEENS4_ILi64EEES5_EEEEENS_10ViewEngineIPN7cutlass10bfloat16_tEEEEEC2ERKSI_RKSN_,@function
        .size           $_ZN7cutlass13device_kernelIN5flash19enable_sm80_to_sm89INS1_16FlashAttnBwdSm80INS1_25CollectiveMainloopBwdSm80ILi2ELi2EN4cute5tupleIJNS5_1CILi128EEES8_NS7_ILi64EEEEEENS_10bfloat16_tEfNS_4arch4Sm80ELb0ELb1ELb1ELb1ELb1ELb0ELb0ELb0ELi2ELi4ELi4ELi4ELb0EEENS1_24CollectiveEpilogueBwdGQAISA_fSD_Li256ELb1ELb1EEENS1_19SingleTileSchedulerILb1ELb0ELb0ELi128EEEEEEEEEvNT_6ParamsE$_ZN4cute3eso3ESOILb1ELb0EJNS_6LayoutINS_5tupleIJNS3_IJNS3_IJNS_1CILi4EEENS4_ILi2EEEEEENS4_ILi1EEEEEES6_NS4_ILi8EEEEEENS3_IJNS3_IJNS3_IJS8_NS4_ILi32EEEEEENS4_ILi0EEEEEENS4_ILi64EEES5_EEEEENS_10ViewEngineIPN7cutlass10bfloat16_tEEEEEC2ERKSI_RKSN_,($_ZN7cutlass13device_kernelIN5flash19enable_sm80_to_sm89INS1_16FlashAttnBwdSm80INS1_25CollectiveMainloopBwdSm80ILi2ELi2EN4cute5tupleIJNS5_1CILi128EEES8_NS7_ILi64EEEEEENS_10bfloat16_tEfNS_4arch4Sm80ELb0ELb1ELb1ELb1ELb1ELb0ELb0ELb0ELi2ELi4ELi4ELi4ELb0EEENS1_24CollectiveEpilogueBwdGQAISA_fSD_Li256ELb1ELb1EEENS1_19SingleTileSchedulerILb1ELb0ELb0ELi128EEEEEEEEEvNT_6ParamsE$_ZN4cute3eso3ESOILb1ELb0EJNS_6LayoutINS_5tupleIJNS3_IJNS3_IJNS_1CILi4EEENS4_ILi8EEEEEENS3_IJS5_NS4_ILi2EEEEEEEEENS3_IJNS3_IJS8_S8_EEENS3_IJS8_S6_EEEEEEEEENS3_IJNS3_IJNS3_IJNS_11ScaledBasisIS8_JLi1EEEENSF_INS4_ILi1EEEJLi0EEEEEEENS3_IJNSF_INS4_ILi16EEEJLi0EEEENSF_IS6_JLi1EEEEEEEEEENS3_IJNS3_IJNSF_ISH_JLi1EEEENSF_IS6_JLi0EEEEEEENS3_IJNSF_INS4_ILi64EEEJLi0EEEENSF_ISK_JLi1EEEEEEEEEEEEEEENS_10ViewEngineINS_23ArithmeticTupleIteratorINS_15ArithmeticTupleIJNS4_ILi0EEES12_EEEEEEEEEC2ERKSY_RKS15_ - $_ZN7cutlass13device_kernelIN5flash19enable_sm80_to_sm89INS1_16FlashAttnBwdSm80INS1_25CollectiveMainloopBwdSm80ILi2ELi2EN4cute5tupleIJNS5_1CILi128EEES8_NS7_ILi64EEEEEENS_10bfloat16_tEfNS_4arch4Sm80ELb0ELb1ELb1ELb1ELb1ELb0ELb0ELb0ELi2ELi4ELi4ELi4ELb0EEENS1_24CollectiveEpilogueBwdGQAISA_fSD_Li256ELb1ELb1EEENS1_19SingleTileSchedulerILb1ELb0ELb0ELi128EEEEEEEEEvNT_6ParamsE$_ZN4cute3eso3ESOILb1ELb0EJNS_6LayoutINS_5tupleIJNS3_IJNS3_IJNS_1CILi4EEENS4_ILi2EEEEEENS4_ILi1EEEEEES6_NS4_ILi8EEEEEENS3_IJNS3_IJNS3_IJS8_NS4_ILi32EEEEEENS4_ILi0EEEEEENS4_ILi64EEES5_EEEEENS_10ViewEngineIPN7cutlass10bfloat16_tEEEEEC2ERKSI_RKSN_)
$_ZN7cutlass13device_kernelIN5flash19enable_sm80_to_sm89INS1_16FlashAttnBwdSm80INS1_25CollectiveMainloopBwdSm80ILi2ELi2EN4cute5tupleIJNS5_1CILi128EEES8_NS7_ILi64EEEEEENS_10bfloat16_tEfNS_4arch4Sm80ELb0ELb1ELb1ELb1ELb1ELb0ELb0ELb0ELi2ELi4ELi4ELi4ELb0EEENS1_24CollectiveEpilogueBwdGQAISA_fSD_Li256ELb1ELb1EEENS1_19SingleTileSchedulerILb1ELb0ELb0ELi128EEEEEEEEEvNT_6ParamsE$_ZN4cute3eso3ESOILb1ELb0EJNS_6LayoutINS_5tupleIJNS3_IJNS3_IJNS_1CILi4EEENS4_ILi2EEEEEENS4_ILi1EEEEEES6_NS4_ILi8EEEEEENS3_IJNS3_IJNS3_IJS8_NS4_ILi32EEEEEENS4_ILi0EEEEEENS4_ILi64EEES5_EEEEENS_10ViewEngineIPN7cutlass10bfloat16_tEEEEEC2ERKSI_RKSN_:
[----:B------:R-:W-:Y:S01]  /*9160*/  IADD3 R2, R70, -c[0x0][0x20], RZ ;  /* 0x8000080046027a10 */ /* 0x000fe20007ffe0ff */
[----:B------:R-:W-:Y:S01]  /*9170*/  IMAD.MOV.U32 R7, RZ, RZ, R3 ;  /* 0x000000ffff077224 */ /* 0x000fe200078e0003 */
[----:B------:R-:W-:-:S04]  /*9180*/  MOV R5, 0x0 ;  /* 0x0000000000057802 */ /* 0x000fc80000000f00 */
[----:B------:R1:W-:Y:S01]  /*9190*/  STL.64 [R2], R6 ;  /* 0x0000000602007387 */ /* 0x0003e20000100a00 */
[----:B------:R-:W-:Y:S05]  /*91a0*/  RET.REL.NODEC R4 `(_ZN7cutlass13device_kernelIN5flash19enable_sm80_to_sm89INS1_16FlashAttnBwdSm80INS1_25CollectiveMainloopBwdSm80ILi2ELi2EN4cute5tupleIJNS5_1CILi128EEES8_NS7_ILi64EEEEEENS_10bfloat16_tEfNS_4arch4Sm80ELb0ELb1ELb1ELb1ELb1ELb0ELb0ELb0ELi2ELi4ELi4ELi4ELb0EEENS1_24CollectiveEpilogueBwdGQAISA_fSD_Li256ELb1ELb1EEENS1_19SingleTileSchedulerILb1ELb0ELb0ELi128EEEEEEEEEvNT_6ParamsE) ;  /* 0xffff6e5004007950 */ /* 0x000fea0003c3ffff */
        .type           $_ZN7cutlass13device_kernelIN5flash19enable_sm80_to_sm89INS1_16FlashAttnBwdSm80INS1_25CollectiveMainloopBwdSm80ILi2ELi2EN4cute5tupleIJNS5_1CILi128EEES8_NS7_ILi64EEEEEENS_10bfloat16_tEfNS_4arch4Sm80ELb0ELb1ELb1ELb1ELb1ELb0ELb0ELb0ELi2ELi4ELi4ELi4ELb0EEENS1_24CollectiveEpilogueBwdGQAISA_fSD_Li256ELb1ELb1EEENS1_19SingleTileSchedulerILb1ELb0ELb0ELi128EEEEEEEEEvNT_6ParamsE$_ZN4cute3eso3ESOILb1ELb0EJNS_6LayoutINS_5tupleIJNS3_IJNS3_IJNS_1CILi4EEENS4_ILi8EEEEEENS3_IJS5_NS4_ILi2EEEEEEEEENS3_IJNS3_IJS8_S8_EEENS3_IJS8_S6_EEEEEEEEENS3_IJNS3_IJNS3_IJNS_11ScaledBasisIS8_JLi1EEEENSF_INS4_ILi1EEEJLi0EEEEEEENS3_IJNSF_INS4_ILi16EEEJLi0EEEENSF_IS6_JLi1EEEEEEEEEENS3_IJNS3_IJNSF_ISH_JLi1EEEENSF_IS6_JLi0EEEEEEENS3_IJNSF_INS4_ILi64EEEJLi0EEEENSF_ISK_JLi1EEEEEEEEEEEEEEENS_10ViewEngineINS_23ArithmeticTupleIteratorINS_15ArithmeticTupleIJNS4_ILi0EEES12_EEEEEEEEEC2ERKSY_RKS15_,@function
        .size           $_ZN7cutlass13device_kernelIN5flash19enable_sm80_to_sm89INS1_16FlashAttnBwdSm80INS1_25CollectiveMainloopBwdSm80ILi2ELi2EN4cute5tupleIJNS5_1CILi128EEES8_NS7_ILi64EEEEEENS_10bfloat16_tEfNS_4arch4Sm80ELb0ELb1ELb1ELb1ELb1ELb0ELb0ELb0ELi2ELi4ELi4ELi4ELb0EEENS1_24CollectiveEpilogueBwdGQAISA_fSD_Li256ELb1ELb1EEENS1_19SingleTileSchedulerILb1ELb0ELb0ELi128EEEEEEEEEvNT_6ParamsE$_ZN4cute3eso3ESOILb1ELb0EJNS_6LayoutINS_5tupleIJNS3_IJNS3_IJNS_1CILi4EEENS4_ILi8EEEEEENS3_IJS5_NS4_ILi2EEEEEEEEENS3_IJNS3_IJS8_S8_EEENS3_IJS8_S6_EEEEEEEEENS3_IJNS3_IJNS3_IJNS_11ScaledBasisIS8_JLi1EEEENSF_INS4_ILi1EEEJLi0EEEEEEENS3_IJNSF_INS4_ILi16EEEJLi0EEEENSF_IS6_JLi1EEEEEEEEEENS3_IJNS3_IJNSF_ISH_JLi1EEEENSF_IS6_JLi0EEEEEEENS3_IJNSF_INS4_ILi64EEEJLi0EEEENSF_ISK_JLi1EEEEEEEEEEEEEEENS_10ViewEngineINS_23ArithmeticTupleIteratorINS_15ArithmeticTupleIJNS4_ILi0EEES12_EEEEEEEEEC2ERKSY_RKS15_,($_ZN7cutlass13device_kernelIN5flash19enable_sm80_to_sm89INS1_16FlashAttnBwdSm80INS1_25CollectiveMainloopBwdSm80ILi2ELi2EN4cute5tupleIJNS5_1CILi128EEES8_NS7_ILi64EEEEEENS_10bfloat16_tEfNS_4arch4Sm80ELb0ELb1ELb1ELb1ELb1ELb0ELb0ELb0ELi2ELi4ELi4ELi4ELb0EEENS1_24CollectiveEpilogueBwdGQAISA_fSD_Li256ELb1ELb1EEENS1_19SingleTileSchedulerILb1ELb0ELb0ELi128EEEEEEEEEvNT_6ParamsE$_ZN4cute3eso3ESOILb1ELb0EJNS_6LayoutINS_5tupleIJNS3_IJNS3_IJNS_1CILi8EEENS4_ILi1EEEEEES6_EEENS3_IJNS3_IJS6_S6_EEENS4_ILi2EEEEEEEEENS3_IJNS3_IJNS3_IJS6_NS4_ILi0EEEEEESD_EEENS3_IJNS3_IJSD_SD_EEENS4_ILi4096EEEEEEEEEEENS_10ViewEngineINS_8smem_ptrIPN7cutlass10bfloat16_tEEEEEEEC2ERKSK_RKSR_ - $_ZN7cutlass13device_kernelIN5flash19enable_sm80_to_sm89INS1_16FlashAttnBwdSm80INS1_25CollectiveMainloopBwdSm80ILi2ELi2EN4cute5tupleIJNS5_1CILi128EEES8_NS7_ILi64EEEEEENS_10bfloat16_tEfNS_4arch4Sm80ELb0ELb1ELb1ELb1ELb1ELb0ELb0ELb0ELi2ELi4ELi4ELi4ELb0EEENS1_24CollectiveEpilogueBwdGQAISA_fSD_Li256ELb1ELb1EEENS1_19SingleTileSchedulerILb1ELb0ELb0ELi128EEEEEEEEEvNT_6ParamsE$_ZN4cute3eso3ESOILb1ELb0EJNS_6LayoutINS_5tupleIJNS3_IJNS3_IJNS_1CILi4EEENS4_ILi8EEEEEENS3_IJS5_NS4_ILi2EEEEEEEEENS3_IJNS3_IJS8_S8_EEENS3_IJS8_S6_EEEEEEEEENS3_IJNS3_IJNS3_IJNS_11ScaledBasisIS8_JLi1EEEENSF_INS4_ILi1EEEJLi0EEEEEEENS3_IJNSF_INS4_ILi16EEEJLi0EEEENSF_IS6_JLi1EEEEEEEEEENS3_IJNS3_IJNSF_ISH_JLi1EEEENSF_IS6_JLi0EEEEEEENS3_IJNSF_INS4_ILi64EEEJLi0EEEENSF_ISK_JLi1EEEEEEEEEEEEEEENS_10ViewEngineINS_23ArithmeticTupleIteratorINS_15ArithmeticTupleIJNS4_ILi0EEES12_EEEEEEEEEC2ERKSY_RKS15_)
$_ZN7cutlass13device_kernelIN5flash19enable_sm80_to_sm89INS1_16FlashAttnBwdSm80INS1_25CollectiveMainloopBwdSm80ILi2ELi2EN4cute5tupleIJNS5_1CILi128EEES8_NS7_ILi64EEEEEENS_10bfloat16_tEfNS_4arch4Sm80ELb0ELb1ELb1ELb1ELb1ELb0ELb0ELb0ELi2ELi4ELi4ELi4ELb0EEENS1_24CollectiveEpilogueBwdGQAISA_fSD_Li256ELb1ELb1EEENS1_19SingleTileSchedulerILb1ELb0ELb0ELi128EEEEEEEEEvNT_6ParamsE$_ZN4cute3eso3ESOILb1ELb0EJNS_6LayoutINS_5tupleIJNS3_IJNS3_IJNS_1CILi4EEENS4_ILi8EEEEEENS3_IJS5_NS4_ILi2EEEEEEEEENS3_IJNS3_IJS8_S8_EEENS3_IJS8_S6_EEEEEEEEENS3_IJNS3_IJNS3_IJNS_11ScaledBasisIS8_JLi1EEEENSF_INS4_ILi1EEEJLi0EEEEEEENS3_IJNSF_INS4_ILi16EEEJLi0EEEENSF_IS6_JLi1EEEEEEEEEENS3_IJNS3_IJNSF_ISH_JLi1EEEENSF_IS6_JLi0EEEEEEENS3_IJNSF_INS4_ILi64EEEJLi0EEEENSF_ISK_JLi1EEEEEEEEEEEEEEENS_10ViewEngineINS_23ArithmeticTupleIteratorINS_15ArithmeticTupleIJNS4_ILi0EEES12_EEEEEEEEEC2ERKSY_RKS15_:
[----:B------:R-:W-:Y:S01]  /*91b0*/  IADD3 R2, R52, -c[0x0][0x20], RZ ;  /* 0x8000080034027a10 */ /* 0x000fe20007ffe0ff */
[----:B------:R-:W-:Y:S01]  /*91c0*/  IMAD.MOV.U32 R8, RZ, RZ, R6 ;  /* 0x000000ffff087224 */ /* 0x000fe200078e0006 */
[----:B------:R-:W-:Y:S01]  /*91d0*/  PRMT R7, R53, 0x7770, RZ ;  /* 0x0000777035077816 */ /* 0x000fe200000000ff */
[----:B------:R-:W-:-:S04]  /*91e0*/  IMAD.MOV.U32 R9, RZ, RZ, 0x0 ;  /* 0x00000000ff097424 */ /* 0x000fc800078e00ff */
[----:B------:R1:W-:Y:S01]  /*91f0*/  STL.U8 [R2], R7 ;  /* 0x0000000702007387 */ /* 0x0003e20000100000 */
[----:B------:R-:W-:Y:S05]  /*9200*/  RET.REL.NODEC R8 `(_ZN7cutlass13device_kernelIN5flash19enable_sm80_to_sm89INS1_16FlashAttnBwdSm80INS1_25CollectiveMainloopBwdSm80ILi2ELi2EN4cute5tupleIJNS5_1CILi128EEES8_NS7_ILi64EEEEEENS_10bfloat16_tEfNS_4arch4Sm80ELb0ELb1ELb1ELb1ELb1ELb0ELb0ELb0ELi2ELi4ELi4ELi4ELb0EEENS1_24CollectiveEpilogueBwdGQAISA_fSD_Li256ELb1ELb1EEENS1_19SingleTileSchedulerILb1ELb0ELb0ELi128EEEEEEEEEvNT_6ParamsE) ;  /* 0xffff6df008007950 */ /* 0x000fea0003c3ffff */
        .type           $_ZN7cutlass13device_kernelIN5flash19enable_sm80_to_sm89INS1_16FlashAttnBwdSm80INS1_25CollectiveMainloopBwdSm80ILi2ELi2EN4cute5tupleIJNS5_1CILi128EEES8_NS7_ILi64EEEEEENS_10bfloat16_tEfNS_4arch4Sm80ELb0ELb1ELb1ELb1ELb1ELb0ELb0ELb0ELi2ELi4ELi4ELi4ELb0EEENS1_24CollectiveEpilogueBwdGQAISA_fSD_Li256ELb1ELb1EEENS1_19SingleTileSchedulerILb1ELb0ELb0ELi128EEEEEEEEEvNT_6ParamsE$_ZN4cute3eso3ESOILb1ELb0EJNS_6LayoutINS_5tupleIJNS3_IJNS3_IJNS_1CILi8EEENS4_ILi1EEEEEES6_EEENS3_IJNS3_IJS6_S6_EEENS4_ILi2EEEEEEEEENS3_IJNS3_IJNS3_IJS6_NS4_ILi0EEEEEESD_EEENS3_IJNS3_IJSD_SD_EEENS4_ILi4096EEEEEEEEEEENS_10ViewEngineINS_8smem_ptrIPN7cutlass10bfloat16_tEEEEEEEC2ERKSK_RKSR_,@function
        .size           $_ZN7cutlass13device_kernelIN5flash19enable_sm80_to_sm89INS1_16FlashAttnBwdSm80INS1_25CollectiveMainloopBwdSm80ILi2ELi2EN4cute5tupleIJNS5_1CILi128EEES8_NS7_ILi64EEEEEENS_10bfloat16_tEfNS_4arch4Sm80ELb0ELb1ELb1ELb1ELb1ELb0ELb0ELb0ELi2ELi4ELi4ELi4ELb0EEENS1_24CollectiveEpilogueBwdGQAISA_fSD_Li256ELb1ELb1EEENS1_19SingleTileSchedulerILb1ELb0ELb0ELi128EEEEEEEEEvNT_6ParamsE$_ZN4cute3eso3ESOILb1ELb0EJNS_6LayoutINS_5tupleIJNS3_IJNS3_IJNS_1CILi8EEENS4_ILi1EEEEEES6_EEENS3_IJNS3_IJS6_S6_EEENS4_ILi2EEEEEEEEENS3_IJNS3_IJNS3_IJS6_NS4_ILi0EEEEEESD_EEENS3_IJNS3_IJSD_SD_EEENS4_ILi4096EEEEEEEEEEENS_10ViewEngineINS_8smem_ptrIPN7cutlass10bfloat16_tEEEEEEEC2ERKSK_RKSR_,($_ZN7cutlass13device_kernelIN5flash19enable_sm80_to_sm89INS1_16FlashAttnBwdSm80INS1_25CollectiveMainloopBwdSm80ILi2ELi2EN4cute5tupleIJNS5_1CILi128EEES8_NS7_ILi64EEEEEENS_10bfloat16_tEfNS_4arch4Sm80ELb0ELb1ELb1ELb1ELb1ELb0ELb0ELb0ELi2ELi4ELi4ELi4ELb0EEENS1_24CollectiveEpilogueBwdGQAISA_fSD_Li256ELb1ELb1EEENS1_19SingleTileSchedulerILb1ELb0ELb0ELi128EEEEEEEEEvNT_6ParamsE$_ZN4cute3eso3ESOILb1ELb0EJNS_6LayoutINS_5tupleIJNS3_IJNS3_IJNS_1CILi8EEENS4_ILi1EEEEEES6_EEENS3_IJNS3_IJS6_S6_EEENS4_ILi2EEEEEEEEENS3_IJNS3_IJNS3_IJS6_NS4_ILi0EEEEEESD_EEENS3_IJNS3_IJSD_SD_EEENS4_ILi64EEEEEEEEEEENS_10ViewEngineIPN7cutlass10bfloat16_tEEEEEC2ERKSK_RKSP_ - $_ZN7cutlass13device_kernelIN5flash19enable_sm80_to_sm89INS1_16FlashAttnBwdSm80INS1_25CollectiveMainloopBwdSm80ILi2ELi2EN4cute5tupleIJNS5_1CILi128EEES8_NS7_ILi64EEEEEENS_10bfloat16_tEfNS_4arch4Sm80ELb0ELb1ELb1ELb1ELb1ELb0ELb0ELb0ELi2ELi4ELi4ELi4ELb0EEENS1_24CollectiveEpilogueBwdGQAISA_fSD_Li256ELb1ELb1EEENS1_19SingleTileSchedulerILb1ELb0ELb0ELi128EEEEEEEEEvNT_6ParamsE$_ZN4cute3eso3ESOILb1ELb0EJNS_6LayoutINS_5tupleIJNS3_IJNS3_IJNS_1CILi8EEENS4_ILi1EEEEEES6_EEENS3_IJNS3_IJS6_S6_EEENS4_ILi2EEEEEEEEENS3_IJNS3_IJNS3_IJS6_NS4_ILi0EEEEEESD_EEENS3_IJNS3_IJSD_SD_EEENS4_ILi4096EEEEEEEEEEENS_10ViewEngineINS_8smem_ptrIPN7cutlass10bfloat16_tEEEEEEEC2ERKSK_RKSR_)
$_ZN7cutlass13device_kernelIN5flash19enable_sm80_to_sm89INS1_16FlashAttnBwdSm80INS1_25CollectiveMainloopBwdSm80ILi2ELi2EN4cute5tupleIJNS5_1CILi128EEES8_NS7_ILi64EEEEEENS_10bfloat16_tEfNS_4arch4Sm80ELb0ELb1ELb1ELb1ELb1ELb0ELb0ELb0ELi2ELi4ELi4ELi4ELb0EEENS1_24CollectiveEpilogueBwdGQAISA_fSD_Li256ELb1ELb1EEENS1_19SingleTileSchedulerILb1ELb0ELb0ELi128EEEEEEEEEvNT_6ParamsE$_ZN4cute3eso3ESOILb1ELb0EJNS_6LayoutINS_5tupleIJNS3_IJNS3_IJNS_1CILi8EEENS4_ILi1EEEEEES6_EEENS3_IJNS3_IJS6_S6_EEENS4_ILi2EEEEEEEEENS3_IJNS3_IJNS3_IJS6_NS4_ILi0EEEEEESD_EEENS3_IJNS3_IJSD_SD_EEENS4_ILi4096EEEEEEEEEEENS_10ViewEngineINS_8smem_ptrIPN7cutlass10bfloat16_tEEEEEEEC2ERKSK_RKSR_:
[----:B------:R-:W-:Y:S01]  /*9210*/  IADD3 R5, R70, -c[0x0][0x20], RZ ;  /* 0x8000080046057a10 */ /* 0x000fe20007ffe0ff */
[----:B------:R-:W-:Y:S01]  /*9220*/  IMAD.MOV.U32 R8, RZ, RZ, R4 ;  /* 0x000000ffff087224 */ /* 0x000fe200078e0004 */
[----:B------:R-:W-:Y:S01]  /*9230*/  MOV R9, R7 ;  /* 0x0000000700097202 */ /* 0x000fe20000000f00 */
[----:B------:R-:W-:-:S04]  /*9240*/  IMAD.MOV.U32 R7, RZ, RZ, 0x0 ;  /* 0x00000000ff077424 */ /* 0x000fc800078e00ff */
[----:B------:R1:W-:Y:S01]  /*9250*/  STL.64 [R5], R8 ;  /* 0x0000000805007387 */ /* 0x0003e20000100a00 */
[----:B------:R-:W-:Y:S05]  /*9260*/  RET.REL.NODEC R6 `(_ZN7cutlass13device_kernelIN5flash19enable_sm80_to_sm89INS1_16FlashAttnBwdSm80INS1_25CollectiveMainloopBwdSm80ILi2ELi2EN4cute5tupleIJNS5_1CILi128EEES8_NS7_ILi64EEEEEENS_10bfloat16_tEfNS_4arch4Sm80ELb0ELb1ELb1ELb1ELb1ELb0ELb0ELb0ELi2ELi4ELi4ELi4ELb0EEENS1_24CollectiveEpilogueBwdGQAISA_fSD_Li256ELb1ELb1EEENS1_19SingleTileSchedulerILb1ELb0ELb0ELi128EEEEEEEEEvNT_6ParamsE) ;  /* 0xffff6d9006007950 */ /* 0x000fea0003c3ffff */
        .type           $_ZN7cutlass13device_kernelIN5flash19enable_sm80_to_sm89INS1_16FlashAttnBwdSm80INS1_25CollectiveMainloopBwdSm80ILi2ELi2EN4cute5tupleIJNS5_1CILi128EEES8_NS7_ILi64EEEEEENS_10bfloat16_tEfNS_4arch4Sm80ELb0ELb1ELb1ELb1ELb1ELb0ELb0ELb0ELi2ELi4ELi4ELi4ELb0EEENS1_24CollectiveEpilogueBwdGQAISA_fSD_Li256ELb1ELb1EEENS1_19SingleTileSchedulerILb1ELb0ELb0ELi128EEEEEEEEEvNT_6ParamsE$_ZN4cute3eso3ESOILb1ELb0EJNS_6LayoutINS_5tupleIJNS3_IJNS3_IJNS_1CILi8EEENS4_ILi1EEEEEES6_EEENS3_IJNS3_IJS6_S6_EEENS4_ILi2EEEEEEEEENS3_IJNS3_IJNS3_IJS6_NS4_ILi0EEEEEESD_EEENS3_IJNS3_IJSD_SD_EEENS4_ILi64EEEEEEEEEEENS_10ViewEngineIPN7cutlass10bfloat16_tEEEEEC2ERKSK_RKSP_,@function
        .size           $_ZN7cutlass13device_kernelIN5flash19enable_sm80_to_sm89INS1_16FlashAttnBwdSm80INS1_25CollectiveMainloopBwdSm80ILi2ELi2EN4cute5tupleIJNS5_1CILi128EEES8_NS7_ILi64EEEEEENS_10bfloat16_tEfNS_4arch4Sm80ELb0ELb1ELb1ELb1ELb1ELb0ELb0ELb0ELi2ELi4ELi4ELi4ELb0EEENS1_24CollectiveEpilogueBwdGQAISA_fSD_Li256ELb1ELb1EEENS1_19SingleTileSchedulerILb1ELb0ELb0ELi128EEEEEEEEEvNT_6ParamsE$_ZN4cute3eso3ESOILb1ELb0EJNS_6LayoutINS_5tupleIJNS3_IJNS3_IJNS_1CILi8EEENS4_ILi1EEEEEES6_EEENS3_IJNS3_IJS6_S6_EEENS4_ILi2EEEEEEEEENS3_IJNS3_IJNS3_IJS6_NS4_ILi0EEEEEESD_EEENS3_IJNS3_IJSD_SD_EEENS4_ILi64EEEEEEEEEEENS_10ViewEngineIPN7cutlass10bfloat16_tEEEEEC2ERKSK_RKSP_,($_ZN7cutlass13device_kernelIN5flash19enable_sm80_to_sm89INS1_16FlashAttnBwdSm80INS1_25CollectiveMainloopBwdSm80ILi2ELi2EN4cute5tupleIJNS5_1CILi128EEES8_NS7_ILi64EEEEEENS_10bfloat16_tEfNS_4arch4Sm80ELb0ELb1ELb1ELb1ELb1ELb0ELb0ELb0ELi2ELi4ELi4ELi4ELb0EEENS1_24CollectiveEpilogueBwdGQAISA_fSD_Li256ELb1ELb1EEENS1_19SingleTileSchedulerILb1ELb0ELb0ELi128EEEEEEEEEvNT_6ParamsE$_ZN4cute3eso3ESOILb1ELb0EJNS_6LayoutINS_5tupleIJNS3_IJNS3_IJNS_1CILi8EEENS4_ILi1EEEEEES6_EEENS3_IJNS3_IJS6_S6_EEENS4_ILi2EEEEEEEEENS3_IJNS3_IJNS3_IJS6_NS4_ILi0EEEEEESD_EEENS3_IJNS3_IJSD_SD_EEENS4_ILi8192EEEEEEEEEEENS_10ViewEngineINS_8smem_ptrIPN7cutlass10bfloat16_tEEEEEEEC2ERKSK_RKSR_ - $_ZN7cutlass13device_kernelIN5flash19enable_sm80_to_sm89INS1_16FlashAttnBwdSm80INS1_25CollectiveMainloopBwdSm80ILi2ELi2EN4cute5tupleIJNS5_1CILi128EEES8_NS7_ILi64EEEEEENS_10bfloat16_tEfNS_4arch4Sm80ELb0ELb1ELb1ELb1ELb1ELb0ELb0ELb0ELi2ELi4ELi4ELi4ELb0EEENS1_24CollectiveEpilogueBwdGQAISA_fSD_Li256ELb1ELb1EEENS1_19SingleTileSchedulerILb1ELb0ELb0ELi128EEEEEEEEEvNT_6ParamsE$_ZN4cute3eso3ESOILb1ELb0EJNS_6LayoutINS_5tupleIJNS3_IJNS3_IJNS_1CILi8EEENS4_ILi1EEEEEES6_EEENS3_IJNS3_IJS6_S6_EEENS4_ILi2EEEEEEEEENS3_IJNS3_IJNS3_IJS6_NS4_ILi0EEEEEESD_EEENS3_IJNS3_IJSD_SD_EEENS4_ILi64EEEEEEEEEEENS_10ViewEngineIPN7cutlass10bfloat16_tEEEEEC2ERKSK_RKSP_)
$_ZN7cutlass13device_kernelIN5flash19enable_sm80_to_sm89INS1_16FlashAttnBwdSm80INS1_25CollectiveMainloopBwdSm80ILi2ELi2EN4cute5tupleIJNS5_1CILi128EEES8_NS7_ILi64EEEEEENS_10bfloat16_tEfNS_4arch4Sm80ELb0ELb1ELb1ELb1ELb1ELb0ELb0ELb0ELi2ELi4ELi4ELi4ELb0EEENS1_24CollectiveEpilogueBwdGQAISA_fSD_Li256ELb1ELb1EEENS1_19SingleTileSchedulerILb1ELb0ELb0ELi128EEEEEEEEEvNT_6ParamsE$_ZN4cute3eso3ESOILb1ELb0EJNS_6LayoutINS_5tupleIJNS3_IJNS3_IJNS_1CILi8EEENS4_ILi1EEEEEES6_EEENS3_IJNS3_IJS6_S6_EEENS4_ILi2EEEEEEEEENS3_IJNS3_IJNS3_IJS6_NS4_ILi0EEEEEESD_EEENS3_IJNS3_IJSD_SD_EEENS4_ILi64EEEEEEEEEEENS_10ViewEngineIPN7cutlass10bfloat16_tEEEEEC2ERKSK_RKSP_:
[----:B------:R-:W-:Y:S02]  /*9270*/  IADD3 R6, R25, -c[0x0][0x20], RZ ;  /* 0x8000080019067a10 */ /* 0x000fe40007ffe0ff */
[----:B------:R-:W-:-:S03]  /*9280*/  MOV R9, 0x0 ;  /* 0x0000000000097802 */ /* 0x000fc60000000f00 */
[----:B------:R1:W-:Y:S01]  /*9290*/  STL.64 [R6], R2 ;  /* 0x0000000206007387 */ /* 0x0003e20000100a00 */
[----:B------:R-:W-:Y:S05]  /*92a0*/  RET.REL.NODEC R8 `(_ZN7cutlass13device_kernelIN5flash19enable_sm80_to_sm89INS1_16FlashAttnBwdSm80INS1_25CollectiveMainloopBwdSm80ILi2ELi2EN4cute5tupleIJNS5_1CILi128EEES8_NS7_ILi64EEEEEENS_10bfloat16_tEfNS_4arch4Sm80ELb0ELb1ELb1ELb1ELb1ELb0ELb0ELb0ELi2ELi4ELi4ELi4ELb0EEENS1_24CollectiveEpilogueBwdGQAISA_fSD_Li256ELb1ELb1EEENS1_19SingleTileSchedulerILb1ELb0ELb0ELi128EEEEEEEEEvNT_6ParamsE) ;  /* 0xffff6d5008007950 */ /* 0x000fea0003c3ffff */
        .type           $_ZN7cutlass13device_kernelIN5flash19enable_sm80_to_sm89INS1_16FlashAttnBwdSm80INS1_25CollectiveMainloopBwdSm80ILi2ELi2EN4cute5tupleIJNS5_1CILi128EEES8_NS7_ILi64EEEEEENS_10bfloat16_tEfNS_4arch4Sm80ELb0ELb1ELb1ELb1ELb1ELb0ELb0ELb0ELi2ELi4ELi4ELi4ELb0EEENS1_24CollectiveEpilogueBwdGQAISA_fSD_Li256ELb1ELb1EEENS1_19SingleTileSchedulerILb1ELb0ELb0ELi128EEEEEEEEEvNT_6ParamsE$_ZN4cute3eso3ESOILb1ELb0EJNS_6LayoutINS_5tupleIJNS3_IJNS3_IJNS_1CILi8EEENS4_ILi1EEEEEES6_EEENS3_IJNS3_IJS6_S6_EEENS4_ILi2EEEEEEEEENS3_IJNS3_IJNS3_IJS6_NS4_ILi0EEEEEESD_EEENS3_IJNS3_IJSD_SD_EEENS4_ILi8192EEEEEEEEEEENS_10ViewEngineINS_8smem_ptrIPN7cutlass10bfloat16_tEEEEEEEC2ERKSK_RKSR_,@function
        .size           $_ZN7cutlass13device_kernelIN5flash19enable_sm80_to_sm89INS1_16FlashAttnBwdSm80INS1_25CollectiveMainloopBwdSm80ILi2ELi2EN4cute5tupleIJNS5_1CILi128EEES8_NS7_ILi64EEEEEENS_10bfloat16_tEfNS_4arch4Sm80ELb0ELb1ELb1ELb1ELb1ELb0ELb0ELb0ELi2ELi4ELi4ELi4ELb0EEENS1_24CollectiveEpilogueBwdGQAISA_fSD_Li256ELb1ELb1EEENS1_19SingleTileSchedulerILb1ELb0ELb0ELi128EEEEEEEEEvNT_6ParamsE$_ZN4cute3eso3ESOILb1ELb0EJNS_6LayoutINS_5tupleIJNS3_IJNS3_IJNS_1CILi8EEENS4_ILi1EEEEEES6_EEENS3_IJNS3_IJS6_S6_EEENS4_ILi2EEEEEEEEENS3_IJNS3_IJNS3_IJS6_NS4_ILi0EEEEEESD_EEENS3_IJNS3_IJSD_SD_EEENS4_ILi8192EEEEEEEEEEENS_10ViewEngineINS_8smem_ptrIPN7cutlass10bfloat16_tEEEEEEEC2ERKSK_RKSR_,($_ZN7cutlass13device_kernelIN5flash19enable_sm80_to_sm89INS1_16FlashAttnBwdSm80INS1_25CollectiveMainloopBwdSm80ILi2ELi2EN4cute5tupleIJNS5_1CILi128EEES8_NS7_ILi64EEEEEENS_10bfloat16_tEfNS_4arch4Sm80ELb0ELb1ELb1ELb1ELb1ELb0ELb0ELb0ELi2ELi4ELi4ELi4ELb0EEENS1_24CollectiveEpilogueBwdGQAISA_fSD_Li256ELb1ELb1EEENS1_19SingleTileSchedulerILb1ELb0ELb0ELi128EEEEEEEEEvNT_6ParamsE$_ZN4cute3eso3ESOILb1ELb0EJNS_6LayoutINS_5tupleIJNS3_IJNS3_IJNS_1CILi8EEENS4_ILi1EEEEEES6_EEENS3_IJNS3_IJS6_S6_EEENS4_ILi2EEEEEEEEENS3_IJNS3_IJNS3_IJS6_NS4_ILi0EEEEEESD_EEENS3_IJNS3_IJSD_SD_EEES5_EEEEEEEENS_10ViewEngineIPN7cutlass10bfloat16_tEEEEEC2ERKSJ_RKSO_ - $_ZN7cutlass13device_kernelIN5flash19enable_sm80_to_sm89INS1_16FlashAttnBwdSm80INS1_25CollectiveMainloopBwdSm80ILi2ELi2EN4cute5tupleIJNS5_1CILi128EEES8_NS7_ILi64EEEEEENS_10bfloat16_tEfNS_4arch4Sm80ELb0ELb1ELb1ELb1ELb1ELb0ELb0ELb0ELi2ELi4ELi4ELi4ELb0EEENS1_24CollectiveEpilogueBwdGQAISA_fSD_Li256ELb1ELb1EEENS1_19SingleTileSchedulerILb1ELb0ELb0ELi128EEEEEEEEEvNT_6ParamsE$_ZN4cute3eso3ESOILb1ELb0EJNS_6LayoutINS_5tupleIJNS3_IJNS3_IJNS_1CILi8EEENS4_ILi1EEEEEES6_EEENS3_IJNS3_IJS6_S6_EEENS4_ILi2EEEEEEEEENS3_IJNS3_IJNS3_IJS6_NS4_ILi0EEEEEESD_EEENS3_IJNS3_IJSD_SD_EEENS4_ILi8192EEEEEEEEEEENS_10ViewEngineINS_8smem_ptrIPN7cutlass10bfloat16_tEEEEEEEC2ERKSK_RKSR_)
$_ZN7cutlass13device_kernelIN5flash19enable_sm80_to_sm89INS1_16FlashAttnBwdSm80INS1_25CollectiveMainloopBwdSm80ILi2ELi2EN4cute5tupleIJNS5_1CILi128EEES8_NS7_ILi64EEEEEENS_10bfloat16_tEfNS_4arch4Sm80ELb0ELb1ELb1ELb1ELb1ELb0ELb0ELb0ELi2ELi4ELi4ELi4ELb0EEENS1_24CollectiveEpilogueBwdGQAISA_fSD_Li256ELb1ELb1EEENS1_19SingleTileSchedulerILb1ELb0ELb0ELi128EEEEEEEEEvNT_6ParamsE$_ZN4cute3eso3ESOILb1ELb0EJNS_6LayoutINS_5tupleIJNS3_IJNS3_IJNS_1CILi8EEENS4_ILi1EEEEEES6_EEENS3_IJNS3_IJS6_S6_EEENS4_ILi2EEEEEEEEENS3_IJNS3_IJNS3_IJS6_NS4_ILi0EEEEEESD_EEENS3_IJNS3_IJSD_SD_EEENS4_ILi8192EEEEEEEEEEENS_10ViewEngineINS_8smem_ptrIPN7cutlass10bfloat16_tEEEEEEEC2ERKSK_RKSR_:
[----:B------:R-:W-:Y:S01]  /*92b0*/  IADD3 R5, R25, -c[0x0][0x20], RZ ;  /* 0x8000080019057a10 */ /* 0x000fe20007ffe0ff */
[----:B------:R-:W-:Y:S01]  /*92c0*/  IMAD.MOV.U32 R8, RZ, RZ, R4 ;  /* 0x000000ffff087224 */ /* 0x000fe200078e0004 */
[----:B------:R-:W-:Y:S01]  /*92d0*/  MOV R9, R7 ;  /* 0x0000000700097202 */ /* 0x000fe20000000f00 */
[----:B------:R-:W-:-:S04]  /*92e0*/  IMAD.MOV.U32 R7, RZ, RZ, 0x0 ;  /* 0x00000000ff077424 */ /* 0x000fc800078e00ff */
[----:B------:R1:W-:Y:S01]  /*92f0*/  STL.64 [R5], R8 ;  /* 0x0000000805007387 */ /* 0x0003e20000100a00 */
[----:B------:R-:W-:Y:S05]  /*9300*/  RET.REL.NODEC R6 `(_ZN7cutlass13device_kernelIN5flash19enable_sm80_to_sm89INS1_16FlashAttnBwdSm80INS1_25CollectiveMainloopBwdSm80ILi2ELi2EN4cute5tupleIJNS5_1CILi128EEES8_NS7_ILi64EEEEEENS_10bfloat16_tEfNS_4arch4Sm80ELb0ELb1ELb1ELb1ELb1ELb0ELb0ELb0ELi2ELi4ELi4ELi4ELb0EEENS1_24CollectiveEpilogueBwdGQAISA_fSD_Li256ELb1ELb1EEENS1_19SingleTileSchedulerILb1ELb0ELb0ELi128EEEEEEEEEvNT_6ParamsE) ;  /* 0xffff6cf006007950 */ /* 0x000fea0003c3ffff */
        .type           $_ZN7cutlass13device_kernelIN5flash19enable_sm80_to_sm89INS1_16FlashAttnBwdSm80INS1_25CollectiveMainloopBwdSm80ILi2ELi2EN4cute5tupleIJNS5_1CILi128EEES8_NS7_ILi64EEEEEENS_10bfloat16_tEfNS_4arch4Sm80ELb0ELb1ELb1ELb1ELb1ELb0ELb0ELb0ELi2ELi4ELi4ELi4ELb0EEENS1_24CollectiveEpilogueBwdGQAISA_fSD_Li256ELb1ELb1EEENS1_19SingleTileSchedulerILb1ELb0ELb0ELi128EEEEEEEEEvNT_6ParamsE$_ZN4cute3eso3ESOILb1ELb0EJNS_6LayoutINS_5tupleIJNS3_IJNS3_IJNS_1CILi8EEENS4_ILi1EEEEEES6_EEENS3_IJNS3_IJS6_S6_EEENS4_ILi2EEEEEEEEENS3_IJNS3_IJNS3_IJS6_NS4_ILi0EEEEEESD_EEENS3_IJNS3_IJSD_SD_EEES5_EEEEEEEENS_10ViewEngineIPN7cutlass10bfloat16_tEEEEEC2ERKSJ_RKSO_,@function
        .size           $_ZN7cutlass13device_kernelIN5flash19enable_sm80_to_sm89INS1_16FlashAttnBwdSm80INS1_25CollectiveMainloopBwdSm80ILi2ELi2EN4cute5tupleIJNS5_1CILi128EEES8_NS7_ILi64EEEEEENS_10bfloat16_tEfNS_4arch4Sm80ELb0ELb1ELb1ELb1ELb1ELb0ELb0ELb0ELi2ELi4ELi4ELi4ELb0EEENS1_24CollectiveEpilogueBwdGQAISA_fSD_Li256ELb1ELb1EEENS1_19SingleTileSchedulerILb1ELb0ELb0ELi128EEEEEEEEEvNT_6ParamsE$_ZN4cute3eso3ESOILb1ELb0EJNS_6LayoutINS_5tupleIJNS3_IJNS3_IJNS_1CILi8EEENS4_ILi1EEEEEES6_EEENS3_IJNS3_IJS6_S6_EEENS4_ILi2EEEEEEEEENS3_IJNS3_IJNS3_IJS6_NS4_ILi0EEEEEESD_EEENS3_IJNS3_IJSD_SD_EEES5_EEEEEEEENS_10ViewEngineIPN7cutlass10bfloat16_tEEEEEC2ERKSJ_RKSO_,($_ZN7cutlass13device_kernelIN5flash19enable_sm80_to_sm89INS1_16FlashAttnBwdSm80INS1_25CollectiveMainloopBwdSm80ILi2ELi2EN4cute5tupleIJNS5_1CILi128EEES8_NS7_ILi64EEEEEENS_10bfloat16_tEfNS_4arch4Sm80ELb0ELb1ELb1ELb1ELb1ELb0ELb0ELb0ELi2ELi4ELi4ELi4ELb0EEENS1_24CollectiveEpilogueBwdGQAISA_fSD_Li256ELb1ELb1EEENS1_19SingleTileSchedulerILb1ELb0ELb0ELi128EEEEEEEEEvNT_6ParamsE$_ZN4cute3eso3ESOILb1ELb0EJNS_6LayoutINS_5tupleIJNS3_IJNS3_IJNS_1CILi8EEENS4_ILi1EEEEEES6_EEENS3_IJNS3_IJS6_S6_EEENS4_ILi4EEEEEEEEENS3_IJNS3_IJNS3_IJS6_NS4_ILi0EEEEEESD_EEENS3_IJNS3_IJSD_SD_EEENS4_ILi2048EEEEEEEEEEENS_10ViewEngineINS_8smem_ptrIPN7cutlass10bfloat16_tEEEEEEEC2ERKSK_RKSR_ - $_ZN7cutlass13device_kernelIN5flash19enable_sm80_to_sm89INS1_16FlashAttnBwdSm80INS1_25CollectiveMainloopBwdSm80ILi2ELi2EN4cute5tupleIJNS5_1CILi128EEES8_NS7_ILi64EEEEEENS_10bfloat16_tEfNS_4arch4Sm80ELb0ELb1ELb1ELb1ELb1ELb0ELb0ELb0ELi2ELi4ELi4ELi4ELb0EEENS1_24CollectiveEpilogueBwdGQAISA_fSD_Li256ELb1ELb1EEENS1_19SingleTileSchedulerILb1ELb0ELb0ELi128EEEEEEEEEvNT_6ParamsE$_ZN4cute3eso3ESOILb1ELb0EJNS_6LayoutINS_5tupleIJNS3_IJNS3_IJNS_1CILi8EEENS4_ILi1EEEEEES6_EEENS3_IJNS3_IJS6_S6_EEENS4_ILi2EEEEEEEEENS3_IJNS3_IJNS3_IJS6_NS4_ILi0EEEEEESD_EEENS3_IJNS3_IJSD_SD_EEES5_EEEEEEEENS_10ViewEngineIPN7cutlass10bfloat16_tEEEEEC2ERKSJ_RKSO_)
$_ZN7cutlass13device_kernelIN5flash19enable_sm80_to_sm89INS1_16FlashAttnBwdSm80INS1_25CollectiveMainloopBwdSm80ILi2ELi2EN4cute5tupleIJNS5_1CILi128EEES8_NS7_ILi64EEEEEENS_10bfloat16_tEfNS_4arch4Sm80ELb0ELb1ELb1ELb1ELb1ELb0ELb0ELb0ELi2ELi4ELi4ELi4ELb0EEENS1_24CollectiveEpilogueBwdGQAISA_fSD_Li256ELb1ELb1EEENS1_19SingleTileSchedulerILb1ELb0ELb0ELi128EEEEEEEEEvNT_6ParamsE$_ZN4cute3eso3ESOILb1ELb0EJNS_6LayoutINS_5tupleIJNS3_IJNS3_IJNS_1CILi8EEENS4_ILi1EEEEEES6_EEENS3_IJNS3_IJS6_S6_EEENS4_ILi2EEEEEEEEENS3_IJNS3_IJNS3_IJS6_NS4_ILi0EEEEEESD_EEENS3_IJNS3_IJSD_SD_EEES5_EEEEEEEENS_10ViewEngineIPN7cutlass10bfloat16_tEEEEEC2ERKSJ_RKSO_:
[----:B------:R-:W-:Y:S02]  /*9310*/  IADD3 R6, R70, -c[0x0][0x20], RZ ;  /* 0x8000080046067a10 */ /* 0x000fe40007ffe0ff */
[----:B------:R-:W-:-:S03]  /*9320*/  MOV R9, 0x0 ;  /* 0x0000000000097802 */ /* 0x000fc60000000f00 */
[----:B------:R1:W-:Y:S01]  /*9330*/  STL.64 [R6], R2 ;  /* 0x0000000206007387 */ /* 0x0003e20000100a00 */
[----:B------:R-:W-:Y:S05]  /*9340*/  RET.REL.NODEC R8 `(_ZN7cutlass13device_kernelIN5flash19enable_sm80_to_sm89INS1_16FlashAttnBwdSm80INS1_25CollectiveMainloopBwdSm80ILi2ELi2EN4cute5tupleIJNS5_1CILi128EEES8_NS7_ILi64EEEEEENS_10bfloat16_tEfNS_4arch4Sm80ELb0ELb1ELb1ELb1ELb1ELb0ELb0ELb0ELi2ELi4ELi4ELi4ELb0EEENS1_24CollectiveEpilogueBwdGQAISA_fSD_Li256ELb1ELb1EEENS1_19SingleTileSchedulerILb1ELb0ELb0ELi128EEEEEEEEEvNT_6ParamsE) ;  /* 0xffff6cb008007950 */ /* 0x000fea0003c3ffff */
        .type           $_ZN7cutlass13device_kernelIN5flash19enable_sm80_to_sm89INS1_16FlashAttnBwdSm80INS1_25CollectiveMainloopBwdSm80ILi2ELi2EN4cute5tupleIJNS5_1CILi128EEES8_NS7_ILi64EEEEEENS_10bfloat16_tEfNS_4arch4Sm80ELb0ELb1ELb1ELb1ELb1ELb0ELb0ELb0ELi2ELi4ELi4ELi4ELb0EEENS1_24CollectiveEpilogueBwdGQAISA_fSD_Li256ELb1ELb1EEENS1_19SingleTileSchedulerILb1ELb0ELb0ELi128EEEEEEEEEvNT_6ParamsE$_ZN4cute3eso3ESOILb1ELb0EJNS_6LayoutINS_5tupleIJNS3_IJNS3_IJNS_1CILi8EEENS4_ILi1EEEEEES6_EEENS3_IJNS3_IJS6_S6_EEENS4_ILi4EEEEEEEEENS3_IJNS3_IJNS3_IJS6_NS4_ILi0EEEEEESD_EEENS3_IJNS3_IJSD_SD_EEENS4_ILi2048EEEEEEEEEEENS_10ViewEngineINS_8smem_ptrIPN7cutlass10bfloat16_tEEEEEEEC2ERKSK_RKSR_,@function
        .size           $_ZN7cutlass13device_kernelIN5flash19enable_sm80_to_sm89INS1_16FlashAttnBwdSm80INS1_25CollectiveMainloopBwdSm80ILi2ELi2EN4cute5tupleIJNS5_1CILi128EEES8_NS7_ILi64EEEEEENS_10bfloat16_tEfNS_4arch4Sm80ELb0ELb1ELb1ELb1ELb1ELb0ELb0ELb0ELi2ELi4ELi4ELi4ELb0EEENS1_24CollectiveEpilogueBwdGQAISA_fSD_Li256ELb1ELb1EEENS1_19SingleTileSchedulerILb1ELb0ELb0ELi128EEEEEEEEEvNT_6ParamsE$_ZN4cute3eso3ESOILb1ELb0EJNS_6LayoutINS_5tupleIJNS3_IJNS3_IJNS_1CILi8EEENS4_ILi1EEEEEES6_EEENS3_IJNS3_IJS6_S6_EEENS4_ILi4EEEEEEEEENS3_IJNS3_IJNS3_IJS6_NS4_ILi0EEEEEESD_EEENS3_IJNS3_IJSD_SD_EEENS4_ILi2048EEEEEEEEEEENS_10ViewEngineINS_8smem_ptrIPN7cutlass10bfloat16_tEEEEEEEC2ERKSK_RKSR_,($_ZN7cutlass13device_kernelIN5flash19enable_sm80_to_sm89INS1_16FlashAttnBwdSm80INS1_25CollectiveMainloopBwdSm80ILi2ELi2EN4cute5tupleIJNS5_1CILi128EEES8_NS7_ILi64EEEEEENS_10bfloat16_tEfNS_4arch4Sm80ELb0ELb1ELb1ELb1ELb1ELb0ELb0ELb0ELi2ELi4ELi4ELi4ELb0EEENS1_24CollectiveEpilogueBwdGQAISA_fSD_Li256ELb1ELb1EEENS1_19SingleTileSchedulerILb1ELb0ELb0ELi128EEEEEEEEEvNT_6ParamsE$_ZN4cute3eso3ESOILb1ELb0EJNS_6LayoutINS_5tupleIJNS3_IJNS3_IJNS_1CILi8EEENS4_ILi1EEEEEES6_EEENS3_IJNS3_IJS6_S6_EEENS4_ILi4EEEEEEEEENS3_IJNS3_IJNS3_IJS6_NS4_ILi0EEEEEESD_EEENS3_IJNS3_IJSD_SD_EEES5_EEEEEEEENS_10ViewEngineIPN7cutlass10bfloat16_tEEEEEC2ERKSJ_RKSO_ - $_ZN7cutlass13device_kernelIN5flash19enable_sm80_to_sm89INS1_16FlashAttnBwdSm80INS1_25CollectiveMainloopBwdSm80ILi2ELi2EN4cute5tupleIJNS5_1CILi128EEES8_NS7_ILi64EEEEEENS_10bfloat16_tEfNS_4arch4Sm80ELb0ELb1ELb1ELb1ELb1ELb0ELb0ELb0ELi2ELi4ELi4ELi4ELb0EEENS1_24CollectiveEpilogueBwdGQAISA_fSD_Li256ELb1ELb1EEENS1_19SingleTileSchedulerILb1ELb0ELb0ELi128EEEEEEEEEvNT_6ParamsE$_ZN4cute3eso3ESOILb1ELb0EJNS_6LayoutINS_5tupleIJNS3_IJNS3_IJNS_1CILi8EEENS4_ILi1EEEEEES6_EEENS3_IJNS3_IJS6_S6_EEENS4_ILi4EEEEEEEEENS3_IJNS3_IJNS3_IJS6_NS4_ILi0EEEEEESD_EEENS3_IJNS3_IJSD_SD_EEENS4_ILi2048EEEEEEEEEEENS_10ViewEngineINS_8smem_ptrIPN7cutlass10bfloat16_tEEEEEEEC2ERKSK_RKSR_)
$_ZN7cutlass13device_kernelIN5flash19enable_sm80_to_sm89INS1_16FlashAttnBwdSm80INS1_25CollectiveMainloopBwdSm80ILi2ELi2EN4cute5tupleIJNS5_1CILi128EEES8_NS7_ILi64EEEEEENS_10bfloat16_tEfNS_4arch4Sm80ELb0ELb1ELb1ELb1ELb1ELb0ELb0ELb0ELi2ELi4ELi4ELi4ELb0EEENS1_24CollectiveEpilogueBwdGQAISA_fSD_Li256ELb1ELb1EEENS1_19SingleTileSchedulerILb1ELb0ELb0ELi128EEEEEEEEEvNT_6ParamsE$_ZN4cute3eso3ESOILb1ELb0EJNS_6LayoutINS_5tupleIJNS3_IJNS3_IJNS_1CILi8EEENS4_ILi1EEEEEES6_EEENS3_IJNS3_IJS6_S6_EEENS4_ILi4EEEEEEEEENS3_IJNS3_IJNS3_IJS6_NS4_ILi0EEEEEESD_EEENS3_IJNS3_IJSD_SD_EEENS4_ILi2048EEEEEEEEEEENS_10ViewEngineINS_8smem_ptrIPN7cutlass10bfloat16_tEEEEEEEC2ERKSK_RKSR_:
[----:B------:R-:W-:Y:S02]  /*9350*/  IADD3 R2, R25, -c[0x0][0x20], RZ ;  /* 0x8000080019027a10 */ /* 0x000fe40007ffe0ff */
[----:B------:R-:W-:-:S03]  /*9360*/  MOV R9, 0x0 ;  /* 0x0000000000097802 */ /* 0x000fc60000000f00 */
[----:B------:R1:W-:Y:S01]  /*9370*/  STL.64 [R2], R6 ;  /* 0x0000000602007387 */ /* 0x0003e20000100a00 */
[----:B------:R-:W-:Y:S05]  /*9380*/  RET.REL.NODEC R8 `(_ZN7cutlass13device_kernelIN5flash19enable_sm80_to_sm89INS1_16FlashAttnBwdSm80INS1_25CollectiveMainloopBwdSm80ILi2ELi2EN4cute5tupleIJNS5_1CILi128EEES8_NS7_ILi64EEEEEENS_10bfloat16_tEfNS_4arch4Sm80ELb0ELb1ELb1ELb1ELb1ELb0ELb0ELb0ELi2ELi4ELi4ELi4ELb0EEENS1_24CollectiveEpilogueBwdGQAISA_fSD_Li256ELb1ELb1EEENS1_19SingleTileSchedulerILb1ELb0ELb0ELi128EEEEEEEEEvNT_6ParamsE) ;  /* 0xffff6c7008007950 */ /* 0x000fea0003c3ffff */
        .type           $_ZN7cutlass13device_kernelIN5flash19enable_sm80_to_sm89INS1_16FlashAttnBwdSm80INS1_25CollectiveMainloopBwdSm80ILi2ELi2EN4cute5tupleIJNS5_1CILi128EEES8_NS7_ILi64EEEEEENS_10bfloat16_tEfNS_4arch4Sm80ELb0ELb1ELb1ELb1ELb1ELb0ELb0ELb0ELi2ELi4ELi4ELi4ELb0EEENS1_24CollectiveEpilogueBwdGQAISA_fSD_Li256ELb1ELb1EEENS1_19SingleTileSchedulerILb1ELb0ELb0ELi128EEEEEEEEEvNT_6ParamsE$_ZN4cute3eso3ESOILb1ELb0EJNS_6LayoutINS_5tupleIJNS3_IJNS3_IJNS_1CILi8EEENS4_ILi1EEEEEES6_EEENS3_IJNS3_IJS6_S6_EEENS4_ILi4EEEEEEEEENS3_IJNS3_IJNS3_IJS6_NS4_ILi0EEEEEESD_EEENS3_IJNS3_IJSD_SD_EEES5_EEEEEEEENS_10ViewEngineIPN7cutlass10bfloat16_tEEEEEC2ERKSJ_RKSO_,@function
        .size           $_ZN7cutlass13device_kernelIN5flash19enable_sm80_to_sm89INS1_16FlashAttnBwdSm80INS1_25CollectiveMainloopBwdSm80ILi2ELi2EN4cute5tupleIJNS5_1CILi128EEES8_NS7_ILi64EEEEEENS_10bfloat16_tEfNS_4arch4Sm80ELb0ELb1ELb1ELb1ELb1ELb0ELb0ELb0ELi2ELi4ELi4ELi4ELb0EEENS1_24CollectiveEpilogueBwdGQAISA_fSD_Li256ELb1ELb1EEENS1_19SingleTileSchedulerILb1ELb0ELb0ELi128EEEEEEEEEvNT_6ParamsE$_ZN4cute3eso3ESOILb1ELb0EJNS_6LayoutINS_5tupleIJNS3_IJNS3_IJNS_1CILi8EEENS4_ILi1EEEEEES6_EEENS3_IJNS3_IJS6_S6_EEENS4_ILi4EEEEEEEEENS3_IJNS3_IJNS3_IJS6_NS4_ILi0EEEEEESD_EEENS3_IJNS3_IJSD_SD_EEES5_EEEEEEEENS_10ViewEngineIPN7cutlass10bfloat16_tEEEEEC2ERKSJ_RKSO_,($_ZN7cutlass13device_kernelIN5flash19enable_sm80_to_sm89INS1_16FlashAttnBwdSm80INS1_25CollectiveMainloopBwdSm80ILi2ELi2EN4cute5tupleIJNS5_1CILi128EEES8_NS7_ILi64EEEEEENS_10bfloat16_tEfNS_4arch4Sm80ELb0ELb1ELb1ELb1ELb1ELb0ELb0ELb0ELi2ELi4ELi4ELi4ELb0EEENS1_24CollectiveEpilogueBwdGQAISA_fSD_Li256ELb1ELb1EEENS1_19SingleTileSchedulerILb1ELb0ELb0ELi128EEEEEEEEEvNT_6ParamsE$_ZN4cute3eso3ESOILb1ELb0EJNS_6LayoutINS_5tupleIJNS3_IJNS_1CILi1EEENS3_IJNS4_ILi2EEES6_EEEEEES6_NS4_ILi4EEEEEENS3_IJNS3_IJNS4_ILi0EEENS3_IJS5_S9_EEEEEES6_NS4_ILi8EEEEEEEENS_10ViewEngineIPjEEEEC2ERKSG_RKSJ_ - $_ZN7cutlass13device_kernelIN5flash19enable_sm80_to_sm89INS1_16FlashAttnBwdSm80INS1_25CollectiveMainloopBwdSm80ILi2ELi2EN4cute5tupleIJNS5_1CILi128EEES8_NS7_ILi64EEEEEENS_10bfloat16_tEfNS_4arch4Sm80ELb0ELb1ELb1ELb1ELb1ELb0ELb0ELb0ELi2ELi4ELi4ELi4ELb0EEENS1_24CollectiveEpilogueBwdGQAISA_fSD_Li256ELb1ELb1EEENS1_19SingleTileSchedulerILb1ELb0ELb0ELi128EEEEEEEEEvNT_6ParamsE$_ZN4cute3eso3ESOILb1ELb0EJNS_6LayoutINS_5tupleIJNS3_IJNS3_IJNS_1CILi8EEENS4_ILi1EEEEEES6_EEENS3_IJNS3_IJS6_S6_EEENS4_ILi4EEEEEEEEENS3_IJNS3_IJNS3_IJS6_NS4_ILi0EEEEEESD_EEENS3_IJNS3_IJSD_SD_EEES5_EEEEEEEENS_10ViewEngineIPN7cutlass10bfloat16_tEEEEEC2ERKSJ_RKSO_)
$_ZN7cutlass13device_kernelIN5flash19enable_sm80_to_sm89INS1_16FlashAttnBwdSm80INS1_25CollectiveMainloopBwdSm80ILi2ELi2EN4cute5tupleIJNS5_1CILi128EEES8_NS7_ILi64EEEEEENS_10bfloat16_tEfNS_4arch4Sm80ELb0ELb1ELb1ELb1ELb1ELb0ELb0ELb0ELi2ELi4ELi4ELi4ELb0EEENS1_24CollectiveEpilogueBwdGQAISA_fSD_Li256ELb1ELb1EEENS1_19SingleTileSchedulerILb1ELb0ELb0ELi128EEEEEEEEEvNT_6ParamsE$_ZN4cute3eso3ESOILb1ELb0EJNS_6LayoutINS_5tupleIJNS3_IJNS3_IJNS_1CILi8EEENS4_ILi1EEEEEES6_EEENS3_IJNS3_IJS6_S6_EEENS4_ILi4EEEEEEEEENS3_IJNS3_IJNS3_IJS6_NS4_ILi0EEEEEESD_EEENS3_IJNS3_IJSD_SD_EEES5_EEEEEEEENS_10ViewEngineIPN7cutlass10bfloat16_tEEEEEC2ERKSJ_RKSO_:
[----:B------:R-:W-:Y:S02]  /*9390*/  IADD3 R4, R25, -c[0x0][0x20], RZ ;  /* 0x8000080019047a10 */ /* 0x000fe40007ffe0ff */
[----:B------:R-:W-:-:S03]  /*93a0*/  MOV R9, 0x0 ;  /* 0x0000000000097802 */ /* 0x000fc60000000f00 */
[----:B------:R1:W-:Y:S01]  /*93b0*/  STL.64 [R4], R2 ;  /* 0x0000000204007387 */ /* 0x0003e20000100a00 */
[----:B------:R-:W-:Y:S05]  /*93c0*/  RET.REL.NODEC R8 `(_ZN7cutlass13device_kernelIN5flash19enable_sm80_to_sm89INS1_16FlashAttnBwdSm80INS1_25CollectiveMainloopBwdSm80ILi2ELi2EN4cute5tupleIJNS5_1CILi128EEES8_NS7_ILi64EEEEEENS_10bfloat16_tEfNS_4arch4Sm80ELb0ELb1ELb1ELb1ELb1ELb0ELb0ELb0ELi2ELi4ELi4ELi4ELb0EEENS1_24CollectiveEpilogueBwdGQAISA_fSD_Li256ELb1ELb1EEENS1_19SingleTileSchedulerILb1ELb0ELb0ELi128EEEEEEEEEvNT_6ParamsE) ;  /* 0xffff6c3008007950 */ /* 0x000fea0003c3ffff */
        .type           $_ZN7cutlass13device_kernelIN5flash19enable_sm80_to_sm89INS1_16FlashAttnBwdSm80INS1_25CollectiveMainloopBwdSm80ILi2ELi2EN4cute5tupleIJNS5_1CILi128EEES8_NS7_ILi64EEEEEENS_10bfloat16_tEfNS_4arch4Sm80ELb0ELb1ELb1ELb1ELb1ELb0ELb0ELb0ELi2ELi4ELi4ELi4ELb0EEENS1_24CollectiveEpilogueBwdGQAISA_fSD_Li256ELb1ELb1EEENS1_19SingleTileSchedulerILb1ELb0ELb0ELi128EEEEEEEEEvNT_6ParamsE$_ZN4cute3eso3ESOILb1ELb0EJNS_6LayoutINS_5tupleIJNS3_IJNS_1CILi1EEENS3_IJNS4_ILi2EEES6_EEEEEES6_NS4_ILi4EEEEEENS3_IJNS3_IJNS4_ILi0EEENS3_IJS5_S9_EEEEEES6_NS4_ILi8EEEEEEEENS_10ViewEngineIPjEEEEC2ERKSG_RKSJ_,@function
        .size           $_ZN7cutlass13device_kernelIN5flash19enable_sm80_to_sm89INS1_16FlashAttnBwdSm80INS1_25CollectiveMainloopBwdSm80ILi2ELi2EN4cute5tupleIJNS5_1CILi128EEES8_NS7_ILi64EEEEEENS_10bfloat16_tEfNS_4arch4Sm80ELb0ELb1ELb1ELb1ELb1ELb0ELb0ELb0ELi2ELi4ELi4ELi4ELb0EEENS1_24CollectiveEpilogueBwdGQAISA_fSD_Li256ELb1ELb1EEENS1_19SingleTileSchedulerILb1ELb0ELb0ELi128EEEEEEEEEvNT_6ParamsE$_ZN4cute3eso3ESOILb1ELb0EJNS_6LayoutINS_5tupleIJNS3_IJNS_1CILi1EEENS3_IJNS4_ILi2EEES6_EEEEEES6_NS4_ILi4EEEEEENS3_IJNS3_IJNS4_ILi0EEENS3_IJS5_S9_EEEEEES6_NS4_ILi8EEEEEEEENS_10ViewEngineIPjEEEEC2ERKSG_RKSJ_,($_ZN7cutlass13device_kernelIN5flash19enable_sm80_to_sm89INS1_16FlashAttnBwdSm80INS1_25CollectiveMainloopBwdSm80ILi2ELi2EN4cute5tupleIJNS5_1CILi128EEES8_NS7_ILi64EEEEEENS_10bfloat16_tEfNS_4arch4Sm80ELb0ELb1ELb1ELb1ELb1ELb0ELb0ELb0ELi2ELi4ELi4ELi4ELb0EEENS1_24CollectiveEpilogueBwdGQAISA_fSD_Li256ELb1ELb1EEENS1_19SingleTileSchedulerILb1ELb0ELb0ELi128EEEEEEEEEvNT_6ParamsE$_ZN4cute3eso3ESOILb1ELb0EJNS_6LayoutINS_5tupleIJNS3_IJNS_1CILi1EEENS3_IJNS4_ILi4EEENS4_ILi2EEEEEEEEES7_S6_EEENS3_IJNS3_IJNS4_ILi0EEENS3_IJS5_NS4_ILi8EEEEEEEEES6_NS4_ILi16EEEEEEEENS_10ViewEngineIPN7cutlass10bfloat16_tEEEEEC2ERKSH_RKSM_ - $_ZN7cutlass13device_kernelIN5flash19enable_sm80_to_sm89INS1_16FlashAttnBwdSm80INS1_25CollectiveMainloopBwdSm80ILi2ELi2EN4cute5tupleIJNS5_1CILi128EEES8_NS7_ILi64EEEEEENS_10bfloat16_tEfNS_4arch4Sm80ELb0ELb1ELb1ELb1ELb1ELb0ELb0ELb0ELi2ELi4ELi4ELi4ELb0EEENS1_24CollectiveEpilogueBwdGQAISA_fSD_Li256ELb1ELb1EEENS1_19SingleTileSchedulerILb1ELb0ELb0ELi128EEEEEEEEEvNT_6ParamsE$_ZN4cute3eso3ESOILb1ELb0EJNS_6LayoutINS_5tupleIJNS3_IJNS_1CILi1EEENS3_IJNS4_ILi2EEES6_EEEEEES6_NS4_ILi4EEEEEENS3_IJNS3_IJNS4_ILi0EEENS3_IJS5_S9_EEEEEES6_NS4_ILi8EEEEEEEENS_10ViewEngineIPjEEEEC2ERKSG_RKSJ_)
$_ZN7cutlass13device_kernelIN5flash19enable_sm80_to_sm89INS1_16FlashAttnBwdSm80INS1_25CollectiveMainloopBwdSm80ILi2ELi2EN4cute5tupleIJNS5_1CILi128EEES8_NS7_ILi64EEEEEENS_10bfloat16_tEfNS_4arch4Sm80ELb0ELb1ELb1ELb1ELb1ELb0ELb0ELb0ELi2ELi4ELi4ELi4ELb0EEENS1_24CollectiveEpilogueBwdGQAISA_fSD_Li256ELb1ELb1EEENS1_19SingleTileSchedulerILb1ELb0ELb0ELi128EEEEEEEEEvNT_6ParamsE$_ZN4cute3eso3ESOILb1ELb0EJNS_6LayoutINS_5tupleIJNS3_IJNS_1CILi1EEENS3_IJNS4_ILi2EEES6_EEEEEES6_NS4_ILi4EEEEEENS3_IJNS3_IJNS4_ILi0EEENS3_IJS5_S9_EEEEEES6_NS4_ILi8EEEEEEEENS_10ViewEngineIPjEEEEC2ERKSG_RKSJ_:
[----:B------:R-:W-:Y:S02]  /*93d0*/  IADD3 R4, R60, -c[0x0][0x20], RZ ;  /* 0x800008003c047a10 */ /* 0x000fe40007ffe0ff */
[----:B------:R-:W-:-:S03]  /*93e0*/  MOV R7, 0x0 ;  /* 0x0000000000077802 */ /* 0x000fc60000000f00 */
[----:B------:R1:W-:Y:S01]  /*93f0*/  STL.64 [R4], R2 ;  /* 0x0000000204007387 */ /* 0x0003e20000100a00 */
[----:B------:R-:W-:Y:S05]  /*9400*/  RET.REL.NODEC R6 `(_ZN7cutlass13device_kernelIN5flash19enable_sm80_to_sm89INS1_16FlashAttnBwdSm80INS1_25CollectiveMainloopBwdSm80ILi2ELi2EN4cute5tupleIJNS5_1CILi128EEES8_NS7_ILi64EEEEEENS_10bfloat16_tEfNS_4arch4Sm80ELb0ELb1ELb1ELb1ELb1ELb0ELb0ELb0ELi2ELi4ELi4ELi4ELb0EEENS1_24CollectiveEpilogueBwdGQAISA_fSD_Li256ELb1ELb1EEENS1_19SingleTileSchedulerILb1ELb0ELb0ELi128EEEEEEEEEvNT_6ParamsE) ;  /* 0xffff6bf006007950 */ /* 0x000fea0003c3ffff */
        .type           $_ZN7cutlass13device_kernelIN5flash19enable_sm80_to_sm89INS1_16FlashAttnBwdSm80INS1_25CollectiveMainloopBwdSm80ILi2ELi2EN4cute5tupleIJNS5_1CILi128EEES8_NS7_ILi64EEEEEENS_10bfloat16_tEfNS_4arch4Sm80ELb0ELb1ELb1ELb1ELb1ELb0ELb0ELb0ELi2ELi4ELi4ELi4ELb0EEENS1_24CollectiveEpilogueBwdGQAISA_fSD_Li256ELb1ELb1EEENS1_19SingleTileSchedulerILb1ELb0ELb0ELi128EEEEEEEEEvNT_6ParamsE$_ZN4cute3eso3ESOILb1ELb0EJNS_6LayoutINS_5tupleIJNS3_IJNS_1CILi1EEENS3_IJNS4_ILi4EEENS4_ILi2EEEEEEEEES7_S6_EEENS3_IJNS3_IJNS4_ILi0EEENS3_IJS5_NS4_ILi8EEEEEEEEES6_NS4_ILi16EEEEEEEENS_10ViewEngineIPN7cutlass10bfloat16_tEEEEEC2ERKSH_RKSM_,@function
        .size           $_ZN7cutlass13device_kernelIN5flash19enable_sm80_to_sm89INS1_16FlashAttnBwdSm80INS1_25CollectiveMainloopBwdSm80ILi2ELi2EN4cute5tupleIJNS5_1CILi128EEES8_NS7_ILi64EEEEEENS_10bfloat16_tEfNS_4arch4Sm80ELb0ELb1ELb1ELb1ELb1ELb0ELb0ELb0ELi2ELi4ELi4ELi4ELb0EEENS1_24CollectiveEpilogueBwdGQAISA_fSD_Li256ELb1ELb1EEENS1_19SingleTileSchedulerILb1ELb0ELb0ELi128EEEEEEEEEvNT_6ParamsE$_ZN4cute3eso3ESOILb1ELb0EJNS_6LayoutINS_5tupleIJNS3_IJNS_1CILi1EEENS3_IJNS4_ILi4EEENS4_ILi2EEEEEEEEES7_S6_EEENS3_IJNS3_IJNS4_ILi0EEENS3_IJS5_NS4_ILi8EEEEEEEEES6_NS4_ILi16EEEEEEEENS_10ViewEngineIPN7cutlass10bfloat16_tEEEEEC2ERKSH_RKSM_,($_ZN7cutlass13device_kernelIN5flash19enable_sm80_to_sm89INS1_16FlashAttnBwdSm80INS1_25CollectiveMainloopBwdSm80ILi2ELi2EN4cute5tupleIJNS5_1CILi128EEES8_NS7_ILi64EEEEEENS_10bfloat16_tEfNS_4arch4Sm80ELb0ELb1ELb1ELb1ELb1ELb0ELb0ELb0ELi2ELi4ELi4ELi4ELb0EEENS1_24CollectiveEpilogueBwdGQAISA_fSD_Li256ELb1ELb1EEENS1_19SingleTileSchedulerILb1ELb0ELb0ELi128EEEEEEEEEvNT_6ParamsE$_ZN4cute3eso3ESOILb1ELb0EJNS_6LayoutINS_5tupleIJNS3_IJNS_1CILi1EEENS4_ILi2EEEEEEEEENS3_IJNS3_IJS5_S5_EEEEEEEENS_10ViewEngineIPjEEEEC2ERKSB_RKSE_ - $_ZN7cutlass13device_kernelIN5flash19enable_sm80_to_sm89INS1_16FlashAttnBwdSm80INS1_25CollectiveMainloopBwdSm80ILi2ELi2EN4cute5tupleIJNS5_1CILi128EEES8_NS7_ILi64EEEEEENS_10bfloat16_tEfNS_4arch4Sm80ELb0ELb1ELb1ELb1ELb1ELb0ELb0ELb0ELi2ELi4ELi4ELi4ELb0EEENS1_24CollectiveEpilogueBwdGQAISA_fSD_Li256ELb1ELb1EEENS1_19SingleTileSchedulerILb1ELb0ELb0ELi128EEEEEEEEEvNT_6ParamsE$_ZN4cute3eso3ESOILb1ELb0EJNS_6LayoutINS_5tupleIJNS3_IJNS_1CILi1EEENS3_IJNS4_ILi4EEENS4_ILi2EEEEEEEEES7_S6_EEENS3_IJNS3_IJNS4_ILi0EEENS3_IJS5_NS4_ILi8EEEEEEEEES6_NS4_ILi16EEEEEEEENS_10ViewEngineIPN7cutlass10bfloat16_tEEEEEC2ERKSH_RKSM_)
$_ZN7cutlass13device_kernelIN5flash19enable_sm80_to_sm89INS1_16FlashAttnBwdSm80INS1_25CollectiveMainloopBwdSm80ILi2ELi2EN4cute5tupleIJNS5_1CILi128EEES8_NS7_ILi64EEEEEENS_10bfloat16_tEfNS_4arch4Sm80ELb0ELb1ELb1ELb1ELb1ELb0ELb0ELb0ELi2ELi4ELi4ELi4ELb0EEENS1_24CollectiveEpilogueBwdGQAISA_fSD_Li256ELb1ELb1EEENS1_19SingleTileSchedulerILb1ELb0ELb0ELi128EEEEEEEEEvNT_6ParamsE$_ZN4cute3eso3ESOILb1ELb0EJNS_6LayoutINS_5tupleIJNS3_IJNS_1CILi1EEENS3_IJNS4_ILi4EEENS4_ILi2EEEEEEEEES7_S6_EEENS3_IJNS3_IJNS4_ILi0EEENS3_IJS5_NS4_ILi8EEEEEEEEES6_NS4_ILi16EEEEEEEENS_10ViewEngineIPN7cutlass10bfloat16_tEEEEEC2ERKSH_RKSM_:
[----:B------:R-:W-:Y:S01]  /*9410*/  IADD3 R3, R60, -c[0x0][0x20], RZ ;  /* 0x800008003c037a10 */ /* 0x000fe20007ffe0ff */
[----:B------:R-:W-:Y:S01]  /*9420*/  IMAD.MOV.U32 R54, RZ, RZ, R2 ;  /* 0x000000ffff367224 */ /* 0x000fe200078e0002 */
[----:B------:R-:W-:-:S04]  /*9430*/  MOV R5, 0x0 ;  /* 0x0000000000057802 */ /* 0x000fc80000000f00 */
[----:B------:R1:W-:Y:S01]  /*9440*/  STL.64 [R3], R54 ;  /* 0x0000003603007387 */ /* 0x0003e20000100a00 */
[----:B------:R-:W-:Y:S05]  /*9450*/  RET.REL.NODEC R4 `(_ZN7cutlass13device_kernelIN5flash19enable_sm80_to_sm89INS1_16FlashAttnBwdSm80INS1_25CollectiveMainloopBwdSm80ILi2ELi2EN4cute5tupleIJNS5_1CILi128EEES8_NS7_ILi64EEEEEENS_10bfloat16_tEfNS_4arch4Sm80ELb0ELb1ELb1ELb1ELb1ELb0ELb0ELb0ELi2ELi4ELi4ELi4ELb0EEENS1_24CollectiveEpilogueBwdGQAISA_fSD_Li256ELb1ELb1EEENS1_19SingleTileSchedulerILb1ELb0ELb0ELi128EEEEEEEEEvNT_6ParamsE) ;  /* 0xffff6ba004007950 */ /* 0x000fea0003c3ffff */
        .type           $_ZN7cutlass13device_kernelIN5flash19enable_sm80_to_sm89INS1_16FlashAttnBwdSm80INS1_25CollectiveMainloopBwdSm80ILi2ELi2EN4cute5tupleIJNS5_1CILi128EEES8_NS7_ILi64EEEEEENS_10bfloat16_tEfNS_4arch4Sm80ELb0ELb1ELb1ELb1ELb1ELb0ELb0ELb0ELi2ELi4ELi4ELi4ELb0EEENS1_24CollectiveEpilogueBwdGQAISA_fSD_Li256ELb1ELb1EEENS1_19SingleTileSchedulerILb1ELb0ELb0ELi128EEEEEEEEEvNT_6ParamsE$_ZN4cute3eso3ESOILb1ELb0EJNS_6LayoutINS_5tupleIJNS3_IJNS_1CILi1EEENS4_ILi2EEEEEEEEENS3_IJNS3_IJS5_S5_EEEEEEEENS_10ViewEngineIPjEEEEC2ERKSB_RKSE_,@function
        .size           $_ZN7cutlass13device_kernelIN5flash19enable_sm80_to_sm89INS1_16FlashAttnBwdSm80INS1_25CollectiveMainloopBwdSm80ILi2ELi2EN4cute5tupleIJNS5_1CILi128EEES8_NS7_ILi64EEEEEENS_10bfloat16_tEfNS_4arch4Sm80ELb0ELb1ELb1ELb1ELb1ELb0ELb0ELb0ELi2ELi4ELi4ELi4ELb0EEENS1_24CollectiveEpilogueBwdGQAISA_fSD_Li256ELb1ELb1EEENS1_19SingleTileSchedulerILb1ELb0ELb0ELi128EEEEEEEEEvNT_6ParamsE$_ZN4cute3eso3ESOILb1ELb0EJNS_6LayoutINS_5tupleIJNS3_IJNS_1CILi1EEENS4_ILi2EEEEEEEEENS3_IJNS3_IJS5_S5_EEEEEEEENS_10ViewEngineIPjEEEEC2ERKSB_RKSE_,($_ZN7cutlass13device_kernelIN5flash19enable_sm80_to_sm89INS1_16FlashAttnBwdSm80INS1_25CollectiveMainloopBwdSm80ILi2ELi2EN4cute5tupleIJNS5_1CILi128EEES8_NS7_ILi64EEEEEENS_10bfloat16_tEfNS_4arch4Sm80ELb0ELb1ELb1ELb1ELb1ELb0ELb0ELb0ELi2ELi4ELi4ELi4ELb0EEENS1_24CollectiveEpilogueBwdGQAISA_fSD_Li256ELb1ELb1EEENS1_19SingleTileSchedulerILb1ELb0ELb0ELi128EEEEEEEEEvNT_6ParamsE$_ZN4cute3eso3ESOILb1ELb0EJNS_6LayoutINS_5tupleIJNS3_IJNS_1CILi1EEENS4_ILi2EEEEEES6_NS4_ILi8EEEEEENS3_IJNS3_IJS5_S5_EEES6_NS4_ILi4EEEEEEEENS_10ViewEngineIPKN7cutlass5ArrayIfLi2ELb1EEEEEEEC2ERKSD_RKSK_ - $_ZN7cutlass13device_kernelIN5flash19enable_sm80_to_sm89INS1_16FlashAttnBwdSm80INS1_25CollectiveMainloopBwdSm80ILi2ELi2EN4cute5tupleIJNS5_1CILi128EEES8_NS7_ILi64EEEEEENS_10bfloat16_tEfNS_4arch4Sm80ELb0ELb1ELb1ELb1ELb1ELb0ELb0ELb0ELi2ELi4ELi4ELi4ELb0EEENS1_24CollectiveEpilogueBwdGQAISA_fSD_Li256ELb1ELb1EEENS1_19SingleTileSchedulerILb1ELb0ELb0ELi128EEEEEEEEEvNT_6ParamsE$_ZN4cute3eso3ESOILb1ELb0EJNS_6LayoutINS_5tupleIJNS3_IJNS_1CILi1EEENS4_ILi2EEEEEEEEENS3_IJNS3_IJS5_S5_EEEEEEEENS_10ViewEngineIPjEEEEC2ERKSB_RKSE_)
$_ZN7cutlass13device_kernelIN5flash19enable_sm80_to_sm89INS1_16FlashAttnBwdSm80INS1_25CollectiveMainloopBwdSm80ILi2ELi2EN4cute5tupleIJNS5_1CILi128EEES8_NS7_ILi64EEEEEENS_10bfloat16_tEfNS_4arch4Sm80ELb0ELb1ELb1ELb1ELb1ELb0ELb0ELb0ELi2ELi4ELi4ELi4ELb0EEENS1_24CollectiveEpilogueBwdGQAISA_fSD_Li256ELb1ELb1EEENS1_19SingleTileSchedulerILb1ELb0ELb0ELi128EEEEEEEEEvNT_6ParamsE$_ZN4cute3eso3ESOILb1ELb0EJNS_6LayoutINS_5tupleIJNS3_IJNS_1CILi1EEENS4_ILi2EEEEEEEEENS3_IJNS3_IJS5_S5_EEEEEEEENS_10ViewEngineIPjEEEEC2ERKSB_RKSE_:
[----:B------:R-:W-:Y:S01]  /*9460*/  IADD3 R2, R2, -c[0x0][0x20], RZ ;  /* 0x8000080002027a10 */ /* 0x000fe20007ffe0ff */
[----:B------:R-:W-:Y:S01]  /*9470*/  IMAD.MOV.U32 R11, RZ, RZ, R3 ;  /* 0x000000ffff0b7224 */ /* 0x000fe200078e0003 */
[----:B------:R-:W-:-:S04]  /*9480*/  MOV R5, 0x0 ;  /* 0x0000000000057802 */ /* 0x000fc80000000f00 */
[----:B------:R1:W-:Y:S01]  /*9490*/  STL.64 [R2], R10 ;  /* 0x0000000a02007387 */ /* 0x0003e20000100a00 */
[----:B------:R-:W-:Y:S05]  /*94a0*/  RET.REL.NODEC R4 `(_ZN7cutlass13device_kernelIN5flash19enable_sm80_to_sm89INS1_16FlashAttnBwdSm80INS1_25CollectiveMainloopBwdSm80ILi2ELi2EN4cute5tupleIJNS5_1CILi128EEES8_NS7_ILi64EEEEEENS_10bfloat16_tEfNS_4arch4Sm80ELb0ELb1ELb1ELb1ELb1ELb0ELb0ELb0ELi2ELi4ELi4ELi4ELb0EEENS1_24CollectiveEpilogueBwdGQAISA_fSD_Li256ELb1ELb1EEENS1_19SingleTileSchedulerILb1ELb0ELb0ELi128EEEEEEEEEvNT_6ParamsE) ;  /* 0xffff6b5004007950 */ /* 0x000fea0003c3ffff */
        .type           $_ZN7cutlass13device_kernelIN5flash19enable_sm80_to_sm89INS1_16FlashAttnBwdSm80INS1_25CollectiveMainloopBwdSm80ILi2ELi2EN4cute5tupleIJNS5_1CILi128EEES8_NS7_ILi64EEEEEENS_10bfloat16_tEfNS_4arch4Sm80ELb0ELb1ELb1ELb1ELb1ELb0ELb0ELb0ELi2ELi4ELi4ELi4ELb0EEENS1_24CollectiveEpilogueBwdGQAISA_fSD_Li256ELb1ELb1EEENS1_19SingleTileSchedulerILb1ELb0ELb0ELi128EEEEEEEEEvNT_6ParamsE$_ZN4cute3eso3ESOILb1ELb0EJNS_6LayoutINS_5tupleIJNS3_IJNS_1CILi1EEENS4_ILi2EEEEEES6_NS4_ILi8EEEEEENS3_IJNS3_IJS5_S5_EEES6_NS4_ILi4EEEEEEEENS_10ViewEngineIPKN7cutlass5ArrayIfLi2ELb1EEEEEEEC2ERKSD_RKSK_,@function
        .size           $_ZN7cutlass13device_kernelIN5flash19enable_sm80_to_sm89INS1_16FlashAttnBwdSm80INS1_25CollectiveMainloopBwdSm80ILi2ELi2EN4cute5tupleIJNS5_1CILi128EEES8_NS7_ILi64EEEEEENS_10bfloat16_tEfNS_4arch4Sm80ELb0ELb1ELb1ELb1ELb1ELb0ELb0ELb0ELi2ELi4ELi4ELi4ELb0EEENS1_24CollectiveEpilogueBwdGQAISA_fSD_Li256ELb1ELb1EEENS1_19SingleTileSchedulerILb1ELb0ELb0ELi128EEEEEEEEEvNT_6ParamsE$_ZN4cute3eso3ESOILb1ELb0EJNS_6LayoutINS_5tupleIJNS3_IJNS_1CILi1EEENS4_ILi2EEEEEES6_NS4_ILi8EEEEEENS3_IJNS3_IJS5_S5_EEES6_NS4_ILi4EEEEEEEENS_10ViewEngineIPKN7cutlass5ArrayIfLi2ELb1EEEEEEEC2ERKSD_RKSK_,($_ZN7cutlass13device_kernelIN5flash19enable_sm80_to_sm89INS1_16FlashAttnBwdSm80INS1_25CollectiveMainloopBwdSm80ILi2ELi2EN4cute5tupleIJNS5_1CILi128EEES8_NS7_ILi64EEEEEENS_10bfloat16_tEfNS_4arch4Sm80ELb0ELb1ELb1ELb1ELb1ELb0ELb0ELb0ELi2ELi4ELi4ELi4ELb0EEENS1_24CollectiveEpilogueBwdGQAISA_fSD_Li256ELb1ELb1EEENS1_19SingleTileSchedulerILb1ELb0ELb0ELi128EEEEEEEEEvNT_6ParamsE$_ZN4cute3eso3ESOILb1ELb0EJNS_6LayoutINS_5tupleIJNS3_IJNS_1CILi1EEENS4_ILi2EEEEEES6_NS4_ILi8EEEEEENS3_IJNS3_IJS5_S5_EEES6_NS4_ILi4EEEEEEEENS_10ViewEngineIPN7cutlass5ArrayINSF_10bfloat16_tELi2ELb0EEEEEEEC2ERKSD_RKSK_ - $_ZN7cutlass13device_kernelIN5flash19enable_sm80_to_sm89INS1_16FlashAttnBwdSm80INS1_25CollectiveMainloopBwdSm80ILi2ELi2EN4cute5tupleIJNS5_1CILi128EEES8_NS7_ILi64EEEEEENS_10bfloat16_tEfNS_4arch4Sm80ELb0ELb1ELb1ELb1ELb1ELb0ELb0ELb0ELi2ELi4ELi4ELi4ELb0EEENS1_24CollectiveEpilogueBwdGQAISA_fSD_Li256ELb1ELb1EEENS1_19SingleTileSchedulerILb1ELb0ELb0ELi128EEEEEEEEEvNT_6ParamsE$_ZN4cute3eso3ESOILb1ELb0EJNS_6LayoutINS_5tupleIJNS3_IJNS_1CILi1EEENS4_ILi2EEEEEES6_NS4_ILi8EEEEEENS3_IJNS3_IJS5_S5_EEES6_NS4_ILi4EEEEEEEENS_10ViewEngineIPKN7cutlass5ArrayIfLi2ELb1EEEEEEEC2ERKSD_RKSK_)
$_ZN7cutlass13device_kernelIN5flash19enable_sm80_to_sm89INS1_16FlashAttnBwdSm80INS1_25CollectiveMainloopBwdSm80ILi2ELi2EN4cute5tupleIJNS5_1CILi128EEES8_NS7_ILi64EEEEEENS_10bfloat16_tEfNS_4arch4Sm80ELb0ELb1ELb1ELb1ELb1ELb0ELb0ELb0ELi2ELi4ELi4ELi4ELb0EEENS1_24CollectiveEpilogueBwdGQAISA_fSD_Li256ELb1ELb1EEENS1_19SingleTileSchedulerILb1ELb0ELb0ELi128EEEEEEEEEvNT_6ParamsE$_ZN4cute3eso3ESOILb1ELb0EJNS_6LayoutINS_5tupleIJNS3_IJNS_1CILi1EEENS4_ILi2EEEEEES6_NS4_ILi8EEEEEENS3_IJNS3_IJS5_S5_EEES6_NS4_ILi4EEEEEEEENS_10ViewEngineIPKN7cutlass5ArrayIfLi2ELb1EEEEEEEC2ERKSD_RKSK_:
[----:B------:R-:W-:Y:S01]  /*94b0*/  IADD3 R2, R60, -c[0x0][0x20], RZ ;  /* 0x800008003c027a10 */ /* 0x000fe20007ffe0ff */
[----:B------:R-:W-:Y:S01]  /*94c0*/  IMAD.MOV.U32 R9, RZ, RZ, R5 ;  /* 0x000000ffff097224 */ /* 0x000fe200078e0005 */
[----:B------:R-:W-:-:S04]  /*94d0*/  MOV R7, 0x0 ;  /* 0x0000000000077802 */ /* 0x000fc80000000f00 */
[----:B------:R1:W-:Y:S01]  /*94e0*/  STL.64 [R2], R8 ;  /* 0x0000000802007387 */ /* 0x0003e20000100a00 */
[----:B------:R-:W-:Y:S05]  /*94f0*/  RET.REL.NODEC R6 `(_ZN7cutlass13device_kernelIN5flash19enable_sm80_to_sm89INS1_16FlashAttnBwdSm80INS1_25CollectiveMainloopBwdSm80ILi2ELi2EN4cute5tupleIJNS5_1CILi128EEES8_NS7_ILi64EEEEEENS_10bfloat16_tEfNS_4arch4Sm80ELb0ELb1ELb1ELb1ELb1ELb0ELb0ELb0ELi2ELi4ELi4ELi4ELb0EEENS1_24CollectiveEpilogueBwdGQAISA_fSD_Li256ELb1ELb1EEENS1_19SingleTileSchedulerILb1ELb0ELb0ELi128EEEEEEEEEvNT_6ParamsE) ;  /* 0xffff6b0006007950 */ /* 0x000fea0003c3ffff */
        .type           $_ZN7cutlass13device_kernelIN5flash19enable_sm80_to_sm89INS1_16FlashAttnBwdSm80INS1_25CollectiveMainloopBwdSm80ILi2ELi2EN4cute5tupleIJNS5_1CILi128EEES8_NS7_ILi64EEEEEENS_10bfloat16_tEfNS_4arch4Sm80ELb0ELb1ELb1ELb1ELb1ELb0ELb0ELb0ELi2ELi4ELi4ELi4ELb0EEENS1_24CollectiveEpilogueBwdGQAISA_fSD_Li256ELb1ELb1EEENS1_19SingleTileSchedulerILb1ELb0ELb0ELi128EEEEEEEEEvNT_6ParamsE$_ZN4cute3eso3ESOILb1ELb0EJNS_6LayoutINS_5tupleIJNS3_IJNS_1CILi1EEENS4_ILi2EEEEEES6_NS4_ILi8EEEEEENS3_IJNS3_IJS5_S5_EEES6_NS4_ILi4EEEEEEEENS_10ViewEngineIPN7cutlass5ArrayINSF_10bfloat16_tELi2ELb0EEEEEEEC2ERKSD_RKSK_,@function
        .size           $_ZN7cutlass13device_kernelIN5flash19enable_sm80_to_sm89INS1_16FlashAttnBwdSm80INS1_25CollectiveMainloopBwdSm80ILi2ELi2EN4cute5tupleIJNS5_1CILi128EEES8_NS7_ILi64EEEEEENS_10bfloat16_tEfNS_4arch4Sm80ELb0ELb1ELb1ELb1ELb1ELb0ELb0ELb0ELi2ELi4ELi4ELi4ELb0EEENS1_24CollectiveEpilogueBwdGQAISA_fSD_Li256ELb1ELb1EEENS1_19SingleTileSchedulerILb1ELb0ELb0ELi128EEEEEEEEEvNT_6ParamsE$_ZN4cute3eso3ESOILb1ELb0EJNS_6LayoutINS_5tupleIJNS3_IJNS_1CILi1EEENS4_ILi2EEEEEES6_NS4_ILi8EEEEEENS3_IJNS3_IJS5_S5_EEES6_NS4_ILi4EEEEEEEENS_10ViewEngineIPN7cutlass5ArrayINSF_10bfloat16_tELi2ELb0EEEEEEEC2ERKSD_RKSK_,($_ZN7cutlass13device_kernelIN5flash19enable_sm80_to_sm89INS1_16FlashAttnBwdSm80INS1_25CollectiveMainloopBwdSm80ILi2ELi2EN4cute5tupleIJNS5_1CILi128EEES8_NS7_ILi64EEEEEENS_10bfloat16_tEfNS_4arch4Sm80ELb0ELb1ELb1ELb1ELb1ELb0ELb0ELb0ELi2ELi4ELi4ELi4ELb0EEENS1_24CollectiveEpilogueBwdGQAISA_fSD_Li256ELb1ELb1EEENS1_19SingleTileSchedulerILb1ELb0ELb0ELi128EEEEEEEEEvNT_6ParamsE$_ZN4cute3eso3ESOILb1ELb0EJNS_6LayoutINS_5tupleIJNS3_IJNS_1CILi1EEENS4_ILi2EEES6_EEEEEENS3_IJNS3_IJS5_S5_S6_EEEEEEEENS_10ViewEngineIPjEEEEC2ERKSB_RKSE_ - $_ZN7cutlass13device_kernelIN5flash19enable_sm80_to_sm89INS1_16FlashAttnBwdSm80INS1_25CollectiveMainloopBwdSm80ILi2ELi2EN4cute5tupleIJNS5_1CILi128EEES8_NS7_ILi64EEEEEENS_10bfloat16_tEfNS_4arch4Sm80ELb0ELb1ELb1ELb1ELb1ELb0ELb0ELb0ELi2ELi4ELi4ELi4ELb0EEENS1_24CollectiveEpilogueBwdGQAISA_fSD_Li256ELb1ELb1EEENS1_19SingleTileSchedulerILb1ELb0ELb0ELi128EEEEEEEEEvNT_6ParamsE$_ZN4cute3eso3ESOILb1ELb0EJNS_6LayoutINS_5tupleIJNS3_IJNS_1CILi1EEENS4_ILi2EEEEEES6_NS4_ILi8EEEEEENS3_IJNS3_IJS5_S5_EEES6_NS4_ILi4EEEEEEEENS_10ViewEngineIPN7cutlass5ArrayINSF_10bfloat16_tELi2ELb0EEEEEEEC2ERKSD_RKSK_)
$_ZN7cutlass13device_kernelIN5flash19enable_sm80_to_sm89INS1_16FlashAttnBwdSm80INS1_25CollectiveMainloopBwdSm80ILi2ELi2EN4cute5tupleIJNS5_1CILi128EEES8_NS7_ILi64EEEEEENS_10bfloat16_tEfNS_4arch4Sm80ELb0ELb1ELb1ELb1ELb1ELb0ELb0ELb0ELi2ELi4ELi4ELi4ELb0EEENS1_24CollectiveEpilogueBwdGQAISA_fSD_Li256ELb1ELb1EEENS1_19SingleTileSchedulerILb1ELb0ELb0ELi128EEEEEEEEEvNT_6ParamsE$_ZN4cute3eso3ESOILb1ELb0EJNS_6LayoutINS_5tupleIJNS3_IJNS_1CILi1EEENS4_ILi2EEEEEES6_NS4_ILi8EEEEEENS3_IJNS3_IJS5_S5_EEES6_NS4_ILi4EEEEEEEENS_10ViewEngineIPN7cutlass5ArrayINSF_10bfloat16_tELi2ELb0EEEEEEEC2ERKSD_RKSK_:
[----:B------:R-:W-:Y:S01]  /*9500*/  IADD3 R2, R60, -c[0x0][0x20], RZ ;  /* 0x800008003c027a10 */ /* 0x000fe20007ffe0ff */
[----:B------:R-:W-:Y:S01]  /*9510*/  IMAD.MOV.U32 R9, RZ, RZ, R5 ;  /* 0x000000ffff097224 */ /* 0x000fe200078e0005 */
[----:B------:R-:W-:-:S04]  /*9520*/  MOV R7, 0x0 ;  /* 0x0000000000077802 */ /* 0x000fc80000000f00 */
[----:B------:R1:W-:Y:S01]  /*9530*/  STL.64 [R2], R8 ;  /* 0x0000000802007387 */ /* 0x0003e20000100a00 */
[----:B------:R-:W-:Y:S05]  /*9540*/  RET.REL.NODEC R6 `(_ZN7cutlass13device_kernelIN5flash19enable_sm80_to_sm89INS1_16FlashAttnBwdSm80INS1_25CollectiveMainloopBwdSm80ILi2ELi2EN4cute5tupleIJNS5_1CILi128EEES8_NS7_ILi64EEEEEENS_10bfloat16_tEfNS_4arch4Sm80ELb0ELb1ELb1ELb1ELb1ELb0ELb0ELb0ELi2ELi4ELi4ELi4ELb0EEENS1_24CollectiveEpilogueBwdGQAISA_fSD_Li256ELb1ELb1EEENS1_19SingleTileSchedulerILb1ELb0ELb0ELi128EEEEEEEEEvNT_6ParamsE) ;  /* 0xffff6ab006007950 */ /* 0x000fea0003c3ffff */
        .type           $_ZN7cutlass13device_kernelIN5flash19enable_sm80_to_sm89INS1_16FlashAttnBwdSm80INS1_25CollectiveMainloopBwdSm80ILi2ELi2EN4cute5tupleIJNS5_1CILi128EEES8_NS7_ILi64EEEEEENS_10bfloat16_tEfNS_4arch4Sm80ELb0ELb1ELb1ELb1ELb1ELb0ELb0ELb0ELi2ELi4ELi4ELi4ELb0EEENS1_24CollectiveEpilogueBwdGQAISA_fSD_Li256ELb1ELb1EEENS1_19SingleTileSchedulerILb1ELb0ELb0ELi128EEEEEEEEEvNT_6ParamsE$_ZN4cute3eso3ESOILb1ELb0EJNS_6LayoutINS_5tupleIJNS3_IJNS_1CILi1EEENS4_ILi2EEES6_EEEEEENS3_IJNS3_IJS5_S5_S6_EEEEEEEENS_10ViewEngineIPjEEEEC2ERKSB_RKSE_,@function
        .size           $_ZN7cutlass13device_kernelIN5flash19enable_sm80_to_sm89INS1_16FlashAttnBwdSm80INS1_25CollectiveMainloopBwdSm80ILi2ELi2EN4cute5tupleIJNS5_1CILi128EEES8_NS7_ILi64EEEEEENS_10bfloat16_tEfNS_4arch4Sm80ELb0ELb1ELb1ELb1ELb1ELb0ELb0ELb0ELi2ELi4ELi4ELi4ELb0EEENS1_24CollectiveEpilogueBwdGQAISA_fSD_Li256ELb1ELb1EEENS1_19SingleTileSchedulerILb1ELb0ELb0ELi128EEEEEEEEEvNT_6ParamsE$_ZN4cute3eso3ESOILb1ELb0EJNS_6LayoutINS_5tupleIJNS3_IJNS_1CILi1EEENS4_ILi2EEES6_EEEEEENS3_IJNS3_IJS5_S5_S6_EEEEEEEENS_10ViewEngineIPjEEEEC2ERKSB_RKSE_,($_ZN7cutlass13device_kernelIN5flash19enable_sm80_to_sm89INS1_16FlashAttnBwdSm80INS1_25CollectiveMainloopBwdSm80ILi2ELi2EN4cute5tupleIJNS5_1CILi128EEES8_NS7_ILi64EEEEEENS_10bfloat16_tEfNS_4arch4Sm80ELb0ELb1ELb1ELb1ELb1ELb0ELb0ELb0ELi2ELi4ELi4ELi4ELb0EEENS1_24CollectiveEpilogueBwdGQAISA_fSD_Li256ELb1ELb1EEENS1_19SingleTileSchedulerILb1ELb0ELb0ELi128EEEEEEEEEvNT_6ParamsE$_ZN4cute3eso3ESOILb1ELb0EJNS_6LayoutINS_5tupleIJNS3_IJNS_1CILi1EEENS4_ILi4EEEEEENS4_ILi2EEES6_EEENS3_IJNS3_IJNS4_ILi0EEES5_EEES6_NS4_ILi8EEEEEEEENS_10ViewEngineIPfEEEEC2ERKSE_RKSH_ - $_ZN7cutlass13device_kernelIN5flash19enable_sm80_to_sm89INS1_16FlashAttnBwdSm80INS1_25CollectiveMainloopBwdSm80ILi2ELi2EN4cute5tupleIJNS5_1CILi128EEES8_NS7_ILi64EEEEEENS_10bfloat16_tEfNS_4arch4Sm80ELb0ELb1ELb1ELb1ELb1ELb0ELb0ELb0ELi2ELi4ELi4ELi4ELb0EEENS1_24CollectiveEpilogueBwdGQAISA_fSD_Li256ELb1ELb1EEENS1_19SingleTileSchedulerILb1ELb0ELb0ELi128EEEEEEEEEvNT_6ParamsE$_ZN4cute3eso3ESOILb1ELb0EJNS_6LayoutINS_5tupleIJNS3_IJNS_1CILi1EEENS4_ILi2EEES6_EEEEEENS3_IJNS3_IJS5_S5_S6_EEEEEEEENS_10ViewEngineIPjEEEEC2ERKSB_RKSE_)
$_ZN7cutlass13device_kernelIN5flash19enable_sm80_to_sm89INS1_16FlashAttnBwdSm80INS1_25CollectiveMainloopBwdSm80ILi2ELi2EN4cute5tupleIJNS5_1CILi128EEES8_NS7_ILi64EEEEEENS_10bfloat16_tEfNS_4arch4Sm80ELb0ELb1ELb1ELb1ELb1ELb0ELb0ELb0ELi2ELi4ELi4ELi4ELb0EEENS1_24CollectiveEpilogueBwdGQAISA_fSD_Li256ELb1ELb1EEENS1_19SingleTileSchedulerILb1ELb0ELb0ELi128EEEEEEEEEvNT_6ParamsE$_ZN4cute3eso3ESOILb1ELb0EJNS_6LayoutINS_5tupleIJNS3_IJNS_1CILi1EEENS4_ILi2EEES6_EEEEEENS3_IJNS3_IJS5_S5_S6_EEEEEEEENS_10ViewEngineIPjEEEEC2ERKSB_RKSE_:
[----:B------:R-:W-:Y:S02]  /*9550*/  IADD3 R2, R70, -c[0x0][0x20], RZ ;  /* 0x8000080046027a10 */ /* 0x000fe40007ffe0ff */
[----:B------:R-:W-:-:S03]  /*9560*/  MOV R5, 0x0 ;  /* 0x0000000000057802 */ /* 0x000fc60000000f00 */
[----:B------:R1:W-:Y:S01]  /*9570*/  STL.64 [R2], R12 ;  /* 0x0000000c02007387 */ /* 0x0003e20000100a00 */
[----:B------:R-:W-:Y:S05]  /*9580*/  RET.REL.NODEC R4 `(_ZN7cutlass13device_kernelIN5flash19enable_sm80_to_sm89INS1_16FlashAttnBwdSm80INS1_25CollectiveMainloopBwdSm80ILi2ELi2EN4cute5tupleIJNS5_1CILi128EEES8_NS7_ILi64EEEEEENS_10bfloat16_tEfNS_4arch4Sm80ELb0ELb1ELb1ELb1ELb1ELb0ELb0ELb0ELi2ELi4ELi4ELi4ELb0EEENS1_24CollectiveEpilogueBwdGQAISA_fSD_Li256ELb1ELb1EEENS1_19SingleTileSchedulerILb1ELb0ELb0ELi128EEEEEEEEEvNT_6ParamsE) ;  /* 0xffff6a7004007950 */ /* 0x000fea0003c3ffff */
        .type           $_ZN7cutlass13device_kernelIN5flash19enable_sm80_to_sm89INS1_16FlashAttnBwdSm80INS1_25CollectiveMainloopBwdSm80ILi2ELi2EN4cute5tupleIJNS5_1CILi128EEES8_NS7_ILi64EEEEEENS_10bfloat16_tEfNS_4arch4Sm80ELb0ELb1ELb1ELb1ELb1ELb0ELb0ELb0ELi2ELi4ELi4ELi4ELb0EEENS1_24CollectiveEpilogueBwdGQAISA_fSD_Li256ELb1ELb1EEENS1_19SingleTileSchedulerILb1ELb0ELb0ELi128EEEEEEEEEvNT_6ParamsE$_ZN4cute3eso3ESOILb1ELb0EJNS_6LayoutINS_5tupleIJNS3_IJNS_1CILi1EEENS4_ILi4EEEEEENS4_ILi2EEES6_EEENS3_IJNS3_IJNS4_ILi0EEES5_EEES6_NS4_ILi8EEEEEEEENS_10ViewEngineIPfEEEEC2ERKSE_RKSH_,@function
        .size           $_ZN7cutlass13device_kernelIN5flash19enable_sm80_to_sm89INS1_16FlashAttnBwdSm80INS1_25CollectiveMainloopBwdSm80ILi2ELi2EN4cute5tupleIJNS5_1CILi128EEES8_NS7_ILi64EEEEEENS_10bfloat16_tEfNS_4arch4Sm80ELb0ELb1ELb1ELb1ELb1ELb0ELb0ELb0ELi2ELi4ELi4ELi4ELb0EEENS1_24CollectiveEpilogueBwdGQAISA_fSD_Li256ELb1ELb1EEENS1_19SingleTileSchedulerILb1ELb0ELb0ELi128EEEEEEEEEvNT_6ParamsE$_ZN4cute3eso3ESOILb1ELb0EJNS_6LayoutINS_5tupleIJNS3_IJNS_1CILi1EEENS4_ILi4EEEEEENS4_ILi2EEES6_EEENS3_IJNS3_IJNS4_ILi0EEES5_EEES6_NS4_ILi8EEEEEEEENS_10ViewEngineIPfEEEEC2ERKSE_RKSH_,($_ZN7cutlass13device_kernelIN5flash19enable_sm80_to_sm89INS1_16FlashAttnBwdSm80INS1_25CollectiveMainloopBwdSm80ILi2ELi2EN4cute5tupleIJNS5_1CILi128EEES8_NS7_ILi64EEEEEENS_10bfloat16_tEfNS_4arch4Sm80ELb0ELb1ELb1ELb1ELb1ELb0ELb0ELb0ELi2ELi4ELi4ELi4ELb0EEENS1_24CollectiveEpilogueBwdGQAISA_fSD_Li256ELb1ELb1EEENS1_19SingleTileSchedulerILb1ELb0ELb0ELi128EEEEEEEEEvNT_6ParamsE$_ZN4cute3eso3ESOILb1ELb0EJNS_6LayoutINS_5tupleIJNS3_IJNS_1CILi1EEES5_EEEEEENS3_IJNS3_IJS5_NS4_ILi0EEEEEEEEEEENS_10ViewEngineINS_8gmem_ptrIPKN7cutlass9uint128_tEEEEEEEC2ERKSB_RKSJ_ - $_ZN7cutlass13device_kernelIN5flash19enable_sm80_to_sm89INS1_16FlashAttnBwdSm80INS1_25CollectiveMainloopBwdSm80ILi2ELi2EN4cute5tupleIJNS5_1CILi128EEES8_NS7_ILi64EEEEEENS_10bfloat16_tEfNS_4arch4Sm80ELb0ELb1ELb1ELb1ELb1ELb0ELb0ELb0ELi2ELi4ELi4ELi4ELb0EEENS1_24CollectiveEpilogueBwdGQAISA_fSD_Li256ELb1ELb1EEENS1_19SingleTileSchedulerILb1ELb0ELb0ELi128EEEEEEEEEvNT_6ParamsE$_ZN4cute3eso3ESOILb1ELb0EJNS_6LayoutINS_5tupleIJNS3_IJNS_1CILi1EEENS4_ILi4EEEEEENS4_ILi2EEES6_EEENS3_IJNS3_IJNS4_ILi0EEES5_EEES6_NS4_ILi8EEEEEEEENS_10ViewEngineIPfEEEEC2ERKSE_RKSH_)
$_ZN7cutlass13device_kernelIN5flash19enable_sm80_to_sm89INS1_16FlashAttnBwdSm80INS1_25CollectiveMainloopBwdSm80ILi2ELi2EN4cute5tupleIJNS5_1CILi128EEES8_NS7_ILi64EEEEEENS_10bfloat16_tEfNS_4arch4Sm80ELb0ELb1ELb1ELb1ELb1ELb0ELb0ELb0ELi2ELi4ELi4ELi4ELb0EEENS1_24CollectiveEpilogueBwdGQAISA_fSD_Li256ELb1ELb1EEENS1_19SingleTileSchedulerILb1ELb0ELb0ELi128EEEEEEEEEvNT_6ParamsE$_ZN4cute3eso3ESOILb1ELb0EJNS_6LayoutINS_5tupleIJNS3_IJNS_1CILi1EEENS4_ILi4EEEEEENS4_ILi2EEES6_EEENS3_IJNS3_IJNS4_ILi0EEES5_EEES6_NS4_ILi8EEEEEEEENS_10ViewEngineIPfEEEEC2ERKSE_RKSH_:
[----:B------:R-:W-:Y:S01]  /*9590*/  IADD3 R2, R63, -c[0x0][0x20], RZ ;  /* 0x800008003f027a10 */ /* 0x000fe20007ffe0ff */
[----:B------:R-:W-:Y:S01]  /*95a0*/  IMAD.MOV.U32 R61, RZ, RZ, R59 ;  /* 0x000000ffff3d7224 */ /* 0x000fe200078e003b */
[----:B------:R-:W-:-:S04]  /*95b0*/  MOV R5, 0x0 ;  /* 0x0000000000057802 */ /* 0x000fc80000000f00 */
[----:B------:R1:W-:Y:S01]  /*95c0*/  STL.64 [R2], R60 ;  /* 0x0000003c02007387 */ /* 0x0003e20000100a00 */
[----:B------:R-:W-:Y:S05]  /*95d0*/  RET.REL.NODEC R4 `(_ZN7cutlass13device_kernelIN5flash19enable_sm80_to_sm89INS1_16FlashAttnBwdSm80INS1_25CollectiveMainloopBwdSm80ILi2ELi2EN4cute5tupleIJNS5_1CILi128EEES8_NS7_ILi64EEEEEENS_10bfloat16_tEfNS_4arch4Sm80ELb0ELb1ELb1ELb1ELb1ELb0ELb0ELb0ELi2ELi4ELi4ELi4ELb0EEENS1_24CollectiveEpilogueBwdGQAISA_fSD_Li256ELb1ELb1EEENS1_19SingleTileSchedulerILb1ELb0ELb0ELi128EEEEEEEEEvNT_6ParamsE) ;  /* 0xffff6a2004007950 */ /* 0x000fea0003c3ffff */
        .type           $_ZN7cutlass13device_kernelIN5flash19enable_sm80_to_sm89INS1_16FlashAttnBwdSm80INS1_25CollectiveMainloopBwdSm80ILi2ELi2EN4cute5tupleIJNS5_1CILi128EEES8_NS7_ILi64EEEEEENS_10bfloat16_tEfNS_4arch4Sm80ELb0ELb1ELb1ELb1ELb1ELb0ELb0ELb0ELi2ELi4ELi4ELi4ELb0EEENS1_24CollectiveEpilogueBwdGQAISA_fSD_Li256ELb1ELb1EEENS1_19SingleTileSchedulerILb1ELb0ELb0ELi128EEEEEEEEEvNT_6ParamsE$_ZN4cute3eso3ESOILb1ELb0EJNS_6LayoutINS_5tupleIJNS3_IJNS_1CILi1EEES5_EEEEEENS3_IJNS3_IJS5_NS4_ILi0EEEEEEEEEEENS_10ViewEngineINS_8gmem_ptrIPKN7cutlass9uint128_tEEEEEEEC2ERKSB_RKSJ_,@function
        .size           $_ZN7cutlass13device_kernelIN5flash19enable_sm80_to_sm89INS1_16FlashAttnBwdSm80INS1_25CollectiveMainloopBwdSm80ILi2ELi2EN4cute5tupleIJNS5_1CILi128EEES8_NS7_ILi64EEEEEENS_10bfloat16_tEfNS_4arch4Sm80ELb0ELb1ELb1ELb1ELb1ELb0ELb0ELb0ELi2ELi4ELi4ELi4ELb0EEENS1_24CollectiveEpilogueBwdGQAISA_fSD_Li256ELb1ELb1EEENS1_19SingleTileSchedulerILb1ELb0ELb0ELi128EEEEEEEEEvNT_6ParamsE$_ZN4cute3eso3ESOILb1ELb0EJNS_6LayoutINS_5tupleIJNS3_IJNS_1CILi1EEES5_EEEEEENS3_IJNS3_IJS5_NS4_ILi0EEEEEEEEEEENS_10ViewEngineINS_8gmem_ptrIPKN7cutlass9uint128_tEEEEEEEC2ERKSB_RKSJ_,($_ZN7cutlass13device_kernelIN5flash19enable_sm80_to_sm89INS1_16FlashAttnBwdSm80INS1_25CollectiveMainloopBwdSm80ILi2ELi2EN4cute5tupleIJNS5_1CILi128EEES8_NS7_ILi64EEEEEENS_10bfloat16_tEfNS_4arch4Sm80ELb0ELb1ELb1ELb1ELb1ELb0ELb0ELb0ELi2ELi4ELi4ELi4ELb0EEENS1_24CollectiveEpilogueBwdGQAISA_fSD_Li256ELb1ELb1EEENS1_19SingleTileSchedulerILb1ELb0ELb0ELi128EEEEEEEEEvNT_6ParamsE$_ZN4cute3eso3ESOILb1ELb0EJNS_6LayoutINS_5tupleIJNS3_IJNS_1CILi1EEES5_EEEEEENS3_IJNS3_IJS5_NS4_ILi0EEEEEEEEEEENS_10ViewEngineINS_8smem_ptrIPN7cutlass9uint128_tEEEEEEEC2ERKSB_RKSI_ - $_ZN7cutlass13device_kernelIN5flash19enable_sm80_to_sm89INS1_16FlashAttnBwdSm80INS1_25CollectiveMainloopBwdSm80ILi2ELi2EN4cute5tupleIJNS5_1CILi128EEES8_NS7_ILi64EEEEEENS_10bfloat16_tEfNS_4arch4Sm80ELb0ELb1ELb1ELb1ELb1ELb0ELb0ELb0ELi2ELi4ELi4ELi4ELb0EEENS1_24CollectiveEpilogueBwdGQAISA_fSD_Li256ELb1ELb1EEENS1_19SingleTileSchedulerILb1ELb0ELb0ELi128EEEEEEEEEvNT_6ParamsE$_ZN4cute3eso3ESOILb1ELb0EJNS_6LayoutINS_5tupleIJNS3_IJNS_1CILi1EEES5_EEEEEENS3_IJNS3_IJS5_NS4_ILi0EEEEEEEEEEENS_10ViewEngineINS_8gmem_ptrIPKN7cutlass9uint128_tEEEEEEEC2ERKSB_RKSJ_)
$_ZN7cutlass13device_kernelIN5flash19enable_sm80_to_sm89INS1_16FlashAttnBwdSm80INS1_25CollectiveMainloopBwdSm80ILi2ELi2EN4cute5tupleIJNS5_1CILi128EEES8_NS7_ILi64EEEEEENS_10bfloat16_tEfNS_4arch4Sm80ELb0ELb1ELb1ELb1ELb1ELb0ELb0ELb0ELi2ELi4ELi4ELi4ELb0EEENS1_24CollectiveEpilogueBwdGQAISA_fSD_Li256ELb1ELb1EEENS1_19SingleTileSchedulerILb1ELb0ELb0ELi128EEEEEEEEEvNT_6ParamsE$_ZN4cute3eso3ESOILb1ELb0EJNS_6LayoutINS_5tupleIJNS3_IJNS_1CILi1EEES5_EEEEEENS3_IJNS3_IJS5_NS4_ILi0EEEEEEEEEEENS_10ViewEngineINS_8gmem_ptrIPKN7cutlass9uint128_tEEEEEEEC2ERKSB_RKSJ_:
[----:B------:R-:W-:Y:S02]  /*95e0*/  IADD3 R4, R13, -c[0x0][0x20], RZ ;  /* 0x800008000d047a10 */ /* 0x000fe40007ffe0ff */
[----:B------:R-:W-:-:S03]  /*95f0*/  MOV R11, 0x0 ;  /* 0x00000000000b7802 */ /* 0x000fc60000000f00 */
[----:B------:R1:W-:Y:S01]  /*9600*/  STL.64 [R4], R2 ;  /* 0x0000000204007387 */ /* 0x0003e20000100a00 */
[----:B------:R-:W-:Y:S05]  /*9610*/  RET.REL.NODEC R10 `(_ZN7cutlass13device_kernelIN5flash19enable_sm80_to_sm89INS1_16FlashAttnBwdSm80INS1_25CollectiveMainloopBwdSm80ILi2ELi2EN4cute5tupleIJNS5_1CILi128EEES8_NS7_ILi64EEEEEENS_10bfloat16_tEfNS_4arch4Sm80ELb0ELb1ELb1ELb1ELb1ELb0ELb0ELb0ELi2ELi4ELi4ELi4ELb0EEENS1_24CollectiveEpilogueBwdGQAISA_fSD_Li256ELb1ELb1EEENS1_19SingleTileSchedulerILb1ELb0ELb0ELi128EEEEEEEEEvNT_6ParamsE) ;  /* 0xffff69e00a007950 */ /* 0x000fea0003c3ffff */
        .type           $_ZN7cutlass13device_kernelIN5flash19enable_sm80_to_sm89INS1_16FlashAttnBwdSm80INS1_25CollectiveMainloopBwdSm80ILi2ELi2EN4cute5tupleIJNS5_1CILi128EEES8_NS7_ILi64EEEEEENS_10bfloat16_tEfNS_4arch4Sm80ELb0ELb1ELb1ELb1ELb1ELb0ELb0ELb0ELi2ELi4ELi4ELi4ELb0EEENS1_24CollectiveEpilogueBwdGQAISA_fSD_Li256ELb1ELb1EEENS1_19SingleTileSchedulerILb1ELb0ELb0ELi128EEEEEEEEEvNT_6ParamsE$_ZN4cute3eso3ESOILb1ELb0EJNS_6LayoutINS_5tupleIJNS3_IJNS_1CILi1EEES5_EEEEEENS3_IJNS3_IJS5_NS4_ILi0EEEEEEEEEEENS_10ViewEngineINS_8smem_ptrIPN7cutlass9uint128_tEEEEEEEC2ERKSB_RKSI_,@function
        .size           $_ZN7cutlass13device_kernelIN5flash19enable_sm80_to_sm89INS1_16FlashAttnBwdSm80INS1_25CollectiveMainloopBwdSm80ILi2ELi2EN4cute5tupleIJNS5_1CILi128EEES8_NS7_ILi64EEEEEENS_10bfloat16_tEfNS_4arch4Sm80ELb0ELb1ELb1ELb1ELb1ELb0ELb0ELb0ELi2ELi4ELi4ELi4ELb0EEENS1_24CollectiveEpilogueBwdGQAISA_fSD_Li256ELb1ELb1EEENS1_19SingleTileSchedulerILb1ELb0ELb0ELi128EEEEEEEEEvNT_6ParamsE$_ZN4cute3eso3ESOILb1ELb0EJNS_6LayoutINS_5tupleIJNS3_IJNS_1CILi1EEES5_EEEEEENS3_IJNS3_IJS5_NS4_ILi0EEEEEEEEEEENS_10ViewEngineINS_8smem_ptrIPN7cutlass9uint128_tEEEEEEEC2ERKSB_RKSI_,($_ZN7cutlass13device_kernelIN5flash19enable_sm80_to_sm89INS1_16FlashAttnBwdSm80INS1_25CollectiveMainloopBwdSm80ILi2ELi2EN4cute5tupleIJNS5_1CILi128EEES8_NS7_ILi64EEEEEENS_10bfloat16_tEfNS_4arch4Sm80ELb0ELb1ELb1ELb1ELb1ELb0ELb0ELb0ELi2ELi4ELi4ELi4ELb0EEENS1_24CollectiveEpilogueBwdGQAISA_fSD_Li256ELb1ELb1EEENS1_19SingleTileSchedulerILb1ELb0ELb0ELi128EEEEEEEEEvNT_6ParamsE$_ZN4cute3eso3ESOILb1ELb0EJNS_6LayoutINS_5tupleIJNS3_IJNS_1CILi1EEES5_EEENS4_ILi32EEEEEENS3_IJNS3_IJNS4_ILi0EEES9_EEENS4_ILi256EEEEEEEENS_10ViewEngineINS_8gmem_ptrIPfEEEEEEC2ERKSD_RKSI_ - $_ZN7cutlass13device_kernelIN5flash19enable_sm80_to_sm89INS1_16FlashAttnBwdSm80INS1_25CollectiveMainloopBwdSm80ILi2ELi2EN4cute5tupleIJNS5_1CILi128EEES8_NS7_ILi64EEEEEENS_10bfloat16_tEfNS_4arch4Sm80ELb0ELb1ELb1ELb1ELb1ELb0ELb0ELb0ELi2ELi4ELi4ELi4ELb0EEENS1_24CollectiveEpilogueBwdGQAISA_fSD_Li256ELb1ELb1EEENS1_19SingleTileSchedulerILb1ELb0ELb0ELi128EEEEEEEEEvNT_6ParamsE$_ZN4cute3eso3ESOILb1ELb0EJNS_6LayoutINS_5tupleIJNS3_IJNS_1CILi1EEES5_EEEEEENS3_IJNS3_IJS5_NS4_ILi0EEEEEEEEEEENS_10ViewEngineINS_8smem_ptrIPN7cutlass9uint128_tEEEEEEEC2ERKSB_RKSI_)
$_ZN7cutlass13device_kernelIN5flash19enable_sm80_to_sm89INS1_16FlashAttnBwdSm80INS1_25CollectiveMainloopBwdSm80ILi2ELi2EN4cute5tupleIJNS5_1CILi128EEES8_NS7_ILi64EEEEEENS_10bfloat16_tEfNS_4arch4Sm80ELb0ELb1ELb1ELb1ELb1ELb0ELb0ELb0ELi2ELi4ELi4ELi4ELb0EEENS1_24CollectiveEpilogueBwdGQAISA_fSD_Li256ELb1ELb1EEENS1_19SingleTileSchedulerILb1ELb0ELb0ELi128EEEEEEEEEvNT_6ParamsE$_ZN4cute3eso3ESOILb1ELb0EJNS_6LayoutINS_5tupleIJNS3_IJNS_1CILi1EEES5_EEEEEENS3_IJNS3_IJS5_NS4_ILi0EEEEEEEEEEENS_10ViewEngineINS_8smem_ptrIPN7cutlass9uint128_tEEEEEEEC2ERKSB_RKSI_:
[----:B------:R-:W-:Y:S02]  /*9620*/  IADD3 R6, R6, -c[0x0][0x20], RZ ;  /* 0x8000080006067a10 */ /* 0x000fe40007ffe0ff */
[----:B------:R-:W-:-:S03]  /*9630*/  MOV R9, 0x0 ;  /* 0x0000000000097802 */ /* 0x000fc60000000f00 */
[----:B------:R1:W-:Y:S01]  /*9640*/  STL.64 [R6], R2 ;  /* 0x0000000206007387 */ /* 0x0003e20000100a00 */
[----:B------:R-:W-:Y:S05]  /*9650*/  RET.REL.NODEC R8 `(_ZN7cutlass13device_kernelIN5flash19enable_sm80_to_sm89INS1_16FlashAttnBwdSm80INS1_25CollectiveMainloopBwdSm80ILi2ELi2EN4cute5tupleIJNS5_1CILi128EEES8_NS7_ILi64EEEEEENS_10bfloat16_tEfNS_4arch4Sm80ELb0ELb1ELb1ELb1ELb1ELb0ELb0ELb0ELi2ELi4ELi4ELi4ELb0EEENS1_24CollectiveEpilogueBwdGQAISA_fSD_Li256ELb1ELb1EEENS1_19SingleTileSchedulerILb1ELb0ELb0ELi128EEEEEEEEEvNT_6ParamsE) ;  /* 0xffff69a008007950 */ /* 0x000fea0003c3ffff */
        .type           $_ZN7cutlass13device_kernelIN5flash19enable_sm80_to_sm89INS1_16FlashAttnBwdSm80INS1_25CollectiveMainloopBwdSm80ILi2ELi2EN4cute5tupleIJNS5_1CILi128EEES8_NS7_ILi64EEEEEENS_10bfloat16_tEfNS_4arch4Sm80ELb0ELb1ELb1ELb1ELb1ELb0ELb0ELb0ELi2ELi4ELi4ELi4ELb0EEENS1_24CollectiveEpilogueBwdGQAISA_fSD_Li256ELb1ELb1EEENS1_19SingleTileSchedulerILb1ELb0ELb0ELi128EEEEEEEEEvNT_6ParamsE$_ZN4cute3eso3ESOILb1ELb0EJNS_6LayoutINS_5tupleIJNS3_IJNS_1CILi1EEES5_EEENS4_ILi32EEEEEENS3_IJNS3_IJNS4_ILi0EEES9_EEENS4_ILi256EEEEEEEENS_10ViewEngineINS_8gmem_ptrIPfEEEEEEC2ERKSD_RKSI_,@function
        .size           $_ZN7cutlass13device_kernelIN5flash19enable_sm80_to_sm89INS1_16FlashAttnBwdSm80INS1_25CollectiveMainloopBwdSm80ILi2ELi2EN4cute5tupleIJNS5_1CILi128EEES8_NS7_ILi64EEEEEENS_10bfloat16_tEfNS_4arch4Sm80ELb0ELb1ELb1ELb1ELb1ELb0ELb0ELb0ELi2ELi4ELi4ELi4ELb0EEENS1_24CollectiveEpilogueBwdGQAISA_fSD_Li256ELb1ELb1EEENS1_19SingleTileSchedulerILb1ELb0ELb0ELi128EEEEEEEEEvNT_6ParamsE$_ZN4cute3eso3ESOILb1ELb0EJNS_6LayoutINS_5tupleIJNS3_IJNS_1CILi1EEES5_EEENS4_ILi32EEEEEENS3_IJNS3_IJNS4_ILi0EEES9_EEENS4_ILi256EEEEEEEENS_10ViewEngineINS_8gmem_ptrIPfEEEEEEC2ERKSD_RKSI_,($_ZN7cutlass13device_kernelIN5flash19enable_sm80_to_sm89INS1_16FlashAttnBwdSm80INS1_25CollectiveMainloopBwdSm80ILi2ELi2EN4cute5tupleIJNS5_1CILi128EEES8_NS7_ILi64EEEEEENS_10bfloat16_tEfNS_4arch4Sm80ELb0ELb1ELb1ELb1ELb1ELb0ELb0ELb0ELi2ELi4ELi4ELi4ELb0EEENS1_24CollectiveEpilogueBwdGQAISA_fSD_Li256ELb1ELb1EEENS1_19SingleTileSchedulerILb1ELb0ELb0ELi128EEEEEEEEEvNT_6ParamsE$_ZN4cute3eso3ESOILb1ELb0EJNS_6LayoutINS_5tupleIJNS3_IJNS_1CILi1EEES5_EEENS4_ILi32EEEEEENS3_IJNS3_IJNS4_ILi0EEES9_EEENS4_ILi256EEEEEEEEiEEC2ERKSD_RKi - $_ZN7cutlass13device_kernelIN5flash19enable_sm80_to_sm89INS1_16FlashAttnBwdSm80INS1_25CollectiveMainloopBwdSm80ILi2ELi2EN4cute5tupleIJNS5_1CILi128EEES8_NS7_ILi64EEEEEENS_10bfloat16_tEfNS_4arch4Sm80ELb0ELb1ELb1ELb1ELb1ELb0ELb0ELb0ELi2ELi4ELi4ELi4ELb0EEENS1_24CollectiveEpilogueBwdGQAISA_fSD_Li256ELb1ELb1EEENS1_19SingleTileSchedulerILb1ELb0ELb0ELi128EEEEEEEEEvNT_6ParamsE$_ZN4cute3eso3ESOILb1ELb0EJNS_6LayoutINS_5tupleIJNS3_IJNS_1CILi1EEES5_EEENS4_ILi32EEEEEENS3_IJNS3_IJNS4_ILi0EEES9_EEENS4_ILi256EEEEEEEENS_10ViewEngineINS_8gmem_ptrIPfEEEEEEC2ERKSD_RKSI_)
$_ZN7cutlass13device_kernelIN5flash19enable_sm80_to_sm89INS1_16FlashAttnBwdSm80INS1_25CollectiveMainloopBwdSm80ILi2ELi2EN4cute5tupleIJNS5_1CILi128EEES8_NS7_ILi64EEEEEENS_10bfloat16_tEfNS_4arch4Sm80ELb0ELb1ELb1ELb1ELb1ELb0ELb0ELb0ELi2ELi4ELi4ELi4ELb0EEENS1_24CollectiveEpilogueBwdGQAISA_fSD_Li256ELb1ELb1EEENS1_19SingleTileSchedulerILb1ELb0ELb0ELi128EEEEEEEEEvNT_6ParamsE$_ZN4cute3eso3ESOILb1ELb0EJNS_6LayoutINS_5tupleIJNS3_IJNS_1CILi1EEES5_EEENS4_ILi32EEEEEENS3_IJNS3_IJNS4_ILi0EEES9_EEENS4_ILi256EEEEEEEENS_10ViewEngineINS_8gmem_ptrIPfEEEEEEC2ERKSD_RKSI_:
[----:B------:R-:W-:Y:S02]  /*9660*/  IADD3 R63, R63, -c[0x0][0x20], RZ ;  /* 0x800008003f3f7a10 */ /* 0x000fe40007ffe0ff */
[----:B------:R-:W-:-:S03]  /*9670*/  MOV R5, 0x0 ;  /* 0x0000000000057802 */ /* 0x000fc60000000f00 */
[----:B------:R1:W-:Y:S01]  /*9680*/  STL.64 [R63], R2 ;  /* 0x000000023f007387 */ /* 0x0003e20000100a00 */
[----:B------:R-:W-:Y:S05]  /*9690*/  RET.REL.NODEC R4 `(_ZN7cutlass13device_kernelIN5flash19enable_sm80_to_sm89INS1_16FlashAttnBwdSm80INS1_25CollectiveMainloopBwdSm80ILi2ELi2EN4cute5tupleIJNS5_1CILi128EEES8_NS7_ILi64EEEEEENS_10bfloat16_tEfNS_4arch4Sm80ELb0ELb1ELb1ELb1ELb1ELb0ELb0ELb0ELi2ELi4ELi4ELi4ELb0EEENS1_24CollectiveEpilogueBwdGQAISA_fSD_Li256ELb1ELb1EEENS1_19SingleTileSchedulerILb1ELb0ELb0ELi128EEEEEEEEEvNT_6ParamsE) ;  /* 0xffff696004007950 */ /* 0x000fea0003c3ffff */
        .type           $_ZN7cutlass13device_kernelIN5flash19enable_sm80_to_sm89INS1_16FlashAttnBwdSm80INS1_25CollectiveMainloopBwdSm80ILi2ELi2EN4cute5tupleIJNS5_1CILi128EEES8_NS7_ILi64EEEEEENS_10bfloat16_tEfNS_4arch4Sm80ELb0ELb1ELb1ELb1ELb1ELb0ELb0ELb0ELi2ELi4ELi4ELi4ELb0EEENS1_24CollectiveEpilogueBwdGQAISA_fSD_Li256ELb1ELb1EEENS1_19SingleTileSchedulerILb1ELb0ELb0ELi128EEEEEEEEEvNT_6ParamsE$_ZN4cute3eso3ESOILb1ELb0EJNS_6LayoutINS_5tupleIJNS3_IJNS_1CILi1EEES5_EEENS4_ILi32EEEEEENS3_IJNS3_IJNS4_ILi0EEES9_EEENS4_ILi256EEEEEEEEiEEC2ERKSD_RKi,@function
        .size           $_ZN7cutlass13device_kernelIN5flash19enable_sm80_to_sm89INS1_16FlashAttnBwdSm80INS1_25CollectiveMainloopBwdSm80ILi2ELi2EN4cute5tupleIJNS5_1CILi128EEES8_NS7_ILi64EEEEEENS_10bfloat16_tEfNS_4arch4Sm80ELb0ELb1ELb1ELb1ELb1ELb0ELb0ELb0ELi2ELi4ELi4ELi4ELb0EEENS1_24CollectiveEpilogueBwdGQAISA_fSD_Li256ELb1ELb1EEENS1_19SingleTileSchedulerILb1ELb0ELb0ELi128EEEEEEEEEvNT_6ParamsE$_ZN4cute3eso3ESOILb1ELb0EJNS_6LayoutINS_5tupleIJNS3_IJNS_1CILi1EEES5_EEENS4_ILi32EEEEEENS3_IJNS3_IJNS4_ILi0EEES9_EEENS4_ILi256EEEEEEEEiEEC2ERKSD_RKi,($_ZN7cutlass13device_kernelIN5flash19enable_sm80_to_sm89INS1_16FlashAttnBwdSm80INS1_25CollectiveMainloopBwdSm80ILi2ELi2EN4cute5tupleIJNS5_1CILi128EEES8_NS7_ILi64EEEEEENS_10bfloat16_tEfNS_4arch4Sm80ELb0ELb1ELb1ELb1ELb1ELb0ELb0ELb0ELi2ELi4ELi4ELi4ELb0EEENS1_24CollectiveEpilogueBwdGQAISA_fSD_Li256ELb1ELb1EEENS1_19SingleTileSchedulerILb1ELb0ELb0ELi128EEEEEEEEEvNT_6ParamsE$_ZN4cute3eso3ESOILb1ELb0EJNS_6LayoutINS_5tupleIJNS3_IJNS_1CILi2EEES5_EEEEEENS3_IJNS3_IJNS4_ILi1EEES5_EEEEEEEENS_10ViewEngineIPKfEEEEC2ERKSB_RKSF_ - $_ZN7cutlass13device_kernelIN5flash19enable_sm80_to_sm89INS1_16FlashAttnBwdSm80INS1_25CollectiveMainloopBwdSm80ILi2ELi2EN4cute5tupleIJNS5_1CILi128EEES8_NS7_ILi64EEEEEENS_10bfloat16_tEfNS_4arch4Sm80ELb0ELb1ELb1ELb1ELb1ELb0ELb0ELb0ELi2ELi4ELi4ELi4ELb0EEENS1_24CollectiveEpilogueBwdGQAISA_fSD_Li256ELb1ELb1EEENS1_19SingleTileSchedulerILb1ELb0ELb0ELi128EEEEEEEEEvNT_6ParamsE$_ZN4cute3eso3ESOILb1ELb0EJNS_6LayoutINS_5tupleIJNS3_IJNS_1CILi1EEES5_EEENS4_ILi32EEEEEENS3_IJNS3_IJNS4_ILi0EEES9_EEENS4_ILi256EEEEEEEEiEEC2ERKSD_RKi)
$_ZN7cutlass13device_kernelIN5flash19enable_sm80_to_sm89INS1_16FlashAttnBwdSm80INS1_25CollectiveMainloopBwdSm80ILi2ELi2EN4cute5tupleIJNS5_1CILi128EEES8_NS7_ILi64EEEEEENS_10bfloat16_tEfNS_4arch4Sm80ELb0ELb1ELb1ELb1ELb1ELb0ELb0ELb0ELi2ELi4ELi4ELi4ELb0EEENS1_24CollectiveEpilogueBwdGQAISA_fSD_Li256ELb1ELb1EEENS1_19SingleTileSchedulerILb1ELb0ELb0ELi128EEEEEEEEEvNT_6ParamsE$_ZN4cute3eso3ESOILb1ELb0EJNS_6LayoutINS_5tupleIJNS3_IJNS_1CILi1EEES5_EEENS4_ILi32EEEEEENS3_IJNS3_IJNS4_ILi0EEES9_EEENS4_ILi256EEEEEEEEiEEC2ERKSD_RKi:
[----:B------:R-:W-:Y:S02]  /*96a0*/  IADD3 R2, R63, -c[0x0][0x20], RZ ;  /* 0x800008003f027a10 */ /* 0x000fe40007ffe0ff */
[----:B------:R-:W-:-:S03]  /*96b0*/  MOV R9, 0x0 ;  /* 0x0000000000097802 */ /* 0x000fc60000000f00 */
[----:B------:R1:W-:Y:S01]  /*96c0*/  STL [R2], R3 ;  /* 0x0000000302007387 */ /* 0x0003e20000100800 */
[----:B------:R-:W-:Y:S05]  /*96d0*/  RET.REL.NODEC R8 `(_ZN7cutlass13device_kernelIN5flash19enable_sm80_to_sm89INS1_16FlashAttnBwdSm80INS1_25CollectiveMainloopBwdSm80ILi2ELi2EN4cute5tupleIJNS5_1CILi128EEES8_NS7_ILi64EEEEEENS_10bfloat16_tEfNS_4arch4Sm80ELb0ELb1ELb1ELb1ELb1ELb0ELb0ELb0ELi2ELi4ELi4ELi4ELb0EEENS1_24CollectiveEpilogueBwdGQAISA_fSD_Li256ELb1ELb1EEENS1_19SingleTileSchedulerILb1ELb0ELb0ELi128EEEEEEEEEvNT_6ParamsE) ;  /* 0xffff692008007950 */ /* 0x000fea0003c3ffff */
        .type           $_ZN7cutlass13device_kernelIN5flash19enable_sm80_to_sm89INS1_16FlashAttnBwdSm80INS1_25CollectiveMainloopBwdSm80ILi2ELi2EN4cute5tupleIJNS5_1CILi128EEES8_NS7_ILi64EEEEEENS_10bfloat16_tEfNS_4arch4Sm80ELb0ELb1ELb1ELb1ELb1ELb0ELb0ELb0ELi2ELi4ELi4ELi4ELb0EEENS1_24CollectiveEpilogueBwdGQAISA_fSD_Li256ELb1ELb1EEENS1_19SingleTileSchedulerILb1ELb0ELb0ELi128EEEEEEEEEvNT_6ParamsE$_ZN4cute3eso3ESOILb1ELb0EJNS_6LayoutINS_5tupleIJNS3_IJNS_1CILi2EEES5_EEEEEENS3_IJNS3_IJNS4_ILi1EEES5_EEEEEEEENS_10ViewEngineIPKfEEEEC2ERKSB_RKSF_,@function
        .size           $_ZN7cutlass13device_kernelIN5flash19enable_sm80_to_sm89INS1_16FlashAttnBwdSm80INS1_25CollectiveMainloopBwdSm80ILi2ELi2EN4cute5tupleIJNS5_1CILi128EEES8_NS7_ILi64EEEEEENS_10bfloat16_tEfNS_4arch4Sm80ELb0ELb1ELb1ELb1ELb1ELb0ELb0ELb0ELi2ELi4ELi4ELi4ELb0EEENS1_24CollectiveEpilogueBwdGQAISA_fSD_Li256ELb1ELb1EEENS1_19SingleTileSchedulerILb1ELb0ELb0ELi128EEEEEEEEEvNT_6ParamsE$_ZN4cute3eso3ESOILb1ELb0EJNS_6LayoutINS_5tupleIJNS3_IJNS_1CILi2EEES5_EEEEEENS3_IJNS3_IJNS4_ILi1EEES5_EEEEEEEENS_10ViewEngineIPKfEEEEC2ERKSB_RKSF_,($_ZN7cutlass13device_kernelIN5flash19enable_sm80_to_sm89INS1_16FlashAttnBwdSm80INS1_25CollectiveMainloopBwdSm80ILi2ELi2EN4cute5tupleIJNS5_1CILi128EEES8_NS7_ILi64EEEEEENS_10bfloat16_tEfNS_4arch4Sm80ELb0ELb1ELb1ELb1ELb1ELb0ELb0ELb0ELi2ELi4ELi4ELi4ELb0EEENS1_24CollectiveEpilogueBwdGQAISA_fSD_Li256ELb1ELb1EEENS1_19SingleTileSchedulerILb1ELb0ELb0ELi128EEEEEEEEEvNT_6ParamsE$_ZN4cute3eso3ESOILb1ELb0EJNS_6LayoutINS_5tupleIJNS3_IJNS_1CILi2EEES5_EEEEEENS3_IJNS3_IJNS4_ILi1EEES5_EEEEEEEENS_10ViewEngineIPN7cutlass10bfloat16_tEEEEEC2ERKSB_RKSG_ - $_ZN7cutlass13device_kernelIN5flash19enable_sm80_to_sm89INS1_16FlashAttnBwdSm80INS1_25CollectiveMainloopBwdSm80ILi2ELi2EN4cute5tupleIJNS5_1CILi128EEES8_NS7_ILi64EEEEEENS_10bfloat16_tEfNS_4arch4Sm80ELb0ELb1ELb1ELb1ELb1ELb0ELb0ELb0ELi2ELi4ELi4ELi4ELb0EEENS1_24CollectiveEpilogueBwdGQAISA_fSD_Li256ELb1ELb1EEENS1_19SingleTileSchedulerILb1ELb0ELb0ELi128EEEEEEEEEvNT_6ParamsE$_ZN4cute3eso3ESOILb1ELb0EJNS_6LayoutINS_5tupleIJNS3_IJNS_1CILi2EEES5_EEEEEENS3_IJNS3_IJNS4_ILi1EEES5_EEEEEEEENS_10ViewEngineIPKfEEEEC2ERKSB_RKSF_)
$_ZN7cutlass13device_kernelIN5flash19enable_sm80_to_sm89INS1_16FlashAttnBwdSm80INS1_25CollectiveMainloopBwdSm80ILi2ELi2EN4cute5tupleIJNS5_1CILi128EEES8_NS7_ILi64EEEEEENS_10bfloat16_tEfNS_4arch4Sm80ELb0ELb1ELb1ELb1ELb1ELb0ELb0ELb0ELi2ELi4ELi4ELi4ELb0EEENS1_24CollectiveEpilogueBwdGQAISA_fSD_Li256ELb1ELb1EEENS1_19SingleTileSchedulerILb1ELb0ELb0ELi128EEEEEEEEEvNT_6ParamsE$_ZN4cute3eso3ESOILb1ELb0EJNS_6LayoutINS_5tupleIJNS3_IJNS_1CILi2EEES5_EEEEEENS3_IJNS3_IJNS4_ILi1EEES5_EEEEEEEENS_10ViewEngineIPKfEEEEC2ERKSB_RKSF_:
[----:B------:R-:W-:Y:S01]  /*96e0*/  IADD3 R2, R2, -c[0x0][0x20], RZ ;  /* 0x8000080002027a10 */ /* 0x000fe20007ffe0ff */
[----:B------:R-:W-:Y:S01]  /*96f0*/  IMAD.MOV.U32 R7, RZ, RZ, R3 ;  /* 0x000000ffff077224 */ /* 0x000fe200078e0003 */
[----:B------:R-:W-:-:S04]  /*9700*/  MOV R5, 0x0 ;  /* 0x0000000000057802 */ /* 0x000fc80000000f00 */
[----:B------:R1:W-:Y:S01]  /*9710*/  STL.64 [R2], R6 ;  /* 0x0000000602007387 */ /* 0x0003e20000100a00 */
[----:B------:R-:W-:Y:S05]  /*9720*/  RET.REL.NODEC R4 `(_ZN7cutlass13device_kernelIN5flash19enable_sm80_to_sm89INS1_16FlashAttnBwdSm80INS1_25CollectiveMainloopBwdSm80ILi2ELi2EN4cute5tupleIJNS5_1CILi128EEES8_NS7_ILi64EEEEEENS_10bfloat16_tEfNS_4arch4Sm80ELb0ELb1ELb1ELb1ELb1ELb0ELb0ELb0ELi2ELi4ELi4ELi4ELb0EEENS1_24CollectiveEpilogueBwdGQAISA_fSD_Li256ELb1ELb1EEENS1_19SingleTileSchedulerILb1ELb0ELb0ELi128EEEEEEEEEvNT_6ParamsE) ;  /* 0xffff68d004007950 */ /* 0x000fea0003c3ffff */
        .type           $_ZN7cutlass13device_kernelIN5flash19enable_sm80_to_sm89INS1_16FlashAttnBwdSm80INS1_25CollectiveMainloopBwdSm80ILi2ELi2EN4cute5tupleIJNS5_1CILi128EEES8_NS7_ILi64EEEEEENS_10bfloat16_tEfNS_4arch4Sm80ELb0ELb1ELb1ELb1ELb1ELb0ELb0ELb0ELi2ELi4ELi4ELi4ELb0EEENS1_24CollectiveEpilogueBwdGQAISA_fSD_Li256ELb1ELb1EEENS1_19SingleTileSchedulerILb1ELb0ELb0ELi128EEEEEEEEEvNT_6ParamsE$_ZN4cute3eso3ESOILb1ELb0EJNS_6LayoutINS_5tupleIJNS3_IJNS_1CILi2EEES5_EEEEEENS3_IJNS3_IJNS4_ILi1EEES5_EEEEEEEENS_10ViewEngineIPN7cutlass10bfloat16_tEEEEEC2ERKSB_RKSG_,@function
        .size           $_ZN7cutlass13device_kernelIN5flash19enable_sm80_to_sm89INS1_16FlashAttnBwdSm80INS1_25CollectiveMainloopBwdSm80ILi2ELi2EN4cute5tupleIJNS5_1CILi128EEES8_NS7_ILi64EEEEEENS_10bfloat16_tEfNS_4arch4Sm80ELb0ELb1ELb1ELb1ELb1ELb0ELb0ELb0ELi2ELi4ELi4ELi4ELb0EEENS1_24CollectiveEpilogueBwdGQAISA_fSD_Li256ELb1ELb1EEENS1_19SingleTileSchedulerILb1ELb0ELb0ELi128EEEEEEEEEvNT_6ParamsE$_ZN4cute3eso3ESOILb1ELb0EJNS_6LayoutINS_5tupleIJNS3_IJNS_1CILi2EEES5_EEEEEENS3_IJNS3_IJNS4_ILi1EEES5_EEEEEEEENS_10ViewEngineIPN7cutlass10bfloat16_tEEEEEC2ERKSB_RKSG_,($_ZN7cutlass13device_kernelIN5flash19enable_sm80_to_sm89INS1_16FlashAttnBwdSm80INS1_25CollectiveMainloopBwdSm80ILi2ELi2EN4cute5tupleIJNS5_1CILi128EEES8_NS7_ILi64EEEEEENS_10bfloat16_tEfNS_4arch4Sm80ELb0ELb1ELb1ELb1ELb1ELb0ELb0ELb0ELi2ELi4ELi4ELi4ELb0EEENS1_24CollectiveEpilogueBwdGQAISA_fSD_Li256ELb1ELb1EEENS1_19SingleTileSchedulerILb1ELb0ELb0ELi128EEEEEEEEEvNT_6ParamsE$_ZN4cute3eso3ESOILb1ELb0EJNS_6LayoutINS_5tupleIJNS3_IJNS_1CILi2EEES5_EEEEEENS3_IJNS3_IJNS4_ILi1EEES5_EEEEEEEENS_10ViewEngineIPfEEEEC2ERKSB_RKSE_ - $_ZN7cutlass13device_kernelIN5flash19enable_sm80_to_sm89INS1_16FlashAttnBwdSm80INS1_25CollectiveMainloopBwdSm80ILi2ELi2EN4cute5tupleIJNS5_1CILi128EEES8_NS7_ILi64EEEEEENS_10bfloat16_tEfNS_4arch4Sm80ELb0ELb1ELb1ELb1ELb1ELb0ELb0ELb0ELi2ELi4ELi4ELi4ELb0EEENS1_24CollectiveEpilogueBwdGQAISA_fSD_Li256ELb1ELb1EEENS1_19SingleTileSchedulerILb1ELb0ELb0ELi128EEEEEEEEEvNT_6ParamsE$_ZN4cute3eso3ESOILb1ELb0EJNS_6LayoutINS_5tupleIJNS3_IJNS_1CILi2EEES5_EEEEEENS3_IJNS3_IJNS4_ILi1EEES5_EEEEEEEENS_10ViewEngineIPN7cutlass10bfloat16_tEEEEEC2ERKSB_RKSG_)
$_ZN7cutlass13device_kernelIN5flash19enable_sm80_to_sm89INS1_16FlashAttnBwdSm80INS1_25CollectiveMainloopBwdSm80ILi2ELi2EN4cute5tupleIJNS5_1CILi128EEES8_NS7_ILi64EEEEEENS_10bfloat16_tEfNS_4arch4Sm80ELb0ELb1ELb1ELb1ELb1ELb0ELb0ELb0ELi2ELi4ELi4ELi4ELb0EEENS1_24CollectiveEpilogueBwdGQAISA_fSD_Li256ELb1ELb1EEENS1_19SingleTileSchedulerILb1ELb0ELb0ELi128EEEEEEEEEvNT_6ParamsE$_ZN4cute3eso3ESOILb1ELb0EJNS_6LayoutINS_5tupleIJNS3_IJNS_1CILi2EEES5_EEEEEENS3_IJNS3_IJNS4_ILi1EEES5_EEEEEEEENS_10ViewEngineIPN7cutlass10bfloat16_tEEEEEC2ERKSB_RKSG_:
[----:B------:R-:W-:Y:S01]  /*9730*/  IADD3 R2, R70, -c[0x0][0x20], RZ ;  /* 0x8000080046027a10 */ /* 0x000fe20007ffe0ff */
[----:B------:R-:W-:Y:S01]  /*9740*/  IMAD.MOV.U32 R7, RZ, RZ, R3 ;  /* 0x000000ffff077224 */ /* 0x000fe200078e0003 */
[----:B------:R-:W-:-:S04]  /*9750*/  MOV R5, 0x0 ;  /* 0x0000000000057802 */ /* 0x000fc80000000f00 */
[----:B------:R1:W-:Y:S01]  /*9760*/  STL.64 [R2], R6 ;  /* 0x0000000602007387 */ /* 0x0003e20000100a00 */
[----:B------:R-:W-:Y:S05]  /*9770*/  RET.REL.NODEC R4 `(_ZN7cutlass13device_kernelIN5flash19enable_sm80_to_sm89INS1_16FlashAttnBwdSm80INS1_25CollectiveMainloopBwdSm80ILi2ELi2EN4cute5tupleIJNS5_1CILi128EEES8_NS7_ILi64EEEEEENS_10bfloat16_tEfNS_4arch4Sm80ELb0ELb1ELb1ELb1ELb1ELb0ELb0ELb0ELi2ELi4ELi4ELi4ELb0EEENS1_24CollectiveEpilogueBwdGQAISA_fSD_Li256ELb1ELb1EEENS1_19SingleTileSchedulerILb1ELb0ELb0ELi128EEEEEEEEEvNT_6ParamsE) ;  /* 0xffff688004007950 */ /* 0x000fea0003c3ffff */
        .type           $_ZN7cutlass13device_kernelIN5flash19enable_sm80_to_sm89INS1_16FlashAttnBwdSm80INS1_25CollectiveMainloopBwdSm80ILi2ELi2EN4cute5tupleIJNS5_1CILi128EEES8_NS7_ILi64EEEEEENS_10bfloat16_tEfNS_4arch4Sm80ELb0ELb1ELb1ELb1ELb1ELb0ELb0ELb0ELi2ELi4ELi4ELi4ELb0EEENS1_24CollectiveEpilogueBwdGQAISA_fSD_Li256ELb1ELb1EEENS1_19SingleTileSchedulerILb1ELb0ELb0ELi128EEEEEEEEEvNT_6ParamsE$_ZN4cute3eso3ESOILb1ELb0EJNS_6LayoutINS_5tupleIJNS3_IJNS_1CILi2EEES5_EEEEEENS3_IJNS3_IJNS4_ILi1EEES5_EEEEEEEENS_10ViewEngineIPfEEEEC2ERKSB_RKSE_,@function
        .size           $_ZN7cutlass13device_kernelIN5flash19enable_sm80_to_sm89INS1_16FlashAttnBwdSm80INS1_25CollectiveMainloopBwdSm80ILi2ELi2EN4cute5tupleIJNS5_1CILi128EEES8_NS7_ILi64EEEEEENS_10bfloat16_tEfNS_4arch4Sm80ELb0ELb1ELb1ELb1ELb1ELb0ELb0ELb0ELi2ELi4ELi4ELi4ELb0EEENS1_24CollectiveEpilogueBwdGQAISA_fSD_Li256ELb1ELb1EEENS1_19SingleTileSchedulerILb1ELb0ELb0ELi128EEEEEEEEEvNT_6ParamsE$_ZN4cute3eso3ESOILb1ELb0EJNS_6LayoutINS_5tupleIJNS3_IJNS_1CILi2EEES5_EEEEEENS3_IJNS3_IJNS4_ILi1EEES5_EEEEEEEENS_10ViewEngineIPfEEEEC2ERKSB_RKSE_,($_ZN7cutlass13device_kernelIN5flash19enable_sm80_to_sm89INS1_16FlashAttnBwdSm80INS1_25CollectiveMainloopBwdSm80ILi2ELi2EN4cute5tupleIJNS5_1CILi128EEES8_NS7_ILi64EEEEEENS_10bfloat16_tEfNS_4arch4Sm80ELb0ELb1ELb1ELb1ELb1ELb0ELb0ELb0ELi2ELi4ELi4ELi4ELb0EEENS1_24CollectiveEpilogueBwdGQAISA_fSD_Li256ELb1ELb1EEENS1_19SingleTileSchedulerILb1ELb0ELb0ELi128EEEEEEEEEvNT_6ParamsE$_ZN4cute3eso3ESOILb1ELb0EJNS_6LayoutINS_5tupleIJNS3_IJNS_1CILi2EEES5_EEEEEENS3_IJNS3_IJNS4_ILi1EEES5_EEEEEEEEiEEC2ERKSB_RKi - $_ZN7cutlass13device_kernelIN5flash19enable_sm80_to_sm89INS1_16FlashAttnBwdSm80INS1_25CollectiveMainloopBwdSm80ILi2ELi2EN4cute5tupleIJNS5_1CILi128EEES8_NS7_ILi64EEEEEENS_10bfloat16_tEfNS_4arch4Sm80ELb0ELb1ELb1ELb1ELb1ELb0ELb0ELb0ELi2ELi4ELi4ELi4ELb0EEENS1_24CollectiveEpilogueBwdGQAISA_fSD_Li256ELb1ELb1EEENS1_19SingleTileSchedulerILb1ELb0ELb0ELi128EEEEEEEEEvNT_6ParamsE$_ZN4cute3eso3ESOILb1ELb0EJNS_6LayoutINS_5tupleIJNS3_IJNS_1CILi2EEES5_EEEEEENS3_IJNS3_IJNS4_ILi1EEES5_EEEEEEEENS_10ViewEngineIPfEEEEC2ERKSB_RKSE_)
$_ZN7cutlass13device_kernelIN5flash19enable_sm80_to_sm89INS1_16FlashAttnBwdSm80INS1_25CollectiveMainloopBwdSm80ILi2ELi2EN4cute5tupleIJNS5_1CILi128EEES8_NS7_ILi64EEEEEENS_10bfloat16_tEfNS_4arch4Sm80ELb0ELb1ELb1ELb1ELb1ELb0ELb0ELb0ELi2ELi4ELi4ELi4ELb0EEENS1_24CollectiveEpilogueBwdGQAISA_fSD_Li256ELb1ELb1EEENS1_19SingleTileSchedulerILb1ELb0ELb0ELi128EEEEEEEEEvNT_6ParamsE$_ZN4cute3eso3ESOILb1ELb0EJNS_6LayoutINS_5tupleIJNS3_IJNS_1CILi2EEES5_EEEEEENS3_IJNS3_IJNS4_ILi1EEES5_EEEEEEEENS_10ViewEngineIPfEEEEC2ERKSB_RKSE_:
[----:B------:R-:W-:Y:S01]  /*9780*/  IADD3 R2, R2, -c[0x0][0x20], RZ ;  /* 0x8000080002027a10 */ /* 0x000fe20007ffe0ff */
[----:B------:R-:W-:Y:S01]  /*9790*/  IMAD.MOV.U32 R9, RZ, RZ, R3 ;  /* 0x000000ffff097224 */ /* 0x000fe200078e0003 */
[----:B------:R-:W-:-:S04]  /*97a0*/  MOV R5, 0x0 ;  /* 0x0000000000057802 */ /* 0x000fc80000000f00 */
[----:B------:R1:W-:Y:S01]  /*97b0*/  STL.64 [R2], R8 ;  /* 0x0000000802007387 */ /* 0x0003e20000100a00 */
[----:B------:R-:W-:Y:S05]  /*97c0*/  RET.REL.NODEC R4 `(_ZN7cutlass13device_kernelIN5flash19enable_sm80_to_sm89INS1_16FlashAttnBwdSm80INS1_25CollectiveMainloopBwdSm80ILi2ELi2EN4cute5tupleIJNS5_1CILi128EEES8_NS7_ILi64EEEEEENS_10bfloat16_tEfNS_4arch4Sm80ELb0ELb1ELb1ELb1ELb1ELb0ELb0ELb0ELi2ELi4ELi4ELi4ELb0EEENS1_24CollectiveEpilogueBwdGQAISA_fSD_Li256ELb1ELb1EEENS1_19SingleTileSchedulerILb1ELb0ELb0ELi128EEEEEEEEEvNT_6ParamsE) ;  /* 0xffff683004007950 */ /* 0x000fea0003c3ffff */
        .type           $_ZN7cutlass13device_kernelIN5flash19enable_sm80_to_sm89INS1_16FlashAttnBwdSm80INS1_25CollectiveMainloopBwdSm80ILi2ELi2EN4cute5tupleIJNS5_1CILi128EEES8_NS7_ILi64EEEEEENS_10bfloat16_tEfNS_4arch4Sm80ELb0ELb1ELb1ELb1ELb1ELb0ELb0ELb0ELi2ELi4ELi4ELi4ELb0EEENS1_24CollectiveEpilogueBwdGQAISA_fSD_Li256ELb1ELb1EEENS1_19SingleTileSchedulerILb1ELb0ELb0ELi128EEEEEEEEEvNT_6ParamsE$_ZN4cute3eso3ESOILb1ELb0EJNS_6LayoutINS_5tupleIJNS3_IJNS_1CILi2EEES5_EEEEEENS3_IJNS3_IJNS4_ILi1EEES5_EEEEEEEEiEEC2ERKSB_RKi,@function
        .size           $_ZN7cutlass13device_kernelIN5flash19enable_sm80_to_sm89INS1_16FlashAttnBwdSm80INS1_25CollectiveMainloopBwdSm80ILi2ELi2EN4cute5tupleIJNS5_1CILi128EEES8_NS7_ILi64EEEEEENS_10bfloat16_tEfNS_4arch4Sm80ELb0ELb1ELb1ELb1ELb1ELb0ELb0ELb0ELi2ELi4ELi4ELi4ELb0EEENS1_24CollectiveEpilogueBwdGQAISA_fSD_Li256ELb1ELb1EEENS1_19SingleTileSchedulerILb1ELb0ELb0ELi128EEEEEEEEEvNT_6ParamsE$_ZN4cute3eso3ESOILb1ELb0EJNS_6LayoutINS_5tupleIJNS3_IJNS_1CILi2EEES5_EEEEEENS3_IJNS3_IJNS4_ILi1EEES5_EEEEEEEEiEEC2ERKSB_RKi,($_ZN7cutlass13device_kernelIN5flash19enable_sm80_to_sm89INS1_16FlashAttnBwdSm80INS1_25CollectiveMainloopBwdSm80ILi2ELi2EN4cute5tupleIJNS5_1CILi128EEES8_NS7_ILi64EEEEEENS_10bfloat16_tEfNS_4arch4Sm80ELb0ELb1ELb1ELb1ELb1ELb0ELb0ELb0ELi2ELi4ELi4ELi4ELb0EEENS1_24CollectiveEpilogueBwdGQAISA_fSD_Li256ELb1ELb1EEENS1_19SingleTileSchedulerILb1ELb0ELb0ELi128EEEEEEEEEvNT_6ParamsE$_ZN4cute3eso3ESOILb1ELb0EJNS_6LayoutINS_5tupleIJNS3_IJNS_1CILi2EEES5_EEEEEENS3_IJNS3_IJNS4_ILi8EEENS4_ILi64EEEEEEEEEEENS_10ViewEngineINS_8smem_ptrIPfEEEEEEC2ERKSC_RKSH_ - $_ZN7cutlass13device_kernelIN5flash19enable_sm80_to_sm89INS1_16FlashAttnBwdSm80INS1_25CollectiveMainloopBwdSm80ILi2ELi2EN4cute5tupleIJNS5_1CILi128EEES8_NS7_ILi64EEEEEENS_10bfloat16_tEfNS_4arch4Sm80ELb0ELb1ELb1ELb1ELb1ELb0ELb0ELb0ELi2ELi4ELi4ELi4ELb0EEENS1_24CollectiveEpilogueBwdGQAISA_fSD_Li256ELb1ELb1EEENS1_19SingleTileSchedulerILb1ELb0ELb0ELi128EEEEEEEEEvNT_6ParamsE$_ZN4cute3eso3ESOILb1ELb0EJNS_6LayoutINS_5tupleIJNS3_IJNS_1CILi2EEES5_EEEEEENS3_IJNS3_IJNS4_ILi1EEES5_EEEEEEEEiEEC2ERKSB_RKi)
$_ZN7cutlass13device_kernelIN5flash19enable_sm80_to_sm89INS1_16FlashAttnBwdSm80INS1_25CollectiveMainloopBwdSm80ILi2ELi2EN4cute5tupleIJNS5_1CILi128EEES8_NS7_ILi64EEEEEENS_10bfloat16_tEfNS_4arch4Sm80ELb0ELb1ELb1ELb1ELb1ELb0ELb0ELb0ELi2ELi4ELi4ELi4ELb0EEENS1_24CollectiveEpilogueBwdGQAISA_fSD_Li256ELb1ELb1EEENS1_19SingleTileSchedulerILb1ELb0ELb0ELi128EEEEEEEEEvNT_6ParamsE$_ZN4cute3eso3ESOILb1ELb0EJNS_6LayoutINS_5tupleIJNS3_IJNS_1CILi2EEES5_EEEEEENS3_IJNS3_IJNS4_ILi1EEES5_EEEEEEEEiEEC2ERKSB_RKi:
[----:B------:R-:W-:Y:S02]  /*97d0*/  IADD3 R2, R70, -c[0x0][0x20], RZ ;  /* 0x8000080046027a10 */ /* 0x000fe40007ffe0ff */
[----:B------:R-:W-:-:S03]  /*97e0*/  MOV R5, 0x0 ;  /* 0x0000000000057802 */ /* 0x000fc60000000f00 */
[----:B------:R1:W-:Y:S01]  /*97f0*/  STL [R2], R3 ;  /* 0x0000000302007387 */ /* 0x0003e20000100800 */
[----:B------:R-:W-:Y:S05]  /*9800*/  RET.REL.NODEC R4 `(_ZN7cutlass13device_kernelIN5flash19enable_sm80_to_sm89INS1_16FlashAttnBwdSm80INS1_25CollectiveMainloopBwdSm80ILi2ELi2EN4cute5tupleIJNS5_1CILi128EEES8_NS7_ILi64EEEEEENS_10bfloat16_tEfNS_4arch4Sm80ELb0ELb1ELb1ELb1ELb1ELb0ELb0ELb0ELi2ELi4ELi4ELi4ELb0EEENS1_24CollectiveEpilogueBwdGQAISA_fSD_Li256ELb1ELb1EEENS1_19SingleTileSchedulerILb1ELb0ELb0ELi128EEEEEEEEEvNT_6ParamsE) ;  /* 0xffff67f004007950 */ /* 0x000fea0003c3ffff */
        .type           $_ZN7cutlass13device_kernelIN5flash19enable_sm80_to_sm89INS1_16FlashAttnBwdSm80INS1_25CollectiveMainloopBwdSm80ILi2ELi2EN4cute5tupleIJNS5_1CILi128EEES8_NS7_ILi64EEEEEENS_10bfloat16_tEfNS_4arch4Sm80ELb0ELb1ELb1ELb1ELb1ELb0ELb0ELb0ELi2ELi4ELi4ELi4ELb0EEENS1_24CollectiveEpilogueBwdGQAISA_fSD_Li256ELb1ELb1EEENS1_19SingleTileSchedulerILb1ELb0ELb0ELi128EEEEEEEEEvNT_6ParamsE$_ZN4cute3eso3ESOILb1ELb0EJNS_6LayoutINS_5tupleIJNS3_IJNS_1CILi2EEES5_EEEEEENS3_IJNS3_IJNS4_ILi8EEENS4_ILi64EEEEEEEEEEENS_10ViewEngineINS_8smem_ptrIPfEEEEEEC2ERKSC_RKSH_,@function
        .size           $_ZN7cutlass13device_kernelIN5flash19enable_sm80_to_sm89INS1_16FlashAttnBwdSm80INS1_25CollectiveMainloopBwdSm80ILi2ELi2EN4cute5tupleIJNS5_1CILi128EEES8_NS7_ILi64EEEEEENS_10bfloat16_tEfNS_4arch4Sm80ELb0ELb1ELb1ELb1ELb1ELb0ELb0ELb0ELi2ELi4ELi4ELi4ELb0EEENS1_24CollectiveEpilogueBwdGQAISA_fSD_Li256ELb1ELb1EEENS1_19SingleTileSchedulerILb1ELb0ELb0ELi128EEEEEEEEEvNT_6ParamsE$_ZN4cute3eso3ESOILb1ELb0EJNS_6LayoutINS_5tupleIJNS3_IJNS_1CILi2EEES5_EEEEEENS3_IJNS3_IJNS4_ILi8EEENS4_ILi64EEEEEEEEEEENS_10ViewEngineINS_8smem_ptrIPfEEEEEEC2ERKSC_RKSH_,($_ZN7cutlass13device_kernelIN5flash19enable_sm80_to_sm89INS1_16FlashAttnBwdSm80INS1_25CollectiveMainloopBwdSm80ILi2ELi2EN4cute5tupleIJNS5_1CILi128EEES8_NS7_ILi64EEEEEENS_10bfloat16_tEfNS_4arch4Sm80ELb0ELb1ELb1ELb1ELb1ELb0ELb0ELb0ELi2ELi4ELi4ELi4ELb0EEENS1_24CollectiveEpilogueBwdGQAISA_fSD_Li256ELb1ELb1EEENS1_19SingleTileSchedulerILb1ELb0ELb0ELi128EEEEEEEEEvNT_6ParamsE$_ZN4cute3eso3ESOILb1ELb0EJNS_6LayoutINS_5tupleIJNS3_IJNS_1CILi2EEES5_EEEEEENS3_IJNS3_IJNS4_ILi8EEENS4_ILi64EEEEEEEEEEEiEEC2ERKSC_RKi - $_ZN7cutlass13device_kernelIN5flash19enable_sm80_to_sm89INS1_16FlashAttnBwdSm80INS1_25CollectiveMainloopBwdSm80ILi2ELi2EN4cute5tupleIJNS5_1CILi128EEES8_NS7_ILi64EEEEEENS_10bfloat16_tEfNS_4arch4Sm80ELb0ELb1ELb1ELb1ELb1ELb0ELb0ELb0ELi2ELi4ELi4ELi4ELb0EEENS1_24CollectiveEpilogueBwdGQAISA_fSD_Li256ELb1ELb1EEENS1_19SingleTileSchedulerILb1ELb0ELb0ELi128EEEEEEEEEvNT_6ParamsE$_ZN4cute3eso3ESOILb1ELb0EJNS_6LayoutINS_5tupleIJNS3_IJNS_1CILi2EEES5_EEEEEENS3_IJNS3_IJNS4_ILi8EEENS4_ILi64EEEEEEEEEEENS_10ViewEngineINS_8smem_ptrIPfEEEEEEC2ERKSC_RKSH_)
$_ZN7cutlass13device_kernelIN5flash19enable_sm80_to_sm89INS1_16FlashAttnBwdSm80INS1_25CollectiveMainloopBwdSm80ILi2ELi2EN4cute5tupleIJNS5_1CILi128EEES8_NS7_ILi64EEEEEENS_10bfloat16_tEfNS_4arch4Sm80ELb0ELb1ELb1ELb1ELb1ELb0ELb0ELb0ELi2ELi4ELi4ELi4ELb0EEENS1_24CollectiveEpilogueBwdGQAISA_fSD_Li256ELb1ELb1EEENS1_19SingleTileSchedulerILb1ELb0ELb0ELi128EEEEEEEEEvNT_6ParamsE$_ZN4cute3eso3ESOILb1ELb0EJNS_6LayoutINS_5tupleIJNS3_IJNS_1CILi2EEES5_EEEEEENS3_IJNS3_IJNS4_ILi8EEENS4_ILi64EEEEEEEEEEENS_10ViewEngineINS_8smem_ptrIPfEEEEEEC2ERKSC_RKSH_:
[----:B------:R-:W-:Y:S02]  /*9810*/  IADD3 R6, R25, -c[0x0][0x20], RZ ;  /* 0x8000080019067a10 */ /* 0x000fe40007ffe0ff */
[----:B------:R-:W-:-:S03]  /*9820*/  MOV R9, 0x0 ;  /* 0x0000000000097802 */ /* 0x000fc60000000f00 */
[----:B------:R1:W-:Y:S01]  /*9830*/  STL.64 [R6], R2 ;  /* 0x0000000206007387 */ /* 0x0003e20000100a00 */
[----:B------:R-:W-:Y:S05]  /*9840*/  RET.REL.NODEC R8 `(_ZN7cutlass13device_kernelIN5flash19enable_sm80_to_sm89INS1_16FlashAttnBwdSm80INS1_25CollectiveMainloopBwdSm80ILi2ELi2EN4cute5tupleIJNS5_1CILi128EEES8_NS7_ILi64EEEEEENS_10bfloat16_tEfNS_4arch4Sm80ELb0ELb1ELb1ELb1ELb1ELb0ELb0ELb0ELi2ELi4ELi4ELi4ELb0EEENS1_24CollectiveEpilogueBwdGQAISA_fSD_Li256ELb1ELb1EEENS1_19SingleTileSchedulerILb1ELb0ELb0ELi128EEEEEEEEEvNT_6ParamsE) ;  /* 0xffff67b008007950 */ /* 0x000fea0003c3ffff */
        .type           $_ZN7cutlass13device_kernelIN5flash19enable_sm80_to_sm89INS1_16FlashAttnBwdSm80INS1_25CollectiveMainloopBwdSm80ILi2ELi2EN4cute5tupleIJNS5_1CILi128EEES8_NS7_ILi64EEEEEENS_10bfloat16_tEfNS_4arch4Sm80ELb0ELb1ELb1ELb1ELb1ELb0ELb0ELb0ELi2ELi4ELi4ELi4ELb0EEENS1_24CollectiveEpilogueBwdGQAISA_fSD_Li256ELb1ELb1EEENS1_19SingleTileSchedulerILb1ELb0ELb0ELi128EEEEEEEEEvNT_6ParamsE$_ZN4cute3eso3ESOILb1ELb0EJNS_6LayoutINS_5tupleIJNS3_IJNS_1CILi2EEES5_EEEEEENS3_IJNS3_IJNS4_ILi8EEENS4_ILi64EEEEEEEEEEEiEEC2ERKSC_RKi,@function
        .size           $_ZN7cutlass13device_kernelIN5flash19enable_sm80_to_sm89INS1_16FlashAttnBwdSm80INS1_25CollectiveMainloopBwdSm80ILi2ELi2EN4cute5tupleIJNS5_1CILi128EEES8_NS7_ILi64EEEEEENS_10bfloat16_tEfNS_4arch4Sm80ELb0ELb1ELb1ELb1ELb1ELb0ELb0ELb0ELi2ELi4ELi4ELi4ELb0EEENS1_24CollectiveEpilogueBwdGQAISA_fSD_Li256ELb1ELb1EEENS1_19SingleTileSchedulerILb1ELb0ELb0ELi128EEEEEEEEEvNT_6ParamsE$_ZN4cute3eso3ESOILb1ELb0EJNS_6LayoutINS_5tupleIJNS3_IJNS_1CILi2EEES5_EEEEEENS3_IJNS3_IJNS4_ILi8EEENS4_ILi64EEEEEEEEEEEiEEC2ERKSC_RKi,($_ZN7cutlass13device_kernelIN5flash19enable_sm80_to_sm89INS1_16FlashAttnBwdSm80INS1_25CollectiveMainloopBwdSm80ILi2ELi2EN4cute5tupleIJNS5_1CILi128EEES8_NS7_ILi64EEEEEENS_10bfloat16_tEfNS_4arch4Sm80ELb0ELb1ELb1ELb1ELb1ELb0ELb0ELb0ELi2ELi4ELi4ELi4ELb0EEENS1_24CollectiveEpilogueBwdGQAISA_fSD_Li256ELb1ELb1EEENS1_19SingleTileSchedulerILb1ELb0ELb0ELi128EEEEEEEEEvNT_6ParamsE$_ZN4cute3eso3ESOILb1ELb0EJNS_6LayoutINS_5tupleIJNS3_IJNS_1CILi2EEES5_EEENS3_IJS5_NS4_ILi8EEEEEEEEENS3_IJNS3_IJNS_11ScaledBasisIS7_JLi0EEEENSA_INS4_ILi64EEEJLi0EEEEEEENS3_IJNSA_INS4_ILi1EEEJLi1EEEENSA_INS4_ILi16EEEJLi1EEEEEEEEEEEENS_10ViewEngineINS_23ArithmeticTupleIteratorINS_15ArithmeticTupleIJNS4_ILi0EEESP_EEEEEEEEEC2ERKSL_RKSS_ - $_ZN7cutlass13device_kernelIN5flash19enable_sm80_to_sm89INS1_16FlashAttnBwdSm80INS1_25CollectiveMainloopBwdSm80ILi2ELi2EN4cute5tupleIJNS5_1CILi128EEES8_NS7_ILi64EEEEEENS_10bfloat16_tEfNS_4arch4Sm80ELb0ELb1ELb1ELb1ELb1ELb0ELb0ELb0ELi2ELi4ELi4ELi4ELb0EEENS1_24CollectiveEpilogueBwdGQAISA_fSD_Li256ELb1ELb1EEENS1_19SingleTileSchedulerILb1ELb0ELb0ELi128EEEEEEEEEvNT_6ParamsE$_ZN4cute3eso3ESOILb1ELb0EJNS_6LayoutINS_5tupleIJNS3_IJNS_1CILi2EEES5_EEEEEENS3_IJNS3_IJNS4_ILi8EEENS4_ILi64EEEEEEEEEEEiEEC2ERKSC_RKi)
$_ZN7cutlass13device_kernelIN5flash19enable_sm80_to_sm89INS1_16FlashAttnBwdSm80INS1_25CollectiveMainloopBwdSm80ILi2ELi2EN4cute5tupleIJNS5_1CILi128EEES8_NS7_ILi64EEEEEENS_10bfloat16_tEfNS_4arch4Sm80ELb0ELb1ELb1ELb1ELb1ELb0ELb0ELb0ELi2ELi4ELi4ELi4ELb0EEENS1_24CollectiveEpilogueBwdGQAISA_fSD_Li256ELb1ELb1EEENS1_19SingleTileSchedulerILb1ELb0ELb0ELi128EEEEEEEEEvNT_6ParamsE$_ZN4cute3eso3ESOILb1ELb0EJNS_6LayoutINS_5tupleIJNS3_IJNS_1CILi2EEES5_EEEEEENS3_IJNS3_IJNS4_ILi8EEENS4_ILi64EEEEEEEEEEEiEEC2ERKSC_RKi:
[----:B------:R-:W-:Y:S01]  /*9850*/  IADD3 R2, R25, -c[0x0][0x20], RZ ;  /* 0x8000080019027a10 */ /* 0x000fe20007ffe0ff */
[----:B------:R-:W-:Y:S01]  /*9860*/  IMAD.MOV.U32 R8, RZ, RZ, R6 ;  /* 0x000000ffff087224 */ /* 0x000fe200078e0006 */
[----:B------:R-:W-:-:S03]  /*9870*/  MOV R9, 0x0 ;  /* 0x0000000000097802 */ /* 0x000fc60000000f00 */
[----:B------:R1:W-:Y:S01]  /*9880*/  STL [R2], R3 ;  /* 0x0000000302007387 */ /* 0x0003e20000100800 */
[----:B------:R-:W-:Y:S05]  /*9890*/  RET.REL.NODEC R8 `(_ZN7cutlass13device_kernelIN5flash19enable_sm80_to_sm89INS1_16FlashAttnBwdSm80INS1_25CollectiveMainloopBwdSm80ILi2ELi2EN4cute5tupleIJNS5_1CILi128EEES8_NS7_ILi64EEEEEENS_10bfloat16_tEfNS_4arch4Sm80ELb0ELb1ELb1ELb1ELb1ELb0ELb0ELb0ELi2ELi4ELi4ELi4ELb0EEENS1_24CollectiveEpilogueBwdGQAISA_fSD_Li256ELb1ELb1EEENS1_19SingleTileSchedulerILb1ELb0ELb0ELi128EEEEEEEEEvNT_6ParamsE) ;  /* 0xffff676008007950 */ /* 0x000fea0003c3ffff */
        .type           $_ZN7cutlass13device_kernelIN5flash19enable_sm80_to_sm89INS1_16FlashAttnBwdSm80INS1_25CollectiveMainloopBwdSm80ILi2ELi2EN4cute5tupleIJNS5_1CILi128EEES8_NS7_ILi64EEEEEENS_10bfloat16_tEfNS_4arch4Sm80ELb0ELb1ELb1ELb1ELb1ELb0ELb0ELb0ELi2ELi4ELi4ELi4ELb0EEENS1_24CollectiveEpilogueBwdGQAISA_fSD_Li256ELb1ELb1EEENS1_19SingleTileSchedulerILb1ELb0ELb0ELi128EEEEEEEEEvNT_6ParamsE$_ZN4cute3eso3ESOILb1ELb0EJNS_6LayoutINS_5tupleIJNS3_IJNS_1CILi2EEES5_EEENS3_IJS5_NS4_ILi8EEEEEEEEENS3_IJNS3_IJNS_11ScaledBasisIS7_JLi0EEEENSA_INS4_ILi64EEEJLi0EEEEEEENS3_IJNSA_INS4_ILi1EEEJLi1EEEENSA_INS4_ILi16EEEJLi1EEEEEEEEEEEENS_10ViewEngineINS_23ArithmeticTupleIteratorINS_15ArithmeticTupleIJNS4_ILi0EEESP_EEEEEEEEEC2ERKSL_RKSS_,@function
        .size           $_ZN7cutlass13device_kernelIN5flash19enable_sm80_to_sm89INS1_16FlashAttnBwdSm80INS1_25CollectiveMainloopBwdSm80ILi2ELi2EN4cute5tupleIJNS5_1CILi128EEES8_NS7_ILi64EEEEEENS_10bfloat16_tEfNS_4arch4Sm80ELb0ELb1ELb1ELb1ELb1ELb0ELb0ELb0ELi2ELi4ELi4ELi4ELb0EEENS1_24CollectiveEpilogueBwdGQAISA_fSD_Li256ELb1ELb1EEENS1_19SingleTileSchedulerILb1ELb0ELb0ELi128EEEEEEEEEvNT_6ParamsE$_ZN4cute3eso3ESOILb1ELb0EJNS_6LayoutINS_5tupleIJNS3_IJNS_1CILi2EEES5_EEENS3_IJS5_NS4_ILi8EEEEEEEEENS3_IJNS3_IJNS_11ScaledBasisIS7_JLi0EEEENSA_INS4_ILi64EEEJLi0EEEEEEENS3_IJNSA_INS4_ILi1EEEJLi1EEEENSA_INS4_ILi16EEEJLi1EEEEEEEEEEEENS_10ViewEngineINS_23ArithmeticTupleIteratorINS_15ArithmeticTupleIJNS4_ILi0EEESP_EEEEEEEEEC2ERKSL_RKSS_,($_ZN7cutlass13device_kernelIN5flash19enable_sm80_to_sm89INS1_16FlashAttnBwdSm80INS1_25CollectiveMainloopBwdSm80ILi2ELi2EN4cute5tupleIJNS5_1CILi128EEES8_NS7_ILi64EEEEEENS_10bfloat16_tEfNS_4arch4Sm80ELb0ELb1ELb1ELb1ELb1ELb0ELb0ELb0ELi2ELi4ELi4ELi4ELb0EEENS1_24CollectiveEpilogueBwdGQAISA_fSD_Li256ELb1ELb1EEENS1_19SingleTileSchedulerILb1ELb0ELb0ELi128EEEEEEEEEvNT_6ParamsE$_ZN4cute3eso3ESOILb1ELb0EJNS_6LayoutINS_5tupleIJNS3_IJNS_1CILi2EEES5_EEENS3_IJS5_NS4_ILi8EEEEEEEEENS3_IJNS3_IJNS_11ScaledBasisIS7_JLi0EEEENSA_INS4_ILi64EEEJLi0EEEEEEENS3_IJNSA_INS4_ILi1EEEJLi1EEEENSA_INS4_ILi16EEEJLi1EEEEEEEEEEEENS_10ViewEngineINS_23ArithmeticTupleIteratorINS_15ArithmeticTupleIJiiEEEEEEEEEC2ERKSL_RKSR_ - $_ZN7cutlass13device_kernelIN5flash19enable_sm80_to_sm89INS1_16FlashAttnBwdSm80INS1_25CollectiveMainloopBwdSm80ILi2ELi2EN4cute5tupleIJNS5_1CILi128EEES8_NS7_ILi64EEEEEENS_10bfloat16_tEfNS_4arch4Sm80ELb0ELb1ELb1ELb1ELb1ELb0ELb0ELb0ELi2ELi4ELi4ELi4ELb0EEENS1_24CollectiveEpilogueBwdGQAISA_fSD_Li256ELb1ELb1EEENS1_19SingleTileSchedulerILb1ELb0ELb0ELi128EEEEEEEEEvNT_6ParamsE$_ZN4cute3eso3ESOILb1ELb0EJNS_6LayoutINS_5tupleIJNS3_IJNS_1CILi2EEES5_EEENS3_IJS5_NS4_ILi8EEEEEEEEENS3_IJNS3_IJNS_11ScaledBasisIS7_JLi0EEEENSA_INS4_ILi64EEEJLi0EEEEEEENS3_IJNSA_INS4_ILi1EEEJLi1EEEENSA_INS4_ILi16EEEJLi1EEEEEEEEEEEENS_10ViewEngineINS_23ArithmeticTupleIteratorINS_15ArithmeticTupleIJNS4_ILi0EEESP_EEEEEEEEEC2ERKSL_RKSS_)
$_ZN7cutlass13device_kernelIN5flash19enable_sm80_to_sm89INS1_16FlashAttnBwdSm80INS1_25CollectiveMainloopBwdSm80ILi2ELi2EN4cute5tupleIJNS5_1CILi128EEES8_NS7_ILi64EEEEEENS_10bfloat16_tEfNS_4arch4Sm80ELb0ELb1ELb1ELb1ELb1ELb0ELb0ELb0ELi2ELi4ELi4ELi4ELb0EEENS1_24CollectiveEpilogueBwdGQAISA_fSD_Li256ELb1ELb1EEENS1_19SingleTileSchedulerILb1ELb0ELb0ELi128EEEEEEEEEvNT_6ParamsE$_ZN4cute3eso3ESOILb1ELb0EJNS_6LayoutINS_5tupleIJNS3_IJNS_1CILi2EEES5_EEENS3_IJS5_NS4_ILi8EEEEEEEEENS3_IJNS3_IJNS_11ScaledBasisIS7_JLi0EEEENSA_INS4_ILi64EEEJLi0EEEEEEENS3_IJNSA_INS4_ILi1EEEJLi1EEEENSA_INS4_ILi16EEEJLi1EEEEEEEEEEEENS_10ViewEngineINS_23ArithmeticTupleIteratorINS_15ArithmeticTupleIJNS4_ILi0EEESP_EEEEEEEEEC2ERKSL_RKSS_:
[----:B------:R-:W-:Y:S01]  /*98a0*/  IADD3 R52, R52, -c[0x0][0x20], RZ ;  /* 0x8000080034347a10 */ /* 0x000fe20007ffe0ff */
[----:B------:R-:W-:Y:S01]  /*98b0*/  IMAD.MOV.U32 R6, RZ, RZ, R2 ;  /* 0x000000ffff067224 */ /* 0x000fe200078e0002 */
[----:B------:R-:W-:Y:S01]  /*98c0*/  PRMT R3, RZ, 0x7610, R3 ;  /* 0x00007610ff037816 */ /* 0x000fe20000000003 */
[----:B------:R-:W-:-:S04]  /*98d0*/  IMAD.MOV.U32 R7, RZ, RZ, 0x0 ;  /* 0x00000000ff077424 */ /* 0x000fc800078e00ff */
[----:B------:R1:W-:Y:S01]  /*98e0*/  STL.U8 [R52], R3 ;  /* 0x0000000334007387 */ /* 0x0003e20000100000 */
[----:B------:R-:W-:Y:S05]  /*98f0*/  RET.REL.NODEC R6 `(_ZN7cutlass13device_kernelIN5flash19enable_sm80_to_sm89INS1_16FlashAttnBwdSm80INS1_25CollectiveMainloopBwdSm80ILi2ELi2EN4cute5tupleIJNS5_1CILi128EEES8_NS7_ILi64EEEEEENS_10bfloat16_tEfNS_4arch4Sm80ELb0ELb1ELb1ELb1ELb1ELb0ELb0ELb0ELi2ELi4ELi4ELi4ELb0EEENS1_24CollectiveEpilogueBwdGQAISA_fSD_Li256ELb1ELb1EEENS1_19SingleTileSchedulerILb1ELb0ELb0ELi128EEEEEEEEEvNT_6ParamsE) ;  /* 0xffff670006007950 */ /* 0x000fea0003c3ffff */
        .type           $_ZN7cutlass13device_kernelIN5flash19enable_sm80_to_sm89INS1_16FlashAttnBwdSm80INS1_25CollectiveMainloopBwdSm80ILi2ELi2EN4cute5tupleIJNS5_1CILi128EEES8_NS7_ILi64EEEEEENS_10bfloat16_tEfNS_4arch4Sm80ELb0ELb1ELb1ELb1ELb1ELb0ELb0ELb0ELi2ELi4ELi4ELi4ELb0EEENS1_24CollectiveEpilogueBwdGQAISA_fSD_Li256ELb1ELb1EEENS1_19SingleTileSchedulerILb1ELb0ELb0ELi128EEEEEEEEEvNT_6ParamsE$_ZN4cute3eso3ESOILb1ELb0EJNS_6LayoutINS_5tupleIJNS3_IJNS_1CILi2EEES5_EEENS3_IJS5_NS4_ILi8EEEEEEEEENS3_IJNS3_IJNS_11ScaledBasisIS7_JLi0EEEENSA_INS4_ILi64EEEJLi0EEEEEEENS3_IJNSA_INS4_ILi1EEEJLi1EEEENSA_INS4_ILi16EEEJLi1EEEEEEEEEEEENS_10ViewEngineINS_23ArithmeticTupleIteratorINS_15ArithmeticTupleIJiiEEEEEEEEEC2ERKSL_RKSR_,@function
        .size           $_ZN7cutlass13device_kernelIN5flash19enable_sm80_to_sm89INS1_16FlashAttnBwdSm80INS1_25CollectiveMainloopBwdSm80ILi2ELi2EN4cute5tupleIJNS5_1CILi128EEES8_NS7_ILi64EEEEEENS_10bfloat16_tEfNS_4arch4Sm80ELb0ELb1ELb1ELb1ELb1ELb0ELb0ELb0ELi2ELi4ELi4ELi4ELb0EEENS1_24CollectiveEpilogueBwdGQAISA_fSD_Li256ELb1ELb1EEENS1_19SingleTileSchedulerILb1ELb0ELb0ELi128EEEEEEEEEvNT_6ParamsE$_ZN4cute3eso3ESOILb1ELb0EJNS_6LayoutINS_5tupleIJNS3_IJNS_1CILi2EEES5_EEENS3_IJS5_NS4_ILi8EEEEEEEEENS3_IJNS3_IJNS_11ScaledBasisIS7_JLi0EEEENSA_INS4_ILi64EEEJLi0EEEEEEENS3_IJNSA_INS4_ILi1EEEJLi1EEEENSA_INS4_ILi16EEEJLi1EEEEEEEEEEEENS_10ViewEngineINS_23ArithmeticTupleIteratorINS_15ArithmeticTupleIJiiEEEEEEEEEC2ERKSL_RKSR_,($_ZN7cutlass13device_kernelIN5flash19enable_sm80_to_sm89INS1_16FlashAttnBwdSm80INS1_25CollectiveMainloopBwdSm80ILi2ELi2EN4cute5tupleIJNS5_1CILi128EEES8_NS7_ILi64EEEEEENS_10bfloat16_tEfNS_4arch4Sm80ELb0ELb1ELb1ELb1ELb1ELb0ELb0ELb0ELi2ELi4ELi4ELi4ELb0EEENS1_24CollectiveEpilogueBwdGQAISA_fSD_Li256ELb1ELb1EEENS1_19SingleTileSchedulerILb1ELb0ELb0ELi128EEEEEEEEEvNT_6ParamsE$_ZN4cute3eso3ESOILb1ELb0EJNS_6LayoutINS_5tupleIJNS3_IJNS_1CILi2EEES5_EEENS3_IJS5_NS4_ILi8EEEEEEEEENS3_IJNS3_IJS5_NS4_ILi4EEEEEENS3_IJNS4_ILi1EEES7_EEEEEEEENS_10ViewEngineIPfEEEEC2ERKSF_RKSI_ - $_ZN7cutlass13device_kernelIN5flash19enable_sm80_to_sm89INS1_16FlashAttnBwdSm80INS1_25CollectiveMainloopBwdSm80ILi2ELi2EN4cute5tupleIJNS5_1CILi128EEES8_NS7_ILi64EEEEEENS_10bfloat16_tEfNS_4arch4Sm80ELb0ELb1ELb1ELb1ELb1ELb0ELb0ELb0ELi2ELi4ELi4ELi4ELb0EEENS1_24CollectiveEpilogueBwdGQAISA_fSD_Li256ELb1ELb1EEENS1_19SingleTileSchedulerILb1ELb0ELb0ELi128EEEEEEEEEvNT_6ParamsE$_ZN4cute3eso3ESOILb1ELb0EJNS_6LayoutINS_5tupleIJNS3_IJNS_1CILi2EEES5_EEENS3_IJS5_NS4_ILi8EEEEEEEEENS3_IJNS3_IJNS_11ScaledBasisIS7_JLi0EEEENSA_INS4_ILi64EEEJLi0EEEEEEENS3_IJNSA_INS4_ILi1EEEJLi1EEEENSA_INS4_ILi16EEEJLi1EEEEEEEEEEEENS_10ViewEngineINS_23ArithmeticTupleIteratorINS_15ArithmeticTupleIJiiEEEEEEEEEC2ERKSL_RKSR_)
$_ZN7cutlass13device_kernelIN5flash19enable_sm80_to_sm89INS1_16FlashAttnBwdSm80INS1_25CollectiveMainloopBwdSm80ILi2ELi2EN4cute5tupleIJNS5_1CILi128EEES8_NS7_ILi64EEEEEENS_10bfloat16_tEfNS_4arch4Sm80ELb0ELb1ELb1ELb1ELb1ELb0ELb0ELb0ELi2ELi4ELi4ELi4ELb0EEENS1_24CollectiveEpilogueBwdGQAISA_fSD_Li256ELb1ELb1EEENS1_19SingleTileSchedulerILb1ELb0ELb0ELi128EEEEEEEEEvNT_6ParamsE$_ZN4cute3eso3ESOILb1ELb0EJNS_6LayoutINS_5tupleIJNS3_IJNS_1CILi2EEES5_EEENS3_IJS5_NS4_ILi8EEEEEEEEENS3_IJNS3_IJNS_11ScaledBasisIS7_JLi0EEEENSA_INS4_ILi64EEEJLi0EEEEEEENS3_IJNSA_INS4_ILi1EEEJLi1EEEENSA_INS4_ILi16EEEJLi1EEEEEEEEEEEENS_10ViewEngineINS_23ArithmeticTupleIteratorINS_15ArithmeticTupleIJiiEEEEEEEEEC2ERKSL_RKSR_:
[----:B------:R-:W-:Y:S02]  /*9900*/  IADD3 R4, R13, -c[0x0][0x20], RZ ;  /* 0x800008000d047a10 */ /* 0x000fe40007ffe0ff */
[----:B------:R-:W-:-:S03]  /*9910*/  MOV R7, 0x0 ;  /* 0x0000000000077802 */ /* 0x000fc60000000f00 */
[----:B------:R1:W-:Y:S04]  /*9920*/  STL [R4], R2 ;  /* 0x0000000204007387 */ /* 0x0003e80000100800 */
[----:B------:R1:W-:Y:S01]  /*9930*/  STL [R4+0x4], R3 ;  /* 0x0000040304007387 */ /* 0x0003e20000100800 */
[----:B------:R-:W-:Y:S05]  /*9940*/  RET.REL.NODEC R6 `(_ZN7cutlass13device_kernelIN5flash19enable_sm80_to_sm89INS1_16FlashAttnBwdSm80INS1_25CollectiveMainloopBwdSm80ILi2ELi2EN4cute5tupleIJNS5_1CILi128EEES8_NS7_ILi64EEEEEENS_10bfloat16_tEfNS_4arch4Sm80ELb0ELb1ELb1ELb1ELb1ELb0ELb0ELb0ELi2ELi4ELi4ELi4ELb0EEENS1_24CollectiveEpilogueBwdGQAISA_fSD_Li256ELb1ELb1EEENS1_19SingleTileSchedulerILb1ELb0ELb0ELi128EEEEEEEEEvNT_6ParamsE) ;  /* 0xffff66b006007950 */ /* 0x000fea0003c3ffff */
        .type           $_ZN7cutlass13device_kernelIN5flash19enable_sm80_to_sm89INS1_16FlashAttnBwdSm80INS1_25CollectiveMainloopBwdSm80ILi2ELi2EN4cute5tupleIJNS5_1CILi128EEES8_NS7_ILi64EEEEEENS_10bfloat16_tEfNS_4arch4Sm80ELb0ELb1ELb1ELb1ELb1ELb0ELb0ELb0ELi2ELi4ELi4ELi4ELb0EEENS1_24CollectiveEpilogueBwdGQAISA_fSD_Li256ELb1ELb1EEENS1_19SingleTileSchedulerILb1ELb0ELb0ELi128EEEEEEEEEvNT_6ParamsE$_ZN4cute3eso3ESOILb1ELb0EJNS_6LayoutINS_5tupleIJNS3_IJNS_1CILi2EEES5_EEENS3_IJS5_NS4_ILi8EEEEEEEEENS3_IJNS3_IJS5_NS4_ILi4EEEEEENS3_IJNS4_ILi1EEES7_EEEEEEEENS_10ViewEngineIPfEEEEC2ERKSF_RKSI_,@function
        .size           $_ZN7cutlass13device_kernelIN5flash19enable_sm80_to_sm89INS1_16FlashAttnBwdSm80INS1_25CollectiveMainloopBwdSm80ILi2ELi2EN4cute5tupleIJNS5_1CILi128EEES8_NS7_ILi64EEEEEENS_10bfloat16_tEfNS_4arch4Sm80ELb0ELb1ELb1ELb1ELb1ELb0ELb0ELb0ELi2ELi4ELi4ELi4ELb0EEENS1_24CollectiveEpilogueBwdGQAISA_fSD_Li256ELb1ELb1EEENS1_19SingleTileSchedulerILb1ELb0ELb0ELi128EEEEEEEEEvNT_6ParamsE$_ZN4cute3eso3ESOILb1ELb0EJNS_6LayoutINS_5tupleIJNS3_IJNS_1CILi2EEES5_EEENS3_IJS5_NS4_ILi8EEEEEEEEENS3_IJNS3_IJS5_NS4_ILi4EEEEEENS3_IJNS4_ILi1EEES7_EEEEEEEENS_10ViewEngineIPfEEEEC2ERKSF_RKSI_,($_ZN7cutlass13device_kernelIN5flash19enable_sm80_to_sm89INS1_16FlashAttnBwdSm80INS1_25CollectiveMainloopBwdSm80ILi2ELi2EN4cute5tupleIJNS5_1CILi128EEES8_NS7_ILi64EEEEEENS_10bfloat16_tEfNS_4arch4Sm80ELb0ELb1ELb1ELb1ELb1ELb0ELb0ELb0ELi2ELi4ELi4ELi4ELb0EEENS1_24CollectiveEpilogueBwdGQAISA_fSD_Li256ELb1ELb1EEENS1_19SingleTileSchedulerILb1ELb0ELb0ELi128EEEEEEEEEvNT_6ParamsE$_ZN4cute3eso3ESOILb1ELb0EJNS_6LayoutINS_5tupleIJNS3_IJNS_1CILi2EEES5_EEENS4_ILi8EEEEEENS3_IJNS3_IJNS4_ILi1EEES5_EEENS4_ILi4EEEEEEEENS_10ViewEngineIPN7cutlass10bfloat16_tEEEEEC2ERKSD_RKSI_ - $_ZN7cutlass13device_kernelIN5flash19enable_sm80_to_sm89INS1_16FlashAttnBwdSm80INS1_25CollectiveMainloopBwdSm80ILi2ELi2EN4cute5tupleIJNS5_1CILi128EEES8_NS7_ILi64EEEEEENS_10bfloat16_tEfNS_4arch4Sm80ELb0ELb1ELb1ELb1ELb1ELb0ELb0ELb0ELi2ELi4ELi4ELi4ELb0EEENS1_24CollectiveEpilogueBwdGQAISA_fSD_Li256ELb1ELb1EEENS1_19SingleTileSchedulerILb1ELb0ELb0ELi128EEEEEEEEEvNT_6ParamsE$_ZN4cute3eso3ESOILb1ELb0EJNS_6LayoutINS_5tupleIJNS3_IJNS_1CILi2EEES5_EEENS3_IJS5_NS4_ILi8EEEEEEEEENS3_IJNS3_IJS5_NS4_ILi4EEEEEENS3_IJNS4_ILi1EEES7_EEEEEEEENS_10ViewEngineIPfEEEEC2ERKSF_RKSI_)
$_ZN7cutlass13device_kernelIN5flash19enable_sm80_to_sm89INS1_16FlashAttnBwdSm80INS1_25CollectiveMainloopBwdSm80ILi2ELi2EN4cute5tupleIJNS5_1CILi128EEES8_NS7_ILi64EEEEEENS_10bfloat16_tEfNS_4arch4Sm80ELb0ELb1ELb1ELb1ELb1ELb0ELb0ELb0ELi2ELi4ELi4ELi4ELb0EEENS1_24CollectiveEpilogueBwdGQAISA_fSD_Li256ELb1ELb1EEENS1_19SingleTileSchedulerILb1ELb0ELb0ELi128EEEEEEEEEvNT_6ParamsE$_ZN4cute3eso3ESOILb1ELb0EJNS_6LayoutINS_5tupleIJNS3_IJNS_1CILi2EEES5_EEENS3_IJS5_NS4_ILi8EEEEEEEEENS3_IJNS3_IJS5_NS4_ILi4EEEEEENS3_IJNS4_ILi1EEES7_EEEEEEEENS_10ViewEngineIPfEEEEC2ERKSF_RKSI_:
[----:B------:R-:W-:Y:S02]  /*9950*/  IADD3 R4, R13, -c[0x0][0x20], RZ ;  /* 0x800008000d047a10 */ /* 0x000fe40007ffe0ff */
[----:B------:R-:W-:-:S03]  /*9960*/  MOV R11, 0x0 ;  /* 0x00000000000b7802 */ /* 0x000fc60000000f00 */
[----:B------:R1:W-:Y:S01]  /*9970*/  STL.64 [R4], R54 ;  /* 0x0000003604007387 */ /* 0x0003e20000100a00 */
[----:B------:R-:W-:Y:S05]  /*9980*/  RET.REL.NODEC R10 `(_ZN7cutlass13device_kernelIN5flash19enable_sm80_to_sm89INS1_16FlashAttnBwdSm80INS1_25CollectiveMainloopBwdSm80ILi2ELi2EN4cute5tupleIJNS5_1CILi128EEES8_NS7_ILi64EEEEEENS_10bfloat16_tEfNS_4arch4Sm80ELb0ELb1ELb1ELb1ELb1ELb0ELb0ELb0ELi2ELi4ELi4ELi4ELb0EEENS1_24CollectiveEpilogueBwdGQAISA_fSD_Li256ELb1ELb1EEENS1_19SingleTileSchedulerILb1ELb0ELb0ELi128EEEEEEEEEvNT_6ParamsE) ;  /* 0xffff66700a007950 */ /* 0x000fea0003c3ffff */
        .type           $_ZN7cutlass13device_kernelIN5flash19enable_sm80_to_sm89INS1_16FlashAttnBwdSm80INS1_25CollectiveMainloopBwdSm80ILi2ELi2EN4cute5tupleIJNS5_1CILi128EEES8_NS7_ILi64EEEEEENS_10bfloat16_tEfNS_4arch4Sm80ELb0ELb1ELb1ELb1ELb1ELb0ELb0ELb0ELi2ELi4ELi4ELi4ELb0EEENS1_24CollectiveEpilogueBwdGQAISA_fSD_Li256ELb1ELb1EEENS1_19SingleTileSchedulerILb1ELb0ELb0ELi128EEEEEEEEEvNT_6ParamsE$_ZN4cute3eso3ESOILb1ELb0EJNS_6LayoutINS_5tupleIJNS3_IJNS_1CILi2EEES5_EEENS4_ILi8EEEEEENS3_IJNS3_IJNS4_ILi1EEES5_EEENS4_ILi4EEEEEEEENS_10ViewEngineIPN7cutlass10bfloat16_tEEEEEC2ERKSD_RKSI_,@function
        .size           $_ZN7cutlass13device_kernelIN5flash19enable_sm80_to_sm89INS1_16FlashAttnBwdSm80INS1_25CollectiveMainloopBwdSm80ILi2ELi2EN4cute5tupleIJNS5_1CILi128EEES8_NS7_ILi64EEEEEENS_10bfloat16_tEfNS_4arch4Sm80ELb0ELb1ELb1ELb1ELb1ELb0ELb0ELb0ELi2ELi4ELi4ELi4ELb0EEENS1_24CollectiveEpilogueBwdGQAISA_fSD_Li256ELb1ELb1EEENS1_19SingleTileSchedulerILb1ELb0ELb0ELi128EEEEEEEEEvNT_6ParamsE$_ZN4cute3eso3ESOILb1ELb0EJNS_6LayoutINS_5tupleIJNS3_IJNS_1CILi2EEES5_EEENS4_ILi8EEEEEENS3_IJNS3_IJNS4_ILi1EEES5_EEENS4_ILi4EEEEEEEENS_10ViewEngineIPN7cutlass10bfloat16_tEEEEEC2ERKSD_RKSI_,($_ZN7cutlass13device_kernelIN5flash19enable_sm80_to_sm89INS1_16FlashAttnBwdSm80INS1_25CollectiveMainloopBwdSm80ILi2ELi2EN4cute5tupleIJNS5_1CILi128EEES8_NS7_ILi64EEEEEENS_10bfloat16_tEfNS_4arch4Sm80ELb0ELb1ELb1ELb1ELb1ELb0ELb0ELb0ELi2ELi4ELi4ELi4ELb0EEENS1_24CollectiveEpilogueBwdGQAISA_fSD_Li256ELb1ELb1EEENS1_19SingleTileSchedulerILb1ELb0ELb0ELi128EEEEEEEEEvNT_6ParamsE$_ZN4cute3eso3ESOILb1ELb0EJNS_6LayoutINS_5tupleIJNS3_IJNS_1CILi2EEES5_EEENS4_ILi8EEEEEENS3_IJNS3_IJNS4_ILi1EEES5_EEENS4_ILi4EEEEEEEEiEEC2ERKSD_RKi - $_ZN7cutlass13device_kernelIN5flash19enable_sm80_to_sm89INS1_16FlashAttnBwdSm80INS1_25CollectiveMainloopBwdSm80ILi2ELi2EN4cute5tupleIJNS5_1CILi128EEES8_NS7_ILi64EEEEEENS_10bfloat16_tEfNS_4arch4Sm80ELb0ELb1ELb1ELb1ELb1ELb0ELb0ELb0ELi2ELi4ELi4ELi4ELb0EEENS1_24CollectiveEpilogueBwdGQAISA_fSD_Li256ELb1ELb1EEENS1_19SingleTileSchedulerILb1ELb0ELb0ELi128EEEEEEEEEvNT_6ParamsE$_ZN4cute3eso3ESOILb1ELb0EJNS_6LayoutINS_5tupleIJNS3_IJNS_1CILi2EEES5_EEENS4_ILi8EEEEEENS3_IJNS3_IJNS4_ILi1EEES5_EEENS4_ILi4EEEEEEEENS_10ViewEngineIPN7cutlass10bfloat16_tEEEEEC2ERKSD_RKSI_)
$_ZN7cutlass13device_kernelIN5flash19enable_sm80_to_sm89INS1_16FlashAttnBwdSm80INS1_25CollectiveMainloopBwdSm80ILi2ELi2EN4cute5tupleIJNS5_1CILi128EEES8_NS7_ILi64EEEEEENS_10bfloat16_tEfNS_4arch4Sm80ELb0ELb1ELb1ELb1ELb1ELb0ELb0ELb0ELi2ELi4ELi4ELi4ELb0EEENS1_24CollectiveEpilogueBwdGQAISA_fSD_Li256ELb1ELb1EEENS1_19SingleTileSchedulerILb1ELb0ELb0ELi128EEEEEEEEEvNT_6ParamsE$_ZN4cute3eso3ESOILb1ELb0EJNS_6LayoutINS_5tupleIJNS3_IJNS_1CILi2EEES5_EEENS4_ILi8EEEEEENS3_IJNS3_IJNS4_ILi1EEES5_EEENS4_ILi4EEEEEEEENS_10ViewEngineIPN7cutlass10bfloat16_tEEEEEC2ERKSD_RKSI_:
[----:B------:R-:W-:Y:S01]  /*9990*/  IADD3 R2, R25, -c[0x0][0x20], RZ ;  /* 0x8000080019027a10 */ /* 0x000fe20007ffe0ff */
[----:B------:R-:W-:Y:S01]  /*99a0*/  IMAD.MOV.U32 R7, RZ, RZ, R3 ;  /* 0x000000ffff077224 */ /* 0x000fe200078e0003 */
[----:B------:R-:W-:-:S04]  /*99b0*/  MOV R5, 0x0 ;  /* 0x0000000000057802 */ /* 0x000fc80000000f00 */
[----:B------:R1:W-:Y:S01]  /*99c0*/  STL.64 [R2], R6 ;  /* 0x0000000602007387 */ /* 0x0003e20000100a00 */
[----:B------:R-:W-:Y:S05]  /*99d0*/  RET.REL.NODEC R4 `(_ZN7cutlass13device_kernelIN5flash19enable_sm80_to_sm89INS1_16FlashAttnBwdSm80INS1_25CollectiveMainloopBwdSm80ILi2ELi2EN4cute5tupleIJNS5_1CILi128EEES8_NS7_ILi64EEEEEENS_10bfloat16_tEfNS_4arch4Sm80ELb0ELb1ELb1ELb1ELb1ELb0ELb0ELb0ELi2ELi4ELi4ELi4ELb0EEENS1_24CollectiveEpilogueBwdGQAISA_fSD_Li256ELb1ELb1EEENS1_19SingleTileSchedulerILb1ELb0ELb0ELi128EEEEEEEEEvNT_6ParamsE) ;  /* 0xffff662004007950 */ /* 0x000fea0003c3ffff */
        .type           $_ZN7cutlass13device_kernelIN5flash19enable_sm80_to_sm89INS1_16FlashAttnBwdSm80INS1_25CollectiveMainloopBwdSm80ILi2ELi2EN4cute5tupleIJNS5_1CILi128EEES8_NS7_ILi64EEEEEENS_10bfloat16_tEfNS_4arch4Sm80ELb0ELb1ELb1ELb1ELb1ELb0ELb0ELb0ELi2ELi4ELi4ELi4ELb0EEENS1_24CollectiveEpilogueBwdGQAISA_fSD_Li256ELb1ELb1EEENS1_19SingleTileSchedulerILb1ELb0ELb0ELi128EEEEEEEEEvNT_6ParamsE$_ZN4cute3eso3ESOILb1ELb0EJNS_6LayoutINS_5tupleIJNS3_IJNS_1CILi2EEES5_EEENS4_ILi8EEEEEENS3_IJNS3_IJNS4_ILi1EEES5_EEENS4_ILi4EEEEEEEEiEEC2ERKSD_RKi,@function
        .size           $_ZN7cutlass13device_kernelIN5flash19enable_sm80_to_sm89INS1_16FlashAttnBwdSm80INS1_25CollectiveMainloopBwdSm80ILi2ELi2EN4cute5tupleIJNS5_1CILi128EEES8_NS7_ILi64EEEEEENS_10bfloat16_tEfNS_4arch4Sm80ELb0ELb1ELb1ELb1ELb1ELb0ELb0ELb0ELi2ELi4ELi4ELi4ELb0EEENS1_24CollectiveEpilogueBwdGQAISA_fSD_Li256ELb1ELb1EEENS1_19SingleTileSchedulerILb1ELb0ELb0ELi128EEEEEEEEEvNT_6ParamsE$_ZN4cute3eso3ESOILb1ELb0EJNS_6LayoutINS_5tupleIJNS3_IJNS_1CILi2EEES5_EEENS4_ILi8EEEEEENS3_IJNS3_IJNS4_ILi1EEES5_EEENS4_ILi4EEEEEEEEiEEC2ERKSD_RKi,($_ZN7cutlass13device_kernelIN5flash19enable_sm80_to_sm89INS1_16FlashAttnBwdSm80INS1_25CollectiveMainloopBwdSm80ILi2ELi2EN4cute5tupleIJNS5_1CILi128EEES8_NS7_ILi64EEEEEENS_10bfloat16_tEfNS_4arch4Sm80ELb0ELb1ELb1ELb1ELb1ELb0ELb0ELb0ELi2ELi4ELi4ELi4ELb0EEENS1_24CollectiveEpilogueBwdGQAISA_fSD_Li256ELb1ELb1EEENS1_19SingleTileSchedulerILb1ELb0ELb0ELi128EEEEEEEEEvNT_6ParamsE$_ZN4cute3eso3ESOILb1ELb0EJNS_6LayoutINS_5tupleIJNS3_IJNS_1CILi2EEES5_EEES5_NS4_ILi8EEEEEENS3_IJNS3_IJNS_11ScaledBasisINS4_ILi1EEEJLi1EEEENS9_IS7_JLi0EEEEEEENS9_INS4_ILi64EEEJLi0EEEENS9_INS4_ILi16EEEJLi1EEEEEEEEENS_10ViewEngineINS_23ArithmeticTupleIteratorINS_15ArithmeticTupleIJiiEEEEEEEEEC2ERKSJ_RKSP_ - $_ZN7cutlass13device_kernelIN5flash19enable_sm80_to_sm89INS1_16FlashAttnBwdSm80INS1_25CollectiveMainloopBwdSm80ILi2ELi2EN4cute5tupleIJNS5_1CILi128EEES8_NS7_ILi64EEEEEENS_10bfloat16_tEfNS_4arch4Sm80ELb0ELb1ELb1ELb1ELb1ELb0ELb0ELb0ELi2ELi4ELi4ELi4ELb0EEENS1_24CollectiveEpilogueBwdGQAISA_fSD_Li256ELb1ELb1EEENS1_19SingleTileSchedulerILb1ELb0ELb0ELi128EEEEEEEEEvNT_6ParamsE$_ZN4cute3eso3ESOILb1ELb0EJNS_6LayoutINS_5tupleIJNS3_IJNS_1CILi2EEES5_EEENS4_ILi8EEEEEENS3_IJNS3_IJNS4_ILi1EEES5_EEENS4_ILi4EEEEEEEEiEEC2ERKSD_RKi)
$_ZN7cutlass13device_kernelIN5flash19enable_sm80_to_sm89INS1_16FlashAttnBwdSm80INS1_25CollectiveMainloopBwdSm80ILi2ELi2EN4cute5tupleIJNS5_1CILi128EEES8_NS7_ILi64EEEEEENS_10bfloat16_tEfNS_4arch4Sm80ELb0ELb1ELb1ELb1ELb1ELb0ELb0ELb0ELi2ELi4ELi4ELi4ELb0EEENS1_24CollectiveEpilogueBwdGQAISA_fSD_Li256ELb1ELb1EEENS1_19SingleTileSchedulerILb1ELb0ELb0ELi128EEEEEEEEEvNT_6ParamsE$_ZN4cute3eso3ESOILb1ELb0EJNS_6LayoutINS_5tupleIJNS3_IJNS_1CILi2EEES5_EEENS4_ILi8EEEEEENS3_IJNS3_IJNS4_ILi1EEES5_EEENS4_ILi4EEEEEEEEiEEC2ERKSD_RKi:
[----:B------:R-:W-:Y:S02]  /*99e0*/  IADD3 R2, R25, -c[0x0][0x20], RZ ;  /* 0x8000080019027a10 */ /* 0x000fe40007ffe0ff */
[----:B------:R-:W-:-:S03]  /*99f0*/  MOV R5, 0x0 ;  /* 0x0000000000057802 */ /* 0x000fc60000000f00 */
[----:B------:R1:W-:Y:S01]  /*9a00*/  STL [R2], R3 ;  /* 0x0000000302007387 */ /* 0x0003e20000100800 */
[----:B------:R-:W-:Y:S05]  /*9a10*/  RET.REL.NODEC R4 `(_ZN7cutlass13device_kernelIN5flash19enable_sm80_to_sm89INS1_16FlashAttnBwdSm80INS1_25CollectiveMainloopBwdSm80ILi2ELi2EN4cute5tupleIJNS5_1CILi128EEES8_NS7_ILi64EEEEEENS_10bfloat16_tEfNS_4arch4Sm80ELb0ELb1ELb1ELb1ELb1ELb0ELb0ELb0ELi2ELi4ELi4ELi4ELb0EEENS1_24CollectiveEpilogueBwdGQAISA_fSD_Li256ELb1ELb1EEENS1_19SingleTileSchedulerILb1ELb0ELb0ELi128EEEEEEEEEvNT_6ParamsE) ;  /* 0xffff65e004007950 */ /* 0x000fea0003c3ffff */
        .type           $_ZN7cutlass13device_kernelIN5flash19enable_sm80_to_sm89INS1_16FlashAttnBwdSm80INS1_25CollectiveMainloopBwdSm80ILi2ELi2EN4cute5tupleIJNS5_1CILi128EEES8_NS7_ILi64EEEEEENS_10bfloat16_tEfNS_4arch4Sm80ELb0ELb1ELb1ELb1ELb1ELb0ELb0ELb0ELi2ELi4ELi4ELi4ELb0EEENS1_24CollectiveEpilogueBwdGQAISA_fSD_Li256ELb1ELb1EEENS1_19SingleTileSchedulerILb1ELb0ELb0ELi128EEEEEEEEEvNT_6ParamsE$_ZN4cute3eso3ESOILb1ELb0EJNS_6LayoutINS_5tupleIJNS3_IJNS_1CILi2EEES5_EEES5_NS4_ILi8EEEEEENS3_IJNS3_IJNS_11ScaledBasisINS4_ILi1EEEJLi1EEEENS9_IS7_JLi0EEEEEEENS9_INS4_ILi64EEEJLi0EEEENS9_INS4_ILi16EEEJLi1EEEEEEEEENS_10ViewEngineINS_23ArithmeticTupleIteratorINS_15ArithmeticTupleIJiiEEEEEEEEEC2ERKSJ_RKSP_,@function
        .size           $_ZN7cutlass13device_kernelIN5flash19enable_sm80_to_sm89INS1_16FlashAttnBwdSm80INS1_25CollectiveMainloopBwdSm80ILi2ELi2EN4cute5tupleIJNS5_1CILi128EEES8_NS7_ILi64EEEEEENS_10bfloat16_tEfNS_4arch4Sm80ELb0ELb1ELb1ELb1ELb1ELb0ELb0ELb0ELi2ELi4ELi4ELi4ELb0EEENS1_24CollectiveEpilogueBwdGQAISA_fSD_Li256ELb1ELb1EEENS1_19SingleTileSchedulerILb1ELb0ELb0ELi128EEEEEEEEEvNT_6ParamsE$_ZN4cute3eso3ESOILb1ELb0EJNS_6LayoutINS_5tupleIJNS3_IJNS_1CILi2EEES5_EEES5_NS4_ILi8EEEEEENS3_IJNS3_IJNS_11ScaledBasisINS4_ILi1EEEJLi1EEEENS9_IS7_JLi0EEEEEEENS9_INS4_ILi64EEEJLi0EEEENS9_INS4_ILi16EEEJLi1EEEEEEEEENS_10ViewEngineINS_23ArithmeticTupleIteratorINS_15ArithmeticTupleIJiiEEEEEEEEEC2ERKSJ_RKSP_,($_ZN7cutlass13device_kernelIN5flash19enable_sm80_to_sm89INS1_16FlashAttnBwdSm80INS1_25CollectiveMainloopBwdSm80ILi2ELi2EN4cute5tupleIJNS5_1CILi128EEES8_NS7_ILi64EEEEEENS_10bfloat16_tEfNS_4arch4Sm80ELb0ELb1ELb1ELb1ELb1ELb0ELb0ELb0ELi2ELi4ELi4ELi4ELb0EEENS1_24CollectiveEpilogueBwdGQAISA_fSD_Li256ELb1ELb1EEENS1_19SingleTileSchedulerILb1ELb0ELb0ELi128EEEEEEEEEvNT_6ParamsE$_ZN4cute3eso3ESOILb1ELb0EJNS_6LayoutINS_5tupleIJNS3_IJNS_1CILi2EEES5_EEES5_NS4_ILi8EEEEEENS3_IJNS3_IJNS_11ScaledBasisINS4_ILi1EEEJLi1EEEENS9_IS7_JLi0EEEEEEENS9_INS4_ILi64EEEJLi0EEEENS9_INS4_ILi16EEEJLi1EEEEEEEEENS_15ArithmeticTupleIJiiEEEEEC2ERKSJ_RKSL_ - $_ZN7cutlass13device_kernelIN5flash19enable_sm80_to_sm89INS1_16FlashAttnBwdSm80INS1_25CollectiveMainloopBwdSm80ILi2ELi2EN4cute5tupleIJNS5_1CILi128EEES8_NS7_ILi64EEEEEENS_10bfloat16_tEfNS_4arch4Sm80ELb0ELb1ELb1ELb1ELb1ELb0ELb0ELb0ELi2ELi4ELi4ELi4ELb0EEENS1_24CollectiveEpilogueBwdGQAISA_fSD_Li256ELb1ELb1EEENS1_19SingleTileSchedulerILb1ELb0ELb0ELi128EEEEEEEEEvNT_6ParamsE$_ZN4cute3eso3ESOILb1ELb0EJNS_6LayoutINS_5tupleIJNS3_IJNS_1CILi2EEES5_EEES5_NS4_ILi8EEEEEENS3_IJNS3_IJNS_11ScaledBasisINS4_ILi1EEEJLi1EEEENS9_IS7_JLi0EEEEEEENS9_INS4_ILi64EEEJLi0EEEENS9_INS4_ILi16EEEJLi1EEEEEEEEENS_10ViewEngineINS_23ArithmeticTupleIteratorINS_15ArithmeticTupleIJiiEEEEEEEEEC2ERKSJ_RKSP_)
$_ZN7cutlass13device_kernelIN5flash19enable_sm80_to_sm89INS1_16FlashAttnBwdSm80INS1_25CollectiveMainloopBwdSm80ILi2ELi2EN4cute5tupleIJNS5_1CILi128EEES8_NS7_ILi64EEEEEENS_10bfloat16_tEfNS_4arch4Sm80ELb0ELb1ELb1ELb1ELb1ELb0ELb0ELb0ELi2ELi4ELi4ELi4ELb0EEENS1_24CollectiveEpilogueBwdGQAISA_fSD_Li256ELb1ELb1EEENS1_19SingleTileSchedulerILb1ELb0ELb0ELi128EEEEEEEEEvNT_6ParamsE$_ZN4cute3eso3ESOILb1ELb0EJNS_6LayoutINS_5tupleIJNS3_IJNS_1CILi2EEES5_EEES5_NS4_ILi8EEEEEENS3_IJNS3_IJNS_11ScaledBasisINS4_ILi1EEEJLi1EEEENS9_IS7_JLi0EEEEEEENS9_INS4_ILi64EEEJLi0EEEENS9_INS4_ILi16EEEJLi1EEEEEEEEENS_10ViewEngineINS_23ArithmeticTupleIteratorINS_15ArithmeticTupleIJiiEEEEEEEEEC2ERKSJ_RKSP_:
[----:B------:R-:W-:Y:S02]  /*9a20*/  IADD3 R4, R13, -c[0x0][0x20], RZ ;  /* 0x800008000d047a10 */ /* 0x000fe40007ffe0ff */
[----:B------:R-:W-:-:S03]  /*9a30*/  MOV R7, 0x0 ;  /* 0x0000000000077802 */ /* 0x000fc60000000f00 */
[----:B------:R1:W-:Y:S04]  /*9a40*/  STL [R4], R2 ;  /* 0x0000000204007387 */ /* 0x0003e80000100800 */
[----:B------:R1:W-:Y:S01]  /*9a50*/  STL [R4+0x4], R3 ;  /* 0x0000040304007387 */ /* 0x0003e20000100800 */
[----:B------:R-:W-:Y:S05]  /*9a60*/  RET.REL.NODEC R6 `(_ZN7cutlass13device_kernelIN5flash19enable_sm80_to_sm89INS1_16FlashAttnBwdSm80INS1_25CollectiveMainloopBwdSm80ILi2ELi2EN4cute5tupleIJNS5_1CILi128EEES8_NS7_ILi64EEEEEENS_10bfloat16_tEfNS_4arch4Sm80ELb0ELb1ELb1ELb1ELb1ELb0ELb0ELb0ELi2ELi4ELi4ELi4ELb0EEENS1_24CollectiveEpilogueBwdGQAISA_fSD_Li256ELb1ELb1EEENS1_19SingleTileSchedulerILb1ELb0ELb0ELi128EEEEEEEEEvNT_6ParamsE) ;  /* 0xffff659006007950 */ /* 0x000fea0003c3ffff */
        .type           $_ZN7cutlass13device_kernelIN5flash19enable_sm80_to_sm89INS1_16FlashAttnBwdSm80INS1_25CollectiveMainloopBwdSm80ILi2ELi2EN4cute5tupleIJNS5_1CILi128EEES8_NS7_ILi64EEEEEENS_10bfloat16_tEfNS_4arch4Sm80ELb0ELb1ELb1ELb1ELb1ELb0ELb0ELb0ELi2ELi4ELi4ELi4ELb0EEENS1_24CollectiveEpilogueBwdGQAISA_fSD_Li256ELb1ELb1EEENS1_19SingleTileSchedulerILb1ELb0ELb0ELi128EEEEEEEEEvNT_6ParamsE$_ZN4cute3eso3ESOILb1ELb0EJNS_6LayoutINS_5tupleIJNS3_IJNS_1CILi2EEES5_EEES5_NS4_ILi8EEEEEENS3_IJNS3_IJNS_11ScaledBasisINS4_ILi1EEEJLi1EEEENS9_IS7_JLi0EEEEEEENS9_INS4_ILi64EEEJLi0EEEENS9_INS4_ILi16EEEJLi1EEEEEEEEENS_15ArithmeticTupleIJiiEEEEEC2ERKSJ_RKSL_,@function
        .size           $_ZN7cutlass13device_kernelIN5flash19enable_sm80_to_sm89INS1_16FlashAttnBwdSm80INS1_25CollectiveMainloopBwdSm80ILi2ELi2EN4cute5tupleIJNS5_1CILi128EEES8_NS7_ILi64EEEEEENS_10bfloat16_tEfNS_4arch4Sm80ELb0ELb1ELb1ELb1ELb1ELb0ELb0ELb0ELi2ELi4ELi4ELi4ELb0EEENS1_24CollectiveEpilogueBwdGQAISA_fSD_Li256ELb1ELb1EEENS1_19SingleTileSchedulerILb1ELb0ELb0ELi128EEEEEEEEEvNT_6ParamsE$_ZN4cute3eso3ESOILb1ELb0EJNS_6LayoutINS_5tupleIJNS3_IJNS_1CILi2EEES5_EEES5_NS4_ILi8EEEEEENS3_IJNS3_IJNS_11ScaledBasisINS4_ILi1EEEJLi1EEEENS9_IS7_JLi0EEEEEEENS9_INS4_ILi64EEEJLi0EEEENS9_INS4_ILi16EEEJLi1EEEEEEEEENS_15ArithmeticTupleIJiiEEEEEC2ERKSJ_RKSL_,($_ZN7cutlass13device_kernelIN5flash19enable_sm80_to_sm89INS1_16FlashAttnBwdSm80INS1_25CollectiveMainloopBwdSm80ILi2ELi2EN4cute5tupleIJNS5_1CILi128EEES8_NS7_ILi64EEEEEENS_10bfloat16_tEfNS_4arch4Sm80ELb0ELb1ELb1ELb1ELb1ELb0ELb0ELb0ELi2ELi4ELi4ELi4ELb0EEENS1_24CollectiveEpilogueBwdGQAISA_fSD_Li256ELb1ELb1EEENS1_19SingleTileSchedulerILb1ELb0ELb0ELi128EEEEEEEEEvNT_6ParamsE$_ZN4cute3eso3ESOILb1ELb0EJNS_6LayoutINS_5tupleIJNS3_IJNS_1CILi2EEES5_EEES6_EEENS3_IJNS3_IJNS4_ILi1EEES5_EEENS3_IJNS4_ILi32EEENS4_ILi64EEEEEEEEEEENS_10ViewEngineIPN7cutlass10bfloat16_tEEEEEC2ERKSE_RKSJ_ - $_ZN7cutlass13device_kernelIN5flash19enable_sm80_to_sm89INS1_16FlashAttnBwdSm80INS1_25CollectiveMainloopBwdSm80ILi2ELi2EN4cute5tupleIJNS5_1CILi128EEES8_NS7_ILi64EEEEEENS_10bfloat16_tEfNS_4arch4Sm80ELb0ELb1ELb1ELb1ELb1ELb0ELb0ELb0ELi2ELi4ELi4ELi4ELb0EEENS1_24CollectiveEpilogueBwdGQAISA_fSD_Li256ELb1ELb1EEENS1_19SingleTileSchedulerILb1ELb0ELb0ELi128EEEEEEEEEvNT_6ParamsE$_ZN4cute3eso3ESOILb1ELb0EJNS_6LayoutINS_5tupleIJNS3_IJNS_1CILi2EEES5_EEES5_NS4_ILi8EEEEEENS3_IJNS3_IJNS_11ScaledBasisINS4_ILi1EEEJLi1EEEENS9_IS7_JLi0EEEEEEENS9_INS4_ILi64EEEJLi0EEEENS9_INS4_ILi16EEEJLi1EEEEEEEEENS_15ArithmeticTupleIJiiEEEEEC2ERKSJ_RKSL_)
$_ZN7cutlass13device_kernelIN5flash19enable_sm80_to_sm89INS1_16FlashAttnBwdSm80INS1_25CollectiveMainloopBwdSm80ILi2ELi2EN4cute5tupleIJNS5_1CILi128EEES8_NS7_ILi64EEEEEENS_10bfloat16_tEfNS_4arch4Sm80ELb0ELb1ELb1ELb1ELb1ELb0ELb0ELb0ELi2ELi4ELi4ELi4ELb0EEENS1_24CollectiveEpilogueBwdGQAISA_fSD_Li256ELb1ELb1EEENS1_19SingleTileSchedulerILb1ELb0ELb0ELi128EEEEEEEEEvNT_6ParamsE$_ZN4cute3eso3ESOILb1ELb0EJNS_6LayoutINS_5tupleIJNS3_IJNS_1CILi2EEES5_EEES5_NS4_ILi8EEEEEENS3_IJNS3_IJNS_11ScaledBasisINS4_ILi1EEEJLi1EEEENS9_IS7_JLi0EEEEEEENS9_INS4_ILi64EEEJLi0EEEENS9_INS4_ILi16EEEJLi1EEEEEEEEENS_15ArithmeticTupleIJiiEEEEEC2ERKSJ_RKSL_:
[----:B------:R-:W-:Y:S02]  /*9a70*/  IADD3 R2, R13, -c[0x0][0x20], RZ ;  /* 0x800008000d027a10 */ /* 0x000fe40007ffe0ff */
[----:B------:R-:W-:-:S03]  /*9a80*/  MOV R5, 0x0 ;  /* 0x0000000000057802 */ /* 0x000fc60000000f00 */
[----:B------:R1:W-:Y:S04]  /*9a90*/  STL [R2], R20 ;  /* 0x0000001402007387 */ /* 0x0003e80000100800 */
[----:B------:R1:W-:Y:S01]  /*9aa0*/  STL [R2+0x4], R21 ;  /* 0x0000041502007387 */ /* 0x0003e20000100800 */
[----:B------:R-:W-:Y:S05]  /*9ab0*/  RET.REL.NODEC R4 `(_ZN7cutlass13device_kernelIN5flash19enable_sm80_to_sm89INS1_16FlashAttnBwdSm80INS1_25CollectiveMainloopBwdSm80ILi2ELi2EN4cute5tupleIJNS5_1CILi128EEES8_NS7_ILi64EEEEEENS_10bfloat16_tEfNS_4arch4Sm80ELb0ELb1ELb1ELb1ELb1ELb0ELb0ELb0ELi2ELi4ELi4ELi4ELb0EEENS1_24CollectiveEpilogueBwdGQAISA_fSD_Li256ELb1ELb1EEENS1_19SingleTileSchedulerILb1ELb0ELb0ELi128EEEEEEEEEvNT_6ParamsE) ;  /* 0xffff654004007950 */ /* 0x000fea0003c3ffff */
        .type           $_ZN7cutlass13device_kernelIN5flash19enable_sm80_to_sm89INS1_16FlashAttnBwdSm80INS1_25CollectiveMainloopBwdSm80ILi2ELi2EN4cute5tupleIJNS5_1CILi128EEES8_NS7_ILi64EEEEEENS_10bfloat16_tEfNS_4arch4Sm80ELb0ELb1ELb1ELb1ELb1ELb0ELb0ELb0ELi2ELi4ELi4ELi4ELb0EEENS1_24CollectiveEpilogueBwdGQAISA_fSD_Li256ELb1ELb1EEENS1_19SingleTileSchedulerILb1ELb0ELb0ELi128EEEEEEEEEvNT_6ParamsE$_ZN4cute3eso3ESOILb1ELb0EJNS_6LayoutINS_5tupleIJNS3_IJNS_1CILi2EEES5_EEES6_EEENS3_IJNS3_IJNS4_ILi1EEES5_EEENS3_IJNS4_ILi32EEENS4_ILi64EEEEEEEEEEENS_10ViewEngineIPN7cutlass10bfloat16_tEEEEEC2ERKSE_RKSJ_,@function
        .size           $_ZN7cutlass13device_kernelIN5flash19enable_sm80_to_sm89INS1_16FlashAttnBwdSm80INS1_25CollectiveMainloopBwdSm80ILi2ELi2EN4cute5tupleIJNS5_1CILi128EEES8_NS7_ILi64EEEEEENS_10bfloat16_tEfNS_4arch4Sm80ELb0ELb1ELb1ELb1ELb1ELb0ELb0ELb0ELi2ELi4ELi4ELi4ELb0EEENS1_24CollectiveEpilogueBwdGQAISA_fSD_Li256ELb1ELb1EEENS1_19SingleTileSchedulerILb1ELb0ELb0ELi128EEEEEEEEEvNT_6ParamsE$_ZN4cute3eso3ESOILb1ELb0EJNS_6LayoutINS_5tupleIJNS3_IJNS_1CILi2EEES5_EEES6_EEENS3_IJNS3_IJNS4_ILi1EEES5_EEENS3_IJNS4_ILi32EEENS4_ILi64EEEEEEEEEEENS_10ViewEngineIPN7cutlass10bfloat16_tEEEEEC2ERKSE_RKSJ_,($_ZN7cutlass13device_kernelIN5flash19enable_sm80_to_sm89INS1_16FlashAttnBwdSm80INS1_25CollectiveMainloopBwdSm80ILi2ELi2EN4cute5tupleIJNS5_1CILi128EEES8_NS7_ILi64EEEEEENS_10bfloat16_tEfNS_4arch4Sm80ELb0ELb1ELb1ELb1ELb1ELb0ELb0ELb0ELi2ELi4ELi4ELi4ELb0EEENS1_24CollectiveEpilogueBwdGQAISA_fSD_Li256ELb1ELb1EEENS1_19SingleTileSchedulerILb1ELb0ELb0ELi128EEEEEEEEEvNT_6ParamsE$_ZN4cute3eso3ESOILb1ELb0EJNS_6LayoutINS_5tupleIJNS3_IJNS_1CILi2EEES5_EEES6_EEENS3_IJNS3_IJNS4_ILi1EEES5_EEENS3_IJNS4_ILi32EEENS4_ILi64EEEEEEEEEEEiEEC2ERKSE_RKi - $_ZN7cutlass13device_kernelIN5flash19enable_sm80_to_sm89INS1_16FlashAttnBwdSm80INS1_25CollectiveMainloopBwdSm80ILi2ELi2EN4cute5tupleIJNS5_1CILi128EEES8_NS7_ILi64EEEEEENS_10bfloat16_tEfNS_4arch4Sm80ELb0ELb1ELb1ELb1ELb1ELb0ELb0ELb0ELi2ELi4ELi4ELi4ELb0EEENS1_24CollectiveEpilogueBwdGQAISA_fSD_Li256ELb1ELb1EEENS1_19SingleTileSchedulerILb1ELb0ELb0ELi128EEEEEEEEEvNT_6ParamsE$_ZN4cute3eso3ESOILb1ELb0EJNS_6LayoutINS_5tupleIJNS3_IJNS_1CILi2EEES5_EEES6_EEENS3_IJNS3_IJNS4_ILi1EEES5_EEENS3_IJNS4_ILi32EEENS4_ILi64EEEEEEEEEEENS_10ViewEngineIPN7cutlass10bfloat16_tEEEEEC2ERKSE_RKSJ_)
$_ZN7cutlass13device_kernelIN5flash19enable_sm80_to_sm89INS1_16FlashAttnBwdSm80INS1_25CollectiveMainloopBwdSm80ILi2ELi2EN4cute5tupleIJNS5_1CILi128EEES8_NS7_ILi64EEEEEENS_10bfloat16_tEfNS_4arch4Sm80ELb0ELb1ELb1ELb1ELb1ELb0ELb0ELb0ELi2ELi4ELi4ELi4ELb0EEENS1_24CollectiveEpilogueBwdGQAISA_fSD_Li256ELb1ELb1EEENS1_19SingleTileSchedulerILb1ELb0ELb0ELi128EEEEEEEEEvNT_6ParamsE$_ZN4cute3eso3ESOILb1ELb0EJNS_6LayoutINS_5tupleIJNS3_IJNS_1CILi2EEES5_EEES6_EEENS3_IJNS3_IJNS4_ILi1EEES5_EEENS3_IJNS4_ILi32EEENS4_ILi64EEEEEEEEEEENS_10ViewEngineIPN7cutlass10bfloat16_tEEEEEC2ERKSE_RKSJ_:
[----:B------:R-:W-:Y:S01]  /*9ac0*/  IADD3 R2, R70, -c[0x0][0x20], RZ ;  /* 0x8000080046027a10 */ /* 0x000fe20007ffe0ff */
[----:B------:R-:W-:Y:S01]  /*9ad0*/  IMAD.MOV.U32 R7, RZ, RZ, R3 ;  /* 0x000000ffff077224 */ /* 0x000fe200078e0003 */
[----:B------:R-:W-:-:S04]  /*9ae0*/  MOV R5, 0x0 ;  /* 0x0000000000057802 */ /* 0x000fc80000000f00 */
[----:B------:R1:W-:Y:S01]  /*9af0*/  STL.64 [R2], R6 ;  /* 0x0000000602007387 */ /* 0x0003e20000100a00 */
[----:B------:R-:W-:Y:S05]  /*9b00*/  RET.REL.NODEC R4 `(_ZN7cutlass13device_kernelIN5flash19enable_sm80_to_sm89INS1_16FlashAttnBwdSm80INS1_25CollectiveMainloopBwdSm80ILi2ELi2EN4cute5tupleIJNS5_1CILi128EEES8_NS7_ILi64EEEEEENS_10bfloat16_tEfNS_4arch4Sm80ELb0ELb1ELb1ELb1ELb1ELb0ELb0ELb0ELi2ELi4ELi4ELi4ELb0EEENS1_24CollectiveEpilogueBwdGQAISA_fSD_Li256ELb1ELb1EEENS1_19SingleTileSchedulerILb1ELb0ELb0ELi128EEEEEEEEEvNT_6ParamsE) ;  /* 0xffff64f004007950 */ /* 0x000fea0003c3ffff */
        .type           $_ZN7cutlass13device_kernelIN5flash19enable_sm80_to_sm89INS1_16FlashAttnBwdSm80INS1_25CollectiveMainloopBwdSm80ILi2ELi2EN4cute5tupleIJNS5_1CILi128EEES8_NS7_ILi64EEEEEENS_10bfloat16_tEfNS_4arch4Sm80ELb0ELb1ELb1ELb1ELb1ELb0ELb0ELb0ELi2ELi4ELi4ELi4ELb0EEENS1_24CollectiveEpilogueBwdGQAISA_fSD_Li256ELb1ELb1EEENS1_19SingleTileSchedulerILb1ELb0ELb0ELi128EEEEEEEEEvNT_6ParamsE$_ZN4cute3eso3ESOILb1ELb0EJNS_6LayoutINS_5tupleIJNS3_IJNS_1CILi2EEES5_EEES6_EEENS3_IJNS3_IJNS4_ILi1EEES5_EEENS3_IJNS4_ILi32EEENS4_ILi64EEEEEEEEEEEiEEC2ERKSE_RKi,@function
        .size           $_ZN7cutlass13device_kernelIN5flash19enable_sm80_to_sm89INS1_16FlashAttnBwdSm80INS1_25CollectiveMainloopBwdSm80ILi2ELi2EN4cute5tupleIJNS5_1CILi128EEES8_NS7_ILi64EEEEEENS_10bfloat16_tEfNS_4arch4Sm80ELb0ELb1ELb1ELb1ELb1ELb0ELb0ELb0ELi2ELi4ELi4ELi4ELb0EEENS1_24CollectiveEpilogueBwdGQAISA_fSD_Li256ELb1ELb1EEENS1_19SingleTileSchedulerILb1ELb0ELb0ELi128EEEEEEEEEvNT_6ParamsE$_ZN4cute3eso3ESOILb1ELb0EJNS_6LayoutINS_5tupleIJNS3_IJNS_1CILi2EEES5_EEES6_EEENS3_IJNS3_IJNS4_ILi1EEES5_EEENS3_IJNS4_ILi32EEENS4_ILi64EEEEEEEEEEEiEEC2ERKSE_RKi,($_ZN7cutlass13device_kernelIN5flash19enable_sm80_to_sm89INS1_16FlashAttnBwdSm80INS1_25CollectiveMainloopBwdSm80ILi2ELi2EN4cute5tupleIJNS5_1CILi128EEES8_NS7_ILi64EEEEEENS_10bfloat16_tEfNS_4arch4Sm80ELb0ELb1ELb1ELb1ELb1ELb0ELb0ELb0ELi2ELi4ELi4ELi4ELb0EEENS1_24CollectiveEpilogueBwdGQAISA_fSD_Li256ELb1ELb1EEENS1_19SingleTileSchedulerILb1ELb0ELb0ELi128EEEEEEEEEvNT_6ParamsE$_ZN4cute3eso3ESOILb1ELb0EJNS_6LayoutINS_5tupleIJNS3_IJNS_1CILi2EEES5_S5_EEEEEENS3_IJNS3_IJNS4_ILi1EEES5_NS4_ILi4EEEEEEEEEEENS_10ViewEngineIPN7cutlass10bfloat16_tEEEEEC2ERKSC_RKSH_ - $_ZN7cutlass13device_kernelIN5flash19enable_sm80_to_sm89INS1_16FlashAttnBwdSm80INS1_25CollectiveMainloopBwdSm80ILi2ELi2EN4cute5tupleIJNS5_1CILi128EEES8_NS7_ILi64EEEEEENS_10bfloat16_tEfNS_4arch4Sm80ELb0ELb1ELb1ELb1ELb1ELb0ELb0ELb0ELi2ELi4ELi4ELi4ELb0EEENS1_24CollectiveEpilogueBwdGQAISA_fSD_Li256ELb1ELb1EEENS1_19SingleTileSchedulerILb1ELb0ELb0ELi128EEEEEEEEEvNT_6ParamsE$_ZN4cute3eso3ESOILb1ELb0EJNS_6LayoutINS_5tupleIJNS3_IJNS_1CILi2EEES5_EEES6_EEENS3_IJNS3_IJNS4_ILi1EEES5_EEENS3_IJNS4_ILi32EEENS4_ILi64EEEEEEEEEEEiEEC2ERKSE_RKi)
$_ZN7cutlass13device_kernelIN5flash19enable_sm80_to_sm89INS1_16FlashAttnBwdSm80INS1_25CollectiveMainloopBwdSm80ILi2ELi2EN4cute5tupleIJNS5_1CILi128EEES8_NS7_ILi64EEEEEENS_10bfloat16_tEfNS_4arch4Sm80ELb0ELb1ELb1ELb1ELb1ELb0ELb0ELb0ELi2ELi4ELi4ELi4ELb0EEENS1_24CollectiveEpilogueBwdGQAISA_fSD_Li256ELb1ELb1EEENS1_19SingleTileSchedulerILb1ELb0ELb0ELi128EEEEEEEEEvNT_6ParamsE$_ZN4cute3eso3ESOILb1ELb0EJNS_6LayoutINS_5tupleIJNS3_IJNS_1CILi2EEES5_EEES6_EEENS3_IJNS3_IJNS4_ILi1EEES5_EEENS3_IJNS4_ILi32EEENS4_ILi64EEEEEEEEEEEiEEC2ERKSE_RKi:
[----:B------:R-:W-:Y:S02]  /*9b10*/  IADD3 R2, R70, -c[0x0][0x20], RZ ;  /* 0x8000080046027a10 */ /* 0x000fe40007ffe0ff */
[----:B------:R-:W-:-:S03]  /*9b20*/  MOV R5, 0x0 ;  /* 0x0000000000057802 */ /* 0x000fc60000000f00 */
[----:B------:R1:W-:Y:S01]  /*9b30*/  STL [R2], R3 ;  /* 0x0000000302007387 */ /* 0x0003e20000100800 */
[----:B------:R-:W-:Y:S05]  /*9b40*/  RET.REL.NODEC R4 `(_ZN7cutlass13device_kernelIN5flash19enable_sm80_to_sm89INS1_16FlashAttnBwdSm80INS1_25CollectiveMainloopBwdSm80ILi2ELi2EN4cute5tupleIJNS5_1CILi128EEES8_NS7_ILi64EEEEEENS_10bfloat16_tEfNS_4arch4Sm80ELb0ELb1ELb1ELb1ELb1ELb0ELb0ELb0ELi2ELi4ELi4ELi4ELb0EEENS1_24CollectiveEpilogueBwdGQAISA_fSD_Li256ELb1ELb1EEENS1_19SingleTileSchedulerILb1ELb0ELb0ELi128EEEEEEEEEvNT_6ParamsE) ;  /* 0xffff64b004007950 */ /* 0x000fea0003c3ffff */
        .type           $_ZN7cutlass13device_kernelIN5flash19enable_sm80_to_sm89INS1_16FlashAttnBwdSm80INS1_25CollectiveMainloopBwdSm80ILi2ELi2EN4cute5tupleIJNS5_1CILi128EEES8_NS7_ILi64EEEEEENS_10bfloat16_tEfNS_4arch4Sm80ELb0ELb1ELb1ELb1ELb1ELb0ELb0ELb0ELi2ELi4ELi4ELi4ELb0EEENS1_24CollectiveEpilogueBwdGQAISA_fSD_Li256ELb1ELb1EEENS1_19SingleTileSchedulerILb1ELb0ELb0ELi128EEEEEEEEEvNT_6ParamsE$_ZN4cute3eso3ESOILb1ELb0EJNS_6LayoutINS_5tupleIJNS3_IJNS_1CILi2EEES5_S5_EEEEEENS3_IJNS3_IJNS4_ILi1EEES5_NS4_ILi4EEEEEEEEEEENS_10ViewEngineIPN7cutlass10bfloat16_tEEEEEC2ERKSC_RKSH_,@function
        .size           $_ZN7cutlass13device_kernelIN5flash19enable_sm80_to_sm89INS1_16FlashAttnBwdSm80INS1_25CollectiveMainloopBwdSm80ILi2ELi2EN4cute5tupleIJNS5_1CILi128EEES8_NS7_ILi64EEEEEENS_10bfloat16_tEfNS_4arch4Sm80ELb0ELb1ELb1ELb1ELb1ELb0ELb0ELb0ELi2ELi4ELi4ELi4ELb0EEENS1_24CollectiveEpilogueBwdGQAISA_fSD_Li256ELb1ELb1EEENS1_19SingleTileSchedulerILb1ELb0ELb0ELi128EEEEEEEEEvNT_6ParamsE$_ZN4cute3eso3ESOILb1ELb0EJNS_6LayoutINS_5tupleIJNS3_IJNS_1CILi2EEES5_S5_EEEEEENS3_IJNS3_IJNS4_ILi1EEES5_NS4_ILi4EEEEEEEEEEENS_10ViewEngineIPN7cutlass10bfloat16_tEEEEEC2ERKSC_RKSH_,($_ZN7cutlass13device_kernelIN5flash19enable_sm80_to_sm89INS1_16FlashAttnBwdSm80INS1_25CollectiveMainloopBwdSm80ILi2ELi2EN4cute5tupleIJNS5_1CILi128EEES8_NS7_ILi64EEEEEENS_10bfloat16_tEfNS_4arch4Sm80ELb0ELb1ELb1ELb1ELb1ELb0ELb0ELb0ELi2ELi4ELi4ELi4ELb0EEENS1_24CollectiveEpilogueBwdGQAISA_fSD_Li256ELb1ELb1EEENS1_19SingleTileSchedulerILb1ELb0ELb0ELi128EEEEEEEEEvNT_6ParamsE$_ZN4cute3eso3ESOILb1ELb0EJNS_6LayoutINS_5tupleIJNS3_IJNS_1CILi2EEES5_S5_EEEEEENS3_IJNS3_IJNS4_ILi1EEES5_NS4_ILi4EEEEEEEEEEEiEEC2ERKSC_RKi - $_ZN7cutlass13device_kernelIN5flash19enable_sm80_to_sm89INS1_16FlashAttnBwdSm80INS1_25CollectiveMainloopBwdSm80ILi2ELi2EN4cute5tupleIJNS5_1CILi128EEES8_NS7_ILi64EEEEEENS_10bfloat16_tEfNS_4arch4Sm80ELb0ELb1ELb1ELb1ELb1ELb0ELb0ELb0ELi2ELi4ELi4ELi4ELb0EEENS1_24CollectiveEpilogueBwdGQAISA_fSD_Li256ELb1ELb1EEENS1_19SingleTileSchedulerILb1ELb0ELb0ELi128EEEEEEEEEvNT_6ParamsE$_ZN4cute3eso3ESOILb1ELb0EJNS_6LayoutINS_5tupleIJNS3_IJNS_1CILi2EEES5_S5_EEEEEENS3_IJNS3_IJNS4_ILi1EEES5_NS4_ILi4EEEEEEEEEEENS_10ViewEngineIPN7cutlass10bfloat16_tEEEEEC2ERKSC_RKSH_)
$_ZN7cutlass13device_kernelIN5flash19enable_sm80_to_sm89INS1_16FlashAttnBwdSm80INS1_25CollectiveMainloopBwdSm80ILi2ELi2EN4cute5tupleIJNS5_1CILi128EEES8_NS7_ILi64EEEEEENS_10bfloat16_tEfNS_4arch4Sm80ELb0ELb1ELb1ELb1ELb1ELb0ELb0ELb0ELi2ELi4ELi4ELi4ELb0EEENS1_24CollectiveEpilogueBwdGQAISA_fSD_Li256ELb1ELb1EEENS1_19SingleTileSchedulerILb1ELb0ELb0ELi128EEEEEEEEEvNT_6ParamsE$_ZN4cute3eso3ESOILb1ELb0EJNS_6LayoutINS_5tupleIJNS3_IJNS_1CILi2EEES5_S5_EEEEEENS3_IJNS3_IJNS4_ILi1EEES5_NS4_ILi4EEEEEEEEEEENS_10ViewEngineIPN7cutlass10bfloat16_tEEEEEC2ERKSC_RKSH_:
[----:B------:R-:W-:Y:S01]  /*9b50*/  IADD3 R2, R70, -c[0x0][0x20], RZ ;  /* 0x8000080046027a10 */ /* 0x000fe20007ffe0ff */
[----:B------:R-:W-:Y:S01]  /*9b60*/  IMAD.MOV.U32 R7, RZ, RZ, R3 ;  /* 0x000000ffff077224 */ /* 0x000fe200078e0003 */
[----:B------:R-:W-:-:S04]  /*9b70*/  MOV R5, 0x0 ;  /* 0x0000000000057802 */ /* 0x000fc80000000f00 */
[----:B------:R1:W-:Y:S01]  /*9b80*/  STL.64 [R2], R6 ;  /* 0x0000000602007387 */ /* 0x0003e20000100a00 */
[----:B------:R-:W-:Y:S05]  /*9b90*/  RET.REL.NODEC R4 `(_ZN7cutlass13device_kernelIN5flash19enable_sm80_to_sm89INS1_16FlashAttnBwdSm80INS1_25CollectiveMainloopBwdSm80ILi2ELi2EN4cute5tupleIJNS5_1CILi128EEES8_NS7_ILi64EEEEEENS_10bfloat16_tEfNS_4arch4Sm80ELb0ELb1ELb1ELb1ELb1ELb0ELb0ELb0ELi2ELi4ELi4ELi4ELb0EEENS1_24CollectiveEpilogueBwdGQAISA_fSD_Li256ELb1ELb1EEENS1_19SingleTileSchedulerILb1ELb0ELb0ELi128EEEEEEEEEvNT_6ParamsE) ;  /* 0xffff646004007950 */ /* 0x000fea0003c3ffff */
        .type           $_ZN7cutlass13device_kernelIN5flash19enable_sm80_to_sm89INS1_16FlashAttnBwdSm80INS1_25CollectiveMainloopBwdSm80ILi2ELi2EN4cute5tupleIJNS5_1CILi128EEES8_NS7_ILi64EEEEEENS_10bfloat16_tEfNS_4arch4Sm80ELb0ELb1ELb1ELb1ELb1ELb0ELb0ELb0ELi2ELi4ELi4ELi4ELb0EEENS1_24CollectiveEpilogueBwdGQAISA_fSD_Li256ELb1ELb1EEENS1_19SingleTileSchedulerILb1ELb0ELb0ELi128EEEEEEEEEvNT_6ParamsE$_ZN4cute3eso3ESOILb1ELb0EJNS_6LayoutINS_5tupleIJNS3_IJNS_1CILi2EEES5_S5_EEEEEENS3_IJNS3_IJNS4_ILi1EEES5_NS4_ILi4EEEEEEEEEEEiEEC2ERKSC_RKi,@function
        .size           $_ZN7cutlass13device_kernelIN5flash19enable_sm80_to_sm89INS1_16FlashAttnBwdSm80INS1_25CollectiveMainloopBwdSm80ILi2ELi2EN4cute5tupleIJNS5_1CILi128EEES8_NS7_ILi64EEEEEENS_10bfloat16_tEfNS_4arch4Sm80ELb0ELb1ELb1ELb1ELb1ELb0ELb0ELb0ELi2ELi4ELi4ELi4ELb0EEENS1_24CollectiveEpilogueBwdGQAISA_fSD_Li256ELb1ELb1EEENS1_19SingleTileSchedulerILb1ELb0ELb0ELi128EEEEEEEEEvNT_6ParamsE$_ZN4cute3eso3ESOILb1ELb0EJNS_6LayoutINS_5tupleIJNS3_IJNS_1CILi2EEES5_S5_EEEEEENS3_IJNS3_IJNS4_ILi1EEES5_NS4_ILi4EEEEEEEEEEEiEEC2ERKSC_RKi,($_ZN7cutlass13device_kernelIN5flash19enable_sm80_to_sm89INS1_16FlashAttnBwdSm80INS1_25CollectiveMainloopBwdSm80ILi2ELi2EN4cute5tupleIJNS5_1CILi128EEES8_NS7_ILi64EEEEEENS_10bfloat16_tEfNS_4arch4Sm80ELb0ELb1ELb1ELb1ELb1ELb0ELb0ELb0ELi2ELi4ELi4ELi4ELb0EEENS1_24CollectiveEpilogueBwdGQAISA_fSD_Li256ELb1ELb1EEENS1_19SingleTileSchedulerILb1ELb0ELb0ELi128EEEEEEEEEvNT_6ParamsE$_ZN4cute3eso3ESOILb1ELb0EJNS_6LayoutINS_5tupleIJNS3_IJNS_1CILi2EEES5_S5_EEES5_EEENS3_IJNS3_IJNS4_ILi1EEES5_NS4_ILi4EEEEEENS4_ILi64EEEEEEEENS_10ViewEngineIPN7cutlass10bfloat16_tEEEEEC2ERKSD_RKSI_ - $_ZN7cutlass13device_kernelIN5flash19enable_sm80_to_sm89INS1_16FlashAttnBwdSm80INS1_25CollectiveMainloopBwdSm80ILi2ELi2EN4cute5tupleIJNS5_1CILi128EEES8_NS7_ILi64EEEEEENS_10bfloat16_tEfNS_4arch4Sm80ELb0ELb1ELb1ELb1ELb1ELb0ELb0ELb0ELi2ELi4ELi4ELi4ELb0EEENS1_24CollectiveEpilogueBwdGQAISA_fSD_Li256ELb1ELb1EEENS1_19SingleTileSchedulerILb1ELb0ELb0ELi128EEEEEEEEEvNT_6ParamsE$_ZN4cute3eso3ESOILb1ELb0EJNS_6LayoutINS_5tupleIJNS3_IJNS_1CILi2EEES5_S5_EEEEEENS3_IJNS3_IJNS4_ILi1EEES5_NS4_ILi4EEEEEEEEEEEiEEC2ERKSC_RKi)
$_ZN7cutlass13device_kernelIN5flash19enable_sm80_to_sm89INS1_16FlashAttnBwdSm80INS1_25CollectiveMainloopBwdSm80ILi2ELi2EN4cute5tupleIJNS5_1CILi128EEES8_NS7_ILi64EEEEEENS_10bfloat16_tEfNS_4arch4Sm80ELb0ELb1ELb1ELb1ELb1ELb0ELb0ELb0ELi2ELi4ELi4ELi4ELb0EEENS1_24CollectiveEpilogueBwdGQAISA_fSD_Li256ELb1ELb1EEENS1_19SingleTileSchedulerILb1ELb0ELb0ELi128EEEEEEEEEvNT_6ParamsE$_ZN4cute3eso3ESOILb1ELb0EJNS_6LayoutINS_5tupleIJNS3_IJNS_1CILi2EEES5_S5_EEEEEENS3_IJNS3_IJNS4_ILi1EEES5_NS4_ILi4EEEEEEEEEEEiEEC2ERKSC_RKi:
[----:B------:R-:W-:Y:S02]  /*9ba0*/  IADD3 R2, R70, -c[0x0][0x20], RZ ;  /* 0x8000080046027a10 */ /* 0x000fe40007ffe0ff */
[----:B------:R-:W-:-:S03]  /*9bb0*/  MOV R5, 0x0 ;  /* 0x0000000000057802 */ /* 0x000fc60000000f00 */
[----:B------:R1:W-:Y:S01]  /*9bc0*/  STL [R2], R3 ;  /* 0x0000000302007387 */ /* 0x0003e20000100800 */
[----:B------:R-:W-:Y:S05]  /*9bd0*/  RET.REL.NODEC R4 `(_ZN7cutlass13device_kernelIN5flash19enable_sm80_to_sm89INS1_16FlashAttnBwdSm80INS1_25CollectiveMainloopBwdSm80ILi2ELi2EN4cute5tupleIJNS5_1CILi128EEES8_NS7_ILi64EEEEEENS_10bfloat16_tEfNS_4arch4Sm80ELb0ELb1ELb1ELb1ELb1ELb0ELb0ELb0ELi2ELi4ELi4ELi4ELb0EEENS1_24CollectiveEpilogueBwdGQAISA_fSD_Li256ELb1ELb1EEENS1_19SingleTileSchedulerILb1ELb0ELb0ELi128EEEEEEEEEvNT_6ParamsE) ;  /* 0xffff642004007950 */ /* 0x000fea0003c3ffff */
        .type           $_ZN7cutlass13device_kernelIN5flash19enable_sm80_to_sm89INS1_16FlashAttnBwdSm80INS1_25CollectiveMainloopBwdSm80ILi2ELi2EN4cute5tupleIJNS5_1CILi128EEES8_NS7_ILi64EEEEEENS_10bfloat16_tEfNS_4arch4Sm80ELb0ELb1ELb1ELb1ELb1ELb0ELb0ELb0ELi2ELi4ELi4ELi4ELb0EEENS1_24CollectiveEpilogueBwdGQAISA_fSD_Li256ELb1ELb1EEENS1_19SingleTileSchedulerILb1ELb0ELb0ELi128EEEEEEEEEvNT_6ParamsE$_ZN4cute3eso3ESOILb1ELb0EJNS_6LayoutINS_5tupleIJNS3_IJNS_1CILi2EEES5_S5_EEES5_EEENS3_IJNS3_IJNS4_ILi1EEES5_NS4_ILi4EEEEEENS4_ILi64EEEEEEEENS_10ViewEngineIPN7cutlass10bfloat16_tEEEEEC2ERKSD_RKSI_,@function
        .size           $_ZN7cutlass13device_kernelIN5flash19enable_sm80_to_sm89INS1_16FlashAttnBwdSm80INS1_25CollectiveMainloopBwdSm80ILi2ELi2EN4cute5tupleIJNS5_1CILi128EEES8_NS7_ILi64EEEEEENS_10bfloat16_tEfNS_4arch4Sm80ELb0ELb1ELb1ELb1ELb1ELb0ELb0ELb0ELi2ELi4ELi4ELi4ELb0EEENS1_24CollectiveEpilogueBwdGQAISA_fSD_Li256ELb1ELb1EEENS1_19SingleTileSchedulerILb1ELb0ELb0ELi128EEEEEEEEEvNT_6ParamsE$_ZN4cute3eso3ESOILb1ELb0EJNS_6LayoutINS_5tupleIJNS3_IJNS_1CILi2EEES5_S5_EEES5_EEENS3_IJNS3_IJNS4_ILi1EEES5_NS4_ILi4EEEEEENS4_ILi64EEEEEEEENS_10ViewEngineIPN7cutlass10bfloat16_tEEEEEC2ERKSD_RKSI_,($_ZN7cutlass13device_kernelIN5flash19enable_sm80_to_sm89INS1_16FlashAttnBwdSm80INS1_25CollectiveMainloopBwdSm80ILi2ELi2EN4cute5tupleIJNS5_1CILi128EEES8_NS7_ILi64EEEEEENS_10bfloat16_tEfNS_4arch4Sm80ELb0ELb1ELb1ELb1ELb1ELb0ELb0ELb0ELi2ELi4ELi4ELi4ELb0EEENS1_24CollectiveEpilogueBwdGQAISA_fSD_Li256ELb1ELb1EEENS1_19SingleTileSchedulerILb1ELb0ELb0ELi128EEEEEEEEEvNT_6ParamsE$_ZN4cute3eso3ESOILb1ELb0EJNS_6LayoutINS_5tupleIJNS3_IJNS_1CILi2EEES5_S5_EEES5_EEENS3_IJNS3_IJNS4_ILi1EEES5_NS4_ILi4EEEEEENS4_ILi64EEEEEEEEiEEC2ERKSD_RKi - $_ZN7cutlass13device_kernelIN5flash19enable_sm80_to_sm89INS1_16FlashAttnBwdSm80INS1_25CollectiveMainloopBwdSm80ILi2ELi2EN4cute5tupleIJNS5_1CILi128EEES8_NS7_ILi64EEEEEENS_10bfloat16_tEfNS_4arch4Sm80ELb0ELb1ELb1ELb1ELb1ELb0ELb0ELb0ELi2ELi4ELi4ELi4ELb0EEENS1_24CollectiveEpilogueBwdGQAISA_fSD_Li256ELb1ELb1EEENS1_19SingleTileSchedulerILb1ELb0ELb0ELi128EEEEEEEEEvNT_6ParamsE$_ZN4cute3eso3ESOILb1ELb0EJNS_6LayoutINS_5tupleIJNS3_IJNS_1CILi2EEES5_S5_EEES5_EEENS3_IJNS3_IJNS4_ILi1EEES5_NS4_ILi4EEEEEENS4_ILi64EEEEEEEENS_10ViewEngineIPN7cutlass10bfloat16_tEEEEEC2ERKSD_RKSI_)
$_ZN7cutlass13device_kernelIN5flash19enable_sm80_to_sm89INS1_16FlashAttnBwdSm80INS1_25CollectiveMainloopBwdSm80ILi2ELi2EN4cute5tupleIJNS5_1CILi128EEES8_NS7_ILi64EEEEEENS_10bfloat16_tEfNS_4arch4Sm80ELb0ELb1ELb1ELb1ELb1ELb0ELb0ELb0ELi2ELi4ELi4ELi4ELb0EEENS1_24CollectiveEpilogueBwdGQAISA_fSD_Li256ELb1ELb1EEENS1_19SingleTileSchedulerILb1ELb0ELb0ELi128EEEEEEEEEvNT_6ParamsE$_ZN4cute3eso3ESOILb1ELb0EJNS_6LayoutINS_5tupleIJNS3_IJNS_1CILi2EEES5_S5_EEES5_EEENS3_IJNS3_IJNS4_ILi1EEES5_NS4_ILi4EEEEEENS4_ILi64EEEEEEEENS_10ViewEngineIPN7cutlass10bfloat16_tEEEEEC2ERKSD_RKSI_:
[----:B------:R-:W-:Y:S01]  /*9be0*/  IADD3 R2, R25, -c[0x0][0x20], RZ ;  /* 0x8000080019027a10 */ /* 0x000fe20007ffe0ff */
[----:B------:R-:W-:Y:S01]  /*9bf0*/  IMAD.MOV.U32 R7, RZ, RZ, R3 ;  /* 0x000000ffff077224 */ /* 0x000fe200078e0003 */
[----:B------:R-:W-:-:S04]  /*9c00*/  MOV R5, 0x0 ;  /* 0x0000000000057802 */ /* 0x000fc80000000f00 */
[----:B------:R1:W-:Y:S01]  /*9c10*/  STL.64 [R2], R6 ;  /* 0x0000000602007387 */ /* 0x0003e20000100a00 */
[----:B------:R-:W-:Y:S05]  /*9c20*/  RET.REL.NODEC R4 `(_ZN7cutlass13device_kernelIN5flash19enable_sm80_to_sm89INS1_16FlashAttnBwdSm80INS1_25CollectiveMainloopBwdSm80ILi2ELi2EN4cute5tupleIJNS5_1CILi128EEES8_NS7_ILi64EEEEEENS_10bfloat16_tEfNS_4arch4Sm80ELb0ELb1ELb1ELb1ELb1ELb0ELb0ELb0ELi2ELi4ELi4ELi4ELb0EEENS1_24CollectiveEpilogueBwdGQAISA_fSD_Li256ELb1ELb1EEENS1_19SingleTileSchedulerILb1ELb0ELb0ELi128EEEEEEEEEvNT_6ParamsE) ;  /* 0xffff63d004007950 */ /* 0x000fea0003c3ffff */
        .type           $_ZN7cutlass13device_kernelIN5flash19enable_sm80_to_sm89INS1_16FlashAttnBwdSm80INS1_25CollectiveMainloopBwdSm80ILi2ELi2EN4cute5tupleIJNS5_1CILi128EEES8_NS7_ILi64EEEEEENS_10bfloat16_tEfNS_4arch4Sm80ELb0ELb1ELb1ELb1ELb1ELb0ELb0ELb0ELi2ELi4ELi4ELi4ELb0EEENS1_24CollectiveEpilogueBwdGQAISA_fSD_Li256ELb1ELb1EEENS1_19SingleTileSchedulerILb1ELb0ELb0ELi128EEEEEEEEEvNT_6ParamsE$_ZN4cute3eso3ESOILb1ELb0EJNS_6LayoutINS_5tupleIJNS3_IJNS_1CILi2EEES5_S5_EEES5_EEENS3_IJNS3_IJNS4_ILi1EEES5_NS4_ILi4EEEEEENS4_ILi64EEEEEEEEiEEC2ERKSD_RKi,@function
        .size           $_ZN7cutlass13device_kernelIN5flash19enable_sm80_to_sm89INS1_16FlashAttnBwdSm80INS1_25CollectiveMainloopBwdSm80ILi2ELi2EN4cute5tupleIJNS5_1CILi128EEES8_NS7_ILi64EEEEEENS_10bfloat16_tEfNS_4arch4Sm80ELb0ELb1ELb1ELb1ELb1ELb0ELb0ELb0ELi2ELi4ELi4ELi4ELb0EEENS1_24CollectiveEpilogueBwdGQAISA_fSD_Li256ELb1ELb1EEENS1_19SingleTileSchedulerILb1ELb0ELb0ELi128EEEEEEEEEvNT_6ParamsE$_ZN4cute3eso3ESOILb1ELb0EJNS_6LayoutINS_5tupleIJNS3_IJNS_1CILi2EEES5_S5_EEES5_EEENS3_IJNS3_IJNS4_ILi1EEES5_NS4_ILi4EEEEEENS4_ILi64EEEEEEEEiEEC2ERKSD_RKi,($_ZN7cutlass13device_kernelIN5flash19enable_sm80_to_sm89INS1_16FlashAttnBwdSm80INS1_25CollectiveMainloopBwdSm80ILi2ELi2EN4cute5tupleIJNS5_1CILi128EEES8_NS7_ILi64EEEEEENS_10bfloat16_tEfNS_4arch4Sm80ELb0ELb1ELb1ELb1ELb1ELb0ELb0ELb0ELi2ELi4ELi4ELi4ELb0EEENS1_24CollectiveEpilogueBwdGQAISA_fSD_Li256ELb1ELb1EEENS1_19SingleTileSchedulerILb1ELb0ELb0ELi128EEEEEEEEEvNT_6ParamsE$_ZN4cute3eso3ESOILb1ELb0EJNS_6LayoutINS_5tupleIJNS3_IJNS_1CILi2EEES5_S5_EEES5_EEENS3_IJNS3_IJNS4_ILi1EEES5_NS4_ILi4EEEEEENS4_ILi8EEEEEEEENS_10ViewEngineIPN7cutlass10bfloat16_tEEEEEC2ERKSD_RKSI_ - $_ZN7cutlass13device_kernelIN5flash19enable_sm80_to_sm89INS1_16FlashAttnBwdSm80INS1_25CollectiveMainloopBwdSm80ILi2ELi2EN4cute5tupleIJNS5_1CILi128EEES8_NS7_ILi64EEEEEENS_10bfloat16_tEfNS_4arch4Sm80ELb0ELb1ELb1ELb1ELb1ELb0ELb0ELb0ELi2ELi4ELi4ELi4ELb0EEENS1_24CollectiveEpilogueBwdGQAISA_fSD_Li256ELb1ELb1EEENS1_19SingleTileSchedulerILb1ELb0ELb0ELi128EEEEEEEEEvNT_6ParamsE$_ZN4cute3eso3ESOILb1ELb0EJNS_6LayoutINS_5tupleIJNS3_IJNS_1CILi2EEES5_S5_EEES5_EEENS3_IJNS3_IJNS4_ILi1EEES5_NS4_ILi4EEEEEENS4_ILi64EEEEEEEEiEEC2ERKSD_RKi)
$_ZN7cutlass13device_kernelIN5flash19enable_sm80_to_sm89INS1_16FlashAttnBwdSm80INS1_25CollectiveMainloopBwdSm80ILi2ELi2EN4cute5tupleIJNS5_1CILi128EEES8_NS7_ILi64EEEEEENS_10bfloat16_tEfNS_4arch4Sm80ELb0ELb1ELb1ELb1ELb1ELb0ELb0ELb0ELi2ELi4ELi4ELi4ELb0EEENS1_24CollectiveEpilogueBwdGQAISA_fSD_Li256ELb1ELb1EEENS1_19SingleTileSchedulerILb1ELb0ELb0ELi128EEEEEEEEEvNT_6ParamsE$_ZN4cute3eso3ESOILb1ELb0EJNS_6LayoutINS_5tupleIJNS3_IJNS_1CILi2EEES5_S5_EEES5_EEENS3_IJNS3_IJNS4_ILi1EEES5_NS4_ILi4EEEEEENS4_ILi64EEEEEEEEiEEC2ERKSD_RKi:
[----:B------:R-:W-:Y:S02]  /*9c30*/  IADD3 R2, R25, -c[0x0][0x20], RZ ;  /* 0x8000080019027a10 */ /* 0x000fe40007ffe0ff */
[----:B------:R-:W-:-:S03]  /*9c40*/  MOV R5, 0x0 ;  /* 0x0000000000057802 */ /* 0x000fc60000000f00 */
[----:B------:R1:W-:Y:S01]  /*9c50*/  STL [R2], R3 ;  /* 0x0000000302007387 */ /* 0x0003e20000100800 */
[----:B------:R-:W-:Y:S05]  /*9c60*/  RET.REL.NODEC R4 `(_ZN7cutlass13device_kernelIN5flash19enable_sm80_to_sm89INS1_16FlashAttnBwdSm80INS1_25CollectiveMainloopBwdSm80ILi2ELi2EN4cute5tupleIJNS5_1CILi128EEES8_NS7_ILi64EEEEEENS_10bfloat16_tEfNS_4arch4Sm80ELb0ELb1ELb1ELb1ELb1ELb0ELb0ELb0ELi2ELi4ELi4ELi4ELb0EEENS1_24CollectiveEpilogueBwdGQAISA_fSD_Li256ELb1ELb1EEENS1_19SingleTileSchedulerILb1ELb0ELb0ELi128EEEEEEEEEvNT_6ParamsE) ;  /* 0xffff639004007950 */ /* 0x000fea0003c3ffff */
        .type           $_ZN7cutlass13device_kernelIN5flash19enable_sm80_to_sm89INS1_16FlashAttnBwdSm80INS1_25CollectiveMainloopBwdSm80ILi2ELi2EN4cute5tupleIJNS5_1CILi128EEES8_NS7_ILi64EEEEEENS_10bfloat16_tEfNS_4arch4Sm80ELb0ELb1ELb1ELb1ELb1ELb0ELb0ELb0ELi2ELi4ELi4ELi4ELb0EEENS1_24CollectiveEpilogueBwdGQAISA_fSD_Li256ELb1ELb1EEENS1_19SingleTileSchedulerILb1ELb0ELb0ELi128EEEEEEEEEvNT_6ParamsE$_ZN4cute3eso3ESOILb1ELb0EJNS_6LayoutINS_5tupleIJNS3_IJNS_1CILi2EEES5_S5_EEES5_EEENS3_IJNS3_IJNS4_ILi1EEES5_NS4_ILi4EEEEEENS4_ILi8EEEEEEEENS_10ViewEngineIPN7cutlass10bfloat16_tEEEEEC2ERKSD_RKSI_,@function
        .size           $_ZN7cutlass13device_kernelIN5flash19enable_sm80_to_sm89INS1_16FlashAttnBwdSm80INS1_25CollectiveMainloopBwdSm80ILi2ELi2EN4cute5tupleIJNS5_1CILi128EEES8_NS7_ILi64EEEEEENS_10bfloat16_tEfNS_4arch4Sm80ELb0ELb1ELb1ELb1ELb1ELb0ELb0ELb0ELi2ELi4ELi4ELi4ELb0EEENS1_24CollectiveEpilogueBwdGQAISA_fSD_Li256ELb1ELb1EEENS1_19SingleTileSchedulerILb1ELb0ELb0ELi128EEEEEEEEEvNT_6ParamsE$_ZN4cute3eso3ESOILb1ELb0EJNS_6LayoutINS_5tupleIJNS3_IJNS_1CILi2EEES5_S5_EEES5_EEENS3_IJNS3_IJNS4_ILi1EEES5_NS4_ILi4EEEEEENS4_ILi8EEEEEEEENS_10ViewEngineIPN7cutlass10bfloat16_tEEEEEC2ERKSD_RKSI_,($_ZN7cutlass13device_kernelIN5flash19enable_sm80_to_sm89INS1_16FlashAttnBwdSm80INS1_25CollectiveMainloopBwdSm80ILi2ELi2EN4cute5tupleIJNS5_1CILi128EEES8_NS7_ILi64EEEEEENS_10bfloat16_tEfNS_4arch4Sm80ELb0ELb1ELb1ELb1ELb1ELb0ELb0ELb0ELi2ELi4ELi4ELi4ELb0EEENS1_24CollectiveEpilogueBwdGQAISA_fSD_Li256ELb1ELb1EEENS1_19SingleTileSchedulerILb1ELb0ELb0ELi128EEEEEEEEEvNT_6ParamsE$_ZN4cute3eso3ESOILb1ELb0EJNS_6LayoutINS_5tupleIJNS3_IJNS_1CILi2EEES5_S5_EEES5_EEENS3_IJNS3_IJNS4_ILi1EEES5_NS4_ILi4EEEEEENS4_ILi8EEEEEEEEiEEC2ERKSD_RKi - $_ZN7cutlass13device_kernelIN5flash19enable_sm80_to_sm89INS1_16FlashAttnBwdSm80INS1_25CollectiveMainloopBwdSm80ILi2ELi2EN4cute5tupleIJNS5_1CILi128EEES8_NS7_ILi64EEEEEENS_10bfloat16_tEfNS_4arch4Sm80ELb0ELb1ELb1ELb1ELb1ELb0ELb0ELb0ELi2ELi4ELi4ELi4ELb0EEENS1_24CollectiveEpilogueBwdGQAISA_fSD_Li256ELb1ELb1EEENS1_19SingleTileSchedulerILb1ELb0ELb0ELi128EEEEEEEEEvNT_6ParamsE$_ZN4cute3eso3ESOILb1ELb0EJNS_6LayoutINS_5tupleIJNS3_IJNS_1CILi2EEES5_S5_EEES5_EEENS3_IJNS3_IJNS4_ILi1EEES5_NS4_ILi4EEEEEENS4_ILi8EEEEEEEENS_10ViewEngineIPN7cutlass10bfloat16_tEEEEEC2ERKSD_RKSI_)
$_ZN7cutlass13device_kernelIN5flash19enable_sm80_to_sm89INS1_16FlashAttnBwdSm80INS1_25CollectiveMainloopBwdSm80ILi2ELi2EN4cute5tupleIJNS5_1CILi128EEES8_NS7_ILi64EEEEEENS_10bfloat16_tEfNS_4arch4Sm80ELb0ELb1ELb1ELb1ELb1ELb0ELb0ELb0ELi2ELi4ELi4ELi4ELb0EEENS1_24CollectiveEpilogueBwdGQAISA_fSD_Li256ELb1ELb1EEENS1_19SingleTileSchedulerILb1ELb0ELb0ELi128EEEEEEEEEvNT_6ParamsE$_ZN4cute3eso3ESOILb1ELb0EJNS_6LayoutINS_5tupleIJNS3_IJNS_1CILi2EEES5_S5_EEES5_EEENS3_IJNS3_IJNS4_ILi1EEES5_NS4_ILi4EEEEEENS4_ILi8EEEEEEEENS_10ViewEngineIPN7cutlass10bfloat16_tEEEEEC2ERKSD_RKSI_:
[----:B------:R-:W-:Y:S01]  /*9c70*/  IADD3 R2, R70, -c[0x0][0x20], RZ ;  /* 0x8000080046027a10 */ /* 0x000fe20007ffe0ff */
[----:B------:R-:W-:Y:S01]  /*9c80*/  IMAD.MOV.U32 R7, RZ, RZ, R3 ;  /* 0x000000ffff077224 */ /* 0x000fe200078e0003 */
[----:B------:R-:W-:-:S04]  /*9c90*/  MOV R5, 0x0 ;  /* 0x0000000000057802 */ /* 0x000fc80000000f00 */
[----:B------:R1:W-:Y:S01]  /*9ca0*/  STL.64 [R2], R6 ;  /* 0x0000000602007387 */ /* 0x0003e20000100a00 */
[----:B------:R-:W-:Y:S05]  /*9cb0*/  RET.REL.NODEC R4 `(_ZN7cutlass13device_kernelIN5flash19enable_sm80_to_sm89INS1_16FlashAttnBwdSm80INS1_25CollectiveMainloopBwdSm80ILi2ELi2EN4cute5tupleIJNS5_1CILi128EEES8_NS7_ILi64EEEEEENS_10bfloat16_tEfNS_4arch4Sm80ELb0ELb1ELb1ELb1ELb1ELb0ELb0ELb0ELi2ELi4ELi4ELi4ELb0EEENS1_24CollectiveEpilogueBwdGQAISA_fSD_Li256ELb1ELb1EEENS1_19SingleTileSchedulerILb1ELb0ELb0ELi128EEEEEEEEEvNT_6ParamsE) ;  /* 0xffff634004007950 */ /* 0x000fea0003c3ffff */
        .type           $_ZN7cutlass13device_kernelIN5flash19enable_sm80_to_sm89INS1_16FlashAttnBwdSm80INS1_25CollectiveMainloopBwdSm80ILi2ELi2EN4cute5tupleIJNS5_1CILi128EEES8_NS7_ILi64EEEEEENS_10bfloat16_tEfNS_4arch4Sm80ELb0ELb1ELb1ELb1ELb1ELb0ELb0ELb0ELi2ELi4ELi4ELi4ELb0EEENS1_24CollectiveEpilogueBwdGQAISA_fSD_Li256ELb1ELb1EEENS1_19SingleTileSchedulerILb1ELb0ELb0ELi128EEEEEEEEEvNT_6ParamsE$_ZN4cute3eso3ESOILb1ELb0EJNS_6LayoutINS_5tupleIJNS3_IJNS_1CILi2EEES5_S5_EEES5_EEENS3_IJNS3_IJNS4_ILi1EEES5_NS4_ILi4EEEEEENS4_ILi8EEEEEEEEiEEC2ERKSD_RKi,@function
        .size           $_ZN7cutlass13device_kernelIN5flash19enable_sm80_to_sm89INS1_16FlashAttnBwdSm80INS1_25CollectiveMainloopBwdSm80ILi2ELi2EN4cute5tupleIJNS5_1CILi128EEES8_NS7_ILi64EEEEEENS_10bfloat16_tEfNS_4arch4Sm80ELb0ELb1ELb1ELb1ELb1ELb0ELb0ELb0ELi2ELi4ELi4ELi4ELb0EEENS1_24CollectiveEpilogueBwdGQAISA_fSD_Li256ELb1ELb1EEENS1_19SingleTileSchedulerILb1ELb0ELb0ELi128EEEEEEEEEvNT_6ParamsE$_ZN4cute3eso3ESOILb1ELb0EJNS_6LayoutINS_5tupleIJNS3_IJNS_1CILi2EEES5_S5_EEES5_EEENS3_IJNS3_IJNS4_ILi1EEES5_NS4_ILi4EEEEEENS4_ILi8EEEEEEEEiEEC2ERKSD_RKi,($_ZN7cutlass13device_kernelIN5flash19enable_sm80_to_sm89INS1_16FlashAttnBwdSm80INS1_25CollectiveMainloopBwdSm80ILi2ELi2EN4cute5tupleIJNS5_1CILi128EEES8_NS7_ILi64EEEEEENS_10bfloat16_tEfNS_4arch4Sm80ELb0ELb1ELb1ELb1ELb1ELb0ELb0ELb0ELi2ELi4ELi4ELi4ELb0EEENS1_24CollectiveEpilogueBwdGQAISA_fSD_Li256ELb1ELb1EEENS1_19SingleTileSchedulerILb1ELb0ELb0ELi128EEEEEEEEEvNT_6ParamsE$_ZN4cute3eso3ESOILb1ELb0EJNS_6LayoutINS_5tupleIJNS3_IJNS_1CILi4EEENS4_ILi1EEEEEEEEENS3_IJNS3_IJS6_NS4_ILi0EEEEEEEEEEENS_10ViewEngineINS_8gmem_ptrIPKfEEEEEEC2ERKSC_RKSI_ - $_ZN7cutlass13device_kernelIN5flash19enable_sm80_to_sm89INS1_16FlashAttnBwdSm80INS1_25CollectiveMainloopBwdSm80ILi2ELi2EN4cute5tupleIJNS5_1CILi128EEES8_NS7_ILi64EEEEEENS_10bfloat16_tEfNS_4arch4Sm80ELb0ELb1ELb1ELb1ELb1ELb0ELb0ELb0ELi2ELi4ELi4ELi4ELb0EEENS1_24CollectiveEpilogueBwdGQAISA_fSD_Li256ELb1ELb1EEENS1_19SingleTileSchedulerILb1ELb0ELb0ELi128EEEEEEEEEvNT_6ParamsE$_ZN4cute3eso3ESOILb1ELb0EJNS_6LayoutINS_5tupleIJNS3_IJNS_1CILi2EEES5_S5_EEES5_EEENS3_IJNS3_IJNS4_ILi1EEES5_NS4_ILi4EEEEEENS4_ILi8EEEEEEEEiEEC2ERKSD_RKi)
$_ZN7cutlass13device_kernelIN5flash19enable_sm80_to_sm89INS1_16FlashAttnBwdSm80INS1_25CollectiveMainloopBwdSm80ILi2ELi2EN4cute5tupleIJNS5_1CILi128EEES8_NS7_ILi64EEEEEENS_10bfloat16_tEfNS_4arch4Sm80ELb0ELb1ELb1ELb1ELb1ELb0ELb0ELb0ELi2ELi4ELi4ELi4ELb0EEENS1_24CollectiveEpilogueBwdGQAISA_fSD_Li256ELb1ELb1EEENS1_19SingleTileSchedulerILb1ELb0ELb0ELi128EEEEEEEEEvNT_6ParamsE$_ZN4cute3eso3ESOILb1ELb0EJNS_6LayoutINS_5tupleIJNS3_IJNS_1CILi2EEES5_S5_EEES5_EEENS3_IJNS3_IJNS4_ILi1EEES5_NS4_ILi4EEEEEENS4_ILi8EEEEEEEEiEEC2ERKSD_RKi:
[----:B------:R-:W-:Y:S02]  /*9cc0*/  IADD3 R2, R70, -c[0x0][0x20], RZ ;  /* 0x8000080046027a10 */ /* 0x000fe40007ffe0ff */
[----:B------:R-:W-:-:S03]  /*9cd0*/  MOV R5, 0x0 ;  /* 0x0000000000057802 */ /* 0x000fc60000000f00 */
[----:B------:R1:W-:Y:S01]  /*9ce0*/  STL [R2], R3 ;  /* 0x0000000302007387 */ /* 0x0003e20000100800 */
[----:B------:R-:W-:Y:S05]  /*9cf0*/  RET.REL.NODEC R4 `(_ZN7cutlass13device_kernelIN5flash19enable_sm80_to_sm89INS1_16FlashAttnBwdSm80INS1_25CollectiveMainloopBwdSm80ILi2ELi2EN4cute5tupleIJNS5_1CILi128EEES8_NS7_ILi64EEEEEENS_10bfloat16_tEfNS_4arch4Sm80ELb0ELb1ELb1ELb1ELb1ELb0ELb0ELb0ELi2ELi4ELi4ELi4ELb0EEENS1_24CollectiveEpilogueBwdGQAISA_fSD_Li256ELb1ELb1EEENS1_19SingleTileSchedulerILb1ELb0ELb0ELi128EEEEEEEEEvNT_6ParamsE) ;  /* 0xffff630004007950 */ /* 0x000fea0003c3ffff */
        .type           $_ZN7cutlass13device_kernelIN5flash19enable_sm80_to_sm89INS1_16FlashAttnBwdSm80INS1_25CollectiveMainloopBwdSm80ILi2ELi2EN4cute5tupleIJNS5_1CILi128EEES8_NS7_ILi64EEEEEENS_10bfloat16_tEfNS_4arch4Sm80ELb0ELb1ELb1ELb1ELb1ELb0ELb0ELb0ELi2ELi4ELi4ELi4ELb0EEENS1_24CollectiveEpilogueBwdGQAISA_fSD_Li256ELb1ELb1EEENS1_19SingleTileSchedulerILb1ELb0ELb0ELi128EEEEEEEEEvNT_6ParamsE$_ZN4cute3eso3ESOILb1ELb0EJNS_6LayoutINS_5tupleIJNS3_IJNS_1CILi4EEENS4_ILi1EEEEEEEEENS3_IJNS3_IJS6_NS4_ILi0EEEEEEEEEEENS_10ViewEngineINS_8gmem_ptrIPKfEEEEEEC2ERKSC_RKSI_,@function
        .size           $_ZN7cutlass13device_kernelIN5flash19enable_sm80_to_sm89INS1_16FlashAttnBwdSm80INS1_25CollectiveMainloopBwdSm80ILi2ELi2EN4cute5tupleIJNS5_1CILi128EEES8_NS7_ILi64EEEEEENS_10bfloat16_tEfNS_4arch4Sm80ELb0ELb1ELb1ELb1ELb1ELb0ELb0ELb0ELi2ELi4ELi4ELi4ELb0EEENS1_24CollectiveEpilogueBwdGQAISA_fSD_Li256ELb1ELb1EEENS1_19SingleTileSchedulerILb1ELb0ELb0ELi128EEEEEEEEEvNT_6ParamsE$_ZN4cute3eso3ESOILb1ELb0EJNS_6LayoutINS_5tupleIJNS3_IJNS_1CILi4EEENS4_ILi1EEEEEEEEENS3_IJNS3_IJS6_NS4_ILi0EEEEEEEEEEENS_10ViewEngineINS_8gmem_ptrIPKfEEEEEEC2ERKSC_RKSI_,($_ZN7cutlass13device_kernelIN5flash19enable_sm80_to_sm89INS1_16FlashAttnBwdSm80INS1_25CollectiveMainloopBwdSm80ILi2ELi2EN4cute5tupleIJNS5_1CILi128EEES8_NS7_ILi64EEEEEENS_10bfloat16_tEfNS_4arch4Sm80ELb0ELb1ELb1ELb1ELb1ELb0ELb0ELb0ELi2ELi4ELi4ELi4ELb0EEENS1_24CollectiveEpilogueBwdGQAISA_fSD_Li256ELb1ELb1EEENS1_19SingleTileSchedulerILb1ELb0ELb0ELi128EEEEEEEEEvNT_6ParamsE$_ZN4cute3eso3ESOILb1ELb0EJNS_6LayoutINS_5tupleIJNS3_IJNS_1CILi4EEENS4_ILi1EEEEEEEEENS3_IJNS3_IJS6_NS4_ILi0EEEEEEEEEEENS_10ViewEngineINS_8smem_ptrIPfEEEEEEC2ERKSC_RKSH_ - $_ZN7cutlass13device_kernelIN5flash19enable_sm80_to_sm89INS1_16FlashAttnBwdSm80INS1_25CollectiveMainloopBwdSm80ILi2ELi2EN4cute5tupleIJNS5_1CILi128EEES8_NS7_ILi64EEEEEENS_10bfloat16_tEfNS_4arch4Sm80ELb0ELb1ELb1ELb1ELb1ELb0ELb0ELb0ELi2ELi4ELi4ELi4ELb0EEENS1_24CollectiveEpilogueBwdGQAISA_fSD_Li256ELb1ELb1EEENS1_19SingleTileSchedulerILb1ELb0ELb0ELi128EEEEEEEEEvNT_6ParamsE$_ZN4cute3eso3ESOILb1ELb0EJNS_6LayoutINS_5tupleIJNS3_IJNS_1CILi4EEENS4_ILi1EEEEEEEEENS3_IJNS3_IJS6_NS4_ILi0EEEEEEEEEEENS_10ViewEngineINS_8gmem_ptrIPKfEEEEEEC2ERKSC_RKSI_)
$_ZN7cutlass13device_kernelIN5flash19enable_sm80_to_sm89INS1_16FlashAttnBwdSm80INS1_25CollectiveMainloopBwdSm80ILi2ELi2EN4cute5tupleIJNS5_1CILi128EEES8_NS7_ILi64EEEEEENS_10bfloat16_tEfNS_4arch4Sm80ELb0ELb1ELb1ELb1ELb1ELb0ELb0ELb0ELi2ELi4ELi4ELi4ELb0EEENS1_24CollectiveEpilogueBwdGQAISA_fSD_Li256ELb1ELb1EEENS1_19SingleTileSchedulerILb1ELb0ELb0ELi128EEEEEEEEEvNT_6ParamsE$_ZN4cute3eso3ESOILb1ELb0EJNS_6LayoutINS_5tupleIJNS3_IJNS_1CILi4EEENS4_ILi1EEEEEEEEENS3_IJNS3_IJS6_NS4_ILi0EEEEEEEEEEENS_10ViewEngineINS_8gmem_ptrIPKfEEEEEEC2ERKSC_RKSI_:
[----:B------:R-:W-:Y:S01]  /*9d00*/  IADD3 R4, R7, -c[0x0][0x20], RZ ;  /* 0x8000080007047a10 */ /* 0x000fe20007ffe0ff */
[----:B------:R-:W-:Y:S01]  /*9d10*/  IMAD.MOV.U32 R10, RZ, RZ, R6 ;  /* 0x000000ffff0a7224 */ /* 0x000fe200078e0006 */
[----:B------:R-:W-:-:S03]  /*9d20*/  MOV R11, 0x0 ;  /* 0x00000000000b7802 */ /* 0x000fc60000000f00 */
[----:B------:R1:W-:Y:S01]  /*9d30*/  STL.64 [R4], R2 ;  /* 0x0000000204007387 */ /* 0x0003e20000100a00 */
[----:B------:R-:W-:Y:S05]  /*9d40*/  RET.REL.NODEC R10 `(_ZN7cutlass13device_kernelIN5flash19enable_sm80_to_sm89INS1_16FlashAttnBwdSm80INS1_25CollectiveMainloopBwdSm80ILi2ELi2EN4cute5tupleIJNS5_1CILi128EEES8_NS7_ILi64EEEEEENS_10bfloat16_tEfNS_4arch4Sm80ELb0ELb1ELb1ELb1ELb1ELb0ELb0ELb0ELi2ELi4ELi4ELi4ELb0EEENS1_24CollectiveEpilogueBwdGQAISA_fSD_Li256ELb1ELb1EEENS1_19SingleTileSchedulerILb1ELb0ELb0ELi128EEEEEEEEEvNT_6ParamsE) ;  /* 0xffff62b00a007950 */ /* 0x000fea0003c3ffff */
        .type           $_ZN7cutlass13device_kernelIN5flash19enable_sm80_to_sm89INS1_16FlashAttnBwdSm80INS1_25CollectiveMainloopBwdSm80ILi2ELi2EN4cute5tupleIJNS5_1CILi128EEES8_NS7_ILi64EEEEEENS_10bfloat16_tEfNS_4arch4Sm80ELb0ELb1ELb1ELb1ELb1ELb0ELb0ELb0ELi2ELi4ELi4ELi4ELb0EEENS1_24CollectiveEpilogueBwdGQAISA_fSD_Li256ELb1ELb1EEENS1_19SingleTileSchedulerILb1ELb0ELb0ELi128EEEEEEEEEvNT_6ParamsE$_ZN4cute3eso3ESOILb1ELb0EJNS_6LayoutINS_5tupleIJNS3_IJNS_1CILi4EEENS4_ILi1EEEEEEEEENS3_IJNS3_IJS6_NS4_ILi0EEEEEEEEEEENS_10ViewEngineINS_8smem_ptrIPfEEEEEEC2ERKSC_RKSH_,@function
        .size           $_ZN7cutlass13device_kernelIN5flash19enable_sm80_to_sm89INS1_16FlashAttnBwdSm80INS1_25CollectiveMainloopBwdSm80ILi2ELi2EN4cute5tupleIJNS5_1CILi128EEES8_NS7_ILi64EEEEEENS_10bfloat16_tEfNS_4arch4Sm80ELb0ELb1ELb1ELb1ELb1ELb0ELb0ELb0ELi2ELi4ELi4ELi4ELb0EEENS1_24CollectiveEpilogueBwdGQAISA_fSD_Li256ELb1ELb1EEENS1_19SingleTileSchedulerILb1ELb0ELb0ELi128EEEEEEEEEvNT_6ParamsE$_ZN4cute3eso3ESOILb1ELb0EJNS_6LayoutINS_5tupleIJNS3_IJNS_1CILi4EEENS4_ILi1EEEEEEEEENS3_IJNS3_IJS6_NS4_ILi0EEEEEEEEEEENS_10ViewEngineINS_8smem_ptrIPfEEEEEEC2ERKSC_RKSH_,($_ZN7cutlass13device_kernelIN5flash19enable_sm80_to_sm89INS1_16FlashAttnBwdSm80INS1_25CollectiveMainloopBwdSm80ILi2ELi2EN4cute5tupleIJNS5_1CILi128EEES8_NS7_ILi64EEEEEENS_10bfloat16_tEfNS_4arch4Sm80ELb0ELb1ELb1ELb1ELb1ELb0ELb0ELb0ELi2ELi4ELi4ELi4ELb0EEENS1_24CollectiveEpilogueBwdGQAISA_fSD_Li256ELb1ELb1EEENS1_19SingleTileSchedulerILb1ELb0ELb0ELi128EEEEEEEEEvNT_6ParamsE$_ZN4cute3eso3ESOILb1ELb0EJNS_6LayoutINS_5tupleIJNS3_IJNS_1CILi4EEENS4_ILi1EEEEEEEEENS3_IJNS3_IJS6_NS4_ILi0EEEEEEEEEEENS_10ViewEngineIPjEEEEC2ERKSC_RKSF_ - $_ZN7cutlass13device_kernelIN5flash19enable_sm80_to_sm89INS1_16FlashAttnBwdSm80INS1_25CollectiveMainloopBwdSm80ILi2ELi2EN4cute5tupleIJNS5_1CILi128EEES8_NS7_ILi64EEEEEENS_10bfloat16_tEfNS_4arch4Sm80ELb0ELb1ELb1ELb1ELb1ELb0ELb0ELb0ELi2ELi4ELi4ELi4ELb0EEENS1_24CollectiveEpilogueBwdGQAISA_fSD_Li256ELb1ELb1EEENS1_19SingleTileSchedulerILb1ELb0ELb0ELi128EEEEEEEEEvNT_6ParamsE$_ZN4cute3eso3ESOILb1ELb0EJNS_6LayoutINS_5tupleIJNS3_IJNS_1CILi4EEENS4_ILi1EEEEEEEEENS3_IJNS3_IJS6_NS4_ILi0EEEEEEEEEEENS_10ViewEngineINS_8smem_ptrIPfEEEEEEC2ERKSC_RKSH_)
$_ZN7cutlass13device_kernelIN5flash19enable_sm80_to_sm89INS1_16FlashAttnBwdSm80INS1_25CollectiveMainloopBwdSm80ILi2ELi2EN4cute5tupleIJNS5_1CILi128EEES8_NS7_ILi64EEEEEENS_10bfloat16_tEfNS_4arch4Sm80ELb0ELb1ELb1ELb1ELb1ELb0ELb0ELb0ELi2ELi4ELi4ELi4ELb0EEENS1_24CollectiveEpilogueBwdGQAISA_fSD_Li256ELb1ELb1EEENS1_19SingleTileSchedulerILb1ELb0ELb0ELi128EEEEEEEEEvNT_6ParamsE$_ZN4cute3eso3ESOILb1ELb0EJNS_6LayoutINS_5tupleIJNS3_IJNS_1CILi4EEENS4_ILi1EEEEEEEEENS3_IJNS3_IJS6_NS4_ILi0EEEEEEEEEEENS_10ViewEngineINS_8smem_ptrIPfEEEEEEC2ERKSC_RKSH_:
[----:B------:R-:W-:Y:S02]  /*9d50*/  IADD3 R6, R7, -c[0x0][0x20], RZ ;  /* 0x8000080007067a10 */ /* 0x000fe40007ffe0ff */
[----:B------:R-:W-:-:S03]  /*9d60*/  MOV R9, 0x0 ;  /* 0x0000000000097802 */ /* 0x000fc60000000f00 */
[----:B------:R1:W-:Y:S01]  /*9d70*/  STL.64 [R6], R2 ;  /* 0x0000000206007387 */ /* 0x0003e20000100a00 */
[----:B------:R-:W-:Y:S05]  /*9d80*/  RET.REL.NODEC R8 `(_ZN7cutlass13device_kernelIN5flash19enable_sm80_to_sm89INS1_16FlashAttnBwdSm80INS1_25CollectiveMainloopBwdSm80ILi2ELi2EN4cute5tupleIJNS5_1CILi128EEES8_NS7_ILi64EEEEEENS_10bfloat16_tEfNS_4arch4Sm80ELb0ELb1ELb1ELb1ELb1ELb0ELb0ELb0ELi2ELi4ELi4ELi4ELb0EEENS1_24CollectiveEpilogueBwdGQAISA_fSD_Li256ELb1ELb1EEENS1_19SingleTileSchedulerILb1ELb0ELb0ELi128EEEEEEEEEvNT_6ParamsE) ;  /* 0xffff627008007950 */ /* 0x000fea0003c3ffff */
        .type           $_ZN7cutlass13device_kernelIN5flash19enable_sm80_to_sm89INS1_16FlashAttnBwdSm80INS1_25CollectiveMainloopBwdSm80ILi2ELi2EN4cute5tupleIJNS5_1CILi128EEES8_NS7_ILi64EEEEEENS_10bfloat16_tEfNS_4arch4Sm80ELb0ELb1ELb1ELb1ELb1ELb0ELb0ELb0ELi2ELi4ELi4ELi4ELb0EEENS1_24CollectiveEpilogueBwdGQAISA_fSD_Li256ELb1ELb1EEENS1_19SingleTileSchedulerILb1ELb0ELb0ELi128EEEEEEEEEvNT_6ParamsE$_ZN4cute3eso3ESOILb1ELb0EJNS_6LayoutINS_5tupleIJNS3_IJNS_1CILi4EEENS4_ILi1EEEEEEEEENS3_IJNS3_IJS6_NS4_ILi0EEEEEEEEEEENS_10ViewEngineIPjEEEEC2ERKSC_RKSF_,@function
        .size           $_ZN7cutlass13device_kernelIN5flash19enable_sm80_to_sm89INS1_16FlashAttnBwdSm80INS1_25CollectiveMainloopBwdSm80ILi2ELi2EN4cute5tupleIJNS5_1CILi128EEES8_NS7_ILi64EEEEEENS_10bfloat16_tEfNS_4arch4Sm80ELb0ELb1ELb1ELb1ELb1ELb0ELb0ELb0ELi2ELi4ELi4ELi4ELb0EEENS1_24CollectiveEpilogueBwdGQAISA_fSD_Li256ELb1ELb1EEENS1_19SingleTileSchedulerILb1ELb0ELb0ELi128EEEEEEEEEvNT_6ParamsE$_ZN4cute3eso3ESOILb1ELb0EJNS_6LayoutINS_5tupleIJNS3_IJNS_1CILi4EEENS4_ILi1EEEEEEEEENS3_IJNS3_IJS6_NS4_ILi0EEEEEEEEEEENS_10ViewEngineIPjEEEEC2ERKSC_RKSF_,($_ZN7cutlass13device_kernelIN5flash19enable_sm80_to_sm89INS1_16FlashAttnBwdSm80INS1_25CollectiveMainloopBwdSm80ILi2ELi2EN4cute5tupleIJNS5_1CILi128EEES8_NS7_ILi64EEEEEENS_10bfloat16_tEfNS_4arch4Sm80ELb0ELb1ELb1ELb1ELb1ELb0ELb0ELb0ELi2ELi4ELi4ELi4ELb0EEENS1_24CollectiveEpilogueBwdGQAISA_fSD_Li256ELb1ELb1EEENS1_19SingleTileSchedulerILb1ELb0ELb0ELi128EEEEEEEEEvNT_6ParamsE$_ZN4cute3eso3ESOILb1ELb0EJNS_6LayoutINS_5tupleIJNS3_IJNS_1CILi4EEENS4_ILi1EEEEEES6_EEENS3_IJNS3_IJS6_NS4_ILi0EEEEEES9_EEEEENS_10ViewEngineINS_8gmem_ptrIPKfEEEEEEC2ERKSC_RKSI_ - $_ZN7cutlass13device_kernelIN5flash19enable_sm80_to_sm89INS1_16FlashAttnBwdSm80INS1_25CollectiveMainloopBwdSm80ILi2ELi2EN4cute5tupleIJNS5_1CILi128EEES8_NS7_ILi64EEEEEENS_10bfloat16_tEfNS_4arch4Sm80ELb0ELb1ELb1ELb1ELb1ELb0ELb0ELb0ELi2ELi4ELi4ELi4ELb0EEENS1_24CollectiveEpilogueBwdGQAISA_fSD_Li256ELb1ELb1EEENS1_19SingleTileSchedulerILb1ELb0ELb0ELi128EEEEEEEEEvNT_6ParamsE$_ZN4cute3eso3ESOILb1ELb0EJNS_6LayoutINS_5tupleIJNS3_IJNS_1CILi4EEENS4_ILi1EEEEEEEEENS3_IJNS3_IJS6_NS4_ILi0EEEEEEEEEEENS_10ViewEngineIPjEEEEC2ERKSC_RKSF_)
$_ZN7cutlass13device_kernelIN5flash19enable_sm80_to_sm89INS1_16FlashAttnBwdSm80INS1_25CollectiveMainloopBwdSm80ILi2ELi2EN4cute5tupleIJNS5_1CILi128EEES8_NS7_ILi64EEEEEENS_10bfloat16_tEfNS_4arch4Sm80ELb0ELb1ELb1ELb1ELb1ELb0ELb0ELb0ELi2ELi4ELi4ELi4ELb0EEENS1_24CollectiveEpilogueBwdGQAISA_fSD_Li256ELb1ELb1EEENS1_19SingleTileSchedulerILb1ELb0ELb0ELi128EEEEEEEEEvNT_6ParamsE$_ZN4cute3eso3ESOILb1ELb0EJNS_6LayoutINS_5tupleIJNS3_IJNS_1CILi4EEENS4_ILi1EEEEEEEEENS3_IJNS3_IJS6_NS4_ILi0EEEEEEEEEEENS_10ViewEngineIPjEEEEC2ERKSC_RKSF_:
[----:B------:R-:W-:Y:S02]  /*9d90*/  IADD3 R2, R70, -c[0x0][0x20], RZ ;  /* 0x8000080046027a10 */ /* 0x000fe40007ffe0ff */
[----:B------:R-:W-:-:S03]  /*9da0*/  MOV R7, 0x0 ;  /* 0x0000000000077802 */ /* 0x000fc60000000f00 */
[----:B------:R1:W-:Y:S01]  /*9db0*/  STL.64 [R2], R4 ;  /* 0x0000000402007387 */ /* 0x0003e20000100a00 */
[----:B------:R-:W-:Y:S05]  /*9dc0*/  RET.REL.NODEC R6 `(_ZN7cutlass13device_kernelIN5flash19enable_sm80_to_sm89INS1_16FlashAttnBwdSm80INS1_25CollectiveMainloopBwdSm80ILi2ELi2EN4cute5tupleIJNS5_1CILi128EEES8_NS7_ILi64EEEEEENS_10bfloat16_tEfNS_4arch4Sm80ELb0ELb1ELb1ELb1ELb1ELb0ELb0ELb0ELi2ELi4ELi4ELi4ELb0EEENS1_24CollectiveEpilogueBwdGQAISA_fSD_Li256ELb1ELb1EEENS1_19SingleTileSchedulerILb1ELb0ELb0ELi128EEEEEEEEEvNT_6ParamsE) ;  /* 0xffff623006007950 */ /* 0x000fea0003c3ffff */
        .type           $_ZN7cutlass13device_kernelIN5flash19enable_sm80_to_sm89INS1_16FlashAttnBwdSm80INS1_25CollectiveMainloopBwdSm80ILi2ELi2EN4cute5tupleIJNS5_1CILi128EEES8_NS7_ILi64EEEEEENS_10bfloat16_tEfNS_4arch4Sm80ELb0ELb1ELb1ELb1ELb1ELb0ELb0ELb0ELi2ELi4ELi4ELi4ELb0EEENS1_24CollectiveEpilogueBwdGQAISA_fSD_Li256ELb1ELb1EEENS1_19SingleTileSchedulerILb1ELb0ELb0ELi128EEEEEEEEEvNT_6ParamsE$_ZN4cute3eso3ESOILb1ELb0EJNS_6LayoutINS_5tupleIJNS3_IJNS_1CILi4EEENS4_ILi1EEEEEES6_EEENS3_IJNS3_IJS6_NS4_ILi0EEEEEES9_EEEEENS_10ViewEngineINS_8gmem_ptrIPKfEEEEEEC2ERKSC_RKSI_,@function
        .size           $_ZN7cutlass13device_kernelIN5flash19enable_sm80_to_sm89INS1_16FlashAttnBwdSm80INS1_25CollectiveMainloopBwdSm80ILi2ELi2EN4cute5tupleIJNS5_1CILi128EEES8_NS7_ILi64EEEEEENS_10bfloat16_tEfNS_4arch4Sm80ELb0ELb1ELb1ELb1ELb1ELb0ELb0ELb0ELi2ELi4ELi4ELi4ELb0EEENS1_24CollectiveEpilogueBwdGQAISA_fSD_Li256ELb1ELb1EEENS1_19SingleTileSchedulerILb1ELb0ELb0ELi128EEEEEEEEEvNT_6ParamsE$_ZN4cute3eso3ESOILb1ELb0EJNS_6LayoutINS_5tupleIJNS3_IJNS_1CILi4EEENS4_ILi1EEEEEES6_EEENS3_IJNS3_IJS6_NS4_ILi0EEEEEES9_EEEEENS_10ViewEngineINS_8gmem_ptrIPKfEEEEEEC2ERKSC_RKSI_,($_ZN7cutlass13device_kernelIN5flash19enable_sm80_to_sm89INS1_16FlashAttnBwdSm80INS1_25CollectiveMainloopBwdSm80ILi2ELi2EN4cute5tupleIJNS5_1CILi128EEES8_NS7_ILi64EEEEEENS_10bfloat16_tEfNS_4arch4Sm80ELb0ELb1ELb1ELb1ELb1ELb0ELb0ELb0ELi2ELi4ELi4ELi4ELb0EEENS1_24CollectiveEpilogueBwdGQAISA_fSD_Li256ELb1ELb1EEENS1_19SingleTileSchedulerILb1ELb0ELb0ELi128EEEEEEEEEvNT_6ParamsE$_ZN4cute3eso3ESOILb1ELb0EJNS_6LayoutINS_5tupleIJNS3_IJNS_1CILi4EEENS4_ILi1EEEEEES6_EEENS3_IJNS3_IJS6_NS4_ILi0EEEEEES9_EEEEENS_10ViewEngineINS_8smem_ptrIPfEEEEEEC2ERKSC_RKSH_ - $_ZN7cutlass13device_kernelIN5flash19enable_sm80_to_sm89INS1_16FlashAttnBwdSm80INS1_25CollectiveMainloopBwdSm80ILi2ELi2EN4cute5tupleIJNS5_1CILi128EEES8_NS7_ILi64EEEEEENS_10bfloat16_tEfNS_4arch4Sm80ELb0ELb1ELb1ELb1ELb1ELb0ELb0ELb0ELi2ELi4ELi4ELi4ELb0EEENS1_24CollectiveEpilogueBwdGQAISA_fSD_Li256ELb1ELb1EEENS1_19SingleTileSchedulerILb1ELb0ELb0ELi128EEEEEEEEEvNT_6ParamsE$_ZN4cute3eso3ESOILb1ELb0EJNS_6LayoutINS_5tupleIJNS3_IJNS_1CILi4EEENS4_ILi1EEEEEES6_EEENS3_IJNS3_IJS6_NS4_ILi0EEEEEES9_EEEEENS_10ViewEngineINS_8gmem_ptrIPKfEEEEEEC2ERKSC_RKSI_)
$_ZN7cutlass13device_kernelIN5flash19enable_sm80_to_sm89INS1_16FlashAttnBwdSm80INS1_25CollectiveMainloopBwdSm80ILi2ELi2EN4cute5tupleIJNS5_1CILi128EEES8_NS7_ILi64EEEEEENS_10bfloat16_tEfNS_4arch4Sm80ELb0ELb1ELb1ELb1ELb1ELb0ELb0ELb0ELi2ELi4ELi4ELi4ELb0EEENS1_24CollectiveEpilogueBwdGQAISA_fSD_Li256ELb1ELb1EEENS1_19SingleTileSchedulerILb1ELb0ELb0ELi128EEEEEEEEEvNT_6ParamsE$_ZN4cute3eso3ESOILb1ELb0EJNS_6LayoutINS_5tupleIJNS3_IJNS_1CILi4EEENS4_ILi1EEEEEES6_EEENS3_IJNS3_IJS6_NS4_ILi0EEEEEES9_EEEEENS_10ViewEngineINS_8gmem_ptrIPKfEEEEEEC2ERKSC_RKSI_:
[----:B------:R-:W-:Y:S01]  /*9dd0*/  IADD3 R4, R13, -c[0x0][0x20], RZ ;  /* 0x800008000d047a10 */ /* 0x000fe20007ffe0ff */
[----:B------:R-:W-:Y:S01]  /*9de0*/  IMAD.MOV.U32 R8, RZ, RZ, R6 ;  /* 0x000000ffff087224 */ /* 0x000fe200078e0006 */
[----:B------:R-:W-:-:S03]  /*9df0*/  MOV R9, 0x0 ;  /* 0x0000000000097802 */ /* 0x000fc60000000f00 */
[----:B------:R1:W-:Y:S01]  /*9e00*/  STL.64 [R4], R2 ;  /* 0x0000000204007387 */ /* 0x0003e20000100a00 */
[----:B------:R-:W-:Y:S05]  /*9e10*/  RET.REL.NODEC R8 `(_ZN7cutlass13device_kernelIN5flash19enable_sm80_to_sm89INS1_16FlashAttnBwdSm80INS1_25CollectiveMainloopBwdSm80ILi2ELi2EN4cute5tupleIJNS5_1CILi128EEES8_NS7_ILi64EEEEEENS_10bfloat16_tEfNS_4arch4Sm80ELb0ELb1ELb1ELb1ELb1ELb0ELb0ELb0ELi2ELi4ELi4ELi4ELb0EEENS1_24CollectiveEpilogueBwdGQAISA_fSD_Li256ELb1ELb1EEENS1_19SingleTileSchedulerILb1ELb0ELb0ELi128EEEEEEEEEvNT_6ParamsE) ;  /* 0xffff61e008007950 */ /* 0x000fea0003c3ffff */
        .type           $_ZN7cutlass13device_kernelIN5flash19enable_sm80_to_sm89INS1_16FlashAttnBwdSm80INS1_25CollectiveMainloopBwdSm80ILi2ELi2EN4cute5tupleIJNS5_1CILi128EEES8_NS7_ILi64EEEEEENS_10bfloat16_tEfNS_4arch4Sm80ELb0ELb1ELb1ELb1ELb1ELb0ELb0ELb0ELi2ELi4ELi4ELi4ELb0EEENS1_24CollectiveEpilogueBwdGQAISA_fSD_Li256ELb1ELb1EEENS1_19SingleTileSchedulerILb1ELb0ELb0ELi128EEEEEEEEEvNT_6ParamsE$_ZN4cute3eso3ESOILb1ELb0EJNS_6LayoutINS_5tupleIJNS3_IJNS_1CILi4EEENS4_ILi1EEEEEES6_EEENS3_IJNS3_IJS6_NS4_ILi0EEEEEES9_EEEEENS_10ViewEngineINS_8smem_ptrIPfEEEEEEC2ERKSC_RKSH_,@function
        .size           $_ZN7cutlass13device_kernelIN5flash19enable_sm80_to_sm89INS1_16FlashAttnBwdSm80INS1_25CollectiveMainloopBwdSm80ILi2ELi2EN4cute5tupleIJNS5_1CILi128EEES8_NS7_ILi64EEEEEENS_10bfloat16_tEfNS_4arch4Sm80ELb0ELb1ELb1ELb1ELb1ELb0ELb0ELb0ELi2ELi4ELi4ELi4ELb0EEENS1_24CollectiveEpilogueBwdGQAISA_fSD_Li256ELb1ELb1EEENS1_19SingleTileSchedulerILb1ELb0ELb0ELi128EEEEEEEEEvNT_6ParamsE$_ZN4cute3eso3ESOILb1ELb0EJNS_6LayoutINS_5tupleIJNS3_IJNS_1CILi4EEENS4_ILi1EEEEEES6_EEENS3_IJNS3_IJS6_NS4_ILi0EEEEEES9_EEEEENS_10ViewEngineINS_8smem_ptrIPfEEEEEEC2ERKSC_RKSH_,($_ZN7cutlass13device_kernelIN5flash19enable_sm80_to_sm89INS1_16FlashAttnBwdSm80INS1_25CollectiveMainloopBwdSm80ILi2ELi2EN4cute5tupleIJNS5_1CILi128EEES8_NS7_ILi64EEEEEENS_10bfloat16_tEfNS_4arch4Sm80ELb0ELb1ELb1ELb1ELb1ELb0ELb0ELb0ELi2ELi4ELi4ELi4ELb0EEENS1_24CollectiveEpilogueBwdGQAISA_fSD_Li256ELb1ELb1EEENS1_19SingleTileSchedulerILb1ELb0ELb0ELi128EEEEEEEEEvNT_6ParamsE$_ZN4cute3eso3ESOILb1ELb0EJNS_6LayoutINS_5tupleIJNS3_IJNS_1CILi4EEENS4_ILi1EEEEEES6_EEENS3_IJNS3_IJS6_NS4_ILi0EEEEEES9_EEEEEiEEC2ERKSC_RKi - $_ZN7cutlass13device_kernelIN5flash19enable_sm80_to_sm89INS1_16FlashAttnBwdSm80INS1_25CollectiveMainloopBwdSm80ILi2ELi2EN4cute5tupleIJNS5_1CILi128EEES8_NS7_ILi64EEEEEENS_10bfloat16_tEfNS_4arch4Sm80ELb0ELb1ELb1ELb1ELb1ELb0ELb0ELb0ELi2ELi4ELi4ELi4ELb0EEENS1_24CollectiveEpilogueBwdGQAISA_fSD_Li256ELb1ELb1EEENS1_19SingleTileSchedulerILb1ELb0ELb0ELi128EEEEEEEEEvNT_6ParamsE$_ZN4cute3eso3ESOILb1ELb0EJNS_6LayoutINS_5tupleIJNS3_IJNS_1CILi4EEENS4_ILi1EEEEEES6_EEENS3_IJNS3_IJS6_NS4_ILi0EEEEEES9_EEEEENS_10ViewEngineINS_8smem_ptrIPfEEEEEEC2ERKSC_RKSH_)
$_ZN7cutlass13device_kernelIN5flash19enable_sm80_to_sm89INS1_16FlashAttnBwdSm80INS1_25CollectiveMainloopBwdSm80ILi2ELi2EN4cute5tupleIJNS5_1CILi128EEES8_NS7_ILi64EEEEEENS_10bfloat16_tEfNS_4arch4Sm80ELb0ELb1ELb1ELb1ELb1ELb0ELb0ELb0ELi2ELi4ELi4ELi4ELb0EEENS1_24CollectiveEpilogueBwdGQAISA_fSD_Li256ELb1ELb1EEENS1_19SingleTileSchedulerILb1ELb0ELb0ELi128EEEEEEEEEvNT_6ParamsE$_ZN4cute3eso3ESOILb1ELb0EJNS_6LayoutINS_5tupleIJNS3_IJNS_1CILi4EEENS4_ILi1EEEEEES6_EEENS3_IJNS3_IJS6_NS4_ILi0EEEEEES9_EEEEENS_10ViewEngineINS_8smem_ptrIPfEEEEEEC2ERKSC_RKSH_:
[----:B------:R-:W-:Y:S02]  /*9e20*/  IADD3 R6, R13, -c[0x0][0x20], RZ ;  /* 0x800008000d067a10 */ /* 0x000fe40007ffe0ff */
[----:B------:R-:W-:-:S03]  /*9e30*/  MOV R9, 0x0 ;  /* 0x0000000000097802 */ /* 0x000fc60000000f00 */
[----:B------:R1:W-:Y:S01]  /*9e40*/  STL.64 [R6], R2 ;  /* 0x0000000206007387 */ /* 0x0003e20000100a00 */
[----:B------:R-:W-:Y:S05]  /*9e50*/  RET.REL.NODEC R8 `(_ZN7cutlass13device_kernelIN5flash19enable_sm80_to_sm89INS1_16FlashAttnBwdSm80INS1_25CollectiveMainloopBwdSm80ILi2ELi2EN4cute5tupleIJNS5_1CILi128EEES8_NS7_ILi64EEEEEENS_10bfloat16_tEfNS_4arch4Sm80ELb0ELb1ELb1ELb1ELb1ELb0ELb0ELb0ELi2ELi4ELi4ELi4ELb0EEENS1_24CollectiveEpilogueBwdGQAISA_fSD_Li256ELb1ELb1EEENS1_19SingleTileSchedulerILb1ELb0ELb0ELi128EEEEEEEEEvNT_6ParamsE) ;  /* 0xffff61a008007950 */ /* 0x000fea0003c3ffff */
        .type           $_ZN7cutlass13device_kernelIN5flash19enable_sm80_to_sm89INS1_16FlashAttnBwdSm80INS1_25CollectiveMainloopBwdSm80ILi2ELi2EN4cute5tupleIJNS5_1CILi128EEES8_NS7_ILi64EEEEEENS_10bfloat16_tEfNS_4arch4Sm80ELb0ELb1ELb1ELb1ELb1ELb0ELb0ELb0ELi2ELi4ELi4ELi4ELb0EEENS1_24CollectiveEpilogueBwdGQAISA_fSD_Li256ELb1ELb1EEENS1_19SingleTileSchedulerILb1ELb0ELb0ELi128EEEEEEEEEvNT_6ParamsE$_ZN4cute3eso3ESOILb1ELb0EJNS_6LayoutINS_5tupleIJNS3_IJNS_1CILi4EEENS4_ILi1EEEEEES6_EEENS3_IJNS3_IJS6_NS4_ILi0EEEEEES9_EEEEEiEEC2ERKSC_RKi,@function
        .size           $_ZN7cutlass13device_kernelIN5flash19enable_sm80_to_sm89INS1_16FlashAttnBwdSm80INS1_25CollectiveMainloopBwdSm80ILi2ELi2EN4cute5tupleIJNS5_1CILi128EEES8_NS7_ILi64EEEEEENS_10bfloat16_tEfNS_4arch4Sm80ELb0ELb1ELb1ELb1ELb1ELb0ELb0ELb0ELi2ELi4ELi4ELi4ELb0EEENS1_24CollectiveEpilogueBwdGQAISA_fSD_Li256ELb1ELb1EEENS1_19SingleTileSchedulerILb1ELb0ELb0ELi128EEEEEEEEEvNT_6ParamsE$_ZN4cute3eso3ESOILb1ELb0EJNS_6LayoutINS_5tupleIJNS3_IJNS_1CILi4EEENS4_ILi1EEEEEES6_EEENS3_IJNS3_IJS6_NS4_ILi0EEEEEES9_EEEEEiEEC2ERKSC_RKi,($_ZN7cutlass13device_kernelIN5flash19enable_sm80_to_sm89INS1_16FlashAttnBwdSm80INS1_25CollectiveMainloopBwdSm80ILi2ELi2EN4cute5tupleIJNS5_1CILi128EEES8_NS7_ILi64EEEEEENS_10bfloat16_tEfNS_4arch4Sm80ELb0ELb1ELb1ELb1ELb1ELb0ELb0ELb0ELi2ELi4ELi4ELi4ELb0EEENS1_24CollectiveEpilogueBwdGQAISA_fSD_Li256ELb1ELb1EEENS1_19SingleTileSchedulerILb1ELb0ELb0ELi128EEEEEEEEEvNT_6ParamsE$_ZN4cute3eso3ESOILb1ELb0EJNS_6LayoutINS_5tupleIJNS3_IJNS_1CILi8EEENS4_ILi1EEEEEEEEENS3_IJNS3_IJS6_NS4_ILi0EEEEEEEEEEENS_10ViewEngineINS_8gmem_ptrIPKN7cutlass10bfloat16_tEEEEEEEC2ERKSC_RKSK_ - $_ZN7cutlass13device_kernelIN5flash19enable_sm80_to_sm89INS1_16FlashAttnBwdSm80INS1_25CollectiveMainloopBwdSm80ILi2ELi2EN4cute5tupleIJNS5_1CILi128EEES8_NS7_ILi64EEEEEENS_10bfloat16_tEfNS_4arch4Sm80ELb0ELb1ELb1ELb1ELb1ELb0ELb0ELb0ELi2ELi4ELi4ELi4ELb0EEENS1_24CollectiveEpilogueBwdGQAISA_fSD_Li256ELb1ELb1EEENS1_19SingleTileSchedulerILb1ELb0ELb0ELi128EEEEEEEEEvNT_6ParamsE$_ZN4cute3eso3ESOILb1ELb0EJNS_6LayoutINS_5tupleIJNS3_IJNS_1CILi4EEENS4_ILi1EEEEEES6_EEENS3_IJNS3_IJS6_NS4_ILi0EEEEEES9_EEEEEiEEC2ERKSC_RKi)
$_ZN7cutlass13device_kernelIN5flash19enable_sm80_to_sm89INS1_16FlashAttnBwdSm80INS1_25CollectiveMainloopBwdSm80ILi2ELi2EN4cute5tupleIJNS5_1CILi128EEES8_NS7_ILi64EEEEEENS_10bfloat16_tEfNS_4arch4Sm80ELb0ELb1ELb1ELb1ELb1ELb0ELb0ELb0ELi2ELi4ELi4ELi4ELb0EEENS1_24CollectiveEpilogueBwdGQAISA_fSD_Li256ELb1ELb1EEENS1_19SingleTileSchedulerILb1ELb0ELb0ELi128EEEEEEEEEvNT_6ParamsE$_ZN4cute3eso3ESOILb1ELb0EJNS_6LayoutINS_5tupleIJNS3_IJNS_1CILi4EEENS4_ILi1EEEEEES6_EEENS3_IJNS3_IJS6_NS4_ILi0EEEEEES9_EEEEEiEEC2ERKSC_RKi:
[----:B------:R-:W-:Y:S01]  /*9e60*/  IADD3 R2, R13, -c[0x0][0x20], RZ ;  /* 0x800008000d027a10 */ /* 0x000fe20007ffe0ff */
[----:B------:R-:W-:Y:S01]  /*9e70*/  IMAD.MOV.U32 R8, RZ, RZ, R6 ;  /* 0x000000ffff087224 */ /* 0x000fe200078e0006 */
[----:B------:R-:W-:-:S03]  /*9e80*/  MOV R9, 0x0 ;  /* 0x0000000000097802 */ /* 0x000fc60000000f00 */
[----:B------:R1:W-:Y:S01]  /*9e90*/  STL [R2], R3 ;  /* 0x0000000302007387 */ /* 0x0003e20000100800 */
[----:B------:R-:W-:Y:S05]  /*9ea0*/  RET.REL.NODEC R8 `(_ZN7cutlass13device_kernelIN5flash19enable_sm80_to_sm89INS1_16FlashAttnBwdSm80INS1_25CollectiveMainloopBwdSm80ILi2ELi2EN4cute5tupleIJNS5_1CILi128EEES8_NS7_ILi64EEEEEENS_10bfloat16_tEfNS_4arch4Sm80ELb0ELb1ELb1ELb1ELb1ELb0ELb0ELb0ELi2ELi4ELi4ELi4ELb0EEENS1_24CollectiveEpilogueBwdGQAISA_fSD_Li256ELb1ELb1EEENS1_19SingleTileSchedulerILb1ELb0ELb0ELi128EEEEEEEEEvNT_6ParamsE) ;  /* 0xffff615008007950 */ /* 0x000fea0003c3ffff */
        .type           $_ZN7cutlass13device_kernelIN5flash19enable_sm80_to_sm89INS1_16FlashAttnBwdSm80INS1_25CollectiveMainloopBwdSm80ILi2ELi2EN4cute5tupleIJNS5_1CILi128EEES8_NS7_ILi64EEEEEENS_10bfloat16_tEfNS_4arch4Sm80ELb0ELb1ELb1ELb1ELb1ELb0ELb0ELb0ELi2ELi4ELi4ELi4ELb0EEENS1_24CollectiveEpilogueBwdGQAISA_fSD_Li256ELb1ELb1EEENS1_19SingleTileSchedulerILb1ELb0ELb0ELi128EEEEEEEEEvNT_6ParamsE$_ZN4cute3eso3ESOILb1ELb0EJNS_6LayoutINS_5tupleIJNS3_IJNS_1CILi8EEENS4_ILi1EEEEEEEEENS3_IJNS3_IJS6_NS4_ILi0EEEEEEEEEEENS_10ViewEngineINS_8gmem_ptrIPKN7cutlass10bfloat16_tEEEEEEEC2ERKSC_RKSK_,@function
        .size           $_ZN7cutlass13device_kernelIN5flash19enable_sm80_to_sm89INS1_16FlashAttnBwdSm80INS1_25CollectiveMainloopBwdSm80ILi2ELi2EN4cute5tupleIJNS5_1CILi128EEES8_NS7_ILi64EEEEEENS_10bfloat16_tEfNS_4arch4Sm80ELb0ELb1ELb1ELb1ELb1ELb0ELb0ELb0ELi2ELi4ELi4ELi4ELb0EEENS1_24CollectiveEpilogueBwdGQAISA_fSD_Li256ELb1ELb1EEENS1_19SingleTileSchedulerILb1ELb0ELb0ELi128EEEEEEEEEvNT_6ParamsE$_ZN4cute3eso3ESOILb1ELb0EJNS_6LayoutINS_5tupleIJNS3_IJNS_1CILi8EEENS4_ILi1EEEEEEEEENS3_IJNS3_IJS6_NS4_ILi0EEEEEEEEEEENS_10ViewEngineINS_8gmem_ptrIPKN7cutlass10bfloat16_tEEEEEEEC2ERKSC_RKSK_,($_ZN7cutlass13device_kernelIN5flash19enable_sm80_to_sm89INS1_16FlashAttnBwdSm80INS1_25CollectiveMainloopBwdSm80ILi2ELi2EN4cute5tupleIJNS5_1CILi128EEES8_NS7_ILi64EEEEEENS_10bfloat16_tEfNS_4arch4Sm80ELb0ELb1ELb1ELb1ELb1ELb0ELb0ELb0ELi2ELi4ELi4ELi4ELb0EEENS1_24CollectiveEpilogueBwdGQAISA_fSD_Li256ELb1ELb1EEENS1_19SingleTileSchedulerILb1ELb0ELb0ELi128EEEEEEEEEvNT_6ParamsE$_ZN4cute3eso3ESOILb1ELb0EJNS_6LayoutINS_5tupleIJNS3_IJNS_1CILi8EEENS4_ILi1EEEEEEEEENS3_IJNS3_IJS6_NS4_ILi0EEEEEEEEEEENS_10ViewEngineINS_8smem_ptrIPN7cutlass10bfloat16_tEEEEEEEC2ERKSC_RKSJ_ - $_ZN7cutlass13device_kernelIN5flash19enable_sm80_to_sm89INS1_16FlashAttnBwdSm80INS1_25CollectiveMainloopBwdSm80ILi2ELi2EN4cute5tupleIJNS5_1CILi128EEES8_NS7_ILi64EEEEEENS_10bfloat16_tEfNS_4arch4Sm80ELb0ELb1ELb1ELb1ELb1ELb0ELb0ELb0ELi2ELi4ELi4ELi4ELb0EEENS1_24CollectiveEpilogueBwdGQAISA_fSD_Li256ELb1ELb1EEENS1_19SingleTileSchedulerILb1ELb0ELb0ELi128EEEEEEEEEvNT_6ParamsE$_ZN4cute3eso3ESOILb1ELb0EJNS_6LayoutINS_5tupleIJNS3_IJNS_1CILi8EEENS4_ILi1EEEEEEEEENS3_IJNS3_IJS6_NS4_ILi0EEEEEEEEEEENS_10ViewEngineINS_8gmem_ptrIPKN7cutlass10bfloat16_tEEEEEEEC2ERKSC_RKSK_)
$_ZN7cutlass13device_kernelIN5flash19enable_sm80_to_sm89INS1_16FlashAttnBwdSm80INS1_25CollectiveMainloopBwdSm80ILi2ELi2EN4cute5tupleIJNS5_1CILi128EEES8_NS7_ILi64EEEEEENS_10bfloat16_tEfNS_4arch4Sm80ELb0ELb1ELb1ELb1ELb1ELb0ELb0ELb0ELi2ELi4ELi4ELi4ELb0EEENS1_24CollectiveEpilogueBwdGQAISA_fSD_Li256ELb1ELb1EEENS1_19SingleTileSchedulerILb1ELb0ELb0ELi128EEEEEEEEEvNT_6ParamsE$_ZN4cute3eso3ESOILb1ELb0EJNS_6LayoutINS_5tupleIJNS3_IJNS_1CILi8EEENS4_ILi1EEEEEEEEENS3_IJNS3_IJS6_NS4_ILi0EEEEEEEEEEENS_10ViewEngineINS_8gmem_ptrIPKN7cutlass10bfloat16_tEEEEEEEC2ERKSC_RKSK_:
[----:B------:R-:W-:Y:S01]  /*9eb0*/  IADD3 R4, R13, -c[0x0][0x20], RZ ;  /* 0x800008000d047a10 */ /* 0x000fe20007ffe0ff */
[----:B------:R-:W-:Y:S01]  /*9ec0*/  IMAD.MOV.U32 R8, RZ, RZ, R6 ;  /* 0x000000ffff087224 */ /* 0x000fe200078e0006 */
[----:B------:R-:W-:-:S03]  /*9ed0*/  MOV R9, 0x0 ;  /* 0x0000000000097802 */ /* 0x000fc60000000f00 */
[----:B------:R1:W-:Y:S01]  /*9ee0*/  STL.64 [R4], R2 ;  /* 0x0000000204007387 */ /* 0x0003e20000100a00 */
[----:B------:R-:W-:Y:S05]  /*9ef0*/  RET.REL.NODEC R8 `(_ZN7cutlass13device_kernelIN5flash19enable_sm80_to_sm89INS1_16FlashAttnBwdSm80INS1_25CollectiveMainloopBwdSm80ILi2ELi2EN4cute5tupleIJNS5_1CILi128EEES8_NS7_ILi64EEEEEENS_10bfloat16_tEfNS_4arch4Sm80ELb0ELb1ELb1ELb1ELb1ELb0ELb0ELb0ELi2ELi4ELi4ELi4ELb0EEENS1_24CollectiveEpilogueBwdGQAISA_fSD_Li256ELb1ELb1EEENS1_19SingleTileSchedulerILb1ELb0ELb0ELi128EEEEEEEEEvNT_6ParamsE) ;  /* 0xffff610008007950 */ /* 0x000fea0003c3ffff */
        .type           $_ZN7cutlass13device_kernelIN5flash19enable_sm80_to_sm89INS1_16FlashAttnBwdSm80INS1_25CollectiveMainloopBwdSm80ILi2ELi2EN4cute5tupleIJNS5_1CILi128EEES8_NS7_ILi64EEEEEENS_10bfloat16_tEfNS_4arch4Sm80ELb0ELb1ELb1ELb1ELb1ELb0ELb0ELb0ELi2ELi4ELi4ELi4ELb0EEENS1_24CollectiveEpilogueBwdGQAISA_fSD_Li256ELb1ELb1EEENS1_19SingleTileSchedulerILb1ELb0ELb0ELi128EEEEEEEEEvNT_6ParamsE$_ZN4cute3eso3ESOILb1ELb0EJNS_6LayoutINS_5tupleIJNS3_IJNS_1CILi8EEENS4_ILi1EEEEEEEEENS3_IJNS3_IJS6_NS4_ILi0EEEEEEEEEEENS_10ViewEngineINS_8smem_ptrIPN7cutlass10bfloat16_tEEEEEEEC2ERKSC_RKSJ_,@function
        .size           $_ZN7cutlass13device_kernelIN5flash19enable_sm80_to_sm89INS1_16FlashAttnBwdSm80INS1_25CollectiveMainloopBwdSm80ILi2ELi2EN4cute5tupleIJNS5_1CILi128EEES8_NS7_ILi64EEEEEENS_10bfloat16_tEfNS_4arch4Sm80ELb0ELb1ELb1ELb1ELb1ELb0ELb0ELb0ELi2ELi4ELi4ELi4ELb0EEENS1_24CollectiveEpilogueBwdGQAISA_fSD_Li256ELb1ELb1EEENS1_19SingleTileSchedulerILb1ELb0ELb0ELi128EEEEEEEEEvNT_6ParamsE$_ZN4cute3eso3ESOILb1ELb0EJNS_6LayoutINS_5tupleIJNS3_IJNS_1CILi8EEENS4_ILi1EEEEEEEEENS3_IJNS3_IJS6_NS4_ILi0EEEEEEEEEEENS_10ViewEngineINS_8smem_ptrIPN7cutlass10bfloat16_tEEEEEEEC2ERKSC_RKSJ_,($_ZN7cutlass13device_kernelIN5flash19enable_sm80_to_sm89INS1_16FlashAttnBwdSm80INS1_25CollectiveMainloopBwdSm80ILi2ELi2EN4cute5tupleIJNS5_1CILi128EEES8_NS7_ILi64EEEEEENS_10bfloat16_tEfNS_4arch4Sm80ELb0ELb1ELb1ELb1ELb1ELb0ELb0ELb0ELi2ELi4ELi4ELi4ELb0EEENS1_24CollectiveEpilogueBwdGQAISA_fSD_Li256ELb1ELb1EEENS1_19SingleTileSchedulerILb1ELb0ELb0ELi128EEEEEEEEEvNT_6ParamsE$_ZN4cute3eso3ESOILb1ELb0EJNS_6LayoutINS_5tupleIJNS3_IJNS_1CILi8EEENS4_ILi1EEEEEEEEENS3_IJNS3_IJS6_NS4_ILi0EEEEEEEEEEENS_10ViewEngineIPN7cutlass10bfloat16_tEEEEEC2ERKSC_RKSH_ - $_ZN7cutlass13device_kernelIN5flash19enable_sm80_to_sm89INS1_16FlashAttnBwdSm80INS1_25CollectiveMainloopBwdSm80ILi2ELi2EN4cute5tupleIJNS5_1CILi128EEES8_NS7_ILi64EEEEEENS_10bfloat16_tEfNS_4arch4Sm80ELb0ELb1ELb1ELb1ELb1ELb0ELb0ELb0ELi2ELi4ELi4ELi4ELb0EEENS1_24CollectiveEpilogueBwdGQAISA_fSD_Li256ELb1ELb1EEENS1_19SingleTileSchedulerILb1ELb0ELb0ELi128EEEEEEEEEvNT_6ParamsE$_ZN4cute3eso3ESOILb1ELb0EJNS_6LayoutINS_5tupleIJNS3_IJNS_1CILi8EEENS4_ILi1EEEEEEEEENS3_IJNS3_IJS6_NS4_ILi0EEEEEEEEEEENS_10ViewEngineINS_8smem_ptrIPN7cutlass10bfloat16_tEEEEEEEC2ERKSC_RKSJ_)
$_ZN7cutlass13device_kernelIN5flash19enable_sm80_to_sm89INS1_16FlashAttnBwdSm80INS1_25CollectiveMainloopBwdSm80ILi2ELi2EN4cute5tupleIJNS5_1CILi128EEES8_NS7_ILi64EEEEEENS_10bfloat16_tEfNS_4arch4Sm80ELb0ELb1ELb1ELb1ELb1ELb0ELb0ELb0ELi2ELi4ELi4ELi4ELb0EEENS1_24CollectiveEpilogueBwdGQAISA_fSD_Li256ELb1ELb1EEENS1_19SingleTileSchedulerILb1ELb0ELb0ELi128EEEEEEEEEvNT_6ParamsE$_ZN4cute3eso3ESOILb1ELb0EJNS_6LayoutINS_5tupleIJNS3_IJNS_1CILi8EEENS4_ILi1EEEEEEEEENS3_IJNS3_IJS6_NS4_ILi0EEEEEEEEEEENS_10ViewEngineINS_8smem_ptrIPN7cutlass10bfloat16_tEEEEEEEC2ERKSC_RKSJ_:
[----:B------:R-:W-:Y:S02]  /*9f00*/  IADD3 R6, R6, -c[0x0][0x20], RZ ;  /* 0x8000080006067a10 */ /* 0x000fe40007ffe0ff */
[----:B------:R-:W-:-:S03]  /*9f10*/  MOV R9, 0x0 ;  /* 0x0000000000097802 */ /* 0x000fc60000000f00 */
[----:B------:R1:W-:Y:S01]  /*9f20*/  STL.64 [R6], R2 ;  /* 0x0000000206007387 */ /* 0x0003e20000100a00 */
[----:B------:R-:W-:Y:S05]  /*9f30*/  RET.REL.NODEC R8 `(_ZN7cutlass13device_kernelIN5flash19enable_sm80_to_sm89INS1_16FlashAttnBwdSm80INS1_25CollectiveMainloopBwdSm80ILi2ELi2EN4cute5tupleIJNS5_1CILi128EEES8_NS7_ILi64EEEEEENS_10bfloat16_tEfNS_4arch4Sm80ELb0ELb1ELb1ELb1ELb1ELb0ELb0ELb0ELi2ELi4ELi4ELi4ELb0EEENS1_24CollectiveEpilogueBwdGQAISA_fSD_Li256ELb1ELb1EEENS1_19SingleTileSchedulerILb1ELb0ELb0ELi128EEEEEEEEEvNT_6ParamsE) ;  /* 0xffff60c008007950 */ /* 0x000fea0003c3ffff */
        .type           $_ZN7cutlass13device_kernelIN5flash19enable_sm80_to_sm89INS1_16FlashAttnBwdSm80INS1_25CollectiveMainloopBwdSm80ILi2ELi2EN4cute5tupleIJNS5_1CILi128EEES8_NS7_ILi64EEEEEENS_10bfloat16_tEfNS_4arch4Sm80ELb0ELb1ELb1ELb1ELb1ELb0ELb0ELb0ELi2ELi4ELi4ELi4ELb0EEENS1_24CollectiveEpilogueBwdGQAISA_fSD_Li256ELb1ELb1EEENS1_19SingleTileSchedulerILb1ELb0ELb0ELi128EEEEEEEEEvNT_6ParamsE$_ZN4cute3eso3ESOILb1ELb0EJNS_6LayoutINS_5tupleIJNS3_IJNS_1CILi8EEENS4_ILi1EEEEEEEEENS3_IJNS3_IJS6_NS4_ILi0EEEEEEEEEEENS_10ViewEngineIPN7cutlass10bfloat16_tEEEEEC2ERKSC_RKSH_,@function
        .size           $_ZN7cutlass13device_kernelIN5flash19enable_sm80_to_sm89INS1_16FlashAttnBwdSm80INS1_25CollectiveMainloopBwdSm80ILi2ELi2EN4cute5tupleIJNS5_1CILi128EEES8_NS7_ILi64EEEEEENS_10bfloat16_tEfNS_4arch4Sm80ELb0ELb1ELb1ELb1ELb1ELb0ELb0ELb0ELi2ELi4ELi4ELi4ELb0EEENS1_24CollectiveEpilogueBwdGQAISA_fSD_Li256ELb1ELb1EEENS1_19SingleTileSchedulerILb1ELb0ELb0ELi128EEEEEEEEEvNT_6ParamsE$_ZN4cute3eso3ESOILb1ELb0EJNS_6LayoutINS_5tupleIJNS3_IJNS_1CILi8EEENS4_ILi1EEEEEEEEENS3_IJNS3_IJS6_NS4_ILi0EEEEEEEEEEENS_10ViewEngineIPN7cutlass10bfloat16_tEEEEEC2ERKSC_RKSH_,($_ZN7cutlass13device_kernelIN5flash19enable_sm80_to_sm89INS1_16FlashAttnBwdSm80INS1_25CollectiveMainloopBwdSm80ILi2ELi2EN4cute5tupleIJNS5_1CILi128EEES8_NS7_ILi64EEEEEENS_10bfloat16_tEfNS_4arch4Sm80ELb0ELb1ELb1ELb1ELb1ELb0ELb0ELb0ELi2ELi4ELi4ELi4ELb0EEENS1_24CollectiveEpilogueBwdGQAISA_fSD_Li256ELb1ELb1EEENS1_19SingleTileSchedulerILb1ELb0ELb0ELi128EEEEEEEEEvNT_6ParamsE$_ZN4cute3eso3ESOILb1ELb0EJNS_6LayoutINS_5tupleIJNS3_IJNS_1CILi8EEENS4_ILi1EEEEEEEEENS3_IJNS3_IJS6_NS4_ILi0EEEEEEEEEEEiEEC2ERKSC_RKi - $_ZN7cutlass13device_kernelIN5flash19enable_sm80_to_sm89INS1_16FlashAttnBwdSm80INS1_25CollectiveMainloopBwdSm80ILi2ELi2EN4cute5tupleIJNS5_1CILi128EEES8_NS7_ILi64EEEEEENS_10bfloat16_tEfNS_4arch4Sm80ELb0ELb1ELb1ELb1ELb1ELb0ELb0ELb0ELi2ELi4ELi4ELi4ELb0EEENS1_24CollectiveEpilogueBwdGQAISA_fSD_Li256ELb1ELb1EEENS1_19SingleTileSchedulerILb1ELb0ELb0ELi128EEEEEEEEEvNT_6ParamsE$_ZN4cute3eso3ESOILb1ELb0EJNS_6LayoutINS_5tupleIJNS3_IJNS_1CILi8EEENS4_ILi1EEEEEEEEENS3_IJNS3_IJS6_NS4_ILi0EEEEEEEEEEENS_10ViewEngineIPN7cutlass10bfloat16_tEEEEEC2ERKSC_RKSH_)
$_ZN7cutlass13device_kernelIN5flash19enable_sm80_to_sm89INS1_16FlashAttnBwdSm80INS1_25CollectiveMainloopBwdSm80ILi2ELi2EN4cute5tupleIJNS5_1CILi128EEES8_NS7_ILi64EEEEEENS_10bfloat16_tEfNS_4arch4Sm80ELb0ELb1ELb1ELb1ELb1ELb0ELb0ELb0ELi2ELi4ELi4ELi4ELb0EEENS1_24CollectiveEpilogueBwdGQAISA_fSD_Li256ELb1ELb1EEENS1_19SingleTileSchedulerILb1ELb0ELb0ELi128EEEEEEEEEvNT_6ParamsE$_ZN4cute3eso3ESOILb1ELb0EJNS_6LayoutINS_5tupleIJNS3_IJNS_1CILi8EEENS4_ILi1EEEEEEEEENS3_IJNS3_IJS6_NS4_ILi0EEEEEEEEEEENS_10ViewEngineIPN7cutlass10bfloat16_tEEEEEC2ERKSC_RKSH_:
[----:B------:R-:W-:Y:S01]  /*9f40*/  IADD3 R2, R70, -c[0x0][0x20], RZ ;  /* 0x8000080046027a10 */ /* 0x000fe20007ffe0ff */
[----:B------:R-:W-:Y:S01]  /*9f50*/  IMAD.MOV.U32 R7, RZ, RZ, R3 ;  /* 0x000000ffff077224 */ /* 0x000fe200078e0003 */
[----:B------:R-:W-:-:S04]  /*9f60*/  MOV R5, 0x0 ;  /* 0x0000000000057802 */ /* 0x000fc80000000f00 */
[----:B------:R1:W-:Y:S01]  /*9f70*/  STL.64 [R2], R6 ;  /* 0x0000000602007387 */ /* 0x0003e20000100a00 */
[----:B------:R-:W-:Y:S05]  /*9f80*/  RET.REL.NODEC R4 `(_ZN7cutlass13device_kernelIN5flash19enable_sm80_to_sm89INS1_16FlashAttnBwdSm80INS1_25CollectiveMainloopBwdSm80ILi2ELi2EN4cute5tupleIJNS5_1CILi128EEES8_NS7_ILi64EEEEEENS_10bfloat16_tEfNS_4arch4Sm80ELb0ELb1ELb1ELb1ELb1ELb0ELb0ELb0ELi2ELi4ELi4ELi4ELb0EEENS1_24CollectiveEpilogueBwdGQAISA_fSD_Li256ELb1ELb1EEENS1_19SingleTileSchedulerILb1ELb0ELb0ELi128EEEEEEEEEvNT_6ParamsE) ;  /* 0xffff607004007950 */ /* 0x000fea0003c3ffff */
        .type           $_ZN7cutlass13device_kernelIN5flash19enable_sm80_to_sm89INS1_16FlashAttnBwdSm80INS1_25CollectiveMainloopBwdSm80ILi2ELi2EN4cute5tupleIJNS5_1CILi128EEES8_NS7_ILi64EEEEEENS_10bfloat16_tEfNS_4arch4Sm80ELb0ELb1ELb1ELb1ELb1ELb0ELb0ELb0ELi2ELi4ELi4ELi4ELb0EEENS1_24CollectiveEpilogueBwdGQAISA_fSD_Li256ELb1ELb1EEENS1_19SingleTileSchedulerILb1ELb0ELb0ELi128EEEEEEEEEvNT_6ParamsE$_ZN4cute3eso3ESOILb1ELb0EJNS_6LayoutINS_5tupleIJNS3_IJNS_1CILi8EEENS4_ILi1EEEEEEEEENS3_IJNS3_IJS6_NS4_ILi0EEEEEEEEEEEiEEC2ERKSC_RKi,@function
        .size           $_ZN7cutlass13device_kernelIN5flash19enable_sm80_to_sm89INS1_16FlashAttnBwdSm80INS1_25CollectiveMainloopBwdSm80ILi2ELi2EN4cute5tupleIJNS5_1CILi128EEES8_NS7_ILi64EEEEEENS_10bfloat16_tEfNS_4arch4Sm80ELb0ELb1ELb1ELb1ELb1ELb0ELb0ELb0ELi2ELi4ELi4ELi4ELb0EEENS1_24CollectiveEpilogueBwdGQAISA_fSD_Li256ELb1ELb1EEENS1_19SingleTileSchedulerILb1ELb0ELb0ELi128EEEEEEEEEvNT_6ParamsE$_ZN4cute3eso3ESOILb1ELb0EJNS_6LayoutINS_5tupleIJNS3_IJNS_1CILi8EEENS4_ILi1EEEEEEEEENS3_IJNS3_IJS6_NS4_ILi0EEEEEEEEEEEiEEC2ERKSC_RKi,($_ZN7cutlass13device_kernelIN5flash19enable_sm80_to_sm89INS1_16FlashAttnBwdSm80INS1_25CollectiveMainloopBwdSm80ILi2ELi2EN4cute5tupleIJNS5_1CILi128EEES8_NS7_ILi64EEEEEENS_10bfloat16_tEfNS_4arch4Sm80ELb0ELb1ELb1ELb1ELb1ELb0ELb0ELb0ELi2ELi4ELi4ELi4ELb0EEENS1_24CollectiveEpilogueBwdGQAISA_fSD_Li256ELb1ELb1EEENS1_19SingleTileSchedulerILb1ELb0ELb0ELi128EEEEEEEEEvNT_6ParamsE$_ZN4cute3eso3ESOILb1ELb0EJNS_6LayoutINS_5tupleIJNS3_IJNS_1CILi8EEENS4_ILi1EEEEEEEEENS3_IJNS3_IJS6_NS4_ILi0EEEEEEEEEEElEEC2ERKSC_RKl - $_ZN7cutlass13device_kernelIN5flash19enable_sm80_to_sm89INS1_16FlashAttnBwdSm80INS1_25CollectiveMainloopBwdSm80ILi2ELi2EN4cute5tupleIJNS5_1CILi128EEES8_NS7_ILi64EEEEEENS_10bfloat16_tEfNS_4arch4Sm80ELb0ELb1ELb1ELb1ELb1ELb0ELb0ELb0ELi2ELi4ELi4ELi4ELb0EEENS1_24CollectiveEpilogueBwdGQAISA_fSD_Li256ELb1ELb1EEENS1_19SingleTileSchedulerILb1ELb0ELb0ELi128EEEEEEEEEvNT_6ParamsE$_ZN4cute3eso3ESOILb1ELb0EJNS_6LayoutINS_5tupleIJNS3_IJNS_1CILi8EEENS4_ILi1EEEEEEEEENS3_IJNS3_IJS6_NS4_ILi0EEEEEEEEEEEiEEC2ERKSC_RKi)
$_ZN7cutlass13device_kernelIN5flash19enable_sm80_to_sm89INS1_16FlashAttnBwdSm80INS1_25CollectiveMainloopBwdSm80ILi2ELi2EN4cute5tupleIJNS5_1CILi128EEES8_NS7_ILi64EEEEEENS_10bfloat16_tEfNS_4arch4Sm80ELb0ELb1ELb1ELb1ELb1ELb0ELb0ELb0ELi2ELi4ELi4ELi4ELb0EEENS1_24CollectiveEpilogueBwdGQAISA_fSD_Li256ELb1ELb1EEENS1_19SingleTileSchedulerILb1ELb0ELb0ELi128EEEEEEEEEvNT_6ParamsE$_ZN4cute3eso3ESOILb1ELb0EJNS_6LayoutINS_5tupleIJNS3_IJNS_1CILi8EEENS4_ILi1EEEEEEEEENS3_IJNS3_IJS6_NS4_ILi0EEEEEEEEEEEiEEC2ERKSC_RKi:
[----:B------:R-:W-:Y:S01]  /*9f90*/  IADD3 R2, R2, -c[0x0][0x20], RZ ;  /* 0x8000080002027a10 */ /* 0x000fe20007ffe0ff */
[----:B------:R-:W-:Y:S01]  /*9fa0*/  IMAD.MOV.U32 R10, RZ, RZ, R6 ;  /* 0x000000ffff0a7224 */ /* 0x000fe200078e0006 */
[----:B------:R-:W-:-:S03]  /*9fb0*/  MOV R11, 0x0 ;  /* 0x00000000000b7802 */ /* 0x000fc60000000f00 */
[----:B------:R1:W-:Y:S01]  /*9fc0*/  STL [R2], R3 ;  /* 0x0000000302007387 */ /* 0x0003e20000100800 */
[----:B------:R-:W-:Y:S05]  /*9fd0*/  RET.REL.NODEC R10 `(_ZN7cutlass13device_kernelIN5flash19enable_sm80_to_sm89INS1_16FlashAttnBwdSm80INS1_25CollectiveMainloopBwdSm80ILi2ELi2EN4cute5tupleIJNS5_1CILi128EEES8_NS7_ILi64EEEEEENS_10bfloat16_tEfNS_4arch4Sm80ELb0ELb1ELb1ELb1ELb1ELb0ELb0ELb0ELi2ELi4ELi4ELi4ELb0EEENS1_24CollectiveEpilogueBwdGQAISA_fSD_Li256ELb1ELb1EEENS1_19SingleTileSchedulerILb1ELb0ELb0ELi128EEEEEEEEEvNT_6ParamsE) ;  /* 0xffff60200a007950 */ /* 0x000fea0003c3ffff */
        .type           $_ZN7cutlass13device_kernelIN5flash19enable_sm80_to_sm89INS1_16FlashAttnBwdSm80INS1_25CollectiveMainloopBwdSm80ILi2ELi2EN4cute5tupleIJNS5_1CILi128EEES8_NS7_ILi64EEEEEENS_10bfloat16_tEfNS_4arch4Sm80ELb0ELb1ELb1ELb1ELb1ELb0ELb0ELb0ELi2ELi4ELi4ELi4ELb0EEENS1_24CollectiveEpilogueBwdGQAISA_fSD_Li256ELb1ELb1EEENS1_19SingleTileSchedulerILb1ELb0ELb0ELi128EEEEEEEEEvNT_6ParamsE$_ZN4cute3eso3ESOILb1ELb0EJNS_6LayoutINS_5tupleIJNS3_IJNS_1CILi8EEENS4_ILi1EEEEEEEEENS3_IJNS3_IJS6_NS4_ILi0EEEEEEEEEEElEEC2ERKSC_RKl,@function
        .size           $_ZN7cutlass13device_kernelIN5flash19enable_sm80_to_sm89INS1_16FlashAttnBwdSm80INS1_25CollectiveMainloopBwdSm80ILi2ELi2EN4cute5tupleIJNS5_1CILi128EEES8_NS7_ILi64EEEEEENS_10bfloat16_tEfNS_4arch4Sm80ELb0ELb1ELb1ELb1ELb1ELb0ELb0ELb0ELi2ELi4ELi4ELi4ELb0EEENS1_24CollectiveEpilogueBwdGQAISA_fSD_Li256ELb1ELb1EEENS1_19SingleTileSchedulerILb1ELb0ELb0ELi128EEEEEEEEEvNT_6ParamsE$_ZN4cute3eso3ESOILb1ELb0EJNS_6LayoutINS_5tupleIJNS3_IJNS_1CILi8EEENS4_ILi1EEEEEEEEENS3_IJNS3_IJS6_NS4_ILi0EEEEEEEEEEElEEC2ERKSC_RKl,($_ZN7cutlass13device_kernelIN5flash19enable_sm80_to_sm89INS1_16FlashAttnBwdSm80INS1_25CollectiveMainloopBwdSm80ILi2ELi2EN4cute5tupleIJNS5_1CILi128EEES8_NS7_ILi64EEEEEENS_10bfloat16_tEfNS_4arch4Sm80ELb0ELb1ELb1ELb1ELb1ELb0ELb0ELb0ELi2ELi4ELi4ELi4ELb0EEENS1_24CollectiveEpilogueBwdGQAISA_fSD_Li256ELb1ELb1EEENS1_19SingleTileSchedulerILb1ELb0ELb0ELi128EEEEEEEEEvNT_6ParamsE$_ZN4cute3eso3ESOILb1ELb0EJNS_6LayoutINS_5tupleIJNS3_IJNS_1CILi8EEENS4_ILi1EEEEEENS3_IJNS4_ILi2EEEEEEEEENS3_IJNS3_IJS6_NS4_ILi0EEEEEENS3_IJNS4_ILi4096EEEEEEEEEEENS_10ViewEngineINS_8smem_ptrIPN7cutlass10bfloat16_tEEEEEEEC2ERKSG_RKSN_ - $_ZN7cutlass13device_kernelIN5flash19enable_sm80_to_sm89INS1_16FlashAttnBwdSm80INS1_25CollectiveMainloopBwdSm80ILi2ELi2EN4cute5tupleIJNS5_1CILi128EEES8_NS7_ILi64EEEEEENS_10bfloat16_tEfNS_4arch4Sm80ELb0ELb1ELb1ELb1ELb1ELb0ELb0ELb0ELi2ELi4ELi4ELi4ELb0EEENS1_24CollectiveEpilogueBwdGQAISA_fSD_Li256ELb1ELb1EEENS1_19SingleTileSchedulerILb1ELb0ELb0ELi128EEEEEEEEEvNT_6ParamsE$_ZN4cute3eso3ESOILb1ELb0EJNS_6LayoutINS_5tupleIJNS3_IJNS_1CILi8EEENS4_ILi1EEEEEEEEENS3_IJNS3_IJS6_NS4_ILi0EEEEEEEEEEElEEC2ERKSC_RKl)
$_ZN7cutlass13device_kernelIN5flash19enable_sm80_to_sm89INS1_16FlashAttnBwdSm80INS1_25CollectiveMainloopBwdSm80ILi2ELi2EN4cute5tupleIJNS5_1CILi128EEES8_NS7_ILi64EEEEEENS_10bfloat16_tEfNS_4arch4Sm80ELb0ELb1ELb1ELb1ELb1ELb0ELb0ELb0ELi2ELi4ELi4ELi4ELb0EEENS1_24CollectiveEpilogueBwdGQAISA_fSD_Li256ELb1ELb1EEENS1_19SingleTileSchedulerILb1ELb0ELb0ELi128EEEEEEEEEvNT_6ParamsE$_ZN4cute3eso3ESOILb1ELb0EJNS_6LayoutINS_5tupleIJNS3_IJNS_1CILi8EEENS4_ILi1EEEEEEEEENS3_IJNS3_IJS6_NS4_ILi0EEEEEEEEEEElEEC2ERKSC_RKl:
[----:B------:R-:W-:Y:S01]  /*9fe0*/  IADD3 R2, R13, -c[0x0][0x20], RZ ;  /* 0x800008000d027a10 */ /* 0x000fe20007ffe0ff */
[----:B------:R-:W-:Y:S01]  /*9ff0*/  IMAD.MOV.U32 R8, RZ, RZ, R6 ;  /* 0x000000ffff087224 */ /* 0x000fe200078e0006 */
[----:B------:R-:W-:Y:S01]  /*a000*/  MOV R9, R3 ;  /* 0x0000000300097202 */ /* 0x000fe20000000f00 */
[----:B------:R-:W-:-:S04]  /*a010*/  IMAD.MOV.U32 R5, RZ, RZ, 0x0 ;  /* 0x00000000ff057424 */ /* 0x000fc800078e00ff */
[----:B------:R1:W-:Y:S01]  /*a020*/  STL.64 [R2], R8 ;  /* 0x0000000802007387 */ /* 0x0003e20000100a00 */
[----:B------:R-:W-:Y:S05]  /*a030*/  RET.REL.NODEC R4 `(_ZN7cutlass13device_kernelIN5flash19enable_sm80_to_sm89INS1_16FlashAttnBwdSm80INS1_25CollectiveMainloopBwdSm80ILi2ELi2EN4cute5tupleIJNS5_1CILi128EEES8_NS7_ILi64EEEEEENS_10bfloat16_tEfNS_4arch4Sm80ELb0ELb1ELb1ELb1ELb1ELb0ELb0ELb0ELi2ELi4ELi4ELi4ELb0EEENS1_24CollectiveEpilogueBwdGQAISA_fSD_Li256ELb1ELb1EEENS1_19SingleTileSchedulerILb1ELb0ELb0ELi128EEEEEEEEEvNT_6ParamsE) ;  /* 0xffff5fc004007950 */ /* 0x000fea0003c3ffff */
        .type           $_ZN7cutlass13device_kernelIN5flash19enable_sm80_to_sm89INS1_16FlashAttnBwdSm80INS1_25CollectiveMainloopBwdSm80ILi2ELi2EN4cute5tupleIJNS5_1CILi128EEES8_NS7_ILi64EEEEEENS_10bfloat16_tEfNS_4arch4Sm80ELb0ELb1ELb1ELb1ELb1ELb0ELb0ELb0ELi2ELi4ELi4ELi4ELb0EEENS1_24CollectiveEpilogueBwdGQAISA_fSD_Li256ELb1ELb1EEENS1_19SingleTileSchedulerILb1ELb0ELb0ELi128EEEEEEEEEvNT_6ParamsE$_ZN4cute3eso3ESOILb1ELb0EJNS_6LayoutINS_5tupleIJNS3_IJNS_1CILi8EEENS4_ILi1EEEEEENS3_IJNS4_ILi2EEEEEEEEENS3_IJNS3_IJS6_NS4_ILi0EEEEEENS3_IJNS4_ILi4096EEEEEEEEEEENS_10ViewEngineINS_8smem_ptrIPN7cutlass10bfloat16_tEEEEEEEC2ERKSG_RKSN_,@function
        .size           $_ZN7cutlass13device_kernelIN5flash19enable_sm80_to_sm89INS1_16FlashAttnBwdSm80INS1_25CollectiveMainloopBwdSm80ILi2ELi2EN4cute5tupleIJNS5_1CILi128EEES8_NS7_ILi64EEEEEENS_10bfloat16_tEfNS_4arch4Sm80ELb0ELb1ELb1ELb1ELb1ELb0ELb0ELb0ELi2ELi4ELi4ELi4ELb0EEENS1_24CollectiveEpilogueBwdGQAISA_fSD_Li256ELb1ELb1EEENS1_19SingleTileSchedulerILb1ELb0ELb0ELi128EEEEEEEEEvNT_6ParamsE$_ZN4cute3eso3ESOILb1ELb0EJNS_6LayoutINS_5tupleIJNS3_IJNS_1CILi8EEENS4_ILi1EEEEEENS3_IJNS4_ILi2EEEEEEEEENS3_IJNS3_IJS6_NS4_ILi0EEEEEENS3_IJNS4_ILi4096EEEEEEEEEEENS_10ViewEngineINS_8smem_ptrIPN7cutlass10bfloat16_tEEEEEEEC2ERKSG_RKSN_,($_ZN7cutlass13device_kernelIN5flash19enable_sm80_to_sm89INS1_16FlashAttnBwdSm80INS1_25CollectiveMainloopBwdSm80ILi2ELi2EN4cute5tupleIJNS5_1CILi128EEES8_NS7_ILi64EEEEEENS_10bfloat16_tEfNS_4arch4Sm80ELb0ELb1ELb1ELb1ELb1ELb0ELb0ELb0ELi2ELi4ELi4ELi4ELb0EEENS1_24CollectiveEpilogueBwdGQAISA_fSD_Li256ELb1ELb1EEENS1_19SingleTileSchedulerILb1ELb0ELb0ELi128EEEEEEEEEvNT_6ParamsE$_ZN4cute3eso3ESOILb1ELb0EJNS_6LayoutINS_5tupleIJNS3_IJNS_1CILi8EEENS4_ILi1EEEEEENS3_IJNS4_ILi2EEEEEEEEENS3_IJNS3_IJS6_NS4_ILi0EEEEEENS3_IJNS4_ILi64EEEEEEEEEEENS_10ViewEngineIPN7cutlass10bfloat16_tEEEEEC2ERKSG_RKSL_ - $_ZN7cutlass13device_kernelIN5flash19enable_sm80_to_sm89INS1_16FlashAttnBwdSm80INS1_25CollectiveMainloopBwdSm80ILi2ELi2EN4cute5tupleIJNS5_1CILi128EEES8_NS7_ILi64EEEEEENS_10bfloat16_tEfNS_4arch4Sm80ELb0ELb1ELb1ELb1ELb1ELb0ELb0ELb0ELi2ELi4ELi4ELi4ELb0EEENS1_24CollectiveEpilogueBwdGQAISA_fSD_Li256ELb1ELb1EEENS1_19SingleTileSchedulerILb1ELb0ELb0ELi128EEEEEEEEEvNT_6ParamsE$_ZN4cute3eso3ESOILb1ELb0EJNS_6LayoutINS_5tupleIJNS3_IJNS_1CILi8EEENS4_ILi1EEEEEENS3_IJNS4_ILi2EEEEEEEEENS3_IJNS3_IJS6_NS4_ILi0EEEEEENS3_IJNS4_ILi4096EEEEEEEEEEENS_10ViewEngineINS_8smem_ptrIPN7cutlass10bfloat16_tEEEEEEEC2ERKSG_RKSN_)
$_ZN7cutlass13device_kernelIN5flash19enable_sm80_to_sm89INS1_16FlashAttnBwdSm80INS1_25CollectiveMainloopBwdSm80ILi2ELi2EN4cute5tupleIJNS5_1CILi128EEES8_NS7_ILi64EEEEEENS_10bfloat16_tEfNS_4arch4Sm80ELb0ELb1ELb1ELb1ELb1ELb0ELb0ELb0ELi2ELi4ELi4ELi4ELb0EEENS1_24CollectiveEpilogueBwdGQAISA_fSD_Li256ELb1ELb1EEENS1_19SingleTileSchedulerILb1ELb0ELb0ELi128EEEEEEEEEvNT_6ParamsE$_ZN4cute3eso3ESOILb1ELb0EJNS_6LayoutINS_5tupleIJNS3_IJNS_1CILi8EEENS4_ILi1EEEEEENS3_IJNS4_ILi2EEEEEEEEENS3_IJNS3_IJS6_NS4_ILi0EEEEEENS3_IJNS4_ILi4096EEEEEEEEEEENS_10ViewEngineINS_8smem_ptrIPN7cutlass10bfloat16_tEEEEEEEC2ERKSG_RKSN_:
[----:B------:R-:W-:Y:S01]  /*a040*/  IADD3 R5, R70, -c[0x0][0x20], RZ ;  /* 0x8000080046057a10 */ /* 0x000fe20007ffe0ff */
[----:B------:R-:W-:Y:S01]  /*a050*/  IMAD.MOV.U32 R8, RZ, RZ, R4 ;  /* 0x000000ffff087224 */ /* 0x000fe200078e0004 */
[----:B------:R-:W-:Y:S01]  /*a060*/  MOV R9, R7 ;  /* 0x0000000700097202 */ /* 0x000fe20000000f00 */
[----:B------:R-:W-:-:S04]  /*a070*/  IMAD.MOV.U32 R7, RZ, RZ, 0x0 ;  /* 0x00000000ff077424 */ /* 0x000fc800078e00ff */
[----:B------:R1:W-:Y:S01]  /*a080*/  STL.64 [R5], R8 ;  /* 0x0000000805007387 */ /* 0x0003e20000100a00 */
[----:B------:R-:W-:Y:S05]  /*a090*/  RET.REL.NODEC R6 `(_ZN7cutlass13device_kernelIN5flash19enable_sm80_to_sm89INS1_16FlashAttnBwdSm80INS1_25CollectiveMainloopBwdSm80ILi2ELi2EN4cute5tupleIJNS5_1CILi128EEES8_NS7_ILi64EEEEEENS_10bfloat16_tEfNS_4arch4Sm80ELb0ELb1ELb1ELb1ELb1ELb0ELb0ELb0ELi2ELi4ELi4ELi4ELb0EEENS1_24CollectiveEpilogueBwdGQAISA_fSD_Li256ELb1ELb1EEENS1_19SingleTileSchedulerILb1ELb0ELb0ELi128EEEEEEEEEvNT_6ParamsE) ;  /* 0xffff5f6006007950 */ /* 0x000fea0003c3ffff */
        .type           $_ZN7cutlass13device_kernelIN5flash19enable_sm80_to_sm89INS1_16FlashAttnBwdSm80INS1_25CollectiveMainloopBwdSm80ILi2ELi2EN4cute5tupleIJNS5_1CILi128EEES8_NS7_ILi64EEEEEENS_10bfloat16_tEfNS_4arch4Sm80ELb0ELb1ELb1ELb1ELb1ELb0ELb0ELb0ELi2ELi4ELi4ELi4ELb0EEENS1_24CollectiveEpilogueBwdGQAISA_fSD_Li256ELb1ELb1EEENS1_19SingleTileSchedulerILb1ELb0ELb0ELi128EEEEEEEEEvNT_6ParamsE$_ZN4cute3eso3ESOILb1ELb0EJNS_6LayoutINS_5tupleIJNS3_IJNS_1CILi8EEENS4_ILi1EEEEEENS3_IJNS4_ILi2EEEEEEEEENS3_IJNS3_IJS6_NS4_ILi0EEEEEENS3_IJNS4_ILi64EEEEEEEEEEENS_10ViewEngineIPN7cutlass10bfloat16_tEEEEEC2ERKSG_RKSL_,@function
        .size           $_ZN7cutlass13device_kernelIN5flash19enable_sm80_to_sm89INS1_16FlashAttnBwdSm80INS1_25CollectiveMainloopBwdSm80ILi2ELi2EN4cute5tupleIJNS5_1CILi128EEES8_NS7_ILi64EEEEEENS_10bfloat16_tEfNS_4arch4Sm80ELb0ELb1ELb1ELb1ELb1ELb0ELb0ELb0ELi2ELi4ELi4ELi4ELb0EEENS1_24CollectiveEpilogueBwdGQAISA_fSD_Li256ELb1ELb1EEENS1_19SingleTileSchedulerILb1ELb0ELb0ELi128EEEEEEEEEvNT_6ParamsE$_ZN4cute3eso3ESOILb1ELb0EJNS_6LayoutINS_5tupleIJNS3_IJNS_1CILi8EEENS4_ILi1EEEEEENS3_IJNS4_ILi2EEEEEEEEENS3_IJNS3_IJS6_NS4_ILi0EEEEEENS3_IJNS4_ILi64EEEEEEEEEEENS_10ViewEngineIPN7cutlass10bfloat16_tEEEEEC2ERKSG_RKSL_,($_ZN7cutlass13device_kernelIN5flash19enable_sm80_to_sm89INS1_16FlashAttnBwdSm80INS1_25CollectiveMainloopBwdSm80ILi2ELi2EN4cute5tupleIJNS5_1CILi128EEES8_NS7_ILi64EEEEEENS_10bfloat16_tEfNS_4arch4Sm80ELb0ELb1ELb1ELb1ELb1ELb0ELb0ELb0ELi2ELi4ELi4ELi4ELb0EEENS1_24CollectiveEpilogueBwdGQAISA_fSD_Li256ELb1ELb1EEENS1_19SingleTileSchedulerILb1ELb0ELb0ELi128EEEEEEEEEvNT_6ParamsE$_ZN4cute3eso3ESOILb1ELb0EJNS_6LayoutINS_5tupleIJNS3_IJNS_1CILi8EEENS4_ILi1EEEEEENS3_IJNS4_ILi2EEEEEEEEENS3_IJNS3_IJS6_NS4_ILi0EEEEEENS3_IJNS4_ILi8192EEEEEEEEEEENS_10ViewEngineINS_8smem_ptrIPN7cutlass10bfloat16_tEEEEEEEC2ERKSG_RKSN_ - $_ZN7cutlass13device_kernelIN5flash19enable_sm80_to_sm89INS1_16FlashAttnBwdSm80INS1_25CollectiveMainloopBwdSm80ILi2ELi2EN4cute5tupleIJNS5_1CILi128EEES8_NS7_ILi64EEEEEENS_10bfloat16_tEfNS_4arch4Sm80ELb0ELb1ELb1ELb1ELb1ELb0ELb0ELb0ELi2ELi4ELi4ELi4ELb0EEENS1_24CollectiveEpilogueBwdGQAISA_fSD_Li256ELb1ELb1EEENS1_19SingleTileSchedulerILb1ELb0ELb0ELi128EEEEEEEEEvNT_6ParamsE$_ZN4cute3eso3ESOILb1ELb0EJNS_6LayoutINS_5tupleIJNS3_IJNS_1CILi8EEENS4_ILi1EEEEEENS3_IJNS4_ILi2EEEEEEEEENS3_IJNS3_IJS6_NS4_ILi0EEEEEENS3_IJNS4_ILi64EEEEEEEEEEENS_10ViewEngineIPN7cutlass10bfloat16_tEEEEEC2ERKSG_RKSL_)
$_ZN7cutlass13device_kernelIN5flash19enable_sm80_to_sm89INS1_16FlashAttnBwdSm80INS1_25CollectiveMainloopBwdSm80ILi2ELi2EN4cute5tupleIJNS5_1CILi128EEES8_NS7_ILi64EEEEEENS_10bfloat16_tEfNS_4arch4Sm80ELb0ELb1ELb1ELb1ELb1ELb0ELb0ELb0ELi2ELi4ELi4ELi4ELb0EEENS1_24CollectiveEpilogueBwdGQAISA_fSD_Li256ELb1ELb1EEENS1_19SingleTileSchedulerILb1ELb0ELb0ELi128EEEEEEEEEvNT_6ParamsE$_ZN4cute3eso3ESOILb1ELb0EJNS_6LayoutINS_5tupleIJNS3_IJNS_1CILi8EEENS4_ILi1EEEEEENS3_IJNS4_ILi2EEEEEEEEENS3_IJNS3_IJS6_NS4_ILi0EEEEEENS3_IJNS4_ILi64EEEEEEEEEEENS_10ViewEngineIPN7cutlass10bfloat16_tEEEEEC2ERKSG_RKSL_:
[----:B------:R-:W-:Y:S01]  /*a0a0*/  IADD3 R2, R25, -c[0x0][0x20], RZ ;  /* 0x8000080019027a10 */ /* 0x000fe20007ffe0ff */
[----:B------:R-:W-:Y:S01]  /*a0b0*/  IMAD.MOV.U32 R9, RZ, RZ, R3 ;  /* 0x000000ffff097224 */ /* 0x000fe200078e0003 */
[----:B------:R-:W-:-:S04]  /*a0c0*/  MOV R7, 0x0 ;  /* 0x0000000000077802 */ /* 0x000fc80000000f00 */
[----:B------:R1:W-:Y:S01]  /*a0d0*/  STL.64 [R2], R8 ;  /* 0x0000000802007387 */ /* 0x0003e20000100a00 */
[----:B------:R-:W-:Y:S05]  /*a0e0*/  RET.REL.NODEC R6 `(_ZN7cutlass13device_kernelIN5flash19enable_sm80_to_sm89INS1_16FlashAttnBwdSm80INS1_25CollectiveMainloopBwdSm80ILi2ELi2EN4cute5tupleIJNS5_1CILi128EEES8_NS7_ILi64EEEEEENS_10bfloat16_tEfNS_4arch4Sm80ELb0ELb1ELb1ELb1ELb1ELb0ELb0ELb0ELi2ELi4ELi4ELi4ELb0EEENS1_24CollectiveEpilogueBwdGQAISA_fSD_Li256ELb1ELb1EEENS1_19SingleTileSchedulerILb1ELb0ELb0ELi128EEEEEEEEEvNT_6ParamsE) ;  /* 0xffff5f1006007950 */ /* 0x000fea0003c3ffff */
        .type           $_ZN7cutlass13device_kernelIN5flash19enable_sm80_to_sm89INS1_16FlashAttnBwdSm80INS1_25CollectiveMainloopBwdSm80ILi2ELi2EN4cute5tupleIJNS5_1CILi128EEES8_NS7_ILi64EEEEEENS_10bfloat16_tEfNS_4arch4Sm80ELb0ELb1ELb1ELb1ELb1ELb0ELb0ELb0ELi2ELi4ELi4ELi4ELb0EEENS1_24CollectiveEpilogueBwdGQAISA_fSD_Li256ELb1ELb1EEENS1_19SingleTileSchedulerILb1ELb0ELb0ELi128EEEEEEEEEvNT_6ParamsE$_ZN4cute3eso3ESOILb1ELb0EJNS_6LayoutINS_5tupleIJNS3_IJNS_1CILi8EEENS4_ILi1EEEEEENS3_IJNS4_ILi2EEEEEEEEENS3_IJNS3_IJS6_NS4_ILi0EEEEEENS3_IJNS4_ILi8192EEEEEEEEEEENS_10ViewEngineINS_8smem_ptrIPN7cutlass10bfloat16_tEEEEEEEC2ERKSG_RKSN_,@function
        .size           $_ZN7cutlass13device_kernelIN5flash19enable_sm80_to_sm89INS1_16FlashAttnBwdSm80INS1_25CollectiveMainloopBwdSm80ILi2ELi2EN4cute5tupleIJNS5_1CILi128EEES8_NS7_ILi64EEEEEENS_10bfloat16_tEfNS_4arch4Sm80ELb0ELb1ELb1ELb1ELb1ELb0ELb0ELb0ELi2ELi4ELi4ELi4ELb0EEENS1_24CollectiveEpilogueBwdGQAISA_fSD_Li256ELb1ELb1EEENS1_19SingleTileSchedulerILb1ELb0ELb0ELi128EEEEEEEEEvNT_6ParamsE$_ZN4cute3eso3ESOILb1ELb0EJNS_6LayoutINS_5tupleIJNS3_IJNS_1CILi8EEENS4_ILi1EEEEEENS3_IJNS4_ILi2EEEEEEEEENS3_IJNS3_IJS6_NS4_ILi0EEEEEENS3_IJNS4_ILi8192EEEEEEEEEEENS_10ViewEngineINS_8smem_ptrIPN7cutlass10bfloat16_tEEEEEEEC2ERKSG_RKSN_,($_ZN7cutlass13device_kernelIN5flash19enable_sm80_to_sm89INS1_16FlashAttnBwdSm80INS1_25CollectiveMainloopBwdSm80ILi2ELi2EN4cute5tupleIJNS5_1CILi128EEES8_NS7_ILi64EEEEEENS_10bfloat16_tEfNS_4arch4Sm80ELb0ELb1ELb1ELb1ELb1ELb0ELb0ELb0ELi2ELi4ELi4ELi4ELb0EEENS1_24CollectiveEpilogueBwdGQAISA_fSD_Li256ELb1ELb1EEENS1_19SingleTileSchedulerILb1ELb0ELb0ELi128EEEEEEEEEvNT_6ParamsE$_ZN4cute3eso3ESOILb1ELb0EJNS_6LayoutINS_5tupleIJNS3_IJNS_1CILi8EEENS4_ILi1EEEEEENS3_IJNS4_ILi2EEEEEEEEENS3_IJNS3_IJS6_NS4_ILi0EEEEEENS3_IJS5_EEEEEEEENS_10ViewEngineIPN7cutlass10bfloat16_tEEEEEC2ERKSF_RKSK_ - $_ZN7cutlass13device_kernelIN5flash19enable_sm80_to_sm89INS1_16FlashAttnBwdSm80INS1_25CollectiveMainloopBwdSm80ILi2ELi2EN4cute5tupleIJNS5_1CILi128EEES8_NS7_ILi64EEEEEENS_10bfloat16_tEfNS_4arch4Sm80ELb0ELb1ELb1ELb1ELb1ELb0ELb0ELb0ELi2ELi4ELi4ELi4ELb0EEENS1_24CollectiveEpilogueBwdGQAISA_fSD_Li256ELb1ELb1EEENS1_19SingleTileSchedulerILb1ELb0ELb0ELi128EEEEEEEEEvNT_6ParamsE$_ZN4cute3eso3ESOILb1ELb0EJNS_6LayoutINS_5tupleIJNS3_IJNS_1CILi8EEENS4_ILi1EEEEEENS3_IJNS4_ILi2EEEEEEEEENS3_IJNS3_IJS6_NS4_ILi0EEEEEENS3_IJNS4_ILi8192EEEEEEEEEEENS_10ViewEngineINS_8smem_ptrIPN7cutlass10bfloat16_tEEEEEEEC2ERKSG_RKSN_)
$_ZN7cutlass13device_kernelIN5flash19enable_sm80_to_sm89INS1_16FlashAttnBwdSm80INS1_25CollectiveMainloopBwdSm80ILi2ELi2EN4cute5tupleIJNS5_1CILi128EEES8_NS7_ILi64EEEEEENS_10bfloat16_tEfNS_4arch4Sm80ELb0ELb1ELb1ELb1ELb1ELb0ELb0ELb0ELi2ELi4ELi4ELi4ELb0EEENS1_24CollectiveEpilogueBwdGQAISA_fSD_Li256ELb1ELb1EEENS1_19SingleTileSchedulerILb1ELb0ELb0ELi128EEEEEEEEEvNT_6ParamsE$_ZN4cute3eso3ESOILb1ELb0EJNS_6LayoutINS_5tupleIJNS3_IJNS_1CILi8EEENS4_ILi1EEEEEENS3_IJNS4_ILi2EEEEEEEEENS3_IJNS3_IJS6_NS4_ILi0EEEEEENS3_IJNS4_ILi8192EEEEEEEEEEENS_10ViewEngineINS_8smem_ptrIPN7cutlass10bfloat16_tEEEEEEEC2ERKSG_RKSN_:
[----:B------:R-:W-:Y:S01]  /*a0f0*/  IADD3 R5, R25, -c[0x0][0x20], RZ ;  /* 0x8000080019057a10 */ /* 0x000fe20007ffe0ff */
[----:B------:R-:W-:Y:S01]  /*a100*/  IMAD.MOV.U32 R8, RZ, RZ, R4 ;  /* 0x000000ffff087224 */ /* 0x000fe200078e0004 */
[----:B------:R-:W-:Y:S01]  /*a110*/  MOV R9, R7 ;  /* 0x0000000700097202 */ /* 0x000fe20000000f00 */
[----:B------:R-:W-:-:S04]  /*a120*/  IMAD.MOV.U32 R7, RZ, RZ, 0x0 ;  /* 0x00000000ff077424 */ /* 0x000fc800078e00ff */
[----:B------:R1:W-:Y:S01]  /*a130*/  STL.64 [R5], R8 ;  /* 0x0000000805007387 */ /* 0x0003e20000100a00 */
[----:B------:R-:W-:Y:S05]  /*a140*/  RET.REL.NODEC R6 `(_ZN7cutlass13device_kernelIN5flash19enable_sm80_to_sm89INS1_16FlashAttnBwdSm80INS1_25CollectiveMainloopBwdSm80ILi2ELi2EN4cute5tupleIJNS5_1CILi128EEES8_NS7_ILi64EEEEEENS_10bfloat16_tEfNS_4arch4Sm80ELb0ELb1ELb1ELb1ELb1ELb0ELb0ELb0ELi2ELi4ELi4ELi4ELb0EEENS1_24CollectiveEpilogueBwdGQAISA_fSD_Li256ELb1ELb1EEENS1_19SingleTileSchedulerILb1ELb0ELb0ELi128EEEEEEEEEvNT_6ParamsE) ;  /* 0xffff5eb006007950 */ /* 0x000fea0003c3ffff */
        .type           $_ZN7cutlass13device_kernelIN5flash19enable_sm80_to_sm89INS1_16FlashAttnBwdSm80INS1_25CollectiveMainloopBwdSm80ILi2ELi2EN4cute5tupleIJNS5_1CILi128EEES8_NS7_ILi64EEEEEENS_10bfloat16_tEfNS_4arch4Sm80ELb0ELb1ELb1ELb1ELb1ELb0ELb0ELb0ELi2ELi4ELi4ELi4ELb0EEENS1_24CollectiveEpilogueBwdGQAISA_fSD_Li256ELb1ELb1EEENS1_19SingleTileSchedulerILb1ELb0ELb0ELi128EEEEEEEEEvNT_6ParamsE$_ZN4cute3eso3ESOILb1ELb0EJNS_6LayoutINS_5tupleIJNS3_IJNS_1CILi8EEENS4_ILi1EEEEEENS3_IJNS4_ILi2EEEEEEEEENS3_IJNS3_IJS6_NS4_ILi0EEEEEENS3_IJS5_EEEEEEEENS_10ViewEngineIPN7cutlass10bfloat16_tEEEEEC2ERKSF_RKSK_,@function
        .size           $_ZN7cutlass13device_kernelIN5flash19enable_sm80_to_sm89INS1_16FlashAttnBwdSm80INS1_25CollectiveMainloopBwdSm80ILi2ELi2EN4cute5tupleIJNS5_1CILi128EEES8_NS7_ILi64EEEEEENS_10bfloat16_tEfNS_4arch4Sm80ELb0ELb1ELb1ELb1ELb1ELb0ELb0ELb0ELi2ELi4ELi4ELi4ELb0EEENS1_24CollectiveEpilogueBwdGQAISA_fSD_Li256ELb1ELb1EEENS1_19SingleTileSchedulerILb1ELb0ELb0ELi128EEEEEEEEEvNT_6ParamsE$_ZN4cute3eso3ESOILb1ELb0EJNS_6LayoutINS_5tupleIJNS3_IJNS_1CILi8EEENS4_ILi1EEEEEENS3_IJNS4_ILi2EEEEEEEEENS3_IJNS3_IJS6_NS4_ILi0EEEEEENS3_IJS5_EEEEEEEENS_10ViewEngineIPN7cutlass10bfloat16_tEEEEEC2ERKSF_RKSK_,($_ZN7cutlass13device_kernelIN5flash19enable_sm80_to_sm89INS1_16FlashAttnBwdSm80INS1_25CollectiveMainloopBwdSm80ILi2ELi2EN4cute5tupleIJNS5_1CILi128EEES8_NS7_ILi64EEEEEENS_10bfloat16_tEfNS_4arch4Sm80ELb0ELb1ELb1ELb1ELb1ELb0ELb0ELb0ELi2ELi4ELi4ELi4ELb0EEENS1_24CollectiveEpilogueBwdGQAISA_fSD_Li256ELb1ELb1EEENS1_19SingleTileSchedulerILb1ELb0ELb0ELi128EEEEEEEEEvNT_6ParamsE$_ZN4cute3eso3ESOILb1ELb0EJNS_6LayoutINS_5tupleIJNS3_IJNS_1CILi8EEENS4_ILi1EEEEEENS3_IJNS4_ILi4EEEEEEEEENS3_IJNS3_IJS6_NS4_ILi0EEEEEENS3_IJNS4_ILi2048EEEEEEEEEEENS_10ViewEngineINS_8smem_ptrIPN7cutlass10bfloat16_tEEEEEEEC2ERKSG_RKSN_ - $_ZN7cutlass13device_kernelIN5flash19enable_sm80_to_sm89INS1_16FlashAttnBwdSm80INS1_25CollectiveMainloopBwdSm80ILi2ELi2EN4cute5tupleIJNS5_1CILi128EEES8_NS7_ILi64EEEEEENS_10bfloat16_tEfNS_4arch4Sm80ELb0ELb1ELb1ELb1ELb1ELb0ELb0ELb0ELi2ELi4ELi4ELi4ELb0EEENS1_24CollectiveEpilogueBwdGQAISA_fSD_Li256ELb1ELb1EEENS1_19SingleTileSchedulerILb1ELb0ELb0ELi128EEEEEEEEEvNT_6ParamsE$_ZN4cute3eso3ESOILb1ELb0EJNS_6LayoutINS_5tupleIJNS3_IJNS_1CILi8EEENS4_ILi1EEEEEENS3_IJNS4_ILi2EEEEEEEEENS3_IJNS3_IJS6_NS4_ILi0EEEEEENS3_IJS5_EEEEEEEENS_10ViewEngineIPN7cutlass10bfloat16_tEEEEEC2ERKSF_RKSK_)
$_ZN7cutlass13device_kernelIN5flash19enable_sm80_to_sm89INS1_16FlashAttnBwdSm80INS1_25CollectiveMainloopBwdSm80ILi2ELi2EN4cute5tupleIJNS5_1CILi128EEES8_NS7_ILi64EEEEEENS_10bfloat16_tEfNS_4arch4Sm80ELb0ELb1ELb1ELb1ELb1ELb0ELb0ELb0ELi2ELi4ELi4ELi4ELb0EEENS1_24CollectiveEpilogueBwdGQAISA_fSD_Li256ELb1ELb1EEENS1_19SingleTileSchedulerILb1ELb0ELb0ELi128EEEEEEEEEvNT_6ParamsE$_ZN4cute3eso3ESOILb1ELb0EJNS_6LayoutINS_5tupleIJNS3_IJNS_1CILi8EEENS4_ILi1EEEEEENS3_IJNS4_ILi2EEEEEEEEENS3_IJNS3_IJS6_NS4_ILi0EEEEEENS3_IJS5_EEEEEEEENS_10ViewEngineIPN7cutlass10bfloat16_tEEEEEC2ERKSF_RKSK_:
[----:B------:R-:W-:Y:S01]  /*a150*/  IADD3 R3, R70, -c[0x0][0x20], RZ ;  /* 0x8000080046037a10 */ /* 0x000fe20007ffe0ff */
[----:B------:R-:W-:Y:S01]  /*a160*/  IMAD.MOV.U32 R8, RZ, RZ, R2 ;  /* 0x000000ffff087224 */ /* 0x000fe200078e0002 */
[----:B------:R-:W-:Y:S01]  /*a170*/  MOV R9, R7 ;  /* 0x0000000700097202 */ /* 0x000fe20000000f00 */
[----:B------:R-:W-:-:S04]  /*a180*/  IMAD.MOV.U32 R7, RZ, RZ, 0x0 ;  /* 0x00000000ff077424 */ /* 0x000fc800078e00ff */
[----:B------:R1:W-:Y:S01]  /*a190*/  STL.64 [R3], R8 ;  /* 0x0000000803007387 */ /* 0x0003e20000100a00 */
[----:B------:R-:W-:Y:S05]  /*a1a0*/  RET.REL.NODEC R6 `(_ZN7cutlass13device_kernelIN5flash19enable_sm80_to_sm89INS1_16FlashAttnBwdSm80INS1_25CollectiveMainloopBwdSm80ILi2ELi2EN4cute5tupleIJNS5_1CILi128EEES8_NS7_ILi64EEEEEENS_10bfloat16_tEfNS_4arch4Sm80ELb0ELb1ELb1ELb1ELb1ELb0ELb0ELb0ELi2ELi4ELi4ELi4ELb0EEENS1_24CollectiveEpilogueBwdGQAISA_fSD_Li256ELb1ELb1EEENS1_19SingleTileSchedulerILb1ELb0ELb0ELi128EEEEEEEEEvNT_6ParamsE) ;  /* 0xffff5e5006007950 */ /* 0x000fea0003c3ffff */
        .type           $_ZN7cutlass13device_kernelIN5flash19enable_sm80_to_sm89INS1_16FlashAttnBwdSm80INS1_25CollectiveMainloopBwdSm80ILi2ELi2EN4cute5tupleIJNS5_1CILi128EEES8_NS7_ILi64EEEEEENS_10bfloat16_tEfNS_4arch4Sm80ELb0ELb1ELb1ELb1ELb1ELb0ELb0ELb0ELi2ELi4ELi4ELi4ELb0EEENS1_24CollectiveEpilogueBwdGQAISA_fSD_Li256ELb1ELb1EEENS1_19SingleTileSchedulerILb1ELb0ELb0ELi128EEEEEEEEEvNT_6ParamsE$_ZN4cute3eso3ESOILb1ELb0EJNS_6LayoutINS_5tupleIJNS3_IJNS_1CILi8EEENS4_ILi1EEEEEENS3_IJNS4_ILi4EEEEEEEEENS3_IJNS3_IJS6_NS4_ILi0EEEEEENS3_IJNS4_ILi2048EEEEEEEEEEENS_10ViewEngineINS_8smem_ptrIPN7cutlass10bfloat16_tEEEEEEEC2ERKSG_RKSN_,@function
        .size           $_ZN7cutlass13device_kernelIN5flash19enable_sm80_to_sm89INS1_16FlashAttnBwdSm80INS1_25CollectiveMainloopBwdSm80ILi2ELi2EN4cute5tupleIJNS5_1CILi128EEES8_NS7_ILi64EEEEEENS_10bfloat16_tEfNS_4arch4Sm80ELb0ELb1ELb1ELb1ELb1ELb0ELb0ELb0ELi2ELi4ELi4ELi4ELb0EEENS1_24CollectiveEpilogueBwdGQAISA_fSD_Li256ELb1ELb1EEENS1_19SingleTileSchedulerILb1ELb0ELb0ELi128EEEEEEEEEvNT_6ParamsE$_ZN4cute3eso3ESOILb1ELb0EJNS_6LayoutINS_5tupleIJNS3_IJNS_1CILi8EEENS4_ILi1EEEEEENS3_IJNS4_ILi4EEEEEEEEENS3_IJNS3_IJS6_NS4_ILi0EEEEEENS3_IJNS4_ILi2048EEEEEEEEEEENS_10ViewEngineINS_8smem_ptrIPN7cutlass10bfloat16_tEEEEEEEC2ERKSG_RKSN_,($_ZN7cutlass13device_kernelIN5flash19enable_sm80_to_sm89INS1_16FlashAttnBwdSm80INS1_25CollectiveMainloopBwdSm80ILi2ELi2EN4cute5tupleIJNS5_1CILi128EEES8_NS7_ILi64EEEEEENS_10bfloat16_tEfNS_4arch4Sm80ELb0ELb1ELb1ELb1ELb1ELb0ELb0ELb0ELi2ELi4ELi4ELi4ELb0EEENS1_24CollectiveEpilogueBwdGQAISA_fSD_Li256ELb1ELb1EEENS1_19SingleTileSchedulerILb1ELb0ELb0ELi128EEEEEEEEEvNT_6ParamsE$_ZN4cute3eso3ESOILb1ELb0EJNS_6LayoutINS_5tupleIJNS3_IJNS_1CILi8EEENS4_ILi1EEEEEENS3_IJNS4_ILi4EEEEEEEEENS3_IJNS3_IJS6_NS4_ILi0EEEEEENS3_IJS5_EEEEEEEENS_10ViewEngineIPN7cutlass10bfloat16_tEEEEEC2ERKSF_RKSK_ - $_ZN7cutlass13device_kernelIN5flash19enable_sm80_to_sm89INS1_16FlashAttnBwdSm80INS1_25CollectiveMainloopBwdSm80ILi2ELi2EN4cute5tupleIJNS5_1CILi128EEES8_NS7_ILi64EEEEEENS_10bfloat16_tEfNS_4arch4Sm80ELb0ELb1ELb1ELb1ELb1ELb0ELb0ELb0ELi2ELi4ELi4ELi4ELb0EEENS1_24CollectiveEpilogueBwdGQAISA_fSD_Li256ELb1ELb1EEENS1_19SingleTileSchedulerILb1ELb0ELb0ELi128EEEEEEEEEvNT_6ParamsE$_ZN4cute3eso3ESOILb1ELb0EJNS_6LayoutINS_5tupleIJNS3_IJNS_1CILi8EEENS4_ILi1EEEEEENS3_IJNS4_ILi4EEEEEEEEENS3_IJNS3_IJS6_NS4_ILi0EEEEEENS3_IJNS4_ILi2048EEEEEEEEEEENS_10ViewEngineINS_8smem_ptrIPN7cutlass10bfloat16_tEEEEEEEC2ERKSG_RKSN_)
$_ZN7cutlass13device_kernelIN5flash19enable_sm80_to_sm89INS1_16FlashAttnBwdSm80INS1_25CollectiveMainloopBwdSm80ILi2ELi2EN4cute5tupleIJNS5_1CILi128EEES8_NS7_ILi64EEEEEENS_10bfloat16_tEfNS_4arch4Sm80ELb0ELb1ELb1ELb1ELb1ELb0ELb0ELb0ELi2ELi4ELi4ELi4ELb0EEENS1_24CollectiveEpilogueBwdGQAISA_fSD_Li256ELb1ELb1EEENS1_19SingleTileSchedulerILb1ELb0ELb0ELi128EEEEEEEEEvNT_6ParamsE$_ZN4cute3eso3ESOILb1ELb0EJNS_6LayoutINS_5tupleIJNS3_IJNS_1CILi8EEENS4_ILi1EEEEEENS3_IJNS4_ILi4EEEEEEEEENS3_IJNS3_IJS6_NS4_ILi0EEEEEENS3_IJNS4_ILi2048EEEEEEEEEEENS_10ViewEngineINS_8smem_ptrIPN7cutlass10bfloat16_tEEEEEEEC2ERKSG_RKSN_:
[----:B------:R-:W-:Y:S01]  /*a1b0*/  IADD3 R5, R25, -c[0x0][0x20], RZ ;  /* 0x8000080019057a10 */ /* 0x000fe20007ffe0ff */
[----:B------:R-:W-:Y:S01]  /*a1c0*/  IMAD.MOV.U32 R8, RZ, RZ, R4 ;  /* 0x000000ffff087224 */ /* 0x000fe200078e0004 */
[----:B------:R-:W-:Y:S01]  /*a1d0*/  MOV R9, R7 ;  /* 0x0000000700097202 */ /* 0x000fe20000000f00 */
[----:B------:R-:W-:-:S04]  /*a1e0*/  IMAD.MOV.U32 R7, RZ, RZ, 0x0 ;  /* 0x00000000ff077424 */ /* 0x000fc800078e00ff */
[----:B------:R1:W-:Y:S01]  /*a1f0*/  STL.64 [R5], R8 ;  /* 0x0000000805007387 */ /* 0x0003e20000100a00 */
[----:B------:R-:W-:Y:S05]  /*a200*/  RET.REL.NODEC R6 `(_ZN7cutlass13device_kernelIN5flash19enable_sm80_to_sm89INS1_16FlashAttnBwdSm80INS1_25CollectiveMainloopBwdSm80ILi2ELi2EN4cute5tupleIJNS5_1CILi128EEES8_NS7_ILi64EEEEEENS_10bfloat16_tEfNS_4arch4Sm80ELb0ELb1ELb1ELb1ELb1ELb0ELb0ELb0ELi2ELi4ELi4ELi4ELb0EEENS1_24CollectiveEpilogueBwdGQAISA_fSD_Li256ELb1ELb1EEENS1_19SingleTileSchedulerILb1ELb0ELb0ELi128EEEEEEEEEvNT_6ParamsE) ;  /* 0xffff5df006007950 */ /* 0x000fea0003c3ffff */
        .type           $_ZN7cutlass13device_kernelIN5flash19enable_sm80_to_sm89INS1_16FlashAttnBwdSm80INS1_25CollectiveMainloopBwdSm80ILi2ELi2EN4cute5tupleIJNS5_1CILi128EEES8_NS7_ILi64EEEEEENS_10bfloat16_tEfNS_4arch4Sm80ELb0ELb1ELb1ELb1ELb1ELb0ELb0ELb0ELi2ELi4ELi4ELi4ELb0EEENS1_24CollectiveEpilogueBwdGQAISA_fSD_Li256ELb1ELb1EEENS1_19SingleTileSchedulerILb1ELb0ELb0ELi128EEEEEEEEEvNT_6ParamsE$_ZN4cute3eso3ESOILb1ELb0EJNS_6LayoutINS_5tupleIJNS3_IJNS_1CILi8EEENS4_ILi1EEEEEENS3_IJNS4_ILi4EEEEEEEEENS3_IJNS3_IJS6_NS4_ILi0EEEEEENS3_IJS5_EEEEEEEENS_10ViewEngineIPN7cutlass10bfloat16_tEEEEEC2ERKSF_RKSK_,@function
        .size           $_ZN7cutlass13device_kernelIN5flash19enable_sm80_to_sm89INS1_16FlashAttnBwdSm80INS1_25CollectiveMainloopBwdSm80ILi2ELi2EN4cute5tupleIJNS5_1CILi128EEES8_NS7_ILi64EEEEEENS_10bfloat16_tEfNS_4arch4Sm80ELb0ELb1ELb1ELb1ELb1ELb0ELb0ELb0ELi2ELi4ELi4ELi4ELb0EEENS1_24CollectiveEpilogueBwdGQAISA_fSD_Li256ELb1ELb1EEENS1_19SingleTileSchedulerILb1ELb0ELb0ELi128EEEEEEEEEvNT_6ParamsE$_ZN4cute3eso3ESOILb1ELb0EJNS_6LayoutINS_5tupleIJNS3_IJNS_1CILi8EEENS4_ILi1EEEEEENS3_IJNS4_ILi4EEEEEEEEENS3_IJNS3_IJS6_NS4_ILi0EEEEEENS3_IJS5_EEEEEEEENS_10ViewEngineIPN7cutlass10bfloat16_tEEEEEC2ERKSF_RKSK_,($_ZN7cutlass13device_kernelIN5flash19enable_sm80_to_sm89INS1_16FlashAttnBwdSm80INS1_25CollectiveMainloopBwdSm80ILi2ELi2EN4cute5tupleIJNS5_1CILi128EEES8_NS7_ILi64EEEEEENS_10bfloat16_tEfNS_4arch4Sm80ELb0ELb1ELb1ELb1ELb1ELb0ELb0ELb0ELi2ELi4ELi4ELi4ELb0EEENS1_24CollectiveEpilogueBwdGQAISA_fSD_Li256ELb1ELb1EEENS1_19SingleTileSchedulerILb1ELb0ELb0ELi128EEEEEEEEEvNT_6ParamsE$_ZN4cute3eso3ESOILb1ELb0EJNS_6LayoutINS_5tupleIJNS3_IJNS_1CILi8EEENS4_ILi1EEEEEENS4_ILi2EEEEEENS3_IJNS3_IJS6_NS4_ILi0EEEEEENS4_ILi4096EEEEEEEENS_10ViewEngineINS_8smem_ptrIPN7cutlass10bfloat16_tEEEEEEEC2ERKSE_RKSL_ - $_ZN7cutlass13device_kernelIN5flash19enable_sm80_to_sm89INS1_16FlashAttnBwdSm80INS1_25CollectiveMainloopBwdSm80ILi2ELi2EN4cute5tupleIJNS5_1CILi128EEES8_NS7_ILi64EEEEEENS_10bfloat16_tEfNS_4arch4Sm80ELb0ELb1ELb1ELb1ELb1ELb0ELb0ELb0ELi2ELi4ELi4ELi4ELb0EEENS1_24CollectiveEpilogueBwdGQAISA_fSD_Li256ELb1ELb1EEENS1_19SingleTileSchedulerILb1ELb0ELb0ELi128EEEEEEEEEvNT_6ParamsE$_ZN4cute3eso3ESOILb1ELb0EJNS_6LayoutINS_5tupleIJNS3_IJNS_1CILi8EEENS4_ILi1EEEEEENS3_IJNS4_ILi4EEEEEEEEENS3_IJNS3_IJS6_NS4_ILi0EEEEEENS3_IJS5_EEEEEEEENS_10ViewEngineIPN7cutlass10bfloat16_tEEEEEC2ERKSF_RKSK_)
$_ZN7cutlass13device_kernelIN5flash19enable_sm80_to_sm89INS1_16FlashAttnBwdSm80INS1_25CollectiveMainloopBwdSm80ILi2ELi2EN4cute5tupleIJNS5_1CILi128EEES8_NS7_ILi64EEEEEENS_10bfloat16_tEfNS_4arch4Sm80ELb0ELb1ELb1ELb1ELb1ELb0ELb0ELb0ELi2ELi4ELi4ELi4ELb0EEENS1_24CollectiveEpilogueBwdGQAISA_fSD_Li256ELb1ELb1EEENS1_19SingleTileSchedulerILb1ELb0ELb0ELi128EEEEEEEEEvNT_6ParamsE$_ZN4cute3eso3ESOILb1ELb0EJNS_6LayoutINS_5tupleIJNS3_IJNS_1CILi8EEENS4_ILi1EEEEEENS3_IJNS4_ILi4EEEEEEEEENS3_IJNS3_IJS6_NS4_ILi0EEEEEENS3_IJS5_EEEEEEEENS_10ViewEngineIPN7cutlass10bfloat16_tEEEEEC2ERKSF_RKSK_:
[----:B------:R-:W-:Y:S01]  /*a210*/  IADD3 R3, R25, -c[0x0][0x20], RZ ;  /* 0x8000080019037a10 */ /* 0x000fe20007ffe0ff */
[----:B------:R-:W-:Y:S01]  /*a220*/  IMAD.MOV.U32 R8, RZ, RZ, R2 ;  /* 0x000000ffff087224 */ /* 0x000fe200078e0002 */
[----:B------:R-:W-:Y:S01]  /*a230*/  MOV R9, R5 ;  /* 0x0000000500097202 */ /* 0x000fe20000000f00 */
[----:B------:R-:W-:-:S04]  /*a240*/  IMAD.MOV.U32 R5, RZ, RZ, 0x0 ;  /* 0x00000000ff057424 */ /* 0x000fc800078e00ff */
[----:B------:R1:W-:Y:S01]  /*a250*/  STL.64 [R3], R8 ;  /* 0x0000000803007387 */ /* 0x0003e20000100a00 */
[----:B------:R-:W-:Y:S05]  /*a260*/  RET.REL.NODEC R4 `(_ZN7cutlass13device_kernelIN5flash19enable_sm80_to_sm89INS1_16FlashAttnBwdSm80INS1_25CollectiveMainloopBwdSm80ILi2ELi2EN4cute5tupleIJNS5_1CILi128EEES8_NS7_ILi64EEEEEENS_10bfloat16_tEfNS_4arch4Sm80ELb0ELb1ELb1ELb1ELb1ELb0ELb0ELb0ELi2ELi4ELi4ELi4ELb0EEENS1_24CollectiveEpilogueBwdGQAISA_fSD_Li256ELb1ELb1EEENS1_19SingleTileSchedulerILb1ELb0ELb0ELi128EEEEEEEEEvNT_6ParamsE) ;  /* 0xffff5d9004007950 */ /* 0x000fea0003c3ffff */
        .type           $_ZN7cutlass13device_kernelIN5flash19enable_sm80_to_sm89INS1_16FlashAttnBwdSm80INS1_25CollectiveMainloopBwdSm80ILi2ELi2EN4cute5tupleIJNS5_1CILi128EEES8_NS7_ILi64EEEEEENS_10bfloat16_tEfNS_4arch4Sm80ELb0ELb1ELb1ELb1ELb1ELb0ELb0ELb0ELi2ELi4ELi4ELi4ELb0EEENS1_24CollectiveEpilogueBwdGQAISA_fSD_Li256ELb1ELb1EEENS1_19SingleTileSchedulerILb1ELb0ELb0ELi128EEEEEEEEEvNT_6ParamsE$_ZN4cute3eso3ESOILb1ELb0EJNS_6LayoutINS_5tupleIJNS3_IJNS_1CILi8EEENS4_ILi1EEEEEENS4_ILi2EEEEEENS3_IJNS3_IJS6_NS4_ILi0EEEEEENS4_ILi4096EEEEEEEENS_10ViewEngineINS_8smem_ptrIPN7cutlass10bfloat16_tEEEEEEEC2ERKSE_RKSL_,@function
        .size           $_ZN7cutlass13device_kernelIN5flash19enable_sm80_to_sm89INS1_16FlashAttnBwdSm80INS1_25CollectiveMainloopBwdSm80ILi2ELi2EN4cute5tupleIJNS5_1CILi128EEES8_NS7_ILi64EEEEEENS_10bfloat16_tEfNS_4arch4Sm80ELb0ELb1ELb1ELb1ELb1ELb0ELb0ELb0ELi2ELi4ELi4ELi4ELb0EEENS1_24CollectiveEpilogueBwdGQAISA_fSD_Li256ELb1ELb1EEENS1_19SingleTileSchedulerILb1ELb0ELb0ELi128EEEEEEEEEvNT_6ParamsE$_ZN4cute3eso3ESOILb1ELb0EJNS_6LayoutINS_5tupleIJNS3_IJNS_1CILi8EEENS4_ILi1EEEEEENS4_ILi2EEEEEENS3_IJNS3_IJS6_NS4_ILi0EEEEEENS4_ILi4096EEEEEEEENS_10ViewEngineINS_8smem_ptrIPN7cutlass10bfloat16_tEEEEEEEC2ERKSE_RKSL_,($_ZN7cutlass13device_kernelIN5flash19enable_sm80_to_sm89INS1_16FlashAttnBwdSm80INS1_25CollectiveMainloopBwdSm80ILi2ELi2EN4cute5tupleIJNS5_1CILi128EEES8_NS7_ILi64EEEEEENS_10bfloat16_tEfNS_4arch4Sm80ELb0ELb1ELb1ELb1ELb1ELb0ELb0ELb0ELi2ELi4ELi4ELi4ELb0EEENS1_24CollectiveEpilogueBwdGQAISA_fSD_Li256ELb1ELb1EEENS1_19SingleTileSchedulerILb1ELb0ELb0ELi128EEEEEEEEEvNT_6ParamsE$_ZN4cute3eso3ESOILb1ELb0EJNS_6LayoutINS_5tupleIJNS3_IJNS_1CILi8EEENS4_ILi1EEEEEENS4_ILi2EEEEEENS3_IJNS3_IJS6_NS4_ILi0EEEEEENS4_ILi4096EEEEEEEEiEEC2ERKSE_RKi - $_ZN7cutlass13device_kernelIN5flash19enable_sm80_to_sm89INS1_16FlashAttnBwdSm80INS1_25CollectiveMainloopBwdSm80ILi2ELi2EN4cute5tupleIJNS5_1CILi128EEES8_NS7_ILi64EEEEEENS_10bfloat16_tEfNS_4arch4Sm80ELb0ELb1ELb1ELb1ELb1ELb0ELb0ELb0ELi2ELi4ELi4ELi4ELb0EEENS1_24CollectiveEpilogueBwdGQAISA_fSD_Li256ELb1ELb1EEENS1_19SingleTileSchedulerILb1ELb0ELb0ELi128EEEEEEEEEvNT_6ParamsE$_ZN4cute3eso3ESOILb1ELb0EJNS_6LayoutINS_5tupleIJNS3_IJNS_1CILi8EEENS4_ILi1EEEEEENS4_ILi2EEEEEENS3_IJNS3_IJS6_NS4_ILi0EEEEEENS4_ILi4096EEEEEEEENS_10ViewEngineINS_8smem_ptrIPN7cutlass10bfloat16_tEEEEEEEC2ERKSE_RKSL_)
$_ZN7cutlass13device_kernelIN5flash19enable_sm80_to_sm89INS1_16FlashAttnBwdSm80INS1_25CollectiveMainloopBwdSm80ILi2ELi2EN4cute5tupleIJNS5_1CILi128EEES8_NS7_ILi64EEEEEENS_10bfloat16_tEfNS_4arch4Sm80ELb0ELb1ELb1ELb1ELb1ELb0ELb0ELb0ELi2ELi4ELi4ELi4ELb0EEENS1_24CollectiveEpilogueBwdGQAISA_fSD_Li256ELb1ELb1EEENS1_19SingleTileSchedulerILb1ELb0ELb0ELi128EEEEEEEEEvNT_6ParamsE$_ZN4cute3eso3ESOILb1ELb0EJNS_6LayoutINS_5tupleIJNS3_IJNS_1CILi8EEENS4_ILi1EEEEEENS4_ILi2EEEEEENS3_IJNS3_IJS6_NS4_ILi0EEEEEENS4_ILi4096EEEEEEEENS_10ViewEngineINS_8smem_ptrIPN7cutlass10bfloat16_tEEEEEEEC2ERKSE_RKSL_:
[----:B------:R-:W-:Y:S02]  /*a270*/  IADD3 R4, R70, -c[0x0][0x20], RZ ;  /* 0x8000080046047a10 */ /* 0x000fe40007ffe0ff */
[----:B------:R-:W-:-:S03]  /*a280*/  MOV R7, 0x0 ;  /* 0x0000000000077802 */ /* 0x000fc60000000f00 */
[----:B------:R1:W-:Y:S01]  /*a290*/  STL.64 [R4], R2 ;  /* 0x0000000204007387 */ /* 0x0003e20000100a00 */
[----:B------:R-:W-:Y:S05]  /*a2a0*/  RET.REL.NODEC R6 `(_ZN7cutlass13device_kernelIN5flash19enable_sm80_to_sm89INS1_16FlashAttnBwdSm80INS1_25CollectiveMainloopBwdSm80ILi2ELi2EN4cute5tupleIJNS5_1CILi128EEES8_NS7_ILi64EEEEEENS_10bfloat16_tEfNS_4arch4Sm80ELb0ELb1ELb1ELb1ELb1ELb0ELb0ELb0ELi2ELi4ELi4ELi4ELb0EEENS1_24CollectiveEpilogueBwdGQAISA_fSD_Li256ELb1ELb1EEENS1_19SingleTileSchedulerILb1ELb0ELb0ELi128EEEEEEEEEvNT_6ParamsE) ;  /* 0xffff5d5006007950 */ /* 0x000fea0003c3ffff */
        .type           $_ZN7cutlass13device_kernelIN5flash19enable_sm80_to_sm89INS1_16FlashAttnBwdSm80INS1_25CollectiveMainloopBwdSm80ILi2ELi2EN4cute5tupleIJNS5_1CILi128EEES8_NS7_ILi64EEEEEENS_10bfloat16_tEfNS_4arch4Sm80ELb0ELb1ELb1ELb1ELb1ELb0ELb0ELb0ELi2ELi4ELi4ELi4ELb0EEENS1_24CollectiveEpilogueBwdGQAISA_fSD_Li256ELb1ELb1EEENS1_19SingleTileSchedulerILb1ELb0ELb0ELi128EEEEEEEEEvNT_6ParamsE$_ZN4cute3eso3ESOILb1ELb0EJNS_6LayoutINS_5tupleIJNS3_IJNS_1CILi8EEENS4_ILi1EEEEEENS4_ILi2EEEEEENS3_IJNS3_IJS6_NS4_ILi0EEEEEENS4_ILi4096EEEEEEEEiEEC2ERKSE_RKi,@function
        .size           $_ZN7cutlass13device_kernelIN5flash19enable_sm80_to_sm89INS1_16FlashAttnBwdSm80INS1_25CollectiveMainloopBwdSm80ILi2ELi2EN4cute5tupleIJNS5_1CILi128EEES8_NS7_ILi64EEEEEENS_10bfloat16_tEfNS_4arch4Sm80ELb0ELb1ELb1ELb1ELb1ELb0ELb0ELb0ELi2ELi4ELi4ELi4ELb0EEENS1_24CollectiveEpilogueBwdGQAISA_fSD_Li256ELb1ELb1EEENS1_19SingleTileSchedulerILb1ELb0ELb0ELi128EEEEEEEEEvNT_6ParamsE$_ZN4cute3eso3ESOILb1ELb0EJNS_6LayoutINS_5tupleIJNS3_IJNS_1CILi8EEENS4_ILi1EEEEEENS4_ILi2EEEEEENS3_IJNS3_IJS6_NS4_ILi0EEEEEENS4_ILi4096EEEEEEEEiEEC2ERKSE_RKi,($_ZN7cutlass13device_kernelIN5flash19enable_sm80_to_sm89INS1_16FlashAttnBwdSm80INS1_25CollectiveMainloopBwdSm80ILi2ELi2EN4cute5tupleIJNS5_1CILi128EEES8_NS7_ILi64EEEEEENS_10bfloat16_tEfNS_4arch4Sm80ELb0ELb1ELb1ELb1ELb1ELb0ELb0ELb0ELi2ELi4ELi4ELi4ELb0EEENS1_24CollectiveEpilogueBwdGQAISA_fSD_Li256ELb1ELb1EEENS1_19SingleTileSchedulerILb1ELb0ELb0ELi128EEEEEEEEEvNT_6ParamsE$_ZN4cute3eso3ESOILb1ELb0EJNS_6LayoutINS_5tupleIJNS3_IJNS_1CILi8EEENS4_ILi1EEEEEENS4_ILi2EEEEEENS3_IJNS3_IJS6_NS4_ILi0EEEEEENS4_ILi64EEEEEEEENS_10ViewEngineIPN7cutlass10bfloat16_tEEEEEC2ERKSE_RKSJ_ - $_ZN7cutlass13device_kernelIN5flash19enable_sm80_to_sm89INS1_16FlashAttnBwdSm80INS1_25CollectiveMainloopBwdSm80ILi2ELi2EN4cute5tupleIJNS5_1CILi128EEES8_NS7_ILi64EEEEEENS_10bfloat16_tEfNS_4arch4Sm80ELb0ELb1ELb1ELb1ELb1ELb0ELb0ELb0ELi2ELi4ELi4ELi4ELb0EEENS1_24CollectiveEpilogueBwdGQAISA_fSD_Li256ELb1ELb1EEENS1_19SingleTileSchedulerILb1ELb0ELb0ELi128EEEEEEEEEvNT_6ParamsE$_ZN4cute3eso3ESOILb1ELb0EJNS_6LayoutINS_5tupleIJNS3_IJNS_1CILi8EEENS4_ILi1EEEEEENS4_ILi2EEEEEENS3_IJNS3_IJS6_NS4_ILi0EEEEEENS4_ILi4096EEEEEEEEiEEC2ERKSE_RKi)
$_ZN7cutlass13device_kernelIN5flash19enable_sm80_to_sm89INS1_16FlashAttnBwdSm80INS1_25CollectiveMainloopBwdSm80ILi2ELi2EN4cute5tupleIJNS5_1CILi128EEES8_NS7_ILi64EEEEEENS_10bfloat16_tEfNS_4arch4Sm80ELb0ELb1ELb1ELb1ELb1ELb0ELb0ELb0ELi2ELi4ELi4ELi4ELb0EEENS1_24CollectiveEpilogueBwdGQAISA_fSD_Li256ELb1ELb1EEENS1_19SingleTileSchedulerILb1ELb0ELb0ELi128EEEEEEEEEvNT_6ParamsE$_ZN4cute3eso3ESOILb1ELb0EJNS_6LayoutINS_5tupleIJNS3_IJNS_1CILi8EEENS4_ILi1EEEEEENS4_ILi2EEEEEENS3_IJNS3_IJS6_NS4_ILi0EEEEEENS4_ILi4096EEEEEEEEiEEC2ERKSE_RKi:
[----:B------:R-:W-:Y:S02]  /*a2b0*/  IADD3 R2, R70, -c[0x0][0x20], RZ ;  /* 0x8000080046027a10 */ /* 0x000fe40007ffe0ff */
[----:B------:R-:W-:-:S03]  /*a2c0*/  MOV R5, 0x0 ;  /* 0x0000000000057802 */ /* 0x000fc60000000f00 */
[----:B------:R1:W-:Y:S01]  /*a2d0*/  STL [R2], R3 ;  /* 0x0000000302007387 */ /* 0x0003e20000100800 */
[----:B------:R-:W-:Y:S05]  /*a2e0*/  RET.REL.NODEC R4 `(_ZN7cutlass13device_kernelIN5flash19enable_sm80_to_sm89INS1_16FlashAttnBwdSm80INS1_25CollectiveMainloopBwdSm80ILi2ELi2EN4cute5tupleIJNS5_1CILi128EEES8_NS7_ILi64EEEEEENS_10bfloat16_tEfNS_4arch4Sm80ELb0ELb1ELb1ELb1ELb1ELb0ELb0ELb0ELi2ELi4ELi4ELi4ELb0EEENS1_24CollectiveEpilogueBwdGQAISA_fSD_Li256ELb1ELb1EEENS1_19SingleTileSchedulerILb1ELb0ELb0ELi128EEEEEEEEEvNT_6ParamsE) ;  /* 0xffff5d1004007950 */ /* 0x000fea0003c3ffff */
        .type           $_ZN7cutlass13device_kernelIN5flash19enable_sm80_to_sm89INS1_16FlashAttnBwdSm80INS1_25CollectiveMainloopBwdSm80ILi2ELi2EN4cute5tupleIJNS5_1CILi128EEES8_NS7_ILi64EEEEEENS_10bfloat16_tEfNS_4arch4Sm80ELb0ELb1ELb1ELb1ELb1ELb0ELb0ELb0ELi2ELi4ELi4ELi4ELb0EEENS1_24CollectiveEpilogueBwdGQAISA_fSD_Li256ELb1ELb1EEENS1_19SingleTileSchedulerILb1ELb0ELb0ELi128EEEEEEEEEvNT_6ParamsE$_ZN4cute3eso3ESOILb1ELb0EJNS_6LayoutINS_5tupleIJNS3_IJNS_1CILi8EEENS4_ILi1EEEEEENS4_ILi2EEEEEENS3_IJNS3_IJS6_NS4_ILi0EEEEEENS4_ILi64EEEEEEEENS_10ViewEngineIPN7cutlass10bfloat16_tEEEEEC2ERKSE_RKSJ_,@function
        .size           $_ZN7cutlass13device_kernelIN5flash19enable_sm80_to_sm89INS1_16FlashAttnBwdSm80INS1_25CollectiveMainloopBwdSm80ILi2ELi2EN4cute5tupleIJNS5_1CILi128EEES8_NS7_ILi64EEEEEENS_10bfloat16_tEfNS_4arch4Sm80ELb0ELb1ELb1ELb1ELb1ELb0ELb0ELb0ELi2ELi4ELi4ELi4ELb0EEENS1_24CollectiveEpilogueBwdGQAISA_fSD_Li256ELb1ELb1EEENS1_19SingleTileSchedulerILb1ELb0ELb0ELi128EEEEEEEEEvNT_6ParamsE$_ZN4cute3eso3ESOILb1ELb0EJNS_6LayoutINS_5tupleIJNS3_IJNS_1CILi8EEENS4_ILi1EEEEEENS4_ILi2EEEEEENS3_IJNS3_IJS6_NS4_ILi0EEEEEENS4_ILi64EEEEEEEENS_10ViewEngineIPN7cutlass10bfloat16_tEEEEEC2ERKSE_RKSJ_,($_ZN7cutlass13device_kernelIN5flash19enable_sm80_to_sm89INS1_16FlashAttnBwdSm80INS1_25CollectiveMainloopBwdSm80ILi2ELi2EN4cute5tupleIJNS5_1CILi128EEES8_NS7_ILi64EEEEEENS_10bfloat16_tEfNS_4arch4Sm80ELb0ELb1ELb1ELb1ELb1ELb0ELb0ELb0ELi2ELi4ELi4ELi4ELb0EEENS1_24CollectiveEpilogueBwdGQAISA_fSD_Li256ELb1ELb1EEENS1_19SingleTileSchedulerILb1ELb0ELb0ELi128EEEEEEEEEvNT_6ParamsE$_ZN4cute3eso3ESOILb1ELb0EJNS_6LayoutINS_5tupleIJNS3_IJNS_1CILi8EEENS4_ILi1EEEEEENS4_ILi2EEEEEENS3_IJNS3_IJS6_NS4_ILi0EEEEEENS4_ILi64EEEEEEEEiEEC2ERKSE_RKi - $_ZN7cutlass13device_kernelIN5flash19enable_sm80_to_sm89INS1_16FlashAttnBwdSm80INS1_25CollectiveMainloopBwdSm80ILi2ELi2EN4cute5tupleIJNS5_1CILi128EEES8_NS7_ILi64EEEEEENS_10bfloat16_tEfNS_4arch4Sm80ELb0ELb1ELb1ELb1ELb1ELb0ELb0ELb0ELi2ELi4ELi4ELi4ELb0EEENS1_24CollectiveEpilogueBwdGQAISA_fSD_Li256ELb1ELb1EEENS1_19SingleTileSchedulerILb1ELb0ELb0ELi128EEEEEEEEEvNT_6ParamsE$_ZN4cute3eso3ESOILb1ELb0EJNS_6LayoutINS_5tupleIJNS3_IJNS_1CILi8EEENS4_ILi1EEEEEENS4_ILi2EEEEEENS3_IJNS3_IJS6_NS4_ILi0EEEEEENS4_ILi64EEEEEEEENS_10ViewEngineIPN7cutlass10bfloat16_tEEEEEC2ERKSE_RKSJ_)
$_ZN7cutlass13device_kernelIN5flash19enable_sm80_to_sm89INS1_16FlashAttnBwdSm80INS1_25CollectiveMainloopBwdSm80ILi2ELi2EN4cute5tupleIJNS5_1CILi128EEES8_NS7_ILi64EEEEEENS_10bfloat16_tEfNS_4arch4Sm80ELb0ELb1ELb1ELb1ELb1ELb0ELb0ELb0ELi2ELi4ELi4ELi4ELb0EEENS1_24CollectiveEpilogueBwdGQAISA_fSD_Li256ELb1ELb1EEENS1_19SingleTileSchedulerILb1ELb0ELb0ELi128EEEEEEEEEvNT_6ParamsE$_ZN4cute3eso3ESOILb1ELb0EJNS_6LayoutINS_5tupleIJNS3_IJNS_1CILi8EEENS4_ILi1EEEEEENS4_ILi2EEEEEENS3_IJNS3_IJS6_NS4_ILi0EEEEEENS4_ILi64EEEEEEEENS_10ViewEngineIPN7cutlass10bfloat16_tEEEEEC2ERKSE_RKSJ_:
[----:B------:R-:W-:Y:S01]  /*a2f0*/  IADD3 R2, R25, -c[0x0][0x20], RZ ;  /* 0x8000080019027a10 */ /* 0x000fe20007ffe0ff */
[----:B------:R-:W-:Y:S01]  /*a300*/  IMAD.MOV.U32 R9, RZ, RZ, R3 ;  /* 0x000000ffff097224 */ /* 0x000fe200078e0003 */
[----:B------:R-:W-:-:S04]  /*a310*/  MOV R7, 0x0 ;  /* 0x0000000000077802 */ /* 0x000fc80000000f00 */
[----:B------:R1:W-:Y:S01]  /*a320*/  STL.64 [R2], R8 ;  /* 0x0000000802007387 */ /* 0x0003e20000100a00 */
[----:B------:R-:W-:Y:S05]  /*a330*/  RET.REL.NODEC R6 `(_ZN7cutlass13device_kernelIN5flash19enable_sm80_to_sm89INS1_16FlashAttnBwdSm80INS1_25CollectiveMainloopBwdSm80ILi2ELi2EN4cute5tupleIJNS5_1CILi128EEES8_NS7_ILi64EEEEEENS_10bfloat16_tEfNS_4arch4Sm80ELb0ELb1ELb1ELb1ELb1ELb0ELb0ELb0ELi2ELi4ELi4ELi4ELb0EEENS1_24CollectiveEpilogueBwdGQAISA_fSD_Li256ELb1ELb1EEENS1_19SingleTileSchedulerILb1ELb0ELb0ELi128EEEEEEEEEvNT_6ParamsE) ;  /* 0xffff5cc006007950 */ /* 0x000fea0003c3ffff */
        .type           $_ZN7cutlass13device_kernelIN5flash19enable_sm80_to_sm89INS1_16FlashAttnBwdSm80INS1_25CollectiveMainloopBwdSm80ILi2ELi2EN4cute5tupleIJNS5_1CILi128EEES8_NS7_ILi64EEEEEENS_10bfloat16_tEfNS_4arch4Sm80ELb0ELb1ELb1ELb1ELb1ELb0ELb0ELb0ELi2ELi4ELi4ELi4ELb0EEENS1_24CollectiveEpilogueBwdGQAISA_fSD_Li256ELb1ELb1EEENS1_19SingleTileSchedulerILb1ELb0ELb0ELi128EEEEEEEEEvNT_6ParamsE$_ZN4cute3eso3ESOILb1ELb0EJNS_6LayoutINS_5tupleIJNS3_IJNS_1CILi8EEENS4_ILi1EEEEEENS4_ILi2EEEEEENS3_IJNS3_IJS6_NS4_ILi0EEEEEENS4_ILi64EEEEEEEEiEEC2ERKSE_RKi,@function
        .size           $_ZN7cutlass13device_kernelIN5flash19enable_sm80_to_sm89INS1_16FlashAttnBwdSm80INS1_25CollectiveMainloopBwdSm80ILi2ELi2EN4cute5tupleIJNS5_1CILi128EEES8_NS7_ILi64EEEEEENS_10bfloat16_tEfNS_4arch4Sm80ELb0ELb1ELb1ELb1ELb1ELb0ELb0ELb0ELi2ELi4ELi4ELi4ELb0EEENS1_24CollectiveEpilogueBwdGQAISA_fSD_Li256ELb1ELb1EEENS1_19SingleTileSchedulerILb1ELb0ELb0ELi128EEEEEEEEEvNT_6ParamsE$_ZN4cute3eso3ESOILb1ELb0EJNS_6LayoutINS_5tupleIJNS3_IJNS_1CILi8EEENS4_ILi1EEEEEENS4_ILi2EEEEEENS3_IJNS3_IJS6_NS4_ILi0EEEEEENS4_ILi64EEEEEEEEiEEC2ERKSE_RKi,($_ZN7cutlass13device_kernelIN5flash19enable_sm80_to_sm89INS1_16FlashAttnBwdSm80INS1_25CollectiveMainloopBwdSm80ILi2ELi2EN4cute5tupleIJNS5_1CILi128EEES8_NS7_ILi64EEEEEENS_10bfloat16_tEfNS_4arch4Sm80ELb0ELb1ELb1ELb1ELb1ELb0ELb0ELb0ELi2ELi4ELi4ELi4ELb0EEENS1_24CollectiveEpilogueBwdGQAISA_fSD_Li256ELb1ELb1EEENS1_19SingleTileSchedulerILb1ELb0ELb0ELi128EEEEEEEEEvNT_6ParamsE$_ZN4cute3eso3ESOILb1ELb0EJNS_6LayoutINS_5tupleIJNS3_IJNS_1CILi8EEENS4_ILi1EEEEEENS4_ILi2EEEEEENS3_IJNS3_IJS6_NS4_ILi0EEEEEENS4_ILi8192EEEEEEEENS_10ViewEngineINS_8smem_ptrIPN7cutlass10bfloat16_tEEEEEEEC2ERKSE_RKSL_ - $_ZN7cutlass13device_kernelIN5flash19enable_sm80_to_sm89INS1_16FlashAttnBwdSm80INS1_25CollectiveMainloopBwdSm80ILi2ELi2EN4cute5tupleIJNS5_1CILi128EEES8_NS7_ILi64EEEEEENS_10bfloat16_tEfNS_4arch4Sm80ELb0ELb1ELb1ELb1ELb1ELb0ELb0ELb0ELi2ELi4ELi4ELi4ELb0EEENS1_24CollectiveEpilogueBwdGQAISA_fSD_Li256ELb1ELb1EEENS1_19SingleTileSchedulerILb1ELb0ELb0ELi128EEEEEEEEEvNT_6ParamsE$_ZN4cute3eso3ESOILb1ELb0EJNS_6LayoutINS_5tupleIJNS3_IJNS_1CILi8EEENS4_ILi1EEEEEENS4_ILi2EEEEEENS3_IJNS3_IJS6_NS4_ILi0EEEEEENS4_ILi64EEEEEEEEiEEC2ERKSE_RKi)
$_ZN7cutlass13device_kernelIN5flash19enable_sm80_to_sm89INS1_16FlashAttnBwdSm80INS1_25CollectiveMainloopBwdSm80ILi2ELi2EN4cute5tupleIJNS5_1CILi128EEES8_NS7_ILi64EEEEEENS_10bfloat16_tEfNS_4arch4Sm80ELb0ELb1ELb1ELb1ELb1ELb0ELb0ELb0ELi2ELi4ELi4ELi4ELb0EEENS1_24CollectiveEpilogueBwdGQAISA_fSD_Li256ELb1ELb1EEENS1_19SingleTileSchedulerILb1ELb0ELb0ELi128EEEEEEEEEvNT_6ParamsE$_ZN4cute3eso3ESOILb1ELb0EJNS_6LayoutINS_5tupleIJNS3_IJNS_1CILi8EEENS4_ILi1EEEEEENS4_ILi2EEEEEENS3_IJNS3_IJS6_NS4_ILi0EEEEEENS4_ILi64EEEEEEEEiEEC2ERKSE_RKi:
[----:B------:R-:W-:Y:S02]  /*a340*/  IADD3 R2, R25, -c[0x0][0x20], RZ ;  /* 0x8000080019027a10 */ /* 0x000fe40007ffe0ff */
[----:B------:R-:W-:-:S03]  /*a350*/  MOV R7, 0x0 ;  /* 0x0000000000077802 */ /* 0x000fc60000000f00 */
[----:B------:R1:W-:Y:S01]  /*a360*/  STL [R2], R3 ;  /* 0x0000000302007387 */ /* 0x0003e20000100800 */
[----:B------:R-:W-:Y:S05]  /*a370*/  RET.REL.NODEC R6 `(_ZN7cutlass13device_kernelIN5flash19enable_sm80_to_sm89INS1_16FlashAttnBwdSm80INS1_25CollectiveMainloopBwdSm80ILi2ELi2EN4cute5tupleIJNS5_1CILi128EEES8_NS7_ILi64EEEEEENS_10bfloat16_tEfNS_4arch4Sm80ELb0ELb1ELb1ELb1ELb1ELb0ELb0ELb0ELi2ELi4ELi4ELi4ELb0EEENS1_24CollectiveEpilogueBwdGQAISA_fSD_Li256ELb1ELb1EEENS1_19SingleTileSchedulerILb1ELb0ELb0ELi128EEEEEEEEEvNT_6ParamsE) ;  /* 0xffff5c8006007950 */ /* 0x000fea0003c3ffff */
        .type           $_ZN7cutlass13device_kernelIN5flash19enable_sm80_to_sm89INS1_16FlashAttnBwdSm80INS1_25CollectiveMainloopBwdSm80ILi2ELi2EN4cute5tupleIJNS5_1CILi128EEES8_NS7_ILi64EEEEEENS_10bfloat16_tEfNS_4arch4Sm80ELb0ELb1ELb1ELb1ELb1ELb0ELb0ELb0ELi2ELi4ELi4ELi4ELb0EEENS1_24CollectiveEpilogueBwdGQAISA_fSD_Li256ELb1ELb1EEENS1_19SingleTileSchedulerILb1ELb0ELb0ELi128EEEEEEEEEvNT_6ParamsE$_ZN4cute3eso3ESOILb1ELb0EJNS_6LayoutINS_5tupleIJNS3_IJNS_1CILi8EEENS4_ILi1EEEEEENS4_ILi2EEEEEENS3_IJNS3_IJS6_NS4_ILi0EEEEEENS4_ILi8192EEEEEEEENS_10ViewEngineINS_8smem_ptrIPN7cutlass10bfloat16_tEEEEEEEC2ERKSE_RKSL_,@function
        .size           $_ZN7cutlass13device_kernelIN5flash19enable_sm80_to_sm89INS1_16FlashAttnBwdSm80INS1_25CollectiveMainloopBwdSm80ILi2ELi2EN4cute5tupleIJNS5_1CILi128EEES8_NS7_ILi64EEEEEENS_10bfloat16_tEfNS_4arch4Sm80ELb0ELb1ELb1ELb1ELb1ELb0ELb0ELb0ELi2ELi4ELi4ELi4ELb0EEENS1_24CollectiveEpilogueBwdGQAISA_fSD_Li256ELb1ELb1EEENS1_19SingleTileSchedulerILb1ELb0ELb0ELi128EEEEEEEEEvNT_6ParamsE$_ZN4cute3eso3ESOILb1ELb0EJNS_6LayoutINS_5tupleIJNS3_IJNS_1CILi8EEENS4_ILi1EEEEEENS4_ILi2EEEEEENS3_IJNS3_IJS6_NS4_ILi0EEEEEENS4_ILi8192EEEEEEEENS_10ViewEngineINS_8smem_ptrIPN7cutlass10bfloat16_tEEEEEEEC2ERKSE_RKSL_,($_ZN7cutlass13device_kernelIN5flash19enable_sm80_to_sm89INS1_16FlashAttnBwdSm80INS1_25CollectiveMainloopBwdSm80ILi2ELi2EN4cute5tupleIJNS5_1CILi128EEES8_NS7_ILi64EEEEEENS_10bfloat16_tEfNS_4arch4Sm80ELb0ELb1ELb1ELb1ELb1ELb0ELb0ELb0ELi2ELi4ELi4ELi4ELb0EEENS1_24CollectiveEpilogueBwdGQAISA_fSD_Li256ELb1ELb1EEENS1_19SingleTileSchedulerILb1ELb0ELb0ELi128EEEEEEEEEvNT_6ParamsE$_ZN4cute3eso3ESOILb1ELb0EJNS_6LayoutINS_5tupleIJNS3_IJNS_1CILi8EEENS4_ILi1EEEEEENS4_ILi2EEEEEENS3_IJNS3_IJS6_NS4_ILi0EEEEEENS4_ILi8192EEEEEEEEiEEC2ERKSE_RKi - $_ZN7cutlass13device_kernelIN5flash19enable_sm80_to_sm89INS1_16FlashAttnBwdSm80INS1_25CollectiveMainloopBwdSm80ILi2ELi2EN4cute5tupleIJNS5_1CILi128EEES8_NS7_ILi64EEEEEENS_10bfloat16_tEfNS_4arch4Sm80ELb0ELb1ELb1ELb1ELb1ELb0ELb0ELb0ELi2ELi4ELi4ELi4ELb0EEENS1_24CollectiveEpilogueBwdGQAISA_fSD_Li256ELb1ELb1EEENS1_19SingleTileSchedulerILb1ELb0ELb0ELi128EEEEEEEEEvNT_6ParamsE$_ZN4cute3eso3ESOILb1ELb0EJNS_6LayoutINS_5tupleIJNS3_IJNS_1CILi8EEENS4_ILi1EEEEEENS4_ILi2EEEEEENS3_IJNS3_IJS6_NS4_ILi0EEEEEENS4_ILi8192EEEEEEEENS_10ViewEngineINS_8smem_ptrIPN7cutlass10bfloat16_tEEEEEEEC2ERKSE_RKSL_)
$_ZN7cutlass13device_kernelIN5flash19enable_sm80_to_sm89INS1_16FlashAttnBwdSm80INS1_25CollectiveMainloopBwdSm80ILi2ELi2EN4cute5tupleIJNS5_1CILi128EEES8_NS7_ILi64EEEEEENS_10bfloat16_tEfNS_4arch4Sm80ELb0ELb1ELb1ELb1ELb1ELb0ELb0ELb0ELi2ELi4ELi4ELi4ELb0EEENS1_24CollectiveEpilogueBwdGQAISA_fSD_Li256ELb1ELb1EEENS1_19SingleTileSchedulerILb1ELb0ELb0ELi128EEEEEEEEEvNT_6ParamsE$_ZN4cute3eso3ESOILb1ELb0EJNS_6LayoutINS_5tupleIJNS3_IJNS_1CILi8EEENS4_ILi1EEEEEENS4_ILi2EEEEEENS3_IJNS3_IJS6_NS4_ILi0EEEEEENS4_ILi8192EEEEEEEENS_10ViewEngineINS_8smem_ptrIPN7cutlass10bfloat16_tEEEEEEEC2ERKSE_RKSL_:
[----:B------:R-:W-:Y:S02]  /*a380*/  IADD3 R4, R25, -c[0x0][0x20], RZ ;  /* 0x8000080019047a10 */ /* 0x000fe40007ffe0ff */
[----:B------:R-:W-:-:S03]  /*a390*/  MOV R7, 0x0 ;  /* 0x0000000000077802 */ /* 0x000fc60000000f00 */
[----:B------:R1:W-:Y:S01]  /*a3a0*/  STL.64 [R4], R2 ;  /* 0x0000000204007387 */ /* 0x0003e20000100a00 */
[----:B------:R-:W-:Y:S05]  /*a3b0*/  RET.REL.NODEC R6 `(_ZN7cutlass13device_kernelIN5flash19enable_sm80_to_sm89INS1_16FlashAttnBwdSm80INS1_25CollectiveMainloopBwdSm80ILi2ELi2EN4cute5tupleIJNS5_1CILi128EEES8_NS7_ILi64EEEEEENS_10bfloat16_tEfNS_4arch4Sm80ELb0ELb1ELb1ELb1ELb1ELb0ELb0ELb0ELi2ELi4ELi4ELi4ELb0EEENS1_24CollectiveEpilogueBwdGQAISA_fSD_Li256ELb1ELb1EEENS1_19SingleTileSchedulerILb1ELb0ELb0ELi128EEEEEEEEEvNT_6ParamsE) ;  /* 0xffff5c4006007950 */ /* 0x000fea0003c3ffff */
        .type           $_ZN7cutlass13device_kernelIN5flash19enable_sm80_to_sm89INS1_16FlashAttnBwdSm80INS1_25CollectiveMainloopBwdSm80ILi2ELi2EN4cute5tupleIJNS5_1CILi128EEES8_NS7_ILi64EEEEEENS_10bfloat16_tEfNS_4arch4Sm80ELb0ELb1ELb1ELb1ELb1ELb0ELb0ELb0ELi2ELi4ELi4ELi4ELb0EEENS1_24CollectiveEpilogueBwdGQAISA_fSD_Li256ELb1ELb1EEENS1_19SingleTileSchedulerILb1ELb0ELb0ELi128EEEEEEEEEvNT_6ParamsE$_ZN4cute3eso3ESOILb1ELb0EJNS_6LayoutINS_5tupleIJNS3_IJNS_1CILi8EEENS4_ILi1EEEEEENS4_ILi2EEEEEENS3_IJNS3_IJS6_NS4_ILi0EEEEEENS4_ILi8192EEEEEEEEiEEC2ERKSE_RKi,@function
        .size           $_ZN7cutlass13device_kernelIN5flash19enable_sm80_to_sm89INS1_16FlashAttnBwdSm80INS1_25CollectiveMainloopBwdSm80ILi2ELi2EN4cute5tupleIJNS5_1CILi128EEES8_NS7_ILi64EEEEEENS_10bfloat16_tEfNS_4arch4Sm80ELb0ELb1ELb1ELb1ELb1ELb0ELb0ELb0ELi2ELi4ELi4ELi4ELb0EEENS1_24CollectiveEpilogueBwdGQAISA_fSD_Li256ELb1ELb1EEENS1_19SingleTileSchedulerILb1ELb0ELb0ELi128EEEEEEEEEvNT_6ParamsE$_ZN4cute3eso3ESOILb1ELb0EJNS_6LayoutINS_5tupleIJNS3_IJNS_1CILi8EEENS4_ILi1EEEEEENS4_ILi2EEEEEENS3_IJNS3_IJS6_NS4_ILi0EEEEEENS4_ILi8192EEEEEEEEiEEC2ERKSE_RKi,($_ZN7cutlass13device_kernelIN5flash19enable_sm80_to_sm89INS1_16FlashAttnBwdSm80INS1_25CollectiveMainloopBwdSm80ILi2ELi2EN4cute5tupleIJNS5_1CILi128EEES8_NS7_ILi64EEEEEENS_10bfloat16_tEfNS_4arch4Sm80ELb0ELb1ELb1ELb1ELb1ELb0ELb0ELb0ELi2ELi4ELi4ELi4ELb0EEENS1_24CollectiveEpilogueBwdGQAISA_fSD_Li256ELb1ELb1EEENS1_19SingleTileSchedulerILb1ELb0ELb0ELi128EEEEEEEEEvNT_6ParamsE$_ZN4cute3eso3ESOILb1ELb0EJNS_6LayoutINS_5tupleIJNS3_IJNS_1CILi8EEENS4_ILi1EEEEEENS4_ILi2EEEEEENS3_IJNS3_IJS6_NS4_ILi0EEEEEES5_EEEEENS_10ViewEngineIPN7cutlass10bfloat16_tEEEEEC2ERKSD_RKSI_ - $_ZN7cutlass13device_kernelIN5flash19enable_sm80_to_sm89INS1_16FlashAttnBwdSm80INS1_25CollectiveMainloopBwdSm80ILi2ELi2EN4cute5tupleIJNS5_1CILi128EEES8_NS7_ILi64EEEEEENS_10bfloat16_tEfNS_4arch4Sm80ELb0ELb1ELb1ELb1ELb1ELb0ELb0ELb0ELi2ELi4ELi4ELi4ELb0EEENS1_24CollectiveEpilogueBwdGQAISA_fSD_Li256ELb1ELb1EEENS1_19SingleTileSchedulerILb1ELb0ELb0ELi128EEEEEEEEEvNT_6ParamsE$_ZN4cute3eso3ESOILb1ELb0EJNS_6LayoutINS_5tupleIJNS3_IJNS_1CILi8EEENS4_ILi1EEEEEENS4_ILi2EEEEEENS3_IJNS3_IJS6_NS4_ILi0EEEEEENS4_ILi8192EEEEEEEEiEEC2ERKSE_RKi)
$_ZN7cutlass13device_kernelIN5flash19enable_sm80_to_sm89INS1_16FlashAttnBwdSm80INS1_25CollectiveMainloopBwdSm80ILi2ELi2EN4cute5tupleIJNS5_1CILi128EEES8_NS7_ILi64EEEEEENS_10bfloat16_tEfNS_4arch4Sm80ELb0ELb1ELb1ELb1ELb1ELb0ELb0ELb0ELi2ELi4ELi4ELi4ELb0EEENS1_24CollectiveEpilogueBwdGQAISA_fSD_Li256ELb1ELb1EEENS1_19SingleTileSchedulerILb1ELb0ELb0ELi128EEEEEEEEEvNT_6ParamsE$_ZN4cute3eso3ESOILb1ELb0EJNS_6LayoutINS_5tupleIJNS3_IJNS_1CILi8EEENS4_ILi1EEEEEENS4_ILi2EEEEEENS3_IJNS3_IJS6_NS4_ILi0EEEEEENS4_ILi8192EEEEEEEEiEEC2ERKSE_RKi:
[----:B------:R-:W-:Y:S02]  /*a3c0*/  IADD3 R2, R25, -c[0x0][0x20], RZ ;  /* 0x8000080019027a10 */ /* 0x000fe40007ffe0ff */
[----:B------:R-:W-:-:S03]  /*a3d0*/  MOV R5, 0x0 ;  /* 0x0000000000057802 */ /* 0x000fc60000000f00 */
[----:B------:R1:W-:Y:S01]  /*a3e0*/  STL [R2], R3 ;  /* 0x0000000302007387 */ /* 0x0003e20000100800 */
[----:B------:R-:W-:Y:S05]  /*a3f0*/  RET.REL.NODEC R4 `(_ZN7cutlass13device_kernelIN5flash19enable_sm80_to_sm89INS1_16FlashAttnBwdSm80INS1_25CollectiveMainloopBwdSm80ILi2ELi2EN4cute5tupleIJNS5_1CILi128EEES8_NS7_ILi64EEEEEENS_10bfloat16_tEfNS_4arch4Sm80ELb0ELb1ELb1ELb1ELb1ELb0ELb0ELb0ELi2ELi4ELi4ELi4ELb0EEENS1_24CollectiveEpilogueBwdGQAISA_fSD_Li256ELb1ELb1EEENS1_19SingleTileSchedulerILb1ELb0ELb0ELi128EEEEEEEEEvNT_6ParamsE) ;  /* 0xffff5c0004007950 */ /* 0x000fea0003c3ffff */
        .type           $_ZN7cutlass13device_kernelIN5flash19enable_sm80_to_sm89INS1_16FlashAttnBwdSm80INS1_25CollectiveMainloopBwdSm80ILi2ELi2EN4cute5tupleIJNS5_1CILi128EEES8_NS7_ILi64EEEEEENS_10bfloat16_tEfNS_4arch4Sm80ELb0ELb1ELb1ELb1ELb1ELb0ELb0ELb0ELi2ELi4ELi4ELi4ELb0EEENS1_24CollectiveEpilogueBwdGQAISA_fSD_Li256ELb1ELb1EEENS1_19SingleTileSchedulerILb1ELb0ELb0ELi128EEEEEEEEEvNT_6ParamsE$_ZN4cute3eso3ESOILb1ELb0EJNS_6LayoutINS_5tupleIJNS3_IJNS_1CILi8EEENS4_ILi1EEEEEENS4_ILi2EEEEEENS3_IJNS3_IJS6_NS4_ILi0EEEEEES5_EEEEENS_10ViewEngineIPN7cutlass10bfloat16_tEEEEEC2ERKSD_RKSI_,@function
        .size           $_ZN7cutlass13device_kernelIN5flash19enable_sm80_to_sm89INS1_16FlashAttnBwdSm80INS1_25CollectiveMainloopBwdSm80ILi2ELi2EN4cute5tupleIJNS5_1CILi128EEES8_NS7_ILi64EEEEEENS_10bfloat16_tEfNS_4arch4Sm80ELb0ELb1ELb1ELb1ELb1ELb0ELb0ELb0ELi2ELi4ELi4ELi4ELb0EEENS1_24CollectiveEpilogueBwdGQAISA_fSD_Li256ELb1ELb1EEENS1_19SingleTileSchedulerILb1ELb0ELb0ELi128EEEEEEEEEvNT_6ParamsE$_ZN4cute3eso3ESOILb1ELb0EJNS_6LayoutINS_5tupleIJNS3_IJNS_1CILi8EEENS4_ILi1EEEEEENS4_ILi2EEEEEENS3_IJNS3_IJS6_NS4_ILi0EEEEEES5_EEEEENS_10ViewEngineIPN7cutlass10bfloat16_tEEEEEC2ERKSD_RKSI_,($_ZN7cutlass13device_kernelIN5flash19enable_sm80_to_sm89INS1_16FlashAttnBwdSm80INS1_25CollectiveMainloopBwdSm80ILi2ELi2EN4cute5tupleIJNS5_1CILi128EEES8_NS7_ILi64EEEEEENS_10bfloat16_tEfNS_4arch4Sm80ELb0ELb1ELb1ELb1ELb1ELb0ELb0ELb0ELi2ELi4ELi4ELi4ELb0EEENS1_24CollectiveEpilogueBwdGQAISA_fSD_Li256ELb1ELb1EEENS1_19SingleTileSchedulerILb1ELb0ELb0ELi128EEEEEEEEEvNT_6ParamsE$_ZN4cute3eso3ESOILb1ELb0EJNS_6LayoutINS_5tupleIJNS3_IJNS_1CILi8EEENS4_ILi1EEEEEENS4_ILi2EEEEEENS3_IJNS3_IJS6_NS4_ILi0EEEEEES5_EEEEEiEEC2ERKSD_RKi - $_ZN7cutlass13device_kernelIN5flash19enable_sm80_to_sm89INS1_16FlashAttnBwdSm80INS1_25CollectiveMainloopBwdSm80ILi2ELi2EN4cute5tupleIJNS5_1CILi128EEES8_NS7_ILi64EEEEEENS_10bfloat16_tEfNS_4arch4Sm80ELb0ELb1ELb1ELb1ELb1ELb0ELb0ELb0ELi2ELi4ELi4ELi4ELb0EEENS1_24CollectiveEpilogueBwdGQAISA_fSD_Li256ELb1ELb1EEENS1_19SingleTileSchedulerILb1ELb0ELb0ELi128EEEEEEEEEvNT_6ParamsE$_ZN4cute3eso3ESOILb1ELb0EJNS_6LayoutINS_5tupleIJNS3_IJNS_1CILi8EEENS4_ILi1EEEEEENS4_ILi2EEEEEENS3_IJNS3_IJS6_NS4_ILi0EEEEEES5_EEEEENS_10ViewEngineIPN7cutlass10bfloat16_tEEEEEC2ERKSD_RKSI_)
$_ZN7cutlass13device_kernelIN5flash19enable_sm80_to_sm89INS1_16FlashAttnBwdSm80INS1_25CollectiveMainloopBwdSm80ILi2ELi2EN4cute5tupleIJNS5_1CILi128EEES8_NS7_ILi64EEEEEENS_10bfloat16_tEfNS_4arch4Sm80ELb0ELb1ELb1ELb1ELb1ELb0ELb0ELb0ELi2ELi4ELi4ELi4ELb0EEENS1_24CollectiveEpilogueBwdGQAISA_fSD_Li256ELb1ELb1EEENS1_19SingleTileSchedulerILb1ELb0ELb0ELi128EEEEEEEEEvNT_6ParamsE$_ZN4cute3eso3ESOILb1ELb0EJNS_6LayoutINS_5tupleIJNS3_IJNS_1CILi8EEENS4_ILi1EEEEEENS4_ILi2EEEEEENS3_IJNS3_IJS6_NS4_ILi0EEEEEES5_EEEEENS_10ViewEngineIPN7cutlass10bfloat16_tEEEEEC2ERKSD_RKSI_:
[----:B------:R-:W-:Y:S01]  /*a400*/  IADD3 R3, R70, -c[0x0][0x20], RZ ;  /* 0x8000080046037a10 */ /* 0x000fe20007ffe0ff */
[----:B------:R-:W-:Y:S01]  /*a410*/  IMAD.MOV.U32 R8, RZ, RZ, R2 ;  /* 0x000000ffff087224 */ /* 0x000fe200078e0002 */
[----:B------:R-:W-:Y:S01]  /*a420*/  MOV R9, R7 ;  /* 0x0000000700097202 */ /* 0x000fe20000000f00 */
[----:B------:R-:W-:-:S04]  /*a430*/  IMAD.MOV.U32 R7, RZ, RZ, 0x0 ;  /* 0x00000000ff077424 */ /* 0x000fc800078e00ff */
[----:B------:R1:W-:Y:S01]  /*a440*/  STL.64 [R3], R8 ;  /* 0x0000000803007387 */ /* 0x0003e20000100a00 */
[----:B------:R-:W-:Y:S05]  /*a450*/  RET.REL.NODEC R6 `(_ZN7cutlass13device_kernelIN5flash19enable_sm80_to_sm89INS1_16FlashAttnBwdSm80INS1_25CollectiveMainloopBwdSm80ILi2ELi2EN4cute5tupleIJNS5_1CILi128EEES8_NS7_ILi64EEEEEENS_10bfloat16_tEfNS_4arch4Sm80ELb0ELb1ELb1ELb1ELb1ELb0ELb0ELb0ELi2ELi4ELi4ELi4ELb0EEENS1_24CollectiveEpilogueBwdGQAISA_fSD_Li256ELb1ELb1EEENS1_19SingleTileSchedulerILb1ELb0ELb0ELi128EEEEEEEEEvNT_6ParamsE) ;  /* 0xffff5ba006007950 */ /* 0x000fea0003c3ffff */
        .type           $_ZN7cutlass13device_kernelIN5flash19enable_sm80_to_sm89INS1_16FlashAttnBwdSm80INS1_25CollectiveMainloopBwdSm80ILi2ELi2EN4cute5tupleIJNS5_1CILi128EEES8_NS7_ILi64EEEEEENS_10bfloat16_tEfNS_4arch4Sm80ELb0ELb1ELb1ELb1ELb1ELb0ELb0ELb0ELi2ELi4ELi4ELi4ELb0EEENS1_24CollectiveEpilogueBwdGQAISA_fSD_Li256ELb1ELb1EEENS1_19SingleTileSchedulerILb1ELb0ELb0ELi128EEEEEEEEEvNT_6ParamsE$_ZN4cute3eso3ESOILb1ELb0EJNS_6LayoutINS_5tupleIJNS3_IJNS_1CILi8EEENS4_ILi1EEEEEENS4_ILi2EEEEEENS3_IJNS3_IJS6_NS4_ILi0EEEEEES5_EEEEEiEEC2ERKSD_RKi,@function
        .size           $_ZN7cutlass13device_kernelIN5flash19enable_sm80_to_sm89INS1_16FlashAttnBwdSm80INS1_25CollectiveMainloopBwdSm80ILi2ELi2EN4cute5tupleIJNS5_1CILi128EEES8_NS7_ILi64EEEEEENS_10bfloat16_tEfNS_4arch4Sm80ELb0ELb1ELb1ELb1ELb1ELb0ELb0ELb0ELi2ELi4ELi4ELi4ELb0EEENS1_24CollectiveEpilogueBwdGQAISA_fSD_Li256ELb1ELb1EEENS1_19SingleTileSchedulerILb1ELb0ELb0ELi128EEEEEEEEEvNT_6ParamsE$_ZN4cute3eso3ESOILb1ELb0EJNS_6LayoutINS_5tupleIJNS3_IJNS_1CILi8EEENS4_ILi1EEEEEENS4_ILi2EEEEEENS3_IJNS3_IJS6_NS4_ILi0EEEEEES5_EEEEEiEEC2ERKSD_RKi,($_ZN7cutlass13device_kernelIN5flash19enable_sm80_to_sm89INS1_16FlashAttnBwdSm80INS1_25CollectiveMainloopBwdSm80ILi2ELi2EN4cute5tupleIJNS5_1CILi128EEES8_NS7_ILi64EEEEEENS_10bfloat16_tEfNS_4arch4Sm80ELb0ELb1ELb1ELb1ELb1ELb0ELb0ELb0ELi2ELi4ELi4ELi4ELb0EEENS1_24CollectiveEpilogueBwdGQAISA_fSD_Li256ELb1ELb1EEENS1_19SingleTileSchedulerILb1ELb0ELb0ELi128EEEEEEEEEvNT_6ParamsE$_ZN4cute3eso3ESOILb1ELb0EJNS_6LayoutINS_5tupleIJNS3_IJNS_1CILi8EEENS4_ILi1EEEEEENS4_ILi2EEENS3_IJNS4_ILi4EEES8_EEEEEENS3_IJNS3_IJS6_NS4_ILi0EEEEEES5_NS3_IJNS4_ILi32EEENS4_ILi16EEEEEEEEEEENS_10ViewEngineIPN7cutlass10bfloat16_tEEEEEC2ERKSI_RKSN_ - $_ZN7cutlass13device_kernelIN5flash19enable_sm80_to_sm89INS1_16FlashAttnBwdSm80INS1_25CollectiveMainloopBwdSm80ILi2ELi2EN4cute5tupleIJNS5_1CILi128EEES8_NS7_ILi64EEEEEENS_10bfloat16_tEfNS_4arch4Sm80ELb0ELb1ELb1ELb1ELb1ELb0ELb0ELb0ELi2ELi4ELi4ELi4ELb0EEENS1_24CollectiveEpilogueBwdGQAISA_fSD_Li256ELb1ELb1EEENS1_19SingleTileSchedulerILb1ELb0ELb0ELi128EEEEEEEEEvNT_6ParamsE$_ZN4cute3eso3ESOILb1ELb0EJNS_6LayoutINS_5tupleIJNS3_IJNS_1CILi8EEENS4_ILi1EEEEEENS4_ILi2EEEEEENS3_IJNS3_IJS6_NS4_ILi0EEEEEES5_EEEEEiEEC2ERKSD_RKi)
$_ZN7cutlass13device_kernelIN5flash19enable_sm80_to_sm89INS1_16FlashAttnBwdSm80INS1_25CollectiveMainloopBwdSm80ILi2ELi2EN4cute5tupleIJNS5_1CILi128EEES8_NS7_ILi64EEEEEENS_10bfloat16_tEfNS_4arch4Sm80ELb0ELb1ELb1ELb1ELb1ELb0ELb0ELb0ELi2ELi4ELi4ELi4ELb0EEENS1_24CollectiveEpilogueBwdGQAISA_fSD_Li256ELb1ELb1EEENS1_19SingleTileSchedulerILb1ELb0ELb0ELi128EEEEEEEEEvNT_6ParamsE$_ZN4cute3eso3ESOILb1ELb0EJNS_6LayoutINS_5tupleIJNS3_IJNS_1CILi8EEENS4_ILi1EEEEEENS4_ILi2EEEEEENS3_IJNS3_IJS6_NS4_ILi0EEEEEES5_EEEEEiEEC2ERKSD_RKi:
[----:B------:R-:W-:Y:S02]  /*a460*/  IADD3 R2, R61, -c[0x0][0x20], RZ ;  /* 0x800008003d027a10 */ /* 0x000fe40007ffe0ff */
[----:B------:R-:W-:-:S03]  /*a470*/  MOV R7, 0x0 ;  /* 0x0000000000077802 */ /* 0x000fc60000000f00 */
[----:B------:R1:W-:Y:S01]  /*a480*/  STL [R2], R3 ;  /* 0x0000000302007387 */ /* 0x0003e20000100800 */
[----:B------:R-:W-:Y:S05]  /*a490*/  RET.REL.NODEC R6 `(_ZN7cutlass13device_kernelIN5flash19enable_sm80_to_sm89INS1_16FlashAttnBwdSm80INS1_25CollectiveMainloopBwdSm80ILi2ELi2EN4cute5tupleIJNS5_1CILi128EEES8_NS7_ILi64EEEEEENS_10bfloat16_tEfNS_4arch4Sm80ELb0ELb1ELb1ELb1ELb1ELb0ELb0ELb0ELi2ELi4ELi4ELi4ELb0EEENS1_24CollectiveEpilogueBwdGQAISA_fSD_Li256ELb1ELb1EEENS1_19SingleTileSchedulerILb1ELb0ELb0ELi128EEEEEEEEEvNT_6ParamsE) ;  /* 0xffff5b6006007950 */ /* 0x000fea0003c3ffff */
        .type           $_ZN7cutlass13device_kernelIN5flash19enable_sm80_to_sm89INS1_16FlashAttnBwdSm80INS1_25CollectiveMainloopBwdSm80ILi2ELi2EN4cute5tupleIJNS5_1CILi128EEES8_NS7_ILi64EEEEEENS_10bfloat16_tEfNS_4arch4Sm80ELb0ELb1ELb1ELb1ELb1ELb0ELb0ELb0ELi2ELi4ELi4ELi4ELb0EEENS1_24CollectiveEpilogueBwdGQAISA_fSD_Li256ELb1ELb1EEENS1_19SingleTileSchedulerILb1ELb0ELb0ELi128EEEEEEEEEvNT_6ParamsE$_ZN4cute3eso3ESOILb1ELb0EJNS_6LayoutINS_5tupleIJNS3_IJNS_1CILi8EEENS4_ILi1EEEEEENS4_ILi2EEENS3_IJNS4_ILi4EEES8_EEEEEENS3_IJNS3_IJS6_NS4_ILi0EEEEEES5_NS3_IJNS4_ILi32EEENS4_ILi16EEEEEEEEEEENS_10ViewEngineIPN7cutlass10bfloat16_tEEEEEC2ERKSI_RKSN_,@function
        .size           $_ZN7cutlass13device_kernelIN5flash19enable_sm80_to_sm89INS1_16FlashAttnBwdSm80INS1_25CollectiveMainloopBwdSm80ILi2ELi2EN4cute5tupleIJNS5_1CILi128EEES8_NS7_ILi64EEEEEENS_10bfloat16_tEfNS_4arch4Sm80ELb0ELb1ELb1ELb1ELb1ELb0ELb0ELb0ELi2ELi4ELi4ELi4ELb0EEENS1_24CollectiveEpilogueBwdGQAISA_fSD_Li256ELb1ELb1EEENS1_19SingleTileSchedulerILb1ELb0ELb0ELi128EEEEEEEEEvNT_6ParamsE$_ZN4cute3eso3ESOILb1ELb0EJNS_6LayoutINS_5tupleIJNS3_IJNS_1CILi8EEENS4_ILi1EEEEEENS4_ILi2EEENS3_IJNS4_ILi4EEES8_EEEEEENS3_IJNS3_IJS6_NS4_ILi0EEEEEES5_NS3_IJNS4_ILi32EEENS4_ILi16EEEEEEEEEEENS_10ViewEngineIPN7cutlass10bfloat16_tEEEEEC2ERKSI_RKSN_,($_ZN7cutlass13device_kernelIN5flash19enable_sm80_to_sm89INS1_16FlashAttnBwdSm80INS1_25CollectiveMainloopBwdSm80ILi2ELi2EN4cute5tupleIJNS5_1CILi128EEES8_NS7_ILi64EEEEEENS_10bfloat16_tEfNS_4arch4Sm80ELb0ELb1ELb1ELb1ELb1ELb0ELb0ELb0ELi2ELi4ELi4ELi4ELb0EEENS1_24CollectiveEpilogueBwdGQAISA_fSD_Li256ELb1ELb1EEENS1_19SingleTileSchedulerILb1ELb0ELb0ELi128EEEEEEEEEvNT_6ParamsE$_ZN4cute3eso3ESOILb1ELb0EJNS_6LayoutINS_5tupleIJNS3_IJNS_1CILi8EEENS4_ILi1EEEEEENS4_ILi2EEENS4_ILi4EEEEEENS3_IJNS3_IJS6_NS4_ILi0EEEEEES5_NS4_ILi16EEEEEEEENS_10ViewEngineIPN7cutlass10bfloat16_tEEEEEC2ERKSF_RKSK_ - $_ZN7cutlass13device_kernelIN5flash19enable_sm80_to_sm89INS1_16FlashAttnBwdSm80INS1_25CollectiveMainloopBwdSm80ILi2ELi2EN4cute5tupleIJNS5_1CILi128EEES8_NS7_ILi64EEEEEENS_10bfloat16_tEfNS_4arch4Sm80ELb0ELb1ELb1ELb1ELb1ELb0ELb0ELb0ELi2ELi4ELi4ELi4ELb0EEENS1_24CollectiveEpilogueBwdGQAISA_fSD_Li256ELb1ELb1EEENS1_19SingleTileSchedulerILb1ELb0ELb0ELi128EEEEEEEEEvNT_6ParamsE$_ZN4cute3eso3ESOILb1ELb0EJNS_6LayoutINS_5tupleIJNS3_IJNS_1CILi8EEENS4_ILi1EEEEEENS4_ILi2EEENS3_IJNS4_ILi4EEES8_EEEEEENS3_IJNS3_IJS6_NS4_ILi0EEEEEES5_NS3_IJNS4_ILi32EEENS4_ILi16EEEEEEEEEEENS_10ViewEngineIPN7cutlass10bfloat16_tEEEEEC2ERKSI_RKSN_)
$_ZN7cutlass13device_kernelIN5flash19enable_sm80_to_sm89INS1_16FlashAttnBwdSm80INS1_25CollectiveMainloopBwdSm80ILi2ELi2EN4cute5tupleIJNS5_1CILi128EEES8_NS7_ILi64EEEEEENS_10bfloat16_tEfNS_4arch4Sm80ELb0ELb1ELb1ELb1ELb1ELb0ELb0ELb0ELi2ELi4ELi4ELi4ELb0EEENS1_24CollectiveEpilogueBwdGQAISA_fSD_Li256ELb1ELb1EEENS1_19SingleTileSchedulerILb1ELb0ELb0ELi128EEEEEEEEEvNT_6ParamsE$_ZN4cute3eso3ESOILb1ELb0EJNS_6LayoutINS_5tupleIJNS3_IJNS_1CILi8EEENS4_ILi1EEEEEENS4_ILi2EEENS3_IJNS4_ILi4EEES8_EEEEEENS3_IJNS3_IJS6_NS4_ILi0EEEEEES5_NS3_IJNS4_ILi32EEENS4_ILi16EEEEEEEEEEENS_10ViewEngineIPN7cutlass10bfloat16_tEEEEEC2ERKSI_RKSN_:
[----:B------:R-:W-:Y:S01]  /*a4a0*/  IADD3 R2, R70, -c[0x0][0x20], RZ ;  /* 0x8000080046027a10 */ /* 0x000fe20007ffe0ff */
[----:B------:R-:W-:Y:S01]  /*a4b0*/  IMAD.MOV.U32 R6, RZ, RZ, R66 ;  /* 0x000000ffff067224 */ /* 0x000fe200078e0042 */
[----:B------:R-:W-:Y:S01]  /*a4c0*/  MOV R7, R65 ;  /* 0x0000004100077202 */ /* 0x000fe20000000f00 */
[----:B------:R-:W-:-:S04]  /*a4d0*/  IMAD.MOV.U32 R5, RZ, RZ, 0x0 ;  /* 0x00000000ff057424 */ /* 0x000fc800078e00ff */
[----:B------:R1:W-:Y:S01]  /*a4e0*/  STL.64 [R2], R6 ;  /* 0x0000000602007387 */ /* 0x0003e20000100a00 */
[----:B------:R-:W-:Y:S05]  /*a4f0*/  RET.REL.NODEC R4 `(_ZN7cutlass13device_kernelIN5flash19enable_sm80_to_sm89INS1_16FlashAttnBwdSm80INS1_25CollectiveMainloopBwdSm80ILi2ELi2EN4cute5tupleIJNS5_1CILi128EEES8_NS7_ILi64EEEEEENS_10bfloat16_tEfNS_4arch4Sm80ELb0ELb1ELb1ELb1ELb1ELb0ELb0ELb0ELi2ELi4ELi4ELi4ELb0EEENS1_24CollectiveEpilogueBwdGQAISA_fSD_Li256ELb1ELb1EEENS1_19SingleTileSchedulerILb1ELb0ELb0ELi128EEEEEEEEEvNT_6ParamsE) ;  /* 0xffff5b0004007950 */ /* 0x000fea0003c3ffff */
        .type           $_ZN7cutlass13device_kernelIN5flash19enable_sm80_to_sm89INS1_16FlashAttnBwdSm80INS1_25CollectiveMainloopBwdSm80ILi2ELi2EN4cute5tupleIJNS5_1CILi128EEES8_NS7_ILi64EEEEEENS_10bfloat16_tEfNS_4arch4Sm80ELb0ELb1ELb1ELb1ELb1ELb0ELb0ELb0ELi2ELi4ELi4ELi4ELb0EEENS1_24CollectiveEpilogueBwdGQAISA_fSD_Li256ELb1ELb1EEENS1_19SingleTileSchedulerILb1ELb0ELb0ELi128EEEEEEEEEvNT_6ParamsE$_ZN4cute3eso3ESOILb1ELb0EJNS_6LayoutINS_5tupleIJNS3_IJNS_1CILi8EEENS4_ILi1EEEEEENS4_ILi2EEENS4_ILi4EEEEEENS3_IJNS3_IJS6_NS4_ILi0EEEEEES5_NS4_ILi16EEEEEEEENS_10ViewEngineIPN7cutlass10bfloat16_tEEEEEC2ERKSF_RKSK_,@function
        .size           $_ZN7cutlass13device_kernelIN5flash19enable_sm80_to_sm89INS1_16FlashAttnBwdSm80INS1_25CollectiveMainloopBwdSm80ILi2ELi2EN4cute5tupleIJNS5_1CILi128EEES8_NS7_ILi64EEEEEENS_10bfloat16_tEfNS_4arch4Sm80ELb0ELb1ELb1ELb1ELb1ELb0ELb0ELb0ELi2ELi4ELi4ELi4ELb0EEENS1_24CollectiveEpilogueBwdGQAISA_fSD_Li256ELb1ELb1EEENS1_19SingleTileSchedulerILb1ELb0ELb0ELi128EEEEEEEEEvNT_6ParamsE$_ZN4cute3eso3ESOILb1ELb0EJNS_6LayoutINS_5tupleIJNS3_IJNS_1CILi8EEENS4_ILi1EEEEEENS4_ILi2EEENS4_ILi4EEEEEENS3_IJNS3_IJS6_NS4_ILi0EEEEEES5_NS4_ILi16EEEEEEEENS_10ViewEngineIPN7cutlass10bfloat16_tEEEEEC2ERKSF_RKSK_,($_ZN7cutlass13device_kernelIN5flash19enable_sm80_to_sm89INS1_16FlashAttnBwdSm80INS1_25CollectiveMainloopBwdSm80ILi2ELi2EN4cute5tupleIJNS5_1CILi128EEES8_NS7_ILi64EEEEEENS_10bfloat16_tEfNS_4arch4Sm80ELb0ELb1ELb1ELb1ELb1ELb0ELb0ELb0ELi2ELi4ELi4ELi4ELb0EEENS1_24CollectiveEpilogueBwdGQAISA_fSD_Li256ELb1ELb1EEENS1_19SingleTileSchedulerILb1ELb0ELb0ELi128EEEEEEEEEvNT_6ParamsE$_ZN4cute3eso3ESOILb1ELb0EJNS_6LayoutINS_5tupleIJNS3_IJNS_1CILi8EEENS4_ILi1EEEEEENS4_ILi2EEES5_EEENS3_IJNS3_IJS6_NS4_ILi0EEEEEENS4_ILi64EEES5_EEEEENS_10ViewEngineIPN7cutlass10bfloat16_tEEEEEC2ERKSE_RKSJ_ - $_ZN7cutlass13device_kernelIN5flash19enable_sm80_to_sm89INS1_16FlashAttnBwdSm80INS1_25CollectiveMainloopBwdSm80ILi2ELi2EN4cute5tupleIJNS5_1CILi128EEES8_NS7_ILi64EEEEEENS_10bfloat16_tEfNS_4arch4Sm80ELb0ELb1ELb1ELb1ELb1ELb0ELb0ELb0ELi2ELi4ELi4ELi4ELb0EEENS1_24CollectiveEpilogueBwdGQAISA_fSD_Li256ELb1ELb1EEENS1_19SingleTileSchedulerILb1ELb0ELb0ELi128EEEEEEEEEvNT_6ParamsE$_ZN4cute3eso3ESOILb1ELb0EJNS_6LayoutINS_5tupleIJNS3_IJNS_1CILi8EEENS4_ILi1EEEEEENS4_ILi2EEENS4_ILi4EEEEEENS3_IJNS3_IJS6_NS4_ILi0EEEEEES5_NS4_ILi16EEEEEEEENS_10ViewEngineIPN7cutlass10bfloat16_tEEEEEC2ERKSF_RKSK_)
$_ZN7cutlass13device_kernelIN5flash19enable_sm80_to_sm89INS1_16FlashAttnBwdSm80INS1_25CollectiveMainloopBwdSm80ILi2ELi2EN4cute5tupleIJNS5_1CILi128EEES8_NS7_ILi64EEEEEENS_10bfloat16_tEfNS_4arch4Sm80ELb0ELb1ELb1ELb1ELb1ELb0ELb0ELb0ELi2ELi4ELi4ELi4ELb0EEENS1_24CollectiveEpilogueBwdGQAISA_fSD_Li256ELb1ELb1EEENS1_19SingleTileSchedulerILb1ELb0ELb0ELi128EEEEEEEEEvNT_6ParamsE$_ZN4cute3eso3ESOILb1ELb0EJNS_6LayoutINS_5tupleIJNS3_IJNS_1CILi8EEENS4_ILi1EEEEEENS4_ILi2EEENS4_ILi4EEEEEENS3_IJNS3_IJS6_NS4_ILi0EEEEEES5_NS4_ILi16EEEEEEEENS_10ViewEngineIPN7cutlass10bfloat16_tEEEEEC2ERKSF_RKSK_:
[----:B------:R-:W-:Y:S01]  /*a500*/  IADD3 R2, R25, -c[0x0][0x20], RZ ;  /* 0x8000080019027a10 */ /* 0x000fe20007ffe0ff */
[----:B------:R-:W-:Y:S01]  /*a510*/  IMAD.MOV.U32 R7, RZ, RZ, R3 ;  /* 0x000000ffff077224 */ /* 0x000fe200078e0003 */
[----:B------:R-:W-:-:S04]  /*a520*/  MOV R5, 0x0 ;  /* 0x0000000000057802 */ /* 0x000fc80000000f00 */
[----:B------:R1:W-:Y:S01]  /*a530*/  STL.64 [R2], R6 ;  /* 0x0000000602007387 */ /* 0x0003e20000100a00 */
[----:B------:R-:W-:Y:S05]  /*a540*/  RET.REL.NODEC R4 `(_ZN7cutlass13device_kernelIN5flash19enable_sm80_to_sm89INS1_16FlashAttnBwdSm80INS1_25CollectiveMainloopBwdSm80ILi2ELi2EN4cute5tupleIJNS5_1CILi128EEES8_NS7_ILi64EEEEEENS_10bfloat16_tEfNS_4arch4Sm80ELb0ELb1ELb1ELb1ELb1ELb0ELb0ELb0ELi2ELi4ELi4ELi4ELb0EEENS1_24CollectiveEpilogueBwdGQAISA_fSD_Li256ELb1ELb1EEENS1_19SingleTileSchedulerILb1ELb0ELb0ELi128EEEEEEEEEvNT_6ParamsE) ;  /* 0xffff5ab004007950 */ /* 0x000fea0003c3ffff */
        .type           $_ZN7cutlass13device_kernelIN5flash19enable_sm80_to_sm89INS1_16FlashAttnBwdSm80INS1_25CollectiveMainloopBwdSm80ILi2ELi2EN4cute5tupleIJNS5_1CILi128EEES8_NS7_ILi64EEEEEENS_10bfloat16_tEfNS_4arch4Sm80ELb0ELb1ELb1ELb1ELb1ELb0ELb0ELb0ELi2ELi4ELi4ELi4ELb0EEENS1_24CollectiveEpilogueBwdGQAISA_fSD_Li256ELb1ELb1EEENS1_19SingleTileSchedulerILb1ELb0ELb0ELi128EEEEEEEEEvNT_6ParamsE$_ZN4cute3eso3ESOILb1ELb0EJNS_6LayoutINS_5tupleIJNS3_IJNS_1CILi8EEENS4_ILi1EEEEEENS4_ILi2EEES5_EEENS3_IJNS3_IJS6_NS4_ILi0EEEEEENS4_ILi64EEES5_EEEEENS_10ViewEngineIPN7cutlass10bfloat16_tEEEEEC2ERKSE_RKSJ_,@function
        .size           $_ZN7cutlass13device_kernelIN5flash19enable_sm80_to_sm89INS1_16FlashAttnBwdSm80INS1_25CollectiveMainloopBwdSm80ILi2ELi2EN4cute5tupleIJNS5_1CILi128EEES8_NS7_ILi64EEEEEENS_10bfloat16_tEfNS_4arch4Sm80ELb0ELb1ELb1ELb1ELb1ELb0ELb0ELb0ELi2ELi4ELi4ELi4ELb0EEENS1_24CollectiveEpilogueBwdGQAISA_fSD_Li256ELb1ELb1EEENS1_19SingleTileSchedulerILb1ELb0ELb0ELi128EEEEEEEEEvNT_6ParamsE$_ZN4cute3eso3ESOILb1ELb0EJNS_6LayoutINS_5tupleIJNS3_IJNS_1CILi8EEENS4_ILi1EEEEEENS4_ILi2EEES5_EEENS3_IJNS3_IJS6_NS4_ILi0EEEEEENS4_ILi64EEES5_EEEEENS_10ViewEngineIPN7cutlass10bfloat16_tEEEEEC2ERKSE_RKSJ_,($_ZN7cutlass13device_kernelIN5flash19enable_sm80_to_sm89INS1_16FlashAttnBwdSm80INS1_25CollectiveMainloopBwdSm80ILi2ELi2EN4cute5tupleIJNS5_1CILi128EEES8_NS7_ILi64EEEEEENS_10bfloat16_tEfNS_4arch4Sm80ELb0ELb1ELb1ELb1ELb1ELb0ELb0ELb0ELi2ELi4ELi4ELi4ELb0EEENS1_24CollectiveEpilogueBwdGQAISA_fSD_Li256ELb1ELb1EEENS1_19SingleTileSchedulerILb1ELb0ELb0ELi128EEEEEEEEEvNT_6ParamsE$_ZN4cute3eso3ESOILb1ELb0EJNS_6LayoutINS_5tupleIJNS3_IJNS_1CILi8EEENS4_ILi1EEEEEENS4_ILi4EEEEEENS3_IJNS3_IJS6_NS4_ILi0EEEEEENS4_ILi2048EEEEEEEENS_10ViewEngineINS_8smem_ptrIPN7cutlass10bfloat16_tEEEEEEEC2ERKSE_RKSL_ - $_ZN7cutlass13device_kernelIN5flash19enable_sm80_to_sm89INS1_16FlashAttnBwdSm80INS1_25CollectiveMainloopBwdSm80ILi2ELi2EN4cute5tupleIJNS5_1CILi128EEES8_NS7_ILi64EEEEEENS_10bfloat16_tEfNS_4arch4Sm80ELb0ELb1ELb1ELb1ELb1ELb0ELb0ELb0ELi2ELi4ELi4ELi4ELb0EEENS1_24CollectiveEpilogueBwdGQAISA_fSD_Li256ELb1ELb1EEENS1_19SingleTileSchedulerILb1ELb0ELb0ELi128EEEEEEEEEvNT_6ParamsE$_ZN4cute3eso3ESOILb1ELb0EJNS_6LayoutINS_5tupleIJNS3_IJNS_1CILi8EEENS4_ILi1EEEEEENS4_ILi2EEES5_EEENS3_IJNS3_IJS6_NS4_ILi0EEEEEENS4_ILi64EEES5_EEEEENS_10ViewEngineIPN7cutlass10bfloat16_tEEEEEC2ERKSE_RKSJ_)
$_ZN7cutlass13device_kernelIN5flash19enable_sm80_to_sm89INS1_16FlashAttnBwdSm80INS1_25CollectiveMainloopBwdSm80ILi2ELi2EN4cute5tupleIJNS5_1CILi128EEES8_NS7_ILi64EEEEEENS_10bfloat16_tEfNS_4arch4Sm80ELb0ELb1ELb1ELb1ELb1ELb0ELb0ELb0ELi2ELi4ELi4ELi4ELb0EEENS1_24CollectiveEpilogueBwdGQAISA_fSD_Li256ELb1ELb1EEENS1_19SingleTileSchedulerILb1ELb0ELb0ELi128EEEEEEEEEvNT_6ParamsE$_ZN4cute3eso3ESOILb1ELb0EJNS_6LayoutINS_5tupleIJNS3_IJNS_1CILi8EEENS4_ILi1EEEEEENS4_ILi2EEES5_EEENS3_IJNS3_IJS6_NS4_ILi0EEEEEENS4_ILi64EEES5_EEEEENS_10ViewEngineIPN7cutlass10bfloat16_tEEEEEC2ERKSE_RKSJ_:
[----:B------:R-:W-:Y:S01]  /*a550*/  IADD3 R2, R25, -c[0x0][0x20], RZ ;  /* 0x8000080019027a10 */ /* 0x000fe20007ffe0ff */
[----:B------:R-:W-:Y:S01]  /*a560*/  IMAD.MOV.U32 R7, RZ, RZ, R3 ;  /* 0x000000ffff077224 */ /* 0x000fe200078e0003 */
[----:B------:R-:W-:-:S04]  /*a570*/  MOV R5, 0x0 ;  /* 0x0000000000057802 */ /* 0x000fc80000000f00 */
[----:B------:R1:W-:Y:S01]  /*a580*/  STL.64 [R2], R6 ;  /* 0x0000000602007387 */ /* 0x0003e20000100a00 */
[----:B------:R-:W-:Y:S05]  /*a590*/  RET.REL.NODEC R4 `(_ZN7cutlass13device_kernelIN5flash19enable_sm80_to_sm89INS1_16FlashAttnBwdSm80INS1_25CollectiveMainloopBwdSm80ILi2ELi2EN4cute5tupleIJNS5_1CILi128EEES8_NS7_ILi64EEEEEENS_10bfloat16_tEfNS_4arch4Sm80ELb0ELb1ELb1ELb1ELb1ELb0ELb0ELb0ELi2ELi4ELi4ELi4ELb0EEENS1_24CollectiveEpilogueBwdGQAISA_fSD_Li256ELb1ELb1EEENS1_19SingleTileSchedulerILb1ELb0ELb0ELi128EEEEEEEEEvNT_6ParamsE) ;  /* 0xffff5a6004007950 */ /* 0x000fea0003c3ffff */
        .type           $_ZN7cutlass13device_kernelIN5flash19enable_sm80_to_sm89INS1_16FlashAttnBwdSm80INS1_25CollectiveMainloopBwdSm80ILi2ELi2EN4cute5tupleIJNS5_1CILi128EEES8_NS7_ILi64EEEEEENS_10bfloat16_tEfNS_4arch4Sm80ELb0ELb1ELb1ELb1ELb1ELb0ELb0ELb0ELi2ELi4ELi4ELi4ELb0EEENS1_24CollectiveEpilogueBwdGQAISA_fSD_Li256ELb1ELb1EEENS1_19SingleTileSchedulerILb1ELb0ELb0ELi128EEEEEEEEEvNT_6ParamsE$_ZN4cute3eso3ESOILb1ELb0EJNS_6LayoutINS_5tupleIJNS3_IJNS_1CILi8EEENS4_ILi1EEEEEENS4_ILi4EEEEEENS3_IJNS3_IJS6_NS4_ILi0EEEEEENS4_ILi2048EEEEEEEENS_10ViewEngineINS_8smem_ptrIPN7cutlass10bfloat16_tEEEEEEEC2ERKSE_RKSL_,@function
        .size           $_ZN7cutlass13device_kernelIN5flash19enable_sm80_to_sm89INS1_16FlashAttnBwdSm80INS1_25CollectiveMainloopBwdSm80ILi2ELi2EN4cute5tupleIJNS5_1CILi128EEES8_NS7_ILi64EEEEEENS_10bfloat16_tEfNS_4arch4Sm80ELb0ELb1ELb1ELb1ELb1ELb0ELb0ELb0ELi2ELi4ELi4ELi4ELb0EEENS1_24CollectiveEpilogueBwdGQAISA_fSD_Li256ELb1ELb1EEENS1_19SingleTileSchedulerILb1ELb0ELb0ELi128EEEEEEEEEvNT_6ParamsE$_ZN4cute3eso3ESOILb1ELb0EJNS_6LayoutINS_5tupleIJNS3_IJNS_1CILi8EEENS4_ILi1EEEEEENS4_ILi4EEEEEENS3_IJNS3_IJS6_NS4_ILi0EEEEEENS4_ILi2048EEEEEEEENS_10ViewEngineINS_8smem_ptrIPN7cutlass10bfloat16_tEEEEEEEC2ERKSE_RKSL_,($_ZN7cutlass13device_kernelIN5flash19enable_sm80_to_sm89INS1_16FlashAttnBwdSm80INS1_25CollectiveMainloopBwdSm80ILi2ELi2EN4cute5tupleIJNS5_1CILi128EEES8_NS7_ILi64EEEEEENS_10bfloat16_tEfNS_4arch4Sm80ELb0ELb1ELb1ELb1ELb1ELb0ELb0ELb0ELi2ELi4ELi4ELi4ELb0EEENS1_24CollectiveEpilogueBwdGQAISA_fSD_Li256ELb1ELb1EEENS1_19SingleTileSchedulerILb1ELb0ELb0ELi128EEEEEEEEEvNT_6ParamsE$_ZN4cute3eso3ESOILb1ELb0EJNS_6LayoutINS_5tupleIJNS3_IJNS_1CILi8EEENS4_ILi1EEEEEENS4_ILi4EEEEEENS3_IJNS3_IJS6_NS4_ILi0EEEEEENS4_ILi2048EEEEEEEEiEEC2ERKSE_RKi - $_ZN7cutlass13device_kernelIN5flash19enable_sm80_to_sm89INS1_16FlashAttnBwdSm80INS1_25CollectiveMainloopBwdSm80ILi2ELi2EN4cute5tupleIJNS5_1CILi128EEES8_NS7_ILi64EEEEEENS_10bfloat16_tEfNS_4arch4Sm80ELb0ELb1ELb1ELb1ELb1ELb0ELb0ELb0ELi2ELi4ELi4ELi4ELb0EEENS1_24CollectiveEpilogueBwdGQAISA_fSD_Li256ELb1ELb1EEENS1_19SingleTileSchedulerILb1ELb0ELb0ELi128EEEEEEEEEvNT_6ParamsE$_ZN4cute3eso3ESOILb1ELb0EJNS_6LayoutINS_5tupleIJNS3_IJNS_1CILi8EEENS4_ILi1EEEEEENS4_ILi4EEEEEENS3_IJNS3_IJS6_NS4_ILi0EEEEEENS4_ILi2048EEEEEEEENS_10ViewEngineINS_8smem_ptrIPN7cutlass10bfloat16_tEEEEEEEC2ERKSE_RKSL_)
$_ZN7cutlass13device_kernelIN5flash19enable_sm80_to_sm89INS1_16FlashAttnBwdSm80INS1_25CollectiveMainloopBwdSm80ILi2ELi2EN4cute5tupleIJNS5_1CILi128EEES8_NS7_ILi64EEEEEENS_10bfloat16_tEfNS_4arch4Sm80ELb0ELb1ELb1ELb1ELb1ELb0ELb0ELb0ELi2ELi4ELi4ELi4ELb0EEENS1_24CollectiveEpilogueBwdGQAISA_fSD_Li256ELb1ELb1EEENS1_19SingleTileSchedulerILb1ELb0ELb0ELi128EEEEEEEEEvNT_6ParamsE$_ZN4cute3eso3ESOILb1ELb0EJNS_6LayoutINS_5tupleIJNS3_IJNS_1CILi8EEENS4_ILi1EEEEEENS4_ILi4EEEEEENS3_IJNS3_IJS6_NS4_ILi0EEEEEENS4_ILi2048EEEEEEEENS_10ViewEngineINS_8smem_ptrIPN7cutlass10bfloat16_tEEEEEEEC2ERKSE_RKSL_:
[----:B------:R-:W-:Y:S02]  /*a5a0*/  IADD3 R4, R25, -c[0x0][0x20], RZ ;  /* 0x8000080019047a10 */ /* 0x000fe40007ffe0ff */
[----:B------:R-:W-:-:S03]  /*a5b0*/  MOV R7, 0x0 ;  /* 0x0000000000077802 */ /* 0x000fc60000000f00 */
[----:B------:R1:W-:Y:S01]  /*a5c0*/  STL.64 [R4], R2 ;  /* 0x0000000204007387 */ /* 0x0003e20000100a00 */
[----:B------:R-:W-:Y:S05]  /*a5d0*/  RET.REL.NODEC R6 `(_ZN7cutlass13device_kernelIN5flash19enable_sm80_to_sm89INS1_16FlashAttnBwdSm80INS1_25CollectiveMainloopBwdSm80ILi2ELi2EN4cute5tupleIJNS5_1CILi128EEES8_NS7_ILi64EEEEEENS_10bfloat16_tEfNS_4arch4Sm80ELb0ELb1ELb1ELb1ELb1ELb0ELb0ELb0ELi2ELi4ELi4ELi4ELb0EEENS1_24CollectiveEpilogueBwdGQAISA_fSD_Li256ELb1ELb1EEENS1_19SingleTileSchedulerILb1ELb0ELb0ELi128EEEEEEEEEvNT_6ParamsE) ;  /* 0xffff5a2006007950 */ /* 0x000fea0003c3ffff */
        .type           $_ZN7cutlass13device_kernelIN5flash19enable_sm80_to_sm89INS1_16FlashAttnBwdSm80INS1_25CollectiveMainloopBwdSm80ILi2ELi2EN4cute5tupleIJNS5_1CILi128EEES8_NS7_ILi64EEEEEENS_10bfloat16_tEfNS_4arch4Sm80ELb0ELb1ELb1ELb1ELb1ELb0ELb0ELb0ELi2ELi4ELi4ELi4ELb0EEENS1_24CollectiveEpilogueBwdGQAISA_fSD_Li256ELb1ELb1EEENS1_19SingleTileSchedulerILb1ELb0ELb0ELi128EEEEEEEEEvNT_6ParamsE$_ZN4cute3eso3ESOILb1ELb0EJNS_6LayoutINS_5tupleIJNS3_IJNS_1CILi8EEENS4_ILi1EEEEEENS4_ILi4EEEEEENS3_IJNS3_IJS6_NS4_ILi0EEEEEENS4_ILi2048EEEEEEEEiEEC2ERKSE_RKi,@function
        .size           $_ZN7cutlass13device_kernelIN5flash19enable_sm80_to_sm89INS1_16FlashAttnBwdSm80INS1_25CollectiveMainloopBwdSm80ILi2ELi2EN4cute5tupleIJNS5_1CILi128EEES8_NS7_ILi64EEEEEENS_10bfloat16_tEfNS_4arch4Sm80ELb0ELb1ELb1ELb1ELb1ELb0ELb0ELb0ELi2ELi4ELi4ELi4ELb0EEENS1_24CollectiveEpilogueBwdGQAISA_fSD_Li256ELb1ELb1EEENS1_19SingleTileSchedulerILb1ELb0ELb0ELi128EEEEEEEEEvNT_6ParamsE$_ZN4cute3eso3ESOILb1ELb0EJNS_6LayoutINS_5tupleIJNS3_IJNS_1CILi8EEENS4_ILi1EEEEEENS4_ILi4EEEEEENS3_IJNS3_IJS6_NS4_ILi0EEEEEENS4_ILi2048EEEEEEEEiEEC2ERKSE_RKi,($_ZN7cutlass13device_kernelIN5flash19enable_sm80_to_sm89INS1_16FlashAttnBwdSm80INS1_25CollectiveMainloopBwdSm80ILi2ELi2EN4cute5tupleIJNS5_1CILi128EEES8_NS7_ILi64EEEEEENS_10bfloat16_tEfNS_4arch4Sm80ELb0ELb1ELb1ELb1ELb1ELb0ELb0ELb0ELi2ELi4ELi4ELi4ELb0EEENS1_24CollectiveEpilogueBwdGQAISA_fSD_Li256ELb1ELb1EEENS1_19SingleTileSchedulerILb1ELb0ELb0ELi128EEEEEEEEEvNT_6ParamsE$_ZN4cute3eso3ESOILb1ELb0EJNS_6LayoutINS_5tupleIJNS3_IJNS_1CILi8EEENS4_ILi1EEEEEENS4_ILi4EEEEEENS3_IJNS3_IJS6_NS4_ILi0EEEEEES5_EEEEENS_10ViewEngineIPN7cutlass10bfloat16_tEEEEEC2ERKSD_RKSI_ - $_ZN7cutlass13device_kernelIN5flash19enable_sm80_to_sm89INS1_16FlashAttnBwdSm80INS1_25CollectiveMainloopBwdSm80ILi2ELi2EN4cute5tupleIJNS5_1CILi128EEES8_NS7_ILi64EEEEEENS_10bfloat16_tEfNS_4arch4Sm80ELb0ELb1ELb1ELb1ELb1ELb0ELb0ELb0ELi2ELi4ELi4ELi4ELb0EEENS1_24CollectiveEpilogueBwdGQAISA_fSD_Li256ELb1ELb1EEENS1_19SingleTileSchedulerILb1ELb0ELb0ELi128EEEEEEEEEvNT_6ParamsE$_ZN4cute3eso3ESOILb1ELb0EJNS_6LayoutINS_5tupleIJNS3_IJNS_1CILi8EEENS4_ILi1EEEEEENS4_ILi4EEEEEENS3_IJNS3_IJS6_NS4_ILi0EEEEEENS4_ILi2048EEEEEEEEiEEC2ERKSE_RKi)
$_ZN7cutlass13device_kernelIN5flash19enable_sm80_to_sm89INS1_16FlashAttnBwdSm80INS1_25CollectiveMainloopBwdSm80ILi2ELi2EN4cute5tupleIJNS5_1CILi128EEES8_NS7_ILi64EEEEEENS_10bfloat16_tEfNS_4arch4Sm80ELb0ELb1ELb1ELb1ELb1ELb0ELb0ELb0ELi2ELi4ELi4ELi4ELb0EEENS1_24CollectiveEpilogueBwdGQAISA_fSD_Li256ELb1ELb1EEENS1_19SingleTileSchedulerILb1ELb0ELb0ELi128EEEEEEEEEvNT_6ParamsE$_ZN4cute3eso3ESOILb1ELb0EJNS_6LayoutINS_5tupleIJNS3_IJNS_1CILi8EEENS4_ILi1EEEEEENS4_ILi4EEEEEENS3_IJNS3_IJS6_NS4_ILi0EEEEEENS4_ILi2048EEEEEEEEiEEC2ERKSE_RKi:
[----:B------:R-:W-:Y:S02]  /*a5e0*/  IADD3 R2, R25, -c[0x0][0x20], RZ ;  /* 0x8000080019027a10 */ /* 0x000fe40007ffe0ff */
[----:B------:R-:W-:-:S03]  /*a5f0*/  MOV R5, 0x0 ;  /* 0x0000000000057802 */ /* 0x000fc60000000f00 */
[----:B------:R1:W-:Y:S01]  /*a600*/  STL [R2], R3 ;  /* 0x0000000302007387 */ /* 0x0003e20000100800 */
[----:B------:R-:W-:Y:S05]  /*a610*/  RET.REL.NODEC R4 `(_ZN7cutlass13device_kernelIN5flash19enable_sm80_to_sm89INS1_16FlashAttnBwdSm80INS1_25CollectiveMainloopBwdSm80ILi2ELi2EN4cute5tupleIJNS5_1CILi128EEES8_NS7_ILi64EEEEEENS_10bfloat16_tEfNS_4arch4Sm80ELb0ELb1ELb1ELb1ELb1ELb0ELb0ELb0ELi2ELi4ELi4ELi4ELb0EEENS1_24CollectiveEpilogueBwdGQAISA_fSD_Li256ELb1ELb1EEENS1_19SingleTileSchedulerILb1ELb0ELb0ELi128EEEEEEEEEvNT_6ParamsE) ;  /* 0xffff59e004007950 */ /* 0x000fea0003c3ffff */
        .type           $_ZN7cutlass13device_kernelIN5flash19enable_sm80_to_sm89INS1_16FlashAttnBwdSm80INS1_25CollectiveMainloopBwdSm80ILi2ELi2EN4cute5tupleIJNS5_1CILi128EEES8_NS7_ILi64EEEEEENS_10bfloat16_tEfNS_4arch4Sm80ELb0ELb1ELb1ELb1ELb1ELb0ELb0ELb0ELi2ELi4ELi4ELi4ELb0EEENS1_24CollectiveEpilogueBwdGQAISA_fSD_Li256ELb1ELb1EEENS1_19SingleTileSchedulerILb1ELb0ELb0ELi128EEEEEEEEEvNT_6ParamsE$_ZN4cute3eso3ESOILb1ELb0EJNS_6LayoutINS_5tupleIJNS3_IJNS_1CILi8EEENS4_ILi1EEEEEENS4_ILi4EEEEEENS3_IJNS3_IJS6_NS4_ILi0EEEEEES5_EEEEENS_10ViewEngineIPN7cutlass10bfloat16_tEEEEEC2ERKSD_RKSI_,@function
        .size           $_ZN7cutlass13device_kernelIN5flash19enable_sm80_to_sm89INS1_16FlashAttnBwdSm80INS1_25CollectiveMainloopBwdSm80ILi2ELi2EN4cute5tupleIJNS5_1CILi128EEES8_NS7_ILi64EEEEEENS_10bfloat16_tEfNS_4arch4Sm80ELb0ELb1ELb1ELb1ELb1ELb0ELb0ELb0ELi2ELi4ELi4ELi4ELb0EEENS1_24CollectiveEpilogueBwdGQAISA_fSD_Li256ELb1ELb1EEENS1_19SingleTileSchedulerILb1ELb0ELb0ELi128EEEEEEEEEvNT_6ParamsE$_ZN4cute3eso3ESOILb1ELb0EJNS_6LayoutINS_5tupleIJNS3_IJNS_1CILi8EEENS4_ILi1EEEEEENS4_ILi4EEEEEENS3_IJNS3_IJS6_NS4_ILi0EEEEEES5_EEEEENS_10ViewEngineIPN7cutlass10bfloat16_tEEEEEC2ERKSD_RKSI_,($_ZN7cutlass13device_kernelIN5flash19enable_sm80_to_sm89INS1_16FlashAttnBwdSm80INS1_25CollectiveMainloopBwdSm80ILi2ELi2EN4cute5tupleIJNS5_1CILi128EEES8_NS7_ILi64EEEEEENS_10bfloat16_tEfNS_4arch4Sm80ELb0ELb1ELb1ELb1ELb1ELb0ELb0ELb0ELi2ELi4ELi4ELi4ELb0EEENS1_24CollectiveEpilogueBwdGQAISA_fSD_Li256ELb1ELb1EEENS1_19SingleTileSchedulerILb1ELb0ELb0ELi128EEEEEEEEEvNT_6ParamsE$_ZN4cute3eso3ESOILb1ELb0EJNS_6LayoutINS_5tupleIJNS3_IJNS_1CILi8EEENS4_ILi1EEEEEENS4_ILi4EEEEEENS3_IJNS3_IJS6_NS4_ILi0EEEEEES5_EEEEEiEEC2ERKSD_RKi - $_ZN7cutlass13device_kernelIN5flash19enable_sm80_to_sm89INS1_16FlashAttnBwdSm80INS1_25CollectiveMainloopBwdSm80ILi2ELi2EN4cute5tupleIJNS5_1CILi128EEES8_NS7_ILi64EEEEEENS_10bfloat16_tEfNS_4arch4Sm80ELb0ELb1ELb1ELb1ELb1ELb0ELb0ELb0ELi2ELi4ELi4ELi4ELb0EEENS1_24CollectiveEpilogueBwdGQAISA_fSD_Li256ELb1ELb1EEENS1_19SingleTileSchedulerILb1ELb0ELb0ELi128EEEEEEEEEvNT_6ParamsE$_ZN4cute3eso3ESOILb1ELb0EJNS_6LayoutINS_5tupleIJNS3_IJNS_1CILi8EEENS4_ILi1EEEEEENS4_ILi4EEEEEENS3_IJNS3_IJS6_NS4_ILi0EEEEEES5_EEEEENS_10ViewEngineIPN7cutlass10bfloat16_tEEEEEC2ERKSD_RKSI_)
$_ZN7cutlass13device_kernelIN5flash19enable_sm80_to_sm89INS1_16FlashAttnBwdSm80INS1_25CollectiveMainloopBwdSm80ILi2ELi2EN4cute5tupleIJNS5_1CILi128EEES8_NS7_ILi64EEEEEENS_10bfloat16_tEfNS_4arch4Sm80ELb0ELb1ELb1ELb1ELb1ELb0ELb0ELb0ELi2ELi4ELi4ELi4ELb0EEENS1_24CollectiveEpilogueBwdGQAISA_fSD_Li256ELb1ELb1EEENS1_19SingleTileSchedulerILb1ELb0ELb0ELi128EEEEEEEEEvNT_6ParamsE$_ZN4cute3eso3ESOILb1ELb0EJNS_6LayoutINS_5tupleIJNS3_IJNS_1CILi8EEENS4_ILi1EEEEEENS4_ILi4EEEEEENS3_IJNS3_IJS6_NS4_ILi0EEEEEES5_EEEEENS_10ViewEngineIPN7cutlass10bfloat16_tEEEEEC2ERKSD_RKSI_:
[----:B------:R-:W-:Y:S01]  /*a620*/  IADD3 R7, R25, -c[0x0][0x20], RZ ;  /* 0x8000080019077a10 */ /* 0x000fe20007ffe0ff */
[----:B------:R-:W-:Y:S01]  /*a630*/  IMAD.MOV.U32 R10, RZ, RZ, R6 ;  /* 0x000000ffff0a7224 */ /* 0x000fe200078e0006 */
[----:B------:R-:W-:Y:S01]  /*a640*/  MOV R11, R9 ;  /* 0x00000009000b7202 */ /* 0x000fe20000000f00 */
[----:B------:R-:W-:-:S04]  /*a650*/  IMAD.MOV.U32 R9, RZ, RZ, 0x0 ;  /* 0x00000000ff097424 */ /* 0x000fc800078e00ff */
[----:B------:R1:W-:Y:S01]  /*a660*/  STL.64 [R7], R10 ;  /* 0x0000000a07007387 */ /* 0x0003e20000100a00 */
[----:B------:R-:W-:Y:S05]  /*a670*/  RET.REL.NODEC R8 `(_ZN7cutlass13device_kernelIN5flash19enable_sm80_to_sm89INS1_16FlashAttnBwdSm80INS1_25CollectiveMainloopBwdSm80ILi2ELi2EN4cute5tupleIJNS5_1CILi128EEES8_NS7_ILi64EEEEEENS_10bfloat16_tEfNS_4arch4Sm80ELb0ELb1ELb1ELb1ELb1ELb0ELb0ELb0ELi2ELi4ELi4ELi4ELb0EEENS1_24CollectiveEpilogueBwdGQAISA_fSD_Li256ELb1ELb1EEENS1_19SingleTileSchedulerILb1ELb0ELb0ELi128EEEEEEEEEvNT_6ParamsE) ;  /* 0xffff598008007950 */ /* 0x000fea0003c3ffff */
        .type           $_ZN7cutlass13device_kernelIN5flash19enable_sm80_to_sm89INS1_16FlashAttnBwdSm80INS1_25CollectiveMainloopBwdSm80ILi2ELi2EN4cute5tupleIJNS5_1CILi128EEES8_NS7_ILi64EEEEEENS_10bfloat16_tEfNS_4arch4Sm80ELb0ELb1ELb1ELb1ELb1ELb0ELb0ELb0ELi2ELi4ELi4ELi4ELb0EEENS1_24CollectiveEpilogueBwdGQAISA_fSD_Li256ELb1ELb1EEENS1_19SingleTileSchedulerILb1ELb0ELb0ELi128EEEEEEEEEvNT_6ParamsE$_ZN4cute3eso3ESOILb1ELb0EJNS_6LayoutINS_5tupleIJNS3_IJNS_1CILi8EEENS4_ILi1EEEEEENS4_ILi4EEEEEENS3_IJNS3_IJS6_NS4_ILi0EEEEEES5_EEEEEiEEC2ERKSD_RKi,@function
        .size           $_ZN7cutlass13device_kernelIN5flash19enable_sm80_to_sm89INS1_16FlashAttnBwdSm80INS1_25CollectiveMainloopBwdSm80ILi2ELi2EN4cute5tupleIJNS5_1CILi128EEES8_NS7_ILi64EEEEEENS_10bfloat16_tEfNS_4arch4Sm80ELb0ELb1ELb1ELb1ELb1ELb0ELb0ELb0ELi2ELi4ELi4ELi4ELb0EEENS1_24CollectiveEpilogueBwdGQAISA_fSD_Li256ELb1ELb1EEENS1_19SingleTileSchedulerILb1ELb0ELb0ELi128EEEEEEEEEvNT_6ParamsE$_ZN4cute3eso3ESOILb1ELb0EJNS_6LayoutINS_5tupleIJNS3_IJNS_1CILi8EEENS4_ILi1EEEEEENS4_ILi4EEEEEENS3_IJNS3_IJS6_NS4_ILi0EEEEEES5_EEEEEiEEC2ERKSD_RKi,($_ZN7cutlass13device_kernelIN5flash19enable_sm80_to_sm89INS1_16FlashAttnBwdSm80INS1_25CollectiveMainloopBwdSm80ILi2ELi2EN4cute5tupleIJNS5_1CILi128EEES8_NS7_ILi64EEEEEENS_10bfloat16_tEfNS_4arch4Sm80ELb0ELb1ELb1ELb1ELb1ELb0ELb0ELb0ELi2ELi4ELi4ELi4ELb0EEENS1_24CollectiveEpilogueBwdGQAISA_fSD_Li256ELb1ELb1EEENS1_19SingleTileSchedulerILb1ELb0ELb0ELi128EEEEEEEEEvNT_6ParamsE$_ZN4cute3eso3ESOILb1ELb0EJNS_6LayoutINS_5tupleIJNS3_IJNS_1CILi8EEENS4_ILi1EEEEEENS4_ILi4EEES6_EEENS3_IJNS3_IJS6_NS4_ILi0EEEEEENS4_ILi2048EEESA_EEEEENS_10ViewEngineINS_8smem_ptrIPN7cutlass10bfloat16_tEEEEEEEC2ERKSE_RKSL_ - $_ZN7cutlass13device_kernelIN5flash19enable_sm80_to_sm89INS1_16FlashAttnBwdSm80INS1_25CollectiveMainloopBwdSm80ILi2ELi2EN4cute5tupleIJNS5_1CILi128EEES8_NS7_ILi64EEEEEENS_10bfloat16_tEfNS_4arch4Sm80ELb0ELb1ELb1ELb1ELb1ELb0ELb0ELb0ELi2ELi4ELi4ELi4ELb0EEENS1_24CollectiveEpilogueBwdGQAISA_fSD_Li256ELb1ELb1EEENS1_19SingleTileSchedulerILb1ELb0ELb0ELi128EEEEEEEEEvNT_6ParamsE$_ZN4cute3eso3ESOILb1ELb0EJNS_6LayoutINS_5tupleIJNS3_IJNS_1CILi8EEENS4_ILi1EEEEEENS4_ILi4EEEEEENS3_IJNS3_IJS6_NS4_ILi0EEEEEES5_EEEEEiEEC2ERKSD_RKi)
$_ZN7cutlass13device_kernelIN5flash19enable_sm80_to_sm89INS1_16FlashAttnBwdSm80INS1_25CollectiveMainloopBwdSm80ILi2ELi2EN4cute5tupleIJNS5_1CILi128EEES8_NS7_ILi64EEEEEENS_10bfloat16_tEfNS_4arch4Sm80ELb0ELb1ELb1ELb1ELb1ELb0ELb0ELb0ELi2ELi4ELi4ELi4ELb0EEENS1_24CollectiveEpilogueBwdGQAISA_fSD_Li256ELb1ELb1EEENS1_19SingleTileSchedulerILb1ELb0ELb0ELi128EEEEEEEEEvNT_6ParamsE$_ZN4cute3eso3ESOILb1ELb0EJNS_6LayoutINS_5tupleIJNS3_IJNS_1CILi8EEENS4_ILi1EEEEEENS4_ILi4EEEEEENS3_IJNS3_IJS6_NS4_ILi0EEEEEES5_EEEEEiEEC2ERKSD_RKi:
[----:B------:R-:W-:Y:S02]  /*a680*/  IADD3 R2, R25, -c[0x0][0x20], RZ ;  /* 0x8000080019027a10 */ /* 0x000fe40007ffe0ff */
[----:B------:R-:W-:-:S03]  /*a690*/  MOV R7, 0x0 ;  /* 0x0000000000077802 */ /* 0x000fc60000000f00 */
[----:B------:R1:W-:Y:S01]  /*a6a0*/  STL [R2], R3 ;  /* 0x0000000302007387 */ /* 0x0003e20000100800 */
[----:B------:R-:W-:Y:S05]  /*a6b0*/  RET.REL.NODEC R6 `(_ZN7cutlass13device_kernelIN5flash19enable_sm80_to_sm89INS1_16FlashAttnBwdSm80INS1_25CollectiveMainloopBwdSm80ILi2ELi2EN4cute5tupleIJNS5_1CILi128EEES8_NS7_ILi64EEEEEENS_10bfloat16_tEfNS_4arch4Sm80ELb0ELb1ELb1ELb1ELb1ELb0ELb0ELb0ELi2ELi4ELi4ELi4ELb0EEENS1_24CollectiveEpilogueBwdGQAISA_fSD_Li256ELb1ELb1EEENS1_19SingleTileSchedulerILb1ELb0ELb0ELi128EEEEEEEEEvNT_6ParamsE) ;  /* 0xffff594006007950 */ /* 0x000fea0003c3ffff */
        .type           $_ZN7cutlass13device_kernelIN5flash19enable_sm80_to_sm89INS1_16FlashAttnBwdSm80INS1_25CollectiveMainloopBwdSm80ILi2ELi2EN4cute5tupleIJNS5_1CILi128EEES8_NS7_ILi64EEEEEENS_10bfloat16_tEfNS_4arch4Sm80ELb0ELb1ELb1ELb1ELb1ELb0ELb0ELb0ELi2ELi4ELi4ELi4ELb0EEENS1_24CollectiveEpilogueBwdGQAISA_fSD_Li256ELb1ELb1EEENS1_19SingleTileSchedulerILb1ELb0ELb0ELi128EEEEEEEEEvNT_6ParamsE$_ZN4cute3eso3ESOILb1ELb0EJNS_6LayoutINS_5tupleIJNS3_IJNS_1CILi8EEENS4_ILi1EEEEEENS4_ILi4EEES6_EEENS3_IJNS3_IJS6_NS4_ILi0EEEEEENS4_ILi2048EEESA_EEEEENS_10ViewEngineINS_8smem_ptrIPN7cutlass10bfloat16_tEEEEEEEC2ERKSE_RKSL_,@function
        .size           $_ZN7cutlass13device_kernelIN5flash19enable_sm80_to_sm89INS1_16FlashAttnBwdSm80INS1_25CollectiveMainloopBwdSm80ILi2ELi2EN4cute5tupleIJNS5_1CILi128EEES8_NS7_ILi64EEEEEENS_10bfloat16_tEfNS_4arch4Sm80ELb0ELb1ELb1ELb1ELb1ELb0ELb0ELb0ELi2ELi4ELi4ELi4ELb0EEENS1_24CollectiveEpilogueBwdGQAISA_fSD_Li256ELb1ELb1EEENS1_19SingleTileSchedulerILb1ELb0ELb0ELi128EEEEEEEEEvNT_6ParamsE$_ZN4cute3eso3ESOILb1ELb0EJNS_6LayoutINS_5tupleIJNS3_IJNS_1CILi8EEENS4_ILi1EEEEEENS4_ILi4EEES6_EEENS3_IJNS3_IJS6_NS4_ILi0EEEEEENS4_ILi2048EEESA_EEEEENS_10ViewEngineINS_8smem_ptrIPN7cutlass10bfloat16_tEEEEEEEC2ERKSE_RKSL_,($_ZN7cutlass13device_kernelIN5flash19enable_sm80_to_sm89INS1_16FlashAttnBwdSm80INS1_25CollectiveMainloopBwdSm80ILi2ELi2EN4cute5tupleIJNS5_1CILi128EEES8_NS7_ILi64EEEEEENS_10bfloat16_tEfNS_4arch4Sm80ELb0ELb1ELb1ELb1ELb1ELb0ELb0ELb0ELi2ELi4ELi4ELi4ELb0EEENS1_24CollectiveEpilogueBwdGQAISA_fSD_Li256ELb1ELb1EEENS1_19SingleTileSchedulerILb1ELb0ELb0ELi128EEEEEEEEEvNT_6ParamsE$_ZN4cute3eso3ESOILb1ELb0EJNS_6LayoutINS_5tupleIJNS3_IJNS_1CILi8EEENS4_ILi1EEEEEENS4_ILi4EEES6_EEENS3_IJNS3_IJS6_NS4_ILi0EEEEEENS4_ILi2048EEESA_EEEEEiEEC2ERKSE_RKi - $_ZN7cutlass13device_kernelIN5flash19enable_sm80_to_sm89INS1_16FlashAttnBwdSm80INS1_25CollectiveMainloopBwdSm80ILi2ELi2EN4cute5tupleIJNS5_1CILi128EEES8_NS7_ILi64EEEEEENS_10bfloat16_tEfNS_4arch4Sm80ELb0ELb1ELb1ELb1ELb1ELb0ELb0ELb0ELi2ELi4ELi4ELi4ELb0EEENS1_24CollectiveEpilogueBwdGQAISA_fSD_Li256ELb1ELb1EEENS1_19SingleTileSchedulerILb1ELb0ELb0ELi128EEEEEEEEEvNT_6ParamsE$_ZN4cute3eso3ESOILb1ELb0EJNS_6LayoutINS_5tupleIJNS3_IJNS_1CILi8EEENS4_ILi1EEEEEENS4_ILi4EEES6_EEENS3_IJNS3_IJS6_NS4_ILi0EEEEEENS4_ILi2048EEESA_EEEEENS_10ViewEngineINS_8smem_ptrIPN7cutlass10bfloat16_tEEEEEEEC2ERKSE_RKSL_)
$_ZN7cutlass13device_kernelIN5flash19enable_sm80_to_sm89INS1_16FlashAttnBwdSm80INS1_25CollectiveMainloopBwdSm80ILi2ELi2EN4cute5tupleIJNS5_1CILi128EEES8_NS7_ILi64EEEEEENS_10bfloat16_tEfNS_4arch4Sm80ELb0ELb1ELb1ELb1ELb1ELb0ELb0ELb0ELi2ELi4ELi4ELi4ELb0EEENS1_24CollectiveEpilogueBwdGQAISA_fSD_Li256ELb1ELb1EEENS1_19SingleTileSchedulerILb1ELb0ELb0ELi128EEEEEEEEEvNT_6ParamsE$_ZN4cute3eso3ESOILb1ELb0EJNS_6LayoutINS_5tupleIJNS3_IJNS_1CILi8EEENS4_ILi1EEEEEENS4_ILi4EEES6_EEENS3_IJNS3_IJS6_NS4_ILi0EEEEEENS4_ILi2048EEESA_EEEEENS_10ViewEngineINS_8smem_ptrIPN7cutlass10bfloat16_tEEEEEEEC2ERKSE_RKSL_:
[----:B------:R-:W-:Y:S01]  /*a6c0*/  IADD3 R4, R13, -c[0x0][0x20], RZ ;  /* 0x800008000d047a10 */ /* 0x000fe20007ffe0ff */
[----:B------:R-:W-:Y:S01]  /*a6d0*/  IMAD.MOV.U32 R8, RZ, RZ, R6 ;  /* 0x000000ffff087224 */ /* 0x000fe200078e0006 */
[----:B------:R-:W-:-:S03]  /*a6e0*/  MOV R9, 0x0 ;  /* 0x0000000000097802 */ /* 0x000fc60000000f00 */
[----:B------:R1:W-:Y:S01]  /*a6f0*/  STL.64 [R4], R2 ;  /* 0x0000000204007387 */ /* 0x0003e20000100a00 */
[----:B------:R-:W-:Y:S05]  /*a700*/  RET.REL.NODEC R8 `(_ZN7cutlass13device_kernelIN5flash19enable_sm80_to_sm89INS1_16FlashAttnBwdSm80INS1_25CollectiveMainloopBwdSm80ILi2ELi2EN4cute5tupleIJNS5_1CILi128EEES8_NS7_ILi64EEEEEENS_10bfloat16_tEfNS_4arch4Sm80ELb0ELb1ELb1ELb1ELb1ELb0ELb0ELb0ELi2ELi4ELi4ELi4ELb0EEENS1_24CollectiveEpilogueBwdGQAISA_fSD_Li256ELb1ELb1EEENS1_19SingleTileSchedulerILb1ELb0ELb0ELi128EEEEEEEEEvNT_6ParamsE) ;  /* 0xffff58f008007950 */ /* 0x000fea0003c3ffff */
        .type           $_ZN7cutlass13device_kernelIN5flash19enable_sm80_to_sm89INS1_16FlashAttnBwdSm80INS1_25CollectiveMainloopBwdSm80ILi2ELi2EN4cute5tupleIJNS5_1CILi128EEES8_NS7_ILi64EEEEEENS_10bfloat16_tEfNS_4arch4Sm80ELb0ELb1ELb1ELb1ELb1ELb0ELb0ELb0ELi2ELi4ELi4ELi4ELb0EEENS1_24CollectiveEpilogueBwdGQAISA_fSD_Li256ELb1ELb1EEENS1_19SingleTileSchedulerILb1ELb0ELb0ELi128EEEEEEEEEvNT_6ParamsE$_ZN4cute3eso3ESOILb1ELb0EJNS_6LayoutINS_5tupleIJNS3_IJNS_1CILi8EEENS4_ILi1EEEEEENS4_ILi4EEES6_EEENS3_IJNS3_IJS6_NS4_ILi0EEEEEENS4_ILi2048EEESA_EEEEEiEEC2ERKSE_RKi,@function
        .size           $_ZN7cutlass13device_kernelIN5flash19enable_sm80_to_sm89INS1_16FlashAttnBwdSm80INS1_25CollectiveMainloopBwdSm80ILi2ELi2EN4cute5tupleIJNS5_1CILi128EEES8_NS7_ILi64EEEEEENS_10bfloat16_tEfNS_4arch4Sm80ELb0ELb1ELb1ELb1ELb1ELb0ELb0ELb0ELi2ELi4ELi4ELi4ELb0EEENS1_24CollectiveEpilogueBwdGQAISA_fSD_Li256ELb1ELb1EEENS1_19SingleTileSchedulerILb1ELb0ELb0ELi128EEEEEEEEEvNT_6ParamsE$_ZN4cute3eso3ESOILb1ELb0EJNS_6LayoutINS_5tupleIJNS3_IJNS_1CILi8EEENS4_ILi1EEEEEENS4_ILi4EEES6_EEENS3_IJNS3_IJS6_NS4_ILi0EEEEEENS4_ILi2048EEESA_EEEEEiEEC2ERKSE_RKi,($_ZN7cutlass13device_kernelIN5flash19enable_sm80_to_sm89INS1_16FlashAttnBwdSm80INS1_25CollectiveMainloopBwdSm80ILi2ELi2EN4cute5tupleIJNS5_1CILi128EEES8_NS7_ILi64EEEEEENS_10bfloat16_tEfNS_4arch4Sm80ELb0ELb1ELb1ELb1ELb1ELb0ELb0ELb0ELi2ELi4ELi4ELi4ELb0EEENS1_24CollectiveEpilogueBwdGQAISA_fSD_Li256ELb1ELb1EEENS1_19SingleTileSchedulerILb1ELb0ELb0ELi128EEEEEEEEEvNT_6ParamsE$_ZN4cute3eso3ESOILb1ELb0EJNS_6LayoutINS_5tupleIJNS3_IJNS_1CILi8EEENS4_ILi1EEEEEENS4_ILi4EEES8_EEENS3_IJNS3_IJS6_NS4_ILi0EEEEEES5_NS4_ILi32EEEEEEEENS_10ViewEngineIPN7cutlass10bfloat16_tEEEEEC2ERKSE_RKSJ_ - $_ZN7cutlass13device_kernelIN5flash19enable_sm80_to_sm89INS1_16FlashAttnBwdSm80INS1_25CollectiveMainloopBwdSm80ILi2ELi2EN4cute5tupleIJNS5_1CILi128EEES8_NS7_ILi64EEEEEENS_10bfloat16_tEfNS_4arch4Sm80ELb0ELb1ELb1ELb1ELb1ELb0ELb0ELb0ELi2ELi4ELi4ELi4ELb0EEENS1_24CollectiveEpilogueBwdGQAISA_fSD_Li256ELb1ELb1EEENS1_19SingleTileSchedulerILb1ELb0ELb0ELi128EEEEEEEEEvNT_6ParamsE$_ZN4cute3eso3ESOILb1ELb0EJNS_6LayoutINS_5tupleIJNS3_IJNS_1CILi8EEENS4_ILi1EEEEEENS4_ILi4EEES6_EEENS3_IJNS3_IJS6_NS4_ILi0EEEEEENS4_ILi2048EEESA_EEEEEiEEC2ERKSE_RKi)
$_ZN7cutlass13device_kernelIN5flash19enable_sm80_to_sm89INS1_16FlashAttnBwdSm80INS1_25CollectiveMainloopBwdSm80ILi2ELi2EN4cute5tupleIJNS5_1CILi128EEES8_NS7_ILi64EEEEEENS_10bfloat16_tEfNS_4arch4Sm80ELb0ELb1ELb1ELb1ELb1ELb0ELb0ELb0ELi2ELi4ELi4ELi4ELb0EEENS1_24CollectiveEpilogueBwdGQAISA_fSD_Li256ELb1ELb1EEENS1_19SingleTileSchedulerILb1ELb0ELb0ELi128EEEEEEEEEvNT_6ParamsE$_ZN4cute3eso3ESOILb1ELb0EJNS_6LayoutINS_5tupleIJNS3_IJNS_1CILi8EEENS4_ILi1EEEEEENS4_ILi4EEES6_EEENS3_IJNS3_IJS6_NS4_ILi0EEEEEENS4_ILi2048EEESA_EEEEEiEEC2ERKSE_RKi:
[----:B------:R-:W-:Y:S02]  /*a710*/  IADD3 R2, R13, -c[0x0][0x20], RZ ;  /* 0x800008000d027a10 */ /* 0x000fe40007ffe0ff */
[----:B------:R-:W-:-:S03]  /*a720*/  MOV R5, 0x0 ;  /* 0x0000000000057802 */ /* 0x000fc60000000f00 */
[----:B------:R1:W-:Y:S01]  /*a730*/  STL [R2], R3 ;  /* 0x0000000302007387 */ /* 0x0003e20000100800 */
[----:B------:R-:W-:Y:S05]  /*a740*/  RET.REL.NODEC R4 `(_ZN7cutlass13device_kernelIN5flash19enable_sm80_to_sm89INS1_16FlashAttnBwdSm80INS1_25CollectiveMainloopBwdSm80ILi2ELi2EN4cute5tupleIJNS5_1CILi128EEES8_NS7_ILi64EEEEEENS_10bfloat16_tEfNS_4arch4Sm80ELb0ELb1ELb1ELb1ELb1ELb0ELb0ELb0ELi2ELi4ELi4ELi4ELb0EEENS1_24CollectiveEpilogueBwdGQAISA_fSD_Li256ELb1ELb1EEENS1_19SingleTileSchedulerILb1ELb0ELb0ELi128EEEEEEEEEvNT_6ParamsE) ;  /* 0xffff58b004007950 */ /* 0x000fea0003c3ffff */
        .type           $_ZN7cutlass13device_kernelIN5flash19enable_sm80_to_sm89INS1_16FlashAttnBwdSm80INS1_25CollectiveMainloopBwdSm80ILi2ELi2EN4cute5tupleIJNS5_1CILi128EEES8_NS7_ILi64EEEEEENS_10bfloat16_tEfNS_4arch4Sm80ELb0ELb1ELb1ELb1ELb1ELb0ELb0ELb0ELi2ELi4ELi4ELi4ELb0EEENS1_24CollectiveEpilogueBwdGQAISA_fSD_Li256ELb1ELb1EEENS1_19SingleTileSchedulerILb1ELb0ELb0ELi128EEEEEEEEEvNT_6ParamsE$_ZN4cute3eso3ESOILb1ELb0EJNS_6LayoutINS_5tupleIJNS3_IJNS_1CILi8EEENS4_ILi1EEEEEENS4_ILi4EEES8_EEENS3_IJNS3_IJS6_NS4_ILi0EEEEEES5_NS4_ILi32EEEEEEEENS_10ViewEngineIPN7cutlass10bfloat16_tEEEEEC2ERKSE_RKSJ_,@function
        .size           $_ZN7cutlass13device_kernelIN5flash19enable_sm80_to_sm89INS1_16FlashAttnBwdSm80INS1_25CollectiveMainloopBwdSm80ILi2ELi2EN4cute5tupleIJNS5_1CILi128EEES8_NS7_ILi64EEEEEENS_10bfloat16_tEfNS_4arch4Sm80ELb0ELb1ELb1ELb1ELb1ELb0ELb0ELb0ELi2ELi4ELi4ELi4ELb0EEENS1_24CollectiveEpilogueBwdGQAISA_fSD_Li256ELb1ELb1EEENS1_19SingleTileSchedulerILb1ELb0ELb0ELi128EEEEEEEEEvNT_6ParamsE$_ZN4cute3eso3ESOILb1ELb0EJNS_6LayoutINS_5tupleIJNS3_IJNS_1CILi8EEENS4_ILi1EEEEEENS4_ILi4EEES8_EEENS3_IJNS3_IJS6_NS4_ILi0EEEEEES5_NS4_ILi32EEEEEEEENS_10ViewEngineIPN7cutlass10bfloat16_tEEEEEC2ERKSE_RKSJ_,($_ZN7cutlass13device_kernelIN5flash19enable_sm80_to_sm89INS1_16FlashAttnBwdSm80INS1_25CollectiveMainloopBwdSm80ILi2ELi2EN4cute5tupleIJNS5_1CILi128EEES8_NS7_ILi64EEEEEENS_10bfloat16_tEfNS_4arch4Sm80ELb0ELb1ELb1ELb1ELb1ELb0ELb0ELb0ELi2ELi4ELi4ELi4ELb0EEENS1_24CollectiveEpilogueBwdGQAISA_fSD_Li256ELb1ELb1EEENS1_19SingleTileSchedulerILb1ELb0ELb0ELi128EEEEEEEEEvNT_6ParamsE$_ZN4cute3eso3ESOILb1ELb0EJNS_6LayoutINS_5tupleIJNS_1CILi1EEENS3_IJNS4_ILi2EEES6_EEEEEENS3_IJNS4_ILi0EEENS3_IJNS4_ILi8EEENS4_ILi64EEEEEEEEEEENS_10ViewEngineINS_8smem_ptrIPfEEEEEEC2ERKSE_RKSJ_ - $_ZN7cutlass13device_kernelIN5flash19enable_sm80_to_sm89INS1_16FlashAttnBwdSm80INS1_25CollectiveMainloopBwdSm80ILi2ELi2EN4cute5tupleIJNS5_1CILi128EEES8_NS7_ILi64EEEEEENS_10bfloat16_tEfNS_4arch4Sm80ELb0ELb1ELb1ELb1ELb1ELb0ELb0ELb0ELi2ELi4ELi4ELi4ELb0EEENS1_24CollectiveEpilogueBwdGQAISA_fSD_Li256ELb1ELb1EEENS1_19SingleTileSchedulerILb1ELb0ELb0ELi128EEEEEEEEEvNT_6ParamsE$_ZN4cute3eso3ESOILb1ELb0EJNS_6LayoutINS_5tupleIJNS3_IJNS_1CILi8EEENS4_ILi1EEEEEENS4_ILi4EEES8_EEENS3_IJNS3_IJS6_NS4_ILi0EEEEEES5_NS4_ILi32EEEEEEEENS_10ViewEngineIPN7cutlass10bfloat16_tEEEEEC2ERKSE_RKSJ_)
$_ZN7cutlass13device_kernelIN5flash19enable_sm80_to_sm89INS1_16FlashAttnBwdSm80INS1_25CollectiveMainloopBwdSm80ILi2ELi2EN4cute5tupleIJNS5_1CILi128EEES8_NS7_ILi64EEEEEENS_10bfloat16_tEfNS_4arch4Sm80ELb0ELb1ELb1ELb1ELb1ELb0ELb0ELb0ELi2ELi4ELi4ELi4ELb0EEENS1_24CollectiveEpilogueBwdGQAISA_fSD_Li256ELb1ELb1EEENS1_19SingleTileSchedulerILb1ELb0ELb0ELi128EEEEEEEEEvNT_6ParamsE$_ZN4cute3eso3ESOILb1ELb0EJNS_6LayoutINS_5tupleIJNS3_IJNS_1CILi8EEENS4_ILi1EEEEEENS4_ILi4EEES8_EEENS3_IJNS3_IJS6_NS4_ILi0EEEEEES5_NS4_ILi32EEEEEEEENS_10ViewEngineIPN7cutlass10bfloat16_tEEEEEC2ERKSE_RKSJ_:
[----:B------:R-:W-:Y:S01]  /*a750*/  IADD3 R2, R25, -c[0x0][0x20], RZ ;  /* 0x8000080019027a10 */ /* 0x000fe20007ffe0ff */
[----:B------:R-:W-:Y:S01]  /*a760*/  IMAD.MOV.U32 R7, RZ, RZ, R3 ;  /* 0x000000ffff077224 */ /* 0x000fe200078e0003 */
[----:B------:R-:W-:-:S04]  /*a770*/  MOV R5, 0x0 ;  /* 0x0000000000057802 */ /* 0x000fc80000000f00 */
[----:B------:R1:W-:Y:S01]  /*a780*/  STL.64 [R2], R6 ;  /* 0x0000000602007387 */ /* 0x0003e20000100a00 */
[----:B------:R-:W-:Y:S05]  /*a790*/  RET.REL.NODEC R4 `(_ZN7cutlass13device_kernelIN5flash19enable_sm80_to_sm89INS1_16FlashAttnBwdSm80INS1_25CollectiveMainloopBwdSm80ILi2ELi2EN4cute5tupleIJNS5_1CILi128EEES8_NS7_ILi64EEEEEENS_10bfloat16_tEfNS_4arch4Sm80ELb0ELb1ELb1ELb1ELb1ELb0ELb0ELb0ELi2ELi4ELi4ELi4ELb0EEENS1_24CollectiveEpilogueBwdGQAISA_fSD_Li256ELb1ELb1EEENS1_19SingleTileSchedulerILb1ELb0ELb0ELi128EEEEEEEEEvNT_6ParamsE) ;  /* 0xffff586004007950 */ /* 0x000fea0003c3ffff */
        .type           $_ZN7cutlass13device_kernelIN5flash19enable_sm80_to_sm89INS1_16FlashAttnBwdSm80INS1_25CollectiveMainloopBwdSm80ILi2ELi2EN4cute5tupleIJNS5_1CILi128EEES8_NS7_ILi64EEEEEENS_10bfloat16_tEfNS_4arch4Sm80ELb0ELb1ELb1ELb1ELb1ELb0ELb0ELb0ELi2ELi4ELi4ELi4ELb0EEENS1_24CollectiveEpilogueBwdGQAISA_fSD_Li256ELb1ELb1EEENS1_19SingleTileSchedulerILb1ELb0ELb0ELi128EEEEEEEEEvNT_6ParamsE$_ZN4cute3eso3ESOILb1ELb0EJNS_6LayoutINS_5tupleIJNS_1CILi1EEENS3_IJNS4_ILi2EEES6_EEEEEENS3_IJNS4_ILi0EEENS3_IJNS4_ILi8EEENS4_ILi64EEEEEEEEEEENS_10ViewEngineINS_8smem_ptrIPfEEEEEEC2ERKSE_RKSJ_,@function
        .size           $_ZN7cutlass13device_kernelIN5flash19enable_sm80_to_sm89INS1_16FlashAttnBwdSm80INS1_25CollectiveMainloopBwdSm80ILi2ELi2EN4cute5tupleIJNS5_1CILi128EEES8_NS7_ILi64EEEEEENS_10bfloat16_tEfNS_4arch4Sm80ELb0ELb1ELb1ELb1ELb1ELb0ELb0ELb0ELi2ELi4ELi4ELi4ELb0EEENS1_24CollectiveEpilogueBwdGQAISA_fSD_Li256ELb1ELb1EEENS1_19SingleTileSchedulerILb1ELb0ELb0ELi128EEEEEEEEEvNT_6ParamsE$_ZN4cute3eso3ESOILb1ELb0EJNS_6LayoutINS_5tupleIJNS_1CILi1EEENS3_IJNS4_ILi2EEES6_EEEEEENS3_IJNS4_ILi0EEENS3_IJNS4_ILi8EEENS4_ILi64EEEEEEEEEEENS_10ViewEngineINS_8smem_ptrIPfEEEEEEC2ERKSE_RKSJ_,($_ZN7cutlass13device_kernelIN5flash19enable_sm80_to_sm89INS1_16FlashAttnBwdSm80INS1_25CollectiveMainloopBwdSm80ILi2ELi2EN4cute5tupleIJNS5_1CILi128EEES8_NS7_ILi64EEEEEENS_10bfloat16_tEfNS_4arch4Sm80ELb0ELb1ELb1ELb1ELb1ELb0ELb0ELb0ELi2ELi4ELi4ELi4ELb0EEENS1_24CollectiveEpilogueBwdGQAISA_fSD_Li256ELb1ELb1EEENS1_19SingleTileSchedulerILb1ELb0ELb0ELi128EEEEEEEEEvNT_6ParamsE$_ZN4cute3eso3ESOILb1ELb0EJNS_6LayoutINS_5tupleIJNS_1CILi1EEENS4_ILi4EEEEEENS3_IJNS4_ILi0EEES5_EEEEENS_10ViewEngineIPfEEEEC2ERKSA_RKSD_ - $_ZN7cutlass13device_kernelIN5flash19enable_sm80_to_sm89INS1_16FlashAttnBwdSm80INS1_25CollectiveMainloopBwdSm80ILi2ELi2EN4cute5tupleIJNS5_1CILi128EEES8_NS7_ILi64EEEEEENS_10bfloat16_tEfNS_4arch4Sm80ELb0ELb1ELb1ELb1ELb1ELb0ELb0ELb0ELi2ELi4ELi4ELi4ELb0EEENS1_24CollectiveEpilogueBwdGQAISA_fSD_Li256ELb1ELb1EEENS1_19SingleTileSchedulerILb1ELb0ELb0ELi128EEEEEEEEEvNT_6ParamsE$_ZN4cute3eso3ESOILb1ELb0EJNS_6LayoutINS_5tupleIJNS_1CILi1EEENS3_IJNS4_ILi2EEES6_EEEEEENS3_IJNS4_ILi0EEENS3_IJNS4_ILi8EEENS4_ILi64EEEEEEEEEEENS_10ViewEngineINS_8smem_ptrIPfEEEEEEC2ERKSE_RKSJ_)
$_ZN7cutlass13device_kernelIN5flash19enable_sm80_to_sm89INS1_16FlashAttnBwdSm80INS1_25CollectiveMainloopBwdSm80ILi2ELi2EN4cute5tupleIJNS5_1CILi128EEES8_NS7_ILi64EEEEEENS_10bfloat16_tEfNS_4arch4Sm80ELb0ELb1ELb1ELb1ELb1ELb0ELb0ELb0ELi2ELi4ELi4ELi4ELb0EEENS1_24CollectiveEpilogueBwdGQAISA_fSD_Li256ELb1ELb1EEENS1_19SingleTileSchedulerILb1ELb0ELb0ELi128EEEEEEEEEvNT_6ParamsE$_ZN4cute3eso3ESOILb1ELb0EJNS_6LayoutINS_5tupleIJNS_1CILi1EEENS3_IJNS4_ILi2EEES6_EEEEEENS3_IJNS4_ILi0EEENS3_IJNS4_ILi8EEENS4_ILi64EEEEEEEEEEENS_10ViewEngineINS_8smem_ptrIPfEEEEEEC2ERKSE_RKSJ_:
[----:B------:R-:W-:Y:S01]  /*a7a0*/  IADD3 R3, R25, -c[0x0][0x20], RZ ;  /* 0x8000080019037a10 */ /* 0x000fe20007ffe0ff */
[----:B------:R-:W-:Y:S01]  /*a7b0*/  IMAD.MOV.U32 R8, RZ, RZ, R2 ;  /* 0x000000ffff087224 */ /* 0x000fe200078e0002 */
[----:B------:R-:W-:Y:S01]  /*a7c0*/  MOV R10, R6 ;  /* 0x00000006000a7202 */ /* 0x000fe20000000f00 */
[----:B------:R-:W-:-:S03]  /*a7d0*/  IMAD.MOV.U32 R11, RZ, RZ, 0x0 ;  /* 0x00000000ff0b7424 */ /* 0x000fc600078e00ff */
[----:B------:R1:W-:Y:S01]  /*a7e0*/  STL.64 [R3], R8 ;  /* 0x0000000803007387 */ /* 0x0003e20000100a00 */
[----:B------:R-:W-:Y:S05]  /*a7f0*/  RET.REL.NODEC R10 `(_ZN7cutlass13device_kernelIN5flash19enable_sm80_to_sm89INS1_16FlashAttnBwdSm80INS1_25CollectiveMainloopBwdSm80ILi2ELi2EN4cute5tupleIJNS5_1CILi128EEES8_NS7_ILi64EEEEEENS_10bfloat16_tEfNS_4arch4Sm80ELb0ELb1ELb1ELb1ELb1ELb0ELb0ELb0ELi2ELi4ELi4ELi4ELb0EEENS1_24CollectiveEpilogueBwdGQAISA_fSD_Li256ELb1ELb1EEENS1_19SingleTileSchedulerILb1ELb0ELb0ELi128EEEEEEEEEvNT_6ParamsE) ;  /* 0xffff58000a007950 */ /* 0x000fea0003c3ffff */
        .type           $_ZN7cutlass13device_kernelIN5flash19enable_sm80_to_sm89INS1_16FlashAttnBwdSm80INS1_25CollectiveMainloopBwdSm80ILi2ELi2EN4cute5tupleIJNS5_1CILi128EEES8_NS7_ILi64EEEEEENS_10bfloat16_tEfNS_4arch4Sm80ELb0ELb1ELb1ELb1ELb1ELb0ELb0ELb0ELi2ELi4ELi4ELi4ELb0EEENS1_24CollectiveEpilogueBwdGQAISA_fSD_Li256ELb1ELb1EEENS1_19SingleTileSchedulerILb1ELb0ELb0ELi128EEEEEEEEEvNT_6ParamsE$_ZN4cute3eso3ESOILb1ELb0EJNS_6LayoutINS_5tupleIJNS_1CILi1EEENS4_ILi4EEEEEENS3_IJNS4_ILi0EEES5_EEEEENS_10ViewEngineIPfEEEEC2ERKSA_RKSD_,@function
        .size           $_ZN7cutlass13device_kernelIN5flash19enable_sm80_to_sm89INS1_16FlashAttnBwdSm80INS1_25CollectiveMainloopBwdSm80ILi2ELi2EN4cute5tupleIJNS5_1CILi128EEES8_NS7_ILi64EEEEEENS_10bfloat16_tEfNS_4arch4Sm80ELb0ELb1ELb1ELb1ELb1ELb0ELb0ELb0ELi2ELi4ELi4ELi4ELb0EEENS1_24CollectiveEpilogueBwdGQAISA_fSD_Li256ELb1ELb1EEENS1_19SingleTileSchedulerILb1ELb0ELb0ELi128EEEEEEEEEvNT_6ParamsE$_ZN4cute3eso3ESOILb1ELb0EJNS_6LayoutINS_5tupleIJNS_1CILi1EEENS4_ILi4EEEEEENS3_IJNS4_ILi0EEES5_EEEEENS_10ViewEngineIPfEEEEC2ERKSA_RKSD_,($_ZN7cutlass13device_kernelIN5flash19enable_sm80_to_sm89INS1_16FlashAttnBwdSm80INS1_25CollectiveMainloopBwdSm80ILi2ELi2EN4cute5tupleIJNS5_1CILi128EEES8_NS7_ILi64EEEEEENS_10bfloat16_tEfNS_4arch4Sm80ELb0ELb1ELb1ELb1ELb1ELb0ELb0ELb0ELi2ELi4ELi4ELi4ELb0EEENS1_24CollectiveEpilogueBwdGQAISA_fSD_Li256ELb1ELb1EEENS1_19SingleTileSchedulerILb1ELb0ELb0ELi128EEEEEEEEEvNT_6ParamsE$_ZN4cute3eso3ESOILb1ELb0EJNS_6LayoutINS_5tupleIJNS_1CILi4EEEEEENS3_IJNS4_ILi1EEEEEEEENS_10ViewEngineIPfEEEEC2ERKS9_RKSC_ - $_ZN7cutlass13device_kernelIN5flash19enable_sm80_to_sm89INS1_16FlashAttnBwdSm80INS1_25CollectiveMainloopBwdSm80ILi2ELi2EN4cute5tupleIJNS5_1CILi128EEES8_NS7_ILi64EEEEEENS_10bfloat16_tEfNS_4arch4Sm80ELb0ELb1ELb1ELb1ELb1ELb0ELb0ELb0ELi2ELi4ELi4ELi4ELb0EEENS1_24CollectiveEpilogueBwdGQAISA_fSD_Li256ELb1ELb1EEENS1_19SingleTileSchedulerILb1ELb0ELb0ELi128EEEEEEEEEvNT_6ParamsE$_ZN4cute3eso3ESOILb1ELb0EJNS_6LayoutINS_5tupleIJNS_1CILi1EEENS4_ILi4EEEEEENS3_IJNS4_ILi0EEES5_EEEEENS_10ViewEngineIPfEEEEC2ERKSA_RKSD_)
$_ZN7cutlass13device_kernelIN5flash19enable_sm80_to_sm89INS1_16FlashAttnBwdSm80INS1_25CollectiveMainloopBwdSm80ILi2ELi2EN4cute5tupleIJNS5_1CILi128EEES8_NS7_ILi64EEEEEENS_10bfloat16_tEfNS_4arch4Sm80ELb0ELb1ELb1ELb1ELb1ELb0ELb0ELb0ELi2ELi4ELi4ELi4ELb0EEENS1_24CollectiveEpilogueBwdGQAISA_fSD_Li256ELb1ELb1EEENS1_19SingleTileSchedulerILb1ELb0ELb0ELi128EEEEEEEEEvNT_6ParamsE$_ZN4cute3eso3ESOILb1ELb0EJNS_6LayoutINS_5tupleIJNS_1CILi1EEENS4_ILi4EEEEEENS3_IJNS4_ILi0EEES5_EEEEENS_10ViewEngineIPfEEEEC2ERKSA_RKSD_:
[----:B------:R-:W-:Y:S01]  /*a800*/  IADD3 R4, R25, -c[0x0][0x20], RZ ;  /* 0x8000080019047a10 */ /* 0x000fe20007ffe0ff */
[----:B------:R-:W-:Y:S01]  /*a810*/  IMAD.MOV.U32 R8, RZ, RZ, R16 ;  /* 0x000000ffff087224 */ /* 0x000fe200078e0010 */
[----:B------:R-:W-:Y:S01]  /*a820*/  MOV R10, R6 ;  /* 0x00000006000a7202 */ /* 0x000fe20000000f00 */
[----:B------:R-:W-:Y:S01]  /*a830*/  IMAD.MOV.U32 R9, RZ, RZ, R5 ;  /* 0x000000ffff097224 */ /* 0x000fe200078e0005 */
[----:B------:R-:W-:-:S04]  /*a840*/  MOV R11, 0x0 ;  /* 0x00000000000b7802 */ /* 0x000fc80000000f00 */
[----:B------:R1:W-:Y:S01]  /*a850*/  STL.64 [R4], R8 ;  /* 0x0000000804007387 */ /* 0x0003e20000100a00 */
[----:B------:R-:W-:Y:S05]  /*a860*/  RET.REL.NODEC R10 `(_ZN7cutlass13device_kernelIN5flash19enable_sm80_to_sm89INS1_16FlashAttnBwdSm80INS1_25CollectiveMainloopBwdSm80ILi2ELi2EN4cute5tupleIJNS5_1CILi128EEES8_NS7_ILi64EEEEEENS_10bfloat16_tEfNS_4arch4Sm80ELb0ELb1ELb1ELb1ELb1ELb0ELb0ELb0ELi2ELi4ELi4ELi4ELb0EEENS1_24CollectiveEpilogueBwdGQAISA_fSD_Li256ELb1ELb1EEENS1_19SingleTileSchedulerILb1ELb0ELb0ELi128EEEEEEEEEvNT_6ParamsE) ;  /* 0xffff57900a007950 */ /* 0x000fea0003c3ffff */
        .type           $_ZN7cutlass13device_kernelIN5flash19enable_sm80_to_sm89INS1_16FlashAttnBwdSm80INS1_25CollectiveMainloopBwdSm80ILi2ELi2EN4cute5tupleIJNS5_1CILi128EEES8_NS7_ILi64EEEEEENS_10bfloat16_tEfNS_4arch4Sm80ELb0ELb1ELb1ELb1ELb1ELb0ELb0ELb0ELi2ELi4ELi4ELi4ELb0EEENS1_24CollectiveEpilogueBwdGQAISA_fSD_Li256ELb1ELb1EEENS1_19SingleTileSchedulerILb1ELb0ELb0ELi128EEEEEEEEEvNT_6ParamsE$_ZN4cute3eso3ESOILb1ELb0EJNS_6LayoutINS_5tupleIJNS_1CILi4EEEEEENS3_IJNS4_ILi1EEEEEEEENS_10ViewEngineIPfEEEEC2ERKS9_RKSC_,@function
        .size           $_ZN7cutlass13device_kernelIN5flash19enable_sm80_to_sm89INS1_16FlashAttnBwdSm80INS1_25CollectiveMainloopBwdSm80ILi2ELi2EN4cute5tupleIJNS5_1CILi128EEES8_NS7_ILi64EEEEEENS_10bfloat16_tEfNS_4arch4Sm80ELb0ELb1ELb1ELb1ELb1ELb0ELb0ELb0ELi2ELi4ELi4ELi4ELb0EEENS1_24CollectiveEpilogueBwdGQAISA_fSD_Li256ELb1ELb1EEENS1_19SingleTileSchedulerILb1ELb0ELb0ELi128EEEEEEEEEvNT_6ParamsE$_ZN4cute3eso3ESOILb1ELb0EJNS_6LayoutINS_5tupleIJNS_1CILi4EEEEEENS3_IJNS4_ILi1EEEEEEEENS_10ViewEngineIPfEEEEC2ERKS9_RKSC_,($_ZN7cutlass13device_kernelIN5flash19enable_sm80_to_sm89INS1_16FlashAttnBwdSm80INS1_25CollectiveMainloopBwdSm80ILi2ELi2EN4cute5tupleIJNS5_1CILi128EEES8_NS7_ILi64EEEEEENS_10bfloat16_tEfNS_4arch4Sm80ELb0ELb1ELb1ELb1ELb1ELb0ELb0ELb0ELi2ELi4ELi4ELi4ELb0EEENS1_24CollectiveEpilogueBwdGQAISA_fSD_Li256ELb1ELb1EEENS1_19SingleTileSchedulerILb1ELb0ELb0ELi128EEEEEEEEEvNT_6ParamsE$_ZN4cute3eso3ESOILb1ELb0EJNS_7SwizzleILi3ELi3ELi3EEENS_9MixedBitsILj0ELj432EEENS_6LayoutINS_5tupleIJNS7_IJNS_1CILi2EEES9_S9_EEES9_NS8_ILi8EEEEEENS7_IJNS7_IJNS8_ILi64EEESB_NS8_ILi512EEEEEENS8_ILi8192EEENS8_ILi1024EEEEEEEEEEC2ERKS3_RKS5_RKSJ_ - $_ZN7cutlass13device_kernelIN5flash19enable_sm80_to_sm89INS1_16FlashAttnBwdSm80INS1_25CollectiveMainloopBwdSm80ILi2ELi2EN4cute5tupleIJNS5_1CILi128EEES8_NS7_ILi64EEEEEENS_10bfloat16_tEfNS_4arch4Sm80ELb0ELb1ELb1ELb1ELb1ELb0ELb0ELb0ELi2ELi4ELi4ELi4ELb0EEENS1_24CollectiveEpilogueBwdGQAISA_fSD_Li256ELb1ELb1EEENS1_19SingleTileSchedulerILb1ELb0ELb0ELi128EEEEEEEEEvNT_6ParamsE$_ZN4cute3eso3ESOILb1ELb0EJNS_6LayoutINS_5tupleIJNS_1CILi4EEEEEENS3_IJNS4_ILi1EEEEEEEENS_10ViewEngineIPfEEEEC2ERKS9_RKSC_)
$_ZN7cutlass13device_kernelIN5flash19enable_sm80_to_sm89INS1_16FlashAttnBwdSm80INS1_25CollectiveMainloopBwdSm80ILi2ELi2EN4cute5tupleIJNS5_1CILi128EEES8_NS7_ILi64EEEEEENS_10bfloat16_tEfNS_4arch4Sm80ELb0ELb1ELb1ELb1ELb1ELb0ELb0ELb0ELi2ELi4ELi4ELi4ELb0EEENS1_24CollectiveEpilogueBwdGQAISA_fSD_Li256ELb1ELb1EEENS1_19SingleTileSchedulerILb1ELb0ELb0ELi128EEEEEEEEEvNT_6ParamsE$_ZN4cute3eso3ESOILb1ELb0EJNS_6LayoutINS_5tupleIJNS_1CILi4EEEEEENS3_IJNS4_ILi1EEEEEEEENS_10ViewEngineIPfEEEEC2ERKS9_RKSC_:
[----:B------:R-:W-:Y:S01]  /*a870*/  IADD3 R2, R25, -c[0x0][0x20], RZ ;  /* 0x8000080019027a10 */ /* 0x000fe20007ffe0ff */
[----:B------:R-:W-:Y:S01]  /*a880*/  IMAD.MOV.U32 R8, RZ, RZ, R6 ;  /* 0x000000ffff087224 */ /* 0x000fe200078e0006 */
[----:B------:R-:W-:-:S03]  /*a890*/  MOV R9, 0x0 ;  /* 0x0000000000097802 */ /* 0x000fc60000000f00 */
[----:B------:R1:W-:Y:S01]  /*a8a0*/  STL.64 [R2], R4 ;  /* 0x0000000402007387 */ /* 0x0003e20000100a00 */
[----:B------:R-:W-:Y:S05]  /*a8b0*/  RET.REL.NODEC R8 `(_ZN7cutlass13device_kernelIN5flash19enable_sm80_to_sm89INS1_16FlashAttnBwdSm80INS1_25CollectiveMainloopBwdSm80ILi2ELi2EN4cute5tupleIJNS5_1CILi128EEES8_NS7_ILi64EEEEEENS_10bfloat16_tEfNS_4arch4Sm80ELb0ELb1ELb1ELb1ELb1ELb0ELb0ELb0ELi2ELi4ELi4ELi4ELb0EEENS1_24CollectiveEpilogueBwdGQAISA_fSD_Li256ELb1ELb1EEENS1_19SingleTileSchedulerILb1ELb0ELb0ELi128EEEEEEEEEvNT_6ParamsE) ;  /* 0xffff574008007950 */ /* 0x000fea0003c3ffff */
        .type           $_ZN7cutlass13device_kernelIN5flash19enable_sm80_to_sm89INS1_16FlashAttnBwdSm80INS1_25CollectiveMainloopBwdSm80ILi2ELi2EN4cute5tupleIJNS5_1CILi128EEES8_NS7_ILi64EEEEEENS_10bfloat16_tEfNS_4arch4Sm80ELb0ELb1ELb1ELb1ELb1ELb0ELb0ELb0ELi2ELi4ELi4ELi4ELb0EEENS1_24CollectiveEpilogueBwdGQAISA_fSD_Li256ELb1ELb1EEENS1_19SingleTileSchedulerILb1ELb0ELb0ELi128EEEEEEEEEvNT_6ParamsE$_ZN4cute3eso3ESOILb1ELb0EJNS_7SwizzleILi3ELi3ELi3EEENS_9MixedBitsILj0ELj432EEENS_6LayoutINS_5tupleIJNS7_IJNS_1CILi2EEES9_S9_EEES9_NS8_ILi8EEEEEENS7_IJNS7_IJNS8_ILi64EEESB_NS8_ILi512EEEEEENS8_ILi8192EEENS8_ILi1024EEEEEEEEEEC2ERKS3_RKS5_RKSJ_,@function
        .size           $_ZN7cutlass13device_kernelIN5flash19enable_sm80_to_sm89INS1_16FlashAttnBwdSm80INS1_25CollectiveMainloopBwdSm80ILi2ELi2EN4cute5tupleIJNS5_1CILi128EEES8_NS7_ILi64EEEEEENS_10bfloat16_tEfNS_4arch4Sm80ELb0ELb1ELb1ELb1ELb1ELb0ELb0ELb0ELi2ELi4ELi4ELi4ELb0EEENS1_24CollectiveEpilogueBwdGQAISA_fSD_Li256ELb1ELb1EEENS1_19SingleTileSchedulerILb1ELb0ELb0ELi128EEEEEEEEEvNT_6ParamsE$_ZN4cute3eso3ESOILb1ELb0EJNS_7SwizzleILi3ELi3ELi3EEENS_9MixedBitsILj0ELj432EEENS_6LayoutINS_5tupleIJNS7_IJNS_1CILi2EEES9_S9_EEES9_NS8_ILi8EEEEEENS7_IJNS7_IJNS8_ILi64EEESB_NS8_ILi512EEEEEENS8_ILi8192EEENS8_ILi1024EEEEEEEEEEC2ERKS3_RKS5_RKSJ_,($_ZN7cutlass13device_kernelIN5flash19enable_sm80_to_sm89INS1_16FlashAttnBwdSm80INS1_25CollectiveMainloopBwdSm80ILi2ELi2EN4cute5tupleIJNS5_1CILi128EEES8_NS7_ILi64EEEEEENS_10bfloat16_tEfNS_4arch4Sm80ELb0ELb1ELb1ELb1ELb1ELb0ELb0ELb0ELi2ELi4ELi4ELi4ELb0EEENS1_24CollectiveEpilogueBwdGQAISA_fSD_Li256ELb1ELb1EEENS1_19SingleTileSchedulerILb1ELb0ELb0ELi128EEEEEEEEEvNT_6ParamsE$_ZN4cute5tupleIJNS0_IJNS0_IJNS0_IJNS_1CILi8EEENS1_ILi1EEEEEENS0_IJS3_S3_EEEEEENS0_IJS3_NS1_ILi2EEEEEEEEENS0_IJNS0_IJNS0_IJS3_NS1_ILi0EEEEEENS0_IJSA_SA_EEEEEENS0_IJSA_iEEEEEEEEC2ERKS9_RKSF_ - $_ZN7cutlass13device_kernelIN5flash19enable_sm80_to_sm89INS1_16FlashAttnBwdSm80INS1_25CollectiveMainloopBwdSm80ILi2ELi2EN4cute5tupleIJNS5_1CILi128EEES8_NS7_ILi64EEEEEENS_10bfloat16_tEfNS_4arch4Sm80ELb0ELb1ELb1ELb1ELb1ELb0ELb0ELb0ELi2ELi4ELi4ELi4ELb0EEENS1_24CollectiveEpilogueBwdGQAISA_fSD_Li256ELb1ELb1EEENS1_19SingleTileSchedulerILb1ELb0ELb0ELi128EEEEEEEEEvNT_6ParamsE$_ZN4cute3eso3ESOILb1ELb0EJNS_7SwizzleILi3ELi3ELi3EEENS_9MixedBitsILj0ELj432EEENS_6LayoutINS_5tupleIJNS7_IJNS_1CILi2EEES9_S9_EEES9_NS8_ILi8EEEEEENS7_IJNS7_IJNS8_ILi64EEESB_NS8_ILi512EEEEEENS8_ILi8192EEENS8_ILi1024EEEEEEEEEEC2ERKS3_RKS5_RKSJ_)
$_ZN7cutlass13device_kernelIN5flash19enable_sm80_to_sm89INS1_16FlashAttnBwdSm80INS1_25CollectiveMainloopBwdSm80ILi2ELi2EN4cute5tupleIJNS5_1CILi128EEES8_NS7_ILi64EEEEEENS_10bfloat16_tEfNS_4arch4Sm80ELb0ELb1ELb1ELb1ELb1ELb0ELb0ELb0ELi2ELi4ELi4ELi4ELb0EEENS1_24CollectiveEpilogueBwdGQAISA_fSD_Li256ELb1ELb1EEENS1_19SingleTileSchedulerILb1ELb0ELb0ELi128EEEEEEEEEvNT_6ParamsE$_ZN4cute3eso3ESOILb1ELb0EJNS_7SwizzleILi3ELi3ELi3EEENS_9MixedBitsILj0ELj432EEENS_6LayoutINS_5tupleIJNS7_IJNS_1CILi2EEES9_S9_EEES9_NS8_ILi8EEEEEENS7_IJNS7_IJNS8_ILi64EEESB_NS8_ILi512EEEEEENS8_ILi8192EEENS8_ILi1024EEEEEEEEEEC2ERKS3_RKS5_RKSJ_:
[----:B------:R-:W-:Y:S02]  /*a8c0*/  IADD3 R2, R25, -c[0x0][0x20], RZ ;  /* 0x8000080019027a10 */ /* 0x000fe40007ffe0ff */
[----:B------:R-:W-:-:S03]  /*a8d0*/  MOV R7, 0x0 ;  /* 0x0000000000077802 */ /* 0x000fc60000000f00 */
[----:B------:R1:W-:Y:S01]  /*a8e0*/  STL [R2], R3 ;  /* 0x0000000302007387 */ /* 0x0003e20000100800 */
[----:B------:R-:W-:Y:S05]  /*a8f0*/  RET.REL.NODEC R6 `(_ZN7cutlass13device_kernelIN5flash19enable_sm80_to_sm89INS1_16FlashAttnBwdSm80INS1_25CollectiveMainloopBwdSm80ILi2ELi2EN4cute5tupleIJNS5_1CILi128EEES8_NS7_ILi64EEEEEENS_10bfloat16_tEfNS_4arch4Sm80ELb0ELb1ELb1ELb1ELb1ELb0ELb0ELb0ELi2ELi4ELi4ELi4ELb0EEENS1_24CollectiveEpilogueBwdGQAISA_fSD_Li256ELb1ELb1EEENS1_19SingleTileSchedulerILb1ELb0ELb0ELi128EEEEEEEEEvNT_6ParamsE) ;  /* 0xffff570006007950 */ /* 0x000fea0003c3ffff */
        .type           $_ZN7cutlass13device_kernelIN5flash19enable_sm80_to_sm89INS1_16FlashAttnBwdSm80INS1_25CollectiveMainloopBwdSm80ILi2ELi2EN4cute5tupleIJNS5_1CILi128EEES8_NS7_ILi64EEEEEENS_10bfloat16_tEfNS_4arch4Sm80ELb0ELb1ELb1ELb1ELb1ELb0ELb0ELb0ELi2ELi4ELi4ELi4ELb0EEENS1_24CollectiveEpilogueBwdGQAISA_fSD_Li256ELb1ELb1EEENS1_19SingleTileSchedulerILb1ELb0ELb0ELi128EEEEEEEEEvNT_6ParamsE$_ZN4cute5tupleIJNS0_IJNS0_IJNS0_IJNS_1CILi8EEENS1_ILi1EEEEEENS0_IJS3_S3_EEEEEENS0_IJS3_NS1_ILi2EEEEEEEEENS0_IJNS0_IJNS0_IJS3_NS1_ILi0EEEEEENS0_IJSA_SA_EEEEEENS0_IJSA_iEEEEEEEEC2ERKS9_RKSF_,@function
        .size           $_ZN7cutlass13device_kernelIN5flash19enable_sm80_to_sm89INS1_16FlashAttnBwdSm80INS1_25CollectiveMainloopBwdSm80ILi2ELi2EN4cute5tupleIJNS5_1CILi128EEES8_NS7_ILi64EEEEEENS_10bfloat16_tEfNS_4arch4Sm80ELb0ELb1ELb1ELb1ELb1ELb0ELb0ELb0ELi2ELi4ELi4ELi4ELb0EEENS1_24CollectiveEpilogueBwdGQAISA_fSD_Li256ELb1ELb1EEENS1_19SingleTileSchedulerILb1ELb0ELb0ELi128EEEEEEEEEvNT_6ParamsE$_ZN4cute5tupleIJNS0_IJNS0_IJNS0_IJNS_1CILi8EEENS1_ILi1EEEEEENS0_IJS3_S3_EEEEEENS0_IJS3_NS1_ILi2EEEEEEEEENS0_IJNS0_IJNS0_IJS3_NS1_ILi0EEEEEENS0_IJSA_SA_EEEEEENS0_IJSA_iEEEEEEEEC2ERKS9_RKSF_,($_ZN7cutlass13device_kernelIN5flash19enable_sm80_to_sm89INS1_16FlashAttnBwdSm80INS1_25CollectiveMainloopBwdSm80ILi2ELi2EN4cute5tupleIJNS5_1CILi128EEES8_NS7_ILi64EEEEEENS_10bfloat16_tEfNS_4arch4Sm80ELb0ELb1ELb1ELb1ELb1ELb0ELb0ELb0ELi2ELi4ELi4ELi4ELb0EEENS1_24CollectiveEpilogueBwdGQAISA_fSD_Li256ELb1ELb1EEENS1_19SingleTileSchedulerILb1ELb0ELb0ELi128EEEEEEEEEvNT_6ParamsE$_ZN4cute5tupleIJNS0_IJNS0_IJNS0_IJNS_1CILi8EEENS1_ILi1EEEEEES3_EEENS0_IJNS0_IJS3_S3_EEENS1_ILi2EEEEEEEEENS0_IJNS0_IJNS0_IJS3_NS1_ILi0EEEEEESA_EEENS0_IJNS0_IJSA_SA_EEEiEEEEEEEEC2ERKS9_RKSF_ - $_ZN7cutlass13device_kernelIN5flash19enable_sm80_to_sm89INS1_16FlashAttnBwdSm80INS1_25CollectiveMainloopBwdSm80ILi2ELi2EN4cute5tupleIJNS5_1CILi128EEES8_NS7_ILi64EEEEEENS_10bfloat16_tEfNS_4arch4Sm80ELb0ELb1ELb1ELb1ELb1ELb0ELb0ELb0ELi2ELi4ELi4ELi4ELb0EEENS1_24CollectiveEpilogueBwdGQAISA_fSD_Li256ELb1ELb1EEENS1_19SingleTileSchedulerILb1ELb0ELb0ELi128EEEEEEEEEvNT_6ParamsE$_ZN4cute5tupleIJNS0_IJNS0_IJNS0_IJNS_1CILi8EEENS1_ILi1EEEEEENS0_IJS3_S3_EEEEEENS0_IJS3_NS1_ILi2EEEEEEEEENS0_IJNS0_IJNS0_IJS3_NS1_ILi0EEEEEENS0_IJSA_SA_EEEEEENS0_IJSA_iEEEEEEEEC2ERKS9_RKSF_)
$_ZN7cutlass13device_kernelIN5flash19enable_sm80_to_sm89INS1_16FlashAttnBwdSm80INS1_25CollectiveMainloopBwdSm80ILi2ELi2EN4cute5tupleIJNS5_1CILi128EEES8_NS7_ILi64EEEEEENS_10bfloat16_tEfNS_4arch4Sm80ELb0ELb1ELb1ELb1ELb1ELb0ELb0ELb0ELi2ELi4ELi4ELi4ELb0EEENS1_24CollectiveEpilogueBwdGQAISA_fSD_Li256ELb1ELb1EEENS1_19SingleTileSchedulerILb1ELb0ELb0ELi128EEEEEEEEEvNT_6ParamsE$_ZN4cute5tupleIJNS0_IJNS0_IJNS0_IJNS_1CILi8EEENS1_ILi1EEEEEENS0_IJS3_S3_EEEEEENS0_IJS3_NS1_ILi2EEEEEEEEENS0_IJNS0_IJNS0_IJS3_NS1_ILi0EEEEEENS0_IJSA_SA_EEEEEENS0_IJSA_iEEEEEEEEC2ERKS9_RKSF_:
[----:B------:R-:W-:Y:S02]  /*a900*/  MOV R6, 0xa920 ;  /* 0x0000a92000067802 */ /* 0x000fe40000000f00 */
[----:B------:R-:W-:Y:S05]  /*a910*/  CALL.REL.NOINC `($_ZN7cutlass13device_kernelIN5flash19enable_sm80_to_sm89INS1_16FlashAttnBwdSm80INS1_25CollectiveMainloopBwdSm80ILi2ELi2EN4cute5tupleIJNS5_1CILi128EEES8_NS7_ILi64EEEEEENS_10bfloat16_tEfNS_4arch4Sm80ELb0ELb1ELb1ELb1ELb1ELb0ELb0ELb0ELi2ELi4ELi4ELi4ELb0EEENS1_24CollectiveEpilogueBwdGQAISA_fSD_Li256ELb1ELb1EEENS1_19SingleTileSchedulerILb1ELb0ELb0ELi128EEEEEEEEEvNT_6ParamsE$_ZN4cute3eso3ESOILb1ELb0EJNS_5tupleIJNS2_IJNS2_IJNS_1CILi8EEENS3_ILi1EEEEEENS2_IJS5_S5_EEEEEENS2_IJS5_NS3_ILi2EEEEEEEEENS2_IJNS2_IJNS2_IJS5_NS3_ILi0EEEEEENS2_IJSC_SC_EEEEEENS2_IJSC_iEEEEEEEEC2ERKSB_RKSH_) ;  /* 0xffffdaa000007944 */ /* 0x000fea0003c3ffff */
[----:B------:R-:W-:-:S04]  /*a920*/  MOV R5, 0x0 ;  /* 0x0000000000057802 */ /* 0x000fc80000000f00 */
[----:B------:R-:W-:Y:S05]  /*a930*/  RET.REL.NODEC R4 `(_ZN7cutlass13device_kernelIN5flash19enable_sm80_to_sm89INS1_16FlashAttnBwdSm80INS1_25CollectiveMainloopBwdSm80ILi2ELi2EN4cute5tupleIJNS5_1CILi128EEES8_NS7_ILi64EEEEEENS_10bfloat16_tEfNS_4arch4Sm80ELb0ELb1ELb1ELb1ELb1ELb0ELb0ELb0ELi2ELi4ELi4ELi4ELb0EEENS1_24CollectiveEpilogueBwdGQAISA_fSD_Li256ELb1ELb1EEENS1_19SingleTileSchedulerILb1ELb0ELb0ELi128EEEEEEEEEvNT_6ParamsE) ;  /* 0xffff56c004007950 */ /* 0x000fea0003c3ffff */
        .type           $_ZN7cutlass13device_kernelIN5flash19enable_sm80_to_sm89INS1_16FlashAttnBwdSm80INS1_25CollectiveMainloopBwdSm80ILi2ELi2EN4cute5tupleIJNS5_1CILi128EEES8_NS7_ILi64EEEEEENS_10bfloat16_tEfNS_4arch4Sm80ELb0ELb1ELb1ELb1ELb1ELb0ELb0ELb0ELi2ELi4ELi4ELi4ELb0EEENS1_24CollectiveEpilogueBwdGQAISA_fSD_Li256ELb1ELb1EEENS1_19SingleTileSchedulerILb1ELb0ELb0ELi128EEEEEEEEEvNT_6ParamsE$_ZN4cute5tupleIJNS0_IJNS0_IJNS0_IJNS_1CILi8EEENS1_ILi1EEEEEES3_EEENS0_IJNS0_IJS3_S3_EEENS1_ILi2EEEEEEEEENS0_IJNS0_IJNS0_IJS3_NS1_ILi0EEEEEESA_EEENS0_IJNS0_IJSA_SA_EEEiEEEEEEEEC2ERKS9_RKSF_,@function
        .size           $_ZN7cutlass13device_kernelIN5flash19enable_sm80_to_sm89INS1_16FlashAttnBwdSm80INS1_25CollectiveMainloopBwdSm80ILi2ELi2EN4cute5tupleIJNS5_1CILi128EEES8_NS7_ILi64EEEEEENS_10bfloat16_tEfNS_4arch4Sm80ELb0ELb1ELb1ELb1ELb1ELb0ELb0ELb0ELi2ELi4ELi4ELi4ELb0EEENS1_24CollectiveEpilogueBwdGQAISA_fSD_Li256ELb1ELb1EEENS1_19SingleTileSchedulerILb1ELb0ELb0ELi128EEEEEEEEEvNT_6ParamsE$_ZN4cute5tupleIJNS0_IJNS0_IJNS0_IJNS_1CILi8EEENS1_ILi1EEEEEES3_EEENS0_IJNS0_IJS3_S3_EEENS1_ILi2EEEEEEEEENS0_IJNS0_IJNS0_IJS3_NS1_ILi0EEEEEESA_EEENS0_IJNS0_IJSA_SA_EEEiEEEEEEEEC2ERKS9_RKSF_,($_ZN7cutlass13device_kernelIN5flash19enable_sm80_to_sm89INS1_16FlashAttnBwdSm80INS1_25CollectiveMainloopBwdSm80ILi2ELi2EN4cute5tupleIJNS5_1CILi128EEES8_NS7_ILi64EEEEEENS_10bfloat16_tEfNS_4arch4Sm80ELb0ELb1ELb1ELb1ELb1ELb0ELb0ELb0ELi2ELi4ELi4ELi4ELb0EEENS1_24CollectiveEpilogueBwdGQAISA_fSD_Li256ELb1ELb1EEENS1_19SingleTileSchedulerILb1ELb0ELb0ELi128EEEEEEEEEvNT_6ParamsE$_ZN4cute5tupleIJNS0_IJNS0_IJNS_1CILi1EEENS0_IJS2_NS1_ILi2EEES3_EEEEEES3_NS0_IJS3_S3_EEEEEENS0_IJNS0_IJNS1_ILi0EEENS0_IJS2_NS1_ILi256EEEiEEEEEENS1_ILi2048EEENS0_IJiNS1_ILi4096EEEEEEEEEEEC2ERKS7_RKSF_ - $_ZN7cutlass13device_kernelIN5flash19enable_sm80_to_sm89INS1_16FlashAttnBwdSm80INS1_25CollectiveMainloopBwdSm80ILi2ELi2EN4cute5tupleIJNS5_1CILi128EEES8_NS7_ILi64EEEEEENS_10bfloat16_tEfNS_4arch4Sm80ELb0ELb1ELb1ELb1ELb1ELb0ELb0ELb0ELi2ELi4ELi4ELi4ELb0EEENS1_24CollectiveEpilogueBwdGQAISA_fSD_Li256ELb1ELb1EEENS1_19SingleTileSchedulerILb1ELb0ELb0ELi128EEEEEEEEEvNT_6ParamsE$_ZN4cute5tupleIJNS0_IJNS0_IJNS0_IJNS_1CILi8EEENS1_ILi1EEEEEES3_EEENS0_IJNS0_IJS3_S3_EEENS1_ILi2EEEEEEEEENS0_IJNS0_IJNS0_IJS3_NS1_ILi0EEEEEESA_EEENS0_IJNS0_IJSA_SA_EEEiEEEEEEEEC2ERKS9_RKSF_)
$_ZN7cutlass13device_kernelIN5flash19enable_sm80_to_sm89INS1_16FlashAttnBwdSm80INS1_25CollectiveMainloopBwdSm80ILi2ELi2EN4cute5tupleIJNS5_1CILi128EEES8_NS7_ILi64EEEEEENS_10bfloat16_tEfNS_4arch4Sm80ELb0ELb1ELb1ELb1ELb1ELb0ELb0ELb0ELi2ELi4ELi4ELi4ELb0EEENS1_24CollectiveEpilogueBwdGQAISA_fSD_Li256ELb1ELb1EEENS1_19SingleTileSchedulerILb1ELb0ELb0ELi128EEEEEEEEEvNT_6ParamsE$_ZN4cute5tupleIJNS0_IJNS0_IJNS0_IJNS_1CILi8EEENS1_ILi1EEEEEES3_EEENS0_IJNS0_IJS3_S3_EEENS1_ILi2EEEEEEEEENS0_IJNS0_IJNS0_IJS3_NS1_ILi0EEEEEESA_EEENS0_IJNS0_IJSA_SA_EEEiEEEEEEEEC2ERKS9_RKSF_:
[----:B------:R-:W-:Y:S02]  /*a940*/  MOV R6, 0xa960 ;  /* 0x0000a96000067802 */ /* 0x000fe40000000f00 */
[----:B------:R-:W-:Y:S05]  /*a950*/  CALL.REL.NOINC `($_ZN7cutlass13device_kernelIN5flash19enable_sm80_to_sm89INS1_16FlashAttnBwdSm80INS1_25CollectiveMainloopBwdSm80ILi2ELi2EN4cute5tupleIJNS5_1CILi128EEES8_NS7_ILi64EEEEEENS_10bfloat16_tEfNS_4arch4Sm80ELb0ELb1ELb1ELb1ELb1ELb0ELb0ELb0ELi2ELi4ELi4ELi4ELb0EEENS1_24CollectiveEpilogueBwdGQAISA_fSD_Li256ELb1ELb1EEENS1_19SingleTileSchedulerILb1ELb0ELb0ELi128EEEEEEEEEvNT_6ParamsE$_ZN4cute3eso3ESOILb1ELb0EJNS_5tupleIJNS2_IJNS2_IJNS_1CILi8EEENS3_ILi1EEEEEES5_EEENS2_IJNS2_IJS5_S5_EEENS3_ILi2EEEEEEEEENS2_IJNS2_IJNS2_IJS5_NS3_ILi0EEEEEESC_EEENS2_IJNS2_IJSC_SC_EEEiEEEEEEEEC2ERKSB_RKSH_) ;  /* 0xffffdaa000007944 */ /* 0x000fea0003c3ffff */
[----:B------:R-:W-:-:S04]  /*a960*/  MOV R5, 0x0 ;  /* 0x0000000000057802 */ /* 0x000fc80000000f00 */
[----:B------:R-:W-:Y:S05]  /*a970*/  RET.REL.NODEC R4 `(_ZN7cutlass13device_kernelIN5flash19enable_sm80_to_sm89INS1_16FlashAttnBwdSm80INS1_25CollectiveMainloopBwdSm80ILi2ELi2EN4cute5tupleIJNS5_1CILi128EEES8_NS7_ILi64EEEEEENS_10bfloat16_tEfNS_4arch4Sm80ELb0ELb1ELb1ELb1ELb1ELb0ELb0ELb0ELi2ELi4ELi4ELi4ELb0EEENS1_24CollectiveEpilogueBwdGQAISA_fSD_Li256ELb1ELb1EEENS1_19SingleTileSchedulerILb1ELb0ELb0ELi128EEEEEEEEEvNT_6ParamsE) ;  /* 0xffff568004007950 */ /* 0x000fea0003c3ffff */
        .type           $_ZN7cutlass13device_kernelIN5flash19enable_sm80_to_sm89INS1_16FlashAttnBwdSm80INS1_25CollectiveMainloopBwdSm80ILi2ELi2EN4cute5tupleIJNS5_1CILi128EEES8_NS7_ILi64EEEEEENS_10bfloat16_tEfNS_4arch4Sm80ELb0ELb1ELb1ELb1ELb1ELb0ELb0ELb0ELi2ELi4ELi4ELi4ELb0EEENS1_24CollectiveEpilogueBwdGQAISA_fSD_Li256ELb1ELb1EEENS1_19SingleTileSchedulerILb1ELb0ELb0ELi128EEEEEEEEEvNT_6ParamsE$_ZN4cute5tupleIJNS0_IJNS0_IJNS_1CILi1EEENS0_IJS2_NS1_ILi2EEES3_EEEEEES3_NS0_IJS3_S3_EEEEEENS0_IJNS0_IJNS1_ILi0EEENS0_IJS2_NS1_ILi256EEEiEEEEEENS1_ILi2048EEENS0_IJiNS1_ILi4096EEEEEEEEEEEC2ERKS7_RKSF_,@function
        .size           $_ZN7cutlass13device_kernelIN5flash19enable_sm80_to_sm89INS1_16FlashAttnBwdSm80INS1_25CollectiveMainloopBwdSm80ILi2ELi2EN4cute5tupleIJNS5_1CILi128EEES8_NS7_ILi64EEEEEENS_10bfloat16_tEfNS_4arch4Sm80ELb0ELb1ELb1ELb1ELb1ELb0ELb0ELb0ELi2ELi4ELi4ELi4ELb0EEENS1_24CollectiveEpilogueBwdGQAISA_fSD_Li256ELb1ELb1EEENS1_19SingleTileSchedulerILb1ELb0ELb0ELi128EEEEEEEEEvNT_6ParamsE$_ZN4cute5tupleIJNS0_IJNS0_IJNS_1CILi1EEENS0_IJS2_NS1_ILi2EEES3_EEEEEES3_NS0_IJS3_S3_EEEEEENS0_IJNS0_IJNS1_ILi0EEENS0_IJS2_NS1_ILi256EEEiEEEEEENS1_ILi2048EEENS0_IJiNS1_ILi4096EEEEEEEEEEEC2ERKS7_RKSF_,($_ZN7cutlass13device_kernelIN5flash19enable_sm80_to_sm89INS1_16FlashAttnBwdSm80INS1_25CollectiveMainloopBwdSm80ILi2ELi2EN4cute5tupleIJNS5_1CILi128EEES8_NS7_ILi64EEEEEENS_10bfloat16_tEfNS_4arch4Sm80ELb0ELb1ELb1ELb1ELb1ELb0ELb0ELb0ELi2ELi4ELi4ELi4ELb0EEENS1_24CollectiveEpilogueBwdGQAISA_fSD_Li256ELb1ELb1EEENS1_19SingleTileSchedulerILb1ELb0ELb0ELi128EEEEEEEEEvNT_6ParamsE$_ZN4cute5tupleIJNS0_IJNS0_IJNS_1CILi2EEES2_EEENS1_ILi8EEES3_EEENS0_IJNS0_IJNS1_ILi1EEEiEEENS1_ILi1024EEENS0_IJiiEEEEEEEEC2ERKS5_RKSA_ - $_ZN7cutlass13device_kernelIN5flash19enable_sm80_to_sm89INS1_16FlashAttnBwdSm80INS1_25CollectiveMainloopBwdSm80ILi2ELi2EN4cute5tupleIJNS5_1CILi128EEES8_NS7_ILi64EEEEEENS_10bfloat16_tEfNS_4arch4Sm80ELb0ELb1ELb1ELb1ELb1ELb0ELb0ELb0ELi2ELi4ELi4ELi4ELb0EEENS1_24CollectiveEpilogueBwdGQAISA_fSD_Li256ELb1ELb1EEENS1_19SingleTileSchedulerILb1ELb0ELb0ELi128EEEEEEEEEvNT_6ParamsE$_ZN4cute5tupleIJNS0_IJNS0_IJNS_1CILi1EEENS0_IJS2_NS1_ILi2EEES3_EEEEEES3_NS0_IJS3_S3_EEEEEENS0_IJNS0_IJNS1_ILi0EEENS0_IJS2_NS1_ILi256EEEiEEEEEENS1_ILi2048EEENS0_IJiNS1_ILi4096EEEEEEEEEEEC2ERKS7_RKSF_)
$_ZN7cutlass13device_kernelIN5flash19enable_sm80_to_sm89INS1_16FlashAttnBwdSm80INS1_25CollectiveMainloopBwdSm80ILi2ELi2EN4cute5tupleIJNS5_1CILi128EEES8_NS7_ILi64EEEEEENS_10bfloat16_tEfNS_4arch4Sm80ELb0ELb1ELb1ELb1ELb1ELb0ELb0ELb0ELi2ELi4ELi4ELi4ELb0EEENS1_24CollectiveEpilogueBwdGQAISA_fSD_Li256ELb1ELb1EEENS1_19SingleTileSchedulerILb1ELb0ELb0ELi128EEEEEEEEEvNT_6ParamsE$_ZN4cute5tupleIJNS0_IJNS0_IJNS_1CILi1EEENS0_IJS2_NS1_ILi2EEES3_EEEEEES3_NS0_IJS3_S3_EEEEEENS0_IJNS0_IJNS1_ILi0EEENS0_IJS2_NS1_ILi256EEEiEEEEEENS1_ILi2048EEENS0_IJiNS1_ILi4096EEEEEEEEEEEC2ERKS7_RKSF_:
[----:B------:R-:W-:Y:S02]  /*a980*/  MOV R6, 0xa9a0 ;  /* 0x0000a9a000067802 */ /* 0x000fe40000000f00 */
[----:B------:R-:W-:Y:S05]  /*a990*/  CALL.REL.NOINC `($_ZN7cutlass13device_kernelIN5flash19enable_sm80_to_sm89INS1_16FlashAttnBwdSm80INS1_25CollectiveMainloopBwdSm80ILi2ELi2EN4cute5tupleIJNS5_1CILi128EEES8_NS7_ILi64EEEEEENS_10bfloat16_tEfNS_4arch4Sm80ELb0ELb1ELb1ELb1ELb1ELb0ELb0ELb0ELi2ELi4ELi4ELi4ELb0EEENS1_24CollectiveEpilogueBwdGQAISA_fSD_Li256ELb1ELb1EEENS1_19SingleTileSchedulerILb1ELb0ELb0ELi128EEEEEEEEEvNT_6ParamsE$_ZN4cute3eso3ESOILb1ELb0EJNS_5tupleIJNS2_IJNS_1CILi1EEENS2_IJS4_NS3_ILi2EEES5_EEEEEES5_NS2_IJS5_S5_EEEEEENS2_IJNS2_IJNS3_ILi0EEENS2_IJS4_NS3_ILi256EEEiEEEEEENS3_ILi2048EEENS2_IJiNS3_ILi4096EEEEEEEEEEEC2ERKS9_RKSH_) ;  /* 0xffffdaa000007944 */ /* 0x000fea0003c3ffff */
[----:B-1----:R-:W-:-:S04]  /*a9a0*/  MOV R5, 0x0 ;  /* 0x0000000000057802 */ /* 0x002fc80000000f00 */
[----:B------:R-:W-:Y:S05]  /*a9b0*/  RET.REL.NODEC R4 `(_ZN7cutlass13device_kernelIN5flash19enable_sm80_to_sm89INS1_16FlashAttnBwdSm80INS1_25CollectiveMainloopBwdSm80ILi2ELi2EN4cute5tupleIJNS5_1CILi128EEES8_NS7_ILi64EEEEEENS_10bfloat16_tEfNS_4arch4Sm80ELb0ELb1ELb1ELb1ELb1ELb0ELb0ELb0ELi2ELi4ELi4ELi4ELb0EEENS1_24CollectiveEpilogueBwdGQAISA_fSD_Li256ELb1ELb1EEENS1_19SingleTileSchedulerILb1ELb0ELb0ELi128EEEEEEEEEvNT_6ParamsE) ;  /* 0xffff564004007950 */ /* 0x000fea0003c3ffff */
        .type           $_ZN7cutlass13device_kernelIN5flash19enable_sm80_to_sm89INS1_16FlashAttnBwdSm80INS1_25CollectiveMainloopBwdSm80ILi2ELi2EN4cute5tupleIJNS5_1CILi128EEES8_NS7_ILi64EEEEEENS_10bfloat16_tEfNS_4arch4Sm80ELb0ELb1ELb1ELb1ELb1ELb0ELb0ELb0ELi2ELi4ELi4ELi4ELb0EEENS1_24CollectiveEpilogueBwdGQAISA_fSD_Li256ELb1ELb1EEENS1_19SingleTileSchedulerILb1ELb0ELb0ELi128EEEEEEEEEvNT_6ParamsE$_ZN4cute5tupleIJNS0_IJNS0_IJNS_1CILi2EEES2_EEENS1_ILi8EEES3_EEENS0_IJNS0_IJNS1_ILi1EEEiEEENS1_ILi1024EEENS0_IJiiEEEEEEEEC2ERKS5_RKSA_,@function
        .size           $_ZN7cutlass13device_kernelIN5flash19enable_sm80_to_sm89INS1_16FlashAttnBwdSm80INS1_25CollectiveMainloopBwdSm80ILi2ELi2EN4cute5tupleIJNS5_1CILi128EEES8_NS7_ILi64EEEEEENS_10bfloat16_tEfNS_4arch4Sm80ELb0ELb1ELb1ELb1ELb1ELb0ELb0ELb0ELi2ELi4ELi4ELi4ELb0EEENS1_24CollectiveEpilogueBwdGQAISA_fSD_Li256ELb1ELb1EEENS1_19SingleTileSchedulerILb1ELb0ELb0ELi128EEEEEEEEEvNT_6ParamsE$_ZN4cute5tupleIJNS0_IJNS0_IJNS_1CILi2EEES2_EEENS1_ILi8EEES3_EEENS0_IJNS0_IJNS1_ILi1EEEiEEENS1_ILi1024EEENS0_IJiiEEEEEEEEC2ERKS5_RKSA_,($_ZN7cutlass13device_kernelIN5flash19enable_sm80_to_sm89INS1_16FlashAttnBwdSm80INS1_25CollectiveMainloopBwdSm80ILi2ELi2EN4cute5tupleIJNS5_1CILi128EEES8_NS7_ILi64EEEEEENS_10bfloat16_tEfNS_4arch4Sm80ELb0ELb1ELb1ELb1ELb1ELb0ELb0ELb0ELi2ELi4ELi4ELi4ELb0EEENS1_24CollectiveEpilogueBwdGQAISA_fSD_Li256ELb1ELb1EEENS1_19SingleTileSchedulerILb1ELb0ELb0ELi128EEEEEEEEEvNT_6ParamsE$_ZN4cute5tupleIJNS0_IJNS0_IJNS_1CILi2EEES2_EEES2_EEENS0_IJNS0_IJiiEEENS1_ILi8192EEEEEEEEC2ERKS4_RKS7_ - $_ZN7cutlass13device_kernelIN5flash19enable_sm80_to_sm89INS1_16FlashAttnBwdSm80INS1_25CollectiveMainloopBwdSm80ILi2ELi2EN4cute5tupleIJNS5_1CILi128EEES8_NS7_ILi64EEEEEENS_10bfloat16_tEfNS_4arch4Sm80ELb0ELb1ELb1ELb1ELb1ELb0ELb0ELb0ELi2ELi4ELi4ELi4ELb0EEENS1_24CollectiveEpilogueBwdGQAISA_fSD_Li256ELb1ELb1EEENS1_19SingleTileSchedulerILb1ELb0ELb0ELi128EEEEEEEEEvNT_6ParamsE$_ZN4cute5tupleIJNS0_IJNS0_IJNS_1CILi2EEES2_EEENS1_ILi8EEES3_EEENS0_IJNS0_IJNS1_ILi1EEEiEEENS1_ILi1024EEENS0_IJiiEEEEEEEEC2ERKS5_RKSA_)
$_ZN7cutlass13device_kernelIN5flash19enable_sm80_to_sm89INS1_16FlashAttnBwdSm80INS1_25CollectiveMainloopBwdSm80ILi2ELi2EN4cute5tupleIJNS5_1CILi128EEES8_NS7_ILi64EEEEEENS_10bfloat16_tEfNS_4arch4Sm80ELb0ELb1ELb1ELb1ELb1ELb0ELb0ELb0ELi2ELi4ELi4ELi4ELb0EEENS1_24CollectiveEpilogueBwdGQAISA_fSD_Li256ELb1ELb1EEENS1_19SingleTileSchedulerILb1ELb0ELb0ELi128EEEEEEEEEvNT_6ParamsE$_ZN4cute5tupleIJNS0_IJNS0_IJNS_1CILi2EEES2_EEENS1_ILi8EEES3_EEENS0_IJNS0_IJNS1_ILi1EEEiEEENS1_ILi1024EEENS0_IJiiEEEEEEEEC2ERKS5_RKSA_:
[----:B------:R-:W-:Y:S02]  /*a9c0*/  MOV R8, 0xa9e0 ;  /* 0x0000a9e000087802 */ /* 0x000fe40000000f00 */
[----:B------:R-:W-:Y:S05]  /*a9d0*/  CALL.REL.NOINC `($_ZN7cutlass13device_kernelIN5flash19enable_sm80_to_sm89INS1_16FlashAttnBwdSm80INS1_25CollectiveMainloopBwdSm80ILi2ELi2EN4cute5tupleIJNS5_1CILi128EEES8_NS7_ILi64EEEEEENS_10bfloat16_tEfNS_4arch4Sm80ELb0ELb1ELb1ELb1ELb1ELb0ELb0ELb0ELi2ELi4ELi4ELi4ELb0EEENS1_24CollectiveEpilogueBwdGQAISA_fSD_Li256ELb1ELb1EEENS1_19SingleTileSchedulerILb1ELb0ELb0ELi128EEEEEEEEEvNT_6ParamsE$_ZN4cute3eso3ESOILb1ELb0EJNS_5tupleIJNS2_IJNS_1CILi2EEES4_EEENS3_ILi8EEES5_EEENS2_IJNS2_IJNS3_ILi1EEEiEEENS3_ILi1024EEENS2_IJiiEEEEEEEEC2ERKS7_RKSC_) ;  /* 0xffffdb3000007944 */ /* 0x000fea0003c3ffff */
[----:B------:R-:W-:-:S04]  /*a9e0*/  MOV R7, 0x0 ;  /* 0x0000000000077802 */ /* 0x000fc80000000f00 */
[----:B------:R-:W-:Y:S05]  /*a9f0*/  RET.REL.NODEC R6 `(_ZN7cutlass13device_kernelIN5flash19enable_sm80_to_sm89INS1_16FlashAttnBwdSm80INS1_25CollectiveMainloopBwdSm80ILi2ELi2EN4cute5tupleIJNS5_1CILi128EEES8_NS7_ILi64EEEEEENS_10bfloat16_tEfNS_4arch4Sm80ELb0ELb1ELb1ELb1ELb1ELb0ELb0ELb0ELi2ELi4ELi4ELi4ELb0EEENS1_24CollectiveEpilogueBwdGQAISA_fSD_Li256ELb1ELb1EEENS1_19SingleTileSchedulerILb1ELb0ELb0ELi128EEEEEEEEEvNT_6ParamsE) ;  /* 0xffff560006007950 */ /* 0x000fea0003c3ffff */
        .type           $_ZN7cutlass13device_kernelIN5flash19enable_sm80_to_sm89INS1_16FlashAttnBwdSm80INS1_25CollectiveMainloopBwdSm80ILi2ELi2EN4cute5tupleIJNS5_1CILi128EEES8_NS7_ILi64EEEEEENS_10bfloat16_tEfNS_4arch4Sm80ELb0ELb1ELb1ELb1ELb1ELb0ELb0ELb0ELi2ELi4ELi4ELi4ELb0EEENS1_24CollectiveEpilogueBwdGQAISA_fSD_Li256ELb1ELb1EEENS1_19SingleTileSchedulerILb1ELb0ELb0ELi128EEEEEEEEEvNT_6ParamsE$_ZN4cute5tupleIJNS0_IJNS0_IJNS_1CILi2EEES2_EEES2_EEENS0_IJNS0_IJiiEEENS1_ILi8192EEEEEEEEC2ERKS4_RKS7_,@function
        .size           $_ZN7cutlass13device_kernelIN5flash19enable_sm80_to_sm89INS1_16FlashAttnBwdSm80INS1_25CollectiveMainloopBwdSm80ILi2ELi2EN4cute5tupleIJNS5_1CILi128EEES8_NS7_ILi64EEEEEENS_10bfloat16_tEfNS_4arch4Sm80ELb0ELb1ELb1ELb1ELb1ELb0ELb0ELb0ELi2ELi4ELi4ELi4ELb0EEENS1_24CollectiveEpilogueBwdGQAISA_fSD_Li256ELb1ELb1EEENS1_19SingleTileSchedulerILb1ELb0ELb0ELi128EEEEEEEEEvNT_6ParamsE$_ZN4cute5tupleIJNS0_IJNS0_IJNS_1CILi2EEES2_EEES2_EEENS0_IJNS0_IJiiEEENS1_ILi8192EEEEEEEEC2ERKS4_RKS7_,($_ZN7cutlass13device_kernelIN5flash19enable_sm80_to_sm89INS1_16FlashAttnBwdSm80INS1_25CollectiveMainloopBwdSm80ILi2ELi2EN4cute5tupleIJNS5_1CILi128EEES8_NS7_ILi64EEEEEENS_10bfloat16_tEfNS_4arch4Sm80ELb0ELb1ELb1ELb1ELb1ELb0ELb0ELb0ELi2ELi4ELi4ELi4ELb0EEENS1_24CollectiveEpilogueBwdGQAISA_fSD_Li256ELb1ELb1EEENS1_19SingleTileSchedulerILb1ELb0ELb0ELi128EEEEEEEEEvNT_6ParamsE$_ZN4cute5tupleIJNS0_IJNS0_IJNS_1CILi2EEES2_EEES3_NS1_ILi8EEEEEENS0_IJNS0_IJiNS1_ILi512EEEEEENS0_IJiiEEENS1_ILi1024EEEEEEEEC2ERKS5_RKSA_ - $_ZN7cutlass13device_kernelIN5flash19enable_sm80_to_sm89INS1_16FlashAttnBwdSm80INS1_25CollectiveMainloopBwdSm80ILi2ELi2EN4cute5tupleIJNS5_1CILi128EEES8_NS7_ILi64EEEEEENS_10bfloat16_tEfNS_4arch4Sm80ELb0ELb1ELb1ELb1ELb1ELb0ELb0ELb0ELi2ELi4ELi4ELi4ELb0EEENS1_24CollectiveEpilogueBwdGQAISA_fSD_Li256ELb1ELb1EEENS1_19SingleTileSchedulerILb1ELb0ELb0ELi128EEEEEEEEEvNT_6ParamsE$_ZN4cute5tupleIJNS0_IJNS0_IJNS_1CILi2EEES2_EEES2_EEENS0_IJNS0_IJiiEEENS1_ILi8192EEEEEEEEC2ERKS4_RKS7_)
$_ZN7cutlass13device_kernelIN5flash19enable_sm80_to_sm89INS1_16FlashAttnBwdSm80INS1_25CollectiveMainloopBwdSm80ILi2ELi2EN4cute5tupleIJNS5_1CILi128EEES8_NS7_ILi64EEEEEENS_10bfloat16_tEfNS_4arch4Sm80ELb0ELb1ELb1ELb1ELb1ELb0ELb0ELb0ELi2ELi4ELi4ELi4ELb0EEENS1_24CollectiveEpilogueBwdGQAISA_fSD_Li256ELb1ELb1EEENS1_19SingleTileSchedulerILb1ELb0ELb0ELi128EEEEEEEEEvNT_6ParamsE$_ZN4cute5tupleIJNS0_IJNS0_IJNS_1CILi2EEES2_EEES2_EEENS0_IJNS0_IJiiEEENS1_ILi8192EEEEEEEEC2ERKS4_RKS7_:
[----:B------:R-:W-:Y:S02]  /*aa00*/  MOV R6, 0xaa20 ;  /* 0x0000aa2000067802 */ /* 0x000fe40000000f00 */
[----:B------:R-:W-:Y:S05]  /*aa10*/  CALL.REL.NOINC `($_ZN7cutlass13device_kernelIN5flash19enable_sm80_to_sm89INS1_16FlashAttnBwdSm80INS1_25CollectiveMainloopBwdSm80ILi2ELi2EN4cute5tupleIJNS5_1CILi128EEES8_NS7_ILi64EEEEEENS_10bfloat16_tEfNS_4arch4Sm80ELb0ELb1ELb1ELb1ELb1ELb0ELb0ELb0ELi2ELi4ELi4ELi4ELb0EEENS1_24CollectiveEpilogueBwdGQAISA_fSD_Li256ELb1ELb1EEENS1_19SingleTileSchedulerILb1ELb0ELb0ELi128EEEEEEEEEvNT_6ParamsE$_ZN4cute3eso3ESOILb1ELb0EJNS_5tupleIJNS2_IJNS_1CILi2EEES4_EEES4_EEENS2_IJNS2_IJiiEEENS3_ILi8192EEEEEEEEC2ERKS6_RKS9_) ;  /* 0xffffdb6000007944 */ /* 0x000fea0003c3ffff */
[----:B-1----:R-:W-:Y:S02]  /*aa20*/  MOV R2, R8 ;  /* 0x0000000800027202 */ /* 0x002fe40000000f00 */
[----:B------:R-:W-:-:S04]  /*aa30*/  MOV R3, 0x0 ;  /* 0x0000000000037802 */ /* 0x000fc80000000f00 */
[----:B------:R-:W-:Y:S05]  /*aa40*/  RET.REL.NODEC R2 `(_ZN7cutlass13device_kernelIN5flash19enable_sm80_to_sm89INS1_16FlashAttnBwdSm80INS1_25CollectiveMainloopBwdSm80ILi2ELi2EN4cute5tupleIJNS5_1CILi128EEES8_NS7_ILi64EEEEEENS_10bfloat16_tEfNS_4arch4Sm80ELb0ELb1ELb1ELb1ELb1ELb0ELb0ELb0ELi2ELi4ELi4ELi4ELb0EEENS1_24CollectiveEpilogueBwdGQAISA_fSD_Li256ELb1ELb1EEENS1_19SingleTileSchedulerILb1ELb0ELb0ELi128EEEEEEEEEvNT_6ParamsE) ;  /* 0xffff55b002007950 */ /* 0x000fea0003c3ffff */
        .type           $_ZN7cutlass13device_kernelIN5flash19enable_sm80_to_sm89INS1_16FlashAttnBwdSm80INS1_25CollectiveMainloopBwdSm80ILi2ELi2EN4cute5tupleIJNS5_1CILi128EEES8_NS7_ILi64EEEEEENS_10bfloat16_tEfNS_4arch4Sm80ELb0ELb1ELb1ELb1ELb1ELb0ELb0ELb0ELi2ELi4ELi4ELi4ELb0EEENS1_24CollectiveEpilogueBwdGQAISA_fSD_Li256ELb1ELb1EEENS1_19SingleTileSchedulerILb1ELb0ELb0ELi128EEEEEEEEEvNT_6ParamsE$_ZN4cute5tupleIJNS0_IJNS0_IJNS_1CILi2EEES2_EEES3_NS1_ILi8EEEEEENS0_IJNS0_IJiNS1_ILi512EEEEEENS0_IJiiEEENS1_ILi1024EEEEEEEEC2ERKS5_RKSA_,@function
        .size           $_ZN7cutlass13device_kernelIN5flash19enable_sm80_to_sm89INS1_16FlashAttnBwdSm80INS1_25CollectiveMainloopBwdSm80ILi2ELi2EN4cute5tupleIJNS5_1CILi128EEES8_NS7_ILi64EEEEEENS_10bfloat16_tEfNS_4arch4Sm80ELb0ELb1ELb1ELb1ELb1ELb0ELb0ELb0ELi2ELi4ELi4ELi4ELb0EEENS1_24CollectiveEpilogueBwdGQAISA_fSD_Li256ELb1ELb1EEENS1_19SingleTileSchedulerILb1ELb0ELb0ELi128EEEEEEEEEvNT_6ParamsE$_ZN4cute5tupleIJNS0_IJNS0_IJNS_1CILi2EEES2_EEES3_NS1_ILi8EEEEEENS0_IJNS0_IJiNS1_ILi512EEEEEENS0_IJiiEEENS1_ILi1024EEEEEEEEC2ERKS5_RKSA_,($_ZN7cutlass13device_kernelIN5flash19enable_sm80_to_sm89INS1_16FlashAttnBwdSm80INS1_25CollectiveMainloopBwdSm80ILi2ELi2EN4cute5tupleIJNS5_1CILi128EEES8_NS7_ILi64EEEEEENS_10bfloat16_tEfNS_4arch4Sm80ELb0ELb1ELb1ELb1ELb1ELb0ELb0ELb0ELi2ELi4ELi4ELi4ELb0EEENS1_24CollectiveEpilogueBwdGQAISA_fSD_Li256ELb1ELb1EEENS1_19SingleTileSchedulerILb1ELb0ELb0ELi128EEEEEEEEEvNT_6ParamsE$_ZN4cute5tupleIJNS0_IJNS0_IJNS_1CILi2EEES2_S2_EEES2_NS0_IJNS0_IJS2_S2_EEES2_EEEEEENS0_IJNS0_IJNS1_ILi1EEENS1_ILi512EEEiEEENS1_ILi4096EEENS0_IJNS0_IJiiEEENS1_ILi8192EEEEEEEEEEEC2ERKS6_RKSE_ - $_ZN7cutlass13device_kernelIN5flash19enable_sm80_to_sm89INS1_16FlashAttnBwdSm80INS1_25CollectiveMainloopBwdSm80ILi2ELi2EN4cute5tupleIJNS5_1CILi128EEES8_NS7_ILi64EEEEEENS_10bfloat16_tEfNS_4arch4Sm80ELb0ELb1ELb1ELb1ELb1ELb0ELb0ELb0ELi2ELi4ELi4ELi4ELb0EEENS1_24CollectiveEpilogueBwdGQAISA_fSD_Li256ELb1ELb1EEENS1_19SingleTileSchedulerILb1ELb0ELb0ELi128EEEEEEEEEvNT_6ParamsE$_ZN4cute5tupleIJNS0_IJNS0_IJNS_1CILi2EEES2_EEES3_NS1_ILi8EEEEEENS0_IJNS0_IJiNS1_ILi512EEEEEENS0_IJiiEEENS1_ILi1024EEEEEEEEC2ERKS5_RKSA_)
$_ZN7cutlass13device_kernelIN5flash19enable_sm80_to_sm89INS1_16FlashAttnBwdSm80INS1_25CollectiveMainloopBwdSm80ILi2ELi2EN4cute5tupleIJNS5_1CILi128EEES8_NS7_ILi64EEEEEENS_10bfloat16_tEfNS_4arch4Sm80ELb0ELb1ELb1ELb1ELb1ELb0ELb0ELb0ELi2ELi4ELi4ELi4ELb0EEENS1_24CollectiveEpilogueBwdGQAISA_fSD_Li256ELb1ELb1EEENS1_19SingleTileSchedulerILb1ELb0ELb0ELi128EEEEEEEEEvNT_6ParamsE$_ZN4cute5tupleIJNS0_IJNS0_IJNS_1CILi2EEES2_EEES3_NS1_ILi8EEEEEENS0_IJNS0_IJiNS1_ILi512EEEEEENS0_IJiiEEENS1_ILi1024EEEEEEEEC2ERKS5_RKSA_:
[----:B------:R-:W-:Y:S02]  /*aa50*/  MOV R8, 0xaa70 ;  /* 0x0000aa7000087802 */ /* 0x000fe40000000f00 */
[----:B------:R-:W-:Y:S05]  /*aa60*/  CALL.REL.NOINC `($_ZN7cutlass13device_kernelIN5flash19enable_sm80_to_sm89INS1_16FlashAttnBwdSm80INS1_25CollectiveMainloopBwdSm80ILi2ELi2EN4cute5tupleIJNS5_1CILi128EEES8_NS7_ILi64EEEEEENS_10bfloat16_tEfNS_4arch4Sm80ELb0ELb1ELb1ELb1ELb1ELb0ELb0ELb0ELi2ELi4ELi4ELi4ELb0EEENS1_24CollectiveEpilogueBwdGQAISA_fSD_Li256ELb1ELb1EEENS1_19SingleTileSchedulerILb1ELb0ELb0ELi128EEEEEEEEEvNT_6ParamsE$_ZN4cute3eso3ESOILb1ELb0EJNS_5tupleIJNS2_IJNS_1CILi2EEES4_EEES5_NS3_ILi8EEEEEENS2_IJNS2_IJiNS3_ILi512EEEEEENS2_IJiiEEENS3_ILi1024EEEEEEEEC2ERKS7_RKSC_) ;  /* 0xffffdb7000007944 */ /* 0x000fea0003c3ffff */
[----:B------:R-:W-:-:S04]  /*aa70*/  MOV R7, 0x0 ;  /* 0x0000000000077802 */ /* 0x000fc80000000f00 */
[----:B------:R-:W-:Y:S05]  /*aa80*/  RET.REL.NODEC R6 `(_ZN7cutlass13device_kernelIN5flash19enable_sm80_to_sm89INS1_16FlashAttnBwdSm80INS1_25CollectiveMainloopBwdSm80ILi2ELi2EN4cute5tupleIJNS5_1CILi128EEES8_NS7_ILi64EEEEEENS_10bfloat16_tEfNS_4arch4Sm80ELb0ELb1ELb1ELb1ELb1ELb0ELb0ELb0ELi2ELi4ELi4ELi4ELb0EEENS1_24CollectiveEpilogueBwdGQAISA_fSD_Li256ELb1ELb1EEENS1_19SingleTileSchedulerILb1ELb0ELb0ELi128EEEEEEEEEvNT_6ParamsE) ;  /* 0xffff557006007950 */ /* 0x000fea0003c3ffff */
        .type           $_ZN7cutlass13device_kernelIN5flash19enable_sm80_to_sm89INS1_16FlashAttnBwdSm80INS1_25CollectiveMainloopBwdSm80ILi2ELi2EN4cute5tupleIJNS5_1CILi128EEES8_NS7_ILi64EEEEEENS_10bfloat16_tEfNS_4arch4Sm80ELb0ELb1ELb1ELb1ELb1ELb0ELb0ELb0ELi2ELi4ELi4ELi4ELb0EEENS1_24CollectiveEpilogueBwdGQAISA_fSD_Li256ELb1ELb1EEENS1_19SingleTileSchedulerILb1ELb0ELb0ELi128EEEEEEEEEvNT_6ParamsE$_ZN4cute5tupleIJNS0_IJNS0_IJNS_1CILi2EEES2_S2_EEES2_NS0_IJNS0_IJS2_S2_EEES2_EEEEEENS0_IJNS0_IJNS1_ILi1EEENS1_ILi512EEEiEEENS1_ILi4096EEENS0_IJNS0_IJiiEEENS1_ILi8192EEEEEEEEEEEC2ERKS6_RKSE_,@function
        .size           $_ZN7cutlass13device_kernelIN5flash19enable_sm80_to_sm89INS1_16FlashAttnBwdSm80INS1_25CollectiveMainloopBwdSm80ILi2ELi2EN4cute5tupleIJNS5_1CILi128EEES8_NS7_ILi64EEEEEENS_10bfloat16_tEfNS_4arch4Sm80ELb0ELb1ELb1ELb1ELb1ELb0ELb0ELb0ELi2ELi4ELi4ELi4ELb0EEENS1_24CollectiveEpilogueBwdGQAISA_fSD_Li256ELb1ELb1EEENS1_19SingleTileSchedulerILb1ELb0ELb0ELi128EEEEEEEEEvNT_6ParamsE$_ZN4cute5tupleIJNS0_IJNS0_IJNS_1CILi2EEES2_S2_EEES2_NS0_IJNS0_IJS2_S2_EEES2_EEEEEENS0_IJNS0_IJNS1_ILi1EEENS1_ILi512EEEiEEENS1_ILi4096EEENS0_IJNS0_IJiiEEENS1_ILi8192EEEEEEEEEEEC2ERKS6_RKSE_,($_ZN7cutlass13device_kernelIN5flash19enable_sm80_to_sm89INS1_16FlashAttnBwdSm80INS1_25CollectiveMainloopBwdSm80ILi2ELi2EN4cute5tupleIJNS5_1CILi128EEES8_NS7_ILi64EEEEEENS_10bfloat16_tEfNS_4arch4Sm80ELb0ELb1ELb1ELb1ELb1ELb0ELb0ELb0ELi2ELi4ELi4ELi4ELb0EEENS1_24CollectiveEpilogueBwdGQAISA_fSD_Li256ELb1ELb1EEENS1_19SingleTileSchedulerILb1ELb0ELb0ELi128EEEEEEEEEvNT_6ParamsE$_ZN4cute5tupleIJNS0_IJNS0_IJNS_1CILi2EEES2_S2_EEES2_NS0_IJS2_S2_EEEEEENS0_IJNS0_IJNS1_ILi1EEENS1_ILi512EEEiEEENS1_ILi4096EEENS0_IJiiEEEEEEEEC2ERKS5_RKSB_ - $_ZN7cutlass13device_kernelIN5flash19enable_sm80_to_sm89INS1_16FlashAttnBwdSm80INS1_25CollectiveMainloopBwdSm80ILi2ELi2EN4cute5tupleIJNS5_1CILi128EEES8_NS7_ILi64EEEEEENS_10bfloat16_tEfNS_4arch4Sm80ELb0ELb1ELb1ELb1ELb1ELb0ELb0ELb0ELi2ELi4ELi4ELi4ELb0EEENS1_24CollectiveEpilogueBwdGQAISA_fSD_Li256ELb1ELb1EEENS1_19SingleTileSchedulerILb1ELb0ELb0ELi128EEEEEEEEEvNT_6ParamsE$_ZN4cute5tupleIJNS0_IJNS0_IJNS_1CILi2EEES2_S2_EEES2_NS0_IJNS0_IJS2_S2_EEES2_EEEEEENS0_IJNS0_IJNS1_ILi1EEENS1_ILi512EEEiEEENS1_ILi4096EEENS0_IJNS0_IJiiEEENS1_ILi8192EEEEEEEEEEEC2ERKS6_RKSE_)
$_ZN7cutlass13device_kernelIN5flash19enable_sm80_to_sm89INS1_16FlashAttnBwdSm80INS1_25CollectiveMainloopBwdSm80ILi2ELi2EN4cute5tupleIJNS5_1CILi128EEES8_NS7_ILi64EEEEEENS_10bfloat16_tEfNS_4arch4Sm80ELb0ELb1ELb1ELb1ELb1ELb0ELb0ELb0ELi2ELi4ELi4ELi4ELb0EEENS1_24CollectiveEpilogueBwdGQAISA_fSD_Li256ELb1ELb1EEENS1_19SingleTileSchedulerILb1ELb0ELb0ELi128EEEEEEEEEvNT_6ParamsE$_ZN4cute5tupleIJNS0_IJNS0_IJNS_1CILi2EEES2_S2_EEES2_NS0_IJNS0_IJS2_S2_EEES2_EEEEEENS0_IJNS0_IJNS1_ILi1EEENS1_ILi512EEEiEEENS1_ILi4096EEENS0_IJNS0_IJiiEEENS1_ILi8192EEEEEEEEEEEC2ERKS6_RKSE_:
[----:B------:R-:W-:Y:S02]  /*aa90*/  MOV R8, 0xaab0 ;  /* 0x0000aab000087802 */ /* 0x000fe40000000f00 */
[----:B------:R-:W-:Y:S05]  /*aaa0*/  CALL.REL.NOINC `($_ZN7cutlass13device_kernelIN5flash19enable_sm80_to_sm89INS1_16FlashAttnBwdSm80INS1_25CollectiveMainloopBwdSm80ILi2ELi2EN4cute5tupleIJNS5_1CILi128EEES8_NS7_ILi64EEEEEENS_10bfloat16_tEfNS_4arch4Sm80ELb0ELb1ELb1ELb1ELb1ELb0ELb0ELb0ELi2ELi4ELi4ELi4ELb0EEENS1_24CollectiveEpilogueBwdGQAISA_fSD_Li256ELb1ELb1EEENS1_19SingleTileSchedulerILb1ELb0ELb0ELi128EEEEEEEEEvNT_6ParamsE$_ZN4cute3eso3ESOILb1ELb0EJNS_5tupleIJNS2_IJNS_1CILi2EEES4_S4_EEES4_NS2_IJNS2_IJS4_S4_EEES4_EEEEEENS2_IJNS2_IJNS3_ILi1EEENS3_ILi512EEEiEEENS3_ILi4096EEENS2_IJNS2_IJiiEEENS3_ILi8192EEEEEEEEEEEC2ERKS8_RKSG_) ;  /* 0xffffdba000007944 */ /* 0x000fea0003c3ffff */
[----:B------:R-:W-:-:S04]  /*aab0*/  MOV R7, 0x0 ;  /* 0x0000000000077802 */ /* 0x000fc80000000f00 */
[----:B------:R-:W-:Y:S05]  /*aac0*/  RET.REL.NODEC R6 `(_ZN7cutlass13device_kernelIN5flash19enable_sm80_to_sm89INS1_16FlashAttnBwdSm80INS1_25CollectiveMainloopBwdSm80ILi2ELi2EN4cute5tupleIJNS5_1CILi128EEES8_NS7_ILi64EEEEEENS_10bfloat16_tEfNS_4arch4Sm80ELb0ELb1ELb1ELb1ELb1ELb0ELb0ELb0ELi2ELi4ELi4ELi4ELb0EEENS1_24CollectiveEpilogueBwdGQAISA_fSD_Li256ELb1ELb1EEENS1_19SingleTileSchedulerILb1ELb0ELb0ELi128EEEEEEEEEvNT_6ParamsE) ;  /* 0xffff553006007950 */ /* 0x000fea0003c3ffff */
        .type           $_ZN7cutlass13device_kernelIN5flash19enable_sm80_to_sm89INS1_16FlashAttnBwdSm80INS1_25CollectiveMainloopBwdSm80ILi2ELi2EN4cute5tupleIJNS5_1CILi128EEES8_NS7_ILi64EEEEEENS_10bfloat16_tEfNS_4arch4Sm80ELb0ELb1ELb1ELb1ELb1ELb0ELb0ELb0ELi2ELi4ELi4ELi4ELb0EEENS1_24CollectiveEpilogueBwdGQAISA_fSD_Li256ELb1ELb1EEENS1_19SingleTileSchedulerILb1ELb0ELb0ELi128EEEEEEEEEvNT_6ParamsE$_ZN4cute5tupleIJNS0_IJNS0_IJNS_1CILi2EEES2_S2_EEES2_NS0_IJS2_S2_EEEEEENS0_IJNS0_IJNS1_ILi1EEENS1_ILi512EEEiEEENS1_ILi4096EEENS0_IJiiEEEEEEEEC2ERKS5_RKSB_,@function
        .size           $_ZN7cutlass13device_kernelIN5flash19enable_sm80_to_sm89INS1_16FlashAttnBwdSm80INS1_25CollectiveMainloopBwdSm80ILi2ELi2EN4cute5tupleIJNS5_1CILi128EEES8_NS7_ILi64EEEEEENS_10bfloat16_tEfNS_4arch4Sm80ELb0ELb1ELb1ELb1ELb1ELb0ELb0ELb0ELi2ELi4ELi4ELi4ELb0EEENS1_24CollectiveEpilogueBwdGQAISA_fSD_Li256ELb1ELb1EEENS1_19SingleTileSchedulerILb1ELb0ELb0ELi128EEEEEEEEEvNT_6ParamsE$_ZN4cute5tupleIJNS0_IJNS0_IJNS_1CILi2EEES2_S2_EEES2_NS0_IJS2_S2_EEEEEENS0_IJNS0_IJNS1_ILi1EEENS1_ILi512EEEiEEENS1_ILi4096EEENS0_IJiiEEEEEEEEC2ERKS5_RKSB_,($_ZN7cutlass13device_kernelIN5flash19enable_sm80_to_sm89INS1_16FlashAttnBwdSm80INS1_25CollectiveMainloopBwdSm80ILi2ELi2EN4cute5tupleIJNS5_1CILi128EEES8_NS7_ILi64EEEEEENS_10bfloat16_tEfNS_4arch4Sm80ELb0ELb1ELb1ELb1ELb1ELb0ELb0ELb0ELi2ELi4ELi4ELi4ELb0EEENS1_24CollectiveEpilogueBwdGQAISA_fSD_Li256ELb1ELb1EEENS1_19SingleTileSchedulerILb1ELb0ELb0ELi128EEEEEEEEEvNT_6ParamsE$_ZN4cute5tupleIJNS0_IJNS0_IJNS_1CILi8EEENS1_ILi1EEEEEENS0_IJNS1_ILi2EEEEEEEEENS0_IJNS0_IJS3_NS1_ILi0EEEEEENS0_IJiEEEEEEEEC2ERKS7_RKSB_ - $_ZN7cutlass13device_kernelIN5flash19enable_sm80_to_sm89INS1_16FlashAttnBwdSm80INS1_25CollectiveMainloopBwdSm80ILi2ELi2EN4cute5tupleIJNS5_1CILi128EEES8_NS7_ILi64EEEEEENS_10bfloat16_tEfNS_4arch4Sm80ELb0ELb1ELb1ELb1ELb1ELb0ELb0ELb0ELi2ELi4ELi4ELi4ELb0EEENS1_24CollectiveEpilogueBwdGQAISA_fSD_Li256ELb1ELb1EEENS1_19SingleTileSchedulerILb1ELb0ELb0ELi128EEEEEEEEEvNT_6ParamsE$_ZN4cute5tupleIJNS0_IJNS0_IJNS_1CILi2EEES2_S2_EEES2_NS0_IJS2_S2_EEEEEENS0_IJNS0_IJNS1_ILi1EEENS1_ILi512EEEiEEENS1_ILi4096EEENS0_IJiiEEEEEEEEC2ERKS5_RKSB_)
$_ZN7cutlass13device_kernelIN5flash19enable_sm80_to_sm89INS1_16FlashAttnBwdSm80INS1_25CollectiveMainloopBwdSm80ILi2ELi2EN4cute5tupleIJNS5_1CILi128EEES8_NS7_ILi64EEEEEENS_10bfloat16_tEfNS_4arch4Sm80ELb0ELb1ELb1ELb1ELb1ELb0ELb0ELb0ELi2ELi4ELi4ELi4ELb0EEENS1_24CollectiveEpilogueBwdGQAISA_fSD_Li256ELb1ELb1EEENS1_19SingleTileSchedulerILb1ELb0ELb0ELi128EEEEEEEEEvNT_6ParamsE$_ZN4cute5tupleIJNS0_IJNS0_IJNS_1CILi2EEES2_S2_EEES2_NS0_IJS2_S2_EEEEEENS0_IJNS0_IJNS1_ILi1EEENS1_ILi512EEEiEEENS1_ILi4096EEENS0_IJiiEEEEEEEEC2ERKS5_RKSB_:
[----:B------:R-:W-:Y:S02]  /*aad0*/  MOV R8, 0xaaf0 ;  /* 0x0000aaf000087802 */ /* 0x000fe40000000f00 */
[----:B------:R-:W-:Y:S05]  /*aae0*/  CALL.REL.NOINC `($_ZN7cutlass13device_kernelIN5flash19enable_sm80_to_sm89INS1_16FlashAttnBwdSm80INS1_25CollectiveMainloopBwdSm80ILi2ELi2EN4cute5tupleIJNS5_1CILi128EEES8_NS7_ILi64EEEEEENS_10bfloat16_tEfNS_4arch4Sm80ELb0ELb1ELb1ELb1ELb1ELb0ELb0ELb0ELi2ELi4ELi4ELi4ELb0EEENS1_24CollectiveEpilogueBwdGQAISA_fSD_Li256ELb1ELb1EEENS1_19SingleTileSchedulerILb1ELb0ELb0ELi128EEEEEEEEEvNT_6ParamsE$_ZN4cute3eso3ESOILb1ELb0EJNS_5tupleIJNS2_IJNS_1CILi2EEES4_S4_EEES4_NS2_IJS4_S4_EEEEEENS2_IJNS2_IJNS3_ILi1EEENS3_ILi512EEEiEEENS3_ILi4096EEENS2_IJiiEEEEEEEEC2ERKS7_RKSD_) ;  /* 0xffffdbd000007944 */ /* 0x000fea0003c3ffff */
[----:B------:R-:W-:-:S04]  /*aaf0*/  MOV R7, 0x0 ;  /* 0x0000000000077802 */ /* 0x000fc80000000f00 */
[----:B------:R-:W-:Y:S05]  /*ab00*/  RET.REL.NODEC R6 `(_ZN7cutlass13device_kernelIN5flash19enable_sm80_to_sm89INS1_16FlashAttnBwdSm80INS1_25CollectiveMainloopBwdSm80ILi2ELi2EN4cute5tupleIJNS5_1CILi128EEES8_NS7_ILi64EEEEEENS_10bfloat16_tEfNS_4arch4Sm80ELb0ELb1ELb1ELb1ELb1ELb0ELb0ELb0ELi2ELi4ELi4ELi4ELb0EEENS1_24CollectiveEpilogueBwdGQAISA_fSD_Li256ELb1ELb1EEENS1_19SingleTileSchedulerILb1ELb0ELb0ELi128EEEEEEEEEvNT_6ParamsE) ;  /* 0xffff54f006007950 */ /* 0x000fea0003c3ffff */
        .type           $_ZN7cutlass13device_kernelIN5flash19enable_sm80_to_sm89INS1_16FlashAttnBwdSm80INS1_25CollectiveMainloopBwdSm80ILi2ELi2EN4cute5tupleIJNS5_1CILi128EEES8_NS7_ILi64EEEEEENS_10bfloat16_tEfNS_4arch4Sm80ELb0ELb1ELb1ELb1ELb1ELb0ELb0ELb0ELi2ELi4ELi4ELi4ELb0EEENS1_24CollectiveEpilogueBwdGQAISA_fSD_Li256ELb1ELb1EEENS1_19SingleTileSchedulerILb1ELb0ELb0ELi128EEEEEEEEEvNT_6ParamsE$_ZN4cute5tupleIJNS0_IJNS0_IJNS_1CILi8EEENS1_ILi1EEEEEENS0_IJNS1_ILi2EEEEEEEEENS0_IJNS0_IJS3_NS1_ILi0EEEEEENS0_IJiEEEEEEEEC2ERKS7_RKSB_,@function
        .size           $_ZN7cutlass13device_kernelIN5flash19enable_sm80_to_sm89INS1_16FlashAttnBwdSm80INS1_25CollectiveMainloopBwdSm80ILi2ELi2EN4cute5tupleIJNS5_1CILi128EEES8_NS7_ILi64EEEEEENS_10bfloat16_tEfNS_4arch4Sm80ELb0ELb1ELb1ELb1ELb1ELb0ELb0ELb0ELi2ELi4ELi4ELi4ELb0EEENS1_24CollectiveEpilogueBwdGQAISA_fSD_Li256ELb1ELb1EEENS1_19SingleTileSchedulerILb1ELb0ELb0ELi128EEEEEEEEEvNT_6ParamsE$_ZN4cute5tupleIJNS0_IJNS0_IJNS_1CILi8EEENS1_ILi1EEEEEENS0_IJNS1_ILi2EEEEEEEEENS0_IJNS0_IJS3_NS1_ILi0EEEEEENS0_IJiEEEEEEEEC2ERKS7_RKSB_,($_ZN7cutlass13device_kernelIN5flash19enable_sm80_to_sm89INS1_16FlashAttnBwdSm80INS1_25CollectiveMainloopBwdSm80ILi2ELi2EN4cute5tupleIJNS5_1CILi128EEES8_NS7_ILi64EEEEEENS_10bfloat16_tEfNS_4arch4Sm80ELb0ELb1ELb1ELb1ELb1ELb0ELb0ELb0ELi2ELi4ELi4ELi4ELb0EEENS1_24CollectiveEpilogueBwdGQAISA_fSD_Li256ELb1ELb1EEENS1_19SingleTileSchedulerILb1ELb0ELb0ELi128EEEEEEEEEvNT_6ParamsE$_ZN4cute5tupleIJNS0_IJNS0_IJNS_1CILi8EEENS1_ILi1EEEEEENS1_ILi2EEEEEENS0_IJNS0_IJS3_NS1_ILi0EEEEEEiEEEEEC2ERKS6_RKS9_ - $_ZN7cutlass13device_kernelIN5flash19enable_sm80_to_sm89INS1_16FlashAttnBwdSm80INS1_25CollectiveMainloopBwdSm80ILi2ELi2EN4cute5tupleIJNS5_1CILi128EEES8_NS7_ILi64EEEEEENS_10bfloat16_tEfNS_4arch4Sm80ELb0ELb1ELb1ELb1ELb1ELb0ELb0ELb0ELi2ELi4ELi4ELi4ELb0EEENS1_24CollectiveEpilogueBwdGQAISA_fSD_Li256ELb1ELb1EEENS1_19SingleTileSchedulerILb1ELb0ELb0ELi128EEEEEEEEEvNT_6ParamsE$_ZN4cute5tupleIJNS0_IJNS0_IJNS_1CILi8EEENS1_ILi1EEEEEENS0_IJNS1_ILi2EEEEEEEEENS0_IJNS0_IJS3_NS1_ILi0EEEEEENS0_IJiEEEEEEEEC2ERKS7_RKSB_)
$_ZN7cutlass13device_kernelIN5flash19enable_sm80_to_sm89INS1_16FlashAttnBwdSm80INS1_25CollectiveMainloopBwdSm80ILi2ELi2EN4cute5tupleIJNS5_1CILi128EEES8_NS7_ILi64EEEEEENS_10bfloat16_tEfNS_4arch4Sm80ELb0ELb1ELb1ELb1ELb1ELb0ELb0ELb0ELi2ELi4ELi4ELi4ELb0EEENS1_24CollectiveEpilogueBwdGQAISA_fSD_Li256ELb1ELb1EEENS1_19SingleTileSchedulerILb1ELb0ELb0ELi128EEEEEEEEEvNT_6ParamsE$_ZN4cute5tupleIJNS0_IJNS0_IJNS_1CILi8EEENS1_ILi1EEEEEENS0_IJNS1_ILi2EEEEEEEEENS0_IJNS0_IJS3_NS1_ILi0EEEEEENS0_IJiEEEEEEEEC2ERKS7_RKSB_:
[----:B------:R-:W-:Y:S02]  /*ab10*/  MOV R8, 0xab30 ;  /* 0x0000ab3000087802 */ /* 0x000fe40000000f00 */
[----:B------:R-:W-:Y:S05]  /*ab20*/  CALL.REL.NOINC `($_ZN7cutlass13device_kernelIN5flash19enable_sm80_to_sm89INS1_16FlashAttnBwdSm80INS1_25CollectiveMainloopBwdSm80ILi2ELi2EN4cute5tupleIJNS5_1CILi128EEES8_NS7_ILi64EEEEEENS_10bfloat16_tEfNS_4arch4Sm80ELb0ELb1ELb1ELb1ELb1ELb0ELb0ELb0ELi2ELi4ELi4ELi4ELb0EEENS1_24CollectiveEpilogueBwdGQAISA_fSD_Li256ELb1ELb1EEENS1_19SingleTileSchedulerILb1ELb0ELb0ELi128EEEEEEEEEvNT_6ParamsE$_ZN4cute3eso3ESOILb1ELb0EJNS_5tupleIJNS2_IJNS_1CILi8EEENS3_ILi1EEEEEENS2_IJNS3_ILi2EEEEEEEEENS2_IJNS2_IJS5_NS3_ILi0EEEEEENS2_IJiEEEEEEEEC2ERKS9_RKSD_) ;  /* 0xffffdc0000007944 */ /* 0x000fea0003c3ffff */
[----:B------:R-:W-:-:S04]  /*ab30*/  MOV R7, 0x0 ;  /* 0x0000000000077802 */ /* 0x000fc80000000f00 */
[----:B------:R-:W-:Y:S05]  /*ab40*/  RET.REL.NODEC R6 `(_ZN7cutlass13device_kernelIN5flash19enable_sm80_to_sm89INS1_16FlashAttnBwdSm80INS1_25CollectiveMainloopBwdSm80ILi2ELi2EN4cute5tupleIJNS5_1CILi128EEES8_NS7_ILi64EEEEEENS_10bfloat16_tEfNS_4arch4Sm80ELb0ELb1ELb1ELb1ELb1ELb0ELb0ELb0ELi2ELi4ELi4ELi4ELb0EEENS1_24CollectiveEpilogueBwdGQAISA_fSD_Li256ELb1ELb1EEENS1_19SingleTileSchedulerILb1ELb0ELb0ELi128EEEEEEEEEvNT_6ParamsE) ;  /* 0xffff54b006007950 */ /* 0x000fea0003c3ffff */
        .type           $_ZN7cutlass13device_kernelIN5flash19enable_sm80_to_sm89INS1_16FlashAttnBwdSm80INS1_25CollectiveMainloopBwdSm80ILi2ELi2EN4cute5tupleIJNS5_1CILi128EEES8_NS7_ILi64EEEEEENS_10bfloat16_tEfNS_4arch4Sm80ELb0ELb1ELb1ELb1ELb1ELb0ELb0ELb0ELi2ELi4ELi4ELi4ELb0EEENS1_24CollectiveEpilogueBwdGQAISA_fSD_Li256ELb1ELb1EEENS1_19SingleTileSchedulerILb1ELb0ELb0ELi128EEEEEEEEEvNT_6ParamsE$_ZN4cute5tupleIJNS0_IJNS0_IJNS_1CILi8EEENS1_ILi1EEEEEENS1_ILi2EEEEEENS0_IJNS0_IJS3_NS1_ILi0EEEEEEiEEEEEC2ERKS6_RKS9_,@function
        .size           $_ZN7cutlass13device_kernelIN5flash19enable_sm80_to_sm89INS1_16FlashAttnBwdSm80INS1_25CollectiveMainloopBwdSm80ILi2ELi2EN4cute5tupleIJNS5_1CILi128EEES8_NS7_ILi64EEEEEENS_10bfloat16_tEfNS_4arch4Sm80ELb0ELb1ELb1ELb1ELb1ELb0ELb0ELb0ELi2ELi4ELi4ELi4ELb0EEENS1_24CollectiveEpilogueBwdGQAISA_fSD_Li256ELb1ELb1EEENS1_19SingleTileSchedulerILb1ELb0ELb0ELi128EEEEEEEEEvNT_6ParamsE$_ZN4cute5tupleIJNS0_IJNS0_IJNS_1CILi8EEENS1_ILi1EEEEEENS1_ILi2EEEEEENS0_IJNS0_IJS3_NS1_ILi0EEEEEEiEEEEEC2ERKS6_RKS9_,($_ZN7cutlass13device_kernelIN5flash19enable_sm80_to_sm89INS1_16FlashAttnBwdSm80INS1_25CollectiveMainloopBwdSm80ILi2ELi2EN4cute5tupleIJNS5_1CILi128EEES8_NS7_ILi64EEEEEENS_10bfloat16_tEfNS_4arch4Sm80ELb0ELb1ELb1ELb1ELb1ELb0ELb0ELb0ELi2ELi4ELi4ELi4ELb0EEENS1_24CollectiveEpilogueBwdGQAISA_fSD_Li256ELb1ELb1EEENS1_19SingleTileSchedulerILb1ELb0ELb0ELi128EEEEEEEEEvNT_6ParamsE$_ZN4cute5tupleIJNS0_IJNS0_IJNS_1CILi8EEENS1_ILi1EEEEEENS1_ILi2EEENS0_IJS5_S5_EEEEEENS0_IJNS0_IJS3_NS1_ILi0EEEEEENS1_ILi4096EEENS0_IJiiEEEEEEEEC2ERKS7_RKSC_ - $_ZN7cutlass13device_kernelIN5flash19enable_sm80_to_sm89INS1_16FlashAttnBwdSm80INS1_25CollectiveMainloopBwdSm80ILi2ELi2EN4cute5tupleIJNS5_1CILi128EEES8_NS7_ILi64EEEEEENS_10bfloat16_tEfNS_4arch4Sm80ELb0ELb1ELb1ELb1ELb1ELb0ELb0ELb0ELi2ELi4ELi4ELi4ELb0EEENS1_24CollectiveEpilogueBwdGQAISA_fSD_Li256ELb1ELb1EEENS1_19SingleTileSchedulerILb1ELb0ELb0ELi128EEEEEEEEEvNT_6ParamsE$_ZN4cute5tupleIJNS0_IJNS0_IJNS_1CILi8EEENS1_ILi1EEEEEENS1_ILi2EEEEEENS0_IJNS0_IJS3_NS1_ILi0EEEEEEiEEEEEC2ERKS6_RKS9_)
$_ZN7cutlass13device_kernelIN5flash19enable_sm80_to_sm89INS1_16FlashAttnBwdSm80INS1_25CollectiveMainloopBwdSm80ILi2ELi2EN4cute5tupleIJNS5_1CILi128EEES8_NS7_ILi64EEEEEENS_10bfloat16_tEfNS_4arch4Sm80ELb0ELb1ELb1ELb1ELb1ELb0ELb0ELb0ELi2ELi4ELi4ELi4ELb0EEENS1_24CollectiveEpilogueBwdGQAISA_fSD_Li256ELb1ELb1EEENS1_19SingleTileSchedulerILb1ELb0ELb0ELi128EEEEEEEEEvNT_6ParamsE$_ZN4cute5tupleIJNS0_IJNS0_IJNS_1CILi8EEENS1_ILi1EEEEEENS1_ILi2EEEEEENS0_IJNS0_IJS3_NS1_ILi0EEEEEEiEEEEEC2ERKS6_RKS9_:
[----:B------:R-:W-:Y:S02]  /*ab50*/  MOV R8, 0xab70 ;  /* 0x0000ab7000087802 */ /* 0x000fe40000000f00 */
[----:B------:R-:W-:Y:S05]  /*ab60*/  CALL.REL.NOINC `($_ZN7cutlass13device_kernelIN5flash19enable_sm80_to_sm89INS1_16FlashAttnBwdSm80INS1_25CollectiveMainloopBwdSm80ILi2ELi2EN4cute5tupleIJNS5_1CILi128EEES8_NS7_ILi64EEEEEENS_10bfloat16_tEfNS_4arch4Sm80ELb0ELb1ELb1ELb1ELb1ELb0ELb0ELb0ELi2ELi4ELi4ELi4ELb0EEENS1_24CollectiveEpilogueBwdGQAISA_fSD_Li256ELb1ELb1EEENS1_19SingleTileSchedulerILb1ELb0ELb0ELi128EEEEEEEEEvNT_6ParamsE$_ZN4cute3eso3ESOILb1ELb0EJNS_5tupleIJNS2_IJNS_1CILi8EEENS3_ILi1EEEEEENS3_ILi2EEEEEENS2_IJNS2_IJS5_NS3_ILi0EEEEEEiEEEEEC2ERKS8_RKSB_) ;  /* 0xffffdc0000007944 */ /* 0x000fea0003c3ffff */
[----:B------:R-:W-:-:S04]  /*ab70*/  MOV R7, 0x0 ;  /* 0x0000000000077802 */ /* 0x000fc80000000f00 */
[----:B------:R-:W-:Y:S05]  /*ab80*/  RET.REL.NODEC R6 `(_ZN7cutlass13device_kernelIN5flash19enable_sm80_to_sm89INS1_16FlashAttnBwdSm80INS1_25CollectiveMainloopBwdSm80ILi2ELi2EN4cute5tupleIJNS5_1CILi128EEES8_NS7_ILi64EEEEEENS_10bfloat16_tEfNS_4arch4Sm80ELb0ELb1ELb1ELb1ELb1ELb0ELb0ELb0ELi2ELi4ELi4ELi4ELb0EEENS1_24CollectiveEpilogueBwdGQAISA_fSD_Li256ELb1ELb1EEENS1_19SingleTileSchedulerILb1ELb0ELb0ELi128EEEEEEEEEvNT_6ParamsE) ;  /* 0xffff547006007950 */ /* 0x000fea0003c3ffff */
        .type           $_ZN7cutlass13device_kernelIN5flash19enable_sm80_to_sm89INS1_16FlashAttnBwdSm80INS1_25CollectiveMainloopBwdSm80ILi2ELi2EN4cute5tupleIJNS5_1CILi128EEES8_NS7_ILi64EEEEEENS_10bfloat16_tEfNS_4arch4Sm80ELb0ELb1ELb1ELb1ELb1ELb0ELb0ELb0ELi2ELi4ELi4ELi4ELb0EEENS1_24CollectiveEpilogueBwdGQAISA_fSD_Li256ELb1ELb1EEENS1_19SingleTileSchedulerILb1ELb0ELb0ELi128EEEEEEEEEvNT_6ParamsE$_ZN4cute5tupleIJNS0_IJNS0_IJNS_1CILi8EEENS1_ILi1EEEEEENS1_ILi2EEENS0_IJS5_S5_EEEEEENS0_IJNS0_IJS3_NS1_ILi0EEEEEENS1_ILi4096EEENS0_IJiiEEEEEEEEC2ERKS7_RKSC_,@function
        .size           $_ZN7cutlass13device_kernelIN5flash19enable_sm80_to_sm89INS1_16FlashAttnBwdSm80INS1_25CollectiveMainloopBwdSm80ILi2ELi2EN4cute5tupleIJNS5_1CILi128EEES8_NS7_ILi64EEEEEENS_10bfloat16_tEfNS_4arch4Sm80ELb0ELb1ELb1ELb1ELb1ELb0ELb0ELb0ELi2ELi4ELi4ELi4ELb0EEENS1_24CollectiveEpilogueBwdGQAISA_fSD_Li256ELb1ELb1EEENS1_19SingleTileSchedulerILb1ELb0ELb0ELi128EEEEEEEEEvNT_6ParamsE$_ZN4cute5tupleIJNS0_IJNS0_IJNS_1CILi8EEENS1_ILi1EEEEEENS1_ILi2EEENS0_IJS5_S5_EEEEEENS0_IJNS0_IJS3_NS1_ILi0EEEEEENS1_ILi4096EEENS0_IJiiEEEEEEEEC2ERKS7_RKSC_,($_ZN7cutlass13device_kernelIN5flash19enable_sm80_to_sm89INS1_16FlashAttnBwdSm80INS1_25CollectiveMainloopBwdSm80ILi2ELi2EN4cute5tupleIJNS5_1CILi128EEES8_NS7_ILi64EEEEEENS_10bfloat16_tEfNS_4arch4Sm80ELb0ELb1ELb1ELb1ELb1ELb0ELb0ELb0ELi2ELi4ELi4ELi4ELb0EEENS1_24CollectiveEpilogueBwdGQAISA_fSD_Li256ELb1ELb1EEENS1_19SingleTileSchedulerILb1ELb0ELb0ELi128EEEEEEEEEvNT_6ParamsE$_ZN4cute5tupleIJNS0_IJNS0_IJNS_1CILi8EEENS1_ILi1EEEEEENS1_ILi2EEES2_EEENS0_IJNS0_IJS3_NS1_ILi0EEEEEEiNS1_ILi1024EEEEEEEEC2ERKS6_RKSA_ - $_ZN7cutlass13device_kernelIN5flash19enable_sm80_to_sm89INS1_16FlashAttnBwdSm80INS1_25CollectiveMainloopBwdSm80ILi2ELi2EN4cute5tupleIJNS5_1CILi128EEES8_NS7_ILi64EEEEEENS_10bfloat16_tEfNS_4arch4Sm80ELb0ELb1ELb1ELb1ELb1ELb0ELb0ELb0ELi2ELi4ELi4ELi4ELb0EEENS1_24CollectiveEpilogueBwdGQAISA_fSD_Li256ELb1ELb1EEENS1_19SingleTileSchedulerILb1ELb0ELb0ELi128EEEEEEEEEvNT_6ParamsE$_ZN4cute5tupleIJNS0_IJNS0_IJNS_1CILi8EEENS1_ILi1EEEEEENS1_ILi2EEENS0_IJS5_S5_EEEEEENS0_IJNS0_IJS3_NS1_ILi0EEEEEENS1_ILi4096EEENS0_IJiiEEEEEEEEC2ERKS7_RKSC_)
$_ZN7cutlass13device_kernelIN5flash19enable_sm80_to_sm89INS1_16FlashAttnBwdSm80INS1_25CollectiveMainloopBwdSm80ILi2ELi2EN4cute5tupleIJNS5_1CILi128EEES8_NS7_ILi64EEEEEENS_10bfloat16_tEfNS_4arch4Sm80ELb0ELb1ELb1ELb1ELb1ELb0ELb0ELb0ELi2ELi4ELi4ELi4ELb0EEENS1_24CollectiveEpilogueBwdGQAISA_fSD_Li256ELb1ELb1EEENS1_19SingleTileSchedulerILb1ELb0ELb0ELi128EEEEEEEEEvNT_6ParamsE$_ZN4cute5tupleIJNS0_IJNS0_IJNS_1CILi8EEENS1_ILi1EEEEEENS1_ILi2EEENS0_IJS5_S5_EEEEEENS0_IJNS0_IJS3_NS1_ILi0EEEEEENS1_ILi4096EEENS0_IJiiEEEEEEEEC2ERKS7_RKSC_:
[----:B------:R-:W-:Y:S02]  /*ab90*/  MOV R6, 0xabb0 ;  /* 0x0000abb000067802 */ /* 0x000fe40000000f00 */
[----:B------:R-:W-:Y:S05]  /*aba0*/  CALL.REL.NOINC `($_ZN7cutlass13device_kernelIN5flash19enable_sm80_to_sm89INS1_16FlashAttnBwdSm80INS1_25CollectiveMainloopBwdSm80ILi2ELi2EN4cute5tupleIJNS5_1CILi128EEES8_NS7_ILi64EEEEEENS_10bfloat16_tEfNS_4arch4Sm80ELb0ELb1ELb1ELb1ELb1ELb0ELb0ELb0ELi2ELi4ELi4ELi4ELb0EEENS1_24CollectiveEpilogueBwdGQAISA_fSD_Li256ELb1ELb1EEENS1_19SingleTileSchedulerILb1ELb0ELb0ELi128EEEEEEEEEvNT_6ParamsE$_ZN4cute3eso3ESOILb1ELb0EJNS_5tupleIJNS2_IJNS_1CILi8EEENS3_ILi1EEEEEENS3_ILi2EEENS2_IJS7_S7_EEEEEENS2_IJNS2_IJS5_NS3_ILi0EEEEEENS3_ILi4096EEENS2_IJiiEEEEEEEEC2ERKS9_RKSE_) ;  /* 0xffffdc0000007944 */ /* 0x000fea0003c3ffff */
[----:B------:R-:W-:-:S04]  /*abb0*/  MOV R5, 0x0 ;  /* 0x0000000000057802 */ /* 0x000fc80000000f00 */
[----:B------:R-:W-:Y:S05]  /*abc0*/  RET.REL.NODEC R4 `(_ZN7cutlass13device_kernelIN5flash19enable_sm80_to_sm89INS1_16FlashAttnBwdSm80INS1_25CollectiveMainloopBwdSm80ILi2ELi2EN4cute5tupleIJNS5_1CILi128EEES8_NS7_ILi64EEEEEENS_10bfloat16_tEfNS_4arch4Sm80ELb0ELb1ELb1ELb1ELb1ELb0ELb0ELb0ELi2ELi4ELi4ELi4ELb0EEENS1_24CollectiveEpilogueBwdGQAISA_fSD_Li256ELb1ELb1EEENS1_19SingleTileSchedulerILb1ELb0ELb0ELi128EEEEEEEEEvNT_6ParamsE) ;  /* 0xffff543004007950 */ /* 0x000fea0003c3ffff */
        .type           $_ZN7cutlass13device_kernelIN5flash19enable_sm80_to_sm89INS1_16FlashAttnBwdSm80INS1_25CollectiveMainloopBwdSm80ILi2ELi2EN4cute5tupleIJNS5_1CILi128EEES8_NS7_ILi64EEEEEENS_10bfloat16_tEfNS_4arch4Sm80ELb0ELb1ELb1ELb1ELb1ELb0ELb0ELb0ELi2ELi4ELi4ELi4ELb0EEENS1_24CollectiveEpilogueBwdGQAISA_fSD_Li256ELb1ELb1EEENS1_19SingleTileSchedulerILb1ELb0ELb0ELi128EEEEEEEEEvNT_6ParamsE$_ZN4cute5tupleIJNS0_IJNS0_IJNS_1CILi8EEENS1_ILi1EEEEEENS1_ILi2EEES2_EEENS0_IJNS0_IJS3_NS1_ILi0EEEEEEiNS1_ILi1024EEEEEEEEC2ERKS6_RKSA_,@function
        .size           $_ZN7cutlass13device_kernelIN5flash19enable_sm80_to_sm89INS1_16FlashAttnBwdSm80INS1_25CollectiveMainloopBwdSm80ILi2ELi2EN4cute5tupleIJNS5_1CILi128EEES8_NS7_ILi64EEEEEENS_10bfloat16_tEfNS_4arch4Sm80ELb0ELb1ELb1ELb1ELb1ELb0ELb0ELb0ELi2ELi4ELi4ELi4ELb0EEENS1_24CollectiveEpilogueBwdGQAISA_fSD_Li256ELb1ELb1EEENS1_19SingleTileSchedulerILb1ELb0ELb0ELi128EEEEEEEEEvNT_6ParamsE$_ZN4cute5tupleIJNS0_IJNS0_IJNS_1CILi8EEENS1_ILi1EEEEEENS1_ILi2EEES2_EEENS0_IJNS0_IJS3_NS1_ILi0EEEEEEiNS1_ILi1024EEEEEEEEC2ERKS6_RKSA_,($_ZN7cutlass13device_kernelIN5flash19enable_sm80_to_sm89INS1_16FlashAttnBwdSm80INS1_25CollectiveMainloopBwdSm80ILi2ELi2EN4cute5tupleIJNS5_1CILi128EEES8_NS7_ILi64EEEEEENS_10bfloat16_tEfNS_4arch4Sm80ELb0ELb1ELb1ELb1ELb1ELb0ELb0ELb0ELi2ELi4ELi4ELi4ELb0EEENS1_24CollectiveEpilogueBwdGQAISA_fSD_Li256ELb1ELb1EEENS1_19SingleTileSchedulerILb1ELb0ELb0ELi128EEEEEEEEEvNT_6ParamsE$_ZN4cute5tupleIJNS0_IJNS0_IJNS_1CILi8EEENS1_ILi1EEEEEENS1_ILi4EEES3_EEENS0_IJNS0_IJS3_NS1_ILi0EEEEEElS7_EEEEEC2ERKS6_RKS9_ - $_ZN7cutlass13device_kernelIN5flash19enable_sm80_to_sm89INS1_16FlashAttnBwdSm80INS1_25CollectiveMainloopBwdSm80ILi2ELi2EN4cute5tupleIJNS5_1CILi128EEES8_NS7_ILi64EEEEEENS_10bfloat16_tEfNS_4arch4Sm80ELb0ELb1ELb1ELb1ELb1ELb0ELb0ELb0ELi2ELi4ELi4ELi4ELb0EEENS1_24CollectiveEpilogueBwdGQAISA_fSD_Li256ELb1ELb1EEENS1_19SingleTileSchedulerILb1ELb0ELb0ELi128EEEEEEEEEvNT_6ParamsE$_ZN4cute5tupleIJNS0_IJNS0_IJNS_1CILi8EEENS1_ILi1EEEEEENS1_ILi2EEES2_EEENS0_IJNS0_IJS3_NS1_ILi0EEEEEEiNS1_ILi1024EEEEEEEEC2ERKS6_RKSA_)
$_ZN7cutlass13device_kernelIN5flash19enable_sm80_to_sm89INS1_16FlashAttnBwdSm80INS1_25CollectiveMainloopBwdSm80ILi2ELi2EN4cute5tupleIJNS5_1CILi128EEES8_NS7_ILi64EEEEEENS_10bfloat16_tEfNS_4arch4Sm80ELb0ELb1ELb1ELb1ELb1ELb0ELb0ELb0ELi2ELi4ELi4ELi4ELb0EEENS1_24CollectiveEpilogueBwdGQAISA_fSD_Li256ELb1ELb1EEENS1_19SingleTileSchedulerILb1ELb0ELb0ELi128EEEEEEEEEvNT_6ParamsE$_ZN4cute5tupleIJNS0_IJNS0_IJNS_1CILi8EEENS1_ILi1EEEEEENS1_ILi2EEES2_EEENS0_IJNS0_IJS3_NS1_ILi0EEEEEEiNS1_ILi1024EEEEEEEEC2ERKS6_RKSA_:
[----:B------:R-:W-:Y:S02]  /*abd0*/  MOV R6, 0xabf0 ;  /* 0x0000abf000067802 */ /* 0x000fe40000000f00 */
[----:B------:R-:W-:Y:S05]  /*abe0*/  CALL.REL.NOINC `($_ZN7cutlass13device_kernelIN5flash19enable_sm80_to_sm89INS1_16FlashAttnBwdSm80INS1_25CollectiveMainloopBwdSm80ILi2ELi2EN4cute5tupleIJNS5_1CILi128EEES8_NS7_ILi64EEEEEENS_10bfloat16_tEfNS_4arch4Sm80ELb0ELb1ELb1ELb1ELb1ELb0ELb0ELb0ELi2ELi4ELi4ELi4ELb0EEENS1_24CollectiveEpilogueBwdGQAISA_fSD_Li256ELb1ELb1EEENS1_19SingleTileSchedulerILb1ELb0ELb0ELi128EEEEEEEEEvNT_6ParamsE$_ZN4cute3eso3ESOILb1ELb0EJNS_5tupleIJNS2_IJNS_1CILi8EEENS3_ILi1EEEEEENS3_ILi2EEES4_EEENS2_IJNS2_IJS5_NS3_ILi0EEEEEEiNS3_ILi1024EEEEEEEEC2ERKS8_RKSC_) ;  /* 0xffffdc2000007944 */ /* 0x000fea0003c3ffff */
[----:B-1----:R-:W-:Y:S02]  /*abf0*/  MOV R2, R4 ;  /* 0x0000000400027202 */ /* 0x002fe40000000f00 */
[----:B------:R-:W-:-:S04]  /*ac00*/  MOV R3, 0x0 ;  /* 0x0000000000037802 */ /* 0x000fc80000000f00 */
[----:B------:R-:W-:Y:S05]  /*ac10*/  RET.REL.NODEC R2 `(_ZN7cutlass13device_kernelIN5flash19enable_sm80_to_sm89INS1_16FlashAttnBwdSm80INS1_25CollectiveMainloopBwdSm80ILi2ELi2EN4cute5tupleIJNS5_1CILi128EEES8_NS7_ILi64EEEEEENS_10bfloat16_tEfNS_4arch4Sm80ELb0ELb1ELb1ELb1ELb1ELb0ELb0ELb0ELi2ELi4ELi4ELi4ELb0EEENS1_24CollectiveEpilogueBwdGQAISA_fSD_Li256ELb1ELb1EEENS1_19SingleTileSchedulerILb1ELb0ELb0ELi128EEEEEEEEEvNT_6ParamsE) ;  /* 0xffff53e002007950 */ /* 0x000fea0003c3ffff */
        .type           $_ZN7cutlass13device_kernelIN5flash19enable_sm80_to_sm89INS1_16FlashAttnBwdSm80INS1_25CollectiveMainloopBwdSm80ILi2ELi2EN4cute5tupleIJNS5_1CILi128EEES8_NS7_ILi64EEEEEENS_10bfloat16_tEfNS_4arch4Sm80ELb0ELb1ELb1ELb1ELb1ELb0ELb0ELb0ELi2ELi4ELi4ELi4ELb0EEENS1_24CollectiveEpilogueBwdGQAISA_fSD_Li256ELb1ELb1EEENS1_19SingleTileSchedulerILb1ELb0ELb0ELi128EEEEEEEEEvNT_6ParamsE$_ZN4cute5tupleIJNS0_IJNS0_IJNS_1CILi8EEENS1_ILi1EEEEEENS1_ILi4EEES3_EEENS0_IJNS0_IJS3_NS1_ILi0EEEEEElS7_EEEEEC2ERKS6_RKS9_,@function
        .size           $_ZN7cutlass13device_kernelIN5flash19enable_sm80_to_sm89INS1_16FlashAttnBwdSm80INS1_25CollectiveMainloopBwdSm80ILi2ELi2EN4cute5tupleIJNS5_1CILi128EEES8_NS7_ILi64EEEEEENS_10bfloat16_tEfNS_4arch4Sm80ELb0ELb1ELb1ELb1ELb1ELb0ELb0ELb0ELi2ELi4ELi4ELi4ELb0EEENS1_24CollectiveEpilogueBwdGQAISA_fSD_Li256ELb1ELb1EEENS1_19SingleTileSchedulerILb1ELb0ELb0ELi128EEEEEEEEEvNT_6ParamsE$_ZN4cute5tupleIJNS0_IJNS0_IJNS_1CILi8EEENS1_ILi1EEEEEENS1_ILi4EEES3_EEENS0_IJNS0_IJS3_NS1_ILi0EEEEEElS7_EEEEEC2ERKS6_RKS9_,($_ZN7cutlass13device_kernelIN5flash19enable_sm80_to_sm89INS1_16FlashAttnBwdSm80INS1_25CollectiveMainloopBwdSm80ILi2ELi2EN4cute5tupleIJNS5_1CILi128EEES8_NS7_ILi64EEEEEENS_10bfloat16_tEfNS_4arch4Sm80ELb0ELb1ELb1ELb1ELb1ELb0ELb0ELb0ELi2ELi4ELi4ELi4ELb0EEENS1_24CollectiveEpilogueBwdGQAISA_fSD_Li256ELb1ELb1EEENS1_19SingleTileSchedulerILb1ELb0ELb0ELi128EEEEEEEEEvNT_6ParamsE$_ZN4cute5tupleIJNS0_IJNS_1CILi16EEENS1_ILi2EEES3_S3_NS1_ILi4EEES3_EEENS0_IJNS1_ILi1EEEiiiNS1_ILi144EEENS1_ILi512EEEEEEEEC2ERKS5_RKS9_ - $_ZN7cutlass13device_kernelIN5flash19enable_sm80_to_sm89INS1_16FlashAttnBwdSm80INS1_25CollectiveMainloopBwdSm80ILi2ELi2EN4cute5tupleIJNS5_1CILi128EEES8_NS7_ILi64EEEEEENS_10bfloat16_tEfNS_4arch4Sm80ELb0ELb1ELb1ELb1ELb1ELb0ELb0ELb0ELi2ELi4ELi4ELi4ELb0EEENS1_24CollectiveEpilogueBwdGQAISA_fSD_Li256ELb1ELb1EEENS1_19SingleTileSchedulerILb1ELb0ELb0ELi128EEEEEEEEEvNT_6ParamsE$_ZN4cute5tupleIJNS0_IJNS0_IJNS_1CILi8EEENS1_ILi1EEEEEENS1_ILi4EEES3_EEENS0_IJNS0_IJS3_NS1_ILi0EEEEEElS7_EEEEEC2ERKS6_RKS9_)
$_ZN7cutlass13device_kernelIN5flash19enable_sm80_to_sm89INS1_16FlashAttnBwdSm80INS1_25CollectiveMainloopBwdSm80ILi2ELi2EN4cute5tupleIJNS5_1CILi128EEES8_NS7_ILi64EEEEEENS_10bfloat16_tEfNS_4arch4Sm80ELb0ELb1ELb1ELb1ELb1ELb0ELb0ELb0ELi2ELi4ELi4ELi4ELb0EEENS1_24CollectiveEpilogueBwdGQAISA_fSD_Li256ELb1ELb1EEENS1_19SingleTileSchedulerILb1ELb0ELb0ELi128EEEEEEEEEvNT_6ParamsE$_ZN4cute5tupleIJNS0_IJNS0_IJNS_1CILi8EEENS1_ILi1EEEEEENS1_ILi4EEES3_EEENS0_IJNS0_IJS3_NS1_ILi0EEEEEElS7_EEEEEC2ERKS6_RKS9_:
[----:B------:R-:W-:Y:S02]  /*ac20*/  MOV R6, 0xac40 ;  /* 0x0000ac4000067802 */ /* 0x000fe40000000f00 */
[----:B------:R-:W-:Y:S05]  /*ac30*/  CALL.REL.NOINC `($_ZN7cutlass13device_kernelIN5flash19enable_sm80_to_sm89INS1_16FlashAttnBwdSm80INS1_25CollectiveMainloopBwdSm80ILi2ELi2EN4cute5tupleIJNS5_1CILi128EEES8_NS7_ILi64EEEEEENS_10bfloat16_tEfNS_4arch4Sm80ELb0ELb1ELb1ELb1ELb1ELb0ELb0ELb0ELi2ELi4ELi4ELi4ELb0EEENS1_24CollectiveEpilogueBwdGQAISA_fSD_Li256ELb1ELb1EEENS1_19SingleTileSchedulerILb1ELb0ELb0ELi128EEEEEEEEEvNT_6ParamsE$_ZN4cute3eso3ESOILb1ELb0EJNS_5tupleIJNS2_IJNS_1CILi8EEENS3_ILi1EEEEEENS3_ILi4EEES5_EEENS2_IJNS2_IJS5_NS3_ILi0EEEEEElS9_EEEEEC2ERKS8_RKSB_) ;  /* 0xffffdc1000007944 */ /* 0x000fea0003c3ffff */
[----:B------:R-:W-:-:S04]  /*ac40*/  MOV R5, 0x0 ;  /* 0x0000000000057802 */ /* 0x000fc80000000f00 */
[----:B------:R-:W-:Y:S05]  /*ac50*/  RET.REL.NODEC R4 `(_ZN7cutlass13device_kernelIN5flash19enable_sm80_to_sm89INS1_16FlashAttnBwdSm80INS1_25CollectiveMainloopBwdSm80ILi2ELi2EN4cute5tupleIJNS5_1CILi128EEES8_NS7_ILi64EEEEEENS_10bfloat16_tEfNS_4arch4Sm80ELb0ELb1ELb1ELb1ELb1ELb0ELb0ELb0ELi2ELi4ELi4ELi4ELb0EEENS1_24CollectiveEpilogueBwdGQAISA_fSD_Li256ELb1ELb1EEENS1_19SingleTileSchedulerILb1ELb0ELb0ELi128EEEEEEEEEvNT_6ParamsE) ;  /* 0xffff53a004007950 */ /* 0x000fea0003c3ffff */
        .type           $_ZN7cutlass13device_kernelIN5flash19enable_sm80_to_sm89INS1_16FlashAttnBwdSm80INS1_25CollectiveMainloopBwdSm80ILi2ELi2EN4cute5tupleIJNS5_1CILi128EEES8_NS7_ILi64EEEEEENS_10bfloat16_tEfNS_4arch4Sm80ELb0ELb1ELb1ELb1ELb1ELb0ELb0ELb0ELi2ELi4ELi4ELi4ELb0EEENS1_24CollectiveEpilogueBwdGQAISA_fSD_Li256ELb1ELb1EEENS1_19SingleTileSchedulerILb1ELb0ELb0ELi128EEEEEEEEEvNT_6ParamsE$_ZN4cute5tupleIJNS0_IJNS_1CILi16EEENS1_ILi2EEES3_S3_NS1_ILi4EEES3_EEENS0_IJNS1_ILi1EEEiiiNS1_ILi144EEENS1_ILi512EEEEEEEEC2ERKS5_RKS9_,@function
        .size           $_ZN7cutlass13device_kernelIN5flash19enable_sm80_to_sm89INS1_16FlashAttnBwdSm80INS1_25CollectiveMainloopBwdSm80ILi2ELi2EN4cute5tupleIJNS5_1CILi128EEES8_NS7_ILi64EEEEEENS_10bfloat16_tEfNS_4arch4Sm80ELb0ELb1ELb1ELb1ELb1ELb0ELb0ELb0ELi2ELi4ELi4ELi4ELb0EEENS1_24CollectiveEpilogueBwdGQAISA_fSD_Li256ELb1ELb1EEENS1_19SingleTileSchedulerILb1ELb0ELb0ELi128EEEEEEEEEvNT_6ParamsE$_ZN4cute5tupleIJNS0_IJNS_1CILi16EEENS1_ILi2EEES3_S3_NS1_ILi4EEES3_EEENS0_IJNS1_ILi1EEEiiiNS1_ILi144EEENS1_ILi512EEEEEEEEC2ERKS5_RKS9_,($_ZN7cutlass13device_kernelIN5flash19enable_sm80_to_sm89INS1_16FlashAttnBwdSm80INS1_25CollectiveMainloopBwdSm80ILi2ELi2EN4cute5tupleIJNS5_1CILi128EEES8_NS7_ILi64EEEEEENS_10bfloat16_tEfNS_4arch4Sm80ELb0ELb1ELb1ELb1ELb1ELb0ELb0ELb0ELi2ELi4ELi4ELi4ELb0EEENS1_24CollectiveEpilogueBwdGQAISA_fSD_Li256ELb1ELb1EEENS1_19SingleTileSchedulerILb1ELb0ELb0ELi128EEEEEEEEEvNT_6ParamsE$_ZN4cute5tupleIJNS0_IJNS_1CILi1EEENS0_IJS2_NS1_ILi2EEES3_EEEEEENS0_IJNS1_ILi0EEENS0_IJS2_NS1_ILi256EEEiEEEEEEEEC2ERKS5_RKS9_ - $_ZN7cutlass13device_kernelIN5flash19enable_sm80_to_sm89INS1_16FlashAttnBwdSm80INS1_25CollectiveMainloopBwdSm80ILi2ELi2EN4cute5tupleIJNS5_1CILi128EEES8_NS7_ILi64EEEEEENS_10bfloat16_tEfNS_4arch4Sm80ELb0ELb1ELb1ELb1ELb1ELb0ELb0ELb0ELi2ELi4ELi4ELi4ELb0EEENS1_24CollectiveEpilogueBwdGQAISA_fSD_Li256ELb1ELb1EEENS1_19SingleTileSchedulerILb1ELb0ELb0ELi128EEEEEEEEEvNT_6ParamsE$_ZN4cute5tupleIJNS0_IJNS_1CILi16EEENS1_ILi2EEES3_S3_NS1_ILi4EEES3_EEENS0_IJNS1_ILi1EEEiiiNS1_ILi144EEENS1_ILi512EEEEEEEEC2ERKS5_RKS9_)
$_ZN7cutlass13device_kernelIN5flash19enable_sm80_to_sm89INS1_16FlashAttnBwdSm80INS1_25CollectiveMainloopBwdSm80ILi2ELi2EN4cute5tupleIJNS5_1CILi128EEES8_NS7_ILi64EEEEEENS_10bfloat16_tEfNS_4arch4Sm80ELb0ELb1ELb1ELb1ELb1ELb0ELb0ELb0ELi2ELi4ELi4ELi4ELb0EEENS1_24CollectiveEpilogueBwdGQAISA_fSD_Li256ELb1ELb1EEENS1_19SingleTileSchedulerILb1ELb0ELb0ELi128EEEEEEEEEvNT_6ParamsE$_ZN4cute5tupleIJNS0_IJNS_1CILi16EEENS1_ILi2EEES3_S3_NS1_ILi4EEES3_EEENS0_IJNS1_ILi1EEEiiiNS1_ILi144EEENS1_ILi512EEEEEEEEC2ERKS5_RKS9_:
[----:B------:R-:W-:Y:S02]  /*ac60*/  MOV R8, 0xac80 ;  /* 0x0000ac8000087802 */ /* 0x000fe40000000f00 */
[----:B------:R-:W-:Y:S05]  /*ac70*/  CALL.REL.NOINC `($_ZN7cutlass13device_kernelIN5flash19enable_sm80_to_sm89INS1_16FlashAttnBwdSm80INS1_25CollectiveMainloopBwdSm80ILi2ELi2EN4cute5tupleIJNS5_1CILi128EEES8_NS7_ILi64EEEEEENS_10bfloat16_tEfNS_4arch4Sm80ELb0ELb1ELb1ELb1ELb1ELb0ELb0ELb0ELi2ELi4ELi4ELi4ELb0EEENS1_24CollectiveEpilogueBwdGQAISA_fSD_Li256ELb1ELb1EEENS1_19SingleTileSchedulerILb1ELb0ELb0ELi128EEEEEEEEEvNT_6ParamsE$_ZN4cute3eso3ESOILb1ELb0EJNS_5tupleIJNS_1CILi16EEENS3_ILi2EEES5_S5_NS3_ILi4EEES5_EEENS2_IJNS3_ILi1EEEiiiNS3_ILi144EEENS3_ILi512EEEEEEEEC2ERKS7_RKSB_) ;  /* 0xffffdc8000007944 */ /* 0x000fea0003c3ffff */
[----:B------:R-:W-:-:S04]  /*ac80*/  MOV R7, 0x0 ;  /* 0x0000000000077802 */ /* 0x000fc80000000f00 */
[----:B------:R-:W-:Y:S05]  /*ac90*/  RET.REL.NODEC R6 `(_ZN7cutlass13device_kernelIN5flash19enable_sm80_to_sm89INS1_16FlashAttnBwdSm80INS1_25CollectiveMainloopBwdSm80ILi2ELi2EN4cute5tupleIJNS5_1CILi128EEES8_NS7_ILi64EEEEEENS_10bfloat16_tEfNS_4arch4Sm80ELb0ELb1ELb1ELb1ELb1ELb0ELb0ELb0ELi2ELi4ELi4ELi4ELb0EEENS1_24CollectiveEpilogueBwdGQAISA_fSD_Li256ELb1ELb1EEENS1_19SingleTileSchedulerILb1ELb0ELb0ELi128EEEEEEEEEvNT_6ParamsE) ;  /* 0xffff536006007950 */ /* 0x000fea0003c3ffff */
        .type           $_ZN7cutlass13device_kernelIN5flash19enable_sm80_to_sm89INS1_16FlashAttnBwdSm80INS1_25CollectiveMainloopBwdSm80ILi2ELi2EN4cute5tupleIJNS5_1CILi128EEES8_NS7_ILi64EEEEEENS_10bfloat16_tEfNS_4arch4Sm80ELb0ELb1ELb1ELb1ELb1ELb0ELb0ELb0ELi2ELi4ELi4ELi4ELb0EEENS1_24CollectiveEpilogueBwdGQAISA_fSD_Li256ELb1ELb1EEENS1_19SingleTileSchedulerILb1ELb0ELb0ELi128EEEEEEEEEvNT_6ParamsE$_ZN4cute5tupleIJNS0_IJNS_1CILi1EEENS0_IJS2_NS1_ILi2EEES3_EEEEEENS0_IJNS1_ILi0EEENS0_IJS2_NS1_ILi256EEEiEEEEEEEEC2ERKS5_RKS9_,@function
        .size           $_ZN7cutlass13device_kernelIN5flash19enable_sm80_to_sm89INS1_16FlashAttnBwdSm80INS1_25CollectiveMainloopBwdSm80ILi2ELi2EN4cute5tupleIJNS5_1CILi128EEES8_NS7_ILi64EEEEEENS_10bfloat16_tEfNS_4arch4Sm80ELb0ELb1ELb1ELb1ELb1ELb0ELb0ELb0ELi2ELi4ELi4ELi4ELb0EEENS1_24CollectiveEpilogueBwdGQAISA_fSD_Li256ELb1ELb1EEENS1_19SingleTileSchedulerILb1ELb0ELb0ELi128EEEEEEEEEvNT_6ParamsE$_ZN4cute5tupleIJNS0_IJNS_1CILi1EEENS0_IJS2_NS1_ILi2EEES3_EEEEEENS0_IJNS1_ILi0EEENS0_IJS2_NS1_ILi256EEEiEEEEEEEEC2ERKS5_RKS9_,($_ZN7cutlass13device_kernelIN5flash19enable_sm80_to_sm89INS1_16FlashAttnBwdSm80INS1_25CollectiveMainloopBwdSm80ILi2ELi2EN4cute5tupleIJNS5_1CILi128EEES8_NS7_ILi64EEEEEENS_10bfloat16_tEfNS_4arch4Sm80ELb0ELb1ELb1ELb1ELb1ELb0ELb0ELb0ELi2ELi4ELi4ELi4ELb0EEENS1_24CollectiveEpilogueBwdGQAISA_fSD_Li256ELb1ELb1EEENS1_19SingleTileSchedulerILb1ELb0ELb0ELi128EEEEEEEEEvNT_6ParamsE$_ZN4cute5tupleIJNS0_IJNS_1CILi1EEENS1_ILi2EEEEEENS0_IJNS1_ILi0EEEiEEEEEC2ERKS4_RKS6_ - $_ZN7cutlass13device_kernelIN5flash19enable_sm80_to_sm89INS1_16FlashAttnBwdSm80INS1_25CollectiveMainloopBwdSm80ILi2ELi2EN4cute5tupleIJNS5_1CILi128EEES8_NS7_ILi64EEEEEENS_10bfloat16_tEfNS_4arch4Sm80ELb0ELb1ELb1ELb1ELb1ELb0ELb0ELb0ELi2ELi4ELi4ELi4ELb0EEENS1_24CollectiveEpilogueBwdGQAISA_fSD_Li256ELb1ELb1EEENS1_19SingleTileSchedulerILb1ELb0ELb0ELi128EEEEEEEEEvNT_6ParamsE$_ZN4cute5tupleIJNS0_IJNS_1CILi1EEENS0_IJS2_NS1_ILi2EEES3_EEEEEENS0_IJNS1_ILi0EEENS0_IJS2_NS1_ILi256EEEiEEEEEEEEC2ERKS5_RKS9_)
$_ZN7cutlass13device_kernelIN5flash19enable_sm80_to_sm89INS1_16FlashAttnBwdSm80INS1_25CollectiveMainloopBwdSm80ILi2ELi2EN4cute5tupleIJNS5_1CILi128EEES8_NS7_ILi64EEEEEENS_10bfloat16_tEfNS_4arch4Sm80ELb0ELb1ELb1ELb1ELb1ELb0ELb0ELb0ELi2ELi4ELi4ELi4ELb0EEENS1_24CollectiveEpilogueBwdGQAISA_fSD_Li256ELb1ELb1EEENS1_19SingleTileSchedulerILb1ELb0ELb0ELi128EEEEEEEEEvNT_6ParamsE$_ZN4cute5tupleIJNS0_IJNS_1CILi1EEENS0_IJS2_NS1_ILi2EEES3_EEEEEENS0_IJNS1_ILi0EEENS0_IJS2_NS1_ILi256EEEiEEEEEEEEC2ERKS5_RKS9_:
[----:B------:R-:W-:Y:S02]  /*aca0*/  MOV R4, 0xacc0 ;  /* 0x0000acc000047802 */ /* 0x000fe40000000f00 */
[----:B------:R-:W-:Y:S05]  /*acb0*/  CALL.REL.NOINC `($_ZN7cutlass13device_kernelIN5flash19enable_sm80_to_sm89INS1_16FlashAttnBwdSm80INS1_25CollectiveMainloopBwdSm80ILi2ELi2EN4cute5tupleIJNS5_1CILi128EEES8_NS7_ILi64EEEEEENS_10bfloat16_tEfNS_4arch4Sm80ELb0ELb1ELb1ELb1ELb1ELb0ELb0ELb0ELi2ELi4ELi4ELi4ELb0EEENS1_24CollectiveEpilogueBwdGQAISA_fSD_Li256ELb1ELb1EEENS1_19SingleTileSchedulerILb1ELb0ELb0ELi128EEEEEEEEEvNT_6ParamsE$_ZN4cute3eso3ESOILb1ELb0EJNS_5tupleIJNS_1CILi1EEENS2_IJS4_NS3_ILi2EEES5_EEEEEENS2_IJNS3_ILi0EEENS2_IJS4_NS3_ILi256EEEiEEEEEEEEC2ERKS7_RKSB_) ;  /* 0xffffdcb000007944 */ /* 0x000fea0003c3ffff */
[----:B------:R-:W-:-:S04]  /*acc0*/  MOV R7, 0x0 ;  /* 0x0000000000077802 */ /* 0x000fc80000000f00 */
[----:B------:R-:W-:Y:S05]  /*acd0*/  RET.REL.NODEC R6 `(_ZN7cutlass13device_kernelIN5flash19enable_sm80_to_sm89INS1_16FlashAttnBwdSm80INS1_25CollectiveMainloopBwdSm80ILi2ELi2EN4cute5tupleIJNS5_1CILi128EEES8_NS7_ILi64EEEEEENS_10bfloat16_tEfNS_4arch4Sm80ELb0ELb1ELb1ELb1ELb1ELb0ELb0ELb0ELi2ELi4ELi4ELi4ELb0EEENS1_24CollectiveEpilogueBwdGQAISA_fSD_Li256ELb1ELb1EEENS1_19SingleTileSchedulerILb1ELb0ELb0ELi128EEEEEEEEEvNT_6ParamsE) ;  /* 0xffff532006007950 */ /* 0x000fea0003c3ffff */
        .type           $_ZN7cutlass13device_kernelIN5flash19enable_sm80_to_sm89INS1_16FlashAttnBwdSm80INS1_25CollectiveMainloopBwdSm80ILi2ELi2EN4cute5tupleIJNS5_1CILi128EEES8_NS7_ILi64EEEEEENS_10bfloat16_tEfNS_4arch4Sm80ELb0ELb1ELb1ELb1ELb1ELb0ELb0ELb0ELi2ELi4ELi4ELi4ELb0EEENS1_24CollectiveEpilogueBwdGQAISA_fSD_Li256ELb1ELb1EEENS1_19SingleTileSchedulerILb1ELb0ELb0ELi128EEEEEEEEEvNT_6ParamsE$_ZN4cute5tupleIJNS0_IJNS_1CILi1EEENS1_ILi2EEEEEENS0_IJNS1_ILi0EEEiEEEEEC2ERKS4_RKS6_,@function
        .size           $_ZN7cutlass13device_kernelIN5flash19enable_sm80_to_sm89INS1_16FlashAttnBwdSm80INS1_25CollectiveMainloopBwdSm80ILi2ELi2EN4cute5tupleIJNS5_1CILi128EEES8_NS7_ILi64EEEEEENS_10bfloat16_tEfNS_4arch4Sm80ELb0ELb1ELb1ELb1ELb1ELb0ELb0ELb0ELi2ELi4ELi4ELi4ELb0EEENS1_24CollectiveEpilogueBwdGQAISA_fSD_Li256ELb1ELb1EEENS1_19SingleTileSchedulerILb1ELb0ELb0ELi128EEEEEEEEEvNT_6ParamsE$_ZN4cute5tupleIJNS0_IJNS_1CILi1EEENS1_ILi2EEEEEENS0_IJNS1_ILi0EEEiEEEEEC2ERKS4_RKS6_,($_ZN7cutlass13device_kernelIN5flash19enable_sm80_to_sm89INS1_16FlashAttnBwdSm80INS1_25CollectiveMainloopBwdSm80ILi2ELi2EN4cute5tupleIJNS5_1CILi128EEES8_NS7_ILi64EEEEEENS_10bfloat16_tEfNS_4arch4Sm80ELb0ELb1ELb1ELb1ELb1ELb0ELb0ELb0ELi2ELi4ELi4ELi4ELb0EEENS1_24CollectiveEpilogueBwdGQAISA_fSD_Li256ELb1ELb1EEENS1_19SingleTileSchedulerILb1ELb0ELb0ELi128EEEEEEEEEvNT_6ParamsE$_ZN4cute5tupleIJNS0_IJNS_1CILi1EEENS1_ILi2EEES3_EEENS0_IJS2_NS1_ILi256EEEiEEEEEC2ERKS4_RKS6_ - $_ZN7cutlass13device_kernelIN5flash19enable_sm80_to_sm89INS1_16FlashAttnBwdSm80INS1_25CollectiveMainloopBwdSm80ILi2ELi2EN4cute5tupleIJNS5_1CILi128EEES8_NS7_ILi64EEEEEENS_10bfloat16_tEfNS_4arch4Sm80ELb0ELb1ELb1ELb1ELb1ELb0ELb0ELb0ELi2ELi4ELi4ELi4ELb0EEENS1_24CollectiveEpilogueBwdGQAISA_fSD_Li256ELb1ELb1EEENS1_19SingleTileSchedulerILb1ELb0ELb0ELi128EEEEEEEEEvNT_6ParamsE$_ZN4cute5tupleIJNS0_IJNS_1CILi1EEENS1_ILi2EEEEEENS0_IJNS1_ILi0EEEiEEEEEC2ERKS4_RKS6_)
$_ZN7cutlass13device_kernelIN5flash19enable_sm80_to_sm89INS1_16FlashAttnBwdSm80INS1_25CollectiveMainloopBwdSm80ILi2ELi2EN4cute5tupleIJNS5_1CILi128EEES8_NS7_ILi64EEEEEENS_10bfloat16_tEfNS_4arch4Sm80ELb0ELb1ELb1ELb1ELb1ELb0ELb0ELb0ELi2ELi4ELi4ELi4ELb0EEENS1_24CollectiveEpilogueBwdGQAISA_fSD_Li256ELb1ELb1EEENS1_19SingleTileSchedulerILb1ELb0ELb0ELi128EEEEEEEEEvNT_6ParamsE$_ZN4cute5tupleIJNS0_IJNS_1CILi1EEENS1_ILi2EEEEEENS0_IJNS1_ILi0EEEiEEEEEC2ERKS4_RKS6_:
[----:B------:R-:W-:Y:S02]  /*ace0*/  MOV R4, 0xad00 ;  /* 0x0000ad0000047802 */ /* 0x000fe40000000f00 */
[----:B------:R-:W-:Y:S05]  /*acf0*/  CALL.REL.NOINC `($_ZN7cutlass13device_kernelIN5flash19enable_sm80_to_sm89INS1_16FlashAttnBwdSm80INS1_25CollectiveMainloopBwdSm80ILi2ELi2EN4cute5tupleIJNS5_1CILi128EEES8_NS7_ILi64EEEEEENS_10bfloat16_tEfNS_4arch4Sm80ELb0ELb1ELb1ELb1ELb1ELb0ELb0ELb0ELi2ELi4ELi4ELi4ELb0EEENS1_24CollectiveEpilogueBwdGQAISA_fSD_Li256ELb1ELb1EEENS1_19SingleTileSchedulerILb1ELb0ELb0ELi128EEEEEEEEEvNT_6ParamsE$_ZN4cute3eso3ESOILb1ELb0EJNS_5tupleIJNS_1CILi1EEENS3_ILi2EEEEEENS2_IJNS3_ILi0EEEiEEEEEC2ERKS6_RKS8_) ;  /* 0xffffde4000007944 */ /* 0x000fea0003c3ffff */
[----:B------:R-:W-:-:S04]  /*ad00*/  MOV R7, 0x0 ;  /* 0x0000000000077802 */ /* 0x000fc80000000f00 */
[----:B------:R-:W-:Y:S05]  /*ad10*/  RET.REL.NODEC R6 `(_ZN7cutlass13device_kernelIN5flash19enable_sm80_to_sm89INS1_16FlashAttnBwdSm80INS1_25CollectiveMainloopBwdSm80ILi2ELi2EN4cute5tupleIJNS5_1CILi128EEES8_NS7_ILi64EEEEEENS_10bfloat16_tEfNS_4arch4Sm80ELb0ELb1ELb1ELb1ELb1ELb0ELb0ELb0ELi2ELi4ELi4ELi4ELb0EEENS1_24CollectiveEpilogueBwdGQAISA_fSD_Li256ELb1ELb1EEENS1_19SingleTileSchedulerILb1ELb0ELb0ELi128EEEEEEEEEvNT_6ParamsE) ;  /* 0xffff52e006007950 */ /* 0x000fea0003c3ffff */
        .type           $_ZN7cutlass13device_kernelIN5flash19enable_sm80_to_sm89INS1_16FlashAttnBwdSm80INS1_25CollectiveMainloopBwdSm80ILi2ELi2EN4cute5tupleIJNS5_1CILi128EEES8_NS7_ILi64EEEEEENS_10bfloat16_tEfNS_4arch4Sm80ELb0ELb1ELb1ELb1ELb1ELb0ELb0ELb0ELi2ELi4ELi4ELi4ELb0EEENS1_24CollectiveEpilogueBwdGQAISA_fSD_Li256ELb1ELb1EEENS1_19SingleTileSchedulerILb1ELb0ELb0ELi128EEEEEEEEEvNT_6ParamsE$_ZN4cute5tupleIJNS0_IJNS_1CILi1EEENS1_ILi2EEES3_EEENS0_IJS2_NS1_ILi256EEEiEEEEEC2ERKS4_RKS6_,@function
        .size           $_ZN7cutlass13device_kernelIN5flash19enable_sm80_to_sm89INS1_16FlashAttnBwdSm80INS1_25CollectiveMainloopBwdSm80ILi2ELi2EN4cute5tupleIJNS5_1CILi128EEES8_NS7_ILi64EEEEEENS_10bfloat16_tEfNS_4arch4Sm80ELb0ELb1ELb1ELb1ELb1ELb0ELb0ELb0ELi2ELi4ELi4ELi4ELb0EEENS1_24CollectiveEpilogueBwdGQAISA_fSD_Li256ELb1ELb1EEENS1_19SingleTileSchedulerILb1ELb0ELb0ELi128EEEEEEEEEvNT_6ParamsE$_ZN4cute5tupleIJNS0_IJNS_1CILi1EEENS1_ILi2EEES3_EEENS0_IJS2_NS1_ILi256EEEiEEEEEC2ERKS4_RKS6_,($_ZN7cutlass13device_kernelIN5flash19enable_sm80_to_sm89INS1_16FlashAttnBwdSm80INS1_25CollectiveMainloopBwdSm80ILi2ELi2EN4cute5tupleIJNS5_1CILi128EEES8_NS7_ILi64EEEEEENS_10bfloat16_tEfNS_4arch4Sm80ELb0ELb1ELb1ELb1ELb1ELb0ELb0ELb0ELi2ELi4ELi4ELi4ELb0EEENS1_24CollectiveEpilogueBwdGQAISA_fSD_Li256ELb1ELb1EEENS1_19SingleTileSchedulerILb1ELb0ELb0ELi128EEEEEEEEEvNT_6ParamsE$_ZN4cute5tupleIJNS0_IJNS_1CILi2EEEEEENS0_IJiEEEEEC2ERKS3_RKS4_ - $_ZN7cutlass13device_kernelIN5flash19enable_sm80_to_sm89INS1_16FlashAttnBwdSm80INS1_25CollectiveMainloopBwdSm80ILi2ELi2EN4cute5tupleIJNS5_1CILi128EEES8_NS7_ILi64EEEEEENS_10bfloat16_tEfNS_4arch4Sm80ELb0ELb1ELb1ELb1ELb1ELb0ELb0ELb0ELi2ELi4ELi4ELi4ELb0EEENS1_24CollectiveEpilogueBwdGQAISA_fSD_Li256ELb1ELb1EEENS1_19SingleTileSchedulerILb1ELb0ELb0ELi128EEEEEEEEEvNT_6ParamsE$_ZN4cute5tupleIJNS0_IJNS_1CILi1EEENS1_ILi2EEES3_EEENS0_IJS2_NS1_ILi256EEEiEEEEEC2ERKS4_RKS6_)
$_ZN7cutlass13device_kernelIN5flash19enable_sm80_to_sm89INS1_16FlashAttnBwdSm80INS1_25CollectiveMainloopBwdSm80ILi2ELi2EN4cute5tupleIJNS5_1CILi128EEES8_NS7_ILi64EEEEEENS_10bfloat16_tEfNS_4arch4Sm80ELb0ELb1ELb1ELb1ELb1ELb0ELb0ELb0ELi2ELi4ELi4ELi4ELb0EEENS1_24CollectiveEpilogueBwdGQAISA_fSD_Li256ELb1ELb1EEENS1_19SingleTileSchedulerILb1ELb0ELb0ELi128EEEEEEEEEvNT_6ParamsE$_ZN4cute5tupleIJNS0_IJNS_1CILi1EEENS1_ILi2EEES3_EEENS0_IJS2_NS1_ILi256EEEiEEEEEC2ERKS4_RKS6_:
[----:B------:R-:W-:Y:S02]  /*ad20*/  MOV R4, 0xad40 ;  /* 0x0000ad4000047802 */ /* 0x000fe40000000f00 */
[----:B------:R-:W-:Y:S05]  /*ad30*/  CALL.REL.NOINC `($_ZN7cutlass13device_kernelIN5flash19enable_sm80_to_sm89INS1_16FlashAttnBwdSm80INS1_25CollectiveMainloopBwdSm80ILi2ELi2EN4cute5tupleIJNS5_1CILi128EEES8_NS7_ILi64EEEEEENS_10bfloat16_tEfNS_4arch4Sm80ELb0ELb1ELb1ELb1ELb1ELb0ELb0ELb0ELi2ELi4ELi4ELi4ELb0EEENS1_24CollectiveEpilogueBwdGQAISA_fSD_Li256ELb1ELb1EEENS1_19SingleTileSchedulerILb1ELb0ELb0ELi128EEEEEEEEEvNT_6ParamsE$_ZN4cute3eso3ESOILb1ELb0EJNS_5tupleIJNS_1CILi1EEENS3_ILi2EEES5_EEENS2_IJS4_NS3_ILi256EEEiEEEEEC2ERKS6_RKS8_) ;  /* 0xffffde4000007944 */ /* 0x000fea0003c3ffff */
[----:B------:R-:W-:-:S04]  /*ad40*/  MOV R7, 0x0 ;  /* 0x0000000000077802 */ /* 0x000fc80000000f00 */
[----:B------:R-:W-:Y:S05]  /*ad50*/  RET.REL.NODEC R6 `(_ZN7cutlass13device_kernelIN5flash19enable_sm80_to_sm89INS1_16FlashAttnBwdSm80INS1_25CollectiveMainloopBwdSm80ILi2ELi2EN4cute5tupleIJNS5_1CILi128EEES8_NS7_ILi64EEEEEENS_10bfloat16_tEfNS_4arch4Sm80ELb0ELb1ELb1ELb1ELb1ELb0ELb0ELb0ELi2ELi4ELi4ELi4ELb0EEENS1_24CollectiveEpilogueBwdGQAISA_fSD_Li256ELb1ELb1EEENS1_19SingleTileSchedulerILb1ELb0ELb0ELi128EEEEEEEEEvNT_6ParamsE) ;  /* 0xffff52a006007950 */ /* 0x000fea0003c3ffff */
        .type           $_ZN7cutlass13device_kernelIN5flash19enable_sm80_to_sm89INS1_16FlashAttnBwdSm80INS1_25CollectiveMainloopBwdSm80ILi2ELi2EN4cute5tupleIJNS5_1CILi128EEES8_NS7_ILi64EEEEEENS_10bfloat16_tEfNS_4arch4Sm80ELb0ELb1ELb1ELb1ELb1ELb0ELb0ELb0ELi2ELi4ELi4ELi4ELb0EEENS1_24CollectiveEpilogueBwdGQAISA_fSD_Li256ELb1ELb1EEENS1_19SingleTileSchedulerILb1ELb0ELb0ELi128EEEEEEEEEvNT_6ParamsE$_ZN4cute5tupleIJNS0_IJNS_1CILi2EEEEEENS0_IJiEEEEEC2ERKS3_RKS4_,@function
        .size           $_ZN7cutlass13device_kernelIN5flash19enable_sm80_to_sm89INS1_16FlashAttnBwdSm80INS1_25CollectiveMainloopBwdSm80ILi2ELi2EN4cute5tupleIJNS5_1CILi128EEES8_NS7_ILi64EEEEEENS_10bfloat16_tEfNS_4arch4Sm80ELb0ELb1ELb1ELb1ELb1ELb0ELb0ELb0ELi2ELi4ELi4ELi4ELb0EEENS1_24CollectiveEpilogueBwdGQAISA_fSD_Li256ELb1ELb1EEENS1_19SingleTileSchedulerILb1ELb0ELb0ELi128EEEEEEEEEvNT_6ParamsE$_ZN4cute5tupleIJNS0_IJNS_1CILi2EEEEEENS0_IJiEEEEEC2ERKS3_RKS4_,($_ZN7cutlass13device_kernelIN5flash19enable_sm80_to_sm89INS1_16FlashAttnBwdSm80INS1_25CollectiveMainloopBwdSm80ILi2ELi2EN4cute5tupleIJNS5_1CILi128EEES8_NS7_ILi64EEEEEENS_10bfloat16_tEfNS_4arch4Sm80ELb0ELb1ELb1ELb1ELb1ELb0ELb0ELb0ELi2ELi4ELi4ELi4ELb0EEENS1_24CollectiveEpilogueBwdGQAISA_fSD_Li256ELb1ELb1EEENS1_19SingleTileSchedulerILb1ELb0ELb0ELi128EEEEEEEEEvNT_6ParamsE$_ZN4cute5tupleIJNS0_IJNS_1CILi2EEES2_EEENS0_IJNS1_ILi1EEEiEEEEEC2ERKS3_RKS5_ - $_ZN7cutlass13device_kernelIN5flash19enable_sm80_to_sm89INS1_16FlashAttnBwdSm80INS1_25CollectiveMainloopBwdSm80ILi2ELi2EN4cute5tupleIJNS5_1CILi128EEES8_NS7_ILi64EEEEEENS_10bfloat16_tEfNS_4arch4Sm80ELb0ELb1ELb1ELb1ELb1ELb0ELb0ELb0ELi2ELi4ELi4ELi4ELb0EEENS1_24CollectiveEpilogueBwdGQAISA_fSD_Li256ELb1ELb1EEENS1_19SingleTileSchedulerILb1ELb0ELb0ELi128EEEEEEEEEvNT_6ParamsE$_ZN4cute5tupleIJNS0_IJNS_1CILi2EEEEEENS0_IJiEEEEEC2ERKS3_RKS4_)
$_ZN7cutlass13device_kernelIN5flash19enable_sm80_to_sm89INS1_16FlashAttnBwdSm80INS1_25CollectiveMainloopBwdSm80ILi2ELi2EN4cute5tupleIJNS5_1CILi128EEES8_NS7_ILi64EEEEEENS_10bfloat16_tEfNS_4arch4Sm80ELb0ELb1ELb1ELb1ELb1ELb0ELb0ELb0ELi2ELi4ELi4ELi4ELb0EEENS1_24CollectiveEpilogueBwdGQAISA_fSD_Li256ELb1ELb1EEENS1_19SingleTileSchedulerILb1ELb0ELb0ELi128EEEEEEEEEvNT_6ParamsE$_ZN4cute5tupleIJNS0_IJNS_1CILi2EEEEEENS0_IJiEEEEEC2ERKS3_RKS4_:
[----:B------:R-:W-:Y:S02]  /*ad60*/  MOV R6, 0xad80 ;  /* 0x0000ad8000067802 */ /* 0x000fe40000000f00 */
[----:B------:R-:W-:Y:S05]  /*ad70*/  CALL.REL.NOINC `($_ZN7cutlass13device_kernelIN5flash19enable_sm80_to_sm89INS1_16FlashAttnBwdSm80INS1_25CollectiveMainloopBwdSm80ILi2ELi2EN4cute5tupleIJNS5_1CILi128EEES8_NS7_ILi64EEEEEENS_10bfloat16_tEfNS_4arch4Sm80ELb0ELb1ELb1ELb1ELb1ELb0ELb0ELb0ELi2ELi4ELi4ELi4ELb0EEENS1_24CollectiveEpilogueBwdGQAISA_fSD_Li256ELb1ELb1EEENS1_19SingleTileSchedulerILb1ELb0ELb0ELi128EEEEEEEEEvNT_6ParamsE$_ZN4cute3eso3ESOILb1ELb0EJNS_5tupleIJNS_1CILi2EEEEEENS2_IJiEEEEEC2ERKS5_RKS6_) ;  /* 0xffffde4000007944 */ /* 0x000fea0003c3ffff */
[----:B------:R-:W-:-:S04]  /*ad80*/  MOV R5, 0x0 ;  /* 0x0000000000057802 */ /* 0x000fc80000000f00 */
[----:B------:R-:W-:Y:S05]  /*ad90*/  RET.REL.NODEC R4 `(_ZN7cutlass13device_kernelIN5flash19enable_sm80_to_sm89INS1_16FlashAttnBwdSm80INS1_25CollectiveMainloopBwdSm80ILi2ELi2EN4cute5tupleIJNS5_1CILi128EEES8_NS7_ILi64EEEEEENS_10bfloat16_tEfNS_4arch4Sm80ELb0ELb1ELb1ELb1ELb1ELb0ELb0ELb0ELi2ELi4ELi4ELi4ELb0EEENS1_24CollectiveEpilogueBwdGQAISA_fSD_Li256ELb1ELb1EEENS1_19SingleTileSchedulerILb1ELb0ELb0ELi128EEEEEEEEEvNT_6ParamsE) ;  /* 0xffff526004007950 */ /* 0x000fea0003c3ffff */
        .type           $_ZN7cutlass13device_kernelIN5flash19enable_sm80_to_sm89INS1_16FlashAttnBwdSm80INS1_25CollectiveMainloopBwdSm80ILi2ELi2EN4cute5tupleIJNS5_1CILi128EEES8_NS7_ILi64EEEEEENS_10bfloat16_tEfNS_4arch4Sm80ELb0ELb1ELb1ELb1ELb1ELb0ELb0ELb0ELi2ELi4ELi4ELi4ELb0EEENS1_24CollectiveEpilogueBwdGQAISA_fSD_Li256ELb1ELb1EEENS1_19SingleTileSchedulerILb1ELb0ELb0ELi128EEEEEEEEEvNT_6ParamsE$_ZN4cute5tupleIJNS0_IJNS_1CILi2EEES2_EEENS0_IJNS1_ILi1EEEiEEEEEC2ERKS3_RKS5_,@function
        .size           $_ZN7cutlass13device_kernelIN5flash19enable_sm80_to_sm89INS1_16FlashAttnBwdSm80INS1_25CollectiveMainloopBwdSm80ILi2ELi2EN4cute5tupleIJNS5_1CILi128EEES8_NS7_ILi64EEEEEENS_10bfloat16_tEfNS_4arch4Sm80ELb0ELb1ELb1ELb1ELb1ELb0ELb0ELb0ELi2ELi4ELi4ELi4ELb0EEENS1_24CollectiveEpilogueBwdGQAISA_fSD_Li256ELb1ELb1EEENS1_19SingleTileSchedulerILb1ELb0ELb0ELi128EEEEEEEEEvNT_6ParamsE$_ZN4cute5tupleIJNS0_IJNS_1CILi2EEES2_EEENS0_IJNS1_ILi1EEEiEEEEEC2ERKS3_RKS5_,($_ZN7cutlass13device_kernelIN5flash19enable_sm80_to_sm89INS1_16FlashAttnBwdSm80INS1_25CollectiveMainloopBwdSm80ILi2ELi2EN4cute5tupleIJNS5_1CILi128EEES8_NS7_ILi64EEEEEENS_10bfloat16_tEfNS_4arch4Sm80ELb0ELb1ELb1ELb1ELb1ELb0ELb0ELb0ELi2ELi4ELi4ELi4ELb0EEENS1_24CollectiveEpilogueBwdGQAISA_fSD_Li256ELb1ELb1EEENS1_19SingleTileSchedulerILb1ELb0ELb0ELi128EEEEEEEEEvNT_6ParamsE$_ZN4cute5tupleIJNS0_IJNS_1CILi2EEES2_EEENS0_IJiNS1_ILi4096EEEEEEEEC2ERKS3_RKS5_ - $_ZN7cutlass13device_kernelIN5flash19enable_sm80_to_sm89INS1_16FlashAttnBwdSm80INS1_25CollectiveMainloopBwdSm80ILi2ELi2EN4cute5tupleIJNS5_1CILi128EEES8_NS7_ILi64EEEEEENS_10bfloat16_tEfNS_4arch4Sm80ELb0ELb1ELb1ELb1ELb1ELb0ELb0ELb0ELi2ELi4ELi4ELi4ELb0EEENS1_24CollectiveEpilogueBwdGQAISA_fSD_Li256ELb1ELb1EEENS1_19SingleTileSchedulerILb1ELb0ELb0ELi128EEEEEEEEEvNT_6ParamsE$_ZN4cute5tupleIJNS0_IJNS_1CILi2EEES2_EEENS0_IJNS1_ILi1EEEiEEEEEC2ERKS3_RKS5_)
$_ZN7cutlass13device_kernelIN5flash19enable_sm80_to_sm89INS1_16FlashAttnBwdSm80INS1_25CollectiveMainloopBwdSm80ILi2ELi2EN4cute5tupleIJNS5_1CILi128EEES8_NS7_ILi64EEEEEENS_10bfloat16_tEfNS_4arch4Sm80ELb0ELb1ELb1ELb1ELb1ELb0ELb0ELb0ELi2ELi4ELi4ELi4ELb0EEENS1_24CollectiveEpilogueBwdGQAISA_fSD_Li256ELb1ELb1EEENS1_19SingleTileSchedulerILb1ELb0ELb0ELi128EEEEEEEEEvNT_6ParamsE$_ZN4cute5tupleIJNS0_IJNS_1CILi2EEES2_EEENS0_IJNS1_ILi1EEEiEEEEEC2ERKS3_RKS5_:
[----:B------:R-:W-:Y:S02]  /*ada0*/  MOV R4, 0xadc0 ;  /* 0x0000adc000047802 */ /* 0x000fe40000000f00 */
[----:B------:R-:W-:Y:S05]  /*adb0*/  CALL.REL.NOINC `($_ZN7cutlass13device_kernelIN5flash19enable_sm80_to_sm89INS1_16FlashAttnBwdSm80INS1_25CollectiveMainloopBwdSm80ILi2ELi2EN4cute5tupleIJNS5_1CILi128EEES8_NS7_ILi64EEEEEENS_10bfloat16_tEfNS_4arch4Sm80ELb0ELb1ELb1ELb1ELb1ELb0ELb0ELb0ELi2ELi4ELi4ELi4ELb0EEENS1_24CollectiveEpilogueBwdGQAISA_fSD_Li256ELb1ELb1EEENS1_19SingleTileSchedulerILb1ELb0ELb0ELi128EEEEEEEEEvNT_6ParamsE$_ZN4cute3eso3ESOILb1ELb0EJNS_5tupleIJNS_1CILi2EEES4_EEENS2_IJNS3_ILi1EEEiEEEEEC2ERKS5_RKS7_) ;  /* 0xffffded000007944 */ /* 0x000fea0003c3ffff */
[----:B------:R-:W-:-:S04]  /*adc0*/  MOV R7, 0x0 ;  /* 0x0000000000077802 */ /* 0x000fc80000000f00 */
[----:B------:R-:W-:Y:S05]  /*add0*/  RET.REL.NODEC R6 `(_ZN7cutlass13device_kernelIN5flash19enable_sm80_to_sm89INS1_16FlashAttnBwdSm80INS1_25CollectiveMainloopBwdSm80ILi2ELi2EN4cute5tupleIJNS5_1CILi128EEES8_NS7_ILi64EEEEEENS_10bfloat16_tEfNS_4arch4Sm80ELb0ELb1ELb1ELb1ELb1ELb0ELb0ELb0ELi2ELi4ELi4ELi4ELb0EEENS1_24CollectiveEpilogueBwdGQAISA_fSD_Li256ELb1ELb1EEENS1_19SingleTileSchedulerILb1ELb0ELb0ELi128EEEEEEEEEvNT_6ParamsE) ;  /* 0xffff522006007950 */ /* 0x000fea0003c3ffff */
        .type           $_ZN7cutlass13device_kernelIN5flash19enable_sm80_to_sm89INS1_16FlashAttnBwdSm80INS1_25CollectiveMainloopBwdSm80ILi2ELi2EN4cute5tupleIJNS5_1CILi128EEES8_NS7_ILi64EEEEEENS_10bfloat16_tEfNS_4arch4Sm80ELb0ELb1ELb1ELb1ELb1ELb0ELb0ELb0ELi2ELi4ELi4ELi4ELb0EEENS1_24CollectiveEpilogueBwdGQAISA_fSD_Li256ELb1ELb1EEENS1_19SingleTileSchedulerILb1ELb0ELb0ELi128EEEEEEEEEvNT_6ParamsE$_ZN4cute5tupleIJNS0_IJNS_1CILi2EEES2_EEENS0_IJiNS1_ILi4096EEEEEEEEC2ERKS3_RKS5_,@function
        .size           $_ZN7cutlass13device_kernelIN5flash19enable_sm80_to_sm89INS1_16FlashAttnBwdSm80INS1_25CollectiveMainloopBwdSm80ILi2ELi2EN4cute5tupleIJNS5_1CILi128EEES8_NS7_ILi64EEEEEENS_10bfloat16_tEfNS_4arch4Sm80ELb0ELb1ELb1ELb1ELb1ELb0ELb0ELb0ELi2ELi4ELi4ELi4ELb0EEENS1_24CollectiveEpilogueBwdGQAISA_fSD_Li256ELb1ELb1EEENS1_19SingleTileSchedulerILb1ELb0ELb0ELi128EEEEEEEEEvNT_6ParamsE$_ZN4cute5tupleIJNS0_IJNS_1CILi2EEES2_EEENS0_IJiNS1_ILi4096EEEEEEEEC2ERKS3_RKS5_,($_ZN7cutlass13device_kernelIN5flash19enable_sm80_to_sm89INS1_16FlashAttnBwdSm80INS1_25CollectiveMainloopBwdSm80ILi2ELi2EN4cute5tupleIJNS5_1CILi128EEES8_NS7_ILi64EEEEEENS_10bfloat16_tEfNS_4arch4Sm80ELb0ELb1ELb1ELb1ELb1ELb0ELb0ELb0ELi2ELi4ELi4ELi4ELb0EEENS1_24CollectiveEpilogueBwdGQAISA_fSD_Li256ELb1ELb1EEENS1_19SingleTileSchedulerILb1ELb0ELb0ELi128EEEEEEEEEvNT_6ParamsE$_ZN4cute5tupleIJNS0_IJNS_1CILi2EEES2_EEENS0_IJiNS1_ILi512EEEEEEEEC2ERKS3_RKS5_ - $_ZN7cutlass13device_kernelIN5flash19enable_sm80_to_sm89INS1_16FlashAttnBwdSm80INS1_25CollectiveMainloopBwdSm80ILi2ELi2EN4cute5tupleIJNS5_1CILi128EEES8_NS7_ILi64EEEEEENS_10bfloat16_tEfNS_4arch4Sm80ELb0ELb1ELb1ELb1ELb1ELb0ELb0ELb0ELi2ELi4ELi4ELi4ELb0EEENS1_24CollectiveEpilogueBwdGQAISA_fSD_Li256ELb1ELb1EEENS1_19SingleTileSchedulerILb1ELb0ELb0ELi128EEEEEEEEEvNT_6ParamsE$_ZN4cute5tupleIJNS0_IJNS_1CILi2EEES2_EEENS0_IJiNS1_ILi4096EEEEEEEEC2ERKS3_RKS5_)
$_ZN7cutlass13device_kernelIN5flash19enable_sm80_to_sm89INS1_16FlashAttnBwdSm80INS1_25CollectiveMainloopBwdSm80ILi2ELi2EN4cute5tupleIJNS5_1CILi128EEES8_NS7_ILi64EEEEEENS_10bfloat16_tEfNS_4arch4Sm80ELb0ELb1ELb1ELb1ELb1ELb0ELb0ELb0ELi2ELi4ELi4ELi4ELb0EEENS1_24CollectiveEpilogueBwdGQAISA_fSD_Li256ELb1ELb1EEENS1_19SingleTileSchedulerILb1ELb0ELb0ELi128EEEEEEEEEvNT_6ParamsE$_ZN4cute5tupleIJNS0_IJNS_1CILi2EEES2_EEENS0_IJiNS1_ILi4096EEEEEEEEC2ERKS3_RKS5_:
[----:B------:R-:W-:Y:S02]  /*ade0*/  MOV R4, 0xae00 ;  /* 0x0000ae0000047802 */ /* 0x000fe40000000f00 */
[----:B------:R-:W-:Y:S05]  /*adf0*/  CALL.REL.NOINC `($_ZN7cutlass13device_kernelIN5flash19enable_sm80_to_sm89INS1_16FlashAttnBwdSm80INS1_25CollectiveMainloopBwdSm80ILi2ELi2EN4cute5tupleIJNS5_1CILi128EEES8_NS7_ILi64EEEEEENS_10bfloat16_tEfNS_4arch4Sm80ELb0ELb1ELb1ELb1ELb1ELb0ELb0ELb0ELi2ELi4ELi4ELi4ELb0EEENS1_24CollectiveEpilogueBwdGQAISA_fSD_Li256ELb1ELb1EEENS1_19SingleTileSchedulerILb1ELb0ELb0ELi128EEEEEEEEEvNT_6ParamsE$_ZN4cute3eso3ESOILb1ELb0EJNS_5tupleIJNS_1CILi2EEES4_EEENS2_IJiNS3_ILi4096EEEEEEEEC2ERKS5_RKS7_) ;  /* 0xffffded000007944 */ /* 0x000fea0003c3ffff */
[----:B------:R-:W-:-:S04]  /*ae00*/  MOV R7, 0x0 ;  /* 0x0000000000077802 */ /* 0x000fc80000000f00 */
[----:B------:R-:W-:Y:S05]  /*ae10*/  RET.REL.NODEC R6 `(_ZN7cutlass13device_kernelIN5flash19enable_sm80_to_sm89INS1_16FlashAttnBwdSm80INS1_25CollectiveMainloopBwdSm80ILi2ELi2EN4cute5tupleIJNS5_1CILi128EEES8_NS7_ILi64EEEEEENS_10bfloat16_tEfNS_4arch4Sm80ELb0ELb1ELb1ELb1ELb1ELb0ELb0ELb0ELi2ELi4ELi4ELi4ELb0EEENS1_24CollectiveEpilogueBwdGQAISA_fSD_Li256ELb1ELb1EEENS1_19SingleTileSchedulerILb1ELb0ELb0ELi128EEEEEEEEEvNT_6ParamsE) ;  /* 0xffff51e006007950 */ /* 0x000fea0003c3ffff */
        .type           $_ZN7cutlass13device_kernelIN5flash19enable_sm80_to_sm89INS1_16FlashAttnBwdSm80INS1_25CollectiveMainloopBwdSm80ILi2ELi2EN4cute5tupleIJNS5_1CILi128EEES8_NS7_ILi64EEEEEENS_10bfloat16_tEfNS_4arch4Sm80ELb0ELb1ELb1ELb1ELb1ELb0ELb0ELb0ELi2ELi4ELi4ELi4ELb0EEENS1_24CollectiveEpilogueBwdGQAISA_fSD_Li256ELb1ELb1EEENS1_19SingleTileSchedulerILb1ELb0ELb0ELi128EEEEEEEEEvNT_6ParamsE$_ZN4cute5tupleIJNS0_IJNS_1CILi2EEES2_EEENS0_IJiNS1_ILi512EEEEEEEEC2ERKS3_RKS5_,@function
        .size           $_ZN7cutlass13device_kernelIN5flash19enable_sm80_to_sm89INS1_16FlashAttnBwdSm80INS1_25CollectiveMainloopBwdSm80ILi2ELi2EN4cute5tupleIJNS5_1CILi128EEES8_NS7_ILi64EEEEEENS_10bfloat16_tEfNS_4arch4Sm80ELb0ELb1ELb1ELb1ELb1ELb0ELb0ELb0ELi2ELi4ELi4ELi4ELb0EEENS1_24CollectiveEpilogueBwdGQAISA_fSD_Li256ELb1ELb1EEENS1_19SingleTileSchedulerILb1ELb0ELb0ELi128EEEEEEEEEvNT_6ParamsE$_ZN4cute5tupleIJNS0_IJNS_1CILi2EEES2_EEENS0_IJiNS1_ILi512EEEEEEEEC2ERKS3_RKS5_,($_ZN7cutlass13device_kernelIN5flash19enable_sm80_to_sm89INS1_16FlashAttnBwdSm80INS1_25CollectiveMainloopBwdSm80ILi2ELi2EN4cute5tupleIJNS5_1CILi128EEES8_NS7_ILi64EEEEEENS_10bfloat16_tEfNS_4arch4Sm80ELb0ELb1ELb1ELb1ELb1ELb0ELb0ELb0ELi2ELi4ELi4ELi4ELb0EEENS1_24CollectiveEpilogueBwdGQAISA_fSD_Li256ELb1ELb1EEENS1_19SingleTileSchedulerILb1ELb0ELb0ELi128EEEEEEEEEvNT_6ParamsE$_ZN4cute5tupleIJNS0_IJNS_1CILi2EEES2_EEENS0_IJiiEEEEEC2ERKS3_RKS4_ - $_ZN7cutlass13device_kernelIN5flash19enable_sm80_to_sm89INS1_16FlashAttnBwdSm80INS1_25CollectiveMainloopBwdSm80ILi2ELi2EN4cute5tupleIJNS5_1CILi128EEES8_NS7_ILi64EEEEEENS_10bfloat16_tEfNS_4arch4Sm80ELb0ELb1ELb1ELb1ELb1ELb0ELb0ELb0ELi2ELi4ELi4ELi4ELb0EEENS1_24CollectiveEpilogueBwdGQAISA_fSD_Li256ELb1ELb1EEENS1_19SingleTileSchedulerILb1ELb0ELb0ELi128EEEEEEEEEvNT_6ParamsE$_ZN4cute5tupleIJNS0_IJNS_1CILi2EEES2_EEENS0_IJiNS1_ILi512EEEEEEEEC2ERKS3_RKS5_)
$_ZN7cutlass13device_kernelIN5flash19enable_sm80_to_sm89INS1_16FlashAttnBwdSm80INS1_25CollectiveMainloopBwdSm80ILi2ELi2EN4cute5tupleIJNS5_1CILi128EEES8_NS7_ILi64EEEEEENS_10bfloat16_tEfNS_4arch4Sm80ELb0ELb1ELb1ELb1ELb1ELb0ELb0ELb0ELi2ELi4ELi4ELi4ELb0EEENS1_24CollectiveEpilogueBwdGQAISA_fSD_Li256ELb1ELb1EEENS1_19SingleTileSchedulerILb1ELb0ELb0ELi128EEEEEEEEEvNT_6ParamsE$_ZN4cute5tupleIJNS0_IJNS_1CILi2EEES2_EEENS0_IJiNS1_ILi512EEEEEEEEC2ERKS3_RKS5_:
[----:B------:R-:W-:Y:S02]  /*ae20*/  MOV R4, 0xae40 ;  /* 0x0000ae4000047802 */ /* 0x000fe40000000f00 */
[----:B------:R-:W-:Y:S05]  /*ae30*/  CALL.REL.NOINC `($_ZN7cutlass13device_kernelIN5flash19enable_sm80_to_sm89INS1_16FlashAttnBwdSm80INS1_25CollectiveMainloopBwdSm80ILi2ELi2EN4cute5tupleIJNS5_1CILi128EEES8_NS7_ILi64EEEEEENS_10bfloat16_tEfNS_4arch4Sm80ELb0ELb1ELb1ELb1ELb1ELb0ELb0ELb0ELi2ELi4ELi4ELi4ELb0EEENS1_24CollectiveEpilogueBwdGQAISA_fSD_Li256ELb1ELb1EEENS1_19SingleTileSchedulerILb1ELb0ELb0ELi128EEEEEEEEEvNT_6ParamsE$_ZN4cute3eso3ESOILb1ELb0EJNS_5tupleIJNS_1CILi2EEES4_EEENS2_IJiNS3_ILi512EEEEEEEEC2ERKS5_RKS7_) ;  /* 0xffffded000007944 */ /* 0x000fea0003c3ffff */
[----:B------:R-:W-:-:S04]  /*ae40*/  MOV R7, 0x0 ;  /* 0x0000000000077802 */ /* 0x000fc80000000f00 */
[----:B------:R-:W-:Y:S05]  /*ae50*/  RET.REL.NODEC R6 `(_ZN7cutlass13device_kernelIN5flash19enable_sm80_to_sm89INS1_16FlashAttnBwdSm80INS1_25CollectiveMainloopBwdSm80ILi2ELi2EN4cute5tupleIJNS5_1CILi128EEES8_NS7_ILi64EEEEEENS_10bfloat16_tEfNS_4arch4Sm80ELb0ELb1ELb1ELb1ELb1ELb0ELb0ELb0ELi2ELi4ELi4ELi4ELb0EEENS1_24CollectiveEpilogueBwdGQAISA_fSD_Li256ELb1ELb1EEENS1_19SingleTileSchedulerILb1ELb0ELb0ELi128EEEEEEEEEvNT_6ParamsE) ;  /* 0xffff51a006007950 */ /* 0x000fea0003c3ffff */
        .type           $_ZN7cutlass13device_kernelIN5flash19enable_sm80_to_sm89INS1_16FlashAttnBwdSm80INS1_25CollectiveMainloopBwdSm80ILi2ELi2EN4cute5tupleIJNS5_1CILi128EEES8_NS7_ILi64EEEEEENS_10bfloat16_tEfNS_4arch4Sm80ELb0ELb1ELb1ELb1ELb1ELb0ELb0ELb0ELi2ELi4ELi4ELi4ELb0EEENS1_24CollectiveEpilogueBwdGQAISA_fSD_Li256ELb1ELb1EEENS1_19SingleTileSchedulerILb1ELb0ELb0ELi128EEEEEEEEEvNT_6ParamsE$_ZN4cute5tupleIJNS0_IJNS_1CILi2EEES2_EEENS0_IJiiEEEEEC2ERKS3_RKS4_,@function
        .size           $_ZN7cutlass13device_kernelIN5flash19enable_sm80_to_sm89INS1_16FlashAttnBwdSm80INS1_25CollectiveMainloopBwdSm80ILi2ELi2EN4cute5tupleIJNS5_1CILi128EEES8_NS7_ILi64EEEEEENS_10bfloat16_tEfNS_4arch4Sm80ELb0ELb1ELb1ELb1ELb1ELb0ELb0ELb0ELi2ELi4ELi4ELi4ELb0EEENS1_24CollectiveEpilogueBwdGQAISA_fSD_Li256ELb1ELb1EEENS1_19SingleTileSchedulerILb1ELb0ELb0ELi128EEEEEEEEEvNT_6ParamsE$_ZN4cute5tupleIJNS0_IJNS_1CILi2EEES2_EEENS0_IJiiEEEEEC2ERKS3_RKS4_,($_ZN7cutlass13device_kernelIN5flash19enable_sm80_to_sm89INS1_16FlashAttnBwdSm80INS1_25CollectiveMainloopBwdSm80ILi2ELi2EN4cute5tupleIJNS5_1CILi128EEES8_NS7_ILi64EEEEEENS_10bfloat16_tEfNS_4arch4Sm80ELb0ELb1ELb1ELb1ELb1ELb0ELb0ELb0ELi2ELi4ELi4ELi4ELb0EEENS1_24CollectiveEpilogueBwdGQAISA_fSD_Li256ELb1ELb1EEENS1_19SingleTileSchedulerILb1ELb0ELb0ELi128EEEEEEEEEvNT_6ParamsE$_ZN4cute5tupleIJNS0_IJNS_1CILi2EEES2_S2_EEENS0_IJNS1_ILi1EEENS1_ILi512EEEiEEEEEC2ERKS3_RKS6_ - $_ZN7cutlass13device_kernelIN5flash19enable_sm80_to_sm89INS1_16FlashAttnBwdSm80INS1_25CollectiveMainloopBwdSm80ILi2ELi2EN4cute5tupleIJNS5_1CILi128EEES8_NS7_ILi64EEEEEENS_10bfloat16_tEfNS_4arch4Sm80ELb0ELb1ELb1ELb1ELb1ELb0ELb0ELb0ELi2ELi4ELi4ELi4ELb0EEENS1_24CollectiveEpilogueBwdGQAISA_fSD_Li256ELb1ELb1EEENS1_19SingleTileSchedulerILb1ELb0ELb0ELi128EEEEEEEEEvNT_6ParamsE$_ZN4cute5tupleIJNS0_IJNS_1CILi2EEES2_EEENS0_IJiiEEEEEC2ERKS3_RKS4_)
$_ZN7cutlass13device_kernelIN5flash19enable_sm80_to_sm89INS1_16FlashAttnBwdSm80INS1_25CollectiveMainloopBwdSm80ILi2ELi2EN4cute5tupleIJNS5_1CILi128EEES8_NS7_ILi64EEEEEENS_10bfloat16_tEfNS_4arch4Sm80ELb0ELb1ELb1ELb1ELb1ELb0ELb0ELb0ELi2ELi4ELi4ELi4ELb0EEENS1_24CollectiveEpilogueBwdGQAISA_fSD_Li256ELb1ELb1EEENS1_19SingleTileSchedulerILb1ELb0ELb0ELi128EEEEEEEEEvNT_6ParamsE$_ZN4cute5tupleIJNS0_IJNS_1CILi2EEES2_EEENS0_IJiiEEEEEC2ERKS3_RKS4_:
[----:B------:R-:W-:Y:S02]  /*ae60*/  MOV R4, 0xae80 ;  /* 0x0000ae8000047802 */ /* 0x000fe40000000f00 */
[----:B------:R-:W-:Y:S05]  /*ae70*/  CALL.REL.NOINC `($_ZN7cutlass13device_kernelIN5flash19enable_sm80_to_sm89INS1_16FlashAttnBwdSm80INS1_25CollectiveMainloopBwdSm80ILi2ELi2EN4cute5tupleIJNS5_1CILi128EEES8_NS7_ILi64EEEEEENS_10bfloat16_tEfNS_4arch4Sm80ELb0ELb1ELb1ELb1ELb1ELb0ELb0ELb0ELi2ELi4ELi4ELi4ELb0EEENS1_24CollectiveEpilogueBwdGQAISA_fSD_Li256ELb1ELb1EEENS1_19SingleTileSchedulerILb1ELb0ELb0ELi128EEEEEEEEEvNT_6ParamsE$_ZN4cute3eso3ESOILb1ELb0EJNS_5tupleIJNS_1CILi2EEES4_EEENS2_IJiiEEEEEC2ERKS5_RKS6_) ;  /* 0xffffded000007944 */ /* 0x000fea0003c3ffff */
[----:B-1----:R-:W-:Y:S02]  /*ae80*/  MOV R2, R6 ;  /* 0x0000000600027202 */ /* 0x002fe40000000f00 */
[----:B------:R-:W-:-:S04]  /*ae90*/  MOV R3, 0x0 ;  /* 0x0000000000037802 */ /* 0x000fc80000000f00 */
[----:B------:R-:W-:Y:S05]  /*aea0*/  RET.REL.NODEC R2 `(_ZN7cutlass13device_kernelIN5flash19enable_sm80_to_sm89INS1_16FlashAttnBwdSm80INS1_25CollectiveMainloopBwdSm80ILi2ELi2EN4cute5tupleIJNS5_1CILi128EEES8_NS7_ILi64EEEEEENS_10bfloat16_tEfNS_4arch4Sm80ELb0ELb1ELb1ELb1ELb1ELb0ELb0ELb0ELi2ELi4ELi4ELi4ELb0EEENS1_24CollectiveEpilogueBwdGQAISA_fSD_Li256ELb1ELb1EEENS1_19SingleTileSchedulerILb1ELb0ELb0ELi128EEEEEEEEEvNT_6ParamsE) ;  /* 0xffff515002007950 */ /* 0x000fea0003c3ffff */
        .type           $_ZN7cutlass13device_kernelIN5flash19enable_sm80_to_sm89INS1_16FlashAttnBwdSm80INS1_25CollectiveMainloopBwdSm80ILi2ELi2EN4cute5tupleIJNS5_1CILi128EEES8_NS7_ILi64EEEEEENS_10bfloat16_tEfNS_4arch4Sm80ELb0ELb1ELb1ELb1ELb1ELb0ELb0ELb0ELi2ELi4ELi4ELi4ELb0EEENS1_24CollectiveEpilogueBwdGQAISA_fSD_Li256ELb1ELb1EEENS1_19SingleTileSchedulerILb1ELb0ELb0ELi128EEEEEEEEEvNT_6ParamsE$_ZN4cute5tupleIJNS0_IJNS_1CILi2EEES2_S2_EEENS0_IJNS1_ILi1EEENS1_ILi512EEEiEEEEEC2ERKS3_RKS6_,@function
        .size           $_ZN7cutlass13device_kernelIN5flash19enable_sm80_to_sm89INS1_16FlashAttnBwdSm80INS1_25CollectiveMainloopBwdSm80ILi2ELi2EN4cute5tupleIJNS5_1CILi128EEES8_NS7_ILi64EEEEEENS_10bfloat16_tEfNS_4arch4Sm80ELb0ELb1ELb1ELb1ELb1ELb0ELb0ELb0ELi2ELi4ELi4ELi4ELb0EEENS1_24CollectiveEpilogueBwdGQAISA_fSD_Li256ELb1ELb1EEENS1_19SingleTileSchedulerILb1ELb0ELb0ELi128EEEEEEEEEvNT_6ParamsE$_ZN4cute5tupleIJNS0_IJNS_1CILi2EEES2_S2_EEENS0_IJNS1_ILi1EEENS1_ILi512EEEiEEEEEC2ERKS3_RKS6_,($_ZN7cutlass13device_kernelIN5flash19enable_sm80_to_sm89INS1_16FlashAttnBwdSm80INS1_25CollectiveMainloopBwdSm80ILi2ELi2EN4cute5tupleIJNS5_1CILi128EEES8_NS7_ILi64EEEEEENS_10bfloat16_tEfNS_4arch4Sm80ELb0ELb1ELb1ELb1ELb1ELb0ELb0ELb0ELi2ELi4ELi4ELi4ELb0EEENS1_24CollectiveEpilogueBwdGQAISA_fSD_Li256ELb1ELb1EEENS1_19SingleTileSchedulerILb1ELb0ELb0ELi128EEEEEEEEEvNT_6ParamsE$_ZN4cute5tupleIJNS0_IJNS_1CILi8EEENS0_IJNS1_ILi2EEES3_S3_EEENS1_ILi1EEES4_S5_EEENS0_IJS5_NS0_IJS2_iiEEENS1_ILi64EEENS0_IJiNS1_ILi144EEENS1_ILi288EEEEEENS1_ILi512EEEEEEEEC2ERKS6_RKSD_ - $_ZN7cutlass13device_kernelIN5flash19enable_sm80_to_sm89INS1_16FlashAttnBwdSm80INS1_25CollectiveMainloopBwdSm80ILi2ELi2EN4cute5tupleIJNS5_1CILi128EEES8_NS7_ILi64EEEEEENS_10bfloat16_tEfNS_4arch4Sm80ELb0ELb1ELb1ELb1ELb1ELb0ELb0ELb0ELi2ELi4ELi4ELi4ELb0EEENS1_24CollectiveEpilogueBwdGQAISA_fSD_Li256ELb1ELb1EEENS1_19SingleTileSchedulerILb1ELb0ELb0ELi128EEEEEEEEEvNT_6ParamsE$_ZN4cute5tupleIJNS0_IJNS_1CILi2EEES2_S2_EEENS0_IJNS1_ILi1EEENS1_ILi512EEEiEEEEEC2ERKS3_RKS6_)
$_ZN7cutlass13device_kernelIN5flash19enable_sm80_to_sm89INS1_16FlashAttnBwdSm80INS1_25CollectiveMainloopBwdSm80ILi2ELi2EN4cute5tupleIJNS5_1CILi128EEES8_NS7_ILi64EEEEEENS_10bfloat16_tEfNS_4arch4Sm80ELb0ELb1ELb1ELb1ELb1ELb0ELb0ELb0ELi2ELi4ELi4ELi4ELb0EEENS1_24CollectiveEpilogueBwdGQAISA_fSD_Li256ELb1ELb1EEENS1_19SingleTileSchedulerILb1ELb0ELb0ELi128EEEEEEEEEvNT_6ParamsE$_ZN4cute5tupleIJNS0_IJNS_1CILi2EEES2_S2_EEENS0_IJNS1_ILi1EEENS1_ILi512EEEiEEEEEC2ERKS3_RKS6_:
[----:B------:R-:W-:Y:S02]  /*aeb0*/  MOV R4, 0xaed0 ;  /* 0x0000aed000047802 */ /* 0x000fe40000000f00 */
[----:B------:R-:W-:Y:S05]  /*aec0*/  CALL.REL.NOINC `($_ZN7cutlass13device_kernelIN5flash19enable_sm80_to_sm89INS1_16FlashAttnBwdSm80INS1_25CollectiveMainloopBwdSm80ILi2ELi2EN4cute5tupleIJNS5_1CILi128EEES8_NS7_ILi64EEEEEENS_10bfloat16_tEfNS_4arch4Sm80ELb0ELb1ELb1ELb1ELb1ELb0ELb0ELb0ELi2ELi4ELi4ELi4ELb0EEENS1_24CollectiveEpilogueBwdGQAISA_fSD_Li256ELb1ELb1EEENS1_19SingleTileSchedulerILb1ELb0ELb0ELi128EEEEEEEEEvNT_6ParamsE$_ZN4cute3eso3ESOILb1ELb0EJNS_5tupleIJNS_1CILi2EEES4_S4_EEENS2_IJNS3_ILi1EEENS3_ILi512EEEiEEEEEC2ERKS5_RKS8_) ;  /* 0xffffdf3000007944 */ /* 0x000fea0003c3ffff */
[----:B------:R-:W-:-:S04]  /*aed0*/  MOV R7, 0x0 ;  /* 0x0000000000077802 */ /* 0x000fc80000000f00 */
[----:B------:R-:W-:Y:S05]  /*aee0*/  RET.REL.NODEC R6 `(_ZN7cutlass13device_kernelIN5flash19enable_sm80_to_sm89INS1_16FlashAttnBwdSm80INS1_25CollectiveMainloopBwdSm80ILi2ELi2EN4cute5tupleIJNS5_1CILi128EEES8_NS7_ILi64EEEEEENS_10bfloat16_tEfNS_4arch4Sm80ELb0ELb1ELb1ELb1ELb1ELb0ELb0ELb0ELi2ELi4ELi4ELi4ELb0EEENS1_24CollectiveEpilogueBwdGQAISA_fSD_Li256ELb1ELb1EEENS1_19SingleTileSchedulerILb1ELb0ELb0ELi128EEEEEEEEEvNT_6ParamsE) ;  /* 0xffff511006007950 */ /* 0x000fea0003c3ffff */
        .type           $_ZN7cutlass13device_kernelIN5flash19enable_sm80_to_sm89INS1_16FlashAttnBwdSm80INS1_25CollectiveMainloopBwdSm80ILi2ELi2EN4cute5tupleIJNS5_1CILi128EEES8_NS7_ILi64EEEEEENS_10bfloat16_tEfNS_4arch4Sm80ELb0ELb1ELb1ELb1ELb1ELb0ELb0ELb0ELi2ELi4ELi4ELi4ELb0EEENS1_24CollectiveEpilogueBwdGQAISA_fSD_Li256ELb1ELb1EEENS1_19SingleTileSchedulerILb1ELb0ELb0ELi128EEEEEEEEEvNT_6ParamsE$_ZN4cute5tupleIJNS0_IJNS_1CILi8EEENS0_IJNS1_ILi2EEES3_S3_EEENS1_ILi1EEES4_S5_EEENS0_IJS5_NS0_IJS2_iiEEENS1_ILi64EEENS0_IJiNS1_ILi144EEENS1_ILi288EEEEEENS1_ILi512EEEEEEEEC2ERKS6_RKSD_,@function
        .size           $_ZN7cutlass13device_kernelIN5flash19enable_sm80_to_sm89INS1_16FlashAttnBwdSm80INS1_25CollectiveMainloopBwdSm80ILi2ELi2EN4cute5tupleIJNS5_1CILi128EEES8_NS7_ILi64EEEEEENS_10bfloat16_tEfNS_4arch4Sm80ELb0ELb1ELb1ELb1ELb1ELb0ELb0ELb0ELi2ELi4ELi4ELi4ELb0EEENS1_24CollectiveEpilogueBwdGQAISA_fSD_Li256ELb1ELb1EEENS1_19SingleTileSchedulerILb1ELb0ELb0ELi128EEEEEEEEEvNT_6ParamsE$_ZN4cute5tupleIJNS0_IJNS_1CILi8EEENS0_IJNS1_ILi2EEES3_S3_EEENS1_ILi1EEES4_S5_EEENS0_IJS5_NS0_IJS2_iiEEENS1_ILi64EEENS0_IJiNS1_ILi144EEENS1_ILi288EEEEEENS1_ILi512EEEEEEEEC2ERKS6_RKSD_,($_ZN7cutlass13device_kernelIN5flash19enable_sm80_to_sm89INS1_16FlashAttnBwdSm80INS1_25CollectiveMainloopBwdSm80ILi2ELi2EN4cute5tupleIJNS5_1CILi128EEES8_NS7_ILi64EEEEEENS_10bfloat16_tEfNS_4arch4Sm80ELb0ELb1ELb1ELb1ELb1ELb0ELb0ELb0ELi2ELi4ELi4ELi4ELb0EEENS1_24CollectiveEpilogueBwdGQAISA_fSD_Li256ELb1ELb1EEENS1_19SingleTileSchedulerILb1ELb0ELb0ELi128EEEEEEEEEvNT_6ParamsE$_ZN4cute5tupleIJNS0_IJNS_1CILi8EEENS0_IJNS1_ILi2EEES3_S3_EEENS1_ILi1EEES4_S5_EEENS0_IJS5_NS0_IJiiiEEENS1_ILi64EEENS0_IJNS1_ILi72EEENS1_ILi144EEENS1_ILi288EEEEEENS1_ILi512EEEEEEEEC2ERKS6_RKSE_ - $_ZN7cutlass13device_kernelIN5flash19enable_sm80_to_sm89INS1_16FlashAttnBwdSm80INS1_25CollectiveMainloopBwdSm80ILi2ELi2EN4cute5tupleIJNS5_1CILi128EEES8_NS7_ILi64EEEEEENS_10bfloat16_tEfNS_4arch4Sm80ELb0ELb1ELb1ELb1ELb1ELb0ELb0ELb0ELi2ELi4ELi4ELi4ELb0EEENS1_24CollectiveEpilogueBwdGQAISA_fSD_Li256ELb1ELb1EEENS1_19SingleTileSchedulerILb1ELb0ELb0ELi128EEEEEEEEEvNT_6ParamsE$_ZN4cute5tupleIJNS0_IJNS_1CILi8EEENS0_IJNS1_ILi2EEES3_S3_EEENS1_ILi1EEES4_S5_EEENS0_IJS5_NS0_IJS2_iiEEENS1_ILi64EEENS0_IJiNS1_ILi144EEENS1_ILi288EEEEEENS1_ILi512EEEEEEEEC2ERKS6_RKSD_)
$_ZN7cutlass13device_kernelIN5flash19enable_sm80_to_sm89INS1_16FlashAttnBwdSm80INS1_25CollectiveMainloopBwdSm80ILi2ELi2EN4cute5tupleIJNS5_1CILi128EEES8_NS7_ILi64EEEEEENS_10bfloat16_tEfNS_4arch4Sm80ELb0ELb1ELb1ELb1ELb1ELb0ELb0ELb0ELi2ELi4ELi4ELi4ELb0EEENS1_24CollectiveEpilogueBwdGQAISA_fSD_Li256ELb1ELb1EEENS1_19SingleTileSchedulerILb1ELb0ELb0ELi128EEEEEEEEEvNT_6ParamsE$_ZN4cute5tupleIJNS0_IJNS_1CILi8EEENS0_IJNS1_ILi2EEES3_S3_EEENS1_ILi1EEES4_S5_EEENS0_IJS5_NS0_IJS2_iiEEENS1_ILi64EEENS0_IJiNS1_ILi144EEENS1_ILi288EEEEEENS1_ILi512EEEEEEEEC2ERKS6_RKSD_:
[----:B------:R-:W-:Y:S02]  /*aef0*/  MOV R8, 0xaf10 ;  /* 0x0000af1000087802 */ /* 0x000fe40000000f00 */
[----:B------:R-:W-:Y:S05]  /*af00*/  CALL.REL.NOINC `($_ZN7cutlass13device_kernelIN5flash19enable_sm80_to_sm89INS1_16FlashAttnBwdSm80INS1_25CollectiveMainloopBwdSm80ILi2ELi2EN4cute5tupleIJNS5_1CILi128EEES8_NS7_ILi64EEEEEENS_10bfloat16_tEfNS_4arch4Sm80ELb0ELb1ELb1ELb1ELb1ELb0ELb0ELb0ELi2ELi4ELi4ELi4ELb0EEENS1_24CollectiveEpilogueBwdGQAISA_fSD_Li256ELb1ELb1EEENS1_19SingleTileSchedulerILb1ELb0ELb0ELi128EEEEEEEEEvNT_6ParamsE$_ZN4cute3eso3ESOILb1ELb0EJNS_5tupleIJNS_1CILi8EEENS2_IJNS3_ILi2EEES5_S5_EEENS3_ILi1EEES6_S7_EEENS2_IJS7_NS2_IJS4_iiEEENS3_ILi64EEENS2_IJiNS3_ILi144EEENS3_ILi288EEEEEENS3_ILi512EEEEEEEEC2ERKS8_RKSF_) ;  /* 0xffffdf3000007944 */ /* 0x000fea0003c3ffff */
[----:B------:R-:W-:-:S04]  /*af10*/  MOV R7, 0x0 ;  /* 0x0000000000077802 */ /* 0x000fc80000000f00 */
[----:B------:R-:W-:Y:S05]  /*af20*/  RET.REL.NODEC R6 `(_ZN7cutlass13device_kernelIN5flash19enable_sm80_to_sm89INS1_16FlashAttnBwdSm80INS1_25CollectiveMainloopBwdSm80ILi2ELi2EN4cute5tupleIJNS5_1CILi128EEES8_NS7_ILi64EEEEEENS_10bfloat16_tEfNS_4arch4Sm80ELb0ELb1ELb1ELb1ELb1ELb0ELb0ELb0ELi2ELi4ELi4ELi4ELb0EEENS1_24CollectiveEpilogueBwdGQAISA_fSD_Li256ELb1ELb1EEENS1_19SingleTileSchedulerILb1ELb0ELb0ELi128EEEEEEEEEvNT_6ParamsE) ;  /* 0xffff50d006007950 */ /* 0x000fea0003c3ffff */
        .type           $_ZN7cutlass13device_kernelIN5flash19enable_sm80_to_sm89INS1_16FlashAttnBwdSm80INS1_25CollectiveMainloopBwdSm80ILi2ELi2EN4cute5tupleIJNS5_1CILi128EEES8_NS7_ILi64EEEEEENS_10bfloat16_tEfNS_4arch4Sm80ELb0ELb1ELb1ELb1ELb1ELb0ELb0ELb0ELi2ELi4ELi4ELi4ELb0EEENS1_24CollectiveEpilogueBwdGQAISA_fSD_Li256ELb1ELb1EEENS1_19SingleTileSchedulerILb1ELb0ELb0ELi128EEEEEEEEEvNT_6ParamsE$_ZN4cute5tupleIJNS0_IJNS_1CILi8EEENS0_IJNS1_ILi2EEES3_S3_EEENS1_ILi1EEES4_S5_EEENS0_IJS5_NS0_IJiiiEEENS1_ILi64EEENS0_IJNS1_ILi72EEENS1_ILi144EEENS1_ILi288EEEEEENS1_ILi512EEEEEEEEC2ERKS6_RKSE_,@function
        .size           $_ZN7cutlass13device_kernelIN5flash19enable_sm80_to_sm89INS1_16FlashAttnBwdSm80INS1_25CollectiveMainloopBwdSm80ILi2ELi2EN4cute5tupleIJNS5_1CILi128EEES8_NS7_ILi64EEEEEENS_10bfloat16_tEfNS_4arch4Sm80ELb0ELb1ELb1ELb1ELb1ELb0ELb0ELb0ELi2ELi4ELi4ELi4ELb0EEENS1_24CollectiveEpilogueBwdGQAISA_fSD_Li256ELb1ELb1EEENS1_19SingleTileSchedulerILb1ELb0ELb0ELi128EEEEEEEEEvNT_6ParamsE$_ZN4cute5tupleIJNS0_IJNS_1CILi8EEENS0_IJNS1_ILi2EEES3_S3_EEENS1_ILi1EEES4_S5_EEENS0_IJS5_NS0_IJiiiEEENS1_ILi64EEENS0_IJNS1_ILi72EEENS1_ILi144EEENS1_ILi288EEEEEENS1_ILi512EEEEEEEEC2ERKS6_RKSE_,($_ZN7cutlass13device_kernelIN5flash19enable_sm80_to_sm89INS1_16FlashAttnBwdSm80INS1_25CollectiveMainloopBwdSm80ILi2ELi2EN4cute5tupleIJNS5_1CILi128EEES8_NS7_ILi64EEEEEENS_10bfloat16_tEfNS_4arch4Sm80ELb0ELb1ELb1ELb1ELb1ELb0ELb0ELb0ELi2ELi4ELi4ELi4ELb0EEENS1_24CollectiveEpilogueBwdGQAISA_fSD_Li256ELb1ELb1EEENS1_19SingleTileSchedulerILb1ELb0ELb0ELi128EEEEEEEEEvNT_6ParamsE$_ZN4cute5tupleIJNS0_IJNS_1CILi8EEENS1_ILi2EEES3_S3_S2_S3_EEENS0_IJNS1_ILi1EEEiiiNS1_ILi72EEENS1_ILi512EEEEEEEEC2ERKS4_RKS8_ - $_ZN7cutlass13device_kernelIN5flash19enable_sm80_to_sm89INS1_16FlashAttnBwdSm80INS1_25CollectiveMainloopBwdSm80ILi2ELi2EN4cute5tupleIJNS5_1CILi128EEES8_NS7_ILi64EEEEEENS_10bfloat16_tEfNS_4arch4Sm80ELb0ELb1ELb1ELb1ELb1ELb0ELb0ELb0ELi2ELi4ELi4ELi4ELb0EEENS1_24CollectiveEpilogueBwdGQAISA_fSD_Li256ELb1ELb1EEENS1_19SingleTileSchedulerILb1ELb0ELb0ELi128EEEEEEEEEvNT_6ParamsE$_ZN4cute5tupleIJNS0_IJNS_1CILi8EEENS0_IJNS1_ILi2EEES3_S3_EEENS1_ILi1EEES4_S5_EEENS0_IJS5_NS0_IJiiiEEENS1_ILi64EEENS0_IJNS1_ILi72EEENS1_ILi144EEENS1_ILi288EEEEEENS1_ILi512EEEEEEEEC2ERKS6_RKSE_)
$_ZN7cutlass13device_kernelIN5flash19enable_sm80_to_sm89INS1_16FlashAttnBwdSm80INS1_25CollectiveMainloopBwdSm80ILi2ELi2EN4cute5tupleIJNS5_1CILi128EEES8_NS7_ILi64EEEEEENS_10bfloat16_tEfNS_4arch4Sm80ELb0ELb1ELb1ELb1ELb1ELb0ELb0ELb0ELi2ELi4ELi4ELi4ELb0EEENS1_24CollectiveEpilogueBwdGQAISA_fSD_Li256ELb1ELb1EEENS1_19SingleTileSchedulerILb1ELb0ELb0ELi128EEEEEEEEEvNT_6ParamsE$_ZN4cute5tupleIJNS0_IJNS_1CILi8EEENS0_IJNS1_ILi2EEES3_S3_EEENS1_ILi1EEES4_S5_EEENS0_IJS5_NS0_IJiiiEEENS1_ILi64EEENS0_IJNS1_ILi72EEENS1_ILi144EEENS1_ILi288EEEEEENS1_ILi512EEEEEEEEC2ERKS6_RKSE_:
[----:B------:R-:W-:Y:S02]  /*af30*/  MOV R8, 0xaf50 ;  /* 0x0000af5000087802 */ /* 0x000fe40000000f00 */
[----:B------:R-:W-:Y:S05]  /*af40*/  CALL.REL.NOINC `($_ZN7cutlass13device_kernelIN5flash19enable_sm80_to_sm89INS1_16FlashAttnBwdSm80INS1_25CollectiveMainloopBwdSm80ILi2ELi2EN4cute5tupleIJNS5_1CILi128EEES8_NS7_ILi64EEEEEENS_10bfloat16_tEfNS_4arch4Sm80ELb0ELb1ELb1ELb1ELb1ELb0ELb0ELb0ELi2ELi4ELi4ELi4ELb0EEENS1_24CollectiveEpilogueBwdGQAISA_fSD_Li256ELb1ELb1EEENS1_19SingleTileSchedulerILb1ELb0ELb0ELi128EEEEEEEEEvNT_6ParamsE$_ZN4cute3eso3ESOILb1ELb0EJNS_5tupleIJNS_1CILi8EEENS2_IJNS3_ILi2EEES5_S5_EEENS3_ILi1EEES6_S7_EEENS2_IJS7_NS2_IJiiiEEENS3_ILi64EEENS2_IJNS3_ILi72EEENS3_ILi144EEENS3_ILi288EEEEEENS3_ILi512EEEEEEEEC2ERKS8_RKSG_) ;  /* 0xffffdf6000007944 */ /* 0x000fea0003c3ffff */
[----:B------:R-:W-:-:S04]  /*af50*/  MOV R7, 0x0 ;  /* 0x0000000000077802 */ /* 0x000fc80000000f00 */
[----:B------:R-:W-:Y:S05]  /*af60*/  RET.REL.NODEC R6 `(_ZN7cutlass13device_kernelIN5flash19enable_sm80_to_sm89INS1_16FlashAttnBwdSm80INS1_25CollectiveMainloopBwdSm80ILi2ELi2EN4cute5tupleIJNS5_1CILi128EEES8_NS7_ILi64EEEEEENS_10bfloat16_tEfNS_4arch4Sm80ELb0ELb1ELb1ELb1ELb1ELb0ELb0ELb0ELi2ELi4ELi4ELi4ELb0EEENS1_24CollectiveEpilogueBwdGQAISA_fSD_Li256ELb1ELb1EEENS1_19SingleTileSchedulerILb1ELb0ELb0ELi128EEEEEEEEEvNT_6ParamsE) ;  /* 0xffff509006007950 */ /* 0x000fea0003c3ffff */
        .type           $_ZN7cutlass13device_kernelIN5flash19enable_sm80_to_sm89INS1_16FlashAttnBwdSm80INS1_25CollectiveMainloopBwdSm80ILi2ELi2EN4cute5tupleIJNS5_1CILi128EEES8_NS7_ILi64EEEEEENS_10bfloat16_tEfNS_4arch4Sm80ELb0ELb1ELb1ELb1ELb1ELb0ELb0ELb0ELi2ELi4ELi4ELi4ELb0EEENS1_24CollectiveEpilogueBwdGQAISA_fSD_Li256ELb1ELb1EEENS1_19SingleTileSchedulerILb1ELb0ELb0ELi128EEEEEEEEEvNT_6ParamsE$_ZN4cute5tupleIJNS0_IJNS_1CILi8EEENS1_ILi2EEES3_S3_S2_S3_EEENS0_IJNS1_ILi1EEEiiiNS1_ILi72EEENS1_ILi512EEEEEEEEC2ERKS4_RKS8_,@function
        .size           $_ZN7cutlass13device_kernelIN5flash19enable_sm80_to_sm89INS1_16FlashAttnBwdSm80INS1_25CollectiveMainloopBwdSm80ILi2ELi2EN4cute5tupleIJNS5_1CILi128EEES8_NS7_ILi64EEEEEENS_10bfloat16_tEfNS_4arch4Sm80ELb0ELb1ELb1ELb1ELb1ELb0ELb0ELb0ELi2ELi4ELi4ELi4ELb0EEENS1_24CollectiveEpilogueBwdGQAISA_fSD_Li256ELb1ELb1EEENS1_19SingleTileSchedulerILb1ELb0ELb0ELi128EEEEEEEEEvNT_6ParamsE$_ZN4cute5tupleIJNS0_IJNS_1CILi8EEENS1_ILi2EEES3_S3_S2_S3_EEENS0_IJNS1_ILi1EEEiiiNS1_ILi72EEENS1_ILi512EEEEEEEEC2ERKS4_RKS8_,($_ZN7cutlass13device_kernelIN5flash19enable_sm80_to_sm89INS1_16FlashAttnBwdSm80INS1_25CollectiveMainloopBwdSm80ILi2ELi2EN4cute5tupleIJNS5_1CILi128EEES8_NS7_ILi64EEEEEENS_10bfloat16_tEfNS_4arch4Sm80ELb0ELb1ELb1ELb1ELb1ELb0ELb0ELb0ELi2ELi4ELi4ELi4ELb0EEENS1_24CollectiveEpilogueBwdGQAISA_fSD_Li256ELb1ELb1EEENS1_19SingleTileSchedulerILb1ELb0ELb0ELi128EEEEEEEEEvNT_6ParamsE$_ZN4cute5tupleIJNS_1CILi0EEEiEEC2ERKS2_RKi - $_ZN7cutlass13device_kernelIN5flash19enable_sm80_to_sm89INS1_16FlashAttnBwdSm80INS1_25CollectiveMainloopBwdSm80ILi2ELi2EN4cute5tupleIJNS5_1CILi128EEES8_NS7_ILi64EEEEEENS_10bfloat16_tEfNS_4arch4Sm80ELb0ELb1ELb1ELb1ELb1ELb0ELb0ELb0ELi2ELi4ELi4ELi4ELb0EEENS1_24CollectiveEpilogueBwdGQAISA_fSD_Li256ELb1ELb1EEENS1_19SingleTileSchedulerILb1ELb0ELb0ELi128EEEEEEEEEvNT_6ParamsE$_ZN4cute5tupleIJNS0_IJNS_1CILi8EEENS1_ILi2EEES3_S3_S2_S3_EEENS0_IJNS1_ILi1EEEiiiNS1_ILi72EEENS1_ILi512EEEEEEEEC2ERKS4_RKS8_)
$_ZN7cutlass13device_kernelIN5flash19enable_sm80_to_sm89INS1_16FlashAttnBwdSm80INS1_25CollectiveMainloopBwdSm80ILi2ELi2EN4cute5tupleIJNS5_1CILi128EEES8_NS7_ILi64EEEEEENS_10bfloat16_tEfNS_4arch4Sm80ELb0ELb1ELb1ELb1ELb1ELb0ELb0ELb0ELi2ELi4ELi4ELi4ELb0EEENS1_24CollectiveEpilogueBwdGQAISA_fSD_Li256ELb1ELb1EEENS1_19SingleTileSchedulerILb1ELb0ELb0ELi128EEEEEEEEEvNT_6ParamsE$_ZN4cute5tupleIJNS0_IJNS_1CILi8EEENS1_ILi2EEES3_S3_S2_S3_EEENS0_IJNS1_ILi1EEEiiiNS1_ILi72EEENS1_ILi512EEEEEEEEC2ERKS4_RKS8_:
[----:B------:R-:W-:Y:S02]  /*af70*/  MOV R8, 0xaf90 ;  /* 0x0000af9000087802 */ /* 0x000fe40000000f00 */
[----:B------:R-:W-:Y:S05]  /*af80*/  CALL.REL.NOINC `($_ZN7cutlass13device_kernelIN5flash19enable_sm80_to_sm89INS1_16FlashAttnBwdSm80INS1_25CollectiveMainloopBwdSm80ILi2ELi2EN4cute5tupleIJNS5_1CILi128EEES8_NS7_ILi64EEEEEENS_10bfloat16_tEfNS_4arch4Sm80ELb0ELb1ELb1ELb1ELb1ELb0ELb0ELb0ELi2ELi4ELi4ELi4ELb0EEENS1_24CollectiveEpilogueBwdGQAISA_fSD_Li256ELb1ELb1EEENS1_19SingleTileSchedulerILb1ELb0ELb0ELi128EEEEEEEEEvNT_6ParamsE$_ZN4cute3eso3ESOILb1ELb0EJNS_5tupleIJNS_1CILi8EEENS3_ILi2EEES5_S5_S4_S5_EEENS2_IJNS3_ILi1EEEiiiNS3_ILi72EEENS3_ILi512EEEEEEEEC2ERKS6_RKSA_) ;  /* 0xffffdf9000007944 */ /* 0x000fea0003c3ffff */
[----:B------:R-:W-:-:S04]  /*af90*/  MOV R7, 0x0 ;  /* 0x0000000000077802 */ /* 0x000fc80000000f00 */
[----:B------:R-:W-:Y:S05]  /*afa0*/  RET.REL.NODEC R6 `(_ZN7cutlass13device_kernelIN5flash19enable_sm80_to_sm89INS1_16FlashAttnBwdSm80INS1_25CollectiveMainloopBwdSm80ILi2ELi2EN4cute5tupleIJNS5_1CILi128EEES8_NS7_ILi64EEEEEENS_10bfloat16_tEfNS_4arch4Sm80ELb0ELb1ELb1ELb1ELb1ELb0ELb0ELb0ELi2ELi4ELi4ELi4ELb0EEENS1_24CollectiveEpilogueBwdGQAISA_fSD_Li256ELb1ELb1EEENS1_19SingleTileSchedulerILb1ELb0ELb0ELi128EEEEEEEEEvNT_6ParamsE) ;  /* 0xffff505006007950 */ /* 0x000fea0003c3ffff */
        .type           $_ZN7cutlass13device_kernelIN5flash19enable_sm80_to_sm89INS1_16FlashAttnBwdSm80INS1_25CollectiveMainloopBwdSm80ILi2ELi2EN4cute5tupleIJNS5_1CILi128EEES8_NS7_ILi64EEEEEENS_10bfloat16_tEfNS_4arch4Sm80ELb0ELb1ELb1ELb1ELb1ELb0ELb0ELb0ELi2ELi4ELi4ELi4ELb0EEENS1_24CollectiveEpilogueBwdGQAISA_fSD_Li256ELb1ELb1EEENS1_19SingleTileSchedulerILb1ELb0ELb0ELi128EEEEEEEEEvNT_6ParamsE$_ZN4cute5tupleIJNS_1CILi0EEEiEEC2ERKS2_RKi,@function
        .size           $_ZN7cutlass13device_kernelIN5flash19enable_sm80_to_sm89INS1_16FlashAttnBwdSm80INS1_25CollectiveMainloopBwdSm80ILi2ELi2EN4cute5tupleIJNS5_1CILi128EEES8_NS7_ILi64EEEEEENS_10bfloat16_tEfNS_4arch4Sm80ELb0ELb1ELb1ELb1ELb1ELb0ELb0ELb0ELi2ELi4ELi4ELi4ELb0EEENS1_24CollectiveEpilogueBwdGQAISA_fSD_Li256ELb1ELb1EEENS1_19SingleTileSchedulerILb1ELb0ELb0ELi128EEEEEEEEEvNT_6ParamsE$_ZN4cute5tupleIJNS_1CILi0EEEiEEC2ERKS2_RKi,($_ZN7cutlass13device_kernelIN5flash19enable_sm80_to_sm89INS1_16FlashAttnBwdSm80INS1_25CollectiveMainloopBwdSm80ILi2ELi2EN4cute5tupleIJNS5_1CILi128EEES8_NS7_ILi64EEEEEENS_10bfloat16_tEfNS_4arch4Sm80ELb0ELb1ELb1ELb1ELb1ELb0ELb0ELb0ELi2ELi4ELi4ELi4ELb0EEENS1_24CollectiveEpilogueBwdGQAISA_fSD_Li256ELb1ELb1EEENS1_19SingleTileSchedulerILb1ELb0ELb0ELi128EEEEEEEEEvNT_6ParamsE$_ZN4cute5tupleIJNS_1CILi2EEEiEEC2ERKS2_RKi - $_ZN7cutlass13device_kernelIN5flash19enable_sm80_to_sm89INS1_16FlashAttnBwdSm80INS1_25CollectiveMainloopBwdSm80ILi2ELi2EN4cute5tupleIJNS5_1CILi128EEES8_NS7_ILi64EEEEEENS_10bfloat16_tEfNS_4arch4Sm80ELb0ELb1ELb1ELb1ELb1ELb0ELb0ELb0ELi2ELi4ELi4ELi4ELb0EEENS1_24CollectiveEpilogueBwdGQAISA_fSD_Li256ELb1ELb1EEENS1_19SingleTileSchedulerILb1ELb0ELb0ELi128EEEEEEEEEvNT_6ParamsE$_ZN4cute5tupleIJNS_1CILi0EEEiEEC2ERKS2_RKi)
$_ZN7cutlass13device_kernelIN5flash19enable_sm80_to_sm89INS1_16FlashAttnBwdSm80INS1_25CollectiveMainloopBwdSm80ILi2ELi2EN4cute5tupleIJNS5_1CILi128EEES8_NS7_ILi64EEEEEENS_10bfloat16_tEfNS_4arch4Sm80ELb0ELb1ELb1ELb1ELb1ELb0ELb0ELb0ELi2ELi4ELi4ELi4ELb0EEENS1_24CollectiveEpilogueBwdGQAISA_fSD_Li256ELb1ELb1EEENS1_19SingleTileSchedulerILb1ELb0ELb0ELi128EEEEEEEEEvNT_6ParamsE$_ZN4cute5tupleIJNS_1CILi0EEEiEEC2ERKS2_RKi:
[----:B------:R-:W-:Y:S02]  /*afb0*/  MOV R7, R9 ;  /* 0x0000000900077202 */ /* 0x000fe40000000f00 */
[----:B------:R-:W-:Y:S02]  /*afc0*/  MOV R6, 0xafe0 ;  /* 0x0000afe000067802 */ /* 0x000fe40000000f00 */
[----:B------:R-:W-:Y:S05]  /*afd0*/  CALL.REL.NOINC `($_ZN7cutlass13device_kernelIN5flash19enable_sm80_to_sm89INS1_16FlashAttnBwdSm80INS1_25CollectiveMainloopBwdSm80ILi2ELi2EN4cute5tupleIJNS5_1CILi128EEES8_NS7_ILi64EEEEEENS_10bfloat16_tEfNS_4arch4Sm80ELb0ELb1ELb1ELb1ELb1ELb0ELb0ELb0ELi2ELi4ELi4ELi4ELb0EEENS1_24CollectiveEpilogueBwdGQAISA_fSD_Li256ELb1ELb1EEENS1_19SingleTileSchedulerILb1ELb0ELb0ELi128EEEEEEEEEvNT_6ParamsE$_ZN4cute3eso3ESOILb1ELb0EJNS_1CILi0EEEiEEC2ERKS3_RKi) ;  /* 0xffffcb6000007944 */ /* 0x000fea0003c3ffff */
[----:B-1----:R-:W-:Y:S02]  /*afe0*/  MOV R2, R8 ;  /* 0x0000000800027202 */ /* 0x002fe40000000f00 */
[----:B------:R-:W-:-:S04]  /*aff0*/  MOV R3, 0x0 ;  /* 0x0000000000037802 */ /* 0x000fc80000000f00 */
[----:B------:R-:W-:Y:S05]  /*b000*/  RET.REL.NODEC R2 `(_ZN7cutlass13device_kernelIN5flash19enable_sm80_to_sm89INS1_16FlashAttnBwdSm80INS1_25CollectiveMainloopBwdSm80ILi2ELi2EN4cute5tupleIJNS5_1CILi128EEES8_NS7_ILi64EEEEEENS_10bfloat16_tEfNS_4arch4Sm80ELb0ELb1ELb1ELb1ELb1ELb0ELb0ELb0ELi2ELi4ELi4ELi4ELb0EEENS1_24CollectiveEpilogueBwdGQAISA_fSD_Li256ELb1ELb1EEENS1_19SingleTileSchedulerILb1ELb0ELb0ELi128EEEEEEEEEvNT_6ParamsE) ;  /* 0xffff4ff002007950 */ /* 0x000fea0003c3ffff */
        .type           $_ZN7cutlass13device_kernelIN5flash19enable_sm80_to_sm89INS1_16FlashAttnBwdSm80INS1_25CollectiveMainloopBwdSm80ILi2ELi2EN4cute5tupleIJNS5_1CILi128EEES8_NS7_ILi64EEEEEENS_10bfloat16_tEfNS_4arch4Sm80ELb0ELb1ELb1ELb1ELb1ELb0ELb0ELb0ELi2ELi4ELi4ELi4ELb0EEENS1_24CollectiveEpilogueBwdGQAISA_fSD_Li256ELb1ELb1EEENS1_19SingleTileSchedulerILb1ELb0ELb0ELi128EEEEEEEEEvNT_6ParamsE$_ZN4cute5tupleIJNS_1CILi2EEEiEEC2ERKS2_RKi,@function
        .size           $_ZN7cutlass13device_kernelIN5flash19enable_sm80_to_sm89INS1_16FlashAttnBwdSm80INS1_25CollectiveMainloopBwdSm80ILi2ELi2EN4cute5tupleIJNS5_1CILi128EEES8_NS7_ILi64EEEEEENS_10bfloat16_tEfNS_4arch4Sm80ELb0ELb1ELb1ELb1ELb1ELb0ELb0ELb0ELi2ELi4ELi4ELi4ELb0EEENS1_24CollectiveEpilogueBwdGQAISA_fSD_Li256ELb1ELb1EEENS1_19SingleTileSchedulerILb1ELb0ELb0ELi128EEEEEEEEEvNT_6ParamsE$_ZN4cute5tupleIJNS_1CILi2EEEiEEC2ERKS2_RKi,($_ZN7cutlass13device_kernelIN5flash19enable_sm80_to_sm89INS1_16FlashAttnBwdSm80INS1_25CollectiveMainloopBwdSm80ILi2ELi2EN4cute5tupleIJNS5_1CILi128EEES8_NS7_ILi64EEEEEENS_10bfloat16_tEfNS_4arch4Sm80ELb0ELb1ELb1ELb1ELb1ELb0ELb0ELb0ELi2ELi4ELi4ELi4ELb0EEENS1_24CollectiveEpilogueBwdGQAISA_fSD_Li256ELb1ELb1EEENS1_19SingleTileSchedulerILb1ELb0ELb0ELi128EEEEEEEEEvNT_6ParamsE$_ZN4cute5tupleIJNS_7SwizzleILi3ELi3ELi3EEENS_9MixedBitsILj0ELj432EEENS_6LayoutINS0_IJNS0_IJNS_1CILi2EEES7_S7_EEES7_NS6_ILi8EEEEEENS0_IJNS0_IJNS6_ILi64EEES9_NS6_ILi512EEEEEENS6_ILi8192EEENS6_ILi1024EEEEEEEEEEC2ERKS2_RKS4_RKSH_ - $_ZN7cutlass13device_kernelIN5flash19enable_sm80_to_sm89INS1_16FlashAttnBwdSm80INS1_25CollectiveMainloopBwdSm80ILi2ELi2EN4cute5tupleIJNS5_1CILi128EEES8_NS7_ILi64EEEEEENS_10bfloat16_tEfNS_4arch4Sm80ELb0ELb1ELb1ELb1ELb1ELb0ELb0ELb0ELi2ELi4ELi4ELi4ELb0EEENS1_24CollectiveEpilogueBwdGQAISA_fSD_Li256ELb1ELb1EEENS1_19SingleTileSchedulerILb1ELb0ELb0ELi128EEEEEEEEEvNT_6ParamsE$_ZN4cute5tupleIJNS_1CILi2EEEiEEC2ERKS2_RKi)
$_ZN7cutlass13device_kernelIN5flash19enable_sm80_to_sm89INS1_16FlashAttnBwdSm80INS1_25CollectiveMainloopBwdSm80ILi2ELi2EN4cute5tupleIJNS5_1CILi128EEES8_NS7_ILi64EEEEEENS_10bfloat16_tEfNS_4arch4Sm80ELb0ELb1ELb1ELb1ELb1ELb0ELb0ELb0ELi2ELi4ELi4ELi4ELb0EEENS1_24CollectiveEpilogueBwdGQAISA_fSD_Li256ELb1ELb1EEENS1_19SingleTileSchedulerILb1ELb0ELb0ELi128EEEEEEEEEvNT_6ParamsE$_ZN4cute5tupleIJNS_1CILi2EEEiEEC2ERKS2_RKi:
[----:B------:R-:W-:Y:S02]  /*b010*/  MOV R4, 0xb030 ;  /* 0x0000b03000047802 */ /* 0x000fe40000000f00 */
[----:B------:R-:W-:Y:S05]  /*b020*/  CALL.REL.NOINC `($_ZN7cutlass13device_kernelIN5flash19enable_sm80_to_sm89INS1_16FlashAttnBwdSm80INS1_25CollectiveMainloopBwdSm80ILi2ELi2EN4cute5tupleIJNS5_1CILi128EEES8_NS7_ILi64EEEEEENS_10bfloat16_tEfNS_4arch4Sm80ELb0ELb1ELb1ELb1ELb1ELb0ELb0ELb0ELi2ELi4ELi4ELi4ELb0EEENS1_24CollectiveEpilogueBwdGQAISA_fSD_Li256ELb1ELb1EEENS1_19SingleTileSchedulerILb1ELb0ELb0ELi128EEEEEEEEEvNT_6ParamsE$_ZN4cute3eso3ESOILb1ELb0EJNS_1CILi2EEEiEEC2ERKS3_RKi) ;  /* 0xffffd0c000007944 */ /* 0x000fea0003c3ffff */
[----:B------:R-:W-:-:S04]  /*b030*/  MOV R7, 0x0 ;  /* 0x0000000000077802 */ /* 0x000fc80000000f00 */
[----:B------:R-:W-:Y:S05]  /*b040*/  RET.REL.NODEC R6 `(_ZN7cutlass13device_kernelIN5flash19enable_sm80_to_sm89INS1_16FlashAttnBwdSm80INS1_25CollectiveMainloopBwdSm80ILi2ELi2EN4cute5tupleIJNS5_1CILi128EEES8_NS7_ILi64EEEEEENS_10bfloat16_tEfNS_4arch4Sm80ELb0ELb1ELb1ELb1ELb1ELb0ELb0ELb0ELi2ELi4ELi4ELi4ELb0EEENS1_24CollectiveEpilogueBwdGQAISA_fSD_Li256ELb1ELb1EEENS1_19SingleTileSchedulerILb1ELb0ELb0ELi128EEEEEEEEEvNT_6ParamsE) ;  /* 0xffff4fb006007950 */ /* 0x000fea0003c3ffff */
        .type           $_ZN7cutlass13device_kernelIN5flash19enable_sm80_to_sm89INS1_16FlashAttnBwdSm80INS1_25CollectiveMainloopBwdSm80ILi2ELi2EN4cute5tupleIJNS5_1CILi128EEES8_NS7_ILi64EEEEEENS_10bfloat16_tEfNS_4arch4Sm80ELb0ELb1ELb1ELb1ELb1ELb0ELb0ELb0ELi2ELi4ELi4ELi4ELb0EEENS1_24CollectiveEpilogueBwdGQAISA_fSD_Li256ELb1ELb1EEENS1_19SingleTileSchedulerILb1ELb0ELb0ELi128EEEEEEEEEvNT_6ParamsE$_ZN4cute5tupleIJNS_7SwizzleILi3ELi3ELi3EEENS_9MixedBitsILj0ELj432EEENS_6LayoutINS0_IJNS0_IJNS_1CILi2EEES7_S7_EEES7_NS6_ILi8EEEEEENS0_IJNS0_IJNS6_ILi64EEES9_NS6_ILi512EEEEEENS6_ILi8192EEENS6_ILi1024EEEEEEEEEEC2ERKS2_RKS4_RKSH_,@function
        .size           $_ZN7cutlass13device_kernelIN5flash19enable_sm80_to_sm89INS1_16FlashAttnBwdSm80INS1_25CollectiveMainloopBwdSm80ILi2ELi2EN4cute5tupleIJNS5_1CILi128EEES8_NS7_ILi64EEEEEENS_10bfloat16_tEfNS_4arch4Sm80ELb0ELb1ELb1ELb1ELb1ELb0ELb0ELb0ELi2ELi4ELi4ELi4ELb0EEENS1_24CollectiveEpilogueBwdGQAISA_fSD_Li256ELb1ELb1EEENS1_19SingleTileSchedulerILb1ELb0ELb0ELi128EEEEEEEEEvNT_6ParamsE$_ZN4cute5tupleIJNS_7SwizzleILi3ELi3ELi3EEENS_9MixedBitsILj0ELj432EEENS_6LayoutINS0_IJNS0_IJNS_1CILi2EEES7_S7_EEES7_NS6_ILi8EEEEEENS0_IJNS0_IJNS6_ILi64EEES9_NS6_ILi512EEEEEENS6_ILi8192EEENS6_ILi1024EEEEEEEEEEC2ERKS2_RKS4_RKSH_,($_ZN7cutlass13device_kernelIN5flash19enable_sm80_to_sm89INS1_16FlashAttnBwdSm80INS1_25CollectiveMainloopBwdSm80ILi2ELi2EN4cute5tupleIJNS5_1CILi128EEES8_NS7_ILi64EEEEEENS_10bfloat16_tEfNS_4arch4Sm80ELb0ELb1ELb1ELb1ELb1ELb0ELb0ELb0ELi2ELi4ELi4ELi4ELb0EEENS1_24CollectiveEpilogueBwdGQAISA_fSD_Li256ELb1ELb1EEENS1_19SingleTileSchedulerILb1ELb0ELb0ELi128EEEEEEEEEvNT_6ParamsE$_ZN4cute5tupleIJiEEC2ERKi - $_ZN7cutlass13device_kernelIN5flash19enable_sm80_to_sm89INS1_16FlashAttnBwdSm80INS1_25CollectiveMainloopBwdSm80ILi2ELi2EN4cute5tupleIJNS5_1CILi128EEES8_NS7_ILi64EEEEEENS_10bfloat16_tEfNS_4arch4Sm80ELb0ELb1ELb1ELb1ELb1ELb0ELb0ELb0ELi2ELi4ELi4ELi4ELb0EEENS1_24CollectiveEpilogueBwdGQAISA_fSD_Li256ELb1ELb1EEENS1_19SingleTileSchedulerILb1ELb0ELb0ELi128EEEEEEEEEvNT_6ParamsE$_ZN4cute5tupleIJNS_7SwizzleILi3ELi3ELi3EEENS_9MixedBitsILj0ELj432EEENS_6LayoutINS0_IJNS0_IJNS_1CILi2EEES7_S7_EEES7_NS6_ILi8EEEEEENS0_IJNS0_IJNS6_ILi64EEES9_NS6_ILi512EEEEEENS6_ILi8192EEENS6_ILi1024EEEEEEEEEEC2ERKS2_RKS4_RKSH_)
$_ZN7cutlass13device_kernelIN5flash19enable_sm80_to_sm89INS1_16FlashAttnBwdSm80INS1_25CollectiveMainloopBwdSm80ILi2ELi2EN4cute5tupleIJNS5_1CILi128EEES8_NS7_ILi64EEEEEENS_10bfloat16_tEfNS_4arch4Sm80ELb0ELb1ELb1ELb1ELb1ELb0ELb0ELb0ELi2ELi4ELi4ELi4ELb0EEENS1_24CollectiveEpilogueBwdGQAISA_fSD_Li256ELb1ELb1EEENS1_19SingleTileSchedulerILb1ELb0ELb0ELi128EEEEEEEEEvNT_6ParamsE$_ZN4cute5tupleIJNS_7SwizzleILi3ELi3ELi3EEENS_9MixedBitsILj0ELj432EEENS_6LayoutINS0_IJNS0_IJNS_1CILi2EEES7_S7_EEES7_NS6_ILi8EEEEEENS0_IJNS0_IJNS6_ILi64EEES9_NS6_ILi512EEEEEENS6_ILi8192EEENS6_ILi1024EEEEEEEEEEC2ERKS2_RKS4_RKSH_:
[----:B------:R-:W-:Y:S02]  /*b050*/  MOV R6, 0xb070 ;  /* 0x0000b07000067802 */ /* 0x000fe40000000f00 */
[----:B------:R-:W-:Y:S05]  /*b060*/  CALL.REL.NOINC `($_ZN7cutlass13device_kernelIN5flash19enable_sm80_to_sm89INS1_16FlashAttnBwdSm80INS1_25CollectiveMainloopBwdSm80ILi2ELi2EN4cute5tupleIJNS5_1CILi128EEES8_NS7_ILi64EEEEEENS_10bfloat16_tEfNS_4arch4Sm80ELb0ELb1ELb1ELb1ELb1ELb0ELb0ELb0ELi2ELi4ELi4ELi4ELb0EEENS1_24CollectiveEpilogueBwdGQAISA_fSD_Li256ELb1ELb1EEENS1_19SingleTileSchedulerILb1ELb0ELb0ELi128EEEEEEEEEvNT_6ParamsE$_ZN4cute3eso3ESOILb1ELb0EJNS_7SwizzleILi3ELi3ELi3EEENS_9MixedBitsILj0ELj432EEENS_6LayoutINS_5tupleIJNS7_IJNS_1CILi2EEES9_S9_EEES9_NS8_ILi8EEEEEENS7_IJNS7_IJNS8_ILi64EEESB_NS8_ILi512EEEEEENS8_ILi8192EEENS8_ILi1024EEEEEEEEEEC2ERKS3_RKS5_RKSJ_) ;  /* 0xfffff85000007944 */ /* 0x000fea0003c3ffff */
[----:B------:R-:W-:-:S04]  /*b070*/  MOV R5, 0x0 ;  /* 0x0000000000057802 */ /* 0x000fc80000000f00 */
[----:B------:R-:W-:Y:S05]  /*b080*/  RET.REL.NODEC R4 `(_ZN7cutlass13device_kernelIN5flash19enable_sm80_to_sm89INS1_16FlashAttnBwdSm80INS1_25CollectiveMainloopBwdSm80ILi2ELi2EN4cute5tupleIJNS5_1CILi128EEES8_NS7_ILi64EEEEEENS_10bfloat16_tEfNS_4arch4Sm80ELb0ELb1ELb1ELb1ELb1ELb0ELb0ELb0ELi2ELi4ELi4ELi4ELb0EEENS1_24CollectiveEpilogueBwdGQAISA_fSD_Li256ELb1ELb1EEENS1_19SingleTileSchedulerILb1ELb0ELb0ELi128EEEEEEEEEvNT_6ParamsE) ;  /* 0xffff4f7004007950 */ /* 0x000fea0003c3ffff */
        .type           $_ZN7cutlass13device_kernelIN5flash19enable_sm80_to_sm89INS1_16FlashAttnBwdSm80INS1_25CollectiveMainloopBwdSm80ILi2ELi2EN4cute5tupleIJNS5_1CILi128EEES8_NS7_ILi64EEEEEENS_10bfloat16_tEfNS_4arch4Sm80ELb0ELb1ELb1ELb1ELb1ELb0ELb0ELb0ELi2ELi4ELi4ELi4ELb0EEENS1_24CollectiveEpilogueBwdGQAISA_fSD_Li256ELb1ELb1EEENS1_19SingleTileSchedulerILb1ELb0ELb0ELi128EEEEEEEEEvNT_6ParamsE$_ZN4cute5tupleIJiEEC2ERKi,@function
        .size           $_ZN7cutlass13device_kernelIN5flash19enable_sm80_to_sm89INS1_16FlashAttnBwdSm80INS1_25CollectiveMainloopBwdSm80ILi2ELi2EN4cute5tupleIJNS5_1CILi128EEES8_NS7_ILi64EEEEEENS_10bfloat16_tEfNS_4arch4Sm80ELb0ELb1ELb1ELb1ELb1ELb0ELb0ELb0ELi2ELi4ELi4ELi4ELb0EEENS1_24CollectiveEpilogueBwdGQAISA_fSD_Li256ELb1ELb1EEENS1_19SingleTileSchedulerILb1ELb0ELb0ELi128EEEEEEEEEvNT_6ParamsE$_ZN4cute5tupleIJiEEC2ERKi,($_ZN7cutlass13device_kernelIN5flash19enable_sm80_to_sm89INS1_16FlashAttnBwdSm80INS1_25CollectiveMainloopBwdSm80ILi2ELi2EN4cute5tupleIJNS5_1CILi128EEES8_NS7_ILi64EEEEEENS_10bfloat16_tEfNS_4arch4Sm80ELb0ELb1ELb1ELb1ELb1ELb0ELb0ELb0ELi2ELi4ELi4ELi4ELb0EEENS1_24CollectiveEpilogueBwdGQAISA_fSD_Li256ELb1ELb1EEENS1_19SingleTileSchedulerILb1ELb0ELb0ELi128EEEEEEEEEvNT_6ParamsE$_ZN4cute5tupleIJiNS_1CILi0EEEEEC2ERKiRKS2_ - $_ZN7cutlass13device_kernelIN5flash19enable_sm80_to_sm89INS1_16FlashAttnBwdSm80INS1_25CollectiveMainloopBwdSm80ILi2ELi2EN4cute5tupleIJNS5_1CILi128EEES8_NS7_ILi64EEEEEENS_10bfloat16_tEfNS_4arch4Sm80ELb0ELb1ELb1ELb1ELb1ELb0ELb0ELb0ELi2ELi4ELi4ELi4ELb0EEENS1_24CollectiveEpilogueBwdGQAISA_fSD_Li256ELb1ELb1EEENS1_19SingleTileSchedulerILb1ELb0ELb0ELi128EEEEEEEEEvNT_6ParamsE$_ZN4cute5tupleIJiEEC2ERKi)
$_ZN7cutlass13device_kernelIN5flash19enable_sm80_to_sm89INS1_16FlashAttnBwdSm80INS1_25CollectiveMainloopBwdSm80ILi2ELi2EN4cute5tupleIJNS5_1CILi128EEES8_NS7_ILi64EEEEEENS_10bfloat16_tEfNS_4arch4Sm80ELb0ELb1ELb1ELb1ELb1ELb0ELb0ELb0ELi2ELi4ELi4ELi4ELb0EEENS1_24CollectiveEpilogueBwdGQAISA_fSD_Li256ELb1ELb1EEENS1_19SingleTileSchedulerILb1ELb0ELb0ELi128EEEEEEEEEvNT_6ParamsE$_ZN4cute5tupleIJiEEC2ERKi:
[----:B------:R-:W-:Y:S02]  /*b090*/  MOV R6, 0xb0b0 ;  /* 0x0000b0b000067802 */ /* 0x000fe40000000f00 */
[----:B------:R-:W-:Y:S05]  /*b0a0*/  CALL.REL.NOINC `($_ZN7cutlass13device_kernelIN5flash19enable_sm80_to_sm89INS1_16FlashAttnBwdSm80INS1_25CollectiveMainloopBwdSm80ILi2ELi2EN4cute5tupleIJNS5_1CILi128EEES8_NS7_ILi64EEEEEENS_10bfloat16_tEfNS_4arch4Sm80ELb0ELb1ELb1ELb1ELb1ELb0ELb0ELb0ELi2ELi4ELi4ELi4ELb0EEENS1_24CollectiveEpilogueBwdGQAISA_fSD_Li256ELb1ELb1EEENS1_19SingleTileSchedulerILb1ELb0ELb0ELi128EEEEEEEEEvNT_6ParamsE$_ZN4cute3eso3ESOILb0ELb1EJiEEC2ERKi) ;  /* 0xffffc44000007944 */ /* 0x000fea0003c3ffff */
[----:B------:R-:W-:-:S04]  /*b0b0*/  MOV R11, 0x0 ;  /* 0x00000000000b7802 */ /* 0x000fc80000000f00 */
[----:B------:R-:W-:Y:S05]  /*b0c0*/  RET.REL.NODEC R10 `(_ZN7cutlass13device_kernelIN5flash19enable_sm80_to_sm89INS1_16FlashAttnBwdSm80INS1_25CollectiveMainloopBwdSm80ILi2ELi2EN4cute5tupleIJNS5_1CILi128EEES8_NS7_ILi64EEEEEENS_10bfloat16_tEfNS_4arch4Sm80ELb0ELb1ELb1ELb1ELb1ELb0ELb0ELb0ELi2ELi4ELi4ELi4ELb0EEENS1_24CollectiveEpilogueBwdGQAISA_fSD_Li256ELb1ELb1EEENS1_19SingleTileSchedulerILb1ELb0ELb0ELi128EEEEEEEEEvNT_6ParamsE) ;  /* 0xffff4f300a007950 */ /* 0x000fea0003c3ffff */
        .type           $_ZN7cutlass13device_kernelIN5flash19enable_sm80_to_sm89INS1_16FlashAttnBwdSm80INS1_25CollectiveMainloopBwdSm80ILi2ELi2EN4cute5tupleIJNS5_1CILi128EEES8_NS7_ILi64EEEEEENS_10bfloat16_tEfNS_4arch4Sm80ELb0ELb1ELb1ELb1ELb1ELb0ELb0ELb0ELi2ELi4ELi4ELi4ELb0EEENS1_24CollectiveEpilogueBwdGQAISA_fSD_Li256ELb1ELb1EEENS1_19SingleTileSchedulerILb1ELb0ELb0ELi128EEEEEEEEEvNT_6ParamsE$_ZN4cute5tupleIJiNS_1CILi0EEEEEC2ERKiRKS2_,@function
        .size           $_ZN7cutlass13device_kernelIN5flash19enable_sm80_to_sm89INS1_16FlashAttnBwdSm80INS1_25CollectiveMainloopBwdSm80ILi2ELi2EN4cute5tupleIJNS5_1CILi128EEES8_NS7_ILi64EEEEEENS_10bfloat16_tEfNS_4arch4Sm80ELb0ELb1ELb1ELb1ELb1ELb0ELb0ELb0ELi2ELi4ELi4ELi4ELb0EEENS1_24CollectiveEpilogueBwdGQAISA_fSD_Li256ELb1ELb1EEENS1_19SingleTileSchedulerILb1ELb0ELb0ELi128EEEEEEEEEvNT_6ParamsE$_ZN4cute5tupleIJiNS_1CILi0EEEEEC2ERKiRKS2_,($_ZN7cutlass13device_kernelIN5flash19enable_sm80_to_sm89INS1_16FlashAttnBwdSm80INS1_25CollectiveMainloopBwdSm80ILi2ELi2EN4cute5tupleIJNS5_1CILi128EEES8_NS7_ILi64EEEEEENS_10bfloat16_tEfNS_4arch4Sm80ELb0ELb1ELb1ELb1ELb1ELb0ELb0ELb0ELi2ELi4ELi4ELi4ELb0EEENS1_24CollectiveEpilogueBwdGQAISA_fSD_Li256ELb1ELb1EEENS1_19SingleTileSchedulerILb1ELb0ELb0ELi128EEEEEEEEEvNT_6ParamsE$_ZN4cute5tupleIJiiEEC2ERKiS3_ - $_ZN7cutlass13device_kernelIN5flash19enable_sm80_to_sm89INS1_16FlashAttnBwdSm80INS1_25CollectiveMainloopBwdSm80ILi2ELi2EN4cute5tupleIJNS5_1CILi128EEES8_NS7_ILi64EEEEEENS_10bfloat16_tEfNS_4arch4Sm80ELb0ELb1ELb1ELb1ELb1ELb0ELb0ELb0ELi2ELi4ELi4ELi4ELb0EEENS1_24CollectiveEpilogueBwdGQAISA_fSD_Li256ELb1ELb1EEENS1_19SingleTileSchedulerILb1ELb0ELb0ELi128EEEEEEEEEvNT_6ParamsE$_ZN4cute5tupleIJiNS_1CILi0EEEEEC2ERKiRKS2_)
$_ZN7cutlass13device_kernelIN5flash19enable_sm80_to_sm89INS1_16FlashAttnBwdSm80INS1_25CollectiveMainloopBwdSm80ILi2ELi2EN4cute5tupleIJNS5_1CILi128EEES8_NS7_ILi64EEEEEENS_10bfloat16_tEfNS_4arch4Sm80ELb0ELb1ELb1ELb1ELb1ELb0ELb0ELb0ELi2ELi4ELi4ELi4ELb0EEENS1_24CollectiveEpilogueBwdGQAISA_fSD_Li256ELb1ELb1EEENS1_19SingleTileSchedulerILb1ELb0ELb0ELi128EEEEEEEEEvNT_6ParamsE$_ZN4cute5tupleIJiNS_1CILi0EEEEEC2ERKiRKS2_:
[----:B------:R-:W-:Y:S02]  /*b0d0*/  MOV R6, 0xb0f0 ;  /* 0x0000b0f000067802 */ /* 0x000fe40000000f00 */
[----:B------:R-:W-:Y:S05]  /*b0e0*/  CALL.REL.NOINC `($_ZN7cutlass13device_kernelIN5flash19enable_sm80_to_sm89INS1_16FlashAttnBwdSm80INS1_25CollectiveMainloopBwdSm80ILi2ELi2EN4cute5tupleIJNS5_1CILi128EEES8_NS7_ILi64EEEEEENS_10bfloat16_tEfNS_4arch4Sm80ELb0ELb1ELb1ELb1ELb1ELb0ELb0ELb0ELi2ELi4ELi4ELi4ELb0EEENS1_24CollectiveEpilogueBwdGQAISA_fSD_Li256ELb1ELb1EEENS1_19SingleTileSchedulerILb1ELb0ELb0ELi128EEEEEEEEEvNT_6ParamsE$_ZN4cute3eso3ESOILb0ELb1EJiNS_1CILi0EEEEEC2ERKiRKS3_) ;  /* 0xffffc45000007944 */ /* 0x000fea0003c3ffff */
[----:B------:R-:W-:-:S04]  /*b0f0*/  MOV R9, 0x0 ;  /* 0x0000000000097802 */ /* 0x000fc80000000f00 */
[----:B------:R-:W-:Y:S05]  /*b100*/  RET.REL.NODEC R8 `(_ZN7cutlass13device_kernelIN5flash19enable_sm80_to_sm89INS1_16FlashAttnBwdSm80INS1_25CollectiveMainloopBwdSm80ILi2ELi2EN4cute5tupleIJNS5_1CILi128EEES8_NS7_ILi64EEEEEENS_10bfloat16_tEfNS_4arch4Sm80ELb0ELb1ELb1ELb1ELb1ELb0ELb0ELb0ELi2ELi4ELi4ELi4ELb0EEENS1_24CollectiveEpilogueBwdGQAISA_fSD_Li256ELb1ELb1EEENS1_19SingleTileSchedulerILb1ELb0ELb0ELi128EEEEEEEEEvNT_6ParamsE) ;  /* 0xffff4ef008007950 */ /* 0x000fea0003c3ffff */
        .type           $_ZN7cutlass13device_kernelIN5flash19enable_sm80_to_sm89INS1_16FlashAttnBwdSm80INS1_25CollectiveMainloopBwdSm80ILi2ELi2EN4cute5tupleIJNS5_1CILi128EEES8_NS7_ILi64EEEEEENS_10bfloat16_tEfNS_4arch4Sm80ELb0ELb1ELb1ELb1ELb1ELb0ELb0ELb0ELi2ELi4ELi4ELi4ELb0EEENS1_24CollectiveEpilogueBwdGQAISA_fSD_Li256ELb1ELb1EEENS1_19SingleTileSchedulerILb1ELb0ELb0ELi128EEEEEEEEEvNT_6ParamsE$_ZN4cute5tupleIJiiEEC2ERKiS3_,@function
        .size           $_ZN7cutlass13device_kernelIN5flash19enable_sm80_to_sm89INS1_16FlashAttnBwdSm80INS1_25CollectiveMainloopBwdSm80ILi2ELi2EN4cute5tupleIJNS5_1CILi128EEES8_NS7_ILi64EEEEEENS_10bfloat16_tEfNS_4arch4Sm80ELb0ELb1ELb1ELb1ELb1ELb0ELb0ELb0ELi2ELi4ELi4ELi4ELb0EEENS1_24CollectiveEpilogueBwdGQAISA_fSD_Li256ELb1ELb1EEENS1_19SingleTileSchedulerILb1ELb0ELb0ELi128EEEEEEEEEvNT_6ParamsE$_ZN4cute5tupleIJiiEEC2ERKiS3_,($_ZN7cutlass13device_kernelIN5flash19enable_sm80_to_sm89INS1_16FlashAttnBwdSm80INS1_25CollectiveMainloopBwdSm80ILi2ELi2EN4cute5tupleIJNS5_1CILi128EEES8_NS7_ILi64EEEEEENS_10bfloat16_tEfNS_4arch4Sm80ELb0ELb1ELb1ELb1ELb1ELb0ELb0ELb0ELi2ELi4ELi4ELi4ELb0EEENS1_24CollectiveEpilogueBwdGQAISA_fSD_Li256ELb1ELb1EEENS1_19SingleTileSchedulerILb1ELb0ELb0ELi128EEEEEEEEEvNT_6ParamsE$_ZN4cute8gmem_ptrIPKN7cutlass10bfloat16_tEECI1NS_12iter_adaptorIS4_S5_EEES4_ - $_ZN7cutlass13device_kernelIN5flash19enable_sm80_to_sm89INS1_16FlashAttnBwdSm80INS1_25CollectiveMainloopBwdSm80ILi2ELi2EN4cute5tupleIJNS5_1CILi128EEES8_NS7_ILi64EEEEEENS_10bfloat16_tEfNS_4arch4Sm80ELb0ELb1ELb1ELb1ELb1ELb0ELb0ELb0ELi2ELi4ELi4ELi4ELb0EEENS1_24CollectiveEpilogueBwdGQAISA_fSD_Li256ELb1ELb1EEENS1_19SingleTileSchedulerILb1ELb0ELb0ELi128EEEEEEEEEvNT_6ParamsE$_ZN4cute5tupleIJiiEEC2ERKiS3_)
$_ZN7cutlass13device_kernelIN5flash19enable_sm80_to_sm89INS1_16FlashAttnBwdSm80INS1_25CollectiveMainloopBwdSm80ILi2ELi2EN4cute5tupleIJNS5_1CILi128EEES8_NS7_ILi64EEEEEENS_10bfloat16_tEfNS_4arch4Sm80ELb0ELb1ELb1ELb1ELb1ELb0ELb0ELb0ELi2ELi4ELi4ELi4ELb0EEENS1_24CollectiveEpilogueBwdGQAISA_fSD_Li256ELb1ELb1EEENS1_19SingleTileSchedulerILb1ELb0ELb0ELi128EEEEEEEEEvNT_6ParamsE$_ZN4cute5tupleIJiiEEC2ERKiS3_:
[----:B------:R-:W-:Y:S02]  /*b110*/  MOV R8, 0xb130 ;  /* 0x0000b13000087802 */ /* 0x000fe40000000f00 */
[----:B------:R-:W-:Y:S05]  /*b120*/  CALL.REL.NOINC `($_ZN7cutlass13device_kernelIN5flash19enable_sm80_to_sm89INS1_16FlashAttnBwdSm80INS1_25CollectiveMainloopBwdSm80ILi2ELi2EN4cute5tupleIJNS5_1CILi128EEES8_NS7_ILi64EEEEEENS_10bfloat16_tEfNS_4arch4Sm80ELb0ELb1ELb1ELb1ELb1ELb0ELb0ELb0ELi2ELi4ELi4ELi4ELb0EEENS1_24CollectiveEpilogueBwdGQAISA_fSD_Li256ELb1ELb1EEENS1_19SingleTileSchedulerILb1ELb0ELb0ELi128EEEEEEEEEvNT_6ParamsE$_ZN4cute3eso3ESOILb0ELb0EJiiEEC2ERKiS4_) ;  /* 0xffffbc8000007944 */ /* 0x000fea0003c3ffff */
[----:B-1----:R-:W-:Y:S02]  /*b130*/  MOV R2, R6 ;  /* 0x0000000600027202 */ /* 0x002fe40000000f00 */
[----:B------:R-:W-:-:S04]  /*b140*/  MOV R3, 0x0 ;  /* 0x0000000000037802 */ /* 0x000fc80000000f00 */
[----:B------:R-:W-:Y:S05]  /*b150*/  RET.REL.NODEC R2 `(_ZN7cutlass13device_kernelIN5flash19enable_sm80_to_sm89INS1_16FlashAttnBwdSm80INS1_25CollectiveMainloopBwdSm80ILi2ELi2EN4cute5tupleIJNS5_1CILi128EEES8_NS7_ILi64EEEEEENS_10bfloat16_tEfNS_4arch4Sm80ELb0ELb1ELb1ELb1ELb1ELb0ELb0ELb0ELi2ELi4ELi4ELi4ELb0EEENS1_24CollectiveEpilogueBwdGQAISA_fSD_Li256ELb1ELb1EEENS1_19SingleTileSchedulerILb1ELb0ELb0ELi128EEEEEEEEEvNT_6ParamsE) ;  /* 0xffff4ea002007950 */ /* 0x000fea0003c3ffff */
        .type           $_ZN7cutlass13device_kernelIN5flash19enable_sm80_to_sm89INS1_16FlashAttnBwdSm80INS1_25CollectiveMainloopBwdSm80ILi2ELi2EN4cute5tupleIJNS5_1CILi128EEES8_NS7_ILi64EEEEEENS_10bfloat16_tEfNS_4arch4Sm80ELb0ELb1ELb1ELb1ELb1ELb0ELb0ELb0ELi2ELi4ELi4ELi4ELb0EEENS1_24CollectiveEpilogueBwdGQAISA_fSD_Li256ELb1ELb1EEENS1_19SingleTileSchedulerILb1ELb0ELb0ELi128EEEEEEEEEvNT_6ParamsE$_ZN4cute8gmem_ptrIPKN7cutlass10bfloat16_tEECI1NS_12iter_adaptorIS4_S5_EEES4_,@function
        .size           $_ZN7cutlass13device_kernelIN5flash19enable_sm80_to_sm89INS1_16FlashAttnBwdSm80INS1_25CollectiveMainloopBwdSm80ILi2ELi2EN4cute5tupleIJNS5_1CILi128EEES8_NS7_ILi64EEEEEENS_10bfloat16_tEfNS_4arch4Sm80ELb0ELb1ELb1ELb1ELb1ELb0ELb0ELb0ELi2ELi4ELi4ELi4ELb0EEENS1_24CollectiveEpilogueBwdGQAISA_fSD_Li256ELb1ELb1EEENS1_19SingleTileSchedulerILb1ELb0ELb0ELi128EEEEEEEEEvNT_6ParamsE$_ZN4cute8gmem_ptrIPKN7cutlass10bfloat16_tEECI1NS_12iter_adaptorIS4_S5_EEES4_,($_ZN7cutlass13device_kernelIN5flash19enable_sm80_to_sm89INS1_16FlashAttnBwdSm80INS1_25CollectiveMainloopBwdSm80ILi2ELi2EN4cute5tupleIJNS5_1CILi128EEES8_NS7_ILi64EEEEEENS_10bfloat16_tEfNS_4arch4Sm80ELb0ELb1ELb1ELb1ELb1ELb0ELb0ELb0ELi2ELi4ELi4ELi4ELb0EEENS1_24CollectiveEpilogueBwdGQAISA_fSD_Li256ELb1ELb1EEENS1_19SingleTileSchedulerILb1ELb0ELb0ELi128EEEEEEEEEvNT_6ParamsE$_ZN4cute8gmem_ptrIPKN7cutlass9uint128_tEECI1NS_12iter_adaptorIS4_S5_EEES4_ - $_ZN7cutlass13device_kernelIN5flash19enable_sm80_to_sm89INS1_16FlashAttnBwdSm80INS1_25CollectiveMainloopBwdSm80ILi2ELi2EN4cute5tupleIJNS5_1CILi128EEES8_NS7_ILi64EEEEEENS_10bfloat16_tEfNS_4arch4Sm80ELb0ELb1ELb1ELb1ELb1ELb0ELb0ELb0ELi2ELi4ELi4ELi4ELb0EEENS1_24CollectiveEpilogueBwdGQAISA_fSD_Li256ELb1ELb1EEENS1_19SingleTileSchedulerILb1ELb0ELb0ELi128EEEEEEEEEvNT_6ParamsE$_ZN4cute8gmem_ptrIPKN7cutlass10bfloat16_tEECI1NS_12iter_adaptorIS4_S5_EEES4_)
$_ZN7cutlass13device_kernelIN5flash19enable_sm80_to_sm89INS1_16FlashAttnBwdSm80INS1_25CollectiveMainloopBwdSm80ILi2ELi2EN4cute5tupleIJNS5_1CILi128EEES8_NS7_ILi64EEEEEENS_10bfloat16_tEfNS_4arch4Sm80ELb0ELb1ELb1ELb1ELb1ELb0ELb0ELb0ELi2ELi4ELi4ELi4ELb0EEENS1_24CollectiveEpilogueBwdGQAISA_fSD_Li256ELb1ELb1EEENS1_19SingleTileSchedulerILb1ELb0ELb0ELi128EEEEEEEEEvNT_6ParamsE$_ZN4cute8gmem_ptrIPKN7cutlass10bfloat16_tEECI1NS_12iter_adaptorIS4_S5_EEES4_:
[----:B------:R-:W-:Y:S02]  /*b160*/  MOV R10, 0xb180 ;  /* 0x0000b180000a7802 */ /* 0x000fe40000000f00 */
[----:B------:R-:W-:Y:S05]  /*b170*/  CALL.REL.NOINC `($_ZN7cutlass13device_kernelIN5flash19enable_sm80_to_sm89INS1_16FlashAttnBwdSm80INS1_25CollectiveMainloopBwdSm80ILi2ELi2EN4cute5tupleIJNS5_1CILi128EEES8_NS7_ILi64EEEEEENS_10bfloat16_tEfNS_4arch4Sm80ELb0ELb1ELb1ELb1ELb1ELb0ELb0ELb0ELi2ELi4ELi4ELi4ELb0EEENS1_24CollectiveEpilogueBwdGQAISA_fSD_Li256ELb1ELb1EEENS1_19SingleTileSchedulerILb1ELb0ELb0ELi128EEEEEEEEEvNT_6ParamsE$_ZN4cute12iter_adaptorIPKN7cutlass10bfloat16_tENS_8gmem_ptrIS4_EEEC2ES4_) ;  /* 0xffffab2000007944 */ /* 0x000fea0003c3ffff */
[----:B------:R-:W-:Y:S02]  /*b180*/  MOV R4, R6 ;  /* 0x0000000600047202 */ /* 0x000fe40000000f00 */
[----:B-1----:R-:W-:-:S04]  /*b190*/  MOV R5, 0x0 ;  /* 0x0000000000057802 */ /* 0x002fc80000000f00 */
[----:B------:R-:W-:Y:S05]  /*b1a0*/  RET.REL.NODEC R4 `(_ZN7cutlass13device_kernelIN5flash19enable_sm80_to_sm89INS1_16FlashAttnBwdSm80INS1_25CollectiveMainloopBwdSm80ILi2ELi2EN4cute5tupleIJNS5_1CILi128EEES8_NS7_ILi64EEEEEENS_10bfloat16_tEfNS_4arch4Sm80ELb0ELb1ELb1ELb1ELb1ELb0ELb0ELb0ELi2ELi4ELi4ELi4ELb0EEENS1_24CollectiveEpilogueBwdGQAISA_fSD_Li256ELb1ELb1EEENS1_19SingleTileSchedulerILb1ELb0ELb0ELi128EEEEEEEEEvNT_6ParamsE) ;  /* 0xffff4e5004007950 */ /* 0x000fea0003c3ffff */
        .type           $_ZN7cutlass13device_kernelIN5flash19enable_sm80_to_sm89INS1_16FlashAttnBwdSm80INS1_25CollectiveMainloopBwdSm80ILi2ELi2EN4cute5tupleIJNS5_1CILi128EEES8_NS7_ILi64EEEEEENS_10bfloat16_tEfNS_4arch4Sm80ELb0ELb1ELb1ELb1ELb1ELb0ELb0ELb0ELi2ELi4ELi4ELi4ELb0EEENS1_24CollectiveEpilogueBwdGQAISA_fSD_Li256ELb1ELb1EEENS1_19SingleTileSchedulerILb1ELb0ELb0ELi128EEEEEEEEEvNT_6ParamsE$_ZN4cute8gmem_ptrIPKN7cutlass9uint128_tEECI1NS_12iter_adaptorIS4_S5_EEES4_,@function
        .size           $_ZN7cutlass13device_kernelIN5flash19enable_sm80_to_sm89INS1_16FlashAttnBwdSm80INS1_25CollectiveMainloopBwdSm80ILi2ELi2EN4cute5tupleIJNS5_1CILi128EEES8_NS7_ILi64EEEEEENS_10bfloat16_tEfNS_4arch4Sm80ELb0ELb1ELb1ELb1ELb1ELb0ELb0ELb0ELi2ELi4ELi4ELi4ELb0EEENS1_24CollectiveEpilogueBwdGQAISA_fSD_Li256ELb1ELb1EEENS1_19SingleTileSchedulerILb1ELb0ELb0ELi128EEEEEEEEEvNT_6ParamsE$_ZN4cute8gmem_ptrIPKN7cutlass9uint128_tEECI1NS_12iter_adaptorIS4_S5_EEES4_,($_ZN7cutlass13device_kernelIN5flash19enable_sm80_to_sm89INS1_16FlashAttnBwdSm80INS1_25CollectiveMainloopBwdSm80ILi2ELi2EN4cute5tupleIJNS5_1CILi128EEES8_NS7_ILi64EEEEEENS_10bfloat16_tEfNS_4arch4Sm80ELb0ELb1ELb1ELb1ELb1ELb0ELb0ELb0ELi2ELi4ELi4ELi4ELb0EEENS1_24CollectiveEpilogueBwdGQAISA_fSD_Li256ELb1ELb1EEENS1_19SingleTileSchedulerILb1ELb0ELb0ELi128EEEEEEEEEvNT_6ParamsE$_ZN4cute8gmem_ptrIPKfECI1NS_12iter_adaptorIS2_S3_EEES2_ - $_ZN7cutlass13device_kernelIN5flash19enable_sm80_to_sm89INS1_16FlashAttnBwdSm80INS1_25CollectiveMainloopBwdSm80ILi2ELi2EN4cute5tupleIJNS5_1CILi128EEES8_NS7_ILi64EEEEEENS_10bfloat16_tEfNS_4arch4Sm80ELb0ELb1ELb1ELb1ELb1ELb0ELb0ELb0ELi2ELi4ELi4ELi4ELb0EEENS1_24CollectiveEpilogueBwdGQAISA_fSD_Li256ELb1ELb1EEENS1_19SingleTileSchedulerILb1ELb0ELb0ELi128EEEEEEEEEvNT_6ParamsE$_ZN4cute8gmem_ptrIPKN7cutlass9uint128_tEECI1NS_12iter_adaptorIS4_S5_EEES4_)
$_ZN7cutlass13device_kernelIN5flash19enable_sm80_to_sm89INS1_16FlashAttnBwdSm80INS1_25CollectiveMainloopBwdSm80ILi2ELi2EN4cute5tupleIJNS5_1CILi128EEES8_NS7_ILi64EEEEEENS_10bfloat16_tEfNS_4arch4Sm80ELb0ELb1ELb1ELb1ELb1ELb0ELb0ELb0ELi2ELi4ELi4ELi4ELb0EEENS1_24CollectiveEpilogueBwdGQAISA_fSD_Li256ELb1ELb1EEENS1_19SingleTileSchedulerILb1ELb0ELb0ELi128EEEEEEEEEvNT_6ParamsE$_ZN4cute8gmem_ptrIPKN7cutlass9uint128_tEECI1NS_12iter_adaptorIS4_S5_EEES4_:
[----:B------:R-:W-:Y:S02]  /*b1b0*/  MOV R84, 0xb1d0 ;  /* 0x0000b1d000547802 */ /* 0x000fe40000000f00 */
[----:B------:R-:W-:Y:S05]  /*b1c0*/  CALL.REL.NOINC `($_ZN7cutlass13device_kernelIN5flash19enable_sm80_to_sm89INS1_16FlashAttnBwdSm80INS1_25CollectiveMainloopBwdSm80ILi2ELi2EN4cute5tupleIJNS5_1CILi128EEES8_NS7_ILi64EEEEEENS_10bfloat16_tEfNS_4arch4Sm80ELb0ELb1ELb1ELb1ELb1ELb0ELb0ELb0ELi2ELi4ELi4ELi4ELb0EEENS1_24CollectiveEpilogueBwdGQAISA_fSD_Li256ELb1ELb1EEENS1_19SingleTileSchedulerILb1ELb0ELb0ELi128EEEEEEEEEvNT_6ParamsE$_ZN4cute12iter_adaptorIPKN7cutlass9uint128_tENS_8gmem_ptrIS4_EEEC2ES4_) ;  /* 0xffffab3000007944 */ /* 0x000fea0003c3ffff */
[----:B------:R-:W-:-:S04]  /*b1d0*/  MOV R11, 0x0 ;  /* 0x00000000000b7802 */ /* 0x000fc80000000f00 */
[----:B------:R-:W-:Y:S05]  /*b1e0*/  RET.REL.NODEC R10 `(_ZN7cutlass13device_kernelIN5flash19enable_sm80_to_sm89INS1_16FlashAttnBwdSm80INS1_25CollectiveMainloopBwdSm80ILi2ELi2EN4cute5tupleIJNS5_1CILi128EEES8_NS7_ILi64EEEEEENS_10bfloat16_tEfNS_4arch4Sm80ELb0ELb1ELb1ELb1ELb1ELb0ELb0ELb0ELi2ELi4ELi4ELi4ELb0EEENS1_24CollectiveEpilogueBwdGQAISA_fSD_Li256ELb1ELb1EEENS1_19SingleTileSchedulerILb1ELb0ELb0ELi128EEEEEEEEEvNT_6ParamsE) ;  /* 0xffff4e100a007950 */ /* 0x000fea0003c3ffff */
        .type           $_ZN7cutlass13device_kernelIN5flash19enable_sm80_to_sm89INS1_16FlashAttnBwdSm80INS1_25CollectiveMainloopBwdSm80ILi2ELi2EN4cute5tupleIJNS5_1CILi128EEES8_NS7_ILi64EEEEEENS_10bfloat16_tEfNS_4arch4Sm80ELb0ELb1ELb1ELb1ELb1ELb0ELb0ELb0ELi2ELi4ELi4ELi4ELb0EEENS1_24CollectiveEpilogueBwdGQAISA_fSD_Li256ELb1ELb1EEENS1_19SingleTileSchedulerILb1ELb0ELb0ELi128EEEEEEEEEvNT_6ParamsE$_ZN4cute8gmem_ptrIPKfECI1NS_12iter_adaptorIS2_S3_EEES2_,@function
        .size           $_ZN7cutlass13device_kernelIN5flash19enable_sm80_to_sm89INS1_16FlashAttnBwdSm80INS1_25CollectiveMainloopBwdSm80ILi2ELi2EN4cute5tupleIJNS5_1CILi128EEES8_NS7_ILi64EEEEEENS_10bfloat16_tEfNS_4arch4Sm80ELb0ELb1ELb1ELb1ELb1ELb0ELb0ELb0ELi2ELi4ELi4ELi4ELb0EEENS1_24CollectiveEpilogueBwdGQAISA_fSD_Li256ELb1ELb1EEENS1_19SingleTileSchedulerILb1ELb0ELb0ELi128EEEEEEEEEvNT_6ParamsE$_ZN4cute8gmem_ptrIPKfECI1NS_12iter_adaptorIS2_S3_EEES2_,($_ZN7cutlass13device_kernelIN5flash19enable_sm80_to_sm89INS1_16FlashAttnBwdSm80INS1_25CollectiveMainloopBwdSm80ILi2ELi2EN4cute5tupleIJNS5_1CILi128EEES8_NS7_ILi64EEEEEENS_10bfloat16_tEfNS_4arch4Sm80ELb0ELb1ELb1ELb1ELb1ELb0ELb0ELb0ELi2ELi4ELi4ELi4ELb0EEENS1_24CollectiveEpilogueBwdGQAISA_fSD_Li256ELb1ELb1EEENS1_19SingleTileSchedulerILb1ELb0ELb0ELi128EEEEEEEEEvNT_6ParamsE$_ZN4cute8gmem_ptrIPfECI1NS_12iter_adaptorIS1_S2_EEES1_ - $_ZN7cutlass13device_kernelIN5flash19enable_sm80_to_sm89INS1_16FlashAttnBwdSm80INS1_25CollectiveMainloopBwdSm80ILi2ELi2EN4cute5tupleIJNS5_1CILi128EEES8_NS7_ILi64EEEEEENS_10bfloat16_tEfNS_4arch4Sm80ELb0ELb1ELb1ELb1ELb1ELb0ELb0ELb0ELi2ELi4ELi4ELi4ELb0EEENS1_24CollectiveEpilogueBwdGQAISA_fSD_Li256ELb1ELb1EEENS1_19SingleTileSchedulerILb1ELb0ELb0ELi128EEEEEEEEEvNT_6ParamsE$_ZN4cute8gmem_ptrIPKfECI1NS_12iter_adaptorIS2_S3_EEES2_)
$_ZN7cutlass13device_kernelIN5flash19enable_sm80_to_sm89INS1_16FlashAttnBwdSm80INS1_25CollectiveMainloopBwdSm80ILi2ELi2EN4cute5tupleIJNS5_1CILi128EEES8_NS7_ILi64EEEEEENS_10bfloat16_tEfNS_4arch4Sm80ELb0ELb1ELb1ELb1ELb1ELb0ELb0ELb0ELi2ELi4ELi4ELi4ELb0EEENS1_24CollectiveEpilogueBwdGQAISA_fSD_Li256ELb1ELb1EEENS1_19SingleTileSchedulerILb1ELb0ELb0ELi128EEEEEEEEEvNT_6ParamsE$_ZN4cute8gmem_ptrIPKfECI1NS_12iter_adaptorIS2_S3_EEES2_:
[----:B------:R-:W-:Y:S02]  /*b1f0*/  MOV R16, 0xb210 ;  /* 0x0000b21000107802 */ /* 0x000fe40000000f00 */
[----:B------:R-:W-:Y:S05]  /*b200*/  CALL.REL.NOINC `($_ZN7cutlass13device_kernelIN5flash19enable_sm80_to_sm89INS1_16FlashAttnBwdSm80INS1_25CollectiveMainloopBwdSm80ILi2ELi2EN4cute5tupleIJNS5_1CILi128EEES8_NS7_ILi64EEEEEENS_10bfloat16_tEfNS_4arch4Sm80ELb0ELb1ELb1ELb1ELb1ELb0ELb0ELb0ELi2ELi4ELi4ELi4ELb0EEENS1_24CollectiveEpilogueBwdGQAISA_fSD_Li256ELb1ELb1EEENS1_19SingleTileSchedulerILb1ELb0ELb0ELi128EEEEEEEEEvNT_6ParamsE$_ZN4cute12iter_adaptorIPKfNS_8gmem_ptrIS2_EEEC2ES2_) ;  /* 0xffffab3000007944 */ /* 0x000fea0003c3ffff */
[----:B------:R-:W-:-:S04]  /*b210*/  MOV R11, 0x0 ;  /* 0x00000000000b7802 */ /* 0x000fc80000000f00 */
[----:B------:R-:W-:Y:S05]  /*b220*/  RET.REL.NODEC R10 `(_ZN7cutlass13device_kernelIN5flash19enable_sm80_to_sm89INS1_16FlashAttnBwdSm80INS1_25CollectiveMainloopBwdSm80ILi2ELi2EN4cute5tupleIJNS5_1CILi128EEES8_NS7_ILi64EEEEEENS_10bfloat16_tEfNS_4arch4Sm80ELb0ELb1ELb1ELb1ELb1ELb0ELb0ELb0ELi2ELi4ELi4ELi4ELb0EEENS1_24CollectiveEpilogueBwdGQAISA_fSD_Li256ELb1ELb1EEENS1_19SingleTileSchedulerILb1ELb0ELb0ELi128EEEEEEEEEvNT_6ParamsE) ;  /* 0xffff4dd00a007950 */ /* 0x000fea0003c3ffff */
        .type           $_ZN7cutlass13device_kernelIN5flash19enable_sm80_to_sm89INS1_16FlashAttnBwdSm80INS1_25CollectiveMainloopBwdSm80ILi2ELi2EN4cute5tupleIJNS5_1CILi128EEES8_NS7_ILi64EEEEEENS_10bfloat16_tEfNS_4arch4Sm80ELb0ELb1ELb1ELb1ELb1ELb0ELb0ELb0ELi2ELi4ELi4ELi4ELb0EEENS1_24CollectiveEpilogueBwdGQAISA_fSD_Li256ELb1ELb1EEENS1_19SingleTileSchedulerILb1ELb0ELb0ELi128EEEEEEEEEvNT_6ParamsE$_ZN4cute8gmem_ptrIPfECI1NS_12iter_adaptorIS1_S2_EEES1_,@function
        .size           $_ZN7cutlass13device_kernelIN5flash19enable_sm80_to_sm89INS1_16FlashAttnBwdSm80INS1_25CollectiveMainloopBwdSm80ILi2ELi2EN4cute5tupleIJNS5_1CILi128EEES8_NS7_ILi64EEEEEENS_10bfloat16_tEfNS_4arch4Sm80ELb0ELb1ELb1ELb1ELb1ELb0ELb0ELb0ELi2ELi4ELi4ELi4ELb0EEENS1_24CollectiveEpilogueBwdGQAISA_fSD_Li256ELb1ELb1EEENS1_19SingleTileSchedulerILb1ELb0ELb0ELi128EEEEEEEEEvNT_6ParamsE$_ZN4cute8gmem_ptrIPfECI1NS_12iter_adaptorIS1_S2_EEES1_,($_ZN7cutlass13device_kernelIN5flash19enable_sm80_to_sm89INS1_16FlashAttnBwdSm80INS1_25CollectiveMainloopBwdSm80ILi2ELi2EN4cute5tupleIJNS5_1CILi128EEES8_NS7_ILi64EEEEEENS_10bfloat16_tEfNS_4arch4Sm80ELb0ELb1ELb1ELb1ELb1ELb0ELb0ELb0ELi2ELi4ELi4ELi4ELb0EEENS1_24CollectiveEpilogueBwdGQAISA_fSD_Li256ELb1ELb1EEENS1_19SingleTileSchedulerILb1ELb0ELb0ELi128EEEEEEEEEvNT_6ParamsE$_ZN4cute8smem_ptrIPN7cutlass10bfloat16_tEECI1NS_12iter_adaptorIS3_S4_EEES3_ - $_ZN7cutlass13device_kernelIN5flash19enable_sm80_to_sm89INS1_16FlashAttnBwdSm80INS1_25CollectiveMainloopBwdSm80ILi2ELi2EN4cute5tupleIJNS5_1CILi128EEES8_NS7_ILi64EEEEEENS_10bfloat16_tEfNS_4arch4Sm80ELb0ELb1ELb1ELb1ELb1ELb0ELb0ELb0ELi2ELi4ELi4ELi4ELb0EEENS1_24CollectiveEpilogueBwdGQAISA_fSD_Li256ELb1ELb1EEENS1_19SingleTileSchedulerILb1ELb0ELb0ELi128EEEEEEEEEvNT_6ParamsE$_ZN4cute8gmem_ptrIPfECI1NS_12iter_adaptorIS1_S2_EEES1_)
$_ZN7cutlass13device_kernelIN5flash19enable_sm80_to_sm89INS1_16FlashAttnBwdSm80INS1_25CollectiveMainloopBwdSm80ILi2ELi2EN4cute5tupleIJNS5_1CILi128EEES8_NS7_ILi64EEEEEENS_10bfloat16_tEfNS_4arch4Sm80ELb0ELb1ELb1ELb1ELb1ELb0ELb0ELb0ELi2ELi4ELi4ELi4ELb0EEENS1_24CollectiveEpilogueBwdGQAISA_fSD_Li256ELb1ELb1EEENS1_19SingleTileSchedulerILb1ELb0ELb0ELi128EEEEEEEEEvNT_6ParamsE$_ZN4cute8gmem_ptrIPfECI1NS_12iter_adaptorIS1_S2_EEES1_:
[----:B------:R-:W-:Y:S02]  /*b230*/  MOV R4, 0xb250 ;  /* 0x0000b25000047802 */ /* 0x000fe40000000f00 */
[----:B------:R-:W-:Y:S05]  /*b240*/  CALL.REL.NOINC `($_ZN7cutlass13device_kernelIN5flash19enable_sm80_to_sm89INS1_16FlashAttnBwdSm80INS1_25CollectiveMainloopBwdSm80ILi2ELi2EN4cute5tupleIJNS5_1CILi128EEES8_NS7_ILi64EEEEEENS_10bfloat16_tEfNS_4arch4Sm80ELb0ELb1ELb1ELb1ELb1ELb0ELb0ELb0ELi2ELi4ELi4ELi4ELb0EEENS1_24CollectiveEpilogueBwdGQAISA_fSD_Li256ELb1ELb1EEENS1_19SingleTileSchedulerILb1ELb0ELb0ELi128EEEEEEEEEvNT_6ParamsE$_ZN4cute12iter_adaptorIPfNS_8gmem_ptrIS1_EEEC2ES1_) ;  /* 0xffffabb000007944 */ /* 0x000fea0003c3ffff */
[----:B------:R-:W-:-:S04]  /*b250*/  MOV R9, 0x0 ;  /* 0x0000000000097802 */ /* 0x000fc80000000f00 */
[----:B------:R-:W-:Y:S05]  /*b260*/  RET.REL.NODEC R8 `(_ZN7cutlass13device_kernelIN5flash19enable_sm80_to_sm89INS1_16FlashAttnBwdSm80INS1_25CollectiveMainloopBwdSm80ILi2ELi2EN4cute5tupleIJNS5_1CILi128EEES8_NS7_ILi64EEEEEENS_10bfloat16_tEfNS_4arch4Sm80ELb0ELb1ELb1ELb1ELb1ELb0ELb0ELb0ELi2ELi4ELi4ELi4ELb0EEENS1_24CollectiveEpilogueBwdGQAISA_fSD_Li256ELb1ELb1EEENS1_19SingleTileSchedulerILb1ELb0ELb0ELi128EEEEEEEEEvNT_6ParamsE) ;  /* 0xffff4d9008007950 */ /* 0x000fea0003c3ffff */
        .type           $_ZN7cutlass13device_kernelIN5flash19enable_sm80_to_sm89INS1_16FlashAttnBwdSm80INS1_25CollectiveMainloopBwdSm80ILi2ELi2EN4cute5tupleIJNS5_1CILi128EEES8_NS7_ILi64EEEEEENS_10bfloat16_tEfNS_4arch4Sm80ELb0ELb1ELb1ELb1ELb1ELb0ELb0ELb0ELi2ELi4ELi4ELi4ELb0EEENS1_24CollectiveEpilogueBwdGQAISA_fSD_Li256ELb1ELb1EEENS1_19SingleTileSchedulerILb1ELb0ELb0ELi128EEEEEEEEEvNT_6ParamsE$_ZN4cute8smem_ptrIPN7cutlass10bfloat16_tEECI1NS_12iter_adaptorIS3_S4_EEES3_,@function
        .size           $_ZN7cutlass13device_kernelIN5flash19enable_sm80_to_sm89INS1_16FlashAttnBwdSm80INS1_25CollectiveMainloopBwdSm80ILi2ELi2EN4cute5tupleIJNS5_1CILi128EEES8_NS7_ILi64EEEEEENS_10bfloat16_tEfNS_4arch4Sm80ELb0ELb1ELb1ELb1ELb1ELb0ELb0ELb0ELi2ELi4ELi4ELi4ELb0EEENS1_24CollectiveEpilogueBwdGQAISA_fSD_Li256ELb1ELb1EEENS1_19SingleTileSchedulerILb1ELb0ELb0ELi128EEEEEEEEEvNT_6ParamsE$_ZN4cute8smem_ptrIPN7cutlass10bfloat16_tEECI1NS_12iter_adaptorIS3_S4_EEES3_,($_ZN7cutlass13device_kernelIN5flash19enable_sm80_to_sm89INS1_16FlashAttnBwdSm80INS1_25CollectiveMainloopBwdSm80ILi2ELi2EN4cute5tupleIJNS5_1CILi128EEES8_NS7_ILi64EEEEEENS_10bfloat16_tEfNS_4arch4Sm80ELb0ELb1ELb1ELb1ELb1ELb0ELb0ELb0ELi2ELi4ELi4ELi4ELb0EEENS1_24CollectiveEpilogueBwdGQAISA_fSD_Li256ELb1ELb1EEENS1_19SingleTileSchedulerILb1ELb0ELb0ELi128EEEEEEEEEvNT_6ParamsE$_ZN4cute8smem_ptrIPN7cutlass9uint128_tEECI1NS_12iter_adaptorIS3_S4_EEES3_ - $_ZN7cutlass13device_kernelIN5flash19enable_sm80_to_sm89INS1_16FlashAttnBwdSm80INS1_25CollectiveMainloopBwdSm80ILi2ELi2EN4cute5tupleIJNS5_1CILi128EEES8_NS7_ILi64EEEEEENS_10bfloat16_tEfNS_4arch4Sm80ELb0ELb1ELb1ELb1ELb1ELb0ELb0ELb0ELi2ELi4ELi4ELi4ELb0EEENS1_24CollectiveEpilogueBwdGQAISA_fSD_Li256ELb1ELb1EEENS1_19SingleTileSchedulerILb1ELb0ELb0ELi128EEEEEEEEEvNT_6ParamsE$_ZN4cute8smem_ptrIPN7cutlass10bfloat16_tEECI1NS_12iter_adaptorIS3_S4_EEES3_)
$_ZN7cutlass13device_kernelIN5flash19enable_sm80_to_sm89INS1_16FlashAttnBwdSm80INS1_25CollectiveMainloopBwdSm80ILi2ELi2EN4cute5tupleIJNS5_1CILi128EEES8_NS7_ILi64EEEEEENS_10bfloat16_tEfNS_4arch4Sm80ELb0ELb1ELb1ELb1ELb1ELb0ELb0ELb0ELi2ELi4ELi4ELi4ELb0EEENS1_24CollectiveEpilogueBwdGQAISA_fSD_Li256ELb1ELb1EEENS1_19SingleTileSchedulerILb1ELb0ELb0ELi128EEEEEEEEEvNT_6ParamsE$_ZN4cute8smem_ptrIPN7cutlass10bfloat16_tEECI1NS_12iter_adaptorIS3_S4_EEES3_:
[----:B------:R-:W-:Y:S02]  /*b270*/  MOV R10, 0xb290 ;  /* 0x0000b290000a7802 */ /* 0x000fe40000000f00 */
[----:B------:R-:W-:Y:S05]  /*b280*/  CALL.REL.NOINC `($_ZN7cutlass13device_kernelIN5flash19enable_sm80_to_sm89INS1_16FlashAttnBwdSm80INS1_25CollectiveMainloopBwdSm80ILi2ELi2EN4cute5tupleIJNS5_1CILi128EEES8_NS7_ILi64EEEEEENS_10bfloat16_tEfNS_4arch4Sm80ELb0ELb1ELb1ELb1ELb1ELb0ELb0ELb0ELi2ELi4ELi4ELi4ELb0EEENS1_24CollectiveEpilogueBwdGQAISA_fSD_Li256ELb1ELb1EEENS1_19SingleTileSchedulerILb1ELb0ELb0ELi128EEEEEEEEEvNT_6ParamsE$_ZN4cute12iter_adaptorIPN7cutlass10bfloat16_tENS_8smem_ptrIS3_EEEC2ES3_) ;  /* 0xffffaaf000007944 */ /* 0x000fea0003c3ffff */
[----:B------:R-:W-:-:S04]  /*b290*/  MOV R9, 0x0 ;  /* 0x0000000000097802 */ /* 0x000fc80000000f00 */
[----:B------:R-:W-:Y:S05]  /*b2a0*/  RET.REL.NODEC R8 `(_ZN7cutlass13device_kernelIN5flash19enable_sm80_to_sm89INS1_16FlashAttnBwdSm80INS1_25CollectiveMainloopBwdSm80ILi2ELi2EN4cute5tupleIJNS5_1CILi128EEES8_NS7_ILi64EEEEEENS_10bfloat16_tEfNS_4arch4Sm80ELb0ELb1ELb1ELb1ELb1ELb0ELb0ELb0ELi2ELi4ELi4ELi4ELb0EEENS1_24CollectiveEpilogueBwdGQAISA_fSD_Li256ELb1ELb1EEENS1_19SingleTileSchedulerILb1ELb0ELb0ELi128EEEEEEEEEvNT_6ParamsE) ;  /* 0xffff4d5008007950 */ /* 0x000fea0003c3ffff */
        .type           $_ZN7cutlass13device_kernelIN5flash19enable_sm80_to_sm89INS1_16FlashAttnBwdSm80INS1_25CollectiveMainloopBwdSm80ILi2ELi2EN4cute5tupleIJNS5_1CILi128EEES8_NS7_ILi64EEEEEENS_10bfloat16_tEfNS_4arch4Sm80ELb0ELb1ELb1ELb1ELb1ELb0ELb0ELb0ELi2ELi4ELi4ELi4ELb0EEENS1_24CollectiveEpilogueBwdGQAISA_fSD_Li256ELb1ELb1EEENS1_19SingleTileSchedulerILb1ELb0ELb0ELi128EEEEEEEEEvNT_6ParamsE$_ZN4cute8smem_ptrIPN7cutlass9uint128_tEECI1NS_12iter_adaptorIS3_S4_EEES3_,@function
        .size           $_ZN7cutlass13device_kernelIN5flash19enable_sm80_to_sm89INS1_16FlashAttnBwdSm80INS1_25CollectiveMainloopBwdSm80ILi2ELi2EN4cute5tupleIJNS5_1CILi128EEES8_NS7_ILi64EEEEEENS_10bfloat16_tEfNS_4arch4Sm80ELb0ELb1ELb1ELb1ELb1ELb0ELb0ELb0ELi2ELi4ELi4ELi4ELb0EEENS1_24CollectiveEpilogueBwdGQAISA_fSD_Li256ELb1ELb1EEENS1_19SingleTileSchedulerILb1ELb0ELb0ELi128EEEEEEEEEvNT_6ParamsE$_ZN4cute8smem_ptrIPN7cutlass9uint128_tEECI1NS_12iter_adaptorIS3_S4_EEES3_,($_ZN7cutlass13device_kernelIN5flash19enable_sm80_to_sm89INS1_16FlashAttnBwdSm80INS1_25CollectiveMainloopBwdSm80ILi2ELi2EN4cute5tupleIJNS5_1CILi128EEES8_NS7_ILi64EEEEEENS_10bfloat16_tEfNS_4arch4Sm80ELb0ELb1ELb1ELb1ELb1ELb0ELb0ELb0ELi2ELi4ELi4ELi4ELb0EEENS1_24CollectiveEpilogueBwdGQAISA_fSD_Li256ELb1ELb1EEENS1_19SingleTileSchedulerILb1ELb0ELb0ELi128EEEEEEEEEvNT_6ParamsE$_ZN4cute8smem_ptrIPfECI1NS_12iter_adaptorIS1_S2_EEES1_ - $_ZN7cutlass13device_kernelIN5flash19enable_sm80_to_sm89INS1_16FlashAttnBwdSm80INS1_25CollectiveMainloopBwdSm80ILi2ELi2EN4cute5tupleIJNS5_1CILi128EEES8_NS7_ILi64EEEEEENS_10bfloat16_tEfNS_4arch4Sm80ELb0ELb1ELb1ELb1ELb1ELb0ELb0ELb0ELi2ELi4ELi4ELi4ELb0EEENS1_24CollectiveEpilogueBwdGQAISA_fSD_Li256ELb1ELb1EEENS1_19SingleTileSchedulerILb1ELb0ELb0ELi128EEEEEEEEEvNT_6ParamsE$_ZN4cute8smem_ptrIPN7cutlass9uint128_tEECI1NS_12iter_adaptorIS3_S4_EEES3_)
$_ZN7cutlass13device_kernelIN5flash19enable_sm80_to_sm89INS1_16FlashAttnBwdSm80INS1_25CollectiveMainloopBwdSm80ILi2ELi2EN4cute5tupleIJNS5_1CILi128EEES8_NS7_ILi64EEEEEENS_10bfloat16_tEfNS_4arch4Sm80ELb0ELb1ELb1ELb1ELb1ELb0ELb0ELb0ELi2ELi4ELi4ELi4ELb0EEENS1_24CollectiveEpilogueBwdGQAISA_fSD_Li256ELb1ELb1EEENS1_19SingleTileSchedulerILb1ELb0ELb0ELi128EEEEEEEEEvNT_6ParamsE$_ZN4cute8smem_ptrIPN7cutlass9uint128_tEECI1NS_12iter_adaptorIS3_S4_EEES3_:
[----:B------:R-:W-:Y:S02]  /*b2b0*/  MOV R10, 0xb2d0 ;  /* 0x0000b2d0000a7802 */ /* 0x000fe40000000f00 */
[----:B------:R-:W-:Y:S05]  /*b2c0*/  CALL.REL.NOINC `($_ZN7cutlass13device_kernelIN5flash19enable_sm80_to_sm89INS1_16FlashAttnBwdSm80INS1_25CollectiveMainloopBwdSm80ILi2ELi2EN4cute5tupleIJNS5_1CILi128EEES8_NS7_ILi64EEEEEENS_10bfloat16_tEfNS_4arch4Sm80ELb0ELb1ELb1ELb1ELb1ELb0ELb0ELb0ELi2ELi4ELi4ELi4ELb0EEENS1_24CollectiveEpilogueBwdGQAISA_fSD_Li256ELb1ELb1EEENS1_19SingleTileSchedulerILb1ELb0ELb0ELi128EEEEEEEEEvNT_6ParamsE$_ZN4cute12iter_adaptorIPN7cutlass9uint128_tENS_8smem_ptrIS3_EEEC2ES3_) ;  /* 0xffffaaf000007944 */ /* 0x000fea0003c3ffff */
[----:B------:R-:W-:-:S04]  /*b2d0*/  MOV R9, 0x0 ;  /* 0x0000000000097802 */ /* 0x000fc80000000f00 */
[----:B------:R-:W-:Y:S05]  /*b2e0*/  RET.REL.NODEC R8 `(_ZN7cutlass13device_kernelIN5flash19enable_sm80_to_sm89INS1_16FlashAttnBwdSm80INS1_25CollectiveMainloopBwdSm80ILi2ELi2EN4cute5tupleIJNS5_1CILi128EEES8_NS7_ILi64EEEEEENS_10bfloat16_tEfNS_4arch4Sm80ELb0ELb1ELb1ELb1ELb1ELb0ELb0ELb0ELi2ELi4ELi4ELi4ELb0EEENS1_24CollectiveEpilogueBwdGQAISA_fSD_Li256ELb1ELb1EEENS1_19SingleTileSchedulerILb1ELb0ELb0ELi128EEEEEEEEEvNT_6ParamsE) ;  /* 0xffff4d1008007950 */ /* 0x000fea0003c3ffff */
        .type           $_ZN7cutlass13device_kernelIN5flash19enable_sm80_to_sm89INS1_16FlashAttnBwdSm80INS1_25CollectiveMainloopBwdSm80ILi2ELi2EN4cute5tupleIJNS5_1CILi128EEES8_NS7_ILi64EEEEEENS_10bfloat16_tEfNS_4arch4Sm80ELb0ELb1ELb1ELb1ELb1ELb0ELb0ELb0ELi2ELi4ELi4ELi4ELb0EEENS1_24CollectiveEpilogueBwdGQAISA_fSD_Li256ELb1ELb1EEENS1_19SingleTileSchedulerILb1ELb0ELb0ELi128EEEEEEEEEvNT_6ParamsE$_ZN4cute8smem_ptrIPfECI1NS_12iter_adaptorIS1_S2_EEES1_,@function
        .size           $_ZN7cutlass13device_kernelIN5flash19enable_sm80_to_sm89INS1_16FlashAttnBwdSm80INS1_25CollectiveMainloopBwdSm80ILi2ELi2EN4cute5tupleIJNS5_1CILi128EEES8_NS7_ILi64EEEEEENS_10bfloat16_tEfNS_4arch4Sm80ELb0ELb1ELb1ELb1ELb1ELb0ELb0ELb0ELi2ELi4ELi4ELi4ELb0EEENS1_24CollectiveEpilogueBwdGQAISA_fSD_Li256ELb1ELb1EEENS1_19SingleTileSchedulerILb1ELb0ELb0ELi128EEEEEEEEEvNT_6ParamsE$_ZN4cute8smem_ptrIPfECI1NS_12iter_adaptorIS1_S2_EEES1_,($_ZN7cutlass13device_kernelIN5flash19enable_sm80_to_sm89INS1_16FlashAttnBwdSm80INS1_25CollectiveMainloopBwdSm80ILi2ELi2EN4cute5tupleIJNS5_1CILi128EEES8_NS7_ILi64EEEEEENS_10bfloat16_tEfNS_4arch4Sm80ELb0ELb1ELb1ELb1ELb1ELb0ELb0ELb0ELi2ELi4ELi4ELi4ELb0EEENS1_24CollectiveEpilogueBwdGQAISA_fSD_Li256ELb1ELb1EEENS1_19SingleTileSchedulerILb1ELb0ELb0ELi128EEEEEEEEEvNT_6ParamsE$_ZN4cute8smem_ptrIPjECI1NS_12iter_adaptorIS1_S2_EEES1_ - $_ZN7cutlass13device_kernelIN5flash19enable_sm80_to_sm89INS1_16FlashAttnBwdSm80INS1_25CollectiveMainloopBwdSm80ILi2ELi2EN4cute5tupleIJNS5_1CILi128EEES8_NS7_ILi64EEEEEENS_10bfloat16_tEfNS_4arch4Sm80ELb0ELb1ELb1ELb1ELb1ELb0ELb0ELb0ELi2ELi4ELi4ELi4ELb0EEENS1_24CollectiveEpilogueBwdGQAISA_fSD_Li256ELb1ELb1EEENS1_19SingleTileSchedulerILb1ELb0ELb0ELi128EEEEEEEEEvNT_6ParamsE$_ZN4cute8smem_ptrIPfECI1NS_12iter_adaptorIS1_S2_EEES1_)
$_ZN7cutlass13device_kernelIN5flash19enable_sm80_to_sm89INS1_16FlashAttnBwdSm80INS1_25CollectiveMainloopBwdSm80ILi2ELi2EN4cute5tupleIJNS5_1CILi128EEES8_NS7_ILi64EEEEEENS_10bfloat16_tEfNS_4arch4Sm80ELb0ELb1ELb1ELb1ELb1ELb0ELb0ELb0ELi2ELi4ELi4ELi4ELb0EEENS1_24CollectiveEpilogueBwdGQAISA_fSD_Li256ELb1ELb1EEENS1_19SingleTileSchedulerILb1ELb0ELb0ELi128EEEEEEEEEvNT_6ParamsE$_ZN4cute8smem_ptrIPfECI1NS_12iter_adaptorIS1_S2_EEES1_:
[----:B------:R-:W-:Y:S02]  /*b2f0*/  MOV R10, 0xb310 ;  /* 0x0000b310000a7802 */ /* 0x000fe40000000f00 */
[----:B------:R-:W-:Y:S05]  /*b300*/  CALL.REL.NOINC `($_ZN7cutlass13device_kernelIN5flash19enable_sm80_to_sm89INS1_16FlashAttnBwdSm80INS1_25CollectiveMainloopBwdSm80ILi2ELi2EN4cute5tupleIJNS5_1CILi128EEES8_NS7_ILi64EEEEEENS_10bfloat16_tEfNS_4arch4Sm80ELb0ELb1ELb1ELb1ELb1ELb0ELb0ELb0ELi2ELi4ELi4ELi4ELb0EEENS1_24CollectiveEpilogueBwdGQAISA_fSD_Li256ELb1ELb1EEENS1_19SingleTileSchedulerILb1ELb0ELb0ELi128EEEEEEEEEvNT_6ParamsE$_ZN4cute12iter_adaptorIPfNS_8smem_ptrIS1_EEEC2ES1_) ;  /* 0xffffab3000007944 */ /* 0x000fea0003c3ffff */
[----:B------:R-:W-:-:S04]  /*b310*/  MOV R9, 0x0 ;  /* 0x0000000000097802 */ /* 0x000fc80000000f00 */
[----:B------:R-:W-:Y:S05]  /*b320*/  RET.REL.NODEC R8 `(_ZN7cutlass13device_kernelIN5flash19enable_sm80_to_sm89INS1_16FlashAttnBwdSm80INS1_25CollectiveMainloopBwdSm80ILi2ELi2EN4cute5tupleIJNS5_1CILi128EEES8_NS7_ILi64EEEEEENS_10bfloat16_tEfNS_4arch4Sm80ELb0ELb1ELb1ELb1ELb1ELb0ELb0ELb0ELi2ELi4ELi4ELi4ELb0EEENS1_24CollectiveEpilogueBwdGQAISA_fSD_Li256ELb1ELb1EEENS1_19SingleTileSchedulerILb1ELb0ELb0ELi128EEEEEEEEEvNT_6ParamsE) ;  /* 0xffff4cd008007950 */ /* 0x000fea0003c3ffff */
        .type           $_ZN7cutlass13device_kernelIN5flash19enable_sm80_to_sm89INS1_16FlashAttnBwdSm80INS1_25CollectiveMainloopBwdSm80ILi2ELi2EN4cute5tupleIJNS5_1CILi128EEES8_NS7_ILi64EEEEEENS_10bfloat16_tEfNS_4arch4Sm80ELb0ELb1ELb1ELb1ELb1ELb0ELb0ELb0ELi2ELi4ELi4ELi4ELb0EEENS1_24CollectiveEpilogueBwdGQAISA_fSD_Li256ELb1ELb1EEENS1_19SingleTileSchedulerILb1ELb0ELb0ELi128EEEEEEEEEvNT_6ParamsE$_ZN4cute8smem_ptrIPjECI1NS_12iter_adaptorIS1_S2_EEES1_,@function
        .size           $_ZN7cutlass13device_kernelIN5flash19enable_sm80_to_sm89INS1_16FlashAttnBwdSm80INS1_25CollectiveMainloopBwdSm80ILi2ELi2EN4cute5tupleIJNS5_1CILi128EEES8_NS7_ILi64EEEEEENS_10bfloat16_tEfNS_4arch4Sm80ELb0ELb1ELb1ELb1ELb1ELb0ELb0ELb0ELi2ELi4ELi4ELi4ELb0EEENS1_24CollectiveEpilogueBwdGQAISA_fSD_Li256ELb1ELb1EEENS1_19SingleTileSchedulerILb1ELb0ELb0ELi128EEEEEEEEEvNT_6ParamsE$_ZN4cute8smem_ptrIPjECI1NS_12iter_adaptorIS1_S2_EEES1_,($_ZN7cutlass13device_kernelIN5flash19enable_sm80_to_sm89INS1_16FlashAttnBwdSm80INS1_25CollectiveMainloopBwdSm80ILi2ELi2EN4cute5tupleIJNS5_1CILi128EEES8_NS7_ILi64EEEEEENS_10bfloat16_tEfNS_4arch4Sm80ELb0ELb1ELb1ELb1ELb1ELb0ELb0ELb0ELi2ELi4ELi4ELi4ELb0EEENS1_24CollectiveEpilogueBwdGQAISA_fSD_Li256ELb1ELb1EEENS1_19SingleTileSchedulerILb1ELb0ELb0ELi128EEEEEEEEEvNT_6ParamsE$_ZN73_INTERNAL_24fd9406_37_flash_bwd_hdim64_bf16_softcap_sm80_cu_3fbc093a_291814__viaddmin_s32Eiii - $_ZN7cutlass13device_kernelIN5flash19enable_sm80_to_sm89INS1_16FlashAttnBwdSm80INS1_25CollectiveMainloopBwdSm80ILi2ELi2EN4cute5tupleIJNS5_1CILi128EEES8_NS7_ILi64EEEEEENS_10bfloat16_tEfNS_4arch4Sm80ELb0ELb1ELb1ELb1ELb1ELb0ELb0ELb0ELi2ELi4ELi4ELi4ELb0EEENS1_24CollectiveEpilogueBwdGQAISA_fSD_Li256ELb1ELb1EEENS1_19SingleTileSchedulerILb1ELb0ELb0ELi128EEEEEEEEEvNT_6ParamsE$_ZN4cute8smem_ptrIPjECI1NS_12iter_adaptorIS1_S2_EEES1_)
$_ZN7cutlass13device_kernelIN5flash19enable_sm80_to_sm89INS1_16FlashAttnBwdSm80INS1_25CollectiveMainloopBwdSm80ILi2ELi2EN4cute5tupleIJNS5_1CILi128EEES8_NS7_ILi64EEEEEENS_10bfloat16_tEfNS_4arch4Sm80ELb0ELb1ELb1ELb1ELb1ELb0ELb0ELb0ELi2ELi4ELi4ELi4ELb0EEENS1_24CollectiveEpilogueBwdGQAISA_fSD_Li256ELb1ELb1EEENS1_19SingleTileSchedulerILb1ELb0ELb0ELi128EEEEEEEEEvNT_6ParamsE$_ZN4cute8smem_ptrIPjECI1NS_12iter_adaptorIS1_S2_EEES1_:
[----:B------:R-:W-:Y:S02]  /*b330*/  MOV R10, 0xb350 ;  /* 0x0000b350000a7802 */ /* 0x000fe40000000f00 */
[----:B------:R-:W-:Y:S05]  /*b340*/  CALL.REL.NOINC `($_ZN7cutlass13device_kernelIN5flash19enable_sm80_to_sm89INS1_16FlashAttnBwdSm80INS1_25CollectiveMainloopBwdSm80ILi2ELi2EN4cute5tupleIJNS5_1CILi128EEES8_NS7_ILi64EEEEEENS_10bfloat16_tEfNS_4arch4Sm80ELb0ELb1ELb1ELb1ELb1ELb0ELb0ELb0ELi2ELi4ELi4ELi4ELb0EEENS1_24CollectiveEpilogueBwdGQAISA_fSD_Li256ELb1ELb1EEENS1_19SingleTileSchedulerILb1ELb0ELb0ELi128EEEEEEEEEvNT_6ParamsE$_ZN4cute12iter_adaptorIPjNS_8smem_ptrIS1_EEEC2ES1_) ;  /* 0xffffab3000007944 */ /* 0x000fea0003c3ffff */
[----:B------:R-:W-:-:S04]  /*b350*/  MOV R9, 0x0 ;  /* 0x0000000000097802 */ /* 0x000fc80000000f00 */
[----:B------:R-:W-:Y:S05]  /*b360*/  RET.REL.NODEC R8 `(_ZN7cutlass13device_kernelIN5flash19enable_sm80_to_sm89INS1_16FlashAttnBwdSm80INS1_25CollectiveMainloopBwdSm80ILi2ELi2EN4cute5tupleIJNS5_1CILi128EEES8_NS7_ILi64EEEEEENS_10bfloat16_tEfNS_4arch4Sm80ELb0ELb1ELb1ELb1ELb1ELb0ELb0ELb0ELi2ELi4ELi4ELi4ELb0EEENS1_24CollectiveEpilogueBwdGQAISA_fSD_Li256ELb1ELb1EEENS1_19SingleTileSchedulerILb1ELb0ELb0ELi128EEEEEEEEEvNT_6ParamsE) ;  /* 0xffff4c9008007950 */ /* 0x000fea0003c3ffff */
        .type           $_ZN7cutlass13device_kernelIN5flash19enable_sm80_to_sm89INS1_16FlashAttnBwdSm80INS1_25CollectiveMainloopBwdSm80ILi2ELi2EN4cute5tupleIJNS5_1CILi128EEES8_NS7_ILi64EEEEEENS_10bfloat16_tEfNS_4arch4Sm80ELb0ELb1ELb1ELb1ELb1ELb0ELb0ELb0ELi2ELi4ELi4ELi4ELb0EEENS1_24CollectiveEpilogueBwdGQAISA_fSD_Li256ELb1ELb1EEENS1_19SingleTileSchedulerILb1ELb0ELb0ELi128EEEEEEEEEvNT_6ParamsE$_ZN73_INTERNAL_24fd9406_37_flash_bwd_hdim64_bf16_softcap_sm80_cu_3fbc093a_291814__viaddmin_s32Eiii,@function
        .size           $_ZN7cutlass13device_kernelIN5flash19enable_sm80_to_sm89INS1_16FlashAttnBwdSm80INS1_25CollectiveMainloopBwdSm80ILi2ELi2EN4cute5tupleIJNS5_1CILi128EEES8_NS7_ILi64EEEEEENS_10bfloat16_tEfNS_4arch4Sm80ELb0ELb1ELb1ELb1ELb1ELb0ELb0ELb0ELi2ELi4ELi4ELi4ELb0EEENS1_24CollectiveEpilogueBwdGQAISA_fSD_Li256ELb1ELb1EEENS1_19SingleTileSchedulerILb1ELb0ELb0ELi128EEEEEEEEEvNT_6ParamsE$_ZN73_INTERNAL_24fd9406_37_flash_bwd_hdim64_bf16_softcap_sm80_cu_3fbc093a_291814__viaddmin_s32Eiii,($_ZN7cutlass13device_kernelIN5flash19enable_sm80_to_sm89INS1_16FlashAttnBwdSm80INS1_25CollectiveMainloopBwdSm80ILi2ELi2EN4cute5tupleIJNS5_1CILi128EEES8_NS7_ILi64EEEEEENS_10bfloat16_tEfNS_4arch4Sm80ELb0ELb1ELb1ELb1ELb1ELb0ELb0ELb0ELi2ELi4ELi4ELi4ELb0EEENS1_24CollectiveEpilogueBwdGQAISA_fSD_Li256ELb1ELb1EEENS1_19SingleTileSchedulerILb1ELb0ELb0ELi128EEEEEEEEEvNT_6ParamsE$_ZN73_INTERNAL_24fd9406_37_flash_bwd_hdim64_bf16_softcap_sm80_cu_3fbc093a_291824__cvta_generic_to_sharedEPKv - $_ZN7cutlass13device_kernelIN5flash19enable_sm80_to_sm89INS1_16FlashAttnBwdSm80INS1_25CollectiveMainloopBwdSm80ILi2ELi2EN4cute5tupleIJNS5_1CILi128EEES8_NS7_ILi64EEEEEENS_10bfloat16_tEfNS_4arch4Sm80ELb0ELb1ELb1ELb1ELb1ELb0ELb0ELb0ELi2ELi4ELi4ELi4ELb0EEENS1_24CollectiveEpilogueBwdGQAISA_fSD_Li256ELb1ELb1EEENS1_19SingleTileSchedulerILb1ELb0ELb0ELi128EEEEEEEEEvNT_6ParamsE$_ZN73_INTERNAL_24fd9406_37_flash_bwd_hdim64_bf16_softcap_sm80_cu_3fbc093a_291814__viaddmin_s32Eiii)
$_ZN7cutlass13device_kernelIN5flash19enable_sm80_to_sm89INS1_16FlashAttnBwdSm80INS1_25CollectiveMainloopBwdSm80ILi2ELi2EN4cute5tupleIJNS5_1CILi128EEES8_NS7_ILi64EEEEEENS_10bfloat16_tEfNS_4arch4Sm80ELb0ELb1ELb1ELb1ELb1ELb0ELb0ELb0ELi2ELi4ELi4ELi4ELb0EEENS1_24CollectiveEpilogueBwdGQAISA_fSD_Li256ELb1ELb1EEENS1_19SingleTileSchedulerILb1ELb0ELb0ELi128EEEEEEEEEvNT_6ParamsE$_ZN73_INTERNAL_24fd9406_37_flash_bwd_hdim64_bf16_softcap_sm80_cu_3fbc093a_291814__viaddmin_s32Eiii:
[----:B------:R-:W-:Y:S02]  /*b370*/  IADD3 R3, R2, R52, RZ ;  /* 0x0000003402037210 */ /* 0x000fe40007ffe0ff */
[----:B------:R-:W-:Y:S02]  /*b380*/  MOV R8, 0xb3a0 ;  /* 0x0000b3a000087802 */ /* 0x000fe40000000f00 */
[----:B------:R-:W-:Y:S05]  /*b390*/  CALL.REL.NOINC `($_ZN7cutlass13device_kernelIN5flash19enable_sm80_to_sm89INS1_16FlashAttnBwdSm80INS1_25CollectiveMainloopBwdSm80ILi2ELi2EN4cute5tupleIJNS5_1CILi128EEES8_NS7_ILi64EEEEEENS_10bfloat16_tEfNS_4arch4Sm80ELb0ELb1ELb1ELb1ELb1ELb0ELb0ELb0ELi2ELi4ELi4ELi4ELb0EEENS1_24CollectiveEpilogueBwdGQAISA_fSD_Li256ELb1ELb1EEENS1_19SingleTileSchedulerILb1ELb0ELb0ELi128EEEEEEEEEvNT_6ParamsE$min) ;  /* 0x0005d82000007944 */ /* 0x000fea0003c00000 */
[----:B------:R-:W-:Y:S02]  /*b3a0*/  MOV R7, 0x0 ;  /* 0x0000000000077802 */ /* 0x000fe40000000f00 */
[----:B------:R-:W-:Y:S02]  /*b3b0*/  MOV R8, R3 ;  /* 0x0000000300087202 */ /* 0x000fe40000000f00 */
[----:B------:R-:W-:Y:S05]  /*b3c0*/  RET.REL.NODEC R6 `(_ZN7cutlass13device_kernelIN5flash19enable_sm80_to_sm89INS1_16FlashAttnBwdSm80INS1_25CollectiveMainloopBwdSm80ILi2ELi2EN4cute5tupleIJNS5_1CILi128EEES8_NS7_ILi64EEEEEENS_10bfloat16_tEfNS_4arch4Sm80ELb0ELb1ELb1ELb1ELb1ELb0ELb0ELb0ELi2ELi4ELi4ELi4ELb0EEENS1_24CollectiveEpilogueBwdGQAISA_fSD_Li256ELb1ELb1EEENS1_19SingleTileSchedulerILb1ELb0ELb0ELi128EEEEEEEEEvNT_6ParamsE) ;  /* 0xffff4c3006007950 */ /* 0x000fea0003c3ffff */
        .type           $_ZN7cutlass13device_kernelIN5flash19enable_sm80_to_sm89INS1_16FlashAttnBwdSm80INS1_25CollectiveMainloopBwdSm80ILi2ELi2EN4cute5tupleIJNS5_1CILi128EEES8_NS7_ILi64EEEEEENS_10bfloat16_tEfNS_4arch4Sm80ELb0ELb1ELb1ELb1ELb1ELb0ELb0ELb0ELi2ELi4ELi4ELi4ELb0EEENS1_24CollectiveEpilogueBwdGQAISA_fSD_Li256ELb1ELb1EEENS1_19SingleTileSchedulerILb1ELb0ELb0ELi128EEEEEEEEEvNT_6ParamsE$_ZN73_INTERNAL_24fd9406_37_flash_bwd_hdim64_bf16_softcap_sm80_cu_3fbc093a_291824__cvta_generic_to_sharedEPKv,@function
        .size           $_ZN7cutlass13device_kernelIN5flash19enable_sm80_to_sm89INS1_16FlashAttnBwdSm80INS1_25CollectiveMainloopBwdSm80ILi2ELi2EN4cute5tupleIJNS5_1CILi128EEES8_NS7_ILi64EEEEEENS_10bfloat16_tEfNS_4arch4Sm80ELb0ELb1ELb1ELb1ELb1ELb0ELb0ELb0ELi2ELi4ELi4ELi4ELb0EEENS1_24CollectiveEpilogueBwdGQAISA_fSD_Li256ELb1ELb1EEENS1_19SingleTileSchedulerILb1ELb0ELb0ELi128EEEEEEEEEvNT_6ParamsE$_ZN73_INTERNAL_24fd9406_37_flash_bwd_hdim64_bf16_softcap_sm80_cu_3fbc093a_291824__cvta_generic_to_sharedEPKv,($_ZN7cutlass13device_kernelIN5flash19enable_sm80_to_sm89INS1_16FlashAttnBwdSm80INS1_25CollectiveMainloopBwdSm80ILi2ELi2EN4cute5tupleIJNS5_1CILi128EEES8_NS7_ILi64EEEEEENS_10bfloat16_tEfNS_4arch4Sm80ELb0ELb1ELb1ELb1ELb1ELb0ELb0ELb0ELi2ELi4ELi4ELi4ELb0EEENS1_24CollectiveEpilogueBwdGQAISA_fSD_Li256ELb1ELb1EEENS1_19SingleTileSchedulerILb1ELb0ELb0ELi128EEEEEEEEEvNT_6ParamsE$_ZN73_INTERNAL_24fd9406_37_flash_bwd_hdim64_bf16_softcap_sm80_cu_3fbc093a_29189atomicAddEPff - $_ZN7cutlass13device_kernelIN5flash19enable_sm80_to_sm89INS1_16FlashAttnBwdSm80INS1_25CollectiveMainloopBwdSm80ILi2ELi2EN4cute5tupleIJNS5_1CILi128EEES8_NS7_ILi64EEEEEENS_10bfloat16_tEfNS_4arch4Sm80ELb0ELb1ELb1ELb1ELb1ELb0ELb0ELb0ELi2ELi4ELi4ELi4ELb0EEENS1_24CollectiveEpilogueBwdGQAISA_fSD_Li256ELb1ELb1EEENS1_19SingleTileSchedulerILb1ELb0ELb0ELi128EEEEEEEEEvNT_6ParamsE$_ZN73_INTERNAL_24fd9406_37_flash_bwd_hdim64_bf16_softcap_sm80_cu_3fbc093a_291824__cvta_generic_to_sharedEPKv)
$_ZN7cutlass13device_kernelIN5flash19enable_sm80_to_sm89INS1_16FlashAttnBwdSm80INS1_25CollectiveMainloopBwdSm80ILi2ELi2EN4cute5tupleIJNS5_1CILi128EEES8_NS7_ILi64EEEEEENS_10bfloat16_tEfNS_4arch4Sm80ELb0ELb1ELb1ELb1ELb1ELb0ELb0ELb0ELi2ELi4ELi4ELi4ELb0EEENS1_24CollectiveEpilogueBwdGQAISA_fSD_Li256ELb1ELb1EEENS1_19SingleTileSchedulerILb1ELb0ELb0ELi128EEEEEEEEEvNT_6ParamsE$_ZN73_INTERNAL_24fd9406_37_flash_bwd_hdim64_bf16_softcap_sm80_cu_3fbc093a_291824__cvta_generic_to_sharedEPKv:
[----:B------:R-:W-:Y:S02]  /*b3d0*/  MOV R3, 0x0 ;  /* 0x0000000000037802 */ /* 0x000fe40000000f00 */
[----:B------:R-:W-:Y:S02]  /*b3e0*/  IADD3 R4, R4, -c[0x0][0x18], RZ ;  /* 0x8000060004047a10 */ /* 0x000fe40007ffe0ff */
[----:B------:R-:W-:Y:S05]  /*b3f0*/  RET.REL.NODEC R2 `(_ZN7cutlass13device_kernelIN5flash19enable_sm80_to_sm89INS1_16FlashAttnBwdSm80INS1_25CollectiveMainloopBwdSm80ILi2ELi2EN4cute5tupleIJNS5_1CILi128EEES8_NS7_ILi64EEEEEENS_10bfloat16_tEfNS_4arch4Sm80ELb0ELb1ELb1ELb1ELb1ELb0ELb0ELb0ELi2ELi4ELi4ELi4ELb0EEENS1_24CollectiveEpilogueBwdGQAISA_fSD_Li256ELb1ELb1EEENS1_19SingleTileSchedulerILb1ELb0ELb0ELi128EEEEEEEEEvNT_6ParamsE) ;  /* 0xffff4c0002007950 */ /* 0x000fea0003c3ffff */
        .type           $_ZN7cutlass13device_kernelIN5flash19enable_sm80_to_sm89INS1_16FlashAttnBwdSm80INS1_25CollectiveMainloopBwdSm80ILi2ELi2EN4cute5tupleIJNS5_1CILi128EEES8_NS7_ILi64EEEEEENS_10bfloat16_tEfNS_4arch4Sm80ELb0ELb1ELb1ELb1ELb1ELb0ELb0ELb0ELi2ELi4ELi4ELi4ELb0EEENS1_24CollectiveEpilogueBwdGQAISA_fSD_Li256ELb1ELb1EEENS1_19SingleTileSchedulerILb1ELb0ELb0ELi128EEEEEEEEEvNT_6ParamsE$_ZN73_INTERNAL_24fd9406_37_flash_bwd_hdim64_bf16_softcap_sm80_cu_3fbc093a_29189atomicAddEPff,@function
        .size           $_ZN7cutlass13device_kernelIN5flash19enable_sm80_to_sm89INS1_16FlashAttnBwdSm80INS1_25CollectiveMainloopBwdSm80ILi2ELi2EN4cute5tupleIJNS5_1CILi128EEES8_NS7_ILi64EEEEEENS_10bfloat16_tEfNS_4arch4Sm80ELb0ELb1ELb1ELb1ELb1ELb0ELb0ELb0ELi2ELi4ELi4ELi4ELb0EEENS1_24CollectiveEpilogueBwdGQAISA_fSD_Li256ELb1ELb1EEENS1_19SingleTileSchedulerILb1ELb0ELb0ELi128EEEEEEEEEvNT_6ParamsE$_ZN73_INTERNAL_24fd9406_37_flash_bwd_hdim64_bf16_softcap_sm80_cu_3fbc093a_29189atomicAddEPff,($_ZN7cutlass13device_kernelIN5flash19enable_sm80_to_sm89INS1_16FlashAttnBwdSm80INS1_25CollectiveMainloopBwdSm80ILi2ELi2EN4cute5tupleIJNS5_1CILi128EEES8_NS7_ILi64EEEEEENS_10bfloat16_tEfNS_4arch4Sm80ELb0ELb1ELb1ELb1ELb1ELb0ELb0ELb0ELi2ELi4ELi4ELi4ELb0EEENS1_24CollectiveEpilogueBwdGQAISA_fSD_Li256ELb1ELb1EEENS1_19SingleTileSchedulerILb1ELb0ELb0ELi128EEEEEEEEEvNT_6ParamsE$_ZSt3maxIiERKT_S2_S2_ - $_ZN7cutlass13device_kernelIN5flash19enable_sm80_to_sm89INS1_16FlashAttnBwdSm80INS1_25CollectiveMainloopBwdSm80ILi2ELi2EN4cute5tupleIJNS5_1CILi128EEES8_NS7_ILi64EEEEEENS_10bfloat16_tEfNS_4arch4Sm80ELb0ELb1ELb1ELb1ELb1ELb0ELb0ELb0ELi2ELi4ELi4ELi4ELb0EEENS1_24CollectiveEpilogueBwdGQAISA_fSD_Li256ELb1ELb1EEENS1_19SingleTileSchedulerILb1ELb0ELb0ELi128EEEEEEEEEvNT_6ParamsE$_ZN73_INTERNAL_24fd9406_37_flash_bwd_hdim64_bf16_softcap_sm80_cu_3fbc093a_29189atomicAddEPff)
$_ZN7cutlass13device_kernelIN5flash19enable_sm80_to_sm89INS1_16FlashAttnBwdSm80INS1_25CollectiveMainloopBwdSm80ILi2ELi2EN4cute5tupleIJNS5_1CILi128EEES8_NS7_ILi64EEEEEENS_10bfloat16_tEfNS_4arch4Sm80ELb0ELb1ELb1ELb1ELb1ELb0ELb0ELb0ELi2ELi4ELi4ELi4ELb0EEENS1_24CollectiveEpilogueBwdGQAISA_fSD_Li256ELb1ELb1EEENS1_19SingleTileSchedulerILb1ELb0ELb0ELi128EEEEEEEEEvNT_6ParamsE$_ZN73_INTERNAL_24fd9406_37_flash_bwd_hdim64_bf16_softcap_sm80_cu_3fbc093a_29189atomicAddEPff:
[----:B------:R-:W-:Y:S01]  /*b400*/  BSSY B0, `(.L_x_2291) ;  /* 0x0000003000007945 */ /* 0x000fe20003800000 */
[----:B------:R-:W-:-:S02]  /*b410*/  MOV R12, 0xb430 ;  /* 0x0000b430000c7802 */ /* 0x000fc40000000f00 */
[----:B------:R-:W-:Y:S05]  /*b420*/  CALL.REL.NOINC `($_ZN7cutlass13device_kernelIN5flash19enable_sm80_to_sm89INS1_16FlashAttnBwdSm80INS1_25CollectiveMainloopBwdSm80ILi2ELi2EN4cute5tupleIJNS5_1CILi128EEES8_NS7_ILi64EEEEEENS_10bfloat16_tEfNS_4arch4Sm80ELb0ELb1ELb1ELb1ELb1ELb0ELb0ELb0ELi2ELi4ELi4ELi4ELb0EEENS1_24CollectiveEpilogueBwdGQAISA_fSD_Li256ELb1ELb1EEENS1_19SingleTileSchedulerILb1ELb0ELb0ELi128EEEEEEEEEvNT_6ParamsE$__fAtomicAdd) ;  /* 0x0005d5e000007944 */ /* 0x000fea0003c00000 */
[----:B------:R-:W-:Y:S05]  /*b430*/  BSYNC B0 ;  /* 0x0000000000007941 */ /* 0x000fea0003800000 */
.L_x_2291:
[----:B------:R-:W-:-:S04]  /*b440*/  MOV R11, 0x0 ;  /* 0x00000000000b7802 */ /* 0x000fc80000000f00 */
[----:B------:R-:W-:Y:S05]  /*b450*/  RET.REL.NODEC R10 `(_ZN7cutlass13device_kernelIN5flash19enable_sm80_to_sm89INS1_16FlashAttnBwdSm80INS1_25CollectiveMainloopBwdSm80ILi2ELi2EN4cute5tupleIJNS5_1CILi128EEES8_NS7_ILi64EEEEEENS_10bfloat16_tEfNS_4arch4Sm80ELb0ELb1ELb1ELb1ELb1ELb0ELb0ELb0ELi2ELi4ELi4ELi4ELb0EEENS1_24CollectiveEpilogueBwdGQAISA_fSD_Li256ELb1ELb1EEENS1_19SingleTileSchedulerILb1ELb0ELb0ELi128EEEEEEEEEvNT_6ParamsE) ;  /* 0xffff4ba00a007950 */ /* 0x000fea0003c3ffff */
        .type           $_ZN7cutlass13device_kernelIN5flash19enable_sm80_to_sm89INS1_16FlashAttnBwdSm80INS1_25CollectiveMainloopBwdSm80ILi2ELi2EN4cute5tupleIJNS5_1CILi128EEES8_NS7_ILi64EEEEEENS_10bfloat16_tEfNS_4arch4Sm80ELb0ELb1ELb1ELb1ELb1ELb0ELb0ELb0ELi2ELi4ELi4ELi4ELb0EEENS1_24CollectiveEpilogueBwdGQAISA_fSD_Li256ELb1ELb1EEENS1_19SingleTileSchedulerILb1ELb0ELb0ELi128EEEEEEEEEvNT_6ParamsE$_ZSt3maxIiERKT_S2_S2_,@function
        .size           $_ZN7cutlass13device_kernelIN5flash19enable_sm80_to_sm89INS1_16FlashAttnBwdSm80INS1_25CollectiveMainloopBwdSm80ILi2ELi2EN4cute5tupleIJNS5_1CILi128EEES8_NS7_ILi64EEEEEENS_10bfloat16_tEfNS_4arch4Sm80ELb0ELb1ELb1ELb1ELb1ELb0ELb0ELb0ELi2ELi4ELi4ELi4ELb0EEENS1_24CollectiveEpilogueBwdGQAISA_fSD_Li256ELb1ELb1EEENS1_19SingleTileSchedulerILb1ELb0ELb0ELi128EEEEEEEEEvNT_6ParamsE$_ZSt3maxIiERKT_S2_S2_,($_ZN7cutlass13device_kernelIN5flash19enable_sm80_to_sm89INS1_16FlashAttnBwdSm80INS1_25CollectiveMainloopBwdSm80ILi2ELi2EN4cute5tupleIJNS5_1CILi128EEES8_NS7_ILi64EEEEEENS_10bfloat16_tEfNS_4arch4Sm80ELb0ELb1ELb1ELb1ELb1ELb0ELb0ELb0ELi2ELi4ELi4ELi4ELb0EEENS1_24CollectiveEpilogueBwdGQAISA_fSD_Li256ELb1ELb1EEENS1_19SingleTileSchedulerILb1ELb0ELb0ELi128EEEEEEEEEvNT_6ParamsE$_ZSt3minIiERKT_S2_S2_ - $_ZN7cutlass13device_kernelIN5flash19enable_sm80_to_sm89INS1_16FlashAttnBwdSm80INS1_25CollectiveMainloopBwdSm80ILi2ELi2EN4cute5tupleIJNS5_1CILi128EEES8_NS7_ILi64EEEEEENS_10bfloat16_tEfNS_4arch4Sm80ELb0ELb1ELb1ELb1ELb1ELb0ELb0ELb0ELi2ELi4ELi4ELi4ELb0EEENS1_24CollectiveEpilogueBwdGQAISA_fSD_Li256ELb1ELb1EEENS1_19SingleTileSchedulerILb1ELb0ELb0ELi128EEEEEEEEEvNT_6ParamsE$_ZSt3maxIiERKT_S2_S2_)
$_ZN7cutlass13device_kernelIN5flash19enable_sm80_to_sm89INS1_16FlashAttnBwdSm80INS1_25CollectiveMainloopBwdSm80ILi2ELi2EN4cute5tupleIJNS5_1CILi128EEES8_NS7_ILi64EEEEEENS_10bfloat16_tEfNS_4arch4Sm80ELb0ELb1ELb1ELb1ELb1ELb0ELb0ELb0ELi2ELi4ELi4ELi4ELb0EEENS1_24CollectiveEpilogueBwdGQAISA_fSD_Li256ELb1ELb1EEENS1_19SingleTileSchedulerILb1ELb0ELb0ELi128EEEEEEEEEvNT_6ParamsE$_ZSt3maxIiERKT_S2_S2_:
        /* <DEDUP_REMOVED lines=8> */
[----:B------:R-:W-:Y:S08]  /*b4e0*/  RET.REL.NODEC R10 `(_ZN7cutlass13device_kernelIN5flash19enable_sm80_to_sm89INS1_16FlashAttnBwdSm80INS1_25CollectiveMainloopBwdSm80ILi2ELi2EN4cute5tupleIJNS5_1CILi128EEES8_NS7_ILi64EEEEEENS_10bfloat16_tEfNS_4arch4Sm80ELb0ELb1ELb1ELb1ELb1ELb0ELb0ELb0ELi2ELi4ELi4ELi4ELb0EEENS1_24CollectiveEpilogueBwdGQAISA_fSD_Li256ELb1ELb1EEENS1_19SingleTileSchedulerILb1ELb0ELb0ELi128EEEEEEEEEvNT_6ParamsE) ;  /* 0xffff4b100a007950 */ /* 0x000ff00003c3ffff */
        .type           $_ZN7cutlass13device_kernelIN5flash19enable_sm80_to_sm89INS1_16FlashAttnBwdSm80INS1_25CollectiveMainloopBwdSm80ILi2ELi2EN4cute5tupleIJNS5_1CILi128EEES8_NS7_ILi64EEEEEENS_10bfloat16_tEfNS_4arch4Sm80ELb0ELb1ELb1ELb1ELb1ELb0ELb0ELb0ELi2ELi4ELi4ELi4ELb0EEENS1_24CollectiveEpilogueBwdGQAISA_fSD_Li256ELb1ELb1EEENS1_19SingleTileSchedulerILb1ELb0ELb0ELi128EEEEEEEEEvNT_6ParamsE$_ZSt3minIiERKT_S2_S2_,@function
        .size           $_ZN7cutlass13device_kernelIN5flash19enable_sm80_to_sm89INS1_16FlashAttnBwdSm80INS1_25CollectiveMainloopBwdSm80ILi2ELi2EN4cute5tupleIJNS5_1CILi128EEES8_NS7_ILi64EEEEEENS_10bfloat16_tEfNS_4arch4Sm80ELb0ELb1ELb1ELb1ELb1ELb0ELb0ELb0ELi2ELi4ELi4ELi4ELb0EEENS1_24CollectiveEpilogueBwdGQAISA_fSD_Li256ELb1ELb1EEENS1_19SingleTileSchedulerILb1ELb0ELb0ELi128EEEEEEEEEvNT_6ParamsE$_ZSt3minIiERKT_S2_S2_,($_ZN7cutlass13device_kernelIN5flash19enable_sm80_to_sm89INS1_16FlashAttnBwdSm80INS1_25CollectiveMainloopBwdSm80ILi2ELi2EN4cute5tupleIJNS5_1CILi128EEES8_NS7_ILi64EEEEEENS_10bfloat16_tEfNS_4arch4Sm80ELb0ELb1ELb1ELb1ELb1ELb0ELb0ELb0ELi2ELi4ELi4ELi4ELb0EEENS1_24CollectiveEpilogueBwdGQAISA_fSD_Li256ELb1ELb1EEENS1_19SingleTileSchedulerILb1ELb0ELb0ELi128EEEEEEEEEvNT_6ParamsE$_ZZN4cute12filter_tupleINS_5tupleIJNS1_IJNS_10UnderscoreENS_1CILi0EEEEEENS1_IJS4_S2_EEEEEENS1_IJNS1_IJNS1_IJNS3_ILi1EEES4_EEES4_EEENS1_IJNS1_IJS4_S4_EEEiEEEEEEZNS_5sliceIS7_SD_EEDaRKT_RKT0_EUlRKT_RKT0_E_EEDaSH_SK_OT1_ENKUlDpSN_E_clIJNS1_IJS9_EEENS1_IJiEEEEEEDaSU_ - $_ZN7cutlass13device_kernelIN5flash19enable_sm80_to_sm89INS1_16FlashAttnBwdSm80INS1_25CollectiveMainloopBwdSm80ILi2ELi2EN4cute5tupleIJNS5_1CILi128EEES8_NS7_ILi64EEEEEENS_10bfloat16_tEfNS_4arch4Sm80ELb0ELb1ELb1ELb1ELb1ELb0ELb0ELb0ELi2ELi4ELi4ELi4ELb0EEENS1_24CollectiveEpilogueBwdGQAISA_fSD_Li256ELb1ELb1EEENS1_19SingleTileSchedulerILb1ELb0ELb0ELi128EEEEEEEEEvNT_6ParamsE$_ZSt3minIiERKT_S2_S2_)
$_ZN7cutlass13device_kernelIN5flash19enable_sm80_to_sm89INS1_16FlashAttnBwdSm80INS1_25CollectiveMainloopBwdSm80ILi2ELi2EN4cute5tupleIJNS5_1CILi128EEES8_NS7_ILi64EEEEEENS_10bfloat16_tEfNS_4arch4Sm80ELb0ELb1ELb1ELb1ELb1ELb0ELb0ELb0ELi2ELi4ELi4ELi4ELb0EEENS1_24CollectiveEpilogueBwdGQAISA_fSD_Li256ELb1ELb1EEENS1_19SingleTileSchedulerILb1ELb0ELb0ELi128EEEEEEEEEvNT_6ParamsE$_ZSt3minIiERKT_S2_S2_:
        /* <DEDUP_REMOVED lines=9> */
        .type           $_ZN7cutlass13device_kernelIN5flash19enable_sm80_to_sm89INS1_16FlashAttnBwdSm80INS1_25CollectiveMainloopBwdSm80ILi2ELi2EN4cute5tupleIJNS5_1CILi128EEES8_NS7_ILi64EEEEEENS_10bfloat16_tEfNS_4arch4Sm80ELb0ELb1ELb1ELb1ELb1ELb0ELb0ELb0ELi2ELi4ELi4ELi4ELb0EEENS1_24CollectiveEpilogueBwdGQAISA_fSD_Li256ELb1ELb1EEENS1_19SingleTileSchedulerILb1ELb0ELb0ELi128EEEEEEEEEvNT_6ParamsE$_ZZN4cute12filter_tupleINS_5tupleIJNS1_IJNS_10UnderscoreENS_1CILi0EEEEEENS1_IJS4_S2_EEEEEENS1_IJNS1_IJNS1_IJNS3_ILi1EEES4_EEES4_EEENS1_IJNS1_IJS4_S4_EEEiEEEEEEZNS_5sliceIS7_SD_EEDaRKT_RKT0_EUlRKT_RKT0_E_EEDaSH_SK_OT1_ENKUlDpSN_E_clIJNS1_IJS9_EEENS1_IJiEEEEEEDaSU_,@function
        .size           $_ZN7cutlass13device_kernelIN5flash19enable_sm80_to_sm89INS1_16FlashAttnBwdSm80INS1_25CollectiveMainloopBwdSm80ILi2ELi2EN4cute5tupleIJNS5_1CILi128EEES8_NS7_ILi64EEEEEENS_10bfloat16_tEfNS_4arch4Sm80ELb0ELb1ELb1ELb1ELb1ELb0ELb0ELb0ELi2ELi4ELi4ELi4ELb0EEENS1_24CollectiveEpilogueBwdGQAISA_fSD_Li256ELb1ELb1EEENS1_19SingleTileSchedulerILb1ELb0ELb0ELi128EEEEEEEEEvNT_6ParamsE$_ZZN4cute12filter_tupleINS_5tupleIJNS1_IJNS_10UnderscoreENS_1CILi0EEEEEENS1_IJS4_S2_EEEEEENS1_IJNS1_IJNS1_IJNS3_ILi1EEES4_EEES4_EEENS1_IJNS1_IJS4_S4_EEEiEEEEEEZNS_5sliceIS7_SD_EEDaRKT_RKT0_EUlRKT_RKT0_E_EEDaSH_SK_OT1_ENKUlDpSN_E_clIJNS1_IJS9_EEENS1_IJiEEEEEEDaSU_,($_ZN7cutlass13device_kernelIN5flash19enable_sm80_to_sm89INS1_16FlashAttnBwdSm80INS1_25CollectiveMainloopBwdSm80ILi2ELi2EN4cute5tupleIJNS5_1CILi128EEES8_NS7_ILi64EEEEEENS_10bfloat16_tEfNS_4arch4Sm80ELb0ELb1ELb1ELb1ELb1ELb0ELb0ELb0ELi2ELi4ELi4ELi4ELb0EEENS1_24CollectiveEpilogueBwdGQAISA_fSD_Li256ELb1ELb1EEENS1_19SingleTileSchedulerILb1ELb0ELb0ELi128EEEEEEEEEvNT_6ParamsE$_ZZN4cute12filter_tupleINS_5tupleIJNS1_IJNS_1CILi0EEENS1_IJNS2_ILi1EEENS2_ILi512EEEiEEEEEENS2_ILi4096EEENS1_IJiNS2_ILi8192EEEEEEEEEZNS_7flattenISB_EEDaRKT_EUlRKT_E_EEDaSF_OT0_ENKUlDpSI_E_clIJNS1_IJS3_S4_S5_iEEENS1_IJS8_EEESA_EEEDaSM_ - $_ZN7cutlass13device_kernelIN5flash19enable_sm80_to_sm89INS1_16FlashAttnBwdSm80INS1_25CollectiveMainloopBwdSm80ILi2ELi2EN4cute5tupleIJNS5_1CILi128EEES8_NS7_ILi64EEEEEENS_10bfloat16_tEfNS_4arch4Sm80ELb0ELb1ELb1ELb1ELb1ELb0ELb0ELb0ELi2ELi4ELi4ELi4ELb0EEENS1_24CollectiveEpilogueBwdGQAISA_fSD_Li256ELb1ELb1EEENS1_19SingleTileSchedulerILb1ELb0ELb0ELi128EEEEEEEEEvNT_6ParamsE$_ZZN4cute12filter_tupleINS_5tupleIJNS1_IJNS_10UnderscoreENS_1CILi0EEEEEENS1_IJS4_S2_EEEEEENS1_IJNS1_IJNS1_IJNS3_ILi1EEES4_EEES4_EEENS1_IJNS1_IJS4_S4_EEEiEEEEEEZNS_5sliceIS7_SD_EEDaRKT_RKT0_EUlRKT_RKT0_E_EEDaSH_SK_OT1_ENKUlDpSN_E_clIJNS1_IJS9_EEENS1_IJiEEEEEEDaSU_)
$_ZN7cutlass13device_kernelIN5flash19enable_sm80_to_sm89INS1_16FlashAttnBwdSm80INS1_25CollectiveMainloopBwdSm80ILi2ELi2EN4cute5tupleIJNS5_1CILi128EEES8_NS7_ILi64EEEEEENS_10bfloat16_tEfNS_4arch4Sm80ELb0ELb1ELb1ELb1ELb1ELb0ELb0ELb0ELi2ELi4ELi4ELi4ELb0EEENS1_24CollectiveEpilogueBwdGQAISA_fSD_Li256ELb1ELb1EEENS1_19SingleTileSchedulerILb1ELb0ELb0ELi128EEEEEEEEEvNT_6ParamsE$_ZZN4cute12filter_tupleINS_5tupleIJNS1_IJNS_10UnderscoreENS_1CILi0EEEEEENS1_IJS4_S2_EEEEEENS1_IJNS1_IJNS1_IJNS3_ILi1EEES4_EEES4_EEENS1_IJNS1_IJS4_S4_EEEiEEEEEEZNS_5sliceIS7_SD_EEDaRKT_RKT0_EUlRKT_RKT0_E_EEDaSH_SK_OT1_ENKUlDpSN_E_clIJNS1_IJS9_EEENS1_IJiEEEEEEDaSU_:
[----:B------:R-:W-:Y:S02]  /*b580*/  IADD3 R2, R1, 0x1680, RZ ;  /* 0x0000168001027810 */ /* 0x000fe40007ffe0ff */
[----:B------:R-:W-:Y:S02]  /*b590*/  MOV R6, 0xb5c0 ;  /* 0x0000b5c000067802 */ /* 0x000fe40000000f00 */
[----:B------:R-:W-:Y:S02]  /*b5a0*/  IADD3 R2, R2, c[0x0][0x20], RZ ;  /* 0x0000080002027a10 */ /* 0x000fe40007ffe0ff */
[----:B------:R-:W-:Y:S05]  /*b5b0*/  CALL.REL.NOINC `($_ZN7cutlass13device_kernelIN5flash19enable_sm80_to_sm89INS1_16FlashAttnBwdSm80INS1_25CollectiveMainloopBwdSm80ILi2ELi2EN4cute5tupleIJNS5_1CILi128EEES8_NS7_ILi64EEEEEENS_10bfloat16_tEfNS_4arch4Sm80ELb0ELb1ELb1ELb1ELb1ELb0ELb0ELb0ELi2ELi4ELi4ELi4ELb0EEENS1_24CollectiveEpilogueBwdGQAISA_fSD_Li256ELb1ELb1EEENS1_19SingleTileSchedulerILb1ELb0ELb0ELi128EEEEEEEEEvNT_6ParamsE$_ZN4cute3eso3ESOILb1ELb0EJNS_5tupleIJNS_1CILi1EEENS3_ILi0EEEEEEiEEC2ERKS6_RKi) ;  /* 0xffffd49000007944 */ /* 0x000fea0003c3ffff */
[----:B-1----:R1:W5:Y:S01]  /*b5c0*/  LDL R3, [R1+0x1680] ;  /* 0x0016800001037983 */ /* 0x0023620000100800 */
[----:B------:R-:W-:-:S04]  /*b5d0*/  MOV R9, 0x0 ;  /* 0x0000000000097802 */ /* 0x000fc80000000f00 */
[----:B------:R-:W-:Y:S05]  /*b5e0*/  RET.REL.NODEC R8 `(_ZN7cutlass13device_kernelIN5flash19enable_sm80_to_sm89INS1_16FlashAttnBwdSm80INS1_25CollectiveMainloopBwdSm80ILi2ELi2EN4cute5tupleIJNS5_1CILi128EEES8_NS7_ILi64EEEEEENS_10bfloat16_tEfNS_4arch4Sm80ELb0ELb1ELb1ELb1ELb1ELb0ELb0ELb0ELi2ELi4ELi4ELi4ELb0EEENS1_24CollectiveEpilogueBwdGQAISA_fSD_Li256ELb1ELb1EEENS1_19SingleTileSchedulerILb1ELb0ELb0ELi128EEEEEEEEEvNT_6ParamsE) ;  /* 0xffff4a1008007950 */ /* 0x000fea0003c3ffff */
        .type           $_ZN7cutlass13device_kernelIN5flash19enable_sm80_to_sm89INS1_16FlashAttnBwdSm80INS1_25CollectiveMainloopBwdSm80ILi2ELi2EN4cute5tupleIJNS5_1CILi128EEES8_NS7_ILi64EEEEEENS_10bfloat16_tEfNS_4arch4Sm80ELb0ELb1ELb1ELb1ELb1ELb0ELb0ELb0ELi2ELi4ELi4ELi4ELb0EEENS1_24CollectiveEpilogueBwdGQAISA_fSD_Li256ELb1ELb1EEENS1_19SingleTileSchedulerILb1ELb0ELb0ELi128EEEEEEEEEvNT_6ParamsE$_ZZN4cute12filter_tupleINS_5tupleIJNS1_IJNS_1CILi0EEENS1_IJNS2_ILi1EEENS2_ILi512EEEiEEEEEENS2_ILi4096EEENS1_IJiNS2_ILi8192EEEEEEEEEZNS_7flattenISB_EEDaRKT_EUlRKT_E_EEDaSF_OT0_ENKUlDpSI_E_clIJNS1_IJS3_S4_S5_iEEENS1_IJS8_EEESA_EEEDaSM_,@function
        .size           $_ZN7cutlass13device_kernelIN5flash19enable_sm80_to_sm89INS1_16FlashAttnBwdSm80INS1_25CollectiveMainloopBwdSm80ILi2ELi2EN4cute5tupleIJNS5_1CILi128EEES8_NS7_ILi64EEEEEENS_10bfloat16_tEfNS_4arch4Sm80ELb0ELb1ELb1ELb1ELb1ELb0ELb0ELb0ELi2ELi4ELi4ELi4ELb0EEENS1_24CollectiveEpilogueBwdGQAISA_fSD_Li256ELb1ELb1EEENS1_19SingleTileSchedulerILb1ELb0ELb0ELi128EEEEEEEEEvNT_6ParamsE$_ZZN4cute12filter_tupleINS_5tupleIJNS1_IJNS_1CILi0EEENS1_IJNS2_ILi1EEENS2_ILi512EEEiEEEEEENS2_ILi4096EEENS1_IJiNS2_ILi8192EEEEEEEEEZNS_7flattenISB_EEDaRKT_EUlRKT_E_EEDaSF_OT0_ENKUlDpSI_E_clIJNS1_IJS3_S4_S5_iEEENS1_IJS8_EEESA_EEEDaSM_,($_ZN7cutlass13device_kernelIN5flash19enable_sm80_to_sm89INS1_16FlashAttnBwdSm80INS1_25CollectiveMainloopBwdSm80ILi2ELi2EN4cute5tupleIJNS5_1CILi128EEES8_NS7_ILi64EEEEEENS_10bfloat16_tEfNS_4arch4Sm80ELb0ELb1ELb1ELb1ELb1ELb0ELb0ELb0ELi2ELi4ELi4ELi4ELb0EEENS1_24CollectiveEpilogueBwdGQAISA_fSD_Li256ELb1ELb1EEENS1_19SingleTileSchedulerILb1ELb0ELb0ELi128EEEEEEEEEvNT_6ParamsE$_ZZN4cute12filter_tupleINS_5tupleIJNS1_IJiNS1_IJiNS_1CILi0EEEEEEEEENS1_IJNS_10UnderscoreENS1_IJS6_S6_EEEEEEEEES9_ZNS_4diceIS9_S9_EEDaRKT_RKT0_EUlRKT_RKT0_E_EEDaSD_SG_OT1_ENKUlDpSJ_E_clIJNS1_IJiiS3_EEENS1_IJEEEEEEDaSQ_ - $_ZN7cutlass13device_kernelIN5flash19enable_sm80_to_sm89INS1_16FlashAttnBwdSm80INS1_25CollectiveMainloopBwdSm80ILi2ELi2EN4cute5tupleIJNS5_1CILi128EEES8_NS7_ILi64EEEEEENS_10bfloat16_tEfNS_4arch4Sm80ELb0ELb1ELb1ELb1ELb1ELb0ELb0ELb0ELi2ELi4ELi4ELi4ELb0EEENS1_24CollectiveEpilogueBwdGQAISA_fSD_Li256ELb1ELb1EEENS1_19SingleTileSchedulerILb1ELb0ELb0ELi128EEEEEEEEEvNT_6ParamsE$_ZZN4cute12filter_tupleINS_5tupleIJNS1_IJNS_1CILi0EEENS1_IJNS2_ILi1EEENS2_ILi512EEEiEEEEEENS2_ILi4096EEENS1_IJiNS2_ILi8192EEEEEEEEEZNS_7flattenISB_EEDaRKT_EUlRKT_E_EEDaSF_OT0_ENKUlDpSI_E_clIJNS1_IJS3_S4_S5_iEEENS1_IJS8_EEESA_EEEDaSM_)
$_ZN7cutlass13device_kernelIN5flash19enable_sm80_to_sm89INS1_16FlashAttnBwdSm80INS1_25CollectiveMainloopBwdSm80ILi2ELi2EN4cute5tupleIJNS5_1CILi128EEES8_NS7_ILi64EEEEEENS_10bfloat16_tEfNS_4arch4Sm80ELb0ELb1ELb1ELb1ELb1ELb0ELb0ELb0ELi2ELi4ELi4ELi4ELb0EEENS1_24CollectiveEpilogueBwdGQAISA_fSD_Li256ELb1ELb1EEENS1_19SingleTileSchedulerILb1ELb0ELb0ELi128EEEEEEEEEvNT_6ParamsE$_ZZN4cute12filter_tupleINS_5tupleIJNS1_IJNS_1CILi0EEENS1_IJNS2_ILi1EEENS2_ILi512EEEiEEEEEENS2_ILi4096EEENS1_IJiNS2_ILi8192EEEEEEEEEZNS_7flattenISB_EEDaRKT_EUlRKT_E_EEDaSF_OT0_ENKUlDpSI_E_clIJNS1_IJS3_S4_S5_iEEENS1_IJS8_EEESA_EEEDaSM_:
[----:B------:R-:W-:Y:S02]  /*b5f0*/  IADD3 R3, R1, 0x1380, RZ ;  /* 0x0000138001037810 */ /* 0x000fe40007ffe0ff */
[----:B------:R-:W-:Y:S02]  /*b600*/  MOV R8, 0xb630 ;  /* 0x0000b63000087802 */ /* 0x000fe40000000f00 */
[----:B------:R-:W-:Y:S02]  /*b610*/  IADD3 R3, R3, c[0x0][0x20], RZ ;  /* 0x0000080003037a10 */ /* 0x000fe40007ffe0ff */
[----:B------:R-:W-:Y:S05]  /*b620*/  CALL.REL.NOINC `($_ZN7cutlass13device_kernelIN5flash19enable_sm80_to_sm89INS1_16FlashAttnBwdSm80INS1_25CollectiveMainloopBwdSm80ILi2ELi2EN4cute5tupleIJNS5_1CILi128EEES8_NS7_ILi64EEEEEENS_10bfloat16_tEfNS_4arch4Sm80ELb0ELb1ELb1ELb1ELb1ELb0ELb0ELb0ELi2ELi4ELi4ELi4ELb0EEENS1_24CollectiveEpilogueBwdGQAISA_fSD_Li256ELb1ELb1EEENS1_19SingleTileSchedulerILb1ELb0ELb0ELi128EEEEEEEEEvNT_6ParamsE$_ZN4cute3eso3ESOILb1ELb0EJNS_1CILi0EEENS2_ILi1EEENS2_ILi512EEEiNS2_ILi4096EEEiNS2_ILi8192EEEEEC2ERKS3_RKS4_RKS5_RKiRKS6_SG_RKS7_) ;  /* 0xffffc46000007944 */ /* 0x000fea0003c3ffff */
[----:B------:R-:W-:-:S04]  /*b630*/  MOV R7, 0x0 ;  /* 0x0000000000077802 */ /* 0x000fc80000000f00 */
[----:B------:R-:W-:Y:S05]  /*b640*/  RET.REL.NODEC R6 `(_ZN7cutlass13device_kernelIN5flash19enable_sm80_to_sm89INS1_16FlashAttnBwdSm80INS1_25CollectiveMainloopBwdSm80ILi2ELi2EN4cute5tupleIJNS5_1CILi128EEES8_NS7_ILi64EEEEEENS_10bfloat16_tEfNS_4arch4Sm80ELb0ELb1ELb1ELb1ELb1ELb0ELb0ELb0ELi2ELi4ELi4ELi4ELb0EEENS1_24CollectiveEpilogueBwdGQAISA_fSD_Li256ELb1ELb1EEENS1_19SingleTileSchedulerILb1ELb0ELb0ELi128EEEEEEEEEvNT_6ParamsE) ;  /* 0xffff49b006007950 */ /* 0x000fea0003c3ffff */
        .type           $_ZN7cutlass13device_kernelIN5flash19enable_sm80_to_sm89INS1_16FlashAttnBwdSm80INS1_25CollectiveMainloopBwdSm80ILi2ELi2EN4cute5tupleIJNS5_1CILi128EEES8_NS7_ILi64EEEEEENS_10bfloat16_tEfNS_4arch4Sm80ELb0ELb1ELb1ELb1ELb1ELb0ELb0ELb0ELi2ELi4ELi4ELi4ELb0EEENS1_24CollectiveEpilogueBwdGQAISA_fSD_Li256ELb1ELb1EEENS1_19SingleTileSchedulerILb1ELb0ELb0ELi128EEEEEEEEEvNT_6ParamsE$_ZZN4cute12filter_tupleINS_5tupleIJNS1_IJiNS1_IJiNS_1CILi0EEEEEEEEENS1_IJNS_10UnderscoreENS1_IJS6_S6_EEEEEEEEES9_ZNS_4diceIS9_S9_EEDaRKT_RKT0_EUlRKT_RKT0_E_EEDaSD_SG_OT1_ENKUlDpSJ_E_clIJNS1_IJiiS3_EEENS1_IJEEEEEEDaSQ_,@function
        .size           $_ZN7cutlass13device_kernelIN5flash19enable_sm80_to_sm89INS1_16FlashAttnBwdSm80INS1_25CollectiveMainloopBwdSm80ILi2ELi2EN4cute5tupleIJNS5_1CILi128EEES8_NS7_ILi64EEEEEENS_10bfloat16_tEfNS_4arch4Sm80ELb0ELb1ELb1ELb1ELb1ELb0ELb0ELb0ELi2ELi4ELi4ELi4ELb0EEENS1_24CollectiveEpilogueBwdGQAISA_fSD_Li256ELb1ELb1EEENS1_19SingleTileSchedulerILb1ELb0ELb0ELi128EEEEEEEEEvNT_6ParamsE$_ZZN4cute12filter_tupleINS_5tupleIJNS1_IJiNS1_IJiNS_1CILi0EEEEEEEEENS1_IJNS_10UnderscoreENS1_IJS6_S6_EEEEEEEEES9_ZNS_4diceIS9_S9_EEDaRKT_RKT0_EUlRKT_RKT0_E_EEDaSD_SG_OT1_ENKUlDpSJ_E_clIJNS1_IJiiS3_EEENS1_IJEEEEEEDaSQ_,($_ZN7cutlass13device_kernelIN5flash19enable_sm80_to_sm89INS1_16FlashAttnBwdSm80INS1_25CollectiveMainloopBwdSm80ILi2ELi2EN4cute5tupleIJNS5_1CILi128EEES8_NS7_ILi64EEEEEENS_10bfloat16_tEfNS_4arch4Sm80ELb0ELb1ELb1ELb1ELb1ELb0ELb0ELb0ELi2ELi4ELi4ELi4ELb0EEENS1_24CollectiveEpilogueBwdGQAISA_fSD_Li256ELb1ELb1EEENS1_19SingleTileSchedulerILb1ELb0ELb0ELi128EEEEEEEEEvNT_6ParamsE$_ZZN4cute12filter_tupleINS_5tupleIJNS1_IJiiEEENS_1CILi1024EEEEEEZNS_16flatten_to_tupleIS5_EEDaRKT_EUlRKT_E_EEDaS9_OT0_ENKUlDpSC_E_clIJS2_NS1_IJS4_EEEEEEDaSG_ - $_ZN7cutlass13device_kernelIN5flash19enable_sm80_to_sm89INS1_16FlashAttnBwdSm80INS1_25CollectiveMainloopBwdSm80ILi2ELi2EN4cute5tupleIJNS5_1CILi128EEES8_NS7_ILi64EEEEEENS_10bfloat16_tEfNS_4arch4Sm80ELb0ELb1ELb1ELb1ELb1ELb0ELb0ELb0ELi2ELi4ELi4ELi4ELb0EEENS1_24CollectiveEpilogueBwdGQAISA_fSD_Li256ELb1ELb1EEENS1_19SingleTileSchedulerILb1ELb0ELb0ELi128EEEEEEEEEvNT_6ParamsE$_ZZN4cute12filter_tupleINS_5tupleIJNS1_IJiNS1_IJiNS_1CILi0EEEEEEEEENS1_IJNS_10UnderscoreENS1_IJS6_S6_EEEEEEEEES9_ZNS_4diceIS9_S9_EEDaRKT_RKT0_EUlRKT_RKT0_E_EEDaSD_SG_OT1_ENKUlDpSJ_E_clIJNS1_IJiiS3_EEENS1_IJEEEEEEDaSQ_)
$_ZN7cutlass13device_kernelIN5flash19enable_sm80_to_sm89INS1_16FlashAttnBwdSm80INS1_25CollectiveMainloopBwdSm80ILi2ELi2EN4cute5tupleIJNS5_1CILi128EEES8_NS7_ILi64EEEEEENS_10bfloat16_tEfNS_4arch4Sm80ELb0ELb1ELb1ELb1ELb1ELb0ELb0ELb0ELi2ELi4ELi4ELi4ELb0EEENS1_24CollectiveEpilogueBwdGQAISA_fSD_Li256ELb1ELb1EEENS1_19SingleTileSchedulerILb1ELb0ELb0ELi128EEEEEEEEEvNT_6ParamsE$_ZZN4cute12filter_tupleINS_5tupleIJNS1_IJiNS1_IJiNS_1CILi0EEEEEEEEENS1_IJNS_10UnderscoreENS1_IJS6_S6_EEEEEEEEES9_ZNS_4diceIS9_S9_EEDaRKT_RKT0_EUlRKT_RKT0_E_EEDaSD_SG_OT1_ENKUlDpSJ_E_clIJNS1_IJiiS3_EEENS1_IJEEEEEEDaSQ_:
[----:B------:R-:W-:-:S06]  /*b650*/  IADD3 R7, R4, -c[0x0][0x20], RZ ;  /* 0x8000080004077a10 */ /* 0x000fcc0007ffe0ff */
[----:B------:R-:W5:Y:S01]  /*b660*/  LDL R7, [R7] ;  /* 0x0000000007077983 */ /* 0x000f620000100800 */
[----:B------:R-:W-:Y:S02]  /*b670*/  IADD3 R6, R1, 0x1680, RZ ;  /* 0x0000168001067810 */ /* 0x000fe40007ffe0ff */
[----:B------:R-:W-:Y:S02]  /*b680*/  IADD3 R5, R4, 0x4, RZ ;  /* 0x0000000404057810 */ /* 0x000fe40007ffe0ff */
[----:B------:R-:W-:Y:S02]  /*b690*/  IADD3 R6, R6, c[0x0][0x20], RZ ;  /* 0x0000080006067a10 */ /* 0x000fe40007ffe0ff */
[----:B------:R-:W-:Y:S02]  /*b6a0*/  MOV R10, 0xb6c0 ;  /* 0x0000b6c0000a7802 */ /* 0x000fe40000000f00 */
[----:B-----5:R-:W-:Y:S05]  /*b6b0*/  CALL.REL.NOINC `($_ZN7cutlass13device_kernelIN5flash19enable_sm80_to_sm89INS1_16FlashAttnBwdSm80INS1_25CollectiveMainloopBwdSm80ILi2ELi2EN4cute5tupleIJNS5_1CILi128EEES8_NS7_ILi64EEEEEENS_10bfloat16_tEfNS_4arch4Sm80ELb0ELb1ELb1ELb1ELb1ELb0ELb0ELb0ELi2ELi4ELi4ELi4ELb0EEENS1_24CollectiveEpilogueBwdGQAISA_fSD_Li256ELb1ELb1EEENS1_19SingleTileSchedulerILb1ELb0ELb0ELi128EEEEEEEEEvNT_6ParamsE$_ZN4cute3eso3ESOILb0ELb0EJiiNS_1CILi0EEEEEC2ERKiS6_RKS3_) ;  /* 0xffffb77000007944 */ /* 0x020fea0003c3ffff */
[----:B------:R2:W5:Y:S01]  /*b6c0*/  LDL.64 R4, [R1+0x1680] ;  /* 0x0016800001047983 */ /* 0x0005620000100a00 */
[----:B------:R-:W-:-:S04]  /*b6d0*/  MOV R9, 0x0 ;  /* 0x0000000000097802 */ /* 0x000fc80000000f00 */
[----:B------:R-:W-:Y:S05]  /*b6e0*/  RET.REL.NODEC R8 `(_ZN7cutlass13device_kernelIN5flash19enable_sm80_to_sm89INS1_16FlashAttnBwdSm80INS1_25CollectiveMainloopBwdSm80ILi2ELi2EN4cute5tupleIJNS5_1CILi128EEES8_NS7_ILi64EEEEEENS_10bfloat16_tEfNS_4arch4Sm80ELb0ELb1ELb1ELb1ELb1ELb0ELb0ELb0ELi2ELi4ELi4ELi4ELb0EEENS1_24CollectiveEpilogueBwdGQAISA_fSD_Li256ELb1ELb1EEENS1_19SingleTileSchedulerILb1ELb0ELb0ELi128EEEEEEEEEvNT_6ParamsE) ;  /* 0xffff491008007950 */ /* 0x000fea0003c3ffff */
        .type           $_ZN7cutlass13device_kernelIN5flash19enable_sm80_to_sm89INS1_16FlashAttnBwdSm80INS1_25CollectiveMainloopBwdSm80ILi2ELi2EN4cute5tupleIJNS5_1CILi128EEES8_NS7_ILi64EEEEEENS_10bfloat16_tEfNS_4arch4Sm80ELb0ELb1ELb1ELb1ELb1ELb0ELb0ELb0ELi2ELi4ELi4ELi4ELb0EEENS1_24CollectiveEpilogueBwdGQAISA_fSD_Li256ELb1ELb1EEENS1_19SingleTileSchedulerILb1ELb0ELb0ELi128EEEEEEEEEvNT_6ParamsE$_ZZN4cute12filter_tupleINS_5tupleIJNS1_IJiiEEENS_1CILi1024EEEEEEZNS_16flatten_to_tupleIS5_EEDaRKT_EUlRKT_E_EEDaS9_OT0_ENKUlDpSC_E_clIJS2_NS1_IJS4_EEEEEEDaSG_,@function
        .size           $_ZN7cutlass13device_kernelIN5flash19enable_sm80_to_sm89INS1_16FlashAttnBwdSm80INS1_25CollectiveMainloopBwdSm80ILi2ELi2EN4cute5tupleIJNS5_1CILi128EEES8_NS7_ILi64EEEEEENS_10bfloat16_tEfNS_4arch4Sm80ELb0ELb1ELb1ELb1ELb1ELb0ELb0ELb0ELi2ELi4ELi4ELi4ELb0EEENS1_24CollectiveEpilogueBwdGQAISA_fSD_Li256ELb1ELb1EEENS1_19SingleTileSchedulerILb1ELb0ELb0ELi128EEEEEEEEEvNT_6ParamsE$_ZZN4cute12filter_tupleINS_5tupleIJNS1_IJiiEEENS_1CILi1024EEEEEEZNS_16flatten_to_tupleIS5_EEDaRKT_EUlRKT_E_EEDaS9_OT0_ENKUlDpSC_E_clIJS2_NS1_IJS4_EEEEEEDaSG_,($_ZN7cutlass13device_kernelIN5flash19enable_sm80_to_sm89INS1_16FlashAttnBwdSm80INS1_25CollectiveMainloopBwdSm80ILi2ELi2EN4cute5tupleIJNS5_1CILi128EEES8_NS7_ILi64EEEEEENS_10bfloat16_tEfNS_4arch4Sm80ELb0ELb1ELb1ELb1ELb1ELb0ELb0ELb0ELi2ELi4ELi4ELi4ELb0EEENS1_24CollectiveEpilogueBwdGQAISA_fSD_Li256ELb1ELb1EEENS1_19SingleTileSchedulerILb1ELb0ELb0ELi128EEEEEEEEEvNT_6ParamsE$_ZZN4cute12filter_tupleINS_5tupleIJNS1_IJiiEEENS_1CILi8192EEEEEEZNS_16flatten_to_tupleIS5_EEDaRKT_EUlRKT_E_EEDaS9_OT0_ENKUlDpSC_E_clIJS2_NS1_IJS4_EEEEEEDaSG_ - $_ZN7cutlass13device_kernelIN5flash19enable_sm80_to_sm89INS1_16FlashAttnBwdSm80INS1_25CollectiveMainloopBwdSm80ILi2ELi2EN4cute5tupleIJNS5_1CILi128EEES8_NS7_ILi64EEEEEENS_10bfloat16_tEfNS_4arch4Sm80ELb0ELb1ELb1ELb1ELb1ELb0ELb0ELb0ELi2ELi4ELi4ELi4ELb0EEENS1_24CollectiveEpilogueBwdGQAISA_fSD_Li256ELb1ELb1EEENS1_19SingleTileSchedulerILb1ELb0ELb0ELi128EEEEEEEEEvNT_6ParamsE$_ZZN4cute12filter_tupleINS_5tupleIJNS1_IJiiEEENS_1CILi1024EEEEEEZNS_16flatten_to_tupleIS5_EEDaRKT_EUlRKT_E_EEDaS9_OT0_ENKUlDpSC_E_clIJS2_NS1_IJS4_EEEEEEDaSG_)
$_ZN7cutlass13device_kernelIN5flash19enable_sm80_to_sm89INS1_16FlashAttnBwdSm80INS1_25CollectiveMainloopBwdSm80ILi2ELi2EN4cute5tupleIJNS5_1CILi128EEES8_NS7_ILi64EEEEEENS_10bfloat16_tEfNS_4arch4Sm80ELb0ELb1ELb1ELb1ELb1ELb0ELb0ELb0ELi2ELi4ELi4ELi4ELb0EEENS1_24CollectiveEpilogueBwdGQAISA_fSD_Li256ELb1ELb1EEENS1_19SingleTileSchedulerILb1ELb0ELb0ELi128EEEEEEEEEvNT_6ParamsE$_ZZN4cute12filter_tupleINS_5tupleIJNS1_IJiiEEENS_1CILi1024EEEEEEZNS_16flatten_to_tupleIS5_EEDaRKT_EUlRKT_E_EEDaS9_OT0_ENKUlDpSC_E_clIJS2_NS1_IJS4_EEEEEEDaSG_:
[----:B------:R-:W-:-:S06]  /*b6f0*/  IADD3 R8, R63, -c[0x0][0x20], RZ ;  /* 0x800008003f087a10 */ /* 0x000fcc0007ffe0ff */
[----:B------:R-:W5:Y:S01]  /*b700*/  LDL R8, [R8] ;  /* 0x0000000008087983 */ /* 0x000f620000100800 */
[----:B------:R-:W-:Y:S02]  /*b710*/  IADD3 R3, R1, 0x1680, RZ ;  /* 0x0000168001037810 */ /* 0x000fe40007ffe0ff */
[----:B------:R-:W-:Y:S02]  /*b720*/  IADD3 R2, R63, 0x4, RZ ;  /* 0x000000043f027810 */ /* 0x000fe40007ffe0ff */
[----:B------:R-:W-:Y:S02]  /*b730*/  IADD3 R3, R3, c[0x0][0x20], RZ ;  /* 0x0000080003037a10 */ /* 0x000fe40007ffe0ff */
[----:B------:R-:W-:Y:S02]  /*b740*/  MOV R6, 0xb760 ;  /* 0x0000b76000067802 */ /* 0x000fe40000000f00 */
[----:B-----5:R-:W-:Y:S05]  /*b750*/  CALL.REL.NOINC `($_ZN7cutlass13device_kernelIN5flash19enable_sm80_to_sm89INS1_16FlashAttnBwdSm80INS1_25CollectiveMainloopBwdSm80ILi2ELi2EN4cute5tupleIJNS5_1CILi128EEES8_NS7_ILi64EEEEEENS_10bfloat16_tEfNS_4arch4Sm80ELb0ELb1ELb1ELb1ELb1ELb0ELb0ELb0ELi2ELi4ELi4ELi4ELb0EEENS1_24CollectiveEpilogueBwdGQAISA_fSD_Li256ELb1ELb1EEENS1_19SingleTileSchedulerILb1ELb0ELb0ELi128EEEEEEEEEvNT_6ParamsE$_ZN4cute3eso3ESOILb0ELb0EJiiNS_1CILi1024EEEEEC2ERKiS6_RKS3_) ;  /* 0xffffb74000007944 */ /* 0x020fea0003c3ffff */
[----:B------:R-:W-:-:S04]  /*b760*/  MOV R5, 0x0 ;  /* 0x0000000000057802 */ /* 0x000fc80000000f00 */
[----:B------:R-:W-:Y:S05]  /*b770*/  RET.REL.NODEC R4 `(_ZN7cutlass13device_kernelIN5flash19enable_sm80_to_sm89INS1_16FlashAttnBwdSm80INS1_25CollectiveMainloopBwdSm80ILi2ELi2EN4cute5tupleIJNS5_1CILi128EEES8_NS7_ILi64EEEEEENS_10bfloat16_tEfNS_4arch4Sm80ELb0ELb1ELb1ELb1ELb1ELb0ELb0ELb0ELi2ELi4ELi4ELi4ELb0EEENS1_24CollectiveEpilogueBwdGQAISA_fSD_Li256ELb1ELb1EEENS1_19SingleTileSchedulerILb1ELb0ELb0ELi128EEEEEEEEEvNT_6ParamsE) ;  /* 0xffff488004007950 */ /* 0x000fea0003c3ffff */
        .type           $_ZN7cutlass13device_kernelIN5flash19enable_sm80_to_sm89INS1_16FlashAttnBwdSm80INS1_25CollectiveMainloopBwdSm80ILi2ELi2EN4cute5tupleIJNS5_1CILi128EEES8_NS7_ILi64EEEEEENS_10bfloat16_tEfNS_4arch4Sm80ELb0ELb1ELb1ELb1ELb1ELb0ELb0ELb0ELi2ELi4ELi4ELi4ELb0EEENS1_24CollectiveEpilogueBwdGQAISA_fSD_Li256ELb1ELb1EEENS1_19SingleTileSchedulerILb1ELb0ELb0ELi128EEEEEEEEEvNT_6ParamsE$_ZZN4cute12filter_tupleINS_5tupleIJNS1_IJiiEEENS_1CILi8192EEEEEEZNS_16flatten_to_tupleIS5_EEDaRKT_EUlRKT_E_EEDaS9_OT0_ENKUlDpSC_E_clIJS2_NS1_IJS4_EEEEEEDaSG_,@function
        .size           $_ZN7cutlass13device_kernelIN5flash19enable_sm80_to_sm89INS1_16FlashAttnBwdSm80INS1_25CollectiveMainloopBwdSm80ILi2ELi2EN4cute5tupleIJNS5_1CILi128EEES8_NS7_ILi64EEEEEENS_10bfloat16_tEfNS_4arch4Sm80ELb0ELb1ELb1ELb1ELb1ELb0ELb0ELb0ELi2ELi4ELi4ELi4ELb0EEENS1_24CollectiveEpilogueBwdGQAISA_fSD_Li256ELb1ELb1EEENS1_19SingleTileSchedulerILb1ELb0ELb0ELi128EEEEEEEEEvNT_6ParamsE$_ZZN4cute12filter_tupleINS_5tupleIJNS1_IJiiEEENS_1CILi8192EEEEEEZNS_16flatten_to_tupleIS5_EEDaRKT_EUlRKT_E_EEDaS9_OT0_ENKUlDpSC_E_clIJS2_NS1_IJS4_EEEEEEDaSG_,($_ZN7cutlass13device_kernelIN5flash19enable_sm80_to_sm89INS1_16FlashAttnBwdSm80INS1_25CollectiveMainloopBwdSm80ILi2ELi2EN4cute5tupleIJNS5_1CILi128EEES8_NS7_ILi64EEEEEENS_10bfloat16_tEfNS_4arch4Sm80ELb0ELb1ELb1ELb1ELb1ELb0ELb0ELb0ELi2ELi4ELi4ELi4ELb0EEENS1_24CollectiveEpilogueBwdGQAISA_fSD_Li256ELb1ELb1EEENS1_19SingleTileSchedulerILb1ELb0ELb0ELi128EEEEEEEEEvNT_6ParamsE$_ZZN4cute12filter_tupleINS_5tupleIJNS_10UnderscoreES2_NS_1CILi0EEEEEENS1_IJNS1_IJNS3_ILi1EEES4_EEEiNS3_ILi1024EEEEEEZNS_5sliceIS5_S9_EEDaRKT_RKT0_EUlRKT_RKT0_E_EEDaSD_SG_OT1_ENKUlDpSJ_E_clIJNS1_IJS7_EEENS1_IJiEEENS1_IJEEEEEEDaSQ_ - $_ZN7cutlass13device_kernelIN5flash19enable_sm80_to_sm89INS1_16FlashAttnBwdSm80INS1_25CollectiveMainloopBwdSm80ILi2ELi2EN4cute5tupleIJNS5_1CILi128EEES8_NS7_ILi64EEEEEENS_10bfloat16_tEfNS_4arch4Sm80ELb0ELb1ELb1ELb1ELb1ELb0ELb0ELb0ELi2ELi4ELi4ELi4ELb0EEENS1_24CollectiveEpilogueBwdGQAISA_fSD_Li256ELb1ELb1EEENS1_19SingleTileSchedulerILb1ELb0ELb0ELi128EEEEEEEEEvNT_6ParamsE$_ZZN4cute12filter_tupleINS_5tupleIJNS1_IJiiEEENS_1CILi8192EEEEEEZNS_16flatten_to_tupleIS5_EEDaRKT_EUlRKT_E_EEDaS9_OT0_ENKUlDpSC_E_clIJS2_NS1_IJS4_EEEEEEDaSG_)
$_ZN7cutlass13device_kernelIN5flash19enable_sm80_to_sm89INS1_16FlashAttnBwdSm80INS1_25CollectiveMainloopBwdSm80ILi2ELi2EN4cute5tupleIJNS5_1CILi128EEES8_NS7_ILi64EEEEEENS_10bfloat16_tEfNS_4arch4Sm80ELb0ELb1ELb1ELb1ELb1ELb0ELb0ELb0ELi2ELi4ELi4ELi4ELb0EEENS1_24CollectiveEpilogueBwdGQAISA_fSD_Li256ELb1ELb1EEENS1_19SingleTileSchedulerILb1ELb0ELb0ELi128EEEEEEEEEvNT_6ParamsE$_ZZN4cute12filter_tupleINS_5tupleIJNS1_IJiiEEENS_1CILi8192EEEEEEZNS_16flatten_to_tupleIS5_EEDaRKT_EUlRKT_E_EEDaS9_OT0_ENKUlDpSC_E_clIJS2_NS1_IJS4_EEEEEEDaSG_:
[----:B------:R-:W-:-:S06]  /*b780*/  IADD3 R10, R5, -c[0x0][0x20], RZ ;  /* 0x80000800050a7a10 */ /* 0x000fcc0007ffe0ff */
[----:B------:R-:W5:Y:S01]  /*b790*/  LDL R10, [R10] ;  /* 0x000000000a0a7983 */ /* 0x000f620000100800 */
[----:B------:R-:W-:Y:S02]  /*b7a0*/  IADD3 R3, R1, 0x1688, RZ ;  /* 0x0000168801037810 */ /* 0x000fe40007ffe0ff */
[----:B------:R-:W-:Y:S02]  /*b7b0*/  IADD3 R2, R5, 0x4, RZ ;  /* 0x0000000405027810 */ /* 0x000fe40007ffe0ff */
[----:B------:R-:W-:Y:S02]  /*b7c0*/  IADD3 R3, R3, c[0x0][0x20], RZ ;  /* 0x0000080003037a10 */ /* 0x000fe40007ffe0ff */
[----:B------:R-:W-:Y:S02]  /*b7d0*/  MOV R8, 0xb7f0 ;  /* 0x0000b7f000087802 */ /* 0x000fe40000000f00 */
[----:B-----5:R-:W-:Y:S05]  /*b7e0*/  CALL.REL.NOINC `($_ZN7cutlass13device_kernelIN5flash19enable_sm80_to_sm89INS1_16FlashAttnBwdSm80INS1_25CollectiveMainloopBwdSm80ILi2ELi2EN4cute5tupleIJNS5_1CILi128EEES8_NS7_ILi64EEEEEENS_10bfloat16_tEfNS_4arch4Sm80ELb0ELb1ELb1ELb1ELb1ELb0ELb0ELb0ELi2ELi4ELi4ELi4ELb0EEENS1_24CollectiveEpilogueBwdGQAISA_fSD_Li256ELb1ELb1EEENS1_19SingleTileSchedulerILb1ELb0ELb0ELi128EEEEEEEEEvNT_6ParamsE$_ZN4cute3eso3ESOILb0ELb0EJiiNS_1CILi8192EEEEEC2ERKiS6_RKS3_) ;  /* 0xffffb81000007944 */ /* 0x020fea0003c3ffff */
[----:B-1----:R1:W5:Y:S01]  /*b7f0*/  LDL.64 R2, [R1+0x1688] ;  /* 0x0016880001027983 */ /* 0x0023620000100a00 */
[----:B------:R-:W-:-:S04]  /*b800*/  MOV R7, 0x0 ;  /* 0x0000000000077802 */ /* 0x000fc80000000f00 */
[----:B------:R-:W-:Y:S05]  /*b810*/  RET.REL.NODEC R6 `(_ZN7cutlass13device_kernelIN5flash19enable_sm80_to_sm89INS1_16FlashAttnBwdSm80INS1_25CollectiveMainloopBwdSm80ILi2ELi2EN4cute5tupleIJNS5_1CILi128EEES8_NS7_ILi64EEEEEENS_10bfloat16_tEfNS_4arch4Sm80ELb0ELb1ELb1ELb1ELb1ELb0ELb0ELb0ELi2ELi4ELi4ELi4ELb0EEENS1_24CollectiveEpilogueBwdGQAISA_fSD_Li256ELb1ELb1EEENS1_19SingleTileSchedulerILb1ELb0ELb0ELi128EEEEEEEEEvNT_6ParamsE) ;  /* 0xffff47e006007950 */ /* 0x000fea0003c3ffff */
        .type           $_ZN7cutlass13device_kernelIN5flash19enable_sm80_to_sm89INS1_16FlashAttnBwdSm80INS1_25CollectiveMainloopBwdSm80ILi2ELi2EN4cute5tupleIJNS5_1CILi128EEES8_NS7_ILi64EEEEEENS_10bfloat16_tEfNS_4arch4Sm80ELb0ELb1ELb1ELb1ELb1ELb0ELb0ELb0ELi2ELi4ELi4ELi4ELb0EEENS1_24CollectiveEpilogueBwdGQAISA_fSD_Li256ELb1ELb1EEENS1_19SingleTileSchedulerILb1ELb0ELb0ELi128EEEEEEEEEvNT_6ParamsE$_ZZN4cute12filter_tupleINS_5tupleIJNS_10UnderscoreES2_NS_1CILi0EEEEEENS1_IJNS1_IJNS3_ILi1EEES4_EEEiNS3_ILi1024EEEEEEZNS_5sliceIS5_S9_EEDaRKT_RKT0_EUlRKT_RKT0_E_EEDaSD_SG_OT1_ENKUlDpSJ_E_clIJNS1_IJS7_EEENS1_IJiEEENS1_IJEEEEEEDaSQ_,@function
        .size           $_ZN7cutlass13device_kernelIN5flash19enable_sm80_to_sm89INS1_16FlashAttnBwdSm80INS1_25CollectiveMainloopBwdSm80ILi2ELi2EN4cute5tupleIJNS5_1CILi128EEES8_NS7_ILi64EEEEEENS_10bfloat16_tEfNS_4arch4Sm80ELb0ELb1ELb1ELb1ELb1ELb0ELb0ELb0ELi2ELi4ELi4ELi4ELb0EEENS1_24CollectiveEpilogueBwdGQAISA_fSD_Li256ELb1ELb1EEENS1_19SingleTileSchedulerILb1ELb0ELb0ELi128EEEEEEEEEvNT_6ParamsE$_ZZN4cute12filter_tupleINS_5tupleIJNS_10UnderscoreES2_NS_1CILi0EEEEEENS1_IJNS1_IJNS3_ILi1EEES4_EEEiNS3_ILi1024EEEEEEZNS_5sliceIS5_S9_EEDaRKT_RKT0_EUlRKT_RKT0_E_EEDaSD_SG_OT1_ENKUlDpSJ_E_clIJNS1_IJS7_EEENS1_IJiEEENS1_IJEEEEEEDaSQ_,($_ZN7cutlass13device_kernelIN5flash19enable_sm80_to_sm89INS1_16FlashAttnBwdSm80INS1_25CollectiveMainloopBwdSm80ILi2ELi2EN4cute5tupleIJNS5_1CILi128EEES8_NS7_ILi64EEEEEENS_10bfloat16_tEfNS_4arch4Sm80ELb0ELb1ELb1ELb1ELb1ELb0ELb0ELb0ELi2ELi4ELi4ELi4ELb0EEENS1_24CollectiveEpilogueBwdGQAISA_fSD_Li256ELb1ELb1EEENS1_19SingleTileSchedulerILb1ELb0ELb0ELi128EEEEEEEEEvNT_6ParamsE$_ZZN4cute12filter_tupleINS_5tupleIJNS_10UnderscoreES2_S2_iEEENS1_IJNS1_IJNS_1CILi1EEENS4_ILi0EEEEEENS4_ILi4096EEENS1_IJiiEEENS1_IJS6_NS4_ILi8192EEEEEEEEEZNS_5sliceIS3_SC_EEDaRKT_RKT0_EUlRKT_RKT0_E_EEDaSG_SJ_OT1_ENKUlDpSM_E_clIJNS1_IJS7_EEENS1_IJS8_EEENS1_IJS9_EEENS1_IJEEEEEEDaST_ - $_ZN7cutlass13device_kernelIN5flash19enable_sm80_to_sm89INS1_16FlashAttnBwdSm80INS1_25CollectiveMainloopBwdSm80ILi2ELi2EN4cute5tupleIJNS5_1CILi128EEES8_NS7_ILi64EEEEEENS_10bfloat16_tEfNS_4arch4Sm80ELb0ELb1ELb1ELb1ELb1ELb0ELb0ELb0ELi2ELi4ELi4ELi4ELb0EEENS1_24CollectiveEpilogueBwdGQAISA_fSD_Li256ELb1ELb1EEENS1_19SingleTileSchedulerILb1ELb0ELb0ELi128EEEEEEEEEvNT_6ParamsE$_ZZN4cute12filter_tupleINS_5tupleIJNS_10UnderscoreES2_NS_1CILi0EEEEEENS1_IJNS1_IJNS3_ILi1EEES4_EEEiNS3_ILi1024EEEEEEZNS_5sliceIS5_S9_EEDaRKT_RKT0_EUlRKT_RKT0_E_EEDaSD_SG_OT1_ENKUlDpSJ_E_clIJNS1_IJS7_EEENS1_IJiEEENS1_IJEEEEEEDaSQ_)
$_ZN7cutlass13device_kernelIN5flash19enable_sm80_to_sm89INS1_16FlashAttnBwdSm80INS1_25CollectiveMainloopBwdSm80ILi2ELi2EN4cute5tupleIJNS5_1CILi128EEES8_NS7_ILi64EEEEEENS_10bfloat16_tEfNS_4arch4Sm80ELb0ELb1ELb1ELb1ELb1ELb0ELb0ELb0ELi2ELi4ELi4ELi4ELb0EEENS1_24CollectiveEpilogueBwdGQAISA_fSD_Li256ELb1ELb1EEENS1_19SingleTileSchedulerILb1ELb0ELb0ELi128EEEEEEEEEvNT_6ParamsE$_ZZN4cute12filter_tupleINS_5tupleIJNS_10UnderscoreES2_NS_1CILi0EEEEEENS1_IJNS1_IJNS3_ILi1EEES4_EEEiNS3_ILi1024EEEEEEZNS_5sliceIS5_S9_EEDaRKT_RKT0_EUlRKT_RKT0_E_EEDaSD_SG_OT1_ENKUlDpSJ_E_clIJNS1_IJS7_EEENS1_IJiEEENS1_IJEEEEEEDaSQ_:
[----:B------:R-:W-:Y:S02]  /*b820*/  IADD3 R2, R1, 0x1680, RZ ;  /* 0x0000168001027810 */ /* 0x000fe40007ffe0ff */
[----:B------:R-:W-:Y:S02]  /*b830*/  MOV R6, 0xb860 ;  /* 0x0000b86000067802 */ /* 0x000fe40000000f00 */
[----:B------:R-:W-:Y:S02]  /*b840*/  IADD3 R2, R2, c[0x0][0x20], RZ ;  /* 0x0000080002027a10 */ /* 0x000fe40007ffe0ff */
[----:B------:R-:W-:Y:S05]  /*b850*/  CALL.REL.NOINC `($_ZN7cutlass13device_kernelIN5flash19enable_sm80_to_sm89INS1_16FlashAttnBwdSm80INS1_25CollectiveMainloopBwdSm80ILi2ELi2EN4cute5tupleIJNS5_1CILi128EEES8_NS7_ILi64EEEEEENS_10bfloat16_tEfNS_4arch4Sm80ELb0ELb1ELb1ELb1ELb1ELb0ELb0ELb0ELi2ELi4ELi4ELi4ELb0EEENS1_24CollectiveEpilogueBwdGQAISA_fSD_Li256ELb1ELb1EEENS1_19SingleTileSchedulerILb1ELb0ELb0ELi128EEEEEEEEEvNT_6ParamsE$_ZN4cute3eso3ESOILb1ELb0EJNS_5tupleIJNS_1CILi1EEENS3_ILi0EEEEEEiEEC2ERKS6_RKi) ;  /* 0xffffd1f000007944 */ /* 0x000fea0003c3ffff */
[----:B-1----:R1:W5:Y:S01]  /*b860*/  LDL R3, [R1+0x1680] ;  /* 0x0016800001037983 */ /* 0x0023620000100800 */
[----:B------:R-:W-:-:S04]  /*b870*/  MOV R5, 0x0 ;  /* 0x0000000000057802 */ /* 0x000fc80000000f00 */
[----:B------:R-:W-:Y:S05]  /*b880*/  RET.REL.NODEC R4 `(_ZN7cutlass13device_kernelIN5flash19enable_sm80_to_sm89INS1_16FlashAttnBwdSm80INS1_25CollectiveMainloopBwdSm80ILi2ELi2EN4cute5tupleIJNS5_1CILi128EEES8_NS7_ILi64EEEEEENS_10bfloat16_tEfNS_4arch4Sm80ELb0ELb1ELb1ELb1ELb1ELb0ELb0ELb0ELi2ELi4ELi4ELi4ELb0EEENS1_24CollectiveEpilogueBwdGQAISA_fSD_Li256ELb1ELb1EEENS1_19SingleTileSchedulerILb1ELb0ELb0ELi128EEEEEEEEEvNT_6ParamsE) ;  /* 0xffff477004007950 */ /* 0x000fea0003c3ffff */
        .type           $_ZN7cutlass13device_kernelIN5flash19enable_sm80_to_sm89INS1_16FlashAttnBwdSm80INS1_25CollectiveMainloopBwdSm80ILi2ELi2EN4cute5tupleIJNS5_1CILi128EEES8_NS7_ILi64EEEEEENS_10bfloat16_tEfNS_4arch4Sm80ELb0ELb1ELb1ELb1ELb1ELb0ELb0ELb0ELi2ELi4ELi4ELi4ELb0EEENS1_24CollectiveEpilogueBwdGQAISA_fSD_Li256ELb1ELb1EEENS1_19SingleTileSchedulerILb1ELb0ELb0ELi128EEEEEEEEEvNT_6ParamsE$_ZZN4cute12filter_tupleINS_5tupleIJNS_10UnderscoreES2_S2_iEEENS1_IJNS1_IJNS_1CILi1EEENS4_ILi0EEEEEENS4_ILi4096EEENS1_IJiiEEENS1_IJS6_NS4_ILi8192EEEEEEEEEZNS_5sliceIS3_SC_EEDaRKT_RKT0_EUlRKT_RKT0_E_EEDaSG_SJ_OT1_ENKUlDpSM_E_clIJNS1_IJS7_EEENS1_IJS8_EEENS1_IJS9_EEENS1_IJEEEEEEDaST_,@function
        .size           $_ZN7cutlass13device_kernelIN5flash19enable_sm80_to_sm89INS1_16FlashAttnBwdSm80INS1_25CollectiveMainloopBwdSm80ILi2ELi2EN4cute5tupleIJNS5_1CILi128EEES8_NS7_ILi64EEEEEENS_10bfloat16_tEfNS_4arch4Sm80ELb0ELb1ELb1ELb1ELb1ELb0ELb0ELb0ELi2ELi4ELi4ELi4ELb0EEENS1_24CollectiveEpilogueBwdGQAISA_fSD_Li256ELb1ELb1EEENS1_19SingleTileSchedulerILb1ELb0ELb0ELi128EEEEEEEEEvNT_6ParamsE$_ZZN4cute12filter_tupleINS_5tupleIJNS_10UnderscoreES2_S2_iEEENS1_IJNS1_IJNS_1CILi1EEENS4_ILi0EEEEEENS4_ILi4096EEENS1_IJiiEEENS1_IJS6_NS4_ILi8192EEEEEEEEEZNS_5sliceIS3_SC_EEDaRKT_RKT0_EUlRKT_RKT0_E_EEDaSG_SJ_OT1_ENKUlDpSM_E_clIJNS1_IJS7_EEENS1_IJS8_EEENS1_IJS9_EEENS1_IJEEEEEEDaST_,($_ZN7cutlass13device_kernelIN5flash19enable_sm80_to_sm89INS1_16FlashAttnBwdSm80INS1_25CollectiveMainloopBwdSm80ILi2ELi2EN4cute5tupleIJNS5_1CILi128EEES8_NS7_ILi64EEEEEENS_10bfloat16_tEfNS_4arch4Sm80ELb0ELb1ELb1ELb1ELb1ELb0ELb0ELb0ELi2ELi4ELi4ELi4ELb0EEENS1_24CollectiveEpilogueBwdGQAISA_fSD_Li256ELb1ELb1EEENS1_19SingleTileSchedulerILb1ELb0ELb0ELi128EEEEEEEEEvNT_6ParamsE$_ZZN4cute12filter_tupleINS_5tupleIJNS_10UnderscoreES2_S2_iEEENS1_IJNS1_IJNS_1CILi1EEENS4_ILi0EEEEEEiNS4_ILi1024EEENS4_ILi8192EEEEEEZNS_5sliceIS3_SA_EEDaRKT_RKT0_EUlRKT_RKT0_E_EEDaSE_SH_OT1_ENKUlDpSK_E_clIJNS1_IJS7_EEENS1_IJiEEENS1_IJS8_EEENS1_IJEEEEEEDaSR_ - $_ZN7cutlass13device_kernelIN5flash19enable_sm80_to_sm89INS1_16FlashAttnBwdSm80INS1_25CollectiveMainloopBwdSm80ILi2ELi2EN4cute5tupleIJNS5_1CILi128EEES8_NS7_ILi64EEEEEENS_10bfloat16_tEfNS_4arch4Sm80ELb0ELb1ELb1ELb1ELb1ELb0ELb0ELb0ELi2ELi4ELi4ELi4ELb0EEENS1_24CollectiveEpilogueBwdGQAISA_fSD_Li256ELb1ELb1EEENS1_19SingleTileSchedulerILb1ELb0ELb0ELi128EEEEEEEEEvNT_6ParamsE$_ZZN4cute12filter_tupleINS_5tupleIJNS_10UnderscoreES2_S2_iEEENS1_IJNS1_IJNS_1CILi1EEENS4_ILi0EEEEEENS4_ILi4096EEENS1_IJiiEEENS1_IJS6_NS4_ILi8192EEEEEEEEEZNS_5sliceIS3_SC_EEDaRKT_RKT0_EUlRKT_RKT0_E_EEDaSG_SJ_OT1_ENKUlDpSM_E_clIJNS1_IJS7_EEENS1_IJS8_EEENS1_IJS9_EEENS1_IJEEEEEEDaST_)
$_ZN7cutlass13device_kernelIN5flash19enable_sm80_to_sm89INS1_16FlashAttnBwdSm80INS1_25CollectiveMainloopBwdSm80ILi2ELi2EN4cute5tupleIJNS5_1CILi128EEES8_NS7_ILi64EEEEEENS_10bfloat16_tEfNS_4arch4Sm80ELb0ELb1ELb1ELb1ELb1ELb0ELb0ELb0ELi2ELi4ELi4ELi4ELb0EEENS1_24CollectiveEpilogueBwdGQAISA_fSD_Li256ELb1ELb1EEENS1_19SingleTileSchedulerILb1ELb0ELb0ELi128EEEEEEEEEvNT_6ParamsE$_ZZN4cute12filter_tupleINS_5tupleIJNS_10UnderscoreES2_S2_iEEENS1_IJNS1_IJNS_1CILi1EEENS4_ILi0EEEEEENS4_ILi4096EEENS1_IJiiEEENS1_IJS6_NS4_ILi8192EEEEEEEEEZNS_5sliceIS3_SC_EEDaRKT_RKT0_EUlRKT_RKT0_E_EEDaSG_SJ_OT1_ENKUlDpSM_E_clIJNS1_IJS7_EEENS1_IJS8_EEENS1_IJS9_EEENS1_IJEEEEEEDaST_:
[----:B------:R-:W-:-:S05]  /*b890*/  IADD3 R8, R5, -c[0x0][0x20], RZ ;  /* 0x8000080005087a10 */ /* 0x000fca0007ffe0ff */
[----:B------:R1:W5:Y:S04]  /*b8a0*/  LDL R5, [R8] ;  /* 0x0000000008057983 */ /* 0x0003680000100800 */
[----:B------:R1:W5:Y:S01]  /*b8b0*/  LDL R3, [R8+0x4] ;  /* 0x0000040008037983 */ /* 0x0003620000100800 */
[----:B------:R-:W-:Y:S02]  /*b8c0*/  IADD3 R2, R1, 0x1380, RZ ;  /* 0x0000138001027810 */ /* 0x000fe40007ffe0ff */
[----:B------:R-:W-:Y:S02]  /*b8d0*/  MOV R6, 0xb900 ;  /* 0x0000b90000067802 */ /* 0x000fe40000000f00 */
[----:B------:R-:W-:Y:S02]  /*b8e0*/  IADD3 R2, R2, c[0x0][0x20], RZ ;  /* 0x0000080002027a10 */ /* 0x000fe40007ffe0ff */
[----:B-1---5:R-:W-:Y:S05]  /*b8f0*/  CALL.REL.NOINC `($_ZN7cutlass13device_kernelIN5flash19enable_sm80_to_sm89INS1_16FlashAttnBwdSm80INS1_25CollectiveMainloopBwdSm80ILi2ELi2EN4cute5tupleIJNS5_1CILi128EEES8_NS7_ILi64EEEEEENS_10bfloat16_tEfNS_4arch4Sm80ELb0ELb1ELb1ELb1ELb1ELb0ELb0ELb0ELi2ELi4ELi4ELi4ELb0EEENS1_24CollectiveEpilogueBwdGQAISA_fSD_Li256ELb1ELb1EEENS1_19SingleTileSchedulerILb1ELb0ELb0ELi128EEEEEEEEEvNT_6ParamsE$_ZN4cute3eso3ESOILb1ELb0EJNS_5tupleIJNS_1CILi1EEENS3_ILi0EEEEEENS3_ILi4096EEENS2_IJiiEEEEEC2ERKS6_RKS7_RKS8_) ;  /* 0xffffd0f000007944 */ /* 0x022fea0003c3ffff */
[----:B-1----:R1:W5:Y:S01]  /*b900*/  LDL.64 R2, [R1+0x1380] ;  /* 0x0013800001027983 */ /* 0x0023620000100a00 */
[----:B------:R-:W-:-:S04]  /*b910*/  MOV R5, 0x0 ;  /* 0x0000000000057802 */ /* 0x000fc80000000f00 */
[----:B------:R-:W-:Y:S05]  /*b920*/  RET.REL.NODEC R4 `(_ZN7cutlass13device_kernelIN5flash19enable_sm80_to_sm89INS1_16FlashAttnBwdSm80INS1_25CollectiveMainloopBwdSm80ILi2ELi2EN4cute5tupleIJNS5_1CILi128EEES8_NS7_ILi64EEEEEENS_10bfloat16_tEfNS_4arch4Sm80ELb0ELb1ELb1ELb1ELb1ELb0ELb0ELb0ELi2ELi4ELi4ELi4ELb0EEENS1_24CollectiveEpilogueBwdGQAISA_fSD_Li256ELb1ELb1EEENS1_19SingleTileSchedulerILb1ELb0ELb0ELi128EEEEEEEEEvNT_6ParamsE) ;  /* 0xffff46d004007950 */ /* 0x000fea0003c3ffff */
        .type           $_ZN7cutlass13device_kernelIN5flash19enable_sm80_to_sm89INS1_16FlashAttnBwdSm80INS1_25CollectiveMainloopBwdSm80ILi2ELi2EN4cute5tupleIJNS5_1CILi128EEES8_NS7_ILi64EEEEEENS_10bfloat16_tEfNS_4arch4Sm80ELb0ELb1ELb1ELb1ELb1ELb0ELb0ELb0ELi2ELi4ELi4ELi4ELb0EEENS1_24CollectiveEpilogueBwdGQAISA_fSD_Li256ELb1ELb1EEENS1_19SingleTileSchedulerILb1ELb0ELb0ELi128EEEEEEEEEvNT_6ParamsE$_ZZN4cute12filter_tupleINS_5tupleIJNS_10UnderscoreES2_S2_iEEENS1_IJNS1_IJNS_1CILi1EEENS4_ILi0EEEEEEiNS4_ILi1024EEENS4_ILi8192EEEEEEZNS_5sliceIS3_SA_EEDaRKT_RKT0_EUlRKT_RKT0_E_EEDaSE_SH_OT1_ENKUlDpSK_E_clIJNS1_IJS7_EEENS1_IJiEEENS1_IJS8_EEENS1_IJEEEEEEDaSR_,@function
        .size           $_ZN7cutlass13device_kernelIN5flash19enable_sm80_to_sm89INS1_16FlashAttnBwdSm80INS1_25CollectiveMainloopBwdSm80ILi2ELi2EN4cute5tupleIJNS5_1CILi128EEES8_NS7_ILi64EEEEEENS_10bfloat16_tEfNS_4arch4Sm80ELb0ELb1ELb1ELb1ELb1ELb0ELb0ELb0ELi2ELi4ELi4ELi4ELb0EEENS1_24CollectiveEpilogueBwdGQAISA_fSD_Li256ELb1ELb1EEENS1_19SingleTileSchedulerILb1ELb0ELb0ELi128EEEEEEEEEvNT_6ParamsE$_ZZN4cute12filter_tupleINS_5tupleIJNS_10UnderscoreES2_S2_iEEENS1_IJNS1_IJNS_1CILi1EEENS4_ILi0EEEEEEiNS4_ILi1024EEENS4_ILi8192EEEEEEZNS_5sliceIS3_SA_EEDaRKT_RKT0_EUlRKT_RKT0_E_EEDaSE_SH_OT1_ENKUlDpSK_E_clIJNS1_IJS7_EEENS1_IJiEEENS1_IJS8_EEENS1_IJEEEEEEDaSR_,($_ZN7cutlass13device_kernelIN5flash19enable_sm80_to_sm89INS1_16FlashAttnBwdSm80INS1_25CollectiveMainloopBwdSm80ILi2ELi2EN4cute5tupleIJNS5_1CILi128EEES8_NS7_ILi64EEEEEENS_10bfloat16_tEfNS_4arch4Sm80ELb0ELb1ELb1ELb1ELb1ELb0ELb0ELb0ELi2ELi4ELi4ELi4ELb0EEENS1_24CollectiveEpilogueBwdGQAISA_fSD_Li256ELb1ELb1EEENS1_19SingleTileSchedulerILb1ELb0ELb0ELi128EEEEEEEEEvNT_6ParamsE$_ZZN4cute12filter_tupleINS_5tupleIJNS_10UnderscoreES2_S2_iEEENS1_IJNS1_IJNS_1CILi1EEENS4_ILi0EEEEEElS6_lEEEZNS_5sliceIS3_S8_EEDaRKT_RKT0_EUlRKT_RKT0_E_EEDaSC_SF_OT1_ENKUlDpSI_E_clIJNS1_IJS7_EEENS1_IJlEEENS1_IJS6_EEENS1_IJEEEEEEDaSP_ - $_ZN7cutlass13device_kernelIN5flash19enable_sm80_to_sm89INS1_16FlashAttnBwdSm80INS1_25CollectiveMainloopBwdSm80ILi2ELi2EN4cute5tupleIJNS5_1CILi128EEES8_NS7_ILi64EEEEEENS_10bfloat16_tEfNS_4arch4Sm80ELb0ELb1ELb1ELb1ELb1ELb0ELb0ELb0ELi2ELi4ELi4ELi4ELb0EEENS1_24CollectiveEpilogueBwdGQAISA_fSD_Li256ELb1ELb1EEENS1_19SingleTileSchedulerILb1ELb0ELb0ELi128EEEEEEEEEvNT_6ParamsE$_ZZN4cute12filter_tupleINS_5tupleIJNS_10UnderscoreES2_S2_iEEENS1_IJNS1_IJNS_1CILi1EEENS4_ILi0EEEEEEiNS4_ILi1024EEENS4_ILi8192EEEEEEZNS_5sliceIS3_SA_EEDaRKT_RKT0_EUlRKT_RKT0_E_EEDaSE_SH_OT1_ENKUlDpSK_E_clIJNS1_IJS7_EEENS1_IJiEEENS1_IJS8_EEENS1_IJEEEEEEDaSR_)
$_ZN7cutlass13device_kernelIN5flash19enable_sm80_to_sm89INS1_16FlashAttnBwdSm80INS1_25CollectiveMainloopBwdSm80ILi2ELi2EN4cute5tupleIJNS5_1CILi128EEES8_NS7_ILi64EEEEEENS_10bfloat16_tEfNS_4arch4Sm80ELb0ELb1ELb1ELb1ELb1ELb0ELb0ELb0ELi2ELi4ELi4ELi4ELb0EEENS1_24CollectiveEpilogueBwdGQAISA_fSD_Li256ELb1ELb1EEENS1_19SingleTileSchedulerILb1ELb0ELb0ELi128EEEEEEEEEvNT_6ParamsE$_ZZN4cute12filter_tupleINS_5tupleIJNS_10UnderscoreES2_S2_iEEENS1_IJNS1_IJNS_1CILi1EEENS4_ILi0EEEEEEiNS4_ILi1024EEENS4_ILi8192EEEEEEZNS_5sliceIS3_SA_EEDaRKT_RKT0_EUlRKT_RKT0_E_EEDaSE_SH_OT1_ENKUlDpSK_E_clIJNS1_IJS7_EEENS1_IJiEEENS1_IJS8_EEENS1_IJEEEEEEDaSR_:
[----:B------:R-:W-:Y:S02]  /*b930*/  IADD3 R2, R1, 0x1380, RZ ;  /* 0x0000138001027810 */ /* 0x000fe40007ffe0ff */
[----:B------:R-:W-:Y:S02]  /*b940*/  MOV R6, 0xb970 ;  /* 0x0000b97000067802 */ /* 0x000fe40000000f00 */
[----:B------:R-:W-:Y:S02]  /*b950*/  IADD3 R2, R2, c[0x0][0x20], RZ ;  /* 0x0000080002027a10 */ /* 0x000fe40007ffe0ff */
[----:B------:R-:W-:Y:S05]  /*b960*/  CALL.REL.NOINC `($_ZN7cutlass13device_kernelIN5flash19enable_sm80_to_sm89INS1_16FlashAttnBwdSm80INS1_25CollectiveMainloopBwdSm80ILi2ELi2EN4cute5tupleIJNS5_1CILi128EEES8_NS7_ILi64EEEEEENS_10bfloat16_tEfNS_4arch4Sm80ELb0ELb1ELb1ELb1ELb1ELb0ELb0ELb0ELi2ELi4ELi4ELi4ELb0EEENS1_24CollectiveEpilogueBwdGQAISA_fSD_Li256ELb1ELb1EEENS1_19SingleTileSchedulerILb1ELb0ELb0ELi128EEEEEEEEEvNT_6ParamsE$_ZN4cute3eso3ESOILb1ELb0EJNS_5tupleIJNS_1CILi1EEENS3_ILi0EEEEEEiNS3_ILi1024EEEEEC2ERKS6_RKiRKS7_) ;  /* 0xffffd12000007944 */ /* 0x000fea0003c3ffff */
[----:B-1----:R1:W5:Y:S01]  /*b970*/  LDL R3, [R1+0x1380] ;  /* 0x0013800001037983 */ /* 0x0023620000100800 */
[----:B------:R-:W-:Y:S02]  /*b980*/  MOV R6, R4 ;  /* 0x0000000400067202 */ /* 0x000fe40000000f00 */
[----:B------:R-:W-:-:S04]  /*b990*/  MOV R7, 0x0 ;  /* 0x0000000000077802 */ /* 0x000fc80000000f00 */
[----:B------:R-:W-:Y:S05]  /*b9a0*/  RET.REL.NODEC R6 `(_ZN7cutlass13device_kernelIN5flash19enable_sm80_to_sm89INS1_16FlashAttnBwdSm80INS1_25CollectiveMainloopBwdSm80ILi2ELi2EN4cute5tupleIJNS5_1CILi128EEES8_NS7_ILi64EEEEEENS_10bfloat16_tEfNS_4arch4Sm80ELb0ELb1ELb1ELb1ELb1ELb0ELb0ELb0ELi2ELi4ELi4ELi4ELb0EEENS1_24CollectiveEpilogueBwdGQAISA_fSD_Li256ELb1ELb1EEENS1_19SingleTileSchedulerILb1ELb0ELb0ELi128EEEEEEEEEvNT_6ParamsE) ;  /* 0xffff465006007950 */ /* 0x000fea0003c3ffff */
        .type           $_ZN7cutlass13device_kernelIN5flash19enable_sm80_to_sm89INS1_16FlashAttnBwdSm80INS1_25CollectiveMainloopBwdSm80ILi2ELi2EN4cute5tupleIJNS5_1CILi128EEES8_NS7_ILi64EEEEEENS_10bfloat16_tEfNS_4arch4Sm80ELb0ELb1ELb1ELb1ELb1ELb0ELb0ELb0ELi2ELi4ELi4ELi4ELb0EEENS1_24CollectiveEpilogueBwdGQAISA_fSD_Li256ELb1ELb1EEENS1_19SingleTileSchedulerILb1ELb0ELb0ELi128EEEEEEEEEvNT_6ParamsE$_ZZN4cute12filter_tupleINS_5tupleIJNS_10UnderscoreES2_S2_iEEENS1_IJNS1_IJNS_1CILi1EEENS4_ILi0EEEEEElS6_lEEEZNS_5sliceIS3_S8_EEDaRKT_RKT0_EUlRKT_RKT0_E_EEDaSC_SF_OT1_ENKUlDpSI_E_clIJNS1_IJS7_EEENS1_IJlEEENS1_IJS6_EEENS1_IJEEEEEEDaSP_,@function
        .size           $_ZN7cutlass13device_kernelIN5flash19enable_sm80_to_sm89INS1_16FlashAttnBwdSm80INS1_25CollectiveMainloopBwdSm80ILi2ELi2EN4cute5tupleIJNS5_1CILi128EEES8_NS7_ILi64EEEEEENS_10bfloat16_tEfNS_4arch4Sm80ELb0ELb1ELb1ELb1ELb1ELb0ELb0ELb0ELi2ELi4ELi4ELi4ELb0EEENS1_24CollectiveEpilogueBwdGQAISA_fSD_Li256ELb1ELb1EEENS1_19SingleTileSchedulerILb1ELb0ELb0ELi128EEEEEEEEEvNT_6ParamsE$_ZZN4cute12filter_tupleINS_5tupleIJNS_10UnderscoreES2_S2_iEEENS1_IJNS1_IJNS_1CILi1EEENS4_ILi0EEEEEElS6_lEEEZNS_5sliceIS3_S8_EEDaRKT_RKT0_EUlRKT_RKT0_E_EEDaSC_SF_OT1_ENKUlDpSI_E_clIJNS1_IJS7_EEENS1_IJlEEENS1_IJS6_EEENS1_IJEEEEEEDaSP_,($_ZN7cutlass13device_kernelIN5flash19enable_sm80_to_sm89INS1_16FlashAttnBwdSm80INS1_25CollectiveMainloopBwdSm80ILi2ELi2EN4cute5tupleIJNS5_1CILi128EEES8_NS7_ILi64EEEEEENS_10bfloat16_tEfNS_4arch4Sm80ELb0ELb1ELb1ELb1ELb1ELb0ELb0ELb0ELi2ELi4ELi4ELi4ELb0EEENS1_24CollectiveEpilogueBwdGQAISA_fSD_Li256ELb1ELb1EEENS1_19SingleTileSchedulerILb1ELb0ELb0ELi128EEEEEEEEEvNT_6ParamsE$_ZZN4cute12filter_tupleINS_5tupleIJNS_10UnderscoreES2_iEEENS1_IJNS1_IJNS_1CILi1EEENS4_ILi0EEEEEEiNS4_ILi1024EEEEEEZNS_5sliceIS3_S9_EEDaRKT_RKT0_EUlRKT_RKT0_E_EEDaSD_SG_OT1_ENKUlDpSJ_E_clIJNS1_IJS7_EEENS1_IJiEEENS1_IJEEEEEEDaSQ_ - $_ZN7cutlass13device_kernelIN5flash19enable_sm80_to_sm89INS1_16FlashAttnBwdSm80INS1_25CollectiveMainloopBwdSm80ILi2ELi2EN4cute5tupleIJNS5_1CILi128EEES8_NS7_ILi64EEEEEENS_10bfloat16_tEfNS_4arch4Sm80ELb0ELb1ELb1ELb1ELb1ELb0ELb0ELb0ELi2ELi4ELi4ELi4ELb0EEENS1_24CollectiveEpilogueBwdGQAISA_fSD_Li256ELb1ELb1EEENS1_19SingleTileSchedulerILb1ELb0ELb0ELi128EEEEEEEEEvNT_6ParamsE$_ZZN4cute12filter_tupleINS_5tupleIJNS_10UnderscoreES2_S2_iEEENS1_IJNS1_IJNS_1CILi1EEENS4_ILi0EEEEEElS6_lEEEZNS_5sliceIS3_S8_EEDaRKT_RKT0_EUlRKT_RKT0_E_EEDaSC_SF_OT1_ENKUlDpSI_E_clIJNS1_IJS7_EEENS1_IJlEEENS1_IJS6_EEENS1_IJEEEEEEDaSP_)
$_ZN7cutlass13device_kernelIN5flash19enable_sm80_to_sm89INS1_16FlashAttnBwdSm80INS1_25CollectiveMainloopBwdSm80ILi2ELi2EN4cute5tupleIJNS5_1CILi128EEES8_NS7_ILi64EEEEEENS_10bfloat16_tEfNS_4arch4Sm80ELb0ELb1ELb1ELb1ELb1ELb0ELb0ELb0ELi2ELi4ELi4ELi4ELb0EEENS1_24CollectiveEpilogueBwdGQAISA_fSD_Li256ELb1ELb1EEENS1_19SingleTileSchedulerILb1ELb0ELb0ELi128EEEEEEEEEvNT_6ParamsE$_ZZN4cute12filter_tupleINS_5tupleIJNS_10UnderscoreES2_S2_iEEENS1_IJNS1_IJNS_1CILi1EEENS4_ILi0EEEEEElS6_lEEEZNS_5sliceIS3_S8_EEDaRKT_RKT0_EUlRKT_RKT0_E_EEDaSC_SF_OT1_ENKUlDpSI_E_clIJNS1_IJS7_EEENS1_IJlEEENS1_IJS6_EEENS1_IJEEEEEEDaSP_:
[----:B------:R-:W-:Y:S02]  /*b9b0*/  IADD3 R3, R1, 0x16a8, RZ ;  /* 0x000016a801037810 */ /* 0x000fe40007ffe0ff */
[----:B------:R-:W-:Y:S02]  /*b9c0*/  MOV R6, 0xb9f0 ;  /* 0x0000b9f000067802 */ /* 0x000fe40000000f00 */
[----:B------:R-:W-:Y:S02]  /*b9d0*/  IADD3 R3, R3, c[0x0][0x20], RZ ;  /* 0x0000080003037a10 */ /* 0x000fe40007ffe0ff */
[----:B------:R-:W-:Y:S05]  /*b9e0*/  CALL.REL.NOINC `($_ZN7cutlass13device_kernelIN5flash19enable_sm80_to_sm89INS1_16FlashAttnBwdSm80INS1_25CollectiveMainloopBwdSm80ILi2ELi2EN4cute5tupleIJNS5_1CILi128EEES8_NS7_ILi64EEEEEENS_10bfloat16_tEfNS_4arch4Sm80ELb0ELb1ELb1ELb1ELb1ELb0ELb0ELb0ELi2ELi4ELi4ELi4ELb0EEENS1_24CollectiveEpilogueBwdGQAISA_fSD_Li256ELb1ELb1EEENS1_19SingleTileSchedulerILb1ELb0ELb0ELi128EEEEEEEEEvNT_6ParamsE$_ZN4cute3eso3ESOILb1ELb0EJNS_5tupleIJNS_1CILi1EEENS3_ILi0EEEEEElS5_EEC2ERKS6_RKlRKS5_) ;  /* 0xffffd0e000007944 */ /* 0x000fea0003c3ffff */
[----:B-1----:R1:W5:Y:S01]  /*b9f0*/  LDL.64 R2, [R1+0x16a8] ;  /* 0x0016a80001027983 */ /* 0x0023620000100a00 */
[----:B------:R-:W-:-:S04]  /*ba00*/  MOV R5, 0x0 ;  /* 0x0000000000057802 */ /* 0x000fc80000000f00 */
[----:B------:R-:W-:Y:S05]  /*ba10*/  RET.REL.NODEC R4 `(_ZN7cutlass13device_kernelIN5flash19enable_sm80_to_sm89INS1_16FlashAttnBwdSm80INS1_25CollectiveMainloopBwdSm80ILi2ELi2EN4cute5tupleIJNS5_1CILi128EEES8_NS7_ILi64EEEEEENS_10bfloat16_tEfNS_4arch4Sm80ELb0ELb1ELb1ELb1ELb1ELb0ELb0ELb0ELi2ELi4ELi4ELi4ELb0EEENS1_24CollectiveEpilogueBwdGQAISA_fSD_Li256ELb1ELb1EEENS1_19SingleTileSchedulerILb1ELb0ELb0ELi128EEEEEEEEEvNT_6ParamsE) ;  /* 0xffff45e004007950 */ /* 0x000fea0003c3ffff */
        .type           $_ZN7cutlass13device_kernelIN5flash19enable_sm80_to_sm89INS1_16FlashAttnBwdSm80INS1_25CollectiveMainloopBwdSm80ILi2ELi2EN4cute5tupleIJNS5_1CILi128EEES8_NS7_ILi64EEEEEENS_10bfloat16_tEfNS_4arch4Sm80ELb0ELb1ELb1ELb1ELb1ELb0ELb0ELb0ELi2ELi4ELi4ELi4ELb0EEENS1_24CollectiveEpilogueBwdGQAISA_fSD_Li256ELb1ELb1EEENS1_19SingleTileSchedulerILb1ELb0ELb0ELi128EEEEEEEEEvNT_6ParamsE$_ZZN4cute12filter_tupleINS_5tupleIJNS_10UnderscoreES2_iEEENS1_IJNS1_IJNS_1CILi1EEENS4_ILi0EEEEEEiNS4_ILi1024EEEEEEZNS_5sliceIS3_S9_EEDaRKT_RKT0_EUlRKT_RKT0_E_EEDaSD_SG_OT1_ENKUlDpSJ_E_clIJNS1_IJS7_EEENS1_IJiEEENS1_IJEEEEEEDaSQ_,@function
        .size           $_ZN7cutlass13device_kernelIN5flash19enable_sm80_to_sm89INS1_16FlashAttnBwdSm80INS1_25CollectiveMainloopBwdSm80ILi2ELi2EN4cute5tupleIJNS5_1CILi128EEES8_NS7_ILi64EEEEEENS_10bfloat16_tEfNS_4arch4Sm80ELb0ELb1ELb1ELb1ELb1ELb0ELb0ELb0ELi2ELi4ELi4ELi4ELb0EEENS1_24CollectiveEpilogueBwdGQAISA_fSD_Li256ELb1ELb1EEENS1_19SingleTileSchedulerILb1ELb0ELb0ELi128EEEEEEEEEvNT_6ParamsE$_ZZN4cute12filter_tupleINS_5tupleIJNS_10UnderscoreES2_iEEENS1_IJNS1_IJNS_1CILi1EEENS4_ILi0EEEEEEiNS4_ILi1024EEEEEEZNS_5sliceIS3_S9_EEDaRKT_RKT0_EUlRKT_RKT0_E_EEDaSD_SG_OT1_ENKUlDpSJ_E_clIJNS1_IJS7_EEENS1_IJiEEENS1_IJEEEEEEDaSQ_,($_ZN7cutlass13device_kernelIN5flash19enable_sm80_to_sm89INS1_16FlashAttnBwdSm80INS1_25CollectiveMainloopBwdSm80ILi2ELi2EN4cute5tupleIJNS5_1CILi128EEES8_NS7_ILi64EEEEEENS_10bfloat16_tEfNS_4arch4Sm80ELb0ELb1ELb1ELb1ELb1ELb0ELb0ELb0ELi2ELi4ELi4ELi4ELb0EEENS1_24CollectiveEpilogueBwdGQAISA_fSD_Li256ELb1ELb1EEENS1_19SingleTileSchedulerILb1ELb0ELb0ELi128EEEEEEEEEvNT_6ParamsE$_ZZN4cute12filter_tupleINS_5tupleIJNS_1CILi0EEENS1_IJNS2_ILi1EEENS2_ILi512EEEiEEEEEEZNS_16flatten_to_tupleIS7_EEDaRKT_EUlRKT_E_EEDaSB_OT0_ENKUlDpSE_E_clIJNS1_IJS3_EEES6_EEEDaSI_ - $_ZN7cutlass13device_kernelIN5flash19enable_sm80_to_sm89INS1_16FlashAttnBwdSm80INS1_25CollectiveMainloopBwdSm80ILi2ELi2EN4cute5tupleIJNS5_1CILi128EEES8_NS7_ILi64EEEEEENS_10bfloat16_tEfNS_4arch4Sm80ELb0ELb1ELb1ELb1ELb1ELb0ELb0ELb0ELi2ELi4ELi4ELi4ELb0EEENS1_24CollectiveEpilogueBwdGQAISA_fSD_Li256ELb1ELb1EEENS1_19SingleTileSchedulerILb1ELb0ELb0ELi128EEEEEEEEEvNT_6ParamsE$_ZZN4cute12filter_tupleINS_5tupleIJNS_10UnderscoreES2_iEEENS1_IJNS1_IJNS_1CILi1EEENS4_ILi0EEEEEEiNS4_ILi1024EEEEEEZNS_5sliceIS3_S9_EEDaRKT_RKT0_EUlRKT_RKT0_E_EEDaSD_SG_OT1_ENKUlDpSJ_E_clIJNS1_IJS7_EEENS1_IJiEEENS1_IJEEEEEEDaSQ_)
$_ZN7cutlass13device_kernelIN5flash19enable_sm80_to_sm89INS1_16FlashAttnBwdSm80INS1_25CollectiveMainloopBwdSm80ILi2ELi2EN4cute5tupleIJNS5_1CILi128EEES8_NS7_ILi64EEEEEENS_10bfloat16_tEfNS_4arch4Sm80ELb0ELb1ELb1ELb1ELb1ELb0ELb0ELb0ELi2ELi4ELi4ELi4ELb0EEENS1_24CollectiveEpilogueBwdGQAISA_fSD_Li256ELb1ELb1EEENS1_19SingleTileSchedulerILb1ELb0ELb0ELi128EEEEEEEEEvNT_6ParamsE$_ZZN4cute12filter_tupleINS_5tupleIJNS_10UnderscoreES2_iEEENS1_IJNS1_IJNS_1CILi1EEENS4_ILi0EEEEEEiNS4_ILi1024EEEEEEZNS_5sliceIS3_S9_EEDaRKT_RKT0_EUlRKT_RKT0_E_EEDaSD_SG_OT1_ENKUlDpSJ_E_clIJNS1_IJS7_EEENS1_IJiEEENS1_IJEEEEEEDaSQ_:
[----:B------:R-:W-:Y:S02]  /*ba20*/  IADD3 R2, R1, 0x1680, RZ ;  /* 0x0000168001027810 */ /* 0x000fe40007ffe0ff */
[----:B------:R-:W-:Y:S02]  /*ba30*/  MOV R6, 0xba60 ;  /* 0x0000ba6000067802 */ /* 0x000fe40000000f00 */
[----:B------:R-:W-:Y:S02]  /*ba40*/  IADD3 R2, R2, c[0x0][0x20], RZ ;  /* 0x0000080002027a10 */ /* 0x000fe40007ffe0ff */
[----:B------:R-:W-:Y:S05]  /*ba50*/  CALL.REL.NOINC `($_ZN7cutlass13device_kernelIN5flash19enable_sm80_to_sm89INS1_16FlashAttnBwdSm80INS1_25CollectiveMainloopBwdSm80ILi2ELi2EN4cute5tupleIJNS5_1CILi128EEES8_NS7_ILi64EEEEEENS_10bfloat16_tEfNS_4arch4Sm80ELb0ELb1ELb1ELb1ELb1ELb0ELb0ELb0ELi2ELi4ELi4ELi4ELb0EEENS1_24CollectiveEpilogueBwdGQAISA_fSD_Li256ELb1ELb1EEENS1_19SingleTileSchedulerILb1ELb0ELb0ELi128EEEEEEEEEvNT_6ParamsE$_ZN4cute3eso3ESOILb1ELb0EJNS_5tupleIJNS_1CILi1EEENS3_ILi0EEEEEEiEEC2ERKS6_RKi) ;  /* 0xffffcff000007944 */ /* 0x000fea0003c3ffff */
[----:B-1----:R1:W5:Y:S01]  /*ba60*/  LDL R3, [R1+0x1680] ;  /* 0x0016800001037983 */ /* 0x0023620000100800 */
[----:B------:R-:W-:Y:S02]  /*ba70*/  MOV R6, R4 ;  /* 0x0000000400067202 */ /* 0x000fe40000000f00 */
[----:B------:R-:W-:-:S04]  /*ba80*/  MOV R7, 0x0 ;  /* 0x0000000000077802 */ /* 0x000fc80000000f00 */
[----:B------:R-:W-:Y:S05]  /*ba90*/  RET.REL.NODEC R6 `(_ZN7cutlass13device_kernelIN5flash19enable_sm80_to_sm89INS1_16FlashAttnBwdSm80INS1_25CollectiveMainloopBwdSm80ILi2ELi2EN4cute5tupleIJNS5_1CILi128EEES8_NS7_ILi64EEEEEENS_10bfloat16_tEfNS_4arch4Sm80ELb0ELb1ELb1ELb1ELb1ELb0ELb0ELb0ELi2ELi4ELi4ELi4ELb0EEENS1_24CollectiveEpilogueBwdGQAISA_fSD_Li256ELb1ELb1EEENS1_19SingleTileSchedulerILb1ELb0ELb0ELi128EEEEEEEEEvNT_6ParamsE) ;  /* 0xffff456006007950 */ /* 0x000fea0003c3ffff */
        .type           $_ZN7cutlass13device_kernelIN5flash19enable_sm80_to_sm89INS1_16FlashAttnBwdSm80INS1_25CollectiveMainloopBwdSm80ILi2ELi2EN4cute5tupleIJNS5_1CILi128EEES8_NS7_ILi64EEEEEENS_10bfloat16_tEfNS_4arch4Sm80ELb0ELb1ELb1ELb1ELb1ELb0ELb0ELb0ELi2ELi4ELi4ELi4ELb0EEENS1_24CollectiveEpilogueBwdGQAISA_fSD_Li256ELb1ELb1EEENS1_19SingleTileSchedulerILb1ELb0ELb0ELi128EEEEEEEEEvNT_6ParamsE$_ZZN4cute12filter_tupleINS_5tupleIJNS_1CILi0EEENS1_IJNS2_ILi1EEENS2_ILi512EEEiEEEEEEZNS_16flatten_to_tupleIS7_EEDaRKT_EUlRKT_E_EEDaSB_OT0_ENKUlDpSE_E_clIJNS1_IJS3_EEES6_EEEDaSI_,@function
        .size           $_ZN7cutlass13device_kernelIN5flash19enable_sm80_to_sm89INS1_16FlashAttnBwdSm80INS1_25CollectiveMainloopBwdSm80ILi2ELi2EN4cute5tupleIJNS5_1CILi128EEES8_NS7_ILi64EEEEEENS_10bfloat16_tEfNS_4arch4Sm80ELb0ELb1ELb1ELb1ELb1ELb0ELb0ELb0ELi2ELi4ELi4ELi4ELb0EEENS1_24CollectiveEpilogueBwdGQAISA_fSD_Li256ELb1ELb1EEENS1_19SingleTileSchedulerILb1ELb0ELb0ELi128EEEEEEEEEvNT_6ParamsE$_ZZN4cute12filter_tupleINS_5tupleIJNS_1CILi0EEENS1_IJNS2_ILi1EEENS2_ILi512EEEiEEEEEEZNS_16flatten_to_tupleIS7_EEDaRKT_EUlRKT_E_EEDaSB_OT0_ENKUlDpSE_E_clIJNS1_IJS3_EEES6_EEEDaSI_,($_ZN7cutlass13device_kernelIN5flash19enable_sm80_to_sm89INS1_16FlashAttnBwdSm80INS1_25CollectiveMainloopBwdSm80ILi2ELi2EN4cute5tupleIJNS5_1CILi128EEES8_NS7_ILi64EEEEEENS_10bfloat16_tEfNS_4arch4Sm80ELb0ELb1ELb1ELb1ELb1ELb0ELb0ELb0ELi2ELi4ELi4ELi4ELb0EEENS1_24CollectiveEpilogueBwdGQAISA_fSD_Li256ELb1ELb1EEENS1_19SingleTileSchedulerILb1ELb0ELb0ELi128EEEEEEEEEvNT_6ParamsE$_ZZN4cute12filter_tupleINS_5tupleIJNS_1CILi0EEENS_10UnderscoreEEEENS1_IJNS1_IJS3_S3_EEEiEEEZNS_6detail10lift_sliceIS5_S7_EEDaRKT_RKT0_EUlRKT_RKT0_E_EEDaSC_SF_OT1_ENKUlDpSI_E_clIJNS1_IJEEENS1_IJiEEEEEEDaSP_ - $_ZN7cutlass13device_kernelIN5flash19enable_sm80_to_sm89INS1_16FlashAttnBwdSm80INS1_25CollectiveMainloopBwdSm80ILi2ELi2EN4cute5tupleIJNS5_1CILi128EEES8_NS7_ILi64EEEEEENS_10bfloat16_tEfNS_4arch4Sm80ELb0ELb1ELb1ELb1ELb1ELb0ELb0ELb0ELi2ELi4ELi4ELi4ELb0EEENS1_24CollectiveEpilogueBwdGQAISA_fSD_Li256ELb1ELb1EEENS1_19SingleTileSchedulerILb1ELb0ELb0ELi128EEEEEEEEEvNT_6ParamsE$_ZZN4cute12filter_tupleINS_5tupleIJNS_1CILi0EEENS1_IJNS2_ILi1EEENS2_ILi512EEEiEEEEEEZNS_16flatten_to_tupleIS7_EEDaRKT_EUlRKT_E_EEDaSB_OT0_ENKUlDpSE_E_clIJNS1_IJS3_EEES6_EEEDaSI_)
$_ZN7cutlass13device_kernelIN5flash19enable_sm80_to_sm89INS1_16FlashAttnBwdSm80INS1_25CollectiveMainloopBwdSm80ILi2ELi2EN4cute5tupleIJNS5_1CILi128EEES8_NS7_ILi64EEEEEENS_10bfloat16_tEfNS_4arch4Sm80ELb0ELb1ELb1ELb1ELb1ELb0ELb0ELb0ELi2ELi4ELi4ELi4ELb0EEENS1_24CollectiveEpilogueBwdGQAISA_fSD_Li256ELb1ELb1EEENS1_19SingleTileSchedulerILb1ELb0ELb0ELi128EEEEEEEEEvNT_6ParamsE$_ZZN4cute12filter_tupleINS_5tupleIJNS_1CILi0EEENS1_IJNS2_ILi1EEENS2_ILi512EEEiEEEEEEZNS_16flatten_to_tupleIS7_EEDaRKT_EUlRKT_E_EEDaSB_OT0_ENKUlDpSE_E_clIJNS1_IJS3_EEES6_EEEDaSI_:
[----:B------:R-:W-:Y:S02]  /*baa0*/  IADD3 R2, R1, 0x1380, RZ ;  /* 0x0000138001027810 */ /* 0x000fe40007ffe0ff */
[----:B------:R-:W-:Y:S02]  /*bab0*/  MOV R8, 0xbae0 ;  /* 0x0000bae000087802 */ /* 0x000fe40000000f00 */
[----:B------:R-:W-:Y:S02]  /*bac0*/  IADD3 R2, R2, c[0x0][0x20], RZ ;  /* 0x0000080002027a10 */ /* 0x000fe40007ffe0ff */
[----:B------:R-:W-:Y:S05]  /*bad0*/  CALL.REL.NOINC `($_ZN7cutlass13device_kernelIN5flash19enable_sm80_to_sm89INS1_16FlashAttnBwdSm80INS1_25CollectiveMainloopBwdSm80ILi2ELi2EN4cute5tupleIJNS5_1CILi128EEES8_NS7_ILi64EEEEEENS_10bfloat16_tEfNS_4arch4Sm80ELb0ELb1ELb1ELb1ELb1ELb0ELb0ELb0ELi2ELi4ELi4ELi4ELb0EEENS1_24CollectiveEpilogueBwdGQAISA_fSD_Li256ELb1ELb1EEENS1_19SingleTileSchedulerILb1ELb0ELb0ELi128EEEEEEEEEvNT_6ParamsE$_ZN4cute3eso3ESOILb1ELb0EJNS_1CILi0EEENS2_ILi1EEENS2_ILi512EEEiEEC2ERKS3_RKS4_RKS5_RKi) ;  /* 0xffffbf7000007944 */ /* 0x000fea0003c3ffff */
[----:B-1----:R1:W5:Y:S01]  /*bae0*/  LDL R2, [R1+0x1380] ;  /* 0x0013800001027983 */ /* 0x0023620000100800 */
[----:B------:R-:W-:-:S04]  /*baf0*/  MOV R11, 0x0 ;  /* 0x00000000000b7802 */ /* 0x000fc80000000f00 */
[----:B------:R-:W-:Y:S05]  /*bb00*/  RET.REL.NODEC R10 `(_ZN7cutlass13device_kernelIN5flash19enable_sm80_to_sm89INS1_16FlashAttnBwdSm80INS1_25CollectiveMainloopBwdSm80ILi2ELi2EN4cute5tupleIJNS5_1CILi128EEES8_NS7_ILi64EEEEEENS_10bfloat16_tEfNS_4arch4Sm80ELb0ELb1ELb1ELb1ELb1ELb0ELb0ELb0ELi2ELi4ELi4ELi4ELb0EEENS1_24CollectiveEpilogueBwdGQAISA_fSD_Li256ELb1ELb1EEENS1_19SingleTileSchedulerILb1ELb0ELb0ELi128EEEEEEEEEvNT_6ParamsE) ;  /* 0xffff44f00a007950 */ /* 0x000fea0003c3ffff */
        .type           $_ZN7cutlass13device_kernelIN5flash19enable_sm80_to_sm89INS1_16FlashAttnBwdSm80INS1_25CollectiveMainloopBwdSm80ILi2ELi2EN4cute5tupleIJNS5_1CILi128EEES8_NS7_ILi64EEEEEENS_10bfloat16_tEfNS_4arch4Sm80ELb0ELb1ELb1ELb1ELb1ELb0ELb0ELb0ELi2ELi4ELi4ELi4ELb0EEENS1_24CollectiveEpilogueBwdGQAISA_fSD_Li256ELb1ELb1EEENS1_19SingleTileSchedulerILb1ELb0ELb0ELi128EEEEEEEEEvNT_6ParamsE$_ZZN4cute12filter_tupleINS_5tupleIJNS_1CILi0EEENS_10UnderscoreEEEENS1_IJNS1_IJS3_S3_EEEiEEEZNS_6detail10lift_sliceIS5_S7_EEDaRKT_RKT0_EUlRKT_RKT0_E_EEDaSC_SF_OT1_ENKUlDpSI_E_clIJNS1_IJEEENS1_IJiEEEEEEDaSP_,@function
        .size           $_ZN7cutlass13device_kernelIN5flash19enable_sm80_to_sm89INS1_16FlashAttnBwdSm80INS1_25CollectiveMainloopBwdSm80ILi2ELi2EN4cute5tupleIJNS5_1CILi128EEES8_NS7_ILi64EEEEEENS_10bfloat16_tEfNS_4arch4Sm80ELb0ELb1ELb1ELb1ELb1ELb0ELb0ELb0ELi2ELi4ELi4ELi4ELb0EEENS1_24CollectiveEpilogueBwdGQAISA_fSD_Li256ELb1ELb1EEENS1_19SingleTileSchedulerILb1ELb0ELb0ELi128EEEEEEEEEvNT_6ParamsE$_ZZN4cute12filter_tupleINS_5tupleIJNS_1CILi0EEENS_10UnderscoreEEEENS1_IJNS1_IJS3_S3_EEEiEEEZNS_6detail10lift_sliceIS5_S7_EEDaRKT_RKT0_EUlRKT_RKT0_E_EEDaSC_SF_OT1_ENKUlDpSI_E_clIJNS1_IJEEENS1_IJiEEEEEEDaSP_,($_ZN7cutlass13device_kernelIN5flash19enable_sm80_to_sm89INS1_16FlashAttnBwdSm80INS1_25CollectiveMainloopBwdSm80ILi2ELi2EN4cute5tupleIJNS5_1CILi128EEES8_NS7_ILi64EEEEEENS_10bfloat16_tEfNS_4arch4Sm80ELb0ELb1ELb1ELb1ELb1ELb0ELb0ELb0ELi2ELi4ELi4ELi4ELb0EEENS1_24CollectiveEpilogueBwdGQAISA_fSD_Li256ELb1ELb1EEENS1_19SingleTileSchedulerILb1ELb0ELb0ELi128EEEEEEEEEvNT_6ParamsE$_ZZN4cute12filter_tupleINS_5tupleIJNS_1CILi1024EEENS1_IJiiEEEEEEZNS_16flatten_to_tupleIS5_EEDaRKT_EUlRKT_E_EEDaS9_OT0_ENKUlDpSC_E_clIJNS1_IJS3_EEES4_EEEDaSG_ - $_ZN7cutlass13device_kernelIN5flash19enable_sm80_to_sm89INS1_16FlashAttnBwdSm80INS1_25CollectiveMainloopBwdSm80ILi2ELi2EN4cute5tupleIJNS5_1CILi128EEES8_NS7_ILi64EEEEEENS_10bfloat16_tEfNS_4arch4Sm80ELb0ELb1ELb1ELb1ELb1ELb0ELb0ELb0ELi2ELi4ELi4ELi4ELb0EEENS1_24CollectiveEpilogueBwdGQAISA_fSD_Li256ELb1ELb1EEENS1_19SingleTileSchedulerILb1ELb0ELb0ELi128EEEEEEEEEvNT_6ParamsE$_ZZN4cute12filter_tupleINS_5tupleIJNS_1CILi0EEENS_10UnderscoreEEEENS1_IJNS1_IJS3_S3_EEEiEEEZNS_6detail10lift_sliceIS5_S7_EEDaRKT_RKT0_EUlRKT_RKT0_E_EEDaSC_SF_OT1_ENKUlDpSI_E_clIJNS1_IJEEENS1_IJiEEEEEEDaSP_)
$_ZN7cutlass13device_kernelIN5flash19enable_sm80_to_sm89INS1_16FlashAttnBwdSm80INS1_25CollectiveMainloopBwdSm80ILi2ELi2EN4cute5tupleIJNS5_1CILi128EEES8_NS7_ILi64EEEEEENS_10bfloat16_tEfNS_4arch4Sm80ELb0ELb1ELb1ELb1ELb1ELb0ELb0ELb0ELi2ELi4ELi4ELi4ELb0EEENS1_24CollectiveEpilogueBwdGQAISA_fSD_Li256ELb1ELb1EEENS1_19SingleTileSchedulerILb1ELb0ELb0ELi128EEEEEEEEEvNT_6ParamsE$_ZZN4cute12filter_tupleINS_5tupleIJNS_1CILi0EEENS_10UnderscoreEEEENS1_IJNS1_IJS3_S3_EEEiEEEZNS_6detail10lift_sliceIS5_S7_EEDaRKT_RKT0_EUlRKT_RKT0_E_EEDaSC_SF_OT1_ENKUlDpSI_E_clIJNS1_IJEEENS1_IJiEEEEEEDaSP_:
[----:B------:R-:W-:Y:S02]  /*bb10*/  IADD3 R2, R1, 0x1680, RZ ;  /* 0x0000168001027810 */ /* 0x000fe40007ffe0ff */
[----:B------:R-:W-:Y:S02]  /*bb20*/  MOV R6, 0xbb50 ;  /* 0x0000bb5000067802 */ /* 0x000fe40000000f00 */
[----:B------:R-:W-:Y:S02]  /*bb30*/  IADD3 R2, R2, c[0x0][0x20], RZ ;  /* 0x0000080002027a10 */ /* 0x000fe40007ffe0ff */
[----:B------:R-:W-:Y:S05]  /*bb40*/  CALL.REL.NOINC `($_ZN7cutlass13device_kernelIN5flash19enable_sm80_to_sm89INS1_16FlashAttnBwdSm80INS1_25CollectiveMainloopBwdSm80ILi2ELi2EN4cute5tupleIJNS5_1CILi128EEES8_NS7_ILi64EEEEEENS_10bfloat16_tEfNS_4arch4Sm80ELb0ELb1ELb1ELb1ELb1ELb0ELb0ELb0ELi2ELi4ELi4ELi4ELb0EEENS1_24CollectiveEpilogueBwdGQAISA_fSD_Li256ELb1ELb1EEENS1_19SingleTileSchedulerILb1ELb0ELb0ELi128EEEEEEEEEvNT_6ParamsE$_ZN4cute3eso3ESOILb0ELb1EJiEEC2ERKi) ;  /* 0xffffb9a000007944 */ /* 0x000fea0003c3ffff */
[----:B-1----:R1:W5:Y:S01]  /*bb50*/  LDL R2, [R1+0x1680] ;  /* 0x0016800001027983 */ /* 0x0023620000100800 */
[----:B------:R-:W-:-:S04]  /*bb60*/  MOV R11, 0x0 ;  /* 0x00000000000b7802 */ /* 0x000fc80000000f00 */
[----:B------:R-:W-:Y:S05]  /*bb70*/  RET.REL.NODEC R10 `(_ZN7cutlass13device_kernelIN5flash19enable_sm80_to_sm89INS1_16FlashAttnBwdSm80INS1_25CollectiveMainloopBwdSm80ILi2ELi2EN4cute5tupleIJNS5_1CILi128EEES8_NS7_ILi64EEEEEENS_10bfloat16_tEfNS_4arch4Sm80ELb0ELb1ELb1ELb1ELb1ELb0ELb0ELb0ELi2ELi4ELi4ELi4ELb0EEENS1_24CollectiveEpilogueBwdGQAISA_fSD_Li256ELb1ELb1EEENS1_19SingleTileSchedulerILb1ELb0ELb0ELi128EEEEEEEEEvNT_6ParamsE) ;  /* 0xffff44800a007950 */ /* 0x000fea0003c3ffff */
        .type           $_ZN7cutlass13device_kernelIN5flash19enable_sm80_to_sm89INS1_16FlashAttnBwdSm80INS1_25CollectiveMainloopBwdSm80ILi2ELi2EN4cute5tupleIJNS5_1CILi128EEES8_NS7_ILi64EEEEEENS_10bfloat16_tEfNS_4arch4Sm80ELb0ELb1ELb1ELb1ELb1ELb0ELb0ELb0ELi2ELi4ELi4ELi4ELb0EEENS1_24CollectiveEpilogueBwdGQAISA_fSD_Li256ELb1ELb1EEENS1_19SingleTileSchedulerILb1ELb0ELb0ELi128EEEEEEEEEvNT_6ParamsE$_ZZN4cute12filter_tupleINS_5tupleIJNS_1CILi1024EEENS1_IJiiEEEEEEZNS_16flatten_to_tupleIS5_EEDaRKT_EUlRKT_E_EEDaS9_OT0_ENKUlDpSC_E_clIJNS1_IJS3_EEES4_EEEDaSG_,@function
        .size           $_ZN7cutlass13device_kernelIN5flash19enable_sm80_to_sm89INS1_16FlashAttnBwdSm80INS1_25CollectiveMainloopBwdSm80ILi2ELi2EN4cute5tupleIJNS5_1CILi128EEES8_NS7_ILi64EEEEEENS_10bfloat16_tEfNS_4arch4Sm80ELb0ELb1ELb1ELb1ELb1ELb0ELb0ELb0ELi2ELi4ELi4ELi4ELb0EEENS1_24CollectiveEpilogueBwdGQAISA_fSD_Li256ELb1ELb1EEENS1_19SingleTileSchedulerILb1ELb0ELb0ELi128EEEEEEEEEvNT_6ParamsE$_ZZN4cute12filter_tupleINS_5tupleIJNS_1CILi1024EEENS1_IJiiEEEEEEZNS_16flatten_to_tupleIS5_EEDaRKT_EUlRKT_E_EEDaS9_OT0_ENKUlDpSC_E_clIJNS1_IJS3_EEES4_EEEDaSG_,($_ZN7cutlass13device_kernelIN5flash19enable_sm80_to_sm89INS1_16FlashAttnBwdSm80INS1_25CollectiveMainloopBwdSm80ILi2ELi2EN4cute5tupleIJNS5_1CILi128EEES8_NS7_ILi64EEEEEENS_10bfloat16_tEfNS_4arch4Sm80ELb0ELb1ELb1ELb1ELb1ELb0ELb0ELb0ELi2ELi4ELi4ELi4ELb0EEENS1_24CollectiveEpilogueBwdGQAISA_fSD_Li256ELb1ELb1EEENS1_19SingleTileSchedulerILb1ELb0ELb0ELi128EEEEEEEEEvNT_6ParamsE$_ZZN4cute12filter_tupleINS_5tupleIJNS_1CILi1EEENS1_IJNS2_ILi8EEEiiEEENS2_ILi64EEENS1_IJiNS2_ILi144EEENS2_ILi288EEEEEENS2_ILi512EEEEEEZNS_7flattenISB_EEDaRKT_EUlRKT_E_EEDaSF_OT0_ENKUlDpSI_E_clIJNS1_IJS3_EEES5_NS1_IJS6_EEES9_NS1_IJSA_EEEEEEDaSM_ - $_ZN7cutlass13device_kernelIN5flash19enable_sm80_to_sm89INS1_16FlashAttnBwdSm80INS1_25CollectiveMainloopBwdSm80ILi2ELi2EN4cute5tupleIJNS5_1CILi128EEES8_NS7_ILi64EEEEEENS_10bfloat16_tEfNS_4arch4Sm80ELb0ELb1ELb1ELb1ELb1ELb0ELb0ELb0ELi2ELi4ELi4ELi4ELb0EEENS1_24CollectiveEpilogueBwdGQAISA_fSD_Li256ELb1ELb1EEENS1_19SingleTileSchedulerILb1ELb0ELb0ELi128EEEEEEEEEvNT_6ParamsE$_ZZN4cute12filter_tupleINS_5tupleIJNS_1CILi1024EEENS1_IJiiEEEEEEZNS_16flatten_to_tupleIS5_EEDaRKT_EUlRKT_E_EEDaS9_OT0_ENKUlDpSC_E_clIJNS1_IJS3_EEES4_EEEDaSG_)
$_ZN7cutlass13device_kernelIN5flash19enable_sm80_to_sm89INS1_16FlashAttnBwdSm80INS1_25CollectiveMainloopBwdSm80ILi2ELi2EN4cute5tupleIJNS5_1CILi128EEES8_NS7_ILi64EEEEEENS_10bfloat16_tEfNS_4arch4Sm80ELb0ELb1ELb1ELb1ELb1ELb0ELb0ELb0ELi2ELi4ELi4ELi4ELb0EEENS1_24CollectiveEpilogueBwdGQAISA_fSD_Li256ELb1ELb1EEENS1_19SingleTileSchedulerILb1ELb0ELb0ELi128EEEEEEEEEvNT_6ParamsE$_ZZN4cute12filter_tupleINS_5tupleIJNS_1CILi1024EEENS1_IJiiEEEEEEZNS_16flatten_to_tupleIS5_EEDaRKT_EUlRKT_E_EEDaS9_OT0_ENKUlDpSC_E_clIJNS1_IJS3_EEES4_EEEDaSG_:
[----:B------:R-:W-:-:S06]  /*bb80*/  IADD3 R8, R5, -c[0x0][0x20], RZ ;  /* 0x8000080005087a10 */ /* 0x000fcc0007ffe0ff */
[----:B------:R-:W5:Y:S01]  /*bb90*/  LDL R8, [R8] ;  /* 0x0000000008087983 */ /* 0x000f620000100800 */
[----:B------:R-:W-:Y:S02]  /*bba0*/  IADD3 R3, R1, 0x1380, RZ ;  /* 0x0000138001037810 */ /* 0x000fe40007ffe0ff */
[----:B------:R-:W-:Y:S02]  /*bbb0*/  IADD3 R2, R5, 0x4, RZ ;  /* 0x0000000405027810 */ /* 0x000fe40007ffe0ff */
[----:B------:R-:W-:Y:S02]  /*bbc0*/  IADD3 R3, R3, c[0x0][0x20], RZ ;  /* 0x0000080003037a10 */ /* 0x000fe40007ffe0ff */
[----:B------:R-:W-:Y:S02]  /*bbd0*/  MOV R6, 0xbbf0 ;  /* 0x0000bbf000067802 */ /* 0x000fe40000000f00 */
[----:B-----5:R-:W-:Y:S05]  /*bbe0*/  CALL.REL.NOINC `($_ZN7cutlass13device_kernelIN5flash19enable_sm80_to_sm89INS1_16FlashAttnBwdSm80INS1_25CollectiveMainloopBwdSm80ILi2ELi2EN4cute5tupleIJNS5_1CILi128EEES8_NS7_ILi64EEEEEENS_10bfloat16_tEfNS_4arch4Sm80ELb0ELb1ELb1ELb1ELb1ELb0ELb0ELb0ELi2ELi4ELi4ELi4ELb0EEENS1_24CollectiveEpilogueBwdGQAISA_fSD_Li256ELb1ELb1EEENS1_19SingleTileSchedulerILb1ELb0ELb0ELi128EEEEEEEEEvNT_6ParamsE$_ZN4cute3eso3ESOILb1ELb0EJNS_1CILi1024EEEiiEEC2ERKS3_RKiS8_) ;  /* 0xffffc04000007944 */ /* 0x020fea0003c3ffff */
[----:B------:R-:W-:-:S04]  /*bbf0*/  MOV R5, 0x0 ;  /* 0x0000000000057802 */ /* 0x000fc80000000f00 */
[----:B------:R-:W-:Y:S05]  /*bc00*/  RET.REL.NODEC R4 `(_ZN7cutlass13device_kernelIN5flash19enable_sm80_to_sm89INS1_16FlashAttnBwdSm80INS1_25CollectiveMainloopBwdSm80ILi2ELi2EN4cute5tupleIJNS5_1CILi128EEES8_NS7_ILi64EEEEEENS_10bfloat16_tEfNS_4arch4Sm80ELb0ELb1ELb1ELb1ELb1ELb0ELb0ELb0ELi2ELi4ELi4ELi4ELb0EEENS1_24CollectiveEpilogueBwdGQAISA_fSD_Li256ELb1ELb1EEENS1_19SingleTileSchedulerILb1ELb0ELb0ELi128EEEEEEEEEvNT_6ParamsE) ;  /* 0xffff43f004007950 */ /* 0x000fea0003c3ffff */
        .type           $_ZN7cutlass13device_kernelIN5flash19enable_sm80_to_sm89INS1_16FlashAttnBwdSm80INS1_25CollectiveMainloopBwdSm80ILi2ELi2EN4cute5tupleIJNS5_1CILi128EEES8_NS7_ILi64EEEEEENS_10bfloat16_tEfNS_4arch4Sm80ELb0ELb1ELb1ELb1ELb1ELb0ELb0ELb0ELi2ELi4ELi4ELi4ELb0EEENS1_24CollectiveEpilogueBwdGQAISA_fSD_Li256ELb1ELb1EEENS1_19SingleTileSchedulerILb1ELb0ELb0ELi128EEEEEEEEEvNT_6ParamsE$_ZZN4cute12filter_tupleINS_5tupleIJNS_1CILi1EEENS1_IJNS2_ILi8EEEiiEEENS2_ILi64EEENS1_IJiNS2_ILi144EEENS2_ILi288EEEEEENS2_ILi512EEEEEEZNS_7flattenISB_EEDaRKT_EUlRKT_E_EEDaSF_OT0_ENKUlDpSI_E_clIJNS1_IJS3_EEES5_NS1_IJS6_EEES9_NS1_IJSA_EEEEEEDaSM_,@function
        .size           $_ZN7cutlass13device_kernelIN5flash19enable_sm80_to_sm89INS1_16FlashAttnBwdSm80INS1_25CollectiveMainloopBwdSm80ILi2ELi2EN4cute5tupleIJNS5_1CILi128EEES8_NS7_ILi64EEEEEENS_10bfloat16_tEfNS_4arch4Sm80ELb0ELb1ELb1ELb1ELb1ELb0ELb0ELb0ELi2ELi4ELi4ELi4ELb0EEENS1_24CollectiveEpilogueBwdGQAISA_fSD_Li256ELb1ELb1EEENS1_19SingleTileSchedulerILb1ELb0ELb0ELi128EEEEEEEEEvNT_6ParamsE$_ZZN4cute12filter_tupleINS_5tupleIJNS_1CILi1EEENS1_IJNS2_ILi8EEEiiEEENS2_ILi64EEENS1_IJiNS2_ILi144EEENS2_ILi288EEEEEENS2_ILi512EEEEEEZNS_7flattenISB_EEDaRKT_EUlRKT_E_EEDaSF_OT0_ENKUlDpSI_E_clIJNS1_IJS3_EEES5_NS1_IJS6_EEES9_NS1_IJSA_EEEEEEDaSM_,($_ZN7cutlass13device_kernelIN5flash19enable_sm80_to_sm89INS1_16FlashAttnBwdSm80INS1_25CollectiveMainloopBwdSm80ILi2ELi2EN4cute5tupleIJNS5_1CILi128EEES8_NS7_ILi64EEEEEENS_10bfloat16_tEfNS_4arch4Sm80ELb0ELb1ELb1ELb1ELb1ELb0ELb0ELb0ELi2ELi4ELi4ELi4ELb0EEENS1_24CollectiveEpilogueBwdGQAISA_fSD_Li256ELb1ELb1EEENS1_19SingleTileSchedulerILb1ELb0ELb0ELi128EEEEEEEEEvNT_6ParamsE$_ZZN4cute12filter_tupleINS_5tupleIJNS_1CILi1EEENS1_IJiiiEEENS2_ILi64EEENS1_IJNS2_ILi72EEENS2_ILi144EEENS2_ILi288EEEEEENS2_ILi512EEEEEEZNS_7flattenISB_EEDaRKT_EUlRKT_E_EEDaSF_OT0_ENKUlDpSI_E_clIJNS1_IJS3_EEES4_NS1_IJS5_EEES9_NS1_IJSA_EEEEEEDaSM_ - $_ZN7cutlass13device_kernelIN5flash19enable_sm80_to_sm89INS1_16FlashAttnBwdSm80INS1_25CollectiveMainloopBwdSm80ILi2ELi2EN4cute5tupleIJNS5_1CILi128EEES8_NS7_ILi64EEEEEENS_10bfloat16_tEfNS_4arch4Sm80ELb0ELb1ELb1ELb1ELb1ELb0ELb0ELb0ELi2ELi4ELi4ELi4ELb0EEENS1_24CollectiveEpilogueBwdGQAISA_fSD_Li256ELb1ELb1EEENS1_19SingleTileSchedulerILb1ELb0ELb0ELi128EEEEEEEEEvNT_6ParamsE$_ZZN4cute12filter_tupleINS_5tupleIJNS_1CILi1EEENS1_IJNS2_ILi8EEEiiEEENS2_ILi64EEENS1_IJiNS2_ILi144EEENS2_ILi288EEEEEENS2_ILi512EEEEEEZNS_7flattenISB_EEDaRKT_EUlRKT_E_EEDaSF_OT0_ENKUlDpSI_E_clIJNS1_IJS3_EEES5_NS1_IJS6_EEES9_NS1_IJSA_EEEEEEDaSM_)
$_ZN7cutlass13device_kernelIN5flash19enable_sm80_to_sm89INS1_16FlashAttnBwdSm80INS1_25CollectiveMainloopBwdSm80ILi2ELi2EN4cute5tupleIJNS5_1CILi128EEES8_NS7_ILi64EEEEEENS_10bfloat16_tEfNS_4arch4Sm80ELb0ELb1ELb1ELb1ELb1ELb0ELb0ELb0ELi2ELi4ELi4ELi4ELb0EEENS1_24CollectiveEpilogueBwdGQAISA_fSD_Li256ELb1ELb1EEENS1_19SingleTileSchedulerILb1ELb0ELb0ELi128EEEEEEEEEvNT_6ParamsE$_ZZN4cute12filter_tupleINS_5tupleIJNS_1CILi1EEENS1_IJNS2_ILi8EEEiiEEENS2_ILi64EEENS1_IJiNS2_ILi144EEENS2_ILi288EEEEEENS2_ILi512EEEEEEZNS_7flattenISB_EEDaRKT_EUlRKT_E_EEDaSF_OT0_ENKUlDpSI_E_clIJNS1_IJS3_EEES5_NS1_IJS6_EEES9_NS1_IJSA_EEEEEEDaSM_:
[----:B------:R-:W-:-:S06]  /*bc10*/  IADD3 R8, R63, -c[0x0][0x20], RZ ;  /* 0x800008003f087a10 */ /* 0x000fcc0007ffe0ff */
[----:B------:R-:W5:Y:S01]  /*bc20*/  LDL R8, [R8] ;  /* 0x0000000008087983 */ /* 0x000f620000100800 */
[----:B------:R-:W-:Y:S02]  /*bc30*/  IADD3 R3, R1, 0x1680, RZ ;  /* 0x0000168001037810 */ /* 0x000fe40007ffe0ff */
[----:B------:R-:W-:Y:S02]  /*bc40*/  IADD3 R2, R63, 0x4, RZ ;  /* 0x000000043f027810 */ /* 0x000fe40007ffe0ff */
[----:B------:R-:W-:Y:S02]  /*bc50*/  IADD3 R3, R3, c[0x0][0x20], RZ ;  /* 0x0000080003037a10 */ /* 0x000fe40007ffe0ff */
[----:B------:R-:W-:Y:S02]  /*bc60*/  MOV R6, 0xbc80 ;  /* 0x0000bc8000067802 */ /* 0x000fe40000000f00 */
[----:B-----5:R-:W-:Y:S05]  /*bc70*/  CALL.REL.NOINC `($_ZN7cutlass13device_kernelIN5flash19enable_sm80_to_sm89INS1_16FlashAttnBwdSm80INS1_25CollectiveMainloopBwdSm80ILi2ELi2EN4cute5tupleIJNS5_1CILi128EEES8_NS7_ILi64EEEEEENS_10bfloat16_tEfNS_4arch4Sm80ELb0ELb1ELb1ELb1ELb1ELb0ELb0ELb0ELi2ELi4ELi4ELi4ELb0EEENS1_24CollectiveEpilogueBwdGQAISA_fSD_Li256ELb1ELb1EEENS1_19SingleTileSchedulerILb1ELb0ELb0ELi128EEEEEEEEEvNT_6ParamsE$_ZN4cute3eso3ESOILb1ELb0EJNS_1CILi1EEENS2_ILi8EEEiiNS2_ILi64EEEiNS2_ILi144EEENS2_ILi288EEENS2_ILi512EEEEEC2ERKS3_RKS4_RKiSF_RKS5_SF_RKS6_RKS7_RKS8_) ;  /* 0xffffc0b000007944 */ /* 0x020fea0003c3ffff */
[----:B------:R2:W5:Y:S04]  /*bc80*/  LDL R5, [R1+0x1688] ;  /* 0x0016880001057983 */ /* 0x0005680000100800 */
[----:B-1----:R2:W5:Y:S01]  /*bc90*/  LDL.64 R2, [R1+0x1680] ;  /* 0x0016800001027983 */ /* 0x0025620000100a00 */
[----:B------:R-:W-:-:S02]  /*bca0*/  MOV R6, R4 ;  /* 0x0000000400067202 */ /* 0x000fc40000000f00 */
[----:B------:R-:W-:-:S04]  /*bcb0*/  MOV R7, 0x0 ;  /* 0x0000000000077802 */ /* 0x000fc80000000f00 */
[----:B------:R-:W-:Y:S05]  /*bcc0*/  RET.REL.NODEC R6 `(_ZN7cutlass13device_kernelIN5flash19enable_sm80_to_sm89INS1_16FlashAttnBwdSm80INS1_25CollectiveMainloopBwdSm80ILi2ELi2EN4cute5tupleIJNS5_1CILi128EEES8_NS7_ILi64EEEEEENS_10bfloat16_tEfNS_4arch4Sm80ELb0ELb1ELb1ELb1ELb1ELb0ELb0ELb0ELi2ELi4ELi4ELi4ELb0EEENS1_24CollectiveEpilogueBwdGQAISA_fSD_Li256ELb1ELb1EEENS1_19SingleTileSchedulerILb1ELb0ELb0ELi128EEEEEEEEEvNT_6ParamsE) ;  /* 0xffff433006007950 */ /* 0x000fea0003c3ffff */
        .type           $_ZN7cutlass13device_kernelIN5flash19enable_sm80_to_sm89INS1_16FlashAttnBwdSm80INS1_25CollectiveMainloopBwdSm80ILi2ELi2EN4cute5tupleIJNS5_1CILi128EEES8_NS7_ILi64EEEEEENS_10bfloat16_tEfNS_4arch4Sm80ELb0ELb1ELb1ELb1ELb1ELb0ELb0ELb0ELi2ELi4ELi4ELi4ELb0EEENS1_24CollectiveEpilogueBwdGQAISA_fSD_Li256ELb1ELb1EEENS1_19SingleTileSchedulerILb1ELb0ELb0ELi128EEEEEEEEEvNT_6ParamsE$_ZZN4cute12filter_tupleINS_5tupleIJNS_1CILi1EEENS1_IJiiiEEENS2_ILi64EEENS1_IJNS2_ILi72EEENS2_ILi144EEENS2_ILi288EEEEEENS2_ILi512EEEEEEZNS_7flattenISB_EEDaRKT_EUlRKT_E_EEDaSF_OT0_ENKUlDpSI_E_clIJNS1_IJS3_EEES4_NS1_IJS5_EEES9_NS1_IJSA_EEEEEEDaSM_,@function
        .size           $_ZN7cutlass13device_kernelIN5flash19enable_sm80_to_sm89INS1_16FlashAttnBwdSm80INS1_25CollectiveMainloopBwdSm80ILi2ELi2EN4cute5tupleIJNS5_1CILi128EEES8_NS7_ILi64EEEEEENS_10bfloat16_tEfNS_4arch4Sm80ELb0ELb1ELb1ELb1ELb1ELb0ELb0ELb0ELi2ELi4ELi4ELi4ELb0EEENS1_24CollectiveEpilogueBwdGQAISA_fSD_Li256ELb1ELb1EEENS1_19SingleTileSchedulerILb1ELb0ELb0ELi128EEEEEEEEEvNT_6ParamsE$_ZZN4cute12filter_tupleINS_5tupleIJNS_1CILi1EEENS1_IJiiiEEENS2_ILi64EEENS1_IJNS2_ILi72EEENS2_ILi144EEENS2_ILi288EEEEEENS2_ILi512EEEEEEZNS_7flattenISB_EEDaRKT_EUlRKT_E_EEDaSF_OT0_ENKUlDpSI_E_clIJNS1_IJS3_EEES4_NS1_IJS5_EEES9_NS1_IJSA_EEEEEEDaSM_,($_ZN7cutlass13device_kernelIN5flash19enable_sm80_to_sm89INS1_16FlashAttnBwdSm80INS1_25CollectiveMainloopBwdSm80ILi2ELi2EN4cute5tupleIJNS5_1CILi128EEES8_NS7_ILi64EEEEEENS_10bfloat16_tEfNS_4arch4Sm80ELb0ELb1ELb1ELb1ELb1ELb0ELb0ELb0ELi2ELi4ELi4ELi4ELb0EEENS1_24CollectiveEpilogueBwdGQAISA_fSD_Li256ELb1ELb1EEENS1_19SingleTileSchedulerILb1ELb0ELb0ELi128EEEEEEEEEvNT_6ParamsE$_ZZN4cute12filter_tupleINS_5tupleIJNS_1CILi4096EEENS1_IJNS1_IJiiEEENS2_ILi8192EEEEEEEEEZNS_16flatten_to_tupleIS7_EEDaRKT_EUlRKT_E_EEDaSB_OT0_ENKUlDpSE_E_clIJNS1_IJS3_EEENS1_IJiiS5_EEEEEEDaSI_ - $_ZN7cutlass13device_kernelIN5flash19enable_sm80_to_sm89INS1_16FlashAttnBwdSm80INS1_25CollectiveMainloopBwdSm80ILi2ELi2EN4cute5tupleIJNS5_1CILi128EEES8_NS7_ILi64EEEEEENS_10bfloat16_tEfNS_4arch4Sm80ELb0ELb1ELb1ELb1ELb1ELb0ELb0ELb0ELi2ELi4ELi4ELi4ELb0EEENS1_24CollectiveEpilogueBwdGQAISA_fSD_Li256ELb1ELb1EEENS1_19SingleTileSchedulerILb1ELb0ELb0ELi128EEEEEEEEEvNT_6ParamsE$_ZZN4cute12filter_tupleINS_5tupleIJNS_1CILi1EEENS1_IJiiiEEENS2_ILi64EEENS1_IJNS2_ILi72EEENS2_ILi144EEENS2_ILi288EEEEEENS2_ILi512EEEEEEZNS_7flattenISB_EEDaRKT_EUlRKT_E_EEDaSF_OT0_ENKUlDpSI_E_clIJNS1_IJS3_EEES4_NS1_IJS5_EEES9_NS1_IJSA_EEEEEEDaSM_)
$_ZN7cutlass13device_kernelIN5flash19enable_sm80_to_sm89INS1_16FlashAttnBwdSm80INS1_25CollectiveMainloopBwdSm80ILi2ELi2EN4cute5tupleIJNS5_1CILi128EEES8_NS7_ILi64EEEEEENS_10bfloat16_tEfNS_4arch4Sm80ELb0ELb1ELb1ELb1ELb1ELb0ELb0ELb0ELi2ELi4ELi4ELi4ELb0EEENS1_24CollectiveEpilogueBwdGQAISA_fSD_Li256ELb1ELb1EEENS1_19SingleTileSchedulerILb1ELb0ELb0ELi128EEEEEEEEEvNT_6ParamsE$_ZZN4cute12filter_tupleINS_5tupleIJNS_1CILi1EEENS1_IJiiiEEENS2_ILi64EEENS1_IJNS2_ILi72EEENS2_ILi144EEENS2_ILi288EEEEEENS2_ILi512EEEEEEZNS_7flattenISB_EEDaRKT_EUlRKT_E_EEDaSF_OT0_ENKUlDpSI_E_clIJNS1_IJS3_EEES4_NS1_IJS5_EEES9_NS1_IJSA_EEEEEEDaSM_:
[----:B------:R-:W-:-:S06]  /*bcd0*/  IADD3 R8, R6, -c[0x0][0x20], RZ ;  /* 0x8000080006087a10 */ /* 0x000fcc0007ffe0ff */
[----:B------:R-:W5:Y:S01]  /*bce0*/  LDL R8, [R8] ;  /* 0x0000000008087983 */ /* 0x000f620000100800 */
[----:B------:R-:W-:Y:S02]  /*bcf0*/  IADD3 R3, R1, 0x1680, RZ ;  /* 0x0000168001037810 */ /* 0x000fe40007ffe0ff */
[C---:B------:R-:W-:Y:S02]  /*bd00*/  IADD3 R2, R6.reuse, 0x4, RZ ;  /* 0x0000000406027810 */ /* 0x040fe40007ffe0ff */
[----:B------:R-:W-:Y:S02]  /*bd10*/  IADD3 R5, R6, 0x8, RZ ;  /* 0x0000000806057810 */ /* 0x000fe40007ffe0ff */
[----:B------:R-:W-:Y:S02]  /*bd20*/  IADD3 R3, R3, c[0x0][0x20], RZ ;  /* 0x0000080003037a10 */ /* 0x000fe40007ffe0ff */
[----:B------:R-:W-:Y:S02]  /*bd30*/  MOV R6, 0xbd50 ;  /* 0x0000bd5000067802 */ /* 0x000fe40000000f00 */
[----:B-----5:R-:W-:Y:S05]  /*bd40*/  CALL.REL.NOINC `($_ZN7cutlass13device_kernelIN5flash19enable_sm80_to_sm89INS1_16FlashAttnBwdSm80INS1_25CollectiveMainloopBwdSm80ILi2ELi2EN4cute5tupleIJNS5_1CILi128EEES8_NS7_ILi64EEEEEENS_10bfloat16_tEfNS_4arch4Sm80ELb0ELb1ELb1ELb1ELb1ELb0ELb0ELb0ELi2ELi4ELi4ELi4ELb0EEENS1_24CollectiveEpilogueBwdGQAISA_fSD_Li256ELb1ELb1EEENS1_19SingleTileSchedulerILb1ELb0ELb0ELi128EEEEEEEEEvNT_6ParamsE$_ZN4cute3eso3ESOILb1ELb0EJNS_1CILi1EEEiiiNS2_ILi64EEENS2_ILi72EEENS2_ILi144EEENS2_ILi288EEENS2_ILi512EEEEEC2ERKS3_RKiSD_SD_RKS4_RKS5_RKS6_RKS7_RKS8_) ;  /* 0xffffc25000007944 */ /* 0x020fea0003c3ffff */
[----:B------:R2:W5:Y:S04]  /*bd50*/  LDL R5, [R1+0x1688] ;  /* 0x0016880001057983 */ /* 0x0005680000100800 */
[----:B-1----:R2:W5:Y:S01]  /*bd60*/  LDL.64 R2, [R1+0x1680] ;  /* 0x0016800001027983 */ /* 0x0025620000100a00 */
[----:B------:R-:W-:-:S02]  /*bd70*/  MOV R6, R4 ;  /* 0x0000000400067202 */ /* 0x000fc40000000f00 */
[----:B------:R-:W-:-:S04]  /*bd80*/  MOV R7, 0x0 ;  /* 0x0000000000077802 */ /* 0x000fc80000000f00 */
[----:B------:R-:W-:Y:S05]  /*bd90*/  RET.REL.NODEC R6 `(_ZN7cutlass13device_kernelIN5flash19enable_sm80_to_sm89INS1_16FlashAttnBwdSm80INS1_25CollectiveMainloopBwdSm80ILi2ELi2EN4cute5tupleIJNS5_1CILi128EEES8_NS7_ILi64EEEEEENS_10bfloat16_tEfNS_4arch4Sm80ELb0ELb1ELb1ELb1ELb1ELb0ELb0ELb0ELi2ELi4ELi4ELi4ELb0EEENS1_24CollectiveEpilogueBwdGQAISA_fSD_Li256ELb1ELb1EEENS1_19SingleTileSchedulerILb1ELb0ELb0ELi128EEEEEEEEEvNT_6ParamsE) ;  /* 0xffff426006007950 */ /* 0x000fea0003c3ffff */
        .type           $_ZN7cutlass13device_kernelIN5flash19enable_sm80_to_sm89INS1_16FlashAttnBwdSm80INS1_25CollectiveMainloopBwdSm80ILi2ELi2EN4cute5tupleIJNS5_1CILi128EEES8_NS7_ILi64EEEEEENS_10bfloat16_tEfNS_4arch4Sm80ELb0ELb1ELb1ELb1ELb1ELb0ELb0ELb0ELi2ELi4ELi4ELi4ELb0EEENS1_24CollectiveEpilogueBwdGQAISA_fSD_Li256ELb1ELb1EEENS1_19SingleTileSchedulerILb1ELb0ELb0ELi128EEEEEEEEEvNT_6ParamsE$_ZZN4cute12filter_tupleINS_5tupleIJNS_1CILi4096EEENS1_IJNS1_IJiiEEENS2_ILi8192EEEEEEEEEZNS_16flatten_to_tupleIS7_EEDaRKT_EUlRKT_E_EEDaSB_OT0_ENKUlDpSE_E_clIJNS1_IJS3_EEENS1_IJiiS5_EEEEEEDaSI_,@function
        .size           $_ZN7cutlass13device_kernelIN5flash19enable_sm80_to_sm89INS1_16FlashAttnBwdSm80INS1_25CollectiveMainloopBwdSm80ILi2ELi2EN4cute5tupleIJNS5_1CILi128EEES8_NS7_ILi64EEEEEENS_10bfloat16_tEfNS_4arch4Sm80ELb0ELb1ELb1ELb1ELb1ELb0ELb0ELb0ELi2ELi4ELi4ELi4ELb0EEENS1_24CollectiveEpilogueBwdGQAISA_fSD_Li256ELb1ELb1EEENS1_19SingleTileSchedulerILb1ELb0ELb0ELi128EEEEEEEEEvNT_6ParamsE$_ZZN4cute12filter_tupleINS_5tupleIJNS_1CILi4096EEENS1_IJNS1_IJiiEEENS2_ILi8192EEEEEEEEEZNS_16flatten_to_tupleIS7_EEDaRKT_EUlRKT_E_EEDaSB_OT0_ENKUlDpSE_E_clIJNS1_IJS3_EEENS1_IJiiS5_EEEEEEDaSI_,($_ZN7cutlass13device_kernelIN5flash19enable_sm80_to_sm89INS1_16FlashAttnBwdSm80INS1_25CollectiveMainloopBwdSm80ILi2ELi2EN4cute5tupleIJNS5_1CILi128EEES8_NS7_ILi64EEEEEENS_10bfloat16_tEfNS_4arch4Sm80ELb0ELb1ELb1ELb1ELb1ELb0ELb0ELb0ELi2ELi4ELi4ELi4ELb0EEENS1_24CollectiveEpilogueBwdGQAISA_fSD_Li256ELb1ELb1EEENS1_19SingleTileSchedulerILb1ELb0ELb0ELi128EEEEEEEEEvNT_6ParamsE$_ZZN4cute12filter_tupleINS_5tupleIJNS_1CILi4096EEENS1_IJiiEEEEEEZNS_16flatten_to_tupleIS5_EEDaRKT_EUlRKT_E_EEDaS9_OT0_ENKUlDpSC_E_clIJNS1_IJS3_EEES4_EEEDaSG_ - $_ZN7cutlass13device_kernelIN5flash19enable_sm80_to_sm89INS1_16FlashAttnBwdSm80INS1_25CollectiveMainloopBwdSm80ILi2ELi2EN4cute5tupleIJNS5_1CILi128EEES8_NS7_ILi64EEEEEENS_10bfloat16_tEfNS_4arch4Sm80ELb0ELb1ELb1ELb1ELb1ELb0ELb0ELb0ELi2ELi4ELi4ELi4ELb0EEENS1_24CollectiveEpilogueBwdGQAISA_fSD_Li256ELb1ELb1EEENS1_19SingleTileSchedulerILb1ELb0ELb0ELi128EEEEEEEEEvNT_6ParamsE$_ZZN4cute12filter_tupleINS_5tupleIJNS_1CILi4096EEENS1_IJNS1_IJiiEEENS2_ILi8192EEEEEEEEEZNS_16flatten_to_tupleIS7_EEDaRKT_EUlRKT_E_EEDaSB_OT0_ENKUlDpSE_E_clIJNS1_IJS3_EEENS1_IJiiS5_EEEEEEDaSI_)
$_ZN7cutlass13device_kernelIN5flash19enable_sm80_to_sm89INS1_16FlashAttnBwdSm80INS1_25CollectiveMainloopBwdSm80ILi2ELi2EN4cute5tupleIJNS5_1CILi128EEES8_NS7_ILi64EEEEEENS_10bfloat16_tEfNS_4arch4Sm80ELb0ELb1ELb1ELb1ELb1ELb0ELb0ELb0ELi2ELi4ELi4ELi4ELb0EEENS1_24CollectiveEpilogueBwdGQAISA_fSD_Li256ELb1ELb1EEENS1_19SingleTileSchedulerILb1ELb0ELb0ELi128EEEEEEEEEvNT_6ParamsE$_ZZN4cute12filter_tupleINS_5tupleIJNS_1CILi4096EEENS1_IJNS1_IJiiEEENS2_ILi8192EEEEEEEEEZNS_16flatten_to_tupleIS7_EEDaRKT_EUlRKT_E_EEDaSB_OT0_ENKUlDpSE_E_clIJNS1_IJS3_EEENS1_IJiiS5_EEEEEEDaSI_:
[----:B------:R-:W-:-:S06]  /*bda0*/  IADD3 R8, R63, -c[0x0][0x20], RZ ;  /* 0x800008003f087a10 */ /* 0x000fcc0007ffe0ff */
[----:B------:R-:W5:Y:S01]  /*bdb0*/  LDL R8, [R8] ;  /* 0x0000000008087983 */ /* 0x000f620000100800 */
[----:B------:R-:W-:Y:S02]  /*bdc0*/  IADD3 R3, R1, 0x1680, RZ ;  /* 0x0000168001037810 */ /* 0x000fe40007ffe0ff */
[----:B------:R-:W-:Y:S02]  /*bdd0*/  IADD3 R2, R63, 0x4, RZ ;  /* 0x000000043f027810 */ /* 0x000fe40007ffe0ff */
[----:B------:R-:W-:Y:S02]  /*bde0*/  IADD3 R3, R3, c[0x0][0x20], RZ ;  /* 0x0000080003037a10 */ /* 0x000fe40007ffe0ff */
[----:B------:R-:W-:Y:S02]  /*bdf0*/  MOV R6, 0xbe10 ;  /* 0x0000be1000067802 */ /* 0x000fe40000000f00 */
[----:B-----5:R-:W-:Y:S05]  /*be00*/  CALL.REL.NOINC `($_ZN7cutlass13device_kernelIN5flash19enable_sm80_to_sm89INS1_16FlashAttnBwdSm80INS1_25CollectiveMainloopBwdSm80ILi2ELi2EN4cute5tupleIJNS5_1CILi128EEES8_NS7_ILi64EEEEEENS_10bfloat16_tEfNS_4arch4Sm80ELb0ELb1ELb1ELb1ELb1ELb0ELb0ELb0ELi2ELi4ELi4ELi4ELb0EEENS1_24CollectiveEpilogueBwdGQAISA_fSD_Li256ELb1ELb1EEENS1_19SingleTileSchedulerILb1ELb0ELb0ELi128EEEEEEEEEvNT_6ParamsE$_ZN4cute3eso3ESOILb1ELb0EJNS_1CILi4096EEEiiNS2_ILi8192EEEEEC2ERKS3_RKiS9_RKS4_) ;  /* 0xffffc43000007944 */ /* 0x020fea0003c3ffff */
[----:B------:R-:W-:-:S04]  /*be10*/  MOV R5, 0x0 ;  /* 0x0000000000057802 */ /* 0x000fc80000000f00 */
[----:B------:R-:W-:Y:S05]  /*be20*/  RET.REL.NODEC R4 `(_ZN7cutlass13device_kernelIN5flash19enable_sm80_to_sm89INS1_16FlashAttnBwdSm80INS1_25CollectiveMainloopBwdSm80ILi2ELi2EN4cute5tupleIJNS5_1CILi128EEES8_NS7_ILi64EEEEEENS_10bfloat16_tEfNS_4arch4Sm80ELb0ELb1ELb1ELb1ELb1ELb0ELb0ELb0ELi2ELi4ELi4ELi4ELb0EEENS1_24CollectiveEpilogueBwdGQAISA_fSD_Li256ELb1ELb1EEENS1_19SingleTileSchedulerILb1ELb0ELb0ELi128EEEEEEEEEvNT_6ParamsE) ;  /* 0xffff41d004007950 */ /* 0x000fea0003c3ffff */
        .type           $_ZN7cutlass13device_kernelIN5flash19enable_sm80_to_sm89INS1_16FlashAttnBwdSm80INS1_25CollectiveMainloopBwdSm80ILi2ELi2EN4cute5tupleIJNS5_1CILi128EEES8_NS7_ILi64EEEEEENS_10bfloat16_tEfNS_4arch4Sm80ELb0ELb1ELb1ELb1ELb1ELb0ELb0ELb0ELi2ELi4ELi4ELi4ELb0EEENS1_24CollectiveEpilogueBwdGQAISA_fSD_Li256ELb1ELb1EEENS1_19SingleTileSchedulerILb1ELb0ELb0ELi128EEEEEEEEEvNT_6ParamsE$_ZZN4cute12filter_tupleINS_5tupleIJNS_1CILi4096EEENS1_IJiiEEEEEEZNS_16flatten_to_tupleIS5_EEDaRKT_EUlRKT_E_EEDaS9_OT0_ENKUlDpSC_E_clIJNS1_IJS3_EEES4_EEEDaSG_,@function
        .size           $_ZN7cutlass13device_kernelIN5flash19enable_sm80_to_sm89INS1_16FlashAttnBwdSm80INS1_25CollectiveMainloopBwdSm80ILi2ELi2EN4cute5tupleIJNS5_1CILi128EEES8_NS7_ILi64EEEEEENS_10bfloat16_tEfNS_4arch4Sm80ELb0ELb1ELb1ELb1ELb1ELb0ELb0ELb0ELi2ELi4ELi4ELi4ELb0EEENS1_24CollectiveEpilogueBwdGQAISA_fSD_Li256ELb1ELb1EEENS1_19SingleTileSchedulerILb1ELb0ELb0ELi128EEEEEEEEEvNT_6ParamsE$_ZZN4cute12filter_tupleINS_5tupleIJNS_1CILi4096EEENS1_IJiiEEEEEEZNS_16flatten_to_tupleIS5_EEDaRKT_EUlRKT_E_EEDaS9_OT0_ENKUlDpSC_E_clIJNS1_IJS3_EEES4_EEEDaSG_,($_ZN7cutlass13device_kernelIN5flash19enable_sm80_to_sm89INS1_16FlashAttnBwdSm80INS1_25CollectiveMainloopBwdSm80ILi2ELi2EN4cute5tupleIJNS5_1CILi128EEES8_NS7_ILi64EEEEEENS_10bfloat16_tEfNS_4arch4Sm80ELb0ELb1ELb1ELb1ELb1ELb0ELb0ELb0ELi2ELi4ELi4ELi4ELb0EEENS1_24CollectiveEpilogueBwdGQAISA_fSD_Li256ELb1ELb1EEENS1_19SingleTileSchedulerILb1ELb0ELb0ELi128EEEEEEEEEvNT_6ParamsE$_ZZN4cute12filter_tupleINS_5tupleIJiNS1_IJiNS_1CILi0EEEEEEEEES5_ZNS_6detail9lift_diceIS5_S5_EEDaRKT_RKT0_EUlRKT_RKT0_E_EEDaSA_SD_OT1_ENKUlDpSG_E_clIJNS1_IJiEEES4_EEEDaSN_ - $_ZN7cutlass13device_kernelIN5flash19enable_sm80_to_sm89INS1_16FlashAttnBwdSm80INS1_25CollectiveMainloopBwdSm80ILi2ELi2EN4cute5tupleIJNS5_1CILi128EEES8_NS7_ILi64EEEEEENS_10bfloat16_tEfNS_4arch4Sm80ELb0ELb1ELb1ELb1ELb1ELb0ELb0ELb0ELi2ELi4ELi4ELi4ELb0EEENS1_24CollectiveEpilogueBwdGQAISA_fSD_Li256ELb1ELb1EEENS1_19SingleTileSchedulerILb1ELb0ELb0ELi128EEEEEEEEEvNT_6ParamsE$_ZZN4cute12filter_tupleINS_5tupleIJNS_1CILi4096EEENS1_IJiiEEEEEEZNS_16flatten_to_tupleIS5_EEDaRKT_EUlRKT_E_EEDaS9_OT0_ENKUlDpSC_E_clIJNS1_IJS3_EEES4_EEEDaSG_)
$_ZN7cutlass13device_kernelIN5flash19enable_sm80_to_sm89INS1_16FlashAttnBwdSm80INS1_25CollectiveMainloopBwdSm80ILi2ELi2EN4cute5tupleIJNS5_1CILi128EEES8_NS7_ILi64EEEEEENS_10bfloat16_tEfNS_4arch4Sm80ELb0ELb1ELb1ELb1ELb1ELb0ELb0ELb0ELi2ELi4ELi4ELi4ELb0EEENS1_24CollectiveEpilogueBwdGQAISA_fSD_Li256ELb1ELb1EEENS1_19SingleTileSchedulerILb1ELb0ELb0ELi128EEEEEEEEEvNT_6ParamsE$_ZZN4cute12filter_tupleINS_5tupleIJNS_1CILi4096EEENS1_IJiiEEEEEEZNS_16flatten_to_tupleIS5_EEDaRKT_EUlRKT_E_EEDaS9_OT0_ENKUlDpSC_E_clIJNS1_IJS3_EEES4_EEEDaSG_:
[----:B------:R-:W-:-:S06]  /*be30*/  IADD3 R8, R60, -c[0x0][0x20], RZ ;  /* 0x800008003c087a10 */ /* 0x000fcc0007ffe0ff */
[----:B------:R-:W5:Y:S01]  /*be40*/  LDL R8, [R8] ;  /* 0x0000000008087983 */ /* 0x000f620000100800 */
[----:B------:R-:W-:Y:S02]  /*be50*/  IADD3 R3, R1, 0x1380, RZ ;  /* 0x0000138001037810 */ /* 0x000fe40007ffe0ff */
[----:B------:R-:W-:Y:S02]  /*be60*/  IADD3 R2, R60, 0x4, RZ ;  /* 0x000000043c027810 */ /* 0x000fe40007ffe0ff */
[----:B------:R-:W-:Y:S02]  /*be70*/  IADD3 R3, R3, c[0x0][0x20], RZ ;  /* 0x0000080003037a10 */ /* 0x000fe40007ffe0ff */
[----:B------:R-:W-:Y:S02]  /*be80*/  MOV R6, 0xbea0 ;  /* 0x0000bea000067802 */ /* 0x000fe40000000f00 */
[----:B-----5:R-:W-:Y:S05]  /*be90*/  CALL.REL.NOINC `($_ZN7cutlass13device_kernelIN5flash19enable_sm80_to_sm89INS1_16FlashAttnBwdSm80INS1_25CollectiveMainloopBwdSm80ILi2ELi2EN4cute5tupleIJNS5_1CILi128EEES8_NS7_ILi64EEEEEENS_10bfloat16_tEfNS_4arch4Sm80ELb0ELb1ELb1ELb1ELb1ELb0ELb0ELb0ELi2ELi4ELi4ELi4ELb0EEENS1_24CollectiveEpilogueBwdGQAISA_fSD_Li256ELb1ELb1EEENS1_19SingleTileSchedulerILb1ELb0ELb0ELi128EEEEEEEEEvNT_6ParamsE$_ZN4cute3eso3ESOILb1ELb0EJNS_1CILi4096EEEiiEEC2ERKS3_RKiS8_) ;  /* 0xffffc33000007944 */ /* 0x020fea0003c3ffff */
[----:B------:R-:W-:-:S04]  /*bea0*/  MOV R5, 0x0 ;  /* 0x0000000000057802 */ /* 0x000fc80000000f00 */
[----:B------:R-:W-:Y:S05]  /*beb0*/  RET.REL.NODEC R4 `(_ZN7cutlass13device_kernelIN5flash19enable_sm80_to_sm89INS1_16FlashAttnBwdSm80INS1_25CollectiveMainloopBwdSm80ILi2ELi2EN4cute5tupleIJNS5_1CILi128EEES8_NS7_ILi64EEEEEENS_10bfloat16_tEfNS_4arch4Sm80ELb0ELb1ELb1ELb1ELb1ELb0ELb0ELb0ELi2ELi4ELi4ELi4ELb0EEENS1_24CollectiveEpilogueBwdGQAISA_fSD_Li256ELb1ELb1EEENS1_19SingleTileSchedulerILb1ELb0ELb0ELi128EEEEEEEEEvNT_6ParamsE) ;  /* 0xffff414004007950 */ /* 0x000fea0003c3ffff */
        .type           $_ZN7cutlass13device_kernelIN5flash19enable_sm80_to_sm89INS1_16FlashAttnBwdSm80INS1_25CollectiveMainloopBwdSm80ILi2ELi2EN4cute5tupleIJNS5_1CILi128EEES8_NS7_ILi64EEEEEENS_10bfloat16_tEfNS_4arch4Sm80ELb0ELb1ELb1ELb1ELb1ELb0ELb0ELb0ELi2ELi4ELi4ELi4ELb0EEENS1_24CollectiveEpilogueBwdGQAISA_fSD_Li256ELb1ELb1EEENS1_19SingleTileSchedulerILb1ELb0ELb0ELi128EEEEEEEEEvNT_6ParamsE$_ZZN4cute12filter_tupleINS_5tupleIJiNS1_IJiNS_1CILi0EEEEEEEEES5_ZNS_6detail9lift_diceIS5_S5_EEDaRKT_RKT0_EUlRKT_RKT0_E_EEDaSA_SD_OT1_ENKUlDpSG_E_clIJNS1_IJiEEES4_EEEDaSN_,@function
        .size           $_ZN7cutlass13device_kernelIN5flash19enable_sm80_to_sm89INS1_16FlashAttnBwdSm80INS1_25CollectiveMainloopBwdSm80ILi2ELi2EN4cute5tupleIJNS5_1CILi128EEES8_NS7_ILi64EEEEEENS_10bfloat16_tEfNS_4arch4Sm80ELb0ELb1ELb1ELb1ELb1ELb0ELb0ELb0ELi2ELi4ELi4ELi4ELb0EEENS1_24CollectiveEpilogueBwdGQAISA_fSD_Li256ELb1ELb1EEENS1_19SingleTileSchedulerILb1ELb0ELb0ELi128EEEEEEEEEvNT_6ParamsE$_ZZN4cute12filter_tupleINS_5tupleIJiNS1_IJiNS_1CILi0EEEEEEEEES5_ZNS_6detail9lift_diceIS5_S5_EEDaRKT_RKT0_EUlRKT_RKT0_E_EEDaSA_SD_OT1_ENKUlDpSG_E_clIJNS1_IJiEEES4_EEEDaSN_,($_ZN7cutlass13device_kernelIN5flash19enable_sm80_to_sm89INS1_16FlashAttnBwdSm80INS1_25CollectiveMainloopBwdSm80ILi2ELi2EN4cute5tupleIJNS5_1CILi128EEES8_NS7_ILi64EEEEEENS_10bfloat16_tEfNS_4arch4Sm80ELb0ELb1ELb1ELb1ELb1ELb0ELb0ELb0ELi2ELi4ELi4ELi4ELb0EEENS1_24CollectiveEpilogueBwdGQAISA_fSD_Li256ELb1ELb1EEENS1_19SingleTileSchedulerILb1ELb0ELb0ELi128EEEEEEEEEvNT_6ParamsE$_ZZN4cute12filter_tupleINS_5tupleIJiNS_1CILi0EEEEEES4_ZNS_6detail9lift_diceIS4_S4_EEDaRKT_RKT0_EUlRKT_RKT0_E_EEDaS9_SC_OT1_ENKUlDpSF_E_clIJNS1_IJiEEENS1_IJS3_EEEEEEDaSM_ - $_ZN7cutlass13device_kernelIN5flash19enable_sm80_to_sm89INS1_16FlashAttnBwdSm80INS1_25CollectiveMainloopBwdSm80ILi2ELi2EN4cute5tupleIJNS5_1CILi128EEES8_NS7_ILi64EEEEEENS_10bfloat16_tEfNS_4arch4Sm80ELb0ELb1ELb1ELb1ELb1ELb0ELb0ELb0ELi2ELi4ELi4ELi4ELb0EEENS1_24CollectiveEpilogueBwdGQAISA_fSD_Li256ELb1ELb1EEENS1_19SingleTileSchedulerILb1ELb0ELb0ELi128EEEEEEEEEvNT_6ParamsE$_ZZN4cute12filter_tupleINS_5tupleIJiNS1_IJiNS_1CILi0EEEEEEEEES5_ZNS_6detail9lift_diceIS5_S5_EEDaRKT_RKT0_EUlRKT_RKT0_E_EEDaSA_SD_OT1_ENKUlDpSG_E_clIJNS1_IJiEEES4_EEEDaSN_)
$_ZN7cutlass13device_kernelIN5flash19enable_sm80_to_sm89INS1_16FlashAttnBwdSm80INS1_25CollectiveMainloopBwdSm80ILi2ELi2EN4cute5tupleIJNS5_1CILi128EEES8_NS7_ILi64EEEEEENS_10bfloat16_tEfNS_4arch4Sm80ELb0ELb1ELb1ELb1ELb1ELb0ELb0ELb0ELi2ELi4ELi4ELi4ELb0EEENS1_24CollectiveEpilogueBwdGQAISA_fSD_Li256ELb1ELb1EEENS1_19SingleTileSchedulerILb1ELb0ELb0ELi128EEEEEEEEEvNT_6ParamsE$_ZZN4cute12filter_tupleINS_5tupleIJiNS1_IJiNS_1CILi0EEEEEEEEES5_ZNS_6detail9lift_diceIS5_S5_EEDaRKT_RKT0_EUlRKT_RKT0_E_EEDaSA_SD_OT1_ENKUlDpSG_E_clIJNS1_IJiEEES4_EEEDaSN_:
[----:B------:R-:W-:Y:S02]  /*bec0*/  IADD3 R6, R1, 0x1684, RZ ;  /* 0x0000168401067810 */ /* 0x000fe40007ffe0ff */
[----:B------:R-:W-:Y:S02]  /*bed0*/  MOV R10, 0xbf00 ;  /* 0x0000bf00000a7802 */ /* 0x000fe40000000f00 */
[----:B------:R-:W-:Y:S02]  /*bee0*/  IADD3 R6, R6, c[0x0][0x20], RZ ;  /* 0x0000080006067a10 */ /* 0x000fe40007ffe0ff */
[----:B------:R-:W-:Y:S05]  /*bef0*/  CALL.REL.NOINC `($_ZN7cutlass13device_kernelIN5flash19enable_sm80_to_sm89INS1_16FlashAttnBwdSm80INS1_25CollectiveMainloopBwdSm80ILi2ELi2EN4cute5tupleIJNS5_1CILi128EEES8_NS7_ILi64EEEEEENS_10bfloat16_tEfNS_4arch4Sm80ELb0ELb1ELb1ELb1ELb1ELb0ELb0ELb0ELi2ELi4ELi4ELi4ELb0EEENS1_24CollectiveEpilogueBwdGQAISA_fSD_Li256ELb1ELb1EEENS1_19SingleTileSchedulerILb1ELb0ELb0ELi128EEEEEEEEEvNT_6ParamsE$_ZN4cute3eso3ESOILb0ELb0EJiiNS_1CILi0EEEEEC2ERKiS6_RKS3_) ;  /* 0xffffaf3000007944 */ /* 0x000fea0003c3ffff */
[----:B-1----:R1:W5:Y:S04]  /*bf00*/  LDL R3, [R1+0x1688] ;  /* 0x0016880001037983 */ /* 0x0023680000100800 */
[----:B------:R1:W5:Y:S01]  /*bf10*/  LDL R5, [R1+0x1684] ;  /* 0x0016840001057983 */ /* 0x0003620000100800 */
[----:B------:R-:W-:Y:S02]  /*bf20*/  MOV R6, R2 ;  /* 0x0000000200067202 */ /* 0x000fe40000000f00 */
[----:B------:R-:W-:-:S04]  /*bf30*/  MOV R7, 0x0 ;  /* 0x0000000000077802 */ /* 0x000fc80000000f00 */
[----:B------:R-:W-:Y:S05]  /*bf40*/  RET.REL.NODEC R6 `(_ZN7cutlass13device_kernelIN5flash19enable_sm80_to_sm89INS1_16FlashAttnBwdSm80INS1_25CollectiveMainloopBwdSm80ILi2ELi2EN4cute5tupleIJNS5_1CILi128EEES8_NS7_ILi64EEEEEENS_10bfloat16_tEfNS_4arch4Sm80ELb0ELb1ELb1ELb1ELb1ELb0ELb0ELb0ELi2ELi4ELi4ELi4ELb0EEENS1_24CollectiveEpilogueBwdGQAISA_fSD_Li256ELb1ELb1EEENS1_19SingleTileSchedulerILb1ELb0ELb0ELi128EEEEEEEEEvNT_6ParamsE) ;  /* 0xffff40b006007950 */ /* 0x000fea0003c3ffff */
        .type           $_ZN7cutlass13device_kernelIN5flash19enable_sm80_to_sm89INS1_16FlashAttnBwdSm80INS1_25CollectiveMainloopBwdSm80ILi2ELi2EN4cute5tupleIJNS5_1CILi128EEES8_NS7_ILi64EEEEEENS_10bfloat16_tEfNS_4arch4Sm80ELb0ELb1ELb1ELb1ELb1ELb0ELb0ELb0ELi2ELi4ELi4ELi4ELb0EEENS1_24CollectiveEpilogueBwdGQAISA_fSD_Li256ELb1ELb1EEENS1_19SingleTileSchedulerILb1ELb0ELb0ELi128EEEEEEEEEvNT_6ParamsE$_ZZN4cute12filter_tupleINS_5tupleIJiNS_1CILi0EEEEEES4_ZNS_6detail9lift_diceIS4_S4_EEDaRKT_RKT0_EUlRKT_RKT0_E_EEDaS9_SC_OT1_ENKUlDpSF_E_clIJNS1_IJiEEENS1_IJS3_EEEEEEDaSM_,@function
        .size           $_ZN7cutlass13device_kernelIN5flash19enable_sm80_to_sm89INS1_16FlashAttnBwdSm80INS1_25CollectiveMainloopBwdSm80ILi2ELi2EN4cute5tupleIJNS5_1CILi128EEES8_NS7_ILi64EEEEEENS_10bfloat16_tEfNS_4arch4Sm80ELb0ELb1ELb1ELb1ELb1ELb0ELb0ELb0ELi2ELi4ELi4ELi4ELb0EEENS1_24CollectiveEpilogueBwdGQAISA_fSD_Li256ELb1ELb1EEENS1_19SingleTileSchedulerILb1ELb0ELb0ELi128EEEEEEEEEvNT_6ParamsE$_ZZN4cute12filter_tupleINS_5tupleIJiNS_1CILi0EEEEEES4_ZNS_6detail9lift_diceIS4_S4_EEDaRKT_RKT0_EUlRKT_RKT0_E_EEDaS9_SC_OT1_ENKUlDpSF_E_clIJNS1_IJiEEENS1_IJS3_EEEEEEDaSM_,($_ZN7cutlass13device_kernelIN5flash19enable_sm80_to_sm89INS1_16FlashAttnBwdSm80INS1_25CollectiveMainloopBwdSm80ILi2ELi2EN4cute5tupleIJNS5_1CILi128EEES8_NS7_ILi64EEEEEENS_10bfloat16_tEfNS_4arch4Sm80ELb0ELb1ELb1ELb1ELb1ELb0ELb0ELb0ELi2ELi4ELi4ELi4ELb0EEENS1_24CollectiveEpilogueBwdGQAISA_fSD_Li256ELb1ELb1EEENS1_19SingleTileSchedulerILb1ELb0ELb0ELi128EEEEEEEEEvNT_6ParamsE$_ZZN4cute13to_mixed_bitsINS_5tupleIJNS1_IJNS_1CILi4EEENS2_ILi8EEEEEENS2_ILi2EEENS2_ILi1EEEEEENS1_IJNS1_IJNS2_ILi0EEENS2_ILi64EEEEEES9_S9_EEENS1_IJNS1_IJiiEEEiS9_EEEEEDaRKT_RKT0_RKT1_ENKUlDpRKT_E_clIJNS_9MixedBitsILj0ELj448EEENS2_ILj0EEESW_EEEDaSR_ - $_ZN7cutlass13device_kernelIN5flash19enable_sm80_to_sm89INS1_16FlashAttnBwdSm80INS1_25CollectiveMainloopBwdSm80ILi2ELi2EN4cute5tupleIJNS5_1CILi128EEES8_NS7_ILi64EEEEEENS_10bfloat16_tEfNS_4arch4Sm80ELb0ELb1ELb1ELb1ELb1ELb0ELb0ELb0ELi2ELi4ELi4ELi4ELb0EEENS1_24CollectiveEpilogueBwdGQAISA_fSD_Li256ELb1ELb1EEENS1_19SingleTileSchedulerILb1ELb0ELb0ELi128EEEEEEEEEvNT_6ParamsE$_ZZN4cute12filter_tupleINS_5tupleIJiNS_1CILi0EEEEEES4_ZNS_6detail9lift_diceIS4_S4_EEDaRKT_RKT0_EUlRKT_RKT0_E_EEDaS9_SC_OT1_ENKUlDpSF_E_clIJNS1_IJiEEENS1_IJS3_EEEEEEDaSM_)
$_ZN7cutlass13device_kernelIN5flash19enable_sm80_to_sm89INS1_16FlashAttnBwdSm80INS1_25CollectiveMainloopBwdSm80ILi2ELi2EN4cute5tupleIJNS5_1CILi128EEES8_NS7_ILi64EEEEEENS_10bfloat16_tEfNS_4arch4Sm80ELb0ELb1ELb1ELb1ELb1ELb0ELb0ELb0ELi2ELi4ELi4ELi4ELb0EEENS1_24CollectiveEpilogueBwdGQAISA_fSD_Li256ELb1ELb1EEENS1_19SingleTileSchedulerILb1ELb0ELb0ELi128EEEEEEEEEvNT_6ParamsE$_ZZN4cute12filter_tupleINS_5tupleIJiNS_1CILi0EEEEEES4_ZNS_6detail9lift_diceIS4_S4_EEDaRKT_RKT0_EUlRKT_RKT0_E_EEDaS9_SC_OT1_ENKUlDpSF_E_clIJNS1_IJiEEENS1_IJS3_EEEEEEDaSM_:
[----:B------:R-:W-:Y:S02]  /*bf50*/  IADD3 R2, R1, 0x1684, RZ ;  /* 0x0000168401027810 */ /* 0x000fe40007ffe0ff */
[----:B------:R-:W-:Y:S02]  /*bf60*/  MOV R6, 0xbf90 ;  /* 0x0000bf9000067802 */ /* 0x000fe40000000f00 */
[----:B------:R-:W-:Y:S02]  /*bf70*/  IADD3 R2, R2, c[0x0][0x20], RZ ;  /* 0x0000080002027a10 */ /* 0x000fe40007ffe0ff */
[----:B------:R-:W-:Y:S05]  /*bf80*/  CALL.REL.NOINC `($_ZN7cutlass13device_kernelIN5flash19enable_sm80_to_sm89INS1_16FlashAttnBwdSm80INS1_25CollectiveMainloopBwdSm80ILi2ELi2EN4cute5tupleIJNS5_1CILi128EEES8_NS7_ILi64EEEEEENS_10bfloat16_tEfNS_4arch4Sm80ELb0ELb1ELb1ELb1ELb1ELb0ELb0ELb0ELi2ELi4ELi4ELi4ELb0EEENS1_24CollectiveEpilogueBwdGQAISA_fSD_Li256ELb1ELb1EEENS1_19SingleTileSchedulerILb1ELb0ELb0ELi128EEEEEEEEEvNT_6ParamsE$_ZN4cute3eso3ESOILb0ELb1EJiNS_1CILi0EEEEEC2ERKiRKS3_) ;  /* 0xffffb5b000007944 */ /* 0x000fea0003c3ffff */
[----:B-1----:R1:W5:Y:S01]  /*bf90*/  LDL R2, [R1+0x1684] ;  /* 0x0016840001027983 */ /* 0x0023620000100800 */
[----:B------:R-:W-:Y:S02]  /*bfa0*/  MOV R10, R74 ;  /* 0x0000004a000a7202 */ /* 0x000fe40000000f00 */
[----:B------:R-:W-:-:S04]  /*bfb0*/  MOV R11, 0x0 ;  /* 0x00000000000b7802 */ /* 0x000fc80000000f00 */
[----:B------:R-:W-:Y:S05]  /*bfc0*/  RET.REL.NODEC R10 `(_ZN7cutlass13device_kernelIN5flash19enable_sm80_to_sm89INS1_16FlashAttnBwdSm80INS1_25CollectiveMainloopBwdSm80ILi2ELi2EN4cute5tupleIJNS5_1CILi128EEES8_NS7_ILi64EEEEEENS_10bfloat16_tEfNS_4arch4Sm80ELb0ELb1ELb1ELb1ELb1ELb0ELb0ELb0ELi2ELi4ELi4ELi4ELb0EEENS1_24CollectiveEpilogueBwdGQAISA_fSD_Li256ELb1ELb1EEENS1_19SingleTileSchedulerILb1ELb0ELb0ELi128EEEEEEEEEvNT_6ParamsE) ;  /* 0xffff40300a007950 */ /* 0x000fea0003c3ffff */
        .type           $_ZN7cutlass13device_kernelIN5flash19enable_sm80_to_sm89INS1_16FlashAttnBwdSm80INS1_25CollectiveMainloopBwdSm80ILi2ELi2EN4cute5tupleIJNS5_1CILi128EEES8_NS7_ILi64EEEEEENS_10bfloat16_tEfNS_4arch4Sm80ELb0ELb1ELb1ELb1ELb1ELb0ELb0ELb0ELi2ELi4ELi4ELi4ELb0EEENS1_24CollectiveEpilogueBwdGQAISA_fSD_Li256ELb1ELb1EEENS1_19SingleTileSchedulerILb1ELb0ELb0ELi128EEEEEEEEEvNT_6ParamsE$_ZZN4cute13to_mixed_bitsINS_5tupleIJNS1_IJNS_1CILi4EEENS2_ILi8EEEEEENS2_ILi2EEENS2_ILi1EEEEEENS1_IJNS1_IJNS2_ILi0EEENS2_ILi64EEEEEES9_S9_EEENS1_IJNS1_IJiiEEEiS9_EEEEEDaRKT_RKT0_RKT1_ENKUlDpRKT_E_clIJNS_9MixedBitsILj0ELj448EEENS2_ILj0EEESW_EEEDaSR_,@function
        .size           $_ZN7cutlass13device_kernelIN5flash19enable_sm80_to_sm89INS1_16FlashAttnBwdSm80INS1_25CollectiveMainloopBwdSm80ILi2ELi2EN4cute5tupleIJNS5_1CILi128EEES8_NS7_ILi64EEEEEENS_10bfloat16_tEfNS_4arch4Sm80ELb0ELb1ELb1ELb1ELb1ELb0ELb0ELb0ELi2ELi4ELi4ELi4ELb0EEENS1_24CollectiveEpilogueBwdGQAISA_fSD_Li256ELb1ELb1EEENS1_19SingleTileSchedulerILb1ELb0ELb0ELi128EEEEEEEEEvNT_6ParamsE$_ZZN4cute13to_mixed_bitsINS_5tupleIJNS1_IJNS_1CILi4EEENS2_ILi8EEEEEENS2_ILi2EEENS2_ILi1EEEEEENS1_IJNS1_IJNS2_ILi0EEENS2_ILi64EEEEEES9_S9_EEENS1_IJNS1_IJiiEEEiS9_EEEEEDaRKT_RKT0_RKT1_ENKUlDpRKT_E_clIJNS_9MixedBitsILj0ELj448EEENS2_ILj0EEESW_EEEDaSR_,($_ZN7cutlass13device_kernelIN5flash19enable_sm80_to_sm89INS1_16FlashAttnBwdSm80INS1_25CollectiveMainloopBwdSm80ILi2ELi2EN4cute5tupleIJNS5_1CILi128EEES8_NS7_ILi64EEEEEENS_10bfloat16_tEfNS_4arch4Sm80ELb0ELb1ELb1ELb1ELb1ELb0ELb0ELb0ELi2ELi4ELi4ELi4ELb0EEENS1_24CollectiveEpilogueBwdGQAISA_fSD_Li256ELb1ELb1EEENS1_19SingleTileSchedulerILb1ELb0ELb0ELi128EEEEEEEEEvNT_6ParamsE$_ZZN4cute13to_mixed_bitsINS_5tupleIJNS1_IJNS_1CILi4EEENS2_ILi8EEEEEENS2_ILi2EEENS2_ILi1EEEEEENS1_IJNS1_IJNS2_ILi0EEENS2_ILi64EEEEEES9_S9_EEENS1_IJNS1_IJiiEEEiS9_EEEEEDaRKT_RKT0_RKT1_ENKUlRKT_RKT0_RKT1_E_clIS5_SB_SD_EEDaSQ_ST_SW_ - $_ZN7cutlass13device_kernelIN5flash19enable_sm80_to_sm89INS1_16FlashAttnBwdSm80INS1_25CollectiveMainloopBwdSm80ILi2ELi2EN4cute5tupleIJNS5_1CILi128EEES8_NS7_ILi64EEEEEENS_10bfloat16_tEfNS_4arch4Sm80ELb0ELb1ELb1ELb1ELb1ELb0ELb0ELb0ELi2ELi4ELi4ELi4ELb0EEENS1_24CollectiveEpilogueBwdGQAISA_fSD_Li256ELb1ELb1EEENS1_19SingleTileSchedulerILb1ELb0ELb0ELi128EEEEEEEEEvNT_6ParamsE$_ZZN4cute13to_mixed_bitsINS_5tupleIJNS1_IJNS_1CILi4EEENS2_ILi8EEEEEENS2_ILi2EEENS2_ILi1EEEEEENS1_IJNS1_IJNS2_ILi0EEENS2_ILi64EEEEEES9_S9_EEENS1_IJNS1_IJiiEEEiS9_EEEEEDaRKT_RKT0_RKT1_ENKUlDpRKT_E_clIJNS_9MixedBitsILj0ELj448EEENS2_ILj0EEESW_EEEDaSR_)
$_ZN7cutlass13device_kernelIN5flash19enable_sm80_to_sm89INS1_16FlashAttnBwdSm80INS1_25CollectiveMainloopBwdSm80ILi2ELi2EN4cute5tupleIJNS5_1CILi128EEES8_NS7_ILi64EEEEEENS_10bfloat16_tEfNS_4arch4Sm80ELb0ELb1ELb1ELb1ELb1ELb0ELb0ELb0ELi2ELi4ELi4ELi4ELb0EEENS1_24CollectiveEpilogueBwdGQAISA_fSD_Li256ELb1ELb1EEENS1_19SingleTileSchedulerILb1ELb0ELb0ELi128EEEEEEEEEvNT_6ParamsE$_ZZN4cute13to_mixed_bitsINS_5tupleIJNS1_IJNS_1CILi4EEENS2_ILi8EEEEEENS2_ILi2EEENS2_ILi1EEEEEENS1_IJNS1_IJNS2_ILi0EEENS2_ILi64EEEEEES9_S9_EEENS1_IJNS1_IJiiEEEiS9_EEEEEDaRKT_RKT0_RKT1_ENKUlDpRKT_E_clIJNS_9MixedBitsILj0ELj448EEENS2_ILj0EEESW_EEEDaSR_:
[----:B------:R-:W-:Y:S02]  /*bfd0*/  MOV R3, 0x0 ;  /* 0x0000000000037802 */ /* 0x000fe40000000f00 */
[----:B------:R-:W-:Y:S02]  /*bfe0*/  LOP3.LUT R11, R11, 0x1c0, RZ, 0xc0, !PT ;  /* 0x000001c00b0b7812 */ /* 0x000fe400078ec0ff */
[----:B------:R-:W-:Y:S05]  /*bff0*/  RET.REL.NODEC R2 `(_ZN7cutlass13device_kernelIN5flash19enable_sm80_to_sm89INS1_16FlashAttnBwdSm80INS1_25CollectiveMainloopBwdSm80ILi2ELi2EN4cute5tupleIJNS5_1CILi128EEES8_NS7_ILi64EEEEEENS_10bfloat16_tEfNS_4arch4Sm80ELb0ELb1ELb1ELb1ELb1ELb0ELb0ELb0ELi2ELi4ELi4ELi4ELb0EEENS1_24CollectiveEpilogueBwdGQAISA_fSD_Li256ELb1ELb1EEENS1_19SingleTileSchedulerILb1ELb0ELb0ELi128EEEEEEEEEvNT_6ParamsE) ;  /* 0xffff400002007950 */ /* 0x000fea0003c3ffff */
        .type           $_ZN7cutlass13device_kernelIN5flash19enable_sm80_to_sm89INS1_16FlashAttnBwdSm80INS1_25CollectiveMainloopBwdSm80ILi2ELi2EN4cute5tupleIJNS5_1CILi128EEES8_NS7_ILi64EEEEEENS_10bfloat16_tEfNS_4arch4Sm80ELb0ELb1ELb1ELb1ELb1ELb0ELb0ELb0ELi2ELi4ELi4ELi4ELb0EEENS1_24CollectiveEpilogueBwdGQAISA_fSD_Li256ELb1ELb1EEENS1_19SingleTileSchedulerILb1ELb0ELb0ELi128EEEEEEEEEvNT_6ParamsE$_ZZN4cute13to_mixed_bitsINS_5tupleIJNS1_IJNS_1CILi4EEENS2_ILi8EEEEEENS2_ILi2EEENS2_ILi1EEEEEENS1_IJNS1_IJNS2_ILi0EEENS2_ILi64EEEEEES9_S9_EEENS1_IJNS1_IJiiEEEiS9_EEEEEDaRKT_RKT0_RKT1_ENKUlRKT_RKT0_RKT1_E_clIS5_SB_SD_EEDaSQ_ST_SW_,@function
        .size           $_ZN7cutlass13device_kernelIN5flash19enable_sm80_to_sm89INS1_16FlashAttnBwdSm80INS1_25CollectiveMainloopBwdSm80ILi2ELi2EN4cute5tupleIJNS5_1CILi128EEES8_NS7_ILi64EEEEEENS_10bfloat16_tEfNS_4arch4Sm80ELb0ELb1ELb1ELb1ELb1ELb0ELb0ELb0ELi2ELi4ELi4ELi4ELb0EEENS1_24CollectiveEpilogueBwdGQAISA_fSD_Li256ELb1ELb1EEENS1_19SingleTileSchedulerILb1ELb0ELb0ELi128EEEEEEEEEvNT_6ParamsE$_ZZN4cute13to_mixed_bitsINS_5tupleIJNS1_IJNS_1CILi4EEENS2_ILi8EEEEEENS2_ILi2EEENS2_ILi1EEEEEENS1_IJNS1_IJNS2_ILi0EEENS2_ILi64EEEEEES9_S9_EEENS1_IJNS1_IJiiEEEiS9_EEEEEDaRKT_RKT0_RKT1_ENKUlRKT_RKT0_RKT1_E_clIS5_SB_SD_EEDaSQ_ST_SW_,($_ZN7cutlass13device_kernelIN5flash19enable_sm80_to_sm89INS1_16FlashAttnBwdSm80INS1_25CollectiveMainloopBwdSm80ILi2ELi2EN4cute5tupleIJNS5_1CILi128EEES8_NS7_ILi64EEEEEENS_10bfloat16_tEfNS_4arch4Sm80ELb0ELb1ELb1ELb1ELb1ELb0ELb0ELb0ELi2ELi4ELi4ELi4ELb0EEENS1_24CollectiveEpilogueBwdGQAISA_fSD_Li256ELb1ELb1EEENS1_19SingleTileSchedulerILb1ELb0ELb0ELi128EEEEEEEEEvNT_6ParamsE$_ZZN4cute13to_mixed_bitsINS_5tupleIJNS1_IJNS_1CILi4EEENS2_ILi8EEEEEENS2_ILi2EEENS2_ILi1EEEEEENS1_IJNS1_IJNS2_ILi128EEENS2_ILi0EEEEEES4_SA_EEENS1_IJNS1_IJiiEEEiSA_EEEEEDaRKT_RKT0_RKT1_ENKUlDpRKT_E_clIJNS_9MixedBitsILj0ELj384EEENSU_ILj0ELj8EEENS2_ILj0EEEEEEDaSR_ - $_ZN7cutlass13device_kernelIN5flash19enable_sm80_to_sm89INS1_16FlashAttnBwdSm80INS1_25CollectiveMainloopBwdSm80ILi2ELi2EN4cute5tupleIJNS5_1CILi128EEES8_NS7_ILi64EEEEEENS_10bfloat16_tEfNS_4arch4Sm80ELb0ELb1ELb1ELb1ELb1ELb0ELb0ELb0ELi2ELi4ELi4ELi4ELb0EEENS1_24CollectiveEpilogueBwdGQAISA_fSD_Li256ELb1ELb1EEENS1_19SingleTileSchedulerILb1ELb0ELb0ELi128EEEEEEEEEvNT_6ParamsE$_ZZN4cute13to_mixed_bitsINS_5tupleIJNS1_IJNS_1CILi4EEENS2_ILi8EEEEEENS2_ILi2EEENS2_ILi1EEEEEENS1_IJNS1_IJNS2_ILi0EEENS2_ILi64EEEEEES9_S9_EEENS1_IJNS1_IJiiEEEiS9_EEEEEDaRKT_RKT0_RKT1_ENKUlRKT_RKT0_RKT1_E_clIS5_SB_SD_EEDaSQ_ST_SW_)
$_ZN7cutlass13device_kernelIN5flash19enable_sm80_to_sm89INS1_16FlashAttnBwdSm80INS1_25CollectiveMainloopBwdSm80ILi2ELi2EN4cute5tupleIJNS5_1CILi128EEES8_NS7_ILi64EEEEEENS_10bfloat16_tEfNS_4arch4Sm80ELb0ELb1ELb1ELb1ELb1ELb0ELb0ELb0ELi2ELi4ELi4ELi4ELb0EEENS1_24CollectiveEpilogueBwdGQAISA_fSD_Li256ELb1ELb1EEENS1_19SingleTileSchedulerILb1ELb0ELb0ELi128EEEEEEEEEvNT_6ParamsE$_ZZN4cute13to_mixed_bitsINS_5tupleIJNS1_IJNS_1CILi4EEENS2_ILi8EEEEEENS2_ILi2EEENS2_ILi1EEEEEENS1_IJNS1_IJNS2_ILi0EEENS2_ILi64EEEEEES9_S9_EEENS1_IJNS1_IJiiEEEiS9_EEEEEDaRKT_RKT0_RKT1_ENKUlRKT_RKT0_RKT1_E_clIS5_SB_SD_EEDaSQ_ST_SW_:
[----:B------:R-:W-:Y:S02]  /*c000*/  MOV R2, 0xc020 ;  /* 0x0000c02000027802 */ /* 0x000fe40000000f00 */
[----:B------:R-:W-:Y:S05]  /*c010*/  CALL.REL.NOINC `($_ZN7cutlass13device_kernelIN5flash19enable_sm80_to_sm89INS1_16FlashAttnBwdSm80INS1_25CollectiveMainloopBwdSm80ILi2ELi2EN4cute5tupleIJNS5_1CILi128EEES8_NS7_ILi64EEEEEENS_10bfloat16_tEfNS_4arch4Sm80ELb0ELb1ELb1ELb1ELb1ELb0ELb0ELb0ELi2ELi4ELi4ELi4ELb0EEENS1_24CollectiveEpilogueBwdGQAISA_fSD_Li256ELb1ELb1EEENS1_19SingleTileSchedulerILb1ELb0ELb0ELi128EEEEEEEEEvNT_6ParamsE$_ZZN4cute13to_mixed_bitsINS_5tupleIJNS_1CILi4EEENS2_ILi8EEEEEENS1_IJNS2_ILi0EEENS2_ILi64EEEEEENS1_IJiiEEEEEDaRKT_RKT0_RKT1_ENKUlRKT_RKT0_RKT1_E_clIS4_S7_iEEDaSL_SO_SR_) ;  /* 0x0000032000007944 */ /* 0x000fea0003c00000 */
[----:B------:R-:W-:Y:S02]  /*c020*/  MOV R2, 0xc040 ;  /* 0x0000c04000027802 */ /* 0x000fe40000000f00 */
[----:B------:R-:W-:Y:S05]  /*c030*/  CALL.REL.NOINC `($_ZN7cutlass13device_kernelIN5flash19enable_sm80_to_sm89INS1_16FlashAttnBwdSm80INS1_25CollectiveMainloopBwdSm80ILi2ELi2EN4cute5tupleIJNS5_1CILi128EEES8_NS7_ILi64EEEEEENS_10bfloat16_tEfNS_4arch4Sm80ELb0ELb1ELb1ELb1ELb1ELb0ELb0ELb0ELi2ELi4ELi4ELi4ELb0EEENS1_24CollectiveEpilogueBwdGQAISA_fSD_Li256ELb1ELb1EEENS1_19SingleTileSchedulerILb1ELb0ELb0ELi128EEEEEEEEEvNT_6ParamsE$_ZZN4cute13to_mixed_bitsINS_5tupleIJNS_1CILi4EEENS2_ILi8EEEEEENS1_IJNS2_ILi0EEENS2_ILi64EEEEEENS1_IJiiEEEEEDaRKT_RKT0_RKT1_ENKUlDpRKT_E_clIJNS2_ILj0EEENS_9MixedBitsILj0ELj448EEEEEEDaSM_) ;  /* 0x000002c000007944 */ /* 0x000fea0003c00000 */
[----:B------:R-:W-:Y:S02]  /*c040*/  MOV R7, 0x0 ;  /* 0x0000000000077802 */ /* 0x000fe40000000f00 */
[----:B------:R-:W-:Y:S02]  /*c050*/  MOV R11, R3 ;  /* 0x00000003000b7202 */ /* 0x000fe40000000f00 */
[----:B------:R-:W-:Y:S05]  /*c060*/  RET.REL.NODEC R6 `(_ZN7cutlass13device_kernelIN5flash19enable_sm80_to_sm89INS1_16FlashAttnBwdSm80INS1_25CollectiveMainloopBwdSm80ILi2ELi2EN4cute5tupleIJNS5_1CILi128EEES8_NS7_ILi64EEEEEENS_10bfloat16_tEfNS_4arch4Sm80ELb0ELb1ELb1ELb1ELb1ELb0ELb0ELb0ELi2ELi4ELi4ELi4ELb0EEENS1_24CollectiveEpilogueBwdGQAISA_fSD_Li256ELb1ELb1EEENS1_19SingleTileSchedulerILb1ELb0ELb0ELi128EEEEEEEEEvNT_6ParamsE) ;  /* 0xffff3f9006007950 */ /* 0x000fea0003c3ffff */
        .type           $_ZN7cutlass13device_kernelIN5flash19enable_sm80_to_sm89INS1_16FlashAttnBwdSm80INS1_25CollectiveMainloopBwdSm80ILi2ELi2EN4cute5tupleIJNS5_1CILi128EEES8_NS7_ILi64EEEEEENS_10bfloat16_tEfNS_4arch4Sm80ELb0ELb1ELb1ELb1ELb1ELb0ELb0ELb0ELi2ELi4ELi4ELi4ELb0EEENS1_24CollectiveEpilogueBwdGQAISA_fSD_Li256ELb1ELb1EEENS1_19SingleTileSchedulerILb1ELb0ELb0ELi128EEEEEEEEEvNT_6ParamsE$_ZZN4cute13to_mixed_bitsINS_5tupleIJNS1_IJNS_1CILi4EEENS2_ILi8EEEEEENS2_ILi2EEENS2_ILi1EEEEEENS1_IJNS1_IJNS2_ILi128EEENS2_ILi0EEEEEES4_SA_EEENS1_IJNS1_IJiiEEEiSA_EEEEEDaRKT_RKT0_RKT1_ENKUlDpRKT_E_clIJNS_9MixedBitsILj0ELj384EEENSU_ILj0ELj8EEENS2_ILj0EEEEEEDaSR_,@function
        .size           $_ZN7cutlass13device_kernelIN5flash19enable_sm80_to_sm89INS1_16FlashAttnBwdSm80INS1_25CollectiveMainloopBwdSm80ILi2ELi2EN4cute5tupleIJNS5_1CILi128EEES8_NS7_ILi64EEEEEENS_10bfloat16_tEfNS_4arch4Sm80ELb0ELb1ELb1ELb1ELb1ELb0ELb0ELb0ELi2ELi4ELi4ELi4ELb0EEENS1_24CollectiveEpilogueBwdGQAISA_fSD_Li256ELb1ELb1EEENS1_19SingleTileSchedulerILb1ELb0ELb0ELi128EEEEEEEEEvNT_6ParamsE$_ZZN4cute13to_mixed_bitsINS_5tupleIJNS1_IJNS_1CILi4EEENS2_ILi8EEEEEENS2_ILi2EEENS2_ILi1EEEEEENS1_IJNS1_IJNS2_ILi128EEENS2_ILi0EEEEEES4_SA_EEENS1_IJNS1_IJiiEEEiSA_EEEEEDaRKT_RKT0_RKT1_ENKUlDpRKT_E_clIJNS_9MixedBitsILj0ELj384EEENSU_ILj0ELj8EEENS2_ILj0EEEEEEDaSR_,($_ZN7cutlass13device_kernelIN5flash19enable_sm80_to_sm89INS1_16FlashAttnBwdSm80INS1_25CollectiveMainloopBwdSm80ILi2ELi2EN4cute5tupleIJNS5_1CILi128EEES8_NS7_ILi64EEEEEENS_10bfloat16_tEfNS_4arch4Sm80ELb0ELb1ELb1ELb1ELb1ELb0ELb0ELb0ELi2ELi4ELi4ELi4ELb0EEENS1_24CollectiveEpilogueBwdGQAISA_fSD_Li256ELb1ELb1EEENS1_19SingleTileSchedulerILb1ELb0ELb0ELi128EEEEEEEEEvNT_6ParamsE$_ZZN4cute13to_mixed_bitsINS_5tupleIJNS1_IJNS_1CILi4EEENS2_ILi8EEEEEENS2_ILi2EEENS2_ILi1EEEEEENS1_IJNS1_IJNS2_ILi128EEENS2_ILi0EEEEEES4_SA_EEENS1_IJNS1_IJiiEEEiSA_EEEEEDaRKT_RKT0_RKT1_ENKUlRKT_RKT0_RKT1_E_clIS5_SB_SD_EEDaSQ_ST_SW_ - $_ZN7cutlass13device_kernelIN5flash19enable_sm80_to_sm89INS1_16FlashAttnBwdSm80INS1_25CollectiveMainloopBwdSm80ILi2ELi2EN4cute5tupleIJNS5_1CILi128EEES8_NS7_ILi64EEEEEENS_10bfloat16_tEfNS_4arch4Sm80ELb0ELb1ELb1ELb1ELb1ELb0ELb0ELb0ELi2ELi4ELi4ELi4ELb0EEENS1_24CollectiveEpilogueBwdGQAISA_fSD_Li256ELb1ELb1EEENS1_19SingleTileSchedulerILb1ELb0ELb0ELi128EEEEEEEEEvNT_6ParamsE$_ZZN4cute13to_mixed_bitsINS_5tupleIJNS1_IJNS_1CILi4EEENS2_ILi8EEEEEENS2_ILi2EEENS2_ILi1EEEEEENS1_IJNS1_IJNS2_ILi128EEENS2_ILi0EEEEEES4_SA_EEENS1_IJNS1_IJiiEEEiSA_EEEEEDaRKT_RKT0_RKT1_ENKUlDpRKT_E_clIJNS_9MixedBitsILj0ELj384EEENSU_ILj0ELj8EEENS2_ILj0EEEEEEDaSR_)
$_ZN7cutlass13device_kernelIN5flash19enable_sm80_to_sm89INS1_16FlashAttnBwdSm80INS1_25CollectiveMainloopBwdSm80ILi2ELi2EN4cute5tupleIJNS5_1CILi128EEES8_NS7_ILi64EEEEEENS_10bfloat16_tEfNS_4arch4Sm80ELb0ELb1ELb1ELb1ELb1ELb0ELb0ELb0ELi2ELi4ELi4ELi4ELb0EEENS1_24CollectiveEpilogueBwdGQAISA_fSD_Li256ELb1ELb1EEENS1_19SingleTileSchedulerILb1ELb0ELb0ELi128EEEEEEEEEvNT_6ParamsE$_ZZN4cute13to_mixed_bitsINS_5tupleIJNS1_IJNS_1CILi4EEENS2_ILi8EEEEEENS2_ILi2EEENS2_ILi1EEEEEENS1_IJNS1_IJNS2_ILi128EEENS2_ILi0EEEEEES4_SA_EEENS1_IJNS1_IJiiEEEiSA_EEEEEDaRKT_RKT0_RKT1_ENKUlDpRKT_E_clIJNS_9MixedBitsILj0ELj384EEENSU_ILj0ELj8EEENS2_ILj0EEEEEEDaSR_:
[----:B------:R-:W-:-:S04]  /*c070*/  LOP3.LUT R6, R5, 0x8, RZ, 0xc0, !PT ;  /* 0x0000000805067812 */ /* 0x000fc800078ec0ff */
[----:B------:R-:W-:Y:S01]  /*c080*/  LOP3.LUT R9, R6, 0x188, R3, 0x78, !PT ;  /* 0x0000018806097812 */ /* 0x000fe200078e7803 */
[----:B------:R-:W-:-:S04]  /*c090*/  IMAD.MOV.U32 R3, RZ, RZ, 0x0 ;  /* 0x00000000ff037424 */ /* 0x000fc800078e00ff */
[----:B------:R-:W-:Y:S05]  /*c0a0*/  RET.REL.NODEC R2 `(_ZN7cutlass13device_kernelIN5flash19enable_sm80_to_sm89INS1_16FlashAttnBwdSm80INS1_25CollectiveMainloopBwdSm80ILi2ELi2EN4cute5tupleIJNS5_1CILi128EEES8_NS7_ILi64EEEEEENS_10bfloat16_tEfNS_4arch4Sm80ELb0ELb1ELb1ELb1ELb1ELb0ELb0ELb0ELi2ELi4ELi4ELi4ELb0EEENS1_24CollectiveEpilogueBwdGQAISA_fSD_Li256ELb1ELb1EEENS1_19SingleTileSchedulerILb1ELb0ELb0ELi128EEEEEEEEEvNT_6ParamsE) ;  /* 0xffff3f5002007950 */ /* 0x000fea0003c3ffff */
        .type           $_ZN7cutlass13device_kernelIN5flash19enable_sm80_to_sm89INS1_16FlashAttnBwdSm80INS1_25CollectiveMainloopBwdSm80ILi2ELi2EN4cute5tupleIJNS5_1CILi128EEES8_NS7_ILi64EEEEEENS_10bfloat16_tEfNS_4arch4Sm80ELb0ELb1ELb1ELb1ELb1ELb0ELb0ELb0ELi2ELi4ELi4ELi4ELb0EEENS1_24CollectiveEpilogueBwdGQAISA_fSD_Li256ELb1ELb1EEENS1_19SingleTileSchedulerILb1ELb0ELb0ELi128EEEEEEEEEvNT_6ParamsE$_ZZN4cute13to_mixed_bitsINS_5tupleIJNS1_IJNS_1CILi4EEENS2_ILi8EEEEEENS2_ILi2EEENS2_ILi1EEEEEENS1_IJNS1_IJNS2_ILi128EEENS2_ILi0EEEEEES4_SA_EEENS1_IJNS1_IJiiEEEiSA_EEEEEDaRKT_RKT0_RKT1_ENKUlRKT_RKT0_RKT1_E_clIS5_SB_SD_EEDaSQ_ST_SW_,@function
        .size           $_ZN7cutlass13device_kernelIN5flash19enable_sm80_to_sm89INS1_16FlashAttnBwdSm80INS1_25CollectiveMainloopBwdSm80ILi2ELi2EN4cute5tupleIJNS5_1CILi128EEES8_NS7_ILi64EEEEEENS_10bfloat16_tEfNS_4arch4Sm80ELb0ELb1ELb1ELb1ELb1ELb0ELb0ELb0ELi2ELi4ELi4ELi4ELb0EEENS1_24CollectiveEpilogueBwdGQAISA_fSD_Li256ELb1ELb1EEENS1_19SingleTileSchedulerILb1ELb0ELb0ELi128EEEEEEEEEvNT_6ParamsE$_ZZN4cute13to_mixed_bitsINS_5tupleIJNS1_IJNS_1CILi4EEENS2_ILi8EEEEEENS2_ILi2EEENS2_ILi1EEEEEENS1_IJNS1_IJNS2_ILi128EEENS2_ILi0EEEEEES4_SA_EEENS1_IJNS1_IJiiEEEiSA_EEEEEDaRKT_RKT0_RKT1_ENKUlRKT_RKT0_RKT1_E_clIS5_SB_SD_EEDaSQ_ST_SW_,($_ZN7cutlass13device_kernelIN5flash19enable_sm80_to_sm89INS1_16FlashAttnBwdSm80INS1_25CollectiveMainloopBwdSm80ILi2ELi2EN4cute5tupleIJNS5_1CILi128EEES8_NS7_ILi64EEEEEENS_10bfloat16_tEfNS_4arch4Sm80ELb0ELb1ELb1ELb1ELb1ELb0ELb0ELb0ELi2ELi4ELi4ELi4ELb0EEENS1_24CollectiveEpilogueBwdGQAISA_fSD_Li256ELb1ELb1EEENS1_19SingleTileSchedulerILb1ELb0ELb0ELi128EEEEEEEEEvNT_6ParamsE$_ZZN4cute13to_mixed_bitsINS_5tupleIJNS1_IJNS_1CILi4EEENS2_ILi8EEEEEENS2_ILi2EEENS2_ILi1EEEEEENS1_IJNS1_IJNS2_ILi128EEENS2_ILi0EEEEEES4_SA_EEENS1_IJNS1_IJiiEEEiSA_EEEEEDaRKT_RKT0_RKT1_ENKUlRKT_RKT0_RKT1_E_clIS6_S4_iEEDaSQ_ST_SW_ - $_ZN7cutlass13device_kernelIN5flash19enable_sm80_to_sm89INS1_16FlashAttnBwdSm80INS1_25CollectiveMainloopBwdSm80ILi2ELi2EN4cute5tupleIJNS5_1CILi128EEES8_NS7_ILi64EEEEEENS_10bfloat16_tEfNS_4arch4Sm80ELb0ELb1ELb1ELb1ELb1ELb0ELb0ELb0ELi2ELi4ELi4ELi4ELb0EEENS1_24CollectiveEpilogueBwdGQAISA_fSD_Li256ELb1ELb1EEENS1_19SingleTileSchedulerILb1ELb0ELb0ELi128EEEEEEEEEvNT_6ParamsE$_ZZN4cute13to_mixed_bitsINS_5tupleIJNS1_IJNS_1CILi4EEENS2_ILi8EEEEEENS2_ILi2EEENS2_ILi1EEEEEENS1_IJNS1_IJNS2_ILi128EEENS2_ILi0EEEEEES4_SA_EEENS1_IJNS1_IJiiEEEiSA_EEEEEDaRKT_RKT0_RKT1_ENKUlRKT_RKT0_RKT1_E_clIS5_SB_SD_EEDaSQ_ST_SW_)
$_ZN7cutlass13device_kernelIN5flash19enable_sm80_to_sm89INS1_16FlashAttnBwdSm80INS1_25CollectiveMainloopBwdSm80ILi2ELi2EN4cute5tupleIJNS5_1CILi128EEES8_NS7_ILi64EEEEEENS_10bfloat16_tEfNS_4arch4Sm80ELb0ELb1ELb1ELb1ELb1ELb0ELb0ELb0ELi2ELi4ELi4ELi4ELb0EEENS1_24CollectiveEpilogueBwdGQAISA_fSD_Li256ELb1ELb1EEENS1_19SingleTileSchedulerILb1ELb0ELb0ELi128EEEEEEEEEvNT_6ParamsE$_ZZN4cute13to_mixed_bitsINS_5tupleIJNS1_IJNS_1CILi4EEENS2_ILi8EEEEEENS2_ILi2EEENS2_ILi1EEEEEENS1_IJNS1_IJNS2_ILi128EEENS2_ILi0EEEEEES4_SA_EEENS1_IJNS1_IJiiEEEiSA_EEEEEDaRKT_RKT0_RKT1_ENKUlRKT_RKT0_RKT1_E_clIS5_SB_SD_EEDaSQ_ST_SW_:
[----:B------:R-:W-:Y:S02]  /*c0b0*/  MOV R3, R2 ;  /* 0x0000000200037202 */ /* 0x000fe40000000f00 */
[----:B------:R-:W-:Y:S02]  /*c0c0*/  MOV R2, 0xc0e0 ;  /* 0x0000c0e000027802 */ /* 0x000fe40000000f00 */
[----:B------:R-:W-:Y:S05]  /*c0d0*/  CALL.REL.NOINC `($_ZN7cutlass13device_kernelIN5flash19enable_sm80_to_sm89INS1_16FlashAttnBwdSm80INS1_25CollectiveMainloopBwdSm80ILi2ELi2EN4cute5tupleIJNS5_1CILi128EEES8_NS7_ILi64EEEEEENS_10bfloat16_tEfNS_4arch4Sm80ELb0ELb1ELb1ELb1ELb1ELb0ELb0ELb0ELi2ELi4ELi4ELi4ELb0EEENS1_24CollectiveEpilogueBwdGQAISA_fSD_Li256ELb1ELb1EEENS1_19SingleTileSchedulerILb1ELb0ELb0ELi128EEEEEEEEEvNT_6ParamsE$_ZZN4cute13to_mixed_bitsINS_5tupleIJNS_1CILi4EEENS2_ILi8EEEEEENS1_IJNS2_ILi128EEENS2_ILi0EEEEEENS1_IJiiEEEEEDaRKT_RKT0_RKT1_ENKUlRKT_RKT0_RKT1_E_clIS3_S6_iEEDaSL_SO_SR_) ;  /* 0x000002f000007944 */ /* 0x000fea0003c00000 */
[----:B------:R-:W-:Y:S02]  /*c0e0*/  MOV R2, 0xc100 ;  /* 0x0000c10000027802 */ /* 0x000fe40000000f00 */
[----:B------:R-:W-:Y:S05]  /*c0f0*/  CALL.REL.NOINC `($_ZN7cutlass13device_kernelIN5flash19enable_sm80_to_sm89INS1_16FlashAttnBwdSm80INS1_25CollectiveMainloopBwdSm80ILi2ELi2EN4cute5tupleIJNS5_1CILi128EEES8_NS7_ILi64EEEEEENS_10bfloat16_tEfNS_4arch4Sm80ELb0ELb1ELb1ELb1ELb1ELb0ELb0ELb0ELi2ELi4ELi4ELi4ELb0EEENS1_24CollectiveEpilogueBwdGQAISA_fSD_Li256ELb1ELb1EEENS1_19SingleTileSchedulerILb1ELb0ELb0ELi128EEEEEEEEEvNT_6ParamsE$_ZZN4cute13to_mixed_bitsINS_5tupleIJNS_1CILi4EEENS2_ILi8EEEEEENS1_IJNS2_ILi128EEENS2_ILi0EEEEEENS1_IJiiEEEEEDaRKT_RKT0_RKT1_ENKUlDpRKT_E_clIJNS_9MixedBitsILj0ELj384EEENS2_ILj0EEEEEEDaSM_) ;  /* 0x0000029000007944 */ /* 0x000fea0003c00000 */
[----:B------:R-:W-:-:S04]  /*c100*/  MOV R7, 0x0 ;  /* 0x0000000000077802 */ /* 0x000fc80000000f00 */
[----:B------:R-:W-:Y:S05]  /*c110*/  RET.REL.NODEC R6 `(_ZN7cutlass13device_kernelIN5flash19enable_sm80_to_sm89INS1_16FlashAttnBwdSm80INS1_25CollectiveMainloopBwdSm80ILi2ELi2EN4cute5tupleIJNS5_1CILi128EEES8_NS7_ILi64EEEEEENS_10bfloat16_tEfNS_4arch4Sm80ELb0ELb1ELb1ELb1ELb1ELb0ELb0ELb0ELi2ELi4ELi4ELi4ELb0EEENS1_24CollectiveEpilogueBwdGQAISA_fSD_Li256ELb1ELb1EEENS1_19SingleTileSchedulerILb1ELb0ELb0ELi128EEEEEEEEEvNT_6ParamsE) ;  /* 0xffff3ee006007950 */ /* 0x000fea0003c3ffff */
        .type           $_ZN7cutlass13device_kernelIN5flash19enable_sm80_to_sm89INS1_16FlashAttnBwdSm80INS1_25CollectiveMainloopBwdSm80ILi2ELi2EN4cute5tupleIJNS5_1CILi128EEES8_NS7_ILi64EEEEEENS_10bfloat16_tEfNS_4arch4Sm80ELb0ELb1ELb1ELb1ELb1ELb0ELb0ELb0ELi2ELi4ELi4ELi4ELb0EEENS1_24CollectiveEpilogueBwdGQAISA_fSD_Li256ELb1ELb1EEENS1_19SingleTileSchedulerILb1ELb0ELb0ELi128EEEEEEEEEvNT_6ParamsE$_ZZN4cute13to_mixed_bitsINS_5tupleIJNS1_IJNS_1CILi4EEENS2_ILi8EEEEEENS2_ILi2EEENS2_ILi1EEEEEENS1_IJNS1_IJNS2_ILi128EEENS2_ILi0EEEEEES4_SA_EEENS1_IJNS1_IJiiEEEiSA_EEEEEDaRKT_RKT0_RKT1_ENKUlRKT_RKT0_RKT1_E_clIS6_S4_iEEDaSQ_ST_SW_,@function
        .size           $_ZN7cutlass13device_kernelIN5flash19enable_sm80_to_sm89INS1_16FlashAttnBwdSm80INS1_25CollectiveMainloopBwdSm80ILi2ELi2EN4cute5tupleIJNS5_1CILi128EEES8_NS7_ILi64EEEEEENS_10bfloat16_tEfNS_4arch4Sm80ELb0ELb1ELb1ELb1ELb1ELb0ELb0ELb0ELi2ELi4ELi4ELi4ELb0EEENS1_24CollectiveEpilogueBwdGQAISA_fSD_Li256ELb1ELb1EEENS1_19SingleTileSchedulerILb1ELb0ELb0ELi128EEEEEEEEEvNT_6ParamsE$_ZZN4cute13to_mixed_bitsINS_5tupleIJNS1_IJNS_1CILi4EEENS2_ILi8EEEEEENS2_ILi2EEENS2_ILi1EEEEEENS1_IJNS1_IJNS2_ILi128EEENS2_ILi0EEEEEES4_SA_EEENS1_IJNS1_IJiiEEEiSA_EEEEEDaRKT_RKT0_RKT1_ENKUlRKT_RKT0_RKT1_E_clIS6_S4_iEEDaSQ_ST_SW_,($_ZN7cutlass13device_kernelIN5flash19enable_sm80_to_sm89INS1_16FlashAttnBwdSm80INS1_25CollectiveMainloopBwdSm80ILi2ELi2EN4cute5tupleIJNS5_1CILi128EEES8_NS7_ILi64EEEEEENS_10bfloat16_tEfNS_4arch4Sm80ELb0ELb1ELb1ELb1ELb1ELb0ELb0ELb0ELi2ELi4ELi4ELi4ELb0EEENS1_24CollectiveEpilogueBwdGQAISA_fSD_Li256ELb1ELb1EEENS1_19SingleTileSchedulerILb1ELb0ELb0ELi128EEEEEEEEEvNT_6ParamsE$_ZZN4cute13to_mixed_bitsINS_5tupleIJNS1_IJNS_1CILi4EEENS2_ILi8EEEEEES3_NS2_ILi1EEEEEENS1_IJNS1_IJNS2_ILi0EEENS2_ILi64EEEEEES8_S8_EEENS1_IJNS1_IJiiEEEiS8_EEEEEDaRKT_RKT0_RKT1_ENKUlDpRKT_E_clIJNS_9MixedBitsILj0ELj448EEENS2_ILj0EEESV_EEEDaSQ_ - $_ZN7cutlass13device_kernelIN5flash19enable_sm80_to_sm89INS1_16FlashAttnBwdSm80INS1_25CollectiveMainloopBwdSm80ILi2ELi2EN4cute5tupleIJNS5_1CILi128EEES8_NS7_ILi64EEEEEENS_10bfloat16_tEfNS_4arch4Sm80ELb0ELb1ELb1ELb1ELb1ELb0ELb0ELb0ELi2ELi4ELi4ELi4ELb0EEENS1_24CollectiveEpilogueBwdGQAISA_fSD_Li256ELb1ELb1EEENS1_19SingleTileSchedulerILb1ELb0ELb0ELi128EEEEEEEEEvNT_6ParamsE$_ZZN4cute13to_mixed_bitsINS_5tupleIJNS1_IJNS_1CILi4EEENS2_ILi8EEEEEENS2_ILi2EEENS2_ILi1EEEEEENS1_IJNS1_IJNS2_ILi128EEENS2_ILi0EEEEEES4_SA_EEENS1_IJNS1_IJiiEEEiSA_EEEEEDaRKT_RKT0_RKT1_ENKUlRKT_RKT0_RKT1_E_clIS6_S4_iEEDaSQ_ST_SW_)
$_ZN7cutlass13device_kernelIN5flash19enable_sm80_to_sm89INS1_16FlashAttnBwdSm80INS1_25CollectiveMainloopBwdSm80ILi2ELi2EN4cute5tupleIJNS5_1CILi128EEES8_NS7_ILi64EEEEEENS_10bfloat16_tEfNS_4arch4Sm80ELb0ELb1ELb1ELb1ELb1ELb0ELb0ELb0ELi2ELi4ELi4ELi4ELb0EEENS1_24CollectiveEpilogueBwdGQAISA_fSD_Li256ELb1ELb1EEENS1_19SingleTileSchedulerILb1ELb0ELb0ELi128EEEEEEEEEvNT_6ParamsE$_ZZN4cute13to_mixed_bitsINS_5tupleIJNS1_IJNS_1CILi4EEENS2_ILi8EEEEEENS2_ILi2EEENS2_ILi1EEEEEENS1_IJNS1_IJNS2_ILi128EEENS2_ILi0EEEEEES4_SA_EEENS1_IJNS1_IJiiEEEiSA_EEEEEDaRKT_RKT0_RKT1_ENKUlRKT_RKT0_RKT1_E_clIS6_S4_iEEDaSQ_ST_SW_:
[----:B------:R-:W-:Y:S01]  /*c120*/  MOV R7, 0x0 ;  /* 0x0000000000077802 */ /* 0x000fe20000000f00 */
[----:B------:R-:W-:-:S05]  /*c130*/  IMAD.SHL.U32 R2, R35, 0x8, RZ ;  /* 0x0000000823027824 */ /* 0x000fca00078e00ff */
[----:B------:R-:W-:Y:S01]  /*c140*/  LOP3.LUT R2, R2, 0x8, RZ, 0xc0, !PT ;  /* 0x0000000802027812 */ /* 0x000fe200078ec0ff */
[----:B------:R-:W-:Y:S06]  /*c150*/  RET.REL.NODEC R6 `(_ZN7cutlass13device_kernelIN5flash19enable_sm80_to_sm89INS1_16FlashAttnBwdSm80INS1_25CollectiveMainloopBwdSm80ILi2ELi2EN4cute5tupleIJNS5_1CILi128EEES8_NS7_ILi64EEEEEENS_10bfloat16_tEfNS_4arch4Sm80ELb0ELb1ELb1ELb1ELb1ELb0ELb0ELb0ELi2ELi4ELi4ELi4ELb0EEENS1_24CollectiveEpilogueBwdGQAISA_fSD_Li256ELb1ELb1EEENS1_19SingleTileSchedulerILb1ELb0ELb0ELi128EEEEEEEEEvNT_6ParamsE) ;  /* 0xffff3ea006007950 */ /* 0x000fec0003c3ffff */
        .type           $_ZN7cutlass13device_kernelIN5flash19enable_sm80_to_sm89INS1_16FlashAttnBwdSm80INS1_25CollectiveMainloopBwdSm80ILi2ELi2EN4cute5tupleIJNS5_1CILi128EEES8_NS7_ILi64EEEEEENS_10bfloat16_tEfNS_4arch4Sm80ELb0ELb1ELb1ELb1ELb1ELb0ELb0ELb0ELi2ELi4ELi4ELi4ELb0EEENS1_24CollectiveEpilogueBwdGQAISA_fSD_Li256ELb1ELb1EEENS1_19SingleTileSchedulerILb1ELb0ELb0ELi128EEEEEEEEEvNT_6ParamsE$_ZZN4cute13to_mixed_bitsINS_5tupleIJNS1_IJNS_1CILi4EEENS2_ILi8EEEEEES3_NS2_ILi1EEEEEENS1_IJNS1_IJNS2_ILi0EEENS2_ILi64EEEEEES8_S8_EEENS1_IJNS1_IJiiEEEiS8_EEEEEDaRKT_RKT0_RKT1_ENKUlDpRKT_E_clIJNS_9MixedBitsILj0ELj448EEENS2_ILj0EEESV_EEEDaSQ_,@function
        .size           $_ZN7cutlass13device_kernelIN5flash19enable_sm80_to_sm89INS1_16FlashAttnBwdSm80INS1_25CollectiveMainloopBwdSm80ILi2ELi2EN4cute5tupleIJNS5_1CILi128EEES8_NS7_ILi64EEEEEENS_10bfloat16_tEfNS_4arch4Sm80ELb0ELb1ELb1ELb1ELb1ELb0ELb0ELb0ELi2ELi4ELi4ELi4ELb0EEENS1_24CollectiveEpilogueBwdGQAISA_fSD_Li256ELb1ELb1EEENS1_19SingleTileSchedulerILb1ELb0ELb0ELi128EEEEEEEEEvNT_6ParamsE$_ZZN4cute13to_mixed_bitsINS_5tupleIJNS1_IJNS_1CILi4EEENS2_ILi8EEEEEES3_NS2_ILi1EEEEEENS1_IJNS1_IJNS2_ILi0EEENS2_ILi64EEEEEES8_S8_EEENS1_IJNS1_IJiiEEEiS8_EEEEEDaRKT_RKT0_RKT1_ENKUlDpRKT_E_clIJNS_9MixedBitsILj0ELj448EEENS2_ILj0EEESV_EEEDaSQ_,($_ZN7cutlass13device_kernelIN5flash19enable_sm80_to_sm89INS1_16FlashAttnBwdSm80INS1_25CollectiveMainloopBwdSm80ILi2ELi2EN4cute5tupleIJNS5_1CILi128EEES8_NS7_ILi64EEEEEENS_10bfloat16_tEfNS_4arch4Sm80ELb0ELb1ELb1ELb1ELb1ELb0ELb0ELb0ELi2ELi4ELi4ELi4ELb0EEENS1_24CollectiveEpilogueBwdGQAISA_fSD_Li256ELb1ELb1EEENS1_19SingleTileSchedulerILb1ELb0ELb0ELi128EEEEEEEEEvNT_6ParamsE$_ZZN4cute13to_mixed_bitsINS_5tupleIJNS1_IJNS_1CILi4EEENS2_ILi8EEEEEES3_NS2_ILi1EEEEEENS1_IJNS1_IJNS2_ILi0EEENS2_ILi64EEEEEES8_S8_EEENS1_IJNS1_IJiiEEEiS8_EEEEEDaRKT_RKT0_RKT1_ENKUlRKT_RKT0_RKT1_E_clIS5_SA_SC_EEDaSP_SS_SV_ - $_ZN7cutlass13device_kernelIN5flash19enable_sm80_to_sm89INS1_16FlashAttnBwdSm80INS1_25CollectiveMainloopBwdSm80ILi2ELi2EN4cute5tupleIJNS5_1CILi128EEES8_NS7_ILi64EEEEEENS_10bfloat16_tEfNS_4arch4Sm80ELb0ELb1ELb1ELb1ELb1ELb0ELb0ELb0ELi2ELi4ELi4ELi4ELb0EEENS1_24CollectiveEpilogueBwdGQAISA_fSD_Li256ELb1ELb1EEENS1_19SingleTileSchedulerILb1ELb0ELb0ELi128EEEEEEEEEvNT_6ParamsE$_ZZN4cute13to_mixed_bitsINS_5tupleIJNS1_IJNS_1CILi4EEENS2_ILi8EEEEEES3_NS2_ILi1EEEEEENS1_IJNS1_IJNS2_ILi0EEENS2_ILi64EEEEEES8_S8_EEENS1_IJNS1_IJiiEEEiS8_EEEEEDaRKT_RKT0_RKT1_ENKUlDpRKT_E_clIJNS_9MixedBitsILj0ELj448EEENS2_ILj0EEESV_EEEDaSQ_)
$_ZN7cutlass13device_kernelIN5flash19enable_sm80_to_sm89INS1_16FlashAttnBwdSm80INS1_25CollectiveMainloopBwdSm80ILi2ELi2EN4cute5tupleIJNS5_1CILi128EEES8_NS7_ILi64EEEEEENS_10bfloat16_tEfNS_4arch4Sm80ELb0ELb1ELb1ELb1ELb1ELb0ELb0ELb0ELi2ELi4ELi4ELi4ELb0EEENS1_24CollectiveEpilogueBwdGQAISA_fSD_Li256ELb1ELb1EEENS1_19SingleTileSchedulerILb1ELb0ELb0ELi128EEEEEEEEEvNT_6ParamsE$_ZZN4cute13to_mixed_bitsINS_5tupleIJNS1_IJNS_1CILi4EEENS2_ILi8EEEEEES3_NS2_ILi1EEEEEENS1_IJNS1_IJNS2_ILi0EEENS2_ILi64EEEEEES8_S8_EEENS1_IJNS1_IJiiEEEiS8_EEEEEDaRKT_RKT0_RKT1_ENKUlDpRKT_E_clIJNS_9MixedBitsILj0ELj448EEENS2_ILj0EEESV_EEEDaSQ_:
[----:B------:R-:W-:Y:S02]  /*c160*/  MOV R3, 0x0 ;  /* 0x0000000000037802 */ /* 0x000fe40000000f00 */
[----:B------:R-:W-:Y:S02]  /*c170*/  LOP3.LUT R11, R11, 0x1c0, RZ, 0xc0, !PT ;  /* 0x000001c00b0b7812 */ /* 0x000fe400078ec0ff */
[----:B------:R-:W-:Y:S05]  /*c180*/  RET.REL.NODEC R2 `(_ZN7cutlass13device_kernelIN5flash19enable_sm80_to_sm89INS1_16FlashAttnBwdSm80INS1_25CollectiveMainloopBwdSm80ILi2ELi2EN4cute5tupleIJNS5_1CILi128EEES8_NS7_ILi64EEEEEENS_10bfloat16_tEfNS_4arch4Sm80ELb0ELb1ELb1ELb1ELb1ELb0ELb0ELb0ELi2ELi4ELi4ELi4ELb0EEENS1_24CollectiveEpilogueBwdGQAISA_fSD_Li256ELb1ELb1EEENS1_19SingleTileSchedulerILb1ELb0ELb0ELi128EEEEEEEEEvNT_6ParamsE) ;  /* 0xffff3e7002007950 */ /* 0x000fea0003c3ffff */
        .type           $_ZN7cutlass13device_kernelIN5flash19enable_sm80_to_sm89INS1_16FlashAttnBwdSm80INS1_25CollectiveMainloopBwdSm80ILi2ELi2EN4cute5tupleIJNS5_1CILi128EEES8_NS7_ILi64EEEEEENS_10bfloat16_tEfNS_4arch4Sm80ELb0ELb1ELb1ELb1ELb1ELb0ELb0ELb0ELi2ELi4ELi4ELi4ELb0EEENS1_24CollectiveEpilogueBwdGQAISA_fSD_Li256ELb1ELb1EEENS1_19SingleTileSchedulerILb1ELb0ELb0ELi128EEEEEEEEEvNT_6ParamsE$_ZZN4cute13to_mixed_bitsINS_5tupleIJNS1_IJNS_1CILi4EEENS2_ILi8EEEEEES3_NS2_ILi1EEEEEENS1_IJNS1_IJNS2_ILi0EEENS2_ILi64EEEEEES8_S8_EEENS1_IJNS1_IJiiEEEiS8_EEEEEDaRKT_RKT0_RKT1_ENKUlRKT_RKT0_RKT1_E_clIS5_SA_SC_EEDaSP_SS_SV_,@function
        .size           $_ZN7cutlass13device_kernelIN5flash19enable_sm80_to_sm89INS1_16FlashAttnBwdSm80INS1_25CollectiveMainloopBwdSm80ILi2ELi2EN4cute5tupleIJNS5_1CILi128EEES8_NS7_ILi64EEEEEENS_10bfloat16_tEfNS_4arch4Sm80ELb0ELb1ELb1ELb1ELb1ELb0ELb0ELb0ELi2ELi4ELi4ELi4ELb0EEENS1_24CollectiveEpilogueBwdGQAISA_fSD_Li256ELb1ELb1EEENS1_19SingleTileSchedulerILb1ELb0ELb0ELi128EEEEEEEEEvNT_6ParamsE$_ZZN4cute13to_mixed_bitsINS_5tupleIJNS1_IJNS_1CILi4EEENS2_ILi8EEEEEES3_NS2_ILi1EEEEEENS1_IJNS1_IJNS2_ILi0EEENS2_ILi64EEEEEES8_S8_EEENS1_IJNS1_IJiiEEEiS8_EEEEEDaRKT_RKT0_RKT1_ENKUlRKT_RKT0_RKT1_E_clIS5_SA_SC_EEDaSP_SS_SV_,($_ZN7cutlass13device_kernelIN5flash19enable_sm80_to_sm89INS1_16FlashAttnBwdSm80INS1_25CollectiveMainloopBwdSm80ILi2ELi2EN4cute5tupleIJNS5_1CILi128EEES8_NS7_ILi64EEEEEENS_10bfloat16_tEfNS_4arch4Sm80ELb0ELb1ELb1ELb1ELb1ELb0ELb0ELb0ELi2ELi4ELi4ELi4ELb0EEENS1_24CollectiveEpilogueBwdGQAISA_fSD_Li256ELb1ELb1EEENS1_19SingleTileSchedulerILb1ELb0ELb0ELi128EEEEEEEEEvNT_6ParamsE$_ZZN4cute13to_mixed_bitsINS_5tupleIJNS1_IJNS_1CILi4EEENS2_ILi8EEEEEES3_NS2_ILi1EEEEEENS1_IJNS1_IJNS2_ILi128EEENS2_ILi0EEEEEENS2_ILi16EEES9_EEENS1_IJNS1_IJiiEEEiS9_EEEEEDaRKT_RKT0_RKT1_ENKUlDpRKT_E_clIJNS_9MixedBitsILj0ELj384EEENSU_ILj0ELj48EEENS2_ILj0EEEEEEDaSR_ - $_ZN7cutlass13device_kernelIN5flash19enable_sm80_to_sm89INS1_16FlashAttnBwdSm80INS1_25CollectiveMainloopBwdSm80ILi2ELi2EN4cute5tupleIJNS5_1CILi128EEES8_NS7_ILi64EEEEEENS_10bfloat16_tEfNS_4arch4Sm80ELb0ELb1ELb1ELb1ELb1ELb0ELb0ELb0ELi2ELi4ELi4ELi4ELb0EEENS1_24CollectiveEpilogueBwdGQAISA_fSD_Li256ELb1ELb1EEENS1_19SingleTileSchedulerILb1ELb0ELb0ELi128EEEEEEEEEvNT_6ParamsE$_ZZN4cute13to_mixed_bitsINS_5tupleIJNS1_IJNS_1CILi4EEENS2_ILi8EEEEEES3_NS2_ILi1EEEEEENS1_IJNS1_IJNS2_ILi0EEENS2_ILi64EEEEEES8_S8_EEENS1_IJNS1_IJiiEEEiS8_EEEEEDaRKT_RKT0_RKT1_ENKUlRKT_RKT0_RKT1_E_clIS5_SA_SC_EEDaSP_SS_SV_)
$_ZN7cutlass13device_kernelIN5flash19enable_sm80_to_sm89INS1_16FlashAttnBwdSm80INS1_25CollectiveMainloopBwdSm80ILi2ELi2EN4cute5tupleIJNS5_1CILi128EEES8_NS7_ILi64EEEEEENS_10bfloat16_tEfNS_4arch4Sm80ELb0ELb1ELb1ELb1ELb1ELb0ELb0ELb0ELi2ELi4ELi4ELi4ELb0EEENS1_24CollectiveEpilogueBwdGQAISA_fSD_Li256ELb1ELb1EEENS1_19SingleTileSchedulerILb1ELb0ELb0ELi128EEEEEEEEEvNT_6ParamsE$_ZZN4cute13to_mixed_bitsINS_5tupleIJNS1_IJNS_1CILi4EEENS2_ILi8EEEEEES3_NS2_ILi1EEEEEENS1_IJNS1_IJNS2_ILi0EEENS2_ILi64EEEEEES8_S8_EEENS1_IJNS1_IJiiEEEiS8_EEEEEDaRKT_RKT0_RKT1_ENKUlRKT_RKT0_RKT1_E_clIS5_SA_SC_EEDaSP_SS_SV_:
[----:B------:R-:W-:Y:S02]  /*c190*/  MOV R2, 0xc1b0 ;  /* 0x0000c1b000027802 */ /* 0x000fe40000000f00 */
[----:B------:R-:W-:Y:S05]  /*c1a0*/  CALL.REL.NOINC `($_ZN7cutlass13device_kernelIN5flash19enable_sm80_to_sm89INS1_16FlashAttnBwdSm80INS1_25CollectiveMainloopBwdSm80ILi2ELi2EN4cute5tupleIJNS5_1CILi128EEES8_NS7_ILi64EEEEEENS_10bfloat16_tEfNS_4arch4Sm80ELb0ELb1ELb1ELb1ELb1ELb0ELb0ELb0ELi2ELi4ELi4ELi4ELb0EEENS1_24CollectiveEpilogueBwdGQAISA_fSD_Li256ELb1ELb1EEENS1_19SingleTileSchedulerILb1ELb0ELb0ELi128EEEEEEEEEvNT_6ParamsE$_ZZN4cute13to_mixed_bitsINS_5tupleIJNS_1CILi4EEENS2_ILi8EEEEEENS1_IJNS2_ILi0EEENS2_ILi64EEEEEENS1_IJiiEEEEEDaRKT_RKT0_RKT1_ENKUlRKT_RKT0_RKT1_E_clIS4_S7_iEEDaSL_SO_SR_) ;  /* 0x0000019000007944 */ /* 0x000fea0003c00000 */
[----:B------:R-:W-:Y:S02]  /*c1b0*/  MOV R2, 0xc1d0 ;  /* 0x0000c1d000027802 */ /* 0x000fe40000000f00 */
[----:B------:R-:W-:Y:S05]  /*c1c0*/  CALL.REL.NOINC `($_ZN7cutlass13device_kernelIN5flash19enable_sm80_to_sm89INS1_16FlashAttnBwdSm80INS1_25CollectiveMainloopBwdSm80ILi2ELi2EN4cute5tupleIJNS5_1CILi128EEES8_NS7_ILi64EEEEEENS_10bfloat16_tEfNS_4arch4Sm80ELb0ELb1ELb1ELb1ELb1ELb0ELb0ELb0ELi2ELi4ELi4ELi4ELb0EEENS1_24CollectiveEpilogueBwdGQAISA_fSD_Li256ELb1ELb1EEENS1_19SingleTileSchedulerILb1ELb0ELb0ELi128EEEEEEEEEvNT_6ParamsE$_ZZN4cute13to_mixed_bitsINS_5tupleIJNS_1CILi4EEENS2_ILi8EEEEEENS1_IJNS2_ILi0EEENS2_ILi64EEEEEENS1_IJiiEEEEEDaRKT_RKT0_RKT1_ENKUlDpRKT_E_clIJNS2_ILj0EEENS_9MixedBitsILj0ELj448EEEEEEDaSM_) ;  /* 0x0000013000007944 */ /* 0x000fea0003c00000 */
[----:B------:R-:W-:Y:S02]  /*c1d0*/  MOV R7, 0x0 ;  /* 0x0000000000077802 */ /* 0x000fe40000000f00 */
[----:B------:R-:W-:Y:S02]  /*c1e0*/  MOV R11, R3 ;  /* 0x00000003000b7202 */ /* 0x000fe40000000f00 */
[----:B------:R-:W-:Y:S05]  /*c1f0*/  RET.REL.NODEC R6 `(_ZN7cutlass13device_kernelIN5flash19enable_sm80_to_sm89INS1_16FlashAttnBwdSm80INS1_25CollectiveMainloopBwdSm80ILi2ELi2EN4cute5tupleIJNS5_1CILi128EEES8_NS7_ILi64EEEEEENS_10bfloat16_tEfNS_4arch4Sm80ELb0ELb1ELb1ELb1ELb1ELb0ELb0ELb0ELi2ELi4ELi4ELi4ELb0EEENS1_24CollectiveEpilogueBwdGQAISA_fSD_Li256ELb1ELb1EEENS1_19SingleTileSchedulerILb1ELb0ELb0ELi128EEEEEEEEEvNT_6ParamsE) ;  /* 0xffff3e0006007950 */ /* 0x000fea0003c3ffff */
        .type           $_ZN7cutlass13device_kernelIN5flash19enable_sm80_to_sm89INS1_16FlashAttnBwdSm80INS1_25CollectiveMainloopBwdSm80ILi2ELi2EN4cute5tupleIJNS5_1CILi128EEES8_NS7_ILi64EEEEEENS_10bfloat16_tEfNS_4arch4Sm80ELb0ELb1ELb1ELb1ELb1ELb0ELb0ELb0ELi2ELi4ELi4ELi4ELb0EEENS1_24CollectiveEpilogueBwdGQAISA_fSD_Li256ELb1ELb1EEENS1_19SingleTileSchedulerILb1ELb0ELb0ELi128EEEEEEEEEvNT_6ParamsE$_ZZN4cute13to_mixed_bitsINS_5tupleIJNS1_IJNS_1CILi4EEENS2_ILi8EEEEEES3_NS2_ILi1EEEEEENS1_IJNS1_IJNS2_ILi128EEENS2_ILi0EEEEEENS2_ILi16EEES9_EEENS1_IJNS1_IJiiEEEiS9_EEEEEDaRKT_RKT0_RKT1_ENKUlDpRKT_E_clIJNS_9MixedBitsILj0ELj384EEENSU_ILj0ELj48EEENS2_ILj0EEEEEEDaSR_,@function
        .size           $_ZN7cutlass13device_kernelIN5flash19enable_sm80_to_sm89INS1_16FlashAttnBwdSm80INS1_25CollectiveMainloopBwdSm80ILi2ELi2EN4cute5tupleIJNS5_1CILi128EEES8_NS7_ILi64EEEEEENS_10bfloat16_tEfNS_4arch4Sm80ELb0ELb1ELb1ELb1ELb1ELb0ELb0ELb0ELi2ELi4ELi4ELi4ELb0EEENS1_24CollectiveEpilogueBwdGQAISA_fSD_Li256ELb1ELb1EEENS1_19SingleTileSchedulerILb1ELb0ELb0ELi128EEEEEEEEEvNT_6ParamsE$_ZZN4cute13to_mixed_bitsINS_5tupleIJNS1_IJNS_1CILi4EEENS2_ILi8EEEEEES3_NS2_ILi1EEEEEENS1_IJNS1_IJNS2_ILi128EEENS2_ILi0EEEEEENS2_ILi16EEES9_EEENS1_IJNS1_IJiiEEEiS9_EEEEEDaRKT_RKT0_RKT1_ENKUlDpRKT_E_clIJNS_9MixedBitsILj0ELj384EEENSU_ILj0ELj48EEENS2_ILj0EEEEEEDaSR_,($_ZN7cutlass13device_kernelIN5flash19enable_sm80_to_sm89INS1_16FlashAttnBwdSm80INS1_25CollectiveMainloopBwdSm80ILi2ELi2EN4cute5tupleIJNS5_1CILi128EEES8_NS7_ILi64EEEEEENS_10bfloat16_tEfNS_4arch4Sm80ELb0ELb1ELb1ELb1ELb1ELb0ELb0ELb0ELi2ELi4ELi4ELi4ELb0EEENS1_24CollectiveEpilogueBwdGQAISA_fSD_Li256ELb1ELb1EEENS1_19SingleTileSchedulerILb1ELb0ELb0ELi128EEEEEEEEEvNT_6ParamsE$_ZZN4cute13to_mixed_bitsINS_5tupleIJNS1_IJNS_1CILi4EEENS2_ILi8EEEEEES3_NS2_ILi1EEEEEENS1_IJNS1_IJNS2_ILi128EEENS2_ILi0EEEEEENS2_ILi16EEES9_EEENS1_IJNS1_IJiiEEEiS9_EEEEEDaRKT_RKT0_RKT1_ENKUlRKT_RKT0_RKT1_E_clIS3_SB_iEEDaSQ_ST_SW_ - $_ZN7cutlass13device_kernelIN5flash19enable_sm80_to_sm89INS1_16FlashAttnBwdSm80INS1_25CollectiveMainloopBwdSm80ILi2ELi2EN4cute5tupleIJNS5_1CILi128EEES8_NS7_ILi64EEEEEENS_10bfloat16_tEfNS_4arch4Sm80ELb0ELb1ELb1ELb1ELb1ELb0ELb0ELb0ELi2ELi4ELi4ELi4ELb0EEENS1_24CollectiveEpilogueBwdGQAISA_fSD_Li256ELb1ELb1EEENS1_19SingleTileSchedulerILb1ELb0ELb0ELi128EEEEEEEEEvNT_6ParamsE$_ZZN4cute13to_mixed_bitsINS_5tupleIJNS1_IJNS_1CILi4EEENS2_ILi8EEEEEES3_NS2_ILi1EEEEEENS1_IJNS1_IJNS2_ILi128EEENS2_ILi0EEEEEENS2_ILi16EEES9_EEENS1_IJNS1_IJiiEEEiS9_EEEEEDaRKT_RKT0_RKT1_ENKUlDpRKT_E_clIJNS_9MixedBitsILj0ELj384EEENSU_ILj0ELj48EEENS2_ILj0EEEEEEDaSR_)
$_ZN7cutlass13device_kernelIN5flash19enable_sm80_to_sm89INS1_16FlashAttnBwdSm80INS1_25CollectiveMainloopBwdSm80ILi2ELi2EN4cute5tupleIJNS5_1CILi128EEES8_NS7_ILi64EEEEEENS_10bfloat16_tEfNS_4arch4Sm80ELb0ELb1ELb1ELb1ELb1ELb0ELb0ELb0ELi2ELi4ELi4ELi4ELb0EEENS1_24CollectiveEpilogueBwdGQAISA_fSD_Li256ELb1ELb1EEENS1_19SingleTileSchedulerILb1ELb0ELb0ELi128EEEEEEEEEvNT_6ParamsE$_ZZN4cute13to_mixed_bitsINS_5tupleIJNS1_IJNS_1CILi4EEENS2_ILi8EEEEEES3_NS2_ILi1EEEEEENS1_IJNS1_IJNS2_ILi128EEENS2_ILi0EEEEEENS2_ILi16EEES9_EEENS1_IJNS1_IJiiEEEiS9_EEEEEDaRKT_RKT0_RKT1_ENKUlDpRKT_E_clIJNS_9MixedBitsILj0ELj384EEENSU_ILj0ELj48EEENS2_ILj0EEEEEEDaSR_:
[----:B------:R-:W-:Y:S01]  /*c200*/  LOP3.LUT R6, R5, 0x30, RZ, 0xc0, !PT ;  /* 0x0000003005067812 */ /* 0x000fe200078ec0ff */
[----:B------:R-:W-:-:S03]  /*c210*/  IMAD.MOV.U32 R7, RZ, RZ, 0x0 ;  /* 0x00000000ff077424 */ /* 0x000fc600078e00ff */
[----:B------:R-:W-:Y:S01]  /*c220*/  LOP3.LUT R3, R6, 0x1b0, R3, 0x78, !PT ;  /* 0x000001b006037812 */ /* 0x000fe200078e7803 */
[----:B------:R-:W-:-:S04]  /*c230*/  IMAD.MOV.U32 R6, RZ, RZ, R2 ;  /* 0x000000ffff067224 */ /* 0x000fc800078e0002 */
[----:B------:R-:W-:Y:S05]  /*c240*/  RET.REL.NODEC R6 `(_ZN7cutlass13device_kernelIN5flash19enable_sm80_to_sm89INS1_16FlashAttnBwdSm80INS1_25CollectiveMainloopBwdSm80ILi2ELi2EN4cute5tupleIJNS5_1CILi128EEES8_NS7_ILi64EEEEEENS_10bfloat16_tEfNS_4arch4Sm80ELb0ELb1ELb1ELb1ELb1ELb0ELb0ELb0ELi2ELi4ELi4ELi4ELb0EEENS1_24CollectiveEpilogueBwdGQAISA_fSD_Li256ELb1ELb1EEENS1_19SingleTileSchedulerILb1ELb0ELb0ELi128EEEEEEEEEvNT_6ParamsE) ;  /* 0xffff3db006007950 */ /* 0x000fea0003c3ffff */
        .type           $_ZN7cutlass13device_kernelIN5flash19enable_sm80_to_sm89INS1_16FlashAttnBwdSm80INS1_25CollectiveMainloopBwdSm80ILi2ELi2EN4cute5tupleIJNS5_1CILi128EEES8_NS7_ILi64EEEEEENS_10bfloat16_tEfNS_4arch4Sm80ELb0ELb1ELb1ELb1ELb1ELb0ELb0ELb0ELi2ELi4ELi4ELi4ELb0EEENS1_24CollectiveEpilogueBwdGQAISA_fSD_Li256ELb1ELb1EEENS1_19SingleTileSchedulerILb1ELb0ELb0ELi128EEEEEEEEEvNT_6ParamsE$_ZZN4cute13to_mixed_bitsINS_5tupleIJNS1_IJNS_1CILi4EEENS2_ILi8EEEEEES3_NS2_ILi1EEEEEENS1_IJNS1_IJNS2_ILi128EEENS2_ILi0EEEEEENS2_ILi16EEES9_EEENS1_IJNS1_IJiiEEEiS9_EEEEEDaRKT_RKT0_RKT1_ENKUlRKT_RKT0_RKT1_E_clIS3_SB_iEEDaSQ_ST_SW_,@function
        .size           $_ZN7cutlass13device_kernelIN5flash19enable_sm80_to_sm89INS1_16FlashAttnBwdSm80INS1_25CollectiveMainloopBwdSm80ILi2ELi2EN4cute5tupleIJNS5_1CILi128EEES8_NS7_ILi64EEEEEENS_10bfloat16_tEfNS_4arch4Sm80ELb0ELb1ELb1ELb1ELb1ELb0ELb0ELb0ELi2ELi4ELi4ELi4ELb0EEENS1_24CollectiveEpilogueBwdGQAISA_fSD_Li256ELb1ELb1EEENS1_19SingleTileSchedulerILb1ELb0ELb0ELi128EEEEEEEEEvNT_6ParamsE$_ZZN4cute13to_mixed_bitsINS_5tupleIJNS1_IJNS_1CILi4EEENS2_ILi8EEEEEES3_NS2_ILi1EEEEEENS1_IJNS1_IJNS2_ILi128EEENS2_ILi0EEEEEENS2_ILi16EEES9_EEENS1_IJNS1_IJiiEEEiS9_EEEEEDaRKT_RKT0_RKT1_ENKUlRKT_RKT0_RKT1_E_clIS3_SB_iEEDaSQ_ST_SW_,($_ZN7cutlass13device_kernelIN5flash19enable_sm80_to_sm89INS1_16FlashAttnBwdSm80INS1_25CollectiveMainloopBwdSm80ILi2ELi2EN4cute5tupleIJNS5_1CILi128EEES8_NS7_ILi64EEEEEENS_10bfloat16_tEfNS_4arch4Sm80ELb0ELb1ELb1ELb1ELb1ELb0ELb0ELb0ELi2ELi4ELi4ELi4ELb0EEENS1_24CollectiveEpilogueBwdGQAISA_fSD_Li256ELb1ELb1EEENS1_19SingleTileSchedulerILb1ELb0ELb0ELi128EEEEEEEEEvNT_6ParamsE$_ZZN4cute13to_mixed_bitsINS_5tupleIJNS1_IJNS_1CILi4EEENS2_ILi8EEEEEES3_NS2_ILi1EEEEEENS1_IJNS1_IJNS2_ILi128EEENS2_ILi0EEEEEENS2_ILi16EEES9_EEENS1_IJNS1_IJiiEEEiS9_EEEEEDaRKT_RKT0_RKT1_ENKUlRKT_RKT0_RKT1_E_clIS5_SA_SD_EEDaSQ_ST_SW_ - $_ZN7cutlass13device_kernelIN5flash19enable_sm80_to_sm89INS1_16FlashAttnBwdSm80INS1_25CollectiveMainloopBwdSm80ILi2ELi2EN4cute5tupleIJNS5_1CILi128EEES8_NS7_ILi64EEEEEENS_10bfloat16_tEfNS_4arch4Sm80ELb0ELb1ELb1ELb1ELb1ELb0ELb0ELb0ELi2ELi4ELi4ELi4ELb0EEENS1_24CollectiveEpilogueBwdGQAISA_fSD_Li256ELb1ELb1EEENS1_19SingleTileSchedulerILb1ELb0ELb0ELi128EEEEEEEEEvNT_6ParamsE$_ZZN4cute13to_mixed_bitsINS_5tupleIJNS1_IJNS_1CILi4EEENS2_ILi8EEEEEES3_NS2_ILi1EEEEEENS1_IJNS1_IJNS2_ILi128EEENS2_ILi0EEEEEENS2_ILi16EEES9_EEENS1_IJNS1_IJiiEEEiS9_EEEEEDaRKT_RKT0_RKT1_ENKUlRKT_RKT0_RKT1_E_clIS3_SB_iEEDaSQ_ST_SW_)
$_ZN7cutlass13device_kernelIN5flash19enable_sm80_to_sm89INS1_16FlashAttnBwdSm80INS1_25CollectiveMainloopBwdSm80ILi2ELi2EN4cute5tupleIJNS5_1CILi128EEES8_NS7_ILi64EEEEEENS_10bfloat16_tEfNS_4arch4Sm80ELb0ELb1ELb1ELb1ELb1ELb0ELb0ELb0ELi2ELi4ELi4ELi4ELb0EEENS1_24CollectiveEpilogueBwdGQAISA_fSD_Li256ELb1ELb1EEENS1_19SingleTileSchedulerILb1ELb0ELb0ELi128EEEEEEEEEvNT_6ParamsE$_ZZN4cute13to_mixed_bitsINS_5tupleIJNS1_IJNS_1CILi4EEENS2_ILi8EEEEEES3_NS2_ILi1EEEEEENS1_IJNS1_IJNS2_ILi128EEENS2_ILi0EEEEEENS2_ILi16EEES9_EEENS1_IJNS1_IJiiEEEiS9_EEEEEDaRKT_RKT0_RKT1_ENKUlRKT_RKT0_RKT1_E_clIS3_SB_iEEDaSQ_ST_SW_:
[----:B------:R-:W-:Y:S01]  /*c250*/  MOV R7, 0x0 ;  /* 0x0000000000077802 */ /* 0x000fe20000000f00 */
[----:B------:R-:W-:-:S05]  /*c260*/  IMAD.SHL.U32 R2, R33, 0x10, RZ ;  /* 0x0000001021027824 */ /* 0x000fca00078e00ff */
[----:B------:R-:W-:Y:S01]  /*c270*/  LOP3.LUT R2, R2, 0x30, RZ, 0xc0, !PT ;  /* 0x0000003002027812 */ /* 0x000fe200078ec0ff */
[----:B------:R-:W-:Y:S06]  /*c280*/  RET.REL.NODEC R6 `(_ZN7cutlass13device_kernelIN5flash19enable_sm80_to_sm89INS1_16FlashAttnBwdSm80INS1_25CollectiveMainloopBwdSm80ILi2ELi2EN4cute5tupleIJNS5_1CILi128EEES8_NS7_ILi64EEEEEENS_10bfloat16_tEfNS_4arch4Sm80ELb0ELb1ELb1ELb1ELb1ELb0ELb0ELb0ELi2ELi4ELi4ELi4ELb0EEENS1_24CollectiveEpilogueBwdGQAISA_fSD_Li256ELb1ELb1EEENS1_19SingleTileSchedulerILb1ELb0ELb0ELi128EEEEEEEEEvNT_6ParamsE) ;  /* 0xffff3d7006007950 */ /* 0x000fec0003c3ffff */
        .type           $_ZN7cutlass13device_kernelIN5flash19enable_sm80_to_sm89INS1_16FlashAttnBwdSm80INS1_25CollectiveMainloopBwdSm80ILi2ELi2EN4cute5tupleIJNS5_1CILi128EEES8_NS7_ILi64EEEEEENS_10bfloat16_tEfNS_4arch4Sm80ELb0ELb1ELb1ELb1ELb1ELb0ELb0ELb0ELi2ELi4ELi4ELi4ELb0EEENS1_24CollectiveEpilogueBwdGQAISA_fSD_Li256ELb1ELb1EEENS1_19SingleTileSchedulerILb1ELb0ELb0ELi128EEEEEEEEEvNT_6ParamsE$_ZZN4cute13to_mixed_bitsINS_5tupleIJNS1_IJNS_1CILi4EEENS2_ILi8EEEEEES3_NS2_ILi1EEEEEENS1_IJNS1_IJNS2_ILi128EEENS2_ILi0EEEEEENS2_ILi16EEES9_EEENS1_IJNS1_IJiiEEEiS9_EEEEEDaRKT_RKT0_RKT1_ENKUlRKT_RKT0_RKT1_E_clIS5_SA_SD_EEDaSQ_ST_SW_,@function
        .size           $_ZN7cutlass13device_kernelIN5flash19enable_sm80_to_sm89INS1_16FlashAttnBwdSm80INS1_25CollectiveMainloopBwdSm80ILi2ELi2EN4cute5tupleIJNS5_1CILi128EEES8_NS7_ILi64EEEEEENS_10bfloat16_tEfNS_4arch4Sm80ELb0ELb1ELb1ELb1ELb1ELb0ELb0ELb0ELi2ELi4ELi4ELi4ELb0EEENS1_24CollectiveEpilogueBwdGQAISA_fSD_Li256ELb1ELb1EEENS1_19SingleTileSchedulerILb1ELb0ELb0ELi128EEEEEEEEEvNT_6ParamsE$_ZZN4cute13to_mixed_bitsINS_5tupleIJNS1_IJNS_1CILi4EEENS2_ILi8EEEEEES3_NS2_ILi1EEEEEENS1_IJNS1_IJNS2_ILi128EEENS2_ILi0EEEEEENS2_ILi16EEES9_EEENS1_IJNS1_IJiiEEEiS9_EEEEEDaRKT_RKT0_RKT1_ENKUlRKT_RKT0_RKT1_E_clIS5_SA_SD_EEDaSQ_ST_SW_,($_ZN7cutlass13device_kernelIN5flash19enable_sm80_to_sm89INS1_16FlashAttnBwdSm80INS1_25CollectiveMainloopBwdSm80ILi2ELi2EN4cute5tupleIJNS5_1CILi128EEES8_NS7_ILi64EEEEEENS_10bfloat16_tEfNS_4arch4Sm80ELb0ELb1ELb1ELb1ELb1ELb0ELb0ELb0ELi2ELi4ELi4ELi4ELb0EEENS1_24CollectiveEpilogueBwdGQAISA_fSD_Li256ELb1ELb1EEENS1_19SingleTileSchedulerILb1ELb0ELb0ELi128EEEEEEEEEvNT_6ParamsE$_ZZN4cute13to_mixed_bitsINS_5tupleIJNS_1CILi4EEENS2_ILi8EEEEEENS1_IJNS2_ILi0EEENS2_ILi64EEEEEENS1_IJiiEEEEEDaRKT_RKT0_RKT1_ENKUlDpRKT_E_clIJNS2_ILj0EEENS_9MixedBitsILj0ELj448EEEEEEDaSM_ - $_ZN7cutlass13device_kernelIN5flash19enable_sm80_to_sm89INS1_16FlashAttnBwdSm80INS1_25CollectiveMainloopBwdSm80ILi2ELi2EN4cute5tupleIJNS5_1CILi128EEES8_NS7_ILi64EEEEEENS_10bfloat16_tEfNS_4arch4Sm80ELb0ELb1ELb1ELb1ELb1ELb0ELb0ELb0ELi2ELi4ELi4ELi4ELb0EEENS1_24CollectiveEpilogueBwdGQAISA_fSD_Li256ELb1ELb1EEENS1_19SingleTileSchedulerILb1ELb0ELb0ELi128EEEEEEEEEvNT_6ParamsE$_ZZN4cute13to_mixed_bitsINS_5tupleIJNS1_IJNS_1CILi4EEENS2_ILi8EEEEEES3_NS2_ILi1EEEEEENS1_IJNS1_IJNS2_ILi128EEENS2_ILi0EEEEEENS2_ILi16EEES9_EEENS1_IJNS1_IJiiEEEiS9_EEEEEDaRKT_RKT0_RKT1_ENKUlRKT_RKT0_RKT1_E_clIS5_SA_SD_EEDaSQ_ST_SW_)
$_ZN7cutlass13device_kernelIN5flash19enable_sm80_to_sm89INS1_16FlashAttnBwdSm80INS1_25CollectiveMainloopBwdSm80ILi2ELi2EN4cute5tupleIJNS5_1CILi128EEES8_NS7_ILi64EEEEEENS_10bfloat16_tEfNS_4arch4Sm80ELb0ELb1ELb1ELb1ELb1ELb0ELb0ELb0ELi2ELi4ELi4ELi4ELb0EEENS1_24CollectiveEpilogueBwdGQAISA_fSD_Li256ELb1ELb1EEENS1_19SingleTileSchedulerILb1ELb0ELb0ELi128EEEEEEEEEvNT_6ParamsE$_ZZN4cute13to_mixed_bitsINS_5tupleIJNS1_IJNS_1CILi4EEENS2_ILi8EEEEEES3_NS2_ILi1EEEEEENS1_IJNS1_IJNS2_ILi128EEENS2_ILi0EEEEEENS2_ILi16EEES9_EEENS1_IJNS1_IJiiEEEiS9_EEEEEDaRKT_RKT0_RKT1_ENKUlRKT_RKT0_RKT1_E_clIS5_SA_SD_EEDaSQ_ST_SW_:
[----:B------:R-:W-:Y:S02]  /*c290*/  MOV R3, R2 ;  /* 0x0000000200037202 */ /* 0x000fe40000000f00 */
[----:B------:R-:W-:Y:S02]  /*c2a0*/  MOV R2, 0xc2c0 ;  /* 0x0000c2c000027802 */ /* 0x000fe40000000f00 */
[----:B------:R-:W-:Y:S05]  /*c2b0*/  CALL.REL.NOINC `($_ZN7cutlass13device_kernelIN5flash19enable_sm80_to_sm89INS1_16FlashAttnBwdSm80INS1_25CollectiveMainloopBwdSm80ILi2ELi2EN4cute5tupleIJNS5_1CILi128EEES8_NS7_ILi64EEEEEENS_10bfloat16_tEfNS_4arch4Sm80ELb0ELb1ELb1ELb1ELb1ELb0ELb0ELb0ELi2ELi4ELi4ELi4ELb0EEENS1_24CollectiveEpilogueBwdGQAISA_fSD_Li256ELb1ELb1EEENS1_19SingleTileSchedulerILb1ELb0ELb0ELi128EEEEEEEEEvNT_6ParamsE$_ZZN4cute13to_mixed_bitsINS_5tupleIJNS_1CILi4EEENS2_ILi8EEEEEENS1_IJNS2_ILi128EEENS2_ILi0EEEEEENS1_IJiiEEEEEDaRKT_RKT0_RKT1_ENKUlRKT_RKT0_RKT1_E_clIS3_S6_iEEDaSL_SO_SR_) ;  /* 0x0000011000007944 */ /* 0x000fea0003c00000 */
[----:B------:R-:W-:Y:S02]  /*c2c0*/  MOV R2, 0xc2e0 ;  /* 0x0000c2e000027802 */ /* 0x000fe40000000f00 */
[----:B------:R-:W-:Y:S05]  /*c2d0*/  CALL.REL.NOINC `($_ZN7cutlass13device_kernelIN5flash19enable_sm80_to_sm89INS1_16FlashAttnBwdSm80INS1_25CollectiveMainloopBwdSm80ILi2ELi2EN4cute5tupleIJNS5_1CILi128EEES8_NS7_ILi64EEEEEENS_10bfloat16_tEfNS_4arch4Sm80ELb0ELb1ELb1ELb1ELb1ELb0ELb0ELb0ELi2ELi4ELi4ELi4ELb0EEENS1_24CollectiveEpilogueBwdGQAISA_fSD_Li256ELb1ELb1EEENS1_19SingleTileSchedulerILb1ELb0ELb0ELi128EEEEEEEEEvNT_6ParamsE$_ZZN4cute13to_mixed_bitsINS_5tupleIJNS_1CILi4EEENS2_ILi8EEEEEENS1_IJNS2_ILi128EEENS2_ILi0EEEEEENS1_IJiiEEEEEDaRKT_RKT0_RKT1_ENKUlDpRKT_E_clIJNS_9MixedBitsILj0ELj384EEENS2_ILj0EEEEEEDaSM_) ;  /* 0x000000b000007944 */ /* 0x000fea0003c00000 */
[----:B------:R-:W-:-:S04]  /*c2e0*/  MOV R7, 0x0 ;  /* 0x0000000000077802 */ /* 0x000fc80000000f00 */
[----:B------:R-:W-:Y:S05]  /*c2f0*/  RET.REL.NODEC R6 `(_ZN7cutlass13device_kernelIN5flash19enable_sm80_to_sm89INS1_16FlashAttnBwdSm80INS1_25CollectiveMainloopBwdSm80ILi2ELi2EN4cute5tupleIJNS5_1CILi128EEES8_NS7_ILi64EEEEEENS_10bfloat16_tEfNS_4arch4Sm80ELb0ELb1ELb1ELb1ELb1ELb0ELb0ELb0ELi2ELi4ELi4ELi4ELb0EEENS1_24CollectiveEpilogueBwdGQAISA_fSD_Li256ELb1ELb1EEENS1_19SingleTileSchedulerILb1ELb0ELb0ELi128EEEEEEEEEvNT_6ParamsE) ;  /* 0xffff3d0006007950 */ /* 0x000fea0003c3ffff */
        .type           $_ZN7cutlass13device_kernelIN5flash19enable_sm80_to_sm89INS1_16FlashAttnBwdSm80INS1_25CollectiveMainloopBwdSm80ILi2ELi2EN4cute5tupleIJNS5_1CILi128EEES8_NS7_ILi64EEEEEENS_10bfloat16_tEfNS_4arch4Sm80ELb0ELb1ELb1ELb1ELb1ELb0ELb0ELb0ELi2ELi4ELi4ELi4ELb0EEENS1_24CollectiveEpilogueBwdGQAISA_fSD_Li256ELb1ELb1EEENS1_19SingleTileSchedulerILb1ELb0ELb0ELi128EEEEEEEEEvNT_6ParamsE$_ZZN4cute13to_mixed_bitsINS_5tupleIJNS_1CILi4EEENS2_ILi8EEEEEENS1_IJNS2_ILi0EEENS2_ILi64EEEEEENS1_IJiiEEEEEDaRKT_RKT0_RKT1_ENKUlDpRKT_E_clIJNS2_ILj0EEENS_9MixedBitsILj0ELj448EEEEEEDaSM_,@function
        .size           $_ZN7cutlass13device_kernelIN5flash19enable_sm80_to_sm89INS1_16FlashAttnBwdSm80INS1_25CollectiveMainloopBwdSm80ILi2ELi2EN4cute5tupleIJNS5_1CILi128EEES8_NS7_ILi64EEEEEENS_10bfloat16_tEfNS_4arch4Sm80ELb0ELb1ELb1ELb1ELb1ELb0ELb0ELb0ELi2ELi4ELi4ELi4ELb0EEENS1_24CollectiveEpilogueBwdGQAISA_fSD_Li256ELb1ELb1EEENS1_19SingleTileSchedulerILb1ELb0ELb0ELi128EEEEEEEEEvNT_6ParamsE$_ZZN4cute13to_mixed_bitsINS_5tupleIJNS_1CILi4EEENS2_ILi8EEEEEENS1_IJNS2_ILi0EEENS2_ILi64EEEEEENS1_IJiiEEEEEDaRKT_RKT0_RKT1_ENKUlDpRKT_E_clIJNS2_ILj0EEENS_9MixedBitsILj0ELj448EEEEEEDaSM_,($_ZN7cutlass13device_kernelIN5flash19enable_sm80_to_sm89INS1_16FlashAttnBwdSm80INS1_25CollectiveMainloopBwdSm80ILi2ELi2EN4cute5tupleIJNS5_1CILi128EEES8_NS7_ILi64EEEEEENS_10bfloat16_tEfNS_4arch4Sm80ELb0ELb1ELb1ELb1ELb1ELb0ELb0ELb0ELi2ELi4ELi4ELi4ELb0EEENS1_24CollectiveEpilogueBwdGQAISA_fSD_Li256ELb1ELb1EEENS1_19SingleTileSchedulerILb1ELb0ELb0ELi128EEEEEEEEEvNT_6ParamsE$_ZZN4cute13to_mixed_bitsINS_5tupleIJNS_1CILi4EEENS2_ILi8EEEEEENS1_IJNS2_ILi0EEENS2_ILi64EEEEEENS1_IJiiEEEEEDaRKT_RKT0_RKT1_ENKUlRKT_RKT0_RKT1_E_clIS4_S7_iEEDaSL_SO_SR_ - $_ZN7cutlass13device_kernelIN5flash19enable_sm80_to_sm89INS1_16FlashAttnBwdSm80INS1_25CollectiveMainloopBwdSm80ILi2ELi2EN4cute5tupleIJNS5_1CILi128EEES8_NS7_ILi64EEEEEENS_10bfloat16_tEfNS_4arch4Sm80ELb0ELb1ELb1ELb1ELb1ELb0ELb0ELb0ELi2ELi4ELi4ELi4ELb0EEENS1_24CollectiveEpilogueBwdGQAISA_fSD_Li256ELb1ELb1EEENS1_19SingleTileSchedulerILb1ELb0ELb0ELi128EEEEEEEEEvNT_6ParamsE$_ZZN4cute13to_mixed_bitsINS_5tupleIJNS_1CILi4EEENS2_ILi8EEEEEENS1_IJNS2_ILi0EEENS2_ILi64EEEEEENS1_IJiiEEEEEDaRKT_RKT0_RKT1_ENKUlDpRKT_E_clIJNS2_ILj0EEENS_9MixedBitsILj0ELj448EEEEEEDaSM_)
$_ZN7cutlass13device_kernelIN5flash19enable_sm80_to_sm89INS1_16FlashAttnBwdSm80INS1_25CollectiveMainloopBwdSm80ILi2ELi2EN4cute5tupleIJNS5_1CILi128EEES8_NS7_ILi64EEEEEENS_10bfloat16_tEfNS_4arch4Sm80ELb0ELb1ELb1ELb1ELb1ELb0ELb0ELb0ELi2ELi4ELi4ELi4ELb0EEENS1_24CollectiveEpilogueBwdGQAISA_fSD_Li256ELb1ELb1EEENS1_19SingleTileSchedulerILb1ELb0ELb0ELi128EEEEEEEEEvNT_6ParamsE$_ZZN4cute13to_mixed_bitsINS_5tupleIJNS_1CILi4EEENS2_ILi8EEEEEENS1_IJNS2_ILi0EEENS2_ILi64EEEEEENS1_IJiiEEEEEDaRKT_RKT0_RKT1_ENKUlDpRKT_E_clIJNS2_ILj0EEENS_9MixedBitsILj0ELj448EEEEEEDaSM_:
[----:B------:R-:W-:Y:S01]  /*c300*/  IMAD.MOV.U32 R8, RZ, RZ, R2 ;  /* 0x000000ffff087224 */ /* 0x000fe200078e0002 */
[----:B------:R-:W-:Y:S02]  /*c310*/  MOV R9, 0x0 ;  /* 0x0000000000097802 */ /* 0x000fe40000000f00 */
[----:B------:R-:W-:Y:S02]  /*c320*/  LOP3.LUT R3, R3, 0x1c0, RZ, 0xc0, !PT ;  /* 0x000001c003037812 */ /* 0x000fe400078ec0ff */
[----:B------:R-:W-:Y:S05]  /*c330*/  RET.REL.NODEC R8 `(_ZN7cutlass13device_kernelIN5flash19enable_sm80_to_sm89INS1_16FlashAttnBwdSm80INS1_25CollectiveMainloopBwdSm80ILi2ELi2EN4cute5tupleIJNS5_1CILi128EEES8_NS7_ILi64EEEEEENS_10bfloat16_tEfNS_4arch4Sm80ELb0ELb1ELb1ELb1ELb1ELb0ELb0ELb0ELi2ELi4ELi4ELi4ELb0EEENS1_24CollectiveEpilogueBwdGQAISA_fSD_Li256ELb1ELb1EEENS1_19SingleTileSchedulerILb1ELb0ELb0ELi128EEEEEEEEEvNT_6ParamsE) ;  /* 0xffff3cc008007950 */ /* 0x000fea0003c3ffff */
        .type           $_ZN7cutlass13device_kernelIN5flash19enable_sm80_to_sm89INS1_16FlashAttnBwdSm80INS1_25CollectiveMainloopBwdSm80ILi2ELi2EN4cute5tupleIJNS5_1CILi128EEES8_NS7_ILi64EEEEEENS_10bfloat16_tEfNS_4arch4Sm80ELb0ELb1ELb1ELb1ELb1ELb0ELb0ELb0ELi2ELi4ELi4ELi4ELb0EEENS1_24CollectiveEpilogueBwdGQAISA_fSD_Li256ELb1ELb1EEENS1_19SingleTileSchedulerILb1ELb0ELb0ELi128EEEEEEEEEvNT_6ParamsE$_ZZN4cute13to_mixed_bitsINS_5tupleIJNS_1CILi4EEENS2_ILi8EEEEEENS1_IJNS2_ILi0EEENS2_ILi64EEEEEENS1_IJiiEEEEEDaRKT_RKT0_RKT1_ENKUlRKT_RKT0_RKT1_E_clIS4_S7_iEEDaSL_SO_SR_,@function
        .size           $_ZN7cutlass13device_kernelIN5flash19enable_sm80_to_sm89INS1_16FlashAttnBwdSm80INS1_25CollectiveMainloopBwdSm80ILi2ELi2EN4cute5tupleIJNS5_1CILi128EEES8_NS7_ILi64EEEEEENS_10bfloat16_tEfNS_4arch4Sm80ELb0ELb1ELb1ELb1ELb1ELb0ELb0ELb0ELi2ELi4ELi4ELi4ELb0EEENS1_24CollectiveEpilogueBwdGQAISA_fSD_Li256ELb1ELb1EEENS1_19SingleTileSchedulerILb1ELb0ELb0ELi128EEEEEEEEEvNT_6ParamsE$_ZZN4cute13to_mixed_bitsINS_5tupleIJNS_1CILi4EEENS2_ILi8EEEEEENS1_IJNS2_ILi0EEENS2_ILi64EEEEEENS1_IJiiEEEEEDaRKT_RKT0_RKT1_ENKUlRKT_RKT0_RKT1_E_clIS4_S7_iEEDaSL_SO_SR_,($_ZN7cutlass13device_kernelIN5flash19enable_sm80_to_sm89INS1_16FlashAttnBwdSm80INS1_25CollectiveMainloopBwdSm80ILi2ELi2EN4cute5tupleIJNS5_1CILi128EEES8_NS7_ILi64EEEEEENS_10bfloat16_tEfNS_4arch4Sm80ELb0ELb1ELb1ELb1ELb1ELb0ELb0ELb0ELi2ELi4ELi4ELi4ELb0EEENS1_24CollectiveEpilogueBwdGQAISA_fSD_Li256ELb1ELb1EEENS1_19SingleTileSchedulerILb1ELb0ELb0ELi128EEEEEEEEEvNT_6ParamsE$_ZZN4cute13to_mixed_bitsINS_5tupleIJNS_1CILi4EEENS2_ILi8EEEEEENS1_IJNS2_ILi128EEENS2_ILi0EEEEEENS1_IJiiEEEEEDaRKT_RKT0_RKT1_ENKUlDpRKT_E_clIJNS_9MixedBitsILj0ELj384EEENS2_ILj0EEEEEEDaSM_ - $_ZN7cutlass13device_kernelIN5flash19enable_sm80_to_sm89INS1_16FlashAttnBwdSm80INS1_25CollectiveMainloopBwdSm80ILi2ELi2EN4cute5tupleIJNS5_1CILi128EEES8_NS7_ILi64EEEEEENS_10bfloat16_tEfNS_4arch4Sm80ELb0ELb1ELb1ELb1ELb1ELb0ELb0ELb0ELi2ELi4ELi4ELi4ELb0EEENS1_24CollectiveEpilogueBwdGQAISA_fSD_Li256ELb1ELb1EEENS1_19SingleTileSchedulerILb1ELb0ELb0ELi128EEEEEEEEEvNT_6ParamsE$_ZZN4cute13to_mixed_bitsINS_5tupleIJNS_1CILi4EEENS2_ILi8EEEEEENS1_IJNS2_ILi0EEENS2_ILi64EEEEEENS1_IJiiEEEEEDaRKT_RKT0_RKT1_ENKUlRKT_RKT0_RKT1_E_clIS4_S7_iEEDaSL_SO_SR_)
$_ZN7cutlass13device_kernelIN5flash19enable_sm80_to_sm89INS1_16FlashAttnBwdSm80INS1_25CollectiveMainloopBwdSm80ILi2ELi2EN4cute5tupleIJNS5_1CILi128EEES8_NS7_ILi64EEEEEENS_10bfloat16_tEfNS_4arch4Sm80ELb0ELb1ELb1ELb1ELb1ELb0ELb0ELb0ELi2ELi4ELi4ELi4ELb0EEENS1_24CollectiveEpilogueBwdGQAISA_fSD_Li256ELb1ELb1EEENS1_19SingleTileSchedulerILb1ELb0ELb0ELi128EEEEEEEEEvNT_6ParamsE$_ZZN4cute13to_mixed_bitsINS_5tupleIJNS_1CILi4EEENS2_ILi8EEEEEENS1_IJNS2_ILi0EEENS2_ILi64EEEEEENS1_IJiiEEEEEDaRKT_RKT0_RKT1_ENKUlRKT_RKT0_RKT1_E_clIS4_S7_iEEDaSL_SO_SR_:
[----:B------:R-:W-:Y:S01]  /*c340*/  MOV R8, R2 ;  /* 0x0000000200087202 */ /* 0x000fe20000000f00 */
[----:B------:R-:W-:Y:S02]  /*c350*/  IMAD.MOV.U32 R9, RZ, RZ, 0x0 ;  /* 0x00000000ff097424 */ /* 0x000fe400078e00ff */
[----:B------:R-:W-:-:S05]  /*c360*/  IMAD.SHL.U32 R3, R3, 0x40, RZ ;  /* 0x0000004003037824 */ /* 0x000fca00078e00ff */
[----:B------:R-:W-:Y:S01]  /*c370*/  LOP3.LUT R3, R3, 0x1c0, RZ, 0xc0, !PT ;  /* 0x000001c003037812 */ /* 0x000fe200078ec0ff */
[----:B------:R-:W-:Y:S06]  /*c380*/  RET.REL.NODEC R8 `(_ZN7cutlass13device_kernelIN5flash19enable_sm80_to_sm89INS1_16FlashAttnBwdSm80INS1_25CollectiveMainloopBwdSm80ILi2ELi2EN4cute5tupleIJNS5_1CILi128EEES8_NS7_ILi64EEEEEENS_10bfloat16_tEfNS_4arch4Sm80ELb0ELb1ELb1ELb1ELb1ELb0ELb0ELb0ELi2ELi4ELi4ELi4ELb0EEENS1_24CollectiveEpilogueBwdGQAISA_fSD_Li256ELb1ELb1EEENS1_19SingleTileSchedulerILb1ELb0ELb0ELi128EEEEEEEEEvNT_6ParamsE) ;  /* 0xffff3c7008007950 */ /* 0x000fec0003c3ffff */
        .type           $_ZN7cutlass13device_kernelIN5flash19enable_sm80_to_sm89INS1_16FlashAttnBwdSm80INS1_25CollectiveMainloopBwdSm80ILi2ELi2EN4cute5tupleIJNS5_1CILi128EEES8_NS7_ILi64EEEEEENS_10bfloat16_tEfNS_4arch4Sm80ELb0ELb1ELb1ELb1ELb1ELb0ELb0ELb0ELi2ELi4ELi4ELi4ELb0EEENS1_24CollectiveEpilogueBwdGQAISA_fSD_Li256ELb1ELb1EEENS1_19SingleTileSchedulerILb1ELb0ELb0ELi128EEEEEEEEEvNT_6ParamsE$_ZZN4cute13to_mixed_bitsINS_5tupleIJNS_1CILi4EEENS2_ILi8EEEEEENS1_IJNS2_ILi128EEENS2_ILi0EEEEEENS1_IJiiEEEEEDaRKT_RKT0_RKT1_ENKUlDpRKT_E_clIJNS_9MixedBitsILj0ELj384EEENS2_ILj0EEEEEEDaSM_,@function
        .size           $_ZN7cutlass13device_kernelIN5flash19enable_sm80_to_sm89INS1_16FlashAttnBwdSm80INS1_25CollectiveMainloopBwdSm80ILi2ELi2EN4cute5tupleIJNS5_1CILi128EEES8_NS7_ILi64EEEEEENS_10bfloat16_tEfNS_4arch4Sm80ELb0ELb1ELb1ELb1ELb1ELb0ELb0ELb0ELi2ELi4ELi4ELi4ELb0EEENS1_24CollectiveEpilogueBwdGQAISA_fSD_Li256ELb1ELb1EEENS1_19SingleTileSchedulerILb1ELb0ELb0ELi128EEEEEEEEEvNT_6ParamsE$_ZZN4cute13to_mixed_bitsINS_5tupleIJNS_1CILi4EEENS2_ILi8EEEEEENS1_IJNS2_ILi128EEENS2_ILi0EEEEEENS1_IJiiEEEEEDaRKT_RKT0_RKT1_ENKUlDpRKT_E_clIJNS_9MixedBitsILj0ELj384EEENS2_ILj0EEEEEEDaSM_,($_ZN7cutlass13device_kernelIN5flash19enable_sm80_to_sm89INS1_16FlashAttnBwdSm80INS1_25CollectiveMainloopBwdSm80ILi2ELi2EN4cute5tupleIJNS5_1CILi128EEES8_NS7_ILi64EEEEEENS_10bfloat16_tEfNS_4arch4Sm80ELb0ELb1ELb1ELb1ELb1ELb0ELb0ELb0ELi2ELi4ELi4ELi4ELb0EEENS1_24CollectiveEpilogueBwdGQAISA_fSD_Li256ELb1ELb1EEENS1_19SingleTileSchedulerILb1ELb0ELb0ELi128EEEEEEEEEvNT_6ParamsE$_ZZN4cute13to_mixed_bitsINS_5tupleIJNS_1CILi4EEENS2_ILi8EEEEEENS1_IJNS2_ILi128EEENS2_ILi0EEEEEENS1_IJiiEEEEEDaRKT_RKT0_RKT1_ENKUlRKT_RKT0_RKT1_E_clIS3_S6_iEEDaSL_SO_SR_ - $_ZN7cutlass13device_kernelIN5flash19enable_sm80_to_sm89INS1_16FlashAttnBwdSm80INS1_25CollectiveMainloopBwdSm80ILi2ELi2EN4cute5tupleIJNS5_1CILi128EEES8_NS7_ILi64EEEEEENS_10bfloat16_tEfNS_4arch4Sm80ELb0ELb1ELb1ELb1ELb1ELb0ELb0ELb0ELi2ELi4ELi4ELi4ELb0EEENS1_24CollectiveEpilogueBwdGQAISA_fSD_Li256ELb1ELb1EEENS1_19SingleTileSchedulerILb1ELb0ELb0ELi128EEEEEEEEEvNT_6ParamsE$_ZZN4cute13to_mixed_bitsINS_5tupleIJNS_1CILi4EEENS2_ILi8EEEEEENS1_IJNS2_ILi128EEENS2_ILi0EEEEEENS1_IJiiEEEEEDaRKT_RKT0_RKT1_ENKUlDpRKT_E_clIJNS_9MixedBitsILj0ELj384EEENS2_ILj0EEEEEEDaSM_)
$_ZN7cutlass13device_kernelIN5flash19enable_sm80_to_sm89INS1_16FlashAttnBwdSm80INS1_25CollectiveMainloopBwdSm80ILi2ELi2EN4cute5tupleIJNS5_1CILi128EEES8_NS7_ILi64EEEEEENS_10bfloat16_tEfNS_4arch4Sm80ELb0ELb1ELb1ELb1ELb1ELb0ELb0ELb0ELi2ELi4ELi4ELi4ELb0EEENS1_24CollectiveEpilogueBwdGQAISA_fSD_Li256ELb1ELb1EEENS1_19SingleTileSchedulerILb1ELb0ELb0ELi128EEEEEEEEEvNT_6ParamsE$_ZZN4cute13to_mixed_bitsINS_5tupleIJNS_1CILi4EEENS2_ILi8EEEEEENS1_IJNS2_ILi128EEENS2_ILi0EEEEEENS1_IJiiEEEEEDaRKT_RKT0_RKT1_ENKUlDpRKT_E_clIJNS_9MixedBitsILj0ELj384EEENS2_ILj0EEEEEEDaSM_:
[----:B------:R-:W-:Y:S01]  /*c390*/  IMAD.MOV.U32 R8, RZ, RZ, R2 ;  /* 0x000000ffff087224 */ /* 0x000fe200078e0002 */
[----:B------:R-:W-:Y:S02]  /*c3a0*/  MOV R9, 0x0 ;  /* 0x0000000000097802 */ /* 0x000fe40000000f00 */
[----:B------:R-:W-:Y:S02]  /*c3b0*/  LOP3.LUT R3, R3, 0x180, RZ, 0xc0, !PT ;  /* 0x0000018003037812 */ /* 0x000fe400078ec0ff */
[----:B------:R-:W-:Y:S05]  /*c3c0*/  RET.REL.NODEC R8 `(_ZN7cutlass13device_kernelIN5flash19enable_sm80_to_sm89INS1_16FlashAttnBwdSm80INS1_25CollectiveMainloopBwdSm80ILi2ELi2EN4cute5tupleIJNS5_1CILi128EEES8_NS7_ILi64EEEEEENS_10bfloat16_tEfNS_4arch4Sm80ELb0ELb1ELb1ELb1ELb1ELb0ELb0ELb0ELi2ELi4ELi4ELi4ELb0EEENS1_24CollectiveEpilogueBwdGQAISA_fSD_Li256ELb1ELb1EEENS1_19SingleTileSchedulerILb1ELb0ELb0ELi128EEEEEEEEEvNT_6ParamsE) ;  /* 0xffff3c3008007950 */ /* 0x000fea0003c3ffff */
        .type           $_ZN7cutlass13device_kernelIN5flash19enable_sm80_to_sm89INS1_16FlashAttnBwdSm80INS1_25CollectiveMainloopBwdSm80ILi2ELi2EN4cute5tupleIJNS5_1CILi128EEES8_NS7_ILi64EEEEEENS_10bfloat16_tEfNS_4arch4Sm80ELb0ELb1ELb1ELb1ELb1ELb0ELb0ELb0ELi2ELi4ELi4ELi4ELb0EEENS1_24CollectiveEpilogueBwdGQAISA_fSD_Li256ELb1ELb1EEENS1_19SingleTileSchedulerILb1ELb0ELb0ELi128EEEEEEEEEvNT_6ParamsE$_ZZN4cute13to_mixed_bitsINS_5tupleIJNS_1CILi4EEENS2_ILi8EEEEEENS1_IJNS2_ILi128EEENS2_ILi0EEEEEENS1_IJiiEEEEEDaRKT_RKT0_RKT1_ENKUlRKT_RKT0_RKT1_E_clIS3_S6_iEEDaSL_SO_SR_,@function
        .size           $_ZN7cutlass13device_kernelIN5flash19enable_sm80_to_sm89INS1_16FlashAttnBwdSm80INS1_25CollectiveMainloopBwdSm80ILi2ELi2EN4cute5tupleIJNS5_1CILi128EEES8_NS7_ILi64EEEEEENS_10bfloat16_tEfNS_4arch4Sm80ELb0ELb1ELb1ELb1ELb1ELb0ELb0ELb0ELi2ELi4ELi4ELi4ELb0EEENS1_24CollectiveEpilogueBwdGQAISA_fSD_Li256ELb1ELb1EEENS1_19SingleTileSchedulerILb1ELb0ELb0ELi128EEEEEEEEEvNT_6ParamsE$_ZZN4cute13to_mixed_bitsINS_5tupleIJNS_1CILi4EEENS2_ILi8EEEEEENS1_IJNS2_ILi128EEENS2_ILi0EEEEEENS1_IJiiEEEEEDaRKT_RKT0_RKT1_ENKUlRKT_RKT0_RKT1_E_clIS3_S6_iEEDaSL_SO_SR_,($_ZN7cutlass13device_kernelIN5flash19enable_sm80_to_sm89INS1_16FlashAttnBwdSm80INS1_25CollectiveMainloopBwdSm80ILi2ELi2EN4cute5tupleIJNS5_1CILi128EEES8_NS7_ILi64EEEEEENS_10bfloat16_tEfNS_4arch4Sm80ELb0ELb1ELb1ELb1ELb1ELb0ELb0ELb0ELi2ELi4ELi4ELi4ELb0EEENS1_24CollectiveEpilogueBwdGQAISA_fSD_Li256ELb1ELb1EEENS1_19SingleTileSchedulerILb1ELb0ELb0ELi128EEEEEEEEEvNT_6ParamsE$_ZZN4cute14logical_divideINS_5tupleIJNS1_IJNS_1CILi8EEENS2_ILi1EEEEEENS1_IJNS2_ILi2EEEEEEEEENS1_IJNS1_IJS4_NS2_ILi0EEEEEENS1_IJiEEEEEENS1_IJS5_NS_6LayoutIS4_S9_EEEEEEEDaRKNSD_IT_T0_EERKT1_ENKUlRKT_RKT0_E_clINSD_IS7_SB_EESE_EEDaSQ_ST_ - $_ZN7cutlass13device_kernelIN5flash19enable_sm80_to_sm89INS1_16FlashAttnBwdSm80INS1_25CollectiveMainloopBwdSm80ILi2ELi2EN4cute5tupleIJNS5_1CILi128EEES8_NS7_ILi64EEEEEENS_10bfloat16_tEfNS_4arch4Sm80ELb0ELb1ELb1ELb1ELb1ELb0ELb0ELb0ELi2ELi4ELi4ELi4ELb0EEENS1_24CollectiveEpilogueBwdGQAISA_fSD_Li256ELb1ELb1EEENS1_19SingleTileSchedulerILb1ELb0ELb0ELi128EEEEEEEEEvNT_6ParamsE$_ZZN4cute13to_mixed_bitsINS_5tupleIJNS_1CILi4EEENS2_ILi8EEEEEENS1_IJNS2_ILi128EEENS2_ILi0EEEEEENS1_IJiiEEEEEDaRKT_RKT0_RKT1_ENKUlRKT_RKT0_RKT1_E_clIS3_S6_iEEDaSL_SO_SR_)
$_ZN7cutlass13device_kernelIN5flash19enable_sm80_to_sm89INS1_16FlashAttnBwdSm80INS1_25CollectiveMainloopBwdSm80ILi2ELi2EN4cute5tupleIJNS5_1CILi128EEES8_NS7_ILi64EEEEEENS_10bfloat16_tEfNS_4arch4Sm80ELb0ELb1ELb1ELb1ELb1ELb0ELb0ELb0ELi2ELi4ELi4ELi4ELb0EEENS1_24CollectiveEpilogueBwdGQAISA_fSD_Li256ELb1ELb1EEENS1_19SingleTileSchedulerILb1ELb0ELb0ELi128EEEEEEEEEvNT_6ParamsE$_ZZN4cute13to_mixed_bitsINS_5tupleIJNS_1CILi4EEENS2_ILi8EEEEEENS1_IJNS2_ILi128EEENS2_ILi0EEEEEENS1_IJiiEEEEEDaRKT_RKT0_RKT1_ENKUlRKT_RKT0_RKT1_E_clIS3_S6_iEEDaSL_SO_SR_:
[----:B------:R-:W-:Y:S01]  /*c3d0*/  MOV R8, R2 ;  /* 0x0000000200087202 */ /* 0x000fe20000000f00 */
[----:B------:R-:W-:Y:S02]  /*c3e0*/  IMAD.MOV.U32 R9, RZ, RZ, 0x0 ;  /* 0x00000000ff097424 */ /* 0x000fe400078e00ff */
[----:B------:R-:W-:-:S05]  /*c3f0*/  IMAD.SHL.U32 R3, R3, 0x80, RZ ;  /* 0x0000008003037824 */ /* 0x000fca00078e00ff */
[----:B------:R-:W-:Y:S01]  /*c400*/  LOP3.LUT R3, R3, 0x180, RZ, 0xc0, !PT ;  /* 0x0000018003037812 */ /* 0x000fe200078ec0ff */
[----:B------:R-:W-:Y:S06]  /*c410*/  RET.REL.NODEC R8 `(_ZN7cutlass13device_kernelIN5flash19enable_sm80_to_sm89INS1_16FlashAttnBwdSm80INS1_25CollectiveMainloopBwdSm80ILi2ELi2EN4cute5tupleIJNS5_1CILi128EEES8_NS7_ILi64EEEEEENS_10bfloat16_tEfNS_4arch4Sm80ELb0ELb1ELb1ELb1ELb1ELb0ELb0ELb0ELi2ELi4ELi4ELi4ELb0EEENS1_24CollectiveEpilogueBwdGQAISA_fSD_Li256ELb1ELb1EEENS1_19SingleTileSchedulerILb1ELb0ELb0ELi128EEEEEEEEEvNT_6ParamsE) ;  /* 0xffff3be008007950 */ /* 0x000fec0003c3ffff */
        .type           $_ZN7cutlass13device_kernelIN5flash19enable_sm80_to_sm89INS1_16FlashAttnBwdSm80INS1_25CollectiveMainloopBwdSm80ILi2ELi2EN4cute5tupleIJNS5_1CILi128EEES8_NS7_ILi64EEEEEENS_10bfloat16_tEfNS_4arch4Sm80ELb0ELb1ELb1ELb1ELb1ELb0ELb0ELb0ELi2ELi4ELi4ELi4ELb0EEENS1_24CollectiveEpilogueBwdGQAISA_fSD_Li256ELb1ELb1EEENS1_19SingleTileSchedulerILb1ELb0ELb0ELi128EEEEEEEEEvNT_6ParamsE$_ZZN4cute14logical_divideINS_5tupleIJNS1_IJNS_1CILi8EEENS2_ILi1EEEEEENS1_IJNS2_ILi2EEEEEEEEENS1_IJNS1_IJS4_NS2_ILi0EEEEEENS1_IJiEEEEEENS1_IJS5_NS_6LayoutIS4_S9_EEEEEEEDaRKNSD_IT_T0_EERKT1_ENKUlRKT_RKT0_E_clINSD_IS7_SB_EESE_EEDaSQ_ST_,@function
        .size           $_ZN7cutlass13device_kernelIN5flash19enable_sm80_to_sm89INS1_16FlashAttnBwdSm80INS1_25CollectiveMainloopBwdSm80ILi2ELi2EN4cute5tupleIJNS5_1CILi128EEES8_NS7_ILi64EEEEEENS_10bfloat16_tEfNS_4arch4Sm80ELb0ELb1ELb1ELb1ELb1ELb0ELb0ELb0ELi2ELi4ELi4ELi4ELb0EEENS1_24CollectiveEpilogueBwdGQAISA_fSD_Li256ELb1ELb1EEENS1_19SingleTileSchedulerILb1ELb0ELb0ELi128EEEEEEEEEvNT_6ParamsE$_ZZN4cute14logical_divideINS_5tupleIJNS1_IJNS_1CILi8EEENS2_ILi1EEEEEENS1_IJNS2_ILi2EEEEEEEEENS1_IJNS1_IJS4_NS2_ILi0EEEEEENS1_IJiEEEEEENS1_IJS5_NS_6LayoutIS4_S9_EEEEEEEDaRKNSD_IT_T0_EERKT1_ENKUlRKT_RKT0_E_clINSD_IS7_SB_EESE_EEDaSQ_ST_,($_ZN7cutlass13device_kernelIN5flash19enable_sm80_to_sm89INS1_16FlashAttnBwdSm80INS1_25CollectiveMainloopBwdSm80ILi2ELi2EN4cute5tupleIJNS5_1CILi128EEES8_NS7_ILi64EEEEEENS_10bfloat16_tEfNS_4arch4Sm80ELb0ELb1ELb1ELb1ELb1ELb0ELb0ELb0ELi2ELi4ELi4ELi4ELb0EEENS1_24CollectiveEpilogueBwdGQAISA_fSD_Li256ELb1ELb1EEENS1_19SingleTileSchedulerILb1ELb0ELb0ELi128EEEEEEEEEvNT_6ParamsE$_ZZN4cute14transform_leafINS_15ArithmeticTupleIJiiEEENS_8identityEEEDaRKT_OT0_ENKUlRKT_E_clIiEEDaSB_ - $_ZN7cutlass13device_kernelIN5flash19enable_sm80_to_sm89INS1_16FlashAttnBwdSm80INS1_25CollectiveMainloopBwdSm80ILi2ELi2EN4cute5tupleIJNS5_1CILi128EEES8_NS7_ILi64EEEEEENS_10bfloat16_tEfNS_4arch4Sm80ELb0ELb1ELb1ELb1ELb1ELb0ELb0ELb0ELi2ELi4ELi4ELi4ELb0EEENS1_24CollectiveEpilogueBwdGQAISA_fSD_Li256ELb1ELb1EEENS1_19SingleTileSchedulerILb1ELb0ELb0ELi128EEEEEEEEEvNT_6ParamsE$_ZZN4cute14logical_divideINS_5tupleIJNS1_IJNS_1CILi8EEENS2_ILi1EEEEEENS1_IJNS2_ILi2EEEEEEEEENS1_IJNS1_IJS4_NS2_ILi0EEEEEENS1_IJiEEEEEENS1_IJS5_NS_6LayoutIS4_S9_EEEEEEEDaRKNSD_IT_T0_EERKT1_ENKUlRKT_RKT0_E_clINSD_IS7_SB_EESE_EEDaSQ_ST_)
$_ZN7cutlass13device_kernelIN5flash19enable_sm80_to_sm89INS1_16FlashAttnBwdSm80INS1_25CollectiveMainloopBwdSm80ILi2ELi2EN4cute5tupleIJNS5_1CILi128EEES8_NS7_ILi64EEEEEENS_10bfloat16_tEfNS_4arch4Sm80ELb0ELb1ELb1ELb1ELb1ELb0ELb0ELb0ELi2ELi4ELi4ELi4ELb0EEENS1_24CollectiveEpilogueBwdGQAISA_fSD_Li256ELb1ELb1EEENS1_19SingleTileSchedulerILb1ELb0ELb0ELi128EEEEEEEEEvNT_6ParamsE$_ZZN4cute14logical_divideINS_5tupleIJNS1_IJNS_1CILi8EEENS2_ILi1EEEEEENS1_IJNS2_ILi2EEEEEEEEENS1_IJNS1_IJS4_NS2_ILi0EEEEEENS1_IJiEEEEEENS1_IJS5_NS_6LayoutIS4_S9_EEEEEEEDaRKNSD_IT_T0_EERKT1_ENKUlRKT_RKT0_E_clINSD_IS7_SB_EESE_EEDaSQ_ST_:
[----:B------:R-:W-:-:S05]  /*c420*/  IADD3 R10, R2, -c[0x0][0x20], RZ ;  /* 0x80000800020a7a10 */ /* 0x000fca0007ffe0ff */
[----:B------:R1:W5:Y:S01]  /*c430*/  LDL R3, [R10] ;  /* 0x000000000a037983 */ /* 0x0003620000100800 */
[----:B------:R-:W-:Y:S02]  /*c440*/  IADD3 R12, R1, 0x1680, RZ ;  /* 0x00001680010c7810 */ /* 0x000fe40007ffe0ff */
[----:B------:R-:W-:Y:S02]  /*c450*/  MOV R6, 0xc490 ;  /* 0x0000c49000067802 */ /* 0x000fe40000000f00 */
[----:B------:R-:W-:-:S04]  /*c460*/  IADD3 R12, R12, c[0x0][0x20], RZ ;  /* 0x000008000c0c7a10 */ /* 0x000fc80007ffe0ff */
[----:B------:R-:W-:Y:S02]  /*c470*/  IADD3 R2, R12, 0x4, RZ ;  /* 0x000000040c027810 */ /* 0x000fe40007ffe0ff */
[----:B-1---5:R-:W-:Y:S05]  /*c480*/  CALL.REL.NOINC `($_ZN7cutlass13device_kernelIN5flash19enable_sm80_to_sm89INS1_16FlashAttnBwdSm80INS1_25CollectiveMainloopBwdSm80ILi2ELi2EN4cute5tupleIJNS5_1CILi128EEES8_NS7_ILi64EEEEEENS_10bfloat16_tEfNS_4arch4Sm80ELb0ELb1ELb1ELb1ELb1ELb0ELb0ELb0ELi2ELi4ELi4ELi4ELb0EEENS1_24CollectiveEpilogueBwdGQAISA_fSD_Li256ELb1ELb1EEENS1_19SingleTileSchedulerILb1ELb0ELb0ELi128EEEEEEEEEvNT_6ParamsE$_ZN4cute5tupleIJNS_1CILi2EEEiEEC2ERKS2_RKi) ;  /* 0xffffeb8000007944 */ /* 0x022fea0003c3ffff */
[----:B-1----:R1:W5:Y:S01]  /*c490*/  LDL R3, [R10] ;  /* 0x000000000a037983 */ /* 0x0023620000100800 */
[----:B------:R-:W-:Y:S02]  /*c4a0*/  MOV R2, R12 ;  /* 0x0000000c00027202 */ /* 0x000fe40000000f00 */
[----:B------:R-:W-:Y:S02]  /*c4b0*/  MOV R6, 0xc4d0 ;  /* 0x0000c4d000067802 */ /* 0x000fe40000000f00 */
[----:B-1---5:R-:W-:Y:S05]  /*c4c0*/  CALL.REL.NOINC `($_ZN7cutlass13device_kernelIN5flash19enable_sm80_to_sm89INS1_16FlashAttnBwdSm80INS1_25CollectiveMainloopBwdSm80ILi2ELi2EN4cute5tupleIJNS5_1CILi128EEES8_NS7_ILi64EEEEEENS_10bfloat16_tEfNS_4arch4Sm80ELb0ELb1ELb1ELb1ELb1ELb0ELb0ELb0ELi2ELi4ELi4ELi4ELb0EEENS1_24CollectiveEpilogueBwdGQAISA_fSD_Li256ELb1ELb1EEENS1_19SingleTileSchedulerILb1ELb0ELb0ELi128EEEEEEEEEvNT_6ParamsE$_ZN4cute5tupleIJNS_1CILi2EEEiEEC2ERKS2_RKi) ;  /* 0xffffeb4000007944 */ /* 0x022fea0003c3ffff */
[----:B-1----:R1:W5:Y:S01]  /*c4d0*/  LDL R3, [R1+0x1680] ;  /* 0x0016800001037983 */ /* 0x0023620000100800 */
[----:B------:R-:W-:-:S03]  /*c4e0*/  MOV R10, 0xc500 ;  /* 0x0000c500000a7802 */ /* 0x000fc60000000f00 */
[----:B-1---5:R-:W-:Y:S05]  /*c4f0*/  CALL.REL.NOINC `($_ZN7cutlass13device_kernelIN5flash19enable_sm80_to_sm89INS1_16FlashAttnBwdSm80INS1_25CollectiveMainloopBwdSm80ILi2ELi2EN4cute5tupleIJNS5_1CILi128EEES8_NS7_ILi64EEEEEENS_10bfloat16_tEfNS_4arch4Sm80ELb0ELb1ELb1ELb1ELb1ELb0ELb0ELb0ELi2ELi4ELi4ELi4ELb0EEENS1_24CollectiveEpilogueBwdGQAISA_fSD_Li256ELb1ELb1EEENS1_19SingleTileSchedulerILb1ELb0ELb0ELi128EEEEEEEEEvNT_6ParamsE$_ZZN4cute6detail16composition_implINS_1CILi2EEEiNS_5tupleIJNS2_ILi1EEES3_EEENS4_IJNS2_ILi0EEES5_EEEEEDaRKT_RKT0_RKT1_RKT2_ENKUlRKT_RKT0_E_clIS3_S5_EEDaSN_SQ_) ;  /* 0x0000097000007944 */ /* 0x022fea0003c00000 */
[----:B------:R-:W-:Y:S02]  /*c500*/  MOV R7, R12 ;  /* 0x0000000c00077202 */ /* 0x000fe40000000f00 */
[----:B------:R-:W-:Y:S02]  /*c510*/  MOV R6, 0xc530 ;  /* 0x0000c53000067802 */ /* 0x000fe40000000f00 */
[----:B-1---5:R-:W-:Y:S05]  /*c520*/  CALL.REL.NOINC `($_ZN7cutlass13device_kernelIN5flash19enable_sm80_to_sm89INS1_16FlashAttnBwdSm80INS1_25CollectiveMainloopBwdSm80ILi2ELi2EN4cute5tupleIJNS5_1CILi128EEES8_NS7_ILi64EEEEEENS_10bfloat16_tEfNS_4arch4Sm80ELb0ELb1ELb1ELb1ELb1ELb0ELb0ELb0ELi2ELi4ELi4ELi4ELb0EEENS1_24CollectiveEpilogueBwdGQAISA_fSD_Li256ELb1ELb1EEENS1_19SingleTileSchedulerILb1ELb0ELb0ELi128EEEEEEEEEvNT_6ParamsE$_ZN4cute3eso3ESOILb1ELb0EJNS_1CILi0EEEiEEC2ERKS3_RKi) ;  /* 0xffffb61000007944 */ /* 0x022fea0003c3ffff */
[----:B-1----:R1:W5:Y:S01]  /*c530*/  LDL R2, [R1+0x1680] ;  /* 0x0016800001027983 */ /* 0x0023620000100800 */
[----:B------:R-:W-:-:S03]  /*c540*/  MOV R6, 0xc560 ;  /* 0x0000c56000067802 */ /* 0x000fc60000000f00 */
[----:B-1---5:R-:W-:Y:S05]  /*c550*/  CALL.REL.NOINC `($_ZN7cutlass13device_kernelIN5flash19enable_sm80_to_sm89INS1_16FlashAttnBwdSm80INS1_25CollectiveMainloopBwdSm80ILi2ELi2EN4cute5tupleIJNS5_1CILi128EEES8_NS7_ILi64EEEEEENS_10bfloat16_tEfNS_4arch4Sm80ELb0ELb1ELb1ELb1ELb1ELb0ELb0ELb0ELi2ELi4ELi4ELi4ELb0EEENS1_24CollectiveEpilogueBwdGQAISA_fSD_Li256ELb1ELb1EEENS1_19SingleTileSchedulerILb1ELb0ELb0ELi128EEEEEEEEEvNT_6ParamsE$_ZN4cute5tupleIJNS0_IJNS_1CILi1EEENS1_ILi2EEEEEENS0_IJNS1_ILi0EEEiEEEEEC2ERKS4_RKS6_) ;  /* 0xffffe78000007944 */ /* 0x022fea0003c3ffff */
[----:B-1----:R1:W5:Y:S01]  /*c560*/  LDL R3, [R1+0x1680] ;  /* 0x0016800001037983 */ /* 0x0023620000100800 */
[----:B------:R-:W-:-:S04]  /*c570*/  MOV R15, 0x0 ;  /* 0x00000000000f7802 */ /* 0x000fc80000000f00 */
[----:B------:R-:W-:Y:S05]  /*c580*/  RET.REL.NODEC R14 `(_ZN7cutlass13device_kernelIN5flash19enable_sm80_to_sm89INS1_16FlashAttnBwdSm80INS1_25CollectiveMainloopBwdSm80ILi2ELi2EN4cute5tupleIJNS5_1CILi128EEES8_NS7_ILi64EEEEEENS_10bfloat16_tEfNS_4arch4Sm80ELb0ELb1ELb1ELb1ELb1ELb0ELb0ELb0ELi2ELi4ELi4ELi4ELb0EEENS1_24CollectiveEpilogueBwdGQAISA_fSD_Li256ELb1ELb1EEENS1_19SingleTileSchedulerILb1ELb0ELb0ELi128EEEEEEEEEvNT_6ParamsE) ;  /* 0xffff3a700e007950 */ /* 0x000fea0003c3ffff */
        .type           $_ZN7cutlass13device_kernelIN5flash19enable_sm80_to_sm89INS1_16FlashAttnBwdSm80INS1_25CollectiveMainloopBwdSm80ILi2ELi2EN4cute5tupleIJNS5_1CILi128EEES8_NS7_ILi64EEEEEENS_10bfloat16_tEfNS_4arch4Sm80ELb0ELb1ELb1ELb1ELb1ELb0ELb0ELb0ELi2ELi4ELi4ELi4ELb0EEENS1_24CollectiveEpilogueBwdGQAISA_fSD_Li256ELb1ELb1EEENS1_19SingleTileSchedulerILb1ELb0ELb0ELi128EEEEEEEEEvNT_6ParamsE$_ZZN4cute14transform_leafINS_15ArithmeticTupleIJiiEEENS_8identityEEEDaRKT_OT0_ENKUlRKT_E_clIiEEDaSB_,@function
        .size           $_ZN7cutlass13device_kernelIN5flash19enable_sm80_to_sm89INS1_16FlashAttnBwdSm80INS1_25CollectiveMainloopBwdSm80ILi2ELi2EN4cute5tupleIJNS5_1CILi128EEES8_NS7_ILi64EEEEEENS_10bfloat16_tEfNS_4arch4Sm80ELb0ELb1ELb1ELb1ELb1ELb0ELb0ELb0ELi2ELi4ELi4ELi4ELb0EEENS1_24CollectiveEpilogueBwdGQAISA_fSD_Li256ELb1ELb1EEENS1_19SingleTileSchedulerILb1ELb0ELb0ELi128EEEEEEEEEvNT_6ParamsE$_ZZN4cute14transform_leafINS_15ArithmeticTupleIJiiEEENS_8identityEEEDaRKT_OT0_ENKUlRKT_E_clIiEEDaSB_,($_ZN7cutlass13device_kernelIN5flash19enable_sm80_to_sm89INS1_16FlashAttnBwdSm80INS1_25CollectiveMainloopBwdSm80ILi2ELi2EN4cute5tupleIJNS5_1CILi128EEES8_NS7_ILi64EEEEEENS_10bfloat16_tEfNS_4arch4Sm80ELb0ELb1ELb1ELb1ELb1ELb0ELb0ELb0ELi2ELi4ELi4ELi4ELb0EEENS1_24CollectiveEpilogueBwdGQAISA_fSD_Li256ELb1ELb1EEENS1_19SingleTileSchedulerILb1ELb0ELb0ELi128EEEEEEEEEvNT_6ParamsE$_ZZN4cute16flatten_to_tupleINS_5tupleIJNS1_IJiiEEENS_1CILi1024EEEEEEEEDaRKT_ENKUlRKT_E_clIS2_EEDaSB_ - $_ZN7cutlass13device_kernelIN5flash19enable_sm80_to_sm89INS1_16FlashAttnBwdSm80INS1_25CollectiveMainloopBwdSm80ILi2ELi2EN4cute5tupleIJNS5_1CILi128EEES8_NS7_ILi64EEEEEENS_10bfloat16_tEfNS_4arch4Sm80ELb0ELb1ELb1ELb1ELb1ELb0ELb0ELb0ELi2ELi4ELi4ELi4ELb0EEENS1_24CollectiveEpilogueBwdGQAISA_fSD_Li256ELb1ELb1EEENS1_19SingleTileSchedulerILb1ELb0ELb0ELi128EEEEEEEEEvNT_6ParamsE$_ZZN4cute14transform_leafINS_15ArithmeticTupleIJiiEEENS_8identityEEEDaRKT_OT0_ENKUlRKT_E_clIiEEDaSB_)
$_ZN7cutlass13device_kernelIN5flash19enable_sm80_to_sm89INS1_16FlashAttnBwdSm80INS1_25CollectiveMainloopBwdSm80ILi2ELi2EN4cute5tupleIJNS5_1CILi128EEES8_NS7_ILi64EEEEEENS_10bfloat16_tEfNS_4arch4Sm80ELb0ELb1ELb1ELb1ELb1ELb0ELb0ELb0ELi2ELi4ELi4ELi4ELb0EEENS1_24CollectiveEpilogueBwdGQAISA_fSD_Li256ELb1ELb1EEENS1_19SingleTileSchedulerILb1ELb0ELb0ELi128EEEEEEEEEvNT_6ParamsE$_ZZN4cute14transform_leafINS_15ArithmeticTupleIJiiEEENS_8identityEEEDaRKT_OT0_ENKUlRKT_E_clIiEEDaSB_:
[----:B------:R-:W-:Y:S02]  /*c590*/  MOV R8, R6 ;  /* 0x0000000600087202 */ /* 0x000fe40000000f00 */
[----:B------:R-:W-:Y:S02]  /*c5a0*/  MOV R6, R2 ;  /* 0x0000000200067202 */ /* 0x000fe40000000f00 */
[----:B------:R-:W-:-:S04]  /*c5b0*/  MOV R7, 0x0 ;  /* 0x0000000000077802 */ /* 0x000fc80000000f00 */
[----:B------:R-:W-:Y:S05]  /*c5c0*/  RET.REL.NODEC R6 `(_ZN7cutlass13device_kernelIN5flash19enable_sm80_to_sm89INS1_16FlashAttnBwdSm80INS1_25CollectiveMainloopBwdSm80ILi2ELi2EN4cute5tupleIJNS5_1CILi128EEES8_NS7_ILi64EEEEEENS_10bfloat16_tEfNS_4arch4Sm80ELb0ELb1ELb1ELb1ELb1ELb0ELb0ELb0ELi2ELi4ELi4ELi4ELb0EEENS1_24CollectiveEpilogueBwdGQAISA_fSD_Li256ELb1ELb1EEENS1_19SingleTileSchedulerILb1ELb0ELb0ELi128EEEEEEEEEvNT_6ParamsE) ;  /* 0xffff3a3006007950 */ /* 0x000fea0003c3ffff */
        .type           $_ZN7cutlass13device_kernelIN5flash19enable_sm80_to_sm89INS1_16FlashAttnBwdSm80INS1_25CollectiveMainloopBwdSm80ILi2ELi2EN4cute5tupleIJNS5_1CILi128EEES8_NS7_ILi64EEEEEENS_10bfloat16_tEfNS_4arch4Sm80ELb0ELb1ELb1ELb1ELb1ELb0ELb0ELb0ELi2ELi4ELi4ELi4ELb0EEENS1_24CollectiveEpilogueBwdGQAISA_fSD_Li256ELb1ELb1EEENS1_19SingleTileSchedulerILb1ELb0ELb0ELi128EEEEEEEEEvNT_6ParamsE$_ZZN4cute16flatten_to_tupleINS_5tupleIJNS1_IJiiEEENS_1CILi1024EEEEEEEEDaRKT_ENKUlRKT_E_clIS2_EEDaSB_,@function
        .size           $_ZN7cutlass13device_kernelIN5flash19enable_sm80_to_sm89INS1_16FlashAttnBwdSm80INS1_25CollectiveMainloopBwdSm80ILi2ELi2EN4cute5tupleIJNS5_1CILi128EEES8_NS7_ILi64EEEEEENS_10bfloat16_tEfNS_4arch4Sm80ELb0ELb1ELb1ELb1ELb1ELb0ELb0ELb0ELi2ELi4ELi4ELi4ELb0EEENS1_24CollectiveEpilogueBwdGQAISA_fSD_Li256ELb1ELb1EEENS1_19SingleTileSchedulerILb1ELb0ELb0ELi128EEEEEEEEEvNT_6ParamsE$_ZZN4cute16flatten_to_tupleINS_5tupleIJNS1_IJiiEEENS_1CILi1024EEEEEEEEDaRKT_ENKUlRKT_E_clIS2_EEDaSB_,($_ZN7cutlass13device_kernelIN5flash19enable_sm80_to_sm89INS1_16FlashAttnBwdSm80INS1_25CollectiveMainloopBwdSm80ILi2ELi2EN4cute5tupleIJNS5_1CILi128EEES8_NS7_ILi64EEEEEENS_10bfloat16_tEfNS_4arch4Sm80ELb0ELb1ELb1ELb1ELb1ELb0ELb0ELb0ELi2ELi4ELi4ELi4ELb0EEENS1_24CollectiveEpilogueBwdGQAISA_fSD_Li256ELb1ELb1EEENS1_19SingleTileSchedulerILb1ELb0ELb0ELi128EEEEEEEEEvNT_6ParamsE$_ZZN4cute16flatten_to_tupleINS_5tupleIJNS1_IJiiEEENS_1CILi8192EEEEEEEEDaRKT_ENKUlRKT_E_clIS2_EEDaSB_ - $_ZN7cutlass13device_kernelIN5flash19enable_sm80_to_sm89INS1_16FlashAttnBwdSm80INS1_25CollectiveMainloopBwdSm80ILi2ELi2EN4cute5tupleIJNS5_1CILi128EEES8_NS7_ILi64EEEEEENS_10bfloat16_tEfNS_4arch4Sm80ELb0ELb1ELb1ELb1ELb1ELb0ELb0ELb0ELi2ELi4ELi4ELi4ELb0EEENS1_24CollectiveEpilogueBwdGQAISA_fSD_Li256ELb1ELb1EEENS1_19SingleTileSchedulerILb1ELb0ELb0ELi128EEEEEEEEEvNT_6ParamsE$_ZZN4cute16flatten_to_tupleINS_5tupleIJNS1_IJiiEEENS_1CILi1024EEEEEEEEDaRKT_ENKUlRKT_E_clIS2_EEDaSB_)
$_ZN7cutlass13device_kernelIN5flash19enable_sm80_to_sm89INS1_16FlashAttnBwdSm80INS1_25CollectiveMainloopBwdSm80ILi2ELi2EN4cute5tupleIJNS5_1CILi128EEES8_NS7_ILi64EEEEEENS_10bfloat16_tEfNS_4arch4Sm80ELb0ELb1ELb1ELb1ELb1ELb0ELb0ELb0ELi2ELi4ELi4ELi4ELb0EEENS1_24CollectiveEpilogueBwdGQAISA_fSD_Li256ELb1ELb1EEENS1_19SingleTileSchedulerILb1ELb0ELb0ELi128EEEEEEEEEvNT_6ParamsE$_ZZN4cute16flatten_to_tupleINS_5tupleIJNS1_IJiiEEENS_1CILi1024EEEEEEEEDaRKT_ENKUlRKT_E_clIS2_EEDaSB_:
[----:B------:R-:W-:-:S04]  /*c5d0*/  MOV R5, 0x0 ;  /* 0x0000000000057802 */ /* 0x000fc80000000f00 */
[----:B------:R-:W-:Y:S05]  /*c5e0*/  RET.REL.NODEC R4 `(_ZN7cutlass13device_kernelIN5flash19enable_sm80_to_sm89INS1_16FlashAttnBwdSm80INS1_25CollectiveMainloopBwdSm80ILi2ELi2EN4cute5tupleIJNS5_1CILi128EEES8_NS7_ILi64EEEEEENS_10bfloat16_tEfNS_4arch4Sm80ELb0ELb1ELb1ELb1ELb1ELb0ELb0ELb0ELi2ELi4ELi4ELi4ELb0EEENS1_24CollectiveEpilogueBwdGQAISA_fSD_Li256ELb1ELb1EEENS1_19SingleTileSchedulerILb1ELb0ELb0ELi128EEEEEEEEEvNT_6ParamsE) ;  /* 0xffff3a1004007950 */ /* 0x000fea0003c3ffff */
        .type           $_ZN7cutlass13device_kernelIN5flash19enable_sm80_to_sm89INS1_16FlashAttnBwdSm80INS1_25CollectiveMainloopBwdSm80ILi2ELi2EN4cute5tupleIJNS5_1CILi128EEES8_NS7_ILi64EEEEEENS_10bfloat16_tEfNS_4arch4Sm80ELb0ELb1ELb1ELb1ELb1ELb0ELb0ELb0ELi2ELi4ELi4ELi4ELb0EEENS1_24CollectiveEpilogueBwdGQAISA_fSD_Li256ELb1ELb1EEENS1_19SingleTileSchedulerILb1ELb0ELb0ELi128EEEEEEEEEvNT_6ParamsE$_ZZN4cute16flatten_to_tupleINS_5tupleIJNS1_IJiiEEENS_1CILi8192EEEEEEEEDaRKT_ENKUlRKT_E_clIS2_EEDaSB_,@function
        .size           $_ZN7cutlass13device_kernelIN5flash19enable_sm80_to_sm89INS1_16FlashAttnBwdSm80INS1_25CollectiveMainloopBwdSm80ILi2ELi2EN4cute5tupleIJNS5_1CILi128EEES8_NS7_ILi64EEEEEENS_10bfloat16_tEfNS_4arch4Sm80ELb0ELb1ELb1ELb1ELb1ELb0ELb0ELb0ELi2ELi4ELi4ELi4ELb0EEENS1_24CollectiveEpilogueBwdGQAISA_fSD_Li256ELb1ELb1EEENS1_19SingleTileSchedulerILb1ELb0ELb0ELi128EEEEEEEEEvNT_6ParamsE$_ZZN4cute16flatten_to_tupleINS_5tupleIJNS1_IJiiEEENS_1CILi8192EEEEEEEEDaRKT_ENKUlRKT_E_clIS2_EEDaSB_,($_ZN7cutlass13device_kernelIN5flash19enable_sm80_to_sm89INS1_16FlashAttnBwdSm80INS1_25CollectiveMainloopBwdSm80ILi2ELi2EN4cute5tupleIJNS5_1CILi128EEES8_NS7_ILi64EEEEEENS_10bfloat16_tEfNS_4arch4Sm80ELb0ELb1ELb1ELb1ELb1ELb0ELb0ELb0ELi2ELi4ELi4ELi4ELb0EEENS1_24CollectiveEpilogueBwdGQAISA_fSD_Li256ELb1ELb1EEENS1_19SingleTileSchedulerILb1ELb0ELb0ELi128EEEEEEEEEvNT_6ParamsE$_ZZN4cute16flatten_to_tupleINS_5tupleIJNS_1CILi0EEENS1_IJNS2_ILi1EEENS2_ILi512EEEiEEEEEEEEDaRKT_ENKUlRKT_E_clIS6_EEDaSD_ - $_ZN7cutlass13device_kernelIN5flash19enable_sm80_to_sm89INS1_16FlashAttnBwdSm80INS1_25CollectiveMainloopBwdSm80ILi2ELi2EN4cute5tupleIJNS5_1CILi128EEES8_NS7_ILi64EEEEEENS_10bfloat16_tEfNS_4arch4Sm80ELb0ELb1ELb1ELb1ELb1ELb0ELb0ELb0ELi2ELi4ELi4ELi4ELb0EEENS1_24CollectiveEpilogueBwdGQAISA_fSD_Li256ELb1ELb1EEENS1_19SingleTileSchedulerILb1ELb0ELb0ELi128EEEEEEEEEvNT_6ParamsE$_ZZN4cute16flatten_to_tupleINS_5tupleIJNS1_IJiiEEENS_1CILi8192EEEEEEEEDaRKT_ENKUlRKT_E_clIS2_EEDaSB_)
$_ZN7cutlass13device_kernelIN5flash19enable_sm80_to_sm89INS1_16FlashAttnBwdSm80INS1_25CollectiveMainloopBwdSm80ILi2ELi2EN4cute5tupleIJNS5_1CILi128EEES8_NS7_ILi64EEEEEENS_10bfloat16_tEfNS_4arch4Sm80ELb0ELb1ELb1ELb1ELb1ELb0ELb0ELb0ELi2ELi4ELi4ELi4ELb0EEENS1_24CollectiveEpilogueBwdGQAISA_fSD_Li256ELb1ELb1EEENS1_19SingleTileSchedulerILb1ELb0ELb0ELi128EEEEEEEEEvNT_6ParamsE$_ZZN4cute16flatten_to_tupleINS_5tupleIJNS1_IJiiEEENS_1CILi8192EEEEEEEEDaRKT_ENKUlRKT_E_clIS2_EEDaSB_:
[----:B------:R-:W-:-:S04]  /*c5f0*/  MOV R7, 0x0 ;  /* 0x0000000000077802 */ /* 0x000fc80000000f00 */
[----:B------:R-:W-:Y:S05]  /*c600*/  RET.REL.NODEC R6 `(_ZN7cutlass13device_kernelIN5flash19enable_sm80_to_sm89INS1_16FlashAttnBwdSm80INS1_25CollectiveMainloopBwdSm80ILi2ELi2EN4cute5tupleIJNS5_1CILi128EEES8_NS7_ILi64EEEEEENS_10bfloat16_tEfNS_4arch4Sm80ELb0ELb1ELb1ELb1ELb1ELb0ELb0ELb0ELi2ELi4ELi4ELi4ELb0EEENS1_24CollectiveEpilogueBwdGQAISA_fSD_Li256ELb1ELb1EEENS1_19SingleTileSchedulerILb1ELb0ELb0ELi128EEEEEEEEEvNT_6ParamsE) ;  /* 0xffff39f006007950 */ /* 0x000fea0003c3ffff */
        .type           $_ZN7cutlass13device_kernelIN5flash19enable_sm80_to_sm89INS1_16FlashAttnBwdSm80INS1_25CollectiveMainloopBwdSm80ILi2ELi2EN4cute5tupleIJNS5_1CILi128EEES8_NS7_ILi64EEEEEENS_10bfloat16_tEfNS_4arch4Sm80ELb0ELb1ELb1ELb1ELb1ELb0ELb0ELb0ELi2ELi4ELi4ELi4ELb0EEENS1_24CollectiveEpilogueBwdGQAISA_fSD_Li256ELb1ELb1EEENS1_19SingleTileSchedulerILb1ELb0ELb0ELi128EEEEEEEEEvNT_6ParamsE$_ZZN4cute16flatten_to_tupleINS_5tupleIJNS_1CILi0EEENS1_IJNS2_ILi1EEENS2_ILi512EEEiEEEEEEEEDaRKT_ENKUlRKT_E_clIS6_EEDaSD_,@function
        .size           $_ZN7cutlass13device_kernelIN5flash19enable_sm80_to_sm89INS1_16FlashAttnBwdSm80INS1_25CollectiveMainloopBwdSm80ILi2ELi2EN4cute5tupleIJNS5_1CILi128EEES8_NS7_ILi64EEEEEENS_10bfloat16_tEfNS_4arch4Sm80ELb0ELb1ELb1ELb1ELb1ELb0ELb0ELb0ELi2ELi4ELi4ELi4ELb0EEENS1_24CollectiveEpilogueBwdGQAISA_fSD_Li256ELb1ELb1EEENS1_19SingleTileSchedulerILb1ELb0ELb0ELi128EEEEEEEEEvNT_6ParamsE$_ZZN4cute16flatten_to_tupleINS_5tupleIJNS_1CILi0EEENS1_IJNS2_ILi1EEENS2_ILi512EEEiEEEEEEEEDaRKT_ENKUlRKT_E_clIS6_EEDaSD_,($_ZN7cutlass13device_kernelIN5flash19enable_sm80_to_sm89INS1_16FlashAttnBwdSm80INS1_25CollectiveMainloopBwdSm80ILi2ELi2EN4cute5tupleIJNS5_1CILi128EEES8_NS7_ILi64EEEEEENS_10bfloat16_tEfNS_4arch4Sm80ELb0ELb1ELb1ELb1ELb1ELb0ELb0ELb0ELi2ELi4ELi4ELi4ELb0EEENS1_24CollectiveEpilogueBwdGQAISA_fSD_Li256ELb1ELb1EEENS1_19SingleTileSchedulerILb1ELb0ELb0ELi128EEEEEEEEEvNT_6ParamsE$_ZZN4cute16flatten_to_tupleINS_5tupleIJNS_1CILi1024EEENS1_IJiiEEEEEEEEDaRKT_ENKUlRKT_E_clIS4_EEDaSB_ - $_ZN7cutlass13device_kernelIN5flash19enable_sm80_to_sm89INS1_16FlashAttnBwdSm80INS1_25CollectiveMainloopBwdSm80ILi2ELi2EN4cute5tupleIJNS5_1CILi128EEES8_NS7_ILi64EEEEEENS_10bfloat16_tEfNS_4arch4Sm80ELb0ELb1ELb1ELb1ELb1ELb0ELb0ELb0ELi2ELi4ELi4ELi4ELb0EEENS1_24CollectiveEpilogueBwdGQAISA_fSD_Li256ELb1ELb1EEENS1_19SingleTileSchedulerILb1ELb0ELb0ELi128EEEEEEEEEvNT_6ParamsE$_ZZN4cute16flatten_to_tupleINS_5tupleIJNS_1CILi0EEENS1_IJNS2_ILi1EEENS2_ILi512EEEiEEEEEEEEDaRKT_ENKUlRKT_E_clIS6_EEDaSD_)
$_ZN7cutlass13device_kernelIN5flash19enable_sm80_to_sm89INS1_16FlashAttnBwdSm80INS1_25CollectiveMainloopBwdSm80ILi2ELi2EN4cute5tupleIJNS5_1CILi128EEES8_NS7_ILi64EEEEEENS_10bfloat16_tEfNS_4arch4Sm80ELb0ELb1ELb1ELb1ELb1ELb0ELb0ELb0ELi2ELi4ELi4ELi4ELb0EEENS1_24CollectiveEpilogueBwdGQAISA_fSD_Li256ELb1ELb1EEENS1_19SingleTileSchedulerILb1ELb0ELb0ELi128EEEEEEEEEvNT_6ParamsE$_ZZN4cute16flatten_to_tupleINS_5tupleIJNS_1CILi0EEENS1_IJNS2_ILi1EEENS2_ILi512EEEiEEEEEEEEDaRKT_ENKUlRKT_E_clIS6_EEDaSD_:
[----:B------:R-:W-:Y:S02]  /*c610*/  MOV R8, R2 ;  /* 0x0000000200087202 */ /* 0x000fe40000000f00 */
[----:B------:R-:W-:-:S04]  /*c620*/  MOV R9, 0x0 ;  /* 0x0000000000097802 */ /* 0x000fc80000000f00 */
[----:B------:R-:W-:Y:S05]  /*c630*/  RET.REL.NODEC R8 `(_ZN7cutlass13device_kernelIN5flash19enable_sm80_to_sm89INS1_16FlashAttnBwdSm80INS1_25CollectiveMainloopBwdSm80ILi2ELi2EN4cute5tupleIJNS5_1CILi128EEES8_NS7_ILi64EEEEEENS_10bfloat16_tEfNS_4arch4Sm80ELb0ELb1ELb1ELb1ELb1ELb0ELb0ELb0ELi2ELi4ELi4ELi4ELb0EEENS1_24CollectiveEpilogueBwdGQAISA_fSD_Li256ELb1ELb1EEENS1_19SingleTileSchedulerILb1ELb0ELb0ELi128EEEEEEEEEvNT_6ParamsE) ;  /* 0xffff39c008007950 */ /* 0x000fea0003c3ffff */
        .type           $_ZN7cutlass13device_kernelIN5flash19enable_sm80_to_sm89INS1_16FlashAttnBwdSm80INS1_25CollectiveMainloopBwdSm80ILi2ELi2EN4cute5tupleIJNS5_1CILi128EEES8_NS7_ILi64EEEEEENS_10bfloat16_tEfNS_4arch4Sm80ELb0ELb1ELb1ELb1ELb1ELb0ELb0ELb0ELi2ELi4ELi4ELi4ELb0EEENS1_24CollectiveEpilogueBwdGQAISA_fSD_Li256ELb1ELb1EEENS1_19SingleTileSchedulerILb1ELb0ELb0ELi128EEEEEEEEEvNT_6ParamsE$_ZZN4cute16flatten_to_tupleINS_5tupleIJNS_1CILi1024EEENS1_IJiiEEEEEEEEDaRKT_ENKUlRKT_E_clIS4_EEDaSB_,@function
        .size           $_ZN7cutlass13device_kernelIN5flash19enable_sm80_to_sm89INS1_16FlashAttnBwdSm80INS1_25CollectiveMainloopBwdSm80ILi2ELi2EN4cute5tupleIJNS5_1CILi128EEES8_NS7_ILi64EEEEEENS_10bfloat16_tEfNS_4arch4Sm80ELb0ELb1ELb1ELb1ELb1ELb0ELb0ELb0ELi2ELi4ELi4ELi4ELb0EEENS1_24CollectiveEpilogueBwdGQAISA_fSD_Li256ELb1ELb1EEENS1_19SingleTileSchedulerILb1ELb0ELb0ELi128EEEEEEEEEvNT_6ParamsE$_ZZN4cute16flatten_to_tupleINS_5tupleIJNS_1CILi1024EEENS1_IJiiEEEEEEEEDaRKT_ENKUlRKT_E_clIS4_EEDaSB_,($_ZN7cutlass13device_kernelIN5flash19enable_sm80_to_sm89INS1_16FlashAttnBwdSm80INS1_25CollectiveMainloopBwdSm80ILi2ELi2EN4cute5tupleIJNS5_1CILi128EEES8_NS7_ILi64EEEEEENS_10bfloat16_tEfNS_4arch4Sm80ELb0ELb1ELb1ELb1ELb1ELb0ELb0ELb0ELi2ELi4ELi4ELi4ELb0EEENS1_24CollectiveEpilogueBwdGQAISA_fSD_Li256ELb1ELb1EEENS1_19SingleTileSchedulerILb1ELb0ELb0ELi128EEEEEEEEEvNT_6ParamsE$_ZZN4cute16flatten_to_tupleINS_5tupleIJNS_1CILi4096EEENS1_IJNS1_IJiiEEENS2_ILi8192EEEEEEEEEEEDaRKT_ENKUlRKT_E_clIS6_EEDaSD_ - $_ZN7cutlass13device_kernelIN5flash19enable_sm80_to_sm89INS1_16FlashAttnBwdSm80INS1_25CollectiveMainloopBwdSm80ILi2ELi2EN4cute5tupleIJNS5_1CILi128EEES8_NS7_ILi64EEEEEENS_10bfloat16_tEfNS_4arch4Sm80ELb0ELb1ELb1ELb1ELb1ELb0ELb0ELb0ELi2ELi4ELi4ELi4ELb0EEENS1_24CollectiveEpilogueBwdGQAISA_fSD_Li256ELb1ELb1EEENS1_19SingleTileSchedulerILb1ELb0ELb0ELi128EEEEEEEEEvNT_6ParamsE$_ZZN4cute16flatten_to_tupleINS_5tupleIJNS_1CILi1024EEENS1_IJiiEEEEEEEEDaRKT_ENKUlRKT_E_clIS4_EEDaSB_)
$_ZN7cutlass13device_kernelIN5flash19enable_sm80_to_sm89INS1_16FlashAttnBwdSm80INS1_25CollectiveMainloopBwdSm80ILi2ELi2EN4cute5tupleIJNS5_1CILi128EEES8_NS7_ILi64EEEEEENS_10bfloat16_tEfNS_4arch4Sm80ELb0ELb1ELb1ELb1ELb1ELb0ELb0ELb0ELi2ELi4ELi4ELi4ELb0EEENS1_24CollectiveEpilogueBwdGQAISA_fSD_Li256ELb1ELb1EEENS1_19SingleTileSchedulerILb1ELb0ELb0ELi128EEEEEEEEEvNT_6ParamsE$_ZZN4cute16flatten_to_tupleINS_5tupleIJNS_1CILi1024EEENS1_IJiiEEEEEEEEDaRKT_ENKUlRKT_E_clIS4_EEDaSB_:
[----:B------:R-:W-:-:S04]  /*c640*/  MOV R5, 0x0 ;  /* 0x0000000000057802 */ /* 0x000fc80000000f00 */
[----:B------:R-:W-:Y:S05]  /*c650*/  RET.REL.NODEC R4 `(_ZN7cutlass13device_kernelIN5flash19enable_sm80_to_sm89INS1_16FlashAttnBwdSm80INS1_25CollectiveMainloopBwdSm80ILi2ELi2EN4cute5tupleIJNS5_1CILi128EEES8_NS7_ILi64EEEEEENS_10bfloat16_tEfNS_4arch4Sm80ELb0ELb1ELb1ELb1ELb1ELb0ELb0ELb0ELi2ELi4ELi4ELi4ELb0EEENS1_24CollectiveEpilogueBwdGQAISA_fSD_Li256ELb1ELb1EEENS1_19SingleTileSchedulerILb1ELb0ELb0ELi128EEEEEEEEEvNT_6ParamsE) ;  /* 0xffff39a004007950 */ /* 0x000fea0003c3ffff */
        .type           $_ZN7cutlass13device_kernelIN5flash19enable_sm80_to_sm89INS1_16FlashAttnBwdSm80INS1_25CollectiveMainloopBwdSm80ILi2ELi2EN4cute5tupleIJNS5_1CILi128EEES8_NS7_ILi64EEEEEENS_10bfloat16_tEfNS_4arch4Sm80ELb0ELb1ELb1ELb1ELb1ELb0ELb0ELb0ELi2ELi4ELi4ELi4ELb0EEENS1_24CollectiveEpilogueBwdGQAISA_fSD_Li256ELb1ELb1EEENS1_19SingleTileSchedulerILb1ELb0ELb0ELi128EEEEEEEEEvNT_6ParamsE$_ZZN4cute16flatten_to_tupleINS_5tupleIJNS_1CILi4096EEENS1_IJNS1_IJiiEEENS2_ILi8192EEEEEEEEEEEDaRKT_ENKUlRKT_E_clIS6_EEDaSD_,@function
        .size           $_ZN7cutlass13device_kernelIN5flash19enable_sm80_to_sm89INS1_16FlashAttnBwdSm80INS1_25CollectiveMainloopBwdSm80ILi2ELi2EN4cute5tupleIJNS5_1CILi128EEES8_NS7_ILi64EEEEEENS_10bfloat16_tEfNS_4arch4Sm80ELb0ELb1ELb1ELb1ELb1ELb0ELb0ELb0ELi2ELi4ELi4ELi4ELb0EEENS1_24CollectiveEpilogueBwdGQAISA_fSD_Li256ELb1ELb1EEENS1_19SingleTileSchedulerILb1ELb0ELb0ELi128EEEEEEEEEvNT_6ParamsE$_ZZN4cute16flatten_to_tupleINS_5tupleIJNS_1CILi4096EEENS1_IJNS1_IJiiEEENS2_ILi8192EEEEEEEEEEEDaRKT_ENKUlRKT_E_clIS6_EEDaSD_,($_ZN7cutlass13device_kernelIN5flash19enable_sm80_to_sm89INS1_16FlashAttnBwdSm80INS1_25CollectiveMainloopBwdSm80ILi2ELi2EN4cute5tupleIJNS5_1CILi128EEES8_NS7_ILi64EEEEEENS_10bfloat16_tEfNS_4arch4Sm80ELb0ELb1ELb1ELb1ELb1ELb0ELb0ELb0ELi2ELi4ELi4ELi4ELb0EEENS1_24CollectiveEpilogueBwdGQAISA_fSD_Li256ELb1ELb1EEENS1_19SingleTileSchedulerILb1ELb0ELb0ELi128EEEEEEEEEvNT_6ParamsE$_ZZN4cute16flatten_to_tupleINS_5tupleIJNS_1CILi4096EEENS1_IJiiEEEEEEEEDaRKT_ENKUlRKT_E_clIS4_EEDaSB_ - $_ZN7cutlass13device_kernelIN5flash19enable_sm80_to_sm89INS1_16FlashAttnBwdSm80INS1_25CollectiveMainloopBwdSm80ILi2ELi2EN4cute5tupleIJNS5_1CILi128EEES8_NS7_ILi64EEEEEENS_10bfloat16_tEfNS_4arch4Sm80ELb0ELb1ELb1ELb1ELb1ELb0ELb0ELb0ELi2ELi4ELi4ELi4ELb0EEENS1_24CollectiveEpilogueBwdGQAISA_fSD_Li256ELb1ELb1EEENS1_19SingleTileSchedulerILb1ELb0ELb0ELi128EEEEEEEEEvNT_6ParamsE$_ZZN4cute16flatten_to_tupleINS_5tupleIJNS_1CILi4096EEENS1_IJNS1_IJiiEEENS2_ILi8192EEEEEEEEEEEDaRKT_ENKUlRKT_E_clIS6_EEDaSD_)
$_ZN7cutlass13device_kernelIN5flash19enable_sm80_to_sm89INS1_16FlashAttnBwdSm80INS1_25CollectiveMainloopBwdSm80ILi2ELi2EN4cute5tupleIJNS5_1CILi128EEES8_NS7_ILi64EEEEEENS_10bfloat16_tEfNS_4arch4Sm80ELb0ELb1ELb1ELb1ELb1ELb0ELb0ELb0ELi2ELi4ELi4ELi4ELb0EEENS1_24CollectiveEpilogueBwdGQAISA_fSD_Li256ELb1ELb1EEENS1_19SingleTileSchedulerILb1ELb0ELb0ELi128EEEEEEEEEvNT_6ParamsE$_ZZN4cute16flatten_to_tupleINS_5tupleIJNS_1CILi4096EEENS1_IJNS1_IJiiEEENS2_ILi8192EEEEEEEEEEEDaRKT_ENKUlRKT_E_clIS6_EEDaSD_:
[----:B------:R-:W-:-:S05]  /*c660*/  IADD3 R7, R70, -c[0x0][0x20], RZ ;  /* 0x8000080046077a10 */ /* 0x000fca0007ffe0ff */
[----:B------:R1:W5:Y:S04]  /*c670*/  LDL R2, [R7] ;  /* 0x0000000007027983 */ /* 0x0003680000100800 */
[----:B------:R1:W5:Y:S01]  /*c680*/  LDL R3, [R7+0x4] ;  /* 0x0000040007037983 */ /* 0x0003620000100800 */
[----:B------:R-:W-:Y:S02]  /*c690*/  IADD3 R5, R1, 0x1680, RZ ;  /* 0x0000168001057810 */ /* 0x000fe40007ffe0ff */
[----:B------:R-:W-:Y:S02]  /*c6a0*/  MOV R6, 0xc6d0 ;  /* 0x0000c6d000067802 */ /* 0x000fe40000000f00 */
[----:B------:R-:W-:Y:S02]  /*c6b0*/  IADD3 R5, R5, c[0x0][0x20], RZ ;  /* 0x0000080005057a10 */ /* 0x000fe40007ffe0ff */
[----:B-1---5:R-:W-:Y:S05]  /*c6c0*/  CALL.REL.NOINC `($_ZN7cutlass13device_kernelIN5flash19enable_sm80_to_sm89INS1_16FlashAttnBwdSm80INS1_25CollectiveMainloopBwdSm80ILi2ELi2EN4cute5tupleIJNS5_1CILi128EEES8_NS7_ILi64EEEEEENS_10bfloat16_tEfNS_4arch4Sm80ELb0ELb1ELb1ELb1ELb1ELb0ELb0ELb0ELi2ELi4ELi4ELi4ELb0EEENS1_24CollectiveEpilogueBwdGQAISA_fSD_Li256ELb1ELb1EEENS1_19SingleTileSchedulerILb1ELb0ELb0ELi128EEEEEEEEEvNT_6ParamsE$_ZZN4cute16flatten_to_tupleINS_5tupleIJNS1_IJiiEEENS_1CILi8192EEEEEEEEDaRKT_ENKUlRKT_E_clIS2_EEDaSB_) ;  /* 0xffffff2000007944 */ /* 0x022fea0003c3ffff */
[----:B------:R1:W-:Y:S01]  /*c6d0*/  STL.64 [R1+0x1680], R2 ;  /* 0x0016800201007387 */ /* 0x0003e20000100a00 */
[----:B------:R-:W-:-:S03]  /*c6e0*/  MOV R6, 0xc700 ;  /* 0x0000c70000067802 */ /* 0x000fc60000000f00 */
[----:B-1----:R-:W-:Y:S05]  /*c6f0*/  CALL.REL.NOINC `($_ZN7cutlass13device_kernelIN5flash19enable_sm80_to_sm89INS1_16FlashAttnBwdSm80INS1_25CollectiveMainloopBwdSm80ILi2ELi2EN4cute5tupleIJNS5_1CILi128EEES8_NS7_ILi64EEEEEENS_10bfloat16_tEfNS_4arch4Sm80ELb0ELb1ELb1ELb1ELb1ELb0ELb0ELb0ELi2ELi4ELi4ELi4ELb0EEENS1_24CollectiveEpilogueBwdGQAISA_fSD_Li256ELb1ELb1EEENS1_19SingleTileSchedulerILb1ELb0ELb0ELi128EEEEEEEEEvNT_6ParamsE$_ZZN4cute12filter_tupleINS_5tupleIJNS1_IJiiEEENS_1CILi8192EEEEEEZNS_16flatten_to_tupleIS5_EEDaRKT_EUlRKT_E_EEDaS9_OT0_ENKUlDpSC_E_clIJS2_NS1_IJS4_EEEEEEDaSG_) ;  /* 0xfffff08000007944 */ /* 0x002fea0003c3ffff */
[----:B------:R-:W-:-:S04]  /*c700*/  MOV R5, 0x0 ;  /* 0x0000000000057802 */ /* 0x000fc80000000f00 */
[----:B------:R-:W-:Y:S05]  /*c710*/  RET.REL.NODEC R4 `(_ZN7cutlass13device_kernelIN5flash19enable_sm80_to_sm89INS1_16FlashAttnBwdSm80INS1_25CollectiveMainloopBwdSm80ILi2ELi2EN4cute5tupleIJNS5_1CILi128EEES8_NS7_ILi64EEEEEENS_10bfloat16_tEfNS_4arch4Sm80ELb0ELb1ELb1ELb1ELb1ELb0ELb0ELb0ELi2ELi4ELi4ELi4ELb0EEENS1_24CollectiveEpilogueBwdGQAISA_fSD_Li256ELb1ELb1EEENS1_19SingleTileSchedulerILb1ELb0ELb0ELi128EEEEEEEEEvNT_6ParamsE) ;  /* 0xffff38e004007950 */ /* 0x000fea0003c3ffff */
        .type           $_ZN7cutlass13device_kernelIN5flash19enable_sm80_to_sm89INS1_16FlashAttnBwdSm80INS1_25CollectiveMainloopBwdSm80ILi2ELi2EN4cute5tupleIJNS5_1CILi128EEES8_NS7_ILi64EEEEEENS_10bfloat16_tEfNS_4arch4Sm80ELb0ELb1ELb1ELb1ELb1ELb0ELb0ELb0ELi2ELi4ELi4ELi4ELb0EEENS1_24CollectiveEpilogueBwdGQAISA_fSD_Li256ELb1ELb1EEENS1_19SingleTileSchedulerILb1ELb0ELb0ELi128EEEEEEEEEvNT_6ParamsE$_ZZN4cute16flatten_to_tupleINS_5tupleIJNS_1CILi4096EEENS1_IJiiEEEEEEEEDaRKT_ENKUlRKT_E_clIS4_EEDaSB_,@function
        .size           $_ZN7cutlass13device_kernelIN5flash19enable_sm80_to_sm89INS1_16FlashAttnBwdSm80INS1_25CollectiveMainloopBwdSm80ILi2ELi2EN4cute5tupleIJNS5_1CILi128EEES8_NS7_ILi64EEEEEENS_10bfloat16_tEfNS_4arch4Sm80ELb0ELb1ELb1ELb1ELb1ELb0ELb0ELb0ELi2ELi4ELi4ELi4ELb0EEENS1_24CollectiveEpilogueBwdGQAISA_fSD_Li256ELb1ELb1EEENS1_19SingleTileSchedulerILb1ELb0ELb0ELi128EEEEEEEEEvNT_6ParamsE$_ZZN4cute16flatten_to_tupleINS_5tupleIJNS_1CILi4096EEENS1_IJiiEEEEEEEEDaRKT_ENKUlRKT_E_clIS4_EEDaSB_,($_ZN7cutlass13device_kernelIN5flash19enable_sm80_to_sm89INS1_16FlashAttnBwdSm80INS1_25CollectiveMainloopBwdSm80ILi2ELi2EN4cute5tupleIJNS5_1CILi128EEES8_NS7_ILi64EEEEEENS_10bfloat16_tEfNS_4arch4Sm80ELb0ELb1ELb1ELb1ELb1ELb0ELb0ELb0ELi2ELi4ELi4ELi4ELb0EEENS1_24CollectiveEpilogueBwdGQAISA_fSD_Li256ELb1ELb1EEENS1_19SingleTileSchedulerILb1ELb0ELb0ELi128EEEEEEEEEvNT_6ParamsE$_ZZN4cute19as_arithmetic_tupleINS_15ArithmeticTupleIJiiEEEEEDaRKT_ENKUlDpRKT_E_clIJiiEEEDaS9_ - $_ZN7cutlass13device_kernelIN5flash19enable_sm80_to_sm89INS1_16FlashAttnBwdSm80INS1_25CollectiveMainloopBwdSm80ILi2ELi2EN4cute5tupleIJNS5_1CILi128EEES8_NS7_ILi64EEEEEENS_10bfloat16_tEfNS_4arch4Sm80ELb0ELb1ELb1ELb1ELb1ELb0ELb0ELb0ELi2ELi4ELi4ELi4ELb0EEENS1_24CollectiveEpilogueBwdGQAISA_fSD_Li256ELb1ELb1EEENS1_19SingleTileSchedulerILb1ELb0ELb0ELi128EEEEEEEEEvNT_6ParamsE$_ZZN4cute16flatten_to_tupleINS_5tupleIJNS_1CILi4096EEENS1_IJiiEEEEEEEEDaRKT_ENKUlRKT_E_clIS4_EEDaSB_)
$_ZN7cutlass13device_kernelIN5flash19enable_sm80_to_sm89INS1_16FlashAttnBwdSm80INS1_25CollectiveMainloopBwdSm80ILi2ELi2EN4cute5tupleIJNS5_1CILi128EEES8_NS7_ILi64EEEEEENS_10bfloat16_tEfNS_4arch4Sm80ELb0ELb1ELb1ELb1ELb1ELb0ELb0ELb0ELi2ELi4ELi4ELi4ELb0EEENS1_24CollectiveEpilogueBwdGQAISA_fSD_Li256ELb1ELb1EEENS1_19SingleTileSchedulerILb1ELb0ELb0ELi128EEEEEEEEEvNT_6ParamsE$_ZZN4cute16flatten_to_tupleINS_5tupleIJNS_1CILi4096EEENS1_IJiiEEEEEEEEDaRKT_ENKUlRKT_E_clIS4_EEDaSB_:
[----:B------:R-:W-:-:S04]  /*c720*/  MOV R5, 0x0 ;  /* 0x0000000000057802 */ /* 0x000fc80000000f00 */
[----:B------:R-:W-:Y:S05]  /*c730*/  RET.REL.NODEC R4 `(_ZN7cutlass13device_kernelIN5flash19enable_sm80_to_sm89INS1_16FlashAttnBwdSm80INS1_25CollectiveMainloopBwdSm80ILi2ELi2EN4cute5tupleIJNS5_1CILi128EEES8_NS7_ILi64EEEEEENS_10bfloat16_tEfNS_4arch4Sm80ELb0ELb1ELb1ELb1ELb1ELb0ELb0ELb0ELi2ELi4ELi4ELi4ELb0EEENS1_24CollectiveEpilogueBwdGQAISA_fSD_Li256ELb1ELb1EEENS1_19SingleTileSchedulerILb1ELb0ELb0ELi128EEEEEEEEEvNT_6ParamsE) ;  /* 0xffff38c004007950 */ /* 0x000fea0003c3ffff */
        .type           $_ZN7cutlass13device_kernelIN5flash19enable_sm80_to_sm89INS1_16FlashAttnBwdSm80INS1_25CollectiveMainloopBwdSm80ILi2ELi2EN4cute5tupleIJNS5_1CILi128EEES8_NS7_ILi64EEEEEENS_10bfloat16_tEfNS_4arch4Sm80ELb0ELb1ELb1ELb1ELb1ELb0ELb0ELb0ELi2ELi4ELi4ELi4ELb0EEENS1_24CollectiveEpilogueBwdGQAISA_fSD_Li256ELb1ELb1EEENS1_19SingleTileSchedulerILb1ELb0ELb0ELi128EEEEEEEEEvNT_6ParamsE$_ZZN4cute19as_arithmetic_tupleINS_15ArithmeticTupleIJiiEEEEEDaRKT_ENKUlDpRKT_E_clIJiiEEEDaS9_,@function
        .size           $_ZN7cutlass13device_kernelIN5flash19enable_sm80_to_sm89INS1_16FlashAttnBwdSm80INS1_25CollectiveMainloopBwdSm80ILi2ELi2EN4cute5tupleIJNS5_1CILi128EEES8_NS7_ILi64EEEEEENS_10bfloat16_tEfNS_4arch4Sm80ELb0ELb1ELb1ELb1ELb1ELb0ELb0ELb0ELi2ELi4ELi4ELi4ELb0EEENS1_24CollectiveEpilogueBwdGQAISA_fSD_Li256ELb1ELb1EEENS1_19SingleTileSchedulerILb1ELb0ELb0ELi128EEEEEEEEEvNT_6ParamsE$_ZZN4cute19as_arithmetic_tupleINS_15ArithmeticTupleIJiiEEEEEDaRKT_ENKUlDpRKT_E_clIJiiEEEDaS9_,($_ZN7cutlass13device_kernelIN5flash19enable_sm80_to_sm89INS1_16FlashAttnBwdSm80INS1_25CollectiveMainloopBwdSm80ILi2ELi2EN4cute5tupleIJNS5_1CILi128EEES8_NS7_ILi64EEEEEENS_10bfloat16_tEfNS_4arch4Sm80ELb0ELb1ELb1ELb1ELb1ELb0ELb0ELb0ELi2ELi4ELi4ELi4ELb0EEENS1_24CollectiveEpilogueBwdGQAISA_fSD_Li256ELb1ELb1EEENS1_19SingleTileSchedulerILb1ELb0ELb0ELi128EEEEEEEEEvNT_6ParamsE$_ZZN4cute19as_arithmetic_tupleINS_15ArithmeticTupleIJiiEEEEEDaRKT_ENKUlRKT_E_clIiEEDaS8_ - $_ZN7cutlass13device_kernelIN5flash19enable_sm80_to_sm89INS1_16FlashAttnBwdSm80INS1_25CollectiveMainloopBwdSm80ILi2ELi2EN4cute5tupleIJNS5_1CILi128EEES8_NS7_ILi64EEEEEENS_10bfloat16_tEfNS_4arch4Sm80ELb0ELb1ELb1ELb1ELb1ELb0ELb0ELb0ELi2ELi4ELi4ELi4ELb0EEENS1_24CollectiveEpilogueBwdGQAISA_fSD_Li256ELb1ELb1EEENS1_19SingleTileSchedulerILb1ELb0ELb0ELi128EEEEEEEEEvNT_6ParamsE$_ZZN4cute19as_arithmetic_tupleINS_15ArithmeticTupleIJiiEEEEEDaRKT_ENKUlDpRKT_E_clIJiiEEEDaS9_)
$_ZN7cutlass13device_kernelIN5flash19enable_sm80_to_sm89INS1_16FlashAttnBwdSm80INS1_25CollectiveMainloopBwdSm80ILi2ELi2EN4cute5tupleIJNS5_1CILi128EEES8_NS7_ILi64EEEEEENS_10bfloat16_tEfNS_4arch4Sm80ELb0ELb1ELb1ELb1ELb1ELb0ELb0ELb0ELi2ELi4ELi4ELi4ELb0EEENS1_24CollectiveEpilogueBwdGQAISA_fSD_Li256ELb1ELb1EEENS1_19SingleTileSchedulerILb1ELb0ELb0ELi128EEEEEEEEEvNT_6ParamsE$_ZZN4cute19as_arithmetic_tupleINS_15ArithmeticTupleIJiiEEEEEDaRKT_ENKUlDpRKT_E_clIJiiEEEDaS9_:
[----:B------:R-:W-:Y:S01]  /*c740*/  IADD3 R3, R1, 0x1688, RZ ;  /* 0x0000168801037810 */ /* 0x000fe20007ffe0ff */
[----:B------:R-:W-:Y:S01]  /*c750*/  IMAD.MOV.U32 R2, RZ, RZ, R9 ;  /* 0x000000ffff027224 */ /* 0x000fe200078e0009 */
[----:B------:R-:W-:Y:S02]  /*c760*/  MOV R6, 0xc790 ;  /* 0x0000c79000067802 */ /* 0x000fe40000000f00 */
[----:B------:R-:W-:Y:S02]  /*c770*/  IADD3 R3, R3, c[0x0][0x20], RZ ;  /* 0x0000080003037a10 */ /* 0x000fe40007ffe0ff */
[----:B------:R-:W-:Y:S05]  /*c780*/  CALL.REL.NOINC `($_ZN7cutlass13device_kernelIN5flash19enable_sm80_to_sm89INS1_16FlashAttnBwdSm80INS1_25CollectiveMainloopBwdSm80ILi2ELi2EN4cute5tupleIJNS5_1CILi128EEES8_NS7_ILi64EEEEEENS_10bfloat16_tEfNS_4arch4Sm80ELb0ELb1ELb1ELb1ELb1ELb0ELb0ELb0ELi2ELi4ELi4ELi4ELb0EEENS1_24CollectiveEpilogueBwdGQAISA_fSD_Li256ELb1ELb1EEENS1_19SingleTileSchedulerILb1ELb0ELb0ELi128EEEEEEEEEvNT_6ParamsE$_ZN4cute5tupleIJiiEEC2ERKiS3_) ;  /* 0xffffe98000007944 */ /* 0x000fea0003c3ffff */
[----:B------:R1:W5:Y:S01]  /*c790*/  LDL.64 R2, [R1+0x1688] ;  /* 0x0016880001027983 */ /* 0x0003620000100a00 */
[----:B------:R-:W-:-:S04]  /*c7a0*/  MOV R93, 0x0 ;  /* 0x00000000005d7802 */ /* 0x000fc80000000f00 */
[----:B------:R-:W-:Y:S05]  /*c7b0*/  RET.REL.NODEC R92 `(_ZN7cutlass13device_kernelIN5flash19enable_sm80_to_sm89INS1_16FlashAttnBwdSm80INS1_25CollectiveMainloopBwdSm80ILi2ELi2EN4cute5tupleIJNS5_1CILi128EEES8_NS7_ILi64EEEEEENS_10bfloat16_tEfNS_4arch4Sm80ELb0ELb1ELb1ELb1ELb1ELb0ELb0ELb0ELi2ELi4ELi4ELi4ELb0EEENS1_24CollectiveEpilogueBwdGQAISA_fSD_Li256ELb1ELb1EEENS1_19SingleTileSchedulerILb1ELb0ELb0ELi128EEEEEEEEEvNT_6ParamsE) ;  /* 0xffff38405c007950 */ /* 0x000fea0003c3ffff */
        .type           $_ZN7cutlass13device_kernelIN5flash19enable_sm80_to_sm89INS1_16FlashAttnBwdSm80INS1_25CollectiveMainloopBwdSm80ILi2ELi2EN4cute5tupleIJNS5_1CILi128EEES8_NS7_ILi64EEEEEENS_10bfloat16_tEfNS_4arch4Sm80ELb0ELb1ELb1ELb1ELb1ELb0ELb0ELb0ELi2ELi4ELi4ELi4ELb0EEENS1_24CollectiveEpilogueBwdGQAISA_fSD_Li256ELb1ELb1EEENS1_19SingleTileSchedulerILb1ELb0ELb0ELi128EEEEEEEEEvNT_6ParamsE$_ZZN4cute19as_arithmetic_tupleINS_15ArithmeticTupleIJiiEEEEEDaRKT_ENKUlRKT_E_clIiEEDaS8_,@function
        .size           $_ZN7cutlass13device_kernelIN5flash19enable_sm80_to_sm89INS1_16FlashAttnBwdSm80INS1_25CollectiveMainloopBwdSm80ILi2ELi2EN4cute5tupleIJNS5_1CILi128EEES8_NS7_ILi64EEEEEENS_10bfloat16_tEfNS_4arch4Sm80ELb0ELb1ELb1ELb1ELb1ELb0ELb0ELb0ELi2ELi4ELi4ELi4ELb0EEENS1_24CollectiveEpilogueBwdGQAISA_fSD_Li256ELb1ELb1EEENS1_19SingleTileSchedulerILb1ELb0ELb0ELi128EEEEEEEEEvNT_6ParamsE$_ZZN4cute19as_arithmetic_tupleINS_15ArithmeticTupleIJiiEEEEEDaRKT_ENKUlRKT_E_clIiEEDaS8_,($_ZN7cutlass13device_kernelIN5flash19enable_sm80_to_sm89INS1_16FlashAttnBwdSm80INS1_25CollectiveMainloopBwdSm80ILi2ELi2EN4cute5tupleIJNS5_1CILi128EEES8_NS7_ILi64EEEEEENS_10bfloat16_tEfNS_4arch4Sm80ELb0ELb1ELb1ELb1ELb1ELb0ELb0ELb0ELi2ELi4ELi4ELi4ELb0EEENS1_24CollectiveEpilogueBwdGQAISA_fSD_Li256ELb1ELb1EEENS1_19SingleTileSchedulerILb1ELb0ELb0ELi128EEEEEEEEEvNT_6ParamsE$_ZZN4cute4diceINS_5tupleIJNS1_IJiNS1_IJiNS_1CILi0EEEEEEEEENS1_IJNS_10UnderscoreENS1_IJS6_S6_EEEEEEEEES9_EEDaRKT_RKT0_ENKUlRKT_RKT0_E_clIS5_S5_EEDaSI_SL_ - $_ZN7cutlass13device_kernelIN5flash19enable_sm80_to_sm89INS1_16FlashAttnBwdSm80INS1_25CollectiveMainloopBwdSm80ILi2ELi2EN4cute5tupleIJNS5_1CILi128EEES8_NS7_ILi64EEEEEENS_10bfloat16_tEfNS_4arch4Sm80ELb0ELb1ELb1ELb1ELb1ELb0ELb0ELb0ELi2ELi4ELi4ELi4ELb0EEENS1_24CollectiveEpilogueBwdGQAISA_fSD_Li256ELb1ELb1EEENS1_19SingleTileSchedulerILb1ELb0ELb0ELi128EEEEEEEEEvNT_6ParamsE$_ZZN4cute19as_arithmetic_tupleINS_15ArithmeticTupleIJiiEEEEEDaRKT_ENKUlRKT_E_clIiEEDaS8_)
$_ZN7cutlass13device_kernelIN5flash19enable_sm80_to_sm89INS1_16FlashAttnBwdSm80INS1_25CollectiveMainloopBwdSm80ILi2ELi2EN4cute5tupleIJNS5_1CILi128EEES8_NS7_ILi64EEEEEENS_10bfloat16_tEfNS_4arch4Sm80ELb0ELb1ELb1ELb1ELb1ELb0ELb0ELb0ELi2ELi4ELi4ELi4ELb0EEENS1_24CollectiveEpilogueBwdGQAISA_fSD_Li256ELb1ELb1EEENS1_19SingleTileSchedulerILb1ELb0ELb0ELi128EEEEEEEEEvNT_6ParamsE$_ZZN4cute19as_arithmetic_tupleINS_15ArithmeticTupleIJiiEEEEEDaRKT_ENKUlRKT_E_clIiEEDaS8_:
[----:B------:R-:W-:Y:S02]  /*c7c0*/  MOV R84, R2 ;  /* 0x0000000200547202 */ /* 0x000fe40000000f00 */
[----:B------:R-:W-:Y:S02]  /*c7d0*/  MOV R85, 0x0 ;  /* 0x0000000000557802 */ /* 0x000fe40000000f00 */
[----:B------:R-:W-:Y:S02]  /*c7e0*/  MOV R6, R7 ;  /* 0x0000000700067202 */ /* 0x000fe40000000f00 */
[----:B------:R-:W-:Y:S05]  /*c7f0*/  RET.REL.NODEC R84 `(_ZN7cutlass13device_kernelIN5flash19enable_sm80_to_sm89INS1_16FlashAttnBwdSm80INS1_25CollectiveMainloopBwdSm80ILi2ELi2EN4cute5tupleIJNS5_1CILi128EEES8_NS7_ILi64EEEEEENS_10bfloat16_tEfNS_4arch4Sm80ELb0ELb1ELb1ELb1ELb1ELb0ELb0ELb0ELi2ELi4ELi4ELi4ELb0EEENS1_24CollectiveEpilogueBwdGQAISA_fSD_Li256ELb1ELb1EEENS1_19SingleTileSchedulerILb1ELb0ELb0ELi128EEEEEEEEEvNT_6ParamsE) ;  /* 0xffff380054007950 */ /* 0x000fea0003c3ffff */
        .type           $_ZN7cutlass13device_kernelIN5flash19enable_sm80_to_sm89INS1_16FlashAttnBwdSm80INS1_25CollectiveMainloopBwdSm80ILi2ELi2EN4cute5tupleIJNS5_1CILi128EEES8_NS7_ILi64EEEEEENS_10bfloat16_tEfNS_4arch4Sm80ELb0ELb1ELb1ELb1ELb1ELb0ELb0ELb0ELi2ELi4ELi4ELi4ELb0EEENS1_24CollectiveEpilogueBwdGQAISA_fSD_Li256ELb1ELb1EEENS1_19SingleTileSchedulerILb1ELb0ELb0ELi128EEEEEEEEEvNT_6ParamsE$_ZZN4cute4diceINS_5tupleIJNS1_IJiNS1_IJiNS_1CILi0EEEEEEEEENS1_IJNS_10UnderscoreENS1_IJS6_S6_EEEEEEEEES9_EEDaRKT_RKT0_ENKUlRKT_RKT0_E_clIS5_S5_EEDaSI_SL_,@function
        .size           $_ZN7cutlass13device_kernelIN5flash19enable_sm80_to_sm89INS1_16FlashAttnBwdSm80INS1_25CollectiveMainloopBwdSm80ILi2ELi2EN4cute5tupleIJNS5_1CILi128EEES8_NS7_ILi64EEEEEENS_10bfloat16_tEfNS_4arch4Sm80ELb0ELb1ELb1ELb1ELb1ELb0ELb0ELb0ELi2ELi4ELi4ELi4ELb0EEENS1_24CollectiveEpilogueBwdGQAISA_fSD_Li256ELb1ELb1EEENS1_19SingleTileSchedulerILb1ELb0ELb0ELi128EEEEEEEEEvNT_6ParamsE$_ZZN4cute4diceINS_5tupleIJNS1_IJiNS1_IJiNS_1CILi0EEEEEEEEENS1_IJNS_10UnderscoreENS1_IJS6_S6_EEEEEEEEES9_EEDaRKT_RKT0_ENKUlRKT_RKT0_E_clIS5_S5_EEDaSI_SL_,($_ZN7cutlass13device_kernelIN5flash19enable_sm80_to_sm89INS1_16FlashAttnBwdSm80INS1_25CollectiveMainloopBwdSm80ILi2ELi2EN4cute5tupleIJNS5_1CILi128EEES8_NS7_ILi64EEEEEENS_10bfloat16_tEfNS_4arch4Sm80ELb0ELb1ELb1ELb1ELb1ELb0ELb0ELb0ELi2ELi4ELi4ELi4ELb0EEENS1_24CollectiveEpilogueBwdGQAISA_fSD_Li256ELb1ELb1EEENS1_19SingleTileSchedulerILb1ELb0ELb0ELi128EEEEEEEEEvNT_6ParamsE$_ZZN4cute4takeILi1ELi2ENS_5tupleIJNS1_IJNS_1CILi1EEENS2_ILi0EEEEEEiEEEEEDaRKT1_ENKUlDpRKT_E_clIJiEEEDaSD_ - $_ZN7cutlass13device_kernelIN5flash19enable_sm80_to_sm89INS1_16FlashAttnBwdSm80INS1_25CollectiveMainloopBwdSm80ILi2ELi2EN4cute5tupleIJNS5_1CILi128EEES8_NS7_ILi64EEEEEENS_10bfloat16_tEfNS_4arch4Sm80ELb0ELb1ELb1ELb1ELb1ELb0ELb0ELb0ELi2ELi4ELi4ELi4ELb0EEENS1_24CollectiveEpilogueBwdGQAISA_fSD_Li256ELb1ELb1EEENS1_19SingleTileSchedulerILb1ELb0ELb0ELi128EEEEEEEEEvNT_6ParamsE$_ZZN4cute4diceINS_5tupleIJNS1_IJiNS1_IJiNS_1CILi0EEEEEEEEENS1_IJNS_10UnderscoreENS1_IJS6_S6_EEEEEEEEES9_EEDaRKT_RKT0_ENKUlRKT_RKT0_E_clIS5_S5_EEDaSI_SL_)
$_ZN7cutlass13device_kernelIN5flash19enable_sm80_to_sm89INS1_16FlashAttnBwdSm80INS1_25CollectiveMainloopBwdSm80ILi2ELi2EN4cute5tupleIJNS5_1CILi128EEES8_NS7_ILi64EEEEEENS_10bfloat16_tEfNS_4arch4Sm80ELb0ELb1ELb1ELb1ELb1ELb0ELb0ELb0ELi2ELi4ELi4ELi4ELb0EEENS1_24CollectiveEpilogueBwdGQAISA_fSD_Li256ELb1ELb1EEENS1_19SingleTileSchedulerILb1ELb0ELb0ELi128EEEEEEEEEvNT_6ParamsE$_ZZN4cute4diceINS_5tupleIJNS1_IJiNS1_IJiNS_1CILi0EEEEEEEEENS1_IJNS_10UnderscoreENS1_IJS6_S6_EEEEEEEEES9_EEDaRKT_RKT0_ENKUlRKT_RKT0_E_clIS5_S5_EEDaSI_SL_:
[----:B------:R-:W-:-:S05]  /*c800*/  IADD3 R9, R2, -c[0x0][0x20], RZ ;  /* 0x8000080002097a10 */ /* 0x000fca0007ffe0ff */
[----:B------:R1:W5:Y:S01]  /*c810*/  LDL R3, [R9] ;  /* 0x0000000009037983 */ /* 0x0003620000100800 */
[----:B------:R-:W-:Y:S02]  /*c820*/  IADD3 R5, R1, 0x1680, RZ ;  /* 0x0000168001057810 */ /* 0x000fe40007ffe0ff */
[----:B------:R-:W-:Y:S02]  /*c830*/  MOV R8, 0xc860 ;  /* 0x0000c86000087802 */ /* 0x000fe40000000f00 */
[----:B------:R-:W-:Y:S02]  /*c840*/  IADD3 R5, R5, c[0x0][0x20], RZ ;  /* 0x0000080005057a10 */ /* 0x000fe40007ffe0ff */
[----:B-1---5:R-:W-:Y:S05]  /*c850*/  CALL.REL.NOINC `($_ZN7cutlass13device_kernelIN5flash19enable_sm80_to_sm89INS1_16FlashAttnBwdSm80INS1_25CollectiveMainloopBwdSm80ILi2ELi2EN4cute5tupleIJNS5_1CILi128EEES8_NS7_ILi64EEEEEENS_10bfloat16_tEfNS_4arch4Sm80ELb0ELb1ELb1ELb1ELb1ELb0ELb0ELb0ELi2ELi4ELi4ELi4ELb0EEENS1_24CollectiveEpilogueBwdGQAISA_fSD_Li256ELb1ELb1EEENS1_19SingleTileSchedulerILb1ELb0ELb0ELi128EEEEEEEEEvNT_6ParamsE$_ZZN4cute6detail9lift_diceINS_5tupleIJiNS2_IJiNS_1CILi0EEEEEEEEES6_EEDaRKT_RKT0_ENKUlRKT_RKT0_E_clIiiEEDaSF_SI_) ;  /* 0x0000252000007944 */ /* 0x022fea0003c00000 */
[----:B------:R1:W5:Y:S01]  /*c860*/  LDL R3, [R9+0x4] ;  /* 0x0000040009037983 */ /* 0x0003620000100800 */
[----:B------:R-:W-:-:S03]  /*c870*/  MOV R8, 0xc890 ;  /* 0x0000c89000087802 */ /* 0x000fc60000000f00 */
[----:B-12--5:R-:W-:Y:S05]  /*c880*/  CALL.REL.NOINC `($_ZN7cutlass13device_kernelIN5flash19enable_sm80_to_sm89INS1_16FlashAttnBwdSm80INS1_25CollectiveMainloopBwdSm80ILi2ELi2EN4cute5tupleIJNS5_1CILi128EEES8_NS7_ILi64EEEEEENS_10bfloat16_tEfNS_4arch4Sm80ELb0ELb1ELb1ELb1ELb1ELb0ELb0ELb0ELi2ELi4ELi4ELi4ELb0EEENS1_24CollectiveEpilogueBwdGQAISA_fSD_Li256ELb1ELb1EEENS1_19SingleTileSchedulerILb1ELb0ELb0ELi128EEEEEEEEEvNT_6ParamsE$_ZZN4cute6detail9lift_diceINS_5tupleIJiNS2_IJiNS_1CILi0EEEEEEEEES6_EEDaRKT_RKT0_ENKUlRKT_RKT0_E_clIS5_S5_EEDaSF_SI_) ;  /* 0x0000248000007944 */ /* 0x026fea0003c00000 */
[----:B------:R2:W-:Y:S01]  /*c890*/  STL [R1+0x1680], R6 ;  /* 0x0016800601007387 */ /* 0x0005e20000100800 */
[----:B------:R-:W-:-:S03]  /*c8a0*/  MOV R2, 0xc8c0 ;  /* 0x0000c8c000027802 */ /* 0x000fc60000000f00 */
[----:B-12---:R-:W-:Y:S05]  /*c8b0*/  CALL.REL.NOINC `($_ZN7cutlass13device_kernelIN5flash19enable_sm80_to_sm89INS1_16FlashAttnBwdSm80INS1_25CollectiveMainloopBwdSm80ILi2ELi2EN4cute5tupleIJNS5_1CILi128EEES8_NS7_ILi64EEEEEENS_10bfloat16_tEfNS_4arch4Sm80ELb0ELb1ELb1ELb1ELb1ELb0ELb0ELb0ELi2ELi4ELi4ELi4ELb0EEENS1_24CollectiveEpilogueBwdGQAISA_fSD_Li256ELb1ELb1EEENS1_19SingleTileSchedulerILb1ELb0ELb0ELi128EEEEEEEEEvNT_6ParamsE$_ZZN4cute12filter_tupleINS_5tupleIJiNS1_IJiNS_1CILi0EEEEEEEEES5_ZNS_6detail9lift_diceIS5_S5_EEDaRKT_RKT0_EUlRKT_RKT0_E_EEDaSA_SD_OT1_ENKUlDpSG_E_clIJNS1_IJiEEES4_EEEDaSN_) ;  /* 0xfffff60000007944 */ /* 0x006fea0003c3ffff */
[----:B-----5:R-:W-:Y:S02]  /*c8c0*/  MOV R2, R5 ;  /* 0x0000000500027202 */ /* 0x020fe40000000f00 */
[----:B------:R-:W-:-:S04]  /*c8d0*/  MOV R5, 0x0 ;  /* 0x0000000000057802 */ /* 0x000fc80000000f00 */
[----:B------:R-:W-:Y:S05]  /*c8e0*/  RET.REL.NODEC R4 `(_ZN7cutlass13device_kernelIN5flash19enable_sm80_to_sm89INS1_16FlashAttnBwdSm80INS1_25CollectiveMainloopBwdSm80ILi2ELi2EN4cute5tupleIJNS5_1CILi128EEES8_NS7_ILi64EEEEEENS_10bfloat16_tEfNS_4arch4Sm80ELb0ELb1ELb1ELb1ELb1ELb0ELb0ELb0ELi2ELi4ELi4ELi4ELb0EEENS1_24CollectiveEpilogueBwdGQAISA_fSD_Li256ELb1ELb1EEENS1_19SingleTileSchedulerILb1ELb0ELb0ELi128EEEEEEEEEvNT_6ParamsE) ;  /* 0xffff371004007950 */ /* 0x000fea0003c3ffff */
        .type           $_ZN7cutlass13device_kernelIN5flash19enable_sm80_to_sm89INS1_16FlashAttnBwdSm80INS1_25CollectiveMainloopBwdSm80ILi2ELi2EN4cute5tupleIJNS5_1CILi128EEES8_NS7_ILi64EEEEEENS_10bfloat16_tEfNS_4arch4Sm80ELb0ELb1ELb1ELb1ELb1ELb0ELb0ELb0ELi2ELi4ELi4ELi4ELb0EEENS1_24CollectiveEpilogueBwdGQAISA_fSD_Li256ELb1ELb1EEENS1_19SingleTileSchedulerILb1ELb0ELb0ELi128EEEEEEEEEvNT_6ParamsE$_ZZN4cute4takeILi1ELi2ENS_5tupleIJNS1_IJNS_1CILi1EEENS2_ILi0EEEEEEiEEEEEDaRKT1_ENKUlDpRKT_E_clIJiEEEDaSD_,@function
        .size           $_ZN7cutlass13device_kernelIN5flash19enable_sm80_to_sm89INS1_16FlashAttnBwdSm80INS1_25CollectiveMainloopBwdSm80ILi2ELi2EN4cute5tupleIJNS5_1CILi128EEES8_NS7_ILi64EEEEEENS_10bfloat16_tEfNS_4arch4Sm80ELb0ELb1ELb1ELb1ELb1ELb0ELb0ELb0ELi2ELi4ELi4ELi4ELb0EEENS1_24CollectiveEpilogueBwdGQAISA_fSD_Li256ELb1ELb1EEENS1_19SingleTileSchedulerILb1ELb0ELb0ELi128EEEEEEEEEvNT_6ParamsE$_ZZN4cute4takeILi1ELi2ENS_5tupleIJNS1_IJNS_1CILi1EEENS2_ILi0EEEEEEiEEEEEDaRKT1_ENKUlDpRKT_E_clIJiEEEDaSD_,($_ZN7cutlass13device_kernelIN5flash19enable_sm80_to_sm89INS1_16FlashAttnBwdSm80INS1_25CollectiveMainloopBwdSm80ILi2ELi2EN4cute5tupleIJNS5_1CILi128EEES8_NS7_ILi64EEEEEENS_10bfloat16_tEfNS_4arch4Sm80ELb0ELb1ELb1ELb1ELb1ELb0ELb0ELb0ELi2ELi4ELi4ELi4ELb0EEENS1_24CollectiveEpilogueBwdGQAISA_fSD_Li256ELb1ELb1EEENS1_19SingleTileSchedulerILb1ELb0ELb0ELi128EEEEEEEEEvNT_6ParamsE$_ZZN4cute4takeILi1ELi3ENS_5tupleIJNS1_IJNS_1CILi1EEENS2_ILi512EEEiEEENS2_ILi4096EEENS1_IJNS1_IJiiEEENS2_ILi8192EEEEEEEEEEEDaRKT1_ENKUlDpRKT_E_clIJS6_S9_EEEDaSH_ - $_ZN7cutlass13device_kernelIN5flash19enable_sm80_to_sm89INS1_16FlashAttnBwdSm80INS1_25CollectiveMainloopBwdSm80ILi2ELi2EN4cute5tupleIJNS5_1CILi128EEES8_NS7_ILi64EEEEEENS_10bfloat16_tEfNS_4arch4Sm80ELb0ELb1ELb1ELb1ELb1ELb0ELb0ELb0ELi2ELi4ELi4ELi4ELb0EEENS1_24CollectiveEpilogueBwdGQAISA_fSD_Li256ELb1ELb1EEENS1_19SingleTileSchedulerILb1ELb0ELb0ELi128EEEEEEEEEvNT_6ParamsE$_ZZN4cute4takeILi1ELi2ENS_5tupleIJNS1_IJNS_1CILi1EEENS2_ILi0EEEEEEiEEEEEDaRKT1_ENKUlDpRKT_E_clIJiEEEDaSD_)
$_ZN7cutlass13device_kernelIN5flash19enable_sm80_to_sm89INS1_16FlashAttnBwdSm80INS1_25CollectiveMainloopBwdSm80ILi2ELi2EN4cute5tupleIJNS5_1CILi128EEES8_NS7_ILi64EEEEEENS_10bfloat16_tEfNS_4arch4Sm80ELb0ELb1ELb1ELb1ELb1ELb0ELb0ELb0ELi2ELi4ELi4ELi4ELb0EEENS1_24CollectiveEpilogueBwdGQAISA_fSD_Li256ELb1ELb1EEENS1_19SingleTileSchedulerILb1ELb0ELb0ELi128EEEEEEEEEvNT_6ParamsE$_ZZN4cute4takeILi1ELi2ENS_5tupleIJNS1_IJNS_1CILi1EEENS2_ILi0EEEEEEiEEEEEDaRKT1_ENKUlDpRKT_E_clIJiEEEDaSD_:
[----:B------:R-:W-:Y:S02]  /*c8f0*/  IADD3 R2, R1, 0x1680, RZ ;  /* 0x0000168001027810 */ /* 0x000fe40007ffe0ff */
[----:B------:R-:W-:Y:S02]  /*c900*/  MOV R6, 0xc930 ;  /* 0x0000c93000067802 */ /* 0x000fe40000000f00 */
[----:B------:R-:W-:Y:S02]  /*c910*/  IADD3 R2, R2, c[0x0][0x20], RZ ;  /* 0x0000080002027a10 */ /* 0x000fe40007ffe0ff */
[----:B------:R-:W-:Y:S05]  /*c920*/  CALL.REL.NOINC `($_ZN7cutlass13device_kernelIN5flash19enable_sm80_to_sm89INS1_16FlashAttnBwdSm80INS1_25CollectiveMainloopBwdSm80ILi2ELi2EN4cute5tupleIJNS5_1CILi128EEES8_NS7_ILi64EEEEEENS_10bfloat16_tEfNS_4arch4Sm80ELb0ELb1ELb1ELb1ELb1ELb0ELb0ELb0ELi2ELi4ELi4ELi4ELb0EEENS1_24CollectiveEpilogueBwdGQAISA_fSD_Li256ELb1ELb1EEENS1_19SingleTileSchedulerILb1ELb0ELb0ELi128EEEEEEEEEvNT_6ParamsE$_ZN4cute3eso3ESOILb0ELb1EJiEEC2ERKi) ;  /* 0xffffabc000007944 */ /* 0x000fea0003c3ffff */
[----:B-1----:R1:W5:Y:S01]  /*c930*/  LDL R3, [R1+0x1680] ;  /* 0x0016800001037983 */ /* 0x0023620000100800 */
[----:B------:R-:W-:-:S04]  /*c940*/  MOV R9, 0x0 ;  /* 0x0000000000097802 */ /* 0x000fc80000000f00 */
[----:B------:R-:W-:Y:S05]  /*c950*/  RET.REL.NODEC R8 `(_ZN7cutlass13device_kernelIN5flash19enable_sm80_to_sm89INS1_16FlashAttnBwdSm80INS1_25CollectiveMainloopBwdSm80ILi2ELi2EN4cute5tupleIJNS5_1CILi128EEES8_NS7_ILi64EEEEEENS_10bfloat16_tEfNS_4arch4Sm80ELb0ELb1ELb1ELb1ELb1ELb0ELb0ELb0ELi2ELi4ELi4ELi4ELb0EEENS1_24CollectiveEpilogueBwdGQAISA_fSD_Li256ELb1ELb1EEENS1_19SingleTileSchedulerILb1ELb0ELb0ELi128EEEEEEEEEvNT_6ParamsE) ;  /* 0xffff36a008007950 */ /* 0x000fea0003c3ffff */
        .type           $_ZN7cutlass13device_kernelIN5flash19enable_sm80_to_sm89INS1_16FlashAttnBwdSm80INS1_25CollectiveMainloopBwdSm80ILi2ELi2EN4cute5tupleIJNS5_1CILi128EEES8_NS7_ILi64EEEEEENS_10bfloat16_tEfNS_4arch4Sm80ELb0ELb1ELb1ELb1ELb1ELb0ELb0ELb0ELi2ELi4ELi4ELi4ELb0EEENS1_24CollectiveEpilogueBwdGQAISA_fSD_Li256ELb1ELb1EEENS1_19SingleTileSchedulerILb1ELb0ELb0ELi128EEEEEEEEEvNT_6ParamsE$_ZZN4cute4takeILi1ELi3ENS_5tupleIJNS1_IJNS_1CILi1EEENS2_ILi512EEEiEEENS2_ILi4096EEENS1_IJNS1_IJiiEEENS2_ILi8192EEEEEEEEEEEDaRKT1_ENKUlDpRKT_E_clIJS6_S9_EEEDaSH_,@function
        .size           $_ZN7cutlass13device_kernelIN5flash19enable_sm80_to_sm89INS1_16FlashAttnBwdSm80INS1_25CollectiveMainloopBwdSm80ILi2ELi2EN4cute5tupleIJNS5_1CILi128EEES8_NS7_ILi64EEEEEENS_10bfloat16_tEfNS_4arch4Sm80ELb0ELb1ELb1ELb1ELb1ELb0ELb0ELb0ELi2ELi4ELi4ELi4ELb0EEENS1_24CollectiveEpilogueBwdGQAISA_fSD_Li256ELb1ELb1EEENS1_19SingleTileSchedulerILb1ELb0ELb0ELi128EEEEEEEEEvNT_6ParamsE$_ZZN4cute4takeILi1ELi3ENS_5tupleIJNS1_IJNS_1CILi1EEENS2_ILi512EEEiEEENS2_ILi4096EEENS1_IJNS1_IJiiEEENS2_ILi8192EEEEEEEEEEEDaRKT1_ENKUlDpRKT_E_clIJS6_S9_EEEDaSH_,($_ZN7cutlass13device_kernelIN5flash19enable_sm80_to_sm89INS1_16FlashAttnBwdSm80INS1_25CollectiveMainloopBwdSm80ILi2ELi2EN4cute5tupleIJNS5_1CILi128EEES8_NS7_ILi64EEEEEENS_10bfloat16_tEfNS_4arch4Sm80ELb0ELb1ELb1ELb1ELb1ELb0ELb0ELb0ELi2ELi4ELi4ELi4ELb0EEENS1_24CollectiveEpilogueBwdGQAISA_fSD_Li256ELb1ELb1EEENS1_19SingleTileSchedulerILb1ELb0ELb0ELi128EEEEEEEEEvNT_6ParamsE$_ZZN4cute4takeILi1ELi3ENS_5tupleIJNS1_IJNS_1CILi1EEENS2_ILi512EEEiEEENS2_ILi4096EEENS1_IJiiEEEEEEEEDaRKT1_ENKUlDpRKT_E_clIJS6_S7_EEEDaSF_ - $_ZN7cutlass13device_kernelIN5flash19enable_sm80_to_sm89INS1_16FlashAttnBwdSm80INS1_25CollectiveMainloopBwdSm80ILi2ELi2EN4cute5tupleIJNS5_1CILi128EEES8_NS7_ILi64EEEEEENS_10bfloat16_tEfNS_4arch4Sm80ELb0ELb1ELb1ELb1ELb1ELb0ELb0ELb0ELi2ELi4ELi4ELi4ELb0EEENS1_24CollectiveEpilogueBwdGQAISA_fSD_Li256ELb1ELb1EEENS1_19SingleTileSchedulerILb1ELb0ELb0ELi128EEEEEEEEEvNT_6ParamsE$_ZZN4cute4takeILi1ELi3ENS_5tupleIJNS1_IJNS_1CILi1EEENS2_ILi512EEEiEEENS2_ILi4096EEENS1_IJNS1_IJiiEEENS2_ILi8192EEEEEEEEEEEDaRKT1_ENKUlDpRKT_E_clIJS6_S9_EEEDaSH_)
$_ZN7cutlass13device_kernelIN5flash19enable_sm80_to_sm89INS1_16FlashAttnBwdSm80INS1_25CollectiveMainloopBwdSm80ILi2ELi2EN4cute5tupleIJNS5_1CILi128EEES8_NS7_ILi64EEEEEENS_10bfloat16_tEfNS_4arch4Sm80ELb0ELb1ELb1ELb1ELb1ELb0ELb0ELb0ELi2ELi4ELi4ELi4ELb0EEENS1_24CollectiveEpilogueBwdGQAISA_fSD_Li256ELb1ELb1EEENS1_19SingleTileSchedulerILb1ELb0ELb0ELi128EEEEEEEEEvNT_6ParamsE$_ZZN4cute4takeILi1ELi3ENS_5tupleIJNS1_IJNS_1CILi1EEENS2_ILi512EEEiEEENS2_ILi4096EEENS1_IJNS1_IJiiEEENS2_ILi8192EEEEEEEEEEEDaRKT1_ENKUlDpRKT_E_clIJS6_S9_EEEDaSH_:
[----:B------:R-:W-:Y:S02]  /*c960*/  IADD3 R2, R1, 0x1680, RZ ;  /* 0x0000168001027810 */ /* 0x000fe40007ffe0ff */
[----:B------:R-:W-:Y:S02]  /*c970*/  MOV R6, 0xc9a0 ;  /* 0x0000c9a000067802 */ /* 0x000fe40000000f00 */
[----:B------:R-:W-:Y:S02]  /*c980*/  IADD3 R2, R2, c[0x0][0x20], RZ ;  /* 0x0000080002027a10 */ /* 0x000fe40007ffe0ff */
[----:B------:R-:W-:Y:S05]  /*c990*/  CALL.REL.NOINC `($_ZN7cutlass13device_kernelIN5flash19enable_sm80_to_sm89INS1_16FlashAttnBwdSm80INS1_25CollectiveMainloopBwdSm80ILi2ELi2EN4cute5tupleIJNS5_1CILi128EEES8_NS7_ILi64EEEEEENS_10bfloat16_tEfNS_4arch4Sm80ELb0ELb1ELb1ELb1ELb1ELb0ELb0ELb0ELi2ELi4ELi4ELi4ELb0EEENS1_24CollectiveEpilogueBwdGQAISA_fSD_Li256ELb1ELb1EEENS1_19SingleTileSchedulerILb1ELb0ELb0ELi128EEEEEEEEEvNT_6ParamsE$_ZN4cute3eso3ESOILb1ELb0EJNS_1CILi4096EEENS_5tupleIJNS4_IJiiEEENS2_ILi8192EEEEEEEEC2ERKS3_RKS7_) ;  /* 0xffffb79000007944 */ /* 0x000fea0003c3ffff */
[----:B-1----:R1:W5:Y:S01]  /*c9a0*/  LDL.64 R2, [R1+0x1680] ;  /* 0x0016800001027983 */ /* 0x0023620000100a00 */
[----:B------:R-:W-:-:S04]  /*c9b0*/  MOV R5, 0x0 ;  /* 0x0000000000057802 */ /* 0x000fc80000000f00 */
[----:B------:R-:W-:Y:S05]  /*c9c0*/  RET.REL.NODEC R4 `(_ZN7cutlass13device_kernelIN5flash19enable_sm80_to_sm89INS1_16FlashAttnBwdSm80INS1_25CollectiveMainloopBwdSm80ILi2ELi2EN4cute5tupleIJNS5_1CILi128EEES8_NS7_ILi64EEEEEENS_10bfloat16_tEfNS_4arch4Sm80ELb0ELb1ELb1ELb1ELb1ELb0ELb0ELb0ELi2ELi4ELi4ELi4ELb0EEENS1_24CollectiveEpilogueBwdGQAISA_fSD_Li256ELb1ELb1EEENS1_19SingleTileSchedulerILb1ELb0ELb0ELi128EEEEEEEEEvNT_6ParamsE) ;  /* 0xffff363004007950 */ /* 0x000fea0003c3ffff */
        .type           $_ZN7cutlass13device_kernelIN5flash19enable_sm80_to_sm89INS1_16FlashAttnBwdSm80INS1_25CollectiveMainloopBwdSm80ILi2ELi2EN4cute5tupleIJNS5_1CILi128EEES8_NS7_ILi64EEEEEENS_10bfloat16_tEfNS_4arch4Sm80ELb0ELb1ELb1ELb1ELb1ELb0ELb0ELb0ELi2ELi4ELi4ELi4ELb0EEENS1_24CollectiveEpilogueBwdGQAISA_fSD_Li256ELb1ELb1EEENS1_19SingleTileSchedulerILb1ELb0ELb0ELi128EEEEEEEEEvNT_6ParamsE$_ZZN4cute4takeILi1ELi3ENS_5tupleIJNS1_IJNS_1CILi1EEENS2_ILi512EEEiEEENS2_ILi4096EEENS1_IJiiEEEEEEEEDaRKT1_ENKUlDpRKT_E_clIJS6_S7_EEEDaSF_,@function
        .size           $_ZN7cutlass13device_kernelIN5flash19enable_sm80_to_sm89INS1_16FlashAttnBwdSm80INS1_25CollectiveMainloopBwdSm80ILi2ELi2EN4cute5tupleIJNS5_1CILi128EEES8_NS7_ILi64EEEEEENS_10bfloat16_tEfNS_4arch4Sm80ELb0ELb1ELb1ELb1ELb1ELb0ELb0ELb0ELi2ELi4ELi4ELi4ELb0EEENS1_24CollectiveEpilogueBwdGQAISA_fSD_Li256ELb1ELb1EEENS1_19SingleTileSchedulerILb1ELb0ELb0ELi128EEEEEEEEEvNT_6ParamsE$_ZZN4cute4takeILi1ELi3ENS_5tupleIJNS1_IJNS_1CILi1EEENS2_ILi512EEEiEEENS2_ILi4096EEENS1_IJiiEEEEEEEEDaRKT1_ENKUlDpRKT_E_clIJS6_S7_EEEDaSF_,($_ZN7cutlass13device_kernelIN5flash19enable_sm80_to_sm89INS1_16FlashAttnBwdSm80INS1_25CollectiveMainloopBwdSm80ILi2ELi2EN4cute5tupleIJNS5_1CILi128EEES8_NS7_ILi64EEEEEENS_10bfloat16_tEfNS_4arch4Sm80ELb0ELb1ELb1ELb1ELb1ELb0ELb0ELb0ELi2ELi4ELi4ELi4ELb0EEENS1_24CollectiveEpilogueBwdGQAISA_fSD_Li256ELb1ELb1EEENS1_19SingleTileSchedulerILb1ELb0ELb0ELi128EEEEEEEEEvNT_6ParamsE$_ZZN4cute4takeILi1ELi3ENS_5tupleIJNS1_IJNS_1CILi1EEEiEEENS2_ILi1024EEENS1_IJiiEEEEEEEEDaRKT1_ENKUlDpRKT_E_clIJS5_S6_EEEDaSE_ - $_ZN7cutlass13device_kernelIN5flash19enable_sm80_to_sm89INS1_16FlashAttnBwdSm80INS1_25CollectiveMainloopBwdSm80ILi2ELi2EN4cute5tupleIJNS5_1CILi128EEES8_NS7_ILi64EEEEEENS_10bfloat16_tEfNS_4arch4Sm80ELb0ELb1ELb1ELb1ELb1ELb0ELb0ELb0ELi2ELi4ELi4ELi4ELb0EEENS1_24CollectiveEpilogueBwdGQAISA_fSD_Li256ELb1ELb1EEENS1_19SingleTileSchedulerILb1ELb0ELb0ELi128EEEEEEEEEvNT_6ParamsE$_ZZN4cute4takeILi1ELi3ENS_5tupleIJNS1_IJNS_1CILi1EEENS2_ILi512EEEiEEENS2_ILi4096EEENS1_IJiiEEEEEEEEDaRKT1_ENKUlDpRKT_E_clIJS6_S7_EEEDaSF_)
$_ZN7cutlass13device_kernelIN5flash19enable_sm80_to_sm89INS1_16FlashAttnBwdSm80INS1_25CollectiveMainloopBwdSm80ILi2ELi2EN4cute5tupleIJNS5_1CILi128EEES8_NS7_ILi64EEEEEENS_10bfloat16_tEfNS_4arch4Sm80ELb0ELb1ELb1ELb1ELb1ELb0ELb0ELb0ELi2ELi4ELi4ELi4ELb0EEENS1_24CollectiveEpilogueBwdGQAISA_fSD_Li256ELb1ELb1EEENS1_19SingleTileSchedulerILb1ELb0ELb0ELi128EEEEEEEEEvNT_6ParamsE$_ZZN4cute4takeILi1ELi3ENS_5tupleIJNS1_IJNS_1CILi1EEENS2_ILi512EEEiEEENS2_ILi4096EEENS1_IJiiEEEEEEEEDaRKT1_ENKUlDpRKT_E_clIJS6_S7_EEEDaSF_:
[----:B------:R-:W-:Y:S02]  /*c9d0*/  IADD3 R2, R1, 0x1380, RZ ;  /* 0x0000138001027810 */ /* 0x000fe40007ffe0ff */
[----:B------:R-:W-:Y:S02]  /*c9e0*/  MOV R6, 0xca10 ;  /* 0x0000ca1000067802 */ /* 0x000fe40000000f00 */
[----:B------:R-:W-:Y:S02]  /*c9f0*/  IADD3 R2, R2, c[0x0][0x20], RZ ;  /* 0x0000080002027a10 */ /* 0x000fe40007ffe0ff */
[----:B------:R-:W-:Y:S05]  /*ca00*/  CALL.REL.NOINC `($_ZN7cutlass13device_kernelIN5flash19enable_sm80_to_sm89INS1_16FlashAttnBwdSm80INS1_25CollectiveMainloopBwdSm80ILi2ELi2EN4cute5tupleIJNS5_1CILi128EEES8_NS7_ILi64EEEEEENS_10bfloat16_tEfNS_4arch4Sm80ELb0ELb1ELb1ELb1ELb1ELb0ELb0ELb0ELi2ELi4ELi4ELi4ELb0EEENS1_24CollectiveEpilogueBwdGQAISA_fSD_Li256ELb1ELb1EEENS1_19SingleTileSchedulerILb1ELb0ELb0ELi128EEEEEEEEEvNT_6ParamsE$_ZN4cute3eso3ESOILb1ELb0EJNS_1CILi4096EEENS_5tupleIJiiEEEEEC2ERKS3_RKS5_) ;  /* 0xffffb77000007944 */ /* 0x000fea0003c3ffff */
[----:B-1----:R1:W5:Y:S01]  /*ca10*/  LDL.64 R2, [R1+0x1380] ;  /* 0x0013800001027983 */ /* 0x0023620000100a00 */
[----:B------:R-:W-:-:S04]  /*ca20*/  MOV R5, 0x0 ;  /* 0x0000000000057802 */ /* 0x000fc80000000f00 */
[----:B------:R-:W-:Y:S05]  /*ca30*/  RET.REL.NODEC R4 `(_ZN7cutlass13device_kernelIN5flash19enable_sm80_to_sm89INS1_16FlashAttnBwdSm80INS1_25CollectiveMainloopBwdSm80ILi2ELi2EN4cute5tupleIJNS5_1CILi128EEES8_NS7_ILi64EEEEEENS_10bfloat16_tEfNS_4arch4Sm80ELb0ELb1ELb1ELb1ELb1ELb0ELb0ELb0ELi2ELi4ELi4ELi4ELb0EEENS1_24CollectiveEpilogueBwdGQAISA_fSD_Li256ELb1ELb1EEENS1_19SingleTileSchedulerILb1ELb0ELb0ELi128EEEEEEEEEvNT_6ParamsE) ;  /* 0xffff35c004007950 */ /* 0x000fea0003c3ffff */
        .type           $_ZN7cutlass13device_kernelIN5flash19enable_sm80_to_sm89INS1_16FlashAttnBwdSm80INS1_25CollectiveMainloopBwdSm80ILi2ELi2EN4cute5tupleIJNS5_1CILi128EEES8_NS7_ILi64EEEEEENS_10bfloat16_tEfNS_4arch4Sm80ELb0ELb1ELb1ELb1ELb1ELb0ELb0ELb0ELi2ELi4ELi4ELi4ELb0EEENS1_24CollectiveEpilogueBwdGQAISA_fSD_Li256ELb1ELb1EEENS1_19SingleTileSchedulerILb1ELb0ELb0ELi128EEEEEEEEEvNT_6ParamsE$_ZZN4cute4takeILi1ELi3ENS_5tupleIJNS1_IJNS_1CILi1EEEiEEENS2_ILi1024EEENS1_IJiiEEEEEEEEDaRKT1_ENKUlDpRKT_E_clIJS5_S6_EEEDaSE_,@function
        .size           $_ZN7cutlass13device_kernelIN5flash19enable_sm80_to_sm89INS1_16FlashAttnBwdSm80INS1_25CollectiveMainloopBwdSm80ILi2ELi2EN4cute5tupleIJNS5_1CILi128EEES8_NS7_ILi64EEEEEENS_10bfloat16_tEfNS_4arch4Sm80ELb0ELb1ELb1ELb1ELb1ELb0ELb0ELb0ELi2ELi4ELi4ELi4ELb0EEENS1_24CollectiveEpilogueBwdGQAISA_fSD_Li256ELb1ELb1EEENS1_19SingleTileSchedulerILb1ELb0ELb0ELi128EEEEEEEEEvNT_6ParamsE$_ZZN4cute4takeILi1ELi3ENS_5tupleIJNS1_IJNS_1CILi1EEEiEEENS2_ILi1024EEENS1_IJiiEEEEEEEEDaRKT1_ENKUlDpRKT_E_clIJS5_S6_EEEDaSE_,($_ZN7cutlass13device_kernelIN5flash19enable_sm80_to_sm89INS1_16FlashAttnBwdSm80INS1_25CollectiveMainloopBwdSm80ILi2ELi2EN4cute5tupleIJNS5_1CILi128EEES8_NS7_ILi64EEEEEENS_10bfloat16_tEfNS_4arch4Sm80ELb0ELb1ELb1ELb1ELb1ELb0ELb0ELb0ELi2ELi4ELi4ELi4ELb0EEENS1_24CollectiveEpilogueBwdGQAISA_fSD_Li256ELb1ELb1EEENS1_19SingleTileSchedulerILb1ELb0ELb0ELi128EEEEEEEEEvNT_6ParamsE$_ZZN4cute4takeILi1ELi3ENS_5tupleIJNS1_IJiNS_1CILi512EEEEEENS1_IJiiEEENS2_ILi1024EEEEEEEEDaRKT1_ENKUlDpRKT_E_clIJS5_S6_EEEDaSE_ - $_ZN7cutlass13device_kernelIN5flash19enable_sm80_to_sm89INS1_16FlashAttnBwdSm80INS1_25CollectiveMainloopBwdSm80ILi2ELi2EN4cute5tupleIJNS5_1CILi128EEES8_NS7_ILi64EEEEEENS_10bfloat16_tEfNS_4arch4Sm80ELb0ELb1ELb1ELb1ELb1ELb0ELb0ELb0ELi2ELi4ELi4ELi4ELb0EEENS1_24CollectiveEpilogueBwdGQAISA_fSD_Li256ELb1ELb1EEENS1_19SingleTileSchedulerILb1ELb0ELb0ELi128EEEEEEEEEvNT_6ParamsE$_ZZN4cute4takeILi1ELi3ENS_5tupleIJNS1_IJNS_1CILi1EEEiEEENS2_ILi1024EEENS1_IJiiEEEEEEEEDaRKT1_ENKUlDpRKT_E_clIJS5_S6_EEEDaSE_)
$_ZN7cutlass13device_kernelIN5flash19enable_sm80_to_sm89INS1_16FlashAttnBwdSm80INS1_25CollectiveMainloopBwdSm80ILi2ELi2EN4cute5tupleIJNS5_1CILi128EEES8_NS7_ILi64EEEEEENS_10bfloat16_tEfNS_4arch4Sm80ELb0ELb1ELb1ELb1ELb1ELb0ELb0ELb0ELi2ELi4ELi4ELi4ELb0EEENS1_24CollectiveEpilogueBwdGQAISA_fSD_Li256ELb1ELb1EEENS1_19SingleTileSchedulerILb1ELb0ELb0ELi128EEEEEEEEEvNT_6ParamsE$_ZZN4cute4takeILi1ELi3ENS_5tupleIJNS1_IJNS_1CILi1EEEiEEENS2_ILi1024EEENS1_IJiiEEEEEEEEDaRKT1_ENKUlDpRKT_E_clIJS5_S6_EEEDaSE_:
[----:B------:R-:W-:Y:S02]  /*ca40*/  IADD3 R2, R1, 0x1380, RZ ;  /* 0x0000138001027810 */ /* 0x000fe40007ffe0ff */
[----:B------:R-:W-:Y:S02]  /*ca50*/  MOV R6, 0xca80 ;  /* 0x0000ca8000067802 */ /* 0x000fe40000000f00 */
[----:B------:R-:W-:Y:S02]  /*ca60*/  IADD3 R2, R2, c[0x0][0x20], RZ ;  /* 0x0000080002027a10 */ /* 0x000fe40007ffe0ff */
[----:B------:R-:W-:Y:S05]  /*ca70*/  CALL.REL.NOINC `($_ZN7cutlass13device_kernelIN5flash19enable_sm80_to_sm89INS1_16FlashAttnBwdSm80INS1_25CollectiveMainloopBwdSm80ILi2ELi2EN4cute5tupleIJNS5_1CILi128EEES8_NS7_ILi64EEEEEENS_10bfloat16_tEfNS_4arch4Sm80ELb0ELb1ELb1ELb1ELb1ELb0ELb0ELb0ELi2ELi4ELi4ELi4ELb0EEENS1_24CollectiveEpilogueBwdGQAISA_fSD_Li256ELb1ELb1EEENS1_19SingleTileSchedulerILb1ELb0ELb0ELi128EEEEEEEEEvNT_6ParamsE$_ZN4cute3eso3ESOILb1ELb0EJNS_1CILi1024EEENS_5tupleIJiiEEEEEC2ERKS3_RKS5_) ;  /* 0xffffb16000007944 */ /* 0x000fea0003c3ffff */
[----:B-1----:R1:W5:Y:S01]  /*ca80*/  LDL.64 R2, [R1+0x1380] ;  /* 0x0013800001027983 */ /* 0x0023620000100a00 */
[----:B------:R-:W-:-:S04]  /*ca90*/  MOV R5, 0x0 ;  /* 0x0000000000057802 */ /* 0x000fc80000000f00 */
[----:B------:R-:W-:Y:S05]  /*caa0*/  RET.REL.NODEC R4 `(_ZN7cutlass13device_kernelIN5flash19enable_sm80_to_sm89INS1_16FlashAttnBwdSm80INS1_25CollectiveMainloopBwdSm80ILi2ELi2EN4cute5tupleIJNS5_1CILi128EEES8_NS7_ILi64EEEEEENS_10bfloat16_tEfNS_4arch4Sm80ELb0ELb1ELb1ELb1ELb1ELb0ELb0ELb0ELi2ELi4ELi4ELi4ELb0EEENS1_24CollectiveEpilogueBwdGQAISA_fSD_Li256ELb1ELb1EEENS1_19SingleTileSchedulerILb1ELb0ELb0ELi128EEEEEEEEEvNT_6ParamsE) ;  /* 0xffff355004007950 */ /* 0x000fea0003c3ffff */
        .type           $_ZN7cutlass13device_kernelIN5flash19enable_sm80_to_sm89INS1_16FlashAttnBwdSm80INS1_25CollectiveMainloopBwdSm80ILi2ELi2EN4cute5tupleIJNS5_1CILi128EEES8_NS7_ILi64EEEEEENS_10bfloat16_tEfNS_4arch4Sm80ELb0ELb1ELb1ELb1ELb1ELb0ELb0ELb0ELi2ELi4ELi4ELi4ELb0EEENS1_24CollectiveEpilogueBwdGQAISA_fSD_Li256ELb1ELb1EEENS1_19SingleTileSchedulerILb1ELb0ELb0ELi128EEEEEEEEEvNT_6ParamsE$_ZZN4cute4takeILi1ELi3ENS_5tupleIJNS1_IJiNS_1CILi512EEEEEENS1_IJiiEEENS2_ILi1024EEEEEEEEDaRKT1_ENKUlDpRKT_E_clIJS5_S6_EEEDaSE_,@function
        .size           $_ZN7cutlass13device_kernelIN5flash19enable_sm80_to_sm89INS1_16FlashAttnBwdSm80INS1_25CollectiveMainloopBwdSm80ILi2ELi2EN4cute5tupleIJNS5_1CILi128EEES8_NS7_ILi64EEEEEENS_10bfloat16_tEfNS_4arch4Sm80ELb0ELb1ELb1ELb1ELb1ELb0ELb0ELb0ELi2ELi4ELi4ELi4ELb0EEENS1_24CollectiveEpilogueBwdGQAISA_fSD_Li256ELb1ELb1EEENS1_19SingleTileSchedulerILb1ELb0ELb0ELi128EEEEEEEEEvNT_6ParamsE$_ZZN4cute4takeILi1ELi3ENS_5tupleIJNS1_IJiNS_1CILi512EEEEEENS1_IJiiEEENS2_ILi1024EEEEEEEEDaRKT1_ENKUlDpRKT_E_clIJS5_S6_EEEDaSE_,($_ZN7cutlass13device_kernelIN5flash19enable_sm80_to_sm89INS1_16FlashAttnBwdSm80INS1_25CollectiveMainloopBwdSm80ILi2ELi2EN4cute5tupleIJNS5_1CILi128EEES8_NS7_ILi64EEEEEENS_10bfloat16_tEfNS_4arch4Sm80ELb0ELb1ELb1ELb1ELb1ELb0ELb0ELb0ELi2ELi4ELi4ELi4ELb0EEENS1_24CollectiveEpilogueBwdGQAISA_fSD_Li256ELb1ELb1EEENS1_19SingleTileSchedulerILb1ELb0ELb0ELi128EEEEEEEEEvNT_6ParamsE$_ZZN4cute5sliceINS_5tupleIJNS1_IJNS_10UnderscoreENS_1CILi0EEEEEENS1_IJS4_S2_EEEEEENS1_IJNS1_IJNS1_IJNS3_ILi1EEES4_EEES4_EEENS1_IJNS1_IJS4_S4_EEEiEEEEEEEEDaRKT_RKT0_ENKUlRKT_RKT0_E_clIS6_SC_EEDaSM_SP_ - $_ZN7cutlass13device_kernelIN5flash19enable_sm80_to_sm89INS1_16FlashAttnBwdSm80INS1_25CollectiveMainloopBwdSm80ILi2ELi2EN4cute5tupleIJNS5_1CILi128EEES8_NS7_ILi64EEEEEENS_10bfloat16_tEfNS_4arch4Sm80ELb0ELb1ELb1ELb1ELb1ELb0ELb0ELb0ELi2ELi4ELi4ELi4ELb0EEENS1_24CollectiveEpilogueBwdGQAISA_fSD_Li256ELb1ELb1EEENS1_19SingleTileSchedulerILb1ELb0ELb0ELi128EEEEEEEEEvNT_6ParamsE$_ZZN4cute4takeILi1ELi3ENS_5tupleIJNS1_IJiNS_1CILi512EEEEEENS1_IJiiEEENS2_ILi1024EEEEEEEEDaRKT1_ENKUlDpRKT_E_clIJS5_S6_EEEDaSE_)
$_ZN7cutlass13device_kernelIN5flash19enable_sm80_to_sm89INS1_16FlashAttnBwdSm80INS1_25CollectiveMainloopBwdSm80ILi2ELi2EN4cute5tupleIJNS5_1CILi128EEES8_NS7_ILi64EEEEEENS_10bfloat16_tEfNS_4arch4Sm80ELb0ELb1ELb1ELb1ELb1ELb0ELb0ELb0ELi2ELi4ELi4ELi4ELb0EEENS1_24CollectiveEpilogueBwdGQAISA_fSD_Li256ELb1ELb1EEENS1_19SingleTileSchedulerILb1ELb0ELb0ELi128EEEEEEEEEvNT_6ParamsE$_ZZN4cute4takeILi1ELi3ENS_5tupleIJNS1_IJiNS_1CILi512EEEEEENS1_IJiiEEENS2_ILi1024EEEEEEEEDaRKT1_ENKUlDpRKT_E_clIJS5_S6_EEEDaSE_:
[----:B------:R-:W-:Y:S02]  /*cab0*/  IADD3 R2, R1, 0x1680, RZ ;  /* 0x0000168001027810 */ /* 0x000fe40007ffe0ff */
[----:B------:R-:W-:Y:S02]  /*cac0*/  MOV R6, 0xcaf0 ;  /* 0x0000caf000067802 */ /* 0x000fe40000000f00 */
[----:B------:R-:W-:Y:S02]  /*cad0*/  IADD3 R2, R2, c[0x0][0x20], RZ ;  /* 0x0000080002027a10 */ /* 0x000fe40007ffe0ff */
[----:B------:R-:W-:Y:S05]  /*cae0*/  CALL.REL.NOINC `($_ZN7cutlass13device_kernelIN5flash19enable_sm80_to_sm89INS1_16FlashAttnBwdSm80INS1_25CollectiveMainloopBwdSm80ILi2ELi2EN4cute5tupleIJNS5_1CILi128EEES8_NS7_ILi64EEEEEENS_10bfloat16_tEfNS_4arch4Sm80ELb0ELb1ELb1ELb1ELb1ELb0ELb0ELb0ELi2ELi4ELi4ELi4ELb0EEENS1_24CollectiveEpilogueBwdGQAISA_fSD_Li256ELb1ELb1EEENS1_19SingleTileSchedulerILb1ELb0ELb0ELi128EEEEEEEEEvNT_6ParamsE$_ZN4cute3eso3ESOILb0ELb1EJNS_5tupleIJiiEEENS_1CILi1024EEEEEC2ERKS3_RKS5_) ;  /* 0xffffa91000007944 */ /* 0x000fea0003c3ffff */
[----:B-1----:R1:W5:Y:S01]  /*caf0*/  LDL.64 R2, [R1+0x1680] ;  /* 0x0016800001027983 */ /* 0x0023620000100a00 */
[----:B------:R-:W-:-:S04]  /*cb00*/  MOV R5, 0x0 ;  /* 0x0000000000057802 */ /* 0x000fc80000000f00 */
[----:B------:R-:W-:Y:S05]  /*cb10*/  RET.REL.NODEC R4 `(_ZN7cutlass13device_kernelIN5flash19enable_sm80_to_sm89INS1_16FlashAttnBwdSm80INS1_25CollectiveMainloopBwdSm80ILi2ELi2EN4cute5tupleIJNS5_1CILi128EEES8_NS7_ILi64EEEEEENS_10bfloat16_tEfNS_4arch4Sm80ELb0ELb1ELb1ELb1ELb1ELb0ELb0ELb0ELi2ELi4ELi4ELi4ELb0EEENS1_24CollectiveEpilogueBwdGQAISA_fSD_Li256ELb1ELb1EEENS1_19SingleTileSchedulerILb1ELb0ELb0ELi128EEEEEEEEEvNT_6ParamsE) ;  /* 0xffff34e004007950 */ /* 0x000fea0003c3ffff */
        .type           $_ZN7cutlass13device_kernelIN5flash19enable_sm80_to_sm89INS1_16FlashAttnBwdSm80INS1_25CollectiveMainloopBwdSm80ILi2ELi2EN4cute5tupleIJNS5_1CILi128EEES8_NS7_ILi64EEEEEENS_10bfloat16_tEfNS_4arch4Sm80ELb0ELb1ELb1ELb1ELb1ELb0ELb0ELb0ELi2ELi4ELi4ELi4ELb0EEENS1_24CollectiveEpilogueBwdGQAISA_fSD_Li256ELb1ELb1EEENS1_19SingleTileSchedulerILb1ELb0ELb0ELi128EEEEEEEEEvNT_6ParamsE$_ZZN4cute5sliceINS_5tupleIJNS1_IJNS_10UnderscoreENS_1CILi0EEEEEENS1_IJS4_S2_EEEEEENS1_IJNS1_IJNS1_IJNS3_ILi1EEES4_EEES4_EEENS1_IJNS1_IJS4_S4_EEEiEEEEEEEEDaRKT_RKT0_ENKUlRKT_RKT0_E_clIS6_SC_EEDaSM_SP_,@function
        .size           $_ZN7cutlass13device_kernelIN5flash19enable_sm80_to_sm89INS1_16FlashAttnBwdSm80INS1_25CollectiveMainloopBwdSm80ILi2ELi2EN4cute5tupleIJNS5_1CILi128EEES8_NS7_ILi64EEEEEENS_10bfloat16_tEfNS_4arch4Sm80ELb0ELb1ELb1ELb1ELb1ELb0ELb0ELb0ELi2ELi4ELi4ELi4ELb0EEENS1_24CollectiveEpilogueBwdGQAISA_fSD_Li256ELb1ELb1EEENS1_19SingleTileSchedulerILb1ELb0ELb0ELi128EEEEEEEEEvNT_6ParamsE$_ZZN4cute5sliceINS_5tupleIJNS1_IJNS_10UnderscoreENS_1CILi0EEEEEENS1_IJS4_S2_EEEEEENS1_IJNS1_IJNS1_IJNS3_ILi1EEES4_EEES4_EEENS1_IJNS1_IJS4_S4_EEEiEEEEEEEEDaRKT_RKT0_ENKUlRKT_RKT0_E_clIS6_SC_EEDaSM_SP_,($_ZN7cutlass13device_kernelIN5flash19enable_sm80_to_sm89INS1_16FlashAttnBwdSm80INS1_25CollectiveMainloopBwdSm80ILi2ELi2EN4cute5tupleIJNS5_1CILi128EEES8_NS7_ILi64EEEEEENS_10bfloat16_tEfNS_4arch4Sm80ELb0ELb1ELb1ELb1ELb1ELb0ELb0ELb0ELi2ELi4ELi4ELi4ELb0EEENS1_24CollectiveEpilogueBwdGQAISA_fSD_Li256ELb1ELb1EEENS1_19SingleTileSchedulerILb1ELb0ELb0ELi128EEEEEEEEEvNT_6ParamsE$_ZZN4cute5sliceINS_5tupleIJNS_10UnderscoreES2_NS_1CILi0EEEEEENS1_IJNS1_IJNS3_ILi1EEES4_EEEiNS3_ILi1024EEEEEEEEDaRKT_RKT0_ENKUlRKT_RKT0_E_clIS2_iEEDaSI_SL_ - $_ZN7cutlass13device_kernelIN5flash19enable_sm80_to_sm89INS1_16FlashAttnBwdSm80INS1_25CollectiveMainloopBwdSm80ILi2ELi2EN4cute5tupleIJNS5_1CILi128EEES8_NS7_ILi64EEEEEENS_10bfloat16_tEfNS_4arch4Sm80ELb0ELb1ELb1ELb1ELb1ELb0ELb0ELb0ELi2ELi4ELi4ELi4ELb0EEENS1_24CollectiveEpilogueBwdGQAISA_fSD_Li256ELb1ELb1EEENS1_19SingleTileSchedulerILb1ELb0ELb0ELi128EEEEEEEEEvNT_6ParamsE$_ZZN4cute5sliceINS_5tupleIJNS1_IJNS_10UnderscoreENS_1CILi0EEEEEENS1_IJS4_S2_EEEEEENS1_IJNS1_IJNS1_IJNS3_ILi1EEES4_EEES4_EEENS1_IJNS1_IJS4_S4_EEEiEEEEEEEEDaRKT_RKT0_ENKUlRKT_RKT0_E_clIS6_SC_EEDaSM_SP_)
$_ZN7cutlass13device_kernelIN5flash19enable_sm80_to_sm89INS1_16FlashAttnBwdSm80INS1_25CollectiveMainloopBwdSm80ILi2ELi2EN4cute5tupleIJNS5_1CILi128EEES8_NS7_ILi64EEEEEENS_10bfloat16_tEfNS_4arch4Sm80ELb0ELb1ELb1ELb1ELb1ELb0ELb0ELb0ELi2ELi4ELi4ELi4ELb0EEENS1_24CollectiveEpilogueBwdGQAISA_fSD_Li256ELb1ELb1EEENS1_19SingleTileSchedulerILb1ELb0ELb0ELi128EEEEEEEEEvNT_6ParamsE$_ZZN4cute5sliceINS_5tupleIJNS1_IJNS_10UnderscoreENS_1CILi0EEEEEENS1_IJS4_S2_EEEEEENS1_IJNS1_IJNS1_IJNS3_ILi1EEES4_EEES4_EEENS1_IJNS1_IJS4_S4_EEEiEEEEEEEEDaRKT_RKT0_ENKUlRKT_RKT0_E_clIS6_SC_EEDaSM_SP_:
[----:B------:R-:W-:Y:S02]  /*cb20*/  MOV R10, 0xcb40 ;  /* 0x0000cb40000a7802 */ /* 0x000fe40000000f00 */
[----:B------:R-:W-:Y:S05]  /*cb30*/  CALL.REL.NOINC `($_ZN7cutlass13device_kernelIN5flash19enable_sm80_to_sm89INS1_16FlashAttnBwdSm80INS1_25CollectiveMainloopBwdSm80ILi2ELi2EN4cute5tupleIJNS5_1CILi128EEES8_NS7_ILi64EEEEEENS_10bfloat16_tEfNS_4arch4Sm80ELb0ELb1ELb1ELb1ELb1ELb0ELb0ELb0ELi2ELi4ELi4ELi4ELb0EEENS1_24CollectiveEpilogueBwdGQAISA_fSD_Li256ELb1ELb1EEENS1_19SingleTileSchedulerILb1ELb0ELb0ELi128EEEEEEEEEvNT_6ParamsE$_ZZN4cute6detail10lift_sliceINS_5tupleIJNS_1CILi0EEENS_10UnderscoreEEEENS2_IJNS2_IJS4_S4_EEEiEEEEEDaRKT_RKT0_ENKUlRKT_RKT0_E_clIS5_iEEDaSH_SK_) ;  /* 0x000002c000007944 */ /* 0x000fea0003c00000 */
[----:B------:R-:W-:Y:S02]  /*cb40*/  MOV R10, 0xcb60 ;  /* 0x0000cb60000a7802 */ /* 0x000fe40000000f00 */
[----:B-1---5:R-:W-:Y:S05]  /*cb50*/  CALL.REL.NOINC `($_ZN7cutlass13device_kernelIN5flash19enable_sm80_to_sm89INS1_16FlashAttnBwdSm80INS1_25CollectiveMainloopBwdSm80ILi2ELi2EN4cute5tupleIJNS5_1CILi128EEES8_NS7_ILi64EEEEEENS_10bfloat16_tEfNS_4arch4Sm80ELb0ELb1ELb1ELb1ELb1ELb0ELb0ELb0ELi2ELi4ELi4ELi4ELb0EEENS1_24CollectiveEpilogueBwdGQAISA_fSD_Li256ELb1ELb1EEENS1_19SingleTileSchedulerILb1ELb0ELb0ELi128EEEEEEEEEvNT_6ParamsE$_ZZN4cute12filter_tupleINS_5tupleIJNS_1CILi0EEENS_10UnderscoreEEEENS1_IJNS1_IJS3_S3_EEEiEEEZNS_6detail10lift_sliceIS5_S7_EEDaRKT_RKT0_EUlRKT_RKT0_E_EEDaSC_SF_OT1_ENKUlDpSI_E_clIJNS1_IJEEENS1_IJiEEEEEEDaSP_) ;  /* 0xffffefb000007944 */ /* 0x022fea0003c3ffff */
[----:B------:R-:W-:Y:S02]  /*cb60*/  MOV R9, 0x0 ;  /* 0x0000000000097802 */ /* 0x000fe40000000f00 */
[----:B-----5:R-:W-:Y:S02]  /*cb70*/  MOV R3, R2 ;  /* 0x0000000200037202 */ /* 0x020fe40000000f00 */
[----:B------:R-:W-:Y:S05]  /*cb80*/  RET.REL.NODEC R8 `(_ZN7cutlass13device_kernelIN5flash19enable_sm80_to_sm89INS1_16FlashAttnBwdSm80INS1_25CollectiveMainloopBwdSm80ILi2ELi2EN4cute5tupleIJNS5_1CILi128EEES8_NS7_ILi64EEEEEENS_10bfloat16_tEfNS_4arch4Sm80ELb0ELb1ELb1ELb1ELb1ELb0ELb0ELb0ELi2ELi4ELi4ELi4ELb0EEENS1_24CollectiveEpilogueBwdGQAISA_fSD_Li256ELb1ELb1EEENS1_19SingleTileSchedulerILb1ELb0ELb0ELi128EEEEEEEEEvNT_6ParamsE) ;  /* 0xffff347008007950 */ /* 0x000fea0003c3ffff */
        .type           $_ZN7cutlass13device_kernelIN5flash19enable_sm80_to_sm89INS1_16FlashAttnBwdSm80INS1_25CollectiveMainloopBwdSm80ILi2ELi2EN4cute5tupleIJNS5_1CILi128EEES8_NS7_ILi64EEEEEENS_10bfloat16_tEfNS_4arch4Sm80ELb0ELb1ELb1ELb1ELb1ELb0ELb0ELb0ELi2ELi4ELi4ELi4ELb0EEENS1_24CollectiveEpilogueBwdGQAISA_fSD_Li256ELb1ELb1EEENS1_19SingleTileSchedulerILb1ELb0ELb0ELi128EEEEEEEEEvNT_6ParamsE$_ZZN4cute5sliceINS_5tupleIJNS_10UnderscoreES2_NS_1CILi0EEEEEENS1_IJNS1_IJNS3_ILi1EEES4_EEEiNS3_ILi1024EEEEEEEEDaRKT_RKT0_ENKUlRKT_RKT0_E_clIS2_iEEDaSI_SL_,@function
        .size           $_ZN7cutlass13device_kernelIN5flash19enable_sm80_to_sm89INS1_16FlashAttnBwdSm80INS1_25CollectiveMainloopBwdSm80ILi2ELi2EN4cute5tupleIJNS5_1CILi128EEES8_NS7_ILi64EEEEEENS_10bfloat16_tEfNS_4arch4Sm80ELb0ELb1ELb1ELb1ELb1ELb0ELb0ELb0ELi2ELi4ELi4ELi4ELb0EEENS1_24CollectiveEpilogueBwdGQAISA_fSD_Li256ELb1ELb1EEENS1_19SingleTileSchedulerILb1ELb0ELb0ELi128EEEEEEEEEvNT_6ParamsE$_ZZN4cute5sliceINS_5tupleIJNS_10UnderscoreES2_NS_1CILi0EEEEEENS1_IJNS1_IJNS3_ILi1EEES4_EEEiNS3_ILi1024EEEEEEEEDaRKT_RKT0_ENKUlRKT_RKT0_E_clIS2_iEEDaSI_SL_,($_ZN7cutlass13device_kernelIN5flash19enable_sm80_to_sm89INS1_16FlashAttnBwdSm80INS1_25CollectiveMainloopBwdSm80ILi2ELi2EN4cute5tupleIJNS5_1CILi128EEES8_NS7_ILi64EEEEEENS_10bfloat16_tEfNS_4arch4Sm80ELb0ELb1ELb1ELb1ELb1ELb0ELb0ELb0ELi2ELi4ELi4ELi4ELb0EEENS1_24CollectiveEpilogueBwdGQAISA_fSD_Li256ELb1ELb1EEENS1_19SingleTileSchedulerILb1ELb0ELb0ELi128EEEEEEEEEvNT_6ParamsE$_ZZN4cute5sliceINS_5tupleIJNS_10UnderscoreES2_S2_iEEENS1_IJNS1_IJNS_1CILi1EEENS4_ILi0EEEEEENS4_ILi4096EEENS1_IJiiEEENS1_IJS6_NS4_ILi8192EEEEEEEEEEEDaRKT_RKT0_ENKUlRKT_RKT0_E_clIS2_S9_EEDaSL_SO_ - $_ZN7cutlass13device_kernelIN5flash19enable_sm80_to_sm89INS1_16FlashAttnBwdSm80INS1_25CollectiveMainloopBwdSm80ILi2ELi2EN4cute5tupleIJNS5_1CILi128EEES8_NS7_ILi64EEEEEENS_10bfloat16_tEfNS_4arch4Sm80ELb0ELb1ELb1ELb1ELb1ELb0ELb0ELb0ELi2ELi4ELi4ELi4ELb0EEENS1_24CollectiveEpilogueBwdGQAISA_fSD_Li256ELb1ELb1EEENS1_19SingleTileSchedulerILb1ELb0ELb0ELi128EEEEEEEEEvNT_6ParamsE$_ZZN4cute5sliceINS_5tupleIJNS_10UnderscoreES2_NS_1CILi0EEEEEENS1_IJNS1_IJNS3_ILi1EEES4_EEEiNS3_ILi1024EEEEEEEEDaRKT_RKT0_ENKUlRKT_RKT0_E_clIS2_iEEDaSI_SL_)
$_ZN7cutlass13device_kernelIN5flash19enable_sm80_to_sm89INS1_16FlashAttnBwdSm80INS1_25CollectiveMainloopBwdSm80ILi2ELi2EN4cute5tupleIJNS5_1CILi128EEES8_NS7_ILi64EEEEEENS_10bfloat16_tEfNS_4arch4Sm80ELb0ELb1ELb1ELb1ELb1ELb0ELb0ELb0ELi2ELi4ELi4ELi4ELb0EEENS1_24CollectiveEpilogueBwdGQAISA_fSD_Li256ELb1ELb1EEENS1_19SingleTileSchedulerILb1ELb0ELb0ELi128EEEEEEEEEvNT_6ParamsE$_ZZN4cute5sliceINS_5tupleIJNS_10UnderscoreES2_NS_1CILi0EEEEEENS1_IJNS1_IJNS3_ILi1EEES4_EEEiNS3_ILi1024EEEEEEEEDaRKT_RKT0_ENKUlRKT_RKT0_E_clIS2_iEEDaSI_SL_:
[----:B------:R-:W-:Y:S01]  /*cb90*/  IADD3 R2, R1, 0x1680, RZ ;  /* 0x0000168001027810 */ /* 0x000fe20007ffe0ff */
[----:B------:R-:W-:Y:S01]  /*cba0*/  IMAD.MOV.U32 R3, RZ, RZ, R20 ;  /* 0x000000ffff037224 */ /* 0x000fe200078e0014 */
[----:B------:R-:W-:Y:S02]  /*cbb0*/  MOV R6, 0xcbe0 ;  /* 0x0000cbe000067802 */ /* 0x000fe40000000f00 */
[----:B------:R-:W-:Y:S02]  /*cbc0*/  IADD3 R2, R2, c[0x0][0x20], RZ ;  /* 0x0000080002027a10 */ /* 0x000fe40007ffe0ff */
[----:B------:R-:W-:Y:S05]  /*cbd0*/  CALL.REL.NOINC `($_ZN7cutlass13device_kernelIN5flash19enable_sm80_to_sm89INS1_16FlashAttnBwdSm80INS1_25CollectiveMainloopBwdSm80ILi2ELi2EN4cute5tupleIJNS5_1CILi128EEES8_NS7_ILi64EEEEEENS_10bfloat16_tEfNS_4arch4Sm80ELb0ELb1ELb1ELb1ELb1ELb0ELb0ELb0ELi2ELi4ELi4ELi4ELb0EEENS1_24CollectiveEpilogueBwdGQAISA_fSD_Li256ELb1ELb1EEENS1_19SingleTileSchedulerILb1ELb0ELb0ELi128EEEEEEEEEvNT_6ParamsE$_ZN4cute3eso3ESOILb0ELb1EJiEEC2ERKi) ;  /* 0xffffa91000007944 */ /* 0x000fea0003c3ffff */
[----:B-1----:R1:W5:Y:S01]  /*cbe0*/  LDL R3, [R1+0x1680] ;  /* 0x0016800001037983 */ /* 0x0023620000100800 */
[----:B------:R-:W-:-:S04]  /*cbf0*/  MOV R9, 0x0 ;  /* 0x0000000000097802 */ /* 0x000fc80000000f00 */
[----:B------:R-:W-:Y:S05]  /*cc00*/  RET.REL.NODEC R8 `(_ZN7cutlass13device_kernelIN5flash19enable_sm80_to_sm89INS1_16FlashAttnBwdSm80INS1_25CollectiveMainloopBwdSm80ILi2ELi2EN4cute5tupleIJNS5_1CILi128EEES8_NS7_ILi64EEEEEENS_10bfloat16_tEfNS_4arch4Sm80ELb0ELb1ELb1ELb1ELb1ELb0ELb0ELb0ELi2ELi4ELi4ELi4ELb0EEENS1_24CollectiveEpilogueBwdGQAISA_fSD_Li256ELb1ELb1EEENS1_19SingleTileSchedulerILb1ELb0ELb0ELi128EEEEEEEEEvNT_6ParamsE) ;  /* 0xffff33f008007950 */ /* 0x000fea0003c3ffff */
        .type           $_ZN7cutlass13device_kernelIN5flash19enable_sm80_to_sm89INS1_16FlashAttnBwdSm80INS1_25CollectiveMainloopBwdSm80ILi2ELi2EN4cute5tupleIJNS5_1CILi128EEES8_NS7_ILi64EEEEEENS_10bfloat16_tEfNS_4arch4Sm80ELb0ELb1ELb1ELb1ELb1ELb0ELb0ELb0ELi2ELi4ELi4ELi4ELb0EEENS1_24CollectiveEpilogueBwdGQAISA_fSD_Li256ELb1ELb1EEENS1_19SingleTileSchedulerILb1ELb0ELb0ELi128EEEEEEEEEvNT_6ParamsE$_ZZN4cute5sliceINS_5tupleIJNS_10UnderscoreES2_S2_iEEENS1_IJNS1_IJNS_1CILi1EEENS4_ILi0EEEEEENS4_ILi4096EEENS1_IJiiEEENS1_IJS6_NS4_ILi8192EEEEEEEEEEEDaRKT_RKT0_ENKUlRKT_RKT0_E_clIS2_S9_EEDaSL_SO_,@function
        .size           $_ZN7cutlass13device_kernelIN5flash19enable_sm80_to_sm89INS1_16FlashAttnBwdSm80INS1_25CollectiveMainloopBwdSm80ILi2ELi2EN4cute5tupleIJNS5_1CILi128EEES8_NS7_ILi64EEEEEENS_10bfloat16_tEfNS_4arch4Sm80ELb0ELb1ELb1ELb1ELb1ELb0ELb0ELb0ELi2ELi4ELi4ELi4ELb0EEENS1_24CollectiveEpilogueBwdGQAISA_fSD_Li256ELb1ELb1EEENS1_19SingleTileSchedulerILb1ELb0ELb0ELi128EEEEEEEEEvNT_6ParamsE$_ZZN4cute5sliceINS_5tupleIJNS_10UnderscoreES2_S2_iEEENS1_IJNS1_IJNS_1CILi1EEENS4_ILi0EEEEEENS4_ILi4096EEENS1_IJiiEEENS1_IJS6_NS4_ILi8192EEEEEEEEEEEDaRKT_RKT0_ENKUlRKT_RKT0_E_clIS2_S9_EEDaSL_SO_,($_ZN7cutlass13device_kernelIN5flash19enable_sm80_to_sm89INS1_16FlashAttnBwdSm80INS1_25CollectiveMainloopBwdSm80ILi2ELi2EN4cute5tupleIJNS5_1CILi128EEES8_NS7_ILi64EEEEEENS_10bfloat16_tEfNS_4arch4Sm80ELb0ELb1ELb1ELb1ELb1ELb0ELb0ELb0ELi2ELi4ELi4ELi4ELb0EEENS1_24CollectiveEpilogueBwdGQAISA_fSD_Li256ELb1ELb1EEENS1_19SingleTileSchedulerILb1ELb0ELb0ELi128EEEEEEEEEvNT_6ParamsE$_ZZN4cute5sliceINS_5tupleIJNS_10UnderscoreES2_S2_iEEENS1_IJNS1_IJNS_1CILi1EEENS4_ILi0EEEEEEiNS4_ILi1024EEENS4_ILi8192EEEEEEEEDaRKT_RKT0_ENKUlRKT_RKT0_E_clIS2_iEEDaSJ_SM_ - $_ZN7cutlass13device_kernelIN5flash19enable_sm80_to_sm89INS1_16FlashAttnBwdSm80INS1_25CollectiveMainloopBwdSm80ILi2ELi2EN4cute5tupleIJNS5_1CILi128EEES8_NS7_ILi64EEEEEENS_10bfloat16_tEfNS_4arch4Sm80ELb0ELb1ELb1ELb1ELb1ELb0ELb0ELb0ELi2ELi4ELi4ELi4ELb0EEENS1_24CollectiveEpilogueBwdGQAISA_fSD_Li256ELb1ELb1EEENS1_19SingleTileSchedulerILb1ELb0ELb0ELi128EEEEEEEEEvNT_6ParamsE$_ZZN4cute5sliceINS_5tupleIJNS_10UnderscoreES2_S2_iEEENS1_IJNS1_IJNS_1CILi1EEENS4_ILi0EEEEEENS4_ILi4096EEENS1_IJiiEEENS1_IJS6_NS4_ILi8192EEEEEEEEEEEDaRKT_RKT0_ENKUlRKT_RKT0_E_clIS2_S9_EEDaSL_SO_)
$_ZN7cutlass13device_kernelIN5flash19enable_sm80_to_sm89INS1_16FlashAttnBwdSm80INS1_25CollectiveMainloopBwdSm80ILi2ELi2EN4cute5tupleIJNS5_1CILi128EEES8_NS7_ILi64EEEEEENS_10bfloat16_tEfNS_4arch4Sm80ELb0ELb1ELb1ELb1ELb1ELb0ELb0ELb0ELi2ELi4ELi4ELi4ELb0EEENS1_24CollectiveEpilogueBwdGQAISA_fSD_Li256ELb1ELb1EEENS1_19SingleTileSchedulerILb1ELb0ELb0ELi128EEEEEEEEEvNT_6ParamsE$_ZZN4cute5sliceINS_5tupleIJNS_10UnderscoreES2_S2_iEEENS1_IJNS1_IJNS_1CILi1EEENS4_ILi0EEEEEENS4_ILi4096EEENS1_IJiiEEENS1_IJS6_NS4_ILi8192EEEEEEEEEEEDaRKT_RKT0_ENKUlRKT_RKT0_E_clIS2_S9_EEDaSL_SO_:
[----:B------:R-:W-:Y:S02]  /*cc10*/  IADD3 R2, R1, 0x1380, RZ ;  /* 0x0000138001027810 */ /* 0x000fe40007ffe0ff */
[----:B------:R-:W-:Y:S02]  /*cc20*/  MOV R6, 0xcc50 ;  /* 0x0000cc5000067802 */ /* 0x000fe40000000f00 */
[----:B------:R-:W-:Y:S02]  /*cc30*/  IADD3 R2, R2, c[0x0][0x20], RZ ;  /* 0x0000080002027a10 */ /* 0x000fe40007ffe0ff */
[----:B------:R-:W-:Y:S05]  /*cc40*/  CALL.REL.NOINC `($_ZN7cutlass13device_kernelIN5flash19enable_sm80_to_sm89INS1_16FlashAttnBwdSm80INS1_25CollectiveMainloopBwdSm80ILi2ELi2EN4cute5tupleIJNS5_1CILi128EEES8_NS7_ILi64EEEEEENS_10bfloat16_tEfNS_4arch4Sm80ELb0ELb1ELb1ELb1ELb1ELb0ELb0ELb0ELi2ELi4ELi4ELi4ELb0EEENS1_24CollectiveEpilogueBwdGQAISA_fSD_Li256ELb1ELb1EEENS1_19SingleTileSchedulerILb1ELb0ELb0ELi128EEEEEEEEEvNT_6ParamsE$_ZN4cute3eso3ESOILb0ELb1EJNS_5tupleIJiiEEEEEC2ERKS3_) ;  /* 0xffffa75000007944 */ /* 0x000fea0003c3ffff */
[----:B-1----:R1:W5:Y:S01]  /*cc50*/  LDL.64 R2, [R1+0x1380] ;  /* 0x0013800001027983 */ /* 0x0023620000100a00 */
[----:B------:R-:W-:-:S04]  /*cc60*/  MOV R5, 0x0 ;  /* 0x0000000000057802 */ /* 0x000fc80000000f00 */
[----:B------:R-:W-:Y:S05]  /*cc70*/  RET.REL.NODEC R4 `(_ZN7cutlass13device_kernelIN5flash19enable_sm80_to_sm89INS1_16FlashAttnBwdSm80INS1_25CollectiveMainloopBwdSm80ILi2ELi2EN4cute5tupleIJNS5_1CILi128EEES8_NS7_ILi64EEEEEENS_10bfloat16_tEfNS_4arch4Sm80ELb0ELb1ELb1ELb1ELb1ELb0ELb0ELb0ELi2ELi4ELi4ELi4ELb0EEENS1_24CollectiveEpilogueBwdGQAISA_fSD_Li256ELb1ELb1EEENS1_19SingleTileSchedulerILb1ELb0ELb0ELi128EEEEEEEEEvNT_6ParamsE) ;  /* 0xffff338004007950 */ /* 0x000fea0003c3ffff */
        .type           $_ZN7cutlass13device_kernelIN5flash19enable_sm80_to_sm89INS1_16FlashAttnBwdSm80INS1_25CollectiveMainloopBwdSm80ILi2ELi2EN4cute5tupleIJNS5_1CILi128EEES8_NS7_ILi64EEEEEENS_10bfloat16_tEfNS_4arch4Sm80ELb0ELb1ELb1ELb1ELb1ELb0ELb0ELb0ELi2ELi4ELi4ELi4ELb0EEENS1_24CollectiveEpilogueBwdGQAISA_fSD_Li256ELb1ELb1EEENS1_19SingleTileSchedulerILb1ELb0ELb0ELi128EEEEEEEEEvNT_6ParamsE$_ZZN4cute5sliceINS_5tupleIJNS_10UnderscoreES2_S2_iEEENS1_IJNS1_IJNS_1CILi1EEENS4_ILi0EEEEEEiNS4_ILi1024EEENS4_ILi8192EEEEEEEEDaRKT_RKT0_ENKUlRKT_RKT0_E_clIS2_iEEDaSJ_SM_,@function
        .size           $_ZN7cutlass13device_kernelIN5flash19enable_sm80_to_sm89INS1_16FlashAttnBwdSm80INS1_25CollectiveMainloopBwdSm80ILi2ELi2EN4cute5tupleIJNS5_1CILi128EEES8_NS7_ILi64EEEEEENS_10bfloat16_tEfNS_4arch4Sm80ELb0ELb1ELb1ELb1ELb1ELb0ELb0ELb0ELi2ELi4ELi4ELi4ELb0EEENS1_24CollectiveEpilogueBwdGQAISA_fSD_Li256ELb1ELb1EEENS1_19SingleTileSchedulerILb1ELb0ELb0ELi128EEEEEEEEEvNT_6ParamsE$_ZZN4cute5sliceINS_5tupleIJNS_10UnderscoreES2_S2_iEEENS1_IJNS1_IJNS_1CILi1EEENS4_ILi0EEEEEEiNS4_ILi1024EEENS4_ILi8192EEEEEEEEDaRKT_RKT0_ENKUlRKT_RKT0_E_clIS2_iEEDaSJ_SM_,($_ZN7cutlass13device_kernelIN5flash19enable_sm80_to_sm89INS1_16FlashAttnBwdSm80INS1_25CollectiveMainloopBwdSm80ILi2ELi2EN4cute5tupleIJNS5_1CILi128EEES8_NS7_ILi64EEEEEENS_10bfloat16_tEfNS_4arch4Sm80ELb0ELb1ELb1ELb1ELb1ELb0ELb0ELb0ELi2ELi4ELi4ELi4ELb0EEENS1_24CollectiveEpilogueBwdGQAISA_fSD_Li256ELb1ELb1EEENS1_19SingleTileSchedulerILb1ELb0ELb0ELi128EEEEEEEEEvNT_6ParamsE$_ZZN4cute5sliceINS_5tupleIJNS_10UnderscoreES2_S2_iEEENS1_IJNS1_IJNS_1CILi1EEENS4_ILi0EEEEEElS6_lEEEEEDaRKT_RKT0_ENKUlRKT_RKT0_E_clIS2_lEEDaSH_SK_ - $_ZN7cutlass13device_kernelIN5flash19enable_sm80_to_sm89INS1_16FlashAttnBwdSm80INS1_25CollectiveMainloopBwdSm80ILi2ELi2EN4cute5tupleIJNS5_1CILi128EEES8_NS7_ILi64EEEEEENS_10bfloat16_tEfNS_4arch4Sm80ELb0ELb1ELb1ELb1ELb1ELb0ELb0ELb0ELi2ELi4ELi4ELi4ELb0EEENS1_24CollectiveEpilogueBwdGQAISA_fSD_Li256ELb1ELb1EEENS1_19SingleTileSchedulerILb1ELb0ELb0ELi128EEEEEEEEEvNT_6ParamsE$_ZZN4cute5sliceINS_5tupleIJNS_10UnderscoreES2_S2_iEEENS1_IJNS1_IJNS_1CILi1EEENS4_ILi0EEEEEEiNS4_ILi1024EEENS4_ILi8192EEEEEEEEDaRKT_RKT0_ENKUlRKT_RKT0_E_clIS2_iEEDaSJ_SM_)
$_ZN7cutlass13device_kernelIN5flash19enable_sm80_to_sm89INS1_16FlashAttnBwdSm80INS1_25CollectiveMainloopBwdSm80ILi2ELi2EN4cute5tupleIJNS5_1CILi128EEES8_NS7_ILi64EEEEEENS_10bfloat16_tEfNS_4arch4Sm80ELb0ELb1ELb1ELb1ELb1ELb0ELb0ELb0ELi2ELi4ELi4ELi4ELb0EEENS1_24CollectiveEpilogueBwdGQAISA_fSD_Li256ELb1ELb1EEENS1_19SingleTileSchedulerILb1ELb0ELb0ELi128EEEEEEEEEvNT_6ParamsE$_ZZN4cute5sliceINS_5tupleIJNS_10UnderscoreES2_S2_iEEENS1_IJNS1_IJNS_1CILi1EEENS4_ILi0EEEEEEiNS4_ILi1024EEENS4_ILi8192EEEEEEEEDaRKT_RKT0_ENKUlRKT_RKT0_E_clIS2_iEEDaSJ_SM_:
[----:B------:R-:W-:Y:S02]  /*cc80*/  IADD3 R2, R1, 0x1380, RZ ;  /* 0x0000138001027810 */ /* 0x000fe40007ffe0ff */
[----:B------:R-:W-:Y:S02]  /*cc90*/  MOV R6, 0xccc0 ;  /* 0x0000ccc000067802 */ /* 0x000fe40000000f00 */
[----:B------:R-:W-:Y:S02]  /*cca0*/  IADD3 R2, R2, c[0x0][0x20], RZ ;  /* 0x0000080002027a10 */ /* 0x000fe40007ffe0ff */
[----:B------:R-:W-:Y:S05]  /*ccb0*/  CALL.REL.NOINC `($_ZN7cutlass13device_kernelIN5flash19enable_sm80_to_sm89INS1_16FlashAttnBwdSm80INS1_25CollectiveMainloopBwdSm80ILi2ELi2EN4cute5tupleIJNS5_1CILi128EEES8_NS7_ILi64EEEEEENS_10bfloat16_tEfNS_4arch4Sm80ELb0ELb1ELb1ELb1ELb1ELb0ELb0ELb0ELi2ELi4ELi4ELi4ELb0EEENS1_24CollectiveEpilogueBwdGQAISA_fSD_Li256ELb1ELb1EEENS1_19SingleTileSchedulerILb1ELb0ELb0ELi128EEEEEEEEEvNT_6ParamsE$_ZN4cute3eso3ESOILb0ELb1EJiEEC2ERKi) ;  /* 0xffffa83000007944 */ /* 0x000fea0003c3ffff */
[----:B-1----:R1:W5:Y:S01]  /*ccc0*/  LDL R3, [R1+0x1380] ;  /* 0x0013800001037983 */ /* 0x0023620000100800 */
[----:B------:R-:W-:Y:S02]  /*ccd0*/  MOV R6, R4 ;  /* 0x0000000400067202 */ /* 0x000fe40000000f00 */
[----:B------:R-:W-:-:S04]  /*cce0*/  MOV R7, 0x0 ;  /* 0x0000000000077802 */ /* 0x000fc80000000f00 */
[----:B------:R-:W-:Y:S05]  /*ccf0*/  RET.REL.NODEC R6 `(_ZN7cutlass13device_kernelIN5flash19enable_sm80_to_sm89INS1_16FlashAttnBwdSm80INS1_25CollectiveMainloopBwdSm80ILi2ELi2EN4cute5tupleIJNS5_1CILi128EEES8_NS7_ILi64EEEEEENS_10bfloat16_tEfNS_4arch4Sm80ELb0ELb1ELb1ELb1ELb1ELb0ELb0ELb0ELi2ELi4ELi4ELi4ELb0EEENS1_24CollectiveEpilogueBwdGQAISA_fSD_Li256ELb1ELb1EEENS1_19SingleTileSchedulerILb1ELb0ELb0ELi128EEEEEEEEEvNT_6ParamsE) ;  /* 0xffff330006007950 */ /* 0x000fea0003c3ffff */
        .type           $_ZN7cutlass13device_kernelIN5flash19enable_sm80_to_sm89INS1_16FlashAttnBwdSm80INS1_25CollectiveMainloopBwdSm80ILi2ELi2EN4cute5tupleIJNS5_1CILi128EEES8_NS7_ILi64EEEEEENS_10bfloat16_tEfNS_4arch4Sm80ELb0ELb1ELb1ELb1ELb1ELb0ELb0ELb0ELi2ELi4ELi4ELi4ELb0EEENS1_24CollectiveEpilogueBwdGQAISA_fSD_Li256ELb1ELb1EEENS1_19SingleTileSchedulerILb1ELb0ELb0ELi128EEEEEEEEEvNT_6ParamsE$_ZZN4cute5sliceINS_5tupleIJNS_10UnderscoreES2_S2_iEEENS1_IJNS1_IJNS_1CILi1EEENS4_ILi0EEEEEElS6_lEEEEEDaRKT_RKT0_ENKUlRKT_RKT0_E_clIS2_lEEDaSH_SK_,@function
        .size           $_ZN7cutlass13device_kernelIN5flash19enable_sm80_to_sm89INS1_16FlashAttnBwdSm80INS1_25CollectiveMainloopBwdSm80ILi2ELi2EN4cute5tupleIJNS5_1CILi128EEES8_NS7_ILi64EEEEEENS_10bfloat16_tEfNS_4arch4Sm80ELb0ELb1ELb1ELb1ELb1ELb0ELb0ELb0ELi2ELi4ELi4ELi4ELb0EEENS1_24CollectiveEpilogueBwdGQAISA_fSD_Li256ELb1ELb1EEENS1_19SingleTileSchedulerILb1ELb0ELb0ELi128EEEEEEEEEvNT_6ParamsE$_ZZN4cute5sliceINS_5tupleIJNS_10UnderscoreES2_S2_iEEENS1_IJNS1_IJNS_1CILi1EEENS4_ILi0EEEEEElS6_lEEEEEDaRKT_RKT0_ENKUlRKT_RKT0_E_clIS2_lEEDaSH_SK_,($_ZN7cutlass13device_kernelIN5flash19enable_sm80_to_sm89INS1_16FlashAttnBwdSm80INS1_25CollectiveMainloopBwdSm80ILi2ELi2EN4cute5tupleIJNS5_1CILi128EEES8_NS7_ILi64EEEEEENS_10bfloat16_tEfNS_4arch4Sm80ELb0ELb1ELb1ELb1ELb1ELb0ELb0ELb0ELi2ELi4ELi4ELi4ELb0EEENS1_24CollectiveEpilogueBwdGQAISA_fSD_Li256ELb1ELb1EEENS1_19SingleTileSchedulerILb1ELb0ELb0ELi128EEEEEEEEEvNT_6ParamsE$_ZZN4cute5sliceINS_5tupleIJNS_10UnderscoreES2_iEEENS1_IJNS1_IJNS_1CILi1EEENS4_ILi0EEEEEEiNS4_ILi1024EEEEEEEEDaRKT_RKT0_ENKUlRKT_RKT0_E_clIS2_iEEDaSI_SL_ - $_ZN7cutlass13device_kernelIN5flash19enable_sm80_to_sm89INS1_16FlashAttnBwdSm80INS1_25CollectiveMainloopBwdSm80ILi2ELi2EN4cute5tupleIJNS5_1CILi128EEES8_NS7_ILi64EEEEEENS_10bfloat16_tEfNS_4arch4Sm80ELb0ELb1ELb1ELb1ELb1ELb0ELb0ELb0ELi2ELi4ELi4ELi4ELb0EEENS1_24CollectiveEpilogueBwdGQAISA_fSD_Li256ELb1ELb1EEENS1_19SingleTileSchedulerILb1ELb0ELb0ELi128EEEEEEEEEvNT_6ParamsE$_ZZN4cute5sliceINS_5tupleIJNS_10UnderscoreES2_S2_iEEENS1_IJNS1_IJNS_1CILi1EEENS4_ILi0EEEEEElS6_lEEEEEDaRKT_RKT0_ENKUlRKT_RKT0_E_clIS2_lEEDaSH_SK_)
$_ZN7cutlass13device_kernelIN5flash19enable_sm80_to_sm89INS1_16FlashAttnBwdSm80INS1_25CollectiveMainloopBwdSm80ILi2ELi2EN4cute5tupleIJNS5_1CILi128EEES8_NS7_ILi64EEEEEENS_10bfloat16_tEfNS_4arch4Sm80ELb0ELb1ELb1ELb1ELb1ELb0ELb0ELb0ELi2ELi4ELi4ELi4ELb0EEENS1_24CollectiveEpilogueBwdGQAISA_fSD_Li256ELb1ELb1EEENS1_19SingleTileSchedulerILb1ELb0ELb0ELi128EEEEEEEEEvNT_6ParamsE$_ZZN4cute5sliceINS_5tupleIJNS_10UnderscoreES2_S2_iEEENS1_IJNS1_IJNS_1CILi1EEENS4_ILi0EEEEEElS6_lEEEEEDaRKT_RKT0_ENKUlRKT_RKT0_E_clIS2_lEEDaSH_SK_:
[----:B------:R-:W-:Y:S02]  /*cd00*/  IADD3 R5, R1, 0x16a8, RZ ;  /* 0x000016a801057810 */ /* 0x000fe40007ffe0ff */
[----:B------:R-:W-:Y:S02]  /*cd10*/  MOV R6, 0xcd40 ;  /* 0x0000cd4000067802 */ /* 0x000fe40000000f00 */
[----:B------:R-:W-:Y:S02]  /*cd20*/  IADD3 R5, R5, c[0x0][0x20], RZ ;  /* 0x0000080005057a10 */ /* 0x000fe40007ffe0ff */
[----:B------:R-:W-:Y:S05]  /*cd30*/  CALL.REL.NOINC `($_ZN7cutlass13device_kernelIN5flash19enable_sm80_to_sm89INS1_16FlashAttnBwdSm80INS1_25CollectiveMainloopBwdSm80ILi2ELi2EN4cute5tupleIJNS5_1CILi128EEES8_NS7_ILi64EEEEEENS_10bfloat16_tEfNS_4arch4Sm80ELb0ELb1ELb1ELb1ELb1ELb0ELb0ELb0ELi2ELi4ELi4ELi4ELb0EEENS1_24CollectiveEpilogueBwdGQAISA_fSD_Li256ELb1ELb1EEENS1_19SingleTileSchedulerILb1ELb0ELb0ELi128EEEEEEEEEvNT_6ParamsE$_ZN4cute3eso3ESOILb0ELb1EJlEEC2ERKl) ;  /* 0xffffa99000007944 */ /* 0x000fea0003c3ffff */
[----:B-1----:R1:W5:Y:S01]  /*cd40*/  LDL.64 R2, [R1+0x16a8] ;  /* 0x0016a80001027983 */ /* 0x0023620000100a00 */
[----:B------:R-:W-:-:S04]  /*cd50*/  MOV R5, 0x0 ;  /* 0x0000000000057802 */ /* 0x000fc80000000f00 */
[----:B------:R-:W-:Y:S05]  /*cd60*/  RET.REL.NODEC R4 `(_ZN7cutlass13device_kernelIN5flash19enable_sm80_to_sm89INS1_16FlashAttnBwdSm80INS1_25CollectiveMainloopBwdSm80ILi2ELi2EN4cute5tupleIJNS5_1CILi128EEES8_NS7_ILi64EEEEEENS_10bfloat16_tEfNS_4arch4Sm80ELb0ELb1ELb1ELb1ELb1ELb0ELb0ELb0ELi2ELi4ELi4ELi4ELb0EEENS1_24CollectiveEpilogueBwdGQAISA_fSD_Li256ELb1ELb1EEENS1_19SingleTileSchedulerILb1ELb0ELb0ELi128EEEEEEEEEvNT_6ParamsE) ;  /* 0xffff329004007950 */ /* 0x000fea0003c3ffff */
        .type           $_ZN7cutlass13device_kernelIN5flash19enable_sm80_to_sm89INS1_16FlashAttnBwdSm80INS1_25CollectiveMainloopBwdSm80ILi2ELi2EN4cute5tupleIJNS5_1CILi128EEES8_NS7_ILi64EEEEEENS_10bfloat16_tEfNS_4arch4Sm80ELb0ELb1ELb1ELb1ELb1ELb0ELb0ELb0ELi2ELi4ELi4ELi4ELb0EEENS1_24CollectiveEpilogueBwdGQAISA_fSD_Li256ELb1ELb1EEENS1_19SingleTileSchedulerILb1ELb0ELb0ELi128EEEEEEEEEvNT_6ParamsE$_ZZN4cute5sliceINS_5tupleIJNS_10UnderscoreES2_iEEENS1_IJNS1_IJNS_1CILi1EEENS4_ILi0EEEEEEiNS4_ILi1024EEEEEEEEDaRKT_RKT0_ENKUlRKT_RKT0_E_clIS2_iEEDaSI_SL_,@function
        .size           $_ZN7cutlass13device_kernelIN5flash19enable_sm80_to_sm89INS1_16FlashAttnBwdSm80INS1_25CollectiveMainloopBwdSm80ILi2ELi2EN4cute5tupleIJNS5_1CILi128EEES8_NS7_ILi64EEEEEENS_10bfloat16_tEfNS_4arch4Sm80ELb0ELb1ELb1ELb1ELb1ELb0ELb0ELb0ELi2ELi4ELi4ELi4ELb0EEENS1_24CollectiveEpilogueBwdGQAISA_fSD_Li256ELb1ELb1EEENS1_19SingleTileSchedulerILb1ELb0ELb0ELi128EEEEEEEEEvNT_6ParamsE$_ZZN4cute5sliceINS_5tupleIJNS_10UnderscoreES2_iEEENS1_IJNS1_IJNS_1CILi1EEENS4_ILi0EEEEEEiNS4_ILi1024EEEEEEEEDaRKT_RKT0_ENKUlRKT_RKT0_E_clIS2_iEEDaSI_SL_,($_ZN7cutlass13device_kernelIN5flash19enable_sm80_to_sm89INS1_16FlashAttnBwdSm80INS1_25CollectiveMainloopBwdSm80ILi2ELi2EN4cute5tupleIJNS5_1CILi128EEES8_NS7_ILi64EEEEEENS_10bfloat16_tEfNS_4arch4Sm80ELb0ELb1ELb1ELb1ELb1ELb0ELb0ELb0ELi2ELi4ELi4ELi4ELb0EEENS1_24CollectiveEpilogueBwdGQAISA_fSD_Li256ELb1ELb1EEENS1_19SingleTileSchedulerILb1ELb0ELb0ELi128EEEEEEEEEvNT_6ParamsE$_ZZN4cute6detail10lift_sliceINS_5tupleIJNS_1CILi0EEENS_10UnderscoreEEEENS2_IJNS2_IJS4_S4_EEEiEEEEEDaRKT_RKT0_ENKUlRKT_RKT0_E_clIS5_iEEDaSH_SK_ - $_ZN7cutlass13device_kernelIN5flash19enable_sm80_to_sm89INS1_16FlashAttnBwdSm80INS1_25CollectiveMainloopBwdSm80ILi2ELi2EN4cute5tupleIJNS5_1CILi128EEES8_NS7_ILi64EEEEEENS_10bfloat16_tEfNS_4arch4Sm80ELb0ELb1ELb1ELb1ELb1ELb0ELb0ELb0ELi2ELi4ELi4ELi4ELb0EEENS1_24CollectiveEpilogueBwdGQAISA_fSD_Li256ELb1ELb1EEENS1_19SingleTileSchedulerILb1ELb0ELb0ELi128EEEEEEEEEvNT_6ParamsE$_ZZN4cute5sliceINS_5tupleIJNS_10UnderscoreES2_iEEENS1_IJNS1_IJNS_1CILi1EEENS4_ILi0EEEEEEiNS4_ILi1024EEEEEEEEDaRKT_RKT0_ENKUlRKT_RKT0_E_clIS2_iEEDaSI_SL_)
$_ZN7cutlass13device_kernelIN5flash19enable_sm80_to_sm89INS1_16FlashAttnBwdSm80INS1_25CollectiveMainloopBwdSm80ILi2ELi2EN4cute5tupleIJNS5_1CILi128EEES8_NS7_ILi64EEEEEENS_10bfloat16_tEfNS_4arch4Sm80ELb0ELb1ELb1ELb1ELb1ELb0ELb0ELb0ELi2ELi4ELi4ELi4ELb0EEENS1_24CollectiveEpilogueBwdGQAISA_fSD_Li256ELb1ELb1EEENS1_19SingleTileSchedulerILb1ELb0ELb0ELi128EEEEEEEEEvNT_6ParamsE$_ZZN4cute5sliceINS_5tupleIJNS_10UnderscoreES2_iEEENS1_IJNS1_IJNS_1CILi1EEENS4_ILi0EEEEEEiNS4_ILi1024EEEEEEEEDaRKT_RKT0_ENKUlRKT_RKT0_E_clIS2_iEEDaSI_SL_:
[----:B------:R-:W-:Y:S01]  /*cd70*/  IADD3 R2, R1, 0x1680, RZ ;  /* 0x0000168001027810 */ /* 0x000fe20007ffe0ff */
[----:B------:R-:W-:Y:S01]  /*cd80*/  IMAD.MOV.U32 R3, RZ, RZ, R20 ;  /* 0x000000ffff037224 */ /* 0x000fe200078e0014 */
[----:B------:R-:W-:Y:S02]  /*cd90*/  MOV R6, 0xcdc0 ;  /* 0x0000cdc000067802 */ /* 0x000fe40000000f00 */
[----:B------:R-:W-:Y:S02]  /*cda0*/  IADD3 R2, R2, c[0x0][0x20], RZ ;  /* 0x0000080002027a10 */ /* 0x000fe40007ffe0ff */
[----:B------:R-:W-:Y:S05]  /*cdb0*/  CALL.REL.NOINC `($_ZN7cutlass13device_kernelIN5flash19enable_sm80_to_sm89INS1_16FlashAttnBwdSm80INS1_25CollectiveMainloopBwdSm80ILi2ELi2EN4cute5tupleIJNS5_1CILi128EEES8_NS7_ILi64EEEEEENS_10bfloat16_tEfNS_4arch4Sm80ELb0ELb1ELb1ELb1ELb1ELb0ELb0ELb0ELi2ELi4ELi4ELi4ELb0EEENS1_24CollectiveEpilogueBwdGQAISA_fSD_Li256ELb1ELb1EEENS1_19SingleTileSchedulerILb1ELb0ELb0ELi128EEEEEEEEEvNT_6ParamsE$_ZN4cute3eso3ESOILb0ELb1EJiEEC2ERKi) ;  /* 0xffffa73000007944 */ /* 0x000fea0003c3ffff */
[----:B-1----:R1:W5:Y:S01]  /*cdc0*/  LDL R3, [R1+0x1680] ;  /* 0x0016800001037983 */ /* 0x0023620000100800 */
[----:B------:R-:W-:Y:S02]  /*cdd0*/  MOV R6, R4 ;  /* 0x0000000400067202 */ /* 0x000fe40000000f00 */
[----:B------:R-:W-:-:S04]  /*cde0*/  MOV R7, 0x0 ;  /* 0x0000000000077802 */ /* 0x000fc80000000f00 */
[----:B------:R-:W-:Y:S05]  /*cdf0*/  RET.REL.NODEC R6 `(_ZN7cutlass13device_kernelIN5flash19enable_sm80_to_sm89INS1_16FlashAttnBwdSm80INS1_25CollectiveMainloopBwdSm80ILi2ELi2EN4cute5tupleIJNS5_1CILi128EEES8_NS7_ILi64EEEEEENS_10bfloat16_tEfNS_4arch4Sm80ELb0ELb1ELb1ELb1ELb1ELb0ELb0ELb0ELi2ELi4ELi4ELi4ELb0EEENS1_24CollectiveEpilogueBwdGQAISA_fSD_Li256ELb1ELb1EEENS1_19SingleTileSchedulerILb1ELb0ELb0ELi128EEEEEEEEEvNT_6ParamsE) ;  /* 0xffff320006007950 */ /* 0x000fea0003c3ffff */
        .type           $_ZN7cutlass13device_kernelIN5flash19enable_sm80_to_sm89INS1_16FlashAttnBwdSm80INS1_25CollectiveMainloopBwdSm80ILi2ELi2EN4cute5tupleIJNS5_1CILi128EEES8_NS7_ILi64EEEEEENS_10bfloat16_tEfNS_4arch4Sm80ELb0ELb1ELb1ELb1ELb1ELb0ELb0ELb0ELi2ELi4ELi4ELi4ELb0EEENS1_24CollectiveEpilogueBwdGQAISA_fSD_Li256ELb1ELb1EEENS1_19SingleTileSchedulerILb1ELb0ELb0ELi128EEEEEEEEEvNT_6ParamsE$_ZZN4cute6detail10lift_sliceINS_5tupleIJNS_1CILi0EEENS_10UnderscoreEEEENS2_IJNS2_IJS4_S4_EEEiEEEEEDaRKT_RKT0_ENKUlRKT_RKT0_E_clIS5_iEEDaSH_SK_,@function
        .size           $_ZN7cutlass13device_kernelIN5flash19enable_sm80_to_sm89INS1_16FlashAttnBwdSm80INS1_25CollectiveMainloopBwdSm80ILi2ELi2EN4cute5tupleIJNS5_1CILi128EEES8_NS7_ILi64EEEEEENS_10bfloat16_tEfNS_4arch4Sm80ELb0ELb1ELb1ELb1ELb1ELb0ELb0ELb0ELi2ELi4ELi4ELi4ELb0EEENS1_24CollectiveEpilogueBwdGQAISA_fSD_Li256ELb1ELb1EEENS1_19SingleTileSchedulerILb1ELb0ELb0ELi128EEEEEEEEEvNT_6ParamsE$_ZZN4cute6detail10lift_sliceINS_5tupleIJNS_1CILi0EEENS_10UnderscoreEEEENS2_IJNS2_IJS4_S4_EEEiEEEEEDaRKT_RKT0_ENKUlRKT_RKT0_E_clIS5_iEEDaSH_SK_,($_ZN7cutlass13device_kernelIN5flash19enable_sm80_to_sm89INS1_16FlashAttnBwdSm80INS1_25CollectiveMainloopBwdSm80ILi2ELi2EN4cute5tupleIJNS5_1CILi128EEES8_NS7_ILi64EEEEEENS_10bfloat16_tEfNS_4arch4Sm80ELb0ELb1ELb1ELb1ELb1ELb0ELb0ELb0ELi2ELi4ELi4ELi4ELb0EEENS1_24CollectiveEpilogueBwdGQAISA_fSD_Li256ELb1ELb1EEENS1_19SingleTileSchedulerILb1ELb0ELb0ELi128EEEEEEEEEvNT_6ParamsE$_ZZN4cute6detail16composition_implINS_1CILi2EEEiNS_5tupleIJNS2_ILi1EEES3_EEENS4_IJNS2_ILi0EEES5_EEEEEDaRKT_RKT0_RKT1_RKT2_ENKUlRKT_RKT0_E_clIS3_S5_EEDaSN_SQ_ - $_ZN7cutlass13device_kernelIN5flash19enable_sm80_to_sm89INS1_16FlashAttnBwdSm80INS1_25CollectiveMainloopBwdSm80ILi2ELi2EN4cute5tupleIJNS5_1CILi128EEES8_NS7_ILi64EEEEEENS_10bfloat16_tEfNS_4arch4Sm80ELb0ELb1ELb1ELb1ELb1ELb0ELb0ELb0ELi2ELi4ELi4ELi4ELb0EEENS1_24CollectiveEpilogueBwdGQAISA_fSD_Li256ELb1ELb1EEENS1_19SingleTileSchedulerILb1ELb0ELb0ELi128EEEEEEEEEvNT_6ParamsE$_ZZN4cute6detail10lift_sliceINS_5tupleIJNS_1CILi0EEENS_10UnderscoreEEEENS2_IJNS2_IJS4_S4_EEEiEEEEEDaRKT_RKT0_ENKUlRKT_RKT0_E_clIS5_iEEDaSH_SK_)
$_ZN7cutlass13device_kernelIN5flash19enable_sm80_to_sm89INS1_16FlashAttnBwdSm80INS1_25CollectiveMainloopBwdSm80ILi2ELi2EN4cute5tupleIJNS5_1CILi128EEES8_NS7_ILi64EEEEEENS_10bfloat16_tEfNS_4arch4Sm80ELb0ELb1ELb1ELb1ELb1ELb0ELb0ELb0ELi2ELi4ELi4ELi4ELb0EEENS1_24CollectiveEpilogueBwdGQAISA_fSD_Li256ELb1ELb1EEENS1_19SingleTileSchedulerILb1ELb0ELb0ELi128EEEEEEEEEvNT_6ParamsE$_ZZN4cute6detail10lift_sliceINS_5tupleIJNS_1CILi0EEENS_10UnderscoreEEEENS2_IJNS2_IJS4_S4_EEEiEEEEEDaRKT_RKT0_ENKUlRKT_RKT0_E_clIS5_iEEDaSH_SK_:
[----:B------:R-:W-:Y:S02]  /*ce00*/  IADD3 R2, R1, 0x1680, RZ ;  /* 0x0000168001027810 */ /* 0x000fe40007ffe0ff */
[----:B------:R-:W-:Y:S02]  /*ce10*/  MOV R6, 0xce40 ;  /* 0x0000ce4000067802 */ /* 0x000fe40000000f00 */
[----:B------:R-:W-:Y:S02]  /*ce20*/  IADD3 R2, R2, c[0x0][0x20], RZ ;  /* 0x0000080002027a10 */ /* 0x000fe40007ffe0ff */
[----:B------:R-:W-:Y:S05]  /*ce30*/  CALL.REL.NOINC `($_ZN7cutlass13device_kernelIN5flash19enable_sm80_to_sm89INS1_16FlashAttnBwdSm80INS1_25CollectiveMainloopBwdSm80ILi2ELi2EN4cute5tupleIJNS5_1CILi128EEES8_NS7_ILi64EEEEEENS_10bfloat16_tEfNS_4arch4Sm80ELb0ELb1ELb1ELb1ELb1ELb0ELb0ELb0ELi2ELi4ELi4ELi4ELb0EEENS1_24CollectiveEpilogueBwdGQAISA_fSD_Li256ELb1ELb1EEENS1_19SingleTileSchedulerILb1ELb0ELb0ELi128EEEEEEEEEvNT_6ParamsE$_ZN4cute3eso3ESOILb0ELb1EJiEEC2ERKi) ;  /* 0xffffa6b000007944 */ /* 0x000fea0003c3ffff */
[----:B-1----:R1:W5:Y:S01]  /*ce40*/  LDL R3, [R1+0x1680] ;  /* 0x0016800001037983 */ /* 0x0023620000100800 */
[----:B------:R-:W-:-:S04]  /*ce50*/  MOV R11, 0x0 ;  /* 0x00000000000b7802 */ /* 0x000fc80000000f00 */
[----:B------:R-:W-:Y:S05]  /*ce60*/  RET.REL.NODEC R10 `(_ZN7cutlass13device_kernelIN5flash19enable_sm80_to_sm89INS1_16FlashAttnBwdSm80INS1_25CollectiveMainloopBwdSm80ILi2ELi2EN4cute5tupleIJNS5_1CILi128EEES8_NS7_ILi64EEEEEENS_10bfloat16_tEfNS_4arch4Sm80ELb0ELb1ELb1ELb1ELb1ELb0ELb0ELb0ELi2ELi4ELi4ELi4ELb0EEENS1_24CollectiveEpilogueBwdGQAISA_fSD_Li256ELb1ELb1EEENS1_19SingleTileSchedulerILb1ELb0ELb0ELi128EEEEEEEEEvNT_6ParamsE) ;  /* 0xffff31900a007950 */ /* 0x000fea0003c3ffff */
        .type           $_ZN7cutlass13device_kernelIN5flash19enable_sm80_to_sm89INS1_16FlashAttnBwdSm80INS1_25CollectiveMainloopBwdSm80ILi2ELi2EN4cute5tupleIJNS5_1CILi128EEES8_NS7_ILi64EEEEEENS_10bfloat16_tEfNS_4arch4Sm80ELb0ELb1ELb1ELb1ELb1ELb0ELb0ELb0ELi2ELi4ELi4ELi4ELb0EEENS1_24CollectiveEpilogueBwdGQAISA_fSD_Li256ELb1ELb1EEENS1_19SingleTileSchedulerILb1ELb0ELb0ELi128EEEEEEEEEvNT_6ParamsE$_ZZN4cute6detail16composition_implINS_1CILi2EEEiNS_5tupleIJNS2_ILi1EEES3_EEENS4_IJNS2_ILi0EEES5_EEEEEDaRKT_RKT0_RKT1_RKT2_ENKUlRKT_RKT0_E_clIS3_S5_EEDaSN_SQ_,@function
        .size           $_ZN7cutlass13device_kernelIN5flash19enable_sm80_to_sm89INS1_16FlashAttnBwdSm80INS1_25CollectiveMainloopBwdSm80ILi2ELi2EN4cute5tupleIJNS5_1CILi128EEES8_NS7_ILi64EEEEEENS_10bfloat16_tEfNS_4arch4Sm80ELb0ELb1ELb1ELb1ELb1ELb0ELb0ELb0ELi2ELi4ELi4ELi4ELb0EEENS1_24CollectiveEpilogueBwdGQAISA_fSD_Li256ELb1ELb1EEENS1_19SingleTileSchedulerILb1ELb0ELb0ELi128EEEEEEEEEvNT_6ParamsE$_ZZN4cute6detail16composition_implINS_1CILi2EEEiNS_5tupleIJNS2_ILi1EEES3_EEENS4_IJNS2_ILi0EEES5_EEEEEDaRKT_RKT0_RKT1_RKT2_ENKUlRKT_RKT0_E_clIS3_S5_EEDaSN_SQ_,($_ZN7cutlass13device_kernelIN5flash19enable_sm80_to_sm89INS1_16FlashAttnBwdSm80INS1_25CollectiveMainloopBwdSm80ILi2ELi2EN4cute5tupleIJNS5_1CILi128EEES8_NS7_ILi64EEEEEENS_10bfloat16_tEfNS_4arch4Sm80ELb0ELb1ELb1ELb1ELb1ELb0ELb0ELb0ELi2ELi4ELi4ELi4ELb0EEENS1_24CollectiveEpilogueBwdGQAISA_fSD_Li256ELb1ELb1EEENS1_19SingleTileSchedulerILb1ELb0ELb0ELi128EEEEEEEEEvNT_6ParamsE$_ZZN4cute6detail16composition_implINS_5tupleIJNS_1CILi16EEENS3_ILi2EEES5_S5_NS3_ILi4EEES5_EEENS2_IJNS3_ILi1EEEiiiNS3_ILi144EEENS3_ILi512EEEEEENS2_IJNS2_IJS5_S5_EEES6_NS3_ILi8EEEEEENS2_IJNS2_IJNS3_ILi64EEESA_EEES4_NS3_ILi1024EEEEEEEEDaRKT_RKT0_RKT1_RKT2_ENKUlRKT_RKT0_E_clIS6_S4_EEDaSX_S10_ - $_ZN7cutlass13device_kernelIN5flash19enable_sm80_to_sm89INS1_16FlashAttnBwdSm80INS1_25CollectiveMainloopBwdSm80ILi2ELi2EN4cute5tupleIJNS5_1CILi128EEES8_NS7_ILi64EEEEEENS_10bfloat16_tEfNS_4arch4Sm80ELb0ELb1ELb1ELb1ELb1ELb0ELb0ELb0ELi2ELi4ELi4ELi4ELb0EEENS1_24CollectiveEpilogueBwdGQAISA_fSD_Li256ELb1ELb1EEENS1_19SingleTileSchedulerILb1ELb0ELb0ELi128EEEEEEEEEvNT_6ParamsE$_ZZN4cute6detail16composition_implINS_1CILi2EEEiNS_5tupleIJNS2_ILi1EEES3_EEENS4_IJNS2_ILi0EEES5_EEEEEDaRKT_RKT0_RKT1_RKT2_ENKUlRKT_RKT0_E_clIS3_S5_EEDaSN_SQ_)
$_ZN7cutlass13device_kernelIN5flash19enable_sm80_to_sm89INS1_16FlashAttnBwdSm80INS1_25CollectiveMainloopBwdSm80ILi2ELi2EN4cute5tupleIJNS5_1CILi128EEES8_NS7_ILi64EEEEEENS_10bfloat16_tEfNS_4arch4Sm80ELb0ELb1ELb1ELb1ELb1ELb0ELb0ELb0ELi2ELi4ELi4ELi4ELb0EEENS1_24CollectiveEpilogueBwdGQAISA_fSD_Li256ELb1ELb1EEENS1_19SingleTileSchedulerILb1ELb0ELb0ELi128EEEEEEEEEvNT_6ParamsE$_ZZN4cute6detail16composition_implINS_1CILi2EEEiNS_5tupleIJNS2_ILi1EEES3_EEENS4_IJNS2_ILi0EEES5_EEEEEDaRKT_RKT0_RKT1_RKT2_ENKUlRKT_RKT0_E_clIS3_S5_EEDaSN_SQ_:
[----:B------:R-:W-:Y:S02]  /*ce70*/  IADD3 R2, R1, 0x1688, RZ ;  /* 0x0000168801027810 */ /* 0x000fe40007ffe0ff */
[----:B------:R-:W-:Y:S02]  /*ce80*/  MOV R6, 0xceb0 ;  /* 0x0000ceb000067802 */ /* 0x000fe40000000f00 */
[----:B------:R-:W-:Y:S02]  /*ce90*/  IADD3 R2, R2, c[0x0][0x20], RZ ;  /* 0x0000080002027a10 */ /* 0x000fe40007ffe0ff */
[----:B------:R-:W-:Y:S05]  /*cea0*/  CALL.REL.NOINC `($_ZN7cutlass13device_kernelIN5flash19enable_sm80_to_sm89INS1_16FlashAttnBwdSm80INS1_25CollectiveMainloopBwdSm80ILi2ELi2EN4cute5tupleIJNS5_1CILi128EEES8_NS7_ILi64EEEEEENS_10bfloat16_tEfNS_4arch4Sm80ELb0ELb1ELb1ELb1ELb1ELb0ELb0ELb0ELi2ELi4ELi4ELi4ELb0EEENS1_24CollectiveEpilogueBwdGQAISA_fSD_Li256ELb1ELb1EEENS1_19SingleTileSchedulerILb1ELb0ELb0ELi128EEEEEEEEEvNT_6ParamsE$_ZN4cute5tupleIJNS_1CILi2EEEiEEC2ERKS2_RKi) ;  /* 0xffffe16000007944 */ /* 0x000fea0003c3ffff */
[----:B-1----:R1:W5:Y:S01]  /*ceb0*/  LDL R3, [R1+0x1688] ;  /* 0x0016880001037983 */ /* 0x0023620000100800 */
[----:B------:R-:W-:-:S04]  /*cec0*/  MOV R11, 0x0 ;  /* 0x00000000000b7802 */ /* 0x000fc80000000f00 */
[----:B------:R-:W-:Y:S05]  /*ced0*/  RET.REL.NODEC R10 `(_ZN7cutlass13device_kernelIN5flash19enable_sm80_to_sm89INS1_16FlashAttnBwdSm80INS1_25CollectiveMainloopBwdSm80ILi2ELi2EN4cute5tupleIJNS5_1CILi128EEES8_NS7_ILi64EEEEEENS_10bfloat16_tEfNS_4arch4Sm80ELb0ELb1ELb1ELb1ELb1ELb0ELb0ELb0ELi2ELi4ELi4ELi4ELb0EEENS1_24CollectiveEpilogueBwdGQAISA_fSD_Li256ELb1ELb1EEENS1_19SingleTileSchedulerILb1ELb0ELb0ELi128EEEEEEEEEvNT_6ParamsE) ;  /* 0xffff31200a007950 */ /* 0x000fea0003c3ffff */
        .type           $_ZN7cutlass13device_kernelIN5flash19enable_sm80_to_sm89INS1_16FlashAttnBwdSm80INS1_25CollectiveMainloopBwdSm80ILi2ELi2EN4cute5tupleIJNS5_1CILi128EEES8_NS7_ILi64EEEEEENS_10bfloat16_tEfNS_4arch4Sm80ELb0ELb1ELb1ELb1ELb1ELb0ELb0ELb0ELi2ELi4ELi4ELi4ELb0EEENS1_24CollectiveEpilogueBwdGQAISA_fSD_Li256ELb1ELb1EEENS1_19SingleTileSchedulerILb1ELb0ELb0ELi128EEEEEEEEEvNT_6ParamsE$_ZZN4cute6detail16composition_implINS_5tupleIJNS_1CILi16EEENS3_ILi2EEES5_S5_NS3_ILi4EEES5_EEENS2_IJNS3_ILi1EEEiiiNS3_ILi144EEENS3_ILi512EEEEEENS2_IJNS2_IJS5_S5_EEES6_NS3_ILi8EEEEEENS2_IJNS2_IJNS3_ILi64EEESA_EEES4_NS3_ILi1024EEEEEEEEDaRKT_RKT0_RKT1_RKT2_ENKUlRKT_RKT0_E_clIS6_S4_EEDaSX_S10_,@function
        .size           $_ZN7cutlass13device_kernelIN5flash19enable_sm80_to_sm89INS1_16FlashAttnBwdSm80INS1_25CollectiveMainloopBwdSm80ILi2ELi2EN4cute5tupleIJNS5_1CILi128EEES8_NS7_ILi64EEEEEENS_10bfloat16_tEfNS_4arch4Sm80ELb0ELb1ELb1ELb1ELb1ELb0ELb0ELb0ELi2ELi4ELi4ELi4ELb0EEENS1_24CollectiveEpilogueBwdGQAISA_fSD_Li256ELb1ELb1EEENS1_19SingleTileSchedulerILb1ELb0ELb0ELi128EEEEEEEEEvNT_6ParamsE$_ZZN4cute6detail16composition_implINS_5tupleIJNS_1CILi16EEENS3_ILi2EEES5_S5_NS3_ILi4EEES5_EEENS2_IJNS3_ILi1EEEiiiNS3_ILi144EEENS3_ILi512EEEEEENS2_IJNS2_IJS5_S5_EEES6_NS3_ILi8EEEEEENS2_IJNS2_IJNS3_ILi64EEESA_EEES4_NS3_ILi1024EEEEEEEEDaRKT_RKT0_RKT1_RKT2_ENKUlRKT_RKT0_E_clIS6_S4_EEDaSX_S10_,($_ZN7cutlass13device_kernelIN5flash19enable_sm80_to_sm89INS1_16FlashAttnBwdSm80INS1_25CollectiveMainloopBwdSm80ILi2ELi2EN4cute5tupleIJNS5_1CILi128EEES8_NS7_ILi64EEEEEENS_10bfloat16_tEfNS_4arch4Sm80ELb0ELb1ELb1ELb1ELb1ELb0ELb0ELb0ELi2ELi4ELi4ELi4ELb0EEENS1_24CollectiveEpilogueBwdGQAISA_fSD_Li256ELb1ELb1EEENS1_19SingleTileSchedulerILb1ELb0ELb0ELi128EEEEEEEEEvNT_6ParamsE$_ZZN4cute6detail16composition_implINS_5tupleIJNS_1CILi16EEENS3_ILi2EEES5_S5_NS3_ILi4EEES5_EEENS2_IJNS3_ILi1EEEiiiNS3_ILi144EEENS3_ILi512EEEEEENS2_IJNS2_IJS5_S5_EEES6_NS3_ILi8EEEEEENS2_IJNS2_IJNS3_ILi64EEESA_EEES4_NS3_ILi1024EEEEEEEEDaRKT_RKT0_RKT1_RKT2_ENKUlRKT_RKT0_E_clISC_SG_EEDaSX_S10_ - $_ZN7cutlass13device_kernelIN5flash19enable_sm80_to_sm89INS1_16FlashAttnBwdSm80INS1_25CollectiveMainloopBwdSm80ILi2ELi2EN4cute5tupleIJNS5_1CILi128EEES8_NS7_ILi64EEEEEENS_10bfloat16_tEfNS_4arch4Sm80ELb0ELb1ELb1ELb1ELb1ELb0ELb0ELb0ELi2ELi4ELi4ELi4ELb0EEENS1_24CollectiveEpilogueBwdGQAISA_fSD_Li256ELb1ELb1EEENS1_19SingleTileSchedulerILb1ELb0ELb0ELi128EEEEEEEEEvNT_6ParamsE$_ZZN4cute6detail16composition_implINS_5tupleIJNS_1CILi16EEENS3_ILi2EEES5_S5_NS3_ILi4EEES5_EEENS2_IJNS3_ILi1EEEiiiNS3_ILi144EEENS3_ILi512EEEEEENS2_IJNS2_IJS5_S5_EEES6_NS3_ILi8EEEEEENS2_IJNS2_IJNS3_ILi64EEESA_EEES4_NS3_ILi1024EEEEEEEEDaRKT_RKT0_RKT1_RKT2_ENKUlRKT_RKT0_E_clIS6_S4_EEDaSX_S10_)
$_ZN7cutlass13device_kernelIN5flash19enable_sm80_to_sm89INS1_16FlashAttnBwdSm80INS1_25CollectiveMainloopBwdSm80ILi2ELi2EN4cute5tupleIJNS5_1CILi128EEES8_NS7_ILi64EEEEEENS_10bfloat16_tEfNS_4arch4Sm80ELb0ELb1ELb1ELb1ELb1ELb0ELb0ELb0ELi2ELi4ELi4ELi4ELb0EEENS1_24CollectiveEpilogueBwdGQAISA_fSD_Li256ELb1ELb1EEENS1_19SingleTileSchedulerILb1ELb0ELb0ELi128EEEEEEEEEvNT_6ParamsE$_ZZN4cute6detail16composition_implINS_5tupleIJNS_1CILi16EEENS3_ILi2EEES5_S5_NS3_ILi4EEES5_EEENS2_IJNS3_ILi1EEEiiiNS3_ILi144EEENS3_ILi512EEEEEENS2_IJNS2_IJS5_S5_EEES6_NS3_ILi8EEEEEENS2_IJNS2_IJNS3_ILi64EEESA_EEES4_NS3_ILi1024EEEEEEEEDaRKT_RKT0_RKT1_RKT2_ENKUlRKT_RKT0_E_clIS6_S4_EEDaSX_S10_:
        /* <DEDUP_REMOVED lines=14> */
[----:B-1---5:R-:W-:Y:S05]  /*cfc0*/  CALL.REL.NOINC `($_ZN7cutlass13device_kernelIN5flash19enable_sm80_to_sm89INS1_16FlashAttnBwdSm80INS1_25CollectiveMainloopBwdSm80ILi2ELi2EN4cute5tupleIJNS5_1CILi128EEES8_NS7_ILi64EEEEEENS_10bfloat16_tEfNS_4arch4Sm80ELb0ELb1ELb1ELb1ELb1ELb0ELb0ELb0ELi2ELi4ELi4ELi4ELb0EEENS1_24CollectiveEpilogueBwdGQAISA_fSD_Li256ELb1ELb1EEENS1_19SingleTileSchedulerILb1ELb0ELb0ELi128EEEEEEEEEvNT_6ParamsE$_ZZN4cute6detail16composition_implINS_5tupleIJNS_1CILi16EEENS3_ILi2EEES5_S5_NS3_ILi4EEES5_EEENS2_IJNS3_ILi1EEEiiiNS3_ILi144EEENS3_ILi512EEEEEES6_S4_EEDaRKT_RKT0_RKT1_RKT2_ENKUlRKT_T0_E_clINS2_IJNS2_IJEEESU_S6_S8_EEENS_17integral_constantIiLi1EEEEEDaSQ_SR_) ;  /* 0x0000058000007944 */ /* 0x022fea0003c00000 */
[----:B-----5:R2:W-:Y:S04]  /*cfd0*/  STL [R1+0x16a8], R2 ;  /* 0x0016a80201007387 */ /* 0x0205e80000100800 */
[----:B------:R2:W-:Y:S04]  /*cfe0*/  STL.64 [R1+0x16a0], R74 ;  /* 0x0016a04a01007387 */ /* 0x0005e80000100a00 */
[----:B------:R2:W5:Y:S01]  /*cff0*/  LDL R6, [R8+0x4] ;  /* 0x0000040008067983 */ /* 0x0005620000100800 */
[----:B------:R-:W-:Y:S02]  /*d000*/  IADD3 R3, R17, 0x28, RZ ;  /* 0x0000002811037810 */ /* 0x000fe40007ffe0ff */
[----:B------:R-:W-:-:S02]  /*d010*/  MOV R20, 0xd030 ;  /* 0x0000d03000147802 */ /* 0x000fc40000000f00 */
[----:B-12--5:R-:W-:Y:S05]  /*d020*/  CALL.REL.NOINC `($_ZN7cutlass13device_kernelIN5flash19enable_sm80_to_sm89INS1_16FlashAttnBwdSm80INS1_25CollectiveMainloopBwdSm80ILi2ELi2EN4cute5tupleIJNS5_1CILi128EEES8_NS7_ILi64EEEEEENS_10bfloat16_tEfNS_4arch4Sm80ELb0ELb1ELb1ELb1ELb1ELb0ELb0ELb0ELi2ELi4ELi4ELi4ELb0EEENS1_24CollectiveEpilogueBwdGQAISA_fSD_Li256ELb1ELb1EEENS1_19SingleTileSchedulerILb1ELb0ELb0ELi128EEEEEEEEEvNT_6ParamsE$_ZZN4cute6detail16composition_implINS_5tupleIJNS_1CILi16EEENS3_ILi2EEES5_S5_NS3_ILi4EEES5_EEENS2_IJNS3_ILi1EEEiiiNS3_ILi144EEENS3_ILi512EEEEEES6_S4_EEDaRKT_RKT0_RKT1_RKT2_ENKUlRKT_T0_E_clINS2_IJNS2_IJS5_EEENS2_IJiEEES5_S8_EEENS_17integral_constantIiLi2EEEEEDaSQ_SR_) ;  /* 0x000005f000007944 */ /* 0x026fea0003c00000 */
[----:B------:R-:W2:Y:S01]  /*d030*/  LDL.64 R74, [R1+0x16a0] ;  /* 0x0016a000014a7983 */ /* 0x000ea20000100a00 */
[----:B------:R-:W-:-:S02]  /*d040*/  IADD3 R5, R17, 0x18, RZ ;  /* 0x0000001811057810 */ /* 0x000fc40007ffe0ff */
[----:B------:R-:W-:Y:S01]  /*d050*/  MOV R8, 0xd090 ;  /* 0x0000d09000087802 */ /* 0x000fe20000000f00 */
[----:B-----5:R3:W-:Y:S04]  /*d060*/  STL.64 [R1+0x1698], R2 ;  /* 0x0016980201007387 */ /* 0x0207e80000100a00 */
[----:B--2---:R3:W-:Y:S02]  /*d070*/  STL.64 [R1+0x1690], R74 ;  /* 0x0016904a01007387 */ /* 0x0047e40000100a00 */
[----:B-1-3--:R-:W-:Y:S05]  /*d080*/  CALL.REL.NOINC `($_ZN7cutlass13device_kernelIN5flash19enable_sm80_to_sm89INS1_16FlashAttnBwdSm80INS1_25CollectiveMainloopBwdSm80ILi2ELi2EN4cute5tupleIJNS5_1CILi128EEES8_NS7_ILi64EEEEEENS_10bfloat16_tEfNS_4arch4Sm80ELb0ELb1ELb1ELb1ELb1ELb0ELb0ELb0ELi2ELi4ELi4ELi4ELb0EEENS1_24CollectiveEpilogueBwdGQAISA_fSD_Li256ELb1ELb1EEENS1_19SingleTileSchedulerILb1ELb0ELb0ELi128EEEEEEEEEvNT_6ParamsE$_ZZN4cute6detail16composition_implINS_5tupleIJNS_1CILi16EEENS3_ILi2EEES5_S5_NS3_ILi4EEES5_EEENS2_IJNS3_ILi1EEEiiiNS3_ILi144EEENS3_ILi512EEEEEES6_S4_EEDaRKT_RKT0_RKT1_RKT2_ENKUlRKT_T0_E_clINS2_IJNS2_IJS5_S5_EEENS2_IJiiEEES8_S8_EEENS_17integral_constantIiLi3EEEEEDaSQ_SR_) ;  /* 0x0000069000007944 */ /* 0x00afea0003c00000 */
[----:B------:R-:W2:Y:S01]  /*d090*/  LDL.64 R74, [R1+0x1690] ;  /* 0x00169000014a7983 */ /* 0x000ea20000100a00 */
[----:B------:R-:W-:Y:S02]  /*d0a0*/  IADD3 R5, R17, 0x8, RZ ;  /* 0x0000000811057810 */ /* 0x000fe40007ffe0ff */
[----:B------:R-:W-:Y:S01]  /*d0b0*/  MOV R8, 0xd0f0 ;  /* 0x0000d0f000087802 */ /* 0x000fe20000000f00 */
[----:B-----5:R3:W-:Y:S04]  /*d0c0*/  STL.64 [R1+0x1688], R2 ;  /* 0x0016880201007387 */ /* 0x0207e80000100a00 */
[----:B--2---:R3:W-:Y:S02]  /*d0d0*/  STL.64 [R1+0x1680], R74 ;  /* 0x0016804a01007387 */ /* 0x0047e40000100a00 */
[----:B-1-3--:R-:W-:Y:S05]  /*d0e0*/  CALL.REL.NOINC `($_ZN7cutlass13device_kernelIN5flash19enable_sm80_to_sm89INS1_16FlashAttnBwdSm80INS1_25CollectiveMainloopBwdSm80ILi2ELi2EN4cute5tupleIJNS5_1CILi128EEES8_NS7_ILi64EEEEEENS_10bfloat16_tEfNS_4arch4Sm80ELb0ELb1ELb1ELb1ELb1ELb0ELb0ELb0ELi2ELi4ELi4ELi4ELb0EEENS1_24CollectiveEpilogueBwdGQAISA_fSD_Li256ELb1ELb1EEENS1_19SingleTileSchedulerILb1ELb0ELb0ELi128EEEEEEEEEvNT_6ParamsE$_ZZN4cute6detail16composition_implINS_5tupleIJNS_1CILi16EEENS3_ILi2EEES5_S5_NS3_ILi4EEES5_EEENS2_IJNS3_ILi1EEEiiiNS3_ILi144EEENS3_ILi512EEEEEES6_S4_EEDaRKT_RKT0_RKT1_RKT2_ENKUlRKT_T0_E_clINS2_IJNS2_IJS5_S5_EEENS2_IJiiEEES8_S8_EEENS_17integral_constantIiLi4EEEEEDaSQ_SR_) ;  /* 0x000006e000007944 */ /* 0x00afea0003c00000 */
[----:B-----5:R-:W-:Y:S01]  /*d0f0*/  IMAD.MOV.U32 R8, RZ, RZ, R3 ;  /* 0x000000ffff087224 */ /* 0x020fe200078e0003 */
[----:B------:R-:W-:-:S02]  /*d100*/  MOV R3, R7 ;  /* 0x0000000700037202 */ /* 0x000fc40000000f00 */
[----:B------:R-:W-:Y:S02]  /*d110*/  MOV R6, 0xd130 ;  /* 0x0000d13000067802 */ /* 0x000fe40000000f00 */
[----:B-1----:R-:W-:Y:S05]  /*d120*/  CALL.REL.NOINC `($_ZN7cutlass13device_kernelIN5flash19enable_sm80_to_sm89INS1_16FlashAttnBwdSm80INS1_25CollectiveMainloopBwdSm80ILi2ELi2EN4cute5tupleIJNS5_1CILi128EEES8_NS7_ILi64EEEEEENS_10bfloat16_tEfNS_4arch4Sm80ELb0ELb1ELb1ELb1ELb1ELb0ELb0ELb0ELi2ELi4ELi4ELi4ELb0EEENS1_24CollectiveEpilogueBwdGQAISA_fSD_Li256ELb1ELb1EEENS1_19SingleTileSchedulerILb1ELb0ELb0ELi128EEEEEEEEEvNT_6ParamsE$_ZN4cute5tupleIJNS0_IJNS_1CILi2EEES2_EEENS0_IJiiEEEEEC2ERKS3_RKS4_) ;  /* 0xffffdd3000007944 */ /* 0x002fea0003c3ffff */
[----:B------:R1:W5:Y:S01]  /*d130*/  LDL.64 R2, [R1+0x16c0] ;  /* 0x0016c00001027983 */ /* 0x0003620000100a00 */
[----:B------:R-:W-:-:S04]  /*d140*/  MOV R17, 0x0 ;  /* 0x0000000000117802 */ /* 0x000fc80000000f00 */
[----:B------:R-:W-:Y:S05]  /*d150*/  RET.REL.NODEC R16 `(_ZN7cutlass13device_kernelIN5flash19enable_sm80_to_sm89INS1_16FlashAttnBwdSm80INS1_25CollectiveMainloopBwdSm80ILi2ELi2EN4cute5tupleIJNS5_1CILi128EEES8_NS7_ILi64EEEEEENS_10bfloat16_tEfNS_4arch4Sm80ELb0ELb1ELb1ELb1ELb1ELb0ELb0ELb0ELi2ELi4ELi4ELi4ELb0EEENS1_24CollectiveEpilogueBwdGQAISA_fSD_Li256ELb1ELb1EEENS1_19SingleTileSchedulerILb1ELb0ELb0ELi128EEEEEEEEEvNT_6ParamsE) ;  /* 0xffff2ea010007950 */ /* 0x000fea0003c3ffff */
        .type           $_ZN7cutlass13device_kernelIN5flash19enable_sm80_to_sm89INS1_16FlashAttnBwdSm80INS1_25CollectiveMainloopBwdSm80ILi2ELi2EN4cute5tupleIJNS5_1CILi128EEES8_NS7_ILi64EEEEEENS_10bfloat16_tEfNS_4arch4Sm80ELb0ELb1ELb1ELb1ELb1ELb0ELb0ELb0ELi2ELi4ELi4ELi4ELb0EEENS1_24CollectiveEpilogueBwdGQAISA_fSD_Li256ELb1ELb1EEENS1_19SingleTileSchedulerILb1ELb0ELb0ELi128EEEEEEEEEvNT_6ParamsE$_ZZN4cute6detail16composition_implINS_5tupleIJNS_1CILi16EEENS3_ILi2EEES5_S5_NS3_ILi4EEES5_EEENS2_IJNS3_ILi1EEEiiiNS3_ILi144EEENS3_ILi512EEEEEENS2_IJNS2_IJS5_S5_EEES6_NS3_ILi8EEEEEENS2_IJNS2_IJNS3_ILi64EEESA_EEES4_NS3_ILi1024EEEEEEEEDaRKT_RKT0_RKT1_RKT2_ENKUlRKT_RKT0_E_clISC_SG_EEDaSX_S10_,@function
        .size           $_ZN7cutlass13device_kernelIN5flash19enable_sm80_to_sm89INS1_16FlashAttnBwdSm80INS1_25CollectiveMainloopBwdSm80ILi2ELi2EN4cute5tupleIJNS5_1CILi128EEES8_NS7_ILi64EEEEEENS_10bfloat16_tEfNS_4arch4Sm80ELb0ELb1ELb1ELb1ELb1ELb0ELb0ELb0ELi2ELi4ELi4ELi4ELb0EEENS1_24CollectiveEpilogueBwdGQAISA_fSD_Li256ELb1ELb1EEENS1_19SingleTileSchedulerILb1ELb0ELb0ELi128EEEEEEEEEvNT_6ParamsE$_ZZN4cute6detail16composition_implINS_5tupleIJNS_1CILi16EEENS3_ILi2EEES5_S5_NS3_ILi4EEES5_EEENS2_IJNS3_ILi1EEEiiiNS3_ILi144EEENS3_ILi512EEEEEENS2_IJNS2_IJS5_S5_EEES6_NS3_ILi8EEEEEENS2_IJNS2_IJNS3_ILi64EEESA_EEES4_NS3_ILi1024EEEEEEEEDaRKT_RKT0_RKT1_RKT2_ENKUlRKT_RKT0_E_clISC_SG_EEDaSX_S10_,($_ZN7cutlass13device_kernelIN5flash19enable_sm80_to_sm89INS1_16FlashAttnBwdSm80INS1_25CollectiveMainloopBwdSm80ILi2ELi2EN4cute5tupleIJNS5_1CILi128EEES8_NS7_ILi64EEEEEENS_10bfloat16_tEfNS_4arch4Sm80ELb0ELb1ELb1ELb1ELb1ELb0ELb0ELb0ELi2ELi4ELi4ELi4ELb0EEENS1_24CollectiveEpilogueBwdGQAISA_fSD_Li256ELb1ELb1EEENS1_19SingleTileSchedulerILb1ELb0ELb0ELi128EEEEEEEEEvNT_6ParamsE$_ZZN4cute6detail16composition_implINS_5tupleIJNS_1CILi16EEENS3_ILi2EEES5_S5_NS3_ILi4EEES5_EEENS2_IJNS3_ILi1EEEiiiNS3_ILi144EEENS3_ILi512EEEEEENS2_IJS5_S5_EEENS2_IJNS3_ILi64EEESA_EEEEEDaRKT_RKT0_RKT1_RKT2_ENKUlRKT_RKT0_E_clIS5_SD_EEDaST_SW_ - $_ZN7cutlass13device_kernelIN5flash19enable_sm80_to_sm89INS1_16FlashAttnBwdSm80INS1_25CollectiveMainloopBwdSm80ILi2ELi2EN4cute5tupleIJNS5_1CILi128EEES8_NS7_ILi64EEEEEENS_10bfloat16_tEfNS_4arch4Sm80ELb0ELb1ELb1ELb1ELb1ELb0ELb0ELb0ELi2ELi4ELi4ELi4ELb0EEENS1_24CollectiveEpilogueBwdGQAISA_fSD_Li256ELb1ELb1EEENS1_19SingleTileSchedulerILb1ELb0ELb0ELi128EEEEEEEEEvNT_6ParamsE$_ZZN4cute6detail16composition_implINS_5tupleIJNS_1CILi16EEENS3_ILi2EEES5_S5_NS3_ILi4EEES5_EEENS2_IJNS3_ILi1EEEiiiNS3_ILi144EEENS3_ILi512EEEEEENS2_IJNS2_IJS5_S5_EEES6_NS3_ILi8EEEEEENS2_IJNS2_IJNS3_ILi64EEESA_EEES4_NS3_ILi1024EEEEEEEEDaRKT_RKT0_RKT1_RKT2_ENKUlRKT_RKT0_E_clISC_SG_EEDaSX_S10_)
$_ZN7cutlass13device_kernelIN5flash19enable_sm80_to_sm89INS1_16FlashAttnBwdSm80INS1_25CollectiveMainloopBwdSm80ILi2ELi2EN4cute5tupleIJNS5_1CILi128EEES8_NS7_ILi64EEEEEENS_10bfloat16_tEfNS_4arch4Sm80ELb0ELb1ELb1ELb1ELb1ELb0ELb0ELb0ELi2ELi4ELi4ELi4ELb0EEENS1_24CollectiveEpilogueBwdGQAISA_fSD_Li256ELb1ELb1EEENS1_19SingleTileSchedulerILb1ELb0ELb0ELi128EEEEEEEEEvNT_6ParamsE$_ZZN4cute6detail16composition_implINS_5tupleIJNS_1CILi16EEENS3_ILi2EEES5_S5_NS3_ILi4EEES5_EEENS2_IJNS3_ILi1EEEiiiNS3_ILi144EEENS3_ILi512EEEEEENS2_IJNS2_IJS5_S5_EEES6_NS3_ILi8EEEEEENS2_IJNS2_IJNS3_ILi64EEESA_EEES4_NS3_ILi1024EEEEEEEEDaRKT_RKT0_RKT1_RKT2_ENKUlRKT_RKT0_E_clISC_SG_EEDaSX_S10_:
[----:B------:R-:W-:Y:S02]  /*d160*/  IADD3 R10, R1, 0x1680, RZ ;  /* 0x00001680010a7810 */ /* 0x000fe40007ffe0ff */
[----:B------:R-:W-:Y:S02]  /*d170*/  MOV R74, 0xd1b0 ;  /* 0x0000d1b0004a7802 */ /* 0x000fe40000000f00 */
[----:B------:R-:W-:-:S04]  /*d180*/  IADD3 R10, R10, c[0x0][0x20], RZ ;  /* 0x000008000a0a7a10 */ /* 0x000fc80007ffe0ff */
[----:B------:R-:W-:Y:S02]  /*d190*/  IADD3 R40, R10, 0x4, RZ ;  /* 0x000000040a287810 */ /* 0x000fe40007ffe0ff */
[----:B------:R-:W-:Y:S05]  /*d1a0*/  CALL.REL.NOINC `($_ZN7cutlass13device_kernelIN5flash19enable_sm80_to_sm89INS1_16FlashAttnBwdSm80INS1_25CollectiveMainloopBwdSm80ILi2ELi2EN4cute5tupleIJNS5_1CILi128EEES8_NS7_ILi64EEEEEENS_10bfloat16_tEfNS_4arch4Sm80ELb0ELb1ELb1ELb1ELb1ELb0ELb0ELb0ELi2ELi4ELi4ELi4ELb0EEENS1_24CollectiveEpilogueBwdGQAISA_fSD_Li256ELb1ELb1EEENS1_19SingleTileSchedulerILb1ELb0ELb0ELi128EEEEEEEEEvNT_6ParamsE$_ZZN4cute6detail16composition_implINS_5tupleIJNS_1CILi16EEENS3_ILi2EEES5_S5_NS3_ILi4EEES5_EEENS2_IJNS3_ILi1EEEiiiNS3_ILi144EEENS3_ILi512EEEEEENS2_IJS5_S5_EEENS2_IJNS3_ILi64EEESA_EEEEEDaRKT_RKT0_RKT1_RKT2_ENKUlRKT_RKT0_E_clIS5_SD_EEDaST_SW_) ;  /* 0x0000009000007944 */ /* 0x000fea0003c00000 */
[----:B------:R-:W-:Y:S02]  /*d1b0*/  MOV R4, 0xd1d0 ;  /* 0x0000d1d000047802 */ /* 0x000fe40000000f00 */
[----:B-1---5:R-:W-:Y:S05]  /*d1c0*/  CALL.REL.NOINC `($_ZN7cutlass13device_kernelIN5flash19enable_sm80_to_sm89INS1_16FlashAttnBwdSm80INS1_25CollectiveMainloopBwdSm80ILi2ELi2EN4cute5tupleIJNS5_1CILi128EEES8_NS7_ILi64EEEEEENS_10bfloat16_tEfNS_4arch4Sm80ELb0ELb1ELb1ELb1ELb1ELb0ELb0ELb0ELi2ELi4ELi4ELi4ELb0EEENS1_24CollectiveEpilogueBwdGQAISA_fSD_Li256ELb1ELb1EEENS1_19SingleTileSchedulerILb1ELb0ELb0ELi128EEEEEEEEEvNT_6ParamsE$_ZN4cute3eso3ESOILb0ELb1EJiNS_1CILi512EEEEEC2ERKiRKS3_) ;  /* 0xffffa48000007944 */ /* 0x022fea0003c3ffff */
[----:B-1----:R1:W5:Y:S01]  /*d1d0*/  LDL R2, [R1+0x1684] ;  /* 0x0016840001027983 */ /* 0x0023620000100800 */
[----:B------:R-:W-:-:S03]  /*d1e0*/  MOV R6, 0xd200 ;  /* 0x0000d20000067802 */ /* 0x000fc60000000f00 */
[----:B-1---5:R-:W-:Y:S05]  /*d1f0*/  CALL.REL.NOINC `($_ZN7cutlass13device_kernelIN5flash19enable_sm80_to_sm89INS1_16FlashAttnBwdSm80INS1_25CollectiveMainloopBwdSm80ILi2ELi2EN4cute5tupleIJNS5_1CILi128EEES8_NS7_ILi64EEEEEENS_10bfloat16_tEfNS_4arch4Sm80ELb0ELb1ELb1ELb1ELb1ELb0ELb0ELb0ELi2ELi4ELi4ELi4ELb0EEENS1_24CollectiveEpilogueBwdGQAISA_fSD_Li256ELb1ELb1EEENS1_19SingleTileSchedulerILb1ELb0ELb0ELi128EEEEEEEEEvNT_6ParamsE$_ZN4cute5tupleIJNS0_IJNS_1CILi2EEES2_EEENS0_IJiNS1_ILi512EEEEEEEEC2ERKS3_RKS5_) ;  /* 0xffffdc2000007944 */ /* 0x022fea0003c3ffff */
[----:B------:R2:W5:Y:S01]  /*d200*/  LDL R40, [R1+0x1680] ;  /* 0x0016800001287983 */ /* 0x0005620000100800 */
[----:B-1----:R-:W-:Y:S02]  /*d210*/  MOV R2, R8 ;  /* 0x0000000800027202 */ /* 0x002fe40000000f00 */
[----:B------:R-:W-:-:S04]  /*d220*/  MOV R3, 0x0 ;  /* 0x0000000000037802 */ /* 0x000fc80000000f00 */
[----:B------:R-:W-:Y:S05]  /*d230*/  RET.REL.NODEC R2 `(_ZN7cutlass13device_kernelIN5flash19enable_sm80_to_sm89INS1_16FlashAttnBwdSm80INS1_25CollectiveMainloopBwdSm80ILi2ELi2EN4cute5tupleIJNS5_1CILi128EEES8_NS7_ILi64EEEEEENS_10bfloat16_tEfNS_4arch4Sm80ELb0ELb1ELb1ELb1ELb1ELb0ELb0ELb0ELi2ELi4ELi4ELi4ELb0EEENS1_24CollectiveEpilogueBwdGQAISA_fSD_Li256ELb1ELb1EEENS1_19SingleTileSchedulerILb1ELb0ELb0ELi128EEEEEEEEEvNT_6ParamsE) ;  /* 0xffff2dc002007950 */ /* 0x000fea0003c3ffff */
        .type           $_ZN7cutlass13device_kernelIN5flash19enable_sm80_to_sm89INS1_16FlashAttnBwdSm80INS1_25CollectiveMainloopBwdSm80ILi2ELi2EN4cute5tupleIJNS5_1CILi128EEES8_NS7_ILi64EEEEEENS_10bfloat16_tEfNS_4arch4Sm80ELb0ELb1ELb1ELb1ELb1ELb0ELb0ELb0ELi2ELi4ELi4ELi4ELb0EEENS1_24CollectiveEpilogueBwdGQAISA_fSD_Li256ELb1ELb1EEENS1_19SingleTileSchedulerILb1ELb0ELb0ELi128EEEEEEEEEvNT_6ParamsE$_ZZN4cute6detail16composition_implINS_5tupleIJNS_1CILi16EEENS3_ILi2EEES5_S5_NS3_ILi4EEES5_EEENS2_IJNS3_ILi1EEEiiiNS3_ILi144EEENS3_ILi512EEEEEENS2_IJS5_S5_EEENS2_IJNS3_ILi64EEESA_EEEEEDaRKT_RKT0_RKT1_RKT2_ENKUlRKT_RKT0_E_clIS5_SD_EEDaST_SW_,@function
        .size           $_ZN7cutlass13device_kernelIN5flash19enable_sm80_to_sm89INS1_16FlashAttnBwdSm80INS1_25CollectiveMainloopBwdSm80ILi2ELi2EN4cute5tupleIJNS5_1CILi128EEES8_NS7_ILi64EEEEEENS_10bfloat16_tEfNS_4arch4Sm80ELb0ELb1ELb1ELb1ELb1ELb0ELb0ELb0ELi2ELi4ELi4ELi4ELb0EEENS1_24CollectiveEpilogueBwdGQAISA_fSD_Li256ELb1ELb1EEENS1_19SingleTileSchedulerILb1ELb0ELb0ELi128EEEEEEEEEvNT_6ParamsE$_ZZN4cute6detail16composition_implINS_5tupleIJNS_1CILi16EEENS3_ILi2EEES5_S5_NS3_ILi4EEES5_EEENS2_IJNS3_ILi1EEEiiiNS3_ILi144EEENS3_ILi512EEEEEENS2_IJS5_S5_EEENS2_IJNS3_ILi64EEESA_EEEEEDaRKT_RKT0_RKT1_RKT2_ENKUlRKT_RKT0_E_clIS5_SD_EEDaST_SW_,($_ZN7cutlass13device_kernelIN5flash19enable_sm80_to_sm89INS1_16FlashAttnBwdSm80INS1_25CollectiveMainloopBwdSm80ILi2ELi2EN4cute5tupleIJNS5_1CILi128EEES8_NS7_ILi64EEEEEENS_10bfloat16_tEfNS_4arch4Sm80ELb0ELb1ELb1ELb1ELb1ELb0ELb0ELb0ELi2ELi4ELi4ELi4ELb0EEENS1_24CollectiveEpilogueBwdGQAISA_fSD_Li256ELb1ELb1EEENS1_19SingleTileSchedulerILb1ELb0ELb0ELi128EEEEEEEEEvNT_6ParamsE$_ZZN4cute6detail16composition_implINS_5tupleIJNS_1CILi16EEENS3_ILi2EEES5_S5_NS3_ILi4EEES5_EEENS2_IJNS3_ILi1EEEiiiNS3_ILi144EEENS3_ILi512EEEEEES5_NS3_ILi64EEEEEDaRKT_RKT0_RKT1_RKT2_ENKUlRKT_T0_E_clINS2_IJNS2_IJEEESV_S5_S8_EEENS_17integral_constantIiLi3EEEEEDaSR_SS_ - $_ZN7cutlass13device_kernelIN5flash19enable_sm80_to_sm89INS1_16FlashAttnBwdSm80INS1_25CollectiveMainloopBwdSm80ILi2ELi2EN4cute5tupleIJNS5_1CILi128EEES8_NS7_ILi64EEEEEENS_10bfloat16_tEfNS_4arch4Sm80ELb0ELb1ELb1ELb1ELb1ELb0ELb0ELb0ELi2ELi4ELi4ELi4ELb0EEENS1_24CollectiveEpilogueBwdGQAISA_fSD_Li256ELb1ELb1EEENS1_19SingleTileSchedulerILb1ELb0ELb0ELi128EEEEEEEEEvNT_6ParamsE$_ZZN4cute6detail16composition_implINS_5tupleIJNS_1CILi16EEENS3_ILi2EEES5_S5_NS3_ILi4EEES5_EEENS2_IJNS3_ILi1EEEiiiNS3_ILi144EEENS3_ILi512EEEEEENS2_IJS5_S5_EEENS2_IJNS3_ILi64EEESA_EEEEEDaRKT_RKT0_RKT1_RKT2_ENKUlRKT_RKT0_E_clIS5_SD_EEDaST_SW_)
$_ZN7cutlass13device_kernelIN5flash19enable_sm80_to_sm89INS1_16FlashAttnBwdSm80INS1_25CollectiveMainloopBwdSm80ILi2ELi2EN4cute5tupleIJNS5_1CILi128EEES8_NS7_ILi64EEEEEENS_10bfloat16_tEfNS_4arch4Sm80ELb0ELb1ELb1ELb1ELb1ELb0ELb0ELb0ELi2ELi4ELi4ELi4ELb0EEENS1_24CollectiveEpilogueBwdGQAISA_fSD_Li256ELb1ELb1EEENS1_19SingleTileSchedulerILb1ELb0ELb0ELi128EEEEEEEEEvNT_6ParamsE$_ZZN4cute6detail16composition_implINS_5tupleIJNS_1CILi16EEENS3_ILi2EEES5_S5_NS3_ILi4EEES5_EEENS2_IJNS3_ILi1EEEiiiNS3_ILi144EEENS3_ILi512EEEEEENS2_IJS5_S5_EEENS2_IJNS3_ILi64EEESA_EEEEEDaRKT_RKT0_RKT1_RKT2_ENKUlRKT_RKT0_E_clIS5_SD_EEDaST_SW_:
        /* <DEDUP_REMOVED lines=15> */
[----:B-1---5:R-:W-:Y:S05]  /*d330*/  CALL.REL.NOINC `($_ZN7cutlass13device_kernelIN5flash19enable_sm80_to_sm89INS1_16FlashAttnBwdSm80INS1_25CollectiveMainloopBwdSm80ILi2ELi2EN4cute5tupleIJNS5_1CILi128EEES8_NS7_ILi64EEEEEENS_10bfloat16_tEfNS_4arch4Sm80ELb0ELb1ELb1ELb1ELb1ELb0ELb0ELb0ELi2ELi4ELi4ELi4ELb0EEENS1_24CollectiveEpilogueBwdGQAISA_fSD_Li256ELb1ELb1EEENS1_19SingleTileSchedulerILb1ELb0ELb0ELi128EEEEEEEEEvNT_6ParamsE$_ZZN4cute6detail16composition_implINS_5tupleIJNS_1CILi16EEENS3_ILi2EEES5_S5_NS3_ILi4EEES5_EEENS2_IJNS3_ILi1EEEiiiNS3_ILi144EEENS3_ILi512EEEEEES5_NS3_ILi64EEEEEDaRKT_RKT0_RKT1_RKT2_ENKUlRKT_T0_E_clINS2_IJNS2_IJEEESV_S5_S8_EEENS_17integral_constantIiLi3EEEEEDaSR_SS_) ;  /* 0x000000b000007944 */ /* 0x022fea0003c00000 */
[----:B-----5:R2:W-:Y:S01]  /*d340*/  STL [R1+0x1690], R2 ;  /* 0x0016900201007387 */ /* 0x0205e20000100800 */
[----:B------:R-:W-:Y:S02]  /*d350*/  IADD3 R5, R5, 0x8, RZ ;  /* 0x0000000805057810 */ /* 0x000fe40007ffe0ff */
[----:B------:R-:W-:Y:S01]  /*d360*/  MOV R6, 0xd390 ;  /* 0x0000d39000067802 */ /* 0x000fe20000000f00 */
[----:B------:R2:W-:Y:S04]  /*d370*/  STL.64 [R1+0x1688], R80 ;  /* 0x0016885001007387 */ /* 0x0005e80000100a00 */
[----:B-12---:R-:W-:Y:S05]  /*d380*/  CALL.REL.NOINC `($_ZN7cutlass13device_kernelIN5flash19enable_sm80_to_sm89INS1_16FlashAttnBwdSm80INS1_25CollectiveMainloopBwdSm80ILi2ELi2EN4cute5tupleIJNS5_1CILi128EEES8_NS7_ILi64EEEEEENS_10bfloat16_tEfNS_4arch4Sm80ELb0ELb1ELb1ELb1ELb1ELb0ELb0ELb0ELi2ELi4ELi4ELi4ELb0EEENS1_24CollectiveEpilogueBwdGQAISA_fSD_Li256ELb1ELb1EEENS1_19SingleTileSchedulerILb1ELb0ELb0ELi128EEEEEEEEEvNT_6ParamsE$_ZZN4cute6detail16composition_implINS_5tupleIJNS_1CILi16EEENS3_ILi2EEES5_S5_NS3_ILi4EEES5_EEENS2_IJNS3_ILi1EEEiiiNS3_ILi144EEENS3_ILi512EEEEEES5_NS3_ILi64EEEEEDaRKT_RKT0_RKT1_RKT2_ENKUlRKT_T0_E_clINS2_IJNS2_IJS5_EEENS2_IJiEEES8_S8_EEENS_17integral_constantIiLi4EEEEEDaSR_SS_) ;  /* 0x0000012000007944 */ /* 0x006fea0003c00000 */
[----:B------:R-:W-:Y:S02]  /*d390*/  MOV R2, R7 ;  /* 0x0000000700027202 */ /* 0x000fe40000000f00 */
[----:B------:R-:W-:Y:S02]  /*d3a0*/  MOV R6, 0xd3c0 ;  /* 0x0000d3c000067802 */ /* 0x000fe40000000f00 */
[----:B-1---5:R-:W-:Y:S05]  /*d3b0*/  CALL.REL.NOINC `($_ZN7cutlass13device_kernelIN5flash19enable_sm80_to_sm89INS1_16FlashAttnBwdSm80INS1_25CollectiveMainloopBwdSm80ILi2ELi2EN4cute5tupleIJNS5_1CILi128EEES8_NS7_ILi64EEEEEENS_10bfloat16_tEfNS_4arch4Sm80ELb0ELb1ELb1ELb1ELb1ELb0ELb0ELb0ELi2ELi4ELi4ELi4ELb0EEENS1_24CollectiveEpilogueBwdGQAISA_fSD_Li256ELb1ELb1EEENS1_19SingleTileSchedulerILb1ELb0ELb0ELi128EEEEEEEEEvNT_6ParamsE$_ZN4cute5tupleIJNS_1CILi2EEEiEEC2ERKS2_RKi) ;  /* 0xffffdc5000007944 */ /* 0x022fea0003c3ffff */
[----:B-1----:R1:W5:Y:S01]  /*d3c0*/  LDL R2, [R1+0x16a8] ;  /* 0x0016a80001027983 */ /* 0x0023620000100800 */
[----:B------:R-:W-:-:S04]  /*d3d0*/  MOV R75, 0x0 ;  /* 0x00000000004b7802 */ /* 0x000fc80000000f00 */
[----:B------:R-:W-:Y:S05]  /*d3e0*/  RET.REL.NODEC R74 `(_ZN7cutlass13device_kernelIN5flash19enable_sm80_to_sm89INS1_16FlashAttnBwdSm80INS1_25CollectiveMainloopBwdSm80ILi2ELi2EN4cute5tupleIJNS5_1CILi128EEES8_NS7_ILi64EEEEEENS_10bfloat16_tEfNS_4arch4Sm80ELb0ELb1ELb1ELb1ELb1ELb0ELb0ELb0ELi2ELi4ELi4ELi4ELb0EEENS1_24CollectiveEpilogueBwdGQAISA_fSD_Li256ELb1ELb1EEENS1_19SingleTileSchedulerILb1ELb0ELb0ELi128EEEEEEEEEvNT_6ParamsE) ;  /* 0xffff2c104a007950 */ /* 0x000fea0003c3ffff */
        .type           $_ZN7cutlass13device_kernelIN5flash19enable_sm80_to_sm89INS1_16FlashAttnBwdSm80INS1_25CollectiveMainloopBwdSm80ILi2ELi2EN4cute5tupleIJNS5_1CILi128EEES8_NS7_ILi64EEEEEENS_10bfloat16_tEfNS_4arch4Sm80ELb0ELb1ELb1ELb1ELb1ELb0ELb0ELb0ELi2ELi4ELi4ELi4ELb0EEENS1_24CollectiveEpilogueBwdGQAISA_fSD_Li256ELb1ELb1EEENS1_19SingleTileSchedulerILb1ELb0ELb0ELi128EEEEEEEEEvNT_6ParamsE$_ZZN4cute6detail16composition_implINS_5tupleIJNS_1CILi16EEENS3_ILi2EEES5_S5_NS3_ILi4EEES5_EEENS2_IJNS3_ILi1EEEiiiNS3_ILi144EEENS3_ILi512EEEEEES5_NS3_ILi64EEEEEDaRKT_RKT0_RKT1_RKT2_ENKUlRKT_T0_E_clINS2_IJNS2_IJEEESV_S5_S8_EEENS_17integral_constantIiLi3EEEEEDaSR_SS_,@function
        .size           $_ZN7cutlass13device_kernelIN5flash19enable_sm80_to_sm89INS1_16FlashAttnBwdSm80INS1_25CollectiveMainloopBwdSm80ILi2ELi2EN4cute5tupleIJNS5_1CILi128EEES8_NS7_ILi64EEEEEENS_10bfloat16_tEfNS_4arch4Sm80ELb0ELb1ELb1ELb1ELb1ELb0ELb0ELb0ELi2ELi4ELi4ELi4ELb0EEENS1_24CollectiveEpilogueBwdGQAISA_fSD_Li256ELb1ELb1EEENS1_19SingleTileSchedulerILb1ELb0ELb0ELi128EEEEEEEEEvNT_6ParamsE$_ZZN4cute6detail16composition_implINS_5tupleIJNS_1CILi16EEENS3_ILi2EEES5_S5_NS3_ILi4EEES5_EEENS2_IJNS3_ILi1EEEiiiNS3_ILi144EEENS3_ILi512EEEEEES5_NS3_ILi64EEEEEDaRKT_RKT0_RKT1_RKT2_ENKUlRKT_T0_E_clINS2_IJNS2_IJEEESV_S5_S8_EEENS_17integral_constantIiLi3EEEEEDaSR_SS_,($_ZN7cutlass13device_kernelIN5flash19enable_sm80_to_sm89INS1_16FlashAttnBwdSm80INS1_25CollectiveMainloopBwdSm80ILi2ELi2EN4cute5tupleIJNS5_1CILi128EEES8_NS7_ILi64EEEEEENS_10bfloat16_tEfNS_4arch4Sm80ELb0ELb1ELb1ELb1ELb1ELb0ELb0ELb0ELi2ELi4ELi4ELi4ELb0EEENS1_24CollectiveEpilogueBwdGQAISA_fSD_Li256ELb1ELb1EEENS1_19SingleTileSchedulerILb1ELb0ELb0ELi128EEEEEEEEEvNT_6ParamsE$_ZZN4cute6detail16composition_implINS_5tupleIJNS_1CILi16EEENS3_ILi2EEES5_S5_NS3_ILi4EEES5_EEENS2_IJNS3_ILi1EEEiiiNS3_ILi144EEENS3_ILi512EEEEEES5_NS3_ILi64EEEEEDaRKT_RKT0_RKT1_RKT2_ENKUlRKT_T0_E_clINS2_IJNS2_IJS5_EEENS2_IJiEEES8_S8_EEENS_17integral_constantIiLi4EEEEEDaSR_SS_ - $_ZN7cutlass13device_kernelIN5flash19enable_sm80_to_sm89INS1_16FlashAttnBwdSm80INS1_25CollectiveMainloopBwdSm80ILi2ELi2EN4cute5tupleIJNS5_1CILi128EEES8_NS7_ILi64EEEEEENS_10bfloat16_tEfNS_4arch4Sm80ELb0ELb1ELb1ELb1ELb1ELb0ELb0ELb0ELi2ELi4ELi4ELi4ELb0EEENS1_24CollectiveEpilogueBwdGQAISA_fSD_Li256ELb1ELb1EEENS1_19SingleTileSchedulerILb1ELb0ELb0ELi128EEEEEEEEEvNT_6ParamsE$_ZZN4cute6detail16composition_implINS_5tupleIJNS_1CILi16EEENS3_ILi2EEES5_S5_NS3_ILi4EEES5_EEENS2_IJNS3_ILi1EEEiiiNS3_ILi144EEENS3_ILi512EEEEEES5_NS3_ILi64EEEEEDaRKT_RKT0_RKT1_RKT2_ENKUlRKT_T0_E_clINS2_IJNS2_IJEEESV_S5_S8_EEENS_17integral_constantIiLi3EEEEEDaSR_SS_)
$_ZN7cutlass13device_kernelIN5flash19enable_sm80_to_sm89INS1_16FlashAttnBwdSm80INS1_25CollectiveMainloopBwdSm80ILi2ELi2EN4cute5tupleIJNS5_1CILi128EEES8_NS7_ILi64EEEEEENS_10bfloat16_tEfNS_4arch4Sm80ELb0ELb1ELb1ELb1ELb1ELb0ELb0ELb0ELi2ELi4ELi4ELi4ELb0EEENS1_24CollectiveEpilogueBwdGQAISA_fSD_Li256ELb1ELb1EEENS1_19SingleTileSchedulerILb1ELb0ELb0ELi128EEEEEEEEEvNT_6ParamsE$_ZZN4cute6detail16composition_implINS_5tupleIJNS_1CILi16EEENS3_ILi2EEES5_S5_NS3_ILi4EEES5_EEENS2_IJNS3_ILi1EEEiiiNS3_ILi144EEENS3_ILi512EEEEEES5_NS3_ILi64EEEEEDaRKT_RKT0_RKT1_RKT2_ENKUlRKT_T0_E_clINS2_IJNS2_IJEEESV_S5_S8_EEENS_17integral_constantIiLi3EEEEEDaSR_SS_:
[----:B------:R-:W-:Y:S02]  /*d3f0*/  IADD3 R4, R1, 0x16b0, RZ ;  /* 0x000016b001047810 */ /* 0x000fe40007ffe0ff */
[----:B------:R-:W-:Y:S02]  /*d400*/  MOV R6, 0xd440 ;  /* 0x0000d44000067802 */ /* 0x000fe40000000f00 */
[----:B------:R-:W-:-:S04]  /*d410*/  IADD3 R4, R4, c[0x0][0x20], RZ ;  /* 0x0000080004047a10 */ /* 0x000fc80007ffe0ff */
[----:B------:R-:W-:Y:S02]  /*d420*/  IADD3 R2, R4, 0x4, RZ ;  /* 0x0000000404027810 */ /* 0x000fe40007ffe0ff */
[----:B------:R-:W-:Y:S05]  /*d430*/  CALL.REL.NOINC `($_ZN7cutlass13device_kernelIN5flash19enable_sm80_to_sm89INS1_16FlashAttnBwdSm80INS1_25CollectiveMainloopBwdSm80ILi2ELi2EN4cute5tupleIJNS5_1CILi128EEES8_NS7_ILi64EEEEEENS_10bfloat16_tEfNS_4arch4Sm80ELb0ELb1ELb1ELb1ELb1ELb0ELb0ELb0ELi2ELi4ELi4ELi4ELb0EEENS1_24CollectiveEpilogueBwdGQAISA_fSD_Li256ELb1ELb1EEENS1_19SingleTileSchedulerILb1ELb0ELb0ELi128EEEEEEEEEvNT_6ParamsE$_ZN4cute3eso3ESOILb0ELb1EJiEEC2ERKi) ;  /* 0xffffa0b000007944 */ /* 0x000fea0003c3ffff */
[----:B-1----:R1:W5:Y:S01]  /*d440*/  LDL R3, [R1+0x16b4] ;  /* 0x0016b40001037983 */ /* 0x0023620000100800 */
[----:B------:R-:W-:Y:S02]  /*d450*/  MOV R2, R4 ;  /* 0x0000000400027202 */ /* 0x000fe40000000f00 */
[----:B------:R-:W-:Y:S02]  /*d460*/  MOV R4, 0xd480 ;  /* 0x0000d48000047802 */ /* 0x000fe40000000f00 */
[----:B-1---5:R-:W-:Y:S05]  /*d470*/  CALL.REL.NOINC `($_ZN7cutlass13device_kernelIN5flash19enable_sm80_to_sm89INS1_16FlashAttnBwdSm80INS1_25CollectiveMainloopBwdSm80ILi2ELi2EN4cute5tupleIJNS5_1CILi128EEES8_NS7_ILi64EEEEEENS_10bfloat16_tEfNS_4arch4Sm80ELb0ELb1ELb1ELb1ELb1ELb0ELb0ELb0ELi2ELi4ELi4ELi4ELb0EEENS1_24CollectiveEpilogueBwdGQAISA_fSD_Li256ELb1ELb1EEENS1_19SingleTileSchedulerILb1ELb0ELb0ELi128EEEEEEEEEvNT_6ParamsE$_ZN4cute3eso3ESOILb1ELb0EJNS_5tupleIJNS_1CILi2EEEEEENS2_IJiEEENS3_ILi1EEES7_EEC2ERKS5_RKS6_RKS7_SE_) ;  /* 0xffffb78000007944 */ /* 0x022fea0003c3ffff */
[----:B-1----:R1:W5:Y:S01]  /*d480*/  LDL R2, [R1+0x16b0] ;  /* 0x0016b00001027983 */ /* 0x0023620000100800 */
[----:B------:R-:W-:-:S04]  /*d490*/  MOV R79, 0x0 ;  /* 0x00000000004f7802 */ /* 0x000fc80000000f00 */
[----:B------:R-:W-:Y:S05]  /*d4a0*/  RET.REL.NODEC R78 `(_ZN7cutlass13device_kernelIN5flash19enable_sm80_to_sm89INS1_16FlashAttnBwdSm80INS1_25CollectiveMainloopBwdSm80ILi2ELi2EN4cute5tupleIJNS5_1CILi128EEES8_NS7_ILi64EEEEEENS_10bfloat16_tEfNS_4arch4Sm80ELb0ELb1ELb1ELb1ELb1ELb0ELb0ELb0ELi2ELi4ELi4ELi4ELb0EEENS1_24CollectiveEpilogueBwdGQAISA_fSD_Li256ELb1ELb1EEENS1_19SingleTileSchedulerILb1ELb0ELb0ELi128EEEEEEEEEvNT_6ParamsE) ;  /* 0xffff2b504e007950 */ /* 0x000fea0003c3ffff */
        .type           $_ZN7cutlass13device_kernelIN5flash19enable_sm80_to_sm89INS1_16FlashAttnBwdSm80INS1_25CollectiveMainloopBwdSm80ILi2ELi2EN4cute5tupleIJNS5_1CILi128EEES8_NS7_ILi64EEEEEENS_10bfloat16_tEfNS_4arch4Sm80ELb0ELb1ELb1ELb1ELb1ELb0ELb0ELb0ELi2ELi4ELi4ELi4ELb0EEENS1_24CollectiveEpilogueBwdGQAISA_fSD_Li256ELb1ELb1EEENS1_19SingleTileSchedulerILb1ELb0ELb0ELi128EEEEEEEEEvNT_6ParamsE$_ZZN4cute6detail16composition_implINS_5tupleIJNS_1CILi16EEENS3_ILi2EEES5_S5_NS3_ILi4EEES5_EEENS2_IJNS3_ILi1EEEiiiNS3_ILi144EEENS3_ILi512EEEEEES5_NS3_ILi64EEEEEDaRKT_RKT0_RKT1_RKT2_ENKUlRKT_T0_E_clINS2_IJNS2_IJS5_EEENS2_IJiEEES8_S8_EEENS_17integral_constantIiLi4EEEEEDaSR_SS_,@function
        .size           $_ZN7cutlass13device_kernelIN5flash19enable_sm80_to_sm89INS1_16FlashAttnBwdSm80INS1_25CollectiveMainloopBwdSm80ILi2ELi2EN4cute5tupleIJNS5_1CILi128EEES8_NS7_ILi64EEEEEENS_10bfloat16_tEfNS_4arch4Sm80ELb0ELb1ELb1ELb1ELb1ELb0ELb0ELb0ELi2ELi4ELi4ELi4ELb0EEENS1_24CollectiveEpilogueBwdGQAISA_fSD_Li256ELb1ELb1EEENS1_19SingleTileSchedulerILb1ELb0ELb0ELi128EEEEEEEEEvNT_6ParamsE$_ZZN4cute6detail16composition_implINS_5tupleIJNS_1CILi16EEENS3_ILi2EEES5_S5_NS3_ILi4EEES5_EEENS2_IJNS3_ILi1EEEiiiNS3_ILi144EEENS3_ILi512EEEEEES5_NS3_ILi64EEEEEDaRKT_RKT0_RKT1_RKT2_ENKUlRKT_T0_E_clINS2_IJNS2_IJS5_EEENS2_IJiEEES8_S8_EEENS_17integral_constantIiLi4EEEEEDaSR_SS_,($_ZN7cutlass13device_kernelIN5flash19enable_sm80_to_sm89INS1_16FlashAttnBwdSm80INS1_25CollectiveMainloopBwdSm80ILi2ELi2EN4cute5tupleIJNS5_1CILi128EEES8_NS7_ILi64EEEEEENS_10bfloat16_tEfNS_4arch4Sm80ELb0ELb1ELb1ELb1ELb1ELb0ELb0ELb0ELi2ELi4ELi4ELi4ELb0EEENS1_24CollectiveEpilogueBwdGQAISA_fSD_Li256ELb1ELb1EEENS1_19SingleTileSchedulerILb1ELb0ELb0ELi128EEEEEEEEEvNT_6ParamsE$_ZZN4cute6detail16composition_implINS_5tupleIJNS_1CILi16EEENS3_ILi2EEES5_S5_NS3_ILi4EEES5_EEENS2_IJNS3_ILi1EEEiiiNS3_ILi144EEENS3_ILi512EEEEEES6_S4_EEDaRKT_RKT0_RKT1_RKT2_ENKUlRKT_T0_E_clINS2_IJNS2_IJEEESU_S6_S8_EEENS_17integral_constantIiLi1EEEEEDaSQ_SR_ - $_ZN7cutlass13device_kernelIN5flash19enable_sm80_to_sm89INS1_16FlashAttnBwdSm80INS1_25CollectiveMainloopBwdSm80ILi2ELi2EN4cute5tupleIJNS5_1CILi128EEES8_NS7_ILi64EEEEEENS_10bfloat16_tEfNS_4arch4Sm80ELb0ELb1ELb1ELb1ELb1ELb0ELb0ELb0ELi2ELi4ELi4ELi4ELb0EEENS1_24CollectiveEpilogueBwdGQAISA_fSD_Li256ELb1ELb1EEENS1_19SingleTileSchedulerILb1ELb0ELb0ELi128EEEEEEEEEvNT_6ParamsE$_ZZN4cute6detail16composition_implINS_5tupleIJNS_1CILi16EEENS3_ILi2EEES5_S5_NS3_ILi4EEES5_EEENS2_IJNS3_ILi1EEEiiiNS3_ILi144EEENS3_ILi512EEEEEES5_NS3_ILi64EEEEEDaRKT_RKT0_RKT1_RKT2_ENKUlRKT_T0_E_clINS2_IJNS2_IJS5_EEENS2_IJiEEES8_S8_EEENS_17integral_constantIiLi4EEEEEDaSR_SS_)
$_ZN7cutlass13device_kernelIN5flash19enable_sm80_to_sm89INS1_16FlashAttnBwdSm80INS1_25CollectiveMainloopBwdSm80ILi2ELi2EN4cute5tupleIJNS5_1CILi128EEES8_NS7_ILi64EEEEEENS_10bfloat16_tEfNS_4arch4Sm80ELb0ELb1ELb1ELb1ELb1ELb0ELb0ELb0ELi2ELi4ELi4ELi4ELb0EEENS1_24CollectiveEpilogueBwdGQAISA_fSD_Li256ELb1ELb1EEENS1_19SingleTileSchedulerILb1ELb0ELb0ELi128EEEEEEEEEvNT_6ParamsE$_ZZN4cute6detail16composition_implINS_5tupleIJNS_1CILi16EEENS3_ILi2EEES5_S5_NS3_ILi4EEES5_EEENS2_IJNS3_ILi1EEEiiiNS3_ILi144EEENS3_ILi512EEEEEES5_NS3_ILi64EEEEEDaRKT_RKT0_RKT1_RKT2_ENKUlRKT_T0_E_clINS2_IJNS2_IJS5_EEENS2_IJiEEES8_S8_EEENS_17integral_constantIiLi4EEEEEDaSR_SS_:
[----:B------:R-:W-:-:S05]  /*d4b0*/  IADD3 R5, R5, -c[0x0][0x20], RZ ;  /* 0x8000080005057a10 */ /* 0x000fca0007ffe0ff */
[----:B------:R1:W5:Y:S01]  /*d4c0*/  LDL R3, [R5] ;  /* 0x0000000005037983 */ /* 0x0003620000100800 */
[----:B------:R-:W-:Y:S02]  /*d4d0*/  IADD3 R2, R1, 0x16b0, RZ ;  /* 0x000016b001027810 */ /* 0x000fe40007ffe0ff */
[----:B------:R-:W-:Y:S02]  /*d4e0*/  MOV R4, 0xd510 ;  /* 0x0000d51000047802 */ /* 0x000fe40000000f00 */
[----:B------:R-:W-:Y:S02]  /*d4f0*/  IADD3 R2, R2, c[0x0][0x20], RZ ;  /* 0x0000080002027a10 */ /* 0x000fe40007ffe0ff */
[----:B-1---5:R-:W-:Y:S05]  /*d500*/  CALL.REL.NOINC `($_ZN7cutlass13device_kernelIN5flash19enable_sm80_to_sm89INS1_16FlashAttnBwdSm80INS1_25CollectiveMainloopBwdSm80ILi2ELi2EN4cute5tupleIJNS5_1CILi128EEES8_NS7_ILi64EEEEEENS_10bfloat16_tEfNS_4arch4Sm80ELb0ELb1ELb1ELb1ELb1ELb0ELb0ELb0ELi2ELi4ELi4ELi4ELb0EEENS1_24CollectiveEpilogueBwdGQAISA_fSD_Li256ELb1ELb1EEENS1_19SingleTileSchedulerILb1ELb0ELb0ELi128EEEEEEEEEvNT_6ParamsE$_ZN4cute3eso3ESOILb1ELb0EJNS_5tupleIJNS_1CILi2EEEEEENS2_IJiEEENS3_ILi1EEES7_EEC2ERKS5_RKS6_RKS7_SE_) ;  /* 0xffffb6f000007944 */ /* 0x022fea0003c3ffff */
[----:B-1----:R1:W5:Y:S01]  /*d510*/  LDL R3, [R1+0x16b0] ;  /* 0x0016b00001037983 */ /* 0x0023620000100800 */
[----:B------:R-:W-:Y:S02]  /*d520*/  MOV R4, R6 ;  /* 0x0000000600047202 */ /* 0x000fe40000000f00 */
[----:B------:R-:W-:-:S04]  /*d530*/  MOV R5, 0x0 ;  /* 0x0000000000057802 */ /* 0x000fc80000000f00 */
[----:B------:R-:W-:Y:S05]  /*d540*/  RET.REL.NODEC R4 `(_ZN7cutlass13device_kernelIN5flash19enable_sm80_to_sm89INS1_16FlashAttnBwdSm80INS1_25CollectiveMainloopBwdSm80ILi2ELi2EN4cute5tupleIJNS5_1CILi128EEES8_NS7_ILi64EEEEEENS_10bfloat16_tEfNS_4arch4Sm80ELb0ELb1ELb1ELb1ELb1ELb0ELb0ELb0ELi2ELi4ELi4ELi4ELb0EEENS1_24CollectiveEpilogueBwdGQAISA_fSD_Li256ELb1ELb1EEENS1_19SingleTileSchedulerILb1ELb0ELb0ELi128EEEEEEEEEvNT_6ParamsE) ;  /* 0xffff2ab004007950 */ /* 0x000fea0003c3ffff */
        .type           $_ZN7cutlass13device_kernelIN5flash19enable_sm80_to_sm89INS1_16FlashAttnBwdSm80INS1_25CollectiveMainloopBwdSm80ILi2ELi2EN4cute5tupleIJNS5_1CILi128EEES8_NS7_ILi64EEEEEENS_10bfloat16_tEfNS_4arch4Sm80ELb0ELb1ELb1ELb1ELb1ELb0ELb0ELb0ELi2ELi4ELi4ELi4ELb0EEENS1_24CollectiveEpilogueBwdGQAISA_fSD_Li256ELb1ELb1EEENS1_19SingleTileSchedulerILb1ELb0ELb0ELi128EEEEEEEEEvNT_6ParamsE$_ZZN4cute6detail16composition_implINS_5tupleIJNS_1CILi16EEENS3_ILi2EEES5_S5_NS3_ILi4EEES5_EEENS2_IJNS3_ILi1EEEiiiNS3_ILi144EEENS3_ILi512EEEEEES6_S4_EEDaRKT_RKT0_RKT1_RKT2_ENKUlRKT_T0_E_clINS2_IJNS2_IJEEESU_S6_S8_EEENS_17integral_constantIiLi1EEEEEDaSQ_SR_,@function
        .size           $_ZN7cutlass13device_kernelIN5flash19enable_sm80_to_sm89INS1_16FlashAttnBwdSm80INS1_25CollectiveMainloopBwdSm80ILi2ELi2EN4cute5tupleIJNS5_1CILi128EEES8_NS7_ILi64EEEEEENS_10bfloat16_tEfNS_4arch4Sm80ELb0ELb1ELb1ELb1ELb1ELb0ELb0ELb0ELi2ELi4ELi4ELi4ELb0EEENS1_24CollectiveEpilogueBwdGQAISA_fSD_Li256ELb1ELb1EEENS1_19SingleTileSchedulerILb1ELb0ELb0ELi128EEEEEEEEEvNT_6ParamsE$_ZZN4cute6detail16composition_implINS_5tupleIJNS_1CILi16EEENS3_ILi2EEES5_S5_NS3_ILi4EEES5_EEENS2_IJNS3_ILi1EEEiiiNS3_ILi144EEENS3_ILi512EEEEEES6_S4_EEDaRKT_RKT0_RKT1_RKT2_ENKUlRKT_T0_E_clINS2_IJNS2_IJEEESU_S6_S8_EEENS_17integral_constantIiLi1EEEEEDaSQ_SR_,($_ZN7cutlass13device_kernelIN5flash19enable_sm80_to_sm89INS1_16FlashAttnBwdSm80INS1_25CollectiveMainloopBwdSm80ILi2ELi2EN4cute5tupleIJNS5_1CILi128EEES8_NS7_ILi64EEEEEENS_10bfloat16_tEfNS_4arch4Sm80ELb0ELb1ELb1ELb1ELb1ELb0ELb0ELb0ELi2ELi4ELi4ELi4ELb0EEENS1_24CollectiveEpilogueBwdGQAISA_fSD_Li256ELb1ELb1EEENS1_19SingleTileSchedulerILb1ELb0ELb0ELi128EEEEEEEEEvNT_6ParamsE$_ZZN4cute6detail16composition_implINS_5tupleIJNS_1CILi16EEENS3_ILi2EEES5_S5_NS3_ILi4EEES5_EEENS2_IJNS3_ILi1EEEiiiNS3_ILi144EEENS3_ILi512EEEEEES6_S4_EEDaRKT_RKT0_RKT1_RKT2_ENKUlRKT_T0_E_clINS2_IJNS2_IJS5_EEENS2_IJiEEES5_S8_EEENS_17integral_constantIiLi2EEEEEDaSQ_SR_ - $_ZN7cutlass13device_kernelIN5flash19enable_sm80_to_sm89INS1_16FlashAttnBwdSm80INS1_25CollectiveMainloopBwdSm80ILi2ELi2EN4cute5tupleIJNS5_1CILi128EEES8_NS7_ILi64EEEEEENS_10bfloat16_tEfNS_4arch4Sm80ELb0ELb1ELb1ELb1ELb1ELb0ELb0ELb0ELi2ELi4ELi4ELi4ELb0EEENS1_24CollectiveEpilogueBwdGQAISA_fSD_Li256ELb1ELb1EEENS1_19SingleTileSchedulerILb1ELb0ELb0ELi128EEEEEEEEEvNT_6ParamsE$_ZZN4cute6detail16composition_implINS_5tupleIJNS_1CILi16EEENS3_ILi2EEES5_S5_NS3_ILi4EEES5_EEENS2_IJNS3_ILi1EEEiiiNS3_ILi144EEENS3_ILi512EEEEEES6_S4_EEDaRKT_RKT0_RKT1_RKT2_ENKUlRKT_T0_E_clINS2_IJNS2_IJEEESU_S6_S8_EEENS_17integral_constantIiLi1EEEEEDaSQ_SR_)
$_ZN7cutlass13device_kernelIN5flash19enable_sm80_to_sm89INS1_16FlashAttnBwdSm80INS1_25CollectiveMainloopBwdSm80ILi2ELi2EN4cute5tupleIJNS5_1CILi128EEES8_NS7_ILi64EEEEEENS_10bfloat16_tEfNS_4arch4Sm80ELb0ELb1ELb1ELb1ELb1ELb0ELb0ELb0ELi2ELi4ELi4ELi4ELb0EEENS1_24CollectiveEpilogueBwdGQAISA_fSD_Li256ELb1ELb1EEENS1_19SingleTileSchedulerILb1ELb0ELb0ELi128EEEEEEEEEvNT_6ParamsE$_ZZN4cute6detail16composition_implINS_5tupleIJNS_1CILi16EEENS3_ILi2EEES5_S5_NS3_ILi4EEES5_EEENS2_IJNS3_ILi1EEEiiiNS3_ILi144EEENS3_ILi512EEEEEES6_S4_EEDaRKT_RKT0_RKT1_RKT2_ENKUlRKT_T0_E_clINS2_IJNS2_IJEEESU_S6_S8_EEENS_17integral_constantIiLi1EEEEEDaSQ_SR_:
        /* <DEDUP_REMOVED lines=8> */
[----:B-1---5:R-:W-:Y:S05]  /*d5d0*/  CALL.REL.NOINC `($_ZN7cutlass13device_kernelIN5flash19enable_sm80_to_sm89INS1_16FlashAttnBwdSm80INS1_25CollectiveMainloopBwdSm80ILi2ELi2EN4cute5tupleIJNS5_1CILi128EEES8_NS7_ILi64EEEEEENS_10bfloat16_tEfNS_4arch4Sm80ELb0ELb1ELb1ELb1ELb1ELb0ELb0ELb0ELi2ELi4ELi4ELi4ELb0EEENS1_24CollectiveEpilogueBwdGQAISA_fSD_Li256ELb1ELb1EEENS1_19SingleTileSchedulerILb1ELb0ELb0ELi128EEEEEEEEEvNT_6ParamsE$_ZN4cute3eso3ESOILb1ELb0EJNS_5tupleIJNS_1CILi2EEEEEENS2_IJiEEES4_NS3_ILi1EEEEEC2ERKS5_RKS6_RKS4_RKS7_) ;  /* 0xffffb67000007944 */ /* 0x022fea0003c3ffff */
[----:B-1----:R1:W5:Y:S01]  /*d5e0*/  LDL R2, [R1+0x16c8] ;  /* 0x0016c80001027983 */ /* 0x0023620000100800 */
[----:B------:R-:W-:Y:S02]  /*d5f0*/  MOV R4, R10 ;  /* 0x0000000a00047202 */ /* 0x000fe40000000f00 */
[----:B------:R-:W-:-:S04]  /*d600*/  MOV R5, 0x0 ;  /* 0x0000000000057802 */ /* 0x000fc80000000f00 */
[----:B------:R-:W-:Y:S05]  /*d610*/  RET.REL.NODEC R4 `(_ZN7cutlass13device_kernelIN5flash19enable_sm80_to_sm89INS1_16FlashAttnBwdSm80INS1_25CollectiveMainloopBwdSm80ILi2ELi2EN4cute5tupleIJNS5_1CILi128EEES8_NS7_ILi64EEEEEENS_10bfloat16_tEfNS_4arch4Sm80ELb0ELb1ELb1ELb1ELb1ELb0ELb0ELb0ELi2ELi4ELi4ELi4ELb0EEENS1_24CollectiveEpilogueBwdGQAISA_fSD_Li256ELb1ELb1EEENS1_19SingleTileSchedulerILb1ELb0ELb0ELi128EEEEEEEEEvNT_6ParamsE) ;  /* 0xffff29e004007950 */ /* 0x000fea0003c3ffff */
        .type           $_ZN7cutlass13device_kernelIN5flash19enable_sm80_to_sm89INS1_16FlashAttnBwdSm80INS1_25CollectiveMainloopBwdSm80ILi2ELi2EN4cute5tupleIJNS5_1CILi128EEES8_NS7_ILi64EEEEEENS_10bfloat16_tEfNS_4arch4Sm80ELb0ELb1ELb1ELb1ELb1ELb0ELb0ELb0ELi2ELi4ELi4ELi4ELb0EEENS1_24CollectiveEpilogueBwdGQAISA_fSD_Li256ELb1ELb1EEENS1_19SingleTileSchedulerILb1ELb0ELb0ELi128EEEEEEEEEvNT_6ParamsE$_ZZN4cute6detail16composition_implINS_5tupleIJNS_1CILi16EEENS3_ILi2EEES5_S5_NS3_ILi4EEES5_EEENS2_IJNS3_ILi1EEEiiiNS3_ILi144EEENS3_ILi512EEEEEES6_S4_EEDaRKT_RKT0_RKT1_RKT2_ENKUlRKT_T0_E_clINS2_IJNS2_IJS5_EEENS2_IJiEEES5_S8_EEENS_17integral_constantIiLi2EEEEEDaSQ_SR_,@function
        .size           $_ZN7cutlass13device_kernelIN5flash19enable_sm80_to_sm89INS1_16FlashAttnBwdSm80INS1_25CollectiveMainloopBwdSm80ILi2ELi2EN4cute5tupleIJNS5_1CILi128EEES8_NS7_ILi64EEEEEENS_10bfloat16_tEfNS_4arch4Sm80ELb0ELb1ELb1ELb1ELb1ELb0ELb0ELb0ELi2ELi4ELi4ELi4ELb0EEENS1_24CollectiveEpilogueBwdGQAISA_fSD_Li256ELb1ELb1EEENS1_19SingleTileSchedulerILb1ELb0ELb0ELi128EEEEEEEEEvNT_6ParamsE$_ZZN4cute6detail16composition_implINS_5tupleIJNS_1CILi16EEENS3_ILi2EEES5_S5_NS3_ILi4EEES5_EEENS2_IJNS3_ILi1EEEiiiNS3_ILi144EEENS3_ILi512EEEEEES6_S4_EEDaRKT_RKT0_RKT1_RKT2_ENKUlRKT_T0_E_clINS2_IJNS2_IJS5_EEENS2_IJiEEES5_S8_EEENS_17integral_constantIiLi2EEEEEDaSQ_SR_,($_ZN7cutlass13device_kernelIN5flash19enable_sm80_to_sm89INS1_16FlashAttnBwdSm80INS1_25CollectiveMainloopBwdSm80ILi2ELi2EN4cute5tupleIJNS5_1CILi128EEES8_NS7_ILi64EEEEEENS_10bfloat16_tEfNS_4arch4Sm80ELb0ELb1ELb1ELb1ELb1ELb0ELb0ELb0ELi2ELi4ELi4ELi4ELb0EEENS1_24CollectiveEpilogueBwdGQAISA_fSD_Li256ELb1ELb1EEENS1_19SingleTileSchedulerILb1ELb0ELb0ELi128EEEEEEEEEvNT_6ParamsE$_ZZN4cute6detail16composition_implINS_5tupleIJNS_1CILi16EEENS3_ILi2EEES5_S5_NS3_ILi4EEES5_EEENS2_IJNS3_ILi1EEEiiiNS3_ILi144EEENS3_ILi512EEEEEES6_S4_EEDaRKT_RKT0_RKT1_RKT2_ENKUlRKT_T0_E_clINS2_IJNS2_IJS5_S5_EEENS2_IJiiEEES8_S8_EEENS_17integral_constantIiLi3EEEEEDaSQ_SR_ - $_ZN7cutlass13device_kernelIN5flash19enable_sm80_to_sm89INS1_16FlashAttnBwdSm80INS1_25CollectiveMainloopBwdSm80ILi2ELi2EN4cute5tupleIJNS5_1CILi128EEES8_NS7_ILi64EEEEEENS_10bfloat16_tEfNS_4arch4Sm80ELb0ELb1ELb1ELb1ELb1ELb0ELb0ELb0ELi2ELi4ELi4ELi4ELb0EEENS1_24CollectiveEpilogueBwdGQAISA_fSD_Li256ELb1ELb1EEENS1_19SingleTileSchedulerILb1ELb0ELb0ELi128EEEEEEEEEvNT_6ParamsE$_ZZN4cute6detail16composition_implINS_5tupleIJNS_1CILi16EEENS3_ILi2EEES5_S5_NS3_ILi4EEES5_EEENS2_IJNS3_ILi1EEEiiiNS3_ILi144EEENS3_ILi512EEEEEES6_S4_EEDaRKT_RKT0_RKT1_RKT2_ENKUlRKT_T0_E_clINS2_IJNS2_IJS5_EEENS2_IJiEEES5_S8_EEENS_17integral_constantIiLi2EEEEEDaSQ_SR_)
$_ZN7cutlass13device_kernelIN5flash19enable_sm80_to_sm89INS1_16FlashAttnBwdSm80INS1_25CollectiveMainloopBwdSm80ILi2ELi2EN4cute5tupleIJNS5_1CILi128EEES8_NS7_ILi64EEEEEENS_10bfloat16_tEfNS_4arch4Sm80ELb0ELb1ELb1ELb1ELb1ELb0ELb0ELb0ELi2ELi4ELi4ELi4ELb0EEENS1_24CollectiveEpilogueBwdGQAISA_fSD_Li256ELb1ELb1EEENS1_19SingleTileSchedulerILb1ELb0ELb0ELi128EEEEEEEEEvNT_6ParamsE$_ZZN4cute6detail16composition_implINS_5tupleIJNS_1CILi16EEENS3_ILi2EEES5_S5_NS3_ILi4EEES5_EEENS2_IJNS3_ILi1EEEiiiNS3_ILi144EEENS3_ILi512EEEEEES6_S4_EEDaRKT_RKT0_RKT1_RKT2_ENKUlRKT_T0_E_clINS2_IJNS2_IJS5_EEENS2_IJiEEES5_S8_EEENS_17integral_constantIiLi2EEEEEDaSQ_SR_:
        /* <DEDUP_REMOVED lines=8> */
[----:B-1---5:R-:W-:Y:S05]  /*d6a0*/  CALL.REL.NOINC `($_ZN7cutlass13device_kernelIN5flash19enable_sm80_to_sm89INS1_16FlashAttnBwdSm80INS1_25CollectiveMainloopBwdSm80ILi2ELi2EN4cute5tupleIJNS5_1CILi128EEES8_NS7_ILi64EEEEEENS_10bfloat16_tEfNS_4arch4Sm80ELb0ELb1ELb1ELb1ELb1ELb0ELb0ELb0ELi2ELi4ELi4ELi4ELb0EEENS1_24CollectiveEpilogueBwdGQAISA_fSD_Li256ELb1ELb1EEENS1_19SingleTileSchedulerILb1ELb0ELb0ELi128EEEEEEEEEvNT_6ParamsE$_ZN4cute3eso3ESOILb0ELb0EJiiEEC2ERKiS4_) ;  /* 0xffff970000007944 */ /* 0x022fea0003c3ffff */
[----:B-1----:R1:W5:Y:S01]  /*d6b0*/  LDL.64 R2, [R1+0x16c8] ;  /* 0x0016c80001027983 */ /* 0x0023620000100a00 */
[----:B------:R-:W-:-:S03]  /*d6c0*/  MOV R6, 0xd6e0 ;  /* 0x0000d6e000067802 */ /* 0x000fc60000000f00 */
[----:B-1---5:R-:W-:Y:S05]  /*d6d0*/  CALL.REL.NOINC `($_ZN7cutlass13device_kernelIN5flash19enable_sm80_to_sm89INS1_16FlashAttnBwdSm80INS1_25CollectiveMainloopBwdSm80ILi2ELi2EN4cute5tupleIJNS5_1CILi128EEES8_NS7_ILi64EEEEEENS_10bfloat16_tEfNS_4arch4Sm80ELb0ELb1ELb1ELb1ELb1ELb0ELb0ELb0ELi2ELi4ELi4ELi4ELb0EEENS1_24CollectiveEpilogueBwdGQAISA_fSD_Li256ELb1ELb1EEENS1_19SingleTileSchedulerILb1ELb0ELb0ELi128EEEEEEEEEvNT_6ParamsE$_ZN4cute3eso3ESOILb1ELb0EJNS_5tupleIJNS_1CILi2EEES4_EEENS2_IJiiEEENS3_ILi1EEES7_EEC2ERKS5_RKS6_RKS7_SE_) ;  /* 0xffffb6c000007944 */ /* 0x022fea0003c3ffff */
[----:B-1----:R1:W5:Y:S01]  /*d6e0*/  LDL.64 R2, [R1+0x16c8] ;  /* 0x0016c80001027983 */ /* 0x0023620000100a00 */
[----:B------:R-:W-:Y:S02]  /*d6f0*/  MOV R4, R20 ;  /* 0x0000001400047202 */ /* 0x000fe40000000f00 */
[----:B------:R-:W-:-:S04]  /*d700*/  MOV R5, 0x0 ;  /* 0x0000000000057802 */ /* 0x000fc80000000f00 */
[----:B------:R-:W-:Y:S05]  /*d710*/  RET.REL.NODEC R4 `(_ZN7cutlass13device_kernelIN5flash19enable_sm80_to_sm89INS1_16FlashAttnBwdSm80INS1_25CollectiveMainloopBwdSm80ILi2ELi2EN4cute5tupleIJNS5_1CILi128EEES8_NS7_ILi64EEEEEENS_10bfloat16_tEfNS_4arch4Sm80ELb0ELb1ELb1ELb1ELb1ELb0ELb0ELb0ELi2ELi4ELi4ELi4ELb0EEENS1_24CollectiveEpilogueBwdGQAISA_fSD_Li256ELb1ELb1EEENS1_19SingleTileSchedulerILb1ELb0ELb0ELi128EEEEEEEEEvNT_6ParamsE) ;  /* 0xffff28e004007950 */ /* 0x000fea0003c3ffff */
        .type           $_ZN7cutlass13device_kernelIN5flash19enable_sm80_to_sm89INS1_16FlashAttnBwdSm80INS1_25CollectiveMainloopBwdSm80ILi2ELi2EN4cute5tupleIJNS5_1CILi128EEES8_NS7_ILi64EEEEEENS_10bfloat16_tEfNS_4arch4Sm80ELb0ELb1ELb1ELb1ELb1ELb0ELb0ELb0ELi2ELi4ELi4ELi4ELb0EEENS1_24CollectiveEpilogueBwdGQAISA_fSD_Li256ELb1ELb1EEENS1_19SingleTileSchedulerILb1ELb0ELb0ELi128EEEEEEEEEvNT_6ParamsE$_ZZN4cute6detail16composition_implINS_5tupleIJNS_1CILi16EEENS3_ILi2EEES5_S5_NS3_ILi4EEES5_EEENS2_IJNS3_ILi1EEEiiiNS3_ILi144EEENS3_ILi512EEEEEES6_S4_EEDaRKT_RKT0_RKT1_RKT2_ENKUlRKT_T0_E_clINS2_IJNS2_IJS5_S5_EEENS2_IJiiEEES8_S8_EEENS_17integral_constantIiLi3EEEEEDaSQ_SR_,@function
        .size           $_ZN7cutlass13device_kernelIN5flash19enable_sm80_to_sm89INS1_16FlashAttnBwdSm80INS1_25CollectiveMainloopBwdSm80ILi2ELi2EN4cute5tupleIJNS5_1CILi128EEES8_NS7_ILi64EEEEEENS_10bfloat16_tEfNS_4arch4Sm80ELb0ELb1ELb1ELb1ELb1ELb0ELb0ELb0ELi2ELi4ELi4ELi4ELb0EEENS1_24CollectiveEpilogueBwdGQAISA_fSD_Li256ELb1ELb1EEENS1_19SingleTileSchedulerILb1ELb0ELb0ELi128EEEEEEEEEvNT_6ParamsE$_ZZN4cute6detail16composition_implINS_5tupleIJNS_1CILi16EEENS3_ILi2EEES5_S5_NS3_ILi4EEES5_EEENS2_IJNS3_ILi1EEEiiiNS3_ILi144EEENS3_ILi512EEEEEES6_S4_EEDaRKT_RKT0_RKT1_RKT2_ENKUlRKT_T0_E_clINS2_IJNS2_IJS5_S5_EEENS2_IJiiEEES8_S8_EEENS_17integral_constantIiLi3EEEEEDaSQ_SR_,($_ZN7cutlass13device_kernelIN5flash19enable_sm80_to_sm89INS1_16FlashAttnBwdSm80INS1_25CollectiveMainloopBwdSm80ILi2ELi2EN4cute5tupleIJNS5_1CILi128EEES8_NS7_ILi64EEEEEENS_10bfloat16_tEfNS_4arch4Sm80ELb0ELb1ELb1ELb1ELb1ELb0ELb0ELb0ELi2ELi4ELi4ELi4ELb0EEENS1_24CollectiveEpilogueBwdGQAISA_fSD_Li256ELb1ELb1EEENS1_19SingleTileSchedulerILb1ELb0ELb0ELi128EEEEEEEEEvNT_6ParamsE$_ZZN4cute6detail16composition_implINS_5tupleIJNS_1CILi16EEENS3_ILi2EEES5_S5_NS3_ILi4EEES5_EEENS2_IJNS3_ILi1EEEiiiNS3_ILi144EEENS3_ILi512EEEEEES6_S4_EEDaRKT_RKT0_RKT1_RKT2_ENKUlRKT_T0_E_clINS2_IJNS2_IJS5_S5_EEENS2_IJiiEEES8_S8_EEENS_17integral_constantIiLi4EEEEEDaSQ_SR_ - $_ZN7cutlass13device_kernelIN5flash19enable_sm80_to_sm89INS1_16FlashAttnBwdSm80INS1_25CollectiveMainloopBwdSm80ILi2ELi2EN4cute5tupleIJNS5_1CILi128EEES8_NS7_ILi64EEEEEENS_10bfloat16_tEfNS_4arch4Sm80ELb0ELb1ELb1ELb1ELb1ELb0ELb0ELb0ELi2ELi4ELi4ELi4ELb0EEENS1_24CollectiveEpilogueBwdGQAISA_fSD_Li256ELb1ELb1EEENS1_19SingleTileSchedulerILb1ELb0ELb0ELi128EEEEEEEEEvNT_6ParamsE$_ZZN4cute6detail16composition_implINS_5tupleIJNS_1CILi16EEENS3_ILi2EEES5_S5_NS3_ILi4EEES5_EEENS2_IJNS3_ILi1EEEiiiNS3_ILi144EEENS3_ILi512EEEEEES6_S4_EEDaRKT_RKT0_RKT1_RKT2_ENKUlRKT_T0_E_clINS2_IJNS2_IJS5_S5_EEENS2_IJiiEEES8_S8_EEENS_17integral_constantIiLi3EEEEEDaSQ_SR_)
$_ZN7cutlass13device_kernelIN5flash19enable_sm80_to_sm89INS1_16FlashAttnBwdSm80INS1_25CollectiveMainloopBwdSm80ILi2ELi2EN4cute5tupleIJNS5_1CILi128EEES8_NS7_ILi64EEEEEENS_10bfloat16_tEfNS_4arch4Sm80ELb0ELb1ELb1ELb1ELb1ELb0ELb0ELb0ELi2ELi4ELi4ELi4ELb0EEENS1_24CollectiveEpilogueBwdGQAISA_fSD_Li256ELb1ELb1EEENS1_19SingleTileSchedulerILb1ELb0ELb0ELi128EEEEEEEEEvNT_6ParamsE$_ZZN4cute6detail16composition_implINS_5tupleIJNS_1CILi16EEENS3_ILi2EEES5_S5_NS3_ILi4EEES5_EEENS2_IJNS3_ILi1EEEiiiNS3_ILi144EEENS3_ILi512EEEEEES6_S4_EEDaRKT_RKT0_RKT1_RKT2_ENKUlRKT_T0_E_clINS2_IJNS2_IJS5_S5_EEENS2_IJiiEEES8_S8_EEENS_17integral_constantIiLi3EEEEEDaSQ_SR_:
[----:B------:R-:W-:-:S05]  /*d720*/  IADD3 R5, R5, -c[0x0][0x20], RZ ;  /* 0x8000080005057a10 */ /* 0x000fca0007ffe0ff */
[----:B------:R1:W5:Y:S04]  /*d730*/  LDL R2, [R5] ;  /* 0x0000000005027983 */ /* 0x0003680000100800 */
[----:B------:R1:W5:Y:S01]  /*d740*/  LDL R3, [R5+0x4] ;  /* 0x0000040005037983 */ /* 0x0003620000100800 */
[----:B------:R-:W-:Y:S02]  /*d750*/  IADD3 R4, R1, 0x16c8, RZ ;  /* 0x000016c801047810 */ /* 0x000fe40007ffe0ff */
[----:B------:R-:W-:Y:S02]  /*d760*/  MOV R6, 0xd790 ;  /* 0x0000d79000067802 */ /* 0x000fe40000000f00 */
[----:B------:R-:W-:Y:S02]  /*d770*/  IADD3 R4, R4, c[0x0][0x20], RZ ;  /* 0x0000080004047a10 */ /* 0x000fe40007ffe0ff */
[----:B-1---5:R-:W-:Y:S05]  /*d780*/  CALL.REL.NOINC `($_ZN7cutlass13device_kernelIN5flash19enable_sm80_to_sm89INS1_16FlashAttnBwdSm80INS1_25CollectiveMainloopBwdSm80ILi2ELi2EN4cute5tupleIJNS5_1CILi128EEES8_NS7_ILi64EEEEEENS_10bfloat16_tEfNS_4arch4Sm80ELb0ELb1ELb1ELb1ELb1ELb0ELb0ELb0ELi2ELi4ELi4ELi4ELb0EEENS1_24CollectiveEpilogueBwdGQAISA_fSD_Li256ELb1ELb1EEENS1_19SingleTileSchedulerILb1ELb0ELb0ELi128EEEEEEEEEvNT_6ParamsE$_ZN4cute3eso3ESOILb1ELb0EJNS_5tupleIJNS_1CILi2EEES4_EEENS2_IJiiEEENS3_ILi1EEES7_EEC2ERKS5_RKS6_RKS7_SE_) ;  /* 0xffffb61000007944 */ /* 0x022fea0003c3ffff */
[----:B-1----:R1:W5:Y:S01]  /*d790*/  LDL.64 R2, [R1+0x16c8] ;  /* 0x0016c80001027983 */ /* 0x0023620000100a00 */
[----:B------:R-:W-:-:S02]  /*d7a0*/  MOV R4, R8 ;  /* 0x0000000800047202 */ /* 0x000fc40000000f00 */
[----:B------:R-:W-:-:S04]  /*d7b0*/  MOV R5, 0x0 ;  /* 0x0000000000057802 */ /* 0x000fc80000000f00 */
[----:B------:R-:W-:Y:S05]  /*d7c0*/  RET.REL.NODEC R4 `(_ZN7cutlass13device_kernelIN5flash19enable_sm80_to_sm89INS1_16FlashAttnBwdSm80INS1_25CollectiveMainloopBwdSm80ILi2ELi2EN4cute5tupleIJNS5_1CILi128EEES8_NS7_ILi64EEEEEENS_10bfloat16_tEfNS_4arch4Sm80ELb0ELb1ELb1ELb1ELb1ELb0ELb0ELb0ELi2ELi4ELi4ELi4ELb0EEENS1_24CollectiveEpilogueBwdGQAISA_fSD_Li256ELb1ELb1EEENS1_19SingleTileSchedulerILb1ELb0ELb0ELi128EEEEEEEEEvNT_6ParamsE) ;  /* 0xffff283004007950 */ /* 0x000fea0003c3ffff */
        .type           $_ZN7cutlass13device_kernelIN5flash19enable_sm80_to_sm89INS1_16FlashAttnBwdSm80INS1_25CollectiveMainloopBwdSm80ILi2ELi2EN4cute5tupleIJNS5_1CILi128EEES8_NS7_ILi64EEEEEENS_10bfloat16_tEfNS_4arch4Sm80ELb0ELb1ELb1ELb1ELb1ELb0ELb0ELb0ELi2ELi4ELi4ELi4ELb0EEENS1_24CollectiveEpilogueBwdGQAISA_fSD_Li256ELb1ELb1EEENS1_19SingleTileSchedulerILb1ELb0ELb0ELi128EEEEEEEEEvNT_6ParamsE$_ZZN4cute6detail16composition_implINS_5tupleIJNS_1CILi16EEENS3_ILi2EEES5_S5_NS3_ILi4EEES5_EEENS2_IJNS3_ILi1EEEiiiNS3_ILi144EEENS3_ILi512EEEEEES6_S4_EEDaRKT_RKT0_RKT1_RKT2_ENKUlRKT_T0_E_clINS2_IJNS2_IJS5_S5_EEENS2_IJiiEEES8_S8_EEENS_17integral_constantIiLi4EEEEEDaSQ_SR_,@function
        .size           $_ZN7cutlass13device_kernelIN5flash19enable_sm80_to_sm89INS1_16FlashAttnBwdSm80INS1_25CollectiveMainloopBwdSm80ILi2ELi2EN4cute5tupleIJNS5_1CILi128EEES8_NS7_ILi64EEEEEENS_10bfloat16_tEfNS_4arch4Sm80ELb0ELb1ELb1ELb1ELb1ELb0ELb0ELb0ELi2ELi4ELi4ELi4ELb0EEENS1_24CollectiveEpilogueBwdGQAISA_fSD_Li256ELb1ELb1EEENS1_19SingleTileSchedulerILb1ELb0ELb0ELi128EEEEEEEEEvNT_6ParamsE$_ZZN4cute6detail16composition_implINS_5tupleIJNS_1CILi16EEENS3_ILi2EEES5_S5_NS3_ILi4EEES5_EEENS2_IJNS3_ILi1EEEiiiNS3_ILi144EEENS3_ILi512EEEEEES6_S4_EEDaRKT_RKT0_RKT1_RKT2_ENKUlRKT_T0_E_clINS2_IJNS2_IJS5_S5_EEENS2_IJiiEEES8_S8_EEENS_17integral_constantIiLi4EEEEEDaSQ_SR_,($_ZN7cutlass13device_kernelIN5flash19enable_sm80_to_sm89INS1_16FlashAttnBwdSm80INS1_25CollectiveMainloopBwdSm80ILi2ELi2EN4cute5tupleIJNS5_1CILi128EEES8_NS7_ILi64EEEEEENS_10bfloat16_tEfNS_4arch4Sm80ELb0ELb1ELb1ELb1ELb1ELb0ELb0ELb0ELi2ELi4ELi4ELi4ELb0EEENS1_24CollectiveEpilogueBwdGQAISA_fSD_Li256ELb1ELb1EEENS1_19SingleTileSchedulerILb1ELb0ELb0ELi128EEEEEEEEEvNT_6ParamsE$_ZZN4cute6detail16composition_implINS_5tupleIJNS_1CILi8EEENS3_ILi2EEES5_S5_S4_S5_EEENS2_IJNS3_ILi1EEEiiiNS3_ILi72EEENS3_ILi512EEEEEENS2_IJNS2_IJS5_S5_EEES4_NS3_ILi4EEEEEENS2_IJNS2_IJS7_S4_EEENS3_ILi1024EEENS3_ILi16EEEEEEEEDaRKT_RKT0_RKT1_RKT2_ENKUlRKT_RKT0_E_clISB_SE_EEDaSW_SZ_ - $_ZN7cutlass13device_kernelIN5flash19enable_sm80_to_sm89INS1_16FlashAttnBwdSm80INS1_25CollectiveMainloopBwdSm80ILi2ELi2EN4cute5tupleIJNS5_1CILi128EEES8_NS7_ILi64EEEEEENS_10bfloat16_tEfNS_4arch4Sm80ELb0ELb1ELb1ELb1ELb1ELb0ELb0ELb0ELi2ELi4ELi4ELi4ELb0EEENS1_24CollectiveEpilogueBwdGQAISA_fSD_Li256ELb1ELb1EEENS1_19SingleTileSchedulerILb1ELb0ELb0ELi128EEEEEEEEEvNT_6ParamsE$_ZZN4cute6detail16composition_implINS_5tupleIJNS_1CILi16EEENS3_ILi2EEES5_S5_NS3_ILi4EEES5_EEENS2_IJNS3_ILi1EEEiiiNS3_ILi144EEENS3_ILi512EEEEEES6_S4_EEDaRKT_RKT0_RKT1_RKT2_ENKUlRKT_T0_E_clINS2_IJNS2_IJS5_S5_EEENS2_IJiiEEES8_S8_EEENS_17integral_constantIiLi4EEEEEDaSQ_SR_)
$_ZN7cutlass13device_kernelIN5flash19enable_sm80_to_sm89INS1_16FlashAttnBwdSm80INS1_25CollectiveMainloopBwdSm80ILi2ELi2EN4cute5tupleIJNS5_1CILi128EEES8_NS7_ILi64EEEEEENS_10bfloat16_tEfNS_4arch4Sm80ELb0ELb1ELb1ELb1ELb1ELb0ELb0ELb0ELi2ELi4ELi4ELi4ELb0EEENS1_24CollectiveEpilogueBwdGQAISA_fSD_Li256ELb1ELb1EEENS1_19SingleTileSchedulerILb1ELb0ELb0ELi128EEEEEEEEEvNT_6ParamsE$_ZZN4cute6detail16composition_implINS_5tupleIJNS_1CILi16EEENS3_ILi2EEES5_S5_NS3_ILi4EEES5_EEENS2_IJNS3_ILi1EEEiiiNS3_ILi144EEENS3_ILi512EEEEEES6_S4_EEDaRKT_RKT0_RKT1_RKT2_ENKUlRKT_T0_E_clINS2_IJNS2_IJS5_S5_EEENS2_IJiiEEES8_S8_EEENS_17integral_constantIiLi4EEEEEDaSQ_SR_:
        /* <DEDUP_REMOVED lines=11> */
        .type           $_ZN7cutlass13device_kernelIN5flash19enable_sm80_to_sm89INS1_16FlashAttnBwdSm80INS1_25CollectiveMainloopBwdSm80ILi2ELi2EN4cute5tupleIJNS5_1CILi128EEES8_NS7_ILi64EEEEEENS_10bfloat16_tEfNS_4arch4Sm80ELb0ELb1ELb1ELb1ELb1ELb0ELb0ELb0ELi2ELi4ELi4ELi4ELb0EEENS1_24CollectiveEpilogueBwdGQAISA_fSD_Li256ELb1ELb1EEENS1_19SingleTileSchedulerILb1ELb0ELb0ELi128EEEEEEEEEvNT_6ParamsE$_ZZN4cute6detail16composition_implINS_5tupleIJNS_1CILi8EEENS3_ILi2EEES5_S5_S4_S5_EEENS2_IJNS3_ILi1EEEiiiNS3_ILi72EEENS3_ILi512EEEEEENS2_IJNS2_IJS5_S5_EEES4_NS3_ILi4EEEEEENS2_IJNS2_IJS7_S4_EEENS3_ILi1024EEENS3_ILi16EEEEEEEEDaRKT_RKT0_RKT1_RKT2_ENKUlRKT_RKT0_E_clISB_SE_EEDaSW_SZ_,@function
        .size           $_ZN7cutlass13device_kernelIN5flash19enable_sm80_to_sm89INS1_16FlashAttnBwdSm80INS1_25CollectiveMainloopBwdSm80ILi2ELi2EN4cute5tupleIJNS5_1CILi128EEES8_NS7_ILi64EEEEEENS_10bfloat16_tEfNS_4arch4Sm80ELb0ELb1ELb1ELb1ELb1ELb0ELb0ELb0ELi2ELi4ELi4ELi4ELb0EEENS1_24CollectiveEpilogueBwdGQAISA_fSD_Li256ELb1ELb1EEENS1_19SingleTileSchedulerILb1ELb0ELb0ELi128EEEEEEEEEvNT_6ParamsE$_ZZN4cute6detail16composition_implINS_5tupleIJNS_1CILi8EEENS3_ILi2EEES5_S5_S4_S5_EEENS2_IJNS3_ILi1EEEiiiNS3_ILi72EEENS3_ILi512EEEEEENS2_IJNS2_IJS5_S5_EEES4_NS3_ILi4EEEEEENS2_IJNS2_IJS7_S4_EEENS3_ILi1024EEENS3_ILi16EEEEEEEEDaRKT_RKT0_RKT1_RKT2_ENKUlRKT_RKT0_E_clISB_SE_EEDaSW_SZ_,($_ZN7cutlass13device_kernelIN5flash19enable_sm80_to_sm89INS1_16FlashAttnBwdSm80INS1_25CollectiveMainloopBwdSm80ILi2ELi2EN4cute5tupleIJNS5_1CILi128EEES8_NS7_ILi64EEEEEENS_10bfloat16_tEfNS_4arch4Sm80ELb0ELb1ELb1ELb1ELb1ELb0ELb0ELb0ELi2ELi4ELi4ELi4ELb0EEENS1_24CollectiveEpilogueBwdGQAISA_fSD_Li256ELb1ELb1EEENS1_19SingleTileSchedulerILb1ELb0ELb0ELi128EEEEEEEEEvNT_6ParamsE$_ZZN4cute6detail16composition_implINS_5tupleIJNS_1CILi8EEENS3_ILi2EEES5_S5_S4_S5_EEENS2_IJNS3_ILi1EEEiiiNS3_ILi72EEENS3_ILi512EEEEEENS2_IJNS2_IJS5_S5_EEES4_NS3_ILi4EEEEEENS2_IJNS2_IJS7_S4_EEENS3_ILi1024EEENS3_ILi16EEEEEEEEDaRKT_RKT0_RKT1_RKT2_ENKUlRKT_RKT0_E_clISC_SG_EEDaSW_SZ_ - $_ZN7cutlass13device_kernelIN5flash19enable_sm80_to_sm89INS1_16FlashAttnBwdSm80INS1_25CollectiveMainloopBwdSm80ILi2ELi2EN4cute5tupleIJNS5_1CILi128EEES8_NS7_ILi64EEEEEENS_10bfloat16_tEfNS_4arch4Sm80ELb0ELb1ELb1ELb1ELb1ELb0ELb0ELb0ELi2ELi4ELi4ELi4ELb0EEENS1_24CollectiveEpilogueBwdGQAISA_fSD_Li256ELb1ELb1EEENS1_19SingleTileSchedulerILb1ELb0ELb0ELi128EEEEEEEEEvNT_6ParamsE$_ZZN4cute6detail16composition_implINS_5tupleIJNS_1CILi8EEENS3_ILi2EEES5_S5_S4_S5_EEENS2_IJNS3_ILi1EEEiiiNS3_ILi72EEENS3_ILi512EEEEEENS2_IJNS2_IJS5_S5_EEES4_NS3_ILi4EEEEEENS2_IJNS2_IJS7_S4_EEENS3_ILi1024EEENS3_ILi16EEEEEEEEDaRKT_RKT0_RKT1_RKT2_ENKUlRKT_RKT0_E_clISB_SE_EEDaSW_SZ_)
$_ZN7cutlass13device_kernelIN5flash19enable_sm80_to_sm89INS1_16FlashAttnBwdSm80INS1_25CollectiveMainloopBwdSm80ILi2ELi2EN4cute5tupleIJNS5_1CILi128EEES8_NS7_ILi64EEEEEENS_10bfloat16_tEfNS_4arch4Sm80ELb0ELb1ELb1ELb1ELb1ELb0ELb0ELb0ELi2ELi4ELi4ELi4ELb0EEENS1_24CollectiveEpilogueBwdGQAISA_fSD_Li256ELb1ELb1EEENS1_19SingleTileSchedulerILb1ELb0ELb0ELi128EEEEEEEEEvNT_6ParamsE$_ZZN4cute6detail16composition_implINS_5tupleIJNS_1CILi8EEENS3_ILi2EEES5_S5_S4_S5_EEENS2_IJNS3_ILi1EEEiiiNS3_ILi72EEENS3_ILi512EEEEEENS2_IJNS2_IJS5_S5_EEES4_NS3_ILi4EEEEEENS2_IJNS2_IJS7_S4_EEENS3_ILi1024EEENS3_ILi16EEEEEEEEDaRKT_RKT0_RKT1_RKT2_ENKUlRKT_RKT0_E_clISB_SE_EEDaSW_SZ_:
[----:B------:R-:W-:Y:S02]  /*d880*/  IADD3 R39, R1, 0x1380, RZ ;  /* 0x0000138001277810 */ /* 0x000fe40007ffe0ff */
[----:B------:R-:W-:Y:S02]  /*d890*/  MOV R66, 0xd8d0 ;  /* 0x0000d8d000427802 */ /* 0x000fe40000000f00 */
[----:B------:R-:W-:-:S04]  /*d8a0*/  IADD3 R39, R39, c[0x0][0x20], RZ ;  /* 0x0000080027277a10 */ /* 0x000fc80007ffe0ff */
[----:B------:R-:W-:Y:S02]  /*d8b0*/  IADD3 R61, R39, 0x4, RZ ;  /* 0x00000004273d7810 */ /* 0x000fe40007ffe0ff */
[----:B------:R-:W-:Y:S05]  /*d8c0*/  CALL.REL.NOINC `($_ZN7cutlass13device_kernelIN5flash19enable_sm80_to_sm89INS1_16FlashAttnBwdSm80INS1_25CollectiveMainloopBwdSm80ILi2ELi2EN4cute5tupleIJNS5_1CILi128EEES8_NS7_ILi64EEEEEENS_10bfloat16_tEfNS_4arch4Sm80ELb0ELb1ELb1ELb1ELb1ELb0ELb0ELb0ELi2ELi4ELi4ELi4ELb0EEENS1_24CollectiveEpilogueBwdGQAISA_fSD_Li256ELb1ELb1EEENS1_19SingleTileSchedulerILb1ELb0ELb0ELi128EEEEEEEEEvNT_6ParamsE$_ZZN4cute6detail16composition_implINS_5tupleIJNS_1CILi8EEENS3_ILi2EEES5_S5_S4_S5_EEENS2_IJNS3_ILi1EEEiiiNS3_ILi72EEENS3_ILi512EEEEEENS2_IJS5_S5_EEENS2_IJS7_S4_EEEEEDaRKT_RKT0_RKT1_RKT2_ENKUlRKT_RKT0_E_clIS5_S4_EEDaSR_SU_) ;  /* 0x00000a2000007944 */ /* 0x000fea0003c00000 */
[----:B------:R-:W-:Y:S02]  /*d8d0*/  MOV R4, 0xd8f0 ;  /* 0x0000d8f000047802 */ /* 0x000fe40000000f00 */
[----:B-1---5:R-:W-:Y:S05]  /*d8e0*/  CALL.REL.NOINC `($_ZN7cutlass13device_kernelIN5flash19enable_sm80_to_sm89INS1_16FlashAttnBwdSm80INS1_25CollectiveMainloopBwdSm80ILi2ELi2EN4cute5tupleIJNS5_1CILi128EEES8_NS7_ILi64EEEEEENS_10bfloat16_tEfNS_4arch4Sm80ELb0ELb1ELb1ELb1ELb1ELb0ELb0ELb0ELi2ELi4ELi4ELi4ELb0EEENS1_24CollectiveEpilogueBwdGQAISA_fSD_Li256ELb1ELb1EEENS1_19SingleTileSchedulerILb1ELb0ELb0ELi128EEEEEEEEEvNT_6ParamsE$_ZN4cute3eso3ESOILb1ELb0EJNS_1CILi1EEEiEEC2ERKS3_RKi) ;  /* 0xffffa5c000007944 */ /* 0x022fea0003c3ffff */
[----:B-1----:R1:W5:Y:S01]  /*d8f0*/  LDL R2, [R1+0x1384] ;  /* 0x0013840001027983 */ /* 0x0023620000100800 */
[----:B------:R-:W-:-:S03]  /*d900*/  MOV R6, 0xd920 ;  /* 0x0000d92000067802 */ /* 0x000fc60000000f00 */
[----:B-1---5:R-:W-:Y:S05]  /*d910*/  CALL.REL.NOINC `($_ZN7cutlass13device_kernelIN5flash19enable_sm80_to_sm89INS1_16FlashAttnBwdSm80INS1_25CollectiveMainloopBwdSm80ILi2ELi2EN4cute5tupleIJNS5_1CILi128EEES8_NS7_ILi64EEEEEENS_10bfloat16_tEfNS_4arch4Sm80ELb0ELb1ELb1ELb1ELb1ELb0ELb0ELb0ELi2ELi4ELi4ELi4ELb0EEENS1_24CollectiveEpilogueBwdGQAISA_fSD_Li256ELb1ELb1EEENS1_19SingleTileSchedulerILb1ELb0ELb0ELi128EEEEEEEEEvNT_6ParamsE$_ZN4cute5tupleIJNS0_IJNS_1CILi2EEES2_EEENS0_IJNS1_ILi1EEEiEEEEEC2ERKS3_RKS5_) ;  /* 0xffffd48000007944 */ /* 0x022fea0003c3ffff */
[----:B------:R2:W5:Y:S01]  /*d920*/  LDL R39, [R1+0x1380] ;  /* 0x0013800001277983 */ /* 0x0005620000100800 */
[----:B-1----:R-:W-:Y:S02]  /*d930*/  MOV R2, R8 ;  /* 0x0000000800027202 */ /* 0x002fe40000000f00 */
[----:B------:R-:W-:-:S04]  /*d940*/  MOV R3, 0x0 ;  /* 0x0000000000037802 */ /* 0x000fc80000000f00 */
[----:B------:R-:W-:Y:S05]  /*d950*/  RET.REL.NODEC R2 `(_ZN7cutlass13device_kernelIN5flash19enable_sm80_to_sm89INS1_16FlashAttnBwdSm80INS1_25CollectiveMainloopBwdSm80ILi2ELi2EN4cute5tupleIJNS5_1CILi128EEES8_NS7_ILi64EEEEEENS_10bfloat16_tEfNS_4arch4Sm80ELb0ELb1ELb1ELb1ELb1ELb0ELb0ELb0ELi2ELi4ELi4ELi4ELb0EEENS1_24CollectiveEpilogueBwdGQAISA_fSD_Li256ELb1ELb1EEENS1_19SingleTileSchedulerILb1ELb0ELb0ELi128EEEEEEEEEvNT_6ParamsE) ;  /* 0xffff26a002007950 */ /* 0x000fea0003c3ffff */
        .type           $_ZN7cutlass13device_kernelIN5flash19enable_sm80_to_sm89INS1_16FlashAttnBwdSm80INS1_25CollectiveMainloopBwdSm80ILi2ELi2EN4cute5tupleIJNS5_1CILi128EEES8_NS7_ILi64EEEEEENS_10bfloat16_tEfNS_4arch4Sm80ELb0ELb1ELb1ELb1ELb1ELb0ELb0ELb0ELi2ELi4ELi4ELi4ELb0EEENS1_24CollectiveEpilogueBwdGQAISA_fSD_Li256ELb1ELb1EEENS1_19SingleTileSchedulerILb1ELb0ELb0ELi128EEEEEEEEEvNT_6ParamsE$_ZZN4cute6detail16composition_implINS_5tupleIJNS_1CILi8EEENS3_ILi2EEES5_S5_S4_S5_EEENS2_IJNS3_ILi1EEEiiiNS3_ILi72EEENS3_ILi512EEEEEENS2_IJNS2_IJS5_S5_EEES4_NS3_ILi4EEEEEENS2_IJNS2_IJS7_S4_EEENS3_ILi1024EEENS3_ILi16EEEEEEEEDaRKT_RKT0_RKT1_RKT2_ENKUlRKT_RKT0_E_clISC_SG_EEDaSW_SZ_,@function
        .size           $_ZN7cutlass13device_kernelIN5flash19enable_sm80_to_sm89INS1_16FlashAttnBwdSm80INS1_25CollectiveMainloopBwdSm80ILi2ELi2EN4cute5tupleIJNS5_1CILi128EEES8_NS7_ILi64EEEEEENS_10bfloat16_tEfNS_4arch4Sm80ELb0ELb1ELb1ELb1ELb1ELb0ELb0ELb0ELi2ELi4ELi4ELi4ELb0EEENS1_24CollectiveEpilogueBwdGQAISA_fSD_Li256ELb1ELb1EEENS1_19SingleTileSchedulerILb1ELb0ELb0ELi128EEEEEEEEEvNT_6ParamsE$_ZZN4cute6detail16composition_implINS_5tupleIJNS_1CILi8EEENS3_ILi2EEES5_S5_S4_S5_EEENS2_IJNS3_ILi1EEEiiiNS3_ILi72EEENS3_ILi512EEEEEENS2_IJNS2_IJS5_S5_EEES4_NS3_ILi4EEEEEENS2_IJNS2_IJS7_S4_EEENS3_ILi1024EEENS3_ILi16EEEEEEEEDaRKT_RKT0_RKT1_RKT2_ENKUlRKT_RKT0_E_clISC_SG_EEDaSW_SZ_,($_ZN7cutlass13device_kernelIN5flash19enable_sm80_to_sm89INS1_16FlashAttnBwdSm80INS1_25CollectiveMainloopBwdSm80ILi2ELi2EN4cute5tupleIJNS5_1CILi128EEES8_NS7_ILi64EEEEEENS_10bfloat16_tEfNS_4arch4Sm80ELb0ELb1ELb1ELb1ELb1ELb0ELb0ELb0ELi2ELi4ELi4ELi4ELb0EEENS1_24CollectiveEpilogueBwdGQAISA_fSD_Li256ELb1ELb1EEENS1_19SingleTileSchedulerILb1ELb0ELb0ELi128EEEEEEEEEvNT_6ParamsE$_ZZN4cute6detail16composition_implINS_5tupleIJNS_1CILi8EEENS3_ILi2EEES5_S5_S4_S5_EEENS2_IJNS3_ILi1EEEiiiNS3_ILi72EEENS3_ILi512EEEEEENS2_IJNS2_IJS5_S5_S5_EEES5_NS2_IJNS3_ILi4EEES5_EEEEEENS2_IJNS2_IJS7_S9_S4_EEENS3_ILi4096EEENS2_IJNS3_ILi16EEENS3_ILi8192EEEEEEEEEEEDaRKT_RKT0_RKT1_RKT2_ENKUlRKT_RKT0_E_clISB_SF_EEDaSZ_S12_ - $_ZN7cutlass13device_kernelIN5flash19enable_sm80_to_sm89INS1_16FlashAttnBwdSm80INS1_25CollectiveMainloopBwdSm80ILi2ELi2EN4cute5tupleIJNS5_1CILi128EEES8_NS7_ILi64EEEEEENS_10bfloat16_tEfNS_4arch4Sm80ELb0ELb1ELb1ELb1ELb1ELb0ELb0ELb0ELi2ELi4ELi4ELi4ELb0EEENS1_24CollectiveEpilogueBwdGQAISA_fSD_Li256ELb1ELb1EEENS1_19SingleTileSchedulerILb1ELb0ELb0ELi128EEEEEEEEEvNT_6ParamsE$_ZZN4cute6detail16composition_implINS_5tupleIJNS_1CILi8EEENS3_ILi2EEES5_S5_S4_S5_EEENS2_IJNS3_ILi1EEEiiiNS3_ILi72EEENS3_ILi512EEEEEENS2_IJNS2_IJS5_S5_EEES4_NS3_ILi4EEEEEENS2_IJNS2_IJS7_S4_EEENS3_ILi1024EEENS3_ILi16EEEEEEEEDaRKT_RKT0_RKT1_RKT2_ENKUlRKT_RKT0_E_clISC_SG_EEDaSW_SZ_)
$_ZN7cutlass13device_kernelIN5flash19enable_sm80_to_sm89INS1_16FlashAttnBwdSm80INS1_25CollectiveMainloopBwdSm80ILi2ELi2EN4cute5tupleIJNS5_1CILi128EEES8_NS7_ILi64EEEEEENS_10bfloat16_tEfNS_4arch4Sm80ELb0ELb1ELb1ELb1ELb1ELb0ELb0ELb0ELi2ELi4ELi4ELi4ELb0EEENS1_24CollectiveEpilogueBwdGQAISA_fSD_Li256ELb1ELb1EEENS1_19SingleTileSchedulerILb1ELb0ELb0ELi128EEEEEEEEEvNT_6ParamsE$_ZZN4cute6detail16composition_implINS_5tupleIJNS_1CILi8EEENS3_ILi2EEES5_S5_S4_S5_EEENS2_IJNS3_ILi1EEEiiiNS3_ILi72EEENS3_ILi512EEEEEENS2_IJNS2_IJS5_S5_EEES4_NS3_ILi4EEEEEENS2_IJNS2_IJS7_S4_EEENS3_ILi1024EEENS3_ILi16EEEEEEEEDaRKT_RKT0_RKT1_RKT2_ENKUlRKT_RKT0_E_clISC_SG_EEDaSW_SZ_:
        /* <DEDUP_REMOVED lines=15> */
[----:B-1---5:R-:W-:Y:S05]  /*da50*/  CALL.REL.NOINC `($_ZN7cutlass13device_kernelIN5flash19enable_sm80_to_sm89INS1_16FlashAttnBwdSm80INS1_25CollectiveMainloopBwdSm80ILi2ELi2EN4cute5tupleIJNS5_1CILi128EEES8_NS7_ILi64EEEEEENS_10bfloat16_tEfNS_4arch4Sm80ELb0ELb1ELb1ELb1ELb1ELb0ELb0ELb0ELi2ELi4ELi4ELi4ELb0EEENS1_24CollectiveEpilogueBwdGQAISA_fSD_Li256ELb1ELb1EEENS1_19SingleTileSchedulerILb1ELb0ELb0ELi128EEEEEEEEEvNT_6ParamsE$_ZZN4cute6detail16composition_implINS_5tupleIJNS_1CILi8EEENS3_ILi2EEES5_S5_S4_S5_EEENS2_IJNS3_ILi1EEEiiiNS3_ILi72EEENS3_ILi512EEEEEENS3_ILi4EEENS3_ILi16EEEEEDaRKT_RKT0_RKT1_RKT2_ENKUlRKT_T0_E_clINS2_IJNS2_IJEEESV_SB_S7_EEENS_17integral_constantIiLi2EEEEEDaSR_SS_) ;  /* 0x00000d8000007944 */ /* 0x022fea0003c00000 */
[----:B-----5:R2:W-:Y:S04]  /*da60*/  STL [R1+0x1398], R2 ;  /* 0x0013980201007387 */ /* 0x0205e80000100800 */
[----:B------:R2:W-:Y:S04]  /*da70*/  STL.64 [R1+0x1390], R66 ;  /* 0x0013904201007387 */ /* 0x0005e80000100a00 */
[----:B------:R2:W5:Y:S01]  /*da80*/  LDL R6, [R48+0x8] ;  /* 0x0000080030067983 */ /* 0x0005620000100800 */
[----:B------:R-:W-:Y:S02]  /*da90*/  IADD3 R10, R17, 0x18, RZ ;  /* 0x00000018110a7810 */ /* 0x000fe40007ffe0ff */
[----:B------:R-:W-:-:S02]  /*daa0*/  MOV R74, 0xdac0 ;  /* 0x0000dac0004a7802 */ /* 0x000fc40000000f00 */
[----:B-12--5:R-:W-:Y:S05]  /*dab0*/  CALL.REL.NOINC `($_ZN7cutlass13device_kernelIN5flash19enable_sm80_to_sm89INS1_16FlashAttnBwdSm80INS1_25CollectiveMainloopBwdSm80ILi2ELi2EN4cute5tupleIJNS5_1CILi128EEES8_NS7_ILi64EEEEEENS_10bfloat16_tEfNS_4arch4Sm80ELb0ELb1ELb1ELb1ELb1ELb0ELb0ELb0ELi2ELi4ELi4ELi4ELb0EEENS1_24CollectiveEpilogueBwdGQAISA_fSD_Li256ELb1ELb1EEENS1_19SingleTileSchedulerILb1ELb0ELb0ELi128EEEEEEEEEvNT_6ParamsE$_ZZN4cute6detail16composition_implINS_5tupleIJNS_1CILi8EEENS3_ILi2EEES5_S5_S4_S5_EEENS2_IJNS3_ILi1EEEiiiNS3_ILi72EEENS3_ILi512EEEEEENS3_ILi4EEENS3_ILi16EEEEEDaRKT_RKT0_RKT1_RKT2_ENKUlRKT_T0_E_clINS2_IJNS2_IJS5_EEENS2_IJiEEES5_S7_EEENS_17integral_constantIiLi3EEEEEDaSR_SS_) ;  /* 0x00000df000007944 */ /* 0x026fea0003c00000 */
[----:B------:R-:W2:Y:S01]  /*dac0*/  LDL.64 R48, [R1+0x1390] ;  /* 0x0013900001307983 */ /* 0x000ea20000100a00 */
[----:B------:R-:W-:-:S02]  /*dad0*/  IADD3 R5, R17, 0x8, RZ ;  /* 0x0000000811057810 */ /* 0x000fc40007ffe0ff */
[----:B------:R-:W-:Y:S01]  /*dae0*/  MOV R8, 0xdb20 ;  /* 0x0000db2000087802 */ /* 0x000fe20000000f00 */
[----:B-----5:R3:W-:Y:S04]  /*daf0*/  STL.64 [R1+0x1388], R2 ;  /* 0x0013880201007387 */ /* 0x0207e80000100a00 */
[----:B--2---:R3:W-:Y:S02]  /*db00*/  STL.64 [R1+0x1380], R48 ;  /* 0x0013803001007387 */ /* 0x0047e40000100a00 */
[----:B-1-3--:R-:W-:Y:S05]  /*db10*/  CALL.REL.NOINC `($_ZN7cutlass13device_kernelIN5flash19enable_sm80_to_sm89INS1_16FlashAttnBwdSm80INS1_25CollectiveMainloopBwdSm80ILi2ELi2EN4cute5tupleIJNS5_1CILi128EEES8_NS7_ILi64EEEEEENS_10bfloat16_tEfNS_4arch4Sm80ELb0ELb1ELb1ELb1ELb1ELb0ELb0ELb0ELi2ELi4ELi4ELi4ELb0EEENS1_24CollectiveEpilogueBwdGQAISA_fSD_Li256ELb1ELb1EEENS1_19SingleTileSchedulerILb1ELb0ELb0ELi128EEEEEEEEEvNT_6ParamsE$_ZZN4cute6detail16composition_implINS_5tupleIJNS_1CILi8EEENS3_ILi2EEES5_S5_S4_S5_EEENS2_IJNS3_ILi1EEEiiiNS3_ILi72EEENS3_ILi512EEEEEENS3_ILi4EEENS3_ILi16EEEEEDaRKT_RKT0_RKT1_RKT2_ENKUlRKT_T0_E_clINS2_IJNS2_IJS5_S5_EEENS2_IJiiEEES7_S7_EEENS_17integral_constantIiLi4EEEEEDaSR_SS_) ;  /* 0x00000e9000007944 */ /* 0x00afea0003c00000 */
[----:B-----5:R-:W-:Y:S01]  /*db20*/  IMAD.MOV.U32 R8, RZ, RZ, R3 ;  /* 0x000000ffff087224 */ /* 0x020fe200078e0003 */
[----:B------:R-:W-:Y:S02]  /*db30*/  MOV R3, R7 ;  /* 0x0000000700037202 */ /* 0x000fe40000000f00 */
[----:B------:R-:W-:Y:S02]  /*db40*/  MOV R6, 0xdb60 ;  /* 0x0000db6000067802 */ /* 0x000fe40000000f00 */
[----:B-1----:R-:W-:Y:S05]  /*db50*/  CALL.REL.NOINC `($_ZN7cutlass13device_kernelIN5flash19enable_sm80_to_sm89INS1_16FlashAttnBwdSm80INS1_25CollectiveMainloopBwdSm80ILi2ELi2EN4cute5tupleIJNS5_1CILi128EEES8_NS7_ILi64EEEEEENS_10bfloat16_tEfNS_4arch4Sm80ELb0ELb1ELb1ELb1ELb1ELb0ELb0ELb0ELi2ELi4ELi4ELi4ELb0EEENS1_24CollectiveEpilogueBwdGQAISA_fSD_Li256ELb1ELb1EEENS1_19SingleTileSchedulerILb1ELb0ELb0ELi128EEEEEEEEEvNT_6ParamsE$_ZN4cute5tupleIJNS0_IJNS_1CILi2EEES2_EEENS0_IJiiEEEEEC2ERKS3_RKS4_) ;  /* 0xffffd30000007944 */ /* 0x002fea0003c3ffff */
[----:B------:R1:W5:Y:S01]  /*db60*/  LDL.64 R2, [R1+0x13b0] ;  /* 0x0013b00001027983 */ /* 0x0003620000100a00 */
[----:B------:R-:W-:-:S04]  /*db70*/  MOV R17, 0x0 ;  /* 0x0000000000117802 */ /* 0x000fc80000000f00 */
[----:B------:R-:W-:Y:S05]  /*db80*/  RET.REL.NODEC R16 `(_ZN7cutlass13device_kernelIN5flash19enable_sm80_to_sm89INS1_16FlashAttnBwdSm80INS1_25CollectiveMainloopBwdSm80ILi2ELi2EN4cute5tupleIJNS5_1CILi128EEES8_NS7_ILi64EEEEEENS_10bfloat16_tEfNS_4arch4Sm80ELb0ELb1ELb1ELb1ELb1ELb0ELb0ELb0ELi2ELi4ELi4ELi4ELb0EEENS1_24CollectiveEpilogueBwdGQAISA_fSD_Li256ELb1ELb1EEENS1_19SingleTileSchedulerILb1ELb0ELb0ELi128EEEEEEEEEvNT_6ParamsE) ;  /* 0xffff247010007950 */ /* 0x000fea0003c3ffff */
        .type           $_ZN7cutlass13device_kernelIN5flash19enable_sm80_to_sm89INS1_16FlashAttnBwdSm80INS1_25CollectiveMainloopBwdSm80ILi2ELi2EN4cute5tupleIJNS5_1CILi128EEES8_NS7_ILi64EEEEEENS_10bfloat16_tEfNS_4arch4Sm80ELb0ELb1ELb1ELb1ELb1ELb0ELb0ELb0ELi2ELi4ELi4ELi4ELb0EEENS1_24CollectiveEpilogueBwdGQAISA_fSD_Li256ELb1ELb1EEENS1_19SingleTileSchedulerILb1ELb0ELb0ELi128EEEEEEEEEvNT_6ParamsE$_ZZN4cute6detail16composition_implINS_5tupleIJNS_1CILi8EEENS3_ILi2EEES5_S5_S4_S5_EEENS2_IJNS3_ILi1EEEiiiNS3_ILi72EEENS3_ILi512EEEEEENS2_IJNS2_IJS5_S5_S5_EEES5_NS2_IJNS3_ILi4EEES5_EEEEEENS2_IJNS2_IJS7_S9_S4_EEENS3_ILi4096EEENS2_IJNS3_ILi16EEENS3_ILi8192EEEEEEEEEEEDaRKT_RKT0_RKT1_RKT2_ENKUlRKT_RKT0_E_clISB_SF_EEDaSZ_S12_,@function
        .size           $_ZN7cutlass13device_kernelIN5flash19enable_sm80_to_sm89INS1_16FlashAttnBwdSm80INS1_25CollectiveMainloopBwdSm80ILi2ELi2EN4cute5tupleIJNS5_1CILi128EEES8_NS7_ILi64EEEEEENS_10bfloat16_tEfNS_4arch4Sm80ELb0ELb1ELb1ELb1ELb1ELb0ELb0ELb0ELi2ELi4ELi4ELi4ELb0EEENS1_24CollectiveEpilogueBwdGQAISA_fSD_Li256ELb1ELb1EEENS1_19SingleTileSchedulerILb1ELb0ELb0ELi128EEEEEEEEEvNT_6ParamsE$_ZZN4cute6detail16composition_implINS_5tupleIJNS_1CILi8EEENS3_ILi2EEES5_S5_S4_S5_EEENS2_IJNS3_ILi1EEEiiiNS3_ILi72EEENS3_ILi512EEEEEENS2_IJNS2_IJS5_S5_S5_EEES5_NS2_IJNS3_ILi4EEES5_EEEEEENS2_IJNS2_IJS7_S9_S4_EEENS3_ILi4096EEENS2_IJNS3_ILi16EEENS3_ILi8192EEEEEEEEEEEDaRKT_RKT0_RKT1_RKT2_ENKUlRKT_RKT0_E_clISB_SF_EEDaSZ_S12_,($_ZN7cutlass13device_kernelIN5flash19enable_sm80_to_sm89INS1_16FlashAttnBwdSm80INS1_25CollectiveMainloopBwdSm80ILi2ELi2EN4cute5tupleIJNS5_1CILi128EEES8_NS7_ILi64EEEEEENS_10bfloat16_tEfNS_4arch4Sm80ELb0ELb1ELb1ELb1ELb1ELb0ELb0ELb0ELi2ELi4ELi4ELi4ELb0EEENS1_24CollectiveEpilogueBwdGQAISA_fSD_Li256ELb1ELb1EEENS1_19SingleTileSchedulerILb1ELb0ELb0ELi128EEEEEEEEEvNT_6ParamsE$_ZZN4cute6detail16composition_implINS_5tupleIJNS_1CILi8EEENS3_ILi2EEES5_S5_S4_S5_EEENS2_IJNS3_ILi1EEEiiiNS3_ILi72EEENS3_ILi512EEEEEENS2_IJNS2_IJS5_S5_S5_EEES5_NS2_IJNS3_ILi4EEES5_EEEEEENS2_IJNS2_IJS7_S9_S4_EEENS3_ILi4096EEENS2_IJNS3_ILi16EEENS3_ILi8192EEEEEEEEEEEDaRKT_RKT0_RKT1_RKT2_ENKUlRKT_RKT0_E_clISD_SJ_EEDaSZ_S12_ - $_ZN7cutlass13device_kernelIN5flash19enable_sm80_to_sm89INS1_16FlashAttnBwdSm80INS1_25CollectiveMainloopBwdSm80ILi2ELi2EN4cute5tupleIJNS5_1CILi128EEES8_NS7_ILi64EEEEEENS_10bfloat16_tEfNS_4arch4Sm80ELb0ELb1ELb1ELb1ELb1ELb0ELb0ELb0ELi2ELi4ELi4ELi4ELb0EEENS1_24CollectiveEpilogueBwdGQAISA_fSD_Li256ELb1ELb1EEENS1_19SingleTileSchedulerILb1ELb0ELb0ELi128EEEEEEEEEvNT_6ParamsE$_ZZN4cute6detail16composition_implINS_5tupleIJNS_1CILi8EEENS3_ILi2EEES5_S5_S4_S5_EEENS2_IJNS3_ILi1EEEiiiNS3_ILi72EEENS3_ILi512EEEEEENS2_IJNS2_IJS5_S5_S5_EEES5_NS2_IJNS3_ILi4EEES5_EEEEEENS2_IJNS2_IJS7_S9_S4_EEENS3_ILi4096EEENS2_IJNS3_ILi16EEENS3_ILi8192EEEEEEEEEEEDaRKT_RKT0_RKT1_RKT2_ENKUlRKT_RKT0_E_clISB_SF_EEDaSZ_S12_)
$_ZN7cutlass13device_kernelIN5flash19enable_sm80_to_sm89INS1_16FlashAttnBwdSm80INS1_25CollectiveMainloopBwdSm80ILi2ELi2EN4cute5tupleIJNS5_1CILi128EEES8_NS7_ILi64EEEEEENS_10bfloat16_tEfNS_4arch4Sm80ELb0ELb1ELb1ELb1ELb1ELb0ELb0ELb0ELi2ELi4ELi4ELi4ELb0EEENS1_24CollectiveEpilogueBwdGQAISA_fSD_Li256ELb1ELb1EEENS1_19SingleTileSchedulerILb1ELb0ELb0ELi128EEEEEEEEEvNT_6ParamsE$_ZZN4cute6detail16composition_implINS_5tupleIJNS_1CILi8EEENS3_ILi2EEES5_S5_S4_S5_EEENS2_IJNS3_ILi1EEEiiiNS3_ILi72EEENS3_ILi512EEEEEENS2_IJNS2_IJS5_S5_S5_EEES5_NS2_IJNS3_ILi4EEES5_EEEEEENS2_IJNS2_IJS7_S9_S4_EEENS3_ILi4096EEENS2_IJNS3_ILi16EEENS3_ILi8192EEEEEEEEEEEDaRKT_RKT0_RKT1_RKT2_ENKUlRKT_RKT0_E_clISB_SF_EEDaSZ_S12_:
[----:B------:R-:W-:Y:S01]  /*db90*/  IADD3 R74, R1, 0x1680, RZ ;  /* 0x00001680014a7810 */ /* 0x000fe20007ffe0ff */
[----:B------:R-:W-:Y:S01]  /*dba0*/  IMAD.MOV.U32 R4, RZ, RZ, R20 ;  /* 0x000000ffff047224 */ /* 0x000fe200078e0014 */
[----:B------:R-:W-:Y:S01]  /*dbb0*/  MOV R8, 0xdc00 ;  /* 0x0000dc0000087802 */ /* 0x000fe20000000f00 */
[----:B------:R-:W-:Y:S01]  /*dbc0*/  IMAD.MOV.U32 R2, RZ, RZ, R62 ;  /* 0x000000ffff027224 */ /* 0x000fe200078e003e */
[----:B------:R-:W-:-:S04]  /*dbd0*/  IADD3 R74, R74, c[0x0][0x20], RZ ;  /* 0x000008004a4a7a10 */ /* 0x000fc80007ffe0ff */
[----:B------:R-:W-:Y:S02]  /*dbe0*/  IADD3 R81, R74, 0x4, RZ ;  /* 0x000000044a517810 */ /* 0x000fe40007ffe0ff */
[----:B------:R-:W-:Y:S05]  /*dbf0*/  CALL.REL.NOINC `($_ZN7cutlass13device_kernelIN5flash19enable_sm80_to_sm89INS1_16FlashAttnBwdSm80INS1_25CollectiveMainloopBwdSm80ILi2ELi2EN4cute5tupleIJNS5_1CILi128EEES8_NS7_ILi64EEEEEENS_10bfloat16_tEfNS_4arch4Sm80ELb0ELb1ELb1ELb1ELb1ELb0ELb0ELb0ELi2ELi4ELi4ELi4ELb0EEENS1_24CollectiveEpilogueBwdGQAISA_fSD_Li256ELb1ELb1EEENS1_19SingleTileSchedulerILb1ELb0ELb0ELi128EEEEEEEEEvNT_6ParamsE$_ZZN4cute6detail16composition_implINS_5tupleIJNS_1CILi8EEENS3_ILi2EEES5_S5_S4_S5_EEENS2_IJNS3_ILi1EEEiiiNS3_ILi72EEENS3_ILi512EEEEEENS2_IJS5_S5_S5_EEENS2_IJS7_S9_S4_EEEEEDaRKT_RKT0_RKT1_RKT2_ENKUlRKT_RKT0_E_clIS5_S4_EEDaSR_SU_) ;  /* 0x0000096000007944 */ /* 0x000fea0003c00000 */
[----:B-----5:R-:W-:Y:S02]  /*dc00*/  MOV R3, R2 ;  /* 0x0000000200037202 */ /* 0x020fe40000000f00 */
[----:B------:R-:W-:Y:S02]  /*dc10*/  MOV R2, 0xdc30 ;  /* 0x0000dc3000027802 */ /* 0x000fe40000000f00 */
[----:B-1----:R-:W-:Y:S05]  /*dc20*/  CALL.REL.NOINC `($_ZN7cutlass13device_kernelIN5flash19enable_sm80_to_sm89INS1_16FlashAttnBwdSm80INS1_25CollectiveMainloopBwdSm80ILi2ELi2EN4cute5tupleIJNS5_1CILi128EEES8_NS7_ILi64EEEEEENS_10bfloat16_tEfNS_4arch4Sm80ELb0ELb1ELb1ELb1ELb1ELb0ELb0ELb0ELi2ELi4ELi4ELi4ELb0EEENS1_24CollectiveEpilogueBwdGQAISA_fSD_Li256ELb1ELb1EEENS1_19SingleTileSchedulerILb1ELb0ELb0ELi128EEEEEEEEEvNT_6ParamsE$_ZN4cute3eso3ESOILb1ELb0EJNS_1CILi1EEENS2_ILi512EEEiEEC2ERKS3_RKS4_RKi) ;  /* 0xffffa0b000007944 */ /* 0x002fea0003c3ffff */
[----:B------:R2:W5:Y:S01]  /*dc30*/  LDL R2, [R1+0x1684] ;  /* 0x0016840001027983 */ /* 0x0005620000100800 */
[----:B------:R-:W-:-:S03]  /*dc40*/  MOV R6, 0xdc60 ;  /* 0x0000dc6000067802 */ /* 0x000fc60000000f00 */
[----:B-12--5:R-:W-:Y:S05]  /*dc50*/  CALL.REL.NOINC `($_ZN7cutlass13device_kernelIN5flash19enable_sm80_to_sm89INS1_16FlashAttnBwdSm80INS1_25CollectiveMainloopBwdSm80ILi2ELi2EN4cute5tupleIJNS5_1CILi128EEES8_NS7_ILi64EEEEEENS_10bfloat16_tEfNS_4arch4Sm80ELb0ELb1ELb1ELb1ELb1ELb0ELb0ELb0ELi2ELi4ELi4ELi4ELb0EEENS1_24CollectiveEpilogueBwdGQAISA_fSD_Li256ELb1ELb1EEENS1_19SingleTileSchedulerILb1ELb0ELb0ELi128EEEEEEEEEvNT_6ParamsE$_ZN4cute5tupleIJNS0_IJNS_1CILi2EEES2_S2_EEENS0_IJNS1_ILi1EEENS1_ILi512EEEiEEEEEC2ERKS3_RKS6_) ;  /* 0xffffd25000007944 */ /* 0x026fea0003c3ffff */
[----:B------:R2:W5:Y:S01]  /*dc60*/  LDL R7, [R1+0x1680] ;  /* 0x0016800001077983 */ /* 0x0005620000100800 */
[----:B------:R-:W-:-:S04]  /*dc70*/  MOV R93, 0x0 ;  /* 0x00000000005d7802 */ /* 0x000fc80000000f00 */
[----:B------:R-:W-:Y:S05]  /*dc80*/  RET.REL.NODEC R92 `(_ZN7cutlass13device_kernelIN5flash19enable_sm80_to_sm89INS1_16FlashAttnBwdSm80INS1_25CollectiveMainloopBwdSm80ILi2ELi2EN4cute5tupleIJNS5_1CILi128EEES8_NS7_ILi64EEEEEENS_10bfloat16_tEfNS_4arch4Sm80ELb0ELb1ELb1ELb1ELb1ELb0ELb0ELb0ELi2ELi4ELi4ELi4ELb0EEENS1_24CollectiveEpilogueBwdGQAISA_fSD_Li256ELb1ELb1EEENS1_19SingleTileSchedulerILb1ELb0ELb0ELi128EEEEEEEEEvNT_6ParamsE) ;  /* 0xffff23705c007950 */ /* 0x000fea0003c3ffff */
        .type           $_ZN7cutlass13device_kernelIN5flash19enable_sm80_to_sm89INS1_16FlashAttnBwdSm80INS1_25CollectiveMainloopBwdSm80ILi2ELi2EN4cute5tupleIJNS5_1CILi128EEES8_NS7_ILi64EEEEEENS_10bfloat16_tEfNS_4arch4Sm80ELb0ELb1ELb1ELb1ELb1ELb0ELb0ELb0ELi2ELi4ELi4ELi4ELb0EEENS1_24CollectiveEpilogueBwdGQAISA_fSD_Li256ELb1ELb1EEENS1_19SingleTileSchedulerILb1ELb0ELb0ELi128EEEEEEEEEvNT_6ParamsE$_ZZN4cute6detail16composition_implINS_5tupleIJNS_1CILi8EEENS3_ILi2EEES5_S5_S4_S5_EEENS2_IJNS3_ILi1EEEiiiNS3_ILi72EEENS3_ILi512EEEEEENS2_IJNS2_IJS5_S5_S5_EEES5_NS2_IJNS3_ILi4EEES5_EEEEEENS2_IJNS2_IJS7_S9_S4_EEENS3_ILi4096EEENS2_IJNS3_ILi16EEENS3_ILi8192EEEEEEEEEEEDaRKT_RKT0_RKT1_RKT2_ENKUlRKT_RKT0_E_clISD_SJ_EEDaSZ_S12_,@function
        .size           $_ZN7cutlass13device_kernelIN5flash19enable_sm80_to_sm89INS1_16FlashAttnBwdSm80INS1_25CollectiveMainloopBwdSm80ILi2ELi2EN4cute5tupleIJNS5_1CILi128EEES8_NS7_ILi64EEEEEENS_10bfloat16_tEfNS_4arch4Sm80ELb0ELb1ELb1ELb1ELb1ELb0ELb0ELb0ELi2ELi4ELi4ELi4ELb0EEENS1_24CollectiveEpilogueBwdGQAISA_fSD_Li256ELb1ELb1EEENS1_19SingleTileSchedulerILb1ELb0ELb0ELi128EEEEEEEEEvNT_6ParamsE$_ZZN4cute6detail16composition_implINS_5tupleIJNS_1CILi8EEENS3_ILi2EEES5_S5_S4_S5_EEENS2_IJNS3_ILi1EEEiiiNS3_ILi72EEENS3_ILi512EEEEEENS2_IJNS2_IJS5_S5_S5_EEES5_NS2_IJNS3_ILi4EEES5_EEEEEENS2_IJNS2_IJS7_S9_S4_EEENS3_ILi4096EEENS2_IJNS3_ILi16EEENS3_ILi8192EEEEEEEEEEEDaRKT_RKT0_RKT1_RKT2_ENKUlRKT_RKT0_E_clISD_SJ_EEDaSZ_S12_,($_ZN7cutlass13device_kernelIN5flash19enable_sm80_to_sm89INS1_16FlashAttnBwdSm80INS1_25CollectiveMainloopBwdSm80ILi2ELi2EN4cute5tupleIJNS5_1CILi128EEES8_NS7_ILi64EEEEEENS_10bfloat16_tEfNS_4arch4Sm80ELb0ELb1ELb1ELb1ELb1ELb0ELb0ELb0ELi2ELi4ELi4ELi4ELb0EEENS1_24CollectiveEpilogueBwdGQAISA_fSD_Li256ELb1ELb1EEENS1_19SingleTileSchedulerILb1ELb0ELb0ELi128EEEEEEEEEvNT_6ParamsE$_ZZN4cute6detail16composition_implINS_5tupleIJNS_1CILi8EEENS3_ILi2EEES5_S5_S4_S5_EEENS2_IJNS3_ILi1EEEiiiNS3_ILi72EEENS3_ILi512EEEEEENS2_IJNS2_IJS5_S5_S5_EEES5_NS3_ILi4EEEEEENS2_IJNS2_IJS7_S9_S4_EEENS3_ILi4096EEENS3_ILi16EEEEEEEEDaRKT_RKT0_RKT1_RKT2_ENKUlRKT_RKT0_E_clISB_SE_EEDaSW_SZ_ - $_ZN7cutlass13device_kernelIN5flash19enable_sm80_to_sm89INS1_16FlashAttnBwdSm80INS1_25CollectiveMainloopBwdSm80ILi2ELi2EN4cute5tupleIJNS5_1CILi128EEES8_NS7_ILi64EEEEEENS_10bfloat16_tEfNS_4arch4Sm80ELb0ELb1ELb1ELb1ELb1ELb0ELb0ELb0ELi2ELi4ELi4ELi4ELb0EEENS1_24CollectiveEpilogueBwdGQAISA_fSD_Li256ELb1ELb1EEENS1_19SingleTileSchedulerILb1ELb0ELb0ELi128EEEEEEEEEvNT_6ParamsE$_ZZN4cute6detail16composition_implINS_5tupleIJNS_1CILi8EEENS3_ILi2EEES5_S5_S4_S5_EEENS2_IJNS3_ILi1EEEiiiNS3_ILi72EEENS3_ILi512EEEEEENS2_IJNS2_IJS5_S5_S5_EEES5_NS2_IJNS3_ILi4EEES5_EEEEEENS2_IJNS2_IJS7_S9_S4_EEENS3_ILi4096EEENS2_IJNS3_ILi16EEENS3_ILi8192EEEEEEEEEEEDaRKT_RKT0_RKT1_RKT2_ENKUlRKT_RKT0_E_clISD_SJ_EEDaSZ_S12_)
$_ZN7cutlass13device_kernelIN5flash19enable_sm80_to_sm89INS1_16FlashAttnBwdSm80INS1_25CollectiveMainloopBwdSm80ILi2ELi2EN4cute5tupleIJNS5_1CILi128EEES8_NS7_ILi64EEEEEENS_10bfloat16_tEfNS_4arch4Sm80ELb0ELb1ELb1ELb1ELb1ELb0ELb0ELb0ELi2ELi4ELi4ELi4ELb0EEENS1_24CollectiveEpilogueBwdGQAISA_fSD_Li256ELb1ELb1EEENS1_19SingleTileSchedulerILb1ELb0ELb0ELi128EEEEEEEEEvNT_6ParamsE$_ZZN4cute6detail16composition_implINS_5tupleIJNS_1CILi8EEENS3_ILi2EEES5_S5_S4_S5_EEENS2_IJNS3_ILi1EEEiiiNS3_ILi72EEENS3_ILi512EEEEEENS2_IJNS2_IJS5_S5_S5_EEES5_NS2_IJNS3_ILi4EEES5_EEEEEENS2_IJNS2_IJS7_S9_S4_EEENS3_ILi4096EEENS2_IJNS3_ILi16EEENS3_ILi8192EEEEEEEEEEEDaRKT_RKT0_RKT1_RKT2_ENKUlRKT_RKT0_E_clISD_SJ_EEDaSZ_S12_:
[----:B------:R-:W-:Y:S01]  /*dc90*/  IADD3 R2, R1, 0x1680, RZ ;  /* 0x0000168001027810 */ /* 0x000fe20007ffe0ff */
[----:B------:R-:W-:Y:S01]  /*dca0*/  IMAD.MOV.U32 R3, RZ, RZ, R69 ;  /* 0x000000ffff037224 */ /* 0x000fe200078e0045 */
[----:B------:R-:W-:Y:S02]  /*dcb0*/  MOV R96, 0xdce0 ;  /* 0x0000dce000607802 */ /* 0x000fe40000000f00 */
[----:B------:R-:W-:Y:S02]  /*dcc0*/  IADD3 R69, R2, c[0x0][0x20], RZ ;  /* 0x0000080002457a10 */ /* 0x000fe40007ffe0ff */
[----:B------:R-:W-:Y:S05]  /*dcd0*/  CALL.REL.NOINC `($_ZN7cutlass13device_kernelIN5flash19enable_sm80_to_sm89INS1_16FlashAttnBwdSm80INS1_25CollectiveMainloopBwdSm80ILi2ELi2EN4cute5tupleIJNS5_1CILi128EEES8_NS7_ILi64EEEEEENS_10bfloat16_tEfNS_4arch4Sm80ELb0ELb1ELb1ELb1ELb1ELb0ELb0ELb0ELi2ELi4ELi4ELi4ELb0EEENS1_24CollectiveEpilogueBwdGQAISA_fSD_Li256ELb1ELb1EEENS1_19SingleTileSchedulerILb1ELb0ELb0ELi128EEEEEEEEEvNT_6ParamsE$_ZZN4cute6detail16composition_implINS_5tupleIJNS_1CILi8EEENS3_ILi2EEES5_S5_S4_S5_EEENS2_IJNS3_ILi1EEEiiiNS3_ILi72EEENS3_ILi512EEEEEENS2_IJNS3_ILi4EEES5_EEENS2_IJNS3_ILi16EEENS3_ILi8192EEEEEEEEDaRKT_RKT0_RKT1_RKT2_ENKUlRKT_RKT0_E_clISB_SD_EEDaSU_SX_) ;  /* 0x000003e000007944 */ /* 0x000fea0003c00000 */
[----:B------:R-:W-:Y:S02]  /*dce0*/  MOV R6, 0xdd00 ;  /* 0x0000dd0000067802 */ /* 0x000fe40000000f00 */
[----:B-1---5:R-:W-:Y:S05]  /*dcf0*/  CALL.REL.NOINC `($_ZN7cutlass13device_kernelIN5flash19enable_sm80_to_sm89INS1_16FlashAttnBwdSm80INS1_25CollectiveMainloopBwdSm80ILi2ELi2EN4cute5tupleIJNS5_1CILi128EEES8_NS7_ILi64EEEEEENS_10bfloat16_tEfNS_4arch4Sm80ELb0ELb1ELb1ELb1ELb1ELb0ELb0ELb0ELi2ELi4ELi4ELi4ELb0EEENS1_24CollectiveEpilogueBwdGQAISA_fSD_Li256ELb1ELb1EEENS1_19SingleTileSchedulerILb1ELb0ELb0ELi128EEEEEEEEEvNT_6ParamsE$_ZN4cute3eso3ESOILb0ELb1EJNS_5tupleIJiiEEENS_1CILi8192EEEEEC2ERKS3_RKS5_) ;  /* 0xffff975000007944 */ /* 0x022fea0003c3ffff */
[----:B-1----:R1:W5:Y:S01]  /*dd00*/  LDL.64 R2, [R1+0x1680] ;  /* 0x0016800001027983 */ /* 0x0023620000100a00 */
[----:B------:R-:W-:-:S03]  /*dd10*/  MOV R8, 0xdd30 ;  /* 0x0000dd3000087802 */ /* 0x000fc60000000f00 */
[----:B-1---5:R-:W-:Y:S05]  /*dd20*/  CALL.REL.NOINC `($_ZN7cutlass13device_kernelIN5flash19enable_sm80_to_sm89INS1_16FlashAttnBwdSm80INS1_25CollectiveMainloopBwdSm80ILi2ELi2EN4cute5tupleIJNS5_1CILi128EEES8_NS7_ILi64EEEEEENS_10bfloat16_tEfNS_4arch4Sm80ELb0ELb1ELb1ELb1ELb1ELb0ELb0ELb0ELi2ELi4ELi4ELi4ELb0EEENS1_24CollectiveEpilogueBwdGQAISA_fSD_Li256ELb1ELb1EEENS1_19SingleTileSchedulerILb1ELb0ELb0ELi128EEEEEEEEEvNT_6ParamsE$_ZN4cute5tupleIJNS0_IJNS0_IJNS_1CILi2EEES2_EEES2_EEENS0_IJNS0_IJiiEEENS1_ILi8192EEEEEEEEC2ERKS4_RKS7_) ;  /* 0xffffccd000007944 */ /* 0x022fea0003c3ffff */
[----:B------:R1:W5:Y:S01]  /*dd30*/  LDL.64 R2, [R1+0x1680] ;  /* 0x0016800001027983 */ /* 0x0003620000100a00 */
[----:B------:R-:W-:-:S04]  /*dd40*/  MOV R93, 0x0 ;  /* 0x00000000005d7802 */ /* 0x000fc80000000f00 */
[----:B------:R-:W-:Y:S05]  /*dd50*/  RET.REL.NODEC R92 `(_ZN7cutlass13device_kernelIN5flash19enable_sm80_to_sm89INS1_16FlashAttnBwdSm80INS1_25CollectiveMainloopBwdSm80ILi2ELi2EN4cute5tupleIJNS5_1CILi128EEES8_NS7_ILi64EEEEEENS_10bfloat16_tEfNS_4arch4Sm80ELb0ELb1ELb1ELb1ELb1ELb0ELb0ELb0ELi2ELi4ELi4ELi4ELb0EEENS1_24CollectiveEpilogueBwdGQAISA_fSD_Li256ELb1ELb1EEENS1_19SingleTileSchedulerILb1ELb0ELb0ELi128EEEEEEEEEvNT_6ParamsE) ;  /* 0xffff22a05c007950 */ /* 0x000fea0003c3ffff */
        .type           $_ZN7cutlass13device_kernelIN5flash19enable_sm80_to_sm89INS1_16FlashAttnBwdSm80INS1_25CollectiveMainloopBwdSm80ILi2ELi2EN4cute5tupleIJNS5_1CILi128EEES8_NS7_ILi64EEEEEENS_10bfloat16_tEfNS_4arch4Sm80ELb0ELb1ELb1ELb1ELb1ELb0ELb0ELb0ELi2ELi4ELi4ELi4ELb0EEENS1_24CollectiveEpilogueBwdGQAISA_fSD_Li256ELb1ELb1EEENS1_19SingleTileSchedulerILb1ELb0ELb0ELi128EEEEEEEEEvNT_6ParamsE$_ZZN4cute6detail16composition_implINS_5tupleIJNS_1CILi8EEENS3_ILi2EEES5_S5_S4_S5_EEENS2_IJNS3_ILi1EEEiiiNS3_ILi72EEENS3_ILi512EEEEEENS2_IJNS2_IJS5_S5_S5_EEES5_NS3_ILi4EEEEEENS2_IJNS2_IJS7_S9_S4_EEENS3_ILi4096EEENS3_ILi16EEEEEEEEDaRKT_RKT0_RKT1_RKT2_ENKUlRKT_RKT0_E_clISB_SE_EEDaSW_SZ_,@function
        .size           $_ZN7cutlass13device_kernelIN5flash19enable_sm80_to_sm89INS1_16FlashAttnBwdSm80INS1_25CollectiveMainloopBwdSm80ILi2ELi2EN4cute5tupleIJNS5_1CILi128EEES8_NS7_ILi64EEEEEENS_10bfloat16_tEfNS_4arch4Sm80ELb0ELb1ELb1ELb1ELb1ELb0ELb0ELb0ELi2ELi4ELi4ELi4ELb0EEENS1_24CollectiveEpilogueBwdGQAISA_fSD_Li256ELb1ELb1EEENS1_19SingleTileSchedulerILb1ELb0ELb0ELi128EEEEEEEEEvNT_6ParamsE$_ZZN4cute6detail16composition_implINS_5tupleIJNS_1CILi8EEENS3_ILi2EEES5_S5_S4_S5_EEENS2_IJNS3_ILi1EEEiiiNS3_ILi72EEENS3_ILi512EEEEEENS2_IJNS2_IJS5_S5_S5_EEES5_NS3_ILi4EEEEEENS2_IJNS2_IJS7_S9_S4_EEENS3_ILi4096EEENS3_ILi16EEEEEEEEDaRKT_RKT0_RKT1_RKT2_ENKUlRKT_RKT0_E_clISB_SE_EEDaSW_SZ_,($_ZN7cutlass13device_kernelIN5flash19enable_sm80_to_sm89INS1_16FlashAttnBwdSm80INS1_25CollectiveMainloopBwdSm80ILi2ELi2EN4cute5tupleIJNS5_1CILi128EEES8_NS7_ILi64EEEEEENS_10bfloat16_tEfNS_4arch4Sm80ELb0ELb1ELb1ELb1ELb1ELb0ELb0ELb0ELi2ELi4ELi4ELi4ELb0EEENS1_24CollectiveEpilogueBwdGQAISA_fSD_Li256ELb1ELb1EEENS1_19SingleTileSchedulerILb1ELb0ELb0ELi128EEEEEEEEEvNT_6ParamsE$_ZZN4cute6detail16composition_implINS_5tupleIJNS_1CILi8EEENS3_ILi2EEES5_S5_S4_S5_EEENS2_IJNS3_ILi1EEEiiiNS3_ILi72EEENS3_ILi512EEEEEENS2_IJNS2_IJS5_S5_S5_EEES5_NS3_ILi4EEEEEENS2_IJNS2_IJS7_S9_S4_EEENS3_ILi4096EEENS3_ILi16EEEEEEEEDaRKT_RKT0_RKT1_RKT2_ENKUlRKT_RKT0_E_clISC_SG_EEDaSW_SZ_ - $_ZN7cutlass13device_kernelIN5flash19enable_sm80_to_sm89INS1_16FlashAttnBwdSm80INS1_25CollectiveMainloopBwdSm80ILi2ELi2EN4cute5tupleIJNS5_1CILi128EEES8_NS7_ILi64EEEEEENS_10bfloat16_tEfNS_4arch4Sm80ELb0ELb1ELb1ELb1ELb1ELb0ELb0ELb0ELi2ELi4ELi4ELi4ELb0EEENS1_24CollectiveEpilogueBwdGQAISA_fSD_Li256ELb1ELb1EEENS1_19SingleTileSchedulerILb1ELb0ELb0ELi128EEEEEEEEEvNT_6ParamsE$_ZZN4cute6detail16composition_implINS_5tupleIJNS_1CILi8EEENS3_ILi2EEES5_S5_S4_S5_EEENS2_IJNS3_ILi1EEEiiiNS3_ILi72EEENS3_ILi512EEEEEENS2_IJNS2_IJS5_S5_S5_EEES5_NS3_ILi4EEEEEENS2_IJNS2_IJS7_S9_S4_EEENS3_ILi4096EEENS3_ILi16EEEEEEEEDaRKT_RKT0_RKT1_RKT2_ENKUlRKT_RKT0_E_clISB_SE_EEDaSW_SZ_)
$_ZN7cutlass13device_kernelIN5flash19enable_sm80_to_sm89INS1_16FlashAttnBwdSm80INS1_25CollectiveMainloopBwdSm80ILi2ELi2EN4cute5tupleIJNS5_1CILi128EEES8_NS7_ILi64EEEEEENS_10bfloat16_tEfNS_4arch4Sm80ELb0ELb1ELb1ELb1ELb1ELb0ELb0ELb0ELi2ELi4ELi4ELi4ELb0EEENS1_24CollectiveEpilogueBwdGQAISA_fSD_Li256ELb1ELb1EEENS1_19SingleTileSchedulerILb1ELb0ELb0ELi128EEEEEEEEEvNT_6ParamsE$_ZZN4cute6detail16composition_implINS_5tupleIJNS_1CILi8EEENS3_ILi2EEES5_S5_S4_S5_EEENS2_IJNS3_ILi1EEEiiiNS3_ILi72EEENS3_ILi512EEEEEENS2_IJNS2_IJS5_S5_S5_EEES5_NS3_ILi4EEEEEENS2_IJNS2_IJS7_S9_S4_EEENS3_ILi4096EEENS3_ILi16EEEEEEEEDaRKT_RKT0_RKT1_RKT2_ENKUlRKT_RKT0_E_clISB_SE_EEDaSW_SZ_:
[----:B------:R-:W-:Y:S01]  /*dd60*/  IADD3 R38, R1, 0x1380, RZ ;  /* 0x0000138001267810 */ /* 0x000fe20007ffe0ff */
[----:B------:R-:W-:Y:S01]  /*dd70*/  IMAD.MOV.U32 R4, RZ, RZ, R49 ;  /* 0x000000ffff047224 */ /* 0x000fe200078e0031 */
[----:B------:R-:W-:Y:S01]  /*dd80*/  MOV R8, 0xdde0 ;  /* 0x0000dde000087802 */ /* 0x000fe20000000f00 */
[----:B------:R-:W-:Y:S01]  /*dd90*/  IMAD.MOV.U32 R75, RZ, RZ, R48 ;  /* 0x000000ffff4b7224 */ /* 0x000fe200078e0030 */
[----:B------:R-:W-:Y:S01]  /*dda0*/  IADD3 R38, R38, c[0x0][0x20], RZ ;  /* 0x0000080026267a10 */ /* 0x000fe20007ffe0ff */
[----:B------:R-:W-:-:S03]  /*ddb0*/  IMAD.MOV.U32 R2, RZ, RZ, R5 ;  /* 0x000000ffff027224 */ /* 0x000fc600078e0005 */
[----:B------:R-:W-:Y:S02]  /*ddc0*/  IADD3 R67, R38, 0x4, RZ ;  /* 0x0000000426437810 */ /* 0x000fe40007ffe0ff */
[----:B------:R-:W-:Y:S05]  /*ddd0*/  CALL.REL.NOINC `($_ZN7cutlass13device_kernelIN5flash19enable_sm80_to_sm89INS1_16FlashAttnBwdSm80INS1_25CollectiveMainloopBwdSm80ILi2ELi2EN4cute5tupleIJNS5_1CILi128EEES8_NS7_ILi64EEEEEENS_10bfloat16_tEfNS_4arch4Sm80ELb0ELb1ELb1ELb1ELb1ELb0ELb0ELb0ELi2ELi4ELi4ELi4ELb0EEENS1_24CollectiveEpilogueBwdGQAISA_fSD_Li256ELb1ELb1EEENS1_19SingleTileSchedulerILb1ELb0ELb0ELi128EEEEEEEEEvNT_6ParamsE$_ZZN4cute6detail16composition_implINS_5tupleIJNS_1CILi8EEENS3_ILi2EEES5_S5_S4_S5_EEENS2_IJNS3_ILi1EEEiiiNS3_ILi72EEENS3_ILi512EEEEEENS2_IJS5_S5_S5_EEENS2_IJS7_S9_S4_EEEEEDaRKT_RKT0_RKT1_RKT2_ENKUlRKT_RKT0_E_clIS5_S4_EEDaSR_SU_) ;  /* 0x0000078000007944 */ /* 0x000fea0003c00000 */
[----:B-----5:R-:W-:Y:S01]  /*dde0*/  MOV R3, R2 ;  /* 0x0000000200037202 */ /* 0x020fe20000000f00 */
[----:B------:R-:W-:Y:S01]  /*ddf0*/  IMAD.MOV.U32 R81, RZ, RZ, R67 ;  /* 0x000000ffff517224 */ /* 0x000fe200078e0043 */
[----:B------:R-:W-:Y:S02]  /*de00*/  MOV R2, 0xde20 ;  /* 0x0000de2000027802 */ /* 0x000fe40000000f00 */
[----:B-1----:R-:W-:Y:S05]  /*de10*/  CALL.REL.NOINC `($_ZN7cutlass13device_kernelIN5flash19enable_sm80_to_sm89INS1_16FlashAttnBwdSm80INS1_25CollectiveMainloopBwdSm80ILi2ELi2EN4cute5tupleIJNS5_1CILi128EEES8_NS7_ILi64EEEEEENS_10bfloat16_tEfNS_4arch4Sm80ELb0ELb1ELb1ELb1ELb1ELb0ELb0ELb0ELi2ELi4ELi4ELi4ELb0EEENS1_24CollectiveEpilogueBwdGQAISA_fSD_Li256ELb1ELb1EEENS1_19SingleTileSchedulerILb1ELb0ELb0ELi128EEEEEEEEEvNT_6ParamsE$_ZN4cute3eso3ESOILb1ELb0EJNS_1CILi1EEENS2_ILi512EEEiEEC2ERKS3_RKS4_RKi) ;  /* 0xffff9ec000007944 */ /* 0x002fea0003c3ffff */
[----:B------:R2:W5:Y:S01]  /*de20*/  LDL R2, [R1+0x1384] ;  /* 0x0013840001027983 */ /* 0x0005620000100800 */
[----:B------:R-:W-:Y:S02]  /*de30*/  MOV R74, R38 ;  /* 0x00000026004a7202 */ /* 0x000fe40000000f00 */
[----:B------:R-:W-:Y:S02]  /*de40*/  MOV R6, 0xde60 ;  /* 0x0000de6000067802 */ /* 0x000fe40000000f00 */
[----:B-12--5:R-:W-:Y:S05]  /*de50*/  CALL.REL.NOINC `($_ZN7cutlass13device_kernelIN5flash19enable_sm80_to_sm89INS1_16FlashAttnBwdSm80INS1_25CollectiveMainloopBwdSm80ILi2ELi2EN4cute5tupleIJNS5_1CILi128EEES8_NS7_ILi64EEEEEENS_10bfloat16_tEfNS_4arch4Sm80ELb0ELb1ELb1ELb1ELb1ELb0ELb0ELb0ELi2ELi4ELi4ELi4ELb0EEENS1_24CollectiveEpilogueBwdGQAISA_fSD_Li256ELb1ELb1EEENS1_19SingleTileSchedulerILb1ELb0ELb0ELi128EEEEEEEEEvNT_6ParamsE$_ZN4cute5tupleIJNS0_IJNS_1CILi2EEES2_S2_EEENS0_IJNS1_ILi1EEENS1_ILi512EEEiEEEEEC2ERKS3_RKS6_) ;  /* 0xffffd05000007944 */ /* 0x026fea0003c3ffff */
[----:B------:R2:W5:Y:S01]  /*de60*/  LDL R38, [R1+0x1380] ;  /* 0x0013800001267983 */ /* 0x0005620000100800 */
[----:B------:R-:W-:-:S04]  /*de70*/  MOV R67, 0x0 ;  /* 0x0000000000437802 */ /* 0x000fc80000000f00 */
[----:B------:R-:W-:Y:S05]  /*de80*/  RET.REL.NODEC R66 `(_ZN7cutlass13device_kernelIN5flash19enable_sm80_to_sm89INS1_16FlashAttnBwdSm80INS1_25CollectiveMainloopBwdSm80ILi2ELi2EN4cute5tupleIJNS5_1CILi128EEES8_NS7_ILi64EEEEEENS_10bfloat16_tEfNS_4arch4Sm80ELb0ELb1ELb1ELb1ELb1ELb0ELb0ELb0ELi2ELi4ELi4ELi4ELb0EEENS1_24CollectiveEpilogueBwdGQAISA_fSD_Li256ELb1ELb1EEENS1_19SingleTileSchedulerILb1ELb0ELb0ELi128EEEEEEEEEvNT_6ParamsE) ;  /* 0xffff217042007950 */ /* 0x000fea0003c3ffff */
        .type           $_ZN7cutlass13device_kernelIN5flash19enable_sm80_to_sm89INS1_16FlashAttnBwdSm80INS1_25CollectiveMainloopBwdSm80ILi2ELi2EN4cute5tupleIJNS5_1CILi128EEES8_NS7_ILi64EEEEEENS_10bfloat16_tEfNS_4arch4Sm80ELb0ELb1ELb1ELb1ELb1ELb0ELb0ELb0ELi2ELi4ELi4ELi4ELb0EEENS1_24CollectiveEpilogueBwdGQAISA_fSD_Li256ELb1ELb1EEENS1_19SingleTileSchedulerILb1ELb0ELb0ELi128EEEEEEEEEvNT_6ParamsE$_ZZN4cute6detail16composition_implINS_5tupleIJNS_1CILi8EEENS3_ILi2EEES5_S5_S4_S5_EEENS2_IJNS3_ILi1EEEiiiNS3_ILi72EEENS3_ILi512EEEEEENS2_IJNS2_IJS5_S5_S5_EEES5_NS3_ILi4EEEEEENS2_IJNS2_IJS7_S9_S4_EEENS3_ILi4096EEENS3_ILi16EEEEEEEEDaRKT_RKT0_RKT1_RKT2_ENKUlRKT_RKT0_E_clISC_SG_EEDaSW_SZ_,@function
        .size           $_ZN7cutlass13device_kernelIN5flash19enable_sm80_to_sm89INS1_16FlashAttnBwdSm80INS1_25CollectiveMainloopBwdSm80ILi2ELi2EN4cute5tupleIJNS5_1CILi128EEES8_NS7_ILi64EEEEEENS_10bfloat16_tEfNS_4arch4Sm80ELb0ELb1ELb1ELb1ELb1ELb0ELb0ELb0ELi2ELi4ELi4ELi4ELb0EEENS1_24CollectiveEpilogueBwdGQAISA_fSD_Li256ELb1ELb1EEENS1_19SingleTileSchedulerILb1ELb0ELb0ELi128EEEEEEEEEvNT_6ParamsE$_ZZN4cute6detail16composition_implINS_5tupleIJNS_1CILi8EEENS3_ILi2EEES5_S5_S4_S5_EEENS2_IJNS3_ILi1EEEiiiNS3_ILi72EEENS3_ILi512EEEEEENS2_IJNS2_IJS5_S5_S5_EEES5_NS3_ILi4EEEEEENS2_IJNS2_IJS7_S9_S4_EEENS3_ILi4096EEENS3_ILi16EEEEEEEEDaRKT_RKT0_RKT1_RKT2_ENKUlRKT_RKT0_E_clISC_SG_EEDaSW_SZ_,($_ZN7cutlass13device_kernelIN5flash19enable_sm80_to_sm89INS1_16FlashAttnBwdSm80INS1_25CollectiveMainloopBwdSm80ILi2ELi2EN4cute5tupleIJNS5_1CILi128EEES8_NS7_ILi64EEEEEENS_10bfloat16_tEfNS_4arch4Sm80ELb0ELb1ELb1ELb1ELb1ELb0ELb0ELb0ELi2ELi4ELi4ELi4ELb0EEENS1_24CollectiveEpilogueBwdGQAISA_fSD_Li256ELb1ELb1EEENS1_19SingleTileSchedulerILb1ELb0ELb0ELi128EEEEEEEEEvNT_6ParamsE$_ZZN4cute6detail16composition_implINS_5tupleIJNS_1CILi8EEENS3_ILi2EEES5_S5_S4_S5_EEENS2_IJNS3_ILi1EEEiiiNS3_ILi72EEENS3_ILi512EEEEEENS2_IJNS3_ILi4EEES5_EEENS2_IJNS3_ILi16EEENS3_ILi8192EEEEEEEEDaRKT_RKT0_RKT1_RKT2_ENKUlRKT_RKT0_E_clISB_SD_EEDaSU_SX_ - $_ZN7cutlass13device_kernelIN5flash19enable_sm80_to_sm89INS1_16FlashAttnBwdSm80INS1_25CollectiveMainloopBwdSm80ILi2ELi2EN4cute5tupleIJNS5_1CILi128EEES8_NS7_ILi64EEEEEENS_10bfloat16_tEfNS_4arch4Sm80ELb0ELb1ELb1ELb1ELb1ELb0ELb0ELb0ELi2ELi4ELi4ELi4ELb0EEENS1_24CollectiveEpilogueBwdGQAISA_fSD_Li256ELb1ELb1EEENS1_19SingleTileSchedulerILb1ELb0ELb0ELi128EEEEEEEEEvNT_6ParamsE$_ZZN4cute6detail16composition_implINS_5tupleIJNS_1CILi8EEENS3_ILi2EEES5_S5_S4_S5_EEENS2_IJNS3_ILi1EEEiiiNS3_ILi72EEENS3_ILi512EEEEEENS2_IJNS2_IJS5_S5_S5_EEES5_NS3_ILi4EEEEEENS2_IJNS2_IJS7_S9_S4_EEENS3_ILi4096EEENS3_ILi16EEEEEEEEDaRKT_RKT0_RKT1_RKT2_ENKUlRKT_RKT0_E_clISC_SG_EEDaSW_SZ_)
$_ZN7cutlass13device_kernelIN5flash19enable_sm80_to_sm89INS1_16FlashAttnBwdSm80INS1_25CollectiveMainloopBwdSm80ILi2ELi2EN4cute5tupleIJNS5_1CILi128EEES8_NS7_ILi64EEEEEENS_10bfloat16_tEfNS_4arch4Sm80ELb0ELb1ELb1ELb1ELb1ELb0ELb0ELb0ELi2ELi4ELi4ELi4ELb0EEENS1_24CollectiveEpilogueBwdGQAISA_fSD_Li256ELb1ELb1EEENS1_19SingleTileSchedulerILb1ELb0ELb0ELi128EEEEEEEEEvNT_6ParamsE$_ZZN4cute6detail16composition_implINS_5tupleIJNS_1CILi8EEENS3_ILi2EEES5_S5_S4_S5_EEENS2_IJNS3_ILi1EEEiiiNS3_ILi72EEENS3_ILi512EEEEEENS2_IJNS2_IJS5_S5_S5_EEES5_NS3_ILi4EEEEEENS2_IJNS2_IJS7_S9_S4_EEENS3_ILi4096EEENS3_ILi16EEEEEEEEDaRKT_RKT0_RKT1_RKT2_ENKUlRKT_RKT0_E_clISC_SG_EEDaSW_SZ_:
        /* <DEDUP_REMOVED lines=35> */
        .type           $_ZN7cutlass13device_kernelIN5flash19enable_sm80_to_sm89INS1_16FlashAttnBwdSm80INS1_25CollectiveMainloopBwdSm80ILi2ELi2EN4cute5tupleIJNS5_1CILi128EEES8_NS7_ILi64EEEEEENS_10bfloat16_tEfNS_4arch4Sm80ELb0ELb1ELb1ELb1ELb1ELb0ELb0ELb0ELi2ELi4ELi4ELi4ELb0EEENS1_24CollectiveEpilogueBwdGQAISA_fSD_Li256ELb1ELb1EEENS1_19SingleTileSchedulerILb1ELb0ELb0ELi128EEEEEEEEEvNT_6ParamsE$_ZZN4cute6detail16composition_implINS_5tupleIJNS_1CILi8EEENS3_ILi2EEES5_S5_S4_S5_EEENS2_IJNS3_ILi1EEEiiiNS3_ILi72EEENS3_ILi512EEEEEENS2_IJNS3_ILi4EEES5_EEENS2_IJNS3_ILi16EEENS3_ILi8192EEEEEEEEDaRKT_RKT0_RKT1_RKT2_ENKUlRKT_RKT0_E_clISB_SD_EEDaSU_SX_,@function
        .size           $_ZN7cutlass13device_kernelIN5flash19enable_sm80_to_sm89INS1_16FlashAttnBwdSm80INS1_25CollectiveMainloopBwdSm80ILi2ELi2EN4cute5tupleIJNS5_1CILi128EEES8_NS7_ILi64EEEEEENS_10bfloat16_tEfNS_4arch4Sm80ELb0ELb1ELb1ELb1ELb1ELb0ELb0ELb0ELi2ELi4ELi4ELi4ELb0EEENS1_24CollectiveEpilogueBwdGQAISA_fSD_Li256ELb1ELb1EEENS1_19SingleTileSchedulerILb1ELb0ELb0ELi128EEEEEEEEEvNT_6ParamsE$_ZZN4cute6detail16composition_implINS_5tupleIJNS_1CILi8EEENS3_ILi2EEES5_S5_S4_S5_EEENS2_IJNS3_ILi1EEEiiiNS3_ILi72EEENS3_ILi512EEEEEENS2_IJNS3_ILi4EEES5_EEENS2_IJNS3_ILi16EEENS3_ILi8192EEEEEEEEDaRKT_RKT0_RKT1_RKT2_ENKUlRKT_RKT0_E_clISB_SD_EEDaSU_SX_,($_ZN7cutlass13device_kernelIN5flash19enable_sm80_to_sm89INS1_16FlashAttnBwdSm80INS1_25CollectiveMainloopBwdSm80ILi2ELi2EN4cute5tupleIJNS5_1CILi128EEES8_NS7_ILi64EEEEEENS_10bfloat16_tEfNS_4arch4Sm80ELb0ELb1ELb1ELb1ELb1ELb0ELb0ELb0ELi2ELi4ELi4ELi4ELb0EEENS1_24CollectiveEpilogueBwdGQAISA_fSD_Li256ELb1ELb1EEENS1_19SingleTileSchedulerILb1ELb0ELb0ELi128EEEEEEEEEvNT_6ParamsE$_ZZN4cute6detail16composition_implINS_5tupleIJNS_1CILi8EEENS3_ILi2EEES5_S5_S4_S5_EEENS2_IJNS3_ILi1EEEiiiNS3_ILi72EEENS3_ILi512EEEEEENS2_IJS5_S5_EEENS2_IJS7_S4_EEEEEDaRKT_RKT0_RKT1_RKT2_ENKUlRKT_RKT0_E_clIS5_S4_EEDaSR_SU_ - $_ZN7cutlass13device_kernelIN5flash19enable_sm80_to_sm89INS1_16FlashAttnBwdSm80INS1_25CollectiveMainloopBwdSm80ILi2ELi2EN4cute5tupleIJNS5_1CILi128EEES8_NS7_ILi64EEEEEENS_10bfloat16_tEfNS_4arch4Sm80ELb0ELb1ELb1ELb1ELb1ELb0ELb0ELb0ELi2ELi4ELi4ELi4ELb0EEENS1_24CollectiveEpilogueBwdGQAISA_fSD_Li256ELb1ELb1EEENS1_19SingleTileSchedulerILb1ELb0ELb0ELi128EEEEEEEEEvNT_6ParamsE$_ZZN4cute6detail16composition_implINS_5tupleIJNS_1CILi8EEENS3_ILi2EEES5_S5_S4_S5_EEENS2_IJNS3_ILi1EEEiiiNS3_ILi72EEENS3_ILi512EEEEEENS2_IJNS3_ILi4EEES5_EEENS2_IJNS3_ILi16EEENS3_ILi8192EEEEEEEEDaRKT_RKT0_RKT1_RKT2_ENKUlRKT_RKT0_E_clISB_SD_EEDaSU_SX_)
$_ZN7cutlass13device_kernelIN5flash19enable_sm80_to_sm89INS1_16FlashAttnBwdSm80INS1_25CollectiveMainloopBwdSm80ILi2ELi2EN4cute5tupleIJNS5_1CILi128EEES8_NS7_ILi64EEEEEENS_10bfloat16_tEfNS_4arch4Sm80ELb0ELb1ELb1ELb1ELb1ELb0ELb0ELb0ELi2ELi4ELi4ELi4ELb0EEENS1_24CollectiveEpilogueBwdGQAISA_fSD_Li256ELb1ELb1EEENS1_19SingleTileSchedulerILb1ELb0ELb0ELi128EEEEEEEEEvNT_6ParamsE$_ZZN4cute6detail16composition_implINS_5tupleIJNS_1CILi8EEENS3_ILi2EEES5_S5_S4_S5_EEENS2_IJNS3_ILi1EEEiiiNS3_ILi72EEENS3_ILi512EEEEEENS2_IJNS3_ILi4EEES5_EEENS2_IJNS3_ILi16EEENS3_ILi8192EEEEEEEEDaRKT_RKT0_RKT1_RKT2_ENKUlRKT_RKT0_E_clISB_SD_EEDaSU_SX_:
        /* <DEDUP_REMOVED lines=35> */
        .type           $_ZN7cutlass13device_kernelIN5flash19enable_sm80_to_sm89INS1_16FlashAttnBwdSm80INS1_25CollectiveMainloopBwdSm80ILi2ELi2EN4cute5tupleIJNS5_1CILi128EEES8_NS7_ILi64EEEEEENS_10bfloat16_tEfNS_4arch4Sm80ELb0ELb1ELb1ELb1ELb1ELb0ELb0ELb0ELi2ELi4ELi4ELi4ELb0EEENS1_24CollectiveEpilogueBwdGQAISA_fSD_Li256ELb1ELb1EEENS1_19SingleTileSchedulerILb1ELb0ELb0ELi128EEEEEEEEEvNT_6ParamsE$_ZZN4cute6detail16composition_implINS_5tupleIJNS_1CILi8EEENS3_ILi2EEES5_S5_S4_S5_EEENS2_IJNS3_ILi1EEEiiiNS3_ILi72EEENS3_ILi512EEEEEENS2_IJS5_S5_EEENS2_IJS7_S4_EEEEEDaRKT_RKT0_RKT1_RKT2_ENKUlRKT_RKT0_E_clIS5_S4_EEDaSR_SU_,@function
        .size           $_ZN7cutlass13device_kernelIN5flash19enable_sm80_to_sm89INS1_16FlashAttnBwdSm80INS1_25CollectiveMainloopBwdSm80ILi2ELi2EN4cute5tupleIJNS5_1CILi128EEES8_NS7_ILi64EEEEEENS_10bfloat16_tEfNS_4arch4Sm80ELb0ELb1ELb1ELb1ELb1ELb0ELb0ELb0ELi2ELi4ELi4ELi4ELb0EEENS1_24CollectiveEpilogueBwdGQAISA_fSD_Li256ELb1ELb1EEENS1_19SingleTileSchedulerILb1ELb0ELb0ELi128EEEEEEEEEvNT_6ParamsE$_ZZN4cute6detail16composition_implINS_5tupleIJNS_1CILi8EEENS3_ILi2EEES5_S5_S4_S5_EEENS2_IJNS3_ILi1EEEiiiNS3_ILi72EEENS3_ILi512EEEEEENS2_IJS5_S5_EEENS2_IJS7_S4_EEEEEDaRKT_RKT0_RKT1_RKT2_ENKUlRKT_RKT0_E_clIS5_S4_EEDaSR_SU_,($_ZN7cutlass13device_kernelIN5flash19enable_sm80_to_sm89INS1_16FlashAttnBwdSm80INS1_25CollectiveMainloopBwdSm80ILi2ELi2EN4cute5tupleIJNS5_1CILi128EEES8_NS7_ILi64EEEEEENS_10bfloat16_tEfNS_4arch4Sm80ELb0ELb1ELb1ELb1ELb1ELb0ELb0ELb0ELi2ELi4ELi4ELi4ELb0EEENS1_24CollectiveEpilogueBwdGQAISA_fSD_Li256ELb1ELb1EEENS1_19SingleTileSchedulerILb1ELb0ELb0ELi128EEEEEEEEEvNT_6ParamsE$_ZZN4cute6detail16composition_implINS_5tupleIJNS_1CILi8EEENS3_ILi2EEES5_S5_S4_S5_EEENS2_IJNS3_ILi1EEEiiiNS3_ILi72EEENS3_ILi512EEEEEENS2_IJS5_S5_S5_EEENS2_IJS7_S9_S4_EEEEEDaRKT_RKT0_RKT1_RKT2_ENKUlRKT_RKT0_E_clIS5_S4_EEDaSR_SU_ - $_ZN7cutlass13device_kernelIN5flash19enable_sm80_to_sm89INS1_16FlashAttnBwdSm80INS1_25CollectiveMainloopBwdSm80ILi2ELi2EN4cute5tupleIJNS5_1CILi128EEES8_NS7_ILi64EEEEEENS_10bfloat16_tEfNS_4arch4Sm80ELb0ELb1ELb1ELb1ELb1ELb0ELb0ELb0ELi2ELi4ELi4ELi4ELb0EEENS1_24CollectiveEpilogueBwdGQAISA_fSD_Li256ELb1ELb1EEENS1_19SingleTileSchedulerILb1ELb0ELb0ELi128EEEEEEEEEvNT_6ParamsE$_ZZN4cute6detail16composition_implINS_5tupleIJNS_1CILi8EEENS3_ILi2EEES5_S5_S4_S5_EEENS2_IJNS3_ILi1EEEiiiNS3_ILi72EEENS3_ILi512EEEEEENS2_IJS5_S5_EEENS2_IJS7_S4_EEEEEDaRKT_RKT0_RKT1_RKT2_ENKUlRKT_RKT0_E_clIS5_S4_EEDaSR_SU_)
$_ZN7cutlass13device_kernelIN5flash19enable_sm80_to_sm89INS1_16FlashAttnBwdSm80INS1_25CollectiveMainloopBwdSm80ILi2ELi2EN4cute5tupleIJNS5_1CILi128EEES8_NS7_ILi64EEEEEENS_10bfloat16_tEfNS_4arch4Sm80ELb0ELb1ELb1ELb1ELb1ELb0ELb0ELb0ELi2ELi4ELi4ELi4ELb0EEENS1_24CollectiveEpilogueBwdGQAISA_fSD_Li256ELb1ELb1EEENS1_19SingleTileSchedulerILb1ELb0ELb0ELi128EEEEEEEEEvNT_6ParamsE$_ZZN4cute6detail16composition_implINS_5tupleIJNS_1CILi8EEENS3_ILi2EEES5_S5_S4_S5_EEENS2_IJNS3_ILi1EEEiiiNS3_ILi72EEENS3_ILi512EEEEEENS2_IJS5_S5_EEENS2_IJS7_S4_EEEEEDaRKT_RKT0_RKT1_RKT2_ENKUlRKT_RKT0_E_clIS5_S4_EEDaSR_SU_:
        /* <DEDUP_REMOVED lines=15> */
[----:B-1---5:R-:W-:Y:S05]  /*e3e0*/  CALL.REL.NOINC `($_ZN7cutlass13device_kernelIN5flash19enable_sm80_to_sm89INS1_16FlashAttnBwdSm80INS1_25CollectiveMainloopBwdSm80ILi2ELi2EN4cute5tupleIJNS5_1CILi128EEES8_NS7_ILi64EEEEEENS_10bfloat16_tEfNS_4arch4Sm80ELb0ELb1ELb1ELb1ELb1ELb0ELb0ELb0ELi2ELi4ELi4ELi4ELb0EEENS1_24CollectiveEpilogueBwdGQAISA_fSD_Li256ELb1ELb1EEENS1_19SingleTileSchedulerILb1ELb0ELb0ELi128EEEEEEEEEvNT_6ParamsE$_ZZN4cute6detail16composition_implINS_5tupleIJNS_1CILi8EEENS3_ILi2EEES5_S5_S4_S5_EEENS2_IJNS3_ILi1EEEiiiNS3_ILi72EEENS3_ILi512EEEEEES5_S4_EEDaRKT_RKT0_RKT1_RKT2_ENKUlRKT_T0_E_clINS2_IJNS2_IJEEEST_S5_S7_EEENS_17integral_constantIiLi1EEEEEDaSP_SQ_) ;  /* 0x0000067000007944 */ /* 0x022fea0003c00000 */
[----:B-----5:R2:W-:Y:S01]  /*e3f0*/  STL [R1+0x13b0], R2 ;  /* 0x0013b00201007387 */ /* 0x0205e20000100800 */
[----:B------:R-:W-:Y:S02]  /*e400*/  IADD3 R3, R5, 0x28, RZ ;  /* 0x0000002805037810 */ /* 0x000fe40007ffe0ff */
[----:B------:R-:W-:Y:S01]  /*e410*/  MOV R6, 0xe440 ;  /* 0x0000e44000067802 */ /* 0x000fe20000000f00 */
[----:B------:R2:W-:Y:S04]  /*e420*/  STL.64 [R1+0x13a8], R68 ;  /* 0x0013a84401007387 */ /* 0x0005e80000100a00 */
[----:B-12---:R-:W-:Y:S05]  /*e430*/  CALL.REL.NOINC `($_ZN7cutlass13device_kernelIN5flash19enable_sm80_to_sm89INS1_16FlashAttnBwdSm80INS1_25CollectiveMainloopBwdSm80ILi2ELi2EN4cute5tupleIJNS5_1CILi128EEES8_NS7_ILi64EEEEEENS_10bfloat16_tEfNS_4arch4Sm80ELb0ELb1ELb1ELb1ELb1ELb0ELb0ELb0ELi2ELi4ELi4ELi4ELb0EEENS1_24CollectiveEpilogueBwdGQAISA_fSD_Li256ELb1ELb1EEENS1_19SingleTileSchedulerILb1ELb0ELb0ELi128EEEEEEEEEvNT_6ParamsE$_ZZN4cute6detail16composition_implINS_5tupleIJNS_1CILi8EEENS3_ILi2EEES5_S5_S4_S5_EEENS2_IJNS3_ILi1EEEiiiNS3_ILi72EEENS3_ILi512EEEEEES5_S4_EEDaRKT_RKT0_RKT1_RKT2_ENKUlRKT_T0_E_clINS2_IJNS2_IJS5_EEENS2_IJiEEES7_S7_EEENS_17integral_constantIiLi2EEEEEDaSP_SQ_) ;  /* 0x000006f000007944 */ /* 0x006fea0003c00000 */
[----:B------:R-:W2:Y:S01]  /*e440*/  LDL.64 R68, [R1+0x13a8] ;  /* 0x0013a80001447983 */ /* 0x000ea20000100a00 */
[----:B------:R-:W-:Y:S02]  /*e450*/  IADD3 R3, R5, 0x18, RZ ;  /* 0x0000001805037810 */ /* 0x000fe40007ffe0ff */
[----:B------:R-:W-:Y:S01]  /*e460*/  MOV R6, 0xe4a0 ;  /* 0x0000e4a000067802 */ /* 0x000fe20000000f00 */
[----:B-----5:R3:W-:Y:S04]  /*e470*/  STL [R1+0x13a0], R2 ;  /* 0x0013a00201007387 */ /* 0x0207e80000100800 */
[----:B--2---:R3:W-:Y:S02]  /*e480*/  STL.64 [R1+0x1398], R68 ;  /* 0x0013984401007387 */ /* 0x0047e40000100a00 */
[----:B-1-3--:R-:W-:Y:S05]  /*e490*/  CALL.REL.NOINC `($_ZN7cutlass13device_kernelIN5flash19enable_sm80_to_sm89INS1_16FlashAttnBwdSm80INS1_25CollectiveMainloopBwdSm80ILi2ELi2EN4cute5tupleIJNS5_1CILi128EEES8_NS7_ILi64EEEEEENS_10bfloat16_tEfNS_4arch4Sm80ELb0ELb1ELb1ELb1ELb1ELb0ELb0ELb0ELi2ELi4ELi4ELi4ELb0EEENS1_24CollectiveEpilogueBwdGQAISA_fSD_Li256ELb1ELb1EEENS1_19SingleTileSchedulerILb1ELb0ELb0ELi128EEEEEEEEEvNT_6ParamsE$_ZZN4cute6detail16composition_implINS_5tupleIJNS_1CILi8EEENS3_ILi2EEES5_S5_S4_S5_EEENS2_IJNS3_ILi1EEEiiiNS3_ILi72EEENS3_ILi512EEEEEES5_S4_EEDaRKT_RKT0_RKT1_RKT2_ENKUlRKT_T0_E_clINS2_IJNS2_IJS5_EEENS2_IJiEEES7_S7_EEENS_17integral_constantIiLi3EEEEEDaSP_SQ_) ;  /* 0x0000073000007944 */ /* 0x00afea0003c00000 */
[----:B------:R-:W2:Y:S01]  /*e4a0*/  LDL.64 R68, [R1+0x1398] ;  /* 0x0013980001447983 */ /* 0x000ea20000100a00 */
[----:B------:R-:W-:-:S02]  /*e4b0*/  IADD3 R3, R5, 0x8, RZ ;  /* 0x0000000805037810 */ /* 0x000fc40007ffe0ff */
[----:B------:R-:W-:Y:S01]  /*e4c0*/  MOV R6, 0xe500 ;  /* 0x0000e50000067802 */ /* 0x000fe20000000f00 */
[----:B-----5:R3:W-:Y:S04]  /*e4d0*/  STL [R1+0x1390], R2 ;  /* 0x0013900201007387 */ /* 0x0207e80000100800 */
[----:B--2---:R3:W-:Y:S02]  /*e4e0*/  STL.64 [R1+0x1388], R68 ;  /* 0x0013884401007387 */ /* 0x0047e40000100a00 */
[----:B-1-3--:R-:W-:Y:S05]  /*e4f0*/  CALL.REL.NOINC `($_ZN7cutlass13device_kernelIN5flash19enable_sm80_to_sm89INS1_16FlashAttnBwdSm80INS1_25CollectiveMainloopBwdSm80ILi2ELi2EN4cute5tupleIJNS5_1CILi128EEES8_NS7_ILi64EEEEEENS_10bfloat16_tEfNS_4arch4Sm80ELb0ELb1ELb1ELb1ELb1ELb0ELb0ELb0ELi2ELi4ELi4ELi4ELb0EEENS1_24CollectiveEpilogueBwdGQAISA_fSD_Li256ELb1ELb1EEENS1_19SingleTileSchedulerILb1ELb0ELb0ELi128EEEEEEEEEvNT_6ParamsE$_ZZN4cute6detail16composition_implINS_5tupleIJNS_1CILi8EEENS3_ILi2EEES5_S5_S4_S5_EEENS2_IJNS3_ILi1EEEiiiNS3_ILi72EEENS3_ILi512EEEEEES5_S4_EEDaRKT_RKT0_RKT1_RKT2_ENKUlRKT_T0_E_clINS2_IJNS2_IJS5_EEENS2_IJiEEES7_S7_EEENS_17integral_constantIiLi4EEEEEDaSP_SQ_) ;  /* 0x0000077000007944 */ /* 0x00afea0003c00000 */
[----:B------:R-:W-:Y:S02]  /*e500*/  MOV R2, R7 ;  /* 0x0000000700027202 */ /* 0x000fe40000000f00 */
[----:B------:R-:W-:Y:S02]  /*e510*/  MOV R6, 0xe530 ;  /* 0x0000e53000067802 */ /* 0x000fe40000000f00 */
[----:B-1---5:R-:W-:Y:S05]  /*e520*/  CALL.REL.NOINC `($_ZN7cutlass13device_kernelIN5flash19enable_sm80_to_sm89INS1_16FlashAttnBwdSm80INS1_25CollectiveMainloopBwdSm80ILi2ELi2EN4cute5tupleIJNS5_1CILi128EEES8_NS7_ILi64EEEEEENS_10bfloat16_tEfNS_4arch4Sm80ELb0ELb1ELb1ELb1ELb1ELb0ELb0ELb0ELi2ELi4ELi4ELi4ELb0EEENS1_24CollectiveEpilogueBwdGQAISA_fSD_Li256ELb1ELb1EEENS1_19SingleTileSchedulerILb1ELb0ELb0ELi128EEEEEEEEEvNT_6ParamsE$_ZN4cute5tupleIJNS_1CILi2EEEiEEC2ERKS2_RKi) ;  /* 0xffffcae000007944 */ /* 0x022fea0003c3ffff */
[----:B-1----:R1:W5:Y:S01]  /*e530*/  LDL R2, [R1+0x13c8] ;  /* 0x0013c80001027983 */ /* 0x0023620000100800 */
[----:B------:R-:W-:-:S04]  /*e540*/  MOV R67, 0x0 ;  /* 0x0000000000437802 */ /* 0x000fc80000000f00 */
[----:B------:R-:W-:Y:S05]  /*e550*/  RET.REL.NODEC R66 `(_ZN7cutlass13device_kernelIN5flash19enable_sm80_to_sm89INS1_16FlashAttnBwdSm80INS1_25CollectiveMainloopBwdSm80ILi2ELi2EN4cute5tupleIJNS5_1CILi128EEES8_NS7_ILi64EEEEEENS_10bfloat16_tEfNS_4arch4Sm80ELb0ELb1ELb1ELb1ELb1ELb0ELb0ELb0ELi2ELi4ELi4ELi4ELb0EEENS1_24CollectiveEpilogueBwdGQAISA_fSD_Li256ELb1ELb1EEENS1_19SingleTileSchedulerILb1ELb0ELb0ELi128EEEEEEEEEvNT_6ParamsE) ;  /* 0xffff1aa042007950 */ /* 0x000fea0003c3ffff */
        .type           $_ZN7cutlass13device_kernelIN5flash19enable_sm80_to_sm89INS1_16FlashAttnBwdSm80INS1_25CollectiveMainloopBwdSm80ILi2ELi2EN4cute5tupleIJNS5_1CILi128EEES8_NS7_ILi64EEEEEENS_10bfloat16_tEfNS_4arch4Sm80ELb0ELb1ELb1ELb1ELb1ELb0ELb0ELb0ELi2ELi4ELi4ELi4ELb0EEENS1_24CollectiveEpilogueBwdGQAISA_fSD_Li256ELb1ELb1EEENS1_19SingleTileSchedulerILb1ELb0ELb0ELi128EEEEEEEEEvNT_6ParamsE$_ZZN4cute6detail16composition_implINS_5tupleIJNS_1CILi8EEENS3_ILi2EEES5_S5_S4_S5_EEENS2_IJNS3_ILi1EEEiiiNS3_ILi72EEENS3_ILi512EEEEEENS2_IJS5_S5_S5_EEENS2_IJS7_S9_S4_EEEEEDaRKT_RKT0_RKT1_RKT2_ENKUlRKT_RKT0_E_clIS5_S4_EEDaSR_SU_,@function
        .size           $_ZN7cutlass13device_kernelIN5flash19enable_sm80_to_sm89INS1_16FlashAttnBwdSm80INS1_25CollectiveMainloopBwdSm80ILi2ELi2EN4cute5tupleIJNS5_1CILi128EEES8_NS7_ILi64EEEEEENS_10bfloat16_tEfNS_4arch4Sm80ELb0ELb1ELb1ELb1ELb1ELb0ELb0ELb0ELi2ELi4ELi4ELi4ELb0EEENS1_24CollectiveEpilogueBwdGQAISA_fSD_Li256ELb1ELb1EEENS1_19SingleTileSchedulerILb1ELb0ELb0ELi128EEEEEEEEEvNT_6ParamsE$_ZZN4cute6detail16composition_implINS_5tupleIJNS_1CILi8EEENS3_ILi2EEES5_S5_S4_S5_EEENS2_IJNS3_ILi1EEEiiiNS3_ILi72EEENS3_ILi512EEEEEENS2_IJS5_S5_S5_EEENS2_IJS7_S9_S4_EEEEEDaRKT_RKT0_RKT1_RKT2_ENKUlRKT_RKT0_E_clIS5_S4_EEDaSR_SU_,($_ZN7cutlass13device_kernelIN5flash19enable_sm80_to_sm89INS1_16FlashAttnBwdSm80INS1_25CollectiveMainloopBwdSm80ILi2ELi2EN4cute5tupleIJNS5_1CILi128EEES8_NS7_ILi64EEEEEENS_10bfloat16_tEfNS_4arch4Sm80ELb0ELb1ELb1ELb1ELb1ELb0ELb0ELb0ELi2ELi4ELi4ELi4ELb0EEENS1_24CollectiveEpilogueBwdGQAISA_fSD_Li256ELb1ELb1EEENS1_19SingleTileSchedulerILb1ELb0ELb0ELi128EEEEEEEEEvNT_6ParamsE$_ZZN4cute6detail16composition_implINS_5tupleIJNS_1CILi8EEENS3_ILi2EEES5_S5_S4_S5_EEENS2_IJNS3_ILi1EEEiiiNS3_ILi72EEENS3_ILi512EEEEEENS3_ILi4EEENS3_ILi16EEEEEDaRKT_RKT0_RKT1_RKT2_ENKUlRKT_T0_E_clINS2_IJNS2_IJEEESV_SB_S7_EEENS_17integral_constantIiLi2EEEEEDaSR_SS_ - $_ZN7cutlass13device_kernelIN5flash19enable_sm80_to_sm89INS1_16FlashAttnBwdSm80INS1_25CollectiveMainloopBwdSm80ILi2ELi2EN4cute5tupleIJNS5_1CILi128EEES8_NS7_ILi64EEEEEENS_10bfloat16_tEfNS_4arch4Sm80ELb0ELb1ELb1ELb1ELb1ELb0ELb0ELb0ELi2ELi4ELi4ELi4ELb0EEENS1_24CollectiveEpilogueBwdGQAISA_fSD_Li256ELb1ELb1EEENS1_19SingleTileSchedulerILb1ELb0ELb0ELi128EEEEEEEEEvNT_6ParamsE$_ZZN4cute6detail16composition_implINS_5tupleIJNS_1CILi8EEENS3_ILi2EEES5_S5_S4_S5_EEENS2_IJNS3_ILi1EEEiiiNS3_ILi72EEENS3_ILi512EEEEEENS2_IJS5_S5_S5_EEENS2_IJS7_S9_S4_EEEEEDaRKT_RKT0_RKT1_RKT2_ENKUlRKT_RKT0_E_clIS5_S4_EEDaSR_SU_)
$_ZN7cutlass13device_kernelIN5flash19enable_sm80_to_sm89INS1_16FlashAttnBwdSm80INS1_25CollectiveMainloopBwdSm80ILi2ELi2EN4cute5tupleIJNS5_1CILi128EEES8_NS7_ILi64EEEEEENS_10bfloat16_tEfNS_4arch4Sm80ELb0ELb1ELb1ELb1ELb1ELb0ELb0ELb0ELi2ELi4ELi4ELi4ELb0EEENS1_24CollectiveEpilogueBwdGQAISA_fSD_Li256ELb1ELb1EEENS1_19SingleTileSchedulerILb1ELb0ELb0ELi128EEEEEEEEEvNT_6ParamsE$_ZZN4cute6detail16composition_implINS_5tupleIJNS_1CILi8EEENS3_ILi2EEES5_S5_S4_S5_EEENS2_IJNS3_ILi1EEEiiiNS3_ILi72EEENS3_ILi512EEEEEENS2_IJS5_S5_S5_EEENS2_IJS7_S9_S4_EEEEEDaRKT_RKT0_RKT1_RKT2_ENKUlRKT_RKT0_E_clIS5_S4_EEDaSR_SU_:
        /* <DEDUP_REMOVED lines=37> */
[----:B------:R-:W-:Y:S02]  /*e7b0*/  MOV R4, R8 ;  /* 0x0000000800047202 */ /* 0x000fe40000000f00 */
[----:B------:R-:W-:-:S04]  /*e7c0*/  MOV R5, 0x0 ;  /* 0x0000000000057802 */ /* 0x000fc80000000f00 */
[----:B------:R-:W-:Y:S05]  /*e7d0*/  RET.REL.NODEC R4 `(_ZN7cutlass13device_kernelIN5flash19enable_sm80_to_sm89INS1_16FlashAttnBwdSm80INS1_25CollectiveMainloopBwdSm80ILi2ELi2EN4cute5tupleIJNS5_1CILi128EEES8_NS7_ILi64EEEEEENS_10bfloat16_tEfNS_4arch4Sm80ELb0ELb1ELb1ELb1ELb1ELb0ELb0ELb0ELi2ELi4ELi4ELi4ELb0EEENS1_24CollectiveEpilogueBwdGQAISA_fSD_Li256ELb1ELb1EEENS1_19SingleTileSchedulerILb1ELb0ELb0ELi128EEEEEEEEEvNT_6ParamsE) ;  /* 0xffff182004007950 */ /* 0x000fea0003c3ffff */
        .type           $_ZN7cutlass13device_kernelIN5flash19enable_sm80_to_sm89INS1_16FlashAttnBwdSm80INS1_25CollectiveMainloopBwdSm80ILi2ELi2EN4cute5tupleIJNS5_1CILi128EEES8_NS7_ILi64EEEEEENS_10bfloat16_tEfNS_4arch4Sm80ELb0ELb1ELb1ELb1ELb1ELb0ELb0ELb0ELi2ELi4ELi4ELi4ELb0EEENS1_24CollectiveEpilogueBwdGQAISA_fSD_Li256ELb1ELb1EEENS1_19SingleTileSchedulerILb1ELb0ELb0ELi128EEEEEEEEEvNT_6ParamsE$_ZZN4cute6detail16composition_implINS_5tupleIJNS_1CILi8EEENS3_ILi2EEES5_S5_S4_S5_EEENS2_IJNS3_ILi1EEEiiiNS3_ILi72EEENS3_ILi512EEEEEENS3_ILi4EEENS3_ILi16EEEEEDaRKT_RKT0_RKT1_RKT2_ENKUlRKT_T0_E_clINS2_IJNS2_IJEEESV_SB_S7_EEENS_17integral_constantIiLi2EEEEEDaSR_SS_,@function
        .size           $_ZN7cutlass13device_kernelIN5flash19enable_sm80_to_sm89INS1_16FlashAttnBwdSm80INS1_25CollectiveMainloopBwdSm80ILi2ELi2EN4cute5tupleIJNS5_1CILi128EEES8_NS7_ILi64EEEEEENS_10bfloat16_tEfNS_4arch4Sm80ELb0ELb1ELb1ELb1ELb1ELb0ELb0ELb0ELi2ELi4ELi4ELi4ELb0EEENS1_24CollectiveEpilogueBwdGQAISA_fSD_Li256ELb1ELb1EEENS1_19SingleTileSchedulerILb1ELb0ELb0ELi128EEEEEEEEEvNT_6ParamsE$_ZZN4cute6detail16composition_implINS_5tupleIJNS_1CILi8EEENS3_ILi2EEES5_S5_S4_S5_EEENS2_IJNS3_ILi1EEEiiiNS3_ILi72EEENS3_ILi512EEEEEENS3_ILi4EEENS3_ILi16EEEEEDaRKT_RKT0_RKT1_RKT2_ENKUlRKT_T0_E_clINS2_IJNS2_IJEEESV_SB_S7_EEENS_17integral_constantIiLi2EEEEEDaSR_SS_,($_ZN7cutlass13device_kernelIN5flash19enable_sm80_to_sm89INS1_16FlashAttnBwdSm80INS1_25CollectiveMainloopBwdSm80ILi2ELi2EN4cute5tupleIJNS5_1CILi128EEES8_NS7_ILi64EEEEEENS_10bfloat16_tEfNS_4arch4Sm80ELb0ELb1ELb1ELb1ELb1ELb0ELb0ELb0ELi2ELi4ELi4ELi4ELb0EEENS1_24CollectiveEpilogueBwdGQAISA_fSD_Li256ELb1ELb1EEENS1_19SingleTileSchedulerILb1ELb0ELb0ELi128EEEEEEEEEvNT_6ParamsE$_ZZN4cute6detail16composition_implINS_5tupleIJNS_1CILi8EEENS3_ILi2EEES5_S5_S4_S5_EEENS2_IJNS3_ILi1EEEiiiNS3_ILi72EEENS3_ILi512EEEEEENS3_ILi4EEENS3_ILi16EEEEEDaRKT_RKT0_RKT1_RKT2_ENKUlRKT_T0_E_clINS2_IJNS2_IJS5_EEENS2_IJiEEES5_S7_EEENS_17integral_constantIiLi3EEEEEDaSR_SS_ - $_ZN7cutlass13device_kernelIN5flash19enable_sm80_to_sm89INS1_16FlashAttnBwdSm80INS1_25CollectiveMainloopBwdSm80ILi2ELi2EN4cute5tupleIJNS5_1CILi128EEES8_NS7_ILi64EEEEEENS_10bfloat16_tEfNS_4arch4Sm80ELb0ELb1ELb1ELb1ELb1ELb0ELb0ELb0ELi2ELi4ELi4ELi4ELb0EEENS1_24CollectiveEpilogueBwdGQAISA_fSD_Li256ELb1ELb1EEENS1_19SingleTileSchedulerILb1ELb0ELb0ELi128EEEEEEEEEvNT_6ParamsE$_ZZN4cute6detail16composition_implINS_5tupleIJNS_1CILi8EEENS3_ILi2EEES5_S5_S4_S5_EEENS2_IJNS3_ILi1EEEiiiNS3_ILi72EEENS3_ILi512EEEEEENS3_ILi4EEENS3_ILi16EEEEEDaRKT_RKT0_RKT1_RKT2_ENKUlRKT_T0_E_clINS2_IJNS2_IJEEESV_SB_S7_EEENS_17integral_constantIiLi2EEEEEDaSR_SS_)
$_ZN7cutlass13device_kernelIN5flash19enable_sm80_to_sm89INS1_16FlashAttnBwdSm80INS1_25CollectiveMainloopBwdSm80ILi2ELi2EN4cute5tupleIJNS5_1CILi128EEES8_NS7_ILi64EEEEEENS_10bfloat16_tEfNS_4arch4Sm80ELb0ELb1ELb1ELb1ELb1ELb0ELb0ELb0ELi2ELi4ELi4ELi4ELb0EEENS1_24CollectiveEpilogueBwdGQAISA_fSD_Li256ELb1ELb1EEENS1_19SingleTileSchedulerILb1ELb0ELb0ELi128EEEEEEEEEvNT_6ParamsE$_ZZN4cute6detail16composition_implINS_5tupleIJNS_1CILi8EEENS3_ILi2EEES5_S5_S4_S5_EEENS2_IJNS3_ILi1EEEiiiNS3_ILi72EEENS3_ILi512EEEEEENS3_ILi4EEENS3_ILi16EEEEEDaRKT_RKT0_RKT1_RKT2_ENKUlRKT_T0_E_clINS2_IJNS2_IJEEESV_SB_S7_EEENS_17integral_constantIiLi2EEEEEDaSR_SS_:
        /* <DEDUP_REMOVED lines=13> */
        .type           $_ZN7cutlass13device_kernelIN5flash19enable_sm80_to_sm89INS1_16FlashAttnBwdSm80INS1_25CollectiveMainloopBwdSm80ILi2ELi2EN4cute5tupleIJNS5_1CILi128EEES8_NS7_ILi64EEEEEENS_10bfloat16_tEfNS_4arch4Sm80ELb0ELb1ELb1ELb1ELb1ELb0ELb0ELb0ELi2ELi4ELi4ELi4ELb0EEENS1_24CollectiveEpilogueBwdGQAISA_fSD_Li256ELb1ELb1EEENS1_19SingleTileSchedulerILb1ELb0ELb0ELi128EEEEEEEEEvNT_6ParamsE$_ZZN4cute6detail16composition_implINS_5tupleIJNS_1CILi8EEENS3_ILi2EEES5_S5_S4_S5_EEENS2_IJNS3_ILi1EEEiiiNS3_ILi72EEENS3_ILi512EEEEEENS3_ILi4EEENS3_ILi16EEEEEDaRKT_RKT0_RKT1_RKT2_ENKUlRKT_T0_E_clINS2_IJNS2_IJS5_EEENS2_IJiEEES5_S7_EEENS_17integral_constantIiLi3EEEEEDaSR_SS_,@function
        .size           $_ZN7cutlass13device_kernelIN5flash19enable_sm80_to_sm89INS1_16FlashAttnBwdSm80INS1_25CollectiveMainloopBwdSm80ILi2ELi2EN4cute5tupleIJNS5_1CILi128EEES8_NS7_ILi64EEEEEENS_10bfloat16_tEfNS_4arch4Sm80ELb0ELb1ELb1ELb1ELb1ELb0ELb0ELb0ELi2ELi4ELi4ELi4ELb0EEENS1_24CollectiveEpilogueBwdGQAISA_fSD_Li256ELb1ELb1EEENS1_19SingleTileSchedulerILb1ELb0ELb0ELi128EEEEEEEEEvNT_6ParamsE$_ZZN4cute6detail16composition_implINS_5tupleIJNS_1CILi8EEENS3_ILi2EEES5_S5_S4_S5_EEENS2_IJNS3_ILi1EEEiiiNS3_ILi72EEENS3_ILi512EEEEEENS3_ILi4EEENS3_ILi16EEEEEDaRKT_RKT0_RKT1_RKT2_ENKUlRKT_T0_E_clINS2_IJNS2_IJS5_EEENS2_IJiEEES5_S7_EEENS_17integral_constantIiLi3EEEEEDaSR_SS_,($_ZN7cutlass13device_kernelIN5flash19enable_sm80_to_sm89INS1_16FlashAttnBwdSm80INS1_25CollectiveMainloopBwdSm80ILi2ELi2EN4cute5tupleIJNS5_1CILi128EEES8_NS7_ILi64EEEEEENS_10bfloat16_tEfNS_4arch4Sm80ELb0ELb1ELb1ELb1ELb1ELb0ELb0ELb0ELi2ELi4ELi4ELi4ELb0EEENS1_24CollectiveEpilogueBwdGQAISA_fSD_Li256ELb1ELb1EEENS1_19SingleTileSchedulerILb1ELb0ELb0ELi128EEEEEEEEEvNT_6ParamsE$_ZZN4cute6detail16composition_implINS_5tupleIJNS_1CILi8EEENS3_ILi2EEES5_S5_S4_S5_EEENS2_IJNS3_ILi1EEEiiiNS3_ILi72EEENS3_ILi512EEEEEENS3_ILi4EEENS3_ILi16EEEEEDaRKT_RKT0_RKT1_RKT2_ENKUlRKT_T0_E_clINS2_IJNS2_IJS5_S5_EEENS2_IJiiEEES7_S7_EEENS_17integral_constantIiLi4EEEEEDaSR_SS_ - $_ZN7cutlass13device_kernelIN5flash19enable_sm80_to_sm89INS1_16FlashAttnBwdSm80INS1_25CollectiveMainloopBwdSm80ILi2ELi2EN4cute5tupleIJNS5_1CILi128EEES8_NS7_ILi64EEEEEENS_10bfloat16_tEfNS_4arch4Sm80ELb0ELb1ELb1ELb1ELb1ELb0ELb0ELb0ELi2ELi4ELi4ELi4ELb0EEENS1_24CollectiveEpilogueBwdGQAISA_fSD_Li256ELb1ELb1EEENS1_19SingleTileSchedulerILb1ELb0ELb0ELi128EEEEEEEEEvNT_6ParamsE$_ZZN4cute6detail16composition_implINS_5tupleIJNS_1CILi8EEENS3_ILi2EEES5_S5_S4_S5_EEENS2_IJNS3_ILi1EEEiiiNS3_ILi72EEENS3_ILi512EEEEEENS3_ILi4EEENS3_ILi16EEEEEDaRKT_RKT0_RKT1_RKT2_ENKUlRKT_T0_E_clINS2_IJNS2_IJS5_EEENS2_IJiEEES5_S7_EEENS_17integral_constantIiLi3EEEEEDaSR_SS_)
$_ZN7cutlass13device_kernelIN5flash19enable_sm80_to_sm89INS1_16FlashAttnBwdSm80INS1_25CollectiveMainloopBwdSm80ILi2ELi2EN4cute5tupleIJNS5_1CILi128EEES8_NS7_ILi64EEEEEENS_10bfloat16_tEfNS_4arch4Sm80ELb0ELb1ELb1ELb1ELb1ELb0ELb0ELb0ELi2ELi4ELi4ELi4ELb0EEENS1_24CollectiveEpilogueBwdGQAISA_fSD_Li256ELb1ELb1EEENS1_19SingleTileSchedulerILb1ELb0ELb0ELi128EEEEEEEEEvNT_6ParamsE$_ZZN4cute6detail16composition_implINS_5tupleIJNS_1CILi8EEENS3_ILi2EEES5_S5_S4_S5_EEENS2_IJNS3_ILi1EEEiiiNS3_ILi72EEENS3_ILi512EEEEEENS3_ILi4EEENS3_ILi16EEEEEDaRKT_RKT0_RKT1_RKT2_ENKUlRKT_T0_E_clINS2_IJNS2_IJS5_EEENS2_IJiEEES5_S7_EEENS_17integral_constantIiLi3EEEEEDaSR_SS_:
        /* <DEDUP_REMOVED lines=16> */
        .type           $_ZN7cutlass13device_kernelIN5flash19enable_sm80_to_sm89INS1_16FlashAttnBwdSm80INS1_25CollectiveMainloopBwdSm80ILi2ELi2EN4cute5tupleIJNS5_1CILi128EEES8_NS7_ILi64EEEEEENS_10bfloat16_tEfNS_4arch4Sm80ELb0ELb1ELb1ELb1ELb1ELb0ELb0ELb0ELi2ELi4ELi4ELi4ELb0EEENS1_24CollectiveEpilogueBwdGQAISA_fSD_Li256ELb1ELb1EEENS1_19SingleTileSchedulerILb1ELb0ELb0ELi128EEEEEEEEEvNT_6ParamsE$_ZZN4cute6detail16composition_implINS_5tupleIJNS_1CILi8EEENS3_ILi2EEES5_S5_S4_S5_EEENS2_IJNS3_ILi1EEEiiiNS3_ILi72EEENS3_ILi512EEEEEENS3_ILi4EEENS3_ILi16EEEEEDaRKT_RKT0_RKT1_RKT2_ENKUlRKT_T0_E_clINS2_IJNS2_IJS5_S5_EEENS2_IJiiEEES7_S7_EEENS_17integral_constantIiLi4EEEEEDaSR_SS_,@function
        .size           $_ZN7cutlass13device_kernelIN5flash19enable_sm80_to_sm89INS1_16FlashAttnBwdSm80INS1_25CollectiveMainloopBwdSm80ILi2ELi2EN4cute5tupleIJNS5_1CILi128EEES8_NS7_ILi64EEEEEENS_10bfloat16_tEfNS_4arch4Sm80ELb0ELb1ELb1ELb1ELb1ELb0ELb0ELb0ELi2ELi4ELi4ELi4ELb0EEENS1_24CollectiveEpilogueBwdGQAISA_fSD_Li256ELb1ELb1EEENS1_19SingleTileSchedulerILb1ELb0ELb0ELi128EEEEEEEEEvNT_6ParamsE$_ZZN4cute6detail16composition_implINS_5tupleIJNS_1CILi8EEENS3_ILi2EEES5_S5_S4_S5_EEENS2_IJNS3_ILi1EEEiiiNS3_ILi72EEENS3_ILi512EEEEEENS3_ILi4EEENS3_ILi16EEEEEDaRKT_RKT0_RKT1_RKT2_ENKUlRKT_T0_E_clINS2_IJNS2_IJS5_S5_EEENS2_IJiiEEES7_S7_EEENS_17integral_constantIiLi4EEEEEDaSR_SS_,($_ZN7cutlass13device_kernelIN5flash19enable_sm80_to_sm89INS1_16FlashAttnBwdSm80INS1_25CollectiveMainloopBwdSm80ILi2ELi2EN4cute5tupleIJNS5_1CILi128EEES8_NS7_ILi64EEEEEENS_10bfloat16_tEfNS_4arch4Sm80ELb0ELb1ELb1ELb1ELb1ELb0ELb0ELb0ELi2ELi4ELi4ELi4ELb0EEENS1_24CollectiveEpilogueBwdGQAISA_fSD_Li256ELb1ELb1EEENS1_19SingleTileSchedulerILb1ELb0ELb0ELi128EEEEEEEEEvNT_6ParamsE$_ZZN4cute6detail16composition_implINS_5tupleIJNS_1CILi8EEENS3_ILi2EEES5_S5_S4_S5_EEENS2_IJNS3_ILi1EEEiiiNS3_ILi72EEENS3_ILi512EEEEEES5_S4_EEDaRKT_RKT0_RKT1_RKT2_ENKUlRKT_T0_E_clINS2_IJNS2_IJEEEST_S5_S7_EEENS_17integral_constantIiLi1EEEEEDaSP_SQ_ - $_ZN7cutlass13device_kernelIN5flash19enable_sm80_to_sm89INS1_16FlashAttnBwdSm80INS1_25CollectiveMainloopBwdSm80ILi2ELi2EN4cute5tupleIJNS5_1CILi128EEES8_NS7_ILi64EEEEEENS_10bfloat16_tEfNS_4arch4Sm80ELb0ELb1ELb1ELb1ELb1ELb0ELb0ELb0ELi2ELi4ELi4ELi4ELb0EEENS1_24CollectiveEpilogueBwdGQAISA_fSD_Li256ELb1ELb1EEENS1_19SingleTileSchedulerILb1ELb0ELb0ELi128EEEEEEEEEvNT_6ParamsE$_ZZN4cute6detail16composition_implINS_5tupleIJNS_1CILi8EEENS3_ILi2EEES5_S5_S4_S5_EEENS2_IJNS3_ILi1EEEiiiNS3_ILi72EEENS3_ILi512EEEEEENS3_ILi4EEENS3_ILi16EEEEEDaRKT_RKT0_RKT1_RKT2_ENKUlRKT_T0_E_clINS2_IJNS2_IJS5_S5_EEENS2_IJiiEEES7_S7_EEENS_17integral_constantIiLi4EEEEEDaSR_SS_)
$_ZN7cutlass13device_kernelIN5flash19enable_sm80_to_sm89INS1_16FlashAttnBwdSm80INS1_25CollectiveMainloopBwdSm80ILi2ELi2EN4cute5tupleIJNS5_1CILi128EEES8_NS7_ILi64EEEEEENS_10bfloat16_tEfNS_4arch4Sm80ELb0ELb1ELb1ELb1ELb1ELb0ELb0ELb0ELi2ELi4ELi4ELi4ELb0EEENS1_24CollectiveEpilogueBwdGQAISA_fSD_Li256ELb1ELb1EEENS1_19SingleTileSchedulerILb1ELb0ELb0ELi128EEEEEEEEEvNT_6ParamsE$_ZZN4cute6detail16composition_implINS_5tupleIJNS_1CILi8EEENS3_ILi2EEES5_S5_S4_S5_EEENS2_IJNS3_ILi1EEEiiiNS3_ILi72EEENS3_ILi512EEEEEENS3_ILi4EEENS3_ILi16EEEEEDaRKT_RKT0_RKT1_RKT2_ENKUlRKT_T0_E_clINS2_IJNS2_IJS5_S5_EEENS2_IJiiEEES7_S7_EEENS_17integral_constantIiLi4EEEEEDaSR_SS_:
        /* <DEDUP_REMOVED lines=11> */
        .type           $_ZN7cutlass13device_kernelIN5flash19enable_sm80_to_sm89INS1_16FlashAttnBwdSm80INS1_25CollectiveMainloopBwdSm80ILi2ELi2EN4cute5tupleIJNS5_1CILi128EEES8_NS7_ILi64EEEEEENS_10bfloat16_tEfNS_4arch4Sm80ELb0ELb1ELb1ELb1ELb1ELb0ELb0ELb0ELi2ELi4ELi4ELi4ELb0EEENS1_24CollectiveEpilogueBwdGQAISA_fSD_Li256ELb1ELb1EEENS1_19SingleTileSchedulerILb1ELb0ELb0ELi128EEEEEEEEEvNT_6ParamsE$_ZZN4cute6detail16composition_implINS_5tupleIJNS_1CILi8EEENS3_ILi2EEES5_S5_S4_S5_EEENS2_IJNS3_ILi1EEEiiiNS3_ILi72EEENS3_ILi512EEEEEES5_S4_EEDaRKT_RKT0_RKT1_RKT2_ENKUlRKT_T0_E_clINS2_IJNS2_IJEEEST_S5_S7_EEENS_17integral_constantIiLi1EEEEEDaSP_SQ_,@function
        .size           $_ZN7cutlass13device_kernelIN5flash19enable_sm80_to_sm89INS1_16FlashAttnBwdSm80INS1_25CollectiveMainloopBwdSm80ILi2ELi2EN4cute5tupleIJNS5_1CILi128EEES8_NS7_ILi64EEEEEENS_10bfloat16_tEfNS_4arch4Sm80ELb0ELb1ELb1ELb1ELb1ELb0ELb0ELb0ELi2ELi4ELi4ELi4ELb0EEENS1_24CollectiveEpilogueBwdGQAISA_fSD_Li256ELb1ELb1EEENS1_19SingleTileSchedulerILb1ELb0ELb0ELi128EEEEEEEEEvNT_6ParamsE$_ZZN4cute6detail16composition_implINS_5tupleIJNS_1CILi8EEENS3_ILi2EEES5_S5_S4_S5_EEENS2_IJNS3_ILi1EEEiiiNS3_ILi72EEENS3_ILi512EEEEEES5_S4_EEDaRKT_RKT0_RKT1_RKT2_ENKUlRKT_T0_E_clINS2_IJNS2_IJEEEST_S5_S7_EEENS_17integral_constantIiLi1EEEEEDaSP_SQ_,($_ZN7cutlass13device_kernelIN5flash19enable_sm80_to_sm89INS1_16FlashAttnBwdSm80INS1_25CollectiveMainloopBwdSm80ILi2ELi2EN4cute5tupleIJNS5_1CILi128EEES8_NS7_ILi64EEEEEENS_10bfloat16_tEfNS_4arch4Sm80ELb0ELb1ELb1ELb1ELb1ELb0ELb0ELb0ELi2ELi4ELi4ELi4ELb0EEENS1_24CollectiveEpilogueBwdGQAISA_fSD_Li256ELb1ELb1EEENS1_19SingleTileSchedulerILb1ELb0ELb0ELi128EEEEEEEEEvNT_6ParamsE$_ZZN4cute6detail16composition_implINS_5tupleIJNS_1CILi8EEENS3_ILi2EEES5_S5_S4_S5_EEENS2_IJNS3_ILi1EEEiiiNS3_ILi72EEENS3_ILi512EEEEEES5_S4_EEDaRKT_RKT0_RKT1_RKT2_ENKUlRKT_T0_E_clINS2_IJNS2_IJS5_EEENS2_IJiEEES7_S7_EEENS_17integral_constantIiLi2EEEEEDaSP_SQ_ - $_ZN7cutlass13device_kernelIN5flash19enable_sm80_to_sm89INS1_16FlashAttnBwdSm80INS1_25CollectiveMainloopBwdSm80ILi2ELi2EN4cute5tupleIJNS5_1CILi128EEES8_NS7_ILi64EEEEEENS_10bfloat16_tEfNS_4arch4Sm80ELb0ELb1ELb1ELb1ELb1ELb0ELb0ELb0ELi2ELi4ELi4ELi4ELb0EEENS1_24CollectiveEpilogueBwdGQAISA_fSD_Li256ELb1ELb1EEENS1_19SingleTileSchedulerILb1ELb0ELb0ELi128EEEEEEEEEvNT_6ParamsE$_ZZN4cute6detail16composition_implINS_5tupleIJNS_1CILi8EEENS3_ILi2EEES5_S5_S4_S5_EEENS2_IJNS3_ILi1EEEiiiNS3_ILi72EEENS3_ILi512EEEEEES5_S4_EEDaRKT_RKT0_RKT1_RKT2_ENKUlRKT_T0_E_clINS2_IJNS2_IJEEEST_S5_S7_EEENS_17integral_constantIiLi1EEEEEDaSP_SQ_)
$_ZN7cutlass13device_kernelIN5flash19enable_sm80_to_sm89INS1_16FlashAttnBwdSm80INS1_25CollectiveMainloopBwdSm80ILi2ELi2EN4cute5tupleIJNS5_1CILi128EEES8_NS7_ILi64EEEEEENS_10bfloat16_tEfNS_4arch4Sm80ELb0ELb1ELb1ELb1ELb1ELb0ELb0ELb0ELi2ELi4ELi4ELi4ELb0EEENS1_24CollectiveEpilogueBwdGQAISA_fSD_Li256ELb1ELb1EEENS1_19SingleTileSchedulerILb1ELb0ELb0ELi128EEEEEEEEEvNT_6ParamsE$_ZZN4cute6detail16composition_implINS_5tupleIJNS_1CILi8EEENS3_ILi2EEES5_S5_S4_S5_EEENS2_IJNS3_ILi1EEEiiiNS3_ILi72EEENS3_ILi512EEEEEES5_S4_EEDaRKT_RKT0_RKT1_RKT2_ENKUlRKT_T0_E_clINS2_IJNS2_IJEEEST_S5_S7_EEENS_17integral_constantIiLi1EEEEEDaSP_SQ_:
        /* <DEDUP_REMOVED lines=10> */
[----:B------:R-:W-:Y:S02]  /*eb00*/  MOV R84, R10 ;  /* 0x0000000a00547202 */ /* 0x000fe40000000f00 */
[----:B------:R-:W-:-:S04]  /*eb10*/  MOV R85, 0x0 ;  /* 0x0000000000557802 */ /* 0x000fc80000000f00 */
[----:B------:R-:W-:Y:S05]  /*eb20*/  RET.REL.NODEC R84 `(_ZN7cutlass13device_kernelIN5flash19enable_sm80_to_sm89INS1_16FlashAttnBwdSm80INS1_25CollectiveMainloopBwdSm80ILi2ELi2EN4cute5tupleIJNS5_1CILi128EEES8_NS7_ILi64EEEEEENS_10bfloat16_tEfNS_4arch4Sm80ELb0ELb1ELb1ELb1ELb1ELb0ELb0ELb0ELi2ELi4ELi4ELi4ELb0EEENS1_24CollectiveEpilogueBwdGQAISA_fSD_Li256ELb1ELb1EEENS1_19SingleTileSchedulerILb1ELb0ELb0ELi128EEEEEEEEEvNT_6ParamsE) ;  /* 0xffff14d054007950 */ /* 0x000fea0003c3ffff */
        .type           $_ZN7cutlass13device_kernelIN5flash19enable_sm80_to_sm89INS1_16FlashAttnBwdSm80INS1_25CollectiveMainloopBwdSm80ILi2ELi2EN4cute5tupleIJNS5_1CILi128EEES8_NS7_ILi64EEEEEENS_10bfloat16_tEfNS_4arch4Sm80ELb0ELb1ELb1ELb1ELb1ELb0ELb0ELb0ELi2ELi4ELi4ELi4ELb0EEENS1_24CollectiveEpilogueBwdGQAISA_fSD_Li256ELb1ELb1EEENS1_19SingleTileSchedulerILb1ELb0ELb0ELi128EEEEEEEEEvNT_6ParamsE$_ZZN4cute6detail16composition_implINS_5tupleIJNS_1CILi8EEENS3_ILi2EEES5_S5_S4_S5_EEENS2_IJNS3_ILi1EEEiiiNS3_ILi72EEENS3_ILi512EEEEEES5_S4_EEDaRKT_RKT0_RKT1_RKT2_ENKUlRKT_T0_E_clINS2_IJNS2_IJS5_EEENS2_IJiEEES7_S7_EEENS_17integral_constantIiLi2EEEEEDaSP_SQ_,@function
        .size           $_ZN7cutlass13device_kernelIN5flash19enable_sm80_to_sm89INS1_16FlashAttnBwdSm80INS1_25CollectiveMainloopBwdSm80ILi2ELi2EN4cute5tupleIJNS5_1CILi128EEES8_NS7_ILi64EEEEEENS_10bfloat16_tEfNS_4arch4Sm80ELb0ELb1ELb1ELb1ELb1ELb0ELb0ELb0ELi2ELi4ELi4ELi4ELb0EEENS1_24CollectiveEpilogueBwdGQAISA_fSD_Li256ELb1ELb1EEENS1_19SingleTileSchedulerILb1ELb0ELb0ELi128EEEEEEEEEvNT_6ParamsE$_ZZN4cute6detail16composition_implINS_5tupleIJNS_1CILi8EEENS3_ILi2EEES5_S5_S4_S5_EEENS2_IJNS3_ILi1EEEiiiNS3_ILi72EEENS3_ILi512EEEEEES5_S4_EEDaRKT_RKT0_RKT1_RKT2_ENKUlRKT_T0_E_clINS2_IJNS2_IJS5_EEENS2_IJiEEES7_S7_EEENS_17integral_constantIiLi2EEEEEDaSP_SQ_,($_ZN7cutlass13device_kernelIN5flash19enable_sm80_to_sm89INS1_16FlashAttnBwdSm80INS1_25CollectiveMainloopBwdSm80ILi2ELi2EN4cute5tupleIJNS5_1CILi128EEES8_NS7_ILi64EEEEEENS_10bfloat16_tEfNS_4arch4Sm80ELb0ELb1ELb1ELb1ELb1ELb0ELb0ELb0ELi2ELi4ELi4ELi4ELb0EEENS1_24CollectiveEpilogueBwdGQAISA_fSD_Li256ELb1ELb1EEENS1_19SingleTileSchedulerILb1ELb0ELb0ELi128EEEEEEEEEvNT_6ParamsE$_ZZN4cute6detail16composition_implINS_5tupleIJNS_1CILi8EEENS3_ILi2EEES5_S5_S4_S5_EEENS2_IJNS3_ILi1EEEiiiNS3_ILi72EEENS3_ILi512EEEEEES5_S4_EEDaRKT_RKT0_RKT1_RKT2_ENKUlRKT_T0_E_clINS2_IJNS2_IJS5_EEENS2_IJiEEES7_S7_EEENS_17integral_constantIiLi3EEEEEDaSP_SQ_ - $_ZN7cutlass13device_kernelIN5flash19enable_sm80_to_sm89INS1_16FlashAttnBwdSm80INS1_25CollectiveMainloopBwdSm80ILi2ELi2EN4cute5tupleIJNS5_1CILi128EEES8_NS7_ILi64EEEEEENS_10bfloat16_tEfNS_4arch4Sm80ELb0ELb1ELb1ELb1ELb1ELb0ELb0ELb0ELi2ELi4ELi4ELi4ELb0EEENS1_24CollectiveEpilogueBwdGQAISA_fSD_Li256ELb1ELb1EEENS1_19SingleTileSchedulerILb1ELb0ELb0ELi128EEEEEEEEEvNT_6ParamsE$_ZZN4cute6detail16composition_implINS_5tupleIJNS_1CILi8EEENS3_ILi2EEES5_S5_S4_S5_EEENS2_IJNS3_ILi1EEEiiiNS3_ILi72EEENS3_ILi512EEEEEES5_S4_EEDaRKT_RKT0_RKT1_RKT2_ENKUlRKT_T0_E_clINS2_IJNS2_IJS5_EEENS2_IJiEEES7_S7_EEENS_17integral_constantIiLi2EEEEEDaSP_SQ_)
$_ZN7cutlass13device_kernelIN5flash19enable_sm80_to_sm89INS1_16FlashAttnBwdSm80INS1_25CollectiveMainloopBwdSm80ILi2ELi2EN4cute5tupleIJNS5_1CILi128EEES8_NS7_ILi64EEEEEENS_10bfloat16_tEfNS_4arch4Sm80ELb0ELb1ELb1ELb1ELb1ELb0ELb0ELb0ELi2ELi4ELi4ELi4ELb0EEENS1_24CollectiveEpilogueBwdGQAISA_fSD_Li256ELb1ELb1EEENS1_19SingleTileSchedulerILb1ELb0ELb0ELi128EEEEEEEEEvNT_6ParamsE$_ZZN4cute6detail16composition_implINS_5tupleIJNS_1CILi8EEENS3_ILi2EEES5_S5_S4_S5_EEENS2_IJNS3_ILi1EEEiiiNS3_ILi72EEENS3_ILi512EEEEEES5_S4_EEDaRKT_RKT0_RKT1_RKT2_ENKUlRKT_T0_E_clINS2_IJNS2_IJS5_EEENS2_IJiEEES7_S7_EEENS_17integral_constantIiLi2EEEEEDaSP_SQ_:
[----:B------:R-:W-:-:S06]  /*eb30*/  IADD3 R3, R3, -c[0x0][0x20], RZ ;  /* 0x8000080003037a10 */ /* 0x000fcc0007ffe0ff */
[----:B------:R-:W5:Y:S01]  /*eb40*/  LDL R3, [R3] ;  /* 0x0000000003037983 */ /* 0x000f620000100800 */
[----:B------:R-:W-:Y:S02]  /*eb50*/  IADD3 R2, R1, 0x16d0, RZ ;  /* 0x000016d001027810 */ /* 0x000fe40007ffe0ff */
[----:B------:R-:W-:Y:S02]  /*eb60*/  MOV R4, 0xeb90 ;  /* 0x0000eb9000047802 */ /* 0x000fe40000000f00 */
[----:B------:R-:W-:Y:S02]  /*eb70*/  IADD3 R2, R2, c[0x0][0x20], RZ ;  /* 0x0000080002027a10 */ /* 0x000fe40007ffe0ff */
[----:B-----5:R-:W-:Y:S05]  /*eb80*/  CALL.REL.NOINC `($_ZN7cutlass13device_kernelIN5flash19enable_sm80_to_sm89INS1_16FlashAttnBwdSm80INS1_25CollectiveMainloopBwdSm80ILi2ELi2EN4cute5tupleIJNS5_1CILi128EEES8_NS7_ILi64EEEEEENS_10bfloat16_tEfNS_4arch4Sm80ELb0ELb1ELb1ELb1ELb1ELb0ELb0ELb0ELi2ELi4ELi4ELi4ELb0EEENS1_24CollectiveEpilogueBwdGQAISA_fSD_Li256ELb1ELb1EEENS1_19SingleTileSchedulerILb1ELb0ELb0ELi128EEEEEEEEEvNT_6ParamsE$_ZN4cute3eso3ESOILb1ELb0EJNS_5tupleIJNS_1CILi2EEEEEENS2_IJiEEENS3_ILi1EEES7_EEC2ERKS5_RKS6_RKS7_SE_) ;  /* 0xffffa07000007944 */ /* 0x020fea0003c3ffff */
[----:B-1----:R1:W5:Y:S01]  /*eb90*/  LDL R2, [R1+0x16d0] ;  /* 0x0016d00001027983 */ /* 0x0023620000100800 */
[----:B------:R-:W-:Y:S02]  /*eba0*/  MOV R84, R6 ;  /* 0x0000000600547202 */ /* 0x000fe40000000f00 */
[----:B------:R-:W-:-:S04]  /*ebb0*/  MOV R85, 0x0 ;  /* 0x0000000000557802 */ /* 0x000fc80000000f00 */
[----:B------:R-:W-:Y:S05]  /*ebc0*/  RET.REL.NODEC R84 `(_ZN7cutlass13device_kernelIN5flash19enable_sm80_to_sm89INS1_16FlashAttnBwdSm80INS1_25CollectiveMainloopBwdSm80ILi2ELi2EN4cute5tupleIJNS5_1CILi128EEES8_NS7_ILi64EEEEEENS_10bfloat16_tEfNS_4arch4Sm80ELb0ELb1ELb1ELb1ELb1ELb0ELb0ELb0ELi2ELi4ELi4ELi4ELb0EEENS1_24CollectiveEpilogueBwdGQAISA_fSD_Li256ELb1ELb1EEENS1_19SingleTileSchedulerILb1ELb0ELb0ELi128EEEEEEEEEvNT_6ParamsE) ;  /* 0xffff143054007950 */ /* 0x000fea0003c3ffff */
        .type           $_ZN7cutlass13device_kernelIN5flash19enable_sm80_to_sm89INS1_16FlashAttnBwdSm80INS1_25CollectiveMainloopBwdSm80ILi2ELi2EN4cute5tupleIJNS5_1CILi128EEES8_NS7_ILi64EEEEEENS_10bfloat16_tEfNS_4arch4Sm80ELb0ELb1ELb1ELb1ELb1ELb0ELb0ELb0ELi2ELi4ELi4ELi4ELb0EEENS1_24CollectiveEpilogueBwdGQAISA_fSD_Li256ELb1ELb1EEENS1_19SingleTileSchedulerILb1ELb0ELb0ELi128EEEEEEEEEvNT_6ParamsE$_ZZN4cute6detail16composition_implINS_5tupleIJNS_1CILi8EEENS3_ILi2EEES5_S5_S4_S5_EEENS2_IJNS3_ILi1EEEiiiNS3_ILi72EEENS3_ILi512EEEEEES5_S4_EEDaRKT_RKT0_RKT1_RKT2_ENKUlRKT_T0_E_clINS2_IJNS2_IJS5_EEENS2_IJiEEES7_S7_EEENS_17integral_constantIiLi3EEEEEDaSP_SQ_,@function
        .size           $_ZN7cutlass13device_kernelIN5flash19enable_sm80_to_sm89INS1_16FlashAttnBwdSm80INS1_25CollectiveMainloopBwdSm80ILi2ELi2EN4cute5tupleIJNS5_1CILi128EEES8_NS7_ILi64EEEEEENS_10bfloat16_tEfNS_4arch4Sm80ELb0ELb1ELb1ELb1ELb1ELb0ELb0ELb0ELi2ELi4ELi4ELi4ELb0EEENS1_24CollectiveEpilogueBwdGQAISA_fSD_Li256ELb1ELb1EEENS1_19SingleTileSchedulerILb1ELb0ELb0ELi128EEEEEEEEEvNT_6ParamsE$_ZZN4cute6detail16composition_implINS_5tupleIJNS_1CILi8EEENS3_ILi2EEES5_S5_S4_S5_EEENS2_IJNS3_ILi1EEEiiiNS3_ILi72EEENS3_ILi512EEEEEES5_S4_EEDaRKT_RKT0_RKT1_RKT2_ENKUlRKT_T0_E_clINS2_IJNS2_IJS5_EEENS2_IJiEEES7_S7_EEENS_17integral_constantIiLi3EEEEEDaSP_SQ_,($_ZN7cutlass13device_kernelIN5flash19enable_sm80_to_sm89INS1_16FlashAttnBwdSm80INS1_25CollectiveMainloopBwdSm80ILi2ELi2EN4cute5tupleIJNS5_1CILi128EEES8_NS7_ILi64EEEEEENS_10bfloat16_tEfNS_4arch4Sm80ELb0ELb1ELb1ELb1ELb1ELb0ELb0ELb0ELi2ELi4ELi4ELi4ELb0EEENS1_24CollectiveEpilogueBwdGQAISA_fSD_Li256ELb1ELb1EEENS1_19SingleTileSchedulerILb1ELb0ELb0ELi128EEEEEEEEEvNT_6ParamsE$_ZZN4cute6detail16composition_implINS_5tupleIJNS_1CILi8EEENS3_ILi2EEES5_S5_S4_S5_EEENS2_IJNS3_ILi1EEEiiiNS3_ILi72EEENS3_ILi512EEEEEES5_S4_EEDaRKT_RKT0_RKT1_RKT2_ENKUlRKT_T0_E_clINS2_IJNS2_IJS5_EEENS2_IJiEEES7_S7_EEENS_17integral_constantIiLi4EEEEEDaSP_SQ_ - $_ZN7cutlass13device_kernelIN5flash19enable_sm80_to_sm89INS1_16FlashAttnBwdSm80INS1_25CollectiveMainloopBwdSm80ILi2ELi2EN4cute5tupleIJNS5_1CILi128EEES8_NS7_ILi64EEEEEENS_10bfloat16_tEfNS_4arch4Sm80ELb0ELb1ELb1ELb1ELb1ELb0ELb0ELb0ELi2ELi4ELi4ELi4ELb0EEENS1_24CollectiveEpilogueBwdGQAISA_fSD_Li256ELb1ELb1EEENS1_19SingleTileSchedulerILb1ELb0ELb0ELi128EEEEEEEEEvNT_6ParamsE$_ZZN4cute6detail16composition_implINS_5tupleIJNS_1CILi8EEENS3_ILi2EEES5_S5_S4_S5_EEENS2_IJNS3_ILi1EEEiiiNS3_ILi72EEENS3_ILi512EEEEEES5_S4_EEDaRKT_RKT0_RKT1_RKT2_ENKUlRKT_T0_E_clINS2_IJNS2_IJS5_EEENS2_IJiEEES7_S7_EEENS_17integral_constantIiLi3EEEEEDaSP_SQ_)
$_ZN7cutlass13device_kernelIN5flash19enable_sm80_to_sm89INS1_16FlashAttnBwdSm80INS1_25CollectiveMainloopBwdSm80ILi2ELi2EN4cute5tupleIJNS5_1CILi128EEES8_NS7_ILi64EEEEEENS_10bfloat16_tEfNS_4arch4Sm80ELb0ELb1ELb1ELb1ELb1ELb0ELb0ELb0ELi2ELi4ELi4ELi4ELb0EEENS1_24CollectiveEpilogueBwdGQAISA_fSD_Li256ELb1ELb1EEENS1_19SingleTileSchedulerILb1ELb0ELb0ELi128EEEEEEEEEvNT_6ParamsE$_ZZN4cute6detail16composition_implINS_5tupleIJNS_1CILi8EEENS3_ILi2EEES5_S5_S4_S5_EEENS2_IJNS3_ILi1EEEiiiNS3_ILi72EEENS3_ILi512EEEEEES5_S4_EEDaRKT_RKT0_RKT1_RKT2_ENKUlRKT_T0_E_clINS2_IJNS2_IJS5_EEENS2_IJiEEES7_S7_EEENS_17integral_constantIiLi3EEEEEDaSP_SQ_:
        /* <DEDUP_REMOVED lines=10> */
        .type           $_ZN7cutlass13device_kernelIN5flash19enable_sm80_to_sm89INS1_16FlashAttnBwdSm80INS1_25CollectiveMainloopBwdSm80ILi2ELi2EN4cute5tupleIJNS5_1CILi128EEES8_NS7_ILi64EEEEEENS_10bfloat16_tEfNS_4arch4Sm80ELb0ELb1ELb1ELb1ELb1ELb0ELb0ELb0ELi2ELi4ELi4ELi4ELb0EEENS1_24CollectiveEpilogueBwdGQAISA_fSD_Li256ELb1ELb1EEENS1_19SingleTileSchedulerILb1ELb0ELb0ELi128EEEEEEEEEvNT_6ParamsE$_ZZN4cute6detail16composition_implINS_5tupleIJNS_1CILi8EEENS3_ILi2EEES5_S5_S4_S5_EEENS2_IJNS3_ILi1EEEiiiNS3_ILi72EEENS3_ILi512EEEEEES5_S4_EEDaRKT_RKT0_RKT1_RKT2_ENKUlRKT_T0_E_clINS2_IJNS2_IJS5_EEENS2_IJiEEES7_S7_EEENS_17integral_constantIiLi4EEEEEDaSP_SQ_,@function
        .size           $_ZN7cutlass13device_kernelIN5flash19enable_sm80_to_sm89INS1_16FlashAttnBwdSm80INS1_25CollectiveMainloopBwdSm80ILi2ELi2EN4cute5tupleIJNS5_1CILi128EEES8_NS7_ILi64EEEEEENS_10bfloat16_tEfNS_4arch4Sm80ELb0ELb1ELb1ELb1ELb1ELb0ELb0ELb0ELi2ELi4ELi4ELi4ELb0EEENS1_24CollectiveEpilogueBwdGQAISA_fSD_Li256ELb1ELb1EEENS1_19SingleTileSchedulerILb1ELb0ELb0ELi128EEEEEEEEEvNT_6ParamsE$_ZZN4cute6detail16composition_implINS_5tupleIJNS_1CILi8EEENS3_ILi2EEES5_S5_S4_S5_EEENS2_IJNS3_ILi1EEEiiiNS3_ILi72EEENS3_ILi512EEEEEES5_S4_EEDaRKT_RKT0_RKT1_RKT2_ENKUlRKT_T0_E_clINS2_IJNS2_IJS5_EEENS2_IJiEEES7_S7_EEENS_17integral_constantIiLi4EEEEEDaSP_SQ_,($_ZN7cutlass13device_kernelIN5flash19enable_sm80_to_sm89INS1_16FlashAttnBwdSm80INS1_25CollectiveMainloopBwdSm80ILi2ELi2EN4cute5tupleIJNS5_1CILi128EEES8_NS7_ILi64EEEEEENS_10bfloat16_tEfNS_4arch4Sm80ELb0ELb1ELb1ELb1ELb1ELb0ELb0ELb0ELi2ELi4ELi4ELi4ELb0EEENS1_24CollectiveEpilogueBwdGQAISA_fSD_Li256ELb1ELb1EEENS1_19SingleTileSchedulerILb1ELb0ELb0ELi128EEEEEEEEEvNT_6ParamsE$_ZZN4cute6detail9lift_diceINS_5tupleIJiNS2_IJiNS_1CILi0EEEEEEEEES6_EEDaRKT_RKT0_ENKUlRKT_RKT0_E_clIS5_S5_EEDaSF_SI_ - $_ZN7cutlass13device_kernelIN5flash19enable_sm80_to_sm89INS1_16FlashAttnBwdSm80INS1_25CollectiveMainloopBwdSm80ILi2ELi2EN4cute5tupleIJNS5_1CILi128EEES8_NS7_ILi64EEEEEENS_10bfloat16_tEfNS_4arch4Sm80ELb0ELb1ELb1ELb1ELb1ELb0ELb0ELb0ELi2ELi4ELi4ELi4ELb0EEENS1_24CollectiveEpilogueBwdGQAISA_fSD_Li256ELb1ELb1EEENS1_19SingleTileSchedulerILb1ELb0ELb0ELi128EEEEEEEEEvNT_6ParamsE$_ZZN4cute6detail16composition_implINS_5tupleIJNS_1CILi8EEENS3_ILi2EEES5_S5_S4_S5_EEENS2_IJNS3_ILi1EEEiiiNS3_ILi72EEENS3_ILi512EEEEEES5_S4_EEDaRKT_RKT0_RKT1_RKT2_ENKUlRKT_T0_E_clINS2_IJNS2_IJS5_EEENS2_IJiEEES7_S7_EEENS_17integral_constantIiLi4EEEEEDaSP_SQ_)
$_ZN7cutlass13device_kernelIN5flash19enable_sm80_to_sm89INS1_16FlashAttnBwdSm80INS1_25CollectiveMainloopBwdSm80ILi2ELi2EN4cute5tupleIJNS5_1CILi128EEES8_NS7_ILi64EEEEEENS_10bfloat16_tEfNS_4arch4Sm80ELb0ELb1ELb1ELb1ELb1ELb0ELb0ELb0ELi2ELi4ELi4ELi4ELb0EEENS1_24CollectiveEpilogueBwdGQAISA_fSD_Li256ELb1ELb1EEENS1_19SingleTileSchedulerILb1ELb0ELb0ELi128EEEEEEEEEvNT_6ParamsE$_ZZN4cute6detail16composition_implINS_5tupleIJNS_1CILi8EEENS3_ILi2EEES5_S5_S4_S5_EEENS2_IJNS3_ILi1EEEiiiNS3_ILi72EEENS3_ILi512EEEEEES5_S4_EEDaRKT_RKT0_RKT1_RKT2_ENKUlRKT_T0_E_clINS2_IJNS2_IJS5_EEENS2_IJiEEES7_S7_EEENS_17integral_constantIiLi4EEEEEDaSP_SQ_:
        /* <DEDUP_REMOVED lines=10> */
        .type           $_ZN7cutlass13device_kernelIN5flash19enable_sm80_to_sm89INS1_16FlashAttnBwdSm80INS1_25CollectiveMainloopBwdSm80ILi2ELi2EN4cute5tupleIJNS5_1CILi128EEES8_NS7_ILi64EEEEEENS_10bfloat16_tEfNS_4arch4Sm80ELb0ELb1ELb1ELb1ELb1ELb0ELb0ELb0ELi2ELi4ELi4ELi4ELb0EEENS1_24CollectiveEpilogueBwdGQAISA_fSD_Li256ELb1ELb1EEENS1_19SingleTileSchedulerILb1ELb0ELb0ELi128EEEEEEEEEvNT_6ParamsE$_ZZN4cute6detail9lift_diceINS_5tupleIJiNS2_IJiNS_1CILi0EEEEEEEEES6_EEDaRKT_RKT0_ENKUlRKT_RKT0_E_clIS5_S5_EEDaSF_SI_,@function
        .size           $_ZN7cutlass13device_kernelIN5flash19enable_sm80_to_sm89INS1_16FlashAttnBwdSm80INS1_25CollectiveMainloopBwdSm80ILi2ELi2EN4cute5tupleIJNS5_1CILi128EEES8_NS7_ILi64EEEEEENS_10bfloat16_tEfNS_4arch4Sm80ELb0ELb1ELb1ELb1ELb1ELb0ELb0ELb0ELi2ELi4ELi4ELi4ELb0EEENS1_24CollectiveEpilogueBwdGQAISA_fSD_Li256ELb1ELb1EEENS1_19SingleTileSchedulerILb1ELb0ELb0ELi128EEEEEEEEEvNT_6ParamsE$_ZZN4cute6detail9lift_diceINS_5tupleIJiNS2_IJiNS_1CILi0EEEEEEEEES6_EEDaRKT_RKT0_ENKUlRKT_RKT0_E_clIS5_S5_EEDaSF_SI_,($_ZN7cutlass13device_kernelIN5flash19enable_sm80_to_sm89INS1_16FlashAttnBwdSm80INS1_25CollectiveMainloopBwdSm80ILi2ELi2EN4cute5tupleIJNS5_1CILi128EEES8_NS7_ILi64EEEEEENS_10bfloat16_tEfNS_4arch4Sm80ELb0ELb1ELb1ELb1ELb1ELb0ELb0ELb0ELi2ELi4ELi4ELi4ELb0EEENS1_24CollectiveEpilogueBwdGQAISA_fSD_Li256ELb1ELb1EEENS1_19SingleTileSchedulerILb1ELb0ELb0ELi128EEEEEEEEEvNT_6ParamsE$_ZZN4cute6detail9lift_diceINS_5tupleIJiNS2_IJiNS_1CILi0EEEEEEEEES6_EEDaRKT_RKT0_ENKUlRKT_RKT0_E_clIiiEEDaSF_SI_ - $_ZN7cutlass13device_kernelIN5flash19enable_sm80_to_sm89INS1_16FlashAttnBwdSm80INS1_25CollectiveMainloopBwdSm80ILi2ELi2EN4cute5tupleIJNS5_1CILi128EEES8_NS7_ILi64EEEEEENS_10bfloat16_tEfNS_4arch4Sm80ELb0ELb1ELb1ELb1ELb1ELb0ELb0ELb0ELi2ELi4ELi4ELi4ELb0EEENS1_24CollectiveEpilogueBwdGQAISA_fSD_Li256ELb1ELb1EEENS1_19SingleTileSchedulerILb1ELb0ELb0ELi128EEEEEEEEEvNT_6ParamsE$_ZZN4cute6detail9lift_diceINS_5tupleIJiNS2_IJiNS_1CILi0EEEEEEEEES6_EEDaRKT_RKT0_ENKUlRKT_RKT0_E_clIS5_S5_EEDaSF_SI_)
$_ZN7cutlass13device_kernelIN5flash19enable_sm80_to_sm89INS1_16FlashAttnBwdSm80INS1_25CollectiveMainloopBwdSm80ILi2ELi2EN4cute5tupleIJNS5_1CILi128EEES8_NS7_ILi64EEEEEENS_10bfloat16_tEfNS_4arch4Sm80ELb0ELb1ELb1ELb1ELb1ELb0ELb0ELb0ELi2ELi4ELi4ELi4ELb0EEENS1_24CollectiveEpilogueBwdGQAISA_fSD_Li256ELb1ELb1EEENS1_19SingleTileSchedulerILb1ELb0ELb0ELi128EEEEEEEEEvNT_6ParamsE$_ZZN4cute6detail9lift_diceINS_5tupleIJiNS2_IJiNS_1CILi0EEEEEEEEES6_EEDaRKT_RKT0_ENKUlRKT_RKT0_E_clIS5_S5_EEDaSF_SI_:
[----:B------:R-:W-:Y:S02]  /*ed10*/  MOV R10, 0xed30 ;  /* 0x0000ed30000a7802 */ /* 0x000fe40000000f00 */
[----:B------:R-:W-:Y:S05]  /*ed20*/  CALL.REL.NOINC `($_ZN7cutlass13device_kernelIN5flash19enable_sm80_to_sm89INS1_16FlashAttnBwdSm80INS1_25CollectiveMainloopBwdSm80ILi2ELi2EN4cute5tupleIJNS5_1CILi128EEES8_NS7_ILi64EEEEEENS_10bfloat16_tEfNS_4arch4Sm80ELb0ELb1ELb1ELb1ELb1ELb0ELb0ELb0ELi2ELi4ELi4ELi4ELb0EEENS1_24CollectiveEpilogueBwdGQAISA_fSD_Li256ELb1ELb1EEENS1_19SingleTileSchedulerILb1ELb0ELb0ELi128EEEEEEEEEvNT_6ParamsE$_ZZN4cute6detail9lift_diceINS_5tupleIJiNS_1CILi0EEEEEES5_EEDaRKT_RKT0_ENKUlRKT_RKT0_E_clIiiEEDaSE_SH_) ;  /* 0x000000d000007944 */ /* 0x000fea0003c00000 */
[----:B------:R-:W-:Y:S02]  /*ed30*/  MOV R74, 0xed50 ;  /* 0x0000ed50004a7802 */ /* 0x000fe40000000f00 */
[----:B-1---5:R-:W-:Y:S05]  /*ed40*/  CALL.REL.NOINC `($_ZN7cutlass13device_kernelIN5flash19enable_sm80_to_sm89INS1_16FlashAttnBwdSm80INS1_25CollectiveMainloopBwdSm80ILi2ELi2EN4cute5tupleIJNS5_1CILi128EEES8_NS7_ILi64EEEEEENS_10bfloat16_tEfNS_4arch4Sm80ELb0ELb1ELb1ELb1ELb1ELb0ELb0ELb0ELi2ELi4ELi4ELi4ELb0EEENS1_24CollectiveEpilogueBwdGQAISA_fSD_Li256ELb1ELb1EEENS1_19SingleTileSchedulerILb1ELb0ELb0ELi128EEEEEEEEEvNT_6ParamsE$_ZZN4cute12filter_tupleINS_5tupleIJiNS_1CILi0EEEEEES4_ZNS_6detail9lift_diceIS4_S4_EEDaRKT_RKT0_EUlRKT_RKT0_E_EEDaS9_SC_OT1_ENKUlDpSF_E_clIJNS1_IJiEEENS1_IJS3_EEEEEEDaSM_) ;  /* 0xffffd20000007944 */ /* 0x022fea0003c3ffff */
[----:B------:R-:W-:Y:S02]  /*ed50*/  MOV R9, 0x0 ;  /* 0x0000000000097802 */ /* 0x000fe40000000f00 */
[----:B-----5:R-:W-:Y:S02]  /*ed60*/  MOV R6, R2 ;  /* 0x0000000200067202 */ /* 0x020fe40000000f00 */
[----:B------:R-:W-:Y:S05]  /*ed70*/  RET.REL.NODEC R8 `(_ZN7cutlass13device_kernelIN5flash19enable_sm80_to_sm89INS1_16FlashAttnBwdSm80INS1_25CollectiveMainloopBwdSm80ILi2ELi2EN4cute5tupleIJNS5_1CILi128EEES8_NS7_ILi64EEEEEENS_10bfloat16_tEfNS_4arch4Sm80ELb0ELb1ELb1ELb1ELb1ELb0ELb0ELb0ELi2ELi4ELi4ELi4ELb0EEENS1_24CollectiveEpilogueBwdGQAISA_fSD_Li256ELb1ELb1EEENS1_19SingleTileSchedulerILb1ELb0ELb0ELi128EEEEEEEEEvNT_6ParamsE) ;  /* 0xffff128008007950 */ /* 0x000fea0003c3ffff */
        .type           $_ZN7cutlass13device_kernelIN5flash19enable_sm80_to_sm89INS1_16FlashAttnBwdSm80INS1_25CollectiveMainloopBwdSm80ILi2ELi2EN4cute5tupleIJNS5_1CILi128EEES8_NS7_ILi64EEEEEENS_10bfloat16_tEfNS_4arch4Sm80ELb0ELb1ELb1ELb1ELb1ELb0ELb0ELb0ELi2ELi4ELi4ELi4ELb0EEENS1_24CollectiveEpilogueBwdGQAISA_fSD_Li256ELb1ELb1EEENS1_19SingleTileSchedulerILb1ELb0ELb0ELi128EEEEEEEEEvNT_6ParamsE$_ZZN4cute6detail9lift_diceINS_5tupleIJiNS2_IJiNS_1CILi0EEEEEEEEES6_EEDaRKT_RKT0_ENKUlRKT_RKT0_E_clIiiEEDaSF_SI_,@function
        .size           $_ZN7cutlass13device_kernelIN5flash19enable_sm80_to_sm89INS1_16FlashAttnBwdSm80INS1_25CollectiveMainloopBwdSm80ILi2ELi2EN4cute5tupleIJNS5_1CILi128EEES8_NS7_ILi64EEEEEENS_10bfloat16_tEfNS_4arch4Sm80ELb0ELb1ELb1ELb1ELb1ELb0ELb0ELb0ELi2ELi4ELi4ELi4ELb0EEENS1_24CollectiveEpilogueBwdGQAISA_fSD_Li256ELb1ELb1EEENS1_19SingleTileSchedulerILb1ELb0ELb0ELi128EEEEEEEEEvNT_6ParamsE$_ZZN4cute6detail9lift_diceINS_5tupleIJiNS2_IJiNS_1CILi0EEEEEEEEES6_EEDaRKT_RKT0_ENKUlRKT_RKT0_E_clIiiEEDaSF_SI_,($_ZN7cutlass13device_kernelIN5flash19enable_sm80_to_sm89INS1_16FlashAttnBwdSm80INS1_25CollectiveMainloopBwdSm80ILi2ELi2EN4cute5tupleIJNS5_1CILi128EEES8_NS7_ILi64EEEEEENS_10bfloat16_tEfNS_4arch4Sm80ELb0ELb1ELb1ELb1ELb1ELb0ELb0ELb0ELi2ELi4ELi4ELi4ELb0EEENS1_24CollectiveEpilogueBwdGQAISA_fSD_Li256ELb1ELb1EEENS1_19SingleTileSchedulerILb1ELb0ELb0ELi128EEEEEEEEEvNT_6ParamsE$_ZZN4cute6detail9lift_diceINS_5tupleIJiNS_1CILi0EEEEEES5_EEDaRKT_RKT0_ENKUlRKT_RKT0_E_clIiiEEDaSE_SH_ - $_ZN7cutlass13device_kernelIN5flash19enable_sm80_to_sm89INS1_16FlashAttnBwdSm80INS1_25CollectiveMainloopBwdSm80ILi2ELi2EN4cute5tupleIJNS5_1CILi128EEES8_NS7_ILi64EEEEEENS_10bfloat16_tEfNS_4arch4Sm80ELb0ELb1ELb1ELb1ELb1ELb0ELb0ELb0ELi2ELi4ELi4ELi4ELb0EEENS1_24CollectiveEpilogueBwdGQAISA_fSD_Li256ELb1ELb1EEENS1_19SingleTileSchedulerILb1ELb0ELb0ELi128EEEEEEEEEvNT_6ParamsE$_ZZN4cute6detail9lift_diceINS_5tupleIJiNS2_IJiNS_1CILi0EEEEEEEEES6_EEDaRKT_RKT0_ENKUlRKT_RKT0_E_clIiiEEDaSF_SI_)
$_ZN7cutlass13device_kernelIN5flash19enable_sm80_to_sm89INS1_16FlashAttnBwdSm80INS1_25CollectiveMainloopBwdSm80ILi2ELi2EN4cute5tupleIJNS5_1CILi128EEES8_NS7_ILi64EEEEEENS_10bfloat16_tEfNS_4arch4Sm80ELb0ELb1ELb1ELb1ELb1ELb0ELb0ELb0ELi2ELi4ELi4ELi4ELb0EEENS1_24CollectiveEpilogueBwdGQAISA_fSD_Li256ELb1ELb1EEENS1_19SingleTileSchedulerILb1ELb0ELb0ELi128EEEEEEEEEvNT_6ParamsE$_ZZN4cute6detail9lift_diceINS_5tupleIJiNS2_IJiNS_1CILi0EEEEEEEEES6_EEDaRKT_RKT0_ENKUlRKT_RKT0_E_clIiiEEDaSF_SI_:
[----:B------:R-:W-:Y:S02]  /*ed80*/  IADD3 R2, R1, 0x1684, RZ ;  /* 0x0000168401027810 */ /* 0x000fe40007ffe0ff */
[----:B------:R-:W-:Y:S02]  /*ed90*/  MOV R6, 0xedc0 ;  /* 0x0000edc000067802 */ /* 0x000fe40000000f00 */
[----:B------:R-:W-:Y:S02]  /*eda0*/  IADD3 R2, R2, c[0x0][0x20], RZ ;  /* 0x0000080002027a10 */ /* 0x000fe40007ffe0ff */
[----:B------:R-:W-:Y:S05]  /*edb0*/  CALL.REL.NOINC `($_ZN7cutlass13device_kernelIN5flash19enable_sm80_to_sm89INS1_16FlashAttnBwdSm80INS1_25CollectiveMainloopBwdSm80ILi2ELi2EN4cute5tupleIJNS5_1CILi128EEES8_NS7_ILi64EEEEEENS_10bfloat16_tEfNS_4arch4Sm80ELb0ELb1ELb1ELb1ELb1ELb0ELb0ELb0ELi2ELi4ELi4ELi4ELb0EEENS1_24CollectiveEpilogueBwdGQAISA_fSD_Li256ELb1ELb1EEENS1_19SingleTileSchedulerILb1ELb0ELb0ELi128EEEEEEEEEvNT_6ParamsE$_ZN4cute3eso3ESOILb0ELb1EJiEEC2ERKi) ;  /* 0xffff873000007944 */ /* 0x000fea0003c3ffff */
[----:B------:R2:W5:Y:S01]  /*edc0*/  LDL R7, [R1+0x1684] ;  /* 0x0016840001077983 */ /* 0x0005620000100800 */
[----:B-1----:R-:W-:Y:S02]  /*edd0*/  MOV R2, R8 ;  /* 0x0000000800027202 */ /* 0x002fe40000000f00 */
[----:B------:R-:W-:-:S04]  /*ede0*/  MOV R3, 0x0 ;  /* 0x0000000000037802 */ /* 0x000fc80000000f00 */
[----:B------:R-:W-:Y:S05]  /*edf0*/  RET.REL.NODEC R2 `(_ZN7cutlass13device_kernelIN5flash19enable_sm80_to_sm89INS1_16FlashAttnBwdSm80INS1_25CollectiveMainloopBwdSm80ILi2ELi2EN4cute5tupleIJNS5_1CILi128EEES8_NS7_ILi64EEEEEENS_10bfloat16_tEfNS_4arch4Sm80ELb0ELb1ELb1ELb1ELb1ELb0ELb0ELb0ELi2ELi4ELi4ELi4ELb0EEENS1_24CollectiveEpilogueBwdGQAISA_fSD_Li256ELb1ELb1EEENS1_19SingleTileSchedulerILb1ELb0ELb0ELi128EEEEEEEEEvNT_6ParamsE) ;  /* 0xffff120002007950 */ /* 0x000fea0003c3ffff */
        .type           $_ZN7cutlass13device_kernelIN5flash19enable_sm80_to_sm89INS1_16FlashAttnBwdSm80INS1_25CollectiveMainloopBwdSm80ILi2ELi2EN4cute5tupleIJNS5_1CILi128EEES8_NS7_ILi64EEEEEENS_10bfloat16_tEfNS_4arch4Sm80ELb0ELb1ELb1ELb1ELb1ELb0ELb0ELb0ELi2ELi4ELi4ELi4ELb0EEENS1_24CollectiveEpilogueBwdGQAISA_fSD_Li256ELb1ELb1EEENS1_19SingleTileSchedulerILb1ELb0ELb0ELi128EEEEEEEEEvNT_6ParamsE$_ZZN4cute6detail9lift_diceINS_5tupleIJiNS_1CILi0EEEEEES5_EEDaRKT_RKT0_ENKUlRKT_RKT0_E_clIiiEEDaSE_SH_,@function
        .size           $_ZN7cutlass13device_kernelIN5flash19enable_sm80_to_sm89INS1_16FlashAttnBwdSm80INS1_25CollectiveMainloopBwdSm80ILi2ELi2EN4cute5tupleIJNS5_1CILi128EEES8_NS7_ILi64EEEEEENS_10bfloat16_tEfNS_4arch4Sm80ELb0ELb1ELb1ELb1ELb1ELb0ELb0ELb0ELi2ELi4ELi4ELi4ELb0EEENS1_24CollectiveEpilogueBwdGQAISA_fSD_Li256ELb1ELb1EEENS1_19SingleTileSchedulerILb1ELb0ELb0ELi128EEEEEEEEEvNT_6ParamsE$_ZZN4cute6detail9lift_diceINS_5tupleIJiNS_1CILi0EEEEEES5_EEDaRKT_RKT0_ENKUlRKT_RKT0_E_clIiiEEDaSE_SH_,($_ZN7cutlass13device_kernelIN5flash19enable_sm80_to_sm89INS1_16FlashAttnBwdSm80INS1_25CollectiveMainloopBwdSm80ILi2ELi2EN4cute5tupleIJNS5_1CILi128EEES8_NS7_ILi64EEEEEENS_10bfloat16_tEfNS_4arch4Sm80ELb0ELb1ELb1ELb1ELb1ELb0ELb0ELb0ELi2ELi4ELi4ELi4ELb0EEENS1_24CollectiveEpilogueBwdGQAISA_fSD_Li256ELb1ELb1EEENS1_19SingleTileSchedulerILb1ELb0ELb0ELi128EEEEEEEEEvNT_6ParamsE$_ZZN4cute6upcastILi2ENS_5tupleIJNS1_IJNS_1CILi1EEENS1_IJNS2_ILi2EEES4_S4_EEEEEES4_NS1_IJS4_S4_EEEEEENS1_IJNS1_IJNS2_ILi0EEENS1_IJS3_NS2_ILi512EEEiEEEEEENS2_ILi4096EEENS1_IJiNS2_ILi8192EEEEEEEEEEEDaRKT0_RKT1_ENKUlRKT_RKT0_E_clIS6_SC_EEDaSP_SS_ - $_ZN7cutlass13device_kernelIN5flash19enable_sm80_to_sm89INS1_16FlashAttnBwdSm80INS1_25CollectiveMainloopBwdSm80ILi2ELi2EN4cute5tupleIJNS5_1CILi128EEES8_NS7_ILi64EEEEEENS_10bfloat16_tEfNS_4arch4Sm80ELb0ELb1ELb1ELb1ELb1ELb0ELb0ELb0ELi2ELi4ELi4ELi4ELb0EEENS1_24CollectiveEpilogueBwdGQAISA_fSD_Li256ELb1ELb1EEENS1_19SingleTileSchedulerILb1ELb0ELb0ELi128EEEEEEEEEvNT_6ParamsE$_ZZN4cute6detail9lift_diceINS_5tupleIJiNS_1CILi0EEEEEES5_EEDaRKT_RKT0_ENKUlRKT_RKT0_E_clIiiEEDaSE_SH_)
$_ZN7cutlass13device_kernelIN5flash19enable_sm80_to_sm89INS1_16FlashAttnBwdSm80INS1_25CollectiveMainloopBwdSm80ILi2ELi2EN4cute5tupleIJNS5_1CILi128EEES8_NS7_ILi64EEEEEENS_10bfloat16_tEfNS_4arch4Sm80ELb0ELb1ELb1ELb1ELb1ELb0ELb0ELb0ELi2ELi4ELi4ELi4ELb0EEENS1_24CollectiveEpilogueBwdGQAISA_fSD_Li256ELb1ELb1EEENS1_19SingleTileSchedulerILb1ELb0ELb0ELi128EEEEEEEEEvNT_6ParamsE$_ZZN4cute6detail9lift_diceINS_5tupleIJiNS_1CILi0EEEEEES5_EEDaRKT_RKT0_ENKUlRKT_RKT0_E_clIiiEEDaSE_SH_:
[----:B------:R-:W-:Y:S02]  /*ee00*/  IADD3 R2, R1, 0x1684, RZ ;  /* 0x0000168401027810 */ /* 0x000fe40007ffe0ff */
[----:B------:R-:W-:Y:S02]  /*ee10*/  MOV R6, 0xee40 ;  /* 0x0000ee4000067802 */ /* 0x000fe40000000f00 */
[----:B------:R-:W-:Y:S02]  /*ee20*/  IADD3 R2, R2, c[0x0][0x20], RZ ;  /* 0x0000080002027a10 */ /* 0x000fe40007ffe0ff */
[----:B------:R-:W-:Y:S05]  /*ee30*/  CALL.REL.NOINC `($_ZN7cutlass13device_kernelIN5flash19enable_sm80_to_sm89INS1_16FlashAttnBwdSm80INS1_25CollectiveMainloopBwdSm80ILi2ELi2EN4cute5tupleIJNS5_1CILi128EEES8_NS7_ILi64EEEEEENS_10bfloat16_tEfNS_4arch4Sm80ELb0ELb1ELb1ELb1ELb1ELb0ELb0ELb0ELi2ELi4ELi4ELi4ELb0EEENS1_24CollectiveEpilogueBwdGQAISA_fSD_Li256ELb1ELb1EEENS1_19SingleTileSchedulerILb1ELb0ELb0ELi128EEEEEEEEEvNT_6ParamsE$_ZN4cute3eso3ESOILb0ELb1EJiEEC2ERKi) ;  /* 0xffff86b000007944 */ /* 0x000fea0003c3ffff */
[----:B-1----:R1:W5:Y:S01]  /*ee40*/  LDL R3, [R1+0x1684] ;  /* 0x0016840001037983 */ /* 0x0023620000100800 */
[----:B------:R-:W-:-:S04]  /*ee50*/  MOV R11, 0x0 ;  /* 0x00000000000b7802 */ /* 0x000fc80000000f00 */
[----:B------:R-:W-:Y:S05]  /*ee60*/  RET.REL.NODEC R10 `(_ZN7cutlass13device_kernelIN5flash19enable_sm80_to_sm89INS1_16FlashAttnBwdSm80INS1_25CollectiveMainloopBwdSm80ILi2ELi2EN4cute5tupleIJNS5_1CILi128EEES8_NS7_ILi64EEEEEENS_10bfloat16_tEfNS_4arch4Sm80ELb0ELb1ELb1ELb1ELb1ELb0ELb0ELb0ELi2ELi4ELi4ELi4ELb0EEENS1_24CollectiveEpilogueBwdGQAISA_fSD_Li256ELb1ELb1EEENS1_19SingleTileSchedulerILb1ELb0ELb0ELi128EEEEEEEEEvNT_6ParamsE) ;  /* 0xffff11900a007950 */ /* 0x000fea0003c3ffff */
        .type           $_ZN7cutlass13device_kernelIN5flash19enable_sm80_to_sm89INS1_16FlashAttnBwdSm80INS1_25CollectiveMainloopBwdSm80ILi2ELi2EN4cute5tupleIJNS5_1CILi128EEES8_NS7_ILi64EEEEEENS_10bfloat16_tEfNS_4arch4Sm80ELb0ELb1ELb1ELb1ELb1ELb0ELb0ELb0ELi2ELi4ELi4ELi4ELb0EEENS1_24CollectiveEpilogueBwdGQAISA_fSD_Li256ELb1ELb1EEENS1_19SingleTileSchedulerILb1ELb0ELb0ELi128EEEEEEEEEvNT_6ParamsE$_ZZN4cute6upcastILi2ENS_5tupleIJNS1_IJNS_1CILi1EEENS1_IJNS2_ILi2EEES4_S4_EEEEEES4_NS1_IJS4_S4_EEEEEENS1_IJNS1_IJNS2_ILi0EEENS1_IJS3_NS2_ILi512EEEiEEEEEENS2_ILi4096EEENS1_IJiNS2_ILi8192EEEEEEEEEEEDaRKT0_RKT1_ENKUlRKT_RKT0_E_clIS6_SC_EEDaSP_SS_,@function
        .size           $_ZN7cutlass13device_kernelIN5flash19enable_sm80_to_sm89INS1_16FlashAttnBwdSm80INS1_25CollectiveMainloopBwdSm80ILi2ELi2EN4cute5tupleIJNS5_1CILi128EEES8_NS7_ILi64EEEEEENS_10bfloat16_tEfNS_4arch4Sm80ELb0ELb1ELb1ELb1ELb1ELb0ELb0ELb0ELi2ELi4ELi4ELi4ELb0EEENS1_24CollectiveEpilogueBwdGQAISA_fSD_Li256ELb1ELb1EEENS1_19SingleTileSchedulerILb1ELb0ELb0ELi128EEEEEEEEEvNT_6ParamsE$_ZZN4cute6upcastILi2ENS_5tupleIJNS1_IJNS_1CILi1EEENS1_IJNS2_ILi2EEES4_S4_EEEEEES4_NS1_IJS4_S4_EEEEEENS1_IJNS1_IJNS2_ILi0EEENS1_IJS3_NS2_ILi512EEEiEEEEEENS2_ILi4096EEENS1_IJiNS2_ILi8192EEEEEEEEEEEDaRKT0_RKT1_ENKUlRKT_RKT0_E_clIS6_SC_EEDaSP_SS_,($_ZN7cutlass13device_kernelIN5flash19enable_sm80_to_sm89INS1_16FlashAttnBwdSm80INS1_25CollectiveMainloopBwdSm80ILi2ELi2EN4cute5tupleIJNS5_1CILi128EEES8_NS7_ILi64EEEEEENS_10bfloat16_tEfNS_4arch4Sm80ELb0ELb1ELb1ELb1ELb1ELb0ELb0ELb0ELi2ELi4ELi4ELi4ELb0EEENS1_24CollectiveEpilogueBwdGQAISA_fSD_Li256ELb1ELb1EEENS1_19SingleTileSchedulerILb1ELb0ELb0ELi128EEEEEEEEEvNT_6ParamsE$_ZZN4cute6upcastILi2ENS_5tupleIJNS1_IJNS_1CILi1EEENS1_IJNS2_ILi2EEES4_S4_EEEEEES4_NS1_IJS4_S4_EEEEEENS1_IJNS1_IJNS2_ILi0EEENS1_IJS3_NS2_ILi512EEEiEEEEEENS2_ILi4096EEENS1_IJiNS2_ILi8192EEEEEEEEEEEDaRKT0_RKT1_ENKUlRKT_RKT0_E_clIS7_SF_EEDaSP_SS_ - $_ZN7cutlass13device_kernelIN5flash19enable_sm80_to_sm89INS1_16FlashAttnBwdSm80INS1_25CollectiveMainloopBwdSm80ILi2ELi2EN4cute5tupleIJNS5_1CILi128EEES8_NS7_ILi64EEEEEENS_10bfloat16_tEfNS_4arch4Sm80ELb0ELb1ELb1ELb1ELb1ELb0ELb0ELb0ELi2ELi4ELi4ELi4ELb0EEENS1_24CollectiveEpilogueBwdGQAISA_fSD_Li256ELb1ELb1EEENS1_19SingleTileSchedulerILb1ELb0ELb0ELi128EEEEEEEEEvNT_6ParamsE$_ZZN4cute6upcastILi2ENS_5tupleIJNS1_IJNS_1CILi1EEENS1_IJNS2_ILi2EEES4_S4_EEEEEES4_NS1_IJS4_S4_EEEEEENS1_IJNS1_IJNS2_ILi0EEENS1_IJS3_NS2_ILi512EEEiEEEEEENS2_ILi4096EEENS1_IJiNS2_ILi8192EEEEEEEEEEEDaRKT0_RKT1_ENKUlRKT_RKT0_E_clIS6_SC_EEDaSP_SS_)
$_ZN7cutlass13device_kernelIN5flash19enable_sm80_to_sm89INS1_16FlashAttnBwdSm80INS1_25CollectiveMainloopBwdSm80ILi2ELi2EN4cute5tupleIJNS5_1CILi128EEES8_NS7_ILi64EEEEEENS_10bfloat16_tEfNS_4arch4Sm80ELb0ELb1ELb1ELb1ELb1ELb0ELb0ELb0ELi2ELi4ELi4ELi4ELb0EEENS1_24CollectiveEpilogueBwdGQAISA_fSD_Li256ELb1ELb1EEENS1_19SingleTileSchedulerILb1ELb0ELb0ELi128EEEEEEEEEvNT_6ParamsE$_ZZN4cute6upcastILi2ENS_5tupleIJNS1_IJNS_1CILi1EEENS1_IJNS2_ILi2EEES4_S4_EEEEEES4_NS1_IJS4_S4_EEEEEENS1_IJNS1_IJNS2_ILi0EEENS1_IJS3_NS2_ILi512EEEiEEEEEENS2_ILi4096EEENS1_IJiNS2_ILi8192EEEEEEEEEEEDaRKT0_RKT1_ENKUlRKT_RKT0_E_clIS6_SC_EEDaSP_SS_:
[----:B------:R-:W-:-:S06]  /*ee70*/  IADD3 R3, R20, -c[0x0][0x20], RZ ;  /* 0x8000080014037a10 */ /* 0x000fcc0007ffe0ff */
[----:B------:R-:W5:Y:S01]  /*ee80*/  LDL R3, [R3] ;  /* 0x0000000003037983 */ /* 0x000f620000100800 */
[----:B------:R-:W-:Y:S02]  /*ee90*/  IADD3 R9, R1, 0x1380, RZ ;  /* 0x0000138001097810 */ /* 0x000fe40007ffe0ff */
[----:B------:R-:W-:Y:S02]  /*eea0*/  MOV R58, 0xeee0 ;  /* 0x0000eee0003a7802 */ /* 0x000fe40000000f00 */
[----:B------:R-:W-:-:S04]  /*eeb0*/  IADD3 R9, R9, c[0x0][0x20], RZ ;  /* 0x0000080009097a10 */ /* 0x000fc80007ffe0ff */
[----:B------:R-:W-:Y:S02]  /*eec0*/  IADD3 R10, R9, 0x4, RZ ;  /* 0x00000004090a7810 */ /* 0x000fe40007ffe0ff */
[----:B-----5:R-:W-:Y:S05]  /*eed0*/  CALL.REL.NOINC `($_ZN7cutlass13device_kernelIN5flash19enable_sm80_to_sm89INS1_16FlashAttnBwdSm80INS1_25CollectiveMainloopBwdSm80ILi2ELi2EN4cute5tupleIJNS5_1CILi128EEES8_NS7_ILi64EEEEEENS_10bfloat16_tEfNS_4arch4Sm80ELb0ELb1ELb1ELb1ELb1ELb0ELb0ELb0ELi2ELi4ELi4ELi4ELb0EEENS1_24CollectiveEpilogueBwdGQAISA_fSD_Li256ELb1ELb1EEENS1_19SingleTileSchedulerILb1ELb0ELb0ELi128EEEEEEEEEvNT_6ParamsE$_ZZN4cute6upcastILi2ENS_5tupleIJNS_1CILi1EEENS1_IJNS2_ILi2EEES4_S4_EEEEEENS1_IJNS2_ILi0EEENS1_IJS3_NS2_ILi512EEEiEEEEEEEEDaRKT0_RKT1_ENKUlRKT_RKT0_E_clIS5_S9_EEDaSJ_SM_) ;  /* 0x0000015000007944 */ /* 0x020fea0003c00000 */
[----:B------:R-:W-:Y:S02]  /*eee0*/  MOV R4, 0xef00 ;  /* 0x0000ef0000047802 */ /* 0x000fe40000000f00 */
[----:B-1---5:R-:W-:Y:S05]  /*eef0*/  CALL.REL.NOINC `($_ZN7cutlass13device_kernelIN5flash19enable_sm80_to_sm89INS1_16FlashAttnBwdSm80INS1_25CollectiveMainloopBwdSm80ILi2ELi2EN4cute5tupleIJNS5_1CILi128EEES8_NS7_ILi64EEEEEENS_10bfloat16_tEfNS_4arch4Sm80ELb0ELb1ELb1ELb1ELb1ELb0ELb0ELb0ELi2ELi4ELi4ELi4ELb0EEENS1_24CollectiveEpilogueBwdGQAISA_fSD_Li256ELb1ELb1EEENS1_19SingleTileSchedulerILb1ELb0ELb0ELi128EEEEEEEEEvNT_6ParamsE$_ZN4cute3eso3ESOILb1ELb0EJNS_1CILi0EEENS_5tupleIJNS2_ILi1EEENS2_ILi256EEEiEEEEEC2ERKS3_RKS7_) ;  /* 0xffff8c0000007944 */ /* 0x022fea0003c3ffff */
[----:B-1----:R1:W5:Y:S01]  /*ef00*/  LDL R2, [R1+0x1384] ;  /* 0x0013840001027983 */ /* 0x0023620000100800 */
[----:B------:R-:W-:-:S03]  /*ef10*/  MOV R6, 0xef30 ;  /* 0x0000ef3000067802 */ /* 0x000fc60000000f00 */
[----:B-1---5:R-:W-:Y:S05]  /*ef20*/  CALL.REL.NOINC `($_ZN7cutlass13device_kernelIN5flash19enable_sm80_to_sm89INS1_16FlashAttnBwdSm80INS1_25CollectiveMainloopBwdSm80ILi2ELi2EN4cute5tupleIJNS5_1CILi128EEES8_NS7_ILi64EEEEEENS_10bfloat16_tEfNS_4arch4Sm80ELb0ELb1ELb1ELb1ELb1ELb0ELb0ELb0ELi2ELi4ELi4ELi4ELb0EEENS1_24CollectiveEpilogueBwdGQAISA_fSD_Li256ELb1ELb1EEENS1_19SingleTileSchedulerILb1ELb0ELb0ELi128EEEEEEEEEvNT_6ParamsE$_ZN4cute5tupleIJNS0_IJNS_1CILi1EEENS0_IJS2_NS1_ILi2EEES3_EEEEEENS0_IJNS1_ILi0EEENS0_IJS2_NS1_ILi256EEEiEEEEEEEEC2ERKS5_RKS9_) ;  /* 0xffffbd7000007944 */ /* 0x022fea0003c3ffff */
[----:B------:R2:W5:Y:S01]  /*ef30*/  LDL R37, [R1+0x1380] ;  /* 0x0013800001257983 */ /* 0x0005620000100800 */
[----:B------:R-:W-:-:S04]  /*ef40*/  MOV R9, 0x0 ;  /* 0x0000000000097802 */ /* 0x000fc80000000f00 */
[----:B------:R-:W-:Y:S05]  /*ef50*/  RET.REL.NODEC R8 `(_ZN7cutlass13device_kernelIN5flash19enable_sm80_to_sm89INS1_16FlashAttnBwdSm80INS1_25CollectiveMainloopBwdSm80ILi2ELi2EN4cute5tupleIJNS5_1CILi128EEES8_NS7_ILi64EEEEEENS_10bfloat16_tEfNS_4arch4Sm80ELb0ELb1ELb1ELb1ELb1ELb0ELb0ELb0ELi2ELi4ELi4ELi4ELb0EEENS1_24CollectiveEpilogueBwdGQAISA_fSD_Li256ELb1ELb1EEENS1_19SingleTileSchedulerILb1ELb0ELb0ELi128EEEEEEEEEvNT_6ParamsE) ;  /* 0xffff10a008007950 */ /* 0x000fea0003c3ffff */
        .type           $_ZN7cutlass13device_kernelIN5flash19enable_sm80_to_sm89INS1_16FlashAttnBwdSm80INS1_25CollectiveMainloopBwdSm80ILi2ELi2EN4cute5tupleIJNS5_1CILi128EEES8_NS7_ILi64EEEEEENS_10bfloat16_tEfNS_4arch4Sm80ELb0ELb1ELb1ELb1ELb1ELb0ELb0ELb0ELi2ELi4ELi4ELi4ELb0EEENS1_24CollectiveEpilogueBwdGQAISA_fSD_Li256ELb1ELb1EEENS1_19SingleTileSchedulerILb1ELb0ELb0ELi128EEEEEEEEEvNT_6ParamsE$_ZZN4cute6upcastILi2ENS_5tupleIJNS1_IJNS_1CILi1EEENS1_IJNS2_ILi2EEES4_S4_EEEEEES4_NS1_IJS4_S4_EEEEEENS1_IJNS1_IJNS2_ILi0EEENS1_IJS3_NS2_ILi512EEEiEEEEEENS2_ILi4096EEENS1_IJiNS2_ILi8192EEEEEEEEEEEDaRKT0_RKT1_ENKUlRKT_RKT0_E_clIS7_SF_EEDaSP_SS_,@function
        .size           $_ZN7cutlass13device_kernelIN5flash19enable_sm80_to_sm89INS1_16FlashAttnBwdSm80INS1_25CollectiveMainloopBwdSm80ILi2ELi2EN4cute5tupleIJNS5_1CILi128EEES8_NS7_ILi64EEEEEENS_10bfloat16_tEfNS_4arch4Sm80ELb0ELb1ELb1ELb1ELb1ELb0ELb0ELb0ELi2ELi4ELi4ELi4ELb0EEENS1_24CollectiveEpilogueBwdGQAISA_fSD_Li256ELb1ELb1EEENS1_19SingleTileSchedulerILb1ELb0ELb0ELi128EEEEEEEEEvNT_6ParamsE$_ZZN4cute6upcastILi2ENS_5tupleIJNS1_IJNS_1CILi1EEENS1_IJNS2_ILi2EEES4_S4_EEEEEES4_NS1_IJS4_S4_EEEEEENS1_IJNS1_IJNS2_ILi0EEENS1_IJS3_NS2_ILi512EEEiEEEEEENS2_ILi4096EEENS1_IJiNS2_ILi8192EEEEEEEEEEEDaRKT0_RKT1_ENKUlRKT_RKT0_E_clIS7_SF_EEDaSP_SS_,($_ZN7cutlass13device_kernelIN5flash19enable_sm80_to_sm89INS1_16FlashAttnBwdSm80INS1_25CollectiveMainloopBwdSm80ILi2ELi2EN4cute5tupleIJNS5_1CILi128EEES8_NS7_ILi64EEEEEENS_10bfloat16_tEfNS_4arch4Sm80ELb0ELb1ELb1ELb1ELb1ELb0ELb0ELb0ELi2ELi4ELi4ELi4ELb0EEENS1_24CollectiveEpilogueBwdGQAISA_fSD_Li256ELb1ELb1EEENS1_19SingleTileSchedulerILb1ELb0ELb0ELi128EEEEEEEEEvNT_6ParamsE$_ZZN4cute6upcastILi2ENS_5tupleIJNS_1CILi1EEENS1_IJNS2_ILi2EEES4_S4_EEEEEENS1_IJNS2_ILi0EEENS1_IJS3_NS2_ILi512EEEiEEEEEEEEDaRKT0_RKT1_ENKUlRKT_RKT0_E_clIS5_S9_EEDaSJ_SM_ - $_ZN7cutlass13device_kernelIN5flash19enable_sm80_to_sm89INS1_16FlashAttnBwdSm80INS1_25CollectiveMainloopBwdSm80ILi2ELi2EN4cute5tupleIJNS5_1CILi128EEES8_NS7_ILi64EEEEEENS_10bfloat16_tEfNS_4arch4Sm80ELb0ELb1ELb1ELb1ELb1ELb0ELb0ELb0ELi2ELi4ELi4ELi4ELb0EEENS1_24CollectiveEpilogueBwdGQAISA_fSD_Li256ELb1ELb1EEENS1_19SingleTileSchedulerILb1ELb0ELb0ELi128EEEEEEEEEvNT_6ParamsE$_ZZN4cute6upcastILi2ENS_5tupleIJNS1_IJNS_1CILi1EEENS1_IJNS2_ILi2EEES4_S4_EEEEEES4_NS1_IJS4_S4_EEEEEENS1_IJNS1_IJNS2_ILi0EEENS1_IJS3_NS2_ILi512EEEiEEEEEENS2_ILi4096EEENS1_IJiNS2_ILi8192EEEEEEEEEEEDaRKT0_RKT1_ENKUlRKT_RKT0_E_clIS7_SF_EEDaSP_SS_)
$_ZN7cutlass13device_kernelIN5flash19enable_sm80_to_sm89INS1_16FlashAttnBwdSm80INS1_25CollectiveMainloopBwdSm80ILi2ELi2EN4cute5tupleIJNS5_1CILi128EEES8_NS7_ILi64EEEEEENS_10bfloat16_tEfNS_4arch4Sm80ELb0ELb1ELb1ELb1ELb1ELb0ELb0ELb0ELi2ELi4ELi4ELi4ELb0EEENS1_24CollectiveEpilogueBwdGQAISA_fSD_Li256ELb1ELb1EEENS1_19SingleTileSchedulerILb1ELb0ELb0ELi128EEEEEEEEEvNT_6ParamsE$_ZZN4cute6upcastILi2ENS_5tupleIJNS1_IJNS_1CILi1EEENS1_IJNS2_ILi2EEES4_S4_EEEEEES4_NS1_IJS4_S4_EEEEEENS1_IJNS1_IJNS2_ILi0EEENS1_IJS3_NS2_ILi512EEEiEEEEEENS2_ILi4096EEENS1_IJiNS2_ILi8192EEEEEEEEEEEDaRKT0_RKT1_ENKUlRKT_RKT0_E_clIS7_SF_EEDaSP_SS_:
[----:B------:R-:W-:Y:S02]  /*ef60*/  IADD3 R8, R1, 0x1380, RZ ;  /* 0x0000138001087810 */ /* 0x000fe40007ffe0ff */
[----:B------:R-:W-:Y:S02]  /*ef70*/  MOV R56, 0xefb0 ;  /* 0x0000efb000387802 */ /* 0x000fe40000000f00 */
[----:B------:R-:W-:-:S04]  /*ef80*/  IADD3 R8, R8, c[0x0][0x20], RZ ;  /* 0x0000080008087a10 */ /* 0x000fc80007ffe0ff */
[----:B------:R-:W-:Y:S02]  /*ef90*/  IADD3 R9, R8, 0x4, RZ ;  /* 0x0000000408097810 */ /* 0x000fe40007ffe0ff */
[----:B------:R-:W-:Y:S05]  /*efa0*/  CALL.REL.NOINC `($_ZN7cutlass13device_kernelIN5flash19enable_sm80_to_sm89INS1_16FlashAttnBwdSm80INS1_25CollectiveMainloopBwdSm80ILi2ELi2EN4cute5tupleIJNS5_1CILi128EEES8_NS7_ILi64EEEEEENS_10bfloat16_tEfNS_4arch4Sm80ELb0ELb1ELb1ELb1ELb1ELb0ELb0ELb0ELi2ELi4ELi4ELi4ELb0EEENS1_24CollectiveEpilogueBwdGQAISA_fSD_Li256ELb1ELb1EEENS1_19SingleTileSchedulerILb1ELb0ELb0ELi128EEEEEEEEEvNT_6ParamsE$_ZZN4cute6upcastILi2ENS_5tupleIJNS_1CILi2EEES3_EEENS1_IJiNS2_ILi8192EEEEEEEEDaRKT0_RKT1_ENKUlRKT_RKT0_E_clIS3_iEEDaSF_SI_) ;  /* 0x0000015000007944 */ /* 0x000fea0003c00000 */
[----:B------:R-:W-:Y:S02]  /*efb0*/  MOV R4, 0xefd0 ;  /* 0x0000efd000047802 */ /* 0x000fe40000000f00 */
[----:B-1---5:R-:W-:Y:S05]  /*efc0*/  CALL.REL.NOINC `($_ZN7cutlass13device_kernelIN5flash19enable_sm80_to_sm89INS1_16FlashAttnBwdSm80INS1_25CollectiveMainloopBwdSm80ILi2ELi2EN4cute5tupleIJNS5_1CILi128EEES8_NS7_ILi64EEEEEENS_10bfloat16_tEfNS_4arch4Sm80ELb0ELb1ELb1ELb1ELb1ELb0ELb0ELb0ELi2ELi4ELi4ELi4ELb0EEENS1_24CollectiveEpilogueBwdGQAISA_fSD_Li256ELb1ELb1EEENS1_19SingleTileSchedulerILb1ELb0ELb0ELi128EEEEEEEEEvNT_6ParamsE$_ZN4cute3eso3ESOILb0ELb1EJiNS_1CILi4096EEEEEC2ERKiRKS3_) ;  /* 0xffff864000007944 */ /* 0x022fea0003c3ffff */
[----:B-1----:R1:W5:Y:S01]  /*efd0*/  LDL R2, [R1+0x1384] ;  /* 0x0013840001027983 */ /* 0x0023620000100800 */
[----:B------:R-:W-:-:S03]  /*efe0*/  MOV R6, 0xf000 ;  /* 0x0000f00000067802 */ /* 0x000fc60000000f00 */
[----:B-1---5:R-:W-:Y:S05]  /*eff0*/  CALL.REL.NOINC `($_ZN7cutlass13device_kernelIN5flash19enable_sm80_to_sm89INS1_16FlashAttnBwdSm80INS1_25CollectiveMainloopBwdSm80ILi2ELi2EN4cute5tupleIJNS5_1CILi128EEES8_NS7_ILi64EEEEEENS_10bfloat16_tEfNS_4arch4Sm80ELb0ELb1ELb1ELb1ELb1ELb0ELb0ELb0ELi2ELi4ELi4ELi4ELb0EEENS1_24CollectiveEpilogueBwdGQAISA_fSD_Li256ELb1ELb1EEENS1_19SingleTileSchedulerILb1ELb0ELb0ELi128EEEEEEEEEvNT_6ParamsE$_ZN4cute5tupleIJNS0_IJNS_1CILi2EEES2_EEENS0_IJiNS1_ILi4096EEEEEEEEC2ERKS3_RKS5_) ;  /* 0xffffbde000007944 */ /* 0x022fea0003c3ffff */
[----:B-1----:R1:W5:Y:S01]  /*f000*/  LDL R2, [R1+0x1380] ;  /* 0x0013800001027983 */ /* 0x0023620000100800 */
[----:B------:R-:W-:-:S04]  /*f010*/  MOV R11, 0x0 ;  /* 0x00000000000b7802 */ /* 0x000fc80000000f00 */
[----:B------:R-:W-:Y:S05]  /*f020*/  RET.REL.NODEC R10 `(_ZN7cutlass13device_kernelIN5flash19enable_sm80_to_sm89INS1_16FlashAttnBwdSm80INS1_25CollectiveMainloopBwdSm80ILi2ELi2EN4cute5tupleIJNS5_1CILi128EEES8_NS7_ILi64EEEEEENS_10bfloat16_tEfNS_4arch4Sm80ELb0ELb1ELb1ELb1ELb1ELb0ELb0ELb0ELi2ELi4ELi4ELi4ELb0EEENS1_24CollectiveEpilogueBwdGQAISA_fSD_Li256ELb1ELb1EEENS1_19SingleTileSchedulerILb1ELb0ELb0ELi128EEEEEEEEEvNT_6ParamsE) ;  /* 0xffff0fd00a007950 */ /* 0x000fea0003c3ffff */
        .type           $_ZN7cutlass13device_kernelIN5flash19enable_sm80_to_sm89INS1_16FlashAttnBwdSm80INS1_25CollectiveMainloopBwdSm80ILi2ELi2EN4cute5tupleIJNS5_1CILi128EEES8_NS7_ILi64EEEEEENS_10bfloat16_tEfNS_4arch4Sm80ELb0ELb1ELb1ELb1ELb1ELb0ELb0ELb0ELi2ELi4ELi4ELi4ELb0EEENS1_24CollectiveEpilogueBwdGQAISA_fSD_Li256ELb1ELb1EEENS1_19SingleTileSchedulerILb1ELb0ELb0ELi128EEEEEEEEEvNT_6ParamsE$_ZZN4cute6upcastILi2ENS_5tupleIJNS_1CILi1EEENS1_IJNS2_ILi2EEES4_S4_EEEEEENS1_IJNS2_ILi0EEENS1_IJS3_NS2_ILi512EEEiEEEEEEEEDaRKT0_RKT1_ENKUlRKT_RKT0_E_clIS5_S9_EEDaSJ_SM_,@function
        .size           $_ZN7cutlass13device_kernelIN5flash19enable_sm80_to_sm89INS1_16FlashAttnBwdSm80INS1_25CollectiveMainloopBwdSm80ILi2ELi2EN4cute5tupleIJNS5_1CILi128EEES8_NS7_ILi64EEEEEENS_10bfloat16_tEfNS_4arch4Sm80ELb0ELb1ELb1ELb1ELb1ELb0ELb0ELb0ELi2ELi4ELi4ELi4ELb0EEENS1_24CollectiveEpilogueBwdGQAISA_fSD_Li256ELb1ELb1EEENS1_19SingleTileSchedulerILb1ELb0ELb0ELi128EEEEEEEEEvNT_6ParamsE$_ZZN4cute6upcastILi2ENS_5tupleIJNS_1CILi1EEENS1_IJNS2_ILi2EEES4_S4_EEEEEENS1_IJNS2_ILi0EEENS1_IJS3_NS2_ILi512EEEiEEEEEEEEDaRKT0_RKT1_ENKUlRKT_RKT0_E_clIS5_S9_EEDaSJ_SM_,($_ZN7cutlass13device_kernelIN5flash19enable_sm80_to_sm89INS1_16FlashAttnBwdSm80INS1_25CollectiveMainloopBwdSm80ILi2ELi2EN4cute5tupleIJNS5_1CILi128EEES8_NS7_ILi64EEEEEENS_10bfloat16_tEfNS_4arch4Sm80ELb0ELb1ELb1ELb1ELb1ELb0ELb0ELb0ELi2ELi4ELi4ELi4ELb0EEENS1_24CollectiveEpilogueBwdGQAISA_fSD_Li256ELb1ELb1EEENS1_19SingleTileSchedulerILb1ELb0ELb0ELi128EEEEEEEEEvNT_6ParamsE$_ZZN4cute6upcastILi2ENS_5tupleIJNS_1CILi2EEES3_EEENS1_IJiNS2_ILi8192EEEEEEEEDaRKT0_RKT1_ENKUlRKT_RKT0_E_clIS3_iEEDaSF_SI_ - $_ZN7cutlass13device_kernelIN5flash19enable_sm80_to_sm89INS1_16FlashAttnBwdSm80INS1_25CollectiveMainloopBwdSm80ILi2ELi2EN4cute5tupleIJNS5_1CILi128EEES8_NS7_ILi64EEEEEENS_10bfloat16_tEfNS_4arch4Sm80ELb0ELb1ELb1ELb1ELb1ELb0ELb0ELb0ELi2ELi4ELi4ELi4ELb0EEENS1_24CollectiveEpilogueBwdGQAISA_fSD_Li256ELb1ELb1EEENS1_19SingleTileSchedulerILb1ELb0ELb0ELi128EEEEEEEEEvNT_6ParamsE$_ZZN4cute6upcastILi2ENS_5tupleIJNS_1CILi1EEENS1_IJNS2_ILi2EEES4_S4_EEEEEENS1_IJNS2_ILi0EEENS1_IJS3_NS2_ILi512EEEiEEEEEEEEDaRKT0_RKT1_ENKUlRKT_RKT0_E_clIS5_S9_EEDaSJ_SM_)
$_ZN7cutlass13device_kernelIN5flash19enable_sm80_to_sm89INS1_16FlashAttnBwdSm80INS1_25CollectiveMainloopBwdSm80ILi2ELi2EN4cute5tupleIJNS5_1CILi128EEES8_NS7_ILi64EEEEEENS_10bfloat16_tEfNS_4arch4Sm80ELb0ELb1ELb1ELb1ELb1ELb0ELb0ELb0ELi2ELi4ELi4ELi4ELb0EEENS1_24CollectiveEpilogueBwdGQAISA_fSD_Li256ELb1ELb1EEENS1_19SingleTileSchedulerILb1ELb0ELb0ELi128EEEEEEEEEvNT_6ParamsE$_ZZN4cute6upcastILi2ENS_5tupleIJNS_1CILi1EEENS1_IJNS2_ILi2EEES4_S4_EEEEEENS1_IJNS2_ILi0EEENS1_IJS3_NS2_ILi512EEEiEEEEEEEEDaRKT0_RKT1_ENKUlRKT_RKT0_E_clIS5_S9_EEDaSJ_SM_:
[----:B------:R-:W-:Y:S02]  /*f030*/  IADD3 R11, R1, 0x1388, RZ ;  /* 0x00001388010b7810 */ /* 0x000fe40007ffe0ff */
[----:B------:R-:W-:Y:S02]  /*f040*/  MOV R56, 0xf080 ;  /* 0x0000f08000387802 */ /* 0x000fe40000000f00 */
[----:B------:R-:W-:-:S04]  /*f050*/  IADD3 R11, R11, c[0x0][0x20], RZ ;  /* 0x000008000b0b7a10 */ /* 0x000fc80007ffe0ff */
[----:B------:R-:W-:Y:S02]  /*f060*/  IADD3 R37, R11, 0x4, RZ ;  /* 0x000000040b257810 */ /* 0x000fe40007ffe0ff */
[----:B------:R-:W-:Y:S05]  /*f070*/  CALL.REL.NOINC `($_ZN7cutlass13device_kernelIN5flash19enable_sm80_to_sm89INS1_16FlashAttnBwdSm80INS1_25CollectiveMainloopBwdSm80ILi2ELi2EN4cute5tupleIJNS5_1CILi128EEES8_NS7_ILi64EEEEEENS_10bfloat16_tEfNS_4arch4Sm80ELb0ELb1ELb1ELb1ELb1ELb0ELb0ELb0ELi2ELi4ELi4ELi4ELb0EEENS1_24CollectiveEpilogueBwdGQAISA_fSD_Li256ELb1ELb1EEENS1_19SingleTileSchedulerILb1ELb0ELb0ELi128EEEEEEEEEvNT_6ParamsE$_ZZN4cute6upcastILi2ENS_5tupleIJNS_1CILi2EEES3_S3_EEENS1_IJNS2_ILi1EEENS2_ILi512EEEiEEEEEDaRKT0_RKT1_ENKUlRKT_RKT0_E_clIS3_iEEDaSG_SJ_) ;  /* 0x0000011000007944 */ /* 0x000fea0003c00000 */
[----:B------:R-:W-:Y:S02]  /*f080*/  MOV R4, 0xf0a0 ;  /* 0x0000f0a000047802 */ /* 0x000fe40000000f00 */
[----:B-1---5:R-:W-:Y:S05]  /*f090*/  CALL.REL.NOINC `($_ZN7cutlass13device_kernelIN5flash19enable_sm80_to_sm89INS1_16FlashAttnBwdSm80INS1_25CollectiveMainloopBwdSm80ILi2ELi2EN4cute5tupleIJNS5_1CILi128EEES8_NS7_ILi64EEEEEENS_10bfloat16_tEfNS_4arch4Sm80ELb0ELb1ELb1ELb1ELb1ELb0ELb0ELb0ELi2ELi4ELi4ELi4ELb0EEENS1_24CollectiveEpilogueBwdGQAISA_fSD_Li256ELb1ELb1EEENS1_19SingleTileSchedulerILb1ELb0ELb0ELi128EEEEEEEEEvNT_6ParamsE$_ZN4cute3eso3ESOILb1ELb0EJNS_1CILi1EEENS2_ILi256EEEiEEC2ERKS3_RKS4_RKi) ;  /* 0xffff8c0000007944 */ /* 0x022fea0003c3ffff */
[----:B-1----:R1:W5:Y:S01]  /*f0a0*/  LDL R2, [R1+0x138c] ;  /* 0x00138c0001027983 */ /* 0x0023620000100800 */
[----:B------:R-:W-:-:S03]  /*f0b0*/  MOV R6, 0xf0d0 ;  /* 0x0000f0d000067802 */ /* 0x000fc60000000f00 */
[----:B-1---5:R-:W-:Y:S05]  /*f0c0*/  CALL.REL.NOINC `($_ZN7cutlass13device_kernelIN5flash19enable_sm80_to_sm89INS1_16FlashAttnBwdSm80INS1_25CollectiveMainloopBwdSm80ILi2ELi2EN4cute5tupleIJNS5_1CILi128EEES8_NS7_ILi64EEEEEENS_10bfloat16_tEfNS_4arch4Sm80ELb0ELb1ELb1ELb1ELb1ELb0ELb0ELb0ELi2ELi4ELi4ELi4ELb0EEENS1_24CollectiveEpilogueBwdGQAISA_fSD_Li256ELb1ELb1EEENS1_19SingleTileSchedulerILb1ELb0ELb0ELi128EEEEEEEEEvNT_6ParamsE$_ZN4cute5tupleIJNS0_IJNS_1CILi1EEENS1_ILi2EEES3_EEENS0_IJS2_NS1_ILi256EEEiEEEEEC2ERKS4_RKS6_) ;  /* 0xffffbc5000007944 */ /* 0x022fea0003c3ffff */
[----:B-1----:R1:W5:Y:S01]  /*f0d0*/  LDL R2, [R1+0x1388] ;  /* 0x0013880001027983 */ /* 0x0023620000100800 */
[----:B------:R-:W-:-:S04]  /*f0e0*/  MOV R59, 0x0 ;  /* 0x00000000003b7802 */ /* 0x000fc80000000f00 */
[----:B------:R-:W-:Y:S05]  /*f0f0*/  RET.REL.NODEC R58 `(_ZN7cutlass13device_kernelIN5flash19enable_sm80_to_sm89INS1_16FlashAttnBwdSm80INS1_25CollectiveMainloopBwdSm80ILi2ELi2EN4cute5tupleIJNS5_1CILi128EEES8_NS7_ILi64EEEEEENS_10bfloat16_tEfNS_4arch4Sm80ELb0ELb1ELb1ELb1ELb1ELb0ELb0ELb0ELi2ELi4ELi4ELi4ELb0EEENS1_24CollectiveEpilogueBwdGQAISA_fSD_Li256ELb1ELb1EEENS1_19SingleTileSchedulerILb1ELb0ELb0ELi128EEEEEEEEEvNT_6ParamsE) ;  /* 0xffff0f003a007950 */ /* 0x000fea0003c3ffff */
        .type           $_ZN7cutlass13device_kernelIN5flash19enable_sm80_to_sm89INS1_16FlashAttnBwdSm80INS1_25CollectiveMainloopBwdSm80ILi2ELi2EN4cute5tupleIJNS5_1CILi128EEES8_NS7_ILi64EEEEEENS_10bfloat16_tEfNS_4arch4Sm80ELb0ELb1ELb1ELb1ELb1ELb0ELb0ELb0ELi2ELi4ELi4ELi4ELb0EEENS1_24CollectiveEpilogueBwdGQAISA_fSD_Li256ELb1ELb1EEENS1_19SingleTileSchedulerILb1ELb0ELb0ELi128EEEEEEEEEvNT_6ParamsE$_ZZN4cute6upcastILi2ENS_5tupleIJNS_1CILi2EEES3_EEENS1_IJiNS2_ILi8192EEEEEEEEDaRKT0_RKT1_ENKUlRKT_RKT0_E_clIS3_iEEDaSF_SI_,@function
        .size           $_ZN7cutlass13device_kernelIN5flash19enable_sm80_to_sm89INS1_16FlashAttnBwdSm80INS1_25CollectiveMainloopBwdSm80ILi2ELi2EN4cute5tupleIJNS5_1CILi128EEES8_NS7_ILi64EEEEEENS_10bfloat16_tEfNS_4arch4Sm80ELb0ELb1ELb1ELb1ELb1ELb0ELb0ELb0ELi2ELi4ELi4ELi4ELb0EEENS1_24CollectiveEpilogueBwdGQAISA_fSD_Li256ELb1ELb1EEENS1_19SingleTileSchedulerILb1ELb0ELb0ELi128EEEEEEEEEvNT_6ParamsE$_ZZN4cute6upcastILi2ENS_5tupleIJNS_1CILi2EEES3_EEENS1_IJiNS2_ILi8192EEEEEEEEDaRKT0_RKT1_ENKUlRKT_RKT0_E_clIS3_iEEDaSF_SI_,($_ZN7cutlass13device_kernelIN5flash19enable_sm80_to_sm89INS1_16FlashAttnBwdSm80INS1_25CollectiveMainloopBwdSm80ILi2ELi2EN4cute5tupleIJNS5_1CILi128EEES8_NS7_ILi64EEEEEENS_10bfloat16_tEfNS_4arch4Sm80ELb0ELb1ELb1ELb1ELb1ELb0ELb0ELb0ELi2ELi4ELi4ELi4ELb0EEENS1_24CollectiveEpilogueBwdGQAISA_fSD_Li256ELb1ELb1EEENS1_19SingleTileSchedulerILb1ELb0ELb0ELi128EEEEEEEEEvNT_6ParamsE$_ZZN4cute6upcastILi2ENS_5tupleIJNS_1CILi2EEES3_S3_EEENS1_IJNS2_ILi1EEENS2_ILi512EEEiEEEEEDaRKT0_RKT1_ENKUlRKT_RKT0_E_clIS3_iEEDaSG_SJ_ - $_ZN7cutlass13device_kernelIN5flash19enable_sm80_to_sm89INS1_16FlashAttnBwdSm80INS1_25CollectiveMainloopBwdSm80ILi2ELi2EN4cute5tupleIJNS5_1CILi128EEES8_NS7_ILi64EEEEEENS_10bfloat16_tEfNS_4arch4Sm80ELb0ELb1ELb1ELb1ELb1ELb0ELb0ELb0ELi2ELi4ELi4ELi4ELb0EEENS1_24CollectiveEpilogueBwdGQAISA_fSD_Li256ELb1ELb1EEENS1_19SingleTileSchedulerILb1ELb0ELb0ELi128EEEEEEEEEvNT_6ParamsE$_ZZN4cute6upcastILi2ENS_5tupleIJNS_1CILi2EEES3_EEENS1_IJiNS2_ILi8192EEEEEEEEDaRKT0_RKT1_ENKUlRKT_RKT0_E_clIS3_iEEDaSF_SI_)
$_ZN7cutlass13device_kernelIN5flash19enable_sm80_to_sm89INS1_16FlashAttnBwdSm80INS1_25CollectiveMainloopBwdSm80ILi2ELi2EN4cute5tupleIJNS5_1CILi128EEES8_NS7_ILi64EEEEEENS_10bfloat16_tEfNS_4arch4Sm80ELb0ELb1ELb1ELb1ELb1ELb0ELb0ELb0ELi2ELi4ELi4ELi4ELb0EEENS1_24CollectiveEpilogueBwdGQAISA_fSD_Li256ELb1ELb1EEENS1_19SingleTileSchedulerILb1ELb0ELb0ELi128EEEEEEEEEvNT_6ParamsE$_ZZN4cute6upcastILi2ENS_5tupleIJNS_1CILi2EEES3_EEENS1_IJiNS2_ILi8192EEEEEEEEDaRKT0_RKT1_ENKUlRKT_RKT0_E_clIS3_iEEDaSF_SI_:
[----:B------:R-:W-:Y:S02]  /*f100*/  LEA.HI R3, R3, R3, RZ, 0x1 ;  /* 0x0000000303037211 */ /* 0x000fe400078f08ff */
[----:B------:R-:W-:Y:S02]  /*f110*/  IADD3 R2, R1, 0x1388, RZ ;  /* 0x0000138801027810 */ /* 0x000fe40007ffe0ff */
[----:B------:R-:W-:Y:S02]  /*f120*/  SHF.R.S32.HI R3, RZ, 0x1, R3 ;  /* 0x00000001ff037819 */ /* 0x000fe40000011403 */
[----:B------:R-:W-:Y:S02]  /*f130*/  IADD3 R2, R2, c[0x0][0x20], RZ ;  /* 0x0000080002027a10 */ /* 0x000fe40007ffe0ff */
[----:B------:R-:W-:Y:S02]  /*f140*/  MOV R6, 0xf160 ;  /* 0x0000f16000067802 */ /* 0x000fe40000000f00 */
[----:B------:R-:W-:Y:S05]  /*f150*/  CALL.REL.NOINC `($_ZN7cutlass13device_kernelIN5flash19enable_sm80_to_sm89INS1_16FlashAttnBwdSm80INS1_25CollectiveMainloopBwdSm80ILi2ELi2EN4cute5tupleIJNS5_1CILi128EEES8_NS7_ILi64EEEEEENS_10bfloat16_tEfNS_4arch4Sm80ELb0ELb1ELb1ELb1ELb1ELb0ELb0ELb0ELi2ELi4ELi4ELi4ELb0EEENS1_24CollectiveEpilogueBwdGQAISA_fSD_Li256ELb1ELb1EEENS1_19SingleTileSchedulerILb1ELb0ELb0ELi128EEEEEEEEEvNT_6ParamsE$_ZN4cute5tupleIJNS_1CILi2EEEiEEC2ERKS2_RKi) ;  /* 0xffffbeb000007944 */ /* 0x000fea0003c3ffff */
[----:B-1----:R1:W5:Y:S01]  /*f160*/  LDL R2, [R1+0x1388] ;  /* 0x0013880001027983 */ /* 0x0023620000100800 */
[----:B------:R-:W-:-:S04]  /*f170*/  MOV R57, 0x0 ;  /* 0x0000000000397802 */ /* 0x000fc80000000f00 */
[----:B------:R-:W-:Y:S05]  /*f180*/  RET.REL.NODEC R56 `(_ZN7cutlass13device_kernelIN5flash19enable_sm80_to_sm89INS1_16FlashAttnBwdSm80INS1_25CollectiveMainloopBwdSm80ILi2ELi2EN4cute5tupleIJNS5_1CILi128EEES8_NS7_ILi64EEEEEENS_10bfloat16_tEfNS_4arch4Sm80ELb0ELb1ELb1ELb1ELb1ELb0ELb0ELb0ELi2ELi4ELi4ELi4ELb0EEENS1_24CollectiveEpilogueBwdGQAISA_fSD_Li256ELb1ELb1EEENS1_19SingleTileSchedulerILb1ELb0ELb0ELi128EEEEEEEEEvNT_6ParamsE) ;  /* 0xffff0e7038007950 */ /* 0x000fea0003c3ffff */
        .type           $_ZN7cutlass13device_kernelIN5flash19enable_sm80_to_sm89INS1_16FlashAttnBwdSm80INS1_25CollectiveMainloopBwdSm80ILi2ELi2EN4cute5tupleIJNS5_1CILi128EEES8_NS7_ILi64EEEEEENS_10bfloat16_tEfNS_4arch4Sm80ELb0ELb1ELb1ELb1ELb1ELb0ELb0ELb0ELi2ELi4ELi4ELi4ELb0EEENS1_24CollectiveEpilogueBwdGQAISA_fSD_Li256ELb1ELb1EEENS1_19SingleTileSchedulerILb1ELb0ELb0ELi128EEEEEEEEEvNT_6ParamsE$_ZZN4cute6upcastILi2ENS_5tupleIJNS_1CILi2EEES3_S3_EEENS1_IJNS2_ILi1EEENS2_ILi512EEEiEEEEEDaRKT0_RKT1_ENKUlRKT_RKT0_E_clIS3_iEEDaSG_SJ_,@function
        .size           $_ZN7cutlass13device_kernelIN5flash19enable_sm80_to_sm89INS1_16FlashAttnBwdSm80INS1_25CollectiveMainloopBwdSm80ILi2ELi2EN4cute5tupleIJNS5_1CILi128EEES8_NS7_ILi64EEEEEENS_10bfloat16_tEfNS_4arch4Sm80ELb0ELb1ELb1ELb1ELb1ELb0ELb0ELb0ELi2ELi4ELi4ELi4ELb0EEENS1_24CollectiveEpilogueBwdGQAISA_fSD_Li256ELb1ELb1EEENS1_19SingleTileSchedulerILb1ELb0ELb0ELi128EEEEEEEEEvNT_6ParamsE$_ZZN4cute6upcastILi2ENS_5tupleIJNS_1CILi2EEES3_S3_EEENS1_IJNS2_ILi1EEENS2_ILi512EEEiEEEEEDaRKT0_RKT1_ENKUlRKT_RKT0_E_clIS3_iEEDaSG_SJ_,($_ZN7cutlass13device_kernelIN5flash19enable_sm80_to_sm89INS1_16FlashAttnBwdSm80INS1_25CollectiveMainloopBwdSm80ILi2ELi2EN4cute5tupleIJNS5_1CILi128EEES8_NS7_ILi64EEEEEENS_10bfloat16_tEfNS_4arch4Sm80ELb0ELb1ELb1ELb1ELb1ELb0ELb0ELb0ELi2ELi4ELi4ELi4ELb0EEENS1_24CollectiveEpilogueBwdGQAISA_fSD_Li256ELb1ELb1EEENS1_19SingleTileSchedulerILb1ELb0ELb0ELi128EEEEEEEEEvNT_6ParamsE$_ZZN4cute7crd2crdINS_5tupleIJiiiNS_1CILi0EEEEEENS1_IJNS2_ILi32EEENS2_ILi4EEENS2_ILi2EEENS2_ILi1EEEEEENS1_IJS8_S8_S8_S8_EEEEEDaRKT_RKT0_RKT1_ENKUlRKT_RKT0_RKT1_E_clIiS5_S8_EEDaSM_SP_SS_ - $_ZN7cutlass13device_kernelIN5flash19enable_sm80_to_sm89INS1_16FlashAttnBwdSm80INS1_25CollectiveMainloopBwdSm80ILi2ELi2EN4cute5tupleIJNS5_1CILi128EEES8_NS7_ILi64EEEEEENS_10bfloat16_tEfNS_4arch4Sm80ELb0ELb1ELb1ELb1ELb1ELb0ELb0ELb0ELi2ELi4ELi4ELi4ELb0EEENS1_24CollectiveEpilogueBwdGQAISA_fSD_Li256ELb1ELb1EEENS1_19SingleTileSchedulerILb1ELb0ELb0ELi128EEEEEEEEEvNT_6ParamsE$_ZZN4cute6upcastILi2ENS_5tupleIJNS_1CILi2EEES3_S3_EEENS1_IJNS2_ILi1EEENS2_ILi512EEEiEEEEEDaRKT0_RKT1_ENKUlRKT_RKT0_E_clIS3_iEEDaSG_SJ_)
$_ZN7cutlass13device_kernelIN5flash19enable_sm80_to_sm89INS1_16FlashAttnBwdSm80INS1_25CollectiveMainloopBwdSm80ILi2ELi2EN4cute5tupleIJNS5_1CILi128EEES8_NS7_ILi64EEEEEENS_10bfloat16_tEfNS_4arch4Sm80ELb0ELb1ELb1ELb1ELb1ELb0ELb0ELb0ELi2ELi4ELi4ELi4ELb0EEENS1_24CollectiveEpilogueBwdGQAISA_fSD_Li256ELb1ELb1EEENS1_19SingleTileSchedulerILb1ELb0ELb0ELi128EEEEEEEEEvNT_6ParamsE$_ZZN4cute6upcastILi2ENS_5tupleIJNS_1CILi2EEES3_S3_EEENS1_IJNS2_ILi1EEENS2_ILi512EEEiEEEEEDaRKT0_RKT1_ENKUlRKT_RKT0_E_clIS3_iEEDaSG_SJ_:
        /* <DEDUP_REMOVED lines=9> */
        .type           $_ZN7cutlass13device_kernelIN5flash19enable_sm80_to_sm89INS1_16FlashAttnBwdSm80INS1_25CollectiveMainloopBwdSm80ILi2ELi2EN4cute5tupleIJNS5_1CILi128EEES8_NS7_ILi64EEEEEENS_10bfloat16_tEfNS_4arch4Sm80ELb0ELb1ELb1ELb1ELb1ELb0ELb0ELb0ELi2ELi4ELi4ELi4ELb0EEENS1_24CollectiveEpilogueBwdGQAISA_fSD_Li256ELb1ELb1EEENS1_19SingleTileSchedulerILb1ELb0ELb0ELi128EEEEEEEEEvNT_6ParamsE$_ZZN4cute7crd2crdINS_5tupleIJiiiNS_1CILi0EEEEEENS1_IJNS2_ILi32EEENS2_ILi4EEENS2_ILi2EEENS2_ILi1EEEEEENS1_IJS8_S8_S8_S8_EEEEEDaRKT_RKT0_RKT1_ENKUlRKT_RKT0_RKT1_E_clIiS5_S8_EEDaSM_SP_SS_,@function
        .size           $_ZN7cutlass13device_kernelIN5flash19enable_sm80_to_sm89INS1_16FlashAttnBwdSm80INS1_25CollectiveMainloopBwdSm80ILi2ELi2EN4cute5tupleIJNS5_1CILi128EEES8_NS7_ILi64EEEEEENS_10bfloat16_tEfNS_4arch4Sm80ELb0ELb1ELb1ELb1ELb1ELb0ELb0ELb0ELi2ELi4ELi4ELi4ELb0EEENS1_24CollectiveEpilogueBwdGQAISA_fSD_Li256ELb1ELb1EEENS1_19SingleTileSchedulerILb1ELb0ELb0ELi128EEEEEEEEEvNT_6ParamsE$_ZZN4cute7crd2crdINS_5tupleIJiiiNS_1CILi0EEEEEENS1_IJNS2_ILi32EEENS2_ILi4EEENS2_ILi2EEENS2_ILi1EEEEEENS1_IJS8_S8_S8_S8_EEEEEDaRKT_RKT0_RKT1_ENKUlRKT_RKT0_RKT1_E_clIiS5_S8_EEDaSM_SP_SS_,($_ZN7cutlass13device_kernelIN5flash19enable_sm80_to_sm89INS1_16FlashAttnBwdSm80INS1_25CollectiveMainloopBwdSm80ILi2ELi2EN4cute5tupleIJNS5_1CILi128EEES8_NS7_ILi64EEEEEENS_10bfloat16_tEfNS_4arch4Sm80ELb0ELb1ELb1ELb1ELb1ELb0ELb0ELb0ELi2ELi4ELi4ELi4ELb0EEENS1_24CollectiveEpilogueBwdGQAISA_fSD_Li256ELb1ELb1EEENS1_19SingleTileSchedulerILb1ELb0ELb0ELi128EEEEEEEEEvNT_6ParamsE$_ZZN4cute7crd2crdINS_5tupleIJiiiNS_1CILi0EEEEEENS1_IJNS2_ILi32EEENS2_ILi4EEENS2_ILi2EEENS2_ILi1EEEEEENS1_IJS8_S8_S8_S8_EEEEEDaRKT_RKT0_RKT1_ENKUlRKT_RKT0_RKT1_E_clIiS6_S8_EEDaSM_SP_SS_ - $_ZN7cutlass13device_kernelIN5flash19enable_sm80_to_sm89INS1_16FlashAttnBwdSm80INS1_25CollectiveMainloopBwdSm80ILi2ELi2EN4cute5tupleIJNS5_1CILi128EEES8_NS7_ILi64EEEEEENS_10bfloat16_tEfNS_4arch4Sm80ELb0ELb1ELb1ELb1ELb1ELb0ELb0ELb0ELi2ELi4ELi4ELi4ELb0EEENS1_24CollectiveEpilogueBwdGQAISA_fSD_Li256ELb1ELb1EEENS1_19SingleTileSchedulerILb1ELb0ELb0ELi128EEEEEEEEEvNT_6ParamsE$_ZZN4cute7crd2crdINS_5tupleIJiiiNS_1CILi0EEEEEENS1_IJNS2_ILi32EEENS2_ILi4EEENS2_ILi2EEENS2_ILi1EEEEEENS1_IJS8_S8_S8_S8_EEEEEDaRKT_RKT0_RKT1_ENKUlRKT_RKT0_RKT1_E_clIiS5_S8_EEDaSM_SP_SS_)
$_ZN7cutlass13device_kernelIN5flash19enable_sm80_to_sm89INS1_16FlashAttnBwdSm80INS1_25CollectiveMainloopBwdSm80ILi2ELi2EN4cute5tupleIJNS5_1CILi128EEES8_NS7_ILi64EEEEEENS_10bfloat16_tEfNS_4arch4Sm80ELb0ELb1ELb1ELb1ELb1ELb0ELb0ELb0ELi2ELi4ELi4ELi4ELb0EEENS1_24CollectiveEpilogueBwdGQAISA_fSD_Li256ELb1ELb1EEENS1_19SingleTileSchedulerILb1ELb0ELb0ELi128EEEEEEEEEvNT_6ParamsE$_ZZN4cute7crd2crdINS_5tupleIJiiiNS_1CILi0EEEEEENS1_IJNS2_ILi32EEENS2_ILi4EEENS2_ILi2EEENS2_ILi1EEEEEENS1_IJS8_S8_S8_S8_EEEEEDaRKT_RKT0_RKT1_ENKUlRKT_RKT0_RKT1_E_clIiS5_S8_EEDaSM_SP_SS_:
[----:B------:R-:W-:Y:S02]  /*f220*/  MOV R6, R4 ;  /* 0x0000000400067202 */ /* 0x000fe40000000f00 */
[----:B------:R-:W-:-:S04]  /*f230*/  MOV R7, 0x0 ;  /* 0x0000000000077802 */ /* 0x000fc80000000f00 */
[----:B------:R-:W-:Y:S05]  /*f240*/  RET.REL.NODEC R6 `(_ZN7cutlass13device_kernelIN5flash19enable_sm80_to_sm89INS1_16FlashAttnBwdSm80INS1_25CollectiveMainloopBwdSm80ILi2ELi2EN4cute5tupleIJNS5_1CILi128EEES8_NS7_ILi64EEEEEENS_10bfloat16_tEfNS_4arch4Sm80ELb0ELb1ELb1ELb1ELb1ELb0ELb0ELb0ELi2ELi4ELi4ELi4ELb0EEENS1_24CollectiveEpilogueBwdGQAISA_fSD_Li256ELb1ELb1EEENS1_19SingleTileSchedulerILb1ELb0ELb0ELi128EEEEEEEEEvNT_6ParamsE) ;  /* 0xffff0db006007950 */ /* 0x000fea0003c3ffff */
        .type           $_ZN7cutlass13device_kernelIN5flash19enable_sm80_to_sm89INS1_16FlashAttnBwdSm80INS1_25CollectiveMainloopBwdSm80ILi2ELi2EN4cute5tupleIJNS5_1CILi128EEES8_NS7_ILi64EEEEEENS_10bfloat16_tEfNS_4arch4Sm80ELb0ELb1ELb1ELb1ELb1ELb0ELb0ELb0ELi2ELi4ELi4ELi4ELb0EEENS1_24CollectiveEpilogueBwdGQAISA_fSD_Li256ELb1ELb1EEENS1_19SingleTileSchedulerILb1ELb0ELb0ELi128EEEEEEEEEvNT_6ParamsE$_ZZN4cute7crd2crdINS_5tupleIJiiiNS_1CILi0EEEEEENS1_IJNS2_ILi32EEENS2_ILi4EEENS2_ILi2EEENS2_ILi1EEEEEENS1_IJS8_S8_S8_S8_EEEEEDaRKT_RKT0_RKT1_ENKUlRKT_RKT0_RKT1_E_clIiS6_S8_EEDaSM_SP_SS_,@function
        .size           $_ZN7cutlass13device_kernelIN5flash19enable_sm80_to_sm89INS1_16FlashAttnBwdSm80INS1_25CollectiveMainloopBwdSm80ILi2ELi2EN4cute5tupleIJNS5_1CILi128EEES8_NS7_ILi64EEEEEENS_10bfloat16_tEfNS_4arch4Sm80ELb0ELb1ELb1ELb1ELb1ELb0ELb0ELb0ELi2ELi4ELi4ELi4ELb0EEENS1_24CollectiveEpilogueBwdGQAISA_fSD_Li256ELb1ELb1EEENS1_19SingleTileSchedulerILb1ELb0ELb0ELi128EEEEEEEEEvNT_6ParamsE$_ZZN4cute7crd2crdINS_5tupleIJiiiNS_1CILi0EEEEEENS1_IJNS2_ILi32EEENS2_ILi4EEENS2_ILi2EEENS2_ILi1EEEEEENS1_IJS8_S8_S8_S8_EEEEEDaRKT_RKT0_RKT1_ENKUlRKT_RKT0_RKT1_E_clIiS6_S8_EEDaSM_SP_SS_,($_ZN7cutlass13device_kernelIN5flash19enable_sm80_to_sm89INS1_16FlashAttnBwdSm80INS1_25CollectiveMainloopBwdSm80ILi2ELi2EN4cute5tupleIJNS5_1CILi128EEES8_NS7_ILi64EEEEEENS_10bfloat16_tEfNS_4arch4Sm80ELb0ELb1ELb1ELb1ELb1ELb0ELb0ELb0ELi2ELi4ELi4ELi4ELb0EEENS1_24CollectiveEpilogueBwdGQAISA_fSD_Li256ELb1ELb1EEENS1_19SingleTileSchedulerILb1ELb0ELb0ELi128EEEEEEEEEvNT_6ParamsE$_ZZN4cute7crd2crdINS_5tupleIJiiiNS_1CILi0EEEEEENS1_IJNS2_ILi32EEENS2_ILi4EEENS2_ILi2EEENS2_ILi1EEEEEENS1_IJS8_S8_S8_S8_EEEEEDaRKT_RKT0_RKT1_ENKUlRKT_RKT0_RKT1_E_clIiS7_S8_EEDaSM_SP_SS_ - $_ZN7cutlass13device_kernelIN5flash19enable_sm80_to_sm89INS1_16FlashAttnBwdSm80INS1_25CollectiveMainloopBwdSm80ILi2ELi2EN4cute5tupleIJNS5_1CILi128EEES8_NS7_ILi64EEEEEENS_10bfloat16_tEfNS_4arch4Sm80ELb0ELb1ELb1ELb1ELb1ELb0ELb0ELb0ELi2ELi4ELi4ELi4ELb0EEENS1_24CollectiveEpilogueBwdGQAISA_fSD_Li256ELb1ELb1EEENS1_19SingleTileSchedulerILb1ELb0ELb0ELi128EEEEEEEEEvNT_6ParamsE$_ZZN4cute7crd2crdINS_5tupleIJiiiNS_1CILi0EEEEEENS1_IJNS2_ILi32EEENS2_ILi4EEENS2_ILi2EEENS2_ILi1EEEEEENS1_IJS8_S8_S8_S8_EEEEEDaRKT_RKT0_RKT1_ENKUlRKT_RKT0_RKT1_E_clIiS6_S8_EEDaSM_SP_SS_)
$_ZN7cutlass13device_kernelIN5flash19enable_sm80_to_sm89INS1_16FlashAttnBwdSm80INS1_25CollectiveMainloopBwdSm80ILi2ELi2EN4cute5tupleIJNS5_1CILi128EEES8_NS7_ILi64EEEEEENS_10bfloat16_tEfNS_4arch4Sm80ELb0ELb1ELb1ELb1ELb1ELb0ELb0ELb0ELi2ELi4ELi4ELi4ELb0EEENS1_24CollectiveEpilogueBwdGQAISA_fSD_Li256ELb1ELb1EEENS1_19SingleTileSchedulerILb1ELb0ELb0ELi128EEEEEEEEEvNT_6ParamsE$_ZZN4cute7crd2crdINS_5tupleIJiiiNS_1CILi0EEEEEENS1_IJNS2_ILi32EEENS2_ILi4EEENS2_ILi2EEENS2_ILi1EEEEEENS1_IJS8_S8_S8_S8_EEEEEDaRKT_RKT0_RKT1_ENKUlRKT_RKT0_RKT1_E_clIiS6_S8_EEDaSM_SP_SS_:
[----:B------:R-:W-:Y:S02]  /*f250*/  MOV R6, R2 ;  /* 0x0000000200067202 */ /* 0x000fe40000000f00 */
[----:B------:R-:W-:-:S04]  /*f260*/  MOV R7, 0x0 ;  /* 0x0000000000077802 */ /* 0x000fc80000000f00 */
[----:B------:R-:W-:Y:S05]  /*f270*/  RET.REL.NODEC R6 `(_ZN7cutlass13device_kernelIN5flash19enable_sm80_to_sm89INS1_16FlashAttnBwdSm80INS1_25CollectiveMainloopBwdSm80ILi2ELi2EN4cute5tupleIJNS5_1CILi128EEES8_NS7_ILi64EEEEEENS_10bfloat16_tEfNS_4arch4Sm80ELb0ELb1ELb1ELb1ELb1ELb0ELb0ELb0ELi2ELi4ELi4ELi4ELb0EEENS1_24CollectiveEpilogueBwdGQAISA_fSD_Li256ELb1ELb1EEENS1_19SingleTileSchedulerILb1ELb0ELb0ELi128EEEEEEEEEvNT_6ParamsE) ;  /* 0xffff0d8006007950 */ /* 0x000fea0003c3ffff */
        .type           $_ZN7cutlass13device_kernelIN5flash19enable_sm80_to_sm89INS1_16FlashAttnBwdSm80INS1_25CollectiveMainloopBwdSm80ILi2ELi2EN4cute5tupleIJNS5_1CILi128EEES8_NS7_ILi64EEEEEENS_10bfloat16_tEfNS_4arch4Sm80ELb0ELb1ELb1ELb1ELb1ELb0ELb0ELb0ELi2ELi4ELi4ELi4ELb0EEENS1_24CollectiveEpilogueBwdGQAISA_fSD_Li256ELb1ELb1EEENS1_19SingleTileSchedulerILb1ELb0ELb0ELi128EEEEEEEEEvNT_6ParamsE$_ZZN4cute7crd2crdINS_5tupleIJiiiNS_1CILi0EEEEEENS1_IJNS2_ILi32EEENS2_ILi4EEENS2_ILi2EEENS2_ILi1EEEEEENS1_IJS8_S8_S8_S8_EEEEEDaRKT_RKT0_RKT1_ENKUlRKT_RKT0_RKT1_E_clIiS7_S8_EEDaSM_SP_SS_,@function
        .size           $_ZN7cutlass13device_kernelIN5flash19enable_sm80_to_sm89INS1_16FlashAttnBwdSm80INS1_25CollectiveMainloopBwdSm80ILi2ELi2EN4cute5tupleIJNS5_1CILi128EEES8_NS7_ILi64EEEEEENS_10bfloat16_tEfNS_4arch4Sm80ELb0ELb1ELb1ELb1ELb1ELb0ELb0ELb0ELi2ELi4ELi4ELi4ELb0EEENS1_24CollectiveEpilogueBwdGQAISA_fSD_Li256ELb1ELb1EEENS1_19SingleTileSchedulerILb1ELb0ELb0ELi128EEEEEEEEEvNT_6ParamsE$_ZZN4cute7crd2crdINS_5tupleIJiiiNS_1CILi0EEEEEENS1_IJNS2_ILi32EEENS2_ILi4EEENS2_ILi2EEENS2_ILi1EEEEEENS1_IJS8_S8_S8_S8_EEEEEDaRKT_RKT0_RKT1_ENKUlRKT_RKT0_RKT1_E_clIiS7_S8_EEDaSM_SP_SS_,($_ZN7cutlass13device_kernelIN5flash19enable_sm80_to_sm89INS1_16FlashAttnBwdSm80INS1_25CollectiveMainloopBwdSm80ILi2ELi2EN4cute5tupleIJNS5_1CILi128EEES8_NS7_ILi64EEEEEENS_10bfloat16_tEfNS_4arch4Sm80ELb0ELb1ELb1ELb1ELb1ELb0ELb0ELb0ELi2ELi4ELi4ELi4ELb0EEENS1_24CollectiveEpilogueBwdGQAISA_fSD_Li256ELb1ELb1EEENS1_19SingleTileSchedulerILb1ELb0ELb0ELi128EEEEEEEEEvNT_6ParamsE$_ZZN4cute7flattenINS_5tupleIJNS1_IJNS_1CILi0EEENS1_IJNS2_ILi1EEENS2_ILi512EEEiEEEEEENS2_ILi4096EEENS1_IJiNS2_ILi8192EEEEEEEEEEEDaRKT_ENKUlRKT_E_clIS7_EEDaSH_ - $_ZN7cutlass13device_kernelIN5flash19enable_sm80_to_sm89INS1_16FlashAttnBwdSm80INS1_25CollectiveMainloopBwdSm80ILi2ELi2EN4cute5tupleIJNS5_1CILi128EEES8_NS7_ILi64EEEEEENS_10bfloat16_tEfNS_4arch4Sm80ELb0ELb1ELb1ELb1ELb1ELb0ELb0ELb0ELi2ELi4ELi4ELi4ELb0EEENS1_24CollectiveEpilogueBwdGQAISA_fSD_Li256ELb1ELb1EEENS1_19SingleTileSchedulerILb1ELb0ELb0ELi128EEEEEEEEEvNT_6ParamsE$_ZZN4cute7crd2crdINS_5tupleIJiiiNS_1CILi0EEEEEENS1_IJNS2_ILi32EEENS2_ILi4EEENS2_ILi2EEENS2_ILi1EEEEEENS1_IJS8_S8_S8_S8_EEEEEDaRKT_RKT0_RKT1_ENKUlRKT_RKT0_RKT1_E_clIiS7_S8_EEDaSM_SP_SS_)
$_ZN7cutlass13device_kernelIN5flash19enable_sm80_to_sm89INS1_16FlashAttnBwdSm80INS1_25CollectiveMainloopBwdSm80ILi2ELi2EN4cute5tupleIJNS5_1CILi128EEES8_NS7_ILi64EEEEEENS_10bfloat16_tEfNS_4arch4Sm80ELb0ELb1ELb1ELb1ELb1ELb0ELb0ELb0ELi2ELi4ELi4ELi4ELb0EEENS1_24CollectiveEpilogueBwdGQAISA_fSD_Li256ELb1ELb1EEENS1_19SingleTileSchedulerILb1ELb0ELb0ELi128EEEEEEEEEvNT_6ParamsE$_ZZN4cute7crd2crdINS_5tupleIJiiiNS_1CILi0EEEEEENS1_IJNS2_ILi32EEENS2_ILi4EEENS2_ILi2EEENS2_ILi1EEEEEENS1_IJS8_S8_S8_S8_EEEEEDaRKT_RKT0_RKT1_ENKUlRKT_RKT0_RKT1_E_clIiS7_S8_EEDaSM_SP_SS_:
[----:B------:R-:W-:-:S04]  /*f280*/  MOV R3, 0x0 ;  /* 0x0000000000037802 */ /* 0x000fc80000000f00 */
[----:B------:R-:W-:Y:S05]  /*f290*/  RET.REL.NODEC R2 `(_ZN7cutlass13device_kernelIN5flash19enable_sm80_to_sm89INS1_16FlashAttnBwdSm80INS1_25CollectiveMainloopBwdSm80ILi2ELi2EN4cute5tupleIJNS5_1CILi128EEES8_NS7_ILi64EEEEEENS_10bfloat16_tEfNS_4arch4Sm80ELb0ELb1ELb1ELb1ELb1ELb0ELb0ELb0ELi2ELi4ELi4ELi4ELb0EEENS1_24CollectiveEpilogueBwdGQAISA_fSD_Li256ELb1ELb1EEENS1_19SingleTileSchedulerILb1ELb0ELb0ELi128EEEEEEEEEvNT_6ParamsE) ;  /* 0xffff0d6002007950 */ /* 0x000fea0003c3ffff */
        .type           $_ZN7cutlass13device_kernelIN5flash19enable_sm80_to_sm89INS1_16FlashAttnBwdSm80INS1_25CollectiveMainloopBwdSm80ILi2ELi2EN4cute5tupleIJNS5_1CILi128EEES8_NS7_ILi64EEEEEENS_10bfloat16_tEfNS_4arch4Sm80ELb0ELb1ELb1ELb1ELb1ELb0ELb0ELb0ELi2ELi4ELi4ELi4ELb0EEENS1_24CollectiveEpilogueBwdGQAISA_fSD_Li256ELb1ELb1EEENS1_19SingleTileSchedulerILb1ELb0ELb0ELi128EEEEEEEEEvNT_6ParamsE$_ZZN4cute7flattenINS_5tupleIJNS1_IJNS_1CILi0EEENS1_IJNS2_ILi1EEENS2_ILi512EEEiEEEEEENS2_ILi4096EEENS1_IJiNS2_ILi8192EEEEEEEEEEEDaRKT_ENKUlRKT_E_clIS7_EEDaSH_,@function
        .size           $_ZN7cutlass13device_kernelIN5flash19enable_sm80_to_sm89INS1_16FlashAttnBwdSm80INS1_25CollectiveMainloopBwdSm80ILi2ELi2EN4cute5tupleIJNS5_1CILi128EEES8_NS7_ILi64EEEEEENS_10bfloat16_tEfNS_4arch4Sm80ELb0ELb1ELb1ELb1ELb1ELb0ELb0ELb0ELi2ELi4ELi4ELi4ELb0EEENS1_24CollectiveEpilogueBwdGQAISA_fSD_Li256ELb1ELb1EEENS1_19SingleTileSchedulerILb1ELb0ELb0ELi128EEEEEEEEEvNT_6ParamsE$_ZZN4cute7flattenINS_5tupleIJNS1_IJNS_1CILi0EEENS1_IJNS2_ILi1EEENS2_ILi512EEEiEEEEEENS2_ILi4096EEENS1_IJiNS2_ILi8192EEEEEEEEEEEDaRKT_ENKUlRKT_E_clIS7_EEDaSH_,($_ZN7cutlass13device_kernelIN5flash19enable_sm80_to_sm89INS1_16FlashAttnBwdSm80INS1_25CollectiveMainloopBwdSm80ILi2ELi2EN4cute5tupleIJNS5_1CILi128EEES8_NS7_ILi64EEEEEENS_10bfloat16_tEfNS_4arch4Sm80ELb0ELb1ELb1ELb1ELb1ELb0ELb0ELb0ELi2ELi4ELi4ELi4ELb0EEENS1_24CollectiveEpilogueBwdGQAISA_fSD_Li256ELb1ELb1EEENS1_19SingleTileSchedulerILb1ELb0ELb0ELi128EEEEEEEEEvNT_6ParamsE$_ZZN4cute7flattenINS_5tupleIJNS1_IJNS_1CILi0EEENS1_IJNS2_ILi1EEENS2_ILi512EEEiEEEEEENS2_ILi4096EEENS1_IJiNS2_ILi8192EEEEEEEEEEEDaRKT_ENKUlRKT_E_clISA_EEDaSH_ - $_ZN7cutlass13device_kernelIN5flash19enable_sm80_to_sm89INS1_16FlashAttnBwdSm80INS1_25CollectiveMainloopBwdSm80ILi2ELi2EN4cute5tupleIJNS5_1CILi128EEES8_NS7_ILi64EEEEEENS_10bfloat16_tEfNS_4arch4Sm80ELb0ELb1ELb1ELb1ELb1ELb0ELb0ELb0ELi2ELi4ELi4ELi4ELb0EEENS1_24CollectiveEpilogueBwdGQAISA_fSD_Li256ELb1ELb1EEENS1_19SingleTileSchedulerILb1ELb0ELb0ELi128EEEEEEEEEvNT_6ParamsE$_ZZN4cute7flattenINS_5tupleIJNS1_IJNS_1CILi0EEENS1_IJNS2_ILi1EEENS2_ILi512EEEiEEEEEENS2_ILi4096EEENS1_IJiNS2_ILi8192EEEEEEEEEEEDaRKT_ENKUlRKT_E_clIS7_EEDaSH_)
$_ZN7cutlass13device_kernelIN5flash19enable_sm80_to_sm89INS1_16FlashAttnBwdSm80INS1_25CollectiveMainloopBwdSm80ILi2ELi2EN4cute5tupleIJNS5_1CILi128EEES8_NS7_ILi64EEEEEENS_10bfloat16_tEfNS_4arch4Sm80ELb0ELb1ELb1ELb1ELb1ELb0ELb0ELb0ELi2ELi4ELi4ELi4ELb0EEENS1_24CollectiveEpilogueBwdGQAISA_fSD_Li256ELb1ELb1EEENS1_19SingleTileSchedulerILb1ELb0ELb0ELi128EEEEEEEEEvNT_6ParamsE$_ZZN4cute7flattenINS_5tupleIJNS1_IJNS_1CILi0EEENS1_IJNS2_ILi1EEENS2_ILi512EEEiEEEEEENS2_ILi4096EEENS1_IJiNS2_ILi8192EEEEEEEEEEEDaRKT_ENKUlRKT_E_clIS7_EEDaSH_:
[----:B------:R-:W-:-:S06]  /*f2a0*/  IADD3 R3, R20, -c[0x0][0x20], RZ ;  /* 0x8000080014037a10 */ /* 0x000fcc0007ffe0ff */
[----:B------:R-:W5:Y:S01]  /*f2b0*/  LDL R3, [R3] ;  /* 0x0000000003037983 */ /* 0x000f620000100800 */
[----:B------:R-:W-:-:S03]  /*f2c0*/  MOV R2, 0xf2e0 ;  /* 0x0000f2e000027802 */ /* 0x000fc60000000f00 */
[----:B-----5:R-:W-:Y:S05]  /*f2d0*/  CALL.REL.NOINC `($_ZN7cutlass13device_kernelIN5flash19enable_sm80_to_sm89INS1_16FlashAttnBwdSm80INS1_25CollectiveMainloopBwdSm80ILi2ELi2EN4cute5tupleIJNS5_1CILi128EEES8_NS7_ILi64EEEEEENS_10bfloat16_tEfNS_4arch4Sm80ELb0ELb1ELb1ELb1ELb1ELb0ELb0ELb0ELi2ELi4ELi4ELi4ELb0EEENS1_24CollectiveEpilogueBwdGQAISA_fSD_Li256ELb1ELb1EEENS1_19SingleTileSchedulerILb1ELb0ELb0ELi128EEEEEEEEEvNT_6ParamsE$_ZZN4cute16flatten_to_tupleINS_5tupleIJNS_1CILi0EEENS1_IJNS2_ILi1EEENS2_ILi512EEEiEEEEEEEEDaRKT_ENKUlRKT_E_clIS6_EEDaSD_) ;  /* 0xffffd33000007944 */ /* 0x020fea0003c3ffff */
[----:B------:R-:W-:Y:S02]  /*f2e0*/  MOV R10, 0xf300 ;  /* 0x0000f300000a7802 */ /* 0x000fe40000000f00 */
[----:B------:R-:W-:Y:S05]  /*f2f0*/  CALL.REL.NOINC `($_ZN7cutlass13device_kernelIN5flash19enable_sm80_to_sm89INS1_16FlashAttnBwdSm80INS1_25CollectiveMainloopBwdSm80ILi2ELi2EN4cute5tupleIJNS5_1CILi128EEES8_NS7_ILi64EEEEEENS_10bfloat16_tEfNS_4arch4Sm80ELb0ELb1ELb1ELb1ELb1ELb0ELb0ELb0ELi2ELi4ELi4ELi4ELb0EEENS1_24CollectiveEpilogueBwdGQAISA_fSD_Li256ELb1ELb1EEENS1_19SingleTileSchedulerILb1ELb0ELb0ELi128EEEEEEEEEvNT_6ParamsE$_ZZN4cute12filter_tupleINS_5tupleIJNS_1CILi0EEENS1_IJNS2_ILi1EEENS2_ILi512EEEiEEEEEEZNS_16flatten_to_tupleIS7_EEDaRKT_EUlRKT_E_EEDaSB_OT0_ENKUlDpSE_E_clIJNS1_IJS3_EEES6_EEEDaSI_) ;  /* 0xffffc7a000007944 */ /* 0x000fea0003c3ffff */
[----:B------:R-:W-:Y:S02]  /*f300*/  MOV R7, 0x0 ;  /* 0x0000000000077802 */ /* 0x000fe40000000f00 */
[----:B-----5:R-:W-:Y:S02]  /*f310*/  MOV R10, R2 ;  /* 0x00000002000a7202 */ /* 0x020fe40000000f00 */
[----:B------:R-:W-:Y:S05]  /*f320*/  RET.REL.NODEC R6 `(_ZN7cutlass13device_kernelIN5flash19enable_sm80_to_sm89INS1_16FlashAttnBwdSm80INS1_25CollectiveMainloopBwdSm80ILi2ELi2EN4cute5tupleIJNS5_1CILi128EEES8_NS7_ILi64EEEEEENS_10bfloat16_tEfNS_4arch4Sm80ELb0ELb1ELb1ELb1ELb1ELb0ELb0ELb0ELi2ELi4ELi4ELi4ELb0EEENS1_24CollectiveEpilogueBwdGQAISA_fSD_Li256ELb1ELb1EEENS1_19SingleTileSchedulerILb1ELb0ELb0ELi128EEEEEEEEEvNT_6ParamsE) ;  /* 0xffff0cd006007950 */ /* 0x000fea0003c3ffff */
        .type           $_ZN7cutlass13device_kernelIN5flash19enable_sm80_to_sm89INS1_16FlashAttnBwdSm80INS1_25CollectiveMainloopBwdSm80ILi2ELi2EN4cute5tupleIJNS5_1CILi128EEES8_NS7_ILi64EEEEEENS_10bfloat16_tEfNS_4arch4Sm80ELb0ELb1ELb1ELb1ELb1ELb0ELb0ELb0ELi2ELi4ELi4ELi4ELb0EEENS1_24CollectiveEpilogueBwdGQAISA_fSD_Li256ELb1ELb1EEENS1_19SingleTileSchedulerILb1ELb0ELb0ELi128EEEEEEEEEvNT_6ParamsE$_ZZN4cute7flattenINS_5tupleIJNS1_IJNS_1CILi0EEENS1_IJNS2_ILi1EEENS2_ILi512EEEiEEEEEENS2_ILi4096EEENS1_IJiNS2_ILi8192EEEEEEEEEEEDaRKT_ENKUlRKT_E_clISA_EEDaSH_,@function
        .size           $_ZN7cutlass13device_kernelIN5flash19enable_sm80_to_sm89INS1_16FlashAttnBwdSm80INS1_25CollectiveMainloopBwdSm80ILi2ELi2EN4cute5tupleIJNS5_1CILi128EEES8_NS7_ILi64EEEEEENS_10bfloat16_tEfNS_4arch4Sm80ELb0ELb1ELb1ELb1ELb1ELb0ELb0ELb0ELi2ELi4ELi4ELi4ELb0EEENS1_24CollectiveEpilogueBwdGQAISA_fSD_Li256ELb1ELb1EEENS1_19SingleTileSchedulerILb1ELb0ELb0ELi128EEEEEEEEEvNT_6ParamsE$_ZZN4cute7flattenINS_5tupleIJNS1_IJNS_1CILi0EEENS1_IJNS2_ILi1EEENS2_ILi512EEEiEEEEEENS2_ILi4096EEENS1_IJiNS2_ILi8192EEEEEEEEEEEDaRKT_ENKUlRKT_E_clISA_EEDaSH_,($_ZN7cutlass13device_kernelIN5flash19enable_sm80_to_sm89INS1_16FlashAttnBwdSm80INS1_25CollectiveMainloopBwdSm80ILi2ELi2EN4cute5tupleIJNS5_1CILi128EEES8_NS7_ILi64EEEEEENS_10bfloat16_tEfNS_4arch4Sm80ELb0ELb1ELb1ELb1ELb1ELb0ELb0ELb0ELi2ELi4ELi4ELi4ELb0EEENS1_24CollectiveEpilogueBwdGQAISA_fSD_Li256ELb1ELb1EEENS1_19SingleTileSchedulerILb1ELb0ELb0ELi128EEEEEEEEEvNT_6ParamsE$_ZZN4cute7flattenINS_5tupleIJNS_1CILi1EEENS1_IJNS2_ILi8EEEiiEEENS2_ILi64EEENS1_IJiNS2_ILi144EEENS2_ILi288EEEEEENS2_ILi512EEEEEEEEDaRKT_ENKUlRKT_E_clIS5_EEDaSH_ - $_ZN7cutlass13device_kernelIN5flash19enable_sm80_to_sm89INS1_16FlashAttnBwdSm80INS1_25CollectiveMainloopBwdSm80ILi2ELi2EN4cute5tupleIJNS5_1CILi128EEES8_NS7_ILi64EEEEEENS_10bfloat16_tEfNS_4arch4Sm80ELb0ELb1ELb1ELb1ELb1ELb0ELb0ELb0ELi2ELi4ELi4ELi4ELb0EEENS1_24CollectiveEpilogueBwdGQAISA_fSD_Li256ELb1ELb1EEENS1_19SingleTileSchedulerILb1ELb0ELb0ELi128EEEEEEEEEvNT_6ParamsE$_ZZN4cute7flattenINS_5tupleIJNS1_IJNS_1CILi0EEENS1_IJNS2_ILi1EEENS2_ILi512EEEiEEEEEENS2_ILi4096EEENS1_IJiNS2_ILi8192EEEEEEEEEEEDaRKT_ENKUlRKT_E_clISA_EEDaSH_)
$_ZN7cutlass13device_kernelIN5flash19enable_sm80_to_sm89INS1_16FlashAttnBwdSm80INS1_25CollectiveMainloopBwdSm80ILi2ELi2EN4cute5tupleIJNS5_1CILi128EEES8_NS7_ILi64EEEEEENS_10bfloat16_tEfNS_4arch4Sm80ELb0ELb1ELb1ELb1ELb1ELb0ELb0ELb0ELi2ELi4ELi4ELi4ELb0EEENS1_24CollectiveEpilogueBwdGQAISA_fSD_Li256ELb1ELb1EEENS1_19SingleTileSchedulerILb1ELb0ELb0ELi128EEEEEEEEEvNT_6ParamsE$_ZZN4cute7flattenINS_5tupleIJNS1_IJNS_1CILi0EEENS1_IJNS2_ILi1EEENS2_ILi512EEEiEEEEEENS2_ILi4096EEENS1_IJiNS2_ILi8192EEEEEEEEEEEDaRKT_ENKUlRKT_E_clISA_EEDaSH_:
[----:B------:R-:W-:Y:S02]  /*f330*/  MOV R6, R2 ;  /* 0x0000000200067202 */ /* 0x000fe40000000f00 */
[----:B------:R-:W-:-:S04]  /*f340*/  MOV R7, 0x0 ;  /* 0x0000000000077802 */ /* 0x000fc80000000f00 */
[----:B------:R-:W-:Y:S05]  /*f350*/  RET.REL.NODEC R6 `(_ZN7cutlass13device_kernelIN5flash19enable_sm80_to_sm89INS1_16FlashAttnBwdSm80INS1_25CollectiveMainloopBwdSm80ILi2ELi2EN4cute5tupleIJNS5_1CILi128EEES8_NS7_ILi64EEEEEENS_10bfloat16_tEfNS_4arch4Sm80ELb0ELb1ELb1ELb1ELb1ELb0ELb0ELb0ELi2ELi4ELi4ELi4ELb0EEENS1_24CollectiveEpilogueBwdGQAISA_fSD_Li256ELb1ELb1EEENS1_19SingleTileSchedulerILb1ELb0ELb0ELi128EEEEEEEEEvNT_6ParamsE) ;  /* 0xffff0ca006007950 */ /* 0x000fea0003c3ffff */
        .type           $_ZN7cutlass13device_kernelIN5flash19enable_sm80_to_sm89INS1_16FlashAttnBwdSm80INS1_25CollectiveMainloopBwdSm80ILi2ELi2EN4cute5tupleIJNS5_1CILi128EEES8_NS7_ILi64EEEEEENS_10bfloat16_tEfNS_4arch4Sm80ELb0ELb1ELb1ELb1ELb1ELb0ELb0ELb0ELi2ELi4ELi4ELi4ELb0EEENS1_24CollectiveEpilogueBwdGQAISA_fSD_Li256ELb1ELb1EEENS1_19SingleTileSchedulerILb1ELb0ELb0ELi128EEEEEEEEEvNT_6ParamsE$_ZZN4cute7flattenINS_5tupleIJNS_1CILi1EEENS1_IJNS2_ILi8EEEiiEEENS2_ILi64EEENS1_IJiNS2_ILi144EEENS2_ILi288EEEEEENS2_ILi512EEEEEEEEDaRKT_ENKUlRKT_E_clIS5_EEDaSH_,@function
        .size           $_ZN7cutlass13device_kernelIN5flash19enable_sm80_to_sm89INS1_16FlashAttnBwdSm80INS1_25CollectiveMainloopBwdSm80ILi2ELi2EN4cute5tupleIJNS5_1CILi128EEES8_NS7_ILi64EEEEEENS_10bfloat16_tEfNS_4arch4Sm80ELb0ELb1ELb1ELb1ELb1ELb0ELb0ELb0ELi2ELi4ELi4ELi4ELb0EEENS1_24CollectiveEpilogueBwdGQAISA_fSD_Li256ELb1ELb1EEENS1_19SingleTileSchedulerILb1ELb0ELb0ELi128EEEEEEEEEvNT_6ParamsE$_ZZN4cute7flattenINS_5tupleIJNS_1CILi1EEENS1_IJNS2_ILi8EEEiiEEENS2_ILi64EEENS1_IJiNS2_ILi144EEENS2_ILi288EEEEEENS2_ILi512EEEEEEEEDaRKT_ENKUlRKT_E_clIS5_EEDaSH_,($_ZN7cutlass13device_kernelIN5flash19enable_sm80_to_sm89INS1_16FlashAttnBwdSm80INS1_25CollectiveMainloopBwdSm80ILi2ELi2EN4cute5tupleIJNS5_1CILi128EEES8_NS7_ILi64EEEEEENS_10bfloat16_tEfNS_4arch4Sm80ELb0ELb1ELb1ELb1ELb1ELb0ELb0ELb0ELi2ELi4ELi4ELi4ELb0EEENS1_24CollectiveEpilogueBwdGQAISA_fSD_Li256ELb1ELb1EEENS1_19SingleTileSchedulerILb1ELb0ELb0ELi128EEEEEEEEEvNT_6ParamsE$_ZZN4cute7flattenINS_5tupleIJNS_1CILi1EEENS1_IJNS2_ILi8EEEiiEEENS2_ILi64EEENS1_IJiNS2_ILi144EEENS2_ILi288EEEEEENS2_ILi512EEEEEEEEDaRKT_ENKUlRKT_E_clIS9_EEDaSH_ - $_ZN7cutlass13device_kernelIN5flash19enable_sm80_to_sm89INS1_16FlashAttnBwdSm80INS1_25CollectiveMainloopBwdSm80ILi2ELi2EN4cute5tupleIJNS5_1CILi128EEES8_NS7_ILi64EEEEEENS_10bfloat16_tEfNS_4arch4Sm80ELb0ELb1ELb1ELb1ELb1ELb0ELb0ELb0ELi2ELi4ELi4ELi4ELb0EEENS1_24CollectiveEpilogueBwdGQAISA_fSD_Li256ELb1ELb1EEENS1_19SingleTileSchedulerILb1ELb0ELb0ELi128EEEEEEEEEvNT_6ParamsE$_ZZN4cute7flattenINS_5tupleIJNS_1CILi1EEENS1_IJNS2_ILi8EEEiiEEENS2_ILi64EEENS1_IJiNS2_ILi144EEENS2_ILi288EEEEEENS2_ILi512EEEEEEEEDaRKT_ENKUlRKT_E_clIS5_EEDaSH_)
$_ZN7cutlass13device_kernelIN5flash19enable_sm80_to_sm89INS1_16FlashAttnBwdSm80INS1_25CollectiveMainloopBwdSm80ILi2ELi2EN4cute5tupleIJNS5_1CILi128EEES8_NS7_ILi64EEEEEENS_10bfloat16_tEfNS_4arch4Sm80ELb0ELb1ELb1ELb1ELb1ELb0ELb0ELb0ELi2ELi4ELi4ELi4ELb0EEENS1_24CollectiveEpilogueBwdGQAISA_fSD_Li256ELb1ELb1EEENS1_19SingleTileSchedulerILb1ELb0ELb0ELi128EEEEEEEEEvNT_6ParamsE$_ZZN4cute7flattenINS_5tupleIJNS_1CILi1EEENS1_IJNS2_ILi8EEEiiEEENS2_ILi64EEENS1_IJiNS2_ILi144EEENS2_ILi288EEEEEENS2_ILi512EEEEEEEEDaRKT_ENKUlRKT_E_clIS5_EEDaSH_:
[----:B------:R-:W-:-:S04]  /*f360*/  MOV R5, 0x0 ;  /* 0x0000000000057802 */ /* 0x000fc80000000f00 */
[----:B------:R-:W-:Y:S05]  /*f370*/  RET.REL.NODEC R4 `(_ZN7cutlass13device_kernelIN5flash19enable_sm80_to_sm89INS1_16FlashAttnBwdSm80INS1_25CollectiveMainloopBwdSm80ILi2ELi2EN4cute5tupleIJNS5_1CILi128EEES8_NS7_ILi64EEEEEENS_10bfloat16_tEfNS_4arch4Sm80ELb0ELb1ELb1ELb1ELb1ELb0ELb0ELb0ELi2ELi4ELi4ELi4ELb0EEENS1_24CollectiveEpilogueBwdGQAISA_fSD_Li256ELb1ELb1EEENS1_19SingleTileSchedulerILb1ELb0ELb0ELi128EEEEEEEEEvNT_6ParamsE) ;  /* 0xffff0c8004007950 */ /* 0x000fea0003c3ffff */
        .type           $_ZN7cutlass13device_kernelIN5flash19enable_sm80_to_sm89INS1_16FlashAttnBwdSm80INS1_25CollectiveMainloopBwdSm80ILi2ELi2EN4cute5tupleIJNS5_1CILi128EEES8_NS7_ILi64EEEEEENS_10bfloat16_tEfNS_4arch4Sm80ELb0ELb1ELb1ELb1ELb1ELb0ELb0ELb0ELi2ELi4ELi4ELi4ELb0EEENS1_24CollectiveEpilogueBwdGQAISA_fSD_Li256ELb1ELb1EEENS1_19SingleTileSchedulerILb1ELb0ELb0ELi128EEEEEEEEEvNT_6ParamsE$_ZZN4cute7flattenINS_5tupleIJNS_1CILi1EEENS1_IJNS2_ILi8EEEiiEEENS2_ILi64EEENS1_IJiNS2_ILi144EEENS2_ILi288EEEEEENS2_ILi512EEEEEEEEDaRKT_ENKUlRKT_E_clIS9_EEDaSH_,@function
        .size           $_ZN7cutlass13device_kernelIN5flash19enable_sm80_to_sm89INS1_16FlashAttnBwdSm80INS1_25CollectiveMainloopBwdSm80ILi2ELi2EN4cute5tupleIJNS5_1CILi128EEES8_NS7_ILi64EEEEEENS_10bfloat16_tEfNS_4arch4Sm80ELb0ELb1ELb1ELb1ELb1ELb0ELb0ELb0ELi2ELi4ELi4ELi4ELb0EEENS1_24CollectiveEpilogueBwdGQAISA_fSD_Li256ELb1ELb1EEENS1_19SingleTileSchedulerILb1ELb0ELb0ELi128EEEEEEEEEvNT_6ParamsE$_ZZN4cute7flattenINS_5tupleIJNS_1CILi1EEENS1_IJNS2_ILi8EEEiiEEENS2_ILi64EEENS1_IJiNS2_ILi144EEENS2_ILi288EEEEEENS2_ILi512EEEEEEEEDaRKT_ENKUlRKT_E_clIS9_EEDaSH_,($_ZN7cutlass13device_kernelIN5flash19enable_sm80_to_sm89INS1_16FlashAttnBwdSm80INS1_25CollectiveMainloopBwdSm80ILi2ELi2EN4cute5tupleIJNS5_1CILi128EEES8_NS7_ILi64EEEEEENS_10bfloat16_tEfNS_4arch4Sm80ELb0ELb1ELb1ELb1ELb1ELb0ELb0ELb0ELi2ELi4ELi4ELi4ELb0EEENS1_24CollectiveEpilogueBwdGQAISA_fSD_Li256ELb1ELb1EEENS1_19SingleTileSchedulerILb1ELb0ELb0ELi128EEEEEEEEEvNT_6ParamsE$_ZZN4cute7flattenINS_5tupleIJNS_1CILi1EEENS1_IJiiiEEENS2_ILi64EEENS1_IJNS2_ILi72EEENS2_ILi144EEENS2_ILi288EEEEEENS2_ILi512EEEEEEEEDaRKT_ENKUlRKT_E_clIS4_EEDaSH_ - $_ZN7cutlass13device_kernelIN5flash19enable_sm80_to_sm89INS1_16FlashAttnBwdSm80INS1_25CollectiveMainloopBwdSm80ILi2ELi2EN4cute5tupleIJNS5_1CILi128EEES8_NS7_ILi64EEEEEENS_10bfloat16_tEfNS_4arch4Sm80ELb0ELb1ELb1ELb1ELb1ELb0ELb0ELb0ELi2ELi4ELi4ELi4ELb0EEENS1_24CollectiveEpilogueBwdGQAISA_fSD_Li256ELb1ELb1EEENS1_19SingleTileSchedulerILb1ELb0ELb0ELi128EEEEEEEEEvNT_6ParamsE$_ZZN4cute7flattenINS_5tupleIJNS_1CILi1EEENS1_IJNS2_ILi8EEEiiEEENS2_ILi64EEENS1_IJiNS2_ILi144EEENS2_ILi288EEEEEENS2_ILi512EEEEEEEEDaRKT_ENKUlRKT_E_clIS9_EEDaSH_)
$_ZN7cutlass13device_kernelIN5flash19enable_sm80_to_sm89INS1_16FlashAttnBwdSm80INS1_25CollectiveMainloopBwdSm80ILi2ELi2EN4cute5tupleIJNS5_1CILi128EEES8_NS7_ILi64EEEEEENS_10bfloat16_tEfNS_4arch4Sm80ELb0ELb1ELb1ELb1ELb1ELb0ELb0ELb0ELi2ELi4ELi4ELi4ELb0EEENS1_24CollectiveEpilogueBwdGQAISA_fSD_Li256ELb1ELb1EEENS1_19SingleTileSchedulerILb1ELb0ELb0ELi128EEEEEEEEEvNT_6ParamsE$_ZZN4cute7flattenINS_5tupleIJNS_1CILi1EEENS1_IJNS2_ILi8EEEiiEEENS2_ILi64EEENS1_IJiNS2_ILi144EEENS2_ILi288EEEEEENS2_ILi512EEEEEEEEDaRKT_ENKUlRKT_E_clIS9_EEDaSH_:
[----:B------:R-:W-:Y:S02]  /*f380*/  MOV R2, R5 ;  /* 0x0000000500027202 */ /* 0x000fe40000000f00 */
[----:B------:R-:W-:-:S04]  /*f390*/  MOV R5, 0x0 ;  /* 0x0000000000057802 */ /* 0x000fc80000000f00 */
[----:B------:R-:W-:Y:S05]  /*f3a0*/  RET.REL.NODEC R4 `(_ZN7cutlass13device_kernelIN5flash19enable_sm80_to_sm89INS1_16FlashAttnBwdSm80INS1_25CollectiveMainloopBwdSm80ILi2ELi2EN4cute5tupleIJNS5_1CILi128EEES8_NS7_ILi64EEEEEENS_10bfloat16_tEfNS_4arch4Sm80ELb0ELb1ELb1ELb1ELb1ELb0ELb0ELb0ELi2ELi4ELi4ELi4ELb0EEENS1_24CollectiveEpilogueBwdGQAISA_fSD_Li256ELb1ELb1EEENS1_19SingleTileSchedulerILb1ELb0ELb0ELi128EEEEEEEEEvNT_6ParamsE) ;  /* 0xffff0c5004007950 */ /* 0x000fea0003c3ffff */
        .type           $_ZN7cutlass13device_kernelIN5flash19enable_sm80_to_sm89INS1_16FlashAttnBwdSm80INS1_25CollectiveMainloopBwdSm80ILi2ELi2EN4cute5tupleIJNS5_1CILi128EEES8_NS7_ILi64EEEEEENS_10bfloat16_tEfNS_4arch4Sm80ELb0ELb1ELb1ELb1ELb1ELb0ELb0ELb0ELi2ELi4ELi4ELi4ELb0EEENS1_24CollectiveEpilogueBwdGQAISA_fSD_Li256ELb1ELb1EEENS1_19SingleTileSchedulerILb1ELb0ELb0ELi128EEEEEEEEEvNT_6ParamsE$_ZZN4cute7flattenINS_5tupleIJNS_1CILi1EEENS1_IJiiiEEENS2_ILi64EEENS1_IJNS2_ILi72EEENS2_ILi144EEENS2_ILi288EEEEEENS2_ILi512EEEEEEEEDaRKT_ENKUlRKT_E_clIS4_EEDaSH_,@function
        .size           $_ZN7cutlass13device_kernelIN5flash19enable_sm80_to_sm89INS1_16FlashAttnBwdSm80INS1_25CollectiveMainloopBwdSm80ILi2ELi2EN4cute5tupleIJNS5_1CILi128EEES8_NS7_ILi64EEEEEENS_10bfloat16_tEfNS_4arch4Sm80ELb0ELb1ELb1ELb1ELb1ELb0ELb0ELb0ELi2ELi4ELi4ELi4ELb0EEENS1_24CollectiveEpilogueBwdGQAISA_fSD_Li256ELb1ELb1EEENS1_19SingleTileSchedulerILb1ELb0ELb0ELi128EEEEEEEEEvNT_6ParamsE$_ZZN4cute7flattenINS_5tupleIJNS_1CILi1EEENS1_IJiiiEEENS2_ILi64EEENS1_IJNS2_ILi72EEENS2_ILi144EEENS2_ILi288EEEEEENS2_ILi512EEEEEEEEDaRKT_ENKUlRKT_E_clIS4_EEDaSH_,($_ZN7cutlass13device_kernelIN5flash19enable_sm80_to_sm89INS1_16FlashAttnBwdSm80INS1_25CollectiveMainloopBwdSm80ILi2ELi2EN4cute5tupleIJNS5_1CILi128EEES8_NS7_ILi64EEEEEENS_10bfloat16_tEfNS_4arch4Sm80ELb0ELb1ELb1ELb1ELb1ELb0ELb0ELb0ELi2ELi4ELi4ELi4ELb0EEENS1_24CollectiveEpilogueBwdGQAISA_fSD_Li256ELb1ELb1EEENS1_19SingleTileSchedulerILb1ELb0ELb0ELi128EEEEEEEEEvNT_6ParamsE$_ZZN4cute7idx2crdINS_5tupleIJiiNS_1CILi0EEEEEENS1_IJNS1_IJNS2_ILi4EEENS2_ILi8EEEEEENS2_ILi2EEENS2_ILi1EEEEEEEEDaRKT_RKT0_ENKUlRKT_RKT0_E_clIiS7_EEDaSJ_SM_ - $_ZN7cutlass13device_kernelIN5flash19enable_sm80_to_sm89INS1_16FlashAttnBwdSm80INS1_25CollectiveMainloopBwdSm80ILi2ELi2EN4cute5tupleIJNS5_1CILi128EEES8_NS7_ILi64EEEEEENS_10bfloat16_tEfNS_4arch4Sm80ELb0ELb1ELb1ELb1ELb1ELb0ELb0ELb0ELi2ELi4ELi4ELi4ELb0EEENS1_24CollectiveEpilogueBwdGQAISA_fSD_Li256ELb1ELb1EEENS1_19SingleTileSchedulerILb1ELb0ELb0ELi128EEEEEEEEEvNT_6ParamsE$_ZZN4cute7flattenINS_5tupleIJNS_1CILi1EEENS1_IJiiiEEENS2_ILi64EEENS1_IJNS2_ILi72EEENS2_ILi144EEENS2_ILi288EEEEEENS2_ILi512EEEEEEEEDaRKT_ENKUlRKT_E_clIS4_EEDaSH_)
$_ZN7cutlass13device_kernelIN5flash19enable_sm80_to_sm89INS1_16FlashAttnBwdSm80INS1_25CollectiveMainloopBwdSm80ILi2ELi2EN4cute5tupleIJNS5_1CILi128EEES8_NS7_ILi64EEEEEENS_10bfloat16_tEfNS_4arch4Sm80ELb0ELb1ELb1ELb1ELb1ELb0ELb0ELb0ELi2ELi4ELi4ELi4ELb0EEENS1_24CollectiveEpilogueBwdGQAISA_fSD_Li256ELb1ELb1EEENS1_19SingleTileSchedulerILb1ELb0ELb0ELi128EEEEEEEEEvNT_6ParamsE$_ZZN4cute7flattenINS_5tupleIJNS_1CILi1EEENS1_IJiiiEEENS2_ILi64EEENS1_IJNS2_ILi72EEENS2_ILi144EEENS2_ILi288EEEEEENS2_ILi512EEEEEEEEDaRKT_ENKUlRKT_E_clIS4_EEDaSH_:
[----:B------:R-:W-:Y:S02]  /*f3b0*/  MOV R6, R4 ;  /* 0x0000000400067202 */ /* 0x000fe40000000f00 */
[----:B------:R-:W-:-:S04]  /*f3c0*/  MOV R7, 0x0 ;  /* 0x0000000000077802 */ /* 0x000fc80000000f00 */
[----:B------:R-:W-:Y:S05]  /*f3d0*/  RET.REL.NODEC R6 `(_ZN7cutlass13device_kernelIN5flash19enable_sm80_to_sm89INS1_16FlashAttnBwdSm80INS1_25CollectiveMainloopBwdSm80ILi2ELi2EN4cute5tupleIJNS5_1CILi128EEES8_NS7_ILi64EEEEEENS_10bfloat16_tEfNS_4arch4Sm80ELb0ELb1ELb1ELb1ELb1ELb0ELb0ELb0ELi2ELi4ELi4ELi4ELb0EEENS1_24CollectiveEpilogueBwdGQAISA_fSD_Li256ELb1ELb1EEENS1_19SingleTileSchedulerILb1ELb0ELb0ELi128EEEEEEEEEvNT_6ParamsE) ;  /* 0xffff0c2006007950 */ /* 0x000fea0003c3ffff */
        .type           $_ZN7cutlass13device_kernelIN5flash19enable_sm80_to_sm89INS1_16FlashAttnBwdSm80INS1_25CollectiveMainloopBwdSm80ILi2ELi2EN4cute5tupleIJNS5_1CILi128EEES8_NS7_ILi64EEEEEENS_10bfloat16_tEfNS_4arch4Sm80ELb0ELb1ELb1ELb1ELb1ELb0ELb0ELb0ELi2ELi4ELi4ELi4ELb0EEENS1_24CollectiveEpilogueBwdGQAISA_fSD_Li256ELb1ELb1EEENS1_19SingleTileSchedulerILb1ELb0ELb0ELi128EEEEEEEEEvNT_6ParamsE$_ZZN4cute7idx2crdINS_5tupleIJiiNS_1CILi0EEEEEENS1_IJNS1_IJNS2_ILi4EEENS2_ILi8EEEEEENS2_ILi2EEENS2_ILi1EEEEEEEEDaRKT_RKT0_ENKUlRKT_RKT0_E_clIiS7_EEDaSJ_SM_,@function
        .size           $_ZN7cutlass13device_kernelIN5flash19enable_sm80_to_sm89INS1_16FlashAttnBwdSm80INS1_25CollectiveMainloopBwdSm80ILi2ELi2EN4cute5tupleIJNS5_1CILi128EEES8_NS7_ILi64EEEEEENS_10bfloat16_tEfNS_4arch4Sm80ELb0ELb1ELb1ELb1ELb1ELb0ELb0ELb0ELi2ELi4ELi4ELi4ELb0EEENS1_24CollectiveEpilogueBwdGQAISA_fSD_Li256ELb1ELb1EEENS1_19SingleTileSchedulerILb1ELb0ELb0ELi128EEEEEEEEEvNT_6ParamsE$_ZZN4cute7idx2crdINS_5tupleIJiiNS_1CILi0EEEEEENS1_IJNS1_IJNS2_ILi4EEENS2_ILi8EEEEEENS2_ILi2EEENS2_ILi1EEEEEEEEDaRKT_RKT0_ENKUlRKT_RKT0_E_clIiS7_EEDaSJ_SM_,($_ZN7cutlass13device_kernelIN5flash19enable_sm80_to_sm89INS1_16FlashAttnBwdSm80INS1_25CollectiveMainloopBwdSm80ILi2ELi2EN4cute5tupleIJNS5_1CILi128EEES8_NS7_ILi64EEEEEENS_10bfloat16_tEfNS_4arch4Sm80ELb0ELb1ELb1ELb1ELb1ELb0ELb0ELb0ELi2ELi4ELi4ELi4ELb0EEENS1_24CollectiveEpilogueBwdGQAISA_fSD_Li256ELb1ELb1EEENS1_19SingleTileSchedulerILb1ELb0ELb0ELi128EEEEEEEEEvNT_6ParamsE$_ZZN4cute7idx2crdINS_5tupleIJiiNS_1CILi0EEEEEENS1_IJNS1_IJNS2_ILi4EEENS2_ILi8EEEEEENS2_ILi2EEENS2_ILi1EEEEEEEEDaRKT_RKT0_ENKUlRKT_RKT0_E_clIiS8_EEDaSJ_SM_ - $_ZN7cutlass13device_kernelIN5flash19enable_sm80_to_sm89INS1_16FlashAttnBwdSm80INS1_25CollectiveMainloopBwdSm80ILi2ELi2EN4cute5tupleIJNS5_1CILi128EEES8_NS7_ILi64EEEEEENS_10bfloat16_tEfNS_4arch4Sm80ELb0ELb1ELb1ELb1ELb1ELb0ELb0ELb0ELi2ELi4ELi4ELi4ELb0EEENS1_24CollectiveEpilogueBwdGQAISA_fSD_Li256ELb1ELb1EEENS1_19SingleTileSchedulerILb1ELb0ELb0ELi128EEEEEEEEEvNT_6ParamsE$_ZZN4cute7idx2crdINS_5tupleIJiiNS_1CILi0EEEEEENS1_IJNS1_IJNS2_ILi4EEENS2_ILi8EEEEEENS2_ILi2EEENS2_ILi1EEEEEEEEDaRKT_RKT0_ENKUlRKT_RKT0_E_clIiS7_EEDaSJ_SM_)
$_ZN7cutlass13device_kernelIN5flash19enable_sm80_to_sm89INS1_16FlashAttnBwdSm80INS1_25CollectiveMainloopBwdSm80ILi2ELi2EN4cute5tupleIJNS5_1CILi128EEES8_NS7_ILi64EEEEEENS_10bfloat16_tEfNS_4arch4Sm80ELb0ELb1ELb1ELb1ELb1ELb0ELb0ELb0ELi2ELi4ELi4ELi4ELb0EEENS1_24CollectiveEpilogueBwdGQAISA_fSD_Li256ELb1ELb1EEENS1_19SingleTileSchedulerILb1ELb0ELb0ELi128EEEEEEEEEvNT_6ParamsE$_ZZN4cute7idx2crdINS_5tupleIJiiNS_1CILi0EEEEEENS1_IJNS1_IJNS2_ILi4EEENS2_ILi8EEEEEENS2_ILi2EEENS2_ILi1EEEEEEEEDaRKT_RKT0_ENKUlRKT_RKT0_E_clIiS7_EEDaSJ_SM_:
        /* <DEDUP_REMOVED lines=10> */
[----:B------:R-:W-:Y:S05]  /*f480*/  CALL.REL.NOINC `($_ZN7cutlass13device_kernelIN5flash19enable_sm80_to_sm89INS1_16FlashAttnBwdSm80INS1_25CollectiveMainloopBwdSm80ILi2ELi2EN4cute5tupleIJNS5_1CILi128EEES8_NS7_ILi64EEEEEENS_10bfloat16_tEfNS_4arch4Sm80ELb0ELb1ELb1ELb1ELb1ELb0ELb0ELb0ELi2ELi4ELi4ELi4ELb0EEENS1_24CollectiveEpilogueBwdGQAISA_fSD_Li256ELb1ELb1EEENS1_19SingleTileSchedulerILb1ELb0ELb0ELi128EEEEEEEEEvNT_6ParamsE$_ZN4cute5tupleIJiEEC2ERKi) ;  /* 0xffffbc0000007944 */ /* 0x000fea0003c3ffff */
[----:B------:R2:W5:Y:S01]  /*f490*/  LDL R75, [R1+0x1680] ;  /* 0x00168000014b7983 */ /* 0x0005620000100800 */
[----:B-1----:R-:W-:Y:S01]  /*f4a0*/  IMAD.MOV.U32 R3, RZ, RZ, R8 ;  /* 0x000000ffff037224 */ /* 0x002fe200078e0008 */
[----:B------:R-:W-:-:S02]  /*f4b0*/  MOV R2, R9 ;  /* 0x0000000900027202 */ /* 0x000fc40000000f00 */
[----:B------:R-:W-:Y:S02]  /*f4c0*/  MOV R10, 0xf4e0 ;  /* 0x0000f4e0000a7802 */ /* 0x000fe40000000f00 */
[----:B--2--5:R-:W-:Y:S05]  /*f4d0*/  CALL.REL.NOINC `($_ZN7cutlass13device_kernelIN5flash19enable_sm80_to_sm89INS1_16FlashAttnBwdSm80INS1_25CollectiveMainloopBwdSm80ILi2ELi2EN4cute5tupleIJNS5_1CILi128EEES8_NS7_ILi64EEEEEENS_10bfloat16_tEfNS_4arch4Sm80ELb0ELb1ELb1ELb1ELb1ELb0ELb0ELb0ELi2ELi4ELi4ELi4ELb0EEENS1_24CollectiveEpilogueBwdGQAISA_fSD_Li256ELb1ELb1EEENS1_19SingleTileSchedulerILb1ELb0ELb0ELi128EEEEEEEEEvNT_6ParamsE$_ZN4cute5tupleIJiEEC2ERKi) ;  /* 0xffffbbb000007944 */ /* 0x024fea0003c3ffff */
[----:B------:R2:W5:Y:S01]  /*f4e0*/  LDL R8, [R1+0x1680] ;  /* 0x0016800001087983 */ /* 0x0005620000100800 */
[----:B-1----:R-:W-:Y:S01]  /*f4f0*/  IMAD.MOV.U32 R3, RZ, RZ, R75 ;  /* 0x000000ffff037224 */ /* 0x002fe200078e004b */
[----:B------:R-:W-:Y:S02]  /*f500*/  MOV R2, R7 ;  /* 0x0000000700027202 */ /* 0x000fe40000000f00 */
[----:B------:R-:W-:Y:S02]  /*f510*/  MOV R10, 0xf530 ;  /* 0x0000f530000a7802 */ /* 0x000fe40000000f00 */
[----:B--2--5:R-:W-:Y:S05]  /*f520*/  CALL.REL.NOINC `($_ZN7cutlass13device_kernelIN5flash19enable_sm80_to_sm89INS1_16FlashAttnBwdSm80INS1_25CollectiveMainloopBwdSm80ILi2ELi2EN4cute5tupleIJNS5_1CILi128EEES8_NS7_ILi64EEEEEENS_10bfloat16_tEfNS_4arch4Sm80ELb0ELb1ELb1ELb1ELb1ELb0ELb0ELb0ELi2ELi4ELi4ELi4ELb0EEENS1_24CollectiveEpilogueBwdGQAISA_fSD_Li256ELb1ELb1EEENS1_19SingleTileSchedulerILb1ELb0ELb0ELi128EEEEEEEEEvNT_6ParamsE$_ZN4cute5tupleIJiEEC2ERKi) ;  /* 0xffffbb6000007944 */ /* 0x024fea0003c3ffff */
[----:B-1----:R1:W5:Y:S01]  /*f530*/  LDL R3, [R1+0x1684] ;  /* 0x0016840001037983 */ /* 0x0023620000100800 */
[----:B------:R-:W-:Y:S02]  /*f540*/  MOV R2, R9 ;  /* 0x0000000900027202 */ /* 0x000fe40000000f00 */
[----:B------:R-:W-:Y:S02]  /*f550*/  MOV R10, 0xf570 ;  /* 0x0000f570000a7802 */ /* 0x000fe40000000f00 */
[----:B-1---5:R-:W-:Y:S05]  /*f560*/  CALL.REL.NOINC `($_ZN7cutlass13device_kernelIN5flash19enable_sm80_to_sm89INS1_16FlashAttnBwdSm80INS1_25CollectiveMainloopBwdSm80ILi2ELi2EN4cute5tupleIJNS5_1CILi128EEES8_NS7_ILi64EEEEEENS_10bfloat16_tEfNS_4arch4Sm80ELb0ELb1ELb1ELb1ELb1ELb0ELb0ELb0ELi2ELi4ELi4ELi4ELb0EEENS1_24CollectiveEpilogueBwdGQAISA_fSD_Li256ELb1ELb1EEENS1_19SingleTileSchedulerILb1ELb0ELb0ELi128EEEEEEEEEvNT_6ParamsE$_ZN4cute5tupleIJiEEC2ERKi) ;  /* 0xffffbb2000007944 */ /* 0x022fea0003c3ffff */
[----:B------:R2:W5:Y:S01]  /*f570*/  LDL R75, [R1+0x1680] ;  /* 0x00168000014b7983 */ /* 0x0005620000100800 */
[----:B-1----:R-:W-:Y:S01]  /*f580*/  IMAD.MOV.U32 R2, RZ, RZ, R7 ;  /* 0x000000ffff027224 */ /* 0x002fe200078e0007 */
[----:B------:R-:W-:Y:S02]  /*f590*/  MOV R3, R8 ;  /* 0x0000000800037202 */ /* 0x000fe40000000f00 */
[----:B------:R-:W-:-:S02]  /*f5a0*/  MOV R10, 0xf5c0 ;  /* 0x0000f5c0000a7802 */ /* 0x000fc40000000f00 */
[----:B--2--5:R-:W-:Y:S05]  /*f5b0*/  CALL.REL.NOINC `($_ZN7cutlass13device_kernelIN5flash19enable_sm80_to_sm89INS1_16FlashAttnBwdSm80INS1_25CollectiveMainloopBwdSm80ILi2ELi2EN4cute5tupleIJNS5_1CILi128EEES8_NS7_ILi64EEEEEENS_10bfloat16_tEfNS_4arch4Sm80ELb0ELb1ELb1ELb1ELb1ELb0ELb0ELb0ELi2ELi4ELi4ELi4ELb0EEENS1_24CollectiveEpilogueBwdGQAISA_fSD_Li256ELb1ELb1EEENS1_19SingleTileSchedulerILb1ELb0ELb0ELi128EEEEEEEEEvNT_6ParamsE$_ZN4cute5tupleIJiEEC2ERKi) ;  /* 0xffffbad000007944 */ /* 0x024fea0003c3ffff */
[----:B-1----:R1:W5:Y:S01]  /*f5c0*/  LDL R3, [R1+0x1684] ;  /* 0x0016840001037983 */ /* 0x0023620000100800 */
[----:B------:R-:W-:-:S03]  /*f5d0*/  MOV R8, 0xf5f0 ;  /* 0x0000f5f000087802 */ /* 0x000fc60000000f00 */
[----:B-1---5:R-:W-:Y:S05]  /*f5e0*/  CALL.REL.NOINC `($_ZN7cutlass13device_kernelIN5flash19enable_sm80_to_sm89INS1_16FlashAttnBwdSm80INS1_25CollectiveMainloopBwdSm80ILi2ELi2EN4cute5tupleIJNS5_1CILi128EEES8_NS7_ILi64EEEEEENS_10bfloat16_tEfNS_4arch4Sm80ELb0ELb1ELb1ELb1ELb1ELb0ELb0ELb0ELi2ELi4ELi4ELi4ELb0EEENS1_24CollectiveEpilogueBwdGQAISA_fSD_Li256ELb1ELb1EEENS1_19SingleTileSchedulerILb1ELb0ELb0ELi128EEEEEEEEEvNT_6ParamsE$_ZN4cute5tupleIJNS_1CILi0EEEiEEC2ERKS2_RKi) ;  /* 0xffffb9c000007944 */ /* 0x022fea0003c3ffff */
[----:B------:R1:W5:Y:S01]  /*f5f0*/  LDL R8, [R1+0x1680] ;  /* 0x0016800001087983 */ /* 0x0003620000100800 */
[----:B------:R-:W-:Y:S01]  /*f600*/  IMAD.MOV.U32 R3, RZ, RZ, R75 ;  /* 0x000000ffff037224 */ /* 0x000fe200078e004b */
[----:B------:R-:W-:-:S02]  /*f610*/  MOV R2, R9 ;  /* 0x0000000900027202 */ /* 0x000fc40000000f00 */
[----:B------:R-:W-:Y:S02]  /*f620*/  MOV R6, 0xf640 ;  /* 0x0000f64000067802 */ /* 0x000fe40000000f00 */
[----:B-1---5:R-:W-:Y:S05]  /*f630*/  CALL.REL.NOINC `($_ZN7cutlass13device_kernelIN5flash19enable_sm80_to_sm89INS1_16FlashAttnBwdSm80INS1_25CollectiveMainloopBwdSm80ILi2ELi2EN4cute5tupleIJNS5_1CILi128EEES8_NS7_ILi64EEEEEENS_10bfloat16_tEfNS_4arch4Sm80ELb0ELb1ELb1ELb1ELb1ELb0ELb0ELb0ELi2ELi4ELi4ELi4ELb0EEENS1_24CollectiveEpilogueBwdGQAISA_fSD_Li256ELb1ELb1EEENS1_19SingleTileSchedulerILb1ELb0ELb0ELi128EEEEEEEEEvNT_6ParamsE$_ZN4cute3eso3ESOILb0ELb1EJiNS_1CILi0EEEEEC2ERKiRKS3_) ;  /* 0xffff7f0000007944 */ /* 0x022fea0003c3ffff */
[----:B------:R2:W5:Y:S01]  /*f640*/  LDL R10, [R1+0x1680] ;  /* 0x00168000010a7983 */ /* 0x0005620000100800 */
[----:B------:R-:W-:-:S03]  /*f650*/  MOV R92, 0xf680 ;  /* 0x0000f680005c7802 */ /* 0x000fc60000000f00 */
[----:B------:R2:W-:Y:S04]  /*f660*/  STL [R1+0x1680], R8 ;  /* 0x0016800801007387 */ /* 0x0005e80000100800 */
[----:B-12--5:R-:W-:Y:S05]  /*f670*/  CALL.REL.NOINC `($_ZN7cutlass13device_kernelIN5flash19enable_sm80_to_sm89INS1_16FlashAttnBwdSm80INS1_25CollectiveMainloopBwdSm80ILi2ELi2EN4cute5tupleIJNS5_1CILi128EEES8_NS7_ILi64EEEEEENS_10bfloat16_tEfNS_4arch4Sm80ELb0ELb1ELb1ELb1ELb1ELb0ELb0ELb0ELi2ELi4ELi4ELi4ELb0EEENS1_24CollectiveEpilogueBwdGQAISA_fSD_Li256ELb1ELb1EEENS1_19SingleTileSchedulerILb1ELb0ELb0ELi128EEEEEEEEEvNT_6ParamsE$_ZZN4cuteplIJiEJNS_1CILi0EEEiEEEDaRKNS_15ArithmeticTupleIJDpT_EEERKNS3_IJDpT0_EEEENKUlDpRKT_E_clIJiiEEEDaSH_) ;  /* 0x00000d7000007944 */ /* 0x026fea0003c00000 */
[----:B-----5:R-:W-:Y:S02]  /*f680*/  MOV R7, R2 ;  /* 0x0000000200077202 */ /* 0x020fe40000000f00 */
[----:B------:R-:W-:Y:S02]  /*f690*/  MOV R2, 0xf6b0 ;  /* 0x0000f6b000027802 */ /* 0x000fe40000000f00 */
[----:B-1----:R-:W-:Y:S05]  /*f6a0*/  CALL.REL.NOINC `($_ZN7cutlass13device_kernelIN5flash19enable_sm80_to_sm89INS1_16FlashAttnBwdSm80INS1_25CollectiveMainloopBwdSm80ILi2ELi2EN4cute5tupleIJNS5_1CILi128EEES8_NS7_ILi64EEEEEENS_10bfloat16_tEfNS_4arch4Sm80ELb0ELb1ELb1ELb1ELb1ELb0ELb0ELb0ELi2ELi4ELi4ELi4ELb0EEENS1_24CollectiveEpilogueBwdGQAISA_fSD_Li256ELb1ELb1EEENS1_19SingleTileSchedulerILb1ELb0ELb0ELi128EEEEEEEEEvNT_6ParamsE$_ZZN4cute19as_arithmetic_tupleINS_15ArithmeticTupleIJiiEEEEEDaRKT_ENKUlRKT_E_clIiEEDaS8_) ;  /* 0xffffd11000007944 */ /* 0x002fea0003c3ffff */
[----:B------:R-:W-:Y:S01]  /*f6b0*/  IMAD.MOV.U32 R7, RZ, RZ, R3 ;  /* 0x000000ffff077224 */ /* 0x000fe200078e0003 */
[----:B------:R-:W-:Y:S02]  /*f6c0*/  MOV R10, R6 ;  /* 0x00000006000a7202 */ /* 0x000fe40000000f00 */
[----:B------:R-:W-:Y:S02]  /*f6d0*/  MOV R2, 0xf6f0 ;  /* 0x0000f6f000027802 */ /* 0x000fe40000000f00 */
[----:B------:R-:W-:Y:S05]  /*f6e0*/  CALL.REL.NOINC `($_ZN7cutlass13device_kernelIN5flash19enable_sm80_to_sm89INS1_16FlashAttnBwdSm80INS1_25CollectiveMainloopBwdSm80ILi2ELi2EN4cute5tupleIJNS5_1CILi128EEES8_NS7_ILi64EEEEEENS_10bfloat16_tEfNS_4arch4Sm80ELb0ELb1ELb1ELb1ELb1ELb0ELb0ELb0ELi2ELi4ELi4ELi4ELb0EEENS1_24CollectiveEpilogueBwdGQAISA_fSD_Li256ELb1ELb1EEENS1_19SingleTileSchedulerILb1ELb0ELb0ELi128EEEEEEEEEvNT_6ParamsE$_ZZN4cute19as_arithmetic_tupleINS_15ArithmeticTupleIJiiEEEEEDaRKT_ENKUlRKT_E_clIiEEDaS8_) ;  /* 0xffffd0d000007944 */ /* 0x000fea0003c3ffff */
[----:B------:R1:W-:Y:S01]  /*f6f0*/  STL [R1+0x1680], R6 ;  /* 0x0016800601007387 */ /* 0x0003e20000100800 */
[----:B------:R-:W-:-:S03]  /*f700*/  MOV R92, 0xf720 ;  /* 0x0000f720005c7802 */ /* 0x000fc60000000f00 */
[----:B-1----:R-:W-:Y:S05]  /*f710*/  CALL.REL.NOINC `($_ZN7cutlass13device_kernelIN5flash19enable_sm80_to_sm89INS1_16FlashAttnBwdSm80INS1_25CollectiveMainloopBwdSm80ILi2ELi2EN4cute5tupleIJNS5_1CILi128EEES8_NS7_ILi64EEEEEENS_10bfloat16_tEfNS_4arch4Sm80ELb0ELb1ELb1ELb1ELb1ELb0ELb0ELb0ELi2ELi4ELi4ELi4ELb0EEENS1_24CollectiveEpilogueBwdGQAISA_fSD_Li256ELb1ELb1EEENS1_19SingleTileSchedulerILb1ELb0ELb0ELi128EEEEEEEEEvNT_6ParamsE$_ZZN4cute19as_arithmetic_tupleINS_15ArithmeticTupleIJiiEEEEEDaRKT_ENKUlDpRKT_E_clIJiiEEEDaS9_) ;  /* 0xffffd02000007944 */ /* 0x002fea0003c3ffff */
[----:B-----5:R-:W-:Y:S02]  /*f720*/  MOV R6, R2 ;  /* 0x0000000200067202 */ /* 0x020fe40000000f00 */
[----:B------:R-:W-:Y:S02]  /*f730*/  MOV R2, 0xf750 ;  /* 0x0000f75000027802 */ /* 0x000fe40000000f00 */
[----:B-1----:R-:W-:Y:S05]  /*f740*/  CALL.REL.NOINC `($_ZN7cutlass13device_kernelIN5flash19enable_sm80_to_sm89INS1_16FlashAttnBwdSm80INS1_25CollectiveMainloopBwdSm80ILi2ELi2EN4cute5tupleIJNS5_1CILi128EEES8_NS7_ILi64EEEEEENS_10bfloat16_tEfNS_4arch4Sm80ELb0ELb1ELb1ELb1ELb1ELb0ELb0ELb0ELi2ELi4ELi4ELi4ELb0EEENS1_24CollectiveEpilogueBwdGQAISA_fSD_Li256ELb1ELb1EEENS1_19SingleTileSchedulerILb1ELb0ELb0ELi128EEEEEEEEEvNT_6ParamsE$_ZZN4cute14transform_leafINS_15ArithmeticTupleIJiiEEENS_8identityEEEDaRKT_OT0_ENKUlRKT_E_clIiEEDaSB_) ;  /* 0xffffce4000007944 */ /* 0x002fea0003c3ffff */
[----:B------:R-:W-:Y:S01]  /*f750*/  IMAD.MOV.U32 R6, RZ, RZ, R3 ;  /* 0x000000ffff067224 */ /* 0x000fe200078e0003 */
[----:B------:R-:W-:Y:S02]  /*f760*/  MOV R10, R8 ;  /* 0x00000008000a7202 */ /* 0x000fe40000000f00 */
[----:B------:R-:W-:-:S02]  /*f770*/  MOV R2, 0xf790 ;  /* 0x0000f79000027802 */ /* 0x000fc40000000f00 */
[----:B------:R-:W-:Y:S05]  /*f780*/  CALL.REL.NOINC `($_ZN7cutlass13device_kernelIN5flash19enable_sm80_to_sm89INS1_16FlashAttnBwdSm80INS1_25CollectiveMainloopBwdSm80ILi2ELi2EN4cute5tupleIJNS5_1CILi128EEES8_NS7_ILi64EEEEEENS_10bfloat16_tEfNS_4arch4Sm80ELb0ELb1ELb1ELb1ELb1ELb0ELb0ELb0ELi2ELi4ELi4ELi4ELb0EEENS1_24CollectiveEpilogueBwdGQAISA_fSD_Li256ELb1ELb1EEENS1_19SingleTileSchedulerILb1ELb0ELb0ELi128EEEEEEEEEvNT_6ParamsE$_ZZN4cute14transform_leafINS_15ArithmeticTupleIJiiEEENS_8identityEEEDaRKT_OT0_ENKUlRKT_E_clIiEEDaSB_) ;  /* 0xffffce0000007944 */ /* 0x000fea0003c3ffff */
[----:B------:R1:W-:Y:S01]  /*f790*/  STL [R1+0x1680], R8 ;  /* 0x0016800801007387 */ /* 0x0003e20000100800 */
[----:B------:R-:W-:-:S03]  /*f7a0*/  MOV R6, 0xf7c0 ;  /* 0x0000f7c000067802 */ /* 0x000fc60000000f00 */
[----:B-1----:R-:W-:Y:S05]  /*f7b0*/  CALL.REL.NOINC `($_ZN7cutlass13device_kernelIN5flash19enable_sm80_to_sm89INS1_16FlashAttnBwdSm80INS1_25CollectiveMainloopBwdSm80ILi2ELi2EN4cute5tupleIJNS5_1CILi128EEES8_NS7_ILi64EEEEEENS_10bfloat16_tEfNS_4arch4Sm80ELb0ELb1ELb1ELb1ELb1ELb0ELb0ELb0ELi2ELi4ELi4ELi4ELb0EEENS1_24CollectiveEpilogueBwdGQAISA_fSD_Li256ELb1ELb1EEENS1_19SingleTileSchedulerILb1ELb0ELb0ELi128EEEEEEEEEvNT_6ParamsE$_ZZN4cute9transformINS_15ArithmeticTupleIJiiEEEZNS_14transform_leafIS2_NS_8identityEEEDaRKT_OT0_EUlRKT_E_EEDaS7_S9_ENKUlDpSC_E_clIJiiEEEDaSE_) ;  /* 0x0000064000007944 */ /* 0x002fea0003c00000 */
[----:B------:R-:W-:Y:S02]  /*f7c0*/  MOV R75, 0x0 ;  /* 0x00000000004b7802 */ /* 0x000fe40000000f00 */
[----:B-----5:R-:W-:-:S02]  /*f7d0*/  MOV R10, R2 ;  /* 0x00000002000a7202 */ /* 0x020fc40000000f00 */
[----:B------:R-:W-:Y:S01]  /*f7e0*/  MOV R8, R3 ;  /* 0x0000000300087202 */ /* 0x000fe20000000f00 */
[----:B------:R-:W-:Y:S06]  /*f7f0*/  RET.REL.NODEC R74 `(_ZN7cutlass13device_kernelIN5flash19enable_sm80_to_sm89INS1_16FlashAttnBwdSm80INS1_25CollectiveMainloopBwdSm80ILi2ELi2EN4cute5tupleIJNS5_1CILi128EEES8_NS7_ILi64EEEEEENS_10bfloat16_tEfNS_4arch4Sm80ELb0ELb1ELb1ELb1ELb1ELb0ELb0ELb0ELi2ELi4ELi4ELi4ELb0EEENS1_24CollectiveEpilogueBwdGQAISA_fSD_Li256ELb1ELb1EEENS1_19SingleTileSchedulerILb1ELb0ELb0ELi128EEEEEEEEEvNT_6ParamsE) ;  /* 0xffff08004a007950 */ /* 0x000fec0003c3ffff */
        .type           $_ZN7cutlass13device_kernelIN5flash19enable_sm80_to_sm89INS1_16FlashAttnBwdSm80INS1_25CollectiveMainloopBwdSm80ILi2ELi2EN4cute5tupleIJNS5_1CILi128EEES8_NS7_ILi64EEEEEENS_10bfloat16_tEfNS_4arch4Sm80ELb0ELb1ELb1ELb1ELb1ELb0ELb0ELb0ELi2ELi4ELi4ELi4ELb0EEENS1_24CollectiveEpilogueBwdGQAISA_fSD_Li256ELb1ELb1EEENS1_19SingleTileSchedulerILb1ELb0ELb0ELi128EEEEEEEEEvNT_6ParamsE$_ZZN4cute7idx2crdINS_5tupleIJiiNS_1CILi0EEEEEENS1_IJNS1_IJNS2_ILi4EEENS2_ILi8EEEEEENS2_ILi2EEENS2_ILi1EEEEEEEEDaRKT_RKT0_ENKUlRKT_RKT0_E_clIiS8_EEDaSJ_SM_,@function
        .size           $_ZN7cutlass13device_kernelIN5flash19enable_sm80_to_sm89INS1_16FlashAttnBwdSm80INS1_25CollectiveMainloopBwdSm80ILi2ELi2EN4cute5tupleIJNS5_1CILi128EEES8_NS7_ILi64EEEEEENS_10bfloat16_tEfNS_4arch4Sm80ELb0ELb1ELb1ELb1ELb1ELb0ELb0ELb0ELi2ELi4ELi4ELi4ELb0EEENS1_24CollectiveEpilogueBwdGQAISA_fSD_Li256ELb1ELb1EEENS1_19SingleTileSchedulerILb1ELb0ELb0ELi128EEEEEEEEEvNT_6ParamsE$_ZZN4cute7idx2crdINS_5tupleIJiiNS_1CILi0EEEEEENS1_IJNS1_IJNS2_ILi4EEENS2_ILi8EEEEEENS2_ILi2EEENS2_ILi1EEEEEEEEDaRKT_RKT0_ENKUlRKT_RKT0_E_clIiS8_EEDaSJ_SM_,($_ZN7cutlass13device_kernelIN5flash19enable_sm80_to_sm89INS1_16FlashAttnBwdSm80INS1_25CollectiveMainloopBwdSm80ILi2ELi2EN4cute5tupleIJNS5_1CILi128EEES8_NS7_ILi64EEEEEENS_10bfloat16_tEfNS_4arch4Sm80ELb0ELb1ELb1ELb1ELb1ELb0ELb0ELb0ELi2ELi4ELi4ELi4ELb0EEENS1_24CollectiveEpilogueBwdGQAISA_fSD_Li256ELb1ELb1EEENS1_19SingleTileSchedulerILb1ELb0ELb0ELi128EEEEEEEEEvNT_6ParamsE$_ZZN4cute7idx2crdINS_5tupleIJiiNS_1CILi0EEEEEENS1_IJNS1_IJNS2_ILi4EEENS2_ILi8EEEEEES5_NS2_ILi1EEEEEEEEDaRKT_RKT0_ENKUlRKT_RKT0_E_clIiS5_EEDaSI_SL_ - $_ZN7cutlass13device_kernelIN5flash19enable_sm80_to_sm89INS1_16FlashAttnBwdSm80INS1_25CollectiveMainloopBwdSm80ILi2ELi2EN4cute5tupleIJNS5_1CILi128EEES8_NS7_ILi64EEEEEENS_10bfloat16_tEfNS_4arch4Sm80ELb0ELb1ELb1ELb1ELb1ELb0ELb0ELb0ELi2ELi4ELi4ELi4ELb0EEENS1_24CollectiveEpilogueBwdGQAISA_fSD_Li256ELb1ELb1EEENS1_19SingleTileSchedulerILb1ELb0ELb0ELi128EEEEEEEEEvNT_6ParamsE$_ZZN4cute7idx2crdINS_5tupleIJiiNS_1CILi0EEEEEENS1_IJNS1_IJNS2_ILi4EEENS2_ILi8EEEEEENS2_ILi2EEENS2_ILi1EEEEEEEEDaRKT_RKT0_ENKUlRKT_RKT0_E_clIiS8_EEDaSJ_SM_)
$_ZN7cutlass13device_kernelIN5flash19enable_sm80_to_sm89INS1_16FlashAttnBwdSm80INS1_25CollectiveMainloopBwdSm80ILi2ELi2EN4cute5tupleIJNS5_1CILi128EEES8_NS7_ILi64EEEEEENS_10bfloat16_tEfNS_4arch4Sm80ELb0ELb1ELb1ELb1ELb1ELb0ELb0ELb0ELi2ELi4ELi4ELi4ELb0EEENS1_24CollectiveEpilogueBwdGQAISA_fSD_Li256ELb1ELb1EEENS1_19SingleTileSchedulerILb1ELb0ELb0ELi128EEEEEEEEEvNT_6ParamsE$_ZZN4cute7idx2crdINS_5tupleIJiiNS_1CILi0EEEEEENS1_IJNS1_IJNS2_ILi4EEENS2_ILi8EEEEEENS2_ILi2EEENS2_ILi1EEEEEEEEDaRKT_RKT0_ENKUlRKT_RKT0_E_clIiS8_EEDaSJ_SM_:
[----:B------:R-:W-:Y:S02]  /*f800*/  MOV R3, 0x0 ;  /* 0x0000000000037802 */ /* 0x000fe40000000f00 */
[----:B------:R-:W-:Y:S02]  /*f810*/  MOV R6, R5 ;  /* 0x0000000500067202 */ /* 0x000fe40000000f00 */
[----:B------:R-:W-:Y:S05]  /*f820*/  RET.REL.NODEC R2 `(_ZN7cutlass13device_kernelIN5flash19enable_sm80_to_sm89INS1_16FlashAttnBwdSm80INS1_25CollectiveMainloopBwdSm80ILi2ELi2EN4cute5tupleIJNS5_1CILi128EEES8_NS7_ILi64EEEEEENS_10bfloat16_tEfNS_4arch4Sm80ELb0ELb1ELb1ELb1ELb1ELb0ELb0ELb0ELi2ELi4ELi4ELi4ELb0EEENS1_24CollectiveEpilogueBwdGQAISA_fSD_Li256ELb1ELb1EEENS1_19SingleTileSchedulerILb1ELb0ELb0ELi128EEEEEEEEEvNT_6ParamsE) ;  /* 0xffff07d002007950 */ /* 0x000fea0003c3ffff */
        .type           $_ZN7cutlass13device_kernelIN5flash19enable_sm80_to_sm89INS1_16FlashAttnBwdSm80INS1_25CollectiveMainloopBwdSm80ILi2ELi2EN4cute5tupleIJNS5_1CILi128EEES8_NS7_ILi64EEEEEENS_10bfloat16_tEfNS_4arch4Sm80ELb0ELb1ELb1ELb1ELb1ELb0ELb0ELb0ELi2ELi4ELi4ELi4ELb0EEENS1_24CollectiveEpilogueBwdGQAISA_fSD_Li256ELb1ELb1EEENS1_19SingleTileSchedulerILb1ELb0ELb0ELi128EEEEEEEEEvNT_6ParamsE$_ZZN4cute7idx2crdINS_5tupleIJiiNS_1CILi0EEEEEENS1_IJNS1_IJNS2_ILi4EEENS2_ILi8EEEEEES5_NS2_ILi1EEEEEEEEDaRKT_RKT0_ENKUlRKT_RKT0_E_clIiS5_EEDaSI_SL_,@function
        .size           $_ZN7cutlass13device_kernelIN5flash19enable_sm80_to_sm89INS1_16FlashAttnBwdSm80INS1_25CollectiveMainloopBwdSm80ILi2ELi2EN4cute5tupleIJNS5_1CILi128EEES8_NS7_ILi64EEEEEENS_10bfloat16_tEfNS_4arch4Sm80ELb0ELb1ELb1ELb1ELb1ELb0ELb0ELb0ELi2ELi4ELi4ELi4ELb0EEENS1_24CollectiveEpilogueBwdGQAISA_fSD_Li256ELb1ELb1EEENS1_19SingleTileSchedulerILb1ELb0ELb0ELi128EEEEEEEEEvNT_6ParamsE$_ZZN4cute7idx2crdINS_5tupleIJiiNS_1CILi0EEEEEENS1_IJNS1_IJNS2_ILi4EEENS2_ILi8EEEEEES5_NS2_ILi1EEEEEEEEDaRKT_RKT0_ENKUlRKT_RKT0_E_clIiS5_EEDaSI_SL_,($_ZN7cutlass13device_kernelIN5flash19enable_sm80_to_sm89INS1_16FlashAttnBwdSm80INS1_25CollectiveMainloopBwdSm80ILi2ELi2EN4cute5tupleIJNS5_1CILi128EEES8_NS7_ILi64EEEEEENS_10bfloat16_tEfNS_4arch4Sm80ELb0ELb1ELb1ELb1ELb1ELb0ELb0ELb0ELi2ELi4ELi4ELi4ELb0EEENS1_24CollectiveEpilogueBwdGQAISA_fSD_Li256ELb1ELb1EEENS1_19SingleTileSchedulerILb1ELb0ELb0ELi128EEEEEEEEEvNT_6ParamsE$_ZZN4cute7idx2crdINS_5tupleIJiiNS_1CILi0EEEEEENS1_IJNS1_IJNS2_ILi4EEENS2_ILi8EEEEEES5_NS2_ILi1EEEEEEEEDaRKT_RKT0_ENKUlRKT_RKT0_E_clIiS7_EEDaSI_SL_ - $_ZN7cutlass13device_kernelIN5flash19enable_sm80_to_sm89INS1_16FlashAttnBwdSm80INS1_25CollectiveMainloopBwdSm80ILi2ELi2EN4cute5tupleIJNS5_1CILi128EEES8_NS7_ILi64EEEEEENS_10bfloat16_tEfNS_4arch4Sm80ELb0ELb1ELb1ELb1ELb1ELb0ELb0ELb0ELi2ELi4ELi4ELi4ELb0EEENS1_24CollectiveEpilogueBwdGQAISA_fSD_Li256ELb1ELb1EEENS1_19SingleTileSchedulerILb1ELb0ELb0ELi128EEEEEEEEEvNT_6ParamsE$_ZZN4cute7idx2crdINS_5tupleIJiiNS_1CILi0EEEEEENS1_IJNS1_IJNS2_ILi4EEENS2_ILi8EEEEEES5_NS2_ILi1EEEEEEEEDaRKT_RKT0_ENKUlRKT_RKT0_E_clIiS5_EEDaSI_SL_)
$_ZN7cutlass13device_kernelIN5flash19enable_sm80_to_sm89INS1_16FlashAttnBwdSm80INS1_25CollectiveMainloopBwdSm80ILi2ELi2EN4cute5tupleIJNS5_1CILi128EEES8_NS7_ILi64EEEEEENS_10bfloat16_tEfNS_4arch4Sm80ELb0ELb1ELb1ELb1ELb1ELb0ELb0ELb0ELi2ELi4ELi4ELi4ELb0EEENS1_24CollectiveEpilogueBwdGQAISA_fSD_Li256ELb1ELb1EEENS1_19SingleTileSchedulerILb1ELb0ELb0ELi128EEEEEEEEEvNT_6ParamsE$_ZZN4cute7idx2crdINS_5tupleIJiiNS_1CILi0EEEEEENS1_IJNS1_IJNS2_ILi4EEENS2_ILi8EEEEEES5_NS2_ILi1EEEEEEEEDaRKT_RKT0_ENKUlRKT_RKT0_E_clIiS5_EEDaSI_SL_:
[----:B------:R-:W-:Y:S02]  /*f830*/  MOV R3, 0x0 ;  /* 0x0000000000037802 */ /* 0x000fe40000000f00 */
[----:B------:R-:W-:Y:S02]  /*f840*/  MOV R6, R5 ;  /* 0x0000000500067202 */ /* 0x000fe40000000f00 */
[----:B------:R-:W-:Y:S05]  /*f850*/  RET.REL.NODEC R2 `(_ZN7cutlass13device_kernelIN5flash19enable_sm80_to_sm89INS1_16FlashAttnBwdSm80INS1_25CollectiveMainloopBwdSm80ILi2ELi2EN4cute5tupleIJNS5_1CILi128EEES8_NS7_ILi64EEEEEENS_10bfloat16_tEfNS_4arch4Sm80ELb0ELb1ELb1ELb1ELb1ELb0ELb0ELb0ELi2ELi4ELi4ELi4ELb0EEENS1_24CollectiveEpilogueBwdGQAISA_fSD_Li256ELb1ELb1EEENS1_19SingleTileSchedulerILb1ELb0ELb0ELi128EEEEEEEEEvNT_6ParamsE) ;  /* 0xffff07a002007950 */ /* 0x000fea0003c3ffff */
        .type           $_ZN7cutlass13device_kernelIN5flash19enable_sm80_to_sm89INS1_16FlashAttnBwdSm80INS1_25CollectiveMainloopBwdSm80ILi2ELi2EN4cute5tupleIJNS5_1CILi128EEES8_NS7_ILi64EEEEEENS_10bfloat16_tEfNS_4arch4Sm80ELb0ELb1ELb1ELb1ELb1ELb0ELb0ELb0ELi2ELi4ELi4ELi4ELb0EEENS1_24CollectiveEpilogueBwdGQAISA_fSD_Li256ELb1ELb1EEENS1_19SingleTileSchedulerILb1ELb0ELb0ELi128EEEEEEEEEvNT_6ParamsE$_ZZN4cute7idx2crdINS_5tupleIJiiNS_1CILi0EEEEEENS1_IJNS1_IJNS2_ILi4EEENS2_ILi8EEEEEES5_NS2_ILi1EEEEEEEEDaRKT_RKT0_ENKUlRKT_RKT0_E_clIiS7_EEDaSI_SL_,@function
        .size           $_ZN7cutlass13device_kernelIN5flash19enable_sm80_to_sm89INS1_16FlashAttnBwdSm80INS1_25CollectiveMainloopBwdSm80ILi2ELi2EN4cute5tupleIJNS5_1CILi128EEES8_NS7_ILi64EEEEEENS_10bfloat16_tEfNS_4arch4Sm80ELb0ELb1ELb1ELb1ELb1ELb0ELb0ELb0ELi2ELi4ELi4ELi4ELb0EEENS1_24CollectiveEpilogueBwdGQAISA_fSD_Li256ELb1ELb1EEENS1_19SingleTileSchedulerILb1ELb0ELb0ELi128EEEEEEEEEvNT_6ParamsE$_ZZN4cute7idx2crdINS_5tupleIJiiNS_1CILi0EEEEEENS1_IJNS1_IJNS2_ILi4EEENS2_ILi8EEEEEES5_NS2_ILi1EEEEEEEEDaRKT_RKT0_ENKUlRKT_RKT0_E_clIiS7_EEDaSI_SL_,($_ZN7cutlass13device_kernelIN5flash19enable_sm80_to_sm89INS1_16FlashAttnBwdSm80INS1_25CollectiveMainloopBwdSm80ILi2ELi2EN4cute5tupleIJNS5_1CILi128EEES8_NS7_ILi64EEEEEENS_10bfloat16_tEfNS_4arch4Sm80ELb0ELb1ELb1ELb1ELb1ELb0ELb0ELb0ELi2ELi4ELi4ELi4ELb0EEENS1_24CollectiveEpilogueBwdGQAISA_fSD_Li256ELb1ELb1EEENS1_19SingleTileSchedulerILb1ELb0ELb0ELi128EEEEEEEEEvNT_6ParamsE$_ZZN4cute7idx2crdIiNS_5tupleIJNS_1CILi32EEENS2_ILi4EEENS2_ILi2EEENS2_ILi1EEEEEENS1_IJS6_S3_NS2_ILi128EEENS2_ILi0EEEEEEEEDaRKT_RKT0_RKT1_ENKUlRKT_RKT0_E_clIS3_S6_EEDaSM_SP_ - $_ZN7cutlass13device_kernelIN5flash19enable_sm80_to_sm89INS1_16FlashAttnBwdSm80INS1_25CollectiveMainloopBwdSm80ILi2ELi2EN4cute5tupleIJNS5_1CILi128EEES8_NS7_ILi64EEEEEENS_10bfloat16_tEfNS_4arch4Sm80ELb0ELb1ELb1ELb1ELb1ELb0ELb0ELb0ELi2ELi4ELi4ELi4ELb0EEENS1_24CollectiveEpilogueBwdGQAISA_fSD_Li256ELb1ELb1EEENS1_19SingleTileSchedulerILb1ELb0ELb0ELi128EEEEEEEEEvNT_6ParamsE$_ZZN4cute7idx2crdINS_5tupleIJiiNS_1CILi0EEEEEENS1_IJNS1_IJNS2_ILi4EEENS2_ILi8EEEEEES5_NS2_ILi1EEEEEEEEDaRKT_RKT0_ENKUlRKT_RKT0_E_clIiS7_EEDaSI_SL_)
$_ZN7cutlass13device_kernelIN5flash19enable_sm80_to_sm89INS1_16FlashAttnBwdSm80INS1_25CollectiveMainloopBwdSm80ILi2ELi2EN4cute5tupleIJNS5_1CILi128EEES8_NS7_ILi64EEEEEENS_10bfloat16_tEfNS_4arch4Sm80ELb0ELb1ELb1ELb1ELb1ELb0ELb0ELb0ELi2ELi4ELi4ELi4ELb0EEENS1_24CollectiveEpilogueBwdGQAISA_fSD_Li256ELb1ELb1EEENS1_19SingleTileSchedulerILb1ELb0ELb0ELi128EEEEEEEEEvNT_6ParamsE$_ZZN4cute7idx2crdINS_5tupleIJiiNS_1CILi0EEEEEENS1_IJNS1_IJNS2_ILi4EEENS2_ILi8EEEEEES5_NS2_ILi1EEEEEEEEDaRKT_RKT0_ENKUlRKT_RKT0_E_clIiS7_EEDaSI_SL_:
        /* <DEDUP_REMOVED lines=62> */
[----:B-----5:R-:W-:Y:S01]  /*fc40*/  IMAD.MOV.U32 R10, RZ, RZ, R2 ;  /* 0x000000ffff0a7224 */ /* 0x020fe200078e0002 */
[----:B------:R-:W-:Y:S01]  /*fc50*/  MOV R2, R74 ;  /* 0x0000004a00027202 */ /* 0x000fe20000000f00 */
[----:B------:R-:W-:Y:S01]  /*fc60*/  IMAD.MOV.U32 R8, RZ, RZ, R3 ;  /* 0x000000ffff087224 */ /* 0x000fe200078e0003 */
[----:B------:R-:W-:-:S04]  /*fc70*/  MOV R3, 0x0 ;  /* 0x0000000000037802 */ /* 0x000fc80000000f00 */
[----:B------:R-:W-:Y:S05]  /*fc80*/  RET.REL.NODEC R2 `(_ZN7cutlass13device_kernelIN5flash19enable_sm80_to_sm89INS1_16FlashAttnBwdSm80INS1_25CollectiveMainloopBwdSm80ILi2ELi2EN4cute5tupleIJNS5_1CILi128EEES8_NS7_ILi64EEEEEENS_10bfloat16_tEfNS_4arch4Sm80ELb0ELb1ELb1ELb1ELb1ELb0ELb0ELb0ELi2ELi4ELi4ELi4ELb0EEENS1_24CollectiveEpilogueBwdGQAISA_fSD_Li256ELb1ELb1EEENS1_19SingleTileSchedulerILb1ELb0ELb0ELi128EEEEEEEEEvNT_6ParamsE) ;  /* 0xffff037002007950 */ /* 0x000fea0003c3ffff */
        .type           $_ZN7cutlass13device_kernelIN5flash19enable_sm80_to_sm89INS1_16FlashAttnBwdSm80INS1_25CollectiveMainloopBwdSm80ILi2ELi2EN4cute5tupleIJNS5_1CILi128EEES8_NS7_ILi64EEEEEENS_10bfloat16_tEfNS_4arch4Sm80ELb0ELb1ELb1ELb1ELb1ELb0ELb0ELb0ELi2ELi4ELi4ELi4ELb0EEENS1_24CollectiveEpilogueBwdGQAISA_fSD_Li256ELb1ELb1EEENS1_19SingleTileSchedulerILb1ELb0ELb0ELi128EEEEEEEEEvNT_6ParamsE$_ZZN4cute7idx2crdIiNS_5tupleIJNS_1CILi32EEENS2_ILi4EEENS2_ILi2EEENS2_ILi1EEEEEENS1_IJS6_S3_NS2_ILi128EEENS2_ILi0EEEEEEEEDaRKT_RKT0_RKT1_ENKUlRKT_RKT0_E_clIS3_S6_EEDaSM_SP_,@function
        .size           $_ZN7cutlass13device_kernelIN5flash19enable_sm80_to_sm89INS1_16FlashAttnBwdSm80INS1_25CollectiveMainloopBwdSm80ILi2ELi2EN4cute5tupleIJNS5_1CILi128EEES8_NS7_ILi64EEEEEENS_10bfloat16_tEfNS_4arch4Sm80ELb0ELb1ELb1ELb1ELb1ELb0ELb0ELb0ELi2ELi4ELi4ELi4ELb0EEENS1_24CollectiveEpilogueBwdGQAISA_fSD_Li256ELb1ELb1EEENS1_19SingleTileSchedulerILb1ELb0ELb0ELi128EEEEEEEEEvNT_6ParamsE$_ZZN4cute7idx2crdIiNS_5tupleIJNS_1CILi32EEENS2_ILi4EEENS2_ILi2EEENS2_ILi1EEEEEENS1_IJS6_S3_NS2_ILi128EEENS2_ILi0EEEEEEEEDaRKT_RKT0_RKT1_ENKUlRKT_RKT0_E_clIS3_S6_EEDaSM_SP_,($_ZN7cutlass13device_kernelIN5flash19enable_sm80_to_sm89INS1_16FlashAttnBwdSm80INS1_25CollectiveMainloopBwdSm80ILi2ELi2EN4cute5tupleIJNS5_1CILi128EEES8_NS7_ILi64EEEEEENS_10bfloat16_tEfNS_4arch4Sm80ELb0ELb1ELb1ELb1ELb1ELb0ELb0ELb0ELi2ELi4ELi4ELi4ELb0EEENS1_24CollectiveEpilogueBwdGQAISA_fSD_Li256ELb1ELb1EEENS1_19SingleTileSchedulerILb1ELb0ELb0ELi128EEEEEEEEEvNT_6ParamsE$_ZZN4cute7idx2crdIiNS_5tupleIJNS_1CILi32EEENS2_ILi4EEENS2_ILi2EEENS2_ILi1EEEEEENS1_IJS6_S3_NS2_ILi128EEENS2_ILi0EEEEEEEEDaRKT_RKT0_RKT1_ENKUlRKT_RKT0_E_clIS4_S3_EEDaSM_SP_ - $_ZN7cutlass13device_kernelIN5flash19enable_sm80_to_sm89INS1_16FlashAttnBwdSm80INS1_25CollectiveMainloopBwdSm80ILi2ELi2EN4cute5tupleIJNS5_1CILi128EEES8_NS7_ILi64EEEEEENS_10bfloat16_tEfNS_4arch4Sm80ELb0ELb1ELb1ELb1ELb1ELb0ELb0ELb0ELi2ELi4ELi4ELi4ELb0EEENS1_24CollectiveEpilogueBwdGQAISA_fSD_Li256ELb1ELb1EEENS1_19SingleTileSchedulerILb1ELb0ELb0ELi128EEEEEEEEEvNT_6ParamsE$_ZZN4cute7idx2crdIiNS_5tupleIJNS_1CILi32EEENS2_ILi4EEENS2_ILi2EEENS2_ILi1EEEEEENS1_IJS6_S3_NS2_ILi128EEENS2_ILi0EEEEEEEEDaRKT_RKT0_RKT1_ENKUlRKT_RKT0_E_clIS3_S6_EEDaSM_SP_)
$_ZN7cutlass13device_kernelIN5flash19enable_sm80_to_sm89INS1_16FlashAttnBwdSm80INS1_25CollectiveMainloopBwdSm80ILi2ELi2EN4cute5tupleIJNS5_1CILi128EEES8_NS7_ILi64EEEEEENS_10bfloat16_tEfNS_4arch4Sm80ELb0ELb1ELb1ELb1ELb1ELb0ELb0ELb0ELi2ELi4ELi4ELi4ELb0EEENS1_24CollectiveEpilogueBwdGQAISA_fSD_Li256ELb1ELb1EEENS1_19SingleTileSchedulerILb1ELb0ELb0ELi128EEEEEEEEEvNT_6ParamsE$_ZZN4cute7idx2crdIiNS_5tupleIJNS_1CILi32EEENS2_ILi4EEENS2_ILi2EEENS2_ILi1EEEEEENS1_IJS6_S3_NS2_ILi128EEENS2_ILi0EEEEEEEEDaRKT_RKT0_RKT1_ENKUlRKT_RKT0_E_clIS3_S6_EEDaSM_SP_:
[----:B------:R-:W-:Y:S01]  /*fc90*/  SHF.R.S32.HI R3, RZ, 0x1f, R2 ;  /* 0x0000001fff037819 */ /* 0x000fe20000011402 */
[----:B------:R-:W-:-:S03]  /*fca0*/  IMAD.MOV.U32 R5, RZ, RZ, 0x0 ;  /* 0x00000000ff057424 */ /* 0x000fc600078e00ff */
[----:B------:R-:W-:-:S04]  /*fcb0*/  LEA.HI R3, R3, R2, RZ, 0x5 ;  /* 0x0000000203037211 */ /* 0x000fc800078f28ff */
[----:B------:R-:W-:-:S05]  /*fcc0*/  LOP3.LUT R3, R3, 0xffffffe0, RZ, 0xc0, !PT ;  /* 0xffffffe003037812 */ /* 0x000fca00078ec0ff */
[----:B------:R-:W-:Y:S01]  /*fcd0*/  IMAD.IADD R8, R2, 0x1, -R3 ;  /* 0x0000000102087824 */ /* 0x000fe200078e0a03 */
[----:B------:R-:W-:Y:S06]  /*fce0*/  RET.REL.NODEC R4 `(_ZN7cutlass13device_kernelIN5flash19enable_sm80_to_sm89INS1_16FlashAttnBwdSm80INS1_25CollectiveMainloopBwdSm80ILi2ELi2EN4cute5tupleIJNS5_1CILi128EEES8_NS7_ILi64EEEEEENS_10bfloat16_tEfNS_4arch4Sm80ELb0ELb1ELb1ELb1ELb1ELb0ELb0ELb0ELi2ELi4ELi4ELi4ELb0EEENS1_24CollectiveEpilogueBwdGQAISA_fSD_Li256ELb1ELb1EEENS1_19SingleTileSchedulerILb1ELb0ELb0ELi128EEEEEEEEEvNT_6ParamsE) ;  /* 0xffff031004007950 */ /* 0x000fec0003c3ffff */
        .type           $_ZN7cutlass13device_kernelIN5flash19enable_sm80_to_sm89INS1_16FlashAttnBwdSm80INS1_25CollectiveMainloopBwdSm80ILi2ELi2EN4cute5tupleIJNS5_1CILi128EEES8_NS7_ILi64EEEEEENS_10bfloat16_tEfNS_4arch4Sm80ELb0ELb1ELb1ELb1ELb1ELb0ELb0ELb0ELi2ELi4ELi4ELi4ELb0EEENS1_24CollectiveEpilogueBwdGQAISA_fSD_Li256ELb1ELb1EEENS1_19SingleTileSchedulerILb1ELb0ELb0ELi128EEEEEEEEEvNT_6ParamsE$_ZZN4cute7idx2crdIiNS_5tupleIJNS_1CILi32EEENS2_ILi4EEENS2_ILi2EEENS2_ILi1EEEEEENS1_IJS6_S3_NS2_ILi128EEENS2_ILi0EEEEEEEEDaRKT_RKT0_RKT1_ENKUlRKT_RKT0_E_clIS4_S3_EEDaSM_SP_,@function
        .size           $_ZN7cutlass13device_kernelIN5flash19enable_sm80_to_sm89INS1_16FlashAttnBwdSm80INS1_25CollectiveMainloopBwdSm80ILi2ELi2EN4cute5tupleIJNS5_1CILi128EEES8_NS7_ILi64EEEEEENS_10bfloat16_tEfNS_4arch4Sm80ELb0ELb1ELb1ELb1ELb1ELb0ELb0ELb0ELi2ELi4ELi4ELi4ELb0EEENS1_24CollectiveEpilogueBwdGQAISA_fSD_Li256ELb1ELb1EEENS1_19SingleTileSchedulerILb1ELb0ELb0ELi128EEEEEEEEEvNT_6ParamsE$_ZZN4cute7idx2crdIiNS_5tupleIJNS_1CILi32EEENS2_ILi4EEENS2_ILi2EEENS2_ILi1EEEEEENS1_IJS6_S3_NS2_ILi128EEENS2_ILi0EEEEEEEEDaRKT_RKT0_RKT1_ENKUlRKT_RKT0_E_clIS4_S3_EEDaSM_SP_,($_ZN7cutlass13device_kernelIN5flash19enable_sm80_to_sm89INS1_16FlashAttnBwdSm80INS1_25CollectiveMainloopBwdSm80ILi2ELi2EN4cute5tupleIJNS5_1CILi128EEES8_NS7_ILi64EEEEEENS_10bfloat16_tEfNS_4arch4Sm80ELb0ELb1ELb1ELb1ELb1ELb0ELb0ELb0ELi2ELi4ELi4ELi4ELb0EEENS1_24CollectiveEpilogueBwdGQAISA_fSD_Li256ELb1ELb1EEENS1_19SingleTileSchedulerILb1ELb0ELb0ELi128EEEEEEEEEvNT_6ParamsE$_ZZN4cute7idx2crdIiNS_5tupleIJNS_1CILi32EEENS2_ILi4EEENS2_ILi2EEENS2_ILi1EEEEEENS1_IJS6_S3_NS2_ILi128EEENS2_ILi0EEEEEEEEDaRKT_RKT0_RKT1_ENKUlRKT_RKT0_E_clIS5_S8_EEDaSM_SP_ - $_ZN7cutlass13device_kernelIN5flash19enable_sm80_to_sm89INS1_16FlashAttnBwdSm80INS1_25CollectiveMainloopBwdSm80ILi2ELi2EN4cute5tupleIJNS5_1CILi128EEES8_NS7_ILi64EEEEEENS_10bfloat16_tEfNS_4arch4Sm80ELb0ELb1ELb1ELb1ELb1ELb0ELb0ELb0ELi2ELi4ELi4ELi4ELb0EEENS1_24CollectiveEpilogueBwdGQAISA_fSD_Li256ELb1ELb1EEENS1_19SingleTileSchedulerILb1ELb0ELb0ELi128EEEEEEEEEvNT_6ParamsE$_ZZN4cute7idx2crdIiNS_5tupleIJNS_1CILi32EEENS2_ILi4EEENS2_ILi2EEENS2_ILi1EEEEEENS1_IJS6_S3_NS2_ILi128EEENS2_ILi0EEEEEEEEDaRKT_RKT0_RKT1_ENKUlRKT_RKT0_E_clIS4_S3_EEDaSM_SP_)
$_ZN7cutlass13device_kernelIN5flash19enable_sm80_to_sm89INS1_16FlashAttnBwdSm80INS1_25CollectiveMainloopBwdSm80ILi2ELi2EN4cute5tupleIJNS5_1CILi128EEES8_NS7_ILi64EEEEEENS_10bfloat16_tEfNS_4arch4Sm80ELb0ELb1ELb1ELb1ELb1ELb0ELb0ELb0ELi2ELi4ELi4ELi4ELb0EEENS1_24CollectiveEpilogueBwdGQAISA_fSD_Li256ELb1ELb1EEENS1_19SingleTileSchedulerILb1ELb0ELb0ELi128EEEEEEEEEvNT_6ParamsE$_ZZN4cute7idx2crdIiNS_5tupleIJNS_1CILi32EEENS2_ILi4EEENS2_ILi2EEENS2_ILi1EEEEEENS1_IJS6_S3_NS2_ILi128EEENS2_ILi0EEEEEEEEDaRKT_RKT0_RKT1_ENKUlRKT_RKT0_E_clIS4_S3_EEDaSM_SP_:
        /* <DEDUP_REMOVED lines=8> */
[----:B------:R-:W-:Y:S06]  /*fd70*/  RET.REL.NODEC R4 `(_ZN7cutlass13device_kernelIN5flash19enable_sm80_to_sm89INS1_16FlashAttnBwdSm80INS1_25CollectiveMainloopBwdSm80ILi2ELi2EN4cute5tupleIJNS5_1CILi128EEES8_NS7_ILi64EEEEEENS_10bfloat16_tEfNS_4arch4Sm80ELb0ELb1ELb1ELb1ELb1ELb0ELb0ELb0ELi2ELi4ELi4ELi4ELb0EEENS1_24CollectiveEpilogueBwdGQAISA_fSD_Li256ELb1ELb1EEENS1_19SingleTileSchedulerILb1ELb0ELb0ELi128EEEEEEEEEvNT_6ParamsE) ;  /* 0xffff028004007950 */ /* 0x000fec0003c3ffff */
        .type           $_ZN7cutlass13device_kernelIN5flash19enable_sm80_to_sm89INS1_16FlashAttnBwdSm80INS1_25CollectiveMainloopBwdSm80ILi2ELi2EN4cute5tupleIJNS5_1CILi128EEES8_NS7_ILi64EEEEEENS_10bfloat16_tEfNS_4arch4Sm80ELb0ELb1ELb1ELb1ELb1ELb0ELb0ELb0ELi2ELi4ELi4ELi4ELb0EEENS1_24CollectiveEpilogueBwdGQAISA_fSD_Li256ELb1ELb1EEENS1_19SingleTileSchedulerILb1ELb0ELb0ELi128EEEEEEEEEvNT_6ParamsE$_ZZN4cute7idx2crdIiNS_5tupleIJNS_1CILi32EEENS2_ILi4EEENS2_ILi2EEENS2_ILi1EEEEEENS1_IJS6_S3_NS2_ILi128EEENS2_ILi0EEEEEEEEDaRKT_RKT0_RKT1_ENKUlRKT_RKT0_E_clIS5_S8_EEDaSM_SP_,@function
        .size           $_ZN7cutlass13device_kernelIN5flash19enable_sm80_to_sm89INS1_16FlashAttnBwdSm80INS1_25CollectiveMainloopBwdSm80ILi2ELi2EN4cute5tupleIJNS5_1CILi128EEES8_NS7_ILi64EEEEEENS_10bfloat16_tEfNS_4arch4Sm80ELb0ELb1ELb1ELb1ELb1ELb0ELb0ELb0ELi2ELi4ELi4ELi4ELb0EEENS1_24CollectiveEpilogueBwdGQAISA_fSD_Li256ELb1ELb1EEENS1_19SingleTileSchedulerILb1ELb0ELb0ELi128EEEEEEEEEvNT_6ParamsE$_ZZN4cute7idx2crdIiNS_5tupleIJNS_1CILi32EEENS2_ILi4EEENS2_ILi2EEENS2_ILi1EEEEEENS1_IJS6_S3_NS2_ILi128EEENS2_ILi0EEEEEEEEDaRKT_RKT0_RKT1_ENKUlRKT_RKT0_E_clIS5_S8_EEDaSM_SP_,($_ZN7cutlass13device_kernelIN5flash19enable_sm80_to_sm89INS1_16FlashAttnBwdSm80INS1_25CollectiveMainloopBwdSm80ILi2ELi2EN4cute5tupleIJNS5_1CILi128EEES8_NS7_ILi64EEEEEENS_10bfloat16_tEfNS_4arch4Sm80ELb0ELb1ELb1ELb1ELb1ELb0ELb0ELb0ELi2ELi4ELi4ELi4ELb0EEENS1_24CollectiveEpilogueBwdGQAISA_fSD_Li256ELb1ELb1EEENS1_19SingleTileSchedulerILb1ELb0ELb0ELi128EEEEEEEEEvNT_6ParamsE$_ZZN4cute9transformINS_15ArithmeticTupleIJiiEEEZNS_14transform_leafIS2_NS_8identityEEEDaRKT_OT0_EUlRKT_E_EEDaS7_S9_ENKUlDpSC_E_clIJiiEEEDaSE_ - $_ZN7cutlass13device_kernelIN5flash19enable_sm80_to_sm89INS1_16FlashAttnBwdSm80INS1_25CollectiveMainloopBwdSm80ILi2ELi2EN4cute5tupleIJNS5_1CILi128EEES8_NS7_ILi64EEEEEENS_10bfloat16_tEfNS_4arch4Sm80ELb0ELb1ELb1ELb1ELb1ELb0ELb0ELb0ELi2ELi4ELi4ELi4ELb0EEENS1_24CollectiveEpilogueBwdGQAISA_fSD_Li256ELb1ELb1EEENS1_19SingleTileSchedulerILb1ELb0ELb0ELi128EEEEEEEEEvNT_6ParamsE$_ZZN4cute7idx2crdIiNS_5tupleIJNS_1CILi32EEENS2_ILi4EEENS2_ILi2EEENS2_ILi1EEEEEENS1_IJS6_S3_NS2_ILi128EEENS2_ILi0EEEEEEEEDaRKT_RKT0_RKT1_ENKUlRKT_RKT0_E_clIS5_S8_EEDaSM_SP_)
$_ZN7cutlass13device_kernelIN5flash19enable_sm80_to_sm89INS1_16FlashAttnBwdSm80INS1_25CollectiveMainloopBwdSm80ILi2ELi2EN4cute5tupleIJNS5_1CILi128EEES8_NS7_ILi64EEEEEENS_10bfloat16_tEfNS_4arch4Sm80ELb0ELb1ELb1ELb1ELb1ELb0ELb0ELb0ELi2ELi4ELi4ELi4ELb0EEENS1_24CollectiveEpilogueBwdGQAISA_fSD_Li256ELb1ELb1EEENS1_19SingleTileSchedulerILb1ELb0ELb0ELi128EEEEEEEEEvNT_6ParamsE$_ZZN4cute7idx2crdIiNS_5tupleIJNS_1CILi32EEENS2_ILi4EEENS2_ILi2EEENS2_ILi1EEEEEENS1_IJS6_S3_NS2_ILi128EEENS2_ILi0EEEEEEEEDaRKT_RKT0_RKT1_ENKUlRKT_RKT0_E_clIS5_S8_EEDaSM_SP_:
[----:B------:R-:W-:Y:S01]  /*fd80*/  SHF.R.S32.HI R3, RZ, 0x1f, R2 ;  /* 0x0000001fff037819 */ /* 0x000fe20000011402 */
[----:B------:R-:W-:-:S03]  /*fd90*/  IMAD.MOV.U32 R5, RZ, RZ, 0x0 ;  /* 0x00000000ff057424 */ /* 0x000fc600078e00ff */
[----:B------:R-:W-:-:S04]  /*fda0*/  LEA.HI R2, R3, R2, RZ, 0x7 ;  /* 0x0000000203027211 */ /* 0x000fc800078f38ff */
[----:B------:R-:W-:-:S04]  /*fdb0*/  SHF.R.S32.HI R3, RZ, 0x7, R2 ;  /* 0x00000007ff037819 */ /* 0x000fc80000011402 */
[----:B------:R-:W-:-:S04]  /*fdc0*/  LEA.HI R2, R2, R3, RZ, 0x1 ;  /* 0x0000000302027211 */ /* 0x000fc800078f08ff */
[----:B------:R-:W-:-:S05]  /*fdd0*/  LOP3.LUT R2, R2, 0xfffffffe, RZ, 0xc0, !PT ;  /* 0xfffffffe02027812 */ /* 0x000fca00078ec0ff */
[----:B------:R-:W-:Y:S01]  /*fde0*/  IMAD.IADD R2, R3, 0x1, -R2 ;  /* 0x0000000103027824 */ /* 0x000fe200078e0a02 */
[----:B------:R-:W-:Y:S06]  /*fdf0*/  RET.REL.NODEC R4 `(_ZN7cutlass13device_kernelIN5flash19enable_sm80_to_sm89INS1_16FlashAttnBwdSm80INS1_25CollectiveMainloopBwdSm80ILi2ELi2EN4cute5tupleIJNS5_1CILi128EEES8_NS7_ILi64EEEEEENS_10bfloat16_tEfNS_4arch4Sm80ELb0ELb1ELb1ELb1ELb1ELb0ELb0ELb0ELi2ELi4ELi4ELi4ELb0EEENS1_24CollectiveEpilogueBwdGQAISA_fSD_Li256ELb1ELb1EEENS1_19SingleTileSchedulerILb1ELb0ELb0ELi128EEEEEEEEEvNT_6ParamsE) ;  /* 0xffff020004007950 */ /* 0x000fec0003c3ffff */
        .type           $_ZN7cutlass13device_kernelIN5flash19enable_sm80_to_sm89INS1_16FlashAttnBwdSm80INS1_25CollectiveMainloopBwdSm80ILi2ELi2EN4cute5tupleIJNS5_1CILi128EEES8_NS7_ILi64EEEEEENS_10bfloat16_tEfNS_4arch4Sm80ELb0ELb1ELb1ELb1ELb1ELb0ELb0ELb0ELi2ELi4ELi4ELi4ELb0EEENS1_24CollectiveEpilogueBwdGQAISA_fSD_Li256ELb1ELb1EEENS1_19SingleTileSchedulerILb1ELb0ELb0ELi128EEEEEEEEEvNT_6ParamsE$_ZZN4cute9transformINS_15ArithmeticTupleIJiiEEEZNS_14transform_leafIS2_NS_8identityEEEDaRKT_OT0_EUlRKT_E_EEDaS7_S9_ENKUlDpSC_E_clIJiiEEEDaSE_,@function
        .size           $_ZN7cutlass13device_kernelIN5flash19enable_sm80_to_sm89INS1_16FlashAttnBwdSm80INS1_25CollectiveMainloopBwdSm80ILi2ELi2EN4cute5tupleIJNS5_1CILi128EEES8_NS7_ILi64EEEEEENS_10bfloat16_tEfNS_4arch4Sm80ELb0ELb1ELb1ELb1ELb1ELb0ELb0ELb0ELi2ELi4ELi4ELi4ELb0EEENS1_24CollectiveEpilogueBwdGQAISA_fSD_Li256ELb1ELb1EEENS1_19SingleTileSchedulerILb1ELb0ELb0ELi128EEEEEEEEEvNT_6ParamsE$_ZZN4cute9transformINS_15ArithmeticTupleIJiiEEEZNS_14transform_leafIS2_NS_8identityEEEDaRKT_OT0_EUlRKT_E_EEDaS7_S9_ENKUlDpSC_E_clIJiiEEEDaSE_,($_ZN7cutlass13device_kernelIN5flash19enable_sm80_to_sm89INS1_16FlashAttnBwdSm80INS1_25CollectiveMainloopBwdSm80ILi2ELi2EN4cute5tupleIJNS5_1CILi128EEES8_NS7_ILi64EEEEEENS_10bfloat16_tEfNS_4arch4Sm80ELb0ELb1ELb1ELb1ELb1ELb0ELb0ELb0ELi2ELi4ELi4ELi4ELb0EEENS1_24CollectiveEpilogueBwdGQAISA_fSD_Li256ELb1ELb1EEENS1_19SingleTileSchedulerILb1ELb0ELb0ELi128EEEEEEEEEvNT_6ParamsE$_ZZN4cute9transformINS_5tupleIJNS_1CILi32EEENS2_ILi4EEENS2_ILi2EEENS2_ILi1EEEEEENS1_IJS6_S3_NS2_ILi128EEENS2_ILi0EEEEEEZNS_7idx2crdIiS7_SA_EEDaRKT_RKT0_RKT1_EUlRKT_RKT0_E_EEDaSE_SH_OSI_ENKUlDpSN_E_clIJiiiS9_EEEDaST_ - $_ZN7cutlass13device_kernelIN5flash19enable_sm80_to_sm89INS1_16FlashAttnBwdSm80INS1_25CollectiveMainloopBwdSm80ILi2ELi2EN4cute5tupleIJNS5_1CILi128EEES8_NS7_ILi64EEEEEENS_10bfloat16_tEfNS_4arch4Sm80ELb0ELb1ELb1ELb1ELb1ELb0ELb0ELb0ELi2ELi4ELi4ELi4ELb0EEENS1_24CollectiveEpilogueBwdGQAISA_fSD_Li256ELb1ELb1EEENS1_19SingleTileSchedulerILb1ELb0ELb0ELi128EEEEEEEEEvNT_6ParamsE$_ZZN4cute9transformINS_15ArithmeticTupleIJiiEEEZNS_14transform_leafIS2_NS_8identityEEEDaRKT_OT0_EUlRKT_E_EEDaS7_S9_ENKUlDpSC_E_clIJiiEEEDaSE_)
$_ZN7cutlass13device_kernelIN5flash19enable_sm80_to_sm89INS1_16FlashAttnBwdSm80INS1_25CollectiveMainloopBwdSm80ILi2ELi2EN4cute5tupleIJNS5_1CILi128EEES8_NS7_ILi64EEEEEENS_10bfloat16_tEfNS_4arch4Sm80ELb0ELb1ELb1ELb1ELb1ELb0ELb0ELb0ELi2ELi4ELi4ELi4ELb0EEENS1_24CollectiveEpilogueBwdGQAISA_fSD_Li256ELb1ELb1EEENS1_19SingleTileSchedulerILb1ELb0ELb0ELi128EEEEEEEEEvNT_6ParamsE$_ZZN4cute9transformINS_15ArithmeticTupleIJiiEEEZNS_14transform_leafIS2_NS_8identityEEEDaRKT_OT0_EUlRKT_E_EEDaS7_S9_ENKUlDpSC_E_clIJiiEEEDaSE_:
[----:B------:R-:W-:Y:S01]  /*fe00*/  IADD3 R3, R1, 0x1688, RZ ;  /* 0x0000168801037810 */ /* 0x000fe20007ffe0ff */
[----:B------:R-:W-:Y:S01]  /*fe10*/  IMAD.MOV.U32 R2, RZ, RZ, R9 ;  /* 0x000000ffff027224 */ /* 0x000fe200078e0009 */
[----:B------:R-:W-:Y:S02]  /*fe20*/  MOV R8, 0xfe50 ;  /* 0x0000fe5000087802 */ /* 0x000fe40000000f00 */
[----:B------:R-:W-:Y:S02]  /*fe30*/  IADD3 R3, R3, c[0x0][0x20], RZ ;  /* 0x0000080003037a10 */ /* 0x000fe40007ffe0ff */
[----:B------:R-:W-:Y:S05]  /*fe40*/  CALL.REL.NOINC `($_ZN7cutlass13device_kernelIN5flash19enable_sm80_to_sm89INS1_16FlashAttnBwdSm80INS1_25CollectiveMainloopBwdSm80ILi2ELi2EN4cute5tupleIJNS5_1CILi128EEES8_NS7_ILi64EEEEEENS_10bfloat16_tEfNS_4arch4Sm80ELb0ELb1ELb1ELb1ELb1ELb0ELb0ELb0ELi2ELi4ELi4ELi4ELb0EEENS1_24CollectiveEpilogueBwdGQAISA_fSD_Li256ELb1ELb1EEENS1_19SingleTileSchedulerILb1ELb0ELb0ELi128EEEEEEEEEvNT_6ParamsE$_ZN4cute3eso3ESOILb0ELb0EJiiEEC2ERKiS4_) ;  /* 0xffff6f6000007944 */ /* 0x000fea0003c3ffff */
[----:B-1----:R1:W5:Y:S01]  /*fe50*/  LDL.64 R2, [R1+0x1688] ;  /* 0x0016880001027983 */ /* 0x0023620000100a00 */
[----:B------:R-:W-:-:S04]  /*fe60*/  MOV R7, 0x0 ;  /* 0x0000000000077802 */ /* 0x000fc80000000f00 */
[----:B------:R-:W-:Y:S05]  /*fe70*/  RET.REL.NODEC R6 `(_ZN7cutlass13device_kernelIN5flash19enable_sm80_to_sm89INS1_16FlashAttnBwdSm80INS1_25CollectiveMainloopBwdSm80ILi2ELi2EN4cute5tupleIJNS5_1CILi128EEES8_NS7_ILi64EEEEEENS_10bfloat16_tEfNS_4arch4Sm80ELb0ELb1ELb1ELb1ELb1ELb0ELb0ELb0ELi2ELi4ELi4ELi4ELb0EEENS1_24CollectiveEpilogueBwdGQAISA_fSD_Li256ELb1ELb1EEENS1_19SingleTileSchedulerILb1ELb0ELb0ELi128EEEEEEEEEvNT_6ParamsE) ;  /* 0xffff018006007950 */ /* 0x000fea0003c3ffff */
        .type           $_ZN7cutlass13device_kernelIN5flash19enable_sm80_to_sm89INS1_16FlashAttnBwdSm80INS1_25CollectiveMainloopBwdSm80ILi2ELi2EN4cute5tupleIJNS5_1CILi128EEES8_NS7_ILi64EEEEEENS_10bfloat16_tEfNS_4arch4Sm80ELb0ELb1ELb1ELb1ELb1ELb0ELb0ELb0ELi2ELi4ELi4ELi4ELb0EEENS1_24CollectiveEpilogueBwdGQAISA_fSD_Li256ELb1ELb1EEENS1_19SingleTileSchedulerILb1ELb0ELb0ELi128EEEEEEEEEvNT_6ParamsE$_ZZN4cute9transformINS_5tupleIJNS_1CILi32EEENS2_ILi4EEENS2_ILi2EEENS2_ILi1EEEEEENS1_IJS6_S3_NS2_ILi128EEENS2_ILi0EEEEEEZNS_7idx2crdIiS7_SA_EEDaRKT_RKT0_RKT1_EUlRKT_RKT0_E_EEDaSE_SH_OSI_ENKUlDpSN_E_clIJiiiS9_EEEDaST_,@function
        .size           $_ZN7cutlass13device_kernelIN5flash19enable_sm80_to_sm89INS1_16FlashAttnBwdSm80INS1_25CollectiveMainloopBwdSm80ILi2ELi2EN4cute5tupleIJNS5_1CILi128EEES8_NS7_ILi64EEEEEENS_10bfloat16_tEfNS_4arch4Sm80ELb0ELb1ELb1ELb1ELb1ELb0ELb0ELb0ELi2ELi4ELi4ELi4ELb0EEENS1_24CollectiveEpilogueBwdGQAISA_fSD_Li256ELb1ELb1EEENS1_19SingleTileSchedulerILb1ELb0ELb0ELi128EEEEEEEEEvNT_6ParamsE$_ZZN4cute9transformINS_5tupleIJNS_1CILi32EEENS2_ILi4EEENS2_ILi2EEENS2_ILi1EEEEEENS1_IJS6_S3_NS2_ILi128EEENS2_ILi0EEEEEEZNS_7idx2crdIiS7_SA_EEDaRKT_RKT0_RKT1_EUlRKT_RKT0_E_EEDaSE_SH_OSI_ENKUlDpSN_E_clIJiiiS9_EEEDaST_,($_ZN7cutlass13device_kernelIN5flash19enable_sm80_to_sm89INS1_16FlashAttnBwdSm80INS1_25CollectiveMainloopBwdSm80ILi2ELi2EN4cute5tupleIJNS5_1CILi128EEES8_NS7_ILi64EEEEEENS_10bfloat16_tEfNS_4arch4Sm80ELb0ELb1ELb1ELb1ELb1ELb0ELb0ELb0ELi2ELi4ELi4ELi4ELb0EEENS1_24CollectiveEpilogueBwdGQAISA_fSD_Li256ELb1ELb1EEENS1_19SingleTileSchedulerILb1ELb0ELb0ELi128EEEEEEEEEvNT_6ParamsE$_ZZN4cute9transformINS_5tupleIJiiNS_1CILi0EEEEEENS1_IJNS1_IJNS2_ILi4EEENS2_ILi8EEEEEENS2_ILi2EEENS2_ILi1EEEEEEZNS_7idx2crdIS4_SA_EEDaRKT_RKT0_EUlRKT_RKT0_E_EEDaSE_SH_OT1_ENKUlDpSK_E_clIJNS1_IJiiEEEiS3_EEEDaSR_ - $_ZN7cutlass13device_kernelIN5flash19enable_sm80_to_sm89INS1_16FlashAttnBwdSm80INS1_25CollectiveMainloopBwdSm80ILi2ELi2EN4cute5tupleIJNS5_1CILi128EEES8_NS7_ILi64EEEEEENS_10bfloat16_tEfNS_4arch4Sm80ELb0ELb1ELb1ELb1ELb1ELb0ELb0ELb0ELi2ELi4ELi4ELi4ELb0EEENS1_24CollectiveEpilogueBwdGQAISA_fSD_Li256ELb1ELb1EEENS1_19SingleTileSchedulerILb1ELb0ELb0ELi128EEEEEEEEEvNT_6ParamsE$_ZZN4cute9transformINS_5tupleIJNS_1CILi32EEENS2_ILi4EEENS2_ILi2EEENS2_ILi1EEEEEENS1_IJS6_S3_NS2_ILi128EEENS2_ILi0EEEEEEZNS_7idx2crdIiS7_SA_EEDaRKT_RKT0_RKT1_EUlRKT_RKT0_E_EEDaSE_SH_OSI_ENKUlDpSN_E_clIJiiiS9_EEEDaST_)
$_ZN7cutlass13device_kernelIN5flash19enable_sm80_to_sm89INS1_16FlashAttnBwdSm80INS1_25CollectiveMainloopBwdSm80ILi2ELi2EN4cute5tupleIJNS5_1CILi128EEES8_NS7_ILi64EEEEEENS_10bfloat16_tEfNS_4arch4Sm80ELb0ELb1ELb1ELb1ELb1ELb0ELb0ELb0ELi2ELi4ELi4ELi4ELb0EEENS1_24CollectiveEpilogueBwdGQAISA_fSD_Li256ELb1ELb1EEENS1_19SingleTileSchedulerILb1ELb0ELb0ELi128EEEEEEEEEvNT_6ParamsE$_ZZN4cute9transformINS_5tupleIJNS_1CILi32EEENS2_ILi4EEENS2_ILi2EEENS2_ILi1EEEEEENS1_IJS6_S3_NS2_ILi128EEENS2_ILi0EEEEEEZNS_7idx2crdIiS7_SA_EEDaRKT_RKT0_RKT1_EUlRKT_RKT0_E_EEDaSE_SH_OSI_ENKUlDpSN_E_clIJiiiS9_EEEDaST_:
[----:B------:R-:W-:Y:S02]  /*fe80*/  IADD3 R3, R1, 0x13c8, RZ ;  /* 0x000013c801037810 */ /* 0x000fe40007ffe0ff */
[----:B------:R-:W-:Y:S02]  /*fe90*/  MOV R6, 0xfec0 ;  /* 0x0000fec000067802 */ /* 0x000fe40000000f00 */
[----:B------:R-:W-:Y:S02]  /*fea0*/  IADD3 R3, R3, c[0x0][0x20], RZ ;  /* 0x0000080003037a10 */ /* 0x000fe40007ffe0ff */
[----:B------:R-:W-:Y:S05]  /*feb0*/  CALL.REL.NOINC `($_ZN7cutlass13device_kernelIN5flash19enable_sm80_to_sm89INS1_16FlashAttnBwdSm80INS1_25CollectiveMainloopBwdSm80ILi2ELi2EN4cute5tupleIJNS5_1CILi128EEES8_NS7_ILi64EEEEEENS_10bfloat16_tEfNS_4arch4Sm80ELb0ELb1ELb1ELb1ELb1ELb0ELb0ELb0ELi2ELi4ELi4ELi4ELb0EEENS1_24CollectiveEpilogueBwdGQAISA_fSD_Li256ELb1ELb1EEENS1_19SingleTileSchedulerILb1ELb0ELb0ELi128EEEEEEEEEvNT_6ParamsE$_ZN4cute3eso3ESOILb0ELb0EJiiiNS_1CILi0EEEEEC2ERKiS6_S6_RKS3_) ;  /* 0xffff725000007944 */ /* 0x000fea0003c3ffff */
[----:B------:R2:W5:Y:S04]  /*fec0*/  LDL R5, [R1+0x13d0] ;  /* 0x0013d00001057983 */ /* 0x0005680000100800 */
[----:B-1----:R2:W5:Y:S01]  /*fed0*/  LDL.64 R2, [R1+0x13c8] ;  /* 0x0013c80001027983 */ /* 0x0025620000100a00 */
[----:B------:R-:W-:Y:S02]  /*fee0*/  MOV R6, R4 ;  /* 0x0000000400067202 */ /* 0x000fe40000000f00 */
[----:B------:R-:W-:-:S04]  /*fef0*/  MOV R7, 0x0 ;  /* 0x0000000000077802 */ /* 0x000fc80000000f00 */
[----:B------:R-:W-:Y:S05]  /*ff00*/  RET.REL.NODEC R6 `(_ZN7cutlass13device_kernelIN5flash19enable_sm80_to_sm89INS1_16FlashAttnBwdSm80INS1_25CollectiveMainloopBwdSm80ILi2ELi2EN4cute5tupleIJNS5_1CILi128EEES8_NS7_ILi64EEEEEENS_10bfloat16_tEfNS_4arch4Sm80ELb0ELb1ELb1ELb1ELb1ELb0ELb0ELb0ELi2ELi4ELi4ELi4ELb0EEENS1_24CollectiveEpilogueBwdGQAISA_fSD_Li256ELb1ELb1EEENS1_19SingleTileSchedulerILb1ELb0ELb0ELi128EEEEEEEEEvNT_6ParamsE) ;  /* 0xffff00f006007950 */ /* 0x000fea0003c3ffff */
        .type           $_ZN7cutlass13device_kernelIN5flash19enable_sm80_to_sm89INS1_16FlashAttnBwdSm80INS1_25CollectiveMainloopBwdSm80ILi2ELi2EN4cute5tupleIJNS5_1CILi128EEES8_NS7_ILi64EEEEEENS_10bfloat16_tEfNS_4arch4Sm80ELb0ELb1ELb1ELb1ELb1ELb0ELb0ELb0ELi2ELi4ELi4ELi4ELb0EEENS1_24CollectiveEpilogueBwdGQAISA_fSD_Li256ELb1ELb1EEENS1_19SingleTileSchedulerILb1ELb0ELb0ELi128EEEEEEEEEvNT_6ParamsE$_ZZN4cute9transformINS_5tupleIJiiNS_1CILi0EEEEEENS1_IJNS1_IJNS2_ILi4EEENS2_ILi8EEEEEENS2_ILi2EEENS2_ILi1EEEEEEZNS_7idx2crdIS4_SA_EEDaRKT_RKT0_EUlRKT_RKT0_E_EEDaSE_SH_OT1_ENKUlDpSK_E_clIJNS1_IJiiEEEiS3_EEEDaSR_,@function
        .size           $_ZN7cutlass13device_kernelIN5flash19enable_sm80_to_sm89INS1_16FlashAttnBwdSm80INS1_25CollectiveMainloopBwdSm80ILi2ELi2EN4cute5tupleIJNS5_1CILi128EEES8_NS7_ILi64EEEEEENS_10bfloat16_tEfNS_4arch4Sm80ELb0ELb1ELb1ELb1ELb1ELb0ELb0ELb0ELi2ELi4ELi4ELi4ELb0EEENS1_24CollectiveEpilogueBwdGQAISA_fSD_Li256ELb1ELb1EEENS1_19SingleTileSchedulerILb1ELb0ELb0ELi128EEEEEEEEEvNT_6ParamsE$_ZZN4cute9transformINS_5tupleIJiiNS_1CILi0EEEEEENS1_IJNS1_IJNS2_ILi4EEENS2_ILi8EEEEEENS2_ILi2EEENS2_ILi1EEEEEEZNS_7idx2crdIS4_SA_EEDaRKT_RKT0_EUlRKT_RKT0_E_EEDaSE_SH_OT1_ENKUlDpSK_E_clIJNS1_IJiiEEEiS3_EEEDaSR_,($_ZN7cutlass13device_kernelIN5flash19enable_sm80_to_sm89INS1_16FlashAttnBwdSm80INS1_25CollectiveMainloopBwdSm80ILi2ELi2EN4cute5tupleIJNS5_1CILi128EEES8_NS7_ILi64EEEEEENS_10bfloat16_tEfNS_4arch4Sm80ELb0ELb1ELb1ELb1ELb1ELb0ELb0ELb0ELi2ELi4ELi4ELi4ELb0EEENS1_24CollectiveEpilogueBwdGQAISA_fSD_Li256ELb1ELb1EEENS1_19SingleTileSchedulerILb1ELb0ELb0ELi128EEEEEEEEEvNT_6ParamsE$_ZZN4cute9transformINS_5tupleIJiiNS_1CILi0EEEEEENS1_IJNS1_IJNS2_ILi4EEENS2_ILi8EEEEEES5_NS2_ILi1EEEEEEZNS_7idx2crdIS4_S9_EEDaRKT_RKT0_EUlRKT_RKT0_E_EEDaSD_SG_OT1_ENKUlDpSJ_E_clIJNS1_IJiiEEEiS3_EEEDaSQ_ - $_ZN7cutlass13device_kernelIN5flash19enable_sm80_to_sm89INS1_16FlashAttnBwdSm80INS1_25CollectiveMainloopBwdSm80ILi2ELi2EN4cute5tupleIJNS5_1CILi128EEES8_NS7_ILi64EEEEEENS_10bfloat16_tEfNS_4arch4Sm80ELb0ELb1ELb1ELb1ELb1ELb0ELb0ELb0ELi2ELi4ELi4ELi4ELb0EEENS1_24CollectiveEpilogueBwdGQAISA_fSD_Li256ELb1ELb1EEENS1_19SingleTileSchedulerILb1ELb0ELb0ELi128EEEEEEEEEvNT_6ParamsE$_ZZN4cute9transformINS_5tupleIJiiNS_1CILi0EEEEEENS1_IJNS1_IJNS2_ILi4EEENS2_ILi8EEEEEENS2_ILi2EEENS2_ILi1EEEEEEZNS_7idx2crdIS4_SA_EEDaRKT_RKT0_EUlRKT_RKT0_E_EEDaSE_SH_OT1_ENKUlDpSK_E_clIJNS1_IJiiEEEiS3_EEEDaSR_)
$_ZN7cutlass13device_kernelIN5flash19enable_sm80_to_sm89INS1_16FlashAttnBwdSm80INS1_25CollectiveMainloopBwdSm80ILi2ELi2EN4cute5tupleIJNS5_1CILi128EEES8_NS7_ILi64EEEEEENS_10bfloat16_tEfNS_4arch4Sm80ELb0ELb1ELb1ELb1ELb1ELb0ELb0ELb0ELi2ELi4ELi4ELi4ELb0EEENS1_24CollectiveEpilogueBwdGQAISA_fSD_Li256ELb1ELb1EEENS1_19SingleTileSchedulerILb1ELb0ELb0ELi128EEEEEEEEEvNT_6ParamsE$_ZZN4cute9transformINS_5tupleIJiiNS_1CILi0EEEEEENS1_IJNS1_IJNS2_ILi4EEENS2_ILi8EEEEEENS2_ILi2EEENS2_ILi1EEEEEEZNS_7idx2crdIS4_SA_EEDaRKT_RKT0_EUlRKT_RKT0_E_EEDaSE_SH_OT1_ENKUlDpSK_E_clIJNS1_IJiiEEEiS3_EEEDaSR_:
[----:B------:R-:W-:Y:S02]  /*ff10*/  IADD3 R3, R1, 0x1680, RZ ;  /* 0x0000168001037810 */ /* 0x000fe40007ffe0ff */
[----:B------:R-:W-:Y:S02]  /*ff20*/  MOV R6, 0xff50 ;  /* 0x0000ff5000067802 */ /* 0x000fe40000000f00 */
[----:B------:R-:W-:Y:S02]  /*ff30*/  IADD3 R3, R3, c[0x0][0x20], RZ ;  /* 0x0000080003037a10 */ /* 0x000fe40007ffe0ff */
[----:B------:R-:W-:Y:S05]  /*ff40*/  CALL.REL.NOINC `($_ZN7cutlass13device_kernelIN5flash19enable_sm80_to_sm89INS1_16FlashAttnBwdSm80INS1_25CollectiveMainloopBwdSm80ILi2ELi2EN4cute5tupleIJNS5_1CILi128EEES8_NS7_ILi64EEEEEENS_10bfloat16_tEfNS_4arch4Sm80ELb0ELb1ELb1ELb1ELb1ELb0ELb0ELb0ELi2ELi4ELi4ELi4ELb0EEENS1_24CollectiveEpilogueBwdGQAISA_fSD_Li256ELb1ELb1EEENS1_19SingleTileSchedulerILb1ELb0ELb0ELi128EEEEEEEEEvNT_6ParamsE$_ZN4cute3eso3ESOILb0ELb0EJNS_5tupleIJiiEEEiNS_1CILi0EEEEEC2ERKS3_RKiRKS5_) ;  /* 0xffff632000007944 */ /* 0x000fea0003c3ffff */
[----:B------:R2:W5:Y:S04]  /*ff50*/  LDL R35, [R1+0x1688] ;  /* 0x0016880001237983 */ /* 0x0005680000100800 */
[----:B-1----:R2:W5:Y:S01]  /*ff60*/  LDL.64 R2, [R1+0x1680] ;  /* 0x0016800001027983 */ /* 0x0025620000100a00 */
[----:B------:R-:W-:-:S04]  /*ff70*/  MOV R75, 0x0 ;  /* 0x00000000004b7802 */ /* 0x000fc80000000f00 */
[----:B------:R-:W-:Y:S05]  /*ff80*/  RET.REL.NODEC R74 `(_ZN7cutlass13device_kernelIN5flash19enable_sm80_to_sm89INS1_16FlashAttnBwdSm80INS1_25CollectiveMainloopBwdSm80ILi2ELi2EN4cute5tupleIJNS5_1CILi128EEES8_NS7_ILi64EEEEEENS_10bfloat16_tEfNS_4arch4Sm80ELb0ELb1ELb1ELb1ELb1ELb0ELb0ELb0ELi2ELi4ELi4ELi4ELb0EEENS1_24CollectiveEpilogueBwdGQAISA_fSD_Li256ELb1ELb1EEENS1_19SingleTileSchedulerILb1ELb0ELb0ELi128EEEEEEEEEvNT_6ParamsE) ;  /* 0xffff00704a007950 */ /* 0x000fea0003c3ffff */
        .type           $_ZN7cutlass13device_kernelIN5flash19enable_sm80_to_sm89INS1_16FlashAttnBwdSm80INS1_25CollectiveMainloopBwdSm80ILi2ELi2EN4cute5tupleIJNS5_1CILi128EEES8_NS7_ILi64EEEEEENS_10bfloat16_tEfNS_4arch4Sm80ELb0ELb1ELb1ELb1ELb1ELb0ELb0ELb0ELi2ELi4ELi4ELi4ELb0EEENS1_24CollectiveEpilogueBwdGQAISA_fSD_Li256ELb1ELb1EEENS1_19SingleTileSchedulerILb1ELb0ELb0ELi128EEEEEEEEEvNT_6ParamsE$_ZZN4cute9transformINS_5tupleIJiiNS_1CILi0EEEEEENS1_IJNS1_IJNS2_ILi4EEENS2_ILi8EEEEEES5_NS2_ILi1EEEEEEZNS_7idx2crdIS4_S9_EEDaRKT_RKT0_EUlRKT_RKT0_E_EEDaSD_SG_OT1_ENKUlDpSJ_E_clIJNS1_IJiiEEEiS3_EEEDaSQ_,@function
        .size           $_ZN7cutlass13device_kernelIN5flash19enable_sm80_to_sm89INS1_16FlashAttnBwdSm80INS1_25CollectiveMainloopBwdSm80ILi2ELi2EN4cute5tupleIJNS5_1CILi128EEES8_NS7_ILi64EEEEEENS_10bfloat16_tEfNS_4arch4Sm80ELb0ELb1ELb1ELb1ELb1ELb0ELb0ELb0ELi2ELi4ELi4ELi4ELb0EEENS1_24CollectiveEpilogueBwdGQAISA_fSD_Li256ELb1ELb1EEENS1_19SingleTileSchedulerILb1ELb0ELb0ELi128EEEEEEEEEvNT_6ParamsE$_ZZN4cute9transformINS_5tupleIJiiNS_1CILi0EEEEEENS1_IJNS1_IJNS2_ILi4EEENS2_ILi8EEEEEES5_NS2_ILi1EEEEEEZNS_7idx2crdIS4_S9_EEDaRKT_RKT0_EUlRKT_RKT0_E_EEDaSD_SG_OT1_ENKUlDpSJ_E_clIJNS1_IJiiEEEiS3_EEEDaSQ_,($_ZN7cutlass13device_kernelIN5flash19enable_sm80_to_sm89INS1_16FlashAttnBwdSm80INS1_25CollectiveMainloopBwdSm80ILi2ELi2EN4cute5tupleIJNS5_1CILi128EEES8_NS7_ILi64EEEEEENS_10bfloat16_tEfNS_4arch4Sm80ELb0ELb1ELb1ELb1ELb1ELb0ELb0ELb0ELi2ELi4ELi4ELi4ELb0EEENS1_24CollectiveEpilogueBwdGQAISA_fSD_Li256ELb1ELb1EEENS1_19SingleTileSchedulerILb1ELb0ELb0ELi128EEEEEEEEEvNT_6ParamsE$_ZZN4cute9transformINS_5tupleIJiiiNS_1CILi0EEEEEENS1_IJNS2_ILi32EEENS2_ILi4EEENS2_ILi2EEENS2_ILi1EEEEEENS1_IJS8_S8_S8_S8_EEEZNS_7crd2crdIS4_S9_SA_EEDaRKT_RKT0_RKT1_EUlRKT_RKT0_RKT1_E_EEDaSE_SH_SK_OT2_ENKUlDpSN_E_clIJiiiS3_EEEDaSX_ - $_ZN7cutlass13device_kernelIN5flash19enable_sm80_to_sm89INS1_16FlashAttnBwdSm80INS1_25CollectiveMainloopBwdSm80ILi2ELi2EN4cute5tupleIJNS5_1CILi128EEES8_NS7_ILi64EEEEEENS_10bfloat16_tEfNS_4arch4Sm80ELb0ELb1ELb1ELb1ELb1ELb0ELb0ELb0ELi2ELi4ELi4ELi4ELb0EEENS1_24CollectiveEpilogueBwdGQAISA_fSD_Li256ELb1ELb1EEENS1_19SingleTileSchedulerILb1ELb0ELb0ELi128EEEEEEEEEvNT_6ParamsE$_ZZN4cute9transformINS_5tupleIJiiNS_1CILi0EEEEEENS1_IJNS1_IJNS2_ILi4EEENS2_ILi8EEEEEES5_NS2_ILi1EEEEEEZNS_7idx2crdIS4_S9_EEDaRKT_RKT0_EUlRKT_RKT0_E_EEDaSD_SG_OT1_ENKUlDpSJ_E_clIJNS1_IJiiEEEiS3_EEEDaSQ_)
$_ZN7cutlass13device_kernelIN5flash19enable_sm80_to_sm89INS1_16FlashAttnBwdSm80INS1_25CollectiveMainloopBwdSm80ILi2ELi2EN4cute5tupleIJNS5_1CILi128EEES8_NS7_ILi64EEEEEENS_10bfloat16_tEfNS_4arch4Sm80ELb0ELb1ELb1ELb1ELb1ELb0ELb0ELb0ELi2ELi4ELi4ELi4ELb0EEENS1_24CollectiveEpilogueBwdGQAISA_fSD_Li256ELb1ELb1EEENS1_19SingleTileSchedulerILb1ELb0ELb0ELi128EEEEEEEEEvNT_6ParamsE$_ZZN4cute9transformINS_5tupleIJiiNS_1CILi0EEEEEENS1_IJNS1_IJNS2_ILi4EEENS2_ILi8EEEEEES5_NS2_ILi1EEEEEEZNS_7idx2crdIS4_S9_EEDaRKT_RKT0_EUlRKT_RKT0_E_EEDaSD_SG_OT1_ENKUlDpSJ_E_clIJNS1_IJiiEEEiS3_EEEDaSQ_:
[----:B------:R-:W-:Y:S02]  /*ff90*/  IADD3 R3, R1, 0x1680, RZ ;  /* 0x0000168001037810 */ /* 0x000fe40007ffe0ff */
[----:B------:R-:W-:Y:S02]  /*ffa0*/  MOV R6, 0xffd0 ;  /* 0x0000ffd000067802 */ /* 0x000fe40000000f00 */
[----:B------:R-:W-:Y:S02]  /*ffb0*/  IADD3 R3, R3, c[0x0][0x20], RZ ;  /* 0x0000080003037a10 */ /* 0x000fe40007ffe0ff */
[----:B------:R-:W-:Y:S05]  /*ffc0*/  CALL.REL.NOINC `($_ZN7cutlass13device_kernelIN5flash19enable_sm80_to_sm89INS1_16FlashAttnBwdSm80INS1_25CollectiveMainloopBwdSm80ILi2ELi2EN4cute5tupleIJNS5_1CILi128EEES8_NS7_ILi64EEEEEENS_10bfloat16_tEfNS_4arch4Sm80ELb0ELb1ELb1ELb1ELb1ELb0ELb0ELb0ELi2ELi4ELi4ELi4ELb0EEENS1_24CollectiveEpilogueBwdGQAISA_fSD_Li256ELb1ELb1EEENS1_19SingleTileSchedulerILb1ELb0ELb0ELi128EEEEEEEEEvNT_6ParamsE$_ZN4cute3eso3ESOILb0ELb0EJNS_5tupleIJiiEEEiNS_1CILi0EEEEEC2ERKS3_RKiRKS5_) ;  /* 0xffff62a000007944 */ /* 0x000fea0003c3ffff */
[----:B------:R2:W5:Y:S04]  /*ffd0*/  LDL R33, [R1+0x1688] ;  /* 0x0016880001217983 */ /* 0x0005680000100800 */
[----:B-1----:R2:W5:Y:S01]  /*ffe0*/  LDL.64 R2, [R1+0x1680] ;  /* 0x0016800001027983 */ /* 0x0025620000100a00 */
[----:B------:R-:W-:Y:S02]  /*fff0*/  MOV R6, R74 ;  /* 0x0000004a00067202 */ /* 0x000fe40000000f00 */
[----:B------:R-:W-:-:S04]  /*10000*/  MOV R7, 0x0 ;  /* 0x0000000000077802 */ /* 0x000fc80000000f00 */
[----:B------:R-:W-:Y:S05]  /*10010*/  RET.REL.NODEC R6 `(_ZN7cutlass13device_kernelIN5flash19enable_sm80_to_sm89INS1_16FlashAttnBwdSm80INS1_25CollectiveMainloopBwdSm80ILi2ELi2EN4cute5tupleIJNS5_1CILi128EEES8_NS7_ILi64EEEEEENS_10bfloat16_tEfNS_4arch4Sm80ELb0ELb1ELb1ELb1ELb1ELb0ELb0ELb0ELi2ELi4ELi4ELi4ELb0EEENS1_24CollectiveEpilogueBwdGQAISA_fSD_Li256ELb1ELb1EEENS1_19SingleTileSchedulerILb1ELb0ELb0ELi128EEEEEEEEEvNT_6ParamsE) ;  /* 0xfffeffe006007950 */ /* 0x000fea0003c3ffff */
        .type           $_ZN7cutlass13device_kernelIN5flash19enable_sm80_to_sm89INS1_16FlashAttnBwdSm80INS1_25CollectiveMainloopBwdSm80ILi2ELi2EN4cute5tupleIJNS5_1CILi128EEES8_NS7_ILi64EEEEEENS_10bfloat16_tEfNS_4arch4Sm80ELb0ELb1ELb1ELb1ELb1ELb0ELb0ELb0ELi2ELi4ELi4ELi4ELb0EEENS1_24CollectiveEpilogueBwdGQAISA_fSD_Li256ELb1ELb1EEENS1_19SingleTileSchedulerILb1ELb0ELb0ELi128EEEEEEEEEvNT_6ParamsE$_ZZN4cute9transformINS_5tupleIJiiiNS_1CILi0EEEEEENS1_IJNS2_ILi32EEENS2_ILi4EEENS2_ILi2EEENS2_ILi1EEEEEENS1_IJS8_S8_S8_S8_EEEZNS_7crd2crdIS4_S9_SA_EEDaRKT_RKT0_RKT1_EUlRKT_RKT0_RKT1_E_EEDaSE_SH_SK_OT2_ENKUlDpSN_E_clIJiiiS3_EEEDaSX_,@function
        .size           $_ZN7cutlass13device_kernelIN5flash19enable_sm80_to_sm89INS1_16FlashAttnBwdSm80INS1_25CollectiveMainloopBwdSm80ILi2ELi2EN4cute5tupleIJNS5_1CILi128EEES8_NS7_ILi64EEEEEENS_10bfloat16_tEfNS_4arch4Sm80ELb0ELb1ELb1ELb1ELb1ELb0ELb0ELb0ELi2ELi4ELi4ELi4ELb0EEENS1_24CollectiveEpilogueBwdGQAISA_fSD_Li256ELb1ELb1EEENS1_19SingleTileSchedulerILb1ELb0ELb0ELi128EEEEEEEEEvNT_6ParamsE$_ZZN4cute9transformINS_5tupleIJiiiNS_1CILi0EEEEEENS1_IJNS2_ILi32EEENS2_ILi4EEENS2_ILi2EEENS2_ILi1EEEEEENS1_IJS8_S8_S8_S8_EEEZNS_7crd2crdIS4_S9_SA_EEDaRKT_RKT0_RKT1_EUlRKT_RKT0_RKT1_E_EEDaSE_SH_SK_OT2_ENKUlDpSN_E_clIJiiiS3_EEEDaSX_,($_ZN7cutlass13device_kernelIN5flash19enable_sm80_to_sm89INS1_16FlashAttnBwdSm80INS1_25CollectiveMainloopBwdSm80ILi2ELi2EN4cute5tupleIJNS5_1CILi128EEES8_NS7_ILi64EEEEEENS_10bfloat16_tEfNS_4arch4Sm80ELb0ELb1ELb1ELb1ELb1ELb0ELb0ELb0ELi2ELi4ELi4ELi4ELb0EEENS1_24CollectiveEpilogueBwdGQAISA_fSD_Li256ELb1ELb1EEENS1_19SingleTileSchedulerILb1ELb0ELb0ELi128EEEEEEEEEvNT_6ParamsE$_ZZN4cuteplIJNS_1CILi0EEES2_EJiEEEDaRKNS_15ArithmeticTupleIJDpT_EEERKNS3_IJDpT0_EEEENKUlDpRKT_E_clIJiS2_EEEDaSH_ - $_ZN7cutlass13device_kernelIN5flash19enable_sm80_to_sm89INS1_16FlashAttnBwdSm80INS1_25CollectiveMainloopBwdSm80ILi2ELi2EN4cute5tupleIJNS5_1CILi128EEES8_NS7_ILi64EEEEEENS_10bfloat16_tEfNS_4arch4Sm80ELb0ELb1ELb1ELb1ELb1ELb0ELb0ELb0ELi2ELi4ELi4ELi4ELb0EEENS1_24CollectiveEpilogueBwdGQAISA_fSD_Li256ELb1ELb1EEENS1_19SingleTileSchedulerILb1ELb0ELb0ELi128EEEEEEEEEvNT_6ParamsE$_ZZN4cute9transformINS_5tupleIJiiiNS_1CILi0EEEEEENS1_IJNS2_ILi32EEENS2_ILi4EEENS2_ILi2EEENS2_ILi1EEEEEENS1_IJS8_S8_S8_S8_EEEZNS_7crd2crdIS4_S9_SA_EEDaRKT_RKT0_RKT1_EUlRKT_RKT0_RKT1_E_EEDaSE_SH_SK_OT2_ENKUlDpSN_E_clIJiiiS3_EEEDaSX_)
$_ZN7cutlass13device_kernelIN5flash19enable_sm80_to_sm89INS1_16FlashAttnBwdSm80INS1_25CollectiveMainloopBwdSm80ILi2ELi2EN4cute5tupleIJNS5_1CILi128EEES8_NS7_ILi64EEEEEENS_10bfloat16_tEfNS_4arch4Sm80ELb0ELb1ELb1ELb1ELb1ELb0ELb0ELb0ELi2ELi4ELi4ELi4ELb0EEENS1_24CollectiveEpilogueBwdGQAISA_fSD_Li256ELb1ELb1EEENS1_19SingleTileSchedulerILb1ELb0ELb0ELi128EEEEEEEEEvNT_6ParamsE$_ZZN4cute9transformINS_5tupleIJiiiNS_1CILi0EEEEEENS1_IJNS2_ILi32EEENS2_ILi4EEENS2_ILi2EEENS2_ILi1EEEEEENS1_IJS8_S8_S8_S8_EEEZNS_7crd2crdIS4_S9_SA_EEDaRKT_RKT0_RKT1_EUlRKT_RKT0_RKT1_E_EEDaSE_SH_SK_OT2_ENKUlDpSN_E_clIJiiiS3_EEEDaSX_:
[----:B------:R-:W-:Y:S02]  /*10020*/  IADD3 R3, R1, 0x13c8, RZ ;  /* 0x000013c801037810 */ /* 0x000fe40007ffe0ff */
[----:B------:R-:W-:Y:S02]  /*10030*/  MOV R6, 0x10060 ;  /* 0x0001006000067802 */ /* 0x000fe40000000f00 */
[----:B------:R-:W-:Y:S02]  /*10040*/  IADD3 R3, R3, c[0x0][0x20], RZ ;  /* 0x0000080003037a10 */ /* 0x000fe40007ffe0ff */
[----:B------:R-:W-:Y:S05]  /*10050*/  CALL.REL.NOINC `($_ZN7cutlass13device_kernelIN5flash19enable_sm80_to_sm89INS1_16FlashAttnBwdSm80INS1_25CollectiveMainloopBwdSm80ILi2ELi2EN4cute5tupleIJNS5_1CILi128EEES8_NS7_ILi64EEEEEENS_10bfloat16_tEfNS_4arch4Sm80ELb0ELb1ELb1ELb1ELb1ELb0ELb0ELb0ELi2ELi4ELi4ELi4ELb0EEENS1_24CollectiveEpilogueBwdGQAISA_fSD_Li256ELb1ELb1EEENS1_19SingleTileSchedulerILb1ELb0ELb0ELi128EEEEEEEEEvNT_6ParamsE$_ZN4cute3eso3ESOILb0ELb0EJiiiNS_1CILi0EEEEEC2ERKiS6_S6_RKS3_) ;  /* 0xffff70b000007944 */ /* 0x000fea0003c3ffff */
[----:B-1----:R1:W5:Y:S04]  /*10060*/  LDL R8, [R1+0x13d0] ;  /* 0x0013d00001087983 */ /* 0x0023680000100800 */
[----:B------:R1:W5:Y:S01]  /*10070*/  LDL.64 R2, [R1+0x13c8] ;  /* 0x0013c80001027983 */ /* 0x0003620000100a00 */
[----:B------:R-:W-:-:S04]  /*10080*/  MOV R5, 0x0 ;  /* 0x0000000000057802 */ /* 0x000fc80000000f00 */
[----:B------:R-:W-:Y:S05]  /*10090*/  RET.REL.NODEC R4 `(_ZN7cutlass13device_kernelIN5flash19enable_sm80_to_sm89INS1_16FlashAttnBwdSm80INS1_25CollectiveMainloopBwdSm80ILi2ELi2EN4cute5tupleIJNS5_1CILi128EEES8_NS7_ILi64EEEEEENS_10bfloat16_tEfNS_4arch4Sm80ELb0ELb1ELb1ELb1ELb1ELb0ELb0ELb0ELi2ELi4ELi4ELi4ELb0EEENS1_24CollectiveEpilogueBwdGQAISA_fSD_Li256ELb1ELb1EEENS1_19SingleTileSchedulerILb1ELb0ELb0ELi128EEEEEEEEEvNT_6ParamsE) ;  /* 0xfffeff6004007950 */ /* 0x000fea0003c3ffff */
        .type           $_ZN7cutlass13device_kernelIN5flash19enable_sm80_to_sm89INS1_16FlashAttnBwdSm80INS1_25CollectiveMainloopBwdSm80ILi2ELi2EN4cute5tupleIJNS5_1CILi128EEES8_NS7_ILi64EEEEEENS_10bfloat16_tEfNS_4arch4Sm80ELb0ELb1ELb1ELb1ELb1ELb0ELb0ELb0ELi2ELi4ELi4ELi4ELb0EEENS1_24CollectiveEpilogueBwdGQAISA_fSD_Li256ELb1ELb1EEENS1_19SingleTileSchedulerILb1ELb0ELb0ELi128EEEEEEEEEvNT_6ParamsE$_ZZN4cuteplIJNS_1CILi0EEES2_EJiEEEDaRKNS_15ArithmeticTupleIJDpT_EEERKNS3_IJDpT0_EEEENKUlDpRKT_E_clIJiS2_EEEDaSH_,@function
        .size           $_ZN7cutlass13device_kernelIN5flash19enable_sm80_to_sm89INS1_16FlashAttnBwdSm80INS1_25CollectiveMainloopBwdSm80ILi2ELi2EN4cute5tupleIJNS5_1CILi128EEES8_NS7_ILi64EEEEEENS_10bfloat16_tEfNS_4arch4Sm80ELb0ELb1ELb1ELb1ELb1ELb0ELb0ELb0ELi2ELi4ELi4ELi4ELb0EEENS1_24CollectiveEpilogueBwdGQAISA_fSD_Li256ELb1ELb1EEENS1_19SingleTileSchedulerILb1ELb0ELb0ELi128EEEEEEEEEvNT_6ParamsE$_ZZN4cuteplIJNS_1CILi0EEES2_EJiEEEDaRKNS_15ArithmeticTupleIJDpT_EEERKNS3_IJDpT0_EEEENKUlDpRKT_E_clIJiS2_EEEDaSH_,($_ZN7cutlass13device_kernelIN5flash19enable_sm80_to_sm89INS1_16FlashAttnBwdSm80INS1_25CollectiveMainloopBwdSm80ILi2ELi2EN4cute5tupleIJNS5_1CILi128EEES8_NS7_ILi64EEEEEENS_10bfloat16_tEfNS_4arch4Sm80ELb0ELb1ELb1ELb1ELb1ELb0ELb0ELb0ELi2ELi4ELi4ELi4ELb0EEENS1_24CollectiveEpilogueBwdGQAISA_fSD_Li256ELb1ELb1EEENS1_19SingleTileSchedulerILb1ELb0ELb0ELi128EEEEEEEEEvNT_6ParamsE$_ZZN4cuteplIJNS_1CILi0EEES2_EJiS2_EEEDaRKNS_15ArithmeticTupleIJDpT_EEERKNS3_IJDpT0_EEEENKUlDpRKT_E_clIJiS2_EEEDaSH_ - $_ZN7cutlass13device_kernelIN5flash19enable_sm80_to_sm89INS1_16FlashAttnBwdSm80INS1_25CollectiveMainloopBwdSm80ILi2ELi2EN4cute5tupleIJNS5_1CILi128EEES8_NS7_ILi64EEEEEENS_10bfloat16_tEfNS_4arch4Sm80ELb0ELb1ELb1ELb1ELb1ELb0ELb0ELb0ELi2ELi4ELi4ELi4ELb0EEENS1_24CollectiveEpilogueBwdGQAISA_fSD_Li256ELb1ELb1EEENS1_19SingleTileSchedulerILb1ELb0ELb0ELi128EEEEEEEEEvNT_6ParamsE$_ZZN4cuteplIJNS_1CILi0EEES2_EJiEEEDaRKNS_15ArithmeticTupleIJDpT_EEERKNS3_IJDpT0_EEEENKUlDpRKT_E_clIJiS2_EEEDaSH_)
$_ZN7cutlass13device_kernelIN5flash19enable_sm80_to_sm89INS1_16FlashAttnBwdSm80INS1_25CollectiveMainloopBwdSm80ILi2ELi2EN4cute5tupleIJNS5_1CILi128EEES8_NS7_ILi64EEEEEENS_10bfloat16_tEfNS_4arch4Sm80ELb0ELb1ELb1ELb1ELb1ELb0ELb0ELb0ELi2ELi4ELi4ELi4ELb0EEENS1_24CollectiveEpilogueBwdGQAISA_fSD_Li256ELb1ELb1EEENS1_19SingleTileSchedulerILb1ELb0ELb0ELi128EEEEEEEEEvNT_6ParamsE$_ZZN4cuteplIJNS_1CILi0EEES2_EJiEEEDaRKNS_15ArithmeticTupleIJDpT_EEERKNS3_IJDpT0_EEEENKUlDpRKT_E_clIJiS2_EEEDaSH_:
[----:B------:R-:W-:Y:S02]  /*100a0*/  IADD3 R2, R1, 0x16a8, RZ ;  /* 0x000016a801027810 */ /* 0x000fe40007ffe0ff */
[----:B------:R-:W-:Y:S02]  /*100b0*/  MOV R8, 0x100e0 ;  /* 0x000100e000087802 */ /* 0x000fe40000000f00 */
[----:B------:R-:W-:Y:S02]  /*100c0*/  IADD3 R2, R2, c[0x0][0x20], RZ ;  /* 0x0000080002027a10 */ /* 0x000fe40007ffe0ff */
[----:B------:R-:W-:Y:S05]  /*100d0*/  CALL.REL.NOINC `($_ZN7cutlass13device_kernelIN5flash19enable_sm80_to_sm89INS1_16FlashAttnBwdSm80INS1_25CollectiveMainloopBwdSm80ILi2ELi2EN4cute5tupleIJNS5_1CILi128EEES8_NS7_ILi64EEEEEENS_10bfloat16_tEfNS_4arch4Sm80ELb0ELb1ELb1ELb1ELb1ELb0ELb0ELb0ELi2ELi4ELi4ELi4ELb0EEENS1_24CollectiveEpilogueBwdGQAISA_fSD_Li256ELb1ELb1EEENS1_19SingleTileSchedulerILb1ELb0ELb0ELi128EEEEEEEEEvNT_6ParamsE$_ZN4cute5tupleIJiNS_1CILi0EEEEEC2ERKiRKS2_) ;  /* 0xffffaff000007944 */ /* 0x000fea0003c3ffff */
[----:B-1----:R1:W5:Y:S01]  /*100e0*/  LDL R3, [R1+0x16a8] ;  /* 0x0016a80001037983 */ /* 0x0023620000100800 */
[----:B------:R-:W-:-:S04]  /*100f0*/  MOV R5, 0x0 ;  /* 0x0000000000057802 */ /* 0x000fc80000000f00 */
[----:B------:R-:W-:Y:S05]  /*10100*/  RET.REL.NODEC R4 `(_ZN7cutlass13device_kernelIN5flash19enable_sm80_to_sm89INS1_16FlashAttnBwdSm80INS1_25CollectiveMainloopBwdSm80ILi2ELi2EN4cute5tupleIJNS5_1CILi128EEES8_NS7_ILi64EEEEEENS_10bfloat16_tEfNS_4arch4Sm80ELb0ELb1ELb1ELb1ELb1ELb0ELb0ELb0ELi2ELi4ELi4ELi4ELb0EEENS1_24CollectiveEpilogueBwdGQAISA_fSD_Li256ELb1ELb1EEENS1_19SingleTileSchedulerILb1ELb0ELb0ELi128EEEEEEEEEvNT_6ParamsE) ;  /* 0xfffefef004007950 */ /* 0x000fea0003c3ffff */
        .type           $_ZN7cutlass13device_kernelIN5flash19enable_sm80_to_sm89INS1_16FlashAttnBwdSm80INS1_25CollectiveMainloopBwdSm80ILi2ELi2EN4cute5tupleIJNS5_1CILi128EEES8_NS7_ILi64EEEEEENS_10bfloat16_tEfNS_4arch4Sm80ELb0ELb1ELb1ELb1ELb1ELb0ELb0ELb0ELi2ELi4ELi4ELi4ELb0EEENS1_24CollectiveEpilogueBwdGQAISA_fSD_Li256ELb1ELb1EEENS1_19SingleTileSchedulerILb1ELb0ELb0ELi128EEEEEEEEEvNT_6ParamsE$_ZZN4cuteplIJNS_1CILi0EEES2_EJiS2_EEEDaRKNS_15ArithmeticTupleIJDpT_EEERKNS3_IJDpT0_EEEENKUlDpRKT_E_clIJiS2_EEEDaSH_,@function
        .size           $_ZN7cutlass13device_kernelIN5flash19enable_sm80_to_sm89INS1_16FlashAttnBwdSm80INS1_25CollectiveMainloopBwdSm80ILi2ELi2EN4cute5tupleIJNS5_1CILi128EEES8_NS7_ILi64EEEEEENS_10bfloat16_tEfNS_4arch4Sm80ELb0ELb1ELb1ELb1ELb1ELb0ELb0ELb0ELi2ELi4ELi4ELi4ELb0EEENS1_24CollectiveEpilogueBwdGQAISA_fSD_Li256ELb1ELb1EEENS1_19SingleTileSchedulerILb1ELb0ELb0ELi128EEEEEEEEEvNT_6ParamsE$_ZZN4cuteplIJNS_1CILi0EEES2_EJiS2_EEEDaRKNS_15ArithmeticTupleIJDpT_EEERKNS3_IJDpT0_EEEENKUlDpRKT_E_clIJiS2_EEEDaSH_,($_ZN7cutlass13device_kernelIN5flash19enable_sm80_to_sm89INS1_16FlashAttnBwdSm80INS1_25CollectiveMainloopBwdSm80ILi2ELi2EN4cute5tupleIJNS5_1CILi128EEES8_NS7_ILi64EEEEEENS_10bfloat16_tEfNS_4arch4Sm80ELb0ELb1ELb1ELb1ELb1ELb0ELb0ELb0ELi2ELi4ELi4ELi4ELb0EEENS1_24CollectiveEpilogueBwdGQAISA_fSD_Li256ELb1ELb1EEENS1_19SingleTileSchedulerILb1ELb0ELb0ELi128EEEEEEEEEvNT_6ParamsE$_ZZN4cuteplIJNS_1CILi0EEES2_EJiiEEEDaRKNS_15ArithmeticTupleIJDpT_EEERKNS3_IJDpT0_EEEENKUlDpRKT_E_clIJiiEEEDaSH_ - $_ZN7cutlass13device_kernelIN5flash19enable_sm80_to_sm89INS1_16FlashAttnBwdSm80INS1_25CollectiveMainloopBwdSm80ILi2ELi2EN4cute5tupleIJNS5_1CILi128EEES8_NS7_ILi64EEEEEENS_10bfloat16_tEfNS_4arch4Sm80ELb0ELb1ELb1ELb1ELb1ELb0ELb0ELb0ELi2ELi4ELi4ELi4ELb0EEENS1_24CollectiveEpilogueBwdGQAISA_fSD_Li256ELb1ELb1EEENS1_19SingleTileSchedulerILb1ELb0ELb0ELi128EEEEEEEEEvNT_6ParamsE$_ZZN4cuteplIJNS_1CILi0EEES2_EJiS2_EEEDaRKNS_15ArithmeticTupleIJDpT_EEERKNS3_IJDpT0_EEEENKUlDpRKT_E_clIJiS2_EEEDaSH_)
$_ZN7cutlass13device_kernelIN5flash19enable_sm80_to_sm89INS1_16FlashAttnBwdSm80INS1_25CollectiveMainloopBwdSm80ILi2ELi2EN4cute5tupleIJNS5_1CILi128EEES8_NS7_ILi64EEEEEENS_10bfloat16_tEfNS_4arch4Sm80ELb0ELb1ELb1ELb1ELb1ELb0ELb0ELb0ELi2ELi4ELi4ELi4ELb0EEENS1_24CollectiveEpilogueBwdGQAISA_fSD_Li256ELb1ELb1EEENS1_19SingleTileSchedulerILb1ELb0ELb0ELi128EEEEEEEEEvNT_6ParamsE$_ZZN4cuteplIJNS_1CILi0EEES2_EJiS2_EEEDaRKNS_15ArithmeticTupleIJDpT_EEERKNS3_IJDpT0_EEEENKUlDpRKT_E_clIJiS2_EEEDaSH_:
[----:B------:R-:W-:Y:S02]  /*10110*/  IADD3 R2, R1, 0x16a8, RZ ;  /* 0x000016a801027810 */ /* 0x000fe40007ffe0ff */
[----:B------:R-:W-:Y:S02]  /*10120*/  MOV R8, 0x10150 ;  /* 0x0001015000087802 */ /* 0x000fe40000000f00 */
[----:B------:R-:W-:Y:S02]  /*10130*/  IADD3 R2, R2, c[0x0][0x20], RZ ;  /* 0x0000080002027a10 */ /* 0x000fe40007ffe0ff */
[----:B------:R-:W-:Y:S05]  /*10140*/  CALL.REL.NOINC `($_ZN7cutlass13device_kernelIN5flash19enable_sm80_to_sm89INS1_16FlashAttnBwdSm80INS1_25CollectiveMainloopBwdSm80ILi2ELi2EN4cute5tupleIJNS5_1CILi128EEES8_NS7_ILi64EEEEEENS_10bfloat16_tEfNS_4arch4Sm80ELb0ELb1ELb1ELb1ELb1ELb0ELb0ELb0ELi2ELi4ELi4ELi4ELb0EEENS1_24CollectiveEpilogueBwdGQAISA_fSD_Li256ELb1ELb1EEENS1_19SingleTileSchedulerILb1ELb0ELb0ELi128EEEEEEEEEvNT_6ParamsE$_ZN4cute5tupleIJiNS_1CILi0EEEEEC2ERKiRKS2_) ;  /* 0xffffaf8000007944 */ /* 0x000fea0003c3ffff */
[----:B------:R2:W5:Y:S01]  /*10150*/  LDL R31, [R1+0x16a8] ;  /* 0x0016a800011f7983 */ /* 0x0005620000100800 */
[----:B------:R-:W-:-:S04]  /*10160*/  MOV R5, 0x0 ;  /* 0x0000000000057802 */ /* 0x000fc80000000f00 */
[----:B------:R-:W-:Y:S05]  /*10170*/  RET.REL.NODEC R4 `(_ZN7cutlass13device_kernelIN5flash19enable_sm80_to_sm89INS1_16FlashAttnBwdSm80INS1_25CollectiveMainloopBwdSm80ILi2ELi2EN4cute5tupleIJNS5_1CILi128EEES8_NS7_ILi64EEEEEENS_10bfloat16_tEfNS_4arch4Sm80ELb0ELb1ELb1ELb1ELb1ELb0ELb0ELb0ELi2ELi4ELi4ELi4ELb0EEENS1_24CollectiveEpilogueBwdGQAISA_fSD_Li256ELb1ELb1EEENS1_19SingleTileSchedulerILb1ELb0ELb0ELi128EEEEEEEEEvNT_6ParamsE) ;  /* 0xfffefe8004007950 */ /* 0x000fea0003c3ffff */
        .type           $_ZN7cutlass13device_kernelIN5flash19enable_sm80_to_sm89INS1_16FlashAttnBwdSm80INS1_25CollectiveMainloopBwdSm80ILi2ELi2EN4cute5tupleIJNS5_1CILi128EEES8_NS7_ILi64EEEEEENS_10bfloat16_tEfNS_4arch4Sm80ELb0ELb1ELb1ELb1ELb1ELb0ELb0ELb0ELi2ELi4ELi4ELi4ELb0EEENS1_24CollectiveEpilogueBwdGQAISA_fSD_Li256ELb1ELb1EEENS1_19SingleTileSchedulerILb1ELb0ELb0ELi128EEEEEEEEEvNT_6ParamsE$_ZZN4cuteplIJNS_1CILi0EEES2_EJiiEEEDaRKNS_15ArithmeticTupleIJDpT_EEERKNS3_IJDpT0_EEEENKUlDpRKT_E_clIJiiEEEDaSH_,@function
        .size           $_ZN7cutlass13device_kernelIN5flash19enable_sm80_to_sm89INS1_16FlashAttnBwdSm80INS1_25CollectiveMainloopBwdSm80ILi2ELi2EN4cute5tupleIJNS5_1CILi128EEES8_NS7_ILi64EEEEEENS_10bfloat16_tEfNS_4arch4Sm80ELb0ELb1ELb1ELb1ELb1ELb0ELb0ELb0ELi2ELi4ELi4ELi4ELb0EEENS1_24CollectiveEpilogueBwdGQAISA_fSD_Li256ELb1ELb1EEENS1_19SingleTileSchedulerILb1ELb0ELb0ELi128EEEEEEEEEvNT_6ParamsE$_ZZN4cuteplIJNS_1CILi0EEES2_EJiiEEEDaRKNS_15ArithmeticTupleIJDpT_EEERKNS3_IJDpT0_EEEENKUlDpRKT_E_clIJiiEEEDaSH_,($_ZN7cutlass13device_kernelIN5flash19enable_sm80_to_sm89INS1_16FlashAttnBwdSm80INS1_25CollectiveMainloopBwdSm80ILi2ELi2EN4cute5tupleIJNS5_1CILi128EEES8_NS7_ILi64EEEEEENS_10bfloat16_tEfNS_4arch4Sm80ELb0ELb1ELb1ELb1ELb1ELb0ELb0ELb0ELi2ELi4ELi4ELi4ELb0EEENS1_24CollectiveEpilogueBwdGQAISA_fSD_Li256ELb1ELb1EEENS1_19SingleTileSchedulerILb1ELb0ELb0ELi128EEEEEEEEEvNT_6ParamsE$_ZZN4cuteplIJNS_1CILi0EEEiEJS2_iEEEDaRKNS_15ArithmeticTupleIJDpT_EEERKNS3_IJDpT0_EEEENKUlDpRKT_E_clIJS2_iEEEDaSH_ - $_ZN7cutlass13device_kernelIN5flash19enable_sm80_to_sm89INS1_16FlashAttnBwdSm80INS1_25CollectiveMainloopBwdSm80ILi2ELi2EN4cute5tupleIJNS5_1CILi128EEES8_NS7_ILi64EEEEEENS_10bfloat16_tEfNS_4arch4Sm80ELb0ELb1ELb1ELb1ELb1ELb0ELb0ELb0ELi2ELi4ELi4ELi4ELb0EEENS1_24CollectiveEpilogueBwdGQAISA_fSD_Li256ELb1ELb1EEENS1_19SingleTileSchedulerILb1ELb0ELb0ELi128EEEEEEEEEvNT_6ParamsE$_ZZN4cuteplIJNS_1CILi0EEES2_EJiiEEEDaRKNS_15ArithmeticTupleIJDpT_EEERKNS3_IJDpT0_EEEENKUlDpRKT_E_clIJiiEEEDaSH_)
$_ZN7cutlass13device_kernelIN5flash19enable_sm80_to_sm89INS1_16FlashAttnBwdSm80INS1_25CollectiveMainloopBwdSm80ILi2ELi2EN4cute5tupleIJNS5_1CILi128EEES8_NS7_ILi64EEEEEENS_10bfloat16_tEfNS_4arch4Sm80ELb0ELb1ELb1ELb1ELb1ELb0ELb0ELb0ELi2ELi4ELi4ELi4ELb0EEENS1_24CollectiveEpilogueBwdGQAISA_fSD_Li256ELb1ELb1EEENS1_19SingleTileSchedulerILb1ELb0ELb0ELi128EEEEEEEEEvNT_6ParamsE$_ZZN4cuteplIJNS_1CILi0EEES2_EJiiEEEDaRKNS_15ArithmeticTupleIJDpT_EEERKNS3_IJDpT0_EEEENKUlDpRKT_E_clIJiiEEEDaSH_:
[----:B------:R-:W-:Y:S01]  /*10180*/  IADD3 R3, R1, 0x13c8, RZ ;  /* 0x000013c801037810 */ /* 0x000fe20007ffe0ff */
[----:B------:R-:W-:Y:S01]  /*10190*/  IMAD.MOV.U32 R10, RZ, RZ, R2 ;  /* 0x000000ffff0a7224 */ /* 0x000fe200078e0002 */
[----:B------:R-:W-:Y:S01]  /*101a0*/  MOV R6, 0x101e0 ;  /* 0x000101e000067802 */ /* 0x000fe20000000f00 */
[----:B------:R-:W-:Y:S01]  /*101b0*/  IMAD.MOV.U32 R2, RZ, RZ, R13 ;  /* 0x000000ffff027224 */ /* 0x000fe200078e000d */
[----:B------:R-:W-:Y:S02]  /*101c0*/  IADD3 R3, R3, c[0x0][0x20], RZ ;  /* 0x0000080003037a10 */ /* 0x000fe40007ffe0ff */
[----:B------:R-:W-:Y:S05]  /*101d0*/  CALL.REL.NOINC `($_ZN7cutlass13device_kernelIN5flash19enable_sm80_to_sm89INS1_16FlashAttnBwdSm80INS1_25CollectiveMainloopBwdSm80ILi2ELi2EN4cute5tupleIJNS5_1CILi128EEES8_NS7_ILi64EEEEEENS_10bfloat16_tEfNS_4arch4Sm80ELb0ELb1ELb1ELb1ELb1ELb0ELb0ELb0ELi2ELi4ELi4ELi4ELb0EEENS1_24CollectiveEpilogueBwdGQAISA_fSD_Li256ELb1ELb1EEENS1_19SingleTileSchedulerILb1ELb0ELb0ELi128EEEEEEEEEvNT_6ParamsE$_ZN4cute5tupleIJiiEEC2ERKiS3_) ;  /* 0xffffaf3000007944 */ /* 0x000fea0003c3ffff */
[----:B------:R1:W5:Y:S01]  /*101e0*/  LDL.64 R2, [R1+0x13c8] ;  /* 0x0013c80001027983 */ /* 0x0003620000100a00 */
[----:B------:R-:W-:-:S04]  /*101f0*/  MOV R63, 0x0 ;  /* 0x00000000003f7802 */ /* 0x000fc80000000f00 */
[----:B------:R-:W-:Y:S05]  /*10200*/  RET.REL.NODEC R62 `(_ZN7cutlass13device_kernelIN5flash19enable_sm80_to_sm89INS1_16FlashAttnBwdSm80INS1_25CollectiveMainloopBwdSm80ILi2ELi2EN4cute5tupleIJNS5_1CILi128EEES8_NS7_ILi64EEEEEENS_10bfloat16_tEfNS_4arch4Sm80ELb0ELb1ELb1ELb1ELb1ELb0ELb0ELb0ELi2ELi4ELi4ELi4ELb0EEENS1_24CollectiveEpilogueBwdGQAISA_fSD_Li256ELb1ELb1EEENS1_19SingleTileSchedulerILb1ELb0ELb0ELi128EEEEEEEEEvNT_6ParamsE) ;  /* 0xfffefdf03e007950 */ /* 0x000fea0003c3ffff */
        .type           $_ZN7cutlass13device_kernelIN5flash19enable_sm80_to_sm89INS1_16FlashAttnBwdSm80INS1_25CollectiveMainloopBwdSm80ILi2ELi2EN4cute5tupleIJNS5_1CILi128EEES8_NS7_ILi64EEEEEENS_10bfloat16_tEfNS_4arch4Sm80ELb0ELb1ELb1ELb1ELb1ELb0ELb0ELb0ELi2ELi4ELi4ELi4ELb0EEENS1_24CollectiveEpilogueBwdGQAISA_fSD_Li256ELb1ELb1EEENS1_19SingleTileSchedulerILb1ELb0ELb0ELi128EEEEEEEEEvNT_6ParamsE$_ZZN4cuteplIJNS_1CILi0EEEiEJS2_iEEEDaRKNS_15ArithmeticTupleIJDpT_EEERKNS3_IJDpT0_EEEENKUlDpRKT_E_clIJS2_iEEEDaSH_,@function
        .size           $_ZN7cutlass13device_kernelIN5flash19enable_sm80_to_sm89INS1_16FlashAttnBwdSm80INS1_25CollectiveMainloopBwdSm80ILi2ELi2EN4cute5tupleIJNS5_1CILi128EEES8_NS7_ILi64EEEEEENS_10bfloat16_tEfNS_4arch4Sm80ELb0ELb1ELb1ELb1ELb1ELb0ELb0ELb0ELi2ELi4ELi4ELi4ELb0EEENS1_24CollectiveEpilogueBwdGQAISA_fSD_Li256ELb1ELb1EEENS1_19SingleTileSchedulerILb1ELb0ELb0ELi128EEEEEEEEEvNT_6ParamsE$_ZZN4cuteplIJNS_1CILi0EEEiEJS2_iEEEDaRKNS_15ArithmeticTupleIJDpT_EEERKNS3_IJDpT0_EEEENKUlDpRKT_E_clIJS2_iEEEDaSH_,($_ZN7cutlass13device_kernelIN5flash19enable_sm80_to_sm89INS1_16FlashAttnBwdSm80INS1_25CollectiveMainloopBwdSm80ILi2ELi2EN4cute5tupleIJNS5_1CILi128EEES8_NS7_ILi64EEEEEENS_10bfloat16_tEfNS_4arch4Sm80ELb0ELb1ELb1ELb1ELb1ELb0ELb0ELb0ELi2ELi4ELi4ELi4ELb0EEENS1_24CollectiveEpilogueBwdGQAISA_fSD_Li256ELb1ELb1EEENS1_19SingleTileSchedulerILb1ELb0ELb0ELi128EEEEEEEEEvNT_6ParamsE$_ZZN4cuteplIJNS_1CILi0EEEiEJiEEEDaRKNS_15ArithmeticTupleIJDpT_EEERKNS3_IJDpT0_EEEENKUlDpRKT_E_clIJiiEEEDaSH_ - $_ZN7cutlass13device_kernelIN5flash19enable_sm80_to_sm89INS1_16FlashAttnBwdSm80INS1_25CollectiveMainloopBwdSm80ILi2ELi2EN4cute5tupleIJNS5_1CILi128EEES8_NS7_ILi64EEEEEENS_10bfloat16_tEfNS_4arch4Sm80ELb0ELb1ELb1ELb1ELb1ELb0ELb0ELb0ELi2ELi4ELi4ELi4ELb0EEENS1_24CollectiveEpilogueBwdGQAISA_fSD_Li256ELb1ELb1EEENS1_19SingleTileSchedulerILb1ELb0ELb0ELi128EEEEEEEEEvNT_6ParamsE$_ZZN4cuteplIJNS_1CILi0EEEiEJS2_iEEEDaRKNS_15ArithmeticTupleIJDpT_EEERKNS3_IJDpT0_EEEENKUlDpRKT_E_clIJS2_iEEEDaSH_)
$_ZN7cutlass13device_kernelIN5flash19enable_sm80_to_sm89INS1_16FlashAttnBwdSm80INS1_25CollectiveMainloopBwdSm80ILi2ELi2EN4cute5tupleIJNS5_1CILi128EEES8_NS7_ILi64EEEEEENS_10bfloat16_tEfNS_4arch4Sm80ELb0ELb1ELb1ELb1ELb1ELb0ELb0ELb0ELi2ELi4ELi4ELi4ELb0EEENS1_24CollectiveEpilogueBwdGQAISA_fSD_Li256ELb1ELb1EEENS1_19SingleTileSchedulerILb1ELb0ELb0ELi128EEEEEEEEEvNT_6ParamsE$_ZZN4cuteplIJNS_1CILi0EEEiEJS2_iEEEDaRKNS_15ArithmeticTupleIJDpT_EEERKNS3_IJDpT0_EEEENKUlDpRKT_E_clIJS2_iEEEDaSH_:
[----:B------:R-:W-:Y:S02]  /*10210*/  IADD3 R9, R1, 0x13c8, RZ ;  /* 0x000013c801097810 */ /* 0x000fe40007ffe0ff */
[----:B------:R-:W-:Y:S02]  /*10220*/  MOV R8, 0x10250 ;  /* 0x0001025000087802 */ /* 0x000fe40000000f00 */
[----:B------:R-:W-:Y:S02]  /*10230*/  IADD3 R9, R9, c[0x0][0x20], RZ ;  /* 0x0000080009097a10 */ /* 0x000fe40007ffe0ff */
[----:B------:R-:W-:Y:S05]  /*10240*/  CALL.REL.NOINC `($_ZN7cutlass13device_kernelIN5flash19enable_sm80_to_sm89INS1_16FlashAttnBwdSm80INS1_25CollectiveMainloopBwdSm80ILi2ELi2EN4cute5tupleIJNS5_1CILi128EEES8_NS7_ILi64EEEEEENS_10bfloat16_tEfNS_4arch4Sm80ELb0ELb1ELb1ELb1ELb1ELb0ELb0ELb0ELi2ELi4ELi4ELi4ELb0EEENS1_24CollectiveEpilogueBwdGQAISA_fSD_Li256ELb1ELb1EEENS1_19SingleTileSchedulerILb1ELb0ELb0ELi128EEEEEEEEEvNT_6ParamsE$_ZN4cute5tupleIJNS_1CILi0EEEiEEC2ERKS2_RKi) ;  /* 0xffffad6000007944 */ /* 0x000fea0003c3ffff */
[----:B------:R1:W5:Y:S01]  /*10250*/  LDL R36, [R1+0x13c8] ;  /* 0x0013c80001247983 */ /* 0x0003620000100800 */
[----:B------:R-:W-:-:S04]  /*10260*/  MOV R63, 0x0 ;  /* 0x00000000003f7802 */ /* 0x000fc80000000f00 */
[----:B------:R-:W-:Y:S05]  /*10270*/  RET.REL.NODEC R62 `(_ZN7cutlass13device_kernelIN5flash19enable_sm80_to_sm89INS1_16FlashAttnBwdSm80INS1_25CollectiveMainloopBwdSm80ILi2ELi2EN4cute5tupleIJNS5_1CILi128EEES8_NS7_ILi64EEEEEENS_10bfloat16_tEfNS_4arch4Sm80ELb0ELb1ELb1ELb1ELb1ELb0ELb0ELb0ELi2ELi4ELi4ELi4ELb0EEENS1_24CollectiveEpilogueBwdGQAISA_fSD_Li256ELb1ELb1EEENS1_19SingleTileSchedulerILb1ELb0ELb0ELi128EEEEEEEEEvNT_6ParamsE) ;  /* 0xfffefd803e007950 */ /* 0x000fea0003c3ffff */
        .type           $_ZN7cutlass13device_kernelIN5flash19enable_sm80_to_sm89INS1_16FlashAttnBwdSm80INS1_25CollectiveMainloopBwdSm80ILi2ELi2EN4cute5tupleIJNS5_1CILi128EEES8_NS7_ILi64EEEEEENS_10bfloat16_tEfNS_4arch4Sm80ELb0ELb1ELb1ELb1ELb1ELb0ELb0ELb0ELi2ELi4ELi4ELi4ELb0EEENS1_24CollectiveEpilogueBwdGQAISA_fSD_Li256ELb1ELb1EEENS1_19SingleTileSchedulerILb1ELb0ELb0ELi128EEEEEEEEEvNT_6ParamsE$_ZZN4cuteplIJNS_1CILi0EEEiEJiEEEDaRKNS_15ArithmeticTupleIJDpT_EEERKNS3_IJDpT0_EEEENKUlDpRKT_E_clIJiiEEEDaSH_,@function
        .size           $_ZN7cutlass13device_kernelIN5flash19enable_sm80_to_sm89INS1_16FlashAttnBwdSm80INS1_25CollectiveMainloopBwdSm80ILi2ELi2EN4cute5tupleIJNS5_1CILi128EEES8_NS7_ILi64EEEEEENS_10bfloat16_tEfNS_4arch4Sm80ELb0ELb1ELb1ELb1ELb1ELb0ELb0ELb0ELi2ELi4ELi4ELi4ELb0EEENS1_24CollectiveEpilogueBwdGQAISA_fSD_Li256ELb1ELb1EEENS1_19SingleTileSchedulerILb1ELb0ELb0ELi128EEEEEEEEEvNT_6ParamsE$_ZZN4cuteplIJNS_1CILi0EEEiEJiEEEDaRKNS_15ArithmeticTupleIJDpT_EEERKNS3_IJDpT0_EEEENKUlDpRKT_E_clIJiiEEEDaSH_,($_ZN7cutlass13device_kernelIN5flash19enable_sm80_to_sm89INS1_16FlashAttnBwdSm80INS1_25CollectiveMainloopBwdSm80ILi2ELi2EN4cute5tupleIJNS5_1CILi128EEES8_NS7_ILi64EEEEEENS_10bfloat16_tEfNS_4arch4Sm80ELb0ELb1ELb1ELb1ELb1ELb0ELb0ELb0ELi2ELi4ELi4ELi4ELb0EEENS1_24CollectiveEpilogueBwdGQAISA_fSD_Li256ELb1ELb1EEENS1_19SingleTileSchedulerILb1ELb0ELb0ELi128EEEEEEEEEvNT_6ParamsE$_ZZN4cuteplIJiEJNS_1CILi0EEEEEEDaRKNS_15ArithmeticTupleIJDpT_EEERKNS3_IJDpT0_EEEENKUlDpRKT_E_clIJiEEEDaSH_ - $_ZN7cutlass13device_kernelIN5flash19enable_sm80_to_sm89INS1_16FlashAttnBwdSm80INS1_25CollectiveMainloopBwdSm80ILi2ELi2EN4cute5tupleIJNS5_1CILi128EEES8_NS7_ILi64EEEEEENS_10bfloat16_tEfNS_4arch4Sm80ELb0ELb1ELb1ELb1ELb1ELb0ELb0ELb0ELi2ELi4ELi4ELi4ELb0EEENS1_24CollectiveEpilogueBwdGQAISA_fSD_Li256ELb1ELb1EEENS1_19SingleTileSchedulerILb1ELb0ELb0ELi128EEEEEEEEEvNT_6ParamsE$_ZZN4cuteplIJNS_1CILi0EEEiEJiEEEDaRKNS_15ArithmeticTupleIJDpT_EEERKNS3_IJDpT0_EEEENKUlDpRKT_E_clIJiiEEEDaSH_)
$_ZN7cutlass13device_kernelIN5flash19enable_sm80_to_sm89INS1_16FlashAttnBwdSm80INS1_25CollectiveMainloopBwdSm80ILi2ELi2EN4cute5tupleIJNS5_1CILi128EEES8_NS7_ILi64EEEEEENS_10bfloat16_tEfNS_4arch4Sm80ELb0ELb1ELb1ELb1ELb1ELb0ELb0ELb0ELi2ELi4ELi4ELi4ELb0EEENS1_24CollectiveEpilogueBwdGQAISA_fSD_Li256ELb1ELb1EEENS1_19SingleTileSchedulerILb1ELb0ELb0ELi128EEEEEEEEEvNT_6ParamsE$_ZZN4cuteplIJNS_1CILi0EEEiEJiEEEDaRKNS_15ArithmeticTupleIJDpT_EEERKNS3_IJDpT0_EEEENKUlDpRKT_E_clIJiiEEEDaSH_:
[----:B------:R-:W-:Y:S01]  /*10280*/  IADD3 R3, R1, 0x13c8, RZ ;  /* 0x000013c801037810 */ /* 0x000fe20007ffe0ff */
[----:B------:R-:W-:Y:S01]  /*10290*/  IMAD.MOV.U32 R2, RZ, RZ, R13 ;  /* 0x000000ffff027224 */ /* 0x000fe200078e000d */
[----:B------:R-:W-:Y:S02]  /*102a0*/  MOV R6, 0x102d0 ;  /* 0x000102d000067802 */ /* 0x000fe40000000f00 */
[----:B------:R-:W-:Y:S02]  /*102b0*/  IADD3 R3, R3, c[0x0][0x20], RZ ;  /* 0x0000080003037a10 */ /* 0x000fe40007ffe0ff */
[----:B------:R-:W-:Y:S05]  /*102c0*/  CALL.REL.NOINC `($_ZN7cutlass13device_kernelIN5flash19enable_sm80_to_sm89INS1_16FlashAttnBwdSm80INS1_25CollectiveMainloopBwdSm80ILi2ELi2EN4cute5tupleIJNS5_1CILi128EEES8_NS7_ILi64EEEEEENS_10bfloat16_tEfNS_4arch4Sm80ELb0ELb1ELb1ELb1ELb1ELb0ELb0ELb0ELi2ELi4ELi4ELi4ELb0EEENS1_24CollectiveEpilogueBwdGQAISA_fSD_Li256ELb1ELb1EEENS1_19SingleTileSchedulerILb1ELb0ELb0ELi128EEEEEEEEEvNT_6ParamsE$_ZN4cute5tupleIJiiEEC2ERKiS3_) ;  /* 0xffffae4000007944 */ /* 0x000fea0003c3ffff */
[----:B------:R1:W5:Y:S01]  /*102d0*/  LDL.64 R18, [R1+0x13c8] ;  /* 0x0013c80001127983 */ /* 0x0003620000100a00 */
[----:B------:R-:W-:Y:S02]  /*102e0*/  MOV R2, R4 ;  /* 0x0000000400027202 */ /* 0x000fe40000000f00 */
[----:B------:R-:W-:-:S04]  /*102f0*/  MOV R3, 0x0 ;  /* 0x0000000000037802 */ /* 0x000fc80000000f00 */
[----:B------:R-:W-:Y:S05]  /*10300*/  RET.REL.NODEC R2 `(_ZN7cutlass13device_kernelIN5flash19enable_sm80_to_sm89INS1_16FlashAttnBwdSm80INS1_25CollectiveMainloopBwdSm80ILi2ELi2EN4cute5tupleIJNS5_1CILi128EEES8_NS7_ILi64EEEEEENS_10bfloat16_tEfNS_4arch4Sm80ELb0ELb1ELb1ELb1ELb1ELb0ELb0ELb0ELi2ELi4ELi4ELi4ELb0EEENS1_24CollectiveEpilogueBwdGQAISA_fSD_Li256ELb1ELb1EEENS1_19SingleTileSchedulerILb1ELb0ELb0ELi128EEEEEEEEEvNT_6ParamsE) ;  /* 0xfffefcf002007950 */ /* 0x000fea0003c3ffff */
        .type           $_ZN7cutlass13device_kernelIN5flash19enable_sm80_to_sm89INS1_16FlashAttnBwdSm80INS1_25CollectiveMainloopBwdSm80ILi2ELi2EN4cute5tupleIJNS5_1CILi128EEES8_NS7_ILi64EEEEEENS_10bfloat16_tEfNS_4arch4Sm80ELb0ELb1ELb1ELb1ELb1ELb0ELb0ELb0ELi2ELi4ELi4ELi4ELb0EEENS1_24CollectiveEpilogueBwdGQAISA_fSD_Li256ELb1ELb1EEENS1_19SingleTileSchedulerILb1ELb0ELb0ELi128EEEEEEEEEvNT_6ParamsE$_ZZN4cuteplIJiEJNS_1CILi0EEEEEEDaRKNS_15ArithmeticTupleIJDpT_EEERKNS3_IJDpT0_EEEENKUlDpRKT_E_clIJiEEEDaSH_,@function
        .size           $_ZN7cutlass13device_kernelIN5flash19enable_sm80_to_sm89INS1_16FlashAttnBwdSm80INS1_25CollectiveMainloopBwdSm80ILi2ELi2EN4cute5tupleIJNS5_1CILi128EEES8_NS7_ILi64EEEEEENS_10bfloat16_tEfNS_4arch4Sm80ELb0ELb1ELb1ELb1ELb1ELb0ELb0ELb0ELi2ELi4ELi4ELi4ELb0EEENS1_24CollectiveEpilogueBwdGQAISA_fSD_Li256ELb1ELb1EEENS1_19SingleTileSchedulerILb1ELb0ELb0ELi128EEEEEEEEEvNT_6ParamsE$_ZZN4cuteplIJiEJNS_1CILi0EEEEEEDaRKNS_15ArithmeticTupleIJDpT_EEERKNS3_IJDpT0_EEEENKUlDpRKT_E_clIJiEEEDaSH_,($_ZN7cutlass13device_kernelIN5flash19enable_sm80_to_sm89INS1_16FlashAttnBwdSm80INS1_25CollectiveMainloopBwdSm80ILi2ELi2EN4cute5tupleIJNS5_1CILi128EEES8_NS7_ILi64EEEEEENS_10bfloat16_tEfNS_4arch4Sm80ELb0ELb1ELb1ELb1ELb1ELb0ELb0ELb0ELi2ELi4ELi4ELi4ELb0EEENS1_24CollectiveEpilogueBwdGQAISA_fSD_Li256ELb1ELb1EEENS1_19SingleTileSchedulerILb1ELb0ELb0ELi128EEEEEEEEEvNT_6ParamsE$_ZZN4cuteplIJiEJNS_1CILi0EEES2_EEEDaRKNS_15ArithmeticTupleIJDpT_EEERKNS3_IJDpT0_EEEENKUlDpRKT_E_clIJiS2_EEEDaSH_ - $_ZN7cutlass13device_kernelIN5flash19enable_sm80_to_sm89INS1_16FlashAttnBwdSm80INS1_25CollectiveMainloopBwdSm80ILi2ELi2EN4cute5tupleIJNS5_1CILi128EEES8_NS7_ILi64EEEEEENS_10bfloat16_tEfNS_4arch4Sm80ELb0ELb1ELb1ELb1ELb1ELb0ELb0ELb0ELi2ELi4ELi4ELi4ELb0EEENS1_24CollectiveEpilogueBwdGQAISA_fSD_Li256ELb1ELb1EEENS1_19SingleTileSchedulerILb1ELb0ELb0ELi128EEEEEEEEEvNT_6ParamsE$_ZZN4cuteplIJiEJNS_1CILi0EEEEEEDaRKNS_15ArithmeticTupleIJDpT_EEERKNS3_IJDpT0_EEEENKUlDpRKT_E_clIJiEEEDaSH_)
$_ZN7cutlass13device_kernelIN5flash19enable_sm80_to_sm89INS1_16FlashAttnBwdSm80INS1_25CollectiveMainloopBwdSm80ILi2ELi2EN4cute5tupleIJNS5_1CILi128EEES8_NS7_ILi64EEEEEENS_10bfloat16_tEfNS_4arch4Sm80ELb0ELb1ELb1ELb1ELb1ELb0ELb0ELb0ELi2ELi4ELi4ELi4ELb0EEENS1_24CollectiveEpilogueBwdGQAISA_fSD_Li256ELb1ELb1EEENS1_19SingleTileSchedulerILb1ELb0ELb0ELi128EEEEEEEEEvNT_6ParamsE$_ZZN4cuteplIJiEJNS_1CILi0EEEEEEDaRKNS_15ArithmeticTupleIJDpT_EEERKNS3_IJDpT0_EEEENKUlDpRKT_E_clIJiEEEDaSH_:
[----:B------:R-:W-:Y:S02]  /*10310*/  IADD3 R2, R1, 0x16a8, RZ ;  /* 0x000016a801027810 */ /* 0x000fe40007ffe0ff */
[----:B------:R-:W-:Y:S02]  /*10320*/  MOV R10, 0x10350 ;  /* 0x00010350000a7802 */ /* 0x000fe40000000f00 */
[----:B------:R-:W-:Y:S02]  /*10330*/  IADD3 R2, R2, c[0x0][0x20], RZ ;  /* 0x0000080002027a10 */ /* 0x000fe40007ffe0ff */
[----:B------:R-:W-:Y:S05]  /*10340*/  CALL.REL.NOINC `($_ZN7cutlass13device_kernelIN5flash19enable_sm80_to_sm89INS1_16FlashAttnBwdSm80INS1_25CollectiveMainloopBwdSm80ILi2ELi2EN4cute5tupleIJNS5_1CILi128EEES8_NS7_ILi64EEEEEENS_10bfloat16_tEfNS_4arch4Sm80ELb0ELb1ELb1ELb1ELb1ELb0ELb0ELb0ELi2ELi4ELi4ELi4ELb0EEENS1_24CollectiveEpilogueBwdGQAISA_fSD_Li256ELb1ELb1EEENS1_19SingleTileSchedulerILb1ELb0ELb0ELi128EEEEEEEEEvNT_6ParamsE$_ZN4cute5tupleIJiEEC2ERKi) ;  /* 0xffffad4000007944 */ /* 0x000fea0003c3ffff */
[----:B-1----:R1:W5:Y:S01]  /*10350*/  LDL R2, [R1+0x16a8] ;  /* 0x0016a80001027983 */ /* 0x0023620000100800 */
[----:B------:R-:W-:-:S04]  /*10360*/  MOV R17, 0x0 ;  /* 0x0000000000117802 */ /* 0x000fc80000000f00 */
[----:B------:R-:W-:Y:S05]  /*10370*/  RET.REL.NODEC R16 `(_ZN7cutlass13device_kernelIN5flash19enable_sm80_to_sm89INS1_16FlashAttnBwdSm80INS1_25CollectiveMainloopBwdSm80ILi2ELi2EN4cute5tupleIJNS5_1CILi128EEES8_NS7_ILi64EEEEEENS_10bfloat16_tEfNS_4arch4Sm80ELb0ELb1ELb1ELb1ELb1ELb0ELb0ELb0ELi2ELi4ELi4ELi4ELb0EEENS1_24CollectiveEpilogueBwdGQAISA_fSD_Li256ELb1ELb1EEENS1_19SingleTileSchedulerILb1ELb0ELb0ELi128EEEEEEEEEvNT_6ParamsE) ;  /* 0xfffefc8010007950 */ /* 0x000fea0003c3ffff */
        .type           $_ZN7cutlass13device_kernelIN5flash19enable_sm80_to_sm89INS1_16FlashAttnBwdSm80INS1_25CollectiveMainloopBwdSm80ILi2ELi2EN4cute5tupleIJNS5_1CILi128EEES8_NS7_ILi64EEEEEENS_10bfloat16_tEfNS_4arch4Sm80ELb0ELb1ELb1ELb1ELb1ELb0ELb0ELb0ELi2ELi4ELi4ELi4ELb0EEENS1_24CollectiveEpilogueBwdGQAISA_fSD_Li256ELb1ELb1EEENS1_19SingleTileSchedulerILb1ELb0ELb0ELi128EEEEEEEEEvNT_6ParamsE$_ZZN4cuteplIJiEJNS_1CILi0EEES2_EEEDaRKNS_15ArithmeticTupleIJDpT_EEERKNS3_IJDpT0_EEEENKUlDpRKT_E_clIJiS2_EEEDaSH_,@function
        .size           $_ZN7cutlass13device_kernelIN5flash19enable_sm80_to_sm89INS1_16FlashAttnBwdSm80INS1_25CollectiveMainloopBwdSm80ILi2ELi2EN4cute5tupleIJNS5_1CILi128EEES8_NS7_ILi64EEEEEENS_10bfloat16_tEfNS_4arch4Sm80ELb0ELb1ELb1ELb1ELb1ELb0ELb0ELb0ELi2ELi4ELi4ELi4ELb0EEENS1_24CollectiveEpilogueBwdGQAISA_fSD_Li256ELb1ELb1EEENS1_19SingleTileSchedulerILb1ELb0ELb0ELi128EEEEEEEEEvNT_6ParamsE$_ZZN4cuteplIJiEJNS_1CILi0EEES2_EEEDaRKNS_15ArithmeticTupleIJDpT_EEERKNS3_IJDpT0_EEEENKUlDpRKT_E_clIJiS2_EEEDaSH_,($_ZN7cutlass13device_kernelIN5flash19enable_sm80_to_sm89INS1_16FlashAttnBwdSm80INS1_25CollectiveMainloopBwdSm80ILi2ELi2EN4cute5tupleIJNS5_1CILi128EEES8_NS7_ILi64EEEEEENS_10bfloat16_tEfNS_4arch4Sm80ELb0ELb1ELb1ELb1ELb1ELb0ELb0ELb0ELi2ELi4ELi4ELi4ELb0EEENS1_24CollectiveEpilogueBwdGQAISA_fSD_Li256ELb1ELb1EEENS1_19SingleTileSchedulerILb1ELb0ELb0ELi128EEEEEEEEEvNT_6ParamsE$_ZZN4cuteplIJiEJNS_1CILi0EEEiEEEDaRKNS_15ArithmeticTupleIJDpT_EEERKNS3_IJDpT0_EEEENKUlDpRKT_E_clIJiiEEEDaSH_ - $_ZN7cutlass13device_kernelIN5flash19enable_sm80_to_sm89INS1_16FlashAttnBwdSm80INS1_25CollectiveMainloopBwdSm80ILi2ELi2EN4cute5tupleIJNS5_1CILi128EEES8_NS7_ILi64EEEEEENS_10bfloat16_tEfNS_4arch4Sm80ELb0ELb1ELb1ELb1ELb1ELb0ELb0ELb0ELi2ELi4ELi4ELi4ELb0EEENS1_24CollectiveEpilogueBwdGQAISA_fSD_Li256ELb1ELb1EEENS1_19SingleTileSchedulerILb1ELb0ELb0ELi128EEEEEEEEEvNT_6ParamsE$_ZZN4cuteplIJiEJNS_1CILi0EEES2_EEEDaRKNS_15ArithmeticTupleIJDpT_EEERKNS3_IJDpT0_EEEENKUlDpRKT_E_clIJiS2_EEEDaSH_)
$_ZN7cutlass13device_kernelIN5flash19enable_sm80_to_sm89INS1_16FlashAttnBwdSm80INS1_25CollectiveMainloopBwdSm80ILi2ELi2EN4cute5tupleIJNS5_1CILi128EEES8_NS7_ILi64EEEEEENS_10bfloat16_tEfNS_4arch4Sm80ELb0ELb1ELb1ELb1ELb1ELb0ELb0ELb0ELi2ELi4ELi4ELi4ELb0EEENS1_24CollectiveEpilogueBwdGQAISA_fSD_Li256ELb1ELb1EEENS1_19SingleTileSchedulerILb1ELb0ELb0ELi128EEEEEEEEEvNT_6ParamsE$_ZZN4cuteplIJiEJNS_1CILi0EEES2_EEEDaRKNS_15ArithmeticTupleIJDpT_EEERKNS3_IJDpT0_EEEENKUlDpRKT_E_clIJiS2_EEEDaSH_:
[----:B------:R-:W-:Y:S02]  /*10380*/  IADD3 R2, R1, 0x13c8, RZ ;  /* 0x000013c801027810 */ /* 0x000fe40007ffe0ff */
[----:B------:R-:W-:Y:S02]  /*10390*/  MOV R8, 0x103c0 ;  /* 0x000103c000087802 */ /* 0x000fe40000000f00 */
[----:B------:R-:W-:Y:S02]  /*103a0*/  IADD3 R2, R2, c[0x0][0x20], RZ ;  /* 0x0000080002027a10 */ /* 0x000fe40007ffe0ff */
[----:B------:R-:W-:Y:S05]  /*103b0*/  CALL.REL.NOINC `($_ZN7cutlass13device_kernelIN5flash19enable_sm80_to_sm89INS1_16FlashAttnBwdSm80INS1_25CollectiveMainloopBwdSm80ILi2ELi2EN4cute5tupleIJNS5_1CILi128EEES8_NS7_ILi64EEEEEENS_10bfloat16_tEfNS_4arch4Sm80ELb0ELb1ELb1ELb1ELb1ELb0ELb0ELb0ELi2ELi4ELi4ELi4ELb0EEENS1_24CollectiveEpilogueBwdGQAISA_fSD_Li256ELb1ELb1EEENS1_19SingleTileSchedulerILb1ELb0ELb0ELi128EEEEEEEEEvNT_6ParamsE$_ZN4cute5tupleIJiNS_1CILi0EEEEEC2ERKiRKS2_) ;  /* 0xffffad1000007944 */ /* 0x000fea0003c3ffff */
[----:B-1----:R1:W5:Y:S01]  /*103c0*/  LDL R3, [R1+0x13c8] ;  /* 0x0013c80001037983 */ /* 0x0023620000100800 */
[----:B------:R-:W-:-:S04]  /*103d0*/  MOV R63, 0x0 ;  /* 0x00000000003f7802 */ /* 0x000fc80000000f00 */
[----:B------:R-:W-:Y:S05]  /*103e0*/  RET.REL.NODEC R62 `(_ZN7cutlass13device_kernelIN5flash19enable_sm80_to_sm89INS1_16FlashAttnBwdSm80INS1_25CollectiveMainloopBwdSm80ILi2ELi2EN4cute5tupleIJNS5_1CILi128EEES8_NS7_ILi64EEEEEENS_10bfloat16_tEfNS_4arch4Sm80ELb0ELb1ELb1ELb1ELb1ELb0ELb0ELb0ELi2ELi4ELi4ELi4ELb0EEENS1_24CollectiveEpilogueBwdGQAISA_fSD_Li256ELb1ELb1EEENS1_19SingleTileSchedulerILb1ELb0ELb0ELi128EEEEEEEEEvNT_6ParamsE) ;  /* 0xfffefc103e007950 */ /* 0x000fea0003c3ffff */
        .type           $_ZN7cutlass13device_kernelIN5flash19enable_sm80_to_sm89INS1_16FlashAttnBwdSm80INS1_25CollectiveMainloopBwdSm80ILi2ELi2EN4cute5tupleIJNS5_1CILi128EEES8_NS7_ILi64EEEEEENS_10bfloat16_tEfNS_4arch4Sm80ELb0ELb1ELb1ELb1ELb1ELb0ELb0ELb0ELi2ELi4ELi4ELi4ELb0EEENS1_24CollectiveEpilogueBwdGQAISA_fSD_Li256ELb1ELb1EEENS1_19SingleTileSchedulerILb1ELb0ELb0ELi128EEEEEEEEEvNT_6ParamsE$_ZZN4cuteplIJiEJNS_1CILi0EEEiEEEDaRKNS_15ArithmeticTupleIJDpT_EEERKNS3_IJDpT0_EEEENKUlDpRKT_E_clIJiiEEEDaSH_,@function
        .size           $_ZN7cutlass13device_kernelIN5flash19enable_sm80_to_sm89INS1_16FlashAttnBwdSm80INS1_25CollectiveMainloopBwdSm80ILi2ELi2EN4cute5tupleIJNS5_1CILi128EEES8_NS7_ILi64EEEEEENS_10bfloat16_tEfNS_4arch4Sm80ELb0ELb1ELb1ELb1ELb1ELb0ELb0ELb0ELi2ELi4ELi4ELi4ELb0EEENS1_24CollectiveEpilogueBwdGQAISA_fSD_Li256ELb1ELb1EEENS1_19SingleTileSchedulerILb1ELb0ELb0ELi128EEEEEEEEEvNT_6ParamsE$_ZZN4cuteplIJiEJNS_1CILi0EEEiEEEDaRKNS_15ArithmeticTupleIJDpT_EEERKNS3_IJDpT0_EEEENKUlDpRKT_E_clIJiiEEEDaSH_,($_ZN7cutlass13device_kernelIN5flash19enable_sm80_to_sm89INS1_16FlashAttnBwdSm80INS1_25CollectiveMainloopBwdSm80ILi2ELi2EN4cute5tupleIJNS5_1CILi128EEES8_NS7_ILi64EEEEEENS_10bfloat16_tEfNS_4arch4Sm80ELb0ELb1ELb1ELb1ELb1ELb0ELb0ELb0ELi2ELi4ELi4ELi4ELb0EEENS1_24CollectiveEpilogueBwdGQAISA_fSD_Li256ELb1ELb1EEENS1_19SingleTileSchedulerILb1ELb0ELb0ELi128EEEEEEEEEvNT_6ParamsE$_ZZN4cuteplIJiEJiEEEDaRKNS_15ArithmeticTupleIJDpT_EEERKNS1_IJDpT0_EEEENKUlDpRKT_E_clIJiEEEDaSF_ - $_ZN7cutlass13device_kernelIN5flash19enable_sm80_to_sm89INS1_16FlashAttnBwdSm80INS1_25CollectiveMainloopBwdSm80ILi2ELi2EN4cute5tupleIJNS5_1CILi128EEES8_NS7_ILi64EEEEEENS_10bfloat16_tEfNS_4arch4Sm80ELb0ELb1ELb1ELb1ELb1ELb0ELb0ELb0ELi2ELi4ELi4ELi4ELb0EEENS1_24CollectiveEpilogueBwdGQAISA_fSD_Li256ELb1ELb1EEENS1_19SingleTileSchedulerILb1ELb0ELb0ELi128EEEEEEEEEvNT_6ParamsE$_ZZN4cuteplIJiEJNS_1CILi0EEEiEEEDaRKNS_15ArithmeticTupleIJDpT_EEERKNS3_IJDpT0_EEEENKUlDpRKT_E_clIJiiEEEDaSH_)
$_ZN7cutlass13device_kernelIN5flash19enable_sm80_to_sm89INS1_16FlashAttnBwdSm80INS1_25CollectiveMainloopBwdSm80ILi2ELi2EN4cute5tupleIJNS5_1CILi128EEES8_NS7_ILi64EEEEEENS_10bfloat16_tEfNS_4arch4Sm80ELb0ELb1ELb1ELb1ELb1ELb0ELb0ELb0ELi2ELi4ELi4ELi4ELb0EEENS1_24CollectiveEpilogueBwdGQAISA_fSD_Li256ELb1ELb1EEENS1_19SingleTileSchedulerILb1ELb0ELb0ELi128EEEEEEEEEvNT_6ParamsE$_ZZN4cuteplIJiEJNS_1CILi0EEEiEEEDaRKNS_15ArithmeticTupleIJDpT_EEERKNS3_IJDpT0_EEEENKUlDpRKT_E_clIJiiEEEDaSH_:
        /* <DEDUP_REMOVED lines=8> */
        .type           $_ZN7cutlass13device_kernelIN5flash19enable_sm80_to_sm89INS1_16FlashAttnBwdSm80INS1_25CollectiveMainloopBwdSm80ILi2ELi2EN4cute5tupleIJNS5_1CILi128EEES8_NS7_ILi64EEEEEENS_10bfloat16_tEfNS_4arch4Sm80ELb0ELb1ELb1ELb1ELb1ELb0ELb0ELb0ELi2ELi4ELi4ELi4ELb0EEENS1_24CollectiveEpilogueBwdGQAISA_fSD_Li256ELb1ELb1EEENS1_19SingleTileSchedulerILb1ELb0ELb0ELi128EEEEEEEEEvNT_6ParamsE$_ZZN4cuteplIJiEJiEEEDaRKNS_15ArithmeticTupleIJDpT_EEERKNS1_IJDpT0_EEEENKUlDpRKT_E_clIJiEEEDaSF_,@function
        .size           $_ZN7cutlass13device_kernelIN5flash19enable_sm80_to_sm89INS1_16FlashAttnBwdSm80INS1_25CollectiveMainloopBwdSm80ILi2ELi2EN4cute5tupleIJNS5_1CILi128EEES8_NS7_ILi64EEEEEENS_10bfloat16_tEfNS_4arch4Sm80ELb0ELb1ELb1ELb1ELb1ELb0ELb0ELb0ELi2ELi4ELi4ELi4ELb0EEENS1_24CollectiveEpilogueBwdGQAISA_fSD_Li256ELb1ELb1EEENS1_19SingleTileSchedulerILb1ELb0ELb0ELi128EEEEEEEEEvNT_6ParamsE$_ZZN4cuteplIJiEJiEEEDaRKNS_15ArithmeticTupleIJDpT_EEERKNS1_IJDpT0_EEEENKUlDpRKT_E_clIJiEEEDaSF_,($_ZN7cutlass13device_kernelIN5flash19enable_sm80_to_sm89INS1_16FlashAttnBwdSm80INS1_25CollectiveMainloopBwdSm80ILi2ELi2EN4cute5tupleIJNS5_1CILi128EEES8_NS7_ILi64EEEEEENS_10bfloat16_tEfNS_4arch4Sm80ELb0ELb1ELb1ELb1ELb1ELb0ELb0ELb0ELi2ELi4ELi4ELi4ELb0EEENS1_24CollectiveEpilogueBwdGQAISA_fSD_Li256ELb1ELb1EEENS1_19SingleTileSchedulerILb1ELb0ELb0ELi128EEEEEEEEEvNT_6ParamsE$_ZZN4cuteplIJiiEJNS_1CILi0EEES2_EEEDaRKNS_15ArithmeticTupleIJDpT_EEERKNS3_IJDpT0_EEEENKUlDpRKT_E_clIJiiEEEDaSH_ - $_ZN7cutlass13device_kernelIN5flash19enable_sm80_to_sm89INS1_16FlashAttnBwdSm80INS1_25CollectiveMainloopBwdSm80ILi2ELi2EN4cute5tupleIJNS5_1CILi128EEES8_NS7_ILi64EEEEEENS_10bfloat16_tEfNS_4arch4Sm80ELb0ELb1ELb1ELb1ELb1ELb0ELb0ELb0ELi2ELi4ELi4ELi4ELb0EEENS1_24CollectiveEpilogueBwdGQAISA_fSD_Li256ELb1ELb1EEENS1_19SingleTileSchedulerILb1ELb0ELb0ELi128EEEEEEEEEvNT_6ParamsE$_ZZN4cuteplIJiEJiEEEDaRKNS_15ArithmeticTupleIJDpT_EEERKNS1_IJDpT0_EEEENKUlDpRKT_E_clIJiEEEDaSF_)
$_ZN7cutlass13device_kernelIN5flash19enable_sm80_to_sm89INS1_16FlashAttnBwdSm80INS1_25CollectiveMainloopBwdSm80ILi2ELi2EN4cute5tupleIJNS5_1CILi128EEES8_NS7_ILi64EEEEEENS_10bfloat16_tEfNS_4arch4Sm80ELb0ELb1ELb1ELb1ELb1ELb0ELb0ELb0ELi2ELi4ELi4ELi4ELb0EEENS1_24CollectiveEpilogueBwdGQAISA_fSD_Li256ELb1ELb1EEENS1_19SingleTileSchedulerILb1ELb0ELb0ELi128EEEEEEEEEvNT_6ParamsE$_ZZN4cuteplIJiEJiEEEDaRKNS_15ArithmeticTupleIJDpT_EEERKNS1_IJDpT0_EEEENKUlDpRKT_E_clIJiEEEDaSF_:
[----:B------:R-:W-:Y:S02]  /*10470*/  IADD3 R2, R1, 0x13c8, RZ ;  /* 0x000013c801027810 */ /* 0x000fe40007ffe0ff */
[----:B------:R-:W-:Y:S02]  /*10480*/  MOV R10, 0x104b0 ;  /* 0x000104b0000a7802 */ /* 0x000fe40000000f00 */
[----:B------:R-:W-:Y:S02]  /*10490*/  IADD3 R2, R2, c[0x0][0x20], RZ ;  /* 0x0000080002027a10 */ /* 0x000fe40007ffe0ff */
[----:B------:R-:W-:Y:S05]  /*104a0*/  CALL.REL.NOINC `($_ZN7cutlass13device_kernelIN5flash19enable_sm80_to_sm89INS1_16FlashAttnBwdSm80INS1_25CollectiveMainloopBwdSm80ILi2ELi2EN4cute5tupleIJNS5_1CILi128EEES8_NS7_ILi64EEEEEENS_10bfloat16_tEfNS_4arch4Sm80ELb0ELb1ELb1ELb1ELb1ELb0ELb0ELb0ELi2ELi4ELi4ELi4ELb0EEENS1_24CollectiveEpilogueBwdGQAISA_fSD_Li256ELb1ELb1EEENS1_19SingleTileSchedulerILb1ELb0ELb0ELi128EEEEEEEEEvNT_6ParamsE$_ZN4cute5tupleIJiEEC2ERKi) ;  /* 0xffffabe000007944 */ /* 0x000fea0003c3ffff */
[----:B------:R2:W5:Y:S01]  /*104b0*/  LDL R29, [R1+0x13c8] ;  /* 0x0013c800011d7983 */ /* 0x0005620000100800 */
[----:B------:R-:W-:-:S04]  /*104c0*/  MOV R9, 0x0 ;  /* 0x0000000000097802 */ /* 0x000fc80000000f00 */
[----:B------:R-:W-:Y:S05]  /*104d0*/  RET.REL.NODEC R8 `(_ZN7cutlass13device_kernelIN5flash19enable_sm80_to_sm89INS1_16FlashAttnBwdSm80INS1_25CollectiveMainloopBwdSm80ILi2ELi2EN4cute5tupleIJNS5_1CILi128EEES8_NS7_ILi64EEEEEENS_10bfloat16_tEfNS_4arch4Sm80ELb0ELb1ELb1ELb1ELb1ELb0ELb0ELb0ELi2ELi4ELi4ELi4ELb0EEENS1_24CollectiveEpilogueBwdGQAISA_fSD_Li256ELb1ELb1EEENS1_19SingleTileSchedulerILb1ELb0ELb0ELi128EEEEEEEEEvNT_6ParamsE) ;  /* 0xfffefb2008007950 */ /* 0x000fea0003c3ffff */
        .type           $_ZN7cutlass13device_kernelIN5flash19enable_sm80_to_sm89INS1_16FlashAttnBwdSm80INS1_25CollectiveMainloopBwdSm80ILi2ELi2EN4cute5tupleIJNS5_1CILi128EEES8_NS7_ILi64EEEEEENS_10bfloat16_tEfNS_4arch4Sm80ELb0ELb1ELb1ELb1ELb1ELb0ELb0ELb0ELi2ELi4ELi4ELi4ELb0EEENS1_24CollectiveEpilogueBwdGQAISA_fSD_Li256ELb1ELb1EEENS1_19SingleTileSchedulerILb1ELb0ELb0ELi128EEEEEEEEEvNT_6ParamsE$_ZZN4cuteplIJiiEJNS_1CILi0EEES2_EEEDaRKNS_15ArithmeticTupleIJDpT_EEERKNS3_IJDpT0_EEEENKUlDpRKT_E_clIJiiEEEDaSH_,@function
        .size           $_ZN7cutlass13device_kernelIN5flash19enable_sm80_to_sm89INS1_16FlashAttnBwdSm80INS1_25CollectiveMainloopBwdSm80ILi2ELi2EN4cute5tupleIJNS5_1CILi128EEES8_NS7_ILi64EEEEEENS_10bfloat16_tEfNS_4arch4Sm80ELb0ELb1ELb1ELb1ELb1ELb0ELb0ELb0ELi2ELi4ELi4ELi4ELb0EEENS1_24CollectiveEpilogueBwdGQAISA_fSD_Li256ELb1ELb1EEENS1_19SingleTileSchedulerILb1ELb0ELb0ELi128EEEEEEEEEvNT_6ParamsE$_ZZN4cuteplIJiiEJNS_1CILi0EEES2_EEEDaRKNS_15ArithmeticTupleIJDpT_EEERKNS3_IJDpT0_EEEENKUlDpRKT_E_clIJiiEEEDaSH_,($_ZN7cutlass13device_kernelIN5flash19enable_sm80_to_sm89INS1_16FlashAttnBwdSm80INS1_25CollectiveMainloopBwdSm80ILi2ELi2EN4cute5tupleIJNS5_1CILi128EEES8_NS7_ILi64EEEEEENS_10bfloat16_tEfNS_4arch4Sm80ELb0ELb1ELb1ELb1ELb1ELb0ELb0ELb0ELi2ELi4ELi4ELi4ELb0EEENS1_24CollectiveEpilogueBwdGQAISA_fSD_Li256ELb1ELb1EEENS1_19SingleTileSchedulerILb1ELb0ELb0ELi128EEEEEEEEEvNT_6ParamsE$_ZZN4cuteplIJiiEJiNS_1CILi0EEEEEEDaRKNS_15ArithmeticTupleIJDpT_EEERKNS3_IJDpT0_EEEENKUlDpRKT_E_clIJiiEEEDaSH_ - $_ZN7cutlass13device_kernelIN5flash19enable_sm80_to_sm89INS1_16FlashAttnBwdSm80INS1_25CollectiveMainloopBwdSm80ILi2ELi2EN4cute5tupleIJNS5_1CILi128EEES8_NS7_ILi64EEEEEENS_10bfloat16_tEfNS_4arch4Sm80ELb0ELb1ELb1ELb1ELb1ELb0ELb0ELb0ELi2ELi4ELi4ELi4ELb0EEENS1_24CollectiveEpilogueBwdGQAISA_fSD_Li256ELb1ELb1EEENS1_19SingleTileSchedulerILb1ELb0ELb0ELi128EEEEEEEEEvNT_6ParamsE$_ZZN4cuteplIJiiEJNS_1CILi0EEES2_EEEDaRKNS_15ArithmeticTupleIJDpT_EEERKNS3_IJDpT0_EEEENKUlDpRKT_E_clIJiiEEEDaSH_)
$_ZN7cutlass13device_kernelIN5flash19enable_sm80_to_sm89INS1_16FlashAttnBwdSm80INS1_25CollectiveMainloopBwdSm80ILi2ELi2EN4cute5tupleIJNS5_1CILi128EEES8_NS7_ILi64EEEEEENS_10bfloat16_tEfNS_4arch4Sm80ELb0ELb1ELb1ELb1ELb1ELb0ELb0ELb0ELi2ELi4ELi4ELi4ELb0EEENS1_24CollectiveEpilogueBwdGQAISA_fSD_Li256ELb1ELb1EEENS1_19SingleTileSchedulerILb1ELb0ELb0ELi128EEEEEEEEEvNT_6ParamsE$_ZZN4cuteplIJiiEJNS_1CILi0EEES2_EEEDaRKNS_15ArithmeticTupleIJDpT_EEERKNS3_IJDpT0_EEEENKUlDpRKT_E_clIJiiEEEDaSH_:
        /* <DEDUP_REMOVED lines=9> */
        .type           $_ZN7cutlass13device_kernelIN5flash19enable_sm80_to_sm89INS1_16FlashAttnBwdSm80INS1_25CollectiveMainloopBwdSm80ILi2ELi2EN4cute5tupleIJNS5_1CILi128EEES8_NS7_ILi64EEEEEENS_10bfloat16_tEfNS_4arch4Sm80ELb0ELb1ELb1ELb1ELb1ELb0ELb0ELb0ELi2ELi4ELi4ELi4ELb0EEENS1_24CollectiveEpilogueBwdGQAISA_fSD_Li256ELb1ELb1EEENS1_19SingleTileSchedulerILb1ELb0ELb0ELi128EEEEEEEEEvNT_6ParamsE$_ZZN4cuteplIJiiEJiNS_1CILi0EEEEEEDaRKNS_15ArithmeticTupleIJDpT_EEERKNS3_IJDpT0_EEEENKUlDpRKT_E_clIJiiEEEDaSH_,@function
        .size           $_ZN7cutlass13device_kernelIN5flash19enable_sm80_to_sm89INS1_16FlashAttnBwdSm80INS1_25CollectiveMainloopBwdSm80ILi2ELi2EN4cute5tupleIJNS5_1CILi128EEES8_NS7_ILi64EEEEEENS_10bfloat16_tEfNS_4arch4Sm80ELb0ELb1ELb1ELb1ELb1ELb0ELb0ELb0ELi2ELi4ELi4ELi4ELb0EEENS1_24CollectiveEpilogueBwdGQAISA_fSD_Li256ELb1ELb1EEENS1_19SingleTileSchedulerILb1ELb0ELb0ELi128EEEEEEEEEvNT_6ParamsE$_ZZN4cuteplIJiiEJiNS_1CILi0EEEEEEDaRKNS_15ArithmeticTupleIJDpT_EEERKNS3_IJDpT0_EEEENKUlDpRKT_E_clIJiiEEEDaSH_,($_ZN7cutlass13device_kernelIN5flash19enable_sm80_to_sm89INS1_16FlashAttnBwdSm80INS1_25CollectiveMainloopBwdSm80ILi2ELi2EN4cute5tupleIJNS5_1CILi128EEES8_NS7_ILi64EEEEEENS_10bfloat16_tEfNS_4arch4Sm80ELb0ELb1ELb1ELb1ELb1ELb0ELb0ELb0ELi2ELi4ELi4ELi4ELb0EEENS1_24CollectiveEpilogueBwdGQAISA_fSD_Li256ELb1ELb1EEENS1_19SingleTileSchedulerILb1ELb0ELb0ELi128EEEEEEEEEvNT_6ParamsE$_ZZN4cuteplIJiiEJiiEEEDaRKNS_15ArithmeticTupleIJDpT_EEERKNS1_IJDpT0_EEEENKUlDpRKT_E_clIJiiEEEDaSF_ - $_ZN7cutlass13device_kernelIN5flash19enable_sm80_to_sm89INS1_16FlashAttnBwdSm80INS1_25CollectiveMainloopBwdSm80ILi2ELi2EN4cute5tupleIJNS5_1CILi128EEES8_NS7_ILi64EEEEEENS_10bfloat16_tEfNS_4arch4Sm80ELb0ELb1ELb1ELb1ELb1ELb0ELb0ELb0ELi2ELi4ELi4ELi4ELb0EEENS1_24CollectiveEpilogueBwdGQAISA_fSD_Li256ELb1ELb1EEENS1_19SingleTileSchedulerILb1ELb0ELb0ELi128EEEEEEEEEvNT_6ParamsE$_ZZN4cuteplIJiiEJiNS_1CILi0EEEEEEDaRKNS_15ArithmeticTupleIJDpT_EEERKNS3_IJDpT0_EEEENKUlDpRKT_E_clIJiiEEEDaSH_)
$_ZN7cutlass13device_kernelIN5flash19enable_sm80_to_sm89INS1_16FlashAttnBwdSm80INS1_25CollectiveMainloopBwdSm80ILi2ELi2EN4cute5tupleIJNS5_1CILi128EEES8_NS7_ILi64EEEEEENS_10bfloat16_tEfNS_4arch4Sm80ELb0ELb1ELb1ELb1ELb1ELb0ELb0ELb0ELi2ELi4ELi4ELi4ELb0EEENS1_24CollectiveEpilogueBwdGQAISA_fSD_Li256ELb1ELb1EEENS1_19SingleTileSchedulerILb1ELb0ELb0ELi128EEEEEEEEEvNT_6ParamsE$_ZZN4cuteplIJiiEJiNS_1CILi0EEEEEEDaRKNS_15ArithmeticTupleIJDpT_EEERKNS3_IJDpT0_EEEENKUlDpRKT_E_clIJiiEEEDaSH_:
[----:B------:R-:W-:Y:S01]  /*10570*/  IADD3 R3, R1, 0x13c8, RZ ;  /* 0x000013c801037810 */ /* 0x000fe20007ffe0ff */
[----:B------:R-:W-:Y:S01]  /*10580*/  IMAD.MOV.U32 R2, RZ, RZ, R13 ;  /* 0x000000ffff027224 */ /* 0x000fe200078e000d */
[----:B------:R-:W-:Y:S02]  /*10590*/  MOV R6, 0x105c0 ;  /* 0x000105c000067802 */ /* 0x000fe40000000f00 */
[----:B------:R-:W-:Y:S02]  /*105a0*/  IADD3 R3, R3, c[0x0][0x20], RZ ;  /* 0x0000080003037a10 */ /* 0x000fe40007ffe0ff */
[----:B------:R-:W-:Y:S05]  /*105b0*/  CALL.REL.NOINC `($_ZN7cutlass13device_kernelIN5flash19enable_sm80_to_sm89INS1_16FlashAttnBwdSm80INS1_25CollectiveMainloopBwdSm80ILi2ELi2EN4cute5tupleIJNS5_1CILi128EEES8_NS7_ILi64EEEEEENS_10bfloat16_tEfNS_4arch4Sm80ELb0ELb1ELb1ELb1ELb1ELb0ELb0ELb0ELi2ELi4ELi4ELi4ELb0EEENS1_24CollectiveEpilogueBwdGQAISA_fSD_Li256ELb1ELb1EEENS1_19SingleTileSchedulerILb1ELb0ELb0ELi128EEEEEEEEEvNT_6ParamsE$_ZN4cute5tupleIJiiEEC2ERKiS3_) ;  /* 0xffffab5000007944 */ /* 0x000fea0003c3ffff */
[----:B------:R1:W5:Y:S01]  /*105c0*/  LDL R3, [R1+0x13c8] ;  /* 0x0013c80001037983 */ /* 0x0003620000100800 */
[----:B------:R-:W-:-:S04]  /*105d0*/  MOV R63, 0x0 ;  /* 0x00000000003f7802 */ /* 0x000fc80000000f00 */
[----:B------:R-:W-:Y:S05]  /*105e0*/  RET.REL.NODEC R62 `(_ZN7cutlass13device_kernelIN5flash19enable_sm80_to_sm89INS1_16FlashAttnBwdSm80INS1_25CollectiveMainloopBwdSm80ILi2ELi2EN4cute5tupleIJNS5_1CILi128EEES8_NS7_ILi64EEEEEENS_10bfloat16_tEfNS_4arch4Sm80ELb0ELb1ELb1ELb1ELb1ELb0ELb0ELb0ELi2ELi4ELi4ELi4ELb0EEENS1_24CollectiveEpilogueBwdGQAISA_fSD_Li256ELb1ELb1EEENS1_19SingleTileSchedulerILb1ELb0ELb0ELi128EEEEEEEEEvNT_6ParamsE) ;  /* 0xfffefa103e007950 */ /* 0x000fea0003c3ffff */
        .type           $_ZN7cutlass13device_kernelIN5flash19enable_sm80_to_sm89INS1_16FlashAttnBwdSm80INS1_25CollectiveMainloopBwdSm80ILi2ELi2EN4cute5tupleIJNS5_1CILi128EEES8_NS7_ILi64EEEEEENS_10bfloat16_tEfNS_4arch4Sm80ELb0ELb1ELb1ELb1ELb1ELb0ELb0ELb0ELi2ELi4ELi4ELi4ELb0EEENS1_24CollectiveEpilogueBwdGQAISA_fSD_Li256ELb1ELb1EEENS1_19SingleTileSchedulerILb1ELb0ELb0ELi128EEEEEEEEEvNT_6ParamsE$_ZZN4cuteplIJiiEJiiEEEDaRKNS_15ArithmeticTupleIJDpT_EEERKNS1_IJDpT0_EEEENKUlDpRKT_E_clIJiiEEEDaSF_,@function
        .size           $_ZN7cutlass13device_kernelIN5flash19enable_sm80_to_sm89INS1_16FlashAttnBwdSm80INS1_25CollectiveMainloopBwdSm80ILi2ELi2EN4cute5tupleIJNS5_1CILi128EEES8_NS7_ILi64EEEEEENS_10bfloat16_tEfNS_4arch4Sm80ELb0ELb1ELb1ELb1ELb1ELb0ELb0ELb0ELi2ELi4ELi4ELi4ELb0EEENS1_24CollectiveEpilogueBwdGQAISA_fSD_Li256ELb1ELb1EEENS1_19SingleTileSchedulerILb1ELb0ELb0ELi128EEEEEEEEEvNT_6ParamsE$_ZZN4cuteplIJiiEJiiEEEDaRKNS_15ArithmeticTupleIJDpT_EEERKNS1_IJDpT0_EEEENKUlDpRKT_E_clIJiiEEEDaSF_,($_ZN7cutlass13device_kernelIN5flash19enable_sm80_to_sm89INS1_16FlashAttnBwdSm80INS1_25CollectiveMainloopBwdSm80ILi2ELi2EN4cute5tupleIJNS5_1CILi128EEES8_NS7_ILi64EEEEEENS_10bfloat16_tEfNS_4arch4Sm80ELb0ELb1ELb1ELb1ELb1ELb0ELb0ELb0ELi2ELi4ELi4ELi4ELb0EEENS1_24CollectiveEpilogueBwdGQAISA_fSD_Li256ELb1ELb1EEENS1_19SingleTileSchedulerILb1ELb0ELb0ELi128EEEEEEEEEvNT_6ParamsE$_ZZN5flash25CollectiveMainloopBwdSm80ILi2ELi2EN4cute5tupleIJNS1_1CILi128EEES4_NS3_ILi64EEEEEEN7cutlass10bfloat16_tEfNS7_4arch4Sm80ELb0ELb1ELb1ELb1ELb1ELb0ELb0ELb0ELi2ELi4ELi4ELi4ELb0EE3mmaINS_16FlashAttnBwdSm80ISB_NS_24CollectiveEpilogueBwdGQAIS6_fSA_Li256ELb1ELb1EEENS_19SingleTileSchedulerILb1ELb0ELb0ELi128EEEE13SharedStorageENS1_6TensorINS1_11ArrayEngineIfLm32EEENS1_6LayoutINS2_IJNS2_IJNS3_ILi2EEESO_EEESO_NS3_ILi4EEEEEENS2_IJNS2_IJNS3_ILi1EEESO_EEESQ_NS3_ILi8EEEEEEEEEEEEbRKNSB_6ParamsERT0_S12_iNS2_IJiiiEEERT_ENKUlRT_iE_clINSK_INSL_IfLm64EEENSN_INS2_IJSP_SO_SU_EEESV_EEEEEEDaS17_i - $_ZN7cutlass13device_kernelIN5flash19enable_sm80_to_sm89INS1_16FlashAttnBwdSm80INS1_25CollectiveMainloopBwdSm80ILi2ELi2EN4cute5tupleIJNS5_1CILi128EEES8_NS7_ILi64EEEEEENS_10bfloat16_tEfNS_4arch4Sm80ELb0ELb1ELb1ELb1ELb1ELb0ELb0ELb0ELi2ELi4ELi4ELi4ELb0EEENS1_24CollectiveEpilogueBwdGQAISA_fSD_Li256ELb1ELb1EEENS1_19SingleTileSchedulerILb1ELb0ELb0ELi128EEEEEEEEEvNT_6ParamsE$_ZZN4cuteplIJiiEJiiEEEDaRKNS_15ArithmeticTupleIJDpT_EEERKNS1_IJDpT0_EEEENKUlDpRKT_E_clIJiiEEEDaSF_)
$_ZN7cutlass13device_kernelIN5flash19enable_sm80_to_sm89INS1_16FlashAttnBwdSm80INS1_25CollectiveMainloopBwdSm80ILi2ELi2EN4cute5tupleIJNS5_1CILi128EEES8_NS7_ILi64EEEEEENS_10bfloat16_tEfNS_4arch4Sm80ELb0ELb1ELb1ELb1ELb1ELb0ELb0ELb0ELi2ELi4ELi4ELi4ELb0EEENS1_24CollectiveEpilogueBwdGQAISA_fSD_Li256ELb1ELb1EEENS1_19SingleTileSchedulerILb1ELb0ELb0ELi128EEEEEEEEEvNT_6ParamsE$_ZZN4cuteplIJiiEJiiEEEDaRKNS_15ArithmeticTupleIJDpT_EEERKNS1_IJDpT0_EEEENKUlDpRKT_E_clIJiiEEEDaSF_:
        /* <DEDUP_REMOVED lines=9> */
        .type           $_ZN7cutlass13device_kernelIN5flash19enable_sm80_to_sm89INS1_16FlashAttnBwdSm80INS1_25CollectiveMainloopBwdSm80ILi2ELi2EN4cute5tupleIJNS5_1CILi128EEES8_NS7_ILi64EEEEEENS_10bfloat16_tEfNS_4arch4Sm80ELb0ELb1ELb1ELb1ELb1ELb0ELb0ELb0ELi2ELi4ELi4ELi4ELb0EEENS1_24CollectiveEpilogueBwdGQAISA_fSD_Li256ELb1ELb1EEENS1_19SingleTileSchedulerILb1ELb0ELb0ELi128EEEEEEEEEvNT_6ParamsE$_ZZN5flash25CollectiveMainloopBwdSm80ILi2ELi2EN4cute5tupleIJNS1_1CILi128EEES4_NS3_ILi64EEEEEEN7cutlass10bfloat16_tEfNS7_4arch4Sm80ELb0ELb1ELb1ELb1ELb1ELb0ELb0ELb0ELi2ELi4ELi4ELi4ELb0EE3mmaINS_16FlashAttnBwdSm80ISB_NS_24CollectiveEpilogueBwdGQAIS6_fSA_Li256ELb1ELb1EEENS_19SingleTileSchedulerILb1ELb0ELb0ELi128EEEE13SharedStorageENS1_6TensorINS1_11ArrayEngineIfLm32EEENS1_6LayoutINS2_IJNS2_IJNS3_ILi2EEESO_EEESO_NS3_ILi4EEEEEENS2_IJNS2_IJNS3_ILi1EEESO_EEESQ_NS3_ILi8EEEEEEEEEEEEbRKNSB_6ParamsERT0_S12_iNS2_IJiiiEEERT_ENKUlRT_iE_clINSK_INSL_IfLm64EEENSN_INS2_IJSP_SO_SU_EEESV_EEEEEEDaS17_i,@function
        .size           $_ZN7cutlass13device_kernelIN5flash19enable_sm80_to_sm89INS1_16FlashAttnBwdSm80INS1_25CollectiveMainloopBwdSm80ILi2ELi2EN4cute5tupleIJNS5_1CILi128EEES8_NS7_ILi64EEEEEENS_10bfloat16_tEfNS_4arch4Sm80ELb0ELb1ELb1ELb1ELb1ELb0ELb0ELb0ELi2ELi4ELi4ELi4ELb0EEENS1_24CollectiveEpilogueBwdGQAISA_fSD_Li256ELb1ELb1EEENS1_19SingleTileSchedulerILb1ELb0ELb0ELi128EEEEEEEEEvNT_6ParamsE$_ZZN5flash25CollectiveMainloopBwdSm80ILi2ELi2EN4cute5tupleIJNS1_1CILi128EEES4_NS3_ILi64EEEEEEN7cutlass10bfloat16_tEfNS7_4arch4Sm80ELb0ELb1ELb1ELb1ELb1ELb0ELb0ELb0ELi2ELi4ELi4ELi4ELb0EE3mmaINS_16FlashAttnBwdSm80ISB_NS_24CollectiveEpilogueBwdGQAIS6_fSA_Li256ELb1ELb1EEENS_19SingleTileSchedulerILb1ELb0ELb0ELi128EEEE13SharedStorageENS1_6TensorINS1_11ArrayEngineIfLm32EEENS1_6LayoutINS2_IJNS2_IJNS3_ILi2EEESO_EEESO_NS3_ILi4EEEEEENS2_IJNS2_IJNS3_ILi1EEESO_EEESQ_NS3_ILi8EEEEEEEEEEEEbRKNSB_6ParamsERT0_S12_iNS2_IJiiiEEERT_ENKUlRT_iE_clINSK_INSL_IfLm64EEENSN_INS2_IJSP_SO_SU_EEESV_EEEEEEDaS17_i,($_ZN7cutlass13device_kernelIN5flash19enable_sm80_to_sm89INS1_16FlashAttnBwdSm80INS1_25CollectiveMainloopBwdSm80ILi2ELi2EN4cute5tupleIJNS5_1CILi128EEES8_NS7_ILi64EEEEEENS_10bfloat16_tEfNS_4arch4Sm80ELb0ELb1ELb1ELb1ELb1ELb0ELb0ELb0ELi2ELi4ELi4ELi4ELb0EEENS1_24CollectiveEpilogueBwdGQAISA_fSD_Li256ELb1ELb1EEENS1_19SingleTileSchedulerILb1ELb0ELb0ELi128EEEEEEEEEvNT_6ParamsE$_ZZN5flash25CollectiveMainloopBwdSm80ILi2ELi2EN4cute5tupleIJNS1_1CILi128EEES4_NS3_ILi64EEEEEEN7cutlass10bfloat16_tEfNS7_4arch4Sm80ELb0ELb1ELb1ELb1ELb1ELb0ELb0ELb0ELi2ELi4ELi4ELi4ELb0EE3mmaINS_16FlashAttnBwdSm80ISB_NS_24CollectiveEpilogueBwdGQAIS6_fSA_Li256ELb1ELb1EEENS_19SingleTileSchedulerILb1ELb0ELb0ELi128EEEE13SharedStorageENS1_6TensorINS1_11ArrayEngineIfLm32EEENS1_6LayoutINS2_IJNS2_IJNS3_ILi2EEESO_EEESO_NS3_ILi4EEEEEENS2_IJNS2_IJNS3_ILi1EEESO_EEESQ_NS3_ILi8EEEEEEEEEEEEbRKNSB_6ParamsERT0_S12_iNS2_IJiiiEEERT_ENKUliT_E_clIZSC_ISJ_SX_EbS10_S12_S12_iS13_S15_EUlRS16_iE_EEDaiS16_ - $_ZN7cutlass13device_kernelIN5flash19enable_sm80_to_sm89INS1_16FlashAttnBwdSm80INS1_25CollectiveMainloopBwdSm80ILi2ELi2EN4cute5tupleIJNS5_1CILi128EEES8_NS7_ILi64EEEEEENS_10bfloat16_tEfNS_4arch4Sm80ELb0ELb1ELb1ELb1ELb1ELb0ELb0ELb0ELi2ELi4ELi4ELi4ELb0EEENS1_24CollectiveEpilogueBwdGQAISA_fSD_Li256ELb1ELb1EEENS1_19SingleTileSchedulerILb1ELb0ELb0ELi128EEEEEEEEEvNT_6ParamsE$_ZZN5flash25CollectiveMainloopBwdSm80ILi2ELi2EN4cute5tupleIJNS1_1CILi128EEES4_NS3_ILi64EEEEEEN7cutlass10bfloat16_tEfNS7_4arch4Sm80ELb0ELb1ELb1ELb1ELb1ELb0ELb0ELb0ELi2ELi4ELi4ELi4ELb0EE3mmaINS_16FlashAttnBwdSm80ISB_NS_24CollectiveEpilogueBwdGQAIS6_fSA_Li256ELb1ELb1EEENS_19SingleTileSchedulerILb1ELb0ELb0ELi128EEEE13SharedStorageENS1_6TensorINS1_11ArrayEngineIfLm32EEENS1_6LayoutINS2_IJNS2_IJNS3_ILi2EEESO_EEESO_NS3_ILi4EEEEEENS2_IJNS2_IJNS3_ILi1EEESO_EEESQ_NS3_ILi8EEEEEEEEEEEEbRKNSB_6ParamsERT0_S12_iNS2_IJiiiEEERT_ENKUlRT_iE_clINSK_INSL_IfLm64EEENSN_INS2_IJSP_SO_SU_EEESV_EEEEEEDaS17_i)
$_ZN7cutlass13device_kernelIN5flash19enable_sm80_to_sm89INS1_16FlashAttnBwdSm80INS1_25CollectiveMainloopBwdSm80ILi2ELi2EN4cute5tupleIJNS5_1CILi128EEES8_NS7_ILi64EEEEEENS_10bfloat16_tEfNS_4arch4Sm80ELb0ELb1ELb1ELb1ELb1ELb0ELb0ELb0ELi2ELi4ELi4ELi4ELb0EEENS1_24CollectiveEpilogueBwdGQAISA_fSD_Li256ELb1ELb1EEENS1_19SingleTileSchedulerILb1ELb0ELb0ELi128EEEEEEEEEvNT_6ParamsE$_ZZN5flash25CollectiveMainloopBwdSm80ILi2ELi2EN4cute5tupleIJNS1_1CILi128EEES4_NS3_ILi64EEEEEEN7cutlass10bfloat16_tEfNS7_4arch4Sm80ELb0ELb1ELb1ELb1ELb1ELb0ELb0ELb0ELi2ELi4ELi4ELi4ELb0EE3mmaINS_16FlashAttnBwdSm80ISB_NS_24CollectiveEpilogueBwdGQAIS6_fSA_Li256ELb1ELb1EEENS_19SingleTileSchedulerILb1ELb0ELb0ELi128EEEE13SharedStorageENS1_6TensorINS1_11ArrayEngineIfLm32EEENS1_6LayoutINS2_IJNS2_IJNS3_ILi2EEESO_EEESO_NS3_ILi4EEEEEENS2_IJNS2_IJNS3_ILi1EEESO_EEESQ_NS3_ILi8EEEEEEEEEEEEbRKNSB_6ParamsERT0_S12_iNS2_IJiiiEEERT_ENKUlRT_iE_clINSK_INSL_IfLm64EEENSN_INS2_IJSP_SO_SU_EEESV_EEEEEEDaS17_i:
        /* <DEDUP_REMOVED lines=18> */
[----:B-1---5:R-:W-:Y:S05]  /*107a0*/  CALL.REL.NOINC `($_ZN7cutlass13device_kernelIN5flash19enable_sm80_to_sm89INS1_16FlashAttnBwdSm80INS1_25CollectiveMainloopBwdSm80ILi2ELi2EN4cute5tupleIJNS5_1CILi128EEES8_NS7_ILi64EEEEEENS_10bfloat16_tEfNS_4arch4Sm80ELb0ELb1ELb1ELb1ELb1ELb0ELb0ELb0ELi2ELi4ELi4ELi4ELb0EEENS1_24CollectiveEpilogueBwdGQAISA_fSD_Li256ELb1ELb1EEENS1_19SingleTileSchedulerILb1ELb0ELb0ELi128EEEEEEEEEvNT_6ParamsE$_ZZN4cute7idx2crdIiNS_5tupleIJNS_1CILi32EEENS2_ILi4EEENS2_ILi2EEENS2_ILi1EEEEEENS1_IJS6_S3_NS2_ILi128EEENS2_ILi0EEEEEEEEDaRKT_RKT0_RKT1_ENKUlRKT_RKT0_E_clIS3_S6_EEDaSM_SP_) ;  /* 0xfffff4e000007944 */ /* 0x022fea0003c3ffff */
[----:B------:R-:W-:Y:S02]  /*107b0*/  MOV R4, 0x107d0 ;  /* 0x000107d000047802 */ /* 0x000fe40000000f00 */
[----:B------:R-:W-:Y:S05]  /*107c0*/  CALL.REL.NOINC `($_ZN7cutlass13device_kernelIN5flash19enable_sm80_to_sm89INS1_16FlashAttnBwdSm80INS1_25CollectiveMainloopBwdSm80ILi2ELi2EN4cute5tupleIJNS5_1CILi128EEES8_NS7_ILi64EEEEEENS_10bfloat16_tEfNS_4arch4Sm80ELb0ELb1ELb1ELb1ELb1ELb0ELb0ELb0ELi2ELi4ELi4ELi4ELb0EEENS1_24CollectiveEpilogueBwdGQAISA_fSD_Li256ELb1ELb1EEENS1_19SingleTileSchedulerILb1ELb0ELb0ELi128EEEEEEEEEvNT_6ParamsE$_ZZN4cute7idx2crdIiNS_5tupleIJNS_1CILi32EEENS2_ILi4EEENS2_ILi2EEENS2_ILi1EEEEEENS1_IJS6_S3_NS2_ILi128EEENS2_ILi0EEEEEEEEDaRKT_RKT0_RKT1_ENKUlRKT_RKT0_E_clIS4_S3_EEDaSM_SP_) ;  /* 0xfffff52000007944 */ /* 0x000fea0003c3ffff */
[----:B------:R1:W-:Y:S01]  /*107d0*/  STL [R1+0x1390], R6 ;  /* 0x0013900601007387 */ /* 0x0003e20000100800 */
[----:B------:R-:W-:-:S03]  /*107e0*/  MOV R4, 0x10800 ;  /* 0x0001080000047802 */ /* 0x000fc60000000f00 */
[----:B-1----:R-:W-:Y:S05]  /*107f0*/  CALL.REL.NOINC `($_ZN7cutlass13device_kernelIN5flash19enable_sm80_to_sm89INS1_16FlashAttnBwdSm80INS1_25CollectiveMainloopBwdSm80ILi2ELi2EN4cute5tupleIJNS5_1CILi128EEES8_NS7_ILi64EEEEEENS_10bfloat16_tEfNS_4arch4Sm80ELb0ELb1ELb1ELb1ELb1ELb0ELb0ELb0ELi2ELi4ELi4ELi4ELb0EEENS1_24CollectiveEpilogueBwdGQAISA_fSD_Li256ELb1ELb1EEENS1_19SingleTileSchedulerILb1ELb0ELb0ELi128EEEEEEEEEvNT_6ParamsE$_ZZN4cute7idx2crdIiNS_5tupleIJNS_1CILi32EEENS2_ILi4EEENS2_ILi2EEENS2_ILi1EEEEEENS1_IJS6_S3_NS2_ILi128EEENS2_ILi0EEEEEEEEDaRKT_RKT0_RKT1_ENKUlRKT_RKT0_E_clIS5_S8_EEDaSM_SP_) ;  /* 0xfffff58000007944 */ /* 0x002fea0003c3ffff */
[----:B------:R1:W-:Y:S01]  /*10800*/  STL [R1+0x1384], R2 ;  /* 0x0013840201007387 */ /* 0x0003e20000100800 */
[----:B------:R-:W-:-:S03]  /*10810*/  MOV R4, 0x10830 ;  /* 0x0001083000047802 */ /* 0x000fc60000000f00 */
[----:B-1----:R-:W-:Y:S05]  /*10820*/  CALL.REL.NOINC `($_ZN7cutlass13device_kernelIN5flash19enable_sm80_to_sm89INS1_16FlashAttnBwdSm80INS1_25CollectiveMainloopBwdSm80ILi2ELi2EN4cute5tupleIJNS5_1CILi128EEES8_NS7_ILi64EEEEEENS_10bfloat16_tEfNS_4arch4Sm80ELb0ELb1ELb1ELb1ELb1ELb0ELb0ELb0ELi2ELi4ELi4ELi4ELb0EEENS1_24CollectiveEpilogueBwdGQAISA_fSD_Li256ELb1ELb1EEENS1_19SingleTileSchedulerILb1ELb0ELb0ELi128EEEEEEEEEvNT_6ParamsE$_ZZN4cute9transformINS_5tupleIJNS_1CILi32EEENS2_ILi4EEENS2_ILi2EEENS2_ILi1EEEEEENS1_IJS6_S3_NS2_ILi128EEENS2_ILi0EEEEEEZNS_7idx2crdIiS7_SA_EEDaRKT_RKT0_RKT1_EUlRKT_RKT0_E_EEDaSE_SH_OSI_ENKUlDpSN_E_clIJiiiS9_EEEDaST_) ;  /* 0xfffff65000007944 */ /* 0x002fea0003c3ffff */
[----:B------:R-:W-:Y:S02]  /*10830*/  MOV R4, 0x10850 ;  /* 0x0001085000047802 */ /* 0x000fe40000000f00 */
[----:B--2--5:R-:W-:Y:S05]  /*10840*/  CALL.REL.NOINC `($_ZN7cutlass13device_kernelIN5flash19enable_sm80_to_sm89INS1_16FlashAttnBwdSm80INS1_25CollectiveMainloopBwdSm80ILi2ELi2EN4cute5tupleIJNS5_1CILi128EEES8_NS7_ILi64EEEEEENS_10bfloat16_tEfNS_4arch4Sm80ELb0ELb1ELb1ELb1ELb1ELb0ELb0ELb0ELi2ELi4ELi4ELi4ELb0EEENS1_24CollectiveEpilogueBwdGQAISA_fSD_Li256ELb1ELb1EEENS1_19SingleTileSchedulerILb1ELb0ELb0ELi128EEEEEEEEEvNT_6ParamsE$_ZZN4cute7crd2crdINS_5tupleIJiiiNS_1CILi0EEEEEENS1_IJNS2_ILi32EEENS2_ILi4EEENS2_ILi2EEENS2_ILi1EEEEEENS1_IJS8_S8_S8_S8_EEEEEDaRKT_RKT0_RKT1_ENKUlRKT_RKT0_RKT1_E_clIiS5_S8_EEDaSM_SP_SS_) ;  /* 0xffffe9d000007944 */ /* 0x024fea0003c3ffff */
[----:B------:R-:W-:Y:S02]  /*10850*/  MOV R8, R2 ;  /* 0x0000000200087202 */ /* 0x000fe40000000f00 */
[----:B------:R-:W-:-:S02]  /*10860*/  MOV R2, 0x10880 ;  /* 0x0001088000027802 */ /* 0x000fc40000000f00 */
[----:B------:R-:W-:Y:S05]  /*10870*/  CALL.REL.NOINC `($_ZN7cutlass13device_kernelIN5flash19enable_sm80_to_sm89INS1_16FlashAttnBwdSm80INS1_25CollectiveMainloopBwdSm80ILi2ELi2EN4cute5tupleIJNS5_1CILi128EEES8_NS7_ILi64EEEEEENS_10bfloat16_tEfNS_4arch4Sm80ELb0ELb1ELb1ELb1ELb1ELb0ELb0ELb0ELi2ELi4ELi4ELi4ELb0EEENS1_24CollectiveEpilogueBwdGQAISA_fSD_Li256ELb1ELb1EEENS1_19SingleTileSchedulerILb1ELb0ELb0ELi128EEEEEEEEEvNT_6ParamsE$_ZZN4cute7crd2crdINS_5tupleIJiiiNS_1CILi0EEEEEENS1_IJNS2_ILi32EEENS2_ILi4EEENS2_ILi2EEENS2_ILi1EEEEEENS1_IJS8_S8_S8_S8_EEEEEDaRKT_RKT0_RKT1_ENKUlRKT_RKT0_RKT1_E_clIiS6_S8_EEDaSM_SP_SS_) ;  /* 0xffffe9d000007944 */ /* 0x000fea0003c3ffff */
[----:B------:R1:W-:Y:S01]  /*10880*/  STL [R1+0x1390], R3 ;  /* 0x0013900301007387 */ /* 0x0003e20000100800 */
[----:B------:R-:W-:-:S03]  /*10890*/  MOV R2, 0x108b0 ;  /* 0x000108b000027802 */ /* 0x000fc60000000f00 */
[----:B-1----:R-:W-:Y:S05]  /*108a0*/  CALL.REL.NOINC `($_ZN7cutlass13device_kernelIN5flash19enable_sm80_to_sm89INS1_16FlashAttnBwdSm80INS1_25CollectiveMainloopBwdSm80ILi2ELi2EN4cute5tupleIJNS5_1CILi128EEES8_NS7_ILi64EEEEEENS_10bfloat16_tEfNS_4arch4Sm80ELb0ELb1ELb1ELb1ELb1ELb0ELb0ELb0ELi2ELi4ELi4ELi4ELb0EEENS1_24CollectiveEpilogueBwdGQAISA_fSD_Li256ELb1ELb1EEENS1_19SingleTileSchedulerILb1ELb0ELb0ELi128EEEEEEEEEvNT_6ParamsE$_ZZN4cute7crd2crdINS_5tupleIJiiiNS_1CILi0EEEEEENS1_IJNS2_ILi32EEENS2_ILi4EEENS2_ILi2EEENS2_ILi1EEEEEENS1_IJS8_S8_S8_S8_EEEEEDaRKT_RKT0_RKT1_ENKUlRKT_RKT0_RKT1_E_clIiS7_S8_EEDaSM_SP_SS_) ;  /* 0xffffe9d000007944 */ /* 0x002fea0003c3ffff */
[----:B------:R1:W-:Y:S01]  /*108b0*/  STL [R1+0x1384], R5 ;  /* 0x0013840501007387 */ /* 0x0003e20000100800 */
[----:B------:R-:W-:-:S03]  /*108c0*/  MOV R4, 0x108e0 ;  /* 0x000108e000047802 */ /* 0x000fc60000000f00 */
[----:B-1----:R-:W-:Y:S05]  /*108d0*/  CALL.REL.NOINC `($_ZN7cutlass13device_kernelIN5flash19enable_sm80_to_sm89INS1_16FlashAttnBwdSm80INS1_25CollectiveMainloopBwdSm80ILi2ELi2EN4cute5tupleIJNS5_1CILi128EEES8_NS7_ILi64EEEEEENS_10bfloat16_tEfNS_4arch4Sm80ELb0ELb1ELb1ELb1ELb1ELb0ELb0ELb0ELi2ELi4ELi4ELi4ELb0EEENS1_24CollectiveEpilogueBwdGQAISA_fSD_Li256ELb1ELb1EEENS1_19SingleTileSchedulerILb1ELb0ELb0ELi128EEEEEEEEEvNT_6ParamsE$_ZZN4cute9transformINS_5tupleIJiiiNS_1CILi0EEEEEENS1_IJNS2_ILi32EEENS2_ILi4EEENS2_ILi2EEENS2_ILi1EEEEEENS1_IJS8_S8_S8_S8_EEEZNS_7crd2crdIS4_S9_SA_EEDaRKT_RKT0_RKT1_EUlRKT_RKT0_RKT1_E_EEDaSE_SH_SK_OT2_ENKUlDpSN_E_clIJiiiS3_EEEDaSX_) ;  /* 0xfffff74000007944 */ /* 0x002fea0003c3ffff */
[----:B-----5:R2:W-:Y:S01]  /*108e0*/  STL [R1+0x13a8], R8 ;  /* 0x0013a80801007387 */ /* 0x0205e20000100800 */
[----:B------:R-:W-:Y:S01]  /*108f0*/  IADD3 R52, R12, 0x40, RZ ;  /* 0x000000400c347810 */ /* 0x000fe20007ffe0ff */
[----:B------:R-:W-:Y:S01]  /*10900*/  IMAD.MOV.U32 R4, RZ, RZ, R2 ;  /* 0x000000ffff047224 */ /* 0x000fe200078e0002 */
[----:B------:R-:W-:Y:S01]  /*10910*/  MOV R6, 0x10960 ;  /* 0x0001096000067802 */ /* 0x000fe20000000f00 */
[----:B------:R2:W-:Y:S01]  /*10920*/  STL.U8 [R1+0x139c], RZ ;  /* 0x00139cff01007387 */ /* 0x0005e20000100000 */
[----:B------:R-:W-:-:S03]  /*10930*/  IMAD.MOV.U32 R53, RZ, RZ, RZ ;  /* 0x000000ffff357224 */ /* 0x000fc600078e00ff */
[----:B------:R2:W-:Y:S04]  /*10940*/  STL.64 [R1+0x13a0], R2 ;  /* 0x0013a00201007387 */ /* 0x0005e80000100a00 */
[----:B-12---:R-:W-:Y:S05]  /*10950*/  CALL.REL.NOINC `($_ZN7cutlass13device_kernelIN5flash19enable_sm80_to_sm89INS1_16FlashAttnBwdSm80INS1_25CollectiveMainloopBwdSm80ILi2ELi2EN4cute5tupleIJNS5_1CILi128EEES8_NS7_ILi64EEEEEENS_10bfloat16_tEfNS_4arch4Sm80ELb0ELb1ELb1ELb1ELb1ELb0ELb0ELb0ELi2ELi4ELi4ELi4ELb0EEENS1_24CollectiveEpilogueBwdGQAISA_fSD_Li256ELb1ELb1EEENS1_19SingleTileSchedulerILb1ELb0ELb0ELi128EEEEEEEEEvNT_6ParamsE$_ZN4cute3eso3ESOILb1ELb0EJNS_6LayoutINS_5tupleIJNS3_IJNS3_IJNS_1CILi4EEENS4_ILi8EEEEEENS3_IJS5_NS4_ILi2EEEEEEEEENS3_IJNS3_IJS8_S8_EEENS3_IJS8_S6_EEEEEEEEENS3_IJNS3_IJNS3_IJNS_11ScaledBasisIS8_JLi1EEEENSF_INS4_ILi1EEEJLi0EEEEEEENS3_IJNSF_INS4_ILi16EEEJLi0EEEENSF_IS6_JLi1EEEEEEEEEENS3_IJNS3_IJNSF_ISH_JLi1EEEENSF_IS6_JLi0EEEEEEENS3_IJNSF_INS4_ILi64EEEJLi0EEEENSF_ISK_JLi1EEEEEEEEEEEEEEENS_10ViewEngineINS_23ArithmeticTupleIteratorINS_15ArithmeticTupleIJNS4_ILi0EEES12_EEEEEEEEEC2ERKSY_RKS15_) ;  /* 0xffff885000007944 */ /* 0x006fea0003c3ffff */
[----:B------:R-:W-:Y:S01]  /*10960*/  IMAD.MOV.U32 R10, RZ, RZ, R3 ;  /* 0x000000ffff0a7224 */ /* 0x000fe200078e0003 */
[----:B-1----:R-:W-:Y:S01]  /*10970*/  IADD3 R2, R12, 0x28, RZ ;  /* 0x000000280c027810 */ /* 0x002fe20007ffe0ff */
[----:B------:R-:W-:Y:S01]  /*10980*/  IMAD.MOV.U32 R3, RZ, RZ, R13 ;  /* 0x000000ffff037224 */ /* 0x000fe200078e000d */
[----:B------:R-:W-:Y:S02]  /*10990*/  MOV R8, 0x109b0 ;  /* 0x000109b000087802 */ /* 0x000fe40000000f00 */
[----:B------:R-:W-:Y:S05]  /*109a0*/  CALL.REL.NOINC `($_ZN7cutlass13device_kernelIN5flash19enable_sm80_to_sm89INS1_16FlashAttnBwdSm80INS1_25CollectiveMainloopBwdSm80ILi2ELi2EN4cute5tupleIJNS5_1CILi128EEES8_NS7_ILi64EEEEEENS_10bfloat16_tEfNS_4arch4Sm80ELb0ELb1ELb1ELb1ELb1ELb0ELb0ELb0ELi2ELi4ELi4ELi4ELb0EEENS1_24CollectiveEpilogueBwdGQAISA_fSD_Li256ELb1ELb1EEENS1_19SingleTileSchedulerILb1ELb0ELb0ELi128EEEEEEEEEvNT_6ParamsE$_ZN4cute3eso3ESOILb0ELb0EJiiEEC2ERKiS4_) ;  /* 0xffff640000007944 */ /* 0x000fea0003c3ffff */
[----:B-1----:R-:W2:Y:S01]  /*109b0*/  LDL.64 R2, [R1+0x1390] ;  /* 0x0013900001027983 */ /* 0x002ea20000100a00 */
[----:B------:R-:W-:-:S03]  /*109c0*/  MOV R6, 0x10a00 ;  /* 0x00010a0000067802 */ /* 0x000fc60000000f00 */
[----:B--2---:R1:W-:Y:S04]  /*109d0*/  STL [R1+0x1384], R2 ;  /* 0x0013840201007387 */ /* 0x0043e80000100800 */
[----:B------:R1:W-:Y:S02]  /*109e0*/  STL [R1+0x1388], R3 ;  /* 0x0013880301007387 */ /* 0x0003e40000100800 */
[----:B-1----:R-:W-:Y:S05]  /*109f0*/  CALL.REL.NOINC `($_ZN7cutlass13device_kernelIN5flash19enable_sm80_to_sm89INS1_16FlashAttnBwdSm80INS1_25CollectiveMainloopBwdSm80ILi2ELi2EN4cute5tupleIJNS5_1CILi128EEES8_NS7_ILi64EEEEEENS_10bfloat16_tEfNS_4arch4Sm80ELb0ELb1ELb1ELb1ELb1ELb0ELb0ELb0ELi2ELi4ELi4ELi4ELb0EEENS1_24CollectiveEpilogueBwdGQAISA_fSD_Li256ELb1ELb1EEENS1_19SingleTileSchedulerILb1ELb0ELb0ELi128EEEEEEEEEvNT_6ParamsE$_ZN4cute3eso3ESOILb0ELb0EJiNS_5tupleIJiiEEEEEC2ERKiRKS3_) ;  /* 0xffff632000007944 */ /* 0x002fea0003c3ffff */
[----:B------:R2:W5:Y:S04]  /*10a00*/  LDL R5, [R1+0x1398] ;  /* 0x0013980001057983 */ /* 0x0005680000100800 */
[----:B-1----:R2:W5:Y:S01]  /*10a10*/  LDL.64 R2, [R1+0x1390] ;  /* 0x0013900001027983 */ /* 0x0025620000100a00 */
[----:B------:R-:W-:-:S03]  /*10a20*/  MOV R6, 0x10a40 ;  /* 0x00010a4000067802 */ /* 0x000fc60000000f00 */
[----:B--2--5:R-:W-:Y:S05]  /*10a30*/  CALL.REL.NOINC `($_ZN7cutlass13device_kernelIN5flash19enable_sm80_to_sm89INS1_16FlashAttnBwdSm80INS1_25CollectiveMainloopBwdSm80ILi2ELi2EN4cute5tupleIJNS5_1CILi128EEES8_NS7_ILi64EEEEEENS_10bfloat16_tEfNS_4arch4Sm80ELb0ELb1ELb1ELb1ELb1ELb0ELb0ELb0ELi2ELi4ELi4ELi4ELb0EEENS1_24CollectiveEpilogueBwdGQAISA_fSD_Li256ELb1ELb1EEENS1_19SingleTileSchedulerILb1ELb0ELb0ELi128EEEEEEEEEvNT_6ParamsE$_ZN4cute3eso3ESOILb0ELb1EJNS_5tupleIJiNS2_IJiiEEEEEENS2_IJNS_10UnderscoreENS2_IJS5_S5_EEEEEEEEC2ERKS4_RKS7_) ;  /* 0xffff690000007944 */ /* 0x024fea0003c3ffff */
        /* <DEDUP_REMOVED lines=10> */
[----:B-1---5:R-:W-:Y:S05]  /*10ae0*/  CALL.REL.NOINC `($_ZN7cutlass13device_kernelIN5flash19enable_sm80_to_sm89INS1_16FlashAttnBwdSm80INS1_25CollectiveMainloopBwdSm80ILi2ELi2EN4cute5tupleIJNS5_1CILi128EEES8_NS7_ILi64EEEEEENS_10bfloat16_tEfNS_4arch4Sm80ELb0ELb1ELb1ELb1ELb1ELb0ELb0ELb0ELi2ELi4ELi4ELi4ELb0EEENS1_24CollectiveEpilogueBwdGQAISA_fSD_Li256ELb1ELb1EEENS1_19SingleTileSchedulerILb1ELb0ELb0ELi128EEEEEEEEEvNT_6ParamsE$_ZN4cute5tupleIJiEEC2ERKi) ;  /* 0xffffa5a000007944 */ /* 0x022fea0003c3ffff */
[----:B------:R2:W5:Y:S01]  /*10af0*/  LDL R7, [R1+0x1390] ;  /* 0x0013900001077983 */ /* 0x0005620000100800 */
[----:B-1----:R-:W-:Y:S01]  /*10b00*/  IMAD.MOV.U32 R3, RZ, RZ, R4 ;  /* 0x000000ffff037224 */ /* 0x002fe200078e0004 */
[----:B------:R-:W-:Y:S02]  /*10b10*/  MOV R2, R13 ;  /* 0x0000000d00027202 */ /* 0x000fe40000000f00 */
        /* <DEDUP_REMOVED lines=9> */
[----:B------:R-:W-:-:S02]  /*10bb0*/  MOV R8, 0x10bd0 ;  /* 0x00010bd000087802 */ /* 0x000fc40000000f00 */
[----:B-1---5:R-:W-:Y:S05]  /*10bc0*/  CALL.REL.NOINC `($_ZN7cutlass13device_kernelIN5flash19enable_sm80_to_sm89INS1_16FlashAttnBwdSm80INS1_25CollectiveMainloopBwdSm80ILi2ELi2EN4cute5tupleIJNS5_1CILi128EEES8_NS7_ILi64EEEEEENS_10bfloat16_tEfNS_4arch4Sm80ELb0ELb1ELb1ELb1ELb1ELb0ELb0ELb0ELi2ELi4ELi4ELi4ELb0EEENS1_24CollectiveEpilogueBwdGQAISA_fSD_Li256ELb1ELb1EEENS1_19SingleTileSchedulerILb1ELb0ELb0ELi128EEEEEEEEEvNT_6ParamsE$_ZN4cute5tupleIJNS_1CILi0EEEiEEC2ERKS2_RKi) ;  /* 0xffffa3e000007944 */ /* 0x022fea0003c3ffff */
[----:B------:R1:W5:Y:S01]  /*10bd0*/  LDL R8, [R1+0x1390] ;  /* 0x0013900001087983 */ /* 0x0003620000100800 */
[----:B------:R-:W-:Y:S01]  /*10be0*/  IMAD.MOV.U32 R3, RZ, RZ, R4 ;  /* 0x000000ffff037224 */ /* 0x000fe200078e0004 */
[----:B------:R-:W-:-:S02]  /*10bf0*/  MOV R2, R12 ;  /* 0x0000000c00027202 */ /* 0x000fc40000000f00 */
[----:B------:R-:W-:Y:S02]  /*10c00*/  MOV R10, 0x10c20 ;  /* 0x00010c20000a7802 */ /* 0x000fe40000000f00 */
[----:B-1---5:R-:W-:Y:S05]  /*10c10*/  CALL.REL.NOINC `($_ZN7cutlass13device_kernelIN5flash19enable_sm80_to_sm89INS1_16FlashAttnBwdSm80INS1_25CollectiveMainloopBwdSm80ILi2ELi2EN4cute5tupleIJNS5_1CILi128EEES8_NS7_ILi64EEEEEENS_10bfloat16_tEfNS_4arch4Sm80ELb0ELb1ELb1ELb1ELb1ELb0ELb0ELb0ELi2ELi4ELi4ELi4ELb0EEENS1_24CollectiveEpilogueBwdGQAISA_fSD_Li256ELb1ELb1EEENS1_19SingleTileSchedulerILb1ELb0ELb0ELi128EEEEEEEEEvNT_6ParamsE$_ZN4cute5tupleIJiEEC2ERKi) ;  /* 0xffffa47000007944 */ /* 0x022fea0003c3ffff */
[----:B-1----:R1:W5:Y:S01]  /*10c20*/  LDL R3, [R1+0x1380] ;  /* 0x0013800001037983 */ /* 0x0023620000100800 */
[----:B------:R-:W-:Y:S02]  /*10c30*/  MOV R2, R13 ;  /* 0x0000000d00027202 */ /* 0x000fe40000000f00 */
[----:B------:R-:W-:Y:S02]  /*10c40*/  MOV R10, 0x10c60 ;  /* 0x00010c60000a7802 */ /* 0x000fe40000000f00 */
[----:B-1---5:R-:W-:Y:S05]  /*10c50*/  CALL.REL.NOINC `($_ZN7cutlass13device_kernelIN5flash19enable_sm80_to_sm89INS1_16FlashAttnBwdSm80INS1_25CollectiveMainloopBwdSm80ILi2ELi2EN4cute5tupleIJNS5_1CILi128EEES8_NS7_ILi64EEEEEENS_10bfloat16_tEfNS_4arch4Sm80ELb0ELb1ELb1ELb1ELb1ELb0ELb0ELb0ELi2ELi4ELi4ELi4ELb0EEENS1_24CollectiveEpilogueBwdGQAISA_fSD_Li256ELb1ELb1EEENS1_19SingleTileSchedulerILb1ELb0ELb0ELi128EEEEEEEEEvNT_6ParamsE$_ZN4cute5tupleIJiEEC2ERKi) ;  /* 0xffffa43000007944 */ /* 0x022fea0003c3ffff */
[----:B-1----:R1:W5:Y:S01]  /*10c60*/  LDL R3, [R1+0x1390] ;  /* 0x0013900001037983 */ /* 0x0023620000100800 */
[----:B------:R-:W-:Y:S02]  /*10c70*/  MOV R2, R13 ;  /* 0x0000000d00027202 */ /* 0x000fe40000000f00 */
[----:B------:R-:W-:Y:S02]  /*10c80*/  MOV R6, 0x10ca0 ;  /* 0x00010ca000067802 */ /* 0x000fe40000000f00 */
[----:B-1---5:R-:W-:Y:S05]  /*10c90*/  CALL.REL.NOINC `($_ZN7cutlass13device_kernelIN5flash19enable_sm80_to_sm89INS1_16FlashAttnBwdSm80INS1_25CollectiveMainloopBwdSm80ILi2ELi2EN4cute5tupleIJNS5_1CILi128EEES8_NS7_ILi64EEEEEENS_10bfloat16_tEfNS_4arch4Sm80ELb0ELb1ELb1ELb1ELb1ELb0ELb0ELb0ELi2ELi4ELi4ELi4ELb0EEENS1_24CollectiveEpilogueBwdGQAISA_fSD_Li256ELb1ELb1EEENS1_19SingleTileSchedulerILb1ELb0ELb0ELi128EEEEEEEEEvNT_6ParamsE$_ZN4cute3eso3ESOILb0ELb1EJiNS_1CILi0EEEEEC2ERKiRKS3_) ;  /* 0xffff68a000007944 */ /* 0x022fea0003c3ffff */
[----:B------:R2:W5:Y:S01]  /*10ca0*/  LDL R10, [R1+0x1390] ;  /* 0x00139000010a7983 */ /* 0x0005620000100800 */
[----:B------:R-:W-:-:S03]  /*10cb0*/  MOV R4, 0x10ce0 ;  /* 0x00010ce000047802 */ /* 0x000fc60000000f00 */
[----:B------:R2:W-:Y:S04]  /*10cc0*/  STL [R1+0x1390], R8 ;  /* 0x0013900801007387 */ /* 0x0005e80000100800 */
[----:B-12--5:R-:W-:Y:S05]  /*10cd0*/  CALL.REL.NOINC `($_ZN7cutlass13device_kernelIN5flash19enable_sm80_to_sm89INS1_16FlashAttnBwdSm80INS1_25CollectiveMainloopBwdSm80ILi2ELi2EN4cute5tupleIJNS5_1CILi128EEES8_NS7_ILi64EEEEEENS_10bfloat16_tEfNS_4arch4Sm80ELb0ELb1ELb1ELb1ELb1ELb0ELb0ELb0ELi2ELi4ELi4ELi4ELb0EEENS1_24CollectiveEpilogueBwdGQAISA_fSD_Li256ELb1ELb1EEENS1_19SingleTileSchedulerILb1ELb0ELb0ELi128EEEEEEEEEvNT_6ParamsE$_ZZN4cuteplIJNS_1CILi0EEEiEJiEEEDaRKNS_15ArithmeticTupleIJDpT_EEERKNS3_IJDpT0_EEEENKUlDpRKT_E_clIJiiEEEDaSH_) ;  /* 0xfffff5a000007944 */ /* 0x026fea0003c3ffff */
[----:B------:R-:W-:Y:S01]  /*10ce0*/  IMAD.SHL.U32 R3, R5, 0x10, RZ ;  /* 0x0000001005037824 */ /* 0x000fe200078e00ff */
[----:B------:R-:W-:Y:S02]  /*10cf0*/  MOV R2, R13 ;  /* 0x0000000d00027202 */ /* 0x000fe40000000f00 */
[----:B------:R-:W-:Y:S02]  /*10d00*/  MOV R10, 0x10d20 ;  /* 0x00010d20000a7802 */ /* 0x000fe40000000f00 */
[----:B-1---5:R-:W-:Y:S05]  /*10d10*/  CALL.REL.NOINC `($_ZN7cutlass13device_kernelIN5flash19enable_sm80_to_sm89INS1_16FlashAttnBwdSm80INS1_25CollectiveMainloopBwdSm80ILi2ELi2EN4cute5tupleIJNS5_1CILi128EEES8_NS7_ILi64EEEEEENS_10bfloat16_tEfNS_4arch4Sm80ELb0ELb1ELb1ELb1ELb1ELb0ELb0ELb0ELi2ELi4ELi4ELi4ELb0EEENS1_24CollectiveEpilogueBwdGQAISA_fSD_Li256ELb1ELb1EEENS1_19SingleTileSchedulerILb1ELb0ELb0ELi128EEEEEEEEEvNT_6ParamsE$_ZN4cute5tupleIJiEEC2ERKi) ;  /* 0xffffa37000007944 */ /* 0x022fea0003c3ffff */
[----:B------:R2:W5:Y:S01]  /*10d20*/  LDL R4, [R1+0x1390] ;  /* 0x0013900001047983 */ /* 0x0005620000100800 */
[----:B-1----:R-:W-:Y:S01]  /*10d30*/  IMAD.SHL.U32 R3, R20, 0x8, RZ ;  /* 0x0000000814037824 */ /* 0x002fe200078e00ff */
[----:B------:R-:W-:Y:S02]  /*10d40*/  MOV R2, R13 ;  /* 0x0000000d00027202 */ /* 0x000fe40000000f00 */
[----:B------:R-:W-:Y:S02]  /*10d50*/  MOV R10, 0x10d70 ;  /* 0x00010d70000a7802 */ /* 0x000fe40000000f00 */
[----:B--2--5:R-:W-:Y:S05]  /*10d60*/  CALL.REL.NOINC `($_ZN7cutlass13device_kernelIN5flash19enable_sm80_to_sm89INS1_16FlashAttnBwdSm80INS1_25CollectiveMainloopBwdSm80ILi2ELi2EN4cute5tupleIJNS5_1CILi128EEES8_NS7_ILi64EEEEEENS_10bfloat16_tEfNS_4arch4Sm80ELb0ELb1ELb1ELb1ELb1ELb0ELb0ELb0ELi2ELi4ELi4ELi4ELb0EEENS1_24CollectiveEpilogueBwdGQAISA_fSD_Li256ELb1ELb1EEENS1_19SingleTileSchedulerILb1ELb0ELb0ELi128EEEEEEEEEvNT_6ParamsE$_ZN4cute5tupleIJiEEC2ERKi) ;  /* 0xffffa32000007944 */ /* 0x024fea0003c3ffff */
[----:B------:R2:W5:Y:S01]  /*10d70*/  LDL R5, [R1+0x1390] ;  /* 0x0013900001057983 */ /* 0x0005620000100800 */
[----:B-1----:R-:W-:Y:S01]  /*10d80*/  IMAD.MOV.U32 R3, RZ, RZ, R4 ;  /* 0x000000ffff037224 */ /* 0x002fe200078e0004 */
[----:B------:R-:W-:Y:S02]  /*10d90*/  MOV R2, R12 ;  /* 0x0000000c00027202 */ /* 0x000fe40000000f00 */
[----:B------:R-:W-:-:S02]  /*10da0*/  MOV R10, 0x10dc0 ;  /* 0x00010dc0000a7802 */ /* 0x000fc40000000f00 */
[----:B--2--5:R-:W-:Y:S05]  /*10db0*/  CALL.REL.NOINC `($_ZN7cutlass13device_kernelIN5flash19enable_sm80_to_sm89INS1_16FlashAttnBwdSm80INS1_25CollectiveMainloopBwdSm80ILi2ELi2EN4cute5tupleIJNS5_1CILi128EEES8_NS7_ILi64EEEEEENS_10bfloat16_tEfNS_4arch4Sm80ELb0ELb1ELb1ELb1ELb1ELb0ELb0ELb0ELi2ELi4ELi4ELi4ELb0EEENS1_24CollectiveEpilogueBwdGQAISA_fSD_Li256ELb1ELb1EEENS1_19SingleTileSchedulerILb1ELb0ELb0ELi128EEEEEEEEEvNT_6ParamsE$_ZN4cute5tupleIJiEEC2ERKi) ;  /* 0xffffa2d000007944 */ /* 0x024fea0003c3ffff */
[----:B-1----:R1:W5:Y:S01]  /*10dc0*/  LDL R3, [R1+0x1380] ;  /* 0x0013800001037983 */ /* 0x0023620000100800 */
[----:B------:R-:W-:-:S02]  /*10dd0*/  MOV R2, R13 ;  /* 0x0000000d00027202 */ /* 0x000fc40000000f00 */
[----:B------:R-:W-:Y:S02]  /*10de0*/  MOV R10, 0x10e00 ;  /* 0x00010e00000a7802 */ /* 0x000fe40000000f00 */
[----:B-1---5:R-:W-:Y:S05]  /*10df0*/  CALL.REL.NOINC `($_ZN7cutlass13device_kernelIN5flash19enable_sm80_to_sm89INS1_16FlashAttnBwdSm80INS1_25CollectiveMainloopBwdSm80ILi2ELi2EN4cute5tupleIJNS5_1CILi128EEES8_NS7_ILi64EEEEEENS_10bfloat16_tEfNS_4arch4Sm80ELb0ELb1ELb1ELb1ELb1ELb0ELb0ELb0ELi2ELi4ELi4ELi4ELb0EEENS1_24CollectiveEpilogueBwdGQAISA_fSD_Li256ELb1ELb1EEENS1_19SingleTileSchedulerILb1ELb0ELb0ELi128EEEEEEEEEvNT_6ParamsE$_ZN4cute5tupleIJiEEC2ERKi) ;  /* 0xffffa29000007944 */ /* 0x022fea0003c3ffff */
        /* <DEDUP_REMOVED lines=8> */
[----:B-1---5:R-:W-:Y:S05]  /*10e80*/  CALL.REL.NOINC `($_ZN7cutlass13device_kernelIN5flash19enable_sm80_to_sm89INS1_16FlashAttnBwdSm80INS1_25CollectiveMainloopBwdSm80ILi2ELi2EN4cute5tupleIJNS5_1CILi128EEES8_NS7_ILi64EEEEEENS_10bfloat16_tEfNS_4arch4Sm80ELb0ELb1ELb1ELb1ELb1ELb0ELb0ELb0ELi2ELi4ELi4ELi4ELb0EEENS1_24CollectiveEpilogueBwdGQAISA_fSD_Li256ELb1ELb1EEENS1_19SingleTileSchedulerILb1ELb0ELb0ELi128EEEEEEEEEvNT_6ParamsE$_ZN4cute5tupleIJNS_1CILi0EEEiEEC2ERKS2_RKi) ;  /* 0xffffa12000007944 */ /* 0x022fea0003c3ffff */
[----:B------:R1:W5:Y:S01]  /*10e90*/  LDL R8, [R1+0x1390] ;  /* 0x0013900001087983 */ /* 0x0003620000100800 */
[----:B------:R-:W-:Y:S01]  /*10ea0*/  IMAD.MOV.U32 R3, RZ, RZ, R4 ;  /* 0x000000ffff037224 */ /* 0x000fe200078e0004 */
[----:B------:R-:W-:Y:S02]  /*10eb0*/  MOV R2, R13 ;  /* 0x0000000d00027202 */ /* 0x000fe40000000f00 */
[----:B------:R-:W-:-:S02]  /*10ec0*/  MOV R6, 0x10ee0 ;  /* 0x00010ee000067802 */ /* 0x000fc40000000f00 */
[----:B-1---5:R-:W-:Y:S05]  /*10ed0*/  CALL.REL.NOINC `($_ZN7cutlass13device_kernelIN5flash19enable_sm80_to_sm89INS1_16FlashAttnBwdSm80INS1_25CollectiveMainloopBwdSm80ILi2ELi2EN4cute5tupleIJNS5_1CILi128EEES8_NS7_ILi64EEEEEENS_10bfloat16_tEfNS_4arch4Sm80ELb0ELb1ELb1ELb1ELb1ELb0ELb0ELb0ELi2ELi4ELi4ELi4ELb0EEENS1_24CollectiveEpilogueBwdGQAISA_fSD_Li256ELb1ELb1EEENS1_19SingleTileSchedulerILb1ELb0ELb0ELi128EEEEEEEEEvNT_6ParamsE$_ZN4cute3eso3ESOILb0ELb1EJiNS_1CILi0EEEEEC2ERKiRKS3_) ;  /* 0xffff666000007944 */ /* 0x022fea0003c3ffff */
[----:B------:R2:W5:Y:S01]  /*10ee0*/  LDL R10, [R1+0x1390] ;  /* 0x00139000010a7983 */ /* 0x0005620000100800 */
[----:B------:R-:W-:-:S02]  /*10ef0*/  MOV R9, R13 ;  /* 0x0000000d00097202 */ /* 0x000fc40000000f00 */
[----:B------:R-:W-:Y:S01]  /*10f00*/  MOV R92, 0x10f30 ;  /* 0x00010f30005c7802 */ /* 0x000fe20000000f00 */
[----:B------:R2:W-:Y:S04]  /*10f10*/  STL [R1+0x1390], R8 ;  /* 0x0013900801007387 */ /* 0x0005e80000100800 */
[----:B-12--5:R-:W-:Y:S05]  /*10f20*/  CALL.REL.NOINC `($_ZN7cutlass13device_kernelIN5flash19enable_sm80_to_sm89INS1_16FlashAttnBwdSm80INS1_25CollectiveMainloopBwdSm80ILi2ELi2EN4cute5tupleIJNS5_1CILi128EEES8_NS7_ILi64EEEEEENS_10bfloat16_tEfNS_4arch4Sm80ELb0ELb1ELb1ELb1ELb1ELb0ELb0ELb0ELi2ELi4ELi4ELi4ELb0EEENS1_24CollectiveEpilogueBwdGQAISA_fSD_Li256ELb1ELb1EEENS1_19SingleTileSchedulerILb1ELb0ELb0ELi128EEEEEEEEEvNT_6ParamsE$_ZZN4cuteplIJiEJNS_1CILi0EEEiEEEDaRKNS_15ArithmeticTupleIJDpT_EEERKNS3_IJDpT0_EEEENKUlDpRKT_E_clIJiiEEEDaSH_) ;  /* 0xfffff4c000007944 */ /* 0x026fea0003c3ffff */
[----:B-----5:R-:W-:Y:S01]  /*10f30*/  IMAD.IADD R4, R3, 0x1, R19 ;  /* 0x0000000103047824 */ /* 0x020fe200078e0213 */
[----:B------:R-:W-:Y:S02]  /*10f40*/  IADD3 R10, R18, R2, RZ ;  /* 0x00000002120a7210 */ /* 0x000fe40007ffe0ff */
[----:B------:R-:W-:Y:S02]  /*10f50*/  MOV R20, 0x10f80 ;  /* 0x00010f8000147802 */ /* 0x000fe40000000f00 */
[----:B------:R2:W-:Y:S04]  /*10f60*/  STL [R1+0x1390], R4 ;  /* 0x0013900401007387 */ /* 0x0005e80000100800 */
[----:B-12---:R-:W-:Y:S05]  /*10f70*/  CALL.REL.NOINC `($_ZN7cutlass13device_kernelIN5flash19enable_sm80_to_sm89INS1_16FlashAttnBwdSm80INS1_25CollectiveMainloopBwdSm80ILi2ELi2EN4cute5tupleIJNS5_1CILi128EEES8_NS7_ILi64EEEEEENS_10bfloat16_tEfNS_4arch4Sm80ELb0ELb1ELb1ELb1ELb1ELb0ELb0ELb0ELi2ELi4ELi4ELi4ELb0EEENS1_24CollectiveEpilogueBwdGQAISA_fSD_Li256ELb1ELb1EEENS1_19SingleTileSchedulerILb1ELb0ELb0ELi128EEEEEEEEEvNT_6ParamsE$_ZZN4cuteplIJiiEJiiEEEDaRKNS_15ArithmeticTupleIJDpT_EEERKNS1_IJDpT0_EEEENKUlDpRKT_E_clIJiiEEEDaSF_) ;  /* 0xfffff67000007944 */ /* 0x006fea0003c3ffff */
[----:B-----5:R2:W-:Y:S01]  /*10f80*/  STL [R1+0x1390], R5 ;  /* 0x0013900501007387 */ /* 0x0205e20000100800 */
[----:B------:R-:W-:-:S03]  /*10f90*/  MOV R86, 0x10fb0 ;  /* 0x00010fb000567802 */ /* 0x000fc60000000f00 */
[----:B-12---:R-:W-:Y:S05]  /*10fa0*/  CALL.REL.NOINC `($_ZN7cutlass13device_kernelIN5flash19enable_sm80_to_sm89INS1_16FlashAttnBwdSm80INS1_25CollectiveMainloopBwdSm80ILi2ELi2EN4cute5tupleIJNS5_1CILi128EEES8_NS7_ILi64EEEEEENS_10bfloat16_tEfNS_4arch4Sm80ELb0ELb1ELb1ELb1ELb1ELb0ELb0ELb0ELi2ELi4ELi4ELi4ELb0EEENS1_24CollectiveEpilogueBwdGQAISA_fSD_Li256ELb1ELb1EEENS1_19SingleTileSchedulerILb1ELb0ELb0ELi128EEEEEEEEEvNT_6ParamsE$_ZZN4cuteplIJiiEJNS_1CILi0EEES2_EEEDaRKNS_15ArithmeticTupleIJDpT_EEERKNS3_IJDpT0_EEEENKUlDpRKT_E_clIJiiEEEDaSH_) ;  /* 0xfffff53000007944 */ /* 0x006fea0003c3ffff */
[----:B------:R-:W-:Y:S02]  /*10fb0*/  MOV R4, 0x10fd0 ;  /* 0x00010fd000047802 */ /* 0x000fe40000000f00 */
[----:B-1---5:R-:W-:Y:S05]  /*10fc0*/  CALL.REL.NOINC `($_ZN7cutlass13device_kernelIN5flash19enable_sm80_to_sm89INS1_16FlashAttnBwdSm80INS1_25CollectiveMainloopBwdSm80ILi2ELi2EN4cute5tupleIJNS5_1CILi128EEES8_NS7_ILi64EEEEEENS_10bfloat16_tEfNS_4arch4Sm80ELb0ELb1ELb1ELb1ELb1ELb0ELb0ELb0ELi2ELi4ELi4ELi4ELb0EEENS1_24CollectiveEpilogueBwdGQAISA_fSD_Li256ELb1ELb1EEENS1_19SingleTileSchedulerILb1ELb0ELb0ELi128EEEEEEEEEvNT_6ParamsE$_ZN4cute3eso3ESOILb1ELb0EJNS_6LayoutINS_5tupleIJNS3_IJNS_1CILi2EEES5_EEES5_NS4_ILi8EEEEEENS3_IJNS3_IJNS_11ScaledBasisINS4_ILi1EEEJLi1EEEENS9_IS7_JLi0EEEEEEENS9_INS4_ILi64EEEJLi0EEEENS9_INS4_ILi16EEEJLi1EEEEEEEEENS_15ArithmeticTupleIJiiEEEEEC2ERKSJ_RKSL_) ;  /* 0xffff8aa000007944 */ /* 0x022fea0003c3ffff */
[----:B-1----:R-:W2:Y:S01]  /*10fd0*/  LDL.64 R2, [R1+0x1390] ;  /* 0x0013900001027983 */ /* 0x002ea20000100a00 */
[----:B------:R-:W-:-:S03]  /*10fe0*/  MOV R62, 0x11010 ;  /* 0x00011010003e7802 */ /* 0x000fc60000000f00 */
[----:B--2---:R1:W-:Y:S04]  /*10ff0*/  STL [R1+0x1390], R3 ;  /* 0x0013900301007387 */ /* 0x0043e80000100800 */
[----:B-1----:R-:W-:Y:S05]  /*11000*/  CALL.REL.NOINC `($_ZN7cutlass13device_kernelIN5flash19enable_sm80_to_sm89INS1_16FlashAttnBwdSm80INS1_25CollectiveMainloopBwdSm80ILi2ELi2EN4cute5tupleIJNS5_1CILi128EEES8_NS7_ILi64EEEEEENS_10bfloat16_tEfNS_4arch4Sm80ELb0ELb1ELb1ELb1ELb1ELb0ELb0ELb0ELi2ELi4ELi4ELi4ELb0EEENS1_24CollectiveEpilogueBwdGQAISA_fSD_Li256ELb1ELb1EEENS1_19SingleTileSchedulerILb1ELb0ELb0ELi128EEEEEEEEEvNT_6ParamsE$_ZZN4cuteplIJNS_1CILi0EEES2_EJiiEEEDaRKNS_15ArithmeticTupleIJDpT_EEERKNS3_IJDpT0_EEEENKUlDpRKT_E_clIJiiEEEDaSH_) ;  /* 0xfffff17000007944 */ /* 0x002fea0003c3ffff */
[----:B------:R-:W-:Y:S02]  /*11010*/  MOV R6, 0x11030 ;  /* 0x0001103000067802 */ /* 0x000fe40000000f00 */
[----:B-1---5:R-:W-:Y:S05]  /*11020*/  CALL.REL.NOINC `($_ZN7cutlass13device_kernelIN5flash19enable_sm80_to_sm89INS1_16FlashAttnBwdSm80INS1_25CollectiveMainloopBwdSm80ILi2ELi2EN4cute5tupleIJNS5_1CILi128EEES8_NS7_ILi64EEEEEENS_10bfloat16_tEfNS_4arch4Sm80ELb0ELb1ELb1ELb1ELb1ELb0ELb0ELb0ELi2ELi4ELi4ELi4ELb0EEENS1_24CollectiveEpilogueBwdGQAISA_fSD_Li256ELb1ELb1EEENS1_19SingleTileSchedulerILb1ELb0ELb0ELi128EEEEEEEEEvNT_6ParamsE$_ZN4cute3eso3ESOILb1ELb0EJNS_6LayoutINS_5tupleIJNS3_IJNS_1CILi2EEES5_EEES5_NS4_ILi8EEEEEENS3_IJNS3_IJNS_11ScaledBasisINS4_ILi1EEEJLi1EEEENS9_IS7_JLi0EEEEEEENS9_INS4_ILi64EEEJLi0EEEENS9_INS4_ILi16EEEJLi1EEEEEEEEENS_10ViewEngineINS_23ArithmeticTupleIteratorINS_15ArithmeticTupleIJiiEEEEEEEEEC2ERKSJ_RKSP_) ;  /* 0xffff89f000007944 */ /* 0x022fea0003c3ffff */
[----:B-1----:R1:W5:Y:S01]  /*11030*/  LDL.64 R2, [R1+0x1390] ;  /* 0x0013900001027983 */ /* 0x0023620000100a00 */
[----:B------:R-:W-:-:S03]  /*11040*/  MOV R10, 0x11060 ;  /* 0x00011060000a7802 */ /* 0x000fc60000000f00 */
[----:B-1---5:R-:W-:Y:S05]  /*11050*/  CALL.REL.NOINC `($_ZN7cutlass13device_kernelIN5flash19enable_sm80_to_sm89INS1_16FlashAttnBwdSm80INS1_25CollectiveMainloopBwdSm80ILi2ELi2EN4cute5tupleIJNS5_1CILi128EEES8_NS7_ILi64EEEEEENS_10bfloat16_tEfNS_4arch4Sm80ELb0ELb1ELb1ELb1ELb1ELb0ELb0ELb0ELi2ELi4ELi4ELi4ELb0EEENS1_24CollectiveEpilogueBwdGQAISA_fSD_Li256ELb1ELb1EEENS1_19SingleTileSchedulerILb1ELb0ELb0ELi128EEEEEEEEEvNT_6ParamsE$_ZN4cute3eso3ESOILb1ELb0EJNS_6LayoutINS_5tupleIJNS3_IJNS_1CILi2EEES5_EEENS3_IJS5_NS4_ILi8EEEEEEEEENS3_IJNS3_IJS5_NS4_ILi4EEEEEENS3_IJNS4_ILi1EEES7_EEEEEEEENS_10ViewEngineIPfEEEEC2ERKSF_RKSI_) ;  /* 0xffff88f000007944 */ /* 0x022fea0003c3ffff */
[----:B------:R2:W5:Y:S01]  /*11060*/  LDL.64 R60, [R1+0x1390] ;  /* 0x00139000013c7983 */ /* 0x0005620000100a00 */
[----:B------:R-:W-:-:S03]  /*11070*/  MOV R6, 0x11090 ;  /* 0x0001109000067802 */ /* 0x000fc60000000f00 */
[----:B-12--5:R-:W-:Y:S05]  /*11080*/  CALL.REL.NOINC `($_ZN7cutlass13device_kernelIN5flash19enable_sm80_to_sm89INS1_16FlashAttnBwdSm80INS1_25CollectiveMainloopBwdSm80ILi2ELi2EN4cute5tupleIJNS5_1CILi128EEES8_NS7_ILi64EEEEEENS_10bfloat16_tEfNS_4arch4Sm80ELb0ELb1ELb1ELb1ELb1ELb0ELb0ELb0ELi2ELi4ELi4ELi4ELb0EEENS1_24CollectiveEpilogueBwdGQAISA_fSD_Li256ELb1ELb1EEENS1_19SingleTileSchedulerILb1ELb0ELb0ELi128EEEEEEEEEvNT_6ParamsE$_ZN4cute3eso3ESOILb1ELb0EJNS_6LayoutINS_5tupleIJNS3_IJNS_1CILi2EEES5_EEENS3_IJS5_NS4_ILi8EEEEEEEEENS3_IJNS3_IJNS_11ScaledBasisIS7_JLi0EEEENSA_INS4_ILi64EEEJLi0EEEEEEENS3_IJNSA_INS4_ILi1EEEJLi1EEEENSA_INS4_ILi16EEEJLi1EEEEEEEEEEEENS_10ViewEngineINS_23ArithmeticTupleIteratorINS_15ArithmeticTupleIJiiEEEEEEEEEC2ERKSL_RKSR_) ;  /* 0xffff887000007944 */ /* 0x026fea0003c3ffff */
[----:B-1----:R1:W5:Y:S01]  /*11090*/  LDL.64 R4, [R1+0x1390] ;  /* 0x0013900001047983 */ /* 0x0023620000100a00 */
[----:B------:R-:W-:-:S03]  /*110a0*/  MOV R6, 0x110c0 ;  /* 0x000110c000067802 */ /* 0x000fc60000000f00 */
[----:B-1---5:R-:W-:Y:S05]  /*110b0*/  CALL.REL.NOINC `($_ZN7cutlass13device_kernelIN5flash19enable_sm80_to_sm89INS1_16FlashAttnBwdSm80INS1_25CollectiveMainloopBwdSm80ILi2ELi2EN4cute5tupleIJNS5_1CILi128EEES8_NS7_ILi64EEEEEENS_10bfloat16_tEfNS_4arch4Sm80ELb0ELb1ELb1ELb1ELb1ELb0ELb0ELb0ELi2ELi4ELi4ELi4ELb0EEENS1_24CollectiveEpilogueBwdGQAISA_fSD_Li256ELb1ELb1EEENS1_19SingleTileSchedulerILb1ELb0ELb0ELi128EEEEEEEEEvNT_6ParamsE$_ZN4cute3eso3ESOILb1ELb0EJNS_6LayoutINS_5tupleIJNS3_IJNS3_IJNS_1CILi4EEENS4_ILi8EEEEEENS3_IJS5_NS4_ILi2EEEEEEEEENS3_IJNS3_IJS8_S8_EEENS3_IJS8_S6_EEEEEEEEENS3_IJNS3_IJNS3_IJNS_11ScaledBasisIS8_JLi1EEEENSF_INS4_ILi1EEEJLi0EEEEEEENS3_IJNSF_INS4_ILi16EEEJLi0EEEENSF_IS6_JLi1EEEEEEEEEENS3_IJNS3_IJNSF_ISH_JLi1EEEENSF_IS6_JLi0EEEEEEENS3_IJNSF_INS4_ILi64EEEJLi0EEEENSF_ISK_JLi1EEEEEEEEEEEEEEENS_10ViewEngineINS_23ArithmeticTupleIteratorINS_15ArithmeticTupleIJNS4_ILi0EEES12_EEEEEEEEEC2ERKSY_RKS15_) ;  /* 0xffff80f000007944 */ /* 0x022fea0003c3ffff */
[----:B-1----:R-:W-:Y:S02]  /*110c0*/  MOV R2, 0x110e0 ;  /* 0x000110e000027802 */ /* 0x002fe40000000f00 */
[----:B------:R-:W-:Y:S05]  /*110d0*/  CALL.REL.NOINC `($_ZN7cutlass13device_kernelIN5flash19enable_sm80_to_sm89INS1_16FlashAttnBwdSm80INS1_25CollectiveMainloopBwdSm80ILi2ELi2EN4cute5tupleIJNS5_1CILi128EEES8_NS7_ILi64EEEEEENS_10bfloat16_tEfNS_4arch4Sm80ELb0ELb1ELb1ELb1ELb1ELb0ELb0ELb0ELi2ELi4ELi4ELi4ELb0EEENS1_24CollectiveEpilogueBwdGQAISA_fSD_Li256ELb1ELb1EEENS1_19SingleTileSchedulerILb1ELb0ELb0ELi128EEEEEEEEEvNT_6ParamsE$_ZN4cute3eso3ESOILb1ELb0EJNS_6LayoutINS_5tupleIJNS3_IJNS_1CILi2EEES5_EEENS3_IJS5_NS4_ILi8EEEEEEEEENS3_IJNS3_IJNS_11ScaledBasisIS7_JLi0EEEENSA_INS4_ILi64EEEJLi0EEEEEEENS3_IJNSA_INS4_ILi1EEEJLi1EEEENSA_INS4_ILi16EEEJLi1EEEEEEEEEEEENS_10ViewEngineINS_23ArithmeticTupleIteratorINS_15ArithmeticTupleIJNS4_ILi0EEESP_EEEEEEEEEC2ERKSL_RKSS_) ;  /* 0xffff87c000007944 */ /* 0x000fea0003c3ffff */
[----:B------:R2:W-:Y:S01]  /*110e0*/  STL [R1+0x1390], R5 ;  /* 0x0013900501007387 */ /* 0x0005e20000100800 */
[----:B------:R-:W-:-:S03]  /*110f0*/  MOV R86, 0x11110 ;  /* 0x0001111000567802 */ /* 0x000fc60000000f00 */
[----:B-12---:R-:W-:Y:S05]  /*11100*/  CALL.REL.NOINC `($_ZN7cutlass13device_kernelIN5flash19enable_sm80_to_sm89INS1_16FlashAttnBwdSm80INS1_25CollectiveMainloopBwdSm80ILi2ELi2EN4cute5tupleIJNS5_1CILi128EEES8_NS7_ILi64EEEEEENS_10bfloat16_tEfNS_4arch4Sm80ELb0ELb1ELb1ELb1ELb1ELb0ELb0ELb0ELi2ELi4ELi4ELi4ELb0EEENS1_24CollectiveEpilogueBwdGQAISA_fSD_Li256ELb1ELb1EEENS1_19SingleTileSchedulerILb1ELb0ELb0ELi128EEEEEEEEEvNT_6ParamsE$_ZZN4cuteplIJiiEJNS_1CILi0EEES2_EEEDaRKNS_15ArithmeticTupleIJDpT_EEERKNS3_IJDpT0_EEEENKUlDpRKT_E_clIJiiEEEDaSH_) ;  /* 0xfffff3d000007944 */ /* 0x006fea0003c3ffff */
        /* <DEDUP_REMOVED lines=16> */
[----:B-1----:R-:W-:Y:S05]  /*11210*/  CALL.REL.NOINC `($_ZN7cutlass13device_kernelIN5flash19enable_sm80_to_sm89INS1_16FlashAttnBwdSm80INS1_25CollectiveMainloopBwdSm80ILi2ELi2EN4cute5tupleIJNS5_1CILi128EEES8_NS7_ILi64EEEEEENS_10bfloat16_tEfNS_4arch4Sm80ELb0ELb1ELb1ELb1ELb1ELb0ELb0ELb0ELi2ELi4ELi4ELi4ELb0EEENS1_24CollectiveEpilogueBwdGQAISA_fSD_Li256ELb1ELb1EEENS1_19SingleTileSchedulerILb1ELb0ELb0ELi128EEEEEEEEEvNT_6ParamsE$_ZN4cute3eso3ESOILb0ELb1EJiNS_1CILi0EEEEEC2ERKiRKS3_) ;  /* 0xffff632000007944 */ /* 0x002fea0003c3ffff */
[----:B-1----:R-:W2:Y:S01]  /*11220*/  LDL R2, [R1+0x1390] ;  /* 0x0013900001027983 */ /* 0x002ea20000100800 */
[----:B------:R-:W-:Y:S02]  /*11230*/  MOV R10, 0x112a0 ;  /* 0x000112a0000a7802 */ /* 0x000fe40000000f00 */
[----:B--2---:R-:W-:-:S04]  /*11240*/  LEA.HI R8, R2, R2, RZ, 0x1 ;  /* 0x0000000202087211 */ /* 0x004fc800078f08ff */
[----:B------:R-:W-:-:S05]  /*11250*/  LOP3.LUT R3, R8, 0x1ffffffe, RZ, 0xc0, !PT ;  /* 0x1ffffffe08037812 */ /* 0x000fca00078ec0ff */
[----:B------:R-:W-:Y:S02]  /*11260*/  IMAD.IADD R3, R2, 0x1, -R3 ;  /* 0x0000000102037824 */ /* 0x000fe400078e0a03 */
[----:B------:R-:W-:Y:S02]  /*11270*/  IMAD.MOV.U32 R2, RZ, RZ, R13 ;  /* 0x000000ffff027224 */ /* 0x000fe400078e000d */
[----:B------:R-:W-:Y:S02]  /*11280*/  IMAD.SHL.U32 R3, R3, 0x8, RZ ;  /* 0x0000000803037824 */ /* 0x000fe400078e00ff */
[----:B------:R-:W-:Y:S05]  /*11290*/  CALL.REL.NOINC `($_ZN7cutlass13device_kernelIN5flash19enable_sm80_to_sm89INS1_16FlashAttnBwdSm80INS1_25CollectiveMainloopBwdSm80ILi2ELi2EN4cute5tupleIJNS5_1CILi128EEES8_NS7_ILi64EEEEEENS_10bfloat16_tEfNS_4arch4Sm80ELb0ELb1ELb1ELb1ELb1ELb0ELb0ELb0ELi2ELi4ELi4ELi4ELb0EEENS1_24CollectiveEpilogueBwdGQAISA_fSD_Li256ELb1ELb1EEENS1_19SingleTileSchedulerILb1ELb0ELb0ELi128EEEEEEEEEvNT_6ParamsE$_ZN4cute5tupleIJiEEC2ERKi) ;  /* 0xffff9df000007944 */ /* 0x000fea0003c3ffff */
[----:B------:R2:W5:Y:S01]  /*112a0*/  LDL R7, [R1+0x1390] ;  /* 0x0013900001077983 */ /* 0x0005620000100800 */
[----:B-1----:R-:W-:Y:S01]  /*112b0*/  IMAD.SHL.U32 R3, R8, 0x20, RZ ;  /* 0x0000002008037824 */ /* 0x002fe200078e00ff */
[----:B------:R-:W-:Y:S01]  /*112c0*/  MOV R10, 0x11300 ;  /* 0x00011300000a7802 */ /* 0x000fe20000000f00 */
[----:B------:R-:W-:-:S03]  /*112d0*/  IMAD.MOV.U32 R2, RZ, RZ, R13 ;  /* 0x000000ffff027224 */ /* 0x000fc600078e000d */
[----:B------:R-:W-:Y:S02]  /*112e0*/  LOP3.LUT R3, R3, 0xffffffc0, RZ, 0xc0, !PT ;  /* 0xffffffc003037812 */ /* 0x000fe400078ec0ff */
        /* <DEDUP_REMOVED lines=19> */
[----:B-1----:R-:W2:Y:S01]  /*11420*/  LDL R2, [R1+0x1390] ;  /* 0x0013900001027983 */ /* 0x002ea20000100800 */
[----:B------:R-:W-:Y:S02]  /*11430*/  MOV R8, 0x11460 ;  /* 0x0001146000087802 */ /* 0x000fe40000000f00 */
[----:B--2---:R-:W-:Y:S02]  /*11440*/  IADD3 R3, R7, R2, RZ ;  /* 0x0000000207037210 */ /* 0x004fe40007ffe0ff */
[----:B------:R-:W-:Y:S05]  /*11450*/  CALL.REL.NOINC `($_ZN7cutlass13device_kernelIN5flash19enable_sm80_to_sm89INS1_16FlashAttnBwdSm80INS1_25CollectiveMainloopBwdSm80ILi2ELi2EN4cute5tupleIJNS5_1CILi128EEES8_NS7_ILi64EEEEEENS_10bfloat16_tEfNS_4arch4Sm80ELb0ELb1ELb1ELb1ELb1ELb0ELb0ELb0ELi2ELi4ELi4ELi4ELb0EEENS1_24CollectiveEpilogueBwdGQAISA_fSD_Li256ELb1ELb1EEENS1_19SingleTileSchedulerILb1ELb0ELb0ELi128EEEEEEEEEvNT_6ParamsE$_ZZN4cuteplIJiEJiEEEDaRKNS_15ArithmeticTupleIJDpT_EEERKNS1_IJDpT0_EEEENKUlDpRKT_E_clIJiEEEDaSF_) ;  /* 0xfffff01000007944 */ /* 0x000fea0003c3ffff */
[----:B-1----:R-:W-:Y:S01]  /*11460*/  IMAD.MOV.U32 R2, RZ, RZ, R13 ;  /* 0x000000ffff027224 */ /* 0x002fe200078e000d */
[----:B-----5:R-:W-:Y:S02]  /*11470*/  MOV R3, R29 ;  /* 0x0000001d00037202 */ /* 0x020fe40000000f00 */
[----:B------:R-:W-:Y:S02]  /*11480*/  MOV R6, 0x114a0 ;  /* 0x000114a000067802 */ /* 0x000fe40000000f00 */
[----:B--2---:R-:W-:Y:S05]  /*11490*/  CALL.REL.NOINC `($_ZN7cutlass13device_kernelIN5flash19enable_sm80_to_sm89INS1_16FlashAttnBwdSm80INS1_25CollectiveMainloopBwdSm80ILi2ELi2EN4cute5tupleIJNS5_1CILi128EEES8_NS7_ILi64EEEEEENS_10bfloat16_tEfNS_4arch4Sm80ELb0ELb1ELb1ELb1ELb1ELb0ELb0ELb0ELi2ELi4ELi4ELi4ELb0EEENS1_24CollectiveEpilogueBwdGQAISA_fSD_Li256ELb1ELb1EEENS1_19SingleTileSchedulerILb1ELb0ELb0ELi128EEEEEEEEEvNT_6ParamsE$_ZN4cute3eso3ESOILb0ELb1EJiNS_1CILi0EEEEEC2ERKiRKS3_) ;  /* 0xffff60a000007944 */ /* 0x004fea0003c3ffff */
[----:B-1----:R1:W5:Y:S01]  /*114a0*/  LDL R3, [R1+0x1390] ;  /* 0x0013900001037983 */ /* 0x0023620000100800 */
[----:B------:R-:W-:-:S03]  /*114b0*/  MOV R62, 0x114d0 ;  /* 0x000114d0003e7802 */ /* 0x000fc60000000f00 */
[----:B-1---5:R-:W-:Y:S05]  /*114c0*/  CALL.REL.NOINC `($_ZN7cutlass13device_kernelIN5flash19enable_sm80_to_sm89INS1_16FlashAttnBwdSm80INS1_25CollectiveMainloopBwdSm80ILi2ELi2EN4cute5tupleIJNS5_1CILi128EEES8_NS7_ILi64EEEEEENS_10bfloat16_tEfNS_4arch4Sm80ELb0ELb1ELb1ELb1ELb1ELb0ELb0ELb0ELi2ELi4ELi4ELi4ELb0EEENS1_24CollectiveEpilogueBwdGQAISA_fSD_Li256ELb1ELb1EEENS1_19SingleTileSchedulerILb1ELb0ELb0ELi128EEEEEEEEEvNT_6ParamsE$_ZZN4cuteplIJiEJNS_1CILi0EEES2_EEEDaRKNS_15ArithmeticTupleIJDpT_EEERKNS3_IJDpT0_EEEENKUlDpRKT_E_clIJiS2_EEEDaSH_) ;  /* 0xffffeeb000007944 */ /* 0x022fea0003c3ffff */
[----:B------:R2:W-:Y:S01]  /*114d0*/  STL [R1+0x1390], R5 ;  /* 0x0013900501007387 */ /* 0x0005e20000100800 */
[----:B-----5:R-:W-:Y:S02]  /*114e0*/  IADD3 R10, R3, R4, RZ ;  /* 0x00000004030a7210 */ /* 0x020fe40007ffe0ff */
[----:B------:R-:W-:-:S02]  /*114f0*/  MOV R62, 0x11510 ;  /* 0x00011510003e7802 */ /* 0x000fc40000000f00 */
[----:B-12---:R-:W-:Y:S05]  /*11500*/  CALL.REL.NOINC `($_ZN7cutlass13device_kernelIN5flash19enable_sm80_to_sm89INS1_16FlashAttnBwdSm80INS1_25CollectiveMainloopBwdSm80ILi2ELi2EN4cute5tupleIJNS5_1CILi128EEES8_NS7_ILi64EEEEEENS_10bfloat16_tEfNS_4arch4Sm80ELb0ELb1ELb1ELb1ELb1ELb0ELb0ELb0ELi2ELi4ELi4ELi4ELb0EEENS1_24CollectiveEpilogueBwdGQAISA_fSD_Li256ELb1ELb1EEENS1_19SingleTileSchedulerILb1ELb0ELb0ELi128EEEEEEEEEvNT_6ParamsE$_ZZN4cuteplIJiiEJiNS_1CILi0EEEEEEDaRKNS_15ArithmeticTupleIJDpT_EEERKNS3_IJDpT0_EEEENKUlDpRKT_E_clIJiiEEEDaSH_) ;  /* 0xfffff06000007944 */ /* 0x006fea0003c3ffff */
[----:B-----5:R-:W-:Y:S02]  /*11510*/  LEA R2, R50, R3, 0x7 ;  /* 0x0000000332027211 */ /* 0x020fe400078e38ff */
[----:B------:R-:W-:-:S02]  /*11520*/  MOV R6, 0x11540 ;  /* 0x0001154000067802 */ /* 0x000fc40000000f00 */
[----:B-1----:R-:W-:Y:S05]  /*11530*/  CALL.REL.NOINC `($_ZN7cutlass13device_kernelIN5flash19enable_sm80_to_sm89INS1_16FlashAttnBwdSm80INS1_25CollectiveMainloopBwdSm80ILi2ELi2EN4cute5tupleIJNS5_1CILi128EEES8_NS7_ILi64EEEEEENS_10bfloat16_tEfNS_4arch4Sm80ELb0ELb1ELb1ELb1ELb1ELb0ELb0ELb0ELi2ELi4ELi4ELi4ELb0EEENS1_24CollectiveEpilogueBwdGQAISA_fSD_Li256ELb1ELb1EEENS1_19SingleTileSchedulerILb1ELb0ELb0ELi128EEEEEEEEEvNT_6ParamsE$_ZN73_INTERNAL_24fd9406_37_flash_bwd_hdim64_bf16_softcap_sm80_cu_3fbc093a_291814__viaddmin_s32Eiii) ;  /* 0xffff9e3000007944 */ /* 0x002fea0003c3ffff */
        /* <DEDUP_REMOVED lines=19> */
[----:B-1---5:R-:W-:Y:S05]  /*11670*/  CALL.REL.NOINC `($_ZN7cutlass13device_kernelIN5flash19enable_sm80_to_sm89INS1_16FlashAttnBwdSm80INS1_25CollectiveMainloopBwdSm80ILi2ELi2EN4cute5tupleIJNS5_1CILi128EEES8_NS7_ILi64EEEEEENS_10bfloat16_tEfNS_4arch4Sm80ELb0ELb1ELb1ELb1ELb1ELb0ELb0ELb0ELi2ELi4ELi4ELi4ELb0EEENS1_24CollectiveEpilogueBwdGQAISA_fSD_Li256ELb1ELb1EEENS1_19SingleTileSchedulerILb1ELb0ELb0ELi128EEEEEEEEEvNT_6ParamsE$__umulhi) ;  /* 0x000574d000007944 */ /* 0x022fea0003c00000 */
[----:B------:R-:W2:Y:S02]  /*11680*/  LD.E R7, [R58.64+0x20] ;  /* 0x000020043a077980 */ /* 0x000ea4000c101900 */
[----:B--2---:R-:W-:Y:S02]  /*11690*/  SHF.R.U32.HI R7, RZ, R7, R6 ;  /* 0x00000007ff077219 */ /* 0x004fe40000011606 */
.L_x_2297:
[----:B------:R-:W-:Y:S05]  /*116a0*/  BSYNC B0 ;  /* 0x0000000000007941 */ /* 0x000fea0003800000 */
.L_x_2296:
[----:B------:R-:W-:Y:S01]  /*116b0*/  LOP3.LUT R7, RZ, R7, RZ, 0x33, !PT ;  /* 0x00000007ff077212 */ /* 0x000fe200078e33ff */
[----:B------:R-:W-:Y:S05]  /*116c0*/  BRA `(.L_x_2298) ;  /* 0x0000007000007947 */ /* 0x000fea0003800000 */
.L_x_2295:
[----:B------:R-:W-:-:S13]  /*116d0*/  ISETP.NE.AND P0, PT, R3, 0x1, PT ;  /* 0x000000010300780c */ /* 0x000fda0003f05270 */
[----:B------:R-:W-:Y:S05]  /*116e0*/  @!P0 BRA `(.L_x_2298) ;  /* 0x0000005000008947 */ /* 0x000fea0003800000 */
[----:B------:R1:W5:Y:S01]  /*116f0*/  LD.E R6, [R58.64+0x1c] ;  /* 0x00001c043a067980 */ /* 0x000362000c101900 */
[----:B------:R-:W-:-:S03]  /*11700*/  MOV R2, 0x11720 ;  /* 0x0001172000027802 */ /* 0x000fc60000000f00 */
[----:B-1---5:R-:W-:Y:S05]  /*11710*/  CALL.REL.NOINC `($_ZN7cutlass13device_kernelIN5flash19enable_sm80_to_sm89INS1_16FlashAttnBwdSm80INS1_25CollectiveMainloopBwdSm80ILi2ELi2EN4cute5tupleIJNS5_1CILi128EEES8_NS7_ILi64EEEEEENS_10bfloat16_tEfNS_4arch4Sm80ELb0ELb1ELb1ELb1ELb1ELb0ELb0ELb0ELi2ELi4ELi4ELi4ELb0EEENS1_24CollectiveEpilogueBwdGQAISA_fSD_Li256ELb1ELb1EEENS1_19SingleTileSchedulerILb1ELb0ELb0ELi128EEEEEEEEEvNT_6ParamsE$__umulhi) ;  /* 0x0005743000007944 */ /* 0x022fea0003c00000 */
[----:B------:R-:W2:Y:S02]  /*11720*/  LD.E R7, [R58.64+0x20] ;  /* 0x000020043a077980 */ /* 0x000ea4000c101900 */
[----:B--2---:R-:W-:Y:S02]  /*11730*/  SHF.R.U32.HI R7, RZ, R7, R6 ;  /* 0x00000007ff077219 */ /* 0x004fe40000011606 */
.L_x_2298:
[----:B------:R-:W-:Y:S05]  /*11740*/  BSYNC B1 ;  /* 0x0000000000017941 */ /* 0x000fea0003800000 */
.L_x_2294:
[----:B------:R-:W-:Y:S01]  /*11750*/  IMAD R6, R3, R7, -R54 ;  /* 0x0000000703067224 */ /* 0x000fe200078e0a36 */
[----:B------:R-:W-:-:S04]  /*11760*/  MOV R8, 0x117a0 ;  /* 0x000117a000087802 */ /* 0x000fc80000000f00 */
[----:B------:R-:W-:-:S05]  /*11770*/  IADD3 R6, -R21, R6, RZ ;  /* 0x0000000615067210 */ /* 0x000fca0007ffe1ff */
[----:B------:R1:W-:Y:S02]  /*11780*/  STL [R1+0x13b8], R6 ;  /* 0x0013b80601007387 */ /* 0x0003e40000100800 */
[----:B-1----:R-:W-:Y:S05]  /*11790*/  CALL.REL.NOINC `($_ZN7cutlass13device_kernelIN5flash19enable_sm80_to_sm89INS1_16FlashAttnBwdSm80INS1_25CollectiveMainloopBwdSm80ILi2ELi2EN4cute5tupleIJNS5_1CILi128EEES8_NS7_ILi64EEEEEENS_10bfloat16_tEfNS_4arch4Sm80ELb0ELb1ELb1ELb1ELb1ELb0ELb0ELb0ELi2ELi4ELi4ELi4ELb0EEENS1_24CollectiveEpilogueBwdGQAISA_fSD_Li256ELb1ELb1EEENS1_19SingleTileSchedulerILb1ELb0ELb0ELi128EEEEEEEEEvNT_6ParamsE$_ZSt3maxIiERKT_S2_S2_) ;  /* 0xffff9cc000007944 */ /* 0x002fea0003c3ffff */
[----:B------:R-:W-:-:S06]  /*117a0*/  IADD3 R2, R9, -c[0x0][0x20], RZ ;  /* 0x8000080009027a10 */ /* 0x000fcc0007ffe0ff */
[----:B------:R-:W2:Y:S01]  /*117b0*/  LDL R2, [R2] ;  /* 0x0000000002027983 */ /* 0x000ea20000100800 */
[----:B------:R-:W-:Y:S01]  /*117c0*/  IMAD.IADD R3, R3, 0x1, R6 ;  /* 0x0000000103037824 */ /* 0x000fe200078e0206 */
[----:B------:R-:W-:-:S04]  /*117d0*/  MOV R6, 0x11800 ;  /* 0x0001180000067802 */ /* 0x000fc80000000f00 */
[----:B--2---:R1:W-:Y:S03]  /*117e0*/  STL.64 [R1+0x13b0], R2 ;  /* 0x0013b00201007387 */ /* 0x0043e60000100a00 */
[----:B-1----:R-:W-:Y:S05]  /*117f0*/  CALL.REL.NOINC `($_ZN7cutlass13device_kernelIN5flash19enable_sm80_to_sm89INS1_16FlashAttnBwdSm80INS1_25CollectiveMainloopBwdSm80ILi2ELi2EN4cute5tupleIJNS5_1CILi128EEES8_NS7_ILi64EEEEEENS_10bfloat16_tEfNS_4arch4Sm80ELb0ELb1ELb1ELb1ELb1ELb0ELb0ELb0ELi2ELi4ELi4ELi4ELb0EEENS1_24CollectiveEpilogueBwdGQAISA_fSD_Li256ELb1ELb1EEENS1_19SingleTileSchedulerILb1ELb0ELb0ELi128EEEEEEEEEvNT_6ParamsE$_ZSt3minIiERKT_S2_S2_) ;  /* 0xffff9cf000007944 */ /* 0x002fea0003c3ffff */
[----:B------:R-:W-:-:S05]  /*11800*/  IADD3 R7, R7, -c[0x0][0x20], RZ ;  /* 0x8000080007077a10 */ /* 0x000fca0007ffe0ff */
[----:B------:R-:W2:Y:S04]  /*11810*/  LDL R2, [R7] ;  /* 0x0000000007027983 */ /* 0x000ea80000100800 */
[----:B--2---:R1:W-:Y:S02]  /*11820*/  STL [R1+0x13ac], R2 ;  /* 0x0013ac0201007387 */ /* 0x0043e40000100800 */
.L_x_2293:
[----:B-1----:R-:W-:Y:S05]  /*11830*/  BSYNC B2 ;  /* 0x0000000000027941 */ /* 0x002fea0003800000 */
.L_x_2292:
[----:B------:R1:W-:Y:S01]  /*11840*/  STL [R1+0x13bc], RZ ;  /* 0x0013bcff01007387 */ /* 0x0003e20000100800 */
[----:B------:R-:W-:-:S03]  /*11850*/  MOV R55, 0xffffffff ;  /* 0xffffffff00377802 */ /* 0x000fc60000000f00 */
.L_x_2301:
[----:B------:R-:W-:Y:S01]  /*11860*/  IMAD.MOV.U32 R3, RZ, RZ, R14 ;  /* 0x000000ffff037224 */ /* 0x000fe200078e000e */
[----:B------:R-:W-:Y:S01]  /*11870*/  MOV R10, RZ ;  /* 0x000000ff000a7202 */ /* 0x000fe20000000f00 */
[----:B-1----:R-:W-:Y:S01]  /*11880*/  IMAD.MOV.U32 R2, RZ, RZ, R49 ;  /* 0x000000ffff027224 */ /* 0x002fe200078e0031 */
[----:B------:R-:W-:Y:S02]  /*11890*/  MOV R8, 0x118b0 ;  /* 0x000118b000087802 */ /* 0x000fe40000000f00 */
[----:B-1----:R-:W-:Y:S05]  /*118a0*/  CALL.REL.NOINC `($_ZN7cutlass13device_kernelIN5flash19enable_sm80_to_sm89INS1_16FlashAttnBwdSm80INS1_25CollectiveMainloopBwdSm80ILi2ELi2EN4cute5tupleIJNS5_1CILi128EEES8_NS7_ILi64EEEEEENS_10bfloat16_tEfNS_4arch4Sm80ELb0ELb1ELb1ELb1ELb1ELb0ELb0ELb0ELi2ELi4ELi4ELi4ELb0EEENS1_24CollectiveEpilogueBwdGQAISA_fSD_Li256ELb1ELb1EEENS1_19SingleTileSchedulerILb1ELb0ELb0ELi128EEEEEEEEEvNT_6ParamsE$_ZN4cute3eso3ESOILb0ELb0EJiiEEC2ERKiS4_) ;  /* 0xffff550000007944 */ /* 0x002fea0003c3ffff */
        /* <DEDUP_REMOVED lines=8> */
[----:B-1---5:R-:W-:Y:S05]  /*11930*/  CALL.REL.NOINC `($_ZN7cutlass13device_kernelIN5flash19enable_sm80_to_sm89INS1_16FlashAttnBwdSm80INS1_25CollectiveMainloopBwdSm80ILi2ELi2EN4cute5tupleIJNS5_1CILi128EEES8_NS7_ILi64EEEEEENS_10bfloat16_tEfNS_4arch4Sm80ELb0ELb1ELb1ELb1ELb1ELb0ELb0ELb0ELi2ELi4ELi4ELi4ELb0EEENS1_24CollectiveEpilogueBwdGQAISA_fSD_Li256ELb1ELb1EEENS1_19SingleTileSchedulerILb1ELb0ELb0ELi128EEEEEEEEEvNT_6ParamsE$_ZN4cute5tupleIJiEEC2ERKi) ;  /* 0xffff975000007944 */ /* 0x022fea0003c3ffff */
        /* <DEDUP_REMOVED lines=24> */
[----:B-1----:R-:W2:Y:S02]  /*11ac0*/  LDL R3, [R1+0x1390] ;  /* 0x0013900001037983 */ /* 0x002ea40000100800 */
[----:B--2---:R-:W-:Y:S02]  /*11ad0*/  IADD3 R3, R8, R3, RZ ;  /* 0x0000000308037210 */ /* 0x004fe40007ffe0ff */
[----:B------:R-:W-:Y:S02]  /*11ae0*/  MOV R8, 0x11b00 ;  /* 0x00011b0000087802 */ /* 0x000fe40000000f00 */
[----:B------:R-:W-:Y:S05]  /*11af0*/  CALL.REL.NOINC `($_ZN7cutlass13device_kernelIN5flash19enable_sm80_to_sm89INS1_16FlashAttnBwdSm80INS1_25CollectiveMainloopBwdSm80ILi2ELi2EN4cute5tupleIJNS5_1CILi128EEES8_NS7_ILi64EEEEEENS_10bfloat16_tEfNS_4arch4Sm80ELb0ELb1ELb1ELb1ELb1ELb0ELb0ELb0ELi2ELi4ELi4ELi4ELb0EEENS1_24CollectiveEpilogueBwdGQAISA_fSD_Li256ELb1ELb1EEENS1_19SingleTileSchedulerILb1ELb0ELb0ELi128EEEEEEEEEvNT_6ParamsE$_ZZN4cuteplIJiEJiEEEDaRKNS_15ArithmeticTupleIJDpT_EEERKNS1_IJDpT0_EEEENKUlDpRKT_E_clIJiEEEDaSF_) ;  /* 0xffffe97000007944 */ /* 0x000fea0003c3ffff */
[----:B------:R-:W-:Y:S01]  /*11b00*/  LEA.HI R8, R7, R7, RZ, 0x1 ;  /* 0x0000000707087211 */ /* 0x000fe200078f08ff */
[----:B-1----:R-:W-:Y:S01]  /*11b10*/  IMAD.MOV.U32 R2, RZ, RZ, R13 ;  /* 0x000000ffff027224 */ /* 0x002fe200078e000d */
[----:B------:R-:W-:Y:S02]  /*11b20*/  MOV R10, 0x11b60 ;  /* 0x00011b60000a7802 */ /* 0x000fe40000000f00 */
[----:B------:R-:W-:-:S05]  /*11b30*/  LOP3.LUT R6, R8, 0xfffffffe, RZ, 0xc0, !PT ;  /* 0xfffffffe08067812 */ /* 0x000fca00078ec0ff */
[----:B------:R-:W-:Y:S02]  /*11b40*/  IMAD.IADD R3, R7, 0x1, -R6 ;  /* 0x0000000107037824 */ /* 0x000fe400078e0a06 */
[----:B--2--5:R-:W-:Y:S05]  /*11b50*/  CALL.REL.NOINC `($_ZN7cutlass13device_kernelIN5flash19enable_sm80_to_sm89INS1_16FlashAttnBwdSm80INS1_25CollectiveMainloopBwdSm80ILi2ELi2EN4cute5tupleIJNS5_1CILi128EEES8_NS7_ILi64EEEEEENS_10bfloat16_tEfNS_4arch4Sm80ELb0ELb1ELb1ELb1ELb1ELb0ELb0ELb0ELi2ELi4ELi4ELi4ELb0EEENS1_24CollectiveEpilogueBwdGQAISA_fSD_Li256ELb1ELb1EEENS1_19SingleTileSchedulerILb1ELb0ELb0ELi128EEEEEEEEEvNT_6ParamsE$_ZN4cute5tupleIJiEEC2ERKi) ;  /* 0xffff953000007944 */ /* 0x024fea0003c3ffff */
        /* <DEDUP_REMOVED lines=19> */
[----:B-1---5:R-:W-:Y:S05]  /*11c90*/  CALL.REL.NOINC `($_ZN7cutlass13device_kernelIN5flash19enable_sm80_to_sm89INS1_16FlashAttnBwdSm80INS1_25CollectiveMainloopBwdSm80ILi2ELi2EN4cute5tupleIJNS5_1CILi128EEES8_NS7_ILi64EEEEEENS_10bfloat16_tEfNS_4arch4Sm80ELb0ELb1ELb1ELb1ELb1ELb0ELb0ELb0ELi2ELi4ELi4ELi4ELb0EEENS1_24CollectiveEpilogueBwdGQAISA_fSD_Li256ELb1ELb1EEENS1_19SingleTileSchedulerILb1ELb0ELb0ELi128EEEEEEEEEvNT_6ParamsE$_ZN4cute5tupleIJiEEC2ERKi) ;  /* 0xffff93f000007944 */ /* 0x022fea0003c3ffff */
[----:B-1----:R1:W5:Y:S01]  /*11ca0*/  LDL R3, [R1+0x1380] ;  /* 0x0013800001037983 */ /* 0x0023620000100800 */
[----:B------:R-:W-:-:S02]  /*11cb0*/  MOV R9, R13 ;  /* 0x0000000d00097202 */ /* 0x000fc40000000f00 */
[----:B------:R-:W-:Y:S02]  /*11cc0*/  MOV R8, 0x11ce0 ;  /* 0x00011ce000087802 */ /* 0x000fe40000000f00 */
[----:B-1---5:R-:W-:Y:S05]  /*11cd0*/  CALL.REL.NOINC `($_ZN7cutlass13device_kernelIN5flash19enable_sm80_to_sm89INS1_16FlashAttnBwdSm80INS1_25CollectiveMainloopBwdSm80ILi2ELi2EN4cute5tupleIJNS5_1CILi128EEES8_NS7_ILi64EEEEEENS_10bfloat16_tEfNS_4arch4Sm80ELb0ELb1ELb1ELb1ELb1ELb0ELb0ELb0ELi2ELi4ELi4ELi4ELb0EEENS1_24CollectiveEpilogueBwdGQAISA_fSD_Li256ELb1ELb1EEENS1_19SingleTileSchedulerILb1ELb0ELb0ELi128EEEEEEEEEvNT_6ParamsE$_ZN4cute5tupleIJNS_1CILi0EEEiEEC2ERKS2_RKi) ;  /* 0xffff92d000007944 */ /* 0x022fea0003c3ffff */
[----:B------:R-:W2:Y:S01]  /*11ce0*/  LDL R2, [R1+0x1390] ;  /* 0x0013900001027983 */ /* 0x000ea20000100800 */
[----:B------:R-:W-:Y:S02]  /*11cf0*/  MOV R62, 0x11d20 ;  /* 0x00011d20003e7802 */ /* 0x000fe40000000f00 */
[----:B--2---:R-:W-:Y:S02]  /*11d00*/  IADD3 R3, R57, R2, RZ ;  /* 0x0000000239037210 */ /* 0x004fe40007ffe0ff */
[----:B------:R-:W-:Y:S05]  /*11d10*/  CALL.REL.NOINC `($_ZN7cutlass13device_kernelIN5flash19enable_sm80_to_sm89INS1_16FlashAttnBwdSm80INS1_25CollectiveMainloopBwdSm80ILi2ELi2EN4cute5tupleIJNS5_1CILi128EEES8_NS7_ILi64EEEEEENS_10bfloat16_tEfNS_4arch4Sm80ELb0ELb1ELb1ELb1ELb1ELb0ELb0ELb0ELi2ELi4ELi4ELi4ELb0EEENS1_24CollectiveEpilogueBwdGQAISA_fSD_Li256ELb1ELb1EEENS1_19SingleTileSchedulerILb1ELb0ELb0ELi128EEEEEEEEEvNT_6ParamsE$_ZZN4cuteplIJNS_1CILi0EEEiEJS2_iEEEDaRKNS_15ArithmeticTupleIJDpT_EEERKNS3_IJDpT0_EEEENKUlDpRKT_E_clIJS2_iEEEDaSH_) ;  /* 0xffffe4f000007944 */ /* 0x000fea0003c3ffff */
[----:B------:R-:W-:Y:S01]  /*11d20*/  IMAD.MOV.U32 R2, RZ, RZ, R13 ;  /* 0x000000ffff027224 */ /* 0x000fe200078e000d */
[----:B------:R-:W-:Y:S02]  /*11d30*/  MOV R3, R29 ;  /* 0x0000001d00037202 */ /* 0x000fe40000000f00 */
[----:B------:R-:W-:Y:S02]  /*11d40*/  MOV R6, 0x11d60 ;  /* 0x00011d6000067802 */ /* 0x000fe40000000f00 */
[----:B-1---5:R-:W-:Y:S05]  /*11d50*/  CALL.REL.NOINC `($_ZN7cutlass13device_kernelIN5flash19enable_sm80_to_sm89INS1_16FlashAttnBwdSm80INS1_25CollectiveMainloopBwdSm80ILi2ELi2EN4cute5tupleIJNS5_1CILi128EEES8_NS7_ILi64EEEEEENS_10bfloat16_tEfNS_4arch4Sm80ELb0ELb1ELb1ELb1ELb1ELb0ELb0ELb0ELi2ELi4ELi4ELi4ELb0EEENS1_24CollectiveEpilogueBwdGQAISA_fSD_Li256ELb1ELb1EEENS1_19SingleTileSchedulerILb1ELb0ELb0ELi128EEEEEEEEEvNT_6ParamsE$_ZN4cute3eso3ESOILb0ELb1EJiNS_1CILi0EEEEEC2ERKiRKS3_) ;  /* 0xffff57e000007944 */ /* 0x022fea0003c3ffff */
[----:B------:R2:W5:Y:S01]  /*11d60*/  LDL R10, [R1+0x1390] ;  /* 0x00139000010a7983 */ /* 0x0005620000100800 */
[----:B------:R-:W-:Y:S02]  /*11d70*/  MOV R9, R13 ;  /* 0x0000000d00097202 */ /* 0x000fe40000000f00 */
[----:B------:R-:W-:Y:S01]  /*11d80*/  MOV R92, 0x11db0 ;  /* 0x00011db0005c7802 */ /* 0x000fe20000000f00 */
[----:B------:R2:W-:Y:S04]  /*11d90*/  STL [R1+0x1390], R36 ;  /* 0x0013902401007387 */ /* 0x0005e80000100800 */
[----:B-12--5:R-:W-:Y:S05]  /*11da0*/  CALL.REL.NOINC `($_ZN7cutlass13device_kernelIN5flash19enable_sm80_to_sm89INS1_16FlashAttnBwdSm80INS1_25CollectiveMainloopBwdSm80ILi2ELi2EN4cute5tupleIJNS5_1CILi128EEES8_NS7_ILi64EEEEEENS_10bfloat16_tEfNS_4arch4Sm80ELb0ELb1ELb1ELb1ELb1ELb0ELb0ELb0ELi2ELi4ELi4ELi4ELb0EEENS1_24CollectiveEpilogueBwdGQAISA_fSD_Li256ELb1ELb1EEENS1_19SingleTileSchedulerILb1ELb0ELb0ELi128EEEEEEEEEvNT_6ParamsE$_ZZN4cuteplIJiEJNS_1CILi0EEEiEEEDaRKNS_15ArithmeticTupleIJDpT_EEERKNS3_IJDpT0_EEEENKUlDpRKT_E_clIJiiEEEDaSH_) ;  /* 0xffffe64000007944 */ /* 0x026fea0003c3ffff */
[----:B-----5:R2:W-:Y:S01]  /*11db0*/  STL [R1+0x1390], R3 ;  /* 0x0013900301007387 */ /* 0x0205e20000100800 */
[----:B------:R-:W-:-:S03]  /*11dc0*/  MOV R62, 0x11de0 ;  /* 0x00011de0003e7802 */ /* 0x000fc60000000f00 */
[----:B-12---:R-:W-:Y:S05]  /*11dd0*/  CALL.REL.NOINC `($_ZN7cutlass13device_kernelIN5flash19enable_sm80_to_sm89INS1_16FlashAttnBwdSm80INS1_25CollectiveMainloopBwdSm80ILi2ELi2EN4cute5tupleIJNS5_1CILi128EEES8_NS7_ILi64EEEEEENS_10bfloat16_tEfNS_4arch4Sm80ELb0ELb1ELb1ELb1ELb1ELb0ELb0ELb0ELi2ELi4ELi4ELi4ELb0EEENS1_24CollectiveEpilogueBwdGQAISA_fSD_Li256ELb1ELb1EEENS1_19SingleTileSchedulerILb1ELb0ELb0ELi128EEEEEEEEEvNT_6ParamsE$_ZZN4cuteplIJNS_1CILi0EEES2_EJiiEEEDaRKNS_15ArithmeticTupleIJDpT_EEERKNS3_IJDpT0_EEEENKUlDpRKT_E_clIJiiEEEDaSH_) ;  /* 0xffffe3a000007944 */ /* 0x006fea0003c3ffff */
        /* <DEDUP_REMOVED lines=11> */
[----:B-1----:R-:W-:Y:S05]  /*11e90*/  CALL.REL.NOINC `($_ZN7cutlass13device_kernelIN5flash19enable_sm80_to_sm89INS1_16FlashAttnBwdSm80INS1_25CollectiveMainloopBwdSm80ILi2ELi2EN4cute5tupleIJNS5_1CILi128EEES8_NS7_ILi64EEEEEENS_10bfloat16_tEfNS_4arch4Sm80ELb0ELb1ELb1ELb1ELb1ELb0ELb0ELb0ELi2ELi4ELi4ELi4ELb0EEENS1_24CollectiveEpilogueBwdGQAISA_fSD_Li256ELb1ELb1EEENS1_19SingleTileSchedulerILb1ELb0ELb0ELi128EEEEEEEEEvNT_6ParamsE$_ZN4cute3eso3ESOILb0ELb0EJiiEEC2ERKiS4_) ;  /* 0xffff4f1000007944 */ /* 0x002fea0003c3ffff */
        /* <DEDUP_REMOVED lines=16> */
.L_x_2300:
[----:B------:R-:W-:Y:S05]  /*11fa0*/  BSYNC B0 ;  /* 0x0000000000007941 */ /* 0x000fea0003800000 */
.L_x_2299:
        /* <DEDUP_REMOVED lines=8> */
[----:B------:R-:W-:Y:S05]  /*12030*/  CALL.REL.NOINC `($_ZN7cutlass13device_kernelIN5flash19enable_sm80_to_sm89INS1_16FlashAttnBwdSm80INS1_25CollectiveMainloopBwdSm80ILi2ELi2EN4cute5tupleIJNS5_1CILi128EEES8_NS7_ILi64EEEEEENS_10bfloat16_tEfNS_4arch4Sm80ELb0ELb1ELb1ELb1ELb1ELb0ELb0ELb0ELi2ELi4ELi4ELi4ELb0EEENS1_24CollectiveEpilogueBwdGQAISA_fSD_Li256ELb1ELb1EEENS1_19SingleTileSchedulerILb1ELb0ELb0ELi128EEEEEEEEEvNT_6ParamsE$_ZN4cute3eso3ESOILb0ELb1EJiNS_1CILi0EEEEEC2ERKiRKS3_) ;  /* 0xffff550000007944 */ /* 0x000fea0003c3ffff */
        /* <DEDUP_REMOVED lines=72> */
.L_x_2307:
[----:B------:R-:W-:Y:S05]  /*124c0*/  BSYNC B0 ;  /* 0x0000000000007941 */ /* 0x000fea0003800000 */
.L_x_2306:
[----:B------:R-:W-:Y:S01]  /*124d0*/  LOP3.LUT R7, RZ, R7, RZ, 0x33, !PT ;  /* 0x00000007ff077212 */ /* 0x000fe200078e33ff */
[----:B------:R-:W-:Y:S05]  /*124e0*/  BRA `(.L_x_2308) ;  /* 0x0000007000007947 */ /* 0x000fea0003800000 */
.L_x_2305:
[----:B------:R-:W-:-:S13]  /*124f0*/  ISETP.NE.AND P0, PT, R3, 0x1, PT ;  /* 0x000000010300780c */ /* 0x000fda0003f05270 */
[----:B------:R-:W-:Y:S05]  /*12500*/  @!P0 BRA `(.L_x_2308) ;  /* 0x0000005000008947 */ /* 0x000fea0003800000 */
[----:B------:R1:W5:Y:S01]  /*12510*/  LD.E R6, [R58.64+0x1c] ;  /* 0x00001c043a067980 */ /* 0x000362000c101900 */
[----:B------:R-:W-:-:S03]  /*12520*/  MOV R2, 0x12540 ;  /* 0x0001254000027802 */ /* 0x000fc60000000f00 */
[----:B-1---5:R-:W-:Y:S05]  /*12530*/  CALL.REL.NOINC `($_ZN7cutlass13device_kernelIN5flash19enable_sm80_to_sm89INS1_16FlashAttnBwdSm80INS1_25CollectiveMainloopBwdSm80ILi2ELi2EN4cute5tupleIJNS5_1CILi128EEES8_NS7_ILi64EEEEEENS_10bfloat16_tEfNS_4arch4Sm80ELb0ELb1ELb1ELb1ELb1ELb0ELb0ELb0ELi2ELi4ELi4ELi4ELb0EEENS1_24CollectiveEpilogueBwdGQAISA_fSD_Li256ELb1ELb1EEENS1_19SingleTileSchedulerILb1ELb0ELb0ELi128EEEEEEEEEvNT_6ParamsE$__umulhi) ;  /* 0x0005661000007944 */ /* 0x022fea0003c00000 */
[----:B------:R-:W2:Y:S02]  /*12540*/  LD.E R7, [R58.64+0x20] ;  /* 0x000020043a077980 */ /* 0x000ea4000c101900 */
[----:B--2---:R-:W-:Y:S02]  /*12550*/  SHF.R.U32.HI R7, RZ, R7, R6 ;  /* 0x00000007ff077219 */ /* 0x004fe40000011606 */
.L_x_2308:
[----:B------:R-:W-:Y:S05]  /*12560*/  BSYNC B1 ;  /* 0x0000000000017941 */ /* 0x000fea0003800000 */
.L_x_2304:
        /* <DEDUP_REMOVED lines=14> */
.L_x_2303:
[----:B-1----:R-:W-:Y:S05]  /*12650*/  BSYNC B2 ;  /* 0x0000000000027941 */ /* 0x002fea0003800000 */
.L_x_2302:
[----:B------:R1:W-:Y:S01]  /*12660*/  STL [R1+0x13bc], RZ ;  /* 0x0013bcff01007387 */ /* 0x0003e20000100800 */
[----:B------:R-:W-:-:S03]  /*12670*/  MOV R55, 0xffffffff ;  /* 0xffffffff00377802 */ /* 0x000fc60000000f00 */
.L_x_2311:
[----:B------:R-:W-:Y:S01]  /*12680*/  IMAD.MOV.U32 R3, RZ, RZ, R14 ;  /* 0x000000ffff037224 */ /* 0x000fe200078e000e */
[----:B------:R-:W-:Y:S01]  /*12690*/  MOV R10, 0x1 ;  /* 0x00000001000a7802 */ /* 0x000fe20000000f00 */
        /* <DEDUP_REMOVED lines=114> */
.L_x_2310:
[----:B------:R-:W-:Y:S05]  /*12dc0*/  BSYNC B0 ;  /* 0x0000000000007941 */ /* 0x000fea0003800000 */
.L_x_2309:
        /* <DEDUP_REMOVED lines=81> */
.L_x_2317:
[----:B------:R-:W-:Y:S05]  /*132e0*/  BSYNC B0 ;  /* 0x0000000000007941 */ /* 0x000fea0003800000 */
.L_x_2316:
[----:B------:R-:W-:Y:S01]  /*132f0*/  LOP3.LUT R7, RZ, R7, RZ, 0x33, !PT ;  /* 0x00000007ff077212 */ /* 0x000fe200078e33ff */
[----:B------:R-:W-:Y:S05]  /*13300*/  BRA `(.L_x_2318) ;  /* 0x0000007000007947 */ /* 0x000fea0003800000 */
.L_x_2315:
[----:B------:R-:W-:-:S13]  /*13310*/  ISETP.NE.AND P0, PT, R3, 0x1, PT ;  /* 0x000000010300780c */ /* 0x000fda0003f05270 */
[----:B------:R-:W-:Y:S05]  /*13320*/  @!P0 BRA `(.L_x_2318) ;  /* 0x0000005000008947 */ /* 0x000fea0003800000 */
[----:B------:R1:W5:Y:S01]  /*13330*/  LD.E R6, [R58.64+0x1c] ;  /* 0x00001c043a067980 */ /* 0x000362000c101900 */
[----:B------:R-:W-:-:S03]  /*13340*/  MOV R2, 0x13360 ;  /* 0x0001336000027802 */ /* 0x000fc60000000f00 */
[----:B-1---5:R-:W-:Y:S05]  /*13350*/  CALL.REL.NOINC `($_ZN7cutlass13device_kernelIN5flash19enable_sm80_to_sm89INS1_16FlashAttnBwdSm80INS1_25CollectiveMainloopBwdSm80ILi2ELi2EN4cute5tupleIJNS5_1CILi128EEES8_NS7_ILi64EEEEEENS_10bfloat16_tEfNS_4arch4Sm80ELb0ELb1ELb1ELb1ELb1ELb0ELb0ELb0ELi2ELi4ELi4ELi4ELb0EEENS1_24CollectiveEpilogueBwdGQAISA_fSD_Li256ELb1ELb1EEENS1_19SingleTileSchedulerILb1ELb0ELb0ELi128EEEEEEEEEvNT_6ParamsE$__umulhi) ;  /* 0x000557f000007944 */ /* 0x022fea0003c00000 */
[----:B------:R-:W2:Y:S02]  /*13360*/  LD.E R7, [R58.64+0x20] ;  /* 0x000020043a077980 */ /* 0x000ea4000c101900 */
[----:B--2---:R-:W-:Y:S02]  /*13370*/  SHF.R.U32.HI R7, RZ, R7, R6 ;  /* 0x00000007ff077219 */ /* 0x004fe40000011606 */
.L_x_2318:
[----:B------:R-:W-:Y:S05]  /*13380*/  BSYNC B1 ;  /* 0x0000000000017941 */ /* 0x000fea0003800000 */
.L_x_2314:
        /* <DEDUP_REMOVED lines=14> */
.L_x_2313:
[----:B-1----:R-:W-:Y:S05]  /*13470*/  BSYNC B2 ;  /* 0x0000000000027941 */ /* 0x002fea0003800000 */
.L_x_2312:
[----:B------:R1:W-:Y:S01]  /*13480*/  STL [R1+0x13bc], RZ ;  /* 0x0013bcff01007387 */ /* 0x0003e20000100800 */
[----:B------:R-:W-:-:S03]  /*13490*/  MOV R55, 0xffffffff ;  /* 0xffffffff00377802 */ /* 0x000fc60000000f00 */
.L_x_2321:
        /* <DEDUP_REMOVED lines=116> */
.L_x_2320:
[----:B------:R-:W-:Y:S05]  /*13be0*/  BSYNC B0 ;  /* 0x0000000000007941 */ /* 0x000fea0003800000 */
.L_x_2319:
        /* <DEDUP_REMOVED lines=56> */
[----:B-----5:R-:W-:Y:S01]  /*13f70*/  IMAD R50, R50, 0x80, R3 ;  /* 0x0000008032327824 */ /* 0x020fe200078e0203 */
[----:B------:R-:W-:-:S04]  /*13f80*/  MOV R6, 0x13fb0 ;  /* 0x00013fb000067802 */ /* 0x000fc80000000f00 */
[----:B------:R-:W-:Y:S02]  /*13f90*/  MOV R2, R50 ;  /* 0x0000003200027202 */ /* 0x000fe40000000f00 */
        /* <DEDUP_REMOVED lines=23> */
.L_x_2327:
[----:B------:R-:W-:Y:S05]  /*14110*/  BSYNC B0 ;  /* 0x0000000000007941 */ /* 0x000fea0003800000 */
.L_x_2326:
[----:B------:R-:W-:Y:S01]  /*14120*/  LOP3.LUT R7, RZ, R7, RZ, 0x33, !PT ;  /* 0x00000007ff077212 */ /* 0x000fe200078e33ff */
[----:B------:R-:W-:Y:S05]  /*14130*/  BRA `(.L_x_2328) ;  /* 0x0000007000007947 */ /* 0x000fea0003800000 */
.L_x_2325:
[----:B------:R-:W-:-:S13]  /*14140*/  ISETP.NE.AND P0, PT, R3, 0x1, PT ;  /* 0x000000010300780c */ /* 0x000fda0003f05270 */
[----:B------:R-:W-:Y:S05]  /*14150*/  @!P0 BRA `(.L_x_2328) ;  /* 0x0000005000008947 */ /* 0x000fea0003800000 */
[----:B------:R1:W5:Y:S01]  /*14160*/  LD.E R6, [R58.64+0x1c] ;  /* 0x00001c043a067980 */ /* 0x000362000c101900 */
[----:B------:R-:W-:-:S03]  /*14170*/  MOV R2, 0x14190 ;  /* 0x0001419000027802 */ /* 0x000fc60000000f00 */
[----:B-1---5:R-:W-:Y:S05]  /*14180*/  CALL.REL.NOINC `($_ZN7cutlass13device_kernelIN5flash19enable_sm80_to_sm89INS1_16FlashAttnBwdSm80INS1_25CollectiveMainloopBwdSm80ILi2ELi2EN4cute5tupleIJNS5_1CILi128EEES8_NS7_ILi64EEEEEENS_10bfloat16_tEfNS_4arch4Sm80ELb0ELb1ELb1ELb1ELb1ELb0ELb0ELb0ELi2ELi4ELi4ELi4ELb0EEENS1_24CollectiveEpilogueBwdGQAISA_fSD_Li256ELb1ELb1EEENS1_19SingleTileSchedulerILb1ELb0ELb0ELi128EEEEEEEEEvNT_6ParamsE$__umulhi) ;  /* 0x000549c000007944 */ /* 0x022fea0003c00000 */
[----:B------:R-:W2:Y:S02]  /*14190*/  LD.E R7, [R58.64+0x20] ;  /* 0x000020043a077980 */ /* 0x000ea4000c101900 */
[----:B--2---:R-:W-:Y:S02]  /*141a0*/  SHF.R.U32.HI R7, RZ, R7, R6 ;  /* 0x00000007ff077219 */ /* 0x004fe40000011606 */
.L_x_2328:
[----:B------:R-:W-:Y:S05]  /*141b0*/  BSYNC B1 ;  /* 0x0000000000017941 */ /* 0x000fea0003800000 */
.L_x_2324:
        /* <DEDUP_REMOVED lines=14> */
.L_x_2323:
[----:B-1----:R-:W-:Y:S05]  /*142a0*/  BSYNC B2 ;  /* 0x0000000000027941 */ /* 0x002fea0003800000 */
.L_x_2322:
[----:B------:R1:W-:Y:S01]  /*142b0*/  STL [R1+0x13bc], RZ ;  /* 0x0013bcff01007387 */ /* 0x0003e20000100800 */
[----:B------:R-:W-:-:S03]  /*142c0*/  MOV R4, 0xffffffff ;  /* 0xffffffff00047802 */ /* 0x000fc60000000f00 */
.L_x_2331:
        /* <DEDUP_REMOVED lines=116> */
.L_x_2330:
[----:B------:R-:W-:Y:S05]  /*14a10*/  BSYNC B0 ;  /* 0x0000000000007941 */ /* 0x000fea0003800000 */
.L_x_2329:
[C---:B-1----:R-:W-:Y:S02]  /*14a20*/  IADD3 R2, R4.reuse, 0x2, RZ ;  /* 0x0000000204027810 */ /* 0x042fe40007ffe0ff */
[----:B------:R-:W-:-:S03]  /*14a30*/  IADD3 R4, R4, 0x1, RZ ;  /* 0x0000000104047810 */ /* 0x000fc60007ffe0ff */
[----:B------:R1:W-:Y:S01]  /*14a40*/  STL [R1+0x13bc], R2 ;  /* 0x0013bc0201007387 */ /* 0x0003e20000100800 */
[----:B------:R-:W-:-:S13]  /*14a50*/  ISETP.GE.U32.AND P0, PT, R4, 0xf, PT ;  /* 0x0000000f0400780c */ /* 0x000fda0003f06070 */
[----:B------:R-:W-:Y:S05]  /*14a60*/  @!P0 BRA `(.L_x_2331) ;  /* 0xfffff86000008947 */ /* 0x000fea000383ffff */
[----:B------:R-:W-:-:S04]  /*14a70*/  MOV R57, 0x0 ;  /* 0x0000000000397802 */ /* 0x000fc80000000f00 */
[----:B------:R-:W-:Y:S05]  /*14a80*/  RET.REL.NODEC R56 `(_ZN7cutlass13device_kernelIN5flash19enable_sm80_to_sm89INS1_16FlashAttnBwdSm80INS1_25CollectiveMainloopBwdSm80ILi2ELi2EN4cute5tupleIJNS5_1CILi128EEES8_NS7_ILi64EEEEEENS_10bfloat16_tEfNS_4arch4Sm80ELb0ELb1ELb1ELb1ELb1ELb0ELb0ELb0ELi2ELi4ELi4ELi4ELb0EEENS1_24CollectiveEpilogueBwdGQAISA_fSD_Li256ELb1ELb1EEENS1_19SingleTileSchedulerILb1ELb0ELb0ELi128EEEEEEEEEvNT_6ParamsE) ;  /* 0xfffeb57038007950 */ /* 0x000fea0003c3ffff */
        .type           $_ZN7cutlass13device_kernelIN5flash19enable_sm80_to_sm89INS1_16FlashAttnBwdSm80INS1_25CollectiveMainloopBwdSm80ILi2ELi2EN4cute5tupleIJNS5_1CILi128EEES8_NS7_ILi64EEEEEENS_10bfloat16_tEfNS_4arch4Sm80ELb0ELb1ELb1ELb1ELb1ELb0ELb0ELb0ELi2ELi4ELi4ELi4ELb0EEENS1_24CollectiveEpilogueBwdGQAISA_fSD_Li256ELb1ELb1EEENS1_19SingleTileSchedulerILb1ELb0ELb0ELi128EEEEEEEEEvNT_6ParamsE$_ZZN5flash25CollectiveMainloopBwdSm80ILi2ELi2EN4cute5tupleIJNS1_1CILi128EEES4_NS3_ILi64EEEEEEN7cutlass10bfloat16_tEfNS7_4arch4Sm80ELb0ELb1ELb1ELb1ELb1ELb0ELb0ELb0ELi2ELi4ELi4ELi4ELb0EE3mmaINS_16FlashAttnBwdSm80ISB_NS_24CollectiveEpilogueBwdGQAIS6_fSA_Li256ELb1ELb1EEENS_19SingleTileSchedulerILb1ELb0ELb0ELi128EEEE13SharedStorageENS1_6TensorINS1_11ArrayEngineIfLm32EEENS1_6LayoutINS2_IJNS2_IJNS3_ILi2EEESO_EEESO_NS3_ILi4EEEEEENS2_IJNS2_IJNS3_ILi1EEESO_EEESQ_NS3_ILi8EEEEEEEEEEEEbRKNSB_6ParamsERT0_S12_iNS2_IJiiiEEERT_ENKUliT_E_clIZSC_ISJ_SX_EbS10_S12_S12_iS13_S15_EUlRS16_iE_EEDaiS16_,@function
        .size           $_ZN7cutlass13device_kernelIN5flash19enable_sm80_to_sm89INS1_16FlashAttnBwdSm80INS1_25CollectiveMainloopBwdSm80ILi2ELi2EN4cute5tupleIJNS5_1CILi128EEES8_NS7_ILi64EEEEEENS_10bfloat16_tEfNS_4arch4Sm80ELb0ELb1ELb1ELb1ELb1ELb0ELb0ELb0ELi2ELi4ELi4ELi4ELb0EEENS1_24CollectiveEpilogueBwdGQAISA_fSD_Li256ELb1ELb1EEENS1_19SingleTileSchedulerILb1ELb0ELb0ELi128EEEEEEEEEvNT_6ParamsE$_ZZN5flash25CollectiveMainloopBwdSm80ILi2ELi2EN4cute5tupleIJNS1_1CILi128EEES4_NS3_ILi64EEEEEEN7cutlass10bfloat16_tEfNS7_4arch4Sm80ELb0ELb1ELb1ELb1ELb1ELb0ELb0ELb0ELi2ELi4ELi4ELi4ELb0EE3mmaINS_16FlashAttnBwdSm80ISB_NS_24CollectiveEpilogueBwdGQAIS6_fSA_Li256ELb1ELb1EEENS_19SingleTileSchedulerILb1ELb0ELb0ELi128EEEE13SharedStorageENS1_6TensorINS1_11ArrayEngineIfLm32EEENS1_6LayoutINS2_IJNS2_IJNS3_ILi2EEESO_EEESO_NS3_ILi4EEEEEENS2_IJNS2_IJNS3_ILi1EEESO_EEESQ_NS3_ILi8EEEEEEEEEEEEbRKNSB_6ParamsERT0_S12_iNS2_IJiiiEEERT_ENKUliT_E_clIZSC_ISJ_SX_EbS10_S12_S12_iS13_S15_EUlRS16_iE_EEDaiS16_,($_ZN7cutlass13device_kernelIN5flash19enable_sm80_to_sm89INS1_16FlashAttnBwdSm80INS1_25CollectiveMainloopBwdSm80ILi2ELi2EN4cute5tupleIJNS5_1CILi128EEES8_NS7_ILi64EEEEEENS_10bfloat16_tEfNS_4arch4Sm80ELb0ELb1ELb1ELb1ELb1ELb0ELb0ELb0ELi2ELi4ELi4ELi4ELb0EEENS1_24CollectiveEpilogueBwdGQAISA_fSD_Li256ELb1ELb1EEENS1_19SingleTileSchedulerILb1ELb0ELb0ELi128EEEEEEEEEvNT_6ParamsE$_ZZN5flash25CollectiveMainloopBwdSm80ILi2ELi2EN4cute5tupleIJNS1_1CILi128EEES4_NS3_ILi64EEEEEEN7cutlass10bfloat16_tEfNS7_4arch4Sm80ELb0ELb1ELb1ELb1ELb1ELb0ELb0ELb0ELi2ELi4ELi4ELi4ELb0EE3mmaINS_16FlashAttnBwdSm80ISB_NS_24CollectiveEpilogueBwdGQAIS6_fSA_Li256ELb1ELb1EEENS_19SingleTileSchedulerILb1ELb0ELb0ELi128EEEE13SharedStorageENS1_6TensorINS1_11ArrayEngineIfLm32EEENS1_6LayoutINS2_IJNS2_IJNS3_ILi2EEESO_EEESO_NS3_ILi4EEEEEENS2_IJNS2_IJNS3_ILi1EEESO_EEESQ_NS3_ILi8EEEEEEEEEEEEbRKNSB_6ParamsERT0_S12_iNS2_IJiiiEEERT_ENKUliiE0_clEii - $_ZN7cutlass13device_kernelIN5flash19enable_sm80_to_sm89INS1_16FlashAttnBwdSm80INS1_25CollectiveMainloopBwdSm80ILi2ELi2EN4cute5tupleIJNS5_1CILi128EEES8_NS7_ILi64EEEEEENS_10bfloat16_tEfNS_4arch4Sm80ELb0ELb1ELb1ELb1ELb1ELb0ELb0ELb0ELi2ELi4ELi4ELi4ELb0EEENS1_24CollectiveEpilogueBwdGQAISA_fSD_Li256ELb1ELb1EEENS1_19SingleTileSchedulerILb1ELb0ELb0ELi128EEEEEEEEEvNT_6ParamsE$_ZZN5flash25CollectiveMainloopBwdSm80ILi2ELi2EN4cute5tupleIJNS1_1CILi128EEES4_NS3_ILi64EEEEEEN7cutlass10bfloat16_tEfNS7_4arch4Sm80ELb0ELb1ELb1ELb1ELb1ELb0ELb0ELb0ELi2ELi4ELi4ELi4ELb0EE3mmaINS_16FlashAttnBwdSm80ISB_NS_24CollectiveEpilogueBwdGQAIS6_fSA_Li256ELb1ELb1EEENS_19SingleTileSchedulerILb1ELb0ELb0ELi128EEEE13SharedStorageENS1_6TensorINS1_11ArrayEngineIfLm32EEENS1_6LayoutINS2_IJNS2_IJNS3_ILi2EEESO_EEESO_NS3_ILi4EEEEEENS2_IJNS2_IJNS3_ILi1EEESO_EEESQ_NS3_ILi8EEEEEEEEEEEEbRKNSB_6ParamsERT0_S12_iNS2_IJiiiEEERT_ENKUliT_E_clIZSC_ISJ_SX_EbS10_S12_S12_iS13_S15_EUlRS16_iE_EEDaiS16_)
$_ZN7cutlass13device_kernelIN5flash19enable_sm80_to_sm89INS1_16FlashAttnBwdSm80INS1_25CollectiveMainloopBwdSm80ILi2ELi2EN4cute5tupleIJNS5_1CILi128EEES8_NS7_ILi64EEEEEENS_10bfloat16_tEfNS_4arch4Sm80ELb0ELb1ELb1ELb1ELb1ELb0ELb0ELb0ELi2ELi4ELi4ELi4ELb0EEENS1_24CollectiveEpilogueBwdGQAISA_fSD_Li256ELb1ELb1EEENS1_19SingleTileSchedulerILb1ELb0ELb0ELi128EEEEEEEEEvNT_6ParamsE$_ZZN5flash25CollectiveMainloopBwdSm80ILi2ELi2EN4cute5tupleIJNS1_1CILi128EEES4_NS3_ILi64EEEEEEN7cutlass10bfloat16_tEfNS7_4arch4Sm80ELb0ELb1ELb1ELb1ELb1ELb0ELb0ELb0ELi2ELi4ELi4ELi4ELb0EE3mmaINS_16FlashAttnBwdSm80ISB_NS_24CollectiveEpilogueBwdGQAIS6_fSA_Li256ELb1ELb1EEENS_19SingleTileSchedulerILb1ELb0ELb0ELi128EEEE13SharedStorageENS1_6TensorINS1_11ArrayEngineIfLm32EEENS1_6LayoutINS2_IJNS2_IJNS3_ILi2EEESO_EEESO_NS3_ILi4EEEEEENS2_IJNS2_IJNS3_ILi1EEESO_EEESQ_NS3_ILi8EEEEEEEEEEEEbRKNSB_6ParamsERT0_S12_iNS2_IJiiiEEERT_ENKUliT_E_clIZSC_ISJ_SX_EbS10_S12_S12_iS13_S15_EUlRS16_iE_EEDaiS16_:
        /* <DEDUP_REMOVED lines=50> */
[----:B-1---5:R-:W-:Y:S05]  /*14db0*/  CALL.REL.NOINC `($_ZN7cutlass13device_kernelIN5flash19enable_sm80_to_sm89INS1_16FlashAttnBwdSm80INS1_25CollectiveMainloopBwdSm80ILi2ELi2EN4cute5tupleIJNS5_1CILi128EEES8_NS7_ILi64EEEEEENS_10bfloat16_tEfNS_4arch4Sm80ELb0ELb1ELb1ELb1ELb1ELb0ELb0ELb0ELi2ELi4ELi4ELi4ELb0EEENS1_24CollectiveEpilogueBwdGQAISA_fSD_Li256ELb1ELb1EEENS1_19SingleTileSchedulerILb1ELb0ELb0ELi128EEEEEEEEEvNT_6ParamsE$_ZN4cute8smem_ptrIPN7cutlass10bfloat16_tEECI1NS_12iter_adaptorIS3_S4_EEES3_) ;  /* 0xffff64b000007944 */ /* 0x022fea0003c3ffff */
[----:B-1----:R1:W5:Y:S01]  /*14dc0*/  LDL.64 R2, [R1+0x758] ;  /* 0x0007580001027983 */ /* 0x0023620000100a00 */
[----:B------:R-:W-:-:S03]  /*14dd0*/  MOV R6, 0x14df0 ;  /* 0x00014df000067802 */ /* 0x000fc60000000f00 */
[----:B-1---5:R-:W-:Y:S05]  /*14de0*/  CALL.REL.NOINC `($_ZN7cutlass13device_kernelIN5flash19enable_sm80_to_sm89INS1_16FlashAttnBwdSm80INS1_25CollectiveMainloopBwdSm80ILi2ELi2EN4cute5tupleIJNS5_1CILi128EEES8_NS7_ILi64EEEEEENS_10bfloat16_tEfNS_4arch4Sm80ELb0ELb1ELb1ELb1ELb1ELb0ELb0ELb0ELi2ELi4ELi4ELi4ELb0EEENS1_24CollectiveEpilogueBwdGQAISA_fSD_Li256ELb1ELb1EEENS1_19SingleTileSchedulerILb1ELb0ELb0ELi128EEEEEEEEEvNT_6ParamsE$_ZN4cute3eso3ESOILb1ELb0EJNS_14ComposedLayoutINS_7SwizzleILi3ELi3ELi3EEENS_1CILj0EEENS_6LayoutINS_5tupleIJNS8_IJNS5_ILi8EEENS5_ILi16EEEEEENS8_IJNS5_ILi64EEENS5_ILi1EEEEEEEEENS8_IJNS8_IJSC_NS5_ILi512EEEEEENS8_IJSD_NS5_ILi0EEEEEEEEEEEEENS_10ViewEngineINS_8smem_ptrIPN7cutlass10bfloat16_tEEEEEEEC2ERKSM_RKST_) ;  /* 0xffff2ba000007944 */ /* 0x022fea0003c3ffff */
[----:B-1----:R1:W5:Y:S01]  /*14df0*/  LDL.64 R2, [R1+0x758] ;  /* 0x0007580001027983 */ /* 0x0023620000100a00 */
[----:B------:R-:W-:-:S03]  /*14e00*/  MOV R6, 0x14e20 ;  /* 0x00014e2000067802 */ /* 0x000fc60000000f00 */
[----:B-1---5:R-:W-:Y:S05]  /*14e10*/  CALL.REL.NOINC `($_ZN7cutlass13device_kernelIN5flash19enable_sm80_to_sm89INS1_16FlashAttnBwdSm80INS1_25CollectiveMainloopBwdSm80ILi2ELi2EN4cute5tupleIJNS5_1CILi128EEES8_NS7_ILi64EEEEEENS_10bfloat16_tEfNS_4arch4Sm80ELb0ELb1ELb1ELb1ELb1ELb0ELb0ELb0ELi2ELi4ELi4ELi4ELb0EEENS1_24CollectiveEpilogueBwdGQAISA_fSD_Li256ELb1ELb1EEENS1_19SingleTileSchedulerILb1ELb0ELb0ELi128EEEEEEEEEvNT_6ParamsE$_ZN4cute3eso3ESOILb1ELb0EJNS_14ComposedLayoutINS_7SwizzleILi3ELi3ELi3EEENS_1CILj0EEENS_6LayoutINS_5tupleIJNS8_IJNS8_IJNS5_ILi4EEENS5_ILi8EEEEEENS8_IJS9_NS5_ILi1EEEEEEEEENS8_IJNS8_IJNS5_ILi2EEESF_SF_EEENS8_IJSF_S9_EEEEEEEEENS8_IJNS8_IJNS8_IJSF_NS5_ILi64EEEEEENS8_IJNS5_ILi1024EEENS5_ILi0EEEEEEEEENS8_IJNS8_IJSC_NS5_ILi512EEESA_EEENS8_IJNS5_ILi4096EEENS5_ILi16EEEEEEEEEEEEEEEENS_10ViewEngineINS_8smem_ptrIPN7cutlass10bfloat16_tEEEEEEEC2ERKSY_RKS15_) ;  /* 0xffff2bf000007944 */ /* 0x022fea0003c3ffff */
[----:B------:R-:W-:Y:S01]  /*14e20*/  ULDC.64 UR4, c[0x0][0x118] ;  /* 0x0000460000047ab9 */ /* 0x000fe20000000a00 */
[----:B------:R2:W5:Y:S04]  /*14e30*/  LDL.64 R60, [R1+0x758] ;  /* 0x00075800013c7983 */ /* 0x0005680000100a00 */
[----:B-1----:R2:W5:Y:S01]  /*14e40*/  LD.E R3, [R58.64+0x8] ;  /* 0x000008043a037980 */ /* 0x002562000c101900 */
[----:B------:R-:W-:-:S02]  /*14e50*/  MOV R2, R25 ;  /* 0x0000001900027202 */ /* 0x000fc40000000f00 */
[----:B------:R-:W-:Y:S02]  /*14e60*/  MOV R6, 0x14e80 ;  /* 0x00014e8000067802 */ /* 0x000fe40000000f00 */
[----:B--2--5:R-:W-:Y:S05]  /*14e70*/  CALL.REL.NOINC `($_ZN7cutlass13device_kernelIN5flash19enable_sm80_to_sm89INS1_16FlashAttnBwdSm80INS1_25CollectiveMainloopBwdSm80ILi2ELi2EN4cute5tupleIJNS5_1CILi128EEES8_NS7_ILi64EEEEEENS_10bfloat16_tEfNS_4arch4Sm80ELb0ELb1ELb1ELb1ELb1ELb0ELb0ELb0ELi2ELi4ELi4ELi4ELb0EEENS1_24CollectiveEpilogueBwdGQAISA_fSD_Li256ELb1ELb1EEENS1_19SingleTileSchedulerILb1ELb0ELb0ELi128EEEEEEEEEvNT_6ParamsE$_ZN4cute3eso3ESOILb0ELb1EJiNS_1CILi0EEEEEC2ERKiRKS3_) ;  /* 0xffff26c000007944 */ /* 0x024fea0003c3ffff */
[----:B------:R-:W2:Y:S01]  /*14e80*/  LDL R8, [R1+0x758] ;  /* 0x0007580001087983 */ /* 0x000ea20000100800 */
[----:B------:R-:W-:Y:S01]  /*14e90*/  ULDC.64 UR4, c[0x0][0x118] ;  /* 0x0000460000047ab9 */ /* 0x000fe20000000a00 */
[----:B-1----:R-:W-:Y:S01]  /*14ea0*/  IMAD.MOV.U32 R3, RZ, RZ, R25 ;  /* 0x000000ffff037224 */ /* 0x002fe200078e0019 */
[----:B------:R-:W-:Y:S01]  /*14eb0*/  MOV R2, R53 ;  /* 0x0000003500027202 */ /* 0x000fe20000000f00 */
[----:B--2---:R1:W-:Y:S04]  /*14ec0*/  STL [R1+0x11e8], R8 ;  /* 0x0011e80801007387 */ /* 0x0043e80000100800 */
[----:B------:R1:W5:Y:S01]  /*14ed0*/  LD.E R6, [R58.64+0x4] ;  /* 0x000004043a067980 */ /* 0x000362000c101900 */
[----:B------:R-:W-:-:S03]  /*14ee0*/  MOV R4, 0x14f00 ;  /* 0x00014f0000047802 */ /* 0x000fc60000000f00 */
[----:B-1---5:R-:W-:Y:S05]  /*14ef0*/  CALL.REL.NOINC `($_ZN7cutlass13device_kernelIN5flash19enable_sm80_to_sm89INS1_16FlashAttnBwdSm80INS1_25CollectiveMainloopBwdSm80ILi2ELi2EN4cute5tupleIJNS5_1CILi128EEES8_NS7_ILi64EEEEEENS_10bfloat16_tEfNS_4arch4Sm80ELb0ELb1ELb1ELb1ELb1ELb0ELb0ELb0ELi2ELi4ELi4ELi4ELb0EEENS1_24CollectiveEpilogueBwdGQAISA_fSD_Li256ELb1ELb1EEENS1_19SingleTileSchedulerILb1ELb0ELb0ELi128EEEEEEEEEvNT_6ParamsE$_ZN4cute3eso3ESOILb0ELb0EJiNS_5tupleIJiNS_1CILi0EEEEEEEEC2ERKiRKS5_) ;  /* 0xffff1db000007944 */ /* 0x022fea0003c3ffff */
[----:B-1----:R1:W5:Y:S01]  /*14f00*/  LDL.64 R2, [R1+0x758] ;  /* 0x0007580001027983 */ /* 0x0023620000100a00 */
[----:B------:R-:W-:-:S02]  /*14f10*/  MOV R4, R25 ;  /* 0x0000001900047202 */ /* 0x000fc40000000f00 */
[----:B------:R-:W-:Y:S02]  /*14f20*/  MOV R6, 0x14f40 ;  /* 0x00014f4000067802 */ /* 0x000fe40000000f00 */
[----:B-1---5:R-:W-:Y:S05]  /*14f30*/  CALL.REL.NOINC `($_ZN7cutlass13device_kernelIN5flash19enable_sm80_to_sm89INS1_16FlashAttnBwdSm80INS1_25CollectiveMainloopBwdSm80ILi2ELi2EN4cute5tupleIJNS5_1CILi128EEES8_NS7_ILi64EEEEEENS_10bfloat16_tEfNS_4arch4Sm80ELb0ELb1ELb1ELb1ELb1ELb0ELb0ELb0ELi2ELi4ELi4ELi4ELb0EEENS1_24CollectiveEpilogueBwdGQAISA_fSD_Li256ELb1ELb1EEENS1_19SingleTileSchedulerILb1ELb0ELb0ELi128EEEEEEEEEvNT_6ParamsE$_ZN4cute3eso3ESOILb0ELb1EJNS_5tupleIJiNS2_IJiNS_1CILi0EEEEEEEEENS2_IJNS_10UnderscoreENS2_IJS7_S7_EEEEEEEEC2ERKS6_RKS9_) ;  /* 0xffff23b000007944 */ /* 0x022fea0003c3ffff */
[----:B------:R-:W2:Y:S01]  /*14f40*/  LDL.64 R6, [R1+0x758] ;  /* 0x0007580001067983 */ /* 0x000ea20000100a00 */
[----:B-1----:R-:W-:Y:S02]  /*14f50*/  MOV R2, R56 ;  /* 0x0000003800027202 */ /* 0x002fe40000000f00 */
[----:B------:R-:W-:Y:S01]  /*14f60*/  MOV R4, 0x14fa0 ;  /* 0x00014fa000047802 */ /* 0x000fe20000000f00 */
[----:B--2---:R1:W-:Y:S04]  /*14f70*/  STL [R1+0x11ec], R6 ;  /* 0x0011ec0601007387 */ /* 0x0043e80000100800 */
[----:B------:R1:W-:Y:S02]  /*14f80*/  STL [R1+0x11f0], R7 ;  /* 0x0011f00701007387 */ /* 0x0003e40000100800 */
[----:B-1----:R-:W-:Y:S05]  /*14f90*/  CALL.REL.NOINC `($_ZN7cutlass13device_kernelIN5flash19enable_sm80_to_sm89INS1_16FlashAttnBwdSm80INS1_25CollectiveMainloopBwdSm80ILi2ELi2EN4cute5tupleIJNS5_1CILi128EEES8_NS7_ILi64EEEEEENS_10bfloat16_tEfNS_4arch4Sm80ELb0ELb1ELb1ELb1ELb1ELb0ELb0ELb0ELi2ELi4ELi4ELi4ELb0EEENS1_24CollectiveEpilogueBwdGQAISA_fSD_Li256ELb1ELb1EEENS1_19SingleTileSchedulerILb1ELb0ELb0ELi128EEEEEEEEEvNT_6ParamsE$_ZZN4cute4diceINS_5tupleIJNS1_IJiNS1_IJiNS_1CILi0EEEEEEEEENS1_IJNS_10UnderscoreENS1_IJS6_S6_EEEEEEEEES9_EEDaRKT_RKT0_ENKUlRKT_RKT0_E_clIS5_S5_EEDaSI_SL_) ;  /* 0xffff786000007944 */ /* 0x002fea0003c3ffff */
[----:B------:R2:W-:Y:S01]  /*14fa0*/  STL.64 [R1+0x758], R2 ;  /* 0x0007580201007387 */ /* 0x0005e20000100a00 */
[----:B------:R-:W-:Y:S02]  /*14fb0*/  MOV R4, R25 ;  /* 0x0000001900047202 */ /* 0x000fe40000000f00 */
[----:B------:R-:W-:-:S02]  /*14fc0*/  MOV R8, 0x14fe0 ;  /* 0x00014fe000087802 */ /* 0x000fc40000000f00 */
[----:B-12---:R-:W-:Y:S05]  /*14fd0*/  CALL.REL.NOINC `($_ZN7cutlass13device_kernelIN5flash19enable_sm80_to_sm89INS1_16FlashAttnBwdSm80INS1_25CollectiveMainloopBwdSm80ILi2ELi2EN4cute5tupleIJNS5_1CILi128EEES8_NS7_ILi64EEEEEENS_10bfloat16_tEfNS_4arch4Sm80ELb0ELb1ELb1ELb1ELb1ELb0ELb0ELb0ELi2ELi4ELi4ELi4ELb0EEENS1_24CollectiveEpilogueBwdGQAISA_fSD_Li256ELb1ELb1EEENS1_19SingleTileSchedulerILb1ELb0ELb0ELi128EEEEEEEEEvNT_6ParamsE$_ZZN4cute12filter_tupleINS_5tupleIJNS1_IJiNS1_IJiNS_1CILi0EEEEEEEEENS1_IJNS_10UnderscoreENS1_IJS6_S6_EEEEEEEEES9_ZNS_4diceIS9_S9_EEDaRKT_RKT0_EUlRKT_RKT0_E_EEDaSD_SG_OT1_ENKUlDpSJ_E_clIJNS1_IJiiS3_EEENS1_IJEEEEEEDaSQ_) ;  /* 0xffff667000007944 */ /* 0x006fea0003c3ffff */
[----:B------:R-:W-:Y:S02]  /*14fe0*/  MOV R74, 0x15000 ;  /* 0x00015000004a7802 */ /* 0x000fe40000000f00 */
[----:B-12--5:R-:W-:Y:S05]  /*14ff0*/  CALL.REL.NOINC `($_ZN7cutlass13device_kernelIN5flash19enable_sm80_to_sm89INS1_16FlashAttnBwdSm80INS1_25CollectiveMainloopBwdSm80ILi2ELi2EN4cute5tupleIJNS5_1CILi128EEES8_NS7_ILi64EEEEEENS_10bfloat16_tEfNS_4arch4Sm80ELb0ELb1ELb1ELb1ELb1ELb0ELb0ELb0ELi2ELi4ELi4ELi4ELb0EEENS1_24CollectiveEpilogueBwdGQAISA_fSD_Li256ELb1ELb1EEENS1_19SingleTileSchedulerILb1ELb0ELb0ELi128EEEEEEEEEvNT_6ParamsE$_ZZN4cute7idx2crdINS_5tupleIJiiNS_1CILi0EEEEEENS1_IJNS1_IJNS2_ILi4EEENS2_ILi8EEEEEES5_NS2_ILi1EEEEEEEEDaRKT_RKT0_ENKUlRKT_RKT0_E_clIiS7_EEDaSI_SL_) ;  /* 0xffffa86000007944 */ /* 0x026fea0003c3ffff */
[----:B------:R-:W-:Y:S02]  /*15000*/  MOV R2, 0x15020 ;  /* 0x0001502000027802 */ /* 0x000fe40000000f00 */
[----:B-1----:R-:W-:Y:S05]  /*15010*/  CALL.REL.NOINC `($_ZN7cutlass13device_kernelIN5flash19enable_sm80_to_sm89INS1_16FlashAttnBwdSm80INS1_25CollectiveMainloopBwdSm80ILi2ELi2EN4cute5tupleIJNS5_1CILi128EEES8_NS7_ILi64EEEEEENS_10bfloat16_tEfNS_4arch4Sm80ELb0ELb1ELb1ELb1ELb1ELb0ELb0ELb0ELi2ELi4ELi4ELi4ELb0EEENS1_24CollectiveEpilogueBwdGQAISA_fSD_Li256ELb1ELb1EEENS1_19SingleTileSchedulerILb1ELb0ELb0ELi128EEEEEEEEEvNT_6ParamsE$_ZZN4cute7idx2crdINS_5tupleIJiiNS_1CILi0EEEEEENS1_IJNS1_IJNS2_ILi4EEENS2_ILi8EEEEEES5_NS2_ILi1EEEEEEEEDaRKT_RKT0_ENKUlRKT_RKT0_E_clIiS5_EEDaSI_SL_) ;  /* 0xffffa81000007944 */ /* 0x002fea0003c3ffff */
[----:B------:R1:W-:Y:S01]  /*15020*/  STL [R1+0x758], R6 ;  /* 0x0007580601007387 */ /* 0x0003e20000100800 */
[----:B------:R-:W-:-:S02]  /*15030*/  MOV R2, R25 ;  /* 0x0000001900027202 */ /* 0x000fc40000000f00 */
[----:B------:R-:W-:Y:S02]  /*15040*/  MOV R74, 0x15060 ;  /* 0x00015060004a7802 */ /* 0x000fe40000000f00 */
[----:B-1----:R-:W-:Y:S05]  /*15050*/  CALL.REL.NOINC `($_ZN7cutlass13device_kernelIN5flash19enable_sm80_to_sm89INS1_16FlashAttnBwdSm80INS1_25CollectiveMainloopBwdSm80ILi2ELi2EN4cute5tupleIJNS5_1CILi128EEES8_NS7_ILi64EEEEEENS_10bfloat16_tEfNS_4arch4Sm80ELb0ELb1ELb1ELb1ELb1ELb0ELb0ELb0ELi2ELi4ELi4ELi4ELb0EEENS1_24CollectiveEpilogueBwdGQAISA_fSD_Li256ELb1ELb1EEENS1_19SingleTileSchedulerILb1ELb0ELb0ELi128EEEEEEEEEvNT_6ParamsE$_ZZN4cute9transformINS_5tupleIJiiNS_1CILi0EEEEEENS1_IJNS1_IJNS2_ILi4EEENS2_ILi8EEEEEES5_NS2_ILi1EEEEEEZNS_7idx2crdIS4_S9_EEDaRKT_RKT0_EUlRKT_RKT0_E_EEDaSD_SG_OT1_ENKUlDpSJ_E_clIJNS1_IJiiEEEiS3_EEEDaSQ_) ;  /* 0xffffaf3000007944 */ /* 0x002fea0003c3ffff */
[----:B------:R-:W-:Y:S02]  /*15060*/  MOV R6, 0x15080 ;  /* 0x0001508000067802 */ /* 0x000fe40000000f00 */
[----:B--2--5:R-:W-:Y:S05]  /*15070*/  CALL.REL.NOINC `($_ZN7cutlass13device_kernelIN5flash19enable_sm80_to_sm89INS1_16FlashAttnBwdSm80INS1_25CollectiveMainloopBwdSm80ILi2ELi2EN4cute5tupleIJNS5_1CILi128EEES8_NS7_ILi64EEEEEENS_10bfloat16_tEfNS_4arch4Sm80ELb0ELb1ELb1ELb1ELb1ELb0ELb0ELb0ELi2ELi4ELi4ELi4ELb0EEENS1_24CollectiveEpilogueBwdGQAISA_fSD_Li256ELb1ELb1EEENS1_19SingleTileSchedulerILb1ELb0ELb0ELi128EEEEEEEEEvNT_6ParamsE$_ZZN4cute13to_mixed_bitsINS_5tupleIJNS1_IJNS_1CILi4EEENS2_ILi8EEEEEES3_NS2_ILi1EEEEEENS1_IJNS1_IJNS2_ILi0EEENS2_ILi64EEEEEES8_S8_EEENS1_IJNS1_IJiiEEEiS8_EEEEEDaRKT_RKT0_RKT1_ENKUlRKT_RKT0_RKT1_E_clIS5_SA_SC_EEDaSP_SS_SV_) ;  /* 0xffff711000007944 */ /* 0x024fea0003c3ffff */
[----:B------:R-:W-:Y:S02]  /*15080*/  MOV R2, 0x150a0 ;  /* 0x000150a000027802 */ /* 0x000fe40000000f00 */
[----:B------:R-:W-:Y:S05]  /*15090*/  CALL.REL.NOINC `($_ZN7cutlass13device_kernelIN5flash19enable_sm80_to_sm89INS1_16FlashAttnBwdSm80INS1_25CollectiveMainloopBwdSm80ILi2ELi2EN4cute5tupleIJNS5_1CILi128EEES8_NS7_ILi64EEEEEENS_10bfloat16_tEfNS_4arch4Sm80ELb0ELb1ELb1ELb1ELb1ELb0ELb0ELb0ELi2ELi4ELi4ELi4ELb0EEENS1_24CollectiveEpilogueBwdGQAISA_fSD_Li256ELb1ELb1EEENS1_19SingleTileSchedulerILb1ELb0ELb0ELi128EEEEEEEEEvNT_6ParamsE$_ZZN4cute13to_mixed_bitsINS_5tupleIJNS1_IJNS_1CILi4EEENS2_ILi8EEEEEES3_NS2_ILi1EEEEEENS1_IJNS1_IJNS2_ILi0EEENS2_ILi64EEEEEES8_S8_EEENS1_IJNS1_IJiiEEEiS8_EEEEEDaRKT_RKT0_RKT1_ENKUlDpRKT_E_clIJNS_9MixedBitsILj0ELj448EEENS2_ILj0EEESV_EEEDaSQ_) ;  /* 0xffff70c000007944 */ /* 0x000fea0003c3ffff */
        /* <DEDUP_REMOVED lines=21> */
[----:B-1----:R-:W-:Y:S05]  /*151f0*/  CALL.REL.NOINC `($_ZN7cutlass13device_kernelIN5flash19enable_sm80_to_sm89INS1_16FlashAttnBwdSm80INS1_25CollectiveMainloopBwdSm80ILi2ELi2EN4cute5tupleIJNS5_1CILi128EEES8_NS7_ILi64EEEEEENS_10bfloat16_tEfNS_4arch4Sm80ELb0ELb1ELb1ELb1ELb1ELb0ELb0ELb0ELi2ELi4ELi4ELi4ELb0EEENS1_24CollectiveEpilogueBwdGQAISA_fSD_Li256ELb1ELb1EEENS1_19SingleTileSchedulerILb1ELb0ELb0ELi128EEEEEEEEEvNT_6ParamsE$_ZN4cute3eso3ESOILb0ELb0EJiiiEEC2ERKiS4_S4_) ;  /* 0xffff1e7000007944 */ /* 0x002fea0003c3ffff */
[----:B------:R2:W5:Y:S04]  /*15200*/  LDL R5, [R1+0x760] ;  /* 0x0007600001057983 */ /* 0x0005680000100800 */
[----:B-1----:R2:W5:Y:S01]  /*15210*/  LDL.64 R2, [R1+0x758] ;  /* 0x0007580001027983 */ /* 0x0025620000100a00 */
[----:B------:R-:W-:Y:S02]  /*15220*/  MOV R4, R25 ;  /* 0x0000001900047202 */ /* 0x000fe40000000f00 */
[----:B------:R-:W-:Y:S02]  /*15230*/  MOV R6, 0x15250 ;  /* 0x0001525000067802 */ /* 0x000fe40000000f00 */
[----:B--2--5:R-:W-:Y:S05]  /*15240*/  CALL.REL.NOINC `($_ZN7cutlass13device_kernelIN5flash19enable_sm80_to_sm89INS1_16FlashAttnBwdSm80INS1_25CollectiveMainloopBwdSm80ILi2ELi2EN4cute5tupleIJNS5_1CILi128EEES8_NS7_ILi64EEEEEENS_10bfloat16_tEfNS_4arch4Sm80ELb0ELb1ELb1ELb1ELb1ELb0ELb0ELb0ELi2ELi4ELi4ELi4ELb0EEENS1_24CollectiveEpilogueBwdGQAISA_fSD_Li256ELb1ELb1EEENS1_19SingleTileSchedulerILb1ELb0ELb0ELi128EEEEEEEEEvNT_6ParamsE$_ZN4cute3eso3ESOILb1ELb0EJNS_1CILi1EEENS_5tupleIJiiiEEENS2_ILi64EEENS4_IJNS2_ILi72EEENS2_ILi144EEENS2_ILi288EEEEEENS2_ILi512EEEEEC2ERKS3_RKS5_RKS6_RKSA_RKSB_) ;  /* 0xffff2c0000007944 */ /* 0x024fea0003c3ffff */
[----:B-1----:R1:W5:Y:S04]  /*15250*/  LDL R5, [R1+0x760] ;  /* 0x0007600001057983 */ /* 0x0023680000100800 */
[----:B------:R1:W5:Y:S01]  /*15260*/  LDL.64 R2, [R1+0x758] ;  /* 0x0007580001027983 */ /* 0x0003620000100a00 */
[----:B------:R-:W-:-:S02]  /*15270*/  MOV R4, R25 ;  /* 0x0000001900047202 */ /* 0x000fc40000000f00 */
[----:B------:R-:W-:Y:S02]  /*15280*/  MOV R6, 0x152a0 ;  /* 0x000152a000067802 */ /* 0x000fe40000000f00 */
[----:B-1---5:R-:W-:Y:S05]  /*15290*/  CALL.REL.NOINC `($_ZN7cutlass13device_kernelIN5flash19enable_sm80_to_sm89INS1_16FlashAttnBwdSm80INS1_25CollectiveMainloopBwdSm80ILi2ELi2EN4cute5tupleIJNS5_1CILi128EEES8_NS7_ILi64EEEEEENS_10bfloat16_tEfNS_4arch4Sm80ELb0ELb1ELb1ELb1ELb1ELb0ELb0ELb0ELi2ELi4ELi4ELi4ELb0EEENS1_24CollectiveEpilogueBwdGQAISA_fSD_Li256ELb1ELb1EEENS1_19SingleTileSchedulerILb1ELb0ELb0ELi128EEEEEEEEEvNT_6ParamsE$_ZN4cute5tupleIJNS0_IJNS_1CILi8EEENS0_IJNS1_ILi2EEES3_S3_EEENS1_ILi1EEES4_S5_EEENS0_IJS5_NS0_IJiiiEEENS1_ILi64EEENS0_IJNS1_ILi72EEENS1_ILi144EEENS1_ILi288EEEEEENS1_ILi512EEEEEEEEC2ERKS6_RKSE_) ;  /* 0xffff5c9000007944 */ /* 0x022fea0003c3ffff */
[----:B-1----:R1:W5:Y:S04]  /*152a0*/  LDL R5, [R1+0x760] ;  /* 0x0007600001057983 */ /* 0x0023680000100800 */
[----:B------:R1:W5:Y:S01]  /*152b0*/  LDL.64 R2, [R1+0x758] ;  /* 0x0007580001027983 */ /* 0x0003620000100a00 */
[----:B------:R-:W-:-:S03]  /*152c0*/  MOV R4, 0x152e0 ;  /* 0x000152e000047802 */ /* 0x000fc60000000f00 */
[----:B-1---5:R-:W-:Y:S05]  /*152d0*/  CALL.REL.NOINC `($_ZN7cutlass13device_kernelIN5flash19enable_sm80_to_sm89INS1_16FlashAttnBwdSm80INS1_25CollectiveMainloopBwdSm80ILi2ELi2EN4cute5tupleIJNS5_1CILi128EEES8_NS7_ILi64EEEEEENS_10bfloat16_tEfNS_4arch4Sm80ELb0ELb1ELb1ELb1ELb1ELb0ELb0ELb0ELi2ELi4ELi4ELi4ELb0EEENS1_24CollectiveEpilogueBwdGQAISA_fSD_Li256ELb1ELb1EEENS1_19SingleTileSchedulerILb1ELb0ELb0ELi128EEEEEEEEEvNT_6ParamsE$_ZZN4cute7flattenINS_5tupleIJNS_1CILi1EEENS1_IJiiiEEENS2_ILi64EEENS1_IJNS2_ILi72EEENS2_ILi144EEENS2_ILi288EEEEEENS2_ILi512EEEEEEEEDaRKT_ENKUlRKT_E_clIS4_EEDaSH_) ;  /* 0xffffa0d000007944 */ /* 0x022fea0003c3ffff */
[----:B------:R1:W-:Y:S01]  /*152e0*/  STL.64 [R1+0x758], R2 ;  /* 0x0007580201007387 */ /* 0x0003e20000100a00 */
[----:B------:R-:W-:Y:S02]  /*152f0*/  MOV R6, R25 ;  /* 0x0000001900067202 */ /* 0x000fe40000000f00 */
[----:B------:R-:W-:Y:S01]  /*15300*/  MOV R4, 0x15330 ;  /* 0x0001533000047802 */ /* 0x000fe20000000f00 */
[----:B------:R1:W-:Y:S04]  /*15310*/  STL [R1+0x760], R5 ;  /* 0x0007600501007387 */ /* 0x0003e80000100800 */
[----:B-1----:R-:W-:Y:S05]  /*15320*/  CALL.REL.NOINC `($_ZN7cutlass13device_kernelIN5flash19enable_sm80_to_sm89INS1_16FlashAttnBwdSm80INS1_25CollectiveMainloopBwdSm80ILi2ELi2EN4cute5tupleIJNS5_1CILi128EEES8_NS7_ILi64EEEEEENS_10bfloat16_tEfNS_4arch4Sm80ELb0ELb1ELb1ELb1ELb1ELb0ELb0ELb0ELi2ELi4ELi4ELi4ELb0EEENS1_24CollectiveEpilogueBwdGQAISA_fSD_Li256ELb1ELb1EEENS1_19SingleTileSchedulerILb1ELb0ELb0ELi128EEEEEEEEEvNT_6ParamsE$_ZZN4cute12filter_tupleINS_5tupleIJNS_1CILi1EEENS1_IJiiiEEENS2_ILi64EEENS1_IJNS2_ILi72EEENS2_ILi144EEENS2_ILi288EEEEEENS2_ILi512EEEEEEZNS_7flattenISB_EEDaRKT_EUlRKT_E_EEDaSF_OT0_ENKUlDpSI_E_clIJNS1_IJS3_EEES4_NS1_IJS5_EEES9_NS1_IJSA_EEEEEEDaSM_) ;  /* 0xffff69a000007944 */ /* 0x002fea0003c3ffff */
[----:B------:R-:W-:Y:S02]  /*15330*/  MOV R4, R25 ;  /* 0x0000001900047202 */ /* 0x000fe40000000f00 */
[----:B------:R-:W-:-:S02]  /*15340*/  MOV R6, 0x15360 ;  /* 0x0001536000067802 */ /* 0x000fc40000000f00 */
[----:B--2--5:R-:W-:Y:S05]  /*15350*/  CALL.REL.NOINC `($_ZN7cutlass13device_kernelIN5flash19enable_sm80_to_sm89INS1_16FlashAttnBwdSm80INS1_25CollectiveMainloopBwdSm80ILi2ELi2EN4cute5tupleIJNS5_1CILi128EEES8_NS7_ILi64EEEEEENS_10bfloat16_tEfNS_4arch4Sm80ELb0ELb1ELb1ELb1ELb1ELb0ELb0ELb0ELi2ELi4ELi4ELi4ELb0EEENS1_24CollectiveEpilogueBwdGQAISA_fSD_Li256ELb1ELb1EEENS1_19SingleTileSchedulerILb1ELb0ELb0ELi128EEEEEEEEEvNT_6ParamsE$_ZN4cute3eso3ESOILb0ELb1EJiNS_1CILi72EEENS2_ILi512EEEEEC2ERKiRKS3_RKS4_) ;  /* 0xffff233000007944 */ /* 0x024fea0003c3ffff */
[----:B-1----:R-:W2:Y:S01]  /*15360*/  LDL R4, [R1+0x758] ;  /* 0x0007580001047983 */ /* 0x002ea20000100800 */
[----:B------:R-:W-:Y:S01]  /*15370*/  IMAD.MOV.U32 R5, RZ, RZ, R3 ;  /* 0x000000ffff057224 */ /* 0x000fe200078e0003 */
[----:B------:R-:W-:Y:S01]  /*15380*/  MOV R3, R25 ;  /* 0x0000001900037202 */ /* 0x000fe20000000f00 */
[----:B------:R-:W-:Y:S01]  /*15390*/  IMAD.MOV.U32 R7, RZ, RZ, R55 ;  /* 0x000000ffff077224 */ /* 0x000fe200078e0037 */
[----:B------:R-:W-:Y:S01]  /*153a0*/  MOV R6, 0x153d0 ;  /* 0x000153d000067802 */ /* 0x000fe20000000f00 */
[----:B--2---:R1:W-:Y:S04]  /*153b0*/  STL [R1+0x790], R4 ;  /* 0x0007900401007387 */ /* 0x0043e80000100800 */
[----:B-1----:R-:W-:Y:S05]  /*153c0*/  CALL.REL.NOINC `($_ZN7cutlass13device_kernelIN5flash19enable_sm80_to_sm89INS1_16FlashAttnBwdSm80INS1_25CollectiveMainloopBwdSm80ILi2ELi2EN4cute5tupleIJNS5_1CILi128EEES8_NS7_ILi64EEEEEENS_10bfloat16_tEfNS_4arch4Sm80ELb0ELb1ELb1ELb1ELb1ELb0ELb0ELb0ELi2ELi4ELi4ELi4ELb0EEENS1_24CollectiveEpilogueBwdGQAISA_fSD_Li256ELb1ELb1EEENS1_19SingleTileSchedulerILb1ELb0ELb0ELi128EEEEEEEEEvNT_6ParamsE$_ZN4cute3eso3ESOILb0ELb0EJiiNS_1CILi72EEENS2_ILi512EEEEEC2ERKiS7_RKS3_RKS4_) ;  /* 0xffff1bc000007944 */ /* 0x002fea0003c3ffff */
        /* <DEDUP_REMOVED lines=8> */
[----:B-1----:R-:W-:Y:S05]  /*15450*/  CALL.REL.NOINC `($_ZN7cutlass13device_kernelIN5flash19enable_sm80_to_sm89INS1_16FlashAttnBwdSm80INS1_25CollectiveMainloopBwdSm80ILi2ELi2EN4cute5tupleIJNS5_1CILi128EEES8_NS7_ILi64EEEEEENS_10bfloat16_tEfNS_4arch4Sm80ELb0ELb1ELb1ELb1ELb1ELb0ELb0ELb0ELi2ELi4ELi4ELi4ELb0EEENS1_24CollectiveEpilogueBwdGQAISA_fSD_Li256ELb1ELb1EEENS1_19SingleTileSchedulerILb1ELb0ELb0ELi128EEEEEEEEEvNT_6ParamsE$_ZN4cute3eso3ESOILb0ELb0EJiiiNS_1CILi72EEENS2_ILi512EEEEEC2ERKiS7_S7_RKS3_RKS4_) ;  /* 0xffff1df000007944 */ /* 0x002fea0003c3ffff */
        /* <DEDUP_REMOVED lines=10> */
[----:B-1----:R-:W-:Y:S05]  /*15500*/  CALL.REL.NOINC `($_ZN7cutlass13device_kernelIN5flash19enable_sm80_to_sm89INS1_16FlashAttnBwdSm80INS1_25CollectiveMainloopBwdSm80ILi2ELi2EN4cute5tupleIJNS5_1CILi128EEES8_NS7_ILi64EEEEEENS_10bfloat16_tEfNS_4arch4Sm80ELb0ELb1ELb1ELb1ELb1ELb0ELb0ELb0ELi2ELi4ELi4ELi4ELb0EEENS1_24CollectiveEpilogueBwdGQAISA_fSD_Li256ELb1ELb1EEENS1_19SingleTileSchedulerILb1ELb0ELb0ELi128EEEEEEEEEvNT_6ParamsE$_ZN4cute3eso3ESOILb1ELb0EJNS_1CILi1EEEiiiNS2_ILi72EEENS2_ILi512EEEEEC2ERKS3_RKiSA_SA_RKS4_RKS5_) ;  /* 0xffff2b3000007944 */ /* 0x002fea0003c3ffff */
[----:B-1----:R1:W5:Y:S04]  /*15510*/  LDL R5, [R1+0x778] ;  /* 0x0007780001057983 */ /* 0x0023680000100800 */
[----:B------:R1:W5:Y:S01]  /*15520*/  LDL.64 R2, [R1+0x770] ;  /* 0x0007700001027983 */ /* 0x0003620000100a00 */
[----:B------:R-:W-:-:S02]  /*15530*/  MOV R4, R24 ;  /* 0x0000001800047202 */ /* 0x000fc40000000f00 */
[----:B------:R-:W-:Y:S02]  /*15540*/  MOV R6, 0x15560 ;  /* 0x0001556000067802 */ /* 0x000fe40000000f00 */
[----:B-1---5:R-:W-:Y:S05]  /*15550*/  CALL.REL.NOINC `($_ZN7cutlass13device_kernelIN5flash19enable_sm80_to_sm89INS1_16FlashAttnBwdSm80INS1_25CollectiveMainloopBwdSm80ILi2ELi2EN4cute5tupleIJNS5_1CILi128EEES8_NS7_ILi64EEEEEENS_10bfloat16_tEfNS_4arch4Sm80ELb0ELb1ELb1ELb1ELb1ELb0ELb0ELb0ELi2ELi4ELi4ELi4ELb0EEENS1_24CollectiveEpilogueBwdGQAISA_fSD_Li256ELb1ELb1EEENS1_19SingleTileSchedulerILb1ELb0ELb0ELi128EEEEEEEEEvNT_6ParamsE$_ZN4cute5tupleIJNS0_IJNS_1CILi8EEENS1_ILi2EEES3_S3_S2_S3_EEENS0_IJNS1_ILi1EEEiiiNS1_ILi72EEENS1_ILi512EEEEEEEEC2ERKS4_RKS8_) ;  /* 0xffff5a1000007944 */ /* 0x022fea0003c3ffff */
        /* <DEDUP_REMOVED lines=9> */
[----:B-1----:R-:W-:Y:S05]  /*155f0*/  CALL.REL.NOINC `($_ZN7cutlass13device_kernelIN5flash19enable_sm80_to_sm89INS1_16FlashAttnBwdSm80INS1_25CollectiveMainloopBwdSm80ILi2ELi2EN4cute5tupleIJNS5_1CILi128EEES8_NS7_ILi64EEEEEENS_10bfloat16_tEfNS_4arch4Sm80ELb0ELb1ELb1ELb1ELb1ELb0ELb0ELb0ELi2ELi4ELi4ELi4ELb0EEENS1_24CollectiveEpilogueBwdGQAISA_fSD_Li256ELb1ELb1EEENS1_19SingleTileSchedulerILb1ELb0ELb0ELi128EEEEEEEEEvNT_6ParamsE$_ZZN4cute6detail16composition_implINS_5tupleIJNS_1CILi8EEENS3_ILi2EEES5_S5_S4_S5_EEENS2_IJNS3_ILi1EEEiiiNS3_ILi72EEENS3_ILi512EEEEEENS2_IJNS2_IJS5_S5_S5_EEES5_NS3_ILi4EEEEEENS2_IJNS2_IJS7_S9_S4_EEENS3_ILi4096EEENS3_ILi16EEEEEEEEDaRKT_RKT0_RKT1_RKT2_ENKUlRKT_RKT0_E_clISB_SE_EEDaSW_SZ_) ;  /* 0xffff876000007944 */ /* 0x002fea0003c3ffff */
[----:B-1----:R-:W-:Y:S01]  /*15600*/  IMAD.MOV.U32 R2, RZ, RZ, R17 ;  /* 0x000000ffff027224 */ /* 0x002fe200078e0011 */
[----:B------:R-:W-:Y:S02]  /*15610*/  MOV R3, R16 ;  /* 0x0000001000037202 */ /* 0x000fe40000000f00 */
[----:B------:R-:W-:Y:S02]  /*15620*/  MOV R66, 0x15640 ;  /* 0x0001564000427802 */ /* 0x000fe40000000f00 */
[----:B--2--5:R-:W-:Y:S05]  /*15630*/  CALL.REL.NOINC `($_ZN7cutlass13device_kernelIN5flash19enable_sm80_to_sm89INS1_16FlashAttnBwdSm80INS1_25CollectiveMainloopBwdSm80ILi2ELi2EN4cute5tupleIJNS5_1CILi128EEES8_NS7_ILi64EEEEEENS_10bfloat16_tEfNS_4arch4Sm80ELb0ELb1ELb1ELb1ELb1ELb0ELb0ELb0ELi2ELi4ELi4ELi4ELb0EEENS1_24CollectiveEpilogueBwdGQAISA_fSD_Li256ELb1ELb1EEENS1_19SingleTileSchedulerILb1ELb0ELb0ELi128EEEEEEEEEvNT_6ParamsE$_ZZN4cute6detail16composition_implINS_5tupleIJNS_1CILi8EEENS3_ILi2EEES5_S5_S4_S5_EEENS2_IJNS3_ILi1EEEiiiNS3_ILi72EEENS3_ILi512EEEEEENS2_IJNS2_IJS5_S5_S5_EEES5_NS3_ILi4EEEEEENS2_IJNS2_IJS7_S9_S4_EEENS3_ILi4096EEENS3_ILi16EEEEEEEEDaRKT_RKT0_RKT1_RKT2_ENKUlRKT_RKT0_E_clISC_SG_EEDaSW_SZ_) ;  /* 0xffff885000007944 */ /* 0x024fea0003c3ffff */
[----:B-----5:R2:W-:Y:S01]  /*15640*/  STL.64 [R1+0x770], R2 ;  /* 0x0007700201007387 */ /* 0x0205e20000100a00 */
[----:B------:R-:W-:-:S03]  /*15650*/  MOV R4, 0x15670 ;  /* 0x0001567000047802 */ /* 0x000fc60000000f00 */
[----:B-12---:R-:W-:Y:S05]  /*15660*/  CALL.REL.NOINC `($_ZN7cutlass13device_kernelIN5flash19enable_sm80_to_sm89INS1_16FlashAttnBwdSm80INS1_25CollectiveMainloopBwdSm80ILi2ELi2EN4cute5tupleIJNS5_1CILi128EEES8_NS7_ILi64EEEEEENS_10bfloat16_tEfNS_4arch4Sm80ELb0ELb1ELb1ELb1ELb1ELb0ELb0ELb0ELi2ELi4ELi4ELi4ELb0EEENS1_24CollectiveEpilogueBwdGQAISA_fSD_Li256ELb1ELb1EEENS1_19SingleTileSchedulerILb1ELb0ELb0ELi128EEEEEEEEEvNT_6ParamsE$_ZN4cute3eso3ESOILb0ELb0EJNS_5tupleIJNS_1CILi1EEENS3_ILi512EEEiEEENS3_ILi4096EEENS2_IJiiEEEEEC2ERKS6_RKS7_RKS8_) ;  /* 0xffff0a5000007944 */ /* 0x006fea0003c3ffff */
[----:B------:R2:W5:Y:S04]  /*15670*/  LDL R5, [R1+0x760] ;  /* 0x0007600001057983 */ /* 0x0005680000100800 */
[----:B-1----:R2:W5:Y:S01]  /*15680*/  LDL.64 R2, [R1+0x758] ;  /* 0x0007580001027983 */ /* 0x0025620000100a00 */
[----:B------:R-:W-:-:S03]  /*15690*/  MOV R6, 0x156b0 ;  /* 0x000156b000067802 */ /* 0x000fc60000000f00 */
[----:B--2--5:R-:W-:Y:S05]  /*156a0*/  CALL.REL.NOINC `($_ZN7cutlass13device_kernelIN5flash19enable_sm80_to_sm89INS1_16FlashAttnBwdSm80INS1_25CollectiveMainloopBwdSm80ILi2ELi2EN4cute5tupleIJNS5_1CILi128EEES8_NS7_ILi64EEEEEENS_10bfloat16_tEfNS_4arch4Sm80ELb0ELb1ELb1ELb1ELb1ELb0ELb0ELb0ELi2ELi4ELi4ELi4ELb0EEENS1_24CollectiveEpilogueBwdGQAISA_fSD_Li256ELb1ELb1EEENS1_19SingleTileSchedulerILb1ELb0ELb0ELi128EEEEEEEEEvNT_6ParamsE$_ZN4cute5tupleIJNS0_IJNS0_IJNS_1CILi2EEES2_S2_EEES2_NS0_IJS2_S2_EEEEEENS0_IJNS0_IJNS1_ILi1EEENS1_ILi512EEEiEEENS1_ILi4096EEENS0_IJiiEEEEEEEEC2ERKS5_RKSB_) ;  /* 0xffff542000007944 */ /* 0x024fea0003c3ffff */
[----:B-1----:R1:W5:Y:S04]  /*156b0*/  LDL R4, [R1+0x760] ;  /* 0x0007600001047983 */ /* 0x0023680000100800 */
[----:B------:R1:W5:Y:S01]  /*156c0*/  LDL.64 R2, [R1+0x758] ;  /* 0x0007580001027983 */ /* 0x0003620000100a00 */
[----:B------:R-:W-:Y:S01]  /*156d0*/  LEA.HI R6, R11, R11, RZ, 0x1d ;  /* 0x0000000b0b067211 */ /* 0x000fe200078fe8ff */
[----:B------:R-:W-:-:S04]  /*156e0*/  IMAD.MOV.U32 R5, RZ, RZ, R52 ;  /* 0x000000ffff057224 */ /* 0x000fc800078e0034 */
[----:B------:R-:W-:Y:S01]  /*156f0*/  IMAD.U32 R8, R9, 0x2, R6 ;  /* 0x0000000209087824 */ /* 0x000fe200078e0006 */
[----:B------:R-:W-:-:S04]  /*15700*/  MOV R6, 0x15730 ;  /* 0x0001573000067802 */ /* 0x000fc80000000f00 */
[----:B------:R1:W-:Y:S03]  /*15710*/  STL [R1+0x11e4], R8 ;  /* 0x0011e40801007387 */ /* 0x0003e60000100800 */
[----:B-1---5:R-:W-:Y:S05]  /*15720*/  CALL.REL.NOINC `($_ZN7cutlass13device_kernelIN5flash19enable_sm80_to_sm89INS1_16FlashAttnBwdSm80INS1_25CollectiveMainloopBwdSm80ILi2ELi2EN4cute5tupleIJNS5_1CILi128EEES8_NS7_ILi64EEEEEENS_10bfloat16_tEfNS_4arch4Sm80ELb0ELb1ELb1ELb1ELb1ELb0ELb0ELb0ELi2ELi4ELi4ELi4ELb0EEENS1_24CollectiveEpilogueBwdGQAISA_fSD_Li256ELb1ELb1EEENS1_19SingleTileSchedulerILb1ELb0ELb0ELi128EEEEEEEEEvNT_6ParamsE$_ZN4cute3eso3ESOILb0ELb0EJNS_6LayoutINS_5tupleIJNS3_IJNS_1CILi2EEES5_S5_EEES5_NS3_IJS5_S5_EEEEEENS3_IJNS3_IJNS4_ILi1EEENS4_ILi512EEEiEEENS4_ILi4096EEENS3_IJiiEEEEEEEEjEEC2ERKSF_RKj) ;  /* 0xffff109000007944 */ /* 0x022fea0003c3ffff */
[----:B------:R-:W2:Y:S04]  /*15730*/  LDL.64 R62, [R1+0x760] ;  /* 0x00076000013e7983 */ /* 0x000ea80000100a00 */
[----:B-1----:R1:W5:Y:S01]  /*15740*/  LDL.64 R4, [R1+0x758] ;  /* 0x0007580001047983 */ /* 0x0023620000100a00 */
[----:B------:R-:W-:Y:S02]  /*15750*/  MOV R9, R25 ;  /* 0x0000001900097202 */ /* 0x000fe40000000f00 */
[----:B------:R-:W-:Y:S01]  /*15760*/  MOV R8, 0x15790 ;  /* 0x0001579000087802 */ /* 0x000fe20000000f00 */
[----:B--2---:R-:W-:-:S04]  /*15770*/  IMAD.WIDE.U32 R2, R63, 0x2, R60 ;  /* 0x000000023f027825 */ /* 0x004fc800078e003c */
[----:B-1---5:R-:W-:Y:S05]  /*15780*/  CALL.REL.NOINC `($_ZN7cutlass13device_kernelIN5flash19enable_sm80_to_sm89INS1_16FlashAttnBwdSm80INS1_25CollectiveMainloopBwdSm80ILi2ELi2EN4cute5tupleIJNS5_1CILi128EEES8_NS7_ILi64EEEEEENS_10bfloat16_tEfNS_4arch4Sm80ELb0ELb1ELb1ELb1ELb1ELb0ELb0ELb0ELi2ELi4ELi4ELi4ELb0EEENS1_24CollectiveEpilogueBwdGQAISA_fSD_Li256ELb1ELb1EEENS1_19SingleTileSchedulerILb1ELb0ELb0ELi128EEEEEEEEEvNT_6ParamsE$_ZN4cute8smem_ptrIPN7cutlass10bfloat16_tEECI1NS_12iter_adaptorIS3_S4_EEES3_) ;  /* 0xffff5ae000007944 */ /* 0x022fea0003c3ffff */
[----:B------:R-:W2:Y:S01]  /*15790*/  LDL.64 R10, [R1+0x758] ;  /* 0x00075800010a7983 */ /* 0x000ea20000100a00 */
[----:B-1----:R-:W-:Y:S01]  /*157a0*/  IMAD.MOV.U32 R6, RZ, RZ, R62 ;  /* 0x000000ffff067224 */ /* 0x002fe200078e003e */
[----:B------:R-:W-:Y:S01]  /*157b0*/  MOV R2, R4 ;  /* 0x0000000400027202 */ /* 0x000fe20000000f00 */
[----:B------:R-:W-:Y:S01]  /*157c0*/  IMAD.MOV.U32 R3, RZ, RZ, R5 ;  /* 0x000000ffff037224 */ /* 0x000fe200078e0005 */
[----:B------:R-:W-:Y:S01]  /*157d0*/  MOV R8, 0x15800 ;  /* 0x0001580000087802 */ /* 0x000fe20000000f00 */
[----:B--2---:R1:W-:Y:S04]  /*157e0*/  STL.64 [R1+0x770], R10 ;  /* 0x0007700a01007387 */ /* 0x0043e80000100a00 */
[----:B-1----:R-:W-:Y:S05]  /*157f0*/  CALL.REL.NOINC `($_ZN7cutlass13device_kernelIN5flash19enable_sm80_to_sm89INS1_16FlashAttnBwdSm80INS1_25CollectiveMainloopBwdSm80ILi2ELi2EN4cute5tupleIJNS5_1CILi128EEES8_NS7_ILi64EEEEEENS_10bfloat16_tEfNS_4arch4Sm80ELb0ELb1ELb1ELb1ELb1ELb0ELb0ELb0ELi2ELi4ELi4ELi4ELb0EEENS1_24CollectiveEpilogueBwdGQAISA_fSD_Li256ELb1ELb1EEENS1_19SingleTileSchedulerILb1ELb0ELb0ELi128EEEEEEEEEvNT_6ParamsE$_ZN4cute3eso3ESOILb0ELb0EJNS_6LayoutINS_5tupleIJNS3_IJNS_1CILi2EEES5_S5_EEES5_NS3_IJS5_S5_EEEEEENS3_IJNS3_IJNS4_ILi1EEENS4_ILi512EEEiEEENS4_ILi4096EEENS3_IJiiEEEEEEEENS_10ViewEngineINS_8smem_ptrIPN7cutlass10bfloat16_tEEEEEEEC2ERKSF_RKSM_) ;  /* 0xffff0f4000007944 */ /* 0x002fea0003c3ffff */
[----:B-1----:R1:W5:Y:S04]  /*15800*/  LDL R5, [R1+0x75c] ;  /* 0x00075c0001057983 */ /* 0x0023680000100800 */
[----:B------:R1:W5:Y:S01]  /*15810*/  LDL R3, [R1+0x760] ;  /* 0x0007600001037983 */ /* 0x0003620000100800 */
[----:B------:R-:W-:-:S03]  /*15820*/  MOV R4, 0x15840 ;  /* 0x0001584000047802 */ /* 0x000fc60000000f00 */
[----:B-1---5:R-:W-:Y:S05]  /*15830*/  CALL.REL.NOINC `($_ZN7cutlass13device_kernelIN5flash19enable_sm80_to_sm89INS1_16FlashAttnBwdSm80INS1_25CollectiveMainloopBwdSm80ILi2ELi2EN4cute5tupleIJNS5_1CILi128EEES8_NS7_ILi64EEEEEENS_10bfloat16_tEfNS_4arch4Sm80ELb0ELb1ELb1ELb1ELb1ELb0ELb0ELb0ELi2ELi4ELi4ELi4ELb0EEENS1_24CollectiveEpilogueBwdGQAISA_fSD_Li256ELb1ELb1EEENS1_19SingleTileSchedulerILb1ELb0ELb0ELi128EEEEEEEEEvNT_6ParamsE$_ZZN4cute4takeILi1ELi3ENS_5tupleIJNS1_IJNS_1CILi1EEENS2_ILi512EEEiEEENS2_ILi4096EEENS1_IJiiEEEEEEEEDaRKT1_ENKUlDpRKT_E_clIJS6_S7_EEEDaSF_) ;  /* 0xffff719000007944 */ /* 0x022fea0003c3ffff */
[----:B------:R-:W-:Y:S02]  /*15840*/  MOV R4, 0x15860 ;  /* 0x0001586000047802 */ /* 0x000fe40000000f00 */
[----:B-1---5:R-:W-:Y:S05]  /*15850*/  CALL.REL.NOINC `($_ZN7cutlass13device_kernelIN5flash19enable_sm80_to_sm89INS1_16FlashAttnBwdSm80INS1_25CollectiveMainloopBwdSm80ILi2ELi2EN4cute5tupleIJNS5_1CILi128EEES8_NS7_ILi64EEEEEENS_10bfloat16_tEfNS_4arch4Sm80ELb0ELb1ELb1ELb1ELb1ELb0ELb0ELb0ELi2ELi4ELi4ELi4ELb0EEENS1_24CollectiveEpilogueBwdGQAISA_fSD_Li256ELb1ELb1EEENS1_19SingleTileSchedulerILb1ELb0ELb0ELi128EEEEEEEEEvNT_6ParamsE$_ZZN4cute16flatten_to_tupleINS_5tupleIJNS_1CILi4096EEENS1_IJiiEEEEEEEEDaRKT_ENKUlRKT_E_clIS4_EEDaSB_) ;  /* 0xffff6ec000007944 */ /* 0x022fea0003c3ffff */
[----:B------:R1:W-:Y:S01]  /*15860*/  STL.64 [R1+0x758], R2 ;  /* 0x0007580201007387 */ /* 0x0003e20000100a00 */
[----:B------:R-:W-:-:S02]  /*15870*/  MOV R60, R25 ;  /* 0x00000019003c7202 */ /* 0x000fc40000000f00 */
[----:B------:R-:W-:Y:S02]  /*15880*/  MOV R4, 0x158a0 ;  /* 0x000158a000047802 */ /* 0x000fe40000000f00 */
[----:B-1----:R-:W-:Y:S05]  /*15890*/  CALL.REL.NOINC `($_ZN7cutlass13device_kernelIN5flash19enable_sm80_to_sm89INS1_16FlashAttnBwdSm80INS1_25CollectiveMainloopBwdSm80ILi2ELi2EN4cute5tupleIJNS5_1CILi128EEES8_NS7_ILi64EEEEEENS_10bfloat16_tEfNS_4arch4Sm80ELb0ELb1ELb1ELb1ELb1ELb0ELb0ELb0ELi2ELi4ELi4ELi4ELb0EEENS1_24CollectiveEpilogueBwdGQAISA_fSD_Li256ELb1ELb1EEENS1_19SingleTileSchedulerILb1ELb0ELb0ELi128EEEEEEEEEvNT_6ParamsE$_ZZN4cute12filter_tupleINS_5tupleIJNS_1CILi4096EEENS1_IJiiEEEEEEZNS_16flatten_to_tupleIS5_EEDaRKT_EUlRKT_E_EEDaS9_OT0_ENKUlDpSC_E_clIJNS1_IJS3_EEES4_EEEDaSG_) ;  /* 0xffff659000007944 */ /* 0x002fea0003c3ffff */
        /* <DEDUP_REMOVED lines=14> */
[----:B--2--5:R-:W-:Y:S05]  /*15980*/  CALL.REL.NOINC `($_ZN7cutlass13device_kernelIN5flash19enable_sm80_to_sm89INS1_16FlashAttnBwdSm80INS1_25CollectiveMainloopBwdSm80ILi2ELi2EN4cute5tupleIJNS5_1CILi128EEES8_NS7_ILi64EEEEEENS_10bfloat16_tEfNS_4arch4Sm80ELb0ELb1ELb1ELb1ELb1ELb0ELb0ELb0ELi2ELi4ELi4ELi4ELb0EEENS1_24CollectiveEpilogueBwdGQAISA_fSD_Li256ELb1ELb1EEENS1_19SingleTileSchedulerILb1ELb0ELb0ELi128EEEEEEEEEvNT_6ParamsE$_ZN4cute3eso3ESOILb1ELb0EJNS_14ComposedLayoutINS_7SwizzleILi3ELi3ELi3EEENS_1CILi0EEENS_6LayoutINS_5tupleIJNS8_IJNS8_IJNS5_ILi4EEENS5_ILi8EEEEEENS8_IJNS5_ILi2EEENS5_ILi1EEEEEEEEENS8_IJNS8_IJSC_SC_EEENS8_IJSA_S9_EEEEEEEEENS8_IJNS8_IJNS8_IJSC_NS5_ILi64EEEEEENS8_IJNS5_ILi512EEES6_EEEEEENS8_IJNS8_IJSD_SA_EEENS8_IJNS5_ILi1024EEENS5_ILi16EEEEEEEEEEEEEEEENS_10ViewEngineINS_8smem_ptrIPN7cutlass10bfloat16_tEEEEEEEC2ERKSW_RKS13_) ;  /* 0xffff1ec000007944 */ /* 0x024fea0003c3ffff */
        /* <DEDUP_REMOVED lines=29> */
[----:B-12--5:R-:W-:Y:S05]  /*15b60*/  CALL.REL.NOINC `($_ZN7cutlass13device_kernelIN5flash19enable_sm80_to_sm89INS1_16FlashAttnBwdSm80INS1_25CollectiveMainloopBwdSm80ILi2ELi2EN4cute5tupleIJNS5_1CILi128EEES8_NS7_ILi64EEEEEENS_10bfloat16_tEfNS_4arch4Sm80ELb0ELb1ELb1ELb1ELb1ELb0ELb0ELb0ELi2ELi4ELi4ELi4ELb0EEENS1_24CollectiveEpilogueBwdGQAISA_fSD_Li256ELb1ELb1EEENS1_19SingleTileSchedulerILb1ELb0ELb0ELi128EEEEEEEEEvNT_6ParamsE$_ZZN4cute7idx2crdINS_5tupleIJiiNS_1CILi0EEEEEENS1_IJNS1_IJNS2_ILi4EEENS2_ILi8EEEEEENS2_ILi2EEENS2_ILi1EEEEEEEEDaRKT_RKT0_ENKUlRKT_RKT0_E_clIiS7_EEDaSJ_SM_) ;  /* 0xffff987000007944 */ /* 0x026fea0003c3ffff */
[----:B------:R-:W-:Y:S02]  /*15b70*/  MOV R2, 0x15b90 ;  /* 0x00015b9000027802 */ /* 0x000fe40000000f00 */
[----:B-1----:R-:W-:Y:S05]  /*15b80*/  CALL.REL.NOINC `($_ZN7cutlass13device_kernelIN5flash19enable_sm80_to_sm89INS1_16FlashAttnBwdSm80INS1_25CollectiveMainloopBwdSm80ILi2ELi2EN4cute5tupleIJNS5_1CILi128EEES8_NS7_ILi64EEEEEENS_10bfloat16_tEfNS_4arch4Sm80ELb0ELb1ELb1ELb1ELb1ELb0ELb0ELb0ELi2ELi4ELi4ELi4ELb0EEENS1_24CollectiveEpilogueBwdGQAISA_fSD_Li256ELb1ELb1EEENS1_19SingleTileSchedulerILb1ELb0ELb0ELi128EEEEEEEEEvNT_6ParamsE$_ZZN4cute7idx2crdINS_5tupleIJiiNS_1CILi0EEEEEENS1_IJNS1_IJNS2_ILi4EEENS2_ILi8EEEEEENS2_ILi2EEENS2_ILi1EEEEEEEEDaRKT_RKT0_ENKUlRKT_RKT0_E_clIiS8_EEDaSJ_SM_) ;  /* 0xffff9c7000007944 */ /* 0x002fea0003c3ffff */
[----:B------:R1:W-:Y:S01]  /*15b90*/  STL [R1+0x758], R6 ;  /* 0x0007580601007387 */ /* 0x0003e20000100800 */
[----:B------:R-:W-:-:S02]  /*15ba0*/  MOV R2, R25 ;  /* 0x0000001900027202 */ /* 0x000fc40000000f00 */
[----:B------:R-:W-:Y:S02]  /*15bb0*/  MOV R74, 0x15bd0 ;  /* 0x00015bd0004a7802 */ /* 0x000fe40000000f00 */
[----:B-1----:R-:W-:Y:S05]  /*15bc0*/  CALL.REL.NOINC `($_ZN7cutlass13device_kernelIN5flash19enable_sm80_to_sm89INS1_16FlashAttnBwdSm80INS1_25CollectiveMainloopBwdSm80ILi2ELi2EN4cute5tupleIJNS5_1CILi128EEES8_NS7_ILi64EEEEEENS_10bfloat16_tEfNS_4arch4Sm80ELb0ELb1ELb1ELb1ELb1ELb0ELb0ELb0ELi2ELi4ELi4ELi4ELb0EEENS1_24CollectiveEpilogueBwdGQAISA_fSD_Li256ELb1ELb1EEENS1_19SingleTileSchedulerILb1ELb0ELb0ELi128EEEEEEEEEvNT_6ParamsE$_ZZN4cute9transformINS_5tupleIJiiNS_1CILi0EEEEEENS1_IJNS1_IJNS2_ILi4EEENS2_ILi8EEEEEENS2_ILi2EEENS2_ILi1EEEEEEZNS_7idx2crdIS4_SA_EEDaRKT_RKT0_EUlRKT_RKT0_E_EEDaSE_SH_OT1_ENKUlDpSK_E_clIJNS1_IJiiEEEiS3_EEEDaSR_) ;  /* 0xffffa34000007944 */ /* 0x002fea0003c3ffff */
[----:B------:R-:W-:Y:S02]  /*15bd0*/  MOV R6, 0x15bf0 ;  /* 0x00015bf000067802 */ /* 0x000fe40000000f00 */
[----:B--2--5:R-:W-:Y:S05]  /*15be0*/  CALL.REL.NOINC `($_ZN7cutlass13device_kernelIN5flash19enable_sm80_to_sm89INS1_16FlashAttnBwdSm80INS1_25CollectiveMainloopBwdSm80ILi2ELi2EN4cute5tupleIJNS5_1CILi128EEES8_NS7_ILi64EEEEEENS_10bfloat16_tEfNS_4arch4Sm80ELb0ELb1ELb1ELb1ELb1ELb0ELb0ELb0ELi2ELi4ELi4ELi4ELb0EEENS1_24CollectiveEpilogueBwdGQAISA_fSD_Li256ELb1ELb1EEENS1_19SingleTileSchedulerILb1ELb0ELb0ELi128EEEEEEEEEvNT_6ParamsE$_ZZN4cute13to_mixed_bitsINS_5tupleIJNS1_IJNS_1CILi4EEENS2_ILi8EEEEEENS2_ILi2EEENS2_ILi1EEEEEENS1_IJNS1_IJNS2_ILi0EEENS2_ILi64EEEEEES9_S9_EEENS1_IJNS1_IJiiEEEiS9_EEEEEDaRKT_RKT0_RKT1_ENKUlRKT_RKT0_RKT1_E_clIS5_SB_SD_EEDaSQ_ST_SW_) ;  /* 0xffff641000007944 */ /* 0x024fea0003c3ffff */
[----:B------:R-:W-:Y:S02]  /*15bf0*/  MOV R2, 0x15c10 ;  /* 0x00015c1000027802 */ /* 0x000fe40000000f00 */
[----:B------:R-:W-:Y:S05]  /*15c00*/  CALL.REL.NOINC `($_ZN7cutlass13device_kernelIN5flash19enable_sm80_to_sm89INS1_16FlashAttnBwdSm80INS1_25CollectiveMainloopBwdSm80ILi2ELi2EN4cute5tupleIJNS5_1CILi128EEES8_NS7_ILi64EEEEEENS_10bfloat16_tEfNS_4arch4Sm80ELb0ELb1ELb1ELb1ELb1ELb0ELb0ELb0ELi2ELi4ELi4ELi4ELb0EEENS1_24CollectiveEpilogueBwdGQAISA_fSD_Li256ELb1ELb1EEENS1_19SingleTileSchedulerILb1ELb0ELb0ELi128EEEEEEEEEvNT_6ParamsE$_ZZN4cute13to_mixed_bitsINS_5tupleIJNS1_IJNS_1CILi4EEENS2_ILi8EEEEEENS2_ILi2EEENS2_ILi1EEEEEENS1_IJNS1_IJNS2_ILi0EEENS2_ILi64EEEEEES9_S9_EEENS1_IJNS1_IJiiEEEiS9_EEEEEDaRKT_RKT0_RKT1_ENKUlDpRKT_E_clIJNS_9MixedBitsILj0ELj448EEENS2_ILj0EEESW_EEEDaSR_) ;  /* 0xffff63c000007944 */ /* 0x000fea0003c3ffff */
        /* <DEDUP_REMOVED lines=52> */
[----:B------:R-:W-:Y:S01]  /*15f50*/  IMAD.MOV.U32 R8, RZ, RZ, R2 ;  /* 0x000000ffff087224 */ /* 0x000fe200078e0002 */
[----:B------:R-:W-:Y:S01]  /*15f60*/  MOV R2, R24 ;  /* 0x0000001800027202 */ /* 0x000fe20000000f00 */
[----:B------:R-:W-:Y:S01]  /*15f70*/  IMAD.MOV.U32 R10, RZ, RZ, R54 ;  /* 0x000000ffff0a7224 */ /* 0x000fe200078e0036 */
[----:B------:R-:W-:-:S02]  /*15f80*/  MOV R7, R46 ;  /* 0x0000002e00077202 */ /* 0x000fc40000000f00 */
[----:B------:R-:W-:Y:S01]  /*15f90*/  MOV R6, 0x15fc0 ;  /* 0x00015fc000067802 */ /* 0x000fe20000000f00 */
[----:B--2---:R1:W-:Y:S04]  /*15fa0*/  STL.64 [R1+0x788], R4 ;  /* 0x0007880401007387 */ /* 0x0043e80000100a00 */
[----:B-1----:R-:W-:Y:S05]  /*15fb0*/  CALL.REL.NOINC `($_ZN7cutlass13device_kernelIN5flash19enable_sm80_to_sm89INS1_16FlashAttnBwdSm80INS1_25CollectiveMainloopBwdSm80ILi2ELi2EN4cute5tupleIJNS5_1CILi128EEES8_NS7_ILi64EEEEEENS_10bfloat16_tEfNS_4arch4Sm80ELb0ELb1ELb1ELb1ELb1ELb0ELb0ELb0ELi2ELi4ELi4ELi4ELb0EEENS1_24CollectiveEpilogueBwdGQAISA_fSD_Li256ELb1ELb1EEENS1_19SingleTileSchedulerILb1ELb0ELb0ELi128EEEEEEEEEvNT_6ParamsE$_ZN4cute3eso3ESOILb0ELb0EJiiiNS_1CILi72EEENS2_ILi512EEEEEC2ERKiS7_S7_RKS3_RKS4_) ;  /* 0xffff129000007944 */ /* 0x002fea0003c3ffff */
        /* <DEDUP_REMOVED lines=16> */
[----:B------:R-:W-:-:S03]  /*160c0*/  MOV R8, 0x16120 ;  /* 0x0001612000087802 */ /* 0x000fc60000000f00 */
[----:B------:R1:W-:Y:S01]  /*160d0*/  STL.U8 [R1+0x11e0], RZ ;  /* 0x0011e0ff01007387 */ /* 0x0003e20000100000 */
[----:B--2---:R-:W-:-:S03]  /*160e0*/  MOV R2, R5 ;  /* 0x0000000500027202 */ /* 0x004fc60000000f00 */
[----:B------:R1:W-:Y:S04]  /*160f0*/  STL [R1+0x77c], R4 ;  /* 0x00077c0401007387 */ /* 0x0003e80000100800 */
[----:B---3--:R1:W-:Y:S02]  /*16100*/  STL.64 [R1+0x780], R2 ;  /* 0x0007800201007387 */ /* 0x0083e40000100a00 */
[----:B-1----:R-:W-:Y:S05]  /*16110*/  CALL.REL.NOINC `($_ZN7cutlass13device_kernelIN5flash19enable_sm80_to_sm89INS1_16FlashAttnBwdSm80INS1_25CollectiveMainloopBwdSm80ILi2ELi2EN4cute5tupleIJNS5_1CILi128EEES8_NS7_ILi64EEEEEENS_10bfloat16_tEfNS_4arch4Sm80ELb0ELb1ELb1ELb1ELb1ELb0ELb0ELb0ELi2ELi4ELi4ELi4ELb0EEENS1_24CollectiveEpilogueBwdGQAISA_fSD_Li256ELb1ELb1EEENS1_19SingleTileSchedulerILb1ELb0ELb0ELi128EEEEEEEEEvNT_6ParamsE$_ZZN4cute6detail16composition_implINS_5tupleIJNS_1CILi8EEENS3_ILi2EEES5_S5_S4_S5_EEENS2_IJNS3_ILi1EEEiiiNS3_ILi72EEENS3_ILi512EEEEEENS2_IJNS2_IJS5_S5_EEES4_NS3_ILi4EEEEEENS2_IJNS2_IJS7_S4_EEENS3_ILi1024EEENS3_ILi16EEEEEEEEDaRKT_RKT0_RKT1_RKT2_ENKUlRKT_RKT0_E_clISB_SE_EEDaSW_SZ_) ;  /* 0xffff776000007944 */ /* 0x002fea0003c3ffff */
[----:B------:R-:W-:Y:S01]  /*16120*/  MOV R3, R16 ;  /* 0x0000001000037202 */ /* 0x000fe20000000f00 */
[----:B------:R-:W-:Y:S01]  /*16130*/  IMAD.MOV.U32 R2, RZ, RZ, R48 ;  /* 0x000000ffff027224 */ /* 0x000fe200078e0030 */
[----:B------:R-:W-:Y:S02]  /*16140*/  MOV R16, 0x16160 ;  /* 0x0001616000107802 */ /* 0x000fe40000000f00 */
[----:B--2--5:R-:W-:Y:S05]  /*16150*/  CALL.REL.NOINC `($_ZN7cutlass13device_kernelIN5flash19enable_sm80_to_sm89INS1_16FlashAttnBwdSm80INS1_25CollectiveMainloopBwdSm80ILi2ELi2EN4cute5tupleIJNS5_1CILi128EEES8_NS7_ILi64EEEEEENS_10bfloat16_tEfNS_4arch4Sm80ELb0ELb1ELb1ELb1ELb1ELb0ELb0ELb0ELi2ELi4ELi4ELi4ELb0EEENS1_24CollectiveEpilogueBwdGQAISA_fSD_Li256ELb1ELb1EEENS1_19SingleTileSchedulerILb1ELb0ELb0ELi128EEEEEEEEEvNT_6ParamsE$_ZZN4cute6detail16composition_implINS_5tupleIJNS_1CILi8EEENS3_ILi2EEES5_S5_S4_S5_EEENS2_IJNS3_ILi1EEEiiiNS3_ILi72EEENS3_ILi512EEEEEENS2_IJNS2_IJS5_S5_EEES4_NS3_ILi4EEEEEENS2_IJNS2_IJS7_S4_EEENS3_ILi1024EEENS3_ILi16EEEEEEEEDaRKT_RKT0_RKT1_RKT2_ENKUlRKT_RKT0_E_clISC_SG_EEDaSW_SZ_) ;  /* 0xffff780000007944 */ /* 0x024fea0003c3ffff */
[----:B-----5:R2:W-:Y:S01]  /*16160*/  STL.64 [R1+0x770], R2 ;  /* 0x0007700201007387 */ /* 0x0205e20000100a00 */
[----:B------:R-:W-:-:S03]  /*16170*/  MOV R4, 0x16190 ;  /* 0x0001619000047802 */ /* 0x000fc60000000f00 */
[----:B-12---:R-:W-:Y:S05]  /*16180*/  CALL.REL.NOINC `($_ZN7cutlass13device_kernelIN5flash19enable_sm80_to_sm89INS1_16FlashAttnBwdSm80INS1_25CollectiveMainloopBwdSm80ILi2ELi2EN4cute5tupleIJNS5_1CILi128EEES8_NS7_ILi64EEEEEENS_10bfloat16_tEfNS_4arch4Sm80ELb0ELb1ELb1ELb1ELb1ELb0ELb0ELb0ELi2ELi4ELi4ELi4ELb0EEENS1_24CollectiveEpilogueBwdGQAISA_fSD_Li256ELb1ELb1EEENS1_19SingleTileSchedulerILb1ELb0ELb0ELi128EEEEEEEEEvNT_6ParamsE$_ZN4cute3eso3ESOILb0ELb0EJNS_5tupleIJNS_1CILi1EEEiEEENS3_ILi1024EEENS2_IJiiEEEEEC2ERKS5_RKS6_RKS7_) ;  /* 0xfffeffc000007944 */ /* 0x006fea0003c3ffff */
[----:B------:R2:W5:Y:S04]  /*16190*/  LDL R5, [R1+0x760] ;  /* 0x0007600001057983 */ /* 0x0005680000100800 */
[----:B-1----:R2:W5:Y:S01]  /*161a0*/  LDL.64 R2, [R1+0x758] ;  /* 0x0007580001027983 */ /* 0x0025620000100a00 */
[----:B------:R-:W-:-:S03]  /*161b0*/  MOV R6, 0x161d0 ;  /* 0x000161d000067802 */ /* 0x000fc60000000f00 */
[----:B--2--5:R-:W-:Y:S05]  /*161c0*/  CALL.REL.NOINC `($_ZN7cutlass13device_kernelIN5flash19enable_sm80_to_sm89INS1_16FlashAttnBwdSm80INS1_25CollectiveMainloopBwdSm80ILi2ELi2EN4cute5tupleIJNS5_1CILi128EEES8_NS7_ILi64EEEEEENS_10bfloat16_tEfNS_4arch4Sm80ELb0ELb1ELb1ELb1ELb1ELb0ELb0ELb0ELi2ELi4ELi4ELi4ELb0EEENS1_24CollectiveEpilogueBwdGQAISA_fSD_Li256ELb1ELb1EEENS1_19SingleTileSchedulerILb1ELb0ELb0ELi128EEEEEEEEEvNT_6ParamsE$_ZN4cute5tupleIJNS0_IJNS0_IJNS_1CILi2EEES2_EEENS1_ILi8EEES3_EEENS0_IJNS0_IJNS1_ILi1EEEiEEENS1_ILi1024EEENS0_IJiiEEEEEEEEC2ERKS5_RKSA_) ;  /* 0xffff47f000007944 */ /* 0x024fea0003c3ffff */
[----:B-1----:R1:W5:Y:S04]  /*161d0*/  LDL R4, [R1+0x760] ;  /* 0x0007600001047983 */ /* 0x0023680000100800 */
[----:B------:R1:W5:Y:S01]  /*161e0*/  LDL.64 R2, [R1+0x758] ;  /* 0x0007580001027983 */ /* 0x0003620000100a00 */
[----:B------:R-:W-:Y:S01]  /*161f0*/  LEA.HI R6, R11, R11, RZ, 0x1d ;  /* 0x0000000b0b067211 */ /* 0x000fe200078fe8ff */
[----:B------:R-:W-:-:S04]  /*16200*/  IMAD.MOV.U32 R5, RZ, RZ, R52 ;  /* 0x000000ffff057224 */ /* 0x000fc800078e0034 */
[----:B------:R-:W-:Y:S01]  /*16210*/  IMAD.U32 R8, R9, 0x2, R6 ;  /* 0x0000000209087824 */ /* 0x000fe200078e0006 */
[----:B------:R-:W-:-:S04]  /*16220*/  MOV R6, 0x16250 ;  /* 0x0001625000067802 */ /* 0x000fc80000000f00 */
[----:B------:R1:W-:Y:S03]  /*16230*/  STL [R1+0x11e4], R8 ;  /* 0x0011e40801007387 */ /* 0x0003e60000100800 */
[----:B-1---5:R-:W-:Y:S05]  /*16240*/  CALL.REL.NOINC `($_ZN7cutlass13device_kernelIN5flash19enable_sm80_to_sm89INS1_16FlashAttnBwdSm80INS1_25CollectiveMainloopBwdSm80ILi2ELi2EN4cute5tupleIJNS5_1CILi128EEES8_NS7_ILi64EEEEEENS_10bfloat16_tEfNS_4arch4Sm80ELb0ELb1ELb1ELb1ELb1ELb0ELb0ELb0ELi2ELi4ELi4ELi4ELb0EEENS1_24CollectiveEpilogueBwdGQAISA_fSD_Li256ELb1ELb1EEENS1_19SingleTileSchedulerILb1ELb0ELb0ELi128EEEEEEEEEvNT_6ParamsE$_ZN4cute3eso3ESOILb0ELb0EJNS_6LayoutINS_5tupleIJNS3_IJNS_1CILi2EEES5_EEENS4_ILi8EEES6_EEENS3_IJNS3_IJNS4_ILi1EEEiEEENS4_ILi1024EEENS3_IJiiEEEEEEEEjEEC2ERKSE_RKj) ;  /* 0xffff021000007944 */ /* 0x022fea0003c3ffff */
[----:B------:R-:W2:Y:S04]  /*16250*/  LDL.64 R16, [R1+0x760] ;  /* 0x0007600001107983 */ /* 0x000ea80000100a00 */
[----:B-1----:R1:W5:Y:S01]  /*16260*/  LDL.64 R4, [R1+0x758] ;  /* 0x0007580001047983 */ /* 0x0023620000100a00 */
[----:B------:R-:W-:Y:S02]  /*16270*/  MOV R9, R25 ;  /* 0x0000001900097202 */ /* 0x000fe40000000f00 */
[----:B------:R-:W-:Y:S01]  /*16280*/  MOV R8, 0x162b0 ;  /* 0x000162b000087802 */ /* 0x000fe20000000f00 */
[----:B--2---:R-:W-:-:S04]  /*16290*/  IMAD.WIDE.U32 R2, R17, 0x2, R62 ;  /* 0x0000000211027825 */ /* 0x004fc800078e003e */
[----:B-1---5:R-:W-:Y:S05]  /*162a0*/  CALL.REL.NOINC `($_ZN7cutlass13device_kernelIN5flash19enable_sm80_to_sm89INS1_16FlashAttnBwdSm80INS1_25CollectiveMainloopBwdSm80ILi2ELi2EN4cute5tupleIJNS5_1CILi128EEES8_NS7_ILi64EEEEEENS_10bfloat16_tEfNS_4arch4Sm80ELb0ELb1ELb1ELb1ELb1ELb0ELb0ELb0ELi2ELi4ELi4ELi4ELb0EEENS1_24CollectiveEpilogueBwdGQAISA_fSD_Li256ELb1ELb1EEENS1_19SingleTileSchedulerILb1ELb0ELb0ELi128EEEEEEEEEvNT_6ParamsE$_ZN4cute8smem_ptrIPN7cutlass10bfloat16_tEECI1NS_12iter_adaptorIS3_S4_EEES3_) ;  /* 0xffff4fc000007944 */ /* 0x022fea0003c3ffff */
[----:B-1----:R-:W2:Y:S01]  /*162b0*/  LDL.64 R2, [R1+0x758] ;  /* 0x0007580001027983 */ /* 0x002ea20000100a00 */
[----:B------:R-:W-:-:S03]  /*162c0*/  MOV R6, 0x162f0 ;  /* 0x000162f000067802 */ /* 0x000fc60000000f00 */
[----:B--2---:R1:W-:Y:S04]  /*162d0*/  STL.64 [R1+0x770], R2 ;  /* 0x0007700201007387 */ /* 0x0043e80000100a00 */
[----:B-1----:R-:W-:Y:S05]  /*162e0*/  CALL.REL.NOINC `($_ZN7cutlass13device_kernelIN5flash19enable_sm80_to_sm89INS1_16FlashAttnBwdSm80INS1_25CollectiveMainloopBwdSm80ILi2ELi2EN4cute5tupleIJNS5_1CILi128EEES8_NS7_ILi64EEEEEENS_10bfloat16_tEfNS_4arch4Sm80ELb0ELb1ELb1ELb1ELb1ELb0ELb0ELb0ELi2ELi4ELi4ELi4ELb0EEENS1_24CollectiveEpilogueBwdGQAISA_fSD_Li256ELb1ELb1EEENS1_19SingleTileSchedulerILb1ELb0ELb0ELi128EEEEEEEEEvNT_6ParamsE$_ZN4cute3eso3ESOILb0ELb0EJNS_6LayoutINS_5tupleIJNS3_IJNS_1CILi2EEES5_EEENS4_ILi8EEES6_EEENS3_IJNS3_IJNS4_ILi1EEEiEEENS4_ILi1024EEENS3_IJiiEEEEEEEENS_10ViewEngineINS_8smem_ptrIPN7cutlass10bfloat16_tEEEEEEEC2ERKSE_RKSL_) ;  /* 0xffff00f000007944 */ /* 0x002fea0003c3ffff */
[----:B-1----:R1:W5:Y:S04]  /*162f0*/  LDL R5, [R1+0x75c] ;  /* 0x00075c0001057983 */ /* 0x0023680000100800 */
[----:B------:R1:W5:Y:S01]  /*16300*/  LDL R3, [R1+0x760] ;  /* 0x0007600001037983 */ /* 0x0003620000100800 */
[----:B------:R-:W-:-:S03]  /*16310*/  MOV R4, 0x16330 ;  /* 0x0001633000047802 */ /* 0x000fc60000000f00 */
[----:B-1---5:R-:W-:Y:S05]  /*16320*/  CALL.REL.NOINC `($_ZN7cutlass13device_kernelIN5flash19enable_sm80_to_sm89INS1_16FlashAttnBwdSm80INS1_25CollectiveMainloopBwdSm80ILi2ELi2EN4cute5tupleIJNS5_1CILi128EEES8_NS7_ILi64EEEEEENS_10bfloat16_tEfNS_4arch4Sm80ELb0ELb1ELb1ELb1ELb1ELb0ELb0ELb0ELi2ELi4ELi4ELi4ELb0EEENS1_24CollectiveEpilogueBwdGQAISA_fSD_Li256ELb1ELb1EEENS1_19SingleTileSchedulerILb1ELb0ELb0ELi128EEEEEEEEEvNT_6ParamsE$_ZZN4cute4takeILi1ELi3ENS_5tupleIJNS1_IJNS_1CILi1EEEiEEENS2_ILi1024EEENS1_IJiiEEEEEEEEDaRKT1_ENKUlDpRKT_E_clIJS5_S6_EEEDaSE_) ;  /* 0xffff671000007944 */ /* 0x022fea0003c3ffff */
[----:B------:R-:W-:Y:S02]  /*16330*/  MOV R4, 0x16350 ;  /* 0x0001635000047802 */ /* 0x000fe40000000f00 */
[----:B-1---5:R-:W-:Y:S05]  /*16340*/  CALL.REL.NOINC `($_ZN7cutlass13device_kernelIN5flash19enable_sm80_to_sm89INS1_16FlashAttnBwdSm80INS1_25CollectiveMainloopBwdSm80ILi2ELi2EN4cute5tupleIJNS5_1CILi128EEES8_NS7_ILi64EEEEEENS_10bfloat16_tEfNS_4arch4Sm80ELb0ELb1ELb1ELb1ELb1ELb0ELb0ELb0ELi2ELi4ELi4ELi4ELb0EEENS1_24CollectiveEpilogueBwdGQAISA_fSD_Li256ELb1ELb1EEENS1_19SingleTileSchedulerILb1ELb0ELb0ELi128EEEEEEEEEvNT_6ParamsE$_ZZN4cute16flatten_to_tupleINS_5tupleIJNS_1CILi1024EEENS1_IJiiEEEEEEEEDaRKT_ENKUlRKT_E_clIS4_EEDaSB_) ;  /* 0xffff62f000007944 */ /* 0x022fea0003c3ffff */
[----:B------:R1:W-:Y:S01]  /*16350*/  STL.64 [R1+0x758], R2 ;  /* 0x0007580201007387 */ /* 0x0003e20000100a00 */
[----:B------:R-:W-:Y:S02]  /*16360*/  MOV R5, R25 ;  /* 0x0000001900057202 */ /* 0x000fe40000000f00 */
[----:B------:R-:W-:Y:S02]  /*16370*/  MOV R4, 0x16390 ;  /* 0x0001639000047802 */ /* 0x000fe40000000f00 */
[----:B-1----:R-:W-:Y:S05]  /*16380*/  CALL.REL.NOINC `($_ZN7cutlass13device_kernelIN5flash19enable_sm80_to_sm89INS1_16FlashAttnBwdSm80INS1_25CollectiveMainloopBwdSm80ILi2ELi2EN4cute5tupleIJNS5_1CILi128EEES8_NS7_ILi64EEEEEENS_10bfloat16_tEfNS_4arch4Sm80ELb0ELb1ELb1ELb1ELb1ELb0ELb0ELb0ELi2ELi4ELi4ELi4ELb0EEENS1_24CollectiveEpilogueBwdGQAISA_fSD_Li256ELb1ELb1EEENS1_19SingleTileSchedulerILb1ELb0ELb0ELi128EEEEEEEEEvNT_6ParamsE$_ZZN4cute12filter_tupleINS_5tupleIJNS_1CILi1024EEENS1_IJiiEEEEEEZNS_16flatten_to_tupleIS5_EEDaRKT_EUlRKT_E_EEDaS9_OT0_ENKUlDpSC_E_clIJNS1_IJS3_EEES4_EEEDaSG_) ;  /* 0xffff57f000007944 */ /* 0x002fea0003c3ffff */
        /* <DEDUP_REMOVED lines=22> */
[----:B--2--5:R-:W-:Y:S05]  /*164f0*/  CALL.REL.NOINC `($_ZN7cutlass13device_kernelIN5flash19enable_sm80_to_sm89INS1_16FlashAttnBwdSm80INS1_25CollectiveMainloopBwdSm80ILi2ELi2EN4cute5tupleIJNS5_1CILi128EEES8_NS7_ILi64EEEEEENS_10bfloat16_tEfNS_4arch4Sm80ELb0ELb1ELb1ELb1ELb1ELb0ELb0ELb0ELi2ELi4ELi4ELi4ELb0EEENS1_24CollectiveEpilogueBwdGQAISA_fSD_Li256ELb1ELb1EEENS1_19SingleTileSchedulerILb1ELb0ELb0ELi128EEEEEEEEEvNT_6ParamsE$_ZN4cute3eso3ESOILb1ELb0EJNS_10UnderscoreES2_S2_iEEC2ERKS2_S5_S5_RKi) ;  /* 0xffff122000007944 */ /* 0x024fea0003c3ffff */
[----:B------:R-:W-:Y:S01]  /*16500*/  ULDC.64 UR4, c[0x0][0x118] ;  /* 0x0000460000047ab9 */ /* 0x000fe20000000a00 */
[----:B------:R2:W5:Y:S04]  /*16510*/  LDL R7, [R1+0x758] ;  /* 0x0007580001077983 */ /* 0x0005680000100800 */
[----:B------:R2:W5:Y:S04]  /*16520*/  LD.E R5, [R10.64] ;  /* 0x000000040a057980 */ /* 0x000568000c101900 */
[----:B-1----:R2:W5:Y:S01]  /*16530*/  LD.E R3, [R10.64+0x4] ;  /* 0x000004040a037980 */ /* 0x002562000c101900 */
[----:B------:R-:W-:-:S03]  /*16540*/  MOV R4, 0x16560 ;  /* 0x0001656000047802 */ /* 0x000fc60000000f00 */
[----:B--2--5:R-:W-:Y:S05]  /*16550*/  CALL.REL.NOINC `($_ZN7cutlass13device_kernelIN5flash19enable_sm80_to_sm89INS1_16FlashAttnBwdSm80INS1_25CollectiveMainloopBwdSm80ILi2ELi2EN4cute5tupleIJNS5_1CILi128EEES8_NS7_ILi64EEEEEENS_10bfloat16_tEfNS_4arch4Sm80ELb0ELb1ELb1ELb1ELb1ELb0ELb0ELb0ELi2ELi4ELi4ELi4ELb0EEENS1_24CollectiveEpilogueBwdGQAISA_fSD_Li256ELb1ELb1EEENS1_19SingleTileSchedulerILb1ELb0ELb0ELi128EEEEEEEEEvNT_6ParamsE$_ZZN4cute5sliceINS_5tupleIJNS_10UnderscoreES2_S2_iEEENS1_IJNS1_IJNS_1CILi1EEENS4_ILi0EEEEEENS4_ILi4096EEENS1_IJiiEEENS1_IJS6_NS4_ILi8192EEEEEEEEEEEDaRKT_RKT0_ENKUlRKT_RKT0_E_clIS2_S9_EEDaSL_SO_) ;  /* 0xffff66b000007944 */ /* 0x024fea0003c3ffff */
[----:B-----5:R2:W-:Y:S01]  /*16560*/  STL.64 [R1+0x758], R2 ;  /* 0x0007580201007387 */ /* 0x0205e20000100a00 */
[----:B------:R-:W-:-:S02]  /*16570*/  MOV R5, R25 ;  /* 0x0000001900057202 */ /* 0x000fc40000000f00 */
[----:B------:R-:W-:Y:S02]  /*16580*/  MOV R4, 0x165a0 ;  /* 0x000165a000047802 */ /* 0x000fe40000000f00 */
[----:B-12---:R-:W-:Y:S05]  /*16590*/  CALL.REL.NOINC `($_ZN7cutlass13device_kernelIN5flash19enable_sm80_to_sm89INS1_16FlashAttnBwdSm80INS1_25CollectiveMainloopBwdSm80ILi2ELi2EN4cute5tupleIJNS5_1CILi128EEES8_NS7_ILi64EEEEEENS_10bfloat16_tEfNS_4arch4Sm80ELb0ELb1ELb1ELb1ELb1ELb0ELb0ELb0ELi2ELi4ELi4ELi4ELb0EEENS1_24CollectiveEpilogueBwdGQAISA_fSD_Li256ELb1ELb1EEENS1_19SingleTileSchedulerILb1ELb0ELb0ELi128EEEEEEEEEvNT_6ParamsE$_ZZN4cute12filter_tupleINS_5tupleIJNS_10UnderscoreES2_S2_iEEENS1_IJNS1_IJNS_1CILi1EEENS4_ILi0EEEEEENS4_ILi4096EEENS1_IJiiEEENS1_IJS6_NS4_ILi8192EEEEEEEEEZNS_5sliceIS3_SC_EEDaRKT_RKT0_EUlRKT_RKT0_E_EEDaSG_SJ_OT1_ENKUlDpSM_E_clIJNS1_IJS7_EEENS1_IJS8_EEENS1_IJS9_EEENS1_IJEEEEEEDaST_) ;  /* 0xffff52f000007944 */ /* 0x006fea0003c3ffff */
[----:B-----5:R-:W-:Y:S02]  /*165a0*/  MOV R8, R3 ;  /* 0x0000000300087202 */ /* 0x020fe40000000f00 */
[----:B------:R-:W-:Y:S02]  /*165b0*/  MOV R4, 0x165d0 ;  /* 0x000165d000047802 */ /* 0x000fe40000000f00 */
[----:B-1----:R-:W-:Y:S05]  /*165c0*/  CALL.REL.NOINC `($_ZN7cutlass13device_kernelIN5flash19enable_sm80_to_sm89INS1_16FlashAttnBwdSm80INS1_25CollectiveMainloopBwdSm80ILi2ELi2EN4cute5tupleIJNS5_1CILi128EEES8_NS7_ILi64EEEEEENS_10bfloat16_tEfNS_4arch4Sm80ELb0ELb1ELb1ELb1ELb1ELb0ELb0ELb0ELi2ELi4ELi4ELi4ELb0EEENS1_24CollectiveEpilogueBwdGQAISA_fSD_Li256ELb1ELb1EEENS1_19SingleTileSchedulerILb1ELb0ELb0ELi128EEEEEEEEEvNT_6ParamsE$_ZN4cute5tupleIJNS0_IJNS0_IJNS_1CILi8EEENS1_ILi1EEEEEENS1_ILi2EEENS0_IJS5_S5_EEEEEENS0_IJNS0_IJS3_NS1_ILi0EEEEEENS1_ILi4096EEENS0_IJiiEEEEEEEEC2ERKS7_RKSC_) ;  /* 0xffff45c000007944 */ /* 0x002fea0003c3ffff */
[----:B-1----:R1:W5:Y:S01]  /*165d0*/  LDL.64 R2, [R1+0x758] ;  /* 0x0007580001027983 */ /* 0x0023620000100a00 */
[----:B------:R-:W-:Y:S02]  /*165e0*/  SHF.L.U32 R4, R7, 0xd, RZ ;  /* 0x0000000d07047819 */ /* 0x000fe400000006ff */
[----:B------:R-:W-:-:S03]  /*165f0*/  MOV R6, 0x16620 ;  /* 0x0001662000067802 */ /* 0x000fc60000000f00 */
[----:B------:R1:W-:Y:S04]  /*16600*/  STL [R1+0x770], R4 ;  /* 0x0007700401007387 */ /* 0x0003e80000100800 */
[----:B-1---5:R-:W-:Y:S05]  /*16610*/  CALL.REL.NOINC `($_ZN7cutlass13device_kernelIN5flash19enable_sm80_to_sm89INS1_16FlashAttnBwdSm80INS1_25CollectiveMainloopBwdSm80ILi2ELi2EN4cute5tupleIJNS5_1CILi128EEES8_NS7_ILi64EEEEEENS_10bfloat16_tEfNS_4arch4Sm80ELb0ELb1ELb1ELb1ELb1ELb0ELb0ELb0ELi2ELi4ELi4ELi4ELb0EEENS1_24CollectiveEpilogueBwdGQAISA_fSD_Li256ELb1ELb1EEENS1_19SingleTileSchedulerILb1ELb0ELb0ELi128EEEEEEEEEvNT_6ParamsE$_ZN4cute3eso3ESOILb0ELb0EJNS_6LayoutINS_5tupleIJNS3_IJNS_1CILi8EEENS4_ILi1EEEEEENS4_ILi2EEENS3_IJS8_S8_EEEEEENS3_IJNS3_IJS6_NS4_ILi0EEEEEENS4_ILi4096EEENS3_IJiiEEEEEEEEiEEC2ERKSG_RKi) ;  /* 0xffff040000007944 */ /* 0x022fea0003c3ffff */
[----:B------:R-:W-:Y:S01]  /*16620*/  ULDC.64 UR4, c[0x0][0x118] ;  /* 0x0000460000047ab9 */ /* 0x000fe20000000a00 */
[----:B-1----:R-:W2:Y:S04]  /*16630*/  LDL R2, [R1+0x760] ;  /* 0x0007600001027983 */ /* 0x002ea80000100800 */
[----:B------:R-:W2:Y:S04]  /*16640*/  LD.E.64 R10, [R10.64+0x8] ;  /* 0x000008040a0a7980 */ /* 0x000ea8000c101b00 */
[----:B------:R1:W5:Y:S01]  /*16650*/  LDL.64 R4, [R1+0x758] ;  /* 0x0007580001047983 */ /* 0x0003620000100a00 */
[----:B------:R-:W-:-:S02]  /*16660*/  MOV R9, R25 ;  /* 0x0000001900097202 */ /* 0x000fc40000000f00 */
[----:B------:R-:W-:Y:S01]  /*16670*/  MOV R8, 0x166a0 ;  /* 0x000166a000087802 */ /* 0x000fe20000000f00 */
[----:B--2---:R-:W-:-:S04]  /*16680*/  IMAD.WIDE R2, R2, 0x2, R10 ;  /* 0x0000000202027825 */ /* 0x004fc800078e020a */
[----:B-1---5:R-:W-:Y:S05]  /*16690*/  CALL.REL.NOINC `($_ZN7cutlass13device_kernelIN5flash19enable_sm80_to_sm89INS1_16FlashAttnBwdSm80INS1_25CollectiveMainloopBwdSm80ILi2ELi2EN4cute5tupleIJNS5_1CILi128EEES8_NS7_ILi64EEEEEENS_10bfloat16_tEfNS_4arch4Sm80ELb0ELb1ELb1ELb1ELb1ELb0ELb0ELb0ELi2ELi4ELi4ELi4ELb0EEENS1_24CollectiveEpilogueBwdGQAISA_fSD_Li256ELb1ELb1EEENS1_19SingleTileSchedulerILb1ELb0ELb0ELi128EEEEEEEEEvNT_6ParamsE$_ZN4cute8smem_ptrIPN7cutlass10bfloat16_tEECI1NS_12iter_adaptorIS3_S4_EEES3_) ;  /* 0xffff4bd000007944 */ /* 0x022fea0003c3ffff */
[----:B-1----:R-:W2:Y:S01]  /*166a0*/  LDL.64 R2, [R1+0x758] ;  /* 0x0007580001027983 */ /* 0x002ea20000100a00 */
[----:B------:R-:W-:-:S03]  /*166b0*/  MOV R6, 0x166e0 ;  /* 0x000166e000067802 */ /* 0x000fc60000000f00 */
[----:B--2---:R1:W-:Y:S04]  /*166c0*/  STL.64 [R1+0x770], R2 ;  /* 0x0007700201007387 */ /* 0x0043e80000100a00 */
[----:B-1----:R-:W-:Y:S05]  /*166d0*/  CALL.REL.NOINC `($_ZN7cutlass13device_kernelIN5flash19enable_sm80_to_sm89INS1_16FlashAttnBwdSm80INS1_25CollectiveMainloopBwdSm80ILi2ELi2EN4cute5tupleIJNS5_1CILi128EEES8_NS7_ILi64EEEEEENS_10bfloat16_tEfNS_4arch4Sm80ELb0ELb1ELb1ELb1ELb1ELb0ELb0ELb0ELi2ELi4ELi4ELi4ELb0EEENS1_24CollectiveEpilogueBwdGQAISA_fSD_Li256ELb1ELb1EEENS1_19SingleTileSchedulerILb1ELb0ELb0ELi128EEEEEEEEEvNT_6ParamsE$_ZN4cute3eso3ESOILb0ELb0EJNS_6LayoutINS_5tupleIJNS3_IJNS_1CILi8EEENS4_ILi1EEEEEENS4_ILi2EEENS3_IJS8_S8_EEEEEENS3_IJNS3_IJS6_NS4_ILi0EEEEEENS4_ILi4096EEENS3_IJiiEEEEEEEENS_10ViewEngineINS_8smem_ptrIPN7cutlass10bfloat16_tEEEEEEEC2ERKSG_RKSN_) ;  /* 0xffff02d000007944 */ /* 0x002fea0003c3ffff */
[----:B------:R2:W5:Y:S04]  /*166e0*/  LDL.64 R58, [R1+0x760] ;  /* 0x00076000013a7983 */ /* 0x0005680000100a00 */
[----:B------:R2:W5:Y:S04]  /*166f0*/  LDL.64 R56, [R26+0x30] ;  /* 0x000030001a387983 */ /* 0x0005680000100a00 */
[----:B------:R2:W5:Y:S01]  /*16700*/  LDL.64 R48, [R1+0x758] ;  /* 0x0007580001307983 */ /* 0x0005620000100a00 */
[----:B------:R-:W-:Y:S01]  /*16710*/  IMAD.MOV.U32 R6, RZ, RZ, R14 ;  /* 0x000000ffff067224 */ /* 0x000fe200078e000e */
[----:B-1----:R-:W-:-:S02]  /*16720*/  MOV R3, R15 ;  /* 0x0000000f00037202 */ /* 0x002fc40000000f00 */
[----:B------:R-:W-:Y:S02]  /*16730*/  MOV R4, 0x16750 ;  /* 0x0001675000047802 */ /* 0x000fe40000000f00 */
[----:B--2--5:R-:W-:Y:S05]  /*16740*/  CALL.REL.NOINC `($_ZN7cutlass13device_kernelIN5flash19enable_sm80_to_sm89INS1_16FlashAttnBwdSm80INS1_25CollectiveMainloopBwdSm80ILi2ELi2EN4cute5tupleIJNS5_1CILi128EEES8_NS7_ILi64EEEEEENS_10bfloat16_tEfNS_4arch4Sm80ELb0ELb1ELb1ELb1ELb1ELb0ELb0ELb0ELi2ELi4ELi4ELi4ELb0EEENS1_24CollectiveEpilogueBwdGQAISA_fSD_Li256ELb1ELb1EEENS1_19SingleTileSchedulerILb1ELb0ELb0ELi128EEEEEEEEEvNT_6ParamsE$_ZN4cute3eso3ESOILb1ELb0EJNS_6LayoutINS_5tupleIJNS3_IJNS_1CILi8EEENS4_ILi1EEEEEENS4_ILi2EEENS4_ILi4EEEEEENS3_IJNS3_IJS6_NS4_ILi0EEEEEES5_NS4_ILi16EEEEEEEENS_10ViewEngineIPN7cutlass10bfloat16_tEEEEEC2ERKSF_RKSK_) ;  /* 0xffff3db000007944 */ /* 0x024fea0003c3ffff */
[----:B------:R2:W5:Y:S01]  /*16750*/  LDL.64 R54, [R1+0x758] ;  /* 0x0007580001367983 */ /* 0x0005620000100a00 */
[----:B-1----:R-:W-:Y:S01]  /*16760*/  IMAD.MOV.U32 R6, RZ, RZ, R12 ;  /* 0x000000ffff067224 */ /* 0x002fe200078e000c */
[----:B------:R-:W-:Y:S02]  /*16770*/  MOV R3, R13 ;  /* 0x0000000d00037202 */ /* 0x000fe40000000f00 */
[----:B------:R-:W-:Y:S02]  /*16780*/  MOV R4, 0x167a0 ;  /* 0x000167a000047802 */ /* 0x000fe40000000f00 */
[----:B--2--5:R-:W-:Y:S05]  /*16790*/  CALL.REL.NOINC `($_ZN7cutlass13device_kernelIN5flash19enable_sm80_to_sm89INS1_16FlashAttnBwdSm80INS1_25CollectiveMainloopBwdSm80ILi2ELi2EN4cute5tupleIJNS5_1CILi128EEES8_NS7_ILi64EEEEEENS_10bfloat16_tEfNS_4arch4Sm80ELb0ELb1ELb1ELb1ELb1ELb0ELb0ELb0ELi2ELi4ELi4ELi4ELb0EEENS1_24CollectiveEpilogueBwdGQAISA_fSD_Li256ELb1ELb1EEENS1_19SingleTileSchedulerILb1ELb0ELb0ELi128EEEEEEEEEvNT_6ParamsE$_ZN4cute3eso3ESOILb1ELb0EJNS_6LayoutINS_5tupleIJNS3_IJNS_1CILi8EEENS4_ILi1EEEEEENS4_ILi4EEES8_EEENS3_IJNS3_IJS6_NS4_ILi0EEEEEES5_NS4_ILi32EEEEEEEENS_10ViewEngineIPN7cutlass10bfloat16_tEEEEEC2ERKSE_RKSJ_) ;  /* 0xffff3fb000007944 */ /* 0x024fea0003c3ffff */
[----:B------:R2:W5:Y:S01]  /*167a0*/  LDL.64 R52, [R1+0x758] ;  /* 0x0007580001347983 */ /* 0x0005620000100a00 */
[----:B------:R-:W-:Y:S01]  /*167b0*/  IMAD.MOV.U32 R9, RZ, RZ, R25 ;  /* 0x000000ffff097224 */ /* 0x000fe200078e0019 */
[----:B-1----:R-:W-:Y:S01]  /*167c0*/  MOV R2, R58 ;  /* 0x0000003a00027202 */ /* 0x002fe20000000f00 */
[----:B------:R-:W-:Y:S01]  /*167d0*/  IMAD.MOV.U32 R3, RZ, RZ, R59 ;  /* 0x000000ffff037224 */ /* 0x000fe200078e003b */
[----:B------:R-:W-:Y:S02]  /*167e0*/  MOV R8, 0x16800 ;  /* 0x0001680000087802 */ /* 0x000fe40000000f00 */
[----:B--2--5:R-:W-:Y:S05]  /*167f0*/  CALL.REL.NOINC `($_ZN7cutlass13device_kernelIN5flash19enable_sm80_to_sm89INS1_16FlashAttnBwdSm80INS1_25CollectiveMainloopBwdSm80ILi2ELi2EN4cute5tupleIJNS5_1CILi128EEES8_NS7_ILi64EEEEEENS_10bfloat16_tEfNS_4arch4Sm80ELb0ELb1ELb1ELb1ELb1ELb0ELb0ELb0ELi2ELi4ELi4ELi4ELb0EEENS1_24CollectiveEpilogueBwdGQAISA_fSD_Li256ELb1ELb1EEENS1_19SingleTileSchedulerILb1ELb0ELb0ELi128EEEEEEEEEvNT_6ParamsE$_ZN4cute8smem_ptrIPN7cutlass10bfloat16_tEECI1NS_12iter_adaptorIS3_S4_EEES3_) ;  /* 0xffff4a7000007944 */ /* 0x024fea0003c3ffff */
[----:B-1----:R1:W5:Y:S01]  /*16800*/  LDL.64 R2, [R1+0x758] ;  /* 0x0007580001027983 */ /* 0x0023620000100a00 */
[----:B------:R-:W-:Y:S02]  /*16810*/  MOV R70, R25 ;  /* 0x0000001900467202 */ /* 0x000fe40000000f00 */
[----:B------:R-:W-:-:S02]  /*16820*/  MOV R6, 0x16840 ;  /* 0x0001684000067802 */ /* 0x000fc40000000f00 */
[----:B-1---5:R-:W-:Y:S05]  /*16830*/  CALL.REL.NOINC `($_ZN7cutlass13device_kernelIN5flash19enable_sm80_to_sm89INS1_16FlashAttnBwdSm80INS1_25CollectiveMainloopBwdSm80ILi2ELi2EN4cute5tupleIJNS5_1CILi128EEES8_NS7_ILi64EEEEEENS_10bfloat16_tEfNS_4arch4Sm80ELb0ELb1ELb1ELb1ELb1ELb0ELb0ELb0ELi2ELi4ELi4ELi4ELb0EEENS1_24CollectiveEpilogueBwdGQAISA_fSD_Li256ELb1ELb1EEENS1_19SingleTileSchedulerILb1ELb0ELb0ELi128EEEEEEEEEvNT_6ParamsE$_ZN4cute3eso3ESOILb1ELb0EJNS_6LayoutINS_5tupleIJNS3_IJNS_1CILi8EEENS4_ILi1EEEEEENS4_ILi2EEEEEENS3_IJNS3_IJS6_NS4_ILi0EEEEEENS4_ILi4096EEEEEEEENS_10ViewEngineINS_8smem_ptrIPN7cutlass10bfloat16_tEEEEEEEC2ERKSE_RKSL_) ;  /* 0xffff3a3000007944 */ /* 0x022fea0003c3ffff */
[----:B-1----:R1:W5:Y:S01]  /*16840*/  LDL.64 R4, [R1+0x758] ;  /* 0x0007580001047983 */ /* 0x0023620000100a00 */
[----:B------:R-:W-:Y:S01]  /*16850*/  IMAD.MOV.U32 R70, RZ, RZ, R25 ;  /* 0x000000ffff467224 */ /* 0x000fe200078e0019 */
[----:B------:R-:W-:Y:S01]  /*16860*/  MOV R2, R54 ;  /* 0x0000003600027202 */ /* 0x000fe20000000f00 */
[----:B------:R-:W-:Y:S01]  /*16870*/  IMAD.MOV.U32 R7, RZ, RZ, R55 ;  /* 0x000000ffff077224 */ /* 0x000fe200078e0037 */
[----:B------:R-:W-:-:S02]  /*16880*/  MOV R6, 0x168a0 ;  /* 0x000168a000067802 */ /* 0x000fc40000000f00 */
[----:B-1---5:R-:W-:Y:S05]  /*16890*/  CALL.REL.NOINC `($_ZN7cutlass13device_kernelIN5flash19enable_sm80_to_sm89INS1_16FlashAttnBwdSm80INS1_25CollectiveMainloopBwdSm80ILi2ELi2EN4cute5tupleIJNS5_1CILi128EEES8_NS7_ILi64EEEEEENS_10bfloat16_tEfNS_4arch4Sm80ELb0ELb1ELb1ELb1ELb1ELb0ELb0ELb0ELi2ELi4ELi4ELi4ELb0EEENS1_24CollectiveEpilogueBwdGQAISA_fSD_Li256ELb1ELb1EEENS1_19SingleTileSchedulerILb1ELb0ELb0ELi128EEEEEEEEEvNT_6ParamsE$_ZN4cute3eso3ESOILb1ELb0EJNS_6LayoutINS_5tupleIJNS3_IJNS_1CILi8EEENS4_ILi1EEEEEENS4_ILi2EEEEEENS3_IJNS3_IJS6_NS4_ILi0EEEEEES5_EEEEENS_10ViewEngineIPN7cutlass10bfloat16_tEEEEEC2ERKSD_RKSI_) ;  /* 0xffff3b6000007944 */ /* 0x022fea0003c3ffff */
[----:B-1----:R1:W5:Y:S01]  /*168a0*/  LDL.64 R2, [R1+0x758] ;  /* 0x0007580001027983 */ /* 0x0023620000100a00 */
[----:B------:R-:W-:Y:S01]  /*168b0*/  IMAD.MOV.U32 R7, RZ, RZ, R5 ;  /* 0x000000ffff077224 */ /* 0x000fe200078e0005 */
[----:B------:R-:W-:-:S02]  /*168c0*/  MOV R70, R25 ;  /* 0x0000001900467202 */ /* 0x000fc40000000f00 */
[----:B------:R-:W-:Y:S02]  /*168d0*/  MOV R6, 0x168f0 ;  /* 0x000168f000067802 */ /* 0x000fe40000000f00 */
[----:B-1---5:R-:W-:Y:S05]  /*168e0*/  CALL.REL.NOINC `($_ZN7cutlass13device_kernelIN5flash19enable_sm80_to_sm89INS1_16FlashAttnBwdSm80INS1_25CollectiveMainloopBwdSm80ILi2ELi2EN4cute5tupleIJNS5_1CILi128EEES8_NS7_ILi64EEEEEENS_10bfloat16_tEfNS_4arch4Sm80ELb0ELb1ELb1ELb1ELb1ELb0ELb0ELb0ELi2ELi4ELi4ELi4ELb0EEENS1_24CollectiveEpilogueBwdGQAISA_fSD_Li256ELb1ELb1EEENS1_19SingleTileSchedulerILb1ELb0ELb0ELi128EEEEEEEEEvNT_6ParamsE$_ZN4cute3eso3ESOILb1ELb0EJNS_6LayoutINS_5tupleIJNS3_IJNS_1CILi8EEENS4_ILi1EEEEEENS3_IJNS4_ILi2EEEEEEEEENS3_IJNS3_IJS6_NS4_ILi0EEEEEENS3_IJNS4_ILi4096EEEEEEEEEEENS_10ViewEngineINS_8smem_ptrIPN7cutlass10bfloat16_tEEEEEEEC2ERKSG_RKSN_) ;  /* 0xffff375000007944 */ /* 0x022fea0003c3ffff */
[----:B-1----:R1:W5:Y:S01]  /*168f0*/  LDL.64 R4, [R1+0x758] ;  /* 0x0007580001047983 */ /* 0x0023620000100a00 */
[----:B------:R-:W-:Y:S01]  /*16900*/  IMAD.MOV.U32 R7, RZ, RZ, R3 ;  /* 0x000000ffff077224 */ /* 0x000fe200078e0003 */
[----:B------:R-:W-:Y:S02]  /*16910*/  MOV R70, R25 ;  /* 0x0000001900467202 */ /* 0x000fe40000000f00 */
[----:B------:R-:W-:Y:S02]  /*16920*/  MOV R6, 0x16940 ;  /* 0x0001694000067802 */ /* 0x000fe40000000f00 */
[----:B-1---5:R-:W-:Y:S05]  /*16930*/  CALL.REL.NOINC `($_ZN7cutlass13device_kernelIN5flash19enable_sm80_to_sm89INS1_16FlashAttnBwdSm80INS1_25CollectiveMainloopBwdSm80ILi2ELi2EN4cute5tupleIJNS5_1CILi128EEES8_NS7_ILi64EEEEEENS_10bfloat16_tEfNS_4arch4Sm80ELb0ELb1ELb1ELb1ELb1ELb0ELb0ELb0ELi2ELi4ELi4ELi4ELb0EEENS1_24CollectiveEpilogueBwdGQAISA_fSD_Li256ELb1ELb1EEENS1_19SingleTileSchedulerILb1ELb0ELb0ELi128EEEEEEEEEvNT_6ParamsE$_ZN4cute3eso3ESOILb1ELb0EJNS_6LayoutINS_5tupleIJNS3_IJNS_1CILi8EEENS4_ILi1EEEEEENS3_IJNS4_ILi2EEEEEEEEENS3_IJNS3_IJS6_NS4_ILi0EEEEEENS3_IJS5_EEEEEEEENS_10ViewEngineIPN7cutlass10bfloat16_tEEEEEC2ERKSF_RKSK_) ;  /* 0xffff381000007944 */ /* 0x022fea0003c3ffff */
[----:B-1----:R1:W5:Y:S01]  /*16940*/  LDL.64 R2, [R1+0x758] ;  /* 0x0007580001027983 */ /* 0x0023620000100a00 */
[----:B------:R-:W-:Y:S02]  /*16950*/  MOV R70, R25 ;  /* 0x0000001900467202 */ /* 0x000fe40000000f00 */
[----:B------:R-:W-:Y:S02]  /*16960*/  MOV R8, 0x16980 ;  /* 0x0001698000087802 */ /* 0x000fe40000000f00 */
[----:B-1---5:R-:W-:Y:S05]  /*16970*/  CALL.REL.NOINC `($_ZN7cutlass13device_kernelIN5flash19enable_sm80_to_sm89INS1_16FlashAttnBwdSm80INS1_25CollectiveMainloopBwdSm80ILi2ELi2EN4cute5tupleIJNS5_1CILi128EEES8_NS7_ILi64EEEEEENS_10bfloat16_tEfNS_4arch4Sm80ELb0ELb1ELb1ELb1ELb1ELb0ELb0ELb0ELi2ELi4ELi4ELi4ELb0EEENS1_24CollectiveEpilogueBwdGQAISA_fSD_Li256ELb1ELb1EEENS1_19SingleTileSchedulerILb1ELb0ELb0ELi128EEEEEEEEEvNT_6ParamsE$_ZN4cute3eso3ESOILb1ELb0EJNS_6LayoutINS_5tupleIJNS3_IJNS3_IJNS_1CILi8EEENS4_ILi1EEEEEES6_EEENS3_IJNS3_IJS6_S6_EEENS4_ILi2EEEEEEEEENS3_IJNS3_IJNS3_IJS6_NS4_ILi0EEEEEESD_EEENS3_IJNS3_IJSD_SD_EEES5_EEEEEEEENS_10ViewEngineIPN7cutlass10bfloat16_tEEEEEC2ERKSJ_RKSO_) ;  /* 0xffff299000007944 */ /* 0x022fea0003c3ffff */
[----:B-1----:R1:W5:Y:S01]  /*16980*/  LDL.64 R2, [R1+0x758] ;  /* 0x0007580001027983 */ /* 0x0023620000100a00 */
[----:B------:R-:W-:Y:S01]  /*16990*/  IMAD.MOV.U32 R7, RZ, RZ, R5 ;  /* 0x000000ffff077224 */ /* 0x000fe200078e0005 */
[----:B------:R-:W-:Y:S02]  /*169a0*/  MOV R70, R25 ;  /* 0x0000001900467202 */ /* 0x000fe40000000f00 */
[----:B------:R-:W-:-:S02]  /*169b0*/  MOV R6, 0x169d0 ;  /* 0x000169d000067802 */ /* 0x000fc40000000f00 */
[----:B-1---5:R-:W-:Y:S05]  /*169c0*/  CALL.REL.NOINC `($_ZN7cutlass13device_kernelIN5flash19enable_sm80_to_sm89INS1_16FlashAttnBwdSm80INS1_25CollectiveMainloopBwdSm80ILi2ELi2EN4cute5tupleIJNS5_1CILi128EEES8_NS7_ILi64EEEEEENS_10bfloat16_tEfNS_4arch4Sm80ELb0ELb1ELb1ELb1ELb1ELb0ELb0ELb0ELi2ELi4ELi4ELi4ELb0EEENS1_24CollectiveEpilogueBwdGQAISA_fSD_Li256ELb1ELb1EEENS1_19SingleTileSchedulerILb1ELb0ELb0ELi128EEEEEEEEEvNT_6ParamsE$_ZN4cute3eso3ESOILb1ELb0EJNS_6LayoutINS_5tupleIJNS3_IJNS3_IJNS_1CILi8EEENS4_ILi1EEEEEES6_EEENS3_IJNS3_IJS6_S6_EEENS4_ILi2EEEEEEEEENS3_IJNS3_IJNS3_IJS6_NS4_ILi0EEEEEESD_EEENS3_IJNS3_IJSD_SD_EEENS4_ILi4096EEEEEEEEEEENS_10ViewEngineINS_8smem_ptrIPN7cutlass10bfloat16_tEEEEEEEC2ERKSK_RKSR_) ;  /* 0xffff284000007944 */ /* 0x022fea0003c3ffff */
[----:B-1----:R1:W5:Y:S01]  /*169d0*/  LDL.64 R4, [R1+0x758] ;  /* 0x0007580001047983 */ /* 0x0023620000100a00 */
[----:B------:R-:W-:Y:S01]  /*169e0*/  IMAD.MOV.U32 R7, RZ, RZ, R3 ;  /* 0x000000ffff077224 */ /* 0x000fe200078e0003 */
[----:B------:R-:W-:-:S02]  /*169f0*/  MOV R70, R25 ;  /* 0x0000001900467202 */ /* 0x000fc40000000f00 */
[----:B------:R-:W-:Y:S02]  /*16a00*/  MOV R6, 0x16a20 ;  /* 0x00016a2000067802 */ /* 0x000fe40000000f00 */
[----:B-1---5:R-:W-:Y:S05]  /*16a10*/  CALL.REL.NOINC `($_ZN7cutlass13device_kernelIN5flash19enable_sm80_to_sm89INS1_16FlashAttnBwdSm80INS1_25CollectiveMainloopBwdSm80ILi2ELi2EN4cute5tupleIJNS5_1CILi128EEES8_NS7_ILi64EEEEEENS_10bfloat16_tEfNS_4arch4Sm80ELb0ELb1ELb1ELb1ELb1ELb0ELb0ELb0ELi2ELi4ELi4ELi4ELb0EEENS1_24CollectiveEpilogueBwdGQAISA_fSD_Li256ELb1ELb1EEENS1_19SingleTileSchedulerILb1ELb0ELb0ELi128EEEEEEEEEvNT_6ParamsE$_ZN4cute3eso3ESOILb1ELb0EJNS_6LayoutINS_5tupleIJNS3_IJNS_1CILi8EEENS4_ILi1EEEEEENS4_ILi2EEEEEENS3_IJNS3_IJS6_NS4_ILi0EEEEEES5_EEEEENS_10ViewEngineIPN7cutlass10bfloat16_tEEEEEC2ERKSD_RKSI_) ;  /* 0xffff39e000007944 */ /* 0x022fea0003c3ffff */
        /* <DEDUP_REMOVED lines=8> */
[----:B------:R-:W-:Y:S02]  /*16aa0*/  MOV R6, 0x16ac0 ;  /* 0x00016ac000067802 */ /* 0x000fe40000000f00 */
[----:B-1---5:R-:W-:Y:S05]  /*16ab0*/  CALL.REL.NOINC `($_ZN7cutlass13device_kernelIN5flash19enable_sm80_to_sm89INS1_16FlashAttnBwdSm80INS1_25CollectiveMainloopBwdSm80ILi2ELi2EN4cute5tupleIJNS5_1CILi128EEES8_NS7_ILi64EEEEEENS_10bfloat16_tEfNS_4arch4Sm80ELb0ELb1ELb1ELb1ELb1ELb0ELb0ELb0ELi2ELi4ELi4ELi4ELb0EEENS1_24CollectiveEpilogueBwdGQAISA_fSD_Li256ELb1ELb1EEENS1_19SingleTileSchedulerILb1ELb0ELb0ELi128EEEEEEEEEvNT_6ParamsE$_ZN4cute3eso3ESOILb1ELb0EJNS_6LayoutINS_5tupleIJNS3_IJNS_1CILi8EEENS4_ILi1EEEEEENS4_ILi2EEEEEENS3_IJNS3_IJS6_NS4_ILi0EEEEEENS4_ILi4096EEEEEEEENS_10ViewEngineINS_8smem_ptrIPN7cutlass10bfloat16_tEEEEEEEC2ERKSE_RKSL_) ;  /* 0xffff37b000007944 */ /* 0x022fea0003c3ffff */
[----:B------:R2:W5:Y:S01]  /*16ac0*/  LDL.64 R62, [R1+0x758] ;  /* 0x00075800013e7983 */ /* 0x0005620000100a00 */
[----:B-1----:R-:W-:Y:S01]  /*16ad0*/  IMAD.MOV.U32 R2, RZ, RZ, R25 ;  /* 0x000000ffff027224 */ /* 0x002fe200078e0019 */
[----:B------:R-:W-:Y:S02]  /*16ae0*/  MOV R3, RZ ;  /* 0x000000ff00037202 */ /* 0x000fe40000000f00 */
[----:B------:R-:W-:-:S02]  /*16af0*/  MOV R10, 0x16b10 ;  /* 0x00016b10000a7802 */ /* 0x000fc40000000f00 */
[----:B--2--5:R-:W-:Y:S05]  /*16b00*/  CALL.REL.NOINC `($_ZN7cutlass13device_kernelIN5flash19enable_sm80_to_sm89INS1_16FlashAttnBwdSm80INS1_25CollectiveMainloopBwdSm80ILi2ELi2EN4cute5tupleIJNS5_1CILi128EEES8_NS7_ILi64EEEEEENS_10bfloat16_tEfNS_4arch4Sm80ELb0ELb1ELb1ELb1ELb1ELb0ELb0ELb0ELi2ELi4ELi4ELi4ELb0EEENS1_24CollectiveEpilogueBwdGQAISA_fSD_Li256ELb1ELb1EEENS1_19SingleTileSchedulerILb1ELb0ELb0ELi128EEEEEEEEEvNT_6ParamsE$_ZN4cute3eso3ESOILb1ELb0EJNS_10UnderscoreEiEEC2ERKS2_RKi) ;  /* 0xffff0c9000007944 */ /* 0x024fea0003c3ffff */
[----:B-1----:R-:W2:Y:S01]  /*16b10*/  LDL R3, [R1+0x758] ;  /* 0x0007580001037983 */ /* 0x002ea20000100800 */
[----:B------:R-:W-:Y:S01]  /*16b20*/  IMAD.MOV.U32 R2, RZ, RZ, R25 ;  /* 0x000000ffff027224 */ /* 0x000fe200078e0019 */
[----:B------:R-:W-:-:S02]  /*16b30*/  MOV R6, 0x16b60 ;  /* 0x00016b6000067802 */ /* 0x000fc40000000f00 */
[----:B--2---:R-:W-:Y:S02]  /*16b40*/  SHF.L.U32 R3, R3, 0xc, RZ ;  /* 0x0000000c03037819 */ /* 0x004fe400000006ff */
[----:B------:R-:W-:Y:S05]  /*16b50*/  CALL.REL.NOINC `($_ZN7cutlass13device_kernelIN5flash19enable_sm80_to_sm89INS1_16FlashAttnBwdSm80INS1_25CollectiveMainloopBwdSm80ILi2ELi2EN4cute5tupleIJNS5_1CILi128EEES8_NS7_ILi64EEEEEENS_10bfloat16_tEfNS_4arch4Sm80ELb0ELb1ELb1ELb1ELb1ELb0ELb0ELb0ELi2ELi4ELi4ELi4ELb0EEENS1_24CollectiveEpilogueBwdGQAISA_fSD_Li256ELb1ELb1EEENS1_19SingleTileSchedulerILb1ELb0ELb0ELi128EEEEEEEEEvNT_6ParamsE$_ZN4cute3eso3ESOILb1ELb0EJNS_6LayoutINS_5tupleIJNS3_IJNS_1CILi8EEENS4_ILi1EEEEEEEEENS3_IJNS3_IJS6_NS4_ILi0EEEEEEEEEEEiEEC2ERKSC_RKi) ;  /* 0xffff343000007944 */ /* 0x000fea0003c3ffff */
[----:B-1----:R-:W2:Y:S01]  /*16b60*/  LDL R3, [R1+0x758] ;  /* 0x0007580001037983 */ /* 0x002ea20000100800 */
[----:B------:R-:W-:Y:S02]  /*16b70*/  MOV R9, R25 ;  /* 0x0000001900097202 */ /* 0x000fe40000000f00 */
[----:B------:R-:W-:Y:S01]  /*16b80*/  MOV R8, 0x16bb0 ;  /* 0x00016bb000087802 */ /* 0x000fe20000000f00 */
[----:B--2---:R-:W-:-:S04]  /*16b90*/  IMAD.WIDE R2, R3, 0x2, R62 ;  /* 0x0000000203027825 */ /* 0x004fc800078e023e */
[----:B------:R-:W-:Y:S05]  /*16ba0*/  CALL.REL.NOINC `($_ZN7cutlass13device_kernelIN5flash19enable_sm80_to_sm89INS1_16FlashAttnBwdSm80INS1_25CollectiveMainloopBwdSm80ILi2ELi2EN4cute5tupleIJNS5_1CILi128EEES8_NS7_ILi64EEEEEENS_10bfloat16_tEfNS_4arch4Sm80ELb0ELb1ELb1ELb1ELb1ELb0ELb0ELb0ELi2ELi4ELi4ELi4ELb0EEENS1_24CollectiveEpilogueBwdGQAISA_fSD_Li256ELb1ELb1EEENS1_19SingleTileSchedulerILb1ELb0ELb0ELi128EEEEEEEEEvNT_6ParamsE$_ZN4cute8smem_ptrIPN7cutlass10bfloat16_tEECI1NS_12iter_adaptorIS3_S4_EEES3_) ;  /* 0xffff46c000007944 */ /* 0x000fea0003c3ffff */
[----:B-1----:R1:W5:Y:S01]  /*16bb0*/  LDL.64 R2, [R1+0x758] ;  /* 0x0007580001027983 */ /* 0x0023620000100a00 */
[----:B------:R-:W-:Y:S02]  /*16bc0*/  MOV R6, R25 ;  /* 0x0000001900067202 */ /* 0x000fe40000000f00 */
[----:B------:R-:W-:Y:S02]  /*16bd0*/  MOV R8, 0x16bf0 ;  /* 0x00016bf000087802 */ /* 0x000fe40000000f00 */
[----:B-1---5:R-:W-:Y:S05]  /*16be0*/  CALL.REL.NOINC `($_ZN7cutlass13device_kernelIN5flash19enable_sm80_to_sm89INS1_16FlashAttnBwdSm80INS1_25CollectiveMainloopBwdSm80ILi2ELi2EN4cute5tupleIJNS5_1CILi128EEES8_NS7_ILi64EEEEEENS_10bfloat16_tEfNS_4arch4Sm80ELb0ELb1ELb1ELb1ELb1ELb0ELb0ELb0ELi2ELi4ELi4ELi4ELb0EEENS1_24CollectiveEpilogueBwdGQAISA_fSD_Li256ELb1ELb1EEENS1_19SingleTileSchedulerILb1ELb0ELb0ELi128EEEEEEEEEvNT_6ParamsE$_ZN4cute3eso3ESOILb1ELb0EJNS_6LayoutINS_5tupleIJNS3_IJNS_1CILi8EEENS4_ILi1EEEEEEEEENS3_IJNS3_IJS6_NS4_ILi0EEEEEEEEEEENS_10ViewEngineINS_8smem_ptrIPN7cutlass10bfloat16_tEEEEEEEC2ERKSC_RKSJ_) ;  /* 0xffff331000007944 */ /* 0x022fea0003c3ffff */
        /* <DEDUP_REMOVED lines=13> */
[----:B--2---:R-:W-:-:S05]  /*16cc0*/  IMAD.WIDE R2, R3, 0x2, R16 ;  /* 0x0000000203027825 */ /* 0x004fca00078e0210 */
[----:B------:R-:W-:Y:S02]  /*16cd0*/  MOV R6, R2 ;  /* 0x0000000200067202 */ /* 0x000fe40000000f00 */
[----:B------:R-:W-:Y:S05]  /*16ce0*/  CALL.REL.NOINC `($_ZN7cutlass13device_kernelIN5flash19enable_sm80_to_sm89INS1_16FlashAttnBwdSm80INS1_25CollectiveMainloopBwdSm80ILi2ELi2EN4cute5tupleIJNS5_1CILi128EEES8_NS7_ILi64EEEEEENS_10bfloat16_tEfNS_4arch4Sm80ELb0ELb1ELb1ELb1ELb1ELb0ELb0ELb0ELi2ELi4ELi4ELi4ELb0EEENS1_24CollectiveEpilogueBwdGQAISA_fSD_Li256ELb1ELb1EEENS1_19SingleTileSchedulerILb1ELb0ELb0ELi128EEEEEEEEEvNT_6ParamsE$_ZN4cute3eso3ESOILb1ELb0EJNS_6LayoutINS_5tupleIJNS3_IJNS_1CILi8EEENS4_ILi1EEEEEEEEENS3_IJNS3_IJS6_NS4_ILi0EEEEEEEEEEENS_10ViewEngineIPN7cutlass10bfloat16_tEEEEEC2ERKSC_RKSH_) ;  /* 0xffff325000007944 */ /* 0x000fea0003c3ffff */
[----:B------:R2:W5:Y:S01]  /*16cf0*/  LDL.64 R4, [R1+0x758] ;  /* 0x0007580001047983 */ /* 0x0005620000100a00 */
[----:B-1----:R-:W-:Y:S01]  /*16d00*/  IMAD.MOV.U32 R2, RZ, RZ, R8 ;  /* 0x000000ffff027224 */ /* 0x002fe200078e0008 */
[----:B------:R-:W-:Y:S01]  /*16d10*/  MOV R3, R9 ;  /* 0x0000000900037202 */ /* 0x000fe20000000f00 */
[----:B------:R-:W-:Y:S01]  /*16d20*/  IMAD.MOV.U32 R9, RZ, RZ, R25 ;  /* 0x000000ffff097224 */ /* 0x000fe200078e0019 */
[----:B------:R-:W-:Y:S02]  /*16d30*/  MOV R8, 0x16d50 ;  /* 0x00016d5000087802 */ /* 0x000fe40000000f00 */
[----:B--2--5:R-:W-:Y:S05]  /*16d40*/  CALL.REL.NOINC `($_ZN7cutlass13device_kernelIN5flash19enable_sm80_to_sm89INS1_16FlashAttnBwdSm80INS1_25CollectiveMainloopBwdSm80ILi2ELi2EN4cute5tupleIJNS5_1CILi128EEES8_NS7_ILi64EEEEEENS_10bfloat16_tEfNS_4arch4Sm80ELb0ELb1ELb1ELb1ELb1ELb0ELb0ELb0ELi2ELi4ELi4ELi4ELb0EEENS1_24CollectiveEpilogueBwdGQAISA_fSD_Li256ELb1ELb1EEENS1_19SingleTileSchedulerILb1ELb0ELb0ELi128EEEEEEEEEvNT_6ParamsE$_ZN4cute8smem_ptrIPN7cutlass10bfloat16_tEECI1NS_12iter_adaptorIS3_S4_EEES3_) ;  /* 0xffff452000007944 */ /* 0x024fea0003c3ffff */
[----:B-1----:R1:W5:Y:S01]  /*16d50*/  LDL.64 R2, [R1+0x758] ;  /* 0x0007580001027983 */ /* 0x0023620000100a00 */
[----:B------:R-:W-:Y:S02]  /*16d60*/  MOV R6, R25 ;  /* 0x0000001900067202 */ /* 0x000fe40000000f00 */
[----:B------:R-:W-:Y:S02]  /*16d70*/  MOV R8, 0x16d90 ;  /* 0x00016d9000087802 */ /* 0x000fe40000000f00 */
[----:B-1---5:R-:W-:Y:S05]  /*16d80*/  CALL.REL.NOINC `($_ZN7cutlass13device_kernelIN5flash19enable_sm80_to_sm89INS1_16FlashAttnBwdSm80INS1_25CollectiveMainloopBwdSm80ILi2ELi2EN4cute5tupleIJNS5_1CILi128EEES8_NS7_ILi64EEEEEENS_10bfloat16_tEfNS_4arch4Sm80ELb0ELb1ELb1ELb1ELb1ELb0ELb0ELb0ELi2ELi4ELi4ELi4ELb0EEENS1_24CollectiveEpilogueBwdGQAISA_fSD_Li256ELb1ELb1EEENS1_19SingleTileSchedulerILb1ELb0ELb0ELi128EEEEEEEEEvNT_6ParamsE$_ZN4cute8smem_ptrIPN7cutlass9uint128_tEECI1NS_12iter_adaptorIS3_S4_EEES3_) ;  /* 0xffff452000007944 */ /* 0x022fea0003c3ffff */
[----:B-1----:R1:W5:Y:S01]  /*16d90*/  LDL.64 R2, [R1+0x758] ;  /* 0x0007580001027983 */ /* 0x0023620000100a00 */
[----:B------:R-:W-:Y:S02]  /*16da0*/  MOV R6, R25 ;  /* 0x0000001900067202 */ /* 0x000fe40000000f00 */
[----:B------:R-:W-:-:S02]  /*16db0*/  MOV R8, 0x16dd0 ;  /* 0x00016dd000087802 */ /* 0x000fc40000000f00 */
[----:B-1---5:R-:W-:Y:S05]  /*16dc0*/  CALL.REL.NOINC `($_ZN7cutlass13device_kernelIN5flash19enable_sm80_to_sm89INS1_16FlashAttnBwdSm80INS1_25CollectiveMainloopBwdSm80ILi2ELi2EN4cute5tupleIJNS5_1CILi128EEES8_NS7_ILi64EEEEEENS_10bfloat16_tEfNS_4arch4Sm80ELb0ELb1ELb1ELb1ELb1ELb0ELb0ELb0ELi2ELi4ELi4ELi4ELb0EEENS1_24CollectiveEpilogueBwdGQAISA_fSD_Li256ELb1ELb1EEENS1_19SingleTileSchedulerILb1ELb0ELb0ELi128EEEEEEEEEvNT_6ParamsE$_ZN4cute3eso3ESOILb1ELb0EJNS_6LayoutINS_5tupleIJNS3_IJNS_1CILi1EEES5_EEEEEENS3_IJNS3_IJS5_NS4_ILi0EEEEEEEEEEENS_10ViewEngineINS_8smem_ptrIPN7cutlass9uint128_tEEEEEEEC2ERKSB_RKSI_) ;  /* 0xffff285000007944 */ /* 0x022fea0003c3ffff */
[----:B------:R2:W5:Y:S01]  /*16dd0*/  LDL R8, [R1+0x758] ;  /* 0x0007580001087983 */ /* 0x0005620000100800 */
[----:B------:R-:W-:-:S02]  /*16de0*/  MOV R70, R25 ;  /* 0x0000001900467202 */ /* 0x000fc40000000f00 */
[----:B-1----:R-:W-:Y:S02]  /*16df0*/  MOV R6, 0x16e10 ;  /* 0x00016e1000067802 */ /* 0x002fe40000000f00 */
[----:B--2--5:R-:W-:Y:S05]  /*16e00*/  CALL.REL.NOINC `($_ZN7cutlass13device_kernelIN5flash19enable_sm80_to_sm89INS1_16FlashAttnBwdSm80INS1_25CollectiveMainloopBwdSm80ILi2ELi2EN4cute5tupleIJNS5_1CILi128EEES8_NS7_ILi64EEEEEENS_10bfloat16_tEfNS_4arch4Sm80ELb0ELb1ELb1ELb1ELb1ELb0ELb0ELb0ELi2ELi4ELi4ELi4ELb0EEENS1_24CollectiveEpilogueBwdGQAISA_fSD_Li256ELb1ELb1EEENS1_19SingleTileSchedulerILb1ELb0ELb0ELi128EEEEEEEEEvNT_6ParamsE$_ZN4cute3eso3ESOILb1ELb0EJNS_6LayoutINS_5tupleIJNS3_IJNS_1CILi4EEENS4_ILi1EEEEEEEEENS3_IJNS3_IJS6_NS4_ILi0EEEEEEEEEEENS_10ViewEngineIPjEEEEC2ERKSC_RKSF_) ;  /* 0xffff2f8000007944 */ /* 0x024fea0003c3ffff */
[----:B------:R2:W5:Y:S01]  /*16e10*/  LDL.64 R64, [R1+0x758] ;  /* 0x0007580001407983 */ /* 0x0005620000100a00 */
[----:B-1----:R-:W-:Y:S02]  /*16e20*/  MOV R4, R8 ;  /* 0x0000000800047202 */ /* 0x002fe40000000f00 */
[----:B------:R-:W-:Y:S02]  /*16e30*/  MOV R2, 0x16e50 ;  /* 0x00016e5000027802 */ /* 0x000fe40000000f00 */
[----:B--2--5:R-:W-:Y:S05]  /*16e40*/  CALL.REL.NOINC `($_ZN7cutlass13device_kernelIN5flash19enable_sm80_to_sm89INS1_16FlashAttnBwdSm80INS1_25CollectiveMainloopBwdSm80ILi2ELi2EN4cute5tupleIJNS5_1CILi128EEES8_NS7_ILi64EEEEEENS_10bfloat16_tEfNS_4arch4Sm80ELb0ELb1ELb1ELb1ELb1ELb0ELb0ELb0ELi2ELi4ELi4ELi4ELb0EEENS1_24CollectiveEpilogueBwdGQAISA_fSD_Li256ELb1ELb1EEENS1_19SingleTileSchedulerILb1ELb0ELb0ELi128EEEEEEEEEvNT_6ParamsE$_ZN73_INTERNAL_24fd9406_37_flash_bwd_hdim64_bf16_softcap_sm80_cu_3fbc093a_291824__cvta_generic_to_sharedEPKv) ;  /* 0xffff458000007944 */ /* 0x024fea0003c3ffff */
        /* <DEDUP_REMOVED lines=9> */
[----:B-1----:R-:W-:Y:S05]  /*16ee0*/  CALL.REL.NOINC `($_ZN7cutlass13device_kernelIN5flash19enable_sm80_to_sm89INS1_16FlashAttnBwdSm80INS1_25CollectiveMainloopBwdSm80ILi2ELi2EN4cute5tupleIJNS5_1CILi128EEES8_NS7_ILi64EEEEEENS_10bfloat16_tEfNS_4arch4Sm80ELb0ELb1ELb1ELb1ELb1ELb0ELb0ELb0ELi2ELi4ELi4ELi4ELb0EEENS1_24CollectiveEpilogueBwdGQAISA_fSD_Li256ELb1ELb1EEENS1_19SingleTileSchedulerILb1ELb0ELb0ELi128EEEEEEEEEvNT_6ParamsE$_ZN4cute3eso3ESOILb1ELb0EJNS_10UnderscoreEiEEC2ERKS2_RKi) ;  /* 0xffff08b000007944 */ /* 0x002fea0003c3ffff */
        /* <DEDUP_REMOVED lines=16> */
[----:B------:R-:W-:Y:S02]  /*16ff0*/  MOV R3, 0x1 ;  /* 0x0000000100037802 */ /* 0x000fe40000000f00 */
        /* <DEDUP_REMOVED lines=44> */
[----:B-1---5:R-:W-:Y:S05]  /*172c0*/  CALL.REL.NOINC `($_ZN7cutlass13device_kernelIN5flash19enable_sm80_to_sm89INS1_16FlashAttnBwdSm80INS1_25CollectiveMainloopBwdSm80ILi2ELi2EN4cute5tupleIJNS5_1CILi128EEES8_NS7_ILi64EEEEEENS_10bfloat16_tEfNS_4arch4Sm80ELb0ELb1ELb1ELb1ELb1ELb0ELb0ELb0ELi2ELi4ELi4ELi4ELb0EEENS1_24CollectiveEpilogueBwdGQAISA_fSD_Li256ELb1ELb1EEENS1_19SingleTileSchedulerILb1ELb0ELb0ELi128EEEEEEEEEvNT_6ParamsE$_ZN4cute8smem_ptrIPN7cutlass10bfloat16_tEECI1NS_12iter_adaptorIS3_S4_EEES3_) ;  /* 0xffff3fa000007944 */ /* 0x022fea0003c3ffff */
[----:B-1----:R1:W5:Y:S01]  /*172d0*/  LDL.64 R2, [R1+0x758] ;  /* 0x0007580001027983 */ /* 0x0023620000100a00 */
[----:B------:R-:W-:-:S03]  /*172e0*/  MOV R6, 0x17300 ;  /* 0x0001730000067802 */ /* 0x000fc60000000f00 */
[----:B-1---5:R-:W-:Y:S05]  /*172f0*/  CALL.REL.NOINC `($_ZN7cutlass13device_kernelIN5flash19enable_sm80_to_sm89INS1_16FlashAttnBwdSm80INS1_25CollectiveMainloopBwdSm80ILi2ELi2EN4cute5tupleIJNS5_1CILi128EEES8_NS7_ILi64EEEEEENS_10bfloat16_tEfNS_4arch4Sm80ELb0ELb1ELb1ELb1ELb1ELb0ELb0ELb0ELi2ELi4ELi4ELi4ELb0EEENS1_24CollectiveEpilogueBwdGQAISA_fSD_Li256ELb1ELb1EEENS1_19SingleTileSchedulerILb1ELb0ELb0ELi128EEEEEEEEEvNT_6ParamsE$_ZN4cute3eso3ESOILb1ELb0EJNS_6LayoutINS_5tupleIJNS3_IJNS_1CILi8EEENS4_ILi1EEEEEENS4_ILi4EEEEEENS3_IJNS3_IJS6_NS4_ILi0EEEEEENS4_ILi2048EEEEEEEENS_10ViewEngineINS_8smem_ptrIPN7cutlass10bfloat16_tEEEEEEEC2ERKSE_RKSL_) ;  /* 0xffff32a000007944 */ /* 0x022fea0003c3ffff */
[----:B-1----:R1:W5:Y:S01]  /*17300*/  LDL.64 R4, [R1+0x758] ;  /* 0x0007580001047983 */ /* 0x0023620000100a00 */
[----:B------:R-:W-:Y:S01]  /*17310*/  IMAD.MOV.U32 R6, RZ, RZ, R52 ;  /* 0x000000ffff067224 */ /* 0x000fe200078e0034 */
[----:B------:R-:W-:Y:S02]  /*17320*/  MOV R9, R53 ;  /* 0x0000003500097202 */ /* 0x000fe40000000f00 */
[----:B------:R-:W-:Y:S02]  /*17330*/  MOV R8, 0x17350 ;  /* 0x0001735000087802 */ /* 0x000fe40000000f00 */
[----:B-1---5:R-:W-:Y:S05]  /*17340*/  CALL.REL.NOINC `($_ZN7cutlass13device_kernelIN5flash19enable_sm80_to_sm89INS1_16FlashAttnBwdSm80INS1_25CollectiveMainloopBwdSm80ILi2ELi2EN4cute5tupleIJNS5_1CILi128EEES8_NS7_ILi64EEEEEENS_10bfloat16_tEfNS_4arch4Sm80ELb0ELb1ELb1ELb1ELb1ELb0ELb0ELb0ELi2ELi4ELi4ELi4ELb0EEENS1_24CollectiveEpilogueBwdGQAISA_fSD_Li256ELb1ELb1EEENS1_19SingleTileSchedulerILb1ELb0ELb0ELi128EEEEEEEEEvNT_6ParamsE$_ZN4cute3eso3ESOILb1ELb0EJNS_6LayoutINS_5tupleIJNS3_IJNS_1CILi8EEENS4_ILi1EEEEEENS4_ILi4EEEEEENS3_IJNS3_IJS6_NS4_ILi0EEEEEES5_EEEEENS_10ViewEngineIPN7cutlass10bfloat16_tEEEEEC2ERKSD_RKSI_) ;  /* 0xffff32d000007944 */ /* 0x022fea0003c3ffff */
[----:B------:R2:W5:Y:S01]  /*17350*/  LDL.64 R2, [R1+0x758] ;  /* 0x0007580001027983 */ /* 0x0005620000100a00 */
[----:B-1----:R-:W-:Y:S02]  /*17360*/  MOV R7, R5 ;  /* 0x0000000500077202 */ /* 0x002fe40000000f00 */
[----:B------:R-:W-:Y:S02]  /*17370*/  MOV R6, 0x17390 ;  /* 0x0001739000067802 */ /* 0x000fe40000000f00 */
[----:B--2--5:R-:W-:Y:S05]  /*17380*/  CALL.REL.NOINC `($_ZN7cutlass13device_kernelIN5flash19enable_sm80_to_sm89INS1_16FlashAttnBwdSm80INS1_25CollectiveMainloopBwdSm80ILi2ELi2EN4cute5tupleIJNS5_1CILi128EEES8_NS7_ILi64EEEEEENS_10bfloat16_tEfNS_4arch4Sm80ELb0ELb1ELb1ELb1ELb1ELb0ELb0ELb0ELi2ELi4ELi4ELi4ELb0EEENS1_24CollectiveEpilogueBwdGQAISA_fSD_Li256ELb1ELb1EEENS1_19SingleTileSchedulerILb1ELb0ELb0ELi128EEEEEEEEEvNT_6ParamsE$_ZN4cute3eso3ESOILb1ELb0EJNS_6LayoutINS_5tupleIJNS3_IJNS_1CILi8EEENS4_ILi1EEEEEENS3_IJNS4_ILi4EEEEEEEEENS3_IJNS3_IJS6_NS4_ILi0EEEEEENS3_IJNS4_ILi2048EEEEEEEEEEENS_10ViewEngineINS_8smem_ptrIPN7cutlass10bfloat16_tEEEEEEEC2ERKSG_RKSN_) ;  /* 0xffff2e2000007944 */ /* 0x024fea0003c3ffff */
[----:B------:R2:W5:Y:S01]  /*17390*/  LDL.64 R6, [R1+0x758] ;  /* 0x0007580001067983 */ /* 0x0005620000100a00 */
[----:B-1----:R-:W-:Y:S02]  /*173a0*/  MOV R5, R3 ;  /* 0x0000000300057202 */ /* 0x002fe40000000f00 */
[----:B------:R-:W-:-:S02]  /*173b0*/  MOV R4, 0x173d0 ;  /* 0x000173d000047802 */ /* 0x000fc40000000f00 */
[----:B--2--5:R-:W-:Y:S05]  /*173c0*/  CALL.REL.NOINC `($_ZN7cutlass13device_kernelIN5flash19enable_sm80_to_sm89INS1_16FlashAttnBwdSm80INS1_25CollectiveMainloopBwdSm80ILi2ELi2EN4cute5tupleIJNS5_1CILi128EEES8_NS7_ILi64EEEEEENS_10bfloat16_tEfNS_4arch4Sm80ELb0ELb1ELb1ELb1ELb1ELb0ELb0ELb0ELi2ELi4ELi4ELi4ELb0EEENS1_24CollectiveEpilogueBwdGQAISA_fSD_Li256ELb1ELb1EEENS1_19SingleTileSchedulerILb1ELb0ELb0ELi128EEEEEEEEEvNT_6ParamsE$_ZN4cute3eso3ESOILb1ELb0EJNS_6LayoutINS_5tupleIJNS3_IJNS_1CILi8EEENS4_ILi1EEEEEENS3_IJNS4_ILi4EEEEEEEEENS3_IJNS3_IJS6_NS4_ILi0EEEEEENS3_IJS5_EEEEEEEENS_10ViewEngineIPN7cutlass10bfloat16_tEEEEEC2ERKSF_RKSK_) ;  /* 0xffff2e4000007944 */ /* 0x024fea0003c3ffff */
[----:B-1----:R1:W5:Y:S01]  /*173d0*/  LDL.64 R2, [R1+0x758] ;  /* 0x0007580001027983 */ /* 0x0023620000100a00 */
[----:B------:R-:W-:-:S03]  /*173e0*/  MOV R8, 0x17400 ;  /* 0x0001740000087802 */ /* 0x000fc60000000f00 */
[----:B-1---5:R-:W-:Y:S05]  /*173f0*/  CALL.REL.NOINC `($_ZN7cutlass13device_kernelIN5flash19enable_sm80_to_sm89INS1_16FlashAttnBwdSm80INS1_25CollectiveMainloopBwdSm80ILi2ELi2EN4cute5tupleIJNS5_1CILi128EEES8_NS7_ILi64EEEEEENS_10bfloat16_tEfNS_4arch4Sm80ELb0ELb1ELb1ELb1ELb1ELb0ELb0ELb0ELi2ELi4ELi4ELi4ELb0EEENS1_24CollectiveEpilogueBwdGQAISA_fSD_Li256ELb1ELb1EEENS1_19SingleTileSchedulerILb1ELb0ELb0ELi128EEEEEEEEEvNT_6ParamsE$_ZN4cute3eso3ESOILb1ELb0EJNS_6LayoutINS_5tupleIJNS3_IJNS3_IJNS_1CILi8EEENS4_ILi1EEEEEES6_EEENS3_IJNS3_IJS6_S6_EEENS4_ILi4EEEEEEEEENS3_IJNS3_IJNS3_IJS6_NS4_ILi0EEEEEESD_EEENS3_IJNS3_IJSD_SD_EEES5_EEEEEEEENS_10ViewEngineIPN7cutlass10bfloat16_tEEEEEC2ERKSJ_RKSO_) ;  /* 0xffff1f9000007944 */ /* 0x022fea0003c3ffff */
[----:B-1----:R1:W5:Y:S01]  /*17400*/  LDL.64 R4, [R1+0x758] ;  /* 0x0007580001047983 */ /* 0x0023620000100a00 */
[----:B------:R-:W-:-:S03]  /*17410*/  MOV R8, 0x17430 ;  /* 0x0001743000087802 */ /* 0x000fc60000000f00 */
[----:B-1---5:R-:W-:Y:S05]  /*17420*/  CALL.REL.NOINC `($_ZN7cutlass13device_kernelIN5flash19enable_sm80_to_sm89INS1_16FlashAttnBwdSm80INS1_25CollectiveMainloopBwdSm80ILi2ELi2EN4cute5tupleIJNS5_1CILi128EEES8_NS7_ILi64EEEEEENS_10bfloat16_tEfNS_4arch4Sm80ELb0ELb1ELb1ELb1ELb1ELb0ELb0ELb0ELi2ELi4ELi4ELi4ELb0EEENS1_24CollectiveEpilogueBwdGQAISA_fSD_Li256ELb1ELb1EEENS1_19SingleTileSchedulerILb1ELb0ELb0ELi128EEEEEEEEEvNT_6ParamsE$_ZN4cute3eso3ESOILb1ELb0EJNS_6LayoutINS_5tupleIJNS3_IJNS3_IJNS_1CILi8EEENS4_ILi1EEEEEES6_EEENS3_IJNS3_IJS6_S6_EEENS4_ILi4EEEEEEEEENS3_IJNS3_IJNS3_IJS6_NS4_ILi0EEEEEESD_EEENS3_IJNS3_IJSD_SD_EEENS4_ILi2048EEEEEEEEEEENS_10ViewEngineINS_8smem_ptrIPN7cutlass10bfloat16_tEEEEEEEC2ERKSK_RKSR_) ;  /* 0xffff1f2000007944 */ /* 0x022fea0003c3ffff */
[----:B-1----:R1:W5:Y:S01]  /*17430*/  LDL.64 R2, [R1+0x758] ;  /* 0x0007580001027983 */ /* 0x0023620000100a00 */
[----:B------:R-:W-:Y:S01]  /*17440*/  IMAD.MOV.U32 R6, RZ, RZ, R4 ;  /* 0x000000ffff067224 */ /* 0x000fe200078e0004 */
[----:B------:R-:W-:-:S02]  /*17450*/  MOV R9, R5 ;  /* 0x0000000500097202 */ /* 0x000fc40000000f00 */
[----:B------:R-:W-:Y:S02]  /*17460*/  MOV R8, 0x17480 ;  /* 0x0001748000087802 */ /* 0x000fe40000000f00 */
[----:B-1---5:R-:W-:Y:S05]  /*17470*/  CALL.REL.NOINC `($_ZN7cutlass13device_kernelIN5flash19enable_sm80_to_sm89INS1_16FlashAttnBwdSm80INS1_25CollectiveMainloopBwdSm80ILi2ELi2EN4cute5tupleIJNS5_1CILi128EEES8_NS7_ILi64EEEEEENS_10bfloat16_tEfNS_4arch4Sm80ELb0ELb1ELb1ELb1ELb1ELb0ELb0ELb0ELi2ELi4ELi4ELi4ELb0EEENS1_24CollectiveEpilogueBwdGQAISA_fSD_Li256ELb1ELb1EEENS1_19SingleTileSchedulerILb1ELb0ELb0ELi128EEEEEEEEEvNT_6ParamsE$_ZN4cute3eso3ESOILb1ELb0EJNS_6LayoutINS_5tupleIJNS3_IJNS_1CILi8EEENS4_ILi1EEEEEENS4_ILi4EEEEEENS3_IJNS3_IJS6_NS4_ILi0EEEEEES5_EEEEENS_10ViewEngineIPN7cutlass10bfloat16_tEEEEEC2ERKSD_RKSI_) ;  /* 0xffff31a000007944 */ /* 0x022fea0003c3ffff */
[----:B------:R2:W5:Y:S01]  /*17480*/  LDL.64 R16, [R1+0x758] ;  /* 0x0007580001107983 */ /* 0x0005620000100a00 */
[----:B------:R-:W-:Y:S02]  /*17490*/  MOV R9, R25 ;  /* 0x0000001900097202 */ /* 0x000fe40000000f00 */
[----:B------:R-:W-:Y:S02]  /*174a0*/  MOV R8, 0x174c0 ;  /* 0x000174c000087802 */ /* 0x000fe40000000f00 */
[----:B-12--5:R-:W-:Y:S05]  /*174b0*/  CALL.REL.NOINC `($_ZN7cutlass13device_kernelIN5flash19enable_sm80_to_sm89INS1_16FlashAttnBwdSm80INS1_25CollectiveMainloopBwdSm80ILi2ELi2EN4cute5tupleIJNS5_1CILi128EEES8_NS7_ILi64EEEEEENS_10bfloat16_tEfNS_4arch4Sm80ELb0ELb1ELb1ELb1ELb1ELb0ELb0ELb0ELi2ELi4ELi4ELi4ELb0EEENS1_24CollectiveEpilogueBwdGQAISA_fSD_Li256ELb1ELb1EEENS1_19SingleTileSchedulerILb1ELb0ELb0ELi128EEEEEEEEEvNT_6ParamsE$_ZN4cute8smem_ptrIPN7cutlass10bfloat16_tEECI1NS_12iter_adaptorIS3_S4_EEES3_) ;  /* 0xffff3db000007944 */ /* 0x026fea0003c3ffff */
[----:B-1----:R1:W5:Y:S01]  /*174c0*/  LDL.64 R2, [R1+0x758] ;  /* 0x0007580001027983 */ /* 0x0023620000100a00 */
[----:B------:R-:W-:-:S03]  /*174d0*/  MOV R6, 0x174f0 ;  /* 0x000174f000067802 */ /* 0x000fc60000000f00 */
[----:B-1---5:R-:W-:Y:S05]  /*174e0*/  CALL.REL.NOINC `($_ZN7cutlass13device_kernelIN5flash19enable_sm80_to_sm89INS1_16FlashAttnBwdSm80INS1_25CollectiveMainloopBwdSm80ILi2ELi2EN4cute5tupleIJNS5_1CILi128EEES8_NS7_ILi64EEEEEENS_10bfloat16_tEfNS_4arch4Sm80ELb0ELb1ELb1ELb1ELb1ELb0ELb0ELb0ELi2ELi4ELi4ELi4ELb0EEENS1_24CollectiveEpilogueBwdGQAISA_fSD_Li256ELb1ELb1EEENS1_19SingleTileSchedulerILb1ELb0ELb0ELi128EEEEEEEEEvNT_6ParamsE$_ZN4cute3eso3ESOILb1ELb0EJNS_6LayoutINS_5tupleIJNS3_IJNS_1CILi8EEENS4_ILi1EEEEEENS4_ILi4EEEEEENS3_IJNS3_IJS6_NS4_ILi0EEEEEENS4_ILi2048EEEEEEEENS_10ViewEngineINS_8smem_ptrIPN7cutlass10bfloat16_tEEEEEEEC2ERKSE_RKSL_) ;  /* 0xffff30b000007944 */ /* 0x022fea0003c3ffff */
[----:B------:R2:W5:Y:S01]  /*174f0*/  LDL.64 R62, [R1+0x758] ;  /* 0x00075800013e7983 */ /* 0x0005620000100a00 */
[----:B-1----:R-:W-:Y:S01]  /*17500*/  IMAD.MOV.U32 R2, RZ, RZ, R25 ;  /* 0x000000ffff027224 */ /* 0x002fe200078e0019 */
[----:B------:R-:W-:Y:S02]  /*17510*/  MOV R3, RZ ;  /* 0x000000ff00037202 */ /* 0x000fe40000000f00 */
[----:B------:R-:W-:Y:S02]  /*17520*/  MOV R10, 0x17540 ;  /* 0x00017540000a7802 */ /* 0x000fe40000000f00 */
        /* <DEDUP_REMOVED lines=248> */
[----:B-1----:R-:W-:Y:S05]  /*184b0*/  CALL.REL.NOINC `($_ZN7cutlass13device_kernelIN5flash19enable_sm80_to_sm89INS1_16FlashAttnBwdSm80INS1_25CollectiveMainloopBwdSm80ILi2ELi2EN4cute5tupleIJNS5_1CILi128EEES8_NS7_ILi64EEEEEENS_10bfloat16_tEfNS_4arch4Sm80ELb0ELb1ELb1ELb1ELb1ELb0ELb0ELb0ELi2ELi4ELi4ELi4ELb0EEENS1_24CollectiveEpilogueBwdGQAISA_fSD_Li256ELb1ELb1EEENS1_19SingleTileSchedulerILb1ELb0ELb0ELi128EEEEEEEEEvNT_6ParamsE$_ZN4cute3eso3ESOILb1ELb0EJNS_10UnderscoreES2_iEEC2ERKS2_S5_RKi) ;  /* 0xfffef2a000007944 */ /* 0x002fea0003c3ffff */
        /* <DEDUP_REMOVED lines=9> */
[----:B------:R-:W-:Y:S05]  /*18550*/  CALL.REL.NOINC `($_ZN7cutlass13device_kernelIN5flash19enable_sm80_to_sm89INS1_16FlashAttnBwdSm80INS1_25CollectiveMainloopBwdSm80ILi2ELi2EN4cute5tupleIJNS5_1CILi128EEES8_NS7_ILi64EEEEEENS_10bfloat16_tEfNS_4arch4Sm80ELb0ELb1ELb1ELb1ELb1ELb0ELb0ELb0ELi2ELi4ELi4ELi4ELb0EEENS1_24CollectiveEpilogueBwdGQAISA_fSD_Li256ELb1ELb1EEENS1_19SingleTileSchedulerILb1ELb0ELb0ELi128EEEEEEEEEvNT_6ParamsE$_ZN4cute3eso3ESOILb1ELb0EJNS_6LayoutINS_5tupleIJNS3_IJNS_1CILi8EEENS4_ILi1EEEEEENS4_ILi2EEEEEENS3_IJNS3_IJS6_NS4_ILi0EEEEEENS4_ILi4096EEEEEEEEiEEC2ERKSE_RKi) ;  /* 0xffff1d5000007944 */ /* 0x000fea0003c3ffff */
        /* <DEDUP_REMOVED lines=8> */
[----:B-1---5:R-:W-:Y:S05]  /*185e0*/  CALL.REL.NOINC `($_ZN7cutlass13device_kernelIN5flash19enable_sm80_to_sm89INS1_16FlashAttnBwdSm80INS1_25CollectiveMainloopBwdSm80ILi2ELi2EN4cute5tupleIJNS5_1CILi128EEES8_NS7_ILi64EEEEEENS_10bfloat16_tEfNS_4arch4Sm80ELb0ELb1ELb1ELb1ELb1ELb0ELb0ELb0ELi2ELi4ELi4ELi4ELb0EEENS1_24CollectiveEpilogueBwdGQAISA_fSD_Li256ELb1ELb1EEENS1_19SingleTileSchedulerILb1ELb0ELb0ELi128EEEEEEEEEvNT_6ParamsE$_ZN4cute3eso3ESOILb1ELb0EJNS_6LayoutINS_5tupleIJNS3_IJNS_1CILi8EEENS4_ILi1EEEEEENS4_ILi2EEEEEENS3_IJNS3_IJS6_NS4_ILi0EEEEEENS4_ILi4096EEEEEEEENS_10ViewEngineINS_8smem_ptrIPN7cutlass10bfloat16_tEEEEEEEC2ERKSE_RKSL_) ;  /* 0xffff1c8000007944 */ /* 0x022fea0003c3ffff */
[----:B-1----:R1:W5:Y:S01]  /*185f0*/  LDL.64 R4, [R1+0x758] ;  /* 0x0007580001047983 */ /* 0x0023620000100a00 */
[----:B------:R-:W-:Y:S01]  /*18600*/  IMAD.MOV.U32 R2, RZ, RZ, R25 ;  /* 0x000000ffff027224 */ /* 0x000fe200078e0019 */
[----:B------:R-:W-:Y:S02]  /*18610*/  MOV R3, 0x1 ;  /* 0x0000000100037802 */ /* 0x000fe40000000f00 */
[----:B------:R-:W-:-:S02]  /*18620*/  MOV R8, 0x18640 ;  /* 0x0001864000087802 */ /* 0x000fc40000000f00 */
[----:B-1---5:R-:W-:Y:S05]  /*18630*/  CALL.REL.NOINC `($_ZN7cutlass13device_kernelIN5flash19enable_sm80_to_sm89INS1_16FlashAttnBwdSm80INS1_25CollectiveMainloopBwdSm80ILi2ELi2EN4cute5tupleIJNS5_1CILi128EEES8_NS7_ILi64EEEEEENS_10bfloat16_tEfNS_4arch4Sm80ELb0ELb1ELb1ELb1ELb1ELb0ELb0ELb0ELi2ELi4ELi4ELi4ELb0EEENS1_24CollectiveEpilogueBwdGQAISA_fSD_Li256ELb1ELb1EEENS1_19SingleTileSchedulerILb1ELb0ELb0ELi128EEEEEEEEEvNT_6ParamsE$_ZN4cute3eso3ESOILb1ELb0EJNS_10UnderscoreES2_iEEC2ERKS2_S5_RKi) ;  /* 0xfffef12000007944 */ /* 0x022fea0003c3ffff */
[----:B-1----:R-:W2:Y:S01]  /*18640*/  LDL R3, [R1+0x758] ;  /* 0x0007580001037983 */ /* 0x002ea20000100800 */
[----:B------:R-:W-:Y:S01]  /*18650*/  IMAD.MOV.U32 R61, RZ, RZ, R25 ;  /* 0x000000ffff3d7224 */ /* 0x000fe200078e0019 */
[----:B------:R-:W-:-:S02]  /*18660*/  MOV R6, 0x18690 ;  /* 0x0001869000067802 */ /* 0x000fc40000000f00 */
[----:B--2---:R-:W-:Y:S02]  /*18670*/  SHF.L.U32 R3, R3, 0x4, RZ ;  /* 0x0000000403037819 */ /* 0x004fe400000006ff */
[----:B------:R-:W-:Y:S05]  /*18680*/  CALL.REL.NOINC `($_ZN7cutlass13device_kernelIN5flash19enable_sm80_to_sm89INS1_16FlashAttnBwdSm80INS1_25CollectiveMainloopBwdSm80ILi2ELi2EN4cute5tupleIJNS5_1CILi128EEES8_NS7_ILi64EEEEEENS_10bfloat16_tEfNS_4arch4Sm80ELb0ELb1ELb1ELb1ELb1ELb0ELb0ELb0ELi2ELi4ELi4ELi4ELb0EEENS1_24CollectiveEpilogueBwdGQAISA_fSD_Li256ELb1ELb1EEENS1_19SingleTileSchedulerILb1ELb0ELb0ELi128EEEEEEEEEvNT_6ParamsE$_ZN4cute3eso3ESOILb1ELb0EJNS_6LayoutINS_5tupleIJNS3_IJNS_1CILi8EEENS4_ILi1EEEEEENS4_ILi2EEEEEENS3_IJNS3_IJS6_NS4_ILi0EEEEEES5_EEEEEiEEC2ERKSD_RKi) ;  /* 0xffff1dd000007944 */ /* 0x000fea0003c3ffff */
[----:B-1----:R-:W2:Y:S01]  /*18690*/  LDL R3, [R1+0x758] ;  /* 0x0007580001037983 */ /* 0x002ea20000100800 */
[----:B------:R-:W-:Y:S02]  /*186a0*/  MOV R70, R25 ;  /* 0x0000001900467202 */ /* 0x000fe40000000f00 */
[----:B------:R-:W-:Y:S01]  /*186b0*/  MOV R6, 0x186f0 ;  /* 0x000186f000067802 */ /* 0x000fe20000000f00 */
[----:B--2---:R-:W-:-:S05]  /*186c0*/  IMAD.WIDE R2, R3, 0x2, R54 ;  /* 0x0000000203027825 */ /* 0x004fca00078e0236 */
[----:B------:R-:W-:Y:S02]  /*186d0*/  MOV R7, R3 ;  /* 0x0000000300077202 */ /* 0x000fe40000000f00 */
[----:B------:R-:W-:Y:S05]  /*186e0*/  CALL.REL.NOINC `($_ZN7cutlass13device_kernelIN5flash19enable_sm80_to_sm89INS1_16FlashAttnBwdSm80INS1_25CollectiveMainloopBwdSm80ILi2ELi2EN4cute5tupleIJNS5_1CILi128EEES8_NS7_ILi64EEEEEENS_10bfloat16_tEfNS_4arch4Sm80ELb0ELb1ELb1ELb1ELb1ELb0ELb0ELb0ELi2ELi4ELi4ELi4ELb0EEENS1_24CollectiveEpilogueBwdGQAISA_fSD_Li256ELb1ELb1EEENS1_19SingleTileSchedulerILb1ELb0ELb0ELi128EEEEEEEEEvNT_6ParamsE$_ZN4cute3eso3ESOILb1ELb0EJNS_6LayoutINS_5tupleIJNS3_IJNS_1CILi8EEENS4_ILi1EEEEEENS4_ILi2EEEEEENS3_IJNS3_IJS6_NS4_ILi0EEEEEES5_EEEEENS_10ViewEngineIPN7cutlass10bfloat16_tEEEEEC2ERKSD_RKSI_) ;  /* 0xffff1d1000007944 */ /* 0x000fea0003c3ffff */
[----:B-1----:R1:W5:Y:S01]  /*186f0*/  LDL.64 R2, [R1+0x758] ;  /* 0x0007580001027983 */ /* 0x0023620000100a00 */
[----:B------:R-:W-:Y:S01]  /*18700*/  IMAD.MOV.U32 R7, RZ, RZ, R5 ;  /* 0x000000ffff077224 */ /* 0x000fe200078e0005 */
[----:B------:R-:W-:Y:S02]  /*18710*/  MOV R70, R25 ;  /* 0x0000001900467202 */ /* 0x000fe40000000f00 */
        /* <DEDUP_REMOVED lines=9> */
[----:B------:R-:W-:-:S02]  /*187b0*/  MOV R8, 0x187d0 ;  /* 0x000187d000087802 */ /* 0x000fc40000000f00 */
[----:B-1---5:R-:W-:Y:S05]  /*187c0*/  CALL.REL.NOINC `($_ZN7cutlass13device_kernelIN5flash19enable_sm80_to_sm89INS1_16FlashAttnBwdSm80INS1_25CollectiveMainloopBwdSm80ILi2ELi2EN4cute5tupleIJNS5_1CILi128EEES8_NS7_ILi64EEEEEENS_10bfloat16_tEfNS_4arch4Sm80ELb0ELb1ELb1ELb1ELb1ELb0ELb0ELb0ELi2ELi4ELi4ELi4ELb0EEENS1_24CollectiveEpilogueBwdGQAISA_fSD_Li256ELb1ELb1EEENS1_19SingleTileSchedulerILb1ELb0ELb0ELi128EEEEEEEEEvNT_6ParamsE$_ZN4cute3eso3ESOILb1ELb0EJNS_6LayoutINS_5tupleIJNS3_IJNS3_IJNS_1CILi8EEENS4_ILi1EEEEEES6_EEENS3_IJNS3_IJS6_S6_EEENS4_ILi2EEEEEEEEENS3_IJNS3_IJNS3_IJS6_NS4_ILi0EEEEEESD_EEENS3_IJNS3_IJSD_SD_EEES5_EEEEEEEENS_10ViewEngineIPN7cutlass10bfloat16_tEEEEEC2ERKSJ_RKSO_) ;  /* 0xffff0b4000007944 */ /* 0x022fea0003c3ffff */
[----:B-1----:R1:W5:Y:S01]  /*187d0*/  LDL.64 R2, [R1+0x758] ;  /* 0x0007580001027983 */ /* 0x0023620000100a00 */
[----:B------:R-:W-:Y:S01]  /*187e0*/  IMAD.MOV.U32 R7, RZ, RZ, R5 ;  /* 0x000000ffff077224 */ /* 0x000fe200078e0005 */
[----:B------:R-:W-:-:S02]  /*187f0*/  MOV R70, R25 ;  /* 0x0000001900467202 */ /* 0x000fc40000000f00 */
[----:B------:R-:W-:Y:S02]  /*18800*/  MOV R6, 0x18820 ;  /* 0x0001882000067802 */ /* 0x000fe40000000f00 */
[----:B-1---5:R-:W-:Y:S05]  /*18810*/  CALL.REL.NOINC `($_ZN7cutlass13device_kernelIN5flash19enable_sm80_to_sm89INS1_16FlashAttnBwdSm80INS1_25CollectiveMainloopBwdSm80ILi2ELi2EN4cute5tupleIJNS5_1CILi128EEES8_NS7_ILi64EEEEEENS_10bfloat16_tEfNS_4arch4Sm80ELb0ELb1ELb1ELb1ELb1ELb0ELb0ELb0ELi2ELi4ELi4ELi4ELb0EEENS1_24CollectiveEpilogueBwdGQAISA_fSD_Li256ELb1ELb1EEENS1_19SingleTileSchedulerILb1ELb0ELb0ELi128EEEEEEEEEvNT_6ParamsE$_ZN4cute3eso3ESOILb1ELb0EJNS_6LayoutINS_5tupleIJNS3_IJNS3_IJNS_1CILi8EEENS4_ILi1EEEEEES6_EEENS3_IJNS3_IJS6_S6_EEENS4_ILi2EEEEEEEEENS3_IJNS3_IJNS3_IJS6_NS4_ILi0EEEEEESD_EEENS3_IJNS3_IJSD_SD_EEENS4_ILi4096EEEEEEEEEEENS_10ViewEngineINS_8smem_ptrIPN7cutlass10bfloat16_tEEEEEEEC2ERKSK_RKSR_) ;  /* 0xffff09f000007944 */ /* 0x022fea0003c3ffff */
[----:B-1----:R1:W5:Y:S01]  /*18820*/  LDL.64 R4, [R1+0x758] ;  /* 0x0007580001047983 */ /* 0x0023620000100a00 */
[----:B------:R-:W-:Y:S01]  /*18830*/  IMAD.MOV.U32 R7, RZ, RZ, R3 ;  /* 0x000000ffff077224 */ /* 0x000fe200078e0003 */
[----:B------:R-:W-:Y:S02]  /*18840*/  MOV R70, R25 ;  /* 0x0000001900467202 */ /* 0x000fe40000000f00 */
        /* <DEDUP_REMOVED lines=12> */
[----:B------:R2:W5:Y:S01]  /*18910*/  LDL.64 R62, [R1+0x758] ;  /* 0x00075800013e7983 */ /* 0x0005620000100a00 */
[----:B-1----:R-:W-:Y:S01]  /*18920*/  IMAD.MOV.U32 R2, RZ, RZ, R25 ;  /* 0x000000ffff027224 */ /* 0x002fe200078e0019 */
[----:B------:R-:W-:-:S02]  /*18930*/  MOV R3, RZ ;  /* 0x000000ff00037202 */ /* 0x000fc40000000f00 */
[----:B------:R-:W-:Y:S02]  /*18940*/  MOV R10, 0x18960 ;  /* 0x00018960000a7802 */ /* 0x000fe40000000f00 */
[----:B--2--5:R-:W-:Y:S05]  /*18950*/  CALL.REL.NOINC `($_ZN7cutlass13device_kernelIN5flash19enable_sm80_to_sm89INS1_16FlashAttnBwdSm80INS1_25CollectiveMainloopBwdSm80ILi2ELi2EN4cute5tupleIJNS5_1CILi128EEES8_NS7_ILi64EEEEEENS_10bfloat16_tEfNS_4arch4Sm80ELb0ELb1ELb1ELb1ELb1ELb0ELb0ELb0ELi2ELi4ELi4ELi4ELb0EEENS1_24CollectiveEpilogueBwdGQAISA_fSD_Li256ELb1ELb1EEENS1_19SingleTileSchedulerILb1ELb0ELb0ELi128EEEEEEEEEvNT_6ParamsE$_ZN4cute3eso3ESOILb1ELb0EJNS_10UnderscoreEiEEC2ERKS2_RKi) ;  /* 0xfffeee4000007944 */ /* 0x024fea0003c3ffff */
[----:B-1----:R-:W2:Y:S01]  /*18960*/  LDL R3, [R1+0x758] ;  /* 0x0007580001037983 */ /* 0x002ea20000100800 */
[----:B------:R-:W-:Y:S01]  /*18970*/  IMAD.MOV.U32 R2, RZ, RZ, R25 ;  /* 0x000000ffff027224 */ /* 0x000fe200078e0019 */
[----:B------:R-:W-:Y:S02]  /*18980*/  MOV R6, 0x189b0 ;  /* 0x000189b000067802 */ /* 0x000fe40000000f00 */
        /* <DEDUP_REMOVED lines=9> */
[----:B------:R-:W-:-:S02]  /*18a20*/  MOV R8, 0x18a40 ;  /* 0x00018a4000087802 */ /* 0x000fc40000000f00 */
[----:B-1---5:R-:W-:Y:S05]  /*18a30*/  CALL.REL.NOINC `($_ZN7cutlass13device_kernelIN5flash19enable_sm80_to_sm89INS1_16FlashAttnBwdSm80INS1_25CollectiveMainloopBwdSm80ILi2ELi2EN4cute5tupleIJNS5_1CILi128EEES8_NS7_ILi64EEEEEENS_10bfloat16_tEfNS_4arch4Sm80ELb0ELb1ELb1ELb1ELb1ELb0ELb0ELb0ELi2ELi4ELi4ELi4ELb0EEENS1_24CollectiveEpilogueBwdGQAISA_fSD_Li256ELb1ELb1EEENS1_19SingleTileSchedulerILb1ELb0ELb0ELi128EEEEEEEEEvNT_6ParamsE$_ZN4cute3eso3ESOILb1ELb0EJNS_6LayoutINS_5tupleIJNS3_IJNS_1CILi8EEENS4_ILi1EEEEEEEEENS3_IJNS3_IJS6_NS4_ILi0EEEEEEEEEEENS_10ViewEngineINS_8smem_ptrIPN7cutlass10bfloat16_tEEEEEEEC2ERKSC_RKSJ_) ;  /* 0xffff14c000007944 */ /* 0x022fea0003c3ffff */
        /* <DEDUP_REMOVED lines=121> */
[----:B------:R-:W-:Y:S05]  /*191d0*/  CALL.REL.NOINC `($_ZN7cutlass13device_kernelIN5flash19enable_sm80_to_sm89INS1_16FlashAttnBwdSm80INS1_25CollectiveMainloopBwdSm80ILi2ELi2EN4cute5tupleIJNS5_1CILi128EEES8_NS7_ILi64EEEEEENS_10bfloat16_tEfNS_4arch4Sm80ELb0ELb1ELb1ELb1ELb1ELb0ELb0ELb0ELi2ELi4ELi4ELi4ELb0EEENS1_24CollectiveEpilogueBwdGQAISA_fSD_Li256ELb1ELb1EEENS1_19SingleTileSchedulerILb1ELb0ELb0ELi128EEEEEEEEEvNT_6ParamsE$_ZN4cute3eso3ESOILb1ELb0EJNS_6LayoutINS_5tupleIJNS3_IJNS_1CILi8EEENS4_ILi1EEEEEENS4_ILi4EEEEEENS3_IJNS3_IJS6_NS4_ILi0EEEEEENS4_ILi2048EEEEEEEEiEEC2ERKSE_RKi) ;  /* 0xffff140000007944 */ /* 0x000fea0003c3ffff */
[----:B------:R-:W-:Y:S01]  /*191e0*/  ULDC.64 UR4, c[0x0][0x118] ;  /* 0x0000460000047ab9 */ /* 0x000fe20000000a00 */
[----:B-1----:R-:W2:Y:S04]  /*191f0*/  LDL R2, [R1+0x758] ;  /* 0x0007580001027983 */ /* 0x002ea80000100800 */
[----:B------:R-:W2:Y:S01]  /*19200*/  LD.E.64 R4, [R56.64+0x8] ;  /* 0x0000080438047980 */ /* 0x000ea2000c101b00 */
[----:B------:R-:W-:Y:S02]  /*19210*/  MOV R9, R25 ;  /* 0x0000001900097202 */ /* 0x000fe40000000f00 */
[----:B------:R-:W-:Y:S01]  /*19220*/  MOV R8, 0x19250 ;  /* 0x0001925000087802 */ /* 0x000fe20000000f00 */
[----:B--2---:R-:W-:-:S04]  /*19230*/  IMAD.WIDE R2, R2, 0x2, R4 ;  /* 0x0000000202027825 */ /* 0x004fc800078e0204 */
[----:B------:R-:W-:Y:S05]  /*19240*/  CALL.REL.NOINC `($_ZN7cutlass13device_kernelIN5flash19enable_sm80_to_sm89INS1_16FlashAttnBwdSm80INS1_25CollectiveMainloopBwdSm80ILi2ELi2EN4cute5tupleIJNS5_1CILi128EEES8_NS7_ILi64EEEEEENS_10bfloat16_tEfNS_4arch4Sm80ELb0ELb1ELb1ELb1ELb1ELb0ELb0ELb0ELi2ELi4ELi4ELi4ELb0EEENS1_24CollectiveEpilogueBwdGQAISA_fSD_Li256ELb1ELb1EEENS1_19SingleTileSchedulerILb1ELb0ELb0ELi128EEEEEEEEEvNT_6ParamsE$_ZN4cute8smem_ptrIPN7cutlass10bfloat16_tEECI1NS_12iter_adaptorIS3_S4_EEES3_) ;  /* 0xffff202000007944 */ /* 0x000fea0003c3ffff */
[----:B-1----:R1:W5:Y:S01]  /*19250*/  LDL.64 R2, [R1+0x758] ;  /* 0x0007580001027983 */ /* 0x0023620000100a00 */
[----:B------:R-:W-:-:S03]  /*19260*/  MOV R6, 0x19280 ;  /* 0x0001928000067802 */ /* 0x000fc60000000f00 */
[----:B-1---5:R-:W-:Y:S05]  /*19270*/  CALL.REL.NOINC `($_ZN7cutlass13device_kernelIN5flash19enable_sm80_to_sm89INS1_16FlashAttnBwdSm80INS1_25CollectiveMainloopBwdSm80ILi2ELi2EN4cute5tupleIJNS5_1CILi128EEES8_NS7_ILi64EEEEEENS_10bfloat16_tEfNS_4arch4Sm80ELb0ELb1ELb1ELb1ELb1ELb0ELb0ELb0ELi2ELi4ELi4ELi4ELb0EEENS1_24CollectiveEpilogueBwdGQAISA_fSD_Li256ELb1ELb1EEENS1_19SingleTileSchedulerILb1ELb0ELb0ELi128EEEEEEEEEvNT_6ParamsE$_ZN4cute3eso3ESOILb1ELb0EJNS_6LayoutINS_5tupleIJNS3_IJNS_1CILi8EEENS4_ILi1EEEEEENS4_ILi4EEEEEENS3_IJNS3_IJS6_NS4_ILi0EEEEEENS4_ILi2048EEEEEEEENS_10ViewEngineINS_8smem_ptrIPN7cutlass10bfloat16_tEEEEEEEC2ERKSE_RKSL_) ;  /* 0xffff132000007944 */ /* 0x022fea0003c3ffff */
[----:B-1----:R1:W5:Y:S01]  /*19280*/  LDL.64 R4, [R1+0x758] ;  /* 0x0007580001047983 */ /* 0x0023620000100a00 */
[----:B------:R-:W-:Y:S01]  /*19290*/  IMAD.MOV.U32 R2, RZ, RZ, R25 ;  /* 0x000000ffff027224 */ /* 0x000fe200078e0019 */
[----:B------:R-:W-:-:S02]  /*192a0*/  MOV R3, 0x1 ;  /* 0x0000000100037802 */ /* 0x000fc40000000f00 */
[----:B------:R-:W-:Y:S02]  /*192b0*/  MOV R8, 0x192d0 ;  /* 0x000192d000087802 */ /* 0x000fe40000000f00 */
[----:B-1---5:R-:W-:Y:S05]  /*192c0*/  CALL.REL.NOINC `($_ZN7cutlass13device_kernelIN5flash19enable_sm80_to_sm89INS1_16FlashAttnBwdSm80INS1_25CollectiveMainloopBwdSm80ILi2ELi2EN4cute5tupleIJNS5_1CILi128EEES8_NS7_ILi64EEEEEENS_10bfloat16_tEfNS_4arch4Sm80ELb0ELb1ELb1ELb1ELb1ELb0ELb0ELb0ELi2ELi4ELi4ELi4ELb0EEENS1_24CollectiveEpilogueBwdGQAISA_fSD_Li256ELb1ELb1EEENS1_19SingleTileSchedulerILb1ELb0ELb0ELi128EEEEEEEEEvNT_6ParamsE$_ZN4cute3eso3ESOILb1ELb0EJNS_10UnderscoreES2_iEEC2ERKS2_S5_RKi) ;  /* 0xfffee49000007944 */ /* 0x022fea0003c3ffff */
[----:B-1----:R-:W2:Y:S01]  /*192d0*/  LDL R3, [R1+0x758] ;  /* 0x0007580001037983 */ /* 0x002ea20000100800 */
[----:B------:R-:W-:Y:S02]  /*192e0*/  MOV R6, 0x19310 ;  /* 0x0001931000067802 */ /* 0x000fe40000000f00 */
[----:B--2---:R-:W-:Y:S02]  /*192f0*/  SHF.L.U32 R3, R3, 0x5, RZ ;  /* 0x0000000503037819 */ /* 0x004fe400000006ff */
[----:B------:R-:W-:Y:S05]  /*19300*/  CALL.REL.NOINC `($_ZN7cutlass13device_kernelIN5flash19enable_sm80_to_sm89INS1_16FlashAttnBwdSm80INS1_25CollectiveMainloopBwdSm80ILi2ELi2EN4cute5tupleIJNS5_1CILi128EEES8_NS7_ILi64EEEEEENS_10bfloat16_tEfNS_4arch4Sm80ELb0ELb1ELb1ELb1ELb1ELb0ELb0ELb0ELi2ELi4ELi4ELi4ELb0EEENS1_24CollectiveEpilogueBwdGQAISA_fSD_Li256ELb1ELb1EEENS1_19SingleTileSchedulerILb1ELb0ELb0ELi128EEEEEEEEEvNT_6ParamsE$_ZN4cute3eso3ESOILb1ELb0EJNS_6LayoutINS_5tupleIJNS3_IJNS_1CILi8EEENS4_ILi1EEEEEENS4_ILi4EEEEEENS3_IJNS3_IJS6_NS4_ILi0EEEEEES5_EEEEEiEEC2ERKSD_RKi) ;  /* 0xffff137000007944 */ /* 0x000fea0003c3ffff */
[----:B-1----:R-:W2:Y:S01]  /*19310*/  LDL R3, [R1+0x758] ;  /* 0x0007580001037983 */ /* 0x002ea20000100800 */
[----:B------:R-:W-:Y:S01]  /*19320*/  MOV R8, 0x19360 ;  /* 0x0001936000087802 */ /* 0x000fe20000000f00 */
[----:B--2---:R-:W-:-:S05]  /*19330*/  IMAD.WIDE R6, R3, 0x2, R52 ;  /* 0x0000000203067825 */ /* 0x004fca00078e0234 */
[----:B------:R-:W-:Y:S02]  /*19340*/  MOV R9, R7 ;  /* 0x0000000700097202 */ /* 0x000fe40000000f00 */
[----:B------:R-:W-:Y:S05]  /*19350*/  CALL.REL.NOINC `($_ZN7cutlass13device_kernelIN5flash19enable_sm80_to_sm89INS1_16FlashAttnBwdSm80INS1_25CollectiveMainloopBwdSm80ILi2ELi2EN4cute5tupleIJNS5_1CILi128EEES8_NS7_ILi64EEEEEENS_10bfloat16_tEfNS_4arch4Sm80ELb0ELb1ELb1ELb1ELb1ELb0ELb0ELb0ELi2ELi4ELi4ELi4ELb0EEENS1_24CollectiveEpilogueBwdGQAISA_fSD_Li256ELb1ELb1EEENS1_19SingleTileSchedulerILb1ELb0ELb0ELi128EEEEEEEEEvNT_6ParamsE$_ZN4cute3eso3ESOILb1ELb0EJNS_6LayoutINS_5tupleIJNS3_IJNS_1CILi8EEENS4_ILi1EEEEEENS4_ILi4EEEEEENS3_IJNS3_IJS6_NS4_ILi0EEEEEES5_EEEEENS_10ViewEngineIPN7cutlass10bfloat16_tEEEEEC2ERKSD_RKSI_) ;  /* 0xffff12c000007944 */ /* 0x000fea0003c3ffff */
[----:B------:R2:W5:Y:S01]  /*19360*/  LDL.64 R2, [R1+0x758] ;  /* 0x0007580001027983 */ /* 0x0005620000100a00 */
[----:B-1----:R-:W-:Y:S02]  /*19370*/  MOV R7, R5 ;  /* 0x0000000500077202 */ /* 0x002fe40000000f00 */
[----:B------:R-:W-:Y:S02]  /*19380*/  MOV R6, 0x193a0 ;  /* 0x000193a000067802 */ /* 0x000fe40000000f00 */
[----:B--2--5:R-:W-:Y:S05]  /*19390*/  CALL.REL.NOINC `($_ZN7cutlass13device_kernelIN5flash19enable_sm80_to_sm89INS1_16FlashAttnBwdSm80INS1_25CollectiveMainloopBwdSm80ILi2ELi2EN4cute5tupleIJNS5_1CILi128EEES8_NS7_ILi64EEEEEENS_10bfloat16_tEfNS_4arch4Sm80ELb0ELb1ELb1ELb1ELb1ELb0ELb0ELb0ELi2ELi4ELi4ELi4ELb0EEENS1_24CollectiveEpilogueBwdGQAISA_fSD_Li256ELb1ELb1EEENS1_19SingleTileSchedulerILb1ELb0ELb0ELi128EEEEEEEEEvNT_6ParamsE$_ZN4cute3eso3ESOILb1ELb0EJNS_6LayoutINS_5tupleIJNS3_IJNS_1CILi8EEENS4_ILi1EEEEEENS3_IJNS4_ILi4EEEEEEEEENS3_IJNS3_IJS6_NS4_ILi0EEEEEENS3_IJNS4_ILi2048EEEEEEEEEEENS_10ViewEngineINS_8smem_ptrIPN7cutlass10bfloat16_tEEEEEEEC2ERKSG_RKSN_) ;  /* 0xffff0e1000007944 */ /* 0x024fea0003c3ffff */
[----:B------:R2:W5:Y:S01]  /*193a0*/  LDL.64 R6, [R1+0x758] ;  /* 0x0007580001067983 */ /* 0x0005620000100a00 */
[----:B-1----:R-:W-:Y:S02]  /*193b0*/  MOV R5, R3 ;  /* 0x0000000300057202 */ /* 0x002fe40000000f00 */
[----:B------:R-:W-:Y:S02]  /*193c0*/  MOV R4, 0x193e0 ;  /* 0x000193e000047802 */ /* 0x000fe40000000f00 */
        /* <DEDUP_REMOVED lines=271> */
[----:B-1----:R-:W-:Y:S05]  /*1a4c0*/  CALL.REL.NOINC `($_ZN7cutlass13device_kernelIN5flash19enable_sm80_to_sm89INS1_16FlashAttnBwdSm80INS1_25CollectiveMainloopBwdSm80ILi2ELi2EN4cute5tupleIJNS5_1CILi128EEES8_NS7_ILi64EEEEEENS_10bfloat16_tEfNS_4arch4Sm80ELb0ELb1ELb1ELb1ELb1ELb0ELb0ELb0ELi2ELi4ELi4ELi4ELb0EEENS1_24CollectiveEpilogueBwdGQAISA_fSD_Li256ELb1ELb1EEENS1_19SingleTileSchedulerILb1ELb0ELb0ELi128EEEEEEEEEvNT_6ParamsE$_ZN4cute3eso3ESOILb1ELb0EJNS_10UnderscoreES2_iEEC2ERKS2_S5_RKi) ;  /* 0xfffed29000007944 */ /* 0x002fea0003c3ffff */
        /* <DEDUP_REMOVED lines=9> */
[----:B------:R-:W-:Y:S05]  /*1a560*/  CALL.REL.NOINC `($_ZN7cutlass13device_kernelIN5flash19enable_sm80_to_sm89INS1_16FlashAttnBwdSm80INS1_25CollectiveMainloopBwdSm80ILi2ELi2EN4cute5tupleIJNS5_1CILi128EEES8_NS7_ILi64EEEEEENS_10bfloat16_tEfNS_4arch4Sm80ELb0ELb1ELb1ELb1ELb1ELb0ELb0ELb0ELi2ELi4ELi4ELi4ELb0EEENS1_24CollectiveEpilogueBwdGQAISA_fSD_Li256ELb1ELb1EEENS1_19SingleTileSchedulerILb1ELb0ELb0ELi128EEEEEEEEEvNT_6ParamsE$_ZN4cute3eso3ESOILb1ELb0EJNS_6LayoutINS_5tupleIJNS3_IJNS_1CILi2EEES5_S5_EEES5_EEENS3_IJNS3_IJNS4_ILi1EEES5_NS4_ILi4EEEEEENS4_ILi8EEEEEEEEiEEC2ERKSD_RKi) ;  /* 0xfffef75000007944 */ /* 0x000fea0003c3ffff */
[----:B-1----:R-:W2:Y:S01]  /*1a570*/  LDL R3, [R1+0x758] ;  /* 0x0007580001037983 */ /* 0x002ea20000100800 */
[----:B------:R-:W-:Y:S02]  /*1a580*/  MOV R70, R25 ;  /* 0x0000001900467202 */ /* 0x000fe40000000f00 */
[----:B------:R-:W-:Y:S01]  /*1a590*/  MOV R4, 0x1a5d0 ;  /* 0x0001a5d000047802 */ /* 0x000fe20000000f00 */
[----:B--2---:R-:W-:-:S05]  /*1a5a0*/  IMAD.WIDE R2, R3, 0x2, R14 ;  /* 0x0000000203027825 */ /* 0x004fca00078e020e */
[----:B------:R-:W-:Y:S02]  /*1a5b0*/  MOV R6, R2 ;  /* 0x0000000200067202 */ /* 0x000fe40000000f00 */
[----:B------:R-:W-:Y:S05]  /*1a5c0*/  CALL.REL.NOINC `($_ZN7cutlass13device_kernelIN5flash19enable_sm80_to_sm89INS1_16FlashAttnBwdSm80INS1_25CollectiveMainloopBwdSm80ILi2ELi2EN4cute5tupleIJNS5_1CILi128EEES8_NS7_ILi64EEEEEENS_10bfloat16_tEfNS_4arch4Sm80ELb0ELb1ELb1ELb1ELb1ELb0ELb0ELb0ELi2ELi4ELi4ELi4ELb0EEENS1_24CollectiveEpilogueBwdGQAISA_fSD_Li256ELb1ELb1EEENS1_19SingleTileSchedulerILb1ELb0ELb0ELi128EEEEEEEEEvNT_6ParamsE$_ZN4cute3eso3ESOILb1ELb0EJNS_6LayoutINS_5tupleIJNS3_IJNS_1CILi2EEES5_S5_EEES5_EEENS3_IJNS3_IJNS4_ILi1EEES5_NS4_ILi4EEEEEENS4_ILi8EEEEEEEENS_10ViewEngineIPN7cutlass10bfloat16_tEEEEEC2ERKSD_RKSI_) ;  /* 0xfffef6a000007944 */ /* 0x000fea0003c3ffff */
[----:B------:R2:W5:Y:S01]  /*1a5d0*/  LDL.64 R62, [R1+0x758] ;  /* 0x00075800013e7983 */ /* 0x0005620000100a00 */
[----:B-1----:R-:W-:Y:S01]  /*1a5e0*/  IMAD.MOV.U32 R2, RZ, RZ, R25 ;  /* 0x000000ffff027224 */ /* 0x002fe200078e0019 */
[----:B------:R-:W-:Y:S02]  /*1a5f0*/  MOV R3, RZ ;  /* 0x000000ff00037202 */ /* 0x000fe40000000f00 */
[----:B------:R-:W-:Y:S02]  /*1a600*/  MOV R8, 0x1a620 ;  /* 0x0001a62000087802 */ /* 0x000fe40000000f00 */
[----:B--2--5:R-:W-:Y:S05]  /*1a610*/  CALL.REL.NOINC `($_ZN7cutlass13device_kernelIN5flash19enable_sm80_to_sm89INS1_16FlashAttnBwdSm80INS1_25CollectiveMainloopBwdSm80ILi2ELi2EN4cute5tupleIJNS5_1CILi128EEES8_NS7_ILi64EEEEEENS_10bfloat16_tEfNS_4arch4Sm80ELb0ELb1ELb1ELb1ELb1ELb0ELb0ELb0ELi2ELi4ELi4ELi4ELb0EEENS1_24CollectiveEpilogueBwdGQAISA_fSD_Li256ELb1ELb1EEENS1_19SingleTileSchedulerILb1ELb0ELb0ELi128EEEEEEEEEvNT_6ParamsE$_ZN4cute3eso3ESOILb1ELb0EJNS_10UnderscoreES2_iEEC2ERKS2_S5_RKi) ;  /* 0xfffed14000007944 */ /* 0x024fea0003c3ffff */
        /* <DEDUP_REMOVED lines=8> */
[----:B------:R-:W-:Y:S05]  /*1a6a0*/  CALL.REL.NOINC `($_ZN7cutlass13device_kernelIN5flash19enable_sm80_to_sm89INS1_16FlashAttnBwdSm80INS1_25CollectiveMainloopBwdSm80ILi2ELi2EN4cute5tupleIJNS5_1CILi128EEES8_NS7_ILi64EEEEEENS_10bfloat16_tEfNS_4arch4Sm80ELb0ELb1ELb1ELb1ELb1ELb0ELb0ELb0ELi2ELi4ELi4ELi4ELb0EEENS1_24CollectiveEpilogueBwdGQAISA_fSD_Li256ELb1ELb1EEENS1_19SingleTileSchedulerILb1ELb0ELb0ELi128EEEEEEEEEvNT_6ParamsE$_ZN4cute3eso3ESOILb1ELb0EJNS_6LayoutINS_5tupleIJNS3_IJNS_1CILi2EEES5_EEENS4_ILi8EEEEEENS3_IJNS3_IJNS4_ILi1EEES5_EEENS4_ILi4EEEEEEEEiEEC2ERKSD_RKi) ;  /* 0xfffef33000007944 */ /* 0x000fea0003c3ffff */
[----:B-1----:R-:W2:Y:S01]  /*1a6b0*/  LDL R3, [R1+0x758] ;  /* 0x0007580001037983 */ /* 0x002ea20000100800 */
[----:B------:R-:W-:Y:S01]  /*1a6c0*/  MOV R4, 0x1a700 ;  /* 0x0001a70000047802 */ /* 0x000fe20000000f00 */
[----:B--2---:R-:W-:-:S05]  /*1a6d0*/  IMAD.WIDE R2, R3, 0x2, R12 ;  /* 0x0000000203027825 */ /* 0x004fca00078e020c */
[----:B------:R-:W-:Y:S02]  /*1a6e0*/  MOV R6, R2 ;  /* 0x0000000200067202 */ /* 0x000fe40000000f00 */
[----:B------:R-:W-:Y:S05]  /*1a6f0*/  CALL.REL.NOINC `($_ZN7cutlass13device_kernelIN5flash19enable_sm80_to_sm89INS1_16FlashAttnBwdSm80INS1_25CollectiveMainloopBwdSm80ILi2ELi2EN4cute5tupleIJNS5_1CILi128EEES8_NS7_ILi64EEEEEENS_10bfloat16_tEfNS_4arch4Sm80ELb0ELb1ELb1ELb1ELb1ELb0ELb0ELb0ELi2ELi4ELi4ELi4ELb0EEENS1_24CollectiveEpilogueBwdGQAISA_fSD_Li256ELb1ELb1EEENS1_19SingleTileSchedulerILb1ELb0ELb0ELi128EEEEEEEEEvNT_6ParamsE$_ZN4cute3eso3ESOILb1ELb0EJNS_6LayoutINS_5tupleIJNS3_IJNS_1CILi2EEES5_EEENS4_ILi8EEEEEENS3_IJNS3_IJNS4_ILi1EEES5_EEENS4_ILi4EEEEEEEENS_10ViewEngineIPN7cutlass10bfloat16_tEEEEEC2ERKSD_RKSI_) ;  /* 0xfffef29000007944 */ /* 0x000fea0003c3ffff */
[----:B------:R2:W5:Y:S04]  /*1a700*/  LDL.64 R64, [R1+0x758] ;  /* 0x0007580001407983 */ /* 0x0005680000100a00 */
[----:B------:R2:W-:Y:S02]  /*1a710*/  STL [R1+0x770], RZ ;  /* 0x000770ff01007387 */ /* 0x0005e40000100800 */
.L_x_2332:
[----:B------:R-:W-:Y:S01]  /*1a720*/  IMAD.MOV.U32 R85, RZ, RZ, R25 ;  /* 0x000000ffff557224 */ /* 0x000fe200078e0019 */
[----:B------:R-:W-:Y:S01]  /*1a730*/  LOP3.LUT R86, R60, 0x1, RZ, 0xc0, !PT ;  /* 0x000000013c567812 */ /* 0x000fe200078ec0ff */
[----:B------:R-:W-:Y:S01]  /*1a740*/  IMAD.MOV.U32 R71, RZ, RZ, R24 ;  /* 0x000000ffff477224 */ /* 0x000fe200078e0018 */
[----:B-1----:R-:W-:Y:S02]  /*1a750*/  MOV R84, 0x1a770 ;  /* 0x0001a77000547802 */ /* 0x002fe40000000f00 */
[----:B-12--5:R-:W-:Y:S05]  /*1a760*/  CALL.REL.NOINC `($_ZN7cutlass13device_kernelIN5flash19enable_sm80_to_sm89INS1_16FlashAttnBwdSm80INS1_25CollectiveMainloopBwdSm80ILi2ELi2EN4cute5tupleIJNS5_1CILi128EEES8_NS7_ILi64EEEEEENS_10bfloat16_tEfNS_4arch4Sm80ELb0ELb1ELb1ELb1ELb1ELb0ELb0ELb0ELi2ELi4ELi4ELi4ELb0EEENS1_24CollectiveEpilogueBwdGQAISA_fSD_Li256ELb1ELb1EEENS1_19SingleTileSchedulerILb1ELb0ELb0ELi128EEEEEEEEEvNT_6ParamsE$_ZN4cute3eso3ESOILb1ELb0EJNS_10UnderscoreEiiEEC2ERKS2_RKiS7_) ;  /* 0xfffed07000007944 */ /* 0x026fea0003c3ffff */
[----:B------:R-:W-:Y:S01]  /*1a770*/  MOV R70, R25 ;  /* 0x0000001900467202 */ /* 0x000fe20000000f00 */
[----:B-1----:R-:W2:Y:S01]  /*1a780*/  LDL.64 R2, [R1+0x758] ;  /* 0x0007580001027983 */ /* 0x002ea20000100a00 */
[----:B------:R-:W-:Y:S01]  /*1a790*/  MOV R4, 0x1a7d0 ;  /* 0x0001a7d000047802 */ /* 0x000fe20000000f00 */
[----:B--2---:R-:W-:Y:S04]  /*1a7a0*/  IMAD R3, R3, 0x2, R2 ;  /* 0x0000000203037824 */ /* 0x004fe800078e0202 */
[----:B------:R-:W-:Y:S02]  /*1a7b0*/  IMAD.SHL.U32 R3, R3, 0x4, RZ ;  /* 0x0000000403037824 */ /* 0x000fe400078e00ff */
[----:B------:R-:W-:Y:S05]  /*1a7c0*/  CALL.REL.NOINC `($_ZN7cutlass13device_kernelIN5flash19enable_sm80_to_sm89INS1_16FlashAttnBwdSm80INS1_25CollectiveMainloopBwdSm80ILi2ELi2EN4cute5tupleIJNS5_1CILi128EEES8_NS7_ILi64EEEEEENS_10bfloat16_tEfNS_4arch4Sm80ELb0ELb1ELb1ELb1ELb1ELb0ELb0ELb0ELi2ELi4ELi4ELi4ELb0EEENS1_24CollectiveEpilogueBwdGQAISA_fSD_Li256ELb1ELb1EEENS1_19SingleTileSchedulerILb1ELb0ELb0ELi128EEEEEEEEEvNT_6ParamsE$_ZN4cute3eso3ESOILb1ELb0EJNS_6LayoutINS_5tupleIJNS3_IJNS_1CILi2EEES5_EEEEEENS3_IJNS3_IJNS4_ILi1EEES5_EEEEEEEEiEEC2ERKSB_RKi) ;  /* 0xfffef00000007944 */ /* 0x000fea0003c3ffff */
[----:B------:R-:W-:Y:S01]  /*1a7d0*/  MOV R4, 0x1a830 ;  /* 0x0001a83000047802 */ /* 0x000fe20000000f00 */
[----:B-1----:R-:W2:Y:S01]  /*1a7e0*/  LDL R3, [R1+0x758] ;  /* 0x0007580001037983 */ /* 0x002ea20000100800 */
[----:B------:R-:W-:Y:S01]  /*1a7f0*/  IMAD.MOV.U32 R2, RZ, RZ, R25 ;  /* 0x000000ffff027224 */ /* 0x000fe200078e0019 */
[C---:B--2---:R-:W-:Y:S04]  /*1a800*/  LEA R8, P0, R3.reuse, R50, 0x2 ;  /* 0x0000003203087211 */ /* 0x044fe800078010ff */
[----:B------:R-:W-:Y:S04]  /*1a810*/  LEA.HI.X.SX32 R3, R3, R51, 0x2, P0 ;  /* 0x0000003303037211 */ /* 0x000fe800000f16ff */
[----:B------:R-:W-:Y:S05]  /*1a820*/  CALL.REL.NOINC `($_ZN7cutlass13device_kernelIN5flash19enable_sm80_to_sm89INS1_16FlashAttnBwdSm80INS1_25CollectiveMainloopBwdSm80ILi2ELi2EN4cute5tupleIJNS5_1CILi128EEES8_NS7_ILi64EEEEEENS_10bfloat16_tEfNS_4arch4Sm80ELb0ELb1ELb1ELb1ELb1ELb0ELb0ELb0ELi2ELi4ELi4ELi4ELb0EEENS1_24CollectiveEpilogueBwdGQAISA_fSD_Li256ELb1ELb1EEENS1_19SingleTileSchedulerILb1ELb0ELb0ELi128EEEEEEEEEvNT_6ParamsE$_ZN4cute3eso3ESOILb1ELb0EJNS_6LayoutINS_5tupleIJNS3_IJNS_1CILi2EEES5_EEEEEENS3_IJNS3_IJNS4_ILi1EEES5_EEEEEEEENS_10ViewEngineIPfEEEEC2ERKSB_RKSE_) ;  /* 0xfffeef5000007944 */ /* 0x000fea0003c3ffff */
[----:B------:R-:W-:Y:S01]  /*1a830*/  MOV R3, R86 ;  /* 0x0000005600037202 */ /* 0x000fe20000000f00 */
[----:B-1----:R1:W5:Y:S01]  /*1a840*/  LDL.64 R8, [R1+0x758] ;  /* 0x0007580001087983 */ /* 0x0023620000100a00 */
[----:B------:R-:W-:Y:S01]  /*1a850*/  MOV R10, 0x1a880 ;  /* 0x0001a880000a7802 */ /* 0x000fe20000000f00 */
[----:B------:R-:W-:Y:S02]  /*1a860*/  IMAD.MOV.U32 R2, RZ, RZ, R25 ;  /* 0x000000ffff027224 */ /* 0x000fe400078e0019 */
[----:B-1---5:R-:W-:Y:S05]  /*1a870*/  CALL.REL.NOINC `($_ZN7cutlass13device_kernelIN5flash19enable_sm80_to_sm89INS1_16FlashAttnBwdSm80INS1_25CollectiveMainloopBwdSm80ILi2ELi2EN4cute5tupleIJNS5_1CILi128EEES8_NS7_ILi64EEEEEENS_10bfloat16_tEfNS_4arch4Sm80ELb0ELb1ELb1ELb1ELb1ELb0ELb0ELb0ELi2ELi4ELi4ELi4ELb0EEENS1_24CollectiveEpilogueBwdGQAISA_fSD_Li256ELb1ELb1EEENS1_19SingleTileSchedulerILb1ELb0ELb0ELi128EEEEEEEEEvNT_6ParamsE$_ZN4cute3eso3ESOILb1ELb0EJNS_10UnderscoreEiEEC2ERKS2_RKi) ;  /* 0xfffecf2000007944 */ /* 0x022fea0003c3ffff */
[----:B------:R-:W-:Y:S01]  /*1a880*/  MOV R4, 0x1a8d0 ;  /* 0x0001a8d000047802 */ /* 0x000fe20000000f00 */
[----:B-1----:R-:W2:Y:S01]  /*1a890*/  LDL R3, [R1+0x758] ;  /* 0x0007580001037983 */ /* 0x002ea20000100800 */
[----:B------:R-:W-:Y:S01]  /*1a8a0*/  IMAD.MOV.U32 R70, RZ, RZ, R25 ;  /* 0x000000ffff467224 */ /* 0x000fe200078e0019 */
[----:B--2---:R-:W-:Y:S02]  /*1a8b0*/  SHF.L.U32 R3, R3, 0x3, RZ ;  /* 0x0000000303037819 */ /* 0x004fe400000006ff */
[----:B------:R-:W-:Y:S05]  /*1a8c0*/  CALL.REL.NOINC `($_ZN7cutlass13device_kernelIN5flash19enable_sm80_to_sm89INS1_16FlashAttnBwdSm80INS1_25CollectiveMainloopBwdSm80ILi2ELi2EN4cute5tupleIJNS5_1CILi128EEES8_NS7_ILi64EEEEEENS_10bfloat16_tEfNS_4arch4Sm80ELb0ELb1ELb1ELb1ELb1ELb0ELb0ELb0ELi2ELi4ELi4ELi4ELb0EEENS1_24CollectiveEpilogueBwdGQAISA_fSD_Li256ELb1ELb1EEENS1_19SingleTileSchedulerILb1ELb0ELb0ELi128EEEEEEEEEvNT_6ParamsE$_ZN4cute3eso3ESOILb1ELb0EJNS_6LayoutINS_5tupleIJNS3_IJNS_1CILi2EEES5_S5_EEEEEENS3_IJNS3_IJNS4_ILi1EEES5_NS4_ILi4EEEEEEEEEEEiEEC2ERKSC_RKi) ;  /* 0xfffef2d000007944 */ /* 0x000fea0003c3ffff */
[----:B------:R-:W-:Y:S01]  /*1a8d0*/  MOV R4, 0x1a930 ;  /* 0x0001a93000047802 */ /* 0x000fe20000000f00 */
[----:B-1----:R-:W2:Y:S01]  /*1a8e0*/  LDL R3, [R1+0x758] ;  /* 0x0007580001037983 */ /* 0x002ea20000100800 */
[----:B------:R-:W-:Y:S01]  /*1a8f0*/  IMAD.MOV.U32 R70, RZ, RZ, R25 ;  /* 0x000000ffff467224 */ /* 0x000fe200078e0019 */
[C---:B--2---:R-:W-:Y:S04]  /*1a900*/  LEA R6, P0, R3.reuse, R62, 0x1 ;  /* 0x0000003e03067211 */ /* 0x044fe800078008ff */
[----:B------:R-:W-:Y:S04]  /*1a910*/  LEA.HI.X.SX32 R3, R3, R63, 0x1, P0 ;  /* 0x0000003f03037211 */ /* 0x000fe800000f0eff */
[----:B------:R-:W-:Y:S05]  /*1a920*/  CALL.REL.NOINC `($_ZN7cutlass13device_kernelIN5flash19enable_sm80_to_sm89INS1_16FlashAttnBwdSm80INS1_25CollectiveMainloopBwdSm80ILi2ELi2EN4cute5tupleIJNS5_1CILi128EEES8_NS7_ILi64EEEEEENS_10bfloat16_tEfNS_4arch4Sm80ELb0ELb1ELb1ELb1ELb1ELb0ELb0ELb0ELi2ELi4ELi4ELi4ELb0EEENS1_24CollectiveEpilogueBwdGQAISA_fSD_Li256ELb1ELb1EEENS1_19SingleTileSchedulerILb1ELb0ELb0ELi128EEEEEEEEEvNT_6ParamsE$_ZN4cute3eso3ESOILb1ELb0EJNS_6LayoutINS_5tupleIJNS3_IJNS_1CILi2EEES5_S5_EEEEEENS3_IJNS3_IJNS4_ILi1EEES5_NS4_ILi4EEEEEEEEEEENS_10ViewEngineIPN7cutlass10bfloat16_tEEEEEC2ERKSC_RKSH_) ;  /* 0xfffef22000007944 */ /* 0x000fea0003c3ffff */
[----:B------:R-:W-:Y:S01]  /*1a930*/  MOV R3, R60 ;  /* 0x0000003c00037202 */ /* 0x000fe20000000f00 */
[----:B------:R2:W5:Y:S01]  /*1a940*/  LDL.64 R12, [R1+0x758] ;  /* 0x00075800010c7983 */ /* 0x0005620000100a00 */
[----:B------:R-:W-:Y:S01]  /*1a950*/  MOV R10, 0x1a980 ;  /* 0x0001a980000a7802 */ /* 0x000fe20000000f00 */
[----:B-1----:R-:W-:Y:S02]  /*1a960*/  IMAD.MOV.U32 R2, RZ, RZ, R25 ;  /* 0x000000ffff027224 */ /* 0x002fe400078e0019 */
[----:B--2--5:R-:W-:Y:S05]  /*1a970*/  CALL.REL.NOINC `($_ZN7cutlass13device_kernelIN5flash19enable_sm80_to_sm89INS1_16FlashAttnBwdSm80INS1_25CollectiveMainloopBwdSm80ILi2ELi2EN4cute5tupleIJNS5_1CILi128EEES8_NS7_ILi64EEEEEENS_10bfloat16_tEfNS_4arch4Sm80ELb0ELb1ELb1ELb1ELb1ELb0ELb0ELb0ELi2ELi4ELi4ELi4ELb0EEENS1_24CollectiveEpilogueBwdGQAISA_fSD_Li256ELb1ELb1EEENS1_19SingleTileSchedulerILb1ELb0ELb0ELi128EEEEEEEEEvNT_6ParamsE$_ZN4cute3eso3ESOILb1ELb0EJNS_10UnderscoreEiEEC2ERKS2_RKi) ;  /* 0xfffece2000007944 */ /* 0x024fea0003c3ffff */
[----:B------:R-:W-:Y:S01]  /*1a980*/  MOV R4, 0x1a9d0 ;  /* 0x0001a9d000047802 */ /* 0x000fe20000000f00 */
[----:B-1----:R-:W2:Y:S01]  /*1a990*/  LDL R3, [R1+0x758] ;  /* 0x0007580001037983 */ /* 0x002ea20000100800 */
[----:B------:R-:W-:Y:S01]  /*1a9a0*/  IMAD.MOV.U32 R70, RZ, RZ, R25 ;  /* 0x000000ffff467224 */ /* 0x000fe200078e0019 */
[----:B--2---:R-:W-:Y:S02]  /*1a9b0*/  SHF.L.U32 R3, R3, 0x2, RZ ;  /* 0x0000000203037819 */ /* 0x004fe400000006ff */
[----:B------:R-:W-:Y:S05]  /*1a9c0*/  CALL.REL.NOINC `($_ZN7cutlass13device_kernelIN5flash19enable_sm80_to_sm89INS1_16FlashAttnBwdSm80INS1_25CollectiveMainloopBwdSm80ILi2ELi2EN4cute5tupleIJNS5_1CILi128EEES8_NS7_ILi64EEEEEENS_10bfloat16_tEfNS_4arch4Sm80ELb0ELb1ELb1ELb1ELb1ELb0ELb0ELb0ELi2ELi4ELi4ELi4ELb0EEENS1_24CollectiveEpilogueBwdGQAISA_fSD_Li256ELb1ELb1EEENS1_19SingleTileSchedulerILb1ELb0ELb0ELi128EEEEEEEEEvNT_6ParamsE$_ZN4cute3eso3ESOILb1ELb0EJNS_6LayoutINS_5tupleIJNS3_IJNS_1CILi2EEES5_EEEEEENS3_IJNS3_IJNS4_ILi1EEES5_EEEEEEEEiEEC2ERKSB_RKi) ;  /* 0xfffeee0000007944 */ /* 0x000fea0003c3ffff */
[----:B------:R-:W-:Y:S01]  /*1a9d0*/  MOV R4, 0x1aa30 ;  /* 0x0001aa3000047802 */ /* 0x000fe20000000f00 */
[----:B-1----:R-:W2:Y:S01]  /*1a9e0*/  LDL R3, [R1+0x758] ;  /* 0x0007580001037983 */ /* 0x002ea20000100800 */
[----:B------:R-:W-:Y:S01]  /*1a9f0*/  IMAD.MOV.U32 R70, RZ, RZ, R25 ;  /* 0x000000ffff467224 */ /* 0x000fe200078e0019 */
[C---:B--2---:R-:W-:Y:S04]  /*1aa00*/  LEA R6, P0, R3.reuse, R64, 0x1 ;  /* 0x0000004003067211 */ /* 0x044fe800078008ff */
[----:B------:R-:W-:Y:S04]  /*1aa10*/  LEA.HI.X.SX32 R3, R3, R65, 0x1, P0 ;  /* 0x0000004103037211 */ /* 0x000fe800000f0eff */
[----:B------:R-:W-:Y:S05]  /*1aa20*/  CALL.REL.NOINC `($_ZN7cutlass13device_kernelIN5flash19enable_sm80_to_sm89INS1_16FlashAttnBwdSm80INS1_25CollectiveMainloopBwdSm80ILi2ELi2EN4cute5tupleIJNS5_1CILi128EEES8_NS7_ILi64EEEEEENS_10bfloat16_tEfNS_4arch4Sm80ELb0ELb1ELb1ELb1ELb1ELb0ELb0ELb0ELi2ELi4ELi4ELi4ELb0EEENS1_24CollectiveEpilogueBwdGQAISA_fSD_Li256ELb1ELb1EEENS1_19SingleTileSchedulerILb1ELb0ELb0ELi128EEEEEEEEEvNT_6ParamsE$_ZN4cute3eso3ESOILb1ELb0EJNS_6LayoutINS_5tupleIJNS3_IJNS_1CILi2EEES5_EEEEEENS3_IJNS3_IJNS4_ILi1EEES5_EEEEEEEENS_10ViewEngineIPN7cutlass10bfloat16_tEEEEEC2ERKSB_RKSG_) ;  /* 0xfffeed0000007944 */ /* 0x000fea0003c3ffff */
[----:B------:R-:W-:Y:S01]  /*1aa30*/  MOV R71, R24 ;  /* 0x0000001800477202 */ /* 0x000fe20000000f00 */
[----:B------:R2:W5:Y:S01]  /*1aa40*/  LDL.64 R10, [R1+0x758] ;  /* 0x00075800010a7983 */ /* 0x0005620000100a00 */
[----:B------:R-:W-:Y:S01]  /*1aa50*/  MOV R84, 0x1aa80 ;  /* 0x0001aa8000547802 */ /* 0x000fe20000000f00 */
[----:B------:R-:W-:Y:S02]  /*1aa60*/  IMAD.MOV.U32 R85, RZ, RZ, R25 ;  /* 0x000000ffff557224 */ /* 0x000fe400078e0019 */
        /* <DEDUP_REMOVED lines=12> */
[----:B------:R-:W-:Y:S05]  /*1ab30*/  CALL.REL.NOINC `($_ZN7cutlass13device_kernelIN5flash19enable_sm80_to_sm89INS1_16FlashAttnBwdSm80INS1_25CollectiveMainloopBwdSm80ILi2ELi2EN4cute5tupleIJNS5_1CILi128EEES8_NS7_ILi64EEEEEENS_10bfloat16_tEfNS_4arch4Sm80ELb0ELb1ELb1ELb1ELb1ELb0ELb0ELb0ELi2ELi4ELi4ELi4ELb0EEENS1_24CollectiveEpilogueBwdGQAISA_fSD_Li256ELb1ELb1EEENS1_19SingleTileSchedulerILb1ELb0ELb0ELi128EEEEEEEEEvNT_6ParamsE$_ZN4cute3eso3ESOILb1ELb0EJNS_6LayoutINS_5tupleIJNS3_IJNS_1CILi2EEES5_EEEEEENS3_IJNS3_IJNS4_ILi1EEES5_EEEEEEEENS_10ViewEngineIPKfEEEEC2ERKSB_RKSF_) ;  /* 0xfffeeba000007944 */ /* 0x000fea0003c3ffff */
[----:B------:R-:W-:Y:S01]  /*1ab40*/  MOV R70, R25 ;  /* 0x0000001900467202 */ /* 0x000fe20000000f00 */
[----:B-1----:R1:W5:Y:S01]  /*1ab50*/  LDL.64 R6, [R1+0x758] ;  /* 0x0007580001067983 */ /* 0x0023620000100a00 */
[----:B------:R-:W-:Y:S03]  /*1ab60*/  MOV R4, 0x1ab80 ;  /* 0x0001ab8000047802 */ /* 0x000fe60000000f00 */
[----:B-1---5:R-:W-:Y:S05]  /*1ab70*/  CALL.REL.NOINC `($_ZN7cutlass13device_kernelIN5flash19enable_sm80_to_sm89INS1_16FlashAttnBwdSm80INS1_25CollectiveMainloopBwdSm80ILi2ELi2EN4cute5tupleIJNS5_1CILi128EEES8_NS7_ILi64EEEEEENS_10bfloat16_tEfNS_4arch4Sm80ELb0ELb1ELb1ELb1ELb1ELb0ELb0ELb0ELi2ELi4ELi4ELi4ELb0EEENS1_24CollectiveEpilogueBwdGQAISA_fSD_Li256ELb1ELb1EEENS1_19SingleTileSchedulerILb1ELb0ELb0ELi128EEEEEEEEEvNT_6ParamsE$_ZN4cute3eso3ESOILb1ELb0EJNS_6LayoutINS_5tupleIJNS3_IJNS_1CILi1EEENS4_ILi2EEES6_EEEEEENS3_IJNS3_IJS5_S5_S6_EEEEEEEENS_10ViewEngineIPjEEEEC2ERKSB_RKSE_) ;  /* 0xfffee9d000007944 */ /* 0x022fea0003c3ffff */
[----:B-1----:R-:W-:Y:S01]  /*1ab80*/  MOV R2, R25 ;  /* 0x0000001900027202 */ /* 0x002fe20000000f00 */
[----:B------:R1:W5:Y:S01]  /*1ab90*/  LDL.64 R14, [R1+0x758] ;  /* 0x00075800010e7983 */ /* 0x0003620000100a00 */
[----:B------:R-:W-:Y:S01]  /*1aba0*/  MOV R4, 0x1abd0 ;  /* 0x0001abd000047802 */ /* 0x000fe20000000f00 */
[----:B------:R-:W-:Y:S02]  /*1abb0*/  IMAD.MOV.U32 R3, RZ, RZ, R11 ;  /* 0x000000ffff037224 */ /* 0x000fe400078e000b */
[----:B-1---5:R-:W-:Y:S05]  /*1abc0*/  CALL.REL.NOINC `($_ZN7cutlass13device_kernelIN5flash19enable_sm80_to_sm89INS1_16FlashAttnBwdSm80INS1_25CollectiveMainloopBwdSm80ILi2ELi2EN4cute5tupleIJNS5_1CILi128EEES8_NS7_ILi64EEEEEENS_10bfloat16_tEfNS_4arch4Sm80ELb0ELb1ELb1ELb1ELb1ELb0ELb0ELb0ELi2ELi4ELi4ELi4ELb0EEENS1_24CollectiveEpilogueBwdGQAISA_fSD_Li256ELb1ELb1EEENS1_19SingleTileSchedulerILb1ELb0ELb0ELi128EEEEEEEEEvNT_6ParamsE$_ZN4cute3eso3ESOILb1ELb0EJNS_6LayoutINS_5tupleIJNS3_IJNS_1CILi1EEENS4_ILi2EEEEEEEEENS3_IJNS3_IJS5_S5_EEEEEEEENS_10ViewEngineIPjEEEEC2ERKSB_RKSE_) ;  /* 0xfffee89000007944 */ /* 0x022fea0003c3ffff */
[----:B-1----:R-:W-:Y:S01]  /*1abd0*/  MOV R2, R25 ;  /* 0x0000001900027202 */ /* 0x002fe20000000f00 */
[----:B------:R1:W5:Y:S01]  /*1abe0*/  LDL.64 R16, [R1+0x758] ;  /* 0x0007580001107983 */ /* 0x0003620000100a00 */
[----:B------:R-:W-:Y:S01]  /*1abf0*/  MOV R4, 0x1ac20 ;  /* 0x0001ac2000047802 */ /* 0x000fe20000000f00 */
[----:B------:R-:W-:Y:S02]  /*1ac00*/  IMAD.MOV.U32 R3, RZ, RZ, R9 ;  /* 0x000000ffff037224 */ /* 0x000fe400078e0009 */
[----:B-1---5:R-:W-:Y:S05]  /*1ac10*/  CALL.REL.NOINC `($_ZN7cutlass13device_kernelIN5flash19enable_sm80_to_sm89INS1_16FlashAttnBwdSm80INS1_25CollectiveMainloopBwdSm80ILi2ELi2EN4cute5tupleIJNS5_1CILi128EEES8_NS7_ILi64EEEEEENS_10bfloat16_tEfNS_4arch4Sm80ELb0ELb1ELb1ELb1ELb1ELb0ELb0ELb0ELi2ELi4ELi4ELi4ELb0EEENS1_24CollectiveEpilogueBwdGQAISA_fSD_Li256ELb1ELb1EEENS1_19SingleTileSchedulerILb1ELb0ELb0ELi128EEEEEEEEEvNT_6ParamsE$_ZN4cute3eso3ESOILb1ELb0EJNS_6LayoutINS_5tupleIJNS3_IJNS_1CILi2EEES5_EEEEEENS3_IJNS3_IJNS4_ILi1EEES5_EEEEEEEENS_10ViewEngineIPfEEEEC2ERKSB_RKSE_) ;  /* 0xfffeeb6000007944 */ /* 0x022fea0003c3ffff */
[----:B-1----:R-:W-:Y:S01]  /*1ac20*/  MOV R2, R25 ;  /* 0x0000001900027202 */ /* 0x002fe20000000f00 */
[----:B------:R1:W5:Y:S01]  /*1ac30*/  LDL.64 R66, [R1+0x758] ;  /* 0x0007580001427983 */ /* 0x0003620000100a00 */
[----:B------:R-:W-:Y:S01]  /*1ac40*/  MOV R4, 0x1ac70 ;  /* 0x0001ac7000047802 */ /* 0x000fe20000000f00 */
[----:B------:R-:W-:Y:S02]  /*1ac50*/  IMAD.MOV.U32 R3, RZ, RZ, R7 ;  /* 0x000000ffff037224 */ /* 0x000fe400078e0007 */
[----:B-1---5:R-:W-:Y:S05]  /*1ac60*/  CALL.REL.NOINC `($_ZN7cutlass13device_kernelIN5flash19enable_sm80_to_sm89INS1_16FlashAttnBwdSm80INS1_25CollectiveMainloopBwdSm80ILi2ELi2EN4cute5tupleIJNS5_1CILi128EEES8_NS7_ILi64EEEEEENS_10bfloat16_tEfNS_4arch4Sm80ELb0ELb1ELb1ELb1ELb1ELb0ELb0ELb0ELi2ELi4ELi4ELi4ELb0EEENS1_24CollectiveEpilogueBwdGQAISA_fSD_Li256ELb1ELb1EEENS1_19SingleTileSchedulerILb1ELb0ELb0ELi128EEEEEEEEEvNT_6ParamsE$_ZN4cute3eso3ESOILb1ELb0EJNS_6LayoutINS_5tupleIJNS3_IJNS_1CILi2EEES5_EEEEEENS3_IJNS3_IJNS4_ILi1EEES5_EEEEEEEENS_10ViewEngineIPKfEEEEC2ERKSB_RKSF_) ;  /* 0xfffeea7000007944 */ /* 0x022fea0003c3ffff */
        /* <DEDUP_REMOVED lines=24> */
[----:B-1----:R-:W-:Y:S05]  /*1adf0*/  CALL.REL.NOINC `($_ZN7cutlass13device_kernelIN5flash19enable_sm80_to_sm89INS1_16FlashAttnBwdSm80INS1_25CollectiveMainloopBwdSm80ILi2ELi2EN4cute5tupleIJNS5_1CILi128EEES8_NS7_ILi64EEEEEENS_10bfloat16_tEfNS_4arch4Sm80ELb0ELb1ELb1ELb1ELb1ELb0ELb0ELb0ELi2ELi4ELi4ELi4ELb0EEENS1_24CollectiveEpilogueBwdGQAISA_fSD_Li256ELb1ELb1EEENS1_19SingleTileSchedulerILb1ELb0ELb0ELi128EEEEEEEEEvNT_6ParamsE$_ZN4cute3eso3ESOILb1ELb0EJNS_10UnderscoreEiiEEC2ERKS2_RKiS7_) ;  /* 0xfffec9e000007944 */ /* 0x002fea0003c3ffff */
        /* <DEDUP_REMOVED lines=644> */
[----:B------:R-:W-:Y:S02]  /*1d640*/  MOV R3, 0x1 ;  /* 0x0000000100037802 */ /* 0x000fe40000000f00 */
        /* <DEDUP_REMOVED lines=18> */
.L_x_2333:
        /* <DEDUP_REMOVED lines=773> */
.L_x_2334:
        /* <DEDUP_REMOVED lines=222> */
[----:B------:R-:W-:Y:S05]  /*215a0*/  CALL.REL.NOINC `($_ZN7cutlass13device_kernelIN5flash19enable_sm80_to_sm89INS1_16FlashAttnBwdSm80INS1_25CollectiveMainloopBwdSm80ILi2ELi2EN4cute5tupleIJNS5_1CILi128EEES8_NS7_ILi64EEEEEENS_10bfloat16_tEfNS_4arch4Sm80ELb0ELb1ELb1ELb1ELb1ELb0ELb0ELb0ELi2ELi4ELi4ELi4ELb0EEENS1_24CollectiveEpilogueBwdGQAISA_fSD_Li256ELb1ELb1EEENS1_19SingleTileSchedulerILb1ELb0ELb0ELi128EEEEEEEEEvNT_6ParamsE$_ZN4cute3eso3ESOILb1ELb0EJNS_10UnderscoreES2_iEEC2ERKS2_S5_RKi) ;  /* 0xfffe61b000007944 */ /* 0x000fea0003c3ffff */
        /* <DEDUP_REMOVED lines=37> */
.L_x_2335:
        /* <DEDUP_REMOVED lines=220> */
[----:B-----5:R-:W-:Y:S05]  /*225c0*/  CALL.REL.NOINC `($_ZN7cutlass13device_kernelIN5flash19enable_sm80_to_sm89INS1_16FlashAttnBwdSm80INS1_25CollectiveMainloopBwdSm80ILi2ELi2EN4cute5tupleIJNS5_1CILi128EEES8_NS7_ILi64EEEEEENS_10bfloat16_tEfNS_4arch4Sm80ELb0ELb1ELb1ELb1ELb1ELb0ELb0ELb0ELi2ELi4ELi4ELi4ELb0EEENS1_24CollectiveEpilogueBwdGQAISA_fSD_Li256ELb1ELb1EEENS1_19SingleTileSchedulerILb1ELb0ELb0ELi128EEEEEEEEEvNT_6ParamsE$_ZN4cute8smem_ptrIPfECI1NS_12iter_adaptorIS1_S2_EEES1_) ;  /* 0xfffe8d2000007944 */ /* 0x020fea0003c3ffff */
[----:B-1----:R1:W5:Y:S01]  /*225d0*/  LDL.64 R2, [R1+0x758] ;  /* 0x0007580001027983 */ /* 0x0023620000100a00 */
[----:B------:R-:W-:-:S03]  /*225e0*/  MOV R8, 0x22600 ;  /* 0x0002260000087802 */ /* 0x000fc60000000f00 */
[----:B-1---5:R-:W-:Y:S05]  /*225f0*/  CALL.REL.NOINC `($_ZN7cutlass13device_kernelIN5flash19enable_sm80_to_sm89INS1_16FlashAttnBwdSm80INS1_25CollectiveMainloopBwdSm80ILi2ELi2EN4cute5tupleIJNS5_1CILi128EEES8_NS7_ILi64EEEEEENS_10bfloat16_tEfNS_4arch4Sm80ELb0ELb1ELb1ELb1ELb1ELb0ELb0ELb0ELi2ELi4ELi4ELi4ELb0EEENS1_24CollectiveEpilogueBwdGQAISA_fSD_Li256ELb1ELb1EEENS1_19SingleTileSchedulerILb1ELb0ELb0ELi128EEEEEEEEEvNT_6ParamsE$_ZN4cute3eso3ESOILb1ELb0EJNS_6LayoutINS_5tupleIJNS3_IJNS_1CILi2EEES5_EEEEEENS3_IJNS3_IJNS4_ILi8EEENS4_ILi64EEEEEEEEEEENS_10ViewEngineINS_8smem_ptrIPfEEEEEEC2ERKSC_RKSH_) ;  /* 0xfffe721000007944 */ /* 0x022fea0003c3ffff */
        /* <DEDUP_REMOVED lines=9> */
[----:B--2--5:R-:W-:Y:S05]  /*22690*/  CALL.REL.NOINC `($_ZN7cutlass13device_kernelIN5flash19enable_sm80_to_sm89INS1_16FlashAttnBwdSm80INS1_25CollectiveMainloopBwdSm80ILi2ELi2EN4cute5tupleIJNS5_1CILi128EEES8_NS7_ILi64EEEEEENS_10bfloat16_tEfNS_4arch4Sm80ELb0ELb1ELb1ELb1ELb1ELb0ELb0ELb0ELi2ELi4ELi4ELi4ELb0EEENS1_24CollectiveEpilogueBwdGQAISA_fSD_Li256ELb1ELb1EEENS1_19SingleTileSchedulerILb1ELb0ELb0ELi128EEEEEEEEEvNT_6ParamsE$_ZN4cute3eso3ESOILb1ELb0EJNS_10UnderscoreEiEEC2ERKS2_RKi) ;  /* 0xfffe510000007944 */ /* 0x024fea0003c3ffff */
[----:B-1----:R-:W2:Y:S01]  /*226a0*/  LDL R3, [R1+0x758] ;  /* 0x0007580001037983 */ /* 0x002ea20000100800 */
[----:B------:R-:W-:Y:S02]  /*226b0*/  MOV R6, 0x226e0 ;  /* 0x000226e000067802 */ /* 0x000fe40000000f00 */
[----:B--2---:R-:W-:Y:S02]  /*226c0*/  SHF.L.U32 R3, R3, 0x7, RZ ;  /* 0x0000000703037819 */ /* 0x004fe400000006ff */
[----:B------:R-:W-:Y:S05]  /*226d0*/  CALL.REL.NOINC `($_ZN7cutlass13device_kernelIN5flash19enable_sm80_to_sm89INS1_16FlashAttnBwdSm80INS1_25CollectiveMainloopBwdSm80ILi2ELi2EN4cute5tupleIJNS5_1CILi128EEES8_NS7_ILi64EEEEEENS_10bfloat16_tEfNS_4arch4Sm80ELb0ELb1ELb1ELb1ELb1ELb0ELb0ELb0ELi2ELi4ELi4ELi4ELb0EEENS1_24CollectiveEpilogueBwdGQAISA_fSD_Li256ELb1ELb1EEENS1_19SingleTileSchedulerILb1ELb0ELb0ELi128EEEEEEEEEvNT_6ParamsE$_ZN4cute3eso3ESOILb1ELb0EJNS_6LayoutINS_5tupleIJNS3_IJNS_1CILi2EEES5_EEEEEENS3_IJNS3_IJNS4_ILi8EEENS4_ILi64EEEEEEEEEEEiEEC2ERKSC_RKi) ;  /* 0xfffe717000007944 */ /* 0x000fea0003c3ffff */
[----:B------:R-:W-:Y:S01]  /*226e0*/  ULDC.64 UR4, c[0x0][0x118] ;  /* 0x0000460000047ab9 */ /* 0x000fe20000000a00 */
[----:B-1----:R-:W2:Y:S04]  /*226f0*/  LDL R2, [R1+0x758] ;  /* 0x0007580001027983 */ /* 0x002ea80000100800 */
[----:B------:R-:W2:Y:S01]  /*22700*/  LD.E.64 R12, [R12.64] ;  /* 0x000000040c0c7980 */ /* 0x000ea2000c101b00 */
[----:B------:R-:W-:-:S02]  /*22710*/  MOV R6, R25 ;  /* 0x0000001900067202 */ /* 0x000fc40000000f00 */
[----:B------:R-:W-:Y:S01]  /*22720*/  MOV R8, 0x22750 ;  /* 0x0002275000087802 */ /* 0x000fe20000000f00 */
[----:B--2---:R-:W-:-:S04]  /*22730*/  IMAD.WIDE R2, R2, 0x4, R12 ;  /* 0x0000000402027825 */ /* 0x004fc800078e020c */
[----:B------:R-:W-:Y:S05]  /*22740*/  CALL.REL.NOINC `($_ZN7cutlass13device_kernelIN5flash19enable_sm80_to_sm89INS1_16FlashAttnBwdSm80INS1_25CollectiveMainloopBwdSm80ILi2ELi2EN4cute5tupleIJNS5_1CILi128EEES8_NS7_ILi64EEEEEENS_10bfloat16_tEfNS_4arch4Sm80ELb0ELb1ELb1ELb1ELb1ELb0ELb0ELb0ELi2ELi4ELi4ELi4ELb0EEENS1_24CollectiveEpilogueBwdGQAISA_fSD_Li256ELb1ELb1EEENS1_19SingleTileSchedulerILb1ELb0ELb0ELi128EEEEEEEEEvNT_6ParamsE$_ZN4cute8smem_ptrIPfECI1NS_12iter_adaptorIS1_S2_EEES1_) ;  /* 0xfffe8ba000007944 */ /* 0x000fea0003c3ffff */
[----:B-1----:R1:W5:Y:S01]  /*22750*/  LDL.64 R2, [R1+0x758] ;  /* 0x0007580001027983 */ /* 0x0023620000100a00 */
[----:B------:R-:W-:-:S03]  /*22760*/  MOV R8, 0x22780 ;  /* 0x0002278000087802 */ /* 0x000fc60000000f00 */
[----:B-1---5:R-:W-:Y:S05]  /*22770*/  CALL.REL.NOINC `($_ZN7cutlass13device_kernelIN5flash19enable_sm80_to_sm89INS1_16FlashAttnBwdSm80INS1_25CollectiveMainloopBwdSm80ILi2ELi2EN4cute5tupleIJNS5_1CILi128EEES8_NS7_ILi64EEEEEENS_10bfloat16_tEfNS_4arch4Sm80ELb0ELb1ELb1ELb1ELb1ELb0ELb0ELb0ELi2ELi4ELi4ELi4ELb0EEENS1_24CollectiveEpilogueBwdGQAISA_fSD_Li256ELb1ELb1EEENS1_19SingleTileSchedulerILb1ELb0ELb0ELi128EEEEEEEEEvNT_6ParamsE$_ZN4cute3eso3ESOILb1ELb0EJNS_6LayoutINS_5tupleIJNS3_IJNS_1CILi2EEES5_EEEEEENS3_IJNS3_IJNS4_ILi8EEENS4_ILi64EEEEEEEEEEENS_10ViewEngineINS_8smem_ptrIPfEEEEEEC2ERKSC_RKSH_) ;  /* 0xfffe709000007944 */ /* 0x022fea0003c3ffff */
[----:B-1----:R1:W5:Y:S01]  /*22780*/  LDL.64 R2, [R1+0x758] ;  /* 0x0007580001027983 */ /* 0x0023620000100a00 */
[----:B------:R-:W-:Y:S02]  /*22790*/  MOV R5, R4 ;  /* 0x0000000400057202 */ /* 0x000fe40000000f00 */
[----:B------:R-:W-:Y:S02]  /*227a0*/  MOV R6, 0x227c0 ;  /* 0x000227c000067802 */ /* 0x000fe40000000f00 */
[----:B-1---5:R-:W-:Y:S05]  /*227b0*/  CALL.REL.NOINC `($_ZN7cutlass13device_kernelIN5flash19enable_sm80_to_sm89INS1_16FlashAttnBwdSm80INS1_25CollectiveMainloopBwdSm80ILi2ELi2EN4cute5tupleIJNS5_1CILi128EEES8_NS7_ILi64EEEEEENS_10bfloat16_tEfNS_4arch4Sm80ELb0ELb1ELb1ELb1ELb1ELb0ELb0ELb0ELi2ELi4ELi4ELi4ELb0EEENS1_24CollectiveEpilogueBwdGQAISA_fSD_Li256ELb1ELb1EEENS1_19SingleTileSchedulerILb1ELb0ELb0ELi128EEEEEEEEEvNT_6ParamsE$_ZN4cute3eso3ESOILb1ELb0EJNS_6LayoutINS_5tupleIJNS_1CILi1EEENS4_ILi4EEEEEENS3_IJNS4_ILi0EEES5_EEEEENS_10ViewEngineIPfEEEEC2ERKSA_RKSD_) ;  /* 0xfffe804000007944 */ /* 0x022fea0003c3ffff */
[----:B-1----:R1:W5:Y:S01]  /*227c0*/  LDL.64 R4, [R1+0x758] ;  /* 0x0007580001047983 */ /* 0x0023620000100a00 */
[----:B------:R-:W-:Y:S02]  /*227d0*/  MOV R9, R3 ;  /* 0x0000000300097202 */ /* 0x000fe40000000f00 */
[----:B------:R-:W-:Y:S02]  /*227e0*/  MOV R6, 0x22800 ;  /* 0x0002280000067802 */ /* 0x000fe40000000f00 */
[----:B-1---5:R-:W-:Y:S05]  /*227f0*/  CALL.REL.NOINC `($_ZN7cutlass13device_kernelIN5flash19enable_sm80_to_sm89INS1_16FlashAttnBwdSm80INS1_25CollectiveMainloopBwdSm80ILi2ELi2EN4cute5tupleIJNS5_1CILi128EEES8_NS7_ILi64EEEEEENS_10bfloat16_tEfNS_4arch4Sm80ELb0ELb1ELb1ELb1ELb1ELb0ELb0ELb0ELi2ELi4ELi4ELi4ELb0EEENS1_24CollectiveEpilogueBwdGQAISA_fSD_Li256ELb1ELb1EEENS1_19SingleTileSchedulerILb1ELb0ELb0ELi128EEEEEEEEEvNT_6ParamsE$_ZN4cute3eso3ESOILb1ELb0EJNS_6LayoutINS_5tupleIJNS_1CILi1EEENS3_IJNS4_ILi2EEES6_EEEEEENS3_IJNS4_ILi0EEENS3_IJNS4_ILi8EEENS4_ILi64EEEEEEEEEEENS_10ViewEngineINS_8smem_ptrIPfEEEEEEC2ERKSE_RKSJ_) ;  /* 0xfffe7fa000007944 */ /* 0x022fea0003c3ffff */
[----:B-1----:R1:W5:Y:S01]  /*22800*/  LDL.64 R2, [R1+0x758] ;  /* 0x0007580001027983 */ /* 0x0023620000100a00 */
[----:B------:R-:W-:Y:S02]  /*22810*/  MOV R6, R25 ;  /* 0x0000001900067202 */ /* 0x000fe40000000f00 */
[----:B------:R-:W-:-:S02]  /*22820*/  MOV R8, 0x22840 ;  /* 0x0002284000087802 */ /* 0x000fc40000000f00 */
[----:B-1---5:R-:W-:Y:S05]  /*22830*/  CALL.REL.NOINC `($_ZN7cutlass13device_kernelIN5flash19enable_sm80_to_sm89INS1_16FlashAttnBwdSm80INS1_25CollectiveMainloopBwdSm80ILi2ELi2EN4cute5tupleIJNS5_1CILi128EEES8_NS7_ILi64EEEEEENS_10bfloat16_tEfNS_4arch4Sm80ELb0ELb1ELb1ELb1ELb1ELb0ELb0ELb0ELi2ELi4ELi4ELi4ELb0EEENS1_24CollectiveEpilogueBwdGQAISA_fSD_Li256ELb1ELb1EEENS1_19SingleTileSchedulerILb1ELb0ELb0ELi128EEEEEEEEEvNT_6ParamsE$_ZN4cute8smem_ptrIPfECI1NS_12iter_adaptorIS1_S2_EEES1_) ;  /* 0xfffe8ab000007944 */ /* 0x022fea0003c3ffff */
[----:B-1----:R1:W5:Y:S01]  /*22840*/  LDL.64 R2, [R1+0x758] ;  /* 0x0007580001027983 */ /* 0x0023620000100a00 */
[----:B------:R-:W-:-:S03]  /*22850*/  MOV R8, 0x22870 ;  /* 0x0002287000087802 */ /* 0x000fc60000000f00 */
[----:B-1---5:R-:W-:Y:S05]  /*22860*/  CALL.REL.NOINC `($_ZN7cutlass13device_kernelIN5flash19enable_sm80_to_sm89INS1_16FlashAttnBwdSm80INS1_25CollectiveMainloopBwdSm80ILi2ELi2EN4cute5tupleIJNS5_1CILi128EEES8_NS7_ILi64EEEEEENS_10bfloat16_tEfNS_4arch4Sm80ELb0ELb1ELb1ELb1ELb1ELb0ELb0ELb0ELi2ELi4ELi4ELi4ELb0EEENS1_24CollectiveEpilogueBwdGQAISA_fSD_Li256ELb1ELb1EEENS1_19SingleTileSchedulerILb1ELb0ELb0ELi128EEEEEEEEEvNT_6ParamsE$_ZN4cute3eso3ESOILb1ELb0EJNS_6LayoutINS_5tupleIJNS3_IJNS_1CILi2EEES5_EEEEEENS3_IJNS3_IJNS4_ILi8EEENS4_ILi64EEEEEEEEEEENS_10ViewEngineINS_8smem_ptrIPfEEEEEEC2ERKSC_RKSH_) ;  /* 0xfffe6fa000007944 */ /* 0x022fea0003c3ffff */
[----:B------:R2:W5:Y:S01]  /*22870*/  LDL.64 R12, [R1+0x758] ;  /* 0x00075800010c7983 */ /* 0x0005620000100a00 */
[----:B-1----:R-:W-:-:S03]  /*22880*/  MOV R6, 0x228a0 ;  /* 0x000228a000067802 */ /* 0x002fc60000000f00 */
[----:B--2--5:R-:W-:Y:S05]  /*22890*/  CALL.REL.NOINC `($_ZN7cutlass13device_kernelIN5flash19enable_sm80_to_sm89INS1_16FlashAttnBwdSm80INS1_25CollectiveMainloopBwdSm80ILi2ELi2EN4cute5tupleIJNS5_1CILi128EEES8_NS7_ILi64EEEEEENS_10bfloat16_tEfNS_4arch4Sm80ELb0ELb1ELb1ELb1ELb1ELb0ELb0ELb0ELi2ELi4ELi4ELi4ELb0EEENS1_24CollectiveEpilogueBwdGQAISA_fSD_Li256ELb1ELb1EEENS1_19SingleTileSchedulerILb1ELb0ELb0ELi128EEEEEEEEEvNT_6ParamsE$_ZN4cute3eso3ESOILb1ELb0EJNS_6LayoutINS_5tupleIJNS_1CILi4EEEEEENS3_IJNS4_ILi1EEEEEEEENS_10ViewEngineIPfEEEEC2ERKS9_RKSC_) ;  /* 0xfffe7fd000007944 */ /* 0x024fea0003c3ffff */
        /* <DEDUP_REMOVED lines=272> */
[----:B------:R-:W-:Y:S05]  /*239a0*/  CALL.REL.NOINC `($_ZN7cutlass13device_kernelIN5flash19enable_sm80_to_sm89INS1_16FlashAttnBwdSm80INS1_25CollectiveMainloopBwdSm80ILi2ELi2EN4cute5tupleIJNS5_1CILi128EEES8_NS7_ILi64EEEEEENS_10bfloat16_tEfNS_4arch4Sm80ELb0ELb1ELb1ELb1ELb1ELb0ELb0ELb0ELi2ELi4ELi4ELi4ELb0EEENS1_24CollectiveEpilogueBwdGQAISA_fSD_Li256ELb1ELb1EEENS1_19SingleTileSchedulerILb1ELb0ELb0ELi128EEEEEEEEEvNT_6ParamsE$_ZN4cute3eso3ESOILb1ELb0EJNS_6LayoutINS_5tupleIJNS3_IJNS_1CILi2EEES5_EEENS3_IJS5_NS4_ILi8EEEEEEEEENS3_IJNS3_IJS5_NS4_ILi4EEEEEENS3_IJNS4_ILi1EEES7_EEEEEEEENS_10ViewEngineIPfEEEEC2ERKSF_RKSI_) ;  /* 0xfffe5fa000007944 */ /* 0x000fea0003c3ffff */
        /* <DEDUP_REMOVED lines=149> */
[----:B--2--5:R-:W-:Y:S05]  /*24300*/  CALL.REL.NOINC `($_ZN7cutlass13device_kernelIN5flash19enable_sm80_to_sm89INS1_16FlashAttnBwdSm80INS1_25CollectiveMainloopBwdSm80ILi2ELi2EN4cute5tupleIJNS5_1CILi128EEES8_NS7_ILi64EEEEEENS_10bfloat16_tEfNS_4arch4Sm80ELb0ELb1ELb1ELb1ELb1ELb0ELb0ELb0ELi2ELi4ELi4ELi4ELb0EEENS1_24CollectiveEpilogueBwdGQAISA_fSD_Li256ELb1ELb1EEENS1_19SingleTileSchedulerILb1ELb0ELb0ELi128EEEEEEEEEvNT_6ParamsE$_ZZN5flash25CollectiveMainloopBwdSm80ILi2ELi2EN4cute5tupleIJNS1_1CILi128EEES4_NS3_ILi64EEEEEEN7cutlass10bfloat16_tEfNS7_4arch4Sm80ELb0ELb1ELb1ELb1ELb1ELb0ELb0ELb0ELi2ELi4ELi4ELi4ELb0EE3mmaINS_16FlashAttnBwdSm80ISB_NS_24CollectiveEpilogueBwdGQAIS6_fSA_Li256ELb1ELb1EEENS_19SingleTileSchedulerILb1ELb0ELb0ELi128EEEE13SharedStorageENS1_6TensorINS1_11ArrayEngineIfLm32EEENS1_6LayoutINS2_IJNS2_IJNS3_ILi2EEESO_EEESO_NS3_ILi4EEEEEENS2_IJNS2_IJNS3_ILi1EEESO_EEESQ_NS3_ILi8EEEEEEEEEEEEbRKNSB_6ParamsERT0_S12_iNS2_IJiiiEEERT_ENKUlRT_iE_clINSK_INSL_IfLm64EEENSN_INS2_IJSP_SO_SU_EEESV_EEEEEEDaS17_i) ;  /* 0xfffec37000007944 */ /* 0x024fea0003c3ffff */
[----:B------:R-:W-:Y:S02]  /*24310*/  MOV R10, RZ ;  /* 0x000000ff000a7202 */ /* 0x000fe40000000f00 */
.L_x_2337:
[----:B-1----:R-:W-:-:S05]  /*24320*/  MOV R2, 0x24340 ;  /* 0x0002434000027802 */ /* 0x002fca0000000f00 */
[----:B------:R-:W-:Y:S05]  /*24330*/  CALL.REL.NOINC `($_ZN7cutlass13device_kernelIN5flash19enable_sm80_to_sm89INS1_16FlashAttnBwdSm80INS1_25CollectiveMainloopBwdSm80ILi2ELi2EN4cute5tupleIJNS5_1CILi128EEES8_NS7_ILi64EEEEEENS_10bfloat16_tEfNS_4arch4Sm80ELb0ELb1ELb1ELb1ELb1ELb0ELb0ELb0ELi2ELi4ELi4ELi4ELb0EEENS1_24CollectiveEpilogueBwdGQAISA_fSD_Li256ELb1ELb1EEENS1_19SingleTileSchedulerILb1ELb0ELb0ELi128EEEEEEEEEvNT_6ParamsE$_ZZZN5flash25CollectiveMainloopBwdSm80ILi2ELi2EN4cute5tupleIJNS1_1CILi128EEES4_NS3_ILi64EEEEEEN7cutlass10bfloat16_tEfNS7_4arch4Sm80ELb0ELb1ELb1ELb1ELb1ELb0ELb0ELb0ELi2ELi4ELi4ELi4ELb0EE3mmaINS_16FlashAttnBwdSm80ISB_NS_24CollectiveEpilogueBwdGQAIS6_fSA_Li256ELb1ELb1EEENS_19SingleTileSchedulerILb1ELb0ELb0ELi128EEEE13SharedStorageENS1_6TensorINS1_11ArrayEngineIfLm32EEENS1_6LayoutINS2_IJNS2_IJNS3_ILi2EEESO_EEESO_NS3_ILi4EEEEEENS2_IJNS2_IJNS3_ILi1EEESO_EEESQ_NS3_ILi8EEEEEEEEEEEEbRKNSB_6ParamsERT0_S12_iNS2_IJiiiEEERT_ENKUliT_E_clIZSC_ISJ_SX_EbS10_S12_S12_iS13_S15_EUlRS16_iE_EEDaiS16_ENKUlvE0_clEv) ;  /* 0x0004460000007944 */ /* 0x000fea0003c00000 */
[----:B------:R1:W-:Y:S01]  /*24340*/  STL [R1+0x770], RZ ;  /* 0x000770ff01007387 */ /* 0x0003e20000100800 */
[----:B------:R-:W-:-:S03]  /*24350*/  MOV R5, RZ ;  /* 0x000000ff00057202 */ /* 0x000fc60000000f00 */
.L_x_2336:
[----:B------:R-:W-:Y:S01]  /*24360*/  IMAD.MOV.U32 R3, RZ, RZ, R25 ;  /* 0x000000ffff037224 */ /* 0x000fe200078e0019 */
[----:B-1----:R-:W-:-:S02]  /*24370*/  MOV R2, R24 ;  /* 0x0000001800027202 */ /* 0x002fc40000000f00 */
[----:B------:R-:W-:Y:S02]  /*24380*/  MOV R8, 0x243a0 ;  /* 0x000243a000087802 */ /* 0x000fe40000000f00 */
[----:B-1---5:R-:W-:Y:S05]  /*24390*/  CALL.REL.NOINC `($_ZN7cutlass13device_kernelIN5flash19enable_sm80_to_sm89INS1_16FlashAttnBwdSm80INS1_25CollectiveMainloopBwdSm80ILi2ELi2EN4cute5tupleIJNS5_1CILi128EEES8_NS7_ILi64EEEEEENS_10bfloat16_tEfNS_4arch4Sm80ELb0ELb1ELb1ELb1ELb1ELb0ELb0ELb0ELi2ELi4ELi4ELi4ELb0EEENS1_24CollectiveEpilogueBwdGQAISA_fSD_Li256ELb1ELb1EEENS1_19SingleTileSchedulerILb1ELb0ELb0ELi128EEEEEEEEEvNT_6ParamsE$_ZN4cute3eso3ESOILb0ELb0EJiiEEC2ERKiS4_) ;  /* 0xfffe2a1000007944 */ /* 0x022fea0003c3ffff */
        /* <DEDUP_REMOVED lines=20> */
[----:B------:R-:W-:Y:S05]  /*244e0*/  CALL.REL.NOINC `($_ZN7cutlass13device_kernelIN5flash19enable_sm80_to_sm89INS1_16FlashAttnBwdSm80INS1_25CollectiveMainloopBwdSm80ILi2ELi2EN4cute5tupleIJNS5_1CILi128EEES8_NS7_ILi64EEEEEENS_10bfloat16_tEfNS_4arch4Sm80ELb0ELb1ELb1ELb1ELb1ELb0ELb0ELb0ELi2ELi4ELi4ELi4ELb0EEENS1_24CollectiveEpilogueBwdGQAISA_fSD_Li256ELb1ELb1EEENS1_19SingleTileSchedulerILb1ELb0ELb0ELi128EEEEEEEEEvNT_6ParamsE$exp2f) ;  /* 0x000446a000007944 */ /* 0x000fea0003c00000 */
[----:B------:R-:W-:Y:S01]  /*244f0*/  IMAD.MOV.U32 R3, RZ, RZ, R25 ;  /* 0x000000ffff037224 */ /* 0x000fe200078e0019 */
[----:B------:R-:W-:Y:S02]  /*24500*/  MOV R2, R24 ;  /* 0x0000001800027202 */ /* 0x000fe40000000f00 */
[----:B------:R-:W-:Y:S02]  /*24510*/  MOV R8, 0x24530 ;  /* 0x0002453000087802 */ /* 0x000fe40000000f00 */
[----:B-1----:R-:W-:Y:S05]  /*24520*/  CALL.REL.NOINC `($_ZN7cutlass13device_kernelIN5flash19enable_sm80_to_sm89INS1_16FlashAttnBwdSm80INS1_25CollectiveMainloopBwdSm80ILi2ELi2EN4cute5tupleIJNS5_1CILi128EEES8_NS7_ILi64EEEEEENS_10bfloat16_tEfNS_4arch4Sm80ELb0ELb1ELb1ELb1ELb1ELb0ELb0ELb0ELi2ELi4ELi4ELi4ELb0EEENS1_24CollectiveEpilogueBwdGQAISA_fSD_Li256ELb1ELb1EEENS1_19SingleTileSchedulerILb1ELb0ELb0ELi128EEEEEEEEEvNT_6ParamsE$_ZN4cute3eso3ESOILb0ELb0EJiiEEC2ERKiS4_) ;  /* 0xfffe288000007944 */ /* 0x002fea0003c3ffff */
        /* <DEDUP_REMOVED lines=93> */
[----:B--2---:R1:W-:Y:S04]  /*24b00*/  STL.64 [R1+0x750], R6 ;  /* 0x0007500601007387 */ /* 0x0043e80000100a00 */
[----:B-1----:R-:W-:Y:S05]  /*24b10*/  CALL.REL.NOINC `($_ZN7cutlass13device_kernelIN5flash19enable_sm80_to_sm89INS1_16FlashAttnBwdSm80INS1_25CollectiveMainloopBwdSm80ILi2ELi2EN4cute5tupleIJNS5_1CILi128EEES8_NS7_ILi64EEEEEENS_10bfloat16_tEfNS_4arch4Sm80ELb0ELb1ELb1ELb1ELb1ELb0ELb0ELb0ELi2ELi4ELi4ELi4ELb0EEENS1_24CollectiveEpilogueBwdGQAISA_fSD_Li256ELb1ELb1EEENS1_19SingleTileSchedulerILb1ELb0ELb0ELi128EEEEEEEEEvNT_6ParamsE$_ZZN4cute4diceINS_5tupleIJNS1_IJiNS1_IJiNS_1CILi0EEEEEEEEENS1_IJNS_10UnderscoreENS1_IJS6_S6_EEEEEEEEES9_EEDaRKT_RKT0_ENKUlRKT_RKT0_E_clIS5_S5_EEDaSI_SL_) ;  /* 0xfffe7ce000007944 */ /* 0x002fea0003c3ffff */
[----:B------:R2:W-:Y:S01]  /*24b20*/  STL.64 [R1+0x7a0], R2 ;  /* 0x0007a00201007387 */ /* 0x0005e20000100a00 */
[----:B------:R-:W-:Y:S02]  /*24b30*/  IADD3 R60, P0, R44, 0x50, RZ ;  /* 0x000000502c3c7810 */ /* 0x000fe40007f1e0ff */
[----:B------:R-:W-:-:S03]  /*24b40*/  MOV R8, 0x24b80 ;  /* 0x00024b8000087802 */ /* 0x000fc60000000f00 */
[----:B------:R-:W-:Y:S02]  /*24b50*/  IMAD.X R50, RZ, RZ, R43, P0 ;  /* 0x000000ffff327224 */ /* 0x000fe400000e062b */
[----:B------:R-:W-:Y:S02]  /*24b60*/  IMAD.MOV.U32 R4, RZ, RZ, R60 ;  /* 0x000000ffff047224 */ /* 0x000fe400078e003c */
[----:B-12---:R-:W-:Y:S05]  /*24b70*/  CALL.REL.NOINC `($_ZN7cutlass13device_kernelIN5flash19enable_sm80_to_sm89INS1_16FlashAttnBwdSm80INS1_25CollectiveMainloopBwdSm80ILi2ELi2EN4cute5tupleIJNS5_1CILi128EEES8_NS7_ILi64EEEEEENS_10bfloat16_tEfNS_4arch4Sm80ELb0ELb1ELb1ELb1ELb1ELb0ELb0ELb0ELi2ELi4ELi4ELi4ELb0EEENS1_24CollectiveEpilogueBwdGQAISA_fSD_Li256ELb1ELb1EEENS1_19SingleTileSchedulerILb1ELb0ELb0ELi128EEEEEEEEEvNT_6ParamsE$_ZZN4cute12filter_tupleINS_5tupleIJNS1_IJiNS1_IJiNS_1CILi0EEEEEEEEENS1_IJNS_10UnderscoreENS1_IJS6_S6_EEEEEEEEES9_ZNS_4diceIS9_S9_EEDaRKT_RKT0_EUlRKT_RKT0_E_EEDaSD_SG_OT1_ENKUlDpSJ_E_clIJNS1_IJiiS3_EEENS1_IJEEEEEEDaSQ_) ;  /* 0xfffe6ad000007944 */ /* 0x006fea0003c3ffff */
[----:B------:R-:W-:Y:S02]  /*24b80*/  MOV R74, 0x24ba0 ;  /* 0x00024ba0004a7802 */ /* 0x000fe40000000f00 */
[----:B-12--5:R-:W-:Y:S05]  /*24b90*/  CALL.REL.NOINC `($_ZN7cutlass13device_kernelIN5flash19enable_sm80_to_sm89INS1_16FlashAttnBwdSm80INS1_25CollectiveMainloopBwdSm80ILi2ELi2EN4cute5tupleIJNS5_1CILi128EEES8_NS7_ILi64EEEEEENS_10bfloat16_tEfNS_4arch4Sm80ELb0ELb1ELb1ELb1ELb1ELb0ELb0ELb0ELi2ELi4ELi4ELi4ELb0EEENS1_24CollectiveEpilogueBwdGQAISA_fSD_Li256ELb1ELb1EEENS1_19SingleTileSchedulerILb1ELb0ELb0ELi128EEEEEEEEEvNT_6ParamsE$_ZZN4cute7idx2crdINS_5tupleIJiiNS_1CILi0EEEEEENS1_IJNS1_IJNS2_ILi4EEENS2_ILi8EEEEEES5_NS2_ILi1EEEEEEEEDaRKT_RKT0_ENKUlRKT_RKT0_E_clIiS7_EEDaSI_SL_) ;  /* 0xfffeacc000007944 */ /* 0x026fea0003c3ffff */
[----:B------:R-:W-:Y:S02]  /*24ba0*/  MOV R2, 0x24bc0 ;  /* 0x00024bc000027802 */ /* 0x000fe40000000f00 */
[----:B-1----:R-:W-:Y:S05]  /*24bb0*/  CALL.REL.NOINC `($_ZN7cutlass13device_kernelIN5flash19enable_sm80_to_sm89INS1_16FlashAttnBwdSm80INS1_25CollectiveMainloopBwdSm80ILi2ELi2EN4cute5tupleIJNS5_1CILi128EEES8_NS7_ILi64EEEEEENS_10bfloat16_tEfNS_4arch4Sm80ELb0ELb1ELb1ELb1ELb1ELb0ELb0ELb0ELi2ELi4ELi4ELi4ELb0EEENS1_24CollectiveEpilogueBwdGQAISA_fSD_Li256ELb1ELb1EEENS1_19SingleTileSchedulerILb1ELb0ELb0ELi128EEEEEEEEEvNT_6ParamsE$_ZZN4cute7idx2crdINS_5tupleIJiiNS_1CILi0EEEEEENS1_IJNS1_IJNS2_ILi4EEENS2_ILi8EEEEEES5_NS2_ILi1EEEEEEEEDaRKT_RKT0_ENKUlRKT_RKT0_E_clIiS5_EEDaSI_SL_) ;  /* 0xfffeac7000007944 */ /* 0x002fea0003c3ffff */
[----:B------:R1:W-:Y:S01]  /*24bc0*/  STL [R1+0x7a0], R6 ;  /* 0x0007a00601007387 */ /* 0x0003e20000100800 */
[----:B------:R-:W-:Y:S02]  /*24bd0*/  MOV R2, R60 ;  /* 0x0000003c00027202 */ /* 0x000fe40000000f00 */
        /* <DEDUP_REMOVED lines=26> */
[----:B-1----:R-:W-:Y:S05]  /*24d80*/  CALL.REL.NOINC `($_ZN7cutlass13device_kernelIN5flash19enable_sm80_to_sm89INS1_16FlashAttnBwdSm80INS1_25CollectiveMainloopBwdSm80ILi2ELi2EN4cute5tupleIJNS5_1CILi128EEES8_NS7_ILi64EEEEEENS_10bfloat16_tEfNS_4arch4Sm80ELb0ELb1ELb1ELb1ELb1ELb0ELb0ELb0ELi2ELi4ELi4ELi4ELb0EEENS1_24CollectiveEpilogueBwdGQAISA_fSD_Li256ELb1ELb1EEENS1_19SingleTileSchedulerILb1ELb0ELb0ELi128EEEEEEEEEvNT_6ParamsE$_ZN4cute3eso3ESOILb0ELb0EJiiiEEC2ERKiS4_S4_) ;  /* 0xfffe22e000007944 */ /* 0x002fea0003c3ffff */
[----:B------:R2:W5:Y:S04]  /*24d90*/  LDL R5, [R1+0x760] ;  /* 0x0007600001057983 */ /* 0x0005680000100800 */
[----:B-1----:R2:W5:Y:S01]  /*24da0*/  LDL.64 R2, [R1+0x758] ;  /* 0x0007580001027983 */ /* 0x0025620000100a00 */
[----:B------:R-:W-:-:S02]  /*24db0*/  MOV R4, R25 ;  /* 0x0000001900047202 */ /* 0x000fc40000000f00 */
[----:B------:R-:W-:Y:S02]  /*24dc0*/  MOV R6, 0x24de0 ;  /* 0x00024de000067802 */ /* 0x000fe40000000f00 */
[----:B--2--5:R-:W-:Y:S05]  /*24dd0*/  CALL.REL.NOINC `($_ZN7cutlass13device_kernelIN5flash19enable_sm80_to_sm89INS1_16FlashAttnBwdSm80INS1_25CollectiveMainloopBwdSm80ILi2ELi2EN4cute5tupleIJNS5_1CILi128EEES8_NS7_ILi64EEEEEENS_10bfloat16_tEfNS_4arch4Sm80ELb0ELb1ELb1ELb1ELb1ELb0ELb0ELb0ELi2ELi4ELi4ELi4ELb0EEENS1_24CollectiveEpilogueBwdGQAISA_fSD_Li256ELb1ELb1EEENS1_19SingleTileSchedulerILb1ELb0ELb0ELi128EEEEEEEEEvNT_6ParamsE$_ZN4cute3eso3ESOILb1ELb0EJNS_1CILi1EEENS_5tupleIJiiiEEENS2_ILi64EEENS4_IJNS2_ILi72EEENS2_ILi144EEENS2_ILi288EEEEEENS2_ILi512EEEEEC2ERKS3_RKS5_RKS6_RKSA_RKSB_) ;  /* 0xfffe307000007944 */ /* 0x024fea0003c3ffff */
[----:B-1----:R1:W5:Y:S04]  /*24de0*/  LDL R5, [R1+0x760] ;  /* 0x0007600001057983 */ /* 0x0023680000100800 */
[----:B------:R1:W5:Y:S01]  /*24df0*/  LDL.64 R2, [R1+0x758] ;  /* 0x0007580001027983 */ /* 0x0003620000100a00 */
[----:B------:R-:W-:Y:S02]  /*24e00*/  MOV R4, R25 ;  /* 0x0000001900047202 */ /* 0x000fe40000000f00 */
[----:B------:R-:W-:Y:S02]  /*24e10*/  MOV R6, 0x24e30 ;  /* 0x00024e3000067802 */ /* 0x000fe40000000f00 */
[----:B-1---5:R-:W-:Y:S05]  /*24e20*/  CALL.REL.NOINC `($_ZN7cutlass13device_kernelIN5flash19enable_sm80_to_sm89INS1_16FlashAttnBwdSm80INS1_25CollectiveMainloopBwdSm80ILi2ELi2EN4cute5tupleIJNS5_1CILi128EEES8_NS7_ILi64EEEEEENS_10bfloat16_tEfNS_4arch4Sm80ELb0ELb1ELb1ELb1ELb1ELb0ELb0ELb0ELi2ELi4ELi4ELi4ELb0EEENS1_24CollectiveEpilogueBwdGQAISA_fSD_Li256ELb1ELb1EEENS1_19SingleTileSchedulerILb1ELb0ELb0ELi128EEEEEEEEEvNT_6ParamsE$_ZN4cute5tupleIJNS0_IJNS_1CILi8EEENS0_IJNS1_ILi2EEES3_S3_EEENS1_ILi1EEES4_S5_EEENS0_IJS5_NS0_IJiiiEEENS1_ILi64EEENS0_IJNS1_ILi72EEENS1_ILi144EEENS1_ILi288EEEEEENS1_ILi512EEEEEEEEC2ERKS6_RKSE_) ;  /* 0xfffe610000007944 */ /* 0x022fea0003c3ffff */
[----:B-1----:R1:W5:Y:S04]  /*24e30*/  LDL R5, [R1+0x760] ;  /* 0x0007600001057983 */ /* 0x0023680000100800 */
[----:B------:R1:W5:Y:S01]  /*24e40*/  LDL.64 R2, [R1+0x758] ;  /* 0x0007580001027983 */ /* 0x0003620000100a00 */
[----:B------:R-:W-:-:S03]  /*24e50*/  MOV R4, 0x24e70 ;  /* 0x00024e7000047802 */ /* 0x000fc60000000f00 */
[----:B-1---5:R-:W-:Y:S05]  /*24e60*/  CALL.REL.NOINC `($_ZN7cutlass13device_kernelIN5flash19enable_sm80_to_sm89INS1_16FlashAttnBwdSm80INS1_25CollectiveMainloopBwdSm80ILi2ELi2EN4cute5tupleIJNS5_1CILi128EEES8_NS7_ILi64EEEEEENS_10bfloat16_tEfNS_4arch4Sm80ELb0ELb1ELb1ELb1ELb1ELb0ELb0ELb0ELi2ELi4ELi4ELi4ELb0EEENS1_24CollectiveEpilogueBwdGQAISA_fSD_Li256ELb1ELb1EEENS1_19SingleTileSchedulerILb1ELb0ELb0ELi128EEEEEEEEEvNT_6ParamsE$_ZZN4cute7flattenINS_5tupleIJNS_1CILi1EEENS1_IJiiiEEENS2_ILi64EEENS1_IJNS2_ILi72EEENS2_ILi144EEENS2_ILi288EEEEEENS2_ILi512EEEEEEEEDaRKT_ENKUlRKT_E_clIS4_EEDaSH_) ;  /* 0xfffea54000007944 */ /* 0x022fea0003c3ffff */
[----:B------:R1:W-:Y:S01]  /*24e70*/  STL.64 [R1+0x7a0], R2 ;  /* 0x0007a00201007387 */ /* 0x0003e20000100a00 */
[----:B------:R-:W-:-:S02]  /*24e80*/  MOV R6, R60 ;  /* 0x0000003c00067202 */ /* 0x000fc40000000f00 */
[----:B------:R-:W-:Y:S01]  /*24e90*/  MOV R4, 0x24ec0 ;  /* 0x00024ec000047802 */ /* 0x000fe20000000f00 */
[----:B------:R1:W-:Y:S04]  /*24ea0*/  STL [R1+0x7a8], R5 ;  /* 0x0007a80501007387 */ /* 0x0003e80000100800 */
[----:B-1----:R-:W-:Y:S05]  /*24eb0*/  CALL.REL.NOINC `($_ZN7cutlass13device_kernelIN5flash19enable_sm80_to_sm89INS1_16FlashAttnBwdSm80INS1_25CollectiveMainloopBwdSm80ILi2ELi2EN4cute5tupleIJNS5_1CILi128EEES8_NS7_ILi64EEEEEENS_10bfloat16_tEfNS_4arch4Sm80ELb0ELb1ELb1ELb1ELb1ELb0ELb0ELb0ELi2ELi4ELi4ELi4ELb0EEENS1_24CollectiveEpilogueBwdGQAISA_fSD_Li256ELb1ELb1EEENS1_19SingleTileSchedulerILb1ELb0ELb0ELi128EEEEEEEEEvNT_6ParamsE$_ZZN4cute12filter_tupleINS_5tupleIJNS_1CILi1EEENS1_IJiiiEEENS2_ILi64EEENS1_IJNS2_ILi72EEENS2_ILi144EEENS2_ILi288EEEEEENS2_ILi512EEEEEEZNS_7flattenISB_EEDaRKT_EUlRKT_E_EEDaSF_OT0_ENKUlDpSI_E_clIJNS1_IJS3_EEES4_NS1_IJS5_EEES9_NS1_IJSA_EEEEEEDaSM_) ;  /* 0xfffe6e1000007944 */ /* 0x002fea0003c3ffff */
[----:B------:R-:W-:Y:S02]  /*24ec0*/  MOV R4, R25 ;  /* 0x0000001900047202 */ /* 0x000fe40000000f00 */
[----:B------:R-:W-:Y:S02]  /*24ed0*/  MOV R6, 0x24ef0 ;  /* 0x00024ef000067802 */ /* 0x000fe40000000f00 */
        /* <DEDUP_REMOVED lines=80> */
[----:B------:R-:W-:-:S03]  /*253e0*/  MOV R4, 0x25400 ;  /* 0x0002540000047802 */ /* 0x000fc60000000f00 */
        /* <DEDUP_REMOVED lines=17> */
[----:B--2--5:R-:W-:Y:S05]  /*25500*/  CALL.REL.NOINC `($_ZN7cutlass13device_kernelIN5flash19enable_sm80_to_sm89INS1_16FlashAttnBwdSm80INS1_25CollectiveMainloopBwdSm80ILi2ELi2EN4cute5tupleIJNS5_1CILi128EEES8_NS7_ILi64EEEEEENS_10bfloat16_tEfNS_4arch4Sm80ELb0ELb1ELb1ELb1ELb1ELb0ELb0ELb0ELi2ELi4ELi4ELi4ELb0EEENS1_24CollectiveEpilogueBwdGQAISA_fSD_Li256ELb1ELb1EEENS1_19SingleTileSchedulerILb1ELb0ELb0ELi128EEEEEEEEEvNT_6ParamsE$_ZN4cute3eso3ESOILb1ELb0EJNS_14ComposedLayoutINS_7SwizzleILi3ELi3ELi3EEENS_1CILi0EEENS_6LayoutINS_5tupleIJNS8_IJNS8_IJNS5_ILi4EEENS5_ILi8EEEEEENS8_IJNS5_ILi2EEENS5_ILi1EEEEEEEEENS8_IJNS8_IJSC_SC_EEENS8_IJSA_S9_EEEEEEEEENS8_IJNS8_IJNS8_IJSC_NS5_ILi64EEEEEENS8_IJNS5_ILi512EEES6_EEEEEENS8_IJNS8_IJSD_SA_EEENS8_IJNS5_ILi1024EEENS5_ILi16EEEEEEEEEEEEEEEENS_10ViewEngineINS_8smem_ptrIPN7cutlass10bfloat16_tEEEEEEEC2ERKSW_RKS13_) ;  /* 0xfffe234000007944 */ /* 0x024fea0003c3ffff */
[----:B------:R-:W-:Y:S01]  /*25510*/  ULDC.64 UR4, c[0x0][0x118] ;  /* 0x0000460000047ab9 */ /* 0x000fe20000000a00 */
[----:B------:R2:W5:Y:S04]  /*25520*/  LDL.64 R54, [R1+0x758] ;  /* 0x0007580001367983 */ /* 0x0005680000100a00 */
[----:B-1----:R2:W5:Y:S01]  /*25530*/  LD.E R3, [R8.64+0xc] ;  /* 0x00000c0408037980 */ /* 0x002562000c101900 */
[----:B------:R-:W-:Y:S02]  /*25540*/  MOV R2, R25 ;  /* 0x0000001900027202 */ /* 0x000fe40000000f00 */
[----:B------:R-:W-:-:S02]  /*25550*/  MOV R6, 0x25570 ;  /* 0x0002557000067802 */ /* 0x000fc40000000f00 */
        /* <DEDUP_REMOVED lines=19> */
[----:B------:R-:W-:Y:S02]  /*25690*/  MOV R4, R60 ;  /* 0x0000003c00047202 */ /* 0x000fe40000000f00 */
[----:B------:R-:W-:Y:S02]  /*256a0*/  MOV R8, 0x256c0 ;  /* 0x000256c000087802 */ /* 0x000fe40000000f00 */
[----:B-12---:R-:W-:Y:S05]  /*256b0*/  CALL.REL.NOINC `($_ZN7cutlass13device_kernelIN5flash19enable_sm80_to_sm89INS1_16FlashAttnBwdSm80INS1_25CollectiveMainloopBwdSm80ILi2ELi2EN4cute5tupleIJNS5_1CILi128EEES8_NS7_ILi64EEEEEENS_10bfloat16_tEfNS_4arch4Sm80ELb0ELb1ELb1ELb1ELb1ELb0ELb0ELb0ELi2ELi4ELi4ELi4ELb0EEENS1_24CollectiveEpilogueBwdGQAISA_fSD_Li256ELb1ELb1EEENS1_19SingleTileSchedulerILb1ELb0ELb0ELi128EEEEEEEEEvNT_6ParamsE$_ZZN4cute12filter_tupleINS_5tupleIJNS1_IJiNS1_IJiNS_1CILi0EEEEEEEEENS1_IJNS_10UnderscoreENS1_IJS6_S6_EEEEEEEEES9_ZNS_4diceIS9_S9_EEDaRKT_RKT0_EUlRKT_RKT0_E_EEDaSD_SG_OT1_ENKUlDpSJ_E_clIJNS1_IJiiS3_EEENS1_IJEEEEEEDaSQ_) ;  /* 0xfffe5f9000007944 */ /* 0x006fea0003c3ffff */
[----:B------:R-:W-:Y:S02]  /*256c0*/  MOV R74, 0x256e0 ;  /* 0x000256e0004a7802 */ /* 0x000fe40000000f00 */
[----:B-12--5:R-:W-:Y:S05]  /*256d0*/  CALL.REL.NOINC `($_ZN7cutlass13device_kernelIN5flash19enable_sm80_to_sm89INS1_16FlashAttnBwdSm80INS1_25CollectiveMainloopBwdSm80ILi2ELi2EN4cute5tupleIJNS5_1CILi128EEES8_NS7_ILi64EEEEEENS_10bfloat16_tEfNS_4arch4Sm80ELb0ELb1ELb1ELb1ELb1ELb0ELb0ELb0ELi2ELi4ELi4ELi4ELb0EEENS1_24CollectiveEpilogueBwdGQAISA_fSD_Li256ELb1ELb1EEENS1_19SingleTileSchedulerILb1ELb0ELb0ELi128EEEEEEEEEvNT_6ParamsE$_ZZN4cute7idx2crdINS_5tupleIJiiNS_1CILi0EEEEEENS1_IJNS1_IJNS2_ILi4EEENS2_ILi8EEEEEENS2_ILi2EEENS2_ILi1EEEEEEEEDaRKT_RKT0_ENKUlRKT_RKT0_E_clIiS7_EEDaSJ_SM_) ;  /* 0xfffe9d0000007944 */ /* 0x026fea0003c3ffff */
[----:B------:R-:W-:Y:S02]  /*256e0*/  MOV R2, 0x25700 ;  /* 0x0002570000027802 */ /* 0x000fe40000000f00 */
[----:B-1----:R-:W-:Y:S05]  /*256f0*/  CALL.REL.NOINC `($_ZN7cutlass13device_kernelIN5flash19enable_sm80_to_sm89INS1_16FlashAttnBwdSm80INS1_25CollectiveMainloopBwdSm80ILi2ELi2EN4cute5tupleIJNS5_1CILi128EEES8_NS7_ILi64EEEEEENS_10bfloat16_tEfNS_4arch4Sm80ELb0ELb1ELb1ELb1ELb1ELb0ELb0ELb0ELi2ELi4ELi4ELi4ELb0EEENS1_24CollectiveEpilogueBwdGQAISA_fSD_Li256ELb1ELb1EEENS1_19SingleTileSchedulerILb1ELb0ELb0ELi128EEEEEEEEEvNT_6ParamsE$_ZZN4cute7idx2crdINS_5tupleIJiiNS_1CILi0EEEEEENS1_IJNS1_IJNS2_ILi4EEENS2_ILi8EEEEEENS2_ILi2EEENS2_ILi1EEEEEEEEDaRKT_RKT0_ENKUlRKT_RKT0_E_clIiS8_EEDaSJ_SM_) ;  /* 0xfffea10000007944 */ /* 0x002fea0003c3ffff */
[----:B------:R1:W-:Y:S01]  /*25700*/  STL [R1+0x7a0], R6 ;  /* 0x0007a00601007387 */ /* 0x0003e20000100800 */
[----:B------:R-:W-:Y:S02]  /*25710*/  MOV R2, R60 ;  /* 0x0000003c00027202 */ /* 0x000fe40000000f00 */
[----:B------:R-:W-:-:S02]  /*25720*/  MOV R74, 0x25740 ;  /* 0x00025740004a7802 */ /* 0x000fc40000000f00 */
        /* <DEDUP_REMOVED lines=86> */
[----:B-1----:R-:W-:Y:S05]  /*25c90*/  CALL.REL.NOINC `($_ZN7cutlass13device_kernelIN5flash19enable_sm80_to_sm89INS1_16FlashAttnBwdSm80INS1_25CollectiveMainloopBwdSm80ILi2ELi2EN4cute5tupleIJNS5_1CILi128EEES8_NS7_ILi64EEEEEENS_10bfloat16_tEfNS_4arch4Sm80ELb0ELb1ELb1ELb1ELb1ELb0ELb0ELb0ELi2ELi4ELi4ELi4ELb0EEENS1_24CollectiveEpilogueBwdGQAISA_fSD_Li256ELb1ELb1EEENS1_19SingleTileSchedulerILb1ELb0ELb0ELi128EEEEEEEEEvNT_6ParamsE$_ZZN4cute6detail16composition_implINS_5tupleIJNS_1CILi8EEENS3_ILi2EEES5_S5_S4_S5_EEENS2_IJNS3_ILi1EEEiiiNS3_ILi72EEENS3_ILi512EEEEEENS2_IJNS2_IJS5_S5_EEES4_NS3_ILi4EEEEEENS2_IJNS2_IJS7_S4_EEENS3_ILi1024EEENS3_ILi16EEEEEEEEDaRKT_RKT0_RKT1_RKT2_ENKUlRKT_RKT0_E_clISB_SE_EEDaSW_SZ_) ;  /* 0xfffe7be000007944 */ /* 0x002fea0003c3ffff */
[----:B------:R-:W-:Y:S01]  /*25ca0*/  IMAD.MOV.U32 R2, RZ, RZ, R48 ;  /* 0x000000ffff027224 */ /* 0x000fe200078e0030 */
        /* <DEDUP_REMOVED lines=26> */
[----:B------:R-:W-:Y:S02]  /*25e50*/  MOV R16, R12 ;  /* 0x0000000c00107202 */ /* 0x000fe40000000f00 */
[----:B------:R-:W-:Y:S01]  /*25e60*/  MOV R6, 0x25e90 ;  /* 0x00025e9000067802 */ /* 0x000fe20000000f00 */
        /* <DEDUP_REMOVED lines=9> */
[----:B------:R-:W-:-:S02]  /*25f00*/  MOV R5, R60 ;  /* 0x0000003c00057202 */ /* 0x000fc40000000f00 */
        /* <DEDUP_REMOVED lines=532> */
[----:B------:R1:W-:Y:S02]  /*28050*/  ST.E [R10.64+0xc], R7 ;  /* 0x00000c070a007985 */ /* 0x0003e4000c101904 */
.L_x_2341:
[----:B------:R-:W-:-:S13]  /*28060*/  ISETP.NE.AND P0, PT, R51, 0x3, PT ;  /* 0x000000033300780c */ /* 0x000fda0003f05270 */
[----:B-1----:R-:W-:Y:S05]  /*28070*/  @!P0 BRA `(.L_x_2338) ;  /* 0x0000206000008947 */ /* 0x002fea0003800000 */
[----:B------:R-:W-:Y:S01]  /*28080*/  IADD3 R12, R51, 0x1, RZ ;  /* 0x00000001330c7810 */ /* 0x000fe20007ffe0ff */
[----:B------:R-:W-:Y:S01]  /*28090*/  IMAD.MOV.U32 R2, RZ, RZ, R25 ;  /* 0x000000ffff027224 */ /* 0x000fe200078e0019 */
[----:B------:R-:W-:-:S03]  /*280a0*/  MOV R8, 0x280d0 ;  /* 0x000280d000087802 */ /* 0x000fc60000000f00 */
[----:B------:R-:W-:Y:S02]  /*280b0*/  IMAD.MOV.U32 R3, RZ, RZ, R12 ;  /* 0x000000ffff037224 */ /* 0x000fe400078e000c */
        /* <DEDUP_REMOVED lines=22> */
[----:B------:R-:W-:Y:S02]  /*28220*/  MOV R3, R12 ;  /* 0x0000000c00037202 */ /* 0x000fe40000000f00 */
        /* <DEDUP_REMOVED lines=200> */
[----:B------:R-:W-:-:S02]  /*28eb0*/  MOV R2, R25 ;  /* 0x0000001900027202 */ /* 0x000fc40000000f00 */
        /* <DEDUP_REMOVED lines=289> */
[----:B-1----:R-:W-:Y:S05]  /*2a0d0*/  CALL.REL.NOINC `($_ZN7cutlass13device_kernelIN5flash19enable_sm80_to_sm89INS1_16FlashAttnBwdSm80INS1_25CollectiveMainloopBwdSm80ILi2ELi2EN4cute5tupleIJNS5_1CILi128EEES8_NS7_ILi64EEEEEENS_10bfloat16_tEfNS_4arch4Sm80ELb0ELb1ELb1ELb1ELb1ELb0ELb0ELb0ELi2ELi4ELi4ELi4ELb0EEENS1_24CollectiveEpilogueBwdGQAISA_fSD_Li256ELb1ELb1EEENS1_19SingleTileSchedulerILb1ELb0ELb0ELi128EEEEEEEEEvNT_6ParamsE$_ZZN5flash25CollectiveMainloopBwdSm80ILi2ELi2EN4cute5tupleIJNS1_1CILi128EEES4_NS3_ILi64EEEEEEN7cutlass10bfloat16_tEfNS7_4arch4Sm80ELb0ELb1ELb1ELb1ELb1ELb0ELb0ELb0ELi2ELi4ELi4ELi4ELb0EE3mmaINS_16FlashAttnBwdSm80ISB_NS_24CollectiveEpilogueBwdGQAIS6_fSA_Li256ELb1ELb1EEENS_19SingleTileSchedulerILb1ELb0ELb0ELi128EEEE13SharedStorageENS1_6TensorINS1_11ArrayEngineIfLm32EEENS1_6LayoutINS2_IJNS2_IJNS3_ILi2EEESO_EEESO_NS3_ILi4EEEEEENS2_IJNS2_IJNS3_ILi1EEESO_EEESQ_NS3_ILi8EEEEEEEEEEEEbRKNSB_6ParamsERT0_S12_iNS2_IJiiiEEERT_ENKUlvE_clEv) ;  /* 0x00037ec000007944 */ /* 0x002fea0003c00000 */
.L_x_2338:
[----:B------:R-:W-:Y:S01]  /*2a0e0*/  IMAD.MOV.U32 R2, RZ, RZ, R25 ;  /* 0x000000ffff027224 */ /* 0x000fe200078e0019 */
[----:B------:R-:W-:Y:S01]  /*2a0f0*/  MOV R3, R51 ;  /* 0x0000003300037202 */ /* 0x000fe20000000f00 */
[----:B------:R-:W-:Y:S01]  /*2a100*/  IMAD.MOV.U32 R20, RZ, RZ, RZ ;  /* 0x000000ffff147224 */ /* 0x000fe200078e00ff */
[----:B------:R-:W-:-:S02]  /*2a110*/  MOV R8, 0x2a130 ;  /* 0x0002a13000087802 */ /* 0x000fc40000000f00 */
        /* <DEDUP_REMOVED lines=19> */
[----:B------:R-:W-:Y:S02]  /*2a250*/  MOV R3, R51 ;  /* 0x0000003300037202 */ /* 0x000fe40000000f00 */
        /* <DEDUP_REMOVED lines=18> */
.L_x_2339:
[----:B------:R-:W-:Y:S01]  /*2a380*/  IMAD.MOV.U32 R85, RZ, RZ, R25 ;  /* 0x000000ffff557224 */ /* 0x000fe200078e0019 */
[----:B------:R-:W-:Y:S01]  /*2a390*/  LOP3.LUT R86, R20, 0x1, RZ, 0xc0, !PT ;  /* 0x0000000114567812 */ /* 0x000fe200078ec0ff */
[----:B-1----:R-:W-:Y:S01]  /*2a3a0*/  IMAD.MOV.U32 R71, RZ, RZ, R24 ;  /* 0x000000ffff477224 */ /* 0x002fe200078e0018 */
[----:B------:R-:W-:Y:S02]  /*2a3b0*/  MOV R84, 0x2a3d0 ;  /* 0x0002a3d000547802 */ /* 0x000fe40000000f00 */
        /* <DEDUP_REMOVED lines=214> */
.L_x_2340:
[----:B------:R-:W2:Y:S01]  /*2b120*/  LDL.64 R2, [R26+0xa0] ;  /* 0x0000a0001a027983 */ /* 0x000ea20000100a00 */
[----:B------:R-:W-:Y:S01]  /*2b130*/  ULDC.64 UR4, c[0x0][0x118] ;  /* 0x0000460000047ab9 */ /* 0x000fe20000000a00 */
[----:B-1----:R-:W-:Y:S02]  /*2b140*/  MOV R6, R25 ;  /* 0x0000001900067202 */ /* 0x002fe40000000f00 */
[----:B------:R-:W-:Y:S01]  /*2b150*/  MOV R8, 0x2b180 ;  /* 0x0002b18000087802 */ /* 0x000fe20000000f00 */
[----:B--2---:R-:W5:Y:S04]  /*2b160*/  LD.E.64 R2, [R2.64] ;  /* 0x0000000402027980 */ /* 0x004f68000c101b00 */
[----:B-----5:R-:W-:Y:S05]  /*2b170*/  CALL.REL.NOINC `($_ZN7cutlass13device_kernelIN5flash19enable_sm80_to_sm89INS1_16FlashAttnBwdSm80INS1_25CollectiveMainloopBwdSm80ILi2ELi2EN4cute5tupleIJNS5_1CILi128EEES8_NS7_ILi64EEEEEENS_10bfloat16_tEfNS_4arch4Sm80ELb0ELb1ELb1ELb1ELb1ELb0ELb0ELb0ELi2ELi4ELi4ELi4ELb0EEENS1_24CollectiveEpilogueBwdGQAISA_fSD_Li256ELb1ELb1EEENS1_19SingleTileSchedulerILb1ELb0ELb0ELi128EEEEEEEEEvNT_6ParamsE$_ZN4cute8smem_ptrIPfECI1NS_12iter_adaptorIS1_S2_EEES1_) ;  /* 0xfffe017000007944 */ /* 0x020fea0003c3ffff */
[----:B-1----:R1:W5:Y:S01]  /*2b180*/  LDL.64 R2, [R1+0x758] ;  /* 0x0007580001027983 */ /* 0x0023620000100a00 */
[----:B------:R-:W-:-:S03]  /*2b190*/  MOV R8, 0x2b1b0 ;  /* 0x0002b1b000087802 */ /* 0x000fc60000000f00 */
[----:B-1---5:R-:W-:Y:S05]  /*2b1a0*/  CALL.REL.NOINC `($_ZN7cutlass13device_kernelIN5flash19enable_sm80_to_sm89INS1_16FlashAttnBwdSm80INS1_25CollectiveMainloopBwdSm80ILi2ELi2EN4cute5tupleIJNS5_1CILi128EEES8_NS7_ILi64EEEEEENS_10bfloat16_tEfNS_4arch4Sm80ELb0ELb1ELb1ELb1ELb1ELb0ELb0ELb0ELi2ELi4ELi4ELi4ELb0EEENS1_24CollectiveEpilogueBwdGQAISA_fSD_Li256ELb1ELb1EEENS1_19SingleTileSchedulerILb1ELb0ELb0ELi128EEEEEEEEEvNT_6ParamsE$_ZN4cute3eso3ESOILb1ELb0EJNS_6LayoutINS_5tupleIJNS3_IJNS_1CILi2EEES5_EEEEEENS3_IJNS3_IJNS4_ILi8EEENS4_ILi64EEEEEEEEEEENS_10ViewEngineINS_8smem_ptrIPfEEEEEEC2ERKSC_RKSH_) ;  /* 0xfffde66000007944 */ /* 0x022fea0003c3ffff */
[----:B------:R2:W-:Y:S04]  /*2b1b0*/  STL.128 [R1+0xa50], RZ ;  /* 0x000a50ff01007387 */ /* 0x0005e80000100c00 */
[----:B------:R2:W5:Y:S01]  /*2b1c0*/  LDL.64 R12, [R26+0xa0] ;  /* 0x0000a0001a0c7983 */ /* 0x0005620000100a00 */
[----:B------:R-:W-:Y:S01]  /*2b1d0*/  IADD3 R7, P0, R44, 0x300, RZ ;  /* 0x000003002c077810 */ /* 0x000fe20007f1e0ff */
[----:B-1----:R-:W-:Y:S01]  /*2b1e0*/  IMAD.MOV.U32 R2, RZ, RZ, R25 ;  /* 0x000000ffff027224 */ /* 0x002fe200078e0019 */
[----:B------:R-:W-:-:S02]  /*2b1f0*/  MOV R3, R47 ;  /* 0x0000002f00037202 */ /* 0x000fc40000000f00 */
[----:B------:R-:W-:Y:S01]  /*2b200*/  MOV R10, 0x2b230 ;  /* 0x0002b230000a7802 */ /* 0x000fe20000000f00 */
[----:B------:R-:W-:-:S03]  /*2b210*/  IMAD.X R4, RZ, RZ, R43, P0 ;  /* 0x000000ffff047224 */ /* 0x000fc600000e062b */
        /* <DEDUP_REMOVED lines=16> */
[----:B------:R-:W-:Y:S01]  /*2b320*/  IMAD.MOV.U32 R5, RZ, RZ, R4 ;  /* 0x000000ffff057224 */ /* 0x000fe200078e0004 */
        /* <DEDUP_REMOVED lines=8> */
[----:B------:R-:W-:-:S02]  /*2b3b0*/  MOV R6, R25 ;  /* 0x0000001900067202 */ /* 0x000fc40000000f00 */
[----:B------:R-:W-:Y:S02]  /*2b3c0*/  MOV R8, 0x2b3e0 ;  /* 0x0002b3e000087802 */ /* 0x000fe40000000f00 */
        /* <DEDUP_REMOVED lines=21> */
[----:B-1----:R-:W-:Y:S05]  /*2b520*/  CALL.REL.NOINC `($_ZN7cutlass13device_kernelIN5flash19enable_sm80_to_sm89INS1_16FlashAttnBwdSm80INS1_25CollectiveMainloopBwdSm80ILi2ELi2EN4cute5tupleIJNS5_1CILi128EEES8_NS7_ILi64EEEEEENS_10bfloat16_tEfNS_4arch4Sm80ELb0ELb1ELb1ELb1ELb1ELb0ELb0ELb0ELi2ELi4ELi4ELi4ELb0EEENS1_24CollectiveEpilogueBwdGQAISA_fSD_Li256ELb1ELb1EEENS1_19SingleTileSchedulerILb1ELb0ELb0ELi128EEEEEEEEEvNT_6ParamsE$_ZN4cute3eso3ESOILb1ELb0EJNS_6LayoutINS_5tupleIJNS3_IJNS_1CILi2EEES5_EEENS3_IJS5_NS4_ILi8EEEEEEEEENS3_IJNS3_IJS5_NS4_ILi4EEEEEENS3_IJNS4_ILi1EEES7_EEEEEEEENS_10ViewEngineIPfEEEEC2ERKSF_RKSI_) ;  /* 0xfffde42000007944 */ /* 0x002fea0003c3ffff */
[----:B------:R2:W5:Y:S01]  /*2b530*/  LDL.64 R12, [R1+0x758] ;  /* 0x00075800010c7983 */ /* 0x0005620000100a00 */
[----:B------:R-:W-:-:S03]  /*2b540*/  MOV R10, RZ ;  /* 0x000000ff000a7202 */ /* 0x000fc60000000f00 */
.L_x_2343:
[----:B-1----:R-:W-:-:S04]  /*2b550*/  MOV R2, 0x2b570 ;  /* 0x0002b57000027802 */ /* 0x002fc80000000f00 */
[----:B-12--5:R-:W-:Y:S05]  /*2b560*/  CALL.REL.NOINC `($_ZN7cutlass13device_kernelIN5flash19enable_sm80_to_sm89INS1_16FlashAttnBwdSm80INS1_25CollectiveMainloopBwdSm80ILi2ELi2EN4cute5tupleIJNS5_1CILi128EEES8_NS7_ILi64EEEEEENS_10bfloat16_tEfNS_4arch4Sm80ELb0ELb1ELb1ELb1ELb1ELb0ELb0ELb0ELi2ELi4ELi4ELi4ELb0EEENS1_24CollectiveEpilogueBwdGQAISA_fSD_Li256ELb1ELb1EEENS1_19SingleTileSchedulerILb1ELb0ELb0ELi128EEEEEEEEEvNT_6ParamsE$_ZZZN5flash25CollectiveMainloopBwdSm80ILi2ELi2EN4cute5tupleIJNS1_1CILi128EEES4_NS3_ILi64EEEEEEN7cutlass10bfloat16_tEfNS7_4arch4Sm80ELb0ELb1ELb1ELb1ELb1ELb0ELb0ELb0ELi2ELi4ELi4ELi4ELb0EE3mmaINS_16FlashAttnBwdSm80ISB_NS_24CollectiveEpilogueBwdGQAIS6_fSA_Li256ELb1ELb1EEENS_19SingleTileSchedulerILb1ELb0ELb0ELi128EEEE13SharedStorageENS1_6TensorINS1_11ArrayEngineIfLm32EEENS1_6LayoutINS2_IJNS2_IJNS3_ILi2EEESO_EEESO_NS3_ILi4EEEEEENS2_IJNS2_IJNS3_ILi1EEESO_EEESQ_NS3_ILi8EEEEEEEEEEEEbRKNSB_6ParamsERT0_S12_iNS2_IJiiiEEERT_ENKUliT_E_clIZSC_ISJ_SX_EbS10_S12_S12_iS13_S15_EUlRS16_iE_EEDaiS16_ENKUlvE1_clEv) ;  /* 0x0003d42000007944 */ /* 0x026fea0003c00000 */
[----:B------:R1:W-:Y:S01]  /*2b570*/  STL [R1+0x770], RZ ;  /* 0x000770ff01007387 */ /* 0x0003e20000100800 */
[----:B------:R-:W-:-:S03]  /*2b580*/  MOV R5, RZ ;  /* 0x000000ff00057202 */ /* 0x000fc60000000f00 */
.L_x_2342:
[----:B------:R-:W-:Y:S01]  /*2b590*/  IMAD.MOV.U32 R3, RZ, RZ, R25 ;  /* 0x000000ffff037224 */ /* 0x000fe200078e0019 */
[----:B-1----:R-:W-:-:S02]  /*2b5a0*/  MOV R2, R24 ;  /* 0x0000001800027202 */ /* 0x002fc40000000f00 */
[----:B------:R-:W-:Y:S02]  /*2b5b0*/  MOV R8, 0x2b5d0 ;  /* 0x0002b5d000087802 */ /* 0x000fe40000000f00 */
[----:B-1---5:R-:W-:Y:S05]  /*2b5c0*/  CALL.REL.NOINC `($_ZN7cutlass13device_kernelIN5flash19enable_sm80_to_sm89INS1_16FlashAttnBwdSm80INS1_25CollectiveMainloopBwdSm80ILi2ELi2EN4cute5tupleIJNS5_1CILi128EEES8_NS7_ILi64EEEEEENS_10bfloat16_tEfNS_4arch4Sm80ELb0ELb1ELb1ELb1ELb1ELb0ELb0ELb0ELi2ELi4ELi4ELi4ELb0EEENS1_24CollectiveEpilogueBwdGQAISA_fSD_Li256ELb1ELb1EEENS1_19SingleTileSchedulerILb1ELb0ELb0ELi128EEEEEEEEEvNT_6ParamsE$_ZN4cute3eso3ESOILb0ELb0EJiiEEC2ERKiS4_) ;  /* 0xfffdb7e000007944 */ /* 0x022fea0003c3ffff */
        /* <DEDUP_REMOVED lines=41> */
[----:B------:R-:W-:Y:S05]  /*2b860*/  CALL.REL.NOINC `($_ZN7cutlass13device_kernelIN5flash19enable_sm80_to_sm89INS1_16FlashAttnBwdSm80INS1_25CollectiveMainloopBwdSm80ILi2ELi2EN4cute5tupleIJNS5_1CILi128EEES8_NS7_ILi64EEEEEENS_10bfloat16_tEfNS_4arch4Sm80ELb0ELb1ELb1ELb1ELb1ELb0ELb0ELb0ELi2ELi4ELi4ELi4ELb0EEENS1_24CollectiveEpilogueBwdGQAISA_fSD_Li256ELb1ELb1EEENS1_19SingleTileSchedulerILb1ELb0ELb0ELi128EEEEEEEEEvNT_6ParamsE$_ZN4cute3eso3ESOILb0ELb0EJiiEEC2ERKiS4_) ;  /* 0xfffdb54000007944 */ /* 0x000fea0003c3ffff */
        /* <DEDUP_REMOVED lines=19> */
[----:B-1----:R-:W-:Y:S05]  /*2b9a0*/  CALL.REL.NOINC `($_ZN7cutlass13device_kernelIN5flash19enable_sm80_to_sm89INS1_16FlashAttnBwdSm80INS1_25CollectiveMainloopBwdSm80ILi2ELi2EN4cute5tupleIJNS5_1CILi128EEES8_NS7_ILi64EEEEEENS_10bfloat16_tEfNS_4arch4Sm80ELb0ELb1ELb1ELb1ELb1ELb0ELb0ELb0ELi2ELi4ELi4ELi4ELb0EEENS1_24CollectiveEpilogueBwdGQAISA_fSD_Li256ELb1ELb1EEENS1_19SingleTileSchedulerILb1ELb0ELb0ELi128EEEEEEEEEvNT_6ParamsE$_ZN4cute3eso3ESOILb0ELb0EJiiEEC2ERKiS4_) ;  /* 0xfffdb40000007944 */ /* 0x002fea0003c3ffff */
        /* <DEDUP_REMOVED lines=13> */
[----:B-----5:R-:W-:Y:S05]  /*2ba80*/  CALL.REL.NOINC `($_ZN7cutlass13device_kernelIN5flash19enable_sm80_to_sm89INS1_16FlashAttnBwdSm80INS1_25CollectiveMainloopBwdSm80ILi2ELi2EN4cute5tupleIJNS5_1CILi128EEES8_NS7_ILi64EEEEEENS_10bfloat16_tEfNS_4arch4Sm80ELb0ELb1ELb1ELb1ELb1ELb0ELb0ELb0ELi2ELi4ELi4ELi4ELb0EEENS1_24CollectiveEpilogueBwdGQAISA_fSD_Li256ELb1ELb1EEENS1_19SingleTileSchedulerILb1ELb0ELb0ELi128EEEEEEEEEvNT_6ParamsE$_ZN4cute3eso3ESOILb0ELb0EJiiEEC2ERKiS4_) ;  /* 0xfffdb32000007944 */ /* 0x020fea0003c3ffff */
        /* <DEDUP_REMOVED lines=50> */
[----:B--2---:R-:W-:Y:S05]  /*2bdb0*/  CALL.REL.NOINC `($_ZN7cutlass13device_kernelIN5flash19enable_sm80_to_sm89INS1_16FlashAttnBwdSm80INS1_25CollectiveMainloopBwdSm80ILi2ELi2EN4cute5tupleIJNS5_1CILi128EEES8_NS7_ILi64EEEEEENS_10bfloat16_tEfNS_4arch4Sm80ELb0ELb1ELb1ELb1ELb1ELb0ELb0ELb0ELi2ELi4ELi4ELi4ELb0EEENS1_24CollectiveEpilogueBwdGQAISA_fSD_Li256ELb1ELb1EEENS1_19SingleTileSchedulerILb1ELb0ELb0ELi128EEEEEEEEEvNT_6ParamsE$_ZN4cute3eso3ESOILb1ELb0EJNS_6LayoutINS_5tupleIJNS3_IJNS_1CILi1EEENS4_ILi2EEEEEES6_NS4_ILi8EEEEEENS3_IJNS3_IJS5_S5_EEES6_NS4_ILi4EEEEEEEENS_10ViewEngineIPKN7cutlass5ArrayIfLi2ELb1EEEEEEEC2ERKSD_RKSK_) ;  /* 0xfffdd6f000007944 */ /* 0x004fea0003c3ffff */
[----:B------:R2:W5:Y:S01]  /*2bdc0*/  LDL.64 R10, [R12] ;  /* 0x000000000c0a7983 */ /* 0x0005620000100a00 */
[----:B-1----:R-:W-:Y:S01]  /*2bdd0*/  IMAD.MOV.U32 R8, RZ, RZ, R4 ;  /* 0x000000ffff087224 */ /* 0x002fe200078e0004 */
[----:B------:R-:W-:-:S02]  /*2bde0*/  MOV R5, R3 ;  /* 0x0000000300057202 */ /* 0x000fc40000000f00 */
[----:B------:R-:W-:Y:S02]  /*2bdf0*/  MOV R6, 0x2be10 ;  /* 0x0002be1000067802 */ /* 0x000fe40000000f00 */
[----:B--2--5:R-:W-:Y:S05]  /*2be00*/  CALL.REL.NOINC `($_ZN7cutlass13device_kernelIN5flash19enable_sm80_to_sm89INS1_16FlashAttnBwdSm80INS1_25CollectiveMainloopBwdSm80ILi2ELi2EN4cute5tupleIJNS5_1CILi128EEES8_NS7_ILi64EEEEEENS_10bfloat16_tEfNS_4arch4Sm80ELb0ELb1ELb1ELb1ELb1ELb0ELb0ELb0ELi2ELi4ELi4ELi4ELb0EEENS1_24CollectiveEpilogueBwdGQAISA_fSD_Li256ELb1ELb1EEENS1_19SingleTileSchedulerILb1ELb0ELb0ELi128EEEEEEEEEvNT_6ParamsE$_ZN4cute3eso3ESOILb1ELb0EJNS_6LayoutINS_5tupleIJNS3_IJNS_1CILi1EEENS4_ILi2EEEEEES6_NS4_ILi8EEEEEENS3_IJNS3_IJS5_S5_EEES6_NS4_ILi4EEEEEEEENS_10ViewEngineIPN7cutlass5ArrayINSF_10bfloat16_tELi2ELb0EEEEEEEC2ERKSD_RKSK_) ;  /* 0xfffdd6f000007944 */ /* 0x024fea0003c3ffff */
        /* <DEDUP_REMOVED lines=133> */
[----:B---3--:R-:W-:Y:S05]  /*2c660*/  CALL.REL.NOINC `($_ZN7cutlass13device_kernelIN5flash19enable_sm80_to_sm89INS1_16FlashAttnBwdSm80INS1_25CollectiveMainloopBwdSm80ILi2ELi2EN4cute5tupleIJNS5_1CILi128EEES8_NS7_ILi64EEEEEENS_10bfloat16_tEfNS_4arch4Sm80ELb0ELb1ELb1ELb1ELb1ELb0ELb0ELb0ELi2ELi4ELi4ELi4ELb0EEENS1_24CollectiveEpilogueBwdGQAISA_fSD_Li256ELb1ELb1EEENS1_19SingleTileSchedulerILb1ELb0ELb0ELi128EEEEEEEEEvNT_6ParamsE$_ZN4cute3eso3ESOILb1ELb0EJNS_6LayoutINS_5tupleIJNS3_IJNS_1CILi1EEENS3_IJNS4_ILi4EEENS4_ILi2EEEEEEEEES7_S6_EEENS3_IJNS3_IJNS4_ILi0EEENS3_IJS5_NS4_ILi8EEEEEEEEES6_NS4_ILi16EEEEEEEENS_10ViewEngineIPN7cutlass10bfloat16_tEEEEEC2ERKSH_RKSM_) ;  /* 0xfffdcda000007944 */ /* 0x008fea0003c3ffff */
[----:B------:R2:W5:Y:S04]  /*2c670*/  LDL.64 R62, [R26+0xb8] ;  /* 0x0000b8001a3e7983 */ /* 0x0005680000100a00 */
[----:B-1----:R2:W5:Y:S01]  /*2c680*/  LDL.64 R2, [R12] ;  /* 0x000000000c027983 */ /* 0x0025620000100a00 */
[----:B------:R-:W-:-:S03]  /*2c690*/  MOV R6, 0x2c6b0 ;  /* 0x0002c6b000067802 */ /* 0x000fc60000000f00 */
[----:B--2--5:R-:W-:Y:S05]  /*2c6a0*/  CALL.REL.NOINC `($_ZN7cutlass13device_kernelIN5flash19enable_sm80_to_sm89INS1_16FlashAttnBwdSm80INS1_25CollectiveMainloopBwdSm80ILi2ELi2EN4cute5tupleIJNS5_1CILi128EEES8_NS7_ILi64EEEEEENS_10bfloat16_tEfNS_4arch4Sm80ELb0ELb1ELb1ELb1ELb1ELb0ELb0ELb0ELi2ELi4ELi4ELi4ELb0EEENS1_24CollectiveEpilogueBwdGQAISA_fSD_Li256ELb1ELb1EEENS1_19SingleTileSchedulerILb1ELb0ELb0ELi128EEEEEEEEEvNT_6ParamsE$_ZN4cute3eso3ESOILb1ELb0EJNS_6LayoutINS_5tupleIJNS3_IJNS_1CILi1EEENS3_IJNS4_ILi2EEES6_EEEEEES6_NS4_ILi4EEEEEENS3_IJNS3_IJNS4_ILi0EEENS3_IJS5_S9_EEEEEES6_NS4_ILi8EEEEEEEENS_10ViewEngineIPjEEEEC2ERKSG_RKSJ_) ;  /* 0xfffdcd2000007944 */ /* 0x024fea0003c3ffff */
[----:B------:R-:W-:Y:S01]  /*2c6b0*/  ULDC.64 UR4, c[0x0][0x118] ;  /* 0x0000460000047ab9 */ /* 0x000fe20000000a00 */
[----:B------:R2:W5:Y:S04]  /*2c6c0*/  LDL.64 R54, [R12] ;  /* 0x000000000c367983 */ /* 0x0005680000100a00 */
[----:B-1----:R-:W3:Y:S04]  /*2c6d0*/  LD.E R4, [R62.64] ;  /* 0x000000043e047980 */ /* 0x002ee8000c101900 */
[----:B------:R-:W4:Y:S01]  /*2c6e0*/  LD.E R2, [R62.64+0x4] ;  /* 0x000004043e027980 */ /* 0x000f22000c101900 */
[----:B------:R-:W-:-:S03]  /*2c6f0*/  MOV R8, 0x2c730 ;  /* 0x0002c73000087802 */ /* 0x000fc60000000f00 */
[----:B---3--:R2:W-:Y:S04]  /*2c700*/  STL [R1+0x794], R4 ;  /* 0x0007940401007387 */ /* 0x0085e80000100800 */
[----:B----4-:R2:W-:Y:S02]  /*2c710*/  STL [R1+0x798], R2 ;  /* 0x0007980201007387 */ /* 0x0105e40000100800 */
[----:B--2--5:R-:W-:Y:S05]  /*2c720*/  CALL.REL.NOINC `($_ZN7cutlass13device_kernelIN5flash19enable_sm80_to_sm89INS1_16FlashAttnBwdSm80INS1_25CollectiveMainloopBwdSm80ILi2ELi2EN4cute5tupleIJNS5_1CILi128EEES8_NS7_ILi64EEEEEENS_10bfloat16_tEfNS_4arch4Sm80ELb0ELb1ELb1ELb1ELb1ELb0ELb0ELb0ELi2ELi4ELi4ELi4ELb0EEENS1_24CollectiveEpilogueBwdGQAISA_fSD_Li256ELb1ELb1EEENS1_19SingleTileSchedulerILb1ELb0ELb0ELi128EEEEEEEEEvNT_6ParamsE$_ZZN4cute6upcastILi2ENS_5tupleIJNS1_IJNS_1CILi1EEENS1_IJNS2_ILi2EEES4_S4_EEEEEES4_NS1_IJS4_S4_EEEEEENS1_IJNS1_IJNS2_ILi0EEENS1_IJS3_NS2_ILi512EEEiEEEEEENS2_ILi4096EEENS1_IJiNS2_ILi8192EEEEEEEEEEEDaRKT0_RKT1_ENKUlRKT_RKT0_E_clIS6_SC_EEDaSP_SS_) ;  /* 0xfffe274000007944 */ /* 0x024fea0003c3ffff */
[----:B-1----:R1:W5:Y:S01]  /*2c730*/  LDL R3, [R1+0x798] ;  /* 0x0007980001037983 */ /* 0x0023620000100800 */
[----:B------:R-:W-:-:S03]  /*2c740*/  MOV R10, 0x2c760 ;  /* 0x0002c760000a7802 */ /* 0x000fc60000000f00 */
[----:B-12--5:R-:W-:Y:S05]  /*2c750*/  CALL.REL.NOINC `($_ZN7cutlass13device_kernelIN5flash19enable_sm80_to_sm89INS1_16FlashAttnBwdSm80INS1_25CollectiveMainloopBwdSm80ILi2ELi2EN4cute5tupleIJNS5_1CILi128EEES8_NS7_ILi64EEEEEENS_10bfloat16_tEfNS_4arch4Sm80ELb0ELb1ELb1ELb1ELb1ELb0ELb0ELb0ELi2ELi4ELi4ELi4ELb0EEENS1_24CollectiveEpilogueBwdGQAISA_fSD_Li256ELb1ELb1EEENS1_19SingleTileSchedulerILb1ELb0ELb0ELi128EEEEEEEEEvNT_6ParamsE$_ZZN4cute6upcastILi2ENS_5tupleIJNS1_IJNS_1CILi1EEENS1_IJNS2_ILi2EEES4_S4_EEEEEES4_NS1_IJS4_S4_EEEEEENS1_IJNS1_IJNS2_ILi0EEENS1_IJS3_NS2_ILi512EEEiEEEEEENS2_ILi4096EEENS1_IJiNS2_ILi8192EEEEEEEEEEEDaRKT0_RKT1_ENKUlRKT_RKT0_E_clIS7_SF_EEDaSP_SS_) ;  /* 0xfffe280000007944 */ /* 0x026fea0003c3ffff */
[----:B-----5:R2:W-:Y:S01]  /*2c760*/  STL [R1+0x750], R2 ;  /* 0x0007500201007387 */ /* 0x0205e20000100800 */
[----:B------:R-:W-:-:S03]  /*2c770*/  MOV R4, 0x2c790 ;  /* 0x0002c79000047802 */ /* 0x000fc60000000f00 */
[----:B-12---:R-:W-:Y:S05]  /*2c780*/  CALL.REL.NOINC `($_ZN7cutlass13device_kernelIN5flash19enable_sm80_to_sm89INS1_16FlashAttnBwdSm80INS1_25CollectiveMainloopBwdSm80ILi2ELi2EN4cute5tupleIJNS5_1CILi128EEES8_NS7_ILi64EEEEEENS_10bfloat16_tEfNS_4arch4Sm80ELb0ELb1ELb1ELb1ELb1ELb0ELb0ELb0ELi2ELi4ELi4ELi4ELb0EEENS1_24CollectiveEpilogueBwdGQAISA_fSD_Li256ELb1ELb1EEENS1_19SingleTileSchedulerILb1ELb0ELb0ELi128EEEEEEEEEvNT_6ParamsE$_ZN4cute3eso3ESOILb0ELb0EJNS_5tupleIJNS_1CILi0EEENS2_IJNS3_ILi1EEENS3_ILi256EEEiEEEEEENS3_ILi2048EEENS2_IJiNS3_ILi4096EEEEEEEEC2ERKS8_RKS9_RKSB_) ;  /* 0xfffd982000007944 */ /* 0x006fea0003c3ffff */
[----:B------:R2:W5:Y:S04]  /*2c790*/  LDL R5, [R12] ;  /* 0x000000000c057983 */ /* 0x0005680000100800 */
[----:B-1----:R2:W5:Y:S01]  /*2c7a0*/  LDL R3, [R12+0x4] ;  /* 0x000004000c037983 */ /* 0x0025620000100800 */
[----:B------:R-:W-:-:S03]  /*2c7b0*/  MOV R4, 0x2c7d0 ;  /* 0x0002c7d000047802 */ /* 0x000fc60000000f00 */
[----:B--2--5:R-:W-:Y:S05]  /*2c7c0*/  CALL.REL.NOINC `($_ZN7cutlass13device_kernelIN5flash19enable_sm80_to_sm89INS1_16FlashAttnBwdSm80INS1_25CollectiveMainloopBwdSm80ILi2ELi2EN4cute5tupleIJNS5_1CILi128EEES8_NS7_ILi64EEEEEENS_10bfloat16_tEfNS_4arch4Sm80ELb0ELb1ELb1ELb1ELb1ELb0ELb0ELb0ELi2ELi4ELi4ELi4ELb0EEENS1_24CollectiveEpilogueBwdGQAISA_fSD_Li256ELb1ELb1EEENS1_19SingleTileSchedulerILb1ELb0ELb0ELi128EEEEEEEEEvNT_6ParamsE$_ZN4cute5tupleIJNS0_IJNS0_IJNS_1CILi1EEENS0_IJS2_NS1_ILi2EEES3_EEEEEES3_NS0_IJS3_S3_EEEEEENS0_IJNS0_IJNS1_ILi0EEENS0_IJS2_NS1_ILi256EEEiEEEEEENS1_ILi2048EEENS0_IJiNS1_ILi4096EEEEEEEEEEEC2ERKS7_RKSF_) ;  /* 0xfffde1b000007944 */ /* 0x024fea0003c3ffff */
[----:B------:R1:W5:Y:S04]  /*2c7d0*/  LDL R5, [R12] ;  /* 0x000000000c057983 */ /* 0x0003680000100800 */
[----:B------:R1:W5:Y:S01]  /*2c7e0*/  LDL R4, [R12+0x4] ;  /* 0x000004000c047983 */ /* 0x0003620000100800 */
[----:B------:R-:W-:-:S03]  /*2c7f0*/  MOV R6, 0x2c810 ;  /* 0x0002c81000067802 */ /* 0x000fc60000000f00 */
[----:B-1---5:R-:W-:Y:S05]  /*2c800*/  CALL.REL.NOINC `($_ZN7cutlass13device_kernelIN5flash19enable_sm80_to_sm89INS1_16FlashAttnBwdSm80INS1_25CollectiveMainloopBwdSm80ILi2ELi2EN4cute5tupleIJNS5_1CILi128EEES8_NS7_ILi64EEEEEENS_10bfloat16_tEfNS_4arch4Sm80ELb0ELb1ELb1ELb1ELb1ELb0ELb0ELb0ELi2ELi4ELi4ELi4ELb0EEENS1_24CollectiveEpilogueBwdGQAISA_fSD_Li256ELb1ELb1EEENS1_19SingleTileSchedulerILb1ELb0ELb0ELi128EEEEEEEEEvNT_6ParamsE$_ZZN4cute7flattenINS_5tupleIJNS1_IJNS_1CILi0EEENS1_IJNS2_ILi1EEENS2_ILi512EEEiEEEEEENS2_ILi4096EEENS1_IJiNS2_ILi8192EEEEEEEEEEEDaRKT_ENKUlRKT_E_clIS7_EEDaSH_) ;  /* 0xfffe2a9000007944 */ /* 0x022fea0003c3ffff */
[----:B------:R2:W5:Y:S01]  /*2c810*/  LDL R3, [R1+0x798] ;  /* 0x0007980001037983 */ /* 0x0005620000100800 */
[----:B------:R-:W-:-:S03]  /*2c820*/  MOV R2, 0x2c840 ;  /* 0x0002c84000027802 */ /* 0x000fc60000000f00 */
[----:B-12--5:R-:W-:Y:S05]  /*2c830*/  CALL.REL.NOINC `($_ZN7cutlass13device_kernelIN5flash19enable_sm80_to_sm89INS1_16FlashAttnBwdSm80INS1_25CollectiveMainloopBwdSm80ILi2ELi2EN4cute5tupleIJNS5_1CILi128EEES8_NS7_ILi64EEEEEENS_10bfloat16_tEfNS_4arch4Sm80ELb0ELb1ELb1ELb1ELb1ELb0ELb0ELb0ELi2ELi4ELi4ELi4ELb0EEENS1_24CollectiveEpilogueBwdGQAISA_fSD_Li256ELb1ELb1EEENS1_19SingleTileSchedulerILb1ELb0ELb0ELi128EEEEEEEEEvNT_6ParamsE$_ZZN4cute7flattenINS_5tupleIJNS1_IJNS_1CILi0EEENS1_IJNS2_ILi1EEENS2_ILi512EEEiEEEEEENS2_ILi4096EEENS1_IJiNS2_ILi8192EEEEEEEEEEEDaRKT_ENKUlRKT_E_clISA_EEDaSH_) ;  /* 0xfffe2af000007944 */ /* 0x026fea0003c3ffff */
[----:B------:R1:W-:Y:S01]  /*2c840*/  STL [R12], R3 ;  /* 0x000000030c007387 */ /* 0x0003e20000100800 */
[----:B------:R-:W-:-:S03]  /*2c850*/  MOV R6, 0x2c870 ;  /* 0x0002c87000067802 */ /* 0x000fc60000000f00 */
[----:B-1----:R-:W-:Y:S05]  /*2c860*/  CALL.REL.NOINC `($_ZN7cutlass13device_kernelIN5flash19enable_sm80_to_sm89INS1_16FlashAttnBwdSm80INS1_25CollectiveMainloopBwdSm80ILi2ELi2EN4cute5tupleIJNS5_1CILi128EEES8_NS7_ILi64EEEEEENS_10bfloat16_tEfNS_4arch4Sm80ELb0ELb1ELb1ELb1ELb1ELb0ELb0ELb0ELi2ELi4ELi4ELi4ELb0EEENS1_24CollectiveEpilogueBwdGQAISA_fSD_Li256ELb1ELb1EEENS1_19SingleTileSchedulerILb1ELb0ELb0ELi128EEEEEEEEEvNT_6ParamsE$_ZZN4cute12filter_tupleINS_5tupleIJNS1_IJNS_1CILi0EEENS1_IJNS2_ILi1EEENS2_ILi512EEEiEEEEEENS2_ILi4096EEENS1_IJiNS2_ILi8192EEEEEEEEEZNS_7flattenISB_EEDaRKT_EUlRKT_E_EEDaSF_OT0_ENKUlDpSI_E_clIJNS1_IJS3_S4_S5_iEEENS1_IJS8_EEESA_EEEDaSM_) ;  /* 0xfffded8000007944 */ /* 0x002fea0003c3ffff */
[----:B------:R-:W-:Y:S02]  /*2c870*/  ULDC.64 UR4, c[0x0][0x118] ;  /* 0x0000460000047ab9 */ /* 0x000fe40000000a00 */
[----:B-1----:R1:W5:Y:S01]  /*2c880*/  LD.E.64 R2, [R62.64+0x8] ;  /* 0x000008043e027980 */ /* 0x002362000c101b00 */
[----:B------:R-:W-:-:S02]  /*2c890*/  MOV R9, R60 ;  /* 0x0000003c00097202 */ /* 0x000fc40000000f00 */
[----:B------:R-:W-:Y:S02]  /*2c8a0*/  MOV R8, 0x2c8c0 ;  /* 0x0002c8c000087802 */ /* 0x000fe40000000f00 */
[----:B-1---5:R-:W-:Y:S05]  /*2c8b0*/  CALL.REL.NOINC `($_ZN7cutlass13device_kernelIN5flash19enable_sm80_to_sm89INS1_16FlashAttnBwdSm80INS1_25CollectiveMainloopBwdSm80ILi2ELi2EN4cute5tupleIJNS5_1CILi128EEES8_NS7_ILi64EEEEEENS_10bfloat16_tEfNS_4arch4Sm80ELb0ELb1ELb1ELb1ELb1ELb0ELb0ELb0ELi2ELi4ELi4ELi4ELb0EEENS1_24CollectiveEpilogueBwdGQAISA_fSD_Li256ELb1ELb1EEENS1_19SingleTileSchedulerILb1ELb0ELb0ELi128EEEEEEEEEvNT_6ParamsE$_ZN4cute8smem_ptrIPN7cutlass10bfloat16_tEECI1NS_12iter_adaptorIS3_S4_EEES3_) ;  /* 0xfffde9b000007944 */ /* 0x022fea0003c3ffff */
[----:B-1----:R1:W5:Y:S01]  /*2c8c0*/  LDL.64 R2, [R12] ;  /* 0x000000000c027983 */ /* 0x0023620000100a00 */
[----:B------:R-:W-:-:S03]  /*2c8d0*/  MOV R8, 0x2c8f0 ;  /* 0x0002c8f000087802 */ /* 0x000fc60000000f00 */
[----:B-1---5:R-:W-:Y:S05]  /*2c8e0*/  CALL.REL.NOINC `($_ZN7cutlass13device_kernelIN5flash19enable_sm80_to_sm89INS1_16FlashAttnBwdSm80INS1_25CollectiveMainloopBwdSm80ILi2ELi2EN4cute5tupleIJNS5_1CILi128EEES8_NS7_ILi64EEEEEENS_10bfloat16_tEfNS_4arch4Sm80ELb0ELb1ELb1ELb1ELb1ELb0ELb0ELb0ELi2ELi4ELi4ELi4ELb0EEENS1_24CollectiveEpilogueBwdGQAISA_fSD_Li256ELb1ELb1EEENS1_19SingleTileSchedulerILb1ELb0ELb0ELi128EEEEEEEEEvNT_6ParamsE$_ZN4cute8smem_ptrIPjECI1NS_12iter_adaptorIS1_S2_EEES1_) ;  /* 0xfffdea4000007944 */ /* 0x022fea0003c3ffff */
[----:B-1----:R-:W2:Y:S01]  /*2c8f0*/  LDL.64 R6, [R12] ;  /* 0x000000000c067983 */ /* 0x002ea20000100a00 */
[----:B------:R-:W-:Y:S01]  /*2c900*/  MOV R3, R4 ;  /* 0x0000000400037202 */ /* 0x000fe20000000f00 */
[----:B------:R-:W-:Y:S01]  /*2c910*/  IMAD.MOV.U32 R2, RZ, RZ, R5 ;  /* 0x000000ffff027224 */ /* 0x000fe200078e0005 */
[----:B------:R-:W-:Y:S01]  /*2c920*/  MOV R4, 0x2c950 ;  /* 0x0002c95000047802 */ /* 0x000fe20000000f00 */
[----:B--2---:R1:W-:Y:S04]  /*2c930*/  STL.64 [R1+0x750], R6 ;  /* 0x0007500601007387 */ /* 0x0043e80000100a00 */
[----:B-1----:R-:W-:Y:S05]  /*2c940*/  CALL.REL.NOINC `($_ZN7cutlass13device_kernelIN5flash19enable_sm80_to_sm89INS1_16FlashAttnBwdSm80INS1_25CollectiveMainloopBwdSm80ILi2ELi2EN4cute5tupleIJNS5_1CILi128EEES8_NS7_ILi64EEEEEENS_10bfloat16_tEfNS_4arch4Sm80ELb0ELb1ELb1ELb1ELb1ELb0ELb0ELb0ELi2ELi4ELi4ELi4ELb0EEENS1_24CollectiveEpilogueBwdGQAISA_fSD_Li256ELb1ELb1EEENS1_19SingleTileSchedulerILb1ELb0ELb0ELi128EEEEEEEEEvNT_6ParamsE$_ZN4cute3eso3ESOILb0ELb0EJNS_6LayoutINS_5tupleIJNS3_IJNS_1CILi1EEENS3_IJS5_NS4_ILi2EEES6_EEEEEES6_NS3_IJS6_S6_EEEEEENS3_IJNS3_IJNS4_ILi0EEENS3_IJS5_NS4_ILi256EEEiEEEEEENS4_ILi2048EEENS3_IJiNS4_ILi4096EEEEEEEEEEENS_10ViewEngineINS_8smem_ptrIPjEEEEEEC2ERKSJ_RKSO_) ;  /* 0xfffd9a1000007944 */ /* 0x002fea0003c3ffff */
        /* <DEDUP_REMOVED lines=224> */
[----:B---3--:R-:W-:Y:S05]  /*2d750*/  CALL.REL.NOINC `($_ZN7cutlass13device_kernelIN5flash19enable_sm80_to_sm89INS1_16FlashAttnBwdSm80INS1_25CollectiveMainloopBwdSm80ILi2ELi2EN4cute5tupleIJNS5_1CILi128EEES8_NS7_ILi64EEEEEENS_10bfloat16_tEfNS_4arch4Sm80ELb0ELb1ELb1ELb1ELb1ELb0ELb0ELb0ELi2ELi4ELi4ELi4ELb0EEENS1_24CollectiveEpilogueBwdGQAISA_fSD_Li256ELb1ELb1EEENS1_19SingleTileSchedulerILb1ELb0ELb0ELi128EEEEEEEEEvNT_6ParamsE$_ZN4cute3eso3ESOILb1ELb0EJNS_6LayoutINS_5tupleIJNS3_IJNS_1CILi1EEENS3_IJNS4_ILi4EEENS4_ILi2EEEEEEEEES7_S6_EEENS3_IJNS3_IJNS4_ILi0EEENS3_IJS5_NS4_ILi8EEEEEEEEES6_NS4_ILi16EEEEEEEENS_10ViewEngineIPN7cutlass10bfloat16_tEEEEEC2ERKSH_RKSM_) ;  /* 0xfffdbcb000007944 */ /* 0x008fea0003c3ffff */
[----:B-1----:R1:W5:Y:S04]  /*2d760*/  LDL.64 R54, [R26+0xc0] ;  /* 0x0000c0001a367983 */ /* 0x0023680000100a00 */
[----:B------:R1:W5:Y:S01]  /*2d770*/  LDL.64 R2, [R12] ;  /* 0x000000000c027983 */ /* 0x0003620000100a00 */
[----:B------:R-:W-:-:S03]  /*2d780*/  MOV R6, 0x2d7a0 ;  /* 0x0002d7a000067802 */ /* 0x000fc60000000f00 */
[----:B-1---5:R-:W-:Y:S05]  /*2d790*/  CALL.REL.NOINC `($_ZN7cutlass13device_kernelIN5flash19enable_sm80_to_sm89INS1_16FlashAttnBwdSm80INS1_25CollectiveMainloopBwdSm80ILi2ELi2EN4cute5tupleIJNS5_1CILi128EEES8_NS7_ILi64EEEEEENS_10bfloat16_tEfNS_4arch4Sm80ELb0ELb1ELb1ELb1ELb1ELb0ELb0ELb0ELi2ELi4ELi4ELi4ELb0EEENS1_24CollectiveEpilogueBwdGQAISA_fSD_Li256ELb1ELb1EEENS1_19SingleTileSchedulerILb1ELb0ELb0ELi128EEEEEEEEEvNT_6ParamsE$_ZN4cute3eso3ESOILb1ELb0EJNS_6LayoutINS_5tupleIJNS3_IJNS_1CILi1EEENS3_IJNS4_ILi2EEES6_EEEEEES6_NS4_ILi4EEEEEENS3_IJNS3_IJNS4_ILi0EEENS3_IJS5_S9_EEEEEES6_NS4_ILi8EEEEEEEENS_10ViewEngineIPjEEEEC2ERKSG_RKSJ_) ;  /* 0xfffdbc3000007944 */ /* 0x022fea0003c3ffff */
        /* <DEDUP_REMOVED lines=118> */
[----:B----45:R-:W-:Y:S05]  /*2df00*/  CALL.REL.NOINC `($_ZN7cutlass13device_kernelIN5flash19enable_sm80_to_sm89INS1_16FlashAttnBwdSm80INS1_25CollectiveMainloopBwdSm80ILi2ELi2EN4cute5tupleIJNS5_1CILi128EEES8_NS7_ILi64EEEEEENS_10bfloat16_tEfNS_4arch4Sm80ELb0ELb1ELb1ELb1ELb1ELb0ELb0ELb0ELi2ELi4ELi4ELi4ELb0EEENS1_24CollectiveEpilogueBwdGQAISA_fSD_Li256ELb1ELb1EEENS1_19SingleTileSchedulerILb1ELb0ELb0ELi128EEEEEEEEEvNT_6ParamsE$_ZN4cute8smem_ptrIPN7cutlass10bfloat16_tEECI1NS_12iter_adaptorIS3_S4_EEES3_) ;  /* 0xfffdd36000007944 */ /* 0x030fea0003c3ffff */
[----:B-1----:R1:W5:Y:S01]  /*2df10*/  LDL.64 R2, [R1+0x758] ;  /* 0x0007580001027983 */ /* 0x0023620000100a00 */
[----:B------:R-:W-:-:S03]  /*2df20*/  MOV R6, 0x2df40 ;  /* 0x0002df4000067802 */ /* 0x000fc60000000f00 */
[----:B-1---5:R-:W-:Y:S05]  /*2df30*/  CALL.REL.NOINC `($_ZN7cutlass13device_kernelIN5flash19enable_sm80_to_sm89INS1_16FlashAttnBwdSm80INS1_25CollectiveMainloopBwdSm80ILi2ELi2EN4cute5tupleIJNS5_1CILi128EEES8_NS7_ILi64EEEEEENS_10bfloat16_tEfNS_4arch4Sm80ELb0ELb1ELb1ELb1ELb1ELb0ELb0ELb0ELi2ELi4ELi4ELi4ELb0EEENS1_24CollectiveEpilogueBwdGQAISA_fSD_Li256ELb1ELb1EEENS1_19SingleTileSchedulerILb1ELb0ELb0ELi128EEEEEEEEEvNT_6ParamsE$_ZN4cute3eso3ESOILb1ELb0EJNS_14ComposedLayoutINS_7SwizzleILi3ELi3ELi3EEENS_1CILj0EEENS_6LayoutINS_5tupleIJNS5_ILi64EEENS5_ILi128EEEEEENS8_IJNS5_ILi1EEES9_EEEEEEENS_10ViewEngineINS_8smem_ptrIPN7cutlass10bfloat16_tEEEEEEEC2ERKSF_RKSM_) ;  /* 0xfffd9a1000007944 */ /* 0x022fea0003c3ffff */
[----:B-1----:R1:W5:Y:S01]  /*2df40*/  LDL.64 R2, [R1+0x758] ;  /* 0x0007580001027983 */ /* 0x0023620000100a00 */
[----:B------:R-:W-:-:S03]  /*2df50*/  MOV R6, 0x2df70 ;  /* 0x0002df7000067802 */ /* 0x000fc60000000f00 */
[----:B-1---5:R-:W-:Y:S05]  /*2df60*/  CALL.REL.NOINC `($_ZN7cutlass13device_kernelIN5flash19enable_sm80_to_sm89INS1_16FlashAttnBwdSm80INS1_25CollectiveMainloopBwdSm80ILi2ELi2EN4cute5tupleIJNS5_1CILi128EEES8_NS7_ILi64EEEEEENS_10bfloat16_tEfNS_4arch4Sm80ELb0ELb1ELb1ELb1ELb1ELb0ELb0ELb0ELi2ELi4ELi4ELi4ELb0EEENS1_24CollectiveEpilogueBwdGQAISA_fSD_Li256ELb1ELb1EEENS1_19SingleTileSchedulerILb1ELb0ELb0ELi128EEEEEEEEEvNT_6ParamsE$_ZN4cute3eso3ESOILb1ELb0EJNS_14ComposedLayoutINS_7SwizzleILi3ELi3ELi3EEENS_1CILj0EEENS_6LayoutINS_5tupleIJNS8_IJNS8_IJNS5_ILi4EEENS5_ILi8EEEEEENS8_IJNS5_ILi2EEENS5_ILi1EEEEEEEEENS8_IJNS8_IJSC_SC_EEESB_EEEEEENS8_IJNS8_IJNS8_IJNS5_ILi128EEESD_EEENS8_IJSA_NS5_ILi0EEEEEEEEENS8_IJNS8_IJNS5_ILi64EEENS5_ILi512EEEEEENS8_IJNS5_ILi16EEENS5_ILi1024EEEEEEEEEEEEEEEENS_10ViewEngineINS_8smem_ptrIPN7cutlass10bfloat16_tEEEEEEEC2ERKSX_RKS14_) ;  /* 0xfffd9a6000007944 */ /* 0x022fea0003c3ffff */
        /* <DEDUP_REMOVED lines=23> */
[----:B------:R2:W-:Y:S01]  /*2e0e0*/  STL [R12], R2 ;  /* 0x000000020c007387 */ /* 0x0005e20000100800 */
[----:B------:R-:W-:Y:S02]  /*2e0f0*/  MOV R4, R60 ;  /* 0x0000003c00047202 */ /* 0x000fe40000000f00 */
[----:B------:R-:W-:Y:S01]  /*2e100*/  MOV R8, 0x2e130 ;  /* 0x0002e13000087802 */ /* 0x000fe20000000f00 */
[----:B------:R2:W-:Y:S04]  /*2e110*/  STL [R12+0x4], R3 ;  /* 0x000004030c007387 */ /* 0x0005e80000100800 */
[----:B-12---:R-:W-:Y:S05]  /*2e120*/  CALL.REL.NOINC `($_ZN7cutlass13device_kernelIN5flash19enable_sm80_to_sm89INS1_16FlashAttnBwdSm80INS1_25CollectiveMainloopBwdSm80ILi2ELi2EN4cute5tupleIJNS5_1CILi128EEES8_NS7_ILi64EEEEEENS_10bfloat16_tEfNS_4arch4Sm80ELb0ELb1ELb1ELb1ELb1ELb0ELb0ELb0ELi2ELi4ELi4ELi4ELb0EEENS1_24CollectiveEpilogueBwdGQAISA_fSD_Li256ELb1ELb1EEENS1_19SingleTileSchedulerILb1ELb0ELb0ELi128EEEEEEEEEvNT_6ParamsE$_ZZN4cute12filter_tupleINS_5tupleIJNS1_IJiNS1_IJiNS_1CILi0EEEEEEEEENS1_IJNS_10UnderscoreENS1_IJS6_S6_EEEEEEEEES9_ZNS_4diceIS9_S9_EEDaRKT_RKT0_EUlRKT_RKT0_E_EEDaSD_SG_OT1_ENKUlDpSJ_E_clIJNS1_IJiiS3_EEENS1_IJEEEEEEDaSQ_) ;  /* 0xfffdd52000007944 */ /* 0x006fea0003c3ffff */
[----:B------:R-:W-:Y:S02]  /*2e130*/  MOV R74, 0x2e150 ;  /* 0x0002e150004a7802 */ /* 0x000fe40000000f00 */
[----:B-12--5:R-:W-:Y:S05]  /*2e140*/  CALL.REL.NOINC `($_ZN7cutlass13device_kernelIN5flash19enable_sm80_to_sm89INS1_16FlashAttnBwdSm80INS1_25CollectiveMainloopBwdSm80ILi2ELi2EN4cute5tupleIJNS5_1CILi128EEES8_NS7_ILi64EEEEEENS_10bfloat16_tEfNS_4arch4Sm80ELb0ELb1ELb1ELb1ELb1ELb0ELb0ELb0ELi2ELi4ELi4ELi4ELb0EEENS1_24CollectiveEpilogueBwdGQAISA_fSD_Li256ELb1ELb1EEENS1_19SingleTileSchedulerILb1ELb0ELb0ELi128EEEEEEEEEvNT_6ParamsE$_ZZN4cute7idx2crdINS_5tupleIJiiNS_1CILi0EEEEEENS1_IJNS1_IJNS2_ILi4EEENS2_ILi8EEEEEENS2_ILi2EEENS2_ILi1EEEEEEEEDaRKT_RKT0_ENKUlRKT_RKT0_E_clIiS7_EEDaSJ_SM_) ;  /* 0xfffe129000007944 */ /* 0x026fea0003c3ffff */
[----:B------:R-:W-:Y:S02]  /*2e150*/  MOV R2, 0x2e170 ;  /* 0x0002e17000027802 */ /* 0x000fe40000000f00 */
[----:B-1----:R-:W-:Y:S05]  /*2e160*/  CALL.REL.NOINC `($_ZN7cutlass13device_kernelIN5flash19enable_sm80_to_sm89INS1_16FlashAttnBwdSm80INS1_25CollectiveMainloopBwdSm80ILi2ELi2EN4cute5tupleIJNS5_1CILi128EEES8_NS7_ILi64EEEEEENS_10bfloat16_tEfNS_4arch4Sm80ELb0ELb1ELb1ELb1ELb1ELb0ELb0ELb0ELi2ELi4ELi4ELi4ELb0EEENS1_24CollectiveEpilogueBwdGQAISA_fSD_Li256ELb1ELb1EEENS1_19SingleTileSchedulerILb1ELb0ELb0ELi128EEEEEEEEEvNT_6ParamsE$_ZZN4cute7idx2crdINS_5tupleIJiiNS_1CILi0EEEEEENS1_IJNS1_IJNS2_ILi4EEENS2_ILi8EEEEEENS2_ILi2EEENS2_ILi1EEEEEEEEDaRKT_RKT0_ENKUlRKT_RKT0_E_clIiS8_EEDaSJ_SM_) ;  /* 0xfffe169000007944 */ /* 0x002fea0003c3ffff */
[----:B------:R1:W-:Y:S01]  /*2e170*/  STL [R12], R6 ;  /* 0x000000060c007387 */ /* 0x0003e20000100800 */
[----:B------:R-:W-:Y:S02]  /*2e180*/  MOV R2, R60 ;  /* 0x0000003c00027202 */ /* 0x000fe40000000f00 */
[----:B------:R-:W-:-:S02]  /*2e190*/  MOV R74, 0x2e1b0 ;  /* 0x0002e1b0004a7802 */ /* 0x000fc40000000f00 */
[----:B-1----:R-:W-:Y:S05]  /*2e1a0*/  CALL.REL.NOINC `($_ZN7cutlass13device_kernelIN5flash19enable_sm80_to_sm89INS1_16FlashAttnBwdSm80INS1_25CollectiveMainloopBwdSm80ILi2ELi2EN4cute5tupleIJNS5_1CILi128EEES8_NS7_ILi64EEEEEENS_10bfloat16_tEfNS_4arch4Sm80ELb0ELb1ELb1ELb1ELb1ELb0ELb0ELb0ELi2ELi4ELi4ELi4ELb0EEENS1_24CollectiveEpilogueBwdGQAISA_fSD_Li256ELb1ELb1EEENS1_19SingleTileSchedulerILb1ELb0ELb0ELi128EEEEEEEEEvNT_6ParamsE$_ZZN4cute9transformINS_5tupleIJiiNS_1CILi0EEEEEENS1_IJNS1_IJNS2_ILi4EEENS2_ILi8EEEEEENS2_ILi2EEENS2_ILi1EEEEEEZNS_7idx2crdIS4_SA_EEDaRKT_RKT0_EUlRKT_RKT0_E_EEDaSE_SH_OT1_ENKUlDpSK_E_clIJNS1_IJiiEEEiS3_EEEDaSR_) ;  /* 0xfffe1d6000007944 */ /* 0x002fea0003c3ffff */
[----:B------:R-:W-:Y:S02]  /*2e1b0*/  MOV R6, 0x2e1d0 ;  /* 0x0002e1d000067802 */ /* 0x000fe40000000f00 */
[----:B--2--5:R-:W-:Y:S05]  /*2e1c0*/  CALL.REL.NOINC `($_ZN7cutlass13device_kernelIN5flash19enable_sm80_to_sm89INS1_16FlashAttnBwdSm80INS1_25CollectiveMainloopBwdSm80ILi2ELi2EN4cute5tupleIJNS5_1CILi128EEES8_NS7_ILi64EEEEEENS_10bfloat16_tEfNS_4arch4Sm80ELb0ELb1ELb1ELb1ELb1ELb0ELb0ELb0ELi2ELi4ELi4ELi4ELb0EEENS1_24CollectiveEpilogueBwdGQAISA_fSD_Li256ELb1ELb1EEENS1_19SingleTileSchedulerILb1ELb0ELb0ELi128EEEEEEEEEvNT_6ParamsE$_ZZN4cute13to_mixed_bitsINS_5tupleIJNS1_IJNS_1CILi4EEENS2_ILi8EEEEEENS2_ILi2EEENS2_ILi1EEEEEENS1_IJNS1_IJNS2_ILi128EEENS2_ILi0EEEEEES4_SA_EEENS1_IJNS1_IJiiEEEiSA_EEEEEDaRKT_RKT0_RKT1_ENKUlRKT_RKT0_RKT1_E_clIS5_SB_SD_EEDaSQ_ST_SW_) ;  /* 0xfffddee000007944 */ /* 0x024fea0003c3ffff */
[----:B------:R-:W-:Y:S02]  /*2e1d0*/  MOV R6, 0x2e1f0 ;  /* 0x0002e1f000067802 */ /* 0x000fe40000000f00 */
[----:B------:R-:W-:Y:S05]  /*2e1e0*/  CALL.REL.NOINC `($_ZN7cutlass13device_kernelIN5flash19enable_sm80_to_sm89INS1_16FlashAttnBwdSm80INS1_25CollectiveMainloopBwdSm80ILi2ELi2EN4cute5tupleIJNS5_1CILi128EEES8_NS7_ILi64EEEEEENS_10bfloat16_tEfNS_4arch4Sm80ELb0ELb1ELb1ELb1ELb1ELb0ELb0ELb0ELi2ELi4ELi4ELi4ELb0EEENS1_24CollectiveEpilogueBwdGQAISA_fSD_Li256ELb1ELb1EEENS1_19SingleTileSchedulerILb1ELb0ELb0ELi128EEEEEEEEEvNT_6ParamsE$_ZZN4cute13to_mixed_bitsINS_5tupleIJNS1_IJNS_1CILi4EEENS2_ILi8EEEEEENS2_ILi2EEENS2_ILi1EEEEEENS1_IJNS1_IJNS2_ILi128EEENS2_ILi0EEEEEES4_SA_EEENS1_IJNS1_IJiiEEEiSA_EEEEEDaRKT_RKT0_RKT1_ENKUlRKT_RKT0_RKT1_E_clIS6_S4_iEEDaSQ_ST_SW_) ;  /* 0xfffddf3000007944 */ /* 0x000fea0003c3ffff */
[----:B------:R-:W-:Y:S02]  /*2e1f0*/  MOV R5, R2 ;  /* 0x0000000200057202 */ /* 0x000fe40000000f00 */
[----:B------:R-:W-:-:S02]  /*2e200*/  MOV R2, 0x2e220 ;  /* 0x0002e22000027802 */ /* 0x000fc40000000f00 */
[----:B------:R-:W-:Y:S05]  /*2e210*/  CALL.REL.NOINC `($_ZN7cutlass13device_kernelIN5flash19enable_sm80_to_sm89INS1_16FlashAttnBwdSm80INS1_25CollectiveMainloopBwdSm80ILi2ELi2EN4cute5tupleIJNS5_1CILi128EEES8_NS7_ILi64EEEEEENS_10bfloat16_tEfNS_4arch4Sm80ELb0ELb1ELb1ELb1ELb1ELb0ELb0ELb0ELi2ELi4ELi4ELi4ELb0EEENS1_24CollectiveEpilogueBwdGQAISA_fSD_Li256ELb1ELb1EEENS1_19SingleTileSchedulerILb1ELb0ELb0ELi128EEEEEEEEEvNT_6ParamsE$_ZZN4cute13to_mixed_bitsINS_5tupleIJNS1_IJNS_1CILi4EEENS2_ILi8EEEEEENS2_ILi2EEENS2_ILi1EEEEEENS1_IJNS1_IJNS2_ILi128EEENS2_ILi0EEEEEES4_SA_EEENS1_IJNS1_IJiiEEEiSA_EEEEEDaRKT_RKT0_RKT1_ENKUlDpRKT_E_clIJNS_9MixedBitsILj0ELj384EEENSU_ILj0ELj8EEENS2_ILj0EEEEEEDaSR_) ;  /* 0xfffdde5000007944 */ /* 0x000fea0003c3ffff */
        /* <DEDUP_REMOVED lines=13> */
[----:B-1----:R-:W-:Y:S05]  /*2e2f0*/  CALL.REL.NOINC `($_ZN7cutlass13device_kernelIN5flash19enable_sm80_to_sm89INS1_16FlashAttnBwdSm80INS1_25CollectiveMainloopBwdSm80ILi2ELi2EN4cute5tupleIJNS5_1CILi128EEES8_NS7_ILi64EEEEEENS_10bfloat16_tEfNS_4arch4Sm80ELb0ELb1ELb1ELb1ELb1ELb0ELb0ELb0ELi2ELi4ELi4ELi4ELb0EEENS1_24CollectiveEpilogueBwdGQAISA_fSD_Li256ELb1ELb1EEENS1_19SingleTileSchedulerILb1ELb0ELb0ELi128EEEEEEEEEvNT_6ParamsE$_ZN4cute3eso3ESOILb1ELb0EJNS_1CILi8EEEiiEEC2ERKS3_RKiS8_) ;  /* 0xfffd9fb000007944 */ /* 0x002fea0003c3ffff */
[----:B-1----:R1:W5:Y:S01]  /*2e300*/  LDL.64 R2, [R1+0x758] ;  /* 0x0007580001027983 */ /* 0x0023620000100a00 */
[----:B------:R-:W-:Y:S01]  /*2e310*/  IMAD.MOV.U32 R5, RZ, RZ, 0x48 ;  /* 0x00000048ff057424 */ /* 0x000fe200078e00ff */
[----:B------:R-:W-:Y:S01]  /*2e320*/  LOP3.LUT P0, RZ, R9, 0x8, RZ, 0xc0, !PT ;  /* 0x0000000809ff7812 */ /* 0x000fe2000780c0ff */
[----:B------:R-:W-:Y:S01]  /*2e330*/  IMAD.MOV.U32 R63, RZ, RZ, R25 ;  /* 0x000000ffff3f7224 */ /* 0x000fe200078e0019 */
[----:B------:R-:W-:-:S02]  /*2e340*/  MOV R6, 0x2e370 ;  /* 0x0002e37000067802 */ /* 0x000fc40000000f00 */
[----:B------:R-:W-:-:S04]  /*2e350*/  SEL R5, R5, 0x38, !P0 ;  /* 0x0000003805057807 */ /* 0x000fc80004000000 */
[----:B-1---5:R-:W-:Y:S05]  /*2e360*/  CALL.REL.NOINC `($_ZN7cutlass13device_kernelIN5flash19enable_sm80_to_sm89INS1_16FlashAttnBwdSm80INS1_25CollectiveMainloopBwdSm80ILi2ELi2EN4cute5tupleIJNS5_1CILi128EEES8_NS7_ILi64EEEEEENS_10bfloat16_tEfNS_4arch4Sm80ELb0ELb1ELb1ELb1ELb1ELb0ELb0ELb0ELi2ELi4ELi4ELi4ELb0EEENS1_24CollectiveEpilogueBwdGQAISA_fSD_Li256ELb1ELb1EEENS1_19SingleTileSchedulerILb1ELb0ELb0ELi128EEEEEEEEEvNT_6ParamsE$_ZN4cute3eso3ESOILb0ELb1EJiNS_1CILi144EEENS2_ILi288EEEEEC2ERKiRKS3_RKS4_) ;  /* 0xfffd922000007944 */ /* 0x022fea0003c3ffff */
[----:B------:R-:W2:Y:S01]  /*2e370*/  LDL R8, [R1+0x758] ;  /* 0x0007580001087983 */ /* 0x000ea20000100800 */
[----:B------:R-:W-:Y:S01]  /*2e380*/  IMAD.MOV.U32 R63, RZ, RZ, R25 ;  /* 0x000000ffff3f7224 */ /* 0x000fe200078e0019 */
[----:B-1----:R-:W-:Y:S02]  /*2e390*/  MOV R4, R14 ;  /* 0x0000000e00047202 */ /* 0x002fe40000000f00 */
[----:B------:R-:W-:Y:S01]  /*2e3a0*/  MOV R6, 0x2e3d0 ;  /* 0x0002e3d000067802 */ /* 0x000fe20000000f00 */
[----:B--2---:R1:W-:Y:S04]  /*2e3b0*/  STL [R1+0x790], R8 ;  /* 0x0007900801007387 */ /* 0x0043e80000100800 */
[----:B-1----:R-:W-:Y:S05]  /*2e3c0*/  CALL.REL.NOINC `($_ZN7cutlass13device_kernelIN5flash19enable_sm80_to_sm89INS1_16FlashAttnBwdSm80INS1_25CollectiveMainloopBwdSm80ILi2ELi2EN4cute5tupleIJNS5_1CILi128EEES8_NS7_ILi64EEEEEENS_10bfloat16_tEfNS_4arch4Sm80ELb0ELb1ELb1ELb1ELb1ELb0ELb0ELb0ELi2ELi4ELi4ELi4ELb0EEENS1_24CollectiveEpilogueBwdGQAISA_fSD_Li256ELb1ELb1EEENS1_19SingleTileSchedulerILb1ELb0ELb0ELi128EEEEEEEEEvNT_6ParamsE$_ZN4cute3eso3ESOILb1ELb0EJNS_1CILi1EEENS_5tupleIJNS2_ILi8EEEiiEEENS2_ILi64EEENS4_IJiNS2_ILi144EEENS2_ILi288EEEEEENS2_ILi512EEEEEC2ERKS3_RKS6_RKS7_RKSA_RKSB_) ;  /* 0xfffd9a0000007944 */ /* 0x002fea0003c3ffff */
[----:B-1----:R1:W5:Y:S04]  /*2e3d0*/  LDL R5, [R1+0x760] ;  /* 0x0007600001057983 */ /* 0x0023680000100800 */
[----:B------:R1:W5:Y:S01]  /*2e3e0*/  LDL.64 R2, [R1+0x758] ;  /* 0x0007580001027983 */ /* 0x0003620000100a00 */
[----:B------:R-:W-:-:S02]  /*2e3f0*/  MOV R63, R25 ;  /* 0x00000019003f7202 */ /* 0x000fc40000000f00 */
[----:B------:R-:W-:Y:S02]  /*2e400*/  MOV R6, 0x2e420 ;  /* 0x0002e42000067802 */ /* 0x000fe40000000f00 */
[----:B-1---5:R-:W-:Y:S05]  /*2e410*/  CALL.REL.NOINC `($_ZN7cutlass13device_kernelIN5flash19enable_sm80_to_sm89INS1_16FlashAttnBwdSm80INS1_25CollectiveMainloopBwdSm80ILi2ELi2EN4cute5tupleIJNS5_1CILi128EEES8_NS7_ILi64EEEEEENS_10bfloat16_tEfNS_4arch4Sm80ELb0ELb1ELb1ELb1ELb1ELb0ELb0ELb0ELi2ELi4ELi4ELi4ELb0EEENS1_24CollectiveEpilogueBwdGQAISA_fSD_Li256ELb1ELb1EEENS1_19SingleTileSchedulerILb1ELb0ELb0ELi128EEEEEEEEEvNT_6ParamsE$_ZN4cute5tupleIJNS0_IJNS_1CILi8EEENS0_IJNS1_ILi2EEES3_S3_EEENS1_ILi1EEES4_S5_EEENS0_IJS5_NS0_IJS2_iiEEENS1_ILi64EEENS0_IJiNS1_ILi144EEENS1_ILi288EEEEEENS1_ILi512EEEEEEEEC2ERKS6_RKSD_) ;  /* 0xfffdcad000007944 */ /* 0x022fea0003c3ffff */
[----:B------:R2:W5:Y:S04]  /*2e420*/  LDL R6, [R1+0x760] ;  /* 0x0007600001067983 */ /* 0x0005680000100800 */
[----:B-1----:R2:W5:Y:S01]  /*2e430*/  LDL.64 R2, [R1+0x758] ;  /* 0x0007580001027983 */ /* 0x0025620000100a00 */
[----:B------:R-:W-:-:S03]  /*2e440*/  MOV R4, 0x2e460 ;  /* 0x0002e46000047802 */ /* 0x000fc60000000f00 */
[----:B--2--5:R-:W-:Y:S05]  /*2e450*/  CALL.REL.NOINC `($_ZN7cutlass13device_kernelIN5flash19enable_sm80_to_sm89INS1_16FlashAttnBwdSm80INS1_25CollectiveMainloopBwdSm80ILi2ELi2EN4cute5tupleIJNS5_1CILi128EEES8_NS7_ILi64EEEEEENS_10bfloat16_tEfNS_4arch4Sm80ELb0ELb1ELb1ELb1ELb1ELb0ELb0ELb0ELi2ELi4ELi4ELi4ELb0EEENS1_24CollectiveEpilogueBwdGQAISA_fSD_Li256ELb1ELb1EEENS1_19SingleTileSchedulerILb1ELb0ELb0ELi128EEEEEEEEEvNT_6ParamsE$_ZZN4cute7flattenINS_5tupleIJNS_1CILi1EEENS1_IJNS2_ILi8EEEiiEEENS2_ILi64EEENS1_IJiNS2_ILi144EEENS2_ILi288EEEEEENS2_ILi512EEEEEEEEDaRKT_ENKUlRKT_E_clIS5_EEDaSH_) ;  /* 0xfffe0f0000007944 */ /* 0x024fea0003c3ffff */
[----:B------:R1:W-:Y:S01]  /*2e460*/  STL [R12], R2 ;  /* 0x000000020c007387 */ /* 0x0003e20000100800 */
[----:B------:R-:W-:Y:S02]  /*2e470*/  MOV R5, R6 ;  /* 0x0000000600057202 */ /* 0x000fe40000000f00 */
[----:B------:R-:W-:Y:S01]  /*2e480*/  MOV R4, 0x2e4b0 ;  /* 0x0002e4b000047802 */ /* 0x000fe20000000f00 */
[----:B------:R1:W-:Y:S04]  /*2e490*/  STL [R12+0x4], R3 ;  /* 0x000004030c007387 */ /* 0x0003e80000100800 */
[----:B-1----:R-:W-:Y:S05]  /*2e4a0*/  CALL.REL.NOINC `($_ZN7cutlass13device_kernelIN5flash19enable_sm80_to_sm89INS1_16FlashAttnBwdSm80INS1_25CollectiveMainloopBwdSm80ILi2ELi2EN4cute5tupleIJNS5_1CILi128EEES8_NS7_ILi64EEEEEENS_10bfloat16_tEfNS_4arch4Sm80ELb0ELb1ELb1ELb1ELb1ELb0ELb0ELb0ELi2ELi4ELi4ELi4ELb0EEENS1_24CollectiveEpilogueBwdGQAISA_fSD_Li256ELb1ELb1EEENS1_19SingleTileSchedulerILb1ELb0ELb0ELi128EEEEEEEEEvNT_6ParamsE$_ZZN4cute7flattenINS_5tupleIJNS_1CILi1EEENS1_IJNS2_ILi8EEEiiEEENS2_ILi64EEENS1_IJiNS2_ILi144EEENS2_ILi288EEEEEENS2_ILi512EEEEEEEEDaRKT_ENKUlRKT_E_clIS9_EEDaSH_) ;  /* 0xfffe0ed000007944 */ /* 0x002fea0003c3ffff */
[----:B------:R1:W-:Y:S01]  /*2e4b0*/  STL [R1+0x794], R2 ;  /* 0x0007940201007387 */ /* 0x0003e20000100800 */
[----:B------:R-:W-:-:S02]  /*2e4c0*/  MOV R63, R60 ;  /* 0x0000003c003f7202 */ /* 0x000fc40000000f00 */
[----:B------:R-:W-:Y:S02]  /*2e4d0*/  MOV R4, 0x2e4f0 ;  /* 0x0002e4f000047802 */ /* 0x000fe40000000f00 */
[----:B-1----:R-:W-:Y:S05]  /*2e4e0*/  CALL.REL.NOINC `($_ZN7cutlass13device_kernelIN5flash19enable_sm80_to_sm89INS1_16FlashAttnBwdSm80INS1_25CollectiveMainloopBwdSm80ILi2ELi2EN4cute5tupleIJNS5_1CILi128EEES8_NS7_ILi64EEEEEENS_10bfloat16_tEfNS_4arch4Sm80ELb0ELb1ELb1ELb1ELb1ELb0ELb0ELb0ELi2ELi4ELi4ELi4ELb0EEENS1_24CollectiveEpilogueBwdGQAISA_fSD_Li256ELb1ELb1EEENS1_19SingleTileSchedulerILb1ELb0ELb0ELi128EEEEEEEEEvNT_6ParamsE$_ZZN4cute12filter_tupleINS_5tupleIJNS_1CILi1EEENS1_IJNS2_ILi8EEEiiEEENS2_ILi64EEENS1_IJiNS2_ILi144EEENS2_ILi288EEEEEENS2_ILi512EEEEEEZNS_7flattenISB_EEDaRKT_EUlRKT_E_EEDaSF_OT0_ENKUlDpSI_E_clIJNS1_IJS3_EEES5_NS1_IJS6_EEES9_NS1_IJSA_EEEEEEDaSM_) ;  /* 0xfffdd72000007944 */ /* 0x002fea0003c3ffff */
[----:B------:R-:W-:Y:S02]  /*2e4f0*/  MOV R63, R25 ;  /* 0x00000019003f7202 */ /* 0x000fe40000000f00 */
[----:B------:R-:W-:Y:S02]  /*2e500*/  MOV R6, 0x2e520 ;  /* 0x0002e52000067802 */ /* 0x000fe40000000f00 */
[----:B--2--5:R-:W-:Y:S05]  /*2e510*/  CALL.REL.NOINC `($_ZN7cutlass13device_kernelIN5flash19enable_sm80_to_sm89INS1_16FlashAttnBwdSm80INS1_25CollectiveMainloopBwdSm80ILi2ELi2EN4cute5tupleIJNS5_1CILi128EEES8_NS7_ILi64EEEEEENS_10bfloat16_tEfNS_4arch4Sm80ELb0ELb1ELb1ELb1ELb1ELb0ELb0ELb0ELi2ELi4ELi4ELi4ELb0EEENS1_24CollectiveEpilogueBwdGQAISA_fSD_Li256ELb1ELb1EEENS1_19SingleTileSchedulerILb1ELb0ELb0ELi128EEEEEEEEEvNT_6ParamsE$_ZN4cute3eso3ESOILb0ELb1EJiNS_1CILi144EEENS2_ILi512EEEEEC2ERKiRKS3_RKS4_) ;  /* 0xfffd90b000007944 */ /* 0x024fea0003c3ffff */
[----:B------:R-:W2:Y:S01]  /*2e520*/  LDL R6, [R1+0x758] ;  /* 0x0007580001067983 */ /* 0x000ea20000100800 */
[----:B-1----:R-:W-:Y:S01]  /*2e530*/  IMAD.MOV.U32 R4, RZ, RZ, R48 ;  /* 0x000000ffff047224 */ /* 0x002fe200078e0030 */
[----:B------:R-:W-:Y:S02]  /*2e540*/  MOV R63, R25 ;  /* 0x00000019003f7202 */ /* 0x000fe40000000f00 */
[----:B------:R-:W-:Y:S01]  /*2e550*/  MOV R8, 0x2e580 ;  /* 0x0002e58000087802 */ /* 0x000fe20000000f00 */
[----:B--2---:R1:W-:Y:S04]  /*2e560*/  STL [R1+0x11ec], R6 ;  /* 0x0011ec0601007387 */ /* 0x0043e80000100800 */
[----:B-1----:R-:W-:Y:S05]  /*2e570*/  CALL.REL.NOINC `($_ZN7cutlass13device_kernelIN5flash19enable_sm80_to_sm89INS1_16FlashAttnBwdSm80INS1_25CollectiveMainloopBwdSm80ILi2ELi2EN4cute5tupleIJNS5_1CILi128EEES8_NS7_ILi64EEEEEENS_10bfloat16_tEfNS_4arch4Sm80ELb0ELb1ELb1ELb1ELb1ELb0ELb0ELb0ELi2ELi4ELi4ELi4ELb0EEENS1_24CollectiveEpilogueBwdGQAISA_fSD_Li256ELb1ELb1EEENS1_19SingleTileSchedulerILb1ELb0ELb0ELi128EEEEEEEEEvNT_6ParamsE$_ZN4cute3eso3ESOILb0ELb0EJiiNS_1CILi144EEENS2_ILi512EEEEEC2ERKiS7_RKS3_RKS4_) ;  /* 0xfffd899000007944 */ /* 0x002fea0003c3ffff */
[----:B-1----:R-:W2:Y:S01]  /*2e580*/  LDL.64 R4, [R1+0x758] ;  /* 0x0007580001047983 */ /* 0x002ea20000100a00 */
[----:B------:R-:W-:Y:S01]  /*2e590*/  IMAD.MOV.U32 R3, RZ, RZ, R16 ;  /* 0x000000ffff037224 */ /* 0x000fe200078e0010 */
[----:B------:R-:W-:Y:S01]  /*2e5a0*/  MOV R7, R46 ;  /* 0x0000002e00077202 */ /* 0x000fe20000000f00 */
[----:B------:R-:W-:Y:S01]  /*2e5b0*/  IMAD.MOV.U32 R70, RZ, RZ, R25 ;  /* 0x000000ffff467224 */ /* 0x000fe200078e0019 */
[----:B------:R-:W-:Y:S01]  /*2e5c0*/  MOV R6, 0x2e5f0 ;  /* 0x0002e5f000067802 */ /* 0x000fe20000000f00 */
[----:B--2---:R1:W-:Y:S04]  /*2e5d0*/  STL.64 [R1+0x788], R4 ;  /* 0x0007880401007387 */ /* 0x0043e80000100a00 */
[----:B-1----:R-:W-:Y:S05]  /*2e5e0*/  CALL.REL.NOINC `($_ZN7cutlass13device_kernelIN5flash19enable_sm80_to_sm89INS1_16FlashAttnBwdSm80INS1_25CollectiveMainloopBwdSm80ILi2ELi2EN4cute5tupleIJNS5_1CILi128EEES8_NS7_ILi64EEEEEENS_10bfloat16_tEfNS_4arch4Sm80ELb0ELb1ELb1ELb1ELb1ELb0ELb0ELb0ELi2ELi4ELi4ELi4ELb0EEENS1_24CollectiveEpilogueBwdGQAISA_fSD_Li256ELb1ELb1EEENS1_19SingleTileSchedulerILb1ELb0ELb0ELi128EEEEEEEEEvNT_6ParamsE$_ZN4cute3eso3ESOILb0ELb0EJiiiNS_1CILi144EEENS2_ILi512EEEEEC2ERKiS7_S7_RKS3_RKS4_) ;  /* 0xfffd8bc000007944 */ /* 0x002fea0003c3ffff */
        /* <DEDUP_REMOVED lines=9> */
[----:B-1----:R-:W-:Y:S05]  /*2e680*/  CALL.REL.NOINC `($_ZN7cutlass13device_kernelIN5flash19enable_sm80_to_sm89INS1_16FlashAttnBwdSm80INS1_25CollectiveMainloopBwdSm80ILi2ELi2EN4cute5tupleIJNS5_1CILi128EEES8_NS7_ILi64EEEEEENS_10bfloat16_tEfNS_4arch4Sm80ELb0ELb1ELb1ELb1ELb1ELb0ELb0ELb0ELi2ELi4ELi4ELi4ELb0EEENS1_24CollectiveEpilogueBwdGQAISA_fSD_Li256ELb1ELb1EEENS1_19SingleTileSchedulerILb1ELb0ELb0ELi128EEEEEEEEEvNT_6ParamsE$_ZN4cute3eso3ESOILb1ELb0EJNS_1CILi8EEEiiiNS2_ILi144EEENS2_ILi512EEEEEC2ERKS3_RKiSA_SA_RKS4_RKS5_) ;  /* 0xfffd9c9000007944 */ /* 0x002fea0003c3ffff */
        /* <DEDUP_REMOVED lines=8> */
[----:B-1----:R-:W-:Y:S05]  /*2e710*/  CALL.REL.NOINC `($_ZN7cutlass13device_kernelIN5flash19enable_sm80_to_sm89INS1_16FlashAttnBwdSm80INS1_25CollectiveMainloopBwdSm80ILi2ELi2EN4cute5tupleIJNS5_1CILi128EEES8_NS7_ILi64EEEEEENS_10bfloat16_tEfNS_4arch4Sm80ELb0ELb1ELb1ELb1ELb1ELb0ELb0ELb0ELi2ELi4ELi4ELi4ELb0EEENS1_24CollectiveEpilogueBwdGQAISA_fSD_Li256ELb1ELb1EEENS1_19SingleTileSchedulerILb1ELb0ELb0ELi128EEEEEEEEEvNT_6ParamsE$_ZN4cute3eso3ESOILb1ELb0EJNS_1CILi1EEEiiiNS2_ILi144EEENS2_ILi512EEEEEC2ERKS3_RKiSA_SA_RKS4_RKS5_) ;  /* 0xfffd97d000007944 */ /* 0x002fea0003c3ffff */
[----:B-1----:R1:W5:Y:S04]  /*2e720*/  LDL R5, [R1+0x760] ;  /* 0x0007600001057983 */ /* 0x0023680000100800 */
[----:B------:R1:W5:Y:S01]  /*2e730*/  LDL.64 R2, [R1+0x758] ;  /* 0x0007580001027983 */ /* 0x0003620000100a00 */
[----:B------:R-:W-:-:S02]  /*2e740*/  MOV R62, R25 ;  /* 0x00000019003e7202 */ /* 0x000fc40000000f00 */
[----:B------:R-:W-:Y:S02]  /*2e750*/  MOV R6, 0x2e770 ;  /* 0x0002e77000067802 */ /* 0x000fe40000000f00 */
[----:B-1---5:R-:W-:Y:S05]  /*2e760*/  CALL.REL.NOINC `($_ZN7cutlass13device_kernelIN5flash19enable_sm80_to_sm89INS1_16FlashAttnBwdSm80INS1_25CollectiveMainloopBwdSm80ILi2ELi2EN4cute5tupleIJNS5_1CILi128EEES8_NS7_ILi64EEEEEENS_10bfloat16_tEfNS_4arch4Sm80ELb0ELb1ELb1ELb1ELb1ELb0ELb0ELb0ELi2ELi4ELi4ELi4ELb0EEENS1_24CollectiveEpilogueBwdGQAISA_fSD_Li256ELb1ELb1EEENS1_19SingleTileSchedulerILb1ELb0ELb0ELi128EEEEEEEEEvNT_6ParamsE$_ZN4cute5tupleIJNS0_IJNS_1CILi16EEENS1_ILi2EEES3_S3_NS1_ILi4EEES3_EEENS0_IJNS1_ILi1EEEiiiNS1_ILi144EEENS1_ILi512EEEEEEEEC2ERKS5_RKS9_) ;  /* 0xfffdc4f000007944 */ /* 0x022fea0003c3ffff */
        /* <DEDUP_REMOVED lines=10> */
[----:B-1----:R-:W-:Y:S05]  /*2e810*/  CALL.REL.NOINC `($_ZN7cutlass13device_kernelIN5flash19enable_sm80_to_sm89INS1_16FlashAttnBwdSm80INS1_25CollectiveMainloopBwdSm80ILi2ELi2EN4cute5tupleIJNS5_1CILi128EEES8_NS7_ILi64EEEEEENS_10bfloat16_tEfNS_4arch4Sm80ELb0ELb1ELb1ELb1ELb1ELb0ELb0ELb0ELi2ELi4ELi4ELi4ELb0EEENS1_24CollectiveEpilogueBwdGQAISA_fSD_Li256ELb1ELb1EEENS1_19SingleTileSchedulerILb1ELb0ELb0ELi128EEEEEEEEEvNT_6ParamsE$_ZZN4cute6detail16composition_implINS_5tupleIJNS_1CILi16EEENS3_ILi2EEES5_S5_NS3_ILi4EEES5_EEENS2_IJNS3_ILi1EEEiiiNS3_ILi144EEENS3_ILi512EEEEEENS2_IJNS2_IJS5_S5_EEES6_NS3_ILi8EEEEEENS2_IJNS2_IJNS3_ILi64EEESA_EEES4_NS3_ILi1024EEEEEEEEDaRKT_RKT0_RKT1_RKT2_ENKUlRKT_RKT0_E_clISC_SG_EEDaSX_S10_) ;  /* 0xfffde94000007944 */ /* 0x002fea0003c3ffff */
[----:B------:R-:W-:Y:S01]  /*2e820*/  IMAD.MOV.U32 R3, RZ, RZ, R17 ;  /* 0x000000ffff037224 */ /* 0x000fe200078e0011 */
[----:B------:R-:W-:Y:S01]  /*2e830*/  MOV R5, R50 ;  /* 0x0000003200057202 */ /* 0x000fe20000000f00 */
[----:B------:R-:W-:Y:S01]  /*2e840*/  IMAD.MOV.U32 R17, RZ, RZ, R60 ;  /* 0x000000ffff117224 */ /* 0x000fe200078e003c */
[----:B------:R-:W-:-:S02]  /*2e850*/  MOV R16, 0x2e870 ;  /* 0x0002e87000107802 */ /* 0x000fc40000000f00 */
[----:B--2--5:R-:W-:Y:S05]  /*2e860*/  CALL.REL.NOINC `($_ZN7cutlass13device_kernelIN5flash19enable_sm80_to_sm89INS1_16FlashAttnBwdSm80INS1_25CollectiveMainloopBwdSm80ILi2ELi2EN4cute5tupleIJNS5_1CILi128EEES8_NS7_ILi64EEEEEENS_10bfloat16_tEfNS_4arch4Sm80ELb0ELb1ELb1ELb1ELb1ELb0ELb0ELb0ELi2ELi4ELi4ELi4ELb0EEENS1_24CollectiveEpilogueBwdGQAISA_fSD_Li256ELb1ELb1EEENS1_19SingleTileSchedulerILb1ELb0ELb0ELi128EEEEEEEEEvNT_6ParamsE$_ZZN4cute6detail16composition_implINS_5tupleIJNS_1CILi16EEENS3_ILi2EEES5_S5_NS3_ILi4EEES5_EEENS2_IJNS3_ILi1EEEiiiNS3_ILi144EEENS3_ILi512EEEEEENS2_IJNS2_IJS5_S5_EEES6_NS3_ILi8EEEEEENS2_IJNS2_IJNS3_ILi64EEESA_EEES4_NS3_ILi1024EEEEEEEEDaRKT_RKT0_RKT1_RKT2_ENKUlRKT_RKT0_E_clIS6_S4_EEDaSX_S10_) ;  /* 0xfffde67000007944 */ /* 0x024fea0003c3ffff */
[----:B-----5:R2:W-:Y:S01]  /*2e870*/  STL.64 [R1+0x770], R2 ;  /* 0x0007700201007387 */ /* 0x0205e20000100a00 */
[----:B------:R-:W-:Y:S01]  /*2e880*/  IMAD.MOV.U32 R63, RZ, RZ, R25 ;  /* 0x000000ffff3f7224 */ /* 0x000fe200078e0019 */
[----:B------:R-:W-:-:S02]  /*2e890*/  MOV R70, R24 ;  /* 0x0000001800467202 */ /* 0x000fc40000000f00 */
[----:B------:R-:W-:Y:S02]  /*2e8a0*/  MOV R4, 0x2e8c0 ;  /* 0x0002e8c000047802 */ /* 0x000fe40000000f00 */
[----:B-12---:R-:W-:Y:S05]  /*2e8b0*/  CALL.REL.NOINC `($_ZN7cutlass13device_kernelIN5flash19enable_sm80_to_sm89INS1_16FlashAttnBwdSm80INS1_25CollectiveMainloopBwdSm80ILi2ELi2EN4cute5tupleIJNS5_1CILi128EEES8_NS7_ILi64EEEEEENS_10bfloat16_tEfNS_4arch4Sm80ELb0ELb1ELb1ELb1ELb1ELb0ELb0ELb0ELi2ELi4ELi4ELi4ELb0EEENS1_24CollectiveEpilogueBwdGQAISA_fSD_Li256ELb1ELb1EEENS1_19SingleTileSchedulerILb1ELb0ELb0ELi128EEEEEEEEEvNT_6ParamsE$_ZN4cute3eso3ESOILb0ELb0EJNS_5tupleIJiNS_1CILi512EEEEEENS2_IJiiEEENS3_ILi1024EEEEEC2ERKS5_RKS6_RKS7_) ;  /* 0xfffd792000007944 */ /* 0x006fea0003c3ffff */
[----:B------:R2:W5:Y:S04]  /*2e8c0*/  LDL R5, [R1+0x760] ;  /* 0x0007600001057983 */ /* 0x0005680000100800 */
[----:B-1----:R2:W5:Y:S01]  /*2e8d0*/  LDL.64 R2, [R1+0x758] ;  /* 0x0007580001027983 */ /* 0x0025620000100a00 */
[----:B------:R-:W-:Y:S02]  /*2e8e0*/  MOV R63, R25 ;  /* 0x00000019003f7202 */ /* 0x000fe40000000f00 */
[----:B------:R-:W-:Y:S02]  /*2e8f0*/  MOV R6, 0x2e910 ;  /* 0x0002e91000067802 */ /* 0x000fe40000000f00 */
[----:B--2--5:R-:W-:Y:S05]  /*2e900*/  CALL.REL.NOINC `($_ZN7cutlass13device_kernelIN5flash19enable_sm80_to_sm89INS1_16FlashAttnBwdSm80INS1_25CollectiveMainloopBwdSm80ILi2ELi2EN4cute5tupleIJNS5_1CILi128EEES8_NS7_ILi64EEEEEENS_10bfloat16_tEfNS_4arch4Sm80ELb0ELb1ELb1ELb1ELb1ELb0ELb0ELb0ELi2ELi4ELi4ELi4ELb0EEENS1_24CollectiveEpilogueBwdGQAISA_fSD_Li256ELb1ELb1EEENS1_19SingleTileSchedulerILb1ELb0ELb0ELi128EEEEEEEEEvNT_6ParamsE$_ZN4cute5tupleIJNS0_IJNS0_IJNS_1CILi2EEES2_EEES3_NS1_ILi8EEEEEENS0_IJNS0_IJiNS1_ILi512EEEEEENS0_IJiiEEENS1_ILi1024EEEEEEEEC2ERKS5_RKSA_) ;  /* 0xfffdc14000007944 */ /* 0x024fea0003c3ffff */
        /* <DEDUP_REMOVED lines=8> */
[----:B-1---5:R-:W-:Y:S05]  /*2e990*/  CALL.REL.NOINC `($_ZN7cutlass13device_kernelIN5flash19enable_sm80_to_sm89INS1_16FlashAttnBwdSm80INS1_25CollectiveMainloopBwdSm80ILi2ELi2EN4cute5tupleIJNS5_1CILi128EEES8_NS7_ILi64EEEEEENS_10bfloat16_tEfNS_4arch4Sm80ELb0ELb1ELb1ELb1ELb1ELb0ELb0ELb0ELi2ELi4ELi4ELi4ELb0EEENS1_24CollectiveEpilogueBwdGQAISA_fSD_Li256ELb1ELb1EEENS1_19SingleTileSchedulerILb1ELb0ELb0ELi128EEEEEEEEEvNT_6ParamsE$_ZN4cute3eso3ESOILb0ELb0EJNS_6LayoutINS_5tupleIJNS3_IJNS_1CILi2EEES5_EEES6_NS4_ILi8EEEEEENS3_IJNS3_IJiNS4_ILi512EEEEEENS3_IJiiEEENS4_ILi1024EEEEEEEEjEEC2ERKSE_RKj) ;  /* 0xfffd7be000007944 */ /* 0x022fea0003c3ffff */
[----:B------:R-:W2:Y:S04]  /*2e9a0*/  LDL.64 R16, [R1+0x760] ;  /* 0x0007600001107983 */ /* 0x000ea80000100a00 */
[----:B-1----:R1:W5:Y:S01]  /*2e9b0*/  LDL.64 R4, [R1+0x758] ;  /* 0x0007580001047983 */ /* 0x0023620000100a00 */
[----:B------:R-:W-:Y:S02]  /*2e9c0*/  MOV R9, R25 ;  /* 0x0000001900097202 */ /* 0x000fe40000000f00 */
[----:B------:R-:W-:Y:S01]  /*2e9d0*/  MOV R8, 0x2ea00 ;  /* 0x0002ea0000087802 */ /* 0x000fe20000000f00 */
[----:B--2---:R-:W-:-:S04]  /*2e9e0*/  IMAD.WIDE.U32 R2, R17, 0x2, R52 ;  /* 0x0000000211027825 */ /* 0x004fc800078e0034 */
[----:B-1---5:R-:W-:Y:S05]  /*2e9f0*/  CALL.REL.NOINC `($_ZN7cutlass13device_kernelIN5flash19enable_sm80_to_sm89INS1_16FlashAttnBwdSm80INS1_25CollectiveMainloopBwdSm80ILi2ELi2EN4cute5tupleIJNS5_1CILi128EEES8_NS7_ILi64EEEEEENS_10bfloat16_tEfNS_4arch4Sm80ELb0ELb1ELb1ELb1ELb1ELb0ELb0ELb0ELi2ELi4ELi4ELi4ELb0EEENS1_24CollectiveEpilogueBwdGQAISA_fSD_Li256ELb1ELb1EEENS1_19SingleTileSchedulerILb1ELb0ELb0ELi128EEEEEEEEEvNT_6ParamsE$_ZN4cute8smem_ptrIPN7cutlass10bfloat16_tEECI1NS_12iter_adaptorIS3_S4_EEES3_) ;  /* 0xfffdc87000007944 */ /* 0x022fea0003c3ffff */
[----:B-1----:R-:W2:Y:S01]  /*2ea00*/  LDL.64 R2, [R1+0x758] ;  /* 0x0007580001027983 */ /* 0x002ea20000100a00 */
[----:B------:R-:W-:Y:S01]  /*2ea10*/  IMAD.MOV.U32 R63, RZ, RZ, R25 ;  /* 0x000000ffff3f7224 */ /* 0x000fe200078e0019 */
[----:B------:R-:W-:-:S02]  /*2ea20*/  MOV R70, R24 ;  /* 0x0000001800467202 */ /* 0x000fc40000000f00 */
[----:B------:R-:W-:Y:S01]  /*2ea30*/  MOV R6, 0x2ea60 ;  /* 0x0002ea6000067802 */ /* 0x000fe20000000f00 */
[----:B--2---:R1:W-:Y:S04]  /*2ea40*/  STL.64 [R1+0x770], R2 ;  /* 0x0007700201007387 */ /* 0x0043e80000100a00 */
[----:B-1----:R-:W-:Y:S05]  /*2ea50*/  CALL.REL.NOINC `($_ZN7cutlass13device_kernelIN5flash19enable_sm80_to_sm89INS1_16FlashAttnBwdSm80INS1_25CollectiveMainloopBwdSm80ILi2ELi2EN4cute5tupleIJNS5_1CILi128EEES8_NS7_ILi64EEEEEENS_10bfloat16_tEfNS_4arch4Sm80ELb0ELb1ELb1ELb1ELb1ELb0ELb0ELb0ELi2ELi4ELi4ELi4ELb0EEENS1_24CollectiveEpilogueBwdGQAISA_fSD_Li256ELb1ELb1EEENS1_19SingleTileSchedulerILb1ELb0ELb0ELi128EEEEEEEEEvNT_6ParamsE$_ZN4cute3eso3ESOILb0ELb0EJNS_6LayoutINS_5tupleIJNS3_IJNS_1CILi2EEES5_EEES6_NS4_ILi8EEEEEENS3_IJNS3_IJiNS4_ILi512EEEEEENS3_IJiiEEENS4_ILi1024EEEEEEEENS_10ViewEngineINS_8smem_ptrIPN7cutlass10bfloat16_tEEEEEEEC2ERKSE_RKSL_) ;  /* 0xfffd7aa000007944 */ /* 0x002fea0003c3ffff */
[----:B-1----:R1:W5:Y:S04]  /*2ea60*/  LDL R5, [R1+0x75c] ;  /* 0x00075c0001057983 */ /* 0x0023680000100800 */
[----:B------:R1:W5:Y:S01]  /*2ea70*/  LDL R3, [R1+0x760] ;  /* 0x0007600001037983 */ /* 0x0003620000100800 */
[----:B------:R-:W-:-:S03]  /*2ea80*/  MOV R4, 0x2eaa0 ;  /* 0x0002eaa000047802 */ /* 0x000fc60000000f00 */
[----:B-1---5:R-:W-:Y:S05]  /*2ea90*/  CALL.REL.NOINC `($_ZN7cutlass13device_kernelIN5flash19enable_sm80_to_sm89INS1_16FlashAttnBwdSm80INS1_25CollectiveMainloopBwdSm80ILi2ELi2EN4cute5tupleIJNS5_1CILi128EEES8_NS7_ILi64EEEEEENS_10bfloat16_tEfNS_4arch4Sm80ELb0ELb1ELb1ELb1ELb1ELb0ELb0ELb0ELi2ELi4ELi4ELi4ELb0EEENS1_24CollectiveEpilogueBwdGQAISA_fSD_Li256ELb1ELb1EEENS1_19SingleTileSchedulerILb1ELb0ELb0ELi128EEEEEEEEEvNT_6ParamsE$_ZZN4cute4takeILi1ELi3ENS_5tupleIJNS1_IJiNS_1CILi512EEEEEENS1_IJiiEEENS2_ILi1024EEEEEEEEDaRKT1_ENKUlDpRKT_E_clIJS5_S6_EEEDaSE_) ;  /* 0xfffde01000007944 */ /* 0x022fea0003c3ffff */
[----:B------:R-:W-:Y:S02]  /*2eaa0*/  MOV R4, 0x2eac0 ;  /* 0x0002eac000047802 */ /* 0x000fe40000000f00 */
[----:B-1---5:R-:W-:Y:S05]  /*2eab0*/  CALL.REL.NOINC `($_ZN7cutlass13device_kernelIN5flash19enable_sm80_to_sm89INS1_16FlashAttnBwdSm80INS1_25CollectiveMainloopBwdSm80ILi2ELi2EN4cute5tupleIJNS5_1CILi128EEES8_NS7_ILi64EEEEEENS_10bfloat16_tEfNS_4arch4Sm80ELb0ELb1ELb1ELb1ELb1ELb0ELb0ELb0ELi2ELi4ELi4ELi4ELb0EEENS1_24CollectiveEpilogueBwdGQAISA_fSD_Li256ELb1ELb1EEENS1_19SingleTileSchedulerILb1ELb0ELb0ELi128EEEEEEEEEvNT_6ParamsE$_ZZN4cute16flatten_to_tupleINS_5tupleIJNS1_IJiiEEENS_1CILi1024EEEEEEEEDaRKT_ENKUlRKT_E_clIS2_EEDaSB_) ;  /* 0xfffddb1000007944 */ /* 0x022fea0003c3ffff */
[----:B------:R1:W-:Y:S01]  /*2eac0*/  STL [R12], R2 ;  /* 0x000000020c007387 */ /* 0x0003e20000100800 */
[----:B------:R-:W-:Y:S02]  /*2ead0*/  MOV R63, R60 ;  /* 0x0000003c003f7202 */ /* 0x000fe40000000f00 */
[----:B------:R-:W-:Y:S01]  /*2eae0*/  MOV R4, 0x2eb10 ;  /* 0x0002eb1000047802 */ /* 0x000fe20000000f00 */
[----:B------:R1:W-:Y:S04]  /*2eaf0*/  STL [R12+0x4], R3 ;  /* 0x000004030c007387 */ /* 0x0003e80000100800 */
[----:B-1----:R-:W-:Y:S05]  /*2eb00*/  CALL.REL.NOINC `($_ZN7cutlass13device_kernelIN5flash19enable_sm80_to_sm89INS1_16FlashAttnBwdSm80INS1_25CollectiveMainloopBwdSm80ILi2ELi2EN4cute5tupleIJNS5_1CILi128EEES8_NS7_ILi64EEEEEENS_10bfloat16_tEfNS_4arch4Sm80ELb0ELb1ELb1ELb1ELb1ELb0ELb0ELb0ELi2ELi4ELi4ELi4ELb0EEENS1_24CollectiveEpilogueBwdGQAISA_fSD_Li256ELb1ELb1EEENS1_19SingleTileSchedulerILb1ELb0ELb0ELi128EEEEEEEEEvNT_6ParamsE$_ZZN4cute12filter_tupleINS_5tupleIJNS1_IJiiEEENS_1CILi1024EEEEEEZNS_16flatten_to_tupleIS5_EEDaRKT_EUlRKT_E_EEDaS9_OT0_ENKUlDpSC_E_clIJS2_NS1_IJS4_EEEEEEDaSG_) ;  /* 0xfffdcbe000007944 */ /* 0x002fea0003c3ffff */
        /* <DEDUP_REMOVED lines=25> */
[----:B-1----:R2:W5:Y:S01]  /*2eca0*/  LD.E R3, [R10.64] ;  /* 0x000000040a037980 */ /* 0x002562000c101900 */
[----:B------:R-:W-:-:S03]  /*2ecb0*/  MOV R4, 0x2ecd0 ;  /* 0x0002ecd000047802 */ /* 0x000fc60000000f00 */
[----:B--2--5:R-:W-:Y:S05]  /*2ecc0*/  CALL.REL.NOINC `($_ZN7cutlass13device_kernelIN5flash19enable_sm80_to_sm89INS1_16FlashAttnBwdSm80INS1_25CollectiveMainloopBwdSm80ILi2ELi2EN4cute5tupleIJNS5_1CILi128EEES8_NS7_ILi64EEEEEENS_10bfloat16_tEfNS_4arch4Sm80ELb0ELb1ELb1ELb1ELb1ELb0ELb0ELb0ELi2ELi4ELi4ELi4ELb0EEENS1_24CollectiveEpilogueBwdGQAISA_fSD_Li256ELb1ELb1EEENS1_19SingleTileSchedulerILb1ELb0ELb0ELi128EEEEEEEEEvNT_6ParamsE$_ZZN4cute5sliceINS_5tupleIJNS_10UnderscoreES2_S2_iEEENS1_IJNS1_IJNS_1CILi1EEENS4_ILi0EEEEEEiNS4_ILi1024EEENS4_ILi8192EEEEEEEEDaRKT_RKT0_ENKUlRKT_RKT0_E_clIS2_iEEDaSJ_SM_) ;  /* 0xfffddfb000007944 */ /* 0x024fea0003c3ffff */
[----:B------:R-:W-:Y:S02]  /*2ecd0*/  MOV R4, 0x2ecf0 ;  /* 0x0002ecf000047802 */ /* 0x000fe40000000f00 */
[----:B-1---5:R-:W-:Y:S05]  /*2ece0*/  CALL.REL.NOINC `($_ZN7cutlass13device_kernelIN5flash19enable_sm80_to_sm89INS1_16FlashAttnBwdSm80INS1_25CollectiveMainloopBwdSm80ILi2ELi2EN4cute5tupleIJNS5_1CILi128EEES8_NS7_ILi64EEEEEENS_10bfloat16_tEfNS_4arch4Sm80ELb0ELb1ELb1ELb1ELb1ELb0ELb0ELb0ELi2ELi4ELi4ELi4ELb0EEENS1_24CollectiveEpilogueBwdGQAISA_fSD_Li256ELb1ELb1EEENS1_19SingleTileSchedulerILb1ELb0ELb0ELi128EEEEEEEEEvNT_6ParamsE$_ZZN4cute12filter_tupleINS_5tupleIJNS_10UnderscoreES2_S2_iEEENS1_IJNS1_IJNS_1CILi1EEENS4_ILi0EEEEEEiNS4_ILi1024EEENS4_ILi8192EEEEEEZNS_5sliceIS3_SA_EEDaRKT_RKT0_EUlRKT_RKT0_E_EEDaSE_SH_OT1_ENKUlDpSK_E_clIJNS1_IJS7_EEENS1_IJiEEENS1_IJS8_EEENS1_IJEEEEEEDaSR_) ;  /* 0xfffdcc4000007944 */ /* 0x022fea0003c3ffff */
[----:B------:R-:W-:Y:S02]  /*2ecf0*/  MOV R4, 0x2ed10 ;  /* 0x0002ed1000047802 */ /* 0x000fe40000000f00 */
[----:B-1---5:R-:W-:Y:S05]  /*2ed00*/  CALL.REL.NOINC `($_ZN7cutlass13device_kernelIN5flash19enable_sm80_to_sm89INS1_16FlashAttnBwdSm80INS1_25CollectiveMainloopBwdSm80ILi2ELi2EN4cute5tupleIJNS5_1CILi128EEES8_NS7_ILi64EEEEEENS_10bfloat16_tEfNS_4arch4Sm80ELb0ELb1ELb1ELb1ELb1ELb0ELb0ELb0ELi2ELi4ELi4ELi4ELb0EEENS1_24CollectiveEpilogueBwdGQAISA_fSD_Li256ELb1ELb1EEENS1_19SingleTileSchedulerILb1ELb0ELb0ELi128EEEEEEEEEvNT_6ParamsE$_ZN4cute5tupleIJNS0_IJNS0_IJNS_1CILi8EEENS1_ILi1EEEEEENS1_ILi2EEES2_EEENS0_IJNS0_IJS3_NS1_ILi0EEEEEEiNS1_ILi1024EEEEEEEEC2ERKS6_RKSA_) ;  /* 0xfffdbec000007944 */ /* 0x022fea0003c3ffff */
[----:B------:R1:W5:Y:S01]  /*2ed10*/  LDL R2, [R1+0x758] ;  /* 0x0007580001027983 */ /* 0x0003620000100800 */
[----:B------:R-:W-:Y:S02]  /*2ed20*/  SHF.L.U32 R6, R5, 0xd, RZ ;  /* 0x0000000d05067819 */ /* 0x000fe400000006ff */
[----:B------:R-:W-:-:S03]  /*2ed30*/  MOV R4, 0x2ed60 ;  /* 0x0002ed6000047802 */ /* 0x000fc60000000f00 */
[----:B------:R1:W-:Y:S04]  /*2ed40*/  STL [R1+0x11e0], R6 ;  /* 0x0011e00601007387 */ /* 0x0003e80000100800 */
[----:B-1---5:R-:W-:Y:S05]  /*2ed50*/  CALL.REL.NOINC `($_ZN7cutlass13device_kernelIN5flash19enable_sm80_to_sm89INS1_16FlashAttnBwdSm80INS1_25CollectiveMainloopBwdSm80ILi2ELi2EN4cute5tupleIJNS5_1CILi128EEES8_NS7_ILi64EEEEEENS_10bfloat16_tEfNS_4arch4Sm80ELb0ELb1ELb1ELb1ELb1ELb0ELb0ELb0ELi2ELi4ELi4ELi4ELb0EEENS1_24CollectiveEpilogueBwdGQAISA_fSD_Li256ELb1ELb1EEENS1_19SingleTileSchedulerILb1ELb0ELb0ELi128EEEEEEEEEvNT_6ParamsE$_ZN4cute3eso3ESOILb0ELb0EJNS_6LayoutINS_5tupleIJNS3_IJNS_1CILi8EEENS4_ILi1EEEEEENS4_ILi2EEES5_EEENS3_IJNS3_IJS6_NS4_ILi0EEEEEEiNS4_ILi1024EEEEEEEEiEEC2ERKSE_RKi) ;  /* 0xfffd7db000007944 */ /* 0x022fea0003c3ffff */
[----:B------:R-:W-:Y:S01]  /*2ed60*/  ULDC.64 UR4, c[0x0][0x118] ;  /* 0x0000460000047ab9 */ /* 0x000fe20000000a00 */
[----:B-1----:R-:W2:Y:S04]  /*2ed70*/  LDL.64 R4, [R1+0x758] ;  /* 0x0007580001047983 */ /* 0x002ea80000100a00 */
[----:B------:R-:W2:Y:S01]  /*2ed80*/  LD.E.64 R2, [R10.64+0x8] ;  /* 0x000008040a027980 */ /* 0x000ea2000c101b00 */
[----:B------:R-:W-:Y:S02]  /*2ed90*/  MOV R9, R25 ;  /* 0x0000001900097202 */ /* 0x000fe40000000f00 */
[----:B------:R-:W-:Y:S01]  /*2eda0*/  MOV R8, 0x2edd0 ;  /* 0x0002edd000087802 */ /* 0x000fe20000000f00 */
[----:B--2---:R-:W-:-:S04]  /*2edb0*/  IMAD.WIDE R2, R5, 0x2, R2 ;  /* 0x0000000205027825 */ /* 0x004fc800078e0202 */
[----:B------:R-:W-:Y:S05]  /*2edc0*/  CALL.REL.NOINC `($_ZN7cutlass13device_kernelIN5flash19enable_sm80_to_sm89INS1_16FlashAttnBwdSm80INS1_25CollectiveMainloopBwdSm80ILi2ELi2EN4cute5tupleIJNS5_1CILi128EEES8_NS7_ILi64EEEEEENS_10bfloat16_tEfNS_4arch4Sm80ELb0ELb1ELb1ELb1ELb1ELb0ELb0ELb0ELi2ELi4ELi4ELi4ELb0EEENS1_24CollectiveEpilogueBwdGQAISA_fSD_Li256ELb1ELb1EEENS1_19SingleTileSchedulerILb1ELb0ELb0ELi128EEEEEEEEEvNT_6ParamsE$_ZN4cute8smem_ptrIPN7cutlass10bfloat16_tEECI1NS_12iter_adaptorIS3_S4_EEES3_) ;  /* 0xfffdc4a000007944 */ /* 0x000fea0003c3ffff */
[----:B-1----:R-:W2:Y:S01]  /*2edd0*/  LDL.64 R2, [R1+0x758] ;  /* 0x0007580001027983 */ /* 0x002ea20000100a00 */
[----:B------:R-:W-:-:S02]  /*2ede0*/  MOV R6, R4 ;  /* 0x0000000400067202 */ /* 0x000fc40000000f00 */
[----:B------:R-:W-:Y:S01]  /*2edf0*/  MOV R4, 0x2ee20 ;  /* 0x0002ee2000047802 */ /* 0x000fe20000000f00 */
[----:B--2---:R1:W-:Y:S04]  /*2ee00*/  STL.64 [R1+0x770], R2 ;  /* 0x0007700201007387 */ /* 0x0043e80000100a00 */
[----:B-1----:R-:W-:Y:S05]  /*2ee10*/  CALL.REL.NOINC `($_ZN7cutlass13device_kernelIN5flash19enable_sm80_to_sm89INS1_16FlashAttnBwdSm80INS1_25CollectiveMainloopBwdSm80ILi2ELi2EN4cute5tupleIJNS5_1CILi128EEES8_NS7_ILi64EEEEEENS_10bfloat16_tEfNS_4arch4Sm80ELb0ELb1ELb1ELb1ELb1ELb0ELb0ELb0ELi2ELi4ELi4ELi4ELb0EEENS1_24CollectiveEpilogueBwdGQAISA_fSD_Li256ELb1ELb1EEENS1_19SingleTileSchedulerILb1ELb0ELb0ELi128EEEEEEEEEvNT_6ParamsE$_ZN4cute3eso3ESOILb0ELb0EJNS_6LayoutINS_5tupleIJNS3_IJNS_1CILi8EEENS4_ILi1EEEEEENS4_ILi2EEES5_EEENS3_IJNS3_IJS6_NS4_ILi0EEEEEEiNS4_ILi1024EEEEEEEENS_10ViewEngineINS_8smem_ptrIPN7cutlass10bfloat16_tEEEEEEEC2ERKSE_RKSL_) ;  /* 0xfffd7c8000007944 */ /* 0x002fea0003c3ffff */
[----:B-1----:R-:W2:Y:S01]  /*2ee20*/  LDL.64 R2, [R26+0xe0] ;  /* 0x0000e0001a027983 */ /* 0x002ea20000100a00 */
[----:B------:R-:W-:-:S03]  /*2ee30*/  ULDC.64 UR4, c[0x0][0x118] ;  /* 0x0000460000047ab9 */ /* 0x000fc60000000a00 */
[----:B------:R1:W5:Y:S04]  /*2ee40*/  LDL R20, [R1+0x758] ;  /* 0x0007580001147983 */ /* 0x0003680000100800 */
[----:B------:R1:W5:Y:S04]  /*2ee50*/  LDL.64 R58, [R1+0x760] ;  /* 0x00076000013a7983 */ /* 0x0003680000100a00 */
[----:B------:R1:W5:Y:S04]  /*2ee60*/  LDL.64 R8, [R26+0xc8] ;  /* 0x0000c8001a087983 */ /* 0x0003680000100a00 */
[----:B--2---:R-:W5:Y:S01]  /*2ee70*/  LD.E.64 R2, [R2.64] ;  /* 0x0000000402027980 */ /* 0x004f62000c101b00 */
[----:B------:R-:W-:-:S03]  /*2ee80*/  MOV R6, 0x2eea0 ;  /* 0x0002eea000067802 */ /* 0x000fc60000000f00 */
[----:B-1---5:R-:W-:Y:S05]  /*2ee90*/  CALL.REL.NOINC `($_ZN7cutlass13device_kernelIN5flash19enable_sm80_to_sm89INS1_16FlashAttnBwdSm80INS1_25CollectiveMainloopBwdSm80ILi2ELi2EN4cute5tupleIJNS5_1CILi128EEES8_NS7_ILi64EEEEEENS_10bfloat16_tEfNS_4arch4Sm80ELb0ELb1ELb1ELb1ELb1ELb0ELb0ELb0ELi2ELi4ELi4ELi4ELb0EEENS1_24CollectiveEpilogueBwdGQAISA_fSD_Li256ELb1ELb1EEENS1_19SingleTileSchedulerILb1ELb0ELb0ELi128EEEEEEEEEvNT_6ParamsE$_ZN4cute3eso3ESOILb1ELb0EJNS_14ComposedLayoutINS_7SwizzleILi3ELi3ELi3EEENS_1CILi0EEENS_6LayoutINS_5tupleIJNS8_IJNS8_IJNS5_ILi4EEENS5_ILi8EEEEEENS8_IJS9_NS5_ILi1EEEEEEEEENS8_IJNS8_IJNS5_ILi2EEESF_SF_EEENS8_IJSF_SA_EEEEEEEEENS8_IJNS8_IJNS8_IJNS5_ILi128EEESC_EEENS8_IJNS5_ILi16EEES6_EEEEEENS8_IJNS8_IJNS5_ILi64EEESA_NS5_ILi512EEEEEENS8_IJNS5_ILi8192EEENS5_ILi1024EEEEEEEEEEEEEEEENS_10ViewEngineINS_8smem_ptrIPN7cutlass10bfloat16_tEEEEEEEC2ERKSY_RKS15_) ;  /* 0xfffd8a7000007944 */ /* 0x022fea0003c3ffff */
        /* <DEDUP_REMOVED lines=29> */
[----:B-12--5:R-:W-:Y:S05]  /*2f070*/  CALL.REL.NOINC `($_ZN7cutlass13device_kernelIN5flash19enable_sm80_to_sm89INS1_16FlashAttnBwdSm80INS1_25CollectiveMainloopBwdSm80ILi2ELi2EN4cute5tupleIJNS5_1CILi128EEES8_NS7_ILi64EEEEEENS_10bfloat16_tEfNS_4arch4Sm80ELb0ELb1ELb1ELb1ELb1ELb0ELb0ELb0ELi2ELi4ELi4ELi4ELb0EEENS1_24CollectiveEpilogueBwdGQAISA_fSD_Li256ELb1ELb1EEENS1_19SingleTileSchedulerILb1ELb0ELb0ELi128EEEEEEEEEvNT_6ParamsE$_ZZN4cute7idx2crdINS_5tupleIJiiNS_1CILi0EEEEEENS1_IJNS1_IJNS2_ILi4EEENS2_ILi8EEEEEES5_NS2_ILi1EEEEEEEEDaRKT_RKT0_ENKUlRKT_RKT0_E_clIiS7_EEDaSI_SL_) ;  /* 0xfffe07e000007944 */ /* 0x026fea0003c3ffff */
[----:B------:R-:W-:Y:S02]  /*2f080*/  MOV R2, 0x2f0a0 ;  /* 0x0002f0a000027802 */ /* 0x000fe40000000f00 */
[----:B-1----:R-:W-:Y:S05]  /*2f090*/  CALL.REL.NOINC `($_ZN7cutlass13device_kernelIN5flash19enable_sm80_to_sm89INS1_16FlashAttnBwdSm80INS1_25CollectiveMainloopBwdSm80ILi2ELi2EN4cute5tupleIJNS5_1CILi128EEES8_NS7_ILi64EEEEEENS_10bfloat16_tEfNS_4arch4Sm80ELb0ELb1ELb1ELb1ELb1ELb0ELb0ELb0ELi2ELi4ELi4ELi4ELb0EEENS1_24CollectiveEpilogueBwdGQAISA_fSD_Li256ELb1ELb1EEENS1_19SingleTileSchedulerILb1ELb0ELb0ELi128EEEEEEEEEvNT_6ParamsE$_ZZN4cute7idx2crdINS_5tupleIJiiNS_1CILi0EEEEEENS1_IJNS1_IJNS2_ILi4EEENS2_ILi8EEEEEES5_NS2_ILi1EEEEEEEEDaRKT_RKT0_ENKUlRKT_RKT0_E_clIiS5_EEDaSI_SL_) ;  /* 0xfffe079000007944 */ /* 0x002fea0003c3ffff */
[----:B------:R1:W-:Y:S01]  /*2f0a0*/  STL [R12], R6 ;  /* 0x000000060c007387 */ /* 0x0003e20000100800 */
[----:B------:R-:W-:Y:S02]  /*2f0b0*/  MOV R2, R60 ;  /* 0x0000003c00027202 */ /* 0x000fe40000000f00 */
[----:B------:R-:W-:-:S02]  /*2f0c0*/  MOV R74, 0x2f0e0 ;  /* 0x0002f0e0004a7802 */ /* 0x000fc40000000f00 */
[----:B-1----:R-:W-:Y:S05]  /*2f0d0*/  CALL.REL.NOINC `($_ZN7cutlass13device_kernelIN5flash19enable_sm80_to_sm89INS1_16FlashAttnBwdSm80INS1_25CollectiveMainloopBwdSm80ILi2ELi2EN4cute5tupleIJNS5_1CILi128EEES8_NS7_ILi64EEEEEENS_10bfloat16_tEfNS_4arch4Sm80ELb0ELb1ELb1ELb1ELb1ELb0ELb0ELb0ELi2ELi4ELi4ELi4ELb0EEENS1_24CollectiveEpilogueBwdGQAISA_fSD_Li256ELb1ELb1EEENS1_19SingleTileSchedulerILb1ELb0ELb0ELi128EEEEEEEEEvNT_6ParamsE$_ZZN4cute9transformINS_5tupleIJiiNS_1CILi0EEEEEENS1_IJNS1_IJNS2_ILi4EEENS2_ILi8EEEEEES5_NS2_ILi1EEEEEEZNS_7idx2crdIS4_S9_EEDaRKT_RKT0_EUlRKT_RKT0_E_EEDaSD_SG_OT1_ENKUlDpSJ_E_clIJNS1_IJiiEEEiS3_EEEDaSQ_) ;  /* 0xfffe0eb000007944 */ /* 0x002fea0003c3ffff */
[----:B------:R-:W-:Y:S02]  /*2f0e0*/  MOV R6, 0x2f100 ;  /* 0x0002f10000067802 */ /* 0x000fe40000000f00 */
[----:B--2--5:R-:W-:Y:S05]  /*2f0f0*/  CALL.REL.NOINC `($_ZN7cutlass13device_kernelIN5flash19enable_sm80_to_sm89INS1_16FlashAttnBwdSm80INS1_25CollectiveMainloopBwdSm80ILi2ELi2EN4cute5tupleIJNS5_1CILi128EEES8_NS7_ILi64EEEEEENS_10bfloat16_tEfNS_4arch4Sm80ELb0ELb1ELb1ELb1ELb1ELb0ELb0ELb0ELi2ELi4ELi4ELi4ELb0EEENS1_24CollectiveEpilogueBwdGQAISA_fSD_Li256ELb1ELb1EEENS1_19SingleTileSchedulerILb1ELb0ELb0ELi128EEEEEEEEEvNT_6ParamsE$_ZZN4cute13to_mixed_bitsINS_5tupleIJNS1_IJNS_1CILi4EEENS2_ILi8EEEEEES3_NS2_ILi1EEEEEENS1_IJNS1_IJNS2_ILi128EEENS2_ILi0EEEEEENS2_ILi16EEES9_EEENS1_IJNS1_IJiiEEEiS9_EEEEEDaRKT_RKT0_RKT1_ENKUlRKT_RKT0_RKT1_E_clIS5_SA_SD_EEDaSQ_ST_SW_) ;  /* 0xfffdd19000007944 */ /* 0x024fea0003c3ffff */
[----:B------:R-:W-:Y:S02]  /*2f100*/  MOV R6, 0x2f120 ;  /* 0x0002f12000067802 */ /* 0x000fe40000000f00 */
[----:B------:R-:W-:Y:S05]  /*2f110*/  CALL.REL.NOINC `($_ZN7cutlass13device_kernelIN5flash19enable_sm80_to_sm89INS1_16FlashAttnBwdSm80INS1_25CollectiveMainloopBwdSm80ILi2ELi2EN4cute5tupleIJNS5_1CILi128EEES8_NS7_ILi64EEEEEENS_10bfloat16_tEfNS_4arch4Sm80ELb0ELb1ELb1ELb1ELb1ELb0ELb0ELb0ELi2ELi4ELi4ELi4ELb0EEENS1_24CollectiveEpilogueBwdGQAISA_fSD_Li256ELb1ELb1EEENS1_19SingleTileSchedulerILb1ELb0ELb0ELi128EEEEEEEEEvNT_6ParamsE$_ZZN4cute13to_mixed_bitsINS_5tupleIJNS1_IJNS_1CILi4EEENS2_ILi8EEEEEES3_NS2_ILi1EEEEEENS1_IJNS1_IJNS2_ILi128EEENS2_ILi0EEEEEENS2_ILi16EEES9_EEENS1_IJNS1_IJiiEEEiS9_EEEEEDaRKT_RKT0_RKT1_ENKUlRKT_RKT0_RKT1_E_clIS3_SB_iEEDaSQ_ST_SW_) ;  /* 0xfffdd13000007944 */ /* 0x000fea0003c3ffff */
[----:B------:R-:W-:Y:S02]  /*2f120*/  MOV R5, R2 ;  /* 0x0000000200057202 */ /* 0x000fe40000000f00 */
[----:B------:R-:W-:-:S02]  /*2f130*/  MOV R2, 0x2f150 ;  /* 0x0002f15000027802 */ /* 0x000fc40000000f00 */
[----:B------:R-:W-:Y:S05]  /*2f140*/  CALL.REL.NOINC `($_ZN7cutlass13device_kernelIN5flash19enable_sm80_to_sm89INS1_16FlashAttnBwdSm80INS1_25CollectiveMainloopBwdSm80ILi2ELi2EN4cute5tupleIJNS5_1CILi128EEES8_NS7_ILi64EEEEEENS_10bfloat16_tEfNS_4arch4Sm80ELb0ELb1ELb1ELb1ELb1ELb0ELb0ELb0ELi2ELi4ELi4ELi4ELb0EEENS1_24CollectiveEpilogueBwdGQAISA_fSD_Li256ELb1ELb1EEENS1_19SingleTileSchedulerILb1ELb0ELb0ELi128EEEEEEEEEvNT_6ParamsE$_ZZN4cute13to_mixed_bitsINS_5tupleIJNS1_IJNS_1CILi4EEENS2_ILi8EEEEEES3_NS2_ILi1EEEEEENS1_IJNS1_IJNS2_ILi128EEENS2_ILi0EEEEEENS2_ILi16EEES9_EEENS1_IJNS1_IJiiEEEiS9_EEEEEDaRKT_RKT0_RKT1_ENKUlDpRKT_E_clIJNS_9MixedBitsILj0ELj384EEENSU_ILj0ELj48EEENS2_ILj0EEEEEEDaSR_) ;  /* 0xfffdd0b000007944 */ /* 0x000fea0003c3ffff */
[----:B------:R-:W-:Y:S02]  /*2f150*/  SHF.R.S32.HI R5, RZ, 0x1f, R4 ;  /* 0x0000001fff057819 */ /* 0x000fe40000011404 */
[----:B------:R-:W-:-:S02]  /*2f160*/  LOP3.LUT R3, R3, 0x1b0, RZ, 0xc0, !PT ;  /* 0x000001b003037812 */ /* 0x000fc400078ec0ff */
[----:B------:R-:W-:Y:S02]  /*2f170*/  LEA.HI R5, R5, R4, RZ, 0x2 ;  /* 0x0000000405057211 */ /* 0x000fe400078f10ff */
[----:B------:R-:W-:Y:S02]  /*2f180*/  MOV R4, 0x2f1c0 ;  /* 0x0002f1c000047802 */ /* 0x000fe40000000f00 */
[----:B------:R-:W-:-:S05]  /*2f190*/  SHF.R.S32.HI R2, RZ, 0x2, R5 ;  /* 0x00000002ff027819 */ /* 0x000fca0000011405 */
[----:B------:R1:W-:Y:S02]  /*2f1a0*/  STL [R1+0x77c], R2 ;  /* 0x00077c0201007387 */ /* 0x0003e40000100800 */
[----:B-1----:R-:W-:Y:S05]  /*2f1b0*/  CALL.REL.NOINC `($_ZN7cutlass13device_kernelIN5flash19enable_sm80_to_sm89INS1_16FlashAttnBwdSm80INS1_25CollectiveMainloopBwdSm80ILi2ELi2EN4cute5tupleIJNS5_1CILi128EEES8_NS7_ILi64EEEEEENS_10bfloat16_tEfNS_4arch4Sm80ELb0ELb1ELb1ELb1ELb1ELb0ELb0ELb0ELi2ELi4ELi4ELi4ELb0EEENS1_24CollectiveEpilogueBwdGQAISA_fSD_Li256ELb1ELb1EEENS1_19SingleTileSchedulerILb1ELb0ELb0ELi128EEEEEEEEEvNT_6ParamsE$_ZN4cute5tupleIJNS_7SwizzleILi3ELi3ELi3EEENS_9MixedBitsILj0ELj432EEENS_6LayoutINS0_IJNS0_IJNS_1CILi2EEES7_S7_EEES7_NS6_ILi8EEEEEENS0_IJNS0_IJNS6_ILi64EEES9_NS6_ILi512EEEEEENS6_ILi8192EEENS6_ILi1024EEEEEEEEEEC2ERKS2_RKS4_RKSH_) ;  /* 0xfffdbe9000007944 */ /* 0x002fea0003c3ffff */
[----:B-1----:R1:W5:Y:S01]  /*2f1c0*/  LDL R2, [R1+0x758] ;  /* 0x0007580001027983 */ /* 0x0023620000100800 */
[----:B------:R-:W-:Y:S02]  /*2f1d0*/  MOV R46, R13 ;  /* 0x0000000d002e7202 */ /* 0x000fe40000000f00 */
[----:B------:R-:W-:Y:S02]  /*2f1e0*/  MOV R4, 0x2f200 ;  /* 0x0002f20000047802 */ /* 0x000fe40000000f00 */
[----:B-1---5:R-:W-:Y:S05]  /*2f1f0*/  CALL.REL.NOINC `($_ZN7cutlass13device_kernelIN5flash19enable_sm80_to_sm89INS1_16FlashAttnBwdSm80INS1_25CollectiveMainloopBwdSm80ILi2ELi2EN4cute5tupleIJNS5_1CILi128EEES8_NS7_ILi64EEEEEENS_10bfloat16_tEfNS_4arch4Sm80ELb0ELb1ELb1ELb1ELb1ELb0ELb0ELb0ELi2ELi4ELi4ELi4ELb0EEENS1_24CollectiveEpilogueBwdGQAISA_fSD_Li256ELb1ELb1EEENS1_19SingleTileSchedulerILb1ELb0ELb0ELi128EEEEEEEEEvNT_6ParamsE$_ZN4cute3eso3ESOILb0ELb0EJNS_14ComposedLayoutINS_7SwizzleILi3ELi3ELi3EEENS_9MixedBitsILj0ELj432EEENS_6LayoutINS_5tupleIJNS8_IJNS_1CILi2EEESA_SA_EEESA_NS9_ILi8EEEEEENS8_IJNS8_IJNS9_ILi64EEESC_NS9_ILi512EEEEEENS9_ILi8192EEENS9_ILi1024EEEEEEEEEEiEEC2ERKSL_RKi) ;  /* 0xfffd6d3000007944 */ /* 0x022fea0003c3ffff */
[----:B-1----:R-:W2:Y:S01]  /*2f200*/  LDL.64 R4, [R1+0x758] ;  /* 0x0007580001047983 */ /* 0x002ea20000100a00 */
[----:B------:R-:W-:Y:S02]  /*2f210*/  MOV R9, R25 ;  /* 0x0000001900097202 */ /* 0x000fe40000000f00 */
[----:B------:R-:W-:Y:S01]  /*2f220*/  MOV R8, 0x2f250 ;  /* 0x0002f25000087802 */ /* 0x000fe20000000f00 */
[----:B--2---:R-:W-:-:S04]  /*2f230*/  IMAD.WIDE R2, R5, 0x2, R16 ;  /* 0x0000000205027825 */ /* 0x004fc800078e0210 */
[----:B------:R-:W-:Y:S05]  /*2f240*/  CALL.REL.NOINC `($_ZN7cutlass13device_kernelIN5flash19enable_sm80_to_sm89INS1_16FlashAttnBwdSm80INS1_25CollectiveMainloopBwdSm80ILi2ELi2EN4cute5tupleIJNS5_1CILi128EEES8_NS7_ILi64EEEEEENS_10bfloat16_tEfNS_4arch4Sm80ELb0ELb1ELb1ELb1ELb1ELb0ELb0ELb0ELi2ELi4ELi4ELi4ELb0EEENS1_24CollectiveEpilogueBwdGQAISA_fSD_Li256ELb1ELb1EEENS1_19SingleTileSchedulerILb1ELb0ELb0ELi128EEEEEEEEEvNT_6ParamsE$_ZN4cute8smem_ptrIPN7cutlass10bfloat16_tEECI1NS_12iter_adaptorIS3_S4_EEES3_) ;  /* 0xfffdc02000007944 */ /* 0x000fea0003c3ffff */
[----:B-1----:R-:W2:Y:S01]  /*2f250*/  LDL.64 R2, [R1+0x758] ;  /* 0x0007580001027983 */ /* 0x002ea20000100a00 */
[----:B------:R-:W-:Y:S02]  /*2f260*/  MOV R6, R4 ;  /* 0x0000000400067202 */ /* 0x000fe40000000f00 */
[----:B------:R-:W-:Y:S01]  /*2f270*/  MOV R4, 0x2f2a0 ;  /* 0x0002f2a000047802 */ /* 0x000fe20000000f00 */
[----:B--2---:R1:W-:Y:S04]  /*2f280*/  STL.64 [R1+0x770], R2 ;  /* 0x0007700201007387 */ /* 0x0043e80000100a00 */
[----:B-1----:R-:W-:Y:S05]  /*2f290*/  CALL.REL.NOINC `($_ZN7cutlass13device_kernelIN5flash19enable_sm80_to_sm89INS1_16FlashAttnBwdSm80INS1_25CollectiveMainloopBwdSm80ILi2ELi2EN4cute5tupleIJNS5_1CILi128EEES8_NS7_ILi64EEEEEENS_10bfloat16_tEfNS_4arch4Sm80ELb0ELb1ELb1ELb1ELb1ELb0ELb0ELb0ELi2ELi4ELi4ELi4ELb0EEENS1_24CollectiveEpilogueBwdGQAISA_fSD_Li256ELb1ELb1EEENS1_19SingleTileSchedulerILb1ELb0ELb0ELi128EEEEEEEEEvNT_6ParamsE$_ZN4cute3eso3ESOILb0ELb0EJNS_14ComposedLayoutINS_7SwizzleILi3ELi3ELi3EEENS_9MixedBitsILj0ELj432EEENS_6LayoutINS_5tupleIJNS8_IJNS_1CILi2EEESA_SA_EEESA_NS9_ILi8EEEEEENS8_IJNS8_IJNS9_ILi64EEESC_NS9_ILi512EEEEEENS9_ILi8192EEENS9_ILi1024EEEEEEEEEENS_10ViewEngineINS_8smem_ptrIPN7cutlass10bfloat16_tEEEEEEEC2ERKSL_RKSS_) ;  /* 0xfffd6c2000007944 */ /* 0x002fea0003c3ffff */
        /* <DEDUP_REMOVED lines=23> */
[----:B--2--5:R-:W-:Y:S05]  /*2f410*/  CALL.REL.NOINC `($_ZN7cutlass13device_kernelIN5flash19enable_sm80_to_sm89INS1_16FlashAttnBwdSm80INS1_25CollectiveMainloopBwdSm80ILi2ELi2EN4cute5tupleIJNS5_1CILi128EEES8_NS7_ILi64EEEEEENS_10bfloat16_tEfNS_4arch4Sm80ELb0ELb1ELb1ELb1ELb1ELb0ELb0ELb0ELi2ELi4ELi4ELi4ELb0EEENS1_24CollectiveEpilogueBwdGQAISA_fSD_Li256ELb1ELb1EEENS1_19SingleTileSchedulerILb1ELb0ELb0ELi128EEEEEEEEEvNT_6ParamsE$_ZN4cute3eso3ESOILb1ELb0EJNS_6LayoutINS_5tupleIJNS3_IJNS_1CILi8EEENS4_ILi1EEEEEENS4_ILi2EEES5_EEENS3_IJNS3_IJS6_NS4_ILi0EEEEEENS4_ILi64EEES5_EEEEENS_10ViewEngineIPN7cutlass10bfloat16_tEEEEEC2ERKSE_RKSJ_) ;  /* 0xfffdb13000007944 */ /* 0x024fea0003c3ffff */
[----:B------:R2:W5:Y:S01]  /*2f420*/  LDL.64 R54, [R1+0x758] ;  /* 0x0007580001367983 */ /* 0x0005620000100a00 */
[----:B-1----:R-:W-:Y:S01]  /*2f430*/  IMAD.MOV.U32 R6, RZ, RZ, R50 ;  /* 0x000000ffff067224 */ /* 0x002fe200078e0032 */
[----:B------:R-:W-:Y:S01]  /*2f440*/  MOV R3, R51 ;  /* 0x0000003300037202 */ /* 0x000fe20000000f00 */
[----:B------:R-:W-:Y:S01]  /*2f450*/  IMAD.MOV.U32 R70, RZ, RZ, R25 ;  /* 0x000000ffff467224 */ /* 0x000fe200078e0019 */
[----:B------:R-:W-:Y:S02]  /*2f460*/  MOV R4, 0x2f480 ;  /* 0x0002f48000047802 */ /* 0x000fe40000000f00 */
[----:B--2--5:R-:W-:Y:S05]  /*2f470*/  CALL.REL.NOINC `($_ZN7cutlass13device_kernelIN5flash19enable_sm80_to_sm89INS1_16FlashAttnBwdSm80INS1_25CollectiveMainloopBwdSm80ILi2ELi2EN4cute5tupleIJNS5_1CILi128EEES8_NS7_ILi64EEEEEENS_10bfloat16_tEfNS_4arch4Sm80ELb0ELb1ELb1ELb1ELb1ELb0ELb0ELb0ELi2ELi4ELi4ELi4ELb0EEENS1_24CollectiveEpilogueBwdGQAISA_fSD_Li256ELb1ELb1EEENS1_19SingleTileSchedulerILb1ELb0ELb0ELi128EEEEEEEEEvNT_6ParamsE$_ZN4cute3eso3ESOILb1ELb0EJNS_6LayoutINS_5tupleIJNS3_IJNS3_IJNS_1CILi4EEENS4_ILi2EEEEEENS4_ILi1EEEEEES6_NS4_ILi8EEEEEENS3_IJNS3_IJNS3_IJS8_NS4_ILi32EEEEEENS4_ILi0EEEEEENS4_ILi64EEES5_EEEEENS_10ViewEngineIPN7cutlass10bfloat16_tEEEEEC2ERKSI_RKSN_) ;  /* 0xfffd9ce000007944 */ /* 0x024fea0003c3ffff */
[----:B------:R-:W-:Y:S01]  /*2f480*/  ULDC.64 UR4, c[0x0][0x118] ;  /* 0x0000460000047ab9 */ /* 0x000fe20000000a00 */
[----:B------:R2:W5:Y:S04]  /*2f490*/  LDL.64 R52, [R1+0x758] ;  /* 0x0007580001347983 */ /* 0x0005680000100a00 */
[----:B-1----:R2:W5:Y:S01]  /*2f4a0*/  LD.E.64 R2, [R56.64] ;  /* 0x0000000438027980 */ /* 0x002562000c101b00 */
[----:B------:R-:W-:-:S02]  /*2f4b0*/  MOV R9, R25 ;  /* 0x0000001900097202 */ /* 0x000fc40000000f00 */
[----:B------:R-:W-:Y:S02]  /*2f4c0*/  MOV R8, 0x2f4e0 ;  /* 0x0002f4e000087802 */ /* 0x000fe40000000f00 */
[----:B--2--5:R-:W-:Y:S05]  /*2f4d0*/  CALL.REL.NOINC `($_ZN7cutlass13device_kernelIN5flash19enable_sm80_to_sm89INS1_16FlashAttnBwdSm80INS1_25CollectiveMainloopBwdSm80ILi2ELi2EN4cute5tupleIJNS5_1CILi128EEES8_NS7_ILi64EEEEEENS_10bfloat16_tEfNS_4arch4Sm80ELb0ELb1ELb1ELb1ELb1ELb0ELb0ELb0ELi2ELi4ELi4ELi4ELb0EEENS1_24CollectiveEpilogueBwdGQAISA_fSD_Li256ELb1ELb1EEENS1_19SingleTileSchedulerILb1ELb0ELb0ELi128EEEEEEEEEvNT_6ParamsE$_ZN4cute8smem_ptrIPN7cutlass10bfloat16_tEECI1NS_12iter_adaptorIS3_S4_EEES3_) ;  /* 0xfffdbd9000007944 */ /* 0x024fea0003c3ffff */
[----:B-1----:R1:W5:Y:S01]  /*2f4e0*/  LDL.64 R2, [R1+0x758] ;  /* 0x0007580001027983 */ /* 0x0023620000100a00 */
[----:B------:R-:W-:-:S03]  /*2f4f0*/  MOV R6, 0x2f510 ;  /* 0x0002f51000067802 */ /* 0x000fc60000000f00 */
[----:B-1---5:R-:W-:Y:S05]  /*2f500*/  CALL.REL.NOINC `($_ZN7cutlass13device_kernelIN5flash19enable_sm80_to_sm89INS1_16FlashAttnBwdSm80INS1_25CollectiveMainloopBwdSm80ILi2ELi2EN4cute5tupleIJNS5_1CILi128EEES8_NS7_ILi64EEEEEENS_10bfloat16_tEfNS_4arch4Sm80ELb0ELb1ELb1ELb1ELb1ELb0ELb0ELb0ELi2ELi4ELi4ELi4ELb0EEENS1_24CollectiveEpilogueBwdGQAISA_fSD_Li256ELb1ELb1EEENS1_19SingleTileSchedulerILb1ELb0ELb0ELi128EEEEEEEEEvNT_6ParamsE$_ZN4cute3eso3ESOILb1ELb0EJNS_6LayoutINS_5tupleIJNS3_IJNS_1CILi8EEENS4_ILi1EEEEEENS4_ILi2EEEEEENS3_IJNS3_IJS6_NS4_ILi0EEEEEENS4_ILi8192EEEEEEEENS_10ViewEngineINS_8smem_ptrIPN7cutlass10bfloat16_tEEEEEEEC2ERKSE_RKSL_) ;  /* 0xfffdae7000007944 */ /* 0x022fea0003c3ffff */
[----:B-1----:R1:W5:Y:S01]  /*2f510*/  LDL.64 R4, [R1+0x758] ;  /* 0x0007580001047983 */ /* 0x0023620000100a00 */
[----:B------:R-:W-:Y:S01]  /*2f520*/  IMAD.MOV.U32 R8, RZ, RZ, R54 ;  /* 0x000000ffff087224 */ /* 0x000fe200078e0036 */
[----:B------:R-:W-:Y:S02]  /*2f530*/  MOV R3, R55 ;  /* 0x0000003700037202 */ /* 0x000fe40000000f00 */
[----:B------:R-:W-:Y:S02]  /*2f540*/  MOV R6, 0x2f560 ;  /* 0x0002f56000067802 */ /* 0x000fe40000000f00 */
[----:B-1---5:R-:W-:Y:S05]  /*2f550*/  CALL.REL.NOINC `($_ZN7cutlass13device_kernelIN5flash19enable_sm80_to_sm89INS1_16FlashAttnBwdSm80INS1_25CollectiveMainloopBwdSm80ILi2ELi2EN4cute5tupleIJNS5_1CILi128EEES8_NS7_ILi64EEEEEENS_10bfloat16_tEfNS_4arch4Sm80ELb0ELb1ELb1ELb1ELb1ELb0ELb0ELb0ELi2ELi4ELi4ELi4ELb0EEENS1_24CollectiveEpilogueBwdGQAISA_fSD_Li256ELb1ELb1EEENS1_19SingleTileSchedulerILb1ELb0ELb0ELi128EEEEEEEEEvNT_6ParamsE$_ZN4cute3eso3ESOILb1ELb0EJNS_6LayoutINS_5tupleIJNS3_IJNS_1CILi8EEENS4_ILi1EEEEEENS4_ILi2EEEEEENS3_IJNS3_IJS6_NS4_ILi0EEEEEENS4_ILi64EEEEEEEENS_10ViewEngineIPN7cutlass10bfloat16_tEEEEEC2ERKSE_RKSJ_) ;  /* 0xfffdad9000007944 */ /* 0x022fea0003c3ffff */
[----:B-1----:R1:W5:Y:S01]  /*2f560*/  LDL.64 R2, [R1+0x758] ;  /* 0x0007580001027983 */ /* 0x0023620000100a00 */
[----:B------:R-:W-:Y:S02]  /*2f570*/  MOV R7, R5 ;  /* 0x0000000500077202 */ /* 0x000fe40000000f00 */
[----:B------:R-:W-:Y:S02]  /*2f580*/  MOV R6, 0x2f5a0 ;  /* 0x0002f5a000067802 */ /* 0x000fe40000000f00 */
[----:B-1---5:R-:W-:Y:S05]  /*2f590*/  CALL.REL.NOINC `($_ZN7cutlass13device_kernelIN5flash19enable_sm80_to_sm89INS1_16FlashAttnBwdSm80INS1_25CollectiveMainloopBwdSm80ILi2ELi2EN4cute5tupleIJNS5_1CILi128EEES8_NS7_ILi64EEEEEENS_10bfloat16_tEfNS_4arch4Sm80ELb0ELb1ELb1ELb1ELb1ELb0ELb0ELb0ELi2ELi4ELi4ELi4ELb0EEENS1_24CollectiveEpilogueBwdGQAISA_fSD_Li256ELb1ELb1EEENS1_19SingleTileSchedulerILb1ELb0ELb0ELi128EEEEEEEEEvNT_6ParamsE$_ZN4cute3eso3ESOILb1ELb0EJNS_6LayoutINS_5tupleIJNS3_IJNS_1CILi8EEENS4_ILi1EEEEEENS3_IJNS4_ILi2EEEEEEEEENS3_IJNS3_IJS6_NS4_ILi0EEEEEENS3_IJNS4_ILi8192EEEEEEEEEEENS_10ViewEngineINS_8smem_ptrIPN7cutlass10bfloat16_tEEEEEEEC2ERKSG_RKSN_) ;  /* 0xfffdab5000007944 */ /* 0x022fea0003c3ffff */
[----:B-1----:R1:W5:Y:S01]  /*2f5a0*/  LDL.64 R4, [R1+0x758] ;  /* 0x0007580001047983 */ /* 0x0023620000100a00 */
[----:B------:R-:W-:Y:S02]  /*2f5b0*/  MOV R8, R2 ;  /* 0x0000000200087202 */ /* 0x000fe40000000f00 */
[----:B------:R-:W-:-:S02]  /*2f5c0*/  MOV R6, 0x2f5e0 ;  /* 0x0002f5e000067802 */ /* 0x000fc40000000f00 */
[----:B-1---5:R-:W-:Y:S05]  /*2f5d0*/  CALL.REL.NOINC `($_ZN7cutlass13device_kernelIN5flash19enable_sm80_to_sm89INS1_16FlashAttnBwdSm80INS1_25CollectiveMainloopBwdSm80ILi2ELi2EN4cute5tupleIJNS5_1CILi128EEES8_NS7_ILi64EEEEEENS_10bfloat16_tEfNS_4arch4Sm80ELb0ELb1ELb1ELb1ELb1ELb0ELb0ELb0ELi2ELi4ELi4ELi4ELb0EEENS1_24CollectiveEpilogueBwdGQAISA_fSD_Li256ELb1ELb1EEENS1_19SingleTileSchedulerILb1ELb0ELb0ELi128EEEEEEEEEvNT_6ParamsE$_ZN4cute3eso3ESOILb1ELb0EJNS_6LayoutINS_5tupleIJNS3_IJNS_1CILi8EEENS4_ILi1EEEEEENS3_IJNS4_ILi2EEEEEEEEENS3_IJNS3_IJS6_NS4_ILi0EEEEEENS3_IJNS4_ILi64EEEEEEEEEEENS_10ViewEngineIPN7cutlass10bfloat16_tEEEEEC2ERKSG_RKSL_) ;  /* 0xfffdaac000007944 */ /* 0x022fea0003c3ffff */
[----:B-1----:R1:W5:Y:S01]  /*2f5e0*/  LDL.64 R2, [R1+0x758] ;  /* 0x0007580001027983 */ /* 0x0023620000100a00 */
[----:B------:R-:W-:-:S03]  /*2f5f0*/  MOV R8, 0x2f610 ;  /* 0x0002f61000087802 */ /* 0x000fc60000000f00 */
[----:B-1---5:R-:W-:Y:S05]  /*2f600*/  CALL.REL.NOINC `($_ZN7cutlass13device_kernelIN5flash19enable_sm80_to_sm89INS1_16FlashAttnBwdSm80INS1_25CollectiveMainloopBwdSm80ILi2ELi2EN4cute5tupleIJNS5_1CILi128EEES8_NS7_ILi64EEEEEENS_10bfloat16_tEfNS_4arch4Sm80ELb0ELb1ELb1ELb1ELb1ELb0ELb0ELb0ELi2ELi4ELi4ELi4ELb0EEENS1_24CollectiveEpilogueBwdGQAISA_fSD_Li256ELb1ELb1EEENS1_19SingleTileSchedulerILb1ELb0ELb0ELi128EEEEEEEEEvNT_6ParamsE$_ZN4cute3eso3ESOILb1ELb0EJNS_6LayoutINS_5tupleIJNS3_IJNS3_IJNS_1CILi8EEENS4_ILi1EEEEEES6_EEENS3_IJNS3_IJS6_S6_EEENS4_ILi2EEEEEEEEENS3_IJNS3_IJNS3_IJS6_NS4_ILi0EEEEEESD_EEENS3_IJNS3_IJSD_SD_EEENS4_ILi64EEEEEEEEEEENS_10ViewEngineIPN7cutlass10bfloat16_tEEEEEC2ERKSK_RKSP_) ;  /* 0xfffd9c6000007944 */ /* 0x022fea0003c3ffff */
[----:B-1----:R1:W5:Y:S01]  /*2f610*/  LDL.64 R2, [R1+0x758] ;  /* 0x0007580001027983 */ /* 0x0023620000100a00 */
[----:B------:R-:W-:-:S02]  /*2f620*/  MOV R7, R5 ;  /* 0x0000000500077202 */ /* 0x000fc40000000f00 */
[----:B------:R-:W-:Y:S02]  /*2f630*/  MOV R6, 0x2f650 ;  /* 0x0002f65000067802 */ /* 0x000fe40000000f00 */
[----:B-1---5:R-:W-:Y:S05]  /*2f640*/  CALL.REL.NOINC `($_ZN7cutlass13device_kernelIN5flash19enable_sm80_to_sm89INS1_16FlashAttnBwdSm80INS1_25CollectiveMainloopBwdSm80ILi2ELi2EN4cute5tupleIJNS5_1CILi128EEES8_NS7_ILi64EEEEEENS_10bfloat16_tEfNS_4arch4Sm80ELb0ELb1ELb1ELb1ELb1ELb0ELb0ELb0ELi2ELi4ELi4ELi4ELb0EEENS1_24CollectiveEpilogueBwdGQAISA_fSD_Li256ELb1ELb1EEENS1_19SingleTileSchedulerILb1ELb0ELb0ELi128EEEEEEEEEvNT_6ParamsE$_ZN4cute3eso3ESOILb1ELb0EJNS_6LayoutINS_5tupleIJNS3_IJNS3_IJNS_1CILi8EEENS4_ILi1EEEEEES6_EEENS3_IJNS3_IJS6_S6_EEENS4_ILi2EEEEEEEEENS3_IJNS3_IJNS3_IJS6_NS4_ILi0EEEEEESD_EEENS3_IJNS3_IJSD_SD_EEENS4_ILi8192EEEEEEEEEEENS_10ViewEngineINS_8smem_ptrIPN7cutlass10bfloat16_tEEEEEEEC2ERKSK_RKSR_) ;  /* 0xfffd9c6000007944 */ /* 0x022fea0003c3ffff */
[----:B-1----:R1:W5:Y:S01]  /*2f650*/  LDL.64 R4, [R1+0x758] ;  /* 0x0007580001047983 */ /* 0x0023620000100a00 */
[----:B------:R-:W-:Y:S02]  /*2f660*/  MOV R8, R2 ;  /* 0x0000000200087202 */ /* 0x000fe40000000f00 */
[----:B------:R-:W-:Y:S02]  /*2f670*/  MOV R6, 0x2f690 ;  /* 0x0002f69000067802 */ /* 0x000fe40000000f00 */
[----:B-1---5:R-:W-:Y:S05]  /*2f680*/  CALL.REL.NOINC `($_ZN7cutlass13device_kernelIN5flash19enable_sm80_to_sm89INS1_16FlashAttnBwdSm80INS1_25CollectiveMainloopBwdSm80ILi2ELi2EN4cute5tupleIJNS5_1CILi128EEES8_NS7_ILi64EEEEEENS_10bfloat16_tEfNS_4arch4Sm80ELb0ELb1ELb1ELb1ELb1ELb0ELb0ELb0ELi2ELi4ELi4ELi4ELb0EEENS1_24CollectiveEpilogueBwdGQAISA_fSD_Li256ELb1ELb1EEENS1_19SingleTileSchedulerILb1ELb0ELb0ELi128EEEEEEEEEvNT_6ParamsE$_ZN4cute3eso3ESOILb1ELb0EJNS_6LayoutINS_5tupleIJNS3_IJNS_1CILi8EEENS4_ILi1EEEEEENS4_ILi2EEEEEENS3_IJNS3_IJS6_NS4_ILi0EEEEEENS4_ILi64EEEEEEEENS_10ViewEngineIPN7cutlass10bfloat16_tEEEEEC2ERKSE_RKSJ_) ;  /* 0xfffdac6000007944 */ /* 0x022fea0003c3ffff */
[----:B------:R2:W5:Y:S01]  /*2f690*/  LDL.64 R14, [R1+0x758] ;  /* 0x00075800010e7983 */ /* 0x0005620000100a00 */
[----:B-1----:R-:W-:Y:S01]  /*2f6a0*/  IMAD.MOV.U32 R2, RZ, RZ, R4 ;  /* 0x000000ffff027224 */ /* 0x002fe200078e0004 */
[----:B------:R-:W-:Y:S01]  /*2f6b0*/  MOV R3, R5 ;  /* 0x0000000500037202 */ /* 0x000fe20000000f00 */
[----:B------:R-:W-:Y:S01]  /*2f6c0*/  IMAD.MOV.U32 R9, RZ, RZ, R25 ;  /* 0x000000ffff097224 */ /* 0x000fe200078e0019 */
[----:B------:R-:W-:Y:S02]  /*2f6d0*/  MOV R8, 0x2f6f0 ;  /* 0x0002f6f000087802 */ /* 0x000fe40000000f00 */
[----:B--2--5:R-:W-:Y:S05]  /*2f6e0*/  CALL.REL.NOINC `($_ZN7cutlass13device_kernelIN5flash19enable_sm80_to_sm89INS1_16FlashAttnBwdSm80INS1_25CollectiveMainloopBwdSm80ILi2ELi2EN4cute5tupleIJNS5_1CILi128EEES8_NS7_ILi64EEEEEENS_10bfloat16_tEfNS_4arch4Sm80ELb0ELb1ELb1ELb1ELb1ELb0ELb0ELb0ELi2ELi4ELi4ELi4ELb0EEENS1_24CollectiveEpilogueBwdGQAISA_fSD_Li256ELb1ELb1EEENS1_19SingleTileSchedulerILb1ELb0ELb0ELi128EEEEEEEEEvNT_6ParamsE$_ZN4cute8smem_ptrIPN7cutlass10bfloat16_tEECI1NS_12iter_adaptorIS3_S4_EEES3_) ;  /* 0xfffdbb8000007944 */ /* 0x024fea0003c3ffff */
[----:B-1----:R1:W5:Y:S01]  /*2f6f0*/  LDL.64 R2, [R1+0x758] ;  /* 0x0007580001027983 */ /* 0x0023620000100a00 */
[----:B------:R-:W-:-:S03]  /*2f700*/  MOV R6, 0x2f720 ;  /* 0x0002f72000067802 */ /* 0x000fc60000000f00 */
[----:B-1---5:R-:W-:Y:S05]  /*2f710*/  CALL.REL.NOINC `($_ZN7cutlass13device_kernelIN5flash19enable_sm80_to_sm89INS1_16FlashAttnBwdSm80INS1_25CollectiveMainloopBwdSm80ILi2ELi2EN4cute5tupleIJNS5_1CILi128EEES8_NS7_ILi64EEEEEENS_10bfloat16_tEfNS_4arch4Sm80ELb0ELb1ELb1ELb1ELb1ELb0ELb0ELb0ELi2ELi4ELi4ELi4ELb0EEENS1_24CollectiveEpilogueBwdGQAISA_fSD_Li256ELb1ELb1EEENS1_19SingleTileSchedulerILb1ELb0ELb0ELi128EEEEEEEEEvNT_6ParamsE$_ZN4cute3eso3ESOILb1ELb0EJNS_6LayoutINS_5tupleIJNS3_IJNS_1CILi8EEENS4_ILi1EEEEEENS4_ILi2EEEEEENS3_IJNS3_IJS6_NS4_ILi0EEEEEENS4_ILi8192EEEEEEEENS_10ViewEngineINS_8smem_ptrIPN7cutlass10bfloat16_tEEEEEEEC2ERKSE_RKSL_) ;  /* 0xfffdac6000007944 */ /* 0x022fea0003c3ffff */
        /* <DEDUP_REMOVED lines=121> */
[----:B------:R-:W-:Y:S02]  /*2feb0*/  MOV R8, 0x2ff10 ;  /* 0x0002ff1000087802 */ /* 0x000fe40000000f00 */
[----:B-1----:R1:W-:Y:S04]  /*2fec0*/  ST.E [R10.64], R4 ;  /* 0x000000040a007985 */ /* 0x0023e8000c101904 */
[----:B------:R1:W-:Y:S04]  /*2fed0*/  ST.E [R10.64+0x4], R5 ;  /* 0x000004050a007985 */ /* 0x0003e8000c101904 */
[----:B------:R1:W-:Y:S04]  /*2fee0*/  ST.E [R10.64+0x8], R6 ;  /* 0x000008060a007985 */ /* 0x0003e8000c101904 */
[----:B------:R1:W-:Y:S02]  /*2fef0*/  ST.E [R10.64+0xc], R7 ;  /* 0x00000c070a007985 */ /* 0x0003e4000c101904 */
[----:B-1----:R-:W-:Y:S05]  /*2ff00*/  CALL.REL.NOINC `($_ZN7cutlass13device_kernelIN5flash19enable_sm80_to_sm89INS1_16FlashAttnBwdSm80INS1_25CollectiveMainloopBwdSm80ILi2ELi2EN4cute5tupleIJNS5_1CILi128EEES8_NS7_ILi64EEEEEENS_10bfloat16_tEfNS_4arch4Sm80ELb0ELb1ELb1ELb1ELb1ELb0ELb0ELb0ELi2ELi4ELi4ELi4ELb0EEENS1_24CollectiveEpilogueBwdGQAISA_fSD_Li256ELb1ELb1EEENS1_19SingleTileSchedulerILb1ELb0ELb0ELi128EEEEEEEEEvNT_6ParamsE$_ZZN4cute5sliceINS_5tupleIJNS_10UnderscoreES2_NS_1CILi0EEEEEENS1_IJNS1_IJNS3_ILi1EEES4_EEEiNS3_ILi1024EEEEEEEEDaRKT_RKT0_ENKUlRKT_RKT0_E_clIS2_iEEDaSI_SL_) ;  /* 0xfffdcc8000007944 */ /* 0x002fea0003c3ffff */
[----:B------:R-:W-:Y:S02]  /*2ff10*/  MOV R4, 0x2ff30 ;  /* 0x0002ff3000047802 */ /* 0x000fe40000000f00 */
[----:B-1---5:R-:W-:Y:S05]  /*2ff20*/  CALL.REL.NOINC `($_ZN7cutlass13device_kernelIN5flash19enable_sm80_to_sm89INS1_16FlashAttnBwdSm80INS1_25CollectiveMainloopBwdSm80ILi2ELi2EN4cute5tupleIJNS5_1CILi128EEES8_NS7_ILi64EEEEEENS_10bfloat16_tEfNS_4arch4Sm80ELb0ELb1ELb1ELb1ELb1ELb0ELb0ELb0ELi2ELi4ELi4ELi4ELb0EEENS1_24CollectiveEpilogueBwdGQAISA_fSD_Li256ELb1ELb1EEENS1_19SingleTileSchedulerILb1ELb0ELb0ELi128EEEEEEEEEvNT_6ParamsE$_ZZN4cute12filter_tupleINS_5tupleIJNS_10UnderscoreES2_NS_1CILi0EEEEEENS1_IJNS1_IJNS3_ILi1EEES4_EEEiNS3_ILi1024EEEEEEZNS_5sliceIS5_S9_EEDaRKT_RKT0_EUlRKT_RKT0_E_EEDaSD_SG_OT1_ENKUlDpSJ_E_clIJNS1_IJS7_EEENS1_IJiEEENS1_IJEEEEEEDaSQ_) ;  /* 0xfffdb8f000007944 */ /* 0x022fea0003c3ffff */
[----:B------:R-:W-:Y:S02]  /*2ff30*/  MOV R70, R25 ;  /* 0x0000001900467202 */ /* 0x000fe40000000f00 */
[----:B------:R-:W-:-:S02]  /*2ff40*/  MOV R6, 0x2ff60 ;  /* 0x0002ff6000067802 */ /* 0x000fc40000000f00 */
[----:B-1---5:R-:W-:Y:S05]  /*2ff50*/  CALL.REL.NOINC `($_ZN7cutlass13device_kernelIN5flash19enable_sm80_to_sm89INS1_16FlashAttnBwdSm80INS1_25CollectiveMainloopBwdSm80ILi2ELi2EN4cute5tupleIJNS5_1CILi128EEES8_NS7_ILi64EEEEEENS_10bfloat16_tEfNS_4arch4Sm80ELb0ELb1ELb1ELb1ELb1ELb0ELb0ELb0ELi2ELi4ELi4ELi4ELb0EEENS1_24CollectiveEpilogueBwdGQAISA_fSD_Li256ELb1ELb1EEENS1_19SingleTileSchedulerILb1ELb0ELb0ELi128EEEEEEEEEvNT_6ParamsE$_ZN4cute5tupleIJNS0_IJNS0_IJNS_1CILi8EEENS1_ILi1EEEEEENS1_ILi2EEEEEENS0_IJNS0_IJS3_NS1_ILi0EEEEEEiEEEEEC2ERKS6_RKS9_) ;  /* 0xfffdabf000007944 */ /* 0x022fea0003c3ffff */
[----:B-1----:R1:W5:Y:S01]  /*2ff60*/  LDL R3, [R1+0x758] ;  /* 0x0007580001037983 */ /* 0x0023620000100800 */
[----:B------:R-:W-:-:S02]  /*2ff70*/  MOV R70, R25 ;  /* 0x0000001900467202 */ /* 0x000fc40000000f00 */
[----:B------:R-:W-:Y:S02]  /*2ff80*/  MOV R6, 0x2ffa0 ;  /* 0x0002ffa000067802 */ /* 0x000fe40000000f00 */
[----:B-1---5:R-:W-:Y:S05]  /*2ff90*/  CALL.REL.NOINC `($_ZN7cutlass13device_kernelIN5flash19enable_sm80_to_sm89INS1_16FlashAttnBwdSm80INS1_25CollectiveMainloopBwdSm80ILi2ELi2EN4cute5tupleIJNS5_1CILi128EEES8_NS7_ILi64EEEEEENS_10bfloat16_tEfNS_4arch4Sm80ELb0ELb1ELb1ELb1ELb1ELb0ELb0ELb0ELi2ELi4ELi4ELi4ELb0EEENS1_24CollectiveEpilogueBwdGQAISA_fSD_Li256ELb1ELb1EEENS1_19SingleTileSchedulerILb1ELb0ELb0ELi128EEEEEEEEEvNT_6ParamsE$_ZN4cute3eso3ESOILb0ELb1EJNS_6LayoutINS_5tupleIJNS3_IJNS_1CILi8EEENS4_ILi1EEEEEENS4_ILi2EEEEEENS3_IJNS3_IJS6_NS4_ILi0EEEEEEiEEEEESA_EEC2ERKSD_RKSA_) ;  /* 0xfffd751000007944 */ /* 0x022fea0003c3ffff */
[----:B------:R2:W5:Y:S01]  /*2ffa0*/  LDL R4, [R1+0x758] ;  /* 0x0007580001047983 */ /* 0x0005620000100800 */
[----:B------:R-:W-:Y:S01]  /*2ffb0*/  IMAD.MOV.U32 R9, RZ, RZ, R25 ;  /* 0x000000ffff097224 */ /* 0x000fe200078e0019 */
[----:B-1----:R-:W-:Y:S01]  /*2ffc0*/  MOV R2, R58 ;  /* 0x0000003a00027202 */ /* 0x002fe20000000f00 */
[----:B------:R-:W-:Y:S01]  /*2ffd0*/  IMAD.MOV.U32 R3, RZ, RZ, R59 ;  /* 0x000000ffff037224 */ /* 0x000fe200078e003b */
[----:B------:R-:W-:Y:S02]  /*2ffe0*/  MOV R8, 0x30000 ;  /* 0x0003000000087802 */ /* 0x000fe40000000f00 */
[----:B--2--5:R-:W-:Y:S05]  /*2fff0*/  CALL.REL.NOINC `($_ZN7cutlass13device_kernelIN5flash19enable_sm80_to_sm89INS1_16FlashAttnBwdSm80INS1_25CollectiveMainloopBwdSm80ILi2ELi2EN4cute5tupleIJNS5_1CILi128EEES8_NS7_ILi64EEEEEENS_10bfloat16_tEfNS_4arch4Sm80ELb0ELb1ELb1ELb1ELb1ELb0ELb0ELb0ELi2ELi4ELi4ELi4ELb0EEENS1_24CollectiveEpilogueBwdGQAISA_fSD_Li256ELb1ELb1EEENS1_19SingleTileSchedulerILb1ELb0ELb0ELi128EEEEEEEEEvNT_6ParamsE$_ZN4cute8smem_ptrIPN7cutlass10bfloat16_tEECI1NS_12iter_adaptorIS3_S4_EEES3_) ;  /* 0xfffdb27000007944 */ /* 0x024fea0003c3ffff */
[----:B-1----:R-:W2:Y:S01]  /*30000*/  LDL.64 R2, [R1+0x758] ;  /* 0x0007580001027983 */ /* 0x002ea20000100a00 */
[----:B------:R-:W-:Y:S01]  /*30010*/  IMAD.MOV.U32 R6, RZ, RZ, R4 ;  /* 0x000000ffff067224 */ /* 0x000fe200078e0004 */
[----:B------:R-:W-:Y:S01]  /*30020*/  MOV R70, R25 ;  /* 0x0000001900467202 */ /* 0x000fe20000000f00 */
[----:B------:R-:W-:Y:S01]  /*30030*/  IMAD.MOV.U32 R62, RZ, RZ, R24 ;  /* 0x000000ffff3e7224 */ /* 0x000fe200078e0018 */
[----:B------:R-:W-:Y:S01]  /*30040*/  MOV R4, 0x30070 ;  /* 0x0003007000047802 */ /* 0x000fe20000000f00 */
[----:B--2---:R1:W-:Y:S04]  /*30050*/  STL.64 [R1+0x770], R2 ;  /* 0x0007700201007387 */ /* 0x0043e80000100a00 */
[----:B-1----:R-:W-:Y:S05]  /*30060*/  CALL.REL.NOINC `($_ZN7cutlass13device_kernelIN5flash19enable_sm80_to_sm89INS1_16FlashAttnBwdSm80INS1_25CollectiveMainloopBwdSm80ILi2ELi2EN4cute5tupleIJNS5_1CILi128EEES8_NS7_ILi64EEEEEENS_10bfloat16_tEfNS_4arch4Sm80ELb0ELb1ELb1ELb1ELb1ELb0ELb0ELb0ELi2ELi4ELi4ELi4ELb0EEENS1_24CollectiveEpilogueBwdGQAISA_fSD_Li256ELb1ELb1EEENS1_19SingleTileSchedulerILb1ELb0ELb0ELi128EEEEEEEEEvNT_6ParamsE$_ZN4cute3eso3ESOILb0ELb0EJNS_6LayoutINS_5tupleIJNS3_IJNS_1CILi8EEENS4_ILi1EEEEEENS4_ILi2EEEEEENS3_IJNS3_IJS6_NS4_ILi0EEEEEEiEEEEENS_10ViewEngineINS_8smem_ptrIPN7cutlass10bfloat16_tEEEEEEEC2ERKSD_RKSK_) ;  /* 0xfffd686000007944 */ /* 0x002fea0003c3ffff */
[----:B------:R2:W5:Y:S04]  /*30070*/  LDL R13, [R1+0x758] ;  /* 0x00075800010d7983 */ /* 0x0005680000100800 */
[----:B------:R2:W5:Y:S01]  /*30080*/  LDL.64 R10, [R1+0x760] ;  /* 0x00076000010a7983 */ /* 0x0005620000100a00 */
[----:B------:R-:W-:Y:S01]  /*30090*/  IMAD.MOV.U32 R70, RZ, RZ, R25 ;  /* 0x000000ffff467224 */ /* 0x000fe200078e0019 */
[----:B-1----:R-:W-:Y:S01]  /*300a0*/  MOV R8, R52 ;  /* 0x0000003400087202 */ /* 0x002fe20000000f00 */
[----:B------:R-:W-:Y:S01]  /*300b0*/  IMAD.MOV.U32 R9, RZ, RZ, R53 ;  /* 0x000000ffff097224 */ /* 0x000fe200078e0035 */
[----:B------:R-:W-:-:S02]  /*300c0*/  MOV R6, 0x300e0 ;  /* 0x000300e000067802 */ /* 0x000fc40000000f00 */
[----:B--2--5:R-:W-:Y:S05]  /*300d0*/  CALL.REL.NOINC `($_ZN7cutlass13device_kernelIN5flash19enable_sm80_to_sm89INS1_16FlashAttnBwdSm80INS1_25CollectiveMainloopBwdSm80ILi2ELi2EN4cute5tupleIJNS5_1CILi128EEES8_NS7_ILi64EEEEEENS_10bfloat16_tEfNS_4arch4Sm80ELb0ELb1ELb1ELb1ELb1ELb0ELb0ELb0ELi2ELi4ELi4ELi4ELb0EEENS1_24CollectiveEpilogueBwdGQAISA_fSD_Li256ELb1ELb1EEENS1_19SingleTileSchedulerILb1ELb0ELb0ELi128EEEEEEEEEvNT_6ParamsE$_ZN4cute3eso3ESOILb1ELb0EJNS_6LayoutINS_5tupleIJNS3_IJNS3_IJNS_1CILi4EEENS4_ILi2EEEEEENS4_ILi1EEEEEES6_EEENS3_IJNS3_IJNS3_IJS8_NS4_ILi32EEEEEENS4_ILi0EEEEEENS4_ILi64EEEEEEEENS_10ViewEngineIPN7cutlass10bfloat16_tEEEEEC2ERKSH_RKSM_) ;  /* 0xfffd900000007944 */ /* 0x024fea0003c3ffff */
[----:B------:R2:W5:Y:S01]  /*300e0*/  LDL.64 R4, [R1+0x758] ;  /* 0x0007580001047983 */ /* 0x0005620000100a00 */
[----:B------:R-:W-:-:S02]  /*300f0*/  MOV R3, R13 ;  /* 0x0000000d00037202 */ /* 0x000fc40000000f00 */
[----:B-1----:R-:W-:Y:S02]  /*30100*/  MOV R8, 0x30120 ;  /* 0x0003012000087802 */ /* 0x002fe40000000f00 */
[----:B--2--5:R-:W-:Y:S05]  /*30110*/  CALL.REL.NOINC `($_ZN7cutlass13device_kernelIN5flash19enable_sm80_to_sm89INS1_16FlashAttnBwdSm80INS1_25CollectiveMainloopBwdSm80ILi2ELi2EN4cute5tupleIJNS5_1CILi128EEES8_NS7_ILi64EEEEEENS_10bfloat16_tEfNS_4arch4Sm80ELb0ELb1ELb1ELb1ELb1ELb0ELb0ELb0ELi2ELi4ELi4ELi4ELb0EEENS1_24CollectiveEpilogueBwdGQAISA_fSD_Li256ELb1ELb1EEENS1_19SingleTileSchedulerILb1ELb0ELb0ELi128EEEEEEEEEvNT_6ParamsE$_ZZN4cute4takeILi1ELi2ENS_5tupleIJNS1_IJNS_1CILi1EEENS2_ILi0EEEEEEiEEEEEDaRKT1_ENKUlDpRKT_E_clIJiEEEDaSD_) ;  /* 0xfffdc7d000007944 */ /* 0x024fea0003c3ffff */
[----:B------:R-:W-:Y:S02]  /*30120*/  MOV R70, R25 ;  /* 0x0000001900467202 */ /* 0x000fe40000000f00 */
[----:B------:R-:W-:Y:S02]  /*30130*/  MOV R6, 0x30150 ;  /* 0x0003015000067802 */ /* 0x000fe40000000f00 */
[----:B-1---5:R-:W-:Y:S05]  /*30140*/  CALL.REL.NOINC `($_ZN7cutlass13device_kernelIN5flash19enable_sm80_to_sm89INS1_16FlashAttnBwdSm80INS1_25CollectiveMainloopBwdSm80ILi2ELi2EN4cute5tupleIJNS5_1CILi128EEES8_NS7_ILi64EEEEEENS_10bfloat16_tEfNS_4arch4Sm80ELb0ELb1ELb1ELb1ELb1ELb0ELb0ELb0ELi2ELi4ELi4ELi4ELb0EEENS1_24CollectiveEpilogueBwdGQAISA_fSD_Li256ELb1ELb1EEENS1_19SingleTileSchedulerILb1ELb0ELb0ELi128EEEEEEEEEvNT_6ParamsE$_ZN4cute3eso3ESOILb1ELb0EJNS_5tupleIJNS_1CILi1EEENS3_ILi0EEEEEENS2_IJiEEEEEC2ERKS6_RKS7_) ;  /* 0xfffd886000007944 */ /* 0x022fea0003c3ffff */
[----:B-1----:R1:W5:Y:S01]  /*30150*/  LDL R3, [R1+0x758] ;  /* 0x0007580001037983 */ /* 0x0023620000100800 */
[----:B------:R-:W-:Y:S02]  /*30160*/  MOV R70, R25 ;  /* 0x0000001900467202 */ /* 0x000fe40000000f00 */
[----:B------:R-:W-:Y:S02]  /*30170*/  MOV R6, 0x30190 ;  /* 0x0003019000067802 */ /* 0x000fe40000000f00 */
[----:B-1---5:R-:W-:Y:S05]  /*30180*/  CALL.REL.NOINC `($_ZN7cutlass13device_kernelIN5flash19enable_sm80_to_sm89INS1_16FlashAttnBwdSm80INS1_25CollectiveMainloopBwdSm80ILi2ELi2EN4cute5tupleIJNS5_1CILi128EEES8_NS7_ILi64EEEEEENS_10bfloat16_tEfNS_4arch4Sm80ELb0ELb1ELb1ELb1ELb1ELb0ELb0ELb0ELi2ELi4ELi4ELi4ELb0EEENS1_24CollectiveEpilogueBwdGQAISA_fSD_Li256ELb1ELb1EEENS1_19SingleTileSchedulerILb1ELb0ELb0ELi128EEEEEEEEEvNT_6ParamsE$_ZN4cute5tupleIJNS0_IJNS0_IJNS_1CILi8EEENS1_ILi1EEEEEENS0_IJNS1_ILi2EEEEEEEEENS0_IJNS0_IJS3_NS1_ILi0EEEEEENS0_IJiEEEEEEEEC2ERKS7_RKSB_) ;  /* 0xfffda98000007944 */ /* 0x022fea0003c3ffff */
[----:B------:R2:W5:Y:S01]  /*30190*/  LDL R8, [R1+0x758] ;  /* 0x0007580001087983 */ /* 0x0005620000100800 */
[----:B------:R-:W-:Y:S01]  /*301a0*/  IMAD.MOV.U32 R70, RZ, RZ, R25 ;  /* 0x000000ffff467224 */ /* 0x000fe200078e0019 */
[----:B------:R-:W-:Y:S02]  /*301b0*/  MOV R62, R24 ;  /* 0x00000018003e7202 */ /* 0x000fe40000000f00 */
[----:B------:R2:W-:Y:S01]  /*301c0*/  STL.64 [R1+0x770], R10 ;  /* 0x0007700a01007387 */ /* 0x0005e20000100a00 */
[----:B------:R-:W-:-:S03]  /*301d0*/  MOV R6, 0x301f0 ;  /* 0x000301f000067802 */ /* 0x000fc60000000f00 */
[----:B-12--5:R-:W-:Y:S05]  /*301e0*/  CALL.REL.NOINC `($_ZN7cutlass13device_kernelIN5flash19enable_sm80_to_sm89INS1_16FlashAttnBwdSm80INS1_25CollectiveMainloopBwdSm80ILi2ELi2EN4cute5tupleIJNS5_1CILi128EEES8_NS7_ILi64EEEEEENS_10bfloat16_tEfNS_4arch4Sm80ELb0ELb1ELb1ELb1ELb1ELb0ELb0ELb0ELi2ELi4ELi4ELi4ELb0EEENS1_24CollectiveEpilogueBwdGQAISA_fSD_Li256ELb1ELb1EEENS1_19SingleTileSchedulerILb1ELb0ELb0ELi128EEEEEEEEEvNT_6ParamsE$_ZN4cute3eso3ESOILb0ELb0EJNS_6LayoutINS_5tupleIJNS3_IJNS_1CILi8EEENS4_ILi1EEEEEENS3_IJNS4_ILi2EEEEEEEEENS3_IJNS3_IJS6_NS4_ILi0EEEEEENS3_IJiEEEEEEEENS_10ViewEngineINS_8smem_ptrIPN7cutlass10bfloat16_tEEEEEEEC2ERKSF_RKSM_) ;  /* 0xfffd667000007944 */ /* 0x026fea0003c3ffff */
[----:B-1----:R1:W5:Y:S04]  /*301f0*/  LDL R10, [R1+0x758] ;  /* 0x00075800010a7983 */ /* 0x0023680000100800 */
[----:B------:R1:W5:Y:S01]  /*30200*/  LDL.64 R16, [R1+0x760] ;  /* 0x0007600001107983 */ /* 0x0003620000100a00 */
[----:B------:R-:W-:-:S02]  /*30210*/  MOV R70, R25 ;  /* 0x0000001900467202 */ /* 0x000fc40000000f00 */
[----:B------:R-:W-:Y:S02]  /*30220*/  MOV R6, 0x30240 ;  /* 0x0003024000067802 */ /* 0x000fe40000000f00 */
[----:B-1---5:R-:W-:Y:S05]  /*30230*/  CALL.REL.NOINC `($_ZN7cutlass13device_kernelIN5flash19enable_sm80_to_sm89INS1_16FlashAttnBwdSm80INS1_25CollectiveMainloopBwdSm80ILi2ELi2EN4cute5tupleIJNS5_1CILi128EEES8_NS7_ILi64EEEEEENS_10bfloat16_tEfNS_4arch4Sm80ELb0ELb1ELb1ELb1ELb1ELb0ELb0ELb0ELi2ELi4ELi4ELi4ELb0EEENS1_24CollectiveEpilogueBwdGQAISA_fSD_Li256ELb1ELb1EEENS1_19SingleTileSchedulerILb1ELb0ELb0ELi128EEEEEEEEEvNT_6ParamsE$_ZN4cute3eso3ESOILb1ELb0EJNS_6LayoutINS_5tupleIJNS3_IJNS3_IJNS_1CILi4EEENS4_ILi2EEEEEENS4_ILi1EEEEEENS3_IJS6_EEEEEENS3_IJNS3_IJNS3_IJS8_NS4_ILi32EEEEEENS4_ILi0EEEEEENS3_IJNS4_ILi64EEEEEEEEEEENS_10ViewEngineIPN7cutlass10bfloat16_tEEEEEC2ERKSJ_RKSO_) ;  /* 0xfffd8e6000007944 */ /* 0x022fea0003c3ffff */
[----:B-1----:R1:W5:Y:S01]  /*30240*/  LDL.64 R2, [R1+0x758] ;  /* 0x0007580001027983 */ /* 0x0023620000100a00 */
[----:B------:R-:W-:Y:S02]  /*30250*/  MOV R70, R25 ;  /* 0x0000001900467202 */ /* 0x000fe40000000f00 */
[----:B------:R-:W-:Y:S02]  /*30260*/  MOV R6, 0x30280 ;  /* 0x0003028000067802 */ /* 0x000fe40000000f00 */
[----:B-1---5:R-:W-:Y:S05]  /*30270*/  CALL.REL.NOINC `($_ZN7cutlass13device_kernelIN5flash19enable_sm80_to_sm89INS1_16FlashAttnBwdSm80INS1_25CollectiveMainloopBwdSm80ILi2ELi2EN4cute5tupleIJNS5_1CILi128EEES8_NS7_ILi64EEEEEENS_10bfloat16_tEfNS_4arch4Sm80ELb0ELb1ELb1ELb1ELb1ELb0ELb0ELb0ELi2ELi4ELi4ELi4ELb0EEENS1_24CollectiveEpilogueBwdGQAISA_fSD_Li256ELb1ELb1EEENS1_19SingleTileSchedulerILb1ELb0ELb0ELi128EEEEEEEEEvNT_6ParamsE$_ZN4cute3eso3ESOILb1ELb0EJNS_6LayoutINS_5tupleIJNS3_IJNS3_IJNS3_IJNS_1CILi4EEENS4_ILi2EEEEEENS4_ILi1EEEEEES8_EEENS3_IJNS3_IJNS3_IJS8_S8_EEES8_EEES6_EEEEEENS3_IJNS3_IJNS3_IJNS3_IJS8_NS4_ILi32EEEEEENS4_ILi0EEEEEESH_EEENS3_IJNS3_IJNS3_IJSH_SH_EEESH_EEENS4_ILi64EEEEEEEEEEENS_10ViewEngineIPN7cutlass10bfloat16_tEEEEEC2ERKSP_RKSU_) ;  /* 0xfffd8d1000007944 */ /* 0x022fea0003c3ffff */
[----:B------:R2:W5:Y:S01]  /*30280*/  LDL.64 R8, [R1+0x758] ;  /* 0x0007580001087983 */ /* 0x0005620000100a00 */
[----:B-1----:R-:W-:Y:S01]  /*30290*/  IMAD.MOV.U32 R3, RZ, RZ, R10 ;  /* 0x000000ffff037224 */ /* 0x002fe200078e000a */
[----:B------:R-:W-:Y:S02]  /*302a0*/  MOV R70, R25 ;  /* 0x0000001900467202 */ /* 0x000fe40000000f00 */
[----:B------:R-:W-:Y:S02]  /*302b0*/  MOV R4, 0x302d0 ;  /* 0x000302d000047802 */ /* 0x000fe40000000f00 */
[----:B--2--5:R-:W-:Y:S05]  /*302c0*/  CALL.REL.NOINC `($_ZN7cutlass13device_kernelIN5flash19enable_sm80_to_sm89INS1_16FlashAttnBwdSm80INS1_25CollectiveMainloopBwdSm80ILi2ELi2EN4cute5tupleIJNS5_1CILi128EEES8_NS7_ILi64EEEEEENS_10bfloat16_tEfNS_4arch4Sm80ELb0ELb1ELb1ELb1ELb1ELb0ELb0ELb0ELi2ELi4ELi4ELi4ELb0EEENS1_24CollectiveEpilogueBwdGQAISA_fSD_Li256ELb1ELb1EEENS1_19SingleTileSchedulerILb1ELb0ELb0ELi128EEEEEEEEEvNT_6ParamsE$_ZN4cute5tupleIJNS0_IJNS_1CILi2EEEEEENS0_IJiEEEEEC2ERKS3_RKS4_) ;  /* 0xfffdaa9000007944 */ /* 0x024fea0003c3ffff */
[----:B-1----:R-:W2:Y:S01]  /*302d0*/  LDL R3, [R1+0x758] ;  /* 0x0007580001037983 */ /* 0x002ea20000100800 */
[----:B------:R-:W-:Y:S02]  /*302e0*/  MOV R2, R60 ;  /* 0x0000003c00027202 */ /* 0x000fe40000000f00 */
[----:B------:R-:W-:Y:S01]  /*302f0*/  MOV R14, 0x30320 ;  /* 0x00030320000e7802 */ /* 0x000fe20000000f00 */
[----:B--2---:R1:W-:Y:S04]  /*30300*/  STL [R12], R3 ;  /* 0x000000030c007387 */ /* 0x0043e80000100800 */
[----:B-1----:R-:W-:Y:S05]  /*30310*/  CALL.REL.NOINC `($_ZN7cutlass13device_kernelIN5flash19enable_sm80_to_sm89INS1_16FlashAttnBwdSm80INS1_25CollectiveMainloopBwdSm80ILi2ELi2EN4cute5tupleIJNS5_1CILi128EEES8_NS7_ILi64EEEEEENS_10bfloat16_tEfNS_4arch4Sm80ELb0ELb1ELb1ELb1ELb1ELb0ELb0ELb0ELi2ELi4ELi4ELi4ELb0EEENS1_24CollectiveEpilogueBwdGQAISA_fSD_Li256ELb1ELb1EEENS1_19SingleTileSchedulerILb1ELb0ELb0ELi128EEEEEEEEEvNT_6ParamsE$_ZZN4cute14logical_divideINS_5tupleIJNS1_IJNS_1CILi8EEENS2_ILi1EEEEEENS1_IJNS2_ILi2EEEEEEEEENS1_IJNS1_IJS4_NS2_ILi0EEEEEENS1_IJiEEEEEENS1_IJS5_NS_6LayoutIS4_S9_EEEEEEEDaRKNSD_IT_T0_EERKT1_ENKUlRKT_RKT0_E_clINSD_IS7_SB_EESE_EEDaSQ_ST_) ;  /* 0xfffdc10000007944 */ /* 0x002fea0003c3ffff */
[----:B------:R-:W-:Y:S02]  /*30320*/  MOV R70, R25 ;  /* 0x0000001900467202 */ /* 0x000fe40000000f00 */
[----:B------:R-:W-:-:S02]  /*30330*/  MOV R4, 0x30350 ;  /* 0x0003035000047802 */ /* 0x000fc40000000f00 */
[----:B-1---5:R-:W-:Y:S05]  /*30340*/  CALL.REL.NOINC `($_ZN7cutlass13device_kernelIN5flash19enable_sm80_to_sm89INS1_16FlashAttnBwdSm80INS1_25CollectiveMainloopBwdSm80ILi2ELi2EN4cute5tupleIJNS5_1CILi128EEES8_NS7_ILi64EEEEEENS_10bfloat16_tEfNS_4arch4Sm80ELb0ELb1ELb1ELb1ELb1ELb0ELb0ELb0ELi2ELi4ELi4ELi4ELb0EEENS1_24CollectiveEpilogueBwdGQAISA_fSD_Li256ELb1ELb1EEENS1_19SingleTileSchedulerILb1ELb0ELb0ELi128EEEEEEEEEvNT_6ParamsE$_ZN4cute3eso3ESOILb1ELb0EJNS_5tupleIJNS2_IJNS_1CILi1EEENS3_ILi0EEEEEENS2_IJS5_S5_EEEEEENS2_IJS5_iEEEEEC2ERKS8_RKS9_) ;  /* 0xfffd814000007944 */ /* 0x022fea0003c3ffff */
[----:B-1----:R1:W5:Y:S01]  /*30350*/  LDL R3, [R1+0x758] ;  /* 0x0007580001037983 */ /* 0x0023620000100800 */
[----:B------:R-:W-:-:S02]  /*30360*/  MOV R70, R25 ;  /* 0x0000001900467202 */ /* 0x000fc40000000f00 */
[----:B------:R-:W-:Y:S02]  /*30370*/  MOV R4, 0x30390 ;  /* 0x0003039000047802 */ /* 0x000fe40000000f00 */
[----:B-1---5:R-:W-:Y:S05]  /*30380*/  CALL.REL.NOINC `($_ZN7cutlass13device_kernelIN5flash19enable_sm80_to_sm89INS1_16FlashAttnBwdSm80INS1_25CollectiveMainloopBwdSm80ILi2ELi2EN4cute5tupleIJNS5_1CILi128EEES8_NS7_ILi64EEEEEENS_10bfloat16_tEfNS_4arch4Sm80ELb0ELb1ELb1ELb1ELb1ELb0ELb0ELb0ELi2ELi4ELi4ELi4ELb0EEENS1_24CollectiveEpilogueBwdGQAISA_fSD_Li256ELb1ELb1EEENS1_19SingleTileSchedulerILb1ELb0ELb0ELi128EEEEEEEEEvNT_6ParamsE$_ZN4cute5tupleIJNS0_IJNS0_IJNS0_IJNS_1CILi8EEENS1_ILi1EEEEEENS0_IJS3_S3_EEEEEENS0_IJS3_NS1_ILi2EEEEEEEEENS0_IJNS0_IJNS0_IJS3_NS1_ILi0EEEEEENS0_IJSA_SA_EEEEEENS0_IJSA_iEEEEEEEEC2ERKS9_RKSF_) ;  /* 0xfffda57000007944 */ /* 0x022fea0003c3ffff */
[----:B-1----:R1:W5:Y:S01]  /*30390*/  LDL R3, [R1+0x758] ;  /* 0x0007580001037983 */ /* 0x0023620000100800 */
[----:B------:R-:W-:Y:S02]  /*303a0*/  MOV R70, R25 ;  /* 0x0000001900467202 */ /* 0x000fe40000000f00 */
[----:B------:R-:W-:Y:S02]  /*303b0*/  MOV R4, 0x303d0 ;  /* 0x000303d000047802 */ /* 0x000fe40000000f00 */
[----:B-1---5:R-:W-:Y:S05]  /*303c0*/  CALL.REL.NOINC `($_ZN7cutlass13device_kernelIN5flash19enable_sm80_to_sm89INS1_16FlashAttnBwdSm80INS1_25CollectiveMainloopBwdSm80ILi2ELi2EN4cute5tupleIJNS5_1CILi128EEES8_NS7_ILi64EEEEEENS_10bfloat16_tEfNS_4arch4Sm80ELb0ELb1ELb1ELb1ELb1ELb0ELb0ELb0ELi2ELi4ELi4ELi4ELb0EEENS1_24CollectiveEpilogueBwdGQAISA_fSD_Li256ELb1ELb1EEENS1_19SingleTileSchedulerILb1ELb0ELb0ELi128EEEEEEEEEvNT_6ParamsE$_ZN4cute3eso3ESOILb1ELb0EJNS_5tupleIJNS2_IJNS_1CILi1EEENS3_ILi0EEEEEENS2_IJS5_S5_EEEEEENS2_IJS5_iEEEEEC2ERKS8_RKS9_) ;  /* 0xfffd80c000007944 */ /* 0x022fea0003c3ffff */
[----:B-1----:R1:W5:Y:S01]  /*303d0*/  LDL R3, [R1+0x758] ;  /* 0x0007580001037983 */ /* 0x0023620000100800 */
[----:B------:R-:W-:Y:S02]  /*303e0*/  MOV R70, R25 ;  /* 0x0000001900467202 */ /* 0x000fe40000000f00 */
[----:B------:R-:W-:Y:S02]  /*303f0*/  MOV R4, 0x30410 ;  /* 0x0003041000047802 */ /* 0x000fe40000000f00 */
[----:B-1---5:R-:W-:Y:S05]  /*30400*/  CALL.REL.NOINC `($_ZN7cutlass13device_kernelIN5flash19enable_sm80_to_sm89INS1_16FlashAttnBwdSm80INS1_25CollectiveMainloopBwdSm80ILi2ELi2EN4cute5tupleIJNS5_1CILi128EEES8_NS7_ILi64EEEEEENS_10bfloat16_tEfNS_4arch4Sm80ELb0ELb1ELb1ELb1ELb1ELb0ELb0ELb0ELi2ELi4ELi4ELi4ELb0EEENS1_24CollectiveEpilogueBwdGQAISA_fSD_Li256ELb1ELb1EEENS1_19SingleTileSchedulerILb1ELb0ELb0ELi128EEEEEEEEEvNT_6ParamsE$_ZN4cute3eso3ESOILb1ELb0EJNS_5tupleIJNS_1CILi0EEES4_EEEiEEC2ERKS5_RKi) ;  /* 0xfffd84b000007944 */ /* 0x022fea0003c3ffff */
[----:B-1----:R1:W5:Y:S01]  /*30410*/  LDL R3, [R1+0x758] ;  /* 0x0007580001037983 */ /* 0x0023620000100800 */
[----:B------:R-:W-:Y:S02]  /*30420*/  MOV R70, R25 ;  /* 0x0000001900467202 */ /* 0x000fe40000000f00 */
[----:B------:R-:W-:Y:S02]  /*30430*/  MOV R4, 0x30450 ;  /* 0x0003045000047802 */ /* 0x000fe40000000f00 */
[----:B-1---5:R-:W-:Y:S05]  /*30440*/  CALL.REL.NOINC `($_ZN7cutlass13device_kernelIN5flash19enable_sm80_to_sm89INS1_16FlashAttnBwdSm80INS1_25CollectiveMainloopBwdSm80ILi2ELi2EN4cute5tupleIJNS5_1CILi128EEES8_NS7_ILi64EEEEEENS_10bfloat16_tEfNS_4arch4Sm80ELb0ELb1ELb1ELb1ELb1ELb0ELb0ELb0ELi2ELi4ELi4ELi4ELb0EEENS1_24CollectiveEpilogueBwdGQAISA_fSD_Li256ELb1ELb1EEENS1_19SingleTileSchedulerILb1ELb0ELb0ELi128EEEEEEEEEvNT_6ParamsE$_ZN4cute3eso3ESOILb1ELb0EJNS_5tupleIJNS2_IJNS_1CILi1EEENS3_ILi0EEEEEES5_EEENS2_IJNS2_IJS5_S5_EEEiEEEEEC2ERKS7_RKS9_) ;  /* 0xfffd808000007944 */ /* 0x022fea0003c3ffff */
[----:B-1----:R1:W5:Y:S01]  /*30450*/  LDL R3, [R1+0x758] ;  /* 0x0007580001037983 */ /* 0x0023620000100800 */
[----:B------:R-:W-:-:S02]  /*30460*/  MOV R70, R25 ;  /* 0x0000001900467202 */ /* 0x000fc40000000f00 */
[----:B------:R-:W-:Y:S02]  /*30470*/  MOV R4, 0x30490 ;  /* 0x0003049000047802 */ /* 0x000fe40000000f00 */
[----:B-1---5:R-:W-:Y:S05]  /*30480*/  CALL.REL.NOINC `($_ZN7cutlass13device_kernelIN5flash19enable_sm80_to_sm89INS1_16FlashAttnBwdSm80INS1_25CollectiveMainloopBwdSm80ILi2ELi2EN4cute5tupleIJNS5_1CILi128EEES8_NS7_ILi64EEEEEENS_10bfloat16_tEfNS_4arch4Sm80ELb0ELb1ELb1ELb1ELb1ELb0ELb0ELb0ELi2ELi4ELi4ELi4ELb0EEENS1_24CollectiveEpilogueBwdGQAISA_fSD_Li256ELb1ELb1EEENS1_19SingleTileSchedulerILb1ELb0ELb0ELi128EEEEEEEEEvNT_6ParamsE$_ZN4cute5tupleIJNS0_IJNS0_IJNS0_IJNS_1CILi8EEENS1_ILi1EEEEEES3_EEENS0_IJNS0_IJS3_S3_EEENS1_ILi2EEEEEEEEENS0_IJNS0_IJNS0_IJS3_NS1_ILi0EEEEEESA_EEENS0_IJNS0_IJSA_SA_EEEiEEEEEEEEC2ERKS9_RKSF_) ;  /* 0xfffda4b000007944 */ /* 0x022fea0003c3ffff */
[----:B------:R2:W5:Y:S01]  /*30490*/  LDL R6, [R1+0x758] ;  /* 0x0007580001067983 */ /* 0x0005620000100800 */
[----:B------:R-:W-:Y:S01]  /*304a0*/  IMAD.MOV.U32 R70, RZ, RZ, R25 ;  /* 0x000000ffff467224 */ /* 0x000fe200078e0019 */
[----:B------:R-:W-:Y:S02]  /*304b0*/  MOV R62, R24 ;  /* 0x00000018003e7202 */ /* 0x000fe40000000f00 */
[----:B------:R2:W-:Y:S01]  /*304c0*/  STL.64 [R1+0x770], R16 ;  /* 0x0007701001007387 */ /* 0x0005e20000100a00 */
[----:B------:R-:W-:-:S03]  /*304d0*/  MOV R4, 0x304f0 ;  /* 0x000304f000047802 */ /* 0x000fc60000000f00 */
[----:B-12--5:R-:W-:Y:S05]  /*304e0*/  CALL.REL.NOINC `($_ZN7cutlass13device_kernelIN5flash19enable_sm80_to_sm89INS1_16FlashAttnBwdSm80INS1_25CollectiveMainloopBwdSm80ILi2ELi2EN4cute5tupleIJNS5_1CILi128EEES8_NS7_ILi64EEEEEENS_10bfloat16_tEfNS_4arch4Sm80ELb0ELb1ELb1ELb1ELb1ELb0ELb0ELb0ELi2ELi4ELi4ELi4ELb0EEENS1_24CollectiveEpilogueBwdGQAISA_fSD_Li256ELb1ELb1EEENS1_19SingleTileSchedulerILb1ELb0ELb0ELi128EEEEEEEEEvNT_6ParamsE$_ZN4cute3eso3ESOILb0ELb0EJNS_6LayoutINS_5tupleIJNS3_IJNS3_IJNS_1CILi8EEENS4_ILi1EEEEEES6_EEENS3_IJNS3_IJS6_S6_EEENS4_ILi2EEEEEEEEENS3_IJNS3_IJNS3_IJS6_NS4_ILi0EEEEEESD_EEENS3_IJNS3_IJSD_SD_EEEiEEEEEEEENS_10ViewEngineINS_8smem_ptrIPN7cutlass10bfloat16_tEEEEEEEC2ERKSJ_RKSQ_) ;  /* 0xfffd5e0000007944 */ /* 0x026fea0003c3ffff */
[----:B-1----:R1:W5:Y:S04]  /*304f0*/  LDL R10, [R1+0x758] ;  /* 0x00075800010a7983 */ /* 0x0023680000100800 */
[----:B------:R1:W5:Y:S01]  /*30500*/  LDL.64 R4, [R1+0x760] ;  /* 0x0007600001047983 */ /* 0x0003620000100a00 */
[----:B------:R-:W-:-:S02]  /*30510*/  MOV R70, R25 ;  /* 0x0000001900467202 */ /* 0x000fc40000000f00 */
[----:B------:R-:W-:Y:S02]  /*30520*/  MOV R6, 0x30540 ;  /* 0x0003054000067802 */ /* 0x000fe40000000f00 */
[----:B-1---5:R-:W-:Y:S05]  /*30530*/  CALL.REL.NOINC `($_ZN7cutlass13device_kernelIN5flash19enable_sm80_to_sm89INS1_16FlashAttnBwdSm80INS1_25CollectiveMainloopBwdSm80ILi2ELi2EN4cute5tupleIJNS5_1CILi128EEES8_NS7_ILi64EEEEEENS_10bfloat16_tEfNS_4arch4Sm80ELb0ELb1ELb1ELb1ELb1ELb0ELb0ELb0ELi2ELi4ELi4ELi4ELb0EEENS1_24CollectiveEpilogueBwdGQAISA_fSD_Li256ELb1ELb1EEENS1_19SingleTileSchedulerILb1ELb0ELb0ELi128EEEEEEEEEvNT_6ParamsE$_ZN4cute3eso3ESOILb1ELb0EJNS_6LayoutINS_5tupleIJNS3_IJNS3_IJNS_1CILi4EEENS4_ILi2EEEEEENS4_ILi1EEEEEES6_EEENS3_IJNS3_IJNS3_IJS8_NS4_ILi32EEEEEENS4_ILi0EEEEEENS4_ILi64EEEEEEEENS_10ViewEngineIPN7cutlass10bfloat16_tEEEEEC2ERKSH_RKSM_) ;  /* 0xfffd8ba000007944 */ /* 0x022fea0003c3ffff */
[----:B------:R2:W5:Y:S01]  /*30540*/  LDL.64 R12, [R1+0x758] ;  /* 0x00075800010c7983 */ /* 0x0005620000100a00 */
[----:B------:R-:W-:Y:S02]  /*30550*/  MOV R3, R10 ;  /* 0x0000000a00037202 */ /* 0x000fe40000000f00 */
[----:B-1----:R-:W-:Y:S02]  /*30560*/  MOV R8, 0x30580 ;  /* 0x0003058000087802 */ /* 0x002fe40000000f00 */
[----:B--2--5:R-:W-:Y:S05]  /*30570*/  CALL.REL.NOINC `($_ZN7cutlass13device_kernelIN5flash19enable_sm80_to_sm89INS1_16FlashAttnBwdSm80INS1_25CollectiveMainloopBwdSm80ILi2ELi2EN4cute5tupleIJNS5_1CILi128EEES8_NS7_ILi64EEEEEENS_10bfloat16_tEfNS_4arch4Sm80ELb0ELb1ELb1ELb1ELb1ELb0ELb0ELb0ELi2ELi4ELi4ELi4ELb0EEENS1_24CollectiveEpilogueBwdGQAISA_fSD_Li256ELb1ELb1EEENS1_19SingleTileSchedulerILb1ELb0ELb0ELi128EEEEEEEEEvNT_6ParamsE$_ZZN4cute5sliceINS_5tupleIJNS1_IJNS_10UnderscoreENS_1CILi0EEEEEENS1_IJS4_S2_EEEEEENS1_IJNS1_IJNS1_IJNS3_ILi1EEES4_EEES4_EEENS1_IJNS1_IJS4_S4_EEEiEEEEEEEEDaRKT_RKT0_ENKUlRKT_RKT0_E_clIS6_SC_EEDaSM_SP_) ;  /* 0xfffdc5a000007944 */ /* 0x024fea0003c3ffff */
[----:B------:R-:W-:Y:S02]  /*30580*/  MOV R8, 0x305a0 ;  /* 0x000305a000087802 */ /* 0x000fe40000000f00 */
[----:B-1----:R-:W-:Y:S05]  /*30590*/  CALL.REL.NOINC `($_ZN7cutlass13device_kernelIN5flash19enable_sm80_to_sm89INS1_16FlashAttnBwdSm80INS1_25CollectiveMainloopBwdSm80ILi2ELi2EN4cute5tupleIJNS5_1CILi128EEES8_NS7_ILi64EEEEEENS_10bfloat16_tEfNS_4arch4Sm80ELb0ELb1ELb1ELb1ELb1ELb0ELb0ELb0ELi2ELi4ELi4ELi4ELb0EEENS1_24CollectiveEpilogueBwdGQAISA_fSD_Li256ELb1ELb1EEENS1_19SingleTileSchedulerILb1ELb0ELb0ELi128EEEEEEEEEvNT_6ParamsE$_ZZN4cute12filter_tupleINS_5tupleIJNS1_IJNS_10UnderscoreENS_1CILi0EEEEEENS1_IJS4_S2_EEEEEENS1_IJNS1_IJNS1_IJNS3_ILi1EEES4_EEES4_EEENS1_IJNS1_IJS4_S4_EEEiEEEEEEZNS_5sliceIS7_SD_EEDaRKT_RKT0_EUlRKT_RKT0_E_EEDaSH_SK_OT1_ENKUlDpSN_E_clIJNS1_IJS9_EEENS1_IJiEEEEEEDaSU_) ;  /* 0xfffdafe000007944 */ /* 0x002fea0003c3ffff */
[----:B------:R-:W-:Y:S02]  /*305a0*/  MOV R70, R25 ;  /* 0x0000001900467202 */ /* 0x000fe40000000f00 */
[----:B------:R-:W-:Y:S02]  /*305b0*/  MOV R6, 0x305d0 ;  /* 0x000305d000067802 */ /* 0x000fe40000000f00 */
[----:B-1---5:R-:W-:Y:S05]  /*305c0*/  CALL.REL.NOINC `($_ZN7cutlass13device_kernelIN5flash19enable_sm80_to_sm89INS1_16FlashAttnBwdSm80INS1_25CollectiveMainloopBwdSm80ILi2ELi2EN4cute5tupleIJNS5_1CILi128EEES8_NS7_ILi64EEEEEENS_10bfloat16_tEfNS_4arch4Sm80ELb0ELb1ELb1ELb1ELb1ELb0ELb0ELb0ELi2ELi4ELi4ELi4ELb0EEENS1_24CollectiveEpilogueBwdGQAISA_fSD_Li256ELb1ELb1EEENS1_19SingleTileSchedulerILb1ELb0ELb0ELi128EEEEEEEEEvNT_6ParamsE$_ZN4cute5tupleIJNS0_IJNS0_IJNS_1CILi8EEENS1_ILi1EEEEEENS1_ILi2EEEEEENS0_IJNS0_IJS3_NS1_ILi0EEEEEEiEEEEEC2ERKS6_RKS9_) ;  /* 0xfffda58000007944 */ /* 0x022fea0003c3ffff */
[----:B-1----:R1:W5:Y:S01]  /*305d0*/  LDL R3, [R1+0x758] ;  /* 0x0007580001037983 */ /* 0x0023620000100800 */
[----:B------:R-:W-:Y:S02]  /*305e0*/  MOV R70, R25 ;  /* 0x0000001900467202 */ /* 0x000fe40000000f00 */
[----:B------:R-:W-:Y:S02]  /*305f0*/  MOV R6, 0x30610 ;  /* 0x0003061000067802 */ /* 0x000fe40000000f00 */
[----:B-1---5:R-:W-:Y:S05]  /*30600*/  CALL.REL.NOINC `($_ZN7cutlass13device_kernelIN5flash19enable_sm80_to_sm89INS1_16FlashAttnBwdSm80INS1_25CollectiveMainloopBwdSm80ILi2ELi2EN4cute5tupleIJNS5_1CILi128EEES8_NS7_ILi64EEEEEENS_10bfloat16_tEfNS_4arch4Sm80ELb0ELb1ELb1ELb1ELb1ELb0ELb0ELb0ELi2ELi4ELi4ELi4ELb0EEENS1_24CollectiveEpilogueBwdGQAISA_fSD_Li256ELb1ELb1EEENS1_19SingleTileSchedulerILb1ELb0ELb0ELi128EEEEEEEEEvNT_6ParamsE$_ZN4cute3eso3ESOILb0ELb1EJNS_6LayoutINS_5tupleIJNS3_IJNS_1CILi8EEENS4_ILi1EEEEEENS4_ILi2EEEEEENS3_IJNS3_IJS6_NS4_ILi0EEEEEEiEEEEESA_EEC2ERKSD_RKSA_) ;  /* 0xfffd6ea000007944 */ /* 0x022fea0003c3ffff */
[----:B------:R2:W5:Y:S01]  /*30610*/  LDL R7, [R1+0x758] ;  /* 0x0007580001077983 */ /* 0x0005620000100800 */
[----:B-1----:R-:W-:Y:S01]  /*30620*/  IMAD.MOV.U32 R2, RZ, RZ, R4 ;  /* 0x000000ffff027224 */ /* 0x002fe200078e0004 */
[----:B------:R-:W-:Y:S01]  /*30630*/  MOV R3, R5 ;  /* 0x0000000500037202 */ /* 0x000fe20000000f00 */
[----:B------:R-:W-:Y:S01]  /*30640*/  IMAD.MOV.U32 R9, RZ, RZ, R25 ;  /* 0x000000ffff097224 */ /* 0x000fe200078e0019 */
[----:B------:R-:W-:-:S02]  /*30650*/  MOV R8, 0x30670 ;  /* 0x0003067000087802 */ /* 0x000fc40000000f00 */
        /* <DEDUP_REMOVED lines=11> */
[----:B-1----:R-:W-:-:S02]  /*30710*/  MOV R3, RZ ;  /* 0x000000ff00037202 */ /* 0x002fc40000000f00 */
[----:B------:R-:W-:Y:S02]  /*30720*/  MOV R10, 0x30740 ;  /* 0x00030740000a7802 */ /* 0x000fe40000000f00 */
[----:B--2--5:R-:W-:Y:S05]  /*30730*/  CALL.REL.NOINC `($_ZN7cutlass13device_kernelIN5flash19enable_sm80_to_sm89INS1_16FlashAttnBwdSm80INS1_25CollectiveMainloopBwdSm80ILi2ELi2EN4cute5tupleIJNS5_1CILi128EEES8_NS7_ILi64EEEEEENS_10bfloat16_tEfNS_4arch4Sm80ELb0ELb1ELb1ELb1ELb1ELb0ELb0ELb0ELi2ELi4ELi4ELi4ELb0EEENS1_24CollectiveEpilogueBwdGQAISA_fSD_Li256ELb1ELb1EEENS1_19SingleTileSchedulerILb1ELb0ELb0ELi128EEEEEEEEEvNT_6ParamsE$_ZN4cute3eso3ESOILb1ELb0EJNS_10UnderscoreEiEEC2ERKS2_RKi) ;  /* 0xfffd706000007944 */ /* 0x024fea0003c3ffff */
[----:B-1----:R-:W2:Y:S01]  /*30740*/  LDL R3, [R1+0x758] ;  /* 0x0007580001037983 */ /* 0x002ea20000100800 */
[----:B------:R-:W-:Y:S02]  /*30750*/  MOV R2, R25 ;  /* 0x0000001900027202 */ /* 0x000fe40000000f00 */
[----:B------:R-:W-:Y:S01]  /*30760*/  MOV R6, 0x30790 ;  /* 0x0003079000067802 */ /* 0x000fe20000000f00 */
[----:B--2---:R-:W-:Y:S02]  /*30770*/  IMAD R3, R14, R3, RZ ;  /* 0x000000030e037224 */ /* 0x004fe400078e02ff */
        /* <DEDUP_REMOVED lines=10> */
[----:B-1----:R1:W5:Y:S01]  /*30820*/  LDL.64 R6, [R1+0x758] ;  /* 0x0007580001067983 */ /* 0x0023620000100a00 */
[----:B------:R-:W-:Y:S01]  /*30830*/  IMAD.MOV.U32 R2, RZ, RZ, R25 ;  /* 0x000000ffff027224 */ /* 0x000fe200078e0019 */
[----:B------:R-:W-:-:S02]  /*30840*/  MOV R3, RZ ;  /* 0x000000ff00037202 */ /* 0x000fc40000000f00 */
[----:B------:R-:W-:Y:S02]  /*30850*/  MOV R10, 0x30870 ;  /* 0x00030870000a7802 */ /* 0x000fe40000000f00 */
[----:B-1---5:R-:W-:Y:S05]  /*30860*/  CALL.REL.NOINC `($_ZN7cutlass13device_kernelIN5flash19enable_sm80_to_sm89INS1_16FlashAttnBwdSm80INS1_25CollectiveMainloopBwdSm80ILi2ELi2EN4cute5tupleIJNS5_1CILi128EEES8_NS7_ILi64EEEEEENS_10bfloat16_tEfNS_4arch4Sm80ELb0ELb1ELb1ELb1ELb1ELb0ELb0ELb0ELi2ELi4ELi4ELi4ELb0EEENS1_24CollectiveEpilogueBwdGQAISA_fSD_Li256ELb1ELb1EEENS1_19SingleTileSchedulerILb1ELb0ELb0ELi128EEEEEEEEEvNT_6ParamsE$_ZN4cute3eso3ESOILb1ELb0EJNS_10UnderscoreEiEEC2ERKS2_RKi) ;  /* 0xfffd6f3000007944 */ /* 0x022fea0003c3ffff */
[----:B-1----:R-:W2:Y:S01]  /*30870*/  LDL R3, [R1+0x758] ;  /* 0x0007580001037983 */ /* 0x002ea20000100800 */
[----:B------:R-:W-:Y:S01]  /*30880*/  IMAD.MOV.U32 R70, RZ, RZ, R25 ;  /* 0x000000ffff467224 */ /* 0x000fe200078e0019 */
[----:B------:R-:W-:Y:S02]  /*30890*/  MOV R4, 0x308c0 ;  /* 0x000308c000047802 */ /* 0x000fe40000000f00 */
[----:B--2---:R-:W-:Y:S02]  /*308a0*/  SHF.L.U32 R3, R3, 0x6, RZ ;  /* 0x0000000603037819 */ /* 0x004fe400000006ff */
[----:B------:R-:W-:Y:S05]  /*308b0*/  CALL.REL.NOINC `($_ZN7cutlass13device_kernelIN5flash19enable_sm80_to_sm89INS1_16FlashAttnBwdSm80INS1_25CollectiveMainloopBwdSm80ILi2ELi2EN4cute5tupleIJNS5_1CILi128EEES8_NS7_ILi64EEEEEENS_10bfloat16_tEfNS_4arch4Sm80ELb0ELb1ELb1ELb1ELb1ELb0ELb0ELb0ELi2ELi4ELi4ELi4ELb0EEENS1_24CollectiveEpilogueBwdGQAISA_fSD_Li256ELb1ELb1EEENS1_19SingleTileSchedulerILb1ELb0ELb0ELi128EEEEEEEEEvNT_6ParamsE$_ZN4cute3eso3ESOILb1ELb0EJNS_6LayoutINS_5tupleIJNS3_IJNS3_IJNS_1CILi4EEENS4_ILi2EEEEEENS4_ILi1EEEEEEEEENS3_IJNS3_IJNS3_IJS8_NS4_ILi32EEEEEENS4_ILi0EEEEEEEEEEEiEEC2ERKSG_RKi) ;  /* 0xfffd87a000007944 */ /* 0x000fea0003c3ffff */
[----:B-1----:R-:W2:Y:S01]  /*308c0*/  LDL R3, [R1+0x758] ;  /* 0x0007580001037983 */ /* 0x002ea20000100800 */
[----:B------:R-:W-:Y:S02]  /*308d0*/  MOV R70, R25 ;  /* 0x0000001900467202 */ /* 0x000fe40000000f00 */
[----:B------:R-:W-:Y:S01]  /*308e0*/  MOV R4, 0x30920 ;  /* 0x0003092000047802 */ /* 0x000fe20000000f00 */
[----:B--2---:R-:W-:-:S05]  /*308f0*/  IMAD.WIDE R2, R3, 0x2, R12 ;  /* 0x0000000203027825 */ /* 0x004fca00078e020c */
[----:B------:R-:W-:Y:S02]  /*30900*/  MOV R8, R2 ;  /* 0x0000000200087202 */ /* 0x000fe40000000f00 */
[----:B------:R-:W-:Y:S05]  /*30910*/  CALL.REL.NOINC `($_ZN7cutlass13device_kernelIN5flash19enable_sm80_to_sm89INS1_16FlashAttnBwdSm80INS1_25CollectiveMainloopBwdSm80ILi2ELi2EN4cute5tupleIJNS5_1CILi128EEES8_NS7_ILi64EEEEEENS_10bfloat16_tEfNS_4arch4Sm80ELb0ELb1ELb1ELb1ELb1ELb0ELb0ELb0ELi2ELi4ELi4ELi4ELb0EEENS1_24CollectiveEpilogueBwdGQAISA_fSD_Li256ELb1ELb1EEENS1_19SingleTileSchedulerILb1ELb0ELb0ELi128EEEEEEEEEvNT_6ParamsE$_ZN4cute3eso3ESOILb1ELb0EJNS_6LayoutINS_5tupleIJNS3_IJNS3_IJNS_1CILi4EEENS4_ILi2EEEEEENS4_ILi1EEEEEEEEENS3_IJNS3_IJNS3_IJS8_NS4_ILi32EEEEEENS4_ILi0EEEEEEEEEEENS_10ViewEngineIPN7cutlass10bfloat16_tEEEEEC2ERKSG_RKSL_) ;  /* 0xfffd86f000007944 */ /* 0x000fea0003c3ffff */
        /* <DEDUP_REMOVED lines=17> */
[----:B--2--5:R-:W-:Y:S05]  /*30a30*/  CALL.REL.NOINC `($_ZN7cutlass13device_kernelIN5flash19enable_sm80_to_sm89INS1_16FlashAttnBwdSm80INS1_25CollectiveMainloopBwdSm80ILi2ELi2EN4cute5tupleIJNS5_1CILi128EEES8_NS7_ILi64EEEEEENS_10bfloat16_tEfNS_4arch4Sm80ELb0ELb1ELb1ELb1ELb1ELb0ELb0ELb0ELi2ELi4ELi4ELi4ELb0EEENS1_24CollectiveEpilogueBwdGQAISA_fSD_Li256ELb1ELb1EEENS1_19SingleTileSchedulerILb1ELb0ELb0ELi128EEEEEEEEEvNT_6ParamsE$_ZN4cute3eso3ESOILb1ELb0EJNS_6LayoutINS_5tupleIJNS3_IJNS3_IJNS_1CILi2EEES5_EEENS4_ILi1EEEEEEEEENS3_IJNS3_IJNS3_IJS7_NS4_ILi16EEEEEENS4_ILi0EEEEEEEEEEENS_10ViewEngineIPjEEEEC2ERKSF_RKSI_) ;  /* 0xfffd859000007944 */ /* 0x024fea0003c3ffff */
        /* <DEDUP_REMOVED lines=15> */
[----:B------:R-:W-:-:S02]  /*30b30*/  MOV R2, R25 ;  /* 0x0000001900027202 */ /* 0x000fc40000000f00 */
        /* <DEDUP_REMOVED lines=12> */
[----:B-1----:R1:W5:Y:S01]  /*30c00*/  LDL.64 R6, [R1+0x758] ;  /* 0x0007580001067983 */ /* 0x0023620000100a00 */
[----:B------:R-:W-:Y:S01]  /*30c10*/  IMAD.MOV.U32 R2, RZ, RZ, R25 ;  /* 0x000000ffff027224 */ /* 0x000fe200078e0019 */
[----:B------:R-:W-:-:S02]  /*30c20*/  MOV R3, 0x1 ;  /* 0x0000000100037802 */ /* 0x000fc40000000f00 */
        /* <DEDUP_REMOVED lines=46> */
[----:B------:R-:W-:-:S02]  /*30f10*/  MOV R4, 0x30f40 ;  /* 0x00030f4000047802 */ /* 0x000fc40000000f00 */
[----:B--2---:R-:W-:Y:S02]  /*30f20*/  SHF.L.U32 R3, R3, 0xa, RZ ;  /* 0x0000000a03037819 */ /* 0x004fe400000006ff */
[----:B------:R-:W-:Y:S05]  /*30f30*/  CALL.REL.NOINC `($_ZN7cutlass13device_kernelIN5flash19enable_sm80_to_sm89INS1_16FlashAttnBwdSm80INS1_25CollectiveMainloopBwdSm80ILi2ELi2EN4cute5tupleIJNS5_1CILi128EEES8_NS7_ILi64EEEEEENS_10bfloat16_tEfNS_4arch4Sm80ELb0ELb1ELb1ELb1ELb1ELb0ELb0ELb0ELi2ELi4ELi4ELi4ELb0EEENS1_24CollectiveEpilogueBwdGQAISA_fSD_Li256ELb1ELb1EEENS1_19SingleTileSchedulerILb1ELb0ELb0ELi128EEEEEEEEEvNT_6ParamsE$_ZN4cute3eso3ESOILb1ELb0EJNS_6LayoutINS_5tupleIJNS3_IJNS_1CILi8EEENS4_ILi1EEEEEENS4_ILi2EEEEEENS3_IJNS3_IJS6_NS4_ILi0EEEEEENS4_ILi8192EEEEEEEEiEEC2ERKSE_RKi) ;  /* 0xfffd948000007944 */ /* 0x000fea0003c3ffff */
[----:B------:R-:W-:Y:S01]  /*30f40*/  ULDC.64 UR4, c[0x0][0x118] ;  /* 0x0000460000047ab9 */ /* 0x000fe20000000a00 */
[----:B-1----:R-:W2:Y:S04]  /*30f50*/  LDL R2, [R1+0x758] ;  /* 0x0007580001027983 */ /* 0x002ea80000100800 */
[----:B------:R-:W2:Y:S01]  /*30f60*/  LD.E.64 R4, [R56.64] ;  /* 0x0000000438047980 */ /* 0x000ea2000c101b00 */
[----:B------:R-:W-:Y:S02]  /*30f70*/  MOV R9, R25 ;  /* 0x0000001900097202 */ /* 0x000fe40000000f00 */
[----:B------:R-:W-:Y:S01]  /*30f80*/  MOV R8, 0x30fb0 ;  /* 0x00030fb000087802 */ /* 0x000fe20000000f00 */
[----:B--2---:R-:W-:-:S04]  /*30f90*/  IMAD.WIDE R2, R2, 0x2, R4 ;  /* 0x0000000202027825 */ /* 0x004fc800078e0204 */
[----:B------:R-:W-:Y:S05]  /*30fa0*/  CALL.REL.NOINC `($_ZN7cutlass13device_kernelIN5flash19enable_sm80_to_sm89INS1_16FlashAttnBwdSm80INS1_25CollectiveMainloopBwdSm80ILi2ELi2EN4cute5tupleIJNS5_1CILi128EEES8_NS7_ILi64EEEEEENS_10bfloat16_tEfNS_4arch4Sm80ELb0ELb1ELb1ELb1ELb1ELb0ELb0ELb0ELi2ELi4ELi4ELi4ELb0EEENS1_24CollectiveEpilogueBwdGQAISA_fSD_Li256ELb1ELb1EEENS1_19SingleTileSchedulerILb1ELb0ELb0ELi128EEEEEEEEEvNT_6ParamsE$_ZN4cute8smem_ptrIPN7cutlass10bfloat16_tEECI1NS_12iter_adaptorIS3_S4_EEES3_) ;  /* 0xfffda2c000007944 */ /* 0x000fea0003c3ffff */
[----:B-1----:R1:W5:Y:S01]  /*30fb0*/  LDL.64 R2, [R1+0x758] ;  /* 0x0007580001027983 */ /* 0x0023620000100a00 */
[----:B------:R-:W-:-:S03]  /*30fc0*/  MOV R6, 0x30fe0 ;  /* 0x00030fe000067802 */ /* 0x000fc60000000f00 */
[----:B-1---5:R-:W-:Y:S05]  /*30fd0*/  CALL.REL.NOINC `($_ZN7cutlass13device_kernelIN5flash19enable_sm80_to_sm89INS1_16FlashAttnBwdSm80INS1_25CollectiveMainloopBwdSm80ILi2ELi2EN4cute5tupleIJNS5_1CILi128EEES8_NS7_ILi64EEEEEENS_10bfloat16_tEfNS_4arch4Sm80ELb0ELb1ELb1ELb1ELb1ELb0ELb0ELb0ELi2ELi4ELi4ELi4ELb0EEENS1_24CollectiveEpilogueBwdGQAISA_fSD_Li256ELb1ELb1EEENS1_19SingleTileSchedulerILb1ELb0ELb0ELi128EEEEEEEEEvNT_6ParamsE$_ZN4cute3eso3ESOILb1ELb0EJNS_6LayoutINS_5tupleIJNS3_IJNS_1CILi8EEENS4_ILi1EEEEEENS4_ILi2EEEEEENS3_IJNS3_IJS6_NS4_ILi0EEEEEENS4_ILi8192EEEEEEEENS_10ViewEngineINS_8smem_ptrIPN7cutlass10bfloat16_tEEEEEEEC2ERKSE_RKSL_) ;  /* 0xfffd93a000007944 */ /* 0x022fea0003c3ffff */
        /* <DEDUP_REMOVED lines=8> */
[----:B------:R-:W-:Y:S05]  /*31060*/  CALL.REL.NOINC `($_ZN7cutlass13device_kernelIN5flash19enable_sm80_to_sm89INS1_16FlashAttnBwdSm80INS1_25CollectiveMainloopBwdSm80ILi2ELi2EN4cute5tupleIJNS5_1CILi128EEES8_NS7_ILi64EEEEEENS_10bfloat16_tEfNS_4arch4Sm80ELb0ELb1ELb1ELb1ELb1ELb0ELb0ELb0ELi2ELi4ELi4ELi4ELb0EEENS1_24CollectiveEpilogueBwdGQAISA_fSD_Li256ELb1ELb1EEENS1_19SingleTileSchedulerILb1ELb0ELb0ELi128EEEEEEEEEvNT_6ParamsE$_ZN4cute3eso3ESOILb1ELb0EJNS_6LayoutINS_5tupleIJNS3_IJNS_1CILi8EEENS4_ILi1EEEEEENS4_ILi2EEEEEENS3_IJNS3_IJS6_NS4_ILi0EEEEEENS4_ILi64EEEEEEEEiEEC2ERKSE_RKi) ;  /* 0xfffd92d000007944 */ /* 0x000fea0003c3ffff */
[----:B-1----:R-:W2:Y:S01]  /*31070*/  LDL R3, [R1+0x758] ;  /* 0x0007580001037983 */ /* 0x002ea20000100800 */
[----:B------:R-:W-:Y:S01]  /*31080*/  MOV R6, 0x310c0 ;  /* 0x000310c000067802 */ /* 0x000fe20000000f00 */
[----:B--2---:R-:W-:-:S05]  /*31090*/  IMAD.WIDE R2, R3, 0x2, R54 ;  /* 0x0000000203027825 */ /* 0x004fca00078e0236 */
[----:B------:R-:W-:Y:S02]  /*310a0*/  MOV R8, R2 ;  /* 0x0000000200087202 */ /* 0x000fe40000000f00 */
[----:B------:R-:W-:Y:S05]  /*310b0*/  CALL.REL.NOINC `($_ZN7cutlass13device_kernelIN5flash19enable_sm80_to_sm89INS1_16FlashAttnBwdSm80INS1_25CollectiveMainloopBwdSm80ILi2ELi2EN4cute5tupleIJNS5_1CILi128EEES8_NS7_ILi64EEEEEENS_10bfloat16_tEfNS_4arch4Sm80ELb0ELb1ELb1ELb1ELb1ELb0ELb0ELb0ELi2ELi4ELi4ELi4ELb0EEENS1_24CollectiveEpilogueBwdGQAISA_fSD_Li256ELb1ELb1EEENS1_19SingleTileSchedulerILb1ELb0ELb0ELi128EEEEEEEEEvNT_6ParamsE$_ZN4cute3eso3ESOILb1ELb0EJNS_6LayoutINS_5tupleIJNS3_IJNS_1CILi8EEENS4_ILi1EEEEEENS4_ILi2EEEEEENS3_IJNS3_IJS6_NS4_ILi0EEEEEENS4_ILi64EEEEEEEENS_10ViewEngineIPN7cutlass10bfloat16_tEEEEEC2ERKSE_RKSJ_) ;  /* 0xfffd923000007944 */ /* 0x000fea0003c3ffff */
[----:B-1----:R1:W5:Y:S01]  /*310c0*/  LDL.64 R2, [R1+0x758] ;  /* 0x0007580001027983 */ /* 0x0023620000100a00 */
[----:B------:R-:W-:Y:S02]  /*310d0*/  MOV R7, R5 ;  /* 0x0000000500077202 */ /* 0x000fe40000000f00 */
[----:B------:R-:W-:Y:S02]  /*310e0*/  MOV R6, 0x31100 ;  /* 0x0003110000067802 */ /* 0x000fe40000000f00 */
[----:B-1---5:R-:W-:Y:S05]  /*310f0*/  CALL.REL.NOINC `($_ZN7cutlass13device_kernelIN5flash19enable_sm80_to_sm89INS1_16FlashAttnBwdSm80INS1_25CollectiveMainloopBwdSm80ILi2ELi2EN4cute5tupleIJNS5_1CILi128EEES8_NS7_ILi64EEEEEENS_10bfloat16_tEfNS_4arch4Sm80ELb0ELb1ELb1ELb1ELb1ELb0ELb0ELb0ELi2ELi4ELi4ELi4ELb0EEENS1_24CollectiveEpilogueBwdGQAISA_fSD_Li256ELb1ELb1EEENS1_19SingleTileSchedulerILb1ELb0ELb0ELi128EEEEEEEEEvNT_6ParamsE$_ZN4cute3eso3ESOILb1ELb0EJNS_6LayoutINS_5tupleIJNS3_IJNS_1CILi8EEENS4_ILi1EEEEEENS3_IJNS4_ILi2EEEEEEEEENS3_IJNS3_IJS6_NS4_ILi0EEEEEENS3_IJNS4_ILi8192EEEEEEEEEEENS_10ViewEngineINS_8smem_ptrIPN7cutlass10bfloat16_tEEEEEEEC2ERKSG_RKSN_) ;  /* 0xfffd8ff000007944 */ /* 0x022fea0003c3ffff */
[----:B-1----:R1:W5:Y:S01]  /*31100*/  LDL.64 R4, [R1+0x758] ;  /* 0x0007580001047983 */ /* 0x0023620000100a00 */
[----:B------:R-:W-:Y:S02]  /*31110*/  MOV R8, R2 ;  /* 0x0000000200087202 */ /* 0x000fe40000000f00 */
[----:B------:R-:W-:Y:S02]  /*31120*/  MOV R6, 0x31140 ;  /* 0x0003114000067802 */ /* 0x000fe40000000f00 */
[----:B-1---5:R-:W-:Y:S05]  /*31130*/  CALL.REL.NOINC `($_ZN7cutlass13device_kernelIN5flash19enable_sm80_to_sm89INS1_16FlashAttnBwdSm80INS1_25CollectiveMainloopBwdSm80ILi2ELi2EN4cute5tupleIJNS5_1CILi128EEES8_NS7_ILi64EEEEEENS_10bfloat16_tEfNS_4arch4Sm80ELb0ELb1ELb1ELb1ELb1ELb0ELb0ELb0ELi2ELi4ELi4ELi4ELb0EEENS1_24CollectiveEpilogueBwdGQAISA_fSD_Li256ELb1ELb1EEENS1_19SingleTileSchedulerILb1ELb0ELb0ELi128EEEEEEEEEvNT_6ParamsE$_ZN4cute3eso3ESOILb1ELb0EJNS_6LayoutINS_5tupleIJNS3_IJNS_1CILi8EEENS4_ILi1EEEEEENS3_IJNS4_ILi2EEEEEEEEENS3_IJNS3_IJS6_NS4_ILi0EEEEEENS3_IJNS4_ILi64EEEEEEEEEEENS_10ViewEngineIPN7cutlass10bfloat16_tEEEEEC2ERKSG_RKSL_) ;  /* 0xfffd8f6000007944 */ /* 0x022fea0003c3ffff */
[----:B-1----:R1:W5:Y:S01]  /*31140*/  LDL.64 R2, [R1+0x758] ;  /* 0x0007580001027983 */ /* 0x0023620000100a00 */
[----:B------:R-:W-:-:S03]  /*31150*/  MOV R8, 0x31170 ;  /* 0x0003117000087802 */ /* 0x000fc60000000f00 */
[----:B-1---5:R-:W-:Y:S05]  /*31160*/  CALL.REL.NOINC `($_ZN7cutlass13device_kernelIN5flash19enable_sm80_to_sm89INS1_16FlashAttnBwdSm80INS1_25CollectiveMainloopBwdSm80ILi2ELi2EN4cute5tupleIJNS5_1CILi128EEES8_NS7_ILi64EEEEEENS_10bfloat16_tEfNS_4arch4Sm80ELb0ELb1ELb1ELb1ELb1ELb0ELb0ELb0ELi2ELi4ELi4ELi4ELb0EEENS1_24CollectiveEpilogueBwdGQAISA_fSD_Li256ELb1ELb1EEENS1_19SingleTileSchedulerILb1ELb0ELb0ELi128EEEEEEEEEvNT_6ParamsE$_ZN4cute3eso3ESOILb1ELb0EJNS_6LayoutINS_5tupleIJNS3_IJNS3_IJNS_1CILi8EEENS4_ILi1EEEEEES6_EEENS3_IJNS3_IJS6_S6_EEENS4_ILi2EEEEEEEEENS3_IJNS3_IJNS3_IJS6_NS4_ILi0EEEEEESD_EEENS3_IJNS3_IJSD_SD_EEENS4_ILi64EEEEEEEEEEENS_10ViewEngineIPN7cutlass10bfloat16_tEEEEEC2ERKSK_RKSP_) ;  /* 0xfffd810000007944 */ /* 0x022fea0003c3ffff */
[----:B-1----:R1:W5:Y:S01]  /*31170*/  LDL.64 R2, [R1+0x758] ;  /* 0x0007580001027983 */ /* 0x0023620000100a00 */
[----:B------:R-:W-:Y:S02]  /*31180*/  MOV R7, R5 ;  /* 0x0000000500077202 */ /* 0x000fe40000000f00 */
[----:B------:R-:W-:-:S02]  /*31190*/  MOV R6, 0x311b0 ;  /* 0x000311b000067802 */ /* 0x000fc40000000f00 */
[----:B-1---5:R-:W-:Y:S05]  /*311a0*/  CALL.REL.NOINC `($_ZN7cutlass13device_kernelIN5flash19enable_sm80_to_sm89INS1_16FlashAttnBwdSm80INS1_25CollectiveMainloopBwdSm80ILi2ELi2EN4cute5tupleIJNS5_1CILi128EEES8_NS7_ILi64EEEEEENS_10bfloat16_tEfNS_4arch4Sm80ELb0ELb1ELb1ELb1ELb1ELb0ELb0ELb0ELi2ELi4ELi4ELi4ELb0EEENS1_24CollectiveEpilogueBwdGQAISA_fSD_Li256ELb1ELb1EEENS1_19SingleTileSchedulerILb1ELb0ELb0ELi128EEEEEEEEEvNT_6ParamsE$_ZN4cute3eso3ESOILb1ELb0EJNS_6LayoutINS_5tupleIJNS3_IJNS3_IJNS_1CILi8EEENS4_ILi1EEEEEES6_EEENS3_IJNS3_IJS6_S6_EEENS4_ILi2EEEEEEEEENS3_IJNS3_IJNS3_IJS6_NS4_ILi0EEEEEESD_EEENS3_IJNS3_IJSD_SD_EEENS4_ILi8192EEEEEEEEEEENS_10ViewEngineINS_8smem_ptrIPN7cutlass10bfloat16_tEEEEEEEC2ERKSK_RKSR_) ;  /* 0xfffd810000007944 */ /* 0x022fea0003c3ffff */
[----:B-1----:R1:W5:Y:S01]  /*311b0*/  LDL.64 R4, [R1+0x758] ;  /* 0x0007580001047983 */ /* 0x0023620000100a00 */
[----:B------:R-:W-:-:S02]  /*311c0*/  MOV R8, R2 ;  /* 0x0000000200087202 */ /* 0x000fc40000000f00 */
        /* <DEDUP_REMOVED lines=140> */
[----:B------:R2:W5:Y:S01]  /*31a90*/  LDL R5, [R1+0x758] ;  /* 0x0007580001057983 */ /* 0x0005620000100800 */
[----:B------:R-:W-:-:S03]  /*31aa0*/  MOV R4, 0x31ac0 ;  /* 0x00031ac000047802 */ /* 0x000fc60000000f00 */
[----:B-12--5:R-:W-:Y:S05]  /*31ab0*/  CALL.REL.NOINC `($_ZN7cutlass13device_kernelIN5flash19enable_sm80_to_sm89INS1_16FlashAttnBwdSm80INS1_25CollectiveMainloopBwdSm80ILi2ELi2EN4cute5tupleIJNS5_1CILi128EEES8_NS7_ILi64EEEEEENS_10bfloat16_tEfNS_4arch4Sm80ELb0ELb1ELb1ELb1ELb1ELb0ELb0ELb0ELi2ELi4ELi4ELi4ELb0EEENS1_24CollectiveEpilogueBwdGQAISA_fSD_Li256ELb1ELb1EEENS1_19SingleTileSchedulerILb1ELb0ELb0ELi128EEEEEEEEEvNT_6ParamsE$_ZZN4cute5sliceINS_5tupleIJNS_10UnderscoreES2_iEEENS1_IJNS1_IJNS_1CILi1EEENS4_ILi0EEEEEEiNS4_ILi1024EEEEEEEEDaRKT_RKT0_ENKUlRKT_RKT0_E_clIS2_iEEDaSI_SL_) ;  /* 0xfffdb2b000007944 */ /* 0x026fea0003c3ffff */
[----:B------:R-:W-:Y:S02]  /*31ac0*/  MOV R4, 0x31ae0 ;  /* 0x00031ae000047802 */ /* 0x000fe40000000f00 */
[----:B-1---5:R-:W-:Y:S05]  /*31ad0*/  CALL.REL.NOINC `($_ZN7cutlass13device_kernelIN5flash19enable_sm80_to_sm89INS1_16FlashAttnBwdSm80INS1_25CollectiveMainloopBwdSm80ILi2ELi2EN4cute5tupleIJNS5_1CILi128EEES8_NS7_ILi64EEEEEENS_10bfloat16_tEfNS_4arch4Sm80ELb0ELb1ELb1ELb1ELb1ELb0ELb0ELb0ELi2ELi4ELi4ELi4ELb0EEENS1_24CollectiveEpilogueBwdGQAISA_fSD_Li256ELb1ELb1EEENS1_19SingleTileSchedulerILb1ELb0ELb0ELi128EEEEEEEEEvNT_6ParamsE$_ZZN4cute12filter_tupleINS_5tupleIJNS_10UnderscoreES2_iEEENS1_IJNS1_IJNS_1CILi1EEENS4_ILi0EEEEEEiNS4_ILi1024EEEEEEZNS_5sliceIS3_S9_EEDaRKT_RKT0_EUlRKT_RKT0_E_EEDaSD_SG_OT1_ENKUlDpSJ_E_clIJNS1_IJS7_EEENS1_IJiEEENS1_IJEEEEEEDaSQ_) ;  /* 0xfffd9f4000007944 */ /* 0x022fea0003c3ffff */
[----:B------:R-:W-:Y:S02]  /*31ae0*/  MOV R70, R25 ;  /* 0x0000001900467202 */ /* 0x000fe40000000f00 */
[----:B------:R-:W-:-:S02]  /*31af0*/  MOV R6, 0x31b10 ;  /* 0x00031b1000067802 */ /* 0x000fc40000000f00 */
[----:B-1---5:R-:W-:Y:S05]  /*31b00*/  CALL.REL.NOINC `($_ZN7cutlass13device_kernelIN5flash19enable_sm80_to_sm89INS1_16FlashAttnBwdSm80INS1_25CollectiveMainloopBwdSm80ILi2ELi2EN4cute5tupleIJNS5_1CILi128EEES8_NS7_ILi64EEEEEENS_10bfloat16_tEfNS_4arch4Sm80ELb0ELb1ELb1ELb1ELb1ELb0ELb0ELb0ELi2ELi4ELi4ELi4ELb0EEENS1_24CollectiveEpilogueBwdGQAISA_fSD_Li256ELb1ELb1EEENS1_19SingleTileSchedulerILb1ELb0ELb0ELi128EEEEEEEEEvNT_6ParamsE$_ZN4cute5tupleIJNS0_IJNS0_IJNS_1CILi8EEENS1_ILi1EEEEEENS1_ILi2EEEEEENS0_IJNS0_IJS3_NS1_ILi0EEEEEEiEEEEEC2ERKS6_RKS9_) ;  /* 0xfffd904000007944 */ /* 0x022fea0003c3ffff */
[----:B------:R2:W5:Y:S01]  /*31b10*/  LDL R6, [R1+0x758] ;  /* 0x0007580001067983 */ /* 0x0005620000100800 */
[----:B-1----:R-:W-:Y:S01]  /*31b20*/  IMAD.SHL.U32 R2, R5, 0x400, RZ ;  /* 0x0000040005027824 */ /* 0x002fe200078e00ff */
[----:B------:R-:W-:Y:S01]  /*31b30*/  MOV R61, R25 ;  /* 0x00000019003d7202 */ /* 0x000fe20000000f00 */
[----:B------:R-:W-:Y:S01]  /*31b40*/  IMAD.MOV.U32 R64, RZ, RZ, R24 ;  /* 0x000000ffff407224 */ /* 0x000fe200078e0018 */
[----:B------:R-:W-:-:S02]  /*31b50*/  MOV R4, 0x31b80 ;  /* 0x00031b8000047802 */ /* 0x000fc40000000f00 */
[----:B------:R2:W-:Y:S04]  /*31b60*/  STL [R1+0x770], R2 ;  /* 0x0007700201007387 */ /* 0x0005e80000100800 */
[----:B--2--5:R-:W-:Y:S05]  /*31b70*/  CALL.REL.NOINC `($_ZN7cutlass13device_kernelIN5flash19enable_sm80_to_sm89INS1_16FlashAttnBwdSm80INS1_25CollectiveMainloopBwdSm80ILi2ELi2EN4cute5tupleIJNS5_1CILi128EEES8_NS7_ILi64EEEEEENS_10bfloat16_tEfNS_4arch4Sm80ELb0ELb1ELb1ELb1ELb1ELb0ELb0ELb0ELi2ELi4ELi4ELi4ELb0EEENS1_24CollectiveEpilogueBwdGQAISA_fSD_Li256ELb1ELb1EEENS1_19SingleTileSchedulerILb1ELb0ELb0ELi128EEEEEEEEEvNT_6ParamsE$_ZN4cute3eso3ESOILb0ELb0EJNS_6LayoutINS_5tupleIJNS3_IJNS_1CILi8EEENS4_ILi1EEEEEENS4_ILi2EEEEEENS3_IJNS3_IJS6_NS4_ILi0EEEEEEiEEEEEiEEC2ERKSD_RKi) ;  /* 0xfffd4dc000007944 */ /* 0x024fea0003c3ffff */
[----:B------:R-:W2:Y:S01]  /*31b80*/  LDL.64 R4, [R1+0x758] ;  /* 0x0007580001047983 */ /* 0x000ea20000100a00 */
[----:B------:R-:W-:Y:S02]  /*31b90*/  MOV R9, R25 ;  /* 0x0000001900097202 */ /* 0x000fe40000000f00 */
[----:B------:R-:W-:Y:S01]  /*31ba0*/  MOV R8, 0x31bd0 ;  /* 0x00031bd000087802 */ /* 0x000fe20000000f00 */
[----:B-12---:R-:W-:-:S04]  /*31bb0*/  IMAD.WIDE R2, R5, 0x2, R58 ;  /* 0x0000000205027825 */ /* 0x006fc800078e023a */
[----:B------:R-:W-:Y:S05]  /*31bc0*/  CALL.REL.NOINC `($_ZN7cutlass13device_kernelIN5flash19enable_sm80_to_sm89INS1_16FlashAttnBwdSm80INS1_25CollectiveMainloopBwdSm80ILi2ELi2EN4cute5tupleIJNS5_1CILi128EEES8_NS7_ILi64EEEEEENS_10bfloat16_tEfNS_4arch4Sm80ELb0ELb1ELb1ELb1ELb1ELb0ELb0ELb0ELi2ELi4ELi4ELi4ELb0EEENS1_24CollectiveEpilogueBwdGQAISA_fSD_Li256ELb1ELb1EEENS1_19SingleTileSchedulerILb1ELb0ELb0ELi128EEEEEEEEEvNT_6ParamsE$_ZN4cute8smem_ptrIPN7cutlass10bfloat16_tEECI1NS_12iter_adaptorIS3_S4_EEES3_) ;  /* 0xfffd96a000007944 */ /* 0x000fea0003c3ffff */
        /* <DEDUP_REMOVED lines=10> */
[----:B-1----:R-:W-:-:S02]  /*31c70*/  MOV R3, 0x1 ;  /* 0x0000000100037802 */ /* 0x002fc40000000f00 */
[----:B------:R-:W-:Y:S02]  /*31c80*/  MOV R8, 0x31ca0 ;  /* 0x00031ca000087802 */ /* 0x000fe40000000f00 */
[----:B--2--5:R-:W-:Y:S05]  /*31c90*/  CALL.REL.NOINC `($_ZN7cutlass13device_kernelIN5flash19enable_sm80_to_sm89INS1_16FlashAttnBwdSm80INS1_25CollectiveMainloopBwdSm80ILi2ELi2EN4cute5tupleIJNS5_1CILi128EEES8_NS7_ILi64EEEEEENS_10bfloat16_tEfNS_4arch4Sm80ELb0ELb1ELb1ELb1ELb1ELb0ELb0ELb0ELi2ELi4ELi4ELi4ELb0EEENS1_24CollectiveEpilogueBwdGQAISA_fSD_Li256ELb1ELb1EEENS1_19SingleTileSchedulerILb1ELb0ELb0ELi128EEEEEEEEEvNT_6ParamsE$_ZN4cute3eso3ESOILb1ELb0EJNS_10UnderscoreES2_iEEC2ERKS2_S5_RKi) ;  /* 0xfffd5ac000007944 */ /* 0x024fea0003c3ffff */
[----:B-1----:R-:W2:Y:S01]  /*31ca0*/  LDL R3, [R1+0x758] ;  /* 0x0007580001037983 */ /* 0x002ea20000100800 */
[----:B------:R-:W-:Y:S01]  /*31cb0*/  IMAD.MOV.U32 R61, RZ, RZ, R25 ;  /* 0x000000ffff3d7224 */ /* 0x000fe200078e0019 */
[----:B------:R-:W-:Y:S02]  /*31cc0*/  MOV R4, 0x31cf0 ;  /* 0x00031cf000047802 */ /* 0x000fe40000000f00 */
[----:B--2---:R-:W-:Y:S02]  /*31cd0*/  SHF.L.U32 R3, R3, 0x2, RZ ;  /* 0x0000000203037819 */ /* 0x004fe400000006ff */
[----:B------:R-:W-:Y:S05]  /*31ce0*/  CALL.REL.NOINC `($_ZN7cutlass13device_kernelIN5flash19enable_sm80_to_sm89INS1_16FlashAttnBwdSm80INS1_25CollectiveMainloopBwdSm80ILi2ELi2EN4cute5tupleIJNS5_1CILi128EEES8_NS7_ILi64EEEEEENS_10bfloat16_tEfNS_4arch4Sm80ELb0ELb1ELb1ELb1ELb1ELb0ELb0ELb0ELi2ELi4ELi4ELi4ELb0EEENS1_24CollectiveEpilogueBwdGQAISA_fSD_Li256ELb1ELb1EEENS1_19SingleTileSchedulerILb1ELb0ELb0ELi128EEEEEEEEEvNT_6ParamsE$_ZN4cute3eso3ESOILb1ELb0EJNS_6LayoutINS_5tupleIJNS3_IJNS3_IJNS_1CILi4EEENS4_ILi2EEEEEENS4_ILi1EEEEEES6_EEENS3_IJNS3_IJNS3_IJS8_NS4_ILi32EEEEEENS4_ILi0EEEEEENS4_ILi64EEEEEEEEiEEC2ERKSH_RKi) ;  /* 0xfffd743000007944 */ /* 0x000fea0003c3ffff */
[----:B-1----:R-:W2:Y:S01]  /*31cf0*/  LDL R3, [R1+0x758] ;  /* 0x0007580001037983 */ /* 0x002ea20000100800 */
[----:B------:R-:W-:Y:S02]  /*31d00*/  MOV R70, R25 ;  /* 0x0000001900467202 */ /* 0x000fe40000000f00 */
[----:B------:R-:W-:Y:S01]  /*31d10*/  MOV R6, 0x31d40 ;  /* 0x00031d4000067802 */ /* 0x000fe20000000f00 */
[----:B--2---:R-:W-:-:S04]  /*31d20*/  IMAD.WIDE R8, R3, 0x2, R52 ;  /* 0x0000000203087825 */ /* 0x004fc800078e0234 */
[----:B------:R-:W-:Y:S05]  /*31d30*/  CALL.REL.NOINC `($_ZN7cutlass13device_kernelIN5flash19enable_sm80_to_sm89INS1_16FlashAttnBwdSm80INS1_25CollectiveMainloopBwdSm80ILi2ELi2EN4cute5tupleIJNS5_1CILi128EEES8_NS7_ILi64EEEEEENS_10bfloat16_tEfNS_4arch4Sm80ELb0ELb1ELb1ELb1ELb1ELb0ELb0ELb0ELi2ELi4ELi4ELi4ELb0EEENS1_24CollectiveEpilogueBwdGQAISA_fSD_Li256ELb1ELb1EEENS1_19SingleTileSchedulerILb1ELb0ELb0ELi128EEEEEEEEEvNT_6ParamsE$_ZN4cute3eso3ESOILb1ELb0EJNS_6LayoutINS_5tupleIJNS3_IJNS3_IJNS_1CILi4EEENS4_ILi2EEEEEENS4_ILi1EEEEEES6_EEENS3_IJNS3_IJNS3_IJS8_NS4_ILi32EEEEEENS4_ILi0EEEEEENS4_ILi64EEEEEEEENS_10ViewEngineIPN7cutlass10bfloat16_tEEEEEC2ERKSH_RKSM_) ;  /* 0xfffd73a000007944 */ /* 0x000fea0003c3ffff */
[----:B------:R2:W5:Y:S01]  /*31d40*/  LDL.64 R4, [R1+0x758] ;  /* 0x0007580001047983 */ /* 0x0005620000100a00 */
[----:B------:R-:W-:Y:S02]  /*31d50*/  MOV R3, R12 ;  /* 0x0000000c00037202 */ /* 0x000fe40000000f00 */
[----:B-1----:R-:W-:-:S02]  /*31d60*/  MOV R8, 0x31d80 ;  /* 0x00031d8000087802 */ /* 0x002fc40000000f00 */
[----:B--2--5:R-:W-:Y:S05]  /*31d70*/  CALL.REL.NOINC `($_ZN7cutlass13device_kernelIN5flash19enable_sm80_to_sm89INS1_16FlashAttnBwdSm80INS1_25CollectiveMainloopBwdSm80ILi2ELi2EN4cute5tupleIJNS5_1CILi128EEES8_NS7_ILi64EEEEEENS_10bfloat16_tEfNS_4arch4Sm80ELb0ELb1ELb1ELb1ELb1ELb0ELb0ELb0ELi2ELi4ELi4ELi4ELb0EEENS1_24CollectiveEpilogueBwdGQAISA_fSD_Li256ELb1ELb1EEENS1_19SingleTileSchedulerILb1ELb0ELb0ELi128EEEEEEEEEvNT_6ParamsE$_ZZN4cute4takeILi1ELi2ENS_5tupleIJNS1_IJNS_1CILi1EEENS2_ILi0EEEEEEiEEEEEDaRKT1_ENKUlDpRKT_E_clIJiEEEDaSD_) ;  /* 0xfffdab7000007944 */ /* 0x024fea0003c3ffff */
[----:B------:R-:W-:Y:S02]  /*31d80*/  MOV R70, R25 ;  /* 0x0000001900467202 */ /* 0x000fe40000000f00 */
[----:B------:R-:W-:-:S02]  /*31d90*/  MOV R6, 0x31db0 ;  /* 0x00031db000067802 */ /* 0x000fc40000000f00 */
[----:B-1---5:R-:W-:Y:S05]  /*31da0*/  CALL.REL.NOINC `($_ZN7cutlass13device_kernelIN5flash19enable_sm80_to_sm89INS1_16FlashAttnBwdSm80INS1_25CollectiveMainloopBwdSm80ILi2ELi2EN4cute5tupleIJNS5_1CILi128EEES8_NS7_ILi64EEEEEENS_10bfloat16_tEfNS_4arch4Sm80ELb0ELb1ELb1ELb1ELb1ELb0ELb0ELb0ELi2ELi4ELi4ELi4ELb0EEENS1_24CollectiveEpilogueBwdGQAISA_fSD_Li256ELb1ELb1EEENS1_19SingleTileSchedulerILb1ELb0ELb0ELi128EEEEEEEEEvNT_6ParamsE$_ZN4cute3eso3ESOILb1ELb0EJNS_5tupleIJNS_1CILi1EEENS3_ILi0EEEEEENS2_IJiEEEEEC2ERKS6_RKS7_) ;  /* 0xfffd6c0000007944 */ /* 0x022fea0003c3ffff */
[----:B-1----:R1:W5:Y:S01]  /*31db0*/  LDL R3, [R1+0x758] ;  /* 0x0007580001037983 */ /* 0x0023620000100800 */
[----:B------:R-:W-:-:S02]  /*31dc0*/  MOV R70, R25 ;  /* 0x0000001900467202 */ /* 0x000fc40000000f00 */
        /* <DEDUP_REMOVED lines=22> */
[----:B------:R-:W2:Y:S01]  /*31f30*/  LDL R4, [R1+0x758] ;  /* 0x0007580001047983 */ /* 0x000ea20000100800 */
[----:B-1----:R-:W-:Y:S02]  /*31f40*/  MOV R2, R24 ;  /* 0x0000001800027202 */ /* 0x002fe40000000f00 */
[----:B------:R-:W-:Y:S01]  /*31f50*/  MOV R14, 0x31f80 ;  /* 0x00031f80000e7802 */ /* 0x000fe20000000f00 */
[----:B--2---:R1:W-:Y:S04]  /*31f60*/  STL [R1+0x770], R4 ;  /* 0x0007700401007387 */ /* 0x0043e80000100800 */
        /* <DEDUP_REMOVED lines=194> */
[----:B------:R-:W-:Y:S05]  /*32b90*/  CALL.REL.NOINC `($_ZN7cutlass13device_kernelIN5flash19enable_sm80_to_sm89INS1_16FlashAttnBwdSm80INS1_25CollectiveMainloopBwdSm80ILi2ELi2EN4cute5tupleIJNS5_1CILi128EEES8_NS7_ILi64EEEEEENS_10bfloat16_tEfNS_4arch4Sm80ELb0ELb1ELb1ELb1ELb1ELb0ELb0ELb0ELi2ELi4ELi4ELi4ELb0EEENS1_24CollectiveEpilogueBwdGQAISA_fSD_Li256ELb1ELb1EEENS1_19SingleTileSchedulerILb1ELb0ELb0ELi128EEEEEEEEEvNT_6ParamsE$_ZN4cute3eso3ESOILb1ELb0EJNS_6LayoutINS_5tupleIJNS3_IJNS_1CILi2EEES5_S5_EEES5_EEENS3_IJNS3_IJNS4_ILi1EEES5_NS4_ILi4EEEEEENS4_ILi64EEEEEEEEiEEC2ERKSD_RKi) ;  /* 0xfffd709000007944 */ /* 0x000fea0003c3ffff */
[----:B-1----:R-:W2:Y:S01]  /*32ba0*/  LDL R3, [R1+0x758] ;  /* 0x0007580001037983 */ /* 0x002ea20000100800 */
[----:B------:R-:W-:Y:S01]  /*32bb0*/  MOV R4, 0x32bf0 ;  /* 0x00032bf000047802 */ /* 0x000fe20000000f00 */
[----:B--2---:R-:W-:-:S05]  /*32bc0*/  IMAD.WIDE R2, R3, 0x2, R48 ;  /* 0x0000000203027825 */ /* 0x004fca00078e0230 */
[----:B------:R-:W-:Y:S02]  /*32bd0*/  MOV R6, R2 ;  /* 0x0000000200067202 */ /* 0x000fe40000000f00 */
[----:B------:R-:W-:Y:S05]  /*32be0*/  CALL.REL.NOINC `($_ZN7cutlass13device_kernelIN5flash19enable_sm80_to_sm89INS1_16FlashAttnBwdSm80INS1_25CollectiveMainloopBwdSm80ILi2ELi2EN4cute5tupleIJNS5_1CILi128EEES8_NS7_ILi64EEEEEENS_10bfloat16_tEfNS_4arch4Sm80ELb0ELb1ELb1ELb1ELb1ELb0ELb0ELb0ELi2ELi4ELi4ELi4ELb0EEENS1_24CollectiveEpilogueBwdGQAISA_fSD_Li256ELb1ELb1EEENS1_19SingleTileSchedulerILb1ELb0ELb0ELi128EEEEEEEEEvNT_6ParamsE$_ZN4cute3eso3ESOILb1ELb0EJNS_6LayoutINS_5tupleIJNS3_IJNS_1CILi2EEES5_S5_EEES5_EEENS3_IJNS3_IJNS4_ILi1EEES5_NS4_ILi4EEEEEENS4_ILi64EEEEEEEENS_10ViewEngineIPN7cutlass10bfloat16_tEEEEEC2ERKSD_RKSI_) ;  /* 0xfffd6ff000007944 */ /* 0x000fea0003c3ffff */
[----:B------:R2:W5:Y:S01]  /*32bf0*/  LDL.64 R60, [R1+0x758] ;  /* 0x00075800013c7983 */ /* 0x0005620000100a00 */
[----:B-1----:R-:W-:Y:S01]  /*32c00*/  IMAD.MOV.U32 R2, RZ, RZ, R25 ;  /* 0x000000ffff027224 */ /* 0x002fe200078e0019 */
[----:B------:R-:W-:Y:S02]  /*32c10*/  MOV R3, RZ ;  /* 0x000000ff00037202 */ /* 0x000fe40000000f00 */
[----:B------:R-:W-:Y:S02]  /*32c20*/  MOV R8, 0x32c40 ;  /* 0x00032c4000087802 */ /* 0x000fe40000000f00 */
[----:B--2--5:R-:W-:Y:S05]  /*32c30*/  CALL.REL.NOINC `($_ZN7cutlass13device_kernelIN5flash19enable_sm80_to_sm89INS1_16FlashAttnBwdSm80INS1_25CollectiveMainloopBwdSm80ILi2ELi2EN4cute5tupleIJNS5_1CILi128EEES8_NS7_ILi64EEEEEENS_10bfloat16_tEfNS_4arch4Sm80ELb0ELb1ELb1ELb1ELb1ELb0ELb0ELb0ELi2ELi4ELi4ELi4ELb0EEENS1_24CollectiveEpilogueBwdGQAISA_fSD_Li256ELb1ELb1EEENS1_19SingleTileSchedulerILb1ELb0ELb0ELi128EEEEEEEEEvNT_6ParamsE$_ZN4cute3eso3ESOILb1ELb0EJNS_10UnderscoreES2_iEEC2ERKS2_S5_RKi) ;  /* 0xfffd4b2000007944 */ /* 0x024fea0003c3ffff */
[----:B-1----:R-:W2:Y:S01]  /*32c40*/  LDL R3, [R1+0x758] ;  /* 0x0007580001037983 */ /* 0x002ea20000100800 */
[----:B------:R-:W-:Y:S01]  /*32c50*/  IMAD.MOV.U32 R70, RZ, RZ, R25 ;  /* 0x000000ffff467224 */ /* 0x000fe200078e0019 */
[----:B------:R-:W-:Y:S02]  /*32c60*/  MOV R4, 0x32c90 ;  /* 0x00032c9000047802 */ /* 0x000fe40000000f00 */
[----:B--2---:R-:W-:Y:S02]  /*32c70*/  SHF.L.U32 R3, R3, 0x2, RZ ;  /* 0x0000000203037819 */ /* 0x004fe400000006ff */
[----:B------:R-:W-:Y:S05]  /*32c80*/  CALL.REL.NOINC `($_ZN7cutlass13device_kernelIN5flash19enable_sm80_to_sm89INS1_16FlashAttnBwdSm80INS1_25CollectiveMainloopBwdSm80ILi2ELi2EN4cute5tupleIJNS5_1CILi128EEES8_NS7_ILi64EEEEEENS_10bfloat16_tEfNS_4arch4Sm80ELb0ELb1ELb1ELb1ELb1ELb0ELb0ELb0ELi2ELi4ELi4ELi4ELb0EEENS1_24CollectiveEpilogueBwdGQAISA_fSD_Li256ELb1ELb1EEENS1_19SingleTileSchedulerILb1ELb0ELb0ELi128EEEEEEEEEvNT_6ParamsE$_ZN4cute3eso3ESOILb1ELb0EJNS_6LayoutINS_5tupleIJNS3_IJNS_1CILi2EEES5_EEES6_EEENS3_IJNS3_IJNS4_ILi1EEES5_EEENS3_IJNS4_ILi32EEENS4_ILi64EEEEEEEEEEEiEEC2ERKSE_RKi) ;  /* 0xfffd6e8000007944 */ /* 0x000fea0003c3ffff */
[----:B-1----:R-:W2:Y:S01]  /*32c90*/  LDL R3, [R1+0x758] ;  /* 0x0007580001037983 */ /* 0x002ea20000100800 */
[----:B------:R-:W-:Y:S02]  /*32ca0*/  MOV R70, R25 ;  /* 0x0000001900467202 */ /* 0x000fe40000000f00 */
[----:B------:R-:W-:Y:S01]  /*32cb0*/  MOV R4, 0x32cf0 ;  /* 0x00032cf000047802 */ /* 0x000fe20000000f00 */
[----:B--2---:R-:W-:-:S05]  /*32cc0*/  IMAD.WIDE R2, R3, 0x2, R50 ;  /* 0x0000000203027825 */ /* 0x004fca00078e0232 */
[----:B------:R-:W-:Y:S02]  /*32cd0*/  MOV R6, R2 ;  /* 0x0000000200067202 */ /* 0x000fe40000000f00 */
[----:B------:R-:W-:Y:S05]  /*32ce0*/  CALL.REL.NOINC `($_ZN7cutlass13device_kernelIN5flash19enable_sm80_to_sm89INS1_16FlashAttnBwdSm80INS1_25CollectiveMainloopBwdSm80ILi2ELi2EN4cute5tupleIJNS5_1CILi128EEES8_NS7_ILi64EEEEEENS_10bfloat16_tEfNS_4arch4Sm80ELb0ELb1ELb1ELb1ELb1ELb0ELb0ELb0ELi2ELi4ELi4ELi4ELb0EEENS1_24CollectiveEpilogueBwdGQAISA_fSD_Li256ELb1ELb1EEENS1_19SingleTileSchedulerILb1ELb0ELb0ELi128EEEEEEEEEvNT_6ParamsE$_ZN4cute3eso3ESOILb1ELb0EJNS_6LayoutINS_5tupleIJNS3_IJNS_1CILi2EEES5_EEES6_EEENS3_IJNS3_IJNS4_ILi1EEES5_EEENS3_IJNS4_ILi32EEENS4_ILi64EEEEEEEEEEENS_10ViewEngineIPN7cutlass10bfloat16_tEEEEEC2ERKSE_RKSJ_) ;  /* 0xfffd6dd000007944 */ /* 0x000fea0003c3ffff */
[----:B------:R2:W5:Y:S04]  /*32cf0*/  LDL.64 R62, [R1+0x758] ;  /* 0x00075800013e7983 */ /* 0x0005680000100a00 */
[----:B------:R2:W-:Y:S02]  /*32d00*/  STL [R1+0x770], RZ ;  /* 0x000770ff01007387 */ /* 0x0005e40000100800 */
.L_x_2344:
        /* <DEDUP_REMOVED lines=694> */
[----:B------:R-:W-:Y:S02]  /*35870*/  MOV R3, 0x1 ;  /* 0x0000000100037802 */ /* 0x000fe40000000f00 */
        /* <DEDUP_REMOVED lines=15> */
.L_x_2345:
        /* <DEDUP_REMOVED lines=710> */
.L_x_2346:
        /* <DEDUP_REMOVED lines=710> */
.L_x_2347:
        /* <DEDUP_REMOVED lines=710> */
.L_x_2348:
        /* <DEDUP_REMOVED lines=710> */
.L_x_2349:
        /* <DEDUP_REMOVED lines=710> */
.L_x_2350:
        /* <DEDUP_REMOVED lines=228> */
[----:B------:R-:W-:Y:S05]  /*44590*/  CALL.REL.NOINC `($_ZN7cutlass13device_kernelIN5flash19enable_sm80_to_sm89INS1_16FlashAttnBwdSm80INS1_25CollectiveMainloopBwdSm80ILi2ELi2EN4cute5tupleIJNS5_1CILi128EEES8_NS7_ILi64EEEEEENS_10bfloat16_tEfNS_4arch4Sm80ELb0ELb1ELb1ELb1ELb1ELb0ELb0ELb0ELi2ELi4ELi4ELi4ELb0EEENS1_24CollectiveEpilogueBwdGQAISA_fSD_Li256ELb1ELb1EEENS1_19SingleTileSchedulerILb1ELb0ELb0ELi128EEEEEEEEEvNT_6ParamsE$_ZN4cute3eso3ESOILb1ELb0EJNS_10UnderscoreES2_iEEC2ERKS2_S5_RKi) ;  /* 0xfffc31c000007944 */ /* 0x000fea0003c3ffff */
        /* <DEDUP_REMOVED lines=27> */
.L_x_2351:
        /* <DEDUP_REMOVED lines=274> */
[----:B--2--5:R-:W-:Y:S05]  /*45870*/  CALL.REL.NOINC `($_ZN7cutlass13device_kernelIN5flash19enable_sm80_to_sm89INS1_16FlashAttnBwdSm80INS1_25CollectiveMainloopBwdSm80ILi2ELi2EN4cute5tupleIJNS5_1CILi128EEES8_NS7_ILi64EEEEEENS_10bfloat16_tEfNS_4arch4Sm80ELb0ELb1ELb1ELb1ELb1ELb0ELb0ELb0ELi2ELi4ELi4ELi4ELb0EEENS1_24CollectiveEpilogueBwdGQAISA_fSD_Li256ELb1ELb1EEENS1_19SingleTileSchedulerILb1ELb0ELb0ELi128EEEEEEEEEvNT_6ParamsE$_ZZZN5flash25CollectiveMainloopBwdSm80ILi2ELi2EN4cute5tupleIJNS1_1CILi128EEES4_NS3_ILi64EEEEEEN7cutlass10bfloat16_tEfNS7_4arch4Sm80ELb0ELb1ELb1ELb1ELb1ELb0ELb0ELb0ELi2ELi4ELi4ELi4ELb0EE3mmaINS_16FlashAttnBwdSm80ISB_NS_24CollectiveEpilogueBwdGQAIS6_fSA_Li256ELb1ELb1EEENS_19SingleTileSchedulerILb1ELb0ELb0ELi128EEEE13SharedStorageENS1_6TensorINS1_11ArrayEngineIfLm32EEENS1_6LayoutINS2_IJNS2_IJNS3_ILi2EEESO_EEESO_NS3_ILi4EEEEEENS2_IJNS2_IJNS3_ILi1EEESO_EEESQ_NS3_ILi8EEEEEEEEEEEEbRKNSB_6ParamsERT0_S12_iNS2_IJiiiEEERT_ENKUliT_E_clIZSC_ISJ_SX_EbS10_S12_S12_iS13_S15_EUlRS16_iE_EEDaiS16_ENKUlT_E_clIZSC_ISJ_SX_EbS10_S12_S12_iS13_S15_EUlvE0_EEDaS1B_) ;  /* 0x0001c85000007944 */ /* 0x024fea0003c00000 */
[----:B------:R-:W2:Y:S01]  /*45880*/  LDL.64 R2, [R26+0x188] ;  /* 0x000188001a027983 */ /* 0x000ea20000100a00 */
[----:B------:R-:W-:-:S03]  /*45890*/  ULDC.64 UR4, c[0x0][0x118] ;  /* 0x0000460000047ab9 */ /* 0x000fc60000000a00 */
[----:B-1----:R1:W5:Y:S04]  /*458a0*/  LDL.64 R14, [R26+0xc8] ;  /* 0x0000c8001a0e7983 */ /* 0x0023680000100a00 */
[----:B--2---:R-:W5:Y:S01]  /*458b0*/  LD.E.64 R2, [R2.64] ;  /* 0x0000000402027980 */ /* 0x004f62000c101b00 */
[----:B------:R-:W-:Y:S02]  /*458c0*/  MOV R9, R25 ;  /* 0x0000001900097202 */ /* 0x000fe40000000f00 */
[----:B------:R-:W-:Y:S02]  /*458d0*/  MOV R8, 0x458f0 ;  /* 0x000458f000087802 */ /* 0x000fe40000000f00 */
[----:B-1---5:R-:W-:Y:S05]  /*458e0*/  CALL.REL.NOINC `($_ZN7cutlass13device_kernelIN5flash19enable_sm80_to_sm89INS1_16FlashAttnBwdSm80INS1_25CollectiveMainloopBwdSm80ILi2ELi2EN4cute5tupleIJNS5_1CILi128EEES8_NS7_ILi64EEEEEENS_10bfloat16_tEfNS_4arch4Sm80ELb0ELb1ELb1ELb1ELb1ELb0ELb0ELb0ELi2ELi4ELi4ELi4ELb0EEENS1_24CollectiveEpilogueBwdGQAISA_fSD_Li256ELb1ELb1EEENS1_19SingleTileSchedulerILb1ELb0ELb0ELi128EEEEEEEEEvNT_6ParamsE$_ZN4cute8smem_ptrIPN7cutlass10bfloat16_tEECI1NS_12iter_adaptorIS3_S4_EEES3_) ;  /* 0xfffc598000007944 */ /* 0x022fea0003c3ffff */
        /* <DEDUP_REMOVED lines=84> */
[----:B------:R1:W-:Y:S01]  /*45e30*/  STL.64 [R1+0x7a0], R2 ;  /* 0x0007a00201007387 */ /* 0x0003e20000100a00 */
[----:B------:R-:W-:Y:S02]  /*45e40*/  MOV R5, R6 ;  /* 0x0000000600057202 */ /* 0x000fe40000000f00 */
[----:B------:R-:W-:Y:S02]  /*45e50*/  MOV R4, 0x45e70 ;  /* 0x00045e7000047802 */ /* 0x000fe40000000f00 */
[----:B-1----:R-:W-:Y:S05]  /*45e60*/  CALL.REL.NOINC `($_ZN7cutlass13device_kernelIN5flash19enable_sm80_to_sm89INS1_16FlashAttnBwdSm80INS1_25CollectiveMainloopBwdSm80ILi2ELi2EN4cute5tupleIJNS5_1CILi128EEES8_NS7_ILi64EEEEEENS_10bfloat16_tEfNS_4arch4Sm80ELb0ELb1ELb1ELb1ELb1ELb0ELb0ELb0ELi2ELi4ELi4ELi4ELb0EEENS1_24CollectiveEpilogueBwdGQAISA_fSD_Li256ELb1ELb1EEENS1_19SingleTileSchedulerILb1ELb0ELb0ELi128EEEEEEEEEvNT_6ParamsE$_ZZN4cute7flattenINS_5tupleIJNS_1CILi1EEENS1_IJNS2_ILi8EEEiiEEENS2_ILi64EEENS1_IJiNS2_ILi144EEENS2_ILi288EEEEEENS2_ILi512EEEEEEEEDaRKT_ENKUlRKT_E_clIS9_EEDaSH_) ;  /* 0xfffc951000007944 */ /* 0x002fea0003c3ffff */
[----:B------:R1:W-:Y:S01]  /*45e70*/  STL [R1+0x794], R2 ;  /* 0x0007940201007387 */ /* 0x0003e20000100800 */
[----:B------:R-:W-:Y:S01]  /*45e80*/  IMAD.MOV.U32 R63, RZ, RZ, R58 ;  /* 0x000000ffff3f7224 */ /* 0x000fe200078e003a */
        /* <DEDUP_REMOVED lines=28> */
[----:B-1----:R-:W-:Y:S05]  /*46050*/  CALL.REL.NOINC `($_ZN7cutlass13device_kernelIN5flash19enable_sm80_to_sm89INS1_16FlashAttnBwdSm80INS1_25CollectiveMainloopBwdSm80ILi2ELi2EN4cute5tupleIJNS5_1CILi128EEES8_NS7_ILi64EEEEEENS_10bfloat16_tEfNS_4arch4Sm80ELb0ELb1ELb1ELb1ELb1ELb0ELb0ELb0ELi2ELi4ELi4ELi4ELb0EEENS1_24CollectiveEpilogueBwdGQAISA_fSD_Li256ELb1ELb1EEENS1_19SingleTileSchedulerILb1ELb0ELb0ELi128EEEEEEEEEvNT_6ParamsE$_ZN4cute3eso3ESOILb1ELb0EJNS_1CILi8EEEiiiNS2_ILi144EEENS2_ILi512EEEEEC2ERKS3_RKiSA_SA_RKS4_RKS5_) ;  /* 0xfffc22c000007944 */ /* 0x002fea0003c3ffff */
        /* <DEDUP_REMOVED lines=24> */
[----:B-1----:R-:W-:Y:S05]  /*461e0*/  CALL.REL.NOINC `($_ZN7cutlass13device_kernelIN5flash19enable_sm80_to_sm89INS1_16FlashAttnBwdSm80INS1_25CollectiveMainloopBwdSm80ILi2ELi2EN4cute5tupleIJNS5_1CILi128EEES8_NS7_ILi64EEEEEENS_10bfloat16_tEfNS_4arch4Sm80ELb0ELb1ELb1ELb1ELb1ELb0ELb0ELb0ELi2ELi4ELi4ELi4ELb0EEENS1_24CollectiveEpilogueBwdGQAISA_fSD_Li256ELb1ELb1EEENS1_19SingleTileSchedulerILb1ELb0ELb0ELi128EEEEEEEEEvNT_6ParamsE$_ZZN4cute6detail16composition_implINS_5tupleIJNS_1CILi16EEENS3_ILi2EEES5_S5_NS3_ILi4EEES5_EEENS2_IJNS3_ILi1EEEiiiNS3_ILi144EEENS3_ILi512EEEEEENS2_IJNS2_IJS5_S5_EEES6_NS3_ILi8EEEEEENS2_IJNS2_IJNS3_ILi64EEESA_EEES4_NS3_ILi1024EEEEEEEEDaRKT_RKT0_RKT1_RKT2_ENKUlRKT_RKT0_E_clISC_SG_EEDaSX_S10_) ;  /* 0xfffc6f7000007944 */ /* 0x002fea0003c3ffff */
[----:B------:R-:W-:Y:S01]  /*461f0*/  IMAD.MOV.U32 R20, RZ, RZ, R52 ;  /* 0x000000ffff147224 */ /* 0x000fe200078e0034 */
[----:B------:R-:W-:Y:S01]  /*46200*/  MOV R5, R56 ;  /* 0x0000003800057202 */ /* 0x000fe20000000f00 */
[----:B------:R-:W-:Y:S01]  /*46210*/  IMAD.MOV.U32 R3, RZ, RZ, R51 ;  /* 0x000000ffff037224 */ /* 0x000fe200078e0033 */
[----:B------:R-:W-:-:S02]  /*46220*/  MOV R17, R58 ;  /* 0x0000003a00117202 */ /* 0x000fc40000000f00 */
[----:B------:R-:W-:Y:S02]  /*46230*/  MOV R16, 0x46250 ;  /* 0x0004625000107802 */ /* 0x000fe40000000f00 */
[----:B--2--5:R-:W-:Y:S05]  /*46240*/  CALL.REL.NOINC `($_ZN7cutlass13device_kernelIN5flash19enable_sm80_to_sm89INS1_16FlashAttnBwdSm80INS1_25CollectiveMainloopBwdSm80ILi2ELi2EN4cute5tupleIJNS5_1CILi128EEES8_NS7_ILi64EEEEEENS_10bfloat16_tEfNS_4arch4Sm80ELb0ELb1ELb1ELb1ELb1ELb0ELb0ELb0ELi2ELi4ELi4ELi4ELb0EEENS1_24CollectiveEpilogueBwdGQAISA_fSD_Li256ELb1ELb1EEENS1_19SingleTileSchedulerILb1ELb0ELb0ELi128EEEEEEEEEvNT_6ParamsE$_ZZN4cute6detail16composition_implINS_5tupleIJNS_1CILi16EEENS3_ILi2EEES5_S5_NS3_ILi4EEES5_EEENS2_IJNS3_ILi1EEEiiiNS3_ILi144EEENS3_ILi512EEEEEENS2_IJNS2_IJS5_S5_EEES6_NS3_ILi8EEEEEENS2_IJNS2_IJNS3_ILi64EEESA_EEES4_NS3_ILi1024EEEEEEEEDaRKT_RKT0_RKT1_RKT2_ENKUlRKT_RKT0_E_clIS6_S4_EEDaSX_S10_) ;  /* 0xfffc6c9000007944 */ /* 0x024fea0003c3ffff */
[----:B-----5:R2:W-:Y:S01]  /*46250*/  STL.64 [R1+0x770], R2 ;  /* 0x0007700201007387 */ /* 0x0205e20000100a00 */
[----:B------:R-:W-:Y:S01]  /*46260*/  IMAD.MOV.U32 R63, RZ, RZ, R25 ;  /* 0x000000ffff3f7224 */ /* 0x000fe200078e0019 */
[----:B------:R-:W-:Y:S02]  /*46270*/  MOV R70, R24 ;  /* 0x0000001800467202 */ /* 0x000fe40000000f00 */
[----:B------:R-:W-:Y:S02]  /*46280*/  MOV R4, 0x462a0 ;  /* 0x000462a000047802 */ /* 0x000fe40000000f00 */
[----:B-12---:R-:W-:Y:S05]  /*46290*/  CALL.REL.NOINC `($_ZN7cutlass13device_kernelIN5flash19enable_sm80_to_sm89INS1_16FlashAttnBwdSm80INS1_25CollectiveMainloopBwdSm80ILi2ELi2EN4cute5tupleIJNS5_1CILi128EEES8_NS7_ILi64EEEEEENS_10bfloat16_tEfNS_4arch4Sm80ELb0ELb1ELb1ELb1ELb1ELb0ELb0ELb0ELi2ELi4ELi4ELi4ELb0EEENS1_24CollectiveEpilogueBwdGQAISA_fSD_Li256ELb1ELb1EEENS1_19SingleTileSchedulerILb1ELb0ELb0ELi128EEEEEEEEEvNT_6ParamsE$_ZN4cute3eso3ESOILb0ELb0EJNS_5tupleIJiNS_1CILi512EEEEEENS2_IJiiEEENS3_ILi1024EEEEEC2ERKS5_RKS6_RKS7_) ;  /* 0xfffbff4000007944 */ /* 0x006fea0003c3ffff */
[----:B------:R2:W5:Y:S04]  /*462a0*/  LDL R5, [R1+0x760] ;  /* 0x0007600001057983 */ /* 0x0005680000100800 */
[----:B-1----:R2:W5:Y:S01]  /*462b0*/  LDL.64 R2, [R1+0x758] ;  /* 0x0007580001027983 */ /* 0x0025620000100a00 */
[----:B------:R-:W-:Y:S02]  /*462c0*/  MOV R63, R25 ;  /* 0x00000019003f7202 */ /* 0x000fe40000000f00 */
[----:B------:R-:W-:-:S02]  /*462d0*/  MOV R6, 0x462f0 ;  /* 0x000462f000067802 */ /* 0x000fc40000000f00 */
[----:B--2--5:R-:W-:Y:S05]  /*462e0*/  CALL.REL.NOINC `($_ZN7cutlass13device_kernelIN5flash19enable_sm80_to_sm89INS1_16FlashAttnBwdSm80INS1_25CollectiveMainloopBwdSm80ILi2ELi2EN4cute5tupleIJNS5_1CILi128EEES8_NS7_ILi64EEEEEENS_10bfloat16_tEfNS_4arch4Sm80ELb0ELb1ELb1ELb1ELb1ELb0ELb0ELb0ELi2ELi4ELi4ELi4ELb0EEENS1_24CollectiveEpilogueBwdGQAISA_fSD_Li256ELb1ELb1EEENS1_19SingleTileSchedulerILb1ELb0ELb0ELi128EEEEEEEEEvNT_6ParamsE$_ZN4cute5tupleIJNS0_IJNS0_IJNS_1CILi2EEES2_EEES3_NS1_ILi8EEEEEENS0_IJNS0_IJiNS1_ILi512EEEEEENS0_IJiiEEENS1_ILi1024EEEEEEEEC2ERKS5_RKSA_) ;  /* 0xfffc476000007944 */ /* 0x024fea0003c3ffff */
        /* <DEDUP_REMOVED lines=18> */
[----:B------:R-:W-:Y:S01]  /*46410*/  MOV R63, R25 ;  /* 0x00000019003f7202 */ /* 0x000fe20000000f00 */
[----:B------:R-:W-:Y:S01]  /*46420*/  IMAD.MOV.U32 R70, RZ, RZ, R24 ;  /* 0x000000ffff467224 */ /* 0x000fe200078e0018 */
        /* <DEDUP_REMOVED lines=9> */
[----:B------:R1:W-:Y:S01]  /*464c0*/  STL.64 [R1+0x7a0], R2 ;  /* 0x0007a00201007387 */ /* 0x0003e20000100a00 */
[----:B------:R-:W-:-:S02]  /*464d0*/  MOV R63, R58 ;  /* 0x0000003a003f7202 */ /* 0x000fc40000000f00 */
[----:B------:R-:W-:Y:S02]  /*464e0*/  MOV R4, 0x46500 ;  /* 0x0004650000047802 */ /* 0x000fe40000000f00 */
        /* <DEDUP_REMOVED lines=37> */
[----:B------:R-:W-:Y:S01]  /*46740*/  IMAD.SHL.U32 R6, R5, 0x2000, RZ ;  /* 0x0000200005067824 */ /* 0x000fe200078e00ff */
[----:B------:R-:W-:-:S02]  /*46750*/  MOV R15, R47 ;  /* 0x0000002f000f7202 */ /* 0x000fc40000000f00 */
[----:B------:R-:W-:Y:S02]  /*46760*/  MOV R4, 0x46790 ;  /* 0x0004679000047802 */ /* 0x000fe40000000f00 */
        /* <DEDUP_REMOVED lines=50> */
[----:B-12--5:R-:W-:Y:S05]  /*46a90*/  CALL.REL.NOINC `($_ZN7cutlass13device_kernelIN5flash19enable_sm80_to_sm89INS1_16FlashAttnBwdSm80INS1_25CollectiveMainloopBwdSm80ILi2ELi2EN4cute5tupleIJNS5_1CILi128EEES8_NS7_ILi64EEEEEENS_10bfloat16_tEfNS_4arch4Sm80ELb0ELb1ELb1ELb1ELb1ELb0ELb0ELb0ELi2ELi4ELi4ELi4ELb0EEENS1_24CollectiveEpilogueBwdGQAISA_fSD_Li256ELb1ELb1EEENS1_19SingleTileSchedulerILb1ELb0ELb0ELi128EEEEEEEEEvNT_6ParamsE$_ZZN4cute7idx2crdINS_5tupleIJiiNS_1CILi0EEEEEENS1_IJNS1_IJNS2_ILi4EEENS2_ILi8EEEEEES5_NS2_ILi1EEEEEEEEDaRKT_RKT0_ENKUlRKT_RKT0_E_clIiS7_EEDaSI_SL_) ;  /* 0xfffc8dc000007944 */ /* 0x026fea0003c3ffff */
[----:B------:R-:W-:Y:S02]  /*46aa0*/  MOV R2, 0x46ac0 ;  /* 0x00046ac000027802 */ /* 0x000fe40000000f00 */
[----:B-1----:R-:W-:Y:S05]  /*46ab0*/  CALL.REL.NOINC `($_ZN7cutlass13device_kernelIN5flash19enable_sm80_to_sm89INS1_16FlashAttnBwdSm80INS1_25CollectiveMainloopBwdSm80ILi2ELi2EN4cute5tupleIJNS5_1CILi128EEES8_NS7_ILi64EEEEEENS_10bfloat16_tEfNS_4arch4Sm80ELb0ELb1ELb1ELb1ELb1ELb0ELb0ELb0ELi2ELi4ELi4ELi4ELb0EEENS1_24CollectiveEpilogueBwdGQAISA_fSD_Li256ELb1ELb1EEENS1_19SingleTileSchedulerILb1ELb0ELb0ELi128EEEEEEEEEvNT_6ParamsE$_ZZN4cute7idx2crdINS_5tupleIJiiNS_1CILi0EEEEEENS1_IJNS1_IJNS2_ILi4EEENS2_ILi8EEEEEES5_NS2_ILi1EEEEEEEEDaRKT_RKT0_ENKUlRKT_RKT0_E_clIiS5_EEDaSI_SL_) ;  /* 0xfffc8d7000007944 */ /* 0x002fea0003c3ffff */
[----:B------:R1:W-:Y:S01]  /*46ac0*/  STL [R1+0x7a0], R6 ;  /* 0x0007a00601007387 */ /* 0x0003e20000100800 */
        /* <DEDUP_REMOVED lines=18> */
[----:B------:R-:W-:-:S03]  /*46bf0*/  MOV R4, 0x46c10 ;  /* 0x00046c1000047802 */ /* 0x000fc60000000f00 */
        /* <DEDUP_REMOVED lines=946> */
.L_x_2352:
        /* <DEDUP_REMOVED lines=710> */
.L_x_2353:
        /* <DEDUP_REMOVED lines=710> */
.L_x_2354:
        /* <DEDUP_REMOVED lines=710> */
.L_x_2355:
        /* <DEDUP_REMOVED lines=710> */
.L_x_2356:
        /* <DEDUP_REMOVED lines=710> */
.L_x_2357:
        /* <DEDUP_REMOVED lines=710> */
.L_x_2358:
        /* <DEDUP_REMOVED lines=256> */
.L_x_2359:
        /* <DEDUP_REMOVED lines=251> */
[----:B------:R-:W-:Y:S05]  /*5d110*/  RET.REL.NODEC R6 `(_ZN7cutlass13device_kernelIN5flash19enable_sm80_to_sm89INS1_16FlashAttnBwdSm80INS1_25CollectiveMainloopBwdSm80ILi2ELi2EN4cute5tupleIJNS5_1CILi128EEES8_NS7_ILi64EEEEEENS_10bfloat16_tEfNS_4arch4Sm80ELb0ELb1ELb1ELb1ELb1ELb0ELb0ELb0ELi2ELi4ELi4ELi4ELb0EEENS1_24CollectiveEpilogueBwdGQAISA_fSD_Li256ELb1ELb1EEENS1_19SingleTileSchedulerILb1ELb0ELb0ELi128EEEEEEEEEvNT_6ParamsE) ;  /* 0xfffa2ee006007950 */ /* 0x000fea0003c3ffff */
        .type           $_ZN7cutlass13device_kernelIN5flash19enable_sm80_to_sm89INS1_16FlashAttnBwdSm80INS1_25CollectiveMainloopBwdSm80ILi2ELi2EN4cute5tupleIJNS5_1CILi128EEES8_NS7_ILi64EEEEEENS_10bfloat16_tEfNS_4arch4Sm80ELb0ELb1ELb1ELb1ELb1ELb0ELb0ELb0ELi2ELi4ELi4ELi4ELb0EEENS1_24CollectiveEpilogueBwdGQAISA_fSD_Li256ELb1ELb1EEENS1_19SingleTileSchedulerILb1ELb0ELb0ELi128EEEEEEEEEvNT_6ParamsE$_ZZN5flash25CollectiveMainloopBwdSm80ILi2ELi2EN4cute5tupleIJNS1_1CILi128EEES4_NS3_ILi64EEEEEEN7cutlass10bfloat16_tEfNS7_4arch4Sm80ELb0ELb1ELb1ELb1ELb1ELb0ELb0ELb0ELi2ELi4ELi4ELi4ELb0EE3mmaINS_16FlashAttnBwdSm80ISB_NS_24CollectiveEpilogueBwdGQAIS6_fSA_Li256ELb1ELb1EEENS_19SingleTileSchedulerILb1ELb0ELb0ELi128EEEE13SharedStorageENS1_6TensorINS1_11ArrayEngineIfLm32EEENS1_6LayoutINS2_IJNS2_IJNS3_ILi2EEESO_EEESO_NS3_ILi4EEEEEENS2_IJNS2_IJNS3_ILi1EEESO_EEESQ_NS3_ILi8EEEEEEEEEEEEbRKNSB_6ParamsERT0_S12_iNS2_IJiiiEEERT_ENKUliiE0_clEii,@function
        .size           $_ZN7cutlass13device_kernelIN5flash19enable_sm80_to_sm89INS1_16FlashAttnBwdSm80INS1_25CollectiveMainloopBwdSm80ILi2ELi2EN4cute5tupleIJNS5_1CILi128EEES8_NS7_ILi64EEEEEENS_10bfloat16_tEfNS_4arch4Sm80ELb0ELb1ELb1ELb1ELb1ELb0ELb0ELb0ELi2ELi4ELi4ELi4ELb0EEENS1_24CollectiveEpilogueBwdGQAISA_fSD_Li256ELb1ELb1EEENS1_19SingleTileSchedulerILb1ELb0ELb0ELi128EEEEEEEEEvNT_6ParamsE$_ZZN5flash25CollectiveMainloopBwdSm80ILi2ELi2EN4cute5tupleIJNS1_1CILi128EEES4_NS3_ILi64EEEEEEN7cutlass10bfloat16_tEfNS7_4arch4Sm80ELb0ELb1ELb1ELb1ELb1ELb0ELb0ELb0ELi2ELi4ELi4ELi4ELb0EE3mmaINS_16FlashAttnBwdSm80ISB_NS_24CollectiveEpilogueBwdGQAIS6_fSA_Li256ELb1ELb1EEENS_19SingleTileSchedulerILb1ELb0ELb0ELi128EEEE13SharedStorageENS1_6TensorINS1_11ArrayEngineIfLm32EEENS1_6LayoutINS2_IJNS2_IJNS3_ILi2EEESO_EEESO_NS3_ILi4EEEEEENS2_IJNS2_IJNS3_ILi1EEESO_EEESQ_NS3_ILi8EEEEEEEEEEEEbRKNSB_6ParamsERT0_S12_iNS2_IJiiiEEERT_ENKUliiE0_clEii,($_ZN7cutlass13device_kernelIN5flash19enable_sm80_to_sm89INS1_16FlashAttnBwdSm80INS1_25CollectiveMainloopBwdSm80ILi2ELi2EN4cute5tupleIJNS5_1CILi128EEES8_NS7_ILi64EEEEEENS_10bfloat16_tEfNS_4arch4Sm80ELb0ELb1ELb1ELb1ELb1ELb0ELb0ELb0ELi2ELi4ELi4ELi4ELb0EEENS1_24CollectiveEpilogueBwdGQAISA_fSD_Li256ELb1ELb1EEENS1_19SingleTileSchedulerILb1ELb0ELb0ELi128EEEEEEEEEvNT_6ParamsE$_ZZN5flash25CollectiveMainloopBwdSm80ILi2ELi2EN4cute5tupleIJNS1_1CILi128EEES4_NS3_ILi64EEEEEEN7cutlass10bfloat16_tEfNS7_4arch4Sm80ELb0ELb1ELb1ELb1ELb1ELb0ELb0ELb0ELi2ELi4ELi4ELi4ELb0EE3mmaINS_16FlashAttnBwdSm80ISB_NS_24CollectiveEpilogueBwdGQAIS6_fSA_Li256ELb1ELb1EEENS_19SingleTileSchedulerILb1ELb0ELb0ELi128EEEE13SharedStorageENS1_6TensorINS1_11ArrayEngineIfLm32EEENS1_6LayoutINS2_IJNS2_IJNS3_ILi2EEESO_EEESO_NS3_ILi4EEEEEENS2_IJNS2_IJNS3_ILi1EEESO_EEESQ_NS3_ILi8EEEEEEEEEEEEbRKNSB_6ParamsERT0_S12_iNS2_IJiiiEEERT_ENKUliiE_clEii - $_ZN7cutlass13device_kernelIN5flash19enable_sm80_to_sm89INS1_16FlashAttnBwdSm80INS1_25CollectiveMainloopBwdSm80ILi2ELi2EN4cute5tupleIJNS5_1CILi128EEES8_NS7_ILi64EEEEEENS_10bfloat16_tEfNS_4arch4Sm80ELb0ELb1ELb1ELb1ELb1ELb0ELb0ELb0ELi2ELi4ELi4ELi4ELb0EEENS1_24CollectiveEpilogueBwdGQAISA_fSD_Li256ELb1ELb1EEENS1_19SingleTileSchedulerILb1ELb0ELb0ELi128EEEEEEEEEvNT_6ParamsE$_ZZN5flash25CollectiveMainloopBwdSm80ILi2ELi2EN4cute5tupleIJNS1_1CILi128EEES4_NS3_ILi64EEEEEEN7cutlass10bfloat16_tEfNS7_4arch4Sm80ELb0ELb1ELb1ELb1ELb1ELb0ELb0ELb0ELi2ELi4ELi4ELi4ELb0EE3mmaINS_16FlashAttnBwdSm80ISB_NS_24CollectiveEpilogueBwdGQAIS6_fSA_Li256ELb1ELb1EEENS_19SingleTileSchedulerILb1ELb0ELb0ELi128EEEE13SharedStorageENS1_6TensorINS1_11ArrayEngineIfLm32EEENS1_6LayoutINS2_IJNS2_IJNS3_ILi2EEESO_EEESO_NS3_ILi4EEEEEENS2_IJNS2_IJNS3_ILi1EEESO_EEESQ_NS3_ILi8EEEEEEEEEEEEbRKNSB_6ParamsERT0_S12_iNS2_IJiiiEEERT_ENKUliiE0_clEii)
$_ZN7cutlass13device_kernelIN5flash19enable_sm80_to_sm89INS1_16FlashAttnBwdSm80INS1_25CollectiveMainloopBwdSm80ILi2ELi2EN4cute5tupleIJNS5_1CILi128EEES8_NS7_ILi64EEEEEENS_10bfloat16_tEfNS_4arch4Sm80ELb0ELb1ELb1ELb1ELb1ELb0ELb0ELb0ELi2ELi4ELi4ELi4ELb0EEENS1_24CollectiveEpilogueBwdGQAISA_fSD_Li256ELb1ELb1EEENS1_19SingleTileSchedulerILb1ELb0ELb0ELi128EEEEEEEEEvNT_6ParamsE$_ZZN5flash25CollectiveMainloopBwdSm80ILi2ELi2EN4cute5tupleIJNS1_1CILi128EEES4_NS3_ILi64EEEEEEN7cutlass10bfloat16_tEfNS7_4arch4Sm80ELb0ELb1ELb1ELb1ELb1ELb0ELb0ELb0ELi2ELi4ELi4ELi4ELb0EE3mmaINS_16FlashAttnBwdSm80ISB_NS_24CollectiveEpilogueBwdGQAIS6_fSA_Li256ELb1ELb1EEENS_19SingleTileSchedulerILb1ELb0ELb0ELi128EEEE13SharedStorageENS1_6TensorINS1_11ArrayEngineIfLm32EEENS1_6LayoutINS2_IJNS2_IJNS3_ILi2EEESO_EEESO_NS3_ILi4EEEEEENS2_IJNS2_IJNS3_ILi1EEESO_EEESQ_NS3_ILi8EEEEEEEEEEEEbRKNSB_6ParamsERT0_S12_iNS2_IJiiiEEERT_ENKUliiE0_clEii:
        /* <DEDUP_REMOVED lines=10> */
[----:B-1---5:R-:W-:Y:S05]  /*5d1c0*/  CALL.REL.NOINC `($_ZN7cutlass13device_kernelIN5flash19enable_sm80_to_sm89INS1_16FlashAttnBwdSm80INS1_25CollectiveMainloopBwdSm80ILi2ELi2EN4cute5tupleIJNS5_1CILi128EEES8_NS7_ILi64EEEEEENS_10bfloat16_tEfNS_4arch4Sm80ELb0ELb1ELb1ELb1ELb1ELb0ELb0ELb0ELi2ELi4ELi4ELi4ELb0EEENS1_24CollectiveEpilogueBwdGQAISA_fSD_Li256ELb1ELb1EEENS1_19SingleTileSchedulerILb1ELb0ELb0ELi128EEEEEEEEEvNT_6ParamsE$_ZN4cute3eso3ESOILb1ELb0EJNS_10UnderscoreES2_S2_iEEC2ERKS2_S5_S5_RKi) ;  /* 0xfffaa55000007944 */ /* 0x022fea0003c3ffff */
[----:B-1----:R-:W2:Y:S01]  /*5d1d0*/  LDL R3, [R1+0x1688] ;  /* 0x0016880001037983 */ /* 0x002ea20000100800 */
[----:B------:R-:W-:Y:S02]  /*5d1e0*/  MOV R4, 0x5d210 ;  /* 0x0005d21000047802 */ /* 0x000fe40000000f00 */
[----:B--2---:R-:W-:Y:S02]  /*5d1f0*/  SHF.L.U32 R3, R3, 0xd, RZ ;  /* 0x0000000d03037819 */ /* 0x004fe400000006ff */
[----:B------:R-:W-:Y:S05]  /*5d200*/  CALL.REL.NOINC `($_ZN7cutlass13device_kernelIN5flash19enable_sm80_to_sm89INS1_16FlashAttnBwdSm80INS1_25CollectiveMainloopBwdSm80ILi2ELi2EN4cute5tupleIJNS5_1CILi128EEES8_NS7_ILi64EEEEEENS_10bfloat16_tEfNS_4arch4Sm80ELb0ELb1ELb1ELb1ELb1ELb0ELb0ELb0ELi2ELi4ELi4ELi4ELb0EEENS1_24CollectiveEpilogueBwdGQAISA_fSD_Li256ELb1ELb1EEENS1_19SingleTileSchedulerILb1ELb0ELb0ELi128EEEEEEEEEvNT_6ParamsE$_ZN4cute3eso3ESOILb1ELb0EJNS_6LayoutINS_5tupleIJNS3_IJNS_1CILi8EEENS4_ILi1EEEEEENS4_ILi4EEES6_EEENS3_IJNS3_IJS6_NS4_ILi0EEEEEENS4_ILi2048EEESA_EEEEEiEEC2ERKSE_RKi) ;  /* 0xfffad50000007944 */ /* 0x000fea0003c3ffff */
[----:B------:R-:W-:Y:S01]  /*5d210*/  ULDC.64 UR8, c[0x0][0x118] ;  /* 0x0000460000087ab9 */ /* 0x000fe20000000a00 */
[----:B-1----:R-:W2:Y:S04]  /*5d220*/  LDL R2, [R1+0x1688] ;  /* 0x0016880001027983 */ /* 0x002ea80000100800 */
[----:B------:R-:W2:Y:S01]  /*5d230*/  LD.E.64 R10, [R10.64] ;  /* 0x000000080a0a7980 */ /* 0x000ea2000c101b00 */
[----:B------:R-:W-:-:S02]  /*5d240*/  MOV R9, R13 ;  /* 0x0000000d00097202 */ /* 0x000fc40000000f00 */
[----:B------:R-:W-:Y:S01]  /*5d250*/  MOV R8, 0x5d280 ;  /* 0x0005d28000087802 */ /* 0x000fe20000000f00 */
[----:B--2---:R-:W-:-:S04]  /*5d260*/  IMAD.WIDE R2, R2, 0x2, R10 ;  /* 0x0000000202027825 */ /* 0x004fc800078e020a */
[----:B------:R-:W-:Y:S05]  /*5d270*/  CALL.REL.NOINC `($_ZN7cutlass13device_kernelIN5flash19enable_sm80_to_sm89INS1_16FlashAttnBwdSm80INS1_25CollectiveMainloopBwdSm80ILi2ELi2EN4cute5tupleIJNS5_1CILi128EEES8_NS7_ILi64EEEEEENS_10bfloat16_tEfNS_4arch4Sm80ELb0ELb1ELb1ELb1ELb1ELb0ELb0ELb0ELi2ELi4ELi4ELi4ELb0EEENS1_24CollectiveEpilogueBwdGQAISA_fSD_Li256ELb1ELb1EEENS1_19SingleTileSchedulerILb1ELb0ELb0ELi128EEEEEEEEEvNT_6ParamsE$_ZN4cute8smem_ptrIPN7cutlass10bfloat16_tEECI1NS_12iter_adaptorIS3_S4_EEES3_) ;  /* 0xfffadff000007944 */ /* 0x000fea0003c3ffff */
[----:B-1----:R1:W5:Y:S01]  /*5d280*/  LDL.64 R2, [R1+0x1688] ;  /* 0x0016880001027983 */ /* 0x0023620000100a00 */
[----:B------:R-:W-:-:S03]  /*5d290*/  MOV R6, 0x5d2b0 ;  /* 0x0005d2b000067802 */ /* 0x000fc60000000f00 */
[----:B-1---5:R-:W-:Y:S05]  /*5d2a0*/  CALL.REL.NOINC `($_ZN7cutlass13device_kernelIN5flash19enable_sm80_to_sm89INS1_16FlashAttnBwdSm80INS1_25CollectiveMainloopBwdSm80ILi2ELi2EN4cute5tupleIJNS5_1CILi128EEES8_NS7_ILi64EEEEEENS_10bfloat16_tEfNS_4arch4Sm80ELb0ELb1ELb1ELb1ELb1ELb0ELb0ELb0ELi2ELi4ELi4ELi4ELb0EEENS1_24CollectiveEpilogueBwdGQAISA_fSD_Li256ELb1ELb1EEENS1_19SingleTileSchedulerILb1ELb0ELb0ELi128EEEEEEEEEvNT_6ParamsE$_ZN4cute3eso3ESOILb1ELb0EJNS_6LayoutINS_5tupleIJNS3_IJNS_1CILi8EEENS4_ILi1EEEEEENS4_ILi4EEES6_EEENS3_IJNS3_IJS6_NS4_ILi0EEEEEENS4_ILi2048EEESA_EEEEENS_10ViewEngineINS_8smem_ptrIPN7cutlass10bfloat16_tEEEEEEEC2ERKSE_RKSL_) ;  /* 0xfffad41000007944 */ /* 0x022fea0003c3ffff */
[----:B------:R-:W-:Y:S01]  /*5d2b0*/  ULDC.64 UR8, c[0x0][0x118] ;  /* 0x0000460000087ab9 */ /* 0x000fe20000000a00 */
[----:B------:R2:W5:Y:S04]  /*5d2c0*/  LDL.64 R90, [R1+0x1688] ;  /* 0x00168800015a7983 */ /* 0x0005680000100a00 */
[----:B------:R2:W5:Y:S01]  /*5d2d0*/  LD.E.64 R8, [R88.64+0x8] ;  /* 0x0000080858087980 */ /* 0x000562000c101b00 */
[----:B-1----:R-:W-:Y:S01]  /*5d2e0*/  IMAD.MOV.U32 R2, RZ, RZ, R13 ;  /* 0x000000ffff027224 */ /* 0x002fe200078e000d */
[----:B------:R-:W-:Y:S02]  /*5d2f0*/  MOV R3, R16 ;  /* 0x0000001000037202 */ /* 0x000fe40000000f00 */
[----:B------:R-:W-:-:S02]  /*5d300*/  MOV R4, 0x5d320 ;  /* 0x0005d32000047802 */ /* 0x000fc40000000f00 */
[----:B--2--5:R-:W-:Y:S05]  /*5d310*/  CALL.REL.NOINC `($_ZN7cutlass13device_kernelIN5flash19enable_sm80_to_sm89INS1_16FlashAttnBwdSm80INS1_25CollectiveMainloopBwdSm80ILi2ELi2EN4cute5tupleIJNS5_1CILi128EEES8_NS7_ILi64EEEEEENS_10bfloat16_tEfNS_4arch4Sm80ELb0ELb1ELb1ELb1ELb1ELb0ELb0ELb0ELi2ELi4ELi4ELi4ELb0EEENS1_24CollectiveEpilogueBwdGQAISA_fSD_Li256ELb1ELb1EEENS1_19SingleTileSchedulerILb1ELb0ELb0ELi128EEEEEEEEEvNT_6ParamsE$_ZN4cute3eso3ESOILb1ELb0EJNS_10UnderscoreES2_S2_iEEC2ERKS2_S5_S5_RKi) ;  /* 0xfffaa40000007944 */ /* 0x024fea0003c3ffff */
[----:B------:R-:W2:Y:S01]  /*5d320*/  LDL R11, [R1+0x1688] ;  /* 0x00168800010b7983 */ /* 0x000ea20000100800 */
[----:B------:R-:W-:-:S03]  /*5d330*/  ULDC.64 UR8, c[0x0][0x118] ;  /* 0x0000460000087ab9 */ /* 0x000fc60000000a00 */
[----:B-1----:R1:W5:Y:S01]  /*5d340*/  LD.E.64 R2, [R8.64+0x8] ;  /* 0x0000080808027980 */ /* 0x002362000c101b00 */
[----:B------:R-:W-:Y:S02]  /*5d350*/  MOV R4, 0x5d380 ;  /* 0x0005d38000047802 */ /* 0x000fe40000000f00 */
[----:B--2---:R-:W-:Y:S02]  /*5d360*/  SHF.R.S32.HI R10, RZ, 0x1f, R11 ;  /* 0x0000001fff0a7819 */ /* 0x004fe4000001140b */
[----:B-1---5:R-:W-:Y:S05]  /*5d370*/  CALL.REL.NOINC `($_ZN7cutlass13device_kernelIN5flash19enable_sm80_to_sm89INS1_16FlashAttnBwdSm80INS1_25CollectiveMainloopBwdSm80ILi2ELi2EN4cute5tupleIJNS5_1CILi128EEES8_NS7_ILi64EEEEEENS_10bfloat16_tEfNS_4arch4Sm80ELb0ELb1ELb1ELb1ELb1ELb0ELb0ELb0ELi2ELi4ELi4ELi4ELb0EEENS1_24CollectiveEpilogueBwdGQAISA_fSD_Li256ELb1ELb1EEENS1_19SingleTileSchedulerILb1ELb0ELb0ELi128EEEEEEEEEvNT_6ParamsE$_ZZN4cute5sliceINS_5tupleIJNS_10UnderscoreES2_S2_iEEENS1_IJNS1_IJNS_1CILi1EEENS4_ILi0EEEEEElS6_lEEEEEDaRKT_RKT0_ENKUlRKT_RKT0_E_clIS2_lEEDaSH_SK_) ;  /* 0xfffaf98000007944 */ /* 0x022fea0003c3ffff */
[----:B-----5:R-:W-:Y:S02]  /*5d380*/  MOV R5, R3 ;  /* 0x0000000300057202 */ /* 0x020fe40000000f00 */
[----:B------:R-:W-:Y:S02]  /*5d390*/  MOV R4, 0x5d3b0 ;  /* 0x0005d3b000047802 */ /* 0x000fe40000000f00 */
[----:B-1----:R-:W-:Y:S05]  /*5d3a0*/  CALL.REL.NOINC `($_ZN7cutlass13device_kernelIN5flash19enable_sm80_to_sm89INS1_16FlashAttnBwdSm80INS1_25CollectiveMainloopBwdSm80ILi2ELi2EN4cute5tupleIJNS5_1CILi128EEES8_NS7_ILi64EEEEEENS_10bfloat16_tEfNS_4arch4Sm80ELb0ELb1ELb1ELb1ELb1ELb0ELb0ELb0ELi2ELi4ELi4ELi4ELb0EEENS1_24CollectiveEpilogueBwdGQAISA_fSD_Li256ELb1ELb1EEENS1_19SingleTileSchedulerILb1ELb0ELb0ELi128EEEEEEEEEvNT_6ParamsE$_ZZN4cute12filter_tupleINS_5tupleIJNS_10UnderscoreES2_S2_iEEENS1_IJNS1_IJNS_1CILi1EEENS4_ILi0EEEEEElS6_lEEEZNS_5sliceIS3_S8_EEDaRKT_RKT0_EUlRKT_RKT0_E_EEDaSC_SF_OT1_ENKUlDpSI_E_clIJNS1_IJS7_EEENS1_IJlEEENS1_IJS6_EEENS1_IJEEEEEEDaSP_) ;  /* 0xfffae60000007944 */ /* 0x002fea0003c3ffff */
[----:B-----5:R-:W-:Y:S02]  /*5d3b0*/  MOV R5, R3 ;  /* 0x0000000300057202 */ /* 0x020fe40000000f00 */
[----:B------:R-:W-:Y:S02]  /*5d3c0*/  MOV R4, 0x5d3e0 ;  /* 0x0005d3e000047802 */ /* 0x000fe40000000f00 */
[----:B-1----:R-:W-:Y:S05]  /*5d3d0*/  CALL.REL.NOINC `($_ZN7cutlass13device_kernelIN5flash19enable_sm80_to_sm89INS1_16FlashAttnBwdSm80INS1_25CollectiveMainloopBwdSm80ILi2ELi2EN4cute5tupleIJNS5_1CILi128EEES8_NS7_ILi64EEEEEENS_10bfloat16_tEfNS_4arch4Sm80ELb0ELb1ELb1ELb1ELb1ELb0ELb0ELb0ELi2ELi4ELi4ELi4ELb0EEENS1_24CollectiveEpilogueBwdGQAISA_fSD_Li256ELb1ELb1EEENS1_19SingleTileSchedulerILb1ELb0ELb0ELi128EEEEEEEEEvNT_6ParamsE$_ZN4cute5tupleIJNS0_IJNS0_IJNS_1CILi8EEENS1_ILi1EEEEEENS1_ILi4EEES3_EEENS0_IJNS0_IJS3_NS1_ILi0EEEEEElS7_EEEEEC2ERKS6_RKS9_) ;  /* 0xfffad84000007944 */ /* 0x002fea0003c3ffff */
        /* <DEDUP_REMOVED lines=9> */
[----:B-1---5:R-:W-:Y:S05]  /*5d470*/  CALL.REL.NOINC `($_ZN7cutlass13device_kernelIN5flash19enable_sm80_to_sm89INS1_16FlashAttnBwdSm80INS1_25CollectiveMainloopBwdSm80ILi2ELi2EN4cute5tupleIJNS5_1CILi128EEES8_NS7_ILi64EEEEEENS_10bfloat16_tEfNS_4arch4Sm80ELb0ELb1ELb1ELb1ELb1ELb0ELb0ELb0ELi2ELi4ELi4ELi4ELb0EEENS1_24CollectiveEpilogueBwdGQAISA_fSD_Li256ELb1ELb1EEENS1_19SingleTileSchedulerILb1ELb0ELb0ELi128EEEEEEEEEvNT_6ParamsE$_ZN4cute3eso3ESOILb0ELb0EJNS_6LayoutINS_5tupleIJNS3_IJNS_1CILi8EEENS4_ILi1EEEEEENS4_ILi4EEES6_EEENS3_IJNS3_IJS6_NS4_ILi0EEEEEElSA_EEEEElEEC2ERKSD_RKl) ;  /* 0xfffa97b000007944 */ /* 0x022fea0003c3ffff */
[----:B------:R-:W-:Y:S01]  /*5d480*/  ULDC.64 UR8, c[0x0][0x118] ;  /* 0x0000460000087ab9 */ /* 0x000fe20000000a00 */
[----:B-1----:R-:W2:Y:S04]  /*5d490*/  LDL.64 R10, [R1+0x1690] ;  /* 0x00169000010a7983 */ /* 0x002ea80000100a00 */
[----:B------:R-:W2:Y:S04]  /*5d4a0*/  LD.E.64 R8, [R8.64+0x18] ;  /* 0x0000180808087980 */ /* 0x000ea8000c101b00 */
[----:B------:R1:W5:Y:S01]  /*5d4b0*/  LDL.64 R2, [R1+0x1688] ;  /* 0x0016880001027983 */ /* 0x0003620000100a00 */
[----:B------:R-:W-:-:S02]  /*5d4c0*/  MOV R6, 0x5d500 ;  /* 0x0005d50000067802 */ /* 0x000fc40000000f00 */
[----:B--2---:R-:W-:-:S04]  /*5d4d0*/  LEA R4, P0, R10, R8, 0x1 ;  /* 0x000000080a047211 */ /* 0x004fc800078008ff */
[----:B------:R-:W-:-:S04]  /*5d4e0*/  LEA.HI.X R11, R10, R9, R11, 0x1, P0 ;  /* 0x000000090a0b7211 */ /* 0x000fc800000f0c0b */
[----:B-1---5:R-:W-:Y:S05]  /*5d4f0*/  CALL.REL.NOINC `($_ZN7cutlass13device_kernelIN5flash19enable_sm80_to_sm89INS1_16FlashAttnBwdSm80INS1_25CollectiveMainloopBwdSm80ILi2ELi2EN4cute5tupleIJNS5_1CILi128EEES8_NS7_ILi64EEEEEENS_10bfloat16_tEfNS_4arch4Sm80ELb0ELb1ELb1ELb1ELb1ELb0ELb0ELb0ELi2ELi4ELi4ELi4ELb0EEENS1_24CollectiveEpilogueBwdGQAISA_fSD_Li256ELb1ELb1EEENS1_19SingleTileSchedulerILb1ELb0ELb0ELi128EEEEEEEEEvNT_6ParamsE$_ZN4cute8gmem_ptrIPKN7cutlass10bfloat16_tEECI1NS_12iter_adaptorIS4_S5_EEES4_) ;  /* 0xfffadc6000007944 */ /* 0x022fea0003c3ffff */
[----:B------:R-:W2:Y:S01]  /*5d500*/  LDL.64 R8, [R1+0x1688] ;  /* 0x0016880001087983 */ /* 0x000ea20000100a00 */
[----:B------:R-:W-:Y:S02]  /*5d510*/  MOV R5, R3 ;  /* 0x0000000300057202 */ /* 0x000fe40000000f00 */
[----:B------:R-:W-:Y:S01]  /*5d520*/  MOV R6, 0x5d550 ;  /* 0x0005d55000067802 */ /* 0x000fe20000000f00 */
[----:B--2---:R1:W-:Y:S04]  /*5d530*/  STL.64 [R1+0x1698], R8 ;  /* 0x0016980801007387 */ /* 0x0043e80000100a00 */
[----:B-1----:R-:W-:Y:S05]  /*5d540*/  CALL.REL.NOINC `($_ZN7cutlass13device_kernelIN5flash19enable_sm80_to_sm89INS1_16FlashAttnBwdSm80INS1_25CollectiveMainloopBwdSm80ILi2ELi2EN4cute5tupleIJNS5_1CILi128EEES8_NS7_ILi64EEEEEENS_10bfloat16_tEfNS_4arch4Sm80ELb0ELb1ELb1ELb1ELb1ELb0ELb0ELb0ELi2ELi4ELi4ELi4ELb0EEENS1_24CollectiveEpilogueBwdGQAISA_fSD_Li256ELb1ELb1EEENS1_19SingleTileSchedulerILb1ELb0ELb0ELi128EEEEEEEEEvNT_6ParamsE$_ZN4cute3eso3ESOILb0ELb0EJNS_6LayoutINS_5tupleIJNS3_IJNS_1CILi8EEENS4_ILi1EEEEEENS4_ILi4EEES6_EEENS3_IJNS3_IJS6_NS4_ILi0EEEEEElSA_EEEEENS_10ViewEngineINS_8gmem_ptrIPKN7cutlass10bfloat16_tEEEEEEEC2ERKSD_RKSL_) ;  /* 0xfffa964000007944 */ /* 0x002fea0003c3ffff */
        /* <DEDUP_REMOVED lines=11> */
[----:B--2--5:R-:W-:Y:S05]  /*5d600*/  CALL.REL.NOINC `($_ZN7cutlass13device_kernelIN5flash19enable_sm80_to_sm89INS1_16FlashAttnBwdSm80INS1_25CollectiveMainloopBwdSm80ILi2ELi2EN4cute5tupleIJNS5_1CILi128EEES8_NS7_ILi64EEEEEENS_10bfloat16_tEfNS_4arch4Sm80ELb0ELb1ELb1ELb1ELb1ELb0ELb0ELb0ELi2ELi4ELi4ELi4ELb0EEENS1_24CollectiveEpilogueBwdGQAISA_fSD_Li256ELb1ELb1EEENS1_19SingleTileSchedulerILb1ELb0ELb0ELi128EEEEEEEEEvNT_6ParamsE$_ZZN4cuteplIJiiEJNS_1CILi0EEES2_EEEDaRKNS_15ArithmeticTupleIJDpT_EEERKNS3_IJDpT0_EEEENKUlDpRKT_E_clIJiiEEEDaSH_) ;  /* 0xfffb2ed000007944 */ /* 0x024fea0003c3ffff */
[----:B-----5:R-:W-:Y:S01]  /*5d610*/  IMAD.IADD R20, R5, 0x1, -R20 ;  /* 0x0000000105147824 */ /* 0x020fe200078e0a14 */
[----:B------:R-:W-:Y:S02]  /*5d620*/  MOV R3, RZ ;  /* 0x000000ff00037202 */ /* 0x000fe40000000f00 */
[----:B------:R-:W-:Y:S02]  /*5d630*/  MOV R6, 0x5d650 ;  /* 0x0005d65000067802 */ /* 0x000fe40000000f00 */
[----:B-1----:R-:W-:Y:S05]  /*5d640*/  CALL.REL.NOINC `($_ZN7cutlass13device_kernelIN5flash19enable_sm80_to_sm89INS1_16FlashAttnBwdSm80INS1_25CollectiveMainloopBwdSm80ILi2ELi2EN4cute5tupleIJNS5_1CILi128EEES8_NS7_ILi64EEEEEENS_10bfloat16_tEfNS_4arch4Sm80ELb0ELb1ELb1ELb1ELb1ELb0ELb0ELb0ELi2ELi4ELi4ELi4ELb0EEENS1_24CollectiveEpilogueBwdGQAISA_fSD_Li256ELb1ELb1EEENS1_19SingleTileSchedulerILb1ELb0ELb0ELi128EEEEEEEEEvNT_6ParamsE$_ZN4cute3eso3ESOILb1ELb0EJNS_1CILi0EEEiS3_EEC2ERKS3_RKiS6_) ;  /* 0xfffaa54000007944 */ /* 0x002fea0003c3ffff */
[----:B-1----:R-:W2:Y:S01]  /*5d650*/  LDL R3, [R1+0x1688] ;  /* 0x0016880001037983 */ /* 0x002ea20000100800 */
[----:B------:R-:W-:Y:S01]  /*5d660*/  IMAD.MOV.U32 R2, RZ, RZ, R13 ;  /* 0x000000ffff027224 */ /* 0x000fe200078e000d */
[----:B------:R-:W-:Y:S02]  /*5d670*/  MOV R10, 0x5d6a0 ;  /* 0x0005d6a0000a7802 */ /* 0x000fe40000000f00 */
[----:B--2---:R-:W-:Y:S02]  /*5d680*/  SHF.L.U32 R3, R3, 0x5, RZ ;  /* 0x0000000503037819 */ /* 0x004fe400000006ff */
[----:B------:R-:W-:Y:S05]  /*5d690*/  CALL.REL.NOINC `($_ZN7cutlass13device_kernelIN5flash19enable_sm80_to_sm89INS1_16FlashAttnBwdSm80INS1_25CollectiveMainloopBwdSm80ILi2ELi2EN4cute5tupleIJNS5_1CILi128EEES8_NS7_ILi64EEEEEENS_10bfloat16_tEfNS_4arch4Sm80ELb0ELb1ELb1ELb1ELb1ELb0ELb0ELb0ELi2ELi4ELi4ELi4ELb0EEENS1_24CollectiveEpilogueBwdGQAISA_fSD_Li256ELb1ELb1EEENS1_19SingleTileSchedulerILb1ELb0ELb0ELi128EEEEEEEEEvNT_6ParamsE$_ZN4cute5tupleIJiEEC2ERKi) ;  /* 0xfffad9f000007944 */ /* 0x000fea0003c3ffff */
[----:B-1----:R1:W5:Y:S01]  /*5d6a0*/  LDL R3, [R1+0x1688] ;  /* 0x0016880001037983 */ /* 0x0023620000100800 */
[----:B------:R-:W-:Y:S02]  /*5d6b0*/  MOV R2, R17 ;  /* 0x0000001100027202 */ /* 0x000fe40000000f00 */
[----:B------:R-:W-:-:S02]  /*5d6c0*/  MOV R10, 0x5d6e0 ;  /* 0x0005d6e0000a7802 */ /* 0x000fc40000000f00 */
[----:B-1---5:R-:W-:Y:S05]  /*5d6d0*/  CALL.REL.NOINC `($_ZN7cutlass13device_kernelIN5flash19enable_sm80_to_sm89INS1_16FlashAttnBwdSm80INS1_25CollectiveMainloopBwdSm80ILi2ELi2EN4cute5tupleIJNS5_1CILi128EEES8_NS7_ILi64EEEEEENS_10bfloat16_tEfNS_4arch4Sm80ELb0ELb1ELb1ELb1ELb1ELb0ELb0ELb0ELi2ELi4ELi4ELi4ELb0EEENS1_24CollectiveEpilogueBwdGQAISA_fSD_Li256ELb1ELb1EEENS1_19SingleTileSchedulerILb1ELb0ELb0ELi128EEEEEEEEEvNT_6ParamsE$_ZN4cute5tupleIJiEEC2ERKi) ;  /* 0xfffad9b000007944 */ /* 0x022fea0003c3ffff */
[----:B-1----:R1:W5:Y:S01]  /*5d6e0*/  LDL R3, [R1+0x1698] ;  /* 0x0016980001037983 */ /* 0x0023620000100800 */
[----:B------:R-:W-:-:S02]  /*5d6f0*/  MOV R2, R13 ;  /* 0x0000000d00027202 */ /* 0x000fc40000000f00 */
[----:B------:R-:W-:Y:S02]  /*5d700*/  MOV R10, 0x5d720 ;  /* 0x0005d720000a7802 */ /* 0x000fe40000000f00 */
[----:B-1---5:R-:W-:Y:S05]  /*5d710*/  CALL.REL.NOINC `($_ZN7cutlass13device_kernelIN5flash19enable_sm80_to_sm89INS1_16FlashAttnBwdSm80INS1_25CollectiveMainloopBwdSm80ILi2ELi2EN4cute5tupleIJNS5_1CILi128EEES8_NS7_ILi64EEEEEENS_10bfloat16_tEfNS_4arch4Sm80ELb0ELb1ELb1ELb1ELb1ELb0ELb0ELb0ELi2ELi4ELi4ELi4ELb0EEENS1_24CollectiveEpilogueBwdGQAISA_fSD_Li256ELb1ELb1EEENS1_19SingleTileSchedulerILb1ELb0ELb0ELi128EEEEEEEEEvNT_6ParamsE$_ZN4cute5tupleIJiEEC2ERKi) ;  /* 0xfffad97000007944 */ /* 0x022fea0003c3ffff */
[----:B-1----:R1:W5:Y:S01]  /*5d720*/  LDL R3, [R1+0x1688] ;  /* 0x0016880001037983 */ /* 0x0023620000100800 */
[----:B------:R-:W-:Y:S02]  /*5d730*/  MOV R2, R13 ;  /* 0x0000000d00027202 */ /* 0x000fe40000000f00 */
[----:B------:R-:W-:Y:S02]  /*5d740*/  MOV R6, 0x5d760 ;  /* 0x0005d76000067802 */ /* 0x000fe40000000f00 */
[----:B-1---5:R-:W-:Y:S05]  /*5d750*/  CALL.REL.NOINC `($_ZN7cutlass13device_kernelIN5flash19enable_sm80_to_sm89INS1_16FlashAttnBwdSm80INS1_25CollectiveMainloopBwdSm80ILi2ELi2EN4cute5tupleIJNS5_1CILi128EEES8_NS7_ILi64EEEEEENS_10bfloat16_tEfNS_4arch4Sm80ELb0ELb1ELb1ELb1ELb1ELb0ELb0ELb0ELi2ELi4ELi4ELi4ELb0EEENS1_24CollectiveEpilogueBwdGQAISA_fSD_Li256ELb1ELb1EEENS1_19SingleTileSchedulerILb1ELb0ELb0ELi128EEEEEEEEEvNT_6ParamsE$_ZN4cute3eso3ESOILb0ELb1EJiNS_1CILi0EEEEEC2ERKiRKS3_) ;  /* 0xfffa9de000007944 */ /* 0x022fea0003c3ffff */
[----:B-1----:R1:W5:Y:S01]  /*5d760*/  LDL R3, [R1+0x1688] ;  /* 0x0016880001037983 */ /* 0x0023620000100800 */
[----:B------:R-:W-:-:S03]  /*5d770*/  MOV R4, 0x5d790 ;  /* 0x0005d79000047802 */ /* 0x000fc60000000f00 */
[----:B-1---5:R-:W-:Y:S05]  /*5d780*/  CALL.REL.NOINC `($_ZN7cutlass13device_kernelIN5flash19enable_sm80_to_sm89INS1_16FlashAttnBwdSm80INS1_25CollectiveMainloopBwdSm80ILi2ELi2EN4cute5tupleIJNS5_1CILi128EEES8_NS7_ILi64EEEEEENS_10bfloat16_tEfNS_4arch4Sm80ELb0ELb1ELb1ELb1ELb1ELb0ELb0ELb0ELi2ELi4ELi4ELi4ELb0EEENS1_24CollectiveEpilogueBwdGQAISA_fSD_Li256ELb1ELb1EEENS1_19SingleTileSchedulerILb1ELb0ELb0ELi128EEEEEEEEEvNT_6ParamsE$_ZZN4cuteplIJNS_1CILi0EEES2_EJiEEEDaRKNS_15ArithmeticTupleIJDpT_EEERKNS3_IJDpT0_EEEENKUlDpRKT_E_clIJiS2_EEEDaSH_) ;  /* 0xfffb291000007944 */ /* 0x022fea0003c3ffff */
[----:B------:R-:W-:Y:S02]  /*5d790*/  MOV R4, 0x5d7b0 ;  /* 0x0005d7b000047802 */ /* 0x000fe40000000f00 */
[----:B-1---5:R-:W-:Y:S05]  /*5d7a0*/  CALL.REL.NOINC `($_ZN7cutlass13device_kernelIN5flash19enable_sm80_to_sm89INS1_16FlashAttnBwdSm80INS1_25CollectiveMainloopBwdSm80ILi2ELi2EN4cute5tupleIJNS5_1CILi128EEES8_NS7_ILi64EEEEEENS_10bfloat16_tEfNS_4arch4Sm80ELb0ELb1ELb1ELb1ELb1ELb0ELb0ELb0ELi2ELi4ELi4ELi4ELb0EEENS1_24CollectiveEpilogueBwdGQAISA_fSD_Li256ELb1ELb1EEENS1_19SingleTileSchedulerILb1ELb0ELb0ELi128EEEEEEEEEvNT_6ParamsE$_ZZN4cuteplIJNS_1CILi0EEES2_EJiS2_EEEDaRKNS_15ArithmeticTupleIJDpT_EEERKNS3_IJDpT0_EEEENKUlDpRKT_E_clIJiS2_EEEDaSH_) ;  /* 0xfffb296000007944 */ /* 0x022fea0003c3ffff */
        /* <DEDUP_REMOVED lines=9> */
[----:B--23-5:R-:W-:Y:S05]  /*5d840*/  CALL.REL.NOINC `($_ZN7cutlass13device_kernelIN5flash19enable_sm80_to_sm89INS1_16FlashAttnBwdSm80INS1_25CollectiveMainloopBwdSm80ILi2ELi2EN4cute5tupleIJNS5_1CILi128EEES8_NS7_ILi64EEEEEENS_10bfloat16_tEfNS_4arch4Sm80ELb0ELb1ELb1ELb1ELb1ELb0ELb0ELb0ELi2ELi4ELi4ELi4ELb0EEENS1_24CollectiveEpilogueBwdGQAISA_fSD_Li256ELb1ELb1EEENS1_19SingleTileSchedulerILb1ELb0ELb0ELi128EEEEEEEEEvNT_6ParamsE$_ZN4cute3eso3ESOILb1ELb0EJNS_10UnderscoreEiiEEC2ERKS2_RKiS7_) ;  /* 0xfffa9f9000007944 */ /* 0x02cfea0003c3ffff */
        /* <DEDUP_REMOVED lines=8> */
[----:B------:R-:W-:Y:S05]  /*5d8d0*/  CALL.REL.NOINC `($_ZN7cutlass13device_kernelIN5flash19enable_sm80_to_sm89INS1_16FlashAttnBwdSm80INS1_25CollectiveMainloopBwdSm80ILi2ELi2EN4cute5tupleIJNS5_1CILi128EEES8_NS7_ILi64EEEEEENS_10bfloat16_tEfNS_4arch4Sm80ELb0ELb1ELb1ELb1ELb1ELb0ELb0ELb0ELi2ELi4ELi4ELi4ELb0EEENS1_24CollectiveEpilogueBwdGQAISA_fSD_Li256ELb1ELb1EEENS1_19SingleTileSchedulerILb1ELb0ELb0ELi128EEEEEEEEEvNT_6ParamsE$_ZN4cute3eso3ESOILb1ELb0EJNS_6LayoutINS_5tupleIJNS3_IJNS_1CILi8EEENS4_ILi1EEEEEEEEENS3_IJNS3_IJS6_NS4_ILi0EEEEEEEEEEElEEC2ERKSC_RKl) ;  /* 0xfffac70000007944 */ /* 0x000fea0003c3ffff */
[----:B-1----:R-:W2:Y:S01]  /*5d8e0*/  LDL.64 R2, [R1+0x1688] ;  /* 0x0016880001027983 */ /* 0x002ea20000100a00 */
[----:B------:R-:W-:Y:S02]  /*5d8f0*/  MOV R6, 0x5d930 ;  /* 0x0005d93000067802 */ /* 0x000fe40000000f00 */
[----:B--2---:R-:W-:-:S04]  /*5d900*/  LEA R4, P1, R2, R92, 0x1 ;  /* 0x0000005c02047211 */ /* 0x004fc800078208ff */
[----:B------:R-:W-:-:S04]  /*5d910*/  LEA.HI.X R11, R2, R93, R3, 0x1, P1 ;  /* 0x0000005d020b7211 */ /* 0x000fc800008f0c03 */
[----:B------:R-:W-:Y:S05]  /*5d920*/  CALL.REL.NOINC `($_ZN7cutlass13device_kernelIN5flash19enable_sm80_to_sm89INS1_16FlashAttnBwdSm80INS1_25CollectiveMainloopBwdSm80ILi2ELi2EN4cute5tupleIJNS5_1CILi128EEES8_NS7_ILi64EEEEEENS_10bfloat16_tEfNS_4arch4Sm80ELb0ELb1ELb1ELb1ELb1ELb0ELb0ELb0ELi2ELi4ELi4ELi4ELb0EEENS1_24CollectiveEpilogueBwdGQAISA_fSD_Li256ELb1ELb1EEENS1_19SingleTileSchedulerILb1ELb0ELb0ELi128EEEEEEEEEvNT_6ParamsE$_ZN4cute8gmem_ptrIPKN7cutlass10bfloat16_tEECI1NS_12iter_adaptorIS4_S5_EEES4_) ;  /* 0xfffad83000007944 */ /* 0x000fea0003c3ffff */
[----:B------:R1:W5:Y:S01]  /*5d930*/  LDL.64 R2, [R1+0x1688] ;  /* 0x0016880001027983 */ /* 0x0003620000100a00 */
[----:B------:R-:W-:-:S03]  /*5d940*/  MOV R6, 0x5d960 ;  /* 0x0005d96000067802 */ /* 0x000fc60000000f00 */
[----:B-1---5:R-:W-:Y:S05]  /*5d950*/  CALL.REL.NOINC `($_ZN7cutlass13device_kernelIN5flash19enable_sm80_to_sm89INS1_16FlashAttnBwdSm80INS1_25CollectiveMainloopBwdSm80ILi2ELi2EN4cute5tupleIJNS5_1CILi128EEES8_NS7_ILi64EEEEEENS_10bfloat16_tEfNS_4arch4Sm80ELb0ELb1ELb1ELb1ELb1ELb0ELb0ELb0ELi2ELi4ELi4ELi4ELb0EEENS1_24CollectiveEpilogueBwdGQAISA_fSD_Li256ELb1ELb1EEENS1_19SingleTileSchedulerILb1ELb0ELb0ELi128EEEEEEEEEvNT_6ParamsE$_ZN4cute3eso3ESOILb1ELb0EJNS_6LayoutINS_5tupleIJNS3_IJNS_1CILi8EEENS4_ILi1EEEEEEEEENS3_IJNS3_IJS6_NS4_ILi0EEEEEEEEEEENS_10ViewEngineINS_8gmem_ptrIPKN7cutlass10bfloat16_tEEEEEEEC2ERKSC_RKSK_) ;  /* 0xfffac55000007944 */ /* 0x022fea0003c3ffff */
[----:B-1----:R1:W5:Y:S01]  /*5d960*/  LDL.64 R4, [R1+0x1688] ;  /* 0x0016880001047983 */ /* 0x0023620000100a00 */
[----:B------:R-:W-:Y:S01]  /*5d970*/  IMAD.MOV.U32 R85, RZ, RZ, R13 ;  /* 0x000000ffff557224 */ /* 0x000fe200078e000d */
[----:B------:R-:W-:Y:S02]  /*5d980*/  MOV R86, RZ ;  /* 0x000000ff00567202 */ /* 0x000fe40000000f00 */
[----:B------:R-:W-:Y:S02]  /*5d990*/  MOV R84, 0x5d9b0 ;  /* 0x0005d9b000547802 */ /* 0x000fe40000000f00 */
[----:B-1---5:R-:W-:Y:S05]  /*5d9a0*/  CALL.REL.NOINC `($_ZN7cutlass13device_kernelIN5flash19enable_sm80_to_sm89INS1_16FlashAttnBwdSm80INS1_25CollectiveMainloopBwdSm80ILi2ELi2EN4cute5tupleIJNS5_1CILi128EEES8_NS7_ILi64EEEEEENS_10bfloat16_tEfNS_4arch4Sm80ELb0ELb1ELb1ELb1ELb1ELb0ELb0ELb0ELi2ELi4ELi4ELi4ELb0EEENS1_24CollectiveEpilogueBwdGQAISA_fSD_Li256ELb1ELb1EEENS1_19SingleTileSchedulerILb1ELb0ELb0ELi128EEEEEEEEEvNT_6ParamsE$_ZN4cute3eso3ESOILb1ELb0EJNS_10UnderscoreEiiEEC2ERKS2_RKiS7_) ;  /* 0xfffa9e3000007944 */ /* 0x022fea0003c3ffff */
[----:B-1----:R-:W2:Y:S01]  /*5d9b0*/  LDL R3, [R1+0x1688] ;  /* 0x0016880001037983 */ /* 0x002ea20000100800 */
[----:B------:R-:W-:Y:S01]  /*5d9c0*/  IMAD.MOV.U32 R2, RZ, RZ, R13 ;  /* 0x000000ffff027224 */ /* 0x000fe200078e000d */
[----:B------:R-:W-:Y:S02]  /*5d9d0*/  MOV R6, 0x5da00 ;  /* 0x0005da0000067802 */ /* 0x000fe40000000f00 */
[----:B--2---:R-:W-:Y:S02]  /*5d9e0*/  SHF.L.U32 R3, R3, 0xb, RZ ;  /* 0x0000000b03037819 */ /* 0x004fe400000006ff */
[----:B------:R-:W-:Y:S05]  /*5d9f0*/  CALL.REL.NOINC `($_ZN7cutlass13device_kernelIN5flash19enable_sm80_to_sm89INS1_16FlashAttnBwdSm80INS1_25CollectiveMainloopBwdSm80ILi2ELi2EN4cute5tupleIJNS5_1CILi128EEES8_NS7_ILi64EEEEEENS_10bfloat16_tEfNS_4arch4Sm80ELb0ELb1ELb1ELb1ELb1ELb0ELb0ELb0ELi2ELi4ELi4ELi4ELb0EEENS1_24CollectiveEpilogueBwdGQAISA_fSD_Li256ELb1ELb1EEENS1_19SingleTileSchedulerILb1ELb0ELb0ELi128EEEEEEEEEvNT_6ParamsE$_ZN4cute3eso3ESOILb1ELb0EJNS_6LayoutINS_5tupleIJNS3_IJNS_1CILi8EEENS4_ILi1EEEEEEEEENS3_IJNS3_IJS6_NS4_ILi0EEEEEEEEEEEiEEC2ERKSC_RKi) ;  /* 0xfffac59000007944 */ /* 0x000fea0003c3ffff */
[----:B-1----:R-:W2:Y:S01]  /*5da00*/  LDL R3, [R1+0x1688] ;  /* 0x0016880001037983 */ /* 0x002ea20000100800 */
[----:B------:R-:W-:-:S02]  /*5da10*/  MOV R9, R13 ;  /* 0x0000000d00097202 */ /* 0x000fc40000000f00 */
        /* <DEDUP_REMOVED lines=8> */
[----:B------:R-:W-:Y:S02]  /*5daa0*/  MOV R11, R5 ;  /* 0x00000005000b7202 */ /* 0x000fe40000000f00 */
[----:B-1----:R-:W-:Y:S02]  /*5dab0*/  MOV R6, 0x5dad0 ;  /* 0x0005dad000067802 */ /* 0x002fe40000000f00 */
[----:B--2--5:R-:W-:Y:S05]  /*5dac0*/  CALL.REL.NOINC `($_ZN7cutlass13device_kernelIN5flash19enable_sm80_to_sm89INS1_16FlashAttnBwdSm80INS1_25CollectiveMainloopBwdSm80ILi2ELi2EN4cute5tupleIJNS5_1CILi128EEES8_NS7_ILi64EEEEEENS_10bfloat16_tEfNS_4arch4Sm80ELb0ELb1ELb1ELb1ELb1ELb0ELb0ELb0ELi2ELi4ELi4ELi4ELb0EEENS1_24CollectiveEpilogueBwdGQAISA_fSD_Li256ELb1ELb1EEENS1_19SingleTileSchedulerILb1ELb0ELb0ELi128EEEEEEEEEvNT_6ParamsE$_ZN4cute8gmem_ptrIPKN7cutlass10bfloat16_tEECI1NS_12iter_adaptorIS4_S5_EEES4_) ;  /* 0xfffad69000007944 */ /* 0x024fea0003c3ffff */
[----:B------:R1:W5:Y:S01]  /*5dad0*/  LDL.64 R2, [R1+0x1688] ;  /* 0x0016880001027983 */ /* 0x0003620000100a00 */
[----:B------:R-:W-:-:S03]  /*5dae0*/  MOV R10, 0x5db00 ;  /* 0x0005db00000a7802 */ /* 0x000fc60000000f00 */
[----:B-1---5:R-:W-:Y:S05]  /*5daf0*/  CALL.REL.NOINC `($_ZN7cutlass13device_kernelIN5flash19enable_sm80_to_sm89INS1_16FlashAttnBwdSm80INS1_25CollectiveMainloopBwdSm80ILi2ELi2EN4cute5tupleIJNS5_1CILi128EEES8_NS7_ILi64EEEEEENS_10bfloat16_tEfNS_4arch4Sm80ELb0ELb1ELb1ELb1ELb1ELb0ELb0ELb0ELi2ELi4ELi4ELi4ELb0EEENS1_24CollectiveEpilogueBwdGQAISA_fSD_Li256ELb1ELb1EEENS1_19SingleTileSchedulerILb1ELb0ELb0ELi128EEEEEEEEEvNT_6ParamsE$_ZN4cute8gmem_ptrIPKN7cutlass9uint128_tEECI1NS_12iter_adaptorIS4_S5_EEES4_) ;  /* 0xfffad6b000007944 */ /* 0x022fea0003c3ffff */
[----:B-1----:R1:W5:Y:S01]  /*5db00*/  LDL.64 R2, [R1+0x1688] ;  /* 0x0016880001027983 */ /* 0x0023620000100a00 */
[----:B------:R-:W-:-:S03]  /*5db10*/  MOV R10, 0x5db30 ;  /* 0x0005db30000a7802 */ /* 0x000fc60000000f00 */
[----:B-1---5:R-:W-:Y:S05]  /*5db20*/  CALL.REL.NOINC `($_ZN7cutlass13device_kernelIN5flash19enable_sm80_to_sm89INS1_16FlashAttnBwdSm80INS1_25CollectiveMainloopBwdSm80ILi2ELi2EN4cute5tupleIJNS5_1CILi128EEES8_NS7_ILi64EEEEEENS_10bfloat16_tEfNS_4arch4Sm80ELb0ELb1ELb1ELb1ELb1ELb0ELb0ELb0ELi2ELi4ELi4ELi4ELb0EEENS1_24CollectiveEpilogueBwdGQAISA_fSD_Li256ELb1ELb1EEENS1_19SingleTileSchedulerILb1ELb0ELb0ELi128EEEEEEEEEvNT_6ParamsE$_ZN4cute3eso3ESOILb1ELb0EJNS_6LayoutINS_5tupleIJNS3_IJNS_1CILi1EEES5_EEEEEENS3_IJNS3_IJS5_NS4_ILi0EEEEEEEEEEENS_10ViewEngineINS_8gmem_ptrIPKN7cutlass9uint128_tEEEEEEEC2ERKSB_RKSJ_) ;  /* 0xfffabab000007944 */ /* 0x022fea0003c3ffff */
[----:B------:R2:W5:Y:S01]  /*5db30*/  LDL.64 R84, [R1+0x1688] ;  /* 0x0016880001547983 */ /* 0x0005620000100a00 */
[----:B-1----:R-:W-:Y:S01]  /*5db40*/  IMAD.MOV.U32 R2, RZ, RZ, R8 ;  /* 0x000000ffff027224 */ /* 0x002fe200078e0008 */
[----:B------:R-:W-:Y:S01]  /*5db50*/  MOV R3, R9 ;  /* 0x0000000900037202 */ /* 0x000fe20000000f00 */
[----:B------:R-:W-:Y:S01]  /*5db60*/  IMAD.MOV.U32 R9, RZ, RZ, R13 ;  /* 0x000000ffff097224 */ /* 0x000fe200078e000d */
[----:B------:R-:W-:-:S02]  /*5db70*/  MOV R8, 0x5db90 ;  /* 0x0005db9000087802 */ /* 0x000fc40000000f00 */
[----:B--2--5:R-:W-:Y:S05]  /*5db80*/  CALL.REL.NOINC `($_ZN7cutlass13device_kernelIN5flash19enable_sm80_to_sm89INS1_16FlashAttnBwdSm80INS1_25CollectiveMainloopBwdSm80ILi2ELi2EN4cute5tupleIJNS5_1CILi128EEES8_NS7_ILi64EEEEEENS_10bfloat16_tEfNS_4arch4Sm80ELb0ELb1ELb1ELb1ELb1ELb0ELb0ELb0ELi2ELi4ELi4ELi4ELb0EEENS1_24CollectiveEpilogueBwdGQAISA_fSD_Li256ELb1ELb1EEENS1_19SingleTileSchedulerILb1ELb0ELb0ELi128EEEEEEEEEvNT_6ParamsE$_ZN4cute8smem_ptrIPN7cutlass10bfloat16_tEECI1NS_12iter_adaptorIS3_S4_EEES3_) ;  /* 0xfffad6e000007944 */ /* 0x024fea0003c3ffff */
[----:B-1----:R1:W5:Y:S01]  /*5db90*/  LDL.64 R2, [R1+0x1688] ;  /* 0x0016880001027983 */ /* 0x0023620000100a00 */
[----:B------:R-:W-:-:S02]  /*5dba0*/  MOV R6, R13 ;  /* 0x0000000d00067202 */ /* 0x000fc40000000f00 */
[----:B------:R-:W-:Y:S02]  /*5dbb0*/  MOV R8, 0x5dbd0 ;  /* 0x0005dbd000087802 */ /* 0x000fe40000000f00 */
[----:B-1---5:R-:W-:Y:S05]  /*5dbc0*/  CALL.REL.NOINC `($_ZN7cutlass13device_kernelIN5flash19enable_sm80_to_sm89INS1_16FlashAttnBwdSm80INS1_25CollectiveMainloopBwdSm80ILi2ELi2EN4cute5tupleIJNS5_1CILi128EEES8_NS7_ILi64EEEEEENS_10bfloat16_tEfNS_4arch4Sm80ELb0ELb1ELb1ELb1ELb1ELb0ELb0ELb0ELi2ELi4ELi4ELi4ELb0EEENS1_24CollectiveEpilogueBwdGQAISA_fSD_Li256ELb1ELb1EEENS1_19SingleTileSchedulerILb1ELb0ELb0ELi128EEEEEEEEEvNT_6ParamsE$_ZN4cute8smem_ptrIPN7cutlass9uint128_tEECI1NS_12iter_adaptorIS3_S4_EEES3_) ;  /* 0xfffad6e000007944 */ /* 0x022fea0003c3ffff */
[----:B-1----:R1:W5:Y:S01]  /*5dbd0*/  LDL.64 R2, [R1+0x1688] ;  /* 0x0016880001027983 */ /* 0x0023620000100a00 */
[----:B------:R-:W-:Y:S02]  /*5dbe0*/  MOV R6, R13 ;  /* 0x0000000d00067202 */ /* 0x000fe40000000f00 */
[----:B------:R-:W-:Y:S02]  /*5dbf0*/  MOV R8, 0x5dc10 ;  /* 0x0005dc1000087802 */ /* 0x000fe40000000f00 */
[----:B-1---5:R-:W-:Y:S05]  /*5dc00*/  CALL.REL.NOINC `($_ZN7cutlass13device_kernelIN5flash19enable_sm80_to_sm89INS1_16FlashAttnBwdSm80INS1_25CollectiveMainloopBwdSm80ILi2ELi2EN4cute5tupleIJNS5_1CILi128EEES8_NS7_ILi64EEEEEENS_10bfloat16_tEfNS_4arch4Sm80ELb0ELb1ELb1ELb1ELb1ELb0ELb0ELb0ELi2ELi4ELi4ELi4ELb0EEENS1_24CollectiveEpilogueBwdGQAISA_fSD_Li256ELb1ELb1EEENS1_19SingleTileSchedulerILb1ELb0ELb0ELi128EEEEEEEEEvNT_6ParamsE$_ZN4cute3eso3ESOILb1ELb0EJNS_6LayoutINS_5tupleIJNS3_IJNS_1CILi1EEES5_EEEEEENS3_IJNS3_IJS5_NS4_ILi0EEEEEEEEEEENS_10ViewEngineINS_8smem_ptrIPN7cutlass9uint128_tEEEEEEEC2ERKSB_RKSI_) ;  /* 0xfffaba1000007944 */ /* 0x022fea0003c3ffff */
[----:B------:R2:W5:Y:S01]  /*5dc10*/  LDL R4, [R1+0x1688] ;  /* 0x0016880001047983 */ /* 0x0005620000100800 */
[----:B-1----:R-:W-:-:S03]  /*5dc20*/  MOV R2, 0x5dc40 ;  /* 0x0005dc4000027802 */ /* 0x002fc60000000f00 */
[----:B--2--5:R-:W-:Y:S05]  /*5dc30*/  CALL.REL.NOINC `($_ZN7cutlass13device_kernelIN5flash19enable_sm80_to_sm89INS1_16FlashAttnBwdSm80INS1_25CollectiveMainloopBwdSm80ILi2ELi2EN4cute5tupleIJNS5_1CILi128EEES8_NS7_ILi64EEEEEENS_10bfloat16_tEfNS_4arch4Sm80ELb0ELb1ELb1ELb1ELb1ELb0ELb0ELb0ELi2ELi4ELi4ELi4ELb0EEENS1_24CollectiveEpilogueBwdGQAISA_fSD_Li256ELb1ELb1EEENS1_19SingleTileSchedulerILb1ELb0ELb0ELi128EEEEEEEEEvNT_6ParamsE$_ZN73_INTERNAL_24fd9406_37_flash_bwd_hdim64_bf16_softcap_sm80_cu_3fbc093a_291824__cvta_generic_to_sharedEPKv) ;  /* 0xfffad79000007944 */ /* 0x024fea0003c3ffff */
        /* <DEDUP_REMOVED lines=10> */
[----:B-1----:R-:W-:Y:S05]  /*5dce0*/  CALL.REL.NOINC `($_ZN7cutlass13device_kernelIN5flash19enable_sm80_to_sm89INS1_16FlashAttnBwdSm80INS1_25CollectiveMainloopBwdSm80ILi2ELi2EN4cute5tupleIJNS5_1CILi128EEES8_NS7_ILi64EEEEEENS_10bfloat16_tEfNS_4arch4Sm80ELb0ELb1ELb1ELb1ELb1ELb0ELb0ELb0ELi2ELi4ELi4ELi4ELb0EEENS1_24CollectiveEpilogueBwdGQAISA_fSD_Li256ELb1ELb1EEENS1_19SingleTileSchedulerILb1ELb0ELb0ELi128EEEEEEEEEvNT_6ParamsE$_ZN4cute3eso3ESOILb1ELb0EJNS_1CILi0EEEiS3_EEC2ERKS3_RKiS6_) ;  /* 0xfffa9ea000007944 */ /* 0x002fea0003c3ffff */
[----:B-1----:R-:W2:Y:S01]  /*5dcf0*/  LDL R3, [R1+0x1688] ;  /* 0x0016880001037983 */ /* 0x002ea20000100800 */
[----:B------:R-:W-:Y:S01]  /*5dd00*/  IMAD.MOV.U32 R2, RZ, RZ, R13 ;  /* 0x000000ffff027224 */ /* 0x000fe200078e000d */
[----:B------:R-:W-:-:S02]  /*5dd10*/  MOV R10, 0x5dd40 ;  /* 0x0005dd40000a7802 */ /* 0x000fc40000000f00 */
[----:B--2---:R-:W-:Y:S02]  /*5dd20*/  SHF.L.U32 R3, R3, 0x5, RZ ;  /* 0x0000000503037819 */ /* 0x004fe400000006ff */
[----:B------:R-:W-:Y:S05]  /*5dd30*/  CALL.REL.NOINC `($_ZN7cutlass13device_kernelIN5flash19enable_sm80_to_sm89INS1_16FlashAttnBwdSm80INS1_25CollectiveMainloopBwdSm80ILi2ELi2EN4cute5tupleIJNS5_1CILi128EEES8_NS7_ILi64EEEEEENS_10bfloat16_tEfNS_4arch4Sm80ELb0ELb1ELb1ELb1ELb1ELb0ELb0ELb0ELi2ELi4ELi4ELi4ELb0EEENS1_24CollectiveEpilogueBwdGQAISA_fSD_Li256ELb1ELb1EEENS1_19SingleTileSchedulerILb1ELb0ELb0ELi128EEEEEEEEEvNT_6ParamsE$_ZN4cute5tupleIJiEEC2ERKi) ;  /* 0xfffad35000007944 */ /* 0x000fea0003c3ffff */
[----:B-1----:R1:W5:Y:S01]  /*5dd40*/  LDL R3, [R1+0x1688] ;  /* 0x0016880001037983 */ /* 0x0023620000100800 */
[----:B------:R-:W-:Y:S02]  /*5dd50*/  MOV R2, R17 ;  /* 0x0000001100027202 */ /* 0x000fe40000000f00 */
        /* <DEDUP_REMOVED lines=44> */
[----:B------:R-:W-:Y:S02]  /*5e020*/  MOV R86, 0x1 ;  /* 0x0000000100567802 */ /* 0x000fe40000000f00 */
        /* <DEDUP_REMOVED lines=267> */
[----:B-1---5:R-:W-:Y:S05]  /*5f0e0*/  CALL.REL.NOINC `($_ZN7cutlass13device_kernelIN5flash19enable_sm80_to_sm89INS1_16FlashAttnBwdSm80INS1_25CollectiveMainloopBwdSm80ILi2ELi2EN4cute5tupleIJNS5_1CILi128EEES8_NS7_ILi64EEEEEENS_10bfloat16_tEfNS_4arch4Sm80ELb0ELb1ELb1ELb1ELb1ELb0ELb0ELb0ELi2ELi4ELi4ELi4ELb0EEENS1_24CollectiveEpilogueBwdGQAISA_fSD_Li256ELb1ELb1EEENS1_19SingleTileSchedulerILb1ELb0ELb0ELi128EEEEEEEEEvNT_6ParamsE$_ZN4cute3eso3ESOILb1ELb0EJNS_10UnderscoreES2_iEEC2ERKS2_S5_RKi) ;  /* 0xfffa867000007944 */ /* 0x022fea0003c3ffff */
[----:B-1----:R-:W2:Y:S01]  /*5f0f0*/  LDL R3, [R1+0x1688] ;  /* 0x0016880001037983 */ /* 0x002ea20000100800 */
[----:B------:R-:W-:-:S02]  /*5f100*/  MOV R6, 0x5f130 ;  /* 0x0005f13000067802 */ /* 0x000fc40000000f00 */
[----:B--2---:R-:W-:Y:S02]  /*5f110*/  SHF.L.U32 R3, R3, 0x7, RZ ;  /* 0x0000000703037819 */ /* 0x004fe400000006ff */
[----:B------:R-:W-:Y:S05]  /*5f120*/  CALL.REL.NOINC `($_ZN7cutlass13device_kernelIN5flash19enable_sm80_to_sm89INS1_16FlashAttnBwdSm80INS1_25CollectiveMainloopBwdSm80ILi2ELi2EN4cute5tupleIJNS5_1CILi128EEES8_NS7_ILi64EEEEEENS_10bfloat16_tEfNS_4arch4Sm80ELb0ELb1ELb1ELb1ELb1ELb0ELb0ELb0ELi2ELi4ELi4ELi4ELb0EEENS1_24CollectiveEpilogueBwdGQAISA_fSD_Li256ELb1ELb1EEENS1_19SingleTileSchedulerILb1ELb0ELb0ELi128EEEEEEEEEvNT_6ParamsE$_ZN4cute3eso3ESOILb1ELb0EJNS_6LayoutINS_5tupleIJNS3_IJNS_1CILi4EEENS4_ILi1EEEEEES6_EEENS3_IJNS3_IJS6_NS4_ILi0EEEEEES9_EEEEEiEEC2ERKSC_RKi) ;  /* 0xfffaad3000007944 */ /* 0x000fea0003c3ffff */
[----:B------:R-:W-:Y:S01]  /*5f130*/  ULDC.64 UR8, c[0x0][0x118] ;  /* 0x0000460000087ab9 */ /* 0x000fe20000000a00 */
[----:B-1----:R-:W2:Y:S04]  /*5f140*/  LDL R2, [R1+0x1688] ;  /* 0x0016880001027983 */ /* 0x002ea80000100800 */
[----:B------:R-:W2:Y:S01]  /*5f150*/  LD.E.64 R4, [R86.64+0x8] ;  /* 0x0000080856047980 */ /* 0x000ea2000c101b00 */
[----:B------:R-:W-:Y:S01]  /*5f160*/  MOV R10, 0x5f1a0 ;  /* 0x0005f1a0000a7802 */ /* 0x000fe20000000f00 */
[----:B--2---:R-:W-:Y:S01]  /*5f170*/  IMAD.WIDE R4, R2, 0x4, R4 ;  /* 0x0000000402047825 */ /* 0x004fe200078e0204 */
[----:B------:R-:W-:-:S03]  /*5f180*/  MOV R2, R13 ;  /* 0x0000000d00027202 */ /* 0x000fc60000000f00 */
[----:B------:R-:W-:Y:S05]  /*5f190*/  CALL.REL.NOINC `($_ZN7cutlass13device_kernelIN5flash19enable_sm80_to_sm89INS1_16FlashAttnBwdSm80INS1_25CollectiveMainloopBwdSm80ILi2ELi2EN4cute5tupleIJNS5_1CILi128EEES8_NS7_ILi64EEEEEENS_10bfloat16_tEfNS_4arch4Sm80ELb0ELb1ELb1ELb1ELb1ELb0ELb0ELb0ELi2ELi4ELi4ELi4ELb0EEENS1_24CollectiveEpilogueBwdGQAISA_fSD_Li256ELb1ELb1EEENS1_19SingleTileSchedulerILb1ELb0ELb0ELi128EEEEEEEEEvNT_6ParamsE$_ZN4cute8gmem_ptrIPKfECI1NS_12iter_adaptorIS2_S3_EEES2_) ;  /* 0xfffac05000007944 */ /* 0x000fea0003c3ffff */
[----:B-1----:R1:W5:Y:S01]  /*5f1a0*/  LDL.64 R2, [R1+0x1688] ;  /* 0x0016880001027983 */ /* 0x0023620000100a00 */
[----:B------:R-:W-:-:S03]  /*5f1b0*/  MOV R6, 0x5f1d0 ;  /* 0x0005f1d000067802 */ /* 0x000fc60000000f00 */
[----:B-1---5:R-:W-:Y:S05]  /*5f1c0*/  CALL.REL.NOINC `($_ZN7cutlass13device_kernelIN5flash19enable_sm80_to_sm89INS1_16FlashAttnBwdSm80INS1_25CollectiveMainloopBwdSm80ILi2ELi2EN4cute5tupleIJNS5_1CILi128EEES8_NS7_ILi64EEEEEENS_10bfloat16_tEfNS_4arch4Sm80ELb0ELb1ELb1ELb1ELb1ELb0ELb0ELb0ELi2ELi4ELi4ELi4ELb0EEENS1_24CollectiveEpilogueBwdGQAISA_fSD_Li256ELb1ELb1EEENS1_19SingleTileSchedulerILb1ELb0ELb0ELi128EEEEEEEEEvNT_6ParamsE$_ZN4cute3eso3ESOILb1ELb0EJNS_6LayoutINS_5tupleIJNS3_IJNS_1CILi4EEENS4_ILi1EEEEEES6_EEENS3_IJNS3_IJS6_NS4_ILi0EEEEEES9_EEEEENS_10ViewEngineINS_8gmem_ptrIPKfEEEEEEC2ERKSC_RKSI_) ;  /* 0xfffaac0000007944 */ /* 0x022fea0003c3ffff */
[----:B------:R-:W-:Y:S01]  /*5f1d0*/  ULDC.64 UR8, c[0x0][0x118] ;  /* 0x0000460000087ab9 */ /* 0x000fe20000000a00 */
[----:B-1----:R1:W5:Y:S04]  /*5f1e0*/  LDL.64 R4, [R1+0x1688] ;  /* 0x0016880001047983 */ /* 0x0023680000100a00 */
[----:B------:R1:W5:Y:S01]  /*5f1f0*/  LD.E.64 R10, [R88.64+0x40] ;  /* 0x00004008580a7980 */ /* 0x000362000c101b00 */
[----:B------:R-:W-:Y:S01]  /*5f200*/  IMAD.MOV.U32 R3, RZ, RZ, R15 ;  /* 0x000000ffff037224 */ /* 0x000fe200078e000f */
[----:B------:R-:W-:-:S02]  /*5f210*/  MOV R2, R13 ;  /* 0x0000000d00027202 */ /* 0x000fc40000000f00 */
[----:B------:R-:W-:Y:S02]  /*5f220*/  MOV R8, 0x5f240 ;  /* 0x0005f24000087802 */ /* 0x000fe40000000f00 */
[----:B-1---5:R-:W-:Y:S05]  /*5f230*/  CALL.REL.NOINC `($_ZN7cutlass13device_kernelIN5flash19enable_sm80_to_sm89INS1_16FlashAttnBwdSm80INS1_25CollectiveMainloopBwdSm80ILi2ELi2EN4cute5tupleIJNS5_1CILi128EEES8_NS7_ILi64EEEEEENS_10bfloat16_tEfNS_4arch4Sm80ELb0ELb1ELb1ELb1ELb1ELb0ELb0ELb0ELi2ELi4ELi4ELi4ELb0EEENS1_24CollectiveEpilogueBwdGQAISA_fSD_Li256ELb1ELb1EEENS1_19SingleTileSchedulerILb1ELb0ELb0ELi128EEEEEEEEEvNT_6ParamsE$_ZN4cute3eso3ESOILb1ELb0EJNS_10UnderscoreES2_iEEC2ERKS2_S5_RKi) ;  /* 0xfffa852000007944 */ /* 0x022fea0003c3ffff */
[----:B-1----:R-:W2:Y:S01]  /*5f240*/  LDL R3, [R1+0x1688] ;  /* 0x0016880001037983 */ /* 0x002ea20000100800 */
[----:B------:R-:W-:Y:S02]  /*5f250*/  MOV R6, 0x5f280 ;  /* 0x0005f28000067802 */ /* 0x000fe40000000f00 */
[----:B--2---:R-:W-:Y:S02]  /*5f260*/  SHF.L.U32 R3, R3, 0x7, RZ ;  /* 0x0000000703037819 */ /* 0x004fe400000006ff */
[----:B------:R-:W-:Y:S05]  /*5f270*/  CALL.REL.NOINC `($_ZN7cutlass13device_kernelIN5flash19enable_sm80_to_sm89INS1_16FlashAttnBwdSm80INS1_25CollectiveMainloopBwdSm80ILi2ELi2EN4cute5tupleIJNS5_1CILi128EEES8_NS7_ILi64EEEEEENS_10bfloat16_tEfNS_4arch4Sm80ELb0ELb1ELb1ELb1ELb1ELb0ELb0ELb0ELi2ELi4ELi4ELi4ELb0EEENS1_24CollectiveEpilogueBwdGQAISA_fSD_Li256ELb1ELb1EEENS1_19SingleTileSchedulerILb1ELb0ELb0ELi128EEEEEEEEEvNT_6ParamsE$_ZN4cute3eso3ESOILb1ELb0EJNS_6LayoutINS_5tupleIJNS3_IJNS_1CILi4EEENS4_ILi1EEEEEES6_EEENS3_IJNS3_IJS6_NS4_ILi0EEEEEES9_EEEEEiEEC2ERKSC_RKi) ;  /* 0xfffaabe000007944 */ /* 0x000fea0003c3ffff */
[----:B------:R-:W-:Y:S01]  /*5f280*/  ULDC.64 UR8, c[0x0][0x118] ;  /* 0x0000460000087ab9 */ /* 0x000fe20000000a00 */
[----:B-1----:R-:W2:Y:S04]  /*5f290*/  LDL R2, [R1+0x1688] ;  /* 0x0016880001027983 */ /* 0x002ea80000100800 */
[----:B------:R-:W2:Y:S01]  /*5f2a0*/  LD.E.64 R10, [R10.64] ;  /* 0x000000080a0a7980 */ /* 0x000ea2000c101b00 */
[----:B------:R-:W-:Y:S02]  /*5f2b0*/  MOV R6, R13 ;  /* 0x0000000d00067202 */ /* 0x000fe40000000f00 */
[----:B------:R-:W-:Y:S01]  /*5f2c0*/  MOV R8, 0x5f2f0 ;  /* 0x0005f2f000087802 */ /* 0x000fe20000000f00 */
[----:B--2---:R-:W-:-:S04]  /*5f2d0*/  IMAD.WIDE R2, R2, 0x4, R10 ;  /* 0x0000000402027825 */ /* 0x004fc800078e020a */
[----:B------:R-:W-:Y:S05]  /*5f2e0*/  CALL.REL.NOINC `($_ZN7cutlass13device_kernelIN5flash19enable_sm80_to_sm89INS1_16FlashAttnBwdSm80INS1_25CollectiveMainloopBwdSm80ILi2ELi2EN4cute5tupleIJNS5_1CILi128EEES8_NS7_ILi64EEEEEENS_10bfloat16_tEfNS_4arch4Sm80ELb0ELb1ELb1ELb1ELb1ELb0ELb0ELb0ELi2ELi4ELi4ELi4ELb0EEENS1_24CollectiveEpilogueBwdGQAISA_fSD_Li256ELb1ELb1EEENS1_19SingleTileSchedulerILb1ELb0ELb0ELi128EEEEEEEEEvNT_6ParamsE$_ZN4cute8smem_ptrIPfECI1NS_12iter_adaptorIS1_S2_EEES1_) ;  /* 0xfffac00000007944 */ /* 0x000fea0003c3ffff */
[----:B-1----:R1:W5:Y:S01]  /*5f2f0*/  LDL.64 R2, [R1+0x1688] ;  /* 0x0016880001027983 */ /* 0x0023620000100a00 */
[----:B------:R-:W-:-:S03]  /*5f300*/  MOV R8, 0x5f320 ;  /* 0x0005f32000087802 */ /* 0x000fc60000000f00 */
[----:B-1---5:R-:W-:Y:S05]  /*5f310*/  CALL.REL.NOINC `($_ZN7cutlass13device_kernelIN5flash19enable_sm80_to_sm89INS1_16FlashAttnBwdSm80INS1_25CollectiveMainloopBwdSm80ILi2ELi2EN4cute5tupleIJNS5_1CILi128EEES8_NS7_ILi64EEEEEENS_10bfloat16_tEfNS_4arch4Sm80ELb0ELb1ELb1ELb1ELb1ELb0ELb0ELb0ELi2ELi4ELi4ELi4ELb0EEENS1_24CollectiveEpilogueBwdGQAISA_fSD_Li256ELb1ELb1EEENS1_19SingleTileSchedulerILb1ELb0ELb0ELi128EEEEEEEEEvNT_6ParamsE$_ZN4cute3eso3ESOILb1ELb0EJNS_6LayoutINS_5tupleIJNS3_IJNS_1CILi4EEENS4_ILi1EEEEEES6_EEENS3_IJNS3_IJS6_NS4_ILi0EEEEEES9_EEEEENS_10ViewEngineINS_8smem_ptrIPfEEEEEEC2ERKSC_RKSH_) ;  /* 0xfffaab0000007944 */ /* 0x022fea0003c3ffff */
[----:B------:R-:W-:Y:S01]  /*5f320*/  ULDC.64 UR8, c[0x0][0x118] ;  /* 0x0000460000087ab9 */ /* 0x000fe20000000a00 */
[----:B------:R2:W5:Y:S04]  /*5f330*/  LDL.64 R8, [R1+0x1688] ;  /* 0x0016880001087983 */ /* 0x0005680000100a00 */
[----:B------:R2:W5:Y:S01]  /*5f340*/  LD.E.64 R84, [R88.64+0x48] ;  /* 0x0000480858547980 */ /* 0x000562000c101b00 */
[----:B-1----:R-:W-:-:S02]  /*5f350*/  MOV R3, RZ ;  /* 0x000000ff00037202 */ /* 0x002fc40000000f00 */
[----:B------:R-:W-:Y:S02]  /*5f360*/  MOV R6, 0x5f380 ;  /* 0x0005f38000067802 */ /* 0x000fe40000000f00 */
[----:B--2--5:R-:W-:Y:S05]  /*5f370*/  CALL.REL.NOINC `($_ZN7cutlass13device_kernelIN5flash19enable_sm80_to_sm89INS1_16FlashAttnBwdSm80INS1_25CollectiveMainloopBwdSm80ILi2ELi2EN4cute5tupleIJNS5_1CILi128EEES8_NS7_ILi64EEEEEENS_10bfloat16_tEfNS_4arch4Sm80ELb0ELb1ELb1ELb1ELb1ELb0ELb0ELb0ELi2ELi4ELi4ELi4ELb0EEENS1_24CollectiveEpilogueBwdGQAISA_fSD_Li256ELb1ELb1EEENS1_19SingleTileSchedulerILb1ELb0ELb0ELi128EEEEEEEEEvNT_6ParamsE$_ZN4cute3eso3ESOILb1ELb0EJNS_1CILi0EEEiEEC2ERKS3_RKi) ;  /* 0xfffa87c000007944 */ /* 0x024fea0003c3ffff */
[----:B------:R-:W-:Y:S02]  /*5f380*/  ULDC.64 UR8, c[0x0][0x118] ;  /* 0x0000460000087ab9 */ /* 0x000fe40000000a00 */
[----:B-1----:R1:W5:Y:S01]  /*5f390*/  LD.E R3, [R84.64] ;  /* 0x0000000854037980 */ /* 0x002362000c101900 */
[----:B------:R-:W-:-:S03]  /*5f3a0*/  MOV R16, 0x5f3c0 ;  /* 0x0005f3c000107802 */ /* 0x000fc60000000f00 */
[----:B-1---5:R-:W-:Y:S05]  /*5f3b0*/  CALL.REL.NOINC `($_ZN7cutlass13device_kernelIN5flash19enable_sm80_to_sm89INS1_16FlashAttnBwdSm80INS1_25CollectiveMainloopBwdSm80ILi2ELi2EN4cute5tupleIJNS5_1CILi128EEES8_NS7_ILi64EEEEEENS_10bfloat16_tEfNS_4arch4Sm80ELb0ELb1ELb1ELb1ELb1ELb0ELb0ELb0ELi2ELi4ELi4ELi4ELb0EEENS1_24CollectiveEpilogueBwdGQAISA_fSD_Li256ELb1ELb1EEENS1_19SingleTileSchedulerILb1ELb0ELb0ELi128EEEEEEEEEvNT_6ParamsE$_ZZN4cuteplIJiEJNS_1CILi0EEEEEEDaRKNS_15ArithmeticTupleIJDpT_EEERKNS3_IJDpT0_EEEENKUlDpRKT_E_clIJiEEEDaSH_) ;  /* 0xfffb0f5000007944 */ /* 0x022fea0003c3ffff */
[----:B-----5:R-:W-:Y:S02]  /*5f3c0*/  ISETP.GT.AND P0, PT, R2, 0x7f, PT ;  /* 0x0000007f0200780c */ /* 0x020fe40003f04270 */
[----:B------:R-:W-:-:S11]  /*5f3d0*/  MOV R15, 0x0 ;  /* 0x00000000000f7802 */ /* 0x000fd60000000f00 */
[----:B------:R-:W-:Y:S05]  /*5f3e0*/  @P0 RET.REL.NODEC R14 `(_ZN7cutlass13device_kernelIN5flash19enable_sm80_to_sm89INS1_16FlashAttnBwdSm80INS1_25CollectiveMainloopBwdSm80ILi2ELi2EN4cute5tupleIJNS5_1CILi128EEES8_NS7_ILi64EEEEEENS_10bfloat16_tEfNS_4arch4Sm80ELb0ELb1ELb1ELb1ELb1ELb0ELb0ELb0ELi2ELi4ELi4ELi4ELb0EEENS1_24CollectiveEpilogueBwdGQAISA_fSD_Li256ELb1ELb1EEENS1_19SingleTileSchedulerILb1ELb0ELb0ELi128EEEEEEEEEvNT_6ParamsE) ;  /* 0xfffa0c100e000950 */ /* 0x000fea0003c3ffff */
[----:B------:R-:W-:Y:S02]  /*5f3f0*/  ULDC.64 UR8, c[0x0][0x118] ;  /* 0x0000460000087ab9 */ /* 0x000fe40000000a00 */
[----:B------:R-:W5:Y:S01]  /*5f400*/  LD.E.64 R88, [R88.64+0x50] ;  /* 0x0000500858587980 */ /* 0x000f62000c101b00 */
[----:B------:R-:W-:Y:S01]  /*5f410*/  IMAD.MOV.U32 R2, RZ, RZ, R7 ;  /* 0x000000ffff027224 */ /* 0x000fe200078e0007 */
[----:B------:R-:W-:Y:S02]  /*5f420*/  MOV R3, RZ ;  /* 0x000000ff00037202 */ /* 0x000fe40000000f00 */
[----:B------:R-:W-:Y:S02]  /*5f430*/  MOV R10, 0x5f450 ;  /* 0x0005f450000a7802 */ /* 0x000fe40000000f00 */
[----:B-1---5:R-:W-:Y:S05]  /*5f440*/  CALL.REL.NOINC `($_ZN7cutlass13device_kernelIN5flash19enable_sm80_to_sm89INS1_16FlashAttnBwdSm80INS1_25CollectiveMainloopBwdSm80ILi2ELi2EN4cute5tupleIJNS5_1CILi128EEES8_NS7_ILi64EEEEEENS_10bfloat16_tEfNS_4arch4Sm80ELb0ELb1ELb1ELb1ELb1ELb0ELb0ELb0ELi2ELi4ELi4ELi4ELb0EEENS1_24CollectiveEpilogueBwdGQAISA_fSD_Li256ELb1ELb1EEENS1_19SingleTileSchedulerILb1ELb0ELb0ELi128EEEEEEEEEvNT_6ParamsE$_ZN4cute3eso3ESOILb1ELb0EJNS_10UnderscoreEiEEC2ERKS2_RKi) ;  /* 0xfffa835000007944 */ /* 0x022fea0003c3ffff */
[----:B-1----:R-:W-:Y:S02]  /*5f450*/  MOV R2, R7 ;  /* 0x0000000700027202 */ /* 0x002fe40000000f00 */
[----:B------:R-:W-:Y:S02]  /*5f460*/  MOV R10, 0x5f480 ;  /* 0x0005f480000a7802 */ /* 0x000fe40000000f00 */
[----:B------:R-:W-:Y:S05]  /*5f470*/  CALL.REL.NOINC `($_ZN7cutlass13device_kernelIN5flash19enable_sm80_to_sm89INS1_16FlashAttnBwdSm80INS1_25CollectiveMainloopBwdSm80ILi2ELi2EN4cute5tupleIJNS5_1CILi128EEES8_NS7_ILi64EEEEEENS_10bfloat16_tEfNS_4arch4Sm80ELb0ELb1ELb1ELb1ELb1ELb0ELb0ELb0ELi2ELi4ELi4ELi4ELb0EEENS1_24CollectiveEpilogueBwdGQAISA_fSD_Li256ELb1ELb1EEENS1_19SingleTileSchedulerILb1ELb0ELb0ELi128EEEEEEEEEvNT_6ParamsE$_ZN4cute8gmem_ptrIPKfECI1NS_12iter_adaptorIS2_S3_EEES2_) ;  /* 0xfffabd7000007944 */ /* 0x000fea0003c3ffff */
[----:B-1----:R1:W5:Y:S01]  /*5f480*/  LDL.64 R2, [R1+0x1680] ;  /* 0x0016800001027983 */ /* 0x0023620000100a00 */
[----:B------:R-:W-:-:S03]  /*5f490*/  MOV R6, 0x5f4b0 ;  /* 0x0005f4b000067802 */ /* 0x000fc60000000f00 */
[----:B-1---5:R-:W-:Y:S05]  /*5f4a0*/  CALL.REL.NOINC `($_ZN7cutlass13device_kernelIN5flash19enable_sm80_to_sm89INS1_16FlashAttnBwdSm80INS1_25CollectiveMainloopBwdSm80ILi2ELi2EN4cute5tupleIJNS5_1CILi128EEES8_NS7_ILi64EEEEEENS_10bfloat16_tEfNS_4arch4Sm80ELb0ELb1ELb1ELb1ELb1ELb0ELb0ELb0ELi2ELi4ELi4ELi4ELb0EEENS1_24CollectiveEpilogueBwdGQAISA_fSD_Li256ELb1ELb1EEENS1_19SingleTileSchedulerILb1ELb0ELb0ELi128EEEEEEEEEvNT_6ParamsE$_ZN4cute3eso3ESOILb1ELb0EJNS_6LayoutINS_5tupleIJNS3_IJNS_1CILi4EEENS4_ILi1EEEEEEEEENS3_IJNS3_IJS6_NS4_ILi0EEEEEEEEEEENS_10ViewEngineINS_8gmem_ptrIPKfEEEEEEC2ERKSC_RKSI_) ;  /* 0xfffaa85000007944 */ /* 0x022fea0003c3ffff */
[----:B-1----:R1:W5:Y:S01]  /*5f4b0*/  LDL.64 R4, [R1+0x1680] ;  /* 0x0016800001047983 */ /* 0x0023620000100a00 */
[----:B------:R-:W-:Y:S01]  /*5f4c0*/  IMAD.MOV.U32 R2, RZ, RZ, R7 ;  /* 0x000000ffff027224 */ /* 0x000fe200078e0007 */
[----:B------:R-:W-:-:S02]  /*5f4d0*/  MOV R3, RZ ;  /* 0x000000ff00037202 */ /* 0x000fc40000000f00 */
[----:B------:R-:W-:Y:S02]  /*5f4e0*/  MOV R10, 0x5f500 ;  /* 0x0005f500000a7802 */ /* 0x000fe40000000f00 */
[----:B-1---5:R-:W-:Y:S05]  /*5f4f0*/  CALL.REL.NOINC `($_ZN7cutlass13device_kernelIN5flash19enable_sm80_to_sm89INS1_16FlashAttnBwdSm80INS1_25CollectiveMainloopBwdSm80ILi2ELi2EN4cute5tupleIJNS5_1CILi128EEES8_NS7_ILi64EEEEEENS_10bfloat16_tEfNS_4arch4Sm80ELb0ELb1ELb1ELb1ELb1ELb0ELb0ELb0ELi2ELi4ELi4ELi4ELb0EEENS1_24CollectiveEpilogueBwdGQAISA_fSD_Li256ELb1ELb1EEENS1_19SingleTileSchedulerILb1ELb0ELb0ELi128EEEEEEEEEvNT_6ParamsE$_ZN4cute3eso3ESOILb1ELb0EJNS_10UnderscoreEiEEC2ERKS2_RKi) ;  /* 0xfffa82a000007944 */ /* 0x022fea0003c3ffff */
[----:B-1----:R-:W-:Y:S01]  /*5f500*/  IMAD.MOV.U32 R2, RZ, RZ, R8 ;  /* 0x000000ffff027224 */ /* 0x002fe200078e0008 */
[----:B------:R-:W-:Y:S01]  /*5f510*/  MOV R3, R9 ;  /* 0x0000000900037202 */ /* 0x000fe20000000f00 */
[----:B------:R-:W-:Y:S01]  /*5f520*/  IMAD.MOV.U32 R6, RZ, RZ, R7 ;  /* 0x000000ffff067224 */ /* 0x000fe200078e0007 */
[----:B------:R-:W-:Y:S02]  /*5f530*/  MOV R8, 0x5f550 ;  /* 0x0005f55000087802 */ /* 0x000fe40000000f00 */
[----:B------:R-:W-:Y:S05]  /*5f540*/  CALL.REL.NOINC `($_ZN7cutlass13device_kernelIN5flash19enable_sm80_to_sm89INS1_16FlashAttnBwdSm80INS1_25CollectiveMainloopBwdSm80ILi2ELi2EN4cute5tupleIJNS5_1CILi128EEES8_NS7_ILi64EEEEEENS_10bfloat16_tEfNS_4arch4Sm80ELb0ELb1ELb1ELb1ELb1ELb0ELb0ELb0ELi2ELi4ELi4ELi4ELb0EEENS1_24CollectiveEpilogueBwdGQAISA_fSD_Li256ELb1ELb1EEENS1_19SingleTileSchedulerILb1ELb0ELb0ELi128EEEEEEEEEvNT_6ParamsE$_ZN4cute8smem_ptrIPfECI1NS_12iter_adaptorIS1_S2_EEES1_) ;  /* 0xfffabda000007944 */ /* 0x000fea0003c3ffff */
[----:B-1----:R1:W5:Y:S01]  /*5f550*/  LDL.64 R2, [R1+0x1680] ;  /* 0x0016800001027983 */ /* 0x0023620000100a00 */
[----:B------:R-:W-:-:S03]  /*5f560*/  MOV R8, 0x5f580 ;  /* 0x0005f58000087802 */ /* 0x000fc60000000f00 */
[----:B-1---5:R-:W-:Y:S05]  /*5f570*/  CALL.REL.NOINC `($_ZN7cutlass13device_kernelIN5flash19enable_sm80_to_sm89INS1_16FlashAttnBwdSm80INS1_25CollectiveMainloopBwdSm80ILi2ELi2EN4cute5tupleIJNS5_1CILi128EEES8_NS7_ILi64EEEEEENS_10bfloat16_tEfNS_4arch4Sm80ELb0ELb1ELb1ELb1ELb1ELb0ELb0ELb0ELi2ELi4ELi4ELi4ELb0EEENS1_24CollectiveEpilogueBwdGQAISA_fSD_Li256ELb1ELb1EEENS1_19SingleTileSchedulerILb1ELb0ELb0ELi128EEEEEEEEEvNT_6ParamsE$_ZN4cute3eso3ESOILb1ELb0EJNS_6LayoutINS_5tupleIJNS3_IJNS_1CILi4EEENS4_ILi1EEEEEEEEENS3_IJNS3_IJS6_NS4_ILi0EEEEEEEEEEENS_10ViewEngineINS_8smem_ptrIPfEEEEEEC2ERKSC_RKSH_) ;  /* 0xfffaa7d000007944 */ /* 0x022fea0003c3ffff */
[----:B-1----:R1:W5:Y:S01]  /*5f580*/  LDL.64 R6, [R1+0x1680] ;  /* 0x0016800001067983 */ /* 0x0023620000100a00 */
[----:B------:R-:W-:Y:S02]  /*5f590*/  MOV R2, R13 ;  /* 0x0000000d00027202 */ /* 0x000fe40000000f00 */
[----:B------:R-:W-:Y:S02]  /*5f5a0*/  MOV R10, 0x5f5c0 ;  /* 0x0005f5c0000a7802 */ /* 0x000fe40000000f00 */
[----:B-1---5:R-:W-:Y:S05]  /*5f5b0*/  CALL.REL.NOINC `($_ZN7cutlass13device_kernelIN5flash19enable_sm80_to_sm89INS1_16FlashAttnBwdSm80INS1_25CollectiveMainloopBwdSm80ILi2ELi2EN4cute5tupleIJNS5_1CILi128EEES8_NS7_ILi64EEEEEENS_10bfloat16_tEfNS_4arch4Sm80ELb0ELb1ELb1ELb1ELb1ELb0ELb0ELb0ELi2ELi4ELi4ELi4ELb0EEENS1_24CollectiveEpilogueBwdGQAISA_fSD_Li256ELb1ELb1EEENS1_19SingleTileSchedulerILb1ELb0ELb0ELi128EEEEEEEEEvNT_6ParamsE$_ZN4cute8gmem_ptrIPKfECI1NS_12iter_adaptorIS2_S3_EEES2_) ;  /* 0xfffabc3000007944 */ /* 0x022fea0003c3ffff */
[----:B-1----:R1:W5:Y:S01]  /*5f5c0*/  LDL.64 R2, [R1+0x1688] ;  /* 0x0016880001027983 */ /* 0x0023620000100a00 */
        /* <DEDUP_REMOVED lines=10> */
[----:B--2--5:R-:W-:Y:S05]  /*5f670*/  CALL.REL.NOINC `($_ZN7cutlass13device_kernelIN5flash19enable_sm80_to_sm89INS1_16FlashAttnBwdSm80INS1_25CollectiveMainloopBwdSm80ILi2ELi2EN4cute5tupleIJNS5_1CILi128EEES8_NS7_ILi64EEEEEENS_10bfloat16_tEfNS_4arch4Sm80ELb0ELb1ELb1ELb1ELb1ELb0ELb0ELb0ELi2ELi4ELi4ELi4ELb0EEENS1_24CollectiveEpilogueBwdGQAISA_fSD_Li256ELb1ELb1EEENS1_19SingleTileSchedulerILb1ELb0ELb0ELi128EEEEEEEEEvNT_6ParamsE$_ZN4cute8smem_ptrIPfECI1NS_12iter_adaptorIS1_S2_EEES1_) ;  /* 0xfffabc7000007944 */ /* 0x024fea0003c3ffff */
        /* <DEDUP_REMOVED lines=19> */
[----:B------:R-:W-:Y:S05]  /*5f7b0*/  RET.REL.NODEC R14 `(_ZN7cutlass13device_kernelIN5flash19enable_sm80_to_sm89INS1_16FlashAttnBwdSm80INS1_25CollectiveMainloopBwdSm80ILi2ELi2EN4cute5tupleIJNS5_1CILi128EEES8_NS7_ILi64EEEEEENS_10bfloat16_tEfNS_4arch4Sm80ELb0ELb1ELb1ELb1ELb1ELb0ELb0ELb0ELi2ELi4ELi4ELi4ELb0EEENS1_24CollectiveEpilogueBwdGQAISA_fSD_Li256ELb1ELb1EEENS1_19SingleTileSchedulerILb1ELb0ELb0ELi128EEEEEEEEEvNT_6ParamsE) ;  /* 0xfffa08400e007950 */ /* 0x000fea0003c3ffff */
        .type           $_ZN7cutlass13device_kernelIN5flash19enable_sm80_to_sm89INS1_16FlashAttnBwdSm80INS1_25CollectiveMainloopBwdSm80ILi2ELi2EN4cute5tupleIJNS5_1CILi128EEES8_NS7_ILi64EEEEEENS_10bfloat16_tEfNS_4arch4Sm80ELb0ELb1ELb1ELb1ELb1ELb0ELb0ELb0ELi2ELi4ELi4ELi4ELb0EEENS1_24CollectiveEpilogueBwdGQAISA_fSD_Li256ELb1ELb1EEENS1_19SingleTileSchedulerILb1ELb0ELb0ELi128EEEEEEEEEvNT_6ParamsE$_ZZN5flash25CollectiveMainloopBwdSm80ILi2ELi2EN4cute5tupleIJNS1_1CILi128EEES4_NS3_ILi64EEEEEEN7cutlass10bfloat16_tEfNS7_4arch4Sm80ELb0ELb1ELb1ELb1ELb1ELb0ELb0ELb0ELi2ELi4ELi4ELi4ELb0EE3mmaINS_16FlashAttnBwdSm80ISB_NS_24CollectiveEpilogueBwdGQAIS6_fSA_Li256ELb1ELb1EEENS_19SingleTileSchedulerILb1ELb0ELb0ELi128EEEE13SharedStorageENS1_6TensorINS1_11ArrayEngineIfLm32EEENS1_6LayoutINS2_IJNS2_IJNS3_ILi2EEESO_EEESO_NS3_ILi4EEEEEENS2_IJNS2_IJNS3_ILi1EEESO_EEESQ_NS3_ILi8EEEEEEEEEEEEbRKNSB_6ParamsERT0_S12_iNS2_IJiiiEEERT_ENKUliiE_clEii,@function
        .size           $_ZN7cutlass13device_kernelIN5flash19enable_sm80_to_sm89INS1_16FlashAttnBwdSm80INS1_25CollectiveMainloopBwdSm80ILi2ELi2EN4cute5tupleIJNS5_1CILi128EEES8_NS7_ILi64EEEEEENS_10bfloat16_tEfNS_4arch4Sm80ELb0ELb1ELb1ELb1ELb1ELb0ELb0ELb0ELi2ELi4ELi4ELi4ELb0EEENS1_24CollectiveEpilogueBwdGQAISA_fSD_Li256ELb1ELb1EEENS1_19SingleTileSchedulerILb1ELb0ELb0ELi128EEEEEEEEEvNT_6ParamsE$_ZZN5flash25CollectiveMainloopBwdSm80ILi2ELi2EN4cute5tupleIJNS1_1CILi128EEES4_NS3_ILi64EEEEEEN7cutlass10bfloat16_tEfNS7_4arch4Sm80ELb0ELb1ELb1ELb1ELb1ELb0ELb0ELb0ELi2ELi4ELi4ELi4ELb0EE3mmaINS_16FlashAttnBwdSm80ISB_NS_24CollectiveEpilogueBwdGQAIS6_fSA_Li256ELb1ELb1EEENS_19SingleTileSchedulerILb1ELb0ELb0ELi128EEEE13SharedStorageENS1_6TensorINS1_11ArrayEngineIfLm32EEENS1_6LayoutINS2_IJNS2_IJNS3_ILi2EEESO_EEESO_NS3_ILi4EEEEEENS2_IJNS2_IJNS3_ILi1EEESO_EEESQ_NS3_ILi8EEEEEEEEEEEEbRKNSB_6ParamsERT0_S12_iNS2_IJiiiEEERT_ENKUliiE_clEii,($_ZN7cutlass13device_kernelIN5flash19enable_sm80_to_sm89INS1_16FlashAttnBwdSm80INS1_25CollectiveMainloopBwdSm80ILi2ELi2EN4cute5tupleIJNS5_1CILi128EEES8_NS7_ILi64EEEEEENS_10bfloat16_tEfNS_4arch4Sm80ELb0ELb1ELb1ELb1ELb1ELb0ELb0ELb0ELi2ELi4ELi4ELi4ELb0EEENS1_24CollectiveEpilogueBwdGQAISA_fSD_Li256ELb1ELb1EEENS1_19SingleTileSchedulerILb1ELb0ELb0ELi128EEEEEEEEEvNT_6ParamsE$_ZZN5flash25CollectiveMainloopBwdSm80ILi2ELi2EN4cute5tupleIJNS1_1CILi128EEES4_NS3_ILi64EEEEEEN7cutlass10bfloat16_tEfNS7_4arch4Sm80ELb0ELb1ELb1ELb1ELb1ELb0ELb0ELb0ELi2ELi4ELi4ELi4ELb0EE3mmaINS_16FlashAttnBwdSm80ISB_NS_24CollectiveEpilogueBwdGQAIS6_fSA_Li256ELb1ELb1EEENS_19SingleTileSchedulerILb1ELb0ELb0ELi128EEEE13SharedStorageENS1_6TensorINS1_11ArrayEngineIfLm32EEENS1_6LayoutINS2_IJNS2_IJNS3_ILi2EEESO_EEESO_NS3_ILi4EEEEEENS2_IJNS2_IJNS3_ILi1EEESO_EEESQ_NS3_ILi8EEEEEEEEEEEEbRKNSB_6ParamsERT0_S12_iNS2_IJiiiEEERT_ENKUlvE0_clEv - $_ZN7cutlass13device_kernelIN5flash19enable_sm80_to_sm89INS1_16FlashAttnBwdSm80INS1_25CollectiveMainloopBwdSm80ILi2ELi2EN4cute5tupleIJNS5_1CILi128EEES8_NS7_ILi64EEEEEENS_10bfloat16_tEfNS_4arch4Sm80ELb0ELb1ELb1ELb1ELb1ELb0ELb0ELb0ELi2ELi4ELi4ELi4ELb0EEENS1_24CollectiveEpilogueBwdGQAISA_fSD_Li256ELb1ELb1EEENS1_19SingleTileSchedulerILb1ELb0ELb0ELi128EEEEEEEEEvNT_6ParamsE$_ZZN5flash25CollectiveMainloopBwdSm80ILi2ELi2EN4cute5tupleIJNS1_1CILi128EEES4_NS3_ILi64EEEEEEN7cutlass10bfloat16_tEfNS7_4arch4Sm80ELb0ELb1ELb1ELb1ELb1ELb0ELb0ELb0ELi2ELi4ELi4ELi4ELb0EE3mmaINS_16FlashAttnBwdSm80ISB_NS_24CollectiveEpilogueBwdGQAIS6_fSA_Li256ELb1ELb1EEENS_19SingleTileSchedulerILb1ELb0ELb0ELi128EEEE13SharedStorageENS1_6TensorINS1_11ArrayEngineIfLm32EEENS1_6LayoutINS2_IJNS2_IJNS3_ILi2EEESO_EEESO_NS3_ILi4EEEEEENS2_IJNS2_IJNS3_ILi1EEESO_EEESQ_NS3_ILi8EEEEEEEEEEEEbRKNSB_6ParamsERT0_S12_iNS2_IJiiiEEERT_ENKUliiE_clEii)
$_ZN7cutlass13device_kernelIN5flash19enable_sm80_to_sm89INS1_16FlashAttnBwdSm80INS1_25CollectiveMainloopBwdSm80ILi2ELi2EN4cute5tupleIJNS5_1CILi128EEES8_NS7_ILi64EEEEEENS_10bfloat16_tEfNS_4arch4Sm80ELb0ELb1ELb1ELb1ELb1ELb0ELb0ELb0ELi2ELi4ELi4ELi4ELb0EEENS1_24CollectiveEpilogueBwdGQAISA_fSD_Li256ELb1ELb1EEENS1_19SingleTileSchedulerILb1ELb0ELb0ELi128EEEEEEEEEvNT_6ParamsE$_ZZN5flash25CollectiveMainloopBwdSm80ILi2ELi2EN4cute5tupleIJNS1_1CILi128EEES4_NS3_ILi64EEEEEEN7cutlass10bfloat16_tEfNS7_4arch4Sm80ELb0ELb1ELb1ELb1ELb1ELb0ELb0ELb0ELi2ELi4ELi4ELi4ELb0EE3mmaINS_16FlashAttnBwdSm80ISB_NS_24CollectiveEpilogueBwdGQAIS6_fSA_Li256ELb1ELb1EEENS_19SingleTileSchedulerILb1ELb0ELb0ELi128EEEE13SharedStorageENS1_6TensorINS1_11ArrayEngineIfLm32EEENS1_6LayoutINS2_IJNS2_IJNS3_ILi2EEESO_EEESO_NS3_ILi4EEEEEENS2_IJNS2_IJNS3_ILi1EEESO_EEESQ_NS3_ILi8EEEEEEEEEEEEbRKNSB_6ParamsERT0_S12_iNS2_IJiiiEEERT_ENKUliiE_clEii:
        /* <DEDUP_REMOVED lines=55> */
[----:B------:R-:W2:Y:S04]  /*5fb30*/  LDL.64 R8, [R1+0x1390] ;  /* 0x0013900001087983 */ /* 0x000ea80000100a00 */
[----:B------:R-:W2:Y:S04]  /*5fb40*/  LD.E.64 R76, [R76.64+0x18] ;  /* 0x000018044c4c7980 */ /* 0x000ea8000c101b00 */
[----:B-1----:R1:W5:Y:S01]  /*5fb50*/  LDL.64 R2, [R1+0x1388] ;  /* 0x0013880001027983 */ /* 0x0023620000100a00 */
        /* <DEDUP_REMOVED lines=496> */
[----:B-----5:R-:W-:Y:S01]  /*61a60*/  ISETP.GT.AND P0, PT, R2, 0x7f, PT ;  /* 0x0000007f0200780c */ /* 0x020fe20003f04270 */
[----:B------:R-:W-:Y:S01]  /*61a70*/  IMAD.MOV.U32 R2, RZ, RZ, R12 ;  /* 0x000000ffff027224 */ /* 0x000fe200078e000c */
        /* <DEDUP_REMOVED lines=63> */
        .type           $_ZN7cutlass13device_kernelIN5flash19enable_sm80_to_sm89INS1_16FlashAttnBwdSm80INS1_25CollectiveMainloopBwdSm80ILi2ELi2EN4cute5tupleIJNS5_1CILi128EEES8_NS7_ILi64EEEEEENS_10bfloat16_tEfNS_4arch4Sm80ELb0ELb1ELb1ELb1ELb1ELb0ELb0ELb0ELi2ELi4ELi4ELi4ELb0EEENS1_24CollectiveEpilogueBwdGQAISA_fSD_Li256ELb1ELb1EEENS1_19SingleTileSchedulerILb1ELb0ELb0ELi128EEEEEEEEEvNT_6ParamsE$_ZZN5flash25CollectiveMainloopBwdSm80ILi2ELi2EN4cute5tupleIJNS1_1CILi128EEES4_NS3_ILi64EEEEEEN7cutlass10bfloat16_tEfNS7_4arch4Sm80ELb0ELb1ELb1ELb1ELb1ELb0ELb0ELb0ELi2ELi4ELi4ELi4ELb0EE3mmaINS_16FlashAttnBwdSm80ISB_NS_24CollectiveEpilogueBwdGQAIS6_fSA_Li256ELb1ELb1EEENS_19SingleTileSchedulerILb1ELb0ELb0ELi128EEEE13SharedStorageENS1_6TensorINS1_11ArrayEngineIfLm32EEENS1_6LayoutINS2_IJNS2_IJNS3_ILi2EEESO_EEESO_NS3_ILi4EEEEEENS2_IJNS2_IJNS3_ILi1EEESO_EEESQ_NS3_ILi8EEEEEEEEEEEEbRKNSB_6ParamsERT0_S12_iNS2_IJiiiEEERT_ENKUlvE0_clEv,@function
        .size           $_ZN7cutlass13device_kernelIN5flash19enable_sm80_to_sm89INS1_16FlashAttnBwdSm80INS1_25CollectiveMainloopBwdSm80ILi2ELi2EN4cute5tupleIJNS5_1CILi128EEES8_NS7_ILi64EEEEEENS_10bfloat16_tEfNS_4arch4Sm80ELb0ELb1ELb1ELb1ELb1ELb0ELb0ELb0ELi2ELi4ELi4ELi4ELb0EEENS1_24CollectiveEpilogueBwdGQAISA_fSD_Li256ELb1ELb1EEENS1_19SingleTileSchedulerILb1ELb0ELb0ELi128EEEEEEEEEvNT_6ParamsE$_ZZN5flash25CollectiveMainloopBwdSm80ILi2ELi2EN4cute5tupleIJNS1_1CILi128EEES4_NS3_ILi64EEEEEEN7cutlass10bfloat16_tEfNS7_4arch4Sm80ELb0ELb1ELb1ELb1ELb1ELb0ELb0ELb0ELi2ELi4ELi4ELi4ELb0EE3mmaINS_16FlashAttnBwdSm80ISB_NS_24CollectiveEpilogueBwdGQAIS6_fSA_Li256ELb1ELb1EEENS_19SingleTileSchedulerILb1ELb0ELb0ELi128EEEE13SharedStorageENS1_6TensorINS1_11ArrayEngineIfLm32EEENS1_6LayoutINS2_IJNS2_IJNS3_ILi2EEESO_EEESO_NS3_ILi4EEEEEENS2_IJNS2_IJNS3_ILi1EEESO_EEESQ_NS3_ILi8EEEEEEEEEEEEbRKNSB_6ParamsERT0_S12_iNS2_IJiiiEEERT_ENKUlvE0_clEv,($_ZN7cutlass13device_kernelIN5flash19enable_sm80_to_sm89INS1_16FlashAttnBwdSm80INS1_25CollectiveMainloopBwdSm80ILi2ELi2EN4cute5tupleIJNS5_1CILi128EEES8_NS7_ILi64EEEEEENS_10bfloat16_tEfNS_4arch4Sm80ELb0ELb1ELb1ELb1ELb1ELb0ELb0ELb0ELi2ELi4ELi4ELi4ELb0EEENS1_24CollectiveEpilogueBwdGQAISA_fSD_Li256ELb1ELb1EEENS1_19SingleTileSchedulerILb1ELb0ELb0ELi128EEEEEEEEEvNT_6ParamsE$_ZZN5flash25CollectiveMainloopBwdSm80ILi2ELi2EN4cute5tupleIJNS1_1CILi128EEES4_NS3_ILi64EEEEEEN7cutlass10bfloat16_tEfNS7_4arch4Sm80ELb0ELb1ELb1ELb1ELb1ELb0ELb0ELb0ELi2ELi4ELi4ELi4ELb0EE3mmaINS_16FlashAttnBwdSm80ISB_NS_24CollectiveEpilogueBwdGQAIS6_fSA_Li256ELb1ELb1EEENS_19SingleTileSchedulerILb1ELb0ELb0ELi128EEEE13SharedStorageENS1_6TensorINS1_11ArrayEngineIfLm32EEENS1_6LayoutINS2_IJNS2_IJNS3_ILi2EEESO_EEESO_NS3_ILi4EEEEEENS2_IJNS2_IJNS3_ILi1EEESO_EEESQ_NS3_ILi8EEEEEEEEEEEEbRKNSB_6ParamsERT0_S12_iNS2_IJiiiEEERT_ENKUlvE_clEv - $_ZN7cutlass13device_kernelIN5flash19enable_sm80_to_sm89INS1_16FlashAttnBwdSm80INS1_25CollectiveMainloopBwdSm80ILi2ELi2EN4cute5tupleIJNS5_1CILi128EEES8_NS7_ILi64EEEEEENS_10bfloat16_tEfNS_4arch4Sm80ELb0ELb1ELb1ELb1ELb1ELb0ELb0ELb0ELi2ELi4ELi4ELi4ELb0EEENS1_24CollectiveEpilogueBwdGQAISA_fSD_Li256ELb1ELb1EEENS1_19SingleTileSchedulerILb1ELb0ELb0ELi128EEEEEEEEEvNT_6ParamsE$_ZZN5flash25CollectiveMainloopBwdSm80ILi2ELi2EN4cute5tupleIJNS1_1CILi128EEES4_NS3_ILi64EEEEEEN7cutlass10bfloat16_tEfNS7_4arch4Sm80ELb0ELb1ELb1ELb1ELb1ELb0ELb0ELb0ELi2ELi4ELi4ELi4ELb0EE3mmaINS_16FlashAttnBwdSm80ISB_NS_24CollectiveEpilogueBwdGQAIS6_fSA_Li256ELb1ELb1EEENS_19SingleTileSchedulerILb1ELb0ELb0ELi128EEEE13SharedStorageENS1_6TensorINS1_11ArrayEngineIfLm32EEENS1_6LayoutINS2_IJNS2_IJNS3_ILi2EEESO_EEESO_NS3_ILi4EEEEEENS2_IJNS2_IJNS3_ILi1EEESO_EEESQ_NS3_ILi8EEEEEEEEEEEEbRKNSB_6ParamsERT0_S12_iNS2_IJiiiEEERT_ENKUlvE0_clEv)
$_ZN7cutlass13device_kernelIN5flash19enable_sm80_to_sm89INS1_16FlashAttnBwdSm80INS1_25CollectiveMainloopBwdSm80ILi2ELi2EN4cute5tupleIJNS5_1CILi128EEES8_NS7_ILi64EEEEEENS_10bfloat16_tEfNS_4arch4Sm80ELb0ELb1ELb1ELb1ELb1ELb0ELb0ELb0ELi2ELi4ELi4ELi4ELb0EEENS1_24CollectiveEpilogueBwdGQAISA_fSD_Li256ELb1ELb1EEENS1_19SingleTileSchedulerILb1ELb0ELb0ELi128EEEEEEEEEvNT_6ParamsE$_ZZN5flash25CollectiveMainloopBwdSm80ILi2ELi2EN4cute5tupleIJNS1_1CILi128EEES4_NS3_ILi64EEEEEEN7cutlass10bfloat16_tEfNS7_4arch4Sm80ELb0ELb1ELb1ELb1ELb1ELb0ELb0ELb0ELi2ELi4ELi4ELi4ELb0EE3mmaINS_16FlashAttnBwdSm80ISB_NS_24CollectiveEpilogueBwdGQAIS6_fSA_Li256ELb1ELb1EEENS_19SingleTileSchedulerILb1ELb0ELb0ELi128EEEE13SharedStorageENS1_6TensorINS1_11ArrayEngineIfLm32EEENS1_6LayoutINS2_IJNS2_IJNS3_ILi2EEESO_EEESO_NS3_ILi4EEEEEENS2_IJNS2_IJNS3_ILi1EEESO_EEESQ_NS3_ILi8EEEEEEEEEEEEbRKNSB_6ParamsERT0_S12_iNS2_IJiiiEEERT_ENKUlvE0_clEv:
        /* <DEDUP_REMOVED lines=14> */
[----:B-1---5:R-:W-:Y:S05]  /*61f50*/  CALL.REL.NOINC `($_ZN7cutlass13device_kernelIN5flash19enable_sm80_to_sm89INS1_16FlashAttnBwdSm80INS1_25CollectiveMainloopBwdSm80ILi2ELi2EN4cute5tupleIJNS5_1CILi128EEES8_NS7_ILi64EEEEEENS_10bfloat16_tEfNS_4arch4Sm80ELb0ELb1ELb1ELb1ELb1ELb0ELb0ELb0ELi2ELi4ELi4ELi4ELb0EEENS1_24CollectiveEpilogueBwdGQAISA_fSD_Li256ELb1ELb1EEENS1_19SingleTileSchedulerILb1ELb0ELb0ELi128EEEEEEEEEvNT_6ParamsE$_ZZN5flash25CollectiveMainloopBwdSm80ILi2ELi2EN4cute5tupleIJNS1_1CILi128EEES4_NS3_ILi64EEEEEEN7cutlass10bfloat16_tEfNS7_4arch4Sm80ELb0ELb1ELb1ELb1ELb1ELb0ELb0ELb0ELi2ELi4ELi4ELi4ELb0EE3mmaINS_16FlashAttnBwdSm80ISB_NS_24CollectiveEpilogueBwdGQAIS6_fSA_Li256ELb1ELb1EEENS_19SingleTileSchedulerILb1ELb0ELb0ELi128EEEE13SharedStorageENS1_6TensorINS1_11ArrayEngineIfLm32EEENS1_6LayoutINS2_IJNS2_IJNS3_ILi2EEESO_EEESO_NS3_ILi4EEEEEENS2_IJNS2_IJNS3_ILi1EEESO_EEESQ_NS3_ILi8EEEEEEEEEEEEbRKNSB_6ParamsERT0_S12_iNS2_IJiiiEEERT_ENKUliiE0_clEii) ;  /* 0xffffb1c000007944 */ /* 0x022fea0003c3ffff */
.L_x_2361:
[----:B------:R-:W-:Y:S05]  /*61f60*/  BSYNC B0 ;  /* 0x0000000000007941 */ /* 0x000fea0003800000 */
.L_x_2360:
[----:B------:R-:W-:Y:S01]  /*61f70*/  MOV R13, 0x0 ;  /* 0x00000000000d7802 */ /* 0x000fe20000000f00 */
[----:B------:R-:W0:Y:S03]  /*61f80*/  LDGDEPBAR ;  /* 0x00000000000079af */ /* 0x000e260000000000 */
[----:B------:R-:W-:Y:S05]  /*61f90*/  RET.REL.NODEC R12 `(_ZN7cutlass13device_kernelIN5flash19enable_sm80_to_sm89INS1_16FlashAttnBwdSm80INS1_25CollectiveMainloopBwdSm80ILi2ELi2EN4cute5tupleIJNS5_1CILi128EEES8_NS7_ILi64EEEEEENS_10bfloat16_tEfNS_4arch4Sm80ELb0ELb1ELb1ELb1ELb1ELb0ELb0ELb0ELi2ELi4ELi4ELi4ELb0EEENS1_24CollectiveEpilogueBwdGQAISA_fSD_Li256ELb1ELb1EEENS1_19SingleTileSchedulerILb1ELb0ELb0ELi128EEEEEEEEEvNT_6ParamsE) ;  /* 0xfff9e0600c007950 */ /* 0x000fea0003c3ffff */
        .type           $_ZN7cutlass13device_kernelIN5flash19enable_sm80_to_sm89INS1_16FlashAttnBwdSm80INS1_25CollectiveMainloopBwdSm80ILi2ELi2EN4cute5tupleIJNS5_1CILi128EEES8_NS7_ILi64EEEEEENS_10bfloat16_tEfNS_4arch4Sm80ELb0ELb1ELb1ELb1ELb1ELb0ELb0ELb0ELi2ELi4ELi4ELi4ELb0EEENS1_24CollectiveEpilogueBwdGQAISA_fSD_Li256ELb1ELb1EEENS1_19SingleTileSchedulerILb1ELb0ELb0ELi128EEEEEEEEEvNT_6ParamsE$_ZZN5flash25CollectiveMainloopBwdSm80ILi2ELi2EN4cute5tupleIJNS1_1CILi128EEES4_NS3_ILi64EEEEEEN7cutlass10bfloat16_tEfNS7_4arch4Sm80ELb0ELb1ELb1ELb1ELb1ELb0ELb0ELb0ELi2ELi4ELi4ELi4ELb0EE3mmaINS_16FlashAttnBwdSm80ISB_NS_24CollectiveEpilogueBwdGQAIS6_fSA_Li256ELb1ELb1EEENS_19SingleTileSchedulerILb1ELb0ELb0ELi128EEEE13SharedStorageENS1_6TensorINS1_11ArrayEngineIfLm32EEENS1_6LayoutINS2_IJNS2_IJNS3_ILi2EEESO_EEESO_NS3_ILi4EEEEEENS2_IJNS2_IJNS3_ILi1EEESO_EEESQ_NS3_ILi8EEEEEEEEEEEEbRKNSB_6ParamsERT0_S12_iNS2_IJiiiEEERT_ENKUlvE_clEv,@function
        .size           $_ZN7cutlass13device_kernelIN5flash19enable_sm80_to_sm89INS1_16FlashAttnBwdSm80INS1_25CollectiveMainloopBwdSm80ILi2ELi2EN4cute5tupleIJNS5_1CILi128EEES8_NS7_ILi64EEEEEENS_10bfloat16_tEfNS_4arch4Sm80ELb0ELb1ELb1ELb1ELb1ELb0ELb0ELb0ELi2ELi4ELi4ELi4ELb0EEENS1_24CollectiveEpilogueBwdGQAISA_fSD_Li256ELb1ELb1EEENS1_19SingleTileSchedulerILb1ELb0ELb0ELi128EEEEEEEEEvNT_6ParamsE$_ZZN5flash25CollectiveMainloopBwdSm80ILi2ELi2EN4cute5tupleIJNS1_1CILi128EEES4_NS3_ILi64EEEEEEN7cutlass10bfloat16_tEfNS7_4arch4Sm80ELb0ELb1ELb1ELb1ELb1ELb0ELb0ELb0ELi2ELi4ELi4ELi4ELb0EE3mmaINS_16FlashAttnBwdSm80ISB_NS_24CollectiveEpilogueBwdGQAIS6_fSA_Li256ELb1ELb1EEENS_19SingleTileSchedulerILb1ELb0ELb0ELi128EEEE13SharedStorageENS1_6TensorINS1_11ArrayEngineIfLm32EEENS1_6LayoutINS2_IJNS2_IJNS3_ILi2EEESO_EEESO_NS3_ILi4EEEEEENS2_IJNS2_IJNS3_ILi1EEESO_EEESQ_NS3_ILi8EEEEEEEEEEEEbRKNSB_6ParamsERT0_S12_iNS2_IJiiiEEERT_ENKUlvE_clEv,($_ZN7cutlass13device_kernelIN5flash19enable_sm80_to_sm89INS1_16FlashAttnBwdSm80INS1_25CollectiveMainloopBwdSm80ILi2ELi2EN4cute5tupleIJNS5_1CILi128EEES8_NS7_ILi64EEEEEENS_10bfloat16_tEfNS_4arch4Sm80ELb0ELb1ELb1ELb1ELb1ELb0ELb0ELb0ELi2ELi4ELi4ELi4ELb0EEENS1_24CollectiveEpilogueBwdGQAISA_fSD_Li256ELb1ELb1EEENS1_19SingleTileSchedulerILb1ELb0ELb0ELi128EEEEEEEEEvNT_6ParamsE$_ZZZN5flash25CollectiveMainloopBwdSm80ILi2ELi2EN4cute5tupleIJNS1_1CILi128EEES4_NS3_ILi64EEEEEEN7cutlass10bfloat16_tEfNS7_4arch4Sm80ELb0ELb1ELb1ELb1ELb1ELb0ELb0ELb0ELi2ELi4ELi4ELi4ELb0EE3mmaINS_16FlashAttnBwdSm80ISB_NS_24CollectiveEpilogueBwdGQAIS6_fSA_Li256ELb1ELb1EEENS_19SingleTileSchedulerILb1ELb0ELb0ELi128EEEE13SharedStorageENS1_6TensorINS1_11ArrayEngineIfLm32EEENS1_6LayoutINS2_IJNS2_IJNS3_ILi2EEESO_EEESO_NS3_ILi4EEEEEENS2_IJNS2_IJNS3_ILi1EEESO_EEESQ_NS3_ILi8EEEEEEEEEEEEbRKNSB_6ParamsERT0_S12_iNS2_IJiiiEEERT_ENKUliT_E_clIZSC_ISJ_SX_EbS10_S12_S12_iS13_S15_EUlRS16_iE_EEDaiS16_ENKUlT_E_clIZSC_ISJ_SX_EbS10_S12_S12_iS13_S15_EUlvE0_EEDaS1B_ - $_ZN7cutlass13device_kernelIN5flash19enable_sm80_to_sm89INS1_16FlashAttnBwdSm80INS1_25CollectiveMainloopBwdSm80ILi2ELi2EN4cute5tupleIJNS5_1CILi128EEES8_NS7_ILi64EEEEEENS_10bfloat16_tEfNS_4arch4Sm80ELb0ELb1ELb1ELb1ELb1ELb0ELb0ELb0ELi2ELi4ELi4ELi4ELb0EEENS1_24CollectiveEpilogueBwdGQAISA_fSD_Li256ELb1ELb1EEENS1_19SingleTileSchedulerILb1ELb0ELb0ELi128EEEEEEEEEvNT_6ParamsE$_ZZN5flash25CollectiveMainloopBwdSm80ILi2ELi2EN4cute5tupleIJNS1_1CILi128EEES4_NS3_ILi64EEEEEEN7cutlass10bfloat16_tEfNS7_4arch4Sm80ELb0ELb1ELb1ELb1ELb1ELb0ELb0ELb0ELi2ELi4ELi4ELi4ELb0EE3mmaINS_16FlashAttnBwdSm80ISB_NS_24CollectiveEpilogueBwdGQAIS6_fSA_Li256ELb1ELb1EEENS_19SingleTileSchedulerILb1ELb0ELb0ELi128EEEE13SharedStorageENS1_6TensorINS1_11ArrayEngineIfLm32EEENS1_6LayoutINS2_IJNS2_IJNS3_ILi2EEESO_EEESO_NS3_ILi4EEEEEENS2_IJNS2_IJNS3_ILi1EEESO_EEESQ_NS3_ILi8EEEEEEEEEEEEbRKNSB_6ParamsERT0_S12_iNS2_IJiiiEEERT_ENKUlvE_clEv)
$_ZN7cutlass13device_kernelIN5flash19enable_sm80_to_sm89INS1_16FlashAttnBwdSm80INS1_25CollectiveMainloopBwdSm80ILi2ELi2EN4cute5tupleIJNS5_1CILi128EEES8_NS7_ILi64EEEEEENS_10bfloat16_tEfNS_4arch4Sm80ELb0ELb1ELb1ELb1ELb1ELb0ELb0ELb0ELi2ELi4ELi4ELi4ELb0EEENS1_24CollectiveEpilogueBwdGQAISA_fSD_Li256ELb1ELb1EEENS1_19SingleTileSchedulerILb1ELb0ELb0ELi128EEEEEEEEEvNT_6ParamsE$_ZZN5flash25CollectiveMainloopBwdSm80ILi2ELi2EN4cute5tupleIJNS1_1CILi128EEES4_NS3_ILi64EEEEEEN7cutlass10bfloat16_tEfNS7_4arch4Sm80ELb0ELb1ELb1ELb1ELb1ELb0ELb0ELb0ELi2ELi4ELi4ELi4ELb0EE3mmaINS_16FlashAttnBwdSm80ISB_NS_24CollectiveEpilogueBwdGQAIS6_fSA_Li256ELb1ELb1EEENS_19SingleTileSchedulerILb1ELb0ELb0ELi128EEEE13SharedStorageENS1_6TensorINS1_11ArrayEngineIfLm32EEENS1_6LayoutINS2_IJNS2_IJNS3_ILi2EEESO_EEESO_NS3_ILi4EEEEEENS2_IJNS2_IJNS3_ILi1EEESO_EEESQ_NS3_ILi8EEEEEEEEEEEEbRKNSB_6ParamsERT0_S12_iNS2_IJiiiEEERT_ENKUlvE_clEv:
        /* <DEDUP_REMOVED lines=14> */
[----:B-1---5:R-:W-:Y:S05]  /*62080*/  CALL.REL.NOINC `($_ZN7cutlass13device_kernelIN5flash19enable_sm80_to_sm89INS1_16FlashAttnBwdSm80INS1_25CollectiveMainloopBwdSm80ILi2ELi2EN4cute5tupleIJNS5_1CILi128EEES8_NS7_ILi64EEEEEENS_10bfloat16_tEfNS_4arch4Sm80ELb0ELb1ELb1ELb1ELb1ELb0ELb0ELb0ELi2ELi4ELi4ELi4ELb0EEENS1_24CollectiveEpilogueBwdGQAISA_fSD_Li256ELb1ELb1EEENS1_19SingleTileSchedulerILb1ELb0ELb0ELi128EEEEEEEEEvNT_6ParamsE$_ZZN5flash25CollectiveMainloopBwdSm80ILi2ELi2EN4cute5tupleIJNS1_1CILi128EEES4_NS3_ILi64EEEEEEN7cutlass10bfloat16_tEfNS7_4arch4Sm80ELb0ELb1ELb1ELb1ELb1ELb0ELb0ELb0ELi2ELi4ELi4ELi4ELb0EE3mmaINS_16FlashAttnBwdSm80ISB_NS_24CollectiveEpilogueBwdGQAIS6_fSA_Li256ELb1ELb1EEENS_19SingleTileSchedulerILb1ELb0ELb0ELi128EEEE13SharedStorageENS1_6TensorINS1_11ArrayEngineIfLm32EEENS1_6LayoutINS2_IJNS2_IJNS3_ILi2EEESO_EEESO_NS3_ILi4EEEEEENS2_IJNS2_IJNS3_ILi1EEESO_EEESQ_NS3_ILi8EEEEEEEEEEEEbRKNSB_6ParamsERT0_S12_iNS2_IJiiiEEERT_ENKUliiE_clEii) ;  /* 0xffffd73000007944 */ /* 0x022fea0003c3ffff */
.L_x_2363:
[----:B------:R-:W-:Y:S05]  /*62090*/  BSYNC B0 ;  /* 0x0000000000007941 */ /* 0x000fea0003800000 */
.L_x_2362:
[----:B------:R-:W-:Y:S01]  /*620a0*/  MOV R15, 0x0 ;  /* 0x00000000000f7802 */ /* 0x000fe20000000f00 */
[----:B------:R-:W0:Y:S03]  /*620b0*/  LDGDEPBAR ;  /* 0x00000000000079af */ /* 0x000e260000000000 */
[----:B------:R-:W-:Y:S05]  /*620c0*/  RET.REL.NODEC R14 `(_ZN7cutlass13device_kernelIN5flash19enable_sm80_to_sm89INS1_16FlashAttnBwdSm80INS1_25CollectiveMainloopBwdSm80ILi2ELi2EN4cute5tupleIJNS5_1CILi128EEES8_NS7_ILi64EEEEEENS_10bfloat16_tEfNS_4arch4Sm80ELb0ELb1ELb1ELb1ELb1ELb0ELb0ELb0ELi2ELi4ELi4ELi4ELb0EEENS1_24CollectiveEpilogueBwdGQAISA_fSD_Li256ELb1ELb1EEENS1_19SingleTileSchedulerILb1ELb0ELb0ELi128EEEEEEEEEvNT_6ParamsE) ;  /* 0xfff9df300e007950 */ /* 0x000fea0003c3ffff */
        .type           $_ZN7cutlass13device_kernelIN5flash19enable_sm80_to_sm89INS1_16FlashAttnBwdSm80INS1_25CollectiveMainloopBwdSm80ILi2ELi2EN4cute5tupleIJNS5_1CILi128EEES8_NS7_ILi64EEEEEENS_10bfloat16_tEfNS_4arch4Sm80ELb0ELb1ELb1ELb1ELb1ELb0ELb0ELb0ELi2ELi4ELi4ELi4ELb0EEENS1_24CollectiveEpilogueBwdGQAISA_fSD_Li256ELb1ELb1EEENS1_19SingleTileSchedulerILb1ELb0ELb0ELi128EEEEEEEEEvNT_6ParamsE$_ZZZN5flash25CollectiveMainloopBwdSm80ILi2ELi2EN4cute5tupleIJNS1_1CILi128EEES4_NS3_ILi64EEEEEEN7cutlass10bfloat16_tEfNS7_4arch4Sm80ELb0ELb1ELb1ELb1ELb1ELb0ELb0ELb0ELi2ELi4ELi4ELi4ELb0EE3mmaINS_16FlashAttnBwdSm80ISB_NS_24CollectiveEpilogueBwdGQAIS6_fSA_Li256ELb1ELb1EEENS_19SingleTileSchedulerILb1ELb0ELb0ELi128EEEE13SharedStorageENS1_6TensorINS1_11ArrayEngineIfLm32EEENS1_6LayoutINS2_IJNS2_IJNS3_ILi2EEESO_EEESO_NS3_ILi4EEEEEENS2_IJNS2_IJNS3_ILi1EEESO_EEESQ_NS3_ILi8EEEEEEEEEEEEbRKNSB_6ParamsERT0_S12_iNS2_IJiiiEEERT_ENKUliT_E_clIZSC_ISJ_SX_EbS10_S12_S12_iS13_S15_EUlRS16_iE_EEDaiS16_ENKUlT_E_clIZSC_ISJ_SX_EbS10_S12_S12_iS13_S15_EUlvE0_EEDaS1B_,@function
        .size           $_ZN7cutlass13device_kernelIN5flash19enable_sm80_to_sm89INS1_16FlashAttnBwdSm80INS1_25CollectiveMainloopBwdSm80ILi2ELi2EN4cute5tupleIJNS5_1CILi128EEES8_NS7_ILi64EEEEEENS_10bfloat16_tEfNS_4arch4Sm80ELb0ELb1ELb1ELb1ELb1ELb0ELb0ELb0ELi2ELi4ELi4ELi4ELb0EEENS1_24CollectiveEpilogueBwdGQAISA_fSD_Li256ELb1ELb1EEENS1_19SingleTileSchedulerILb1ELb0ELb0ELi128EEEEEEEEEvNT_6ParamsE$_ZZZN5flash25CollectiveMainloopBwdSm80ILi2ELi2EN4cute5tupleIJNS1_1CILi128EEES4_NS3_ILi64EEEEEEN7cutlass10bfloat16_tEfNS7_4arch4Sm80ELb0ELb1ELb1ELb1ELb1ELb0ELb0ELb0ELi2ELi4ELi4ELi4ELb0EE3mmaINS_16FlashAttnBwdSm80ISB_NS_24CollectiveEpilogueBwdGQAIS6_fSA_Li256ELb1ELb1EEENS_19SingleTileSchedulerILb1ELb0ELb0ELi128EEEE13SharedStorageENS1_6TensorINS1_11ArrayEngineIfLm32EEENS1_6LayoutINS2_IJNS2_IJNS3_ILi2EEESO_EEESO_NS3_ILi4EEEEEENS2_IJNS2_IJNS3_ILi1EEESO_EEESQ_NS3_ILi8EEEEEEEEEEEEbRKNSB_6ParamsERT0_S12_iNS2_IJiiiEEERT_ENKUliT_E_clIZSC_ISJ_SX_EbS10_S12_S12_iS13_S15_EUlRS16_iE_EEDaiS16_ENKUlT_E_clIZSC_ISJ_SX_EbS10_S12_S12_iS13_S15_EUlvE0_EEDaS1B_,($_ZN7cutlass13device_kernelIN5flash19enable_sm80_to_sm89INS1_16FlashAttnBwdSm80INS1_25CollectiveMainloopBwdSm80ILi2ELi2EN4cute5tupleIJNS5_1CILi128EEES8_NS7_ILi64EEEEEENS_10bfloat16_tEfNS_4arch4Sm80ELb0ELb1ELb1ELb1ELb1ELb0ELb0ELb0ELi2ELi4ELi4ELi4ELb0EEENS1_24CollectiveEpilogueBwdGQAISA_fSD_Li256ELb1ELb1EEENS1_19SingleTileSchedulerILb1ELb0ELb0ELi128EEEEEEEEEvNT_6ParamsE$_ZZZN5flash25CollectiveMainloopBwdSm80ILi2ELi2EN4cute5tupleIJNS1_1CILi128EEES4_NS3_ILi64EEEEEEN7cutlass10bfloat16_tEfNS7_4arch4Sm80ELb0ELb1ELb1ELb1ELb1ELb0ELb0ELb0ELi2ELi4ELi4ELi4ELb0EE3mmaINS_16FlashAttnBwdSm80ISB_NS_24CollectiveEpilogueBwdGQAIS6_fSA_Li256ELb1ELb1EEENS_19SingleTileSchedulerILb1ELb0ELb0ELi128EEEE13SharedStorageENS1_6TensorINS1_11ArrayEngineIfLm32EEENS1_6LayoutINS2_IJNS2_IJNS3_ILi2EEESO_EEESO_NS3_ILi4EEEEEENS2_IJNS2_IJNS3_ILi1EEESO_EEESQ_NS3_ILi8EEEEEEEEEEEEbRKNSB_6ParamsERT0_S12_iNS2_IJiiiEEERT_ENKUliT_E_clIZSC_ISJ_SX_EbS10_S12_S12_iS13_S15_EUlRS16_iE_EEDaiS16_ENKUlvE0_clEv - $_ZN7cutlass13device_kernelIN5flash19enable_sm80_to_sm89INS1_16FlashAttnBwdSm80INS1_25CollectiveMainloopBwdSm80ILi2ELi2EN4cute5tupleIJNS5_1CILi128EEES8_NS7_ILi64EEEEEENS_10bfloat16_tEfNS_4arch4Sm80ELb0ELb1ELb1ELb1ELb1ELb0ELb0ELb0ELi2ELi4ELi4ELi4ELb0EEENS1_24CollectiveEpilogueBwdGQAISA_fSD_Li256ELb1ELb1EEENS1_19SingleTileSchedulerILb1ELb0ELb0ELi128EEEEEEEEEvNT_6ParamsE$_ZZZN5flash25CollectiveMainloopBwdSm80ILi2ELi2EN4cute5tupleIJNS1_1CILi128EEES4_NS3_ILi64EEEEEEN7cutlass10bfloat16_tEfNS7_4arch4Sm80ELb0ELb1ELb1ELb1ELb1ELb0ELb0ELb0ELi2ELi4ELi4ELi4ELb0EE3mmaINS_16FlashAttnBwdSm80ISB_NS_24CollectiveEpilogueBwdGQAIS6_fSA_Li256ELb1ELb1EEENS_19SingleTileSchedulerILb1ELb0ELb0ELi128EEEE13SharedStorageENS1_6TensorINS1_11ArrayEngineIfLm32EEENS1_6LayoutINS2_IJNS2_IJNS3_ILi2EEESO_EEESO_NS3_ILi4EEEEEENS2_IJNS2_IJNS3_ILi1EEESO_EEESQ_NS3_ILi8EEEEEEEEEEEEbRKNSB_6ParamsERT0_S12_iNS2_IJiiiEEERT_ENKUliT_E_clIZSC_ISJ_SX_EbS10_S12_S12_iS13_S15_EUlRS16_iE_EEDaiS16_ENKUlT_E_clIZSC_ISJ_SX_EbS10_S12_S12_iS13_S15_EUlvE0_EEDaS1B_)
$_ZN7cutlass13device_kernelIN5flash19enable_sm80_to_sm89INS1_16FlashAttnBwdSm80INS1_25CollectiveMainloopBwdSm80ILi2ELi2EN4cute5tupleIJNS5_1CILi128EEES8_NS7_ILi64EEEEEENS_10bfloat16_tEfNS_4arch4Sm80ELb0ELb1ELb1ELb1ELb1ELb0ELb0ELb0ELi2ELi4ELi4ELi4ELb0EEENS1_24CollectiveEpilogueBwdGQAISA_fSD_Li256ELb1ELb1EEENS1_19SingleTileSchedulerILb1ELb0ELb0ELi128EEEEEEEEEvNT_6ParamsE$_ZZZN5flash25CollectiveMainloopBwdSm80ILi2ELi2EN4cute5tupleIJNS1_1CILi128EEES4_NS3_ILi64EEEEEEN7cutlass10bfloat16_tEfNS7_4arch4Sm80ELb0ELb1ELb1ELb1ELb1ELb0ELb0ELb0ELi2ELi4ELi4ELi4ELb0EE3mmaINS_16FlashAttnBwdSm80ISB_NS_24CollectiveEpilogueBwdGQAIS6_fSA_Li256ELb1ELb1EEENS_19SingleTileSchedulerILb1ELb0ELb0ELi128EEEE13SharedStorageENS1_6TensorINS1_11ArrayEngineIfLm32EEENS1_6LayoutINS2_IJNS2_IJNS3_ILi2EEESO_EEESO_NS3_ILi4EEEEEENS2_IJNS2_IJNS3_ILi1EEESO_EEESQ_NS3_ILi8EEEEEEEEEEEEbRKNSB_6ParamsERT0_S12_iNS2_IJiiiEEERT_ENKUliT_E_clIZSC_ISJ_SX_EbS10_S12_S12_iS13_S15_EUlRS16_iE_EEDaiS16_ENKUlT_E_clIZSC_ISJ_SX_EbS10_S12_S12_iS13_S15_EUlvE0_EEDaS1B_:
        /* <DEDUP_REMOVED lines=40> */
[----:B-1---5:R-:W-:Y:S05]  /*62350*/  CALL.REL.NOINC `($_ZN7cutlass13device_kernelIN5flash19enable_sm80_to_sm89INS1_16FlashAttnBwdSm80INS1_25CollectiveMainloopBwdSm80ILi2ELi2EN4cute5tupleIJNS5_1CILi128EEES8_NS7_ILi64EEEEEENS_10bfloat16_tEfNS_4arch4Sm80ELb0ELb1ELb1ELb1ELb1ELb0ELb0ELb0ELi2ELi4ELi4ELi4ELb0EEENS1_24CollectiveEpilogueBwdGQAISA_fSD_Li256ELb1ELb1EEENS1_19SingleTileSchedulerILb1ELb0ELb0ELi128EEEEEEEEEvNT_6ParamsE$_ZN4cute3eso3ESOILb1ELb0EJNS_14ComposedLayoutINS_7SwizzleILi3ELi3ELi3EEENS_1CILi0EEENS_6LayoutINS_5tupleIJNS8_IJNS8_IJNS5_ILi4EEENS5_ILi8EEEEEENS8_IJS9_NS5_ILi1EEEEEEEEENS8_IJNS8_IJNS5_ILi2EEESF_SF_EEENS8_IJSF_NS8_IJS9_SF_EEEEEEEEEEEENS8_IJNS8_IJNS8_IJSF_NS5_ILi64EEEEEENS8_IJNS5_ILi1024EEES6_EEEEEENS8_IJNS8_IJSC_NS5_ILi512EEESA_EEENS8_IJNS5_ILi4096EEENS8_IJNS5_ILi16EEENS5_ILi8192EEEEEEEEEEEEEEEEEEENS_10ViewEngineINS_8smem_ptrIPN7cutlass10bfloat16_tEEEEEEEC2ERKS10_RKS17_) ;  /* 0xfffa557000007944 */ /* 0x022fea0003c3ffff */
[----:B-1----:R1:W5:Y:S04]  /*62360*/  LD.E R3, [R8.64+0x8] ;  /* 0x0000080408037980 */ /* 0x002368000c101900 */
[----:B------:R1:W5:Y:S01]  /*62370*/  LDL.64 R94, [R1+0x1428] ;  /* 0x00142800015e7983 */ /* 0x0003620000100a00 */
[----:B------:R-:W-:-:S02]  /*62380*/  MOV R2, R63 ;  /* 0x0000003f00027202 */ /* 0x000fc40000000f00 */
[----:B------:R-:W-:Y:S02]  /*62390*/  MOV R6, 0x623b0 ;  /* 0x000623b000067802 */ /* 0x000fe40000000f00 */
[----:B-1---5:R-:W-:Y:S05]  /*623a0*/  CALL.REL.NOINC `($_ZN7cutlass13device_kernelIN5flash19enable_sm80_to_sm89INS1_16FlashAttnBwdSm80INS1_25CollectiveMainloopBwdSm80ILi2ELi2EN4cute5tupleIJNS5_1CILi128EEES8_NS7_ILi64EEEEEENS_10bfloat16_tEfNS_4arch4Sm80ELb0ELb1ELb1ELb1ELb1ELb0ELb0ELb0ELi2ELi4ELi4ELi4ELb0EEENS1_24CollectiveEpilogueBwdGQAISA_fSD_Li256ELb1ELb1EEENS1_19SingleTileSchedulerILb1ELb0ELb0ELi128EEEEEEEEEvNT_6ParamsE$_ZN4cute3eso3ESOILb0ELb1EJiNS_1CILi0EEEEEC2ERKiRKS3_) ;  /* 0xfffa519000007944 */ /* 0x022fea0003c3ffff */
[----:B------:R-:W2:Y:S01]  /*623b0*/  LDL R10, [R1+0x1428] ;  /* 0x00142800010a7983 */ /* 0x000ea20000100800 */
[----:B-1----:R-:W-:Y:S01]  /*623c0*/  IMAD.MOV.U32 R3, RZ, RZ, R63 ;  /* 0x000000ffff037224 */ /* 0x002fe200078e003f */
[----:B------:R-:W-:Y:S02]  /*623d0*/  MOV R2, R13 ;  /* 0x0000000d00027202 */ /* 0x000fe40000000f00 */
        /* <DEDUP_REMOVED lines=89> */
[----:B-1----:R-:W-:Y:S05]  /*62970*/  CALL.REL.NOINC `($_ZN7cutlass13device_kernelIN5flash19enable_sm80_to_sm89INS1_16FlashAttnBwdSm80INS1_25CollectiveMainloopBwdSm80ILi2ELi2EN4cute5tupleIJNS5_1CILi128EEES8_NS7_ILi64EEEEEENS_10bfloat16_tEfNS_4arch4Sm80ELb0ELb1ELb1ELb1ELb1ELb0ELb0ELb0ELi2ELi4ELi4ELi4ELb0EEENS1_24CollectiveEpilogueBwdGQAISA_fSD_Li256ELb1ELb1EEENS1_19SingleTileSchedulerILb1ELb0ELb0ELi128EEEEEEEEEvNT_6ParamsE$_ZN4cute3eso3ESOILb0ELb0EJiiiNS_1CILi72EEENS2_ILi512EEEEEC2ERKiS7_S7_RKS3_RKS4_) ;  /* 0xfffa48d000007944 */ /* 0x002fea0003c3ffff */
        /* <DEDUP_REMOVED lines=17> */
[----:B------:R1:W-:Y:S04]  /*62a90*/  STL.U8 [R1+0x1470], RZ ;  /* 0x001470ff01007387 */ /* 0x0003e80000100000 */
[----:B--2---:R1:W-:Y:S04]  /*62aa0*/  STL.64 [R1+0x1448], R2 ;  /* 0x0014480201007387 */ /* 0x0043e80000100a00 */
[----:B---3--:R1:W-:Y:S02]  /*62ab0*/  STL [R1+0x1450], R4 ;  /* 0x0014500401007387 */ /* 0x0083e40000100800 */
[----:B-1----:R-:W-:Y:S05]  /*62ac0*/  CALL.REL.NOINC `($_ZN7cutlass13device_kernelIN5flash19enable_sm80_to_sm89INS1_16FlashAttnBwdSm80INS1_25CollectiveMainloopBwdSm80ILi2ELi2EN4cute5tupleIJNS5_1CILi128EEES8_NS7_ILi64EEEEEENS_10bfloat16_tEfNS_4arch4Sm80ELb0ELb1ELb1ELb1ELb1ELb0ELb0ELb0ELi2ELi4ELi4ELi4ELb0EEENS1_24CollectiveEpilogueBwdGQAISA_fSD_Li256ELb1ELb1EEENS1_19SingleTileSchedulerILb1ELb0ELb0ELi128EEEEEEEEEvNT_6ParamsE$_ZZN4cute6detail16composition_implINS_5tupleIJNS_1CILi8EEENS3_ILi2EEES5_S5_S4_S5_EEENS2_IJNS3_ILi1EEEiiiNS3_ILi72EEENS3_ILi512EEEEEENS2_IJNS2_IJS5_S5_S5_EEES5_NS2_IJNS3_ILi4EEES5_EEEEEENS2_IJNS2_IJS7_S9_S4_EEENS3_ILi4096EEENS2_IJNS3_ILi16EEENS3_ILi8192EEEEEEEEEEEDaRKT_RKT0_RKT1_RKT2_ENKUlRKT_RKT0_E_clISB_SF_EEDaSZ_S12_) ;  /* 0xfffab0c000007944 */ /* 0x002fea0003c3ffff */
[----:B------:R-:W-:Y:S02]  /*62ad0*/  MOV R92, 0x62af0 ;  /* 0x00062af0005c7802 */ /* 0x000fe40000000f00 */
[----:B-12--5:R-:W-:Y:S05]  /*62ae0*/  CALL.REL.NOINC `($_ZN7cutlass13device_kernelIN5flash19enable_sm80_to_sm89INS1_16FlashAttnBwdSm80INS1_25CollectiveMainloopBwdSm80ILi2ELi2EN4cute5tupleIJNS5_1CILi128EEES8_NS7_ILi64EEEEEENS_10bfloat16_tEfNS_4arch4Sm80ELb0ELb1ELb1ELb1ELb1ELb0ELb0ELb0ELi2ELi4ELi4ELi4ELb0EEENS1_24CollectiveEpilogueBwdGQAISA_fSD_Li256ELb1ELb1EEENS1_19SingleTileSchedulerILb1ELb0ELb0ELi128EEEEEEEEEvNT_6ParamsE$_ZZN4cute6detail16composition_implINS_5tupleIJNS_1CILi8EEENS3_ILi2EEES5_S5_S4_S5_EEENS2_IJNS3_ILi1EEEiiiNS3_ILi72EEENS3_ILi512EEEEEENS2_IJNS2_IJS5_S5_S5_EEES5_NS2_IJNS3_ILi4EEES5_EEEEEENS2_IJNS2_IJS7_S9_S4_EEENS3_ILi4096EEENS2_IJNS3_ILi16EEENS3_ILi8192EEEEEEEEEEEDaRKT_RKT0_RKT1_RKT2_ENKUlRKT_RKT0_E_clISD_SJ_EEDaSZ_S12_) ;  /* 0xfffab1a000007944 */ /* 0x026fea0003c3ffff */
[----:B-----5:R2:W-:Y:S01]  /*62af0*/  STL.64 [R1+0x1410], R2 ;  /* 0x0014100201007387 */ /* 0x0205e20000100a00 */
[----:B------:R-:W-:-:S03]  /*62b00*/  MOV R6, 0x62b20 ;  /* 0x00062b2000067802 */ /* 0x000fc60000000f00 */
[----:B-12---:R-:W-:Y:S05]  /*62b10*/  CALL.REL.NOINC `($_ZN7cutlass13device_kernelIN5flash19enable_sm80_to_sm89INS1_16FlashAttnBwdSm80INS1_25CollectiveMainloopBwdSm80ILi2ELi2EN4cute5tupleIJNS5_1CILi128EEES8_NS7_ILi64EEEEEENS_10bfloat16_tEfNS_4arch4Sm80ELb0ELb1ELb1ELb1ELb1ELb0ELb0ELb0ELi2ELi4ELi4ELi4ELb0EEENS1_24CollectiveEpilogueBwdGQAISA_fSD_Li256ELb1ELb1EEENS1_19SingleTileSchedulerILb1ELb0ELb0ELi128EEEEEEEEEvNT_6ParamsE$_ZN4cute3eso3ESOILb0ELb0EJNS_5tupleIJNS_1CILi1EEENS3_ILi512EEEiEEENS3_ILi4096EEENS2_IJNS2_IJiiEEENS3_ILi8192EEEEEEEEC2ERKS6_RKS7_RKSA_) ;  /* 0xfffa350000007944 */ /* 0x006fea0003c3ffff */
[----:B-1----:R1:W5:Y:S04]  /*62b20*/  LDL R5, [R1+0x1430] ;  /* 0x0014300001057983 */ /* 0x0023680000100800 */
[----:B------:R1:W5:Y:S01]  /*62b30*/  LDL.64 R2, [R1+0x1428] ;  /* 0x0014280001027983 */ /* 0x0003620000100a00 */
[----:B------:R-:W-:-:S03]  /*62b40*/  MOV R6, 0x62b60 ;  /* 0x00062b6000067802 */ /* 0x000fc60000000f00 */
[----:B-1---5:R-:W-:Y:S05]  /*62b50*/  CALL.REL.NOINC `($_ZN7cutlass13device_kernelIN5flash19enable_sm80_to_sm89INS1_16FlashAttnBwdSm80INS1_25CollectiveMainloopBwdSm80ILi2ELi2EN4cute5tupleIJNS5_1CILi128EEES8_NS7_ILi64EEEEEENS_10bfloat16_tEfNS_4arch4Sm80ELb0ELb1ELb1ELb1ELb1ELb0ELb0ELb0ELi2ELi4ELi4ELi4ELb0EEENS1_24CollectiveEpilogueBwdGQAISA_fSD_Li256ELb1ELb1EEENS1_19SingleTileSchedulerILb1ELb0ELb0ELi128EEEEEEEEEvNT_6ParamsE$_ZN4cute5tupleIJNS0_IJNS0_IJNS_1CILi2EEES2_S2_EEES2_NS0_IJNS0_IJS2_S2_EEES2_EEEEEENS0_IJNS0_IJNS1_ILi1EEENS1_ILi512EEEiEEENS1_ILi4096EEENS0_IJNS0_IJiiEEENS1_ILi8192EEEEEEEEEEEC2ERKS6_RKSE_) ;  /* 0xfffa7f3000007944 */ /* 0x022fea0003c3ffff */
[----:B-1----:R1:W5:Y:S04]  /*62b60*/  LDL R4, [R1+0x1430] ;  /* 0x0014300001047983 */ /* 0x0023680000100800 */
[----:B------:R1:W5:Y:S01]  /*62b70*/  LDL.64 R2, [R1+0x1428] ;  /* 0x0014280001027983 */ /* 0x0003620000100a00 */
[----:B------:R-:W-:-:S05]  /*62b80*/  LEA.HI R6, R11, R11, RZ, 0x1d ;  /* 0x0000000b0b067211 */ /* 0x000fca00078fe8ff */
[----:B------:R-:W-:Y:S01]  /*62b90*/  IMAD.U32 R8, R9, 0x2, R6 ;  /* 0x0000000209087824 */ /* 0x000fe200078e0006 */
[----:B------:R-:W-:-:S04]  /*62ba0*/  MOV R6, 0x62bd0 ;  /* 0x00062bd000067802 */ /* 0x000fc80000000f00 */
[----:B------:R1:W-:Y:S03]  /*62bb0*/  STL [R1+0x1420], R8 ;  /* 0x0014200801007387 */ /* 0x0003e60000100800 */
[----:B-1---5:R-:W-:Y:S05]  /*62bc0*/  CALL.REL.NOINC `($_ZN7cutlass13device_kernelIN5flash19enable_sm80_to_sm89INS1_16FlashAttnBwdSm80INS1_25CollectiveMainloopBwdSm80ILi2ELi2EN4cute5tupleIJNS5_1CILi128EEES8_NS7_ILi64EEEEEENS_10bfloat16_tEfNS_4arch4Sm80ELb0ELb1ELb1ELb1ELb1ELb0ELb0ELb0ELi2ELi4ELi4ELi4ELb0EEENS1_24CollectiveEpilogueBwdGQAISA_fSD_Li256ELb1ELb1EEENS1_19SingleTileSchedulerILb1ELb0ELb0ELi128EEEEEEEEEvNT_6ParamsE$_ZN4cute3eso3ESOILb0ELb0EJNS_6LayoutINS_5tupleIJNS3_IJNS_1CILi2EEES5_S5_EEES5_NS3_IJNS3_IJS5_S5_EEES5_EEEEEENS3_IJNS3_IJNS4_ILi1EEENS4_ILi512EEEiEEENS4_ILi4096EEENS3_IJNS3_IJiiEEENS4_ILi8192EEEEEEEEEEEjEEC2ERKSI_RKj) ;  /* 0xfffa3ad000007944 */ /* 0x022fea0003c3ffff */
        /* <DEDUP_REMOVED lines=9> */
[----:B-1----:R-:W-:Y:S05]  /*62c60*/  CALL.REL.NOINC `($_ZN7cutlass13device_kernelIN5flash19enable_sm80_to_sm89INS1_16FlashAttnBwdSm80INS1_25CollectiveMainloopBwdSm80ILi2ELi2EN4cute5tupleIJNS5_1CILi128EEES8_NS7_ILi64EEEEEENS_10bfloat16_tEfNS_4arch4Sm80ELb0ELb1ELb1ELb1ELb1ELb0ELb0ELb0ELi2ELi4ELi4ELi4ELb0EEENS1_24CollectiveEpilogueBwdGQAISA_fSD_Li256ELb1ELb1EEENS1_19SingleTileSchedulerILb1ELb0ELb0ELi128EEEEEEEEEvNT_6ParamsE$_ZN4cute3eso3ESOILb0ELb0EJNS_6LayoutINS_5tupleIJNS3_IJNS_1CILi2EEES5_S5_EEES5_NS3_IJNS3_IJS5_S5_EEES5_EEEEEENS3_IJNS3_IJNS4_ILi1EEENS4_ILi512EEEiEEENS4_ILi4096EEENS3_IJNS3_IJiiEEENS4_ILi8192EEEEEEEEEEENS_10ViewEngineINS_8smem_ptrIPN7cutlass10bfloat16_tEEEEEEEC2ERKSI_RKSP_) ;  /* 0xfffa39b000007944 */ /* 0x002fea0003c3ffff */
[----:B-1----:R1:W5:Y:S04]  /*62c70*/  LDL R5, [R1+0x142c] ;  /* 0x00142c0001057983 */ /* 0x0023680000100800 */
[----:B------:R1:W5:Y:S01]  /*62c80*/  LDL R3, [R1+0x1430] ;  /* 0x0014300001037983 */ /* 0x0003620000100800 */
[----:B------:R-:W-:-:S03]  /*62c90*/  MOV R4, 0x62cb0 ;  /* 0x00062cb000047802 */ /* 0x000fc60000000f00 */
[----:B-1---5:R-:W-:Y:S05]  /*62ca0*/  CALL.REL.NOINC `($_ZN7cutlass13device_kernelIN5flash19enable_sm80_to_sm89INS1_16FlashAttnBwdSm80INS1_25CollectiveMainloopBwdSm80ILi2ELi2EN4cute5tupleIJNS5_1CILi128EEES8_NS7_ILi64EEEEEENS_10bfloat16_tEfNS_4arch4Sm80ELb0ELb1ELb1ELb1ELb1ELb0ELb0ELb0ELi2ELi4ELi4ELi4ELb0EEENS1_24CollectiveEpilogueBwdGQAISA_fSD_Li256ELb1ELb1EEENS1_19SingleTileSchedulerILb1ELb0ELb0ELi128EEEEEEEEEvNT_6ParamsE$_ZZN4cute4takeILi1ELi3ENS_5tupleIJNS1_IJNS_1CILi1EEENS2_ILi512EEEiEEENS2_ILi4096EEENS1_IJNS1_IJiiEEENS2_ILi8192EEEEEEEEEEEDaRKT1_ENKUlDpRKT_E_clIJS6_S9_EEEDaSH_) ;  /* 0xfffa9cb000007944 */ /* 0x022fea0003c3ffff */
[----:B-----5:R2:W-:Y:S01]  /*62cb0*/  STL.64 [R1+0x1410], R2 ;  /* 0x0014100201007387 */ /* 0x0205e20000100a00 */
[----:B------:R-:W-:-:S03]  /*62cc0*/  MOV R4, 0x62ce0 ;  /* 0x00062ce000047802 */ /* 0x000fc60000000f00 */
[----:B-12---:R-:W-:Y:S05]  /*62cd0*/  CALL.REL.NOINC `($_ZN7cutlass13device_kernelIN5flash19enable_sm80_to_sm89INS1_16FlashAttnBwdSm80INS1_25CollectiveMainloopBwdSm80ILi2ELi2EN4cute5tupleIJNS5_1CILi128EEES8_NS7_ILi64EEEEEENS_10bfloat16_tEfNS_4arch4Sm80ELb0ELb1ELb1ELb1ELb1ELb0ELb0ELb0ELi2ELi4ELi4ELi4ELb0EEENS1_24CollectiveEpilogueBwdGQAISA_fSD_Li256ELb1ELb1EEENS1_19SingleTileSchedulerILb1ELb0ELb0ELi128EEEEEEEEEvNT_6ParamsE$_ZZN4cute16flatten_to_tupleINS_5tupleIJNS_1CILi4096EEENS1_IJNS1_IJiiEEENS2_ILi8192EEEEEEEEEEEDaRKT_ENKUlRKT_E_clIS6_EEDaSD_) ;  /* 0xfffa998000007944 */ /* 0x006fea0003c3ffff */
[----:B-----5:R2:W-:Y:S01]  /*62ce0*/  STL.64 [R1+0x1428], R2 ;  /* 0x0014280201007387 */ /* 0x0205e20000100a00 */
[----:B------:R-:W-:-:S03]  /*62cf0*/  MOV R4, 0x62d10 ;  /* 0x00062d1000047802 */ /* 0x000fc60000000f00 */
[----:B-12---:R-:W-:Y:S05]  /*62d00*/  CALL.REL.NOINC `($_ZN7cutlass13device_kernelIN5flash19enable_sm80_to_sm89INS1_16FlashAttnBwdSm80INS1_25CollectiveMainloopBwdSm80ILi2ELi2EN4cute5tupleIJNS5_1CILi128EEES8_NS7_ILi64EEEEEENS_10bfloat16_tEfNS_4arch4Sm80ELb0ELb1ELb1ELb1ELb1ELb0ELb0ELb0ELi2ELi4ELi4ELi4ELb0EEENS1_24CollectiveEpilogueBwdGQAISA_fSD_Li256ELb1ELb1EEENS1_19SingleTileSchedulerILb1ELb0ELb0ELi128EEEEEEEEEvNT_6ParamsE$_ZZN4cute12filter_tupleINS_5tupleIJNS_1CILi4096EEENS1_IJNS1_IJiiEEENS2_ILi8192EEEEEEEEEZNS_16flatten_to_tupleIS7_EEDaRKT_EUlRKT_E_EEDaSB_OT0_ENKUlDpSE_E_clIJNS1_IJS3_EEENS1_IJiiS5_EEEEEEDaSI_) ;  /* 0xfffa909000007944 */ /* 0x006fea0003c3ffff */
        /* <DEDUP_REMOVED lines=21> */
[----:B--2--5:R-:W-:Y:S05]  /*62e60*/  CALL.REL.NOINC `($_ZN7cutlass13device_kernelIN5flash19enable_sm80_to_sm89INS1_16FlashAttnBwdSm80INS1_25CollectiveMainloopBwdSm80ILi2ELi2EN4cute5tupleIJNS5_1CILi128EEES8_NS7_ILi64EEEEEENS_10bfloat16_tEfNS_4arch4Sm80ELb0ELb1ELb1ELb1ELb1ELb0ELb0ELb0ELi2ELi4ELi4ELi4ELb0EEENS1_24CollectiveEpilogueBwdGQAISA_fSD_Li256ELb1ELb1EEENS1_19SingleTileSchedulerILb1ELb0ELb0ELi128EEEEEEEEEvNT_6ParamsE$_ZN4cute3eso3ESOILb1ELb0EJNS_14ComposedLayoutINS_7SwizzleILi3ELi3ELi3EEENS_1CILi0EEENS_6LayoutINS_5tupleIJNS8_IJNS8_IJNS5_ILi4EEENS5_ILi8EEEEEENS8_IJNS5_ILi2EEENS5_ILi1EEEEEEEEENS8_IJNS8_IJSC_SC_EEESB_EEEEEENS8_IJNS8_IJNS8_IJNS5_ILi128EEESD_EEENS8_IJSA_S6_EEEEEENS8_IJNS8_IJNS5_ILi64EEENS5_ILi512EEEEEENS8_IJNS5_ILi16EEENS5_ILi1024EEEEEEEEEEEEEEEENS_10ViewEngineINS_8smem_ptrIPN7cutlass10bfloat16_tEEEEEEEC2ERKSW_RKS13_) ;  /* 0xfffa4a2000007944 */ /* 0x024fea0003c3ffff */
[----:B-1----:R1:W5:Y:S04]  /*62e70*/  LD.E R3, [R8.64+0xc] ;  /* 0x00000c0408037980 */ /* 0x002368000c101900 */
[----:B------:R1:W5:Y:S01]  /*62e80*/  LDL.64 R94, [R1+0x1428] ;  /* 0x00142800015e7983 */ /* 0x0003620000100a00 */
[----:B------:R-:W-:Y:S02]  /*62e90*/  MOV R2, R63 ;  /* 0x0000003f00027202 */ /* 0x000fe40000000f00 */
        /* <DEDUP_REMOVED lines=32> */
[----:B--2--5:R-:W-:Y:S05]  /*630a0*/  CALL.REL.NOINC `($_ZN7cutlass13device_kernelIN5flash19enable_sm80_to_sm89INS1_16FlashAttnBwdSm80INS1_25CollectiveMainloopBwdSm80ILi2ELi2EN4cute5tupleIJNS5_1CILi128EEES8_NS7_ILi64EEEEEENS_10bfloat16_tEfNS_4arch4Sm80ELb0ELb1ELb1ELb1ELb1ELb0ELb0ELb0ELi2ELi4ELi4ELi4ELb0EEENS1_24CollectiveEpilogueBwdGQAISA_fSD_Li256ELb1ELb1EEENS1_19SingleTileSchedulerILb1ELb0ELb0ELi128EEEEEEEEEvNT_6ParamsE$_ZZN4cute13to_mixed_bitsINS_5tupleIJNS1_IJNS_1CILi4EEENS2_ILi8EEEEEENS2_ILi2EEENS2_ILi1EEEEEENS1_IJNS1_IJNS2_ILi128EEENS2_ILi0EEEEEES4_SA_EEENS1_IJNS1_IJiiEEEiSA_EEEEEDaRKT_RKT0_RKT1_ENKUlRKT_RKT0_RKT1_E_clIS5_SB_SD_EEDaSQ_ST_SW_) ;  /* 0xfffa900000007944 */ /* 0x024fea0003c3ffff */
[----:B------:R-:W-:Y:S02]  /*630b0*/  MOV R6, 0x630d0 ;  /* 0x000630d000067802 */ /* 0x000fe40000000f00 */
[----:B------:R-:W-:Y:S05]  /*630c0*/  CALL.REL.NOINC `($_ZN7cutlass13device_kernelIN5flash19enable_sm80_to_sm89INS1_16FlashAttnBwdSm80INS1_25CollectiveMainloopBwdSm80ILi2ELi2EN4cute5tupleIJNS5_1CILi128EEES8_NS7_ILi64EEEEEENS_10bfloat16_tEfNS_4arch4Sm80ELb0ELb1ELb1ELb1ELb1ELb0ELb0ELb0ELi2ELi4ELi4ELi4ELb0EEENS1_24CollectiveEpilogueBwdGQAISA_fSD_Li256ELb1ELb1EEENS1_19SingleTileSchedulerILb1ELb0ELb0ELi128EEEEEEEEEvNT_6ParamsE$_ZZN4cute13to_mixed_bitsINS_5tupleIJNS1_IJNS_1CILi4EEENS2_ILi8EEEEEENS2_ILi2EEENS2_ILi1EEEEEENS1_IJNS1_IJNS2_ILi128EEENS2_ILi0EEEEEES4_SA_EEENS1_IJNS1_IJiiEEEiSA_EEEEEDaRKT_RKT0_RKT1_ENKUlRKT_RKT0_RKT1_E_clIS6_S4_iEEDaSQ_ST_SW_) ;  /* 0xfffa905000007944 */ /* 0x000fea0003c3ffff */
[----:B------:R-:W-:Y:S02]  /*630d0*/  MOV R5, R2 ;  /* 0x0000000200057202 */ /* 0x000fe40000000f00 */
[----:B------:R-:W-:Y:S02]  /*630e0*/  MOV R2, 0x63100 ;  /* 0x0006310000027802 */ /* 0x000fe40000000f00 */
[----:B------:R-:W-:Y:S05]  /*630f0*/  CALL.REL.NOINC `($_ZN7cutlass13device_kernelIN5flash19enable_sm80_to_sm89INS1_16FlashAttnBwdSm80INS1_25CollectiveMainloopBwdSm80ILi2ELi2EN4cute5tupleIJNS5_1CILi128EEES8_NS7_ILi64EEEEEENS_10bfloat16_tEfNS_4arch4Sm80ELb0ELb1ELb1ELb1ELb1ELb0ELb0ELb0ELi2ELi4ELi4ELi4ELb0EEENS1_24CollectiveEpilogueBwdGQAISA_fSD_Li256ELb1ELb1EEENS1_19SingleTileSchedulerILb1ELb0ELb0ELi128EEEEEEEEEvNT_6ParamsE$_ZZN4cute13to_mixed_bitsINS_5tupleIJNS1_IJNS_1CILi4EEENS2_ILi8EEEEEENS2_ILi2EEENS2_ILi1EEEEEENS1_IJNS1_IJNS2_ILi128EEENS2_ILi0EEEEEES4_SA_EEENS1_IJNS1_IJiiEEEiSA_EEEEEDaRKT_RKT0_RKT1_ENKUlDpRKT_E_clIJNS_9MixedBitsILj0ELj384EEENSU_ILj0ELj8EEENS2_ILj0EEEEEEDaSR_) ;  /* 0xfffa8f7000007944 */ /* 0x000fea0003c3ffff */
        /* <DEDUP_REMOVED lines=11> */
[----:B-1----:R-:W-:Y:S05]  /*631b0*/  CALL.REL.NOINC `($_ZN7cutlass13device_kernelIN5flash19enable_sm80_to_sm89INS1_16FlashAttnBwdSm80INS1_25CollectiveMainloopBwdSm80ILi2ELi2EN4cute5tupleIJNS5_1CILi128EEES8_NS7_ILi64EEEEEENS_10bfloat16_tEfNS_4arch4Sm80ELb0ELb1ELb1ELb1ELb1ELb0ELb0ELb0ELi2ELi4ELi4ELi4ELb0EEENS1_24CollectiveEpilogueBwdGQAISA_fSD_Li256ELb1ELb1EEENS1_19SingleTileSchedulerILb1ELb0ELb0ELi128EEEEEEEEEvNT_6ParamsE$_ZN4cute3eso3ESOILb1ELb0EJNS_1CILi8EEEiiEEC2ERKS3_RKiS8_) ;  /* 0xfffa50f000007944 */ /* 0x002fea0003c3ffff */
[----:B-1----:R1:W5:Y:S01]  /*631c0*/  LDL.64 R2, [R1+0x1428] ;  /* 0x0014280001027983 */ /* 0x0023620000100a00 */
[----:B------:R-:W-:Y:S01]  /*631d0*/  IMAD.MOV.U32 R5, RZ, RZ, 0x48 ;  /* 0x00000048ff057424 */ /* 0x000fe200078e00ff */
[----:B------:R-:W-:Y:S02]  /*631e0*/  LOP3.LUT P0, RZ, R9, 0x8, RZ, 0xc0, !PT ;  /* 0x0000000809ff7812 */ /* 0x000fe4000780c0ff */
[----:B------:R-:W-:Y:S02]  /*631f0*/  MOV R6, 0x63220 ;  /* 0x0006322000067802 */ /* 0x000fe40000000f00 */
[----:B------:R-:W-:-:S04]  /*63200*/  SEL R5, R5, 0x38, !P0 ;  /* 0x0000003805057807 */ /* 0x000fc80004000000 */
[----:B-1---5:R-:W-:Y:S05]  /*63210*/  CALL.REL.NOINC `($_ZN7cutlass13device_kernelIN5flash19enable_sm80_to_sm89INS1_16FlashAttnBwdSm80INS1_25CollectiveMainloopBwdSm80ILi2ELi2EN4cute5tupleIJNS5_1CILi128EEES8_NS7_ILi64EEEEEENS_10bfloat16_tEfNS_4arch4Sm80ELb0ELb1ELb1ELb1ELb1ELb0ELb0ELb0ELi2ELi4ELi4ELi4ELb0EEENS1_24CollectiveEpilogueBwdGQAISA_fSD_Li256ELb1ELb1EEENS1_19SingleTileSchedulerILb1ELb0ELb0ELi128EEEEEEEEEvNT_6ParamsE$_ZN4cute3eso3ESOILb0ELb1EJiNS_1CILi144EEENS2_ILi288EEEEEC2ERKiRKS3_RKS4_) ;  /* 0xfffa437000007944 */ /* 0x022fea0003c3ffff */
[----:B------:R-:W2:Y:S01]  /*63220*/  LDL R8, [R1+0x1428] ;  /* 0x0014280001087983 */ /* 0x000ea20000100800 */
[----:B-1----:R-:W-:Y:S02]  /*63230*/  MOV R4, R20 ;  /* 0x0000001400047202 */ /* 0x002fe40000000f00 */
[----:B------:R-:W-:Y:S01]  /*63240*/  MOV R6, 0x63270 ;  /* 0x0006327000067802 */ /* 0x000fe20000000f00 */
[----:B--2---:R1:W-:Y:S04]  /*63250*/  STL [R1+0x1470], R8 ;  /* 0x0014700801007387 */ /* 0x0043e80000100800 */
[----:B-1----:R-:W-:Y:S05]  /*63260*/  CALL.REL.NOINC `($_ZN7cutlass13device_kernelIN5flash19enable_sm80_to_sm89INS1_16FlashAttnBwdSm80INS1_25CollectiveMainloopBwdSm80ILi2ELi2EN4cute5tupleIJNS5_1CILi128EEES8_NS7_ILi64EEEEEENS_10bfloat16_tEfNS_4arch4Sm80ELb0ELb1ELb1ELb1ELb1ELb0ELb0ELb0ELi2ELi4ELi4ELi4ELb0EEENS1_24CollectiveEpilogueBwdGQAISA_fSD_Li256ELb1ELb1EEENS1_19SingleTileSchedulerILb1ELb0ELb0ELi128EEEEEEEEEvNT_6ParamsE$_ZN4cute3eso3ESOILb1ELb0EJNS_1CILi1EEENS_5tupleIJNS2_ILi8EEEiiEEENS2_ILi64EEENS4_IJiNS2_ILi144EEENS2_ILi288EEEEEENS2_ILi512EEEEEC2ERKS3_RKS6_RKS7_RKSA_RKSB_) ;  /* 0xfffa4b6000007944 */ /* 0x002fea0003c3ffff */
[----:B-1----:R1:W5:Y:S04]  /*63270*/  LDL R5, [R1+0x1430] ;  /* 0x0014300001057983 */ /* 0x0023680000100800 */
[----:B------:R1:W5:Y:S01]  /*63280*/  LDL.64 R2, [R1+0x1428] ;  /* 0x0014280001027983 */ /* 0x0003620000100a00 */
[----:B------:R-:W-:-:S03]  /*63290*/  MOV R6, 0x632b0 ;  /* 0x000632b000067802 */ /* 0x000fc60000000f00 */
[----:B-1---5:R-:W-:Y:S05]  /*632a0*/  CALL.REL.NOINC `($_ZN7cutlass13device_kernelIN5flash19enable_sm80_to_sm89INS1_16FlashAttnBwdSm80INS1_25CollectiveMainloopBwdSm80ILi2ELi2EN4cute5tupleIJNS5_1CILi128EEES8_NS7_ILi64EEEEEENS_10bfloat16_tEfNS_4arch4Sm80ELb0ELb1ELb1ELb1ELb1ELb0ELb0ELb0ELi2ELi4ELi4ELi4ELb0EEENS1_24CollectiveEpilogueBwdGQAISA_fSD_Li256ELb1ELb1EEENS1_19SingleTileSchedulerILb1ELb0ELb0ELi128EEEEEEEEEvNT_6ParamsE$_ZN4cute5tupleIJNS0_IJNS_1CILi8EEENS0_IJNS1_ILi2EEES3_S3_EEENS1_ILi1EEES4_S5_EEENS0_IJS5_NS0_IJS2_iiEEENS1_ILi64EEENS0_IJiNS1_ILi144EEENS1_ILi288EEEEEENS1_ILi512EEEEEEEEC2ERKS6_RKSD_) ;  /* 0xfffa7c4000007944 */ /* 0x022fea0003c3ffff */
[----:B------:R2:W5:Y:S04]  /*632b0*/  LDL R6, [R1+0x1430] ;  /* 0x0014300001067983 */ /* 0x0005680000100800 */
[----:B-1----:R2:W5:Y:S01]  /*632c0*/  LDL.64 R2, [R1+0x1428] ;  /* 0x0014280001027983 */ /* 0x0025620000100a00 */
[----:B------:R-:W-:-:S03]  /*632d0*/  MOV R4, 0x632f0 ;  /* 0x000632f000047802 */ /* 0x000fc60000000f00 */
[----:B--2--5:R-:W-:Y:S05]  /*632e0*/  CALL.REL.NOINC `($_ZN7cutlass13device_kernelIN5flash19enable_sm80_to_sm89INS1_16FlashAttnBwdSm80INS1_25CollectiveMainloopBwdSm80ILi2ELi2EN4cute5tupleIJNS5_1CILi128EEES8_NS7_ILi64EEEEEENS_10bfloat16_tEfNS_4arch4Sm80ELb0ELb1ELb1ELb1ELb1ELb0ELb0ELb0ELi2ELi4ELi4ELi4ELb0EEENS1_24CollectiveEpilogueBwdGQAISA_fSD_Li256ELb1ELb1EEENS1_19SingleTileSchedulerILb1ELb0ELb0ELi128EEEEEEEEEvNT_6ParamsE$_ZZN4cute7flattenINS_5tupleIJNS_1CILi1EEENS1_IJNS2_ILi8EEEiiEEENS2_ILi64EEENS1_IJiNS2_ILi144EEENS2_ILi288EEEEEENS2_ILi512EEEEEEEEDaRKT_ENKUlRKT_E_clIS5_EEDaSH_) ;  /* 0xfffac07000007944 */ /* 0x024fea0003c3ffff */
[----:B------:R1:W-:Y:S01]  /*632f0*/  STL.64 [R1+0x1428], R2 ;  /* 0x0014280201007387 */ /* 0x0003e20000100a00 */
[----:B------:R-:W-:-:S02]  /*63300*/  MOV R5, R6 ;  /* 0x0000000600057202 */ /* 0x000fc40000000f00 */
[----:B------:R-:W-:Y:S02]  /*63310*/  MOV R4, 0x63330 ;  /* 0x0006333000047802 */ /* 0x000fe40000000f00 */
[----:B-1----:R-:W-:Y:S05]  /*63320*/  CALL.REL.NOINC `($_ZN7cutlass13device_kernelIN5flash19enable_sm80_to_sm89INS1_16FlashAttnBwdSm80INS1_25CollectiveMainloopBwdSm80ILi2ELi2EN4cute5tupleIJNS5_1CILi128EEES8_NS7_ILi64EEEEEENS_10bfloat16_tEfNS_4arch4Sm80ELb0ELb1ELb1ELb1ELb1ELb0ELb0ELb0ELi2ELi4ELi4ELi4ELb0EEENS1_24CollectiveEpilogueBwdGQAISA_fSD_Li256ELb1ELb1EEENS1_19SingleTileSchedulerILb1ELb0ELb0ELi128EEEEEEEEEvNT_6ParamsE$_ZZN4cute7flattenINS_5tupleIJNS_1CILi1EEENS1_IJNS2_ILi8EEEiiEEENS2_ILi64EEENS1_IJiNS2_ILi144EEENS2_ILi288EEEEEENS2_ILi512EEEEEEEEDaRKT_ENKUlRKT_E_clIS9_EEDaSH_) ;  /* 0xfffac05000007944 */ /* 0x002fea0003c3ffff */
[----:B------:R1:W-:Y:S01]  /*63330*/  STL [R1+0x1410], R2 ;  /* 0x0014100201007387 */ /* 0x0003e20000100800 */
[----:B------:R-:W-:Y:S02]  /*63340*/  MOV R20, R70 ;  /* 0x0000004600147202 */ /* 0x000fe40000000f00 */
[----:B------:R-:W-:Y:S02]  /*63350*/  MOV R4, 0x63370 ;  /* 0x0006337000047802 */ /* 0x000fe40000000f00 */
[----:B-1----:R-:W-:Y:S05]  /*63360*/  CALL.REL.NOINC `($_ZN7cutlass13device_kernelIN5flash19enable_sm80_to_sm89INS1_16FlashAttnBwdSm80INS1_25CollectiveMainloopBwdSm80ILi2ELi2EN4cute5tupleIJNS5_1CILi128EEES8_NS7_ILi64EEEEEENS_10bfloat16_tEfNS_4arch4Sm80ELb0ELb1ELb1ELb1ELb1ELb0ELb0ELb0ELi2ELi4ELi4ELi4ELb0EEENS1_24CollectiveEpilogueBwdGQAISA_fSD_Li256ELb1ELb1EEENS1_19SingleTileSchedulerILb1ELb0ELb0ELi128EEEEEEEEEvNT_6ParamsE$_ZZN4cute12filter_tupleINS_5tupleIJNS_1CILi1EEENS1_IJNS2_ILi8EEEiiEEENS2_ILi64EEENS1_IJiNS2_ILi144EEENS2_ILi288EEEEEENS2_ILi512EEEEEEZNS_7flattenISB_EEDaRKT_EUlRKT_E_EEDaSF_OT0_ENKUlDpSI_E_clIJNS1_IJS3_EEES5_NS1_IJS6_EEES9_NS1_IJSA_EEEEEEDaSM_) ;  /* 0xfffa88a000007944 */ /* 0x002fea0003c3ffff */
[----:B------:R-:W-:Y:S02]  /*63370*/  MOV R6, 0x63390 ;  /* 0x0006339000067802 */ /* 0x000fe40000000f00 */
[----:B--2--5:R-:W-:Y:S05]  /*63380*/  CALL.REL.NOINC `($_ZN7cutlass13device_kernelIN5flash19enable_sm80_to_sm89INS1_16FlashAttnBwdSm80INS1_25CollectiveMainloopBwdSm80ILi2ELi2EN4cute5tupleIJNS5_1CILi128EEES8_NS7_ILi64EEEEEENS_10bfloat16_tEfNS_4arch4Sm80ELb0ELb1ELb1ELb1ELb1ELb0ELb0ELb0ELi2ELi4ELi4ELi4ELb0EEENS1_24CollectiveEpilogueBwdGQAISA_fSD_Li256ELb1ELb1EEENS1_19SingleTileSchedulerILb1ELb0ELb0ELi128EEEEEEEEEvNT_6ParamsE$_ZN4cute3eso3ESOILb0ELb1EJiNS_1CILi144EEENS2_ILi512EEEEEC2ERKiRKS3_RKS4_) ;  /* 0xfffa424000007944 */ /* 0x024fea0003c3ffff */
[----:B------:R-:W2:Y:S01]  /*63390*/  LDL R6, [R1+0x1428] ;  /* 0x0014280001067983 */ /* 0x000ea20000100800 */
[----:B-1----:R-:W-:Y:S02]  /*633a0*/  MOV R4, R13 ;  /* 0x0000000d00047202 */ /* 0x002fe40000000f00 */
[----:B------:R-:W-:Y:S01]  /*633b0*/  MOV R8, 0x633e0 ;  /* 0x000633e000087802 */ /* 0x000fe20000000f00 */
[----:B--2---:R1:W-:Y:S04]  /*633c0*/  STL [R1+0x145c], R6 ;  /* 0x00145c0601007387 */ /* 0x0043e80000100800 */
[----:B-1----:R-:W-:Y:S05]  /*633d0*/  CALL.REL.NOINC `($_ZN7cutlass13device_kernelIN5flash19enable_sm80_to_sm89INS1_16FlashAttnBwdSm80INS1_25CollectiveMainloopBwdSm80ILi2ELi2EN4cute5tupleIJNS5_1CILi128EEES8_NS7_ILi64EEEEEENS_10bfloat16_tEfNS_4arch4Sm80ELb0ELb1ELb1ELb1ELb1ELb0ELb0ELb0ELi2ELi4ELi4ELi4ELb0EEENS1_24CollectiveEpilogueBwdGQAISA_fSD_Li256ELb1ELb1EEENS1_19SingleTileSchedulerILb1ELb0ELb0ELi128EEEEEEEEEvNT_6ParamsE$_ZN4cute3eso3ESOILb0ELb0EJiiNS_1CILi144EEENS2_ILi512EEEEEC2ERKiS7_RKS3_RKS4_) ;  /* 0xfffa3b3000007944 */ /* 0x002fea0003c3ffff */
[----:B-1----:R-:W2:Y:S01]  /*633e0*/  LDL.64 R4, [R1+0x1428] ;  /* 0x0014280001047983 */ /* 0x002ea20000100a00 */
[----:B------:R-:W-:Y:S01]  /*633f0*/  IMAD.MOV.U32 R3, RZ, RZ, R12 ;  /* 0x000000ffff037224 */ /* 0x000fe200078e000c */
[----:B------:R-:W-:Y:S02]  /*63400*/  IADD3 R7, R61, 0xd8, RZ ;  /* 0x000000d83d077810 */ /* 0x000fe40007ffe0ff */
[----:B------:R-:W-:Y:S01]  /*63410*/  MOV R6, 0x63450 ;  /* 0x0006345000067802 */ /* 0x000fe20000000f00 */
[----:B--2---:R1:W-:Y:S04]  /*63420*/  STL [R1+0x1454], R4 ;  /* 0x0014540401007387 */ /* 0x0043e80000100800 */
[----:B------:R1:W-:Y:S02]  /*63430*/  STL [R1+0x1458], R5 ;  /* 0x0014580501007387 */ /* 0x0003e40000100800 */
[----:B-1----:R-:W-:Y:S05]  /*63440*/  CALL.REL.NOINC `($_ZN7cutlass13device_kernelIN5flash19enable_sm80_to_sm89INS1_16FlashAttnBwdSm80INS1_25CollectiveMainloopBwdSm80ILi2ELi2EN4cute5tupleIJNS5_1CILi128EEES8_NS7_ILi64EEEEEENS_10bfloat16_tEfNS_4arch4Sm80ELb0ELb1ELb1ELb1ELb1ELb0ELb0ELb0ELi2ELi4ELi4ELi4ELb0EEENS1_24CollectiveEpilogueBwdGQAISA_fSD_Li256ELb1ELb1EEENS1_19SingleTileSchedulerILb1ELb0ELb0ELi128EEEEEEEEEvNT_6ParamsE$_ZN4cute3eso3ESOILb0ELb0EJiiiNS_1CILi144EEENS2_ILi512EEEEEC2ERKiS7_S7_RKS3_RKS4_) ;  /* 0xfffa3d6000007944 */ /* 0x002fea0003c3ffff */
[----:B-1----:R-:W2:Y:S04]  /*63450*/  LDL.64 R2, [R1+0x1410] ;  /* 0x0014100001027983 */ /* 0x002ea80000100a00 */
[----:B------:R-:W3:Y:S01]  /*63460*/  LDL R6, [R1+0x1418] ;  /* 0x0014180001067983 */ /* 0x000ee20000100800 */
[----:B------:R-:W-:-:S03]  /*63470*/  MOV R4, 0x634b0 ;  /* 0x000634b000047802 */ /* 0x000fc60000000f00 */
[----:B--2---:R1:W-:Y:S04]  /*63480*/  STL.64 [R1+0x1428], R2 ;  /* 0x0014280201007387 */ /* 0x0043e80000100a00 */
[----:B---3--:R1:W-:Y:S02]  /*63490*/  STL [R1+0x1430], R6 ;  /* 0x0014300601007387 */ /* 0x0083e40000100800 */
[----:B-1----:R-:W-:Y:S05]  /*634a0*/  CALL.REL.NOINC `($_ZN7cutlass13device_kernelIN5flash19enable_sm80_to_sm89INS1_16FlashAttnBwdSm80INS1_25CollectiveMainloopBwdSm80ILi2ELi2EN4cute5tupleIJNS5_1CILi128EEES8_NS7_ILi64EEEEEENS_10bfloat16_tEfNS_4arch4Sm80ELb0ELb1ELb1ELb1ELb1ELb0ELb0ELb0ELi2ELi4ELi4ELi4ELb0EEENS1_24CollectiveEpilogueBwdGQAISA_fSD_Li256ELb1ELb1EEENS1_19SingleTileSchedulerILb1ELb0ELb0ELi128EEEEEEEEEvNT_6ParamsE$_ZN4cute3eso3ESOILb1ELb0EJNS_1CILi8EEEiiiNS2_ILi144EEENS2_ILi512EEEEEC2ERKS3_RKiSA_SA_RKS4_RKS5_) ;  /* 0xfffa4e7000007944 */ /* 0x002fea0003c3ffff */
[----:B-1----:R-:W2:Y:S04]  /*634b0*/  LDL.64 R2, [R1+0x1448] ;  /* 0x0014480001027983 */ /* 0x002ea80000100a00 */
[----:B------:R-:W3:Y:S01]  /*634c0*/  LDL R8, [R1+0x1450] ;  /* 0x0014500001087983 */ /* 0x000ee20000100800 */
[C---:B------:R-:W-:Y:S02]  /*634d0*/  IADD3 R7, R61.reuse, 0x94, RZ ;  /* 0x000000943d077810 */ /* 0x040fe40007ffe0ff */
[----:B------:R-:W-:-:S02]  /*634e0*/  IADD3 R6, R61, 0x98, RZ ;  /* 0x000000983d067810 */ /* 0x000fc40007ffe0ff */
[----:B------:R-:W-:Y:S01]  /*634f0*/  MOV R4, 0x63530 ;  /* 0x0006353000047802 */ /* 0x000fe20000000f00 */
[----:B--2---:R1:W-:Y:S04]  /*63500*/  STL.64 [R1+0x1410], R2 ;  /* 0x0014100201007387 */ /* 0x0043e80000100a00 */
[----:B---3--:R1:W-:Y:S02]  /*63510*/  STL [R1+0x1418], R8 ;  /* 0x0014180801007387 */ /* 0x0083e40000100800 */
[----:B-1----:R-:W-:Y:S05]  /*63520*/  CALL.REL.NOINC `($_ZN7cutlass13device_kernelIN5flash19enable_sm80_to_sm89INS1_16FlashAttnBwdSm80INS1_25CollectiveMainloopBwdSm80ILi2ELi2EN4cute5tupleIJNS5_1CILi128EEES8_NS7_ILi64EEEEEENS_10bfloat16_tEfNS_4arch4Sm80ELb0ELb1ELb1ELb1ELb1ELb0ELb0ELb0ELi2ELi4ELi4ELi4ELb0EEENS1_24CollectiveEpilogueBwdGQAISA_fSD_Li256ELb1ELb1EEENS1_19SingleTileSchedulerILb1ELb0ELb0ELi128EEEEEEEEEvNT_6ParamsE$_ZN4cute3eso3ESOILb1ELb0EJNS_1CILi1EEEiiiNS2_ILi144EEENS2_ILi512EEEEEC2ERKS3_RKiSA_SA_RKS4_RKS5_) ;  /* 0xfffa49c000007944 */ /* 0x002fea0003c3ffff */
[----:B-1----:R1:W5:Y:S04]  /*63530*/  LDL R5, [R1+0x1450] ;  /* 0x0014500001057983 */ /* 0x0023680000100800 */
[----:B------:R1:W5:Y:S01]  /*63540*/  LDL.64 R2, [R1+0x1448] ;  /* 0x0014480001027983 */ /* 0x0003620000100a00 */
[----:B------:R-:W-:-:S03]  /*63550*/  MOV R6, 0x63570 ;  /* 0x0006357000067802 */ /* 0x000fc60000000f00 */
[----:B-1---5:R-:W-:Y:S05]  /*63560*/  CALL.REL.NOINC `($_ZN7cutlass13device_kernelIN5flash19enable_sm80_to_sm89INS1_16FlashAttnBwdSm80INS1_25CollectiveMainloopBwdSm80ILi2ELi2EN4cute5tupleIJNS5_1CILi128EEES8_NS7_ILi64EEEEEENS_10bfloat16_tEfNS_4arch4Sm80ELb0ELb1ELb1ELb1ELb1ELb0ELb0ELb0ELi2ELi4ELi4ELi4ELb0EEENS1_24CollectiveEpilogueBwdGQAISA_fSD_Li256ELb1ELb1EEENS1_19SingleTileSchedulerILb1ELb0ELb0ELi128EEEEEEEEEvNT_6ParamsE$_ZN4cute5tupleIJNS0_IJNS_1CILi16EEENS1_ILi2EEES3_S3_NS1_ILi4EEES3_EEENS0_IJNS1_ILi1EEEiiiNS1_ILi144EEENS1_ILi512EEEEEEEEC2ERKS5_RKS9_) ;  /* 0xfffa76f000007944 */ /* 0x022fea0003c3ffff */
        /* <DEDUP_REMOVED lines=10> */
[----:B-1----:R-:W-:Y:S05]  /*63610*/  CALL.REL.NOINC `($_ZN7cutlass13device_kernelIN5flash19enable_sm80_to_sm89INS1_16FlashAttnBwdSm80INS1_25CollectiveMainloopBwdSm80ILi2ELi2EN4cute5tupleIJNS5_1CILi128EEES8_NS7_ILi64EEEEEENS_10bfloat16_tEfNS_4arch4Sm80ELb0ELb1ELb1ELb1ELb1ELb0ELb0ELb0ELi2ELi4ELi4ELi4ELb0EEENS1_24CollectiveEpilogueBwdGQAISA_fSD_Li256ELb1ELb1EEENS1_19SingleTileSchedulerILb1ELb0ELb0ELi128EEEEEEEEEvNT_6ParamsE$_ZZN4cute6detail16composition_implINS_5tupleIJNS_1CILi16EEENS3_ILi2EEES5_S5_NS3_ILi4EEES5_EEENS2_IJNS3_ILi1EEEiiiNS3_ILi144EEENS3_ILi512EEEEEENS2_IJNS2_IJS5_S5_EEES6_NS3_ILi8EEEEEENS2_IJNS2_IJNS3_ILi64EEESA_EEES4_NS3_ILi1024EEEEEEEEDaRKT_RKT0_RKT1_RKT2_ENKUlRKT_RKT0_E_clISC_SG_EEDaSX_S10_) ;  /* 0xfffa9b4000007944 */ /* 0x002fea0003c3ffff */
[----:B------:R-:W-:Y:S01]  /*63620*/  IMAD.MOV.U32 R5, RZ, RZ, R16 ;  /* 0x000000ffff057224 */ /* 0x000fe200078e0010 */
[----:B------:R-:W-:Y:S01]  /*63630*/  MOV R3, R14 ;  /* 0x0000000e00037202 */ /* 0x000fe20000000f00 */
[----:B------:R-:W-:Y:S01]  /*63640*/  IMAD.MOV.U32 R20, RZ, RZ, R15 ;  /* 0x000000ffff147224 */ /* 0x000fe200078e000f */
[----:B------:R-:W-:Y:S02]  /*63650*/  MOV R16, 0x63670 ;  /* 0x0006367000107802 */ /* 0x000fe40000000f00 */
[----:B--2--5:R-:W-:Y:S05]  /*63660*/  CALL.REL.NOINC `($_ZN7cutlass13device_kernelIN5flash19enable_sm80_to_sm89INS1_16FlashAttnBwdSm80INS1_25CollectiveMainloopBwdSm80ILi2ELi2EN4cute5tupleIJNS5_1CILi128EEES8_NS7_ILi64EEEEEENS_10bfloat16_tEfNS_4arch4Sm80ELb0ELb1ELb1ELb1ELb1ELb0ELb0ELb0ELi2ELi4ELi4ELi4ELb0EEENS1_24CollectiveEpilogueBwdGQAISA_fSD_Li256ELb1ELb1EEENS1_19SingleTileSchedulerILb1ELb0ELb0ELi128EEEEEEEEEvNT_6ParamsE$_ZZN4cute6detail16composition_implINS_5tupleIJNS_1CILi16EEENS3_ILi2EEES5_S5_NS3_ILi4EEES5_EEENS2_IJNS3_ILi1EEEiiiNS3_ILi144EEENS3_ILi512EEEEEENS2_IJNS2_IJS5_S5_EEES6_NS3_ILi8EEEEEENS2_IJNS2_IJNS3_ILi64EEESA_EEES4_NS3_ILi1024EEEEEEEEDaRKT_RKT0_RKT1_RKT2_ENKUlRKT_RKT0_E_clIS6_S4_EEDaSX_S10_) ;  /* 0xfffa987000007944 */ /* 0x024fea0003c3ffff */
[----:B-----5:R2:W-:Y:S01]  /*63670*/  STL.64 [R1+0x1410], R2 ;  /* 0x0014100201007387 */ /* 0x0205e20000100a00 */
[----:B------:R-:W-:-:S03]  /*63680*/  MOV R4, 0x636a0 ;  /* 0x000636a000047802 */ /* 0x000fc60000000f00 */
[----:B-12---:R-:W-:Y:S05]  /*63690*/  CALL.REL.NOINC `($_ZN7cutlass13device_kernelIN5flash19enable_sm80_to_sm89INS1_16FlashAttnBwdSm80INS1_25CollectiveMainloopBwdSm80ILi2ELi2EN4cute5tupleIJNS5_1CILi128EEES8_NS7_ILi64EEEEEENS_10bfloat16_tEfNS_4arch4Sm80ELb0ELb1ELb1ELb1ELb1ELb0ELb0ELb0ELi2ELi4ELi4ELi4ELb0EEENS1_24CollectiveEpilogueBwdGQAISA_fSD_Li256ELb1ELb1EEENS1_19SingleTileSchedulerILb1ELb0ELb0ELi128EEEEEEEEEvNT_6ParamsE$_ZN4cute3eso3ESOILb0ELb0EJNS_5tupleIJiNS_1CILi512EEEEEENS2_IJiiEEENS3_ILi1024EEEEEC2ERKS5_RKS6_RKS7_) ;  /* 0xfffa2b4000007944 */ /* 0x006fea0003c3ffff */
[----:B------:R2:W5:Y:S04]  /*636a0*/  LDL R5, [R1+0x1430] ;  /* 0x0014300001057983 */ /* 0x0005680000100800 */
[----:B-1----:R2:W5:Y:S01]  /*636b0*/  LDL.64 R2, [R1+0x1428] ;  /* 0x0014280001027983 */ /* 0x0025620000100a00 */
[----:B------:R-:W-:-:S03]  /*636c0*/  MOV R6, 0x636e0 ;  /* 0x000636e000067802 */ /* 0x000fc60000000f00 */
        /* <DEDUP_REMOVED lines=28> */
[----:B------:R-:W-:-:S03]  /*63890*/  MOV R4, 0x638b0 ;  /* 0x000638b000047802 */ /* 0x000fc60000000f00 */
        /* <DEDUP_REMOVED lines=24> */
[----:B-12--5:R-:W-:Y:S05]  /*63a20*/  CALL.REL.NOINC `($_ZN7cutlass13device_kernelIN5flash19enable_sm80_to_sm89INS1_16FlashAttnBwdSm80INS1_25CollectiveMainloopBwdSm80ILi2ELi2EN4cute5tupleIJNS5_1CILi128EEES8_NS7_ILi64EEEEEENS_10bfloat16_tEfNS_4arch4Sm80ELb0ELb1ELb1ELb1ELb1ELb0ELb0ELb0ELi2ELi4ELi4ELi4ELb0EEENS1_24CollectiveEpilogueBwdGQAISA_fSD_Li256ELb1ELb1EEENS1_19SingleTileSchedulerILb1ELb0ELb0ELi128EEEEEEEEEvNT_6ParamsE$_ZN4cute3eso3ESOILb1ELb0EJNS_6LayoutINS_5tupleIJNS3_IJNS_1CILi8EEENS4_ILi1EEEEEENS4_ILi2EEENS3_IJNS4_ILi4EEES8_EEEEEENS3_IJNS3_IJS6_NS4_ILi0EEEEEES5_NS3_IJNS4_ILi32EEENS4_ILi16EEEEEEEEEEENS_10ViewEngineIPN7cutlass10bfloat16_tEEEEEC2ERKSI_RKSN_) ;  /* 0xfffa6a7000007944 */ /* 0x026fea0003c3ffff */
[----:B------:R2:W5:Y:S01]  /*63a30*/  LDL.64 R76, [R1+0x1410] ;  /* 0x00141000014c7983 */ /* 0x0005620000100a00 */
[----:B-1----:R-:W-:Y:S01]  /*63a40*/  IMAD.MOV.U32 R6, RZ, RZ, R72 ;  /* 0x000000ffff067224 */ /* 0x002fe200078e0048 */
[----:B------:R-:W-:-:S02]  /*63a50*/  MOV R3, R73 ;  /* 0x0000004900037202 */ /* 0x000fc40000000f00 */
[----:B------:R-:W-:Y:S02]  /*63a60*/  MOV R4, 0x63a80 ;  /* 0x00063a8000047802 */ /* 0x000fe40000000f00 */
[----:B--2--5:R-:W-:Y:S05]  /*63a70*/  CALL.REL.NOINC `($_ZN7cutlass13device_kernelIN5flash19enable_sm80_to_sm89INS1_16FlashAttnBwdSm80INS1_25CollectiveMainloopBwdSm80ILi2ELi2EN4cute5tupleIJNS5_1CILi128EEES8_NS7_ILi64EEEEEENS_10bfloat16_tEfNS_4arch4Sm80ELb0ELb1ELb1ELb1ELb1ELb0ELb0ELb0ELi2ELi4ELi4ELi4ELb0EEENS1_24CollectiveEpilogueBwdGQAISA_fSD_Li256ELb1ELb1EEENS1_19SingleTileSchedulerILb1ELb0ELb0ELi128EEEEEEEEEvNT_6ParamsE$_ZN4cute3eso3ESOILb1ELb0EJNS_6LayoutINS_5tupleIJNS3_IJNS3_IJNS_1CILi4EEENS4_ILi2EEEEEENS4_ILi1EEEEEES6_NS4_ILi8EEEEEENS3_IJNS3_IJNS3_IJS8_NS4_ILi32EEEEEENS4_ILi0EEEEEENS4_ILi64EEES5_EEEEENS_10ViewEngineIPN7cutlass10bfloat16_tEEEEEC2ERKSI_RKSN_) ;  /* 0xfffa56e000007944 */ /* 0x024fea0003c3ffff */
[----:B------:R2:W5:Y:S04]  /*63a80*/  LDL.64 R74, [R1+0x1410] ;  /* 0x00141000014a7983 */ /* 0x0005680000100a00 */
[----:B-1----:R2:W5:Y:S01]  /*63a90*/  LD.E.64 R2, [R80.64+0x8] ;  /* 0x0000080450027980 */ /* 0x002562000c101b00 */
[----:B------:R-:W-:Y:S02]  /*63aa0*/  MOV R9, R70 ;  /* 0x0000004600097202 */ /* 0x000fe40000000f00 */
[----:B------:R-:W-:Y:S02]  /*63ab0*/  MOV R8, 0x63ad0 ;  /* 0x00063ad000087802 */ /* 0x000fe40000000f00 */
[----:B--2--5:R-:W-:Y:S05]  /*63ac0*/  CALL.REL.NOINC `($_ZN7cutlass13device_kernelIN5flash19enable_sm80_to_sm89INS1_16FlashAttnBwdSm80INS1_25CollectiveMainloopBwdSm80ILi2ELi2EN4cute5tupleIJNS5_1CILi128EEES8_NS7_ILi64EEEEEENS_10bfloat16_tEfNS_4arch4Sm80ELb0ELb1ELb1ELb1ELb1ELb0ELb0ELb0ELi2ELi4ELi4ELi4ELb0EEENS1_24CollectiveEpilogueBwdGQAISA_fSD_Li256ELb1ELb1EEENS1_19SingleTileSchedulerILb1ELb0ELb0ELi128EEEEEEEEEvNT_6ParamsE$_ZN4cute8smem_ptrIPN7cutlass10bfloat16_tEECI1NS_12iter_adaptorIS3_S4_EEES3_) ;  /* 0xfffa77a000007944 */ /* 0x024fea0003c3ffff */
[----:B-1----:R1:W5:Y:S01]  /*63ad0*/  LDL.64 R2, [R1+0x1410] ;  /* 0x0014100001027983 */ /* 0x0023620000100a00 */
[----:B------:R-:W-:-:S03]  /*63ae0*/  MOV R6, 0x63b00 ;  /* 0x00063b0000067802 */ /* 0x000fc60000000f00 */
[----:B-1---5:R-:W-:Y:S05]  /*63af0*/  CALL.REL.NOINC `($_ZN7cutlass13device_kernelIN5flash19enable_sm80_to_sm89INS1_16FlashAttnBwdSm80INS1_25CollectiveMainloopBwdSm80ILi2ELi2EN4cute5tupleIJNS5_1CILi128EEES8_NS7_ILi64EEEEEENS_10bfloat16_tEfNS_4arch4Sm80ELb0ELb1ELb1ELb1ELb1ELb0ELb0ELb0ELi2ELi4ELi4ELi4ELb0EEENS1_24CollectiveEpilogueBwdGQAISA_fSD_Li256ELb1ELb1EEENS1_19SingleTileSchedulerILb1ELb0ELb0ELi128EEEEEEEEEvNT_6ParamsE$_ZN4cute3eso3ESOILb1ELb0EJNS_6LayoutINS_5tupleIJNS3_IJNS_1CILi8EEENS4_ILi1EEEEEENS4_ILi2EEEEEENS3_IJNS3_IJS6_NS4_ILi0EEEEEENS4_ILi4096EEEEEEEENS_10ViewEngineINS_8smem_ptrIPN7cutlass10bfloat16_tEEEEEEEC2ERKSE_RKSL_) ;  /* 0xfffa677000007944 */ /* 0x022fea0003c3ffff */
[----:B-1----:R1:W5:Y:S01]  /*63b00*/  LDL.64 R4, [R1+0x1410] ;  /* 0x0014100001047983 */ /* 0x0023620000100a00 */
[----:B------:R-:W-:Y:S01]  /*63b10*/  IMAD.MOV.U32 R2, RZ, RZ, R76 ;  /* 0x000000ffff027224 */ /* 0x000fe200078e004c */
[----:B------:R-:W-:-:S02]  /*63b20*/  MOV R7, R77 ;  /* 0x0000004d00077202 */ /* 0x000fc40000000f00 */
[----:B------:R-:W-:Y:S02]  /*63b30*/  MOV R6, 0x63b50 ;  /* 0x00063b5000067802 */ /* 0x000fe40000000f00 */
[----:B-1---5:R-:W-:Y:S05]  /*63b40*/  CALL.REL.NOINC `($_ZN7cutlass13device_kernelIN5flash19enable_sm80_to_sm89INS1_16FlashAttnBwdSm80INS1_25CollectiveMainloopBwdSm80ILi2ELi2EN4cute5tupleIJNS5_1CILi128EEES8_NS7_ILi64EEEEEENS_10bfloat16_tEfNS_4arch4Sm80ELb0ELb1ELb1ELb1ELb1ELb0ELb0ELb0ELi2ELi4ELi4ELi4ELb0EEENS1_24CollectiveEpilogueBwdGQAISA_fSD_Li256ELb1ELb1EEENS1_19SingleTileSchedulerILb1ELb0ELb0ELi128EEEEEEEEEvNT_6ParamsE$_ZN4cute3eso3ESOILb1ELb0EJNS_6LayoutINS_5tupleIJNS3_IJNS_1CILi8EEENS4_ILi1EEEEEENS4_ILi2EEEEEENS3_IJNS3_IJS6_NS4_ILi0EEEEEES5_EEEEENS_10ViewEngineIPN7cutlass10bfloat16_tEEEEEC2ERKSD_RKSI_) ;  /* 0xfffa68b000007944 */ /* 0x022fea0003c3ffff */
[----:B-1----:R1:W5:Y:S01]  /*63b50*/  LDL.64 R2, [R1+0x1410] ;  /* 0x0014100001027983 */ /* 0x0023620000100a00 */
[----:B------:R-:W-:Y:S02]  /*63b60*/  MOV R7, R5 ;  /* 0x0000000500077202 */ /* 0x000fe40000000f00 */
[----:B------:R-:W-:Y:S02]  /*63b70*/  MOV R6, 0x63b90 ;  /* 0x00063b9000067802 */ /* 0x000fe40000000f00 */
[----:B-1---5:R-:W-:Y:S05]  /*63b80*/  CALL.REL.NOINC `($_ZN7cutlass13device_kernelIN5flash19enable_sm80_to_sm89INS1_16FlashAttnBwdSm80INS1_25CollectiveMainloopBwdSm80ILi2ELi2EN4cute5tupleIJNS5_1CILi128EEES8_NS7_ILi64EEEEEENS_10bfloat16_tEfNS_4arch4Sm80ELb0ELb1ELb1ELb1ELb1ELb0ELb0ELb0ELi2ELi4ELi4ELi4ELb0EEENS1_24CollectiveEpilogueBwdGQAISA_fSD_Li256ELb1ELb1EEENS1_19SingleTileSchedulerILb1ELb0ELb0ELi128EEEEEEEEEvNT_6ParamsE$_ZN4cute3eso3ESOILb1ELb0EJNS_6LayoutINS_5tupleIJNS3_IJNS_1CILi8EEENS4_ILi1EEEEEENS3_IJNS4_ILi2EEEEEEEEENS3_IJNS3_IJS6_NS4_ILi0EEEEEENS3_IJNS4_ILi4096EEEEEEEEEEENS_10ViewEngineINS_8smem_ptrIPN7cutlass10bfloat16_tEEEEEEEC2ERKSG_RKSN_) ;  /* 0xfffa64b000007944 */ /* 0x022fea0003c3ffff */
[----:B-1----:R1:W5:Y:S01]  /*63b90*/  LDL.64 R4, [R1+0x1410] ;  /* 0x0014100001047983 */ /* 0x0023620000100a00 */
[----:B------:R-:W-:Y:S02]  /*63ba0*/  MOV R7, R3 ;  /* 0x0000000300077202 */ /* 0x000fe40000000f00 */
[----:B------:R-:W-:Y:S02]  /*63bb0*/  MOV R6, 0x63bd0 ;  /* 0x00063bd000067802 */ /* 0x000fe40000000f00 */
[----:B-1---5:R-:W-:Y:S05]  /*63bc0*/  CALL.REL.NOINC `($_ZN7cutlass13device_kernelIN5flash19enable_sm80_to_sm89INS1_16FlashAttnBwdSm80INS1_25CollectiveMainloopBwdSm80ILi2ELi2EN4cute5tupleIJNS5_1CILi128EEES8_NS7_ILi64EEEEEENS_10bfloat16_tEfNS_4arch4Sm80ELb0ELb1ELb1ELb1ELb1ELb0ELb0ELb0ELi2ELi4ELi4ELi4ELb0EEENS1_24CollectiveEpilogueBwdGQAISA_fSD_Li256ELb1ELb1EEENS1_19SingleTileSchedulerILb1ELb0ELb0ELi128EEEEEEEEEvNT_6ParamsE$_ZN4cute3eso3ESOILb1ELb0EJNS_6LayoutINS_5tupleIJNS3_IJNS_1CILi8EEENS4_ILi1EEEEEENS3_IJNS4_ILi2EEEEEEEEENS3_IJNS3_IJS6_NS4_ILi0EEEEEENS3_IJS5_EEEEEEEENS_10ViewEngineIPN7cutlass10bfloat16_tEEEEEC2ERKSF_RKSK_) ;  /* 0xfffa658000007944 */ /* 0x022fea0003c3ffff */
[----:B-1----:R1:W5:Y:S01]  /*63bd0*/  LDL.64 R2, [R1+0x1410] ;  /* 0x0014100001027983 */ /* 0x0023620000100a00 */
[----:B------:R-:W-:-:S03]  /*63be0*/  MOV R8, 0x63c00 ;  /* 0x00063c0000087802 */ /* 0x000fc60000000f00 */
[----:B-1---5:R-:W-:Y:S05]  /*63bf0*/  CALL.REL.NOINC `($_ZN7cutlass13device_kernelIN5flash19enable_sm80_to_sm89INS1_16FlashAttnBwdSm80INS1_25CollectiveMainloopBwdSm80ILi2ELi2EN4cute5tupleIJNS5_1CILi128EEES8_NS7_ILi64EEEEEENS_10bfloat16_tEfNS_4arch4Sm80ELb0ELb1ELb1ELb1ELb1ELb0ELb0ELb0ELi2ELi4ELi4ELi4ELb0EEENS1_24CollectiveEpilogueBwdGQAISA_fSD_Li256ELb1ELb1EEENS1_19SingleTileSchedulerILb1ELb0ELb0ELi128EEEEEEEEEvNT_6ParamsE$_ZN4cute3eso3ESOILb1ELb0EJNS_6LayoutINS_5tupleIJNS3_IJNS3_IJNS_1CILi8EEENS4_ILi1EEEEEES6_EEENS3_IJNS3_IJS6_S6_EEENS4_ILi2EEEEEEEEENS3_IJNS3_IJNS3_IJS6_NS4_ILi0EEEEEESD_EEENS3_IJNS3_IJSD_SD_EEES5_EEEEEEEENS_10ViewEngineIPN7cutlass10bfloat16_tEEEEEC2ERKSJ_RKSO_) ;  /* 0xfffa571000007944 */ /* 0x022fea0003c3ffff */
[----:B-1----:R1:W5:Y:S01]  /*63c00*/  LDL.64 R2, [R1+0x1410] ;  /* 0x0014100001027983 */ /* 0x0023620000100a00 */
[----:B------:R-:W-:Y:S02]  /*63c10*/  MOV R7, R5 ;  /* 0x0000000500077202 */ /* 0x000fe40000000f00 */
[----:B------:R-:W-:-:S02]  /*63c20*/  MOV R6, 0x63c40 ;  /* 0x00063c4000067802 */ /* 0x000fc40000000f00 */
[----:B-1---5:R-:W-:Y:S05]  /*63c30*/  CALL.REL.NOINC `($_ZN7cutlass13device_kernelIN5flash19enable_sm80_to_sm89INS1_16FlashAttnBwdSm80INS1_25CollectiveMainloopBwdSm80ILi2ELi2EN4cute5tupleIJNS5_1CILi128EEES8_NS7_ILi64EEEEEENS_10bfloat16_tEfNS_4arch4Sm80ELb0ELb1ELb1ELb1ELb1ELb0ELb0ELb0ELi2ELi4ELi4ELi4ELb0EEENS1_24CollectiveEpilogueBwdGQAISA_fSD_Li256ELb1ELb1EEENS1_19SingleTileSchedulerILb1ELb0ELb0ELi128EEEEEEEEEvNT_6ParamsE$_ZN4cute3eso3ESOILb1ELb0EJNS_6LayoutINS_5tupleIJNS3_IJNS3_IJNS_1CILi8EEENS4_ILi1EEEEEES6_EEENS3_IJNS3_IJS6_S6_EEENS4_ILi2EEEEEEEEENS3_IJNS3_IJNS3_IJS6_NS4_ILi0EEEEEESD_EEENS3_IJNS3_IJSD_SD_EEENS4_ILi4096EEEEEEEEEEENS_10ViewEngineINS_8smem_ptrIPN7cutlass10bfloat16_tEEEEEEEC2ERKSK_RKSR_) ;  /* 0xfffa55d000007944 */ /* 0x022fea0003c3ffff */
[----:B-1----:R1:W5:Y:S01]  /*63c40*/  LDL.64 R4, [R1+0x1410] ;  /* 0x0014100001047983 */ /* 0x0023620000100a00 */
        /* <DEDUP_REMOVED lines=10> */
[----:B------:R-:W-:-:S03]  /*63cf0*/  MOV R6, 0x63d10 ;  /* 0x00063d1000067802 */ /* 0x000fc60000000f00 */
[----:B-1---5:R-:W-:Y:S05]  /*63d00*/  CALL.REL.NOINC `($_ZN7cutlass13device_kernelIN5flash19enable_sm80_to_sm89INS1_16FlashAttnBwdSm80INS1_25CollectiveMainloopBwdSm80ILi2ELi2EN4cute5tupleIJNS5_1CILi128EEES8_NS7_ILi64EEEEEENS_10bfloat16_tEfNS_4arch4Sm80ELb0ELb1ELb1ELb1ELb1ELb0ELb0ELb0ELi2ELi4ELi4ELi4ELb0EEENS1_24CollectiveEpilogueBwdGQAISA_fSD_Li256ELb1ELb1EEENS1_19SingleTileSchedulerILb1ELb0ELb0ELi128EEEEEEEEEvNT_6ParamsE$_ZN4cute3eso3ESOILb1ELb0EJNS_6LayoutINS_5tupleIJNS3_IJNS_1CILi8EEENS4_ILi1EEEEEENS4_ILi2EEEEEENS3_IJNS3_IJS6_NS4_ILi0EEEEEENS4_ILi4096EEEEEEEENS_10ViewEngineINS_8smem_ptrIPN7cutlass10bfloat16_tEEEEEEEC2ERKSE_RKSL_) ;  /* 0xfffa656000007944 */ /* 0x022fea0003c3ffff */
        /* <DEDUP_REMOVED lines=49> */
[----:B-1----:R-:W-:-:S03]  /*64020*/  MOV R6, 0x64040 ;  /* 0x0006404000067802 */ /* 0x002fc60000000f00 */
[----:B--2--5:R-:W-:Y:S05]  /*64030*/  CALL.REL.NOINC `($_ZN7cutlass13device_kernelIN5flash19enable_sm80_to_sm89INS1_16FlashAttnBwdSm80INS1_25CollectiveMainloopBwdSm80ILi2ELi2EN4cute5tupleIJNS5_1CILi128EEES8_NS7_ILi64EEEEEENS_10bfloat16_tEfNS_4arch4Sm80ELb0ELb1ELb1ELb1ELb1ELb0ELb0ELb0ELi2ELi4ELi4ELi4ELb0EEENS1_24CollectiveEpilogueBwdGQAISA_fSD_Li256ELb1ELb1EEENS1_19SingleTileSchedulerILb1ELb0ELb0ELi128EEEEEEEEEvNT_6ParamsE$_ZN4cute3eso3ESOILb1ELb0EJNS_6LayoutINS_5tupleIJNS3_IJNS_1CILi4EEENS4_ILi1EEEEEEEEENS3_IJNS3_IJS6_NS4_ILi0EEEEEEEEEEENS_10ViewEngineIPjEEEEC2ERKSC_RKSF_) ;  /* 0xfffa5d5000007944 */ /* 0x024fea0003c3ffff */
[----:B------:R2:W5:Y:S01]  /*64040*/  LDL.64 R16, [R1+0x1410] ;  /* 0x0014100001107983 */ /* 0x0005620000100a00 */
[----:B-1----:R-:W-:-:S02]  /*64050*/  MOV R4, R8 ;  /* 0x0000000800047202 */ /* 0x002fc40000000f00 */
[----:B------:R-:W-:Y:S02]  /*64060*/  MOV R2, 0x64080 ;  /* 0x0006408000027802 */ /* 0x000fe40000000f00 */
[----:B--2--5:R-:W-:Y:S05]  /*64070*/  CALL.REL.NOINC `($_ZN7cutlass13device_kernelIN5flash19enable_sm80_to_sm89INS1_16FlashAttnBwdSm80INS1_25CollectiveMainloopBwdSm80ILi2ELi2EN4cute5tupleIJNS5_1CILi128EEES8_NS7_ILi64EEEEEENS_10bfloat16_tEfNS_4arch4Sm80ELb0ELb1ELb1ELb1ELb1ELb0ELb0ELb0ELi2ELi4ELi4ELi4ELb0EEENS1_24CollectiveEpilogueBwdGQAISA_fSD_Li256ELb1ELb1EEENS1_19SingleTileSchedulerILb1ELb0ELb0ELi128EEEEEEEEEvNT_6ParamsE$_ZN73_INTERNAL_24fd9406_37_flash_bwd_hdim64_bf16_softcap_sm80_cu_3fbc093a_291824__cvta_generic_to_sharedEPKv) ;  /* 0xfffa735000007944 */ /* 0x024fea0003c3ffff */
        /* <DEDUP_REMOVED lines=59> */
[----:B------:R-:W1:Y:S04]  /*64430*/  LDSM.16.M88.4 R4, [R4] ;  /* 0x000000000404783b */ /* 0x000e680000000200 */
[----:B-1----:R1:W-:Y:S04]  /*64440*/  ST.E [R10.64], R4 ;  /* 0x000000040a007985 */ /* 0x0023e8000c101904 */
[----:B------:R1:W-:Y:S04]  /*64450*/  ST.E [R10.64+0x4], R5 ;  /* 0x000004050a007985 */ /* 0x0003e8000c101904 */
[----:B------:R1:W-:Y:S04]  /*64460*/  ST.E [R10.64+0x8], R6 ;  /* 0x000008060a007985 */ /* 0x0003e8000c101904 */
[----:B------:R1:W-:Y:S04]  /*64470*/  ST.E [R10.64+0xc], R7 ;  /* 0x00000c070a007985 */ /* 0x0003e8000c101904 */
[----:B------:R1:W5:Y:S01]  /*64480*/  LD.E R20, [R78.64] ;  /* 0x000000044e147980 */ /* 0x000362000c101900 */
[----:B------:R-:W-:-:S03]  /*64490*/  MOV R8, 0x644b0 ;  /* 0x000644b000087802 */ /* 0x000fc60000000f00 */
[----:B-1---5:R-:W-:Y:S05]  /*644a0*/  CALL.REL.NOINC `($_ZN7cutlass13device_kernelIN5flash19enable_sm80_to_sm89INS1_16FlashAttnBwdSm80INS1_25CollectiveMainloopBwdSm80ILi2ELi2EN4cute5tupleIJNS5_1CILi128EEES8_NS7_ILi64EEEEEENS_10bfloat16_tEfNS_4arch4Sm80ELb0ELb1ELb1ELb1ELb1ELb0ELb0ELb0ELi2ELi4ELi4ELi4ELb0EEENS1_24CollectiveEpilogueBwdGQAISA_fSD_Li256ELb1ELb1EEENS1_19SingleTileSchedulerILb1ELb0ELb0ELi128EEEEEEEEEvNT_6ParamsE$_ZZN4cute5sliceINS_5tupleIJNS_10UnderscoreES2_NS_1CILi0EEEEEENS1_IJNS1_IJNS3_ILi1EEES4_EEEiNS3_ILi1024EEEEEEEEDaRKT_RKT0_ENKUlRKT_RKT0_E_clIS2_iEEDaSI_SL_) ;  /* 0xfffa86e000007944 */ /* 0x022fea0003c3ffff */
[----:B------:R-:W-:Y:S02]  /*644b0*/  MOV R4, 0x644d0 ;  /* 0x000644d000047802 */ /* 0x000fe40000000f00 */
[----:B-1---5:R-:W-:Y:S05]  /*644c0*/  CALL.REL.NOINC `($_ZN7cutlass13device_kernelIN5flash19enable_sm80_to_sm89INS1_16FlashAttnBwdSm80INS1_25CollectiveMainloopBwdSm80ILi2ELi2EN4cute5tupleIJNS5_1CILi128EEES8_NS7_ILi64EEEEEENS_10bfloat16_tEfNS_4arch4Sm80ELb0ELb1ELb1ELb1ELb1ELb0ELb0ELb0ELi2ELi4ELi4ELi4ELb0EEENS1_24CollectiveEpilogueBwdGQAISA_fSD_Li256ELb1ELb1EEENS1_19SingleTileSchedulerILb1ELb0ELb0ELi128EEEEEEEEEvNT_6ParamsE$_ZZN4cute12filter_tupleINS_5tupleIJNS_10UnderscoreES2_NS_1CILi0EEEEEENS1_IJNS1_IJNS3_ILi1EEES4_EEEiNS3_ILi1024EEEEEEZNS_5sliceIS5_S9_EEDaRKT_RKT0_EUlRKT_RKT0_E_EEDaSD_SG_OT1_ENKUlDpSJ_E_clIJNS1_IJS7_EEENS1_IJiEEENS1_IJEEEEEEDaSQ_) ;  /* 0xfffa735000007944 */ /* 0x022fea0003c3ffff */
[----:B------:R-:W-:Y:S02]  /*644d0*/  MOV R6, 0x644f0 ;  /* 0x000644f000067802 */ /* 0x000fe40000000f00 */
[----:B-1---5:R-:W-:Y:S05]  /*644e0*/  CALL.REL.NOINC `($_ZN7cutlass13device_kernelIN5flash19enable_sm80_to_sm89INS1_16FlashAttnBwdSm80INS1_25CollectiveMainloopBwdSm80ILi2ELi2EN4cute5tupleIJNS5_1CILi128EEES8_NS7_ILi64EEEEEENS_10bfloat16_tEfNS_4arch4Sm80ELb0ELb1ELb1ELb1ELb1ELb0ELb0ELb0ELi2ELi4ELi4ELi4ELb0EEENS1_24CollectiveEpilogueBwdGQAISA_fSD_Li256ELb1ELb1EEENS1_19SingleTileSchedulerILb1ELb0ELb0ELi128EEEEEEEEEvNT_6ParamsE$_ZN4cute5tupleIJNS0_IJNS0_IJNS_1CILi8EEENS1_ILi1EEEEEENS1_ILi2EEEEEENS0_IJNS0_IJS3_NS1_ILi0EEEEEEiEEEEEC2ERKS6_RKS9_) ;  /* 0xfffa666000007944 */ /* 0x022fea0003c3ffff */
[----:B-1----:R1:W5:Y:S01]  /*644f0*/  LDL R3, [R1+0x1410] ;  /* 0x0014100001037983 */ /* 0x0023620000100800 */
[----:B------:R-:W-:-:S03]  /*64500*/  MOV R6, 0x64520 ;  /* 0x0006452000067802 */ /* 0x000fc60000000f00 */
[----:B-1---5:R-:W-:Y:S05]  /*64510*/  CALL.REL.NOINC `($_ZN7cutlass13device_kernelIN5flash19enable_sm80_to_sm89INS1_16FlashAttnBwdSm80INS1_25CollectiveMainloopBwdSm80ILi2ELi2EN4cute5tupleIJNS5_1CILi128EEES8_NS7_ILi64EEEEEENS_10bfloat16_tEfNS_4arch4Sm80ELb0ELb1ELb1ELb1ELb1ELb0ELb0ELb0ELi2ELi4ELi4ELi4ELb0EEENS1_24CollectiveEpilogueBwdGQAISA_fSD_Li256ELb1ELb1EEENS1_19SingleTileSchedulerILb1ELb0ELb0ELi128EEEEEEEEEvNT_6ParamsE$_ZN4cute3eso3ESOILb0ELb1EJNS_6LayoutINS_5tupleIJNS3_IJNS_1CILi8EEENS4_ILi1EEEEEENS4_ILi2EEEEEENS3_IJNS3_IJS6_NS4_ILi0EEEEEEiEEEEESA_EEC2ERKSD_RKSA_) ;  /* 0xfffa2f9000007944 */ /* 0x022fea0003c3ffff */
[----:B------:R2:W5:Y:S04]  /*64520*/  LDL R4, [R1+0x1410] ;  /* 0x0014100001047983 */ /* 0x0005680000100800 */
[----:B-1----:R2:W5:Y:S01]  /*64530*/  LD.E.64 R2, [R78.64+0x8] ;  /* 0x000008044e027980 */ /* 0x002562000c101b00 */
[----:B------:R-:W-:-:S02]  /*64540*/  MOV R9, R70 ;  /* 0x0000004600097202 */ /* 0x000fc40000000f00 */
[----:B------:R-:W-:Y:S02]  /*64550*/  MOV R8, 0x64570 ;  /* 0x0006457000087802 */ /* 0x000fe40000000f00 */
[----:B--2--5:R-:W-:Y:S05]  /*64560*/  CALL.REL.NOINC `($_ZN7cutlass13device_kernelIN5flash19enable_sm80_to_sm89INS1_16FlashAttnBwdSm80INS1_25CollectiveMainloopBwdSm80ILi2ELi2EN4cute5tupleIJNS5_1CILi128EEES8_NS7_ILi64EEEEEENS_10bfloat16_tEfNS_4arch4Sm80ELb0ELb1ELb1ELb1ELb1ELb0ELb0ELb0ELi2ELi4ELi4ELi4ELb0EEENS1_24CollectiveEpilogueBwdGQAISA_fSD_Li256ELb1ELb1EEENS1_19SingleTileSchedulerILb1ELb0ELb0ELi128EEEEEEEEEvNT_6ParamsE$_ZN4cute8smem_ptrIPN7cutlass10bfloat16_tEECI1NS_12iter_adaptorIS3_S4_EEES3_) ;  /* 0xfffa6d0000007944 */ /* 0x024fea0003c3ffff */
[----:B-1----:R-:W2:Y:S01]  /*64570*/  LDL.64 R2, [R1+0x1410] ;  /* 0x0014100001027983 */ /* 0x002ea20000100a00 */
[----:B------:R-:W-:Y:S02]  /*64580*/  MOV R6, R4 ;  /* 0x0000000400067202 */ /* 0x000fe40000000f00 */
[----:B------:R-:W-:Y:S01]  /*64590*/  MOV R4, 0x645c0 ;  /* 0x000645c000047802 */ /* 0x000fe20000000f00 */
[----:B--2---:R1:W-:Y:S04]  /*645a0*/  STL.64 [R1+0x1448], R2 ;  /* 0x0014480201007387 */ /* 0x0043e80000100a00 */
[----:B-1----:R-:W-:Y:S05]  /*645b0*/  CALL.REL.NOINC `($_ZN7cutlass13device_kernelIN5flash19enable_sm80_to_sm89INS1_16FlashAttnBwdSm80INS1_25CollectiveMainloopBwdSm80ILi2ELi2EN4cute5tupleIJNS5_1CILi128EEES8_NS7_ILi64EEEEEENS_10bfloat16_tEfNS_4arch4Sm80ELb0ELb1ELb1ELb1ELb1ELb0ELb0ELb0ELi2ELi4ELi4ELi4ELb0EEENS1_24CollectiveEpilogueBwdGQAISA_fSD_Li256ELb1ELb1EEENS1_19SingleTileSchedulerILb1ELb0ELb0ELi128EEEEEEEEEvNT_6ParamsE$_ZN4cute3eso3ESOILb0ELb0EJNS_6LayoutINS_5tupleIJNS3_IJNS_1CILi8EEENS4_ILi1EEEEEENS4_ILi2EEEEEENS3_IJNS3_IJS6_NS4_ILi0EEEEEEiEEEEENS_10ViewEngineINS_8smem_ptrIPN7cutlass10bfloat16_tEEEEEEEC2ERKSD_RKSK_) ;  /* 0xfffa231000007944 */ /* 0x002fea0003c3ffff */
[----:B------:R2:W5:Y:S04]  /*645c0*/  LDL R12, [R1+0x1410] ;  /* 0x00141000010c7983 */ /* 0x0005680000100800 */
[----:B------:R2:W5:Y:S01]  /*645d0*/  LDL.64 R10, [R1+0x1418] ;  /* 0x00141800010a7983 */ /* 0x0005620000100a00 */
[----:B-1----:R-:W-:Y:S01]  /*645e0*/  IMAD.MOV.U32 R8, RZ, RZ, R74 ;  /* 0x000000ffff087224 */ /* 0x002fe200078e004a */
[----:B------:R-:W-:-:S02]  /*645f0*/  MOV R9, R75 ;  /* 0x0000004b00097202 */ /* 0x000fc40000000f00 */
[----:B------:R-:W-:Y:S02]  /*64600*/  MOV R6, 0x64620 ;  /* 0x0006462000067802 */ /* 0x000fe40000000f00 */
[----:B--2--5:R-:W-:Y:S05]  /*64610*/  CALL.REL.NOINC `($_ZN7cutlass13device_kernelIN5flash19enable_sm80_to_sm89INS1_16FlashAttnBwdSm80INS1_25CollectiveMainloopBwdSm80ILi2ELi2EN4cute5tupleIJNS5_1CILi128EEES8_NS7_ILi64EEEEEENS_10bfloat16_tEfNS_4arch4Sm80ELb0ELb1ELb1ELb1ELb1ELb0ELb0ELb0ELi2ELi4ELi4ELi4ELb0EEENS1_24CollectiveEpilogueBwdGQAISA_fSD_Li256ELb1ELb1EEENS1_19SingleTileSchedulerILb1ELb0ELb0ELi128EEEEEEEEEvNT_6ParamsE$_ZN4cute3eso3ESOILb1ELb0EJNS_6LayoutINS_5tupleIJNS3_IJNS3_IJNS_1CILi4EEENS4_ILi2EEEEEENS4_ILi1EEEEEES6_EEENS3_IJNS3_IJNS3_IJS8_NS4_ILi32EEEEEENS4_ILi0EEEEEENS4_ILi64EEEEEEEENS_10ViewEngineIPN7cutlass10bfloat16_tEEEEEC2ERKSH_RKSM_) ;  /* 0xfffa4ac000007944 */ /* 0x024fea0003c3ffff */
[----:B------:R2:W5:Y:S01]  /*64620*/  LDL.64 R4, [R1+0x1410] ;  /* 0x0014100001047983 */ /* 0x0005620000100a00 */
[----:B------:R-:W-:Y:S02]  /*64630*/  MOV R3, R12 ;  /* 0x0000000c00037202 */ /* 0x000fe40000000f00 */
[----:B-1----:R-:W-:Y:S02]  /*64640*/  MOV R8, 0x64660 ;  /* 0x0006466000087802 */ /* 0x002fe40000000f00 */
[----:B--2--5:R-:W-:Y:S05]  /*64650*/  CALL.REL.NOINC `($_ZN7cutlass13device_kernelIN5flash19enable_sm80_to_sm89INS1_16FlashAttnBwdSm80INS1_25CollectiveMainloopBwdSm80ILi2ELi2EN4cute5tupleIJNS5_1CILi128EEES8_NS7_ILi64EEEEEENS_10bfloat16_tEfNS_4arch4Sm80ELb0ELb1ELb1ELb1ELb1ELb0ELb0ELb0ELi2ELi4ELi4ELi4ELb0EEENS1_24CollectiveEpilogueBwdGQAISA_fSD_Li256ELb1ELb1EEENS1_19SingleTileSchedulerILb1ELb0ELb0ELi128EEEEEEEEEvNT_6ParamsE$_ZZN4cute4takeILi1ELi2ENS_5tupleIJNS1_IJNS_1CILi1EEENS2_ILi0EEEEEEiEEEEEDaRKT1_ENKUlDpRKT_E_clIJiEEEDaSD_) ;  /* 0xfffa829000007944 */ /* 0x024fea0003c3ffff */
[----:B------:R-:W-:Y:S02]  /*64660*/  MOV R6, 0x64680 ;  /* 0x0006468000067802 */ /* 0x000fe40000000f00 */
[----:B-1---5:R-:W-:Y:S05]  /*64670*/  CALL.REL.NOINC `($_ZN7cutlass13device_kernelIN5flash19enable_sm80_to_sm89INS1_16FlashAttnBwdSm80INS1_25CollectiveMainloopBwdSm80ILi2ELi2EN4cute5tupleIJNS5_1CILi128EEES8_NS7_ILi64EEEEEENS_10bfloat16_tEfNS_4arch4Sm80ELb0ELb1ELb1ELb1ELb1ELb0ELb0ELb0ELi2ELi4ELi4ELi4ELb0EEENS1_24CollectiveEpilogueBwdGQAISA_fSD_Li256ELb1ELb1EEENS1_19SingleTileSchedulerILb1ELb0ELb0ELi128EEEEEEEEEvNT_6ParamsE$_ZN4cute3eso3ESOILb1ELb0EJNS_5tupleIJNS_1CILi1EEENS3_ILi0EEEEEENS2_IJiEEEEEC2ERKS6_RKS7_) ;  /* 0xfffa433000007944 */ /* 0x022fea0003c3ffff */
[----:B-1----:R1:W5:Y:S01]  /*64680*/  LDL R3, [R1+0x1410] ;  /* 0x0014100001037983 */ /* 0x0023620000100800 */
[----:B------:R-:W-:-:S03]  /*64690*/  MOV R6, 0x646b0 ;  /* 0x000646b000067802 */ /* 0x000fc60000000f00 */
[----:B-1---5:R-:W-:Y:S05]  /*646a0*/  CALL.REL.NOINC `($_ZN7cutlass13device_kernelIN5flash19enable_sm80_to_sm89INS1_16FlashAttnBwdSm80INS1_25CollectiveMainloopBwdSm80ILi2ELi2EN4cute5tupleIJNS5_1CILi128EEES8_NS7_ILi64EEEEEENS_10bfloat16_tEfNS_4arch4Sm80ELb0ELb1ELb1ELb1ELb1ELb0ELb0ELb0ELi2ELi4ELi4ELi4ELb0EEENS1_24CollectiveEpilogueBwdGQAISA_fSD_Li256ELb1ELb1EEENS1_19SingleTileSchedulerILb1ELb0ELb0ELi128EEEEEEEEEvNT_6ParamsE$_ZN4cute5tupleIJNS0_IJNS0_IJNS_1CILi8EEENS1_ILi1EEEEEENS0_IJNS1_ILi2EEEEEEEEENS0_IJNS0_IJS3_NS1_ILi0EEEEEENS0_IJiEEEEEEEEC2ERKS7_RKSB_) ;  /* 0xfffa646000007944 */ /* 0x022fea0003c3ffff */
[----:B------:R2:W5:Y:S01]  /*646b0*/  LDL R8, [R1+0x1410] ;  /* 0x0014100001087983 */ /* 0x0005620000100800 */
[----:B------:R-:W-:-:S03]  /*646c0*/  MOV R6, 0x646f0 ;  /* 0x000646f000067802 */ /* 0x000fc60000000f00 */
[----:B------:R2:W-:Y:S04]  /*646d0*/  STL.64 [R1+0x1448], R10 ;  /* 0x0014480a01007387 */ /* 0x0005e80000100a00 */
[----:B-12--5:R-:W-:Y:S05]  /*646e0*/  CALL.REL.NOINC `($_ZN7cutlass13device_kernelIN5flash19enable_sm80_to_sm89INS1_16FlashAttnBwdSm80INS1_25CollectiveMainloopBwdSm80ILi2ELi2EN4cute5tupleIJNS5_1CILi128EEES8_NS7_ILi64EEEEEENS_10bfloat16_tEfNS_4arch4Sm80ELb0ELb1ELb1ELb1ELb1ELb0ELb0ELb0ELi2ELi4ELi4ELi4ELb0EEENS1_24CollectiveEpilogueBwdGQAISA_fSD_Li256ELb1ELb1EEENS1_19SingleTileSchedulerILb1ELb0ELb0ELi128EEEEEEEEEvNT_6ParamsE$_ZN4cute3eso3ESOILb0ELb0EJNS_6LayoutINS_5tupleIJNS3_IJNS_1CILi8EEENS4_ILi1EEEEEENS3_IJNS4_ILi2EEEEEEEEENS3_IJNS3_IJS6_NS4_ILi0EEEEEENS3_IJiEEEEEEEENS_10ViewEngineINS_8smem_ptrIPN7cutlass10bfloat16_tEEEEEEEC2ERKSF_RKSM_) ;  /* 0xfffa217000007944 */ /* 0x026fea0003c3ffff */
[----:B-1----:R1:W5:Y:S04]  /*646f0*/  LDL R10, [R1+0x1410] ;  /* 0x00141000010a7983 */ /* 0x0023680000100800 */
[----:B------:R1:W5:Y:S01]  /*64700*/  LDL.64 R16, [R1+0x1418] ;  /* 0x0014180001107983 */ /* 0x0003620000100a00 */
[----:B------:R-:W-:-:S03]  /*64710*/  MOV R6, 0x64730 ;  /* 0x0006473000067802 */ /* 0x000fc60000000f00 */
[----:B-1---5:R-:W-:Y:S05]  /*64720*/  CALL.REL.NOINC `($_ZN7cutlass13device_kernelIN5flash19enable_sm80_to_sm89INS1_16FlashAttnBwdSm80INS1_25CollectiveMainloopBwdSm80ILi2ELi2EN4cute5tupleIJNS5_1CILi128EEES8_NS7_ILi64EEEEEENS_10bfloat16_tEfNS_4arch4Sm80ELb0ELb1ELb1ELb1ELb1ELb0ELb0ELb0ELi2ELi4ELi4ELi4ELb0EEENS1_24CollectiveEpilogueBwdGQAISA_fSD_Li256ELb1ELb1EEENS1_19SingleTileSchedulerILb1ELb0ELb0ELi128EEEEEEEEEvNT_6ParamsE$_ZN4cute3eso3ESOILb1ELb0EJNS_6LayoutINS_5tupleIJNS3_IJNS3_IJNS_1CILi4EEENS4_ILi2EEEEEENS4_ILi1EEEEEENS3_IJS6_EEEEEENS3_IJNS3_IJNS3_IJS8_NS4_ILi32EEEEEENS4_ILi0EEEEEENS3_IJNS4_ILi64EEEEEEEEEEENS_10ViewEngineIPN7cutlass10bfloat16_tEEEEEC2ERKSJ_RKSO_) ;  /* 0xfffa497000007944 */ /* 0x022fea0003c3ffff */
[----:B-1----:R1:W5:Y:S01]  /*64730*/  LDL.64 R2, [R1+0x1410] ;  /* 0x0014100001027983 */ /* 0x0023620000100a00 */
[----:B------:R-:W-:-:S03]  /*64740*/  MOV R6, 0x64760 ;  /* 0x0006476000067802 */ /* 0x000fc60000000f00 */
[----:B-1---5:R-:W-:Y:S05]  /*64750*/  CALL.REL.NOINC `($_ZN7cutlass13device_kernelIN5flash19enable_sm80_to_sm89INS1_16FlashAttnBwdSm80INS1_25CollectiveMainloopBwdSm80ILi2ELi2EN4cute5tupleIJNS5_1CILi128EEES8_NS7_ILi64EEEEEENS_10bfloat16_tEfNS_4arch4Sm80ELb0ELb1ELb1ELb1ELb1ELb0ELb0ELb0ELi2ELi4ELi4ELi4ELb0EEENS1_24CollectiveEpilogueBwdGQAISA_fSD_Li256ELb1ELb1EEENS1_19SingleTileSchedulerILb1ELb0ELb0ELi128EEEEEEEEEvNT_6ParamsE$_ZN4cute3eso3ESOILb1ELb0EJNS_6LayoutINS_5tupleIJNS3_IJNS3_IJNS3_IJNS_1CILi4EEENS4_ILi2EEEEEENS4_ILi1EEEEEES8_EEENS3_IJNS3_IJNS3_IJS8_S8_EEES8_EEES6_EEEEEENS3_IJNS3_IJNS3_IJNS3_IJS8_NS4_ILi32EEEEEENS4_ILi0EEEEEESH_EEENS3_IJNS3_IJNS3_IJSH_SH_EEESH_EEENS4_ILi64EEEEEEEEEEENS_10ViewEngineIPN7cutlass10bfloat16_tEEEEEC2ERKSP_RKSU_) ;  /* 0xfffa483000007944 */ /* 0x022fea0003c3ffff */
[----:B------:R2:W5:Y:S01]  /*64760*/  LDL.64 R8, [R1+0x1410] ;  /* 0x0014100001087983 */ /* 0x0005620000100a00 */
[----:B-1----:R-:W-:Y:S02]  /*64770*/  MOV R3, R10 ;  /* 0x0000000a00037202 */ /* 0x002fe40000000f00 */
[----:B------:R-:W-:Y:S02]  /*64780*/  MOV R4, 0x647a0 ;  /* 0x000647a000047802 */ /* 0x000fe40000000f00 */
[----:B--2--5:R-:W-:Y:S05]  /*64790*/  CALL.REL.NOINC `($_ZN7cutlass13device_kernelIN5flash19enable_sm80_to_sm89INS1_16FlashAttnBwdSm80INS1_25CollectiveMainloopBwdSm80ILi2ELi2EN4cute5tupleIJNS5_1CILi128EEES8_NS7_ILi64EEEEEENS_10bfloat16_tEfNS_4arch4Sm80ELb0ELb1ELb1ELb1ELb1ELb0ELb0ELb0ELi2ELi4ELi4ELi4ELb0EEENS1_24CollectiveEpilogueBwdGQAISA_fSD_Li256ELb1ELb1EEENS1_19SingleTileSchedulerILb1ELb0ELb0ELi128EEEEEEEEEvNT_6ParamsE$_ZN4cute5tupleIJNS0_IJNS_1CILi2EEEEEENS0_IJiEEEEEC2ERKS3_RKS4_) ;  /* 0xfffa65c000007944 */ /* 0x024fea0003c3ffff */
[----:B------:R-:W2:Y:S01]  /*647a0*/  LDL R4, [R1+0x1410] ;  /* 0x0014100001047983 */ /* 0x000ea20000100800 */
[----:B-1----:R-:W-:-:S02]  /*647b0*/  MOV R2, R62 ;  /* 0x0000003e00027202 */ /* 0x002fc40000000f00 */
[----:B------:R-:W-:Y:S01]  /*647c0*/  MOV R14, 0x647f0 ;  /* 0x000647f0000e7802 */ /* 0x000fe20000000f00 */
[----:B--2---:R1:W-:Y:S04]  /*647d0*/  STL [R1+0x1448], R4 ;  /* 0x0014480401007387 */ /* 0x0043e80000100800 */
[----:B-1----:R-:W-:Y:S05]  /*647e0*/  CALL.REL.NOINC `($_ZN7cutlass13device_kernelIN5flash19enable_sm80_to_sm89INS1_16FlashAttnBwdSm80INS1_25CollectiveMainloopBwdSm80ILi2ELi2EN4cute5tupleIJNS5_1CILi128EEES8_NS7_ILi64EEEEEENS_10bfloat16_tEfNS_4arch4Sm80ELb0ELb1ELb1ELb1ELb1ELb0ELb0ELb0ELi2ELi4ELi4ELi4ELb0EEENS1_24CollectiveEpilogueBwdGQAISA_fSD_Li256ELb1ELb1EEENS1_19SingleTileSchedulerILb1ELb0ELb0ELi128EEEEEEEEEvNT_6ParamsE$_ZZN4cute14logical_divideINS_5tupleIJNS1_IJNS_1CILi8EEENS2_ILi1EEEEEENS1_IJNS2_ILi2EEEEEEEEENS1_IJNS1_IJS4_NS2_ILi0EEEEEENS1_IJiEEEEEENS1_IJS5_NS_6LayoutIS4_S9_EEEEEEEDaRKNSD_IT_T0_EERKT1_ENKUlRKT_RKT0_E_clINSD_IS7_SB_EESE_EEDaSQ_ST_) ;  /* 0xfffa7c3000007944 */ /* 0x002fea0003c3ffff */
[----:B------:R-:W-:Y:S02]  /*647f0*/  MOV R4, 0x64810 ;  /* 0x0006481000047802 */ /* 0x000fe40000000f00 */
[----:B-1---5:R-:W-:Y:S05]  /*64800*/  CALL.REL.NOINC `($_ZN7cutlass13device_kernelIN5flash19enable_sm80_to_sm89INS1_16FlashAttnBwdSm80INS1_25CollectiveMainloopBwdSm80ILi2ELi2EN4cute5tupleIJNS5_1CILi128EEES8_NS7_ILi64EEEEEENS_10bfloat16_tEfNS_4arch4Sm80ELb0ELb1ELb1ELb1ELb1ELb0ELb0ELb0ELi2ELi4ELi4ELi4ELb0EEENS1_24CollectiveEpilogueBwdGQAISA_fSD_Li256ELb1ELb1EEENS1_19SingleTileSchedulerILb1ELb0ELb0ELi128EEEEEEEEEvNT_6ParamsE$_ZN4cute3eso3ESOILb1ELb0EJNS_5tupleIJNS2_IJNS_1CILi1EEENS3_ILi0EEEEEENS2_IJS5_S5_EEEEEENS2_IJS5_iEEEEEC2ERKS8_RKS9_) ;  /* 0xfffa3c8000007944 */ /* 0x022fea0003c3ffff */
[----:B-1----:R1:W5:Y:S01]  /*64810*/  LDL R3, [R1+0x1410] ;  /* 0x0014100001037983 */ /* 0x0023620000100800 */
[----:B------:R-:W-:-:S03]  /*64820*/  MOV R4, 0x64840 ;  /* 0x0006484000047802 */ /* 0x000fc60000000f00 */
[----:B-1---5:R-:W-:Y:S05]  /*64830*/  CALL.REL.NOINC `($_ZN7cutlass13device_kernelIN5flash19enable_sm80_to_sm89INS1_16FlashAttnBwdSm80INS1_25CollectiveMainloopBwdSm80ILi2ELi2EN4cute5tupleIJNS5_1CILi128EEES8_NS7_ILi64EEEEEENS_10bfloat16_tEfNS_4arch4Sm80ELb0ELb1ELb1ELb1ELb1ELb0ELb0ELb0ELi2ELi4ELi4ELi4ELb0EEENS1_24CollectiveEpilogueBwdGQAISA_fSD_Li256ELb1ELb1EEENS1_19SingleTileSchedulerILb1ELb0ELb0ELi128EEEEEEEEEvNT_6ParamsE$_ZN4cute5tupleIJNS0_IJNS0_IJNS0_IJNS_1CILi8EEENS1_ILi1EEEEEENS0_IJS3_S3_EEEEEENS0_IJS3_NS1_ILi2EEEEEEEEENS0_IJNS0_IJNS0_IJS3_NS1_ILi0EEEEEENS0_IJSA_SA_EEEEEENS0_IJSA_iEEEEEEEEC2ERKS9_RKSF_) ;  /* 0xfffa60c000007944 */ /* 0x022fea0003c3ffff */
[----:B-1----:R1:W5:Y:S01]  /*64840*/  LDL R3, [R1+0x1410] ;  /* 0x0014100001037983 */ /* 0x0023620000100800 */
[----:B------:R-:W-:-:S03]  /*64850*/  MOV R4, 0x64870 ;  /* 0x0006487000047802 */ /* 0x000fc60000000f00 */
[----:B-1---5:R-:W-:Y:S05]  /*64860*/  CALL.REL.NOINC `($_ZN7cutlass13device_kernelIN5flash19enable_sm80_to_sm89INS1_16FlashAttnBwdSm80INS1_25CollectiveMainloopBwdSm80ILi2ELi2EN4cute5tupleIJNS5_1CILi128EEES8_NS7_ILi64EEEEEENS_10bfloat16_tEfNS_4arch4Sm80ELb0ELb1ELb1ELb1ELb1ELb0ELb0ELb0ELi2ELi4ELi4ELi4ELb0EEENS1_24CollectiveEpilogueBwdGQAISA_fSD_Li256ELb1ELb1EEENS1_19SingleTileSchedulerILb1ELb0ELb0ELi128EEEEEEEEEvNT_6ParamsE$_ZN4cute3eso3ESOILb1ELb0EJNS_5tupleIJNS2_IJNS_1CILi1EEENS3_ILi0EEEEEENS2_IJS5_S5_EEEEEENS2_IJS5_iEEEEEC2ERKS8_RKS9_) ;  /* 0xfffa3c2000007944 */ /* 0x022fea0003c3ffff */
[----:B-1----:R1:W5:Y:S01]  /*64870*/  LDL R3, [R1+0x1410] ;  /* 0x0014100001037983 */ /* 0x0023620000100800 */
[----:B------:R-:W-:-:S03]  /*64880*/  MOV R4, 0x648a0 ;  /* 0x000648a000047802 */ /* 0x000fc60000000f00 */
[----:B-1---5:R-:W-:Y:S05]  /*64890*/  CALL.REL.NOINC `($_ZN7cutlass13device_kernelIN5flash19enable_sm80_to_sm89INS1_16FlashAttnBwdSm80INS1_25CollectiveMainloopBwdSm80ILi2ELi2EN4cute5tupleIJNS5_1CILi128EEES8_NS7_ILi64EEEEEENS_10bfloat16_tEfNS_4arch4Sm80ELb0ELb1ELb1ELb1ELb1ELb0ELb0ELb0ELi2ELi4ELi4ELi4ELb0EEENS1_24CollectiveEpilogueBwdGQAISA_fSD_Li256ELb1ELb1EEENS1_19SingleTileSchedulerILb1ELb0ELb0ELi128EEEEEEEEEvNT_6ParamsE$_ZN4cute3eso3ESOILb1ELb0EJNS_5tupleIJNS_1CILi0EEES4_EEEiEEC2ERKS5_RKi) ;  /* 0xfffa402000007944 */ /* 0x022fea0003c3ffff */
[----:B-1----:R1:W5:Y:S01]  /*648a0*/  LDL R3, [R1+0x1410] ;  /* 0x0014100001037983 */ /* 0x0023620000100800 */
[----:B------:R-:W-:-:S03]  /*648b0*/  MOV R4, 0x648d0 ;  /* 0x000648d000047802 */ /* 0x000fc60000000f00 */
[----:B-1---5:R-:W-:Y:S05]  /*648c0*/  CALL.REL.NOINC `($_ZN7cutlass13device_kernelIN5flash19enable_sm80_to_sm89INS1_16FlashAttnBwdSm80INS1_25CollectiveMainloopBwdSm80ILi2ELi2EN4cute5tupleIJNS5_1CILi128EEES8_NS7_ILi64EEEEEENS_10bfloat16_tEfNS_4arch4Sm80ELb0ELb1ELb1ELb1ELb1ELb0ELb0ELb0ELi2ELi4ELi4ELi4ELb0EEENS1_24CollectiveEpilogueBwdGQAISA_fSD_Li256ELb1ELb1EEENS1_19SingleTileSchedulerILb1ELb0ELb0ELi128EEEEEEEEEvNT_6ParamsE$_ZN4cute3eso3ESOILb1ELb0EJNS_5tupleIJNS2_IJNS_1CILi1EEENS3_ILi0EEEEEES5_EEENS2_IJNS2_IJS5_S5_EEEiEEEEEC2ERKS7_RKS9_) ;  /* 0xfffa3c0000007944 */ /* 0x022fea0003c3ffff */
[----:B-1----:R1:W5:Y:S01]  /*648d0*/  LDL R3, [R1+0x1410] ;  /* 0x0014100001037983 */ /* 0x0023620000100800 */
[----:B------:R-:W-:-:S03]  /*648e0*/  MOV R4, 0x64900 ;  /* 0x0006490000047802 */ /* 0x000fc60000000f00 */
[----:B-1---5:R-:W-:Y:S05]  /*648f0*/  CALL.REL.NOINC `($_ZN7cutlass13device_kernelIN5flash19enable_sm80_to_sm89INS1_16FlashAttnBwdSm80INS1_25CollectiveMainloopBwdSm80ILi2ELi2EN4cute5tupleIJNS5_1CILi128EEES8_NS7_ILi64EEEEEENS_10bfloat16_tEfNS_4arch4Sm80ELb0ELb1ELb1ELb1ELb1ELb0ELb0ELb0ELi2ELi4ELi4ELi4ELb0EEENS1_24CollectiveEpilogueBwdGQAISA_fSD_Li256ELb1ELb1EEENS1_19SingleTileSchedulerILb1ELb0ELb0ELi128EEEEEEEEEvNT_6ParamsE$_ZN4cute5tupleIJNS0_IJNS0_IJNS0_IJNS_1CILi8EEENS1_ILi1EEEEEES3_EEENS0_IJNS0_IJS3_S3_EEENS1_ILi2EEEEEEEEENS0_IJNS0_IJNS0_IJS3_NS1_ILi0EEEEEESA_EEENS0_IJNS0_IJSA_SA_EEEiEEEEEEEEC2ERKS9_RKSF_) ;  /* 0xfffa604000007944 */ /* 0x022fea0003c3ffff */
[----:B------:R2:W5:Y:S01]  /*64900*/  LDL R6, [R1+0x1410] ;  /* 0x0014100001067983 */ /* 0x0005620000100800 */
[----:B------:R-:W-:-:S03]  /*64910*/  MOV R4, 0x64940 ;  /* 0x0006494000047802 */ /* 0x000fc60000000f00 */
[----:B------:R2:W-:Y:S04]  /*64920*/  STL.64 [R1+0x1448], R16 ;  /* 0x0014481001007387 */ /* 0x0005e80000100a00 */
[----:B-12--5:R-:W-:Y:S05]  /*64930*/  CALL.REL.NOINC `($_ZN7cutlass13device_kernelIN5flash19enable_sm80_to_sm89INS1_16FlashAttnBwdSm80INS1_25CollectiveMainloopBwdSm80ILi2ELi2EN4cute5tupleIJNS5_1CILi128EEES8_NS7_ILi64EEEEEENS_10bfloat16_tEfNS_4arch4Sm80ELb0ELb1ELb1ELb1ELb1ELb0ELb0ELb0ELi2ELi4ELi4ELi4ELb0EEENS1_24CollectiveEpilogueBwdGQAISA_fSD_Li256ELb1ELb1EEENS1_19SingleTileSchedulerILb1ELb0ELb0ELi128EEEEEEEEEvNT_6ParamsE$_ZN4cute3eso3ESOILb0ELb0EJNS_6LayoutINS_5tupleIJNS3_IJNS3_IJNS_1CILi8EEENS4_ILi1EEEEEES6_EEENS3_IJNS3_IJS6_S6_EEENS4_ILi2EEEEEEEEENS3_IJNS3_IJNS3_IJS6_NS4_ILi0EEEEEESD_EEENS3_IJNS3_IJSD_SD_EEEiEEEEEEEENS_10ViewEngineINS_8smem_ptrIPN7cutlass10bfloat16_tEEEEEEEC2ERKSJ_RKSQ_) ;  /* 0xfffa19b000007944 */ /* 0x026fea0003c3ffff */
[----:B-1----:R1:W5:Y:S04]  /*64940*/  LDL R10, [R1+0x1410] ;  /* 0x00141000010a7983 */ /* 0x0023680000100800 */
[----:B------:R1:W5:Y:S01]  /*64950*/  LDL.64 R4, [R1+0x1418] ;  /* 0x0014180001047983 */ /* 0x0003620000100a00 */
[----:B------:R-:W-:-:S03]  /*64960*/  MOV R6, 0x64980 ;  /* 0x0006498000067802 */ /* 0x000fc60000000f00 */
[----:B-1---5:R-:W-:Y:S05]  /*64970*/  CALL.REL.NOINC `($_ZN7cutlass13device_kernelIN5flash19enable_sm80_to_sm89INS1_16FlashAttnBwdSm80INS1_25CollectiveMainloopBwdSm80ILi2ELi2EN4cute5tupleIJNS5_1CILi128EEES8_NS7_ILi64EEEEEENS_10bfloat16_tEfNS_4arch4Sm80ELb0ELb1ELb1ELb1ELb1ELb0ELb0ELb0ELi2ELi4ELi4ELi4ELb0EEENS1_24CollectiveEpilogueBwdGQAISA_fSD_Li256ELb1ELb1EEENS1_19SingleTileSchedulerILb1ELb0ELb0ELi128EEEEEEEEEvNT_6ParamsE$_ZN4cute3eso3ESOILb1ELb0EJNS_6LayoutINS_5tupleIJNS3_IJNS3_IJNS_1CILi4EEENS4_ILi2EEEEEENS4_ILi1EEEEEES6_EEENS3_IJNS3_IJNS3_IJS8_NS4_ILi32EEEEEENS4_ILi0EEEEEENS4_ILi64EEEEEEEENS_10ViewEngineIPN7cutlass10bfloat16_tEEEEEC2ERKSH_RKSM_) ;  /* 0xfffa476000007944 */ /* 0x022fea0003c3ffff */
[----:B------:R2:W5:Y:S01]  /*64980*/  LDL.64 R14, [R1+0x1410] ;  /* 0x00141000010e7983 */ /* 0x0005620000100a00 */
[----:B------:R-:W-:Y:S02]  /*64990*/  MOV R3, R10 ;  /* 0x0000000a00037202 */ /* 0x000fe40000000f00 */
[----:B-1----:R-:W-:Y:S02]  /*649a0*/  MOV R8, 0x649c0 ;  /* 0x000649c000087802 */ /* 0x002fe40000000f00 */
[----:B--2--5:R-:W-:Y:S05]  /*649b0*/  CALL.REL.NOINC `($_ZN7cutlass13device_kernelIN5flash19enable_sm80_to_sm89INS1_16FlashAttnBwdSm80INS1_25CollectiveMainloopBwdSm80ILi2ELi2EN4cute5tupleIJNS5_1CILi128EEES8_NS7_ILi64EEEEEENS_10bfloat16_tEfNS_4arch4Sm80ELb0ELb1ELb1ELb1ELb1ELb0ELb0ELb0ELi2ELi4ELi4ELi4ELb0EEENS1_24CollectiveEpilogueBwdGQAISA_fSD_Li256ELb1ELb1EEENS1_19SingleTileSchedulerILb1ELb0ELb0ELi128EEEEEEEEEvNT_6ParamsE$_ZZN4cute5sliceINS_5tupleIJNS1_IJNS_10UnderscoreENS_1CILi0EEEEEENS1_IJS4_S2_EEEEEENS1_IJNS1_IJNS1_IJNS3_ILi1EEES4_EEES4_EEENS1_IJNS1_IJS4_S4_EEEiEEEEEEEEDaRKT_RKT0_ENKUlRKT_RKT0_E_clIS6_SC_EEDaSM_SP_) ;  /* 0xfffa816000007944 */ /* 0x024fea0003c3ffff */
[----:B------:R-:W-:Y:S02]  /*649c0*/  MOV R8, 0x649e0 ;  /* 0x000649e000087802 */ /* 0x000fe40000000f00 */
[----:B-1----:R-:W-:Y:S05]  /*649d0*/  CALL.REL.NOINC `($_ZN7cutlass13device_kernelIN5flash19enable_sm80_to_sm89INS1_16FlashAttnBwdSm80INS1_25CollectiveMainloopBwdSm80ILi2ELi2EN4cute5tupleIJNS5_1CILi128EEES8_NS7_ILi64EEEEEENS_10bfloat16_tEfNS_4arch4Sm80ELb0ELb1ELb1ELb1ELb1ELb0ELb0ELb0ELi2ELi4ELi4ELi4ELb0EEENS1_24CollectiveEpilogueBwdGQAISA_fSD_Li256ELb1ELb1EEENS1_19SingleTileSchedulerILb1ELb0ELb0ELi128EEEEEEEEEvNT_6ParamsE$_ZZN4cute12filter_tupleINS_5tupleIJNS1_IJNS_10UnderscoreENS_1CILi0EEEEEENS1_IJS4_S2_EEEEEENS1_IJNS1_IJNS1_IJNS3_ILi1EEES4_EEES4_EEENS1_IJNS1_IJS4_S4_EEEiEEEEEEZNS_5sliceIS7_SD_EEDaRKT_RKT0_EUlRKT_RKT0_E_EEDaSH_SK_OT1_ENKUlDpSN_E_clIJNS1_IJS9_EEENS1_IJiEEEEEEDaSU_) ;  /* 0xfffa6ba000007944 */ /* 0x002fea0003c3ffff */
[----:B------:R-:W-:Y:S02]  /*649e0*/  MOV R6, 0x64a00 ;  /* 0x00064a0000067802 */ /* 0x000fe40000000f00 */
[----:B-1---5:R-:W-:Y:S05]  /*649f0*/  CALL.REL.NOINC `($_ZN7cutlass13device_kernelIN5flash19enable_sm80_to_sm89INS1_16FlashAttnBwdSm80INS1_25CollectiveMainloopBwdSm80ILi2ELi2EN4cute5tupleIJNS5_1CILi128EEES8_NS7_ILi64EEEEEENS_10bfloat16_tEfNS_4arch4Sm80ELb0ELb1ELb1ELb1ELb1ELb0ELb0ELb0ELi2ELi4ELi4ELi4ELb0EEENS1_24CollectiveEpilogueBwdGQAISA_fSD_Li256ELb1ELb1EEENS1_19SingleTileSchedulerILb1ELb0ELb0ELi128EEEEEEEEEvNT_6ParamsE$_ZN4cute5tupleIJNS0_IJNS0_IJNS_1CILi8EEENS1_ILi1EEEEEENS1_ILi2EEEEEENS0_IJNS0_IJS3_NS1_ILi0EEEEEEiEEEEEC2ERKS6_RKS9_) ;  /* 0xfffa615000007944 */ /* 0x022fea0003c3ffff */
[----:B-1----:R1:W5:Y:S01]  /*64a00*/  LDL R3, [R1+0x1410] ;  /* 0x0014100001037983 */ /* 0x0023620000100800 */
[----:B------:R-:W-:-:S03]  /*64a10*/  MOV R6, 0x64a30 ;  /* 0x00064a3000067802 */ /* 0x000fc60000000f00 */
        /* <DEDUP_REMOVED lines=8> */
[----:B------:R-:W-:-:S02]  /*64aa0*/  MOV R6, R7 ;  /* 0x0000000700067202 */ /* 0x000fc40000000f00 */
[----:B------:R-:W-:Y:S01]  /*64ab0*/  MOV R4, 0x64ae0 ;  /* 0x00064ae000047802 */ /* 0x000fe20000000f00 */
[----:B--2---:R1:W-:Y:S04]  /*64ac0*/  STL.64 [R1+0x1448], R2 ;  /* 0x0014480201007387 */ /* 0x0043e80000100a00 */
[----:B-1----:R-:W-:Y:S05]  /*64ad0*/  CALL.REL.NOINC `($_ZN7cutlass13device_kernelIN5flash19enable_sm80_to_sm89INS1_16FlashAttnBwdSm80INS1_25CollectiveMainloopBwdSm80ILi2ELi2EN4cute5tupleIJNS5_1CILi128EEES8_NS7_ILi64EEEEEENS_10bfloat16_tEfNS_4arch4Sm80ELb0ELb1ELb1ELb1ELb1ELb0ELb0ELb0ELi2ELi4ELi4ELi4ELb0EEENS1_24CollectiveEpilogueBwdGQAISA_fSD_Li256ELb1ELb1EEENS1_19SingleTileSchedulerILb1ELb0ELb0ELi128EEEEEEEEEvNT_6ParamsE$_ZN4cute3eso3ESOILb0ELb0EJNS_6LayoutINS_5tupleIJNS3_IJNS_1CILi8EEENS4_ILi1EEEEEENS4_ILi2EEEEEENS3_IJNS3_IJS6_NS4_ILi0EEEEEEiEEEEENS_10ViewEngineINS_8smem_ptrIPN7cutlass10bfloat16_tEEEEEEEC2ERKSD_RKSK_) ;  /* 0xfffa1df000007944 */ /* 0x002fea0003c3ffff */
[----:B------:R2:W5:Y:S04]  /*64ae0*/  LDL R12, [R1+0x1410] ;  /* 0x00141000010c7983 */ /* 0x0005680000100800 */
[----:B------:R2:W5:Y:S01]  /*64af0*/  LDL.64 R16, [R1+0x1418] ;  /* 0x0014180001107983 */ /* 0x0005620000100a00 */
[----:B------:R-:W-:Y:S01]  /*64b00*/  IMAD.MOV.U32 R2, RZ, RZ, R70 ;  /* 0x000000ffff027224 */ /* 0x000fe200078e0046 */
[----:B-1----:R-:W-:Y:S02]  /*64b10*/  MOV R3, RZ ;  /* 0x000000ff00037202 */ /* 0x002fe40000000f00 */
[----:B------:R-:W-:Y:S02]  /*64b20*/  MOV R10, 0x64b40 ;  /* 0x00064b40000a7802 */ /* 0x000fe40000000f00 */
[----:B--2--5:R-:W-:Y:S05]  /*64b30*/  CALL.REL.NOINC `($_ZN7cutlass13device_kernelIN5flash19enable_sm80_to_sm89INS1_16FlashAttnBwdSm80INS1_25CollectiveMainloopBwdSm80ILi2ELi2EN4cute5tupleIJNS5_1CILi128EEES8_NS7_ILi64EEEEEENS_10bfloat16_tEfNS_4arch4Sm80ELb0ELb1ELb1ELb1ELb1ELb0ELb0ELb0ELi2ELi4ELi4ELi4ELb0EEENS1_24CollectiveEpilogueBwdGQAISA_fSD_Li256ELb1ELb1EEENS1_19SingleTileSchedulerILb1ELb0ELb0ELi128EEEEEEEEEvNT_6ParamsE$_ZN4cute3eso3ESOILb1ELb0EJNS_10UnderscoreEiEEC2ERKS2_RKi) ;  /* 0xfffa2c6000007944 */ /* 0x024fea0003c3ffff */
        /* <DEDUP_REMOVED lines=16> */
[----:B------:R-:W-:-:S02]  /*64c40*/  MOV R3, RZ ;  /* 0x000000ff00037202 */ /* 0x000fc40000000f00 */
[----:B------:R-:W-:Y:S02]  /*64c50*/  MOV R10, 0x64c70 ;  /* 0x00064c70000a7802 */ /* 0x000fe40000000f00 */
[----:B-1---5:R-:W-:Y:S05]  /*64c60*/  CALL.REL.NOINC `($_ZN7cutlass13device_kernelIN5flash19enable_sm80_to_sm89INS1_16FlashAttnBwdSm80INS1_25CollectiveMainloopBwdSm80ILi2ELi2EN4cute5tupleIJNS5_1CILi128EEES8_NS7_ILi64EEEEEENS_10bfloat16_tEfNS_4arch4Sm80ELb0ELb1ELb1ELb1ELb1ELb0ELb0ELb0ELi2ELi4ELi4ELi4ELb0EEENS1_24CollectiveEpilogueBwdGQAISA_fSD_Li256ELb1ELb1EEENS1_19SingleTileSchedulerILb1ELb0ELb0ELi128EEEEEEEEEvNT_6ParamsE$_ZN4cute3eso3ESOILb1ELb0EJNS_10UnderscoreEiEEC2ERKS2_RKi) ;  /* 0xfffa2b3000007944 */ /* 0x022fea0003c3ffff */
[----:B-1----:R-:W2:Y:S01]  /*64c70*/  LDL R3, [R1+0x1410] ;  /* 0x0014100001037983 */ /* 0x002ea20000100800 */
[----:B------:R-:W-:Y:S02]  /*64c80*/  MOV R4, 0x64cb0 ;  /* 0x00064cb000047802 */ /* 0x000fe40000000f00 */
[----:B--2---:R-:W-:Y:S02]  /*64c90*/  SHF.L.U32 R3, R3, 0x6, RZ ;  /* 0x0000000603037819 */ /* 0x004fe400000006ff */
[----:B------:R-:W-:Y:S05]  /*64ca0*/  CALL.REL.NOINC `($_ZN7cutlass13device_kernelIN5flash19enable_sm80_to_sm89INS1_16FlashAttnBwdSm80INS1_25CollectiveMainloopBwdSm80ILi2ELi2EN4cute5tupleIJNS5_1CILi128EEES8_NS7_ILi64EEEEEENS_10bfloat16_tEfNS_4arch4Sm80ELb0ELb1ELb1ELb1ELb1ELb0ELb0ELb0ELi2ELi4ELi4ELi4ELb0EEENS1_24CollectiveEpilogueBwdGQAISA_fSD_Li256ELb1ELb1EEENS1_19SingleTileSchedulerILb1ELb0ELb0ELi128EEEEEEEEEvNT_6ParamsE$_ZN4cute3eso3ESOILb1ELb0EJNS_6LayoutINS_5tupleIJNS3_IJNS3_IJNS_1CILi4EEENS4_ILi2EEEEEENS4_ILi1EEEEEEEEENS3_IJNS3_IJNS3_IJS8_NS4_ILi32EEEEEENS4_ILi0EEEEEEEEEEEiEEC2ERKSG_RKi) ;  /* 0xfffa43b000007944 */ /* 0x000fea0003c3ffff */
[----:B-1----:R-:W2:Y:S01]  /*64cb0*/  LDL R3, [R1+0x1410] ;  /* 0x0014100001037983 */ /* 0x002ea20000100800 */
        /* <DEDUP_REMOVED lines=20> */
[----:B--2--5:R-:W-:Y:S05]  /*64e00*/  CALL.REL.NOINC `($_ZN7cutlass13device_kernelIN5flash19enable_sm80_to_sm89INS1_16FlashAttnBwdSm80INS1_25CollectiveMainloopBwdSm80ILi2ELi2EN4cute5tupleIJNS5_1CILi128EEES8_NS7_ILi64EEEEEENS_10bfloat16_tEfNS_4arch4Sm80ELb0ELb1ELb1ELb1ELb1ELb0ELb0ELb0ELi2ELi4ELi4ELi4ELb0EEENS1_24CollectiveEpilogueBwdGQAISA_fSD_Li256ELb1ELb1EEENS1_19SingleTileSchedulerILb1ELb0ELb0ELi128EEEEEEEEEvNT_6ParamsE$_ZN4cute3eso3ESOILb1ELb0EJNS_6LayoutINS_5tupleIJNS3_IJNS3_IJNS_1CILi2EEES5_EEENS4_ILi1EEEEEEEEENS3_IJNS3_IJNS3_IJS7_NS4_ILi16EEEEEENS4_ILi0EEEEEEEEEEENS_10ViewEngineIPjEEEEC2ERKSF_RKSI_) ;  /* 0xfffa41c000007944 */ /* 0x024fea0003c3ffff */
[----:B------:R2:W5:Y:S01]  /*64e10*/  LDL.64 R84, [R1+0x1410] ;  /* 0x0014100001547983 */ /* 0x0005620000100a00 */
[----:B-1----:R-:W-:-:S02]  /*64e20*/  MOV R4, R8 ;  /* 0x0000000800047202 */ /* 0x002fc40000000f00 */
[----:B------:R-:W-:Y:S02]  /*64e30*/  MOV R2, 0x64e50 ;  /* 0x00064e5000027802 */ /* 0x000fe40000000f00 */
[----:B--2--5:R-:W-:Y:S05]  /*64e40*/  CALL.REL.NOINC `($_ZN7cutlass13device_kernelIN5flash19enable_sm80_to_sm89INS1_16FlashAttnBwdSm80INS1_25CollectiveMainloopBwdSm80ILi2ELi2EN4cute5tupleIJNS5_1CILi128EEES8_NS7_ILi64EEEEEENS_10bfloat16_tEfNS_4arch4Sm80ELb0ELb1ELb1ELb1ELb1ELb0ELb0ELb0ELi2ELi4ELi4ELi4ELb0EEENS1_24CollectiveEpilogueBwdGQAISA_fSD_Li256ELb1ELb1EEENS1_19SingleTileSchedulerILb1ELb0ELb0ELi128EEEEEEEEEvNT_6ParamsE$_ZN73_INTERNAL_24fd9406_37_flash_bwd_hdim64_bf16_softcap_sm80_cu_3fbc093a_291824__cvta_generic_to_sharedEPKv) ;  /* 0xfffa658000007944 */ /* 0x024fea0003c3ffff */
        /* <DEDUP_REMOVED lines=58> */
[----:B------:R-:W1:Y:S04]  /*651f0*/  LDSM.16.MT88.4 R4, [R4] ;  /* 0x000000000404783b */ /* 0x000e680000004200 */
[----:B-1----:R1:W-:Y:S04]  /*65200*/  ST.E [R10.64], R4 ;  /* 0x000000040a007985 */ /* 0x0023e8000c101904 */
[----:B------:R1:W-:Y:S04]  /*65210*/  ST.E [R10.64+0x4], R5 ;  /* 0x000004050a007985 */ /* 0x0003e8000c101904 */
[----:B------:R1:W-:Y:S04]  /*65220*/  ST.E [R10.64+0x40], R6 ;  /* 0x000040060a007985 */ /* 0x0003e8000c101904 */
[----:B------:R1:W-:Y:S02]  /*65230*/  ST.E [R10.64+0x44], R7 ;  /* 0x000044070a007985 */ /* 0x0003e4000c101904 */
.L_x_2367:
[----:B------:R-:W-:-:S13]  /*65240*/  ISETP.NE.AND P0, PT, R69, 0x7, PT ;  /* 0x000000074500780c */ /* 0x000fda0003f05270 */
[----:B-1----:R-:W-:Y:S05]  /*65250*/  @!P0 BRA `(.L_x_2364) ;  /* 0x00001b6000008947 */ /* 0x002fea0003800000 */
[----:B------:R-:W-:Y:S01]  /*65260*/  IADD3 R12, R69, 0x1, RZ ;  /* 0x00000001450c7810 */ /* 0x000fe20007ffe0ff */
[----:B------:R-:W-:Y:S01]  /*65270*/  IMAD.MOV.U32 R2, RZ, RZ, R70 ;  /* 0x000000ffff027224 */ /* 0x000fe200078e0046 */
[----:B------:R-:W-:-:S03]  /*65280*/  MOV R8, 0x652b0 ;  /* 0x000652b000087802 */ /* 0x000fc60000000f00 */
[----:B------:R-:W-:Y:S02]  /*65290*/  IMAD.MOV.U32 R3, RZ, RZ, R12 ;  /* 0x000000ffff037224 */ /* 0x000fe400078e000c */
[----:B-1----:R-:W-:Y:S05]  /*652a0*/  CALL.REL.NOINC `($_ZN7cutlass13device_kernelIN5flash19enable_sm80_to_sm89INS1_16FlashAttnBwdSm80INS1_25CollectiveMainloopBwdSm80ILi2ELi2EN4cute5tupleIJNS5_1CILi128EEES8_NS7_ILi64EEEEEENS_10bfloat16_tEfNS_4arch4Sm80ELb0ELb1ELb1ELb1ELb1ELb0ELb0ELb0ELi2ELi4ELi4ELi4ELb0EEENS1_24CollectiveEpilogueBwdGQAISA_fSD_Li256ELb1ELb1EEENS1_19SingleTileSchedulerILb1ELb0ELb0ELi128EEEEEEEEEvNT_6ParamsE$_ZN4cute3eso3ESOILb1ELb0EJNS_10UnderscoreES2_iEEC2ERKS2_S5_RKi) ;  /* 0xfffa24b000007944 */ /* 0x002fea0003c3ffff */
        /* <DEDUP_REMOVED lines=16> */
[----:B------:R-:W-:Y:S05]  /*653b0*/  CALL.REL.NOINC `($_ZN7cutlass13device_kernelIN5flash19enable_sm80_to_sm89INS1_16FlashAttnBwdSm80INS1_25CollectiveMainloopBwdSm80ILi2ELi2EN4cute5tupleIJNS5_1CILi128EEES8_NS7_ILi64EEEEEENS_10bfloat16_tEfNS_4arch4Sm80ELb0ELb1ELb1ELb1ELb1ELb0ELb0ELb0ELi2ELi4ELi4ELi4ELb0EEENS1_24CollectiveEpilogueBwdGQAISA_fSD_Li256ELb1ELb1EEENS1_19SingleTileSchedulerILb1ELb0ELb0ELi128EEEEEEEEEvNT_6ParamsE$_ZN4cute3eso3ESOILb1ELb0EJNS_6LayoutINS_5tupleIJNS3_IJNS_1CILi8EEENS4_ILi1EEEEEENS4_ILi2EEEEEENS3_IJNS3_IJS6_NS4_ILi0EEEEEENS4_ILi4096EEEEEEEEiEEC2ERKSE_RKi) ;  /* 0xfffa4ef000007944 */ /* 0x000fea0003c3ffff */
        /* <DEDUP_REMOVED lines=8> */
[----:B-1---5:R-:W-:Y:S05]  /*65440*/  CALL.REL.NOINC `($_ZN7cutlass13device_kernelIN5flash19enable_sm80_to_sm89INS1_16FlashAttnBwdSm80INS1_25CollectiveMainloopBwdSm80ILi2ELi2EN4cute5tupleIJNS5_1CILi128EEES8_NS7_ILi64EEEEEENS_10bfloat16_tEfNS_4arch4Sm80ELb0ELb1ELb1ELb1ELb1ELb0ELb0ELb0ELi2ELi4ELi4ELi4ELb0EEENS1_24CollectiveEpilogueBwdGQAISA_fSD_Li256ELb1ELb1EEENS1_19SingleTileSchedulerILb1ELb0ELb0ELi128EEEEEEEEEvNT_6ParamsE$_ZN4cute3eso3ESOILb1ELb0EJNS_6LayoutINS_5tupleIJNS3_IJNS_1CILi8EEENS4_ILi1EEEEEENS4_ILi2EEEEEENS3_IJNS3_IJS6_NS4_ILi0EEEEEENS4_ILi4096EEEEEEEENS_10ViewEngineINS_8smem_ptrIPN7cutlass10bfloat16_tEEEEEEEC2ERKSE_RKSL_) ;  /* 0xfffa4e2000007944 */ /* 0x022fea0003c3ffff */
[----:B-1----:R1:W5:Y:S01]  /*65450*/  LDL.64 R4, [R1+0x1410] ;  /* 0x0014100001047983 */ /* 0x0023620000100a00 */
[----:B------:R-:W-:Y:S01]  /*65460*/  IMAD.MOV.U32 R2, RZ, RZ, R61 ;  /* 0x000000ffff027224 */ /* 0x000fe200078e003d */
[----:B------:R-:W-:-:S02]  /*65470*/  MOV R3, R12 ;  /* 0x0000000c00037202 */ /* 0x000fc40000000f00 */
[----:B------:R-:W-:Y:S02]  /*65480*/  MOV R8, 0x654a0 ;  /* 0x000654a000087802 */ /* 0x000fe40000000f00 */
[----:B-1---5:R-:W-:Y:S05]  /*65490*/  CALL.REL.NOINC `($_ZN7cutlass13device_kernelIN5flash19enable_sm80_to_sm89INS1_16FlashAttnBwdSm80INS1_25CollectiveMainloopBwdSm80ILi2ELi2EN4cute5tupleIJNS5_1CILi128EEES8_NS7_ILi64EEEEEENS_10bfloat16_tEfNS_4arch4Sm80ELb0ELb1ELb1ELb1ELb1ELb0ELb0ELb0ELi2ELi4ELi4ELi4ELb0EEENS1_24CollectiveEpilogueBwdGQAISA_fSD_Li256ELb1ELb1EEENS1_19SingleTileSchedulerILb1ELb0ELb0ELi128EEEEEEEEEvNT_6ParamsE$_ZN4cute3eso3ESOILb1ELb0EJNS_10UnderscoreES2_iEEC2ERKS2_S5_RKi) ;  /* 0xfffa22c000007944 */ /* 0x022fea0003c3ffff */
        /* <DEDUP_REMOVED lines=9> */
[----:B------:R-:W-:Y:S05]  /*65530*/  CALL.REL.NOINC `($_ZN7cutlass13device_kernelIN5flash19enable_sm80_to_sm89INS1_16FlashAttnBwdSm80INS1_25CollectiveMainloopBwdSm80ILi2ELi2EN4cute5tupleIJNS5_1CILi128EEES8_NS7_ILi64EEEEEENS_10bfloat16_tEfNS_4arch4Sm80ELb0ELb1ELb1ELb1ELb1ELb0ELb0ELb0ELi2ELi4ELi4ELi4ELb0EEENS1_24CollectiveEpilogueBwdGQAISA_fSD_Li256ELb1ELb1EEENS1_19SingleTileSchedulerILb1ELb0ELb0ELi128EEEEEEEEEvNT_6ParamsE$_ZN4cute3eso3ESOILb1ELb0EJNS_6LayoutINS_5tupleIJNS3_IJNS_1CILi8EEENS4_ILi1EEEEEENS4_ILi2EEEEEENS3_IJNS3_IJS6_NS4_ILi0EEEEEES5_EEEEEiEEC2ERKSD_RKi) ;  /* 0xfffa4f2000007944 */ /* 0x000fea0003c3ffff */
[----:B-1----:R-:W2:Y:S01]  /*65540*/  LDL R3, [R1+0x1380] ;  /* 0x0013800001037983 */ /* 0x002ea20000100800 */
[----:B------:R-:W-:Y:S01]  /*65550*/  MOV R6, 0x65590 ;  /* 0x0006559000067802 */ /* 0x000fe20000000f00 */
[----:B--2---:R-:W-:-:S05]  /*65560*/  IMAD.WIDE R2, R3, 0x2, R76 ;  /* 0x0000000203027825 */ /* 0x004fca00078e024c */
[----:B------:R-:W-:Y:S02]  /*65570*/  MOV R7, R3 ;  /* 0x0000000300077202 */ /* 0x000fe40000000f00 */
[----:B------:R-:W-:Y:S05]  /*65580*/  CALL.REL.NOINC `($_ZN7cutlass13device_kernelIN5flash19enable_sm80_to_sm89INS1_16FlashAttnBwdSm80INS1_25CollectiveMainloopBwdSm80ILi2ELi2EN4cute5tupleIJNS5_1CILi128EEES8_NS7_ILi64EEEEEENS_10bfloat16_tEfNS_4arch4Sm80ELb0ELb1ELb1ELb1ELb1ELb0ELb0ELb0ELi2ELi4ELi4ELi4ELb0EEENS1_24CollectiveEpilogueBwdGQAISA_fSD_Li256ELb1ELb1EEENS1_19SingleTileSchedulerILb1ELb0ELb0ELi128EEEEEEEEEvNT_6ParamsE$_ZN4cute3eso3ESOILb1ELb0EJNS_6LayoutINS_5tupleIJNS3_IJNS_1CILi8EEENS4_ILi1EEEEEENS4_ILi2EEEEEENS3_IJNS3_IJS6_NS4_ILi0EEEEEES5_EEEEENS_10ViewEngineIPN7cutlass10bfloat16_tEEEEEC2ERKSD_RKSI_) ;  /* 0xfffa4e7000007944 */ /* 0x000fea0003c3ffff */
        /* <DEDUP_REMOVED lines=151> */
[----:B------:R2:W5:Y:S04]  /*65f00*/  LDL R5, [R1+0x1380] ;  /* 0x0013800001057983 */ /* 0x0005680000100800 */
[----:B------:R2:W5:Y:S01]  /*65f10*/  LD.E R20, [R78.64] ;  /* 0x000000044e147980 */ /* 0x000562000c101900 */
[----:B------:R-:W-:-:S03]  /*65f20*/  MOV R4, 0x65f40 ;  /* 0x00065f4000047802 */ /* 0x000fc60000000f00 */
[----:B-12--5:R-:W-:Y:S05]  /*65f30*/  CALL.REL.NOINC `($_ZN7cutlass13device_kernelIN5flash19enable_sm80_to_sm89INS1_16FlashAttnBwdSm80INS1_25CollectiveMainloopBwdSm80ILi2ELi2EN4cute5tupleIJNS5_1CILi128EEES8_NS7_ILi64EEEEEENS_10bfloat16_tEfNS_4arch4Sm80ELb0ELb1ELb1ELb1ELb1ELb0ELb0ELb0ELi2ELi4ELi4ELi4ELb0EEENS1_24CollectiveEpilogueBwdGQAISA_fSD_Li256ELb1ELb1EEENS1_19SingleTileSchedulerILb1ELb0ELb0ELi128EEEEEEEEEvNT_6ParamsE$_ZZN4cute5sliceINS_5tupleIJNS_10UnderscoreES2_iEEENS1_IJNS1_IJNS_1CILi1EEENS4_ILi0EEEEEEiNS4_ILi1024EEEEEEEEDaRKT_RKT0_ENKUlRKT_RKT0_E_clIS2_iEEDaSI_SL_) ;  /* 0xfffa6e3000007944 */ /* 0x026fea0003c3ffff */
[----:B------:R-:W-:Y:S02]  /*65f40*/  MOV R4, 0x65f60 ;  /* 0x00065f6000047802 */ /* 0x000fe40000000f00 */
[----:B-1---5:R-:W-:Y:S05]  /*65f50*/  CALL.REL.NOINC `($_ZN7cutlass13device_kernelIN5flash19enable_sm80_to_sm89INS1_16FlashAttnBwdSm80INS1_25CollectiveMainloopBwdSm80ILi2ELi2EN4cute5tupleIJNS5_1CILi128EEES8_NS7_ILi64EEEEEENS_10bfloat16_tEfNS_4arch4Sm80ELb0ELb1ELb1ELb1ELb1ELb0ELb0ELb0ELi2ELi4ELi4ELi4ELb0EEENS1_24CollectiveEpilogueBwdGQAISA_fSD_Li256ELb1ELb1EEENS1_19SingleTileSchedulerILb1ELb0ELb0ELi128EEEEEEEEEvNT_6ParamsE$_ZZN4cute12filter_tupleINS_5tupleIJNS_10UnderscoreES2_iEEENS1_IJNS1_IJNS_1CILi1EEENS4_ILi0EEEEEEiNS4_ILi1024EEEEEEZNS_5sliceIS3_S9_EEDaRKT_RKT0_EUlRKT_RKT0_E_EEDaSD_SG_OT1_ENKUlDpSJ_E_clIJNS1_IJS7_EEENS1_IJiEEENS1_IJEEEEEEDaSQ_) ;  /* 0xfffa5ac000007944 */ /* 0x022fea0003c3ffff */
[----:B------:R-:W-:Y:S02]  /*65f60*/  MOV R6, 0x65f80 ;  /* 0x00065f8000067802 */ /* 0x000fe40000000f00 */
[----:B-1---5:R-:W-:Y:S05]  /*65f70*/  CALL.REL.NOINC `($_ZN7cutlass13device_kernelIN5flash19enable_sm80_to_sm89INS1_16FlashAttnBwdSm80INS1_25CollectiveMainloopBwdSm80ILi2ELi2EN4cute5tupleIJNS5_1CILi128EEES8_NS7_ILi64EEEEEENS_10bfloat16_tEfNS_4arch4Sm80ELb0ELb1ELb1ELb1ELb1ELb0ELb0ELb0ELi2ELi4ELi4ELi4ELb0EEENS1_24CollectiveEpilogueBwdGQAISA_fSD_Li256ELb1ELb1EEENS1_19SingleTileSchedulerILb1ELb0ELb0ELi128EEEEEEEEEvNT_6ParamsE$_ZN4cute5tupleIJNS0_IJNS0_IJNS_1CILi8EEENS1_ILi1EEEEEENS1_ILi2EEEEEENS0_IJNS0_IJS3_NS1_ILi0EEEEEEiEEEEEC2ERKS6_RKS9_) ;  /* 0xfffa4bd000007944 */ /* 0x022fea0003c3ffff */
[----:B------:R2:W5:Y:S01]  /*65f80*/  LDL R6, [R1+0x1410] ;  /* 0x0014100001067983 */ /* 0x0005620000100800 */
[----:B-1----:R-:W-:-:S02]  /*65f90*/  SHF.L.U32 R2, R5, 0xa, RZ ;  /* 0x0000000a05027819 */ /* 0x002fc400000006ff */
[----:B------:R-:W-:-:S03]  /*65fa0*/  MOV R4, 0x65fd0 ;  /* 0x00065fd000047802 */ /* 0x000fc60000000f00 */
[----:B------:R2:W-:Y:S04]  /*65fb0*/  STL [R1+0x1420], R2 ;  /* 0x0014200201007387 */ /* 0x0005e80000100800 */
[----:B--2--5:R-:W-:Y:S05]  /*65fc0*/  CALL.REL.NOINC `($_ZN7cutlass13device_kernelIN5flash19enable_sm80_to_sm89INS1_16FlashAttnBwdSm80INS1_25CollectiveMainloopBwdSm80ILi2ELi2EN4cute5tupleIJNS5_1CILi128EEES8_NS7_ILi64EEEEEENS_10bfloat16_tEfNS_4arch4Sm80ELb0ELb1ELb1ELb1ELb1ELb0ELb0ELb0ELi2ELi4ELi4ELi4ELb0EEENS1_24CollectiveEpilogueBwdGQAISA_fSD_Li256ELb1ELb1EEENS1_19SingleTileSchedulerILb1ELb0ELb0ELi128EEEEEEEEEvNT_6ParamsE$_ZN4cute3eso3ESOILb0ELb0EJNS_6LayoutINS_5tupleIJNS3_IJNS_1CILi8EEENS4_ILi1EEEEEENS4_ILi2EEEEEENS3_IJNS3_IJS6_NS4_ILi0EEEEEEiEEEEEiEEC2ERKSD_RKi) ;  /* 0xfffa097000007944 */ /* 0x024fea0003c3ffff */
[----:B-1----:R-:W2:Y:S04]  /*65fd0*/  LD.E.64 R2, [R78.64+0x8] ;  /* 0x000008044e027980 */ /* 0x002ea8000c101b00 */
[----:B------:R-:W2:Y:S01]  /*65fe0*/  LDL.64 R4, [R1+0x1380] ;  /* 0x0013800001047983 */ /* 0x000ea20000100a00 */
        /* <DEDUP_REMOVED lines=14> */
[----:B--2--5:R-:W-:Y:S05]  /*660d0*/  CALL.REL.NOINC `($_ZN7cutlass13device_kernelIN5flash19enable_sm80_to_sm89INS1_16FlashAttnBwdSm80INS1_25CollectiveMainloopBwdSm80ILi2ELi2EN4cute5tupleIJNS5_1CILi128EEES8_NS7_ILi64EEEEEENS_10bfloat16_tEfNS_4arch4Sm80ELb0ELb1ELb1ELb1ELb1ELb0ELb0ELb0ELi2ELi4ELi4ELi4ELb0EEENS1_24CollectiveEpilogueBwdGQAISA_fSD_Li256ELb1ELb1EEENS1_19SingleTileSchedulerILb1ELb0ELb0ELi128EEEEEEEEEvNT_6ParamsE$_ZN4cute3eso3ESOILb1ELb0EJNS_10UnderscoreES2_iEEC2ERKS2_S5_RKi) ;  /* 0xfffa168000007944 */ /* 0x024fea0003c3ffff */
[----:B-1----:R-:W2:Y:S01]  /*660e0*/  LDL R3, [R1+0x1380] ;  /* 0x0013800001037983 */ /* 0x002ea20000100800 */
[----:B------:R-:W-:Y:S02]  /*660f0*/  MOV R4, 0x66120 ;  /* 0x0006612000047802 */ /* 0x000fe40000000f00 */
[----:B--2---:R-:W-:Y:S02]  /*66100*/  SHF.L.U32 R3, R3, 0x2, RZ ;  /* 0x0000000203037819 */ /* 0x004fe400000006ff */
[----:B------:R-:W-:Y:S05]  /*66110*/  CALL.REL.NOINC `($_ZN7cutlass13device_kernelIN5flash19enable_sm80_to_sm89INS1_16FlashAttnBwdSm80INS1_25CollectiveMainloopBwdSm80ILi2ELi2EN4cute5tupleIJNS5_1CILi128EEES8_NS7_ILi64EEEEEENS_10bfloat16_tEfNS_4arch4Sm80ELb0ELb1ELb1ELb1ELb1ELb0ELb0ELb0ELi2ELi4ELi4ELi4ELb0EEENS1_24CollectiveEpilogueBwdGQAISA_fSD_Li256ELb1ELb1EEENS1_19SingleTileSchedulerILb1ELb0ELb0ELi128EEEEEEEEEvNT_6ParamsE$_ZN4cute3eso3ESOILb1ELb0EJNS_6LayoutINS_5tupleIJNS3_IJNS3_IJNS_1CILi4EEENS4_ILi2EEEEEENS4_ILi1EEEEEES6_EEENS3_IJNS3_IJNS3_IJS8_NS4_ILi32EEEEEENS4_ILi0EEEEEENS4_ILi64EEEEEEEEiEEC2ERKSH_RKi) ;  /* 0xfffa300000007944 */ /* 0x000fea0003c3ffff */
[----:B-1----:R-:W2:Y:S01]  /*66120*/  LDL R3, [R1+0x1380] ;  /* 0x0013800001037983 */ /* 0x002ea20000100800 */
[----:B------:R-:W-:Y:S01]  /*66130*/  MOV R6, 0x66160 ;  /* 0x0006616000067802 */ /* 0x000fe20000000f00 */
[----:B--2---:R-:W-:-:S04]  /*66140*/  IMAD.WIDE R8, R3, 0x2, R74 ;  /* 0x0000000203087825 */ /* 0x004fc800078e024a */
[----:B------:R-:W-:Y:S05]  /*66150*/  CALL.REL.NOINC `($_ZN7cutlass13device_kernelIN5flash19enable_sm80_to_sm89INS1_16FlashAttnBwdSm80INS1_25CollectiveMainloopBwdSm80ILi2ELi2EN4cute5tupleIJNS5_1CILi128EEES8_NS7_ILi64EEEEEENS_10bfloat16_tEfNS_4arch4Sm80ELb0ELb1ELb1ELb1ELb1ELb0ELb0ELb0ELi2ELi4ELi4ELi4ELb0EEENS1_24CollectiveEpilogueBwdGQAISA_fSD_Li256ELb1ELb1EEENS1_19SingleTileSchedulerILb1ELb0ELb0ELi128EEEEEEEEEvNT_6ParamsE$_ZN4cute3eso3ESOILb1ELb0EJNS_6LayoutINS_5tupleIJNS3_IJNS3_IJNS_1CILi4EEENS4_ILi2EEEEEENS4_ILi1EEEEEES6_EEENS3_IJNS3_IJNS3_IJS8_NS4_ILi32EEEEEENS4_ILi0EEEEEENS4_ILi64EEEEEEEENS_10ViewEngineIPN7cutlass10bfloat16_tEEEEEC2ERKSH_RKSM_) ;  /* 0xfffa2f8000007944 */ /* 0x000fea0003c3ffff */
        /* <DEDUP_REMOVED lines=197> */
[----:B-1----:R-:W-:Y:S05]  /*66db0*/  CALL.REL.NOINC `($_ZN7cutlass13device_kernelIN5flash19enable_sm80_to_sm89INS1_16FlashAttnBwdSm80INS1_25CollectiveMainloopBwdSm80ILi2ELi2EN4cute5tupleIJNS5_1CILi128EEES8_NS7_ILi64EEEEEENS_10bfloat16_tEfNS_4arch4Sm80ELb0ELb1ELb1ELb1ELb1ELb0ELb0ELb0ELi2ELi4ELi4ELi4ELb0EEENS1_24CollectiveEpilogueBwdGQAISA_fSD_Li256ELb1ELb1EEENS1_19SingleTileSchedulerILb1ELb0ELb0ELi128EEEEEEEEEvNT_6ParamsE$_ZZN5flash25CollectiveMainloopBwdSm80ILi2ELi2EN4cute5tupleIJNS1_1CILi128EEES4_NS3_ILi64EEEEEEN7cutlass10bfloat16_tEfNS7_4arch4Sm80ELb0ELb1ELb1ELb1ELb1ELb0ELb0ELb0ELi2ELi4ELi4ELi4ELb0EE3mmaINS_16FlashAttnBwdSm80ISB_NS_24CollectiveEpilogueBwdGQAIS6_fSA_Li256ELb1ELb1EEENS_19SingleTileSchedulerILb1ELb0ELb0ELi128EEEE13SharedStorageENS1_6TensorINS1_11ArrayEngineIfLm32EEENS1_6LayoutINS2_IJNS2_IJNS3_ILi2EEESO_EEESO_NS3_ILi4EEEEEENS2_IJNS2_IJNS3_ILi1EEESO_EEESQ_NS3_ILi8EEEEEEEEEEEEbRKNSB_6ParamsERT0_S12_iNS2_IJiiiEEERT_ENKUlvE0_clEv) ;  /* 0xffffb0b000007944 */ /* 0x002fea0003c3ffff */
.L_x_2364:
[----:B------:R-:W-:Y:S01]  /*66dc0*/  IMAD.MOV.U32 R2, RZ, RZ, R70 ;  /* 0x000000ffff027224 */ /* 0x000fe200078e0046 */
[----:B------:R-:W-:Y:S01]  /*66dd0*/  MOV R3, R69 ;  /* 0x0000004500037202 */ /* 0x000fe20000000f00 */
[----:B------:R-:W-:Y:S01]  /*66de0*/  IMAD.MOV.U32 R20, RZ, RZ, RZ ;  /* 0x000000ffff147224 */ /* 0x000fe200078e00ff */
[----:B------:R-:W-:-:S02]  /*66df0*/  MOV R8, 0x66e10 ;  /* 0x00066e1000087802 */ /* 0x000fc40000000f00 */
[----:B-1----:R-:W-:Y:S05]  /*66e00*/  CALL.REL.NOINC `($_ZN7cutlass13device_kernelIN5flash19enable_sm80_to_sm89INS1_16FlashAttnBwdSm80INS1_25CollectiveMainloopBwdSm80ILi2ELi2EN4cute5tupleIJNS5_1CILi128EEES8_NS7_ILi64EEEEEENS_10bfloat16_tEfNS_4arch4Sm80ELb0ELb1ELb1ELb1ELb1ELb0ELb0ELb0ELi2ELi4ELi4ELi4ELb0EEENS1_24CollectiveEpilogueBwdGQAISA_fSD_Li256ELb1ELb1EEENS1_19SingleTileSchedulerILb1ELb0ELb0ELi128EEEEEEEEEvNT_6ParamsE$_ZN4cute3eso3ESOILb1ELb0EJNS_10UnderscoreES2_iEEC2ERKS2_S5_RKi) ;  /* 0xfffa095000007944 */ /* 0x002fea0003c3ffff */
        /* <DEDUP_REMOVED lines=15> */
[----:B------:R-:W-:Y:S05]  /*66f00*/  CALL.REL.NOINC `($_ZN7cutlass13device_kernelIN5flash19enable_sm80_to_sm89INS1_16FlashAttnBwdSm80INS1_25CollectiveMainloopBwdSm80ILi2ELi2EN4cute5tupleIJNS5_1CILi128EEES8_NS7_ILi64EEEEEENS_10bfloat16_tEfNS_4arch4Sm80ELb0ELb1ELb1ELb1ELb1ELb0ELb0ELb0ELi2ELi4ELi4ELi4ELb0EEENS1_24CollectiveEpilogueBwdGQAISA_fSD_Li256ELb1ELb1EEENS1_19SingleTileSchedulerILb1ELb0ELb0ELi128EEEEEEEEEvNT_6ParamsE$_ZN4cute3eso3ESOILb1ELb0EJNS_6LayoutINS_5tupleIJNS3_IJNS_1CILi2EEES5_S5_EEES5_EEENS3_IJNS3_IJNS4_ILi1EEES5_NS4_ILi4EEEEEENS4_ILi8EEEEEEEEiEEC2ERKSD_RKi) ;  /* 0xfffa2db000007944 */ /* 0x000fea0003c3ffff */
[----:B-1----:R-:W2:Y:S01]  /*66f10*/  LDL R2, [R1+0x1410] ;  /* 0x0014100001027983 */ /* 0x002ea20000100800 */
[----:B------:R-:W-:Y:S02]  /*66f20*/  MOV R4, R66 ;  /* 0x0000004200047202 */ /* 0x000fe40000000f00 */
[----:B------:R-:W-:-:S05]  /*66f30*/  MOV R5, R65 ;  /* 0x0000004100057202 */ /* 0x000fca0000000f00 */
[----:B--2---:R-:W-:Y:S01]  /*66f40*/  IMAD.WIDE R2, R2, 0x2, R4 ;  /* 0x0000000202027825 */ /* 0x004fe200078e0204 */
[----:B------:R-:W-:-:S04]  /*66f50*/  MOV R4, 0x66f80 ;  /* 0x00066f8000047802 */ /* 0x000fc80000000f00 */
[----:B------:R-:W-:Y:S02]  /*66f60*/  MOV R6, R2 ;  /* 0x0000000200067202 */ /* 0x000fe40000000f00 */
[----:B------:R-:W-:Y:S05]  /*66f70*/  CALL.REL.NOINC `($_ZN7cutlass13device_kernelIN5flash19enable_sm80_to_sm89INS1_16FlashAttnBwdSm80INS1_25CollectiveMainloopBwdSm80ILi2ELi2EN4cute5tupleIJNS5_1CILi128EEES8_NS7_ILi64EEEEEENS_10bfloat16_tEfNS_4arch4Sm80ELb0ELb1ELb1ELb1ELb1ELb0ELb0ELb0ELi2ELi4ELi4ELi4ELb0EEENS1_24CollectiveEpilogueBwdGQAISA_fSD_Li256ELb1ELb1EEENS1_19SingleTileSchedulerILb1ELb0ELb0ELi128EEEEEEEEEvNT_6ParamsE$_ZN4cute3eso3ESOILb1ELb0EJNS_6LayoutINS_5tupleIJNS3_IJNS_1CILi2EEES5_S5_EEES5_EEENS3_IJNS3_IJNS4_ILi1EEES5_NS4_ILi4EEEEEENS4_ILi8EEEEEEEENS_10ViewEngineIPN7cutlass10bfloat16_tEEEEEC2ERKSD_RKSI_) ;  /* 0xfffa2cf000007944 */ /* 0x000fea0003c3ffff */
[----:B------:R2:W5:Y:S01]  /*66f80*/  LDL.64 R90, [R1+0x1410] ;  /* 0x00141000015a7983 */ /* 0x0005620000100a00 */
[----:B-1----:R-:W-:Y:S01]  /*66f90*/  IMAD.MOV.U32 R2, RZ, RZ, R70 ;  /* 0x000000ffff027224 */ /* 0x002fe200078e0046 */
[----:B------:R-:W-:Y:S02]  /*66fa0*/  MOV R3, R69 ;  /* 0x0000004500037202 */ /* 0x000fe40000000f00 */
[----:B------:R-:W-:Y:S02]  /*66fb0*/  MOV R8, 0x66fd0 ;  /* 0x00066fd000087802 */ /* 0x000fe40000000f00 */
[----:B--2--5:R-:W-:Y:S05]  /*66fc0*/  CALL.REL.NOINC `($_ZN7cutlass13device_kernelIN5flash19enable_sm80_to_sm89INS1_16FlashAttnBwdSm80INS1_25CollectiveMainloopBwdSm80ILi2ELi2EN4cute5tupleIJNS5_1CILi128EEES8_NS7_ILi64EEEEEENS_10bfloat16_tEfNS_4arch4Sm80ELb0ELb1ELb1ELb1ELb1ELb0ELb0ELb0ELi2ELi4ELi4ELi4ELb0EEENS1_24CollectiveEpilogueBwdGQAISA_fSD_Li256ELb1ELb1EEENS1_19SingleTileSchedulerILb1ELb0ELb0ELi128EEEEEEEEEvNT_6ParamsE$_ZN4cute3eso3ESOILb1ELb0EJNS_10UnderscoreES2_iEEC2ERKS2_S5_RKi) ;  /* 0xfffa079000007944 */ /* 0x024fea0003c3ffff */
[----:B-1----:R-:W2:Y:S01]  /*66fd0*/  LDL R3, [R1+0x1410] ;  /* 0x0014100001037983 */ /* 0x002ea20000100800 */
[----:B------:R-:W-:Y:S02]  /*66fe0*/  MOV R4, 0x67010 ;  /* 0x0006701000047802 */ /* 0x000fe40000000f00 */
[----:B--2---:R-:W-:Y:S02]  /*66ff0*/  SHF.L.U32 R3, R3, 0x2, RZ ;  /* 0x0000000203037819 */ /* 0x004fe400000006ff */
[----:B------:R-:W-:Y:S05]  /*67000*/  CALL.REL.NOINC `($_ZN7cutlass13device_kernelIN5flash19enable_sm80_to_sm89INS1_16FlashAttnBwdSm80INS1_25CollectiveMainloopBwdSm80ILi2ELi2EN4cute5tupleIJNS5_1CILi128EEES8_NS7_ILi64EEEEEENS_10bfloat16_tEfNS_4arch4Sm80ELb0ELb1ELb1ELb1ELb1ELb0ELb0ELb0ELi2ELi4ELi4ELi4ELb0EEENS1_24CollectiveEpilogueBwdGQAISA_fSD_Li256ELb1ELb1EEENS1_19SingleTileSchedulerILb1ELb0ELb0ELi128EEEEEEEEEvNT_6ParamsE$_ZN4cute3eso3ESOILb1ELb0EJNS_6LayoutINS_5tupleIJNS3_IJNS_1CILi2EEES5_EEES6_EEENS3_IJNS3_IJNS4_ILi1EEES5_EEENS3_IJNS4_ILi32EEENS4_ILi64EEEEEEEEEEEiEEC2ERKSE_RKi) ;  /* 0xfffa2b0000007944 */ /* 0x000fea0003c3ffff */
[----:B-1----:R-:W2:Y:S01]  /*67010*/  LDL R3, [R1+0x1410] ;  /* 0x0014100001037983 */ /* 0x002ea20000100800 */
[----:B------:R-:W-:Y:S01]  /*67020*/  MOV R4, 0x67060 ;  /* 0x0006706000047802 */ /* 0x000fe20000000f00 */
[----:B--2---:R-:W-:-:S05]  /*67030*/  IMAD.WIDE R2, R3, 0x2, R72 ;  /* 0x0000000203027825 */ /* 0x004fca00078e0248 */
[----:B------:R-:W-:Y:S02]  /*67040*/  MOV R6, R2 ;  /* 0x0000000200067202 */ /* 0x000fe40000000f00 */
[----:B------:R-:W-:Y:S05]  /*67050*/  CALL.REL.NOINC `($_ZN7cutlass13device_kernelIN5flash19enable_sm80_to_sm89INS1_16FlashAttnBwdSm80INS1_25CollectiveMainloopBwdSm80ILi2ELi2EN4cute5tupleIJNS5_1CILi128EEES8_NS7_ILi64EEEEEENS_10bfloat16_tEfNS_4arch4Sm80ELb0ELb1ELb1ELb1ELb1ELb0ELb0ELb0ELi2ELi4ELi4ELi4ELb0EEENS1_24CollectiveEpilogueBwdGQAISA_fSD_Li256ELb1ELb1EEENS1_19SingleTileSchedulerILb1ELb0ELb0ELi128EEEEEEEEEvNT_6ParamsE$_ZN4cute3eso3ESOILb1ELb0EJNS_6LayoutINS_5tupleIJNS3_IJNS_1CILi2EEES5_EEES6_EEENS3_IJNS3_IJNS4_ILi1EEES5_EEENS3_IJNS4_ILi32EEENS4_ILi64EEEEEEEEEEENS_10ViewEngineIPN7cutlass10bfloat16_tEEEEEC2ERKSE_RKSJ_) ;  /* 0xfffa2a6000007944 */ /* 0x000fea0003c3ffff */
[----:B------:R2:W5:Y:S04]  /*67060*/  LDL.64 R88, [R1+0x1410] ;  /* 0x0014100001587983 */ /* 0x0005680000100a00 */
[----:B------:R2:W-:Y:S02]  /*67070*/  STL [R1+0x1448], RZ ;  /* 0x001448ff01007387 */ /* 0x0005e40000100800 */
.L_x_2365:
[----:B-1----:R-:W-:Y:S01]  /*67080*/  IMAD.MOV.U32 R85, RZ, RZ, R70 ;  /* 0x000000ffff557224 */ /* 0x002fe200078e0046 */
[----:B------:R-:W-:Y:S01]  /*67090*/  LOP3.LUT R86, R20, 0x1, RZ, 0xc0, !PT ;  /* 0x0000000114567812 */ /* 0x000fe200078ec0ff */
[----:B------:R-:W-:Y:S01]  /*670a0*/  IMAD.MOV.U32 R71, RZ, RZ, R62 ;  /* 0x000000ffff477224 */ /* 0x000fe200078e003e */
[----:B------:R-:W-:Y:S02]  /*670b0*/  MOV R84, 0x670d0 ;  /* 0x000670d000547802 */ /* 0x000fe40000000f00 */
[----:B-12--5:R-:W-:Y:S05]  /*670c0*/  CALL.REL.NOINC `($_ZN7cutlass13device_kernelIN5flash19enable_sm80_to_sm89INS1_16FlashAttnBwdSm80INS1_25CollectiveMainloopBwdSm80ILi2ELi2EN4cute5tupleIJNS5_1CILi128EEES8_NS7_ILi64EEEEEENS_10bfloat16_tEfNS_4arch4Sm80ELb0ELb1ELb1ELb1ELb1ELb0ELb0ELb0ELi2ELi4ELi4ELi4ELb0EEENS1_24CollectiveEpilogueBwdGQAISA_fSD_Li256ELb1ELb1EEENS1_19SingleTileSchedulerILb1ELb0ELb0ELi128EEEEEEEEEvNT_6ParamsE$_ZN4cute3eso3ESOILb1ELb0EJNS_10UnderscoreEiiEEC2ERKS2_RKiS7_) ;  /* 0xfffa071000007944 */ /* 0x026fea0003c3ffff */
[----:B------:R-:W-:Y:S01]  /*670d0*/  MOV R4, 0x67120 ;  /* 0x0006712000047802 */ /* 0x000fe20000000f00 */
[----:B-1----:R-:W2:Y:S02]  /*670e0*/  LDL.64 R2, [R1+0x1410] ;  /* 0x0014100001027983 */ /* 0x002ea40000100a00 */
[----:B--2---:R-:W-:Y:S05]  /*670f0*/  IMAD R3, R3, 0x2, R2 ;  /* 0x0000000203037824 */ /* 0x004fea00078e0202 */
[----:B------:R-:W-:Y:S02]  /*67100*/  SHF.L.U32 R3, R3, 0x2, RZ ;  /* 0x0000000203037819 */ /* 0x000fe400000006ff */
        /* <DEDUP_REMOVED lines=13> */
[----:B-1----:R-:W2:Y:S02]  /*671e0*/  LDL R3, [R1+0x1410] ;  /* 0x0014100001037983 */ /* 0x002ea40000100800 */
[----:B--2---:R-:W-:Y:S02]  /*671f0*/  SHF.L.U32 R3, R3, 0x3, RZ ;  /* 0x0000000303037819 */ /* 0x004fe400000006ff */
[----:B------:R-:W-:Y:S05]  /*67200*/  CALL.REL.NOINC `($_ZN7cutlass13device_kernelIN5flash19enable_sm80_to_sm89INS1_16FlashAttnBwdSm80INS1_25CollectiveMainloopBwdSm80ILi2ELi2EN4cute5tupleIJNS5_1CILi128EEES8_NS7_ILi64EEEEEENS_10bfloat16_tEfNS_4arch4Sm80ELb0ELb1ELb1ELb1ELb1ELb0ELb0ELb0ELi2ELi4ELi4ELi4ELb0EEENS1_24CollectiveEpilogueBwdGQAISA_fSD_Li256ELb1ELb1EEENS1_19SingleTileSchedulerILb1ELb0ELb0ELi128EEEEEEEEEvNT_6ParamsE$_ZN4cute3eso3ESOILb1ELb0EJNS_6LayoutINS_5tupleIJNS3_IJNS_1CILi2EEES5_S5_EEEEEENS3_IJNS3_IJNS4_ILi1EEES5_NS4_ILi4EEEEEEEEEEEiEEC2ERKSC_RKi) ;  /* 0xfffa299000007944 */ /* 0x000fea0003c3ffff */
[----:B------:R-:W-:Y:S01]  /*67210*/  MOV R4, 0x67260 ;  /* 0x0006726000047802 */ /* 0x000fe20000000f00 */
[----:B-1----:R-:W2:Y:S02]  /*67220*/  LDL R3, [R1+0x1410] ;  /* 0x0014100001037983 */ /* 0x002ea40000100800 */
        /* <DEDUP_REMOVED lines=18> */
[----:B-1----:R-:W2:Y:S02]  /*67350*/  LDL R3, [R1+0x1410] ;  /* 0x0014100001037983 */ /* 0x002ea40000100800 */
        /* <DEDUP_REMOVED lines=18> */
[----:B------:R-:W-:Y:S05]  /*67480*/  CALL.REL.NOINC `($_ZN7cutlass13device_kernelIN5flash19enable_sm80_to_sm89INS1_16FlashAttnBwdSm80INS1_25CollectiveMainloopBwdSm80ILi2ELi2EN4cute5tupleIJNS5_1CILi128EEES8_NS7_ILi64EEEEEENS_10bfloat16_tEfNS_4arch4Sm80ELb0ELb1ELb1ELb1ELb1ELb0ELb0ELb0ELi2ELi4ELi4ELi4ELb0EEENS1_24CollectiveEpilogueBwdGQAISA_fSD_Li256ELb1ELb1EEENS1_19SingleTileSchedulerILb1ELb0ELb0ELi128EEEEEEEEEvNT_6ParamsE$_ZN4cute3eso3ESOILb1ELb0EJNS_6LayoutINS_5tupleIJNS3_IJNS_1CILi2EEES5_EEEEEENS3_IJNS3_IJNS4_ILi1EEES5_EEEEEEEENS_10ViewEngineIPKfEEEEC2ERKSB_RKSF_) ;  /* 0xfffa225000007944 */ /* 0x000fea0003c3ffff */
        /* <DEDUP_REMOVED lines=147> */
.L_x_2366:
[----:B-1----:R-:W-:Y:S02]  /*67dc0*/  MOV R4, 0x67de0 ;  /* 0x00067de000047802 */ /* 0x002fe40000000f00 */
[----:B------:R-:W-:Y:S05]  /*67dd0*/  CALL.REL.NOINC `($_ZN7cutlass13device_kernelIN5flash19enable_sm80_to_sm89INS1_16FlashAttnBwdSm80INS1_25CollectiveMainloopBwdSm80ILi2ELi2EN4cute5tupleIJNS5_1CILi128EEES8_NS7_ILi64EEEEEENS_10bfloat16_tEfNS_4arch4Sm80ELb0ELb1ELb1ELb1ELb1ELb0ELb0ELb0ELi2ELi4ELi4ELi4ELb0EEENS1_24CollectiveEpilogueBwdGQAISA_fSD_Li256ELb1ELb1EEENS1_19SingleTileSchedulerILb1ELb0ELb0ELi128EEEEEEEEEvNT_6ParamsE$_ZN4cute3eso3ESOILb1ELb0EJNS_6LayoutINS_5tupleIJNS3_IJNS_1CILi1EEENS4_ILi4EEEEEENS4_ILi2EEES6_EEENS3_IJNS3_IJNS4_ILi0EEES5_EEES6_NS4_ILi8EEEEEEEENS_10ViewEngineIPfEEEEC2ERKSE_RKSH_) ;  /* 0xfffa17b000007944 */ /* 0x000fea0003c3ffff */
[----:B------:R-:W2:Y:S04]  /*67de0*/  LDL.64 R10, [R67+0x60] ;  /* 0x00006000430a7983 */ /* 0x000ea80000100a00 */
[----:B------:R3:W5:Y:S04]  /*67df0*/  LDL.64 R4, [R67+0x58] ;  /* 0x0000580043047983 */ /* 0x0007680000100a00 */
[----:B------:R3:W5:Y:S04]  /*67e00*/  LDL.64 R6, [R1+0x1428] ;  /* 0x0014280001067983 */ /* 0x0007680000100a00 */
[----:B--2---:R3:W5:Y:S01]  /*67e10*/  LD.E R3, [R10.64] ;  /* 0x000000040a037980 */ /* 0x004762000c101900 */
[----:B-1----:R-:W-:-:S02]  /*67e20*/  MOV R2, R70 ;  /* 0x0000004600027202 */ /* 0x002fc40000000f00 */
[----:B------:R-:W-:Y:S02]  /*67e30*/  MOV R8, 0x67e50 ;  /* 0x00067e5000087802 */ /* 0x000fe40000000f00 */
[----:B---3-5:R-:W-:Y:S05]  /*67e40*/  CALL.REL.NOINC `($_ZN7cutlass13device_kernelIN5flash19enable_sm80_to_sm89INS1_16FlashAttnBwdSm80INS1_25CollectiveMainloopBwdSm80ILi2ELi2EN4cute5tupleIJNS5_1CILi128EEES8_NS7_ILi64EEEEEENS_10bfloat16_tEfNS_4arch4Sm80ELb0ELb1ELb1ELb1ELb1ELb0ELb0ELb0ELi2ELi4ELi4ELi4ELb0EEENS1_24CollectiveEpilogueBwdGQAISA_fSD_Li256ELb1ELb1EEENS1_19SingleTileSchedulerILb1ELb0ELb0ELi128EEEEEEEEEvNT_6ParamsE$_ZN4cute3eso3ESOILb1ELb0EJNS_10UnderscoreES2_iEEC2ERKS2_S5_RKi) ;  /* 0xfff9f91000007944 */ /* 0x028fea0003c3ffff */
[----:B-1----:R-:W2:Y:S01]  /*67e50*/  LDL R3, [R1+0x1410] ;  /* 0x0014100001037983 */ /* 0x002ea20000100800 */
[----:B------:R-:W-:Y:S02]  /*67e60*/  MOV R8, 0x67e90 ;  /* 0x00067e9000087802 */ /* 0x000fe40000000f00 */
[----:B--2---:R-:W-:Y:S02]  /*67e70*/  SHF.L.U32 R3, R3, 0xd, RZ ;  /* 0x0000000d03037819 */ /* 0x004fe400000006ff */
[----:B------:R-:W-:Y:S05]  /*67e80*/  CALL.REL.NOINC `($_ZN7cutlass13device_kernelIN5flash19enable_sm80_to_sm89INS1_16FlashAttnBwdSm80INS1_25CollectiveMainloopBwdSm80ILi2ELi2EN4cute5tupleIJNS5_1CILi128EEES8_NS7_ILi64EEEEEENS_10bfloat16_tEfNS_4arch4Sm80ELb0ELb1ELb1ELb1ELb1ELb0ELb0ELb0ELi2ELi4ELi4ELi4ELb0EEENS1_24CollectiveEpilogueBwdGQAISA_fSD_Li256ELb1ELb1EEENS1_19SingleTileSchedulerILb1ELb0ELb0ELi128EEEEEEEEEvNT_6ParamsE$_ZN4cute3eso3ESOILb1ELb0EJNS_6LayoutINS_5tupleIJNS3_IJNS_1CILi1EEES5_EEENS4_ILi32EEEEEENS3_IJNS3_IJNS4_ILi0EEES9_EEENS4_ILi256EEEEEEEEiEEC2ERKSD_RKi) ;  /* 0xfffa181000007944 */ /* 0x000fea0003c3ffff */
[----:B------:R-:W2:Y:S04]  /*67e90*/  LD.E.64 R4, [R4.64+0x8] ;  /* 0x0000080404047980 */ /* 0x000ea8000c101b00 */
[----:B------:R-:W2:Y:S01]  /*67ea0*/  LDL R10, [R1+0x1428] ;  /* 0x00142800010a7983 */ /* 0x000ea20000100800 */
[----:B------:R-:W-:Y:S01]  /*67eb0*/  MOV R8, 0x67ee0 ;  /* 0x00067ee000087802 */ /* 0x000fe20000000f00 */
[----:B--2---:R-:W-:-:S04]  /*67ec0*/  IMAD.WIDE R10, R10, 0x4, R4 ;  /* 0x000000040a0a7825 */ /* 0x004fc800078e0204 */
[----:B-1----:R-:W-:Y:S05]  /*67ed0*/  CALL.REL.NOINC `($_ZN7cutlass13device_kernelIN5flash19enable_sm80_to_sm89INS1_16FlashAttnBwdSm80INS1_25CollectiveMainloopBwdSm80ILi2ELi2EN4cute5tupleIJNS5_1CILi128EEES8_NS7_ILi64EEEEEENS_10bfloat16_tEfNS_4arch4Sm80ELb0ELb1ELb1ELb1ELb1ELb0ELb0ELb0ELi2ELi4ELi4ELi4ELb0EEENS1_24CollectiveEpilogueBwdGQAISA_fSD_Li256ELb1ELb1EEENS1_19SingleTileSchedulerILb1ELb0ELb0ELi128EEEEEEEEEvNT_6ParamsE$_ZN4cute8gmem_ptrIPfECI1NS_12iter_adaptorIS1_S2_EEES1_) ;  /* 0xfffa335000007944 */ /* 0x002fea0003c3ffff */
[----:B-1----:R1:W5:Y:S01]  /*67ee0*/  LDL.64 R2, [R1+0x1428] ;  /* 0x0014280001027983 */ /* 0x0023620000100a00 */
[----:B------:R-:W-:-:S03]  /*67ef0*/  MOV R4, 0x67f10 ;  /* 0x00067f1000047802 */ /* 0x000fc60000000f00 */
[----:B-1---5:R-:W-:Y:S05]  /*67f00*/  CALL.REL.NOINC `($_ZN7cutlass13device_kernelIN5flash19enable_sm80_to_sm89INS1_16FlashAttnBwdSm80INS1_25CollectiveMainloopBwdSm80ILi2ELi2EN4cute5tupleIJNS5_1CILi128EEES8_NS7_ILi64EEEEEENS_10bfloat16_tEfNS_4arch4Sm80ELb0ELb1ELb1ELb1ELb1ELb0ELb0ELb0ELi2ELi4ELi4ELi4ELb0EEENS1_24CollectiveEpilogueBwdGQAISA_fSD_Li256ELb1ELb1EEENS1_19SingleTileSchedulerILb1ELb0ELb0ELi128EEEEEEEEEvNT_6ParamsE$_ZN4cute3eso3ESOILb1ELb0EJNS_6LayoutINS_5tupleIJNS3_IJNS_1CILi1EEES5_EEENS4_ILi32EEEEEENS3_IJNS3_IJNS4_ILi0EEES9_EEENS4_ILi256EEEEEEEENS_10ViewEngineINS_8gmem_ptrIPfEEEEEEC2ERKSD_RKSI_) ;  /* 0xfffa175000007944 */ /* 0x022fea0003c3ffff */
[----:B-1----:R-:W2:Y:S04]  /*67f10*/  LDL.64 R2, [R1+0x1428] ;  /* 0x0014280001027983 */ /* 0x002ea80000100a00 */
[----:B------:R1:W5:Y:S01]  /*67f20*/  LD.E R5, [R6.64] ;  /* 0x0000000406057980 */ /* 0x000362000c101900 */
[----:B------:R-:W-:Y:S01]  /*67f30*/  MOV R10, 0x67f70 ;  /* 0x00067f70000a7802 */ /* 0x000fe20000000f00 */
[----:B--2---:R-:W-:Y:S01]  /*67f40*/  IMAD.MOV.U32 R14, RZ, RZ, R2 ;  /* 0x000000ffff0e7224 */ /* 0x004fe200078e0002 */
[----:B------:R-:W-:-:S02]  /*67f50*/  MOV R15, R3 ;  /* 0x00000003000f7202 */ /* 0x000fc40000000f00 */
[----:B-1---5:R-:W-:Y:S05]  /*67f60*/  CALL.REL.NOINC `($_ZN7cutlass13device_kernelIN5flash19enable_sm80_to_sm89INS1_16FlashAttnBwdSm80INS1_25CollectiveMainloopBwdSm80ILi2ELi2EN4cute5tupleIJNS5_1CILi128EEES8_NS7_ILi64EEEEEENS_10bfloat16_tEfNS_4arch4Sm80ELb0ELb1ELb1ELb1ELb1ELb0ELb0ELb0ELi2ELi4ELi4ELi4ELb0EEENS1_24CollectiveEpilogueBwdGQAISA_fSD_Li256ELb1ELb1EEENS1_19SingleTileSchedulerILb1ELb0ELb0ELi128EEEEEEEEEvNT_6ParamsE$_ZN73_INTERNAL_24fd9406_37_flash_bwd_hdim64_bf16_softcap_sm80_cu_3fbc093a_29189atomicAddEPff) ;  /* 0xfffa349000007944 */ /* 0x022fea0003c3ffff */
[----:B------:R2:W5:Y:S01]  /*67f70*/  LD.E R5, [R6.64+0x4] ;  /* 0x0000040406057980 */ /* 0x000562000c101900 */
[----:B-1----:R-:W-:-:S02]  /*67f80*/  IADD3 R14, P0, R2, 0x400, RZ ;  /* 0x00000400020e7810 */ /* 0x002fc40007f1e0ff */
[----:B------:R-:W-:-:S03]  /*67f90*/  MOV R10, 0x67fc0 ;  /* 0x00067fc0000a7802 */ /* 0x000fc60000000f00 */
[----:B------:R-:W-:-:S03]  /*67fa0*/  IMAD.X R15, RZ, RZ, R3, P0 ;  /* 0x000000ffff0f7224 */ /* 0x000fc600000e0603 */
[----:B--2--5:R-:W-:Y:S05]  /*67fb0*/  CALL.REL.NOINC `($_ZN7cutlass13device_kernelIN5flash19enable_sm80_to_sm89INS1_16FlashAttnBwdSm80INS1_25CollectiveMainloopBwdSm80ILi2ELi2EN4cute5tupleIJNS5_1CILi128EEES8_NS7_ILi64EEEEEENS_10bfloat16_tEfNS_4arch4Sm80ELb0ELb1ELb1ELb1ELb1ELb0ELb0ELb0ELi2ELi4ELi4ELi4ELb0EEENS1_24CollectiveEpilogueBwdGQAISA_fSD_Li256ELb1ELb1EEENS1_19SingleTileSchedulerILb1ELb0ELb0ELi128EEEEEEEEEvNT_6ParamsE$_ZN73_INTERNAL_24fd9406_37_flash_bwd_hdim64_bf16_softcap_sm80_cu_3fbc093a_29189atomicAddEPff) ;  /* 0xfffa344000007944 */ /* 0x024fea0003c3ffff */
[----:B------:R2:W5:Y:S01]  /*67fc0*/  LD.E R5, [R6.64+0x8] ;  /* 0x0000080406057980 */ /* 0x000562000c101900 */
[----:B-1----:R-:W-:Y:S02]  /*67fd0*/  IADD3 R14, P0, R2, 0x800, RZ ;  /* 0x00000800020e7810 */ /* 0x002fe40007f1e0ff */
        /* <DEDUP_REMOVED lines=148> */
[----:B------:R-:W-:-:S04]  /*68920*/  MOV R69, 0x0 ;  /* 0x0000000000457802 */ /* 0x000fc80000000f00 */
[----:B------:R-:W-:Y:S05]  /*68930*/  RET.REL.NODEC R68 `(_ZN7cutlass13device_kernelIN5flash19enable_sm80_to_sm89INS1_16FlashAttnBwdSm80INS1_25CollectiveMainloopBwdSm80ILi2ELi2EN4cute5tupleIJNS5_1CILi128EEES8_NS7_ILi64EEEEEENS_10bfloat16_tEfNS_4arch4Sm80ELb0ELb1ELb1ELb1ELb1ELb0ELb0ELb0ELi2ELi4ELi4ELi4ELb0EEENS1_24CollectiveEpilogueBwdGQAISA_fSD_Li256ELb1ELb1EEENS1_19SingleTileSchedulerILb1ELb0ELb0ELi128EEEEEEEEEvNT_6ParamsE) ;  /* 0xfff976c044007950 */ /* 0x000fea0003c3ffff */
        .type           $_ZN7cutlass13device_kernelIN5flash19enable_sm80_to_sm89INS1_16FlashAttnBwdSm80INS1_25CollectiveMainloopBwdSm80ILi2ELi2EN4cute5tupleIJNS5_1CILi128EEES8_NS7_ILi64EEEEEENS_10bfloat16_tEfNS_4arch4Sm80ELb0ELb1ELb1ELb1ELb1ELb0ELb0ELb0ELi2ELi4ELi4ELi4ELb0EEENS1_24CollectiveEpilogueBwdGQAISA_fSD_Li256ELb1ELb1EEENS1_19SingleTileSchedulerILb1ELb0ELb0ELi128EEEEEEEEEvNT_6ParamsE$_ZZZN5flash25CollectiveMainloopBwdSm80ILi2ELi2EN4cute5tupleIJNS1_1CILi128EEES4_NS3_ILi64EEEEEEN7cutlass10bfloat16_tEfNS7_4arch4Sm80ELb0ELb1ELb1ELb1ELb1ELb0ELb0ELb0ELi2ELi4ELi4ELi4ELb0EE3mmaINS_16FlashAttnBwdSm80ISB_NS_24CollectiveEpilogueBwdGQAIS6_fSA_Li256ELb1ELb1EEENS_19SingleTileSchedulerILb1ELb0ELb0ELi128EEEE13SharedStorageENS1_6TensorINS1_11ArrayEngineIfLm32EEENS1_6LayoutINS2_IJNS2_IJNS3_ILi2EEESO_EEESO_NS3_ILi4EEEEEENS2_IJNS2_IJNS3_ILi1EEESO_EEESQ_NS3_ILi8EEEEEEEEEEEEbRKNSB_6ParamsERT0_S12_iNS2_IJiiiEEERT_ENKUliT_E_clIZSC_ISJ_SX_EbS10_S12_S12_iS13_S15_EUlRS16_iE_EEDaiS16_ENKUlvE0_clEv,@function
        .size           $_ZN7cutlass13device_kernelIN5flash19enable_sm80_to_sm89INS1_16FlashAttnBwdSm80INS1_25CollectiveMainloopBwdSm80ILi2ELi2EN4cute5tupleIJNS5_1CILi128EEES8_NS7_ILi64EEEEEENS_10bfloat16_tEfNS_4arch4Sm80ELb0ELb1ELb1ELb1ELb1ELb0ELb0ELb0ELi2ELi4ELi4ELi4ELb0EEENS1_24CollectiveEpilogueBwdGQAISA_fSD_Li256ELb1ELb1EEENS1_19SingleTileSchedulerILb1ELb0ELb0ELi128EEEEEEEEEvNT_6ParamsE$_ZZZN5flash25CollectiveMainloopBwdSm80ILi2ELi2EN4cute5tupleIJNS1_1CILi128EEES4_NS3_ILi64EEEEEEN7cutlass10bfloat16_tEfNS7_4arch4Sm80ELb0ELb1ELb1ELb1ELb1ELb0ELb0ELb0ELi2ELi4ELi4ELi4ELb0EE3mmaINS_16FlashAttnBwdSm80ISB_NS_24CollectiveEpilogueBwdGQAIS6_fSA_Li256ELb1ELb1EEENS_19SingleTileSchedulerILb1ELb0ELb0ELi128EEEE13SharedStorageENS1_6TensorINS1_11ArrayEngineIfLm32EEENS1_6LayoutINS2_IJNS2_IJNS3_ILi2EEESO_EEESO_NS3_ILi4EEEEEENS2_IJNS2_IJNS3_ILi1EEESO_EEESQ_NS3_ILi8EEEEEEEEEEEEbRKNSB_6ParamsERT0_S12_iNS2_IJiiiEEERT_ENKUliT_E_clIZSC_ISJ_SX_EbS10_S12_S12_iS13_S15_EUlRS16_iE_EEDaiS16_ENKUlvE0_clEv,($_ZN7cutlass13device_kernelIN5flash19enable_sm80_to_sm89INS1_16FlashAttnBwdSm80INS1_25CollectiveMainloopBwdSm80ILi2ELi2EN4cute5tupleIJNS5_1CILi128EEES8_NS7_ILi64EEEEEENS_10bfloat16_tEfNS_4arch4Sm80ELb0ELb1ELb1ELb1ELb1ELb0ELb0ELb0ELi2ELi4ELi4ELi4ELb0EEENS1_24CollectiveEpilogueBwdGQAISA_fSD_Li256ELb1ELb1EEENS1_19SingleTileSchedulerILb1ELb0ELb0ELi128EEEEEEEEEvNT_6ParamsE$_ZZZN5flash25CollectiveMainloopBwdSm80ILi2ELi2EN4cute5tupleIJNS1_1CILi128EEES4_NS3_ILi64EEEEEEN7cutlass10bfloat16_tEfNS7_4arch4Sm80ELb0ELb1ELb1ELb1ELb1ELb0ELb0ELb0ELi2ELi4ELi4ELi4ELb0EE3mmaINS_16FlashAttnBwdSm80ISB_NS_24CollectiveEpilogueBwdGQAIS6_fSA_Li256ELb1ELb1EEENS_19SingleTileSchedulerILb1ELb0ELb0ELi128EEEE13SharedStorageENS1_6TensorINS1_11ArrayEngineIfLm32EEENS1_6LayoutINS2_IJNS2_IJNS3_ILi2EEESO_EEESO_NS3_ILi4EEEEEENS2_IJNS2_IJNS3_ILi1EEESO_EEESQ_NS3_ILi8EEEEEEEEEEEEbRKNSB_6ParamsERT0_S12_iNS2_IJiiiEEERT_ENKUliT_E_clIZSC_ISJ_SX_EbS10_S12_S12_iS13_S15_EUlRS16_iE_EEDaiS16_ENKUlvE1_clEv - $_ZN7cutlass13device_kernelIN5flash19enable_sm80_to_sm89INS1_16FlashAttnBwdSm80INS1_25CollectiveMainloopBwdSm80ILi2ELi2EN4cute5tupleIJNS5_1CILi128EEES8_NS7_ILi64EEEEEENS_10bfloat16_tEfNS_4arch4Sm80ELb0ELb1ELb1ELb1ELb1ELb0ELb0ELb0ELi2ELi4ELi4ELi4ELb0EEENS1_24CollectiveEpilogueBwdGQAISA_fSD_Li256ELb1ELb1EEENS1_19SingleTileSchedulerILb1ELb0ELb0ELi128EEEEEEEEEvNT_6ParamsE$_ZZZN5flash25CollectiveMainloopBwdSm80ILi2ELi2EN4cute5tupleIJNS1_1CILi128EEES4_NS3_ILi64EEEEEEN7cutlass10bfloat16_tEfNS7_4arch4Sm80ELb0ELb1ELb1ELb1ELb1ELb0ELb0ELb0ELi2ELi4ELi4ELi4ELb0EE3mmaINS_16FlashAttnBwdSm80ISB_NS_24CollectiveEpilogueBwdGQAIS6_fSA_Li256ELb1ELb1EEENS_19SingleTileSchedulerILb1ELb0ELb0ELi128EEEE13SharedStorageENS1_6TensorINS1_11ArrayEngineIfLm32EEENS1_6LayoutINS2_IJNS2_IJNS3_ILi2EEESO_EEESO_NS3_ILi4EEEEEENS2_IJNS2_IJNS3_ILi1EEESO_EEESQ_NS3_ILi8EEEEEEEEEEEEbRKNSB_6ParamsERT0_S12_iNS2_IJiiiEEERT_ENKUliT_E_clIZSC_ISJ_SX_EbS10_S12_S12_iS13_S15_EUlRS16_iE_EEDaiS16_ENKUlvE0_clEv)
$_ZN7cutlass13device_kernelIN5flash19enable_sm80_to_sm89INS1_16FlashAttnBwdSm80INS1_25CollectiveMainloopBwdSm80ILi2ELi2EN4cute5tupleIJNS5_1CILi128EEES8_NS7_ILi64EEEEEENS_10bfloat16_tEfNS_4arch4Sm80ELb0ELb1ELb1ELb1ELb1ELb0ELb0ELb0ELi2ELi4ELi4ELi4ELb0EEENS1_24CollectiveEpilogueBwdGQAISA_fSD_Li256ELb1ELb1EEENS1_19SingleTileSchedulerILb1ELb0ELb0ELi128EEEEEEEEEvNT_6ParamsE$_ZZZN5flash25CollectiveMainloopBwdSm80ILi2ELi2EN4cute5tupleIJNS1_1CILi128EEES4_NS3_ILi64EEEEEEN7cutlass10bfloat16_tEfNS7_4arch4Sm80ELb0ELb1ELb1ELb1ELb1ELb0ELb0ELb0ELi2ELi4ELi4ELi4ELb0EE3mmaINS_16FlashAttnBwdSm80ISB_NS_24CollectiveEpilogueBwdGQAIS6_fSA_Li256ELb1ELb1EEENS_19SingleTileSchedulerILb1ELb0ELb0ELi128EEEE13SharedStorageENS1_6TensorINS1_11ArrayEngineIfLm32EEENS1_6LayoutINS2_IJNS2_IJNS3_ILi2EEESO_EEESO_NS3_ILi4EEEEEENS2_IJNS2_IJNS3_ILi1EEESO_EEESQ_NS3_ILi8EEEEEEEEEEEEbRKNSB_6ParamsERT0_S12_iNS2_IJiiiEEERT_ENKUliT_E_clIZSC_ISJ_SX_EbS10_S12_S12_iS13_S15_EUlRS16_iE_EEDaiS16_ENKUlvE0_clEv:
[----:B------:R-:W-:-:S05]  /*68940*/  IADD3 R3, R16, -c[0x0][0x20], RZ ;  /* 0x8000080010037a10 */ /* 0x000fca0007ffe0ff */
[----:B------:R-:W-:-:S05]  /*68950*/  IMAD R3, R10, 0x4, R3 ;  /* 0x000000040a037824 */ /* 0x000fca00078e0203 */
[----:B------:R1:W5:Y:S02]  /*68960*/  LDL R4, [R3] ;  /* 0x0000000003047983 */ /* 0x0003640000100800 */
[----:B-1----:R-:W-:-:S04]  /*68970*/  MOV R3, 0x0 ;  /* 0x0000000000037802 */ /* 0x002fc80000000f00 */
[----:B------:R-:W-:Y:S05]  /*68980*/  RET.REL.NODEC R2 `(_ZN7cutlass13device_kernelIN5flash19enable_sm80_to_sm89INS1_16FlashAttnBwdSm80INS1_25CollectiveMainloopBwdSm80ILi2ELi2EN4cute5tupleIJNS5_1CILi128EEES8_NS7_ILi64EEEEEENS_10bfloat16_tEfNS_4arch4Sm80ELb0ELb1ELb1ELb1ELb1ELb0ELb0ELb0ELi2ELi4ELi4ELi4ELb0EEENS1_24CollectiveEpilogueBwdGQAISA_fSD_Li256ELb1ELb1EEENS1_19SingleTileSchedulerILb1ELb0ELb0ELi128EEEEEEEEEvNT_6ParamsE) ;  /* 0xfff9767002007950 */ /* 0x000fea0003c3ffff */
        .type           $_ZN7cutlass13device_kernelIN5flash19enable_sm80_to_sm89INS1_16FlashAttnBwdSm80INS1_25CollectiveMainloopBwdSm80ILi2ELi2EN4cute5tupleIJNS5_1CILi128EEES8_NS7_ILi64EEEEEENS_10bfloat16_tEfNS_4arch4Sm80ELb0ELb1ELb1ELb1ELb1ELb0ELb0ELb0ELi2ELi4ELi4ELi4ELb0EEENS1_24CollectiveEpilogueBwdGQAISA_fSD_Li256ELb1ELb1EEENS1_19SingleTileSchedulerILb1ELb0ELb0ELi128EEEEEEEEEvNT_6ParamsE$_ZZZN5flash25CollectiveMainloopBwdSm80ILi2ELi2EN4cute5tupleIJNS1_1CILi128EEES4_NS3_ILi64EEEEEEN7cutlass10bfloat16_tEfNS7_4arch4Sm80ELb0ELb1ELb1ELb1ELb1ELb0ELb0ELb0ELi2ELi4ELi4ELi4ELb0EE3mmaINS_16FlashAttnBwdSm80ISB_NS_24CollectiveEpilogueBwdGQAIS6_fSA_Li256ELb1ELb1EEENS_19SingleTileSchedulerILb1ELb0ELb0ELi128EEEE13SharedStorageENS1_6TensorINS1_11ArrayEngineIfLm32EEENS1_6LayoutINS2_IJNS2_IJNS3_ILi2EEESO_EEESO_NS3_ILi4EEEEEENS2_IJNS2_IJNS3_ILi1EEESO_EEESQ_NS3_ILi8EEEEEEEEEEEEbRKNSB_6ParamsERT0_S12_iNS2_IJiiiEEERT_ENKUliT_E_clIZSC_ISJ_SX_EbS10_S12_S12_iS13_S15_EUlRS16_iE_EEDaiS16_ENKUlvE1_clEv,@function
        .size           $_ZN7cutlass13device_kernelIN5flash19enable_sm80_to_sm89INS1_16FlashAttnBwdSm80INS1_25CollectiveMainloopBwdSm80ILi2ELi2EN4cute5tupleIJNS5_1CILi128EEES8_NS7_ILi64EEEEEENS_10bfloat16_tEfNS_4arch4Sm80ELb0ELb1ELb1ELb1ELb1ELb0ELb0ELb0ELi2ELi4ELi4ELi4ELb0EEENS1_24CollectiveEpilogueBwdGQAISA_fSD_Li256ELb1ELb1EEENS1_19SingleTileSchedulerILb1ELb0ELb0ELi128EEEEEEEEEvNT_6ParamsE$_ZZZN5flash25CollectiveMainloopBwdSm80ILi2ELi2EN4cute5tupleIJNS1_1CILi128EEES4_NS3_ILi64EEEEEEN7cutlass10bfloat16_tEfNS7_4arch4Sm80ELb0ELb1ELb1ELb1ELb1ELb0ELb0ELb0ELi2ELi4ELi4ELi4ELb0EE3mmaINS_16FlashAttnBwdSm80ISB_NS_24CollectiveEpilogueBwdGQAIS6_fSA_Li256ELb1ELb1EEENS_19SingleTileSchedulerILb1ELb0ELb0ELi128EEEE13SharedStorageENS1_6TensorINS1_11ArrayEngineIfLm32EEENS1_6LayoutINS2_IJNS2_IJNS3_ILi2EEESO_EEESO_NS3_ILi4EEEEEENS2_IJNS2_IJNS3_ILi1EEESO_EEESQ_NS3_ILi8EEEEEEEEEEEEbRKNSB_6ParamsERT0_S12_iNS2_IJiiiEEERT_ENKUliT_E_clIZSC_ISJ_SX_EbS10_S12_S12_iS13_S15_EUlRS16_iE_EEDaiS16_ENKUlvE1_clEv,($__internal_9_$__cuda_sm70_warpsync - $_ZN7cutlass13device_kernelIN5flash19enable_sm80_to_sm89INS1_16FlashAttnBwdSm80INS1_25CollectiveMainloopBwdSm80ILi2ELi2EN4cute5tupleIJNS5_1CILi128EEES8_NS7_ILi64EEEEEENS_10bfloat16_tEfNS_4arch4Sm80ELb0ELb1ELb1ELb1ELb1ELb0ELb0ELb0ELi2ELi4ELi4ELi4ELb0EEENS1_24CollectiveEpilogueBwdGQAISA_fSD_Li256ELb1ELb1EEENS1_19SingleTileSchedulerILb1ELb0ELb0ELi128EEEEEEEEEvNT_6ParamsE$_ZZZN5flash25CollectiveMainloopBwdSm80ILi2ELi2EN4cute5tupleIJNS1_1CILi128EEES4_NS3_ILi64EEEEEEN7cutlass10bfloat16_tEfNS7_4arch4Sm80ELb0ELb1ELb1ELb1ELb1ELb0ELb0ELb0ELi2ELi4ELi4ELi4ELb0EE3mmaINS_16FlashAttnBwdSm80ISB_NS_24CollectiveEpilogueBwdGQAIS6_fSA_Li256ELb1ELb1EEENS_19SingleTileSchedulerILb1ELb0ELb0ELi128EEEE13SharedStorageENS1_6TensorINS1_11ArrayEngineIfLm32EEENS1_6LayoutINS2_IJNS2_IJNS3_ILi2EEESO_EEESO_NS3_ILi4EEEEEENS2_IJNS2_IJNS3_ILi1EEESO_EEESQ_NS3_ILi8EEEEEEEEEEEEbRKNSB_6ParamsERT0_S12_iNS2_IJiiiEEERT_ENKUliT_E_clIZSC_ISJ_SX_EbS10_S12_S12_iS13_S15_EUlRS16_iE_EEDaiS16_ENKUlvE1_clEv)
$_ZN7cutlass13device_kernelIN5flash19enable_sm80_to_sm89INS1_16FlashAttnBwdSm80INS1_25CollectiveMainloopBwdSm80ILi2ELi2EN4cute5tupleIJNS5_1CILi128EEES8_NS7_ILi64EEEEEENS_10bfloat16_tEfNS_4arch4Sm80ELb0ELb1ELb1ELb1ELb1ELb0ELb0ELb0ELi2ELi4ELi4ELi4ELb0EEENS1_24CollectiveEpilogueBwdGQAISA_fSD_Li256ELb1ELb1EEENS1_19SingleTileSchedulerILb1ELb0ELb0ELi128EEEEEEEEEvNT_6ParamsE$_ZZZN5flash25CollectiveMainloopBwdSm80ILi2ELi2EN4cute5tupleIJNS1_1CILi128EEES4_NS3_ILi64EEEEEEN7cutlass10bfloat16_tEfNS7_4arch4Sm80ELb0ELb1ELb1ELb1ELb1ELb0ELb0ELb0ELi2ELi4ELi4ELi4ELb0EE3mmaINS_16FlashAttnBwdSm80ISB_NS_24CollectiveEpilogueBwdGQAIS6_fSA_Li256ELb1ELb1EEENS_19SingleTileSchedulerILb1ELb0ELb0ELi128EEEE13SharedStorageENS1_6TensorINS1_11ArrayEngineIfLm32EEENS1_6LayoutINS2_IJNS2_IJNS3_ILi2EEESO_EEESO_NS3_ILi4EEEEEENS2_IJNS2_IJNS3_ILi1EEESO_EEESQ_NS3_ILi8EEEEEEEEEEEEbRKNSB_6ParamsERT0_S12_iNS2_IJiiiEEERT_ENKUliT_E_clIZSC_ISJ_SX_EbS10_S12_S12_iS13_S15_EUlRS16_iE_EEDaiS16_ENKUlvE1_clEv:
[----:B------:R-:W-:-:S05]  /*68990*/  IADD3 R3, R7, -c[0x0][0x20], RZ ;  /* 0x8000080007037a10 */ /* 0x000fca0007ffe0ff */
[----:B------:R-:W-:-:S05]  /*689a0*/  IMAD R3, R10, 0x4, R3 ;  /* 0x000000040a037824 */ /* 0x000fca00078e0203 */
[----:B------:R1:W5:Y:S02]  /*689b0*/  LDL R4, [R3] ;  /* 0x0000000003047983 */ /* 0x0003640000100800 */
[----:B-1----:R-:W-:-:S04]  /*689c0*/  MOV R3, 0x0 ;  /* 0x0000000000037802 */ /* 0x002fc80000000f00 */
[----:B------:R-:W-:Y:S05]  /*689d0*/  RET.REL.NODEC R2 `(_ZN7cutlass13device_kernelIN5flash19enable_sm80_to_sm89INS1_16FlashAttnBwdSm80INS1_25CollectiveMainloopBwdSm80ILi2ELi2EN4cute5tupleIJNS5_1CILi128EEES8_NS7_ILi64EEEEEENS_10bfloat16_tEfNS_4arch4Sm80ELb0ELb1ELb1ELb1ELb1ELb0ELb0ELb0ELi2ELi4ELi4ELi4ELb0EEENS1_24CollectiveEpilogueBwdGQAISA_fSD_Li256ELb1ELb1EEENS1_19SingleTileSchedulerILb1ELb0ELb0ELi128EEEEEEEEEvNT_6ParamsE) ;  /* 0xfff9762002007950 */ /* 0x000fea0003c3ffff */
        .weak           $__internal_9_$__cuda_sm70_warpsync
        .type           $__internal_9_$__cuda_sm70_warpsync,@function
        .size           $__internal_9_$__cuda_sm70_warpsync,($_ZN7cutlass13device_kernelIN5flash19enable_sm80_to_sm89INS1_16FlashAttnBwdSm80INS1_25CollectiveMainloopBwdSm80ILi2ELi2EN4cute5tupleIJNS5_1CILi128EEES8_NS7_ILi64EEEEEENS_10bfloat16_tEfNS_4arch4Sm80ELb0ELb1ELb1ELb1ELb1ELb0ELb0ELb0ELi2ELi4ELi4ELi4ELb0EEENS1_24CollectiveEpilogueBwdGQAISA_fSD_Li256ELb1ELb1EEENS1_19SingleTileSchedulerILb1ELb0ELb0ELi128EEEEEEEEEvNT_6ParamsE$__fAtomicAdd - $__internal_9_$__cuda_sm70_warpsync)
$__internal_9_$__cuda_sm70_warpsync:
[----:B------:R-:W-:Y:S01]  /*689e0*/  MOV R5, 0x0 ;  /* 0x0000000000057802 */ /* 0x000fe20000000f00 */
[----:B------:R-:W-:Y:S04]  /*689f0*/  WARPSYNC R41 ;  /* 0x0000002900007348 */ /* 0x000fe80003800000 */
[----:B------:R-:W-:Y:S05]  /*68a00*/  RET.REL.NODEC R4 `(_ZN7cutlass13device_kernelIN5flash19enable_sm80_to_sm89INS1_16FlashAttnBwdSm80INS1_25CollectiveMainloopBwdSm80ILi2ELi2EN4cute5tupleIJNS5_1CILi128EEES8_NS7_ILi64EEEEEENS_10bfloat16_tEfNS_4arch4Sm80ELb0ELb1ELb1ELb1ELb1ELb0ELb0ELb0ELi2ELi4ELi4ELi4ELb0EEENS1_24CollectiveEpilogueBwdGQAISA_fSD_Li256ELb1ELb1EEENS1_19SingleTileSchedulerILb1ELb0ELb0ELi128EEEEEEEEEvNT_6ParamsE) ;  /* 0xfff975f004007950 */ /* 0x000fea0003c3ffff */
        .type           $_ZN7cutlass13device_kernelIN5flash19enable_sm80_to_sm89INS1_16FlashAttnBwdSm80INS1_25CollectiveMainloopBwdSm80ILi2ELi2EN4cute5tupleIJNS5_1CILi128EEES8_NS7_ILi64EEEEEENS_10bfloat16_tEfNS_4arch4Sm80ELb0ELb1ELb1ELb1ELb1ELb0ELb0ELb0ELi2ELi4ELi4ELi4ELb0EEENS1_24CollectiveEpilogueBwdGQAISA_fSD_Li256ELb1ELb1EEENS1_19SingleTileSchedulerILb1ELb0ELb0ELi128EEEEEEEEEvNT_6ParamsE$__fAtomicAdd,@function
        .size           $_ZN7cutlass13device_kernelIN5flash19enable_sm80_to_sm89INS1_16FlashAttnBwdSm80INS1_25CollectiveMainloopBwdSm80ILi2ELi2EN4cute5tupleIJNS5_1CILi128EEES8_NS7_ILi64EEEEEENS_10bfloat16_tEfNS_4arch4Sm80ELb0ELb1ELb1ELb1ELb1ELb0ELb0ELb0ELi2ELi4ELi4ELi4ELb0EEENS1_24CollectiveEpilogueBwdGQAISA_fSD_Li256ELb1ELb1EEENS1_19SingleTileSchedulerILb1ELb0ELb0ELi128EEEEEEEEEvNT_6ParamsE$__fAtomicAdd,($_ZN7cutlass13device_kernelIN5flash19enable_sm80_to_sm89INS1_16FlashAttnBwdSm80INS1_25CollectiveMainloopBwdSm80ILi2ELi2EN4cute5tupleIJNS5_1CILi128EEES8_NS7_ILi64EEEEEENS_10bfloat16_tEfNS_4arch4Sm80ELb0ELb1ELb1ELb1ELb1ELb0ELb0ELb0ELi2ELi4ELi4ELi4ELb0EEENS1_24CollectiveEpilogueBwdGQAISA_fSD_Li256ELb1ELb1EEENS1_19SingleTileSchedulerILb1ELb0ELb0ELi128EEEEEEEEEvNT_6ParamsE$__umulhi - $_ZN7cutlass13device_kernelIN5flash19enable_sm80_to_sm89INS1_16FlashAttnBwdSm80INS1_25CollectiveMainloopBwdSm80ILi2ELi2EN4cute5tupleIJNS5_1CILi128EEES8_NS7_ILi64EEEEEENS_10bfloat16_tEfNS_4arch4Sm80ELb0ELb1ELb1ELb1ELb1ELb0ELb0ELb0ELi2ELi4ELi4ELi4ELb0EEENS1_24CollectiveEpilogueBwdGQAISA_fSD_Li256ELb1ELb1EEENS1_19SingleTileSchedulerILb1ELb0ELb0ELi128EEEEEEEEEvNT_6ParamsE$__fAtomicAdd)
$_ZN7cutlass13device_kernelIN5flash19enable_sm80_to_sm89INS1_16FlashAttnBwdSm80INS1_25CollectiveMainloopBwdSm80ILi2ELi2EN4cute5tupleIJNS5_1CILi128EEES8_NS7_ILi64EEEEEENS_10bfloat16_tEfNS_4arch4Sm80ELb0ELb1ELb1ELb1ELb1ELb0ELb0ELb0ELi2ELi4ELi4ELi4ELb0EEENS1_24CollectiveEpilogueBwdGQAISA_fSD_Li256ELb1ELb1EEENS1_19SingleTileSchedulerILb1ELb0ELb0ELi128EEEEEEEEEvNT_6ParamsE$__fAtomicAdd:
[----:B------:R-:W-:Y:S02]  /*68a10*/  ULDC.64 UR8, c[0x0][0x118] ;  /* 0x0000460000087ab9 */ /* 0x000fe40000000a00 */
[----:B------:R-:W2:Y:S01]  /*68a20*/  ATOM.E.ADD.F32.FTZ.RN.STRONG.GPU P0, RZ, [R14.64], R5 ;  /* 0x000000050eff798a */ /* 0x000ea2000810e7c8 */
[----:B------:R-:W-:Y:S02]  /*68a30*/  MOV R13, 0x0 ;  /* 0x00000000000d7802 */ /* 0x000fe40000000f00 */
[----:B------:R-:W-:-:S02]  /*68a40*/  MOV R9, R5 ;  /* 0x0000000500097202 */ /* 0x000fc40000000f00 */
[----:B--2---:R-:W-:Y:S05]  /*68a50*/  @P0 RET.REL.NODEC R12 `(_ZN7cutlass13device_kernelIN5flash19enable_sm80_to_sm89INS1_16FlashAttnBwdSm80INS1_25CollectiveMainloopBwdSm80ILi2ELi2EN4cute5tupleIJNS5_1CILi128EEES8_NS7_ILi64EEEEEENS_10bfloat16_tEfNS_4arch4Sm80ELb0ELb1ELb1ELb1ELb1ELb0ELb0ELb0ELi2ELi4ELi4ELi4ELb0EEENS1_24CollectiveEpilogueBwdGQAISA_fSD_Li256ELb1ELb1EEENS1_19SingleTileSchedulerILb1ELb0ELb0ELi128EEEEEEEEEvNT_6ParamsE) ;  /* 0xfff975a00c000950 */ /* 0x004fea0003c3ffff */
[----:B------:R-:W1:Y:S02]  /*68a60*/  QSPC.E.S P0, RZ, [R14] ;  /* 0x000000000eff73aa */ /* 0x000e640000000500 */
[----:B-1----:R-:W-:Y:S05]  /*68a70*/  @!P0 BRA `(.L_x_2368) ;  /* 0x0000008000008947 */ /* 0x002fea0003800000 */
[----:B------:R-:W-:-:S05]  /*68a80*/  LOP3.LUT R8, R14, 0xffffff, RZ, 0xc0, !PT ;  /* 0x00ffffff0e087812 */ /* 0x000fca00078ec0ff */
.L_x_2369:
[----:B------:R-:W1:Y:S02]  /*68a90*/  LDS R4, [R8] ;  /* 0x0000000008047984 */ /* 0x000e640000000800 */
[----:B-1----:R-:W-:-:S06]  /*68aa0*/  FADD R5, R9, R4 ;  /* 0x0000000409057221 */ /* 0x002fcc0000000000 */
[----:B------:R-:W1:Y:S02]  /*68ab0*/  ATOMS.CAST.SPIN R5, [R8], R4, R5 ;  /* 0x000000040805738d */ /* 0x000e640001800005 */
[----:B-1----:R-:W-:-:S13]  /*68ac0*/  ISETP.EQ.U32.AND P0, PT, R5, 0x1, PT ;  /* 0x000000010500780c */ /* 0x002fda0003f02070 */
[----:B------:R-:W-:Y:S05]  /*68ad0*/  @!P0 BRA `(.L_x_2369) ;  /* 0xffffffb000008947 */ /* 0x000fea000383ffff */
[----:B------:R-:W-:-:S04]  /*68ae0*/  MOV R13, 0x0 ;  /* 0x00000000000d7802 */ /* 0x000fc80000000f00 */
[----:B------:R-:W-:Y:S05]  /*68af0*/  RET.REL.NODEC R12 `(_ZN7cutlass13device_kernelIN5flash19enable_sm80_to_sm89INS1_16FlashAttnBwdSm80INS1_25CollectiveMainloopBwdSm80ILi2ELi2EN4cute5tupleIJNS5_1CILi128EEES8_NS7_ILi64EEEEEENS_10bfloat16_tEfNS_4arch4Sm80ELb0ELb1ELb1ELb1ELb1ELb0ELb0ELb0ELi2ELi4ELi4ELi4ELb0EEENS1_24CollectiveEpilogueBwdGQAISA_fSD_Li256ELb1ELb1EEENS1_19SingleTileSchedulerILb1ELb0ELb0ELi128EEEEEEEEEvNT_6ParamsE) ;  /* 0xfff975000c007950 */ /* 0x000fea0003c3ffff */
.L_x_2368:
[----:B------:R-:W2:Y:S01]  /*68b00*/  LD.E R4, [R14.64] ;  /* 0x000000080e047980 */ /* 0x000ea2000c101900 */
[----:B------:R-:W-:Y:S01]  /*68b10*/  MOV R13, 0x0 ;  /* 0x00000000000d7802 */ /* 0x000fe20000000f00 */
[----:B--2---:R-:W-:-:S05]  /*68b20*/  FADD R9, R9, R4 ;  /* 0x0000000409097221 */ /* 0x004fca0000000000 */
[----:B------:R1:W-:Y:S01]  /*68b30*/  ST.E [R14.64], R9 ;  /* 0x000000090e007985 */ /* 0x0003e2000c101908 */
[----:B------:R-:W-:Y:S05]  /*68b40*/  RET.REL.NODEC R12 `(_ZN7cutlass13device_kernelIN5flash19enable_sm80_to_sm89INS1_16FlashAttnBwdSm80INS1_25CollectiveMainloopBwdSm80ILi2ELi2EN4cute5tupleIJNS5_1CILi128EEES8_NS7_ILi64EEEEEENS_10bfloat16_tEfNS_4arch4Sm80ELb0ELb1ELb1ELb1ELb1ELb0ELb0ELb0ELi2ELi4ELi4ELi4ELb0EEENS1_24CollectiveEpilogueBwdGQAISA_fSD_Li256ELb1ELb1EEENS1_19SingleTileSchedulerILb1ELb0ELb0ELi128EEEEEEEEEvNT_6ParamsE) ;  /* 0xfff974b00c007950 */ /* 0x000fea0003c3ffff */
        .type           $_ZN7cutlass13device_kernelIN5flash19enable_sm80_to_sm89INS1_16FlashAttnBwdSm80INS1_25CollectiveMainloopBwdSm80ILi2ELi2EN4cute5tupleIJNS5_1CILi128EEES8_NS7_ILi64EEEEEENS_10bfloat16_tEfNS_4arch4Sm80ELb0ELb1ELb1ELb1ELb1ELb0ELb0ELb0ELi2ELi4ELi4ELi4ELb0EEENS1_24CollectiveEpilogueBwdGQAISA_fSD_Li256ELb1ELb1EEENS1_19SingleTileSchedulerILb1ELb0ELb0ELi128EEEEEEEEEvNT_6ParamsE$__umulhi,@function
        .size           $_ZN7cutlass13device_kernelIN5flash19enable_sm80_to_sm89INS1_16FlashAttnBwdSm80INS1_25CollectiveMainloopBwdSm80ILi2ELi2EN4cute5tupleIJNS5_1CILi128EEES8_NS7_ILi64EEEEEENS_10bfloat16_tEfNS_4arch4Sm80ELb0ELb1ELb1ELb1ELb1ELb0ELb0ELb0ELi2ELi4ELi4ELi4ELb0EEENS1_24CollectiveEpilogueBwdGQAISA_fSD_Li256ELb1ELb1EEENS1_19SingleTileSchedulerILb1ELb0ELb0ELi128EEEEEEEEEvNT_6ParamsE$__umulhi,($_ZN7cutlass13device_kernelIN5flash19enable_sm80_to_sm89INS1_16FlashAttnBwdSm80INS1_25CollectiveMainloopBwdSm80ILi2ELi2EN4cute5tupleIJNS5_1CILi128EEES8_NS7_ILi64EEEEEENS_10bfloat16_tEfNS_4arch4Sm80ELb0ELb1ELb1ELb1ELb1ELb0ELb0ELb0ELi2ELi4ELi4ELi4ELb0EEENS1_24CollectiveEpilogueBwdGQAISA_fSD_Li256ELb1ELb1EEENS1_19SingleTileSchedulerILb1ELb0ELb0ELi128EEEEEEEEEvNT_6ParamsE$exp2f - $_ZN7cutlass13device_kernelIN5flash19enable_sm80_to_sm89INS1_16FlashAttnBwdSm80INS1_25CollectiveMainloopBwdSm80ILi2ELi2EN4cute5tupleIJNS5_1CILi128EEES8_NS7_ILi64EEEEEENS_10bfloat16_tEfNS_4arch4Sm80ELb0ELb1ELb1ELb1ELb1ELb0ELb0ELb0ELi2ELi4ELi4ELi4ELb0EEENS1_24CollectiveEpilogueBwdGQAISA_fSD_Li256ELb1ELb1EEENS1_19SingleTileSchedulerILb1ELb0ELb0ELi128EEEEEEEEEvNT_6ParamsE$__umulhi)
$_ZN7cutlass13device_kernelIN5flash19enable_sm80_to_sm89INS1_16FlashAttnBwdSm80INS1_25CollectiveMainloopBwdSm80ILi2ELi2EN4cute5tupleIJNS5_1CILi128EEES8_NS7_ILi64EEEEEENS_10bfloat16_tEfNS_4arch4Sm80ELb0ELb1ELb1ELb1ELb1ELb0ELb0ELb0ELi2ELi4ELi4ELi4ELb0EEENS1_24CollectiveEpilogueBwdGQAISA_fSD_Li256ELb1ELb1EEENS1_19SingleTileSchedulerILb1ELb0ELb0ELi128EEEEEEEEEvNT_6ParamsE$__umulhi:
[----:B------:R-:W-:Y:S01]  /*68b50*/  MOV R8, R2 ;  /* 0x0000000200087202 */ /* 0x000fe20000000f00 */
[----:B------:R-:W-:Y:S01]  /*68b60*/  IMAD.HI.U32 R6, R7, R6, RZ ;  /* 0x0000000607067227 */ /* 0x000fe200078e00ff */
[----:B------:R-:W-:-:S04]  /*68b70*/  MOV R9, 0x0 ;  /* 0x0000000000097802 */ /* 0x000fc80000000f00 */
[----:B------:R-:W-:Y:S05]  /*68b80*/  RET.REL.NODEC R8 `(_ZN7cutlass13device_kernelIN5flash19enable_sm80_to_sm89INS1_16FlashAttnBwdSm80INS1_25CollectiveMainloopBwdSm80ILi2ELi2EN4cute5tupleIJNS5_1CILi128EEES8_NS7_ILi64EEEEEENS_10bfloat16_tEfNS_4arch4Sm80ELb0ELb1ELb1ELb1ELb1ELb0ELb0ELb0ELi2ELi4ELi4ELi4ELb0EEENS1_24CollectiveEpilogueBwdGQAISA_fSD_Li256ELb1ELb1EEENS1_19SingleTileSchedulerILb1ELb0ELb0ELi128EEEEEEEEEvNT_6ParamsE) ;  /* 0xfff9747008007950 */ /* 0x000fea0003c3ffff */
        .type           $_ZN7cutlass13device_kernelIN5flash19enable_sm80_to_sm89INS1_16FlashAttnBwdSm80INS1_25CollectiveMainloopBwdSm80ILi2ELi2EN4cute5tupleIJNS5_1CILi128EEES8_NS7_ILi64EEEEEENS_10bfloat16_tEfNS_4arch4Sm80ELb0ELb1ELb1ELb1ELb1ELb0ELb0ELb0ELi2ELi4ELi4ELi4ELb0EEENS1_24CollectiveEpilogueBwdGQAISA_fSD_Li256ELb1ELb1EEENS1_19SingleTileSchedulerILb1ELb0ELb0ELi128EEEEEEEEEvNT_6ParamsE$exp2f,@function
        .size           $_ZN7cutlass13device_kernelIN5flash19enable_sm80_to_sm89INS1_16FlashAttnBwdSm80INS1_25CollectiveMainloopBwdSm80ILi2ELi2EN4cute5tupleIJNS5_1CILi128EEES8_NS7_ILi64EEEEEENS_10bfloat16_tEfNS_4arch4Sm80ELb0ELb1ELb1ELb1ELb1ELb0ELb0ELb0ELi2ELi4ELi4ELi4ELb0EEENS1_24CollectiveEpilogueBwdGQAISA_fSD_Li256ELb1ELb1EEENS1_19SingleTileSchedulerILb1ELb0ELb0ELi128EEEEEEEEEvNT_6ParamsE$exp2f,($_ZN7cutlass13device_kernelIN5flash19enable_sm80_to_sm89INS1_16FlashAttnBwdSm80INS1_25CollectiveMainloopBwdSm80ILi2ELi2EN4cute5tupleIJNS5_1CILi128EEES8_NS7_ILi64EEEEEENS_10bfloat16_tEfNS_4arch4Sm80ELb0ELb1ELb1ELb1ELb1ELb0ELb0ELb0ELi2ELi4ELi4ELi4ELb0EEENS1_24CollectiveEpilogueBwdGQAISA_fSD_Li256ELb1ELb1EEENS1_19SingleTileSchedulerILb1ELb0ELb0ELi128EEEEEEEEEvNT_6ParamsE$min - $_ZN7cutlass13device_kernelIN5flash19enable_sm80_to_sm89INS1_16FlashAttnBwdSm80INS1_25CollectiveMainloopBwdSm80ILi2ELi2EN4cute5tupleIJNS5_1CILi128EEES8_NS7_ILi64EEEEEENS_10bfloat16_tEfNS_4arch4Sm80ELb0ELb1ELb1ELb1ELb1ELb0ELb0ELb0ELi2ELi4ELi4ELi4ELb0EEENS1_24CollectiveEpilogueBwdGQAISA_fSD_Li256ELb1ELb1EEENS1_19SingleTileSchedulerILb1ELb0ELb0ELi128EEEEEEEEEvNT_6ParamsE$exp2f)
$_ZN7cutlass13device_kernelIN5flash19enable_sm80_to_sm89INS1_16FlashAttnBwdSm80INS1_25CollectiveMainloopBwdSm80ILi2ELi2EN4cute5tupleIJNS5_1CILi128EEES8_NS7_ILi64EEEEEENS_10bfloat16_tEfNS_4arch4Sm80ELb0ELb1ELb1ELb1ELb1ELb0ELb0ELb0ELi2ELi4ELi4ELi4ELb0EEENS1_24CollectiveEpilogueBwdGQAISA_fSD_Li256ELb1ELb1EEENS1_19SingleTileSchedulerILb1ELb0ELb0ELi128EEEEEEEEEvNT_6ParamsE$exp2f:
[----:B------:R-:W1:Y:S01]  /*68b90*/  MUFU.EX2 R6, R6 ;  /* 0x0000000600067308 */ /* 0x000e620000000800 */
[----:B------:R-:W-:-:S04]  /*68ba0*/  MOV R3, 0x0 ;  /* 0x0000000000037802 */ /* 0x000fc80000000f00 */
[----:B------:R-:W-:Y:S05]  /*68bb0*/  RET.REL.NODEC R2 `(_ZN7cutlass13device_kernelIN5flash19enable_sm80_to_sm89INS1_16FlashAttnBwdSm80INS1_25CollectiveMainloopBwdSm80ILi2ELi2EN4cute5tupleIJNS5_1CILi128EEES8_NS7_ILi64EEEEEENS_10bfloat16_tEfNS_4arch4Sm80ELb0ELb1ELb1ELb1ELb1ELb0ELb0ELb0ELi2ELi4ELi4ELi4ELb0EEENS1_24CollectiveEpilogueBwdGQAISA_fSD_Li256ELb1ELb1EEENS1_19SingleTileSchedulerILb1ELb0ELb0ELi128EEEEEEEEEvNT_6ParamsE) ;  /* 0xfff9744002007950 */ /* 0x000fea0003c3ffff */
        .type           $_ZN7cutlass13device_kernelIN5flash19enable_sm80_to_sm89INS1_16FlashAttnBwdSm80INS1_25CollectiveMainloopBwdSm80ILi2ELi2EN4cute5tupleIJNS5_1CILi128EEES8_NS7_ILi64EEEEEENS_10bfloat16_tEfNS_4arch4Sm80ELb0ELb1ELb1ELb1ELb1ELb0ELb0ELb0ELi2ELi4ELi4ELi4ELb0EEENS1_24CollectiveEpilogueBwdGQAISA_fSD_Li256ELb1ELb1EEENS1_19SingleTileSchedulerILb1ELb0ELb0ELi128EEEEEEEEEvNT_6ParamsE$min,@function
        .size           $_ZN7cutlass13device_kernelIN5flash19enable_sm80_to_sm89INS1_16FlashAttnBwdSm80INS1_25CollectiveMainloopBwdSm80ILi2ELi2EN4cute5tupleIJNS5_1CILi128EEES8_NS7_ILi64EEEEEENS_10bfloat16_tEfNS_4arch4Sm80ELb0ELb1ELb1ELb1ELb1ELb0ELb0ELb0ELi2ELi4ELi4ELi4ELb0EEENS1_24CollectiveEpilogueBwdGQAISA_fSD_Li256ELb1ELb1EEENS1_19SingleTileSchedulerILb1ELb0ELb0ELi128EEEEEEEEEvNT_6ParamsE$min,(.L_x_11238 - $_ZN7cutlass13device_kernelIN5flash19enable_sm80_to_sm89INS1_16FlashAttnBwdSm80INS1_25CollectiveMainloopBwdSm80ILi2ELi2EN4cute5tupleIJNS5_1CILi128EEES8_NS7_ILi64EEEEEENS_10bfloat16_tEfNS_4arch4Sm80ELb0ELb1ELb1ELb1ELb1ELb0ELb0ELb0ELi2ELi4ELi4ELi4ELb0EEENS1_24CollectiveEpilogueBwdGQAISA_fSD_Li256ELb1ELb1EEENS1_19SingleTileSchedulerILb1ELb0ELb0ELi128EEEEEEEEEvNT_6ParamsE$min)
$_ZN7cutlass13device_kernelIN5flash19enable_sm80_to_sm89INS1_16FlashAttnBwdSm80INS1_25CollectiveMainloopBwdSm80ILi2ELi2EN4cute5tupleIJNS5_1CILi128EEES8_NS7_ILi64EEEEEENS_10bfloat16_tEfNS_4arch4Sm80ELb0ELb1ELb1ELb1ELb1ELb0ELb0ELb0ELi2ELi4ELi4ELi4ELb0EEENS1_24CollectiveEpilogueBwdGQAISA_fSD_Li256ELb1ELb1EEENS1_19SingleTileSchedulerILb1ELb0ELb0ELi128EEEEEEEEEvNT_6ParamsE$min:
[----:B------:R-:W-:Y:S02]  /*68bc0*/  MOV R9, 0x0 ;  /* 0x0000000000097802 */ /* 0x000fe40000000f00 */
[----:B------:R-:W-:Y:S02]  /*68bd0*/  IMNMX R3, R3, R53, PT ;  /* 0x0000003503037217 */ /* 0x000fe40003800200 */
[----:B------:R-:W-:Y:S05]  /*68be0*/  RET.REL.NODEC R8 `(_ZN7cutlass13device_kernelIN5flash19enable_sm80_to_sm89INS1_16FlashAttnBwdSm80INS1_25CollectiveMainloopBwdSm80ILi2ELi2EN4cute5tupleIJNS5_1CILi128EEES8_NS7_ILi64EEEEEENS_10bfloat16_tEfNS_4arch4Sm80ELb0ELb1ELb1ELb1ELb1ELb0ELb0ELb0ELi2ELi4ELi4ELi4ELb0EEENS1_24CollectiveEpilogueBwdGQAISA_fSD_Li256ELb1ELb1EEENS1_19SingleTileSchedulerILb1ELb0ELb0ELi128EEEEEEEEEvNT_6ParamsE) ;  /* 0xfff9741008007950 */ /* 0x000fea0003c3ffff */
.L_x_2370:
        /* <DEDUP_REMOVED lines=9> */
.L_x_11238:


//--------------------- .text._ZN7cutlass13device_kernelIN5flash19enable_sm80_to_sm89INS1_16FlashAttnBwdSm80INS1_25CollectiveMainloopBwdSm80ILi2ELi2EN4cute5tupleIJNS5_1CILi128EEES8_NS7_ILi64EEEEEENS_10bfloat16_tEfNS_4arch4Sm80ELb1ELb0ELb1ELb0ELb0ELb0ELb0ELb0ELi2ELi4ELi4ELi4ELb0EEENS1_21CollectiveEpilogueBwdISA_SB_SD_Li256ELb0ELb0ELi2EEENS1_25SingleTileBwdLPTSchedulerILb0ELi128ELb0EEEEEEEEEvNT_6ParamsE --------------------------
	.section	.text._ZN7cutlass13device_kernelIN5flash19enable_sm80_to_sm89INS1_16FlashAttnBwdSm80INS1_25CollectiveMainloopBwdSm80ILi2ELi2EN4cute5tupleIJNS5_1CILi128EEES8_NS7_ILi64EEEEEENS_10bfloat16_tEfNS_4arch4Sm80ELb1ELb0ELb1ELb0ELb0ELb0ELb0ELb0ELi2ELi4ELi4ELi4ELb0EEENS1_21CollectiveEpilogueBwdISA_SB_SD_Li256ELb0ELb0ELi2EEENS1_25SingleTileBwdLPTSchedulerILb0ELi128ELb0EEEEEEEEEvNT_6ParamsE,"ax",@progbits
	.sectioninfo	@"SHI_REGISTERS=128"
	.align	128
.text._ZN7cutlass13device_kernelIN5flash19enable_sm80_to_sm89INS1_16FlashAttnBwdSm80INS1_25CollectiveMainloopBwdSm80ILi2ELi2EN4cute5tupleIJNS5_1CILi128EEES8_NS7_ILi64EEEEEENS_10bfloat16_tEfNS_4arch4Sm80ELb1ELb0ELb1ELb0ELb0ELb0ELb0ELb0ELi2ELi4ELi4ELi4ELb0EEENS1_21CollectiveEpilogueBwdISA_SB_SD_Li256ELb0ELb0ELi2EEENS1_25SingleTileBwdLPTSchedulerILb0ELi128ELb0EEEEEEEEEvNT_6ParamsE:
        .type           _ZN7cutlass13device_kernelIN5flash19enable_sm80_to_sm89INS1_16FlashAttnBwdSm80INS1_25CollectiveMainloopBwdSm80ILi2ELi2EN4cute5tupleIJNS5_1CILi128EEES8_NS7_ILi64EEEEEENS_10bfloat16_tEfNS_4arch4Sm80ELb1ELb0ELb1ELb0ELb0ELb0ELb0ELb0ELi2ELi4ELi4ELi4ELb0EEENS1_21CollectiveEpilogueBwdISA_SB_SD_Li256ELb0ELb0ELi2EEENS1_25SingleTileBwdLPTSchedulerILb0ELi128ELb0EEEEEEEEEvNT_6ParamsE,@function
        .size           _ZN7cutlass13device_kernelIN5flash19enable_sm80_to_sm89INS1_16FlashAttnBwdSm80INS1_25CollectiveMainloopBwdSm80ILi2ELi2EN4cute5tupleIJNS5_1CILi128EEES8_NS7_ILi64EEEEEENS_10bfloat16_tEfNS_4arch4Sm80ELb1ELb0ELb1ELb0ELb0ELb0ELb0ELb0ELi2ELi4ELi4ELi4ELb0EEENS1_21CollectiveEpilogueBwdISA_SB_SD_Li256ELb0ELb0ELi2EEENS1_25SingleTileBwdLPTSchedulerILb0ELi128ELb0EEEEEEEEEvNT_6ParamsE,(.L_x_11639 - _ZN7cutlass13device_kernelIN5flash19enable_sm80_to_sm89INS1_16FlashAttnBwdSm80INS1_25CollectiveMainloopBwdSm80ILi2ELi2EN4cute5tupleIJNS5_1CILi128EEES8_NS7_ILi64EEEEEENS_10bfloat16_tEfNS_4arch4Sm80ELb1ELb0ELb1ELb0ELb0ELb0ELb0ELb0ELi2ELi4ELi4ELi4ELb0EEENS1_21CollectiveEpilogueBwdISA_SB_SD_Li256ELb0ELb0ELi2EEENS1_25SingleTileBwdLPTSchedulerILb0ELi128ELb0EEEEEEEEEvNT_6ParamsE)
        .other          _ZN7cutlass13device_kernelIN5flash19enable_sm80_to_sm89INS1_16FlashAttnBwdSm80INS1_25CollectiveMainloopBwdSm80ILi2ELi2EN4cute5tupleIJNS5_1CILi128EEES8_NS7_ILi64EEEEEENS_10bfloat16_tEfNS_4arch4Sm80ELb1ELb0ELb1ELb0ELb0ELb0ELb0ELb0ELi2ELi4ELi4ELi4ELb0EEENS1_21CollectiveEpilogueBwdISA_SB_SD_Li256ELb0ELb0ELi2EEENS1_25SingleTileBwdLPTSchedulerILb0ELi128ELb0EEEEEEEEEvNT_6ParamsE,@"STO_CUDA_ENTRY STV_DEFAULT"
_ZN7cutlass13device_kernelIN5flash19enable_sm80_to_sm89INS1_16FlashAttnBwdSm80INS1_25CollectiveMainloopBwdSm80ILi2ELi2EN4cute5tupleIJNS5_1CILi128EEES8_NS7_ILi64EEEEEENS_10bfloat16_tEfNS_4arch4Sm80ELb1ELb0ELb1ELb0ELb0ELb0ELb0ELb0ELi2ELi4ELi4ELi4ELb0EEENS1_21CollectiveEpilogueBwdISA_SB_SD_Li256ELb0ELb0ELi2EEENS1_25SingleTileBwdLPTSchedulerILb0ELi128ELb0EEEEEEEEEvNT_6ParamsE:
        /* <DEDUP_REMOVED lines=26> */
.L_x_2372:
[----:B------:R-:W-:Y:S02]  /*01a0*/  MOV R3, c[0x0][0x3ac] ;  /* 0x0000eb0000037a02 */ /* 0x000fe40000000f00 */
[----:B------:R-:W-:Y:S02]  /*01b0*/  MOV R20, R2 ;  /* 0x0000000200147202 */ /* 0x000fe40000000f00 */
[----:B------:R-:W-:-:S13]  /*01c0*/  ISETP.NE.AND P0, PT, R3, 0x1, PT ;  /* 0x000000010300780c */ /* 0x000fda0003f05270 */
[----:B------:R-:W-:-:S05]  /*01d0*/  @P0 IMAD.HI.U32 R3, R2, c[0x0][0x3b0], RZ ;  /* 0x0000ec0002030a27 */ /* 0x000fca00078e00ff */
[----:B------:R-:W-:-:S05]  /*01e0*/  @P0 SHF.R.U32.HI R20, RZ, c[0x0][0x3b4], R3 ;  /* 0x0000ed00ff140a19 */ /* 0x000fca0000011603 */
[----:B------:R-:W-:-:S03]  /*01f0*/  IMAD R5, R20, c[0x0][0x3ac], RZ ;  /* 0x0000eb0014057a24 */ /* 0x000fc600078e02ff */
.L_x_2373:
        /* <DEDUP_REMOVED lines=10> */
.L_x_2371:
        /* <DEDUP_REMOVED lines=16> */
.L_x_2375:
[----:B------:R-:W-:Y:S02]  /*03a0*/  MOV R2, c[0x0][0x3ac] ;  /* 0x0000eb0000027a02 */ /* 0x000fe40000000f00 */
[----:B------:R-:W-:Y:S02]  /*03b0*/  MOV R20, R3 ;  /* 0x0000000300147202 */ /* 0x000fe40000000f00 */
[----:B------:R-:W-:-:S13]  /*03c0*/  ISETP.NE.AND P0, PT, R2, 0x1, PT ;  /* 0x000000010200780c */ /* 0x000fda0003f05270 */
[----:B------:R-:W-:-:S05]  /*03d0*/  @P0 IMAD.HI.U32 R2, R3, c[0x0][0x3b0], RZ ;  /* 0x0000ec0003020a27 */ /* 0x000fca00078e00ff */
[----:B------:R-:W-:-:S05]  /*03e0*/  @P0 SHF.R.U32.HI R20, RZ, c[0x0][0x3b4], R2 ;  /* 0x0000ed00ff140a19 */ /* 0x000fca0000011602 */
[----:B------:R-:W-:-:S03]  /*03f0*/  IMAD R4, R20, c[0x0][0x3ac], RZ ;  /* 0x0000eb0014047a24 */ /* 0x000fc600078e02ff */
.L_x_2376:
        /* <DEDUP_REMOVED lines=9> */
.L_x_2374:
[----:B------:R-:W-:-:S13]  /*0490*/  ISETP.GE.AND P0, PT, R27, RZ, PT ;  /* 0x000000ff1b00720c */ /* 0x000fda0003f06270 */
[----:B------:R-:W-:Y:S05]  /*04a0*/  @!P0 EXIT ;  /* 0x000000000000894d */ /* 0x000fea0003800000 */
[----:B------:R-:W-:Y:S01]  /*04b0*/  IMAD.MOV.U32 R44, RZ, RZ, c[0x0][0x168] ;  /* 0x00005a00ff2c7624 */ /* 0x000fe200078e00ff */
[----:B------:R-:W-:Y:S01]  /*04c0*/  CS2R R22, SRZ ;  /* 0x0000000000167805 */ /* 0x000fe2000001ff00 */
[----:B------:R-:W-:Y:S01]  /*04d0*/  IMAD.MOV.U32 R21, RZ, RZ, RZ ;  /* 0x000000ffff157224 */ /* 0x000fe200078e00ff */
[----:B------:R-:W-:Y:S01]  /*04e0*/  STL.128 [R1+0x650], RZ ;  /* 0x000650ff01007387 */ /* 0x000fe20000100c00 */
[----:B------:R-:W-:Y:S01]  /*04f0*/  IMAD.MOV.U32 R45, RZ, RZ, c[0x0][0x198] ;  /* 0x00006600ff2d7624 */ /* 0x000fe200078e00ff */
[C---:B------:R-:W-:Y:S01]  /*0500*/  IADD3 R5, R44.reuse, -c[0x0][0x198], RZ ;  /* 0x800066002c057a10 */ /* 0x040fe20007ffe0ff */
[----:B------:R-:W-:Y:S01]  /*0510*/  ULDC.64 UR6, c[0x0][0x118] ;  /* 0x0000460000067ab9 */ /* 0x000fe20000000a00 */
[----:B------:R-:W-:Y:S01]  /*0520*/  IADD3 R4, R44, 0x7f, RZ ;  /* 0x0000007f2c047810 */ /* 0x000fe20007ffe0ff */
[----:B------:R1:W-:Y:S01]  /*0530*/  STL.128 [R1], R20 ;  /* 0x0000001401007387 */ /* 0x0003e20000100c00 */
[----:B------:R-:W-:Y:S01]  /*0540*/  PLOP3.LUT P1, PT, PT, PT, PT, 0x80, 0x0 ;  /* 0x000000000000781c */ /* 0x000fe20003f2f070 */
[----:B------:R-:W-:Y:S01]  /*0550*/  IMAD R5, R20, 0x80, R5 ;  /* 0x0000008014057824 */ /* 0x000fe200078e0205 */
[----:B------:R-:W-:Y:S01]  /*0560*/  SHF.R.S32.HI R3, RZ, 0x1f, R4 ;  /* 0x0000001fff037819 */ /* 0x000fe20000011404 */
[----:B------:R2:W-:Y:S01]  /*0570*/  STL.128 [R1+0x660], RZ ;  /* 0x000660ff01007387 */ /* 0x0005e20000100c00 */
[----:B------:R-:W-:Y:S01]  /*0580*/  CS2R R42, SRZ ;  /* 0x00000000002a7805 */ /* 0x000fe2000001ff00 */
[----:B------:R-:W-:Y:S01]  /*0590*/  CS2R R40, SRZ ;  /* 0x0000000000287805 */ /* 0x000fe2000001ff00 */
[----:B------:R-:W-:Y:S01]  /*05a0*/  IADD3 R5, R5, -c[0x0][0x2a4], RZ ;  /* 0x8000a90005057a10 */ /* 0x000fe20007ffe0ff */
[----:B------:R2:W-:Y:S01]  /*05b0*/  STL.128 [R1+0x670], RZ ;  /* 0x000670ff01007387 */ /* 0x0005e20000100c00 */
[----:B------:R-:W-:Y:S01]  /*05c0*/  LEA.HI R3, R3, R4, RZ, 0x7 ;  /* 0x0000000403037211 */ /* 0x000fe200078f38ff */
[----:B------:R-:W-:Y:S01]  /*05d0*/  CS2R R38, SRZ ;  /* 0x0000000000267805 */ /* 0x000fe2000001ff00 */
[----:B------:R-:W-:Y:S01]  /*05e0*/  SHF.R.S32.HI R2, RZ, 0x1f, R5 ;  /* 0x0000001fff027819 */ /* 0x000fe20000011405 */
[----:B------:R2:W-:Y:S01]  /*05f0*/  STL.128 [R1+0x680], RZ ;  /* 0x000680ff01007387 */ /* 0x0005e20000100c00 */
[----:B------:R-:W-:Y:S01]  /*0600*/  CS2R R36, SRZ ;  /* 0x0000000000247805 */ /* 0x000fe2000001ff00 */
[----:B------:R-:W-:Y:S01]  /*0610*/  CS2R R34, SRZ ;  /* 0x0000000000227805 */ /* 0x000fe2000001ff00 */
[----:B------:R-:W-:Y:S01]  /*0620*/  LEA.HI R2, R2, R5, RZ, 0x7 ;  /* 0x0000000502027211 */ /* 0x000fe200078f38ff */
[----:B------:R2:W-:Y:S01]  /*0630*/  STL.128 [R1+0x690], RZ ;  /* 0x000690ff01007387 */ /* 0x0005e20000100c00 */
[----:B------:R-:W-:Y:S01]  /*0640*/  CS2R R32, SRZ ;  /* 0x0000000000207805 */ /* 0x000fe2000001ff00 */
[----:B------:R-:W-:Y:S01]  /*0650*/  CS2R R30, SRZ ;  /* 0x00000000001e7805 */ /* 0x000fe2000001ff00 */
[----:B------:R-:W-:Y:S01]  /*0660*/  SHF.R.S32.HI R2, RZ, 0x7, R2 ;  /* 0x00000007ff027819 */ /* 0x000fe20000011402 */
[----:B------:R2:W-:Y:S01]  /*0670*/  STL.128 [R1+0x6a0], RZ ;  /* 0x0006a0ff01007387 */ /* 0x0005e20000100c00 */
[----:B------:R-:W-:Y:S01]  /*0680*/  CS2R R28, SRZ ;  /* 0x00000000001c7805 */ /* 0x000fe2000001ff00 */
[----:B------:R-:W-:Y:S01]  /*0690*/  CS2R R18, SRZ ;  /* 0x0000000000127805 */ /* 0x000fe2000001ff00 */
[----:B------:R-:W-:Y:S01]  /*06a0*/  IMNMX R2, RZ, R2, !PT ;  /* 0x00000002ff027217 */ /* 0x000fe20007800200 */
[----:B------:R2:W-:Y:S01]  /*06b0*/  STL.128 [R1+0x6b0], RZ ;  /* 0x0006b0ff01007387 */ /* 0x0005e20000100c00 */
[----:B------:R-:W-:Y:S01]  /*06c0*/  CS2R R16, SRZ ;  /* 0x0000000000107805 */ /* 0x000fe2000001ff00 */
[----:B------:R-:W-:Y:S01]  /*06d0*/  CS2R R14, SRZ ;  /* 0x00000000000e7805 */ /* 0x000fe2000001ff00 */
[----:B------:R-:W-:Y:S01]  /*06e0*/  CS2R R12, SRZ ;  /* 0x00000000000c7805 */ /* 0x000fe2000001ff00 */
[----:B------:R2:W-:Y:S01]  /*06f0*/  STL.128 [R1+0x6c0], RZ ;  /* 0x0006c0ff01007387 */ /* 0x0005e20000100c00 */
[----:B------:R-:W-:Y:S01]  /*0700*/  CS2R R10, SRZ ;  /* 0x00000000000a7805 */ /* 0x000fe2000001ff00 */
[----:B------:R-:W-:Y:S01]  /*0710*/  CS2R R8, SRZ ;  /* 0x0000000000087805 */ /* 0x000fe2000001ff00 */
[----:B-1----:R-:W-:Y:S01]  /*0720*/  SHF.R.S32.HI R22, RZ, 0x7, R3 ;  /* 0x00000007ff167819 */ /* 0x002fe20000011403 */
[----:B------:R2:W-:Y:S01]  /*0730*/  STL.128 [R1+0x6d0], RZ ;  /* 0x0006d0ff01007387 */ /* 0x0005e20000100c00 */
[----:B------:R-:W-:Y:S01]  /*0740*/  CS2R R6, SRZ ;  /* 0x0000000000067805 */ /* 0x000fe2000001ff00 */
[----:B------:R-:W-:Y:S01]  /*0750*/  CS2R R4, SRZ ;  /* 0x0000000000047805 */ /* 0x000fe2000001ff00 */
[----:B------:R-:W-:Y:S01]  /*0760*/  ISETP.GT.AND P0, PT, R22, R2, PT ;  /* 0x000000021600720c */ /* 0x000fe20003f04270 */
[----:B------:R2:W-:Y:S04]  /*0770*/  STL.128 [R1+0x6e0], RZ ;  /* 0x0006e0ff01007387 */ /* 0x0005e80000100c00 */
[----:B------:R2:W-:Y:S04]  /*0780*/  STL.128 [R1+0x6f0], RZ ;  /* 0x0006f0ff01007387 */ /* 0x0005e80000100c00 */
[----:B------:R2:W-:Y:S04]  /*0790*/  STL.128 [R1+0x700], RZ ;  /* 0x000700ff01007387 */ /* 0x0005e80000100c00 */
[----:B------:R2:W-:Y:S04]  /*07a0*/  STL.128 [R1+0x710], RZ ;  /* 0x000710ff01007387 */ /* 0x0005e80000100c00 */
[----:B------:R2:W-:Y:S04]  /*07b0*/  STL.128 [R1+0x720], RZ ;  /* 0x000720ff01007387 */ /* 0x0005e80000100c00 */
[----:B------:R2:W-:Y:S04]  /*07c0*/  STL.128 [R1+0x730], RZ ;  /* 0x000730ff01007387 */ /* 0x0005e80000100c00 */
[----:B------:R2:W-:Y:S04]  /*07d0*/  STL.128 [R1+0x740], RZ ;  /* 0x000740ff01007387 */ /* 0x0005e80000100c00 */
[----:B------:R2:W-:Y:S04]  /*07e0*/  STL.64 [R1+0x10], R44 ;  /* 0x0000102c01007387 */ /* 0x0005e80000100a00 */
[----:B------:R2:W-:Y:S01]  /*07f0*/  STL [R1+0x18], R22 ;  /* 0x0000181601007387 */ /* 0x0005e20000100800 */
[----:B------:R-:W-:Y:S05]  /*0800*/  @!P0 BRA `(.L_x_2377) ;  /* 0x000046d000008947 */ /* 0x000fea0003800000 */
[----:B------:R-:W-:Y:S01]  /*0810*/  IMAD.MOV.U32 R5, RZ, RZ, c[0x0][0x2a8] ;  /* 0x0000aa00ff057624 */ /* 0x000fe200078e00ff */
[----:B------:R-:W-:Y:S01]  /*0820*/  MOV R7, c[0x0][0x2b0] ;  /* 0x0000ac0000077a02 */ /* 0x000fe20000000f00 */
[----:B------:R-:W-:Y:S01]  /*0830*/  IMAD.MOV.U32 R6, RZ, RZ, c[0x0][0x2ac] ;  /* 0x0000ab00ff067624 */ /* 0x000fe200078e00ff */
[C---:B------:R-:W-:Y:S01]  /*0840*/  IADD3 R14, P5, R24.reuse, 0x341, RZ ;  /* 0x00000341180e7810 */ /* 0x040fe20007fbe0ff */
[----:B------:R-:W-:Y:S01]  /*0850*/  IMAD.MOV.U32 R4, RZ, RZ, RZ ;  /* 0x000000ffff047224 */ /* 0x000fe200078e00ff */
        /* <DEDUP_REMOVED lines=9> */
[----:B------:R-:W-:Y:S01]  /*08f0*/  IMAD.MOV.U32 R42, RZ, RZ, c[0x0][0x1f8] ;  /* 0x00007e00ff2a7624 */ /* 0x000fe200078e00ff */
[----:B------:R-:W-:Y:S01]  /*0900*/  PRMT R13, R3, 0x7610, R13 ;  /* 0x00007610030d7816 */ /* 0x000fe2000000000d */
[----:B------:R-:W-:Y:S01]  /*0910*/  UMOV UR13, 0x7 ;  /* 0x00000007000d7882 */ /* 0x000fe20000000000 */
[----:B------:R-:W-:Y:S01]  /*0920*/  STL [R1+0x378], R12 ;  /* 0x0003780c01007387 */ /* 0x000fe20000100800 */
[----:B------:R-:W-:Y:S01]  /*0930*/  ULDC.64 UR4, c[0x0][0x178] ;  /* 0x00005e0000047ab9 */ /* 0x000fe20000000a00 */
[----:B------:R-:W-:Y:S01]  /*0940*/  IADD3 R42, R42, 0x7f, RZ ;  /* 0x0000007f2a2a7810 */ /* 0x000fe20007ffe0ff */
[----:B------:R-:W-:Y:S01]  /*0950*/  USHF.L.U64.HI UR8, UR4, UR13, UR5 ;  /* 0x0000000d04087299 */ /* 0x000fe20008010205 */
[----:B------:R-:W-:Y:S01]  /*0960*/  STL.U8 [R1+0x70], R13 ;  /* 0x0000700d01007387 */ /* 0x000fe20000100000 */
[----:B------:R-:W-:Y:S01]  /*0970*/  UMOV UR10, 0x5 ;  /* 0x00000005000a7882 */ /* 0x000fe20000000000 */
[----:B------:R-:W-:Y:S01]  /*0980*/  SHF.R.S32.HI R43, RZ, 0x1f, R0 ;  /* 0x0000001fff2b7819 */ /* 0x000fe20000011400 */
[----:B------:R-:W-:Y:S01]  /*0990*/  USHF.L.U32 UR9, UR4, 0x7, URZ ;  /* 0x0000000704097899 */ /* 0x000fe2000800063f */
[----:B------:R4:W-:Y:S01]  /*09a0*/  STL.U8 [R1+0x71], R13 ;  /* 0x0000710d01007387 */ /* 0x0009e20000100000 */
[----:B------:R-:W-:Y:S01]  /*09b0*/  USHF.L.U64.HI UR5, UR4, UR10, UR5 ;  /* 0x0000000a04057299 */ /* 0x000fe20008010205 */
[----:B------:R-:W-:Y:S01]  /*09c0*/  IMAD.WIDE.U32 R52, R26, c[0x0][0x238], RZ ;  /* 0x00008e001a347a25 */ /* 0x000fe200078e00ff */
[----:B------:R-:W-:Y:S01]  /*09d0*/  USHF.L.U32 UR4, UR4, 0x5, URZ ;  /* 0x0000000504047899 */ /* 0x000fe2000800063f */
[----:B------:R-:W-:Y:S02]  /*09e0*/  STL [R1+0x78], R22 ;  /* 0x0000781601007387 */ /* 0x000fe40000100800 */
[----:B------:R-:W-:Y:S01]  /*09f0*/  IMAD.SHL.U32 R58, R0, 0x4, RZ ;  /* 0x00000004003a7824 */ /* 0x000fe200078e00ff */
[----:B------:R-:W-:Y:S01]  /*0a00*/  MOV R18, UR5 ;  /* 0x0000000500127c02 */ /* 0x000fe20008000f00 */
[----:B------:R-:W-:-:S02]  /*0a10*/  IMAD.MOV.U32 R46, RZ, RZ, c[0x0][0x2a0] ;  /* 0x0000a800ff2e7624 */ /* 0x000fc400078e00ff */
[----:B------:R-:W-:Y:S01]  /*0a20*/  IMAD.U32 R19, RZ, RZ, UR4 ;  /* 0x00000004ff137e24 */ /* 0x000fe2000f8e00ff */
[----:B------:R-:W-:Y:S01]  /*0a30*/  SHF.R.S32.HI R59, RZ, 0x1f, R58 ;  /* 0x0000001fff3b7819 */ /* 0x000fe2000001143a */
[----:B------:R-:W-:Y:S01]  /*0a40*/  IMAD.MOV.U32 R47, RZ, RZ, c[0x0][0x2a4] ;  /* 0x0000a900ff2f7624 */ /* 0x000fe200078e00ff */
[C---:B-1----:R-:W-:Y:S01]  /*0a50*/  IADD3 R6, P4, R24.reuse, 0x78, RZ ;  /* 0x0000007818067810 */ /* 0x042fe20007f9e0ff */
[--C-:B---3--:R-:W-:Y:S01]  /*0a60*/  IMAD.X R9, RZ, RZ, R25.reuse, P5 ;  /* 0x000000ffff097224 */ /* 0x108fe200028e0619 */
[C---:B------:R-:W-:Y:S02]  /*0a70*/  IADD3 R4, P3, R24.reuse, 0x98, RZ ;  /* 0x0000009818047810 */ /* 0x040fe40007f7e0ff */
[----:B------:R1:W-:Y:S01]  /*0a80*/  STL.128 [R1+0x350], R44 ;  /* 0x0003502c01007387 */ /* 0x0003e20000100c00 */
[----:B------:R-:W-:Y:S01]  /*0a90*/  IADD3.X R8, RZ, R25, RZ, P1, !PT ;  /* 0x00000019ff087210 */ /* 0x000fe20000ffe4ff */
[--C-:B------:R-:W-:Y:S01]  /*0aa0*/  IMAD.X R7, RZ, RZ, R25.reuse, P4 ;  /* 0x000000ffff077224 */ /* 0x100fe200020e0619 */
[C---:B------:R-:W-:Y:S01]  /*0ab0*/  IADD3 R32, P4, R24.reuse, 0x71, RZ ;  /* 0x0000007118207810 */ /* 0x040fe20007f9e0ff */
[--C-:B------:R-:W-:Y:S01]  /*0ac0*/  IMAD.X R5, RZ, RZ, R25.reuse, P3 ;  /* 0x000000ffff057224 */ /* 0x100fe200018e0619 */
[----:B------:R-:W-:Y:S01]  /*0ad0*/  IADD3 R3, P3, R24, 0xf0, RZ ;  /* 0x000000f018037810 */ /* 0x000fe20007f7e0ff */
[----:B----4-:R-:W-:-:S03]  /*0ae0*/  IMAD.X R13, RZ, RZ, R25, P0 ;  /* 0x000000ffff0d7224 */ /* 0x010fc600000e0619 */
[----:B------:R3:W-:Y:S01]  /*0af0*/  STL.128 [R1+0x380], R4 ;  /* 0x0003800401007387 */ /* 0x0007e20000100c00 */
[--C-:B------:R-:W-:Y:S01]  /*0b00*/  IMAD.X R12, RZ, RZ, R25.reuse, P3 ;  /* 0x000000ffff0c7224 */ /* 0x100fe200018e0619 */
[----:B------:R-:W-:Y:S01]  /*0b10*/  IADD3 R34, P3, R24, 0xc0, RZ ;  /* 0x000000c018227810 */ /* 0x000fe20007f7e0ff */
[----:B------:R-:W-:-:S04]  /*0b20*/  IMAD.X R33, RZ, RZ, R25, P4 ;  /* 0x000000ffff217224 */ /* 0x000fc800020e0619 */
[----:B------:R-:W-:Y:S01]  /*0b30*/  IMAD.X R35, RZ, RZ, R25, P3 ;  /* 0x000000ffff237224 */ /* 0x000fe200018e0619 */
[----:B------:R-:W-:-:S04]  /*0b40*/  IADD3 R28, P3, R24, 0xa0, RZ ;  /* 0x000000a0181c7810 */ /* 0x000fc80007f7e0ff */
[----:B------:R4:W-:Y:S01]  /*0b50*/  STL.128 [R1+0x3d0], R32 ;  /* 0x0003d02001007387 */ /* 0x0009e20000100c00 */
[----:B------:R-:W-:-:S03]  /*0b60*/  IMAD.X R29, RZ, RZ, R25, P3 ;  /* 0x000000ffff1d7224 */ /* 0x000fc600018e0619 */
[----:B-12---:R-:W2:Y:S01]  /*0b70*/  LDL R44, [R1+0x10] ;  /* 0x00001000012c7983 */ /* 0x006ea20000100800 */
[----:B---3--:R-:W-:Y:S02]  /*0b80*/  IMAD.MOV.U32 R4, RZ, RZ, R14 ;  /* 0x000000ffff047224 */ /* 0x008fe400078e000e */
[----:B------:R-:W-:Y:S01]  /*0b90*/  IMAD.MOV.U32 R5, RZ, RZ, R9 ;  /* 0x000000ffff057224 */ /* 0x000fe200078e0009 */
[----:B------:R-:W-:Y:S01]  /*0ba0*/  SHF.R.S32.HI R9, RZ, 0x1f, R42 ;  /* 0x0000001fff097819 */ /* 0x000fe2000001142a */
[----:B------:R-:W-:Y:S01]  /*0bb0*/  IMAD.MOV.U32 R6, RZ, RZ, R11 ;  /* 0x000000ffff067224 */ /* 0x000fe200078e000b */
[C---:B------:R-:W-:Y:S01]  /*0bc0*/  IADD3 R11, P1, R24.reuse, 0xd8, RZ ;  /* 0x000000d8180b7810 */ /* 0x040fe20007f3e0ff */
[----:B------:R-:W-:Y:S01]  /*0bd0*/  IMAD.MOV.U32 R7, RZ, RZ, R8 ;  /* 0x000000ffff077224 */ /* 0x000fe200078e0008 */
[----:B------:R-:W-:Y:S02]  /*0be0*/  IADD3 R8, P0, R24, 0x344, RZ ;  /* 0x0000034418087810 */ /* 0x000fe40007f1e0ff */
[----:B------:R-:W-:-:S02]  /*0bf0*/  LEA.HI R42, R9, R42, RZ, 0x7 ;  /* 0x0000002a092a7211 */ /* 0x000fc400078f38ff */
[----:B------:R1:W-:Y:S01]  /*0c00*/  STL.128 [R1+0x3b0], R4 ;  /* 0x0003b00401007387 */ /* 0x0003e20000100c00 */
[----:B----4-:R-:W-:Y:S02]  /*0c10*/  IMAD.MOV.U32 R34, RZ, RZ, R32 ;  /* 0x000000ffff227224 */ /* 0x010fe400078e0020 */
[----:B------:R-:W-:Y:S01]  /*0c20*/  IMAD.MOV.U32 R35, RZ, RZ, R33 ;  /* 0x000000ffff237224 */ /* 0x000fe200078e0021 */
[----:B------:R-:W3:Y:S01]  /*0c30*/  LDL.64 R64, [R1+0x3b0] ;  /* 0x0003b00001407983 */ /* 0x000ee20000100a00 */
[----:B-1----:R-:W-:Y:S01]  /*0c40*/  MOV R4, R10 ;  /* 0x0000000a00047202 */ /* 0x002fe20000000f00 */
[----:B------:R-:W-:Y:S01]  /*0c50*/  IMAD.MOV.U32 R5, RZ, RZ, R13 ;  /* 0x000000ffff057224 */ /* 0x000fe200078e000d */
[----:B------:R-:W-:Y:S01]  /*0c60*/  IADD3.X R10, RZ, R25, RZ, P1, !PT ;  /* 0x00000019ff0a7210 */ /* 0x000fe20000ffe4ff */
[----:B------:R-:W-:Y:S01]  /*0c70*/  IMAD.MOV.U32 R6, RZ, RZ, R3 ;  /* 0x000000ffff067224 */ /* 0x000fe200078e0003 */
[C---:B------:R-:W-:Y:S01]  /*0c80*/  IADD3 R14, P1, R24.reuse, 0x338, RZ ;  /* 0x00000338180e7810 */ /* 0x040fe20007f3e0ff */
[----:B------:R-:W-:Y:S01]  /*0c90*/  IMAD.MOV.U32 R7, RZ, RZ, R12 ;  /* 0x000000ffff077224 */ /* 0x000fe200078e000c */
[----:B------:R-:W-:Y:S01]  /*0ca0*/  IADD3 R12, P5, R24, 0x4, RZ ;  /* 0x00000004180c7810 */ /* 0x000fe20007fbe0ff */
[----:B------:R-:W-:-:S02]  /*0cb0*/  IMAD.X R3, RZ, RZ, R25, P0 ;  /* 0x000000ffff037224 */ /* 0x000fc400000e0619 */
[--C-:B------:R-:W-:Y:S01]  /*0cc0*/  IMAD.X R15, RZ, RZ, R25.reuse, P1 ;  /* 0x000000ffff0f7224 */ /* 0x100fe200008e0619 */
[----:B------:R1:W-:Y:S01]  /*0cd0*/  STL.128 [R1+0x410], R4 ;  /* 0x0004100401007387 */ /* 0x0003e20000100c00 */
[----:B------:R-:W-:Y:S02]  /*0ce0*/  IMAD.X R13, RZ, RZ, R25, P5 ;  /* 0x000000ffff0d7224 */ /* 0x000fe400028e0619 */
[----:B------:R-:W-:Y:S02]  /*0cf0*/  IMAD.MOV.U32 R17, RZ, RZ, R15 ;  /* 0x000000ffff117224 */ /* 0x000fe400078e000f */
[----:B------:R-:W-:Y:S01]  /*0d00*/  IMAD.MOV.U32 R30, RZ, RZ, R12 ;  /* 0x000000ffff1e7224 */ /* 0x000fe200078e000c */
[----:B------:R4:W-:Y:S01]  /*0d10*/  STL.128 [R1+0x390], R12 ;  /* 0x0003900c01007387 */ /* 0x0009e20000100c00 */
[----:B------:R-:W-:Y:S02]  /*0d20*/  IMAD.MOV.U32 R31, RZ, RZ, R13 ;  /* 0x000000ffff1f7224 */ /* 0x000fe400078e000d */
[----:B------:R-:W-:-:S03]  /*0d30*/  IMAD.MOV.U32 R16, RZ, RZ, R14 ;  /* 0x000000ffff107224 */ /* 0x000fc600078e000e */
[----:B------:R5:W-:Y:S01]  /*0d40*/  STL.128 [R1+0x3e0], R28 ;  /* 0x0003e01c01007387 */ /* 0x000be20000100c00 */
[----:B-1----:R-:W-:Y:S02]  /*0d50*/  IMAD.MOV.U32 R7, RZ, RZ, R3 ;  /* 0x000000ffff077224 */ /* 0x002fe400078e0003 */
[----:B------:R-:W-:Y:S02]  /*0d60*/  IMAD.MOV.U32 R3, RZ, RZ, c[0x0][0x260] ;  /* 0x00009800ff037624 */ /* 0x000fe400078e00ff */
[----:B------:R-:W-:Y:S01]  /*0d70*/  IMAD.MOV.U32 R6, RZ, RZ, R8 ;  /* 0x000000ffff067224 */ /* 0x000fe200078e0008 */
[----:B------:R-:W-:Y:S01]  /*0d80*/  MOV R8, c[0x0][0x228] ;  /* 0x00008a0000087a02 */ /* 0x000fe20000000f00 */
[----:B------:R-:W-:Y:S01]  /*0d90*/  IMAD.MOV.U32 R4, RZ, RZ, R11 ;  /* 0x000000ffff047224 */ /* 0x000fe200078e000b */
[----:B------:R-:W-:Y:S01]  /*0da0*/  IADD3 R9, R3, 0x7f, RZ ;  /* 0x0000007f03097810 */ /* 0x000fe20007ffe0ff */
[----:B------:R-:W-:Y:S01]  /*0db0*/  IMAD.MOV.U32 R5, RZ, RZ, R10 ;  /* 0x000000ffff057224 */ /* 0x000fe200078e000a */
[----:B------:R-:W-:Y:S01]  /*0dc0*/  IADD3 R3, R8, 0x1fff, RZ ;  /* 0x00001fff08037810 */ /* 0x000fe20007ffe0ff */
[----:B----4-:R-:W-:Y:S01]  /*0dd0*/  IMAD.MOV.U32 R13, RZ, RZ, R18 ;  /* 0x000000ffff0d7224 */ /* 0x010fe200078e0012 */
[----:B------:R-:W-:Y:S01]  /*0de0*/  SHF.R.S32.HI R8, RZ, 0x1f, R9 ;  /* 0x0000001fff087819 */ /* 0x000fe20000011409 */
[----:B------:R-:W-:Y:S01]  /*0df0*/  IMAD.MOV.U32 R32, RZ, RZ, R6 ;  /* 0x000000ffff207224 */ /* 0x000fe200078e0006 */
[----:B------:R-:W-:Y:S01]  /*0e00*/  SHF.R.S32.HI R40, RZ, 0x1f, R3 ;  /* 0x0000001fff287819 */ /* 0x000fe20000011403 */
[----:B------:R1:W-:Y:S01]  /*0e10*/  STL.128 [R1+0x3c0], R4 ;  /* 0x0003c00401007387 */ /* 0x0003e20000100c00 */
[----:B------:R-:W-:Y:S01]  /*0e20*/  IADD3 R10, P4, R24, 0x70, RZ ;  /* 0x00000070180a7810 */ /* 0x000fe20007f9e0ff */
[----:B------:R-:W-:Y:S01]  /*0e30*/  IMAD.MOV.U32 R33, RZ, RZ, R7 ;  /* 0x000000ffff217224 */ /* 0x000fe200078e0007 */
[----:B------:R-:W-:Y:S01]  /*0e40*/  LEA.HI R40, R40, R3, RZ, 0xd ;  /* 0x0000000328287211 */ /* 0x000fe200078f68ff */
[----:B------:R-:W-:Y:S01]  /*0e50*/  IMAD.U32 R3, RZ, RZ, UR8 ;  /* 0x00000008ff037e24 */ /* 0x000fe2000f8e00ff */
[----:B------:R-:W-:Y:S01]  /*0e60*/  MOV R12, R19 ;  /* 0x00000013000c7202 */ /* 0x000fe20000000f00 */
[----:B------:R-:W-:Y:S01]  /*0e70*/  IMAD.X R11, RZ, RZ, R25, P4 ;  /* 0x000000ffff0b7224 */ /* 0x000fe200020e0619 */
[----:B-----5:R-:W-:Y:S01]  /*0e80*/  LEA.HI R30, R43, R0, RZ, 0x3 ;  /* 0x000000002b1e7211 */ /* 0x020fe200078f18ff */
[----:B------:R-:W-:Y:S01]  /*0e90*/  IMAD.MOV.U32 R15, RZ, RZ, R3 ;  /* 0x000000ffff0f7224 */ /* 0x000fe200078e0003 */
[----:B------:R-:W-:Y:S01]  /*0ea0*/  STL.128 [R1+0x420], R32 ;  /* 0x0004202001007387 */ /* 0x000fe20000100c00 */
[----:B-1----:R-:W-:Y:S01]  /*0eb0*/  LEA.HI R5, R8, R9, RZ, 0x7 ;  /* 0x0000000908057211 */ /* 0x002fe200078f38ff */
[----:B------:R-:W-:Y:S01]  /*0ec0*/  IMAD.U32 R4, RZ, RZ, UR9 ;  /* 0x00000009ff047e24 */ /* 0x000fe2000f8e00ff */
[C---:B------:R-:W-:Y:S01]  /*0ed0*/  IADD3 R8, P0, R24.reuse, 0x340, RZ ;  /* 0x0000034018087810 */ /* 0x040fe20007f1e0ff */
[----:B------:R-:W-:Y:S01]  /*0ee0*/  ULDC.64 UR8, c[0x0][0x208] ;  /* 0x0000820000087ab9 */ /* 0x000fe20000000a00 */
[----:B------:R-:W-:Y:S01]  /*0ef0*/  IMAD.MOV.U32 R7, RZ, RZ, -0x80 ;  /* 0xffffff80ff077424 */ /* 0x000fe200078e00ff */
[----:B------:R-:W-:Y:S01]  /*0f00*/  USHF.L.U64.HI UR10, UR8, UR10, UR9 ;  /* 0x0000000a080a7299 */ /* 0x000fe20008010209 */
[----:B------:R-:W-:Y:S01]  /*0f10*/  IMAD.MOV.U32 R14, RZ, RZ, R4 ;  /* 0x000000ffff0e7224 */ /* 0x000fe200078e0004 */
[----:B------:R-:W-:Y:S01]  /*0f20*/  SHF.R.S32.HI R4, RZ, 0x1f, R26 ;  /* 0x0000001fff047819 */ /* 0x000fe2000001141a */
[----:B------:R-:W-:Y:S01]  /*0f30*/  IMAD.X R9, RZ, RZ, R25, P0 ;  /* 0x000000ffff097224 */ /* 0x000fe200000e0619 */
[----:B------:R-:W-:Y:S01]  /*0f40*/  IADD3 R3, P0, R24, 0x348, RZ ;  /* 0x0000034818037810 */ /* 0x000fe20007f1e0ff */
[----:B------:R-:W-:Y:S01]  /*0f50*/  IMAD.MOV.U32 R18, RZ, RZ, R8 ;  /* 0x000000ffff127224 */ /* 0x000fe200078e0008 */
[----:B------:R-:W-:Y:S01]  /*0f60*/  USHF.L.U32 UR4, UR8, 0x5, URZ ;  /* 0x0000000508047899 */ /* 0x000fe2000800063f */
[----:B------:R-:W-:Y:S01]  /*0f70*/  IMAD.MOV.U32 R19, RZ, RZ, R9 ;  /* 0x000000ffff137224 */ /* 0x000fe200078e0009 */
[----:B------:R1:W-:Y:S01]  /*0f80*/  STL.128 [R1+0x3a0], R8 ;  /* 0x0003a00801007387 */ /* 0x0003e20000100c00 */
[----:B------:R-:W-:-:S02]  /*0f90*/  IMAD.X R22, RZ, RZ, R25, P0 ;  /* 0x000000ffff167224 */ /* 0x000fc400000e0619 */
[----:B------:R-:W-:Y:S01]  /*0fa0*/  IMAD R7, R20, R7, c[0x0][0x198] ;  /* 0x0000660014077624 */ /* 0x000fe200078e0207 */
[----:B------:R4:W-:Y:S04]  /*0fb0*/  STL.128 [R1+0x80], R12 ;  /* 0x0000800c01007387 */ /* 0x0009e80000100c00 */
[----:B------:R5:W-:Y:S01]  /*0fc0*/  STL.128 [R1+0x3f0], R16 ;  /* 0x0003f01001007387 */ /* 0x000be20000100c00 */
[----:B-1----:R-:W-:Y:S01]  /*0fd0*/  MOV R8, R10 ;  /* 0x0000000a00087202 */ /* 0x002fe20000000f00 */
[----:B------:R-:W-:Y:S01]  /*0fe0*/  IMAD.MOV.U32 R9, RZ, RZ, R11 ;  /* 0x000000ffff097224 */ /* 0x000fe200078e000b */
[----:B------:R-:W-:Y:S01]  /*0ff0*/  MOV R11, R22 ;  /* 0x00000016000b7202 */ /* 0x000fe20000000f00 */
[----:B------:R-:W-:Y:S02]  /*1000*/  IMAD.MOV.U32 R10, RZ, RZ, R3 ;  /* 0x000000ffff0a7224 */ /* 0x000fe400078e0003 */
[----:B------:R-:W-:-:S02]  /*1010*/  IMAD R3, R4, c[0x0][0x238], RZ ;  /* 0x00008e0004037a24 */ /* 0x000fc400078e02ff */
[----:B----4-:R-:W-:Y:S01]  /*1020*/  IMAD.U32 R12, RZ, RZ, UR4 ;  /* 0x00000004ff0c7e24 */ /* 0x010fe2000f8e00ff */
[----:B------:R1:W-:Y:S01]  /*1030*/  STL.128 [R1+0x400], R8 ;  /* 0x0004000801007387 */ /* 0x0003e20000100c00 */
[----:B------:R-:W-:Y:S02]  /*1040*/  IMAD R3, R26, c[0x0][0x23c], R3 ;  /* 0x00008f001a037a24 */ /* 0x000fe400078e0203 */
[----:B------:R-:W-:Y:S01]  /*1050*/  IMAD.U32 R13, RZ, RZ, UR10 ;  /* 0x0000000aff0d7e24 */ /* 0x000fe2000f8e00ff */
[----:B------:R-:W-:Y:S01]  /*1060*/  ULDC.64 UR10, c[0x0][0x18] ;  /* 0x00000600000a7ab9 */ /* 0x000fe20000000a00 */
[----:B------:R-:W-:Y:S01]  /*1070*/  IMAD.IADD R53, R53, 0x1, R3 ;  /* 0x0000000135357824 */ /* 0x000fe200078e0203 */
[----:B------:R-:W-:Y:S01]  /*1080*/  UIADD3 UR5, UP1, UR10, 0x80, URZ ;  /* 0x000000800a057890 */ /* 0x000fe2000ff3e03f */
[----:B------:R-:W-:Y:S01]  /*1090*/  IMAD R3, R4, c[0x0][0x180], RZ ;  /* 0x0000600004037a24 */ /* 0x000fe200078e02ff */
[----:B------:R4:W-:Y:S01]  /*10a0*/  STL.64 [R1+0xa8], R12 ;  /* 0x0000a80c01007387 */ /* 0x0009e20000100a00 */
[----:B------:R-:W-:Y:S01]  /*10b0*/  UIADD3 UR14, UP0, UR10, 0x4080, URZ ;  /* 0x000040800a0e7890 */ /* 0x000fe2000ff1e03f */
[----:B-----5:R-:W-:Y:S01]  /*10c0*/  IMAD.WIDE.U32 R18, R26, c[0x0][0x270], R58 ;  /* 0x00009c001a127a25 */ /* 0x020fe200078e003a */
[----:B------:R-:W-:-:S02]  /*10d0*/  UIADD3.X UR4, URZ, UR11, URZ, UP1, !UPT ;  /* 0x0000000b3f047290 */ /* 0x000fc40008ffe43f */
[----:B------:R-:W-:Y:S01]  /*10e0*/  UIADD3.X UR12, URZ, UR11, URZ, UP0, !UPT ;  /* 0x0000000b3f0c7290 */ /* 0x000fe200087fe43f */
[----:B------:R-:W-:Y:S01]  /*10f0*/  IMAD R16, R26, c[0x0][0x184], R3 ;  /* 0x000061001a107a24 */ /* 0x000fe200078e0203 */
[----:B------:R-:W-:Y:S01]  /*1100*/  SHF.R.S32.HI R3, RZ, 0x1f, R27 ;  /* 0x0000001fff037819 */ /* 0x000fe2000001141b */
[----:B------:R-:W-:Y:S01]  /*1110*/  IMAD.U32 R36, RZ, RZ, UR5 ;  /* 0x00000005ff247e24 */ /* 0x000fe2000f8e00ff */
[----:B------:R-:W-:Y:S01]  /*1120*/  UIADD3 UR5, UP0, UR10, 0x8080, URZ ;  /* 0x000080800a057890 */ /* 0x000fe2000ff1e03f */
[----:B------:R-:W-:Y:S02]  /*1130*/  IMAD.U32 R37, RZ, RZ, UR4 ;  /* 0x00000004ff257e24 */ /* 0x000fe4000f8e00ff */
[----:B------:R-:W-:Y:S01]  /*1140*/  IMAD R14, R3, c[0x0][0x188], RZ ;  /* 0x00006200030e7a24 */ /* 0x000fe200078e02ff */
[----:B------:R-:W-:Y:S01]  /*1150*/  UIADD3.X UR4, URZ, UR11, URZ, UP0, !UPT ;  /* 0x0000000b3f047290 */ /* 0x000fe200087fe43f */
[----:B------:R-:W-:Y:S02]  /*1160*/  IMAD.U32 R38, RZ, RZ, UR14 ;  /* 0x0000000eff267e24 */ /* 0x000fe4000f8e00ff */
[----:B------:R-:W-:-:S02]  /*1170*/  IMAD R14, R27, c[0x0][0x18c], R14 ;  /* 0x000063001b0e7a24 */ /* 0x000fc400078e020e */
[----:B------:R-:W-:Y:S02]  /*1180*/  IMAD.U32 R28, RZ, RZ, UR5 ;  /* 0x00000005ff1c7e24 */ /* 0x000fe4000f8e00ff */
[----:B------:R-:W-:Y:S01]  /*1190*/  IMAD.U32 R29, RZ, RZ, UR4 ;  /* 0x00000004ff1d7e24 */ /* 0x000fe2000f8e00ff */
[----:B------:R-:W-:Y:S01]  /*11a0*/  SHF.R.S32.HI R22, RZ, 0x1f, R0 ;  /* 0x0000001fff167819 */ /* 0x000fe20000011400 */
[----:B------:R-:W-:Y:S01]  /*11b0*/  IMAD.U32 R39, RZ, RZ, UR12 ;  /* 0x0000000cff277e24 */ /* 0x000fe2000f8e00ff */
[----:B-1----:R-:W-:Y:S02]  /*11c0*/  LOP3.LUT R9, R30, 0xfffffff8, RZ, 0xc0, !PT ;  /* 0xfffffff81e097812 */ /* 0x002fe400078ec0ff */
[----:B------:R-:W-:Y:S01]  /*11d0*/  SHF.R.S32.HI R10, RZ, 0x3, R30 ;  /* 0x00000003ff0a7819 */ /* 0x000fe2000001141e */
[----:B------:R-:W-:Y:S01]  /*11e0*/  IMAD.WIDE.U32 R52, R27, c[0x0][0x240], R52 ;  /* 0x000090001b347a25 */ /* 0x000fe200078e0034 */
[----:B------:R1:W-:Y:S01]  /*11f0*/  STL.128 [R1+0x30], R36 ;  /* 0x0000302401007387 */ /* 0x0003e20000100c00 */
[----:B------:R-:W-:Y:S01]  /*1200*/  ULDC.64 UR4, c[0x0][0x1d8] ;  /* 0x0000760000047ab9 */ /* 0x000fe20000000a00 */
[----:B------:R-:W-:Y:S01]  /*1210*/  SHF.R.S32.HI R71, RZ, 0x1f, R10 ;  /* 0x0000001fff477819 */ /* 0x000fe2000001140a */
[----:B------:R-:W-:-:S02]  /*1220*/  IMAD.IADD R6, R0, 0x1, -R9 ;  /* 0x0000000100067824 */ /* 0x000fc400078e0a09 */
[----:B----4-:R-:W-:Y:S02]  /*1230*/  IMAD.SHL.U32 R12, R10, 0x40, RZ ;  /* 0x000000400a0c7824 */ /* 0x010fe400078e00ff */
[----:B------:R-:W-:Y:S01]  /*1240*/  IMAD R49, R71, c[0x0][0x178], RZ ;  /* 0x00005e0047317a24 */ /* 0x000fe200078e02ff */
[----:B------:R-:W-:Y:S01]  /*1250*/  SHF.L.U32 R11, R6, 0x3, RZ ;  /* 0x00000003060b7819 */ /* 0x000fe200000006ff */
[----:B------:R-:W-:Y:S01]  /*1260*/  IMAD.IADD R7, R7, 0x1, -R10 ;  /* 0x0000000107077824 */ /* 0x000fe200078e0a0a */
[----:B------:R-:W-:Y:S01]  /*1270*/  LOP3.LUT R12, R12, 0x1c0, RZ, 0xc0, !PT ;  /* 0x000001c00c0c7812 */ /* 0x000fe200078ec0ff */
[----:B------:R-:W-:Y:S01]  /*1280*/  IMAD R49, R10, c[0x0][0x17c], R49 ;  /* 0x00005f000a317a24 */ /* 0x000fe200078e0231 */
[--C-:B------:R-:W-:Y:S01]  /*1290*/  SHF.R.S32.HI R73, RZ, 0x1f, R11.reuse ;  /* 0x0000001fff497819 */ /* 0x100fe2000001140b */
[----:B------:R-:W-:Y:S01]  /*12a0*/  IMAD.MOV.U32 R72, RZ, RZ, R11 ;  /* 0x000000ffff487224 */ /* 0x000fe200078e000b */
[----:B------:R-:W-:Y:S02]  /*12b0*/  SHF.R.U32.HI R35, RZ, 0x3, R12 ;  /* 0x00000003ff237819 */ /* 0x000fe4000001160c */
[----:B------:R-:W-:Y:S01]  /*12c0*/  ISETP.GE.AND P1, PT, R11, c[0x0][0x16c], PT ;  /* 0x00005b000b007a0c */ /* 0x000fe20003f26270 */
[----:B------:R-:W-:Y:S01]  /*12d0*/  IMAD.WIDE.U32 R8, R26, c[0x0][0x180], R72 ;  /* 0x000060001a087a25 */ /* 0x000fe200078e0048 */
[----:B------:R-:W-:Y:S01]  /*12e0*/  STL.64 [R1+0x338], R10 ;  /* 0x0003380a01007387 */ /* 0x000fe20000100a00 */
[----:B------:R-:W-:-:S02]  /*12f0*/  ISETP.GE.AND P5, PT, R7, 0x1, PT ;  /* 0x000000010700780c */ /* 0x000fc40003fa6270 */
[----:B------:R-:W-:Y:S01]  /*1300*/  ISETP.GE.AND P4, PT, R7, 0x21, PT ;  /* 0x000000210700780c */ /* 0x000fe20003f86270 */
[----:B------:R-:W2:Y:S01]  /*1310*/  LDL R23, [R1+0x338] ;  /* 0x0003380001177983 */ /* 0x000ea20000100800 */
[----:B------:R-:W-:Y:S01]  /*1320*/  IADD3 R17, R9, R16, RZ ;  /* 0x0000001009117210 */ /* 0x000fe20007ffe0ff */
[----:B------:R-:W-:Y:S01]  /*1330*/  IMAD.MOV.U32 R16, RZ, RZ, R8 ;  /* 0x000000ffff107224 */ /* 0x000fe200078e0008 */
[----:B------:R-:W-:Y:S01]  /*1340*/  LOP3.LUT R8, R12, 0x38, R11, 0xf8, !PT ;  /* 0x000000380c087812 */ /* 0x000fe200078ef80b */
[----:B------:R-:W-:Y:S01]  /*1350*/  IMAD R9, R4, c[0x0][0x270], RZ ;  /* 0x00009c0004097a24 */ /* 0x000fe200078e02ff */
[----:B------:R-:W-:Y:S01]  /*1360*/  SEL R12, RZ, 0x1, P1 ;  /* 0x00000001ff0c7807 */ /* 0x000fe20000800000 */
[----:B------:R-:W-:Y:S01]  /*1370*/  IMAD.WIDE.U32 R16, R27, c[0x0][0x188], R16 ;  /* 0x000062001b107a25 */ /* 0x000fe200078e0010 */
[----:B------:R-:W-:Y:S02]  /*1380*/  LOP3.LUT R35, R8, R35, RZ, 0x3c, !PT ;  /* 0x0000002308237212 */ /* 0x000fe400078e3cff */
[----:B------:R-:W-:Y:S01]  /*1390*/  LEA.HI R8, R43, R0, RZ, 0x6 ;  /* 0x000000002b087211 */ /* 0x000fe200078f30ff */
[----:B------:R-:W-:Y:S01]  /*13a0*/  IMAD.IADD R15, R17, 0x1, R14 ;  /* 0x00000001110f7824 */ /* 0x000fe200078e020e */
[----:B------:R-:W-:Y:S01]  /*13b0*/  MOV R14, R16 ;  /* 0x00000010000e7202 */ /* 0x000fe20000000f00 */
[----:B------:R4:W-:Y:S01]  /*13c0*/  STL.U8 [R1+0x341], R12 ;  /* 0x0003410c01007387 */ /* 0x0009e20000100000 */
[----:B------:R-:W-:Y:S01]  /*13d0*/  IMAD R46, R26, c[0x0][0x274], R9 ;  /* 0x00009d001a2e7a24 */ /* 0x000fe200078e0209 */
[C---:B------:R-:W-:Y:S01]  /*13e0*/  ISETP.GE.AND P3, PT, R7.reuse, 0x41, PT ;  /* 0x000000410700780c */ /* 0x040fe20003f66270 */
[----:B------:R-:W-:Y:S01]  /*13f0*/  IMAD.SHL.U32 R8, R8, 0x8, RZ ;  /* 0x0000000808087824 */ /* 0x000fe200078e00ff */
[----:B------:R-:W5:Y:S01]  /*1400*/  LDL.U8 R21, [R1+0x341] ;  /* 0x0003410001157983 */ /* 0x000f620000100000 */
[----:B------:R-:W-:Y:S01]  /*1410*/  IMAD.WIDE.U32 R14, R10, c[0x0][0x178], R14 ;  /* 0x00005e000a0e7a25 */ /* 0x000fe200078e000e */
[----:B------:R-:W-:-:S02]  /*1420*/  ISETP.GE.AND P0, PT, R7, 0x61, PT ;  /* 0x000000610700780c */ /* 0x000fc40003f06270 */
[----:B------:R-:W-:Y:S01]  /*1430*/  LOP3.LUT R35, R35, 0xfffffe00, R8, 0xf8, !PT ;  /* 0xfffffe0023237812 */ /* 0x000fe200078ef808 */
[----:B------:R-:W-:Y:S01]  /*1440*/  IMAD.IADD R49, R15, 0x1, R49 ;  /* 0x000000010f317824 */ /* 0x000fe200078e0231 */
[C---:B------:R-:W-:Y:S01]  /*1450*/  LEA R48, P1, R14.reuse, c[0x0][0x160], 0x1 ;  /* 0x000058000e307a11 */ /* 0x040fe200078208ff */
[----:B------:R-:W-:Y:S02]  /*1460*/  IMAD.IADD R47, R19, 0x1, R46 ;  /* 0x00000001132f7824 */ /* 0x000fe400078e022e */
[----:B------:R-:W-:Y:S01]  /*1470*/  IMAD.WIDE.U32 R50, R35, 0x2, R28 ;  /* 0x0000000223327825 */ /* 0x000fe200078e001c */
[----:B------:R-:W-:-:S03]  /*1480*/  LEA.HI.X R49, R14, c[0x0][0x164], R49, 0x1, P1 ;  /* 0x000059000e317a11 */ /* 0x000fc600008f0c31 */
[----:B------:R-:W-:Y:S02]  /*1490*/  IMAD.MOV.U32 R46, RZ, RZ, R18 ;  /* 0x000000ffff2e7224 */ /* 0x000fe400078e0012 */
[----:B------:R3:W-:Y:S01]  /*14a0*/  STL.128 [R1+0x90], R48 ;  /* 0x0000903001007387 */ /* 0x0007e20000100c00 */
[----:B------:R-:W-:Y:S02]  /*14b0*/  IMAD R7, R4, c[0x0][0x288], RZ ;  /* 0x0000a20004077a24 */ /* 0x000fe400078e02ff */
[C---:B-1----:R-:W-:Y:S01]  /*14c0*/  IMAD.WIDE.U32 R38, R26.reuse, c[0x0][0x288], R58 ;  /* 0x0000a2001a267a25 */ /* 0x042fe200078e003a */
[----:B------:R-:W2:Y:S03]  /*14d0*/  LDL.128 R16, [R1+0x80] ;  /* 0x0000800001107983 */ /* 0x000ea60000100c00 */
[----:B------:R-:W-:Y:S01]  /*14e0*/  IMAD R7, R26, c[0x0][0x28c], R7 ;  /* 0x0000a3001a077a24 */ /* 0x000fe200078e0207 */
[----:B----4-:R-:W4:Y:S03]  /*14f0*/  LDL.128 R12, [R1+0x90] ;  /* 0x00009000010c7983 */ /* 0x010f260000100c00 */
[----:B------:R-:W-:Y:S01]  /*1500*/  IMAD.IADD R39, R39, 0x1, R7 ;  /* 0x0000000127277824 */ /* 0x000fe200078e0207 */
[----:B------:R-:W-:-:S04]  /*1510*/  LEA.HI R7, R43, R0, RZ, 0x4 ;  /* 0x000000002b077211 */ /* 0x000fc800078f20ff */
[----:B------:R-:W-:-:S04]  /*1520*/  SHF.R.S32.HI R8, RZ, 0x4, R7 ;  /* 0x00000004ff087819 */ /* 0x000fc80000011407 */
[----:B------:R-:W-:-:S04]  /*1530*/  LEA.HI R45, R7, R8, RZ, 0x1 ;  /* 0x00000008072d7211 */ /* 0x000fc800078f08ff */
[----:B------:R-:W-:-:S05]  /*1540*/  LOP3.LUT R45, R45, 0xfffffffe, RZ, 0xc0, !PT ;  /* 0xfffffffe2d2d7812 */ /* 0x000fca00078ec0ff */
[----:B------:R-:W-:Y:S02]  /*1550*/  IMAD.IADD R45, R8, 0x1, -R45 ;  /* 0x00000001082d7824 */ /* 0x000fe400078e0a2d */
[----:B------:R-:W-:-:S04]  /*1560*/  IMAD R8, R3, c[0x0][0x240], RZ ;  /* 0x0000900003087a24 */ /* 0x000fc800078e02ff */
[----:B------:R-:W-:Y:S01]  /*1570*/  IMAD R9, R27, c[0x0][0x244], R8 ;  /* 0x000091001b097a24 */ /* 0x000fe200078e0208 */
[----:B------:R-:W-:Y:S01]  /*1580*/  IADD3 R8, P1, R0, R52, RZ ;  /* 0x0000003400087210 */ /* 0x000fe20007f3e0ff */
[----:B------:R-:W-:-:S04]  /*1590*/  @P2 IMAD.HI.U32 R52, R26, c[0x0][0x24c], RZ ;  /* 0x000093001a342a27 */ /* 0x000fc800078e00ff */
[----:B------:R-:W-:Y:S01]  /*15a0*/  IMAD R32, R3, c[0x0][0x278], RZ ;  /* 0x00009e0003207a24 */ /* 0x000fe200078e02ff */
[----:B------:R-:W-:Y:S02]  /*15b0*/  @P2 SHF.R.U32.HI R52, RZ, c[0x0][0x250], R52 ;  /* 0x00009400ff342a19 */ /* 0x000fe40000011634 */
[----:B------:R-:W-:Y:S01]  /*15c0*/  @!P2 MOV R52, R26 ;  /* 0x0000001a0034a202 */ /* 0x000fe20000000f00 */
[C---:B------:R-:W-:Y:S02]  /*15d0*/  IMAD R33, R27.reuse, c[0x0][0x27c], R32 ;  /* 0x00009f001b217a24 */ /* 0x040fe400078e0220 */
[----:B------:R-:W-:Y:S01]  /*15e0*/  IMAD.WIDE.U32 R46, R27, c[0x0][0x278], R46 ;  /* 0x00009e001b2e7a25 */ /* 0x000fe200078e002e */
[----:B------:R-:W-:-:S03]  /*15f0*/  SHF.R.S32.HI R31, RZ, 0x1f, R52 ;  /* 0x0000001fff1f7819 */ /* 0x000fc60000011434 */
[----:B---3--:R-:W-:-:S04]  /*1600*/  IMAD.WIDE.U32 R48, R27, c[0x0][0x290], R38 ;  /* 0x0000a4001b307a25 */ /* 0x008fc800078e0026 */
[----:B------:R-:W-:Y:S01]  /*1610*/  IMAD.IADD R33, R47, 0x1, R33 ;  /* 0x000000012f217824 */ /* 0x000fe200078e0221 */
[----:B------:R-:W-:Y:S01]  /*1620*/  LEA R62, P2, R48, c[0x0][0x280], 0x2 ;  /* 0x0000a000303e7a11 */ /* 0x000fe200078410ff */
[----:B------:R-:W-:Y:S01]  /*1630*/  IMAD.WIDE.U32 R54, R26, c[0x0][0x210], R72 ;  /* 0x000084001a367a25 */ /* 0x000fe200078e0048 */
[----:B------:R-:W-:-:S03]  /*1640*/  LEA.HI R59, R43, R0, RZ, 0x7 ;  /* 0x000000002b3b7211 */ /* 0x000fc600078f38ff */
[----:B------:R-:W-:Y:S01]  /*1650*/  IMAD.WIDE.U32 R50, R52, c[0x0][0x1e0], R72 ;  /* 0x0000780034327a25 */ /* 0x000fe200078e0048 */
[----:B------:R-:W-:-:S03]  /*1660*/  SHF.R.S32.HI R34, RZ, 0x7, R59 ;  /* 0x00000007ff227819 */ /* 0x000fc6000001143b */
[----:B------:R-:W-:-:S04]  /*1670*/  IMAD R56, R3, c[0x0][0x1e8], RZ ;  /* 0x00007a0003387a24 */ /* 0x000fc800078e02ff */
[----:B------:R-:W-:Y:S02]  /*1680*/  IMAD R56, R27, c[0x0][0x1ec], R56 ;  /* 0x00007b001b387a24 */ /* 0x000fe400078e0238 */
[----:B------:R-:W-:Y:S01]  /*1690*/  IMAD.MOV.U32 R70, RZ, RZ, R10 ;  /* 0x000000ffff467224 */ /* 0x000fe200078e000a */
[----:B------:R-:W-:Y:S02]  /*16a0*/  USHF.L.U32 UR18, UR4, 0x6, URZ ;  /* 0x0000000604127899 */ /* 0x000fe4000800063f */
[----:B------:R-:W-:Y:S02]  /*16b0*/  UMOV UR12, 0x6 ;  /* 0x00000006000c7882 */ /* 0x000fe40000000000 */
[----:B------:R-:W-:Y:S02]  /*16c0*/  USHF.L.U64.HI UR5, UR4, UR12, UR5 ;  /* 0x0000000c04057299 */ /* 0x000fe40008010205 */
[----:B------:R-:W-:Y:S01]  /*16d0*/  UIADD3 UR17, UP1, UR10, 0x20880, URZ ;  /* 0x000208800a117890 */ /* 0x000fe2000ff3e03f */
[----:B------:R-:W-:-:S03]  /*16e0*/  SHF.R.S32.HI R40, RZ, 0xd, R40 ;  /* 0x0000000dff287819 */ /* 0x000fc60000011428 */
[----:B------:R-:W-:Y:S01]  /*16f0*/  UIADD3.X UR16, URZ, UR11, URZ, UP1, !UPT ;  /* 0x0000000b3f107290 */ /* 0x000fe20008ffe43f */
[----:B------:R-:W-:Y:S01]  /*1700*/  SHF.R.S32.HI R42, RZ, 0x7, R42 ;  /* 0x00000007ff2a7819 */ /* 0x000fe2000001142a */
[----:B------:R1:W-:Y:S01]  /*1710*/  STL [R1+0xf8], R40 ;  /* 0x0000f82801007387 */ /* 0x0003e20000100800 */
[----:B------:R-:W-:-:S03]  /*1720*/  UIADD3 UR15, UP0, UR10, 0x18880, URZ ;  /* 0x000188800a0f7890 */ /* 0x000fc6000ff1e03f */
[----:B------:R-:W-:Y:S01]  /*1730*/  IMAD.U32 R41, RZ, RZ, UR16 ;  /* 0x00000010ff297e24 */ /* 0x000fe2000f8e00ff */
[----:B------:R3:W-:Y:S01]  /*1740*/  STL [R1+0xa0], R42 ;  /* 0x0000a02a01007387 */ /* 0x0007e20000100800 */
[----:B------:R-:W-:Y:S02]  /*1750*/  UIADD3.X UR14, URZ, UR11, URZ, UP0, !UPT ;  /* 0x0000000b3f0e7290 */ /* 0x000fe400087fe43f */
[----:B------:R-:W-:Y:S01]  /*1760*/  ULDC UR4, c[0x0][0x1c] ;  /* 0x0000070000047ab9 */ /* 0x000fe20000000800 */
[----:B------:R-:W-:Y:S02]  /*1770*/  LEA.HI R59, R59, R34, RZ, 0x1 ;  /* 0x000000223b3b7211 */ /* 0x000fe400078f08ff */
[----:B-1----:R-:W-:-:S05]  /*1780*/  MOV R40, UR17 ;  /* 0x0000001100287c02 */ /* 0x002fca0008000f00 */
[----:B---3--:R-:W-:Y:S01]  /*1790*/  IMAD.MOV.U32 R42, RZ, RZ, R40 ;  /* 0x000000ffff2a7224 */ /* 0x008fe200078e0028 */
[----:B------:R-:W-:Y:S01]  /*17a0*/  LOP3.LUT R59, R59, 0xfffffffe, RZ, 0xc0, !PT ;  /* 0xfffffffe3b3b7812 */ /* 0x000fe200078ec0ff */
[----:B------:R-:W-:Y:S04]  /*17b0*/  STL [R1+0x344], R58 ;  /* 0x0003443a01007387 */ /* 0x000fe80000100800 */
[----:B------:R-:W-:Y:S04]  /*17c0*/  STL [R1+0x430], R2 ;  /* 0x0004300201007387 */ /* 0x000fe80000100800 */
[----:B------:R-:W-:Y:S04]  /*17d0*/  STL [R1+0x74], R0 ;  /* 0x0000740001007387 */ /* 0x000fe80000100800 */
[----:B------:R-:W-:Y:S01]  /*17e0*/  STL.U8 [R1+0x108], RZ ;  /* 0x000108ff01007387 */ /* 0x000fe20000100000 */
[----:B----4-:R-:W-:-:S02]  /*17f0*/  LOP3.LUT R15, R7, 0xfffffff0, RZ, 0xc0, !PT ;  /* 0xfffffff0070f7812 */ /* 0x010fc400078ec0ff */
[----:B------:R-:W-:Y:S01]  /*1800*/  IADD3.X R7, R22, R53, R9, P1, !PT ;  /* 0x0000003516077210 */ /* 0x000fe20000ffe409 */
[----:B------:R-:W-:Y:S02]  /*1810*/  IMAD R22, R3, c[0x0][0x290], RZ ;  /* 0x0000a40003167a24 */ /* 0x000fe400078e02ff */
[----:B------:R-:W-:Y:S02]  /*1820*/  IMAD R9, R4, c[0x0][0x210], RZ ;  /* 0x0000840004097a24 */ /* 0x000fe400078e02ff */
[----:B------:R-:W-:Y:S02]  /*1830*/  IMAD R4, R27, c[0x0][0x294], R22 ;  /* 0x0000a5001b047a24 */ /* 0x000fe400078e0216 */
[----:B------:R-:W-:Y:S01]  /*1840*/  IMAD.IADD R15, R0, 0x1, -R15 ;  /* 0x00000001000f7824 */ /* 0x000fe200078e0a0f */
[----:B------:R-:W-:Y:S01]  /*1850*/  LEA R32, P1, R46, c[0x0][0x258], 0x2 ;  /* 0x000096002e207a11 */ /* 0x000fe200078210ff */
[----:B------:R-:W-:Y:S02]  /*1860*/  IMAD.IADD R4, R49, 0x1, R4 ;  /* 0x0000000131047824 */ /* 0x000fe400078e0204 */
[----:B------:R-:W-:Y:S01]  /*1870*/  IMAD R38, R26, c[0x0][0x214], R9 ;  /* 0x000085001a267a24 */ /* 0x000fe200078e0209 */
[----:B------:R-:W-:Y:S01]  /*1880*/  SHF.R.S32.HI R22, RZ, 0x1f, R15 ;  /* 0x0000001fff167819 */ /* 0x000fe2000001140f */
[----:B------:R-:W-:Y:S01]  /*1890*/  IMAD R9, R31, c[0x0][0x1e0], RZ ;  /* 0x000078001f097a24 */ /* 0x000fe200078e02ff */
[----:B------:R-:W-:-:S02]  /*18a0*/  SHF.L.U32 R53, R6, 0x6, RZ ;  /* 0x0000000606357819 */ /* 0x000fc400000006ff */
[----:B------:R-:W-:Y:S01]  /*18b0*/  LEA.HI.X R33, R46, c[0x0][0x25c], R33, 0x2, P1 ;  /* 0x000097002e217a11 */ /* 0x000fe200008f1421 */
[----:B------:R-:W-:Y:S01]  /*18c0*/  IMAD R9, R52, c[0x0][0x1e4], R9 ;  /* 0x0000790034097a24 */ /* 0x000fe200078e0209 */
[----:B------:R-:W-:Y:S02]  /*18d0*/  LEA R60, P1, R8, c[0x0][0x220], 0x2 ;  /* 0x00008800083c7a11 */ /* 0x000fe400078210ff */
[----:B------:R-:W-:Y:S01]  /*18e0*/  LEA.HI.X R63, R48, c[0x0][0x284], R4, 0x2, P2 ;  /* 0x0000a100303f7a11 */ /* 0x000fe200010f1404 */
[----:B------:R-:W-:Y:S01]  /*18f0*/  IMAD R4, R3, c[0x0][0x218], RZ ;  /* 0x0000860003047a24 */ /* 0x000fe200078e02ff */
[----:B------:R-:W-:Y:S02]  /*1900*/  LEA.HI R47, R22, R15, RZ, 0x3 ;  /* 0x0000000f162f7211 */ /* 0x000fe400078f18ff */
[----:B------:R-:W-:Y:S01]  /*1910*/  LOP3.LUT R53, R53, 0x1c0, RZ, 0xc0, !PT ;  /* 0x000001c035357812 */ /* 0x000fe200078ec0ff */
[----:B------:R-:W-:Y:S01]  /*1920*/  IMAD.IADD R39, R55, 0x1, R38 ;  /* 0x0000000137277824 */ /* 0x000fe200078e0226 */
[----:B------:R-:W-:Y:S01]  /*1930*/  LEA.HI.X R61, R8, c[0x0][0x224], R7, 0x2, P1 ;  /* 0x00008900083d7a11 */ /* 0x000fe200008f1407 */
[----:B------:R-:W-:Y:S01]  /*1940*/  IMAD.IADD R9, R51, 0x1, R9 ;  /* 0x0000000133097824 */ /* 0x000fe200078e0209 */
[----:B------:R-:W-:Y:S01]  /*1950*/  LOP3.LUT R46, R47, 0xfffffff8, RZ, 0xc0, !PT ;  /* 0xfffffff82f2e7812 */ /* 0x000fe200078ec0ff */
[----:B------:R-:W-:Y:S01]  /*1960*/  IMAD.MOV.U32 R8, RZ, RZ, R50 ;  /* 0x000000ffff087224 */ /* 0x000fe200078e0032 */
[----:B------:R-:W-:Y:S01]  /*1970*/  SHF.R.U32.HI R51, RZ, 0x3, R53 ;  /* 0x00000003ff337819 */ /* 0x000fe20000011635 */
[----:B------:R-:W-:Y:S01]  /*1980*/  IMAD R7, R27, c[0x0][0x21c], R4 ;  /* 0x000087001b077a24 */ /* 0x000fe200078e0204 */
[----:B------:R-:W-:Y:S01]  /*1990*/  LOP3.LUT R4, R53, 0x8, R30, 0xf8, !PT ;  /* 0x0000000835047812 */ /* 0x000fe200078ef81e */
[----:B------:R-:W-:-:S02]  /*19a0*/  IMAD.MOV.U32 R38, RZ, RZ, R54 ;  /* 0x000000ffff267224 */ /* 0x000fc400078e0036 */
[----:B------:R-:W-:Y:S01]  /*19b0*/  IMAD.WIDE.U32 R8, R27, c[0x0][0x1e8], R8 ;  /* 0x00007a001b087a25 */ /* 0x000fe200078e0008 */
[----:B------:R-:W-:-:S03]  /*19c0*/  LOP3.LUT R4, R4, R51, RZ, 0x3c, !PT ;  /* 0x0000003304047212 */ /* 0x000fc600078e3cff */
[----:B------:R-:W-:Y:S02]  /*19d0*/  IMAD.IADD R46, R15, 0x1, -R46 ;  /* 0x000000010f2e7824 */ /* 0x000fe400078e0a2e */
[----:B------:R-:W-:-:S04]  /*19e0*/  IMAD.WIDE.U32 R38, R27, c[0x0][0x218], R38 ;  /* 0x000086001b267a25 */ /* 0x000fc800078e0026 */
[----:B------:R-:W-:Y:S02]  /*19f0*/  IMAD R15, R45, 0x2, R34 ;  /* 0x000000022d0f7824 */ /* 0x000fe400078e0222 */
[----:B------:R-:W-:Y:S01]  /*1a00*/  IMAD.IADD R57, R9, 0x1, R56 ;  /* 0x0000000109397824 */ /* 0x000fe200078e0238 */
[----:B------:R-:W-:Y:S01]  /*1a10*/  MOV R56, R8 ;  /* 0x0000000800387202 */ /* 0x000fe20000000f00 */
[----:B------:R-:W-:Y:S01]  /*1a20*/  IMAD.IADD R39, R39, 0x1, R7 ;  /* 0x0000000127277824 */ /* 0x000fe200078e0207 */
[----:B------:R-:W-:Y:S01]  /*1a30*/  LEA.HI R50, R43, R0, RZ, 0x2 ;  /* 0x000000002b327211 */ /* 0x000fe200078f10ff */
[----:B------:R-:W-:Y:S02]  /*1a40*/  IMAD R49, R71, c[0x0][0x208], RZ ;  /* 0x0000820047317a24 */ /* 0x000fe400078e02ff */
[----:B------:R-:W-:Y:S02]  /*1a50*/  IMAD.U32 R15, R15, 0x200, R4 ;  /* 0x000002000f0f7824 */ /* 0x000fe400078e0004 */
[----:B------:R-:W-:Y:S01]  /*1a60*/  IMAD.MOV.U32 R8, RZ, RZ, 0x2 ;  /* 0x00000002ff087424 */ /* 0x000fe200078e00ff */
[--C-:B------:R-:W-:Y:S01]  /*1a70*/  SHF.R.S32.HI R55, RZ, 0x2, R50.reuse ;  /* 0x00000002ff377819 */ /* 0x100fe20000011432 */
[C---:B------:R-:W-:Y:S01]  /*1a80*/  IMAD R49, R10.reuse, c[0x0][0x20c], R49 ;  /* 0x000083000a317a24 */ /* 0x040fe200078e0231 */
[----:B------:R-:W-:Y:S01]  /*1a90*/  SHF.R.S32.HI R4, RZ, 0x1f, R50 ;  /* 0x0000001fff047819 */ /* 0x000fe20000011432 */
[----:B------:R-:W-:-:S04]  /*1aa0*/  IMAD.WIDE.U32 R38, R10, c[0x0][0x208], R38 ;  /* 0x000082000a267a25 */ /* 0x000fc800078e0026 */
[----:B------:R-:W-:Y:S01]  /*1ab0*/  IMAD.WIDE.U32 R8, R15, R8, c[0x0][0x18] ;  /* 0x000006000f087625 */ /* 0x000fe200078e0008 */
[----:B------:R-:W-:-:S03]  /*1ac0*/  LEA R22, P1, R38, c[0x0][0x1f0], 0x1 ;  /* 0x00007c0026167a11 */ /* 0x000fc600078208ff */
[----:B------:R-:W-:Y:S01]  /*1ad0*/  IMAD.WIDE R70, R20, 0x80, R70 ;  /* 0x0000008014467825 */ /* 0x000fe200078e0246 */
[----:B------:R-:W-:-:S03]  /*1ae0*/  LEA.HI R4, R4, R55, RZ, 0x3 ;  /* 0x0000003704047211 */ /* 0x000fc600078f18ff */
[----:B------:R-:W-:Y:S01]  /*1af0*/  IMAD.IADD R49, R39, 0x1, R49 ;  /* 0x0000000127317824 */ /* 0x000fe200078e0231 */
[----:B------:R-:W-:Y:S01]  /*1b00*/  IADD3 R68, P6, R8, 0x4080, RZ ;  /* 0x0000408008447810 */ /* 0x000fe20007fde0ff */
[----:B------:R-:W-:Y:S01]  /*1b10*/  IMAD R7, R71, c[0x0][0x1d8], RZ ;  /* 0x0000760047077a24 */ /* 0x000fe200078e02ff */
[----:B------:R-:W-:Y:S02]  /*1b20*/  LOP3.LUT R4, R4, 0xfffffff8, RZ, 0xc0, !PT ;  /* 0xfffffff804047812 */ /* 0x000fe400078ec0ff */
[----:B------:R-:W-:Y:S01]  /*1b30*/  LEA.HI.X R49, R38, c[0x0][0x1f4], R49, 0x1, P1 ;  /* 0x00007d0026317a11 */ /* 0x000fe200008f0c31 */
[----:B------:R-:W-:Y:S01]  /*1b40*/  IMAD.MOV.U32 R38, RZ, RZ, 0x20 ;  /* 0x00000020ff267424 */ /* 0x000fe200078e00ff */
[----:B------:R-:W-:Y:S01]  /*1b50*/  R2P PR, R46, 0x6 ;  /* 0x000000062e007804 */ /* 0x000fe20000000000 */
[C---:B------:R-:W-:Y:S02]  /*1b60*/  IMAD R7, R70.reuse, c[0x0][0x1dc], R7 ;  /* 0x0000770046077a24 */ /* 0x040fe400078e0207 */
[----:B------:R-:W-:-:S04]  /*1b70*/  IMAD.WIDE.U32 R66, R70, c[0x0][0x1d8], R56 ;  /* 0x0000760046427a25 */ /* 0x000fc800078e0038 */
[----:B------:R-:W-:Y:S01]  /*1b80*/  IMAD.X R69, RZ, RZ, R9, P6 ;  /* 0x000000ffff457224 */ /* 0x000fe200030e0609 */
[----:B------:R-:W-:Y:S01]  /*1b90*/  SEL R9, R38, 0xffffffe0, !P2 ;  /* 0xffffffe026097807 */ /* 0x000fe20005000000 */
[----:B------:R-:W-:Y:S01]  /*1ba0*/  IMAD.IADD R55, R55, 0x1, -R4 ;  /* 0x0000000137377824 */ /* 0x000fe200078e0a04 */
[----:B------:R-:W-:Y:S01]  /*1bb0*/  IADD3 R7, R67, R7, RZ ;  /* 0x0000000743077210 */ /* 0x000fe20007ffe0ff */
[----:B------:R-:W-:Y:S01]  /*1bc0*/  IMAD.MOV.U32 R4, RZ, RZ, 0x10 ;  /* 0x00000010ff047424 */ /* 0x000fe200078e00ff */
[C---:B------:R-:W-:Y:S02]  /*1bd0*/  LEA R56, P2, R66.reuse, c[0x0][0x1c0], 0x1 ;  /* 0x0000700042387a11 */ /* 0x040fe400078408ff */
[----:B------:R-:W-:Y:S02]  /*1be0*/  ISETP.GE.OR P6, PT, R11, c[0x0][0x1cc], !P5 ;  /* 0x000073000b007a0c */ /* 0x000fe40006fc6670 */
[----:B------:R-:W-:Y:S02]  /*1bf0*/  LEA.HI.X R57, R66, c[0x0][0x1c4], R7, 0x1, P2 ;  /* 0x0000710042397a11 */ /* 0x000fe400010f0c07 */
[----:B------:R-:W-:-:S02]  /*1c00*/  SEL R8, R4, 0xfffffff0, !P1 ;  /* 0xfffffff004087807 */ /* 0x000fc40004800000 */
[----:B------:R-:W-:-:S05]  /*1c10*/  R2P PR, R6, 0x6 ;  /* 0x0000000606007804 */ /* 0x000fca0000000000 */
[----:B------:R-:W-:Y:S02]  /*1c20*/  SEL R7, R38, 0xffffffe0, !P2 ;  /* 0xffffffe026077807 */ /* 0x000fe40005000000 */
[----:B------:R-:W-:Y:S02]  /*1c30*/  SEL R6, R4, 0xfffffff0, !P1 ;  /* 0xfffffff004067807 */ /* 0x000fe40004800000 */
[----:B------:R-:W-:Y:S01]  /*1c40*/  R2P PR, R55, 0x6 ;  /* 0x0000000637007804 */ /* 0x000fe20000000000 */
[----:B------:R-:W-:Y:S01]  /*1c50*/  IMAD.SHL.U32 R48, R35, 0x2, RZ ;  /* 0x0000000223307824 */ /* 0x000fe200078e00ff */
[----:B------:R-:W-:-:S03]  /*1c60*/  SHF.R.S32.HI R10, RZ, 0x7, R5 ;  /* 0x00000007ff0a7819 */ /* 0x000fc60000011405 */
[----:B------:R-:W-:Y:S01]  /*1c70*/  SEL R5, R38, 0xffffffe0, !P2 ;  /* 0xffffffe026057807 */ /* 0x000fe20005000000 */
[----:B------:R-:W-:Y:S01]  /*1c80*/  @!PT LDS RZ, [RZ] ;  /* 0x00000000fffff984 */ /* 0x000fe20000000800 */
[----:B------:R-:W-:Y:S01]  /*1c90*/  @!PT LDS RZ, [RZ] ;  /* 0x00000000fffff984 */ /* 0x000fe20000000800 */
[----:B------:R-:W-:Y:S01]  /*1ca0*/  @!PT LDS RZ, [RZ] ;  /* 0x00000000fffff984 */ /* 0x000fe20000000800 */
[----:B------:R1:W-:Y:S01]  /*1cb0*/  LDGSTS.E.BYPASS.LTC128B.128 [R48+0x4080], [R56.64], !P6 ;  /* 0x0408000038307fae */ /* 0x0003e2000f101d46 */
[----:B------:R-:W-:Y:S02]  /*1cc0*/  SEL R4, R4, 0xfffffff0, !P1 ;  /* 0xfffffff004047807 */ /* 0x000fe40004800000 */
[----:B------:R-:W-:Y:S02]  /*1cd0*/  IADD3 R66, P2, R56, UR18, RZ ;  /* 0x0000001238427c10 */ /* 0x000fe4000ff5e0ff */
[----:B------:R-:W-:Y:S02]  /*1ce0*/  ISETP.GE.AND P1, PT, R11, c[0x0][0x1fc], PT ;  /* 0x00007f000b007a0c */ /* 0x000fe40003f26270 */
[----:B------:R-:W-:Y:S02]  /*1cf0*/  LEA.HI R43, R43, R0, RZ, 0x5 ;  /* 0x000000002b2b7211 */ /* 0x000fe400078f28ff */
[----:B------:R-:W-:-:S02]  /*1d00*/  IADD3.X R67, R57, UR5, RZ, P2, !PT ;  /* 0x0000000539437c10 */ /* 0x000fc400097fe4ff */
[----:B------:R-:W-:Y:S02]  /*1d10*/  SEL R54, RZ, 0x1, P1 ;  /* 0x00000001ff367807 */ /* 0x000fe40000800000 */
[C---:B------:R-:W-:Y:S02]  /*1d20*/  ISETP.GE.OR P6, PT, R11.reuse, c[0x0][0x1cc], !P4 ;  /* 0x000073000b007a0c */ /* 0x040fe400067c6670 */
[C---:B------:R-:W-:Y:S02]  /*1d30*/  ISETP.GE.OR P2, PT, R11.reuse, c[0x0][0x1cc], !P3 ;  /* 0x000073000b007a0c */ /* 0x040fe40005f46670 */
[C---:B------:R-:W-:Y:S02]  /*1d40*/  ISETP.GE.OR P1, PT, R11.reuse, c[0x0][0x1cc], !P0 ;  /* 0x000073000b007a0c */ /* 0x040fe40004726670 */
[C---:B------:R-:W-:Y:S02]  /*1d50*/  ISETP.GE.OR P5, PT, R11.reuse, c[0x0][0x19c], !P5 ;  /* 0x000067000b007a0c */ /* 0x040fe40006fa6670 */
[----:B------:R-:W-:-:S02]  /*1d60*/  ISETP.GE.OR P4, PT, R11, c[0x0][0x19c], !P4 ;  /* 0x000067000b007a0c */ /* 0x000fc40006786670 */
[C---:B------:R-:W-:Y:S02]  /*1d70*/  ISETP.GE.OR P3, PT, R11.reuse, c[0x0][0x19c], !P3 ;  /* 0x000067000b007a0c */ /* 0x040fe40005f66670 */
[----:B------:R-:W-:Y:S02]  /*1d80*/  ISETP.GE.OR P0, PT, R11, c[0x0][0x19c], !P0 ;  /* 0x000067000b007a0c */ /* 0x000fe40004706670 */
[--C-:B-1----:R-:W-:Y:S01]  /*1d90*/  SHF.R.S32.HI R56, RZ, 0x5, R43.reuse ;  /* 0x00000005ff387819 */ /* 0x102fe2000001142b */
[----:B------:R-:W-:Y:S01]  /*1da0*/  STL [R1+0xc8], R10 ;  /* 0x0000c80a01007387 */ /* 0x000fe20000100800 */
[----:B------:R-:W-:Y:S02]  /*1db0*/  SHF.R.S32.HI R11, RZ, 0x1f, R43 ;  /* 0x0000001fff0b7819 */ /* 0x000fe4000001142b */
[----:B------:R-:W-:Y:S01]  /*1dc0*/  LOP3.LUT R43, R43, 0xffffffe0, RZ, 0xc0, !PT ;  /* 0xffffffe02b2b7812 */ /* 0x000fe200078ec0ff */
[----:B------:R1:W-:Y:S01]  /*1dd0*/  STL [R1+0xe0], R10 ;  /* 0x0000e00a01007387 */ /* 0x0003e20000100800 */
[----:B------:R-:W-:Y:S01]  /*1de0*/  LEA.HI R11, R11, R56, RZ, 0x2 ;  /* 0x000000380b0b7211 */ /* 0x000fe200078f10ff */
[----:B------:R-:W-:-:S02]  /*1df0*/  IMAD.U32 R38, RZ, RZ, UR15 ;  /* 0x0000000fff267e24 */ /* 0x000fc4000f8e00ff */
[----:B------:R-:W-:Y:S01]  /*1e00*/  IMAD.U32 R39, RZ, RZ, UR14 ;  /* 0x0000000eff277e24 */ /* 0x000fe2000f8e00ff */
[----:B------:R-:W-:Y:S01]  /*1e10*/  LOP3.LUT R11, R11, 0xfffffffc, RZ, 0xc0, !PT ;  /* 0xfffffffc0b0b7812 */ /* 0x000fe200078ec0ff */
[----:B------:R-:W-:Y:S01]  /*1e20*/  IMAD R31, R31, c[0x0][0x1b0], RZ ;  /* 0x00006c001f1f7a24 */ /* 0x000fe200078e02ff */
[----:B------:R-:W-:Y:S03]  /*1e30*/  STL.U8 [R1+0x348], R54 ;  /* 0x0003483601007387 */ /* 0x000fe60000100000 */
[----:B------:R-:W-:Y:S02]  /*1e40*/  IMAD.IADD R11, R56, 0x1, -R11 ;  /* 0x00000001380b7824 */ /* 0x000fe400078e0a0b */
[----:B------:R-:W-:Y:S01]  /*1e50*/  IMAD.SHL.U32 R47, R47, 0x40, RZ ;  /* 0x000000402f2f7824 */ /* 0x000fe200078e00ff */
[----:B------:R-:W-:Y:S01]  /*1e60*/  STL.64 [R1+0x248], R8 ;  /* 0x0002480801007387 */ /* 0x000fe20000100a00 */
[----:B------:R-:W-:-:S03]  /*1e70*/  IMAD.SHL.U32 R74, R11, 0x10, RZ ;  /* 0x000000100b4a7824 */ /* 0x000fc600078e00ff */
[----:B------:R-:W-:Y:S04]  /*1e80*/  STL.64 [R1+0x258], R8 ;  /* 0x0002580801007387 */ /* 0x000fe80000100a00 */
[----:B------:R-:W-:Y:S01]  /*1e90*/  STL.64 [R1+0x300], R8 ;  /* 0x0003000801007387 */ /* 0x000fe20000100a00 */
[----:B-1----:R-:W-:Y:S01]  /*1ea0*/  IMAD.IADD R10, R0, 0x1, -R43 ;  /* 0x00000001000a7824 */ /* 0x002fe200078e0a2b */
[----:B------:R-:W-:Y:S02]  /*1eb0*/  MOV R43, R41 ;  /* 0x00000029002b7202 */ /* 0x000fe40000000f00 */
[----:B------:R-:W-:Y:S02]  /*1ec0*/  STL [R1+0x2d8], R9 ;  /* 0x0002d80901007387 */ /* 0x000fe40000100800 */
[----:B------:R-:W-:Y:S01]  /*1ed0*/  SHF.R.S32.HI R57, RZ, 0x1f, R10 ;  /* 0x0000001fff397819 */ /* 0x000fe2000001140a */
[----:B------:R-:W-:Y:S01]  /*1ee0*/  UIADD3 UR15, UP0, UR10, 0x18480, URZ ;  /* 0x000184800a0f7890 */ /* 0x000fe2000ff1e03f */
[----:B------:R-:W-:Y:S01]  /*1ef0*/  LOP3.LUT R53, R53, 0x30, R74, 0xf8, !PT ;  /* 0x0000003035357812 */ /* 0x000fe200078ef84a */
[----:B------:R-:W-:Y:S01]  /*1f00*/  STL [R1+0x2e8], R9 ;  /* 0x0002e80901007387 */ /* 0x000fe20000100800 */
[----:B------:R-:W-:-:S03]  /*1f10*/  LEA.HI R57, R57, R10, RZ, 0x2 ;  /* 0x0000000a39397211 */ /* 0x000fc600078f10ff */
[----:B------:R1:W-:Y:S01]  /*1f20*/  STL.128 [R1+0x60], R40 ;  /* 0x0000602801007387 */ /* 0x0003e20000100c00 */
[----:B------:R-:W-:Y:S01]  /*1f30*/  UIADD3.X UR14, URZ, UR4, URZ, UP0, !UPT ;  /* 0x000000043f0e7290 */ /* 0x000fe200087fe43f */
[----:B------:R-:W-:Y:S02]  /*1f40*/  IMAD.IADD R56, R34, 0x1, -R59 ;  /* 0x0000000122387824 */ /* 0x000fe400078e0a3b */
[----:B------:R-:W-:Y:S03]  /*1f50*/  STL.64 [R1+0x110], R10 ;  /* 0x0001100a01007387 */ /* 0x000fe60000100a00 */
[----:B------:R-:W-:Y:S01]  /*1f60*/  IMAD.U32 R77, RZ, RZ, UR14 ;  /* 0x0000000eff4d7e24 */ /* 0x000fe2000f8e00ff */
[----:B------:R-:W-:Y:S01]  /*1f70*/  STL.64 [R1+0x120], R10 ;  /* 0x0001200a01007387 */ /* 0x000fe20000100a00 */
[----:B------:R-:W-:-:S03]  /*1f80*/  UIADD3 UR14, UP0, UR10, 0x10080, URZ ;  /* 0x000100800a0e7890 */ /* 0x000fc6000ff1e03f */
[----:B------:R3:W-:Y:S01]  /*1f90*/  STL.64 [R1+0x130], R10 ;  /* 0x0001300a01007387 */ /* 0x0007e20000100a00 */
[----:B------:R-:W-:Y:S02]  /*1fa0*/  UIADD3.X UR11, URZ, UR11, URZ, UP0, !UPT ;  /* 0x0000000b3f0b7290 */ /* 0x000fe400087fe43f */
[----:B------:R-:W-:Y:S01]  /*1fb0*/  UIADD3 UR10, UP0, UR10, 0x18080, URZ ;  /* 0x000180800a0a7890 */ /* 0x000fe2000ff1e03f */
[----:B------:R-:W-:Y:S04]  /*1fc0*/  STL [R1+0x318], R9 ;  /* 0x0003180901007387 */ /* 0x000fe80000100800 */
[----:B------:R4:W-:Y:S01]  /*1fd0*/  LDGSTS.E.BYPASS.LTC128B.128 [R48+0x5080], [R66.64], !P6 ;  /* 0x0508000042307fae */ /* 0x0009e2000f101d46 */
[----:B-1----:R-:W-:Y:S01]  /*1fe0*/  LEA.HI.SX32 R42, R57, R74, 0x1e ;  /* 0x0000004a392a7211 */ /* 0x002fe200078ff2ff */
[----:B------:R-:W-:Y:S01]  /*1ff0*/  IMAD.WIDE.U32 R74, R52, c[0x0][0x1b0], R72 ;  /* 0x00006c00344a7a25 */ /* 0x000fe200078e0048 */
[----:B------:R-:W-:-:S03]  /*2000*/  LOP3.LUT R72, R53, 0x8, R30, 0xf8, !PT ;  /* 0x0000000835487812 */ /* 0x000fc600078ef81e */
[----:B------:R-:W-:Y:S02]  /*2010*/  IMAD.SHL.U32 R53, R55, 0x40, RZ ;  /* 0x0000004037357824 */ /* 0x000fe400078e00ff */
[----:B------:R-:W-:-:S03]  /*2020*/  IMAD.SHL.U32 R43, R34, 0x8, RZ ;  /* 0x00000008222b7824 */ /* 0x000fc600078e00ff */
[----:B------:R-:W-:Y:S01]  /*2030*/  LOP3.LUT R53, R53, 0x1c0, RZ, 0xc0, !PT ;  /* 0x000001c035357812 */ /* 0x000fe200078ec0ff */
[----:B---3--:R-:W-:Y:S01]  /*2040*/  IMAD.SHL.U32 R10, R45, 0x10, RZ ;  /* 0x000000102d0a7824 */ /* 0x008fe200078e00ff */
[----:B------:R-:W-:Y:S01]  /*2050*/  LOP3.LUT R43, R43, 0x8, RZ, 0xc0, !PT ;  /* 0x000000082b2b7812 */ /* 0x000fe200078ec0ff */
[----:B------:R-:W-:Y:S01]  /*2060*/  IMAD R52, R52, c[0x0][0x1b4], R31 ;  /* 0x00006d0034347a24 */ /* 0x000fe200078e021f */
[----:B------:R-:W-:Y:S02]  /*2070*/  SHF.R.U32.HI R34, RZ, 0x3, R53 ;  /* 0x00000003ff227819 */ /* 0x000fe40000011635 */
[----:B------:R-:W-:Y:S01]  /*2080*/  LOP3.LUT R10, R43, 0x10, R10, 0xf8, !PT ;  /* 0x000000102b0a7812 */ /* 0x000fe200078ef80a */
[----:B------:R-:W-:Y:S01]  /*2090*/  IMAD.IADD R75, R75, 0x1, R52 ;  /* 0x000000014b4b7824 */ /* 0x000fe200078e0234 */
[----:B------:R-:W-:Y:S01]  /*20a0*/  LOP3.LUT R43, R34, R53, R43, 0x1e, !PT ;  /* 0x00000035222b7212 */ /* 0x000fe200078e1e2b */
[----:B------:R-:W-:Y:S01]  /*20b0*/  IMAD.WIDE.U32 R52, R15, 0x2, R36 ;  /* 0x000000020f347825 */ /* 0x000fe200078e0024 */
[----:B------:R-:W-:Y:S01]  /*20c0*/  UIADD3.X UR4, URZ, UR4, URZ, UP0, !UPT ;  /* 0x000000043f047290 */ /* 0x000fe200087fe43f */
[----:B------:R-:W-:-:S02]  /*20d0*/  LOP3.LUT R72, R72, R51, RZ, 0x3c, !PT ;  /* 0x0000003348487212 */ /* 0x000fc400078e3cff */
[----:B------:R-:W-:Y:S01]  /*20e0*/  IMAD.SHL.U32 R15, R46, 0x40, RZ ;  /* 0x000000402e0f7824 */ /* 0x000fe200078e00ff */
[----:B------:R-:W-:Y:S01]  /*20f0*/  LOP3.LUT R51, R50, 0x7ffffffc, RZ, 0xc0, !PT ;  /* 0x7ffffffc32337812 */ /* 0x000fe200078ec0ff */
[----:B------:R-:W-:Y:S01]  /*2100*/  IMAD.U32 R31, RZ, RZ, UR11 ;  /* 0x0000000bff1f7e24 */ /* 0x000fe2000f8e00ff */
[----:B------:R-:W-:Y:S01]  /*2110*/  MOV R30, UR14 ;  /* 0x0000000e001e7c02 */ /* 0x000fe20008000f00 */
[----:B------:R-:W-:Y:S01]  /*2120*/  IMAD.U32 R54, RZ, RZ, UR10 ;  /* 0x0000000aff367e24 */ /* 0x000fe2000f8e00ff */
[----:B------:R-:W-:Y:S01]  /*2130*/  SHF.L.U32 R46, R45, 0x3, RZ ;  /* 0x000000032d2e7819 */ /* 0x000fe200000006ff */
[----:B------:R-:W-:Y:S01]  /*2140*/  IMAD.U32 R55, RZ, RZ, UR4 ;  /* 0x00000004ff377e24 */ /* 0x000fe2000f8e00ff */
[----:B------:R-:W-:Y:S01]  /*2150*/  LOP3.LUT R15, R15, 0x1c0, RZ, 0xc0, !PT ;  /* 0x000001c00f0f7812 */ /* 0x000fe200078ec0ff */
[----:B------:R-:W-:Y:S01]  /*2160*/  IMAD.IADD R50, R0, 0x1, -R51 ;  /* 0x0000000100327824 */ /* 0x000fe200078e0a33 */
[----:B------:R-:W-:Y:S01]  /*2170*/  SHF.L.U32 R11, R11, 0xa, RZ ;  /* 0x0000000a0b0b7819 */ /* 0x000fe200000006ff */
[----:B------:R-:W-:Y:S01]  /*2180*/  STL [R1+0x118], R56 ;  /* 0x0001183801007387 */ /* 0x000fe20000100800 */
[----:B------:R-:W-:Y:S01]  /*2190*/  IMAD R51, R45, 0x200, R72 ;  /* 0x000002002d337824 */ /* 0x000fe200078e0248 */
[----:B------:R-:W-:-:S02]  /*21a0*/  LOP3.LUT R46, R15, 0x8, R46, 0xf8, !PT ;  /* 0x000000080f2e7812 */ /* 0x000fc400078ef82e */
[----:B------:R-:W-:Y:S01]  /*21b0*/  STL [R1+0x128], R56 ;  /* 0x0001283801007387 */ /* 0x000fe20000100800 */
[----:B------:R-:W-:-:S03]  /*21c0*/  SHF.R.U32.HI R45, RZ, 0x3, R15 ;  /* 0x00000003ff2d7819 */ /* 0x000fc6000001160f */
[----:B------:R1:W-:Y:S01]  /*21d0*/  STL [R1+0x138], R56 ;  /* 0x0001383801007387 */ /* 0x0003e20000100800 */
[----:B------:R-:W-:Y:S01]  /*21e0*/  IMAD R50, R50, 0x2, R11 ;  /* 0x0000000232327824 */ /* 0x000fe200078e020b */
[----:B------:R-:W-:Y:S02]  /*21f0*/  LOP3.LUT R10, R45, R10, R15, 0x1e, !PT ;  /* 0x0000000a2d0a7212 */ /* 0x000fe400078e1e0f */
[----:B------:R-:W-:Y:S02]  /*2200*/  LOP3.LUT R46, R46, R45, RZ, 0x3c, !PT ;  /* 0x0000002d2e2e7212 */ /* 0x000fe400078e3cff */
[----:B------:R-:W-:Y:S01]  /*2210*/  LOP3.LUT R47, R47, 0xfffffe00, RZ, 0xc0, !PT ;  /* 0xfffffe002f2f7812 */ /* 0x000fe200078ec0ff */
[----:B------:R-:W-:Y:S02]  /*2220*/  IMAD.IADD R43, R50, 0x1, R43 ;  /* 0x00000001322b7824 */ /* 0x000fe400078e022b */
[----:B------:R-:W-:Y:S01]  /*2230*/  IMAD.U32 R76, RZ, RZ, UR15 ;  /* 0x0000000fff4c7e24 */ /* 0x000fe2000f8e00ff */
[-C--:B------:R-:W-:Y:S01]  /*2240*/  IADD3 R11, R46, R47.reuse, R11 ;  /* 0x0000002f2e0b7210 */ /* 0x080fe20007ffe00b */
[----:B------:R-:W-:Y:S01]  /*2250*/  IMAD R50, R3, c[0x0][0x1b8], RZ ;  /* 0x00006e0003327a24 */ /* 0x000fe200078e02ff */
[----:B------:R-:W-:Y:S01]  /*2260*/  LOP3.LUT R3, R10, R47, RZ, 0xfc, !PT ;  /* 0x0000002f0a037212 */ /* 0x000fe200078efcff */
[----:B------:R3:W-:Y:S01]  /*2270*/  STL.64 [R1+0x278], R52 ;  /* 0x0002783401007387 */ /* 0x0007e20000100a00 */
[----:B------:R-:W-:-:S04]  /*2280*/  IMAD.WIDE R78, R58, 0x4, R76 ;  /* 0x000000043a4e7825 */ /* 0x000fc800078e024c */
[----:B-1----:R-:W-:-:S04]  /*2290*/  IMAD.WIDE.U32 R56, R35, 0x2, R30 ;  /* 0x0000000223387825 */ /* 0x002fc800078e001e */
[----:B------:R-:W-:-:S05]  /*22a0*/  IMAD.WIDE R34, R58, 0x4, R54 ;  /* 0x000000043a227825 */ /* 0x000fca00078e0236 */
[----:B------:R1:W-:Y:S01]  /*22b0*/  STL.128 [R1+0xd0], R32 ;  /* 0x0000d02001007387 */ /* 0x0003e20000100c00 */
[C---:B------:R-:W-:Y:S02]  /*22c0*/  IMAD R50, R27.reuse, c[0x0][0x1bc], R50 ;  /* 0x00006f001b327a24 */ /* 0x040fe400078e0232 */
[----:B------:R-:W-:Y:S01]  /*22d0*/  IMAD.WIDE.U32 R74, R27, c[0x0][0x1b8], R74 ;  /* 0x00006e001b4a7a25 */ /* 0x000fe200078e004a */
[----:B------:R-:W-:Y:S03]  /*22e0*/  STL.128 [R1+0x50], R36 ;  /* 0x0000502401007387 */ /* 0x000fe60000100c00 */
[----:B---3--:R-:W-:Y:S01]  /*22f0*/  IMAD.WIDE.U32 R52, R43, 0x2, R38 ;  /* 0x000000022b347825 */ /* 0x008fe200078e0026 */
[----:B------:R3:W-:Y:S03]  /*2300*/  STL.64 [R1+0xc0], R56 ;  /* 0x0000c03801007387 */ /* 0x0007e60000100a00 */
[----:B------:R-:W-:Y:S01]  /*2310*/  IMAD.WIDE R76, R42, 0x4, R76 ;  /* 0x000000042a4c7825 */ /* 0x000fe200078e024c */
[----:B------:R-:W-:Y:S03]  /*2320*/  STL.128 [R1+0x20], R28 ;  /* 0x0000201c01007387 */ /* 0x000fe60000100c00 */
[----:B------:R-:W-:Y:S01]  /*2330*/  IMAD R9, R71, c[0x0][0x1a8], RZ ;  /* 0x00006a0047097a24 */ /* 0x000fe200078e02ff */
[----:B------:R-:W-:Y:S01]  /*2340*/  STL.128 [R1+0x40], R28 ;  /* 0x0000401c01007387 */ /* 0x000fe20000100c00 */
[----:B------:R-:W-:Y:S01]  /*2350*/  IMAD.IADD R75, R75, 0x1, R50 ;  /* 0x000000014b4b7824 */ /* 0x000fe200078e0232 */
[----:B------:R-:W-:Y:S01]  /*2360*/  USHF.L.U32 UR4, UR8, 0x7, URZ ;  /* 0x0000000708047899 */ /* 0x000fe2000800063f */
[----:B------:R-:W-:Y:S01]  /*2370*/  IMAD R8, R70, c[0x0][0x1ac], R9 ;  /* 0x00006b0046087a24 */ /* 0x000fe200078e0209 */
[----:B------:R-:W-:Y:S01]  /*2380*/  STL.64 [R1+0x270], R6 ;  /* 0x0002700601007387 */ /* 0x000fe20000100a00 */
[----:B-1----:R-:W-:-:S04]  /*2390*/  IMAD.WIDE.U32 R32, R51, 0x2, R38 ;  /* 0x0000000233207825 */ /* 0x002fc800078e0026 */
[----:B------:R-:W-:-:S04]  /*23a0*/  IMAD.WIDE.U32 R34, R51, 0x2, R40 ;  /* 0x0000000233227825 */ /* 0x000fc800078e0028 */
[----:B---3--:R-:W-:Y:S01]  /*23b0*/  IMAD.WIDE.U32 R56, R43, 0x2, R40 ;  /* 0x000000022b387825 */ /* 0x008fe200078e0028 */
[----:B------:R1:W-:Y:S03]  /*23c0*/  STL.128 [R1+0x2c0], R32 ;  /* 0x0002c02001007387 */ /* 0x0003e60000100c00 */
[----:B------:R-:W-:-:S04]  /*23d0*/  IMAD.WIDE R38, R42, 0x4, R54 ;  /* 0x000000042a267825 */ /* 0x000fc800078e0236 */
[----:B------:R-:W-:Y:S01]  /*23e0*/  IMAD.WIDE.U32 R42, R11, 0x2, R28 ;  /* 0x000000020b2a7825 */ /* 0x000fe200078e001c */
[----:B------:R3:W-:Y:S01]  /*23f0*/  STL.64 [R1+0x280], R6 ;  /* 0x0002800601007387 */ /* 0x0007e20000100a00 */
[----:B------:R-:W-:Y:S02]  /*2400*/  USHF.L.U64.HI UR8, UR8, UR13, UR9 ;  /* 0x0000000d08087299 */ /* 0x000fe40008010209 */
[----:B------:R-:W-:Y:S01]  /*2410*/  IMAD.WIDE.U32 R70, R70, c[0x0][0x1a8], R74 ;  /* 0x00006a0046467a25 */ /* 0x000fe200078e004a */
[----:B------:R-:W-:Y:S04]  /*2420*/  STL.64 [R1+0x298], R4 ;  /* 0x0002980401007387 */ /* 0x000fe80000100a00 */
[----:B------:R2:W-:Y:S01]  /*2430*/  STL.64 [R1+0x2a8], R4 ;  /* 0x0002a80401007387 */ /* 0x0005e20000100a00 */
[----:B------:R-:W-:-:S04]  /*2440*/  IMAD.WIDE.U32 R36, R3, 0x2, R36 ;  /* 0x0000000203247825 */ /* 0x000fc800078e0024 */
[----:B-1----:R-:W-:Y:S01]  /*2450*/  IMAD.WIDE.U32 R34, R3, 0x2, R28 ;  /* 0x0000000203227825 */ /* 0x002fe200078e001c */
[----:B------:R-:W-:-:S03]  /*2460*/  IADD3 R28, P6, R66, UR18, RZ ;  /* 0x00000012421c7c10 */ /* 0x000fc6000ffde0ff */
[----:B---3--:R-:W-:Y:S01]  /*2470*/  IMAD.WIDE.U32 R6, R11, 0x2, R30 ;  /* 0x000000020b067825 */ /* 0x008fe200078e001e */
[----:B------:R-:W-:-:S03]  /*2480*/  IADD3.X R29, R67, UR5, RZ, P6, !PT ;  /* 0x00000005431d7c10 */ /* 0x000fc6000b7fe4ff */
[----:B------:R-:W-:Y:S01]  /*2490*/  IMAD.WIDE.U32 R32, R3, 0x2, R30 ;  /* 0x0000000203207825 */ /* 0x000fe200078e001e */
[----:B------:R-:W-:-:S03]  /*24a0*/  IADD3 R30, P6, R28, UR18, RZ ;  /* 0x000000121c1e7c10 */ /* 0x000fc6000ffde0ff */
[----:B--2---:R-:W-:Y:S01]  /*24b0*/  IMAD.IADD R5, R71, 0x1, R8 ;  /* 0x0000000147057824 */ /* 0x004fe200078e0208 */
[----:B------:R-:W-:Y:S01]  /*24c0*/  IADD3.X R31, R29, UR5, RZ, P6, !PT ;  /* 0x000000051d1f7c10 */ /* 0x000fe2000b7fe4ff */
[----:B------:R-:W-:Y:S01]  /*24d0*/  IMAD.U32 R10, RZ, RZ, UR4 ;  /* 0x00000004ff0a7e24 */ /* 0x000fe2000f8e00ff */
[C---:B------:R-:W-:Y:S01]  /*24e0*/  LEA R8, P6, R70.reuse, c[0x0][0x190], 0x1 ;  /* 0x0000640046087a11 */ /* 0x040fe200078c08ff */
[----:B------:R-:W-:Y:S01]  /*24f0*/  IMAD.U32 R3, RZ, RZ, UR8 ;  /* 0x00000008ff037e24 */ /* 0x000fe2000f8e00ff */
[----:B------:R-:W-:Y:S01]  /*2500*/  ULDC.64 UR4, c[0x0][0x1a8] ;  /* 0x00006a0000047ab9 */ /* 0x000fe20000000a00 */
[----:B------:R1:W-:Y:S01]  /*2510*/  STL.64 [R1+0x260], R6 ;  /* 0x0002600601007387 */ /* 0x0003e20000100a00 */
[----:B------:R-:W-:Y:S01]  /*2520*/  LEA.HI.X R9, R70, c[0x0][0x194], R5, 0x1, P6 ;  /* 0x0000650046097a11 */ /* 0x000fe200030f0c05 */
[----:B------:R-:W-:Y:S01]  /*2530*/  USHF.L.U64.HI UR5, UR4, UR12, UR5 ;  /* 0x0000000c04057299 */ /* 0x000fe20008010205 */
[----:B------:R-:W-:Y:S01]  /*2540*/  MOV R4, R10 ;  /* 0x0000000a00047202 */ /* 0x000fe20000000f00 */
[----:B------:R-:W-:Y:S01]  /*2550*/  IMAD.MOV.U32 R5, RZ, RZ, R3 ;  /* 0x000000ffff057224 */ /* 0x000fe200078e0003 */
[----:B------:R-:W-:Y:S01]  /*2560*/  USHF.L.U32 UR4, UR4, 0x6, URZ ;  /* 0x0000000604047899 */ /* 0x000fe2000800063f */
[----:B------:R2:W-:Y:S01]  /*2570*/  LDGSTS.E.BYPASS.LTC128B.128 [R48+0x6080], [R28.64], !P2 ;  /* 0x060800001c307fae */ /* 0x0005e2000d101d46 */
[----:B------:R-:W-:Y:S01]  /*2580*/  IMAD.SHL.U32 R3, R2, 0x80, RZ ;  /* 0x0000008002037824 */ /* 0x000fe200078e00ff */
[----:B------:R-:W-:Y:S01]  /*2590*/  SHF.R.S32.HI R10, RZ, 0x1f, R2 ;  /* 0x0000001fff0a7819 */ /* 0x000fe20000011402 */
[----:B------:R-:W-:Y:S01]  /*25a0*/  IMAD.WIDE.U32 R40, R11, 0x2, R40 ;  /* 0x000000020b287825 */ /* 0x000fe200078e0028 */
[----:B------:R3:W-:Y:S01]  /*25b0*/  LDGSTS.E.BYPASS.LTC128B.128 [R48+0x7080], [R30.64], !P1 ;  /* 0x070800001e307fae */ /* 0x0007e2000c901d46 */
[----:B-----5:R-:W-:-:S02]  /*25c0*/  LOP3.LUT R21, R21, 0x1, RZ, 0xc0, !PT ;  /* 0x0000000115157812 */ /* 0x020fc400078ec0ff */
[----:B------:R-:W-:Y:S01]  /*25d0*/  IMAD R11, R19, R2, RZ ;  /* 0x00000002130b7224 */ /* 0x000fe200078e02ff */
[----:B------:R5:W-:Y:S01]  /*25e0*/  STL.64 [R1+0x2e0], R32 ;  /* 0x0002e02001007387 */ /* 0x000be20000100a00 */
[----:B------:R-:W-:Y:S02]  /*25f0*/  ISETP.NE.U32.AND P2, PT, R21, 0x1, PT ;  /* 0x000000011500780c */ /* 0x000fe40003f45070 */
[----:B------:R-:W-:Y:S01]  /*2600*/  IMAD R10, R10, R18, R11 ;  /* 0x000000120a0a7224 */ /* 0x000fe200078e020b */
[----:B------:R2:W-:Y:S01]  /*2610*/  LDGSTS.E.BYPASS.LTC128B.128 [R48+0x80], [R8.64], !P5 ;  /* 0x0008000008307fae */ /* 0x0005e2000e901d46 */
[----:B-1----:R-:W-:Y:S02]  /*2620*/  IMAD.MOV.U32 R6, RZ, RZ, R22 ;  /* 0x000000ffff067224 */ /* 0x002fe400078e0016 */
[----:B------:R-:W-:Y:S01]  /*2630*/  IMAD.MOV.U32 R7, RZ, RZ, R49 ;  /* 0x000000ffff077224 */ /* 0x000fe200078e0031 */
[----:B------:R-:W-:Y:S01]  /*2640*/  IADD3 R14, R14, -c[0x0][0x18], RZ ;  /* 0x800006000e0e7a10 */ /* 0x000fe20007ffe0ff */
[----:B------:R-:W-:Y:S04]  /*2650*/  STL.64 [R1+0xf0], R78 ;  /* 0x0000f04e01007387 */ /* 0x000fe80000100a00 */
[----:B------:R1:W-:Y:S04]  /*2660*/  STL.128 [R1+0xb0], R4 ;  /* 0x0000b00401007387 */ /* 0x0003e80000100c00 */
[----:B------:R-:W-:Y:S01]  /*2670*/  STL.64 [R1+0x330], R76 ;  /* 0x0003304c01007387 */ /* 0x000fe20000100a00 */
[----:B-----5:R-:W-:-:S03]  /*2680*/  IMAD.WIDE.U32 R32, R18, R2, RZ ;  /* 0x0000000212207225 */ /* 0x020fc600078e00ff */
[----:B------:R-:W-:Y:S04]  /*2690*/  STL.64 [R1+0xe8], R62 ;  /* 0x0000e83e01007387 */ /* 0x000fe80000100a00 */
[----:B------:R-:W-:Y:S04]  /*26a0*/  STL.64 [R1+0x100], R60 ;  /* 0x0001003c01007387 */ /* 0x000fe80000100a00 */
[----:B------:R-:W-:Y:S04]  /*26b0*/  STL.64 [R1+0x2a0], R52 ;  /* 0x0002a03401007387 */ /* 0x000fe80000100a00 */
[----:B------:R-:W-:Y:S04]  /*26c0*/  STL.64 [R1+0x2b0], R56 ;  /* 0x0002b03801007387 */ /* 0x000fe80000100a00 */
[----:B------:R-:W-:Y:S04]  /*26d0*/  STL.64 [R1+0x288], R68 ;  /* 0x0002884401007387 */ /* 0x000fe80000100a00 */
[----:B------:R-:W-:Y:S01]  /*26e0*/  STL.128 [R1+0x320], R36 ;  /* 0x0003202401007387 */ /* 0x000fe20000100c00 */
[----:B-1----:R-:W-:-:S03]  /*26f0*/  IADD3 R6, P1, R8, UR4, RZ ;  /* 0x0000000408067c10 */ /* 0x002fc6000ff3e0ff */
[----:B------:R-:W-:Y:S01]  /*2700*/  STL.64 [R1+0x250], R42 ;  /* 0x0002502a01007387 */ /* 0x000fe20000100a00 */
[----:B------:R-:W-:Y:S02]  /*2710*/  IADD3 R4, -R23, R44, -R3 ;  /* 0x0000002c17047210 */ /* 0x000fe40007ffe903 */
[----:B------:R-:W-:Y:S01]  /*2720*/  IADD3.X R7, R9, UR5, RZ, P1, !PT ;  /* 0x0000000509077c10 */ /* 0x000fe20008ffe4ff */
[----:B------:R-:W-:Y:S01]  /*2730*/  IMAD.IADD R5, R33, 0x1, R10 ;  /* 0x0000000121057824 */ /* 0x000fe200078e020a */
[----:B------:R-:W-:Y:S01]  /*2740*/  IADD3 R18, P1, R6, UR4, RZ ;  /* 0x0000000406127c10 */ /* 0x000fe2000ff3e0ff */
        /* <DEDUP_REMOVED lines=12> */
[----:B------:R1:W-:Y:S04]  /*2810*/  LDGSTS.E.BYPASS.LTC128B.128 [R14], [R12.64], !P5 ;  /* 0x000000000c0e7fae */ /* 0x0003e8000e901d46 */
        /* <DEDUP_REMOVED lines=35> */
[----:B------:R-:W4:Y:S04]  /*2a50*/  LD.E.U8 R2, [R64.64] ;  /* 0x0000000640027980 */ /* 0x000f28000c101100 */
[----:B------:R-:W5:Y:S01]  /*2a60*/  LDL.64 R22, [R1+0x3b0] ;  /* 0x0003b00001167983 */ /* 0x000f620000100a00 */
[----:B------:R-:W-:-:S02]  /*2a70*/  SHF.L.U32 R5, R16, 0x1, RZ ;  /* 0x0000000110057819 */ /* 0x000fc400000006ff */
[----:B------:R-:W-:Y:S01]  /*2a80*/  SHF.L.U64.HI R17, R16, 0x1, R17 ;  /* 0x0000000110117819 */ /* 0x000fe20000010211 */
[----:B--2---:R-:W2:Y:S01]  /*2a90*/  LDL.128 R8, [R1+0x3c0] ;  /* 0x0003c00001087983 */ /* 0x004ea20000100c00 */
[----:B-1----:R-:W-:-:S03]  /*2aa0*/  IADD3 R18, P0, R5, R12, RZ ;  /* 0x0000000c05127210 */ /* 0x002fc60007f1e0ff */
[----:B---3--:R-:W3:Y:S02]  /*2ab0*/  LDL.64 R30, [R1+0x408] ;  /* 0x00040800011e7983 */ /* 0x008ee40000100a00 */
[----:B------:R-:W-:Y:S02]  /*2ac0*/  IMAD.X R19, R17, 0x1, R13, P0 ;  /* 0x0000000111137824 */ /* 0x000fe400000e060d */
[----:B------:R-:W2:Y:S04]  /*2ad0*/  LDL.64 R12, [R1+0x3b0] ;  /* 0x0003b000010c7983 */ /* 0x000ea80000100a00 */
[----:B------:R-:W2:Y:S01]  /*2ae0*/  LDL.64 R28, [R1+0x3f0] ;  /* 0x0003f000011c7983 */ /* 0x000ea20000100a00 */
[----:B----4-:R-:W-:-:S04]  /*2af0*/  LOP3.LUT R2, R2, 0x1, RZ, 0xc0, !PT ;  /* 0x0000000102027812 */ /* 0x010fc800078ec0ff */
        /* <DEDUP_REMOVED lines=9> */
[----:B----4-:R-:W4:Y:S01]  /*2b90*/  LDL.64 R22, [R1+0x3d8] ;  /* 0x0003d80001167983 */ /* 0x010f220000100a00 */
        /* <DEDUP_REMOVED lines=8> */
[----:B------:R-:W-:-:S05]  /*2c20*/  IADD3 R16, P0, R6, R5, RZ ;  /* 0x0000000506107210 */ /* 0x000fca0007f1e0ff */
[----:B------:R-:W-:Y:S01]  /*2c30*/  IMAD.X R17, R7, 0x1, R17, P0 ;  /* 0x0000000107117824 */ /* 0x000fe200000e0611 */
[----:B--2---:R-:W-:-:S04]  /*2c40*/  LOP3.LUT R2, R2, 0x1, RZ, 0xc0, !PT ;  /* 0x0000000102027812 */ /* 0x004fc800078ec0ff */
[----:B------:R-:W-:-:S04]  /*2c50*/  ISETP.NE.U32.AND P1, PT, R2, 0x1, PT ;  /* 0x000000010200780c */ /* 0x000fc80003f25070 */
[----:B------:R-:W-:Y:S02]  /*2c60*/  ISETP.LT.OR P1, PT, R4, 0x61, P1 ;  /* 0x000000610400780c */ /* 0x000fe40000f21670 */
[----:B-----5:R-:W2:Y:S11]  /*2c70*/  LDL.128 R4, [R1+0x3e0] ;  /* 0x0003e00001047983 */ /* 0x020eb60000100c00 */
[----:B------:R-:W-:Y:S01]  /*2c80*/  @!PT LDS RZ, [RZ] ;  /* 0x00000000fffff984 */ /* 0x000fe20000000800 */
[----:B------:R-:W-:Y:S01]  /*2c90*/  @!PT LDS RZ, [RZ] ;  /* 0x00000000fffff984 */ /* 0x000fe20000000800 */
[----:B------:R-:W-:Y:S01]  /*2ca0*/  @!PT LDS RZ, [RZ] ;  /* 0x00000000fffff984 */ /* 0x000fe20000000800 */
[----:B------:R1:W-:Y:S04]  /*2cb0*/  LDGSTS.E.BYPASS.LTC128B.128 [R14+0x3000], [R16.64], !P1 ;  /* 0x03000000100e7fae */ /* 0x0003e8000c901d46 */
[----:B------:R-:W5:Y:S04]  /*2cc0*/  LD.E R10, [R10.64] ;  /* 0x000000060a0a7980 */ /* 0x000f68000c101900 */
[----:B-1----:R-:W2:Y:S01]  /*2cd0*/  LDL.64 R14, [R1+0x408] ;  /* 0x00040800010e7983 */ /* 0x002ea20000100a00 */
[----:B-----5:R-:W-:-:S03]  /*2ce0*/  ISETP.GT.AND P1, PT, R10, 0x7f, PT ;  /* 0x0000007f0a00780c */ /* 0x020fc60003f24270 */
[----:B------:R-:W5:Y:S10]  /*2cf0*/  LDL R10, [R1+0x430] ;  /* 0x00043000010a7983 */ /* 0x000f740000100800 */
[----:B------:R-:W2:Y:S04]  /*2d00*/  @!P1 LDL.64 R34, [R1+0x3d0] ;  /* 0x0003d00001229983 */ /* 0x000ea80000100a00 */
[----:B------:R-:W3:Y:S04]  /*2d10*/  @!P1 LDL.64 R18, [R1+0x3b8] ;  /* 0x0003b80001129983 */ /* 0x000ee80000100a00 */
[----:B------:R-:W4:Y:S04]  /*2d20*/  @!P1 LD.E R8, [R8.64] ;  /* 0x0000000608089980 */ /* 0x000f28000c101900 */
[----:B--2---:R-:W2:Y:S04]  /*2d30*/  @!P1 LD.E.U8 R2, [R34.64] ;  /* 0x0000000622029980 */ /* 0x004ea8000c101100 */
[----:B---3--:R-:W3:Y:S01]  /*2d40*/  @!P1 LD.E.64 R12, [R18.64+0x8] ;  /* 0x00000806120c9980 */ /* 0x008ee2000c101b00 */
[----:B--2---:R-:W-:Y:S01]  /*2d50*/  @!P1 ISETP.NE.AND P0, PT, R2, RZ, PT ;  /* 0x000000ff0200920c */ /* 0x004fe20003f05270 */
[----:B---3--:R-:W-:Y:S01]  /*2d60*/  @!P1 IMAD.WIDE R32, R3, 0x4, R12 ;  /* 0x0000000403209825 */ /* 0x008fe200078e020c */
[----:B----4-:R-:W-:-:S11]  /*2d70*/  @!P1 IADD3 R13, R8, -c[0x0][0x18], RZ ;  /* 0x80000600080d9a10 */ /* 0x010fd60007ffe0ff */
[----:B------:R-:W-:Y:S01]  /*2d80*/  @!PT LDS RZ, [RZ] ;  /* 0x00000000fffff984 */ /* 0x000fe20000000800 */
[----:B------:R-:W-:Y:S01]  /*2d90*/  @!PT LDS RZ, [RZ] ;  /* 0x00000000fffff984 */ /* 0x000fe20000000800 */
[----:B------:R-:W-:Y:S01]  /*2da0*/  @!PT LDS RZ, [RZ] ;  /* 0x00000000fffff984 */ /* 0x000fe20000000800 */
[----:B------:R1:W-:Y:S04]  /*2db0*/  @!P1 LDGSTS.E.BYPASS.LTC128B.128 [R13], [R32.64], P0 ;  /* 0x00000000200d9fae */ /* 0x0003e80008101d46 */
[----:B------:R-:W2:Y:S04]  /*2dc0*/  LD.E.U8 R12, [R30.64] ;  /* 0x000000061e0c7980 */ /* 0x000ea8000c101100 */
[----:B------:R3:W4:Y:S04]  /*2dd0*/  LD.E.64 R18, [R4.64+0x10] ;  /* 0x0000100604127980 */ /* 0x000728000c101b00 */
[----:B------:R-:W4:Y:S04]  /*2de0*/  LD.E R6, [R6.64+0xc] ;  /* 0x00000c0606067980 */ /* 0x000f28000c101900 */
[----:B------:R-:W4:Y:S04]  /*2df0*/  LD.E R3, [R28.64] ;  /* 0x000000061c037980 */ /* 0x000f28000c101900 */
[----:B------:R3:W4:Y:S04]  /*2e00*/  LD.E.64 R16, [R4.64+0x18] ;  /* 0x0000180604107980 */ /* 0x000728000c101b00 */
[----:B------:R3:W4:Y:S01]  /*2e10*/  LD.E R11, [R22.64] ;  /* 0x00000006160b7980 */ /* 0x000722000c101900 */
[----:B-----5:R-:W-:Y:S01]  /*2e20*/  IMAD.SHL.U32 R2, R10, 0x80, RZ ;  /* 0x000000800a027824 */ /* 0x020fe200078e00ff */
[----:B------:R-:W-:-:S02]  /*2e30*/  SHF.R.S32.HI R9, RZ, 0x1f, R10 ;  /* 0x0000001fff097819 */ /* 0x000fc4000001140a */
[----:B------:R-:W0:Y:S04]  /*2e40*/  LDGDEPBAR ;  /* 0x00000000000079af */ /* 0x000e280000000000 */
[----:B-1----:R-:W5:Y:S04]  /*2e50*/  LDL R13, [R1+0x430] ;  /* 0x00043000010d7983 */ /* 0x002f680000100800 */
[----:B---3--:R-:W3:Y:S04]  /*2e60*/  LD.E.64 R4, [R4.64+0x8] ;  /* 0x0000080604047980 */ /* 0x008ee8000c101b00 */
[----:B------:R-:W5:Y:S01]  /*2e70*/  LDL.64 R22, [R1+0x408] ;  /* 0x0004080001167983 */ /* 0x000f620000100a00 */
[----:B--2---:R-:W-:Y:S01]  /*2e80*/  LOP3.LUT R12, R12, 0x1, RZ, 0xc0, !PT ;  /* 0x000000010c0c7812 */ /* 0x004fe200078ec0ff */
[----:B----4-:R-:W-:-:S03]  /*2e90*/  IMAD R8, R19, R10, RZ ;  /* 0x0000000a13087224 */ /* 0x010fc600078e02ff */
[----:B------:R-:W-:Y:S01]  /*2ea0*/  ISETP.NE.U32.AND P1, PT, R12, 0x1, PT ;  /* 0x000000010c00780c */ /* 0x000fe20003f25070 */
[C---:B------:R-:W-:Y:S01]  /*2eb0*/  IMAD R8, R18.reuse, R9, R8 ;  /* 0x0000000912087224 */ /* 0x040fe200078e0208 */
[----:B------:R-:W-:Y:S01]  /*2ec0*/  IADD3 R3, -R3, R6, -R2 ;  /* 0x0000000603037210 */ /* 0x000fe20007ffe902 */
        /* <DEDUP_REMOVED lines=11> */
[C---:B---3--:R-:W-:Y:S02]  /*2f80*/  SHF.L.U32 R11, R4.reuse, 0x1, RZ ;  /* 0x00000001040b7819 */ /* 0x048fe400000006ff */
[----:B------:R-:W-:Y:S02]  /*2f90*/  SHF.L.U64.HI R9, R4, 0x1, R5 ;  /* 0x0000000104097819 */ /* 0x000fe40000010205 */
[----:B------:R-:W-:-:S05]  /*2fa0*/  IADD3 R18, P0, R11, R16, RZ ;  /* 0x000000100b127210 */ /* 0x000fca0007f1e0ff */
[----:B------:R-:W-:Y:S02]  /*2fb0*/  IMAD.X R19, R9, 0x1, R17, P0 ;  /* 0x0000000109137824 */ /* 0x000fe400000e0611 */
[----:B-1----:R-:W3:Y:S01]  /*2fc0*/  LDL.64 R16, [R1+0x408] ;  /* 0x0004080001107983 */ /* 0x002ee20000100a00 */
[----:B--2---:R-:W-:-:S04]  /*2fd0*/  LOP3.LUT R6, R6, 0x1, RZ, 0xc0, !PT ;  /* 0x0000000106067812 */ /* 0x004fc800078ec0ff */
[----:B------:R-:W-:-:S04]  /*2fe0*/  ISETP.NE.U32.AND P1, PT, R6, 0x1, PT ;  /* 0x000000010600780c */ /* 0x000fc80003f25070 */
[----:B------:R-:W-:-:S13]  /*2ff0*/  ISETP.LT.OR P1, PT, R3, 0x21, P1 ;  /* 0x000000210300780c */ /* 0x000fda0000f21670 */
[----:B------:R-:W-:Y:S01]  /*3000*/  @!PT LDS RZ, [RZ] ;  /* 0x00000000fffff984 */ /* 0x000fe20000000800 */
[----:B------:R-:W-:Y:S01]  /*3010*/  @!PT LDS RZ, [RZ] ;  /* 0x00000000fffff984 */ /* 0x000fe20000000800 */
[----:B------:R-:W-:Y:S01]  /*3020*/  @!PT LDS RZ, [RZ] ;  /* 0x00000000fffff984 */ /* 0x000fe20000000800 */
[----:B------:R1:W-:Y:S04]  /*3030*/  LDGSTS.E.BYPASS.LTC128B.128 [R12+0x1000], [R18.64], !P1 ;  /* 0x01000000120c7fae */ /* 0x0003e8000c901d46 */
[----:B-----5:R-:W2:Y:S01]  /*3040*/  LD.E.U8 R4, [R22.64] ;  /* 0x0000000616047980 */ /* 0x020ea2000c101100 */
[----:B------:R-:W-:-:S05]  /*3050*/  IADD3 R14, P0, R18, R11, RZ ;  /* 0x0000000b120e7210 */ /* 0x000fca0007f1e0ff */
[----:B------:R-:W-:Y:S01]  /*3060*/  IMAD.X R15, R19, 0x1, R9, P0 ;  /* 0x00000001130f7824 */ /* 0x000fe200000e0609 */
[----:B--2---:R-:W-:-:S04]  /*3070*/  LOP3.LUT R4, R4, 0x1, RZ, 0xc0, !PT ;  /* 0x0000000104047812 */ /* 0x004fc800078ec0ff */
[----:B------:R-:W-:Y:S02]  /*3080*/  ISETP.NE.U32.AND P1, PT, R4, 0x1, PT ;  /* 0x000000010400780c */ /* 0x000fe40003f25070 */
[----:B------:R-:W2:Y:S02]  /*3090*/  LDL.128 R4, [R1+0x420] ;  /* 0x0004200001047983 */ /* 0x000ea40000100c00 */
[----:B------:R-:W-:-:S13]  /*30a0*/  ISETP.LT.OR P1, PT, R3, 0x41, P1 ;  /* 0x000000410300780c */ /* 0x000fda0000f21670 */
[----:B------:R-:W-:Y:S01]  /*30b0*/  @!PT LDS RZ, [RZ] ;  /* 0x00000000fffff984 */ /* 0x000fe20000000800 */
[----:B------:R-:W-:Y:S01]  /*30c0*/  @!PT LDS RZ, [RZ] ;  /* 0x00000000fffff984 */ /* 0x000fe20000000800 */
[----:B------:R-:W-:Y:S01]  /*30d0*/  @!PT LDS RZ, [RZ] ;  /* 0x00000000fffff984 */ /* 0x000fe20000000800 */
[----:B------:R4:W-:Y:S04]  /*30e0*/  LDGSTS.E.BYPASS.LTC128B.128 [R12+0x2000], [R14.64], !P1 ;  /* 0x020000000e0c7fae */ /* 0x0009e8000c901d46 */
[----:B---3--:R-:W3:Y:S01]  /*30f0*/  LD.E.U8 R8, [R16.64] ;  /* 0x0000000610087980 */ /* 0x008ee2000c101100 */
[----:B-1----:R-:W-:-:S05]  /*3100*/  IADD3 R18, P0, R14, R11, RZ ;  /* 0x0000000b0e127210 */ /* 0x002fca0007f1e0ff */
[----:B------:R-:W-:Y:S01]  /*3110*/  IMAD.X R19, R15, 0x1, R9, P0 ;  /* 0x000000010f137824 */ /* 0x000fe200000e0609 */
[----:B---3--:R-:W-:-:S04]  /*3120*/  LOP3.LUT R8, R8, 0x1, RZ, 0xc0, !PT ;  /* 0x0000000108087812 */ /* 0x008fc800078ec0ff */
[----:B------:R-:W-:-:S04]  /*3130*/  ISETP.NE.U32.AND P1, PT, R8, 0x1, PT ;  /* 0x000000010800780c */ /* 0x000fc80003f25070 */
[----:B------:R-:W-:Y:S02]  /*3140*/  ISETP.LT.OR P1, PT, R3, 0x61, P1 ;  /* 0x000000610300780c */ /* 0x000fe40000f21670 */
[----:B------:R-:W3:Y:S11]  /*3150*/  LDL R3, [R1+0x18] ;  /* 0x0000180001037983 */ /* 0x000ef60000100800 */
[----:B------:R-:W-:Y:S01]  /*3160*/  @!PT LDS RZ, [RZ] ;  /* 0x00000000fffff984 */ /* 0x000fe20000000800 */
[----:B------:R-:W-:Y:S01]  /*3170*/  @!PT LDS RZ, [RZ] ;  /* 0x00000000fffff984 */ /* 0x000fe20000000800 */
[----:B------:R-:W-:Y:S01]  /*3180*/  @!PT LDS RZ, [RZ] ;  /* 0x00000000fffff984 */ /* 0x000fe20000000800 */
[----:B------:R1:W-:Y:S04]  /*3190*/  LDGSTS.E.BYPASS.LTC128B.128 [R12+0x3000], [R18.64], !P1 ;  /* 0x03000000120c7fae */ /* 0x0003e8000c901d46 */
[----:B--2---:R-:W2:Y:S02]  /*31a0*/  LD.E R4, [R4.64] ;  /* 0x0000000604047980 */ /* 0x004ea4000c101900 */
[----:B--2---:R-:W-:-:S13]  /*31b0*/  ISETP.GT.AND P1, PT, R4, 0x7f, PT ;  /* 0x0000007f0400780c */ /* 0x004fda0003f24270 */
[----:B------:R-:W2:Y:S04]  /*31c0*/  @!P1 LDL.128 R8, [R1+0x410] ;  /* 0x0004100001089983 */ /* 0x000ea80000100c00 */
[----:B------:R-:W5:Y:S04]  /*31d0*/  @!P1 LD.E.U8 R6, [R6.64] ;  /* 0x0000000606069980 */ /* 0x000f68000c101100 */
[----:B--2---:R-:W4:Y:S04]  /*31e0*/  @!P1 LD.E.64 R8, [R8.64+0x8] ;  /* 0x0000080608089980 */ /* 0x004f28000c101b00 */
[----:B------:R-:W2:Y:S01]  /*31f0*/  @!P1 LD.E R10, [R10.64] ;  /* 0x000000060a0a9980 */ /* 0x000ea2000c101900 */
[----:B-----5:R-:W-:-:S02]  /*3200*/  @!P1 ISETP.NE.AND P0, PT, R6, RZ, PT ;  /* 0x000000ff0600920c */ /* 0x020fc40003f05270 */
[----:B------:R-:W-:Y:S01]  /*3210*/  IADD3 R4, R13, 0x1, RZ ;  /* 0x000000010d047810 */ /* 0x000fe20007ffe0ff */
        /* <DEDUP_REMOVED lines=8> */
[----:B---3--:R-:W-:-:S03]  /*32a0*/  ISETP.GE.AND P0, PT, R4, R3, PT ;  /* 0x000000030400720c */ /* 0x008fc60003f06270 */
        /* <DEDUP_REMOVED lines=33> */
[----:B------:R2:W3:Y:S01]  /*34c0*/  LD.E.U8 R6, [R14.64] ;  /* 0x000000060e067980 */ /* 0x0004e2000c101100 */
[C---:B------:R-:W-:Y:S01]  /*34d0*/  IMAD.SHL.U32 R11, R8.reuse, 0x2, RZ ;  /* 0x00000002080b7824 */ /* 0x040fe200078e00ff */
[----:B------:R-:W-:-:S04]  /*34e0*/  SHF.L.U64.HI R7, R8, 0x1, R9 ;  /* 0x0000000108077819 */ /* 0x000fc80000010209 */
[----:B------:R-:W-:-:S05]  /*34f0*/  IADD3 R18, P0, R11, R16, RZ ;  /* 0x000000100b127210 */ /* 0x000fca0007f1e0ff */
[----:B------:R-:W-:Y:S02]  /*3500*/  IMAD.X R19, R7, 0x1, R17, P0 ;  /* 0x0000000107137824 */ /* 0x000fe400000e0611 */
[----:B-1----:R-:W4:Y:S04]  /*3510*/  LDL.64 R16, [R1+0x408] ;  /* 0x0004080001107983 */ /* 0x002f280000100a00 */
        /* <DEDUP_REMOVED lines=18> */
[----:B----4-:R-:W3:Y:S02]  /*3640*/  LD.E.U8 R6, [R16.64] ;  /* 0x0000000610067980 */ /* 0x010ee4000c101100 */
        /* <DEDUP_REMOVED lines=23> */
.L_x_2379:
[----:B-1----:R-:W-:Y:S05]  /*37c0*/  BSYNC B0 ;  /* 0x0000000000007941 */ /* 0x002fea0003800000 */
.L_x_2378:
        /* <DEDUP_REMOVED lines=311> */
.L_x_2383:
[----:B-1----:R-:W-:Y:S02]  /*4b40*/  MOV R32, 0x4b60 ;  /* 0x00004b6000207802 */ /* 0x002fe40000000f00 */
[----:B------:R-:W-:Y:S05]  /*4b50*/  CALL.REL.NOINC `($_ZN7cutlass13device_kernelIN5flash19enable_sm80_to_sm89INS1_16FlashAttnBwdSm80INS1_25CollectiveMainloopBwdSm80ILi2ELi2EN4cute5tupleIJNS5_1CILi128EEES8_NS7_ILi64EEEEEENS_10bfloat16_tEfNS_4arch4Sm80ELb1ELb0ELb1ELb0ELb0ELb0ELb0ELb0ELi2ELi4ELi4ELi4ELb0EEENS1_21CollectiveEpilogueBwdISA_SB_SD_Li256ELb0ELb0ELi2EEENS1_25SingleTileBwdLPTSchedulerILb0ELi128ELb0EEEEEEEEEvNT_6ParamsE$_ZZN5flash25CollectiveMainloopBwdSm80ILi2ELi2EN4cute5tupleIJNS1_1CILi128EEES4_NS3_ILi64EEEEEEN7cutlass10bfloat16_tEfNS7_4arch4Sm80ELb1ELb0ELb1ELb0ELb0ELb0ELb0ELb0ELi2ELi4ELi4ELi4ELb0EE3mmaINS_16FlashAttnBwdSm80ISB_NS_21CollectiveEpilogueBwdIS6_S8_SA_Li256ELb0ELb0ELi2EEENS_25SingleTileBwdLPTSchedulerILb0ELi128ELb0EEEE13SharedStorageENS1_6TensorINS1_11ArrayEngineIfLm32EEENS1_6LayoutINS2_IJNS2_IJNS3_ILi2EEESO_EEESO_NS3_ILi4EEEEEENS2_IJNS2_IJNS3_ILi1EEESO_EEESQ_NS3_ILi8EEEEEEEEEEEEbRKNSB_6ParamsERT0_S12_iNS2_IJiiiEEERT_ENKUliT_E_clIZSC_ISJ_SX_EbS10_S12_S12_iS13_S15_EUlRS16_iE_EEDaiS16_) ;  /* 0x0000f3a000007944 */ /* 0x000fea0003c00000 */
[----:B---3--:R-:W2:Y:S02]  /*4b60*/  LDL R2, [R1+0x430] ;  /* 0x0004300001027983 */ /* 0x008ea40000100800 */
[----:B--2---:R-:W-:-:S04]  /*4b70*/  IADD3 R2, R2, 0x1, RZ ;  /* 0x0000000102027810 */ /* 0x004fc80007ffe0ff */
[----:B------:R-:W-:Y:S01]  /*4b80*/  ISETP.GE.AND P0, PT, R2, R39, PT ;  /* 0x000000270200720c */ /* 0x000fe20003f06270 */
[----:B------:R1:W-:-:S12]  /*4b90*/  STL [R1+0x430], R2 ;  /* 0x0004300201007387 */ /* 0x0003d80000100800 */
[----:B------:R-:W-:Y:S05]  /*4ba0*/  @!P0 BRA `(.L_x_2383) ;  /* 0xffffff9000008947 */ /* 0x000fea000383ffff */
[----:B------:R-:W-:Y:S05]  /*4bb0*/  BSYNC B1 ;  /* 0x0000000000017941 */ /* 0x000fea0003800000 */
.L_x_2382:
        /* <DEDUP_REMOVED lines=8> */
.L_x_2381:
[----:B------:R-:W-:Y:S05]  /*4c40*/  BSYNC B2 ;  /* 0x0000000000027941 */ /* 0x000fea0003800000 */
.L_x_2380:
        /* <DEDUP_REMOVED lines=41> */
.L_x_2377:
[----:B------:R-:W-:Y:S05]  /*4ee0*/  @P1 BRA `(.L_x_2384) ;  /* 0x000010f000001947 */ /* 0x000fea0003800000 */
[----:B------:R-:W4:Y:S04]  /*4ef0*/  LDL.128 R72, [R1+0x6d0] ;  /* 0x0006d00001487983 */ /* 0x000f280000100c00 */
[----:B------:R-:W5:Y:S04]  /*4f00*/  LDL.128 R64, [R1+0x6f0] ;  /* 0x0006f00001407983 */ /* 0x000f680000100c00 */
[----:B--2---:R-:W2:Y:S04]  /*4f10*/  LDL.128 R68, [R1+0x6e0] ;  /* 0x0006e00001447983 */ /* 0x004ea80000100c00 */
[----:B---3--:R-:W3:Y:S04]  /*4f20*/  LDL.128 R60, [R1+0x700] ;  /* 0x00070000013c7983 */ /* 0x008ee80000100c00 */
[----:B------:R-:W3:Y:S04]  /*4f30*/  LDL.128 R56, [R1+0x710] ;  /* 0x0007100001387983 */ /* 0x000ee80000100c00 */
[----:B------:R-:W3:Y:S04]  /*4f40*/  LDL.128 R48, [R1+0x730] ;  /* 0x0007300001307983 */ /* 0x000ee80000100c00 */
[----:B------:R-:W3:Y:S04]  /*4f50*/  LDL.128 R52, [R1+0x720] ;  /* 0x0007200001347983 */ /* 0x000ee80000100c00 */
[----:B------:R-:W3:Y:S01]  /*4f60*/  LDL.128 R44, [R1+0x740] ;  /* 0x00074000012c7983 */ /* 0x000ee20000100c00 */
[----:B------:R-:W-:Y:S01]  /*4f70*/  SHF.R.S32.HI R3, RZ, 0x1f, R0 ;  /* 0x0000001fff037819 */ /* 0x000fe20000011400 */
[----:B------:R-:W-:Y:S01]  /*4f80*/  BSSY B0, `(.L_x_2385) ;  /* 0x0000093000007945 */ /* 0x000fe20003800000 */
[----:B------:R-:W-:-:S02]  /*4f90*/  F2FP.BF16.PACK_AB R4, R5, R4 ;  /* 0x000000040504723e */ /* 0x000fc400000010ff */
[CC--:B-1----:R-:W-:Y:S02]  /*4fa0*/  LEA.HI R2, R3.reuse, R0.reuse, RZ, 0x2 ;  /* 0x0000000003027211 */ /* 0x0c2fe400078f10ff */
[----:B------:R-:W-:Y:S02]  /*4fb0*/  LEA.HI R22, R3, R0, RZ, 0x5 ;  /* 0x0000000003167211 */ /* 0x000fe400078f28ff */
[----:B------:R-:W-:Y:S02]  /*4fc0*/  F2FP.BF16.PACK_AB R6, R7, R6 ;  /* 0x000000060706723e */ /* 0x000fe400000010ff */
[--C-:B------:R-:W-:Y:S02]  /*4fd0*/  SHF.R.S32.HI R5, RZ, 0x2, R2.reuse ;  /* 0x00000002ff057819 */ /* 0x100fe40000011402 */
[----:B------:R-:W-:Y:S02]  /*4fe0*/  SHF.R.S32.HI R24, RZ, 0x1f, R2 ;  /* 0x0000001fff187819 */ /* 0x000fe40000011402 */
[----:B------:R-:W-:-:S02]  /*4ff0*/  SHF.R.S32.HI R7, RZ, 0x5, R22 ;  /* 0x00000005ff077819 */ /* 0x000fc40000011416 */
[----:B------:R-:W-:Y:S02]  /*5000*/  SHF.R.S32.HI R22, RZ, 0x1f, R22 ;  /* 0x0000001fff167819 */ /* 0x000fe40000011416 */
[----:B------:R-:W-:Y:S02]  /*5010*/  LEA.HI R24, R24, R5, RZ, 0x3 ;  /* 0x0000000518187211 */ /* 0x000fe400078f18ff */
[----:B------:R-:W-:Y:S02]  /*5020*/  F2FP.BF16.PACK_AB R8, R9, R8 ;  /* 0x000000080908723e */ /* 0x000fe400000010ff */
[----:B------:R-:W-:Y:S02]  /*5030*/  LEA.HI R9, R22, R7, RZ, 0x2 ;  /* 0x0000000716097211 */ /* 0x000fe400078f10ff */
[----:B------:R-:W-:Y:S02]  /*5040*/  LEA.HI R22, R3, R0, RZ, 0x3 ;  /* 0x0000000003167211 */ /* 0x000fe400078f18ff */
[----:B------:R-:W-:-:S02]  /*5050*/  LOP3.LUT R76, R24, 0xfffffff8, RZ, 0xc0, !PT ;  /* 0xfffffff8184c7812 */ /* 0x000fc400078ec0ff */
[----:B------:R-:W-:Y:S02]  /*5060*/  LOP3.LUT R24, R9, 0x1ffffc, RZ, 0xc0, !PT ;  /* 0x001ffffc09187812 */ /* 0x000fe400078ec0ff */
[----:B------:R-:W-:Y:S01]  /*5070*/  LOP3.LUT R9, R22, 0x1ffffff8, RZ, 0xc0, !PT ;  /* 0x1ffffff816097812 */ /* 0x000fe200078ec0ff */
[----:B------:R-:W-:Y:S01]  /*5080*/  IMAD.IADD R5, R5, 0x1, -R76 ;  /* 0x0000000105057824 */ /* 0x000fe200078e0a4c */
[----:B------:R-:W-:Y:S01]  /*5090*/  LEA.HI R76, R3, R0, RZ, 0x7 ;  /* 0x00000000034c7211 */ /* 0x000fe200078f38ff */
[----:B------:R-:W-:Y:S01]  /*50a0*/  IMAD.IADD R7, R7, 0x1, -R24 ;  /* 0x0000000107077824 */ /* 0x000fe200078e0a18 */
[----:B------:R-:W-:Y:S01]  /*50b0*/  F2FP.BF16.PACK_AB R10, R11, R10 ;  /* 0x0000000a0b0a723e */ /* 0x000fe200000010ff */
[----:B------:R-:W-:Y:S01]  /*50c0*/  IMAD.IADD R78, R0, 0x1, -R9 ;  /* 0x00000001004e7824 */ /* 0x000fe200078e0a09 */
[----:B------:R-:W-:Y:S01]  /*50d0*/  SHF.R.U32.HI R76, RZ, 0x4, R76 ;  /* 0x00000004ff4c7819 */ /* 0x000fe2000001164c */
[----:B------:R-:W-:Y:S01]  /*50e0*/  IMAD.SHL.U32 R9, R5, 0x40, RZ ;  /* 0x0000004005097824 */ /* 0x000fe200078e00ff */
[----:B------:R-:W-:Y:S01]  /*50f0*/  SHF.R.S32.HI R22, RZ, 0x3, R22 ;  /* 0x00000003ff167819 */ /* 0x000fe20000011416 */
[----:B------:R-:W-:Y:S01]  /*5100*/  IMAD.SHL.U32 R78, R78, 0x8, RZ ;  /* 0x000000084e4e7824 */ /* 0x000fe200078e00ff */
[----:B------:R-:W-:-:S02]  /*5110*/  LOP3.LUT R11, R2, 0x3ffffffc, RZ, 0xc0, !PT ;  /* 0x3ffffffc020b7812 */ /* 0x000fc400078ec0ff */
[----:B------:R-:W-:Y:S02]  /*5120*/  LOP3.LUT R9, R9, 0x1c0, RZ, 0xc0, !PT ;  /* 0x000001c009097812 */ /* 0x000fe400078ec0ff */
[----:B------:R-:W-:Y:S01]  /*5130*/  F2FP.BF16.PACK_AB R12, R13, R12 ;  /* 0x0000000c0d0c723e */ /* 0x000fe200000010ff */
[----:B------:R-:W-:Y:S01]  /*5140*/  IMAD.SHL.U32 R13, R22, 0x40, RZ ;  /* 0x00000040160d7824 */ /* 0x000fe200078e00ff */
[----:B------:R-:W-:Y:S01]  /*5150*/  LOP3.LUT R76, R9, 0x8, R76, 0xf8, !PT ;  /* 0x00000008094c7812 */ /* 0x000fe200078ef84c */
[----:B------:R-:W-:Y:S01]  /*5160*/  IMAD.IADD R24, R0, 0x1, -R11 ;  /* 0x0000000100187824 */ /* 0x000fe200078e0a0b */
[----:B------:R-:W-:Y:S02]  /*5170*/  SHF.R.U32.HI R9, RZ, 0x3, R9 ;  /* 0x00000003ff097819 */ /* 0x000fe40000011609 */
[----:B------:R-:W-:Y:S01]  /*5180*/  LEA.HI R0, R3, R0, RZ, 0x6 ;  /* 0x0000000003007211 */ /* 0x000fe200078f30ff */
[----:B------:R-:W-:Y:S01]  /*5190*/  IMAD R7, R7, 0x200, R24 ;  /* 0x0000020007077824 */ /* 0x000fe200078e0218 */
[----:B------:R-:W-:-:S02]  /*51a0*/  LOP3.LUT R76, R76, R9, RZ, 0x3c, !PT ;  /* 0x000000094c4c7212 */ /* 0x000fc400078e3cff */
[----:B------:R-:W-:Y:S01]  /*51b0*/  LOP3.LUT R2, R13, 0x1c0, RZ, 0xc0, !PT ;  /* 0x000001c00d027812 */ /* 0x000fe200078ec0ff */
[----:B------:R-:W-:Y:S01]  /*51c0*/  IMAD.SHL.U32 R3, R0, 0x8, RZ ;  /* 0x0000000800037824 */ /* 0x000fe200078e00ff */
[----:B------:R-:W-:Y:S01]  /*51d0*/  R2P PR, R5, 0x6 ;  /* 0x0000000605007804 */ /* 0x000fe20000000000 */
[----:B------:R-:W-:Y:S01]  /*51e0*/  IMAD.U32 R7, R7, 0x2, R76 ;  /* 0x0000000207077824 */ /* 0x000fe200078e004c */
[----:B------:R-:W-:Y:S01]  /*51f0*/  LOP3.LUT R11, R2, 0x38, R78, 0xf8, !PT ;  /* 0x00000038020b7812 */ /* 0x000fe200078ef84e */
[----:B------:R-:W-:Y:S01]  /*5200*/  IMAD.MOV.U32 R0, RZ, RZ, 0x20 ;  /* 0x00000020ff007424 */ /* 0x000fe200078e00ff */
[----:B------:R-:W-:Y:S01]  /*5210*/  SHF.R.U32.HI R2, RZ, 0x3, R2 ;  /* 0x00000003ff027819 */ /* 0x000fe20000011602 */
[----:B------:R-:W-:Y:S01]  /*5220*/  IMAD.SHL.U32 R7, R7, 0x2, RZ ;  /* 0x0000000207077824 */ /* 0x000fe200078e00ff */
[----:B------:R-:W-:Y:S02]  /*5230*/  F2FP.BF16.PACK_AB R14, R15, R14 ;  /* 0x0000000e0f0e723e */ /* 0x000fe400000010ff */
[----:B------:R-:W-:-:S02]  /*5240*/  LOP3.LUT R2, R11, R2, RZ, 0x3c, !PT ;  /* 0x000000020b027212 */ /* 0x000fc400078e3cff */
[----:B------:R-:W-:Y:S02]  /*5250*/  SEL R0, R0, 0xffffffe0, !P1 ;  /* 0xffffffe000007807 */ /* 0x000fe40004800000 */
[C---:B------:R-:W-:Y:S02]  /*5260*/  IADD3 R5, R7.reuse, 0x40, RZ ;  /* 0x0000004007057810 */ /* 0x040fe40007ffe0ff */
[----:B------:R-:W-:Y:S01]  /*5270*/  LOP3.LUT R2, R2, 0x7ffffe00, R3, 0xf8, !PT ;  /* 0x7ffffe0002027812 */ /* 0x000fe200078ef803 */
[C---:B------:R-:W-:Y:S01]  /*5280*/  IMAD.IADD R3, R7.reuse, 0x1, R0 ;  /* 0x0000000107037824 */ /* 0x040fe200078e0200 */
        /* <DEDUP_REMOVED lines=12> */
[----:B------:R-:W-:Y:S02]  /*5350*/  SHF.R.S32.HI R79, RZ, 0x1f, R78 ;  /* 0x0000001fff4f7819 */ /* 0x000fe4000001144e */
[----:B------:R-:W-:Y:S02]  /*5360*/  SHF.R.S32.HI R0, RZ, 0x1f, R27 ;  /* 0x0000001fff007819 */ /* 0x000fe4000001141b */
[----:B------:R-:W-:Y:S01]  /*5370*/  SHF.R.S32.HI R23, RZ, 0x1f, R22 ;  /* 0x0000001fff177819 */ /* 0x000fe20000011416 */
[----:B------:R-:W-:Y:S01]  /*5380*/  IMAD.WIDE.U32 R24, R26, c[0x0][0x338], R78 ;  /* 0x0000ce001a187a25 */ /* 0x000fe200078e004e */
[----:B----4-:R-:W-:Y:S01]  /*5390*/  F2FP.BF16.PACK_AB R72, R73, R72 ;  /* 0x000000484948723e */ /* 0x010fe200000010ff */
[----:B------:R-:W-:Y:S01]  /*53a0*/  BAR.SYNC.DEFER_BLOCKING 0x1, 0x100 ;  /* 0x0044000000007b1d */ /* 0x000fe20000010000 */
[----:B------:R-:W-:-:S02]  /*53b0*/  F2FP.BF16.PACK_AB R74, R75, R74 ;  /* 0x0000004a4b4a723e */ /* 0x000fc400000010ff */
[----:B-----5:R-:W-:Y:S02]  /*53c0*/  F2FP.BF16.PACK_AB R64, R65, R64 ;  /* 0x000000404140723e */ /* 0x020fe400000010ff */
[----:B------:R-:W-:Y:S02]  /*53d0*/  F2FP.BF16.PACK_AB R66, R67, R66 ;  /* 0x000000424342723e */ /* 0x000fe400000010ff */
[----:B--2---:R-:W-:Y:S02]  /*53e0*/  F2FP.BF16.PACK_AB R68, R69, R68 ;  /* 0x000000444544723e */ /* 0x004fe400000010ff */
[----:B------:R-:W-:Y:S02]  /*53f0*/  F2FP.BF16.PACK_AB R70, R71, R70 ;  /* 0x000000464746723e */ /* 0x000fe400000010ff */
[----:B---3--:R-:W-:Y:S02]  /*5400*/  F2FP.BF16.PACK_AB R60, R61, R60 ;  /* 0x0000003c3d3c723e */ /* 0x008fe400000010ff */
        /* <DEDUP_REMOVED lines=26> */
[----:B------:R2:W-:Y:S04]  /*55b0*/  STS [R7+0x480], R6 ;  /* 0x0004800607007388 */ /* 0x0005e80000000800 */
[----:B------:R-:W-:Y:S04]  /*55c0*/  STS [R3+0x80], R12 ;  /* 0x0000800c03007388 */ /* 0x000fe80000000800 */
[----:B------:R-:W-:Y:S04]  /*55d0*/  STS [R3+0x480], R14 ;  /* 0x0004800e03007388 */ /* 0x000fe80000000800 */
[----:B------:R-:W-:Y:S04]  /*55e0*/  STS [R7+0x2080], R8 ;  /* 0x0020800807007388 */ /* 0x000fe80000000800 */
[----:B------:R-:W-:Y:S04]  /*55f0*/  STS [R7+0x2480], R10 ;  /* 0x0024800a07007388 */ /* 0x000fe80000000800 */
[----:B------:R-:W-:Y:S01]  /*5600*/  STS [R3+0x2080], R16 ;  /* 0x0020801003007388 */ /* 0x000fe20000000800 */
[----:B-1----:R-:W-:Y:S01]  /*5610*/  IMAD.SHL.U32 R4, R2, 0x2, RZ ;  /* 0x0000000202047824 */ /* 0x002fe200078e00ff */
[----:B------:R-:W-:-:S02]  /*5620*/  SHF.R.S32.HI R2, RZ, 0x1f, R26 ;  /* 0x0000001fff027819 */ /* 0x000fc4000001141a */
[----:B------:R1:W-:Y:S01]  /*5630*/  STS [R3+0x2480], R18 ;  /* 0x0024801203007388 */ /* 0x0003e20000000800 */
[----:B--2---:R-:W-:-:S03]  /*5640*/  IMAD R6, R0, c[0x0][0x340], RZ ;  /* 0x0000d00000067a24 */ /* 0x004fc600078e02ff */
[----:B------:R-:W-:Y:S04]  /*5650*/  STS [R5+0x80], R28 ;  /* 0x0000801c05007388 */ /* 0x000fe80000000800 */
[----:B------:R-:W-:Y:S04]  /*5660*/  STS [R5+0x480], R30 ;  /* 0x0004801e05007388 */ /* 0x000fe80000000800 */
[----:B------:R-:W-:Y:S04]  /*5670*/  STS [R21+0x80], R36 ;  /* 0x0000802415007388 */ /* 0x000fe80000000800 */
[----:B------:R-:W-:Y:S04]  /*5680*/  STS [R21+0x480], R38 ;  /* 0x0004802615007388 */ /* 0x000fe80000000800 */
[----:B------:R2:W-:Y:S04]  /*5690*/  STS [R5+0x2080], R32 ;  /* 0x0020802005007388 */ /* 0x0005e80000000800 */
[----:B------:R3:W-:Y:S01]  /*56a0*/  STS [R5+0x2480], R34 ;  /* 0x0024802205007388 */ /* 0x0007e20000000800 */
[----:B-1----:R-:W-:-:S03]  /*56b0*/  IMAD.MOV.U32 R3, RZ, RZ, -0x80 ;  /* 0xffffff80ff037424 */ /* 0x002fc600078e00ff */
[----:B------:R1:W-:Y:S01]  /*56c0*/  STS [R21+0x2080], R40 ;  /* 0x0020802815007388 */ /* 0x0003e20000000800 */
[----:B------:R-:W-:-:S03]  /*56d0*/  IMAD R3, R20, R3, c[0x0][0x2f0] ;  /* 0x0000bc0014037624 */ /* 0x000fc600078e0203 */
[----:B------:R1:W-:Y:S02]  /*56e0*/  STS [R21+0x2480], R42 ;  /* 0x0024802a15007388 */ /* 0x0003e40000000800 */
[----:B------:R-:W-:Y:S02]  /*56f0*/  IMNMX R3, R3, 0x80, PT ;  /* 0x0000008003037817 */ /* 0x000fe40003800200 */
[----:B------:R-:W-:Y:S02]  /*5700*/  BAR.SYNC.DEFER_BLOCKING 0x1, 0x100 ;  /* 0x0044000000007b1d */ /* 0x000fe40000010000 */
[----:B------:R-:W-:-:S04]  /*5710*/  ISETP.GE.AND P3, PT, R22, R3, PT ;  /* 0x000000031600720c */ /* 0x000fc80003f66270 */
[----:B------:R-:W-:Y:S01]  /*5720*/  ISETP.GE.OR P0, PT, R78, c[0x0][0x324], P3 ;  /* 0x0000c9004e007a0c */ /* 0x000fe20001f06670 */
[----:B--2---:R-:W-:-:S04]  /*5730*/  IMAD.WIDE R32, R20, 0x80, R22 ;  /* 0x0000008014207825 */ /* 0x004fc800078e0216 */
[----:B---3--:R-:W-:-:S04]  /*5740*/  IMAD R5, R2, c[0x0][0x338], RZ ;  /* 0x0000ce0002057a24 */ /* 0x008fc800078e02ff */
[----:B------:R-:W-:-:S04]  /*5750*/  IMAD R5, R26, c[0x0][0x33c], R5 ;  /* 0x0000cf001a057a24 */ /* 0x000fc800078e0205 */
[----:B------:R-:W-:Y:S02]  /*5760*/  IMAD.IADD R25, R25, 0x1, R5 ;  /* 0x0000000119197824 */ /* 0x000fe400078e0205 */
[C---:B------:R-:W-:Y:S01]  /*5770*/  IMAD R5, R27.reuse, c[0x0][0x344], R6 ;  /* 0x0000d1001b057a24 */ /* 0x040fe200078e0206 */
[----:B------:R1:W2:Y:S01]  /*5780*/  LDS.128 R52, [R4+0x5080] ;  /* 0x0050800004347984 */ /* 0x0002a20000000c00 */
[----:B------:R-:W-:-:S03]  /*5790*/  IMAD.WIDE.U32 R24, R27, c[0x0][0x340], R24 ;  /* 0x0000d0001b187a25 */ /* 0x000fc600078e0018 */
[----:B------:R1:W3:Y:S01]  /*57a0*/  LDS.128 R48, [R4+0x6080] ;  /* 0x0060800004307984 */ /* 0x0002e20000000c00 */
[----:B------:R-:W-:-:S03]  /*57b0*/  IMAD.IADD R35, R25, 0x1, R5 ;  /* 0x0000000119237824 */ /* 0x000fc600078e0205 */
[----:B------:R1:W4:Y:S04]  /*57c0*/  LDS.128 R44, [R4+0x7080] ;  /* 0x00708000042c7984 */ /* 0x0003280000000c00 */
        /* <DEDUP_REMOVED lines=14> */
.L_x_2386:
[----:B------:R-:W-:Y:S05]  /*58b0*/  BSYNC B0 ;  /* 0x0000000000007941 */ /* 0x000fea0003800000 */
.L_x_2385:
        /* <DEDUP_REMOVED lines=16> */
.L_x_2388:
[----:B------:R-:W-:Y:S05]  /*59c0*/  BSYNC B0 ;  /* 0x0000000000007941 */ /* 0x000fea0003800000 */
.L_x_2387:
        /* <DEDUP_REMOVED lines=16> */
.L_x_2390:
[----:B------:R-:W-:Y:S05]  /*5ad0*/  BSYNC B0 ;  /* 0x0000000000007941 */ /* 0x000fea0003800000 */
.L_x_2389:
        /* <DEDUP_REMOVED lines=16> */
.L_x_2392:
[----:B------:R-:W-:Y:S05]  /*5be0*/  BSYNC B0 ;  /* 0x0000000000007941 */ /* 0x000fea0003800000 */
.L_x_2391:
[----:B------:R-:W-:Y:S01]  /*5bf0*/  IMAD R3, R2, c[0x0][0x308], RZ ;  /* 0x0000c20002037a24 */ /* 0x000fe200078e02ff */
[----:B------:R-:W-:Y:S01]  /*5c00*/  ISETP.GE.OR P3, PT, R78, c[0x0][0x2f4], P3 ;  /* 0x0000bd004e007a0c */ /* 0x000fe20001f66670 */
[C---:B----4-:R-:W-:Y:S01]  /*5c10*/  IMAD.WIDE.U32 R4, R26.reuse, c[0x0][0x308], R78 ;  /* 0x0000c2001a047a25 */ /* 0x050fe200078e004e */
        /* <DEDUP_REMOVED lines=10> */
[----:B-1----:R-:W-:-:S04]  /*5cc0*/  IMAD.WIDE.U32 R20, R32, c[0x0][0x300], R6 ;  /* 0x0000c00020147a25 */ /* 0x002fc800078e0006 */
[----:B------:R-:W-:Y:S01]  /*5cd0*/  IMAD R0, R32, c[0x0][0x304], R3 ;  /* 0x0000c10020007a24 */ /* 0x000fe200078e0203 */
[----:B------:R-:W-:-:S04]  /*5ce0*/  LEA R2, P3, R20, c[0x0][0x2e8], 0x1 ;  /* 0x0000ba0014027a11 */ /* 0x000fc800078608ff */
[----:B------:R-:W-:-:S04]  /*5cf0*/  IADD3 R0, R21, R0, RZ ;  /* 0x0000000015007210 */ /* 0x000fc80007ffe0ff */
[----:B------:R-:W-:-:S05]  /*5d00*/  LEA.HI.X R3, R20, c[0x0][0x2ec], R0, 0x1, P3 ;  /* 0x0000bb0014037a11 */ /* 0x000fca00018f0c00 */
[----:B------:R1:W-:Y:S02]  /*5d10*/  STG.E.128 [R2.64], R28 ;  /* 0x0000001c02007986 */ /* 0x0003e4000c101d06 */
.L_x_2394:
[----:B------:R-:W-:Y:S05]  /*5d20*/  BSYNC B0 ;  /* 0x0000000000007941 */ /* 0x000fea0003800000 */
.L_x_2393:
        /* <DEDUP_REMOVED lines=14> */
.L_x_2396:
[----:B------:R-:W-:Y:S05]  /*5e10*/  BSYNC B0 ;  /* 0x0000000000007941 */ /* 0x000fea0003800000 */
.L_x_2395:
        /* <DEDUP_REMOVED lines=14> */
.L_x_2398:
[----:B------:R-:W-:Y:S05]  /*5f00*/  BSYNC B0 ;  /* 0x0000000000007941 */ /* 0x000fea0003800000 */
.L_x_2397:
        /* <DEDUP_REMOVED lines=13> */
.L_x_2384:
[----:B------:R-:W-:Y:S01]  /*5fe0*/  SHF.R.S32.HI R3, RZ, 0x1f, R0 ;  /* 0x0000001fff037819 */ /* 0x000fe20000011400 */
[----:B---3--:R-:W-:Y:S01]  /*5ff0*/  IMAD.MOV.U32 R9, RZ, RZ, -0x80 ;  /* 0xffffff80ff097424 */ /* 0x008fe200078e00ff */
[----:B-1----:R-:W-:Y:S01]  /*6000*/  SHF.R.S32.HI R2, RZ, 0x1f, R27 ;  /* 0x0000001fff027819 */ /* 0x002fe2000001141b */
[----:B------:R-:W-:Y:S01]  /*6010*/  BSSY B0, `(.L_x_2399) ;  /* 0x000001e000007945 */ /* 0x000fe20003800000 */
[----:B------:R-:W-:-:S03]  /*6020*/  LEA.HI R8, R3, R0, RZ, 0x3 ;  /* 0x0000000003087211 */ /* 0x000fc600078f18ff */
[----:B------:R-:W-:Y:S01]  /*6030*/  IMAD R6, R2, c[0x0][0x310], RZ ;  /* 0x0000c40002067a24 */ /* 0x000fe200078e02ff */
[----:B------:R-:W-:Y:S02]  /*6040*/  LOP3.LUT R3, R8, 0x1ffffff8, RZ, 0xc0, !PT ;  /* 0x1ffffff808037812 */ /* 0x000fe400078ec0ff */
[----:B------:R-:W-:Y:S01]  /*6050*/  SHF.R.S32.HI R8, RZ, 0x3, R8 ;  /* 0x00000003ff087819 */ /* 0x000fe20000011408 */
[----:B------:R-:W-:Y:S02]  /*6060*/  IMAD R13, R27, c[0x0][0x314], R6 ;  /* 0x0000c5001b0d7a24 */ /* 0x000fe400078e0206 */
[----:B------:R-:W-:Y:S01]  /*6070*/  IMAD.IADD R0, R0, 0x1, -R3 ;  /* 0x0000000100007824 */ /* 0x000fe200078e0a03 */
[----:B------:R-:W-:-:S04]  /*6080*/  SHF.R.S32.HI R3, RZ, 0x1f, R26 ;  /* 0x0000001fff037819 */ /* 0x000fc8000001141a */
[----:B------:R-:W-:Y:S01]  /*6090*/  SHF.L.U32 R4, R0, 0x3, RZ ;  /* 0x0000000300047819 */ /* 0x000fe200000006ff */
[----:B------:R-:W-:Y:S01]  /*60a0*/  IMAD R0, R20, R9, c[0x0][0x2f0] ;  /* 0x0000bc0014007624 */ /* 0x000fe200078e0209 */
[----:B------:R-:W-:Y:S01]  /*60b0*/  SHF.R.S32.HI R9, RZ, 0x1f, R8 ;  /* 0x0000001fff097819 */ /* 0x000fe20000011408 */
[----:B------:R-:W-:Y:S01]  /*60c0*/  IMAD R7, R3, c[0x0][0x308], RZ ;  /* 0x0000c20003077a24 */ /* 0x000fe200078e02ff */
[--C-:B------:R-:W-:Y:S02]  /*60d0*/  SHF.R.S32.HI R5, RZ, 0x1f, R4.reuse ;  /* 0x0000001fff057819 */ /* 0x100fe40000011404 */
[----:B------:R-:W-:Y:S01]  /*60e0*/  ISETP.GE.AND P3, PT, R8, R0, PT ;  /* 0x000000000800720c */ /* 0x000fe20003f66270 */
[C---:B------:R-:W-:Y:S02]  /*60f0*/  IMAD R7, R26.reuse, c[0x0][0x30c], R7 ;  /* 0x0000c3001a077a24 */ /* 0x040fe400078e0207 */
[----:B------:R-:W-:Y:S01]  /*6100*/  IMAD.WIDE.U32 R10, R26, c[0x0][0x308], R4 ;  /* 0x0000c2001a0a7a25 */ /* 0x000fe200078e0004 */
[----:B------:R-:W-:-:S03]  /*6110*/  ISETP.GE.OR P0, PT, R4, c[0x0][0x2f4], P3 ;  /* 0x0000bd0004007a0c */ /* 0x000fc60001f06670 */
        /* <DEDUP_REMOVED lines=13> */
.L_x_2400:
[----:B------:R-:W-:Y:S05]  /*61f0*/  BSYNC B0 ;  /* 0x0000000000007941 */ /* 0x000fea0003800000 */
.L_x_2399:
        /* <DEDUP_REMOVED lines=16> */
.L_x_2402:
[----:B------:R-:W-:Y:S05]  /*6300*/  BSYNC B0 ;  /* 0x0000000000007941 */ /* 0x000fea0003800000 */
.L_x_2401:
        /* <DEDUP_REMOVED lines=16> */
.L_x_2404:
[----:B------:R-:W-:Y:S05]  /*6410*/  BSYNC B0 ;  /* 0x0000000000007941 */ /* 0x000fea0003800000 */
.L_x_2403:
        /* <DEDUP_REMOVED lines=16> */
.L_x_2406:
[----:B------:R-:W-:Y:S05]  /*6520*/  BSYNC B0 ;  /* 0x0000000000007941 */ /* 0x000fea0003800000 */
.L_x_2405:
        /* <DEDUP_REMOVED lines=19> */
.L_x_2408:
[----:B------:R-:W-:Y:S05]  /*6660*/  BSYNC B0 ;  /* 0x0000000000007941 */ /* 0x000fea0003800000 */
.L_x_2407:
        /* <DEDUP_REMOVED lines=14> */
.L_x_2410:
[----:B------:R-:W-:Y:S05]  /*6750*/  BSYNC B0 ;  /* 0x0000000000007941 */ /* 0x000fea0003800000 */
.L_x_2409:
        /* <DEDUP_REMOVED lines=14> */
.L_x_2412:
[----:B------:R-:W-:Y:S05]  /*6840*/  BSYNC B0 ;  /* 0x0000000000007941 */ /* 0x000fea0003800000 */
.L_x_2411:
[----:B------:R-:W-:-:S13]  /*6850*/  ISETP.GE.OR P0, PT, R4, c[0x0][0x324], P0 ;  /* 0x0000c90004007a0c */ /* 0x000fda0000706670 */
[----:B------:R-:W-:Y:S05]  /*6860*/  @P0 EXIT ;  /* 0x000000000000094d */ /* 0x000fea0003800000 */
[----:B------:R-:W-:Y:S01]  /*6870*/  IADD3 R0, P0, R20, 0x60, RZ ;  /* 0x0000006014007810 */ /* 0x000fe20007f1e0ff */
[----:B------:R-:W-:Y:S01]  /*6880*/  IMAD.MOV.U32 R4, RZ, RZ, R6 ;  /* 0x000000ffff047224 */ /* 0x000fe200078e0006 */
[----:B------:R-:W-:-:S03]  /*6890*/  MOV R5, R9 ;  /* 0x0000000900057202 */ /* 0x000fc60000000f00 */
[----:B------:R-:W-:Y:S02]  /*68a0*/  IMAD.X R20, RZ, RZ, R21, P0 ;  /* 0x000000ffff147224 */ /* 0x000fe400000e0615 */
[----:B------:R-:W-:-:S04]  /*68b0*/  IMAD.WIDE.U32 R4, R0, c[0x0][0x330], R4 ;  /* 0x0000cc0000047a25 */ /* 0x000fc800078e0004 */
[----:B---3--:R-:W-:Y:S01]  /*68c0*/  IMAD R3, R20, c[0x0][0x330], RZ ;  /* 0x0000cc0014037a24 */ /* 0x008fe200078e02ff */
[----:B------:R-:W-:-:S03]  /*68d0*/  LEA R2, P0, R4, c[0x0][0x318], 0x1 ;  /* 0x0000c60004027a11 */ /* 0x000fc600078008ff */
[----:B------:R-:W-:-:S05]  /*68e0*/  IMAD R3, R0, c[0x0][0x334], R3 ;  /* 0x0000cd0000037a24 */ /* 0x000fca00078e0203 */
[----:B------:R-:W-:-:S04]  /*68f0*/  IADD3 R3, R5, R3, RZ ;  /* 0x0000000305037210 */ /* 0x000fc80007ffe0ff */
[----:B------:R-:W-:-:S05]  /*6900*/  LEA.HI.X R3, R4, c[0x0][0x31c], R3, 0x1, P0 ;  /* 0x0000c70004037a11 */ /* 0x000fca00000f0c03 */
[----:B------:R-:W-:Y:S01]  /*6910*/  STG.E.128 [R2.64], RZ ;  /* 0x000000ff02007986 */ /* 0x000fe2000c101d06 */
[----:B------:R-:W-:Y:S05]  /*6920*/  EXIT ;  /* 0x000000000000794d */ /* 0x000fea0003800000 */
        .type           $_ZN7cutlass13device_kernelIN5flash19enable_sm80_to_sm89INS1_16FlashAttnBwdSm80INS1_25CollectiveMainloopBwdSm80ILi2ELi2EN4cute5tupleIJNS5_1CILi128EEES8_NS7_ILi64EEEEEENS_10bfloat16_tEfNS_4arch4Sm80ELb1ELb0ELb1ELb0ELb0ELb0ELb0ELb0ELi2ELi4ELi4ELi4ELb0EEENS1_21CollectiveEpilogueBwdISA_SB_SD_Li256ELb0ELb0ELi2EEENS1_25SingleTileBwdLPTSchedulerILb0ELi128ELb0EEEEEEEEEvNT_6ParamsE$_ZN4cute12iter_adaptorIPKN7cutlass10bfloat16_tENS_8gmem_ptrIS4_EEEC2ES4_,@function
        .size           $_ZN7cutlass13device_kernelIN5flash19enable_sm80_to_sm89INS1_16FlashAttnBwdSm80INS1_25CollectiveMainloopBwdSm80ILi2ELi2EN4cute5tupleIJNS5_1CILi128EEES8_NS7_ILi64EEEEEENS_10bfloat16_tEfNS_4arch4Sm80ELb1ELb0ELb1ELb0ELb0ELb0ELb0ELb0ELi2ELi4ELi4ELi4ELb0EEENS1_21CollectiveEpilogueBwdISA_SB_SD_Li256ELb0ELb0ELi2EEENS1_25SingleTileBwdLPTSchedulerILb0ELi128ELb0EEEEEEEEEvNT_6ParamsE$_ZN4cute12iter_adaptorIPKN7cutlass10bfloat16_tENS_8gmem_ptrIS4_EEEC2ES4_,($_ZN7cutlass13device_kernelIN5flash19enable_sm80_to_sm89INS1_16FlashAttnBwdSm80INS1_25CollectiveMainloopBwdSm80ILi2ELi2EN4cute5tupleIJNS5_1CILi128EEES8_NS7_ILi64EEEEEENS_10bfloat16_tEfNS_4arch4Sm80ELb1ELb0ELb1ELb0ELb0ELb0ELb0ELb0ELi2ELi4ELi4ELi4ELb0EEENS1_21CollectiveEpilogueBwdISA_SB_SD_Li256ELb0ELb0ELi2EEENS1_25SingleTileBwdLPTSchedulerILb0ELi128ELb0EEEEEEEEEvNT_6ParamsE$_ZN4cute12iter_adaptorIPKN7cutlass9uint128_tENS_8gmem_ptrIS4_EEEC2ES4_ - $_ZN7cutlass13device_kernelIN5flash19enable_sm80_to_sm89INS1_16FlashAttnBwdSm80INS1_25CollectiveMainloopBwdSm80ILi2ELi2EN4cute5tupleIJNS5_1CILi128EEES8_NS7_ILi64EEEEEENS_10bfloat16_tEfNS_4arch4Sm80ELb1ELb0ELb1ELb0ELb0ELb0ELb0ELb0ELi2ELi4ELi4ELi4ELb0EEENS1_21CollectiveEpilogueBwdISA_SB_SD_Li256ELb0ELb0ELi2EEENS1_25SingleTileBwdLPTSchedulerILb0ELi128ELb0EEEEEEEEEvNT_6ParamsE$_ZN4cute12iter_adaptorIPKN7cutlass10bfloat16_tENS_8gmem_ptrIS4_EEEC2ES4_)
$_ZN7cutlass13device_kernelIN5flash19enable_sm80_to_sm89INS1_16FlashAttnBwdSm80INS1_25CollectiveMainloopBwdSm80ILi2ELi2EN4cute5tupleIJNS5_1CILi128EEES8_NS7_ILi64EEEEEENS_10bfloat16_tEfNS_4arch4Sm80ELb1ELb0ELb1ELb0ELb0ELb0ELb0ELb0ELi2ELi4ELi4ELi4ELb0EEENS1_21CollectiveEpilogueBwdISA_SB_SD_Li256ELb0ELb0ELi2EEENS1_25SingleTileBwdLPTSchedulerILb0ELi128ELb0EEEEEEEEEvNT_6ParamsE$_ZN4cute12iter_adaptorIPKN7cutlass10bfloat16_tENS_8gmem_ptrIS4_EEEC2ES4_:
[----:B------:R-:W-:Y:S01]  /*6930*/  IADD3 R5, R81, -c[0x0][0x20], RZ ;  /* 0x8000080051057a10 */ /* 0x000fe20007ffe0ff */
[----:B------:R-:W-:Y:S01]  /*6940*/  IMAD.MOV.U32 R78, RZ, RZ, R4 ;  /* 0x000000ffff4e7224 */ /* 0x000fe200078e0004 */
[----:B------:R-:W-:Y:S01]  /*6950*/  MOV R79, R9 ;  /* 0x00000009004f7202 */ /* 0x000fe20000000f00 */
[----:B------:R-:W-:-:S04]  /*6960*/  IMAD.MOV.U32 R11, RZ, RZ, 0x0 ;  /* 0x00000000ff0b7424 */ /* 0x000fc800078e00ff */
[----:B------:R1:W-:Y:S01]  /*6970*/  STL.64 [R5], R78 ;  /* 0x0000004e05007387 */ /* 0x0003e20000100a00 */
[----:B------:R-:W-:Y:S05]  /*6980*/  RET.REL.NODEC R10 `(_ZN7cutlass13device_kernelIN5flash19enable_sm80_to_sm89INS1_16FlashAttnBwdSm80INS1_25CollectiveMainloopBwdSm80ILi2ELi2EN4cute5tupleIJNS5_1CILi128EEES8_NS7_ILi64EEEEEENS_10bfloat16_tEfNS_4arch4Sm80ELb1ELb0ELb1ELb0ELb0ELb0ELb0ELb0ELi2ELi4ELi4ELi4ELb0EEENS1_21CollectiveEpilogueBwdISA_SB_SD_Li256ELb0ELb0ELi2EEENS1_25SingleTileBwdLPTSchedulerILb0ELi128ELb0EEEEEEEEEvNT_6ParamsE) ;  /* 0xffff96700a007950 */ /* 0x000fea0003c3ffff */
        .type           $_ZN7cutlass13device_kernelIN5flash19enable_sm80_to_sm89INS1_16FlashAttnBwdSm80INS1_25CollectiveMainloopBwdSm80ILi2ELi2EN4cute5tupleIJNS5_1CILi128EEES8_NS7_ILi64EEEEEENS_10bfloat16_tEfNS_4arch4Sm80ELb1ELb0ELb1ELb0ELb0ELb0ELb0ELb0ELi2ELi4ELi4ELi4ELb0EEENS1_21CollectiveEpilogueBwdISA_SB_SD_Li256ELb0ELb0ELi2EEENS1_25SingleTileBwdLPTSchedulerILb0ELi128ELb0EEEEEEEEEvNT_6ParamsE$_ZN4cute12iter_adaptorIPKN7cutlass9uint128_tENS_8gmem_ptrIS4_EEEC2ES4_,@function
        .size           $_ZN7cutlass13device_kernelIN5flash19enable_sm80_to_sm89INS1_16FlashAttnBwdSm80INS1_25CollectiveMainloopBwdSm80ILi2ELi2EN4cute5tupleIJNS5_1CILi128EEES8_NS7_ILi64EEEEEENS_10bfloat16_tEfNS_4arch4Sm80ELb1ELb0ELb1ELb0ELb0ELb0ELb0ELb0ELi2ELi4ELi4ELi4ELb0EEENS1_21CollectiveEpilogueBwdISA_SB_SD_Li256ELb0ELb0ELi2EEENS1_25SingleTileBwdLPTSchedulerILb0ELi128ELb0EEEEEEEEEvNT_6ParamsE$_ZN4cute12iter_adaptorIPKN7cutlass9uint128_tENS_8gmem_ptrIS4_EEEC2ES4_,($_ZN7cutlass13device_kernelIN5flash19enable_sm80_to_sm89INS1_16FlashAttnBwdSm80INS1_25CollectiveMainloopBwdSm80ILi2ELi2EN4cute5tupleIJNS5_1CILi128EEES8_NS7_ILi64EEEEEENS_10bfloat16_tEfNS_4arch4Sm80ELb1ELb0ELb1ELb0ELb0ELb0ELb0ELb0ELi2ELi4ELi4ELi4ELb0EEENS1_21CollectiveEpilogueBwdISA_SB_SD_Li256ELb0ELb0ELi2EEENS1_25SingleTileBwdLPTSchedulerILb0ELi128ELb0EEEEEEEEEvNT_6ParamsE$_ZN4cute12iter_adaptorIPKfNS_8gmem_ptrIS2_EEEC2ES2_ - $_ZN7cutlass13device_kernelIN5flash19enable_sm80_to_sm89INS1_16FlashAttnBwdSm80INS1_25CollectiveMainloopBwdSm80ILi2ELi2EN4cute5tupleIJNS5_1CILi128EEES8_NS7_ILi64EEEEEENS_10bfloat16_tEfNS_4arch4Sm80ELb1ELb0ELb1ELb0ELb0ELb0ELb0ELb0ELi2ELi4ELi4ELi4ELb0EEENS1_21CollectiveEpilogueBwdISA_SB_SD_Li256ELb0ELb0ELi2EEENS1_25SingleTileBwdLPTSchedulerILb0ELi128ELb0EEEEEEEEEvNT_6ParamsE$_ZN4cute12iter_adaptorIPKN7cutlass9uint128_tENS_8gmem_ptrIS4_EEEC2ES4_)
$_ZN7cutlass13device_kernelIN5flash19enable_sm80_to_sm89INS1_16FlashAttnBwdSm80INS1_25CollectiveMainloopBwdSm80ILi2ELi2EN4cute5tupleIJNS5_1CILi128EEES8_NS7_ILi64EEEEEENS_10bfloat16_tEfNS_4arch4Sm80ELb1ELb0ELb1ELb0ELb0ELb0ELb0ELb0ELi2ELi4ELi4ELi4ELb0EEENS1_21CollectiveEpilogueBwdISA_SB_SD_Li256ELb0ELb0ELi2EEENS1_25SingleTileBwdLPTSchedulerILb0ELi128ELb0EEEEEEEEEvNT_6ParamsE$_ZN4cute12iter_adaptorIPKN7cutlass9uint128_tENS_8gmem_ptrIS4_EEEC2ES4_:
[----:B------:R-:W-:Y:S02]  /*6990*/  IADD3 R4, R81, -c[0x0][0x20], RZ ;  /* 0x8000080051047a10 */ /* 0x000fe40007ffe0ff */
[----:B------:R-:W-:-:S03]  /*69a0*/  MOV R11, 0x0 ;  /* 0x00000000000b7802 */ /* 0x000fc60000000f00 */
[----:B------:R1:W-:Y:S01]  /*69b0*/  STL.64 [R4], R2 ;  /* 0x0000000204007387 */ /* 0x0003e20000100a00 */
[----:B------:R-:W-:Y:S05]  /*69c0*/  RET.REL.NODEC R10 `(_ZN7cutlass13device_kernelIN5flash19enable_sm80_to_sm89INS1_16FlashAttnBwdSm80INS1_25CollectiveMainloopBwdSm80ILi2ELi2EN4cute5tupleIJNS5_1CILi128EEES8_NS7_ILi64EEEEEENS_10bfloat16_tEfNS_4arch4Sm80ELb1ELb0ELb1ELb0ELb0ELb0ELb0ELb0ELi2ELi4ELi4ELi4ELb0EEENS1_21CollectiveEpilogueBwdISA_SB_SD_Li256ELb0ELb0ELi2EEENS1_25SingleTileBwdLPTSchedulerILb0ELi128ELb0EEEEEEEEEvNT_6ParamsE) ;  /* 0xffff96300a007950 */ /* 0x000fea0003c3ffff */
        .type           $_ZN7cutlass13device_kernelIN5flash19enable_sm80_to_sm89INS1_16FlashAttnBwdSm80INS1_25CollectiveMainloopBwdSm80ILi2ELi2EN4cute5tupleIJNS5_1CILi128EEES8_NS7_ILi64EEEEEENS_10bfloat16_tEfNS_4arch4Sm80ELb1ELb0ELb1ELb0ELb0ELb0ELb0ELb0ELi2ELi4ELi4ELi4ELb0EEENS1_21CollectiveEpilogueBwdISA_SB_SD_Li256ELb0ELb0ELi2EEENS1_25SingleTileBwdLPTSchedulerILb0ELi128ELb0EEEEEEEEEvNT_6ParamsE$_ZN4cute12iter_adaptorIPKfNS_8gmem_ptrIS2_EEEC2ES2_,@function
        .size           $_ZN7cutlass13device_kernelIN5flash19enable_sm80_to_sm89INS1_16FlashAttnBwdSm80INS1_25CollectiveMainloopBwdSm80ILi2ELi2EN4cute5tupleIJNS5_1CILi128EEES8_NS7_ILi64EEEEEENS_10bfloat16_tEfNS_4arch4Sm80ELb1ELb0ELb1ELb0ELb0ELb0ELb0ELb0ELi2ELi4ELi4ELi4ELb0EEENS1_21CollectiveEpilogueBwdISA_SB_SD_Li256ELb0ELb0ELi2EEENS1_25SingleTileBwdLPTSchedulerILb0ELi128ELb0EEEEEEEEEvNT_6ParamsE$_ZN4cute12iter_adaptorIPKfNS_8gmem_ptrIS2_EEEC2ES2_,($_ZN7cutlass13device_kernelIN5flash19enable_sm80_to_sm89INS1_16FlashAttnBwdSm80INS1_25CollectiveMainloopBwdSm80ILi2ELi2EN4cute5tupleIJNS5_1CILi128EEES8_NS7_ILi64EEEEEENS_10bfloat16_tEfNS_4arch4Sm80ELb1ELb0ELb1ELb0ELb0ELb0ELb0ELb0ELi2ELi4ELi4ELi4ELb0EEENS1_21CollectiveEpilogueBwdISA_SB_SD_Li256ELb0ELb0ELi2EEENS1_25SingleTileBwdLPTSchedulerILb0ELi128ELb0EEEEEEEEEvNT_6ParamsE$_ZN4cute12iter_adaptorIPN7cutlass10bfloat16_tENS_8smem_ptrIS3_EEEC2ES3_ - $_ZN7cutlass13device_kernelIN5flash19enable_sm80_to_sm89INS1_16FlashAttnBwdSm80INS1_25CollectiveMainloopBwdSm80ILi2ELi2EN4cute5tupleIJNS5_1CILi128EEES8_NS7_ILi64EEEEEENS_10bfloat16_tEfNS_4arch4Sm80ELb1ELb0ELb1ELb0ELb0ELb0ELb0ELb0ELi2ELi4ELi4ELi4ELb0EEENS1_21CollectiveEpilogueBwdISA_SB_SD_Li256ELb0ELb0ELi2EEENS1_25SingleTileBwdLPTSchedulerILb0ELi128ELb0EEEEEEEEEvNT_6ParamsE$_ZN4cute12iter_adaptorIPKfNS_8gmem_ptrIS2_EEEC2ES2_)
$_ZN7cutlass13device_kernelIN5flash19enable_sm80_to_sm89INS1_16FlashAttnBwdSm80INS1_25CollectiveMainloopBwdSm80ILi2ELi2EN4cute5tupleIJNS5_1CILi128EEES8_NS7_ILi64EEEEEENS_10bfloat16_tEfNS_4arch4Sm80ELb1ELb0ELb1ELb0ELb0ELb0ELb0ELb0ELi2ELi4ELi4ELi4ELb0EEENS1_21CollectiveEpilogueBwdISA_SB_SD_Li256ELb0ELb0ELi2EEENS1_25SingleTileBwdLPTSchedulerILb0ELi128ELb0EEEEEEEEEvNT_6ParamsE$_ZN4cute12iter_adaptorIPKfNS_8gmem_ptrIS2_EEEC2ES2_:
[----:B------:R-:W-:Y:S02]  /*69d0*/  IADD3 R2, R2, -c[0x0][0x20], RZ ;  /* 0x8000080002027a10 */ /* 0x000fe40007ffe0ff */
[----:B------:R-:W-:-:S03]  /*69e0*/  MOV R11, 0x0 ;  /* 0x00000000000b7802 */ /* 0x000fc60000000f00 */
[----:B------:R1:W-:Y:S01]  /*69f0*/  STL.64 [R2], R4 ;  /* 0x0000000402007387 */ /* 0x0003e20000100a00 */
[----:B------:R-:W-:Y:S05]  /*6a00*/  RET.REL.NODEC R10 `(_ZN7cutlass13device_kernelIN5flash19enable_sm80_to_sm89INS1_16FlashAttnBwdSm80INS1_25CollectiveMainloopBwdSm80ILi2ELi2EN4cute5tupleIJNS5_1CILi128EEES8_NS7_ILi64EEEEEENS_10bfloat16_tEfNS_4arch4Sm80ELb1ELb0ELb1ELb0ELb0ELb0ELb0ELb0ELi2ELi4ELi4ELi4ELb0EEENS1_21CollectiveEpilogueBwdISA_SB_SD_Li256ELb0ELb0ELi2EEENS1_25SingleTileBwdLPTSchedulerILb0ELi128ELb0EEEEEEEEEvNT_6ParamsE) ;  /* 0xffff95f00a007950 */ /* 0x000fea0003c3ffff */
        .type           $_ZN7cutlass13device_kernelIN5flash19enable_sm80_to_sm89INS1_16FlashAttnBwdSm80INS1_25CollectiveMainloopBwdSm80ILi2ELi2EN4cute5tupleIJNS5_1CILi128EEES8_NS7_ILi64EEEEEENS_10bfloat16_tEfNS_4arch4Sm80ELb1ELb0ELb1ELb0ELb0ELb0ELb0ELb0ELi2ELi4ELi4ELi4ELb0EEENS1_21CollectiveEpilogueBwdISA_SB_SD_Li256ELb0ELb0ELi2EEENS1_25SingleTileBwdLPTSchedulerILb0ELi128ELb0EEEEEEEEEvNT_6ParamsE$_ZN4cute12iter_adaptorIPN7cutlass10bfloat16_tENS_8smem_ptrIS3_EEEC2ES3_,@function
        .size           $_ZN7cutlass13device_kernelIN5flash19enable_sm80_to_sm89INS1_16FlashAttnBwdSm80INS1_25CollectiveMainloopBwdSm80ILi2ELi2EN4cute5tupleIJNS5_1CILi128EEES8_NS7_ILi64EEEEEENS_10bfloat16_tEfNS_4arch4Sm80ELb1ELb0ELb1ELb0ELb0ELb0ELb0ELb0ELi2ELi4ELi4ELi4ELb0EEENS1_21CollectiveEpilogueBwdISA_SB_SD_Li256ELb0ELb0ELi2EEENS1_25SingleTileBwdLPTSchedulerILb0ELi128ELb0EEEEEEEEEvNT_6ParamsE$_ZN4cute12iter_adaptorIPN7cutlass10bfloat16_tENS_8smem_ptrIS3_EEEC2ES3_,($_ZN7cutlass13device_kernelIN5flash19enable_sm80_to_sm89INS1_16FlashAttnBwdSm80INS1_25CollectiveMainloopBwdSm80ILi2ELi2EN4cute5tupleIJNS5_1CILi128EEES8_NS7_ILi64EEEEEENS_10bfloat16_tEfNS_4arch4Sm80ELb1ELb0ELb1ELb0ELb0ELb0ELb0ELb0ELi2ELi4ELi4ELi4ELb0EEENS1_21CollectiveEpilogueBwdISA_SB_SD_Li256ELb0ELb0ELi2EEENS1_25SingleTileBwdLPTSchedulerILb0ELi128ELb0EEEEEEEEEvNT_6ParamsE$_ZN4cute12iter_adaptorIPN7cutlass9uint128_tENS_8smem_ptrIS3_EEEC2ES3_ - $_ZN7cutlass13device_kernelIN5flash19enable_sm80_to_sm89INS1_16FlashAttnBwdSm80INS1_25CollectiveMainloopBwdSm80ILi2ELi2EN4cute5tupleIJNS5_1CILi128EEES8_NS7_ILi64EEEEEENS_10bfloat16_tEfNS_4arch4Sm80ELb1ELb0ELb1ELb0ELb0ELb0ELb0ELb0ELi2ELi4ELi4ELi4ELb0EEENS1_21CollectiveEpilogueBwdISA_SB_SD_Li256ELb0ELb0ELi2EEENS1_25SingleTileBwdLPTSchedulerILb0ELi128ELb0EEEEEEEEEvNT_6ParamsE$_ZN4cute12iter_adaptorIPN7cutlass10bfloat16_tENS_8smem_ptrIS3_EEEC2ES3_)
$_ZN7cutlass13device_kernelIN5flash19enable_sm80_to_sm89INS1_16FlashAttnBwdSm80INS1_25CollectiveMainloopBwdSm80ILi2ELi2EN4cute5tupleIJNS5_1CILi128EEES8_NS7_ILi64EEEEEENS_10bfloat16_tEfNS_4arch4Sm80ELb1ELb0ELb1ELb0ELb0ELb0ELb0ELb0ELi2ELi4ELi4ELi4ELb0EEENS1_21CollectiveEpilogueBwdISA_SB_SD_Li256ELb0ELb0ELi2EEENS1_25SingleTileBwdLPTSchedulerILb0ELi128ELb0EEEEEEEEEvNT_6ParamsE$_ZN4cute12iter_adaptorIPN7cutlass10bfloat16_tENS_8smem_ptrIS3_EEEC2ES3_:
[----:B------:R-:W-:Y:S02]  /*6a10*/  IADD3 R6, R9, -c[0x0][0x20], RZ ;  /* 0x8000080009067a10 */ /* 0x000fe40007ffe0ff */
[----:B------:R-:W-:-:S03]  /*6a20*/  MOV R11, 0x0 ;  /* 0x00000000000b7802 */ /* 0x000fc60000000f00 */
[----:B------:R1:W-:Y:S01]  /*6a30*/  STL.64 [R6], R2 ;  /* 0x0000000206007387 */ /* 0x0003e20000100a00 */
[----:B------:R-:W-:Y:S05]  /*6a40*/  RET.REL.NODEC R10 `(_ZN7cutlass13device_kernelIN5flash19enable_sm80_to_sm89INS1_16FlashAttnBwdSm80INS1_25CollectiveMainloopBwdSm80ILi2ELi2EN4cute5tupleIJNS5_1CILi128EEES8_NS7_ILi64EEEEEENS_10bfloat16_tEfNS_4arch4Sm80ELb1ELb0ELb1ELb0ELb0ELb0ELb0ELb0ELi2ELi4ELi4ELi4ELb0EEENS1_21CollectiveEpilogueBwdISA_SB_SD_Li256ELb0ELb0ELi2EEENS1_25SingleTileBwdLPTSchedulerILb0ELi128ELb0EEEEEEEEEvNT_6ParamsE) ;  /* 0xffff95b00a007950 */ /* 0x000fea0003c3ffff */
        .type           $_ZN7cutlass13device_kernelIN5flash19enable_sm80_to_sm89INS1_16FlashAttnBwdSm80INS1_25CollectiveMainloopBwdSm80ILi2ELi2EN4cute5tupleIJNS5_1CILi128EEES8_NS7_ILi64EEEEEENS_10bfloat16_tEfNS_4arch4Sm80ELb1ELb0ELb1ELb0ELb0ELb0ELb0ELb0ELi2ELi4ELi4ELi4ELb0EEENS1_21CollectiveEpilogueBwdISA_SB_SD_Li256ELb0ELb0ELi2EEENS1_25SingleTileBwdLPTSchedulerILb0ELi128ELb0EEEEEEEEEvNT_6ParamsE$_ZN4cute12iter_adaptorIPN7cutlass9uint128_tENS_8smem_ptrIS3_EEEC2ES3_,@function
        .size           $_ZN7cutlass13device_kernelIN5flash19enable_sm80_to_sm89INS1_16FlashAttnBwdSm80INS1_25CollectiveMainloopBwdSm80ILi2ELi2EN4cute5tupleIJNS5_1CILi128EEES8_NS7_ILi64EEEEEENS_10bfloat16_tEfNS_4arch4Sm80ELb1ELb0ELb1ELb0ELb0ELb0ELb0ELb0ELi2ELi4ELi4ELi4ELb0EEENS1_21CollectiveEpilogueBwdISA_SB_SD_Li256ELb0ELb0ELi2EEENS1_25SingleTileBwdLPTSchedulerILb0ELi128ELb0EEEEEEEEEvNT_6ParamsE$_ZN4cute12iter_adaptorIPN7cutlass9uint128_tENS_8smem_ptrIS3_EEEC2ES3_,($_ZN7cutlass13device_kernelIN5flash19enable_sm80_to_sm89INS1_16FlashAttnBwdSm80INS1_25CollectiveMainloopBwdSm80ILi2ELi2EN4cute5tupleIJNS5_1CILi128EEES8_NS7_ILi64EEEEEENS_10bfloat16_tEfNS_4arch4Sm80ELb1ELb0ELb1ELb0ELb0ELb0ELb0ELb0ELi2ELi4ELi4ELi4ELb0EEENS1_21CollectiveEpilogueBwdISA_SB_SD_Li256ELb0ELb0ELi2EEENS1_25SingleTileBwdLPTSchedulerILb0ELi128ELb0EEEEEEEEEvNT_6ParamsE$_ZN4cute12iter_adaptorIPfNS_8gmem_ptrIS1_EEEC2ES1_ - $_ZN7cutlass13device_kernelIN5flash19enable_sm80_to_sm89INS1_16FlashAttnBwdSm80INS1_25CollectiveMainloopBwdSm80ILi2ELi2EN4cute5tupleIJNS5_1CILi128EEES8_NS7_ILi64EEEEEENS_10bfloat16_tEfNS_4arch4Sm80ELb1ELb0ELb1ELb0ELb0ELb0ELb0ELb0ELi2ELi4ELi4ELi4ELb0EEENS1_21CollectiveEpilogueBwdISA_SB_SD_Li256ELb0ELb0ELi2EEENS1_25SingleTileBwdLPTSchedulerILb0ELi128ELb0EEEEEEEEEvNT_6ParamsE$_ZN4cute12iter_adaptorIPN7cutlass9uint128_tENS_8smem_ptrIS3_EEEC2ES3_)
$_ZN7cutlass13device_kernelIN5flash19enable_sm80_to_sm89INS1_16FlashAttnBwdSm80INS1_25CollectiveMainloopBwdSm80ILi2ELi2EN4cute5tupleIJNS5_1CILi128EEES8_NS7_ILi64EEEEEENS_10bfloat16_tEfNS_4arch4Sm80ELb1ELb0ELb1ELb0ELb0ELb0ELb0ELb0ELi2ELi4ELi4ELi4ELb0EEENS1_21CollectiveEpilogueBwdISA_SB_SD_Li256ELb0ELb0ELi2EEENS1_25SingleTileBwdLPTSchedulerILb0ELi128ELb0EEEEEEEEEvNT_6ParamsE$_ZN4cute12iter_adaptorIPN7cutlass9uint128_tENS_8smem_ptrIS3_EEEC2ES3_:
[----:B------:R-:W-:Y:S02]  /*6a50*/  IADD3 R4, R4, -c[0x0][0x20], RZ ;  /* 0x8000080004047a10 */ /* 0x000fe40007ffe0ff */
[----:B------:R-:W-:-:S03]  /*6a60*/  MOV R9, 0x0 ;  /* 0x0000000000097802 */ /* 0x000fc60000000f00 */
[----:B------:R1:W-:Y:S01]  /*6a70*/  STL.64 [R4], R2 ;  /* 0x0000000204007387 */ /* 0x0003e20000100a00 */
[----:B------:R-:W-:Y:S05]  /*6a80*/  RET.REL.NODEC R8 `(_ZN7cutlass13device_kernelIN5flash19enable_sm80_to_sm89INS1_16FlashAttnBwdSm80INS1_25CollectiveMainloopBwdSm80ILi2ELi2EN4cute5tupleIJNS5_1CILi128EEES8_NS7_ILi64EEEEEENS_10bfloat16_tEfNS_4arch4Sm80ELb1ELb0ELb1ELb0ELb0ELb0ELb0ELb0ELi2ELi4ELi4ELi4ELb0EEENS1_21CollectiveEpilogueBwdISA_SB_SD_Li256ELb0ELb0ELi2EEENS1_25SingleTileBwdLPTSchedulerILb0ELi128ELb0EEEEEEEEEvNT_6ParamsE) ;  /* 0xffff957008007950 */ /* 0x000fea0003c3ffff */
        .type           $_ZN7cutlass13device_kernelIN5flash19enable_sm80_to_sm89INS1_16FlashAttnBwdSm80INS1_25CollectiveMainloopBwdSm80ILi2ELi2EN4cute5tupleIJNS5_1CILi128EEES8_NS7_ILi64EEEEEENS_10bfloat16_tEfNS_4arch4Sm80ELb1ELb0ELb1ELb0ELb0ELb0ELb0ELb0ELi2ELi4ELi4ELi4ELb0EEENS1_21CollectiveEpilogueBwdISA_SB_SD_Li256ELb0ELb0ELi2EEENS1_25SingleTileBwdLPTSchedulerILb0ELi128ELb0EEEEEEEEEvNT_6ParamsE$_ZN4cute12iter_adaptorIPfNS_8gmem_ptrIS1_EEEC2ES1_,@function
        .size           $_ZN7cutlass13device_kernelIN5flash19enable_sm80_to_sm89INS1_16FlashAttnBwdSm80INS1_25CollectiveMainloopBwdSm80ILi2ELi2EN4cute5tupleIJNS5_1CILi128EEES8_NS7_ILi64EEEEEENS_10bfloat16_tEfNS_4arch4Sm80ELb1ELb0ELb1ELb0ELb0ELb0ELb0ELb0ELi2ELi4ELi4ELi4ELb0EEENS1_21CollectiveEpilogueBwdISA_SB_SD_Li256ELb0ELb0ELi2EEENS1_25SingleTileBwdLPTSchedulerILb0ELi128ELb0EEEEEEEEEvNT_6ParamsE$_ZN4cute12iter_adaptorIPfNS_8gmem_ptrIS1_EEEC2ES1_,($_ZN7cutlass13device_kernelIN5flash19enable_sm80_to_sm89INS1_16FlashAttnBwdSm80INS1_25CollectiveMainloopBwdSm80ILi2ELi2EN4cute5tupleIJNS5_1CILi128EEES8_NS7_ILi64EEEEEENS_10bfloat16_tEfNS_4arch4Sm80ELb1ELb0ELb1ELb0ELb0ELb0ELb0ELb0ELi2ELi4ELi4ELi4ELb0EEENS1_21CollectiveEpilogueBwdISA_SB_SD_Li256ELb0ELb0ELi2EEENS1_25SingleTileBwdLPTSchedulerILb0ELi128ELb0EEEEEEEEEvNT_6ParamsE$_ZN4cute12iter_adaptorIPfNS_8smem_ptrIS1_EEEC2ES1_ - $_ZN7cutlass13device_kernelIN5flash19enable_sm80_to_sm89INS1_16FlashAttnBwdSm80INS1_25CollectiveMainloopBwdSm80ILi2ELi2EN4cute5tupleIJNS5_1CILi128EEES8_NS7_ILi64EEEEEENS_10bfloat16_tEfNS_4arch4Sm80ELb1ELb0ELb1ELb0ELb0ELb0ELb0ELb0ELi2ELi4ELi4ELi4ELb0EEENS1_21CollectiveEpilogueBwdISA_SB_SD_Li256ELb0ELb0ELi2EEENS1_25SingleTileBwdLPTSchedulerILb0ELi128ELb0EEEEEEEEEvNT_6ParamsE$_ZN4cute12iter_adaptorIPfNS_8gmem_ptrIS1_EEEC2ES1_)
$_ZN7cutlass13device_kernelIN5flash19enable_sm80_to_sm89INS1_16FlashAttnBwdSm80INS1_25CollectiveMainloopBwdSm80ILi2ELi2EN4cute5tupleIJNS5_1CILi128EEES8_NS7_ILi64EEEEEENS_10bfloat16_tEfNS_4arch4Sm80ELb1ELb0ELb1ELb0ELb0ELb0ELb0ELb0ELi2ELi4ELi4ELi4ELb0EEENS1_21CollectiveEpilogueBwdISA_SB_SD_Li256ELb0ELb0ELi2EEENS1_25SingleTileBwdLPTSchedulerILb0ELi128ELb0EEEEEEEEEvNT_6ParamsE$_ZN4cute12iter_adaptorIPfNS_8gmem_ptrIS1_EEEC2ES1_:
[----:B------:R-:W-:Y:S02]  /*6a90*/  IADD3 R2, R60, -c[0x0][0x20], RZ ;  /* 0x800008003c027a10 */ /* 0x000fe40007ffe0ff */
[----:B------:R-:W-:-:S03]  /*6aa0*/  MOV R5, 0x0 ;  /* 0x0000000000057802 */ /* 0x000fc60000000f00 */
[----:B------:R1:W-:Y:S01]  /*6ab0*/  STL.64 [R2], R10 ;  /* 0x0000000a02007387 */ /* 0x0003e20000100a00 */
[----:B------:R-:W-:Y:S05]  /*6ac0*/  RET.REL.NODEC R4 `(_ZN7cutlass13device_kernelIN5flash19enable_sm80_to_sm89INS1_16FlashAttnBwdSm80INS1_25CollectiveMainloopBwdSm80ILi2ELi2EN4cute5tupleIJNS5_1CILi128EEES8_NS7_ILi64EEEEEENS_10bfloat16_tEfNS_4arch4Sm80ELb1ELb0ELb1ELb0ELb0ELb0ELb0ELb0ELi2ELi4ELi4ELi4ELb0EEENS1_21CollectiveEpilogueBwdISA_SB_SD_Li256ELb0ELb0ELi2EEENS1_25SingleTileBwdLPTSchedulerILb0ELi128ELb0EEEEEEEEEvNT_6ParamsE) ;  /* 0xffff953004007950 */ /* 0x000fea0003c3ffff */
        .type           $_ZN7cutlass13device_kernelIN5flash19enable_sm80_to_sm89INS1_16FlashAttnBwdSm80INS1_25CollectiveMainloopBwdSm80ILi2ELi2EN4cute5tupleIJNS5_1CILi128EEES8_NS7_ILi64EEEEEENS_10bfloat16_tEfNS_4arch4Sm80ELb1ELb0ELb1ELb0ELb0ELb0ELb0ELb0ELi2ELi4ELi4ELi4ELb0EEENS1_21CollectiveEpilogueBwdISA_SB_SD_Li256ELb0ELb0ELi2EEENS1_25SingleTileBwdLPTSchedulerILb0ELi128ELb0EEEEEEEEEvNT_6ParamsE$_ZN4cute12iter_adaptorIPfNS_8smem_ptrIS1_EEEC2ES1_,@function
        .size           $_ZN7cutlass13device_kernelIN5flash19enable_sm80_to_sm89INS1_16FlashAttnBwdSm80INS1_25CollectiveMainloopBwdSm80ILi2ELi2EN4cute5tupleIJNS5_1CILi128EEES8_NS7_ILi64EEEEEENS_10bfloat16_tEfNS_4arch4Sm80ELb1ELb0ELb1ELb0ELb0ELb0ELb0ELb0ELi2ELi4ELi4ELi4ELb0EEENS1_21CollectiveEpilogueBwdISA_SB_SD_Li256ELb0ELb0ELi2EEENS1_25SingleTileBwdLPTSchedulerILb0ELi128ELb0EEEEEEEEEvNT_6ParamsE$_ZN4cute12iter_adaptorIPfNS_8smem_ptrIS1_EEEC2ES1_,($_ZN7cutlass13device_kernelIN5flash19enable_sm80_to_sm89INS1_16FlashAttnBwdSm80INS1_25CollectiveMainloopBwdSm80ILi2ELi2EN4cute5tupleIJNS5_1CILi128EEES8_NS7_ILi64EEEEEENS_10bfloat16_tEfNS_4arch4Sm80ELb1ELb0ELb1ELb0ELb0ELb0ELb0ELb0ELi2ELi4ELi4ELi4ELb0EEENS1_21CollectiveEpilogueBwdISA_SB_SD_Li256ELb0ELb0ELi2EEENS1_25SingleTileBwdLPTSchedulerILb0ELi128ELb0EEEEEEEEEvNT_6ParamsE$_ZN4cute12iter_adaptorIPjNS_8smem_ptrIS1_EEEC2ES1_ - $_ZN7cutlass13device_kernelIN5flash19enable_sm80_to_sm89INS1_16FlashAttnBwdSm80INS1_25CollectiveMainloopBwdSm80ILi2ELi2EN4cute5tupleIJNS5_1CILi128EEES8_NS7_ILi64EEEEEENS_10bfloat16_tEfNS_4arch4Sm80ELb1ELb0ELb1ELb0ELb0ELb0ELb0ELb0ELi2ELi4ELi4ELi4ELb0EEENS1_21CollectiveEpilogueBwdISA_SB_SD_Li256ELb0ELb0ELi2EEENS1_25SingleTileBwdLPTSchedulerILb0ELi128ELb0EEEEEEEEEvNT_6ParamsE$_ZN4cute12iter_adaptorIPfNS_8smem_ptrIS1_EEEC2ES1_)
$_ZN7cutlass13device_kernelIN5flash19enable_sm80_to_sm89INS1_16FlashAttnBwdSm80INS1_25CollectiveMainloopBwdSm80ILi2ELi2EN4cute5tupleIJNS5_1CILi128EEES8_NS7_ILi64EEEEEENS_10bfloat16_tEfNS_4arch4Sm80ELb1ELb0ELb1ELb0ELb0ELb0ELb0ELb0ELi2ELi4ELi4ELi4ELb0EEENS1_21CollectiveEpilogueBwdISA_SB_SD_Li256ELb0ELb0ELi2EEENS1_25SingleTileBwdLPTSchedulerILb0ELi128ELb0EEEEEEEEEvNT_6ParamsE$_ZN4cute12iter_adaptorIPfNS_8smem_ptrIS1_EEEC2ES1_:
[----:B------:R-:W-:Y:S02]  /*6ad0*/  IADD3 R6, R6, -c[0x0][0x20], RZ ;  /* 0x8000080006067a10 */ /* 0x000fe40007ffe0ff */
[----:B------:R-:W-:-:S03]  /*6ae0*/  MOV R11, 0x0 ;  /* 0x00000000000b7802 */ /* 0x000fc60000000f00 */
[----:B------:R1:W-:Y:S01]  /*6af0*/  STL.64 [R6], R2 ;  /* 0x0000000206007387 */ /* 0x0003e20000100a00 */
[----:B------:R-:W-:Y:S05]  /*6b00*/  RET.REL.NODEC R10 `(_ZN7cutlass13device_kernelIN5flash19enable_sm80_to_sm89INS1_16FlashAttnBwdSm80INS1_25CollectiveMainloopBwdSm80ILi2ELi2EN4cute5tupleIJNS5_1CILi128EEES8_NS7_ILi64EEEEEENS_10bfloat16_tEfNS_4arch4Sm80ELb1ELb0ELb1ELb0ELb0ELb0ELb0ELb0ELi2ELi4ELi4ELi4ELb0EEENS1_21CollectiveEpilogueBwdISA_SB_SD_Li256ELb0ELb0ELi2EEENS1_25SingleTileBwdLPTSchedulerILb0ELi128ELb0EEEEEEEEEvNT_6ParamsE) ;  /* 0xffff94f00a007950 */ /* 0x000fea0003c3ffff */
        .type           $_ZN7cutlass13device_kernelIN5flash19enable_sm80_to_sm89INS1_16FlashAttnBwdSm80INS1_25CollectiveMainloopBwdSm80ILi2ELi2EN4cute5tupleIJNS5_1CILi128EEES8_NS7_ILi64EEEEEENS_10bfloat16_tEfNS_4arch4Sm80ELb1ELb0ELb1ELb0ELb0ELb0ELb0ELb0ELi2ELi4ELi4ELi4ELb0EEENS1_21CollectiveEpilogueBwdISA_SB_SD_Li256ELb0ELb0ELi2EEENS1_25SingleTileBwdLPTSchedulerILb0ELi128ELb0EEEEEEEEEvNT_6ParamsE$_ZN4cute12iter_adaptorIPjNS_8smem_ptrIS1_EEEC2ES1_,@function
        .size           $_ZN7cutlass13device_kernelIN5flash19enable_sm80_to_sm89INS1_16FlashAttnBwdSm80INS1_25CollectiveMainloopBwdSm80ILi2ELi2EN4cute5tupleIJNS5_1CILi128EEES8_NS7_ILi64EEEEEENS_10bfloat16_tEfNS_4arch4Sm80ELb1ELb0ELb1ELb0ELb0ELb0ELb0ELb0ELi2ELi4ELi4ELi4ELb0EEENS1_21CollectiveEpilogueBwdISA_SB_SD_Li256ELb0ELb0ELi2EEENS1_25SingleTileBwdLPTSchedulerILb0ELi128ELb0EEEEEEEEEvNT_6ParamsE$_ZN4cute12iter_adaptorIPjNS_8smem_ptrIS1_EEEC2ES1_,($_ZN7cutlass13device_kernelIN5flash19enable_sm80_to_sm89INS1_16FlashAttnBwdSm80INS1_25CollectiveMainloopBwdSm80ILi2ELi2EN4cute5tupleIJNS5_1CILi128EEES8_NS7_ILi64EEEEEENS_10bfloat16_tEfNS_4arch4Sm80ELb1ELb0ELb1ELb0ELb0ELb0ELb0ELb0ELi2ELi4ELi4ELi4ELb0EEENS1_21CollectiveEpilogueBwdISA_SB_SD_Li256ELb0ELb0ELi2EEENS1_25SingleTileBwdLPTSchedulerILb0ELi128ELb0EEEEEEEEEvNT_6ParamsE$_ZN4cute3eso3ESOILb0ELb0EJNS_14ComposedLayoutINS_7SwizzleILi3ELi3ELi3EEENS_9MixedBitsILj0ELj432EEENS_6LayoutINS_5tupleIJNS8_IJNS_1CILi2EEESA_SA_EEESA_NS9_ILi8EEEEEENS8_IJNS8_IJNS9_ILi64EEESC_NS9_ILi512EEEEEENS9_ILi8192EEENS9_ILi1024EEEEEEEEEENS_10ViewEngineINS_8smem_ptrIPN7cutlass10bfloat16_tEEEEEEEC2ERKSL_RKSS_ - $_ZN7cutlass13device_kernelIN5flash19enable_sm80_to_sm89INS1_16FlashAttnBwdSm80INS1_25CollectiveMainloopBwdSm80ILi2ELi2EN4cute5tupleIJNS5_1CILi128EEES8_NS7_ILi64EEEEEENS_10bfloat16_tEfNS_4arch4Sm80ELb1ELb0ELb1ELb0ELb0ELb0ELb0ELb0ELi2ELi4ELi4ELi4ELb0EEENS1_21CollectiveEpilogueBwdISA_SB_SD_Li256ELb0ELb0ELi2EEENS1_25SingleTileBwdLPTSchedulerILb0ELi128ELb0EEEEEEEEEvNT_6ParamsE$_ZN4cute12iter_adaptorIPjNS_8smem_ptrIS1_EEEC2ES1_)
$_ZN7cutlass13device_kernelIN5flash19enable_sm80_to_sm89INS1_16FlashAttnBwdSm80INS1_25CollectiveMainloopBwdSm80ILi2ELi2EN4cute5tupleIJNS5_1CILi128EEES8_NS7_ILi64EEEEEENS_10bfloat16_tEfNS_4arch4Sm80ELb1ELb0ELb1ELb0ELb0ELb0ELb0ELb0ELi2ELi4ELi4ELi4ELb0EEENS1_21CollectiveEpilogueBwdISA_SB_SD_Li256ELb0ELb0ELi2EEENS1_25SingleTileBwdLPTSchedulerILb0ELi128ELb0EEEEEEEEEvNT_6ParamsE$_ZN4cute12iter_adaptorIPjNS_8smem_ptrIS1_EEEC2ES1_:
[----:B------:R-:W-:Y:S02]  /*6b10*/  IADD3 R6, R58, -c[0x0][0x20], RZ ;  /* 0x800008003a067a10 */ /* 0x000fe40007ffe0ff */
[----:B------:R-:W-:-:S03]  /*6b20*/  MOV R11, 0x0 ;  /* 0x00000000000b7802 */ /* 0x000fc60000000f00 */
[----:B------:R1:W-:Y:S01]  /*6b30*/  STL.64 [R6], R2 ;  /* 0x0000000206007387 */ /* 0x0003e20000100a00 */
[----:B------:R-:W-:Y:S05]  /*6b40*/  RET.REL.NODEC R10 `(_ZN7cutlass13device_kernelIN5flash19enable_sm80_to_sm89INS1_16FlashAttnBwdSm80INS1_25CollectiveMainloopBwdSm80ILi2ELi2EN4cute5tupleIJNS5_1CILi128EEES8_NS7_ILi64EEEEEENS_10bfloat16_tEfNS_4arch4Sm80ELb1ELb0ELb1ELb0ELb0ELb0ELb0ELb0ELi2ELi4ELi4ELi4ELb0EEENS1_21CollectiveEpilogueBwdISA_SB_SD_Li256ELb0ELb0ELi2EEENS1_25SingleTileBwdLPTSchedulerILb0ELi128ELb0EEEEEEEEEvNT_6ParamsE) ;  /* 0xffff94b00a007950 */ /* 0x000fea0003c3ffff */
        .type           $_ZN7cutlass13device_kernelIN5flash19enable_sm80_to_sm89INS1_16FlashAttnBwdSm80INS1_25CollectiveMainloopBwdSm80ILi2ELi2EN4cute5tupleIJNS5_1CILi128EEES8_NS7_ILi64EEEEEENS_10bfloat16_tEfNS_4arch4Sm80ELb1ELb0ELb1ELb0ELb0ELb0ELb0ELb0ELi2ELi4ELi4ELi4ELb0EEENS1_21CollectiveEpilogueBwdISA_SB_SD_Li256ELb0ELb0ELi2EEENS1_25SingleTileBwdLPTSchedulerILb0ELi128ELb0EEEEEEEEEvNT_6ParamsE$_ZN4cute3eso3ESOILb0ELb0EJNS_14ComposedLayoutINS_7SwizzleILi3ELi3ELi3EEENS_9MixedBitsILj0ELj432EEENS_6LayoutINS_5tupleIJNS8_IJNS_1CILi2EEESA_SA_EEESA_NS9_ILi8EEEEEENS8_IJNS8_IJNS9_ILi64EEESC_NS9_ILi512EEEEEENS9_ILi8192EEENS9_ILi1024EEEEEEEEEENS_10ViewEngineINS_8smem_ptrIPN7cutlass10bfloat16_tEEEEEEEC2ERKSL_RKSS_,@function
        .size           $_ZN7cutlass13device_kernelIN5flash19enable_sm80_to_sm89INS1_16FlashAttnBwdSm80INS1_25CollectiveMainloopBwdSm80ILi2ELi2EN4cute5tupleIJNS5_1CILi128EEES8_NS7_ILi64EEEEEENS_10bfloat16_tEfNS_4arch4Sm80ELb1ELb0ELb1ELb0ELb0ELb0ELb0ELb0ELi2ELi4ELi4ELi4ELb0EEENS1_21CollectiveEpilogueBwdISA_SB_SD_Li256ELb0ELb0ELi2EEENS1_25SingleTileBwdLPTSchedulerILb0ELi128ELb0EEEEEEEEEvNT_6ParamsE$_ZN4cute3eso3ESOILb0ELb0EJNS_14ComposedLayoutINS_7SwizzleILi3ELi3ELi3EEENS_9MixedBitsILj0ELj432EEENS_6LayoutINS_5tupleIJNS8_IJNS_1CILi2EEESA_SA_EEESA_NS9_ILi8EEEEEENS8_IJNS8_IJNS9_ILi64EEESC_NS9_ILi512EEEEEENS9_ILi8192EEENS9_ILi1024EEEEEEEEEENS_10ViewEngineINS_8smem_ptrIPN7cutlass10bfloat16_tEEEEEEEC2ERKSL_RKSS_,($_ZN7cutlass13device_kernelIN5flash19enable_sm80_to_sm89INS1_16FlashAttnBwdSm80INS1_25CollectiveMainloopBwdSm80ILi2ELi2EN4cute5tupleIJNS5_1CILi128EEES8_NS7_ILi64EEEEEENS_10bfloat16_tEfNS_4arch4Sm80ELb1ELb0ELb1ELb0ELb0ELb0ELb0ELb0ELi2ELi4ELi4ELi4ELb0EEENS1_21CollectiveEpilogueBwdISA_SB_SD_Li256ELb0ELb0ELi2EEENS1_25SingleTileBwdLPTSchedulerILb0ELi128ELb0EEEEEEEEEvNT_6ParamsE$_ZN4cute3eso3ESOILb0ELb0EJNS_14ComposedLayoutINS_7SwizzleILi3ELi3ELi3EEENS_9MixedBitsILj0ELj432EEENS_6LayoutINS_5tupleIJNS8_IJNS_1CILi2EEESA_SA_EEESA_NS9_ILi8EEEEEENS8_IJNS8_IJNS9_ILi64EEESC_NS9_ILi512EEEEEENS9_ILi8192EEENS9_ILi1024EEEEEEEEEEiEEC2ERKSL_RKi - $_ZN7cutlass13device_kernelIN5flash19enable_sm80_to_sm89INS1_16FlashAttnBwdSm80INS1_25CollectiveMainloopBwdSm80ILi2ELi2EN4cute5tupleIJNS5_1CILi128EEES8_NS7_ILi64EEEEEENS_10bfloat16_tEfNS_4arch4Sm80ELb1ELb0ELb1ELb0ELb0ELb0ELb0ELb0ELi2ELi4ELi4ELi4ELb0EEENS1_21CollectiveEpilogueBwdISA_SB_SD_Li256ELb0ELb0ELi2EEENS1_25SingleTileBwdLPTSchedulerILb0ELi128ELb0EEEEEEEEEvNT_6ParamsE$_ZN4cute3eso3ESOILb0ELb0EJNS_14ComposedLayoutINS_7SwizzleILi3ELi3ELi3EEENS_9MixedBitsILj0ELj432EEENS_6LayoutINS_5tupleIJNS8_IJNS_1CILi2EEESA_SA_EEESA_NS9_ILi8EEEEEENS8_IJNS8_IJNS9_ILi64EEESC_NS9_ILi512EEEEEENS9_ILi8192EEENS9_ILi1024EEEEEEEEEENS_10ViewEngineINS_8smem_ptrIPN7cutlass10bfloat16_tEEEEEEEC2ERKSL_RKSS_)
$_ZN7cutlass13device_kernelIN5flash19enable_sm80_to_sm89INS1_16FlashAttnBwdSm80INS1_25CollectiveMainloopBwdSm80ILi2ELi2EN4cute5tupleIJNS5_1CILi128EEES8_NS7_ILi64EEEEEENS_10bfloat16_tEfNS_4arch4Sm80ELb1ELb0ELb1ELb0ELb0ELb0ELb0ELb0ELi2ELi4ELi4ELi4ELb0EEENS1_21CollectiveEpilogueBwdISA_SB_SD_Li256ELb0ELb0ELi2EEENS1_25SingleTileBwdLPTSchedulerILb0ELi128ELb0EEEEEEEEEvNT_6ParamsE$_ZN4cute3eso3ESOILb0ELb0EJNS_14ComposedLayoutINS_7SwizzleILi3ELi3ELi3EEENS_9MixedBitsILj0ELj432EEENS_6LayoutINS_5tupleIJNS8_IJNS_1CILi2EEESA_SA_EEESA_NS9_ILi8EEEEEENS8_IJNS8_IJNS9_ILi64EEESC_NS9_ILi512EEEEEENS9_ILi8192EEENS9_ILi1024EEEEEEEEEENS_10ViewEngineINS_8smem_ptrIPN7cutlass10bfloat16_tEEEEEEEC2ERKSL_RKSS_:
[----:B------:R-:W-:Y:S02]  /*6b50*/  IADD3 R3, R23, -c[0x0][0x20], RZ ;  /* 0x8000080017037a10 */ /* 0x000fe40007ffe0ff */
[----:B------:R-:W-:-:S03]  /*6b60*/  IADD3 R2, R22, -c[0x0][0x20], RZ ;  /* 0x8000080016027a10 */ /* 0x000fc60007ffe0ff */
[----:B------:R1:W-:Y:S04]  /*6b70*/  STL [R3], R6 ;  /* 0x0000000603007387 */ /* 0x0003e80000100800 */
[----:B------:R-:W2:Y:S01]  /*6b80*/  LDL.64 R8, [R2] ;  /* 0x0000000002087983 */ /* 0x000ea20000100a00 */
[----:B------:R-:W-:-:S03]  /*6b90*/  IMAD.MOV.U32 R5, RZ, RZ, 0x0 ;  /* 0x00000000ff057424 */ /* 0x000fc600078e00ff */
[----:B--2---:R1:W-:Y:S01]  /*6ba0*/  STL.64 [R3+0x8], R8 ;  /* 0x0000080803007387 */ /* 0x0043e20000100a00 */
[----:B------:R-:W-:Y:S05]  /*6bb0*/  RET.REL.NODEC R4 `(_ZN7cutlass13device_kernelIN5flash19enable_sm80_to_sm89INS1_16FlashAttnBwdSm80INS1_25CollectiveMainloopBwdSm80ILi2ELi2EN4cute5tupleIJNS5_1CILi128EEES8_NS7_ILi64EEEEEENS_10bfloat16_tEfNS_4arch4Sm80ELb1ELb0ELb1ELb0ELb0ELb0ELb0ELb0ELi2ELi4ELi4ELi4ELb0EEENS1_21CollectiveEpilogueBwdISA_SB_SD_Li256ELb0ELb0ELi2EEENS1_25SingleTileBwdLPTSchedulerILb0ELi128ELb0EEEEEEEEEvNT_6ParamsE) ;  /* 0xffff944004007950 */ /* 0x000fea0003c3ffff */
        .type           $_ZN7cutlass13device_kernelIN5flash19enable_sm80_to_sm89INS1_16FlashAttnBwdSm80INS1_25CollectiveMainloopBwdSm80ILi2ELi2EN4cute5tupleIJNS5_1CILi128EEES8_NS7_ILi64EEEEEENS_10bfloat16_tEfNS_4arch4Sm80ELb1ELb0ELb1ELb0ELb0ELb0ELb0ELb0ELi2ELi4ELi4ELi4ELb0EEENS1_21CollectiveEpilogueBwdISA_SB_SD_Li256ELb0ELb0ELi2EEENS1_25SingleTileBwdLPTSchedulerILb0ELi128ELb0EEEEEEEEEvNT_6ParamsE$_ZN4cute3eso3ESOILb0ELb0EJNS_14ComposedLayoutINS_7SwizzleILi3ELi3ELi3EEENS_9MixedBitsILj0ELj432EEENS_6LayoutINS_5tupleIJNS8_IJNS_1CILi2EEESA_SA_EEESA_NS9_ILi8EEEEEENS8_IJNS8_IJNS9_ILi64EEESC_NS9_ILi512EEEEEENS9_ILi8192EEENS9_ILi1024EEEEEEEEEEiEEC2ERKSL_RKi,@function
        .size           $_ZN7cutlass13device_kernelIN5flash19enable_sm80_to_sm89INS1_16FlashAttnBwdSm80INS1_25CollectiveMainloopBwdSm80ILi2ELi2EN4cute5tupleIJNS5_1CILi128EEES8_NS7_ILi64EEEEEENS_10bfloat16_tEfNS_4arch4Sm80ELb1ELb0ELb1ELb0ELb0ELb0ELb0ELb0ELi2ELi4ELi4ELi4ELb0EEENS1_21CollectiveEpilogueBwdISA_SB_SD_Li256ELb0ELb0ELi2EEENS1_25SingleTileBwdLPTSchedulerILb0ELi128ELb0EEEEEEEEEvNT_6ParamsE$_ZN4cute3eso3ESOILb0ELb0EJNS_14ComposedLayoutINS_7SwizzleILi3ELi3ELi3EEENS_9MixedBitsILj0ELj432EEENS_6LayoutINS_5tupleIJNS8_IJNS_1CILi2EEESA_SA_EEESA_NS9_ILi8EEEEEENS8_IJNS8_IJNS9_ILi64EEESC_NS9_ILi512EEEEEENS9_ILi8192EEENS9_ILi1024EEEEEEEEEEiEEC2ERKSL_RKi,($_ZN7cutlass13device_kernelIN5flash19enable_sm80_to_sm89INS1_16FlashAttnBwdSm80INS1_25CollectiveMainloopBwdSm80ILi2ELi2EN4cute5tupleIJNS5_1CILi128EEES8_NS7_ILi64EEEEEENS_10bfloat16_tEfNS_4arch4Sm80ELb1ELb0ELb1ELb0ELb0ELb0ELb0ELb0ELi2ELi4ELi4ELi4ELb0EEENS1_21CollectiveEpilogueBwdISA_SB_SD_Li256ELb0ELb0ELi2EEENS1_25SingleTileBwdLPTSchedulerILb0ELi128ELb0EEEEEEEEEvNT_6ParamsE$_ZN4cute3eso3ESOILb0ELb0EJNS_5tupleIJNS_1CILi0EEENS2_IJNS3_ILi1EEENS3_ILi256EEEiEEEEEENS3_ILi2048EEENS2_IJiNS3_ILi4096EEEEEEEEC2ERKS8_RKS9_RKSB_ - $_ZN7cutlass13device_kernelIN5flash19enable_sm80_to_sm89INS1_16FlashAttnBwdSm80INS1_25CollectiveMainloopBwdSm80ILi2ELi2EN4cute5tupleIJNS5_1CILi128EEES8_NS7_ILi64EEEEEENS_10bfloat16_tEfNS_4arch4Sm80ELb1ELb0ELb1ELb0ELb0ELb0ELb0ELb0ELi2ELi4ELi4ELi4ELb0EEENS1_21CollectiveEpilogueBwdISA_SB_SD_Li256ELb0ELb0ELi2EEENS1_25SingleTileBwdLPTSchedulerILb0ELi128ELb0EEEEEEEEEvNT_6ParamsE$_ZN4cute3eso3ESOILb0ELb0EJNS_14ComposedLayoutINS_7SwizzleILi3ELi3ELi3EEENS_9MixedBitsILj0ELj432EEENS_6LayoutINS_5tupleIJNS8_IJNS_1CILi2EEESA_SA_EEESA_NS9_ILi8EEEEEENS8_IJNS8_IJNS9_ILi64EEESC_NS9_ILi512EEEEEENS9_ILi8192EEENS9_ILi1024EEEEEEEEEEiEEC2ERKSL_RKi)
$_ZN7cutlass13device_kernelIN5flash19enable_sm80_to_sm89INS1_16FlashAttnBwdSm80INS1_25CollectiveMainloopBwdSm80ILi2ELi2EN4cute5tupleIJNS5_1CILi128EEES8_NS7_ILi64EEEEEENS_10bfloat16_tEfNS_4arch4Sm80ELb1ELb0ELb1ELb0ELb0ELb0ELb0ELb0ELi2ELi4ELi4ELi4ELb0EEENS1_21CollectiveEpilogueBwdISA_SB_SD_Li256ELb0ELb0ELi2EEENS1_25SingleTileBwdLPTSchedulerILb0ELi128ELb0EEEEEEEEEvNT_6ParamsE$_ZN4cute3eso3ESOILb0ELb0EJNS_14ComposedLayoutINS_7SwizzleILi3ELi3ELi3EEENS_9MixedBitsILj0ELj432EEENS_6LayoutINS_5tupleIJNS8_IJNS_1CILi2EEESA_SA_EEESA_NS9_ILi8EEEEEENS8_IJNS8_IJNS9_ILi64EEESC_NS9_ILi512EEEEEENS9_ILi8192EEENS9_ILi1024EEEEEEEEEEiEEC2ERKSL_RKi:
[----:B------:R-:W-:Y:S02]  /*6bc0*/  IADD3 R5, R23, -c[0x0][0x20], RZ ;  /* 0x8000080017057a10 */ /* 0x000fe40007ffe0ff */
[----:B------:R-:W-:-:S03]  /*6bd0*/  IADD3 R3, R7, -c[0x0][0x20], RZ ;  /* 0x8000080007037a10 */ /* 0x000fc60007ffe0ff */
[----:B------:R1:W-:Y:S04]  /*6be0*/  STL [R5], R2 ;  /* 0x0000000205007387 */ /* 0x0003e80000100800 */
[----:B------:R-:W2:Y:S01]  /*6bf0*/  LDL R6, [R3] ;  /* 0x0000000003067983 */ /* 0x000ea20000100800 */
[----:B------:R-:W-:Y:S02]  /*6c00*/  IMAD.MOV.U32 R8, RZ, RZ, R4 ;  /* 0x000000ffff087224 */ /* 0x000fe400078e0004 */
[----:B------:R-:W-:Y:S01]  /*6c10*/  IMAD.MOV.U32 R9, RZ, RZ, 0x0 ;  /* 0x00000000ff097424 */ /* 0x000fe200078e00ff */
[----:B--2---:R1:W-:Y:S03]  /*6c20*/  STL [R5+0x4], R6 ;  /* 0x0000040605007387 */ /* 0x0043e60000100800 */
[----:B------:R-:W-:Y:S05]  /*6c30*/  RET.REL.NODEC R8 `(_ZN7cutlass13device_kernelIN5flash19enable_sm80_to_sm89INS1_16FlashAttnBwdSm80INS1_25CollectiveMainloopBwdSm80ILi2ELi2EN4cute5tupleIJNS5_1CILi128EEES8_NS7_ILi64EEEEEENS_10bfloat16_tEfNS_4arch4Sm80ELb1ELb0ELb1ELb0ELb0ELb0ELb0ELb0ELi2ELi4ELi4ELi4ELb0EEENS1_21CollectiveEpilogueBwdISA_SB_SD_Li256ELb0ELb0ELi2EEENS1_25SingleTileBwdLPTSchedulerILb0ELi128ELb0EEEEEEEEEvNT_6ParamsE) ;  /* 0xffff93c008007950 */ /* 0x000fea0003c3ffff */
        .type           $_ZN7cutlass13device_kernelIN5flash19enable_sm80_to_sm89INS1_16FlashAttnBwdSm80INS1_25CollectiveMainloopBwdSm80ILi2ELi2EN4cute5tupleIJNS5_1CILi128EEES8_NS7_ILi64EEEEEENS_10bfloat16_tEfNS_4arch4Sm80ELb1ELb0ELb1ELb0ELb0ELb0ELb0ELb0ELi2ELi4ELi4ELi4ELb0EEENS1_21CollectiveEpilogueBwdISA_SB_SD_Li256ELb0ELb0ELi2EEENS1_25SingleTileBwdLPTSchedulerILb0ELi128ELb0EEEEEEEEEvNT_6ParamsE$_ZN4cute3eso3ESOILb0ELb0EJNS_5tupleIJNS_1CILi0EEENS2_IJNS3_ILi1EEENS3_ILi256EEEiEEEEEENS3_ILi2048EEENS2_IJiNS3_ILi4096EEEEEEEEC2ERKS8_RKS9_RKSB_,@function
        .size           $_ZN7cutlass13device_kernelIN5flash19enable_sm80_to_sm89INS1_16FlashAttnBwdSm80INS1_25CollectiveMainloopBwdSm80ILi2ELi2EN4cute5tupleIJNS5_1CILi128EEES8_NS7_ILi64EEEEEENS_10bfloat16_tEfNS_4arch4Sm80ELb1ELb0ELb1ELb0ELb0ELb0ELb0ELb0ELi2ELi4ELi4ELi4ELb0EEENS1_21CollectiveEpilogueBwdISA_SB_SD_Li256ELb0ELb0ELi2EEENS1_25SingleTileBwdLPTSchedulerILb0ELi128ELb0EEEEEEEEEvNT_6ParamsE$_ZN4cute3eso3ESOILb0ELb0EJNS_5tupleIJNS_1CILi0EEENS2_IJNS3_ILi1EEENS3_ILi256EEEiEEEEEENS3_ILi2048EEENS2_IJiNS3_ILi4096EEEEEEEEC2ERKS8_RKS9_RKSB_,($_ZN7cutlass13device_kernelIN5flash19enable_sm80_to_sm89INS1_16FlashAttnBwdSm80INS1_25CollectiveMainloopBwdSm80ILi2ELi2EN4cute5tupleIJNS5_1CILi128EEES8_NS7_ILi64EEEEEENS_10bfloat16_tEfNS_4arch4Sm80ELb1ELb0ELb1ELb0ELb0ELb0ELb0ELb0ELi2ELi4ELi4ELi4ELb0EEENS1_21CollectiveEpilogueBwdISA_SB_SD_Li256ELb0ELb0ELi2EEENS1_25SingleTileBwdLPTSchedulerILb0ELi128ELb0EEEEEEEEEvNT_6ParamsE$_ZN4cute3eso3ESOILb0ELb0EJNS_5tupleIJNS_1CILi1EEENS3_ILi512EEEiEEENS3_ILi4096EEENS2_IJNS2_IJiiEEENS3_ILi8192EEEEEEEEC2ERKS6_RKS7_RKSA_ - $_ZN7cutlass13device_kernelIN5flash19enable_sm80_to_sm89INS1_16FlashAttnBwdSm80INS1_25CollectiveMainloopBwdSm80ILi2ELi2EN4cute5tupleIJNS5_1CILi128EEES8_NS7_ILi64EEEEEENS_10bfloat16_tEfNS_4arch4Sm80ELb1ELb0ELb1ELb0ELb0ELb0ELb0ELb0ELi2ELi4ELi4ELi4ELb0EEENS1_21CollectiveEpilogueBwdISA_SB_SD_Li256ELb0ELb0ELi2EEENS1_25SingleTileBwdLPTSchedulerILb0ELi128ELb0EEEEEEEEEvNT_6ParamsE$_ZN4cute3eso3ESOILb0ELb0EJNS_5tupleIJNS_1CILi0EEENS2_IJNS3_ILi1EEENS3_ILi256EEEiEEEEEENS3_ILi2048EEENS2_IJiNS3_ILi4096EEEEEEEEC2ERKS8_RKS9_RKSB_)
$_ZN7cutlass13device_kernelIN5flash19enable_sm80_to_sm89INS1_16FlashAttnBwdSm80INS1_25CollectiveMainloopBwdSm80ILi2ELi2EN4cute5tupleIJNS5_1CILi128EEES8_NS7_ILi64EEEEEENS_10bfloat16_tEfNS_4arch4Sm80ELb1ELb0ELb1ELb0ELb0ELb0ELb0ELb0ELi2ELi4ELi4ELi4ELb0EEENS1_21CollectiveEpilogueBwdISA_SB_SD_Li256ELb0ELb0ELi2EEENS1_25SingleTileBwdLPTSchedulerILb0ELi128ELb0EEEEEEEEEvNT_6ParamsE$_ZN4cute3eso3ESOILb0ELb0EJNS_5tupleIJNS_1CILi0EEENS2_IJNS3_ILi1EEENS3_ILi256EEEiEEEEEENS3_ILi2048EEENS2_IJiNS3_ILi4096EEEEEEEEC2ERKS8_RKS9_RKSB_:
[----:B------:R-:W-:Y:S02]  /*6c40*/  IADD3 R3, R58, -c[0x0][0x20], RZ ;  /* 0x800008003a037a10 */ /* 0x000fe40007ffe0ff */
[----:B------:R-:W-:-:S03]  /*6c50*/  IADD3 R2, R41, -c[0x0][0x20], RZ ;  /* 0x8000080029027a10 */ /* 0x000fc60007ffe0ff */
[----:B------:R1:W-:Y:S04]  /*6c60*/  STL [R3], R35 ;  /* 0x0000002303007387 */ /* 0x0003e80000100800 */
[----:B------:R-:W2:Y:S01]  /*6c70*/  LDL R2, [R2] ;  /* 0x0000000002027983 */ /* 0x000ea20000100800 */
[----:B------:R-:W-:-:S03]  /*6c80*/  IMAD.MOV.U32 R5, RZ, RZ, 0x0 ;  /* 0x00000000ff057424 */ /* 0x000fc600078e00ff */
[----:B--2---:R1:W-:Y:S01]  /*6c90*/  STL [R3+0x4], R2 ;  /* 0x0000040203007387 */ /* 0x0043e20000100800 */
[----:B------:R-:W-:Y:S05]  /*6ca0*/  RET.REL.NODEC R4 `(_ZN7cutlass13device_kernelIN5flash19enable_sm80_to_sm89INS1_16FlashAttnBwdSm80INS1_25CollectiveMainloopBwdSm80ILi2ELi2EN4cute5tupleIJNS5_1CILi128EEES8_NS7_ILi64EEEEEENS_10bfloat16_tEfNS_4arch4Sm80ELb1ELb0ELb1ELb0ELb0ELb0ELb0ELb0ELi2ELi4ELi4ELi4ELb0EEENS1_21CollectiveEpilogueBwdISA_SB_SD_Li256ELb0ELb0ELi2EEENS1_25SingleTileBwdLPTSchedulerILb0ELi128ELb0EEEEEEEEEvNT_6ParamsE) ;  /* 0xffff935004007950 */ /* 0x000fea0003c3ffff */
        .type           $_ZN7cutlass13device_kernelIN5flash19enable_sm80_to_sm89INS1_16FlashAttnBwdSm80INS1_25CollectiveMainloopBwdSm80ILi2ELi2EN4cute5tupleIJNS5_1CILi128EEES8_NS7_ILi64EEEEEENS_10bfloat16_tEfNS_4arch4Sm80ELb1ELb0ELb1ELb0ELb0ELb0ELb0ELb0ELi2ELi4ELi4ELi4ELb0EEENS1_21CollectiveEpilogueBwdISA_SB_SD_Li256ELb0ELb0ELi2EEENS1_25SingleTileBwdLPTSchedulerILb0ELi128ELb0EEEEEEEEEvNT_6ParamsE$_ZN4cute3eso3ESOILb0ELb0EJNS_5tupleIJNS_1CILi1EEENS3_ILi512EEEiEEENS3_ILi4096EEENS2_IJNS2_IJiiEEENS3_ILi8192EEEEEEEEC2ERKS6_RKS7_RKSA_,@function
        .size           $_ZN7cutlass13device_kernelIN5flash19enable_sm80_to_sm89INS1_16FlashAttnBwdSm80INS1_25CollectiveMainloopBwdSm80ILi2ELi2EN4cute5tupleIJNS5_1CILi128EEES8_NS7_ILi64EEEEEENS_10bfloat16_tEfNS_4arch4Sm80ELb1ELb0ELb1ELb0ELb0ELb0ELb0ELb0ELi2ELi4ELi4ELi4ELb0EEENS1_21CollectiveEpilogueBwdISA_SB_SD_Li256ELb0ELb0ELi2EEENS1_25SingleTileBwdLPTSchedulerILb0ELi128ELb0EEEEEEEEEvNT_6ParamsE$_ZN4cute3eso3ESOILb0ELb0EJNS_5tupleIJNS_1CILi1EEENS3_ILi512EEEiEEENS3_ILi4096EEENS2_IJNS2_IJiiEEENS3_ILi8192EEEEEEEEC2ERKS6_RKS7_RKSA_,($_ZN7cutlass13device_kernelIN5flash19enable_sm80_to_sm89INS1_16FlashAttnBwdSm80INS1_25CollectiveMainloopBwdSm80ILi2ELi2EN4cute5tupleIJNS5_1CILi128EEES8_NS7_ILi64EEEEEENS_10bfloat16_tEfNS_4arch4Sm80ELb1ELb0ELb1ELb0ELb0ELb0ELb0ELb0ELi2ELi4ELi4ELi4ELb0EEENS1_21CollectiveEpilogueBwdISA_SB_SD_Li256ELb0ELb0ELi2EEENS1_25SingleTileBwdLPTSchedulerILb0ELi128ELb0EEEEEEEEEvNT_6ParamsE$_ZN4cute3eso3ESOILb0ELb0EJNS_5tupleIJNS_1CILi1EEENS3_ILi512EEEiEEENS3_ILi4096EEENS2_IJiiEEEEEC2ERKS6_RKS7_RKS8_ - $_ZN7cutlass13device_kernelIN5flash19enable_sm80_to_sm89INS1_16FlashAttnBwdSm80INS1_25CollectiveMainloopBwdSm80ILi2ELi2EN4cute5tupleIJNS5_1CILi128EEES8_NS7_ILi64EEEEEENS_10bfloat16_tEfNS_4arch4Sm80ELb1ELb0ELb1ELb0ELb0ELb0ELb0ELb0ELi2ELi4ELi4ELi4ELb0EEENS1_21CollectiveEpilogueBwdISA_SB_SD_Li256ELb0ELb0ELi2EEENS1_25SingleTileBwdLPTSchedulerILb0ELi128ELb0EEEEEEEEEvNT_6ParamsE$_ZN4cute3eso3ESOILb0ELb0EJNS_5tupleIJNS_1CILi1EEENS3_ILi512EEEiEEENS3_ILi4096EEENS2_IJNS2_IJiiEEENS3_ILi8192EEEEEEEEC2ERKS6_RKS7_RKSA_)
$_ZN7cutlass13device_kernelIN5flash19enable_sm80_to_sm89INS1_16FlashAttnBwdSm80INS1_25CollectiveMainloopBwdSm80ILi2ELi2EN4cute5tupleIJNS5_1CILi128EEES8_NS7_ILi64EEEEEENS_10bfloat16_tEfNS_4arch4Sm80ELb1ELb0ELb1ELb0ELb0ELb0ELb0ELb0ELi2ELi4ELi4ELi4ELb0EEENS1_21CollectiveEpilogueBwdISA_SB_SD_Li256ELb0ELb0ELi2EEENS1_25SingleTileBwdLPTSchedulerILb0ELi128ELb0EEEEEEEEEvNT_6ParamsE$_ZN4cute3eso3ESOILb0ELb0EJNS_5tupleIJNS_1CILi1EEENS3_ILi512EEEiEEENS3_ILi4096EEENS2_IJNS2_IJiiEEENS3_ILi8192EEEEEEEEC2ERKS6_RKS7_RKSA_:
        /* <DEDUP_REMOVED lines=9> */
[----:B------:R-:W-:Y:S05]  /*6d40*/  RET.REL.NODEC R8 `(_ZN7cutlass13device_kernelIN5flash19enable_sm80_to_sm89INS1_16FlashAttnBwdSm80INS1_25CollectiveMainloopBwdSm80ILi2ELi2EN4cute5tupleIJNS5_1CILi128EEES8_NS7_ILi64EEEEEENS_10bfloat16_tEfNS_4arch4Sm80ELb1ELb0ELb1ELb0ELb0ELb0ELb0ELb0ELi2ELi4ELi4ELi4ELb0EEENS1_21CollectiveEpilogueBwdISA_SB_SD_Li256ELb0ELb0ELi2EEENS1_25SingleTileBwdLPTSchedulerILb0ELi128ELb0EEEEEEEEEvNT_6ParamsE) ;  /* 0xffff92b008007950 */ /* 0x000fea0003c3ffff */
        .type           $_ZN7cutlass13device_kernelIN5flash19enable_sm80_to_sm89INS1_16FlashAttnBwdSm80INS1_25CollectiveMainloopBwdSm80ILi2ELi2EN4cute5tupleIJNS5_1CILi128EEES8_NS7_ILi64EEEEEENS_10bfloat16_tEfNS_4arch4Sm80ELb1ELb0ELb1ELb0ELb0ELb0ELb0ELb0ELi2ELi4ELi4ELi4ELb0EEENS1_21CollectiveEpilogueBwdISA_SB_SD_Li256ELb0ELb0ELi2EEENS1_25SingleTileBwdLPTSchedulerILb0ELi128ELb0EEEEEEEEEvNT_6ParamsE$_ZN4cute3eso3ESOILb0ELb0EJNS_5tupleIJNS_1CILi1EEENS3_ILi512EEEiEEENS3_ILi4096EEENS2_IJiiEEEEEC2ERKS6_RKS7_RKS8_,@function
        .size           $_ZN7cutlass13device_kernelIN5flash19enable_sm80_to_sm89INS1_16FlashAttnBwdSm80INS1_25CollectiveMainloopBwdSm80ILi2ELi2EN4cute5tupleIJNS5_1CILi128EEES8_NS7_ILi64EEEEEENS_10bfloat16_tEfNS_4arch4Sm80ELb1ELb0ELb1ELb0ELb0ELb0ELb0ELb0ELi2ELi4ELi4ELi4ELb0EEENS1_21CollectiveEpilogueBwdISA_SB_SD_Li256ELb0ELb0ELi2EEENS1_25SingleTileBwdLPTSchedulerILb0ELi128ELb0EEEEEEEEEvNT_6ParamsE$_ZN4cute3eso3ESOILb0ELb0EJNS_5tupleIJNS_1CILi1EEENS3_ILi512EEEiEEENS3_ILi4096EEENS2_IJiiEEEEEC2ERKS6_RKS7_RKS8_,($_ZN7cutlass13device_kernelIN5flash19enable_sm80_to_sm89INS1_16FlashAttnBwdSm80INS1_25CollectiveMainloopBwdSm80ILi2ELi2EN4cute5tupleIJNS5_1CILi128EEES8_NS7_ILi64EEEEEENS_10bfloat16_tEfNS_4arch4Sm80ELb1ELb0ELb1ELb0ELb0ELb0ELb0ELb0ELi2ELi4ELi4ELi4ELb0EEENS1_21CollectiveEpilogueBwdISA_SB_SD_Li256ELb0ELb0ELi2EEENS1_25SingleTileBwdLPTSchedulerILb0ELi128ELb0EEEEEEEEEvNT_6ParamsE$_ZN4cute3eso3ESOILb0ELb0EJNS_5tupleIJNS_1CILi1EEEiEEENS3_ILi1024EEENS2_IJiiEEEEEC2ERKS5_RKS6_RKS7_ - $_ZN7cutlass13device_kernelIN5flash19enable_sm80_to_sm89INS1_16FlashAttnBwdSm80INS1_25CollectiveMainloopBwdSm80ILi2ELi2EN4cute5tupleIJNS5_1CILi128EEES8_NS7_ILi64EEEEEENS_10bfloat16_tEfNS_4arch4Sm80ELb1ELb0ELb1ELb0ELb0ELb0ELb0ELb0ELi2ELi4ELi4ELi4ELb0EEENS1_21CollectiveEpilogueBwdISA_SB_SD_Li256ELb0ELb0ELi2EEENS1_25SingleTileBwdLPTSchedulerILb0ELi128ELb0EEEEEEEEEvNT_6ParamsE$_ZN4cute3eso3ESOILb0ELb0EJNS_5tupleIJNS_1CILi1EEENS3_ILi512EEEiEEENS3_ILi4096EEENS2_IJiiEEEEEC2ERKS6_RKS7_RKS8_)
$_ZN7cutlass13device_kernelIN5flash19enable_sm80_to_sm89INS1_16FlashAttnBwdSm80INS1_25CollectiveMainloopBwdSm80ILi2ELi2EN4cute5tupleIJNS5_1CILi128EEES8_NS7_ILi64EEEEEENS_10bfloat16_tEfNS_4arch4Sm80ELb1ELb0ELb1ELb0ELb0ELb0ELb0ELb0ELi2ELi4ELi4ELi4ELb0EEENS1_21CollectiveEpilogueBwdISA_SB_SD_Li256ELb0ELb0ELi2EEENS1_25SingleTileBwdLPTSchedulerILb0ELi128ELb0EEEEEEEEEvNT_6ParamsE$_ZN4cute3eso3ESOILb0ELb0EJNS_5tupleIJNS_1CILi1EEENS3_ILi512EEEiEEENS3_ILi4096EEENS2_IJiiEEEEEC2ERKS6_RKS7_RKS8_:
        /* <DEDUP_REMOVED lines=8> */
[----:B------:R-:W-:Y:S05]  /*6dd0*/  RET.REL.NODEC R4 `(_ZN7cutlass13device_kernelIN5flash19enable_sm80_to_sm89INS1_16FlashAttnBwdSm80INS1_25CollectiveMainloopBwdSm80ILi2ELi2EN4cute5tupleIJNS5_1CILi128EEES8_NS7_ILi64EEEEEENS_10bfloat16_tEfNS_4arch4Sm80ELb1ELb0ELb1ELb0ELb0ELb0ELb0ELb0ELi2ELi4ELi4ELi4ELb0EEENS1_21CollectiveEpilogueBwdISA_SB_SD_Li256ELb0ELb0ELi2EEENS1_25SingleTileBwdLPTSchedulerILb0ELi128ELb0EEEEEEEEEvNT_6ParamsE) ;  /* 0xffff922004007950 */ /* 0x000fea0003c3ffff */
        .type           $_ZN7cutlass13device_kernelIN5flash19enable_sm80_to_sm89INS1_16FlashAttnBwdSm80INS1_25CollectiveMainloopBwdSm80ILi2ELi2EN4cute5tupleIJNS5_1CILi128EEES8_NS7_ILi64EEEEEENS_10bfloat16_tEfNS_4arch4Sm80ELb1ELb0ELb1ELb0ELb0ELb0ELb0ELb0ELi2ELi4ELi4ELi4ELb0EEENS1_21CollectiveEpilogueBwdISA_SB_SD_Li256ELb0ELb0ELi2EEENS1_25SingleTileBwdLPTSchedulerILb0ELi128ELb0EEEEEEEEEvNT_6ParamsE$_ZN4cute3eso3ESOILb0ELb0EJNS_5tupleIJNS_1CILi1EEEiEEENS3_ILi1024EEENS2_IJiiEEEEEC2ERKS5_RKS6_RKS7_,@function
        .size           $_ZN7cutlass13device_kernelIN5flash19enable_sm80_to_sm89INS1_16FlashAttnBwdSm80INS1_25CollectiveMainloopBwdSm80ILi2ELi2EN4cute5tupleIJNS5_1CILi128EEES8_NS7_ILi64EEEEEENS_10bfloat16_tEfNS_4arch4Sm80ELb1ELb0ELb1ELb0ELb0ELb0ELb0ELb0ELi2ELi4ELi4ELi4ELb0EEENS1_21CollectiveEpilogueBwdISA_SB_SD_Li256ELb0ELb0ELi2EEENS1_25SingleTileBwdLPTSchedulerILb0ELi128ELb0EEEEEEEEEvNT_6ParamsE$_ZN4cute3eso3ESOILb0ELb0EJNS_5tupleIJNS_1CILi1EEEiEEENS3_ILi1024EEENS2_IJiiEEEEEC2ERKS5_RKS6_RKS7_,($_ZN7cutlass13device_kernelIN5flash19enable_sm80_to_sm89INS1_16FlashAttnBwdSm80INS1_25CollectiveMainloopBwdSm80ILi2ELi2EN4cute5tupleIJNS5_1CILi128EEES8_NS7_ILi64EEEEEENS_10bfloat16_tEfNS_4arch4Sm80ELb1ELb0ELb1ELb0ELb0ELb0ELb0ELb0ELi2ELi4ELi4ELi4ELb0EEENS1_21CollectiveEpilogueBwdISA_SB_SD_Li256ELb0ELb0ELi2EEENS1_25SingleTileBwdLPTSchedulerILb0ELi128ELb0EEEEEEEEEvNT_6ParamsE$_ZN4cute3eso3ESOILb0ELb0EJNS_5tupleIJiNS_1CILi512EEEEEENS2_IJiiEEENS3_ILi1024EEEEEC2ERKS5_RKS6_RKS7_ - $_ZN7cutlass13device_kernelIN5flash19enable_sm80_to_sm89INS1_16FlashAttnBwdSm80INS1_25CollectiveMainloopBwdSm80ILi2ELi2EN4cute5tupleIJNS5_1CILi128EEES8_NS7_ILi64EEEEEENS_10bfloat16_tEfNS_4arch4Sm80ELb1ELb0ELb1ELb0ELb0ELb0ELb0ELb0ELi2ELi4ELi4ELi4ELb0EEENS1_21CollectiveEpilogueBwdISA_SB_SD_Li256ELb0ELb0ELi2EEENS1_25SingleTileBwdLPTSchedulerILb0ELi128ELb0EEEEEEEEEvNT_6ParamsE$_ZN4cute3eso3ESOILb0ELb0EJNS_5tupleIJNS_1CILi1EEEiEEENS3_ILi1024EEENS2_IJiiEEEEEC2ERKS5_RKS6_RKS7_)
$_ZN7cutlass13device_kernelIN5flash19enable_sm80_to_sm89INS1_16FlashAttnBwdSm80INS1_25CollectiveMainloopBwdSm80ILi2ELi2EN4cute5tupleIJNS5_1CILi128EEES8_NS7_ILi64EEEEEENS_10bfloat16_tEfNS_4arch4Sm80ELb1ELb0ELb1ELb0ELb0ELb0ELb0ELb0ELi2ELi4ELi4ELi4ELb0EEENS1_21CollectiveEpilogueBwdISA_SB_SD_Li256ELb0ELb0ELi2EEENS1_25SingleTileBwdLPTSchedulerILb0ELi128ELb0EEEEEEEEEvNT_6ParamsE$_ZN4cute3eso3ESOILb0ELb0EJNS_5tupleIJNS_1CILi1EEEiEEENS3_ILi1024EEENS2_IJiiEEEEEC2ERKS5_RKS6_RKS7_:
        /* <DEDUP_REMOVED lines=9> */
        .type           $_ZN7cutlass13device_kernelIN5flash19enable_sm80_to_sm89INS1_16FlashAttnBwdSm80INS1_25CollectiveMainloopBwdSm80ILi2ELi2EN4cute5tupleIJNS5_1CILi128EEES8_NS7_ILi64EEEEEENS_10bfloat16_tEfNS_4arch4Sm80ELb1ELb0ELb1ELb0ELb0ELb0ELb0ELb0ELi2ELi4ELi4ELi4ELb0EEENS1_21CollectiveEpilogueBwdISA_SB_SD_Li256ELb0ELb0ELi2EEENS1_25SingleTileBwdLPTSchedulerILb0ELi128ELb0EEEEEEEEEvNT_6ParamsE$_ZN4cute3eso3ESOILb0ELb0EJNS_5tupleIJiNS_1CILi512EEEEEENS2_IJiiEEENS3_ILi1024EEEEEC2ERKS5_RKS6_RKS7_,@function
        .size           $_ZN7cutlass13device_kernelIN5flash19enable_sm80_to_sm89INS1_16FlashAttnBwdSm80INS1_25CollectiveMainloopBwdSm80ILi2ELi2EN4cute5tupleIJNS5_1CILi128EEES8_NS7_ILi64EEEEEENS_10bfloat16_tEfNS_4arch4Sm80ELb1ELb0ELb1ELb0ELb0ELb0ELb0ELb0ELi2ELi4ELi4ELi4ELb0EEENS1_21CollectiveEpilogueBwdISA_SB_SD_Li256ELb0ELb0ELi2EEENS1_25SingleTileBwdLPTSchedulerILb0ELi128ELb0EEEEEEEEEvNT_6ParamsE$_ZN4cute3eso3ESOILb0ELb0EJNS_5tupleIJiNS_1CILi512EEEEEENS2_IJiiEEENS3_ILi1024EEEEEC2ERKS5_RKS6_RKS7_,($_ZN7cutlass13device_kernelIN5flash19enable_sm80_to_sm89INS1_16FlashAttnBwdSm80INS1_25CollectiveMainloopBwdSm80ILi2ELi2EN4cute5tupleIJNS5_1CILi128EEES8_NS7_ILi64EEEEEENS_10bfloat16_tEfNS_4arch4Sm80ELb1ELb0ELb1ELb0ELb0ELb0ELb0ELb0ELi2ELi4ELi4ELi4ELb0EEENS1_21CollectiveEpilogueBwdISA_SB_SD_Li256ELb0ELb0ELi2EEENS1_25SingleTileBwdLPTSchedulerILb0ELi128ELb0EEEEEEEEEvNT_6ParamsE$_ZN4cute3eso3ESOILb0ELb0EJNS_5tupleIJiiEEEiNS_1CILi0EEEEEC2ERKS3_RKiRKS5_ - $_ZN7cutlass13device_kernelIN5flash19enable_sm80_to_sm89INS1_16FlashAttnBwdSm80INS1_25CollectiveMainloopBwdSm80ILi2ELi2EN4cute5tupleIJNS5_1CILi128EEES8_NS7_ILi64EEEEEENS_10bfloat16_tEfNS_4arch4Sm80ELb1ELb0ELb1ELb0ELb0ELb0ELb0ELb0ELi2ELi4ELi4ELi4ELb0EEENS1_21CollectiveEpilogueBwdISA_SB_SD_Li256ELb0ELb0ELi2EEENS1_25SingleTileBwdLPTSchedulerILb0ELi128ELb0EEEEEEEEEvNT_6ParamsE$_ZN4cute3eso3ESOILb0ELb0EJNS_5tupleIJiNS_1CILi512EEEEEENS2_IJiiEEENS3_ILi1024EEEEEC2ERKS5_RKS6_RKS7_)
$_ZN7cutlass13device_kernelIN5flash19enable_sm80_to_sm89INS1_16FlashAttnBwdSm80INS1_25CollectiveMainloopBwdSm80ILi2ELi2EN4cute5tupleIJNS5_1CILi128EEES8_NS7_ILi64EEEEEENS_10bfloat16_tEfNS_4arch4Sm80ELb1ELb0ELb1ELb0ELb0ELb0ELb0ELb0ELi2ELi4ELi4ELi4ELb0EEENS1_21CollectiveEpilogueBwdISA_SB_SD_Li256ELb0ELb0ELi2EEENS1_25SingleTileBwdLPTSchedulerILb0ELi128ELb0EEEEEEEEEvNT_6ParamsE$_ZN4cute3eso3ESOILb0ELb0EJNS_5tupleIJiNS_1CILi512EEEEEENS2_IJiiEEENS3_ILi1024EEEEEC2ERKS5_RKS6_RKS7_:
        /* <DEDUP_REMOVED lines=9> */
        .type           $_ZN7cutlass13device_kernelIN5flash19enable_sm80_to_sm89INS1_16FlashAttnBwdSm80INS1_25CollectiveMainloopBwdSm80ILi2ELi2EN4cute5tupleIJNS5_1CILi128EEES8_NS7_ILi64EEEEEENS_10bfloat16_tEfNS_4arch4Sm80ELb1ELb0ELb1ELb0ELb0ELb0ELb0ELb0ELi2ELi4ELi4ELi4ELb0EEENS1_21CollectiveEpilogueBwdISA_SB_SD_Li256ELb0ELb0ELi2EEENS1_25SingleTileBwdLPTSchedulerILb0ELi128ELb0EEEEEEEEEvNT_6ParamsE$_ZN4cute3eso3ESOILb0ELb0EJNS_5tupleIJiiEEEiNS_1CILi0EEEEEC2ERKS3_RKiRKS5_,@function
        .size           $_ZN7cutlass13device_kernelIN5flash19enable_sm80_to_sm89INS1_16FlashAttnBwdSm80INS1_25CollectiveMainloopBwdSm80ILi2ELi2EN4cute5tupleIJNS5_1CILi128EEES8_NS7_ILi64EEEEEENS_10bfloat16_tEfNS_4arch4Sm80ELb1ELb0ELb1ELb0ELb0ELb0ELb0ELb0ELi2ELi4ELi4ELi4ELb0EEENS1_21CollectiveEpilogueBwdISA_SB_SD_Li256ELb0ELb0ELi2EEENS1_25SingleTileBwdLPTSchedulerILb0ELi128ELb0EEEEEEEEEvNT_6ParamsE$_ZN4cute3eso3ESOILb0ELb0EJNS_5tupleIJiiEEEiNS_1CILi0EEEEEC2ERKS3_RKiRKS5_,($_ZN7cutlass13device_kernelIN5flash19enable_sm80_to_sm89INS1_16FlashAttnBwdSm80INS1_25CollectiveMainloopBwdSm80ILi2ELi2EN4cute5tupleIJNS5_1CILi128EEES8_NS7_ILi64EEEEEENS_10bfloat16_tEfNS_4arch4Sm80ELb1ELb0ELb1ELb0ELb0ELb0ELb0ELb0ELi2ELi4ELi4ELi4ELb0EEENS1_21CollectiveEpilogueBwdISA_SB_SD_Li256ELb0ELb0ELi2EEENS1_25SingleTileBwdLPTSchedulerILb0ELi128ELb0EEEEEEEEEvNT_6ParamsE$_ZN4cute3eso3ESOILb0ELb0EJNS_6LayoutINS_5tupleIJNS3_IJNS3_IJNS_1CILi8EEENS4_ILi1EEEEEES6_EEENS3_IJNS3_IJS6_S6_EEENS4_ILi2EEEEEEEEENS3_IJNS3_IJNS3_IJS6_NS4_ILi0EEEEEESD_EEENS3_IJNS3_IJSD_SD_EEEiEEEEEEEENS_10ViewEngineINS_8smem_ptrIPN7cutlass10bfloat16_tEEEEEEEC2ERKSJ_RKSQ_ - $_ZN7cutlass13device_kernelIN5flash19enable_sm80_to_sm89INS1_16FlashAttnBwdSm80INS1_25CollectiveMainloopBwdSm80ILi2ELi2EN4cute5tupleIJNS5_1CILi128EEES8_NS7_ILi64EEEEEENS_10bfloat16_tEfNS_4arch4Sm80ELb1ELb0ELb1ELb0ELb0ELb0ELb0ELb0ELi2ELi4ELi4ELi4ELb0EEENS1_21CollectiveEpilogueBwdISA_SB_SD_Li256ELb0ELb0ELi2EEENS1_25SingleTileBwdLPTSchedulerILb0ELi128ELb0EEEEEEEEEvNT_6ParamsE$_ZN4cute3eso3ESOILb0ELb0EJNS_5tupleIJiiEEEiNS_1CILi0EEEEEC2ERKS3_RKiRKS5_)
$_ZN7cutlass13device_kernelIN5flash19enable_sm80_to_sm89INS1_16FlashAttnBwdSm80INS1_25CollectiveMainloopBwdSm80ILi2ELi2EN4cute5tupleIJNS5_1CILi128EEES8_NS7_ILi64EEEEEENS_10bfloat16_tEfNS_4arch4Sm80ELb1ELb0ELb1ELb0ELb0ELb0ELb0ELb0ELi2ELi4ELi4ELi4ELb0EEENS1_21CollectiveEpilogueBwdISA_SB_SD_Li256ELb0ELb0ELi2EEENS1_25SingleTileBwdLPTSchedulerILb0ELi128ELb0EEEEEEEEEvNT_6ParamsE$_ZN4cute3eso3ESOILb0ELb0EJNS_5tupleIJiiEEEiNS_1CILi0EEEEEC2ERKS3_RKiRKS5_:
        /* <DEDUP_REMOVED lines=8> */
[----:B------:R-:W-:Y:S05]  /*6f80*/  RET.REL.NODEC R86 `(_ZN7cutlass13device_kernelIN5flash19enable_sm80_to_sm89INS1_16FlashAttnBwdSm80INS1_25CollectiveMainloopBwdSm80ILi2ELi2EN4cute5tupleIJNS5_1CILi128EEES8_NS7_ILi64EEEEEENS_10bfloat16_tEfNS_4arch4Sm80ELb1ELb0ELb1ELb0ELb0ELb0ELb0ELb0ELi2ELi4ELi4ELi4ELb0EEENS1_21CollectiveEpilogueBwdISA_SB_SD_Li256ELb0ELb0ELi2EEENS1_25SingleTileBwdLPTSchedulerILb0ELi128ELb0EEEEEEEEEvNT_6ParamsE) ;  /* 0xffff907056007950 */ /* 0x000fea0003c3ffff */
        .type           $_ZN7cutlass13device_kernelIN5flash19enable_sm80_to_sm89INS1_16FlashAttnBwdSm80INS1_25CollectiveMainloopBwdSm80ILi2ELi2EN4cute5tupleIJNS5_1CILi128EEES8_NS7_ILi64EEEEEENS_10bfloat16_tEfNS_4arch4Sm80ELb1ELb0ELb1ELb0ELb0ELb0ELb0ELb0ELi2ELi4ELi4ELi4ELb0EEENS1_21CollectiveEpilogueBwdISA_SB_SD_Li256ELb0ELb0ELi2EEENS1_25SingleTileBwdLPTSchedulerILb0ELi128ELb0EEEEEEEEEvNT_6ParamsE$_ZN4cute3eso3ESOILb0ELb0EJNS_6LayoutINS_5tupleIJNS3_IJNS3_IJNS_1CILi8EEENS4_ILi1EEEEEES6_EEENS3_IJNS3_IJS6_S6_EEENS4_ILi2EEEEEEEEENS3_IJNS3_IJNS3_IJS6_NS4_ILi0EEEEEESD_EEENS3_IJNS3_IJSD_SD_EEEiEEEEEEEENS_10ViewEngineINS_8smem_ptrIPN7cutlass10bfloat16_tEEEEEEEC2ERKSJ_RKSQ_,@function
        .size           $_ZN7cutlass13device_kernelIN5flash19enable_sm80_to_sm89INS1_16FlashAttnBwdSm80INS1_25CollectiveMainloopBwdSm80ILi2ELi2EN4cute5tupleIJNS5_1CILi128EEES8_NS7_ILi64EEEEEENS_10bfloat16_tEfNS_4arch4Sm80ELb1ELb0ELb1ELb0ELb0ELb0ELb0ELb0ELi2ELi4ELi4ELi4ELb0EEENS1_21CollectiveEpilogueBwdISA_SB_SD_Li256ELb0ELb0ELi2EEENS1_25SingleTileBwdLPTSchedulerILb0ELi128ELb0EEEEEEEEEvNT_6ParamsE$_ZN4cute3eso3ESOILb0ELb0EJNS_6LayoutINS_5tupleIJNS3_IJNS3_IJNS_1CILi8EEENS4_ILi1EEEEEES6_EEENS3_IJNS3_IJS6_S6_EEENS4_ILi2EEEEEEEEENS3_IJNS3_IJNS3_IJS6_NS4_ILi0EEEEEESD_EEENS3_IJNS3_IJSD_SD_EEEiEEEEEEEENS_10ViewEngineINS_8smem_ptrIPN7cutlass10bfloat16_tEEEEEEEC2ERKSJ_RKSQ_,($_ZN7cutlass13device_kernelIN5flash19enable_sm80_to_sm89INS1_16FlashAttnBwdSm80INS1_25CollectiveMainloopBwdSm80ILi2ELi2EN4cute5tupleIJNS5_1CILi128EEES8_NS7_ILi64EEEEEENS_10bfloat16_tEfNS_4arch4Sm80ELb1ELb0ELb1ELb0ELb0ELb0ELb0ELb0ELi2ELi4ELi4ELi4ELb0EEENS1_21CollectiveEpilogueBwdISA_SB_SD_Li256ELb0ELb0ELi2EEENS1_25SingleTileBwdLPTSchedulerILb0ELi128ELb0EEEEEEEEEvNT_6ParamsE$_ZN4cute3eso3ESOILb0ELb0EJNS_6LayoutINS_5tupleIJNS3_IJNS_1CILi1EEENS3_IJS5_NS4_ILi2EEES6_EEEEEES6_NS3_IJS6_S6_EEEEEENS3_IJNS3_IJNS4_ILi0EEENS3_IJS5_NS4_ILi256EEEiEEEEEENS4_ILi2048EEENS3_IJiNS4_ILi4096EEEEEEEEEEENS_10ViewEngineINS_8smem_ptrIPjEEEEEEC2ERKSJ_RKSO_ - $_ZN7cutlass13device_kernelIN5flash19enable_sm80_to_sm89INS1_16FlashAttnBwdSm80INS1_25CollectiveMainloopBwdSm80ILi2ELi2EN4cute5tupleIJNS5_1CILi128EEES8_NS7_ILi64EEEEEENS_10bfloat16_tEfNS_4arch4Sm80ELb1ELb0ELb1ELb0ELb0ELb0ELb0ELb0ELi2ELi4ELi4ELi4ELb0EEENS1_21CollectiveEpilogueBwdISA_SB_SD_Li256ELb0ELb0ELi2EEENS1_25SingleTileBwdLPTSchedulerILb0ELi128ELb0EEEEEEEEEvNT_6ParamsE$_ZN4cute3eso3ESOILb0ELb0EJNS_6LayoutINS_5tupleIJNS3_IJNS3_IJNS_1CILi8EEENS4_ILi1EEEEEES6_EEENS3_IJNS3_IJS6_S6_EEENS4_ILi2EEEEEEEEENS3_IJNS3_IJNS3_IJS6_NS4_ILi0EEEEEESD_EEENS3_IJNS3_IJSD_SD_EEEiEEEEEEEENS_10ViewEngineINS_8smem_ptrIPN7cutlass10bfloat16_tEEEEEEEC2ERKSJ_RKSQ_)
$_ZN7cutlass13device_kernelIN5flash19enable_sm80_to_sm89INS1_16FlashAttnBwdSm80INS1_25CollectiveMainloopBwdSm80ILi2ELi2EN4cute5tupleIJNS5_1CILi128EEES8_NS7_ILi64EEEEEENS_10bfloat16_tEfNS_4arch4Sm80ELb1ELb0ELb1ELb0ELb0ELb0ELb0ELb0ELi2ELi4ELi4ELi4ELb0EEENS1_21CollectiveEpilogueBwdISA_SB_SD_Li256ELb0ELb0ELi2EEENS1_25SingleTileBwdLPTSchedulerILb0ELi128ELb0EEEEEEEEEvNT_6ParamsE$_ZN4cute3eso3ESOILb0ELb0EJNS_6LayoutINS_5tupleIJNS3_IJNS3_IJNS_1CILi8EEENS4_ILi1EEEEEES6_EEENS3_IJNS3_IJS6_S6_EEENS4_ILi2EEEEEEEEENS3_IJNS3_IJNS3_IJS6_NS4_ILi0EEEEEESD_EEENS3_IJNS3_IJSD_SD_EEEiEEEEEEEENS_10ViewEngineINS_8smem_ptrIPN7cutlass10bfloat16_tEEEEEEEC2ERKSJ_RKSQ_:
[----:B------:R-:W-:Y:S02]  /*6f90*/  IADD3 R3, R67, -c[0x0][0x20], RZ ;  /* 0x8000080043037a10 */ /* 0x000fe40007ffe0ff */
[----:B------:R-:W-:-:S03]  /*6fa0*/  IADD3 R2, R59, -c[0x0][0x20], RZ ;  /* 0x800008003b027a10 */ /* 0x000fc60007ffe0ff */
[----:B------:R1:W-:Y:S04]  /*6fb0*/  STL [R3], R6 ;  /* 0x0000000603007387 */ /* 0x0003e80000100800 */
[----:B------:R-:W2:Y:S01]  /*6fc0*/  LDL.64 R8, [R2] ;  /* 0x0000000002087983 */ /* 0x000ea20000100a00 */
[----:B------:R-:W-:-:S03]  /*6fd0*/  IMAD.MOV.U32 R5, RZ, RZ, 0x0 ;  /* 0x00000000ff057424 */ /* 0x000fc600078e00ff */
[----:B--2---:R1:W-:Y:S01]  /*6fe0*/  STL.64 [R3+0x8], R8 ;  /* 0x0000080803007387 */ /* 0x0043e20000100a00 */
[----:B------:R-:W-:Y:S05]  /*6ff0*/  RET.REL.NODEC R4 `(_ZN7cutlass13device_kernelIN5flash19enable_sm80_to_sm89INS1_16FlashAttnBwdSm80INS1_25CollectiveMainloopBwdSm80ILi2ELi2EN4cute5tupleIJNS5_1CILi128EEES8_NS7_ILi64EEEEEENS_10bfloat16_tEfNS_4arch4Sm80ELb1ELb0ELb1ELb0ELb0ELb0ELb0ELb0ELi2ELi4ELi4ELi4ELb0EEENS1_21CollectiveEpilogueBwdISA_SB_SD_Li256ELb0ELb0ELi2EEENS1_25SingleTileBwdLPTSchedulerILb0ELi128ELb0EEEEEEEEEvNT_6ParamsE) ;  /* 0xffff900004007950 */ /* 0x000fea0003c3ffff */
        .type           $_ZN7cutlass13device_kernelIN5flash19enable_sm80_to_sm89INS1_16FlashAttnBwdSm80INS1_25CollectiveMainloopBwdSm80ILi2ELi2EN4cute5tupleIJNS5_1CILi128EEES8_NS7_ILi64EEEEEENS_10bfloat16_tEfNS_4arch4Sm80ELb1ELb0ELb1ELb0ELb0ELb0ELb0ELb0ELi2ELi4ELi4ELi4ELb0EEENS1_21CollectiveEpilogueBwdISA_SB_SD_Li256ELb0ELb0ELi2EEENS1_25SingleTileBwdLPTSchedulerILb0ELi128ELb0EEEEEEEEEvNT_6ParamsE$_ZN4cute3eso3ESOILb0ELb0EJNS_6LayoutINS_5tupleIJNS3_IJNS_1CILi1EEENS3_IJS5_NS4_ILi2EEES6_EEEEEES6_NS3_IJS6_S6_EEEEEENS3_IJNS3_IJNS4_ILi0EEENS3_IJS5_NS4_ILi256EEEiEEEEEENS4_ILi2048EEENS3_IJiNS4_ILi4096EEEEEEEEEEENS_10ViewEngineINS_8smem_ptrIPjEEEEEEC2ERKSJ_RKSO_,@function
        .size           $_ZN7cutlass13device_kernelIN5flash19enable_sm80_to_sm89INS1_16FlashAttnBwdSm80INS1_25CollectiveMainloopBwdSm80ILi2ELi2EN4cute5tupleIJNS5_1CILi128EEES8_NS7_ILi64EEEEEENS_10bfloat16_tEfNS_4arch4Sm80ELb1ELb0ELb1ELb0ELb0ELb0ELb0ELb0ELi2ELi4ELi4ELi4ELb0EEENS1_21CollectiveEpilogueBwdISA_SB_SD_Li256ELb0ELb0ELi2EEENS1_25SingleTileBwdLPTSchedulerILb0ELi128ELb0EEEEEEEEEvNT_6ParamsE$_ZN4cute3eso3ESOILb0ELb0EJNS_6LayoutINS_5tupleIJNS3_IJNS_1CILi1EEENS3_IJS5_NS4_ILi2EEES6_EEEEEES6_NS3_IJS6_S6_EEEEEENS3_IJNS3_IJNS4_ILi0EEENS3_IJS5_NS4_ILi256EEEiEEEEEENS4_ILi2048EEENS3_IJiNS4_ILi4096EEEEEEEEEEENS_10ViewEngineINS_8smem_ptrIPjEEEEEEC2ERKSJ_RKSO_,($_ZN7cutlass13device_kernelIN5flash19enable_sm80_to_sm89INS1_16FlashAttnBwdSm80INS1_25CollectiveMainloopBwdSm80ILi2ELi2EN4cute5tupleIJNS5_1CILi128EEES8_NS7_ILi64EEEEEENS_10bfloat16_tEfNS_4arch4Sm80ELb1ELb0ELb1ELb0ELb0ELb0ELb0ELb0ELi2ELi4ELi4ELi4ELb0EEENS1_21CollectiveEpilogueBwdISA_SB_SD_Li256ELb0ELb0ELi2EEENS1_25SingleTileBwdLPTSchedulerILb0ELi128ELb0EEEEEEEEEvNT_6ParamsE$_ZN4cute3eso3ESOILb0ELb0EJNS_6LayoutINS_5tupleIJNS3_IJNS_1CILi2EEES5_EEENS4_ILi8EEES6_EEENS3_IJNS3_IJNS4_ILi1EEEiEEENS4_ILi1024EEENS3_IJiiEEEEEEEENS_10ViewEngineINS_8smem_ptrIPN7cutlass10bfloat16_tEEEEEEEC2ERKSE_RKSL_ - $_ZN7cutlass13device_kernelIN5flash19enable_sm80_to_sm89INS1_16FlashAttnBwdSm80INS1_25CollectiveMainloopBwdSm80ILi2ELi2EN4cute5tupleIJNS5_1CILi128EEES8_NS7_ILi64EEEEEENS_10bfloat16_tEfNS_4arch4Sm80ELb1ELb0ELb1ELb0ELb0ELb0ELb0ELb0ELi2ELi4ELi4ELi4ELb0EEENS1_21CollectiveEpilogueBwdISA_SB_SD_Li256ELb0ELb0ELi2EEENS1_25SingleTileBwdLPTSchedulerILb0ELi128ELb0EEEEEEEEEvNT_6ParamsE$_ZN4cute3eso3ESOILb0ELb0EJNS_6LayoutINS_5tupleIJNS3_IJNS_1CILi1EEENS3_IJS5_NS4_ILi2EEES6_EEEEEES6_NS3_IJS6_S6_EEEEEENS3_IJNS3_IJNS4_ILi0EEENS3_IJS5_NS4_ILi256EEEiEEEEEENS4_ILi2048EEENS3_IJiNS4_ILi4096EEEEEEEEEEENS_10ViewEngineINS_8smem_ptrIPjEEEEEEC2ERKSJ_RKSO_)
$_ZN7cutlass13device_kernelIN5flash19enable_sm80_to_sm89INS1_16FlashAttnBwdSm80INS1_25CollectiveMainloopBwdSm80ILi2ELi2EN4cute5tupleIJNS5_1CILi128EEES8_NS7_ILi64EEEEEENS_10bfloat16_tEfNS_4arch4Sm80ELb1ELb0ELb1ELb0ELb0ELb0ELb0ELb0ELi2ELi4ELi4ELi4ELb0EEENS1_21CollectiveEpilogueBwdISA_SB_SD_Li256ELb0ELb0ELi2EEENS1_25SingleTileBwdLPTSchedulerILb0ELi128ELb0EEEEEEEEEvNT_6ParamsE$_ZN4cute3eso3ESOILb0ELb0EJNS_6LayoutINS_5tupleIJNS3_IJNS_1CILi1EEENS3_IJS5_NS4_ILi2EEES6_EEEEEES6_NS3_IJS6_S6_EEEEEENS3_IJNS3_IJNS4_ILi0EEENS3_IJS5_NS4_ILi256EEEiEEEEEENS4_ILi2048EEENS3_IJiNS4_ILi4096EEEEEEEEEEENS_10ViewEngineINS_8smem_ptrIPjEEEEEEC2ERKSJ_RKSO_:
[----:B------:R-:W-:Y:S02]  /*7000*/  IADD3 R5, R58, -c[0x0][0x20], RZ ;  /* 0x800008003a057a10 */ /* 0x000fe40007ffe0ff */
[----:B------:R-:W-:-:S03]  /*7010*/  IADD3 R6, R41, -c[0x0][0x20], RZ ;  /* 0x8000080029067a10 */ /* 0x000fc60007ffe0ff */
[----:B------:R1:W-:Y:S04]  /*7020*/  STL.64 [R5], R2 ;  /* 0x0000000205007387 */ /* 0x0003e80000100a00 */
[----:B------:R-:W2:Y:S01]  /*7030*/  LDL.64 R8, [R6] ;  /* 0x0000000006087983 */ /* 0x000ea20000100a00 */
[----:B------:R-:W-:Y:S02]  /*7040*/  IMAD.MOV.U32 R10, RZ, RZ, R4 ;  /* 0x000000ffff0a7224 */ /* 0x000fe400078e0004 */
[----:B------:R-:W-:Y:S01]  /*7050*/  IMAD.MOV.U32 R11, RZ, RZ, 0x0 ;  /* 0x00000000ff0b7424 */ /* 0x000fe200078e00ff */
[----:B--2---:R1:W-:Y:S03]  /*7060*/  STL.64 [R5+0x8], R8 ;  /* 0x0000080805007387 */ /* 0x0043e60000100a00 */
[----:B------:R-:W-:Y:S05]  /*7070*/  RET.REL.NODEC R10 `(_ZN7cutlass13device_kernelIN5flash19enable_sm80_to_sm89INS1_16FlashAttnBwdSm80INS1_25CollectiveMainloopBwdSm80ILi2ELi2EN4cute5tupleIJNS5_1CILi128EEES8_NS7_ILi64EEEEEENS_10bfloat16_tEfNS_4arch4Sm80ELb1ELb0ELb1ELb0ELb0ELb0ELb0ELb0ELi2ELi4ELi4ELi4ELb0EEENS1_21CollectiveEpilogueBwdISA_SB_SD_Li256ELb0ELb0ELi2EEENS1_25SingleTileBwdLPTSchedulerILb0ELi128ELb0EEEEEEEEEvNT_6ParamsE) ;  /* 0xffff8f800a007950 */ /* 0x000fea0003c3ffff */
        .type           $_ZN7cutlass13device_kernelIN5flash19enable_sm80_to_sm89INS1_16FlashAttnBwdSm80INS1_25CollectiveMainloopBwdSm80ILi2ELi2EN4cute5tupleIJNS5_1CILi128EEES8_NS7_ILi64EEEEEENS_10bfloat16_tEfNS_4arch4Sm80ELb1ELb0ELb1ELb0ELb0ELb0ELb0ELb0ELi2ELi4ELi4ELi4ELb0EEENS1_21CollectiveEpilogueBwdISA_SB_SD_Li256ELb0ELb0ELi2EEENS1_25SingleTileBwdLPTSchedulerILb0ELi128ELb0EEEEEEEEEvNT_6ParamsE$_ZN4cute3eso3ESOILb0ELb0EJNS_6LayoutINS_5tupleIJNS3_IJNS_1CILi2EEES5_EEENS4_ILi8EEES6_EEENS3_IJNS3_IJNS4_ILi1EEEiEEENS4_ILi1024EEENS3_IJiiEEEEEEEENS_10ViewEngineINS_8smem_ptrIPN7cutlass10bfloat16_tEEEEEEEC2ERKSE_RKSL_,@function
        .size           $_ZN7cutlass13device_kernelIN5flash19enable_sm80_to_sm89INS1_16FlashAttnBwdSm80INS1_25CollectiveMainloopBwdSm80ILi2ELi2EN4cute5tupleIJNS5_1CILi128EEES8_NS7_ILi64EEEEEENS_10bfloat16_tEfNS_4arch4Sm80ELb1ELb0ELb1ELb0ELb0ELb0ELb0ELb0ELi2ELi4ELi4ELi4ELb0EEENS1_21CollectiveEpilogueBwdISA_SB_SD_Li256ELb0ELb0ELi2EEENS1_25SingleTileBwdLPTSchedulerILb0ELi128ELb0EEEEEEEEEvNT_6ParamsE$_ZN4cute3eso3ESOILb0ELb0EJNS_6LayoutINS_5tupleIJNS3_IJNS_1CILi2EEES5_EEENS4_ILi8EEES6_EEENS3_IJNS3_IJNS4_ILi1EEEiEEENS4_ILi1024EEENS3_IJiiEEEEEEEENS_10ViewEngineINS_8smem_ptrIPN7cutlass10bfloat16_tEEEEEEEC2ERKSE_RKSL_,($_ZN7cutlass13device_kernelIN5flash19enable_sm80_to_sm89INS1_16FlashAttnBwdSm80INS1_25CollectiveMainloopBwdSm80ILi2ELi2EN4cute5tupleIJNS5_1CILi128EEES8_NS7_ILi64EEEEEENS_10bfloat16_tEfNS_4arch4Sm80ELb1ELb0ELb1ELb0ELb0ELb0ELb0ELb0ELi2ELi4ELi4ELi4ELb0EEENS1_21CollectiveEpilogueBwdISA_SB_SD_Li256ELb0ELb0ELi2EEENS1_25SingleTileBwdLPTSchedulerILb0ELi128ELb0EEEEEEEEEvNT_6ParamsE$_ZN4cute3eso3ESOILb0ELb0EJNS_6LayoutINS_5tupleIJNS3_IJNS_1CILi2EEES5_EEENS4_ILi8EEES6_EEENS3_IJNS3_IJNS4_ILi1EEEiEEENS4_ILi1024EEENS3_IJiiEEEEEEEEjEEC2ERKSE_RKj - $_ZN7cutlass13device_kernelIN5flash19enable_sm80_to_sm89INS1_16FlashAttnBwdSm80INS1_25CollectiveMainloopBwdSm80ILi2ELi2EN4cute5tupleIJNS5_1CILi128EEES8_NS7_ILi64EEEEEENS_10bfloat16_tEfNS_4arch4Sm80ELb1ELb0ELb1ELb0ELb0ELb0ELb0ELb0ELi2ELi4ELi4ELi4ELb0EEENS1_21CollectiveEpilogueBwdISA_SB_SD_Li256ELb0ELb0ELi2EEENS1_25SingleTileBwdLPTSchedulerILb0ELi128ELb0EEEEEEEEEvNT_6ParamsE$_ZN4cute3eso3ESOILb0ELb0EJNS_6LayoutINS_5tupleIJNS3_IJNS_1CILi2EEES5_EEENS4_ILi8EEES6_EEENS3_IJNS3_IJNS4_ILi1EEEiEEENS4_ILi1024EEENS3_IJiiEEEEEEEENS_10ViewEngineINS_8smem_ptrIPN7cutlass10bfloat16_tEEEEEEEC2ERKSE_RKSL_)
$_ZN7cutlass13device_kernelIN5flash19enable_sm80_to_sm89INS1_16FlashAttnBwdSm80INS1_25CollectiveMainloopBwdSm80ILi2ELi2EN4cute5tupleIJNS5_1CILi128EEES8_NS7_ILi64EEEEEENS_10bfloat16_tEfNS_4arch4Sm80ELb1ELb0ELb1ELb0ELb0ELb0ELb0ELb0ELi2ELi4ELi4ELi4ELb0EEENS1_21CollectiveEpilogueBwdISA_SB_SD_Li256ELb0ELb0ELi2EEENS1_25SingleTileBwdLPTSchedulerILb0ELi128ELb0EEEEEEEEEvNT_6ParamsE$_ZN4cute3eso3ESOILb0ELb0EJNS_6LayoutINS_5tupleIJNS3_IJNS_1CILi2EEES5_EEENS4_ILi8EEES6_EEENS3_IJNS3_IJNS4_ILi1EEEiEEENS4_ILi1024EEENS3_IJiiEEEEEEEENS_10ViewEngineINS_8smem_ptrIPN7cutlass10bfloat16_tEEEEEEEC2ERKSE_RKSL_:
[----:B------:R-:W-:Y:S02]  /*7080*/  IADD3 R3, R23, -c[0x0][0x20], RZ ;  /* 0x8000080017037a10 */ /* 0x000fe40007ffe0ff */
[----:B------:R-:W-:-:S03]  /*7090*/  IADD3 R2, R22, -c[0x0][0x20], RZ ;  /* 0x8000080016027a10 */ /* 0x000fc60007ffe0ff */
[----:B------:R1:W-:Y:S04]  /*70a0*/  STL.64 [R3], R4 ;  /* 0x0000000403007387 */ /* 0x0003e80000100a00 */
[----:B------:R1:W-:Y:S04]  /*70b0*/  STL [R3+0x8], R12 ;  /* 0x0000080c03007387 */ /* 0x0003e80000100800 */
[----:B------:R-:W2:Y:S01]  /*70c0*/  LDL.64 R8, [R2] ;  /* 0x0000000002087983 */ /* 0x000ea20000100a00 */
[----:B------:R-:W-:-:S03]  /*70d0*/  IMAD.MOV.U32 R7, RZ, RZ, 0x0 ;  /* 0x00000000ff077424 */ /* 0x000fc600078e00ff */
[----:B--2---:R1:W-:Y:S01]  /*70e0*/  STL.64 [R3+0x10], R8 ;  /* 0x0000100803007387 */ /* 0x0043e20000100a00 */
[----:B------:R-:W-:Y:S05]  /*70f0*/  RET.REL.NODEC R6 `(_ZN7cutlass13device_kernelIN5flash19enable_sm80_to_sm89INS1_16FlashAttnBwdSm80INS1_25CollectiveMainloopBwdSm80ILi2ELi2EN4cute5tupleIJNS5_1CILi128EEES8_NS7_ILi64EEEEEENS_10bfloat16_tEfNS_4arch4Sm80ELb1ELb0ELb1ELb0ELb0ELb0ELb0ELb0ELi2ELi4ELi4ELi4ELb0EEENS1_21CollectiveEpilogueBwdISA_SB_SD_Li256ELb0ELb0ELi2EEENS1_25SingleTileBwdLPTSchedulerILb0ELi128ELb0EEEEEEEEEvNT_6ParamsE) ;  /* 0xffff8f0006007950 */ /* 0x000fea0003c3ffff */
        .type           $_ZN7cutlass13device_kernelIN5flash19enable_sm80_to_sm89INS1_16FlashAttnBwdSm80INS1_25CollectiveMainloopBwdSm80ILi2ELi2EN4cute5tupleIJNS5_1CILi128EEES8_NS7_ILi64EEEEEENS_10bfloat16_tEfNS_4arch4Sm80ELb1ELb0ELb1ELb0ELb0ELb0ELb0ELb0ELi2ELi4ELi4ELi4ELb0EEENS1_21CollectiveEpilogueBwdISA_SB_SD_Li256ELb0ELb0ELi2EEENS1_25SingleTileBwdLPTSchedulerILb0ELi128ELb0EEEEEEEEEvNT_6ParamsE$_ZN4cute3eso3ESOILb0ELb0EJNS_6LayoutINS_5tupleIJNS3_IJNS_1CILi2EEES5_EEENS4_ILi8EEES6_EEENS3_IJNS3_IJNS4_ILi1EEEiEEENS4_ILi1024EEENS3_IJiiEEEEEEEEjEEC2ERKSE_RKj,@function
        .size           $_ZN7cutlass13device_kernelIN5flash19enable_sm80_to_sm89INS1_16FlashAttnBwdSm80INS1_25CollectiveMainloopBwdSm80ILi2ELi2EN4cute5tupleIJNS5_1CILi128EEES8_NS7_ILi64EEEEEENS_10bfloat16_tEfNS_4arch4Sm80ELb1ELb0ELb1ELb0ELb0ELb0ELb0ELb0ELi2ELi4ELi4ELi4ELb0EEENS1_21CollectiveEpilogueBwdISA_SB_SD_Li256ELb0ELb0ELi2EEENS1_25SingleTileBwdLPTSchedulerILb0ELi128ELb0EEEEEEEEEvNT_6ParamsE$_ZN4cute3eso3ESOILb0ELb0EJNS_6LayoutINS_5tupleIJNS3_IJNS_1CILi2EEES5_EEENS4_ILi8EEES6_EEENS3_IJNS3_IJNS4_ILi1EEEiEEENS4_ILi1024EEENS3_IJiiEEEEEEEEjEEC2ERKSE_RKj,($_ZN7cutlass13device_kernelIN5flash19enable_sm80_to_sm89INS1_16FlashAttnBwdSm80INS1_25CollectiveMainloopBwdSm80ILi2ELi2EN4cute5tupleIJNS5_1CILi128EEES8_NS7_ILi64EEEEEENS_10bfloat16_tEfNS_4arch4Sm80ELb1ELb0ELb1ELb0ELb0ELb0ELb0ELb0ELi2ELi4ELi4ELi4ELb0EEENS1_21CollectiveEpilogueBwdISA_SB_SD_Li256ELb0ELb0ELi2EEENS1_25SingleTileBwdLPTSchedulerILb0ELi128ELb0EEEEEEEEEvNT_6ParamsE$_ZN4cute3eso3ESOILb0ELb0EJNS_6LayoutINS_5tupleIJNS3_IJNS_1CILi2EEES5_EEES6_NS4_ILi8EEEEEENS3_IJNS3_IJiNS4_ILi512EEEEEENS3_IJiiEEENS4_ILi1024EEEEEEEENS_10ViewEngineINS_8smem_ptrIPN7cutlass10bfloat16_tEEEEEEEC2ERKSE_RKSL_ - $_ZN7cutlass13device_kernelIN5flash19enable_sm80_to_sm89INS1_16FlashAttnBwdSm80INS1_25CollectiveMainloopBwdSm80ILi2ELi2EN4cute5tupleIJNS5_1CILi128EEES8_NS7_ILi64EEEEEENS_10bfloat16_tEfNS_4arch4Sm80ELb1ELb0ELb1ELb0ELb0ELb0ELb0ELb0ELi2ELi4ELi4ELi4ELb0EEENS1_21CollectiveEpilogueBwdISA_SB_SD_Li256ELb0ELb0ELi2EEENS1_25SingleTileBwdLPTSchedulerILb0ELi128ELb0EEEEEEEEEvNT_6ParamsE$_ZN4cute3eso3ESOILb0ELb0EJNS_6LayoutINS_5tupleIJNS3_IJNS_1CILi2EEES5_EEENS4_ILi8EEES6_EEENS3_IJNS3_IJNS4_ILi1EEEiEEENS4_ILi1024EEENS3_IJiiEEEEEEEEjEEC2ERKSE_RKj)
$_ZN7cutlass13device_kernelIN5flash19enable_sm80_to_sm89INS1_16FlashAttnBwdSm80INS1_25CollectiveMainloopBwdSm80ILi2ELi2EN4cute5tupleIJNS5_1CILi128EEES8_NS7_ILi64EEEEEENS_10bfloat16_tEfNS_4arch4Sm80ELb1ELb0ELb1ELb0ELb0ELb0ELb0ELb0ELi2ELi4ELi4ELi4ELb0EEENS1_21CollectiveEpilogueBwdISA_SB_SD_Li256ELb0ELb0ELi2EEENS1_25SingleTileBwdLPTSchedulerILb0ELi128ELb0EEEEEEEEEvNT_6ParamsE$_ZN4cute3eso3ESOILb0ELb0EJNS_6LayoutINS_5tupleIJNS3_IJNS_1CILi2EEES5_EEENS4_ILi8EEES6_EEENS3_IJNS3_IJNS4_ILi1EEEiEEENS4_ILi1024EEENS3_IJiiEEEEEEEEjEEC2ERKSE_RKj:
        /* <DEDUP_REMOVED lines=9> */
[----:B------:R-:W-:Y:S05]  /*7190*/  RET.REL.NODEC R10 `(_ZN7cutlass13device_kernelIN5flash19enable_sm80_to_sm89INS1_16FlashAttnBwdSm80INS1_25CollectiveMainloopBwdSm80ILi2ELi2EN4cute5tupleIJNS5_1CILi128EEES8_NS7_ILi64EEEEEENS_10bfloat16_tEfNS_4arch4Sm80ELb1ELb0ELb1ELb0ELb0ELb0ELb0ELb0ELi2ELi4ELi4ELi4ELb0EEENS1_21CollectiveEpilogueBwdISA_SB_SD_Li256ELb0ELb0ELi2EEENS1_25SingleTileBwdLPTSchedulerILb0ELi128ELb0EEEEEEEEEvNT_6ParamsE) ;  /* 0xffff8e600a007950 */ /* 0x000fea0003c3ffff */
        .type           $_ZN7cutlass13device_kernelIN5flash19enable_sm80_to_sm89INS1_16FlashAttnBwdSm80INS1_25CollectiveMainloopBwdSm80ILi2ELi2EN4cute5tupleIJNS5_1CILi128EEES8_NS7_ILi64EEEEEENS_10bfloat16_tEfNS_4arch4Sm80ELb1ELb0ELb1ELb0ELb0ELb0ELb0ELb0ELi2ELi4ELi4ELi4ELb0EEENS1_21CollectiveEpilogueBwdISA_SB_SD_Li256ELb0ELb0ELi2EEENS1_25SingleTileBwdLPTSchedulerILb0ELi128ELb0EEEEEEEEEvNT_6ParamsE$_ZN4cute3eso3ESOILb0ELb0EJNS_6LayoutINS_5tupleIJNS3_IJNS_1CILi2EEES5_EEES6_NS4_ILi8EEEEEENS3_IJNS3_IJiNS4_ILi512EEEEEENS3_IJiiEEENS4_ILi1024EEEEEEEENS_10ViewEngineINS_8smem_ptrIPN7cutlass10bfloat16_tEEEEEEEC2ERKSE_RKSL_,@function
        .size           $_ZN7cutlass13device_kernelIN5flash19enable_sm80_to_sm89INS1_16FlashAttnBwdSm80INS1_25CollectiveMainloopBwdSm80ILi2ELi2EN4cute5tupleIJNS5_1CILi128EEES8_NS7_ILi64EEEEEENS_10bfloat16_tEfNS_4arch4Sm80ELb1ELb0ELb1ELb0ELb0ELb0ELb0ELb0ELi2ELi4ELi4ELi4ELb0EEENS1_21CollectiveEpilogueBwdISA_SB_SD_Li256ELb0ELb0ELi2EEENS1_25SingleTileBwdLPTSchedulerILb0ELi128ELb0EEEEEEEEEvNT_6ParamsE$_ZN4cute3eso3ESOILb0ELb0EJNS_6LayoutINS_5tupleIJNS3_IJNS_1CILi2EEES5_EEES6_NS4_ILi8EEEEEENS3_IJNS3_IJiNS4_ILi512EEEEEENS3_IJiiEEENS4_ILi1024EEEEEEEENS_10ViewEngineINS_8smem_ptrIPN7cutlass10bfloat16_tEEEEEEEC2ERKSE_RKSL_,($_ZN7cutlass13device_kernelIN5flash19enable_sm80_to_sm89INS1_16FlashAttnBwdSm80INS1_25CollectiveMainloopBwdSm80ILi2ELi2EN4cute5tupleIJNS5_1CILi128EEES8_NS7_ILi64EEEEEENS_10bfloat16_tEfNS_4arch4Sm80ELb1ELb0ELb1ELb0ELb0ELb0ELb0ELb0ELi2ELi4ELi4ELi4ELb0EEENS1_21CollectiveEpilogueBwdISA_SB_SD_Li256ELb0ELb0ELi2EEENS1_25SingleTileBwdLPTSchedulerILb0ELi128ELb0EEEEEEEEEvNT_6ParamsE$_ZN4cute3eso3ESOILb0ELb0EJNS_6LayoutINS_5tupleIJNS3_IJNS_1CILi2EEES5_EEES6_NS4_ILi8EEEEEENS3_IJNS3_IJiNS4_ILi512EEEEEENS3_IJiiEEENS4_ILi1024EEEEEEEEjEEC2ERKSE_RKj - $_ZN7cutlass13device_kernelIN5flash19enable_sm80_to_sm89INS1_16FlashAttnBwdSm80INS1_25CollectiveMainloopBwdSm80ILi2ELi2EN4cute5tupleIJNS5_1CILi128EEES8_NS7_ILi64EEEEEENS_10bfloat16_tEfNS_4arch4Sm80ELb1ELb0ELb1ELb0ELb0ELb0ELb0ELb0ELi2ELi4ELi4ELi4ELb0EEENS1_21CollectiveEpilogueBwdISA_SB_SD_Li256ELb0ELb0ELi2EEENS1_25SingleTileBwdLPTSchedulerILb0ELi128ELb0EEEEEEEEEvNT_6ParamsE$_ZN4cute3eso3ESOILb0ELb0EJNS_6LayoutINS_5tupleIJNS3_IJNS_1CILi2EEES5_EEES6_NS4_ILi8EEEEEENS3_IJNS3_IJiNS4_ILi512EEEEEENS3_IJiiEEENS4_ILi1024EEEEEEEENS_10ViewEngineINS_8smem_ptrIPN7cutlass10bfloat16_tEEEEEEEC2ERKSE_RKSL_)
$_ZN7cutlass13device_kernelIN5flash19enable_sm80_to_sm89INS1_16FlashAttnBwdSm80INS1_25CollectiveMainloopBwdSm80ILi2ELi2EN4cute5tupleIJNS5_1CILi128EEES8_NS7_ILi64EEEEEENS_10bfloat16_tEfNS_4arch4Sm80ELb1ELb0ELb1ELb0ELb0ELb0ELb0ELb0ELi2ELi4ELi4ELi4ELb0EEENS1_21CollectiveEpilogueBwdISA_SB_SD_Li256ELb0ELb0ELi2EEENS1_25SingleTileBwdLPTSchedulerILb0ELi128ELb0EEEEEEEEEvNT_6ParamsE$_ZN4cute3eso3ESOILb0ELb0EJNS_6LayoutINS_5tupleIJNS3_IJNS_1CILi2EEES5_EEES6_NS4_ILi8EEEEEENS3_IJNS3_IJiNS4_ILi512EEEEEENS3_IJiiEEENS4_ILi1024EEEEEEEENS_10ViewEngineINS_8smem_ptrIPN7cutlass10bfloat16_tEEEEEEEC2ERKSE_RKSL_:
        /* <DEDUP_REMOVED lines=8> */
[----:B------:R-:W-:Y:S05]  /*7220*/  RET.REL.NODEC R10 `(_ZN7cutlass13device_kernelIN5flash19enable_sm80_to_sm89INS1_16FlashAttnBwdSm80INS1_25CollectiveMainloopBwdSm80ILi2ELi2EN4cute5tupleIJNS5_1CILi128EEES8_NS7_ILi64EEEEEENS_10bfloat16_tEfNS_4arch4Sm80ELb1ELb0ELb1ELb0ELb0ELb0ELb0ELb0ELi2ELi4ELi4ELi4ELb0EEENS1_21CollectiveEpilogueBwdISA_SB_SD_Li256ELb0ELb0ELi2EEENS1_25SingleTileBwdLPTSchedulerILb0ELi128ELb0EEEEEEEEEvNT_6ParamsE) ;  /* 0xffff8dd00a007950 */ /* 0x000fea0003c3ffff */
        .type           $_ZN7cutlass13device_kernelIN5flash19enable_sm80_to_sm89INS1_16FlashAttnBwdSm80INS1_25CollectiveMainloopBwdSm80ILi2ELi2EN4cute5tupleIJNS5_1CILi128EEES8_NS7_ILi64EEEEEENS_10bfloat16_tEfNS_4arch4Sm80ELb1ELb0ELb1ELb0ELb0ELb0ELb0ELb0ELi2ELi4ELi4ELi4ELb0EEENS1_21CollectiveEpilogueBwdISA_SB_SD_Li256ELb0ELb0ELi2EEENS1_25SingleTileBwdLPTSchedulerILb0ELi128ELb0EEEEEEEEEvNT_6ParamsE$_ZN4cute3eso3ESOILb0ELb0EJNS_6LayoutINS_5tupleIJNS3_IJNS_1CILi2EEES5_EEES6_NS4_ILi8EEEEEENS3_IJNS3_IJiNS4_ILi512EEEEEENS3_IJiiEEENS4_ILi1024EEEEEEEEjEEC2ERKSE_RKj,@function
        .size           $_ZN7cutlass13device_kernelIN5flash19enable_sm80_to_sm89INS1_16FlashAttnBwdSm80INS1_25CollectiveMainloopBwdSm80ILi2ELi2EN4cute5tupleIJNS5_1CILi128EEES8_NS7_ILi64EEEEEENS_10bfloat16_tEfNS_4arch4Sm80ELb1ELb0ELb1ELb0ELb0ELb0ELb0ELb0ELi2ELi4ELi4ELi4ELb0EEENS1_21CollectiveEpilogueBwdISA_SB_SD_Li256ELb0ELb0ELi2EEENS1_25SingleTileBwdLPTSchedulerILb0ELi128ELb0EEEEEEEEEvNT_6ParamsE$_ZN4cute3eso3ESOILb0ELb0EJNS_6LayoutINS_5tupleIJNS3_IJNS_1CILi2EEES5_EEES6_NS4_ILi8EEEEEENS3_IJNS3_IJiNS4_ILi512EEEEEENS3_IJiiEEENS4_ILi1024EEEEEEEEjEEC2ERKSE_RKj,($_ZN7cutlass13device_kernelIN5flash19enable_sm80_to_sm89INS1_16FlashAttnBwdSm80INS1_25CollectiveMainloopBwdSm80ILi2ELi2EN4cute5tupleIJNS5_1CILi128EEES8_NS7_ILi64EEEEEENS_10bfloat16_tEfNS_4arch4Sm80ELb1ELb0ELb1ELb0ELb0ELb0ELb0ELb0ELi2ELi4ELi4ELi4ELb0EEENS1_21CollectiveEpilogueBwdISA_SB_SD_Li256ELb0ELb0ELi2EEENS1_25SingleTileBwdLPTSchedulerILb0ELi128ELb0EEEEEEEEEvNT_6ParamsE$_ZN4cute3eso3ESOILb0ELb0EJNS_6LayoutINS_5tupleIJNS3_IJNS_1CILi2EEES5_S5_EEES5_NS3_IJNS3_IJS5_S5_EEES5_EEEEEENS3_IJNS3_IJNS4_ILi1EEENS4_ILi512EEEiEEENS4_ILi4096EEENS3_IJNS3_IJiiEEENS4_ILi8192EEEEEEEEEEENS_10ViewEngineINS_8smem_ptrIPN7cutlass10bfloat16_tEEEEEEEC2ERKSI_RKSP_ - $_ZN7cutlass13device_kernelIN5flash19enable_sm80_to_sm89INS1_16FlashAttnBwdSm80INS1_25CollectiveMainloopBwdSm80ILi2ELi2EN4cute5tupleIJNS5_1CILi128EEES8_NS7_ILi64EEEEEENS_10bfloat16_tEfNS_4arch4Sm80ELb1ELb0ELb1ELb0ELb0ELb0ELb0ELb0ELi2ELi4ELi4ELi4ELb0EEENS1_21CollectiveEpilogueBwdISA_SB_SD_Li256ELb0ELb0ELi2EEENS1_25SingleTileBwdLPTSchedulerILb0ELi128ELb0EEEEEEEEEvNT_6ParamsE$_ZN4cute3eso3ESOILb0ELb0EJNS_6LayoutINS_5tupleIJNS3_IJNS_1CILi2EEES5_EEES6_NS4_ILi8EEEEEENS3_IJNS3_IJiNS4_ILi512EEEEEENS3_IJiiEEENS4_ILi1024EEEEEEEEjEEC2ERKSE_RKj)
$_ZN7cutlass13device_kernelIN5flash19enable_sm80_to_sm89INS1_16FlashAttnBwdSm80INS1_25CollectiveMainloopBwdSm80ILi2ELi2EN4cute5tupleIJNS5_1CILi128EEES8_NS7_ILi64EEEEEENS_10bfloat16_tEfNS_4arch4Sm80ELb1ELb0ELb1ELb0ELb0ELb0ELb0ELb0ELi2ELi4ELi4ELi4ELb0EEENS1_21CollectiveEpilogueBwdISA_SB_SD_Li256ELb0ELb0ELi2EEENS1_25SingleTileBwdLPTSchedulerILb0ELi128ELb0EEEEEEEEEvNT_6ParamsE$_ZN4cute3eso3ESOILb0ELb0EJNS_6LayoutINS_5tupleIJNS3_IJNS_1CILi2EEES5_EEES6_NS4_ILi8EEEEEENS3_IJNS3_IJiNS4_ILi512EEEEEENS3_IJiiEEENS4_ILi1024EEEEEEEEjEEC2ERKSE_RKj:
        /* <DEDUP_REMOVED lines=10> */
        .type           $_ZN7cutlass13device_kernelIN5flash19enable_sm80_to_sm89INS1_16FlashAttnBwdSm80INS1_25CollectiveMainloopBwdSm80ILi2ELi2EN4cute5tupleIJNS5_1CILi128EEES8_NS7_ILi64EEEEEENS_10bfloat16_tEfNS_4arch4Sm80ELb1ELb0ELb1ELb0ELb0ELb0ELb0ELb0ELi2ELi4ELi4ELi4ELb0EEENS1_21CollectiveEpilogueBwdISA_SB_SD_Li256ELb0ELb0ELi2EEENS1_25SingleTileBwdLPTSchedulerILb0ELi128ELb0EEEEEEEEEvNT_6ParamsE$_ZN4cute3eso3ESOILb0ELb0EJNS_6LayoutINS_5tupleIJNS3_IJNS_1CILi2EEES5_S5_EEES5_NS3_IJNS3_IJS5_S5_EEES5_EEEEEENS3_IJNS3_IJNS4_ILi1EEENS4_ILi512EEEiEEENS4_ILi4096EEENS3_IJNS3_IJiiEEENS4_ILi8192EEEEEEEEEEENS_10ViewEngineINS_8smem_ptrIPN7cutlass10bfloat16_tEEEEEEEC2ERKSI_RKSP_,@function
        .size           $_ZN7cutlass13device_kernelIN5flash19enable_sm80_to_sm89INS1_16FlashAttnBwdSm80INS1_25CollectiveMainloopBwdSm80ILi2ELi2EN4cute5tupleIJNS5_1CILi128EEES8_NS7_ILi64EEEEEENS_10bfloat16_tEfNS_4arch4Sm80ELb1ELb0ELb1ELb0ELb0ELb0ELb0ELb0ELi2ELi4ELi4ELi4ELb0EEENS1_21CollectiveEpilogueBwdISA_SB_SD_Li256ELb0ELb0ELi2EEENS1_25SingleTileBwdLPTSchedulerILb0ELi128ELb0EEEEEEEEEvNT_6ParamsE$_ZN4cute3eso3ESOILb0ELb0EJNS_6LayoutINS_5tupleIJNS3_IJNS_1CILi2EEES5_S5_EEES5_NS3_IJNS3_IJS5_S5_EEES5_EEEEEENS3_IJNS3_IJNS4_ILi1EEENS4_ILi512EEEiEEENS4_ILi4096EEENS3_IJNS3_IJiiEEENS4_ILi8192EEEEEEEEEEENS_10ViewEngineINS_8smem_ptrIPN7cutlass10bfloat16_tEEEEEEEC2ERKSI_RKSP_,($_ZN7cutlass13device_kernelIN5flash19enable_sm80_to_sm89INS1_16FlashAttnBwdSm80INS1_25CollectiveMainloopBwdSm80ILi2ELi2EN4cute5tupleIJNS5_1CILi128EEES8_NS7_ILi64EEEEEENS_10bfloat16_tEfNS_4arch4Sm80ELb1ELb0ELb1ELb0ELb0ELb0ELb0ELb0ELi2ELi4ELi4ELi4ELb0EEENS1_21CollectiveEpilogueBwdISA_SB_SD_Li256ELb0ELb0ELi2EEENS1_25SingleTileBwdLPTSchedulerILb0ELi128ELb0EEEEEEEEEvNT_6ParamsE$_ZN4cute3eso3ESOILb0ELb0EJNS_6LayoutINS_5tupleIJNS3_IJNS_1CILi2EEES5_S5_EEES5_NS3_IJNS3_IJS5_S5_EEES5_EEEEEENS3_IJNS3_IJNS4_ILi1EEENS4_ILi512EEEiEEENS4_ILi4096EEENS3_IJNS3_IJiiEEENS4_ILi8192EEEEEEEEEEEjEEC2ERKSI_RKj - $_ZN7cutlass13device_kernelIN5flash19enable_sm80_to_sm89INS1_16FlashAttnBwdSm80INS1_25CollectiveMainloopBwdSm80ILi2ELi2EN4cute5tupleIJNS5_1CILi128EEES8_NS7_ILi64EEEEEENS_10bfloat16_tEfNS_4arch4Sm80ELb1ELb0ELb1ELb0ELb0ELb0ELb0ELb0ELi2ELi4ELi4ELi4ELb0EEENS1_21CollectiveEpilogueBwdISA_SB_SD_Li256ELb0ELb0ELi2EEENS1_25SingleTileBwdLPTSchedulerILb0ELi128ELb0EEEEEEEEEvNT_6ParamsE$_ZN4cute3eso3ESOILb0ELb0EJNS_6LayoutINS_5tupleIJNS3_IJNS_1CILi2EEES5_S5_EEES5_NS3_IJNS3_IJS5_S5_EEES5_EEEEEENS3_IJNS3_IJNS4_ILi1EEENS4_ILi512EEEiEEENS4_ILi4096EEENS3_IJNS3_IJiiEEENS4_ILi8192EEEEEEEEEEENS_10ViewEngineINS_8smem_ptrIPN7cutlass10bfloat16_tEEEEEEEC2ERKSI_RKSP_)
$_ZN7cutlass13device_kernelIN5flash19enable_sm80_to_sm89INS1_16FlashAttnBwdSm80INS1_25CollectiveMainloopBwdSm80ILi2ELi2EN4cute5tupleIJNS5_1CILi128EEES8_NS7_ILi64EEEEEENS_10bfloat16_tEfNS_4arch4Sm80ELb1ELb0ELb1ELb0ELb0ELb0ELb0ELb0ELi2ELi4ELi4ELi4ELb0EEENS1_21CollectiveEpilogueBwdISA_SB_SD_Li256ELb0ELb0ELi2EEENS1_25SingleTileBwdLPTSchedulerILb0ELi128ELb0EEEEEEEEEvNT_6ParamsE$_ZN4cute3eso3ESOILb0ELb0EJNS_6LayoutINS_5tupleIJNS3_IJNS_1CILi2EEES5_S5_EEES5_NS3_IJNS3_IJS5_S5_EEES5_EEEEEENS3_IJNS3_IJNS4_ILi1EEENS4_ILi512EEEiEEENS4_ILi4096EEENS3_IJNS3_IJiiEEENS4_ILi8192EEEEEEEEEEENS_10ViewEngineINS_8smem_ptrIPN7cutlass10bfloat16_tEEEEEEEC2ERKSI_RKSP_:
        /* <DEDUP_REMOVED lines=9> */
        .type           $_ZN7cutlass13device_kernelIN5flash19enable_sm80_to_sm89INS1_16FlashAttnBwdSm80INS1_25CollectiveMainloopBwdSm80ILi2ELi2EN4cute5tupleIJNS5_1CILi128EEES8_NS7_ILi64EEEEEENS_10bfloat16_tEfNS_4arch4Sm80ELb1ELb0ELb1ELb0ELb0ELb0ELb0ELb0ELi2ELi4ELi4ELi4ELb0EEENS1_21CollectiveEpilogueBwdISA_SB_SD_Li256ELb0ELb0ELi2EEENS1_25SingleTileBwdLPTSchedulerILb0ELi128ELb0EEEEEEEEEvNT_6ParamsE$_ZN4cute3eso3ESOILb0ELb0EJNS_6LayoutINS_5tupleIJNS3_IJNS_1CILi2EEES5_S5_EEES5_NS3_IJNS3_IJS5_S5_EEES5_EEEEEENS3_IJNS3_IJNS4_ILi1EEENS4_ILi512EEEiEEENS4_ILi4096EEENS3_IJNS3_IJiiEEENS4_ILi8192EEEEEEEEEEEjEEC2ERKSI_RKj,@function
        .size           $_ZN7cutlass13device_kernelIN5flash19enable_sm80_to_sm89INS1_16FlashAttnBwdSm80INS1_25CollectiveMainloopBwdSm80ILi2ELi2EN4cute5tupleIJNS5_1CILi128EEES8_NS7_ILi64EEEEEENS_10bfloat16_tEfNS_4arch4Sm80ELb1ELb0ELb1ELb0ELb0ELb0ELb0ELb0ELi2ELi4ELi4ELi4ELb0EEENS1_21CollectiveEpilogueBwdISA_SB_SD_Li256ELb0ELb0ELi2EEENS1_25SingleTileBwdLPTSchedulerILb0ELi128ELb0EEEEEEEEEvNT_6ParamsE$_ZN4cute3eso3ESOILb0ELb0EJNS_6LayoutINS_5tupleIJNS3_IJNS_1CILi2EEES5_S5_EEES5_NS3_IJNS3_IJS5_S5_EEES5_EEEEEENS3_IJNS3_IJNS4_ILi1EEENS4_ILi512EEEiEEENS4_ILi4096EEENS3_IJNS3_IJiiEEENS4_ILi8192EEEEEEEEEEEjEEC2ERKSI_RKj,($_ZN7cutlass13device_kernelIN5flash19enable_sm80_to_sm89INS1_16FlashAttnBwdSm80INS1_25CollectiveMainloopBwdSm80ILi2ELi2EN4cute5tupleIJNS5_1CILi128EEES8_NS7_ILi64EEEEEENS_10bfloat16_tEfNS_4arch4Sm80ELb1ELb0ELb1ELb0ELb0ELb0ELb0ELb0ELi2ELi4ELi4ELi4ELb0EEENS1_21CollectiveEpilogueBwdISA_SB_SD_Li256ELb0ELb0ELi2EEENS1_25SingleTileBwdLPTSchedulerILb0ELi128ELb0EEEEEEEEEvNT_6ParamsE$_ZN4cute3eso3ESOILb0ELb0EJNS_6LayoutINS_5tupleIJNS3_IJNS_1CILi2EEES5_S5_EEES5_NS3_IJS5_S5_EEEEEENS3_IJNS3_IJNS4_ILi1EEENS4_ILi512EEEiEEENS4_ILi4096EEENS3_IJiiEEEEEEEENS_10ViewEngineINS_8smem_ptrIPN7cutlass10bfloat16_tEEEEEEEC2ERKSF_RKSM_ - $_ZN7cutlass13device_kernelIN5flash19enable_sm80_to_sm89INS1_16FlashAttnBwdSm80INS1_25CollectiveMainloopBwdSm80ILi2ELi2EN4cute5tupleIJNS5_1CILi128EEES8_NS7_ILi64EEEEEENS_10bfloat16_tEfNS_4arch4Sm80ELb1ELb0ELb1ELb0ELb0ELb0ELb0ELb0ELi2ELi4ELi4ELi4ELb0EEENS1_21CollectiveEpilogueBwdISA_SB_SD_Li256ELb0ELb0ELi2EEENS1_25SingleTileBwdLPTSchedulerILb0ELi128ELb0EEEEEEEEEvNT_6ParamsE$_ZN4cute3eso3ESOILb0ELb0EJNS_6LayoutINS_5tupleIJNS3_IJNS_1CILi2EEES5_S5_EEES5_NS3_IJNS3_IJS5_S5_EEES5_EEEEEENS3_IJNS3_IJNS4_ILi1EEENS4_ILi512EEEiEEENS4_ILi4096EEENS3_IJNS3_IJiiEEENS4_ILi8192EEEEEEEEEEEjEEC2ERKSI_RKj)
$_ZN7cutlass13device_kernelIN5flash19enable_sm80_to_sm89INS1_16FlashAttnBwdSm80INS1_25CollectiveMainloopBwdSm80ILi2ELi2EN4cute5tupleIJNS5_1CILi128EEES8_NS7_ILi64EEEEEENS_10bfloat16_tEfNS_4arch4Sm80ELb1ELb0ELb1ELb0ELb0ELb0ELb0ELb0ELi2ELi4ELi4ELi4ELb0EEENS1_21CollectiveEpilogueBwdISA_SB_SD_Li256ELb0ELb0ELi2EEENS1_25SingleTileBwdLPTSchedulerILb0ELi128ELb0EEEEEEEEEvNT_6ParamsE$_ZN4cute3eso3ESOILb0ELb0EJNS_6LayoutINS_5tupleIJNS3_IJNS_1CILi2EEES5_S5_EEES5_NS3_IJNS3_IJS5_S5_EEES5_EEEEEENS3_IJNS3_IJNS4_ILi1EEENS4_ILi512EEEiEEENS4_ILi4096EEENS3_IJNS3_IJiiEEENS4_ILi8192EEEEEEEEEEEjEEC2ERKSI_RKj:
        /* <DEDUP_REMOVED lines=10> */
        .type           $_ZN7cutlass13device_kernelIN5flash19enable_sm80_to_sm89INS1_16FlashAttnBwdSm80INS1_25CollectiveMainloopBwdSm80ILi2ELi2EN4cute5tupleIJNS5_1CILi128EEES8_NS7_ILi64EEEEEENS_10bfloat16_tEfNS_4arch4Sm80ELb1ELb0ELb1ELb0ELb0ELb0ELb0ELb0ELi2ELi4ELi4ELi4ELb0EEENS1_21CollectiveEpilogueBwdISA_SB_SD_Li256ELb0ELb0ELi2EEENS1_25SingleTileBwdLPTSchedulerILb0ELi128ELb0EEEEEEEEEvNT_6ParamsE$_ZN4cute3eso3ESOILb0ELb0EJNS_6LayoutINS_5tupleIJNS3_IJNS_1CILi2EEES5_S5_EEES5_NS3_IJS5_S5_EEEEEENS3_IJNS3_IJNS4_ILi1EEENS4_ILi512EEEiEEENS4_ILi4096EEENS3_IJiiEEEEEEEENS_10ViewEngineINS_8smem_ptrIPN7cutlass10bfloat16_tEEEEEEEC2ERKSF_RKSM_,@function
        .size           $_ZN7cutlass13device_kernelIN5flash19enable_sm80_to_sm89INS1_16FlashAttnBwdSm80INS1_25CollectiveMainloopBwdSm80ILi2ELi2EN4cute5tupleIJNS5_1CILi128EEES8_NS7_ILi64EEEEEENS_10bfloat16_tEfNS_4arch4Sm80ELb1ELb0ELb1ELb0ELb0ELb0ELb0ELb0ELi2ELi4ELi4ELi4ELb0EEENS1_21CollectiveEpilogueBwdISA_SB_SD_Li256ELb0ELb0ELi2EEENS1_25SingleTileBwdLPTSchedulerILb0ELi128ELb0EEEEEEEEEvNT_6ParamsE$_ZN4cute3eso3ESOILb0ELb0EJNS_6LayoutINS_5tupleIJNS3_IJNS_1CILi2EEES5_S5_EEES5_NS3_IJS5_S5_EEEEEENS3_IJNS3_IJNS4_ILi1EEENS4_ILi512EEEiEEENS4_ILi4096EEENS3_IJiiEEEEEEEENS_10ViewEngineINS_8smem_ptrIPN7cutlass10bfloat16_tEEEEEEEC2ERKSF_RKSM_,($_ZN7cutlass13device_kernelIN5flash19enable_sm80_to_sm89INS1_16FlashAttnBwdSm80INS1_25CollectiveMainloopBwdSm80ILi2ELi2EN4cute5tupleIJNS5_1CILi128EEES8_NS7_ILi64EEEEEENS_10bfloat16_tEfNS_4arch4Sm80ELb1ELb0ELb1ELb0ELb0ELb0ELb0ELb0ELi2ELi4ELi4ELi4ELb0EEENS1_21CollectiveEpilogueBwdISA_SB_SD_Li256ELb0ELb0ELi2EEENS1_25SingleTileBwdLPTSchedulerILb0ELi128ELb0EEEEEEEEEvNT_6ParamsE$_ZN4cute3eso3ESOILb0ELb0EJNS_6LayoutINS_5tupleIJNS3_IJNS_1CILi2EEES5_S5_EEES5_NS3_IJS5_S5_EEEEEENS3_IJNS3_IJNS4_ILi1EEENS4_ILi512EEEiEEENS4_ILi4096EEENS3_IJiiEEEEEEEEjEEC2ERKSF_RKj - $_ZN7cutlass13device_kernelIN5flash19enable_sm80_to_sm89INS1_16FlashAttnBwdSm80INS1_25CollectiveMainloopBwdSm80ILi2ELi2EN4cute5tupleIJNS5_1CILi128EEES8_NS7_ILi64EEEEEENS_10bfloat16_tEfNS_4arch4Sm80ELb1ELb0ELb1ELb0ELb0ELb0ELb0ELb0ELi2ELi4ELi4ELi4ELb0EEENS1_21CollectiveEpilogueBwdISA_SB_SD_Li256ELb0ELb0ELi2EEENS1_25SingleTileBwdLPTSchedulerILb0ELi128ELb0EEEEEEEEEvNT_6ParamsE$_ZN4cute3eso3ESOILb0ELb0EJNS_6LayoutINS_5tupleIJNS3_IJNS_1CILi2EEES5_S5_EEES5_NS3_IJS5_S5_EEEEEENS3_IJNS3_IJNS4_ILi1EEENS4_ILi512EEEiEEENS4_ILi4096EEENS3_IJiiEEEEEEEENS_10ViewEngineINS_8smem_ptrIPN7cutlass10bfloat16_tEEEEEEEC2ERKSF_RKSM_)
$_ZN7cutlass13device_kernelIN5flash19enable_sm80_to_sm89INS1_16FlashAttnBwdSm80INS1_25CollectiveMainloopBwdSm80ILi2ELi2EN4cute5tupleIJNS5_1CILi128EEES8_NS7_ILi64EEEEEENS_10bfloat16_tEfNS_4arch4Sm80ELb1ELb0ELb1ELb0ELb0ELb0ELb0ELb0ELi2ELi4ELi4ELi4ELb0EEENS1_21CollectiveEpilogueBwdISA_SB_SD_Li256ELb0ELb0ELi2EEENS1_25SingleTileBwdLPTSchedulerILb0ELi128ELb0EEEEEEEEEvNT_6ParamsE$_ZN4cute3eso3ESOILb0ELb0EJNS_6LayoutINS_5tupleIJNS3_IJNS_1CILi2EEES5_S5_EEES5_NS3_IJS5_S5_EEEEEENS3_IJNS3_IJNS4_ILi1EEENS4_ILi512EEEiEEENS4_ILi4096EEENS3_IJiiEEEEEEEENS_10ViewEngineINS_8smem_ptrIPN7cutlass10bfloat16_tEEEEEEEC2ERKSF_RKSM_:
        /* <DEDUP_REMOVED lines=8> */
        .type           $_ZN7cutlass13device_kernelIN5flash19enable_sm80_to_sm89INS1_16FlashAttnBwdSm80INS1_25CollectiveMainloopBwdSm80ILi2ELi2EN4cute5tupleIJNS5_1CILi128EEES8_NS7_ILi64EEEEEENS_10bfloat16_tEfNS_4arch4Sm80ELb1ELb0ELb1ELb0ELb0ELb0ELb0ELb0ELi2ELi4ELi4ELi4ELb0EEENS1_21CollectiveEpilogueBwdISA_SB_SD_Li256ELb0ELb0ELi2EEENS1_25SingleTileBwdLPTSchedulerILb0ELi128ELb0EEEEEEEEEvNT_6ParamsE$_ZN4cute3eso3ESOILb0ELb0EJNS_6LayoutINS_5tupleIJNS3_IJNS_1CILi2EEES5_S5_EEES5_NS3_IJS5_S5_EEEEEENS3_IJNS3_IJNS4_ILi1EEENS4_ILi512EEEiEEENS4_ILi4096EEENS3_IJiiEEEEEEEEjEEC2ERKSF_RKj,@function
        .size           $_ZN7cutlass13device_kernelIN5flash19enable_sm80_to_sm89INS1_16FlashAttnBwdSm80INS1_25CollectiveMainloopBwdSm80ILi2ELi2EN4cute5tupleIJNS5_1CILi128EEES8_NS7_ILi64EEEEEENS_10bfloat16_tEfNS_4arch4Sm80ELb1ELb0ELb1ELb0ELb0ELb0ELb0ELb0ELi2ELi4ELi4ELi4ELb0EEENS1_21CollectiveEpilogueBwdISA_SB_SD_Li256ELb0ELb0ELi2EEENS1_25SingleTileBwdLPTSchedulerILb0ELi128ELb0EEEEEEEEEvNT_6ParamsE$_ZN4cute3eso3ESOILb0ELb0EJNS_6LayoutINS_5tupleIJNS3_IJNS_1CILi2EEES5_S5_EEES5_NS3_IJS5_S5_EEEEEENS3_IJNS3_IJNS4_ILi1EEENS4_ILi512EEEiEEENS4_ILi4096EEENS3_IJiiEEEEEEEEjEEC2ERKSF_RKj,($_ZN7cutlass13device_kernelIN5flash19enable_sm80_to_sm89INS1_16FlashAttnBwdSm80INS1_25CollectiveMainloopBwdSm80ILi2ELi2EN4cute5tupleIJNS5_1CILi128EEES8_NS7_ILi64EEEEEENS_10bfloat16_tEfNS_4arch4Sm80ELb1ELb0ELb1ELb0ELb0ELb0ELb0ELb0ELi2ELi4ELi4ELi4ELb0EEENS1_21CollectiveEpilogueBwdISA_SB_SD_Li256ELb0ELb0ELi2EEENS1_25SingleTileBwdLPTSchedulerILb0ELi128ELb0EEEEEEEEEvNT_6ParamsE$_ZN4cute3eso3ESOILb0ELb0EJNS_6LayoutINS_5tupleIJNS3_IJNS_1CILi8EEENS4_ILi1EEEEEENS3_IJNS4_ILi2EEEEEEEEENS3_IJNS3_IJS6_NS4_ILi0EEEEEENS3_IJiEEEEEEEENS_10ViewEngineINS_8smem_ptrIPN7cutlass10bfloat16_tEEEEEEEC2ERKSF_RKSM_ - $_ZN7cutlass13device_kernelIN5flash19enable_sm80_to_sm89INS1_16FlashAttnBwdSm80INS1_25CollectiveMainloopBwdSm80ILi2ELi2EN4cute5tupleIJNS5_1CILi128EEES8_NS7_ILi64EEEEEENS_10bfloat16_tEfNS_4arch4Sm80ELb1ELb0ELb1ELb0ELb0ELb0ELb0ELb0ELi2ELi4ELi4ELi4ELb0EEENS1_21CollectiveEpilogueBwdISA_SB_SD_Li256ELb0ELb0ELi2EEENS1_25SingleTileBwdLPTSchedulerILb0ELi128ELb0EEEEEEEEEvNT_6ParamsE$_ZN4cute3eso3ESOILb0ELb0EJNS_6LayoutINS_5tupleIJNS3_IJNS_1CILi2EEES5_S5_EEES5_NS3_IJS5_S5_EEEEEENS3_IJNS3_IJNS4_ILi1EEENS4_ILi512EEEiEEENS4_ILi4096EEENS3_IJiiEEEEEEEEjEEC2ERKSF_RKj)
$_ZN7cutlass13device_kernelIN5flash19enable_sm80_to_sm89INS1_16FlashAttnBwdSm80INS1_25CollectiveMainloopBwdSm80ILi2ELi2EN4cute5tupleIJNS5_1CILi128EEES8_NS7_ILi64EEEEEENS_10bfloat16_tEfNS_4arch4Sm80ELb1ELb0ELb1ELb0ELb0ELb0ELb0ELb0ELi2ELi4ELi4ELi4ELb0EEENS1_21CollectiveEpilogueBwdISA_SB_SD_Li256ELb0ELb0ELi2EEENS1_25SingleTileBwdLPTSchedulerILb0ELi128ELb0EEEEEEEEEvNT_6ParamsE$_ZN4cute3eso3ESOILb0ELb0EJNS_6LayoutINS_5tupleIJNS3_IJNS_1CILi2EEES5_S5_EEES5_NS3_IJS5_S5_EEEEEENS3_IJNS3_IJNS4_ILi1EEENS4_ILi512EEEiEEENS4_ILi4096EEENS3_IJiiEEEEEEEEjEEC2ERKSF_RKj:
        /* <DEDUP_REMOVED lines=10> */
        .type           $_ZN7cutlass13device_kernelIN5flash19enable_sm80_to_sm89INS1_16FlashAttnBwdSm80INS1_25CollectiveMainloopBwdSm80ILi2ELi2EN4cute5tupleIJNS5_1CILi128EEES8_NS7_ILi64EEEEEENS_10bfloat16_tEfNS_4arch4Sm80ELb1ELb0ELb1ELb0ELb0ELb0ELb0ELb0ELi2ELi4ELi4ELi4ELb0EEENS1_21CollectiveEpilogueBwdISA_SB_SD_Li256ELb0ELb0ELi2EEENS1_25SingleTileBwdLPTSchedulerILb0ELi128ELb0EEEEEEEEEvNT_6ParamsE$_ZN4cute3eso3ESOILb0ELb0EJNS_6LayoutINS_5tupleIJNS3_IJNS_1CILi8EEENS4_ILi1EEEEEENS3_IJNS4_ILi2EEEEEEEEENS3_IJNS3_IJS6_NS4_ILi0EEEEEENS3_IJiEEEEEEEENS_10ViewEngineINS_8smem_ptrIPN7cutlass10bfloat16_tEEEEEEEC2ERKSF_RKSM_,@function
        .size           $_ZN7cutlass13device_kernelIN5flash19enable_sm80_to_sm89INS1_16FlashAttnBwdSm80INS1_25CollectiveMainloopBwdSm80ILi2ELi2EN4cute5tupleIJNS5_1CILi128EEES8_NS7_ILi64EEEEEENS_10bfloat16_tEfNS_4arch4Sm80ELb1ELb0ELb1ELb0ELb0ELb0ELb0ELb0ELi2ELi4ELi4ELi4ELb0EEENS1_21CollectiveEpilogueBwdISA_SB_SD_Li256ELb0ELb0ELi2EEENS1_25SingleTileBwdLPTSchedulerILb0ELi128ELb0EEEEEEEEEvNT_6ParamsE$_ZN4cute3eso3ESOILb0ELb0EJNS_6LayoutINS_5tupleIJNS3_IJNS_1CILi8EEENS4_ILi1EEEEEENS3_IJNS4_ILi2EEEEEEEEENS3_IJNS3_IJS6_NS4_ILi0EEEEEENS3_IJiEEEEEEEENS_10ViewEngineINS_8smem_ptrIPN7cutlass10bfloat16_tEEEEEEEC2ERKSF_RKSM_,($_ZN7cutlass13device_kernelIN5flash19enable_sm80_to_sm89INS1_16FlashAttnBwdSm80INS1_25CollectiveMainloopBwdSm80ILi2ELi2EN4cute5tupleIJNS5_1CILi128EEES8_NS7_ILi64EEEEEENS_10bfloat16_tEfNS_4arch4Sm80ELb1ELb0ELb1ELb0ELb0ELb0ELb0ELb0ELi2ELi4ELi4ELi4ELb0EEENS1_21CollectiveEpilogueBwdISA_SB_SD_Li256ELb0ELb0ELi2EEENS1_25SingleTileBwdLPTSchedulerILb0ELi128ELb0EEEEEEEEEvNT_6ParamsE$_ZN4cute3eso3ESOILb0ELb0EJNS_6LayoutINS_5tupleIJNS3_IJNS_1CILi8EEENS4_ILi1EEEEEENS4_ILi2EEEEEENS3_IJNS3_IJS6_NS4_ILi0EEEEEEiEEEEENS_10ViewEngineINS_8smem_ptrIPN7cutlass10bfloat16_tEEEEEEEC2ERKSD_RKSK_ - $_ZN7cutlass13device_kernelIN5flash19enable_sm80_to_sm89INS1_16FlashAttnBwdSm80INS1_25CollectiveMainloopBwdSm80ILi2ELi2EN4cute5tupleIJNS5_1CILi128EEES8_NS7_ILi64EEEEEENS_10bfloat16_tEfNS_4arch4Sm80ELb1ELb0ELb1ELb0ELb0ELb0ELb0ELb0ELi2ELi4ELi4ELi4ELb0EEENS1_21CollectiveEpilogueBwdISA_SB_SD_Li256ELb0ELb0ELi2EEENS1_25SingleTileBwdLPTSchedulerILb0ELi128ELb0EEEEEEEEEvNT_6ParamsE$_ZN4cute3eso3ESOILb0ELb0EJNS_6LayoutINS_5tupleIJNS3_IJNS_1CILi8EEENS4_ILi1EEEEEENS3_IJNS4_ILi2EEEEEEEEENS3_IJNS3_IJS6_NS4_ILi0EEEEEENS3_IJiEEEEEEEENS_10ViewEngineINS_8smem_ptrIPN7cutlass10bfloat16_tEEEEEEEC2ERKSF_RKSM_)
$_ZN7cutlass13device_kernelIN5flash19enable_sm80_to_sm89INS1_16FlashAttnBwdSm80INS1_25CollectiveMainloopBwdSm80ILi2ELi2EN4cute5tupleIJNS5_1CILi128EEES8_NS7_ILi64EEEEEENS_10bfloat16_tEfNS_4arch4Sm80ELb1ELb0ELb1ELb0ELb0ELb0ELb0ELb0ELi2ELi4ELi4ELi4ELb0EEENS1_21CollectiveEpilogueBwdISA_SB_SD_Li256ELb0ELb0ELi2EEENS1_25SingleTileBwdLPTSchedulerILb0ELi128ELb0EEEEEEEEEvNT_6ParamsE$_ZN4cute3eso3ESOILb0ELb0EJNS_6LayoutINS_5tupleIJNS3_IJNS_1CILi8EEENS4_ILi1EEEEEENS3_IJNS4_ILi2EEEEEEEEENS3_IJNS3_IJS6_NS4_ILi0EEEEEENS3_IJiEEEEEEEENS_10ViewEngineINS_8smem_ptrIPN7cutlass10bfloat16_tEEEEEEEC2ERKSF_RKSM_:
[----:B------:R-:W-:Y:S02]  /*7520*/  IADD3 R3, R67, -c[0x0][0x20], RZ ;  /* 0x8000080043037a10 */ /* 0x000fe40007ffe0ff */
[----:B------:R-:W-:-:S03]  /*7530*/  IADD3 R2, R59, -c[0x0][0x20], RZ ;  /* 0x800008003b027a10 */ /* 0x000fc60007ffe0ff */
[----:B------:R1:W-:Y:S04]  /*7540*/  STL [R3], R8 ;  /* 0x0000000803007387 */ /* 0x0003e80000100800 */
[----:B------:R-:W2:Y:S01]  /*7550*/  LDL.64 R10, [R2] ;  /* 0x00000000020a7983 */ /* 0x000ea20000100a00 */
[----:B------:R-:W-:-:S03]  /*7560*/  IMAD.MOV.U32 R7, RZ, RZ, 0x0 ;  /* 0x00000000ff077424 */ /* 0x000fc600078e00ff */
[----:B--2---:R1:W-:Y:S01]  /*7570*/  STL.64 [R3+0x8], R10 ;  /* 0x0000080a03007387 */ /* 0x0043e20000100a00 */
[----:B------:R-:W-:Y:S05]  /*7580*/  RET.REL.NODEC R6 `(_ZN7cutlass13device_kernelIN5flash19enable_sm80_to_sm89INS1_16FlashAttnBwdSm80INS1_25CollectiveMainloopBwdSm80ILi2ELi2EN4cute5tupleIJNS5_1CILi128EEES8_NS7_ILi64EEEEEENS_10bfloat16_tEfNS_4arch4Sm80ELb1ELb0ELb1ELb0ELb0ELb0ELb0ELb0ELi2ELi4ELi4ELi4ELb0EEENS1_21CollectiveEpilogueBwdISA_SB_SD_Li256ELb0ELb0ELi2EEENS1_25SingleTileBwdLPTSchedulerILb0ELi128ELb0EEEEEEEEEvNT_6ParamsE) ;  /* 0xffff8a7006007950 */ /* 0x000fea0003c3ffff */
        .type           $_ZN7cutlass13device_kernelIN5flash19enable_sm80_to_sm89INS1_16FlashAttnBwdSm80INS1_25CollectiveMainloopBwdSm80ILi2ELi2EN4cute5tupleIJNS5_1CILi128EEES8_NS7_ILi64EEEEEENS_10bfloat16_tEfNS_4arch4Sm80ELb1ELb0ELb1ELb0ELb0ELb0ELb0ELb0ELi2ELi4ELi4ELi4ELb0EEENS1_21CollectiveEpilogueBwdISA_SB_SD_Li256ELb0ELb0ELi2EEENS1_25SingleTileBwdLPTSchedulerILb0ELi128ELb0EEEEEEEEEvNT_6ParamsE$_ZN4cute3eso3ESOILb0ELb0EJNS_6LayoutINS_5tupleIJNS3_IJNS_1CILi8EEENS4_ILi1EEEEEENS4_ILi2EEEEEENS3_IJNS3_IJS6_NS4_ILi0EEEEEEiEEEEENS_10ViewEngineINS_8smem_ptrIPN7cutlass10bfloat16_tEEEEEEEC2ERKSD_RKSK_,@function
        .size           $_ZN7cutlass13device_kernelIN5flash19enable_sm80_to_sm89INS1_16FlashAttnBwdSm80INS1_25CollectiveMainloopBwdSm80ILi2ELi2EN4cute5tupleIJNS5_1CILi128EEES8_NS7_ILi64EEEEEENS_10bfloat16_tEfNS_4arch4Sm80ELb1ELb0ELb1ELb0ELb0ELb0ELb0ELb0ELi2ELi4ELi4ELi4ELb0EEENS1_21CollectiveEpilogueBwdISA_SB_SD_Li256ELb0ELb0ELi2EEENS1_25SingleTileBwdLPTSchedulerILb0ELi128ELb0EEEEEEEEEvNT_6ParamsE$_ZN4cute3eso3ESOILb0ELb0EJNS_6LayoutINS_5tupleIJNS3_IJNS_1CILi8EEENS4_ILi1EEEEEENS4_ILi2EEEEEENS3_IJNS3_IJS6_NS4_ILi0EEEEEEiEEEEENS_10ViewEngineINS_8smem_ptrIPN7cutlass10bfloat16_tEEEEEEEC2ERKSD_RKSK_,($_ZN7cutlass13device_kernelIN5flash19enable_sm80_to_sm89INS1_16FlashAttnBwdSm80INS1_25CollectiveMainloopBwdSm80ILi2ELi2EN4cute5tupleIJNS5_1CILi128EEES8_NS7_ILi64EEEEEENS_10bfloat16_tEfNS_4arch4Sm80ELb1ELb0ELb1ELb0ELb0ELb0ELb0ELb0ELi2ELi4ELi4ELi4ELb0EEENS1_21CollectiveEpilogueBwdISA_SB_SD_Li256ELb0ELb0ELi2EEENS1_25SingleTileBwdLPTSchedulerILb0ELi128ELb0EEEEEEEEEvNT_6ParamsE$_ZN4cute3eso3ESOILb0ELb0EJNS_6LayoutINS_5tupleIJNS3_IJNS_1CILi8EEENS4_ILi1EEEEEENS4_ILi2EEEEEENS3_IJNS3_IJS6_NS4_ILi0EEEEEEiEEEEEiEEC2ERKSD_RKi - $_ZN7cutlass13device_kernelIN5flash19enable_sm80_to_sm89INS1_16FlashAttnBwdSm80INS1_25CollectiveMainloopBwdSm80ILi2ELi2EN4cute5tupleIJNS5_1CILi128EEES8_NS7_ILi64EEEEEENS_10bfloat16_tEfNS_4arch4Sm80ELb1ELb0ELb1ELb0ELb0ELb0ELb0ELb0ELi2ELi4ELi4ELi4ELb0EEENS1_21CollectiveEpilogueBwdISA_SB_SD_Li256ELb0ELb0ELi2EEENS1_25SingleTileBwdLPTSchedulerILb0ELi128ELb0EEEEEEEEEvNT_6ParamsE$_ZN4cute3eso3ESOILb0ELb0EJNS_6LayoutINS_5tupleIJNS3_IJNS_1CILi8EEENS4_ILi1EEEEEENS4_ILi2EEEEEENS3_IJNS3_IJS6_NS4_ILi0EEEEEEiEEEEENS_10ViewEngineINS_8smem_ptrIPN7cutlass10bfloat16_tEEEEEEEC2ERKSD_RKSK_)
$_ZN7cutlass13device_kernelIN5flash19enable_sm80_to_sm89INS1_16FlashAttnBwdSm80INS1_25CollectiveMainloopBwdSm80ILi2ELi2EN4cute5tupleIJNS5_1CILi128EEES8_NS7_ILi64EEEEEENS_10bfloat16_tEfNS_4arch4Sm80ELb1ELb0ELb1ELb0ELb0ELb0ELb0ELb0ELi2ELi4ELi4ELi4ELb0EEENS1_21CollectiveEpilogueBwdISA_SB_SD_Li256ELb0ELb0ELi2EEENS1_25SingleTileBwdLPTSchedulerILb0ELi128ELb0EEEEEEEEEvNT_6ParamsE$_ZN4cute3eso3ESOILb0ELb0EJNS_6LayoutINS_5tupleIJNS3_IJNS_1CILi8EEENS4_ILi1EEEEEENS4_ILi2EEEEEENS3_IJNS3_IJS6_NS4_ILi0EEEEEEiEEEEENS_10ViewEngineINS_8smem_ptrIPN7cutlass10bfloat16_tEEEEEEEC2ERKSD_RKSK_:
[----:B------:R-:W-:Y:S02]  /*7590*/  IADD3 R3, R67, -c[0x0][0x20], RZ ;  /* 0x8000080043037a10 */ /* 0x000fe40007ffe0ff */
[----:B------:R-:W-:-:S03]  /*75a0*/  IADD3 R2, R59, -c[0x0][0x20], RZ ;  /* 0x800008003b027a10 */ /* 0x000fc60007ffe0ff */
[----:B------:R1:W-:Y:S04]  /*75b0*/  STL [R3], R6 ;  /* 0x0000000603007387 */ /* 0x0003e80000100800 */
[----:B------:R-:W2:Y:S01]  /*75c0*/  LDL.64 R8, [R2] ;  /* 0x0000000002087983 */ /* 0x000ea20000100a00 */
[----:B------:R-:W-:-:S03]  /*75d0*/  IMAD.MOV.U32 R5, RZ, RZ, 0x0 ;  /* 0x00000000ff057424 */ /* 0x000fc600078e00ff */
[----:B--2---:R1:W-:Y:S01]  /*75e0*/  STL.64 [R3+0x8], R8 ;  /* 0x0000080803007387 */ /* 0x0043e20000100a00 */
[----:B------:R-:W-:Y:S05]  /*75f0*/  RET.REL.NODEC R4 `(_ZN7cutlass13device_kernelIN5flash19enable_sm80_to_sm89INS1_16FlashAttnBwdSm80INS1_25CollectiveMainloopBwdSm80ILi2ELi2EN4cute5tupleIJNS5_1CILi128EEES8_NS7_ILi64EEEEEENS_10bfloat16_tEfNS_4arch4Sm80ELb1ELb0ELb1ELb0ELb0ELb0ELb0ELb0ELi2ELi4ELi4ELi4ELb0EEENS1_21CollectiveEpilogueBwdISA_SB_SD_Li256ELb0ELb0ELi2EEENS1_25SingleTileBwdLPTSchedulerILb0ELi128ELb0EEEEEEEEEvNT_6ParamsE) ;  /* 0xffff8a0004007950 */ /* 0x000fea0003c3ffff */
        .type           $_ZN7cutlass13device_kernelIN5flash19enable_sm80_to_sm89INS1_16FlashAttnBwdSm80INS1_25CollectiveMainloopBwdSm80ILi2ELi2EN4cute5tupleIJNS5_1CILi128EEES8_NS7_ILi64EEEEEENS_10bfloat16_tEfNS_4arch4Sm80ELb1ELb0ELb1ELb0ELb0ELb0ELb0ELb0ELi2ELi4ELi4ELi4ELb0EEENS1_21CollectiveEpilogueBwdISA_SB_SD_Li256ELb0ELb0ELi2EEENS1_25SingleTileBwdLPTSchedulerILb0ELi128ELb0EEEEEEEEEvNT_6ParamsE$_ZN4cute3eso3ESOILb0ELb0EJNS_6LayoutINS_5tupleIJNS3_IJNS_1CILi8EEENS4_ILi1EEEEEENS4_ILi2EEEEEENS3_IJNS3_IJS6_NS4_ILi0EEEEEEiEEEEEiEEC2ERKSD_RKi,@function
        .size           $_ZN7cutlass13device_kernelIN5flash19enable_sm80_to_sm89INS1_16FlashAttnBwdSm80INS1_25CollectiveMainloopBwdSm80ILi2ELi2EN4cute5tupleIJNS5_1CILi128EEES8_NS7_ILi64EEEEEENS_10bfloat16_tEfNS_4arch4Sm80ELb1ELb0ELb1ELb0ELb0ELb0ELb0ELb0ELi2ELi4ELi4ELi4ELb0EEENS1_21CollectiveEpilogueBwdISA_SB_SD_Li256ELb0ELb0ELi2EEENS1_25SingleTileBwdLPTSchedulerILb0ELi128ELb0EEEEEEEEEvNT_6ParamsE$_ZN4cute3eso3ESOILb0ELb0EJNS_6LayoutINS_5tupleIJNS3_IJNS_1CILi8EEENS4_ILi1EEEEEENS4_ILi2EEEEEENS3_IJNS3_IJS6_NS4_ILi0EEEEEEiEEEEEiEEC2ERKSD_RKi,($_ZN7cutlass13device_kernelIN5flash19enable_sm80_to_sm89INS1_16FlashAttnBwdSm80INS1_25CollectiveMainloopBwdSm80ILi2ELi2EN4cute5tupleIJNS5_1CILi128EEES8_NS7_ILi64EEEEEENS_10bfloat16_tEfNS_4arch4Sm80ELb1ELb0ELb1ELb0ELb0ELb0ELb0ELb0ELi2ELi4ELi4ELi4ELb0EEENS1_21CollectiveEpilogueBwdISA_SB_SD_Li256ELb0ELb0ELi2EEENS1_25SingleTileBwdLPTSchedulerILb0ELi128ELb0EEEEEEEEEvNT_6ParamsE$_ZN4cute3eso3ESOILb0ELb0EJNS_6LayoutINS_5tupleIJNS3_IJNS_1CILi8EEENS4_ILi1EEEEEENS4_ILi2EEENS3_IJS8_S8_EEEEEENS3_IJNS3_IJS6_NS4_ILi0EEEEEENS4_ILi4096EEENS3_IJiiEEEEEEEENS_10ViewEngineINS_8smem_ptrIPN7cutlass10bfloat16_tEEEEEEEC2ERKSG_RKSN_ - $_ZN7cutlass13device_kernelIN5flash19enable_sm80_to_sm89INS1_16FlashAttnBwdSm80INS1_25CollectiveMainloopBwdSm80ILi2ELi2EN4cute5tupleIJNS5_1CILi128EEES8_NS7_ILi64EEEEEENS_10bfloat16_tEfNS_4arch4Sm80ELb1ELb0ELb1ELb0ELb0ELb0ELb0ELb0ELi2ELi4ELi4ELi4ELb0EEENS1_21CollectiveEpilogueBwdISA_SB_SD_Li256ELb0ELb0ELi2EEENS1_25SingleTileBwdLPTSchedulerILb0ELi128ELb0EEEEEEEEEvNT_6ParamsE$_ZN4cute3eso3ESOILb0ELb0EJNS_6LayoutINS_5tupleIJNS3_IJNS_1CILi8EEENS4_ILi1EEEEEENS4_ILi2EEEEEENS3_IJNS3_IJS6_NS4_ILi0EEEEEEiEEEEEiEEC2ERKSD_RKi)
$_ZN7cutlass13device_kernelIN5flash19enable_sm80_to_sm89INS1_16FlashAttnBwdSm80INS1_25CollectiveMainloopBwdSm80ILi2ELi2EN4cute5tupleIJNS5_1CILi128EEES8_NS7_ILi64EEEEEENS_10bfloat16_tEfNS_4arch4Sm80ELb1ELb0ELb1ELb0ELb0ELb0ELb0ELb0ELi2ELi4ELi4ELi4ELb0EEENS1_21CollectiveEpilogueBwdISA_SB_SD_Li256ELb0ELb0ELi2EEENS1_25SingleTileBwdLPTSchedulerILb0ELi128ELb0EEEEEEEEEvNT_6ParamsE$_ZN4cute3eso3ESOILb0ELb0EJNS_6LayoutINS_5tupleIJNS3_IJNS_1CILi8EEENS4_ILi1EEEEEENS4_ILi2EEEEEENS3_IJNS3_IJS6_NS4_ILi0EEEEEEiEEEEEiEEC2ERKSD_RKi:
[----:B------:R-:W-:Y:S02]  /*7600*/  IADD3 R3, R58, -c[0x0][0x20], RZ ;  /* 0x800008003a037a10 */ /* 0x000fe40007ffe0ff */
[----:B------:R-:W-:-:S03]  /*7610*/  IADD3 R2, R61, -c[0x0][0x20], RZ ;  /* 0x800008003d027a10 */ /* 0x000fc60007ffe0ff */
[----:B------:R1:W-:Y:S04]  /*7620*/  STL [R3], R6 ;  /* 0x0000000603007387 */ /* 0x0003e80000100800 */
[----:B------:R-:W2:Y:S01]  /*7630*/  LDL R2, [R2] ;  /* 0x0000000002027983 */ /* 0x000ea20000100800 */
[----:B------:R-:W-:-:S03]  /*7640*/  IMAD.MOV.U32 R5, RZ, RZ, 0x0 ;  /* 0x00000000ff057424 */ /* 0x000fc600078e00ff */
[----:B--2---:R1:W-:Y:S01]  /*7650*/  STL [R3+0x4], R2 ;  /* 0x0000040203007387 */ /* 0x0043e20000100800 */
[----:B------:R-:W-:Y:S05]  /*7660*/  RET.REL.NODEC R4 `(_ZN7cutlass13device_kernelIN5flash19enable_sm80_to_sm89INS1_16FlashAttnBwdSm80INS1_25CollectiveMainloopBwdSm80ILi2ELi2EN4cute5tupleIJNS5_1CILi128EEES8_NS7_ILi64EEEEEENS_10bfloat16_tEfNS_4arch4Sm80ELb1ELb0ELb1ELb0ELb0ELb0ELb0ELb0ELi2ELi4ELi4ELi4ELb0EEENS1_21CollectiveEpilogueBwdISA_SB_SD_Li256ELb0ELb0ELi2EEENS1_25SingleTileBwdLPTSchedulerILb0ELi128ELb0EEEEEEEEEvNT_6ParamsE) ;  /* 0xffff899004007950 */ /* 0x000fea0003c3ffff */
        .type           $_ZN7cutlass13device_kernelIN5flash19enable_sm80_to_sm89INS1_16FlashAttnBwdSm80INS1_25CollectiveMainloopBwdSm80ILi2ELi2EN4cute5tupleIJNS5_1CILi128EEES8_NS7_ILi64EEEEEENS_10bfloat16_tEfNS_4arch4Sm80ELb1ELb0ELb1ELb0ELb0ELb0ELb0ELb0ELi2ELi4ELi4ELi4ELb0EEENS1_21CollectiveEpilogueBwdISA_SB_SD_Li256ELb0ELb0ELi2EEENS1_25SingleTileBwdLPTSchedulerILb0ELi128ELb0EEEEEEEEEvNT_6ParamsE$_ZN4cute3eso3ESOILb0ELb0EJNS_6LayoutINS_5tupleIJNS3_IJNS_1CILi8EEENS4_ILi1EEEEEENS4_ILi2EEENS3_IJS8_S8_EEEEEENS3_IJNS3_IJS6_NS4_ILi0EEEEEENS4_ILi4096EEENS3_IJiiEEEEEEEENS_10ViewEngineINS_8smem_ptrIPN7cutlass10bfloat16_tEEEEEEEC2ERKSG_RKSN_,@function
        .size           $_ZN7cutlass13device_kernelIN5flash19enable_sm80_to_sm89INS1_16FlashAttnBwdSm80INS1_25CollectiveMainloopBwdSm80ILi2ELi2EN4cute5tupleIJNS5_1CILi128EEES8_NS7_ILi64EEEEEENS_10bfloat16_tEfNS_4arch4Sm80ELb1ELb0ELb1ELb0ELb0ELb0ELb0ELb0ELi2ELi4ELi4ELi4ELb0EEENS1_21CollectiveEpilogueBwdISA_SB_SD_Li256ELb0ELb0ELi2EEENS1_25SingleTileBwdLPTSchedulerILb0ELi128ELb0EEEEEEEEEvNT_6ParamsE$_ZN4cute3eso3ESOILb0ELb0EJNS_6LayoutINS_5tupleIJNS3_IJNS_1CILi8EEENS4_ILi1EEEEEENS4_ILi2EEENS3_IJS8_S8_EEEEEENS3_IJNS3_IJS6_NS4_ILi0EEEEEENS4_ILi4096EEENS3_IJiiEEEEEEEENS_10ViewEngineINS_8smem_ptrIPN7cutlass10bfloat16_tEEEEEEEC2ERKSG_RKSN_,($_ZN7cutlass13device_kernelIN5flash19enable_sm80_to_sm89INS1_16FlashAttnBwdSm80INS1_25CollectiveMainloopBwdSm80ILi2ELi2EN4cute5tupleIJNS5_1CILi128EEES8_NS7_ILi64EEEEEENS_10bfloat16_tEfNS_4arch4Sm80ELb1ELb0ELb1ELb0ELb0ELb0ELb0ELb0ELi2ELi4ELi4ELi4ELb0EEENS1_21CollectiveEpilogueBwdISA_SB_SD_Li256ELb0ELb0ELi2EEENS1_25SingleTileBwdLPTSchedulerILb0ELi128ELb0EEEEEEEEEvNT_6ParamsE$_ZN4cute3eso3ESOILb0ELb0EJNS_6LayoutINS_5tupleIJNS3_IJNS_1CILi8EEENS4_ILi1EEEEEENS4_ILi2EEENS3_IJS8_S8_EEEEEENS3_IJNS3_IJS6_NS4_ILi0EEEEEENS4_ILi4096EEENS3_IJiiEEEEEEEEiEEC2ERKSG_RKi - $_ZN7cutlass13device_kernelIN5flash19enable_sm80_to_sm89INS1_16FlashAttnBwdSm80INS1_25CollectiveMainloopBwdSm80ILi2ELi2EN4cute5tupleIJNS5_1CILi128EEES8_NS7_ILi64EEEEEENS_10bfloat16_tEfNS_4arch4Sm80ELb1ELb0ELb1ELb0ELb0ELb0ELb0ELb0ELi2ELi4ELi4ELi4ELb0EEENS1_21CollectiveEpilogueBwdISA_SB_SD_Li256ELb0ELb0ELi2EEENS1_25SingleTileBwdLPTSchedulerILb0ELi128ELb0EEEEEEEEEvNT_6ParamsE$_ZN4cute3eso3ESOILb0ELb0EJNS_6LayoutINS_5tupleIJNS3_IJNS_1CILi8EEENS4_ILi1EEEEEENS4_ILi2EEENS3_IJS8_S8_EEEEEENS3_IJNS3_IJS6_NS4_ILi0EEEEEENS4_ILi4096EEENS3_IJiiEEEEEEEENS_10ViewEngineINS_8smem_ptrIPN7cutlass10bfloat16_tEEEEEEEC2ERKSG_RKSN_)
$_ZN7cutlass13device_kernelIN5flash19enable_sm80_to_sm89INS1_16FlashAttnBwdSm80INS1_25CollectiveMainloopBwdSm80ILi2ELi2EN4cute5tupleIJNS5_1CILi128EEES8_NS7_ILi64EEEEEENS_10bfloat16_tEfNS_4arch4Sm80ELb1ELb0ELb1ELb0ELb0ELb0ELb0ELb0ELi2ELi4ELi4ELi4ELb0EEENS1_21CollectiveEpilogueBwdISA_SB_SD_Li256ELb0ELb0ELi2EEENS1_25SingleTileBwdLPTSchedulerILb0ELi128ELb0EEEEEEEEEvNT_6ParamsE$_ZN4cute3eso3ESOILb0ELb0EJNS_6LayoutINS_5tupleIJNS3_IJNS_1CILi8EEENS4_ILi1EEEEEENS4_ILi2EEENS3_IJS8_S8_EEEEEENS3_IJNS3_IJS6_NS4_ILi0EEEEEENS4_ILi4096EEENS3_IJiiEEEEEEEENS_10ViewEngineINS_8smem_ptrIPN7cutlass10bfloat16_tEEEEEEEC2ERKSG_RKSN_:
[----:B------:R-:W-:Y:S02]  /*7670*/  IADD3 R3, R23, -c[0x0][0x20], RZ ;  /* 0x8000080017037a10 */ /* 0x000fe40007ffe0ff */
[----:B------:R-:W-:-:S03]  /*7680*/  IADD3 R2, R22, -c[0x0][0x20], RZ ;  /* 0x8000080016027a10 */ /* 0x000fc60007ffe0ff */
[----:B------:R1:W-:Y:S04]  /*7690*/  STL.64 [R3], R4 ;  /* 0x0000000403007387 */ /* 0x0003e80000100a00 */
[----:B------:R-:W2:Y:S01]  /*76a0*/  LDL.64 R8, [R2] ;  /* 0x0000000002087983 */ /* 0x000ea20000100a00 */
[----:B------:R-:W-:-:S03]  /*76b0*/  IMAD.MOV.U32 R7, RZ, RZ, 0x0 ;  /* 0x00000000ff077424 */ /* 0x000fc600078e00ff */
[----:B--2---:R1:W-:Y:S01]  /*76c0*/  STL.64 [R3+0x8], R8 ;  /* 0x0000080803007387 */ /* 0x0043e20000100a00 */
[----:B------:R-:W-:Y:S05]  /*76d0*/  RET.REL.NODEC R6 `(_ZN7cutlass13device_kernelIN5flash19enable_sm80_to_sm89INS1_16FlashAttnBwdSm80INS1_25CollectiveMainloopBwdSm80ILi2ELi2EN4cute5tupleIJNS5_1CILi128EEES8_NS7_ILi64EEEEEENS_10bfloat16_tEfNS_4arch4Sm80ELb1ELb0ELb1ELb0ELb0ELb0ELb0ELb0ELi2ELi4ELi4ELi4ELb0EEENS1_21CollectiveEpilogueBwdISA_SB_SD_Li256ELb0ELb0ELi2EEENS1_25SingleTileBwdLPTSchedulerILb0ELi128ELb0EEEEEEEEEvNT_6ParamsE) ;  /* 0xffff892006007950 */ /* 0x000fea0003c3ffff */
        .type           $_ZN7cutlass13device_kernelIN5flash19enable_sm80_to_sm89INS1_16FlashAttnBwdSm80INS1_25CollectiveMainloopBwdSm80ILi2ELi2EN4cute5tupleIJNS5_1CILi128EEES8_NS7_ILi64EEEEEENS_10bfloat16_tEfNS_4arch4Sm80ELb1ELb0ELb1ELb0ELb0ELb0ELb0ELb0ELi2ELi4ELi4ELi4ELb0EEENS1_21CollectiveEpilogueBwdISA_SB_SD_Li256ELb0ELb0ELi2EEENS1_25SingleTileBwdLPTSchedulerILb0ELi128ELb0EEEEEEEEEvNT_6ParamsE$_ZN4cute3eso3ESOILb0ELb0EJNS_6LayoutINS_5tupleIJNS3_IJNS_1CILi8EEENS4_ILi1EEEEEENS4_ILi2EEENS3_IJS8_S8_EEEEEENS3_IJNS3_IJS6_NS4_ILi0EEEEEENS4_ILi4096EEENS3_IJiiEEEEEEEEiEEC2ERKSG_RKi,@function
        .size           $_ZN7cutlass13device_kernelIN5flash19enable_sm80_to_sm89INS1_16FlashAttnBwdSm80INS1_25CollectiveMainloopBwdSm80ILi2ELi2EN4cute5tupleIJNS5_1CILi128EEES8_NS7_ILi64EEEEEENS_10bfloat16_tEfNS_4arch4Sm80ELb1ELb0ELb1ELb0ELb0ELb0ELb0ELb0ELi2ELi4ELi4ELi4ELb0EEENS1_21CollectiveEpilogueBwdISA_SB_SD_Li256ELb0ELb0ELi2EEENS1_25SingleTileBwdLPTSchedulerILb0ELi128ELb0EEEEEEEEEvNT_6ParamsE$_ZN4cute3eso3ESOILb0ELb0EJNS_6LayoutINS_5tupleIJNS3_IJNS_1CILi8EEENS4_ILi1EEEEEENS4_ILi2EEENS3_IJS8_S8_EEEEEENS3_IJNS3_IJS6_NS4_ILi0EEEEEENS4_ILi4096EEENS3_IJiiEEEEEEEEiEEC2ERKSG_RKi,($_ZN7cutlass13device_kernelIN5flash19enable_sm80_to_sm89INS1_16FlashAttnBwdSm80INS1_25CollectiveMainloopBwdSm80ILi2ELi2EN4cute5tupleIJNS5_1CILi128EEES8_NS7_ILi64EEEEEENS_10bfloat16_tEfNS_4arch4Sm80ELb1ELb0ELb1ELb0ELb0ELb0ELb0ELb0ELi2ELi4ELi4ELi4ELb0EEENS1_21CollectiveEpilogueBwdISA_SB_SD_Li256ELb0ELb0ELi2EEENS1_25SingleTileBwdLPTSchedulerILb0ELi128ELb0EEEEEEEEEvNT_6ParamsE$_ZN4cute3eso3ESOILb0ELb0EJNS_6LayoutINS_5tupleIJNS3_IJNS_1CILi8EEENS4_ILi1EEEEEENS4_ILi2EEES5_EEENS3_IJNS3_IJS6_NS4_ILi0EEEEEEiNS4_ILi1024EEEEEEEENS_10ViewEngineINS_8smem_ptrIPN7cutlass10bfloat16_tEEEEEEEC2ERKSE_RKSL_ - $_ZN7cutlass13device_kernelIN5flash19enable_sm80_to_sm89INS1_16FlashAttnBwdSm80INS1_25CollectiveMainloopBwdSm80ILi2ELi2EN4cute5tupleIJNS5_1CILi128EEES8_NS7_ILi64EEEEEENS_10bfloat16_tEfNS_4arch4Sm80ELb1ELb0ELb1ELb0ELb0ELb0ELb0ELb0ELi2ELi4ELi4ELi4ELb0EEENS1_21CollectiveEpilogueBwdISA_SB_SD_Li256ELb0ELb0ELi2EEENS1_25SingleTileBwdLPTSchedulerILb0ELi128ELb0EEEEEEEEEvNT_6ParamsE$_ZN4cute3eso3ESOILb0ELb0EJNS_6LayoutINS_5tupleIJNS3_IJNS_1CILi8EEENS4_ILi1EEEEEENS4_ILi2EEENS3_IJS8_S8_EEEEEENS3_IJNS3_IJS6_NS4_ILi0EEEEEENS4_ILi4096EEENS3_IJiiEEEEEEEEiEEC2ERKSG_RKi)
$_ZN7cutlass13device_kernelIN5flash19enable_sm80_to_sm89INS1_16FlashAttnBwdSm80INS1_25CollectiveMainloopBwdSm80ILi2ELi2EN4cute5tupleIJNS5_1CILi128EEES8_NS7_ILi64EEEEEENS_10bfloat16_tEfNS_4arch4Sm80ELb1ELb0ELb1ELb0ELb0ELb0ELb0ELb0ELi2ELi4ELi4ELi4ELb0EEENS1_21CollectiveEpilogueBwdISA_SB_SD_Li256ELb0ELb0ELi2EEENS1_25SingleTileBwdLPTSchedulerILb0ELi128ELb0EEEEEEEEEvNT_6ParamsE$_ZN4cute3eso3ESOILb0ELb0EJNS_6LayoutINS_5tupleIJNS3_IJNS_1CILi8EEENS4_ILi1EEEEEENS4_ILi2EEENS3_IJS8_S8_EEEEEENS3_IJNS3_IJS6_NS4_ILi0EEEEEENS4_ILi4096EEENS3_IJiiEEEEEEEEiEEC2ERKSG_RKi:
[----:B------:R-:W-:Y:S02]  /*76e0*/  IADD3 R5, R23, -c[0x0][0x20], RZ ;  /* 0x8000080017057a10 */ /* 0x000fe40007ffe0ff */
[----:B------:R-:W-:-:S03]  /*76f0*/  IADD3 R4, R22, -c[0x0][0x20], RZ ;  /* 0x8000080016047a10 */ /* 0x000fc60007ffe0ff */
[----:B------:R1:W-:Y:S04]  /*7700*/  STL [R5], R2 ;  /* 0x0000000205007387 */ /* 0x0003e80000100800 */
[----:B------:R1:W-:Y:S04]  /*7710*/  STL [R5+0x4], R3 ;  /* 0x0000040305007387 */ /* 0x0003e80000100800 */
[----:B------:R-:W2:Y:S01]  /*7720*/  LDL R4, [R4] ;  /* 0x0000000004047983 */ /* 0x000ea20000100800 */
[----:B------:R-:W-:-:S03]  /*7730*/  IMAD.MOV.U32 R7, RZ, RZ, 0x0 ;  /* 0x00000000ff077424 */ /* 0x000fc600078e00ff */
[----:B--2---:R1:W-:Y:S01]  /*7740*/  STL [R5+0x8], R4 ;  /* 0x0000080405007387 */ /* 0x0043e20000100800 */
[----:B------:R-:W-:Y:S05]  /*7750*/  RET.REL.NODEC R6 `(_ZN7cutlass13device_kernelIN5flash19enable_sm80_to_sm89INS1_16FlashAttnBwdSm80INS1_25CollectiveMainloopBwdSm80ILi2ELi2EN4cute5tupleIJNS5_1CILi128EEES8_NS7_ILi64EEEEEENS_10bfloat16_tEfNS_4arch4Sm80ELb1ELb0ELb1ELb0ELb0ELb0ELb0ELb0ELi2ELi4ELi4ELi4ELb0EEENS1_21CollectiveEpilogueBwdISA_SB_SD_Li256ELb0ELb0ELi2EEENS1_25SingleTileBwdLPTSchedulerILb0ELi128ELb0EEEEEEEEEvNT_6ParamsE) ;  /* 0xffff88a006007950 */ /* 0x000fea0003c3ffff */
        .type           $_ZN7cutlass13device_kernelIN5flash19enable_sm80_to_sm89INS1_16FlashAttnBwdSm80INS1_25CollectiveMainloopBwdSm80ILi2ELi2EN4cute5tupleIJNS5_1CILi128EEES8_NS7_ILi64EEEEEENS_10bfloat16_tEfNS_4arch4Sm80ELb1ELb0ELb1ELb0ELb0ELb0ELb0ELb0ELi2ELi4ELi4ELi4ELb0EEENS1_21CollectiveEpilogueBwdISA_SB_SD_Li256ELb0ELb0ELi2EEENS1_25SingleTileBwdLPTSchedulerILb0ELi128ELb0EEEEEEEEEvNT_6ParamsE$_ZN4cute3eso3ESOILb0ELb0EJNS_6LayoutINS_5tupleIJNS3_IJNS_1CILi8EEENS4_ILi1EEEEEENS4_ILi2EEES5_EEENS3_IJNS3_IJS6_NS4_ILi0EEEEEEiNS4_ILi1024EEEEEEEENS_10ViewEngineINS_8smem_ptrIPN7cutlass10bfloat16_tEEEEEEEC2ERKSE_RKSL_,@function
        .size           $_ZN7cutlass13device_kernelIN5flash19enable_sm80_to_sm89INS1_16FlashAttnBwdSm80INS1_25CollectiveMainloopBwdSm80ILi2ELi2EN4cute5tupleIJNS5_1CILi128EEES8_NS7_ILi64EEEEEENS_10bfloat16_tEfNS_4arch4Sm80ELb1ELb0ELb1ELb0ELb0ELb0ELb0ELb0ELi2ELi4ELi4ELi4ELb0EEENS1_21CollectiveEpilogueBwdISA_SB_SD_Li256ELb0ELb0ELi2EEENS1_25SingleTileBwdLPTSchedulerILb0ELi128ELb0EEEEEEEEEvNT_6ParamsE$_ZN4cute3eso3ESOILb0ELb0EJNS_6LayoutINS_5tupleIJNS3_IJNS_1CILi8EEENS4_ILi1EEEEEENS4_ILi2EEES5_EEENS3_IJNS3_IJS6_NS4_ILi0EEEEEEiNS4_ILi1024EEEEEEEENS_10ViewEngineINS_8smem_ptrIPN7cutlass10bfloat16_tEEEEEEEC2ERKSE_RKSL_,($_ZN7cutlass13device_kernelIN5flash19enable_sm80_to_sm89INS1_16FlashAttnBwdSm80INS1_25CollectiveMainloopBwdSm80ILi2ELi2EN4cute5tupleIJNS5_1CILi128EEES8_NS7_ILi64EEEEEENS_10bfloat16_tEfNS_4arch4Sm80ELb1ELb0ELb1ELb0ELb0ELb0ELb0ELb0ELi2ELi4ELi4ELi4ELb0EEENS1_21CollectiveEpilogueBwdISA_SB_SD_Li256ELb0ELb0ELi2EEENS1_25SingleTileBwdLPTSchedulerILb0ELi128ELb0EEEEEEEEEvNT_6ParamsE$_ZN4cute3eso3ESOILb0ELb0EJNS_6LayoutINS_5tupleIJNS3_IJNS_1CILi8EEENS4_ILi1EEEEEENS4_ILi2EEES5_EEENS3_IJNS3_IJS6_NS4_ILi0EEEEEEiNS4_ILi1024EEEEEEEEiEEC2ERKSE_RKi - $_ZN7cutlass13device_kernelIN5flash19enable_sm80_to_sm89INS1_16FlashAttnBwdSm80INS1_25CollectiveMainloopBwdSm80ILi2ELi2EN4cute5tupleIJNS5_1CILi128EEES8_NS7_ILi64EEEEEENS_10bfloat16_tEfNS_4arch4Sm80ELb1ELb0ELb1ELb0ELb0ELb0ELb0ELb0ELi2ELi4ELi4ELi4ELb0EEENS1_21CollectiveEpilogueBwdISA_SB_SD_Li256ELb0ELb0ELi2EEENS1_25SingleTileBwdLPTSchedulerILb0ELi128ELb0EEEEEEEEEvNT_6ParamsE$_ZN4cute3eso3ESOILb0ELb0EJNS_6LayoutINS_5tupleIJNS3_IJNS_1CILi8EEENS4_ILi1EEEEEENS4_ILi2EEES5_EEENS3_IJNS3_IJS6_NS4_ILi0EEEEEEiNS4_ILi1024EEEEEEEENS_10ViewEngineINS_8smem_ptrIPN7cutlass10bfloat16_tEEEEEEEC2ERKSE_RKSL_)
$_ZN7cutlass13device_kernelIN5flash19enable_sm80_to_sm89INS1_16FlashAttnBwdSm80INS1_25CollectiveMainloopBwdSm80ILi2ELi2EN4cute5tupleIJNS5_1CILi128EEES8_NS7_ILi64EEEEEENS_10bfloat16_tEfNS_4arch4Sm80ELb1ELb0ELb1ELb0ELb0ELb0ELb0ELb0ELi2ELi4ELi4ELi4ELb0EEENS1_21CollectiveEpilogueBwdISA_SB_SD_Li256ELb0ELb0ELi2EEENS1_25SingleTileBwdLPTSchedulerILb0ELi128ELb0EEEEEEEEEvNT_6ParamsE$_ZN4cute3eso3ESOILb0ELb0EJNS_6LayoutINS_5tupleIJNS3_IJNS_1CILi8EEENS4_ILi1EEEEEENS4_ILi2EEES5_EEENS3_IJNS3_IJS6_NS4_ILi0EEEEEEiNS4_ILi1024EEEEEEEENS_10ViewEngineINS_8smem_ptrIPN7cutlass10bfloat16_tEEEEEEEC2ERKSE_RKSL_:
[----:B------:R-:W-:Y:S02]  /*7760*/  IADD3 R3, R23, -c[0x0][0x20], RZ ;  /* 0x8000080017037a10 */ /* 0x000fe40007ffe0ff */
[----:B------:R-:W-:-:S03]  /*7770*/  IADD3 R2, R22, -c[0x0][0x20], RZ ;  /* 0x8000080016027a10 */ /* 0x000fc60007ffe0ff */
[----:B------:R1:W-:Y:S04]  /*7780*/  STL [R3], R6 ;  /* 0x0000000603007387 */ /* 0x0003e80000100800 */
[----:B------:R-:W2:Y:S01]  /*7790*/  LDL.64 R8, [R2] ;  /* 0x0000000002087983 */ /* 0x000ea20000100a00 */
[----:B------:R-:W-:-:S03]  /*77a0*/  IMAD.MOV.U32 R5, RZ, RZ, 0x0 ;  /* 0x00000000ff057424 */ /* 0x000fc600078e00ff */
[----:B--2---:R1:W-:Y:S01]  /*77b0*/  STL.64 [R3+0x8], R8 ;  /* 0x0000080803007387 */ /* 0x0043e20000100a00 */
[----:B------:R-:W-:Y:S05]  /*77c0*/  RET.REL.NODEC R4 `(_ZN7cutlass13device_kernelIN5flash19enable_sm80_to_sm89INS1_16FlashAttnBwdSm80INS1_25CollectiveMainloopBwdSm80ILi2ELi2EN4cute5tupleIJNS5_1CILi128EEES8_NS7_ILi64EEEEEENS_10bfloat16_tEfNS_4arch4Sm80ELb1ELb0ELb1ELb0ELb0ELb0ELb0ELb0ELi2ELi4ELi4ELi4ELb0EEENS1_21CollectiveEpilogueBwdISA_SB_SD_Li256ELb0ELb0ELi2EEENS1_25SingleTileBwdLPTSchedulerILb0ELi128ELb0EEEEEEEEEvNT_6ParamsE) ;  /* 0xffff883004007950 */ /* 0x000fea0003c3ffff */
        .type           $_ZN7cutlass13device_kernelIN5flash19enable_sm80_to_sm89INS1_16FlashAttnBwdSm80INS1_25CollectiveMainloopBwdSm80ILi2ELi2EN4cute5tupleIJNS5_1CILi128EEES8_NS7_ILi64EEEEEENS_10bfloat16_tEfNS_4arch4Sm80ELb1ELb0ELb1ELb0ELb0ELb0ELb0ELb0ELi2ELi4ELi4ELi4ELb0EEENS1_21CollectiveEpilogueBwdISA_SB_SD_Li256ELb0ELb0ELi2EEENS1_25SingleTileBwdLPTSchedulerILb0ELi128ELb0EEEEEEEEEvNT_6ParamsE$_ZN4cute3eso3ESOILb0ELb0EJNS_6LayoutINS_5tupleIJNS3_IJNS_1CILi8EEENS4_ILi1EEEEEENS4_ILi2EEES5_EEENS3_IJNS3_IJS6_NS4_ILi0EEEEEEiNS4_ILi1024EEEEEEEEiEEC2ERKSE_RKi,@function
        .size           $_ZN7cutlass13device_kernelIN5flash19enable_sm80_to_sm89INS1_16FlashAttnBwdSm80INS1_25CollectiveMainloopBwdSm80ILi2ELi2EN4cute5tupleIJNS5_1CILi128EEES8_NS7_ILi64EEEEEENS_10bfloat16_tEfNS_4arch4Sm80ELb1ELb0ELb1ELb0ELb0ELb0ELb0ELb0ELi2ELi4ELi4ELi4ELb0EEENS1_21CollectiveEpilogueBwdISA_SB_SD_Li256ELb0ELb0ELi2EEENS1_25SingleTileBwdLPTSchedulerILb0ELi128ELb0EEEEEEEEEvNT_6ParamsE$_ZN4cute3eso3ESOILb0ELb0EJNS_6LayoutINS_5tupleIJNS3_IJNS_1CILi8EEENS4_ILi1EEEEEENS4_ILi2EEES5_EEENS3_IJNS3_IJS6_NS4_ILi0EEEEEEiNS4_ILi1024EEEEEEEEiEEC2ERKSE_RKi,($_ZN7cutlass13device_kernelIN5flash19enable_sm80_to_sm89INS1_16FlashAttnBwdSm80INS1_25CollectiveMainloopBwdSm80ILi2ELi2EN4cute5tupleIJNS5_1CILi128EEES8_NS7_ILi64EEEEEENS_10bfloat16_tEfNS_4arch4Sm80ELb1ELb0ELb1ELb0ELb0ELb0ELb0ELb0ELi2ELi4ELi4ELi4ELb0EEENS1_21CollectiveEpilogueBwdISA_SB_SD_Li256ELb0ELb0ELi2EEENS1_25SingleTileBwdLPTSchedulerILb0ELi128ELb0EEEEEEEEEvNT_6ParamsE$_ZN4cute3eso3ESOILb0ELb0EJNS_6LayoutINS_5tupleIJNS3_IJNS_1CILi8EEENS4_ILi1EEEEEENS4_ILi4EEES6_EEENS3_IJNS3_IJS6_NS4_ILi0EEEEEElSA_EEEEENS_10ViewEngineINS_8gmem_ptrIPKN7cutlass10bfloat16_tEEEEEEEC2ERKSD_RKSL_ - $_ZN7cutlass13device_kernelIN5flash19enable_sm80_to_sm89INS1_16FlashAttnBwdSm80INS1_25CollectiveMainloopBwdSm80ILi2ELi2EN4cute5tupleIJNS5_1CILi128EEES8_NS7_ILi64EEEEEENS_10bfloat16_tEfNS_4arch4Sm80ELb1ELb0ELb1ELb0ELb0ELb0ELb0ELb0ELi2ELi4ELi4ELi4ELb0EEENS1_21CollectiveEpilogueBwdISA_SB_SD_Li256ELb0ELb0ELi2EEENS1_25SingleTileBwdLPTSchedulerILb0ELi128ELb0EEEEEEEEEvNT_6ParamsE$_ZN4cute3eso3ESOILb0ELb0EJNS_6LayoutINS_5tupleIJNS3_IJNS_1CILi8EEENS4_ILi1EEEEEENS4_ILi2EEES5_EEENS3_IJNS3_IJS6_NS4_ILi0EEEEEEiNS4_ILi1024EEEEEEEEiEEC2ERKSE_RKi)
$_ZN7cutlass13device_kernelIN5flash19enable_sm80_to_sm89INS1_16FlashAttnBwdSm80INS1_25CollectiveMainloopBwdSm80ILi2ELi2EN4cute5tupleIJNS5_1CILi128EEES8_NS7_ILi64EEEEEENS_10bfloat16_tEfNS_4arch4Sm80ELb1ELb0ELb1ELb0ELb0ELb0ELb0ELb0ELi2ELi4ELi4ELi4ELb0EEENS1_21CollectiveEpilogueBwdISA_SB_SD_Li256ELb0ELb0ELi2EEENS1_25SingleTileBwdLPTSchedulerILb0ELi128ELb0EEEEEEEEEvNT_6ParamsE$_ZN4cute3eso3ESOILb0ELb0EJNS_6LayoutINS_5tupleIJNS3_IJNS_1CILi8EEENS4_ILi1EEEEEENS4_ILi2EEES5_EEENS3_IJNS3_IJS6_NS4_ILi0EEEEEEiNS4_ILi1024EEEEEEEEiEEC2ERKSE_RKi:
        /* <DEDUP_REMOVED lines=8> */
        .type           $_ZN7cutlass13device_kernelIN5flash19enable_sm80_to_sm89INS1_16FlashAttnBwdSm80INS1_25CollectiveMainloopBwdSm80ILi2ELi2EN4cute5tupleIJNS5_1CILi128EEES8_NS7_ILi64EEEEEENS_10bfloat16_tEfNS_4arch4Sm80ELb1ELb0ELb1ELb0ELb0ELb0ELb0ELb0ELi2ELi4ELi4ELi4ELb0EEENS1_21CollectiveEpilogueBwdISA_SB_SD_Li256ELb0ELb0ELi2EEENS1_25SingleTileBwdLPTSchedulerILb0ELi128ELb0EEEEEEEEEvNT_6ParamsE$_ZN4cute3eso3ESOILb0ELb0EJNS_6LayoutINS_5tupleIJNS3_IJNS_1CILi8EEENS4_ILi1EEEEEENS4_ILi4EEES6_EEENS3_IJNS3_IJS6_NS4_ILi0EEEEEElSA_EEEEENS_10ViewEngineINS_8gmem_ptrIPKN7cutlass10bfloat16_tEEEEEEEC2ERKSD_RKSL_,@function
        .size           $_ZN7cutlass13device_kernelIN5flash19enable_sm80_to_sm89INS1_16FlashAttnBwdSm80INS1_25CollectiveMainloopBwdSm80ILi2ELi2EN4cute5tupleIJNS5_1CILi128EEES8_NS7_ILi64EEEEEENS_10bfloat16_tEfNS_4arch4Sm80ELb1ELb0ELb1ELb0ELb0ELb0ELb0ELb0ELi2ELi4ELi4ELi4ELb0EEENS1_21CollectiveEpilogueBwdISA_SB_SD_Li256ELb0ELb0ELi2EEENS1_25SingleTileBwdLPTSchedulerILb0ELi128ELb0EEEEEEEEEvNT_6ParamsE$_ZN4cute3eso3ESOILb0ELb0EJNS_6LayoutINS_5tupleIJNS3_IJNS_1CILi8EEENS4_ILi1EEEEEENS4_ILi4EEES6_EEENS3_IJNS3_IJS6_NS4_ILi0EEEEEElSA_EEEEENS_10ViewEngineINS_8gmem_ptrIPKN7cutlass10bfloat16_tEEEEEEEC2ERKSD_RKSL_,($_ZN7cutlass13device_kernelIN5flash19enable_sm80_to_sm89INS1_16FlashAttnBwdSm80INS1_25CollectiveMainloopBwdSm80ILi2ELi2EN4cute5tupleIJNS5_1CILi128EEES8_NS7_ILi64EEEEEENS_10bfloat16_tEfNS_4arch4Sm80ELb1ELb0ELb1ELb0ELb0ELb0ELb0ELb0ELi2ELi4ELi4ELi4ELb0EEENS1_21CollectiveEpilogueBwdISA_SB_SD_Li256ELb0ELb0ELi2EEENS1_25SingleTileBwdLPTSchedulerILb0ELi128ELb0EEEEEEEEEvNT_6ParamsE$_ZN4cute3eso3ESOILb0ELb0EJNS_6LayoutINS_5tupleIJNS3_IJNS_1CILi8EEENS4_ILi1EEEEEENS4_ILi4EEES6_EEENS3_IJNS3_IJS6_NS4_ILi0EEEEEElSA_EEEEElEEC2ERKSD_RKl - $_ZN7cutlass13device_kernelIN5flash19enable_sm80_to_sm89INS1_16FlashAttnBwdSm80INS1_25CollectiveMainloopBwdSm80ILi2ELi2EN4cute5tupleIJNS5_1CILi128EEES8_NS7_ILi64EEEEEENS_10bfloat16_tEfNS_4arch4Sm80ELb1ELb0ELb1ELb0ELb0ELb0ELb0ELb0ELi2ELi4ELi4ELi4ELb0EEENS1_21CollectiveEpilogueBwdISA_SB_SD_Li256ELb0ELb0ELi2EEENS1_25SingleTileBwdLPTSchedulerILb0ELi128ELb0EEEEEEEEEvNT_6ParamsE$_ZN4cute3eso3ESOILb0ELb0EJNS_6LayoutINS_5tupleIJNS3_IJNS_1CILi8EEENS4_ILi1EEEEEENS4_ILi4EEES6_EEENS3_IJNS3_IJS6_NS4_ILi0EEEEEElSA_EEEEENS_10ViewEngineINS_8gmem_ptrIPKN7cutlass10bfloat16_tEEEEEEEC2ERKSD_RKSL_)
$_ZN7cutlass13device_kernelIN5flash19enable_sm80_to_sm89INS1_16FlashAttnBwdSm80INS1_25CollectiveMainloopBwdSm80ILi2ELi2EN4cute5tupleIJNS5_1CILi128EEES8_NS7_ILi64EEEEEENS_10bfloat16_tEfNS_4arch4Sm80ELb1ELb0ELb1ELb0ELb0ELb0ELb0ELb0ELi2ELi4ELi4ELi4ELb0EEENS1_21CollectiveEpilogueBwdISA_SB_SD_Li256ELb0ELb0ELi2EEENS1_25SingleTileBwdLPTSchedulerILb0ELi128ELb0EEEEEEEEEvNT_6ParamsE$_ZN4cute3eso3ESOILb0ELb0EJNS_6LayoutINS_5tupleIJNS3_IJNS_1CILi8EEENS4_ILi1EEEEEENS4_ILi4EEES6_EEENS3_IJNS3_IJS6_NS4_ILi0EEEEEElSA_EEEEENS_10ViewEngineINS_8gmem_ptrIPKN7cutlass10bfloat16_tEEEEEEEC2ERKSD_RKSL_:
        /* <DEDUP_REMOVED lines=8> */
[----:B------:R-:W-:Y:S05]  /*78d0*/  RET.REL.NODEC R6 `(_ZN7cutlass13device_kernelIN5flash19enable_sm80_to_sm89INS1_16FlashAttnBwdSm80INS1_25CollectiveMainloopBwdSm80ILi2ELi2EN4cute5tupleIJNS5_1CILi128EEES8_NS7_ILi64EEEEEENS_10bfloat16_tEfNS_4arch4Sm80ELb1ELb0ELb1ELb0ELb0ELb0ELb0ELb0ELi2ELi4ELi4ELi4ELb0EEENS1_21CollectiveEpilogueBwdISA_SB_SD_Li256ELb0ELb0ELi2EEENS1_25SingleTileBwdLPTSchedulerILb0ELi128ELb0EEEEEEEEEvNT_6ParamsE) ;  /* 0xffff872006007950 */ /* 0x000fea0003c3ffff */
        .type           $_ZN7cutlass13device_kernelIN5flash19enable_sm80_to_sm89INS1_16FlashAttnBwdSm80INS1_25CollectiveMainloopBwdSm80ILi2ELi2EN4cute5tupleIJNS5_1CILi128EEES8_NS7_ILi64EEEEEENS_10bfloat16_tEfNS_4arch4Sm80ELb1ELb0ELb1ELb0ELb0ELb0ELb0ELb0ELi2ELi4ELi4ELi4ELb0EEENS1_21CollectiveEpilogueBwdISA_SB_SD_Li256ELb0ELb0ELi2EEENS1_25SingleTileBwdLPTSchedulerILb0ELi128ELb0EEEEEEEEEvNT_6ParamsE$_ZN4cute3eso3ESOILb0ELb0EJNS_6LayoutINS_5tupleIJNS3_IJNS_1CILi8EEENS4_ILi1EEEEEENS4_ILi4EEES6_EEENS3_IJNS3_IJS6_NS4_ILi0EEEEEElSA_EEEEElEEC2ERKSD_RKl,@function
        .size           $_ZN7cutlass13device_kernelIN5flash19enable_sm80_to_sm89INS1_16FlashAttnBwdSm80INS1_25CollectiveMainloopBwdSm80ILi2ELi2EN4cute5tupleIJNS5_1CILi128EEES8_NS7_ILi64EEEEEENS_10bfloat16_tEfNS_4arch4Sm80ELb1ELb0ELb1ELb0ELb0ELb0ELb0ELb0ELi2ELi4ELi4ELi4ELb0EEENS1_21CollectiveEpilogueBwdISA_SB_SD_Li256ELb0ELb0ELi2EEENS1_25SingleTileBwdLPTSchedulerILb0ELi128ELb0EEEEEEEEEvNT_6ParamsE$_ZN4cute3eso3ESOILb0ELb0EJNS_6LayoutINS_5tupleIJNS3_IJNS_1CILi8EEENS4_ILi1EEEEEENS4_ILi4EEES6_EEENS3_IJNS3_IJS6_NS4_ILi0EEEEEElSA_EEEEElEEC2ERKSD_RKl,($_ZN7cutlass13device_kernelIN5flash19enable_sm80_to_sm89INS1_16FlashAttnBwdSm80INS1_25CollectiveMainloopBwdSm80ILi2ELi2EN4cute5tupleIJNS5_1CILi128EEES8_NS7_ILi64EEEEEENS_10bfloat16_tEfNS_4arch4Sm80ELb1ELb0ELb1ELb0ELb0ELb0ELb0ELb0ELi2ELi4ELi4ELi4ELb0EEENS1_21CollectiveEpilogueBwdISA_SB_SD_Li256ELb0ELb0ELi2EEENS1_25SingleTileBwdLPTSchedulerILb0ELi128ELb0EEEEEEEEEvNT_6ParamsE$_ZN4cute3eso3ESOILb0ELb0EJiNS_5tupleIJiNS_1CILi0EEEEEEEEC2ERKiRKS5_ - $_ZN7cutlass13device_kernelIN5flash19enable_sm80_to_sm89INS1_16FlashAttnBwdSm80INS1_25CollectiveMainloopBwdSm80ILi2ELi2EN4cute5tupleIJNS5_1CILi128EEES8_NS7_ILi64EEEEEENS_10bfloat16_tEfNS_4arch4Sm80ELb1ELb0ELb1ELb0ELb0ELb0ELb0ELb0ELi2ELi4ELi4ELi4ELb0EEENS1_21CollectiveEpilogueBwdISA_SB_SD_Li256ELb0ELb0ELi2EEENS1_25SingleTileBwdLPTSchedulerILb0ELi128ELb0EEEEEEEEEvNT_6ParamsE$_ZN4cute3eso3ESOILb0ELb0EJNS_6LayoutINS_5tupleIJNS3_IJNS_1CILi8EEENS4_ILi1EEEEEENS4_ILi4EEES6_EEENS3_IJNS3_IJS6_NS4_ILi0EEEEEElSA_EEEEElEEC2ERKSD_RKl)
$_ZN7cutlass13device_kernelIN5flash19enable_sm80_to_sm89INS1_16FlashAttnBwdSm80INS1_25CollectiveMainloopBwdSm80ILi2ELi2EN4cute5tupleIJNS5_1CILi128EEES8_NS7_ILi64EEEEEENS_10bfloat16_tEfNS_4arch4Sm80ELb1ELb0ELb1ELb0ELb0ELb0ELb0ELb0ELi2ELi4ELi4ELi4ELb0EEENS1_21CollectiveEpilogueBwdISA_SB_SD_Li256ELb0ELb0ELi2EEENS1_25SingleTileBwdLPTSchedulerILb0ELi128ELb0EEEEEEEEEvNT_6ParamsE$_ZN4cute3eso3ESOILb0ELb0EJNS_6LayoutINS_5tupleIJNS3_IJNS_1CILi8EEENS4_ILi1EEEEEENS4_ILi4EEES6_EEENS3_IJNS3_IJS6_NS4_ILi0EEEEEElSA_EEEEElEEC2ERKSD_RKl:
[----:B------:R-:W-:Y:S02]  /*78e0*/  IADD3 R5, R81, -c[0x0][0x20], RZ ;  /* 0x8000080051057a10 */ /* 0x000fe40007ffe0ff */
[----:B------:R-:W-:-:S03]  /*78f0*/  IADD3 R4, R82, -c[0x0][0x20], RZ ;  /* 0x8000080052047a10 */ /* 0x000fc60007ffe0ff */
[----:B------:R1:W-:Y:S04]  /*7900*/  STL.64 [R5], R2 ;  /* 0x0000000205007387 */ /* 0x0003e80000100a00 */
[----:B------:R-:W2:Y:S01]  /*7910*/  LDL.64 R8, [R4] ;  /* 0x0000000004087983 */ /* 0x000ea20000100a00 */
[----:B------:R-:W-:-:S03]  /*7920*/  IMAD.MOV.U32 R7, RZ, RZ, 0x0 ;  /* 0x00000000ff077424 */ /* 0x000fc600078e00ff */
[----:B--2---:R1:W-:Y:S01]  /*7930*/  STL.64 [R5+0x8], R8 ;  /* 0x0000080805007387 */ /* 0x0043e20000100a00 */
[----:B------:R-:W-:Y:S05]  /*7940*/  RET.REL.NODEC R6 `(_ZN7cutlass13device_kernelIN5flash19enable_sm80_to_sm89INS1_16FlashAttnBwdSm80INS1_25CollectiveMainloopBwdSm80ILi2ELi2EN4cute5tupleIJNS5_1CILi128EEES8_NS7_ILi64EEEEEENS_10bfloat16_tEfNS_4arch4Sm80ELb1ELb0ELb1ELb0ELb0ELb0ELb0ELb0ELi2ELi4ELi4ELi4ELb0EEENS1_21CollectiveEpilogueBwdISA_SB_SD_Li256ELb0ELb0ELi2EEENS1_25SingleTileBwdLPTSchedulerILb0ELi128ELb0EEEEEEEEEvNT_6ParamsE) ;  /* 0xffff86b006007950 */ /* 0x000fea0003c3ffff */
        .type           $_ZN7cutlass13device_kernelIN5flash19enable_sm80_to_sm89INS1_16FlashAttnBwdSm80INS1_25CollectiveMainloopBwdSm80ILi2ELi2EN4cute5tupleIJNS5_1CILi128EEES8_NS7_ILi64EEEEEENS_10bfloat16_tEfNS_4arch4Sm80ELb1ELb0ELb1ELb0ELb0ELb0ELb0ELb0ELi2ELi4ELi4ELi4ELb0EEENS1_21CollectiveEpilogueBwdISA_SB_SD_Li256ELb0ELb0ELi2EEENS1_25SingleTileBwdLPTSchedulerILb0ELi128ELb0EEEEEEEEEvNT_6ParamsE$_ZN4cute3eso3ESOILb0ELb0EJiNS_5tupleIJiNS_1CILi0EEEEEEEEC2ERKiRKS5_,@function
        .size           $_ZN7cutlass13device_kernelIN5flash19enable_sm80_to_sm89INS1_16FlashAttnBwdSm80INS1_25CollectiveMainloopBwdSm80ILi2ELi2EN4cute5tupleIJNS5_1CILi128EEES8_NS7_ILi64EEEEEENS_10bfloat16_tEfNS_4arch4Sm80ELb1ELb0ELb1ELb0ELb0ELb0ELb0ELb0ELi2ELi4ELi4ELi4ELb0EEENS1_21CollectiveEpilogueBwdISA_SB_SD_Li256ELb0ELb0ELi2EEENS1_25SingleTileBwdLPTSchedulerILb0ELi128ELb0EEEEEEEEEvNT_6ParamsE$_ZN4cute3eso3ESOILb0ELb0EJiNS_5tupleIJiNS_1CILi0EEEEEEEEC2ERKiRKS5_,($_ZN7cutlass13device_kernelIN5flash19enable_sm80_to_sm89INS1_16FlashAttnBwdSm80INS1_25CollectiveMainloopBwdSm80ILi2ELi2EN4cute5tupleIJNS5_1CILi128EEES8_NS7_ILi64EEEEEENS_10bfloat16_tEfNS_4arch4Sm80ELb1ELb0ELb1ELb0ELb0ELb0ELb0ELb0ELi2ELi4ELi4ELi4ELb0EEENS1_21CollectiveEpilogueBwdISA_SB_SD_Li256ELb0ELb0ELi2EEENS1_25SingleTileBwdLPTSchedulerILb0ELi128ELb0EEEEEEEEEvNT_6ParamsE$_ZN4cute3eso3ESOILb0ELb0EJiNS_5tupleIJiiEEEEEC2ERKiRKS3_ - $_ZN7cutlass13device_kernelIN5flash19enable_sm80_to_sm89INS1_16FlashAttnBwdSm80INS1_25CollectiveMainloopBwdSm80ILi2ELi2EN4cute5tupleIJNS5_1CILi128EEES8_NS7_ILi64EEEEEENS_10bfloat16_tEfNS_4arch4Sm80ELb1ELb0ELb1ELb0ELb0ELb0ELb0ELb0ELi2ELi4ELi4ELi4ELb0EEENS1_21CollectiveEpilogueBwdISA_SB_SD_Li256ELb0ELb0ELi2EEENS1_25SingleTileBwdLPTSchedulerILb0ELi128ELb0EEEEEEEEEvNT_6ParamsE$_ZN4cute3eso3ESOILb0ELb0EJiNS_5tupleIJiNS_1CILi0EEEEEEEEC2ERKiRKS5_)
$_ZN7cutlass13device_kernelIN5flash19enable_sm80_to_sm89INS1_16FlashAttnBwdSm80INS1_25CollectiveMainloopBwdSm80ILi2ELi2EN4cute5tupleIJNS5_1CILi128EEES8_NS7_ILi64EEEEEENS_10bfloat16_tEfNS_4arch4Sm80ELb1ELb0ELb1ELb0ELb0ELb0ELb0ELb0ELi2ELi4ELi4ELi4ELb0EEENS1_21CollectiveEpilogueBwdISA_SB_SD_Li256ELb0ELb0ELi2EEENS1_25SingleTileBwdLPTSchedulerILb0ELi128ELb0EEEEEEEEEvNT_6ParamsE$_ZN4cute3eso3ESOILb0ELb0EJiNS_5tupleIJiNS_1CILi0EEEEEEEEC2ERKiRKS5_:
[----:B------:R-:W-:Y:S02]  /*7950*/  IADD3 R3, R3, -c[0x0][0x20], RZ ;  /* 0x8000080003037a10 */ /* 0x000fe40007ffe0ff */
[----:B------:R-:W-:-:S03]  /*7960*/  IADD3 R2, R2, -c[0x0][0x20], RZ ;  /* 0x8000080002027a10 */ /* 0x000fc60007ffe0ff */
[----:B------:R1:W-:Y:S04]  /*7970*/  STL [R3], R6 ;  /* 0x0000000603007387 */ /* 0x0003e80000100800 */
[----:B------:R-:W2:Y:S01]  /*7980*/  LDL R2, [R2] ;  /* 0x0000000002027983 */ /* 0x000ea20000100800 */
[----:B------:R-:W-:-:S03]  /*7990*/  IMAD.MOV.U32 R5, RZ, RZ, 0x0 ;  /* 0x00000000ff057424 */ /* 0x000fc600078e00ff */
[----:B--2---:R1:W-:Y:S01]  /*79a0*/  STL [R3+0x4], R2 ;  /* 0x0000040203007387 */ /* 0x0043e20000100800 */
[----:B------:R-:W-:Y:S05]  /*79b0*/  RET.REL.NODEC R4 `(_ZN7cutlass13device_kernelIN5flash19enable_sm80_to_sm89INS1_16FlashAttnBwdSm80INS1_25CollectiveMainloopBwdSm80ILi2ELi2EN4cute5tupleIJNS5_1CILi128EEES8_NS7_ILi64EEEEEENS_10bfloat16_tEfNS_4arch4Sm80ELb1ELb0ELb1ELb0ELb0ELb0ELb0ELb0ELi2ELi4ELi4ELi4ELb0EEENS1_21CollectiveEpilogueBwdISA_SB_SD_Li256ELb0ELb0ELi2EEENS1_25SingleTileBwdLPTSchedulerILb0ELi128ELb0EEEEEEEEEvNT_6ParamsE) ;  /* 0xffff864004007950 */ /* 0x000fea0003c3ffff */
        .type           $_ZN7cutlass13device_kernelIN5flash19enable_sm80_to_sm89INS1_16FlashAttnBwdSm80INS1_25CollectiveMainloopBwdSm80ILi2ELi2EN4cute5tupleIJNS5_1CILi128EEES8_NS7_ILi64EEEEEENS_10bfloat16_tEfNS_4arch4Sm80ELb1ELb0ELb1ELb0ELb0ELb0ELb0ELb0ELi2ELi4ELi4ELi4ELb0EEENS1_21CollectiveEpilogueBwdISA_SB_SD_Li256ELb0ELb0ELi2EEENS1_25SingleTileBwdLPTSchedulerILb0ELi128ELb0EEEEEEEEEvNT_6ParamsE$_ZN4cute3eso3ESOILb0ELb0EJiNS_5tupleIJiiEEEEEC2ERKiRKS3_,@function
        .size           $_ZN7cutlass13device_kernelIN5flash19enable_sm80_to_sm89INS1_16FlashAttnBwdSm80INS1_25CollectiveMainloopBwdSm80ILi2ELi2EN4cute5tupleIJNS5_1CILi128EEES8_NS7_ILi64EEEEEENS_10bfloat16_tEfNS_4arch4Sm80ELb1ELb0ELb1ELb0ELb0ELb0ELb0ELb0ELi2ELi4ELi4ELi4ELb0EEENS1_21CollectiveEpilogueBwdISA_SB_SD_Li256ELb0ELb0ELi2EEENS1_25SingleTileBwdLPTSchedulerILb0ELi128ELb0EEEEEEEEEvNT_6ParamsE$_ZN4cute3eso3ESOILb0ELb0EJiNS_5tupleIJiiEEEEEC2ERKiRKS3_,($_ZN7cutlass13device_kernelIN5flash19enable_sm80_to_sm89INS1_16FlashAttnBwdSm80INS1_25CollectiveMainloopBwdSm80ILi2ELi2EN4cute5tupleIJNS5_1CILi128EEES8_NS7_ILi64EEEEEENS_10bfloat16_tEfNS_4arch4Sm80ELb1ELb0ELb1ELb0ELb0ELb0ELb0ELb0ELi2ELi4ELi4ELi4ELb0EEENS1_21CollectiveEpilogueBwdISA_SB_SD_Li256ELb0ELb0ELi2EEENS1_25SingleTileBwdLPTSchedulerILb0ELi128ELb0EEEEEEEEEvNT_6ParamsE$_ZN4cute3eso3ESOILb0ELb0EJiiEEC2ERKiS4_ - $_ZN7cutlass13device_kernelIN5flash19enable_sm80_to_sm89INS1_16FlashAttnBwdSm80INS1_25CollectiveMainloopBwdSm80ILi2ELi2EN4cute5tupleIJNS5_1CILi128EEES8_NS7_ILi64EEEEEENS_10bfloat16_tEfNS_4arch4Sm80ELb1ELb0ELb1ELb0ELb0ELb0ELb0ELb0ELi2ELi4ELi4ELi4ELb0EEENS1_21CollectiveEpilogueBwdISA_SB_SD_Li256ELb0ELb0ELi2EEENS1_25SingleTileBwdLPTSchedulerILb0ELi128ELb0EEEEEEEEEvNT_6ParamsE$_ZN4cute3eso3ESOILb0ELb0EJiNS_5tupleIJiiEEEEEC2ERKiRKS3_)
$_ZN7cutlass13device_kernelIN5flash19enable_sm80_to_sm89INS1_16FlashAttnBwdSm80INS1_25CollectiveMainloopBwdSm80ILi2ELi2EN4cute5tupleIJNS5_1CILi128EEES8_NS7_ILi64EEEEEENS_10bfloat16_tEfNS_4arch4Sm80ELb1ELb0ELb1ELb0ELb0ELb0ELb0ELb0ELi2ELi4ELi4ELi4ELb0EEENS1_21CollectiveEpilogueBwdISA_SB_SD_Li256ELb0ELb0ELi2EEENS1_25SingleTileBwdLPTSchedulerILb0ELi128ELb0EEEEEEEEEvNT_6ParamsE$_ZN4cute3eso3ESOILb0ELb0EJiNS_5tupleIJiiEEEEEC2ERKiRKS3_:
        /* <DEDUP_REMOVED lines=10> */
        .type           $_ZN7cutlass13device_kernelIN5flash19enable_sm80_to_sm89INS1_16FlashAttnBwdSm80INS1_25CollectiveMainloopBwdSm80ILi2ELi2EN4cute5tupleIJNS5_1CILi128EEES8_NS7_ILi64EEEEEENS_10bfloat16_tEfNS_4arch4Sm80ELb1ELb0ELb1ELb0ELb0ELb0ELb0ELb0ELi2ELi4ELi4ELi4ELb0EEENS1_21CollectiveEpilogueBwdISA_SB_SD_Li256ELb0ELb0ELi2EEENS1_25SingleTileBwdLPTSchedulerILb0ELi128ELb0EEEEEEEEEvNT_6ParamsE$_ZN4cute3eso3ESOILb0ELb0EJiiEEC2ERKiS4_,@function
        .size           $_ZN7cutlass13device_kernelIN5flash19enable_sm80_to_sm89INS1_16FlashAttnBwdSm80INS1_25CollectiveMainloopBwdSm80ILi2ELi2EN4cute5tupleIJNS5_1CILi128EEES8_NS7_ILi64EEEEEENS_10bfloat16_tEfNS_4arch4Sm80ELb1ELb0ELb1ELb0ELb0ELb0ELb0ELb0ELi2ELi4ELi4ELi4ELb0EEENS1_21CollectiveEpilogueBwdISA_SB_SD_Li256ELb0ELb0ELi2EEENS1_25SingleTileBwdLPTSchedulerILb0ELi128ELb0EEEEEEEEEvNT_6ParamsE$_ZN4cute3eso3ESOILb0ELb0EJiiEEC2ERKiS4_,($_ZN7cutlass13device_kernelIN5flash19enable_sm80_to_sm89INS1_16FlashAttnBwdSm80INS1_25CollectiveMainloopBwdSm80ILi2ELi2EN4cute5tupleIJNS5_1CILi128EEES8_NS7_ILi64EEEEEENS_10bfloat16_tEfNS_4arch4Sm80ELb1ELb0ELb1ELb0ELb0ELb0ELb0ELb0ELi2ELi4ELi4ELi4ELb0EEENS1_21CollectiveEpilogueBwdISA_SB_SD_Li256ELb0ELb0ELi2EEENS1_25SingleTileBwdLPTSchedulerILb0ELi128ELb0EEEEEEEEEvNT_6ParamsE$_ZN4cute3eso3ESOILb0ELb0EJiiNS_1CILi0EEEEEC2ERKiS6_RKS3_ - $_ZN7cutlass13device_kernelIN5flash19enable_sm80_to_sm89INS1_16FlashAttnBwdSm80INS1_25CollectiveMainloopBwdSm80ILi2ELi2EN4cute5tupleIJNS5_1CILi128EEES8_NS7_ILi64EEEEEENS_10bfloat16_tEfNS_4arch4Sm80ELb1ELb0ELb1ELb0ELb0ELb0ELb0ELb0ELi2ELi4ELi4ELi4ELb0EEENS1_21CollectiveEpilogueBwdISA_SB_SD_Li256ELb0ELb0ELi2EEENS1_25SingleTileBwdLPTSchedulerILb0ELi128ELb0EEEEEEEEEvNT_6ParamsE$_ZN4cute3eso3ESOILb0ELb0EJiiEEC2ERKiS4_)
$_ZN7cutlass13device_kernelIN5flash19enable_sm80_to_sm89INS1_16FlashAttnBwdSm80INS1_25CollectiveMainloopBwdSm80ILi2ELi2EN4cute5tupleIJNS5_1CILi128EEES8_NS7_ILi64EEEEEENS_10bfloat16_tEfNS_4arch4Sm80ELb1ELb0ELb1ELb0ELb0ELb0ELb0ELb0ELi2ELi4ELi4ELi4ELb0EEENS1_21CollectiveEpilogueBwdISA_SB_SD_Li256ELb0ELb0ELi2EEENS1_25SingleTileBwdLPTSchedulerILb0ELi128ELb0EEEEEEEEEvNT_6ParamsE$_ZN4cute3eso3ESOILb0ELb0EJiiEEC2ERKiS4_:
[----:B------:R-:W-:Y:S02]  /*7a60*/  IADD3 R3, R3, -c[0x0][0x20], RZ ;  /* 0x8000080003037a10 */ /* 0x000fe40007ffe0ff */
[----:B------:R-:W-:-:S03]  /*7a70*/  IADD3 R2, R2, -c[0x0][0x20], RZ ;  /* 0x8000080002027a10 */ /* 0x000fc60007ffe0ff */
[----:B------:R1:W-:Y:S04]  /*7a80*/  STL [R3], R10 ;  /* 0x0000000a03007387 */ /* 0x0003e80000100800 */
[----:B------:R-:W2:Y:S01]  /*7a90*/  LDL R2, [R2] ;  /* 0x0000000002027983 */ /* 0x000ea20000100800 */
[----:B------:R-:W-:-:S03]  /*7aa0*/  IMAD.MOV.U32 R9, RZ, RZ, 0x0 ;  /* 0x00000000ff097424 */ /* 0x000fc600078e00ff */
[----:B--2---:R1:W-:Y:S01]  /*7ab0*/  STL [R3+0x4], R2 ;  /* 0x0000040203007387 */ /* 0x0043e20000100800 */
[----:B------:R-:W-:Y:S05]  /*7ac0*/  RET.REL.NODEC R8 `(_ZN7cutlass13device_kernelIN5flash19enable_sm80_to_sm89INS1_16FlashAttnBwdSm80INS1_25CollectiveMainloopBwdSm80ILi2ELi2EN4cute5tupleIJNS5_1CILi128EEES8_NS7_ILi64EEEEEENS_10bfloat16_tEfNS_4arch4Sm80ELb1ELb0ELb1ELb0ELb0ELb0ELb0ELb0ELi2ELi4ELi4ELi4ELb0EEENS1_21CollectiveEpilogueBwdISA_SB_SD_Li256ELb0ELb0ELi2EEENS1_25SingleTileBwdLPTSchedulerILb0ELi128ELb0EEEEEEEEEvNT_6ParamsE) ;  /* 0xffff853008007950 */ /* 0x000fea0003c3ffff */
        .type           $_ZN7cutlass13device_kernelIN5flash19enable_sm80_to_sm89INS1_16FlashAttnBwdSm80INS1_25CollectiveMainloopBwdSm80ILi2ELi2EN4cute5tupleIJNS5_1CILi128EEES8_NS7_ILi64EEEEEENS_10bfloat16_tEfNS_4arch4Sm80ELb1ELb0ELb1ELb0ELb0ELb0ELb0ELb0ELi2ELi4ELi4ELi4ELb0EEENS1_21CollectiveEpilogueBwdISA_SB_SD_Li256ELb0ELb0ELi2EEENS1_25SingleTileBwdLPTSchedulerILb0ELi128ELb0EEEEEEEEEvNT_6ParamsE$_ZN4cute3eso3ESOILb0ELb0EJiiNS_1CILi0EEEEEC2ERKiS6_RKS3_,@function
        .size           $_ZN7cutlass13device_kernelIN5flash19enable_sm80_to_sm89INS1_16FlashAttnBwdSm80INS1_25CollectiveMainloopBwdSm80ILi2ELi2EN4cute5tupleIJNS5_1CILi128EEES8_NS7_ILi64EEEEEENS_10bfloat16_tEfNS_4arch4Sm80ELb1ELb0ELb1ELb0ELb0ELb0ELb0ELb0ELi2ELi4ELi4ELi4ELb0EEENS1_21CollectiveEpilogueBwdISA_SB_SD_Li256ELb0ELb0ELi2EEENS1_25SingleTileBwdLPTSchedulerILb0ELi128ELb0EEEEEEEEEvNT_6ParamsE$_ZN4cute3eso3ESOILb0ELb0EJiiNS_1CILi0EEEEEC2ERKiS6_RKS3_,($_ZN7cutlass13device_kernelIN5flash19enable_sm80_to_sm89INS1_16FlashAttnBwdSm80INS1_25CollectiveMainloopBwdSm80ILi2ELi2EN4cute5tupleIJNS5_1CILi128EEES8_NS7_ILi64EEEEEENS_10bfloat16_tEfNS_4arch4Sm80ELb1ELb0ELb1ELb0ELb0ELb0ELb0ELb0ELi2ELi4ELi4ELi4ELb0EEENS1_21CollectiveEpilogueBwdISA_SB_SD_Li256ELb0ELb0ELi2EEENS1_25SingleTileBwdLPTSchedulerILb0ELi128ELb0EEEEEEEEEvNT_6ParamsE$_ZN4cute3eso3ESOILb0ELb0EJiiNS_1CILi1024EEEEEC2ERKiS6_RKS3_ - $_ZN7cutlass13device_kernelIN5flash19enable_sm80_to_sm89INS1_16FlashAttnBwdSm80INS1_25CollectiveMainloopBwdSm80ILi2ELi2EN4cute5tupleIJNS5_1CILi128EEES8_NS7_ILi64EEEEEENS_10bfloat16_tEfNS_4arch4Sm80ELb1ELb0ELb1ELb0ELb0ELb0ELb0ELb0ELi2ELi4ELi4ELi4ELb0EEENS1_21CollectiveEpilogueBwdISA_SB_SD_Li256ELb0ELb0ELi2EEENS1_25SingleTileBwdLPTSchedulerILb0ELi128ELb0EEEEEEEEEvNT_6ParamsE$_ZN4cute3eso3ESOILb0ELb0EJiiNS_1CILi0EEEEEC2ERKiS6_RKS3_)
$_ZN7cutlass13device_kernelIN5flash19enable_sm80_to_sm89INS1_16FlashAttnBwdSm80INS1_25CollectiveMainloopBwdSm80ILi2ELi2EN4cute5tupleIJNS5_1CILi128EEES8_NS7_ILi64EEEEEENS_10bfloat16_tEfNS_4arch4Sm80ELb1ELb0ELb1ELb0ELb0ELb0ELb0ELb0ELi2ELi4ELi4ELi4ELb0EEENS1_21CollectiveEpilogueBwdISA_SB_SD_Li256ELb0ELb0ELi2EEENS1_25SingleTileBwdLPTSchedulerILb0ELi128ELb0EEEEEEEEEvNT_6ParamsE$_ZN4cute3eso3ESOILb0ELb0EJiiNS_1CILi0EEEEEC2ERKiS6_RKS3_:
        /* <DEDUP_REMOVED lines=8> */
        .type           $_ZN7cutlass13device_kernelIN5flash19enable_sm80_to_sm89INS1_16FlashAttnBwdSm80INS1_25CollectiveMainloopBwdSm80ILi2ELi2EN4cute5tupleIJNS5_1CILi128EEES8_NS7_ILi64EEEEEENS_10bfloat16_tEfNS_4arch4Sm80ELb1ELb0ELb1ELb0ELb0ELb0ELb0ELb0ELi2ELi4ELi4ELi4ELb0EEENS1_21CollectiveEpilogueBwdISA_SB_SD_Li256ELb0ELb0ELi2EEENS1_25SingleTileBwdLPTSchedulerILb0ELi128ELb0EEEEEEEEEvNT_6ParamsE$_ZN4cute3eso3ESOILb0ELb0EJiiNS_1CILi1024EEEEEC2ERKiS6_RKS3_,@function
        .size           $_ZN7cutlass13device_kernelIN5flash19enable_sm80_to_sm89INS1_16FlashAttnBwdSm80INS1_25CollectiveMainloopBwdSm80ILi2ELi2EN4cute5tupleIJNS5_1CILi128EEES8_NS7_ILi64EEEEEENS_10bfloat16_tEfNS_4arch4Sm80ELb1ELb0ELb1ELb0ELb0ELb0ELb0ELb0ELi2ELi4ELi4ELi4ELb0EEENS1_21CollectiveEpilogueBwdISA_SB_SD_Li256ELb0ELb0ELi2EEENS1_25SingleTileBwdLPTSchedulerILb0ELi128ELb0EEEEEEEEEvNT_6ParamsE$_ZN4cute3eso3ESOILb0ELb0EJiiNS_1CILi1024EEEEEC2ERKiS6_RKS3_,($_ZN7cutlass13device_kernelIN5flash19enable_sm80_to_sm89INS1_16FlashAttnBwdSm80INS1_25CollectiveMainloopBwdSm80ILi2ELi2EN4cute5tupleIJNS5_1CILi128EEES8_NS7_ILi64EEEEEENS_10bfloat16_tEfNS_4arch4Sm80ELb1ELb0ELb1ELb0ELb0ELb0ELb0ELb0ELi2ELi4ELi4ELi4ELb0EEENS1_21CollectiveEpilogueBwdISA_SB_SD_Li256ELb0ELb0ELi2EEENS1_25SingleTileBwdLPTSchedulerILb0ELi128ELb0EEEEEEEEEvNT_6ParamsE$_ZN4cute3eso3ESOILb0ELb0EJiiNS_1CILi144EEENS2_ILi512EEEEEC2ERKiS7_RKS3_RKS4_ - $_ZN7cutlass13device_kernelIN5flash19enable_sm80_to_sm89INS1_16FlashAttnBwdSm80INS1_25CollectiveMainloopBwdSm80ILi2ELi2EN4cute5tupleIJNS5_1CILi128EEES8_NS7_ILi64EEEEEENS_10bfloat16_tEfNS_4arch4Sm80ELb1ELb0ELb1ELb0ELb0ELb0ELb0ELb0ELi2ELi4ELi4ELi4ELb0EEENS1_21CollectiveEpilogueBwdISA_SB_SD_Li256ELb0ELb0ELi2EEENS1_25SingleTileBwdLPTSchedulerILb0ELi128ELb0EEEEEEEEEvNT_6ParamsE$_ZN4cute3eso3ESOILb0ELb0EJiiNS_1CILi1024EEEEEC2ERKiS6_RKS3_)
$_ZN7cutlass13device_kernelIN5flash19enable_sm80_to_sm89INS1_16FlashAttnBwdSm80INS1_25CollectiveMainloopBwdSm80ILi2ELi2EN4cute5tupleIJNS5_1CILi128EEES8_NS7_ILi64EEEEEENS_10bfloat16_tEfNS_4arch4Sm80ELb1ELb0ELb1ELb0ELb0ELb0ELb0ELb0ELi2ELi4ELi4ELi4ELb0EEENS1_21CollectiveEpilogueBwdISA_SB_SD_Li256ELb0ELb0ELi2EEENS1_25SingleTileBwdLPTSchedulerILb0ELi128ELb0EEEEEEEEEvNT_6ParamsE$_ZN4cute3eso3ESOILb0ELb0EJiiNS_1CILi1024EEEEEC2ERKiS6_RKS3_:
        /* <DEDUP_REMOVED lines=8> */
        .type           $_ZN7cutlass13device_kernelIN5flash19enable_sm80_to_sm89INS1_16FlashAttnBwdSm80INS1_25CollectiveMainloopBwdSm80ILi2ELi2EN4cute5tupleIJNS5_1CILi128EEES8_NS7_ILi64EEEEEENS_10bfloat16_tEfNS_4arch4Sm80ELb1ELb0ELb1ELb0ELb0ELb0ELb0ELb0ELi2ELi4ELi4ELi4ELb0EEENS1_21CollectiveEpilogueBwdISA_SB_SD_Li256ELb0ELb0ELi2EEENS1_25SingleTileBwdLPTSchedulerILb0ELi128ELb0EEEEEEEEEvNT_6ParamsE$_ZN4cute3eso3ESOILb0ELb0EJiiNS_1CILi144EEENS2_ILi512EEEEEC2ERKiS7_RKS3_RKS4_,@function
        .size           $_ZN7cutlass13device_kernelIN5flash19enable_sm80_to_sm89INS1_16FlashAttnBwdSm80INS1_25CollectiveMainloopBwdSm80ILi2ELi2EN4cute5tupleIJNS5_1CILi128EEES8_NS7_ILi64EEEEEENS_10bfloat16_tEfNS_4arch4Sm80ELb1ELb0ELb1ELb0ELb0ELb0ELb0ELb0ELi2ELi4ELi4ELi4ELb0EEENS1_21CollectiveEpilogueBwdISA_SB_SD_Li256ELb0ELb0ELi2EEENS1_25SingleTileBwdLPTSchedulerILb0ELi128ELb0EEEEEEEEEvNT_6ParamsE$_ZN4cute3eso3ESOILb0ELb0EJiiNS_1CILi144EEENS2_ILi512EEEEEC2ERKiS7_RKS3_RKS4_,($_ZN7cutlass13device_kernelIN5flash19enable_sm80_to_sm89INS1_16FlashAttnBwdSm80INS1_25CollectiveMainloopBwdSm80ILi2ELi2EN4cute5tupleIJNS5_1CILi128EEES8_NS7_ILi64EEEEEENS_10bfloat16_tEfNS_4arch4Sm80ELb1ELb0ELb1ELb0ELb0ELb0ELb0ELb0ELi2ELi4ELi4ELi4ELb0EEENS1_21CollectiveEpilogueBwdISA_SB_SD_Li256ELb0ELb0ELi2EEENS1_25SingleTileBwdLPTSchedulerILb0ELi128ELb0EEEEEEEEEvNT_6ParamsE$_ZN4cute3eso3ESOILb0ELb0EJiiNS_1CILi72EEENS2_ILi512EEEEEC2ERKiS7_RKS3_RKS4_ - $_ZN7cutlass13device_kernelIN5flash19enable_sm80_to_sm89INS1_16FlashAttnBwdSm80INS1_25CollectiveMainloopBwdSm80ILi2ELi2EN4cute5tupleIJNS5_1CILi128EEES8_NS7_ILi64EEEEEENS_10bfloat16_tEfNS_4arch4Sm80ELb1ELb0ELb1ELb0ELb0ELb0ELb0ELb0ELi2ELi4ELi4ELi4ELb0EEENS1_21CollectiveEpilogueBwdISA_SB_SD_Li256ELb0ELb0ELi2EEENS1_25SingleTileBwdLPTSchedulerILb0ELi128ELb0EEEEEEEEEvNT_6ParamsE$_ZN4cute3eso3ESOILb0ELb0EJiiNS_1CILi144EEENS2_ILi512EEEEEC2ERKiS7_RKS3_RKS4_)
$_ZN7cutlass13device_kernelIN5flash19enable_sm80_to_sm89INS1_16FlashAttnBwdSm80INS1_25CollectiveMainloopBwdSm80ILi2ELi2EN4cute5tupleIJNS5_1CILi128EEES8_NS7_ILi64EEEEEENS_10bfloat16_tEfNS_4arch4Sm80ELb1ELb0ELb1ELb0ELb0ELb0ELb0ELb0ELi2ELi4ELi4ELi4ELb0EEENS1_21CollectiveEpilogueBwdISA_SB_SD_Li256ELb0ELb0ELi2EEENS1_25SingleTileBwdLPTSchedulerILb0ELi128ELb0EEEEEEEEEvNT_6ParamsE$_ZN4cute3eso3ESOILb0ELb0EJiiNS_1CILi144EEENS2_ILi512EEEEEC2ERKiS7_RKS3_RKS4_:
[----:B------:R-:W-:Y:S02]  /*7bd0*/  IADD3 R6, R60, -c[0x0][0x20], RZ ;  /* 0x800008003c067a10 */ /* 0x000fe40007ffe0ff */
[----:B------:R-:W-:-:S03]  /*7be0*/  IADD3 R4, R4, -c[0x0][0x20], RZ ;  /* 0x8000080004047a10 */ /* 0x000fc60007ffe0ff */
[----:B------:R1:W-:Y:S04]  /*7bf0*/  STL [R6], R3 ;  /* 0x0000000306007387 */ /* 0x0003e80000100800 */
[----:B------:R-:W2:Y:S01]  /*7c00*/  LDL R5, [R4] ;  /* 0x0000000004057983 */ /* 0x000ea20000100800 */
[----:B------:R-:W-:-:S03]  /*7c10*/  IMAD.MOV.U32 R9, RZ, RZ, 0x0 ;  /* 0x00000000ff097424 */ /* 0x000fc600078e00ff */
[----:B--2---:R1:W-:Y:S01]  /*7c20*/  STL [R6+0x4], R5 ;  /* 0x0000040506007387 */ /* 0x0043e20000100800 */
[----:B------:R-:W-:Y:S05]  /*7c30*/  RET.REL.NODEC R8 `(_ZN7cutlass13device_kernelIN5flash19enable_sm80_to_sm89INS1_16FlashAttnBwdSm80INS1_25CollectiveMainloopBwdSm80ILi2ELi2EN4cute5tupleIJNS5_1CILi128EEES8_NS7_ILi64EEEEEENS_10bfloat16_tEfNS_4arch4Sm80ELb1ELb0ELb1ELb0ELb0ELb0ELb0ELb0ELi2ELi4ELi4ELi4ELb0EEENS1_21CollectiveEpilogueBwdISA_SB_SD_Li256ELb0ELb0ELi2EEENS1_25SingleTileBwdLPTSchedulerILb0ELi128ELb0EEEEEEEEEvNT_6ParamsE) ;  /* 0xffff83c008007950 */ /* 0x000fea0003c3ffff */
        .type           $_ZN7cutlass13device_kernelIN5flash19enable_sm80_to_sm89INS1_16FlashAttnBwdSm80INS1_25CollectiveMainloopBwdSm80ILi2ELi2EN4cute5tupleIJNS5_1CILi128EEES8_NS7_ILi64EEEEEENS_10bfloat16_tEfNS_4arch4Sm80ELb1ELb0ELb1ELb0ELb0ELb0ELb0ELb0ELi2ELi4ELi4ELi4ELb0EEENS1_21CollectiveEpilogueBwdISA_SB_SD_Li256ELb0ELb0ELi2EEENS1_25SingleTileBwdLPTSchedulerILb0ELi128ELb0EEEEEEEEEvNT_6ParamsE$_ZN4cute3eso3ESOILb0ELb0EJiiNS_1CILi72EEENS2_ILi512EEEEEC2ERKiS7_RKS3_RKS4_,@function
        .size           $_ZN7cutlass13device_kernelIN5flash19enable_sm80_to_sm89INS1_16FlashAttnBwdSm80INS1_25CollectiveMainloopBwdSm80ILi2ELi2EN4cute5tupleIJNS5_1CILi128EEES8_NS7_ILi64EEEEEENS_10bfloat16_tEfNS_4arch4Sm80ELb1ELb0ELb1ELb0ELb0ELb0ELb0ELb0ELi2ELi4ELi4ELi4ELb0EEENS1_21CollectiveEpilogueBwdISA_SB_SD_Li256ELb0ELb0ELi2EEENS1_25SingleTileBwdLPTSchedulerILb0ELi128ELb0EEEEEEEEEvNT_6ParamsE$_ZN4cute3eso3ESOILb0ELb0EJiiNS_1CILi72EEENS2_ILi512EEEEEC2ERKiS7_RKS3_RKS4_,($_ZN7cutlass13device_kernelIN5flash19enable_sm80_to_sm89INS1_16FlashAttnBwdSm80INS1_25CollectiveMainloopBwdSm80ILi2ELi2EN4cute5tupleIJNS5_1CILi128EEES8_NS7_ILi64EEEEEENS_10bfloat16_tEfNS_4arch4Sm80ELb1ELb0ELb1ELb0ELb0ELb0ELb0ELb0ELi2ELi4ELi4ELi4ELb0EEENS1_21CollectiveEpilogueBwdISA_SB_SD_Li256ELb0ELb0ELi2EEENS1_25SingleTileBwdLPTSchedulerILb0ELi128ELb0EEEEEEEEEvNT_6ParamsE$_ZN4cute3eso3ESOILb0ELb0EJiiNS_1CILi8192EEEEEC2ERKiS6_RKS3_ - $_ZN7cutlass13device_kernelIN5flash19enable_sm80_to_sm89INS1_16FlashAttnBwdSm80INS1_25CollectiveMainloopBwdSm80ILi2ELi2EN4cute5tupleIJNS5_1CILi128EEES8_NS7_ILi64EEEEEENS_10bfloat16_tEfNS_4arch4Sm80ELb1ELb0ELb1ELb0ELb0ELb0ELb0ELb0ELi2ELi4ELi4ELi4ELb0EEENS1_21CollectiveEpilogueBwdISA_SB_SD_Li256ELb0ELb0ELi2EEENS1_25SingleTileBwdLPTSchedulerILb0ELi128ELb0EEEEEEEEEvNT_6ParamsE$_ZN4cute3eso3ESOILb0ELb0EJiiNS_1CILi72EEENS2_ILi512EEEEEC2ERKiS7_RKS3_RKS4_)
$_ZN7cutlass13device_kernelIN5flash19enable_sm80_to_sm89INS1_16FlashAttnBwdSm80INS1_25CollectiveMainloopBwdSm80ILi2ELi2EN4cute5tupleIJNS5_1CILi128EEES8_NS7_ILi64EEEEEENS_10bfloat16_tEfNS_4arch4Sm80ELb1ELb0ELb1ELb0ELb0ELb0ELb0ELb0ELi2ELi4ELi4ELi4ELb0EEENS1_21CollectiveEpilogueBwdISA_SB_SD_Li256ELb0ELb0ELi2EEENS1_25SingleTileBwdLPTSchedulerILb0ELi128ELb0EEEEEEEEEvNT_6ParamsE$_ZN4cute3eso3ESOILb0ELb0EJiiNS_1CILi72EEENS2_ILi512EEEEEC2ERKiS7_RKS3_RKS4_:
        /* <DEDUP_REMOVED lines=8> */
        .type           $_ZN7cutlass13device_kernelIN5flash19enable_sm80_to_sm89INS1_16FlashAttnBwdSm80INS1_25CollectiveMainloopBwdSm80ILi2ELi2EN4cute5tupleIJNS5_1CILi128EEES8_NS7_ILi64EEEEEENS_10bfloat16_tEfNS_4arch4Sm80ELb1ELb0ELb1ELb0ELb0ELb0ELb0ELb0ELi2ELi4ELi4ELi4ELb0EEENS1_21CollectiveEpilogueBwdISA_SB_SD_Li256ELb0ELb0ELi2EEENS1_25SingleTileBwdLPTSchedulerILb0ELi128ELb0EEEEEEEEEvNT_6ParamsE$_ZN4cute3eso3ESOILb0ELb0EJiiNS_1CILi8192EEEEEC2ERKiS6_RKS3_,@function
        .size           $_ZN7cutlass13device_kernelIN5flash19enable_sm80_to_sm89INS1_16FlashAttnBwdSm80INS1_25CollectiveMainloopBwdSm80ILi2ELi2EN4cute5tupleIJNS5_1CILi128EEES8_NS7_ILi64EEEEEENS_10bfloat16_tEfNS_4arch4Sm80ELb1ELb0ELb1ELb0ELb0ELb0ELb0ELb0ELi2ELi4ELi4ELi4ELb0EEENS1_21CollectiveEpilogueBwdISA_SB_SD_Li256ELb0ELb0ELi2EEENS1_25SingleTileBwdLPTSchedulerILb0ELi128ELb0EEEEEEEEEvNT_6ParamsE$_ZN4cute3eso3ESOILb0ELb0EJiiNS_1CILi8192EEEEEC2ERKiS6_RKS3_,($_ZN7cutlass13device_kernelIN5flash19enable_sm80_to_sm89INS1_16FlashAttnBwdSm80INS1_25CollectiveMainloopBwdSm80ILi2ELi2EN4cute5tupleIJNS5_1CILi128EEES8_NS7_ILi64EEEEEENS_10bfloat16_tEfNS_4arch4Sm80ELb1ELb0ELb1ELb0ELb0ELb0ELb0ELb0ELi2ELi4ELi4ELi4ELb0EEENS1_21CollectiveEpilogueBwdISA_SB_SD_Li256ELb0ELb0ELi2EEENS1_25SingleTileBwdLPTSchedulerILb0ELi128ELb0EEEEEEEEEvNT_6ParamsE$_ZN4cute3eso3ESOILb0ELb0EJiiiEEC2ERKiS4_S4_ - $_ZN7cutlass13device_kernelIN5flash19enable_sm80_to_sm89INS1_16FlashAttnBwdSm80INS1_25CollectiveMainloopBwdSm80ILi2ELi2EN4cute5tupleIJNS5_1CILi128EEES8_NS7_ILi64EEEEEENS_10bfloat16_tEfNS_4arch4Sm80ELb1ELb0ELb1ELb0ELb0ELb0ELb0ELb0ELi2ELi4ELi4ELi4ELb0EEENS1_21CollectiveEpilogueBwdISA_SB_SD_Li256ELb0ELb0ELi2EEENS1_25SingleTileBwdLPTSchedulerILb0ELi128ELb0EEEEEEEEEvNT_6ParamsE$_ZN4cute3eso3ESOILb0ELb0EJiiNS_1CILi8192EEEEEC2ERKiS6_RKS3_)
$_ZN7cutlass13device_kernelIN5flash19enable_sm80_to_sm89INS1_16FlashAttnBwdSm80INS1_25CollectiveMainloopBwdSm80ILi2ELi2EN4cute5tupleIJNS5_1CILi128EEES8_NS7_ILi64EEEEEENS_10bfloat16_tEfNS_4arch4Sm80ELb1ELb0ELb1ELb0ELb0ELb0ELb0ELb0ELi2ELi4ELi4ELi4ELb0EEENS1_21CollectiveEpilogueBwdISA_SB_SD_Li256ELb0ELb0ELi2EEENS1_25SingleTileBwdLPTSchedulerILb0ELi128ELb0EEEEEEEEEvNT_6ParamsE$_ZN4cute3eso3ESOILb0ELb0EJiiNS_1CILi8192EEEEEC2ERKiS6_RKS3_:
[----:B------:R-:W-:Y:S02]  /*7cc0*/  IADD3 R3, R3, -c[0x0][0x20], RZ ;  /* 0x8000080003037a10 */ /* 0x000fe40007ffe0ff */
[----:B------:R-:W-:-:S03]  /*7cd0*/  IADD3 R2, R2, -c[0x0][0x20], RZ ;  /* 0x8000080002027a10 */ /* 0x000fc60007ffe0ff */
[----:B------:R1:W-:Y:S04]  /*7ce0*/  STL [R3], R10 ;  /* 0x0000000a03007387 */ /* 0x0003e80000100800 */
[----:B------:R-:W2:Y:S01]  /*7cf0*/  LDL R2, [R2] ;  /* 0x0000000002027983 */ /* 0x000ea20000100800 */
[----:B------:R-:W-:-:S03]  /*7d00*/  IMAD.MOV.U32 R9, RZ, RZ, 0x0 ;  /* 0x00000000ff097424 */ /* 0x000fc600078e00ff */
[----:B--2---:R1:W-:Y:S01]  /*7d10*/  STL [R3+0x4], R2 ;  /* 0x0000040203007387 */ /* 0x0043e20000100800 */
[----:B------:R-:W-:Y:S05]  /*7d20*/  RET.REL.NODEC R8 `(_ZN7cutlass13device_kernelIN5flash19enable_sm80_to_sm89INS1_16FlashAttnBwdSm80INS1_25CollectiveMainloopBwdSm80ILi2ELi2EN4cute5tupleIJNS5_1CILi128EEES8_NS7_ILi64EEEEEENS_10bfloat16_tEfNS_4arch4Sm80ELb1ELb0ELb1ELb0ELb0ELb0ELb0ELb0ELi2ELi4ELi4ELi4ELb0EEENS1_21CollectiveEpilogueBwdISA_SB_SD_Li256ELb0ELb0ELi2EEENS1_25SingleTileBwdLPTSchedulerILb0ELi128ELb0EEEEEEEEEvNT_6ParamsE) ;  /* 0xffff82d008007950 */ /* 0x000fea0003c3ffff */
        .type           $_ZN7cutlass13device_kernelIN5flash19enable_sm80_to_sm89INS1_16FlashAttnBwdSm80INS1_25CollectiveMainloopBwdSm80ILi2ELi2EN4cute5tupleIJNS5_1CILi128EEES8_NS7_ILi64EEEEEENS_10bfloat16_tEfNS_4arch4Sm80ELb1ELb0ELb1ELb0ELb0ELb0ELb0ELb0ELi2ELi4ELi4ELi4ELb0EEENS1_21CollectiveEpilogueBwdISA_SB_SD_Li256ELb0ELb0ELi2EEENS1_25SingleTileBwdLPTSchedulerILb0ELi128ELb0EEEEEEEEEvNT_6ParamsE$_ZN4cute3eso3ESOILb0ELb0EJiiiEEC2ERKiS4_S4_,@function
        .size           $_ZN7cutlass13device_kernelIN5flash19enable_sm80_to_sm89INS1_16FlashAttnBwdSm80INS1_25CollectiveMainloopBwdSm80ILi2ELi2EN4cute5tupleIJNS5_1CILi128EEES8_NS7_ILi64EEEEEENS_10bfloat16_tEfNS_4arch4Sm80ELb1ELb0ELb1ELb0ELb0ELb0ELb0ELb0ELi2ELi4ELi4ELi4ELb0EEENS1_21CollectiveEpilogueBwdISA_SB_SD_Li256ELb0ELb0ELi2EEENS1_25SingleTileBwdLPTSchedulerILb0ELi128ELb0EEEEEEEEEvNT_6ParamsE$_ZN4cute3eso3ESOILb0ELb0EJiiiEEC2ERKiS4_S4_,($_ZN7cutlass13device_kernelIN5flash19enable_sm80_to_sm89INS1_16FlashAttnBwdSm80INS1_25CollectiveMainloopBwdSm80ILi2ELi2EN4cute5tupleIJNS5_1CILi128EEES8_NS7_ILi64EEEEEENS_10bfloat16_tEfNS_4arch4Sm80ELb1ELb0ELb1ELb0ELb0ELb0ELb0ELb0ELi2ELi4ELi4ELi4ELb0EEENS1_21CollectiveEpilogueBwdISA_SB_SD_Li256ELb0ELb0ELi2EEENS1_25SingleTileBwdLPTSchedulerILb0ELi128ELb0EEEEEEEEEvNT_6ParamsE$_ZN4cute3eso3ESOILb0ELb0EJiiiNS_1CILi0EEEEEC2ERKiS6_S6_RKS3_ - $_ZN7cutlass13device_kernelIN5flash19enable_sm80_to_sm89INS1_16FlashAttnBwdSm80INS1_25CollectiveMainloopBwdSm80ILi2ELi2EN4cute5tupleIJNS5_1CILi128EEES8_NS7_ILi64EEEEEENS_10bfloat16_tEfNS_4arch4Sm80ELb1ELb0ELb1ELb0ELb0ELb0ELb0ELb0ELi2ELi4ELi4ELi4ELb0EEENS1_21CollectiveEpilogueBwdISA_SB_SD_Li256ELb0ELb0ELi2EEENS1_25SingleTileBwdLPTSchedulerILb0ELi128ELb0EEEEEEEEEvNT_6ParamsE$_ZN4cute3eso3ESOILb0ELb0EJiiiEEC2ERKiS4_S4_)
$_ZN7cutlass13device_kernelIN5flash19enable_sm80_to_sm89INS1_16FlashAttnBwdSm80INS1_25CollectiveMainloopBwdSm80ILi2ELi2EN4cute5tupleIJNS5_1CILi128EEES8_NS7_ILi64EEEEEENS_10bfloat16_tEfNS_4arch4Sm80ELb1ELb0ELb1ELb0ELb0ELb0ELb0ELb0ELi2ELi4ELi4ELi4ELb0EEENS1_21CollectiveEpilogueBwdISA_SB_SD_Li256ELb0ELb0ELi2EEENS1_25SingleTileBwdLPTSchedulerILb0ELi128ELb0EEEEEEEEEvNT_6ParamsE$_ZN4cute3eso3ESOILb0ELb0EJiiiEEC2ERKiS4_S4_:
        /* <DEDUP_REMOVED lines=9> */
[----:B------:R-:W-:Y:S05]  /*7dc0*/  RET.REL.NODEC R4 `(_ZN7cutlass13device_kernelIN5flash19enable_sm80_to_sm89INS1_16FlashAttnBwdSm80INS1_25CollectiveMainloopBwdSm80ILi2ELi2EN4cute5tupleIJNS5_1CILi128EEES8_NS7_ILi64EEEEEENS_10bfloat16_tEfNS_4arch4Sm80ELb1ELb0ELb1ELb0ELb0ELb0ELb0ELb0ELi2ELi4ELi4ELi4ELb0EEENS1_21CollectiveEpilogueBwdISA_SB_SD_Li256ELb0ELb0ELi2EEENS1_25SingleTileBwdLPTSchedulerILb0ELi128ELb0EEEEEEEEEvNT_6ParamsE) ;  /* 0xffff823004007950 */ /* 0x000fea0003c3ffff */
        .type           $_ZN7cutlass13device_kernelIN5flash19enable_sm80_to_sm89INS1_16FlashAttnBwdSm80INS1_25CollectiveMainloopBwdSm80ILi2ELi2EN4cute5tupleIJNS5_1CILi128EEES8_NS7_ILi64EEEEEENS_10bfloat16_tEfNS_4arch4Sm80ELb1ELb0ELb1ELb0ELb0ELb0ELb0ELb0ELi2ELi4ELi4ELi4ELb0EEENS1_21CollectiveEpilogueBwdISA_SB_SD_Li256ELb0ELb0ELi2EEENS1_25SingleTileBwdLPTSchedulerILb0ELi128ELb0EEEEEEEEEvNT_6ParamsE$_ZN4cute3eso3ESOILb0ELb0EJiiiNS_1CILi0EEEEEC2ERKiS6_S6_RKS3_,@function
        .size           $_ZN7cutlass13device_kernelIN5flash19enable_sm80_to_sm89INS1_16FlashAttnBwdSm80INS1_25CollectiveMainloopBwdSm80ILi2ELi2EN4cute5tupleIJNS5_1CILi128EEES8_NS7_ILi64EEEEEENS_10bfloat16_tEfNS_4arch4Sm80ELb1ELb0ELb1ELb0ELb0ELb0ELb0ELb0ELi2ELi4ELi4ELi4ELb0EEENS1_21CollectiveEpilogueBwdISA_SB_SD_Li256ELb0ELb0ELi2EEENS1_25SingleTileBwdLPTSchedulerILb0ELi128ELb0EEEEEEEEEvNT_6ParamsE$_ZN4cute3eso3ESOILb0ELb0EJiiiNS_1CILi0EEEEEC2ERKiS6_S6_RKS3_,($_ZN7cutlass13device_kernelIN5flash19enable_sm80_to_sm89INS1_16FlashAttnBwdSm80INS1_25CollectiveMainloopBwdSm80ILi2ELi2EN4cute5tupleIJNS5_1CILi128EEES8_NS7_ILi64EEEEEENS_10bfloat16_tEfNS_4arch4Sm80ELb1ELb0ELb1ELb0ELb0ELb0ELb0ELb0ELi2ELi4ELi4ELi4ELb0EEENS1_21CollectiveEpilogueBwdISA_SB_SD_Li256ELb0ELb0ELi2EEENS1_25SingleTileBwdLPTSchedulerILb0ELi128ELb0EEEEEEEEEvNT_6ParamsE$_ZN4cute3eso3ESOILb0ELb0EJiiiNS_1CILi144EEENS2_ILi512EEEEEC2ERKiS7_S7_RKS3_RKS4_ - $_ZN7cutlass13device_kernelIN5flash19enable_sm80_to_sm89INS1_16FlashAttnBwdSm80INS1_25CollectiveMainloopBwdSm80ILi2ELi2EN4cute5tupleIJNS5_1CILi128EEES8_NS7_ILi64EEEEEENS_10bfloat16_tEfNS_4arch4Sm80ELb1ELb0ELb1ELb0ELb0ELb0ELb0ELb0ELi2ELi4ELi4ELi4ELb0EEENS1_21CollectiveEpilogueBwdISA_SB_SD_Li256ELb0ELb0ELi2EEENS1_25SingleTileBwdLPTSchedulerILb0ELi128ELb0EEEEEEEEEvNT_6ParamsE$_ZN4cute3eso3ESOILb0ELb0EJiiiNS_1CILi0EEEEEC2ERKiS6_S6_RKS3_)
$_ZN7cutlass13device_kernelIN5flash19enable_sm80_to_sm89INS1_16FlashAttnBwdSm80INS1_25CollectiveMainloopBwdSm80ILi2ELi2EN4cute5tupleIJNS5_1CILi128EEES8_NS7_ILi64EEEEEENS_10bfloat16_tEfNS_4arch4Sm80ELb1ELb0ELb1ELb0ELb0ELb0ELb0ELb0ELi2ELi4ELi4ELi4ELb0EEENS1_21CollectiveEpilogueBwdISA_SB_SD_Li256ELb0ELb0ELi2EEENS1_25SingleTileBwdLPTSchedulerILb0ELi128ELb0EEEEEEEEEvNT_6ParamsE$_ZN4cute3eso3ESOILb0ELb0EJiiiNS_1CILi0EEEEEC2ERKiS6_S6_RKS3_:
        /* <DEDUP_REMOVED lines=10> */
[----:B------:R-:W-:Y:S05]  /*7e70*/  RET.REL.NODEC R46 `(_ZN7cutlass13device_kernelIN5flash19enable_sm80_to_sm89INS1_16FlashAttnBwdSm80INS1_25CollectiveMainloopBwdSm80ILi2ELi2EN4cute5tupleIJNS5_1CILi128EEES8_NS7_ILi64EEEEEENS_10bfloat16_tEfNS_4arch4Sm80ELb1ELb0ELb1ELb0ELb0ELb0ELb0ELb0ELi2ELi4ELi4ELi4ELb0EEENS1_21CollectiveEpilogueBwdISA_SB_SD_Li256ELb0ELb0ELi2EEENS1_25SingleTileBwdLPTSchedulerILb0ELi128ELb0EEEEEEEEEvNT_6ParamsE) ;  /* 0xffff81802e007950 */ /* 0x000fea0003c3ffff */
        .type           $_ZN7cutlass13device_kernelIN5flash19enable_sm80_to_sm89INS1_16FlashAttnBwdSm80INS1_25CollectiveMainloopBwdSm80ILi2ELi2EN4cute5tupleIJNS5_1CILi128EEES8_NS7_ILi64EEEEEENS_10bfloat16_tEfNS_4arch4Sm80ELb1ELb0ELb1ELb0ELb0ELb0ELb0ELb0ELi2ELi4ELi4ELi4ELb0EEENS1_21CollectiveEpilogueBwdISA_SB_SD_Li256ELb0ELb0ELi2EEENS1_25SingleTileBwdLPTSchedulerILb0ELi128ELb0EEEEEEEEEvNT_6ParamsE$_ZN4cute3eso3ESOILb0ELb0EJiiiNS_1CILi144EEENS2_ILi512EEEEEC2ERKiS7_S7_RKS3_RKS4_,@function
        .size           $_ZN7cutlass13device_kernelIN5flash19enable_sm80_to_sm89INS1_16FlashAttnBwdSm80INS1_25CollectiveMainloopBwdSm80ILi2ELi2EN4cute5tupleIJNS5_1CILi128EEES8_NS7_ILi64EEEEEENS_10bfloat16_tEfNS_4arch4Sm80ELb1ELb0ELb1ELb0ELb0ELb0ELb0ELb0ELi2ELi4ELi4ELi4ELb0EEENS1_21CollectiveEpilogueBwdISA_SB_SD_Li256ELb0ELb0ELi2EEENS1_25SingleTileBwdLPTSchedulerILb0ELi128ELb0EEEEEEEEEvNT_6ParamsE$_ZN4cute3eso3ESOILb0ELb0EJiiiNS_1CILi144EEENS2_ILi512EEEEEC2ERKiS7_S7_RKS3_RKS4_,($_ZN7cutlass13device_kernelIN5flash19enable_sm80_to_sm89INS1_16FlashAttnBwdSm80INS1_25CollectiveMainloopBwdSm80ILi2ELi2EN4cute5tupleIJNS5_1CILi128EEES8_NS7_ILi64EEEEEENS_10bfloat16_tEfNS_4arch4Sm80ELb1ELb0ELb1ELb0ELb0ELb0ELb0ELb0ELi2ELi4ELi4ELi4ELb0EEENS1_21CollectiveEpilogueBwdISA_SB_SD_Li256ELb0ELb0ELi2EEENS1_25SingleTileBwdLPTSchedulerILb0ELi128ELb0EEEEEEEEEvNT_6ParamsE$_ZN4cute3eso3ESOILb0ELb0EJiiiNS_1CILi72EEENS2_ILi512EEEEEC2ERKiS7_S7_RKS3_RKS4_ - $_ZN7cutlass13device_kernelIN5flash19enable_sm80_to_sm89INS1_16FlashAttnBwdSm80INS1_25CollectiveMainloopBwdSm80ILi2ELi2EN4cute5tupleIJNS5_1CILi128EEES8_NS7_ILi64EEEEEENS_10bfloat16_tEfNS_4arch4Sm80ELb1ELb0ELb1ELb0ELb0ELb0ELb0ELb0ELi2ELi4ELi4ELi4ELb0EEENS1_21CollectiveEpilogueBwdISA_SB_SD_Li256ELb0ELb0ELi2EEENS1_25SingleTileBwdLPTSchedulerILb0ELi128ELb0EEEEEEEEEvNT_6ParamsE$_ZN4cute3eso3ESOILb0ELb0EJiiiNS_1CILi144EEENS2_ILi512EEEEEC2ERKiS7_S7_RKS3_RKS4_)
$_ZN7cutlass13device_kernelIN5flash19enable_sm80_to_sm89INS1_16FlashAttnBwdSm80INS1_25CollectiveMainloopBwdSm80ILi2ELi2EN4cute5tupleIJNS5_1CILi128EEES8_NS7_ILi64EEEEEENS_10bfloat16_tEfNS_4arch4Sm80ELb1ELb0ELb1ELb0ELb0ELb0ELb0ELb0ELi2ELi4ELi4ELi4ELb0EEENS1_21CollectiveEpilogueBwdISA_SB_SD_Li256ELb0ELb0ELi2EEENS1_25SingleTileBwdLPTSchedulerILb0ELi128ELb0EEEEEEEEEvNT_6ParamsE$_ZN4cute3eso3ESOILb0ELb0EJiiiNS_1CILi144EEENS2_ILi512EEEEEC2ERKiS7_S7_RKS3_RKS4_:
        /* <DEDUP_REMOVED lines=11> */
        .type           $_ZN7cutlass13device_kernelIN5flash19enable_sm80_to_sm89INS1_16FlashAttnBwdSm80INS1_25CollectiveMainloopBwdSm80ILi2ELi2EN4cute5tupleIJNS5_1CILi128EEES8_NS7_ILi64EEEEEENS_10bfloat16_tEfNS_4arch4Sm80ELb1ELb0ELb1ELb0ELb0ELb0ELb0ELb0ELi2ELi4ELi4ELi4ELb0EEENS1_21CollectiveEpilogueBwdISA_SB_SD_Li256ELb0ELb0ELi2EEENS1_25SingleTileBwdLPTSchedulerILb0ELi128ELb0EEEEEEEEEvNT_6ParamsE$_ZN4cute3eso3ESOILb0ELb0EJiiiNS_1CILi72EEENS2_ILi512EEEEEC2ERKiS7_S7_RKS3_RKS4_,@function
        .size           $_ZN7cutlass13device_kernelIN5flash19enable_sm80_to_sm89INS1_16FlashAttnBwdSm80INS1_25CollectiveMainloopBwdSm80ILi2ELi2EN4cute5tupleIJNS5_1CILi128EEES8_NS7_ILi64EEEEEENS_10bfloat16_tEfNS_4arch4Sm80ELb1ELb0ELb1ELb0ELb0ELb0ELb0ELb0ELi2ELi4ELi4ELi4ELb0EEENS1_21CollectiveEpilogueBwdISA_SB_SD_Li256ELb0ELb0ELi2EEENS1_25SingleTileBwdLPTSchedulerILb0ELi128ELb0EEEEEEEEEvNT_6ParamsE$_ZN4cute3eso3ESOILb0ELb0EJiiiNS_1CILi72EEENS2_ILi512EEEEEC2ERKiS7_S7_RKS3_RKS4_,($_ZN7cutlass13device_kernelIN5flash19enable_sm80_to_sm89INS1_16FlashAttnBwdSm80INS1_25CollectiveMainloopBwdSm80ILi2ELi2EN4cute5tupleIJNS5_1CILi128EEES8_NS7_ILi64EEEEEENS_10bfloat16_tEfNS_4arch4Sm80ELb1ELb0ELb1ELb0ELb0ELb0ELb0ELb0ELi2ELi4ELi4ELi4ELb0EEENS1_21CollectiveEpilogueBwdISA_SB_SD_Li256ELb0ELb0ELi2EEENS1_25SingleTileBwdLPTSchedulerILb0ELi128ELb0EEEEEEEEEvNT_6ParamsE$_ZN4cute3eso3ESOILb0ELb1EJNS_5tupleIJiNS2_IJiNS_1CILi0EEEEEEEEENS2_IJNS_10UnderscoreENS2_IJS7_S7_EEEEEEEEC2ERKS6_RKS9_ - $_ZN7cutlass13device_kernelIN5flash19enable_sm80_to_sm89INS1_16FlashAttnBwdSm80INS1_25CollectiveMainloopBwdSm80ILi2ELi2EN4cute5tupleIJNS5_1CILi128EEES8_NS7_ILi64EEEEEENS_10bfloat16_tEfNS_4arch4Sm80ELb1ELb0ELb1ELb0ELb0ELb0ELb0ELb0ELi2ELi4ELi4ELi4ELb0EEENS1_21CollectiveEpilogueBwdISA_SB_SD_Li256ELb0ELb0ELi2EEENS1_25SingleTileBwdLPTSchedulerILb0ELi128ELb0EEEEEEEEEvNT_6ParamsE$_ZN4cute3eso3ESOILb0ELb0EJiiiNS_1CILi72EEENS2_ILi512EEEEEC2ERKiS7_S7_RKS3_RKS4_)
$_ZN7cutlass13device_kernelIN5flash19enable_sm80_to_sm89INS1_16FlashAttnBwdSm80INS1_25CollectiveMainloopBwdSm80ILi2ELi2EN4cute5tupleIJNS5_1CILi128EEES8_NS7_ILi64EEEEEENS_10bfloat16_tEfNS_4arch4Sm80ELb1ELb0ELb1ELb0ELb0ELb0ELb0ELb0ELi2ELi4ELi4ELi4ELb0EEENS1_21CollectiveEpilogueBwdISA_SB_SD_Li256ELb0ELb0ELi2EEENS1_25SingleTileBwdLPTSchedulerILb0ELi128ELb0EEEEEEEEEvNT_6ParamsE$_ZN4cute3eso3ESOILb0ELb0EJiiiNS_1CILi72EEENS2_ILi512EEEEEC2ERKiS7_S7_RKS3_RKS4_:
        /* <DEDUP_REMOVED lines=11> */
        .type           $_ZN7cutlass13device_kernelIN5flash19enable_sm80_to_sm89INS1_16FlashAttnBwdSm80INS1_25CollectiveMainloopBwdSm80ILi2ELi2EN4cute5tupleIJNS5_1CILi128EEES8_NS7_ILi64EEEEEENS_10bfloat16_tEfNS_4arch4Sm80ELb1ELb0ELb1ELb0ELb0ELb0ELb0ELb0ELi2ELi4ELi4ELi4ELb0EEENS1_21CollectiveEpilogueBwdISA_SB_SD_Li256ELb0ELb0ELi2EEENS1_25SingleTileBwdLPTSchedulerILb0ELi128ELb0EEEEEEEEEvNT_6ParamsE$_ZN4cute3eso3ESOILb0ELb1EJNS_5tupleIJiNS2_IJiNS_1CILi0EEEEEEEEENS2_IJNS_10UnderscoreENS2_IJS7_S7_EEEEEEEEC2ERKS6_RKS9_,@function
        .size           $_ZN7cutlass13device_kernelIN5flash19enable_sm80_to_sm89INS1_16FlashAttnBwdSm80INS1_25CollectiveMainloopBwdSm80ILi2ELi2EN4cute5tupleIJNS5_1CILi128EEES8_NS7_ILi64EEEEEENS_10bfloat16_tEfNS_4arch4Sm80ELb1ELb0ELb1ELb0ELb0ELb0ELb0ELb0ELi2ELi4ELi4ELi4ELb0EEENS1_21CollectiveEpilogueBwdISA_SB_SD_Li256ELb0ELb0ELi2EEENS1_25SingleTileBwdLPTSchedulerILb0ELi128ELb0EEEEEEEEEvNT_6ParamsE$_ZN4cute3eso3ESOILb0ELb1EJNS_5tupleIJiNS2_IJiNS_1CILi0EEEEEEEEENS2_IJNS_10UnderscoreENS2_IJS7_S7_EEEEEEEEC2ERKS6_RKS9_,($_ZN7cutlass13device_kernelIN5flash19enable_sm80_to_sm89INS1_16FlashAttnBwdSm80INS1_25CollectiveMainloopBwdSm80ILi2ELi2EN4cute5tupleIJNS5_1CILi128EEES8_NS7_ILi64EEEEEENS_10bfloat16_tEfNS_4arch4Sm80ELb1ELb0ELb1ELb0ELb0ELb0ELb0ELb0ELi2ELi4ELi4ELi4ELb0EEENS1_21CollectiveEpilogueBwdISA_SB_SD_Li256ELb0ELb0ELi2EEENS1_25SingleTileBwdLPTSchedulerILb0ELi128ELb0EEEEEEEEEvNT_6ParamsE$_ZN4cute3eso3ESOILb0ELb1EJNS_5tupleIJiNS2_IJiiEEEEEENS2_IJNS_10UnderscoreENS2_IJS5_S5_EEEEEEEEC2ERKS4_RKS7_ - $_ZN7cutlass13device_kernelIN5flash19enable_sm80_to_sm89INS1_16FlashAttnBwdSm80INS1_25CollectiveMainloopBwdSm80ILi2ELi2EN4cute5tupleIJNS5_1CILi128EEES8_NS7_ILi64EEEEEENS_10bfloat16_tEfNS_4arch4Sm80ELb1ELb0ELb1ELb0ELb0ELb0ELb0ELb0ELi2ELi4ELi4ELi4ELb0EEENS1_21CollectiveEpilogueBwdISA_SB_SD_Li256ELb0ELb0ELi2EEENS1_25SingleTileBwdLPTSchedulerILb0ELi128ELb0EEEEEEEEEvNT_6ParamsE$_ZN4cute3eso3ESOILb0ELb1EJNS_5tupleIJiNS2_IJiNS_1CILi0EEEEEEEEENS2_IJNS_10UnderscoreENS2_IJS7_S7_EEEEEEEEC2ERKS6_RKS9_)
$_ZN7cutlass13device_kernelIN5flash19enable_sm80_to_sm89INS1_16FlashAttnBwdSm80INS1_25CollectiveMainloopBwdSm80ILi2ELi2EN4cute5tupleIJNS5_1CILi128EEES8_NS7_ILi64EEEEEENS_10bfloat16_tEfNS_4arch4Sm80ELb1ELb0ELb1ELb0ELb0ELb0ELb0ELb0ELi2ELi4ELi4ELi4ELb0EEENS1_21CollectiveEpilogueBwdISA_SB_SD_Li256ELb0ELb0ELi2EEENS1_25SingleTileBwdLPTSchedulerILb0ELi128ELb0EEEEEEEEEvNT_6ParamsE$_ZN4cute3eso3ESOILb0ELb1EJNS_5tupleIJiNS2_IJiNS_1CILi0EEEEEEEEENS2_IJNS_10UnderscoreENS2_IJS7_S7_EEEEEEEEC2ERKS6_RKS9_:
[----:B------:R-:W-:Y:S01]  /*7fe0*/  IADD3 R4, R4, -c[0x0][0x20], RZ ;  /* 0x8000080004047a10 */ /* 0x000fe20007ffe0ff */
[----:B------:R-:W-:Y:S01]  /*7ff0*/  IMAD.MOV.U32 R8, RZ, RZ, R6 ;  /* 0x000000ffff087224 */ /* 0x000fe200078e0006 */
[----:B------:R-:W-:-:S03]  /*8000*/  MOV R9, 0x0 ;  /* 0x0000000000097802 */ /* 0x000fc60000000f00 */
[----:B------:R1:W-:Y:S04]  /*8010*/  STL [R4], R2 ;  /* 0x0000000204007387 */ /* 0x0003e80000100800 */
[----:B------:R1:W-:Y:S01]  /*8020*/  STL [R4+0x4], R3 ;  /* 0x0000040304007387 */ /* 0x0003e20000100800 */
[----:B------:R-:W-:Y:S05]  /*8030*/  RET.REL.NODEC R8 `(_ZN7cutlass13device_kernelIN5flash19enable_sm80_to_sm89INS1_16FlashAttnBwdSm80INS1_25CollectiveMainloopBwdSm80ILi2ELi2EN4cute5tupleIJNS5_1CILi128EEES8_NS7_ILi64EEEEEENS_10bfloat16_tEfNS_4arch4Sm80ELb1ELb0ELb1ELb0ELb0ELb0ELb0ELb0ELi2ELi4ELi4ELi4ELb0EEENS1_21CollectiveEpilogueBwdISA_SB_SD_Li256ELb0ELb0ELi2EEENS1_25SingleTileBwdLPTSchedulerILb0ELi128ELb0EEEEEEEEEvNT_6ParamsE) ;  /* 0xffff7fc008007950 */ /* 0x000fea0003c3ffff */
        .type           $_ZN7cutlass13device_kernelIN5flash19enable_sm80_to_sm89INS1_16FlashAttnBwdSm80INS1_25CollectiveMainloopBwdSm80ILi2ELi2EN4cute5tupleIJNS5_1CILi128EEES8_NS7_ILi64EEEEEENS_10bfloat16_tEfNS_4arch4Sm80ELb1ELb0ELb1ELb0ELb0ELb0ELb0ELb0ELi2ELi4ELi4ELi4ELb0EEENS1_21CollectiveEpilogueBwdISA_SB_SD_Li256ELb0ELb0ELi2EEENS1_25SingleTileBwdLPTSchedulerILb0ELi128ELb0EEEEEEEEEvNT_6ParamsE$_ZN4cute3eso3ESOILb0ELb1EJNS_5tupleIJiNS2_IJiiEEEEEENS2_IJNS_10UnderscoreENS2_IJS5_S5_EEEEEEEEC2ERKS4_RKS7_,@function
        .size           $_ZN7cutlass13device_kernelIN5flash19enable_sm80_to_sm89INS1_16FlashAttnBwdSm80INS1_25CollectiveMainloopBwdSm80ILi2ELi2EN4cute5tupleIJNS5_1CILi128EEES8_NS7_ILi64EEEEEENS_10bfloat16_tEfNS_4arch4Sm80ELb1ELb0ELb1ELb0ELb0ELb0ELb0ELb0ELi2ELi4ELi4ELi4ELb0EEENS1_21CollectiveEpilogueBwdISA_SB_SD_Li256ELb0ELb0ELi2EEENS1_25SingleTileBwdLPTSchedulerILb0ELi128ELb0EEEEEEEEEvNT_6ParamsE$_ZN4cute3eso3ESOILb0ELb1EJNS_5tupleIJiNS2_IJiiEEEEEENS2_IJNS_10UnderscoreENS2_IJS5_S5_EEEEEEEEC2ERKS4_RKS7_,($_ZN7cutlass13device_kernelIN5flash19enable_sm80_to_sm89INS1_16FlashAttnBwdSm80INS1_25CollectiveMainloopBwdSm80ILi2ELi2EN4cute5tupleIJNS5_1CILi128EEES8_NS7_ILi64EEEEEENS_10bfloat16_tEfNS_4arch4Sm80ELb1ELb0ELb1ELb0ELb0ELb0ELb0ELb0ELi2ELi4ELi4ELi4ELb0EEENS1_21CollectiveEpilogueBwdISA_SB_SD_Li256ELb0ELb0ELi2EEENS1_25SingleTileBwdLPTSchedulerILb0ELi128ELb0EEEEEEEEEvNT_6ParamsE$_ZN4cute3eso3ESOILb0ELb1EJNS_5tupleIJiiEEEEEC2ERKS3_ - $_ZN7cutlass13device_kernelIN5flash19enable_sm80_to_sm89INS1_16FlashAttnBwdSm80INS1_25CollectiveMainloopBwdSm80ILi2ELi2EN4cute5tupleIJNS5_1CILi128EEES8_NS7_ILi64EEEEEENS_10bfloat16_tEfNS_4arch4Sm80ELb1ELb0ELb1ELb0ELb0ELb0ELb0ELb0ELi2ELi4ELi4ELi4ELb0EEENS1_21CollectiveEpilogueBwdISA_SB_SD_Li256ELb0ELb0ELi2EEENS1_25SingleTileBwdLPTSchedulerILb0ELi128ELb0EEEEEEEEEvNT_6ParamsE$_ZN4cute3eso3ESOILb0ELb1EJNS_5tupleIJiNS2_IJiiEEEEEENS2_IJNS_10UnderscoreENS2_IJS5_S5_EEEEEEEEC2ERKS4_RKS7_)
$_ZN7cutlass13device_kernelIN5flash19enable_sm80_to_sm89INS1_16FlashAttnBwdSm80INS1_25CollectiveMainloopBwdSm80ILi2ELi2EN4cute5tupleIJNS5_1CILi128EEES8_NS7_ILi64EEEEEENS_10bfloat16_tEfNS_4arch4Sm80ELb1ELb0ELb1ELb0ELb0ELb0ELb0ELb0ELi2ELi4ELi4ELi4ELb0EEENS1_21CollectiveEpilogueBwdISA_SB_SD_Li256ELb0ELb0ELi2EEENS1_25SingleTileBwdLPTSchedulerILb0ELi128ELb0EEEEEEEEEvNT_6ParamsE$_ZN4cute3eso3ESOILb0ELb1EJNS_5tupleIJiNS2_IJiiEEEEEENS2_IJNS_10UnderscoreENS2_IJS5_S5_EEEEEEEEC2ERKS4_RKS7_:
[----:B------:R-:W-:Y:S01]  /*8040*/  IADD3 R4, R81, -c[0x0][0x20], RZ ;  /* 0x8000080051047a10 */ /* 0x000fe20007ffe0ff */
[----:B------:R-:W-:Y:S01]  /*8050*/  IMAD.MOV.U32 R8, RZ, RZ, R6 ;  /* 0x000000ffff087224 */ /* 0x000fe200078e0006 */
[----:B------:R-:W-:-:S03]  /*8060*/  MOV R9, 0x0 ;  /* 0x0000000000097802 */ /* 0x000fc60000000f00 */
[----:B------:R1:W-:Y:S04]  /*8070*/  STL [R4], R2 ;  /* 0x0000000204007387 */ /* 0x0003e80000100800 */
[----:B------:R1:W-:Y:S04]  /*8080*/  STL [R4+0x4], R3 ;  /* 0x0000040304007387 */ /* 0x0003e80000100800 */
[----:B------:R1:W-:Y:S01]  /*8090*/  STL [R4+0x8], R5 ;  /* 0x0000080504007387 */ /* 0x0003e20000100800 */
[----:B------:R-:W-:Y:S05]  /*80a0*/  RET.REL.NODEC R8 `(_ZN7cutlass13device_kernelIN5flash19enable_sm80_to_sm89INS1_16FlashAttnBwdSm80INS1_25CollectiveMainloopBwdSm80ILi2ELi2EN4cute5tupleIJNS5_1CILi128EEES8_NS7_ILi64EEEEEENS_10bfloat16_tEfNS_4arch4Sm80ELb1ELb0ELb1ELb0ELb0ELb0ELb0ELb0ELi2ELi4ELi4ELi4ELb0EEENS1_21CollectiveEpilogueBwdISA_SB_SD_Li256ELb0ELb0ELi2EEENS1_25SingleTileBwdLPTSchedulerILb0ELi128ELb0EEEEEEEEEvNT_6ParamsE) ;  /* 0xffff7f5008007950 */ /* 0x000fea0003c3ffff */
        .type           $_ZN7cutlass13device_kernelIN5flash19enable_sm80_to_sm89INS1_16FlashAttnBwdSm80INS1_25CollectiveMainloopBwdSm80ILi2ELi2EN4cute5tupleIJNS5_1CILi128EEES8_NS7_ILi64EEEEEENS_10bfloat16_tEfNS_4arch4Sm80ELb1ELb0ELb1ELb0ELb0ELb0ELb0ELb0ELi2ELi4ELi4ELi4ELb0EEENS1_21CollectiveEpilogueBwdISA_SB_SD_Li256ELb0ELb0ELi2EEENS1_25SingleTileBwdLPTSchedulerILb0ELi128ELb0EEEEEEEEEvNT_6ParamsE$_ZN4cute3eso3ESOILb0ELb1EJNS_5tupleIJiiEEEEEC2ERKS3_,@function
        .size           $_ZN7cutlass13device_kernelIN5flash19enable_sm80_to_sm89INS1_16FlashAttnBwdSm80INS1_25CollectiveMainloopBwdSm80ILi2ELi2EN4cute5tupleIJNS5_1CILi128EEES8_NS7_ILi64EEEEEENS_10bfloat16_tEfNS_4arch4Sm80ELb1ELb0ELb1ELb0ELb0ELb0ELb0ELb0ELi2ELi4ELi4ELi4ELb0EEENS1_21CollectiveEpilogueBwdISA_SB_SD_Li256ELb0ELb0ELi2EEENS1_25SingleTileBwdLPTSchedulerILb0ELi128ELb0EEEEEEEEEvNT_6ParamsE$_ZN4cute3eso3ESOILb0ELb1EJNS_5tupleIJiiEEEEEC2ERKS3_,($_ZN7cutlass13device_kernelIN5flash19enable_sm80_to_sm89INS1_16FlashAttnBwdSm80INS1_25CollectiveMainloopBwdSm80ILi2ELi2EN4cute5tupleIJNS5_1CILi128EEES8_NS7_ILi64EEEEEENS_10bfloat16_tEfNS_4arch4Sm80ELb1ELb0ELb1ELb0ELb0ELb0ELb0ELb0ELi2ELi4ELi4ELi4ELb0EEENS1_21CollectiveEpilogueBwdISA_SB_SD_Li256ELb0ELb0ELi2EEENS1_25SingleTileBwdLPTSchedulerILb0ELi128ELb0EEEEEEEEEvNT_6ParamsE$_ZN4cute3eso3ESOILb0ELb1EJNS_5tupleIJiiEEENS_1CILi1024EEEEEC2ERKS3_RKS5_ - $_ZN7cutlass13device_kernelIN5flash19enable_sm80_to_sm89INS1_16FlashAttnBwdSm80INS1_25CollectiveMainloopBwdSm80ILi2ELi2EN4cute5tupleIJNS5_1CILi128EEES8_NS7_ILi64EEEEEENS_10bfloat16_tEfNS_4arch4Sm80ELb1ELb0ELb1ELb0ELb0ELb0ELb0ELb0ELi2ELi4ELi4ELi4ELb0EEENS1_21CollectiveEpilogueBwdISA_SB_SD_Li256ELb0ELb0ELi2EEENS1_25SingleTileBwdLPTSchedulerILb0ELi128ELb0EEEEEEEEEvNT_6ParamsE$_ZN4cute3eso3ESOILb0ELb1EJNS_5tupleIJiiEEEEEC2ERKS3_)
$_ZN7cutlass13device_kernelIN5flash19enable_sm80_to_sm89INS1_16FlashAttnBwdSm80INS1_25CollectiveMainloopBwdSm80ILi2ELi2EN4cute5tupleIJNS5_1CILi128EEES8_NS7_ILi64EEEEEENS_10bfloat16_tEfNS_4arch4Sm80ELb1ELb0ELb1ELb0ELb0ELb0ELb0ELb0ELi2ELi4ELi4ELi4ELb0EEENS1_21CollectiveEpilogueBwdISA_SB_SD_Li256ELb0ELb0ELi2EEENS1_25SingleTileBwdLPTSchedulerILb0ELi128ELb0EEEEEEEEEvNT_6ParamsE$_ZN4cute3eso3ESOILb0ELb1EJNS_5tupleIJiiEEEEEC2ERKS3_:
[----:B------:R-:W-:Y:S01]  /*80b0*/  IADD3 R2, R2, -c[0x0][0x20], RZ ;  /* 0x8000080002027a10 */ /* 0x000fe20007ffe0ff */
[----:B------:R-:W-:Y:S01]  /*80c0*/  IMAD.MOV.U32 R8, RZ, RZ, R6 ;  /* 0x000000ffff087224 */ /* 0x000fe200078e0006 */
[----:B------:R-:W-:-:S03]  /*80d0*/  MOV R9, 0x0 ;  /* 0x0000000000097802 */ /* 0x000fc60000000f00 */
[----:B------:R1:W-:Y:S04]  /*80e0*/  STL [R2], R5 ;  /* 0x0000000502007387 */ /* 0x0003e80000100800 */
[----:B------:R1:W-:Y:S01]  /*80f0*/  STL [R2+0x4], R3 ;  /* 0x0000040302007387 */ /* 0x0003e20000100800 */
[----:B------:R-:W-:Y:S05]  /*8100*/  RET.REL.NODEC R8 `(_ZN7cutlass13device_kernelIN5flash19enable_sm80_to_sm89INS1_16FlashAttnBwdSm80INS1_25CollectiveMainloopBwdSm80ILi2ELi2EN4cute5tupleIJNS5_1CILi128EEES8_NS7_ILi64EEEEEENS_10bfloat16_tEfNS_4arch4Sm80ELb1ELb0ELb1ELb0ELb0ELb0ELb0ELb0ELi2ELi4ELi4ELi4ELb0EEENS1_21CollectiveEpilogueBwdISA_SB_SD_Li256ELb0ELb0ELi2EEENS1_25SingleTileBwdLPTSchedulerILb0ELi128ELb0EEEEEEEEEvNT_6ParamsE) ;  /* 0xffff7ef008007950 */ /* 0x000fea0003c3ffff */
        .type           $_ZN7cutlass13device_kernelIN5flash19enable_sm80_to_sm89INS1_16FlashAttnBwdSm80INS1_25CollectiveMainloopBwdSm80ILi2ELi2EN4cute5tupleIJNS5_1CILi128EEES8_NS7_ILi64EEEEEENS_10bfloat16_tEfNS_4arch4Sm80ELb1ELb0ELb1ELb0ELb0ELb0ELb0ELb0ELi2ELi4ELi4ELi4ELb0EEENS1_21CollectiveEpilogueBwdISA_SB_SD_Li256ELb0ELb0ELi2EEENS1_25SingleTileBwdLPTSchedulerILb0ELi128ELb0EEEEEEEEEvNT_6ParamsE$_ZN4cute3eso3ESOILb0ELb1EJNS_5tupleIJiiEEENS_1CILi1024EEEEEC2ERKS3_RKS5_,@function
        .size           $_ZN7cutlass13device_kernelIN5flash19enable_sm80_to_sm89INS1_16FlashAttnBwdSm80INS1_25CollectiveMainloopBwdSm80ILi2ELi2EN4cute5tupleIJNS5_1CILi128EEES8_NS7_ILi64EEEEEENS_10bfloat16_tEfNS_4arch4Sm80ELb1ELb0ELb1ELb0ELb0ELb0ELb0ELb0ELi2ELi4ELi4ELi4ELb0EEENS1_21CollectiveEpilogueBwdISA_SB_SD_Li256ELb0ELb0ELi2EEENS1_25SingleTileBwdLPTSchedulerILb0ELi128ELb0EEEEEEEEEvNT_6ParamsE$_ZN4cute3eso3ESOILb0ELb1EJNS_5tupleIJiiEEENS_1CILi1024EEEEEC2ERKS3_RKS5_,($_ZN7cutlass13device_kernelIN5flash19enable_sm80_to_sm89INS1_16FlashAttnBwdSm80INS1_25CollectiveMainloopBwdSm80ILi2ELi2EN4cute5tupleIJNS5_1CILi128EEES8_NS7_ILi64EEEEEENS_10bfloat16_tEfNS_4arch4Sm80ELb1ELb0ELb1ELb0ELb0ELb0ELb0ELb0ELi2ELi4ELi4ELi4ELb0EEENS1_21CollectiveEpilogueBwdISA_SB_SD_Li256ELb0ELb0ELi2EEENS1_25SingleTileBwdLPTSchedulerILb0ELi128ELb0EEEEEEEEEvNT_6ParamsE$_ZN4cute3eso3ESOILb0ELb1EJNS_5tupleIJiiEEENS_1CILi8192EEEEEC2ERKS3_RKS5_ - $_ZN7cutlass13device_kernelIN5flash19enable_sm80_to_sm89INS1_16FlashAttnBwdSm80INS1_25CollectiveMainloopBwdSm80ILi2ELi2EN4cute5tupleIJNS5_1CILi128EEES8_NS7_ILi64EEEEEENS_10bfloat16_tEfNS_4arch4Sm80ELb1ELb0ELb1ELb0ELb0ELb0ELb0ELb0ELi2ELi4ELi4ELi4ELb0EEENS1_21CollectiveEpilogueBwdISA_SB_SD_Li256ELb0ELb0ELi2EEENS1_25SingleTileBwdLPTSchedulerILb0ELi128ELb0EEEEEEEEEvNT_6ParamsE$_ZN4cute3eso3ESOILb0ELb1EJNS_5tupleIJiiEEENS_1CILi1024EEEEEC2ERKS3_RKS5_)
$_ZN7cutlass13device_kernelIN5flash19enable_sm80_to_sm89INS1_16FlashAttnBwdSm80INS1_25CollectiveMainloopBwdSm80ILi2ELi2EN4cute5tupleIJNS5_1CILi128EEES8_NS7_ILi64EEEEEENS_10bfloat16_tEfNS_4arch4Sm80ELb1ELb0ELb1ELb0ELb0ELb0ELb0ELb0ELi2ELi4ELi4ELi4ELb0EEENS1_21CollectiveEpilogueBwdISA_SB_SD_Li256ELb0ELb0ELi2EEENS1_25SingleTileBwdLPTSchedulerILb0ELi128ELb0EEEEEEEEEvNT_6ParamsE$_ZN4cute3eso3ESOILb0ELb1EJNS_5tupleIJiiEEENS_1CILi1024EEEEEC2ERKS3_RKS5_:
[----:B------:R-:W-:Y:S01]  /*8110*/  IADD3 R2, R2, -c[0x0][0x20], RZ ;  /* 0x8000080002027a10 */ /* 0x000fe20007ffe0ff */
[----:B------:R-:W-:Y:S01]  /*8120*/  IMAD.MOV.U32 R8, RZ, RZ, R6 ;  /* 0x000000ffff087224 */ /* 0x000fe200078e0006 */
[----:B------:R-:W-:-:S03]  /*8130*/  MOV R9, 0x0 ;  /* 0x0000000000097802 */ /* 0x000fc60000000f00 */
[----:B------:R1:W-:Y:S04]  /*8140*/  STL [R2], R5 ;  /* 0x0000000502007387 */ /* 0x0003e80000100800 */
[----:B------:R1:W-:Y:S01]  /*8150*/  STL [R2+0x4], R3 ;  /* 0x0000040302007387 */ /* 0x0003e20000100800 */
[----:B------:R-:W-:Y:S05]  /*8160*/  RET.REL.NODEC R8 `(_ZN7cutlass13device_kernelIN5flash19enable_sm80_to_sm89INS1_16FlashAttnBwdSm80INS1_25CollectiveMainloopBwdSm80ILi2ELi2EN4cute5tupleIJNS5_1CILi128EEES8_NS7_ILi64EEEEEENS_10bfloat16_tEfNS_4arch4Sm80ELb1ELb0ELb1ELb0ELb0ELb0ELb0ELb0ELi2ELi4ELi4ELi4ELb0EEENS1_21CollectiveEpilogueBwdISA_SB_SD_Li256ELb0ELb0ELi2EEENS1_25SingleTileBwdLPTSchedulerILb0ELi128ELb0EEEEEEEEEvNT_6ParamsE) ;  /* 0xffff7e9008007950 */ /* 0x000fea0003c3ffff */
        .type           $_ZN7cutlass13device_kernelIN5flash19enable_sm80_to_sm89INS1_16FlashAttnBwdSm80INS1_25CollectiveMainloopBwdSm80ILi2ELi2EN4cute5tupleIJNS5_1CILi128EEES8_NS7_ILi64EEEEEENS_10bfloat16_tEfNS_4arch4Sm80ELb1ELb0ELb1ELb0ELb0ELb0ELb0ELb0ELi2ELi4ELi4ELi4ELb0EEENS1_21CollectiveEpilogueBwdISA_SB_SD_Li256ELb0ELb0ELi2EEENS1_25SingleTileBwdLPTSchedulerILb0ELi128ELb0EEEEEEEEEvNT_6ParamsE$_ZN4cute3eso3ESOILb0ELb1EJNS_5tupleIJiiEEENS_1CILi8192EEEEEC2ERKS3_RKS5_,@function
        .size           $_ZN7cutlass13device_kernelIN5flash19enable_sm80_to_sm89INS1_16FlashAttnBwdSm80INS1_25CollectiveMainloopBwdSm80ILi2ELi2EN4cute5tupleIJNS5_1CILi128EEES8_NS7_ILi64EEEEEENS_10bfloat16_tEfNS_4arch4Sm80ELb1ELb0ELb1ELb0ELb0ELb0ELb0ELb0ELi2ELi4ELi4ELi4ELb0EEENS1_21CollectiveEpilogueBwdISA_SB_SD_Li256ELb0ELb0ELi2EEENS1_25SingleTileBwdLPTSchedulerILb0ELi128ELb0EEEEEEEEEvNT_6ParamsE$_ZN4cute3eso3ESOILb0ELb1EJNS_5tupleIJiiEEENS_1CILi8192EEEEEC2ERKS3_RKS5_,($_ZN7cutlass13device_kernelIN5flash19enable_sm80_to_sm89INS1_16FlashAttnBwdSm80INS1_25CollectiveMainloopBwdSm80ILi2ELi2EN4cute5tupleIJNS5_1CILi128EEES8_NS7_ILi64EEEEEENS_10bfloat16_tEfNS_4arch4Sm80ELb1ELb0ELb1ELb0ELb0ELb0ELb0ELb0ELi2ELi4ELi4ELi4ELb0EEENS1_21CollectiveEpilogueBwdISA_SB_SD_Li256ELb0ELb0ELi2EEENS1_25SingleTileBwdLPTSchedulerILb0ELi128ELb0EEEEEEEEEvNT_6ParamsE$_ZN4cute3eso3ESOILb0ELb1EJNS_6LayoutINS_5tupleIJNS3_IJNS_1CILi8EEENS4_ILi1EEEEEENS4_ILi2EEEEEENS3_IJNS3_IJS6_NS4_ILi0EEEEEEiEEEEESA_EEC2ERKSD_RKSA_ - $_ZN7cutlass13device_kernelIN5flash19enable_sm80_to_sm89INS1_16FlashAttnBwdSm80INS1_25CollectiveMainloopBwdSm80ILi2ELi2EN4cute5tupleIJNS5_1CILi128EEES8_NS7_ILi64EEEEEENS_10bfloat16_tEfNS_4arch4Sm80ELb1ELb0ELb1ELb0ELb0ELb0ELb0ELb0ELi2ELi4ELi4ELi4ELb0EEENS1_21CollectiveEpilogueBwdISA_SB_SD_Li256ELb0ELb0ELi2EEENS1_25SingleTileBwdLPTSchedulerILb0ELi128ELb0EEEEEEEEEvNT_6ParamsE$_ZN4cute3eso3ESOILb0ELb1EJNS_5tupleIJiiEEENS_1CILi8192EEEEEC2ERKS3_RKS5_)
$_ZN7cutlass13device_kernelIN5flash19enable_sm80_to_sm89INS1_16FlashAttnBwdSm80INS1_25CollectiveMainloopBwdSm80ILi2ELi2EN4cute5tupleIJNS5_1CILi128EEES8_NS7_ILi64EEEEEENS_10bfloat16_tEfNS_4arch4Sm80ELb1ELb0ELb1ELb0ELb0ELb0ELb0ELb0ELi2ELi4ELi4ELi4ELb0EEENS1_21CollectiveEpilogueBwdISA_SB_SD_Li256ELb0ELb0ELi2EEENS1_25SingleTileBwdLPTSchedulerILb0ELi128ELb0EEEEEEEEEvNT_6ParamsE$_ZN4cute3eso3ESOILb0ELb1EJNS_5tupleIJiiEEENS_1CILi8192EEEEEC2ERKS3_RKS5_:
[----:B------:R-:W-:Y:S01]  /*8170*/  IADD3 R4, R65, -c[0x0][0x20], RZ ;  /* 0x8000080041047a10 */ /* 0x000fe20007ffe0ff */
[----:B------:R-:W-:Y:S01]  /*8180*/  IMAD.MOV.U32 R8, RZ, RZ, R6 ;  /* 0x000000ffff087224 */ /* 0x000fe200078e0006 */
[----:B------:R-:W-:-:S03]  /*8190*/  MOV R9, 0x0 ;  /* 0x0000000000097802 */ /* 0x000fc60000000f00 */
[----:B------:R1:W-:Y:S04]  /*81a0*/  STL [R4], R2 ;  /* 0x0000000204007387 */ /* 0x0003e80000100800 */
[----:B------:R1:W-:Y:S01]  /*81b0*/  STL [R4+0x4], R3 ;  /* 0x0000040304007387 */ /* 0x0003e20000100800 */
[----:B------:R-:W-:Y:S05]  /*81c0*/  RET.REL.NODEC R8 `(_ZN7cutlass13device_kernelIN5flash19enable_sm80_to_sm89INS1_16FlashAttnBwdSm80INS1_25CollectiveMainloopBwdSm80ILi2ELi2EN4cute5tupleIJNS5_1CILi128EEES8_NS7_ILi64EEEEEENS_10bfloat16_tEfNS_4arch4Sm80ELb1ELb0ELb1ELb0ELb0ELb0ELb0ELb0ELi2ELi4ELi4ELi4ELb0EEENS1_21CollectiveEpilogueBwdISA_SB_SD_Li256ELb0ELb0ELi2EEENS1_25SingleTileBwdLPTSchedulerILb0ELi128ELb0EEEEEEEEEvNT_6ParamsE) ;  /* 0xffff7e3008007950 */ /* 0x000fea0003c3ffff */
        .type           $_ZN7cutlass13device_kernelIN5flash19enable_sm80_to_sm89INS1_16FlashAttnBwdSm80INS1_25CollectiveMainloopBwdSm80ILi2ELi2EN4cute5tupleIJNS5_1CILi128EEES8_NS7_ILi64EEEEEENS_10bfloat16_tEfNS_4arch4Sm80ELb1ELb0ELb1ELb0ELb0ELb0ELb0ELb0ELi2ELi4ELi4ELi4ELb0EEENS1_21CollectiveEpilogueBwdISA_SB_SD_Li256ELb0ELb0ELi2EEENS1_25SingleTileBwdLPTSchedulerILb0ELi128ELb0EEEEEEEEEvNT_6ParamsE$_ZN4cute3eso3ESOILb0ELb1EJNS_6LayoutINS_5tupleIJNS3_IJNS_1CILi8EEENS4_ILi1EEEEEENS4_ILi2EEEEEENS3_IJNS3_IJS6_NS4_ILi0EEEEEEiEEEEESA_EEC2ERKSD_RKSA_,@function
        .size           $_ZN7cutlass13device_kernelIN5flash19enable_sm80_to_sm89INS1_16FlashAttnBwdSm80INS1_25CollectiveMainloopBwdSm80ILi2ELi2EN4cute5tupleIJNS5_1CILi128EEES8_NS7_ILi64EEEEEENS_10bfloat16_tEfNS_4arch4Sm80ELb1ELb0ELb1ELb0ELb0ELb0ELb0ELb0ELi2ELi4ELi4ELi4ELb0EEENS1_21CollectiveEpilogueBwdISA_SB_SD_Li256ELb0ELb0ELi2EEENS1_25SingleTileBwdLPTSchedulerILb0ELi128ELb0EEEEEEEEEvNT_6ParamsE$_ZN4cute3eso3ESOILb0ELb1EJNS_6LayoutINS_5tupleIJNS3_IJNS_1CILi8EEENS4_ILi1EEEEEENS4_ILi2EEEEEENS3_IJNS3_IJS6_NS4_ILi0EEEEEEiEEEEESA_EEC2ERKSD_RKSA_,($_ZN7cutlass13device_kernelIN5flash19enable_sm80_to_sm89INS1_16FlashAttnBwdSm80INS1_25CollectiveMainloopBwdSm80ILi2ELi2EN4cute5tupleIJNS5_1CILi128EEES8_NS7_ILi64EEEEEENS_10bfloat16_tEfNS_4arch4Sm80ELb1ELb0ELb1ELb0ELb0ELb0ELb0ELb0ELi2ELi4ELi4ELi4ELb0EEENS1_21CollectiveEpilogueBwdISA_SB_SD_Li256ELb0ELb0ELi2EEENS1_25SingleTileBwdLPTSchedulerILb0ELi128ELb0EEEEEEEEEvNT_6ParamsE$_ZN4cute3eso3ESOILb0ELb1EJiEEC2ERKi - $_ZN7cutlass13device_kernelIN5flash19enable_sm80_to_sm89INS1_16FlashAttnBwdSm80INS1_25CollectiveMainloopBwdSm80ILi2ELi2EN4cute5tupleIJNS5_1CILi128EEES8_NS7_ILi64EEEEEENS_10bfloat16_tEfNS_4arch4Sm80ELb1ELb0ELb1ELb0ELb0ELb0ELb0ELb0ELi2ELi4ELi4ELi4ELb0EEENS1_21CollectiveEpilogueBwdISA_SB_SD_Li256ELb0ELb0ELi2EEENS1_25SingleTileBwdLPTSchedulerILb0ELi128ELb0EEEEEEEEEvNT_6ParamsE$_ZN4cute3eso3ESOILb0ELb1EJNS_6LayoutINS_5tupleIJNS3_IJNS_1CILi8EEENS4_ILi1EEEEEENS4_ILi2EEEEEENS3_IJNS3_IJS6_NS4_ILi0EEEEEEiEEEEESA_EEC2ERKSD_RKSA_)
$_ZN7cutlass13device_kernelIN5flash19enable_sm80_to_sm89INS1_16FlashAttnBwdSm80INS1_25CollectiveMainloopBwdSm80ILi2ELi2EN4cute5tupleIJNS5_1CILi128EEES8_NS7_ILi64EEEEEENS_10bfloat16_tEfNS_4arch4Sm80ELb1ELb0ELb1ELb0ELb0ELb0ELb0ELb0ELi2ELi4ELi4ELi4ELb0EEENS1_21CollectiveEpilogueBwdISA_SB_SD_Li256ELb0ELb0ELi2EEENS1_25SingleTileBwdLPTSchedulerILb0ELi128ELb0EEEEEEEEEvNT_6ParamsE$_ZN4cute3eso3ESOILb0ELb1EJNS_6LayoutINS_5tupleIJNS3_IJNS_1CILi8EEENS4_ILi1EEEEEENS4_ILi2EEEEEENS3_IJNS3_IJS6_NS4_ILi0EEEEEEiEEEEESA_EEC2ERKSD_RKSA_:
[----:B------:R-:W-:Y:S02]  /*81d0*/  IADD3 R2, R67, -c[0x0][0x20], RZ ;  /* 0x8000080043027a10 */ /* 0x000fe40007ffe0ff */
[----:B------:R-:W-:-:S03]  /*81e0*/  MOV R7, 0x0 ;  /* 0x0000000000077802 */ /* 0x000fc60000000f00 */
[----:B------:R1:W-:Y:S01]  /*81f0*/  STL [R2], R3 ;  /* 0x0000000302007387 */ /* 0x0003e20000100800 */
[----:B------:R-:W-:Y:S05]  /*8200*/  RET.REL.NODEC R6 `(_ZN7cutlass13device_kernelIN5flash19enable_sm80_to_sm89INS1_16FlashAttnBwdSm80INS1_25CollectiveMainloopBwdSm80ILi2ELi2EN4cute5tupleIJNS5_1CILi128EEES8_NS7_ILi64EEEEEENS_10bfloat16_tEfNS_4arch4Sm80ELb1ELb0ELb1ELb0ELb0ELb0ELb0ELb0ELi2ELi4ELi4ELi4ELb0EEENS1_21CollectiveEpilogueBwdISA_SB_SD_Li256ELb0ELb0ELi2EEENS1_25SingleTileBwdLPTSchedulerILb0ELi128ELb0EEEEEEEEEvNT_6ParamsE) ;  /* 0xffff7df006007950 */ /* 0x000fea0003c3ffff */
        .type           $_ZN7cutlass13device_kernelIN5flash19enable_sm80_to_sm89INS1_16FlashAttnBwdSm80INS1_25CollectiveMainloopBwdSm80ILi2ELi2EN4cute5tupleIJNS5_1CILi128EEES8_NS7_ILi64EEEEEENS_10bfloat16_tEfNS_4arch4Sm80ELb1ELb0ELb1ELb0ELb0ELb0ELb0ELb0ELi2ELi4ELi4ELi4ELb0EEENS1_21CollectiveEpilogueBwdISA_SB_SD_Li256ELb0ELb0ELi2EEENS1_25SingleTileBwdLPTSchedulerILb0ELi128ELb0EEEEEEEEEvNT_6ParamsE$_ZN4cute3eso3ESOILb0ELb1EJiEEC2ERKi,@function
        .size           $_ZN7cutlass13device_kernelIN5flash19enable_sm80_to_sm89INS1_16FlashAttnBwdSm80INS1_25CollectiveMainloopBwdSm80ILi2ELi2EN4cute5tupleIJNS5_1CILi128EEES8_NS7_ILi64EEEEEENS_10bfloat16_tEfNS_4arch4Sm80ELb1ELb0ELb1ELb0ELb0ELb0ELb0ELb0ELi2ELi4ELi4ELi4ELb0EEENS1_21CollectiveEpilogueBwdISA_SB_SD_Li256ELb0ELb0ELi2EEENS1_25SingleTileBwdLPTSchedulerILb0ELi128ELb0EEEEEEEEEvNT_6ParamsE$_ZN4cute3eso3ESOILb0ELb1EJiEEC2ERKi,($_ZN7cutlass13device_kernelIN5flash19enable_sm80_to_sm89INS1_16FlashAttnBwdSm80INS1_25CollectiveMainloopBwdSm80ILi2ELi2EN4cute5tupleIJNS5_1CILi128EEES8_NS7_ILi64EEEEEENS_10bfloat16_tEfNS_4arch4Sm80ELb1ELb0ELb1ELb0ELb0ELb0ELb0ELb0ELi2ELi4ELi4ELi4ELb0EEENS1_21CollectiveEpilogueBwdISA_SB_SD_Li256ELb0ELb0ELi2EEENS1_25SingleTileBwdLPTSchedulerILb0ELi128ELb0EEEEEEEEEvNT_6ParamsE$_ZN4cute3eso3ESOILb0ELb1EJiNS_1CILi0EEEEEC2ERKiRKS3_ - $_ZN7cutlass13device_kernelIN5flash19enable_sm80_to_sm89INS1_16FlashAttnBwdSm80INS1_25CollectiveMainloopBwdSm80ILi2ELi2EN4cute5tupleIJNS5_1CILi128EEES8_NS7_ILi64EEEEEENS_10bfloat16_tEfNS_4arch4Sm80ELb1ELb0ELb1ELb0ELb0ELb0ELb0ELb0ELi2ELi4ELi4ELi4ELb0EEENS1_21CollectiveEpilogueBwdISA_SB_SD_Li256ELb0ELb0ELi2EEENS1_25SingleTileBwdLPTSchedulerILb0ELi128ELb0EEEEEEEEEvNT_6ParamsE$_ZN4cute3eso3ESOILb0ELb1EJiEEC2ERKi)
$_ZN7cutlass13device_kernelIN5flash19enable_sm80_to_sm89INS1_16FlashAttnBwdSm80INS1_25CollectiveMainloopBwdSm80ILi2ELi2EN4cute5tupleIJNS5_1CILi128EEES8_NS7_ILi64EEEEEENS_10bfloat16_tEfNS_4arch4Sm80ELb1ELb0ELb1ELb0ELb0ELb0ELb0ELb0ELi2ELi4ELi4ELi4ELb0EEENS1_21CollectiveEpilogueBwdISA_SB_SD_Li256ELb0ELb0ELi2EEENS1_25SingleTileBwdLPTSchedulerILb0ELi128ELb0EEEEEEEEEvNT_6ParamsE$_ZN4cute3eso3ESOILb0ELb1EJiEEC2ERKi:
[----:B------:R-:W-:Y:S02]  /*8210*/  IADD3 R2, R2, -c[0x0][0x20], RZ ;  /* 0x8000080002027a10 */ /* 0x000fe40007ffe0ff */
[----:B------:R-:W-:-:S03]  /*8220*/  MOV R9, 0x0 ;  /* 0x0000000000097802 */ /* 0x000fc60000000f00 */
[----:B------:R1:W-:Y:S01]  /*8230*/  STL [R2], R3 ;  /* 0x0000000302007387 */ /* 0x0003e20000100800 */
[----:B------:R-:W-:Y:S05]  /*8240*/  RET.REL.NODEC R8 `(_ZN7cutlass13device_kernelIN5flash19enable_sm80_to_sm89INS1_16FlashAttnBwdSm80INS1_25CollectiveMainloopBwdSm80ILi2ELi2EN4cute5tupleIJNS5_1CILi128EEES8_NS7_ILi64EEEEEENS_10bfloat16_tEfNS_4arch4Sm80ELb1ELb0ELb1ELb0ELb0ELb0ELb0ELb0ELi2ELi4ELi4ELi4ELb0EEENS1_21CollectiveEpilogueBwdISA_SB_SD_Li256ELb0ELb0ELi2EEENS1_25SingleTileBwdLPTSchedulerILb0ELi128ELb0EEEEEEEEEvNT_6ParamsE) ;  /* 0xffff7db008007950 */ /* 0x000fea0003c3ffff */
        .type           $_ZN7cutlass13device_kernelIN5flash19enable_sm80_to_sm89INS1_16FlashAttnBwdSm80INS1_25CollectiveMainloopBwdSm80ILi2ELi2EN4cute5tupleIJNS5_1CILi128EEES8_NS7_ILi64EEEEEENS_10bfloat16_tEfNS_4arch4Sm80ELb1ELb0ELb1ELb0ELb0ELb0ELb0ELb0ELi2ELi4ELi4ELi4ELb0EEENS1_21CollectiveEpilogueBwdISA_SB_SD_Li256ELb0ELb0ELi2EEENS1_25SingleTileBwdLPTSchedulerILb0ELi128ELb0EEEEEEEEEvNT_6ParamsE$_ZN4cute3eso3ESOILb0ELb1EJiNS_1CILi0EEEEEC2ERKiRKS3_,@function
        .size           $_ZN7cutlass13device_kernelIN5flash19enable_sm80_to_sm89INS1_16FlashAttnBwdSm80INS1_25CollectiveMainloopBwdSm80ILi2ELi2EN4cute5tupleIJNS5_1CILi128EEES8_NS7_ILi64EEEEEENS_10bfloat16_tEfNS_4arch4Sm80ELb1ELb0ELb1ELb0ELb0ELb0ELb0ELb0ELi2ELi4ELi4ELi4ELb0EEENS1_21CollectiveEpilogueBwdISA_SB_SD_Li256ELb0ELb0ELi2EEENS1_25SingleTileBwdLPTSchedulerILb0ELi128ELb0EEEEEEEEEvNT_6ParamsE$_ZN4cute3eso3ESOILb0ELb1EJiNS_1CILi0EEEEEC2ERKiRKS3_,($_ZN7cutlass13device_kernelIN5flash19enable_sm80_to_sm89INS1_16FlashAttnBwdSm80INS1_25CollectiveMainloopBwdSm80ILi2ELi2EN4cute5tupleIJNS5_1CILi128EEES8_NS7_ILi64EEEEEENS_10bfloat16_tEfNS_4arch4Sm80ELb1ELb0ELb1ELb0ELb0ELb0ELb0ELb0ELi2ELi4ELi4ELi4ELb0EEENS1_21CollectiveEpilogueBwdISA_SB_SD_Li256ELb0ELb0ELi2EEENS1_25SingleTileBwdLPTSchedulerILb0ELi128ELb0EEEEEEEEEvNT_6ParamsE$_ZN4cute3eso3ESOILb0ELb1EJiNS_1CILi144EEENS2_ILi288EEEEEC2ERKiRKS3_RKS4_ - $_ZN7cutlass13device_kernelIN5flash19enable_sm80_to_sm89INS1_16FlashAttnBwdSm80INS1_25CollectiveMainloopBwdSm80ILi2ELi2EN4cute5tupleIJNS5_1CILi128EEES8_NS7_ILi64EEEEEENS_10bfloat16_tEfNS_4arch4Sm80ELb1ELb0ELb1ELb0ELb0ELb0ELb0ELb0ELi2ELi4ELi4ELi4ELb0EEENS1_21CollectiveEpilogueBwdISA_SB_SD_Li256ELb0ELb0ELi2EEENS1_25SingleTileBwdLPTSchedulerILb0ELi128ELb0EEEEEEEEEvNT_6ParamsE$_ZN4cute3eso3ESOILb0ELb1EJiNS_1CILi0EEEEEC2ERKiRKS3_)
$_ZN7cutlass13device_kernelIN5flash19enable_sm80_to_sm89INS1_16FlashAttnBwdSm80INS1_25CollectiveMainloopBwdSm80ILi2ELi2EN4cute5tupleIJNS5_1CILi128EEES8_NS7_ILi64EEEEEENS_10bfloat16_tEfNS_4arch4Sm80ELb1ELb0ELb1ELb0ELb0ELb0ELb0ELb0ELi2ELi4ELi4ELi4ELb0EEENS1_21CollectiveEpilogueBwdISA_SB_SD_Li256ELb0ELb0ELi2EEENS1_25SingleTileBwdLPTSchedulerILb0ELi128ELb0EEEEEEEEEvNT_6ParamsE$_ZN4cute3eso3ESOILb0ELb1EJiNS_1CILi0EEEEEC2ERKiRKS3_:
[----:B------:R-:W-:Y:S01]  /*8250*/  IADD3 R2, R2, -c[0x0][0x20], RZ ;  /* 0x8000080002027a10 */ /* 0x000fe20007ffe0ff */
[----:B------:R-:W-:Y:S01]  /*8260*/  IMAD.MOV.U32 R8, RZ, RZ, R6 ;  /* 0x000000ffff087224 */ /* 0x000fe200078e0006 */
[----:B------:R-:W-:-:S03]  /*8270*/  MOV R9, 0x0 ;  /* 0x0000000000097802 */ /* 0x000fc60000000f00 */
[----:B------:R1:W-:Y:S01]  /*8280*/  STL [R2], R3 ;  /* 0x0000000302007387 */ /* 0x0003e20000100800 */
[----:B------:R-:W-:Y:S05]  /*8290*/  RET.REL.NODEC R8 `(_ZN7cutlass13device_kernelIN5flash19enable_sm80_to_sm89INS1_16FlashAttnBwdSm80INS1_25CollectiveMainloopBwdSm80ILi2ELi2EN4cute5tupleIJNS5_1CILi128EEES8_NS7_ILi64EEEEEENS_10bfloat16_tEfNS_4arch4Sm80ELb1ELb0ELb1ELb0ELb0ELb0ELb0ELb0ELi2ELi4ELi4ELi4ELb0EEENS1_21CollectiveEpilogueBwdISA_SB_SD_Li256ELb0ELb0ELi2EEENS1_25SingleTileBwdLPTSchedulerILb0ELi128ELb0EEEEEEEEEvNT_6ParamsE) ;  /* 0xffff7d6008007950 */ /* 0x000fea0003c3ffff */
        .type           $_ZN7cutlass13device_kernelIN5flash19enable_sm80_to_sm89INS1_16FlashAttnBwdSm80INS1_25CollectiveMainloopBwdSm80ILi2ELi2EN4cute5tupleIJNS5_1CILi128EEES8_NS7_ILi64EEEEEENS_10bfloat16_tEfNS_4arch4Sm80ELb1ELb0ELb1ELb0ELb0ELb0ELb0ELb0ELi2ELi4ELi4ELi4ELb0EEENS1_21CollectiveEpilogueBwdISA_SB_SD_Li256ELb0ELb0ELi2EEENS1_25SingleTileBwdLPTSchedulerILb0ELi128ELb0EEEEEEEEEvNT_6ParamsE$_ZN4cute3eso3ESOILb0ELb1EJiNS_1CILi144EEENS2_ILi288EEEEEC2ERKiRKS3_RKS4_,@function
        .size           $_ZN7cutlass13device_kernelIN5flash19enable_sm80_to_sm89INS1_16FlashAttnBwdSm80INS1_25CollectiveMainloopBwdSm80ILi2ELi2EN4cute5tupleIJNS5_1CILi128EEES8_NS7_ILi64EEEEEENS_10bfloat16_tEfNS_4arch4Sm80ELb1ELb0ELb1ELb0ELb0ELb0ELb0ELb0ELi2ELi4ELi4ELi4ELb0EEENS1_21CollectiveEpilogueBwdISA_SB_SD_Li256ELb0ELb0ELi2EEENS1_25SingleTileBwdLPTSchedulerILb0ELi128ELb0EEEEEEEEEvNT_6ParamsE$_ZN4cute3eso3ESOILb0ELb1EJiNS_1CILi144EEENS2_ILi288EEEEEC2ERKiRKS3_RKS4_,($_ZN7cutlass13device_kernelIN5flash19enable_sm80_to_sm89INS1_16FlashAttnBwdSm80INS1_25CollectiveMainloopBwdSm80ILi2ELi2EN4cute5tupleIJNS5_1CILi128EEES8_NS7_ILi64EEEEEENS_10bfloat16_tEfNS_4arch4Sm80ELb1ELb0ELb1ELb0ELb0ELb0ELb0ELb0ELi2ELi4ELi4ELi4ELb0EEENS1_21CollectiveEpilogueBwdISA_SB_SD_Li256ELb0ELb0ELi2EEENS1_25SingleTileBwdLPTSchedulerILb0ELi128ELb0EEEEEEEEEvNT_6ParamsE$_ZN4cute3eso3ESOILb0ELb1EJiNS_1CILi144EEENS2_ILi512EEEEEC2ERKiRKS3_RKS4_ - $_ZN7cutlass13device_kernelIN5flash19enable_sm80_to_sm89INS1_16FlashAttnBwdSm80INS1_25CollectiveMainloopBwdSm80ILi2ELi2EN4cute5tupleIJNS5_1CILi128EEES8_NS7_ILi64EEEEEENS_10bfloat16_tEfNS_4arch4Sm80ELb1ELb0ELb1ELb0ELb0ELb0ELb0ELb0ELi2ELi4ELi4ELi4ELb0EEENS1_21CollectiveEpilogueBwdISA_SB_SD_Li256ELb0ELb0ELi2EEENS1_25SingleTileBwdLPTSchedulerILb0ELi128ELb0EEEEEEEEEvNT_6ParamsE$_ZN4cute3eso3ESOILb0ELb1EJiNS_1CILi144EEENS2_ILi288EEEEEC2ERKiRKS3_RKS4_)
$_ZN7cutlass13device_kernelIN5flash19enable_sm80_to_sm89INS1_16FlashAttnBwdSm80INS1_25CollectiveMainloopBwdSm80ILi2ELi2EN4cute5tupleIJNS5_1CILi128EEES8_NS7_ILi64EEEEEENS_10bfloat16_tEfNS_4arch4Sm80ELb1ELb0ELb1ELb0ELb0ELb0ELb0ELb0ELi2ELi4ELi4ELi4ELb0EEENS1_21CollectiveEpilogueBwdISA_SB_SD_Li256ELb0ELb0ELi2EEENS1_25SingleTileBwdLPTSchedulerILb0ELi128ELb0EEEEEEEEEvNT_6ParamsE$_ZN4cute3eso3ESOILb0ELb1EJiNS_1CILi144EEENS2_ILi288EEEEEC2ERKiRKS3_RKS4_:
[----:B------:R-:W-:Y:S01]  /*82a0*/  IADD3 R4, R60, -c[0x0][0x20], RZ ;  /* 0x800008003c047a10 */ /* 0x000fe20007ffe0ff */
[----:B------:R-:W-:Y:S01]  /*82b0*/  IMAD.MOV.U32 R8, RZ, RZ, R6 ;  /* 0x000000ffff087224 */ /* 0x000fe200078e0006 */
[----:B------:R-:W-:-:S03]  /*82c0*/  MOV R9, 0x0 ;  /* 0x0000000000097802 */ /* 0x000fc60000000f00 */
[----:B------:R1:W-:Y:S01]  /*82d0*/  STL [R4], R5 ;  /* 0x0000000504007387 */ /* 0x0003e20000100800 */
[----:B------:R-:W-:Y:S05]  /*82e0*/  RET.REL.NODEC R8 `(_ZN7cutlass13device_kernelIN5flash19enable_sm80_to_sm89INS1_16FlashAttnBwdSm80INS1_25CollectiveMainloopBwdSm80ILi2ELi2EN4cute5tupleIJNS5_1CILi128EEES8_NS7_ILi64EEEEEENS_10bfloat16_tEfNS_4arch4Sm80ELb1ELb0ELb1ELb0ELb0ELb0ELb0ELb0ELi2ELi4ELi4ELi4ELb0EEENS1_21CollectiveEpilogueBwdISA_SB_SD_Li256ELb0ELb0ELi2EEENS1_25SingleTileBwdLPTSchedulerILb0ELi128ELb0EEEEEEEEEvNT_6ParamsE) ;  /* 0xffff7d1008007950 */ /* 0x000fea0003c3ffff */
        .type           $_ZN7cutlass13device_kernelIN5flash19enable_sm80_to_sm89INS1_16FlashAttnBwdSm80INS1_25CollectiveMainloopBwdSm80ILi2ELi2EN4cute5tupleIJNS5_1CILi128EEES8_NS7_ILi64EEEEEENS_10bfloat16_tEfNS_4arch4Sm80ELb1ELb0ELb1ELb0ELb0ELb0ELb0ELb0ELi2ELi4ELi4ELi4ELb0EEENS1_21CollectiveEpilogueBwdISA_SB_SD_Li256ELb0ELb0ELi2EEENS1_25SingleTileBwdLPTSchedulerILb0ELi128ELb0EEEEEEEEEvNT_6ParamsE$_ZN4cute3eso3ESOILb0ELb1EJiNS_1CILi144EEENS2_ILi512EEEEEC2ERKiRKS3_RKS4_,@function
        .size           $_ZN7cutlass13device_kernelIN5flash19enable_sm80_to_sm89INS1_16FlashAttnBwdSm80INS1_25CollectiveMainloopBwdSm80ILi2ELi2EN4cute5tupleIJNS5_1CILi128EEES8_NS7_ILi64EEEEEENS_10bfloat16_tEfNS_4arch4Sm80ELb1ELb0ELb1ELb0ELb0ELb0ELb0ELb0ELi2ELi4ELi4ELi4ELb0EEENS1_21CollectiveEpilogueBwdISA_SB_SD_Li256ELb0ELb0ELi2EEENS1_25SingleTileBwdLPTSchedulerILb0ELi128ELb0EEEEEEEEEvNT_6ParamsE$_ZN4cute3eso3ESOILb0ELb1EJiNS_1CILi144EEENS2_ILi512EEEEEC2ERKiRKS3_RKS4_,($_ZN7cutlass13device_kernelIN5flash19enable_sm80_to_sm89INS1_16FlashAttnBwdSm80INS1_25CollectiveMainloopBwdSm80ILi2ELi2EN4cute5tupleIJNS5_1CILi128EEES8_NS7_ILi64EEEEEENS_10bfloat16_tEfNS_4arch4Sm80ELb1ELb0ELb1ELb0ELb0ELb0ELb0ELb0ELi2ELi4ELi4ELi4ELb0EEENS1_21CollectiveEpilogueBwdISA_SB_SD_Li256ELb0ELb0ELi2EEENS1_25SingleTileBwdLPTSchedulerILb0ELi128ELb0EEEEEEEEEvNT_6ParamsE$_ZN4cute3eso3ESOILb0ELb1EJiNS_1CILi4096EEEEEC2ERKiRKS3_ - $_ZN7cutlass13device_kernelIN5flash19enable_sm80_to_sm89INS1_16FlashAttnBwdSm80INS1_25CollectiveMainloopBwdSm80ILi2ELi2EN4cute5tupleIJNS5_1CILi128EEES8_NS7_ILi64EEEEEENS_10bfloat16_tEfNS_4arch4Sm80ELb1ELb0ELb1ELb0ELb0ELb0ELb0ELb0ELi2ELi4ELi4ELi4ELb0EEENS1_21CollectiveEpilogueBwdISA_SB_SD_Li256ELb0ELb0ELi2EEENS1_25SingleTileBwdLPTSchedulerILb0ELi128ELb0EEEEEEEEEvNT_6ParamsE$_ZN4cute3eso3ESOILb0ELb1EJiNS_1CILi144EEENS2_ILi512EEEEEC2ERKiRKS3_RKS4_)
$_ZN7cutlass13device_kernelIN5flash19enable_sm80_to_sm89INS1_16FlashAttnBwdSm80INS1_25CollectiveMainloopBwdSm80ILi2ELi2EN4cute5tupleIJNS5_1CILi128EEES8_NS7_ILi64EEEEEENS_10bfloat16_tEfNS_4arch4Sm80ELb1ELb0ELb1ELb0ELb0ELb0ELb0ELb0ELi2ELi4ELi4ELi4ELb0EEENS1_21CollectiveEpilogueBwdISA_SB_SD_Li256ELb0ELb0ELi2EEENS1_25SingleTileBwdLPTSchedulerILb0ELi128ELb0EEEEEEEEEvNT_6ParamsE$_ZN4cute3eso3ESOILb0ELb1EJiNS_1CILi144EEENS2_ILi512EEEEEC2ERKiRKS3_RKS4_:
[----:B------:R-:W-:Y:S01]  /*82f0*/  IADD3 R4, R60, -c[0x0][0x20], RZ ;  /* 0x800008003c047a10 */ /* 0x000fe20007ffe0ff */
[----:B------:R-:W-:Y:S01]  /*8300*/  IMAD.MOV.U32 R8, RZ, RZ, R6 ;  /* 0x000000ffff087224 */ /* 0x000fe200078e0006 */
[----:B------:R-:W-:-:S03]  /*8310*/  MOV R9, 0x0 ;  /* 0x0000000000097802 */ /* 0x000fc60000000f00 */
[----:B------:R1:W-:Y:S01]  /*8320*/  STL [R4], R5 ;  /* 0x0000000504007387 */ /* 0x0003e20000100800 */
[----:B------:R-:W-:Y:S05]  /*8330*/  RET.REL.NODEC R8 `(_ZN7cutlass13device_kernelIN5flash19enable_sm80_to_sm89INS1_16FlashAttnBwdSm80INS1_25CollectiveMainloopBwdSm80ILi2ELi2EN4cute5tupleIJNS5_1CILi128EEES8_NS7_ILi64EEEEEENS_10bfloat16_tEfNS_4arch4Sm80ELb1ELb0ELb1ELb0ELb0ELb0ELb0ELb0ELi2ELi4ELi4ELi4ELb0EEENS1_21CollectiveEpilogueBwdISA_SB_SD_Li256ELb0ELb0ELi2EEENS1_25SingleTileBwdLPTSchedulerILb0ELi128ELb0EEEEEEEEEvNT_6ParamsE) ;  /* 0xffff7cc008007950 */ /* 0x000fea0003c3ffff */
        .type           $_ZN7cutlass13device_kernelIN5flash19enable_sm80_to_sm89INS1_16FlashAttnBwdSm80INS1_25CollectiveMainloopBwdSm80ILi2ELi2EN4cute5tupleIJNS5_1CILi128EEES8_NS7_ILi64EEEEEENS_10bfloat16_tEfNS_4arch4Sm80ELb1ELb0ELb1ELb0ELb0ELb0ELb0ELb0ELi2ELi4ELi4ELi4ELb0EEENS1_21CollectiveEpilogueBwdISA_SB_SD_Li256ELb0ELb0ELi2EEENS1_25SingleTileBwdLPTSchedulerILb0ELi128ELb0EEEEEEEEEvNT_6ParamsE$_ZN4cute3eso3ESOILb0ELb1EJiNS_1CILi4096EEEEEC2ERKiRKS3_,@function
        .size           $_ZN7cutlass13device_kernelIN5flash19enable_sm80_to_sm89INS1_16FlashAttnBwdSm80INS1_25CollectiveMainloopBwdSm80ILi2ELi2EN4cute5tupleIJNS5_1CILi128EEES8_NS7_ILi64EEEEEENS_10bfloat16_tEfNS_4arch4Sm80ELb1ELb0ELb1ELb0ELb0ELb0ELb0ELb0ELi2ELi4ELi4ELi4ELb0EEENS1_21CollectiveEpilogueBwdISA_SB_SD_Li256ELb0ELb0ELi2EEENS1_25SingleTileBwdLPTSchedulerILb0ELi128ELb0EEEEEEEEEvNT_6ParamsE$_ZN4cute3eso3ESOILb0ELb1EJiNS_1CILi4096EEEEEC2ERKiRKS3_,($_ZN7cutlass13device_kernelIN5flash19enable_sm80_to_sm89INS1_16FlashAttnBwdSm80INS1_25CollectiveMainloopBwdSm80ILi2ELi2EN4cute5tupleIJNS5_1CILi128EEES8_NS7_ILi64EEEEEENS_10bfloat16_tEfNS_4arch4Sm80ELb1ELb0ELb1ELb0ELb0ELb0ELb0ELb0ELi2ELi4ELi4ELi4ELb0EEENS1_21CollectiveEpilogueBwdISA_SB_SD_Li256ELb0ELb0ELi2EEENS1_25SingleTileBwdLPTSchedulerILb0ELi128ELb0EEEEEEEEEvNT_6ParamsE$_ZN4cute3eso3ESOILb0ELb1EJiNS_1CILi512EEEEEC2ERKiRKS3_ - $_ZN7cutlass13device_kernelIN5flash19enable_sm80_to_sm89INS1_16FlashAttnBwdSm80INS1_25CollectiveMainloopBwdSm80ILi2ELi2EN4cute5tupleIJNS5_1CILi128EEES8_NS7_ILi64EEEEEENS_10bfloat16_tEfNS_4arch4Sm80ELb1ELb0ELb1ELb0ELb0ELb0ELb0ELb0ELi2ELi4ELi4ELi4ELb0EEENS1_21CollectiveEpilogueBwdISA_SB_SD_Li256ELb0ELb0ELi2EEENS1_25SingleTileBwdLPTSchedulerILb0ELi128ELb0EEEEEEEEEvNT_6ParamsE$_ZN4cute3eso3ESOILb0ELb1EJiNS_1CILi4096EEEEEC2ERKiRKS3_)
$_ZN7cutlass13device_kernelIN5flash19enable_sm80_to_sm89INS1_16FlashAttnBwdSm80INS1_25CollectiveMainloopBwdSm80ILi2ELi2EN4cute5tupleIJNS5_1CILi128EEES8_NS7_ILi64EEEEEENS_10bfloat16_tEfNS_4arch4Sm80ELb1ELb0ELb1ELb0ELb0ELb0ELb0ELb0ELi2ELi4ELi4ELi4ELb0EEENS1_21CollectiveEpilogueBwdISA_SB_SD_Li256ELb0ELb0ELi2EEENS1_25SingleTileBwdLPTSchedulerILb0ELi128ELb0EEEEEEEEEvNT_6ParamsE$_ZN4cute3eso3ESOILb0ELb1EJiNS_1CILi4096EEEEEC2ERKiRKS3_:
[----:B------:R-:W-:Y:S02]  /*8340*/  IADD3 R9, R9, -c[0x0][0x20], RZ ;  /* 0x8000080009097a10 */ /* 0x000fe40007ffe0ff */
[----:B------:R-:W-:-:S03]  /*8350*/  MOV R5, 0x0 ;  /* 0x0000000000057802 */ /* 0x000fc60000000f00 */
[----:B------:R1:W-:Y:S01]  /*8360*/  STL [R9], R2 ;  /* 0x0000000209007387 */ /* 0x0003e20000100800 */
[----:B------:R-:W-:Y:S05]  /*8370*/  RET.REL.NODEC R4 `(_ZN7cutlass13device_kernelIN5flash19enable_sm80_to_sm89INS1_16FlashAttnBwdSm80INS1_25CollectiveMainloopBwdSm80ILi2ELi2EN4cute5tupleIJNS5_1CILi128EEES8_NS7_ILi64EEEEEENS_10bfloat16_tEfNS_4arch4Sm80ELb1ELb0ELb1ELb0ELb0ELb0ELb0ELb0ELi2ELi4ELi4ELi4ELb0EEENS1_21CollectiveEpilogueBwdISA_SB_SD_Li256ELb0ELb0ELi2EEENS1_25SingleTileBwdLPTSchedulerILb0ELi128ELb0EEEEEEEEEvNT_6ParamsE) ;  /* 0xffff7c8004007950 */ /* 0x000fea0003c3ffff */
        .type           $_ZN7cutlass13device_kernelIN5flash19enable_sm80_to_sm89INS1_16FlashAttnBwdSm80INS1_25CollectiveMainloopBwdSm80ILi2ELi2EN4cute5tupleIJNS5_1CILi128EEES8_NS7_ILi64EEEEEENS_10bfloat16_tEfNS_4arch4Sm80ELb1ELb0ELb1ELb0ELb0ELb0ELb0ELb0ELi2ELi4ELi4ELi4ELb0EEENS1_21CollectiveEpilogueBwdISA_SB_SD_Li256ELb0ELb0ELi2EEENS1_25SingleTileBwdLPTSchedulerILb0ELi128ELb0EEEEEEEEEvNT_6ParamsE$_ZN4cute3eso3ESOILb0ELb1EJiNS_1CILi512EEEEEC2ERKiRKS3_,@function
        .size           $_ZN7cutlass13device_kernelIN5flash19enable_sm80_to_sm89INS1_16FlashAttnBwdSm80INS1_25CollectiveMainloopBwdSm80ILi2ELi2EN4cute5tupleIJNS5_1CILi128EEES8_NS7_ILi64EEEEEENS_10bfloat16_tEfNS_4arch4Sm80ELb1ELb0ELb1ELb0ELb0ELb0ELb0ELb0ELi2ELi4ELi4ELi4ELb0EEENS1_21CollectiveEpilogueBwdISA_SB_SD_Li256ELb0ELb0ELi2EEENS1_25SingleTileBwdLPTSchedulerILb0ELi128ELb0EEEEEEEEEvNT_6ParamsE$_ZN4cute3eso3ESOILb0ELb1EJiNS_1CILi512EEEEEC2ERKiRKS3_,($_ZN7cutlass13device_kernelIN5flash19enable_sm80_to_sm89INS1_16FlashAttnBwdSm80INS1_25CollectiveMainloopBwdSm80ILi2ELi2EN4cute5tupleIJNS5_1CILi128EEES8_NS7_ILi64EEEEEENS_10bfloat16_tEfNS_4arch4Sm80ELb1ELb0ELb1ELb0ELb0ELb0ELb0ELb0ELi2ELi4ELi4ELi4ELb0EEENS1_21CollectiveEpilogueBwdISA_SB_SD_Li256ELb0ELb0ELi2EEENS1_25SingleTileBwdLPTSchedulerILb0ELi128ELb0EEEEEEEEEvNT_6ParamsE$_ZN4cute3eso3ESOILb0ELb1EJiNS_1CILi72EEENS2_ILi512EEEEEC2ERKiRKS3_RKS4_ - $_ZN7cutlass13device_kernelIN5flash19enable_sm80_to_sm89INS1_16FlashAttnBwdSm80INS1_25CollectiveMainloopBwdSm80ILi2ELi2EN4cute5tupleIJNS5_1CILi128EEES8_NS7_ILi64EEEEEENS_10bfloat16_tEfNS_4arch4Sm80ELb1ELb0ELb1ELb0ELb0ELb0ELb0ELb0ELi2ELi4ELi4ELi4ELb0EEENS1_21CollectiveEpilogueBwdISA_SB_SD_Li256ELb0ELb0ELi2EEENS1_25SingleTileBwdLPTSchedulerILb0ELi128ELb0EEEEEEEEEvNT_6ParamsE$_ZN4cute3eso3ESOILb0ELb1EJiNS_1CILi512EEEEEC2ERKiRKS3_)
$_ZN7cutlass13device_kernelIN5flash19enable_sm80_to_sm89INS1_16FlashAttnBwdSm80INS1_25CollectiveMainloopBwdSm80ILi2ELi2EN4cute5tupleIJNS5_1CILi128EEES8_NS7_ILi64EEEEEENS_10bfloat16_tEfNS_4arch4Sm80ELb1ELb0ELb1ELb0ELb0ELb0ELb0ELb0ELi2ELi4ELi4ELi4ELb0EEENS1_21CollectiveEpilogueBwdISA_SB_SD_Li256ELb0ELb0ELi2EEENS1_25SingleTileBwdLPTSchedulerILb0ELi128ELb0EEEEEEEEEvNT_6ParamsE$_ZN4cute3eso3ESOILb0ELb1EJiNS_1CILi512EEEEEC2ERKiRKS3_:
[----:B------:R-:W-:Y:S02]  /*8380*/  IADD3 R3, R70, -c[0x0][0x20], RZ ;  /* 0x8000080046037a10 */ /* 0x000fe40007ffe0ff */
[----:B------:R-:W-:-:S03]  /*8390*/  MOV R5, 0x0 ;  /* 0x0000000000057802 */ /* 0x000fc60000000f00 */
[----:B------:R1:W-:Y:S01]  /*83a0*/  STL [R3], R2 ;  /* 0x0000000203007387 */ /* 0x0003e20000100800 */
[----:B------:R-:W-:Y:S05]  /*83b0*/  RET.REL.NODEC R4 `(_ZN7cutlass13device_kernelIN5flash19enable_sm80_to_sm89INS1_16FlashAttnBwdSm80INS1_25CollectiveMainloopBwdSm80ILi2ELi2EN4cute5tupleIJNS5_1CILi128EEES8_NS7_ILi64EEEEEENS_10bfloat16_tEfNS_4arch4Sm80ELb1ELb0ELb1ELb0ELb0ELb0ELb0ELb0ELi2ELi4ELi4ELi4ELb0EEENS1_21CollectiveEpilogueBwdISA_SB_SD_Li256ELb0ELb0ELi2EEENS1_25SingleTileBwdLPTSchedulerILb0ELi128ELb0EEEEEEEEEvNT_6ParamsE) ;  /* 0xffff7c4004007950 */ /* 0x000fea0003c3ffff */
        .type           $_ZN7cutlass13device_kernelIN5flash19enable_sm80_to_sm89INS1_16FlashAttnBwdSm80INS1_25CollectiveMainloopBwdSm80ILi2ELi2EN4cute5tupleIJNS5_1CILi128EEES8_NS7_ILi64EEEEEENS_10bfloat16_tEfNS_4arch4Sm80ELb1ELb0ELb1ELb0ELb0ELb0ELb0ELb0ELi2ELi4ELi4ELi4ELb0EEENS1_21CollectiveEpilogueBwdISA_SB_SD_Li256ELb0ELb0ELi2EEENS1_25SingleTileBwdLPTSchedulerILb0ELi128ELb0EEEEEEEEEvNT_6ParamsE$_ZN4cute3eso3ESOILb0ELb1EJiNS_1CILi72EEENS2_ILi512EEEEEC2ERKiRKS3_RKS4_,@function
        .size           $_ZN7cutlass13device_kernelIN5flash19enable_sm80_to_sm89INS1_16FlashAttnBwdSm80INS1_25CollectiveMainloopBwdSm80ILi2ELi2EN4cute5tupleIJNS5_1CILi128EEES8_NS7_ILi64EEEEEENS_10bfloat16_tEfNS_4arch4Sm80ELb1ELb0ELb1ELb0ELb0ELb0ELb0ELb0ELi2ELi4ELi4ELi4ELb0EEENS1_21CollectiveEpilogueBwdISA_SB_SD_Li256ELb0ELb0ELi2EEENS1_25SingleTileBwdLPTSchedulerILb0ELi128ELb0EEEEEEEEEvNT_6ParamsE$_ZN4cute3eso3ESOILb0ELb1EJiNS_1CILi72EEENS2_ILi512EEEEEC2ERKiRKS3_RKS4_,($_ZN7cutlass13device_kernelIN5flash19enable_sm80_to_sm89INS1_16FlashAttnBwdSm80INS1_25CollectiveMainloopBwdSm80ILi2ELi2EN4cute5tupleIJNS5_1CILi128EEES8_NS7_ILi64EEEEEENS_10bfloat16_tEfNS_4arch4Sm80ELb1ELb0ELb1ELb0ELb0ELb0ELb0ELb0ELi2ELi4ELi4ELi4ELb0EEENS1_21CollectiveEpilogueBwdISA_SB_SD_Li256ELb0ELb0ELi2EEENS1_25SingleTileBwdLPTSchedulerILb0ELi128ELb0EEEEEEEEEvNT_6ParamsE$_ZN4cute3eso3ESOILb0ELb1EJlEEC2ERKl - $_ZN7cutlass13device_kernelIN5flash19enable_sm80_to_sm89INS1_16FlashAttnBwdSm80INS1_25CollectiveMainloopBwdSm80ILi2ELi2EN4cute5tupleIJNS5_1CILi128EEES8_NS7_ILi64EEEEEENS_10bfloat16_tEfNS_4arch4Sm80ELb1ELb0ELb1ELb0ELb0ELb0ELb0ELb0ELi2ELi4ELi4ELi4ELb0EEENS1_21CollectiveEpilogueBwdISA_SB_SD_Li256ELb0ELb0ELi2EEENS1_25SingleTileBwdLPTSchedulerILb0ELi128ELb0EEEEEEEEEvNT_6ParamsE$_ZN4cute3eso3ESOILb0ELb1EJiNS_1CILi72EEENS2_ILi512EEEEEC2ERKiRKS3_RKS4_)
$_ZN7cutlass13device_kernelIN5flash19enable_sm80_to_sm89INS1_16FlashAttnBwdSm80INS1_25CollectiveMainloopBwdSm80ILi2ELi2EN4cute5tupleIJNS5_1CILi128EEES8_NS7_ILi64EEEEEENS_10bfloat16_tEfNS_4arch4Sm80ELb1ELb0ELb1ELb0ELb0ELb0ELb0ELb0ELi2ELi4ELi4ELi4ELb0EEENS1_21CollectiveEpilogueBwdISA_SB_SD_Li256ELb0ELb0ELi2EEENS1_25SingleTileBwdLPTSchedulerILb0ELi128ELb0EEEEEEEEEvNT_6ParamsE$_ZN4cute3eso3ESOILb0ELb1EJiNS_1CILi72EEENS2_ILi512EEEEEC2ERKiRKS3_RKS4_:
[----:B------:R-:W-:Y:S01]  /*83c0*/  IADD3 R4, R4, -c[0x0][0x20], RZ ;  /* 0x8000080004047a10 */ /* 0x000fe20007ffe0ff */
[----:B------:R-:W-:Y:S01]  /*83d0*/  IMAD.MOV.U32 R8, RZ, RZ, R6 ;  /* 0x000000ffff087224 */ /* 0x000fe200078e0006 */
[----:B------:R-:W-:-:S03]  /*83e0*/  MOV R9, 0x0 ;  /* 0x0000000000097802 */ /* 0x000fc60000000f00 */
[----:B------:R1:W-:Y:S01]  /*83f0*/  STL [R4], R5 ;  /* 0x0000000504007387 */ /* 0x0003e20000100800 */
[----:B------:R-:W-:Y:S05]  /*8400*/  RET.REL.NODEC R8 `(_ZN7cutlass13device_kernelIN5flash19enable_sm80_to_sm89INS1_16FlashAttnBwdSm80INS1_25CollectiveMainloopBwdSm80ILi2ELi2EN4cute5tupleIJNS5_1CILi128EEES8_NS7_ILi64EEEEEENS_10bfloat16_tEfNS_4arch4Sm80ELb1ELb0ELb1ELb0ELb0ELb0ELb0ELb0ELi2ELi4ELi4ELi4ELb0EEENS1_21CollectiveEpilogueBwdISA_SB_SD_Li256ELb0ELb0ELi2EEENS1_25SingleTileBwdLPTSchedulerILb0ELi128ELb0EEEEEEEEEvNT_6ParamsE) ;  /* 0xffff7bf008007950 */ /* 0x000fea0003c3ffff */
        .type           $_ZN7cutlass13device_kernelIN5flash19enable_sm80_to_sm89INS1_16FlashAttnBwdSm80INS1_25CollectiveMainloopBwdSm80ILi2ELi2EN4cute5tupleIJNS5_1CILi128EEES8_NS7_ILi64EEEEEENS_10bfloat16_tEfNS_4arch4Sm80ELb1ELb0ELb1ELb0ELb0ELb0ELb0ELb0ELi2ELi4ELi4ELi4ELb0EEENS1_21CollectiveEpilogueBwdISA_SB_SD_Li256ELb0ELb0ELi2EEENS1_25SingleTileBwdLPTSchedulerILb0ELi128ELb0EEEEEEEEEvNT_6ParamsE$_ZN4cute3eso3ESOILb0ELb1EJlEEC2ERKl,@function
        .size           $_ZN7cutlass13device_kernelIN5flash19enable_sm80_to_sm89INS1_16FlashAttnBwdSm80INS1_25CollectiveMainloopBwdSm80ILi2ELi2EN4cute5tupleIJNS5_1CILi128EEES8_NS7_ILi64EEEEEENS_10bfloat16_tEfNS_4arch4Sm80ELb1ELb0ELb1ELb0ELb0ELb0ELb0ELb0ELi2ELi4ELi4ELi4ELb0EEENS1_21CollectiveEpilogueBwdISA_SB_SD_Li256ELb0ELb0ELi2EEENS1_25SingleTileBwdLPTSchedulerILb0ELi128ELb0EEEEEEEEEvNT_6ParamsE$_ZN4cute3eso3ESOILb0ELb1EJlEEC2ERKl,($_ZN7cutlass13device_kernelIN5flash19enable_sm80_to_sm89INS1_16FlashAttnBwdSm80INS1_25CollectiveMainloopBwdSm80ILi2ELi2EN4cute5tupleIJNS5_1CILi128EEES8_NS7_ILi64EEEEEENS_10bfloat16_tEfNS_4arch4Sm80ELb1ELb0ELb1ELb0ELb0ELb0ELb0ELb0ELi2ELi4ELi4ELi4ELb0EEENS1_21CollectiveEpilogueBwdISA_SB_SD_Li256ELb0ELb0ELi2EEENS1_25SingleTileBwdLPTSchedulerILb0ELi128ELb0EEEEEEEEEvNT_6ParamsE$_ZN4cute3eso3ESOILb1ELb0EJNS_10UnderscoreES2_S2_iEEC2ERKS2_S5_S5_RKi - $_ZN7cutlass13device_kernelIN5flash19enable_sm80_to_sm89INS1_16FlashAttnBwdSm80INS1_25CollectiveMainloopBwdSm80ILi2ELi2EN4cute5tupleIJNS5_1CILi128EEES8_NS7_ILi64EEEEEENS_10bfloat16_tEfNS_4arch4Sm80ELb1ELb0ELb1ELb0ELb0ELb0ELb0ELb0ELi2ELi4ELi4ELi4ELb0EEENS1_21CollectiveEpilogueBwdISA_SB_SD_Li256ELb0ELb0ELi2EEENS1_25SingleTileBwdLPTSchedulerILb0ELi128ELb0EEEEEEEEEvNT_6ParamsE$_ZN4cute3eso3ESOILb0ELb1EJlEEC2ERKl)
$_ZN7cutlass13device_kernelIN5flash19enable_sm80_to_sm89INS1_16FlashAttnBwdSm80INS1_25CollectiveMainloopBwdSm80ILi2ELi2EN4cute5tupleIJNS5_1CILi128EEES8_NS7_ILi64EEEEEENS_10bfloat16_tEfNS_4arch4Sm80ELb1ELb0ELb1ELb0ELb0ELb0ELb0ELb0ELi2ELi4ELi4ELi4ELb0EEENS1_21CollectiveEpilogueBwdISA_SB_SD_Li256ELb0ELb0ELi2EEENS1_25SingleTileBwdLPTSchedulerILb0ELi128ELb0EEEEEEEEEvNT_6ParamsE$_ZN4cute3eso3ESOILb0ELb1EJlEEC2ERKl:
[----:B------:R-:W-:Y:S01]  /*8410*/  IADD3 R5, R5, -c[0x0][0x20], RZ ;  /* 0x8000080005057a10 */ /* 0x000fe20007ffe0ff */
[----:B------:R-:W-:Y:S01]  /*8420*/  IMAD.MOV.U32 R78, RZ, RZ, R6 ;  /* 0x000000ffff4e7224 */ /* 0x000fe200078e0006 */
[----:B------:R-:W-:-:S03]  /*8430*/  MOV R79, 0x0 ;  /* 0x00000000004f7802 */ /* 0x000fc60000000f00 */
[----:B------:R1:W-:Y:S01]  /*8440*/  STL.64 [R5], R2 ;  /* 0x0000000205007387 */ /* 0x0003e20000100a00 */
[----:B------:R-:W-:Y:S05]  /*8450*/  RET.REL.NODEC R78 `(_ZN7cutlass13device_kernelIN5flash19enable_sm80_to_sm89INS1_16FlashAttnBwdSm80INS1_25CollectiveMainloopBwdSm80ILi2ELi2EN4cute5tupleIJNS5_1CILi128EEES8_NS7_ILi64EEEEEENS_10bfloat16_tEfNS_4arch4Sm80ELb1ELb0ELb1ELb0ELb0ELb0ELb0ELb0ELi2ELi4ELi4ELi4ELb0EEENS1_21CollectiveEpilogueBwdISA_SB_SD_Li256ELb0ELb0ELi2EEENS1_25SingleTileBwdLPTSchedulerILb0ELi128ELb0EEEEEEEEEvNT_6ParamsE) ;  /* 0xffff7ba04e007950 */ /* 0x000fea0003c3ffff */
        .type           $_ZN7cutlass13device_kernelIN5flash19enable_sm80_to_sm89INS1_16FlashAttnBwdSm80INS1_25CollectiveMainloopBwdSm80ILi2ELi2EN4cute5tupleIJNS5_1CILi128EEES8_NS7_ILi64EEEEEENS_10bfloat16_tEfNS_4arch4Sm80ELb1ELb0ELb1ELb0ELb0ELb0ELb0ELb0ELi2ELi4ELi4ELi4ELb0EEENS1_21CollectiveEpilogueBwdISA_SB_SD_Li256ELb0ELb0ELi2EEENS1_25SingleTileBwdLPTSchedulerILb0ELi128ELb0EEEEEEEEEvNT_6ParamsE$_ZN4cute3eso3ESOILb1ELb0EJNS_10UnderscoreES2_S2_iEEC2ERKS2_S5_S5_RKi,@function
        .size           $_ZN7cutlass13device_kernelIN5flash19enable_sm80_to_sm89INS1_16FlashAttnBwdSm80INS1_25CollectiveMainloopBwdSm80ILi2ELi2EN4cute5tupleIJNS5_1CILi128EEES8_NS7_ILi64EEEEEENS_10bfloat16_tEfNS_4arch4Sm80ELb1ELb0ELb1ELb0ELb0ELb0ELb0ELb0ELi2ELi4ELi4ELi4ELb0EEENS1_21CollectiveEpilogueBwdISA_SB_SD_Li256ELb0ELb0ELi2EEENS1_25SingleTileBwdLPTSchedulerILb0ELi128ELb0EEEEEEEEEvNT_6ParamsE$_ZN4cute3eso3ESOILb1ELb0EJNS_10UnderscoreES2_S2_iEEC2ERKS2_S5_S5_RKi,($_ZN7cutlass13device_kernelIN5flash19enable_sm80_to_sm89INS1_16FlashAttnBwdSm80INS1_25CollectiveMainloopBwdSm80ILi2ELi2EN4cute5tupleIJNS5_1CILi128EEES8_NS7_ILi64EEEEEENS_10bfloat16_tEfNS_4arch4Sm80ELb1ELb0ELb1ELb0ELb0ELb0ELb0ELb0ELi2ELi4ELi4ELi4ELb0EEENS1_21CollectiveEpilogueBwdISA_SB_SD_Li256ELb0ELb0ELi2EEENS1_25SingleTileBwdLPTSchedulerILb0ELi128ELb0EEEEEEEEEvNT_6ParamsE$_ZN4cute3eso3ESOILb1ELb0EJNS_10UnderscoreES2_iEEC2ERKS2_S5_RKi - $_ZN7cutlass13device_kernelIN5flash19enable_sm80_to_sm89INS1_16FlashAttnBwdSm80INS1_25CollectiveMainloopBwdSm80ILi2ELi2EN4cute5tupleIJNS5_1CILi128EEES8_NS7_ILi64EEEEEENS_10bfloat16_tEfNS_4arch4Sm80ELb1ELb0ELb1ELb0ELb0ELb0ELb0ELb0ELi2ELi4ELi4ELi4ELb0EEENS1_21CollectiveEpilogueBwdISA_SB_SD_Li256ELb0ELb0ELi2EEENS1_25SingleTileBwdLPTSchedulerILb0ELi128ELb0EEEEEEEEEvNT_6ParamsE$_ZN4cute3eso3ESOILb1ELb0EJNS_10UnderscoreES2_S2_iEEC2ERKS2_S5_S5_RKi)
$_ZN7cutlass13device_kernelIN5flash19enable_sm80_to_sm89INS1_16FlashAttnBwdSm80INS1_25CollectiveMainloopBwdSm80ILi2ELi2EN4cute5tupleIJNS5_1CILi128EEES8_NS7_ILi64EEEEEENS_10bfloat16_tEfNS_4arch4Sm80ELb1ELb0ELb1ELb0ELb0ELb0ELb0ELb0ELi2ELi4ELi4ELi4ELb0EEENS1_21CollectiveEpilogueBwdISA_SB_SD_Li256ELb0ELb0ELi2EEENS1_25SingleTileBwdLPTSchedulerILb0ELi128ELb0EEEEEEEEEvNT_6ParamsE$_ZN4cute3eso3ESOILb1ELb0EJNS_10UnderscoreES2_S2_iEEC2ERKS2_S5_S5_RKi:
[----:B------:R-:W-:Y:S02]  /*8460*/  IADD3 R2, R81, -c[0x0][0x20], RZ ;  /* 0x8000080051027a10 */ /* 0x000fe40007ffe0ff */
[----:B------:R-:W-:-:S03]  /*8470*/  MOV R5, 0x0 ;  /* 0x0000000000057802 */ /* 0x000fc60000000f00 */
[----:B------:R1:W-:Y:S01]  /*8480*/  STL [R2], R3 ;  /* 0x0000000302007387 */ /* 0x0003e20000100800 */
[----:B------:R-:W-:Y:S05]  /*8490*/  RET.REL.NODEC R4 `(_ZN7cutlass13device_kernelIN5flash19enable_sm80_to_sm89INS1_16FlashAttnBwdSm80INS1_25CollectiveMainloopBwdSm80ILi2ELi2EN4cute5tupleIJNS5_1CILi128EEES8_NS7_ILi64EEEEEENS_10bfloat16_tEfNS_4arch4Sm80ELb1ELb0ELb1ELb0ELb0ELb0ELb0ELb0ELi2ELi4ELi4ELi4ELb0EEENS1_21CollectiveEpilogueBwdISA_SB_SD_Li256ELb0ELb0ELi2EEENS1_25SingleTileBwdLPTSchedulerILb0ELi128ELb0EEEEEEEEEvNT_6ParamsE) ;  /* 0xffff7b6004007950 */ /* 0x000fea0003c3ffff */
        .type           $_ZN7cutlass13device_kernelIN5flash19enable_sm80_to_sm89INS1_16FlashAttnBwdSm80INS1_25CollectiveMainloopBwdSm80ILi2ELi2EN4cute5tupleIJNS5_1CILi128EEES8_NS7_ILi64EEEEEENS_10bfloat16_tEfNS_4arch4Sm80ELb1ELb0ELb1ELb0ELb0ELb0ELb0ELb0ELi2ELi4ELi4ELi4ELb0EEENS1_21CollectiveEpilogueBwdISA_SB_SD_Li256ELb0ELb0ELi2EEENS1_25SingleTileBwdLPTSchedulerILb0ELi128ELb0EEEEEEEEEvNT_6ParamsE$_ZN4cute3eso3ESOILb1ELb0EJNS_10UnderscoreES2_iEEC2ERKS2_S5_RKi,@function
        .size           $_ZN7cutlass13device_kernelIN5flash19enable_sm80_to_sm89INS1_16FlashAttnBwdSm80INS1_25CollectiveMainloopBwdSm80ILi2ELi2EN4cute5tupleIJNS5_1CILi128EEES8_NS7_ILi64EEEEEENS_10bfloat16_tEfNS_4arch4Sm80ELb1ELb0ELb1ELb0ELb0ELb0ELb0ELb0ELi2ELi4ELi4ELi4ELb0EEENS1_21CollectiveEpilogueBwdISA_SB_SD_Li256ELb0ELb0ELi2EEENS1_25SingleTileBwdLPTSchedulerILb0ELi128ELb0EEEEEEEEEvNT_6ParamsE$_ZN4cute3eso3ESOILb1ELb0EJNS_10UnderscoreES2_iEEC2ERKS2_S5_RKi,($_ZN7cutlass13device_kernelIN5flash19enable_sm80_to_sm89INS1_16FlashAttnBwdSm80INS1_25CollectiveMainloopBwdSm80ILi2ELi2EN4cute5tupleIJNS5_1CILi128EEES8_NS7_ILi64EEEEEENS_10bfloat16_tEfNS_4arch4Sm80ELb1ELb0ELb1ELb0ELb0ELb0ELb0ELb0ELi2ELi4ELi4ELi4ELb0EEENS1_21CollectiveEpilogueBwdISA_SB_SD_Li256ELb0ELb0ELi2EEENS1_25SingleTileBwdLPTSchedulerILb0ELi128ELb0EEEEEEEEEvNT_6ParamsE$_ZN4cute3eso3ESOILb1ELb0EJNS_10UnderscoreEiEEC2ERKS2_RKi - $_ZN7cutlass13device_kernelIN5flash19enable_sm80_to_sm89INS1_16FlashAttnBwdSm80INS1_25CollectiveMainloopBwdSm80ILi2ELi2EN4cute5tupleIJNS5_1CILi128EEES8_NS7_ILi64EEEEEENS_10bfloat16_tEfNS_4arch4Sm80ELb1ELb0ELb1ELb0ELb0ELb0ELb0ELb0ELi2ELi4ELi4ELi4ELb0EEENS1_21CollectiveEpilogueBwdISA_SB_SD_Li256ELb0ELb0ELi2EEENS1_25SingleTileBwdLPTSchedulerILb0ELi128ELb0EEEEEEEEEvNT_6ParamsE$_ZN4cute3eso3ESOILb1ELb0EJNS_10UnderscoreES2_iEEC2ERKS2_S5_RKi)
$_ZN7cutlass13device_kernelIN5flash19enable_sm80_to_sm89INS1_16FlashAttnBwdSm80INS1_25CollectiveMainloopBwdSm80ILi2ELi2EN4cute5tupleIJNS5_1CILi128EEES8_NS7_ILi64EEEEEENS_10bfloat16_tEfNS_4arch4Sm80ELb1ELb0ELb1ELb0ELb0ELb0ELb0ELb0ELi2ELi4ELi4ELi4ELb0EEENS1_21CollectiveEpilogueBwdISA_SB_SD_Li256ELb0ELb0ELi2EEENS1_25SingleTileBwdLPTSchedulerILb0ELi128ELb0EEEEEEEEEvNT_6ParamsE$_ZN4cute3eso3ESOILb1ELb0EJNS_10UnderscoreES2_iEEC2ERKS2_S5_RKi:
[----:B------:R-:W-:Y:S02]  /*84a0*/  IADD3 R2, R81, -c[0x0][0x20], RZ ;  /* 0x8000080051027a10 */ /* 0x000fe40007ffe0ff */
[----:B------:R-:W-:-:S03]  /*84b0*/  MOV R9, 0x0 ;  /* 0x0000000000097802 */ /* 0x000fc60000000f00 */
[----:B------:R1:W-:Y:S01]  /*84c0*/  STL [R2], R3 ;  /* 0x0000000302007387 */ /* 0x0003e20000100800 */
[----:B------:R-:W-:Y:S05]  /*84d0*/  RET.REL.NODEC R8 `(_ZN7cutlass13device_kernelIN5flash19enable_sm80_to_sm89INS1_16FlashAttnBwdSm80INS1_25CollectiveMainloopBwdSm80ILi2ELi2EN4cute5tupleIJNS5_1CILi128EEES8_NS7_ILi64EEEEEENS_10bfloat16_tEfNS_4arch4Sm80ELb1ELb0ELb1ELb0ELb0ELb0ELb0ELb0ELi2ELi4ELi4ELi4ELb0EEENS1_21CollectiveEpilogueBwdISA_SB_SD_Li256ELb0ELb0ELi2EEENS1_25SingleTileBwdLPTSchedulerILb0ELi128ELb0EEEEEEEEEvNT_6ParamsE) ;  /* 0xffff7b2008007950 */ /* 0x000fea0003c3ffff */
        .type           $_ZN7cutlass13device_kernelIN5flash19enable_sm80_to_sm89INS1_16FlashAttnBwdSm80INS1_25CollectiveMainloopBwdSm80ILi2ELi2EN4cute5tupleIJNS5_1CILi128EEES8_NS7_ILi64EEEEEENS_10bfloat16_tEfNS_4arch4Sm80ELb1ELb0ELb1ELb0ELb0ELb0ELb0ELb0ELi2ELi4ELi4ELi4ELb0EEENS1_21CollectiveEpilogueBwdISA_SB_SD_Li256ELb0ELb0ELi2EEENS1_25SingleTileBwdLPTSchedulerILb0ELi128ELb0EEEEEEEEEvNT_6ParamsE$_ZN4cute3eso3ESOILb1ELb0EJNS_10UnderscoreEiEEC2ERKS2_RKi,@function
        .size           $_ZN7cutlass13device_kernelIN5flash19enable_sm80_to_sm89INS1_16FlashAttnBwdSm80INS1_25CollectiveMainloopBwdSm80ILi2ELi2EN4cute5tupleIJNS5_1CILi128EEES8_NS7_ILi64EEEEEENS_10bfloat16_tEfNS_4arch4Sm80ELb1ELb0ELb1ELb0ELb0ELb0ELb0ELb0ELi2ELi4ELi4ELi4ELb0EEENS1_21CollectiveEpilogueBwdISA_SB_SD_Li256ELb0ELb0ELi2EEENS1_25SingleTileBwdLPTSchedulerILb0ELi128ELb0EEEEEEEEEvNT_6ParamsE$_ZN4cute3eso3ESOILb1ELb0EJNS_10UnderscoreEiEEC2ERKS2_RKi,($_ZN7cutlass13device_kernelIN5flash19enable_sm80_to_sm89INS1_16FlashAttnBwdSm80INS1_25CollectiveMainloopBwdSm80ILi2ELi2EN4cute5tupleIJNS5_1CILi128EEES8_NS7_ILi64EEEEEENS_10bfloat16_tEfNS_4arch4Sm80ELb1ELb0ELb1ELb0ELb0ELb0ELb0ELb0ELi2ELi4ELi4ELi4ELb0EEENS1_21CollectiveEpilogueBwdISA_SB_SD_Li256ELb0ELb0ELi2EEENS1_25SingleTileBwdLPTSchedulerILb0ELi128ELb0EEEEEEEEEvNT_6ParamsE$_ZN4cute3eso3ESOILb1ELb0EJNS_10UnderscoreEiiEEC2ERKS2_RKiS7_ - $_ZN7cutlass13device_kernelIN5flash19enable_sm80_to_sm89INS1_16FlashAttnBwdSm80INS1_25CollectiveMainloopBwdSm80ILi2ELi2EN4cute5tupleIJNS5_1CILi128EEES8_NS7_ILi64EEEEEENS_10bfloat16_tEfNS_4arch4Sm80ELb1ELb0ELb1ELb0ELb0ELb0ELb0ELb0ELi2ELi4ELi4ELi4ELb0EEENS1_21CollectiveEpilogueBwdISA_SB_SD_Li256ELb0ELb0ELi2EEENS1_25SingleTileBwdLPTSchedulerILb0ELi128ELb0EEEEEEEEEvNT_6ParamsE$_ZN4cute3eso3ESOILb1ELb0EJNS_10UnderscoreEiEEC2ERKS2_RKi)
$_ZN7cutlass13device_kernelIN5flash19enable_sm80_to_sm89INS1_16FlashAttnBwdSm80INS1_25CollectiveMainloopBwdSm80ILi2ELi2EN4cute5tupleIJNS5_1CILi128EEES8_NS7_ILi64EEEEEENS_10bfloat16_tEfNS_4arch4Sm80ELb1ELb0ELb1ELb0ELb0ELb0ELb0ELb0ELi2ELi4ELi4ELi4ELb0EEENS1_21CollectiveEpilogueBwdISA_SB_SD_Li256ELb0ELb0ELi2EEENS1_25SingleTileBwdLPTSchedulerILb0ELi128ELb0EEEEEEEEEvNT_6ParamsE$_ZN4cute3eso3ESOILb1ELb0EJNS_10UnderscoreEiEEC2ERKS2_RKi:
[----:B------:R-:W-:Y:S02]  /*84e0*/  IADD3 R2, R2, -c[0x0][0x20], RZ ;  /* 0x8000080002027a10 */ /* 0x000fe40007ffe0ff */
[----:B------:R-:W-:-:S03]  /*84f0*/  MOV R11, 0x0 ;  /* 0x00000000000b7802 */ /* 0x000fc60000000f00 */
[----:B------:R1:W-:Y:S01]  /*8500*/  STL [R2], R3 ;  /* 0x0000000302007387 */ /* 0x0003e20000100800 */
[----:B------:R-:W-:Y:S05]  /*8510*/  RET.REL.NODEC R10 `(_ZN7cutlass13device_kernelIN5flash19enable_sm80_to_sm89INS1_16FlashAttnBwdSm80INS1_25CollectiveMainloopBwdSm80ILi2ELi2EN4cute5tupleIJNS5_1CILi128EEES8_NS7_ILi64EEEEEENS_10bfloat16_tEfNS_4arch4Sm80ELb1ELb0ELb1ELb0ELb0ELb0ELb0ELb0ELi2ELi4ELi4ELi4ELb0EEENS1_21CollectiveEpilogueBwdISA_SB_SD_Li256ELb0ELb0ELi2EEENS1_25SingleTileBwdLPTSchedulerILb0ELi128ELb0EEEEEEEEEvNT_6ParamsE) ;  /* 0xffff7ae00a007950 */ /* 0x000fea0003c3ffff */
        .type           $_ZN7cutlass13device_kernelIN5flash19enable_sm80_to_sm89INS1_16FlashAttnBwdSm80INS1_25CollectiveMainloopBwdSm80ILi2ELi2EN4cute5tupleIJNS5_1CILi128EEES8_NS7_ILi64EEEEEENS_10bfloat16_tEfNS_4arch4Sm80ELb1ELb0ELb1ELb0ELb0ELb0ELb0ELb0ELi2ELi4ELi4ELi4ELb0EEENS1_21CollectiveEpilogueBwdISA_SB_SD_Li256ELb0ELb0ELi2EEENS1_25SingleTileBwdLPTSchedulerILb0ELi128ELb0EEEEEEEEEvNT_6ParamsE$_ZN4cute3eso3ESOILb1ELb0EJNS_10UnderscoreEiiEEC2ERKS2_RKiS7_,@function
        .size           $_ZN7cutlass13device_kernelIN5flash19enable_sm80_to_sm89INS1_16FlashAttnBwdSm80INS1_25CollectiveMainloopBwdSm80ILi2ELi2EN4cute5tupleIJNS5_1CILi128EEES8_NS7_ILi64EEEEEENS_10bfloat16_tEfNS_4arch4Sm80ELb1ELb0ELb1ELb0ELb0ELb0ELb0ELb0ELi2ELi4ELi4ELi4ELb0EEENS1_21CollectiveEpilogueBwdISA_SB_SD_Li256ELb0ELb0ELi2EEENS1_25SingleTileBwdLPTSchedulerILb0ELi128ELb0EEEEEEEEEvNT_6ParamsE$_ZN4cute3eso3ESOILb1ELb0EJNS_10UnderscoreEiiEEC2ERKS2_RKiS7_,($_ZN7cutlass13device_kernelIN5flash19enable_sm80_to_sm89INS1_16FlashAttnBwdSm80INS1_25CollectiveMainloopBwdSm80ILi2ELi2EN4cute5tupleIJNS5_1CILi128EEES8_NS7_ILi64EEEEEENS_10bfloat16_tEfNS_4arch4Sm80ELb1ELb0ELb1ELb0ELb0ELb0ELb0ELb0ELi2ELi4ELi4ELi4ELb0EEENS1_21CollectiveEpilogueBwdISA_SB_SD_Li256ELb0ELb0ELi2EEENS1_25SingleTileBwdLPTSchedulerILb0ELi128ELb0EEEEEEEEEvNT_6ParamsE$_ZN4cute3eso3ESOILb1ELb0EJNS_14ComposedLayoutINS_7SwizzleILi3ELi3ELi3EEENS_1CILi0EEENS_6LayoutINS_5tupleIJNS8_IJNS8_IJNS5_ILi4EEENS5_ILi8EEEEEENS8_IJNS5_ILi2EEENS5_ILi1EEEEEEEEENS8_IJNS8_IJSC_SC_EEENS8_IJSA_S9_EEEEEEEEENS8_IJNS8_IJNS8_IJSC_NS5_ILi64EEEEEENS8_IJNS5_ILi512EEES6_EEEEEENS8_IJNS8_IJSD_SA_EEENS8_IJNS5_ILi1024EEENS5_ILi16EEEEEEEEEEEEEEEENS_10ViewEngineINS_8smem_ptrIPN7cutlass10bfloat16_tEEEEEEEC2ERKSW_RKS13_ - $_ZN7cutlass13device_kernelIN5flash19enable_sm80_to_sm89INS1_16FlashAttnBwdSm80INS1_25CollectiveMainloopBwdSm80ILi2ELi2EN4cute5tupleIJNS5_1CILi128EEES8_NS7_ILi64EEEEEENS_10bfloat16_tEfNS_4arch4Sm80ELb1ELb0ELb1ELb0ELb0ELb0ELb0ELb0ELi2ELi4ELi4ELi4ELb0EEENS1_21CollectiveEpilogueBwdISA_SB_SD_Li256ELb0ELb0ELi2EEENS1_25SingleTileBwdLPTSchedulerILb0ELi128ELb0EEEEEEEEEvNT_6ParamsE$_ZN4cute3eso3ESOILb1ELb0EJNS_10UnderscoreEiiEEC2ERKS2_RKiS7_)
$_ZN7cutlass13device_kernelIN5flash19enable_sm80_to_sm89INS1_16FlashAttnBwdSm80INS1_25CollectiveMainloopBwdSm80ILi2ELi2EN4cute5tupleIJNS5_1CILi128EEES8_NS7_ILi64EEEEEENS_10bfloat16_tEfNS_4arch4Sm80ELb1ELb0ELb1ELb0ELb0ELb0ELb0ELb0ELi2ELi4ELi4ELi4ELb0EEENS1_21CollectiveEpilogueBwdISA_SB_SD_Li256ELb0ELb0ELi2EEENS1_25SingleTileBwdLPTSchedulerILb0ELi128ELb0EEEEEEEEEvNT_6ParamsE$_ZN4cute3eso3ESOILb1ELb0EJNS_10UnderscoreEiiEEC2ERKS2_RKiS7_:
[----:B------:R-:W-:Y:S02]  /*8520*/  IADD3 R3, R81, -c[0x0][0x20], RZ ;  /* 0x8000080051037a10 */ /* 0x000fe40007ffe0ff */
[----:B------:R-:W-:-:S03]  /*8530*/  IADD3 R2, R79, -c[0x0][0x20], RZ ;  /* 0x800008004f027a10 */ /* 0x000fc60007ffe0ff */
[----:B------:R1:W-:Y:S04]  /*8540*/  STL [R3], R80 ;  /* 0x0000005003007387 */ /* 0x0003e80000100800 */
[----:B------:R-:W2:Y:S01]  /*8550*/  LDL R2, [R2] ;  /* 0x0000000002027983 */ /* 0x000ea20000100800 */
[----:B------:R-:W-:-:S03]  /*8560*/  IMAD.MOV.U32 R79, RZ, RZ, 0x0 ;  /* 0x00000000ff4f7424 */ /* 0x000fc600078e00ff */
[----:B--2---:R1:W-:Y:S01]  /*8570*/  STL [R3+0x4], R2 ;  /* 0x0000040203007387 */ /* 0x0043e20000100800 */
[----:B------:R-:W-:Y:S05]  /*8580*/  RET.REL.NODEC R78 `(_ZN7cutlass13device_kernelIN5flash19enable_sm80_to_sm89INS1_16FlashAttnBwdSm80INS1_25CollectiveMainloopBwdSm80ILi2ELi2EN4cute5tupleIJNS5_1CILi128EEES8_NS7_ILi64EEEEEENS_10bfloat16_tEfNS_4arch4Sm80ELb1ELb0ELb1ELb0ELb0ELb0ELb0ELb0ELi2ELi4ELi4ELi4ELb0EEENS1_21CollectiveEpilogueBwdISA_SB_SD_Li256ELb0ELb0ELi2EEENS1_25SingleTileBwdLPTSchedulerILb0ELi128ELb0EEEEEEEEEvNT_6ParamsE) ;  /* 0xffff7a704e007950 */ /* 0x000fea0003c3ffff */
        .type           $_ZN7cutlass13device_kernelIN5flash19enable_sm80_to_sm89INS1_16FlashAttnBwdSm80INS1_25CollectiveMainloopBwdSm80ILi2ELi2EN4cute5tupleIJNS5_1CILi128EEES8_NS7_ILi64EEEEEENS_10bfloat16_tEfNS_4arch4Sm80ELb1ELb0ELb1ELb0ELb0ELb0ELb0ELb0ELi2ELi4ELi4ELi4ELb0EEENS1_21CollectiveEpilogueBwdISA_SB_SD_Li256ELb0ELb0ELi2EEENS1_25SingleTileBwdLPTSchedulerILb0ELi128ELb0EEEEEEEEEvNT_6ParamsE$_ZN4cute3eso3ESOILb1ELb0EJNS_14ComposedLayoutINS_7SwizzleILi3ELi3ELi3EEENS_1CILi0EEENS_6LayoutINS_5tupleIJNS8_IJNS8_IJNS5_ILi4EEENS5_ILi8EEEEEENS8_IJNS5_ILi2EEENS5_ILi1EEEEEEEEENS8_IJNS8_IJSC_SC_EEENS8_IJSA_S9_EEEEEEEEENS8_IJNS8_IJNS8_IJSC_NS5_ILi64EEEEEENS8_IJNS5_ILi512EEES6_EEEEEENS8_IJNS8_IJSD_SA_EEENS8_IJNS5_ILi1024EEENS5_ILi16EEEEEEEEEEEEEEEENS_10ViewEngineINS_8smem_ptrIPN7cutlass10bfloat16_tEEEEEEEC2ERKSW_RKS13_,@function
        .size           $_ZN7cutlass13device_kernelIN5flash19enable_sm80_to_sm89INS1_16FlashAttnBwdSm80INS1_25CollectiveMainloopBwdSm80ILi2ELi2EN4cute5tupleIJNS5_1CILi128EEES8_NS7_ILi64EEEEEENS_10bfloat16_tEfNS_4arch4Sm80ELb1ELb0ELb1ELb0ELb0ELb0ELb0ELb0ELi2ELi4ELi4ELi4ELb0EEENS1_21CollectiveEpilogueBwdISA_SB_SD_Li256ELb0ELb0ELi2EEENS1_25SingleTileBwdLPTSchedulerILb0ELi128ELb0EEEEEEEEEvNT_6ParamsE$_ZN4cute3eso3ESOILb1ELb0EJNS_14ComposedLayoutINS_7SwizzleILi3ELi3ELi3EEENS_1CILi0EEENS_6LayoutINS_5tupleIJNS8_IJNS8_IJNS5_ILi4EEENS5_ILi8EEEEEENS8_IJNS5_ILi2EEENS5_ILi1EEEEEEEEENS8_IJNS8_IJSC_SC_EEENS8_IJSA_S9_EEEEEEEEENS8_IJNS8_IJNS8_IJSC_NS5_ILi64EEEEEENS8_IJNS5_ILi512EEES6_EEEEEENS8_IJNS8_IJSD_SA_EEENS8_IJNS5_ILi1024EEENS5_ILi16EEEEEEEEEEEEEEEENS_10ViewEngineINS_8smem_ptrIPN7cutlass10bfloat16_tEEEEEEEC2ERKSW_RKS13_,($_ZN7cutlass13device_kernelIN5flash19enable_sm80_to_sm89INS1_16FlashAttnBwdSm80INS1_25CollectiveMainloopBwdSm80ILi2ELi2EN4cute5tupleIJNS5_1CILi128EEES8_NS7_ILi64EEEEEENS_10bfloat16_tEfNS_4arch4Sm80ELb1ELb0ELb1ELb0ELb0ELb0ELb0ELb0ELi2ELi4ELi4ELi4ELb0EEENS1_21CollectiveEpilogueBwdISA_SB_SD_Li256ELb0ELb0ELi2EEENS1_25SingleTileBwdLPTSchedulerILb0ELi128ELb0EEEEEEEEEvNT_6ParamsE$_ZN4cute3eso3ESOILb1ELb0EJNS_14ComposedLayoutINS_7SwizzleILi3ELi3ELi3EEENS_1CILi0EEENS_6LayoutINS_5tupleIJNS8_IJNS8_IJNS5_ILi4EEENS5_ILi8EEEEEENS8_IJNS5_ILi2EEENS5_ILi1EEEEEEEEENS8_IJNS8_IJSC_SC_EEESB_EEEEEENS8_IJNS8_IJNS8_IJNS5_ILi128EEESD_EEENS8_IJSA_S6_EEEEEENS8_IJNS8_IJNS5_ILi64EEENS5_ILi512EEEEEENS8_IJNS5_ILi16EEENS5_ILi1024EEEEEEEEEEEEEEEENS_10ViewEngineINS_8smem_ptrIPN7cutlass10bfloat16_tEEEEEEEC2ERKSW_RKS13_ - $_ZN7cutlass13device_kernelIN5flash19enable_sm80_to_sm89INS1_16FlashAttnBwdSm80INS1_25CollectiveMainloopBwdSm80ILi2ELi2EN4cute5tupleIJNS5_1CILi128EEES8_NS7_ILi64EEEEEENS_10bfloat16_tEfNS_4arch4Sm80ELb1ELb0ELb1ELb0ELb0ELb0ELb0ELb0ELi2ELi4ELi4ELi4ELb0EEENS1_21CollectiveEpilogueBwdISA_SB_SD_Li256ELb0ELb0ELi2EEENS1_25SingleTileBwdLPTSchedulerILb0ELi128ELb0EEEEEEEEEvNT_6ParamsE$_ZN4cute3eso3ESOILb1ELb0EJNS_14ComposedLayoutINS_7SwizzleILi3ELi3ELi3EEENS_1CILi0EEENS_6LayoutINS_5tupleIJNS8_IJNS8_IJNS5_ILi4EEENS5_ILi8EEEEEENS8_IJNS5_ILi2EEENS5_ILi1EEEEEEEEENS8_IJNS8_IJSC_SC_EEENS8_IJSA_S9_EEEEEEEEENS8_IJNS8_IJNS8_IJSC_NS5_ILi64EEEEEENS8_IJNS5_ILi512EEES6_EEEEEENS8_IJNS8_IJSD_SA_EEENS8_IJNS5_ILi1024EEENS5_ILi16EEEEEEEEEEEEEEEENS_10ViewEngineINS_8smem_ptrIPN7cutlass10bfloat16_tEEEEEEEC2ERKSW_RKS13_)
$_ZN7cutlass13device_kernelIN5flash19enable_sm80_to_sm89INS1_16FlashAttnBwdSm80INS1_25CollectiveMainloopBwdSm80ILi2ELi2EN4cute5tupleIJNS5_1CILi128EEES8_NS7_ILi64EEEEEENS_10bfloat16_tEfNS_4arch4Sm80ELb1ELb0ELb1ELb0ELb0ELb0ELb0ELb0ELi2ELi4ELi4ELi4ELb0EEENS1_21CollectiveEpilogueBwdISA_SB_SD_Li256ELb0ELb0ELi2EEENS1_25SingleTileBwdLPTSchedulerILb0ELi128ELb0EEEEEEEEEvNT_6ParamsE$_ZN4cute3eso3ESOILb1ELb0EJNS_14ComposedLayoutINS_7SwizzleILi3ELi3ELi3EEENS_1CILi0EEENS_6LayoutINS_5tupleIJNS8_IJNS8_IJNS5_ILi4EEENS5_ILi8EEEEEENS8_IJNS5_ILi2EEENS5_ILi1EEEEEEEEENS8_IJNS8_IJSC_SC_EEENS8_IJSA_S9_EEEEEEEEENS8_IJNS8_IJNS8_IJSC_NS5_ILi64EEEEEENS8_IJNS5_ILi512EEES6_EEEEEENS8_IJNS8_IJSD_SA_EEENS8_IJNS5_ILi1024EEENS5_ILi16EEEEEEEEEEEEEEEENS_10ViewEngineINS_8smem_ptrIPN7cutlass10bfloat16_tEEEEEEEC2ERKSW_RKS13_:
[----:B------:R-:W-:Y:S01]  /*8590*/  IADD3 R4, R23, -c[0x0][0x20], RZ ;  /* 0x8000080017047a10 */ /* 0x000fe20007ffe0ff */
[----:B------:R-:W-:Y:S01]  /*85a0*/  IMAD.MOV.U32 R8, RZ, RZ, R6 ;  /* 0x000000ffff087224 */ /* 0x000fe200078e0006 */
[----:B------:R-:W-:-:S03]  /*85b0*/  MOV R9, 0x0 ;  /* 0x0000000000097802 */ /* 0x000fc60000000f00 */
[----:B------:R1:W-:Y:S01]  /*85c0*/  STL.64 [R4], R2 ;  /* 0x0000000204007387 */ /* 0x0003e20000100a00 */
[----:B------:R-:W-:Y:S05]  /*85d0*/  RET.REL.NODEC R8 `(_ZN7cutlass13device_kernelIN5flash19enable_sm80_to_sm89INS1_16FlashAttnBwdSm80INS1_25CollectiveMainloopBwdSm80ILi2ELi2EN4cute5tupleIJNS5_1CILi128EEES8_NS7_ILi64EEEEEENS_10bfloat16_tEfNS_4arch4Sm80ELb1ELb0ELb1ELb0ELb0ELb0ELb0ELb0ELi2ELi4ELi4ELi4ELb0EEENS1_21CollectiveEpilogueBwdISA_SB_SD_Li256ELb0ELb0ELi2EEENS1_25SingleTileBwdLPTSchedulerILb0ELi128ELb0EEEEEEEEEvNT_6ParamsE) ;  /* 0xffff7a2008007950 */ /* 0x000fea0003c3ffff */
        .type           $_ZN7cutlass13device_kernelIN5flash19enable_sm80_to_sm89INS1_16FlashAttnBwdSm80INS1_25CollectiveMainloopBwdSm80ILi2ELi2EN4cute5tupleIJNS5_1CILi128EEES8_NS7_ILi64EEEEEENS_10bfloat16_tEfNS_4arch4Sm80ELb1ELb0ELb1ELb0ELb0ELb0ELb0ELb0ELi2ELi4ELi4ELi4ELb0EEENS1_21CollectiveEpilogueBwdISA_SB_SD_Li256ELb0ELb0ELi2EEENS1_25SingleTileBwdLPTSchedulerILb0ELi128ELb0EEEEEEEEEvNT_6ParamsE$_ZN4cute3eso3ESOILb1ELb0EJNS_14ComposedLayoutINS_7SwizzleILi3ELi3ELi3EEENS_1CILi0EEENS_6LayoutINS_5tupleIJNS8_IJNS8_IJNS5_ILi4EEENS5_ILi8EEEEEENS8_IJNS5_ILi2EEENS5_ILi1EEEEEEEEENS8_IJNS8_IJSC_SC_EEESB_EEEEEENS8_IJNS8_IJNS8_IJNS5_ILi128EEESD_EEENS8_IJSA_S6_EEEEEENS8_IJNS8_IJNS5_ILi64EEENS5_ILi512EEEEEENS8_IJNS5_ILi16EEENS5_ILi1024EEEEEEEEEEEEEEEENS_10ViewEngineINS_8smem_ptrIPN7cutlass10bfloat16_tEEEEEEEC2ERKSW_RKS13_,@function
        .size           $_ZN7cutlass13device_kernelIN5flash19enable_sm80_to_sm89INS1_16FlashAttnBwdSm80INS1_25CollectiveMainloopBwdSm80ILi2ELi2EN4cute5tupleIJNS5_1CILi128EEES8_NS7_ILi64EEEEEENS_10bfloat16_tEfNS_4arch4Sm80ELb1ELb0ELb1ELb0ELb0ELb0ELb0ELb0ELi2ELi4ELi4ELi4ELb0EEENS1_21CollectiveEpilogueBwdISA_SB_SD_Li256ELb0ELb0ELi2EEENS1_25SingleTileBwdLPTSchedulerILb0ELi128ELb0EEEEEEEEEvNT_6ParamsE$_ZN4cute3eso3ESOILb1ELb0EJNS_14ComposedLayoutINS_7SwizzleILi3ELi3ELi3EEENS_1CILi0EEENS_6LayoutINS_5tupleIJNS8_IJNS8_IJNS5_ILi4EEENS5_ILi8EEEEEENS8_IJNS5_ILi2EEENS5_ILi1EEEEEEEEENS8_IJNS8_IJSC_SC_EEESB_EEEEEENS8_IJNS8_IJNS8_IJNS5_ILi128EEESD_EEENS8_IJSA_S6_EEEEEENS8_IJNS8_IJNS5_ILi64EEENS5_ILi512EEEEEENS8_IJNS5_ILi16EEENS5_ILi1024EEEEEEEEEEEEEEEENS_10ViewEngineINS_8smem_ptrIPN7cutlass10bfloat16_tEEEEEEEC2ERKSW_RKS13_,($_ZN7cutlass13device_kernelIN5flash19enable_sm80_to_sm89INS1_16FlashAttnBwdSm80INS1_25CollectiveMainloopBwdSm80ILi2ELi2EN4cute5tupleIJNS5_1CILi128EEES8_NS7_ILi64EEEEEENS_10bfloat16_tEfNS_4arch4Sm80ELb1ELb0ELb1ELb0ELb0ELb0ELb0ELb0ELi2ELi4ELi4ELi4ELb0EEENS1_21CollectiveEpilogueBwdISA_SB_SD_Li256ELb0ELb0ELi2EEENS1_25SingleTileBwdLPTSchedulerILb0ELi128ELb0EEEEEEEEEvNT_6ParamsE$_ZN4cute3eso3ESOILb1ELb0EJNS_14ComposedLayoutINS_7SwizzleILi3ELi3ELi3EEENS_1CILi0EEENS_6LayoutINS_5tupleIJNS8_IJNS8_IJNS5_ILi4EEENS5_ILi8EEEEEENS8_IJS9_NS5_ILi1EEEEEEEEENS8_IJNS8_IJNS5_ILi2EEESF_SF_EEENS8_IJSF_NS8_IJS9_SF_EEEEEEEEEEEENS8_IJNS8_IJNS8_IJSF_NS5_ILi64EEEEEENS8_IJNS5_ILi1024EEES6_EEEEEENS8_IJNS8_IJSC_NS5_ILi512EEESA_EEENS8_IJNS5_ILi4096EEENS8_IJNS5_ILi16EEENS5_ILi8192EEEEEEEEEEEEEEEEEEENS_10ViewEngineINS_8smem_ptrIPN7cutlass10bfloat16_tEEEEEEEC2ERKS10_RKS17_ - $_ZN7cutlass13device_kernelIN5flash19enable_sm80_to_sm89INS1_16FlashAttnBwdSm80INS1_25CollectiveMainloopBwdSm80ILi2ELi2EN4cute5tupleIJNS5_1CILi128EEES8_NS7_ILi64EEEEEENS_10bfloat16_tEfNS_4arch4Sm80ELb1ELb0ELb1ELb0ELb0ELb0ELb0ELb0ELi2ELi4ELi4ELi4ELb0EEENS1_21CollectiveEpilogueBwdISA_SB_SD_Li256ELb0ELb0ELi2EEENS1_25SingleTileBwdLPTSchedulerILb0ELi128ELb0EEEEEEEEEvNT_6ParamsE$_ZN4cute3eso3ESOILb1ELb0EJNS_14ComposedLayoutINS_7SwizzleILi3ELi3ELi3EEENS_1CILi0EEENS_6LayoutINS_5tupleIJNS8_IJNS8_IJNS5_ILi4EEENS5_ILi8EEEEEENS8_IJNS5_ILi2EEENS5_ILi1EEEEEEEEENS8_IJNS8_IJSC_SC_EEESB_EEEEEENS8_IJNS8_IJNS8_IJNS5_ILi128EEESD_EEENS8_IJSA_S6_EEEEEENS8_IJNS8_IJNS5_ILi64EEENS5_ILi512EEEEEENS8_IJNS5_ILi16EEENS5_ILi1024EEEEEEEEEEEEEEEENS_10ViewEngineINS_8smem_ptrIPN7cutlass10bfloat16_tEEEEEEEC2ERKSW_RKS13_)
$_ZN7cutlass13device_kernelIN5flash19enable_sm80_to_sm89INS1_16FlashAttnBwdSm80INS1_25CollectiveMainloopBwdSm80ILi2ELi2EN4cute5tupleIJNS5_1CILi128EEES8_NS7_ILi64EEEEEENS_10bfloat16_tEfNS_4arch4Sm80ELb1ELb0ELb1ELb0ELb0ELb0ELb0ELb0ELi2ELi4ELi4ELi4ELb0EEENS1_21CollectiveEpilogueBwdISA_SB_SD_Li256ELb0ELb0ELi2EEENS1_25SingleTileBwdLPTSchedulerILb0ELi128ELb0EEEEEEEEEvNT_6ParamsE$_ZN4cute3eso3ESOILb1ELb0EJNS_14ComposedLayoutINS_7SwizzleILi3ELi3ELi3EEENS_1CILi0EEENS_6LayoutINS_5tupleIJNS8_IJNS8_IJNS5_ILi4EEENS5_ILi8EEEEEENS8_IJNS5_ILi2EEENS5_ILi1EEEEEEEEENS8_IJNS8_IJSC_SC_EEESB_EEEEEENS8_IJNS8_IJNS8_IJNS5_ILi128EEESD_EEENS8_IJSA_S6_EEEEEENS8_IJNS8_IJNS5_ILi64EEENS5_ILi512EEEEEENS8_IJNS5_ILi16EEENS5_ILi1024EEEEEEEEEEEEEEEENS_10ViewEngineINS_8smem_ptrIPN7cutlass10bfloat16_tEEEEEEEC2ERKSW_RKS13_:
[----:B------:R-:W-:Y:S01]  /*85e0*/  IADD3 R4, R60, -c[0x0][0x20], RZ ;  /* 0x800008003c047a10 */ /* 0x000fe20007ffe0ff */
[----:B------:R-:W-:Y:S01]  /*85f0*/  IMAD.MOV.U32 R8, RZ, RZ, R6 ;  /* 0x000000ffff087224 */ /* 0x000fe200078e0006 */
[----:B------:R-:W-:-:S03]  /*8600*/  MOV R9, 0x0 ;  /* 0x0000000000097802 */ /* 0x000fc60000000f00 */
[----:B------:R1:W-:Y:S01]  /*8610*/  STL.64 [R4], R2 ;  /* 0x0000000204007387 */ /* 0x0003e20000100a00 */
[----:B------:R-:W-:Y:S05]  /*8620*/  RET.REL.NODEC R8 `(_ZN7cutlass13device_kernelIN5flash19enable_sm80_to_sm89INS1_16FlashAttnBwdSm80INS1_25CollectiveMainloopBwdSm80ILi2ELi2EN4cute5tupleIJNS5_1CILi128EEES8_NS7_ILi64EEEEEENS_10bfloat16_tEfNS_4arch4Sm80ELb1ELb0ELb1ELb0ELb0ELb0ELb0ELb0ELi2ELi4ELi4ELi4ELb0EEENS1_21CollectiveEpilogueBwdISA_SB_SD_Li256ELb0ELb0ELi2EEENS1_25SingleTileBwdLPTSchedulerILb0ELi128ELb0EEEEEEEEEvNT_6ParamsE) ;  /* 0xffff79d008007950 */ /* 0x000fea0003c3ffff */
        .type           $_ZN7cutlass13device_kernelIN5flash19enable_sm80_to_sm89INS1_16FlashAttnBwdSm80INS1_25CollectiveMainloopBwdSm80ILi2ELi2EN4cute5tupleIJNS5_1CILi128EEES8_NS7_ILi64EEEEEENS_10bfloat16_tEfNS_4arch4Sm80ELb1ELb0ELb1ELb0ELb0ELb0ELb0ELb0ELi2ELi4ELi4ELi4ELb0EEENS1_21CollectiveEpilogueBwdISA_SB_SD_Li256ELb0ELb0ELi2EEENS1_25SingleTileBwdLPTSchedulerILb0ELi128ELb0EEEEEEEEEvNT_6ParamsE$_ZN4cute3eso3ESOILb1ELb0EJNS_14ComposedLayoutINS_7SwizzleILi3ELi3ELi3EEENS_1CILi0EEENS_6LayoutINS_5tupleIJNS8_IJNS8_IJNS5_ILi4EEENS5_ILi8EEEEEENS8_IJS9_NS5_ILi1EEEEEEEEENS8_IJNS8_IJNS5_ILi2EEESF_SF_EEENS8_IJSF_NS8_IJS9_SF_EEEEEEEEEEEENS8_IJNS8_IJNS8_IJSF_NS5_ILi64EEEEEENS8_IJNS5_ILi1024EEES6_EEEEEENS8_IJNS8_IJSC_NS5_ILi512EEESA_EEENS8_IJNS5_ILi4096EEENS8_IJNS5_ILi16EEENS5_ILi8192EEEEEEEEEEEEEEEEEEENS_10ViewEngineINS_8smem_ptrIPN7cutlass10bfloat16_tEEEEEEEC2ERKS10_RKS17_,@function
        .size           $_ZN7cutlass13device_kernelIN5flash19enable_sm80_to_sm89INS1_16FlashAttnBwdSm80INS1_25CollectiveMainloopBwdSm80ILi2ELi2EN4cute5tupleIJNS5_1CILi128EEES8_NS7_ILi64EEEEEENS_10bfloat16_tEfNS_4arch4Sm80ELb1ELb0ELb1ELb0ELb0ELb0ELb0ELb0ELi2ELi4ELi4ELi4ELb0EEENS1_21CollectiveEpilogueBwdISA_SB_SD_Li256ELb0ELb0ELi2EEENS1_25SingleTileBwdLPTSchedulerILb0ELi128ELb0EEEEEEEEEvNT_6ParamsE$_ZN4cute3eso3ESOILb1ELb0EJNS_14ComposedLayoutINS_7SwizzleILi3ELi3ELi3EEENS_1CILi0EEENS_6LayoutINS_5tupleIJNS8_IJNS8_IJNS5_ILi4EEENS5_ILi8EEEEEENS8_IJS9_NS5_ILi1EEEEEEEEENS8_IJNS8_IJNS5_ILi2EEESF_SF_EEENS8_IJSF_NS8_IJS9_SF_EEEEEEEEEEEENS8_IJNS8_IJNS8_IJSF_NS5_ILi64EEEEEENS8_IJNS5_ILi1024EEES6_EEEEEENS8_IJNS8_IJSC_NS5_ILi512EEESA_EEENS8_IJNS5_ILi4096EEENS8_IJNS5_ILi16EEENS5_ILi8192EEEEEEEEEEEEEEEEEEENS_10ViewEngineINS_8smem_ptrIPN7cutlass10bfloat16_tEEEEEEEC2ERKS10_RKS17_,($_ZN7cutlass13device_kernelIN5flash19enable_sm80_to_sm89INS1_16FlashAttnBwdSm80INS1_25CollectiveMainloopBwdSm80ILi2ELi2EN4cute5tupleIJNS5_1CILi128EEES8_NS7_ILi64EEEEEENS_10bfloat16_tEfNS_4arch4Sm80ELb1ELb0ELb1ELb0ELb0ELb0ELb0ELb0ELi2ELi4ELi4ELi4ELb0EEENS1_21CollectiveEpilogueBwdISA_SB_SD_Li256ELb0ELb0ELi2EEENS1_25SingleTileBwdLPTSchedulerILb0ELi128ELb0EEEEEEEEEvNT_6ParamsE$_ZN4cute3eso3ESOILb1ELb0EJNS_14ComposedLayoutINS_7SwizzleILi3ELi3ELi3EEENS_1CILi0EEENS_6LayoutINS_5tupleIJNS8_IJNS8_IJNS5_ILi4EEENS5_ILi8EEEEEENS8_IJS9_NS5_ILi1EEEEEEEEENS8_IJNS8_IJNS5_ILi2EEESF_SF_EEENS8_IJSF_SA_EEEEEEEEENS8_IJNS8_IJNS8_IJNS5_ILi128EEESC_EEENS8_IJNS5_ILi16EEES6_EEEEEENS8_IJNS8_IJNS5_ILi64EEESA_NS5_ILi512EEEEEENS8_IJNS5_ILi8192EEENS5_ILi1024EEEEEEEEEEEEEEEENS_10ViewEngineINS_8smem_ptrIPN7cutlass10bfloat16_tEEEEEEEC2ERKSY_RKS15_ - $_ZN7cutlass13device_kernelIN5flash19enable_sm80_to_sm89INS1_16FlashAttnBwdSm80INS1_25CollectiveMainloopBwdSm80ILi2ELi2EN4cute5tupleIJNS5_1CILi128EEES8_NS7_ILi64EEEEEENS_10bfloat16_tEfNS_4arch4Sm80ELb1ELb0ELb1ELb0ELb0ELb0ELb0ELb0ELi2ELi4ELi4ELi4ELb0EEENS1_21CollectiveEpilogueBwdISA_SB_SD_Li256ELb0ELb0ELi2EEENS1_25SingleTileBwdLPTSchedulerILb0ELi128ELb0EEEEEEEEEvNT_6ParamsE$_ZN4cute3eso3ESOILb1ELb0EJNS_14ComposedLayoutINS_7SwizzleILi3ELi3ELi3EEENS_1CILi0EEENS_6LayoutINS_5tupleIJNS8_IJNS8_IJNS5_ILi4EEENS5_ILi8EEEEEENS8_IJS9_NS5_ILi1EEEEEEEEENS8_IJNS8_IJNS5_ILi2EEESF_SF_EEENS8_IJSF_NS8_IJS9_SF_EEEEEEEEEEEENS8_IJNS8_IJNS8_IJSF_NS5_ILi64EEEEEENS8_IJNS5_ILi1024EEES6_EEEEEENS8_IJNS8_IJSC_NS5_ILi512EEESA_EEENS8_IJNS5_ILi4096EEENS8_IJNS5_ILi16EEENS5_ILi8192EEEEEEEEEEEEEEEEEEENS_10ViewEngineINS_8smem_ptrIPN7cutlass10bfloat16_tEEEEEEEC2ERKS10_RKS17_)
$_ZN7cutlass13device_kernelIN5flash19enable_sm80_to_sm89INS1_16FlashAttnBwdSm80INS1_25CollectiveMainloopBwdSm80ILi2ELi2EN4cute5tupleIJNS5_1CILi128EEES8_NS7_ILi64EEEEEENS_10bfloat16_tEfNS_4arch4Sm80ELb1ELb0ELb1ELb0ELb0ELb0ELb0ELb0ELi2ELi4ELi4ELi4ELb0EEENS1_21CollectiveEpilogueBwdISA_SB_SD_Li256ELb0ELb0ELi2EEENS1_25SingleTileBwdLPTSchedulerILb0ELi128ELb0EEEEEEEEEvNT_6ParamsE$_ZN4cute3eso3ESOILb1ELb0EJNS_14ComposedLayoutINS_7SwizzleILi3ELi3ELi3EEENS_1CILi0EEENS_6LayoutINS_5tupleIJNS8_IJNS8_IJNS5_ILi4EEENS5_ILi8EEEEEENS8_IJS9_NS5_ILi1EEEEEEEEENS8_IJNS8_IJNS5_ILi2EEESF_SF_EEENS8_IJSF_NS8_IJS9_SF_EEEEEEEEEEEENS8_IJNS8_IJNS8_IJSF_NS5_ILi64EEEEEENS8_IJNS5_ILi1024EEES6_EEEEEENS8_IJNS8_IJSC_NS5_ILi512EEESA_EEENS8_IJNS5_ILi4096EEENS8_IJNS5_ILi16EEENS5_ILi8192EEEEEEEEEEEEEEEEEEENS_10ViewEngineINS_8smem_ptrIPN7cutlass10bfloat16_tEEEEEEEC2ERKS10_RKS17_:
[----:B------:R-:W-:Y:S01]  /*8630*/  IADD3 R4, R60, -c[0x0][0x20], RZ ;  /* 0x800008003c047a10 */ /* 0x000fe20007ffe0ff */
[----:B------:R-:W-:Y:S01]  /*8640*/  IMAD.MOV.U32 R8, RZ, RZ, R6 ;  /* 0x000000ffff087224 */ /* 0x000fe200078e0006 */
[----:B------:R-:W-:-:S03]  /*8650*/  MOV R9, 0x0 ;  /* 0x0000000000097802 */ /* 0x000fc60000000f00 */
[----:B------:R1:W-:Y:S01]  /*8660*/  STL.64 [R4], R2 ;  /* 0x0000000204007387 */ /* 0x0003e20000100a00 */
[----:B------:R-:W-:Y:S05]  /*8670*/  RET.REL.NODEC R8 `(_ZN7cutlass13device_kernelIN5flash19enable_sm80_to_sm89INS1_16FlashAttnBwdSm80INS1_25CollectiveMainloopBwdSm80ILi2ELi2EN4cute5tupleIJNS5_1CILi128EEES8_NS7_ILi64EEEEEENS_10bfloat16_tEfNS_4arch4Sm80ELb1ELb0ELb1ELb0ELb0ELb0ELb0ELb0ELi2ELi4ELi4ELi4ELb0EEENS1_21CollectiveEpilogueBwdISA_SB_SD_Li256ELb0ELb0ELi2EEENS1_25SingleTileBwdLPTSchedulerILb0ELi128ELb0EEEEEEEEEvNT_6ParamsE) ;  /* 0xffff798008007950 */ /* 0x000fea0003c3ffff */
        .type           $_ZN7cutlass13device_kernelIN5flash19enable_sm80_to_sm89INS1_16FlashAttnBwdSm80INS1_25CollectiveMainloopBwdSm80ILi2ELi2EN4cute5tupleIJNS5_1CILi128EEES8_NS7_ILi64EEEEEENS_10bfloat16_tEfNS_4arch4Sm80ELb1ELb0ELb1ELb0ELb0ELb0ELb0ELb0ELi2ELi4ELi4ELi4ELb0EEENS1_21CollectiveEpilogueBwdISA_SB_SD_Li256ELb0ELb0ELi2EEENS1_25SingleTileBwdLPTSchedulerILb0ELi128ELb0EEEEEEEEEvNT_6ParamsE$_ZN4cute3eso3ESOILb1ELb0EJNS_14ComposedLayoutINS_7SwizzleILi3ELi3ELi3EEENS_1CILi0EEENS_6LayoutINS_5tupleIJNS8_IJNS8_IJNS5_ILi4EEENS5_ILi8EEEEEENS8_IJS9_NS5_ILi1EEEEEEEEENS8_IJNS8_IJNS5_ILi2EEESF_SF_EEENS8_IJSF_SA_EEEEEEEEENS8_IJNS8_IJNS8_IJNS5_ILi128EEESC_EEENS8_IJNS5_ILi16EEES6_EEEEEENS8_IJNS8_IJNS5_ILi64EEESA_NS5_ILi512EEEEEENS8_IJNS5_ILi8192EEENS5_ILi1024EEEEEEEEEEEEEEEENS_10ViewEngineINS_8smem_ptrIPN7cutlass10bfloat16_tEEEEEEEC2ERKSY_RKS15_,@function
        .size           $_ZN7cutlass13device_kernelIN5flash19enable_sm80_to_sm89INS1_16FlashAttnBwdSm80INS1_25CollectiveMainloopBwdSm80ILi2ELi2EN4cute5tupleIJNS5_1CILi128EEES8_NS7_ILi64EEEEEENS_10bfloat16_tEfNS_4arch4Sm80ELb1ELb0ELb1ELb0ELb0ELb0ELb0ELb0ELi2ELi4ELi4ELi4ELb0EEENS1_21CollectiveEpilogueBwdISA_SB_SD_Li256ELb0ELb0ELi2EEENS1_25SingleTileBwdLPTSchedulerILb0ELi128ELb0EEEEEEEEEvNT_6ParamsE$_ZN4cute3eso3ESOILb1ELb0EJNS_14ComposedLayoutINS_7SwizzleILi3ELi3ELi3EEENS_1CILi0EEENS_6LayoutINS_5tupleIJNS8_IJNS8_IJNS5_ILi4EEENS5_ILi8EEEEEENS8_IJS9_NS5_ILi1EEEEEEEEENS8_IJNS8_IJNS5_ILi2EEESF_SF_EEENS8_IJSF_SA_EEEEEEEEENS8_IJNS8_IJNS8_IJNS5_ILi128EEESC_EEENS8_IJNS5_ILi16EEES6_EEEEEENS8_IJNS8_IJNS5_ILi64EEESA_NS5_ILi512EEEEEENS8_IJNS5_ILi8192EEENS5_ILi1024EEEEEEEEEEEEEEEENS_10ViewEngineINS_8smem_ptrIPN7cutlass10bfloat16_tEEEEEEEC2ERKSY_RKS15_,($_ZN7cutlass13device_kernelIN5flash19enable_sm80_to_sm89INS1_16FlashAttnBwdSm80INS1_25CollectiveMainloopBwdSm80ILi2ELi2EN4cute5tupleIJNS5_1CILi128EEES8_NS7_ILi64EEEEEENS_10bfloat16_tEfNS_4arch4Sm80ELb1ELb0ELb1ELb0ELb0ELb0ELb0ELb0ELi2ELi4ELi4ELi4ELb0EEENS1_21CollectiveEpilogueBwdISA_SB_SD_Li256ELb0ELb0ELi2EEENS1_25SingleTileBwdLPTSchedulerILb0ELi128ELb0EEEEEEEEEvNT_6ParamsE$_ZN4cute3eso3ESOILb1ELb0EJNS_14ComposedLayoutINS_7SwizzleILi3ELi3ELi3EEENS_1CILj0EEENS_6LayoutINS_5tupleIJNS5_ILi64EEENS5_ILi128EEEEEENS8_IJNS5_ILi1EEES9_EEEEEEENS_10ViewEngineINS_8smem_ptrIPN7cutlass10bfloat16_tEEEEEEEC2ERKSF_RKSM_ - $_ZN7cutlass13device_kernelIN5flash19enable_sm80_to_sm89INS1_16FlashAttnBwdSm80INS1_25CollectiveMainloopBwdSm80ILi2ELi2EN4cute5tupleIJNS5_1CILi128EEES8_NS7_ILi64EEEEEENS_10bfloat16_tEfNS_4arch4Sm80ELb1ELb0ELb1ELb0ELb0ELb0ELb0ELb0ELi2ELi4ELi4ELi4ELb0EEENS1_21CollectiveEpilogueBwdISA_SB_SD_Li256ELb0ELb0ELi2EEENS1_25SingleTileBwdLPTSchedulerILb0ELi128ELb0EEEEEEEEEvNT_6ParamsE$_ZN4cute3eso3ESOILb1ELb0EJNS_14ComposedLayoutINS_7SwizzleILi3ELi3ELi3EEENS_1CILi0EEENS_6LayoutINS_5tupleIJNS8_IJNS8_IJNS5_ILi4EEENS5_ILi8EEEEEENS8_IJS9_NS5_ILi1EEEEEEEEENS8_IJNS8_IJNS5_ILi2EEESF_SF_EEENS8_IJSF_SA_EEEEEEEEENS8_IJNS8_IJNS8_IJNS5_ILi128EEESC_EEENS8_IJNS5_ILi16EEES6_EEEEEENS8_IJNS8_IJNS5_ILi64EEESA_NS5_ILi512EEEEEENS8_IJNS5_ILi8192EEENS5_ILi1024EEEEEEEEEEEEEEEENS_10ViewEngineINS_8smem_ptrIPN7cutlass10bfloat16_tEEEEEEEC2ERKSY_RKS15_)
$_ZN7cutlass13device_kernelIN5flash19enable_sm80_to_sm89INS1_16FlashAttnBwdSm80INS1_25CollectiveMainloopBwdSm80ILi2ELi2EN4cute5tupleIJNS5_1CILi128EEES8_NS7_ILi64EEEEEENS_10bfloat16_tEfNS_4arch4Sm80ELb1ELb0ELb1ELb0ELb0ELb0ELb0ELb0ELi2ELi4ELi4ELi4ELb0EEENS1_21CollectiveEpilogueBwdISA_SB_SD_Li256ELb0ELb0ELi2EEENS1_25SingleTileBwdLPTSchedulerILb0ELi128ELb0EEEEEEEEEvNT_6ParamsE$_ZN4cute3eso3ESOILb1ELb0EJNS_14ComposedLayoutINS_7SwizzleILi3ELi3ELi3EEENS_1CILi0EEENS_6LayoutINS_5tupleIJNS8_IJNS8_IJNS5_ILi4EEENS5_ILi8EEEEEENS8_IJS9_NS5_ILi1EEEEEEEEENS8_IJNS8_IJNS5_ILi2EEESF_SF_EEENS8_IJSF_SA_EEEEEEEEENS8_IJNS8_IJNS8_IJNS5_ILi128EEESC_EEENS8_IJNS5_ILi16EEES6_EEEEEENS8_IJNS8_IJNS5_ILi64EEESA_NS5_ILi512EEEEEENS8_IJNS5_ILi8192EEENS5_ILi1024EEEEEEEEEEEEEEEENS_10ViewEngineINS_8smem_ptrIPN7cutlass10bfloat16_tEEEEEEEC2ERKSY_RKS15_:
[----:B------:R-:W-:Y:S01]  /*8680*/  IADD3 R4, R23, -c[0x0][0x20], RZ ;  /* 0x8000080017047a10 */ /* 0x000fe20007ffe0ff */
[----:B------:R-:W-:Y:S01]  /*8690*/  IMAD.MOV.U32 R8, RZ, RZ, R6 ;  /* 0x000000ffff087224 */ /* 0x000fe200078e0006 */
[----:B------:R-:W-:-:S03]  /*86a0*/  MOV R9, 0x0 ;  /* 0x0000000000097802 */ /* 0x000fc60000000f00 */
[----:B------:R1:W-:Y:S01]  /*86b0*/  STL.64 [R4], R2 ;  /* 0x0000000204007387 */ /* 0x0003e20000100a00 */
[----:B------:R-:W-:Y:S05]  /*86c0*/  RET.REL.NODEC R8 `(_ZN7cutlass13device_kernelIN5flash19enable_sm80_to_sm89INS1_16FlashAttnBwdSm80INS1_25CollectiveMainloopBwdSm80ILi2ELi2EN4cute5tupleIJNS5_1CILi128EEES8_NS7_ILi64EEEEEENS_10bfloat16_tEfNS_4arch4Sm80ELb1ELb0ELb1ELb0ELb0ELb0ELb0ELb0ELi2ELi4ELi4ELi4ELb0EEENS1_21CollectiveEpilogueBwdISA_SB_SD_Li256ELb0ELb0ELi2EEENS1_25SingleTileBwdLPTSchedulerILb0ELi128ELb0EEEEEEEEEvNT_6ParamsE) ;  /* 0xffff793008007950 */ /* 0x000fea0003c3ffff */
        .type           $_ZN7cutlass13device_kernelIN5flash19enable_sm80_to_sm89INS1_16FlashAttnBwdSm80INS1_25CollectiveMainloopBwdSm80ILi2ELi2EN4cute5tupleIJNS5_1CILi128EEES8_NS7_ILi64EEEEEENS_10bfloat16_tEfNS_4arch4Sm80ELb1ELb0ELb1ELb0ELb0ELb0ELb0ELb0ELi2ELi4ELi4ELi4ELb0EEENS1_21CollectiveEpilogueBwdISA_SB_SD_Li256ELb0ELb0ELi2EEENS1_25SingleTileBwdLPTSchedulerILb0ELi128ELb0EEEEEEEEEvNT_6ParamsE$_ZN4cute3eso3ESOILb1ELb0EJNS_14ComposedLayoutINS_7SwizzleILi3ELi3ELi3EEENS_1CILj0EEENS_6LayoutINS_5tupleIJNS5_ILi64EEENS5_ILi128EEEEEENS8_IJNS5_ILi1EEES9_EEEEEEENS_10ViewEngineINS_8smem_ptrIPN7cutlass10bfloat16_tEEEEEEEC2ERKSF_RKSM_,@function
        .size           $_ZN7cutlass13device_kernelIN5flash19enable_sm80_to_sm89INS1_16FlashAttnBwdSm80INS1_25CollectiveMainloopBwdSm80ILi2ELi2EN4cute5tupleIJNS5_1CILi128EEES8_NS7_ILi64EEEEEENS_10bfloat16_tEfNS_4arch4Sm80ELb1ELb0ELb1ELb0ELb0ELb0ELb0ELb0ELi2ELi4ELi4ELi4ELb0EEENS1_21CollectiveEpilogueBwdISA_SB_SD_Li256ELb0ELb0ELi2EEENS1_25SingleTileBwdLPTSchedulerILb0ELi128ELb0EEEEEEEEEvNT_6ParamsE$_ZN4cute3eso3ESOILb1ELb0EJNS_14ComposedLayoutINS_7SwizzleILi3ELi3ELi3EEENS_1CILj0EEENS_6LayoutINS_5tupleIJNS5_ILi64EEENS5_ILi128EEEEEENS8_IJNS5_ILi1EEES9_EEEEEEENS_10ViewEngineINS_8smem_ptrIPN7cutlass10bfloat16_tEEEEEEEC2ERKSF_RKSM_,($_ZN7cutlass13device_kernelIN5flash19enable_sm80_to_sm89INS1_16FlashAttnBwdSm80INS1_25CollectiveMainloopBwdSm80ILi2ELi2EN4cute5tupleIJNS5_1CILi128EEES8_NS7_ILi64EEEEEENS_10bfloat16_tEfNS_4arch4Sm80ELb1ELb0ELb1ELb0ELb0ELb0ELb0ELb0ELi2ELi4ELi4ELi4ELb0EEENS1_21CollectiveEpilogueBwdISA_SB_SD_Li256ELb0ELb0ELi2EEENS1_25SingleTileBwdLPTSchedulerILb0ELi128ELb0EEEEEEEEEvNT_6ParamsE$_ZN4cute3eso3ESOILb1ELb0EJNS_14ComposedLayoutINS_7SwizzleILi3ELi3ELi3EEENS_1CILj0EEENS_6LayoutINS_5tupleIJNS8_IJNS5_ILi8EEENS5_ILi16EEEEEENS8_IJNS5_ILi64EEENS5_ILi1EEEEEEEEENS8_IJNS8_IJSC_NS5_ILi512EEEEEENS8_IJSD_NS5_ILi0EEEEEEEEEEEEENS_10ViewEngineINS_8smem_ptrIPN7cutlass10bfloat16_tEEEEEEEC2ERKSM_RKST_ - $_ZN7cutlass13device_kernelIN5flash19enable_sm80_to_sm89INS1_16FlashAttnBwdSm80INS1_25CollectiveMainloopBwdSm80ILi2ELi2EN4cute5tupleIJNS5_1CILi128EEES8_NS7_ILi64EEEEEENS_10bfloat16_tEfNS_4arch4Sm80ELb1ELb0ELb1ELb0ELb0ELb0ELb0ELb0ELi2ELi4ELi4ELi4ELb0EEENS1_21CollectiveEpilogueBwdISA_SB_SD_Li256ELb0ELb0ELi2EEENS1_25SingleTileBwdLPTSchedulerILb0ELi128ELb0EEEEEEEEEvNT_6ParamsE$_ZN4cute3eso3ESOILb1ELb0EJNS_14ComposedLayoutINS_7SwizzleILi3ELi3ELi3EEENS_1CILj0EEENS_6LayoutINS_5tupleIJNS5_ILi64EEENS5_ILi128EEEEEENS8_IJNS5_ILi1EEES9_EEEEEEENS_10ViewEngineINS_8smem_ptrIPN7cutlass10bfloat16_tEEEEEEEC2ERKSF_RKSM_)
$_ZN7cutlass13device_kernelIN5flash19enable_sm80_to_sm89INS1_16FlashAttnBwdSm80INS1_25CollectiveMainloopBwdSm80ILi2ELi2EN4cute5tupleIJNS5_1CILi128EEES8_NS7_ILi64EEEEEENS_10bfloat16_tEfNS_4arch4Sm80ELb1ELb0ELb1ELb0ELb0ELb0ELb0ELb0ELi2ELi4ELi4ELi4ELb0EEENS1_21CollectiveEpilogueBwdISA_SB_SD_Li256ELb0ELb0ELi2EEENS1_25SingleTileBwdLPTSchedulerILb0ELi128ELb0EEEEEEEEEvNT_6ParamsE$_ZN4cute3eso3ESOILb1ELb0EJNS_14ComposedLayoutINS_7SwizzleILi3ELi3ELi3EEENS_1CILj0EEENS_6LayoutINS_5tupleIJNS5_ILi64EEENS5_ILi128EEEEEENS8_IJNS5_ILi1EEES9_EEEEEEENS_10ViewEngineINS_8smem_ptrIPN7cutlass10bfloat16_tEEEEEEEC2ERKSF_RKSM_:
[----:B------:R-:W-:Y:S01]  /*86d0*/  IADD3 R4, R23, -c[0x0][0x20], RZ ;  /* 0x8000080017047a10 */ /* 0x000fe20007ffe0ff */
[----:B------:R-:W-:Y:S01]  /*86e0*/  IMAD.MOV.U32 R8, RZ, RZ, R6 ;  /* 0x000000ffff087224 */ /* 0x000fe200078e0006 */
[----:B------:R-:W-:-:S03]  /*86f0*/  MOV R9, 0x0 ;  /* 0x0000000000097802 */ /* 0x000fc60000000f00 */
[----:B------:R1:W-:Y:S01]  /*8700*/  STL.64 [R4], R2 ;  /* 0x0000000204007387 */ /* 0x0003e20000100a00 */
[----:B------:R-:W-:Y:S05]  /*8710*/  RET.REL.NODEC R8 `(_ZN7cutlass13device_kernelIN5flash19enable_sm80_to_sm89INS1_16FlashAttnBwdSm80INS1_25CollectiveMainloopBwdSm80ILi2ELi2EN4cute5tupleIJNS5_1CILi128EEES8_NS7_ILi64EEEEEENS_10bfloat16_tEfNS_4arch4Sm80ELb1ELb0ELb1ELb0ELb0ELb0ELb0ELb0ELi2ELi4ELi4ELi4ELb0EEENS1_21CollectiveEpilogueBwdISA_SB_SD_Li256ELb0ELb0ELi2EEENS1_25SingleTileBwdLPTSchedulerILb0ELi128ELb0EEEEEEEEEvNT_6ParamsE) ;  /* 0xffff78e008007950 */ /* 0x000fea0003c3ffff */
        .type           $_ZN7cutlass13device_kernelIN5flash19enable_sm80_to_sm89INS1_16FlashAttnBwdSm80INS1_25CollectiveMainloopBwdSm80ILi2ELi2EN4cute5tupleIJNS5_1CILi128EEES8_NS7_ILi64EEEEEENS_10bfloat16_tEfNS_4arch4Sm80ELb1ELb0ELb1ELb0ELb0ELb0ELb0ELb0ELi2ELi4ELi4ELi4ELb0EEENS1_21CollectiveEpilogueBwdISA_SB_SD_Li256ELb0ELb0ELi2EEENS1_25SingleTileBwdLPTSchedulerILb0ELi128ELb0EEEEEEEEEvNT_6ParamsE$_ZN4cute3eso3ESOILb1ELb0EJNS_14ComposedLayoutINS_7SwizzleILi3ELi3ELi3EEENS_1CILj0EEENS_6LayoutINS_5tupleIJNS8_IJNS5_ILi8EEENS5_ILi16EEEEEENS8_IJNS5_ILi64EEENS5_ILi1EEEEEEEEENS8_IJNS8_IJSC_NS5_ILi512EEEEEENS8_IJSD_NS5_ILi0EEEEEEEEEEEEENS_10ViewEngineINS_8smem_ptrIPN7cutlass10bfloat16_tEEEEEEEC2ERKSM_RKST_,@function
        .size           $_ZN7cutlass13device_kernelIN5flash19enable_sm80_to_sm89INS1_16FlashAttnBwdSm80INS1_25CollectiveMainloopBwdSm80ILi2ELi2EN4cute5tupleIJNS5_1CILi128EEES8_NS7_ILi64EEEEEENS_10bfloat16_tEfNS_4arch4Sm80ELb1ELb0ELb1ELb0ELb0ELb0ELb0ELb0ELi2ELi4ELi4ELi4ELb0EEENS1_21CollectiveEpilogueBwdISA_SB_SD_Li256ELb0ELb0ELi2EEENS1_25SingleTileBwdLPTSchedulerILb0ELi128ELb0EEEEEEEEEvNT_6ParamsE$_ZN4cute3eso3ESOILb1ELb0EJNS_14ComposedLayoutINS_7SwizzleILi3ELi3ELi3EEENS_1CILj0EEENS_6LayoutINS_5tupleIJNS8_IJNS5_ILi8EEENS5_ILi16EEEEEENS8_IJNS5_ILi64EEENS5_ILi1EEEEEEEEENS8_IJNS8_IJSC_NS5_ILi512EEEEEENS8_IJSD_NS5_ILi0EEEEEEEEEEEEENS_10ViewEngineINS_8smem_ptrIPN7cutlass10bfloat16_tEEEEEEEC2ERKSM_RKST_,($_ZN7cutlass13device_kernelIN5flash19enable_sm80_to_sm89INS1_16FlashAttnBwdSm80INS1_25CollectiveMainloopBwdSm80ILi2ELi2EN4cute5tupleIJNS5_1CILi128EEES8_NS7_ILi64EEEEEENS_10bfloat16_tEfNS_4arch4Sm80ELb1ELb0ELb1ELb0ELb0ELb0ELb0ELb0ELi2ELi4ELi4ELi4ELb0EEENS1_21CollectiveEpilogueBwdISA_SB_SD_Li256ELb0ELb0ELi2EEENS1_25SingleTileBwdLPTSchedulerILb0ELi128ELb0EEEEEEEEEvNT_6ParamsE$_ZN4cute3eso3ESOILb1ELb0EJNS_14ComposedLayoutINS_7SwizzleILi3ELi3ELi3EEENS_1CILj0EEENS_6LayoutINS_5tupleIJNS8_IJNS8_IJNS5_ILi4EEENS5_ILi8EEEEEENS8_IJNS5_ILi2EEENS5_ILi1EEEEEEEEENS8_IJNS8_IJSC_SC_EEESB_EEEEEENS8_IJNS8_IJNS8_IJNS5_ILi128EEESD_EEENS8_IJSA_NS5_ILi0EEEEEEEEENS8_IJNS8_IJNS5_ILi64EEENS5_ILi512EEEEEENS8_IJNS5_ILi16EEENS5_ILi1024EEEEEEEEEEEEEEEENS_10ViewEngineINS_8smem_ptrIPN7cutlass10bfloat16_tEEEEEEEC2ERKSX_RKS14_ - $_ZN7cutlass13device_kernelIN5flash19enable_sm80_to_sm89INS1_16FlashAttnBwdSm80INS1_25CollectiveMainloopBwdSm80ILi2ELi2EN4cute5tupleIJNS5_1CILi128EEES8_NS7_ILi64EEEEEENS_10bfloat16_tEfNS_4arch4Sm80ELb1ELb0ELb1ELb0ELb0ELb0ELb0ELb0ELi2ELi4ELi4ELi4ELb0EEENS1_21CollectiveEpilogueBwdISA_SB_SD_Li256ELb0ELb0ELi2EEENS1_25SingleTileBwdLPTSchedulerILb0ELi128ELb0EEEEEEEEEvNT_6ParamsE$_ZN4cute3eso3ESOILb1ELb0EJNS_14ComposedLayoutINS_7SwizzleILi3ELi3ELi3EEENS_1CILj0EEENS_6LayoutINS_5tupleIJNS8_IJNS5_ILi8EEENS5_ILi16EEEEEENS8_IJNS5_ILi64EEENS5_ILi1EEEEEEEEENS8_IJNS8_IJSC_NS5_ILi512EEEEEENS8_IJSD_NS5_ILi0EEEEEEEEEEEEENS_10ViewEngineINS_8smem_ptrIPN7cutlass10bfloat16_tEEEEEEEC2ERKSM_RKST_)
$_ZN7cutlass13device_kernelIN5flash19enable_sm80_to_sm89INS1_16FlashAttnBwdSm80INS1_25CollectiveMainloopBwdSm80ILi2ELi2EN4cute5tupleIJNS5_1CILi128EEES8_NS7_ILi64EEEEEENS_10bfloat16_tEfNS_4arch4Sm80ELb1ELb0ELb1ELb0ELb0ELb0ELb0ELb0ELi2ELi4ELi4ELi4ELb0EEENS1_21CollectiveEpilogueBwdISA_SB_SD_Li256ELb0ELb0ELi2EEENS1_25SingleTileBwdLPTSchedulerILb0ELi128ELb0EEEEEEEEEvNT_6ParamsE$_ZN4cute3eso3ESOILb1ELb0EJNS_14ComposedLayoutINS_7SwizzleILi3ELi3ELi3EEENS_1CILj0EEENS_6LayoutINS_5tupleIJNS8_IJNS5_ILi8EEENS5_ILi16EEEEEENS8_IJNS5_ILi64EEENS5_ILi1EEEEEEEEENS8_IJNS8_IJSC_NS5_ILi512EEEEEENS8_IJSD_NS5_ILi0EEEEEEEEEEEEENS_10ViewEngineINS_8smem_ptrIPN7cutlass10bfloat16_tEEEEEEEC2ERKSM_RKST_:
[----:B------:R-:W-:Y:S01]  /*8720*/  IADD3 R4, R23, -c[0x0][0x20], RZ ;  /* 0x8000080017047a10 */ /* 0x000fe20007ffe0ff */
[----:B------:R-:W-:Y:S01]  /*8730*/  IMAD.MOV.U32 R8, RZ, RZ, R6 ;  /* 0x000000ffff087224 */ /* 0x000fe200078e0006 */
[----:B------:R-:W-:-:S03]  /*8740*/  MOV R9, 0x0 ;  /* 0x0000000000097802 */ /* 0x000fc60000000f00 */
[----:B------:R1:W-:Y:S01]  /*8750*/  STL.64 [R4], R2 ;  /* 0x0000000204007387 */ /* 0x0003e20000100a00 */
[----:B------:R-:W-:Y:S05]  /*8760*/  RET.REL.NODEC R8 `(_ZN7cutlass13device_kernelIN5flash19enable_sm80_to_sm89INS1_16FlashAttnBwdSm80INS1_25CollectiveMainloopBwdSm80ILi2ELi2EN4cute5tupleIJNS5_1CILi128EEES8_NS7_ILi64EEEEEENS_10bfloat16_tEfNS_4arch4Sm80ELb1ELb0ELb1ELb0ELb0ELb0ELb0ELb0ELi2ELi4ELi4ELi4ELb0EEENS1_21CollectiveEpilogueBwdISA_SB_SD_Li256ELb0ELb0ELi2EEENS1_25SingleTileBwdLPTSchedulerILb0ELi128ELb0EEEEEEEEEvNT_6ParamsE) ;  /* 0xffff789008007950 */ /* 0x000fea0003c3ffff */
        .type           $_ZN7cutlass13device_kernelIN5flash19enable_sm80_to_sm89INS1_16FlashAttnBwdSm80INS1_25CollectiveMainloopBwdSm80ILi2ELi2EN4cute5tupleIJNS5_1CILi128EEES8_NS7_ILi64EEEEEENS_10bfloat16_tEfNS_4arch4Sm80ELb1ELb0ELb1ELb0ELb0ELb0ELb0ELb0ELi2ELi4ELi4ELi4ELb0EEENS1_21CollectiveEpilogueBwdISA_SB_SD_Li256ELb0ELb0ELi2EEENS1_25SingleTileBwdLPTSchedulerILb0ELi128ELb0EEEEEEEEEvNT_6ParamsE$_ZN4cute3eso3ESOILb1ELb0EJNS_14ComposedLayoutINS_7SwizzleILi3ELi3ELi3EEENS_1CILj0EEENS_6LayoutINS_5tupleIJNS8_IJNS8_IJNS5_ILi4EEENS5_ILi8EEEEEENS8_IJNS5_ILi2EEENS5_ILi1EEEEEEEEENS8_IJNS8_IJSC_SC_EEESB_EEEEEENS8_IJNS8_IJNS8_IJNS5_ILi128EEESD_EEENS8_IJSA_NS5_ILi0EEEEEEEEENS8_IJNS8_IJNS5_ILi64EEENS5_ILi512EEEEEENS8_IJNS5_ILi16EEENS5_ILi1024EEEEEEEEEEEEEEEENS_10ViewEngineINS_8smem_ptrIPN7cutlass10bfloat16_tEEEEEEEC2ERKSX_RKS14_,@function
        .size           $_ZN7cutlass13device_kernelIN5flash19enable_sm80_to_sm89INS1_16FlashAttnBwdSm80INS1_25CollectiveMainloopBwdSm80ILi2ELi2EN4cute5tupleIJNS5_1CILi128EEES8_NS7_ILi64EEEEEENS_10bfloat16_tEfNS_4arch4Sm80ELb1ELb0ELb1ELb0ELb0ELb0ELb0ELb0ELi2ELi4ELi4ELi4ELb0EEENS1_21CollectiveEpilogueBwdISA_SB_SD_Li256ELb0ELb0ELi2EEENS1_25SingleTileBwdLPTSchedulerILb0ELi128ELb0EEEEEEEEEvNT_6ParamsE$_ZN4cute3eso3ESOILb1ELb0EJNS_14ComposedLayoutINS_7SwizzleILi3ELi3ELi3EEENS_1CILj0EEENS_6LayoutINS_5tupleIJNS8_IJNS8_IJNS5_ILi4EEENS5_ILi8EEEEEENS8_IJNS5_ILi2EEENS5_ILi1EEEEEEEEENS8_IJNS8_IJSC_SC_EEESB_EEEEEENS8_IJNS8_IJNS8_IJNS5_ILi128EEESD_EEENS8_IJSA_NS5_ILi0EEEEEEEEENS8_IJNS8_IJNS5_ILi64EEENS5_ILi512EEEEEENS8_IJNS5_ILi16EEENS5_ILi1024EEEEEEEEEEEEEEEENS_10ViewEngineINS_8smem_ptrIPN7cutlass10bfloat16_tEEEEEEEC2ERKSX_RKS14_,($_ZN7cutlass13device_kernelIN5flash19enable_sm80_to_sm89INS1_16FlashAttnBwdSm80INS1_25CollectiveMainloopBwdSm80ILi2ELi2EN4cute5tupleIJNS5_1CILi128EEES8_NS7_ILi64EEEEEENS_10bfloat16_tEfNS_4arch4Sm80ELb1ELb0ELb1ELb0ELb0ELb0ELb0ELb0ELi2ELi4ELi4ELi4ELb0EEENS1_21CollectiveEpilogueBwdISA_SB_SD_Li256ELb0ELb0ELi2EEENS1_25SingleTileBwdLPTSchedulerILb0ELi128ELb0EEEEEEEEEvNT_6ParamsE$_ZN4cute3eso3ESOILb1ELb0EJNS_14ComposedLayoutINS_7SwizzleILi3ELi3ELi3EEENS_1CILj0EEENS_6LayoutINS_5tupleIJNS8_IJNS8_IJNS5_ILi4EEENS5_ILi8EEEEEENS8_IJS9_NS5_ILi1EEEEEEEEENS8_IJNS8_IJNS5_ILi2EEESF_SF_EEENS8_IJSF_S9_EEEEEEEEENS8_IJNS8_IJNS8_IJSF_NS5_ILi64EEEEEENS8_IJNS5_ILi1024EEENS5_ILi0EEEEEEEEENS8_IJNS8_IJSC_NS5_ILi512EEESA_EEENS8_IJNS5_ILi4096EEENS5_ILi16EEEEEEEEEEEEEEEENS_10ViewEngineINS_8smem_ptrIPN7cutlass10bfloat16_tEEEEEEEC2ERKSY_RKS15_ - $_ZN7cutlass13device_kernelIN5flash19enable_sm80_to_sm89INS1_16FlashAttnBwdSm80INS1_25CollectiveMainloopBwdSm80ILi2ELi2EN4cute5tupleIJNS5_1CILi128EEES8_NS7_ILi64EEEEEENS_10bfloat16_tEfNS_4arch4Sm80ELb1ELb0ELb1ELb0ELb0ELb0ELb0ELb0ELi2ELi4ELi4ELi4ELb0EEENS1_21CollectiveEpilogueBwdISA_SB_SD_Li256ELb0ELb0ELi2EEENS1_25SingleTileBwdLPTSchedulerILb0ELi128ELb0EEEEEEEEEvNT_6ParamsE$_ZN4cute3eso3ESOILb1ELb0EJNS_14ComposedLayoutINS_7SwizzleILi3ELi3ELi3EEENS_1CILj0EEENS_6LayoutINS_5tupleIJNS8_IJNS8_IJNS5_ILi4EEENS5_ILi8EEEEEENS8_IJNS5_ILi2EEENS5_ILi1EEEEEEEEENS8_IJNS8_IJSC_SC_EEESB_EEEEEENS8_IJNS8_IJNS8_IJNS5_ILi128EEESD_EEENS8_IJSA_NS5_ILi0EEEEEEEEENS8_IJNS8_IJNS5_ILi64EEENS5_ILi512EEEEEENS8_IJNS5_ILi16EEENS5_ILi1024EEEEEEEEEEEEEEEENS_10ViewEngineINS_8smem_ptrIPN7cutlass10bfloat16_tEEEEEEEC2ERKSX_RKS14_)
$_ZN7cutlass13device_kernelIN5flash19enable_sm80_to_sm89INS1_16FlashAttnBwdSm80INS1_25CollectiveMainloopBwdSm80ILi2ELi2EN4cute5tupleIJNS5_1CILi128EEES8_NS7_ILi64EEEEEENS_10bfloat16_tEfNS_4arch4Sm80ELb1ELb0ELb1ELb0ELb0ELb0ELb0ELb0ELi2ELi4ELi4ELi4ELb0EEENS1_21CollectiveEpilogueBwdISA_SB_SD_Li256ELb0ELb0ELi2EEENS1_25SingleTileBwdLPTSchedulerILb0ELi128ELb0EEEEEEEEEvNT_6ParamsE$_ZN4cute3eso3ESOILb1ELb0EJNS_14ComposedLayoutINS_7SwizzleILi3ELi3ELi3EEENS_1CILj0EEENS_6LayoutINS_5tupleIJNS8_IJNS8_IJNS5_ILi4EEENS5_ILi8EEEEEENS8_IJNS5_ILi2EEENS5_ILi1EEEEEEEEENS8_IJNS8_IJSC_SC_EEESB_EEEEEENS8_IJNS8_IJNS8_IJNS5_ILi128EEESD_EEENS8_IJSA_NS5_ILi0EEEEEEEEENS8_IJNS8_IJNS5_ILi64EEENS5_ILi512EEEEEENS8_IJNS5_ILi16EEENS5_ILi1024EEEEEEEEEEEEEEEENS_10ViewEngineINS_8smem_ptrIPN7cutlass10bfloat16_tEEEEEEEC2ERKSX_RKS14_:
[----:B------:R-:W-:Y:S01]  /*8770*/  IADD3 R4, R23, -c[0x0][0x20], RZ ;  /* 0x8000080017047a10 */ /* 0x000fe20007ffe0ff */
[----:B------:R-:W-:Y:S01]  /*8780*/  IMAD.MOV.U32 R8, RZ, RZ, R6 ;  /* 0x000000ffff087224 */ /* 0x000fe200078e0006 */
[----:B------:R-:W-:-:S03]  /*8790*/  MOV R9, 0x0 ;  /* 0x0000000000097802 */ /* 0x000fc60000000f00 */
[----:B------:R1:W-:Y:S01]  /*87a0*/  STL.64 [R4], R2 ;  /* 0x0000000204007387 */ /* 0x0003e20000100a00 */
[----:B------:R-:W-:Y:S05]  /*87b0*/  RET.REL.NODEC R8 `(_ZN7cutlass13device_kernelIN5flash19enable_sm80_to_sm89INS1_16FlashAttnBwdSm80INS1_25CollectiveMainloopBwdSm80ILi2ELi2EN4cute5tupleIJNS5_1CILi128EEES8_NS7_ILi64EEEEEENS_10bfloat16_tEfNS_4arch4Sm80ELb1ELb0ELb1ELb0ELb0ELb0ELb0ELb0ELi2ELi4ELi4ELi4ELb0EEENS1_21CollectiveEpilogueBwdISA_SB_SD_Li256ELb0ELb0ELi2EEENS1_25SingleTileBwdLPTSchedulerILb0ELi128ELb0EEEEEEEEEvNT_6ParamsE) ;  /* 0xffff784008007950 */ /* 0x000fea0003c3ffff */
        .type           $_ZN7cutlass13device_kernelIN5flash19enable_sm80_to_sm89INS1_16FlashAttnBwdSm80INS1_25CollectiveMainloopBwdSm80ILi2ELi2EN4cute5tupleIJNS5_1CILi128EEES8_NS7_ILi64EEEEEENS_10bfloat16_tEfNS_4arch4Sm80ELb1ELb0ELb1ELb0ELb0ELb0ELb0ELb0ELi2ELi4ELi4ELi4ELb0EEENS1_21CollectiveEpilogueBwdISA_SB_SD_Li256ELb0ELb0ELi2EEENS1_25SingleTileBwdLPTSchedulerILb0ELi128ELb0EEEEEEEEEvNT_6ParamsE$_ZN4cute3eso3ESOILb1ELb0EJNS_14ComposedLayoutINS_7SwizzleILi3ELi3ELi3EEENS_1CILj0EEENS_6LayoutINS_5tupleIJNS8_IJNS8_IJNS5_ILi4EEENS5_ILi8EEEEEENS8_IJS9_NS5_ILi1EEEEEEEEENS8_IJNS8_IJNS5_ILi2EEESF_SF_EEENS8_IJSF_S9_EEEEEEEEENS8_IJNS8_IJNS8_IJSF_NS5_ILi64EEEEEENS8_IJNS5_ILi1024EEENS5_ILi0EEEEEEEEENS8_IJNS8_IJSC_NS5_ILi512EEESA_EEENS8_IJNS5_ILi4096EEENS5_ILi16EEEEEEEEEEEEEEEENS_10ViewEngineINS_8smem_ptrIPN7cutlass10bfloat16_tEEEEEEEC2ERKSY_RKS15_,@function
        .size           $_ZN7cutlass13device_kernelIN5flash19enable_sm80_to_sm89INS1_16FlashAttnBwdSm80INS1_25CollectiveMainloopBwdSm80ILi2ELi2EN4cute5tupleIJNS5_1CILi128EEES8_NS7_ILi64EEEEEENS_10bfloat16_tEfNS_4arch4Sm80ELb1ELb0ELb1ELb0ELb0ELb0ELb0ELb0ELi2ELi4ELi4ELi4ELb0EEENS1_21CollectiveEpilogueBwdISA_SB_SD_Li256ELb0ELb0ELi2EEENS1_25SingleTileBwdLPTSchedulerILb0ELi128ELb0EEEEEEEEEvNT_6ParamsE$_ZN4cute3eso3ESOILb1ELb0EJNS_14ComposedLayoutINS_7SwizzleILi3ELi3ELi3EEENS_1CILj0EEENS_6LayoutINS_5tupleIJNS8_IJNS8_IJNS5_ILi4EEENS5_ILi8EEEEEENS8_IJS9_NS5_ILi1EEEEEEEEENS8_IJNS8_IJNS5_ILi2EEESF_SF_EEENS8_IJSF_S9_EEEEEEEEENS8_IJNS8_IJNS8_IJSF_NS5_ILi64EEEEEENS8_IJNS5_ILi1024EEENS5_ILi0EEEEEEEEENS8_IJNS8_IJSC_NS5_ILi512EEESA_EEENS8_IJNS5_ILi4096EEENS5_ILi16EEEEEEEEEEEEEEEENS_10ViewEngineINS_8smem_ptrIPN7cutlass10bfloat16_tEEEEEEEC2ERKSY_RKS15_,($_ZN7cutlass13device_kernelIN5flash19enable_sm80_to_sm89INS1_16FlashAttnBwdSm80INS1_25CollectiveMainloopBwdSm80ILi2ELi2EN4cute5tupleIJNS5_1CILi128EEES8_NS7_ILi64EEEEEENS_10bfloat16_tEfNS_4arch4Sm80ELb1ELb0ELb1ELb0ELb0ELb0ELb0ELb0ELi2ELi4ELi4ELi4ELb0EEENS1_21CollectiveEpilogueBwdISA_SB_SD_Li256ELb0ELb0ELi2EEENS1_25SingleTileBwdLPTSchedulerILb0ELi128ELb0EEEEEEEEEvNT_6ParamsE$_ZN4cute3eso3ESOILb1ELb0EJNS_1CILi0EEENS2_ILi1EEENS2_ILi512EEEiEEC2ERKS3_RKS4_RKS5_RKi - $_ZN7cutlass13device_kernelIN5flash19enable_sm80_to_sm89INS1_16FlashAttnBwdSm80INS1_25CollectiveMainloopBwdSm80ILi2ELi2EN4cute5tupleIJNS5_1CILi128EEES8_NS7_ILi64EEEEEENS_10bfloat16_tEfNS_4arch4Sm80ELb1ELb0ELb1ELb0ELb0ELb0ELb0ELb0ELi2ELi4ELi4ELi4ELb0EEENS1_21CollectiveEpilogueBwdISA_SB_SD_Li256ELb0ELb0ELi2EEENS1_25SingleTileBwdLPTSchedulerILb0ELi128ELb0EEEEEEEEEvNT_6ParamsE$_ZN4cute3eso3ESOILb1ELb0EJNS_14ComposedLayoutINS_7SwizzleILi3ELi3ELi3EEENS_1CILj0EEENS_6LayoutINS_5tupleIJNS8_IJNS8_IJNS5_ILi4EEENS5_ILi8EEEEEENS8_IJS9_NS5_ILi1EEEEEEEEENS8_IJNS8_IJNS5_ILi2EEESF_SF_EEENS8_IJSF_S9_EEEEEEEEENS8_IJNS8_IJNS8_IJSF_NS5_ILi64EEEEEENS8_IJNS5_ILi1024EEENS5_ILi0EEEEEEEEENS8_IJNS8_IJSC_NS5_ILi512EEESA_EEENS8_IJNS5_ILi4096EEENS5_ILi16EEEEEEEEEEEEEEEENS_10ViewEngineINS_8smem_ptrIPN7cutlass10bfloat16_tEEEEEEEC2ERKSY_RKS15_)
$_ZN7cutlass13device_kernelIN5flash19enable_sm80_to_sm89INS1_16FlashAttnBwdSm80INS1_25CollectiveMainloopBwdSm80ILi2ELi2EN4cute5tupleIJNS5_1CILi128EEES8_NS7_ILi64EEEEEENS_10bfloat16_tEfNS_4arch4Sm80ELb1ELb0ELb1ELb0ELb0ELb0ELb0ELb0ELi2ELi4ELi4ELi4ELb0EEENS1_21CollectiveEpilogueBwdISA_SB_SD_Li256ELb0ELb0ELi2EEENS1_25SingleTileBwdLPTSchedulerILb0ELi128ELb0EEEEEEEEEvNT_6ParamsE$_ZN4cute3eso3ESOILb1ELb0EJNS_14ComposedLayoutINS_7SwizzleILi3ELi3ELi3EEENS_1CILj0EEENS_6LayoutINS_5tupleIJNS8_IJNS8_IJNS5_ILi4EEENS5_ILi8EEEEEENS8_IJS9_NS5_ILi1EEEEEEEEENS8_IJNS8_IJNS5_ILi2EEESF_SF_EEENS8_IJSF_S9_EEEEEEEEENS8_IJNS8_IJNS8_IJSF_NS5_ILi64EEEEEENS8_IJNS5_ILi1024EEENS5_ILi0EEEEEEEEENS8_IJNS8_IJSC_NS5_ILi512EEESA_EEENS8_IJNS5_ILi4096EEENS5_ILi16EEEEEEEEEEEEEEEENS_10ViewEngineINS_8smem_ptrIPN7cutlass10bfloat16_tEEEEEEEC2ERKSY_RKS15_:
[----:B------:R-:W-:Y:S01]  /*87c0*/  IADD3 R4, R23, -c[0x0][0x20], RZ ;  /* 0x8000080017047a10 */ /* 0x000fe20007ffe0ff */
[----:B------:R-:W-:Y:S01]  /*87d0*/  IMAD.MOV.U32 R8, RZ, RZ, R6 ;  /* 0x000000ffff087224 */ /* 0x000fe200078e0006 */
[----:B------:R-:W-:-:S03]  /*87e0*/  MOV R9, 0x0 ;  /* 0x0000000000097802 */ /* 0x000fc60000000f00 */
[----:B------:R1:W-:Y:S01]  /*87f0*/  STL.64 [R4], R2 ;  /* 0x0000000204007387 */ /* 0x0003e20000100a00 */
[----:B------:R-:W-:Y:S05]  /*8800*/  RET.REL.NODEC R8 `(_ZN7cutlass13device_kernelIN5flash19enable_sm80_to_sm89INS1_16FlashAttnBwdSm80INS1_25CollectiveMainloopBwdSm80ILi2ELi2EN4cute5tupleIJNS5_1CILi128EEES8_NS7_ILi64EEEEEENS_10bfloat16_tEfNS_4arch4Sm80ELb1ELb0ELb1ELb0ELb0ELb0ELb0ELb0ELi2ELi4ELi4ELi4ELb0EEENS1_21CollectiveEpilogueBwdISA_SB_SD_Li256ELb0ELb0ELi2EEENS1_25SingleTileBwdLPTSchedulerILb0ELi128ELb0EEEEEEEEEvNT_6ParamsE) ;  /* 0xffff77f008007950 */ /* 0x000fea0003c3ffff */
        .type           $_ZN7cutlass13device_kernelIN5flash19enable_sm80_to_sm89INS1_16FlashAttnBwdSm80INS1_25CollectiveMainloopBwdSm80ILi2ELi2EN4cute5tupleIJNS5_1CILi128EEES8_NS7_ILi64EEEEEENS_10bfloat16_tEfNS_4arch4Sm80ELb1ELb0ELb1ELb0ELb0ELb0ELb0ELb0ELi2ELi4ELi4ELi4ELb0EEENS1_21CollectiveEpilogueBwdISA_SB_SD_Li256ELb0ELb0ELi2EEENS1_25SingleTileBwdLPTSchedulerILb0ELi128ELb0EEEEEEEEEvNT_6ParamsE$_ZN4cute3eso3ESOILb1ELb0EJNS_1CILi0EEENS2_ILi1EEENS2_ILi512EEEiEEC2ERKS3_RKS4_RKS5_RKi,@function
        .size           $_ZN7cutlass13device_kernelIN5flash19enable_sm80_to_sm89INS1_16FlashAttnBwdSm80INS1_25CollectiveMainloopBwdSm80ILi2ELi2EN4cute5tupleIJNS5_1CILi128EEES8_NS7_ILi64EEEEEENS_10bfloat16_tEfNS_4arch4Sm80ELb1ELb0ELb1ELb0ELb0ELb0ELb0ELb0ELi2ELi4ELi4ELi4ELb0EEENS1_21CollectiveEpilogueBwdISA_SB_SD_Li256ELb0ELb0ELi2EEENS1_25SingleTileBwdLPTSchedulerILb0ELi128ELb0EEEEEEEEEvNT_6ParamsE$_ZN4cute3eso3ESOILb1ELb0EJNS_1CILi0EEENS2_ILi1EEENS2_ILi512EEEiEEC2ERKS3_RKS4_RKS5_RKi,($_ZN7cutlass13device_kernelIN5flash19enable_sm80_to_sm89INS1_16FlashAttnBwdSm80INS1_25CollectiveMainloopBwdSm80ILi2ELi2EN4cute5tupleIJNS5_1CILi128EEES8_NS7_ILi64EEEEEENS_10bfloat16_tEfNS_4arch4Sm80ELb1ELb0ELb1ELb0ELb0ELb0ELb0ELb0ELi2ELi4ELi4ELi4ELb0EEENS1_21CollectiveEpilogueBwdISA_SB_SD_Li256ELb0ELb0ELi2EEENS1_25SingleTileBwdLPTSchedulerILb0ELi128ELb0EEEEEEEEEvNT_6ParamsE$_ZN4cute3eso3ESOILb1ELb0EJNS_1CILi0EEENS2_ILi1EEENS2_ILi512EEEiNS2_ILi4096EEEiNS2_ILi8192EEEEEC2ERKS3_RKS4_RKS5_RKiRKS6_SG_RKS7_ - $_ZN7cutlass13device_kernelIN5flash19enable_sm80_to_sm89INS1_16FlashAttnBwdSm80INS1_25CollectiveMainloopBwdSm80ILi2ELi2EN4cute5tupleIJNS5_1CILi128EEES8_NS7_ILi64EEEEEENS_10bfloat16_tEfNS_4arch4Sm80ELb1ELb0ELb1ELb0ELb0ELb0ELb0ELb0ELi2ELi4ELi4ELi4ELb0EEENS1_21CollectiveEpilogueBwdISA_SB_SD_Li256ELb0ELb0ELi2EEENS1_25SingleTileBwdLPTSchedulerILb0ELi128ELb0EEEEEEEEEvNT_6ParamsE$_ZN4cute3eso3ESOILb1ELb0EJNS_1CILi0EEENS2_ILi1EEENS2_ILi512EEEiEEC2ERKS3_RKS4_RKS5_RKi)
$_ZN7cutlass13device_kernelIN5flash19enable_sm80_to_sm89INS1_16FlashAttnBwdSm80INS1_25CollectiveMainloopBwdSm80ILi2ELi2EN4cute5tupleIJNS5_1CILi128EEES8_NS7_ILi64EEEEEENS_10bfloat16_tEfNS_4arch4Sm80ELb1ELb0ELb1ELb0ELb0ELb0ELb0ELb0ELi2ELi4ELi4ELi4ELb0EEENS1_21CollectiveEpilogueBwdISA_SB_SD_Li256ELb0ELb0ELi2EEENS1_25SingleTileBwdLPTSchedulerILb0ELi128ELb0EEEEEEEEEvNT_6ParamsE$_ZN4cute3eso3ESOILb1ELb0EJNS_1CILi0EEENS2_ILi1EEENS2_ILi512EEEiEEC2ERKS3_RKS4_RKS5_RKi:
[----:B------:R-:W-:Y:S02]  /*8810*/  IADD3 R2, R2, -c[0x0][0x20], RZ ;  /* 0x8000080002027a10 */ /* 0x000fe40007ffe0ff */
[----:B------:R-:W-:-:S03]  /*8820*/  MOV R9, 0x0 ;  /* 0x0000000000097802 */ /* 0x000fc60000000f00 */
[----:B------:R1:W-:Y:S01]  /*8830*/  STL [R2], R3 ;  /* 0x0000000302007387 */ /* 0x0003e20000100800 */
[----:B------:R-:W-:Y:S05]  /*8840*/  RET.REL.NODEC R8 `(_ZN7cutlass13device_kernelIN5flash19enable_sm80_to_sm89INS1_16FlashAttnBwdSm80INS1_25CollectiveMainloopBwdSm80ILi2ELi2EN4cute5tupleIJNS5_1CILi128EEES8_NS7_ILi64EEEEEENS_10bfloat16_tEfNS_4arch4Sm80ELb1ELb0ELb1ELb0ELb0ELb0ELb0ELb0ELi2ELi4ELi4ELi4ELb0EEENS1_21CollectiveEpilogueBwdISA_SB_SD_Li256ELb0ELb0ELi2EEENS1_25SingleTileBwdLPTSchedulerILb0ELi128ELb0EEEEEEEEEvNT_6ParamsE) ;  /* 0xffff77b008007950 */ /* 0x000fea0003c3ffff */
        .type           $_ZN7cutlass13device_kernelIN5flash19enable_sm80_to_sm89INS1_16FlashAttnBwdSm80INS1_25CollectiveMainloopBwdSm80ILi2ELi2EN4cute5tupleIJNS5_1CILi128EEES8_NS7_ILi64EEEEEENS_10bfloat16_tEfNS_4arch4Sm80ELb1ELb0ELb1ELb0ELb0ELb0ELb0ELb0ELi2ELi4ELi4ELi4ELb0EEENS1_21CollectiveEpilogueBwdISA_SB_SD_Li256ELb0ELb0ELi2EEENS1_25SingleTileBwdLPTSchedulerILb0ELi128ELb0EEEEEEEEEvNT_6ParamsE$_ZN4cute3eso3ESOILb1ELb0EJNS_1CILi0EEENS2_ILi1EEENS2_ILi512EEEiNS2_ILi4096EEEiNS2_ILi8192EEEEEC2ERKS3_RKS4_RKS5_RKiRKS6_SG_RKS7_,@function
        .size           $_ZN7cutlass13device_kernelIN5flash19enable_sm80_to_sm89INS1_16FlashAttnBwdSm80INS1_25CollectiveMainloopBwdSm80ILi2ELi2EN4cute5tupleIJNS5_1CILi128EEES8_NS7_ILi64EEEEEENS_10bfloat16_tEfNS_4arch4Sm80ELb1ELb0ELb1ELb0ELb0ELb0ELb0ELb0ELi2ELi4ELi4ELi4ELb0EEENS1_21CollectiveEpilogueBwdISA_SB_SD_Li256ELb0ELb0ELi2EEENS1_25SingleTileBwdLPTSchedulerILb0ELi128ELb0EEEEEEEEEvNT_6ParamsE$_ZN4cute3eso3ESOILb1ELb0EJNS_1CILi0EEENS2_ILi1EEENS2_ILi512EEEiNS2_ILi4096EEEiNS2_ILi8192EEEEEC2ERKS3_RKS4_RKS5_RKiRKS6_SG_RKS7_,($_ZN7cutlass13device_kernelIN5flash19enable_sm80_to_sm89INS1_16FlashAttnBwdSm80INS1_25CollectiveMainloopBwdSm80ILi2ELi2EN4cute5tupleIJNS5_1CILi128EEES8_NS7_ILi64EEEEEENS_10bfloat16_tEfNS_4arch4Sm80ELb1ELb0ELb1ELb0ELb0ELb0ELb0ELb0ELi2ELi4ELi4ELi4ELb0EEENS1_21CollectiveEpilogueBwdISA_SB_SD_Li256ELb0ELb0ELi2EEENS1_25SingleTileBwdLPTSchedulerILb0ELi128ELb0EEEEEEEEEvNT_6ParamsE$_ZN4cute3eso3ESOILb1ELb0EJNS_1CILi0EEENS_5tupleIJNS2_ILi1EEENS2_ILi256EEEiEEEEEC2ERKS3_RKS7_ - $_ZN7cutlass13device_kernelIN5flash19enable_sm80_to_sm89INS1_16FlashAttnBwdSm80INS1_25CollectiveMainloopBwdSm80ILi2ELi2EN4cute5tupleIJNS5_1CILi128EEES8_NS7_ILi64EEEEEENS_10bfloat16_tEfNS_4arch4Sm80ELb1ELb0ELb1ELb0ELb0ELb0ELb0ELb0ELi2ELi4ELi4ELi4ELb0EEENS1_21CollectiveEpilogueBwdISA_SB_SD_Li256ELb0ELb0ELi2EEENS1_25SingleTileBwdLPTSchedulerILb0ELi128ELb0EEEEEEEEEvNT_6ParamsE$_ZN4cute3eso3ESOILb1ELb0EJNS_1CILi0EEENS2_ILi1EEENS2_ILi512EEEiNS2_ILi4096EEEiNS2_ILi8192EEEEEC2ERKS3_RKS4_RKS5_RKiRKS6_SG_RKS7_)
$_ZN7cutlass13device_kernelIN5flash19enable_sm80_to_sm89INS1_16FlashAttnBwdSm80INS1_25CollectiveMainloopBwdSm80ILi2ELi2EN4cute5tupleIJNS5_1CILi128EEES8_NS7_ILi64EEEEEENS_10bfloat16_tEfNS_4arch4Sm80ELb1ELb0ELb1ELb0ELb0ELb0ELb0ELb0ELi2ELi4ELi4ELi4ELb0EEENS1_21CollectiveEpilogueBwdISA_SB_SD_Li256ELb0ELb0ELi2EEENS1_25SingleTileBwdLPTSchedulerILb0ELi128ELb0EEEEEEEEEvNT_6ParamsE$_ZN4cute3eso3ESOILb1ELb0EJNS_1CILi0EEENS2_ILi1EEENS2_ILi512EEEiNS2_ILi4096EEEiNS2_ILi8192EEEEEC2ERKS3_RKS4_RKS5_RKiRKS6_SG_RKS7_:
[----:B------:R-:W-:Y:S02]  /*8850*/  IADD3 R3, R3, -c[0x0][0x20], RZ ;  /* 0x8000080003037a10 */ /* 0x000fe40007ffe0ff */
[----:B------:R-:W-:-:S03]  /*8860*/  IADD3 R2, R58, -c[0x0][0x20], RZ ;  /* 0x800008003a027a10 */ /* 0x000fc60007ffe0ff */
[----:B------:R1:W-:Y:S04]  /*8870*/  STL [R3], R10 ;  /* 0x0000000a03007387 */ /* 0x0003e80000100800 */
[----:B------:R-:W2:Y:S01]  /*8880*/  LDL R2, [R2] ;  /* 0x0000000002027983 */ /* 0x000ea20000100800 */
[----:B------:R-:W-:-:S03]  /*8890*/  IMAD.MOV.U32 R9, RZ, RZ, 0x0 ;  /* 0x00000000ff097424 */ /* 0x000fc600078e00ff */
[----:B--2---:R1:W-:Y:S01]  /*88a0*/  STL [R3+0x4], R2 ;  /* 0x0000040203007387 */ /* 0x0043e20000100800 */
[----:B------:R-:W-:Y:S05]  /*88b0*/  RET.REL.NODEC R8 `(_ZN7cutlass13device_kernelIN5flash19enable_sm80_to_sm89INS1_16FlashAttnBwdSm80INS1_25CollectiveMainloopBwdSm80ILi2ELi2EN4cute5tupleIJNS5_1CILi128EEES8_NS7_ILi64EEEEEENS_10bfloat16_tEfNS_4arch4Sm80ELb1ELb0ELb1ELb0ELb0ELb0ELb0ELb0ELi2ELi4ELi4ELi4ELb0EEENS1_21CollectiveEpilogueBwdISA_SB_SD_Li256ELb0ELb0ELi2EEENS1_25SingleTileBwdLPTSchedulerILb0ELi128ELb0EEEEEEEEEvNT_6ParamsE) ;  /* 0xffff774008007950 */ /* 0x000fea0003c3ffff */
        .type           $_ZN7cutlass13device_kernelIN5flash19enable_sm80_to_sm89INS1_16FlashAttnBwdSm80INS1_25CollectiveMainloopBwdSm80ILi2ELi2EN4cute5tupleIJNS5_1CILi128EEES8_NS7_ILi64EEEEEENS_10bfloat16_tEfNS_4arch4Sm80ELb1ELb0ELb1ELb0ELb0ELb0ELb0ELb0ELi2ELi4ELi4ELi4ELb0EEENS1_21CollectiveEpilogueBwdISA_SB_SD_Li256ELb0ELb0ELi2EEENS1_25SingleTileBwdLPTSchedulerILb0ELi128ELb0EEEEEEEEEvNT_6ParamsE$_ZN4cute3eso3ESOILb1ELb0EJNS_1CILi0EEENS_5tupleIJNS2_ILi1EEENS2_ILi256EEEiEEEEEC2ERKS3_RKS7_,@function
        .size           $_ZN7cutlass13device_kernelIN5flash19enable_sm80_to_sm89INS1_16FlashAttnBwdSm80INS1_25CollectiveMainloopBwdSm80ILi2ELi2EN4cute5tupleIJNS5_1CILi128EEES8_NS7_ILi64EEEEEENS_10bfloat16_tEfNS_4arch4Sm80ELb1ELb0ELb1ELb0ELb0ELb0ELb0ELb0ELi2ELi4ELi4ELi4ELb0EEENS1_21CollectiveEpilogueBwdISA_SB_SD_Li256ELb0ELb0ELi2EEENS1_25SingleTileBwdLPTSchedulerILb0ELi128ELb0EEEEEEEEEvNT_6ParamsE$_ZN4cute3eso3ESOILb1ELb0EJNS_1CILi0EEENS_5tupleIJNS2_ILi1EEENS2_ILi256EEEiEEEEEC2ERKS3_RKS7_,($_ZN7cutlass13device_kernelIN5flash19enable_sm80_to_sm89INS1_16FlashAttnBwdSm80INS1_25CollectiveMainloopBwdSm80ILi2ELi2EN4cute5tupleIJNS5_1CILi128EEES8_NS7_ILi64EEEEEENS_10bfloat16_tEfNS_4arch4Sm80ELb1ELb0ELb1ELb0ELb0ELb0ELb0ELb0ELi2ELi4ELi4ELi4ELb0EEENS1_21CollectiveEpilogueBwdISA_SB_SD_Li256ELb0ELb0ELi2EEENS1_25SingleTileBwdLPTSchedulerILb0ELi128ELb0EEEEEEEEEvNT_6ParamsE$_ZN4cute3eso3ESOILb1ELb0EJNS_1CILi0EEEiEEC2ERKS3_RKi - $_ZN7cutlass13device_kernelIN5flash19enable_sm80_to_sm89INS1_16FlashAttnBwdSm80INS1_25CollectiveMainloopBwdSm80ILi2ELi2EN4cute5tupleIJNS5_1CILi128EEES8_NS7_ILi64EEEEEENS_10bfloat16_tEfNS_4arch4Sm80ELb1ELb0ELb1ELb0ELb0ELb0ELb0ELb0ELi2ELi4ELi4ELi4ELb0EEENS1_21CollectiveEpilogueBwdISA_SB_SD_Li256ELb0ELb0ELi2EEENS1_25SingleTileBwdLPTSchedulerILb0ELi128ELb0EEEEEEEEEvNT_6ParamsE$_ZN4cute3eso3ESOILb1ELb0EJNS_1CILi0EEENS_5tupleIJNS2_ILi1EEENS2_ILi256EEEiEEEEEC2ERKS3_RKS7_)
$_ZN7cutlass13device_kernelIN5flash19enable_sm80_to_sm89INS1_16FlashAttnBwdSm80INS1_25CollectiveMainloopBwdSm80ILi2ELi2EN4cute5tupleIJNS5_1CILi128EEES8_NS7_ILi64EEEEEENS_10bfloat16_tEfNS_4arch4Sm80ELb1ELb0ELb1ELb0ELb0ELb0ELb0ELb0ELi2ELi4ELi4ELi4ELb0EEENS1_21CollectiveEpilogueBwdISA_SB_SD_Li256ELb0ELb0ELi2EEENS1_25SingleTileBwdLPTSchedulerILb0ELi128ELb0EEEEEEEEEvNT_6ParamsE$_ZN4cute3eso3ESOILb1ELb0EJNS_1CILi0EEENS_5tupleIJNS2_ILi1EEENS2_ILi256EEEiEEEEEC2ERKS3_RKS7_:
[----:B------:R-:W-:Y:S02]  /*88c0*/  IADD3 R3, R10, -c[0x0][0x20], RZ ;  /* 0x800008000a037a10 */ /* 0x000fe40007ffe0ff */
[----:B------:R-:W-:-:S03]  /*88d0*/  MOV R5, 0x0 ;  /* 0x0000000000057802 */ /* 0x000fc60000000f00 */
[----:B------:R1:W-:Y:S01]  /*88e0*/  STL [R3], R2 ;  /* 0x0000000203007387 */ /* 0x0003e20000100800 */
[----:B------:R-:W-:Y:S05]  /*88f0*/  RET.REL.NODEC R4 `(_ZN7cutlass13device_kernelIN5flash19enable_sm80_to_sm89INS1_16FlashAttnBwdSm80INS1_25CollectiveMainloopBwdSm80ILi2ELi2EN4cute5tupleIJNS5_1CILi128EEES8_NS7_ILi64EEEEEENS_10bfloat16_tEfNS_4arch4Sm80ELb1ELb0ELb1ELb0ELb0ELb0ELb0ELb0ELi2ELi4ELi4ELi4ELb0EEENS1_21CollectiveEpilogueBwdISA_SB_SD_Li256ELb0ELb0ELi2EEENS1_25SingleTileBwdLPTSchedulerILb0ELi128ELb0EEEEEEEEEvNT_6ParamsE) ;  /* 0xffff770004007950 */ /* 0x000fea0003c3ffff */
        .type           $_ZN7cutlass13device_kernelIN5flash19enable_sm80_to_sm89INS1_16FlashAttnBwdSm80INS1_25CollectiveMainloopBwdSm80ILi2ELi2EN4cute5tupleIJNS5_1CILi128EEES8_NS7_ILi64EEEEEENS_10bfloat16_tEfNS_4arch4Sm80ELb1ELb0ELb1ELb0ELb0ELb0ELb0ELb0ELi2ELi4ELi4ELi4ELb0EEENS1_21CollectiveEpilogueBwdISA_SB_SD_Li256ELb0ELb0ELi2EEENS1_25SingleTileBwdLPTSchedulerILb0ELi128ELb0EEEEEEEEEvNT_6ParamsE$_ZN4cute3eso3ESOILb1ELb0EJNS_1CILi0EEEiEEC2ERKS3_RKi,@function
        .size           $_ZN7cutlass13device_kernelIN5flash19enable_sm80_to_sm89INS1_16FlashAttnBwdSm80INS1_25CollectiveMainloopBwdSm80ILi2ELi2EN4cute5tupleIJNS5_1CILi128EEES8_NS7_ILi64EEEEEENS_10bfloat16_tEfNS_4arch4Sm80ELb1ELb0ELb1ELb0ELb0ELb0ELb0ELb0ELi2ELi4ELi4ELi4ELb0EEENS1_21CollectiveEpilogueBwdISA_SB_SD_Li256ELb0ELb0ELi2EEENS1_25SingleTileBwdLPTSchedulerILb0ELi128ELb0EEEEEEEEEvNT_6ParamsE$_ZN4cute3eso3ESOILb1ELb0EJNS_1CILi0EEEiEEC2ERKS3_RKi,($_ZN7cutlass13device_kernelIN5flash19enable_sm80_to_sm89INS1_16FlashAttnBwdSm80INS1_25CollectiveMainloopBwdSm80ILi2ELi2EN4cute5tupleIJNS5_1CILi128EEES8_NS7_ILi64EEEEEENS_10bfloat16_tEfNS_4arch4Sm80ELb1ELb0ELb1ELb0ELb0ELb0ELb0ELb0ELi2ELi4ELi4ELi4ELb0EEENS1_21CollectiveEpilogueBwdISA_SB_SD_Li256ELb0ELb0ELi2EEENS1_25SingleTileBwdLPTSchedulerILb0ELi128ELb0EEEEEEEEEvNT_6ParamsE$_ZN4cute3eso3ESOILb1ELb0EJNS_1CILi0EEEiS3_EEC2ERKS3_RKiS6_ - $_ZN7cutlass13device_kernelIN5flash19enable_sm80_to_sm89INS1_16FlashAttnBwdSm80INS1_25CollectiveMainloopBwdSm80ILi2ELi2EN4cute5tupleIJNS5_1CILi128EEES8_NS7_ILi64EEEEEENS_10bfloat16_tEfNS_4arch4Sm80ELb1ELb0ELb1ELb0ELb0ELb0ELb0ELb0ELi2ELi4ELi4ELi4ELb0EEENS1_21CollectiveEpilogueBwdISA_SB_SD_Li256ELb0ELb0ELi2EEENS1_25SingleTileBwdLPTSchedulerILb0ELi128ELb0EEEEEEEEEvNT_6ParamsE$_ZN4cute3eso3ESOILb1ELb0EJNS_1CILi0EEEiEEC2ERKS3_RKi)
$_ZN7cutlass13device_kernelIN5flash19enable_sm80_to_sm89INS1_16FlashAttnBwdSm80INS1_25CollectiveMainloopBwdSm80ILi2ELi2EN4cute5tupleIJNS5_1CILi128EEES8_NS7_ILi64EEEEEENS_10bfloat16_tEfNS_4arch4Sm80ELb1ELb0ELb1ELb0ELb0ELb0ELb0ELb0ELi2ELi4ELi4ELi4ELb0EEENS1_21CollectiveEpilogueBwdISA_SB_SD_Li256ELb0ELb0ELi2EEENS1_25SingleTileBwdLPTSchedulerILb0ELi128ELb0EEEEEEEEEvNT_6ParamsE$_ZN4cute3eso3ESOILb1ELb0EJNS_1CILi0EEEiEEC2ERKS3_RKi:
[----:B------:R-:W-:Y:S02]  /*8900*/  IADD3 R2, R13, -c[0x0][0x20], RZ ;  /* 0x800008000d027a10 */ /* 0x000fe40007ffe0ff */
[----:B------:R-:W-:-:S03]  /*8910*/  MOV R9, 0x0 ;  /* 0x0000000000097802 */ /* 0x000fc60000000f00 */
[----:B------:R1:W-:Y:S01]  /*8920*/  STL [R2], R3 ;  /* 0x0000000302007387 */ /* 0x0003e20000100800 */
[----:B------:R-:W-:Y:S05]  /*8930*/  RET.REL.NODEC R8 `(_ZN7cutlass13device_kernelIN5flash19enable_sm80_to_sm89INS1_16FlashAttnBwdSm80INS1_25CollectiveMainloopBwdSm80ILi2ELi2EN4cute5tupleIJNS5_1CILi128EEES8_NS7_ILi64EEEEEENS_10bfloat16_tEfNS_4arch4Sm80ELb1ELb0ELb1ELb0ELb0ELb0ELb0ELb0ELi2ELi4ELi4ELi4ELb0EEENS1_21CollectiveEpilogueBwdISA_SB_SD_Li256ELb0ELb0ELi2EEENS1_25SingleTileBwdLPTSchedulerILb0ELi128ELb0EEEEEEEEEvNT_6ParamsE) ;  /* 0xffff76c008007950 */ /* 0x000fea0003c3ffff */
        .type           $_ZN7cutlass13device_kernelIN5flash19enable_sm80_to_sm89INS1_16FlashAttnBwdSm80INS1_25CollectiveMainloopBwdSm80ILi2ELi2EN4cute5tupleIJNS5_1CILi128EEES8_NS7_ILi64EEEEEENS_10bfloat16_tEfNS_4arch4Sm80ELb1ELb0ELb1ELb0ELb0ELb0ELb0ELb0ELi2ELi4ELi4ELi4ELb0EEENS1_21CollectiveEpilogueBwdISA_SB_SD_Li256ELb0ELb0ELi2EEENS1_25SingleTileBwdLPTSchedulerILb0ELi128ELb0EEEEEEEEEvNT_6ParamsE$_ZN4cute3eso3ESOILb1ELb0EJNS_1CILi0EEEiS3_EEC2ERKS3_RKiS6_,@function
        .size           $_ZN7cutlass13device_kernelIN5flash19enable_sm80_to_sm89INS1_16FlashAttnBwdSm80INS1_25CollectiveMainloopBwdSm80ILi2ELi2EN4cute5tupleIJNS5_1CILi128EEES8_NS7_ILi64EEEEEENS_10bfloat16_tEfNS_4arch4Sm80ELb1ELb0ELb1ELb0ELb0ELb0ELb0ELb0ELi2ELi4ELi4ELi4ELb0EEENS1_21CollectiveEpilogueBwdISA_SB_SD_Li256ELb0ELb0ELi2EEENS1_25SingleTileBwdLPTSchedulerILb0ELi128ELb0EEEEEEEEEvNT_6ParamsE$_ZN4cute3eso3ESOILb1ELb0EJNS_1CILi0EEEiS3_EEC2ERKS3_RKiS6_,($_ZN7cutlass13device_kernelIN5flash19enable_sm80_to_sm89INS1_16FlashAttnBwdSm80INS1_25CollectiveMainloopBwdSm80ILi2ELi2EN4cute5tupleIJNS5_1CILi128EEES8_NS7_ILi64EEEEEENS_10bfloat16_tEfNS_4arch4Sm80ELb1ELb0ELb1ELb0ELb0ELb0ELb0ELb0ELi2ELi4ELi4ELi4ELb0EEENS1_21CollectiveEpilogueBwdISA_SB_SD_Li256ELb0ELb0ELi2EEENS1_25SingleTileBwdLPTSchedulerILb0ELi128ELb0EEEEEEEEEvNT_6ParamsE$_ZN4cute3eso3ESOILb1ELb0EJNS_1CILi1024EEENS_5tupleIJiiEEEEEC2ERKS3_RKS5_ - $_ZN7cutlass13device_kernelIN5flash19enable_sm80_to_sm89INS1_16FlashAttnBwdSm80INS1_25CollectiveMainloopBwdSm80ILi2ELi2EN4cute5tupleIJNS5_1CILi128EEES8_NS7_ILi64EEEEEENS_10bfloat16_tEfNS_4arch4Sm80ELb1ELb0ELb1ELb0ELb0ELb0ELb0ELb0ELi2ELi4ELi4ELi4ELb0EEENS1_21CollectiveEpilogueBwdISA_SB_SD_Li256ELb0ELb0ELi2EEENS1_25SingleTileBwdLPTSchedulerILb0ELi128ELb0EEEEEEEEEvNT_6ParamsE$_ZN4cute3eso3ESOILb1ELb0EJNS_1CILi0EEEiS3_EEC2ERKS3_RKiS6_)
$_ZN7cutlass13device_kernelIN5flash19enable_sm80_to_sm89INS1_16FlashAttnBwdSm80INS1_25CollectiveMainloopBwdSm80ILi2ELi2EN4cute5tupleIJNS5_1CILi128EEES8_NS7_ILi64EEEEEENS_10bfloat16_tEfNS_4arch4Sm80ELb1ELb0ELb1ELb0ELb0ELb0ELb0ELb0ELi2ELi4ELi4ELi4ELb0EEENS1_21CollectiveEpilogueBwdISA_SB_SD_Li256ELb0ELb0ELi2EEENS1_25SingleTileBwdLPTSchedulerILb0ELi128ELb0EEEEEEEEEvNT_6ParamsE$_ZN4cute3eso3ESOILb1ELb0EJNS_1CILi0EEEiS3_EEC2ERKS3_RKiS6_:
[----:B------:R-:W-:Y:S02]  /*8940*/  IADD3 R2, R81, -c[0x0][0x20], RZ ;  /* 0x8000080051027a10 */ /* 0x000fe40007ffe0ff */
[----:B------:R-:W-:-:S03]  /*8950*/  MOV R7, 0x0 ;  /* 0x0000000000077802 */ /* 0x000fc60000000f00 */
[----:B------:R1:W-:Y:S01]  /*8960*/  STL [R2], R3 ;  /* 0x0000000302007387 */ /* 0x0003e20000100800 */
[----:B------:R-:W-:Y:S05]  /*8970*/  RET.REL.NODEC R6 `(_ZN7cutlass13device_kernelIN5flash19enable_sm80_to_sm89INS1_16FlashAttnBwdSm80INS1_25CollectiveMainloopBwdSm80ILi2ELi2EN4cute5tupleIJNS5_1CILi128EEES8_NS7_ILi64EEEEEENS_10bfloat16_tEfNS_4arch4Sm80ELb1ELb0ELb1ELb0ELb0ELb0ELb0ELb0ELi2ELi4ELi4ELi4ELb0EEENS1_21CollectiveEpilogueBwdISA_SB_SD_Li256ELb0ELb0ELi2EEENS1_25SingleTileBwdLPTSchedulerILb0ELi128ELb0EEEEEEEEEvNT_6ParamsE) ;  /* 0xffff768006007950 */ /* 0x000fea0003c3ffff */
        .type           $_ZN7cutlass13device_kernelIN5flash19enable_sm80_to_sm89INS1_16FlashAttnBwdSm80INS1_25CollectiveMainloopBwdSm80ILi2ELi2EN4cute5tupleIJNS5_1CILi128EEES8_NS7_ILi64EEEEEENS_10bfloat16_tEfNS_4arch4Sm80ELb1ELb0ELb1ELb0ELb0ELb0ELb0ELb0ELi2ELi4ELi4ELi4ELb0EEENS1_21CollectiveEpilogueBwdISA_SB_SD_Li256ELb0ELb0ELi2EEENS1_25SingleTileBwdLPTSchedulerILb0ELi128ELb0EEEEEEEEEvNT_6ParamsE$_ZN4cute3eso3ESOILb1ELb0EJNS_1CILi1024EEENS_5tupleIJiiEEEEEC2ERKS3_RKS5_,@function
        .size           $_ZN7cutlass13device_kernelIN5flash19enable_sm80_to_sm89INS1_16FlashAttnBwdSm80INS1_25CollectiveMainloopBwdSm80ILi2ELi2EN4cute5tupleIJNS5_1CILi128EEES8_NS7_ILi64EEEEEENS_10bfloat16_tEfNS_4arch4Sm80ELb1ELb0ELb1ELb0ELb0ELb0ELb0ELb0ELi2ELi4ELi4ELi4ELb0EEENS1_21CollectiveEpilogueBwdISA_SB_SD_Li256ELb0ELb0ELi2EEENS1_25SingleTileBwdLPTSchedulerILb0ELi128ELb0EEEEEEEEEvNT_6ParamsE$_ZN4cute3eso3ESOILb1ELb0EJNS_1CILi1024EEENS_5tupleIJiiEEEEEC2ERKS3_RKS5_,($_ZN7cutlass13device_kernelIN5flash19enable_sm80_to_sm89INS1_16FlashAttnBwdSm80INS1_25CollectiveMainloopBwdSm80ILi2ELi2EN4cute5tupleIJNS5_1CILi128EEES8_NS7_ILi64EEEEEENS_10bfloat16_tEfNS_4arch4Sm80ELb1ELb0ELb1ELb0ELb0ELb0ELb0ELb0ELi2ELi4ELi4ELi4ELb0EEENS1_21CollectiveEpilogueBwdISA_SB_SD_Li256ELb0ELb0ELi2EEENS1_25SingleTileBwdLPTSchedulerILb0ELi128ELb0EEEEEEEEEvNT_6ParamsE$_ZN4cute3eso3ESOILb1ELb0EJNS_1CILi1024EEEiiEEC2ERKS3_RKiS8_ - $_ZN7cutlass13device_kernelIN5flash19enable_sm80_to_sm89INS1_16FlashAttnBwdSm80INS1_25CollectiveMainloopBwdSm80ILi2ELi2EN4cute5tupleIJNS5_1CILi128EEES8_NS7_ILi64EEEEEENS_10bfloat16_tEfNS_4arch4Sm80ELb1ELb0ELb1ELb0ELb0ELb0ELb0ELb0ELi2ELi4ELi4ELi4ELb0EEENS1_21CollectiveEpilogueBwdISA_SB_SD_Li256ELb0ELb0ELi2EEENS1_25SingleTileBwdLPTSchedulerILb0ELi128ELb0EEEEEEEEEvNT_6ParamsE$_ZN4cute3eso3ESOILb1ELb0EJNS_1CILi1024EEENS_5tupleIJiiEEEEEC2ERKS3_RKS5_)
$_ZN7cutlass13device_kernelIN5flash19enable_sm80_to_sm89INS1_16FlashAttnBwdSm80INS1_25CollectiveMainloopBwdSm80ILi2ELi2EN4cute5tupleIJNS5_1CILi128EEES8_NS7_ILi64EEEEEENS_10bfloat16_tEfNS_4arch4Sm80ELb1ELb0ELb1ELb0ELb0ELb0ELb0ELb0ELi2ELi4ELi4ELi4ELb0EEENS1_21CollectiveEpilogueBwdISA_SB_SD_Li256ELb0ELb0ELi2EEENS1_25SingleTileBwdLPTSchedulerILb0ELi128ELb0EEEEEEEEEvNT_6ParamsE$_ZN4cute3eso3ESOILb1ELb0EJNS_1CILi1024EEENS_5tupleIJiiEEEEEC2ERKS3_RKS5_:
[----:B------:R-:W-:Y:S02]  /*8980*/  IADD3 R2, R2, -c[0x0][0x20], RZ ;  /* 0x8000080002027a10 */ /* 0x000fe40007ffe0ff */
[----:B------:R-:W-:-:S03]  /*8990*/  MOV R7, 0x0 ;  /* 0x0000000000077802 */ /* 0x000fc60000000f00 */
[----:B------:R1:W-:Y:S04]  /*89a0*/  STL [R2], R5 ;  /* 0x0000000502007387 */ /* 0x0003e80000100800 */
[----:B------:R1:W-:Y:S01]  /*89b0*/  STL [R2+0x4], R3 ;  /* 0x0000040302007387 */ /* 0x0003e20000100800 */
[----:B------:R-:W-:Y:S05]  /*89c0*/  RET.REL.NODEC R6 `(_ZN7cutlass13device_kernelIN5flash19enable_sm80_to_sm89INS1_16FlashAttnBwdSm80INS1_25CollectiveMainloopBwdSm80ILi2ELi2EN4cute5tupleIJNS5_1CILi128EEES8_NS7_ILi64EEEEEENS_10bfloat16_tEfNS_4arch4Sm80ELb1ELb0ELb1ELb0ELb0ELb0ELb0ELb0ELi2ELi4ELi4ELi4ELb0EEENS1_21CollectiveEpilogueBwdISA_SB_SD_Li256ELb0ELb0ELi2EEENS1_25SingleTileBwdLPTSchedulerILb0ELi128ELb0EEEEEEEEEvNT_6ParamsE) ;  /* 0xffff763006007950 */ /* 0x000fea0003c3ffff */
        .type           $_ZN7cutlass13device_kernelIN5flash19enable_sm80_to_sm89INS1_16FlashAttnBwdSm80INS1_25CollectiveMainloopBwdSm80ILi2ELi2EN4cute5tupleIJNS5_1CILi128EEES8_NS7_ILi64EEEEEENS_10bfloat16_tEfNS_4arch4Sm80ELb1ELb0ELb1ELb0ELb0ELb0ELb0ELb0ELi2ELi4ELi4ELi4ELb0EEENS1_21CollectiveEpilogueBwdISA_SB_SD_Li256ELb0ELb0ELi2EEENS1_25SingleTileBwdLPTSchedulerILb0ELi128ELb0EEEEEEEEEvNT_6ParamsE$_ZN4cute3eso3ESOILb1ELb0EJNS_1CILi1024EEEiiEEC2ERKS3_RKiS8_,@function
        .size           $_ZN7cutlass13device_kernelIN5flash19enable_sm80_to_sm89INS1_16FlashAttnBwdSm80INS1_25CollectiveMainloopBwdSm80ILi2ELi2EN4cute5tupleIJNS5_1CILi128EEES8_NS7_ILi64EEEEEENS_10bfloat16_tEfNS_4arch4Sm80ELb1ELb0ELb1ELb0ELb0ELb0ELb0ELb0ELi2ELi4ELi4ELi4ELb0EEENS1_21CollectiveEpilogueBwdISA_SB_SD_Li256ELb0ELb0ELi2EEENS1_25SingleTileBwdLPTSchedulerILb0ELi128ELb0EEEEEEEEEvNT_6ParamsE$_ZN4cute3eso3ESOILb1ELb0EJNS_1CILi1024EEEiiEEC2ERKS3_RKiS8_,($_ZN7cutlass13device_kernelIN5flash19enable_sm80_to_sm89INS1_16FlashAttnBwdSm80INS1_25CollectiveMainloopBwdSm80ILi2ELi2EN4cute5tupleIJNS5_1CILi128EEES8_NS7_ILi64EEEEEENS_10bfloat16_tEfNS_4arch4Sm80ELb1ELb0ELb1ELb0ELb0ELb0ELb0ELb0ELi2ELi4ELi4ELi4ELb0EEENS1_21CollectiveEpilogueBwdISA_SB_SD_Li256ELb0ELb0ELi2EEENS1_25SingleTileBwdLPTSchedulerILb0ELi128ELb0EEEEEEEEEvNT_6ParamsE$_ZN4cute3eso3ESOILb1ELb0EJNS_1CILi1EEENS2_ILi256EEEiEEC2ERKS3_RKS4_RKi - $_ZN7cutlass13device_kernelIN5flash19enable_sm80_to_sm89INS1_16FlashAttnBwdSm80INS1_25CollectiveMainloopBwdSm80ILi2ELi2EN4cute5tupleIJNS5_1CILi128EEES8_NS7_ILi64EEEEEENS_10bfloat16_tEfNS_4arch4Sm80ELb1ELb0ELb1ELb0ELb0ELb0ELb0ELb0ELi2ELi4ELi4ELi4ELb0EEENS1_21CollectiveEpilogueBwdISA_SB_SD_Li256ELb0ELb0ELi2EEENS1_25SingleTileBwdLPTSchedulerILb0ELi128ELb0EEEEEEEEEvNT_6ParamsE$_ZN4cute3eso3ESOILb1ELb0EJNS_1CILi1024EEEiiEEC2ERKS3_RKiS8_)
$_ZN7cutlass13device_kernelIN5flash19enable_sm80_to_sm89INS1_16FlashAttnBwdSm80INS1_25CollectiveMainloopBwdSm80ILi2ELi2EN4cute5tupleIJNS5_1CILi128EEES8_NS7_ILi64EEEEEENS_10bfloat16_tEfNS_4arch4Sm80ELb1ELb0ELb1ELb0ELb0ELb0ELb0ELb0ELi2ELi4ELi4ELi4ELb0EEENS1_21CollectiveEpilogueBwdISA_SB_SD_Li256ELb0ELb0ELi2EEENS1_25SingleTileBwdLPTSchedulerILb0ELi128ELb0EEEEEEEEEvNT_6ParamsE$_ZN4cute3eso3ESOILb1ELb0EJNS_1CILi1024EEEiiEEC2ERKS3_RKiS8_:
[----:B------:R-:W-:Y:S02]  /*89d0*/  IADD3 R3, R3, -c[0x0][0x20], RZ ;  /* 0x8000080003037a10 */ /* 0x000fe40007ffe0ff */
[----:B------:R-:W-:-:S03]  /*89e0*/  IADD3 R2, R2, -c[0x0][0x20], RZ ;  /* 0x8000080002027a10 */ /* 0x000fc60007ffe0ff */
[----:B------:R1:W-:Y:S04]  /*89f0*/  STL [R3], R8 ;  /* 0x0000000803007387 */ /* 0x0003e80000100800 */
[----:B------:R-:W2:Y:S01]  /*8a00*/  LDL R2, [R2] ;  /* 0x0000000002027983 */ /* 0x000ea20000100800 */
[----:B------:R-:W-:-:S03]  /*8a10*/  IMAD.MOV.U32 R7, RZ, RZ, 0x0 ;  /* 0x00000000ff077424 */ /* 0x000fc600078e00ff */
[----:B--2---:R1:W-:Y:S01]  /*8a20*/  STL [R3+0x4], R2 ;  /* 0x0000040203007387 */ /* 0x0043e20000100800 */
[----:B------:R-:W-:Y:S05]  /*8a30*/  RET.REL.NODEC R6 `(_ZN7cutlass13device_kernelIN5flash19enable_sm80_to_sm89INS1_16FlashAttnBwdSm80INS1_25CollectiveMainloopBwdSm80ILi2ELi2EN4cute5tupleIJNS5_1CILi128EEES8_NS7_ILi64EEEEEENS_10bfloat16_tEfNS_4arch4Sm80ELb1ELb0ELb1ELb0ELb0ELb0ELb0ELb0ELi2ELi4ELi4ELi4ELb0EEENS1_21CollectiveEpilogueBwdISA_SB_SD_Li256ELb0ELb0ELi2EEENS1_25SingleTileBwdLPTSchedulerILb0ELi128ELb0EEEEEEEEEvNT_6ParamsE) ;  /* 0xffff75c006007950 */ /* 0x000fea0003c3ffff */
        .type           $_ZN7cutlass13device_kernelIN5flash19enable_sm80_to_sm89INS1_16FlashAttnBwdSm80INS1_25CollectiveMainloopBwdSm80ILi2ELi2EN4cute5tupleIJNS5_1CILi128EEES8_NS7_ILi64EEEEEENS_10bfloat16_tEfNS_4arch4Sm80ELb1ELb0ELb1ELb0ELb0ELb0ELb0ELb0ELi2ELi4ELi4ELi4ELb0EEENS1_21CollectiveEpilogueBwdISA_SB_SD_Li256ELb0ELb0ELi2EEENS1_25SingleTileBwdLPTSchedulerILb0ELi128ELb0EEEEEEEEEvNT_6ParamsE$_ZN4cute3eso3ESOILb1ELb0EJNS_1CILi1EEENS2_ILi256EEEiEEC2ERKS3_RKS4_RKi,@function
        .size           $_ZN7cutlass13device_kernelIN5flash19enable_sm80_to_sm89INS1_16FlashAttnBwdSm80INS1_25CollectiveMainloopBwdSm80ILi2ELi2EN4cute5tupleIJNS5_1CILi128EEES8_NS7_ILi64EEEEEENS_10bfloat16_tEfNS_4arch4Sm80ELb1ELb0ELb1ELb0ELb0ELb0ELb0ELb0ELi2ELi4ELi4ELi4ELb0EEENS1_21CollectiveEpilogueBwdISA_SB_SD_Li256ELb0ELb0ELi2EEENS1_25SingleTileBwdLPTSchedulerILb0ELi128ELb0EEEEEEEEEvNT_6ParamsE$_ZN4cute3eso3ESOILb1ELb0EJNS_1CILi1EEENS2_ILi256EEEiEEC2ERKS3_RKS4_RKi,($_ZN7cutlass13device_kernelIN5flash19enable_sm80_to_sm89INS1_16FlashAttnBwdSm80INS1_25CollectiveMainloopBwdSm80ILi2ELi2EN4cute5tupleIJNS5_1CILi128EEES8_NS7_ILi64EEEEEENS_10bfloat16_tEfNS_4arch4Sm80ELb1ELb0ELb1ELb0ELb0ELb0ELb0ELb0ELi2ELi4ELi4ELi4ELb0EEENS1_21CollectiveEpilogueBwdISA_SB_SD_Li256ELb0ELb0ELi2EEENS1_25SingleTileBwdLPTSchedulerILb0ELi128ELb0EEEEEEEEEvNT_6ParamsE$_ZN4cute3eso3ESOILb1ELb0EJNS_1CILi1EEENS2_ILi512EEEiEEC2ERKS3_RKS4_RKi - $_ZN7cutlass13device_kernelIN5flash19enable_sm80_to_sm89INS1_16FlashAttnBwdSm80INS1_25CollectiveMainloopBwdSm80ILi2ELi2EN4cute5tupleIJNS5_1CILi128EEES8_NS7_ILi64EEEEEENS_10bfloat16_tEfNS_4arch4Sm80ELb1ELb0ELb1ELb0ELb0ELb0ELb0ELb0ELi2ELi4ELi4ELi4ELb0EEENS1_21CollectiveEpilogueBwdISA_SB_SD_Li256ELb0ELb0ELi2EEENS1_25SingleTileBwdLPTSchedulerILb0ELi128ELb0EEEEEEEEEvNT_6ParamsE$_ZN4cute3eso3ESOILb1ELb0EJNS_1CILi1EEENS2_ILi256EEEiEEC2ERKS3_RKS4_RKi)
$_ZN7cutlass13device_kernelIN5flash19enable_sm80_to_sm89INS1_16FlashAttnBwdSm80INS1_25CollectiveMainloopBwdSm80ILi2ELi2EN4cute5tupleIJNS5_1CILi128EEES8_NS7_ILi64EEEEEENS_10bfloat16_tEfNS_4arch4Sm80ELb1ELb0ELb1ELb0ELb0ELb0ELb0ELb0ELi2ELi4ELi4ELi4ELb0EEENS1_21CollectiveEpilogueBwdISA_SB_SD_Li256ELb0ELb0ELi2EEENS1_25SingleTileBwdLPTSchedulerILb0ELi128ELb0EEEEEEEEEvNT_6ParamsE$_ZN4cute3eso3ESOILb1ELb0EJNS_1CILi1EEENS2_ILi256EEEiEEC2ERKS3_RKS4_RKi:
[----:B------:R-:W-:Y:S02]  /*8a40*/  IADD3 R35, R35, -c[0x0][0x20], RZ ;  /* 0x8000080023237a10 */ /* 0x000fe40007ffe0ff */
[----:B------:R-:W-:-:S03]  /*8a50*/  MOV R5, 0x0 ;  /* 0x0000000000057802 */ /* 0x000fc60000000f00 */
[----:B------:R1:W-:Y:S01]  /*8a60*/  STL [R35], R2 ;  /* 0x0000000223007387 */ /* 0x0003e20000100800 */
[----:B------:R-:W-:Y:S05]  /*8a70*/  RET.REL.NODEC R4 `(_ZN7cutlass13device_kernelIN5flash19enable_sm80_to_sm89INS1_16FlashAttnBwdSm80INS1_25CollectiveMainloopBwdSm80ILi2ELi2EN4cute5tupleIJNS5_1CILi128EEES8_NS7_ILi64EEEEEENS_10bfloat16_tEfNS_4arch4Sm80ELb1ELb0ELb1ELb0ELb0ELb0ELb0ELb0ELi2ELi4ELi4ELi4ELb0EEENS1_21CollectiveEpilogueBwdISA_SB_SD_Li256ELb0ELb0ELi2EEENS1_25SingleTileBwdLPTSchedulerILb0ELi128ELb0EEEEEEEEEvNT_6ParamsE) ;  /* 0xffff758004007950 */ /* 0x000fea0003c3ffff */
        .type           $_ZN7cutlass13device_kernelIN5flash19enable_sm80_to_sm89INS1_16FlashAttnBwdSm80INS1_25CollectiveMainloopBwdSm80ILi2ELi2EN4cute5tupleIJNS5_1CILi128EEES8_NS7_ILi64EEEEEENS_10bfloat16_tEfNS_4arch4Sm80ELb1ELb0ELb1ELb0ELb0ELb0ELb0ELb0ELi2ELi4ELi4ELi4ELb0EEENS1_21CollectiveEpilogueBwdISA_SB_SD_Li256ELb0ELb0ELi2EEENS1_25SingleTileBwdLPTSchedulerILb0ELi128ELb0EEEEEEEEEvNT_6ParamsE$_ZN4cute3eso3ESOILb1ELb0EJNS_1CILi1EEENS2_ILi512EEEiEEC2ERKS3_RKS4_RKi,@function
        .size           $_ZN7cutlass13device_kernelIN5flash19enable_sm80_to_sm89INS1_16FlashAttnBwdSm80INS1_25CollectiveMainloopBwdSm80ILi2ELi2EN4cute5tupleIJNS5_1CILi128EEES8_NS7_ILi64EEEEEENS_10bfloat16_tEfNS_4arch4Sm80ELb1ELb0ELb1ELb0ELb0ELb0ELb0ELb0ELi2ELi4ELi4ELi4ELb0EEENS1_21CollectiveEpilogueBwdISA_SB_SD_Li256ELb0ELb0ELi2EEENS1_25SingleTileBwdLPTSchedulerILb0ELi128ELb0EEEEEEEEEvNT_6ParamsE$_ZN4cute3eso3ESOILb1ELb0EJNS_1CILi1EEENS2_ILi512EEEiEEC2ERKS3_RKS4_RKi,($_ZN7cutlass13device_kernelIN5flash19enable_sm80_to_sm89INS1_16FlashAttnBwdSm80INS1_25CollectiveMainloopBwdSm80ILi2ELi2EN4cute5tupleIJNS5_1CILi128EEES8_NS7_ILi64EEEEEENS_10bfloat16_tEfNS_4arch4Sm80ELb1ELb0ELb1ELb0ELb0ELb0ELb0ELb0ELi2ELi4ELi4ELi4ELb0EEENS1_21CollectiveEpilogueBwdISA_SB_SD_Li256ELb0ELb0ELi2EEENS1_25SingleTileBwdLPTSchedulerILb0ELi128ELb0EEEEEEEEEvNT_6ParamsE$_ZN4cute3eso3ESOILb1ELb0EJNS_1CILi1EEENS2_ILi8EEEiiNS2_ILi64EEEiNS2_ILi144EEENS2_ILi288EEENS2_ILi512EEEEEC2ERKS3_RKS4_RKiSF_RKS5_SF_RKS6_RKS7_RKS8_ - $_ZN7cutlass13device_kernelIN5flash19enable_sm80_to_sm89INS1_16FlashAttnBwdSm80INS1_25CollectiveMainloopBwdSm80ILi2ELi2EN4cute5tupleIJNS5_1CILi128EEES8_NS7_ILi64EEEEEENS_10bfloat16_tEfNS_4arch4Sm80ELb1ELb0ELb1ELb0ELb0ELb0ELb0ELb0ELi2ELi4ELi4ELi4ELb0EEENS1_21CollectiveEpilogueBwdISA_SB_SD_Li256ELb0ELb0ELi2EEENS1_25SingleTileBwdLPTSchedulerILb0ELi128ELb0EEEEEEEEEvNT_6ParamsE$_ZN4cute3eso3ESOILb1ELb0EJNS_1CILi1EEENS2_ILi512EEEiEEC2ERKS3_RKS4_RKi)
$_ZN7cutlass13device_kernelIN5flash19enable_sm80_to_sm89INS1_16FlashAttnBwdSm80INS1_25CollectiveMainloopBwdSm80ILi2ELi2EN4cute5tupleIJNS5_1CILi128EEES8_NS7_ILi64EEEEEENS_10bfloat16_tEfNS_4arch4Sm80ELb1ELb0ELb1ELb0ELb0ELb0ELb0ELb0ELi2ELi4ELi4ELi4ELb0EEENS1_21CollectiveEpilogueBwdISA_SB_SD_Li256ELb0ELb0ELi2EEENS1_25SingleTileBwdLPTSchedulerILb0ELi128ELb0EEEEEEEEEvNT_6ParamsE$_ZN4cute3eso3ESOILb1ELb0EJNS_1CILi1EEENS2_ILi512EEEiEEC2ERKS3_RKS4_RKi:
[----:B------:R-:W-:Y:S01]  /*8a80*/  IADD3 R86, R86, -c[0x0][0x20], RZ ;  /* 0x8000080056567a10 */ /* 0x000fe20007ffe0ff */
[----:B------:R-:W-:Y:S01]  /*8a90*/  IMAD.MOV.U32 R4, RZ, RZ, R2 ;  /* 0x000000ffff047224 */ /* 0x000fe200078e0002 */
[----:B------:R-:W-:-:S03]  /*8aa0*/  MOV R5, 0x0 ;  /* 0x0000000000057802 */ /* 0x000fc60000000f00 */
[----:B------:R1:W-:Y:S01]  /*8ab0*/  STL [R86], R3 ;  /* 0x0000000356007387 */ /* 0x0003e20000100800 */
[----:B------:R-:W-:Y:S05]  /*8ac0*/  RET.REL.NODEC R4 `(_ZN7cutlass13device_kernelIN5flash19enable_sm80_to_sm89INS1_16FlashAttnBwdSm80INS1_25CollectiveMainloopBwdSm80ILi2ELi2EN4cute5tupleIJNS5_1CILi128EEES8_NS7_ILi64EEEEEENS_10bfloat16_tEfNS_4arch4Sm80ELb1ELb0ELb1ELb0ELb0ELb0ELb0ELb0ELi2ELi4ELi4ELi4ELb0EEENS1_21CollectiveEpilogueBwdISA_SB_SD_Li256ELb0ELb0ELi2EEENS1_25SingleTileBwdLPTSchedulerILb0ELi128ELb0EEEEEEEEEvNT_6ParamsE) ;  /* 0xffff753004007950 */ /* 0x000fea0003c3ffff */
        .type           $_ZN7cutlass13device_kernelIN5flash19enable_sm80_to_sm89INS1_16FlashAttnBwdSm80INS1_25CollectiveMainloopBwdSm80ILi2ELi2EN4cute5tupleIJNS5_1CILi128EEES8_NS7_ILi64EEEEEENS_10bfloat16_tEfNS_4arch4Sm80ELb1ELb0ELb1ELb0ELb0ELb0ELb0ELb0ELi2ELi4ELi4ELi4ELb0EEENS1_21CollectiveEpilogueBwdISA_SB_SD_Li256ELb0ELb0ELi2EEENS1_25SingleTileBwdLPTSchedulerILb0ELi128ELb0EEEEEEEEEvNT_6ParamsE$_ZN4cute3eso3ESOILb1ELb0EJNS_1CILi1EEENS2_ILi8EEEiiNS2_ILi64EEEiNS2_ILi144EEENS2_ILi288EEENS2_ILi512EEEEEC2ERKS3_RKS4_RKiSF_RKS5_SF_RKS6_RKS7_RKS8_,@function
        .size           $_ZN7cutlass13device_kernelIN5flash19enable_sm80_to_sm89INS1_16FlashAttnBwdSm80INS1_25CollectiveMainloopBwdSm80ILi2ELi2EN4cute5tupleIJNS5_1CILi128EEES8_NS7_ILi64EEEEEENS_10bfloat16_tEfNS_4arch4Sm80ELb1ELb0ELb1ELb0ELb0ELb0ELb0ELb0ELi2ELi4ELi4ELi4ELb0EEENS1_21CollectiveEpilogueBwdISA_SB_SD_Li256ELb0ELb0ELi2EEENS1_25SingleTileBwdLPTSchedulerILb0ELi128ELb0EEEEEEEEEvNT_6ParamsE$_ZN4cute3eso3ESOILb1ELb0EJNS_1CILi1EEENS2_ILi8EEEiiNS2_ILi64EEEiNS2_ILi144EEENS2_ILi288EEENS2_ILi512EEEEEC2ERKS3_RKS4_RKiSF_RKS5_SF_RKS6_RKS7_RKS8_,($_ZN7cutlass13device_kernelIN5flash19enable_sm80_to_sm89INS1_16FlashAttnBwdSm80INS1_25CollectiveMainloopBwdSm80ILi2ELi2EN4cute5tupleIJNS5_1CILi128EEES8_NS7_ILi64EEEEEENS_10bfloat16_tEfNS_4arch4Sm80ELb1ELb0ELb1ELb0ELb0ELb0ELb0ELb0ELi2ELi4ELi4ELi4ELb0EEENS1_21CollectiveEpilogueBwdISA_SB_SD_Li256ELb0ELb0ELi2EEENS1_25SingleTileBwdLPTSchedulerILb0ELi128ELb0EEEEEEEEEvNT_6ParamsE$_ZN4cute3eso3ESOILb1ELb0EJNS_1CILi1EEENS_5tupleIJNS2_ILi8EEEiiEEENS2_ILi64EEENS4_IJiNS2_ILi144EEENS2_ILi288EEEEEENS2_ILi512EEEEEC2ERKS3_RKS6_RKS7_RKSA_RKSB_ - $_ZN7cutlass13device_kernelIN5flash19enable_sm80_to_sm89INS1_16FlashAttnBwdSm80INS1_25CollectiveMainloopBwdSm80ILi2ELi2EN4cute5tupleIJNS5_1CILi128EEES8_NS7_ILi64EEEEEENS_10bfloat16_tEfNS_4arch4Sm80ELb1ELb0ELb1ELb0ELb0ELb0ELb0ELb0ELi2ELi4ELi4ELi4ELb0EEENS1_21CollectiveEpilogueBwdISA_SB_SD_Li256ELb0ELb0ELi2EEENS1_25SingleTileBwdLPTSchedulerILb0ELi128ELb0EEEEEEEEEvNT_6ParamsE$_ZN4cute3eso3ESOILb1ELb0EJNS_1CILi1EEENS2_ILi8EEEiiNS2_ILi64EEEiNS2_ILi144EEENS2_ILi288EEENS2_ILi512EEEEEC2ERKS3_RKS4_RKiSF_RKS5_SF_RKS6_RKS7_RKS8_)
$_ZN7cutlass13device_kernelIN5flash19enable_sm80_to_sm89INS1_16FlashAttnBwdSm80INS1_25CollectiveMainloopBwdSm80ILi2ELi2EN4cute5tupleIJNS5_1CILi128EEES8_NS7_ILi64EEEEEENS_10bfloat16_tEfNS_4arch4Sm80ELb1ELb0ELb1ELb0ELb0ELb0ELb0ELb0ELi2ELi4ELi4ELi4ELb0EEENS1_21CollectiveEpilogueBwdISA_SB_SD_Li256ELb0ELb0ELi2EEENS1_25SingleTileBwdLPTSchedulerILb0ELi128ELb0EEEEEEEEEvNT_6ParamsE$_ZN4cute3eso3ESOILb1ELb0EJNS_1CILi1EEENS2_ILi8EEEiiNS2_ILi64EEEiNS2_ILi144EEENS2_ILi288EEENS2_ILi512EEEEEC2ERKS3_RKS4_RKiSF_RKS5_SF_RKS6_RKS7_RKS8_:
        /* <DEDUP_REMOVED lines=11> */
        .type           $_ZN7cutlass13device_kernelIN5flash19enable_sm80_to_sm89INS1_16FlashAttnBwdSm80INS1_25CollectiveMainloopBwdSm80ILi2ELi2EN4cute5tupleIJNS5_1CILi128EEES8_NS7_ILi64EEEEEENS_10bfloat16_tEfNS_4arch4Sm80ELb1ELb0ELb1ELb0ELb0ELb0ELb0ELb0ELi2ELi4ELi4ELi4ELb0EEENS1_21CollectiveEpilogueBwdISA_SB_SD_Li256ELb0ELb0ELi2EEENS1_25SingleTileBwdLPTSchedulerILb0ELi128ELb0EEEEEEEEEvNT_6ParamsE$_ZN4cute3eso3ESOILb1ELb0EJNS_1CILi1EEENS_5tupleIJNS2_ILi8EEEiiEEENS2_ILi64EEENS4_IJiNS2_ILi144EEENS2_ILi288EEEEEENS2_ILi512EEEEEC2ERKS3_RKS6_RKS7_RKSA_RKSB_,@function
        .size           $_ZN7cutlass13device_kernelIN5flash19enable_sm80_to_sm89INS1_16FlashAttnBwdSm80INS1_25CollectiveMainloopBwdSm80ILi2ELi2EN4cute5tupleIJNS5_1CILi128EEES8_NS7_ILi64EEEEEENS_10bfloat16_tEfNS_4arch4Sm80ELb1ELb0ELb1ELb0ELb0ELb0ELb0ELb0ELi2ELi4ELi4ELi4ELb0EEENS1_21CollectiveEpilogueBwdISA_SB_SD_Li256ELb0ELb0ELi2EEENS1_25SingleTileBwdLPTSchedulerILb0ELi128ELb0EEEEEEEEEvNT_6ParamsE$_ZN4cute3eso3ESOILb1ELb0EJNS_1CILi1EEENS_5tupleIJNS2_ILi8EEEiiEEENS2_ILi64EEENS4_IJiNS2_ILi144EEENS2_ILi288EEEEEENS2_ILi512EEEEEC2ERKS3_RKS6_RKS7_RKSA_RKSB_,($_ZN7cutlass13device_kernelIN5flash19enable_sm80_to_sm89INS1_16FlashAttnBwdSm80INS1_25CollectiveMainloopBwdSm80ILi2ELi2EN4cute5tupleIJNS5_1CILi128EEES8_NS7_ILi64EEEEEENS_10bfloat16_tEfNS_4arch4Sm80ELb1ELb0ELb1ELb0ELb0ELb0ELb0ELb0ELi2ELi4ELi4ELi4ELb0EEENS1_21CollectiveEpilogueBwdISA_SB_SD_Li256ELb0ELb0ELi2EEENS1_25SingleTileBwdLPTSchedulerILb0ELi128ELb0EEEEEEEEEvNT_6ParamsE$_ZN4cute3eso3ESOILb1ELb0EJNS_1CILi1EEENS_5tupleIJiiiEEENS2_ILi64EEENS4_IJNS2_ILi72EEENS2_ILi144EEENS2_ILi288EEEEEENS2_ILi512EEEEEC2ERKS3_RKS5_RKS6_RKSA_RKSB_ - $_ZN7cutlass13device_kernelIN5flash19enable_sm80_to_sm89INS1_16FlashAttnBwdSm80INS1_25CollectiveMainloopBwdSm80ILi2ELi2EN4cute5tupleIJNS5_1CILi128EEES8_NS7_ILi64EEEEEENS_10bfloat16_tEfNS_4arch4Sm80ELb1ELb0ELb1ELb0ELb0ELb0ELb0ELb0ELi2ELi4ELi4ELi4ELb0EEENS1_21CollectiveEpilogueBwdISA_SB_SD_Li256ELb0ELb0ELi2EEENS1_25SingleTileBwdLPTSchedulerILb0ELi128ELb0EEEEEEEEEvNT_6ParamsE$_ZN4cute3eso3ESOILb1ELb0EJNS_1CILi1EEENS_5tupleIJNS2_ILi8EEEiiEEENS2_ILi64EEENS4_IJiNS2_ILi144EEENS2_ILi288EEEEEENS2_ILi512EEEEEC2ERKS3_RKS6_RKS7_RKSA_RKSB_)
$_ZN7cutlass13device_kernelIN5flash19enable_sm80_to_sm89INS1_16FlashAttnBwdSm80INS1_25CollectiveMainloopBwdSm80ILi2ELi2EN4cute5tupleIJNS5_1CILi128EEES8_NS7_ILi64EEEEEENS_10bfloat16_tEfNS_4arch4Sm80ELb1ELb0ELb1ELb0ELb0ELb0ELb0ELb0ELi2ELi4ELi4ELi4ELb0EEENS1_21CollectiveEpilogueBwdISA_SB_SD_Li256ELb0ELb0ELi2EEENS1_25SingleTileBwdLPTSchedulerILb0ELi128ELb0EEEEEEEEEvNT_6ParamsE$_ZN4cute3eso3ESOILb1ELb0EJNS_1CILi1EEENS_5tupleIJNS2_ILi8EEEiiEEENS2_ILi64EEENS4_IJiNS2_ILi144EEENS2_ILi288EEEEEENS2_ILi512EEEEEC2ERKS3_RKS6_RKS7_RKSA_RKSB_:
        /* <DEDUP_REMOVED lines=9> */
        .type           $_ZN7cutlass13device_kernelIN5flash19enable_sm80_to_sm89INS1_16FlashAttnBwdSm80INS1_25CollectiveMainloopBwdSm80ILi2ELi2EN4cute5tupleIJNS5_1CILi128EEES8_NS7_ILi64EEEEEENS_10bfloat16_tEfNS_4arch4Sm80ELb1ELb0ELb1ELb0ELb0ELb0ELb0ELb0ELi2ELi4ELi4ELi4ELb0EEENS1_21CollectiveEpilogueBwdISA_SB_SD_Li256ELb0ELb0ELi2EEENS1_25SingleTileBwdLPTSchedulerILb0ELi128ELb0EEEEEEEEEvNT_6ParamsE$_ZN4cute3eso3ESOILb1ELb0EJNS_1CILi1EEENS_5tupleIJiiiEEENS2_ILi64EEENS4_IJNS2_ILi72EEENS2_ILi144EEENS2_ILi288EEEEEENS2_ILi512EEEEEC2ERKS3_RKS5_RKS6_RKSA_RKSB_,@function
        .size           $_ZN7cutlass13device_kernelIN5flash19enable_sm80_to_sm89INS1_16FlashAttnBwdSm80INS1_25CollectiveMainloopBwdSm80ILi2ELi2EN4cute5tupleIJNS5_1CILi128EEES8_NS7_ILi64EEEEEENS_10bfloat16_tEfNS_4arch4Sm80ELb1ELb0ELb1ELb0ELb0ELb0ELb0ELb0ELi2ELi4ELi4ELi4ELb0EEENS1_21CollectiveEpilogueBwdISA_SB_SD_Li256ELb0ELb0ELi2EEENS1_25SingleTileBwdLPTSchedulerILb0ELi128ELb0EEEEEEEEEvNT_6ParamsE$_ZN4cute3eso3ESOILb1ELb0EJNS_1CILi1EEENS_5tupleIJiiiEEENS2_ILi64EEENS4_IJNS2_ILi72EEENS2_ILi144EEENS2_ILi288EEEEEENS2_ILi512EEEEEC2ERKS3_RKS5_RKS6_RKSA_RKSB_,($_ZN7cutlass13device_kernelIN5flash19enable_sm80_to_sm89INS1_16FlashAttnBwdSm80INS1_25CollectiveMainloopBwdSm80ILi2ELi2EN4cute5tupleIJNS5_1CILi128EEES8_NS7_ILi64EEEEEENS_10bfloat16_tEfNS_4arch4Sm80ELb1ELb0ELb1ELb0ELb0ELb0ELb0ELb0ELi2ELi4ELi4ELi4ELb0EEENS1_21CollectiveEpilogueBwdISA_SB_SD_Li256ELb0ELb0ELi2EEENS1_25SingleTileBwdLPTSchedulerILb0ELi128ELb0EEEEEEEEEvNT_6ParamsE$_ZN4cute3eso3ESOILb1ELb0EJNS_1CILi1EEEiEEC2ERKS3_RKi - $_ZN7cutlass13device_kernelIN5flash19enable_sm80_to_sm89INS1_16FlashAttnBwdSm80INS1_25CollectiveMainloopBwdSm80ILi2ELi2EN4cute5tupleIJNS5_1CILi128EEES8_NS7_ILi64EEEEEENS_10bfloat16_tEfNS_4arch4Sm80ELb1ELb0ELb1ELb0ELb0ELb0ELb0ELb0ELi2ELi4ELi4ELi4ELb0EEENS1_21CollectiveEpilogueBwdISA_SB_SD_Li256ELb0ELb0ELi2EEENS1_25SingleTileBwdLPTSchedulerILb0ELi128ELb0EEEEEEEEEvNT_6ParamsE$_ZN4cute3eso3ESOILb1ELb0EJNS_1CILi1EEENS_5tupleIJiiiEEENS2_ILi64EEENS4_IJNS2_ILi72EEENS2_ILi144EEENS2_ILi288EEEEEENS2_ILi512EEEEEC2ERKS3_RKS5_RKS6_RKSA_RKSB_)
$_ZN7cutlass13device_kernelIN5flash19enable_sm80_to_sm89INS1_16FlashAttnBwdSm80INS1_25CollectiveMainloopBwdSm80ILi2ELi2EN4cute5tupleIJNS5_1CILi128EEES8_NS7_ILi64EEEEEENS_10bfloat16_tEfNS_4arch4Sm80ELb1ELb0ELb1ELb0ELb0ELb0ELb0ELb0ELi2ELi4ELi4ELi4ELb0EEENS1_21CollectiveEpilogueBwdISA_SB_SD_Li256ELb0ELb0ELi2EEENS1_25SingleTileBwdLPTSchedulerILb0ELi128ELb0EEEEEEEEEvNT_6ParamsE$_ZN4cute3eso3ESOILb1ELb0EJNS_1CILi1EEENS_5tupleIJiiiEEENS2_ILi64EEENS4_IJNS2_ILi72EEENS2_ILi144EEENS2_ILi288EEEEEENS2_ILi512EEEEEC2ERKS3_RKS5_RKS6_RKSA_RKSB_:
[----:B------:R-:W-:Y:S01]  /*8c10*/  IADD3 R4, R4, -c[0x0][0x20], RZ ;  /* 0x8000080004047a10 */ /* 0x000fe20007ffe0ff */
[----:B------:R-:W-:Y:S01]  /*8c20*/  IMAD.MOV.U32 R8, RZ, RZ, R6 ;  /* 0x000000ffff087224 */ /* 0x000fe200078e0006 */
[----:B------:R-:W-:-:S03]  /*8c30*/  MOV R9, 0x0 ;  /* 0x0000000000097802 */ /* 0x000fc60000000f00 */
[----:B------:R1:W-:Y:S04]  /*8c40*/  STL [R4], R2 ;  /* 0x0000000204007387 */ /* 0x0003e80000100800 */
[----:B------:R1:W-:Y:S04]  /*8c50*/  STL [R4+0x4], R3 ;  /* 0x0000040304007387 */ /* 0x0003e80000100800 */
[----:B------:R1:W-:Y:S01]  /*8c60*/  STL [R4+0x8], R5 ;  /* 0x0000080504007387 */ /* 0x0003e20000100800 */
[----:B------:R-:W-:Y:S05]  /*8c70*/  RET.REL.NODEC R8 `(_ZN7cutlass13device_kernelIN5flash19enable_sm80_to_sm89INS1_16FlashAttnBwdSm80INS1_25CollectiveMainloopBwdSm80ILi2ELi2EN4cute5tupleIJNS5_1CILi128EEES8_NS7_ILi64EEEEEENS_10bfloat16_tEfNS_4arch4Sm80ELb1ELb0ELb1ELb0ELb0ELb0ELb0ELb0ELi2ELi4ELi4ELi4ELb0EEENS1_21CollectiveEpilogueBwdISA_SB_SD_Li256ELb0ELb0ELi2EEENS1_25SingleTileBwdLPTSchedulerILb0ELi128ELb0EEEEEEEEEvNT_6ParamsE) ;  /* 0xffff738008007950 */ /* 0x000fea0003c3ffff */
        .type           $_ZN7cutlass13device_kernelIN5flash19enable_sm80_to_sm89INS1_16FlashAttnBwdSm80INS1_25CollectiveMainloopBwdSm80ILi2ELi2EN4cute5tupleIJNS5_1CILi128EEES8_NS7_ILi64EEEEEENS_10bfloat16_tEfNS_4arch4Sm80ELb1ELb0ELb1ELb0ELb0ELb0ELb0ELb0ELi2ELi4ELi4ELi4ELb0EEENS1_21CollectiveEpilogueBwdISA_SB_SD_Li256ELb0ELb0ELi2EEENS1_25SingleTileBwdLPTSchedulerILb0ELi128ELb0EEEEEEEEEvNT_6ParamsE$_ZN4cute3eso3ESOILb1ELb0EJNS_1CILi1EEEiEEC2ERKS3_RKi,@function
        .size           $_ZN7cutlass13device_kernelIN5flash19enable_sm80_to_sm89INS1_16FlashAttnBwdSm80INS1_25CollectiveMainloopBwdSm80ILi2ELi2EN4cute5tupleIJNS5_1CILi128EEES8_NS7_ILi64EEEEEENS_10bfloat16_tEfNS_4arch4Sm80ELb1ELb0ELb1ELb0ELb0ELb0ELb0ELb0ELi2ELi4ELi4ELi4ELb0EEENS1_21CollectiveEpilogueBwdISA_SB_SD_Li256ELb0ELb0ELi2EEENS1_25SingleTileBwdLPTSchedulerILb0ELi128ELb0EEEEEEEEEvNT_6ParamsE$_ZN4cute3eso3ESOILb1ELb0EJNS_1CILi1EEEiEEC2ERKS3_RKi,($_ZN7cutlass13device_kernelIN5flash19enable_sm80_to_sm89INS1_16FlashAttnBwdSm80INS1_25CollectiveMainloopBwdSm80ILi2ELi2EN4cute5tupleIJNS5_1CILi128EEES8_NS7_ILi64EEEEEENS_10bfloat16_tEfNS_4arch4Sm80ELb1ELb0ELb1ELb0ELb0ELb0ELb0ELb0ELi2ELi4ELi4ELi4ELb0EEENS1_21CollectiveEpilogueBwdISA_SB_SD_Li256ELb0ELb0ELi2EEENS1_25SingleTileBwdLPTSchedulerILb0ELi128ELb0EEEEEEEEEvNT_6ParamsE$_ZN4cute3eso3ESOILb1ELb0EJNS_1CILi1EEEiiiNS2_ILi144EEENS2_ILi512EEEEEC2ERKS3_RKiSA_SA_RKS4_RKS5_ - $_ZN7cutlass13device_kernelIN5flash19enable_sm80_to_sm89INS1_16FlashAttnBwdSm80INS1_25CollectiveMainloopBwdSm80ILi2ELi2EN4cute5tupleIJNS5_1CILi128EEES8_NS7_ILi64EEEEEENS_10bfloat16_tEfNS_4arch4Sm80ELb1ELb0ELb1ELb0ELb0ELb0ELb0ELb0ELi2ELi4ELi4ELi4ELb0EEENS1_21CollectiveEpilogueBwdISA_SB_SD_Li256ELb0ELb0ELi2EEENS1_25SingleTileBwdLPTSchedulerILb0ELi128ELb0EEEEEEEEEvNT_6ParamsE$_ZN4cute3eso3ESOILb1ELb0EJNS_1CILi1EEEiEEC2ERKS3_RKi)
$_ZN7cutlass13device_kernelIN5flash19enable_sm80_to_sm89INS1_16FlashAttnBwdSm80INS1_25CollectiveMainloopBwdSm80ILi2ELi2EN4cute5tupleIJNS5_1CILi128EEES8_NS7_ILi64EEEEEENS_10bfloat16_tEfNS_4arch4Sm80ELb1ELb0ELb1ELb0ELb0ELb0ELb0ELb0ELi2ELi4ELi4ELi4ELb0EEENS1_21CollectiveEpilogueBwdISA_SB_SD_Li256ELb0ELb0ELi2EEENS1_25SingleTileBwdLPTSchedulerILb0ELi128ELb0EEEEEEEEEvNT_6ParamsE$_ZN4cute3eso3ESOILb1ELb0EJNS_1CILi1EEEiEEC2ERKS3_RKi:
[----:B------:R-:W-:Y:S02]  /*8c80*/  IADD3 R3, R62, -c[0x0][0x20], RZ ;  /* 0x800008003e037a10 */ /* 0x000fe40007ffe0ff */
[----:B------:R-:W-:-:S03]  /*8c90*/  MOV R5, 0x0 ;  /* 0x0000000000057802 */ /* 0x000fc60000000f00 */
[----:B------:R1:W-:Y:S01]  /*8ca0*/  STL [R3], R2 ;  /* 0x0000000203007387 */ /* 0x0003e20000100800 */
[----:B------:R-:W-:Y:S05]  /*8cb0*/  RET.REL.NODEC R4 `(_ZN7cutlass13device_kernelIN5flash19enable_sm80_to_sm89INS1_16FlashAttnBwdSm80INS1_25CollectiveMainloopBwdSm80ILi2ELi2EN4cute5tupleIJNS5_1CILi128EEES8_NS7_ILi64EEEEEENS_10bfloat16_tEfNS_4arch4Sm80ELb1ELb0ELb1ELb0ELb0ELb0ELb0ELb0ELi2ELi4ELi4ELi4ELb0EEENS1_21CollectiveEpilogueBwdISA_SB_SD_Li256ELb0ELb0ELi2EEENS1_25SingleTileBwdLPTSchedulerILb0ELi128ELb0EEEEEEEEEvNT_6ParamsE) ;  /* 0xffff734004007950 */ /* 0x000fea0003c3ffff */
        .type           $_ZN7cutlass13device_kernelIN5flash19enable_sm80_to_sm89INS1_16FlashAttnBwdSm80INS1_25CollectiveMainloopBwdSm80ILi2ELi2EN4cute5tupleIJNS5_1CILi128EEES8_NS7_ILi64EEEEEENS_10bfloat16_tEfNS_4arch4Sm80ELb1ELb0ELb1ELb0ELb0ELb0ELb0ELb0ELi2ELi4ELi4ELi4ELb0EEENS1_21CollectiveEpilogueBwdISA_SB_SD_Li256ELb0ELb0ELi2EEENS1_25SingleTileBwdLPTSchedulerILb0ELi128ELb0EEEEEEEEEvNT_6ParamsE$_ZN4cute3eso3ESOILb1ELb0EJNS_1CILi1EEEiiiNS2_ILi144EEENS2_ILi512EEEEEC2ERKS3_RKiSA_SA_RKS4_RKS5_,@function
        .size           $_ZN7cutlass13device_kernelIN5flash19enable_sm80_to_sm89INS1_16FlashAttnBwdSm80INS1_25CollectiveMainloopBwdSm80ILi2ELi2EN4cute5tupleIJNS5_1CILi128EEES8_NS7_ILi64EEEEEENS_10bfloat16_tEfNS_4arch4Sm80ELb1ELb0ELb1ELb0ELb0ELb0ELb0ELb0ELi2ELi4ELi4ELi4ELb0EEENS1_21CollectiveEpilogueBwdISA_SB_SD_Li256ELb0ELb0ELi2EEENS1_25SingleTileBwdLPTSchedulerILb0ELi128ELb0EEEEEEEEEvNT_6ParamsE$_ZN4cute3eso3ESOILb1ELb0EJNS_1CILi1EEEiiiNS2_ILi144EEENS2_ILi512EEEEEC2ERKS3_RKiSA_SA_RKS4_RKS5_,($_ZN7cutlass13device_kernelIN5flash19enable_sm80_to_sm89INS1_16FlashAttnBwdSm80INS1_25CollectiveMainloopBwdSm80ILi2ELi2EN4cute5tupleIJNS5_1CILi128EEES8_NS7_ILi64EEEEEENS_10bfloat16_tEfNS_4arch4Sm80ELb1ELb0ELb1ELb0ELb0ELb0ELb0ELb0ELi2ELi4ELi4ELi4ELb0EEENS1_21CollectiveEpilogueBwdISA_SB_SD_Li256ELb0ELb0ELi2EEENS1_25SingleTileBwdLPTSchedulerILb0ELi128ELb0EEEEEEEEEvNT_6ParamsE$_ZN4cute3eso3ESOILb1ELb0EJNS_1CILi1EEEiiiNS2_ILi64EEENS2_ILi72EEENS2_ILi144EEENS2_ILi288EEENS2_ILi512EEEEEC2ERKS3_RKiSD_SD_RKS4_RKS5_RKS6_RKS7_RKS8_ - $_ZN7cutlass13device_kernelIN5flash19enable_sm80_to_sm89INS1_16FlashAttnBwdSm80INS1_25CollectiveMainloopBwdSm80ILi2ELi2EN4cute5tupleIJNS5_1CILi128EEES8_NS7_ILi64EEEEEENS_10bfloat16_tEfNS_4arch4Sm80ELb1ELb0ELb1ELb0ELb0ELb0ELb0ELb0ELi2ELi4ELi4ELi4ELb0EEENS1_21CollectiveEpilogueBwdISA_SB_SD_Li256ELb0ELb0ELi2EEENS1_25SingleTileBwdLPTSchedulerILb0ELi128ELb0EEEEEEEEEvNT_6ParamsE$_ZN4cute3eso3ESOILb1ELb0EJNS_1CILi1EEEiiiNS2_ILi144EEENS2_ILi512EEEEEC2ERKS3_RKiSA_SA_RKS4_RKS5_)
$_ZN7cutlass13device_kernelIN5flash19enable_sm80_to_sm89INS1_16FlashAttnBwdSm80INS1_25CollectiveMainloopBwdSm80ILi2ELi2EN4cute5tupleIJNS5_1CILi128EEES8_NS7_ILi64EEEEEENS_10bfloat16_tEfNS_4arch4Sm80ELb1ELb0ELb1ELb0ELb0ELb0ELb0ELb0ELi2ELi4ELi4ELi4ELb0EEENS1_21CollectiveEpilogueBwdISA_SB_SD_Li256ELb0ELb0ELi2EEENS1_25SingleTileBwdLPTSchedulerILb0ELi128ELb0EEEEEEEEEvNT_6ParamsE$_ZN4cute3eso3ESOILb1ELb0EJNS_1CILi1EEEiiiNS2_ILi144EEENS2_ILi512EEEEEC2ERKS3_RKiSA_SA_RKS4_RKS5_:
        /* <DEDUP_REMOVED lines=11> */
        .type           $_ZN7cutlass13device_kernelIN5flash19enable_sm80_to_sm89INS1_16FlashAttnBwdSm80INS1_25CollectiveMainloopBwdSm80ILi2ELi2EN4cute5tupleIJNS5_1CILi128EEES8_NS7_ILi64EEEEEENS_10bfloat16_tEfNS_4arch4Sm80ELb1ELb0ELb1ELb0ELb0ELb0ELb0ELb0ELi2ELi4ELi4ELi4ELb0EEENS1_21CollectiveEpilogueBwdISA_SB_SD_Li256ELb0ELb0ELi2EEENS1_25SingleTileBwdLPTSchedulerILb0ELi128ELb0EEEEEEEEEvNT_6ParamsE$_ZN4cute3eso3ESOILb1ELb0EJNS_1CILi1EEEiiiNS2_ILi64EEENS2_ILi72EEENS2_ILi144EEENS2_ILi288EEENS2_ILi512EEEEEC2ERKS3_RKiSD_SD_RKS4_RKS5_RKS6_RKS7_RKS8_,@function
        .size           $_ZN7cutlass13device_kernelIN5flash19enable_sm80_to_sm89INS1_16FlashAttnBwdSm80INS1_25CollectiveMainloopBwdSm80ILi2ELi2EN4cute5tupleIJNS5_1CILi128EEES8_NS7_ILi64EEEEEENS_10bfloat16_tEfNS_4arch4Sm80ELb1ELb0ELb1ELb0ELb0ELb0ELb0ELb0ELi2ELi4ELi4ELi4ELb0EEENS1_21CollectiveEpilogueBwdISA_SB_SD_Li256ELb0ELb0ELi2EEENS1_25SingleTileBwdLPTSchedulerILb0ELi128ELb0EEEEEEEEEvNT_6ParamsE$_ZN4cute3eso3ESOILb1ELb0EJNS_1CILi1EEEiiiNS2_ILi64EEENS2_ILi72EEENS2_ILi144EEENS2_ILi288EEENS2_ILi512EEEEEC2ERKS3_RKiSD_SD_RKS4_RKS5_RKS6_RKS7_RKS8_,($_ZN7cutlass13device_kernelIN5flash19enable_sm80_to_sm89INS1_16FlashAttnBwdSm80INS1_25CollectiveMainloopBwdSm80ILi2ELi2EN4cute5tupleIJNS5_1CILi128EEES8_NS7_ILi64EEEEEENS_10bfloat16_tEfNS_4arch4Sm80ELb1ELb0ELb1ELb0ELb0ELb0ELb0ELb0ELi2ELi4ELi4ELi4ELb0EEENS1_21CollectiveEpilogueBwdISA_SB_SD_Li256ELb0ELb0ELi2EEENS1_25SingleTileBwdLPTSchedulerILb0ELi128ELb0EEEEEEEEEvNT_6ParamsE$_ZN4cute3eso3ESOILb1ELb0EJNS_1CILi1EEEiiiNS2_ILi72EEENS2_ILi512EEEEEC2ERKS3_RKiSA_SA_RKS4_RKS5_ - $_ZN7cutlass13device_kernelIN5flash19enable_sm80_to_sm89INS1_16FlashAttnBwdSm80INS1_25CollectiveMainloopBwdSm80ILi2ELi2EN4cute5tupleIJNS5_1CILi128EEES8_NS7_ILi64EEEEEENS_10bfloat16_tEfNS_4arch4Sm80ELb1ELb0ELb1ELb0ELb0ELb0ELb0ELb0ELi2ELi4ELi4ELi4ELb0EEENS1_21CollectiveEpilogueBwdISA_SB_SD_Li256ELb0ELb0ELi2EEENS1_25SingleTileBwdLPTSchedulerILb0ELi128ELb0EEEEEEEEEvNT_6ParamsE$_ZN4cute3eso3ESOILb1ELb0EJNS_1CILi1EEEiiiNS2_ILi64EEENS2_ILi72EEENS2_ILi144EEENS2_ILi288EEENS2_ILi512EEEEEC2ERKS3_RKiSD_SD_RKS4_RKS5_RKS6_RKS7_RKS8_)
$_ZN7cutlass13device_kernelIN5flash19enable_sm80_to_sm89INS1_16FlashAttnBwdSm80INS1_25CollectiveMainloopBwdSm80ILi2ELi2EN4cute5tupleIJNS5_1CILi128EEES8_NS7_ILi64EEEEEENS_10bfloat16_tEfNS_4arch4Sm80ELb1ELb0ELb1ELb0ELb0ELb0ELb0ELb0ELi2ELi4ELi4ELi4ELb0EEENS1_21CollectiveEpilogueBwdISA_SB_SD_Li256ELb0ELb0ELi2EEENS1_25SingleTileBwdLPTSchedulerILb0ELi128ELb0EEEEEEEEEvNT_6ParamsE$_ZN4cute3eso3ESOILb1ELb0EJNS_1CILi1EEEiiiNS2_ILi64EEENS2_ILi72EEENS2_ILi144EEENS2_ILi288EEENS2_ILi512EEEEEC2ERKS3_RKiSD_SD_RKS4_RKS5_RKS6_RKS7_RKS8_:
        /* <DEDUP_REMOVED lines=11> */
        .type           $_ZN7cutlass13device_kernelIN5flash19enable_sm80_to_sm89INS1_16FlashAttnBwdSm80INS1_25CollectiveMainloopBwdSm80ILi2ELi2EN4cute5tupleIJNS5_1CILi128EEES8_NS7_ILi64EEEEEENS_10bfloat16_tEfNS_4arch4Sm80ELb1ELb0ELb1ELb0ELb0ELb0ELb0ELb0ELi2ELi4ELi4ELi4ELb0EEENS1_21CollectiveEpilogueBwdISA_SB_SD_Li256ELb0ELb0ELi2EEENS1_25SingleTileBwdLPTSchedulerILb0ELi128ELb0EEEEEEEEEvNT_6ParamsE$_ZN4cute3eso3ESOILb1ELb0EJNS_1CILi1EEEiiiNS2_ILi72EEENS2_ILi512EEEEEC2ERKS3_RKiSA_SA_RKS4_RKS5_,@function
        .size           $_ZN7cutlass13device_kernelIN5flash19enable_sm80_to_sm89INS1_16FlashAttnBwdSm80INS1_25CollectiveMainloopBwdSm80ILi2ELi2EN4cute5tupleIJNS5_1CILi128EEES8_NS7_ILi64EEEEEENS_10bfloat16_tEfNS_4arch4Sm80ELb1ELb0ELb1ELb0ELb0ELb0ELb0ELb0ELi2ELi4ELi4ELi4ELb0EEENS1_21CollectiveEpilogueBwdISA_SB_SD_Li256ELb0ELb0ELi2EEENS1_25SingleTileBwdLPTSchedulerILb0ELi128ELb0EEEEEEEEEvNT_6ParamsE$_ZN4cute3eso3ESOILb1ELb0EJNS_1CILi1EEEiiiNS2_ILi72EEENS2_ILi512EEEEEC2ERKS3_RKiSA_SA_RKS4_RKS5_,($_ZN7cutlass13device_kernelIN5flash19enable_sm80_to_sm89INS1_16FlashAttnBwdSm80INS1_25CollectiveMainloopBwdSm80ILi2ELi2EN4cute5tupleIJNS5_1CILi128EEES8_NS7_ILi64EEEEEENS_10bfloat16_tEfNS_4arch4Sm80ELb1ELb0ELb1ELb0ELb0ELb0ELb0ELb0ELi2ELi4ELi4ELi4ELb0EEENS1_21CollectiveEpilogueBwdISA_SB_SD_Li256ELb0ELb0ELi2EEENS1_25SingleTileBwdLPTSchedulerILb0ELi128ELb0EEEEEEEEEvNT_6ParamsE$_ZN4cute3eso3ESOILb1ELb0EJNS_1CILi2EEEiEEC2ERKS3_RKi - $_ZN7cutlass13device_kernelIN5flash19enable_sm80_to_sm89INS1_16FlashAttnBwdSm80INS1_25CollectiveMainloopBwdSm80ILi2ELi2EN4cute5tupleIJNS5_1CILi128EEES8_NS7_ILi64EEEEEENS_10bfloat16_tEfNS_4arch4Sm80ELb1ELb0ELb1ELb0ELb0ELb0ELb0ELb0ELi2ELi4ELi4ELi4ELb0EEENS1_21CollectiveEpilogueBwdISA_SB_SD_Li256ELb0ELb0ELi2EEENS1_25SingleTileBwdLPTSchedulerILb0ELi128ELb0EEEEEEEEEvNT_6ParamsE$_ZN4cute3eso3ESOILb1ELb0EJNS_1CILi1EEEiiiNS2_ILi72EEENS2_ILi512EEEEEC2ERKS3_RKiSA_SA_RKS4_RKS5_)
$_ZN7cutlass13device_kernelIN5flash19enable_sm80_to_sm89INS1_16FlashAttnBwdSm80INS1_25CollectiveMainloopBwdSm80ILi2ELi2EN4cute5tupleIJNS5_1CILi128EEES8_NS7_ILi64EEEEEENS_10bfloat16_tEfNS_4arch4Sm80ELb1ELb0ELb1ELb0ELb0ELb0ELb0ELb0ELi2ELi4ELi4ELi4ELb0EEENS1_21CollectiveEpilogueBwdISA_SB_SD_Li256ELb0ELb0ELi2EEENS1_25SingleTileBwdLPTSchedulerILb0ELi128ELb0EEEEEEEEEvNT_6ParamsE$_ZN4cute3eso3ESOILb1ELb0EJNS_1CILi1EEEiiiNS2_ILi72EEENS2_ILi512EEEEEC2ERKS3_RKiSA_SA_RKS4_RKS5_:
        /* <DEDUP_REMOVED lines=11> */
        .type           $_ZN7cutlass13device_kernelIN5flash19enable_sm80_to_sm89INS1_16FlashAttnBwdSm80INS1_25CollectiveMainloopBwdSm80ILi2ELi2EN4cute5tupleIJNS5_1CILi128EEES8_NS7_ILi64EEEEEENS_10bfloat16_tEfNS_4arch4Sm80ELb1ELb0ELb1ELb0ELb0ELb0ELb0ELb0ELi2ELi4ELi4ELi4ELb0EEENS1_21CollectiveEpilogueBwdISA_SB_SD_Li256ELb0ELb0ELi2EEENS1_25SingleTileBwdLPTSchedulerILb0ELi128ELb0EEEEEEEEEvNT_6ParamsE$_ZN4cute3eso3ESOILb1ELb0EJNS_1CILi2EEEiEEC2ERKS3_RKi,@function
        .size           $_ZN7cutlass13device_kernelIN5flash19enable_sm80_to_sm89INS1_16FlashAttnBwdSm80INS1_25CollectiveMainloopBwdSm80ILi2ELi2EN4cute5tupleIJNS5_1CILi128EEES8_NS7_ILi64EEEEEENS_10bfloat16_tEfNS_4arch4Sm80ELb1ELb0ELb1ELb0ELb0ELb0ELb0ELb0ELi2ELi4ELi4ELi4ELb0EEENS1_21CollectiveEpilogueBwdISA_SB_SD_Li256ELb0ELb0ELi2EEENS1_25SingleTileBwdLPTSchedulerILb0ELi128ELb0EEEEEEEEEvNT_6ParamsE$_ZN4cute3eso3ESOILb1ELb0EJNS_1CILi2EEEiEEC2ERKS3_RKi,($_ZN7cutlass13device_kernelIN5flash19enable_sm80_to_sm89INS1_16FlashAttnBwdSm80INS1_25CollectiveMainloopBwdSm80ILi2ELi2EN4cute5tupleIJNS5_1CILi128EEES8_NS7_ILi64EEEEEENS_10bfloat16_tEfNS_4arch4Sm80ELb1ELb0ELb1ELb0ELb0ELb0ELb0ELb0ELi2ELi4ELi4ELi4ELb0EEENS1_21CollectiveEpilogueBwdISA_SB_SD_Li256ELb0ELb0ELi2EEENS1_25SingleTileBwdLPTSchedulerILb0ELi128ELb0EEEEEEEEEvNT_6ParamsE$_ZN4cute3eso3ESOILb1ELb0EJNS_1CILi4096EEENS_5tupleIJNS4_IJiiEEENS2_ILi8192EEEEEEEEC2ERKS3_RKS7_ - $_ZN7cutlass13device_kernelIN5flash19enable_sm80_to_sm89INS1_16FlashAttnBwdSm80INS1_25CollectiveMainloopBwdSm80ILi2ELi2EN4cute5tupleIJNS5_1CILi128EEES8_NS7_ILi64EEEEEENS_10bfloat16_tEfNS_4arch4Sm80ELb1ELb0ELb1ELb0ELb0ELb0ELb0ELb0ELi2ELi4ELi4ELi4ELb0EEENS1_21CollectiveEpilogueBwdISA_SB_SD_Li256ELb0ELb0ELi2EEENS1_25SingleTileBwdLPTSchedulerILb0ELi128ELb0EEEEEEEEEvNT_6ParamsE$_ZN4cute3eso3ESOILb1ELb0EJNS_1CILi2EEEiEEC2ERKS3_RKi)
$_ZN7cutlass13device_kernelIN5flash19enable_sm80_to_sm89INS1_16FlashAttnBwdSm80INS1_25CollectiveMainloopBwdSm80ILi2ELi2EN4cute5tupleIJNS5_1CILi128EEES8_NS7_ILi64EEEEEENS_10bfloat16_tEfNS_4arch4Sm80ELb1ELb0ELb1ELb0ELb0ELb0ELb0ELb0ELi2ELi4ELi4ELi4ELb0EEENS1_21CollectiveEpilogueBwdISA_SB_SD_Li256ELb0ELb0ELi2EEENS1_25SingleTileBwdLPTSchedulerILb0ELi128ELb0EEEEEEEEEvNT_6ParamsE$_ZN4cute3eso3ESOILb1ELb0EJNS_1CILi2EEEiEEC2ERKS3_RKi:
[----:B------:R-:W-:Y:S02]  /*8ed0*/  IADD3 R2, R2, -c[0x0][0x20], RZ ;  /* 0x8000080002027a10 */ /* 0x000fe40007ffe0ff */
[----:B------:R-:W-:-:S03]  /*8ee0*/  MOV R5, 0x0 ;  /* 0x0000000000057802 */ /* 0x000fc60000000f00 */
[----:B------:R1:W-:Y:S01]  /*8ef0*/  STL [R2], R3 ;  /* 0x0000000302007387 */ /* 0x0003e20000100800 */
[----:B------:R-:W-:Y:S05]  /*8f00*/  RET.REL.NODEC R4 `(_ZN7cutlass13device_kernelIN5flash19enable_sm80_to_sm89INS1_16FlashAttnBwdSm80INS1_25CollectiveMainloopBwdSm80ILi2ELi2EN4cute5tupleIJNS5_1CILi128EEES8_NS7_ILi64EEEEEENS_10bfloat16_tEfNS_4arch4Sm80ELb1ELb0ELb1ELb0ELb0ELb0ELb0ELb0ELi2ELi4ELi4ELi4ELb0EEENS1_21CollectiveEpilogueBwdISA_SB_SD_Li256ELb0ELb0ELi2EEENS1_25SingleTileBwdLPTSchedulerILb0ELi128ELb0EEEEEEEEEvNT_6ParamsE) ;  /* 0xffff70f004007950 */ /* 0x000fea0003c3ffff */
        .type           $_ZN7cutlass13device_kernelIN5flash19enable_sm80_to_sm89INS1_16FlashAttnBwdSm80INS1_25CollectiveMainloopBwdSm80ILi2ELi2EN4cute5tupleIJNS5_1CILi128EEES8_NS7_ILi64EEEEEENS_10bfloat16_tEfNS_4arch4Sm80ELb1ELb0ELb1ELb0ELb0ELb0ELb0ELb0ELi2ELi4ELi4ELi4ELb0EEENS1_21CollectiveEpilogueBwdISA_SB_SD_Li256ELb0ELb0ELi2EEENS1_25SingleTileBwdLPTSchedulerILb0ELi128ELb0EEEEEEEEEvNT_6ParamsE$_ZN4cute3eso3ESOILb1ELb0EJNS_1CILi4096EEENS_5tupleIJNS4_IJiiEEENS2_ILi8192EEEEEEEEC2ERKS3_RKS7_,@function
        .size           $_ZN7cutlass13device_kernelIN5flash19enable_sm80_to_sm89INS1_16FlashAttnBwdSm80INS1_25CollectiveMainloopBwdSm80ILi2ELi2EN4cute5tupleIJNS5_1CILi128EEES8_NS7_ILi64EEEEEENS_10bfloat16_tEfNS_4arch4Sm80ELb1ELb0ELb1ELb0ELb0ELb0ELb0ELb0ELi2ELi4ELi4ELi4ELb0EEENS1_21CollectiveEpilogueBwdISA_SB_SD_Li256ELb0ELb0ELi2EEENS1_25SingleTileBwdLPTSchedulerILb0ELi128ELb0EEEEEEEEEvNT_6ParamsE$_ZN4cute3eso3ESOILb1ELb0EJNS_1CILi4096EEENS_5tupleIJNS4_IJiiEEENS2_ILi8192EEEEEEEEC2ERKS3_RKS7_,($_ZN7cutlass13device_kernelIN5flash19enable_sm80_to_sm89INS1_16FlashAttnBwdSm80INS1_25CollectiveMainloopBwdSm80ILi2ELi2EN4cute5tupleIJNS5_1CILi128EEES8_NS7_ILi64EEEEEENS_10bfloat16_tEfNS_4arch4Sm80ELb1ELb0ELb1ELb0ELb0ELb0ELb0ELb0ELi2ELi4ELi4ELi4ELb0EEENS1_21CollectiveEpilogueBwdISA_SB_SD_Li256ELb0ELb0ELi2EEENS1_25SingleTileBwdLPTSchedulerILb0ELi128ELb0EEEEEEEEEvNT_6ParamsE$_ZN4cute3eso3ESOILb1ELb0EJNS_1CILi4096EEENS_5tupleIJiiEEEEEC2ERKS3_RKS5_ - $_ZN7cutlass13device_kernelIN5flash19enable_sm80_to_sm89INS1_16FlashAttnBwdSm80INS1_25CollectiveMainloopBwdSm80ILi2ELi2EN4cute5tupleIJNS5_1CILi128EEES8_NS7_ILi64EEEEEENS_10bfloat16_tEfNS_4arch4Sm80ELb1ELb0ELb1ELb0ELb0ELb0ELb0ELb0ELi2ELi4ELi4ELi4ELb0EEENS1_21CollectiveEpilogueBwdISA_SB_SD_Li256ELb0ELb0ELi2EEENS1_25SingleTileBwdLPTSchedulerILb0ELi128ELb0EEEEEEEEEvNT_6ParamsE$_ZN4cute3eso3ESOILb1ELb0EJNS_1CILi4096EEENS_5tupleIJNS4_IJiiEEENS2_ILi8192EEEEEEEEC2ERKS3_RKS7_)
$_ZN7cutlass13device_kernelIN5flash19enable_sm80_to_sm89INS1_16FlashAttnBwdSm80INS1_25CollectiveMainloopBwdSm80ILi2ELi2EN4cute5tupleIJNS5_1CILi128EEES8_NS7_ILi64EEEEEENS_10bfloat16_tEfNS_4arch4Sm80ELb1ELb0ELb1ELb0ELb0ELb0ELb0ELb0ELi2ELi4ELi4ELi4ELb0EEENS1_21CollectiveEpilogueBwdISA_SB_SD_Li256ELb0ELb0ELi2EEENS1_25SingleTileBwdLPTSchedulerILb0ELi128ELb0EEEEEEEEEvNT_6ParamsE$_ZN4cute3eso3ESOILb1ELb0EJNS_1CILi4096EEENS_5tupleIJNS4_IJiiEEENS2_ILi8192EEEEEEEEC2ERKS3_RKS7_:
[----:B------:R-:W-:Y:S01]  /*8f10*/  IADD3 R2, R2, -c[0x0][0x20], RZ ;  /* 0x8000080002027a10 */ /* 0x000fe20007ffe0ff */
[----:B------:R-:W-:Y:S01]  /*8f20*/  IMAD.MOV.U32 R8, RZ, RZ, R6 ;  /* 0x000000ffff087224 */ /* 0x000fe200078e0006 */
[----:B------:R-:W-:-:S03]  /*8f30*/  MOV R9, 0x0 ;  /* 0x0000000000097802 */ /* 0x000fc60000000f00 */
[----:B------:R1:W-:Y:S04]  /*8f40*/  STL [R2], R5 ;  /* 0x0000000502007387 */ /* 0x0003e80000100800 */
[----:B------:R1:W-:Y:S01]  /*8f50*/  STL [R2+0x4], R3 ;  /* 0x0000040302007387 */ /* 0x0003e20000100800 */
[----:B------:R-:W-:Y:S05]  /*8f60*/  RET.REL.NODEC R8 `(_ZN7cutlass13device_kernelIN5flash19enable_sm80_to_sm89INS1_16FlashAttnBwdSm80INS1_25CollectiveMainloopBwdSm80ILi2ELi2EN4cute5tupleIJNS5_1CILi128EEES8_NS7_ILi64EEEEEENS_10bfloat16_tEfNS_4arch4Sm80ELb1ELb0ELb1ELb0ELb0ELb0ELb0ELb0ELi2ELi4ELi4ELi4ELb0EEENS1_21CollectiveEpilogueBwdISA_SB_SD_Li256ELb0ELb0ELi2EEENS1_25SingleTileBwdLPTSchedulerILb0ELi128ELb0EEEEEEEEEvNT_6ParamsE) ;  /* 0xffff709008007950 */ /* 0x000fea0003c3ffff */
        .type           $_ZN7cutlass13device_kernelIN5flash19enable_sm80_to_sm89INS1_16FlashAttnBwdSm80INS1_25CollectiveMainloopBwdSm80ILi2ELi2EN4cute5tupleIJNS5_1CILi128EEES8_NS7_ILi64EEEEEENS_10bfloat16_tEfNS_4arch4Sm80ELb1ELb0ELb1ELb0ELb0ELb0ELb0ELb0ELi2ELi4ELi4ELi4ELb0EEENS1_21CollectiveEpilogueBwdISA_SB_SD_Li256ELb0ELb0ELi2EEENS1_25SingleTileBwdLPTSchedulerILb0ELi128ELb0EEEEEEEEEvNT_6ParamsE$_ZN4cute3eso3ESOILb1ELb0EJNS_1CILi4096EEENS_5tupleIJiiEEEEEC2ERKS3_RKS5_,@function
        .size           $_ZN7cutlass13device_kernelIN5flash19enable_sm80_to_sm89INS1_16FlashAttnBwdSm80INS1_25CollectiveMainloopBwdSm80ILi2ELi2EN4cute5tupleIJNS5_1CILi128EEES8_NS7_ILi64EEEEEENS_10bfloat16_tEfNS_4arch4Sm80ELb1ELb0ELb1ELb0ELb0ELb0ELb0ELb0ELi2ELi4ELi4ELi4ELb0EEENS1_21CollectiveEpilogueBwdISA_SB_SD_Li256ELb0ELb0ELi2EEENS1_25SingleTileBwdLPTSchedulerILb0ELi128ELb0EEEEEEEEEvNT_6ParamsE$_ZN4cute3eso3ESOILb1ELb0EJNS_1CILi4096EEENS_5tupleIJiiEEEEEC2ERKS3_RKS5_,($_ZN7cutlass13device_kernelIN5flash19enable_sm80_to_sm89INS1_16FlashAttnBwdSm80INS1_25CollectiveMainloopBwdSm80ILi2ELi2EN4cute5tupleIJNS5_1CILi128EEES8_NS7_ILi64EEEEEENS_10bfloat16_tEfNS_4arch4Sm80ELb1ELb0ELb1ELb0ELb0ELb0ELb0ELb0ELi2ELi4ELi4ELi4ELb0EEENS1_21CollectiveEpilogueBwdISA_SB_SD_Li256ELb0ELb0ELi2EEENS1_25SingleTileBwdLPTSchedulerILb0ELi128ELb0EEEEEEEEEvNT_6ParamsE$_ZN4cute3eso3ESOILb1ELb0EJNS_1CILi4096EEEiiEEC2ERKS3_RKiS8_ - $_ZN7cutlass13device_kernelIN5flash19enable_sm80_to_sm89INS1_16FlashAttnBwdSm80INS1_25CollectiveMainloopBwdSm80ILi2ELi2EN4cute5tupleIJNS5_1CILi128EEES8_NS7_ILi64EEEEEENS_10bfloat16_tEfNS_4arch4Sm80ELb1ELb0ELb1ELb0ELb0ELb0ELb0ELb0ELi2ELi4ELi4ELi4ELb0EEENS1_21CollectiveEpilogueBwdISA_SB_SD_Li256ELb0ELb0ELi2EEENS1_25SingleTileBwdLPTSchedulerILb0ELi128ELb0EEEEEEEEEvNT_6ParamsE$_ZN4cute3eso3ESOILb1ELb0EJNS_1CILi4096EEENS_5tupleIJiiEEEEEC2ERKS3_RKS5_)
$_ZN7cutlass13device_kernelIN5flash19enable_sm80_to_sm89INS1_16FlashAttnBwdSm80INS1_25CollectiveMainloopBwdSm80ILi2ELi2EN4cute5tupleIJNS5_1CILi128EEES8_NS7_ILi64EEEEEENS_10bfloat16_tEfNS_4arch4Sm80ELb1ELb0ELb1ELb0ELb0ELb0ELb0ELb0ELi2ELi4ELi4ELi4ELb0EEENS1_21CollectiveEpilogueBwdISA_SB_SD_Li256ELb0ELb0ELi2EEENS1_25SingleTileBwdLPTSchedulerILb0ELi128ELb0EEEEEEEEEvNT_6ParamsE$_ZN4cute3eso3ESOILb1ELb0EJNS_1CILi4096EEENS_5tupleIJiiEEEEEC2ERKS3_RKS5_:
[----:B------:R-:W-:Y:S01]  /*8f70*/  IADD3 R2, R2, -c[0x0][0x20], RZ ;  /* 0x8000080002027a10 */ /* 0x000fe20007ffe0ff */
[----:B------:R-:W-:Y:S01]  /*8f80*/  IMAD.MOV.U32 R8, RZ, RZ, R6 ;  /* 0x000000ffff087224 */ /* 0x000fe200078e0006 */
[----:B------:R-:W-:-:S03]  /*8f90*/  MOV R9, 0x0 ;  /* 0x0000000000097802 */ /* 0x000fc60000000f00 */
[----:B------:R1:W-:Y:S04]  /*8fa0*/  STL [R2], R5 ;  /* 0x0000000502007387 */ /* 0x0003e80000100800 */
[----:B------:R1:W-:Y:S01]  /*8fb0*/  STL [R2+0x4], R3 ;  /* 0x0000040302007387 */ /* 0x0003e20000100800 */
[----:B------:R-:W-:Y:S05]  /*8fc0*/  RET.REL.NODEC R8 `(_ZN7cutlass13device_kernelIN5flash19enable_sm80_to_sm89INS1_16FlashAttnBwdSm80INS1_25CollectiveMainloopBwdSm80ILi2ELi2EN4cute5tupleIJNS5_1CILi128EEES8_NS7_ILi64EEEEEENS_10bfloat16_tEfNS_4arch4Sm80ELb1ELb0ELb1ELb0ELb0ELb0ELb0ELb0ELi2ELi4ELi4ELi4ELb0EEENS1_21CollectiveEpilogueBwdISA_SB_SD_Li256ELb0ELb0ELi2EEENS1_25SingleTileBwdLPTSchedulerILb0ELi128ELb0EEEEEEEEEvNT_6ParamsE) ;  /* 0xffff703008007950 */ /* 0x000fea0003c3ffff */
        .type           $_ZN7cutlass13device_kernelIN5flash19enable_sm80_to_sm89INS1_16FlashAttnBwdSm80INS1_25CollectiveMainloopBwdSm80ILi2ELi2EN4cute5tupleIJNS5_1CILi128EEES8_NS7_ILi64EEEEEENS_10bfloat16_tEfNS_4arch4Sm80ELb1ELb0ELb1ELb0ELb0ELb0ELb0ELb0ELi2ELi4ELi4ELi4ELb0EEENS1_21CollectiveEpilogueBwdISA_SB_SD_Li256ELb0ELb0ELi2EEENS1_25SingleTileBwdLPTSchedulerILb0ELi128ELb0EEEEEEEEEvNT_6ParamsE$_ZN4cute3eso3ESOILb1ELb0EJNS_1CILi4096EEEiiEEC2ERKS3_RKiS8_,@function
        .size           $_ZN7cutlass13device_kernelIN5flash19enable_sm80_to_sm89INS1_16FlashAttnBwdSm80INS1_25CollectiveMainloopBwdSm80ILi2ELi2EN4cute5tupleIJNS5_1CILi128EEES8_NS7_ILi64EEEEEENS_10bfloat16_tEfNS_4arch4Sm80ELb1ELb0ELb1ELb0ELb0ELb0ELb0ELb0ELi2ELi4ELi4ELi4ELb0EEENS1_21CollectiveEpilogueBwdISA_SB_SD_Li256ELb0ELb0ELi2EEENS1_25SingleTileBwdLPTSchedulerILb0ELi128ELb0EEEEEEEEEvNT_6ParamsE$_ZN4cute3eso3ESOILb1ELb0EJNS_1CILi4096EEEiiEEC2ERKS3_RKiS8_,($_ZN7cutlass13device_kernelIN5flash19enable_sm80_to_sm89INS1_16FlashAttnBwdSm80INS1_25CollectiveMainloopBwdSm80ILi2ELi2EN4cute5tupleIJNS5_1CILi128EEES8_NS7_ILi64EEEEEENS_10bfloat16_tEfNS_4arch4Sm80ELb1ELb0ELb1ELb0ELb0ELb0ELb0ELb0ELi2ELi4ELi4ELi4ELb0EEENS1_21CollectiveEpilogueBwdISA_SB_SD_Li256ELb0ELb0ELi2EEENS1_25SingleTileBwdLPTSchedulerILb0ELi128ELb0EEEEEEEEEvNT_6ParamsE$_ZN4cute3eso3ESOILb1ELb0EJNS_1CILi4096EEEiiNS2_ILi8192EEEEEC2ERKS3_RKiS9_RKS4_ - $_ZN7cutlass13device_kernelIN5flash19enable_sm80_to_sm89INS1_16FlashAttnBwdSm80INS1_25CollectiveMainloopBwdSm80ILi2ELi2EN4cute5tupleIJNS5_1CILi128EEES8_NS7_ILi64EEEEEENS_10bfloat16_tEfNS_4arch4Sm80ELb1ELb0ELb1ELb0ELb0ELb0ELb0ELb0ELi2ELi4ELi4ELi4ELb0EEENS1_21CollectiveEpilogueBwdISA_SB_SD_Li256ELb0ELb0ELi2EEENS1_25SingleTileBwdLPTSchedulerILb0ELi128ELb0EEEEEEEEEvNT_6ParamsE$_ZN4cute3eso3ESOILb1ELb0EJNS_1CILi4096EEEiiEEC2ERKS3_RKiS8_)
$_ZN7cutlass13device_kernelIN5flash19enable_sm80_to_sm89INS1_16FlashAttnBwdSm80INS1_25CollectiveMainloopBwdSm80ILi2ELi2EN4cute5tupleIJNS5_1CILi128EEES8_NS7_ILi64EEEEEENS_10bfloat16_tEfNS_4arch4Sm80ELb1ELb0ELb1ELb0ELb0ELb0ELb0ELb0ELi2ELi4ELi4ELi4ELb0EEENS1_21CollectiveEpilogueBwdISA_SB_SD_Li256ELb0ELb0ELi2EEENS1_25SingleTileBwdLPTSchedulerILb0ELi128ELb0EEEEEEEEEvNT_6ParamsE$_ZN4cute3eso3ESOILb1ELb0EJNS_1CILi4096EEEiiEEC2ERKS3_RKiS8_:
        /* <DEDUP_REMOVED lines=8> */
        .type           $_ZN7cutlass13device_kernelIN5flash19enable_sm80_to_sm89INS1_16FlashAttnBwdSm80INS1_25CollectiveMainloopBwdSm80ILi2ELi2EN4cute5tupleIJNS5_1CILi128EEES8_NS7_ILi64EEEEEENS_10bfloat16_tEfNS_4arch4Sm80ELb1ELb0ELb1ELb0ELb0ELb0ELb0ELb0ELi2ELi4ELi4ELi4ELb0EEENS1_21CollectiveEpilogueBwdISA_SB_SD_Li256ELb0ELb0ELi2EEENS1_25SingleTileBwdLPTSchedulerILb0ELi128ELb0EEEEEEEEEvNT_6ParamsE$_ZN4cute3eso3ESOILb1ELb0EJNS_1CILi4096EEEiiNS2_ILi8192EEEEEC2ERKS3_RKiS9_RKS4_,@function
        .size           $_ZN7cutlass13device_kernelIN5flash19enable_sm80_to_sm89INS1_16FlashAttnBwdSm80INS1_25CollectiveMainloopBwdSm80ILi2ELi2EN4cute5tupleIJNS5_1CILi128EEES8_NS7_ILi64EEEEEENS_10bfloat16_tEfNS_4arch4Sm80ELb1ELb0ELb1ELb0ELb0ELb0ELb0ELb0ELi2ELi4ELi4ELi4ELb0EEENS1_21CollectiveEpilogueBwdISA_SB_SD_Li256ELb0ELb0ELi2EEENS1_25SingleTileBwdLPTSchedulerILb0ELi128ELb0EEEEEEEEEvNT_6ParamsE$_ZN4cute3eso3ESOILb1ELb0EJNS_1CILi4096EEEiiNS2_ILi8192EEEEEC2ERKS3_RKiS9_RKS4_,($_ZN7cutlass13device_kernelIN5flash19enable_sm80_to_sm89INS1_16FlashAttnBwdSm80INS1_25CollectiveMainloopBwdSm80ILi2ELi2EN4cute5tupleIJNS5_1CILi128EEES8_NS7_ILi64EEEEEENS_10bfloat16_tEfNS_4arch4Sm80ELb1ELb0ELb1ELb0ELb0ELb0ELb0ELb0ELi2ELi4ELi4ELi4ELb0EEENS1_21CollectiveEpilogueBwdISA_SB_SD_Li256ELb0ELb0ELi2EEENS1_25SingleTileBwdLPTSchedulerILb0ELi128ELb0EEEEEEEEEvNT_6ParamsE$_ZN4cute3eso3ESOILb1ELb0EJNS_1CILi8EEEiiEEC2ERKS3_RKiS8_ - $_ZN7cutlass13device_kernelIN5flash19enable_sm80_to_sm89INS1_16FlashAttnBwdSm80INS1_25CollectiveMainloopBwdSm80ILi2ELi2EN4cute5tupleIJNS5_1CILi128EEES8_NS7_ILi64EEEEEENS_10bfloat16_tEfNS_4arch4Sm80ELb1ELb0ELb1ELb0ELb0ELb0ELb0ELb0ELi2ELi4ELi4ELi4ELb0EEENS1_21CollectiveEpilogueBwdISA_SB_SD_Li256ELb0ELb0ELi2EEENS1_25SingleTileBwdLPTSchedulerILb0ELi128ELb0EEEEEEEEEvNT_6ParamsE$_ZN4cute3eso3ESOILb1ELb0EJNS_1CILi4096EEEiiNS2_ILi8192EEEEEC2ERKS3_RKiS9_RKS4_)
$_ZN7cutlass13device_kernelIN5flash19enable_sm80_to_sm89INS1_16FlashAttnBwdSm80INS1_25CollectiveMainloopBwdSm80ILi2ELi2EN4cute5tupleIJNS5_1CILi128EEES8_NS7_ILi64EEEEEENS_10bfloat16_tEfNS_4arch4Sm80ELb1ELb0ELb1ELb0ELb0ELb0ELb0ELb0ELi2ELi4ELi4ELi4ELb0EEENS1_21CollectiveEpilogueBwdISA_SB_SD_Li256ELb0ELb0ELi2EEENS1_25SingleTileBwdLPTSchedulerILb0ELi128ELb0EEEEEEEEEvNT_6ParamsE$_ZN4cute3eso3ESOILb1ELb0EJNS_1CILi4096EEEiiNS2_ILi8192EEEEEC2ERKS3_RKiS9_RKS4_:
        /* <DEDUP_REMOVED lines=8> */
        .type           $_ZN7cutlass13device_kernelIN5flash19enable_sm80_to_sm89INS1_16FlashAttnBwdSm80INS1_25CollectiveMainloopBwdSm80ILi2ELi2EN4cute5tupleIJNS5_1CILi128EEES8_NS7_ILi64EEEEEENS_10bfloat16_tEfNS_4arch4Sm80ELb1ELb0ELb1ELb0ELb0ELb0ELb0ELb0ELi2ELi4ELi4ELi4ELb0EEENS1_21CollectiveEpilogueBwdISA_SB_SD_Li256ELb0ELb0ELi2EEENS1_25SingleTileBwdLPTSchedulerILb0ELi128ELb0EEEEEEEEEvNT_6ParamsE$_ZN4cute3eso3ESOILb1ELb0EJNS_1CILi8EEEiiEEC2ERKS3_RKiS8_,@function
        .size           $_ZN7cutlass13device_kernelIN5flash19enable_sm80_to_sm89INS1_16FlashAttnBwdSm80INS1_25CollectiveMainloopBwdSm80ILi2ELi2EN4cute5tupleIJNS5_1CILi128EEES8_NS7_ILi64EEEEEENS_10bfloat16_tEfNS_4arch4Sm80ELb1ELb0ELb1ELb0ELb0ELb0ELb0ELb0ELi2ELi4ELi4ELi4ELb0EEENS1_21CollectiveEpilogueBwdISA_SB_SD_Li256ELb0ELb0ELi2EEENS1_25SingleTileBwdLPTSchedulerILb0ELi128ELb0EEEEEEEEEvNT_6ParamsE$_ZN4cute3eso3ESOILb1ELb0EJNS_1CILi8EEEiiEEC2ERKS3_RKiS8_,($_ZN7cutlass13device_kernelIN5flash19enable_sm80_to_sm89INS1_16FlashAttnBwdSm80INS1_25CollectiveMainloopBwdSm80ILi2ELi2EN4cute5tupleIJNS5_1CILi128EEES8_NS7_ILi64EEEEEENS_10bfloat16_tEfNS_4arch4Sm80ELb1ELb0ELb1ELb0ELb0ELb0ELb0ELb0ELi2ELi4ELi4ELi4ELb0EEENS1_21CollectiveEpilogueBwdISA_SB_SD_Li256ELb0ELb0ELi2EEENS1_25SingleTileBwdLPTSchedulerILb0ELi128ELb0EEEEEEEEEvNT_6ParamsE$_ZN4cute3eso3ESOILb1ELb0EJNS_1CILi8EEEiiiNS2_ILi144EEENS2_ILi512EEEEEC2ERKS3_RKiSA_SA_RKS4_RKS5_ - $_ZN7cutlass13device_kernelIN5flash19enable_sm80_to_sm89INS1_16FlashAttnBwdSm80INS1_25CollectiveMainloopBwdSm80ILi2ELi2EN4cute5tupleIJNS5_1CILi128EEES8_NS7_ILi64EEEEEENS_10bfloat16_tEfNS_4arch4Sm80ELb1ELb0ELb1ELb0ELb0ELb0ELb0ELb0ELi2ELi4ELi4ELi4ELb0EEENS1_21CollectiveEpilogueBwdISA_SB_SD_Li256ELb0ELb0ELi2EEENS1_25SingleTileBwdLPTSchedulerILb0ELi128ELb0EEEEEEEEEvNT_6ParamsE$_ZN4cute3eso3ESOILb1ELb0EJNS_1CILi8EEEiiEEC2ERKS3_RKiS8_)
$_ZN7cutlass13device_kernelIN5flash19enable_sm80_to_sm89INS1_16FlashAttnBwdSm80INS1_25CollectiveMainloopBwdSm80ILi2ELi2EN4cute5tupleIJNS5_1CILi128EEES8_NS7_ILi64EEEEEENS_10bfloat16_tEfNS_4arch4Sm80ELb1ELb0ELb1ELb0ELb0ELb0ELb0ELb0ELi2ELi4ELi4ELi4ELb0EEENS1_21CollectiveEpilogueBwdISA_SB_SD_Li256ELb0ELb0ELi2EEENS1_25SingleTileBwdLPTSchedulerILb0ELi128ELb0EEEEEEEEEvNT_6ParamsE$_ZN4cute3eso3ESOILb1ELb0EJNS_1CILi8EEEiiEEC2ERKS3_RKiS8_:
[----:B------:R-:W-:Y:S02]  /*90d0*/  IADD3 R3, R60, -c[0x0][0x20], RZ ;  /* 0x800008003c037a10 */ /* 0x000fe40007ffe0ff */
[----:B------:R-:W-:-:S03]  /*90e0*/  IADD3 R2, R59, -c[0x0][0x20], RZ ;  /* 0x800008003b027a10 */ /* 0x000fc60007ffe0ff */
[----:B------:R1:W-:Y:S04]  /*90f0*/  STL [R3], R6 ;  /* 0x0000000603007387 */ /* 0x0003e80000100800 */
[----:B------:R-:W2:Y:S01]  /*9100*/  LDL R2, [R2] ;  /* 0x0000000002027983 */ /* 0x000ea20000100800 */
[----:B------:R-:W-:-:S03]  /*9110*/  IMAD.MOV.U32 R5, RZ, RZ, 0x0 ;  /* 0x00000000ff057424 */ /* 0x000fc600078e00ff */
[----:B--2---:R1:W-:Y:S01]  /*9120*/  STL [R3+0x4], R2 ;  /* 0x0000040203007387 */ /* 0x0043e20000100800 */
[----:B------:R-:W-:Y:S05]  /*9130*/  RET.REL.NODEC R4 `(_ZN7cutlass13device_kernelIN5flash19enable_sm80_to_sm89INS1_16FlashAttnBwdSm80INS1_25CollectiveMainloopBwdSm80ILi2ELi2EN4cute5tupleIJNS5_1CILi128EEES8_NS7_ILi64EEEEEENS_10bfloat16_tEfNS_4arch4Sm80ELb1ELb0ELb1ELb0ELb0ELb0ELb0ELb0ELi2ELi4ELi4ELi4ELb0EEENS1_21CollectiveEpilogueBwdISA_SB_SD_Li256ELb0ELb0ELi2EEENS1_25SingleTileBwdLPTSchedulerILb0ELi128ELb0EEEEEEEEEvNT_6ParamsE) ;  /* 0xffff6ec004007950 */ /* 0x000fea0003c3ffff */
        .type           $_ZN7cutlass13device_kernelIN5flash19enable_sm80_to_sm89INS1_16FlashAttnBwdSm80INS1_25CollectiveMainloopBwdSm80ILi2ELi2EN4cute5tupleIJNS5_1CILi128EEES8_NS7_ILi64EEEEEENS_10bfloat16_tEfNS_4arch4Sm80ELb1ELb0ELb1ELb0ELb0ELb0ELb0ELb0ELi2ELi4ELi4ELi4ELb0EEENS1_21CollectiveEpilogueBwdISA_SB_SD_Li256ELb0ELb0ELi2EEENS1_25SingleTileBwdLPTSchedulerILb0ELi128ELb0EEEEEEEEEvNT_6ParamsE$_ZN4cute3eso3ESOILb1ELb0EJNS_1CILi8EEEiiiNS2_ILi144EEENS2_ILi512EEEEEC2ERKS3_RKiSA_SA_RKS4_RKS5_,@function
        .size           $_ZN7cutlass13device_kernelIN5flash19enable_sm80_to_sm89INS1_16FlashAttnBwdSm80INS1_25CollectiveMainloopBwdSm80ILi2ELi2EN4cute5tupleIJNS5_1CILi128EEES8_NS7_ILi64EEEEEENS_10bfloat16_tEfNS_4arch4Sm80ELb1ELb0ELb1ELb0ELb0ELb0ELb0ELb0ELi2ELi4ELi4ELi4ELb0EEENS1_21CollectiveEpilogueBwdISA_SB_SD_Li256ELb0ELb0ELi2EEENS1_25SingleTileBwdLPTSchedulerILb0ELi128ELb0EEEEEEEEEvNT_6ParamsE$_ZN4cute3eso3ESOILb1ELb0EJNS_1CILi8EEEiiiNS2_ILi144EEENS2_ILi512EEEEEC2ERKS3_RKiSA_SA_RKS4_RKS5_,($_ZN7cutlass13device_kernelIN5flash19enable_sm80_to_sm89INS1_16FlashAttnBwdSm80INS1_25CollectiveMainloopBwdSm80ILi2ELi2EN4cute5tupleIJNS5_1CILi128EEES8_NS7_ILi64EEEEEENS_10bfloat16_tEfNS_4arch4Sm80ELb1ELb0ELb1ELb0ELb0ELb0ELb0ELb0ELi2ELi4ELi4ELi4ELb0EEENS1_21CollectiveEpilogueBwdISA_SB_SD_Li256ELb0ELb0ELi2EEENS1_25SingleTileBwdLPTSchedulerILb0ELi128ELb0EEEEEEEEEvNT_6ParamsE$_ZN4cute3eso3ESOILb1ELb0EJNS_5tupleIJNS2_IJNS2_IJNS_1CILi8EEENS3_ILi1EEEEEENS2_IJS5_S5_EEEEEENS2_IJS5_NS3_ILi2EEEEEEEEENS2_IJNS2_IJNS2_IJS5_NS3_ILi0EEEEEENS2_IJSC_SC_EEEEEENS2_IJSC_iEEEEEEEEC2ERKSB_RKSH_ - $_ZN7cutlass13device_kernelIN5flash19enable_sm80_to_sm89INS1_16FlashAttnBwdSm80INS1_25CollectiveMainloopBwdSm80ILi2ELi2EN4cute5tupleIJNS5_1CILi128EEES8_NS7_ILi64EEEEEENS_10bfloat16_tEfNS_4arch4Sm80ELb1ELb0ELb1ELb0ELb0ELb0ELb0ELb0ELi2ELi4ELi4ELi4ELb0EEENS1_21CollectiveEpilogueBwdISA_SB_SD_Li256ELb0ELb0ELi2EEENS1_25SingleTileBwdLPTSchedulerILb0ELi128ELb0EEEEEEEEEvNT_6ParamsE$_ZN4cute3eso3ESOILb1ELb0EJNS_1CILi8EEEiiiNS2_ILi144EEENS2_ILi512EEEEEC2ERKS3_RKiSA_SA_RKS4_RKS5_)
$_ZN7cutlass13device_kernelIN5flash19enable_sm80_to_sm89INS1_16FlashAttnBwdSm80INS1_25CollectiveMainloopBwdSm80ILi2ELi2EN4cute5tupleIJNS5_1CILi128EEES8_NS7_ILi64EEEEEENS_10bfloat16_tEfNS_4arch4Sm80ELb1ELb0ELb1ELb0ELb0ELb0ELb0ELb0ELi2ELi4ELi4ELi4ELb0EEENS1_21CollectiveEpilogueBwdISA_SB_SD_Li256ELb0ELb0ELi2EEENS1_25SingleTileBwdLPTSchedulerILb0ELi128ELb0EEEEEEEEEvNT_6ParamsE$_ZN4cute3eso3ESOILb1ELb0EJNS_1CILi8EEEiiiNS2_ILi144EEENS2_ILi512EEEEEC2ERKS3_RKiSA_SA_RKS4_RKS5_:
        /* <DEDUP_REMOVED lines=9> */
[----:B------:R-:W-:Y:S05]  /*91d0*/  RET.REL.NODEC R4 `(_ZN7cutlass13device_kernelIN5flash19enable_sm80_to_sm89INS1_16FlashAttnBwdSm80INS1_25CollectiveMainloopBwdSm80ILi2ELi2EN4cute5tupleIJNS5_1CILi128EEES8_NS7_ILi64EEEEEENS_10bfloat16_tEfNS_4arch4Sm80ELb1ELb0ELb1ELb0ELb0ELb0ELb0ELb0ELi2ELi4ELi4ELi4ELb0EEENS1_21CollectiveEpilogueBwdISA_SB_SD_Li256ELb0ELb0ELi2EEENS1_25SingleTileBwdLPTSchedulerILb0ELi128ELb0EEEEEEEEEvNT_6ParamsE) ;  /* 0xffff6e2004007950 */ /* 0x000fea0003c3ffff */
        .type           $_ZN7cutlass13device_kernelIN5flash19enable_sm80_to_sm89INS1_16FlashAttnBwdSm80INS1_25CollectiveMainloopBwdSm80ILi2ELi2EN4cute5tupleIJNS5_1CILi128EEES8_NS7_ILi64EEEEEENS_10bfloat16_tEfNS_4arch4Sm80ELb1ELb0ELb1ELb0ELb0ELb0ELb0ELb0ELi2ELi4ELi4ELi4ELb0EEENS1_21CollectiveEpilogueBwdISA_SB_SD_Li256ELb0ELb0ELi2EEENS1_25SingleTileBwdLPTSchedulerILb0ELi128ELb0EEEEEEEEEvNT_6ParamsE$_ZN4cute3eso3ESOILb1ELb0EJNS_5tupleIJNS2_IJNS2_IJNS_1CILi8EEENS3_ILi1EEEEEENS2_IJS5_S5_EEEEEENS2_IJS5_NS3_ILi2EEEEEEEEENS2_IJNS2_IJNS2_IJS5_NS3_ILi0EEEEEENS2_IJSC_SC_EEEEEENS2_IJSC_iEEEEEEEEC2ERKSB_RKSH_,@function
        .size           $_ZN7cutlass13device_kernelIN5flash19enable_sm80_to_sm89INS1_16FlashAttnBwdSm80INS1_25CollectiveMainloopBwdSm80ILi2ELi2EN4cute5tupleIJNS5_1CILi128EEES8_NS7_ILi64EEEEEENS_10bfloat16_tEfNS_4arch4Sm80ELb1ELb0ELb1ELb0ELb0ELb0ELb0ELb0ELi2ELi4ELi4ELi4ELb0EEENS1_21CollectiveEpilogueBwdISA_SB_SD_Li256ELb0ELb0ELi2EEENS1_25SingleTileBwdLPTSchedulerILb0ELi128ELb0EEEEEEEEEvNT_6ParamsE$_ZN4cute3eso3ESOILb1ELb0EJNS_5tupleIJNS2_IJNS2_IJNS_1CILi8EEENS3_ILi1EEEEEENS2_IJS5_S5_EEEEEENS2_IJS5_NS3_ILi2EEEEEEEEENS2_IJNS2_IJNS2_IJS5_NS3_ILi0EEEEEENS2_IJSC_SC_EEEEEENS2_IJSC_iEEEEEEEEC2ERKSB_RKSH_,($_ZN7cutlass13device_kernelIN5flash19enable_sm80_to_sm89INS1_16FlashAttnBwdSm80INS1_25CollectiveMainloopBwdSm80ILi2ELi2EN4cute5tupleIJNS5_1CILi128EEES8_NS7_ILi64EEEEEENS_10bfloat16_tEfNS_4arch4Sm80ELb1ELb0ELb1ELb0ELb0ELb0ELb0ELb0ELi2ELi4ELi4ELi4ELb0EEENS1_21CollectiveEpilogueBwdISA_SB_SD_Li256ELb0ELb0ELi2EEENS1_25SingleTileBwdLPTSchedulerILb0ELi128ELb0EEEEEEEEEvNT_6ParamsE$_ZN4cute3eso3ESOILb1ELb0EJNS_5tupleIJNS2_IJNS2_IJNS_1CILi8EEENS3_ILi1EEEEEES5_EEENS2_IJNS2_IJS5_S5_EEENS3_ILi2EEEEEEEEENS2_IJNS2_IJNS2_IJS5_NS3_ILi0EEEEEESC_EEENS2_IJNS2_IJSC_SC_EEEiEEEEEEEEC2ERKSB_RKSH_ - $_ZN7cutlass13device_kernelIN5flash19enable_sm80_to_sm89INS1_16FlashAttnBwdSm80INS1_25CollectiveMainloopBwdSm80ILi2ELi2EN4cute5tupleIJNS5_1CILi128EEES8_NS7_ILi64EEEEEENS_10bfloat16_tEfNS_4arch4Sm80ELb1ELb0ELb1ELb0ELb0ELb0ELb0ELb0ELi2ELi4ELi4ELi4ELb0EEENS1_21CollectiveEpilogueBwdISA_SB_SD_Li256ELb0ELb0ELi2EEENS1_25SingleTileBwdLPTSchedulerILb0ELi128ELb0EEEEEEEEEvNT_6ParamsE$_ZN4cute3eso3ESOILb1ELb0EJNS_5tupleIJNS2_IJNS2_IJNS_1CILi8EEENS3_ILi1EEEEEENS2_IJS5_S5_EEEEEENS2_IJS5_NS3_ILi2EEEEEEEEENS2_IJNS2_IJNS2_IJS5_NS3_ILi0EEEEEENS2_IJSC_SC_EEEEEENS2_IJSC_iEEEEEEEEC2ERKSB_RKSH_)
$_ZN7cutlass13device_kernelIN5flash19enable_sm80_to_sm89INS1_16FlashAttnBwdSm80INS1_25CollectiveMainloopBwdSm80ILi2ELi2EN4cute5tupleIJNS5_1CILi128EEES8_NS7_ILi64EEEEEENS_10bfloat16_tEfNS_4arch4Sm80ELb1ELb0ELb1ELb0ELb0ELb0ELb0ELb0ELi2ELi4ELi4ELi4ELb0EEENS1_21CollectiveEpilogueBwdISA_SB_SD_Li256ELb0ELb0ELi2EEENS1_25SingleTileBwdLPTSchedulerILb0ELi128ELb0EEEEEEEEEvNT_6ParamsE$_ZN4cute3eso3ESOILb1ELb0EJNS_5tupleIJNS2_IJNS2_IJNS_1CILi8EEENS3_ILi1EEEEEENS2_IJS5_S5_EEEEEENS2_IJS5_NS3_ILi2EEEEEEEEENS2_IJNS2_IJNS2_IJS5_NS3_ILi0EEEEEENS2_IJSC_SC_EEEEEENS2_IJSC_iEEEEEEEEC2ERKSB_RKSH_:
[----:B------:R-:W-:Y:S02]  /*91e0*/  IADD3 R2, R67, -c[0x0][0x20], RZ ;  /* 0x8000080043027a10 */ /* 0x000fe40007ffe0ff */
[----:B------:R-:W-:-:S03]  /*91f0*/  MOV R7, 0x0 ;  /* 0x0000000000077802 */ /* 0x000fc60000000f00 */
[----:B------:R1:W-:Y:S01]  /*9200*/  STL [R2], R3 ;  /* 0x0000000302007387 */ /* 0x0003e20000100800 */
[----:B------:R-:W-:Y:S05]  /*9210*/  RET.REL.NODEC R6 `(_ZN7cutlass13device_kernelIN5flash19enable_sm80_to_sm89INS1_16FlashAttnBwdSm80INS1_25CollectiveMainloopBwdSm80ILi2ELi2EN4cute5tupleIJNS5_1CILi128EEES8_NS7_ILi64EEEEEENS_10bfloat16_tEfNS_4arch4Sm80ELb1ELb0ELb1ELb0ELb0ELb0ELb0ELb0ELi2ELi4ELi4ELi4ELb0EEENS1_21CollectiveEpilogueBwdISA_SB_SD_Li256ELb0ELb0ELi2EEENS1_25SingleTileBwdLPTSchedulerILb0ELi128ELb0EEEEEEEEEvNT_6ParamsE) ;  /* 0xffff6de006007950 */ /* 0x000fea0003c3ffff */
        .type           $_ZN7cutlass13device_kernelIN5flash19enable_sm80_to_sm89INS1_16FlashAttnBwdSm80INS1_25CollectiveMainloopBwdSm80ILi2ELi2EN4cute5tupleIJNS5_1CILi128EEES8_NS7_ILi64EEEEEENS_10bfloat16_tEfNS_4arch4Sm80ELb1ELb0ELb1ELb0ELb0ELb0ELb0ELb0ELi2ELi4ELi4ELi4ELb0EEENS1_21CollectiveEpilogueBwdISA_SB_SD_Li256ELb0ELb0ELi2EEENS1_25SingleTileBwdLPTSchedulerILb0ELi128ELb0EEEEEEEEEvNT_6ParamsE$_ZN4cute3eso3ESOILb1ELb0EJNS_5tupleIJNS2_IJNS2_IJNS_1CILi8EEENS3_ILi1EEEEEES5_EEENS2_IJNS2_IJS5_S5_EEENS3_ILi2EEEEEEEEENS2_IJNS2_IJNS2_IJS5_NS3_ILi0EEEEEESC_EEENS2_IJNS2_IJSC_SC_EEEiEEEEEEEEC2ERKSB_RKSH_,@function
        .size           $_ZN7cutlass13device_kernelIN5flash19enable_sm80_to_sm89INS1_16FlashAttnBwdSm80INS1_25CollectiveMainloopBwdSm80ILi2ELi2EN4cute5tupleIJNS5_1CILi128EEES8_NS7_ILi64EEEEEENS_10bfloat16_tEfNS_4arch4Sm80ELb1ELb0ELb1ELb0ELb0ELb0ELb0ELb0ELi2ELi4ELi4ELi4ELb0EEENS1_21CollectiveEpilogueBwdISA_SB_SD_Li256ELb0ELb0ELi2EEENS1_25SingleTileBwdLPTSchedulerILb0ELi128ELb0EEEEEEEEEvNT_6ParamsE$_ZN4cute3eso3ESOILb1ELb0EJNS_5tupleIJNS2_IJNS2_IJNS_1CILi8EEENS3_ILi1EEEEEES5_EEENS2_IJNS2_IJS5_S5_EEENS3_ILi2EEEEEEEEENS2_IJNS2_IJNS2_IJS5_NS3_ILi0EEEEEESC_EEENS2_IJNS2_IJSC_SC_EEEiEEEEEEEEC2ERKSB_RKSH_,($_ZN7cutlass13device_kernelIN5flash19enable_sm80_to_sm89INS1_16FlashAttnBwdSm80INS1_25CollectiveMainloopBwdSm80ILi2ELi2EN4cute5tupleIJNS5_1CILi128EEES8_NS7_ILi64EEEEEENS_10bfloat16_tEfNS_4arch4Sm80ELb1ELb0ELb1ELb0ELb0ELb0ELb0ELb0ELi2ELi4ELi4ELi4ELb0EEENS1_21CollectiveEpilogueBwdISA_SB_SD_Li256ELb0ELb0ELi2EEENS1_25SingleTileBwdLPTSchedulerILb0ELi128ELb0EEEEEEEEEvNT_6ParamsE$_ZN4cute3eso3ESOILb1ELb0EJNS_5tupleIJNS2_IJNS_1CILi1EEENS2_IJS4_NS3_ILi2EEES5_EEEEEES5_NS2_IJS5_S5_EEEEEENS2_IJNS2_IJNS3_ILi0EEENS2_IJS4_NS3_ILi256EEEiEEEEEENS3_ILi2048EEENS2_IJiNS3_ILi4096EEEEEEEEEEEC2ERKS9_RKSH_ - $_ZN7cutlass13device_kernelIN5flash19enable_sm80_to_sm89INS1_16FlashAttnBwdSm80INS1_25CollectiveMainloopBwdSm80ILi2ELi2EN4cute5tupleIJNS5_1CILi128EEES8_NS7_ILi64EEEEEENS_10bfloat16_tEfNS_4arch4Sm80ELb1ELb0ELb1ELb0ELb0ELb0ELb0ELb0ELi2ELi4ELi4ELi4ELb0EEENS1_21CollectiveEpilogueBwdISA_SB_SD_Li256ELb0ELb0ELi2EEENS1_25SingleTileBwdLPTSchedulerILb0ELi128ELb0EEEEEEEEEvNT_6ParamsE$_ZN4cute3eso3ESOILb1ELb0EJNS_5tupleIJNS2_IJNS2_IJNS_1CILi8EEENS3_ILi1EEEEEES5_EEENS2_IJNS2_IJS5_S5_EEENS3_ILi2EEEEEEEEENS2_IJNS2_IJNS2_IJS5_NS3_ILi0EEEEEESC_EEENS2_IJNS2_IJSC_SC_EEEiEEEEEEEEC2ERKSB_RKSH_)
$_ZN7cutlass13device_kernelIN5flash19enable_sm80_to_sm89INS1_16FlashAttnBwdSm80INS1_25CollectiveMainloopBwdSm80ILi2ELi2EN4cute5tupleIJNS5_1CILi128EEES8_NS7_ILi64EEEEEENS_10bfloat16_tEfNS_4arch4Sm80ELb1ELb0ELb1ELb0ELb0ELb0ELb0ELb0ELi2ELi4ELi4ELi4ELb0EEENS1_21CollectiveEpilogueBwdISA_SB_SD_Li256ELb0ELb0ELi2EEENS1_25SingleTileBwdLPTSchedulerILb0ELi128ELb0EEEEEEEEEvNT_6ParamsE$_ZN4cute3eso3ESOILb1ELb0EJNS_5tupleIJNS2_IJNS2_IJNS_1CILi8EEENS3_ILi1EEEEEES5_EEENS2_IJNS2_IJS5_S5_EEENS3_ILi2EEEEEEEEENS2_IJNS2_IJNS2_IJS5_NS3_ILi0EEEEEESC_EEENS2_IJNS2_IJSC_SC_EEEiEEEEEEEEC2ERKSB_RKSH_:
[----:B------:R-:W-:Y:S02]  /*9220*/  IADD3 R2, R67, -c[0x0][0x20], RZ ;  /* 0x8000080043027a10 */ /* 0x000fe40007ffe0ff */
[----:B------:R-:W-:-:S03]  /*9230*/  MOV R7, 0x0 ;  /* 0x0000000000077802 */ /* 0x000fc60000000f00 */
[----:B------:R1:W-:Y:S01]  /*9240*/  STL [R2], R3 ;  /* 0x0000000302007387 */ /* 0x0003e20000100800 */
[----:B------:R-:W-:Y:S05]  /*9250*/  RET.REL.NODEC R6 `(_ZN7cutlass13device_kernelIN5flash19enable_sm80_to_sm89INS1_16FlashAttnBwdSm80INS1_25CollectiveMainloopBwdSm80ILi2ELi2EN4cute5tupleIJNS5_1CILi128EEES8_NS7_ILi64EEEEEENS_10bfloat16_tEfNS_4arch4Sm80ELb1ELb0ELb1ELb0ELb0ELb0ELb0ELb0ELi2ELi4ELi4ELi4ELb0EEENS1_21CollectiveEpilogueBwdISA_SB_SD_Li256ELb0ELb0ELi2EEENS1_25SingleTileBwdLPTSchedulerILb0ELi128ELb0EEEEEEEEEvNT_6ParamsE) ;  /* 0xffff6da006007950 */ /* 0x000fea0003c3ffff */
        .type           $_ZN7cutlass13device_kernelIN5flash19enable_sm80_to_sm89INS1_16FlashAttnBwdSm80INS1_25CollectiveMainloopBwdSm80ILi2ELi2EN4cute5tupleIJNS5_1CILi128EEES8_NS7_ILi64EEEEEENS_10bfloat16_tEfNS_4arch4Sm80ELb1ELb0ELb1ELb0ELb0ELb0ELb0ELb0ELi2ELi4ELi4ELi4ELb0EEENS1_21CollectiveEpilogueBwdISA_SB_SD_Li256ELb0ELb0ELi2EEENS1_25SingleTileBwdLPTSchedulerILb0ELi128ELb0EEEEEEEEEvNT_6ParamsE$_ZN4cute3eso3ESOILb1ELb0EJNS_5tupleIJNS2_IJNS_1CILi1EEENS2_IJS4_NS3_ILi2EEES5_EEEEEES5_NS2_IJS5_S5_EEEEEENS2_IJNS2_IJNS3_ILi0EEENS2_IJS4_NS3_ILi256EEEiEEEEEENS3_ILi2048EEENS2_IJiNS3_ILi4096EEEEEEEEEEEC2ERKS9_RKSH_,@function
        .size           $_ZN7cutlass13device_kernelIN5flash19enable_sm80_to_sm89INS1_16FlashAttnBwdSm80INS1_25CollectiveMainloopBwdSm80ILi2ELi2EN4cute5tupleIJNS5_1CILi128EEES8_NS7_ILi64EEEEEENS_10bfloat16_tEfNS_4arch4Sm80ELb1ELb0ELb1ELb0ELb0ELb0ELb0ELb0ELi2ELi4ELi4ELi4ELb0EEENS1_21CollectiveEpilogueBwdISA_SB_SD_Li256ELb0ELb0ELi2EEENS1_25SingleTileBwdLPTSchedulerILb0ELi128ELb0EEEEEEEEEvNT_6ParamsE$_ZN4cute3eso3ESOILb1ELb0EJNS_5tupleIJNS2_IJNS_1CILi1EEENS2_IJS4_NS3_ILi2EEES5_EEEEEES5_NS2_IJS5_S5_EEEEEENS2_IJNS2_IJNS3_ILi0EEENS2_IJS4_NS3_ILi256EEEiEEEEEENS3_ILi2048EEENS2_IJiNS3_ILi4096EEEEEEEEEEEC2ERKS9_RKSH_,($_ZN7cutlass13device_kernelIN5flash19enable_sm80_to_sm89INS1_16FlashAttnBwdSm80INS1_25CollectiveMainloopBwdSm80ILi2ELi2EN4cute5tupleIJNS5_1CILi128EEES8_NS7_ILi64EEEEEENS_10bfloat16_tEfNS_4arch4Sm80ELb1ELb0ELb1ELb0ELb0ELb0ELb0ELb0ELi2ELi4ELi4ELi4ELb0EEENS1_21CollectiveEpilogueBwdISA_SB_SD_Li256ELb0ELb0ELi2EEENS1_25SingleTileBwdLPTSchedulerILb0ELi128ELb0EEEEEEEEEvNT_6ParamsE$_ZN4cute3eso3ESOILb1ELb0EJNS_5tupleIJNS2_IJNS_1CILi1EEENS3_ILi0EEEEEENS2_IJS5_S5_EEEEEENS2_IJS5_iEEEEEC2ERKS8_RKS9_ - $_ZN7cutlass13device_kernelIN5flash19enable_sm80_to_sm89INS1_16FlashAttnBwdSm80INS1_25CollectiveMainloopBwdSm80ILi2ELi2EN4cute5tupleIJNS5_1CILi128EEES8_NS7_ILi64EEEEEENS_10bfloat16_tEfNS_4arch4Sm80ELb1ELb0ELb1ELb0ELb0ELb0ELb0ELb0ELi2ELi4ELi4ELi4ELb0EEENS1_21CollectiveEpilogueBwdISA_SB_SD_Li256ELb0ELb0ELi2EEENS1_25SingleTileBwdLPTSchedulerILb0ELi128ELb0EEEEEEEEEvNT_6ParamsE$_ZN4cute3eso3ESOILb1ELb0EJNS_5tupleIJNS2_IJNS_1CILi1EEENS2_IJS4_NS3_ILi2EEES5_EEEEEES5_NS2_IJS5_S5_EEEEEENS2_IJNS2_IJNS3_ILi0EEENS2_IJS4_NS3_ILi256EEEiEEEEEENS3_ILi2048EEENS2_IJiNS3_ILi4096EEEEEEEEEEEC2ERKS9_RKSH_)
$_ZN7cutlass13device_kernelIN5flash19enable_sm80_to_sm89INS1_16FlashAttnBwdSm80INS1_25CollectiveMainloopBwdSm80ILi2ELi2EN4cute5tupleIJNS5_1CILi128EEES8_NS7_ILi64EEEEEENS_10bfloat16_tEfNS_4arch4Sm80ELb1ELb0ELb1ELb0ELb0ELb0ELb0ELb0ELi2ELi4ELi4ELi4ELb0EEENS1_21CollectiveEpilogueBwdISA_SB_SD_Li256ELb0ELb0ELi2EEENS1_25SingleTileBwdLPTSchedulerILb0ELi128ELb0EEEEEEEEEvNT_6ParamsE$_ZN4cute3eso3ESOILb1ELb0EJNS_5tupleIJNS2_IJNS_1CILi1EEENS2_IJS4_NS3_ILi2EEES5_EEEEEES5_NS2_IJS5_S5_EEEEEENS2_IJNS2_IJNS3_ILi0EEENS2_IJS4_NS3_ILi256EEEiEEEEEENS3_ILi2048EEENS2_IJiNS3_ILi4096EEEEEEEEEEEC2ERKS9_RKSH_:
[----:B------:R-:W-:Y:S01]  /*9260*/  IADD3 R2, R58, -c[0x0][0x20], RZ ;  /* 0x800008003a027a10 */ /* 0x000fe20007ffe0ff */
[----:B------:R-:W-:Y:S01]  /*9270*/  IMAD.MOV.U32 R8, RZ, RZ, R6 ;  /* 0x000000ffff087224 */ /* 0x000fe200078e0006 */
[----:B------:R-:W-:-:S03]  /*9280*/  MOV R9, 0x0 ;  /* 0x0000000000097802 */ /* 0x000fc60000000f00 */
[----:B------:R1:W-:Y:S04]  /*9290*/  STL [R2], R5 ;  /* 0x0000000502007387 */ /* 0x0003e80000100800 */
[----:B------:R1:W-:Y:S01]  /*92a0*/  STL [R2+0x4], R3 ;  /* 0x0000040302007387 */ /* 0x0003e20000100800 */
[----:B------:R-:W-:Y:S05]  /*92b0*/  RET.REL.NODEC R8 `(_ZN7cutlass13device_kernelIN5flash19enable_sm80_to_sm89INS1_16FlashAttnBwdSm80INS1_25CollectiveMainloopBwdSm80ILi2ELi2EN4cute5tupleIJNS5_1CILi128EEES8_NS7_ILi64EEEEEENS_10bfloat16_tEfNS_4arch4Sm80ELb1ELb0ELb1ELb0ELb0ELb0ELb0ELb0ELi2ELi4ELi4ELi4ELb0EEENS1_21CollectiveEpilogueBwdISA_SB_SD_Li256ELb0ELb0ELi2EEENS1_25SingleTileBwdLPTSchedulerILb0ELi128ELb0EEEEEEEEEvNT_6ParamsE) ;  /* 0xffff6d4008007950 */ /* 0x000fea0003c3ffff */
        .type           $_ZN7cutlass13device_kernelIN5flash19enable_sm80_to_sm89INS1_16FlashAttnBwdSm80INS1_25CollectiveMainloopBwdSm80ILi2ELi2EN4cute5tupleIJNS5_1CILi128EEES8_NS7_ILi64EEEEEENS_10bfloat16_tEfNS_4arch4Sm80ELb1ELb0ELb1ELb0ELb0ELb0ELb0ELb0ELi2ELi4ELi4ELi4ELb0EEENS1_21CollectiveEpilogueBwdISA_SB_SD_Li256ELb0ELb0ELi2EEENS1_25SingleTileBwdLPTSchedulerILb0ELi128ELb0EEEEEEEEEvNT_6ParamsE$_ZN4cute3eso3ESOILb1ELb0EJNS_5tupleIJNS2_IJNS_1CILi1EEENS3_ILi0EEEEEENS2_IJS5_S5_EEEEEENS2_IJS5_iEEEEEC2ERKS8_RKS9_,@function
        .size           $_ZN7cutlass13device_kernelIN5flash19enable_sm80_to_sm89INS1_16FlashAttnBwdSm80INS1_25CollectiveMainloopBwdSm80ILi2ELi2EN4cute5tupleIJNS5_1CILi128EEES8_NS7_ILi64EEEEEENS_10bfloat16_tEfNS_4arch4Sm80ELb1ELb0ELb1ELb0ELb0ELb0ELb0ELb0ELi2ELi4ELi4ELi4ELb0EEENS1_21CollectiveEpilogueBwdISA_SB_SD_Li256ELb0ELb0ELi2EEENS1_25SingleTileBwdLPTSchedulerILb0ELi128ELb0EEEEEEEEEvNT_6ParamsE$_ZN4cute3eso3ESOILb1ELb0EJNS_5tupleIJNS2_IJNS_1CILi1EEENS3_ILi0EEEEEENS2_IJS5_S5_EEEEEENS2_IJS5_iEEEEEC2ERKS8_RKS9_,($_ZN7cutlass13device_kernelIN5flash19enable_sm80_to_sm89INS1_16FlashAttnBwdSm80INS1_25CollectiveMainloopBwdSm80ILi2ELi2EN4cute5tupleIJNS5_1CILi128EEES8_NS7_ILi64EEEEEENS_10bfloat16_tEfNS_4arch4Sm80ELb1ELb0ELb1ELb0ELb0ELb0ELb0ELb0ELi2ELi4ELi4ELi4ELb0EEENS1_21CollectiveEpilogueBwdISA_SB_SD_Li256ELb0ELb0ELi2EEENS1_25SingleTileBwdLPTSchedulerILb0ELi128ELb0EEEEEEEEEvNT_6ParamsE$_ZN4cute3eso3ESOILb1ELb0EJNS_5tupleIJNS2_IJNS_1CILi1EEENS3_ILi0EEEEEES5_EEENS2_IJNS2_IJS5_S5_EEEiEEEEEC2ERKS7_RKS9_ - $_ZN7cutlass13device_kernelIN5flash19enable_sm80_to_sm89INS1_16FlashAttnBwdSm80INS1_25CollectiveMainloopBwdSm80ILi2ELi2EN4cute5tupleIJNS5_1CILi128EEES8_NS7_ILi64EEEEEENS_10bfloat16_tEfNS_4arch4Sm80ELb1ELb0ELb1ELb0ELb0ELb0ELb0ELb0ELi2ELi4ELi4ELi4ELb0EEENS1_21CollectiveEpilogueBwdISA_SB_SD_Li256ELb0ELb0ELi2EEENS1_25SingleTileBwdLPTSchedulerILb0ELi128ELb0EEEEEEEEEvNT_6ParamsE$_ZN4cute3eso3ESOILb1ELb0EJNS_5tupleIJNS2_IJNS_1CILi1EEENS3_ILi0EEEEEENS2_IJS5_S5_EEEEEENS2_IJS5_iEEEEEC2ERKS8_RKS9_)
$_ZN7cutlass13device_kernelIN5flash19enable_sm80_to_sm89INS1_16FlashAttnBwdSm80INS1_25CollectiveMainloopBwdSm80ILi2ELi2EN4cute5tupleIJNS5_1CILi128EEES8_NS7_ILi64EEEEEENS_10bfloat16_tEfNS_4arch4Sm80ELb1ELb0ELb1ELb0ELb0ELb0ELb0ELb0ELi2ELi4ELi4ELi4ELb0EEENS1_21CollectiveEpilogueBwdISA_SB_SD_Li256ELb0ELb0ELi2EEENS1_25SingleTileBwdLPTSchedulerILb0ELi128ELb0EEEEEEEEEvNT_6ParamsE$_ZN4cute3eso3ESOILb1ELb0EJNS_5tupleIJNS2_IJNS_1CILi1EEENS3_ILi0EEEEEENS2_IJS5_S5_EEEEEENS2_IJS5_iEEEEEC2ERKS8_RKS9_:
[----:B------:R-:W-:Y:S02]  /*92c0*/  IADD3 R2, R67, -c[0x0][0x20], RZ ;  /* 0x8000080043027a10 */ /* 0x000fe40007ffe0ff */
[----:B------:R-:W-:-:S03]  /*92d0*/  MOV R5, 0x0 ;  /* 0x0000000000057802 */ /* 0x000fc60000000f00 */
[----:B------:R1:W-:Y:S01]  /*92e0*/  STL [R2], R3 ;  /* 0x0000000302007387 */ /* 0x0003e20000100800 */
[----:B------:R-:W-:Y:S05]  /*92f0*/  RET.REL.NODEC R4 `(_ZN7cutlass13device_kernelIN5flash19enable_sm80_to_sm89INS1_16FlashAttnBwdSm80INS1_25CollectiveMainloopBwdSm80ILi2ELi2EN4cute5tupleIJNS5_1CILi128EEES8_NS7_ILi64EEEEEENS_10bfloat16_tEfNS_4arch4Sm80ELb1ELb0ELb1ELb0ELb0ELb0ELb0ELb0ELi2ELi4ELi4ELi4ELb0EEENS1_21CollectiveEpilogueBwdISA_SB_SD_Li256ELb0ELb0ELi2EEENS1_25SingleTileBwdLPTSchedulerILb0ELi128ELb0EEEEEEEEEvNT_6ParamsE) ;  /* 0xffff6d0004007950 */ /* 0x000fea0003c3ffff */
        .type           $_ZN7cutlass13device_kernelIN5flash19enable_sm80_to_sm89INS1_16FlashAttnBwdSm80INS1_25CollectiveMainloopBwdSm80ILi2ELi2EN4cute5tupleIJNS5_1CILi128EEES8_NS7_ILi64EEEEEENS_10bfloat16_tEfNS_4arch4Sm80ELb1ELb0ELb1ELb0ELb0ELb0ELb0ELb0ELi2ELi4ELi4ELi4ELb0EEENS1_21CollectiveEpilogueBwdISA_SB_SD_Li256ELb0ELb0ELi2EEENS1_25SingleTileBwdLPTSchedulerILb0ELi128ELb0EEEEEEEEEvNT_6ParamsE$_ZN4cute3eso3ESOILb1ELb0EJNS_5tupleIJNS2_IJNS_1CILi1EEENS3_ILi0EEEEEES5_EEENS2_IJNS2_IJS5_S5_EEEiEEEEEC2ERKS7_RKS9_,@function
        .size           $_ZN7cutlass13device_kernelIN5flash19enable_sm80_to_sm89INS1_16FlashAttnBwdSm80INS1_25CollectiveMainloopBwdSm80ILi2ELi2EN4cute5tupleIJNS5_1CILi128EEES8_NS7_ILi64EEEEEENS_10bfloat16_tEfNS_4arch4Sm80ELb1ELb0ELb1ELb0ELb0ELb0ELb0ELb0ELi2ELi4ELi4ELi4ELb0EEENS1_21CollectiveEpilogueBwdISA_SB_SD_Li256ELb0ELb0ELi2EEENS1_25SingleTileBwdLPTSchedulerILb0ELi128ELb0EEEEEEEEEvNT_6ParamsE$_ZN4cute3eso3ESOILb1ELb0EJNS_5tupleIJNS2_IJNS_1CILi1EEENS3_ILi0EEEEEES5_EEENS2_IJNS2_IJS5_S5_EEEiEEEEEC2ERKS7_RKS9_,($_ZN7cutlass13device_kernelIN5flash19enable_sm80_to_sm89INS1_16FlashAttnBwdSm80INS1_25CollectiveMainloopBwdSm80ILi2ELi2EN4cute5tupleIJNS5_1CILi128EEES8_NS7_ILi64EEEEEENS_10bfloat16_tEfNS_4arch4Sm80ELb1ELb0ELb1ELb0ELb0ELb0ELb0ELb0ELi2ELi4ELi4ELi4ELb0EEENS1_21CollectiveEpilogueBwdISA_SB_SD_Li256ELb0ELb0ELi2EEENS1_25SingleTileBwdLPTSchedulerILb0ELi128ELb0EEEEEEEEEvNT_6ParamsE$_ZN4cute3eso3ESOILb1ELb0EJNS_5tupleIJNS2_IJNS_1CILi2EEES4_EEENS3_ILi8EEES5_EEENS2_IJNS2_IJNS3_ILi1EEEiEEENS3_ILi1024EEENS2_IJiiEEEEEEEEC2ERKS7_RKSC_ - $_ZN7cutlass13device_kernelIN5flash19enable_sm80_to_sm89INS1_16FlashAttnBwdSm80INS1_25CollectiveMainloopBwdSm80ILi2ELi2EN4cute5tupleIJNS5_1CILi128EEES8_NS7_ILi64EEEEEENS_10bfloat16_tEfNS_4arch4Sm80ELb1ELb0ELb1ELb0ELb0ELb0ELb0ELb0ELi2ELi4ELi4ELi4ELb0EEENS1_21CollectiveEpilogueBwdISA_SB_SD_Li256ELb0ELb0ELi2EEENS1_25SingleTileBwdLPTSchedulerILb0ELi128ELb0EEEEEEEEEvNT_6ParamsE$_ZN4cute3eso3ESOILb1ELb0EJNS_5tupleIJNS2_IJNS_1CILi1EEENS3_ILi0EEEEEES5_EEENS2_IJNS2_IJS5_S5_EEEiEEEEEC2ERKS7_RKS9_)
$_ZN7cutlass13device_kernelIN5flash19enable_sm80_to_sm89INS1_16FlashAttnBwdSm80INS1_25CollectiveMainloopBwdSm80ILi2ELi2EN4cute5tupleIJNS5_1CILi128EEES8_NS7_ILi64EEEEEENS_10bfloat16_tEfNS_4arch4Sm80ELb1ELb0ELb1ELb0ELb0ELb0ELb0ELb0ELi2ELi4ELi4ELi4ELb0EEENS1_21CollectiveEpilogueBwdISA_SB_SD_Li256ELb0ELb0ELi2EEENS1_25SingleTileBwdLPTSchedulerILb0ELi128ELb0EEEEEEEEEvNT_6ParamsE$_ZN4cute3eso3ESOILb1ELb0EJNS_5tupleIJNS2_IJNS_1CILi1EEENS3_ILi0EEEEEES5_EEENS2_IJNS2_IJS5_S5_EEEiEEEEEC2ERKS7_RKS9_:
[----:B------:R-:W-:Y:S02]  /*9300*/  IADD3 R2, R67, -c[0x0][0x20], RZ ;  /* 0x8000080043027a10 */ /* 0x000fe40007ffe0ff */
[----:B------:R-:W-:-:S03]  /*9310*/  MOV R5, 0x0 ;  /* 0x0000000000057802 */ /* 0x000fc60000000f00 */
[----:B------:R1:W-:Y:S01]  /*9320*/  STL [R2], R3 ;  /* 0x0000000302007387 */ /* 0x0003e20000100800 */
[----:B------:R-:W-:Y:S05]  /*9330*/  RET.REL.NODEC R4 `(_ZN7cutlass13device_kernelIN5flash19enable_sm80_to_sm89INS1_16FlashAttnBwdSm80INS1_25CollectiveMainloopBwdSm80ILi2ELi2EN4cute5tupleIJNS5_1CILi128EEES8_NS7_ILi64EEEEEENS_10bfloat16_tEfNS_4arch4Sm80ELb1ELb0ELb1ELb0ELb0ELb0ELb0ELb0ELi2ELi4ELi4ELi4ELb0EEENS1_21CollectiveEpilogueBwdISA_SB_SD_Li256ELb0ELb0ELi2EEENS1_25SingleTileBwdLPTSchedulerILb0ELi128ELb0EEEEEEEEEvNT_6ParamsE) ;  /* 0xffff6cc004007950 */ /* 0x000fea0003c3ffff */
        .type           $_ZN7cutlass13device_kernelIN5flash19enable_sm80_to_sm89INS1_16FlashAttnBwdSm80INS1_25CollectiveMainloopBwdSm80ILi2ELi2EN4cute5tupleIJNS5_1CILi128EEES8_NS7_ILi64EEEEEENS_10bfloat16_tEfNS_4arch4Sm80ELb1ELb0ELb1ELb0ELb0ELb0ELb0ELb0ELi2ELi4ELi4ELi4ELb0EEENS1_21CollectiveEpilogueBwdISA_SB_SD_Li256ELb0ELb0ELi2EEENS1_25SingleTileBwdLPTSchedulerILb0ELi128ELb0EEEEEEEEEvNT_6ParamsE$_ZN4cute3eso3ESOILb1ELb0EJNS_5tupleIJNS2_IJNS_1CILi2EEES4_EEENS3_ILi8EEES5_EEENS2_IJNS2_IJNS3_ILi1EEEiEEENS3_ILi1024EEENS2_IJiiEEEEEEEEC2ERKS7_RKSC_,@function
        .size           $_ZN7cutlass13device_kernelIN5flash19enable_sm80_to_sm89INS1_16FlashAttnBwdSm80INS1_25CollectiveMainloopBwdSm80ILi2ELi2EN4cute5tupleIJNS5_1CILi128EEES8_NS7_ILi64EEEEEENS_10bfloat16_tEfNS_4arch4Sm80ELb1ELb0ELb1ELb0ELb0ELb0ELb0ELb0ELi2ELi4ELi4ELi4ELb0EEENS1_21CollectiveEpilogueBwdISA_SB_SD_Li256ELb0ELb0ELi2EEENS1_25SingleTileBwdLPTSchedulerILb0ELi128ELb0EEEEEEEEEvNT_6ParamsE$_ZN4cute3eso3ESOILb1ELb0EJNS_5tupleIJNS2_IJNS_1CILi2EEES4_EEENS3_ILi8EEES5_EEENS2_IJNS2_IJNS3_ILi1EEEiEEENS3_ILi1024EEENS2_IJiiEEEEEEEEC2ERKS7_RKSC_,($_ZN7cutlass13device_kernelIN5flash19enable_sm80_to_sm89INS1_16FlashAttnBwdSm80INS1_25CollectiveMainloopBwdSm80ILi2ELi2EN4cute5tupleIJNS5_1CILi128EEES8_NS7_ILi64EEEEEENS_10bfloat16_tEfNS_4arch4Sm80ELb1ELb0ELb1ELb0ELb0ELb0ELb0ELb0ELi2ELi4ELi4ELi4ELb0EEENS1_21CollectiveEpilogueBwdISA_SB_SD_Li256ELb0ELb0ELi2EEENS1_25SingleTileBwdLPTSchedulerILb0ELi128ELb0EEEEEEEEEvNT_6ParamsE$_ZN4cute3eso3ESOILb1ELb0EJNS_5tupleIJNS2_IJNS_1CILi2EEES4_EEES4_EEENS2_IJNS2_IJiiEEENS3_ILi8192EEEEEEEEC2ERKS6_RKS9_ - $_ZN7cutlass13device_kernelIN5flash19enable_sm80_to_sm89INS1_16FlashAttnBwdSm80INS1_25CollectiveMainloopBwdSm80ILi2ELi2EN4cute5tupleIJNS5_1CILi128EEES8_NS7_ILi64EEEEEENS_10bfloat16_tEfNS_4arch4Sm80ELb1ELb0ELb1ELb0ELb0ELb0ELb0ELb0ELi2ELi4ELi4ELi4ELb0EEENS1_21CollectiveEpilogueBwdISA_SB_SD_Li256ELb0ELb0ELi2EEENS1_25SingleTileBwdLPTSchedulerILb0ELi128ELb0EEEEEEEEEvNT_6ParamsE$_ZN4cute3eso3ESOILb1ELb0EJNS_5tupleIJNS2_IJNS_1CILi2EEES4_EEENS3_ILi8EEES5_EEENS2_IJNS2_IJNS3_ILi1EEEiEEENS3_ILi1024EEENS2_IJiiEEEEEEEEC2ERKS7_RKSC_)
$_ZN7cutlass13device_kernelIN5flash19enable_sm80_to_sm89INS1_16FlashAttnBwdSm80INS1_25CollectiveMainloopBwdSm80ILi2ELi2EN4cute5tupleIJNS5_1CILi128EEES8_NS7_ILi64EEEEEENS_10bfloat16_tEfNS_4arch4Sm80ELb1ELb0ELb1ELb0ELb0ELb0ELb0ELb0ELi2ELi4ELi4ELi4ELb0EEENS1_21CollectiveEpilogueBwdISA_SB_SD_Li256ELb0ELb0ELi2EEENS1_25SingleTileBwdLPTSchedulerILb0ELi128ELb0EEEEEEEEEvNT_6ParamsE$_ZN4cute3eso3ESOILb1ELb0EJNS_5tupleIJNS2_IJNS_1CILi2EEES4_EEENS3_ILi8EEES5_EEENS2_IJNS2_IJNS3_ILi1EEEiEEENS3_ILi1024EEENS2_IJiiEEEEEEEEC2ERKS7_RKSC_:
[----:B------:R-:W-:Y:S02]  /*9340*/  IADD3 R4, R23, -c[0x0][0x20], RZ ;  /* 0x8000080017047a10 */ /* 0x000fe40007ffe0ff */
[----:B------:R-:W-:-:S03]  /*9350*/  MOV R9, 0x0 ;  /* 0x0000000000097802 */ /* 0x000fc60000000f00 */
[----:B------:R1:W-:Y:S04]  /*9360*/  STL [R4], R2 ;  /* 0x0000000204007387 */ /* 0x0003e80000100800 */
[----:B------:R1:W-:Y:S04]  /*9370*/  STL [R4+0x4], R3 ;  /* 0x0000040304007387 */ /* 0x0003e80000100800 */
[----:B------:R1:W-:Y:S01]  /*9380*/  STL [R4+0x8], R5 ;  /* 0x0000080504007387 */ /* 0x0003e20000100800 */
[----:B------:R-:W-:Y:S05]  /*9390*/  RET.REL.NODEC R8 `(_ZN7cutlass13device_kernelIN5flash19enable_sm80_to_sm89INS1_16FlashAttnBwdSm80INS1_25CollectiveMainloopBwdSm80ILi2ELi2EN4cute5tupleIJNS5_1CILi128EEES8_NS7_ILi64EEEEEENS_10bfloat16_tEfNS_4arch4Sm80ELb1ELb0ELb1ELb0ELb0ELb0ELb0ELb0ELi2ELi4ELi4ELi4ELb0EEENS1_21CollectiveEpilogueBwdISA_SB_SD_Li256ELb0ELb0ELi2EEENS1_25SingleTileBwdLPTSchedulerILb0ELi128ELb0EEEEEEEEEvNT_6ParamsE) ;  /* 0xffff6c6008007950 */ /* 0x000fea0003c3ffff */
        .type           $_ZN7cutlass13device_kernelIN5flash19enable_sm80_to_sm89INS1_16FlashAttnBwdSm80INS1_25CollectiveMainloopBwdSm80ILi2ELi2EN4cute5tupleIJNS5_1CILi128EEES8_NS7_ILi64EEEEEENS_10bfloat16_tEfNS_4arch4Sm80ELb1ELb0ELb1ELb0ELb0ELb0ELb0ELb0ELi2ELi4ELi4ELi4ELb0EEENS1_21CollectiveEpilogueBwdISA_SB_SD_Li256ELb0ELb0ELi2EEENS1_25SingleTileBwdLPTSchedulerILb0ELi128ELb0EEEEEEEEEvNT_6ParamsE$_ZN4cute3eso3ESOILb1ELb0EJNS_5tupleIJNS2_IJNS_1CILi2EEES4_EEES4_EEENS2_IJNS2_IJiiEEENS3_ILi8192EEEEEEEEC2ERKS6_RKS9_,@function
        .size           $_ZN7cutlass13device_kernelIN5flash19enable_sm80_to_sm89INS1_16FlashAttnBwdSm80INS1_25CollectiveMainloopBwdSm80ILi2ELi2EN4cute5tupleIJNS5_1CILi128EEES8_NS7_ILi64EEEEEENS_10bfloat16_tEfNS_4arch4Sm80ELb1ELb0ELb1ELb0ELb0ELb0ELb0ELb0ELi2ELi4ELi4ELi4ELb0EEENS1_21CollectiveEpilogueBwdISA_SB_SD_Li256ELb0ELb0ELi2EEENS1_25SingleTileBwdLPTSchedulerILb0ELi128ELb0EEEEEEEEEvNT_6ParamsE$_ZN4cute3eso3ESOILb1ELb0EJNS_5tupleIJNS2_IJNS_1CILi2EEES4_EEES4_EEENS2_IJNS2_IJiiEEENS3_ILi8192EEEEEEEEC2ERKS6_RKS9_,($_ZN7cutlass13device_kernelIN5flash19enable_sm80_to_sm89INS1_16FlashAttnBwdSm80INS1_25CollectiveMainloopBwdSm80ILi2ELi2EN4cute5tupleIJNS5_1CILi128EEES8_NS7_ILi64EEEEEENS_10bfloat16_tEfNS_4arch4Sm80ELb1ELb0ELb1ELb0ELb0ELb0ELb0ELb0ELi2ELi4ELi4ELi4ELb0EEENS1_21CollectiveEpilogueBwdISA_SB_SD_Li256ELb0ELb0ELi2EEENS1_25SingleTileBwdLPTSchedulerILb0ELi128ELb0EEEEEEEEEvNT_6ParamsE$_ZN4cute3eso3ESOILb1ELb0EJNS_5tupleIJNS2_IJNS_1CILi2EEES4_EEES5_NS3_ILi8EEEEEENS2_IJNS2_IJiNS3_ILi512EEEEEENS2_IJiiEEENS3_ILi1024EEEEEEEEC2ERKS7_RKSC_ - $_ZN7cutlass13device_kernelIN5flash19enable_sm80_to_sm89INS1_16FlashAttnBwdSm80INS1_25CollectiveMainloopBwdSm80ILi2ELi2EN4cute5tupleIJNS5_1CILi128EEES8_NS7_ILi64EEEEEENS_10bfloat16_tEfNS_4arch4Sm80ELb1ELb0ELb1ELb0ELb0ELb0ELb0ELb0ELi2ELi4ELi4ELi4ELb0EEENS1_21CollectiveEpilogueBwdISA_SB_SD_Li256ELb0ELb0ELi2EEENS1_25SingleTileBwdLPTSchedulerILb0ELi128ELb0EEEEEEEEEvNT_6ParamsE$_ZN4cute3eso3ESOILb1ELb0EJNS_5tupleIJNS2_IJNS_1CILi2EEES4_EEES4_EEENS2_IJNS2_IJiiEEENS3_ILi8192EEEEEEEEC2ERKS6_RKS9_)
$_ZN7cutlass13device_kernelIN5flash19enable_sm80_to_sm89INS1_16FlashAttnBwdSm80INS1_25CollectiveMainloopBwdSm80ILi2ELi2EN4cute5tupleIJNS5_1CILi128EEES8_NS7_ILi64EEEEEENS_10bfloat16_tEfNS_4arch4Sm80ELb1ELb0ELb1ELb0ELb0ELb0ELb0ELb0ELi2ELi4ELi4ELi4ELb0EEENS1_21CollectiveEpilogueBwdISA_SB_SD_Li256ELb0ELb0ELi2EEENS1_25SingleTileBwdLPTSchedulerILb0ELi128ELb0EEEEEEEEEvNT_6ParamsE$_ZN4cute3eso3ESOILb1ELb0EJNS_5tupleIJNS2_IJNS_1CILi2EEES4_EEES4_EEENS2_IJNS2_IJiiEEENS3_ILi8192EEEEEEEEC2ERKS6_RKS9_:
[----:B------:R-:W-:Y:S01]  /*93a0*/  IADD3 R4, R65, -c[0x0][0x20], RZ ;  /* 0x8000080041047a10 */ /* 0x000fe20007ffe0ff */
[----:B------:R-:W-:Y:S01]  /*93b0*/  IMAD.MOV.U32 R72, RZ, RZ, R6 ;  /* 0x000000ffff487224 */ /* 0x000fe200078e0006 */
[----:B------:R-:W-:-:S03]  /*93c0*/  MOV R73, 0x0 ;  /* 0x0000000000497802 */ /* 0x000fc60000000f00 */
[----:B------:R1:W-:Y:S04]  /*93d0*/  STL [R4], R2 ;  /* 0x0000000204007387 */ /* 0x0003e80000100800 */
[----:B------:R1:W-:Y:S01]  /*93e0*/  STL [R4+0x4], R3 ;  /* 0x0000040304007387 */ /* 0x0003e20000100800 */
[----:B------:R-:W-:Y:S05]  /*93f0*/  RET.REL.NODEC R72 `(_ZN7cutlass13device_kernelIN5flash19enable_sm80_to_sm89INS1_16FlashAttnBwdSm80INS1_25CollectiveMainloopBwdSm80ILi2ELi2EN4cute5tupleIJNS5_1CILi128EEES8_NS7_ILi64EEEEEENS_10bfloat16_tEfNS_4arch4Sm80ELb1ELb0ELb1ELb0ELb0ELb0ELb0ELb0ELi2ELi4ELi4ELi4ELb0EEENS1_21CollectiveEpilogueBwdISA_SB_SD_Li256ELb0ELb0ELi2EEENS1_25SingleTileBwdLPTSchedulerILb0ELi128ELb0EEEEEEEEEvNT_6ParamsE) ;  /* 0xffff6c0048007950 */ /* 0x000fea0003c3ffff */
        .type           $_ZN7cutlass13device_kernelIN5flash19enable_sm80_to_sm89INS1_16FlashAttnBwdSm80INS1_25CollectiveMainloopBwdSm80ILi2ELi2EN4cute5tupleIJNS5_1CILi128EEES8_NS7_ILi64EEEEEENS_10bfloat16_tEfNS_4arch4Sm80ELb1ELb0ELb1ELb0ELb0ELb0ELb0ELb0ELi2ELi4ELi4ELi4ELb0EEENS1_21CollectiveEpilogueBwdISA_SB_SD_Li256ELb0ELb0ELi2EEENS1_25SingleTileBwdLPTSchedulerILb0ELi128ELb0EEEEEEEEEvNT_6ParamsE$_ZN4cute3eso3ESOILb1ELb0EJNS_5tupleIJNS2_IJNS_1CILi2EEES4_EEES5_NS3_ILi8EEEEEENS2_IJNS2_IJiNS3_ILi512EEEEEENS2_IJiiEEENS3_ILi1024EEEEEEEEC2ERKS7_RKSC_,@function
        .size           $_ZN7cutlass13device_kernelIN5flash19enable_sm80_to_sm89INS1_16FlashAttnBwdSm80INS1_25CollectiveMainloopBwdSm80ILi2ELi2EN4cute5tupleIJNS5_1CILi128EEES8_NS7_ILi64EEEEEENS_10bfloat16_tEfNS_4arch4Sm80ELb1ELb0ELb1ELb0ELb0ELb0ELb0ELb0ELi2ELi4ELi4ELi4ELb0EEENS1_21CollectiveEpilogueBwdISA_SB_SD_Li256ELb0ELb0ELi2EEENS1_25SingleTileBwdLPTSchedulerILb0ELi128ELb0EEEEEEEEEvNT_6ParamsE$_ZN4cute3eso3ESOILb1ELb0EJNS_5tupleIJNS2_IJNS_1CILi2EEES4_EEES5_NS3_ILi8EEEEEENS2_IJNS2_IJiNS3_ILi512EEEEEENS2_IJiiEEENS3_ILi1024EEEEEEEEC2ERKS7_RKSC_,($_ZN7cutlass13device_kernelIN5flash19enable_sm80_to_sm89INS1_16FlashAttnBwdSm80INS1_25CollectiveMainloopBwdSm80ILi2ELi2EN4cute5tupleIJNS5_1CILi128EEES8_NS7_ILi64EEEEEENS_10bfloat16_tEfNS_4arch4Sm80ELb1ELb0ELb1ELb0ELb0ELb0ELb0ELb0ELi2ELi4ELi4ELi4ELb0EEENS1_21CollectiveEpilogueBwdISA_SB_SD_Li256ELb0ELb0ELi2EEENS1_25SingleTileBwdLPTSchedulerILb0ELi128ELb0EEEEEEEEEvNT_6ParamsE$_ZN4cute3eso3ESOILb1ELb0EJNS_5tupleIJNS2_IJNS_1CILi2EEES4_S4_EEES4_NS2_IJNS2_IJS4_S4_EEES4_EEEEEENS2_IJNS2_IJNS3_ILi1EEENS3_ILi512EEEiEEENS3_ILi4096EEENS2_IJNS2_IJiiEEENS3_ILi8192EEEEEEEEEEEC2ERKS8_RKSG_ - $_ZN7cutlass13device_kernelIN5flash19enable_sm80_to_sm89INS1_16FlashAttnBwdSm80INS1_25CollectiveMainloopBwdSm80ILi2ELi2EN4cute5tupleIJNS5_1CILi128EEES8_NS7_ILi64EEEEEENS_10bfloat16_tEfNS_4arch4Sm80ELb1ELb0ELb1ELb0ELb0ELb0ELb0ELb0ELi2ELi4ELi4ELi4ELb0EEENS1_21CollectiveEpilogueBwdISA_SB_SD_Li256ELb0ELb0ELi2EEENS1_25SingleTileBwdLPTSchedulerILb0ELi128ELb0EEEEEEEEEvNT_6ParamsE$_ZN4cute3eso3ESOILb1ELb0EJNS_5tupleIJNS2_IJNS_1CILi2EEES4_EEES5_NS3_ILi8EEEEEENS2_IJNS2_IJiNS3_ILi512EEEEEENS2_IJiiEEENS3_ILi1024EEEEEEEEC2ERKS7_RKSC_)
$_ZN7cutlass13device_kernelIN5flash19enable_sm80_to_sm89INS1_16FlashAttnBwdSm80INS1_25CollectiveMainloopBwdSm80ILi2ELi2EN4cute5tupleIJNS5_1CILi128EEES8_NS7_ILi64EEEEEENS_10bfloat16_tEfNS_4arch4Sm80ELb1ELb0ELb1ELb0ELb0ELb0ELb0ELb0ELi2ELi4ELi4ELi4ELb0EEENS1_21CollectiveEpilogueBwdISA_SB_SD_Li256ELb0ELb0ELi2EEENS1_25SingleTileBwdLPTSchedulerILb0ELi128ELb0EEEEEEEEEvNT_6ParamsE$_ZN4cute3eso3ESOILb1ELb0EJNS_5tupleIJNS2_IJNS_1CILi2EEES4_EEES5_NS3_ILi8EEEEEENS2_IJNS2_IJiNS3_ILi512EEEEEENS2_IJiiEEENS3_ILi1024EEEEEEEEC2ERKS7_RKSC_:
[----:B------:R-:W-:Y:S02]  /*9400*/  IADD3 R4, R60, -c[0x0][0x20], RZ ;  /* 0x800008003c047a10 */ /* 0x000fe40007ffe0ff */
[----:B------:R-:W-:-:S03]  /*9410*/  MOV R9, 0x0 ;  /* 0x0000000000097802 */ /* 0x000fc60000000f00 */
[----:B------:R1:W-:Y:S04]  /*9420*/  STL [R4], R2 ;  /* 0x0000000204007387 */ /* 0x0003e80000100800 */
[----:B------:R1:W-:Y:S04]  /*9430*/  STL [R4+0x4], R3 ;  /* 0x0000040304007387 */ /* 0x0003e80000100800 */
[----:B------:R1:W-:Y:S01]  /*9440*/  STL [R4+0x8], R5 ;  /* 0x0000080504007387 */ /* 0x0003e20000100800 */
[----:B------:R-:W-:Y:S05]  /*9450*/  RET.REL.NODEC R8 `(_ZN7cutlass13device_kernelIN5flash19enable_sm80_to_sm89INS1_16FlashAttnBwdSm80INS1_25CollectiveMainloopBwdSm80ILi2ELi2EN4cute5tupleIJNS5_1CILi128EEES8_NS7_ILi64EEEEEENS_10bfloat16_tEfNS_4arch4Sm80ELb1ELb0ELb1ELb0ELb0ELb0ELb0ELb0ELi2ELi4ELi4ELi4ELb0EEENS1_21CollectiveEpilogueBwdISA_SB_SD_Li256ELb0ELb0ELi2EEENS1_25SingleTileBwdLPTSchedulerILb0ELi128ELb0EEEEEEEEEvNT_6ParamsE) ;  /* 0xffff6ba008007950 */ /* 0x000fea0003c3ffff */
        .type           $_ZN7cutlass13device_kernelIN5flash19enable_sm80_to_sm89INS1_16FlashAttnBwdSm80INS1_25CollectiveMainloopBwdSm80ILi2ELi2EN4cute5tupleIJNS5_1CILi128EEES8_NS7_ILi64EEEEEENS_10bfloat16_tEfNS_4arch4Sm80ELb1ELb0ELb1ELb0ELb0ELb0ELb0ELb0ELi2ELi4ELi4ELi4ELb0EEENS1_21CollectiveEpilogueBwdISA_SB_SD_Li256ELb0ELb0ELi2EEENS1_25SingleTileBwdLPTSchedulerILb0ELi128ELb0EEEEEEEEEvNT_6ParamsE$_ZN4cute3eso3ESOILb1ELb0EJNS_5tupleIJNS2_IJNS_1CILi2EEES4_S4_EEES4_NS2_IJNS2_IJS4_S4_EEES4_EEEEEENS2_IJNS2_IJNS3_ILi1EEENS3_ILi512EEEiEEENS3_ILi4096EEENS2_IJNS2_IJiiEEENS3_ILi8192EEEEEEEEEEEC2ERKS8_RKSG_,@function
        .size           $_ZN7cutlass13device_kernelIN5flash19enable_sm80_to_sm89INS1_16FlashAttnBwdSm80INS1_25CollectiveMainloopBwdSm80ILi2ELi2EN4cute5tupleIJNS5_1CILi128EEES8_NS7_ILi64EEEEEENS_10bfloat16_tEfNS_4arch4Sm80ELb1ELb0ELb1ELb0ELb0ELb0ELb0ELb0ELi2ELi4ELi4ELi4ELb0EEENS1_21CollectiveEpilogueBwdISA_SB_SD_Li256ELb0ELb0ELi2EEENS1_25SingleTileBwdLPTSchedulerILb0ELi128ELb0EEEEEEEEEvNT_6ParamsE$_ZN4cute3eso3ESOILb1ELb0EJNS_5tupleIJNS2_IJNS_1CILi2EEES4_S4_EEES4_NS2_IJNS2_IJS4_S4_EEES4_EEEEEENS2_IJNS2_IJNS3_ILi1EEENS3_ILi512EEEiEEENS3_ILi4096EEENS2_IJNS2_IJiiEEENS3_ILi8192EEEEEEEEEEEC2ERKS8_RKSG_,($_ZN7cutlass13device_kernelIN5flash19enable_sm80_to_sm89INS1_16FlashAttnBwdSm80INS1_25CollectiveMainloopBwdSm80ILi2ELi2EN4cute5tupleIJNS5_1CILi128EEES8_NS7_ILi64EEEEEENS_10bfloat16_tEfNS_4arch4Sm80ELb1ELb0ELb1ELb0ELb0ELb0ELb0ELb0ELi2ELi4ELi4ELi4ELb0EEENS1_21CollectiveEpilogueBwdISA_SB_SD_Li256ELb0ELb0ELi2EEENS1_25SingleTileBwdLPTSchedulerILb0ELi128ELb0EEEEEEEEEvNT_6ParamsE$_ZN4cute3eso3ESOILb1ELb0EJNS_5tupleIJNS2_IJNS_1CILi2EEES4_S4_EEES4_NS2_IJS4_S4_EEEEEENS2_IJNS2_IJNS3_ILi1EEENS3_ILi512EEEiEEENS3_ILi4096EEENS2_IJiiEEEEEEEEC2ERKS7_RKSD_ - $_ZN7cutlass13device_kernelIN5flash19enable_sm80_to_sm89INS1_16FlashAttnBwdSm80INS1_25CollectiveMainloopBwdSm80ILi2ELi2EN4cute5tupleIJNS5_1CILi128EEES8_NS7_ILi64EEEEEENS_10bfloat16_tEfNS_4arch4Sm80ELb1ELb0ELb1ELb0ELb0ELb0ELb0ELb0ELi2ELi4ELi4ELi4ELb0EEENS1_21CollectiveEpilogueBwdISA_SB_SD_Li256ELb0ELb0ELi2EEENS1_25SingleTileBwdLPTSchedulerILb0ELi128ELb0EEEEEEEEEvNT_6ParamsE$_ZN4cute3eso3ESOILb1ELb0EJNS_5tupleIJNS2_IJNS_1CILi2EEES4_S4_EEES4_NS2_IJNS2_IJS4_S4_EEES4_EEEEEENS2_IJNS2_IJNS3_ILi1EEENS3_ILi512EEEiEEENS3_ILi4096EEENS2_IJNS2_IJiiEEENS3_ILi8192EEEEEEEEEEEC2ERKS8_RKSG_)
$_ZN7cutlass13device_kernelIN5flash19enable_sm80_to_sm89INS1_16FlashAttnBwdSm80INS1_25CollectiveMainloopBwdSm80ILi2ELi2EN4cute5tupleIJNS5_1CILi128EEES8_NS7_ILi64EEEEEENS_10bfloat16_tEfNS_4arch4Sm80ELb1ELb0ELb1ELb0ELb0ELb0ELb0ELb0ELi2ELi4ELi4ELi4ELb0EEENS1_21CollectiveEpilogueBwdISA_SB_SD_Li256ELb0ELb0ELi2EEENS1_25SingleTileBwdLPTSchedulerILb0ELi128ELb0EEEEEEEEEvNT_6ParamsE$_ZN4cute3eso3ESOILb1ELb0EJNS_5tupleIJNS2_IJNS_1CILi2EEES4_S4_EEES4_NS2_IJNS2_IJS4_S4_EEES4_EEEEEENS2_IJNS2_IJNS3_ILi1EEENS3_ILi512EEEiEEENS3_ILi4096EEENS2_IJNS2_IJiiEEENS3_ILi8192EEEEEEEEEEEC2ERKS8_RKSG_:
[----:B------:R-:W-:Y:S02]  /*9460*/  IADD3 R4, R60, -c[0x0][0x20], RZ ;  /* 0x800008003c047a10 */ /* 0x000fe40007ffe0ff */
[----:B------:R-:W-:-:S03]  /*9470*/  MOV R9, 0x0 ;  /* 0x0000000000097802 */ /* 0x000fc60000000f00 */
[----:B------:R1:W-:Y:S04]  /*9480*/  STL [R4], R2 ;  /* 0x0000000204007387 */ /* 0x0003e80000100800 */
[----:B------:R1:W-:Y:S04]  /*9490*/  STL [R4+0x4], R3 ;  /* 0x0000040304007387 */ /* 0x0003e80000100800 */
[----:B------:R1:W-:Y:S01]  /*94a0*/  STL [R4+0x8], R5 ;  /* 0x0000080504007387 */ /* 0x0003e20000100800 */
[----:B------:R-:W-:Y:S05]  /*94b0*/  RET.REL.NODEC R8 `(_ZN7cutlass13device_kernelIN5flash19enable_sm80_to_sm89INS1_16FlashAttnBwdSm80INS1_25CollectiveMainloopBwdSm80ILi2ELi2EN4cute5tupleIJNS5_1CILi128EEES8_NS7_ILi64EEEEEENS_10bfloat16_tEfNS_4arch4Sm80ELb1ELb0ELb1ELb0ELb0ELb0ELb0ELb0ELi2ELi4ELi4ELi4ELb0EEENS1_21CollectiveEpilogueBwdISA_SB_SD_Li256ELb0ELb0ELi2EEENS1_25SingleTileBwdLPTSchedulerILb0ELi128ELb0EEEEEEEEEvNT_6ParamsE) ;  /* 0xffff6b4008007950 */ /* 0x000fea0003c3ffff */
        .type           $_ZN7cutlass13device_kernelIN5flash19enable_sm80_to_sm89INS1_16FlashAttnBwdSm80INS1_25CollectiveMainloopBwdSm80ILi2ELi2EN4cute5tupleIJNS5_1CILi128EEES8_NS7_ILi64EEEEEENS_10bfloat16_tEfNS_4arch4Sm80ELb1ELb0ELb1ELb0ELb0ELb0ELb0ELb0ELi2ELi4ELi4ELi4ELb0EEENS1_21CollectiveEpilogueBwdISA_SB_SD_Li256ELb0ELb0ELi2EEENS1_25SingleTileBwdLPTSchedulerILb0ELi128ELb0EEEEEEEEEvNT_6ParamsE$_ZN4cute3eso3ESOILb1ELb0EJNS_5tupleIJNS2_IJNS_1CILi2EEES4_S4_EEES4_NS2_IJS4_S4_EEEEEENS2_IJNS2_IJNS3_ILi1EEENS3_ILi512EEEiEEENS3_ILi4096EEENS2_IJiiEEEEEEEEC2ERKS7_RKSD_,@function
        .size           $_ZN7cutlass13device_kernelIN5flash19enable_sm80_to_sm89INS1_16FlashAttnBwdSm80INS1_25CollectiveMainloopBwdSm80ILi2ELi2EN4cute5tupleIJNS5_1CILi128EEES8_NS7_ILi64EEEEEENS_10bfloat16_tEfNS_4arch4Sm80ELb1ELb0ELb1ELb0ELb0ELb0ELb0ELb0ELi2ELi4ELi4ELi4ELb0EEENS1_21CollectiveEpilogueBwdISA_SB_SD_Li256ELb0ELb0ELi2EEENS1_25SingleTileBwdLPTSchedulerILb0ELi128ELb0EEEEEEEEEvNT_6ParamsE$_ZN4cute3eso3ESOILb1ELb0EJNS_5tupleIJNS2_IJNS_1CILi2EEES4_S4_EEES4_NS2_IJS4_S4_EEEEEENS2_IJNS2_IJNS3_ILi1EEENS3_ILi512EEEiEEENS3_ILi4096EEENS2_IJiiEEEEEEEEC2ERKS7_RKSD_,($_ZN7cutlass13device_kernelIN5flash19enable_sm80_to_sm89INS1_16FlashAttnBwdSm80INS1_25CollectiveMainloopBwdSm80ILi2ELi2EN4cute5tupleIJNS5_1CILi128EEES8_NS7_ILi64EEEEEENS_10bfloat16_tEfNS_4arch4Sm80ELb1ELb0ELb1ELb0ELb0ELb0ELb0ELb0ELi2ELi4ELi4ELi4ELb0EEENS1_21CollectiveEpilogueBwdISA_SB_SD_Li256ELb0ELb0ELi2EEENS1_25SingleTileBwdLPTSchedulerILb0ELi128ELb0EEEEEEEEEvNT_6ParamsE$_ZN4cute3eso3ESOILb1ELb0EJNS_5tupleIJNS2_IJNS_1CILi8EEENS3_ILi1EEEEEENS2_IJNS3_ILi2EEEEEEEEENS2_IJNS2_IJS5_NS3_ILi0EEEEEENS2_IJiEEEEEEEEC2ERKS9_RKSD_ - $_ZN7cutlass13device_kernelIN5flash19enable_sm80_to_sm89INS1_16FlashAttnBwdSm80INS1_25CollectiveMainloopBwdSm80ILi2ELi2EN4cute5tupleIJNS5_1CILi128EEES8_NS7_ILi64EEEEEENS_10bfloat16_tEfNS_4arch4Sm80ELb1ELb0ELb1ELb0ELb0ELb0ELb0ELb0ELi2ELi4ELi4ELi4ELb0EEENS1_21CollectiveEpilogueBwdISA_SB_SD_Li256ELb0ELb0ELi2EEENS1_25SingleTileBwdLPTSchedulerILb0ELi128ELb0EEEEEEEEEvNT_6ParamsE$_ZN4cute3eso3ESOILb1ELb0EJNS_5tupleIJNS2_IJNS_1CILi2EEES4_S4_EEES4_NS2_IJS4_S4_EEEEEENS2_IJNS2_IJNS3_ILi1EEENS3_ILi512EEEiEEENS3_ILi4096EEENS2_IJiiEEEEEEEEC2ERKS7_RKSD_)
$_ZN7cutlass13device_kernelIN5flash19enable_sm80_to_sm89INS1_16FlashAttnBwdSm80INS1_25CollectiveMainloopBwdSm80ILi2ELi2EN4cute5tupleIJNS5_1CILi128EEES8_NS7_ILi64EEEEEENS_10bfloat16_tEfNS_4arch4Sm80ELb1ELb0ELb1ELb0ELb0ELb0ELb0ELb0ELi2ELi4ELi4ELi4ELb0EEENS1_21CollectiveEpilogueBwdISA_SB_SD_Li256ELb0ELb0ELi2EEENS1_25SingleTileBwdLPTSchedulerILb0ELi128ELb0EEEEEEEEEvNT_6ParamsE$_ZN4cute3eso3ESOILb1ELb0EJNS_5tupleIJNS2_IJNS_1CILi2EEES4_S4_EEES4_NS2_IJS4_S4_EEEEEENS2_IJNS2_IJNS3_ILi1EEENS3_ILi512EEEiEEENS3_ILi4096EEENS2_IJiiEEEEEEEEC2ERKS7_RKSD_:
[----:B------:R-:W-:Y:S02]  /*94c0*/  IADD3 R4, R23, -c[0x0][0x20], RZ ;  /* 0x8000080017047a10 */ /* 0x000fe40007ffe0ff */
[----:B------:R-:W-:-:S03]  /*94d0*/  MOV R9, 0x0 ;  /* 0x0000000000097802 */ /* 0x000fc60000000f00 */
[----:B------:R1:W-:Y:S04]  /*94e0*/  STL [R4], R2 ;  /* 0x0000000204007387 */ /* 0x0003e80000100800 */
[----:B------:R1:W-:Y:S04]  /*94f0*/  STL [R4+0x4], R3 ;  /* 0x0000040304007387 */ /* 0x0003e80000100800 */
[----:B------:R1:W-:Y:S01]  /*9500*/  STL [R4+0x8], R5 ;  /* 0x0000080504007387 */ /* 0x0003e20000100800 */
[----:B------:R-:W-:Y:S05]  /*9510*/  RET.REL.NODEC R8 `(_ZN7cutlass13device_kernelIN5flash19enable_sm80_to_sm89INS1_16FlashAttnBwdSm80INS1_25CollectiveMainloopBwdSm80ILi2ELi2EN4cute5tupleIJNS5_1CILi128EEES8_NS7_ILi64EEEEEENS_10bfloat16_tEfNS_4arch4Sm80ELb1ELb0ELb1ELb0ELb0ELb0ELb0ELb0ELi2ELi4ELi4ELi4ELb0EEENS1_21CollectiveEpilogueBwdISA_SB_SD_Li256ELb0ELb0ELi2EEENS1_25SingleTileBwdLPTSchedulerILb0ELi128ELb0EEEEEEEEEvNT_6ParamsE) ;  /* 0xffff6ae008007950 */ /* 0x000fea0003c3ffff */
        .type           $_ZN7cutlass13device_kernelIN5flash19enable_sm80_to_sm89INS1_16FlashAttnBwdSm80INS1_25CollectiveMainloopBwdSm80ILi2ELi2EN4cute5tupleIJNS5_1CILi128EEES8_NS7_ILi64EEEEEENS_10bfloat16_tEfNS_4arch4Sm80ELb1ELb0ELb1ELb0ELb0ELb0ELb0ELb0ELi2ELi4ELi4ELi4ELb0EEENS1_21CollectiveEpilogueBwdISA_SB_SD_Li256ELb0ELb0ELi2EEENS1_25SingleTileBwdLPTSchedulerILb0ELi128ELb0EEEEEEEEEvNT_6ParamsE$_ZN4cute3eso3ESOILb1ELb0EJNS_5tupleIJNS2_IJNS_1CILi8EEENS3_ILi1EEEEEENS2_IJNS3_ILi2EEEEEEEEENS2_IJNS2_IJS5_NS3_ILi0EEEEEENS2_IJiEEEEEEEEC2ERKS9_RKSD_,@function
        .size           $_ZN7cutlass13device_kernelIN5flash19enable_sm80_to_sm89INS1_16FlashAttnBwdSm80INS1_25CollectiveMainloopBwdSm80ILi2ELi2EN4cute5tupleIJNS5_1CILi128EEES8_NS7_ILi64EEEEEENS_10bfloat16_tEfNS_4arch4Sm80ELb1ELb0ELb1ELb0ELb0ELb0ELb0ELb0ELi2ELi4ELi4ELi4ELb0EEENS1_21CollectiveEpilogueBwdISA_SB_SD_Li256ELb0ELb0ELi2EEENS1_25SingleTileBwdLPTSchedulerILb0ELi128ELb0EEEEEEEEEvNT_6ParamsE$_ZN4cute3eso3ESOILb1ELb0EJNS_5tupleIJNS2_IJNS_1CILi8EEENS3_ILi1EEEEEENS2_IJNS3_ILi2EEEEEEEEENS2_IJNS2_IJS5_NS3_ILi0EEEEEENS2_IJiEEEEEEEEC2ERKS9_RKSD_,($_ZN7cutlass13device_kernelIN5flash19enable_sm80_to_sm89INS1_16FlashAttnBwdSm80INS1_25CollectiveMainloopBwdSm80ILi2ELi2EN4cute5tupleIJNS5_1CILi128EEES8_NS7_ILi64EEEEEENS_10bfloat16_tEfNS_4arch4Sm80ELb1ELb0ELb1ELb0ELb0ELb0ELb0ELb0ELi2ELi4ELi4ELi4ELb0EEENS1_21CollectiveEpilogueBwdISA_SB_SD_Li256ELb0ELb0ELi2EEENS1_25SingleTileBwdLPTSchedulerILb0ELi128ELb0EEEEEEEEEvNT_6ParamsE$_ZN4cute3eso3ESOILb1ELb0EJNS_5tupleIJNS2_IJNS_1CILi8EEENS3_ILi1EEEEEENS3_ILi2EEEEEENS2_IJNS2_IJS5_NS3_ILi0EEEEEEiEEEEEC2ERKS8_RKSB_ - $_ZN7cutlass13device_kernelIN5flash19enable_sm80_to_sm89INS1_16FlashAttnBwdSm80INS1_25CollectiveMainloopBwdSm80ILi2ELi2EN4cute5tupleIJNS5_1CILi128EEES8_NS7_ILi64EEEEEENS_10bfloat16_tEfNS_4arch4Sm80ELb1ELb0ELb1ELb0ELb0ELb0ELb0ELb0ELi2ELi4ELi4ELi4ELb0EEENS1_21CollectiveEpilogueBwdISA_SB_SD_Li256ELb0ELb0ELi2EEENS1_25SingleTileBwdLPTSchedulerILb0ELi128ELb0EEEEEEEEEvNT_6ParamsE$_ZN4cute3eso3ESOILb1ELb0EJNS_5tupleIJNS2_IJNS_1CILi8EEENS3_ILi1EEEEEENS2_IJNS3_ILi2EEEEEEEEENS2_IJNS2_IJS5_NS3_ILi0EEEEEENS2_IJiEEEEEEEEC2ERKS9_RKSD_)
$_ZN7cutlass13device_kernelIN5flash19enable_sm80_to_sm89INS1_16FlashAttnBwdSm80INS1_25CollectiveMainloopBwdSm80ILi2ELi2EN4cute5tupleIJNS5_1CILi128EEES8_NS7_ILi64EEEEEENS_10bfloat16_tEfNS_4arch4Sm80ELb1ELb0ELb1ELb0ELb0ELb0ELb0ELb0ELi2ELi4ELi4ELi4ELb0EEENS1_21CollectiveEpilogueBwdISA_SB_SD_Li256ELb0ELb0ELi2EEENS1_25SingleTileBwdLPTSchedulerILb0ELi128ELb0EEEEEEEEEvNT_6ParamsE$_ZN4cute3eso3ESOILb1ELb0EJNS_5tupleIJNS2_IJNS_1CILi8EEENS3_ILi1EEEEEENS2_IJNS3_ILi2EEEEEEEEENS2_IJNS2_IJS5_NS3_ILi0EEEEEENS2_IJiEEEEEEEEC2ERKS9_RKSD_:
[----:B------:R-:W-:Y:S02]  /*9520*/  IADD3 R2, R67, -c[0x0][0x20], RZ ;  /* 0x8000080043027a10 */ /* 0x000fe40007ffe0ff */
[----:B------:R-:W-:-:S03]  /*9530*/  MOV R9, 0x0 ;  /* 0x0000000000097802 */ /* 0x000fc60000000f00 */
[----:B------:R1:W-:Y:S01]  /*9540*/  STL [R2], R3 ;  /* 0x0000000302007387 */ /* 0x0003e20000100800 */
[----:B------:R-:W-:Y:S05]  /*9550*/  RET.REL.NODEC R8 `(_ZN7cutlass13device_kernelIN5flash19enable_sm80_to_sm89INS1_16FlashAttnBwdSm80INS1_25CollectiveMainloopBwdSm80ILi2ELi2EN4cute5tupleIJNS5_1CILi128EEES8_NS7_ILi64EEEEEENS_10bfloat16_tEfNS_4arch4Sm80ELb1ELb0ELb1ELb0ELb0ELb0ELb0ELb0ELi2ELi4ELi4ELi4ELb0EEENS1_21CollectiveEpilogueBwdISA_SB_SD_Li256ELb0ELb0ELi2EEENS1_25SingleTileBwdLPTSchedulerILb0ELi128ELb0EEEEEEEEEvNT_6ParamsE) ;  /* 0xffff6aa008007950 */ /* 0x000fea0003c3ffff */
        .type           $_ZN7cutlass13device_kernelIN5flash19enable_sm80_to_sm89INS1_16FlashAttnBwdSm80INS1_25CollectiveMainloopBwdSm80ILi2ELi2EN4cute5tupleIJNS5_1CILi128EEES8_NS7_ILi64EEEEEENS_10bfloat16_tEfNS_4arch4Sm80ELb1ELb0ELb1ELb0ELb0ELb0ELb0ELb0ELi2ELi4ELi4ELi4ELb0EEENS1_21CollectiveEpilogueBwdISA_SB_SD_Li256ELb0ELb0ELi2EEENS1_25SingleTileBwdLPTSchedulerILb0ELi128ELb0EEEEEEEEEvNT_6ParamsE$_ZN4cute3eso3ESOILb1ELb0EJNS_5tupleIJNS2_IJNS_1CILi8EEENS3_ILi1EEEEEENS3_ILi2EEEEEENS2_IJNS2_IJS5_NS3_ILi0EEEEEEiEEEEEC2ERKS8_RKSB_,@function
        .size           $_ZN7cutlass13device_kernelIN5flash19enable_sm80_to_sm89INS1_16FlashAttnBwdSm80INS1_25CollectiveMainloopBwdSm80ILi2ELi2EN4cute5tupleIJNS5_1CILi128EEES8_NS7_ILi64EEEEEENS_10bfloat16_tEfNS_4arch4Sm80ELb1ELb0ELb1ELb0ELb0ELb0ELb0ELb0ELi2ELi4ELi4ELi4ELb0EEENS1_21CollectiveEpilogueBwdISA_SB_SD_Li256ELb0ELb0ELi2EEENS1_25SingleTileBwdLPTSchedulerILb0ELi128ELb0EEEEEEEEEvNT_6ParamsE$_ZN4cute3eso3ESOILb1ELb0EJNS_5tupleIJNS2_IJNS_1CILi8EEENS3_ILi1EEEEEENS3_ILi2EEEEEENS2_IJNS2_IJS5_NS3_ILi0EEEEEEiEEEEEC2ERKS8_RKSB_,($_ZN7cutlass13device_kernelIN5flash19enable_sm80_to_sm89INS1_16FlashAttnBwdSm80INS1_25CollectiveMainloopBwdSm80ILi2ELi2EN4cute5tupleIJNS5_1CILi128EEES8_NS7_ILi64EEEEEENS_10bfloat16_tEfNS_4arch4Sm80ELb1ELb0ELb1ELb0ELb0ELb0ELb0ELb0ELi2ELi4ELi4ELi4ELb0EEENS1_21CollectiveEpilogueBwdISA_SB_SD_Li256ELb0ELb0ELi2EEENS1_25SingleTileBwdLPTSchedulerILb0ELi128ELb0EEEEEEEEEvNT_6ParamsE$_ZN4cute3eso3ESOILb1ELb0EJNS_5tupleIJNS2_IJNS_1CILi8EEENS3_ILi1EEEEEENS3_ILi2EEENS2_IJS7_S7_EEEEEENS2_IJNS2_IJS5_NS3_ILi0EEEEEENS3_ILi4096EEENS2_IJiiEEEEEEEEC2ERKS9_RKSE_ - $_ZN7cutlass13device_kernelIN5flash19enable_sm80_to_sm89INS1_16FlashAttnBwdSm80INS1_25CollectiveMainloopBwdSm80ILi2ELi2EN4cute5tupleIJNS5_1CILi128EEES8_NS7_ILi64EEEEEENS_10bfloat16_tEfNS_4arch4Sm80ELb1ELb0ELb1ELb0ELb0ELb0ELb0ELb0ELi2ELi4ELi4ELi4ELb0EEENS1_21CollectiveEpilogueBwdISA_SB_SD_Li256ELb0ELb0ELi2EEENS1_25SingleTileBwdLPTSchedulerILb0ELi128ELb0EEEEEEEEEvNT_6ParamsE$_ZN4cute3eso3ESOILb1ELb0EJNS_5tupleIJNS2_IJNS_1CILi8EEENS3_ILi1EEEEEENS3_ILi2EEEEEENS2_IJNS2_IJS5_NS3_ILi0EEEEEEiEEEEEC2ERKS8_RKSB_)
$_ZN7cutlass13device_kernelIN5flash19enable_sm80_to_sm89INS1_16FlashAttnBwdSm80INS1_25CollectiveMainloopBwdSm80ILi2ELi2EN4cute5tupleIJNS5_1CILi128EEES8_NS7_ILi64EEEEEENS_10bfloat16_tEfNS_4arch4Sm80ELb1ELb0ELb1ELb0ELb0ELb0ELb0ELb0ELi2ELi4ELi4ELi4ELb0EEENS1_21CollectiveEpilogueBwdISA_SB_SD_Li256ELb0ELb0ELi2EEENS1_25SingleTileBwdLPTSchedulerILb0ELi128ELb0EEEEEEEEEvNT_6ParamsE$_ZN4cute3eso3ESOILb1ELb0EJNS_5tupleIJNS2_IJNS_1CILi8EEENS3_ILi1EEEEEENS3_ILi2EEEEEENS2_IJNS2_IJS5_NS3_ILi0EEEEEEiEEEEEC2ERKS8_RKSB_:
[----:B------:R-:W-:Y:S02]  /*9560*/  IADD3 R2, R67, -c[0x0][0x20], RZ ;  /* 0x8000080043027a10 */ /* 0x000fe40007ffe0ff */
[----:B------:R-:W-:-:S03]  /*9570*/  MOV R9, 0x0 ;  /* 0x0000000000097802 */ /* 0x000fc60000000f00 */
[----:B------:R1:W-:Y:S01]  /*9580*/  STL [R2], R3 ;  /* 0x0000000302007387 */ /* 0x0003e20000100800 */
[----:B------:R-:W-:Y:S05]  /*9590*/  RET.REL.NODEC R8 `(_ZN7cutlass13device_kernelIN5flash19enable_sm80_to_sm89INS1_16FlashAttnBwdSm80INS1_25CollectiveMainloopBwdSm80ILi2ELi2EN4cute5tupleIJNS5_1CILi128EEES8_NS7_ILi64EEEEEENS_10bfloat16_tEfNS_4arch4Sm80ELb1ELb0ELb1ELb0ELb0ELb0ELb0ELb0ELi2ELi4ELi4ELi4ELb0EEENS1_21CollectiveEpilogueBwdISA_SB_SD_Li256ELb0ELb0ELi2EEENS1_25SingleTileBwdLPTSchedulerILb0ELi128ELb0EEEEEEEEEvNT_6ParamsE) ;  /* 0xffff6a6008007950 */ /* 0x000fea0003c3ffff */
        .type           $_ZN7cutlass13device_kernelIN5flash19enable_sm80_to_sm89INS1_16FlashAttnBwdSm80INS1_25CollectiveMainloopBwdSm80ILi2ELi2EN4cute5tupleIJNS5_1CILi128EEES8_NS7_ILi64EEEEEENS_10bfloat16_tEfNS_4arch4Sm80ELb1ELb0ELb1ELb0ELb0ELb0ELb0ELb0ELi2ELi4ELi4ELi4ELb0EEENS1_21CollectiveEpilogueBwdISA_SB_SD_Li256ELb0ELb0ELi2EEENS1_25SingleTileBwdLPTSchedulerILb0ELi128ELb0EEEEEEEEEvNT_6ParamsE$_ZN4cute3eso3ESOILb1ELb0EJNS_5tupleIJNS2_IJNS_1CILi8EEENS3_ILi1EEEEEENS3_ILi2EEENS2_IJS7_S7_EEEEEENS2_IJNS2_IJS5_NS3_ILi0EEEEEENS3_ILi4096EEENS2_IJiiEEEEEEEEC2ERKS9_RKSE_,@function
        .size           $_ZN7cutlass13device_kernelIN5flash19enable_sm80_to_sm89INS1_16FlashAttnBwdSm80INS1_25CollectiveMainloopBwdSm80ILi2ELi2EN4cute5tupleIJNS5_1CILi128EEES8_NS7_ILi64EEEEEENS_10bfloat16_tEfNS_4arch4Sm80ELb1ELb0ELb1ELb0ELb0ELb0ELb0ELb0ELi2ELi4ELi4ELi4ELb0EEENS1_21CollectiveEpilogueBwdISA_SB_SD_Li256ELb0ELb0ELi2EEENS1_25SingleTileBwdLPTSchedulerILb0ELi128ELb0EEEEEEEEEvNT_6ParamsE$_ZN4cute3eso3ESOILb1ELb0EJNS_5tupleIJNS2_IJNS_1CILi8EEENS3_ILi1EEEEEENS3_ILi2EEENS2_IJS7_S7_EEEEEENS2_IJNS2_IJS5_NS3_ILi0EEEEEENS3_ILi4096EEENS2_IJiiEEEEEEEEC2ERKS9_RKSE_,($_ZN7cutlass13device_kernelIN5flash19enable_sm80_to_sm89INS1_16FlashAttnBwdSm80INS1_25CollectiveMainloopBwdSm80ILi2ELi2EN4cute5tupleIJNS5_1CILi128EEES8_NS7_ILi64EEEEEENS_10bfloat16_tEfNS_4arch4Sm80ELb1ELb0ELb1ELb0ELb0ELb0ELb0ELb0ELi2ELi4ELi4ELi4ELb0EEENS1_21CollectiveEpilogueBwdISA_SB_SD_Li256ELb0ELb0ELi2EEENS1_25SingleTileBwdLPTSchedulerILb0ELi128ELb0EEEEEEEEEvNT_6ParamsE$_ZN4cute3eso3ESOILb1ELb0EJNS_5tupleIJNS2_IJNS_1CILi8EEENS3_ILi1EEEEEENS3_ILi2EEES4_EEENS2_IJNS2_IJS5_NS3_ILi0EEEEEEiNS3_ILi1024EEEEEEEEC2ERKS8_RKSC_ - $_ZN7cutlass13device_kernelIN5flash19enable_sm80_to_sm89INS1_16FlashAttnBwdSm80INS1_25CollectiveMainloopBwdSm80ILi2ELi2EN4cute5tupleIJNS5_1CILi128EEES8_NS7_ILi64EEEEEENS_10bfloat16_tEfNS_4arch4Sm80ELb1ELb0ELb1ELb0ELb0ELb0ELb0ELb0ELi2ELi4ELi4ELi4ELb0EEENS1_21CollectiveEpilogueBwdISA_SB_SD_Li256ELb0ELb0ELi2EEENS1_25SingleTileBwdLPTSchedulerILb0ELi128ELb0EEEEEEEEEvNT_6ParamsE$_ZN4cute3eso3ESOILb1ELb0EJNS_5tupleIJNS2_IJNS_1CILi8EEENS3_ILi1EEEEEENS3_ILi2EEENS2_IJS7_S7_EEEEEENS2_IJNS2_IJS5_NS3_ILi0EEEEEENS3_ILi4096EEENS2_IJiiEEEEEEEEC2ERKS9_RKSE_)
$_ZN7cutlass13device_kernelIN5flash19enable_sm80_to_sm89INS1_16FlashAttnBwdSm80INS1_25CollectiveMainloopBwdSm80ILi2ELi2EN4cute5tupleIJNS5_1CILi128EEES8_NS7_ILi64EEEEEENS_10bfloat16_tEfNS_4arch4Sm80ELb1ELb0ELb1ELb0ELb0ELb0ELb0ELb0ELi2ELi4ELi4ELi4ELb0EEENS1_21CollectiveEpilogueBwdISA_SB_SD_Li256ELb0ELb0ELi2EEENS1_25SingleTileBwdLPTSchedulerILb0ELi128ELb0EEEEEEEEEvNT_6ParamsE$_ZN4cute3eso3ESOILb1ELb0EJNS_5tupleIJNS2_IJNS_1CILi8EEENS3_ILi1EEEEEENS3_ILi2EEENS2_IJS7_S7_EEEEEENS2_IJNS2_IJS5_NS3_ILi0EEEEEENS3_ILi4096EEENS2_IJiiEEEEEEEEC2ERKS9_RKSE_:
[----:B------:R-:W-:Y:S01]  /*95a0*/  IADD3 R3, R23, -c[0x0][0x20], RZ ;  /* 0x8000080017037a10 */ /* 0x000fe20007ffe0ff */
[----:B------:R-:W-:Y:S01]  /*95b0*/  IMAD.MOV.U32 R12, RZ, RZ, R6 ;  /* 0x000000ffff0c7224 */ /* 0x000fe200078e0006 */
[----:B------:R-:W-:-:S03]  /*95c0*/  MOV R13, 0x0 ;  /* 0x00000000000d7802 */ /* 0x000fc60000000f00 */
[----:B------:R1:W-:Y:S04]  /*95d0*/  STL [R3], R2 ;  /* 0x0000000203007387 */ /* 0x0003e80000100800 */
[----:B------:R1:W-:Y:S01]  /*95e0*/  STL [R3+0x4], R8 ;  /* 0x0000040803007387 */ /* 0x0003e20000100800 */
[----:B------:R-:W-:Y:S05]  /*95f0*/  RET.REL.NODEC R12 `(_ZN7cutlass13device_kernelIN5flash19enable_sm80_to_sm89INS1_16FlashAttnBwdSm80INS1_25CollectiveMainloopBwdSm80ILi2ELi2EN4cute5tupleIJNS5_1CILi128EEES8_NS7_ILi64EEEEEENS_10bfloat16_tEfNS_4arch4Sm80ELb1ELb0ELb1ELb0ELb0ELb0ELb0ELb0ELi2ELi4ELi4ELi4ELb0EEENS1_21CollectiveEpilogueBwdISA_SB_SD_Li256ELb0ELb0ELi2EEENS1_25SingleTileBwdLPTSchedulerILb0ELi128ELb0EEEEEEEEEvNT_6ParamsE) ;  /* 0xffff6a000c007950 */ /* 0x000fea0003c3ffff */
        .type           $_ZN7cutlass13device_kernelIN5flash19enable_sm80_to_sm89INS1_16FlashAttnBwdSm80INS1_25CollectiveMainloopBwdSm80ILi2ELi2EN4cute5tupleIJNS5_1CILi128EEES8_NS7_ILi64EEEEEENS_10bfloat16_tEfNS_4arch4Sm80ELb1ELb0ELb1ELb0ELb0ELb0ELb0ELb0ELi2ELi4ELi4ELi4ELb0EEENS1_21CollectiveEpilogueBwdISA_SB_SD_Li256ELb0ELb0ELi2EEENS1_25SingleTileBwdLPTSchedulerILb0ELi128ELb0EEEEEEEEEvNT_6ParamsE$_ZN4cute3eso3ESOILb1ELb0EJNS_5tupleIJNS2_IJNS_1CILi8EEENS3_ILi1EEEEEENS3_ILi2EEES4_EEENS2_IJNS2_IJS5_NS3_ILi0EEEEEEiNS3_ILi1024EEEEEEEEC2ERKS8_RKSC_,@function
        .size           $_ZN7cutlass13device_kernelIN5flash19enable_sm80_to_sm89INS1_16FlashAttnBwdSm80INS1_25CollectiveMainloopBwdSm80ILi2ELi2EN4cute5tupleIJNS5_1CILi128EEES8_NS7_ILi64EEEEEENS_10bfloat16_tEfNS_4arch4Sm80ELb1ELb0ELb1ELb0ELb0ELb0ELb0ELb0ELi2ELi4ELi4ELi4ELb0EEENS1_21CollectiveEpilogueBwdISA_SB_SD_Li256ELb0ELb0ELi2EEENS1_25SingleTileBwdLPTSchedulerILb0ELi128ELb0EEEEEEEEEvNT_6ParamsE$_ZN4cute3eso3ESOILb1ELb0EJNS_5tupleIJNS2_IJNS_1CILi8EEENS3_ILi1EEEEEENS3_ILi2EEES4_EEENS2_IJNS2_IJS5_NS3_ILi0EEEEEEiNS3_ILi1024EEEEEEEEC2ERKS8_RKSC_,($_ZN7cutlass13device_kernelIN5flash19enable_sm80_to_sm89INS1_16FlashAttnBwdSm80INS1_25CollectiveMainloopBwdSm80ILi2ELi2EN4cute5tupleIJNS5_1CILi128EEES8_NS7_ILi64EEEEEENS_10bfloat16_tEfNS_4arch4Sm80ELb1ELb0ELb1ELb0ELb0ELb0ELb0ELb0ELi2ELi4ELi4ELi4ELb0EEENS1_21CollectiveEpilogueBwdISA_SB_SD_Li256ELb0ELb0ELi2EEENS1_25SingleTileBwdLPTSchedulerILb0ELi128ELb0EEEEEEEEEvNT_6ParamsE$_ZN4cute3eso3ESOILb1ELb0EJNS_5tupleIJNS2_IJNS_1CILi8EEENS3_ILi1EEEEEENS3_ILi4EEES5_EEENS2_IJNS2_IJS5_NS3_ILi0EEEEEElS9_EEEEEC2ERKS8_RKSB_ - $_ZN7cutlass13device_kernelIN5flash19enable_sm80_to_sm89INS1_16FlashAttnBwdSm80INS1_25CollectiveMainloopBwdSm80ILi2ELi2EN4cute5tupleIJNS5_1CILi128EEES8_NS7_ILi64EEEEEENS_10bfloat16_tEfNS_4arch4Sm80ELb1ELb0ELb1ELb0ELb0ELb0ELb0ELb0ELi2ELi4ELi4ELi4ELb0EEENS1_21CollectiveEpilogueBwdISA_SB_SD_Li256ELb0ELb0ELi2EEENS1_25SingleTileBwdLPTSchedulerILb0ELi128ELb0EEEEEEEEEvNT_6ParamsE$_ZN4cute3eso3ESOILb1ELb0EJNS_5tupleIJNS2_IJNS_1CILi8EEENS3_ILi1EEEEEENS3_ILi2EEES4_EEENS2_IJNS2_IJS5_NS3_ILi0EEEEEEiNS3_ILi1024EEEEEEEEC2ERKS8_RKSC_)
$_ZN7cutlass13device_kernelIN5flash19enable_sm80_to_sm89INS1_16FlashAttnBwdSm80INS1_25CollectiveMainloopBwdSm80ILi2ELi2EN4cute5tupleIJNS5_1CILi128EEES8_NS7_ILi64EEEEEENS_10bfloat16_tEfNS_4arch4Sm80ELb1ELb0ELb1ELb0ELb0ELb0ELb0ELb0ELi2ELi4ELi4ELi4ELb0EEENS1_21CollectiveEpilogueBwdISA_SB_SD_Li256ELb0ELb0ELi2EEENS1_25SingleTileBwdLPTSchedulerILb0ELi128ELb0EEEEEEEEEvNT_6ParamsE$_ZN4cute3eso3ESOILb1ELb0EJNS_5tupleIJNS2_IJNS_1CILi8EEENS3_ILi1EEEEEENS3_ILi2EEES4_EEENS2_IJNS2_IJS5_NS3_ILi0EEEEEEiNS3_ILi1024EEEEEEEEC2ERKS8_RKSC_:
[----:B------:R-:W-:Y:S02]  /*9600*/  IADD3 R2, R23, -c[0x0][0x20], RZ ;  /* 0x8000080017027a10 */ /* 0x000fe40007ffe0ff */
[----:B------:R-:W-:-:S03]  /*9610*/  MOV R9, 0x0 ;  /* 0x0000000000097802 */ /* 0x000fc60000000f00 */
[----:B------:R1:W-:Y:S01]  /*9620*/  STL [R2], R3 ;  /* 0x0000000302007387 */ /* 0x0003e20000100800 */
[----:B------:R-:W-:Y:S05]  /*9630*/  RET.REL.NODEC R8 `(_ZN7cutlass13device_kernelIN5flash19enable_sm80_to_sm89INS1_16FlashAttnBwdSm80INS1_25CollectiveMainloopBwdSm80ILi2ELi2EN4cute5tupleIJNS5_1CILi128EEES8_NS7_ILi64EEEEEENS_10bfloat16_tEfNS_4arch4Sm80ELb1ELb0ELb1ELb0ELb0ELb0ELb0ELb0ELi2ELi4ELi4ELi4ELb0EEENS1_21CollectiveEpilogueBwdISA_SB_SD_Li256ELb0ELb0ELi2EEENS1_25SingleTileBwdLPTSchedulerILb0ELi128ELb0EEEEEEEEEvNT_6ParamsE) ;  /* 0xffff69c008007950 */ /* 0x000fea0003c3ffff */
        .type           $_ZN7cutlass13device_kernelIN5flash19enable_sm80_to_sm89INS1_16FlashAttnBwdSm80INS1_25CollectiveMainloopBwdSm80ILi2ELi2EN4cute5tupleIJNS5_1CILi128EEES8_NS7_ILi64EEEEEENS_10bfloat16_tEfNS_4arch4Sm80ELb1ELb0ELb1ELb0ELb0ELb0ELb0ELb0ELi2ELi4ELi4ELi4ELb0EEENS1_21CollectiveEpilogueBwdISA_SB_SD_Li256ELb0ELb0ELi2EEENS1_25SingleTileBwdLPTSchedulerILb0ELi128ELb0EEEEEEEEEvNT_6ParamsE$_ZN4cute3eso3ESOILb1ELb0EJNS_5tupleIJNS2_IJNS_1CILi8EEENS3_ILi1EEEEEENS3_ILi4EEES5_EEENS2_IJNS2_IJS5_NS3_ILi0EEEEEElS9_EEEEEC2ERKS8_RKSB_,@function
        .size           $_ZN7cutlass13device_kernelIN5flash19enable_sm80_to_sm89INS1_16FlashAttnBwdSm80INS1_25CollectiveMainloopBwdSm80ILi2ELi2EN4cute5tupleIJNS5_1CILi128EEES8_NS7_ILi64EEEEEENS_10bfloat16_tEfNS_4arch4Sm80ELb1ELb0ELb1ELb0ELb0ELb0ELb0ELb0ELi2ELi4ELi4ELi4ELb0EEENS1_21CollectiveEpilogueBwdISA_SB_SD_Li256ELb0ELb0ELi2EEENS1_25SingleTileBwdLPTSchedulerILb0ELi128ELb0EEEEEEEEEvNT_6ParamsE$_ZN4cute3eso3ESOILb1ELb0EJNS_5tupleIJNS2_IJNS_1CILi8EEENS3_ILi1EEEEEENS3_ILi4EEES5_EEENS2_IJNS2_IJS5_NS3_ILi0EEEEEElS9_EEEEEC2ERKS8_RKSB_,($_ZN7cutlass13device_kernelIN5flash19enable_sm80_to_sm89INS1_16FlashAttnBwdSm80INS1_25CollectiveMainloopBwdSm80ILi2ELi2EN4cute5tupleIJNS5_1CILi128EEES8_NS7_ILi64EEEEEENS_10bfloat16_tEfNS_4arch4Sm80ELb1ELb0ELb1ELb0ELb0ELb0ELb0ELb0ELi2ELi4ELi4ELi4ELb0EEENS1_21CollectiveEpilogueBwdISA_SB_SD_Li256ELb0ELb0ELi2EEENS1_25SingleTileBwdLPTSchedulerILb0ELi128ELb0EEEEEEEEEvNT_6ParamsE$_ZN4cute3eso3ESOILb1ELb0EJNS_5tupleIJNS_1CILi0EEES4_EEEiEEC2ERKS5_RKi - $_ZN7cutlass13device_kernelIN5flash19enable_sm80_to_sm89INS1_16FlashAttnBwdSm80INS1_25CollectiveMainloopBwdSm80ILi2ELi2EN4cute5tupleIJNS5_1CILi128EEES8_NS7_ILi64EEEEEENS_10bfloat16_tEfNS_4arch4Sm80ELb1ELb0ELb1ELb0ELb0ELb0ELb0ELb0ELi2ELi4ELi4ELi4ELb0EEENS1_21CollectiveEpilogueBwdISA_SB_SD_Li256ELb0ELb0ELi2EEENS1_25SingleTileBwdLPTSchedulerILb0ELi128ELb0EEEEEEEEEvNT_6ParamsE$_ZN4cute3eso3ESOILb1ELb0EJNS_5tupleIJNS2_IJNS_1CILi8EEENS3_ILi1EEEEEENS3_ILi4EEES5_EEENS2_IJNS2_IJS5_NS3_ILi0EEEEEElS9_EEEEEC2ERKS8_RKSB_)
$_ZN7cutlass13device_kernelIN5flash19enable_sm80_to_sm89INS1_16FlashAttnBwdSm80INS1_25CollectiveMainloopBwdSm80ILi2ELi2EN4cute5tupleIJNS5_1CILi128EEES8_NS7_ILi64EEEEEENS_10bfloat16_tEfNS_4arch4Sm80ELb1ELb0ELb1ELb0ELb0ELb0ELb0ELb0ELi2ELi4ELi4ELi4ELb0EEENS1_21CollectiveEpilogueBwdISA_SB_SD_Li256ELb0ELb0ELi2EEENS1_25SingleTileBwdLPTSchedulerILb0ELi128ELb0EEEEEEEEEvNT_6ParamsE$_ZN4cute3eso3ESOILb1ELb0EJNS_5tupleIJNS2_IJNS_1CILi8EEENS3_ILi1EEEEEENS3_ILi4EEES5_EEENS2_IJNS2_IJS5_NS3_ILi0EEEEEElS9_EEEEEC2ERKS8_RKSB_:
[----:B------:R-:W-:Y:S01]  /*9640*/  IADD3 R3, R81, -c[0x0][0x20], RZ ;  /* 0x8000080051037a10 */ /* 0x000fe20007ffe0ff */
[----:B------:R-:W-:Y:S01]  /*9650*/  IMAD.MOV.U32 R78, RZ, RZ, R2 ;  /* 0x000000ffff4e7224 */ /* 0x000fe200078e0002 */
[----:B------:R-:W-:Y:S01]  /*9660*/  MOV R86, R6 ;  /* 0x0000000600567202 */ /* 0x000fe20000000f00 */
[----:B------:R-:W-:Y:S01]  /*9670*/  IMAD.MOV.U32 R79, RZ, RZ, R5 ;  /* 0x000000ffff4f7224 */ /* 0x000fe200078e0005 */
[----:B------:R-:W-:-:S04]  /*9680*/  MOV R87, 0x0 ;  /* 0x0000000000577802 */ /* 0x000fc80000000f00 */
[----:B------:R1:W-:Y:S01]  /*9690*/  STL.64 [R3], R78 ;  /* 0x0000004e03007387 */ /* 0x0003e20000100a00 */
[----:B------:R-:W-:Y:S05]  /*96a0*/  RET.REL.NODEC R86 `(_ZN7cutlass13device_kernelIN5flash19enable_sm80_to_sm89INS1_16FlashAttnBwdSm80INS1_25CollectiveMainloopBwdSm80ILi2ELi2EN4cute5tupleIJNS5_1CILi128EEES8_NS7_ILi64EEEEEENS_10bfloat16_tEfNS_4arch4Sm80ELb1ELb0ELb1ELb0ELb0ELb0ELb0ELb0ELi2ELi4ELi4ELi4ELb0EEENS1_21CollectiveEpilogueBwdISA_SB_SD_Li256ELb0ELb0ELi2EEENS1_25SingleTileBwdLPTSchedulerILb0ELi128ELb0EEEEEEEEEvNT_6ParamsE) ;  /* 0xffff695056007950 */ /* 0x000fea0003c3ffff */
        .type           $_ZN7cutlass13device_kernelIN5flash19enable_sm80_to_sm89INS1_16FlashAttnBwdSm80INS1_25CollectiveMainloopBwdSm80ILi2ELi2EN4cute5tupleIJNS5_1CILi128EEES8_NS7_ILi64EEEEEENS_10bfloat16_tEfNS_4arch4Sm80ELb1ELb0ELb1ELb0ELb0ELb0ELb0ELb0ELi2ELi4ELi4ELi4ELb0EEENS1_21CollectiveEpilogueBwdISA_SB_SD_Li256ELb0ELb0ELi2EEENS1_25SingleTileBwdLPTSchedulerILb0ELi128ELb0EEEEEEEEEvNT_6ParamsE$_ZN4cute3eso3ESOILb1ELb0EJNS_5tupleIJNS_1CILi0EEES4_EEEiEEC2ERKS5_RKi,@function
        .size           $_ZN7cutlass13device_kernelIN5flash19enable_sm80_to_sm89INS1_16FlashAttnBwdSm80INS1_25CollectiveMainloopBwdSm80ILi2ELi2EN4cute5tupleIJNS5_1CILi128EEES8_NS7_ILi64EEEEEENS_10bfloat16_tEfNS_4arch4Sm80ELb1ELb0ELb1ELb0ELb0ELb0ELb0ELb0ELi2ELi4ELi4ELi4ELb0EEENS1_21CollectiveEpilogueBwdISA_SB_SD_Li256ELb0ELb0ELi2EEENS1_25SingleTileBwdLPTSchedulerILb0ELi128ELb0EEEEEEEEEvNT_6ParamsE$_ZN4cute3eso3ESOILb1ELb0EJNS_5tupleIJNS_1CILi0EEES4_EEEiEEC2ERKS5_RKi,($_ZN7cutlass13device_kernelIN5flash19enable_sm80_to_sm89INS1_16FlashAttnBwdSm80INS1_25CollectiveMainloopBwdSm80ILi2ELi2EN4cute5tupleIJNS5_1CILi128EEES8_NS7_ILi64EEEEEENS_10bfloat16_tEfNS_4arch4Sm80ELb1ELb0ELb1ELb0ELb0ELb0ELb0ELb0ELi2ELi4ELi4ELi4ELb0EEENS1_21CollectiveEpilogueBwdISA_SB_SD_Li256ELb0ELb0ELi2EEENS1_25SingleTileBwdLPTSchedulerILb0ELi128ELb0EEEEEEEEEvNT_6ParamsE$_ZN4cute3eso3ESOILb1ELb0EJNS_5tupleIJNS_1CILi16EEENS3_ILi2EEES5_S5_NS3_ILi4EEES5_EEENS2_IJNS3_ILi1EEEiiiNS3_ILi144EEENS3_ILi512EEEEEEEEC2ERKS7_RKSB_ - $_ZN7cutlass13device_kernelIN5flash19enable_sm80_to_sm89INS1_16FlashAttnBwdSm80INS1_25CollectiveMainloopBwdSm80ILi2ELi2EN4cute5tupleIJNS5_1CILi128EEES8_NS7_ILi64EEEEEENS_10bfloat16_tEfNS_4arch4Sm80ELb1ELb0ELb1ELb0ELb0ELb0ELb0ELb0ELi2ELi4ELi4ELi4ELb0EEENS1_21CollectiveEpilogueBwdISA_SB_SD_Li256ELb0ELb0ELi2EEENS1_25SingleTileBwdLPTSchedulerILb0ELi128ELb0EEEEEEEEEvNT_6ParamsE$_ZN4cute3eso3ESOILb1ELb0EJNS_5tupleIJNS_1CILi0EEES4_EEEiEEC2ERKS5_RKi)
$_ZN7cutlass13device_kernelIN5flash19enable_sm80_to_sm89INS1_16FlashAttnBwdSm80INS1_25CollectiveMainloopBwdSm80ILi2ELi2EN4cute5tupleIJNS5_1CILi128EEES8_NS7_ILi64EEEEEENS_10bfloat16_tEfNS_4arch4Sm80ELb1ELb0ELb1ELb0ELb0ELb0ELb0ELb0ELi2ELi4ELi4ELi4ELb0EEENS1_21CollectiveEpilogueBwdISA_SB_SD_Li256ELb0ELb0ELi2EEENS1_25SingleTileBwdLPTSchedulerILb0ELi128ELb0EEEEEEEEEvNT_6ParamsE$_ZN4cute3eso3ESOILb1ELb0EJNS_5tupleIJNS_1CILi0EEES4_EEEiEEC2ERKS5_RKi:
[----:B------:R-:W-:Y:S02]  /*96b0*/  IADD3 R2, R67, -c[0x0][0x20], RZ ;  /* 0x8000080043027a10 */ /* 0x000fe40007ffe0ff */
[----:B------:R-:W-:-:S03]  /*96c0*/  MOV R5, 0x0 ;  /* 0x0000000000057802 */ /* 0x000fc60000000f00 */
[----:B------:R1:W-:Y:S01]  /*96d0*/  STL [R2], R3 ;  /* 0x0000000302007387 */ /* 0x0003e20000100800 */
[----:B------:R-:W-:Y:S05]  /*96e0*/  RET.REL.NODEC R4 `(_ZN7cutlass13device_kernelIN5flash19enable_sm80_to_sm89INS1_16FlashAttnBwdSm80INS1_25CollectiveMainloopBwdSm80ILi2ELi2EN4cute5tupleIJNS5_1CILi128EEES8_NS7_ILi64EEEEEENS_10bfloat16_tEfNS_4arch4Sm80ELb1ELb0ELb1ELb0ELb0ELb0ELb0ELb0ELi2ELi4ELi4ELi4ELb0EEENS1_21CollectiveEpilogueBwdISA_SB_SD_Li256ELb0ELb0ELi2EEENS1_25SingleTileBwdLPTSchedulerILb0ELi128ELb0EEEEEEEEEvNT_6ParamsE) ;  /* 0xffff691004007950 */ /* 0x000fea0003c3ffff */
        .type           $_ZN7cutlass13device_kernelIN5flash19enable_sm80_to_sm89INS1_16FlashAttnBwdSm80INS1_25CollectiveMainloopBwdSm80ILi2ELi2EN4cute5tupleIJNS5_1CILi128EEES8_NS7_ILi64EEEEEENS_10bfloat16_tEfNS_4arch4Sm80ELb1ELb0ELb1ELb0ELb0ELb0ELb0ELb0ELi2ELi4ELi4ELi4ELb0EEENS1_21CollectiveEpilogueBwdISA_SB_SD_Li256ELb0ELb0ELi2EEENS1_25SingleTileBwdLPTSchedulerILb0ELi128ELb0EEEEEEEEEvNT_6ParamsE$_ZN4cute3eso3ESOILb1ELb0EJNS_5tupleIJNS_1CILi16EEENS3_ILi2EEES5_S5_NS3_ILi4EEES5_EEENS2_IJNS3_ILi1EEEiiiNS3_ILi144EEENS3_ILi512EEEEEEEEC2ERKS7_RKSB_,@function
        .size           $_ZN7cutlass13device_kernelIN5flash19enable_sm80_to_sm89INS1_16FlashAttnBwdSm80INS1_25CollectiveMainloopBwdSm80ILi2ELi2EN4cute5tupleIJNS5_1CILi128EEES8_NS7_ILi64EEEEEENS_10bfloat16_tEfNS_4arch4Sm80ELb1ELb0ELb1ELb0ELb0ELb0ELb0ELb0ELi2ELi4ELi4ELi4ELb0EEENS1_21CollectiveEpilogueBwdISA_SB_SD_Li256ELb0ELb0ELi2EEENS1_25SingleTileBwdLPTSchedulerILb0ELi128ELb0EEEEEEEEEvNT_6ParamsE$_ZN4cute3eso3ESOILb1ELb0EJNS_5tupleIJNS_1CILi16EEENS3_ILi2EEES5_S5_NS3_ILi4EEES5_EEENS2_IJNS3_ILi1EEEiiiNS3_ILi144EEENS3_ILi512EEEEEEEEC2ERKS7_RKSB_,($_ZN7cutlass13device_kernelIN5flash19enable_sm80_to_sm89INS1_16FlashAttnBwdSm80INS1_25CollectiveMainloopBwdSm80ILi2ELi2EN4cute5tupleIJNS5_1CILi128EEES8_NS7_ILi64EEEEEENS_10bfloat16_tEfNS_4arch4Sm80ELb1ELb0ELb1ELb0ELb0ELb0ELb0ELb0ELi2ELi4ELi4ELi4ELb0EEENS1_21CollectiveEpilogueBwdISA_SB_SD_Li256ELb0ELb0ELi2EEENS1_25SingleTileBwdLPTSchedulerILb0ELi128ELb0EEEEEEEEEvNT_6ParamsE$_ZN4cute3eso3ESOILb1ELb0EJNS_5tupleIJNS_1CILi1EEENS2_IJS4_NS3_ILi2EEES5_EEEEEENS2_IJNS3_ILi0EEENS2_IJS4_NS3_ILi256EEEiEEEEEEEEC2ERKS7_RKSB_ - $_ZN7cutlass13device_kernelIN5flash19enable_sm80_to_sm89INS1_16FlashAttnBwdSm80INS1_25CollectiveMainloopBwdSm80ILi2ELi2EN4cute5tupleIJNS5_1CILi128EEES8_NS7_ILi64EEEEEENS_10bfloat16_tEfNS_4arch4Sm80ELb1ELb0ELb1ELb0ELb0ELb0ELb0ELb0ELi2ELi4ELi4ELi4ELb0EEENS1_21CollectiveEpilogueBwdISA_SB_SD_Li256ELb0ELb0ELi2EEENS1_25SingleTileBwdLPTSchedulerILb0ELi128ELb0EEEEEEEEEvNT_6ParamsE$_ZN4cute3eso3ESOILb1ELb0EJNS_5tupleIJNS_1CILi16EEENS3_ILi2EEES5_S5_NS3_ILi4EEES5_EEENS2_IJNS3_ILi1EEEiiiNS3_ILi144EEENS3_ILi512EEEEEEEEC2ERKS7_RKSB_)
$_ZN7cutlass13device_kernelIN5flash19enable_sm80_to_sm89INS1_16FlashAttnBwdSm80INS1_25CollectiveMainloopBwdSm80ILi2ELi2EN4cute5tupleIJNS5_1CILi128EEES8_NS7_ILi64EEEEEENS_10bfloat16_tEfNS_4arch4Sm80ELb1ELb0ELb1ELb0ELb0ELb0ELb0ELb0ELi2ELi4ELi4ELi4ELb0EEENS1_21CollectiveEpilogueBwdISA_SB_SD_Li256ELb0ELb0ELi2EEENS1_25SingleTileBwdLPTSchedulerILb0ELi128ELb0EEEEEEEEEvNT_6ParamsE$_ZN4cute3eso3ESOILb1ELb0EJNS_5tupleIJNS_1CILi16EEENS3_ILi2EEES5_S5_NS3_ILi4EEES5_EEENS2_IJNS3_ILi1EEEiiiNS3_ILi144EEENS3_ILi512EEEEEEEEC2ERKS7_RKSB_:
[----:B------:R-:W-:Y:S02]  /*96f0*/  IADD3 R4, R59, -c[0x0][0x20], RZ ;  /* 0x800008003b047a10 */ /* 0x000fe40007ffe0ff */
[----:B------:R-:W-:-:S03]  /*9700*/  MOV R9, 0x0 ;  /* 0x0000000000097802 */ /* 0x000fc60000000f00 */
[----:B------:R1:W-:Y:S04]  /*9710*/  STL [R4], R2 ;  /* 0x0000000204007387 */ /* 0x0003e80000100800 */
[----:B------:R1:W-:Y:S04]  /*9720*/  STL [R4+0x4], R3 ;  /* 0x0000040304007387 */ /* 0x0003e80000100800 */
[----:B------:R1:W-:Y:S01]  /*9730*/  STL [R4+0x8], R5 ;  /* 0x0000080504007387 */ /* 0x0003e20000100800 */
[----:B------:R-:W-:Y:S05]  /*9740*/  RET.REL.NODEC R8 `(_ZN7cutlass13device_kernelIN5flash19enable_sm80_to_sm89INS1_16FlashAttnBwdSm80INS1_25CollectiveMainloopBwdSm80ILi2ELi2EN4cute5tupleIJNS5_1CILi128EEES8_NS7_ILi64EEEEEENS_10bfloat16_tEfNS_4arch4Sm80ELb1ELb0ELb1ELb0ELb0ELb0ELb0ELb0ELi2ELi4ELi4ELi4ELb0EEENS1_21CollectiveEpilogueBwdISA_SB_SD_Li256ELb0ELb0ELi2EEENS1_25SingleTileBwdLPTSchedulerILb0ELi128ELb0EEEEEEEEEvNT_6ParamsE) ;  /* 0xffff68b008007950 */ /* 0x000fea0003c3ffff */
        .type           $_ZN7cutlass13device_kernelIN5flash19enable_sm80_to_sm89INS1_16FlashAttnBwdSm80INS1_25CollectiveMainloopBwdSm80ILi2ELi2EN4cute5tupleIJNS5_1CILi128EEES8_NS7_ILi64EEEEEENS_10bfloat16_tEfNS_4arch4Sm80ELb1ELb0ELb1ELb0ELb0ELb0ELb0ELb0ELi2ELi4ELi4ELi4ELb0EEENS1_21CollectiveEpilogueBwdISA_SB_SD_Li256ELb0ELb0ELi2EEENS1_25SingleTileBwdLPTSchedulerILb0ELi128ELb0EEEEEEEEEvNT_6ParamsE$_ZN4cute3eso3ESOILb1ELb0EJNS_5tupleIJNS_1CILi1EEENS2_IJS4_NS3_ILi2EEES5_EEEEEENS2_IJNS3_ILi0EEENS2_IJS4_NS3_ILi256EEEiEEEEEEEEC2ERKS7_RKSB_,@function
        .size           $_ZN7cutlass13device_kernelIN5flash19enable_sm80_to_sm89INS1_16FlashAttnBwdSm80INS1_25CollectiveMainloopBwdSm80ILi2ELi2EN4cute5tupleIJNS5_1CILi128EEES8_NS7_ILi64EEEEEENS_10bfloat16_tEfNS_4arch4Sm80ELb1ELb0ELb1ELb0ELb0ELb0ELb0ELb0ELi2ELi4ELi4ELi4ELb0EEENS1_21CollectiveEpilogueBwdISA_SB_SD_Li256ELb0ELb0ELi2EEENS1_25SingleTileBwdLPTSchedulerILb0ELi128ELb0EEEEEEEEEvNT_6ParamsE$_ZN4cute3eso3ESOILb1ELb0EJNS_5tupleIJNS_1CILi1EEENS2_IJS4_NS3_ILi2EEES5_EEEEEENS2_IJNS3_ILi0EEENS2_IJS4_NS3_ILi256EEEiEEEEEEEEC2ERKS7_RKSB_,($_ZN7cutlass13device_kernelIN5flash19enable_sm80_to_sm89INS1_16FlashAttnBwdSm80INS1_25CollectiveMainloopBwdSm80ILi2ELi2EN4cute5tupleIJNS5_1CILi128EEES8_NS7_ILi64EEEEEENS_10bfloat16_tEfNS_4arch4Sm80ELb1ELb0ELb1ELb0ELb0ELb0ELb0ELb0ELi2ELi4ELi4ELi4ELb0EEENS1_21CollectiveEpilogueBwdISA_SB_SD_Li256ELb0ELb0ELi2EEENS1_25SingleTileBwdLPTSchedulerILb0ELi128ELb0EEEEEEEEEvNT_6ParamsE$_ZN4cute3eso3ESOILb1ELb0EJNS_5tupleIJNS_1CILi1EEENS3_ILi0EEEEEENS2_IJiEEEEEC2ERKS6_RKS7_ - $_ZN7cutlass13device_kernelIN5flash19enable_sm80_to_sm89INS1_16FlashAttnBwdSm80INS1_25CollectiveMainloopBwdSm80ILi2ELi2EN4cute5tupleIJNS5_1CILi128EEES8_NS7_ILi64EEEEEENS_10bfloat16_tEfNS_4arch4Sm80ELb1ELb0ELb1ELb0ELb0ELb0ELb0ELb0ELi2ELi4ELi4ELi4ELb0EEENS1_21CollectiveEpilogueBwdISA_SB_SD_Li256ELb0ELb0ELi2EEENS1_25SingleTileBwdLPTSchedulerILb0ELi128ELb0EEEEEEEEEvNT_6ParamsE$_ZN4cute3eso3ESOILb1ELb0EJNS_5tupleIJNS_1CILi1EEENS2_IJS4_NS3_ILi2EEES5_EEEEEENS2_IJNS3_ILi0EEENS2_IJS4_NS3_ILi256EEEiEEEEEEEEC2ERKS7_RKSB_)
$_ZN7cutlass13device_kernelIN5flash19enable_sm80_to_sm89INS1_16FlashAttnBwdSm80INS1_25CollectiveMainloopBwdSm80ILi2ELi2EN4cute5tupleIJNS5_1CILi128EEES8_NS7_ILi64EEEEEENS_10bfloat16_tEfNS_4arch4Sm80ELb1ELb0ELb1ELb0ELb0ELb0ELb0ELb0ELi2ELi4ELi4ELi4ELb0EEENS1_21CollectiveEpilogueBwdISA_SB_SD_Li256ELb0ELb0ELi2EEENS1_25SingleTileBwdLPTSchedulerILb0ELi128ELb0EEEEEEEEEvNT_6ParamsE$_ZN4cute3eso3ESOILb1ELb0EJNS_5tupleIJNS_1CILi1EEENS2_IJS4_NS3_ILi2EEES5_EEEEEENS2_IJNS3_ILi0EEENS2_IJS4_NS3_ILi256EEEiEEEEEEEEC2ERKS7_RKSB_:
[----:B------:R-:W-:Y:S02]  /*9750*/  IADD3 R3, R9, -c[0x0][0x20], RZ ;  /* 0x8000080009037a10 */ /* 0x000fe40007ffe0ff */
[----:B------:R-:W-:-:S03]  /*9760*/  MOV R5, 0x0 ;  /* 0x0000000000057802 */ /* 0x000fc60000000f00 */
[----:B------:R1:W-:Y:S01]  /*9770*/  STL [R3], R2 ;  /* 0x0000000203007387 */ /* 0x0003e20000100800 */
[----:B------:R-:W-:Y:S05]  /*9780*/  RET.REL.NODEC R4 `(_ZN7cutlass13device_kernelIN5flash19enable_sm80_to_sm89INS1_16FlashAttnBwdSm80INS1_25CollectiveMainloopBwdSm80ILi2ELi2EN4cute5tupleIJNS5_1CILi128EEES8_NS7_ILi64EEEEEENS_10bfloat16_tEfNS_4arch4Sm80ELb1ELb0ELb1ELb0ELb0ELb0ELb0ELb0ELi2ELi4ELi4ELi4ELb0EEENS1_21CollectiveEpilogueBwdISA_SB_SD_Li256ELb0ELb0ELi2EEENS1_25SingleTileBwdLPTSchedulerILb0ELi128ELb0EEEEEEEEEvNT_6ParamsE) ;  /* 0xffff687004007950 */ /* 0x000fea0003c3ffff */
        .type           $_ZN7cutlass13device_kernelIN5flash19enable_sm80_to_sm89INS1_16FlashAttnBwdSm80INS1_25CollectiveMainloopBwdSm80ILi2ELi2EN4cute5tupleIJNS5_1CILi128EEES8_NS7_ILi64EEEEEENS_10bfloat16_tEfNS_4arch4Sm80ELb1ELb0ELb1ELb0ELb0ELb0ELb0ELb0ELi2ELi4ELi4ELi4ELb0EEENS1_21CollectiveEpilogueBwdISA_SB_SD_Li256ELb0ELb0ELi2EEENS1_25SingleTileBwdLPTSchedulerILb0ELi128ELb0EEEEEEEEEvNT_6ParamsE$_ZN4cute3eso3ESOILb1ELb0EJNS_5tupleIJNS_1CILi1EEENS3_ILi0EEEEEENS2_IJiEEEEEC2ERKS6_RKS7_,@function
        .size           $_ZN7cutlass13device_kernelIN5flash19enable_sm80_to_sm89INS1_16FlashAttnBwdSm80INS1_25CollectiveMainloopBwdSm80ILi2ELi2EN4cute5tupleIJNS5_1CILi128EEES8_NS7_ILi64EEEEEENS_10bfloat16_tEfNS_4arch4Sm80ELb1ELb0ELb1ELb0ELb0ELb0ELb0ELb0ELi2ELi4ELi4ELi4ELb0EEENS1_21CollectiveEpilogueBwdISA_SB_SD_Li256ELb0ELb0ELi2EEENS1_25SingleTileBwdLPTSchedulerILb0ELi128ELb0EEEEEEEEEvNT_6ParamsE$_ZN4cute3eso3ESOILb1ELb0EJNS_5tupleIJNS_1CILi1EEENS3_ILi0EEEEEENS2_IJiEEEEEC2ERKS6_RKS7_,($_ZN7cutlass13device_kernelIN5flash19enable_sm80_to_sm89INS1_16FlashAttnBwdSm80INS1_25CollectiveMainloopBwdSm80ILi2ELi2EN4cute5tupleIJNS5_1CILi128EEES8_NS7_ILi64EEEEEENS_10bfloat16_tEfNS_4arch4Sm80ELb1ELb0ELb1ELb0ELb0ELb0ELb0ELb0ELi2ELi4ELi4ELi4ELb0EEENS1_21CollectiveEpilogueBwdISA_SB_SD_Li256ELb0ELb0ELi2EEENS1_25SingleTileBwdLPTSchedulerILb0ELi128ELb0EEEEEEEEEvNT_6ParamsE$_ZN4cute3eso3ESOILb1ELb0EJNS_5tupleIJNS_1CILi1EEENS3_ILi0EEEEEENS3_ILi4096EEENS2_IJiiEEEEEC2ERKS6_RKS7_RKS8_ - $_ZN7cutlass13device_kernelIN5flash19enable_sm80_to_sm89INS1_16FlashAttnBwdSm80INS1_25CollectiveMainloopBwdSm80ILi2ELi2EN4cute5tupleIJNS5_1CILi128EEES8_NS7_ILi64EEEEEENS_10bfloat16_tEfNS_4arch4Sm80ELb1ELb0ELb1ELb0ELb0ELb0ELb0ELb0ELi2ELi4ELi4ELi4ELb0EEENS1_21CollectiveEpilogueBwdISA_SB_SD_Li256ELb0ELb0ELi2EEENS1_25SingleTileBwdLPTSchedulerILb0ELi128ELb0EEEEEEEEEvNT_6ParamsE$_ZN4cute3eso3ESOILb1ELb0EJNS_5tupleIJNS_1CILi1EEENS3_ILi0EEEEEENS2_IJiEEEEEC2ERKS6_RKS7_)
$_ZN7cutlass13device_kernelIN5flash19enable_sm80_to_sm89INS1_16FlashAttnBwdSm80INS1_25CollectiveMainloopBwdSm80ILi2ELi2EN4cute5tupleIJNS5_1CILi128EEES8_NS7_ILi64EEEEEENS_10bfloat16_tEfNS_4arch4Sm80ELb1ELb0ELb1ELb0ELb0ELb0ELb0ELb0ELi2ELi4ELi4ELi4ELb0EEENS1_21CollectiveEpilogueBwdISA_SB_SD_Li256ELb0ELb0ELi2EEENS1_25SingleTileBwdLPTSchedulerILb0ELi128ELb0EEEEEEEEEvNT_6ParamsE$_ZN4cute3eso3ESOILb1ELb0EJNS_5tupleIJNS_1CILi1EEENS3_ILi0EEEEEENS2_IJiEEEEEC2ERKS6_RKS7_:
[----:B------:R-:W-:Y:S02]  /*9790*/  IADD3 R2, R67, -c[0x0][0x20], RZ ;  /* 0x8000080043027a10 */ /* 0x000fe40007ffe0ff */
[----:B------:R-:W-:-:S03]  /*97a0*/  MOV R7, 0x0 ;  /* 0x0000000000077802 */ /* 0x000fc60000000f00 */
[----:B------:R1:W-:Y:S01]  /*97b0*/  STL [R2], R3 ;  /* 0x0000000302007387 */ /* 0x0003e20000100800 */
[----:B------:R-:W-:Y:S05]  /*97c0*/  RET.REL.NODEC R6 `(_ZN7cutlass13device_kernelIN5flash19enable_sm80_to_sm89INS1_16FlashAttnBwdSm80INS1_25CollectiveMainloopBwdSm80ILi2ELi2EN4cute5tupleIJNS5_1CILi128EEES8_NS7_ILi64EEEEEENS_10bfloat16_tEfNS_4arch4Sm80ELb1ELb0ELb1ELb0ELb0ELb0ELb0ELb0ELi2ELi4ELi4ELi4ELb0EEENS1_21CollectiveEpilogueBwdISA_SB_SD_Li256ELb0ELb0ELi2EEENS1_25SingleTileBwdLPTSchedulerILb0ELi128ELb0EEEEEEEEEvNT_6ParamsE) ;  /* 0xffff683006007950 */ /* 0x000fea0003c3ffff */
        .type           $_ZN7cutlass13device_kernelIN5flash19enable_sm80_to_sm89INS1_16FlashAttnBwdSm80INS1_25CollectiveMainloopBwdSm80ILi2ELi2EN4cute5tupleIJNS5_1CILi128EEES8_NS7_ILi64EEEEEENS_10bfloat16_tEfNS_4arch4Sm80ELb1ELb0ELb1ELb0ELb0ELb0ELb0ELb0ELi2ELi4ELi4ELi4ELb0EEENS1_21CollectiveEpilogueBwdISA_SB_SD_Li256ELb0ELb0ELi2EEENS1_25SingleTileBwdLPTSchedulerILb0ELi128ELb0EEEEEEEEEvNT_6ParamsE$_ZN4cute3eso3ESOILb1ELb0EJNS_5tupleIJNS_1CILi1EEENS3_ILi0EEEEEENS3_ILi4096EEENS2_IJiiEEEEEC2ERKS6_RKS7_RKS8_,@function
        .size           $_ZN7cutlass13device_kernelIN5flash19enable_sm80_to_sm89INS1_16FlashAttnBwdSm80INS1_25CollectiveMainloopBwdSm80ILi2ELi2EN4cute5tupleIJNS5_1CILi128EEES8_NS7_ILi64EEEEEENS_10bfloat16_tEfNS_4arch4Sm80ELb1ELb0ELb1ELb0ELb0ELb0ELb0ELb0ELi2ELi4ELi4ELi4ELb0EEENS1_21CollectiveEpilogueBwdISA_SB_SD_Li256ELb0ELb0ELi2EEENS1_25SingleTileBwdLPTSchedulerILb0ELi128ELb0EEEEEEEEEvNT_6ParamsE$_ZN4cute3eso3ESOILb1ELb0EJNS_5tupleIJNS_1CILi1EEENS3_ILi0EEEEEENS3_ILi4096EEENS2_IJiiEEEEEC2ERKS6_RKS7_RKS8_,($_ZN7cutlass13device_kernelIN5flash19enable_sm80_to_sm89INS1_16FlashAttnBwdSm80INS1_25CollectiveMainloopBwdSm80ILi2ELi2EN4cute5tupleIJNS5_1CILi128EEES8_NS7_ILi64EEEEEENS_10bfloat16_tEfNS_4arch4Sm80ELb1ELb0ELb1ELb0ELb0ELb0ELb0ELb0ELi2ELi4ELi4ELi4ELb0EEENS1_21CollectiveEpilogueBwdISA_SB_SD_Li256ELb0ELb0ELi2EEENS1_25SingleTileBwdLPTSchedulerILb0ELi128ELb0EEEEEEEEEvNT_6ParamsE$_ZN4cute3eso3ESOILb1ELb0EJNS_5tupleIJNS_1CILi1EEENS3_ILi0EEEEEEiEEC2ERKS6_RKi - $_ZN7cutlass13device_kernelIN5flash19enable_sm80_to_sm89INS1_16FlashAttnBwdSm80INS1_25CollectiveMainloopBwdSm80ILi2ELi2EN4cute5tupleIJNS5_1CILi128EEES8_NS7_ILi64EEEEEENS_10bfloat16_tEfNS_4arch4Sm80ELb1ELb0ELb1ELb0ELb0ELb0ELb0ELb0ELi2ELi4ELi4ELi4ELb0EEENS1_21CollectiveEpilogueBwdISA_SB_SD_Li256ELb0ELb0ELi2EEENS1_25SingleTileBwdLPTSchedulerILb0ELi128ELb0EEEEEEEEEvNT_6ParamsE$_ZN4cute3eso3ESOILb1ELb0EJNS_5tupleIJNS_1CILi1EEENS3_ILi0EEEEEENS3_ILi4096EEENS2_IJiiEEEEEC2ERKS6_RKS7_RKS8_)
$_ZN7cutlass13device_kernelIN5flash19enable_sm80_to_sm89INS1_16FlashAttnBwdSm80INS1_25CollectiveMainloopBwdSm80ILi2ELi2EN4cute5tupleIJNS5_1CILi128EEES8_NS7_ILi64EEEEEENS_10bfloat16_tEfNS_4arch4Sm80ELb1ELb0ELb1ELb0ELb0ELb0ELb0ELb0ELi2ELi4ELi4ELi4ELb0EEENS1_21CollectiveEpilogueBwdISA_SB_SD_Li256ELb0ELb0ELi2EEENS1_25SingleTileBwdLPTSchedulerILb0ELi128ELb0EEEEEEEEEvNT_6ParamsE$_ZN4cute3eso3ESOILb1ELb0EJNS_5tupleIJNS_1CILi1EEENS3_ILi0EEEEEENS3_ILi4096EEENS2_IJiiEEEEEC2ERKS6_RKS7_RKS8_:
[----:B------:R-:W-:Y:S01]  /*97d0*/  IADD3 R2, R2, -c[0x0][0x20], RZ ;  /* 0x8000080002027a10 */ /* 0x000fe20007ffe0ff */
[----:B------:R-:W-:Y:S01]  /*97e0*/  IMAD.MOV.U32 R8, RZ, RZ, R6 ;  /* 0x000000ffff087224 */ /* 0x000fe200078e0006 */
[----:B------:R-:W-:-:S03]  /*97f0*/  MOV R9, 0x0 ;  /* 0x0000000000097802 */ /* 0x000fc60000000f00 */
[----:B------:R1:W-:Y:S04]  /*9800*/  STL [R2], R5 ;  /* 0x0000000502007387 */ /* 0x0003e80000100800 */
[----:B------:R1:W-:Y:S01]  /*9810*/  STL [R2+0x4], R3 ;  /* 0x0000040302007387 */ /* 0x0003e20000100800 */
[----:B------:R-:W-:Y:S05]  /*9820*/  RET.REL.NODEC R8 `(_ZN7cutlass13device_kernelIN5flash19enable_sm80_to_sm89INS1_16FlashAttnBwdSm80INS1_25CollectiveMainloopBwdSm80ILi2ELi2EN4cute5tupleIJNS5_1CILi128EEES8_NS7_ILi64EEEEEENS_10bfloat16_tEfNS_4arch4Sm80ELb1ELb0ELb1ELb0ELb0ELb0ELb0ELb0ELi2ELi4ELi4ELi4ELb0EEENS1_21CollectiveEpilogueBwdISA_SB_SD_Li256ELb0ELb0ELi2EEENS1_25SingleTileBwdLPTSchedulerILb0ELi128ELb0EEEEEEEEEvNT_6ParamsE) ;  /* 0xffff67d008007950 */ /* 0x000fea0003c3ffff */
        .type           $_ZN7cutlass13device_kernelIN5flash19enable_sm80_to_sm89INS1_16FlashAttnBwdSm80INS1_25CollectiveMainloopBwdSm80ILi2ELi2EN4cute5tupleIJNS5_1CILi128EEES8_NS7_ILi64EEEEEENS_10bfloat16_tEfNS_4arch4Sm80ELb1ELb0ELb1ELb0ELb0ELb0ELb0ELb0ELi2ELi4ELi4ELi4ELb0EEENS1_21CollectiveEpilogueBwdISA_SB_SD_Li256ELb0ELb0ELi2EEENS1_25SingleTileBwdLPTSchedulerILb0ELi128ELb0EEEEEEEEEvNT_6ParamsE$_ZN4cute3eso3ESOILb1ELb0EJNS_5tupleIJNS_1CILi1EEENS3_ILi0EEEEEEiEEC2ERKS6_RKi,@function
        .size           $_ZN7cutlass13device_kernelIN5flash19enable_sm80_to_sm89INS1_16FlashAttnBwdSm80INS1_25CollectiveMainloopBwdSm80ILi2ELi2EN4cute5tupleIJNS5_1CILi128EEES8_NS7_ILi64EEEEEENS_10bfloat16_tEfNS_4arch4Sm80ELb1ELb0ELb1ELb0ELb0ELb0ELb0ELb0ELi2ELi4ELi4ELi4ELb0EEENS1_21CollectiveEpilogueBwdISA_SB_SD_Li256ELb0ELb0ELi2EEENS1_25SingleTileBwdLPTSchedulerILb0ELi128ELb0EEEEEEEEEvNT_6ParamsE$_ZN4cute3eso3ESOILb1ELb0EJNS_5tupleIJNS_1CILi1EEENS3_ILi0EEEEEEiEEC2ERKS6_RKi,($_ZN7cutlass13device_kernelIN5flash19enable_sm80_to_sm89INS1_16FlashAttnBwdSm80INS1_25CollectiveMainloopBwdSm80ILi2ELi2EN4cute5tupleIJNS5_1CILi128EEES8_NS7_ILi64EEEEEENS_10bfloat16_tEfNS_4arch4Sm80ELb1ELb0ELb1ELb0ELb0ELb0ELb0ELb0ELi2ELi4ELi4ELi4ELb0EEENS1_21CollectiveEpilogueBwdISA_SB_SD_Li256ELb0ELb0ELi2EEENS1_25SingleTileBwdLPTSchedulerILb0ELi128ELb0EEEEEEEEEvNT_6ParamsE$_ZN4cute3eso3ESOILb1ELb0EJNS_5tupleIJNS_1CILi1EEENS3_ILi0EEEEEEiNS3_ILi1024EEEEEC2ERKS6_RKiRKS7_ - $_ZN7cutlass13device_kernelIN5flash19enable_sm80_to_sm89INS1_16FlashAttnBwdSm80INS1_25CollectiveMainloopBwdSm80ILi2ELi2EN4cute5tupleIJNS5_1CILi128EEES8_NS7_ILi64EEEEEENS_10bfloat16_tEfNS_4arch4Sm80ELb1ELb0ELb1ELb0ELb0ELb0ELb0ELb0ELi2ELi4ELi4ELi4ELb0EEENS1_21CollectiveEpilogueBwdISA_SB_SD_Li256ELb0ELb0ELi2EEENS1_25SingleTileBwdLPTSchedulerILb0ELi128ELb0EEEEEEEEEvNT_6ParamsE$_ZN4cute3eso3ESOILb1ELb0EJNS_5tupleIJNS_1CILi1EEENS3_ILi0EEEEEEiEEC2ERKS6_RKi)
$_ZN7cutlass13device_kernelIN5flash19enable_sm80_to_sm89INS1_16FlashAttnBwdSm80INS1_25CollectiveMainloopBwdSm80ILi2ELi2EN4cute5tupleIJNS5_1CILi128EEES8_NS7_ILi64EEEEEENS_10bfloat16_tEfNS_4arch4Sm80ELb1ELb0ELb1ELb0ELb0ELb0ELb0ELb0ELi2ELi4ELi4ELi4ELb0EEENS1_21CollectiveEpilogueBwdISA_SB_SD_Li256ELb0ELb0ELi2EEENS1_25SingleTileBwdLPTSchedulerILb0ELi128ELb0EEEEEEEEEvNT_6ParamsE$_ZN4cute3eso3ESOILb1ELb0EJNS_5tupleIJNS_1CILi1EEENS3_ILi0EEEEEEiEEC2ERKS6_RKi:
[----:B------:R-:W-:Y:S02]  /*9830*/  IADD3 R2, R2, -c[0x0][0x20], RZ ;  /* 0x8000080002027a10 */ /* 0x000fe40007ffe0ff */
[----:B------:R-:W-:-:S03]  /*9840*/  MOV R7, 0x0 ;  /* 0x0000000000077802 */ /* 0x000fc60000000f00 */
[----:B------:R1:W-:Y:S01]  /*9850*/  STL [R2], R3 ;  /* 0x0000000302007387 */ /* 0x0003e20000100800 */
[----:B------:R-:W-:Y:S05]  /*9860*/  RET.REL.NODEC R6 `(_ZN7cutlass13device_kernelIN5flash19enable_sm80_to_sm89INS1_16FlashAttnBwdSm80INS1_25CollectiveMainloopBwdSm80ILi2ELi2EN4cute5tupleIJNS5_1CILi128EEES8_NS7_ILi64EEEEEENS_10bfloat16_tEfNS_4arch4Sm80ELb1ELb0ELb1ELb0ELb0ELb0ELb0ELb0ELi2ELi4ELi4ELi4ELb0EEENS1_21CollectiveEpilogueBwdISA_SB_SD_Li256ELb0ELb0ELi2EEENS1_25SingleTileBwdLPTSchedulerILb0ELi128ELb0EEEEEEEEEvNT_6ParamsE) ;  /* 0xffff679006007950 */ /* 0x000fea0003c3ffff */
        .type           $_ZN7cutlass13device_kernelIN5flash19enable_sm80_to_sm89INS1_16FlashAttnBwdSm80INS1_25CollectiveMainloopBwdSm80ILi2ELi2EN4cute5tupleIJNS5_1CILi128EEES8_NS7_ILi64EEEEEENS_10bfloat16_tEfNS_4arch4Sm80ELb1ELb0ELb1ELb0ELb0ELb0ELb0ELb0ELi2ELi4ELi4ELi4ELb0EEENS1_21CollectiveEpilogueBwdISA_SB_SD_Li256ELb0ELb0ELi2EEENS1_25SingleTileBwdLPTSchedulerILb0ELi128ELb0EEEEEEEEEvNT_6ParamsE$_ZN4cute3eso3ESOILb1ELb0EJNS_5tupleIJNS_1CILi1EEENS3_ILi0EEEEEEiNS3_ILi1024EEEEEC2ERKS6_RKiRKS7_,@function
        .size           $_ZN7cutlass13device_kernelIN5flash19enable_sm80_to_sm89INS1_16FlashAttnBwdSm80INS1_25CollectiveMainloopBwdSm80ILi2ELi2EN4cute5tupleIJNS5_1CILi128EEES8_NS7_ILi64EEEEEENS_10bfloat16_tEfNS_4arch4Sm80ELb1ELb0ELb1ELb0ELb0ELb0ELb0ELb0ELi2ELi4ELi4ELi4ELb0EEENS1_21CollectiveEpilogueBwdISA_SB_SD_Li256ELb0ELb0ELi2EEENS1_25SingleTileBwdLPTSchedulerILb0ELi128ELb0EEEEEEEEEvNT_6ParamsE$_ZN4cute3eso3ESOILb1ELb0EJNS_5tupleIJNS_1CILi1EEENS3_ILi0EEEEEEiNS3_ILi1024EEEEEC2ERKS6_RKiRKS7_,($_ZN7cutlass13device_kernelIN5flash19enable_sm80_to_sm89INS1_16FlashAttnBwdSm80INS1_25CollectiveMainloopBwdSm80ILi2ELi2EN4cute5tupleIJNS5_1CILi128EEES8_NS7_ILi64EEEEEENS_10bfloat16_tEfNS_4arch4Sm80ELb1ELb0ELb1ELb0ELb0ELb0ELb0ELb0ELi2ELi4ELi4ELi4ELb0EEENS1_21CollectiveEpilogueBwdISA_SB_SD_Li256ELb0ELb0ELi2EEENS1_25SingleTileBwdLPTSchedulerILb0ELi128ELb0EEEEEEEEEvNT_6ParamsE$_ZN4cute3eso3ESOILb1ELb0EJNS_5tupleIJNS_1CILi1EEENS3_ILi0EEEEEElS5_EEC2ERKS6_RKlRKS5_ - $_ZN7cutlass13device_kernelIN5flash19enable_sm80_to_sm89INS1_16FlashAttnBwdSm80INS1_25CollectiveMainloopBwdSm80ILi2ELi2EN4cute5tupleIJNS5_1CILi128EEES8_NS7_ILi64EEEEEENS_10bfloat16_tEfNS_4arch4Sm80ELb1ELb0ELb1ELb0ELb0ELb0ELb0ELb0ELi2ELi4ELi4ELi4ELb0EEENS1_21CollectiveEpilogueBwdISA_SB_SD_Li256ELb0ELb0ELi2EEENS1_25SingleTileBwdLPTSchedulerILb0ELi128ELb0EEEEEEEEEvNT_6ParamsE$_ZN4cute3eso3ESOILb1ELb0EJNS_5tupleIJNS_1CILi1EEENS3_ILi0EEEEEEiNS3_ILi1024EEEEEC2ERKS6_RKiRKS7_)
$_ZN7cutlass13device_kernelIN5flash19enable_sm80_to_sm89INS1_16FlashAttnBwdSm80INS1_25CollectiveMainloopBwdSm80ILi2ELi2EN4cute5tupleIJNS5_1CILi128EEES8_NS7_ILi64EEEEEENS_10bfloat16_tEfNS_4arch4Sm80ELb1ELb0ELb1ELb0ELb0ELb0ELb0ELb0ELi2ELi4ELi4ELi4ELb0EEENS1_21CollectiveEpilogueBwdISA_SB_SD_Li256ELb0ELb0ELi2EEENS1_25SingleTileBwdLPTSchedulerILb0ELi128ELb0EEEEEEEEEvNT_6ParamsE$_ZN4cute3eso3ESOILb1ELb0EJNS_5tupleIJNS_1CILi1EEENS3_ILi0EEEEEEiNS3_ILi1024EEEEEC2ERKS6_RKiRKS7_:
[----:B------:R-:W-:Y:S02]  /*9870*/  IADD3 R2, R2, -c[0x0][0x20], RZ ;  /* 0x8000080002027a10 */ /* 0x000fe40007ffe0ff */
[----:B------:R-:W-:-:S03]  /*9880*/  MOV R9, 0x0 ;  /* 0x0000000000097802 */ /* 0x000fc60000000f00 */
[----:B------:R1:W-:Y:S01]  /*9890*/  STL [R2], R3 ;  /* 0x0000000302007387 */ /* 0x0003e20000100800 */
[----:B------:R-:W-:Y:S05]  /*98a0*/  RET.REL.NODEC R8 `(_ZN7cutlass13device_kernelIN5flash19enable_sm80_to_sm89INS1_16FlashAttnBwdSm80INS1_25CollectiveMainloopBwdSm80ILi2ELi2EN4cute5tupleIJNS5_1CILi128EEES8_NS7_ILi64EEEEEENS_10bfloat16_tEfNS_4arch4Sm80ELb1ELb0ELb1ELb0ELb0ELb0ELb0ELb0ELi2ELi4ELi4ELi4ELb0EEENS1_21CollectiveEpilogueBwdISA_SB_SD_Li256ELb0ELb0ELi2EEENS1_25SingleTileBwdLPTSchedulerILb0ELi128ELb0EEEEEEEEEvNT_6ParamsE) ;  /* 0xffff675008007950 */ /* 0x000fea0003c3ffff */
        .type           $_ZN7cutlass13device_kernelIN5flash19enable_sm80_to_sm89INS1_16FlashAttnBwdSm80INS1_25CollectiveMainloopBwdSm80ILi2ELi2EN4cute5tupleIJNS5_1CILi128EEES8_NS7_ILi64EEEEEENS_10bfloat16_tEfNS_4arch4Sm80ELb1ELb0ELb1ELb0ELb0ELb0ELb0ELb0ELi2ELi4ELi4ELi4ELb0EEENS1_21CollectiveEpilogueBwdISA_SB_SD_Li256ELb0ELb0ELi2EEENS1_25SingleTileBwdLPTSchedulerILb0ELi128ELb0EEEEEEEEEvNT_6ParamsE$_ZN4cute3eso3ESOILb1ELb0EJNS_5tupleIJNS_1CILi1EEENS3_ILi0EEEEEElS5_EEC2ERKS6_RKlRKS5_,@function
        .size           $_ZN7cutlass13device_kernelIN5flash19enable_sm80_to_sm89INS1_16FlashAttnBwdSm80INS1_25CollectiveMainloopBwdSm80ILi2ELi2EN4cute5tupleIJNS5_1CILi128EEES8_NS7_ILi64EEEEEENS_10bfloat16_tEfNS_4arch4Sm80ELb1ELb0ELb1ELb0ELb0ELb0ELb0ELb0ELi2ELi4ELi4ELi4ELb0EEENS1_21CollectiveEpilogueBwdISA_SB_SD_Li256ELb0ELb0ELi2EEENS1_25SingleTileBwdLPTSchedulerILb0ELi128ELb0EEEEEEEEEvNT_6ParamsE$_ZN4cute3eso3ESOILb1ELb0EJNS_5tupleIJNS_1CILi1EEENS3_ILi0EEEEEElS5_EEC2ERKS6_RKlRKS5_,($_ZN7cutlass13device_kernelIN5flash19enable_sm80_to_sm89INS1_16FlashAttnBwdSm80INS1_25CollectiveMainloopBwdSm80ILi2ELi2EN4cute5tupleIJNS5_1CILi128EEES8_NS7_ILi64EEEEEENS_10bfloat16_tEfNS_4arch4Sm80ELb1ELb0ELb1ELb0ELb0ELb0ELb0ELb0ELi2ELi4ELi4ELi4ELb0EEENS1_21CollectiveEpilogueBwdISA_SB_SD_Li256ELb0ELb0ELi2EEENS1_25SingleTileBwdLPTSchedulerILb0ELi128ELb0EEEEEEEEEvNT_6ParamsE$_ZN4cute3eso3ESOILb1ELb0EJNS_5tupleIJNS_1CILi1EEENS3_ILi2EEEEEENS2_IJNS3_ILi0EEEiEEEEEC2ERKS6_RKS8_ - $_ZN7cutlass13device_kernelIN5flash19enable_sm80_to_sm89INS1_16FlashAttnBwdSm80INS1_25CollectiveMainloopBwdSm80ILi2ELi2EN4cute5tupleIJNS5_1CILi128EEES8_NS7_ILi64EEEEEENS_10bfloat16_tEfNS_4arch4Sm80ELb1ELb0ELb1ELb0ELb0ELb0ELb0ELb0ELi2ELi4ELi4ELi4ELb0EEENS1_21CollectiveEpilogueBwdISA_SB_SD_Li256ELb0ELb0ELi2EEENS1_25SingleTileBwdLPTSchedulerILb0ELi128ELb0EEEEEEEEEvNT_6ParamsE$_ZN4cute3eso3ESOILb1ELb0EJNS_5tupleIJNS_1CILi1EEENS3_ILi0EEEEEElS5_EEC2ERKS6_RKlRKS5_)
$_ZN7cutlass13device_kernelIN5flash19enable_sm80_to_sm89INS1_16FlashAttnBwdSm80INS1_25CollectiveMainloopBwdSm80ILi2ELi2EN4cute5tupleIJNS5_1CILi128EEES8_NS7_ILi64EEEEEENS_10bfloat16_tEfNS_4arch4Sm80ELb1ELb0ELb1ELb0ELb0ELb0ELb0ELb0ELi2ELi4ELi4ELi4ELb0EEENS1_21CollectiveEpilogueBwdISA_SB_SD_Li256ELb0ELb0ELi2EEENS1_25SingleTileBwdLPTSchedulerILb0ELi128ELb0EEEEEEEEEvNT_6ParamsE$_ZN4cute3eso3ESOILb1ELb0EJNS_5tupleIJNS_1CILi1EEENS3_ILi0EEEEEElS5_EEC2ERKS6_RKlRKS5_:
[----:B------:R-:W-:Y:S01]  /*98b0*/  IADD3 R3, R3, -c[0x0][0x20], RZ ;  /* 0x8000080003037a10 */ /* 0x000fe20007ffe0ff */
[----:B------:R-:W-:Y:S01]  /*98c0*/  IMAD.MOV.U32 R78, RZ, RZ, R2 ;  /* 0x000000ffff4e7224 */ /* 0x000fe200078e0002 */
[----:B------:R-:W-:Y:S01]  /*98d0*/  MOV R86, R6 ;  /* 0x0000000600567202 */ /* 0x000fe20000000f00 */
[----:B------:R-:W-:Y:S01]  /*98e0*/  IMAD.MOV.U32 R79, RZ, RZ, R5 ;  /* 0x000000ffff4f7224 */ /* 0x000fe200078e0005 */
[----:B------:R-:W-:-:S04]  /*98f0*/  MOV R87, 0x0 ;  /* 0x0000000000577802 */ /* 0x000fc80000000f00 */
[----:B------:R1:W-:Y:S01]  /*9900*/  STL.64 [R3], R78 ;  /* 0x0000004e03007387 */ /* 0x0003e20000100a00 */
[----:B------:R-:W-:Y:S05]  /*9910*/  RET.REL.NODEC R86 `(_ZN7cutlass13device_kernelIN5flash19enable_sm80_to_sm89INS1_16FlashAttnBwdSm80INS1_25CollectiveMainloopBwdSm80ILi2ELi2EN4cute5tupleIJNS5_1CILi128EEES8_NS7_ILi64EEEEEENS_10bfloat16_tEfNS_4arch4Sm80ELb1ELb0ELb1ELb0ELb0ELb0ELb0ELb0ELi2ELi4ELi4ELi4ELb0EEENS1_21CollectiveEpilogueBwdISA_SB_SD_Li256ELb0ELb0ELi2EEENS1_25SingleTileBwdLPTSchedulerILb0ELi128ELb0EEEEEEEEEvNT_6ParamsE) ;  /* 0xffff66e056007950 */ /* 0x000fea0003c3ffff */
        .type           $_ZN7cutlass13device_kernelIN5flash19enable_sm80_to_sm89INS1_16FlashAttnBwdSm80INS1_25CollectiveMainloopBwdSm80ILi2ELi2EN4cute5tupleIJNS5_1CILi128EEES8_NS7_ILi64EEEEEENS_10bfloat16_tEfNS_4arch4Sm80ELb1ELb0ELb1ELb0ELb0ELb0ELb0ELb0ELi2ELi4ELi4ELi4ELb0EEENS1_21CollectiveEpilogueBwdISA_SB_SD_Li256ELb0ELb0ELi2EEENS1_25SingleTileBwdLPTSchedulerILb0ELi128ELb0EEEEEEEEEvNT_6ParamsE$_ZN4cute3eso3ESOILb1ELb0EJNS_5tupleIJNS_1CILi1EEENS3_ILi2EEEEEENS2_IJNS3_ILi0EEEiEEEEEC2ERKS6_RKS8_,@function
        .size           $_ZN7cutlass13device_kernelIN5flash19enable_sm80_to_sm89INS1_16FlashAttnBwdSm80INS1_25CollectiveMainloopBwdSm80ILi2ELi2EN4cute5tupleIJNS5_1CILi128EEES8_NS7_ILi64EEEEEENS_10bfloat16_tEfNS_4arch4Sm80ELb1ELb0ELb1ELb0ELb0ELb0ELb0ELb0ELi2ELi4ELi4ELi4ELb0EEENS1_21CollectiveEpilogueBwdISA_SB_SD_Li256ELb0ELb0ELi2EEENS1_25SingleTileBwdLPTSchedulerILb0ELi128ELb0EEEEEEEEEvNT_6ParamsE$_ZN4cute3eso3ESOILb1ELb0EJNS_5tupleIJNS_1CILi1EEENS3_ILi2EEEEEENS2_IJNS3_ILi0EEEiEEEEEC2ERKS6_RKS8_,($_ZN7cutlass13device_kernelIN5flash19enable_sm80_to_sm89INS1_16FlashAttnBwdSm80INS1_25CollectiveMainloopBwdSm80ILi2ELi2EN4cute5tupleIJNS5_1CILi128EEES8_NS7_ILi64EEEEEENS_10bfloat16_tEfNS_4arch4Sm80ELb1ELb0ELb1ELb0ELb0ELb0ELb0ELb0ELi2ELi4ELi4ELi4ELb0EEENS1_21CollectiveEpilogueBwdISA_SB_SD_Li256ELb0ELb0ELi2EEENS1_25SingleTileBwdLPTSchedulerILb0ELi128ELb0EEEEEEEEEvNT_6ParamsE$_ZN4cute3eso3ESOILb1ELb0EJNS_5tupleIJNS_1CILi1EEENS3_ILi2EEES5_EEENS2_IJS4_NS3_ILi256EEEiEEEEEC2ERKS6_RKS8_ - $_ZN7cutlass13device_kernelIN5flash19enable_sm80_to_sm89INS1_16FlashAttnBwdSm80INS1_25CollectiveMainloopBwdSm80ILi2ELi2EN4cute5tupleIJNS5_1CILi128EEES8_NS7_ILi64EEEEEENS_10bfloat16_tEfNS_4arch4Sm80ELb1ELb0ELb1ELb0ELb0ELb0ELb0ELb0ELi2ELi4ELi4ELi4ELb0EEENS1_21CollectiveEpilogueBwdISA_SB_SD_Li256ELb0ELb0ELi2EEENS1_25SingleTileBwdLPTSchedulerILb0ELi128ELb0EEEEEEEEEvNT_6ParamsE$_ZN4cute3eso3ESOILb1ELb0EJNS_5tupleIJNS_1CILi1EEENS3_ILi2EEEEEENS2_IJNS3_ILi0EEEiEEEEEC2ERKS6_RKS8_)
$_ZN7cutlass13device_kernelIN5flash19enable_sm80_to_sm89INS1_16FlashAttnBwdSm80INS1_25CollectiveMainloopBwdSm80ILi2ELi2EN4cute5tupleIJNS5_1CILi128EEES8_NS7_ILi64EEEEEENS_10bfloat16_tEfNS_4arch4Sm80ELb1ELb0ELb1ELb0ELb0ELb0ELb0ELb0ELi2ELi4ELi4ELi4ELb0EEENS1_21CollectiveEpilogueBwdISA_SB_SD_Li256ELb0ELb0ELi2EEENS1_25SingleTileBwdLPTSchedulerILb0ELi128ELb0EEEEEEEEEvNT_6ParamsE$_ZN4cute3eso3ESOILb1ELb0EJNS_5tupleIJNS_1CILi1EEENS3_ILi2EEEEEENS2_IJNS3_ILi0EEEiEEEEEC2ERKS6_RKS8_:
[----:B------:R-:W-:Y:S02]  /*9920*/  IADD3 R3, R13, -c[0x0][0x20], RZ ;  /* 0x800008000d037a10 */ /* 0x000fe40007ffe0ff */
[----:B------:R-:W-:-:S03]  /*9930*/  MOV R5, 0x0 ;  /* 0x0000000000057802 */ /* 0x000fc60000000f00 */
[----:B------:R1:W-:Y:S01]  /*9940*/  STL [R3], R2 ;  /* 0x0000000203007387 */ /* 0x0003e20000100800 */
[----:B------:R-:W-:Y:S05]  /*9950*/  RET.REL.NODEC R4 `(_ZN7cutlass13device_kernelIN5flash19enable_sm80_to_sm89INS1_16FlashAttnBwdSm80INS1_25CollectiveMainloopBwdSm80ILi2ELi2EN4cute5tupleIJNS5_1CILi128EEES8_NS7_ILi64EEEEEENS_10bfloat16_tEfNS_4arch4Sm80ELb1ELb0ELb1ELb0ELb0ELb0ELb0ELb0ELi2ELi4ELi4ELi4ELb0EEENS1_21CollectiveEpilogueBwdISA_SB_SD_Li256ELb0ELb0ELi2EEENS1_25SingleTileBwdLPTSchedulerILb0ELi128ELb0EEEEEEEEEvNT_6ParamsE) ;  /* 0xffff66a004007950 */ /* 0x000fea0003c3ffff */
        .type           $_ZN7cutlass13device_kernelIN5flash19enable_sm80_to_sm89INS1_16FlashAttnBwdSm80INS1_25CollectiveMainloopBwdSm80ILi2ELi2EN4cute5tupleIJNS5_1CILi128EEES8_NS7_ILi64EEEEEENS_10bfloat16_tEfNS_4arch4Sm80ELb1ELb0ELb1ELb0ELb0ELb0ELb0ELb0ELi2ELi4ELi4ELi4ELb0EEENS1_21CollectiveEpilogueBwdISA_SB_SD_Li256ELb0ELb0ELi2EEENS1_25SingleTileBwdLPTSchedulerILb0ELi128ELb0EEEEEEEEEvNT_6ParamsE$_ZN4cute3eso3ESOILb1ELb0EJNS_5tupleIJNS_1CILi1EEENS3_ILi2EEES5_EEENS2_IJS4_NS3_ILi256EEEiEEEEEC2ERKS6_RKS8_,@function
        .size           $_ZN7cutlass13device_kernelIN5flash19enable_sm80_to_sm89INS1_16FlashAttnBwdSm80INS1_25CollectiveMainloopBwdSm80ILi2ELi2EN4cute5tupleIJNS5_1CILi128EEES8_NS7_ILi64EEEEEENS_10bfloat16_tEfNS_4arch4Sm80ELb1ELb0ELb1ELb0ELb0ELb0ELb0ELb0ELi2ELi4ELi4ELi4ELb0EEENS1_21CollectiveEpilogueBwdISA_SB_SD_Li256ELb0ELb0ELi2EEENS1_25SingleTileBwdLPTSchedulerILb0ELi128ELb0EEEEEEEEEvNT_6ParamsE$_ZN4cute3eso3ESOILb1ELb0EJNS_5tupleIJNS_1CILi1EEENS3_ILi2EEES5_EEENS2_IJS4_NS3_ILi256EEEiEEEEEC2ERKS6_RKS8_,($_ZN7cutlass13device_kernelIN5flash19enable_sm80_to_sm89INS1_16FlashAttnBwdSm80INS1_25CollectiveMainloopBwdSm80ILi2ELi2EN4cute5tupleIJNS5_1CILi128EEES8_NS7_ILi64EEEEEENS_10bfloat16_tEfNS_4arch4Sm80ELb1ELb0ELb1ELb0ELb0ELb0ELb0ELb0ELi2ELi4ELi4ELi4ELb0EEENS1_21CollectiveEpilogueBwdISA_SB_SD_Li256ELb0ELb0ELi2EEENS1_25SingleTileBwdLPTSchedulerILb0ELi128ELb0EEEEEEEEEvNT_6ParamsE$_ZN4cute3eso3ESOILb1ELb0EJNS_5tupleIJNS_1CILi2EEEEEENS2_IJiEEEEEC2ERKS5_RKS6_ - $_ZN7cutlass13device_kernelIN5flash19enable_sm80_to_sm89INS1_16FlashAttnBwdSm80INS1_25CollectiveMainloopBwdSm80ILi2ELi2EN4cute5tupleIJNS5_1CILi128EEES8_NS7_ILi64EEEEEENS_10bfloat16_tEfNS_4arch4Sm80ELb1ELb0ELb1ELb0ELb0ELb0ELb0ELb0ELi2ELi4ELi4ELi4ELb0EEENS1_21CollectiveEpilogueBwdISA_SB_SD_Li256ELb0ELb0ELi2EEENS1_25SingleTileBwdLPTSchedulerILb0ELi128ELb0EEEEEEEEEvNT_6ParamsE$_ZN4cute3eso3ESOILb1ELb0EJNS_5tupleIJNS_1CILi1EEENS3_ILi2EEES5_EEENS2_IJS4_NS3_ILi256EEEiEEEEEC2ERKS6_RKS8_)
$_ZN7cutlass13device_kernelIN5flash19enable_sm80_to_sm89INS1_16FlashAttnBwdSm80INS1_25CollectiveMainloopBwdSm80ILi2ELi2EN4cute5tupleIJNS5_1CILi128EEES8_NS7_ILi64EEEEEENS_10bfloat16_tEfNS_4arch4Sm80ELb1ELb0ELb1ELb0ELb0ELb0ELb0ELb0ELi2ELi4ELi4ELi4ELb0EEENS1_21CollectiveEpilogueBwdISA_SB_SD_Li256ELb0ELb0ELi2EEENS1_25SingleTileBwdLPTSchedulerILb0ELi128ELb0EEEEEEEEEvNT_6ParamsE$_ZN4cute3eso3ESOILb1ELb0EJNS_5tupleIJNS_1CILi1EEENS3_ILi2EEES5_EEENS2_IJS4_NS3_ILi256EEEiEEEEEC2ERKS6_RKS8_:
[----:B------:R-:W-:Y:S02]  /*9960*/  IADD3 R3, R11, -c[0x0][0x20], RZ ;  /* 0x800008000b037a10 */ /* 0x000fe40007ffe0ff */
[----:B------:R-:W-:-:S03]  /*9970*/  MOV R5, 0x0 ;  /* 0x0000000000057802 */ /* 0x000fc60000000f00 */
[----:B------:R1:W-:Y:S01]  /*9980*/  STL [R3], R2 ;  /* 0x0000000203007387 */ /* 0x0003e20000100800 */
[----:B------:R-:W-:Y:S05]  /*9990*/  RET.REL.NODEC R4 `(_ZN7cutlass13device_kernelIN5flash19enable_sm80_to_sm89INS1_16FlashAttnBwdSm80INS1_25CollectiveMainloopBwdSm80ILi2ELi2EN4cute5tupleIJNS5_1CILi128EEES8_NS7_ILi64EEEEEENS_10bfloat16_tEfNS_4arch4Sm80ELb1ELb0ELb1ELb0ELb0ELb0ELb0ELb0ELi2ELi4ELi4ELi4ELb0EEENS1_21CollectiveEpilogueBwdISA_SB_SD_Li256ELb0ELb0ELi2EEENS1_25SingleTileBwdLPTSchedulerILb0ELi128ELb0EEEEEEEEEvNT_6ParamsE) ;  /* 0xffff666004007950 */ /* 0x000fea0003c3ffff */
        .type           $_ZN7cutlass13device_kernelIN5flash19enable_sm80_to_sm89INS1_16FlashAttnBwdSm80INS1_25CollectiveMainloopBwdSm80ILi2ELi2EN4cute5tupleIJNS5_1CILi128EEES8_NS7_ILi64EEEEEENS_10bfloat16_tEfNS_4arch4Sm80ELb1ELb0ELb1ELb0ELb0ELb0ELb0ELb0ELi2ELi4ELi4ELi4ELb0EEENS1_21CollectiveEpilogueBwdISA_SB_SD_Li256ELb0ELb0ELi2EEENS1_25SingleTileBwdLPTSchedulerILb0ELi128ELb0EEEEEEEEEvNT_6ParamsE$_ZN4cute3eso3ESOILb1ELb0EJNS_5tupleIJNS_1CILi2EEEEEENS2_IJiEEEEEC2ERKS5_RKS6_,@function
        .size           $_ZN7cutlass13device_kernelIN5flash19enable_sm80_to_sm89INS1_16FlashAttnBwdSm80INS1_25CollectiveMainloopBwdSm80ILi2ELi2EN4cute5tupleIJNS5_1CILi128EEES8_NS7_ILi64EEEEEENS_10bfloat16_tEfNS_4arch4Sm80ELb1ELb0ELb1ELb0ELb0ELb0ELb0ELb0ELi2ELi4ELi4ELi4ELb0EEENS1_21CollectiveEpilogueBwdISA_SB_SD_Li256ELb0ELb0ELi2EEENS1_25SingleTileBwdLPTSchedulerILb0ELi128ELb0EEEEEEEEEvNT_6ParamsE$_ZN4cute3eso3ESOILb1ELb0EJNS_5tupleIJNS_1CILi2EEEEEENS2_IJiEEEEEC2ERKS5_RKS6_,($_ZN7cutlass13device_kernelIN5flash19enable_sm80_to_sm89INS1_16FlashAttnBwdSm80INS1_25CollectiveMainloopBwdSm80ILi2ELi2EN4cute5tupleIJNS5_1CILi128EEES8_NS7_ILi64EEEEEENS_10bfloat16_tEfNS_4arch4Sm80ELb1ELb0ELb1ELb0ELb0ELb0ELb0ELb0ELi2ELi4ELi4ELi4ELb0EEENS1_21CollectiveEpilogueBwdISA_SB_SD_Li256ELb0ELb0ELi2EEENS1_25SingleTileBwdLPTSchedulerILb0ELi128ELb0EEEEEEEEEvNT_6ParamsE$_ZN4cute3eso3ESOILb1ELb0EJNS_5tupleIJNS_1CILi2EEEEEENS2_IJiEEENS3_ILi1EEES7_EEC2ERKS5_RKS6_RKS7_SE_ - $_ZN7cutlass13device_kernelIN5flash19enable_sm80_to_sm89INS1_16FlashAttnBwdSm80INS1_25CollectiveMainloopBwdSm80ILi2ELi2EN4cute5tupleIJNS5_1CILi128EEES8_NS7_ILi64EEEEEENS_10bfloat16_tEfNS_4arch4Sm80ELb1ELb0ELb1ELb0ELb0ELb0ELb0ELb0ELi2ELi4ELi4ELi4ELb0EEENS1_21CollectiveEpilogueBwdISA_SB_SD_Li256ELb0ELb0ELi2EEENS1_25SingleTileBwdLPTSchedulerILb0ELi128ELb0EEEEEEEEEvNT_6ParamsE$_ZN4cute3eso3ESOILb1ELb0EJNS_5tupleIJNS_1CILi2EEEEEENS2_IJiEEEEEC2ERKS5_RKS6_)
$_ZN7cutlass13device_kernelIN5flash19enable_sm80_to_sm89INS1_16FlashAttnBwdSm80INS1_25CollectiveMainloopBwdSm80ILi2ELi2EN4cute5tupleIJNS5_1CILi128EEES8_NS7_ILi64EEEEEENS_10bfloat16_tEfNS_4arch4Sm80ELb1ELb0ELb1ELb0ELb0ELb0ELb0ELb0ELi2ELi4ELi4ELi4ELb0EEENS1_21CollectiveEpilogueBwdISA_SB_SD_Li256ELb0ELb0ELi2EEENS1_25SingleTileBwdLPTSchedulerILb0ELi128ELb0EEEEEEEEEvNT_6ParamsE$_ZN4cute3eso3ESOILb1ELb0EJNS_5tupleIJNS_1CILi2EEEEEENS2_IJiEEEEEC2ERKS5_RKS6_:
[----:B------:R-:W-:Y:S02]  /*99a0*/  IADD3 R2, R67, -c[0x0][0x20], RZ ;  /* 0x8000080043027a10 */ /* 0x000fe40007ffe0ff */
[----:B------:R-:W-:-:S03]  /*99b0*/  MOV R7, 0x0 ;  /* 0x0000000000077802 */ /* 0x000fc60000000f00 */
[----:B------:R1:W-:Y:S01]  /*99c0*/  STL [R2], R3 ;  /* 0x0000000302007387 */ /* 0x0003e20000100800 */
[----:B------:R-:W-:Y:S05]  /*99d0*/  RET.REL.NODEC R6 `(_ZN7cutlass13device_kernelIN5flash19enable_sm80_to_sm89INS1_16FlashAttnBwdSm80INS1_25CollectiveMainloopBwdSm80ILi2ELi2EN4cute5tupleIJNS5_1CILi128EEES8_NS7_ILi64EEEEEENS_10bfloat16_tEfNS_4arch4Sm80ELb1ELb0ELb1ELb0ELb0ELb0ELb0ELb0ELi2ELi4ELi4ELi4ELb0EEENS1_21CollectiveEpilogueBwdISA_SB_SD_Li256ELb0ELb0ELi2EEENS1_25SingleTileBwdLPTSchedulerILb0ELi128ELb0EEEEEEEEEvNT_6ParamsE) ;  /* 0xffff662006007950 */ /* 0x000fea0003c3ffff */
        .type           $_ZN7cutlass13device_kernelIN5flash19enable_sm80_to_sm89INS1_16FlashAttnBwdSm80INS1_25CollectiveMainloopBwdSm80ILi2ELi2EN4cute5tupleIJNS5_1CILi128EEES8_NS7_ILi64EEEEEENS_10bfloat16_tEfNS_4arch4Sm80ELb1ELb0ELb1ELb0ELb0ELb0ELb0ELb0ELi2ELi4ELi4ELi4ELb0EEENS1_21CollectiveEpilogueBwdISA_SB_SD_Li256ELb0ELb0ELi2EEENS1_25SingleTileBwdLPTSchedulerILb0ELi128ELb0EEEEEEEEEvNT_6ParamsE$_ZN4cute3eso3ESOILb1ELb0EJNS_5tupleIJNS_1CILi2EEEEEENS2_IJiEEENS3_ILi1EEES7_EEC2ERKS5_RKS6_RKS7_SE_,@function
        .size           $_ZN7cutlass13device_kernelIN5flash19enable_sm80_to_sm89INS1_16FlashAttnBwdSm80INS1_25CollectiveMainloopBwdSm80ILi2ELi2EN4cute5tupleIJNS5_1CILi128EEES8_NS7_ILi64EEEEEENS_10bfloat16_tEfNS_4arch4Sm80ELb1ELb0ELb1ELb0ELb0ELb0ELb0ELb0ELi2ELi4ELi4ELi4ELb0EEENS1_21CollectiveEpilogueBwdISA_SB_SD_Li256ELb0ELb0ELi2EEENS1_25SingleTileBwdLPTSchedulerILb0ELi128ELb0EEEEEEEEEvNT_6ParamsE$_ZN4cute3eso3ESOILb1ELb0EJNS_5tupleIJNS_1CILi2EEEEEENS2_IJiEEENS3_ILi1EEES7_EEC2ERKS5_RKS6_RKS7_SE_,($_ZN7cutlass13device_kernelIN5flash19enable_sm80_to_sm89INS1_16FlashAttnBwdSm80INS1_25CollectiveMainloopBwdSm80ILi2ELi2EN4cute5tupleIJNS5_1CILi128EEES8_NS7_ILi64EEEEEENS_10bfloat16_tEfNS_4arch4Sm80ELb1ELb0ELb1ELb0ELb0ELb0ELb0ELb0ELi2ELi4ELi4ELi4ELb0EEENS1_21CollectiveEpilogueBwdISA_SB_SD_Li256ELb0ELb0ELi2EEENS1_25SingleTileBwdLPTSchedulerILb0ELi128ELb0EEEEEEEEEvNT_6ParamsE$_ZN4cute3eso3ESOILb1ELb0EJNS_5tupleIJNS_1CILi2EEEEEENS2_IJiEEES4_NS3_ILi1EEEEEC2ERKS5_RKS6_RKS4_RKS7_ - $_ZN7cutlass13device_kernelIN5flash19enable_sm80_to_sm89INS1_16FlashAttnBwdSm80INS1_25CollectiveMainloopBwdSm80ILi2ELi2EN4cute5tupleIJNS5_1CILi128EEES8_NS7_ILi64EEEEEENS_10bfloat16_tEfNS_4arch4Sm80ELb1ELb0ELb1ELb0ELb0ELb0ELb0ELb0ELi2ELi4ELi4ELi4ELb0EEENS1_21CollectiveEpilogueBwdISA_SB_SD_Li256ELb0ELb0ELi2EEENS1_25SingleTileBwdLPTSchedulerILb0ELi128ELb0EEEEEEEEEvNT_6ParamsE$_ZN4cute3eso3ESOILb1ELb0EJNS_5tupleIJNS_1CILi2EEEEEENS2_IJiEEENS3_ILi1EEES7_EEC2ERKS5_RKS6_RKS7_SE_)
$_ZN7cutlass13device_kernelIN5flash19enable_sm80_to_sm89INS1_16FlashAttnBwdSm80INS1_25CollectiveMainloopBwdSm80ILi2ELi2EN4cute5tupleIJNS5_1CILi128EEES8_NS7_ILi64EEEEEENS_10bfloat16_tEfNS_4arch4Sm80ELb1ELb0ELb1ELb0ELb0ELb0ELb0ELb0ELi2ELi4ELi4ELi4ELb0EEENS1_21CollectiveEpilogueBwdISA_SB_SD_Li256ELb0ELb0ELi2EEENS1_25SingleTileBwdLPTSchedulerILb0ELi128ELb0EEEEEEEEEvNT_6ParamsE$_ZN4cute3eso3ESOILb1ELb0EJNS_5tupleIJNS_1CILi2EEEEEENS2_IJiEEENS3_ILi1EEES7_EEC2ERKS5_RKS6_RKS7_SE_:
[----:B------:R-:W-:Y:S01]  /*99e0*/  IADD3 R2, R2, -c[0x0][0x20], RZ ;  /* 0x8000080002027a10 */ /* 0x000fe20007ffe0ff */
[----:B------:R-:W-:Y:S01]  /*99f0*/  IMAD.MOV.U32 R8, RZ, RZ, R4 ;  /* 0x000000ffff087224 */ /* 0x000fe200078e0004 */
[----:B------:R-:W-:-:S03]  /*9a00*/  MOV R9, 0x0 ;  /* 0x0000000000097802 */ /* 0x000fc60000000f00 */
[----:B------:R1:W-:Y:S01]  /*9a10*/  STL [R2], R3 ;  /* 0x0000000302007387 */ /* 0x0003e20000100800 */
[----:B------:R-:W-:Y:S05]  /*9a20*/  RET.REL.NODEC R8 `(_ZN7cutlass13device_kernelIN5flash19enable_sm80_to_sm89INS1_16FlashAttnBwdSm80INS1_25CollectiveMainloopBwdSm80ILi2ELi2EN4cute5tupleIJNS5_1CILi128EEES8_NS7_ILi64EEEEEENS_10bfloat16_tEfNS_4arch4Sm80ELb1ELb0ELb1ELb0ELb0ELb0ELb0ELb0ELi2ELi4ELi4ELi4ELb0EEENS1_21CollectiveEpilogueBwdISA_SB_SD_Li256ELb0ELb0ELi2EEENS1_25SingleTileBwdLPTSchedulerILb0ELi128ELb0EEEEEEEEEvNT_6ParamsE) ;  /* 0xffff65d008007950 */ /* 0x000fea0003c3ffff */
        .type           $_ZN7cutlass13device_kernelIN5flash19enable_sm80_to_sm89INS1_16FlashAttnBwdSm80INS1_25CollectiveMainloopBwdSm80ILi2ELi2EN4cute5tupleIJNS5_1CILi128EEES8_NS7_ILi64EEEEEENS_10bfloat16_tEfNS_4arch4Sm80ELb1ELb0ELb1ELb0ELb0ELb0ELb0ELb0ELi2ELi4ELi4ELi4ELb0EEENS1_21CollectiveEpilogueBwdISA_SB_SD_Li256ELb0ELb0ELi2EEENS1_25SingleTileBwdLPTSchedulerILb0ELi128ELb0EEEEEEEEEvNT_6ParamsE$_ZN4cute3eso3ESOILb1ELb0EJNS_5tupleIJNS_1CILi2EEEEEENS2_IJiEEES4_NS3_ILi1EEEEEC2ERKS5_RKS6_RKS4_RKS7_,@function
        .size           $_ZN7cutlass13device_kernelIN5flash19enable_sm80_to_sm89INS1_16FlashAttnBwdSm80INS1_25CollectiveMainloopBwdSm80ILi2ELi2EN4cute5tupleIJNS5_1CILi128EEES8_NS7_ILi64EEEEEENS_10bfloat16_tEfNS_4arch4Sm80ELb1ELb0ELb1ELb0ELb0ELb0ELb0ELb0ELi2ELi4ELi4ELi4ELb0EEENS1_21CollectiveEpilogueBwdISA_SB_SD_Li256ELb0ELb0ELi2EEENS1_25SingleTileBwdLPTSchedulerILb0ELi128ELb0EEEEEEEEEvNT_6ParamsE$_ZN4cute3eso3ESOILb1ELb0EJNS_5tupleIJNS_1CILi2EEEEEENS2_IJiEEES4_NS3_ILi1EEEEEC2ERKS5_RKS6_RKS4_RKS7_,($_ZN7cutlass13device_kernelIN5flash19enable_sm80_to_sm89INS1_16FlashAttnBwdSm80INS1_25CollectiveMainloopBwdSm80ILi2ELi2EN4cute5tupleIJNS5_1CILi128EEES8_NS7_ILi64EEEEEENS_10bfloat16_tEfNS_4arch4Sm80ELb1ELb0ELb1ELb0ELb0ELb0ELb0ELb0ELi2ELi4ELi4ELi4ELb0EEENS1_21CollectiveEpilogueBwdISA_SB_SD_Li256ELb0ELb0ELi2EEENS1_25SingleTileBwdLPTSchedulerILb0ELi128ELb0EEEEEEEEEvNT_6ParamsE$_ZN4cute3eso3ESOILb1ELb0EJNS_5tupleIJNS_1CILi2EEES4_EEENS2_IJNS3_ILi1EEEiEEEEEC2ERKS5_RKS7_ - $_ZN7cutlass13device_kernelIN5flash19enable_sm80_to_sm89INS1_16FlashAttnBwdSm80INS1_25CollectiveMainloopBwdSm80ILi2ELi2EN4cute5tupleIJNS5_1CILi128EEES8_NS7_ILi64EEEEEENS_10bfloat16_tEfNS_4arch4Sm80ELb1ELb0ELb1ELb0ELb0ELb0ELb0ELb0ELi2ELi4ELi4ELi4ELb0EEENS1_21CollectiveEpilogueBwdISA_SB_SD_Li256ELb0ELb0ELi2EEENS1_25SingleTileBwdLPTSchedulerILb0ELi128ELb0EEEEEEEEEvNT_6ParamsE$_ZN4cute3eso3ESOILb1ELb0EJNS_5tupleIJNS_1CILi2EEEEEENS2_IJiEEES4_NS3_ILi1EEEEEC2ERKS5_RKS6_RKS4_RKS7_)
$_ZN7cutlass13device_kernelIN5flash19enable_sm80_to_sm89INS1_16FlashAttnBwdSm80INS1_25CollectiveMainloopBwdSm80ILi2ELi2EN4cute5tupleIJNS5_1CILi128EEES8_NS7_ILi64EEEEEENS_10bfloat16_tEfNS_4arch4Sm80ELb1ELb0ELb1ELb0ELb0ELb0ELb0ELb0ELi2ELi4ELi4ELi4ELb0EEENS1_21CollectiveEpilogueBwdISA_SB_SD_Li256ELb0ELb0ELi2EEENS1_25SingleTileBwdLPTSchedulerILb0ELi128ELb0EEEEEEEEEvNT_6ParamsE$_ZN4cute3eso3ESOILb1ELb0EJNS_5tupleIJNS_1CILi2EEEEEENS2_IJiEEES4_NS3_ILi1EEEEEC2ERKS5_RKS6_RKS4_RKS7_:
[----:B------:R-:W-:Y:S02]  /*9a30*/  IADD3 R2, R2, -c[0x0][0x20], RZ ;  /* 0x8000080002027a10 */ /* 0x000fe40007ffe0ff */
[----:B------:R-:W-:-:S03]  /*9a40*/  MOV R5, 0x0 ;  /* 0x0000000000057802 */ /* 0x000fc60000000f00 */
[----:B------:R1:W-:Y:S01]  /*9a50*/  STL [R2], R3 ;  /* 0x0000000302007387 */ /* 0x0003e20000100800 */
[----:B------:R-:W-:Y:S05]  /*9a60*/  RET.REL.NODEC R4 `(_ZN7cutlass13device_kernelIN5flash19enable_sm80_to_sm89INS1_16FlashAttnBwdSm80INS1_25CollectiveMainloopBwdSm80ILi2ELi2EN4cute5tupleIJNS5_1CILi128EEES8_NS7_ILi64EEEEEENS_10bfloat16_tEfNS_4arch4Sm80ELb1ELb0ELb1ELb0ELb0ELb0ELb0ELb0ELi2ELi4ELi4ELi4ELb0EEENS1_21CollectiveEpilogueBwdISA_SB_SD_Li256ELb0ELb0ELi2EEENS1_25SingleTileBwdLPTSchedulerILb0ELi128ELb0EEEEEEEEEvNT_6ParamsE) ;  /* 0xffff659004007950 */ /* 0x000fea0003c3ffff */
        .type           $_ZN7cutlass13device_kernelIN5flash19enable_sm80_to_sm89INS1_16FlashAttnBwdSm80INS1_25CollectiveMainloopBwdSm80ILi2ELi2EN4cute5tupleIJNS5_1CILi128EEES8_NS7_ILi64EEEEEENS_10bfloat16_tEfNS_4arch4Sm80ELb1ELb0ELb1ELb0ELb0ELb0ELb0ELb0ELi2ELi4ELi4ELi4ELb0EEENS1_21CollectiveEpilogueBwdISA_SB_SD_Li256ELb0ELb0ELi2EEENS1_25SingleTileBwdLPTSchedulerILb0ELi128ELb0EEEEEEEEEvNT_6ParamsE$_ZN4cute3eso3ESOILb1ELb0EJNS_5tupleIJNS_1CILi2EEES4_EEENS2_IJNS3_ILi1EEEiEEEEEC2ERKS5_RKS7_,@function
        .size           $_ZN7cutlass13device_kernelIN5flash19enable_sm80_to_sm89INS1_16FlashAttnBwdSm80INS1_25CollectiveMainloopBwdSm80ILi2ELi2EN4cute5tupleIJNS5_1CILi128EEES8_NS7_ILi64EEEEEENS_10bfloat16_tEfNS_4arch4Sm80ELb1ELb0ELb1ELb0ELb0ELb0ELb0ELb0ELi2ELi4ELi4ELi4ELb0EEENS1_21CollectiveEpilogueBwdISA_SB_SD_Li256ELb0ELb0ELi2EEENS1_25SingleTileBwdLPTSchedulerILb0ELi128ELb0EEEEEEEEEvNT_6ParamsE$_ZN4cute3eso3ESOILb1ELb0EJNS_5tupleIJNS_1CILi2EEES4_EEENS2_IJNS3_ILi1EEEiEEEEEC2ERKS5_RKS7_,($_ZN7cutlass13device_kernelIN5flash19enable_sm80_to_sm89INS1_16FlashAttnBwdSm80INS1_25CollectiveMainloopBwdSm80ILi2ELi2EN4cute5tupleIJNS5_1CILi128EEES8_NS7_ILi64EEEEEENS_10bfloat16_tEfNS_4arch4Sm80ELb1ELb0ELb1ELb0ELb0ELb0ELb0ELb0ELi2ELi4ELi4ELi4ELb0EEENS1_21CollectiveEpilogueBwdISA_SB_SD_Li256ELb0ELb0ELi2EEENS1_25SingleTileBwdLPTSchedulerILb0ELi128ELb0EEEEEEEEEvNT_6ParamsE$_ZN4cute3eso3ESOILb1ELb0EJNS_5tupleIJNS_1CILi2EEES4_EEENS2_IJiNS3_ILi4096EEEEEEEEC2ERKS5_RKS7_ - $_ZN7cutlass13device_kernelIN5flash19enable_sm80_to_sm89INS1_16FlashAttnBwdSm80INS1_25CollectiveMainloopBwdSm80ILi2ELi2EN4cute5tupleIJNS5_1CILi128EEES8_NS7_ILi64EEEEEENS_10bfloat16_tEfNS_4arch4Sm80ELb1ELb0ELb1ELb0ELb0ELb0ELb0ELb0ELi2ELi4ELi4ELi4ELb0EEENS1_21CollectiveEpilogueBwdISA_SB_SD_Li256ELb0ELb0ELi2EEENS1_25SingleTileBwdLPTSchedulerILb0ELi128ELb0EEEEEEEEEvNT_6ParamsE$_ZN4cute3eso3ESOILb1ELb0EJNS_5tupleIJNS_1CILi2EEES4_EEENS2_IJNS3_ILi1EEEiEEEEEC2ERKS5_RKS7_)
$_ZN7cutlass13device_kernelIN5flash19enable_sm80_to_sm89INS1_16FlashAttnBwdSm80INS1_25CollectiveMainloopBwdSm80ILi2ELi2EN4cute5tupleIJNS5_1CILi128EEES8_NS7_ILi64EEEEEENS_10bfloat16_tEfNS_4arch4Sm80ELb1ELb0ELb1ELb0ELb0ELb0ELb0ELb0ELi2ELi4ELi4ELi4ELb0EEENS1_21CollectiveEpilogueBwdISA_SB_SD_Li256ELb0ELb0ELi2EEENS1_25SingleTileBwdLPTSchedulerILb0ELi128ELb0EEEEEEEEEvNT_6ParamsE$_ZN4cute3eso3ESOILb1ELb0EJNS_5tupleIJNS_1CILi2EEES4_EEENS2_IJNS3_ILi1EEEiEEEEEC2ERKS5_RKS7_:
[----:B------:R-:W-:Y:S02]  /*9a70*/  IADD3 R3, R37, -c[0x0][0x20], RZ ;  /* 0x8000080025037a10 */ /* 0x000fe40007ffe0ff */
[----:B------:R-:W-:-:S03]  /*9a80*/  MOV R5, 0x0 ;  /* 0x0000000000057802 */ /* 0x000fc60000000f00 */
[----:B------:R1:W-:Y:S01]  /*9a90*/  STL [R3], R2 ;  /* 0x0000000203007387 */ /* 0x0003e20000100800 */
[----:B------:R-:W-:Y:S05]  /*9aa0*/  RET.REL.NODEC R4 `(_ZN7cutlass13device_kernelIN5flash19enable_sm80_to_sm89INS1_16FlashAttnBwdSm80INS1_25CollectiveMainloopBwdSm80ILi2ELi2EN4cute5tupleIJNS5_1CILi128EEES8_NS7_ILi64EEEEEENS_10bfloat16_tEfNS_4arch4Sm80ELb1ELb0ELb1ELb0ELb0ELb0ELb0ELb0ELi2ELi4ELi4ELi4ELb0EEENS1_21CollectiveEpilogueBwdISA_SB_SD_Li256ELb0ELb0ELi2EEENS1_25SingleTileBwdLPTSchedulerILb0ELi128ELb0EEEEEEEEEvNT_6ParamsE) ;  /* 0xffff655004007950 */ /* 0x000fea0003c3ffff */
        .type           $_ZN7cutlass13device_kernelIN5flash19enable_sm80_to_sm89INS1_16FlashAttnBwdSm80INS1_25CollectiveMainloopBwdSm80ILi2ELi2EN4cute5tupleIJNS5_1CILi128EEES8_NS7_ILi64EEEEEENS_10bfloat16_tEfNS_4arch4Sm80ELb1ELb0ELb1ELb0ELb0ELb0ELb0ELb0ELi2ELi4ELi4ELi4ELb0EEENS1_21CollectiveEpilogueBwdISA_SB_SD_Li256ELb0ELb0ELi2EEENS1_25SingleTileBwdLPTSchedulerILb0ELi128ELb0EEEEEEEEEvNT_6ParamsE$_ZN4cute3eso3ESOILb1ELb0EJNS_5tupleIJNS_1CILi2EEES4_EEENS2_IJiNS3_ILi4096EEEEEEEEC2ERKS5_RKS7_,@function
        .size           $_ZN7cutlass13device_kernelIN5flash19enable_sm80_to_sm89INS1_16FlashAttnBwdSm80INS1_25CollectiveMainloopBwdSm80ILi2ELi2EN4cute5tupleIJNS5_1CILi128EEES8_NS7_ILi64EEEEEENS_10bfloat16_tEfNS_4arch4Sm80ELb1ELb0ELb1ELb0ELb0ELb0ELb0ELb0ELi2ELi4ELi4ELi4ELb0EEENS1_21CollectiveEpilogueBwdISA_SB_SD_Li256ELb0ELb0ELi2EEENS1_25SingleTileBwdLPTSchedulerILb0ELi128ELb0EEEEEEEEEvNT_6ParamsE$_ZN4cute3eso3ESOILb1ELb0EJNS_5tupleIJNS_1CILi2EEES4_EEENS2_IJiNS3_ILi4096EEEEEEEEC2ERKS5_RKS7_,($_ZN7cutlass13device_kernelIN5flash19enable_sm80_to_sm89INS1_16FlashAttnBwdSm80INS1_25CollectiveMainloopBwdSm80ILi2ELi2EN4cute5tupleIJNS5_1CILi128EEES8_NS7_ILi64EEEEEENS_10bfloat16_tEfNS_4arch4Sm80ELb1ELb0ELb1ELb0ELb0ELb0ELb0ELb0ELi2ELi4ELi4ELi4ELb0EEENS1_21CollectiveEpilogueBwdISA_SB_SD_Li256ELb0ELb0ELi2EEENS1_25SingleTileBwdLPTSchedulerILb0ELi128ELb0EEEEEEEEEvNT_6ParamsE$_ZN4cute3eso3ESOILb1ELb0EJNS_5tupleIJNS_1CILi2EEES4_EEENS2_IJiNS3_ILi512EEEEEEEEC2ERKS5_RKS7_ - $_ZN7cutlass13device_kernelIN5flash19enable_sm80_to_sm89INS1_16FlashAttnBwdSm80INS1_25CollectiveMainloopBwdSm80ILi2ELi2EN4cute5tupleIJNS5_1CILi128EEES8_NS7_ILi64EEEEEENS_10bfloat16_tEfNS_4arch4Sm80ELb1ELb0ELb1ELb0ELb0ELb0ELb0ELb0ELi2ELi4ELi4ELi4ELb0EEENS1_21CollectiveEpilogueBwdISA_SB_SD_Li256ELb0ELb0ELi2EEENS1_25SingleTileBwdLPTSchedulerILb0ELi128ELb0EEEEEEEEEvNT_6ParamsE$_ZN4cute3eso3ESOILb1ELb0EJNS_5tupleIJNS_1CILi2EEES4_EEENS2_IJiNS3_ILi4096EEEEEEEEC2ERKS5_RKS7_)
$_ZN7cutlass13device_kernelIN5flash19enable_sm80_to_sm89INS1_16FlashAttnBwdSm80INS1_25CollectiveMainloopBwdSm80ILi2ELi2EN4cute5tupleIJNS5_1CILi128EEES8_NS7_ILi64EEEEEENS_10bfloat16_tEfNS_4arch4Sm80ELb1ELb0ELb1ELb0ELb0ELb0ELb0ELb0ELi2ELi4ELi4ELi4ELb0EEENS1_21CollectiveEpilogueBwdISA_SB_SD_Li256ELb0ELb0ELi2EEENS1_25SingleTileBwdLPTSchedulerILb0ELi128ELb0EEEEEEEEEvNT_6ParamsE$_ZN4cute3eso3ESOILb1ELb0EJNS_5tupleIJNS_1CILi2EEES4_EEENS2_IJiNS3_ILi4096EEEEEEEEC2ERKS5_RKS7_:
[----:B------:R-:W-:Y:S02]  /*9ab0*/  IADD3 R3, R8, -c[0x0][0x20], RZ ;  /* 0x8000080008037a10 */ /* 0x000fe40007ffe0ff */
[----:B------:R-:W-:-:S03]  /*9ac0*/  MOV R5, 0x0 ;  /* 0x0000000000057802 */ /* 0x000fc60000000f00 */
[----:B------:R1:W-:Y:S01]  /*9ad0*/  STL [R3], R2 ;  /* 0x0000000203007387 */ /* 0x0003e20000100800 */
[----:B------:R-:W-:Y:S05]  /*9ae0*/  RET.REL.NODEC R4 `(_ZN7cutlass13device_kernelIN5flash19enable_sm80_to_sm89INS1_16FlashAttnBwdSm80INS1_25CollectiveMainloopBwdSm80ILi2ELi2EN4cute5tupleIJNS5_1CILi128EEES8_NS7_ILi64EEEEEENS_10bfloat16_tEfNS_4arch4Sm80ELb1ELb0ELb1ELb0ELb0ELb0ELb0ELb0ELi2ELi4ELi4ELi4ELb0EEENS1_21CollectiveEpilogueBwdISA_SB_SD_Li256ELb0ELb0ELi2EEENS1_25SingleTileBwdLPTSchedulerILb0ELi128ELb0EEEEEEEEEvNT_6ParamsE) ;  /* 0xffff651004007950 */ /* 0x000fea0003c3ffff */
        .type           $_ZN7cutlass13device_kernelIN5flash19enable_sm80_to_sm89INS1_16FlashAttnBwdSm80INS1_25CollectiveMainloopBwdSm80ILi2ELi2EN4cute5tupleIJNS5_1CILi128EEES8_NS7_ILi64EEEEEENS_10bfloat16_tEfNS_4arch4Sm80ELb1ELb0ELb1ELb0ELb0ELb0ELb0ELb0ELi2ELi4ELi4ELi4ELb0EEENS1_21CollectiveEpilogueBwdISA_SB_SD_Li256ELb0ELb0ELi2EEENS1_25SingleTileBwdLPTSchedulerILb0ELi128ELb0EEEEEEEEEvNT_6ParamsE$_ZN4cute3eso3ESOILb1ELb0EJNS_5tupleIJNS_1CILi2EEES4_EEENS2_IJiNS3_ILi512EEEEEEEEC2ERKS5_RKS7_,@function
        .size           $_ZN7cutlass13device_kernelIN5flash19enable_sm80_to_sm89INS1_16FlashAttnBwdSm80INS1_25CollectiveMainloopBwdSm80ILi2ELi2EN4cute5tupleIJNS5_1CILi128EEES8_NS7_ILi64EEEEEENS_10bfloat16_tEfNS_4arch4Sm80ELb1ELb0ELb1ELb0ELb0ELb0ELb0ELb0ELi2ELi4ELi4ELi4ELb0EEENS1_21CollectiveEpilogueBwdISA_SB_SD_Li256ELb0ELb0ELi2EEENS1_25SingleTileBwdLPTSchedulerILb0ELi128ELb0EEEEEEEEEvNT_6ParamsE$_ZN4cute3eso3ESOILb1ELb0EJNS_5tupleIJNS_1CILi2EEES4_EEENS2_IJiNS3_ILi512EEEEEEEEC2ERKS5_RKS7_,($_ZN7cutlass13device_kernelIN5flash19enable_sm80_to_sm89INS1_16FlashAttnBwdSm80INS1_25CollectiveMainloopBwdSm80ILi2ELi2EN4cute5tupleIJNS5_1CILi128EEES8_NS7_ILi64EEEEEENS_10bfloat16_tEfNS_4arch4Sm80ELb1ELb0ELb1ELb0ELb0ELb0ELb0ELb0ELi2ELi4ELi4ELi4ELb0EEENS1_21CollectiveEpilogueBwdISA_SB_SD_Li256ELb0ELb0ELi2EEENS1_25SingleTileBwdLPTSchedulerILb0ELi128ELb0EEEEEEEEEvNT_6ParamsE$_ZN4cute3eso3ESOILb1ELb0EJNS_5tupleIJNS_1CILi2EEES4_EEENS2_IJiiEEEEEC2ERKS5_RKS6_ - $_ZN7cutlass13device_kernelIN5flash19enable_sm80_to_sm89INS1_16FlashAttnBwdSm80INS1_25CollectiveMainloopBwdSm80ILi2ELi2EN4cute5tupleIJNS5_1CILi128EEES8_NS7_ILi64EEEEEENS_10bfloat16_tEfNS_4arch4Sm80ELb1ELb0ELb1ELb0ELb0ELb0ELb0ELb0ELi2ELi4ELi4ELi4ELb0EEENS1_21CollectiveEpilogueBwdISA_SB_SD_Li256ELb0ELb0ELi2EEENS1_25SingleTileBwdLPTSchedulerILb0ELi128ELb0EEEEEEEEEvNT_6ParamsE$_ZN4cute3eso3ESOILb1ELb0EJNS_5tupleIJNS_1CILi2EEES4_EEENS2_IJiNS3_ILi512EEEEEEEEC2ERKS5_RKS7_)
$_ZN7cutlass13device_kernelIN5flash19enable_sm80_to_sm89INS1_16FlashAttnBwdSm80INS1_25CollectiveMainloopBwdSm80ILi2ELi2EN4cute5tupleIJNS5_1CILi128EEES8_NS7_ILi64EEEEEENS_10bfloat16_tEfNS_4arch4Sm80ELb1ELb0ELb1ELb0ELb0ELb0ELb0ELb0ELi2ELi4ELi4ELi4ELb0EEENS1_21CollectiveEpilogueBwdISA_SB_SD_Li256ELb0ELb0ELi2EEENS1_25SingleTileBwdLPTSchedulerILb0ELi128ELb0EEEEEEEEEvNT_6ParamsE$_ZN4cute3eso3ESOILb1ELb0EJNS_5tupleIJNS_1CILi2EEES4_EEENS2_IJiNS3_ILi512EEEEEEEEC2ERKS5_RKS7_:
[----:B------:R-:W-:Y:S02]  /*9af0*/  IADD3 R3, R38, -c[0x0][0x20], RZ ;  /* 0x8000080026037a10 */ /* 0x000fe40007ffe0ff */
[----:B------:R-:W-:-:S03]  /*9b00*/  MOV R5, 0x0 ;  /* 0x0000000000057802 */ /* 0x000fc60000000f00 */
[----:B------:R1:W-:Y:S01]  /*9b10*/  STL [R3], R2 ;  /* 0x0000000203007387 */ /* 0x0003e20000100800 */
[----:B------:R-:W-:Y:S05]  /*9b20*/  RET.REL.NODEC R4 `(_ZN7cutlass13device_kernelIN5flash19enable_sm80_to_sm89INS1_16FlashAttnBwdSm80INS1_25CollectiveMainloopBwdSm80ILi2ELi2EN4cute5tupleIJNS5_1CILi128EEES8_NS7_ILi64EEEEEENS_10bfloat16_tEfNS_4arch4Sm80ELb1ELb0ELb1ELb0ELb0ELb0ELb0ELb0ELi2ELi4ELi4ELi4ELb0EEENS1_21CollectiveEpilogueBwdISA_SB_SD_Li256ELb0ELb0ELi2EEENS1_25SingleTileBwdLPTSchedulerILb0ELi128ELb0EEEEEEEEEvNT_6ParamsE) ;  /* 0xffff64d004007950 */ /* 0x000fea0003c3ffff */
        .type           $_ZN7cutlass13device_kernelIN5flash19enable_sm80_to_sm89INS1_16FlashAttnBwdSm80INS1_25CollectiveMainloopBwdSm80ILi2ELi2EN4cute5tupleIJNS5_1CILi128EEES8_NS7_ILi64EEEEEENS_10bfloat16_tEfNS_4arch4Sm80ELb1ELb0ELb1ELb0ELb0ELb0ELb0ELb0ELi2ELi4ELi4ELi4ELb0EEENS1_21CollectiveEpilogueBwdISA_SB_SD_Li256ELb0ELb0ELi2EEENS1_25SingleTileBwdLPTSchedulerILb0ELi128ELb0EEEEEEEEEvNT_6ParamsE$_ZN4cute3eso3ESOILb1ELb0EJNS_5tupleIJNS_1CILi2EEES4_EEENS2_IJiiEEEEEC2ERKS5_RKS6_,@function
        .size           $_ZN7cutlass13device_kernelIN5flash19enable_sm80_to_sm89INS1_16FlashAttnBwdSm80INS1_25CollectiveMainloopBwdSm80ILi2ELi2EN4cute5tupleIJNS5_1CILi128EEES8_NS7_ILi64EEEEEENS_10bfloat16_tEfNS_4arch4Sm80ELb1ELb0ELb1ELb0ELb0ELb0ELb0ELb0ELi2ELi4ELi4ELi4ELb0EEENS1_21CollectiveEpilogueBwdISA_SB_SD_Li256ELb0ELb0ELi2EEENS1_25SingleTileBwdLPTSchedulerILb0ELi128ELb0EEEEEEEEEvNT_6ParamsE$_ZN4cute3eso3ESOILb1ELb0EJNS_5tupleIJNS_1CILi2EEES4_EEENS2_IJiiEEEEEC2ERKS5_RKS6_,($_ZN7cutlass13device_kernelIN5flash19enable_sm80_to_sm89INS1_16FlashAttnBwdSm80INS1_25CollectiveMainloopBwdSm80ILi2ELi2EN4cute5tupleIJNS5_1CILi128EEES8_NS7_ILi64EEEEEENS_10bfloat16_tEfNS_4arch4Sm80ELb1ELb0ELb1ELb0ELb0ELb0ELb0ELb0ELi2ELi4ELi4ELi4ELb0EEENS1_21CollectiveEpilogueBwdISA_SB_SD_Li256ELb0ELb0ELi2EEENS1_25SingleTileBwdLPTSchedulerILb0ELi128ELb0EEEEEEEEEvNT_6ParamsE$_ZN4cute3eso3ESOILb1ELb0EJNS_5tupleIJNS_1CILi2EEES4_EEENS2_IJiiEEENS3_ILi1EEES7_EEC2ERKS5_RKS6_RKS7_SE_ - $_ZN7cutlass13device_kernelIN5flash19enable_sm80_to_sm89INS1_16FlashAttnBwdSm80INS1_25CollectiveMainloopBwdSm80ILi2ELi2EN4cute5tupleIJNS5_1CILi128EEES8_NS7_ILi64EEEEEENS_10bfloat16_tEfNS_4arch4Sm80ELb1ELb0ELb1ELb0ELb0ELb0ELb0ELb0ELi2ELi4ELi4ELi4ELb0EEENS1_21CollectiveEpilogueBwdISA_SB_SD_Li256ELb0ELb0ELi2EEENS1_25SingleTileBwdLPTSchedulerILb0ELi128ELb0EEEEEEEEEvNT_6ParamsE$_ZN4cute3eso3ESOILb1ELb0EJNS_5tupleIJNS_1CILi2EEES4_EEENS2_IJiiEEEEEC2ERKS5_RKS6_)
$_ZN7cutlass13device_kernelIN5flash19enable_sm80_to_sm89INS1_16FlashAttnBwdSm80INS1_25CollectiveMainloopBwdSm80ILi2ELi2EN4cute5tupleIJNS5_1CILi128EEES8_NS7_ILi64EEEEEENS_10bfloat16_tEfNS_4arch4Sm80ELb1ELb0ELb1ELb0ELb0ELb0ELb0ELb0ELi2ELi4ELi4ELi4ELb0EEENS1_21CollectiveEpilogueBwdISA_SB_SD_Li256ELb0ELb0ELi2EEENS1_25SingleTileBwdLPTSchedulerILb0ELi128ELb0EEEEEEEEEvNT_6ParamsE$_ZN4cute3eso3ESOILb1ELb0EJNS_5tupleIJNS_1CILi2EEES4_EEENS2_IJiiEEEEEC2ERKS5_RKS6_:
[----:B------:R-:W-:Y:S02]  /*9b30*/  IADD3 R3, R3, -c[0x0][0x20], RZ ;  /* 0x8000080003037a10 */ /* 0x000fe40007ffe0ff */
[----:B------:R-:W-:-:S03]  /*9b40*/  MOV R5, 0x0 ;  /* 0x0000000000057802 */ /* 0x000fc60000000f00 */
[----:B------:R1:W-:Y:S04]  /*9b50*/  STL [R3], R2 ;  /* 0x0000000203007387 */ /* 0x0003e80000100800 */
[----:B------:R1:W-:Y:S01]  /*9b60*/  STL [R3+0x4], R8 ;  /* 0x0000040803007387 */ /* 0x0003e20000100800 */
[----:B------:R-:W-:Y:S05]  /*9b70*/  RET.REL.NODEC R4 `(_ZN7cutlass13device_kernelIN5flash19enable_sm80_to_sm89INS1_16FlashAttnBwdSm80INS1_25CollectiveMainloopBwdSm80ILi2ELi2EN4cute5tupleIJNS5_1CILi128EEES8_NS7_ILi64EEEEEENS_10bfloat16_tEfNS_4arch4Sm80ELb1ELb0ELb1ELb0ELb0ELb0ELb0ELb0ELi2ELi4ELi4ELi4ELb0EEENS1_21CollectiveEpilogueBwdISA_SB_SD_Li256ELb0ELb0ELi2EEENS1_25SingleTileBwdLPTSchedulerILb0ELi128ELb0EEEEEEEEEvNT_6ParamsE) ;  /* 0xffff648004007950 */ /* 0x000fea0003c3ffff */
        .type           $_ZN7cutlass13device_kernelIN5flash19enable_sm80_to_sm89INS1_16FlashAttnBwdSm80INS1_25CollectiveMainloopBwdSm80ILi2ELi2EN4cute5tupleIJNS5_1CILi128EEES8_NS7_ILi64EEEEEENS_10bfloat16_tEfNS_4arch4Sm80ELb1ELb0ELb1ELb0ELb0ELb0ELb0ELb0ELi2ELi4ELi4ELi4ELb0EEENS1_21CollectiveEpilogueBwdISA_SB_SD_Li256ELb0ELb0ELi2EEENS1_25SingleTileBwdLPTSchedulerILb0ELi128ELb0EEEEEEEEEvNT_6ParamsE$_ZN4cute3eso3ESOILb1ELb0EJNS_5tupleIJNS_1CILi2EEES4_EEENS2_IJiiEEENS3_ILi1EEES7_EEC2ERKS5_RKS6_RKS7_SE_,@function
        .size           $_ZN7cutlass13device_kernelIN5flash19enable_sm80_to_sm89INS1_16FlashAttnBwdSm80INS1_25CollectiveMainloopBwdSm80ILi2ELi2EN4cute5tupleIJNS5_1CILi128EEES8_NS7_ILi64EEEEEENS_10bfloat16_tEfNS_4arch4Sm80ELb1ELb0ELb1ELb0ELb0ELb0ELb0ELb0ELi2ELi4ELi4ELi4ELb0EEENS1_21CollectiveEpilogueBwdISA_SB_SD_Li256ELb0ELb0ELi2EEENS1_25SingleTileBwdLPTSchedulerILb0ELi128ELb0EEEEEEEEEvNT_6ParamsE$_ZN4cute3eso3ESOILb1ELb0EJNS_5tupleIJNS_1CILi2EEES4_EEENS2_IJiiEEENS3_ILi1EEES7_EEC2ERKS5_RKS6_RKS7_SE_,($_ZN7cutlass13device_kernelIN5flash19enable_sm80_to_sm89INS1_16FlashAttnBwdSm80INS1_25CollectiveMainloopBwdSm80ILi2ELi2EN4cute5tupleIJNS5_1CILi128EEES8_NS7_ILi64EEEEEENS_10bfloat16_tEfNS_4arch4Sm80ELb1ELb0ELb1ELb0ELb0ELb0ELb0ELb0ELi2ELi4ELi4ELi4ELb0EEENS1_21CollectiveEpilogueBwdISA_SB_SD_Li256ELb0ELb0ELi2EEENS1_25SingleTileBwdLPTSchedulerILb0ELi128ELb0EEEEEEEEEvNT_6ParamsE$_ZN4cute3eso3ESOILb1ELb0EJNS_5tupleIJNS_1CILi2EEES4_S4_EEENS2_IJNS3_ILi1EEENS3_ILi512EEEiEEEEEC2ERKS5_RKS8_ - $_ZN7cutlass13device_kernelIN5flash19enable_sm80_to_sm89INS1_16FlashAttnBwdSm80INS1_25CollectiveMainloopBwdSm80ILi2ELi2EN4cute5tupleIJNS5_1CILi128EEES8_NS7_ILi64EEEEEENS_10bfloat16_tEfNS_4arch4Sm80ELb1ELb0ELb1ELb0ELb0ELb0ELb0ELb0ELi2ELi4ELi4ELi4ELb0EEENS1_21CollectiveEpilogueBwdISA_SB_SD_Li256ELb0ELb0ELi2EEENS1_25SingleTileBwdLPTSchedulerILb0ELi128ELb0EEEEEEEEEvNT_6ParamsE$_ZN4cute3eso3ESOILb1ELb0EJNS_5tupleIJNS_1CILi2EEES4_EEENS2_IJiiEEENS3_ILi1EEES7_EEC2ERKS5_RKS6_RKS7_SE_)
$_ZN7cutlass13device_kernelIN5flash19enable_sm80_to_sm89INS1_16FlashAttnBwdSm80INS1_25CollectiveMainloopBwdSm80ILi2ELi2EN4cute5tupleIJNS5_1CILi128EEES8_NS7_ILi64EEEEEENS_10bfloat16_tEfNS_4arch4Sm80ELb1ELb0ELb1ELb0ELb0ELb0ELb0ELb0ELi2ELi4ELi4ELi4ELb0EEENS1_21CollectiveEpilogueBwdISA_SB_SD_Li256ELb0ELb0ELi2EEENS1_25SingleTileBwdLPTSchedulerILb0ELi128ELb0EEEEEEEEEvNT_6ParamsE$_ZN4cute3eso3ESOILb1ELb0EJNS_5tupleIJNS_1CILi2EEES4_EEENS2_IJiiEEENS3_ILi1EEES7_EEC2ERKS5_RKS6_RKS7_SE_:
[----:B------:R-:W-:Y:S01]  /*9b80*/  IADD3 R4, R4, -c[0x0][0x20], RZ ;  /* 0x8000080004047a10 */ /* 0x000fe20007ffe0ff */
[----:B------:R-:W-:Y:S01]  /*9b90*/  IMAD.MOV.U32 R90, RZ, RZ, R6 ;  /* 0x000000ffff5a7224 */ /* 0x000fe200078e0006 */
[----:B------:R-:W-:-:S03]  /*9ba0*/  MOV R91, 0x0 ;  /* 0x00000000005b7802 */ /* 0x000fc60000000f00 */
[----:B------:R1:W-:Y:S04]  /*9bb0*/  STL [R4], R2 ;  /* 0x0000000204007387 */ /* 0x0003e80000100800 */
[----:B------:R1:W-:Y:S01]  /*9bc0*/  STL [R4+0x4], R3 ;  /* 0x0000040304007387 */ /* 0x0003e20000100800 */
[----:B------:R-:W-:Y:S05]  /*9bd0*/  RET.REL.NODEC R90 `(_ZN7cutlass13device_kernelIN5flash19enable_sm80_to_sm89INS1_16FlashAttnBwdSm80INS1_25CollectiveMainloopBwdSm80ILi2ELi2EN4cute5tupleIJNS5_1CILi128EEES8_NS7_ILi64EEEEEENS_10bfloat16_tEfNS_4arch4Sm80ELb1ELb0ELb1ELb0ELb0ELb0ELb0ELb0ELi2ELi4ELi4ELi4ELb0EEENS1_21CollectiveEpilogueBwdISA_SB_SD_Li256ELb0ELb0ELi2EEENS1_25SingleTileBwdLPTSchedulerILb0ELi128ELb0EEEEEEEEEvNT_6ParamsE) ;  /* 0xffff64205a007950 */ /* 0x000fea0003c3ffff */
        .type           $_ZN7cutlass13device_kernelIN5flash19enable_sm80_to_sm89INS1_16FlashAttnBwdSm80INS1_25CollectiveMainloopBwdSm80ILi2ELi2EN4cute5tupleIJNS5_1CILi128EEES8_NS7_ILi64EEEEEENS_10bfloat16_tEfNS_4arch4Sm80ELb1ELb0ELb1ELb0ELb0ELb0ELb0ELb0ELi2ELi4ELi4ELi4ELb0EEENS1_21CollectiveEpilogueBwdISA_SB_SD_Li256ELb0ELb0ELi2EEENS1_25SingleTileBwdLPTSchedulerILb0ELi128ELb0EEEEEEEEEvNT_6ParamsE$_ZN4cute3eso3ESOILb1ELb0EJNS_5tupleIJNS_1CILi2EEES4_S4_EEENS2_IJNS3_ILi1EEENS3_ILi512EEEiEEEEEC2ERKS5_RKS8_,@function
        .size           $_ZN7cutlass13device_kernelIN5flash19enable_sm80_to_sm89INS1_16FlashAttnBwdSm80INS1_25CollectiveMainloopBwdSm80ILi2ELi2EN4cute5tupleIJNS5_1CILi128EEES8_NS7_ILi64EEEEEENS_10bfloat16_tEfNS_4arch4Sm80ELb1ELb0ELb1ELb0ELb0ELb0ELb0ELb0ELi2ELi4ELi4ELi4ELb0EEENS1_21CollectiveEpilogueBwdISA_SB_SD_Li256ELb0ELb0ELi2EEENS1_25SingleTileBwdLPTSchedulerILb0ELi128ELb0EEEEEEEEEvNT_6ParamsE$_ZN4cute3eso3ESOILb1ELb0EJNS_5tupleIJNS_1CILi2EEES4_S4_EEENS2_IJNS3_ILi1EEENS3_ILi512EEEiEEEEEC2ERKS5_RKS8_,($_ZN7cutlass13device_kernelIN5flash19enable_sm80_to_sm89INS1_16FlashAttnBwdSm80INS1_25CollectiveMainloopBwdSm80ILi2ELi2EN4cute5tupleIJNS5_1CILi128EEES8_NS7_ILi64EEEEEENS_10bfloat16_tEfNS_4arch4Sm80ELb1ELb0ELb1ELb0ELb0ELb0ELb0ELb0ELi2ELi4ELi4ELi4ELb0EEENS1_21CollectiveEpilogueBwdISA_SB_SD_Li256ELb0ELb0ELi2EEENS1_25SingleTileBwdLPTSchedulerILb0ELi128ELb0EEEEEEEEEvNT_6ParamsE$_ZN4cute3eso3ESOILb1ELb0EJNS_5tupleIJNS_1CILi8EEENS2_IJNS3_ILi2EEES5_S5_EEENS3_ILi1EEES6_S7_EEENS2_IJS7_NS2_IJS4_iiEEENS3_ILi64EEENS2_IJiNS3_ILi144EEENS3_ILi288EEEEEENS3_ILi512EEEEEEEEC2ERKS8_RKSF_ - $_ZN7cutlass13device_kernelIN5flash19enable_sm80_to_sm89INS1_16FlashAttnBwdSm80INS1_25CollectiveMainloopBwdSm80ILi2ELi2EN4cute5tupleIJNS5_1CILi128EEES8_NS7_ILi64EEEEEENS_10bfloat16_tEfNS_4arch4Sm80ELb1ELb0ELb1ELb0ELb0ELb0ELb0ELb0ELi2ELi4ELi4ELi4ELb0EEENS1_21CollectiveEpilogueBwdISA_SB_SD_Li256ELb0ELb0ELi2EEENS1_25SingleTileBwdLPTSchedulerILb0ELi128ELb0EEEEEEEEEvNT_6ParamsE$_ZN4cute3eso3ESOILb1ELb0EJNS_5tupleIJNS_1CILi2EEES4_S4_EEENS2_IJNS3_ILi1EEENS3_ILi512EEEiEEEEEC2ERKS5_RKS8_)
$_ZN7cutlass13device_kernelIN5flash19enable_sm80_to_sm89INS1_16FlashAttnBwdSm80INS1_25CollectiveMainloopBwdSm80ILi2ELi2EN4cute5tupleIJNS5_1CILi128EEES8_NS7_ILi64EEEEEENS_10bfloat16_tEfNS_4arch4Sm80ELb1ELb0ELb1ELb0ELb0ELb0ELb0ELb0ELi2ELi4ELi4ELi4ELb0EEENS1_21CollectiveEpilogueBwdISA_SB_SD_Li256ELb0ELb0ELi2EEENS1_25SingleTileBwdLPTSchedulerILb0ELi128ELb0EEEEEEEEEvNT_6ParamsE$_ZN4cute3eso3ESOILb1ELb0EJNS_5tupleIJNS_1CILi2EEES4_S4_EEENS2_IJNS3_ILi1EEENS3_ILi512EEEiEEEEEC2ERKS5_RKS8_:
[----:B------:R-:W-:Y:S02]  /*9be0*/  IADD3 R3, R77, -c[0x0][0x20], RZ ;  /* 0x800008004d037a10 */ /* 0x000fe40007ffe0ff */
[----:B------:R-:W-:-:S03]  /*9bf0*/  MOV R5, 0x0 ;  /* 0x0000000000057802 */ /* 0x000fc60000000f00 */
[----:B------:R1:W-:Y:S01]  /*9c00*/  STL [R3], R2 ;  /* 0x0000000203007387 */ /* 0x0003e20000100800 */
[----:B------:R-:W-:Y:S05]  /*9c10*/  RET.REL.NODEC R4 `(_ZN7cutlass13device_kernelIN5flash19enable_sm80_to_sm89INS1_16FlashAttnBwdSm80INS1_25CollectiveMainloopBwdSm80ILi2ELi2EN4cute5tupleIJNS5_1CILi128EEES8_NS7_ILi64EEEEEENS_10bfloat16_tEfNS_4arch4Sm80ELb1ELb0ELb1ELb0ELb0ELb0ELb0ELb0ELi2ELi4ELi4ELi4ELb0EEENS1_21CollectiveEpilogueBwdISA_SB_SD_Li256ELb0ELb0ELi2EEENS1_25SingleTileBwdLPTSchedulerILb0ELi128ELb0EEEEEEEEEvNT_6ParamsE) ;  /* 0xffff63e004007950 */ /* 0x000fea0003c3ffff */
        .type           $_ZN7cutlass13device_kernelIN5flash19enable_sm80_to_sm89INS1_16FlashAttnBwdSm80INS1_25CollectiveMainloopBwdSm80ILi2ELi2EN4cute5tupleIJNS5_1CILi128EEES8_NS7_ILi64EEEEEENS_10bfloat16_tEfNS_4arch4Sm80ELb1ELb0ELb1ELb0ELb0ELb0ELb0ELb0ELi2ELi4ELi4ELi4ELb0EEENS1_21CollectiveEpilogueBwdISA_SB_SD_Li256ELb0ELb0ELi2EEENS1_25SingleTileBwdLPTSchedulerILb0ELi128ELb0EEEEEEEEEvNT_6ParamsE$_ZN4cute3eso3ESOILb1ELb0EJNS_5tupleIJNS_1CILi8EEENS2_IJNS3_ILi2EEES5_S5_EEENS3_ILi1EEES6_S7_EEENS2_IJS7_NS2_IJS4_iiEEENS3_ILi64EEENS2_IJiNS3_ILi144EEENS3_ILi288EEEEEENS3_ILi512EEEEEEEEC2ERKS8_RKSF_,@function
        .size           $_ZN7cutlass13device_kernelIN5flash19enable_sm80_to_sm89INS1_16FlashAttnBwdSm80INS1_25CollectiveMainloopBwdSm80ILi2ELi2EN4cute5tupleIJNS5_1CILi128EEES8_NS7_ILi64EEEEEENS_10bfloat16_tEfNS_4arch4Sm80ELb1ELb0ELb1ELb0ELb0ELb0ELb0ELb0ELi2ELi4ELi4ELi4ELb0EEENS1_21CollectiveEpilogueBwdISA_SB_SD_Li256ELb0ELb0ELi2EEENS1_25SingleTileBwdLPTSchedulerILb0ELi128ELb0EEEEEEEEEvNT_6ParamsE$_ZN4cute3eso3ESOILb1ELb0EJNS_5tupleIJNS_1CILi8EEENS2_IJNS3_ILi2EEES5_S5_EEENS3_ILi1EEES6_S7_EEENS2_IJS7_NS2_IJS4_iiEEENS3_ILi64EEENS2_IJiNS3_ILi144EEENS3_ILi288EEEEEENS3_ILi512EEEEEEEEC2ERKS8_RKSF_,($_ZN7cutlass13device_kernelIN5flash19enable_sm80_to_sm89INS1_16FlashAttnBwdSm80INS1_25CollectiveMainloopBwdSm80ILi2ELi2EN4cute5tupleIJNS5_1CILi128EEES8_NS7_ILi64EEEEEENS_10bfloat16_tEfNS_4arch4Sm80ELb1ELb0ELb1ELb0ELb0ELb0ELb0ELb0ELi2ELi4ELi4ELi4ELb0EEENS1_21CollectiveEpilogueBwdISA_SB_SD_Li256ELb0ELb0ELi2EEENS1_25SingleTileBwdLPTSchedulerILb0ELi128ELb0EEEEEEEEEvNT_6ParamsE$_ZN4cute3eso3ESOILb1ELb0EJNS_5tupleIJNS_1CILi8EEENS2_IJNS3_ILi2EEES5_S5_EEENS3_ILi1EEES6_S7_EEENS2_IJS7_NS2_IJiiiEEENS3_ILi64EEENS2_IJNS3_ILi72EEENS3_ILi144EEENS3_ILi288EEEEEENS3_ILi512EEEEEEEEC2ERKS8_RKSG_ - $_ZN7cutlass13device_kernelIN5flash19enable_sm80_to_sm89INS1_16FlashAttnBwdSm80INS1_25CollectiveMainloopBwdSm80ILi2ELi2EN4cute5tupleIJNS5_1CILi128EEES8_NS7_ILi64EEEEEENS_10bfloat16_tEfNS_4arch4Sm80ELb1ELb0ELb1ELb0ELb0ELb0ELb0ELb0ELi2ELi4ELi4ELi4ELb0EEENS1_21CollectiveEpilogueBwdISA_SB_SD_Li256ELb0ELb0ELi2EEENS1_25SingleTileBwdLPTSchedulerILb0ELi128ELb0EEEEEEEEEvNT_6ParamsE$_ZN4cute3eso3ESOILb1ELb0EJNS_5tupleIJNS_1CILi8EEENS2_IJNS3_ILi2EEES5_S5_EEENS3_ILi1EEES6_S7_EEENS2_IJS7_NS2_IJS4_iiEEENS3_ILi64EEENS2_IJiNS3_ILi144EEENS3_ILi288EEEEEENS3_ILi512EEEEEEEEC2ERKS8_RKSF_)
$_ZN7cutlass13device_kernelIN5flash19enable_sm80_to_sm89INS1_16FlashAttnBwdSm80INS1_25CollectiveMainloopBwdSm80ILi2ELi2EN4cute5tupleIJNS5_1CILi128EEES8_NS7_ILi64EEEEEENS_10bfloat16_tEfNS_4arch4Sm80ELb1ELb0ELb1ELb0ELb0ELb0ELb0ELb0ELi2ELi4ELi4ELi4ELb0EEENS1_21CollectiveEpilogueBwdISA_SB_SD_Li256ELb0ELb0ELi2EEENS1_25SingleTileBwdLPTSchedulerILb0ELi128ELb0EEEEEEEEEvNT_6ParamsE$_ZN4cute3eso3ESOILb1ELb0EJNS_5tupleIJNS_1CILi8EEENS2_IJNS3_ILi2EEES5_S5_EEENS3_ILi1EEES6_S7_EEENS2_IJS7_NS2_IJS4_iiEEENS3_ILi64EEENS2_IJiNS3_ILi144EEENS3_ILi288EEEEEENS3_ILi512EEEEEEEEC2ERKS8_RKSF_:
[----:B------:R-:W-:Y:S02]  /*9c20*/  IADD3 R4, R60, -c[0x0][0x20], RZ ;  /* 0x800008003c047a10 */ /* 0x000fe40007ffe0ff */
[----:B------:R-:W-:-:S03]  /*9c30*/  MOV R9, 0x0 ;  /* 0x0000000000097802 */ /* 0x000fc60000000f00 */
[----:B------:R1:W-:Y:S04]  /*9c40*/  STL [R4], R2 ;  /* 0x0000000204007387 */ /* 0x0003e80000100800 */
[----:B------:R1:W-:Y:S04]  /*9c50*/  STL [R4+0x4], R3 ;  /* 0x0000040304007387 */ /* 0x0003e80000100800 */
[----:B------:R1:W-:Y:S01]  /*9c60*/  STL [R4+0x8], R5 ;  /* 0x0000080504007387 */ /* 0x0003e20000100800 */
[----:B------:R-:W-:Y:S05]  /*9c70*/  RET.REL.NODEC R8 `(_ZN7cutlass13device_kernelIN5flash19enable_sm80_to_sm89INS1_16FlashAttnBwdSm80INS1_25CollectiveMainloopBwdSm80ILi2ELi2EN4cute5tupleIJNS5_1CILi128EEES8_NS7_ILi64EEEEEENS_10bfloat16_tEfNS_4arch4Sm80ELb1ELb0ELb1ELb0ELb0ELb0ELb0ELb0ELi2ELi4ELi4ELi4ELb0EEENS1_21CollectiveEpilogueBwdISA_SB_SD_Li256ELb0ELb0ELi2EEENS1_25SingleTileBwdLPTSchedulerILb0ELi128ELb0EEEEEEEEEvNT_6ParamsE) ;  /* 0xffff638008007950 */ /* 0x000fea0003c3ffff */
        .type           $_ZN7cutlass13device_kernelIN5flash19enable_sm80_to_sm89INS1_16FlashAttnBwdSm80INS1_25CollectiveMainloopBwdSm80ILi2ELi2EN4cute5tupleIJNS5_1CILi128EEES8_NS7_ILi64EEEEEENS_10bfloat16_tEfNS_4arch4Sm80ELb1ELb0ELb1ELb0ELb0ELb0ELb0ELb0ELi2ELi4ELi4ELi4ELb0EEENS1_21CollectiveEpilogueBwdISA_SB_SD_Li256ELb0ELb0ELi2EEENS1_25SingleTileBwdLPTSchedulerILb0ELi128ELb0EEEEEEEEEvNT_6ParamsE$_ZN4cute3eso3ESOILb1ELb0EJNS_5tupleIJNS_1CILi8EEENS2_IJNS3_ILi2EEES5_S5_EEENS3_ILi1EEES6_S7_EEENS2_IJS7_NS2_IJiiiEEENS3_ILi64EEENS2_IJNS3_ILi72EEENS3_ILi144EEENS3_ILi288EEEEEENS3_ILi512EEEEEEEEC2ERKS8_RKSG_,@function
        .size           $_ZN7cutlass13device_kernelIN5flash19enable_sm80_to_sm89INS1_16FlashAttnBwdSm80INS1_25CollectiveMainloopBwdSm80ILi2ELi2EN4cute5tupleIJNS5_1CILi128EEES8_NS7_ILi64EEEEEENS_10bfloat16_tEfNS_4arch4Sm80ELb1ELb0ELb1ELb0ELb0ELb0ELb0ELb0ELi2ELi4ELi4ELi4ELb0EEENS1_21CollectiveEpilogueBwdISA_SB_SD_Li256ELb0ELb0ELi2EEENS1_25SingleTileBwdLPTSchedulerILb0ELi128ELb0EEEEEEEEEvNT_6ParamsE$_ZN4cute3eso3ESOILb1ELb0EJNS_5tupleIJNS_1CILi8EEENS2_IJNS3_ILi2EEES5_S5_EEENS3_ILi1EEES6_S7_EEENS2_IJS7_NS2_IJiiiEEENS3_ILi64EEENS2_IJNS3_ILi72EEENS3_ILi144EEENS3_ILi288EEEEEENS3_ILi512EEEEEEEEC2ERKS8_RKSG_,($_ZN7cutlass13device_kernelIN5flash19enable_sm80_to_sm89INS1_16FlashAttnBwdSm80INS1_25CollectiveMainloopBwdSm80ILi2ELi2EN4cute5tupleIJNS5_1CILi128EEES8_NS7_ILi64EEEEEENS_10bfloat16_tEfNS_4arch4Sm80ELb1ELb0ELb1ELb0ELb0ELb0ELb0ELb0ELi2ELi4ELi4ELi4ELb0EEENS1_21CollectiveEpilogueBwdISA_SB_SD_Li256ELb0ELb0ELi2EEENS1_25SingleTileBwdLPTSchedulerILb0ELi128ELb0EEEEEEEEEvNT_6ParamsE$_ZN4cute3eso3ESOILb1ELb0EJNS_5tupleIJNS_1CILi8EEENS3_ILi2EEES5_S5_S4_S5_EEENS2_IJNS3_ILi1EEEiiiNS3_ILi72EEENS3_ILi512EEEEEEEEC2ERKS6_RKSA_ - $_ZN7cutlass13device_kernelIN5flash19enable_sm80_to_sm89INS1_16FlashAttnBwdSm80INS1_25CollectiveMainloopBwdSm80ILi2ELi2EN4cute5tupleIJNS5_1CILi128EEES8_NS7_ILi64EEEEEENS_10bfloat16_tEfNS_4arch4Sm80ELb1ELb0ELb1ELb0ELb0ELb0ELb0ELb0ELi2ELi4ELi4ELi4ELb0EEENS1_21CollectiveEpilogueBwdISA_SB_SD_Li256ELb0ELb0ELi2EEENS1_25SingleTileBwdLPTSchedulerILb0ELi128ELb0EEEEEEEEEvNT_6ParamsE$_ZN4cute3eso3ESOILb1ELb0EJNS_5tupleIJNS_1CILi8EEENS2_IJNS3_ILi2EEES5_S5_EEENS3_ILi1EEES6_S7_EEENS2_IJS7_NS2_IJiiiEEENS3_ILi64EEENS2_IJNS3_ILi72EEENS3_ILi144EEENS3_ILi288EEEEEENS3_ILi512EEEEEEEEC2ERKS8_RKSG_)
$_ZN7cutlass13device_kernelIN5flash19enable_sm80_to_sm89INS1_16FlashAttnBwdSm80INS1_25CollectiveMainloopBwdSm80ILi2ELi2EN4cute5tupleIJNS5_1CILi128EEES8_NS7_ILi64EEEEEENS_10bfloat16_tEfNS_4arch4Sm80ELb1ELb0ELb1ELb0ELb0ELb0ELb0ELb0ELi2ELi4ELi4ELi4ELb0EEENS1_21CollectiveEpilogueBwdISA_SB_SD_Li256ELb0ELb0ELi2EEENS1_25SingleTileBwdLPTSchedulerILb0ELi128ELb0EEEEEEEEEvNT_6ParamsE$_ZN4cute3eso3ESOILb1ELb0EJNS_5tupleIJNS_1CILi8EEENS2_IJNS3_ILi2EEES5_S5_EEENS3_ILi1EEES6_S7_EEENS2_IJS7_NS2_IJiiiEEENS3_ILi64EEENS2_IJNS3_ILi72EEENS3_ILi144EEENS3_ILi288EEEEEENS3_ILi512EEEEEEEEC2ERKS8_RKSG_:
[----:B------:R-:W-:Y:S02]  /*9c80*/  IADD3 R4, R4, -c[0x0][0x20], RZ ;  /* 0x8000080004047a10 */ /* 0x000fe40007ffe0ff */
[----:B------:R-:W-:-:S03]  /*9c90*/  MOV R9, 0x0 ;  /* 0x0000000000097802 */ /* 0x000fc60000000f00 */
[----:B------:R1:W-:Y:S04]  /*9ca0*/  STL [R4], R2 ;  /* 0x0000000204007387 */ /* 0x0003e80000100800 */
[----:B------:R1:W-:Y:S04]  /*9cb0*/  STL [R4+0x4], R3 ;  /* 0x0000040304007387 */ /* 0x0003e80000100800 */
[----:B------:R1:W-:Y:S01]  /*9cc0*/  STL [R4+0x8], R5 ;  /* 0x0000080504007387 */ /* 0x0003e20000100800 */
[----:B------:R-:W-:Y:S05]  /*9cd0*/  RET.REL.NODEC R8 `(_ZN7cutlass13device_kernelIN5flash19enable_sm80_to_sm89INS1_16FlashAttnBwdSm80INS1_25CollectiveMainloopBwdSm80ILi2ELi2EN4cute5tupleIJNS5_1CILi128EEES8_NS7_ILi64EEEEEENS_10bfloat16_tEfNS_4arch4Sm80ELb1ELb0ELb1ELb0ELb0ELb0ELb0ELb0ELi2ELi4ELi4ELi4ELb0EEENS1_21CollectiveEpilogueBwdISA_SB_SD_Li256ELb0ELb0ELi2EEENS1_25SingleTileBwdLPTSchedulerILb0ELi128ELb0EEEEEEEEEvNT_6ParamsE) ;  /* 0xffff632008007950 */ /* 0x000fea0003c3ffff */
        .type           $_ZN7cutlass13device_kernelIN5flash19enable_sm80_to_sm89INS1_16FlashAttnBwdSm80INS1_25CollectiveMainloopBwdSm80ILi2ELi2EN4cute5tupleIJNS5_1CILi128EEES8_NS7_ILi64EEEEEENS_10bfloat16_tEfNS_4arch4Sm80ELb1ELb0ELb1ELb0ELb0ELb0ELb0ELb0ELi2ELi4ELi4ELi4ELb0EEENS1_21CollectiveEpilogueBwdISA_SB_SD_Li256ELb0ELb0ELi2EEENS1_25SingleTileBwdLPTSchedulerILb0ELi128ELb0EEEEEEEEEvNT_6ParamsE$_ZN4cute3eso3ESOILb1ELb0EJNS_5tupleIJNS_1CILi8EEENS3_ILi2EEES5_S5_S4_S5_EEENS2_IJNS3_ILi1EEEiiiNS3_ILi72EEENS3_ILi512EEEEEEEEC2ERKS6_RKSA_,@function
        .size           $_ZN7cutlass13device_kernelIN5flash19enable_sm80_to_sm89INS1_16FlashAttnBwdSm80INS1_25CollectiveMainloopBwdSm80ILi2ELi2EN4cute5tupleIJNS5_1CILi128EEES8_NS7_ILi64EEEEEENS_10bfloat16_tEfNS_4arch4Sm80ELb1ELb0ELb1ELb0ELb0ELb0ELb0ELb0ELi2ELi4ELi4ELi4ELb0EEENS1_21CollectiveEpilogueBwdISA_SB_SD_Li256ELb0ELb0ELi2EEENS1_25SingleTileBwdLPTSchedulerILb0ELi128ELb0EEEEEEEEEvNT_6ParamsE$_ZN4cute3eso3ESOILb1ELb0EJNS_5tupleIJNS_1CILi8EEENS3_ILi2EEES5_S5_S4_S5_EEENS2_IJNS3_ILi1EEEiiiNS3_ILi72EEENS3_ILi512EEEEEEEEC2ERKS6_RKSA_,($_ZN7cutlass13device_kernelIN5flash19enable_sm80_to_sm89INS1_16FlashAttnBwdSm80INS1_25CollectiveMainloopBwdSm80ILi2ELi2EN4cute5tupleIJNS5_1CILi128EEES8_NS7_ILi64EEEEEENS_10bfloat16_tEfNS_4arch4Sm80ELb1ELb0ELb1ELb0ELb0ELb0ELb0ELb0ELi2ELi4ELi4ELi4ELb0EEENS1_21CollectiveEpilogueBwdISA_SB_SD_Li256ELb0ELb0ELi2EEENS1_25SingleTileBwdLPTSchedulerILb0ELi128ELb0EEEEEEEEEvNT_6ParamsE$_ZN4cute3eso3ESOILb1ELb0EJNS_6LayoutINS_5tupleIJNS3_IJNS3_IJNS3_IJNS_1CILi4EEENS4_ILi2EEEEEENS4_ILi1EEEEEES8_EEENS3_IJNS3_IJNS3_IJS8_S8_EEES8_EEES6_EEEEEENS3_IJNS3_IJNS3_IJNS3_IJS8_NS4_ILi32EEEEEENS4_ILi0EEEEEESH_EEENS3_IJNS3_IJNS3_IJSH_SH_EEESH_EEENS4_ILi64EEEEEEEEEEENS_10ViewEngineIPN7cutlass10bfloat16_tEEEEEC2ERKSP_RKSU_ - $_ZN7cutlass13device_kernelIN5flash19enable_sm80_to_sm89INS1_16FlashAttnBwdSm80INS1_25CollectiveMainloopBwdSm80ILi2ELi2EN4cute5tupleIJNS5_1CILi128EEES8_NS7_ILi64EEEEEENS_10bfloat16_tEfNS_4arch4Sm80ELb1ELb0ELb1ELb0ELb0ELb0ELb0ELb0ELi2ELi4ELi4ELi4ELb0EEENS1_21CollectiveEpilogueBwdISA_SB_SD_Li256ELb0ELb0ELi2EEENS1_25SingleTileBwdLPTSchedulerILb0ELi128ELb0EEEEEEEEEvNT_6ParamsE$_ZN4cute3eso3ESOILb1ELb0EJNS_5tupleIJNS_1CILi8EEENS3_ILi2EEES5_S5_S4_S5_EEENS2_IJNS3_ILi1EEEiiiNS3_ILi72EEENS3_ILi512EEEEEEEEC2ERKS6_RKSA_)
$_ZN7cutlass13device_kernelIN5flash19enable_sm80_to_sm89INS1_16FlashAttnBwdSm80INS1_25CollectiveMainloopBwdSm80ILi2ELi2EN4cute5tupleIJNS5_1CILi128EEES8_NS7_ILi64EEEEEENS_10bfloat16_tEfNS_4arch4Sm80ELb1ELb0ELb1ELb0ELb0ELb0ELb0ELb0ELi2ELi4ELi4ELi4ELb0EEENS1_21CollectiveEpilogueBwdISA_SB_SD_Li256ELb0ELb0ELi2EEENS1_25SingleTileBwdLPTSchedulerILb0ELi128ELb0EEEEEEEEEvNT_6ParamsE$_ZN4cute3eso3ESOILb1ELb0EJNS_5tupleIJNS_1CILi8EEENS3_ILi2EEES5_S5_S4_S5_EEENS2_IJNS3_ILi1EEEiiiNS3_ILi72EEENS3_ILi512EEEEEEEEC2ERKS6_RKSA_:
[----:B------:R-:W-:Y:S02]  /*9ce0*/  IADD3 R4, R4, -c[0x0][0x20], RZ ;  /* 0x8000080004047a10 */ /* 0x000fe40007ffe0ff */
[----:B------:R-:W-:-:S03]  /*9cf0*/  MOV R9, 0x0 ;  /* 0x0000000000097802 */ /* 0x000fc60000000f00 */
[----:B------:R1:W-:Y:S04]  /*9d00*/  STL [R4], R2 ;  /* 0x0000000204007387 */ /* 0x0003e80000100800 */
[----:B------:R1:W-:Y:S04]  /*9d10*/  STL [R4+0x4], R3 ;  /* 0x0000040304007387 */ /* 0x0003e80000100800 */
[----:B------:R1:W-:Y:S01]  /*9d20*/  STL [R4+0x8], R5 ;  /* 0x0000080504007387 */ /* 0x0003e20000100800 */
[----:B------:R-:W-:Y:S05]  /*9d30*/  RET.REL.NODEC R8 `(_ZN7cutlass13device_kernelIN5flash19enable_sm80_to_sm89INS1_16FlashAttnBwdSm80INS1_25CollectiveMainloopBwdSm80ILi2ELi2EN4cute5tupleIJNS5_1CILi128EEES8_NS7_ILi64EEEEEENS_10bfloat16_tEfNS_4arch4Sm80ELb1ELb0ELb1ELb0ELb0ELb0ELb0ELb0ELi2ELi4ELi4ELi4ELb0EEENS1_21CollectiveEpilogueBwdISA_SB_SD_Li256ELb0ELb0ELi2EEENS1_25SingleTileBwdLPTSchedulerILb0ELi128ELb0EEEEEEEEEvNT_6ParamsE) ;  /* 0xffff62c008007950 */ /* 0x000fea0003c3ffff */
        .type           $_ZN7cutlass13device_kernelIN5flash19enable_sm80_to_sm89INS1_16FlashAttnBwdSm80INS1_25CollectiveMainloopBwdSm80ILi2ELi2EN4cute5tupleIJNS5_1CILi128EEES8_NS7_ILi64EEEEEENS_10bfloat16_tEfNS_4arch4Sm80ELb1ELb0ELb1ELb0ELb0ELb0ELb0ELb0ELi2ELi4ELi4ELi4ELb0EEENS1_21CollectiveEpilogueBwdISA_SB_SD_Li256ELb0ELb0ELi2EEENS1_25SingleTileBwdLPTSchedulerILb0ELi128ELb0EEEEEEEEEvNT_6ParamsE$_ZN4cute3eso3ESOILb1ELb0EJNS_6LayoutINS_5tupleIJNS3_IJNS3_IJNS3_IJNS_1CILi4EEENS4_ILi2EEEEEENS4_ILi1EEEEEES8_EEENS3_IJNS3_IJNS3_IJS8_S8_EEES8_EEES6_EEEEEENS3_IJNS3_IJNS3_IJNS3_IJS8_NS4_ILi32EEEEEENS4_ILi0EEEEEESH_EEENS3_IJNS3_IJNS3_IJSH_SH_EEESH_EEENS4_ILi64EEEEEEEEEEENS_10ViewEngineIPN7cutlass10bfloat16_tEEEEEC2ERKSP_RKSU_,@function
        .size           $_ZN7cutlass13device_kernelIN5flash19enable_sm80_to_sm89INS1_16FlashAttnBwdSm80INS1_25CollectiveMainloopBwdSm80ILi2ELi2EN4cute5tupleIJNS5_1CILi128EEES8_NS7_ILi64EEEEEENS_10bfloat16_tEfNS_4arch4Sm80ELb1ELb0ELb1ELb0ELb0ELb0ELb0ELb0ELi2ELi4ELi4ELi4ELb0EEENS1_21CollectiveEpilogueBwdISA_SB_SD_Li256ELb0ELb0ELi2EEENS1_25SingleTileBwdLPTSchedulerILb0ELi128ELb0EEEEEEEEEvNT_6ParamsE$_ZN4cute3eso3ESOILb1ELb0EJNS_6LayoutINS_5tupleIJNS3_IJNS3_IJNS3_IJNS_1CILi4EEENS4_ILi2EEEEEENS4_ILi1EEEEEES8_EEENS3_IJNS3_IJNS3_IJS8_S8_EEES8_EEES6_EEEEEENS3_IJNS3_IJNS3_IJNS3_IJS8_NS4_ILi32EEEEEENS4_ILi0EEEEEESH_EEENS3_IJNS3_IJNS3_IJSH_SH_EEESH_EEENS4_ILi64EEEEEEEEEEENS_10ViewEngineIPN7cutlass10bfloat16_tEEEEEC2ERKSP_RKSU_,($_ZN7cutlass13device_kernelIN5flash19enable_sm80_to_sm89INS1_16FlashAttnBwdSm80INS1_25CollectiveMainloopBwdSm80ILi2ELi2EN4cute5tupleIJNS5_1CILi128EEES8_NS7_ILi64EEEEEENS_10bfloat16_tEfNS_4arch4Sm80ELb1ELb0ELb1ELb0ELb0ELb0ELb0ELb0ELi2ELi4ELi4ELi4ELb0EEENS1_21CollectiveEpilogueBwdISA_SB_SD_Li256ELb0ELb0ELi2EEENS1_25SingleTileBwdLPTSchedulerILb0ELi128ELb0EEEEEEEEEvNT_6ParamsE$_ZN4cute3eso3ESOILb1ELb0EJNS_6LayoutINS_5tupleIJNS3_IJNS3_IJNS_1CILi2EEES5_EEENS4_ILi1EEEEEEEEENS3_IJNS3_IJNS3_IJS7_NS4_ILi16EEEEEENS4_ILi0EEEEEEEEEEENS_10ViewEngineIPjEEEEC2ERKSF_RKSI_ - $_ZN7cutlass13device_kernelIN5flash19enable_sm80_to_sm89INS1_16FlashAttnBwdSm80INS1_25CollectiveMainloopBwdSm80ILi2ELi2EN4cute5tupleIJNS5_1CILi128EEES8_NS7_ILi64EEEEEENS_10bfloat16_tEfNS_4arch4Sm80ELb1ELb0ELb1ELb0ELb0ELb0ELb0ELb0ELi2ELi4ELi4ELi4ELb0EEENS1_21CollectiveEpilogueBwdISA_SB_SD_Li256ELb0ELb0ELi2EEENS1_25SingleTileBwdLPTSchedulerILb0ELi128ELb0EEEEEEEEEvNT_6ParamsE$_ZN4cute3eso3ESOILb1ELb0EJNS_6LayoutINS_5tupleIJNS3_IJNS3_IJNS3_IJNS_1CILi4EEENS4_ILi2EEEEEENS4_ILi1EEEEEES8_EEENS3_IJNS3_IJNS3_IJS8_S8_EEES8_EEES6_EEEEEENS3_IJNS3_IJNS3_IJNS3_IJS8_NS4_ILi32EEEEEENS4_ILi0EEEEEESH_EEENS3_IJNS3_IJNS3_IJSH_SH_EEESH_EEENS4_ILi64EEEEEEEEEEENS_10ViewEngineIPN7cutlass10bfloat16_tEEEEEC2ERKSP_RKSU_)
$_ZN7cutlass13device_kernelIN5flash19enable_sm80_to_sm89INS1_16FlashAttnBwdSm80INS1_25CollectiveMainloopBwdSm80ILi2ELi2EN4cute5tupleIJNS5_1CILi128EEES8_NS7_ILi64EEEEEENS_10bfloat16_tEfNS_4arch4Sm80ELb1ELb0ELb1ELb0ELb0ELb0ELb0ELb0ELi2ELi4ELi4ELi4ELb0EEENS1_21CollectiveEpilogueBwdISA_SB_SD_Li256ELb0ELb0ELi2EEENS1_25SingleTileBwdLPTSchedulerILb0ELi128ELb0EEEEEEEEEvNT_6ParamsE$_ZN4cute3eso3ESOILb1ELb0EJNS_6LayoutINS_5tupleIJNS3_IJNS3_IJNS3_IJNS_1CILi4EEENS4_ILi2EEEEEENS4_ILi1EEEEEES8_EEENS3_IJNS3_IJNS3_IJS8_S8_EEES8_EEES6_EEEEEENS3_IJNS3_IJNS3_IJNS3_IJS8_NS4_ILi32EEEEEENS4_ILi0EEEEEESH_EEENS3_IJNS3_IJNS3_IJSH_SH_EEESH_EEENS4_ILi64EEEEEEEEEEENS_10ViewEngineIPN7cutlass10bfloat16_tEEEEEC2ERKSP_RKSU_:
[----:B------:R-:W-:Y:S02]  /*9d40*/  IADD3 R4, R67, -c[0x0][0x20], RZ ;  /* 0x8000080043047a10 */ /* 0x000fe40007ffe0ff */
[----:B------:R-:W-:-:S03]  /*9d50*/  MOV R7, 0x0 ;  /* 0x0000000000077802 */ /* 0x000fc60000000f00 */
[----:B------:R1:W-:Y:S01]  /*9d60*/  STL.64 [R4], R2 ;  /* 0x0000000204007387 */ /* 0x0003e20000100a00 */
[----:B------:R-:W-:Y:S05]  /*9d70*/  RET.REL.NODEC R6 `(_ZN7cutlass13device_kernelIN5flash19enable_sm80_to_sm89INS1_16FlashAttnBwdSm80INS1_25CollectiveMainloopBwdSm80ILi2ELi2EN4cute5tupleIJNS5_1CILi128EEES8_NS7_ILi64EEEEEENS_10bfloat16_tEfNS_4arch4Sm80ELb1ELb0ELb1ELb0ELb0ELb0ELb0ELb0ELi2ELi4ELi4ELi4ELb0EEENS1_21CollectiveEpilogueBwdISA_SB_SD_Li256ELb0ELb0ELi2EEENS1_25SingleTileBwdLPTSchedulerILb0ELi128ELb0EEEEEEEEEvNT_6ParamsE) ;  /* 0xffff628006007950 */ /* 0x000fea0003c3ffff */
        .type           $_ZN7cutlass13device_kernelIN5flash19enable_sm80_to_sm89INS1_16FlashAttnBwdSm80INS1_25CollectiveMainloopBwdSm80ILi2ELi2EN4cute5tupleIJNS5_1CILi128EEES8_NS7_ILi64EEEEEENS_10bfloat16_tEfNS_4arch4Sm80ELb1ELb0ELb1ELb0ELb0ELb0ELb0ELb0ELi2ELi4ELi4ELi4ELb0EEENS1_21CollectiveEpilogueBwdISA_SB_SD_Li256ELb0ELb0ELi2EEENS1_25SingleTileBwdLPTSchedulerILb0ELi128ELb0EEEEEEEEEvNT_6ParamsE$_ZN4cute3eso3ESOILb1ELb0EJNS_6LayoutINS_5tupleIJNS3_IJNS3_IJNS_1CILi2EEES5_EEENS4_ILi1EEEEEEEEENS3_IJNS3_IJNS3_IJS7_NS4_ILi16EEEEEENS4_ILi0EEEEEEEEEEENS_10ViewEngineIPjEEEEC2ERKSF_RKSI_,@function
        .size           $_ZN7cutlass13device_kernelIN5flash19enable_sm80_to_sm89INS1_16FlashAttnBwdSm80INS1_25CollectiveMainloopBwdSm80ILi2ELi2EN4cute5tupleIJNS5_1CILi128EEES8_NS7_ILi64EEEEEENS_10bfloat16_tEfNS_4arch4Sm80ELb1ELb0ELb1ELb0ELb0ELb0ELb0ELb0ELi2ELi4ELi4ELi4ELb0EEENS1_21CollectiveEpilogueBwdISA_SB_SD_Li256ELb0ELb0ELi2EEENS1_25SingleTileBwdLPTSchedulerILb0ELi128ELb0EEEEEEEEEvNT_6ParamsE$_ZN4cute3eso3ESOILb1ELb0EJNS_6LayoutINS_5tupleIJNS3_IJNS3_IJNS_1CILi2EEES5_EEENS4_ILi1EEEEEEEEENS3_IJNS3_IJNS3_IJS7_NS4_ILi16EEEEEENS4_ILi0EEEEEEEEEEENS_10ViewEngineIPjEEEEC2ERKSF_RKSI_,($_ZN7cutlass13device_kernelIN5flash19enable_sm80_to_sm89INS1_16FlashAttnBwdSm80INS1_25CollectiveMainloopBwdSm80ILi2ELi2EN4cute5tupleIJNS5_1CILi128EEES8_NS7_ILi64EEEEEENS_10bfloat16_tEfNS_4arch4Sm80ELb1ELb0ELb1ELb0ELb0ELb0ELb0ELb0ELi2ELi4ELi4ELi4ELb0EEENS1_21CollectiveEpilogueBwdISA_SB_SD_Li256ELb0ELb0ELi2EEENS1_25SingleTileBwdLPTSchedulerILb0ELi128ELb0EEEEEEEEEvNT_6ParamsE$_ZN4cute3eso3ESOILb1ELb0EJNS_6LayoutINS_5tupleIJNS3_IJNS3_IJNS_1CILi4EEENS4_ILi2EEEEEENS4_ILi1EEEEEEEEENS3_IJNS3_IJNS3_IJS8_NS4_ILi32EEEEEENS4_ILi0EEEEEEEEEEENS_10ViewEngineIPN7cutlass10bfloat16_tEEEEEC2ERKSG_RKSL_ - $_ZN7cutlass13device_kernelIN5flash19enable_sm80_to_sm89INS1_16FlashAttnBwdSm80INS1_25CollectiveMainloopBwdSm80ILi2ELi2EN4cute5tupleIJNS5_1CILi128EEES8_NS7_ILi64EEEEEENS_10bfloat16_tEfNS_4arch4Sm80ELb1ELb0ELb1ELb0ELb0ELb0ELb0ELb0ELi2ELi4ELi4ELi4ELb0EEENS1_21CollectiveEpilogueBwdISA_SB_SD_Li256ELb0ELb0ELi2EEENS1_25SingleTileBwdLPTSchedulerILb0ELi128ELb0EEEEEEEEEvNT_6ParamsE$_ZN4cute3eso3ESOILb1ELb0EJNS_6LayoutINS_5tupleIJNS3_IJNS3_IJNS_1CILi2EEES5_EEENS4_ILi1EEEEEEEEENS3_IJNS3_IJNS3_IJS7_NS4_ILi16EEEEEENS4_ILi0EEEEEEEEEEENS_10ViewEngineIPjEEEEC2ERKSF_RKSI_)
$_ZN7cutlass13device_kernelIN5flash19enable_sm80_to_sm89INS1_16FlashAttnBwdSm80INS1_25CollectiveMainloopBwdSm80ILi2ELi2EN4cute5tupleIJNS5_1CILi128EEES8_NS7_ILi64EEEEEENS_10bfloat16_tEfNS_4arch4Sm80ELb1ELb0ELb1ELb0ELb0ELb0ELb0ELb0ELi2ELi4ELi4ELi4ELb0EEENS1_21CollectiveEpilogueBwdISA_SB_SD_Li256ELb0ELb0ELi2EEENS1_25SingleTileBwdLPTSchedulerILb0ELi128ELb0EEEEEEEEEvNT_6ParamsE$_ZN4cute3eso3ESOILb1ELb0EJNS_6LayoutINS_5tupleIJNS3_IJNS3_IJNS_1CILi2EEES5_EEENS4_ILi1EEEEEEEEENS3_IJNS3_IJNS3_IJS7_NS4_ILi16EEEEEENS4_ILi0EEEEEEEEEEENS_10ViewEngineIPjEEEEC2ERKSF_RKSI_:
[----:B------:R-:W-:Y:S02]  /*9d80*/  IADD3 R2, R67, -c[0x0][0x20], RZ ;  /* 0x8000080043027a10 */ /* 0x000fe40007ffe0ff */
[----:B------:R-:W-:-:S03]  /*9d90*/  MOV R5, 0x0 ;  /* 0x0000000000057802 */ /* 0x000fc60000000f00 */
[----:B------:R1:W-:Y:S01]  /*9da0*/  STL.64 [R2], R12 ;  /* 0x0000000c02007387 */ /* 0x0003e20000100a00 */
[----:B------:R-:W-:Y:S05]  /*9db0*/  RET.REL.NODEC R4 `(_ZN7cutlass13device_kernelIN5flash19enable_sm80_to_sm89INS1_16FlashAttnBwdSm80INS1_25CollectiveMainloopBwdSm80ILi2ELi2EN4cute5tupleIJNS5_1CILi128EEES8_NS7_ILi64EEEEEENS_10bfloat16_tEfNS_4arch4Sm80ELb1ELb0ELb1ELb0ELb0ELb0ELb0ELb0ELi2ELi4ELi4ELi4ELb0EEENS1_21CollectiveEpilogueBwdISA_SB_SD_Li256ELb0ELb0ELi2EEENS1_25SingleTileBwdLPTSchedulerILb0ELi128ELb0EEEEEEEEEvNT_6ParamsE) ;  /* 0xffff624004007950 */ /* 0x000fea0003c3ffff */
        .type           $_ZN7cutlass13device_kernelIN5flash19enable_sm80_to_sm89INS1_16FlashAttnBwdSm80INS1_25CollectiveMainloopBwdSm80ILi2ELi2EN4cute5tupleIJNS5_1CILi128EEES8_NS7_ILi64EEEEEENS_10bfloat16_tEfNS_4arch4Sm80ELb1ELb0ELb1ELb0ELb0ELb0ELb0ELb0ELi2ELi4ELi4ELi4ELb0EEENS1_21CollectiveEpilogueBwdISA_SB_SD_Li256ELb0ELb0ELi2EEENS1_25SingleTileBwdLPTSchedulerILb0ELi128ELb0EEEEEEEEEvNT_6ParamsE$_ZN4cute3eso3ESOILb1ELb0EJNS_6LayoutINS_5tupleIJNS3_IJNS3_IJNS_1CILi4EEENS4_ILi2EEEEEENS4_ILi1EEEEEEEEENS3_IJNS3_IJNS3_IJS8_NS4_ILi32EEEEEENS4_ILi0EEEEEEEEEEENS_10ViewEngineIPN7cutlass10bfloat16_tEEEEEC2ERKSG_RKSL_,@function
        .size           $_ZN7cutlass13device_kernelIN5flash19enable_sm80_to_sm89INS1_16FlashAttnBwdSm80INS1_25CollectiveMainloopBwdSm80ILi2ELi2EN4cute5tupleIJNS5_1CILi128EEES8_NS7_ILi64EEEEEENS_10bfloat16_tEfNS_4arch4Sm80ELb1ELb0ELb1ELb0ELb0ELb0ELb0ELb0ELi2ELi4ELi4ELi4ELb0EEENS1_21CollectiveEpilogueBwdISA_SB_SD_Li256ELb0ELb0ELi2EEENS1_25SingleTileBwdLPTSchedulerILb0ELi128ELb0EEEEEEEEEvNT_6ParamsE$_ZN4cute3eso3ESOILb1ELb0EJNS_6LayoutINS_5tupleIJNS3_IJNS3_IJNS_1CILi4EEENS4_ILi2EEEEEENS4_ILi1EEEEEEEEENS3_IJNS3_IJNS3_IJS8_NS4_ILi32EEEEEENS4_ILi0EEEEEEEEEEENS_10ViewEngineIPN7cutlass10bfloat16_tEEEEEC2ERKSG_RKSL_,($_ZN7cutlass13device_kernelIN5flash19enable_sm80_to_sm89INS1_16FlashAttnBwdSm80INS1_25CollectiveMainloopBwdSm80ILi2ELi2EN4cute5tupleIJNS5_1CILi128EEES8_NS7_ILi64EEEEEENS_10bfloat16_tEfNS_4arch4Sm80ELb1ELb0ELb1ELb0ELb0ELb0ELb0ELb0ELi2ELi4ELi4ELi4ELb0EEENS1_21CollectiveEpilogueBwdISA_SB_SD_Li256ELb0ELb0ELi2EEENS1_25SingleTileBwdLPTSchedulerILb0ELi128ELb0EEEEEEEEEvNT_6ParamsE$_ZN4cute3eso3ESOILb1ELb0EJNS_6LayoutINS_5tupleIJNS3_IJNS3_IJNS_1CILi4EEENS4_ILi2EEEEEENS4_ILi1EEEEEEEEENS3_IJNS3_IJNS3_IJS8_NS4_ILi32EEEEEENS4_ILi0EEEEEEEEEEEiEEC2ERKSG_RKi - $_ZN7cutlass13device_kernelIN5flash19enable_sm80_to_sm89INS1_16FlashAttnBwdSm80INS1_25CollectiveMainloopBwdSm80ILi2ELi2EN4cute5tupleIJNS5_1CILi128EEES8_NS7_ILi64EEEEEENS_10bfloat16_tEfNS_4arch4Sm80ELb1ELb0ELb1ELb0ELb0ELb0ELb0ELb0ELi2ELi4ELi4ELi4ELb0EEENS1_21CollectiveEpilogueBwdISA_SB_SD_Li256ELb0ELb0ELi2EEENS1_25SingleTileBwdLPTSchedulerILb0ELi128ELb0EEEEEEEEEvNT_6ParamsE$_ZN4cute3eso3ESOILb1ELb0EJNS_6LayoutINS_5tupleIJNS3_IJNS3_IJNS_1CILi4EEENS4_ILi2EEEEEENS4_ILi1EEEEEEEEENS3_IJNS3_IJNS3_IJS8_NS4_ILi32EEEEEENS4_ILi0EEEEEEEEEEENS_10ViewEngineIPN7cutlass10bfloat16_tEEEEEC2ERKSG_RKSL_)
$_ZN7cutlass13device_kernelIN5flash19enable_sm80_to_sm89INS1_16FlashAttnBwdSm80INS1_25CollectiveMainloopBwdSm80ILi2ELi2EN4cute5tupleIJNS5_1CILi128EEES8_NS7_ILi64EEEEEENS_10bfloat16_tEfNS_4arch4Sm80ELb1ELb0ELb1ELb0ELb0ELb0ELb0ELb0ELi2ELi4ELi4ELi4ELb0EEENS1_21CollectiveEpilogueBwdISA_SB_SD_Li256ELb0ELb0ELi2EEENS1_25SingleTileBwdLPTSchedulerILb0ELi128ELb0EEEEEEEEEvNT_6ParamsE$_ZN4cute3eso3ESOILb1ELb0EJNS_6LayoutINS_5tupleIJNS3_IJNS3_IJNS_1CILi4EEENS4_ILi2EEEEEENS4_ILi1EEEEEEEEENS3_IJNS3_IJNS3_IJS8_NS4_ILi32EEEEEENS4_ILi0EEEEEEEEEEENS_10ViewEngineIPN7cutlass10bfloat16_tEEEEEC2ERKSG_RKSL_:
[----:B------:R-:W-:Y:S01]  /*9dc0*/  IADD3 R2, R67, -c[0x0][0x20], RZ ;  /* 0x8000080043027a10 */ /* 0x000fe20007ffe0ff */
[----:B------:R-:W-:Y:S01]  /*9dd0*/  IMAD.MOV.U32 R9, RZ, RZ, R3 ;  /* 0x000000ffff097224 */ /* 0x000fe200078e0003 */
[----:B------:R-:W-:-:S04]  /*9de0*/  MOV R7, 0x0 ;  /* 0x0000000000077802 */ /* 0x000fc80000000f00 */
[----:B------:R1:W-:Y:S01]  /*9df0*/  STL.64 [R2], R8 ;  /* 0x0000000802007387 */ /* 0x0003e20000100a00 */
[----:B------:R-:W-:Y:S05]  /*9e00*/  RET.REL.NODEC R6 `(_ZN7cutlass13device_kernelIN5flash19enable_sm80_to_sm89INS1_16FlashAttnBwdSm80INS1_25CollectiveMainloopBwdSm80ILi2ELi2EN4cute5tupleIJNS5_1CILi128EEES8_NS7_ILi64EEEEEENS_10bfloat16_tEfNS_4arch4Sm80ELb1ELb0ELb1ELb0ELb0ELb0ELb0ELb0ELi2ELi4ELi4ELi4ELb0EEENS1_21CollectiveEpilogueBwdISA_SB_SD_Li256ELb0ELb0ELi2EEENS1_25SingleTileBwdLPTSchedulerILb0ELi128ELb0EEEEEEEEEvNT_6ParamsE) ;  /* 0xffff61f006007950 */ /* 0x000fea0003c3ffff */
        .type           $_ZN7cutlass13device_kernelIN5flash19enable_sm80_to_sm89INS1_16FlashAttnBwdSm80INS1_25CollectiveMainloopBwdSm80ILi2ELi2EN4cute5tupleIJNS5_1CILi128EEES8_NS7_ILi64EEEEEENS_10bfloat16_tEfNS_4arch4Sm80ELb1ELb0ELb1ELb0ELb0ELb0ELb0ELb0ELi2ELi4ELi4ELi4ELb0EEENS1_21CollectiveEpilogueBwdISA_SB_SD_Li256ELb0ELb0ELi2EEENS1_25SingleTileBwdLPTSchedulerILb0ELi128ELb0EEEEEEEEEvNT_6ParamsE$_ZN4cute3eso3ESOILb1ELb0EJNS_6LayoutINS_5tupleIJNS3_IJNS3_IJNS_1CILi4EEENS4_ILi2EEEEEENS4_ILi1EEEEEEEEENS3_IJNS3_IJNS3_IJS8_NS4_ILi32EEEEEENS4_ILi0EEEEEEEEEEEiEEC2ERKSG_RKi,@function
        .size           $_ZN7cutlass13device_kernelIN5flash19enable_sm80_to_sm89INS1_16FlashAttnBwdSm80INS1_25CollectiveMainloopBwdSm80ILi2ELi2EN4cute5tupleIJNS5_1CILi128EEES8_NS7_ILi64EEEEEENS_10bfloat16_tEfNS_4arch4Sm80ELb1ELb0ELb1ELb0ELb0ELb0ELb0ELb0ELi2ELi4ELi4ELi4ELb0EEENS1_21CollectiveEpilogueBwdISA_SB_SD_Li256ELb0ELb0ELi2EEENS1_25SingleTileBwdLPTSchedulerILb0ELi128ELb0EEEEEEEEEvNT_6ParamsE$_ZN4cute3eso3ESOILb1ELb0EJNS_6LayoutINS_5tupleIJNS3_IJNS3_IJNS_1CILi4EEENS4_ILi2EEEEEENS4_ILi1EEEEEEEEENS3_IJNS3_IJNS3_IJS8_NS4_ILi32EEEEEENS4_ILi0EEEEEEEEEEEiEEC2ERKSG_RKi,($_ZN7cutlass13device_kernelIN5flash19enable_sm80_to_sm89INS1_16FlashAttnBwdSm80INS1_25CollectiveMainloopBwdSm80ILi2ELi2EN4cute5tupleIJNS5_1CILi128EEES8_NS7_ILi64EEEEEENS_10bfloat16_tEfNS_4arch4Sm80ELb1ELb0ELb1ELb0ELb0ELb0ELb0ELb0ELi2ELi4ELi4ELi4ELb0EEENS1_21CollectiveEpilogueBwdISA_SB_SD_Li256ELb0ELb0ELi2EEENS1_25SingleTileBwdLPTSchedulerILb0ELi128ELb0EEEEEEEEEvNT_6ParamsE$_ZN4cute3eso3ESOILb1ELb0EJNS_6LayoutINS_5tupleIJNS3_IJNS3_IJNS_1CILi4EEENS4_ILi2EEEEEENS4_ILi1EEEEEENS3_IJS6_EEEEEENS3_IJNS3_IJNS3_IJS8_NS4_ILi32EEEEEENS4_ILi0EEEEEENS3_IJNS4_ILi64EEEEEEEEEEENS_10ViewEngineIPN7cutlass10bfloat16_tEEEEEC2ERKSJ_RKSO_ - $_ZN7cutlass13device_kernelIN5flash19enable_sm80_to_sm89INS1_16FlashAttnBwdSm80INS1_25CollectiveMainloopBwdSm80ILi2ELi2EN4cute5tupleIJNS5_1CILi128EEES8_NS7_ILi64EEEEEENS_10bfloat16_tEfNS_4arch4Sm80ELb1ELb0ELb1ELb0ELb0ELb0ELb0ELb0ELi2ELi4ELi4ELi4ELb0EEENS1_21CollectiveEpilogueBwdISA_SB_SD_Li256ELb0ELb0ELi2EEENS1_25SingleTileBwdLPTSchedulerILb0ELi128ELb0EEEEEEEEEvNT_6ParamsE$_ZN4cute3eso3ESOILb1ELb0EJNS_6LayoutINS_5tupleIJNS3_IJNS3_IJNS_1CILi4EEENS4_ILi2EEEEEENS4_ILi1EEEEEEEEENS3_IJNS3_IJNS3_IJS8_NS4_ILi32EEEEEENS4_ILi0EEEEEEEEEEEiEEC2ERKSG_RKi)
$_ZN7cutlass13device_kernelIN5flash19enable_sm80_to_sm89INS1_16FlashAttnBwdSm80INS1_25CollectiveMainloopBwdSm80ILi2ELi2EN4cute5tupleIJNS5_1CILi128EEES8_NS7_ILi64EEEEEENS_10bfloat16_tEfNS_4arch4Sm80ELb1ELb0ELb1ELb0ELb0ELb0ELb0ELb0ELi2ELi4ELi4ELi4ELb0EEENS1_21CollectiveEpilogueBwdISA_SB_SD_Li256ELb0ELb0ELi2EEENS1_25SingleTileBwdLPTSchedulerILb0ELi128ELb0EEEEEEEEEvNT_6ParamsE$_ZN4cute3eso3ESOILb1ELb0EJNS_6LayoutINS_5tupleIJNS3_IJNS3_IJNS_1CILi4EEENS4_ILi2EEEEEENS4_ILi1EEEEEEEEENS3_IJNS3_IJNS3_IJS8_NS4_ILi32EEEEEENS4_ILi0EEEEEEEEEEEiEEC2ERKSG_RKi:
[----:B------:R-:W-:Y:S02]  /*9e10*/  IADD3 R2, R67, -c[0x0][0x20], RZ ;  /* 0x8000080043027a10 */ /* 0x000fe40007ffe0ff */
[----:B------:R-:W-:-:S03]  /*9e20*/  MOV R7, 0x0 ;  /* 0x0000000000077802 */ /* 0x000fc60000000f00 */
[----:B------:R1:W-:Y:S01]  /*9e30*/  STL [R2], R3 ;  /* 0x0000000302007387 */ /* 0x0003e20000100800 */
[----:B------:R-:W-:Y:S05]  /*9e40*/  RET.REL.NODEC R6 `(_ZN7cutlass13device_kernelIN5flash19enable_sm80_to_sm89INS1_16FlashAttnBwdSm80INS1_25CollectiveMainloopBwdSm80ILi2ELi2EN4cute5tupleIJNS5_1CILi128EEES8_NS7_ILi64EEEEEENS_10bfloat16_tEfNS_4arch4Sm80ELb1ELb0ELb1ELb0ELb0ELb0ELb0ELb0ELi2ELi4ELi4ELi4ELb0EEENS1_21CollectiveEpilogueBwdISA_SB_SD_Li256ELb0ELb0ELi2EEENS1_25SingleTileBwdLPTSchedulerILb0ELi128ELb0EEEEEEEEEvNT_6ParamsE) ;  /* 0xffff61b006007950 */ /* 0x000fea0003c3ffff */
        .type           $_ZN7cutlass13device_kernelIN5flash19enable_sm80_to_sm89INS1_16FlashAttnBwdSm80INS1_25CollectiveMainloopBwdSm80ILi2ELi2EN4cute5tupleIJNS5_1CILi128EEES8_NS7_ILi64EEEEEENS_10bfloat16_tEfNS_4arch4Sm80ELb1ELb0ELb1ELb0ELb0ELb0ELb0ELb0ELi2ELi4ELi4ELi4ELb0EEENS1_21CollectiveEpilogueBwdISA_SB_SD_Li256ELb0ELb0ELi2EEENS1_25SingleTileBwdLPTSchedulerILb0ELi128ELb0EEEEEEEEEvNT_6ParamsE$_ZN4cute3eso3ESOILb1ELb0EJNS_6LayoutINS_5tupleIJNS3_IJNS3_IJNS_1CILi4EEENS4_ILi2EEEEEENS4_ILi1EEEEEENS3_IJS6_EEEEEENS3_IJNS3_IJNS3_IJS8_NS4_ILi32EEEEEENS4_ILi0EEEEEENS3_IJNS4_ILi64EEEEEEEEEEENS_10ViewEngineIPN7cutlass10bfloat16_tEEEEEC2ERKSJ_RKSO_,@function
        .size           $_ZN7cutlass13device_kernelIN5flash19enable_sm80_to_sm89INS1_16FlashAttnBwdSm80INS1_25CollectiveMainloopBwdSm80ILi2ELi2EN4cute5tupleIJNS5_1CILi128EEES8_NS7_ILi64EEEEEENS_10bfloat16_tEfNS_4arch4Sm80ELb1ELb0ELb1ELb0ELb0ELb0ELb0ELb0ELi2ELi4ELi4ELi4ELb0EEENS1_21CollectiveEpilogueBwdISA_SB_SD_Li256ELb0ELb0ELi2EEENS1_25SingleTileBwdLPTSchedulerILb0ELi128ELb0EEEEEEEEEvNT_6ParamsE$_ZN4cute3eso3ESOILb1ELb0EJNS_6LayoutINS_5tupleIJNS3_IJNS3_IJNS_1CILi4EEENS4_ILi2EEEEEENS4_ILi1EEEEEENS3_IJS6_EEEEEENS3_IJNS3_IJNS3_IJS8_NS4_ILi32EEEEEENS4_ILi0EEEEEENS3_IJNS4_ILi64EEEEEEEEEEENS_10ViewEngineIPN7cutlass10bfloat16_tEEEEEC2ERKSJ_RKSO_,($_ZN7cutlass13device_kernelIN5flash19enable_sm80_to_sm89INS1_16FlashAttnBwdSm80INS1_25CollectiveMainloopBwdSm80ILi2ELi2EN4cute5tupleIJNS5_1CILi128EEES8_NS7_ILi64EEEEEENS_10bfloat16_tEfNS_4arch4Sm80ELb1ELb0ELb1ELb0ELb0ELb0ELb0ELb0ELi2ELi4ELi4ELi4ELb0EEENS1_21CollectiveEpilogueBwdISA_SB_SD_Li256ELb0ELb0ELi2EEENS1_25SingleTileBwdLPTSchedulerILb0ELi128ELb0EEEEEEEEEvNT_6ParamsE$_ZN4cute3eso3ESOILb1ELb0EJNS_6LayoutINS_5tupleIJNS3_IJNS3_IJNS_1CILi4EEENS4_ILi2EEEEEENS4_ILi1EEEEEES6_EEENS3_IJNS3_IJNS3_IJS8_NS4_ILi32EEEEEENS4_ILi0EEEEEENS4_ILi64EEEEEEEENS_10ViewEngineIPN7cutlass10bfloat16_tEEEEEC2ERKSH_RKSM_ - $_ZN7cutlass13device_kernelIN5flash19enable_sm80_to_sm89INS1_16FlashAttnBwdSm80INS1_25CollectiveMainloopBwdSm80ILi2ELi2EN4cute5tupleIJNS5_1CILi128EEES8_NS7_ILi64EEEEEENS_10bfloat16_tEfNS_4arch4Sm80ELb1ELb0ELb1ELb0ELb0ELb0ELb0ELb0ELi2ELi4ELi4ELi4ELb0EEENS1_21CollectiveEpilogueBwdISA_SB_SD_Li256ELb0ELb0ELi2EEENS1_25SingleTileBwdLPTSchedulerILb0ELi128ELb0EEEEEEEEEvNT_6ParamsE$_ZN4cute3eso3ESOILb1ELb0EJNS_6LayoutINS_5tupleIJNS3_IJNS3_IJNS_1CILi4EEENS4_ILi2EEEEEENS4_ILi1EEEEEENS3_IJS6_EEEEEENS3_IJNS3_IJNS3_IJS8_NS4_ILi32EEEEEENS4_ILi0EEEEEENS3_IJNS4_ILi64EEEEEEEEEEENS_10ViewEngineIPN7cutlass10bfloat16_tEEEEEC2ERKSJ_RKSO_)
$_ZN7cutlass13device_kernelIN5flash19enable_sm80_to_sm89INS1_16FlashAttnBwdSm80INS1_25CollectiveMainloopBwdSm80ILi2ELi2EN4cute5tupleIJNS5_1CILi128EEES8_NS7_ILi64EEEEEENS_10bfloat16_tEfNS_4arch4Sm80ELb1ELb0ELb1ELb0ELb0ELb0ELb0ELb0ELi2ELi4ELi4ELi4ELb0EEENS1_21CollectiveEpilogueBwdISA_SB_SD_Li256ELb0ELb0ELi2EEENS1_25SingleTileBwdLPTSchedulerILb0ELi128ELb0EEEEEEEEEvNT_6ParamsE$_ZN4cute3eso3ESOILb1ELb0EJNS_6LayoutINS_5tupleIJNS3_IJNS3_IJNS_1CILi4EEENS4_ILi2EEEEEENS4_ILi1EEEEEENS3_IJS6_EEEEEENS3_IJNS3_IJNS3_IJS8_NS4_ILi32EEEEEENS4_ILi0EEEEEENS3_IJNS4_ILi64EEEEEEEEEEENS_10ViewEngineIPN7cutlass10bfloat16_tEEEEEC2ERKSJ_RKSO_:
[----:B------:R-:W-:Y:S02]  /*9e50*/  IADD3 R2, R67, -c[0x0][0x20], RZ ;  /* 0x8000080043027a10 */ /* 0x000fe40007ffe0ff */
[----:B------:R-:W-:-:S03]  /*9e60*/  MOV R7, 0x0 ;  /* 0x0000000000077802 */ /* 0x000fc60000000f00 */
[----:B------:R1:W-:Y:S01]  /*9e70*/  STL.64 [R2], R4 ;  /* 0x0000000402007387 */ /* 0x0003e20000100a00 */
[----:B------:R-:W-:Y:S05]  /*9e80*/  RET.REL.NODEC R6 `(_ZN7cutlass13device_kernelIN5flash19enable_sm80_to_sm89INS1_16FlashAttnBwdSm80INS1_25CollectiveMainloopBwdSm80ILi2ELi2EN4cute5tupleIJNS5_1CILi128EEES8_NS7_ILi64EEEEEENS_10bfloat16_tEfNS_4arch4Sm80ELb1ELb0ELb1ELb0ELb0ELb0ELb0ELb0ELi2ELi4ELi4ELi4ELb0EEENS1_21CollectiveEpilogueBwdISA_SB_SD_Li256ELb0ELb0ELi2EEENS1_25SingleTileBwdLPTSchedulerILb0ELi128ELb0EEEEEEEEEvNT_6ParamsE) ;  /* 0xffff617006007950 */ /* 0x000fea0003c3ffff */
        .type           $_ZN7cutlass13device_kernelIN5flash19enable_sm80_to_sm89INS1_16FlashAttnBwdSm80INS1_25CollectiveMainloopBwdSm80ILi2ELi2EN4cute5tupleIJNS5_1CILi128EEES8_NS7_ILi64EEEEEENS_10bfloat16_tEfNS_4arch4Sm80ELb1ELb0ELb1ELb0ELb0ELb0ELb0ELb0ELi2ELi4ELi4ELi4ELb0EEENS1_21CollectiveEpilogueBwdISA_SB_SD_Li256ELb0ELb0ELi2EEENS1_25SingleTileBwdLPTSchedulerILb0ELi128ELb0EEEEEEEEEvNT_6ParamsE$_ZN4cute3eso3ESOILb1ELb0EJNS_6LayoutINS_5tupleIJNS3_IJNS3_IJNS_1CILi4EEENS4_ILi2EEEEEENS4_ILi1EEEEEES6_EEENS3_IJNS3_IJNS3_IJS8_NS4_ILi32EEEEEENS4_ILi0EEEEEENS4_ILi64EEEEEEEENS_10ViewEngineIPN7cutlass10bfloat16_tEEEEEC2ERKSH_RKSM_,@function
        .size           $_ZN7cutlass13device_kernelIN5flash19enable_sm80_to_sm89INS1_16FlashAttnBwdSm80INS1_25CollectiveMainloopBwdSm80ILi2ELi2EN4cute5tupleIJNS5_1CILi128EEES8_NS7_ILi64EEEEEENS_10bfloat16_tEfNS_4arch4Sm80ELb1ELb0ELb1ELb0ELb0ELb0ELb0ELb0ELi2ELi4ELi4ELi4ELb0EEENS1_21CollectiveEpilogueBwdISA_SB_SD_Li256ELb0ELb0ELi2EEENS1_25SingleTileBwdLPTSchedulerILb0ELi128ELb0EEEEEEEEEvNT_6ParamsE$_ZN4cute3eso3ESOILb1ELb0EJNS_6LayoutINS_5tupleIJNS3_IJNS3_IJNS_1CILi4EEENS4_ILi2EEEEEENS4_ILi1EEEEEES6_EEENS3_IJNS3_IJNS3_IJS8_NS4_ILi32EEEEEENS4_ILi0EEEEEENS4_ILi64EEEEEEEENS_10ViewEngineIPN7cutlass10bfloat16_tEEEEEC2ERKSH_RKSM_,($_ZN7cutlass13device_kernelIN5flash19enable_sm80_to_sm89INS1_16FlashAttnBwdSm80INS1_25CollectiveMainloopBwdSm80ILi2ELi2EN4cute5tupleIJNS5_1CILi128EEES8_NS7_ILi64EEEEEENS_10bfloat16_tEfNS_4arch4Sm80ELb1ELb0ELb1ELb0ELb0ELb0ELb0ELb0ELi2ELi4ELi4ELi4ELb0EEENS1_21CollectiveEpilogueBwdISA_SB_SD_Li256ELb0ELb0ELi2EEENS1_25SingleTileBwdLPTSchedulerILb0ELi128ELb0EEEEEEEEEvNT_6ParamsE$_ZN4cute3eso3ESOILb1ELb0EJNS_6LayoutINS_5tupleIJNS3_IJNS3_IJNS_1CILi4EEENS4_ILi2EEEEEENS4_ILi1EEEEEES6_EEENS3_IJNS3_IJNS3_IJS8_NS4_ILi32EEEEEENS4_ILi0EEEEEENS4_ILi64EEEEEEEEiEEC2ERKSH_RKi - $_ZN7cutlass13device_kernelIN5flash19enable_sm80_to_sm89INS1_16FlashAttnBwdSm80INS1_25CollectiveMainloopBwdSm80ILi2ELi2EN4cute5tupleIJNS5_1CILi128EEES8_NS7_ILi64EEEEEENS_10bfloat16_tEfNS_4arch4Sm80ELb1ELb0ELb1ELb0ELb0ELb0ELb0ELb0ELi2ELi4ELi4ELi4ELb0EEENS1_21CollectiveEpilogueBwdISA_SB_SD_Li256ELb0ELb0ELi2EEENS1_25SingleTileBwdLPTSchedulerILb0ELi128ELb0EEEEEEEEEvNT_6ParamsE$_ZN4cute3eso3ESOILb1ELb0EJNS_6LayoutINS_5tupleIJNS3_IJNS3_IJNS_1CILi4EEENS4_ILi2EEEEEENS4_ILi1EEEEEES6_EEENS3_IJNS3_IJNS3_IJS8_NS4_ILi32EEEEEENS4_ILi0EEEEEENS4_ILi64EEEEEEEENS_10ViewEngineIPN7cutlass10bfloat16_tEEEEEC2ERKSH_RKSM_)
$_ZN7cutlass13device_kernelIN5flash19enable_sm80_to_sm89INS1_16FlashAttnBwdSm80INS1_25CollectiveMainloopBwdSm80ILi2ELi2EN4cute5tupleIJNS5_1CILi128EEES8_NS7_ILi64EEEEEENS_10bfloat16_tEfNS_4arch4Sm80ELb1ELb0ELb1ELb0ELb0ELb0ELb0ELb0ELi2ELi4ELi4ELi4ELb0EEENS1_21CollectiveEpilogueBwdISA_SB_SD_Li256ELb0ELb0ELi2EEENS1_25SingleTileBwdLPTSchedulerILb0ELi128ELb0EEEEEEEEEvNT_6ParamsE$_ZN4cute3eso3ESOILb1ELb0EJNS_6LayoutINS_5tupleIJNS3_IJNS3_IJNS_1CILi4EEENS4_ILi2EEEEEENS4_ILi1EEEEEES6_EEENS3_IJNS3_IJNS3_IJS8_NS4_ILi32EEEEEENS4_ILi0EEEEEENS4_ILi64EEEEEEEENS_10ViewEngineIPN7cutlass10bfloat16_tEEEEEC2ERKSH_RKSM_:
[----:B------:R-:W-:Y:S02]  /*9e90*/  IADD3 R2, R67, -c[0x0][0x20], RZ ;  /* 0x8000080043027a10 */ /* 0x000fe40007ffe0ff */
[----:B------:R-:W-:-:S03]  /*9ea0*/  MOV R7, 0x0 ;  /* 0x0000000000077802 */ /* 0x000fc60000000f00 */
[----:B------:R1:W-:Y:S01]  /*9eb0*/  STL.64 [R2], R10 ;  /* 0x0000000a02007387 */ /* 0x0003e20000100a00 */
[----:B------:R-:W-:Y:S05]  /*9ec0*/  RET.REL.NODEC R6 `(_ZN7cutlass13device_kernelIN5flash19enable_sm80_to_sm89INS1_16FlashAttnBwdSm80INS1_25CollectiveMainloopBwdSm80ILi2ELi2EN4cute5tupleIJNS5_1CILi128EEES8_NS7_ILi64EEEEEENS_10bfloat16_tEfNS_4arch4Sm80ELb1ELb0ELb1ELb0ELb0ELb0ELb0ELb0ELi2ELi4ELi4ELi4ELb0EEENS1_21CollectiveEpilogueBwdISA_SB_SD_Li256ELb0ELb0ELi2EEENS1_25SingleTileBwdLPTSchedulerILb0ELi128ELb0EEEEEEEEEvNT_6ParamsE) ;  /* 0xffff613006007950 */ /* 0x000fea0003c3ffff */
        .type           $_ZN7cutlass13device_kernelIN5flash19enable_sm80_to_sm89INS1_16FlashAttnBwdSm80INS1_25CollectiveMainloopBwdSm80ILi2ELi2EN4cute5tupleIJNS5_1CILi128EEES8_NS7_ILi64EEEEEENS_10bfloat16_tEfNS_4arch4Sm80ELb1ELb0ELb1ELb0ELb0ELb0ELb0ELb0ELi2ELi4ELi4ELi4ELb0EEENS1_21CollectiveEpilogueBwdISA_SB_SD_Li256ELb0ELb0ELi2EEENS1_25SingleTileBwdLPTSchedulerILb0ELi128ELb0EEEEEEEEEvNT_6ParamsE$_ZN4cute3eso3ESOILb1ELb0EJNS_6LayoutINS_5tupleIJNS3_IJNS3_IJNS_1CILi4EEENS4_ILi2EEEEEENS4_ILi1EEEEEES6_EEENS3_IJNS3_IJNS3_IJS8_NS4_ILi32EEEEEENS4_ILi0EEEEEENS4_ILi64EEEEEEEEiEEC2ERKSH_RKi,@function
        .size           $_ZN7cutlass13device_kernelIN5flash19enable_sm80_to_sm89INS1_16FlashAttnBwdSm80INS1_25CollectiveMainloopBwdSm80ILi2ELi2EN4cute5tupleIJNS5_1CILi128EEES8_NS7_ILi64EEEEEENS_10bfloat16_tEfNS_4arch4Sm80ELb1ELb0ELb1ELb0ELb0ELb0ELb0ELb0ELi2ELi4ELi4ELi4ELb0EEENS1_21CollectiveEpilogueBwdISA_SB_SD_Li256ELb0ELb0ELi2EEENS1_25SingleTileBwdLPTSchedulerILb0ELi128ELb0EEEEEEEEEvNT_6ParamsE$_ZN4cute3eso3ESOILb1ELb0EJNS_6LayoutINS_5tupleIJNS3_IJNS3_IJNS_1CILi4EEENS4_ILi2EEEEEENS4_ILi1EEEEEES6_EEENS3_IJNS3_IJNS3_IJS8_NS4_ILi32EEEEEENS4_ILi0EEEEEENS4_ILi64EEEEEEEEiEEC2ERKSH_RKi,($_ZN7cutlass13device_kernelIN5flash19enable_sm80_to_sm89INS1_16FlashAttnBwdSm80INS1_25CollectiveMainloopBwdSm80ILi2ELi2EN4cute5tupleIJNS5_1CILi128EEES8_NS7_ILi64EEEEEENS_10bfloat16_tEfNS_4arch4Sm80ELb1ELb0ELb1ELb0ELb0ELb0ELb0ELb0ELi2ELi4ELi4ELi4ELb0EEENS1_21CollectiveEpilogueBwdISA_SB_SD_Li256ELb0ELb0ELi2EEENS1_25SingleTileBwdLPTSchedulerILb0ELi128ELb0EEEEEEEEEvNT_6ParamsE$_ZN4cute3eso3ESOILb1ELb0EJNS_6LayoutINS_5tupleIJNS3_IJNS3_IJNS_1CILi4EEENS4_ILi2EEEEEENS4_ILi1EEEEEES6_NS4_ILi8EEEEEENS3_IJNS3_IJNS3_IJS8_NS4_ILi32EEEEEENS4_ILi0EEEEEENS4_ILi64EEES5_EEEEENS_10ViewEngineIPN7cutlass10bfloat16_tEEEEEC2ERKSI_RKSN_ - $_ZN7cutlass13device_kernelIN5flash19enable_sm80_to_sm89INS1_16FlashAttnBwdSm80INS1_25CollectiveMainloopBwdSm80ILi2ELi2EN4cute5tupleIJNS5_1CILi128EEES8_NS7_ILi64EEEEEENS_10bfloat16_tEfNS_4arch4Sm80ELb1ELb0ELb1ELb0ELb0ELb0ELb0ELb0ELi2ELi4ELi4ELi4ELb0EEENS1_21CollectiveEpilogueBwdISA_SB_SD_Li256ELb0ELb0ELi2EEENS1_25SingleTileBwdLPTSchedulerILb0ELi128ELb0EEEEEEEEEvNT_6ParamsE$_ZN4cute3eso3ESOILb1ELb0EJNS_6LayoutINS_5tupleIJNS3_IJNS3_IJNS_1CILi4EEENS4_ILi2EEEEEENS4_ILi1EEEEEES6_EEENS3_IJNS3_IJNS3_IJS8_NS4_ILi32EEEEEENS4_ILi0EEEEEENS4_ILi64EEEEEEEEiEEC2ERKSH_RKi)
$_ZN7cutlass13device_kernelIN5flash19enable_sm80_to_sm89INS1_16FlashAttnBwdSm80INS1_25CollectiveMainloopBwdSm80ILi2ELi2EN4cute5tupleIJNS5_1CILi128EEES8_NS7_ILi64EEEEEENS_10bfloat16_tEfNS_4arch4Sm80ELb1ELb0ELb1ELb0ELb0ELb0ELb0ELb0ELi2ELi4ELi4ELi4ELb0EEENS1_21CollectiveEpilogueBwdISA_SB_SD_Li256ELb0ELb0ELi2EEENS1_25SingleTileBwdLPTSchedulerILb0ELi128ELb0EEEEEEEEEvNT_6ParamsE$_ZN4cute3eso3ESOILb1ELb0EJNS_6LayoutINS_5tupleIJNS3_IJNS3_IJNS_1CILi4EEENS4_ILi2EEEEEENS4_ILi1EEEEEES6_EEENS3_IJNS3_IJNS3_IJS8_NS4_ILi32EEEEEENS4_ILi0EEEEEENS4_ILi64EEEEEEEEiEEC2ERKSH_RKi:
[----:B------:R-:W-:Y:S02]  /*9ed0*/  IADD3 R2, R58, -c[0x0][0x20], RZ ;  /* 0x800008003a027a10 */ /* 0x000fe40007ffe0ff */
[----:B------:R-:W-:-:S03]  /*9ee0*/  MOV R5, 0x0 ;  /* 0x0000000000057802 */ /* 0x000fc60000000f00 */
[----:B------:R1:W-:Y:S01]  /*9ef0*/  STL [R2], R3 ;  /* 0x0000000302007387 */ /* 0x0003e20000100800 */
[----:B------:R-:W-:Y:S05]  /*9f00*/  RET.REL.NODEC R4 `(_ZN7cutlass13device_kernelIN5flash19enable_sm80_to_sm89INS1_16FlashAttnBwdSm80INS1_25CollectiveMainloopBwdSm80ILi2ELi2EN4cute5tupleIJNS5_1CILi128EEES8_NS7_ILi64EEEEEENS_10bfloat16_tEfNS_4arch4Sm80ELb1ELb0ELb1ELb0ELb0ELb0ELb0ELb0ELi2ELi4ELi4ELi4ELb0EEENS1_21CollectiveEpilogueBwdISA_SB_SD_Li256ELb0ELb0ELi2EEENS1_25SingleTileBwdLPTSchedulerILb0ELi128ELb0EEEEEEEEEvNT_6ParamsE) ;  /* 0xffff60f004007950 */ /* 0x000fea0003c3ffff */
        .type           $_ZN7cutlass13device_kernelIN5flash19enable_sm80_to_sm89INS1_16FlashAttnBwdSm80INS1_25CollectiveMainloopBwdSm80ILi2ELi2EN4cute5tupleIJNS5_1CILi128EEES8_NS7_ILi64EEEEEENS_10bfloat16_tEfNS_4arch4Sm80ELb1ELb0ELb1ELb0ELb0ELb0ELb0ELb0ELi2ELi4ELi4ELi4ELb0EEENS1_21CollectiveEpilogueBwdISA_SB_SD_Li256ELb0ELb0ELi2EEENS1_25SingleTileBwdLPTSchedulerILb0ELi128ELb0EEEEEEEEEvNT_6ParamsE$_ZN4cute3eso3ESOILb1ELb0EJNS_6LayoutINS_5tupleIJNS3_IJNS3_IJNS_1CILi4EEENS4_ILi2EEEEEENS4_ILi1EEEEEES6_NS4_ILi8EEEEEENS3_IJNS3_IJNS3_IJS8_NS4_ILi32EEEEEENS4_ILi0EEEEEENS4_ILi64EEES5_EEEEENS_10ViewEngineIPN7cutlass10bfloat16_tEEEEEC2ERKSI_RKSN_,@function
        .size           $_ZN7cutlass13device_kernelIN5flash19enable_sm80_to_sm89INS1_16FlashAttnBwdSm80INS1_25CollectiveMainloopBwdSm80ILi2ELi2EN4cute5tupleIJNS5_1CILi128EEES8_NS7_ILi64EEEEEENS_10bfloat16_tEfNS_4arch4Sm80ELb1ELb0ELb1ELb0ELb0ELb0ELb0ELb0ELi2ELi4ELi4ELi4ELb0EEENS1_21CollectiveEpilogueBwdISA_SB_SD_Li256ELb0ELb0ELi2EEENS1_25SingleTileBwdLPTSchedulerILb0ELi128ELb0EEEEEEEEEvNT_6ParamsE$_ZN4cute3eso3ESOILb1ELb0EJNS_6LayoutINS_5tupleIJNS3_IJNS3_IJNS_1CILi4EEENS4_ILi2EEEEEENS4_ILi1EEEEEES6_NS4_ILi8EEEEEENS3_IJNS3_IJNS3_IJS8_NS4_ILi32EEEEEENS4_ILi0EEEEEENS4_ILi64EEES5_EEEEENS_10ViewEngineIPN7cutlass10bfloat16_tEEEEEC2ERKSI_RKSN_,($_ZN7cutlass13device_kernelIN5flash19enable_sm80_to_sm89INS1_16FlashAttnBwdSm80INS1_25CollectiveMainloopBwdSm80ILi2ELi2EN4cute5tupleIJNS5_1CILi128EEES8_NS7_ILi64EEEEEENS_10bfloat16_tEfNS_4arch4Sm80ELb1ELb0ELb1ELb0ELb0ELb0ELb0ELb0ELi2ELi4ELi4ELi4ELb0EEENS1_21CollectiveEpilogueBwdISA_SB_SD_Li256ELb0ELb0ELi2EEENS1_25SingleTileBwdLPTSchedulerILb0ELi128ELb0EEEEEEEEEvNT_6ParamsE$_ZN4cute3eso3ESOILb1ELb0EJNS_6LayoutINS_5tupleIJNS3_IJNS3_IJNS_1CILi4EEENS4_ILi8EEEEEENS3_IJS5_NS4_ILi2EEEEEEEEENS3_IJNS3_IJS8_S8_EEENS3_IJS8_S6_EEEEEEEEENS3_IJNS3_IJNS3_IJNS_11ScaledBasisIS8_JLi1EEEENSF_INS4_ILi1EEEJLi0EEEEEEENS3_IJNSF_INS4_ILi16EEEJLi0EEEENSF_IS6_JLi1EEEEEEEEEENS3_IJNS3_IJNSF_ISH_JLi1EEEENSF_IS6_JLi0EEEEEEENS3_IJNSF_INS4_ILi64EEEJLi0EEEENSF_ISK_JLi1EEEEEEEEEEEEEEENS_10ViewEngineINS_23ArithmeticTupleIteratorINS_15ArithmeticTupleIJNS4_ILi0EEES12_EEEEEEEEEC2ERKSY_RKS15_ - $_ZN7cutlass13device_kernelIN5flash19enable_sm80_to_sm89INS1_16FlashAttnBwdSm80INS1_25CollectiveMainloopBwdSm80ILi2ELi2EN4cute5tupleIJNS5_1CILi128EEES8_NS7_ILi64EEEEEENS_10bfloat16_tEfNS_4arch4Sm80ELb1ELb0ELb1ELb0ELb0ELb0ELb0ELb0ELi2ELi4ELi4ELi4ELb0EEENS1_21CollectiveEpilogueBwdISA_SB_SD_Li256ELb0ELb0ELi2EEENS1_25SingleTileBwdLPTSchedulerILb0ELi128ELb0EEEEEEEEEvNT_6ParamsE$_ZN4cute3eso3ESOILb1ELb0EJNS_6LayoutINS_5tupleIJNS3_IJNS3_IJNS_1CILi4EEENS4_ILi2EEEEEENS4_ILi1EEEEEES6_NS4_ILi8EEEEEENS3_IJNS3_IJNS3_IJS8_NS4_ILi32EEEEEENS4_ILi0EEEEEENS4_ILi64EEES5_EEEEENS_10ViewEngineIPN7cutlass10bfloat16_tEEEEEC2ERKSI_RKSN_)
$_ZN7cutlass13device_kernelIN5flash19enable_sm80_to_sm89INS1_16FlashAttnBwdSm80INS1_25CollectiveMainloopBwdSm80ILi2ELi2EN4cute5tupleIJNS5_1CILi128EEES8_NS7_ILi64EEEEEENS_10bfloat16_tEfNS_4arch4Sm80ELb1ELb0ELb1ELb0ELb0ELb0ELb0ELb0ELi2ELi4ELi4ELi4ELb0EEENS1_21CollectiveEpilogueBwdISA_SB_SD_Li256ELb0ELb0ELi2EEENS1_25SingleTileBwdLPTSchedulerILb0ELi128ELb0EEEEEEEEEvNT_6ParamsE$_ZN4cute3eso3ESOILb1ELb0EJNS_6LayoutINS_5tupleIJNS3_IJNS3_IJNS_1CILi4EEENS4_ILi2EEEEEENS4_ILi1EEEEEES6_NS4_ILi8EEEEEENS3_IJNS3_IJNS3_IJS8_NS4_ILi32EEEEEENS4_ILi0EEEEEENS4_ILi64EEES5_EEEEENS_10ViewEngineIPN7cutlass10bfloat16_tEEEEEC2ERKSI_RKSN_:
[----:B------:R-:W-:Y:S01]  /*9f10*/  IADD3 R2, R67, -c[0x0][0x20], RZ ;  /* 0x8000080043027a10 */ /* 0x000fe20007ffe0ff */
[----:B------:R-:W-:Y:S01]  /*9f20*/  IMAD.MOV.U32 R7, RZ, RZ, R3 ;  /* 0x000000ffff077224 */ /* 0x000fe200078e0003 */
[----:B------:R-:W-:-:S04]  /*9f30*/  MOV R5, 0x0 ;  /* 0x0000000000057802 */ /* 0x000fc80000000f00 */
[----:B------:R1:W-:Y:S01]  /*9f40*/  STL.64 [R2], R6 ;  /* 0x0000000602007387 */ /* 0x0003e20000100a00 */
[----:B------:R-:W-:Y:S05]  /*9f50*/  RET.REL.NODEC R4 `(_ZN7cutlass13device_kernelIN5flash19enable_sm80_to_sm89INS1_16FlashAttnBwdSm80INS1_25CollectiveMainloopBwdSm80ILi2ELi2EN4cute5tupleIJNS5_1CILi128EEES8_NS7_ILi64EEEEEENS_10bfloat16_tEfNS_4arch4Sm80ELb1ELb0ELb1ELb0ELb0ELb0ELb0ELb0ELi2ELi4ELi4ELi4ELb0EEENS1_21CollectiveEpilogueBwdISA_SB_SD_Li256ELb0ELb0ELi2EEENS1_25SingleTileBwdLPTSchedulerILb0ELi128ELb0EEEEEEEEEvNT_6ParamsE) ;  /* 0xffff60a004007950 */ /* 0x000fea0003c3ffff */
        .type           $_ZN7cutlass13device_kernelIN5flash19enable_sm80_to_sm89INS1_16FlashAttnBwdSm80INS1_25CollectiveMainloopBwdSm80ILi2ELi2EN4cute5tupleIJNS5_1CILi128EEES8_NS7_ILi64EEEEEENS_10bfloat16_tEfNS_4arch4Sm80ELb1ELb0ELb1ELb0ELb0ELb0ELb0ELb0ELi2ELi4ELi4ELi4ELb0EEENS1_21CollectiveEpilogueBwdISA_SB_SD_Li256ELb0ELb0ELi2EEENS1_25SingleTileBwdLPTSchedulerILb0ELi128ELb0EEEEEEEEEvNT_6ParamsE$_ZN4cute3eso3ESOILb1ELb0EJNS_6LayoutINS_5tupleIJNS3_IJNS3_IJNS_1CILi4EEENS4_ILi8EEEEEENS3_IJS5_NS4_ILi2EEEEEEEEENS3_IJNS3_IJS8_S8_EEENS3_IJS8_S6_EEEEEEEEENS3_IJNS3_IJNS3_IJNS_11ScaledBasisIS8_JLi1EEEENSF_INS4_ILi1EEEJLi0EEEEEEENS3_IJNSF_INS4_ILi16EEEJLi0EEEENSF_IS6_JLi1EEEEEEEEEENS3_IJNS3_IJNSF_ISH_JLi1EEEENSF_IS6_JLi0EEEEEEENS3_IJNSF_INS4_ILi64EEEJLi0EEEENSF_ISK_JLi1EEEEEEEEEEEEEEENS_10ViewEngineINS_23ArithmeticTupleIteratorINS_15ArithmeticTupleIJNS4_ILi0EEES12_EEEEEEEEEC2ERKSY_RKS15_,@function
        .size           $_ZN7cutlass13device_kernelIN5flash19enable_sm80_to_sm89INS1_16FlashAttnBwdSm80INS1_25CollectiveMainloopBwdSm80ILi2ELi2EN4cute5tupleIJNS5_1CILi128EEES8_NS7_ILi64EEEEEENS_10bfloat16_tEfNS_4arch4Sm80ELb1ELb0ELb1ELb0ELb0ELb0ELb0ELb0ELi2ELi4ELi4ELi4ELb0EEENS1_21CollectiveEpilogueBwdISA_SB_SD_Li256ELb0ELb0ELi2EEENS1_25SingleTileBwdLPTSchedulerILb0ELi128ELb0EEEEEEEEEvNT_6ParamsE$_ZN4cute3eso3ESOILb1ELb0EJNS_6LayoutINS_5tupleIJNS3_IJNS3_IJNS_1CILi4EEENS4_ILi8EEEEEENS3_IJS5_NS4_ILi2EEEEEEEEENS3_IJNS3_IJS8_S8_EEENS3_IJS8_S6_EEEEEEEEENS3_IJNS3_IJNS3_IJNS_11ScaledBasisIS8_JLi1EEEENSF_INS4_ILi1EEEJLi0EEEEEEENS3_IJNSF_INS4_ILi16EEEJLi0EEEENSF_IS6_JLi1EEEEEEEEEENS3_IJNS3_IJNSF_ISH_JLi1EEEENSF_IS6_JLi0EEEEEEENS3_IJNSF_INS4_ILi64EEEJLi0EEEENSF_ISK_JLi1EEEEEEEEEEEEEEENS_10ViewEngineINS_23ArithmeticTupleIteratorINS_15ArithmeticTupleIJNS4_ILi0EEES12_EEEEEEEEEC2ERKSY_RKS15_,($_ZN7cutlass13device_kernelIN5flash19enable_sm80_to_sm89INS1_16FlashAttnBwdSm80INS1_25CollectiveMainloopBwdSm80ILi2ELi2EN4cute5tupleIJNS5_1CILi128EEES8_NS7_ILi64EEEEEENS_10bfloat16_tEfNS_4arch4Sm80ELb1ELb0ELb1ELb0ELb0ELb0ELb0ELb0ELi2ELi4ELi4ELi4ELb0EEENS1_21CollectiveEpilogueBwdISA_SB_SD_Li256ELb0ELb0ELi2EEENS1_25SingleTileBwdLPTSchedulerILb0ELi128ELb0EEEEEEEEEvNT_6ParamsE$_ZN4cute3eso3ESOILb1ELb0EJNS_6LayoutINS_5tupleIJNS3_IJNS3_IJNS_1CILi8EEENS4_ILi1EEEEEES6_EEENS3_IJNS3_IJS6_S6_EEENS4_ILi2EEEEEEEEENS3_IJNS3_IJNS3_IJS6_NS4_ILi0EEEEEESD_EEENS3_IJNS3_IJSD_SD_EEENS4_ILi4096EEEEEEEEEEENS_10ViewEngineINS_8smem_ptrIPN7cutlass10bfloat16_tEEEEEEEC2ERKSK_RKSR_ - $_ZN7cutlass13device_kernelIN5flash19enable_sm80_to_sm89INS1_16FlashAttnBwdSm80INS1_25CollectiveMainloopBwdSm80ILi2ELi2EN4cute5tupleIJNS5_1CILi128EEES8_NS7_ILi64EEEEEENS_10bfloat16_tEfNS_4arch4Sm80ELb1ELb0ELb1ELb0ELb0ELb0ELb0ELb0ELi2ELi4ELi4ELi4ELb0EEENS1_21CollectiveEpilogueBwdISA_SB_SD_Li256ELb0ELb0ELi2EEENS1_25SingleTileBwdLPTSchedulerILb0ELi128ELb0EEEEEEEEEvNT_6ParamsE$_ZN4cute3eso3ESOILb1ELb0EJNS_6LayoutINS_5tupleIJNS3_IJNS3_IJNS_1CILi4EEENS4_ILi8EEEEEENS3_IJS5_NS4_ILi2EEEEEEEEENS3_IJNS3_IJS8_S8_EEENS3_IJS8_S6_EEEEEEEEENS3_IJNS3_IJNS3_IJNS_11ScaledBasisIS8_JLi1EEEENSF_INS4_ILi1EEEJLi0EEEEEEENS3_IJNSF_INS4_ILi16EEEJLi0EEEENSF_IS6_JLi1EEEEEEEEEENS3_IJNS3_IJNSF_ISH_JLi1EEEENSF_IS6_JLi0EEEEEEENS3_IJNSF_INS4_ILi64EEEJLi0EEEENSF_ISK_JLi1EEEEEEEEEEEEEEENS_10ViewEngineINS_23ArithmeticTupleIteratorINS_15ArithmeticTupleIJNS4_ILi0EEES12_EEEEEEEEEC2ERKSY_RKS15_)
$_ZN7cutlass13device_kernelIN5flash19enable_sm80_to_sm89INS1_16FlashAttnBwdSm80INS1_25CollectiveMainloopBwdSm80ILi2ELi2EN4cute5tupleIJNS5_1CILi128EEES8_NS7_ILi64EEEEEENS_10bfloat16_tEfNS_4arch4Sm80ELb1ELb0ELb1ELb0ELb0ELb0ELb0ELb0ELi2ELi4ELi4ELi4ELb0EEENS1_21CollectiveEpilogueBwdISA_SB_SD_Li256ELb0ELb0ELi2EEENS1_25SingleTileBwdLPTSchedulerILb0ELi128ELb0EEEEEEEEEvNT_6ParamsE$_ZN4cute3eso3ESOILb1ELb0EJNS_6LayoutINS_5tupleIJNS3_IJNS3_IJNS_1CILi4EEENS4_ILi8EEEEEENS3_IJS5_NS4_ILi2EEEEEEEEENS3_IJNS3_IJS8_S8_EEENS3_IJS8_S6_EEEEEEEEENS3_IJNS3_IJNS3_IJNS_11ScaledBasisIS8_JLi1EEEENSF_INS4_ILi1EEEJLi0EEEEEEENS3_IJNSF_INS4_ILi16EEEJLi0EEEENSF_IS6_JLi1EEEEEEEEEENS3_IJNS3_IJNSF_ISH_JLi1EEEENSF_IS6_JLi0EEEEEEENS3_IJNSF_INS4_ILi64EEEJLi0EEEENSF_ISK_JLi1EEEEEEEEEEEEEEENS_10ViewEngineINS_23ArithmeticTupleIteratorINS_15ArithmeticTupleIJNS4_ILi0EEES12_EEEEEEEEEC2ERKSY_RKS15_:
[----:B------:R-:W-:Y:S01]  /*9f60*/  IADD3 R2, R46, -c[0x0][0x20], RZ ;  /* 0x800008002e027a10 */ /* 0x000fe20007ffe0ff */
[----:B------:R-:W-:Y:S01]  /*9f70*/  IMAD.MOV.U32 R10, RZ, RZ, R6 ;  /* 0x000000ffff0a7224 */ /* 0x000fe200078e0006 */
[----:B------:R-:W-:Y:S01]  /*9f80*/  PRMT R9, R47, 0x7770, RZ ;  /* 0x000077702f097816 */ /* 0x000fe200000000ff */
[----:B------:R-:W-:-:S04]  /*9f90*/  IMAD.MOV.U32 R11, RZ, RZ, 0x0 ;  /* 0x00000000ff0b7424 */ /* 0x000fc800078e00ff */
[----:B------:R1:W-:Y:S01]  /*9fa0*/  STL.U8 [R2], R9 ;  /* 0x0000000902007387 */ /* 0x0003e20000100000 */
[----:B------:R-:W-:Y:S05]  /*9fb0*/  RET.REL.NODEC R10 `(_ZN7cutlass13device_kernelIN5flash19enable_sm80_to_sm89INS1_16FlashAttnBwdSm80INS1_25CollectiveMainloopBwdSm80ILi2ELi2EN4cute5tupleIJNS5_1CILi128EEES8_NS7_ILi64EEEEEENS_10bfloat16_tEfNS_4arch4Sm80ELb1ELb0ELb1ELb0ELb0ELb0ELb0ELb0ELi2ELi4ELi4ELi4ELb0EEENS1_21CollectiveEpilogueBwdISA_SB_SD_Li256ELb0ELb0ELi2EEENS1_25SingleTileBwdLPTSchedulerILb0ELi128ELb0EEEEEEEEEvNT_6ParamsE) ;  /* 0xffff60400a007950 */ /* 0x000fea0003c3ffff */
        .type           $_ZN7cutlass13device_kernelIN5flash19enable_sm80_to_sm89INS1_16FlashAttnBwdSm80INS1_25CollectiveMainloopBwdSm80ILi2ELi2EN4cute5tupleIJNS5_1CILi128EEES8_NS7_ILi64EEEEEENS_10bfloat16_tEfNS_4arch4Sm80ELb1ELb0ELb1ELb0ELb0ELb0ELb0ELb0ELi2ELi4ELi4ELi4ELb0EEENS1_21CollectiveEpilogueBwdISA_SB_SD_Li256ELb0ELb0ELi2EEENS1_25SingleTileBwdLPTSchedulerILb0ELi128ELb0EEEEEEEEEvNT_6ParamsE$_ZN4cute3eso3ESOILb1ELb0EJNS_6LayoutINS_5tupleIJNS3_IJNS3_IJNS_1CILi8EEENS4_ILi1EEEEEES6_EEENS3_IJNS3_IJS6_S6_EEENS4_ILi2EEEEEEEEENS3_IJNS3_IJNS3_IJS6_NS4_ILi0EEEEEESD_EEENS3_IJNS3_IJSD_SD_EEENS4_ILi4096EEEEEEEEEEENS_10ViewEngineINS_8smem_ptrIPN7cutlass10bfloat16_tEEEEEEEC2ERKSK_RKSR_,@function
        .size           $_ZN7cutlass13device_kernelIN5flash19enable_sm80_to_sm89INS1_16FlashAttnBwdSm80INS1_25CollectiveMainloopBwdSm80ILi2ELi2EN4cute5tupleIJNS5_1CILi128EEES8_NS7_ILi64EEEEEENS_10bfloat16_tEfNS_4arch4Sm80ELb1ELb0ELb1ELb0ELb0ELb0ELb0ELb0ELi2ELi4ELi4ELi4ELb0EEENS1_21CollectiveEpilogueBwdISA_SB_SD_Li256ELb0ELb0ELi2EEENS1_25SingleTileBwdLPTSchedulerILb0ELi128ELb0EEEEEEEEEvNT_6ParamsE$_ZN4cute3eso3ESOILb1ELb0EJNS_6LayoutINS_5tupleIJNS3_IJNS3_IJNS_1CILi8EEENS4_ILi1EEEEEES6_EEENS3_IJNS3_IJS6_S6_EEENS4_ILi2EEEEEEEEENS3_IJNS3_IJNS3_IJS6_NS4_ILi0EEEEEESD_EEENS3_IJNS3_IJSD_SD_EEENS4_ILi4096EEEEEEEEEEENS_10ViewEngineINS_8smem_ptrIPN7cutlass10bfloat16_tEEEEEEEC2ERKSK_RKSR_,($_ZN7cutlass13device_kernelIN5flash19enable_sm80_to_sm89INS1_16FlashAttnBwdSm80INS1_25CollectiveMainloopBwdSm80ILi2ELi2EN4cute5tupleIJNS5_1CILi128EEES8_NS7_ILi64EEEEEENS_10bfloat16_tEfNS_4arch4Sm80ELb1ELb0ELb1ELb0ELb0ELb0ELb0ELb0ELi2ELi4ELi4ELi4ELb0EEENS1_21CollectiveEpilogueBwdISA_SB_SD_Li256ELb0ELb0ELi2EEENS1_25SingleTileBwdLPTSchedulerILb0ELi128ELb0EEEEEEEEEvNT_6ParamsE$_ZN4cute3eso3ESOILb1ELb0EJNS_6LayoutINS_5tupleIJNS3_IJNS3_IJNS_1CILi8EEENS4_ILi1EEEEEES6_EEENS3_IJNS3_IJS6_S6_EEENS4_ILi2EEEEEEEEENS3_IJNS3_IJNS3_IJS6_NS4_ILi0EEEEEESD_EEENS3_IJNS3_IJSD_SD_EEENS4_ILi64EEEEEEEEEEENS_10ViewEngineIPN7cutlass10bfloat16_tEEEEEC2ERKSK_RKSP_ - $_ZN7cutlass13device_kernelIN5flash19enable_sm80_to_sm89INS1_16FlashAttnBwdSm80INS1_25CollectiveMainloopBwdSm80ILi2ELi2EN4cute5tupleIJNS5_1CILi128EEES8_NS7_ILi64EEEEEENS_10bfloat16_tEfNS_4arch4Sm80ELb1ELb0ELb1ELb0ELb0ELb0ELb0ELb0ELi2ELi4ELi4ELi4ELb0EEENS1_21CollectiveEpilogueBwdISA_SB_SD_Li256ELb0ELb0ELi2EEENS1_25SingleTileBwdLPTSchedulerILb0ELi128ELb0EEEEEEEEEvNT_6ParamsE$_ZN4cute3eso3ESOILb1ELb0EJNS_6LayoutINS_5tupleIJNS3_IJNS3_IJNS_1CILi8EEENS4_ILi1EEEEEES6_EEENS3_IJNS3_IJS6_S6_EEENS4_ILi2EEEEEEEEENS3_IJNS3_IJNS3_IJS6_NS4_ILi0EEEEEESD_EEENS3_IJNS3_IJSD_SD_EEENS4_ILi4096EEEEEEEEEEENS_10ViewEngineINS_8smem_ptrIPN7cutlass10bfloat16_tEEEEEEEC2ERKSK_RKSR_)
$_ZN7cutlass13device_kernelIN5flash19enable_sm80_to_sm89INS1_16FlashAttnBwdSm80INS1_25CollectiveMainloopBwdSm80ILi2ELi2EN4cute5tupleIJNS5_1CILi128EEES8_NS7_ILi64EEEEEENS_10bfloat16_tEfNS_4arch4Sm80ELb1ELb0ELb1ELb0ELb0ELb0ELb0ELb0ELi2ELi4ELi4ELi4ELb0EEENS1_21CollectiveEpilogueBwdISA_SB_SD_Li256ELb0ELb0ELi2EEENS1_25SingleTileBwdLPTSchedulerILb0ELi128ELb0EEEEEEEEEvNT_6ParamsE$_ZN4cute3eso3ESOILb1ELb0EJNS_6LayoutINS_5tupleIJNS3_IJNS3_IJNS_1CILi8EEENS4_ILi1EEEEEES6_EEENS3_IJNS3_IJS6_S6_EEENS4_ILi2EEEEEEEEENS3_IJNS3_IJNS3_IJS6_NS4_ILi0EEEEEESD_EEENS3_IJNS3_IJSD_SD_EEENS4_ILi4096EEEEEEEEEEENS_10ViewEngineINS_8smem_ptrIPN7cutlass10bfloat16_tEEEEEEEC2ERKSK_RKSR_:
[----:B------:R-:W-:Y:S02]  /*9fc0*/  IADD3 R2, R67, -c[0x0][0x20], RZ ;  /* 0x8000080043027a10 */ /* 0x000fe40007ffe0ff */
[----:B------:R-:W-:-:S03]  /*9fd0*/  MOV R9, 0x0 ;  /* 0x0000000000097802 */ /* 0x000fc60000000f00 */
[----:B------:R1:W-:Y:S01]  /*9fe0*/  STL.64 [R2], R6 ;  /* 0x0000000602007387 */ /* 0x0003e20000100a00 */
[----:B------:R-:W-:Y:S05]  /*9ff0*/  RET.REL.NODEC R8 `(_ZN7cutlass13device_kernelIN5flash19enable_sm80_to_sm89INS1_16FlashAttnBwdSm80INS1_25CollectiveMainloopBwdSm80ILi2ELi2EN4cute5tupleIJNS5_1CILi128EEES8_NS7_ILi64EEEEEENS_10bfloat16_tEfNS_4arch4Sm80ELb1ELb0ELb1ELb0ELb0ELb0ELb0ELb0ELi2ELi4ELi4ELi4ELb0EEENS1_21CollectiveEpilogueBwdISA_SB_SD_Li256ELb0ELb0ELi2EEENS1_25SingleTileBwdLPTSchedulerILb0ELi128ELb0EEEEEEEEEvNT_6ParamsE) ;  /* 0xffff600008007950 */ /* 0x000fea0003c3ffff */
        .type           $_ZN7cutlass13device_kernelIN5flash19enable_sm80_to_sm89INS1_16FlashAttnBwdSm80INS1_25CollectiveMainloopBwdSm80ILi2ELi2EN4cute5tupleIJNS5_1CILi128EEES8_NS7_ILi64EEEEEENS_10bfloat16_tEfNS_4arch4Sm80ELb1ELb0ELb1ELb0ELb0ELb0ELb0ELb0ELi2ELi4ELi4ELi4ELb0EEENS1_21CollectiveEpilogueBwdISA_SB_SD_Li256ELb0ELb0ELi2EEENS1_25SingleTileBwdLPTSchedulerILb0ELi128ELb0EEEEEEEEEvNT_6ParamsE$_ZN4cute3eso3ESOILb1ELb0EJNS_6LayoutINS_5tupleIJNS3_IJNS3_IJNS_1CILi8EEENS4_ILi1EEEEEES6_EEENS3_IJNS3_IJS6_S6_EEENS4_ILi2EEEEEEEEENS3_IJNS3_IJNS3_IJS6_NS4_ILi0EEEEEESD_EEENS3_IJNS3_IJSD_SD_EEENS4_ILi64EEEEEEEEEEENS_10ViewEngineIPN7cutlass10bfloat16_tEEEEEC2ERKSK_RKSP_,@function
        .size           $_ZN7cutlass13device_kernelIN5flash19enable_sm80_to_sm89INS1_16FlashAttnBwdSm80INS1_25CollectiveMainloopBwdSm80ILi2ELi2EN4cute5tupleIJNS5_1CILi128EEES8_NS7_ILi64EEEEEENS_10bfloat16_tEfNS_4arch4Sm80ELb1ELb0ELb1ELb0ELb0ELb0ELb0ELb0ELi2ELi4ELi4ELi4ELb0EEENS1_21CollectiveEpilogueBwdISA_SB_SD_Li256ELb0ELb0ELi2EEENS1_25SingleTileBwdLPTSchedulerILb0ELi128ELb0EEEEEEEEEvNT_6ParamsE$_ZN4cute3eso3ESOILb1ELb0EJNS_6LayoutINS_5tupleIJNS3_IJNS3_IJNS_1CILi8EEENS4_ILi1EEEEEES6_EEENS3_IJNS3_IJS6_S6_EEENS4_ILi2EEEEEEEEENS3_IJNS3_IJNS3_IJS6_NS4_ILi0EEEEEESD_EEENS3_IJNS3_IJSD_SD_EEENS4_ILi64EEEEEEEEEEENS_10ViewEngineIPN7cutlass10bfloat16_tEEEEEC2ERKSK_RKSP_,($_ZN7cutlass13device_kernelIN5flash19enable_sm80_to_sm89INS1_16FlashAttnBwdSm80INS1_25CollectiveMainloopBwdSm80ILi2ELi2EN4cute5tupleIJNS5_1CILi128EEES8_NS7_ILi64EEEEEENS_10bfloat16_tEfNS_4arch4Sm80ELb1ELb0ELb1ELb0ELb0ELb0ELb0ELb0ELi2ELi4ELi4ELi4ELb0EEENS1_21CollectiveEpilogueBwdISA_SB_SD_Li256ELb0ELb0ELi2EEENS1_25SingleTileBwdLPTSchedulerILb0ELi128ELb0EEEEEEEEEvNT_6ParamsE$_ZN4cute3eso3ESOILb1ELb0EJNS_6LayoutINS_5tupleIJNS3_IJNS3_IJNS_1CILi8EEENS4_ILi1EEEEEES6_EEENS3_IJNS3_IJS6_S6_EEENS4_ILi2EEEEEEEEENS3_IJNS3_IJNS3_IJS6_NS4_ILi0EEEEEESD_EEENS3_IJNS3_IJSD_SD_EEENS4_ILi8192EEEEEEEEEEENS_10ViewEngineINS_8smem_ptrIPN7cutlass10bfloat16_tEEEEEEEC2ERKSK_RKSR_ - $_ZN7cutlass13device_kernelIN5flash19enable_sm80_to_sm89INS1_16FlashAttnBwdSm80INS1_25CollectiveMainloopBwdSm80ILi2ELi2EN4cute5tupleIJNS5_1CILi128EEES8_NS7_ILi64EEEEEENS_10bfloat16_tEfNS_4arch4Sm80ELb1ELb0ELb1ELb0ELb0ELb0ELb0ELb0ELi2ELi4ELi4ELi4ELb0EEENS1_21CollectiveEpilogueBwdISA_SB_SD_Li256ELb0ELb0ELi2EEENS1_25SingleTileBwdLPTSchedulerILb0ELi128ELb0EEEEEEEEEvNT_6ParamsE$_ZN4cute3eso3ESOILb1ELb0EJNS_6LayoutINS_5tupleIJNS3_IJNS3_IJNS_1CILi8EEENS4_ILi1EEEEEES6_EEENS3_IJNS3_IJS6_S6_EEENS4_ILi2EEEEEEEEENS3_IJNS3_IJNS3_IJS6_NS4_ILi0EEEEEESD_EEENS3_IJNS3_IJSD_SD_EEENS4_ILi64EEEEEEEEEEENS_10ViewEngineIPN7cutlass10bfloat16_tEEEEEC2ERKSK_RKSP_)
$_ZN7cutlass13device_kernelIN5flash19enable_sm80_to_sm89INS1_16FlashAttnBwdSm80INS1_25CollectiveMainloopBwdSm80ILi2ELi2EN4cute5tupleIJNS5_1CILi128EEES8_NS7_ILi64EEEEEENS_10bfloat16_tEfNS_4arch4Sm80ELb1ELb0ELb1ELb0ELb0ELb0ELb0ELb0ELi2ELi4ELi4ELi4ELb0EEENS1_21CollectiveEpilogueBwdISA_SB_SD_Li256ELb0ELb0ELi2EEENS1_25SingleTileBwdLPTSchedulerILb0ELi128ELb0EEEEEEEEEvNT_6ParamsE$_ZN4cute3eso3ESOILb1ELb0EJNS_6LayoutINS_5tupleIJNS3_IJNS3_IJNS_1CILi8EEENS4_ILi1EEEEEES6_EEENS3_IJNS3_IJS6_S6_EEENS4_ILi2EEEEEEEEENS3_IJNS3_IJNS3_IJS6_NS4_ILi0EEEEEESD_EEENS3_IJNS3_IJSD_SD_EEENS4_ILi64EEEEEEEEEEENS_10ViewEngineIPN7cutlass10bfloat16_tEEEEEC2ERKSK_RKSP_:
[----:B------:R-:W-:Y:S02]  /*a000*/  IADD3 R6, R23, -c[0x0][0x20], RZ ;  /* 0x8000080017067a10 */ /* 0x000fe40007ffe0ff */
[----:B------:R-:W-:-:S03]  /*a010*/  MOV R9, 0x0 ;  /* 0x0000000000097802 */ /* 0x000fc60000000f00 */
[----:B------:R1:W-:Y:S01]  /*a020*/  STL.64 [R6], R2 ;  /* 0x0000000206007387 */ /* 0x0003e20000100a00 */
[----:B------:R-:W-:Y:S05]  /*a030*/  RET.REL.NODEC R8 `(_ZN7cutlass13device_kernelIN5flash19enable_sm80_to_sm89INS1_16FlashAttnBwdSm80INS1_25CollectiveMainloopBwdSm80ILi2ELi2EN4cute5tupleIJNS5_1CILi128EEES8_NS7_ILi64EEEEEENS_10bfloat16_tEfNS_4arch4Sm80ELb1ELb0ELb1ELb0ELb0ELb0ELb0ELb0ELi2ELi4ELi4ELi4ELb0EEENS1_21CollectiveEpilogueBwdISA_SB_SD_Li256ELb0ELb0ELi2EEENS1_25SingleTileBwdLPTSchedulerILb0ELi128ELb0EEEEEEEEEvNT_6ParamsE) ;  /* 0xffff5fc008007950 */ /* 0x000fea0003c3ffff */
        .type           $_ZN7cutlass13device_kernelIN5flash19enable_sm80_to_sm89INS1_16FlashAttnBwdSm80INS1_25CollectiveMainloopBwdSm80ILi2ELi2EN4cute5tupleIJNS5_1CILi128EEES8_NS7_ILi64EEEEEENS_10bfloat16_tEfNS_4arch4Sm80ELb1ELb0ELb1ELb0ELb0ELb0ELb0ELb0ELi2ELi4ELi4ELi4ELb0EEENS1_21CollectiveEpilogueBwdISA_SB_SD_Li256ELb0ELb0ELi2EEENS1_25SingleTileBwdLPTSchedulerILb0ELi128ELb0EEEEEEEEEvNT_6ParamsE$_ZN4cute3eso3ESOILb1ELb0EJNS_6LayoutINS_5tupleIJNS3_IJNS3_IJNS_1CILi8EEENS4_ILi1EEEEEES6_EEENS3_IJNS3_IJS6_S6_EEENS4_ILi2EEEEEEEEENS3_IJNS3_IJNS3_IJS6_NS4_ILi0EEEEEESD_EEENS3_IJNS3_IJSD_SD_EEENS4_ILi8192EEEEEEEEEEENS_10ViewEngineINS_8smem_ptrIPN7cutlass10bfloat16_tEEEEEEEC2ERKSK_RKSR_,@function
        .size           $_ZN7cutlass13device_kernelIN5flash19enable_sm80_to_sm89INS1_16FlashAttnBwdSm80INS1_25CollectiveMainloopBwdSm80ILi2ELi2EN4cute5tupleIJNS5_1CILi128EEES8_NS7_ILi64EEEEEENS_10bfloat16_tEfNS_4arch4Sm80ELb1ELb0ELb1ELb0ELb0ELb0ELb0ELb0ELi2ELi4ELi4ELi4ELb0EEENS1_21CollectiveEpilogueBwdISA_SB_SD_Li256ELb0ELb0ELi2EEENS1_25SingleTileBwdLPTSchedulerILb0ELi128ELb0EEEEEEEEEvNT_6ParamsE$_ZN4cute3eso3ESOILb1ELb0EJNS_6LayoutINS_5tupleIJNS3_IJNS3_IJNS_1CILi8EEENS4_ILi1EEEEEES6_EEENS3_IJNS3_IJS6_S6_EEENS4_ILi2EEEEEEEEENS3_IJNS3_IJNS3_IJS6_NS4_ILi0EEEEEESD_EEENS3_IJNS3_IJSD_SD_EEENS4_ILi8192EEEEEEEEEEENS_10ViewEngineINS_8smem_ptrIPN7cutlass10bfloat16_tEEEEEEEC2ERKSK_RKSR_,($_ZN7cutlass13device_kernelIN5flash19enable_sm80_to_sm89INS1_16FlashAttnBwdSm80INS1_25CollectiveMainloopBwdSm80ILi2ELi2EN4cute5tupleIJNS5_1CILi128EEES8_NS7_ILi64EEEEEENS_10bfloat16_tEfNS_4arch4Sm80ELb1ELb0ELb1ELb0ELb0ELb0ELb0ELb0ELi2ELi4ELi4ELi4ELb0EEENS1_21CollectiveEpilogueBwdISA_SB_SD_Li256ELb0ELb0ELi2EEENS1_25SingleTileBwdLPTSchedulerILb0ELi128ELb0EEEEEEEEEvNT_6ParamsE$_ZN4cute3eso3ESOILb1ELb0EJNS_6LayoutINS_5tupleIJNS3_IJNS3_IJNS_1CILi8EEENS4_ILi1EEEEEES6_EEENS3_IJNS3_IJS6_S6_EEENS4_ILi2EEEEEEEEENS3_IJNS3_IJNS3_IJS6_NS4_ILi0EEEEEESD_EEENS3_IJNS3_IJSD_SD_EEES5_EEEEEEEENS_10ViewEngineIPN7cutlass10bfloat16_tEEEEEC2ERKSJ_RKSO_ - $_ZN7cutlass13device_kernelIN5flash19enable_sm80_to_sm89INS1_16FlashAttnBwdSm80INS1_25CollectiveMainloopBwdSm80ILi2ELi2EN4cute5tupleIJNS5_1CILi128EEES8_NS7_ILi64EEEEEENS_10bfloat16_tEfNS_4arch4Sm80ELb1ELb0ELb1ELb0ELb0ELb0ELb0ELb0ELi2ELi4ELi4ELi4ELb0EEENS1_21CollectiveEpilogueBwdISA_SB_SD_Li256ELb0ELb0ELi2EEENS1_25SingleTileBwdLPTSchedulerILb0ELi128ELb0EEEEEEEEEvNT_6ParamsE$_ZN4cute3eso3ESOILb1ELb0EJNS_6LayoutINS_5tupleIJNS3_IJNS3_IJNS_1CILi8EEENS4_ILi1EEEEEES6_EEENS3_IJNS3_IJS6_S6_EEENS4_ILi2EEEEEEEEENS3_IJNS3_IJNS3_IJS6_NS4_ILi0EEEEEESD_EEENS3_IJNS3_IJSD_SD_EEENS4_ILi8192EEEEEEEEEEENS_10ViewEngineINS_8smem_ptrIPN7cutlass10bfloat16_tEEEEEEEC2ERKSK_RKSR_)
$_ZN7cutlass13device_kernelIN5flash19enable_sm80_to_sm89INS1_16FlashAttnBwdSm80INS1_25CollectiveMainloopBwdSm80ILi2ELi2EN4cute5tupleIJNS5_1CILi128EEES8_NS7_ILi64EEEEEENS_10bfloat16_tEfNS_4arch4Sm80ELb1ELb0ELb1ELb0ELb0ELb0ELb0ELb0ELi2ELi4ELi4ELi4ELb0EEENS1_21CollectiveEpilogueBwdISA_SB_SD_Li256ELb0ELb0ELi2EEENS1_25SingleTileBwdLPTSchedulerILb0ELi128ELb0EEEEEEEEEvNT_6ParamsE$_ZN4cute3eso3ESOILb1ELb0EJNS_6LayoutINS_5tupleIJNS3_IJNS3_IJNS_1CILi8EEENS4_ILi1EEEEEES6_EEENS3_IJNS3_IJS6_S6_EEENS4_ILi2EEEEEEEEENS3_IJNS3_IJNS3_IJS6_NS4_ILi0EEEEEESD_EEENS3_IJNS3_IJSD_SD_EEENS4_ILi8192EEEEEEEEEEENS_10ViewEngineINS_8smem_ptrIPN7cutlass10bfloat16_tEEEEEEEC2ERKSK_RKSR_:
[----:B------:R-:W-:Y:S01]  /*a040*/  IADD3 R5, R23, -c[0x0][0x20], RZ ;  /* 0x8000080017057a10 */ /* 0x000fe20007ffe0ff */
[----:B------:R-:W-:Y:S01]  /*a050*/  IMAD.MOV.U32 R8, RZ, RZ, R4 ;  /* 0x000000ffff087224 */ /* 0x000fe200078e0004 */
[----:B------:R-:W-:Y:S01]  /*a060*/  MOV R9, R7 ;  /* 0x0000000700097202 */ /* 0x000fe20000000f00 */
[----:B------:R-:W-:-:S04]  /*a070*/  IMAD.MOV.U32 R7, RZ, RZ, 0x0 ;  /* 0x00000000ff077424 */ /* 0x000fc800078e00ff */
[----:B------:R1:W-:Y:S01]  /*a080*/  STL.64 [R5], R8 ;  /* 0x0000000805007387 */ /* 0x0003e20000100a00 */
[----:B------:R-:W-:Y:S05]  /*a090*/  RET.REL.NODEC R6 `(_ZN7cutlass13device_kernelIN5flash19enable_sm80_to_sm89INS1_16FlashAttnBwdSm80INS1_25CollectiveMainloopBwdSm80ILi2ELi2EN4cute5tupleIJNS5_1CILi128EEES8_NS7_ILi64EEEEEENS_10bfloat16_tEfNS_4arch4Sm80ELb1ELb0ELb1ELb0ELb0ELb0ELb0ELb0ELi2ELi4ELi4ELi4ELb0EEENS1_21CollectiveEpilogueBwdISA_SB_SD_Li256ELb0ELb0ELi2EEENS1_25SingleTileBwdLPTSchedulerILb0ELi128ELb0EEEEEEEEEvNT_6ParamsE) ;  /* 0xffff5f6006007950 */ /* 0x000fea0003c3ffff */
        .type           $_ZN7cutlass13device_kernelIN5flash19enable_sm80_to_sm89INS1_16FlashAttnBwdSm80INS1_25CollectiveMainloopBwdSm80ILi2ELi2EN4cute5tupleIJNS5_1CILi128EEES8_NS7_ILi64EEEEEENS_10bfloat16_tEfNS_4arch4Sm80ELb1ELb0ELb1ELb0ELb0ELb0ELb0ELb0ELi2ELi4ELi4ELi4ELb0EEENS1_21CollectiveEpilogueBwdISA_SB_SD_Li256ELb0ELb0ELi2EEENS1_25SingleTileBwdLPTSchedulerILb0ELi128ELb0EEEEEEEEEvNT_6ParamsE$_ZN4cute3eso3ESOILb1ELb0EJNS_6LayoutINS_5tupleIJNS3_IJNS3_IJNS_1CILi8EEENS4_ILi1EEEEEES6_EEENS3_IJNS3_IJS6_S6_EEENS4_ILi2EEEEEEEEENS3_IJNS3_IJNS3_IJS6_NS4_ILi0EEEEEESD_EEENS3_IJNS3_IJSD_SD_EEES5_EEEEEEEENS_10ViewEngineIPN7cutlass10bfloat16_tEEEEEC2ERKSJ_RKSO_,@function
        .size           $_ZN7cutlass13device_kernelIN5flash19enable_sm80_to_sm89INS1_16FlashAttnBwdSm80INS1_25CollectiveMainloopBwdSm80ILi2ELi2EN4cute5tupleIJNS5_1CILi128EEES8_NS7_ILi64EEEEEENS_10bfloat16_tEfNS_4arch4Sm80ELb1ELb0ELb1ELb0ELb0ELb0ELb0ELb0ELi2ELi4ELi4ELi4ELb0EEENS1_21CollectiveEpilogueBwdISA_SB_SD_Li256ELb0ELb0ELi2EEENS1_25SingleTileBwdLPTSchedulerILb0ELi128ELb0EEEEEEEEEvNT_6ParamsE$_ZN4cute3eso3ESOILb1ELb0EJNS_6LayoutINS_5tupleIJNS3_IJNS3_IJNS_1CILi8EEENS4_ILi1EEEEEES6_EEENS3_IJNS3_IJS6_S6_EEENS4_ILi2EEEEEEEEENS3_IJNS3_IJNS3_IJS6_NS4_ILi0EEEEEESD_EEENS3_IJNS3_IJSD_SD_EEES5_EEEEEEEENS_10ViewEngineIPN7cutlass10bfloat16_tEEEEEC2ERKSJ_RKSO_,($_ZN7cutlass13device_kernelIN5flash19enable_sm80_to_sm89INS1_16FlashAttnBwdSm80INS1_25CollectiveMainloopBwdSm80ILi2ELi2EN4cute5tupleIJNS5_1CILi128EEES8_NS7_ILi64EEEEEENS_10bfloat16_tEfNS_4arch4Sm80ELb1ELb0ELb1ELb0ELb0ELb0ELb0ELb0ELi2ELi4ELi4ELi4ELb0EEENS1_21CollectiveEpilogueBwdISA_SB_SD_Li256ELb0ELb0ELi2EEENS1_25SingleTileBwdLPTSchedulerILb0ELi128ELb0EEEEEEEEEvNT_6ParamsE$_ZN4cute3eso3ESOILb1ELb0EJNS_6LayoutINS_5tupleIJNS3_IJNS3_IJNS_1CILi8EEENS4_ILi1EEEEEES6_EEENS3_IJNS3_IJS6_S6_EEENS4_ILi4EEEEEEEEENS3_IJNS3_IJNS3_IJS6_NS4_ILi0EEEEEESD_EEENS3_IJNS3_IJSD_SD_EEENS4_ILi2048EEEEEEEEEEENS_10ViewEngineINS_8smem_ptrIPN7cutlass10bfloat16_tEEEEEEEC2ERKSK_RKSR_ - $_ZN7cutlass13device_kernelIN5flash19enable_sm80_to_sm89INS1_16FlashAttnBwdSm80INS1_25CollectiveMainloopBwdSm80ILi2ELi2EN4cute5tupleIJNS5_1CILi128EEES8_NS7_ILi64EEEEEENS_10bfloat16_tEfNS_4arch4Sm80ELb1ELb0ELb1ELb0ELb0ELb0ELb0ELb0ELi2ELi4ELi4ELi4ELb0EEENS1_21CollectiveEpilogueBwdISA_SB_SD_Li256ELb0ELb0ELi2EEENS1_25SingleTileBwdLPTSchedulerILb0ELi128ELb0EEEEEEEEEvNT_6ParamsE$_ZN4cute3eso3ESOILb1ELb0EJNS_6LayoutINS_5tupleIJNS3_IJNS3_IJNS_1CILi8EEENS4_ILi1EEEEEES6_EEENS3_IJNS3_IJS6_S6_EEENS4_ILi2EEEEEEEEENS3_IJNS3_IJNS3_IJS6_NS4_ILi0EEEEEESD_EEENS3_IJNS3_IJSD_SD_EEES5_EEEEEEEENS_10ViewEngineIPN7cutlass10bfloat16_tEEEEEC2ERKSJ_RKSO_)
$_ZN7cutlass13device_kernelIN5flash19enable_sm80_to_sm89INS1_16FlashAttnBwdSm80INS1_25CollectiveMainloopBwdSm80ILi2ELi2EN4cute5tupleIJNS5_1CILi128EEES8_NS7_ILi64EEEEEENS_10bfloat16_tEfNS_4arch4Sm80ELb1ELb0ELb1ELb0ELb0ELb0ELb0ELb0ELi2ELi4ELi4ELi4ELb0EEENS1_21CollectiveEpilogueBwdISA_SB_SD_Li256ELb0ELb0ELi2EEENS1_25SingleTileBwdLPTSchedulerILb0ELi128ELb0EEEEEEEEEvNT_6ParamsE$_ZN4cute3eso3ESOILb1ELb0EJNS_6LayoutINS_5tupleIJNS3_IJNS3_IJNS_1CILi8EEENS4_ILi1EEEEEES6_EEENS3_IJNS3_IJS6_S6_EEENS4_ILi2EEEEEEEEENS3_IJNS3_IJNS3_IJS6_NS4_ILi0EEEEEESD_EEENS3_IJNS3_IJSD_SD_EEES5_EEEEEEEENS_10ViewEngineIPN7cutlass10bfloat16_tEEEEEC2ERKSJ_RKSO_:
[----:B------:R-:W-:Y:S02]  /*a0a0*/  IADD3 R4, R67, -c[0x0][0x20], RZ ;  /* 0x8000080043047a10 */ /* 0x000fe40007ffe0ff */
[----:B------:R-:W-:-:S03]  /*a0b0*/  MOV R9, 0x0 ;  /* 0x0000000000097802 */ /* 0x000fc60000000f00 */
[----:B------:R1:W-:Y:S01]  /*a0c0*/  STL.64 [R4], R2 ;  /* 0x0000000204007387 */ /* 0x0003e20000100a00 */
[----:B------:R-:W-:Y:S05]  /*a0d0*/  RET.REL.NODEC R8 `(_ZN7cutlass13device_kernelIN5flash19enable_sm80_to_sm89INS1_16FlashAttnBwdSm80INS1_25CollectiveMainloopBwdSm80ILi2ELi2EN4cute5tupleIJNS5_1CILi128EEES8_NS7_ILi64EEEEEENS_10bfloat16_tEfNS_4arch4Sm80ELb1ELb0ELb1ELb0ELb0ELb0ELb0ELb0ELi2ELi4ELi4ELi4ELb0EEENS1_21CollectiveEpilogueBwdISA_SB_SD_Li256ELb0ELb0ELi2EEENS1_25SingleTileBwdLPTSchedulerILb0ELi128ELb0EEEEEEEEEvNT_6ParamsE) ;  /* 0xffff5f2008007950 */ /* 0x000fea0003c3ffff */
        .type           $_ZN7cutlass13device_kernelIN5flash19enable_sm80_to_sm89INS1_16FlashAttnBwdSm80INS1_25CollectiveMainloopBwdSm80ILi2ELi2EN4cute5tupleIJNS5_1CILi128EEES8_NS7_ILi64EEEEEENS_10bfloat16_tEfNS_4arch4Sm80ELb1ELb0ELb1ELb0ELb0ELb0ELb0ELb0ELi2ELi4ELi4ELi4ELb0EEENS1_21CollectiveEpilogueBwdISA_SB_SD_Li256ELb0ELb0ELi2EEENS1_25SingleTileBwdLPTSchedulerILb0ELi128ELb0EEEEEEEEEvNT_6ParamsE$_ZN4cute3eso3ESOILb1ELb0EJNS_6LayoutINS_5tupleIJNS3_IJNS3_IJNS_1CILi8EEENS4_ILi1EEEEEES6_EEENS3_IJNS3_IJS6_S6_EEENS4_ILi4EEEEEEEEENS3_IJNS3_IJNS3_IJS6_NS4_ILi0EEEEEESD_EEENS3_IJNS3_IJSD_SD_EEENS4_ILi2048EEEEEEEEEEENS_10ViewEngineINS_8smem_ptrIPN7cutlass10bfloat16_tEEEEEEEC2ERKSK_RKSR_,@function
        .size           $_ZN7cutlass13device_kernelIN5flash19enable_sm80_to_sm89INS1_16FlashAttnBwdSm80INS1_25CollectiveMainloopBwdSm80ILi2ELi2EN4cute5tupleIJNS5_1CILi128EEES8_NS7_ILi64EEEEEENS_10bfloat16_tEfNS_4arch4Sm80ELb1ELb0ELb1ELb0ELb0ELb0ELb0ELb0ELi2ELi4ELi4ELi4ELb0EEENS1_21CollectiveEpilogueBwdISA_SB_SD_Li256ELb0ELb0ELi2EEENS1_25SingleTileBwdLPTSchedulerILb0ELi128ELb0EEEEEEEEEvNT_6ParamsE$_ZN4cute3eso3ESOILb1ELb0EJNS_6LayoutINS_5tupleIJNS3_IJNS3_IJNS_1CILi8EEENS4_ILi1EEEEEES6_EEENS3_IJNS3_IJS6_S6_EEENS4_ILi4EEEEEEEEENS3_IJNS3_IJNS3_IJS6_NS4_ILi0EEEEEESD_EEENS3_IJNS3_IJSD_SD_EEENS4_ILi2048EEEEEEEEEEENS_10ViewEngineINS_8smem_ptrIPN7cutlass10bfloat16_tEEEEEEEC2ERKSK_RKSR_,($_ZN7cutlass13device_kernelIN5flash19enable_sm80_to_sm89INS1_16FlashAttnBwdSm80INS1_25CollectiveMainloopBwdSm80ILi2ELi2EN4cute5tupleIJNS5_1CILi128EEES8_NS7_ILi64EEEEEENS_10bfloat16_tEfNS_4arch4Sm80ELb1ELb0ELb1ELb0ELb0ELb0ELb0ELb0ELi2ELi4ELi4ELi4ELb0EEENS1_21CollectiveEpilogueBwdISA_SB_SD_Li256ELb0ELb0ELi2EEENS1_25SingleTileBwdLPTSchedulerILb0ELi128ELb0EEEEEEEEEvNT_6ParamsE$_ZN4cute3eso3ESOILb1ELb0EJNS_6LayoutINS_5tupleIJNS3_IJNS3_IJNS_1CILi8EEENS4_ILi1EEEEEES6_EEENS3_IJNS3_IJS6_S6_EEENS4_ILi4EEEEEEEEENS3_IJNS3_IJNS3_IJS6_NS4_ILi0EEEEEESD_EEENS3_IJNS3_IJSD_SD_EEES5_EEEEEEEENS_10ViewEngineIPN7cutlass10bfloat16_tEEEEEC2ERKSJ_RKSO_ - $_ZN7cutlass13device_kernelIN5flash19enable_sm80_to_sm89INS1_16FlashAttnBwdSm80INS1_25CollectiveMainloopBwdSm80ILi2ELi2EN4cute5tupleIJNS5_1CILi128EEES8_NS7_ILi64EEEEEENS_10bfloat16_tEfNS_4arch4Sm80ELb1ELb0ELb1ELb0ELb0ELb0ELb0ELb0ELi2ELi4ELi4ELi4ELb0EEENS1_21CollectiveEpilogueBwdISA_SB_SD_Li256ELb0ELb0ELi2EEENS1_25SingleTileBwdLPTSchedulerILb0ELi128ELb0EEEEEEEEEvNT_6ParamsE$_ZN4cute3eso3ESOILb1ELb0EJNS_6LayoutINS_5tupleIJNS3_IJNS3_IJNS_1CILi8EEENS4_ILi1EEEEEES6_EEENS3_IJNS3_IJS6_S6_EEENS4_ILi4EEEEEEEEENS3_IJNS3_IJNS3_IJS6_NS4_ILi0EEEEEESD_EEENS3_IJNS3_IJSD_SD_EEENS4_ILi2048EEEEEEEEEEENS_10ViewEngineINS_8smem_ptrIPN7cutlass10bfloat16_tEEEEEEEC2ERKSK_RKSR_)
$_ZN7cutlass13device_kernelIN5flash19enable_sm80_to_sm89INS1_16FlashAttnBwdSm80INS1_25CollectiveMainloopBwdSm80ILi2ELi2EN4cute5tupleIJNS5_1CILi128EEES8_NS7_ILi64EEEEEENS_10bfloat16_tEfNS_4arch4Sm80ELb1ELb0ELb1ELb0ELb0ELb0ELb0ELb0ELi2ELi4ELi4ELi4ELb0EEENS1_21CollectiveEpilogueBwdISA_SB_SD_Li256ELb0ELb0ELi2EEENS1_25SingleTileBwdLPTSchedulerILb0ELi128ELb0EEEEEEEEEvNT_6ParamsE$_ZN4cute3eso3ESOILb1ELb0EJNS_6LayoutINS_5tupleIJNS3_IJNS3_IJNS_1CILi8EEENS4_ILi1EEEEEES6_EEENS3_IJNS3_IJS6_S6_EEENS4_ILi4EEEEEEEEENS3_IJNS3_IJNS3_IJS6_NS4_ILi0EEEEEESD_EEENS3_IJNS3_IJSD_SD_EEENS4_ILi2048EEEEEEEEEEENS_10ViewEngineINS_8smem_ptrIPN7cutlass10bfloat16_tEEEEEEEC2ERKSK_RKSR_:
[----:B------:R-:W-:Y:S02]  /*a0e0*/  IADD3 R2, R23, -c[0x0][0x20], RZ ;  /* 0x8000080017027a10 */ /* 0x000fe40007ffe0ff */
[----:B------:R-:W-:-:S03]  /*a0f0*/  MOV R9, 0x0 ;  /* 0x0000000000097802 */ /* 0x000fc60000000f00 */
[----:B------:R1:W-:Y:S01]  /*a100*/  STL.64 [R2], R6 ;  /* 0x0000000602007387 */ /* 0x0003e20000100a00 */
[----:B------:R-:W-:Y:S05]  /*a110*/  RET.REL.NODEC R8 `(_ZN7cutlass13device_kernelIN5flash19enable_sm80_to_sm89INS1_16FlashAttnBwdSm80INS1_25CollectiveMainloopBwdSm80ILi2ELi2EN4cute5tupleIJNS5_1CILi128EEES8_NS7_ILi64EEEEEENS_10bfloat16_tEfNS_4arch4Sm80ELb1ELb0ELb1ELb0ELb0ELb0ELb0ELb0ELi2ELi4ELi4ELi4ELb0EEENS1_21CollectiveEpilogueBwdISA_SB_SD_Li256ELb0ELb0ELi2EEENS1_25SingleTileBwdLPTSchedulerILb0ELi128ELb0EEEEEEEEEvNT_6ParamsE) ;  /* 0xffff5ee008007950 */ /* 0x000fea0003c3ffff */
        .type           $_ZN7cutlass13device_kernelIN5flash19enable_sm80_to_sm89INS1_16FlashAttnBwdSm80INS1_25CollectiveMainloopBwdSm80ILi2ELi2EN4cute5tupleIJNS5_1CILi128EEES8_NS7_ILi64EEEEEENS_10bfloat16_tEfNS_4arch4Sm80ELb1ELb0ELb1ELb0ELb0ELb0ELb0ELb0ELi2ELi4ELi4ELi4ELb0EEENS1_21CollectiveEpilogueBwdISA_SB_SD_Li256ELb0ELb0ELi2EEENS1_25SingleTileBwdLPTSchedulerILb0ELi128ELb0EEEEEEEEEvNT_6ParamsE$_ZN4cute3eso3ESOILb1ELb0EJNS_6LayoutINS_5tupleIJNS3_IJNS3_IJNS_1CILi8EEENS4_ILi1EEEEEES6_EEENS3_IJNS3_IJS6_S6_EEENS4_ILi4EEEEEEEEENS3_IJNS3_IJNS3_IJS6_NS4_ILi0EEEEEESD_EEENS3_IJNS3_IJSD_SD_EEES5_EEEEEEEENS_10ViewEngineIPN7cutlass10bfloat16_tEEEEEC2ERKSJ_RKSO_,@function
        .size           $_ZN7cutlass13device_kernelIN5flash19enable_sm80_to_sm89INS1_16FlashAttnBwdSm80INS1_25CollectiveMainloopBwdSm80ILi2ELi2EN4cute5tupleIJNS5_1CILi128EEES8_NS7_ILi64EEEEEENS_10bfloat16_tEfNS_4arch4Sm80ELb1ELb0ELb1ELb0ELb0ELb0ELb0ELb0ELi2ELi4ELi4ELi4ELb0EEENS1_21CollectiveEpilogueBwdISA_SB_SD_Li256ELb0ELb0ELi2EEENS1_25SingleTileBwdLPTSchedulerILb0ELi128ELb0EEEEEEEEEvNT_6ParamsE$_ZN4cute3eso3ESOILb1ELb0EJNS_6LayoutINS_5tupleIJNS3_IJNS3_IJNS_1CILi8EEENS4_ILi1EEEEEES6_EEENS3_IJNS3_IJS6_S6_EEENS4_ILi4EEEEEEEEENS3_IJNS3_IJNS3_IJS6_NS4_ILi0EEEEEESD_EEENS3_IJNS3_IJSD_SD_EEES5_EEEEEEEENS_10ViewEngineIPN7cutlass10bfloat16_tEEEEEC2ERKSJ_RKSO_,($_ZN7cutlass13device_kernelIN5flash19enable_sm80_to_sm89INS1_16FlashAttnBwdSm80INS1_25CollectiveMainloopBwdSm80ILi2ELi2EN4cute5tupleIJNS5_1CILi128EEES8_NS7_ILi64EEEEEENS_10bfloat16_tEfNS_4arch4Sm80ELb1ELb0ELb1ELb0ELb0ELb0ELb0ELb0ELi2ELi4ELi4ELi4ELb0EEENS1_21CollectiveEpilogueBwdISA_SB_SD_Li256ELb0ELb0ELi2EEENS1_25SingleTileBwdLPTSchedulerILb0ELi128ELb0EEEEEEEEEvNT_6ParamsE$_ZN4cute3eso3ESOILb1ELb0EJNS_6LayoutINS_5tupleIJNS3_IJNS_1CILi1EEENS3_IJNS4_ILi2EEES6_EEEEEES6_NS4_ILi4EEEEEENS3_IJNS3_IJNS4_ILi0EEENS3_IJS5_S9_EEEEEES6_NS4_ILi8EEEEEEEENS_10ViewEngineIPjEEEEC2ERKSG_RKSJ_ - $_ZN7cutlass13device_kernelIN5flash19enable_sm80_to_sm89INS1_16FlashAttnBwdSm80INS1_25CollectiveMainloopBwdSm80ILi2ELi2EN4cute5tupleIJNS5_1CILi128EEES8_NS7_ILi64EEEEEENS_10bfloat16_tEfNS_4arch4Sm80ELb1ELb0ELb1ELb0ELb0ELb0ELb0ELb0ELi2ELi4ELi4ELi4ELb0EEENS1_21CollectiveEpilogueBwdISA_SB_SD_Li256ELb0ELb0ELi2EEENS1_25SingleTileBwdLPTSchedulerILb0ELi128ELb0EEEEEEEEEvNT_6ParamsE$_ZN4cute3eso3ESOILb1ELb0EJNS_6LayoutINS_5tupleIJNS3_IJNS3_IJNS_1CILi8EEENS4_ILi1EEEEEES6_EEENS3_IJNS3_IJS6_S6_EEENS4_ILi4EEEEEEEEENS3_IJNS3_IJNS3_IJS6_NS4_ILi0EEEEEESD_EEENS3_IJNS3_IJSD_SD_EEES5_EEEEEEEENS_10ViewEngineIPN7cutlass10bfloat16_tEEEEEC2ERKSJ_RKSO_)
$_ZN7cutlass13device_kernelIN5flash19enable_sm80_to_sm89INS1_16FlashAttnBwdSm80INS1_25CollectiveMainloopBwdSm80ILi2ELi2EN4cute5tupleIJNS5_1CILi128EEES8_NS7_ILi64EEEEEENS_10bfloat16_tEfNS_4arch4Sm80ELb1ELb0ELb1ELb0ELb0ELb0ELb0ELb0ELi2ELi4ELi4ELi4ELb0EEENS1_21CollectiveEpilogueBwdISA_SB_SD_Li256ELb0ELb0ELi2EEENS1_25SingleTileBwdLPTSchedulerILb0ELi128ELb0EEEEEEEEEvNT_6ParamsE$_ZN4cute3eso3ESOILb1ELb0EJNS_6LayoutINS_5tupleIJNS3_IJNS3_IJNS_1CILi8EEENS4_ILi1EEEEEES6_EEENS3_IJNS3_IJS6_S6_EEENS4_ILi4EEEEEEEEENS3_IJNS3_IJNS3_IJS6_NS4_ILi0EEEEEESD_EEENS3_IJNS3_IJSD_SD_EEES5_EEEEEEEENS_10ViewEngineIPN7cutlass10bfloat16_tEEEEEC2ERKSJ_RKSO_:
[----:B------:R-:W-:Y:S02]  /*a120*/  IADD3 R4, R23, -c[0x0][0x20], RZ ;  /* 0x8000080017047a10 */ /* 0x000fe40007ffe0ff */
[----:B------:R-:W-:-:S03]  /*a130*/  MOV R9, 0x0 ;  /* 0x0000000000097802 */ /* 0x000fc60000000f00 */
[----:B------:R1:W-:Y:S01]  /*a140*/  STL.64 [R4], R2 ;  /* 0x0000000204007387 */ /* 0x0003e20000100a00 */
[----:B------:R-:W-:Y:S05]  /*a150*/  RET.REL.NODEC R8 `(_ZN7cutlass13device_kernelIN5flash19enable_sm80_to_sm89INS1_16FlashAttnBwdSm80INS1_25CollectiveMainloopBwdSm80ILi2ELi2EN4cute5tupleIJNS5_1CILi128EEES8_NS7_ILi64EEEEEENS_10bfloat16_tEfNS_4arch4Sm80ELb1ELb0ELb1ELb0ELb0ELb0ELb0ELb0ELi2ELi4ELi4ELi4ELb0EEENS1_21CollectiveEpilogueBwdISA_SB_SD_Li256ELb0ELb0ELi2EEENS1_25SingleTileBwdLPTSchedulerILb0ELi128ELb0EEEEEEEEEvNT_6ParamsE) ;  /* 0xffff5ea008007950 */ /* 0x000fea0003c3ffff */
        .type           $_ZN7cutlass13device_kernelIN5flash19enable_sm80_to_sm89INS1_16FlashAttnBwdSm80INS1_25CollectiveMainloopBwdSm80ILi2ELi2EN4cute5tupleIJNS5_1CILi128EEES8_NS7_ILi64EEEEEENS_10bfloat16_tEfNS_4arch4Sm80ELb1ELb0ELb1ELb0ELb0ELb0ELb0ELb0ELi2ELi4ELi4ELi4ELb0EEENS1_21CollectiveEpilogueBwdISA_SB_SD_Li256ELb0ELb0ELi2EEENS1_25SingleTileBwdLPTSchedulerILb0ELi128ELb0EEEEEEEEEvNT_6ParamsE$_ZN4cute3eso3ESOILb1ELb0EJNS_6LayoutINS_5tupleIJNS3_IJNS_1CILi1EEENS3_IJNS4_ILi2EEES6_EEEEEES6_NS4_ILi4EEEEEENS3_IJNS3_IJNS4_ILi0EEENS3_IJS5_S9_EEEEEES6_NS4_ILi8EEEEEEEENS_10ViewEngineIPjEEEEC2ERKSG_RKSJ_,@function
        .size           $_ZN7cutlass13device_kernelIN5flash19enable_sm80_to_sm89INS1_16FlashAttnBwdSm80INS1_25CollectiveMainloopBwdSm80ILi2ELi2EN4cute5tupleIJNS5_1CILi128EEES8_NS7_ILi64EEEEEENS_10bfloat16_tEfNS_4arch4Sm80ELb1ELb0ELb1ELb0ELb0ELb0ELb0ELb0ELi2ELi4ELi4ELi4ELb0EEENS1_21CollectiveEpilogueBwdISA_SB_SD_Li256ELb0ELb0ELi2EEENS1_25SingleTileBwdLPTSchedulerILb0ELi128ELb0EEEEEEEEEvNT_6ParamsE$_ZN4cute3eso3ESOILb1ELb0EJNS_6LayoutINS_5tupleIJNS3_IJNS_1CILi1EEENS3_IJNS4_ILi2EEES6_EEEEEES6_NS4_ILi4EEEEEENS3_IJNS3_IJNS4_ILi0EEENS3_IJS5_S9_EEEEEES6_NS4_ILi8EEEEEEEENS_10ViewEngineIPjEEEEC2ERKSG_RKSJ_,($_ZN7cutlass13device_kernelIN5flash19enable_sm80_to_sm89INS1_16FlashAttnBwdSm80INS1_25CollectiveMainloopBwdSm80ILi2ELi2EN4cute5tupleIJNS5_1CILi128EEES8_NS7_ILi64EEEEEENS_10bfloat16_tEfNS_4arch4Sm80ELb1ELb0ELb1ELb0ELb0ELb0ELb0ELb0ELi2ELi4ELi4ELi4ELb0EEENS1_21CollectiveEpilogueBwdISA_SB_SD_Li256ELb0ELb0ELi2EEENS1_25SingleTileBwdLPTSchedulerILb0ELi128ELb0EEEEEEEEEvNT_6ParamsE$_ZN4cute3eso3ESOILb1ELb0EJNS_6LayoutINS_5tupleIJNS3_IJNS_1CILi1EEENS3_IJNS4_ILi4EEENS4_ILi2EEEEEEEEES7_S6_EEENS3_IJNS3_IJNS4_ILi0EEENS3_IJS5_NS4_ILi8EEEEEEEEES6_NS4_ILi16EEEEEEEENS_10ViewEngineIPN7cutlass10bfloat16_tEEEEEC2ERKSH_RKSM_ - $_ZN7cutlass13device_kernelIN5flash19enable_sm80_to_sm89INS1_16FlashAttnBwdSm80INS1_25CollectiveMainloopBwdSm80ILi2ELi2EN4cute5tupleIJNS5_1CILi128EEES8_NS7_ILi64EEEEEENS_10bfloat16_tEfNS_4arch4Sm80ELb1ELb0ELb1ELb0ELb0ELb0ELb0ELb0ELi2ELi4ELi4ELi4ELb0EEENS1_21CollectiveEpilogueBwdISA_SB_SD_Li256ELb0ELb0ELi2EEENS1_25SingleTileBwdLPTSchedulerILb0ELi128ELb0EEEEEEEEEvNT_6ParamsE$_ZN4cute3eso3ESOILb1ELb0EJNS_6LayoutINS_5tupleIJNS3_IJNS_1CILi1EEENS3_IJNS4_ILi2EEES6_EEEEEES6_NS4_ILi4EEEEEENS3_IJNS3_IJNS4_ILi0EEENS3_IJS5_S9_EEEEEES6_NS4_ILi8EEEEEEEENS_10ViewEngineIPjEEEEC2ERKSG_RKSJ_)
$_ZN7cutlass13device_kernelIN5flash19enable_sm80_to_sm89INS1_16FlashAttnBwdSm80INS1_25CollectiveMainloopBwdSm80ILi2ELi2EN4cute5tupleIJNS5_1CILi128EEES8_NS7_ILi64EEEEEENS_10bfloat16_tEfNS_4arch4Sm80ELb1ELb0ELb1ELb0ELb0ELb0ELb0ELb0ELi2ELi4ELi4ELi4ELb0EEENS1_21CollectiveEpilogueBwdISA_SB_SD_Li256ELb0ELb0ELi2EEENS1_25SingleTileBwdLPTSchedulerILb0ELi128ELb0EEEEEEEEEvNT_6ParamsE$_ZN4cute3eso3ESOILb1ELb0EJNS_6LayoutINS_5tupleIJNS3_IJNS_1CILi1EEENS3_IJNS4_ILi2EEES6_EEEEEES6_NS4_ILi4EEEEEENS3_IJNS3_IJNS4_ILi0EEENS3_IJS5_S9_EEEEEES6_NS4_ILi8EEEEEEEENS_10ViewEngineIPjEEEEC2ERKSG_RKSJ_:
[----:B------:R-:W-:Y:S01]  /*a160*/  IADD3 R4, R58, -c[0x0][0x20], RZ ;  /* 0x800008003a047a10 */ /* 0x000fe20007ffe0ff */
[----:B------:R-:W-:Y:S01]  /*a170*/  IMAD.MOV.U32 R8, RZ, RZ, R6 ;  /* 0x000000ffff087224 */ /* 0x000fe200078e0006 */
[----:B------:R-:W-:-:S03]  /*a180*/  MOV R9, 0x0 ;  /* 0x0000000000097802 */ /* 0x000fc60000000f00 */
[----:B------:R1:W-:Y:S01]  /*a190*/  STL.64 [R4], R2 ;  /* 0x0000000204007387 */ /* 0x0003e20000100a00 */
[----:B------:R-:W-:Y:S05]  /*a1a0*/  RET.REL.NODEC R8 `(_ZN7cutlass13device_kernelIN5flash19enable_sm80_to_sm89INS1_16FlashAttnBwdSm80INS1_25CollectiveMainloopBwdSm80ILi2ELi2EN4cute5tupleIJNS5_1CILi128EEES8_NS7_ILi64EEEEEENS_10bfloat16_tEfNS_4arch4Sm80ELb1ELb0ELb1ELb0ELb0ELb0ELb0ELb0ELi2ELi4ELi4ELi4ELb0EEENS1_21CollectiveEpilogueBwdISA_SB_SD_Li256ELb0ELb0ELi2EEENS1_25SingleTileBwdLPTSchedulerILb0ELi128ELb0EEEEEEEEEvNT_6ParamsE) ;  /* 0xffff5e5008007950 */ /* 0x000fea0003c3ffff */
        .type           $_ZN7cutlass13device_kernelIN5flash19enable_sm80_to_sm89INS1_16FlashAttnBwdSm80INS1_25CollectiveMainloopBwdSm80ILi2ELi2EN4cute5tupleIJNS5_1CILi128EEES8_NS7_ILi64EEEEEENS_10bfloat16_tEfNS_4arch4Sm80ELb1ELb0ELb1ELb0ELb0ELb0ELb0ELb0ELi2ELi4ELi4ELi4ELb0EEENS1_21CollectiveEpilogueBwdISA_SB_SD_Li256ELb0ELb0ELi2EEENS1_25SingleTileBwdLPTSchedulerILb0ELi128ELb0EEEEEEEEEvNT_6ParamsE$_ZN4cute3eso3ESOILb1ELb0EJNS_6LayoutINS_5tupleIJNS3_IJNS_1CILi1EEENS3_IJNS4_ILi4EEENS4_ILi2EEEEEEEEES7_S6_EEENS3_IJNS3_IJNS4_ILi0EEENS3_IJS5_NS4_ILi8EEEEEEEEES6_NS4_ILi16EEEEEEEENS_10ViewEngineIPN7cutlass10bfloat16_tEEEEEC2ERKSH_RKSM_,@function
        .size           $_ZN7cutlass13device_kernelIN5flash19enable_sm80_to_sm89INS1_16FlashAttnBwdSm80INS1_25CollectiveMainloopBwdSm80ILi2ELi2EN4cute5tupleIJNS5_1CILi128EEES8_NS7_ILi64EEEEEENS_10bfloat16_tEfNS_4arch4Sm80ELb1ELb0ELb1ELb0ELb0ELb0ELb0ELb0ELi2ELi4ELi4ELi4ELb0EEENS1_21CollectiveEpilogueBwdISA_SB_SD_Li256ELb0ELb0ELi2EEENS1_25SingleTileBwdLPTSchedulerILb0ELi128ELb0EEEEEEEEEvNT_6ParamsE$_ZN4cute3eso3ESOILb1ELb0EJNS_6LayoutINS_5tupleIJNS3_IJNS_1CILi1EEENS3_IJNS4_ILi4EEENS4_ILi2EEEEEEEEES7_S6_EEENS3_IJNS3_IJNS4_ILi0EEENS3_IJS5_NS4_ILi8EEEEEEEEES6_NS4_ILi16EEEEEEEENS_10ViewEngineIPN7cutlass10bfloat16_tEEEEEC2ERKSH_RKSM_,($_ZN7cutlass13device_kernelIN5flash19enable_sm80_to_sm89INS1_16FlashAttnBwdSm80INS1_25CollectiveMainloopBwdSm80ILi2ELi2EN4cute5tupleIJNS5_1CILi128EEES8_NS7_ILi64EEEEEENS_10bfloat16_tEfNS_4arch4Sm80ELb1ELb0ELb1ELb0ELb0ELb0ELb0ELb0ELi2ELi4ELi4ELi4ELb0EEENS1_21CollectiveEpilogueBwdISA_SB_SD_Li256ELb0ELb0ELi2EEENS1_25SingleTileBwdLPTSchedulerILb0ELi128ELb0EEEEEEEEEvNT_6ParamsE$_ZN4cute3eso3ESOILb1ELb0EJNS_6LayoutINS_5tupleIJNS3_IJNS_1CILi1EEENS4_ILi2EEEEEEEEENS3_IJNS3_IJS5_S5_EEEEEEEENS_10ViewEngineIPjEEEEC2ERKSB_RKSE_ - $_ZN7cutlass13device_kernelIN5flash19enable_sm80_to_sm89INS1_16FlashAttnBwdSm80INS1_25CollectiveMainloopBwdSm80ILi2ELi2EN4cute5tupleIJNS5_1CILi128EEES8_NS7_ILi64EEEEEENS_10bfloat16_tEfNS_4arch4Sm80ELb1ELb0ELb1ELb0ELb0ELb0ELb0ELb0ELi2ELi4ELi4ELi4ELb0EEENS1_21CollectiveEpilogueBwdISA_SB_SD_Li256ELb0ELb0ELi2EEENS1_25SingleTileBwdLPTSchedulerILb0ELi128ELb0EEEEEEEEEvNT_6ParamsE$_ZN4cute3eso3ESOILb1ELb0EJNS_6LayoutINS_5tupleIJNS3_IJNS_1CILi1EEENS3_IJNS4_ILi4EEENS4_ILi2EEEEEEEEES7_S6_EEENS3_IJNS3_IJNS4_ILi0EEENS3_IJS5_NS4_ILi8EEEEEEEEES6_NS4_ILi16EEEEEEEENS_10ViewEngineIPN7cutlass10bfloat16_tEEEEEC2ERKSH_RKSM_)
$_ZN7cutlass13device_kernelIN5flash19enable_sm80_to_sm89INS1_16FlashAttnBwdSm80INS1_25CollectiveMainloopBwdSm80ILi2ELi2EN4cute5tupleIJNS5_1CILi128EEES8_NS7_ILi64EEEEEENS_10bfloat16_tEfNS_4arch4Sm80ELb1ELb0ELb1ELb0ELb0ELb0ELb0ELb0ELi2ELi4ELi4ELi4ELb0EEENS1_21CollectiveEpilogueBwdISA_SB_SD_Li256ELb0ELb0ELi2EEENS1_25SingleTileBwdLPTSchedulerILb0ELi128ELb0EEEEEEEEEvNT_6ParamsE$_ZN4cute3eso3ESOILb1ELb0EJNS_6LayoutINS_5tupleIJNS3_IJNS_1CILi1EEENS3_IJNS4_ILi4EEENS4_ILi2EEEEEEEEES7_S6_EEENS3_IJNS3_IJNS4_ILi0EEENS3_IJS5_NS4_ILi8EEEEEEEEES6_NS4_ILi16EEEEEEEENS_10ViewEngineIPN7cutlass10bfloat16_tEEEEEC2ERKSH_RKSM_:
[----:B------:R-:W-:Y:S01]  /*a1b0*/  IADD3 R3, R58, -c[0x0][0x20], RZ ;  /* 0x800008003a037a10 */ /* 0x000fe20007ffe0ff */
[----:B------:R-:W-:Y:S01]  /*a1c0*/  IMAD.MOV.U32 R52, RZ, RZ, R2 ;  /* 0x000000ffff347224 */ /* 0x000fe200078e0002 */
[----:B------:R-:W-:-:S04]  /*a1d0*/  MOV R5, 0x0 ;  /* 0x0000000000057802 */ /* 0x000fc80000000f00 */
[----:B------:R1:W-:Y:S01]  /*a1e0*/  STL.64 [R3], R52 ;  /* 0x0000003403007387 */ /* 0x0003e20000100a00 */
[----:B------:R-:W-:Y:S05]  /*a1f0*/  RET.REL.NODEC R4 `(_ZN7cutlass13device_kernelIN5flash19enable_sm80_to_sm89INS1_16FlashAttnBwdSm80INS1_25CollectiveMainloopBwdSm80ILi2ELi2EN4cute5tupleIJNS5_1CILi128EEES8_NS7_ILi64EEEEEENS_10bfloat16_tEfNS_4arch4Sm80ELb1ELb0ELb1ELb0ELb0ELb0ELb0ELb0ELi2ELi4ELi4ELi4ELb0EEENS1_21CollectiveEpilogueBwdISA_SB_SD_Li256ELb0ELb0ELi2EEENS1_25SingleTileBwdLPTSchedulerILb0ELi128ELb0EEEEEEEEEvNT_6ParamsE) ;  /* 0xffff5e0004007950 */ /* 0x000fea0003c3ffff */
        .type           $_ZN7cutlass13device_kernelIN5flash19enable_sm80_to_sm89INS1_16FlashAttnBwdSm80INS1_25CollectiveMainloopBwdSm80ILi2ELi2EN4cute5tupleIJNS5_1CILi128EEES8_NS7_ILi64EEEEEENS_10bfloat16_tEfNS_4arch4Sm80ELb1ELb0ELb1ELb0ELb0ELb0ELb0ELb0ELi2ELi4ELi4ELi4ELb0EEENS1_21CollectiveEpilogueBwdISA_SB_SD_Li256ELb0ELb0ELi2EEENS1_25SingleTileBwdLPTSchedulerILb0ELi128ELb0EEEEEEEEEvNT_6ParamsE$_ZN4cute3eso3ESOILb1ELb0EJNS_6LayoutINS_5tupleIJNS3_IJNS_1CILi1EEENS4_ILi2EEEEEEEEENS3_IJNS3_IJS5_S5_EEEEEEEENS_10ViewEngineIPjEEEEC2ERKSB_RKSE_,@function
        .size           $_ZN7cutlass13device_kernelIN5flash19enable_sm80_to_sm89INS1_16FlashAttnBwdSm80INS1_25CollectiveMainloopBwdSm80ILi2ELi2EN4cute5tupleIJNS5_1CILi128EEES8_NS7_ILi64EEEEEENS_10bfloat16_tEfNS_4arch4Sm80ELb1ELb0ELb1ELb0ELb0ELb0ELb0ELb0ELi2ELi4ELi4ELi4ELb0EEENS1_21CollectiveEpilogueBwdISA_SB_SD_Li256ELb0ELb0ELi2EEENS1_25SingleTileBwdLPTSchedulerILb0ELi128ELb0EEEEEEEEEvNT_6ParamsE$_ZN4cute3eso3ESOILb1ELb0EJNS_6LayoutINS_5tupleIJNS3_IJNS_1CILi1EEENS4_ILi2EEEEEEEEENS3_IJNS3_IJS5_S5_EEEEEEEENS_10ViewEngineIPjEEEEC2ERKSB_RKSE_,($_ZN7cutlass13device_kernelIN5flash19enable_sm80_to_sm89INS1_16FlashAttnBwdSm80INS1_25CollectiveMainloopBwdSm80ILi2ELi2EN4cute5tupleIJNS5_1CILi128EEES8_NS7_ILi64EEEEEENS_10bfloat16_tEfNS_4arch4Sm80ELb1ELb0ELb1ELb0ELb0ELb0ELb0ELb0ELi2ELi4ELi4ELi4ELb0EEENS1_21CollectiveEpilogueBwdISA_SB_SD_Li256ELb0ELb0ELi2EEENS1_25SingleTileBwdLPTSchedulerILb0ELi128ELb0EEEEEEEEEvNT_6ParamsE$_ZN4cute3eso3ESOILb1ELb0EJNS_6LayoutINS_5tupleIJNS3_IJNS_1CILi1EEENS4_ILi2EEEEEES6_NS4_ILi8EEEEEENS3_IJNS3_IJS5_S5_EEES6_NS4_ILi4EEEEEEEENS_10ViewEngineIPKN7cutlass5ArrayIfLi2ELb1EEEEEEEC2ERKSD_RKSK_ - $_ZN7cutlass13device_kernelIN5flash19enable_sm80_to_sm89INS1_16FlashAttnBwdSm80INS1_25CollectiveMainloopBwdSm80ILi2ELi2EN4cute5tupleIJNS5_1CILi128EEES8_NS7_ILi64EEEEEENS_10bfloat16_tEfNS_4arch4Sm80ELb1ELb0ELb1ELb0ELb0ELb0ELb0ELb0ELi2ELi4ELi4ELi4ELb0EEENS1_21CollectiveEpilogueBwdISA_SB_SD_Li256ELb0ELb0ELi2EEENS1_25SingleTileBwdLPTSchedulerILb0ELi128ELb0EEEEEEEEEvNT_6ParamsE$_ZN4cute3eso3ESOILb1ELb0EJNS_6LayoutINS_5tupleIJNS3_IJNS_1CILi1EEENS4_ILi2EEEEEEEEENS3_IJNS3_IJS5_S5_EEEEEEEENS_10ViewEngineIPjEEEEC2ERKSB_RKSE_)
$_ZN7cutlass13device_kernelIN5flash19enable_sm80_to_sm89INS1_16FlashAttnBwdSm80INS1_25CollectiveMainloopBwdSm80ILi2ELi2EN4cute5tupleIJNS5_1CILi128EEES8_NS7_ILi64EEEEEENS_10bfloat16_tEfNS_4arch4Sm80ELb1ELb0ELb1ELb0ELb0ELb0ELb0ELb0ELi2ELi4ELi4ELi4ELb0EEENS1_21CollectiveEpilogueBwdISA_SB_SD_Li256ELb0ELb0ELi2EEENS1_25SingleTileBwdLPTSchedulerILb0ELi128ELb0EEEEEEEEEvNT_6ParamsE$_ZN4cute3eso3ESOILb1ELb0EJNS_6LayoutINS_5tupleIJNS3_IJNS_1CILi1EEENS4_ILi2EEEEEEEEENS3_IJNS3_IJS5_S5_EEEEEEEENS_10ViewEngineIPjEEEEC2ERKSB_RKSE_:
[----:B------:R-:W-:Y:S01]  /*a200*/  IADD3 R2, R2, -c[0x0][0x20], RZ ;  /* 0x8000080002027a10 */ /* 0x000fe20007ffe0ff */
[----:B------:R-:W-:Y:S01]  /*a210*/  IMAD.MOV.U32 R11, RZ, RZ, R3 ;  /* 0x000000ffff0b7224 */ /* 0x000fe200078e0003 */
[----:B------:R-:W-:-:S04]  /*a220*/  MOV R5, 0x0 ;  /* 0x0000000000057802 */ /* 0x000fc80000000f00 */
[----:B------:R1:W-:Y:S01]  /*a230*/  STL.64 [R2], R10 ;  /* 0x0000000a02007387 */ /* 0x0003e20000100a00 */
[----:B------:R-:W-:Y:S05]  /*a240*/  RET.REL.NODEC R4 `(_ZN7cutlass13device_kernelIN5flash19enable_sm80_to_sm89INS1_16FlashAttnBwdSm80INS1_25CollectiveMainloopBwdSm80ILi2ELi2EN4cute5tupleIJNS5_1CILi128EEES8_NS7_ILi64EEEEEENS_10bfloat16_tEfNS_4arch4Sm80ELb1ELb0ELb1ELb0ELb0ELb0ELb0ELb0ELi2ELi4ELi4ELi4ELb0EEENS1_21CollectiveEpilogueBwdISA_SB_SD_Li256ELb0ELb0ELi2EEENS1_25SingleTileBwdLPTSchedulerILb0ELi128ELb0EEEEEEEEEvNT_6ParamsE) ;  /* 0xffff5db004007950 */ /* 0x000fea0003c3ffff */
        .type           $_ZN7cutlass13device_kernelIN5flash19enable_sm80_to_sm89INS1_16FlashAttnBwdSm80INS1_25CollectiveMainloopBwdSm80ILi2ELi2EN4cute5tupleIJNS5_1CILi128EEES8_NS7_ILi64EEEEEENS_10bfloat16_tEfNS_4arch4Sm80ELb1ELb0ELb1ELb0ELb0ELb0ELb0ELb0ELi2ELi4ELi4ELi4ELb0EEENS1_21CollectiveEpilogueBwdISA_SB_SD_Li256ELb0ELb0ELi2EEENS1_25SingleTileBwdLPTSchedulerILb0ELi128ELb0EEEEEEEEEvNT_6ParamsE$_ZN4cute3eso3ESOILb1ELb0EJNS_6LayoutINS_5tupleIJNS3_IJNS_1CILi1EEENS4_ILi2EEEEEES6_NS4_ILi8EEEEEENS3_IJNS3_IJS5_S5_EEES6_NS4_ILi4EEEEEEEENS_10ViewEngineIPKN7cutlass5ArrayIfLi2ELb1EEEEEEEC2ERKSD_RKSK_,@function
        .size           $_ZN7cutlass13device_kernelIN5flash19enable_sm80_to_sm89INS1_16FlashAttnBwdSm80INS1_25CollectiveMainloopBwdSm80ILi2ELi2EN4cute5tupleIJNS5_1CILi128EEES8_NS7_ILi64EEEEEENS_10bfloat16_tEfNS_4arch4Sm80ELb1ELb0ELb1ELb0ELb0ELb0ELb0ELb0ELi2ELi4ELi4ELi4ELb0EEENS1_21CollectiveEpilogueBwdISA_SB_SD_Li256ELb0ELb0ELi2EEENS1_25SingleTileBwdLPTSchedulerILb0ELi128ELb0EEEEEEEEEvNT_6ParamsE$_ZN4cute3eso3ESOILb1ELb0EJNS_6LayoutINS_5tupleIJNS3_IJNS_1CILi1EEENS4_ILi2EEEEEES6_NS4_ILi8EEEEEENS3_IJNS3_IJS5_S5_EEES6_NS4_ILi4EEEEEEEENS_10ViewEngineIPKN7cutlass5ArrayIfLi2ELb1EEEEEEEC2ERKSD_RKSK_,($_ZN7cutlass13device_kernelIN5flash19enable_sm80_to_sm89INS1_16FlashAttnBwdSm80INS1_25CollectiveMainloopBwdSm80ILi2ELi2EN4cute5tupleIJNS5_1CILi128EEES8_NS7_ILi64EEEEEENS_10bfloat16_tEfNS_4arch4Sm80ELb1ELb0ELb1ELb0ELb0ELb0ELb0ELb0ELi2ELi4ELi4ELi4ELb0EEENS1_21CollectiveEpilogueBwdISA_SB_SD_Li256ELb0ELb0ELi2EEENS1_25SingleTileBwdLPTSchedulerILb0ELi128ELb0EEEEEEEEEvNT_6ParamsE$_ZN4cute3eso3ESOILb1ELb0EJNS_6LayoutINS_5tupleIJNS3_IJNS_1CILi1EEENS4_ILi2EEEEEES6_NS4_ILi8EEEEEENS3_IJNS3_IJS5_S5_EEES6_NS4_ILi4EEEEEEEENS_10ViewEngineIPN7cutlass5ArrayINSF_10bfloat16_tELi2ELb0EEEEEEEC2ERKSD_RKSK_ - $_ZN7cutlass13device_kernelIN5flash19enable_sm80_to_sm89INS1_16FlashAttnBwdSm80INS1_25CollectiveMainloopBwdSm80ILi2ELi2EN4cute5tupleIJNS5_1CILi128EEES8_NS7_ILi64EEEEEENS_10bfloat16_tEfNS_4arch4Sm80ELb1ELb0ELb1ELb0ELb0ELb0ELb0ELb0ELi2ELi4ELi4ELi4ELb0EEENS1_21CollectiveEpilogueBwdISA_SB_SD_Li256ELb0ELb0ELi2EEENS1_25SingleTileBwdLPTSchedulerILb0ELi128ELb0EEEEEEEEEvNT_6ParamsE$_ZN4cute3eso3ESOILb1ELb0EJNS_6LayoutINS_5tupleIJNS3_IJNS_1CILi1EEENS4_ILi2EEEEEES6_NS4_ILi8EEEEEENS3_IJNS3_IJS5_S5_EEES6_NS4_ILi4EEEEEEEENS_10ViewEngineIPKN7cutlass5ArrayIfLi2ELb1EEEEEEEC2ERKSD_RKSK_)
$_ZN7cutlass13device_kernelIN5flash19enable_sm80_to_sm89INS1_16FlashAttnBwdSm80INS1_25CollectiveMainloopBwdSm80ILi2ELi2EN4cute5tupleIJNS5_1CILi128EEES8_NS7_ILi64EEEEEENS_10bfloat16_tEfNS_4arch4Sm80ELb1ELb0ELb1ELb0ELb0ELb0ELb0ELb0ELi2ELi4ELi4ELi4ELb0EEENS1_21CollectiveEpilogueBwdISA_SB_SD_Li256ELb0ELb0ELi2EEENS1_25SingleTileBwdLPTSchedulerILb0ELi128ELb0EEEEEEEEEvNT_6ParamsE$_ZN4cute3eso3ESOILb1ELb0EJNS_6LayoutINS_5tupleIJNS3_IJNS_1CILi1EEENS4_ILi2EEEEEES6_NS4_ILi8EEEEEENS3_IJNS3_IJS5_S5_EEES6_NS4_ILi4EEEEEEEENS_10ViewEngineIPKN7cutlass5ArrayIfLi2ELb1EEEEEEEC2ERKSD_RKSK_:
[----:B------:R-:W-:Y:S01]  /*a250*/  IADD3 R2, R58, -c[0x0][0x20], RZ ;  /* 0x800008003a027a10 */ /* 0x000fe20007ffe0ff */
[----:B------:R-:W-:Y:S01]  /*a260*/  IMAD.MOV.U32 R9, RZ, RZ, R5 ;  /* 0x000000ffff097224 */ /* 0x000fe200078e0005 */
[----:B------:R-:W-:Y:S01]  /*a270*/  MOV R10, R6 ;  /* 0x00000006000a7202 */ /* 0x000fe20000000f00 */
[----:B------:R-:W-:-:S03]  /*a280*/  IMAD.MOV.U32 R11, RZ, RZ, 0x0 ;  /* 0x00000000ff0b7424 */ /* 0x000fc600078e00ff */
[----:B------:R1:W-:Y:S01]  /*a290*/  STL.64 [R2], R8 ;  /* 0x0000000802007387 */ /* 0x0003e20000100a00 */
[----:B------:R-:W-:Y:S05]  /*a2a0*/  RET.REL.NODEC R10 `(_ZN7cutlass13device_kernelIN5flash19enable_sm80_to_sm89INS1_16FlashAttnBwdSm80INS1_25CollectiveMainloopBwdSm80ILi2ELi2EN4cute5tupleIJNS5_1CILi128EEES8_NS7_ILi64EEEEEENS_10bfloat16_tEfNS_4arch4Sm80ELb1ELb0ELb1ELb0ELb0ELb0ELb0ELb0ELi2ELi4ELi4ELi4ELb0EEENS1_21CollectiveEpilogueBwdISA_SB_SD_Li256ELb0ELb0ELi2EEENS1_25SingleTileBwdLPTSchedulerILb0ELi128ELb0EEEEEEEEEvNT_6ParamsE) ;  /* 0xffff5d500a007950 */ /* 0x000fea0003c3ffff */
        .type           $_ZN7cutlass13device_kernelIN5flash19enable_sm80_to_sm89INS1_16FlashAttnBwdSm80INS1_25CollectiveMainloopBwdSm80ILi2ELi2EN4cute5tupleIJNS5_1CILi128EEES8_NS7_ILi64EEEEEENS_10bfloat16_tEfNS_4arch4Sm80ELb1ELb0ELb1ELb0ELb0ELb0ELb0ELb0ELi2ELi4ELi4ELi4ELb0EEENS1_21CollectiveEpilogueBwdISA_SB_SD_Li256ELb0ELb0ELi2EEENS1_25SingleTileBwdLPTSchedulerILb0ELi128ELb0EEEEEEEEEvNT_6ParamsE$_ZN4cute3eso3ESOILb1ELb0EJNS_6LayoutINS_5tupleIJNS3_IJNS_1CILi1EEENS4_ILi2EEEEEES6_NS4_ILi8EEEEEENS3_IJNS3_IJS5_S5_EEES6_NS4_ILi4EEEEEEEENS_10ViewEngineIPN7cutlass5ArrayINSF_10bfloat16_tELi2ELb0EEEEEEEC2ERKSD_RKSK_,@function
        .size           $_ZN7cutlass13device_kernelIN5flash19enable_sm80_to_sm89INS1_16FlashAttnBwdSm80INS1_25CollectiveMainloopBwdSm80ILi2ELi2EN4cute5tupleIJNS5_1CILi128EEES8_NS7_ILi64EEEEEENS_10bfloat16_tEfNS_4arch4Sm80ELb1ELb0ELb1ELb0ELb0ELb0ELb0ELb0ELi2ELi4ELi4ELi4ELb0EEENS1_21CollectiveEpilogueBwdISA_SB_SD_Li256ELb0ELb0ELi2EEENS1_25SingleTileBwdLPTSchedulerILb0ELi128ELb0EEEEEEEEEvNT_6ParamsE$_ZN4cute3eso3ESOILb1ELb0EJNS_6LayoutINS_5tupleIJNS3_IJNS_1CILi1EEENS4_ILi2EEEEEES6_NS4_ILi8EEEEEENS3_IJNS3_IJS5_S5_EEES6_NS4_ILi4EEEEEEEENS_10ViewEngineIPN7cutlass5ArrayINSF_10bfloat16_tELi2ELb0EEEEEEEC2ERKSD_RKSK_,($_ZN7cutlass13device_kernelIN5flash19enable_sm80_to_sm89INS1_16FlashAttnBwdSm80INS1_25CollectiveMainloopBwdSm80ILi2ELi2EN4cute5tupleIJNS5_1CILi128EEES8_NS7_ILi64EEEEEENS_10bfloat16_tEfNS_4arch4Sm80ELb1ELb0ELb1ELb0ELb0ELb0ELb0ELb0ELi2ELi4ELi4ELi4ELb0EEENS1_21CollectiveEpilogueBwdISA_SB_SD_Li256ELb0ELb0ELi2EEENS1_25SingleTileBwdLPTSchedulerILb0ELi128ELb0EEEEEEEEEvNT_6ParamsE$_ZN4cute3eso3ESOILb1ELb0EJNS_6LayoutINS_5tupleIJNS3_IJNS_1CILi1EEENS4_ILi2EEES6_EEEEEENS3_IJNS3_IJS5_S5_S6_EEEEEEEENS_10ViewEngineIPjEEEEC2ERKSB_RKSE_ - $_ZN7cutlass13device_kernelIN5flash19enable_sm80_to_sm89INS1_16FlashAttnBwdSm80INS1_25CollectiveMainloopBwdSm80ILi2ELi2EN4cute5tupleIJNS5_1CILi128EEES8_NS7_ILi64EEEEEENS_10bfloat16_tEfNS_4arch4Sm80ELb1ELb0ELb1ELb0ELb0ELb0ELb0ELb0ELi2ELi4ELi4ELi4ELb0EEENS1_21CollectiveEpilogueBwdISA_SB_SD_Li256ELb0ELb0ELi2EEENS1_25SingleTileBwdLPTSchedulerILb0ELi128ELb0EEEEEEEEEvNT_6ParamsE$_ZN4cute3eso3ESOILb1ELb0EJNS_6LayoutINS_5tupleIJNS3_IJNS_1CILi1EEENS4_ILi2EEEEEES6_NS4_ILi8EEEEEENS3_IJNS3_IJS5_S5_EEES6_NS4_ILi4EEEEEEEENS_10ViewEngineIPN7cutlass5ArrayINSF_10bfloat16_tELi2ELb0EEEEEEEC2ERKSD_RKSK_)
$_ZN7cutlass13device_kernelIN5flash19enable_sm80_to_sm89INS1_16FlashAttnBwdSm80INS1_25CollectiveMainloopBwdSm80ILi2ELi2EN4cute5tupleIJNS5_1CILi128EEES8_NS7_ILi64EEEEEENS_10bfloat16_tEfNS_4arch4Sm80ELb1ELb0ELb1ELb0ELb0ELb0ELb0ELb0ELi2ELi4ELi4ELi4ELb0EEENS1_21CollectiveEpilogueBwdISA_SB_SD_Li256ELb0ELb0ELi2EEENS1_25SingleTileBwdLPTSchedulerILb0ELi128ELb0EEEEEEEEEvNT_6ParamsE$_ZN4cute3eso3ESOILb1ELb0EJNS_6LayoutINS_5tupleIJNS3_IJNS_1CILi1EEENS4_ILi2EEEEEES6_NS4_ILi8EEEEEENS3_IJNS3_IJS5_S5_EEES6_NS4_ILi4EEEEEEEENS_10ViewEngineIPN7cutlass5ArrayINSF_10bfloat16_tELi2ELb0EEEEEEEC2ERKSD_RKSK_:
[----:B------:R-:W-:Y:S01]  /*a2b0*/  IADD3 R2, R58, -c[0x0][0x20], RZ ;  /* 0x800008003a027a10 */ /* 0x000fe20007ffe0ff */
[----:B------:R-:W-:Y:S01]  /*a2c0*/  IMAD.MOV.U32 R9, RZ, RZ, R5 ;  /* 0x000000ffff097224 */ /* 0x000fe200078e0005 */
[----:B------:R-:W-:Y:S01]  /*a2d0*/  MOV R52, R6 ;  /* 0x0000000600347202 */ /* 0x000fe20000000f00 */
[----:B------:R-:W-:-:S03]  /*a2e0*/  IMAD.MOV.U32 R53, RZ, RZ, 0x0 ;  /* 0x00000000ff357424 */ /* 0x000fc600078e00ff */
[----:B------:R1:W-:Y:S01]  /*a2f0*/  STL.64 [R2], R8 ;  /* 0x0000000802007387 */ /* 0x0003e20000100a00 */
[----:B------:R-:W-:Y:S05]  /*a300*/  RET.REL.NODEC R52 `(_ZN7cutlass13device_kernelIN5flash19enable_sm80_to_sm89INS1_16FlashAttnBwdSm80INS1_25CollectiveMainloopBwdSm80ILi2ELi2EN4cute5tupleIJNS5_1CILi128EEES8_NS7_ILi64EEEEEENS_10bfloat16_tEfNS_4arch4Sm80ELb1ELb0ELb1ELb0ELb0ELb0ELb0ELb0ELi2ELi4ELi4ELi4ELb0EEENS1_21CollectiveEpilogueBwdISA_SB_SD_Li256ELb0ELb0ELi2EEENS1_25SingleTileBwdLPTSchedulerILb0ELi128ELb0EEEEEEEEEvNT_6ParamsE) ;  /* 0xffff5cf034007950 */ /* 0x000fea0003c3ffff */
        .type           $_ZN7cutlass13device_kernelIN5flash19enable_sm80_to_sm89INS1_16FlashAttnBwdSm80INS1_25CollectiveMainloopBwdSm80ILi2ELi2EN4cute5tupleIJNS5_1CILi128EEES8_NS7_ILi64EEEEEENS_10bfloat16_tEfNS_4arch4Sm80ELb1ELb0ELb1ELb0ELb0ELb0ELb0ELb0ELi2ELi4ELi4ELi4ELb0EEENS1_21CollectiveEpilogueBwdISA_SB_SD_Li256ELb0ELb0ELi2EEENS1_25SingleTileBwdLPTSchedulerILb0ELi128ELb0EEEEEEEEEvNT_6ParamsE$_ZN4cute3eso3ESOILb1ELb0EJNS_6LayoutINS_5tupleIJNS3_IJNS_1CILi1EEENS4_ILi2EEES6_EEEEEENS3_IJNS3_IJS5_S5_S6_EEEEEEEENS_10ViewEngineIPjEEEEC2ERKSB_RKSE_,@function
        .size           $_ZN7cutlass13device_kernelIN5flash19enable_sm80_to_sm89INS1_16FlashAttnBwdSm80INS1_25CollectiveMainloopBwdSm80ILi2ELi2EN4cute5tupleIJNS5_1CILi128EEES8_NS7_ILi64EEEEEENS_10bfloat16_tEfNS_4arch4Sm80ELb1ELb0ELb1ELb0ELb0ELb0ELb0ELb0ELi2ELi4ELi4ELi4ELb0EEENS1_21CollectiveEpilogueBwdISA_SB_SD_Li256ELb0ELb0ELi2EEENS1_25SingleTileBwdLPTSchedulerILb0ELi128ELb0EEEEEEEEEvNT_6ParamsE$_ZN4cute3eso3ESOILb1ELb0EJNS_6LayoutINS_5tupleIJNS3_IJNS_1CILi1EEENS4_ILi2EEES6_EEEEEENS3_IJNS3_IJS5_S5_S6_EEEEEEEENS_10ViewEngineIPjEEEEC2ERKSB_RKSE_,($_ZN7cutlass13device_kernelIN5flash19enable_sm80_to_sm89INS1_16FlashAttnBwdSm80INS1_25CollectiveMainloopBwdSm80ILi2ELi2EN4cute5tupleIJNS5_1CILi128EEES8_NS7_ILi64EEEEEENS_10bfloat16_tEfNS_4arch4Sm80ELb1ELb0ELb1ELb0ELb0ELb0ELb0ELb0ELi2ELi4ELi4ELi4ELb0EEENS1_21CollectiveEpilogueBwdISA_SB_SD_Li256ELb0ELb0ELi2EEENS1_25SingleTileBwdLPTSchedulerILb0ELi128ELb0EEEEEEEEEvNT_6ParamsE$_ZN4cute3eso3ESOILb1ELb0EJNS_6LayoutINS_5tupleIJNS3_IJNS_1CILi1EEENS4_ILi4EEEEEENS4_ILi2EEES6_EEENS3_IJNS3_IJNS4_ILi0EEES5_EEES6_NS4_ILi8EEEEEEEENS_10ViewEngineIPfEEEEC2ERKSE_RKSH_ - $_ZN7cutlass13device_kernelIN5flash19enable_sm80_to_sm89INS1_16FlashAttnBwdSm80INS1_25CollectiveMainloopBwdSm80ILi2ELi2EN4cute5tupleIJNS5_1CILi128EEES8_NS7_ILi64EEEEEENS_10bfloat16_tEfNS_4arch4Sm80ELb1ELb0ELb1ELb0ELb0ELb0ELb0ELb0ELi2ELi4ELi4ELi4ELb0EEENS1_21CollectiveEpilogueBwdISA_SB_SD_Li256ELb0ELb0ELi2EEENS1_25SingleTileBwdLPTSchedulerILb0ELi128ELb0EEEEEEEEEvNT_6ParamsE$_ZN4cute3eso3ESOILb1ELb0EJNS_6LayoutINS_5tupleIJNS3_IJNS_1CILi1EEENS4_ILi2EEES6_EEEEEENS3_IJNS3_IJS5_S5_S6_EEEEEEEENS_10ViewEngineIPjEEEEC2ERKSB_RKSE_)
$_ZN7cutlass13device_kernelIN5flash19enable_sm80_to_sm89INS1_16FlashAttnBwdSm80INS1_25CollectiveMainloopBwdSm80ILi2ELi2EN4cute5tupleIJNS5_1CILi128EEES8_NS7_ILi64EEEEEENS_10bfloat16_tEfNS_4arch4Sm80ELb1ELb0ELb1ELb0ELb0ELb0ELb0ELb0ELi2ELi4ELi4ELi4ELb0EEENS1_21CollectiveEpilogueBwdISA_SB_SD_Li256ELb0ELb0ELi2EEENS1_25SingleTileBwdLPTSchedulerILb0ELi128ELb0EEEEEEEEEvNT_6ParamsE$_ZN4cute3eso3ESOILb1ELb0EJNS_6LayoutINS_5tupleIJNS3_IJNS_1CILi1EEENS4_ILi2EEES6_EEEEEENS3_IJNS3_IJS5_S5_S6_EEEEEEEENS_10ViewEngineIPjEEEEC2ERKSB_RKSE_:
[----:B------:R-:W-:Y:S02]  /*a310*/  IADD3 R2, R67, -c[0x0][0x20], RZ ;  /* 0x8000080043027a10 */ /* 0x000fe40007ffe0ff */
[----:B------:R-:W-:-:S03]  /*a320*/  MOV R5, 0x0 ;  /* 0x0000000000057802 */ /* 0x000fc60000000f00 */
[----:B------:R1:W-:Y:S01]  /*a330*/  STL.64 [R2], R12 ;  /* 0x0000000c02007387 */ /* 0x0003e20000100a00 */
[----:B------:R-:W-:Y:S05]  /*a340*/  RET.REL.NODEC R4 `(_ZN7cutlass13device_kernelIN5flash19enable_sm80_to_sm89INS1_16FlashAttnBwdSm80INS1_25CollectiveMainloopBwdSm80ILi2ELi2EN4cute5tupleIJNS5_1CILi128EEES8_NS7_ILi64EEEEEENS_10bfloat16_tEfNS_4arch4Sm80ELb1ELb0ELb1ELb0ELb0ELb0ELb0ELb0ELi2ELi4ELi4ELi4ELb0EEENS1_21CollectiveEpilogueBwdISA_SB_SD_Li256ELb0ELb0ELi2EEENS1_25SingleTileBwdLPTSchedulerILb0ELi128ELb0EEEEEEEEEvNT_6ParamsE) ;  /* 0xffff5cb004007950 */ /* 0x000fea0003c3ffff */
        .type           $_ZN7cutlass13device_kernelIN5flash19enable_sm80_to_sm89INS1_16FlashAttnBwdSm80INS1_25CollectiveMainloopBwdSm80ILi2ELi2EN4cute5tupleIJNS5_1CILi128EEES8_NS7_ILi64EEEEEENS_10bfloat16_tEfNS_4arch4Sm80ELb1ELb0ELb1ELb0ELb0ELb0ELb0ELb0ELi2ELi4ELi4ELi4ELb0EEENS1_21CollectiveEpilogueBwdISA_SB_SD_Li256ELb0ELb0ELi2EEENS1_25SingleTileBwdLPTSchedulerILb0ELi128ELb0EEEEEEEEEvNT_6ParamsE$_ZN4cute3eso3ESOILb1ELb0EJNS_6LayoutINS_5tupleIJNS3_IJNS_1CILi1EEENS4_ILi4EEEEEENS4_ILi2EEES6_EEENS3_IJNS3_IJNS4_ILi0EEES5_EEES6_NS4_ILi8EEEEEEEENS_10ViewEngineIPfEEEEC2ERKSE_RKSH_,@function
        .size           $_ZN7cutlass13device_kernelIN5flash19enable_sm80_to_sm89INS1_16FlashAttnBwdSm80INS1_25CollectiveMainloopBwdSm80ILi2ELi2EN4cute5tupleIJNS5_1CILi128EEES8_NS7_ILi64EEEEEENS_10bfloat16_tEfNS_4arch4Sm80ELb1ELb0ELb1ELb0ELb0ELb0ELb0ELb0ELi2ELi4ELi4ELi4ELb0EEENS1_21CollectiveEpilogueBwdISA_SB_SD_Li256ELb0ELb0ELi2EEENS1_25SingleTileBwdLPTSchedulerILb0ELi128ELb0EEEEEEEEEvNT_6ParamsE$_ZN4cute3eso3ESOILb1ELb0EJNS_6LayoutINS_5tupleIJNS3_IJNS_1CILi1EEENS4_ILi4EEEEEENS4_ILi2EEES6_EEENS3_IJNS3_IJNS4_ILi0EEES5_EEES6_NS4_ILi8EEEEEEEENS_10ViewEngineIPfEEEEC2ERKSE_RKSH_,($_ZN7cutlass13device_kernelIN5flash19enable_sm80_to_sm89INS1_16FlashAttnBwdSm80INS1_25CollectiveMainloopBwdSm80ILi2ELi2EN4cute5tupleIJNS5_1CILi128EEES8_NS7_ILi64EEEEEENS_10bfloat16_tEfNS_4arch4Sm80ELb1ELb0ELb1ELb0ELb0ELb0ELb0ELb0ELi2ELi4ELi4ELi4ELb0EEENS1_21CollectiveEpilogueBwdISA_SB_SD_Li256ELb0ELb0ELi2EEENS1_25SingleTileBwdLPTSchedulerILb0ELi128ELb0EEEEEEEEEvNT_6ParamsE$_ZN4cute3eso3ESOILb1ELb0EJNS_6LayoutINS_5tupleIJNS3_IJNS_1CILi1EEES5_EEEEEENS3_IJNS3_IJS5_NS4_ILi0EEEEEEEEEEENS_10ViewEngineINS_8gmem_ptrIPKN7cutlass9uint128_tEEEEEEEC2ERKSB_RKSJ_ - $_ZN7cutlass13device_kernelIN5flash19enable_sm80_to_sm89INS1_16FlashAttnBwdSm80INS1_25CollectiveMainloopBwdSm80ILi2ELi2EN4cute5tupleIJNS5_1CILi128EEES8_NS7_ILi64EEEEEENS_10bfloat16_tEfNS_4arch4Sm80ELb1ELb0ELb1ELb0ELb0ELb0ELb0ELb0ELi2ELi4ELi4ELi4ELb0EEENS1_21CollectiveEpilogueBwdISA_SB_SD_Li256ELb0ELb0ELi2EEENS1_25SingleTileBwdLPTSchedulerILb0ELi128ELb0EEEEEEEEEvNT_6ParamsE$_ZN4cute3eso3ESOILb1ELb0EJNS_6LayoutINS_5tupleIJNS3_IJNS_1CILi1EEENS4_ILi4EEEEEENS4_ILi2EEES6_EEENS3_IJNS3_IJNS4_ILi0EEES5_EEES6_NS4_ILi8EEEEEEEENS_10ViewEngineIPfEEEEC2ERKSE_RKSH_)
$_ZN7cutlass13device_kernelIN5flash19enable_sm80_to_sm89INS1_16FlashAttnBwdSm80INS1_25CollectiveMainloopBwdSm80ILi2ELi2EN4cute5tupleIJNS5_1CILi128EEES8_NS7_ILi64EEEEEENS_10bfloat16_tEfNS_4arch4Sm80ELb1ELb0ELb1ELb0ELb0ELb0ELb0ELb0ELi2ELi4ELi4ELi4ELb0EEENS1_21CollectiveEpilogueBwdISA_SB_SD_Li256ELb0ELb0ELi2EEENS1_25SingleTileBwdLPTSchedulerILb0ELi128ELb0EEEEEEEEEvNT_6ParamsE$_ZN4cute3eso3ESOILb1ELb0EJNS_6LayoutINS_5tupleIJNS3_IJNS_1CILi1EEENS4_ILi4EEEEEENS4_ILi2EEES6_EEENS3_IJNS3_IJNS4_ILi0EEES5_EEES6_NS4_ILi8EEEEEEEENS_10ViewEngineIPfEEEEC2ERKSE_RKSH_:
[----:B------:R-:W-:Y:S02]  /*a350*/  IADD3 R2, R60, -c[0x0][0x20], RZ ;  /* 0x800008003c027a10 */ /* 0x000fe40007ffe0ff */
[----:B------:R-:W-:-:S03]  /*a360*/  MOV R5, 0x0 ;  /* 0x0000000000057802 */ /* 0x000fc60000000f00 */
[----:B------:R1:W-:Y:S01]  /*a370*/  STL.64 [R2], R56 ;  /* 0x0000003802007387 */ /* 0x0003e20000100a00 */
[----:B------:R-:W-:Y:S05]  /*a380*/  RET.REL.NODEC R4 `(_ZN7cutlass13device_kernelIN5flash19enable_sm80_to_sm89INS1_16FlashAttnBwdSm80INS1_25CollectiveMainloopBwdSm80ILi2ELi2EN4cute5tupleIJNS5_1CILi128EEES8_NS7_ILi64EEEEEENS_10bfloat16_tEfNS_4arch4Sm80ELb1ELb0ELb1ELb0ELb0ELb0ELb0ELb0ELi2ELi4ELi4ELi4ELb0EEENS1_21CollectiveEpilogueBwdISA_SB_SD_Li256ELb0ELb0ELi2EEENS1_25SingleTileBwdLPTSchedulerILb0ELi128ELb0EEEEEEEEEvNT_6ParamsE) ;  /* 0xffff5c7004007950 */ /* 0x000fea0003c3ffff */
        .type           $_ZN7cutlass13device_kernelIN5flash19enable_sm80_to_sm89INS1_16FlashAttnBwdSm80INS1_25CollectiveMainloopBwdSm80ILi2ELi2EN4cute5tupleIJNS5_1CILi128EEES8_NS7_ILi64EEEEEENS_10bfloat16_tEfNS_4arch4Sm80ELb1ELb0ELb1ELb0ELb0ELb0ELb0ELb0ELi2ELi4ELi4ELi4ELb0EEENS1_21CollectiveEpilogueBwdISA_SB_SD_Li256ELb0ELb0ELi2EEENS1_25SingleTileBwdLPTSchedulerILb0ELi128ELb0EEEEEEEEEvNT_6ParamsE$_ZN4cute3eso3ESOILb1ELb0EJNS_6LayoutINS_5tupleIJNS3_IJNS_1CILi1EEES5_EEEEEENS3_IJNS3_IJS5_NS4_ILi0EEEEEEEEEEENS_10ViewEngineINS_8gmem_ptrIPKN7cutlass9uint128_tEEEEEEEC2ERKSB_RKSJ_,@function
        .size           $_ZN7cutlass13device_kernelIN5flash19enable_sm80_to_sm89INS1_16FlashAttnBwdSm80INS1_25CollectiveMainloopBwdSm80ILi2ELi2EN4cute5tupleIJNS5_1CILi128EEES8_NS7_ILi64EEEEEENS_10bfloat16_tEfNS_4arch4Sm80ELb1ELb0ELb1ELb0ELb0ELb0ELb0ELb0ELi2ELi4ELi4ELi4ELb0EEENS1_21CollectiveEpilogueBwdISA_SB_SD_Li256ELb0ELb0ELi2EEENS1_25SingleTileBwdLPTSchedulerILb0ELi128ELb0EEEEEEEEEvNT_6ParamsE$_ZN4cute3eso3ESOILb1ELb0EJNS_6LayoutINS_5tupleIJNS3_IJNS_1CILi1EEES5_EEEEEENS3_IJNS3_IJS5_NS4_ILi0EEEEEEEEEEENS_10ViewEngineINS_8gmem_ptrIPKN7cutlass9uint128_tEEEEEEEC2ERKSB_RKSJ_,($_ZN7cutlass13device_kernelIN5flash19enable_sm80_to_sm89INS1_16FlashAttnBwdSm80INS1_25CollectiveMainloopBwdSm80ILi2ELi2EN4cute5tupleIJNS5_1CILi128EEES8_NS7_ILi64EEEEEENS_10bfloat16_tEfNS_4arch4Sm80ELb1ELb0ELb1ELb0ELb0ELb0ELb0ELb0ELi2ELi4ELi4ELi4ELb0EEENS1_21CollectiveEpilogueBwdISA_SB_SD_Li256ELb0ELb0ELi2EEENS1_25SingleTileBwdLPTSchedulerILb0ELi128ELb0EEEEEEEEEvNT_6ParamsE$_ZN4cute3eso3ESOILb1ELb0EJNS_6LayoutINS_5tupleIJNS3_IJNS_1CILi1EEES5_EEEEEENS3_IJNS3_IJS5_NS4_ILi0EEEEEEEEEEENS_10ViewEngineINS_8smem_ptrIPN7cutlass9uint128_tEEEEEEEC2ERKSB_RKSI_ - $_ZN7cutlass13device_kernelIN5flash19enable_sm80_to_sm89INS1_16FlashAttnBwdSm80INS1_25CollectiveMainloopBwdSm80ILi2ELi2EN4cute5tupleIJNS5_1CILi128EEES8_NS7_ILi64EEEEEENS_10bfloat16_tEfNS_4arch4Sm80ELb1ELb0ELb1ELb0ELb0ELb0ELb0ELb0ELi2ELi4ELi4ELi4ELb0EEENS1_21CollectiveEpilogueBwdISA_SB_SD_Li256ELb0ELb0ELi2EEENS1_25SingleTileBwdLPTSchedulerILb0ELi128ELb0EEEEEEEEEvNT_6ParamsE$_ZN4cute3eso3ESOILb1ELb0EJNS_6LayoutINS_5tupleIJNS3_IJNS_1CILi1EEES5_EEEEEENS3_IJNS3_IJS5_NS4_ILi0EEEEEEEEEEENS_10ViewEngineINS_8gmem_ptrIPKN7cutlass9uint128_tEEEEEEEC2ERKSB_RKSJ_)
$_ZN7cutlass13device_kernelIN5flash19enable_sm80_to_sm89INS1_16FlashAttnBwdSm80INS1_25CollectiveMainloopBwdSm80ILi2ELi2EN4cute5tupleIJNS5_1CILi128EEES8_NS7_ILi64EEEEEENS_10bfloat16_tEfNS_4arch4Sm80ELb1ELb0ELb1ELb0ELb0ELb0ELb0ELb0ELi2ELi4ELi4ELi4ELb0EEENS1_21CollectiveEpilogueBwdISA_SB_SD_Li256ELb0ELb0ELi2EEENS1_25SingleTileBwdLPTSchedulerILb0ELi128ELb0EEEEEEEEEvNT_6ParamsE$_ZN4cute3eso3ESOILb1ELb0EJNS_6LayoutINS_5tupleIJNS3_IJNS_1CILi1EEES5_EEEEEENS3_IJNS3_IJS5_NS4_ILi0EEEEEEEEEEENS_10ViewEngineINS_8gmem_ptrIPKN7cutlass9uint128_tEEEEEEEC2ERKSB_RKSJ_:
[----:B------:R-:W-:Y:S02]  /*a390*/  IADD3 R4, R81, -c[0x0][0x20], RZ ;  /* 0x8000080051047a10 */ /* 0x000fe40007ffe0ff */
[----:B------:R-:W-:-:S03]  /*a3a0*/  MOV R9, 0x0 ;  /* 0x0000000000097802 */ /* 0x000fc60000000f00 */
[----:B------:R1:W-:Y:S01]  /*a3b0*/  STL.64 [R4], R2 ;  /* 0x0000000204007387 */ /* 0x0003e20000100a00 */
[----:B------:R-:W-:Y:S05]  /*a3c0*/  RET.REL.NODEC R8 `(_ZN7cutlass13device_kernelIN5flash19enable_sm80_to_sm89INS1_16FlashAttnBwdSm80INS1_25CollectiveMainloopBwdSm80ILi2ELi2EN4cute5tupleIJNS5_1CILi128EEES8_NS7_ILi64EEEEEENS_10bfloat16_tEfNS_4arch4Sm80ELb1ELb0ELb1ELb0ELb0ELb0ELb0ELb0ELi2ELi4ELi4ELi4ELb0EEENS1_21CollectiveEpilogueBwdISA_SB_SD_Li256ELb0ELb0ELi2EEENS1_25SingleTileBwdLPTSchedulerILb0ELi128ELb0EEEEEEEEEvNT_6ParamsE) ;  /* 0xffff5c3008007950 */ /* 0x000fea0003c3ffff */
        .type           $_ZN7cutlass13device_kernelIN5flash19enable_sm80_to_sm89INS1_16FlashAttnBwdSm80INS1_25CollectiveMainloopBwdSm80ILi2ELi2EN4cute5tupleIJNS5_1CILi128EEES8_NS7_ILi64EEEEEENS_10bfloat16_tEfNS_4arch4Sm80ELb1ELb0ELb1ELb0ELb0ELb0ELb0ELb0ELi2ELi4ELi4ELi4ELb0EEENS1_21CollectiveEpilogueBwdISA_SB_SD_Li256ELb0ELb0ELi2EEENS1_25SingleTileBwdLPTSchedulerILb0ELi128ELb0EEEEEEEEEvNT_6ParamsE$_ZN4cute3eso3ESOILb1ELb0EJNS_6LayoutINS_5tupleIJNS3_IJNS_1CILi1EEES5_EEEEEENS3_IJNS3_IJS5_NS4_ILi0EEEEEEEEEEENS_10ViewEngineINS_8smem_ptrIPN7cutlass9uint128_tEEEEEEEC2ERKSB_RKSI_,@function
        .size           $_ZN7cutlass13device_kernelIN5flash19enable_sm80_to_sm89INS1_16FlashAttnBwdSm80INS1_25CollectiveMainloopBwdSm80ILi2ELi2EN4cute5tupleIJNS5_1CILi128EEES8_NS7_ILi64EEEEEENS_10bfloat16_tEfNS_4arch4Sm80ELb1ELb0ELb1ELb0ELb0ELb0ELb0ELb0ELi2ELi4ELi4ELi4ELb0EEENS1_21CollectiveEpilogueBwdISA_SB_SD_Li256ELb0ELb0ELi2EEENS1_25SingleTileBwdLPTSchedulerILb0ELi128ELb0EEEEEEEEEvNT_6ParamsE$_ZN4cute3eso3ESOILb1ELb0EJNS_6LayoutINS_5tupleIJNS3_IJNS_1CILi1EEES5_EEEEEENS3_IJNS3_IJS5_NS4_ILi0EEEEEEEEEEENS_10ViewEngineINS_8smem_ptrIPN7cutlass9uint128_tEEEEEEEC2ERKSB_RKSI_,($_ZN7cutlass13device_kernelIN5flash19enable_sm80_to_sm89INS1_16FlashAttnBwdSm80INS1_25CollectiveMainloopBwdSm80ILi2ELi2EN4cute5tupleIJNS5_1CILi128EEES8_NS7_ILi64EEEEEENS_10bfloat16_tEfNS_4arch4Sm80ELb1ELb0ELb1ELb0ELb0ELb0ELb0ELb0ELi2ELi4ELi4ELi4ELb0EEENS1_21CollectiveEpilogueBwdISA_SB_SD_Li256ELb0ELb0ELi2EEENS1_25SingleTileBwdLPTSchedulerILb0ELi128ELb0EEEEEEEEEvNT_6ParamsE$_ZN4cute3eso3ESOILb1ELb0EJNS_6LayoutINS_5tupleIJNS3_IJNS_1CILi1EEES5_EEENS4_ILi32EEEEEENS3_IJNS3_IJNS4_ILi0EEES9_EEENS4_ILi256EEEEEEEENS_10ViewEngineINS_8gmem_ptrIPfEEEEEEC2ERKSD_RKSI_ - $_ZN7cutlass13device_kernelIN5flash19enable_sm80_to_sm89INS1_16FlashAttnBwdSm80INS1_25CollectiveMainloopBwdSm80ILi2ELi2EN4cute5tupleIJNS5_1CILi128EEES8_NS7_ILi64EEEEEENS_10bfloat16_tEfNS_4arch4Sm80ELb1ELb0ELb1ELb0ELb0ELb0ELb0ELb0ELi2ELi4ELi4ELi4ELb0EEENS1_21CollectiveEpilogueBwdISA_SB_SD_Li256ELb0ELb0ELi2EEENS1_25SingleTileBwdLPTSchedulerILb0ELi128ELb0EEEEEEEEEvNT_6ParamsE$_ZN4cute3eso3ESOILb1ELb0EJNS_6LayoutINS_5tupleIJNS3_IJNS_1CILi1EEES5_EEEEEENS3_IJNS3_IJS5_NS4_ILi0EEEEEEEEEEENS_10ViewEngineINS_8smem_ptrIPN7cutlass9uint128_tEEEEEEEC2ERKSB_RKSI_)
$_ZN7cutlass13device_kernelIN5flash19enable_sm80_to_sm89INS1_16FlashAttnBwdSm80INS1_25CollectiveMainloopBwdSm80ILi2ELi2EN4cute5tupleIJNS5_1CILi128EEES8_NS7_ILi64EEEEEENS_10bfloat16_tEfNS_4arch4Sm80ELb1ELb0ELb1ELb0ELb0ELb0ELb0ELb0ELi2ELi4ELi4ELi4ELb0EEENS1_21CollectiveEpilogueBwdISA_SB_SD_Li256ELb0ELb0ELi2EEENS1_25SingleTileBwdLPTSchedulerILb0ELi128ELb0EEEEEEEEEvNT_6ParamsE$_ZN4cute3eso3ESOILb1ELb0EJNS_6LayoutINS_5tupleIJNS3_IJNS_1CILi1EEES5_EEEEEENS3_IJNS3_IJS5_NS4_ILi0EEEEEEEEEEENS_10ViewEngineINS_8smem_ptrIPN7cutlass9uint128_tEEEEEEEC2ERKSB_RKSI_:
[----:B------:R-:W-:Y:S02]  /*a3d0*/  IADD3 R4, R4, -c[0x0][0x20], RZ ;  /* 0x8000080004047a10 */ /* 0x000fe40007ffe0ff */
[----:B------:R-:W-:-:S03]  /*a3e0*/  MOV R7, 0x0 ;  /* 0x0000000000077802 */ /* 0x000fc60000000f00 */
[----:B------:R1:W-:Y:S01]  /*a3f0*/  STL.64 [R4], R2 ;  /* 0x0000000204007387 */ /* 0x0003e20000100a00 */
[----:B------:R-:W-:Y:S05]  /*a400*/  RET.REL.NODEC R6 `(_ZN7cutlass13device_kernelIN5flash19enable_sm80_to_sm89INS1_16FlashAttnBwdSm80INS1_25CollectiveMainloopBwdSm80ILi2ELi2EN4cute5tupleIJNS5_1CILi128EEES8_NS7_ILi64EEEEEENS_10bfloat16_tEfNS_4arch4Sm80ELb1ELb0ELb1ELb0ELb0ELb0ELb0ELb0ELi2ELi4ELi4ELi4ELb0EEENS1_21CollectiveEpilogueBwdISA_SB_SD_Li256ELb0ELb0ELi2EEENS1_25SingleTileBwdLPTSchedulerILb0ELi128ELb0EEEEEEEEEvNT_6ParamsE) ;  /* 0xffff5bf006007950 */ /* 0x000fea0003c3ffff */
        .type           $_ZN7cutlass13device_kernelIN5flash19enable_sm80_to_sm89INS1_16FlashAttnBwdSm80INS1_25CollectiveMainloopBwdSm80ILi2ELi2EN4cute5tupleIJNS5_1CILi128EEES8_NS7_ILi64EEEEEENS_10bfloat16_tEfNS_4arch4Sm80ELb1ELb0ELb1ELb0ELb0ELb0ELb0ELb0ELi2ELi4ELi4ELi4ELb0EEENS1_21CollectiveEpilogueBwdISA_SB_SD_Li256ELb0ELb0ELi2EEENS1_25SingleTileBwdLPTSchedulerILb0ELi128ELb0EEEEEEEEEvNT_6ParamsE$_ZN4cute3eso3ESOILb1ELb0EJNS_6LayoutINS_5tupleIJNS3_IJNS_1CILi1EEES5_EEENS4_ILi32EEEEEENS3_IJNS3_IJNS4_ILi0EEES9_EEENS4_ILi256EEEEEEEENS_10ViewEngineINS_8gmem_ptrIPfEEEEEEC2ERKSD_RKSI_,@function
        .size           $_ZN7cutlass13device_kernelIN5flash19enable_sm80_to_sm89INS1_16FlashAttnBwdSm80INS1_25CollectiveMainloopBwdSm80ILi2ELi2EN4cute5tupleIJNS5_1CILi128EEES8_NS7_ILi64EEEEEENS_10bfloat16_tEfNS_4arch4Sm80ELb1ELb0ELb1ELb0ELb0ELb0ELb0ELb0ELi2ELi4ELi4ELi4ELb0EEENS1_21CollectiveEpilogueBwdISA_SB_SD_Li256ELb0ELb0ELi2EEENS1_25SingleTileBwdLPTSchedulerILb0ELi128ELb0EEEEEEEEEvNT_6ParamsE$_ZN4cute3eso3ESOILb1ELb0EJNS_6LayoutINS_5tupleIJNS3_IJNS_1CILi1EEES5_EEENS4_ILi32EEEEEENS3_IJNS3_IJNS4_ILi0EEES9_EEENS4_ILi256EEEEEEEENS_10ViewEngineINS_8gmem_ptrIPfEEEEEEC2ERKSD_RKSI_,($_ZN7cutlass13device_kernelIN5flash19enable_sm80_to_sm89INS1_16FlashAttnBwdSm80INS1_25CollectiveMainloopBwdSm80ILi2ELi2EN4cute5tupleIJNS5_1CILi128EEES8_NS7_ILi64EEEEEENS_10bfloat16_tEfNS_4arch4Sm80ELb1ELb0ELb1ELb0ELb0ELb0ELb0ELb0ELi2ELi4ELi4ELi4ELb0EEENS1_21CollectiveEpilogueBwdISA_SB_SD_Li256ELb0ELb0ELi2EEENS1_25SingleTileBwdLPTSchedulerILb0ELi128ELb0EEEEEEEEEvNT_6ParamsE$_ZN4cute3eso3ESOILb1ELb0EJNS_6LayoutINS_5tupleIJNS3_IJNS_1CILi1EEES5_EEENS4_ILi32EEEEEENS3_IJNS3_IJNS4_ILi0EEES9_EEENS4_ILi256EEEEEEEEiEEC2ERKSD_RKi - $_ZN7cutlass13device_kernelIN5flash19enable_sm80_to_sm89INS1_16FlashAttnBwdSm80INS1_25CollectiveMainloopBwdSm80ILi2ELi2EN4cute5tupleIJNS5_1CILi128EEES8_NS7_ILi64EEEEEENS_10bfloat16_tEfNS_4arch4Sm80ELb1ELb0ELb1ELb0ELb0ELb0ELb0ELb0ELi2ELi4ELi4ELi4ELb0EEENS1_21CollectiveEpilogueBwdISA_SB_SD_Li256ELb0ELb0ELi2EEENS1_25SingleTileBwdLPTSchedulerILb0ELi128ELb0EEEEEEEEEvNT_6ParamsE$_ZN4cute3eso3ESOILb1ELb0EJNS_6LayoutINS_5tupleIJNS3_IJNS_1CILi1EEES5_EEENS4_ILi32EEEEEENS3_IJNS3_IJNS4_ILi0EEES9_EEENS4_ILi256EEEEEEEENS_10ViewEngineINS_8gmem_ptrIPfEEEEEEC2ERKSD_RKSI_)
$_ZN7cutlass13device_kernelIN5flash19enable_sm80_to_sm89INS1_16FlashAttnBwdSm80INS1_25CollectiveMainloopBwdSm80ILi2ELi2EN4cute5tupleIJNS5_1CILi128EEES8_NS7_ILi64EEEEEENS_10bfloat16_tEfNS_4arch4Sm80ELb1ELb0ELb1ELb0ELb0ELb0ELb0ELb0ELi2ELi4ELi4ELi4ELb0EEENS1_21CollectiveEpilogueBwdISA_SB_SD_Li256ELb0ELb0ELi2EEENS1_25SingleTileBwdLPTSchedulerILb0ELi128ELb0EEEEEEEEEvNT_6ParamsE$_ZN4cute3eso3ESOILb1ELb0EJNS_6LayoutINS_5tupleIJNS3_IJNS_1CILi1EEES5_EEENS4_ILi32EEEEEENS3_IJNS3_IJNS4_ILi0EEES9_EEENS4_ILi256EEEEEEEENS_10ViewEngineINS_8gmem_ptrIPfEEEEEEC2ERKSD_RKSI_:
[----:B------:R-:W-:Y:S02]  /*a410*/  IADD3 R60, R60, -c[0x0][0x20], RZ ;  /* 0x800008003c3c7a10 */ /* 0x000fe40007ffe0ff */
[----:B------:R-:W-:-:S03]  /*a420*/  MOV R5, 0x0 ;  /* 0x0000000000057802 */ /* 0x000fc60000000f00 */
[----:B------:R1:W-:Y:S01]  /*a430*/  STL.64 [R60], R2 ;  /* 0x000000023c007387 */ /* 0x0003e20000100a00 */
[----:B------:R-:W-:Y:S05]  /*a440*/  RET.REL.NODEC R4 `(_ZN7cutlass13device_kernelIN5flash19enable_sm80_to_sm89INS1_16FlashAttnBwdSm80INS1_25CollectiveMainloopBwdSm80ILi2ELi2EN4cute5tupleIJNS5_1CILi128EEES8_NS7_ILi64EEEEEENS_10bfloat16_tEfNS_4arch4Sm80ELb1ELb0ELb1ELb0ELb0ELb0ELb0ELb0ELi2ELi4ELi4ELi4ELb0EEENS1_21CollectiveEpilogueBwdISA_SB_SD_Li256ELb0ELb0ELi2EEENS1_25SingleTileBwdLPTSchedulerILb0ELi128ELb0EEEEEEEEEvNT_6ParamsE) ;  /* 0xffff5bb004007950 */ /* 0x000fea0003c3ffff */
        .type           $_ZN7cutlass13device_kernelIN5flash19enable_sm80_to_sm89INS1_16FlashAttnBwdSm80INS1_25CollectiveMainloopBwdSm80ILi2ELi2EN4cute5tupleIJNS5_1CILi128EEES8_NS7_ILi64EEEEEENS_10bfloat16_tEfNS_4arch4Sm80ELb1ELb0ELb1ELb0ELb0ELb0ELb0ELb0ELi2ELi4ELi4ELi4ELb0EEENS1_21CollectiveEpilogueBwdISA_SB_SD_Li256ELb0ELb0ELi2EEENS1_25SingleTileBwdLPTSchedulerILb0ELi128ELb0EEEEEEEEEvNT_6ParamsE$_ZN4cute3eso3ESOILb1ELb0EJNS_6LayoutINS_5tupleIJNS3_IJNS_1CILi1EEES5_EEENS4_ILi32EEEEEENS3_IJNS3_IJNS4_ILi0EEES9_EEENS4_ILi256EEEEEEEEiEEC2ERKSD_RKi,@function
        .size           $_ZN7cutlass13device_kernelIN5flash19enable_sm80_to_sm89INS1_16FlashAttnBwdSm80INS1_25CollectiveMainloopBwdSm80ILi2ELi2EN4cute5tupleIJNS5_1CILi128EEES8_NS7_ILi64EEEEEENS_10bfloat16_tEfNS_4arch4Sm80ELb1ELb0ELb1ELb0ELb0ELb0ELb0ELb0ELi2ELi4ELi4ELi4ELb0EEENS1_21CollectiveEpilogueBwdISA_SB_SD_Li256ELb0ELb0ELi2EEENS1_25SingleTileBwdLPTSchedulerILb0ELi128ELb0EEEEEEEEEvNT_6ParamsE$_ZN4cute3eso3ESOILb1ELb0EJNS_6LayoutINS_5tupleIJNS3_IJNS_1CILi1EEES5_EEENS4_ILi32EEEEEENS3_IJNS3_IJNS4_ILi0EEES9_EEENS4_ILi256EEEEEEEEiEEC2ERKSD_RKi,($_ZN7cutlass13device_kernelIN5flash19enable_sm80_to_sm89INS1_16FlashAttnBwdSm80INS1_25CollectiveMainloopBwdSm80ILi2ELi2EN4cute5tupleIJNS5_1CILi128EEES8_NS7_ILi64EEEEEENS_10bfloat16_tEfNS_4arch4Sm80ELb1ELb0ELb1ELb0ELb0ELb0ELb0ELb0ELi2ELi4ELi4ELi4ELb0EEENS1_21CollectiveEpilogueBwdISA_SB_SD_Li256ELb0ELb0ELi2EEENS1_25SingleTileBwdLPTSchedulerILb0ELi128ELb0EEEEEEEEEvNT_6ParamsE$_ZN4cute3eso3ESOILb1ELb0EJNS_6LayoutINS_5tupleIJNS3_IJNS_1CILi2EEES5_EEEEEENS3_IJNS3_IJNS4_ILi1EEES5_EEEEEEEENS_10ViewEngineIPKfEEEEC2ERKSB_RKSF_ - $_ZN7cutlass13device_kernelIN5flash19enable_sm80_to_sm89INS1_16FlashAttnBwdSm80INS1_25CollectiveMainloopBwdSm80ILi2ELi2EN4cute5tupleIJNS5_1CILi128EEES8_NS7_ILi64EEEEEENS_10bfloat16_tEfNS_4arch4Sm80ELb1ELb0ELb1ELb0ELb0ELb0ELb0ELb0ELi2ELi4ELi4ELi4ELb0EEENS1_21CollectiveEpilogueBwdISA_SB_SD_Li256ELb0ELb0ELi2EEENS1_25SingleTileBwdLPTSchedulerILb0ELi128ELb0EEEEEEEEEvNT_6ParamsE$_ZN4cute3eso3ESOILb1ELb0EJNS_6LayoutINS_5tupleIJNS3_IJNS_1CILi1EEES5_EEENS4_ILi32EEEEEENS3_IJNS3_IJNS4_ILi0EEES9_EEENS4_ILi256EEEEEEEEiEEC2ERKSD_RKi)
$_ZN7cutlass13device_kernelIN5flash19enable_sm80_to_sm89INS1_16FlashAttnBwdSm80INS1_25CollectiveMainloopBwdSm80ILi2ELi2EN4cute5tupleIJNS5_1CILi128EEES8_NS7_ILi64EEEEEENS_10bfloat16_tEfNS_4arch4Sm80ELb1ELb0ELb1ELb0ELb0ELb0ELb0ELb0ELi2ELi4ELi4ELi4ELb0EEENS1_21CollectiveEpilogueBwdISA_SB_SD_Li256ELb0ELb0ELi2EEENS1_25SingleTileBwdLPTSchedulerILb0ELi128ELb0EEEEEEEEEvNT_6ParamsE$_ZN4cute3eso3ESOILb1ELb0EJNS_6LayoutINS_5tupleIJNS3_IJNS_1CILi1EEES5_EEENS4_ILi32EEEEEENS3_IJNS3_IJNS4_ILi0EEES9_EEENS4_ILi256EEEEEEEEiEEC2ERKSD_RKi:
[----:B------:R-:W-:Y:S02]  /*a450*/  IADD3 R2, R60, -c[0x0][0x20], RZ ;  /* 0x800008003c027a10 */ /* 0x000fe40007ffe0ff */
[----:B------:R-:W-:-:S03]  /*a460*/  MOV R9, 0x0 ;  /* 0x0000000000097802 */ /* 0x000fc60000000f00 */
[----:B------:R1:W-:Y:S01]  /*a470*/  STL [R2], R3 ;  /* 0x0000000302007387 */ /* 0x0003e20000100800 */
[----:B------:R-:W-:Y:S05]  /*a480*/  RET.REL.NODEC R8 `(_ZN7cutlass13device_kernelIN5flash19enable_sm80_to_sm89INS1_16FlashAttnBwdSm80INS1_25CollectiveMainloopBwdSm80ILi2ELi2EN4cute5tupleIJNS5_1CILi128EEES8_NS7_ILi64EEEEEENS_10bfloat16_tEfNS_4arch4Sm80ELb1ELb0ELb1ELb0ELb0ELb0ELb0ELb0ELi2ELi4ELi4ELi4ELb0EEENS1_21CollectiveEpilogueBwdISA_SB_SD_Li256ELb0ELb0ELi2EEENS1_25SingleTileBwdLPTSchedulerILb0ELi128ELb0EEEEEEEEEvNT_6ParamsE) ;  /* 0xffff5b7008007950 */ /* 0x000fea0003c3ffff */
        .type           $_ZN7cutlass13device_kernelIN5flash19enable_sm80_to_sm89INS1_16FlashAttnBwdSm80INS1_25CollectiveMainloopBwdSm80ILi2ELi2EN4cute5tupleIJNS5_1CILi128EEES8_NS7_ILi64EEEEEENS_10bfloat16_tEfNS_4arch4Sm80ELb1ELb0ELb1ELb0ELb0ELb0ELb0ELb0ELi2ELi4ELi4ELi4ELb0EEENS1_21CollectiveEpilogueBwdISA_SB_SD_Li256ELb0ELb0ELi2EEENS1_25SingleTileBwdLPTSchedulerILb0ELi128ELb0EEEEEEEEEvNT_6ParamsE$_ZN4cute3eso3ESOILb1ELb0EJNS_6LayoutINS_5tupleIJNS3_IJNS_1CILi2EEES5_EEEEEENS3_IJNS3_IJNS4_ILi1EEES5_EEEEEEEENS_10ViewEngineIPKfEEEEC2ERKSB_RKSF_,@function
        .size           $_ZN7cutlass13device_kernelIN5flash19enable_sm80_to_sm89INS1_16FlashAttnBwdSm80INS1_25CollectiveMainloopBwdSm80ILi2ELi2EN4cute5tupleIJNS5_1CILi128EEES8_NS7_ILi64EEEEEENS_10bfloat16_tEfNS_4arch4Sm80ELb1ELb0ELb1ELb0ELb0ELb0ELb0ELb0ELi2ELi4ELi4ELi4ELb0EEENS1_21CollectiveEpilogueBwdISA_SB_SD_Li256ELb0ELb0ELi2EEENS1_25SingleTileBwdLPTSchedulerILb0ELi128ELb0EEEEEEEEEvNT_6ParamsE$_ZN4cute3eso3ESOILb1ELb0EJNS_6LayoutINS_5tupleIJNS3_IJNS_1CILi2EEES5_EEEEEENS3_IJNS3_IJNS4_ILi1EEES5_EEEEEEEENS_10ViewEngineIPKfEEEEC2ERKSB_RKSF_,($_ZN7cutlass13device_kernelIN5flash19enable_sm80_to_sm89INS1_16FlashAttnBwdSm80INS1_25CollectiveMainloopBwdSm80ILi2ELi2EN4cute5tupleIJNS5_1CILi128EEES8_NS7_ILi64EEEEEENS_10bfloat16_tEfNS_4arch4Sm80ELb1ELb0ELb1ELb0ELb0ELb0ELb0ELb0ELi2ELi4ELi4ELi4ELb0EEENS1_21CollectiveEpilogueBwdISA_SB_SD_Li256ELb0ELb0ELi2EEENS1_25SingleTileBwdLPTSchedulerILb0ELi128ELb0EEEEEEEEEvNT_6ParamsE$_ZN4cute3eso3ESOILb1ELb0EJNS_6LayoutINS_5tupleIJNS3_IJNS_1CILi2EEES5_EEEEEENS3_IJNS3_IJNS4_ILi1EEES5_EEEEEEEENS_10ViewEngineIPN7cutlass10bfloat16_tEEEEEC2ERKSB_RKSG_ - $_ZN7cutlass13device_kernelIN5flash19enable_sm80_to_sm89INS1_16FlashAttnBwdSm80INS1_25CollectiveMainloopBwdSm80ILi2ELi2EN4cute5tupleIJNS5_1CILi128EEES8_NS7_ILi64EEEEEENS_10bfloat16_tEfNS_4arch4Sm80ELb1ELb0ELb1ELb0ELb0ELb0ELb0ELb0ELi2ELi4ELi4ELi4ELb0EEENS1_21CollectiveEpilogueBwdISA_SB_SD_Li256ELb0ELb0ELi2EEENS1_25SingleTileBwdLPTSchedulerILb0ELi128ELb0EEEEEEEEEvNT_6ParamsE$_ZN4cute3eso3ESOILb1ELb0EJNS_6LayoutINS_5tupleIJNS3_IJNS_1CILi2EEES5_EEEEEENS3_IJNS3_IJNS4_ILi1EEES5_EEEEEEEENS_10ViewEngineIPKfEEEEC2ERKSB_RKSF_)
$_ZN7cutlass13device_kernelIN5flash19enable_sm80_to_sm89INS1_16FlashAttnBwdSm80INS1_25CollectiveMainloopBwdSm80ILi2ELi2EN4cute5tupleIJNS5_1CILi128EEES8_NS7_ILi64EEEEEENS_10bfloat16_tEfNS_4arch4Sm80ELb1ELb0ELb1ELb0ELb0ELb0ELb0ELb0ELi2ELi4ELi4ELi4ELb0EEENS1_21CollectiveEpilogueBwdISA_SB_SD_Li256ELb0ELb0ELi2EEENS1_25SingleTileBwdLPTSchedulerILb0ELi128ELb0EEEEEEEEEvNT_6ParamsE$_ZN4cute3eso3ESOILb1ELb0EJNS_6LayoutINS_5tupleIJNS3_IJNS_1CILi2EEES5_EEEEEENS3_IJNS3_IJNS4_ILi1EEES5_EEEEEEEENS_10ViewEngineIPKfEEEEC2ERKSB_RKSF_:
[----:B------:R-:W-:Y:S01]  /*a490*/  IADD3 R2, R2, -c[0x0][0x20], RZ ;  /* 0x8000080002027a10 */ /* 0x000fe20007ffe0ff */
[----:B------:R-:W-:Y:S01]  /*a4a0*/  IMAD.MOV.U32 R7, RZ, RZ, R3 ;  /* 0x000000ffff077224 */ /* 0x000fe200078e0003 */
[----:B------:R-:W-:-:S04]  /*a4b0*/  MOV R5, 0x0 ;  /* 0x0000000000057802 */ /* 0x000fc80000000f00 */
[----:B------:R1:W-:Y:S01]  /*a4c0*/  STL.64 [R2], R6 ;  /* 0x0000000602007387 */ /* 0x0003e20000100a00 */
[----:B------:R-:W-:Y:S05]  /*a4d0*/  RET.REL.NODEC R4 `(_ZN7cutlass13device_kernelIN5flash19enable_sm80_to_sm89INS1_16FlashAttnBwdSm80INS1_25CollectiveMainloopBwdSm80ILi2ELi2EN4cute5tupleIJNS5_1CILi128EEES8_NS7_ILi64EEEEEENS_10bfloat16_tEfNS_4arch4Sm80ELb1ELb0ELb1ELb0ELb0ELb0ELb0ELb0ELi2ELi4ELi4ELi4ELb0EEENS1_21CollectiveEpilogueBwdISA_SB_SD_Li256ELb0ELb0ELi2EEENS1_25SingleTileBwdLPTSchedulerILb0ELi128ELb0EEEEEEEEEvNT_6ParamsE) ;  /* 0xffff5b2004007950 */ /* 0x000fea0003c3ffff */
        .type           $_ZN7cutlass13device_kernelIN5flash19enable_sm80_to_sm89INS1_16FlashAttnBwdSm80INS1_25CollectiveMainloopBwdSm80ILi2ELi2EN4cute5tupleIJNS5_1CILi128EEES8_NS7_ILi64EEEEEENS_10bfloat16_tEfNS_4arch4Sm80ELb1ELb0ELb1ELb0ELb0ELb0ELb0ELb0ELi2ELi4ELi4ELi4ELb0EEENS1_21CollectiveEpilogueBwdISA_SB_SD_Li256ELb0ELb0ELi2EEENS1_25SingleTileBwdLPTSchedulerILb0ELi128ELb0EEEEEEEEEvNT_6ParamsE$_ZN4cute3eso3ESOILb1ELb0EJNS_6LayoutINS_5tupleIJNS3_IJNS_1CILi2EEES5_EEEEEENS3_IJNS3_IJNS4_ILi1EEES5_EEEEEEEENS_10ViewEngineIPN7cutlass10bfloat16_tEEEEEC2ERKSB_RKSG_,@function
        .size           $_ZN7cutlass13device_kernelIN5flash19enable_sm80_to_sm89INS1_16FlashAttnBwdSm80INS1_25CollectiveMainloopBwdSm80ILi2ELi2EN4cute5tupleIJNS5_1CILi128EEES8_NS7_ILi64EEEEEENS_10bfloat16_tEfNS_4arch4Sm80ELb1ELb0ELb1ELb0ELb0ELb0ELb0ELb0ELi2ELi4ELi4ELi4ELb0EEENS1_21CollectiveEpilogueBwdISA_SB_SD_Li256ELb0ELb0ELi2EEENS1_25SingleTileBwdLPTSchedulerILb0ELi128ELb0EEEEEEEEEvNT_6ParamsE$_ZN4cute3eso3ESOILb1ELb0EJNS_6LayoutINS_5tupleIJNS3_IJNS_1CILi2EEES5_EEEEEENS3_IJNS3_IJNS4_ILi1EEES5_EEEEEEEENS_10ViewEngineIPN7cutlass10bfloat16_tEEEEEC2ERKSB_RKSG_,($_ZN7cutlass13device_kernelIN5flash19enable_sm80_to_sm89INS1_16FlashAttnBwdSm80INS1_25CollectiveMainloopBwdSm80ILi2ELi2EN4cute5tupleIJNS5_1CILi128EEES8_NS7_ILi64EEEEEENS_10bfloat16_tEfNS_4arch4Sm80ELb1ELb0ELb1ELb0ELb0ELb0ELb0ELb0ELi2ELi4ELi4ELi4ELb0EEENS1_21CollectiveEpilogueBwdISA_SB_SD_Li256ELb0ELb0ELi2EEENS1_25SingleTileBwdLPTSchedulerILb0ELi128ELb0EEEEEEEEEvNT_6ParamsE$_ZN4cute3eso3ESOILb1ELb0EJNS_6LayoutINS_5tupleIJNS3_IJNS_1CILi2EEES5_EEEEEENS3_IJNS3_IJNS4_ILi1EEES5_EEEEEEEENS_10ViewEngineIPfEEEEC2ERKSB_RKSE_ - $_ZN7cutlass13device_kernelIN5flash19enable_sm80_to_sm89INS1_16FlashAttnBwdSm80INS1_25CollectiveMainloopBwdSm80ILi2ELi2EN4cute5tupleIJNS5_1CILi128EEES8_NS7_ILi64EEEEEENS_10bfloat16_tEfNS_4arch4Sm80ELb1ELb0ELb1ELb0ELb0ELb0ELb0ELb0ELi2ELi4ELi4ELi4ELb0EEENS1_21CollectiveEpilogueBwdISA_SB_SD_Li256ELb0ELb0ELi2EEENS1_25SingleTileBwdLPTSchedulerILb0ELi128ELb0EEEEEEEEEvNT_6ParamsE$_ZN4cute3eso3ESOILb1ELb0EJNS_6LayoutINS_5tupleIJNS3_IJNS_1CILi2EEES5_EEEEEENS3_IJNS3_IJNS4_ILi1EEES5_EEEEEEEENS_10ViewEngineIPN7cutlass10bfloat16_tEEEEEC2ERKSB_RKSG_)
$_ZN7cutlass13device_kernelIN5flash19enable_sm80_to_sm89INS1_16FlashAttnBwdSm80INS1_25CollectiveMainloopBwdSm80ILi2ELi2EN4cute5tupleIJNS5_1CILi128EEES8_NS7_ILi64EEEEEENS_10bfloat16_tEfNS_4arch4Sm80ELb1ELb0ELb1ELb0ELb0ELb0ELb0ELb0ELi2ELi4ELi4ELi4ELb0EEENS1_21CollectiveEpilogueBwdISA_SB_SD_Li256ELb0ELb0ELi2EEENS1_25SingleTileBwdLPTSchedulerILb0ELi128ELb0EEEEEEEEEvNT_6ParamsE$_ZN4cute3eso3ESOILb1ELb0EJNS_6LayoutINS_5tupleIJNS3_IJNS_1CILi2EEES5_EEEEEENS3_IJNS3_IJNS4_ILi1EEES5_EEEEEEEENS_10ViewEngineIPN7cutlass10bfloat16_tEEEEEC2ERKSB_RKSG_:
[----:B------:R-:W-:Y:S01]  /*a4e0*/  IADD3 R2, R67, -c[0x0][0x20], RZ ;  /* 0x8000080043027a10 */ /* 0x000fe20007ffe0ff */
[----:B------:R-:W-:Y:S01]  /*a4f0*/  IMAD.MOV.U32 R7, RZ, RZ, R3 ;  /* 0x000000ffff077224 */ /* 0x000fe200078e0003 */
[----:B------:R-:W-:-:S04]  /*a500*/  MOV R5, 0x0 ;  /* 0x0000000000057802 */ /* 0x000fc80000000f00 */
[----:B------:R1:W-:Y:S01]  /*a510*/  STL.64 [R2], R6 ;  /* 0x0000000602007387 */ /* 0x0003e20000100a00 */
[----:B------:R-:W-:Y:S05]  /*a520*/  RET.REL.NODEC R4 `(_ZN7cutlass13device_kernelIN5flash19enable_sm80_to_sm89INS1_16FlashAttnBwdSm80INS1_25CollectiveMainloopBwdSm80ILi2ELi2EN4cute5tupleIJNS5_1CILi128EEES8_NS7_ILi64EEEEEENS_10bfloat16_tEfNS_4arch4Sm80ELb1ELb0ELb1ELb0ELb0ELb0ELb0ELb0ELi2ELi4ELi4ELi4ELb0EEENS1_21CollectiveEpilogueBwdISA_SB_SD_Li256ELb0ELb0ELi2EEENS1_25SingleTileBwdLPTSchedulerILb0ELi128ELb0EEEEEEEEEvNT_6ParamsE) ;  /* 0xffff5ad004007950 */ /* 0x000fea0003c3ffff */
        .type           $_ZN7cutlass13device_kernelIN5flash19enable_sm80_to_sm89INS1_16FlashAttnBwdSm80INS1_25CollectiveMainloopBwdSm80ILi2ELi2EN4cute5tupleIJNS5_1CILi128EEES8_NS7_ILi64EEEEEENS_10bfloat16_tEfNS_4arch4Sm80ELb1ELb0ELb1ELb0ELb0ELb0ELb0ELb0ELi2ELi4ELi4ELi4ELb0EEENS1_21CollectiveEpilogueBwdISA_SB_SD_Li256ELb0ELb0ELi2EEENS1_25SingleTileBwdLPTSchedulerILb0ELi128ELb0EEEEEEEEEvNT_6ParamsE$_ZN4cute3eso3ESOILb1ELb0EJNS_6LayoutINS_5tupleIJNS3_IJNS_1CILi2EEES5_EEEEEENS3_IJNS3_IJNS4_ILi1EEES5_EEEEEEEENS_10ViewEngineIPfEEEEC2ERKSB_RKSE_,@function
        .size           $_ZN7cutlass13device_kernelIN5flash19enable_sm80_to_sm89INS1_16FlashAttnBwdSm80INS1_25CollectiveMainloopBwdSm80ILi2ELi2EN4cute5tupleIJNS5_1CILi128EEES8_NS7_ILi64EEEEEENS_10bfloat16_tEfNS_4arch4Sm80ELb1ELb0ELb1ELb0ELb0ELb0ELb0ELb0ELi2ELi4ELi4ELi4ELb0EEENS1_21CollectiveEpilogueBwdISA_SB_SD_Li256ELb0ELb0ELi2EEENS1_25SingleTileBwdLPTSchedulerILb0ELi128ELb0EEEEEEEEEvNT_6ParamsE$_ZN4cute3eso3ESOILb1ELb0EJNS_6LayoutINS_5tupleIJNS3_IJNS_1CILi2EEES5_EEEEEENS3_IJNS3_IJNS4_ILi1EEES5_EEEEEEEENS_10ViewEngineIPfEEEEC2ERKSB_RKSE_,($_ZN7cutlass13device_kernelIN5flash19enable_sm80_to_sm89INS1_16FlashAttnBwdSm80INS1_25CollectiveMainloopBwdSm80ILi2ELi2EN4cute5tupleIJNS5_1CILi128EEES8_NS7_ILi64EEEEEENS_10bfloat16_tEfNS_4arch4Sm80ELb1ELb0ELb1ELb0ELb0ELb0ELb0ELb0ELi2ELi4ELi4ELi4ELb0EEENS1_21CollectiveEpilogueBwdISA_SB_SD_Li256ELb0ELb0ELi2EEENS1_25SingleTileBwdLPTSchedulerILb0ELi128ELb0EEEEEEEEEvNT_6ParamsE$_ZN4cute3eso3ESOILb1ELb0EJNS_6LayoutINS_5tupleIJNS3_IJNS_1CILi2EEES5_EEEEEENS3_IJNS3_IJNS4_ILi1EEES5_EEEEEEEEiEEC2ERKSB_RKi - $_ZN7cutlass13device_kernelIN5flash19enable_sm80_to_sm89INS1_16FlashAttnBwdSm80INS1_25CollectiveMainloopBwdSm80ILi2ELi2EN4cute5tupleIJNS5_1CILi128EEES8_NS7_ILi64EEEEEENS_10bfloat16_tEfNS_4arch4Sm80ELb1ELb0ELb1ELb0ELb0ELb0ELb0ELb0ELi2ELi4ELi4ELi4ELb0EEENS1_21CollectiveEpilogueBwdISA_SB_SD_Li256ELb0ELb0ELi2EEENS1_25SingleTileBwdLPTSchedulerILb0ELi128ELb0EEEEEEEEEvNT_6ParamsE$_ZN4cute3eso3ESOILb1ELb0EJNS_6LayoutINS_5tupleIJNS3_IJNS_1CILi2EEES5_EEEEEENS3_IJNS3_IJNS4_ILi1EEES5_EEEEEEEENS_10ViewEngineIPfEEEEC2ERKSB_RKSE_)
$_ZN7cutlass13device_kernelIN5flash19enable_sm80_to_sm89INS1_16FlashAttnBwdSm80INS1_25CollectiveMainloopBwdSm80ILi2ELi2EN4cute5tupleIJNS5_1CILi128EEES8_NS7_ILi64EEEEEENS_10bfloat16_tEfNS_4arch4Sm80ELb1ELb0ELb1ELb0ELb0ELb0ELb0ELb0ELi2ELi4ELi4ELi4ELb0EEENS1_21CollectiveEpilogueBwdISA_SB_SD_Li256ELb0ELb0ELi2EEENS1_25SingleTileBwdLPTSchedulerILb0ELi128ELb0EEEEEEEEEvNT_6ParamsE$_ZN4cute3eso3ESOILb1ELb0EJNS_6LayoutINS_5tupleIJNS3_IJNS_1CILi2EEES5_EEEEEENS3_IJNS3_IJNS4_ILi1EEES5_EEEEEEEENS_10ViewEngineIPfEEEEC2ERKSB_RKSE_:
[----:B------:R-:W-:Y:S01]  /*a530*/  IADD3 R2, R2, -c[0x0][0x20], RZ ;  /* 0x8000080002027a10 */ /* 0x000fe20007ffe0ff */
[----:B------:R-:W-:Y:S01]  /*a540*/  IMAD.MOV.U32 R9, RZ, RZ, R3 ;  /* 0x000000ffff097224 */ /* 0x000fe200078e0003 */
[----:B------:R-:W-:-:S04]  /*a550*/  MOV R5, 0x0 ;  /* 0x0000000000057802 */ /* 0x000fc80000000f00 */
[----:B------:R1:W-:Y:S01]  /*a560*/  STL.64 [R2], R8 ;  /* 0x0000000802007387 */ /* 0x0003e20000100a00 */
[----:B------:R-:W-:Y:S05]  /*a570*/  RET.REL.NODEC R4 `(_ZN7cutlass13device_kernelIN5flash19enable_sm80_to_sm89INS1_16FlashAttnBwdSm80INS1_25CollectiveMainloopBwdSm80ILi2ELi2EN4cute5tupleIJNS5_1CILi128EEES8_NS7_ILi64EEEEEENS_10bfloat16_tEfNS_4arch4Sm80ELb1ELb0ELb1ELb0ELb0ELb0ELb0ELb0ELi2ELi4ELi4ELi4ELb0EEENS1_21CollectiveEpilogueBwdISA_SB_SD_Li256ELb0ELb0ELi2EEENS1_25SingleTileBwdLPTSchedulerILb0ELi128ELb0EEEEEEEEEvNT_6ParamsE) ;  /* 0xffff5a8004007950 */ /* 0x000fea0003c3ffff */
        .type           $_ZN7cutlass13device_kernelIN5flash19enable_sm80_to_sm89INS1_16FlashAttnBwdSm80INS1_25CollectiveMainloopBwdSm80ILi2ELi2EN4cute5tupleIJNS5_1CILi128EEES8_NS7_ILi64EEEEEENS_10bfloat16_tEfNS_4arch4Sm80ELb1ELb0ELb1ELb0ELb0ELb0ELb0ELb0ELi2ELi4ELi4ELi4ELb0EEENS1_21CollectiveEpilogueBwdISA_SB_SD_Li256ELb0ELb0ELi2EEENS1_25SingleTileBwdLPTSchedulerILb0ELi128ELb0EEEEEEEEEvNT_6ParamsE$_ZN4cute3eso3ESOILb1ELb0EJNS_6LayoutINS_5tupleIJNS3_IJNS_1CILi2EEES5_EEEEEENS3_IJNS3_IJNS4_ILi1EEES5_EEEEEEEEiEEC2ERKSB_RKi,@function
        .size           $_ZN7cutlass13device_kernelIN5flash19enable_sm80_to_sm89INS1_16FlashAttnBwdSm80INS1_25CollectiveMainloopBwdSm80ILi2ELi2EN4cute5tupleIJNS5_1CILi128EEES8_NS7_ILi64EEEEEENS_10bfloat16_tEfNS_4arch4Sm80ELb1ELb0ELb1ELb0ELb0ELb0ELb0ELb0ELi2ELi4ELi4ELi4ELb0EEENS1_21CollectiveEpilogueBwdISA_SB_SD_Li256ELb0ELb0ELi2EEENS1_25SingleTileBwdLPTSchedulerILb0ELi128ELb0EEEEEEEEEvNT_6ParamsE$_ZN4cute3eso3ESOILb1ELb0EJNS_6LayoutINS_5tupleIJNS3_IJNS_1CILi2EEES5_EEEEEENS3_IJNS3_IJNS4_ILi1EEES5_EEEEEEEEiEEC2ERKSB_RKi,($_ZN7cutlass13device_kernelIN5flash19enable_sm80_to_sm89INS1_16FlashAttnBwdSm80INS1_25CollectiveMainloopBwdSm80ILi2ELi2EN4cute5tupleIJNS5_1CILi128EEES8_NS7_ILi64EEEEEENS_10bfloat16_tEfNS_4arch4Sm80ELb1ELb0ELb1ELb0ELb0ELb0ELb0ELb0ELi2ELi4ELi4ELi4ELb0EEENS1_21CollectiveEpilogueBwdISA_SB_SD_Li256ELb0ELb0ELi2EEENS1_25SingleTileBwdLPTSchedulerILb0ELi128ELb0EEEEEEEEEvNT_6ParamsE$_ZN4cute3eso3ESOILb1ELb0EJNS_6LayoutINS_5tupleIJNS3_IJNS_1CILi2EEES5_EEEEEENS3_IJNS3_IJNS4_ILi8EEENS4_ILi64EEEEEEEEEEENS_10ViewEngineINS_8smem_ptrIPfEEEEEEC2ERKSC_RKSH_ - $_ZN7cutlass13device_kernelIN5flash19enable_sm80_to_sm89INS1_16FlashAttnBwdSm80INS1_25CollectiveMainloopBwdSm80ILi2ELi2EN4cute5tupleIJNS5_1CILi128EEES8_NS7_ILi64EEEEEENS_10bfloat16_tEfNS_4arch4Sm80ELb1ELb0ELb1ELb0ELb0ELb0ELb0ELb0ELi2ELi4ELi4ELi4ELb0EEENS1_21CollectiveEpilogueBwdISA_SB_SD_Li256ELb0ELb0ELi2EEENS1_25SingleTileBwdLPTSchedulerILb0ELi128ELb0EEEEEEEEEvNT_6ParamsE$_ZN4cute3eso3ESOILb1ELb0EJNS_6LayoutINS_5tupleIJNS3_IJNS_1CILi2EEES5_EEEEEENS3_IJNS3_IJNS4_ILi1EEES5_EEEEEEEEiEEC2ERKSB_RKi)
$_ZN7cutlass13device_kernelIN5flash19enable_sm80_to_sm89INS1_16FlashAttnBwdSm80INS1_25CollectiveMainloopBwdSm80ILi2ELi2EN4cute5tupleIJNS5_1CILi128EEES8_NS7_ILi64EEEEEENS_10bfloat16_tEfNS_4arch4Sm80ELb1ELb0ELb1ELb0ELb0ELb0ELb0ELb0ELi2ELi4ELi4ELi4ELb0EEENS1_21CollectiveEpilogueBwdISA_SB_SD_Li256ELb0ELb0ELi2EEENS1_25SingleTileBwdLPTSchedulerILb0ELi128ELb0EEEEEEEEEvNT_6ParamsE$_ZN4cute3eso3ESOILb1ELb0EJNS_6LayoutINS_5tupleIJNS3_IJNS_1CILi2EEES5_EEEEEENS3_IJNS3_IJNS4_ILi1EEES5_EEEEEEEEiEEC2ERKSB_RKi:
[----:B------:R-:W-:Y:S02]  /*a580*/  IADD3 R2, R67, -c[0x0][0x20], RZ ;  /* 0x8000080043027a10 */ /* 0x000fe40007ffe0ff */
[----:B------:R-:W-:-:S03]  /*a590*/  MOV R5, 0x0 ;  /* 0x0000000000057802 */ /* 0x000fc60000000f00 */
[----:B------:R1:W-:Y:S01]  /*a5a0*/  STL [R2], R3 ;  /* 0x0000000302007387 */ /* 0x0003e20000100800 */
[----:B------:R-:W-:Y:S05]  /*a5b0*/  RET.REL.NODEC R4 `(_ZN7cutlass13device_kernelIN5flash19enable_sm80_to_sm89INS1_16FlashAttnBwdSm80INS1_25CollectiveMainloopBwdSm80ILi2ELi2EN4cute5tupleIJNS5_1CILi128EEES8_NS7_ILi64EEEEEENS_10bfloat16_tEfNS_4arch4Sm80ELb1ELb0ELb1ELb0ELb0ELb0ELb0ELb0ELi2ELi4ELi4ELi4ELb0EEENS1_21CollectiveEpilogueBwdISA_SB_SD_Li256ELb0ELb0ELi2EEENS1_25SingleTileBwdLPTSchedulerILb0ELi128ELb0EEEEEEEEEvNT_6ParamsE) ;  /* 0xffff5a4004007950 */ /* 0x000fea0003c3ffff */
        .type           $_ZN7cutlass13device_kernelIN5flash19enable_sm80_to_sm89INS1_16FlashAttnBwdSm80INS1_25CollectiveMainloopBwdSm80ILi2ELi2EN4cute5tupleIJNS5_1CILi128EEES8_NS7_ILi64EEEEEENS_10bfloat16_tEfNS_4arch4Sm80ELb1ELb0ELb1ELb0ELb0ELb0ELb0ELb0ELi2ELi4ELi4ELi4ELb0EEENS1_21CollectiveEpilogueBwdISA_SB_SD_Li256ELb0ELb0ELi2EEENS1_25SingleTileBwdLPTSchedulerILb0ELi128ELb0EEEEEEEEEvNT_6ParamsE$_ZN4cute3eso3ESOILb1ELb0EJNS_6LayoutINS_5tupleIJNS3_IJNS_1CILi2EEES5_EEEEEENS3_IJNS3_IJNS4_ILi8EEENS4_ILi64EEEEEEEEEEENS_10ViewEngineINS_8smem_ptrIPfEEEEEEC2ERKSC_RKSH_,@function
        .size           $_ZN7cutlass13device_kernelIN5flash19enable_sm80_to_sm89INS1_16FlashAttnBwdSm80INS1_25CollectiveMainloopBwdSm80ILi2ELi2EN4cute5tupleIJNS5_1CILi128EEES8_NS7_ILi64EEEEEENS_10bfloat16_tEfNS_4arch4Sm80ELb1ELb0ELb1ELb0ELb0ELb0ELb0ELb0ELi2ELi4ELi4ELi4ELb0EEENS1_21CollectiveEpilogueBwdISA_SB_SD_Li256ELb0ELb0ELi2EEENS1_25SingleTileBwdLPTSchedulerILb0ELi128ELb0EEEEEEEEEvNT_6ParamsE$_ZN4cute3eso3ESOILb1ELb0EJNS_6LayoutINS_5tupleIJNS3_IJNS_1CILi2EEES5_EEEEEENS3_IJNS3_IJNS4_ILi8EEENS4_ILi64EEEEEEEEEEENS_10ViewEngineINS_8smem_ptrIPfEEEEEEC2ERKSC_RKSH_,($_ZN7cutlass13device_kernelIN5flash19enable_sm80_to_sm89INS1_16FlashAttnBwdSm80INS1_25CollectiveMainloopBwdSm80ILi2ELi2EN4cute5tupleIJNS5_1CILi128EEES8_NS7_ILi64EEEEEENS_10bfloat16_tEfNS_4arch4Sm80ELb1ELb0ELb1ELb0ELb0ELb0ELb0ELb0ELi2ELi4ELi4ELi4ELb0EEENS1_21CollectiveEpilogueBwdISA_SB_SD_Li256ELb0ELb0ELi2EEENS1_25SingleTileBwdLPTSchedulerILb0ELi128ELb0EEEEEEEEEvNT_6ParamsE$_ZN4cute3eso3ESOILb1ELb0EJNS_6LayoutINS_5tupleIJNS3_IJNS_1CILi2EEES5_EEEEEENS3_IJNS3_IJNS4_ILi8EEENS4_ILi64EEEEEEEEEEEiEEC2ERKSC_RKi - $_ZN7cutlass13device_kernelIN5flash19enable_sm80_to_sm89INS1_16FlashAttnBwdSm80INS1_25CollectiveMainloopBwdSm80ILi2ELi2EN4cute5tupleIJNS5_1CILi128EEES8_NS7_ILi64EEEEEENS_10bfloat16_tEfNS_4arch4Sm80ELb1ELb0ELb1ELb0ELb0ELb0ELb0ELb0ELi2ELi4ELi4ELi4ELb0EEENS1_21CollectiveEpilogueBwdISA_SB_SD_Li256ELb0ELb0ELi2EEENS1_25SingleTileBwdLPTSchedulerILb0ELi128ELb0EEEEEEEEEvNT_6ParamsE$_ZN4cute3eso3ESOILb1ELb0EJNS_6LayoutINS_5tupleIJNS3_IJNS_1CILi2EEES5_EEEEEENS3_IJNS3_IJNS4_ILi8EEENS4_ILi64EEEEEEEEEEENS_10ViewEngineINS_8smem_ptrIPfEEEEEEC2ERKSC_RKSH_)
$_ZN7cutlass13device_kernelIN5flash19enable_sm80_to_sm89INS1_16FlashAttnBwdSm80INS1_25CollectiveMainloopBwdSm80ILi2ELi2EN4cute5tupleIJNS5_1CILi128EEES8_NS7_ILi64EEEEEENS_10bfloat16_tEfNS_4arch4Sm80ELb1ELb0ELb1ELb0ELb0ELb0ELb0ELb0ELi2ELi4ELi4ELi4ELb0EEENS1_21CollectiveEpilogueBwdISA_SB_SD_Li256ELb0ELb0ELi2EEENS1_25SingleTileBwdLPTSchedulerILb0ELi128ELb0EEEEEEEEEvNT_6ParamsE$_ZN4cute3eso3ESOILb1ELb0EJNS_6LayoutINS_5tupleIJNS3_IJNS_1CILi2EEES5_EEEEEENS3_IJNS3_IJNS4_ILi8EEENS4_ILi64EEEEEEEEEEENS_10ViewEngineINS_8smem_ptrIPfEEEEEEC2ERKSC_RKSH_:
[----:B------:R-:W-:Y:S02]  /*a5c0*/  IADD3 R6, R23, -c[0x0][0x20], RZ ;  /* 0x8000080017067a10 */ /* 0x000fe40007ffe0ff */
[----:B------:R-:W-:-:S03]  /*a5d0*/  MOV R9, 0x0 ;  /* 0x0000000000097802 */ /* 0x000fc60000000f00 */
[----:B------:R1:W-:Y:S01]  /*a5e0*/  STL.64 [R6], R2 ;  /* 0x0000000206007387 */ /* 0x0003e20000100a00 */
[----:B------:R-:W-:Y:S05]  /*a5f0*/  RET.REL.NODEC R8 `(_ZN7cutlass13device_kernelIN5flash19enable_sm80_to_sm89INS1_16FlashAttnBwdSm80INS1_25CollectiveMainloopBwdSm80ILi2ELi2EN4cute5tupleIJNS5_1CILi128EEES8_NS7_ILi64EEEEEENS_10bfloat16_tEfNS_4arch4Sm80ELb1ELb0ELb1ELb0ELb0ELb0ELb0ELb0ELi2ELi4ELi4ELi4ELb0EEENS1_21CollectiveEpilogueBwdISA_SB_SD_Li256ELb0ELb0ELi2EEENS1_25SingleTileBwdLPTSchedulerILb0ELi128ELb0EEEEEEEEEvNT_6ParamsE) ;  /* 0xffff5a0008007950 */ /* 0x000fea0003c3ffff */
        .type           $_ZN7cutlass13device_kernelIN5flash19enable_sm80_to_sm89INS1_16FlashAttnBwdSm80INS1_25CollectiveMainloopBwdSm80ILi2ELi2EN4cute5tupleIJNS5_1CILi128EEES8_NS7_ILi64EEEEEENS_10bfloat16_tEfNS_4arch4Sm80ELb1ELb0ELb1ELb0ELb0ELb0ELb0ELb0ELi2ELi4ELi4ELi4ELb0EEENS1_21CollectiveEpilogueBwdISA_SB_SD_Li256ELb0ELb0ELi2EEENS1_25SingleTileBwdLPTSchedulerILb0ELi128ELb0EEEEEEEEEvNT_6ParamsE$_ZN4cute3eso3ESOILb1ELb0EJNS_6LayoutINS_5tupleIJNS3_IJNS_1CILi2EEES5_EEEEEENS3_IJNS3_IJNS4_ILi8EEENS4_ILi64EEEEEEEEEEEiEEC2ERKSC_RKi,@function
        .size           $_ZN7cutlass13device_kernelIN5flash19enable_sm80_to_sm89INS1_16FlashAttnBwdSm80INS1_25CollectiveMainloopBwdSm80ILi2ELi2EN4cute5tupleIJNS5_1CILi128EEES8_NS7_ILi64EEEEEENS_10bfloat16_tEfNS_4arch4Sm80ELb1ELb0ELb1ELb0ELb0ELb0ELb0ELb0ELi2ELi4ELi4ELi4ELb0EEENS1_21CollectiveEpilogueBwdISA_SB_SD_Li256ELb0ELb0ELi2EEENS1_25SingleTileBwdLPTSchedulerILb0ELi128ELb0EEEEEEEEEvNT_6ParamsE$_ZN4cute3eso3ESOILb1ELb0EJNS_6LayoutINS_5tupleIJNS3_IJNS_1CILi2EEES5_EEEEEENS3_IJNS3_IJNS4_ILi8EEENS4_ILi64EEEEEEEEEEEiEEC2ERKSC_RKi,($_ZN7cutlass13device_kernelIN5flash19enable_sm80_to_sm89INS1_16FlashAttnBwdSm80INS1_25CollectiveMainloopBwdSm80ILi2ELi2EN4cute5tupleIJNS5_1CILi128EEES8_NS7_ILi64EEEEEENS_10bfloat16_tEfNS_4arch4Sm80ELb1ELb0ELb1ELb0ELb0ELb0ELb0ELb0ELi2ELi4ELi4ELi4ELb0EEENS1_21CollectiveEpilogueBwdISA_SB_SD_Li256ELb0ELb0ELi2EEENS1_25SingleTileBwdLPTSchedulerILb0ELi128ELb0EEEEEEEEEvNT_6ParamsE$_ZN4cute3eso3ESOILb1ELb0EJNS_6LayoutINS_5tupleIJNS3_IJNS_1CILi2EEES5_EEENS3_IJS5_NS4_ILi8EEEEEEEEENS3_IJNS3_IJNS_11ScaledBasisIS7_JLi0EEEENSA_INS4_ILi64EEEJLi0EEEEEEENS3_IJNSA_INS4_ILi1EEEJLi1EEEENSA_INS4_ILi16EEEJLi1EEEEEEEEEEEENS_10ViewEngineINS_23ArithmeticTupleIteratorINS_15ArithmeticTupleIJNS4_ILi0EEESP_EEEEEEEEEC2ERKSL_RKSS_ - $_ZN7cutlass13device_kernelIN5flash19enable_sm80_to_sm89INS1_16FlashAttnBwdSm80INS1_25CollectiveMainloopBwdSm80ILi2ELi2EN4cute5tupleIJNS5_1CILi128EEES8_NS7_ILi64EEEEEENS_10bfloat16_tEfNS_4arch4Sm80ELb1ELb0ELb1ELb0ELb0ELb0ELb0ELb0ELi2ELi4ELi4ELi4ELb0EEENS1_21CollectiveEpilogueBwdISA_SB_SD_Li256ELb0ELb0ELi2EEENS1_25SingleTileBwdLPTSchedulerILb0ELi128ELb0EEEEEEEEEvNT_6ParamsE$_ZN4cute3eso3ESOILb1ELb0EJNS_6LayoutINS_5tupleIJNS3_IJNS_1CILi2EEES5_EEEEEENS3_IJNS3_IJNS4_ILi8EEENS4_ILi64EEEEEEEEEEEiEEC2ERKSC_RKi)
$_ZN7cutlass13device_kernelIN5flash19enable_sm80_to_sm89INS1_16FlashAttnBwdSm80INS1_25CollectiveMainloopBwdSm80ILi2ELi2EN4cute5tupleIJNS5_1CILi128EEES8_NS7_ILi64EEEEEENS_10bfloat16_tEfNS_4arch4Sm80ELb1ELb0ELb1ELb0ELb0ELb0ELb0ELb0ELi2ELi4ELi4ELi4ELb0EEENS1_21CollectiveEpilogueBwdISA_SB_SD_Li256ELb0ELb0ELi2EEENS1_25SingleTileBwdLPTSchedulerILb0ELi128ELb0EEEEEEEEEvNT_6ParamsE$_ZN4cute3eso3ESOILb1ELb0EJNS_6LayoutINS_5tupleIJNS3_IJNS_1CILi2EEES5_EEEEEENS3_IJNS3_IJNS4_ILi8EEENS4_ILi64EEEEEEEEEEEiEEC2ERKSC_RKi:
[----:B------:R-:W-:Y:S01]  /*a600*/  IADD3 R2, R23, -c[0x0][0x20], RZ ;  /* 0x8000080017027a10 */ /* 0x000fe20007ffe0ff */
[----:B------:R-:W-:Y:S01]  /*a610*/  IMAD.MOV.U32 R8, RZ, RZ, R6 ;  /* 0x000000ffff087224 */ /* 0x000fe200078e0006 */
[----:B------:R-:W-:-:S03]  /*a620*/  MOV R9, 0x0 ;  /* 0x0000000000097802 */ /* 0x000fc60000000f00 */
[----:B------:R1:W-:Y:S01]  /*a630*/  STL [R2], R3 ;  /* 0x0000000302007387 */ /* 0x0003e20000100800 */
[----:B------:R-:W-:Y:S05]  /*a640*/  RET.REL.NODEC R8 `(_ZN7cutlass13device_kernelIN5flash19enable_sm80_to_sm89INS1_16FlashAttnBwdSm80INS1_25CollectiveMainloopBwdSm80ILi2ELi2EN4cute5tupleIJNS5_1CILi128EEES8_NS7_ILi64EEEEEENS_10bfloat16_tEfNS_4arch4Sm80ELb1ELb0ELb1ELb0ELb0ELb0ELb0ELb0ELi2ELi4ELi4ELi4ELb0EEENS1_21CollectiveEpilogueBwdISA_SB_SD_Li256ELb0ELb0ELi2EEENS1_25SingleTileBwdLPTSchedulerILb0ELi128ELb0EEEEEEEEEvNT_6ParamsE) ;  /* 0xffff59b008007950 */ /* 0x000fea0003c3ffff */
        .type           $_ZN7cutlass13device_kernelIN5flash19enable_sm80_to_sm89INS1_16FlashAttnBwdSm80INS1_25CollectiveMainloopBwdSm80ILi2ELi2EN4cute5tupleIJNS5_1CILi128EEES8_NS7_ILi64EEEEEENS_10bfloat16_tEfNS_4arch4Sm80ELb1ELb0ELb1ELb0ELb0ELb0ELb0ELb0ELi2ELi4ELi4ELi4ELb0EEENS1_21CollectiveEpilogueBwdISA_SB_SD_Li256ELb0ELb0ELi2EEENS1_25SingleTileBwdLPTSchedulerILb0ELi128ELb0EEEEEEEEEvNT_6ParamsE$_ZN4cute3eso3ESOILb1ELb0EJNS_6LayoutINS_5tupleIJNS3_IJNS_1CILi2EEES5_EEENS3_IJS5_NS4_ILi8EEEEEEEEENS3_IJNS3_IJNS_11ScaledBasisIS7_JLi0EEEENSA_INS4_ILi64EEEJLi0EEEEEEENS3_IJNSA_INS4_ILi1EEEJLi1EEEENSA_INS4_ILi16EEEJLi1EEEEEEEEEEEENS_10ViewEngineINS_23ArithmeticTupleIteratorINS_15ArithmeticTupleIJNS4_ILi0EEESP_EEEEEEEEEC2ERKSL_RKSS_,@function
        .size           $_ZN7cutlass13device_kernelIN5flash19enable_sm80_to_sm89INS1_16FlashAttnBwdSm80INS1_25CollectiveMainloopBwdSm80ILi2ELi2EN4cute5tupleIJNS5_1CILi128EEES8_NS7_ILi64EEEEEENS_10bfloat16_tEfNS_4arch4Sm80ELb1ELb0ELb1ELb0ELb0ELb0ELb0ELb0ELi2ELi4ELi4ELi4ELb0EEENS1_21CollectiveEpilogueBwdISA_SB_SD_Li256ELb0ELb0ELi2EEENS1_25SingleTileBwdLPTSchedulerILb0ELi128ELb0EEEEEEEEEvNT_6ParamsE$_ZN4cute3eso3ESOILb1ELb0EJNS_6LayoutINS_5tupleIJNS3_IJNS_1CILi2EEES5_EEENS3_IJS5_NS4_ILi8EEEEEEEEENS3_IJNS3_IJNS_11ScaledBasisIS7_JLi0EEEENSA_INS4_ILi64EEEJLi0EEEEEEENS3_IJNSA_INS4_ILi1EEEJLi1EEEENSA_INS4_ILi16EEEJLi1EEEEEEEEEEEENS_10ViewEngineINS_23ArithmeticTupleIteratorINS_15ArithmeticTupleIJNS4_ILi0EEESP_EEEEEEEEEC2ERKSL_RKSS_,($_ZN7cutlass13device_kernelIN5flash19enable_sm80_to_sm89INS1_16FlashAttnBwdSm80INS1_25CollectiveMainloopBwdSm80ILi2ELi2EN4cute5tupleIJNS5_1CILi128EEES8_NS7_ILi64EEEEEENS_10bfloat16_tEfNS_4arch4Sm80ELb1ELb0ELb1ELb0ELb0ELb0ELb0ELb0ELi2ELi4ELi4ELi4ELb0EEENS1_21CollectiveEpilogueBwdISA_SB_SD_Li256ELb0ELb0ELi2EEENS1_25SingleTileBwdLPTSchedulerILb0ELi128ELb0EEEEEEEEEvNT_6ParamsE$_ZN4cute3eso3ESOILb1ELb0EJNS_6LayoutINS_5tupleIJNS3_IJNS_1CILi2EEES5_EEENS3_IJS5_NS4_ILi8EEEEEEEEENS3_IJNS3_IJNS_11ScaledBasisIS7_JLi0EEEENSA_INS4_ILi64EEEJLi0EEEEEEENS3_IJNSA_INS4_ILi1EEEJLi1EEEENSA_INS4_ILi16EEEJLi1EEEEEEEEEEEENS_10ViewEngineINS_23ArithmeticTupleIteratorINS_15ArithmeticTupleIJiiEEEEEEEEEC2ERKSL_RKSR_ - $_ZN7cutlass13device_kernelIN5flash19enable_sm80_to_sm89INS1_16FlashAttnBwdSm80INS1_25CollectiveMainloopBwdSm80ILi2ELi2EN4cute5tupleIJNS5_1CILi128EEES8_NS7_ILi64EEEEEENS_10bfloat16_tEfNS_4arch4Sm80ELb1ELb0ELb1ELb0ELb0ELb0ELb0ELb0ELi2ELi4ELi4ELi4ELb0EEENS1_21CollectiveEpilogueBwdISA_SB_SD_Li256ELb0ELb0ELi2EEENS1_25SingleTileBwdLPTSchedulerILb0ELi128ELb0EEEEEEEEEvNT_6ParamsE$_ZN4cute3eso3ESOILb1ELb0EJNS_6LayoutINS_5tupleIJNS3_IJNS_1CILi2EEES5_EEENS3_IJS5_NS4_ILi8EEEEEEEEENS3_IJNS3_IJNS_11ScaledBasisIS7_JLi0EEEENSA_INS4_ILi64EEEJLi0EEEEEEENS3_IJNSA_INS4_ILi1EEEJLi1EEEENSA_INS4_ILi16EEEJLi1EEEEEEEEEEEENS_10ViewEngineINS_23ArithmeticTupleIteratorINS_15ArithmeticTupleIJNS4_ILi0EEESP_EEEEEEEEEC2ERKSL_RKSS_)
$_ZN7cutlass13device_kernelIN5flash19enable_sm80_to_sm89INS1_16FlashAttnBwdSm80INS1_25CollectiveMainloopBwdSm80ILi2ELi2EN4cute5tupleIJNS5_1CILi128EEES8_NS7_ILi64EEEEEENS_10bfloat16_tEfNS_4arch4Sm80ELb1ELb0ELb1ELb0ELb0ELb0ELb0ELb0ELi2ELi4ELi4ELi4ELb0EEENS1_21CollectiveEpilogueBwdISA_SB_SD_Li256ELb0ELb0ELi2EEENS1_25SingleTileBwdLPTSchedulerILb0ELi128ELb0EEEEEEEEEvNT_6ParamsE$_ZN4cute3eso3ESOILb1ELb0EJNS_6LayoutINS_5tupleIJNS3_IJNS_1CILi2EEES5_EEENS3_IJS5_NS4_ILi8EEEEEEEEENS3_IJNS3_IJNS_11ScaledBasisIS7_JLi0EEEENSA_INS4_ILi64EEEJLi0EEEEEEENS3_IJNSA_INS4_ILi1EEEJLi1EEEENSA_INS4_ILi16EEEJLi1EEEEEEEEEEEENS_10ViewEngineINS_23ArithmeticTupleIteratorINS_15ArithmeticTupleIJNS4_ILi0EEESP_EEEEEEEEEC2ERKSL_RKSS_:
[----:B------:R-:W-:Y:S01]  /*a650*/  IADD3 R46, R46, -c[0x0][0x20], RZ ;  /* 0x800008002e2e7a10 */ /* 0x000fe20007ffe0ff */
[----:B------:R-:W-:Y:S01]  /*a660*/  IMAD.MOV.U32 R8, RZ, RZ, R2 ;  /* 0x000000ffff087224 */ /* 0x000fe200078e0002 */
[----:B------:R-:W-:Y:S01]  /*a670*/  PRMT R3, RZ, 0x7610, R3 ;  /* 0x00007610ff037816 */ /* 0x000fe20000000003 */
[----:B------:R-:W-:-:S04]  /*a680*/  IMAD.MOV.U32 R9, RZ, RZ, 0x0 ;  /* 0x00000000ff097424 */ /* 0x000fc800078e00ff */
[----:B------:R1:W-:Y:S01]  /*a690*/  STL.U8 [R46], R3 ;  /* 0x000000032e007387 */ /* 0x0003e20000100000 */
[----:B------:R-:W-:Y:S05]  /*a6a0*/  RET.REL.NODEC R8 `(_ZN7cutlass13device_kernelIN5flash19enable_sm80_to_sm89INS1_16FlashAttnBwdSm80INS1_25CollectiveMainloopBwdSm80ILi2ELi2EN4cute5tupleIJNS5_1CILi128EEES8_NS7_ILi64EEEEEENS_10bfloat16_tEfNS_4arch4Sm80ELb1ELb0ELb1ELb0ELb0ELb0ELb0ELb0ELi2ELi4ELi4ELi4ELb0EEENS1_21CollectiveEpilogueBwdISA_SB_SD_Li256ELb0ELb0ELi2EEENS1_25SingleTileBwdLPTSchedulerILb0ELi128ELb0EEEEEEEEEvNT_6ParamsE) ;  /* 0xffff595008007950 */ /* 0x000fea0003c3ffff */
        .type           $_ZN7cutlass13device_kernelIN5flash19enable_sm80_to_sm89INS1_16FlashAttnBwdSm80INS1_25CollectiveMainloopBwdSm80ILi2ELi2EN4cute5tupleIJNS5_1CILi128EEES8_NS7_ILi64EEEEEENS_10bfloat16_tEfNS_4arch4Sm80ELb1ELb0ELb1ELb0ELb0ELb0ELb0ELb0ELi2ELi4ELi4ELi4ELb0EEENS1_21CollectiveEpilogueBwdISA_SB_SD_Li256ELb0ELb0ELi2EEENS1_25SingleTileBwdLPTSchedulerILb0ELi128ELb0EEEEEEEEEvNT_6ParamsE$_ZN4cute3eso3ESOILb1ELb0EJNS_6LayoutINS_5tupleIJNS3_IJNS_1CILi2EEES5_EEENS3_IJS5_NS4_ILi8EEEEEEEEENS3_IJNS3_IJNS_11ScaledBasisIS7_JLi0EEEENSA_INS4_ILi64EEEJLi0EEEEEEENS3_IJNSA_INS4_ILi1EEEJLi1EEEENSA_INS4_ILi16EEEJLi1EEEEEEEEEEEENS_10ViewEngineINS_23ArithmeticTupleIteratorINS_15ArithmeticTupleIJiiEEEEEEEEEC2ERKSL_RKSR_,@function
        .size           $_ZN7cutlass13device_kernelIN5flash19enable_sm80_to_sm89INS1_16FlashAttnBwdSm80INS1_25CollectiveMainloopBwdSm80ILi2ELi2EN4cute5tupleIJNS5_1CILi128EEES8_NS7_ILi64EEEEEENS_10bfloat16_tEfNS_4arch4Sm80ELb1ELb0ELb1ELb0ELb0ELb0ELb0ELb0ELi2ELi4ELi4ELi4ELb0EEENS1_21CollectiveEpilogueBwdISA_SB_SD_Li256ELb0ELb0ELi2EEENS1_25SingleTileBwdLPTSchedulerILb0ELi128ELb0EEEEEEEEEvNT_6ParamsE$_ZN4cute3eso3ESOILb1ELb0EJNS_6LayoutINS_5tupleIJNS3_IJNS_1CILi2EEES5_EEENS3_IJS5_NS4_ILi8EEEEEEEEENS3_IJNS3_IJNS_11ScaledBasisIS7_JLi0EEEENSA_INS4_ILi64EEEJLi0EEEEEEENS3_IJNSA_INS4_ILi1EEEJLi1EEEENSA_INS4_ILi16EEEJLi1EEEEEEEEEEEENS_10ViewEngineINS_23ArithmeticTupleIteratorINS_15ArithmeticTupleIJiiEEEEEEEEEC2ERKSL_RKSR_,($_ZN7cutlass13device_kernelIN5flash19enable_sm80_to_sm89INS1_16FlashAttnBwdSm80INS1_25CollectiveMainloopBwdSm80ILi2ELi2EN4cute5tupleIJNS5_1CILi128EEES8_NS7_ILi64EEEEEENS_10bfloat16_tEfNS_4arch4Sm80ELb1ELb0ELb1ELb0ELb0ELb0ELb0ELb0ELi2ELi4ELi4ELi4ELb0EEENS1_21CollectiveEpilogueBwdISA_SB_SD_Li256ELb0ELb0ELi2EEENS1_25SingleTileBwdLPTSchedulerILb0ELi128ELb0EEEEEEEEEvNT_6ParamsE$_ZN4cute3eso3ESOILb1ELb0EJNS_6LayoutINS_5tupleIJNS3_IJNS_1CILi2EEES5_EEENS3_IJS5_NS4_ILi8EEEEEEEEENS3_IJNS3_IJS5_NS4_ILi4EEEEEENS3_IJNS4_ILi1EEES7_EEEEEEEENS_10ViewEngineIPfEEEEC2ERKSF_RKSI_ - $_ZN7cutlass13device_kernelIN5flash19enable_sm80_to_sm89INS1_16FlashAttnBwdSm80INS1_25CollectiveMainloopBwdSm80ILi2ELi2EN4cute5tupleIJNS5_1CILi128EEES8_NS7_ILi64EEEEEENS_10bfloat16_tEfNS_4arch4Sm80ELb1ELb0ELb1ELb0ELb0ELb0ELb0ELb0ELi2ELi4ELi4ELi4ELb0EEENS1_21CollectiveEpilogueBwdISA_SB_SD_Li256ELb0ELb0ELi2EEENS1_25SingleTileBwdLPTSchedulerILb0ELi128ELb0EEEEEEEEEvNT_6ParamsE$_ZN4cute3eso3ESOILb1ELb0EJNS_6LayoutINS_5tupleIJNS3_IJNS_1CILi2EEES5_EEENS3_IJS5_NS4_ILi8EEEEEEEEENS3_IJNS3_IJNS_11ScaledBasisIS7_JLi0EEEENSA_INS4_ILi64EEEJLi0EEEEEEENS3_IJNSA_INS4_ILi1EEEJLi1EEEENSA_INS4_ILi16EEEJLi1EEEEEEEEEEEENS_10ViewEngineINS_23ArithmeticTupleIteratorINS_15ArithmeticTupleIJiiEEEEEEEEEC2ERKSL_RKSR_)
$_ZN7cutlass13device_kernelIN5flash19enable_sm80_to_sm89INS1_16FlashAttnBwdSm80INS1_25CollectiveMainloopBwdSm80ILi2ELi2EN4cute5tupleIJNS5_1CILi128EEES8_NS7_ILi64EEEEEENS_10bfloat16_tEfNS_4arch4Sm80ELb1ELb0ELb1ELb0ELb0ELb0ELb0ELb0ELi2ELi4ELi4ELi4ELb0EEENS1_21CollectiveEpilogueBwdISA_SB_SD_Li256ELb0ELb0ELi2EEENS1_25SingleTileBwdLPTSchedulerILb0ELi128ELb0EEEEEEEEEvNT_6ParamsE$_ZN4cute3eso3ESOILb1ELb0EJNS_6LayoutINS_5tupleIJNS3_IJNS_1CILi2EEES5_EEENS3_IJS5_NS4_ILi8EEEEEEEEENS3_IJNS3_IJNS_11ScaledBasisIS7_JLi0EEEENSA_INS4_ILi64EEEJLi0EEEEEEENS3_IJNSA_INS4_ILi1EEEJLi1EEEENSA_INS4_ILi16EEEJLi1EEEEEEEEEEEENS_10ViewEngineINS_23ArithmeticTupleIteratorINS_15ArithmeticTupleIJiiEEEEEEEEEC2ERKSL_RKSR_:
[----:B------:R-:W-:Y:S01]  /*a6b0*/  IADD3 R4, R81, -c[0x0][0x20], RZ ;  /* 0x8000080051047a10 */ /* 0x000fe20007ffe0ff */
[----:B------:R-:W-:Y:S01]  /*a6c0*/  IMAD.MOV.U32 R8, RZ, RZ, R6 ;  /* 0x000000ffff087224 */ /* 0x000fe200078e0006 */
[----:B------:R-:W-:-:S03]  /*a6d0*/  MOV R9, 0x0 ;  /* 0x0000000000097802 */ /* 0x000fc60000000f00 */
[----:B------:R1:W-:Y:S04]  /*a6e0*/  STL [R4], R2 ;  /* 0x0000000204007387 */ /* 0x0003e80000100800 */
[----:B------:R1:W-:Y:S01]  /*a6f0*/  STL [R4+0x4], R3 ;  /* 0x0000040304007387 */ /* 0x0003e20000100800 */
[----:B------:R-:W-:Y:S05]  /*a700*/  RET.REL.NODEC R8 `(_ZN7cutlass13device_kernelIN5flash19enable_sm80_to_sm89INS1_16FlashAttnBwdSm80INS1_25CollectiveMainloopBwdSm80ILi2ELi2EN4cute5tupleIJNS5_1CILi128EEES8_NS7_ILi64EEEEEENS_10bfloat16_tEfNS_4arch4Sm80ELb1ELb0ELb1ELb0ELb0ELb0ELb0ELb0ELi2ELi4ELi4ELi4ELb0EEENS1_21CollectiveEpilogueBwdISA_SB_SD_Li256ELb0ELb0ELi2EEENS1_25SingleTileBwdLPTSchedulerILb0ELi128ELb0EEEEEEEEEvNT_6ParamsE) ;  /* 0xffff58f008007950 */ /* 0x000fea0003c3ffff */
        .type           $_ZN7cutlass13device_kernelIN5flash19enable_sm80_to_sm89INS1_16FlashAttnBwdSm80INS1_25CollectiveMainloopBwdSm80ILi2ELi2EN4cute5tupleIJNS5_1CILi128EEES8_NS7_ILi64EEEEEENS_10bfloat16_tEfNS_4arch4Sm80ELb1ELb0ELb1ELb0ELb0ELb0ELb0ELb0ELi2ELi4ELi4ELi4ELb0EEENS1_21CollectiveEpilogueBwdISA_SB_SD_Li256ELb0ELb0ELi2EEENS1_25SingleTileBwdLPTSchedulerILb0ELi128ELb0EEEEEEEEEvNT_6ParamsE$_ZN4cute3eso3ESOILb1ELb0EJNS_6LayoutINS_5tupleIJNS3_IJNS_1CILi2EEES5_EEENS3_IJS5_NS4_ILi8EEEEEEEEENS3_IJNS3_IJS5_NS4_ILi4EEEEEENS3_IJNS4_ILi1EEES7_EEEEEEEENS_10ViewEngineIPfEEEEC2ERKSF_RKSI_,@function
        .size           $_ZN7cutlass13device_kernelIN5flash19enable_sm80_to_sm89INS1_16FlashAttnBwdSm80INS1_25CollectiveMainloopBwdSm80ILi2ELi2EN4cute5tupleIJNS5_1CILi128EEES8_NS7_ILi64EEEEEENS_10bfloat16_tEfNS_4arch4Sm80ELb1ELb0ELb1ELb0ELb0ELb0ELb0ELb0ELi2ELi4ELi4ELi4ELb0EEENS1_21CollectiveEpilogueBwdISA_SB_SD_Li256ELb0ELb0ELi2EEENS1_25SingleTileBwdLPTSchedulerILb0ELi128ELb0EEEEEEEEEvNT_6ParamsE$_ZN4cute3eso3ESOILb1ELb0EJNS_6LayoutINS_5tupleIJNS3_IJNS_1CILi2EEES5_EEENS3_IJS5_NS4_ILi8EEEEEEEEENS3_IJNS3_IJS5_NS4_ILi4EEEEEENS3_IJNS4_ILi1EEES7_EEEEEEEENS_10ViewEngineIPfEEEEC2ERKSF_RKSI_,($_ZN7cutlass13device_kernelIN5flash19enable_sm80_to_sm89INS1_16FlashAttnBwdSm80INS1_25CollectiveMainloopBwdSm80ILi2ELi2EN4cute5tupleIJNS5_1CILi128EEES8_NS7_ILi64EEEEEENS_10bfloat16_tEfNS_4arch4Sm80ELb1ELb0ELb1ELb0ELb0ELb0ELb0ELb0ELi2ELi4ELi4ELi4ELb0EEENS1_21CollectiveEpilogueBwdISA_SB_SD_Li256ELb0ELb0ELi2EEENS1_25SingleTileBwdLPTSchedulerILb0ELi128ELb0EEEEEEEEEvNT_6ParamsE$_ZN4cute3eso3ESOILb1ELb0EJNS_6LayoutINS_5tupleIJNS3_IJNS_1CILi2EEES5_EEENS4_ILi8EEEEEENS3_IJNS3_IJNS4_ILi1EEES5_EEENS4_ILi4EEEEEEEENS_10ViewEngineIPN7cutlass10bfloat16_tEEEEEC2ERKSD_RKSI_ - $_ZN7cutlass13device_kernelIN5flash19enable_sm80_to_sm89INS1_16FlashAttnBwdSm80INS1_25CollectiveMainloopBwdSm80ILi2ELi2EN4cute5tupleIJNS5_1CILi128EEES8_NS7_ILi64EEEEEENS_10bfloat16_tEfNS_4arch4Sm80ELb1ELb0ELb1ELb0ELb0ELb0ELb0ELb0ELi2ELi4ELi4ELi4ELb0EEENS1_21CollectiveEpilogueBwdISA_SB_SD_Li256ELb0ELb0ELi2EEENS1_25SingleTileBwdLPTSchedulerILb0ELi128ELb0EEEEEEEEEvNT_6ParamsE$_ZN4cute3eso3ESOILb1ELb0EJNS_6LayoutINS_5tupleIJNS3_IJNS_1CILi2EEES5_EEENS3_IJS5_NS4_ILi8EEEEEEEEENS3_IJNS3_IJS5_NS4_ILi4EEEEEENS3_IJNS4_ILi1EEES7_EEEEEEEENS_10ViewEngineIPfEEEEC2ERKSF_RKSI_)
$_ZN7cutlass13device_kernelIN5flash19enable_sm80_to_sm89INS1_16FlashAttnBwdSm80INS1_25CollectiveMainloopBwdSm80ILi2ELi2EN4cute5tupleIJNS5_1CILi128EEES8_NS7_ILi64EEEEEENS_10bfloat16_tEfNS_4arch4Sm80ELb1ELb0ELb1ELb0ELb0ELb0ELb0ELb0ELi2ELi4ELi4ELi4ELb0EEENS1_21CollectiveEpilogueBwdISA_SB_SD_Li256ELb0ELb0ELi2EEENS1_25SingleTileBwdLPTSchedulerILb0ELi128ELb0EEEEEEEEEvNT_6ParamsE$_ZN4cute3eso3ESOILb1ELb0EJNS_6LayoutINS_5tupleIJNS3_IJNS_1CILi2EEES5_EEENS3_IJS5_NS4_ILi8EEEEEEEEENS3_IJNS3_IJS5_NS4_ILi4EEEEEENS3_IJNS4_ILi1EEES7_EEEEEEEENS_10ViewEngineIPfEEEEC2ERKSF_RKSI_:
[----:B------:R-:W-:Y:S01]  /*a710*/  IADD3 R4, R81, -c[0x0][0x20], RZ ;  /* 0x8000080051047a10 */ /* 0x000fe20007ffe0ff */
[----:B------:R-:W-:Y:S01]  /*a720*/  IMAD.MOV.U32 R8, RZ, RZ, R6 ;  /* 0x000000ffff087224 */ /* 0x000fe200078e0006 */
[----:B------:R-:W-:-:S03]  /*a730*/  MOV R9, 0x0 ;  /* 0x0000000000097802 */ /* 0x000fc60000000f00 */
[----:B------:R1:W-:Y:S01]  /*a740*/  STL.64 [R4], R48 ;  /* 0x0000003004007387 */ /* 0x0003e20000100a00 */
[----:B------:R-:W-:Y:S05]  /*a750*/  RET.REL.NODEC R8 `(_ZN7cutlass13device_kernelIN5flash19enable_sm80_to_sm89INS1_16FlashAttnBwdSm80INS1_25CollectiveMainloopBwdSm80ILi2ELi2EN4cute5tupleIJNS5_1CILi128EEES8_NS7_ILi64EEEEEENS_10bfloat16_tEfNS_4arch4Sm80ELb1ELb0ELb1ELb0ELb0ELb0ELb0ELb0ELi2ELi4ELi4ELi4ELb0EEENS1_21CollectiveEpilogueBwdISA_SB_SD_Li256ELb0ELb0ELi2EEENS1_25SingleTileBwdLPTSchedulerILb0ELi128ELb0EEEEEEEEEvNT_6ParamsE) ;  /* 0xffff58a008007950 */ /* 0x000fea0003c3ffff */
        .type           $_ZN7cutlass13device_kernelIN5flash19enable_sm80_to_sm89INS1_16FlashAttnBwdSm80INS1_25CollectiveMainloopBwdSm80ILi2ELi2EN4cute5tupleIJNS5_1CILi128EEES8_NS7_ILi64EEEEEENS_10bfloat16_tEfNS_4arch4Sm80ELb1ELb0ELb1ELb0ELb0ELb0ELb0ELb0ELi2ELi4ELi4ELi4ELb0EEENS1_21CollectiveEpilogueBwdISA_SB_SD_Li256ELb0ELb0ELi2EEENS1_25SingleTileBwdLPTSchedulerILb0ELi128ELb0EEEEEEEEEvNT_6ParamsE$_ZN4cute3eso3ESOILb1ELb0EJNS_6LayoutINS_5tupleIJNS3_IJNS_1CILi2EEES5_EEENS4_ILi8EEEEEENS3_IJNS3_IJNS4_ILi1EEES5_EEENS4_ILi4EEEEEEEENS_10ViewEngineIPN7cutlass10bfloat16_tEEEEEC2ERKSD_RKSI_,@function
        .size           $_ZN7cutlass13device_kernelIN5flash19enable_sm80_to_sm89INS1_16FlashAttnBwdSm80INS1_25CollectiveMainloopBwdSm80ILi2ELi2EN4cute5tupleIJNS5_1CILi128EEES8_NS7_ILi64EEEEEENS_10bfloat16_tEfNS_4arch4Sm80ELb1ELb0ELb1ELb0ELb0ELb0ELb0ELb0ELi2ELi4ELi4ELi4ELb0EEENS1_21CollectiveEpilogueBwdISA_SB_SD_Li256ELb0ELb0ELi2EEENS1_25SingleTileBwdLPTSchedulerILb0ELi128ELb0EEEEEEEEEvNT_6ParamsE$_ZN4cute3eso3ESOILb1ELb0EJNS_6LayoutINS_5tupleIJNS3_IJNS_1CILi2EEES5_EEENS4_ILi8EEEEEENS3_IJNS3_IJNS4_ILi1EEES5_EEENS4_ILi4EEEEEEEENS_10ViewEngineIPN7cutlass10bfloat16_tEEEEEC2ERKSD_RKSI_,($_ZN7cutlass13device_kernelIN5flash19enable_sm80_to_sm89INS1_16FlashAttnBwdSm80INS1_25CollectiveMainloopBwdSm80ILi2ELi2EN4cute5tupleIJNS5_1CILi128EEES8_NS7_ILi64EEEEEENS_10bfloat16_tEfNS_4arch4Sm80ELb1ELb0ELb1ELb0ELb0ELb0ELb0ELb0ELi2ELi4ELi4ELi4ELb0EEENS1_21CollectiveEpilogueBwdISA_SB_SD_Li256ELb0ELb0ELi2EEENS1_25SingleTileBwdLPTSchedulerILb0ELi128ELb0EEEEEEEEEvNT_6ParamsE$_ZN4cute3eso3ESOILb1ELb0EJNS_6LayoutINS_5tupleIJNS3_IJNS_1CILi2EEES5_EEENS4_ILi8EEEEEENS3_IJNS3_IJNS4_ILi1EEES5_EEENS4_ILi4EEEEEEEEiEEC2ERKSD_RKi - $_ZN7cutlass13device_kernelIN5flash19enable_sm80_to_sm89INS1_16FlashAttnBwdSm80INS1_25CollectiveMainloopBwdSm80ILi2ELi2EN4cute5tupleIJNS5_1CILi128EEES8_NS7_ILi64EEEEEENS_10bfloat16_tEfNS_4arch4Sm80ELb1ELb0ELb1ELb0ELb0ELb0ELb0ELb0ELi2ELi4ELi4ELi4ELb0EEENS1_21CollectiveEpilogueBwdISA_SB_SD_Li256ELb0ELb0ELi2EEENS1_25SingleTileBwdLPTSchedulerILb0ELi128ELb0EEEEEEEEEvNT_6ParamsE$_ZN4cute3eso3ESOILb1ELb0EJNS_6LayoutINS_5tupleIJNS3_IJNS_1CILi2EEES5_EEENS4_ILi8EEEEEENS3_IJNS3_IJNS4_ILi1EEES5_EEENS4_ILi4EEEEEEEENS_10ViewEngineIPN7cutlass10bfloat16_tEEEEEC2ERKSD_RKSI_)
$_ZN7cutlass13device_kernelIN5flash19enable_sm80_to_sm89INS1_16FlashAttnBwdSm80INS1_25CollectiveMainloopBwdSm80ILi2ELi2EN4cute5tupleIJNS5_1CILi128EEES8_NS7_ILi64EEEEEENS_10bfloat16_tEfNS_4arch4Sm80ELb1ELb0ELb1ELb0ELb0ELb0ELb0ELb0ELi2ELi4ELi4ELi4ELb0EEENS1_21CollectiveEpilogueBwdISA_SB_SD_Li256ELb0ELb0ELi2EEENS1_25SingleTileBwdLPTSchedulerILb0ELi128ELb0EEEEEEEEEvNT_6ParamsE$_ZN4cute3eso3ESOILb1ELb0EJNS_6LayoutINS_5tupleIJNS3_IJNS_1CILi2EEES5_EEENS4_ILi8EEEEEENS3_IJNS3_IJNS4_ILi1EEES5_EEENS4_ILi4EEEEEEEENS_10ViewEngineIPN7cutlass10bfloat16_tEEEEEC2ERKSD_RKSI_:
[----:B------:R-:W-:Y:S01]  /*a760*/  IADD3 R2, R23, -c[0x0][0x20], RZ ;  /* 0x8000080017027a10 */ /* 0x000fe20007ffe0ff */
[----:B------:R-:W-:Y:S01]  /*a770*/  IMAD.MOV.U32 R7, RZ, RZ, R3 ;  /* 0x000000ffff077224 */ /* 0x000fe200078e0003 */
[----:B------:R-:W-:-:S04]  /*a780*/  MOV R5, 0x0 ;  /* 0x0000000000057802 */ /* 0x000fc80000000f00 */
[----:B------:R1:W-:Y:S01]  /*a790*/  STL.64 [R2], R6 ;  /* 0x0000000602007387 */ /* 0x0003e20000100a00 */
[----:B------:R-:W-:Y:S05]  /*a7a0*/  RET.REL.NODEC R4 `(_ZN7cutlass13device_kernelIN5flash19enable_sm80_to_sm89INS1_16FlashAttnBwdSm80INS1_25CollectiveMainloopBwdSm80ILi2ELi2EN4cute5tupleIJNS5_1CILi128EEES8_NS7_ILi64EEEEEENS_10bfloat16_tEfNS_4arch4Sm80ELb1ELb0ELb1ELb0ELb0ELb0ELb0ELb0ELi2ELi4ELi4ELi4ELb0EEENS1_21CollectiveEpilogueBwdISA_SB_SD_Li256ELb0ELb0ELi2EEENS1_25SingleTileBwdLPTSchedulerILb0ELi128ELb0EEEEEEEEEvNT_6ParamsE) ;  /* 0xffff585004007950 */ /* 0x000fea0003c3ffff */
        .type           $_ZN7cutlass13device_kernelIN5flash19enable_sm80_to_sm89INS1_16FlashAttnBwdSm80INS1_25CollectiveMainloopBwdSm80ILi2ELi2EN4cute5tupleIJNS5_1CILi128EEES8_NS7_ILi64EEEEEENS_10bfloat16_tEfNS_4arch4Sm80ELb1ELb0ELb1ELb0ELb0ELb0ELb0ELb0ELi2ELi4ELi4ELi4ELb0EEENS1_21CollectiveEpilogueBwdISA_SB_SD_Li256ELb0ELb0ELi2EEENS1_25SingleTileBwdLPTSchedulerILb0ELi128ELb0EEEEEEEEEvNT_6ParamsE$_ZN4cute3eso3ESOILb1ELb0EJNS_6LayoutINS_5tupleIJNS3_IJNS_1CILi2EEES5_EEENS4_ILi8EEEEEENS3_IJNS3_IJNS4_ILi1EEES5_EEENS4_ILi4EEEEEEEEiEEC2ERKSD_RKi,@function
        .size           $_ZN7cutlass13device_kernelIN5flash19enable_sm80_to_sm89INS1_16FlashAttnBwdSm80INS1_25CollectiveMainloopBwdSm80ILi2ELi2EN4cute5tupleIJNS5_1CILi128EEES8_NS7_ILi64EEEEEENS_10bfloat16_tEfNS_4arch4Sm80ELb1ELb0ELb1ELb0ELb0ELb0ELb0ELb0ELi2ELi4ELi4ELi4ELb0EEENS1_21CollectiveEpilogueBwdISA_SB_SD_Li256ELb0ELb0ELi2EEENS1_25SingleTileBwdLPTSchedulerILb0ELi128ELb0EEEEEEEEEvNT_6ParamsE$_ZN4cute3eso3ESOILb1ELb0EJNS_6LayoutINS_5tupleIJNS3_IJNS_1CILi2EEES5_EEENS4_ILi8EEEEEENS3_IJNS3_IJNS4_ILi1EEES5_EEENS4_ILi4EEEEEEEEiEEC2ERKSD_RKi,($_ZN7cutlass13device_kernelIN5flash19enable_sm80_to_sm89INS1_16FlashAttnBwdSm80INS1_25CollectiveMainloopBwdSm80ILi2ELi2EN4cute5tupleIJNS5_1CILi128EEES8_NS7_ILi64EEEEEENS_10bfloat16_tEfNS_4arch4Sm80ELb1ELb0ELb1ELb0ELb0ELb0ELb0ELb0ELi2ELi4ELi4ELi4ELb0EEENS1_21CollectiveEpilogueBwdISA_SB_SD_Li256ELb0ELb0ELi2EEENS1_25SingleTileBwdLPTSchedulerILb0ELi128ELb0EEEEEEEEEvNT_6ParamsE$_ZN4cute3eso3ESOILb1ELb0EJNS_6LayoutINS_5tupleIJNS3_IJNS_1CILi2EEES5_EEES5_NS4_ILi8EEEEEENS3_IJNS3_IJNS_11ScaledBasisINS4_ILi1EEEJLi1EEEENS9_IS7_JLi0EEEEEEENS9_INS4_ILi64EEEJLi0EEEENS9_INS4_ILi16EEEJLi1EEEEEEEEENS_10ViewEngineINS_23ArithmeticTupleIteratorINS_15ArithmeticTupleIJiiEEEEEEEEEC2ERKSJ_RKSP_ - $_ZN7cutlass13device_kernelIN5flash19enable_sm80_to_sm89INS1_16FlashAttnBwdSm80INS1_25CollectiveMainloopBwdSm80ILi2ELi2EN4cute5tupleIJNS5_1CILi128EEES8_NS7_ILi64EEEEEENS_10bfloat16_tEfNS_4arch4Sm80ELb1ELb0ELb1ELb0ELb0ELb0ELb0ELb0ELi2ELi4ELi4ELi4ELb0EEENS1_21CollectiveEpilogueBwdISA_SB_SD_Li256ELb0ELb0ELi2EEENS1_25SingleTileBwdLPTSchedulerILb0ELi128ELb0EEEEEEEEEvNT_6ParamsE$_ZN4cute3eso3ESOILb1ELb0EJNS_6LayoutINS_5tupleIJNS3_IJNS_1CILi2EEES5_EEENS4_ILi8EEEEEENS3_IJNS3_IJNS4_ILi1EEES5_EEENS4_ILi4EEEEEEEEiEEC2ERKSD_RKi)
$_ZN7cutlass13device_kernelIN5flash19enable_sm80_to_sm89INS1_16FlashAttnBwdSm80INS1_25CollectiveMainloopBwdSm80ILi2ELi2EN4cute5tupleIJNS5_1CILi128EEES8_NS7_ILi64EEEEEENS_10bfloat16_tEfNS_4arch4Sm80ELb1ELb0ELb1ELb0ELb0ELb0ELb0ELb0ELi2ELi4ELi4ELi4ELb0EEENS1_21CollectiveEpilogueBwdISA_SB_SD_Li256ELb0ELb0ELi2EEENS1_25SingleTileBwdLPTSchedulerILb0ELi128ELb0EEEEEEEEEvNT_6ParamsE$_ZN4cute3eso3ESOILb1ELb0EJNS_6LayoutINS_5tupleIJNS3_IJNS_1CILi2EEES5_EEENS4_ILi8EEEEEENS3_IJNS3_IJNS4_ILi1EEES5_EEENS4_ILi4EEEEEEEEiEEC2ERKSD_RKi:
[----:B------:R-:W-:Y:S02]  /*a7b0*/  IADD3 R2, R23, -c[0x0][0x20], RZ ;  /* 0x8000080017027a10 */ /* 0x000fe40007ffe0ff */
[----:B------:R-:W-:-:S03]  /*a7c0*/  MOV R5, 0x0 ;  /* 0x0000000000057802 */ /* 0x000fc60000000f00 */
[----:B------:R1:W-:Y:S01]  /*a7d0*/  STL [R2], R3 ;  /* 0x0000000302007387 */ /* 0x0003e20000100800 */
[----:B------:R-:W-:Y:S05]  /*a7e0*/  RET.REL.NODEC R4 `(_ZN7cutlass13device_kernelIN5flash19enable_sm80_to_sm89INS1_16FlashAttnBwdSm80INS1_25CollectiveMainloopBwdSm80ILi2ELi2EN4cute5tupleIJNS5_1CILi128EEES8_NS7_ILi64EEEEEENS_10bfloat16_tEfNS_4arch4Sm80ELb1ELb0ELb1ELb0ELb0ELb0ELb0ELb0ELi2ELi4ELi4ELi4ELb0EEENS1_21CollectiveEpilogueBwdISA_SB_SD_Li256ELb0ELb0ELi2EEENS1_25SingleTileBwdLPTSchedulerILb0ELi128ELb0EEEEEEEEEvNT_6ParamsE) ;  /* 0xffff581004007950 */ /* 0x000fea0003c3ffff */
        .type           $_ZN7cutlass13device_kernelIN5flash19enable_sm80_to_sm89INS1_16FlashAttnBwdSm80INS1_25CollectiveMainloopBwdSm80ILi2ELi2EN4cute5tupleIJNS5_1CILi128EEES8_NS7_ILi64EEEEEENS_10bfloat16_tEfNS_4arch4Sm80ELb1ELb0ELb1ELb0ELb0ELb0ELb0ELb0ELi2ELi4ELi4ELi4ELb0EEENS1_21CollectiveEpilogueBwdISA_SB_SD_Li256ELb0ELb0ELi2EEENS1_25SingleTileBwdLPTSchedulerILb0ELi128ELb0EEEEEEEEEvNT_6ParamsE$_ZN4cute3eso3ESOILb1ELb0EJNS_6LayoutINS_5tupleIJNS3_IJNS_1CILi2EEES5_EEES5_NS4_ILi8EEEEEENS3_IJNS3_IJNS_11ScaledBasisINS4_ILi1EEEJLi1EEEENS9_IS7_JLi0EEEEEEENS9_INS4_ILi64EEEJLi0EEEENS9_INS4_ILi16EEEJLi1EEEEEEEEENS_10ViewEngineINS_23ArithmeticTupleIteratorINS_15ArithmeticTupleIJiiEEEEEEEEEC2ERKSJ_RKSP_,@function
        .size           $_ZN7cutlass13device_kernelIN5flash19enable_sm80_to_sm89INS1_16FlashAttnBwdSm80INS1_25CollectiveMainloopBwdSm80ILi2ELi2EN4cute5tupleIJNS5_1CILi128EEES8_NS7_ILi64EEEEEENS_10bfloat16_tEfNS_4arch4Sm80ELb1ELb0ELb1ELb0ELb0ELb0ELb0ELb0ELi2ELi4ELi4ELi4ELb0EEENS1_21CollectiveEpilogueBwdISA_SB_SD_Li256ELb0ELb0ELi2EEENS1_25SingleTileBwdLPTSchedulerILb0ELi128ELb0EEEEEEEEEvNT_6ParamsE$_ZN4cute3eso3ESOILb1ELb0EJNS_6LayoutINS_5tupleIJNS3_IJNS_1CILi2EEES5_EEES5_NS4_ILi8EEEEEENS3_IJNS3_IJNS_11ScaledBasisINS4_ILi1EEEJLi1EEEENS9_IS7_JLi0EEEEEEENS9_INS4_ILi64EEEJLi0EEEENS9_INS4_ILi16EEEJLi1EEEEEEEEENS_10ViewEngineINS_23ArithmeticTupleIteratorINS_15ArithmeticTupleIJiiEEEEEEEEEC2ERKSJ_RKSP_,($_ZN7cutlass13device_kernelIN5flash19enable_sm80_to_sm89INS1_16FlashAttnBwdSm80INS1_25CollectiveMainloopBwdSm80ILi2ELi2EN4cute5tupleIJNS5_1CILi128EEES8_NS7_ILi64EEEEEENS_10bfloat16_tEfNS_4arch4Sm80ELb1ELb0ELb1ELb0ELb0ELb0ELb0ELb0ELi2ELi4ELi4ELi4ELb0EEENS1_21CollectiveEpilogueBwdISA_SB_SD_Li256ELb0ELb0ELi2EEENS1_25SingleTileBwdLPTSchedulerILb0ELi128ELb0EEEEEEEEEvNT_6ParamsE$_ZN4cute3eso3ESOILb1ELb0EJNS_6LayoutINS_5tupleIJNS3_IJNS_1CILi2EEES5_EEES5_NS4_ILi8EEEEEENS3_IJNS3_IJNS_11ScaledBasisINS4_ILi1EEEJLi1EEEENS9_IS7_JLi0EEEEEEENS9_INS4_ILi64EEEJLi0EEEENS9_INS4_ILi16EEEJLi1EEEEEEEEENS_15ArithmeticTupleIJiiEEEEEC2ERKSJ_RKSL_ - $_ZN7cutlass13device_kernelIN5flash19enable_sm80_to_sm89INS1_16FlashAttnBwdSm80INS1_25CollectiveMainloopBwdSm80ILi2ELi2EN4cute5tupleIJNS5_1CILi128EEES8_NS7_ILi64EEEEEENS_10bfloat16_tEfNS_4arch4Sm80ELb1ELb0ELb1ELb0ELb0ELb0ELb0ELb0ELi2ELi4ELi4ELi4ELb0EEENS1_21CollectiveEpilogueBwdISA_SB_SD_Li256ELb0ELb0ELi2EEENS1_25SingleTileBwdLPTSchedulerILb0ELi128ELb0EEEEEEEEEvNT_6ParamsE$_ZN4cute3eso3ESOILb1ELb0EJNS_6LayoutINS_5tupleIJNS3_IJNS_1CILi2EEES5_EEES5_NS4_ILi8EEEEEENS3_IJNS3_IJNS_11ScaledBasisINS4_ILi1EEEJLi1EEEENS9_IS7_JLi0EEEEEEENS9_INS4_ILi64EEEJLi0EEEENS9_INS4_ILi16EEEJLi1EEEEEEEEENS_10ViewEngineINS_23ArithmeticTupleIteratorINS_15ArithmeticTupleIJiiEEEEEEEEEC2ERKSJ_RKSP_)
$_ZN7cutlass13device_kernelIN5flash19enable_sm80_to_sm89INS1_16FlashAttnBwdSm80INS1_25CollectiveMainloopBwdSm80ILi2ELi2EN4cute5tupleIJNS5_1CILi128EEES8_NS7_ILi64EEEEEENS_10bfloat16_tEfNS_4arch4Sm80ELb1ELb0ELb1ELb0ELb0ELb0ELb0ELb0ELi2ELi4ELi4ELi4ELb0EEENS1_21CollectiveEpilogueBwdISA_SB_SD_Li256ELb0ELb0ELi2EEENS1_25SingleTileBwdLPTSchedulerILb0ELi128ELb0EEEEEEEEEvNT_6ParamsE$_ZN4cute3eso3ESOILb1ELb0EJNS_6LayoutINS_5tupleIJNS3_IJNS_1CILi2EEES5_EEES5_NS4_ILi8EEEEEENS3_IJNS3_IJNS_11ScaledBasisINS4_ILi1EEEJLi1EEEENS9_IS7_JLi0EEEEEEENS9_INS4_ILi64EEEJLi0EEEENS9_INS4_ILi16EEEJLi1EEEEEEEEENS_10ViewEngineINS_23ArithmeticTupleIteratorINS_15ArithmeticTupleIJiiEEEEEEEEEC2ERKSJ_RKSP_:
[----:B------:R-:W-:Y:S01]  /*a7f0*/  IADD3 R4, R81, -c[0x0][0x20], RZ ;  /* 0x8000080051047a10 */ /* 0x000fe20007ffe0ff */
[----:B------:R-:W-:Y:S01]  /*a800*/  IMAD.MOV.U32 R8, RZ, RZ, R6 ;  /* 0x000000ffff087224 */ /* 0x000fe200078e0006 */
[----:B------:R-:W-:-:S03]  /*a810*/  MOV R9, 0x0 ;  /* 0x0000000000097802 */ /* 0x000fc60000000f00 */
[----:B------:R1:W-:Y:S04]  /*a820*/  STL [R4], R2 ;  /* 0x0000000204007387 */ /* 0x0003e80000100800 */
[----:B------:R1:W-:Y:S01]  /*a830*/  STL [R4+0x4], R3 ;  /* 0x0000040304007387 */ /* 0x0003e20000100800 */
[----:B------:R-:W-:Y:S05]  /*a840*/  RET.REL.NODEC R8 `(_ZN7cutlass13device_kernelIN5flash19enable_sm80_to_sm89INS1_16FlashAttnBwdSm80INS1_25CollectiveMainloopBwdSm80ILi2ELi2EN4cute5tupleIJNS5_1CILi128EEES8_NS7_ILi64EEEEEENS_10bfloat16_tEfNS_4arch4Sm80ELb1ELb0ELb1ELb0ELb0ELb0ELb0ELb0ELi2ELi4ELi4ELi4ELb0EEENS1_21CollectiveEpilogueBwdISA_SB_SD_Li256ELb0ELb0ELi2EEENS1_25SingleTileBwdLPTSchedulerILb0ELi128ELb0EEEEEEEEEvNT_6ParamsE) ;  /* 0xffff57b008007950 */ /* 0x000fea0003c3ffff */
        .type           $_ZN7cutlass13device_kernelIN5flash19enable_sm80_to_sm89INS1_16FlashAttnBwdSm80INS1_25CollectiveMainloopBwdSm80ILi2ELi2EN4cute5tupleIJNS5_1CILi128EEES8_NS7_ILi64EEEEEENS_10bfloat16_tEfNS_4arch4Sm80ELb1ELb0ELb1ELb0ELb0ELb0ELb0ELb0ELi2ELi4ELi4ELi4ELb0EEENS1_21CollectiveEpilogueBwdISA_SB_SD_Li256ELb0ELb0ELi2EEENS1_25SingleTileBwdLPTSchedulerILb0ELi128ELb0EEEEEEEEEvNT_6ParamsE$_ZN4cute3eso3ESOILb1ELb0EJNS_6LayoutINS_5tupleIJNS3_IJNS_1CILi2EEES5_EEES5_NS4_ILi8EEEEEENS3_IJNS3_IJNS_11ScaledBasisINS4_ILi1EEEJLi1EEEENS9_IS7_JLi0EEEEEEENS9_INS4_ILi64EEEJLi0EEEENS9_INS4_ILi16EEEJLi1EEEEEEEEENS_15ArithmeticTupleIJiiEEEEEC2ERKSJ_RKSL_,@function
        .size           $_ZN7cutlass13device_kernelIN5flash19enable_sm80_to_sm89INS1_16FlashAttnBwdSm80INS1_25CollectiveMainloopBwdSm80ILi2ELi2EN4cute5tupleIJNS5_1CILi128EEES8_NS7_ILi64EEEEEENS_10bfloat16_tEfNS_4arch4Sm80ELb1ELb0ELb1ELb0ELb0ELb0ELb0ELb0ELi2ELi4ELi4ELi4ELb0EEENS1_21CollectiveEpilogueBwdISA_SB_SD_Li256ELb0ELb0ELi2EEENS1_25SingleTileBwdLPTSchedulerILb0ELi128ELb0EEEEEEEEEvNT_6ParamsE$_ZN4cute3eso3ESOILb1ELb0EJNS_6LayoutINS_5tupleIJNS3_IJNS_1CILi2EEES5_EEES5_NS4_ILi8EEEEEENS3_IJNS3_IJNS_11ScaledBasisINS4_ILi1EEEJLi1EEEENS9_IS7_JLi0EEEEEEENS9_INS4_ILi64EEEJLi0EEEENS9_INS4_ILi16EEEJLi1EEEEEEEEENS_15ArithmeticTupleIJiiEEEEEC2ERKSJ_RKSL_,($_ZN7cutlass13device_kernelIN5flash19enable_sm80_to_sm89INS1_16FlashAttnBwdSm80INS1_25CollectiveMainloopBwdSm80ILi2ELi2EN4cute5tupleIJNS5_1CILi128EEES8_NS7_ILi64EEEEEENS_10bfloat16_tEfNS_4arch4Sm80ELb1ELb0ELb1ELb0ELb0ELb0ELb0ELb0ELi2ELi4ELi4ELi4ELb0EEENS1_21CollectiveEpilogueBwdISA_SB_SD_Li256ELb0ELb0ELi2EEENS1_25SingleTileBwdLPTSchedulerILb0ELi128ELb0EEEEEEEEEvNT_6ParamsE$_ZN4cute3eso3ESOILb1ELb0EJNS_6LayoutINS_5tupleIJNS3_IJNS_1CILi2EEES5_EEES6_EEENS3_IJNS3_IJNS4_ILi1EEES5_EEENS3_IJNS4_ILi32EEENS4_ILi64EEEEEEEEEEENS_10ViewEngineIPN7cutlass10bfloat16_tEEEEEC2ERKSE_RKSJ_ - $_ZN7cutlass13device_kernelIN5flash19enable_sm80_to_sm89INS1_16FlashAttnBwdSm80INS1_25CollectiveMainloopBwdSm80ILi2ELi2EN4cute5tupleIJNS5_1CILi128EEES8_NS7_ILi64EEEEEENS_10bfloat16_tEfNS_4arch4Sm80ELb1ELb0ELb1ELb0ELb0ELb0ELb0ELb0ELi2ELi4ELi4ELi4ELb0EEENS1_21CollectiveEpilogueBwdISA_SB_SD_Li256ELb0ELb0ELi2EEENS1_25SingleTileBwdLPTSchedulerILb0ELi128ELb0EEEEEEEEEvNT_6ParamsE$_ZN4cute3eso3ESOILb1ELb0EJNS_6LayoutINS_5tupleIJNS3_IJNS_1CILi2EEES5_EEES5_NS4_ILi8EEEEEENS3_IJNS3_IJNS_11ScaledBasisINS4_ILi1EEEJLi1EEEENS9_IS7_JLi0EEEEEEENS9_INS4_ILi64EEEJLi0EEEENS9_INS4_ILi16EEEJLi1EEEEEEEEENS_15ArithmeticTupleIJiiEEEEEC2ERKSJ_RKSL_)
$_ZN7cutlass13device_kernelIN5flash19enable_sm80_to_sm89INS1_16FlashAttnBwdSm80INS1_25CollectiveMainloopBwdSm80ILi2ELi2EN4cute5tupleIJNS5_1CILi128EEES8_NS7_ILi64EEEEEENS_10bfloat16_tEfNS_4arch4Sm80ELb1ELb0ELb1ELb0ELb0ELb0ELb0ELb0ELi2ELi4ELi4ELi4ELb0EEENS1_21CollectiveEpilogueBwdISA_SB_SD_Li256ELb0ELb0ELi2EEENS1_25SingleTileBwdLPTSchedulerILb0ELi128ELb0EEEEEEEEEvNT_6ParamsE$_ZN4cute3eso3ESOILb1ELb0EJNS_6LayoutINS_5tupleIJNS3_IJNS_1CILi2EEES5_EEES5_NS4_ILi8EEEEEENS3_IJNS3_IJNS_11ScaledBasisINS4_ILi1EEEJLi1EEEENS9_IS7_JLi0EEEEEEENS9_INS4_ILi64EEEJLi0EEEENS9_INS4_ILi16EEEJLi1EEEEEEEEENS_15ArithmeticTupleIJiiEEEEEC2ERKSJ_RKSL_:
[----:B------:R-:W-:Y:S01]  /*a850*/  IADD3 R4, R81, -c[0x0][0x20], RZ ;  /* 0x8000080051047a10 */ /* 0x000fe20007ffe0ff */
[----:B------:R-:W-:Y:S01]  /*a860*/  IMAD.MOV.U32 R8, RZ, RZ, R6 ;  /* 0x000000ffff087224 */ /* 0x000fe200078e0006 */
[----:B------:R-:W-:-:S03]  /*a870*/  MOV R9, 0x0 ;  /* 0x0000000000097802 */ /* 0x000fc60000000f00 */
[----:B------:R1:W-:Y:S04]  /*a880*/  STL [R4], R2 ;  /* 0x0000000204007387 */ /* 0x0003e80000100800 */
[----:B------:R1:W-:Y:S01]  /*a890*/  STL [R4+0x4], R3 ;  /* 0x0000040304007387 */ /* 0x0003e20000100800 */
[----:B------:R-:W-:Y:S05]  /*a8a0*/  RET.REL.NODEC R8 `(_ZN7cutlass13device_kernelIN5flash19enable_sm80_to_sm89INS1_16FlashAttnBwdSm80INS1_25CollectiveMainloopBwdSm80ILi2ELi2EN4cute5tupleIJNS5_1CILi128EEES8_NS7_ILi64EEEEEENS_10bfloat16_tEfNS_4arch4Sm80ELb1ELb0ELb1ELb0ELb0ELb0ELb0ELb0ELi2ELi4ELi4ELi4ELb0EEENS1_21CollectiveEpilogueBwdISA_SB_SD_Li256ELb0ELb0ELi2EEENS1_25SingleTileBwdLPTSchedulerILb0ELi128ELb0EEEEEEEEEvNT_6ParamsE) ;  /* 0xffff575008007950 */ /* 0x000fea0003c3ffff */
        .type           $_ZN7cutlass13device_kernelIN5flash19enable_sm80_to_sm89INS1_16FlashAttnBwdSm80INS1_25CollectiveMainloopBwdSm80ILi2ELi2EN4cute5tupleIJNS5_1CILi128EEES8_NS7_ILi64EEEEEENS_10bfloat16_tEfNS_4arch4Sm80ELb1ELb0ELb1ELb0ELb0ELb0ELb0ELb0ELi2ELi4ELi4ELi4ELb0EEENS1_21CollectiveEpilogueBwdISA_SB_SD_Li256ELb0ELb0ELi2EEENS1_25SingleTileBwdLPTSchedulerILb0ELi128ELb0EEEEEEEEEvNT_6ParamsE$_ZN4cute3eso3ESOILb1ELb0EJNS_6LayoutINS_5tupleIJNS3_IJNS_1CILi2EEES5_EEES6_EEENS3_IJNS3_IJNS4_ILi1EEES5_EEENS3_IJNS4_ILi32EEENS4_ILi64EEEEEEEEEEENS_10ViewEngineIPN7cutlass10bfloat16_tEEEEEC2ERKSE_RKSJ_,@function
        .size           $_ZN7cutlass13device_kernelIN5flash19enable_sm80_to_sm89INS1_16FlashAttnBwdSm80INS1_25CollectiveMainloopBwdSm80ILi2ELi2EN4cute5tupleIJNS5_1CILi128EEES8_NS7_ILi64EEEEEENS_10bfloat16_tEfNS_4arch4Sm80ELb1ELb0ELb1ELb0ELb0ELb0ELb0ELb0ELi2ELi4ELi4ELi4ELb0EEENS1_21CollectiveEpilogueBwdISA_SB_SD_Li256ELb0ELb0ELi2EEENS1_25SingleTileBwdLPTSchedulerILb0ELi128ELb0EEEEEEEEEvNT_6ParamsE$_ZN4cute3eso3ESOILb1ELb0EJNS_6LayoutINS_5tupleIJNS3_IJNS_1CILi2EEES5_EEES6_EEENS3_IJNS3_IJNS4_ILi1EEES5_EEENS3_IJNS4_ILi32EEENS4_ILi64EEEEEEEEEEENS_10ViewEngineIPN7cutlass10bfloat16_tEEEEEC2ERKSE_RKSJ_,($_ZN7cutlass13device_kernelIN5flash19enable_sm80_to_sm89INS1_16FlashAttnBwdSm80INS1_25CollectiveMainloopBwdSm80ILi2ELi2EN4cute5tupleIJNS5_1CILi128EEES8_NS7_ILi64EEEEEENS_10bfloat16_tEfNS_4arch4Sm80ELb1ELb0ELb1ELb0ELb0ELb0ELb0ELb0ELi2ELi4ELi4ELi4ELb0EEENS1_21CollectiveEpilogueBwdISA_SB_SD_Li256ELb0ELb0ELi2EEENS1_25SingleTileBwdLPTSchedulerILb0ELi128ELb0EEEEEEEEEvNT_6ParamsE$_ZN4cute3eso3ESOILb1ELb0EJNS_6LayoutINS_5tupleIJNS3_IJNS_1CILi2EEES5_EEES6_EEENS3_IJNS3_IJNS4_ILi1EEES5_EEENS3_IJNS4_ILi32EEENS4_ILi64EEEEEEEEEEEiEEC2ERKSE_RKi - $_ZN7cutlass13device_kernelIN5flash19enable_sm80_to_sm89INS1_16FlashAttnBwdSm80INS1_25CollectiveMainloopBwdSm80ILi2ELi2EN4cute5tupleIJNS5_1CILi128EEES8_NS7_ILi64EEEEEENS_10bfloat16_tEfNS_4arch4Sm80ELb1ELb0ELb1ELb0ELb0ELb0ELb0ELb0ELi2ELi4ELi4ELi4ELb0EEENS1_21CollectiveEpilogueBwdISA_SB_SD_Li256ELb0ELb0ELi2EEENS1_25SingleTileBwdLPTSchedulerILb0ELi128ELb0EEEEEEEEEvNT_6ParamsE$_ZN4cute3eso3ESOILb1ELb0EJNS_6LayoutINS_5tupleIJNS3_IJNS_1CILi2EEES5_EEES6_EEENS3_IJNS3_IJNS4_ILi1EEES5_EEENS3_IJNS4_ILi32EEENS4_ILi64EEEEEEEEEEENS_10ViewEngineIPN7cutlass10bfloat16_tEEEEEC2ERKSE_RKSJ_)
$_ZN7cutlass13device_kernelIN5flash19enable_sm80_to_sm89INS1_16FlashAttnBwdSm80INS1_25CollectiveMainloopBwdSm80ILi2ELi2EN4cute5tupleIJNS5_1CILi128EEES8_NS7_ILi64EEEEEENS_10bfloat16_tEfNS_4arch4Sm80ELb1ELb0ELb1ELb0ELb0ELb0ELb0ELb0ELi2ELi4ELi4ELi4ELb0EEENS1_21CollectiveEpilogueBwdISA_SB_SD_Li256ELb0ELb0ELi2EEENS1_25SingleTileBwdLPTSchedulerILb0ELi128ELb0EEEEEEEEEvNT_6ParamsE$_ZN4cute3eso3ESOILb1ELb0EJNS_6LayoutINS_5tupleIJNS3_IJNS_1CILi2EEES5_EEES6_EEENS3_IJNS3_IJNS4_ILi1EEES5_EEENS3_IJNS4_ILi32EEENS4_ILi64EEEEEEEEEEENS_10ViewEngineIPN7cutlass10bfloat16_tEEEEEC2ERKSE_RKSJ_:
[----:B------:R-:W-:Y:S01]  /*a8b0*/  IADD3 R2, R67, -c[0x0][0x20], RZ ;  /* 0x8000080043027a10 */ /* 0x000fe20007ffe0ff */
[----:B------:R-:W-:Y:S01]  /*a8c0*/  IMAD.MOV.U32 R7, RZ, RZ, R3 ;  /* 0x000000ffff077224 */ /* 0x000fe200078e0003 */
[----:B------:R-:W-:-:S04]  /*a8d0*/  MOV R5, 0x0 ;  /* 0x0000000000057802 */ /* 0x000fc80000000f00 */
[----:B------:R1:W-:Y:S01]  /*a8e0*/  STL.64 [R2], R6 ;  /* 0x0000000602007387 */ /* 0x0003e20000100a00 */
[----:B------:R-:W-:Y:S05]  /*a8f0*/  RET.REL.NODEC R4 `(_ZN7cutlass13device_kernelIN5flash19enable_sm80_to_sm89INS1_16FlashAttnBwdSm80INS1_25CollectiveMainloopBwdSm80ILi2ELi2EN4cute5tupleIJNS5_1CILi128EEES8_NS7_ILi64EEEEEENS_10bfloat16_tEfNS_4arch4Sm80ELb1ELb0ELb1ELb0ELb0ELb0ELb0ELb0ELi2ELi4ELi4ELi4ELb0EEENS1_21CollectiveEpilogueBwdISA_SB_SD_Li256ELb0ELb0ELi2EEENS1_25SingleTileBwdLPTSchedulerILb0ELi128ELb0EEEEEEEEEvNT_6ParamsE) ;  /* 0xffff570004007950 */ /* 0x000fea0003c3ffff */
        .type           $_ZN7cutlass13device_kernelIN5flash19enable_sm80_to_sm89INS1_16FlashAttnBwdSm80INS1_25CollectiveMainloopBwdSm80ILi2ELi2EN4cute5tupleIJNS5_1CILi128EEES8_NS7_ILi64EEEEEENS_10bfloat16_tEfNS_4arch4Sm80ELb1ELb0ELb1ELb0ELb0ELb0ELb0ELb0ELi2ELi4ELi4ELi4ELb0EEENS1_21CollectiveEpilogueBwdISA_SB_SD_Li256ELb0ELb0ELi2EEENS1_25SingleTileBwdLPTSchedulerILb0ELi128ELb0EEEEEEEEEvNT_6ParamsE$_ZN4cute3eso3ESOILb1ELb0EJNS_6LayoutINS_5tupleIJNS3_IJNS_1CILi2EEES5_EEES6_EEENS3_IJNS3_IJNS4_ILi1EEES5_EEENS3_IJNS4_ILi32EEENS4_ILi64EEEEEEEEEEEiEEC2ERKSE_RKi,@function
        .size           $_ZN7cutlass13device_kernelIN5flash19enable_sm80_to_sm89INS1_16FlashAttnBwdSm80INS1_25CollectiveMainloopBwdSm80ILi2ELi2EN4cute5tupleIJNS5_1CILi128EEES8_NS7_ILi64EEEEEENS_10bfloat16_tEfNS_4arch4Sm80ELb1ELb0ELb1ELb0ELb0ELb0ELb0ELb0ELi2ELi4ELi4ELi4ELb0EEENS1_21CollectiveEpilogueBwdISA_SB_SD_Li256ELb0ELb0ELi2EEENS1_25SingleTileBwdLPTSchedulerILb0ELi128ELb0EEEEEEEEEvNT_6ParamsE$_ZN4cute3eso3ESOILb1ELb0EJNS_6LayoutINS_5tupleIJNS3_IJNS_1CILi2EEES5_EEES6_EEENS3_IJNS3_IJNS4_ILi1EEES5_EEENS3_IJNS4_ILi32EEENS4_ILi64EEEEEEEEEEEiEEC2ERKSE_RKi,($_ZN7cutlass13device_kernelIN5flash19enable_sm80_to_sm89INS1_16FlashAttnBwdSm80INS1_25CollectiveMainloopBwdSm80ILi2ELi2EN4cute5tupleIJNS5_1CILi128EEES8_NS7_ILi64EEEEEENS_10bfloat16_tEfNS_4arch4Sm80ELb1ELb0ELb1ELb0ELb0ELb0ELb0ELb0ELi2ELi4ELi4ELi4ELb0EEENS1_21CollectiveEpilogueBwdISA_SB_SD_Li256ELb0ELb0ELi2EEENS1_25SingleTileBwdLPTSchedulerILb0ELi128ELb0EEEEEEEEEvNT_6ParamsE$_ZN4cute3eso3ESOILb1ELb0EJNS_6LayoutINS_5tupleIJNS3_IJNS_1CILi2EEES5_S5_EEEEEENS3_IJNS3_IJNS4_ILi1EEES5_NS4_ILi4EEEEEEEEEEENS_10ViewEngineIPN7cutlass10bfloat16_tEEEEEC2ERKSC_RKSH_ - $_ZN7cutlass13device_kernelIN5flash19enable_sm80_to_sm89INS1_16FlashAttnBwdSm80INS1_25CollectiveMainloopBwdSm80ILi2ELi2EN4cute5tupleIJNS5_1CILi128EEES8_NS7_ILi64EEEEEENS_10bfloat16_tEfNS_4arch4Sm80ELb1ELb0ELb1ELb0ELb0ELb0ELb0ELb0ELi2ELi4ELi4ELi4ELb0EEENS1_21CollectiveEpilogueBwdISA_SB_SD_Li256ELb0ELb0ELi2EEENS1_25SingleTileBwdLPTSchedulerILb0ELi128ELb0EEEEEEEEEvNT_6ParamsE$_ZN4cute3eso3ESOILb1ELb0EJNS_6LayoutINS_5tupleIJNS3_IJNS_1CILi2EEES5_EEES6_EEENS3_IJNS3_IJNS4_ILi1EEES5_EEENS3_IJNS4_ILi32EEENS4_ILi64EEEEEEEEEEEiEEC2ERKSE_RKi)
$_ZN7cutlass13device_kernelIN5flash19enable_sm80_to_sm89INS1_16FlashAttnBwdSm80INS1_25CollectiveMainloopBwdSm80ILi2ELi2EN4cute5tupleIJNS5_1CILi128EEES8_NS7_ILi64EEEEEENS_10bfloat16_tEfNS_4arch4Sm80ELb1ELb0ELb1ELb0ELb0ELb0ELb0ELb0ELi2ELi4ELi4ELi4ELb0EEENS1_21CollectiveEpilogueBwdISA_SB_SD_Li256ELb0ELb0ELi2EEENS1_25SingleTileBwdLPTSchedulerILb0ELi128ELb0EEEEEEEEEvNT_6ParamsE$_ZN4cute3eso3ESOILb1ELb0EJNS_6LayoutINS_5tupleIJNS3_IJNS_1CILi2EEES5_EEES6_EEENS3_IJNS3_IJNS4_ILi1EEES5_EEENS3_IJNS4_ILi32EEENS4_ILi64EEEEEEEEEEEiEEC2ERKSE_RKi:
[----:B------:R-:W-:Y:S02]  /*a900*/  IADD3 R2, R67, -c[0x0][0x20], RZ ;  /* 0x8000080043027a10 */ /* 0x000fe40007ffe0ff */
[----:B------:R-:W-:-:S03]  /*a910*/  MOV R5, 0x0 ;  /* 0x0000000000057802 */ /* 0x000fc60000000f00 */
[----:B------:R1:W-:Y:S01]  /*a920*/  STL [R2], R3 ;  /* 0x0000000302007387 */ /* 0x0003e20000100800 */
[----:B------:R-:W-:Y:S05]  /*a930*/  RET.REL.NODEC R4 `(_ZN7cutlass13device_kernelIN5flash19enable_sm80_to_sm89INS1_16FlashAttnBwdSm80INS1_25CollectiveMainloopBwdSm80ILi2ELi2EN4cute5tupleIJNS5_1CILi128EEES8_NS7_ILi64EEEEEENS_10bfloat16_tEfNS_4arch4Sm80ELb1ELb0ELb1ELb0ELb0ELb0ELb0ELb0ELi2ELi4ELi4ELi4ELb0EEENS1_21CollectiveEpilogueBwdISA_SB_SD_Li256ELb0ELb0ELi2EEENS1_25SingleTileBwdLPTSchedulerILb0ELi128ELb0EEEEEEEEEvNT_6ParamsE) ;  /* 0xffff56c004007950 */ /* 0x000fea0003c3ffff */
        .type           $_ZN7cutlass13device_kernelIN5flash19enable_sm80_to_sm89INS1_16FlashAttnBwdSm80INS1_25CollectiveMainloopBwdSm80ILi2ELi2EN4cute5tupleIJNS5_1CILi128EEES8_NS7_ILi64EEEEEENS_10bfloat16_tEfNS_4arch4Sm80ELb1ELb0ELb1ELb0ELb0ELb0ELb0ELb0ELi2ELi4ELi4ELi4ELb0EEENS1_21CollectiveEpilogueBwdISA_SB_SD_Li256ELb0ELb0ELi2EEENS1_25SingleTileBwdLPTSchedulerILb0ELi128ELb0EEEEEEEEEvNT_6ParamsE$_ZN4cute3eso3ESOILb1ELb0EJNS_6LayoutINS_5tupleIJNS3_IJNS_1CILi2EEES5_S5_EEEEEENS3_IJNS3_IJNS4_ILi1EEES5_NS4_ILi4EEEEEEEEEEENS_10ViewEngineIPN7cutlass10bfloat16_tEEEEEC2ERKSC_RKSH_,@function
        .size           $_ZN7cutlass13device_kernelIN5flash19enable_sm80_to_sm89INS1_16FlashAttnBwdSm80INS1_25CollectiveMainloopBwdSm80ILi2ELi2EN4cute5tupleIJNS5_1CILi128EEES8_NS7_ILi64EEEEEENS_10bfloat16_tEfNS_4arch4Sm80ELb1ELb0ELb1ELb0ELb0ELb0ELb0ELb0ELi2ELi4ELi4ELi4ELb0EEENS1_21CollectiveEpilogueBwdISA_SB_SD_Li256ELb0ELb0ELi2EEENS1_25SingleTileBwdLPTSchedulerILb0ELi128ELb0EEEEEEEEEvNT_6ParamsE$_ZN4cute3eso3ESOILb1ELb0EJNS_6LayoutINS_5tupleIJNS3_IJNS_1CILi2EEES5_S5_EEEEEENS3_IJNS3_IJNS4_ILi1EEES5_NS4_ILi4EEEEEEEEEEENS_10ViewEngineIPN7cutlass10bfloat16_tEEEEEC2ERKSC_RKSH_,($_ZN7cutlass13device_kernelIN5flash19enable_sm80_to_sm89INS1_16FlashAttnBwdSm80INS1_25CollectiveMainloopBwdSm80ILi2ELi2EN4cute5tupleIJNS5_1CILi128EEES8_NS7_ILi64EEEEEENS_10bfloat16_tEfNS_4arch4Sm80ELb1ELb0ELb1ELb0ELb0ELb0ELb0ELb0ELi2ELi4ELi4ELi4ELb0EEENS1_21CollectiveEpilogueBwdISA_SB_SD_Li256ELb0ELb0ELi2EEENS1_25SingleTileBwdLPTSchedulerILb0ELi128ELb0EEEEEEEEEvNT_6ParamsE$_ZN4cute3eso3ESOILb1ELb0EJNS_6LayoutINS_5tupleIJNS3_IJNS_1CILi2EEES5_S5_EEEEEENS3_IJNS3_IJNS4_ILi1EEES5_NS4_ILi4EEEEEEEEEEEiEEC2ERKSC_RKi - $_ZN7cutlass13device_kernelIN5flash19enable_sm80_to_sm89INS1_16FlashAttnBwdSm80INS1_25CollectiveMainloopBwdSm80ILi2ELi2EN4cute5tupleIJNS5_1CILi128EEES8_NS7_ILi64EEEEEENS_10bfloat16_tEfNS_4arch4Sm80ELb1ELb0ELb1ELb0ELb0ELb0ELb0ELb0ELi2ELi4ELi4ELi4ELb0EEENS1_21CollectiveEpilogueBwdISA_SB_SD_Li256ELb0ELb0ELi2EEENS1_25SingleTileBwdLPTSchedulerILb0ELi128ELb0EEEEEEEEEvNT_6ParamsE$_ZN4cute3eso3ESOILb1ELb0EJNS_6LayoutINS_5tupleIJNS3_IJNS_1CILi2EEES5_S5_EEEEEENS3_IJNS3_IJNS4_ILi1EEES5_NS4_ILi4EEEEEEEEEEENS_10ViewEngineIPN7cutlass10bfloat16_tEEEEEC2ERKSC_RKSH_)
$_ZN7cutlass13device_kernelIN5flash19enable_sm80_to_sm89INS1_16FlashAttnBwdSm80INS1_25CollectiveMainloopBwdSm80ILi2ELi2EN4cute5tupleIJNS5_1CILi128EEES8_NS7_ILi64EEEEEENS_10bfloat16_tEfNS_4arch4Sm80ELb1ELb0ELb1ELb0ELb0ELb0ELb0ELb0ELi2ELi4ELi4ELi4ELb0EEENS1_21CollectiveEpilogueBwdISA_SB_SD_Li256ELb0ELb0ELi2EEENS1_25SingleTileBwdLPTSchedulerILb0ELi128ELb0EEEEEEEEEvNT_6ParamsE$_ZN4cute3eso3ESOILb1ELb0EJNS_6LayoutINS_5tupleIJNS3_IJNS_1CILi2EEES5_S5_EEEEEENS3_IJNS3_IJNS4_ILi1EEES5_NS4_ILi4EEEEEEEEEEENS_10ViewEngineIPN7cutlass10bfloat16_tEEEEEC2ERKSC_RKSH_:
[----:B------:R-:W-:Y:S01]  /*a940*/  IADD3 R2, R67, -c[0x0][0x20], RZ ;  /* 0x8000080043027a10 */ /* 0x000fe20007ffe0ff */
[----:B------:R-:W-:Y:S01]  /*a950*/  IMAD.MOV.U32 R7, RZ, RZ, R3 ;  /* 0x000000ffff077224 */ /* 0x000fe200078e0003 */
[----:B------:R-:W-:-:S04]  /*a960*/  MOV R5, 0x0 ;  /* 0x0000000000057802 */ /* 0x000fc80000000f00 */
[----:B------:R1:W-:Y:S01]  /*a970*/  STL.64 [R2], R6 ;  /* 0x0000000602007387 */ /* 0x0003e20000100a00 */
[----:B------:R-:W-:Y:S05]  /*a980*/  RET.REL.NODEC R4 `(_ZN7cutlass13device_kernelIN5flash19enable_sm80_to_sm89INS1_16FlashAttnBwdSm80INS1_25CollectiveMainloopBwdSm80ILi2ELi2EN4cute5tupleIJNS5_1CILi128EEES8_NS7_ILi64EEEEEENS_10bfloat16_tEfNS_4arch4Sm80ELb1ELb0ELb1ELb0ELb0ELb0ELb0ELb0ELi2ELi4ELi4ELi4ELb0EEENS1_21CollectiveEpilogueBwdISA_SB_SD_Li256ELb0ELb0ELi2EEENS1_25SingleTileBwdLPTSchedulerILb0ELi128ELb0EEEEEEEEEvNT_6ParamsE) ;  /* 0xffff567004007950 */ /* 0x000fea0003c3ffff */
        .type           $_ZN7cutlass13device_kernelIN5flash19enable_sm80_to_sm89INS1_16FlashAttnBwdSm80INS1_25CollectiveMainloopBwdSm80ILi2ELi2EN4cute5tupleIJNS5_1CILi128EEES8_NS7_ILi64EEEEEENS_10bfloat16_tEfNS_4arch4Sm80ELb1ELb0ELb1ELb0ELb0ELb0ELb0ELb0ELi2ELi4ELi4ELi4ELb0EEENS1_21CollectiveEpilogueBwdISA_SB_SD_Li256ELb0ELb0ELi2EEENS1_25SingleTileBwdLPTSchedulerILb0ELi128ELb0EEEEEEEEEvNT_6ParamsE$_ZN4cute3eso3ESOILb1ELb0EJNS_6LayoutINS_5tupleIJNS3_IJNS_1CILi2EEES5_S5_EEEEEENS3_IJNS3_IJNS4_ILi1EEES5_NS4_ILi4EEEEEEEEEEEiEEC2ERKSC_RKi,@function
        .size           $_ZN7cutlass13device_kernelIN5flash19enable_sm80_to_sm89INS1_16FlashAttnBwdSm80INS1_25CollectiveMainloopBwdSm80ILi2ELi2EN4cute5tupleIJNS5_1CILi128EEES8_NS7_ILi64EEEEEENS_10bfloat16_tEfNS_4arch4Sm80ELb1ELb0ELb1ELb0ELb0ELb0ELb0ELb0ELi2ELi4ELi4ELi4ELb0EEENS1_21CollectiveEpilogueBwdISA_SB_SD_Li256ELb0ELb0ELi2EEENS1_25SingleTileBwdLPTSchedulerILb0ELi128ELb0EEEEEEEEEvNT_6ParamsE$_ZN4cute3eso3ESOILb1ELb0EJNS_6LayoutINS_5tupleIJNS3_IJNS_1CILi2EEES5_S5_EEEEEENS3_IJNS3_IJNS4_ILi1EEES5_NS4_ILi4EEEEEEEEEEEiEEC2ERKSC_RKi,($_ZN7cutlass13device_kernelIN5flash19enable_sm80_to_sm89INS1_16FlashAttnBwdSm80INS1_25CollectiveMainloopBwdSm80ILi2ELi2EN4cute5tupleIJNS5_1CILi128EEES8_NS7_ILi64EEEEEENS_10bfloat16_tEfNS_4arch4Sm80ELb1ELb0ELb1ELb0ELb0ELb0ELb0ELb0ELi2ELi4ELi4ELi4ELb0EEENS1_21CollectiveEpilogueBwdISA_SB_SD_Li256ELb0ELb0ELi2EEENS1_25SingleTileBwdLPTSchedulerILb0ELi128ELb0EEEEEEEEEvNT_6ParamsE$_ZN4cute3eso3ESOILb1ELb0EJNS_6LayoutINS_5tupleIJNS3_IJNS_1CILi2EEES5_S5_EEES5_EEENS3_IJNS3_IJNS4_ILi1EEES5_NS4_ILi4EEEEEENS4_ILi64EEEEEEEENS_10ViewEngineIPN7cutlass10bfloat16_tEEEEEC2ERKSD_RKSI_ - $_ZN7cutlass13device_kernelIN5flash19enable_sm80_to_sm89INS1_16FlashAttnBwdSm80INS1_25CollectiveMainloopBwdSm80ILi2ELi2EN4cute5tupleIJNS5_1CILi128EEES8_NS7_ILi64EEEEEENS_10bfloat16_tEfNS_4arch4Sm80ELb1ELb0ELb1ELb0ELb0ELb0ELb0ELb0ELi2ELi4ELi4ELi4ELb0EEENS1_21CollectiveEpilogueBwdISA_SB_SD_Li256ELb0ELb0ELi2EEENS1_25SingleTileBwdLPTSchedulerILb0ELi128ELb0EEEEEEEEEvNT_6ParamsE$_ZN4cute3eso3ESOILb1ELb0EJNS_6LayoutINS_5tupleIJNS3_IJNS_1CILi2EEES5_S5_EEEEEENS3_IJNS3_IJNS4_ILi1EEES5_NS4_ILi4EEEEEEEEEEEiEEC2ERKSC_RKi)
$_ZN7cutlass13device_kernelIN5flash19enable_sm80_to_sm89INS1_16FlashAttnBwdSm80INS1_25CollectiveMainloopBwdSm80ILi2ELi2EN4cute5tupleIJNS5_1CILi128EEES8_NS7_ILi64EEEEEENS_10bfloat16_tEfNS_4arch4Sm80ELb1ELb0ELb1ELb0ELb0ELb0ELb0ELb0ELi2ELi4ELi4ELi4ELb0EEENS1_21CollectiveEpilogueBwdISA_SB_SD_Li256ELb0ELb0ELi2EEENS1_25SingleTileBwdLPTSchedulerILb0ELi128ELb0EEEEEEEEEvNT_6ParamsE$_ZN4cute3eso3ESOILb1ELb0EJNS_6LayoutINS_5tupleIJNS3_IJNS_1CILi2EEES5_S5_EEEEEENS3_IJNS3_IJNS4_ILi1EEES5_NS4_ILi4EEEEEEEEEEEiEEC2ERKSC_RKi:
[----:B------:R-:W-:Y:S02]  /*a990*/  IADD3 R2, R67, -c[0x0][0x20], RZ ;  /* 0x8000080043027a10 */ /* 0x000fe40007ffe0ff */
[----:B------:R-:W-:-:S03]  /*a9a0*/  MOV R5, 0x0 ;  /* 0x0000000000057802 */ /* 0x000fc60000000f00 */
[----:B------:R1:W-:Y:S01]  /*a9b0*/  STL [R2], R3 ;  /* 0x0000000302007387 */ /* 0x0003e20000100800 */
[----:B------:R-:W-:Y:S05]  /*a9c0*/  RET.REL.NODEC R4 `(_ZN7cutlass13device_kernelIN5flash19enable_sm80_to_sm89INS1_16FlashAttnBwdSm80INS1_25CollectiveMainloopBwdSm80ILi2ELi2EN4cute5tupleIJNS5_1CILi128EEES8_NS7_ILi64EEEEEENS_10bfloat16_tEfNS_4arch4Sm80ELb1ELb0ELb1ELb0ELb0ELb0ELb0ELb0ELi2ELi4ELi4ELi4ELb0EEENS1_21CollectiveEpilogueBwdISA_SB_SD_Li256ELb0ELb0ELi2EEENS1_25SingleTileBwdLPTSchedulerILb0ELi128ELb0EEEEEEEEEvNT_6ParamsE) ;  /* 0xffff563004007950 */ /* 0x000fea0003c3ffff */
        .type           $_ZN7cutlass13device_kernelIN5flash19enable_sm80_to_sm89INS1_16FlashAttnBwdSm80INS1_25CollectiveMainloopBwdSm80ILi2ELi2EN4cute5tupleIJNS5_1CILi128EEES8_NS7_ILi64EEEEEENS_10bfloat16_tEfNS_4arch4Sm80ELb1ELb0ELb1ELb0ELb0ELb0ELb0ELb0ELi2ELi4ELi4ELi4ELb0EEENS1_21CollectiveEpilogueBwdISA_SB_SD_Li256ELb0ELb0ELi2EEENS1_25SingleTileBwdLPTSchedulerILb0ELi128ELb0EEEEEEEEEvNT_6ParamsE$_ZN4cute3eso3ESOILb1ELb0EJNS_6LayoutINS_5tupleIJNS3_IJNS_1CILi2EEES5_S5_EEES5_EEENS3_IJNS3_IJNS4_ILi1EEES5_NS4_ILi4EEEEEENS4_ILi64EEEEEEEENS_10ViewEngineIPN7cutlass10bfloat16_tEEEEEC2ERKSD_RKSI_,@function
        .size           $_ZN7cutlass13device_kernelIN5flash19enable_sm80_to_sm89INS1_16FlashAttnBwdSm80INS1_25CollectiveMainloopBwdSm80ILi2ELi2EN4cute5tupleIJNS5_1CILi128EEES8_NS7_ILi64EEEEEENS_10bfloat16_tEfNS_4arch4Sm80ELb1ELb0ELb1ELb0ELb0ELb0ELb0ELb0ELi2ELi4ELi4ELi4ELb0EEENS1_21CollectiveEpilogueBwdISA_SB_SD_Li256ELb0ELb0ELi2EEENS1_25SingleTileBwdLPTSchedulerILb0ELi128ELb0EEEEEEEEEvNT_6ParamsE$_ZN4cute3eso3ESOILb1ELb0EJNS_6LayoutINS_5tupleIJNS3_IJNS_1CILi2EEES5_S5_EEES5_EEENS3_IJNS3_IJNS4_ILi1EEES5_NS4_ILi4EEEEEENS4_ILi64EEEEEEEENS_10ViewEngineIPN7cutlass10bfloat16_tEEEEEC2ERKSD_RKSI_,($_ZN7cutlass13device_kernelIN5flash19enable_sm80_to_sm89INS1_16FlashAttnBwdSm80INS1_25CollectiveMainloopBwdSm80ILi2ELi2EN4cute5tupleIJNS5_1CILi128EEES8_NS7_ILi64EEEEEENS_10bfloat16_tEfNS_4arch4Sm80ELb1ELb0ELb1ELb0ELb0ELb0ELb0ELb0ELi2ELi4ELi4ELi4ELb0EEENS1_21CollectiveEpilogueBwdISA_SB_SD_Li256ELb0ELb0ELi2EEENS1_25SingleTileBwdLPTSchedulerILb0ELi128ELb0EEEEEEEEEvNT_6ParamsE$_ZN4cute3eso3ESOILb1ELb0EJNS_6LayoutINS_5tupleIJNS3_IJNS_1CILi2EEES5_S5_EEES5_EEENS3_IJNS3_IJNS4_ILi1EEES5_NS4_ILi4EEEEEENS4_ILi64EEEEEEEEiEEC2ERKSD_RKi - $_ZN7cutlass13device_kernelIN5flash19enable_sm80_to_sm89INS1_16FlashAttnBwdSm80INS1_25CollectiveMainloopBwdSm80ILi2ELi2EN4cute5tupleIJNS5_1CILi128EEES8_NS7_ILi64EEEEEENS_10bfloat16_tEfNS_4arch4Sm80ELb1ELb0ELb1ELb0ELb0ELb0ELb0ELb0ELi2ELi4ELi4ELi4ELb0EEENS1_21CollectiveEpilogueBwdISA_SB_SD_Li256ELb0ELb0ELi2EEENS1_25SingleTileBwdLPTSchedulerILb0ELi128ELb0EEEEEEEEEvNT_6ParamsE$_ZN4cute3eso3ESOILb1ELb0EJNS_6LayoutINS_5tupleIJNS3_IJNS_1CILi2EEES5_S5_EEES5_EEENS3_IJNS3_IJNS4_ILi1EEES5_NS4_ILi4EEEEEENS4_ILi64EEEEEEEENS_10ViewEngineIPN7cutlass10bfloat16_tEEEEEC2ERKSD_RKSI_)
$_ZN7cutlass13device_kernelIN5flash19enable_sm80_to_sm89INS1_16FlashAttnBwdSm80INS1_25CollectiveMainloopBwdSm80ILi2ELi2EN4cute5tupleIJNS5_1CILi128EEES8_NS7_ILi64EEEEEENS_10bfloat16_tEfNS_4arch4Sm80ELb1ELb0ELb1ELb0ELb0ELb0ELb0ELb0ELi2ELi4ELi4ELi4ELb0EEENS1_21CollectiveEpilogueBwdISA_SB_SD_Li256ELb0ELb0ELi2EEENS1_25SingleTileBwdLPTSchedulerILb0ELi128ELb0EEEEEEEEEvNT_6ParamsE$_ZN4cute3eso3ESOILb1ELb0EJNS_6LayoutINS_5tupleIJNS3_IJNS_1CILi2EEES5_S5_EEES5_EEENS3_IJNS3_IJNS4_ILi1EEES5_NS4_ILi4EEEEEENS4_ILi64EEEEEEEENS_10ViewEngineIPN7cutlass10bfloat16_tEEEEEC2ERKSD_RKSI_:
[----:B------:R-:W-:Y:S01]  /*a9d0*/  IADD3 R2, R23, -c[0x0][0x20], RZ ;  /* 0x8000080017027a10 */ /* 0x000fe20007ffe0ff */
[----:B------:R-:W-:Y:S01]  /*a9e0*/  IMAD.MOV.U32 R7, RZ, RZ, R3 ;  /* 0x000000ffff077224 */ /* 0x000fe200078e0003 */
[----:B------:R-:W-:-:S04]  /*a9f0*/  MOV R5, 0x0 ;  /* 0x0000000000057802 */ /* 0x000fc80000000f00 */
[----:B------:R1:W-:Y:S01]  /*aa00*/  STL.64 [R2], R6 ;  /* 0x0000000602007387 */ /* 0x0003e20000100a00 */
[----:B------:R-:W-:Y:S05]  /*aa10*/  RET.REL.NODEC R4 `(_ZN7cutlass13device_kernelIN5flash19enable_sm80_to_sm89INS1_16FlashAttnBwdSm80INS1_25CollectiveMainloopBwdSm80ILi2ELi2EN4cute5tupleIJNS5_1CILi128EEES8_NS7_ILi64EEEEEENS_10bfloat16_tEfNS_4arch4Sm80ELb1ELb0ELb1ELb0ELb0ELb0ELb0ELb0ELi2ELi4ELi4ELi4ELb0EEENS1_21CollectiveEpilogueBwdISA_SB_SD_Li256ELb0ELb0ELi2EEENS1_25SingleTileBwdLPTSchedulerILb0ELi128ELb0EEEEEEEEEvNT_6ParamsE) ;  /* 0xffff55e004007950 */ /* 0x000fea0003c3ffff */
        .type           $_ZN7cutlass13device_kernelIN5flash19enable_sm80_to_sm89INS1_16FlashAttnBwdSm80INS1_25CollectiveMainloopBwdSm80ILi2ELi2EN4cute5tupleIJNS5_1CILi128EEES8_NS7_ILi64EEEEEENS_10bfloat16_tEfNS_4arch4Sm80ELb1ELb0ELb1ELb0ELb0ELb0ELb0ELb0ELi2ELi4ELi4ELi4ELb0EEENS1_21CollectiveEpilogueBwdISA_SB_SD_Li256ELb0ELb0ELi2EEENS1_25SingleTileBwdLPTSchedulerILb0ELi128ELb0EEEEEEEEEvNT_6ParamsE$_ZN4cute3eso3ESOILb1ELb0EJNS_6LayoutINS_5tupleIJNS3_IJNS_1CILi2EEES5_S5_EEES5_EEENS3_IJNS3_IJNS4_ILi1EEES5_NS4_ILi4EEEEEENS4_ILi64EEEEEEEEiEEC2ERKSD_RKi,@function
        .size           $_ZN7cutlass13device_kernelIN5flash19enable_sm80_to_sm89INS1_16FlashAttnBwdSm80INS1_25CollectiveMainloopBwdSm80ILi2ELi2EN4cute5tupleIJNS5_1CILi128EEES8_NS7_ILi64EEEEEENS_10bfloat16_tEfNS_4arch4Sm80ELb1ELb0ELb1ELb0ELb0ELb0ELb0ELb0ELi2ELi4ELi4ELi4ELb0EEENS1_21CollectiveEpilogueBwdISA_SB_SD_Li256ELb0ELb0ELi2EEENS1_25SingleTileBwdLPTSchedulerILb0ELi128ELb0EEEEEEEEEvNT_6ParamsE$_ZN4cute3eso3ESOILb1ELb0EJNS_6LayoutINS_5tupleIJNS3_IJNS_1CILi2EEES5_S5_EEES5_EEENS3_IJNS3_IJNS4_ILi1EEES5_NS4_ILi4EEEEEENS4_ILi64EEEEEEEEiEEC2ERKSD_RKi,($_ZN7cutlass13device_kernelIN5flash19enable_sm80_to_sm89INS1_16FlashAttnBwdSm80INS1_25CollectiveMainloopBwdSm80ILi2ELi2EN4cute5tupleIJNS5_1CILi128EEES8_NS7_ILi64EEEEEENS_10bfloat16_tEfNS_4arch4Sm80ELb1ELb0ELb1ELb0ELb0ELb0ELb0ELb0ELi2ELi4ELi4ELi4ELb0EEENS1_21CollectiveEpilogueBwdISA_SB_SD_Li256ELb0ELb0ELi2EEENS1_25SingleTileBwdLPTSchedulerILb0ELi128ELb0EEEEEEEEEvNT_6ParamsE$_ZN4cute3eso3ESOILb1ELb0EJNS_6LayoutINS_5tupleIJNS3_IJNS_1CILi2EEES5_S5_EEES5_EEENS3_IJNS3_IJNS4_ILi1EEES5_NS4_ILi4EEEEEENS4_ILi8EEEEEEEENS_10ViewEngineIPN7cutlass10bfloat16_tEEEEEC2ERKSD_RKSI_ - $_ZN7cutlass13device_kernelIN5flash19enable_sm80_to_sm89INS1_16FlashAttnBwdSm80INS1_25CollectiveMainloopBwdSm80ILi2ELi2EN4cute5tupleIJNS5_1CILi128EEES8_NS7_ILi64EEEEEENS_10bfloat16_tEfNS_4arch4Sm80ELb1ELb0ELb1ELb0ELb0ELb0ELb0ELb0ELi2ELi4ELi4ELi4ELb0EEENS1_21CollectiveEpilogueBwdISA_SB_SD_Li256ELb0ELb0ELi2EEENS1_25SingleTileBwdLPTSchedulerILb0ELi128ELb0EEEEEEEEEvNT_6ParamsE$_ZN4cute3eso3ESOILb1ELb0EJNS_6LayoutINS_5tupleIJNS3_IJNS_1CILi2EEES5_S5_EEES5_EEENS3_IJNS3_IJNS4_ILi1EEES5_NS4_ILi4EEEEEENS4_ILi64EEEEEEEEiEEC2ERKSD_RKi)
$_ZN7cutlass13device_kernelIN5flash19enable_sm80_to_sm89INS1_16FlashAttnBwdSm80INS1_25CollectiveMainloopBwdSm80ILi2ELi2EN4cute5tupleIJNS5_1CILi128EEES8_NS7_ILi64EEEEEENS_10bfloat16_tEfNS_4arch4Sm80ELb1ELb0ELb1ELb0ELb0ELb0ELb0ELb0ELi2ELi4ELi4ELi4ELb0EEENS1_21CollectiveEpilogueBwdISA_SB_SD_Li256ELb0ELb0ELi2EEENS1_25SingleTileBwdLPTSchedulerILb0ELi128ELb0EEEEEEEEEvNT_6ParamsE$_ZN4cute3eso3ESOILb1ELb0EJNS_6LayoutINS_5tupleIJNS3_IJNS_1CILi2EEES5_S5_EEES5_EEENS3_IJNS3_IJNS4_ILi1EEES5_NS4_ILi4EEEEEENS4_ILi64EEEEEEEEiEEC2ERKSD_RKi:
[----:B------:R-:W-:Y:S02]  /*aa20*/  IADD3 R2, R23, -c[0x0][0x20], RZ ;  /* 0x8000080017027a10 */ /* 0x000fe40007ffe0ff */
[----:B------:R-:W-:-:S03]  /*aa30*/  MOV R5, 0x0 ;  /* 0x0000000000057802 */ /* 0x000fc60000000f00 */
[----:B------:R1:W-:Y:S01]  /*aa40*/  STL [R2], R3 ;  /* 0x0000000302007387 */ /* 0x0003e20000100800 */
[----:B------:R-:W-:Y:S05]  /*aa50*/  RET.REL.NODEC R4 `(_ZN7cutlass13device_kernelIN5flash19enable_sm80_to_sm89INS1_16FlashAttnBwdSm80INS1_25CollectiveMainloopBwdSm80ILi2ELi2EN4cute5tupleIJNS5_1CILi128EEES8_NS7_ILi64EEEEEENS_10bfloat16_tEfNS_4arch4Sm80ELb1ELb0ELb1ELb0ELb0ELb0ELb0ELb0ELi2ELi4ELi4ELi4ELb0EEENS1_21CollectiveEpilogueBwdISA_SB_SD_Li256ELb0ELb0ELi2EEENS1_25SingleTileBwdLPTSchedulerILb0ELi128ELb0EEEEEEEEEvNT_6ParamsE) ;  /* 0xffff55a004007950 */ /* 0x000fea0003c3ffff */
        .type           $_ZN7cutlass13device_kernelIN5flash19enable_sm80_to_sm89INS1_16FlashAttnBwdSm80INS1_25CollectiveMainloopBwdSm80ILi2ELi2EN4cute5tupleIJNS5_1CILi128EEES8_NS7_ILi64EEEEEENS_10bfloat16_tEfNS_4arch4Sm80ELb1ELb0ELb1ELb0ELb0ELb0ELb0ELb0ELi2ELi4ELi4ELi4ELb0EEENS1_21CollectiveEpilogueBwdISA_SB_SD_Li256ELb0ELb0ELi2EEENS1_25SingleTileBwdLPTSchedulerILb0ELi128ELb0EEEEEEEEEvNT_6ParamsE$_ZN4cute3eso3ESOILb1ELb0EJNS_6LayoutINS_5tupleIJNS3_IJNS_1CILi2EEES5_S5_EEES5_EEENS3_IJNS3_IJNS4_ILi1EEES5_NS4_ILi4EEEEEENS4_ILi8EEEEEEEENS_10ViewEngineIPN7cutlass10bfloat16_tEEEEEC2ERKSD_RKSI_,@function
        .size           $_ZN7cutlass13device_kernelIN5flash19enable_sm80_to_sm89INS1_16FlashAttnBwdSm80INS1_25CollectiveMainloopBwdSm80ILi2ELi2EN4cute5tupleIJNS5_1CILi128EEES8_NS7_ILi64EEEEEENS_10bfloat16_tEfNS_4arch4Sm80ELb1ELb0ELb1ELb0ELb0ELb0ELb0ELb0ELi2ELi4ELi4ELi4ELb0EEENS1_21CollectiveEpilogueBwdISA_SB_SD_Li256ELb0ELb0ELi2EEENS1_25SingleTileBwdLPTSchedulerILb0ELi128ELb0EEEEEEEEEvNT_6ParamsE$_ZN4cute3eso3ESOILb1ELb0EJNS_6LayoutINS_5tupleIJNS3_IJNS_1CILi2EEES5_S5_EEES5_EEENS3_IJNS3_IJNS4_ILi1EEES5_NS4_ILi4EEEEEENS4_ILi8EEEEEEEENS_10ViewEngineIPN7cutlass10bfloat16_tEEEEEC2ERKSD_RKSI_,($_ZN7cutlass13device_kernelIN5flash19enable_sm80_to_sm89INS1_16FlashAttnBwdSm80INS1_25CollectiveMainloopBwdSm80ILi2ELi2EN4cute5tupleIJNS5_1CILi128EEES8_NS7_ILi64EEEEEENS_10bfloat16_tEfNS_4arch4Sm80ELb1ELb0ELb1ELb0ELb0ELb0ELb0ELb0ELi2ELi4ELi4ELi4ELb0EEENS1_21CollectiveEpilogueBwdISA_SB_SD_Li256ELb0ELb0ELi2EEENS1_25SingleTileBwdLPTSchedulerILb0ELi128ELb0EEEEEEEEEvNT_6ParamsE$_ZN4cute3eso3ESOILb1ELb0EJNS_6LayoutINS_5tupleIJNS3_IJNS_1CILi2EEES5_S5_EEES5_EEENS3_IJNS3_IJNS4_ILi1EEES5_NS4_ILi4EEEEEENS4_ILi8EEEEEEEEiEEC2ERKSD_RKi - $_ZN7cutlass13device_kernelIN5flash19enable_sm80_to_sm89INS1_16FlashAttnBwdSm80INS1_25CollectiveMainloopBwdSm80ILi2ELi2EN4cute5tupleIJNS5_1CILi128EEES8_NS7_ILi64EEEEEENS_10bfloat16_tEfNS_4arch4Sm80ELb1ELb0ELb1ELb0ELb0ELb0ELb0ELb0ELi2ELi4ELi4ELi4ELb0EEENS1_21CollectiveEpilogueBwdISA_SB_SD_Li256ELb0ELb0ELi2EEENS1_25SingleTileBwdLPTSchedulerILb0ELi128ELb0EEEEEEEEEvNT_6ParamsE$_ZN4cute3eso3ESOILb1ELb0EJNS_6LayoutINS_5tupleIJNS3_IJNS_1CILi2EEES5_S5_EEES5_EEENS3_IJNS3_IJNS4_ILi1EEES5_NS4_ILi4EEEEEENS4_ILi8EEEEEEEENS_10ViewEngineIPN7cutlass10bfloat16_tEEEEEC2ERKSD_RKSI_)
$_ZN7cutlass13device_kernelIN5flash19enable_sm80_to_sm89INS1_16FlashAttnBwdSm80INS1_25CollectiveMainloopBwdSm80ILi2ELi2EN4cute5tupleIJNS5_1CILi128EEES8_NS7_ILi64EEEEEENS_10bfloat16_tEfNS_4arch4Sm80ELb1ELb0ELb1ELb0ELb0ELb0ELb0ELb0ELi2ELi4ELi4ELi4ELb0EEENS1_21CollectiveEpilogueBwdISA_SB_SD_Li256ELb0ELb0ELi2EEENS1_25SingleTileBwdLPTSchedulerILb0ELi128ELb0EEEEEEEEEvNT_6ParamsE$_ZN4cute3eso3ESOILb1ELb0EJNS_6LayoutINS_5tupleIJNS3_IJNS_1CILi2EEES5_S5_EEES5_EEENS3_IJNS3_IJNS4_ILi1EEES5_NS4_ILi4EEEEEENS4_ILi8EEEEEEEENS_10ViewEngineIPN7cutlass10bfloat16_tEEEEEC2ERKSD_RKSI_:
[----:B------:R-:W-:Y:S01]  /*aa60*/  IADD3 R2, R67, -c[0x0][0x20], RZ ;  /* 0x8000080043027a10 */ /* 0x000fe20007ffe0ff */
[----:B------:R-:W-:Y:S01]  /*aa70*/  IMAD.MOV.U32 R7, RZ, RZ, R3 ;  /* 0x000000ffff077224 */ /* 0x000fe200078e0003 */
[----:B------:R-:W-:-:S04]  /*aa80*/  MOV R5, 0x0 ;  /* 0x0000000000057802 */ /* 0x000fc80000000f00 */
[----:B------:R1:W-:Y:S01]  /*aa90*/  STL.64 [R2], R6 ;  /* 0x0000000602007387 */ /* 0x0003e20000100a00 */
[----:B------:R-:W-:Y:S05]  /*aaa0*/  RET.REL.NODEC R4 `(_ZN7cutlass13device_kernelIN5flash19enable_sm80_to_sm89INS1_16FlashAttnBwdSm80INS1_25CollectiveMainloopBwdSm80ILi2ELi2EN4cute5tupleIJNS5_1CILi128EEES8_NS7_ILi64EEEEEENS_10bfloat16_tEfNS_4arch4Sm80ELb1ELb0ELb1ELb0ELb0ELb0ELb0ELb0ELi2ELi4ELi4ELi4ELb0EEENS1_21CollectiveEpilogueBwdISA_SB_SD_Li256ELb0ELb0ELi2EEENS1_25SingleTileBwdLPTSchedulerILb0ELi128ELb0EEEEEEEEEvNT_6ParamsE) ;  /* 0xffff555004007950 */ /* 0x000fea0003c3ffff */
        .type           $_ZN7cutlass13device_kernelIN5flash19enable_sm80_to_sm89INS1_16FlashAttnBwdSm80INS1_25CollectiveMainloopBwdSm80ILi2ELi2EN4cute5tupleIJNS5_1CILi128EEES8_NS7_ILi64EEEEEENS_10bfloat16_tEfNS_4arch4Sm80ELb1ELb0ELb1ELb0ELb0ELb0ELb0ELb0ELi2ELi4ELi4ELi4ELb0EEENS1_21CollectiveEpilogueBwdISA_SB_SD_Li256ELb0ELb0ELi2EEENS1_25SingleTileBwdLPTSchedulerILb0ELi128ELb0EEEEEEEEEvNT_6ParamsE$_ZN4cute3eso3ESOILb1ELb0EJNS_6LayoutINS_5tupleIJNS3_IJNS_1CILi2EEES5_S5_EEES5_EEENS3_IJNS3_IJNS4_ILi1EEES5_NS4_ILi4EEEEEENS4_ILi8EEEEEEEEiEEC2ERKSD_RKi,@function
        .size           $_ZN7cutlass13device_kernelIN5flash19enable_sm80_to_sm89INS1_16FlashAttnBwdSm80INS1_25CollectiveMainloopBwdSm80ILi2ELi2EN4cute5tupleIJNS5_1CILi128EEES8_NS7_ILi64EEEEEENS_10bfloat16_tEfNS_4arch4Sm80ELb1ELb0ELb1ELb0ELb0ELb0ELb0ELb0ELi2ELi4ELi4ELi4ELb0EEENS1_21CollectiveEpilogueBwdISA_SB_SD_Li256ELb0ELb0ELi2EEENS1_25SingleTileBwdLPTSchedulerILb0ELi128ELb0EEEEEEEEEvNT_6ParamsE$_ZN4cute3eso3ESOILb1ELb0EJNS_6LayoutINS_5tupleIJNS3_IJNS_1CILi2EEES5_S5_EEES5_EEENS3_IJNS3_IJNS4_ILi1EEES5_NS4_ILi4EEEEEENS4_ILi8EEEEEEEEiEEC2ERKSD_RKi,($_ZN7cutlass13device_kernelIN5flash19enable_sm80_to_sm89INS1_16FlashAttnBwdSm80INS1_25CollectiveMainloopBwdSm80ILi2ELi2EN4cute5tupleIJNS5_1CILi128EEES8_NS7_ILi64EEEEEENS_10bfloat16_tEfNS_4arch4Sm80ELb1ELb0ELb1ELb0ELb0ELb0ELb0ELb0ELi2ELi4ELi4ELi4ELb0EEENS1_21CollectiveEpilogueBwdISA_SB_SD_Li256ELb0ELb0ELi2EEENS1_25SingleTileBwdLPTSchedulerILb0ELi128ELb0EEEEEEEEEvNT_6ParamsE$_ZN4cute3eso3ESOILb1ELb0EJNS_6LayoutINS_5tupleIJNS3_IJNS_1CILi4EEENS4_ILi1EEEEEEEEENS3_IJNS3_IJS6_NS4_ILi0EEEEEEEEEEENS_10ViewEngineINS_8gmem_ptrIPKfEEEEEEC2ERKSC_RKSI_ - $_ZN7cutlass13device_kernelIN5flash19enable_sm80_to_sm89INS1_16FlashAttnBwdSm80INS1_25CollectiveMainloopBwdSm80ILi2ELi2EN4cute5tupleIJNS5_1CILi128EEES8_NS7_ILi64EEEEEENS_10bfloat16_tEfNS_4arch4Sm80ELb1ELb0ELb1ELb0ELb0ELb0ELb0ELb0ELi2ELi4ELi4ELi4ELb0EEENS1_21CollectiveEpilogueBwdISA_SB_SD_Li256ELb0ELb0ELi2EEENS1_25SingleTileBwdLPTSchedulerILb0ELi128ELb0EEEEEEEEEvNT_6ParamsE$_ZN4cute3eso3ESOILb1ELb0EJNS_6LayoutINS_5tupleIJNS3_IJNS_1CILi2EEES5_S5_EEES5_EEENS3_IJNS3_IJNS4_ILi1EEES5_NS4_ILi4EEEEEENS4_ILi8EEEEEEEEiEEC2ERKSD_RKi)
$_ZN7cutlass13device_kernelIN5flash19enable_sm80_to_sm89INS1_16FlashAttnBwdSm80INS1_25CollectiveMainloopBwdSm80ILi2ELi2EN4cute5tupleIJNS5_1CILi128EEES8_NS7_ILi64EEEEEENS_10bfloat16_tEfNS_4arch4Sm80ELb1ELb0ELb1ELb0ELb0ELb0ELb0ELb0ELi2ELi4ELi4ELi4ELb0EEENS1_21CollectiveEpilogueBwdISA_SB_SD_Li256ELb0ELb0ELi2EEENS1_25SingleTileBwdLPTSchedulerILb0ELi128ELb0EEEEEEEEEvNT_6ParamsE$_ZN4cute3eso3ESOILb1ELb0EJNS_6LayoutINS_5tupleIJNS3_IJNS_1CILi2EEES5_S5_EEES5_EEENS3_IJNS3_IJNS4_ILi1EEES5_NS4_ILi4EEEEEENS4_ILi8EEEEEEEEiEEC2ERKSD_RKi:
[----:B------:R-:W-:Y:S02]  /*aab0*/  IADD3 R2, R67, -c[0x0][0x20], RZ ;  /* 0x8000080043027a10 */ /* 0x000fe40007ffe0ff */
[----:B------:R-:W-:-:S03]  /*aac0*/  MOV R5, 0x0 ;  /* 0x0000000000057802 */ /* 0x000fc60000000f00 */
[----:B------:R1:W-:Y:S01]  /*aad0*/  STL [R2], R3 ;  /* 0x0000000302007387 */ /* 0x0003e20000100800 */
[----:B------:R-:W-:Y:S05]  /*aae0*/  RET.REL.NODEC R4 `(_ZN7cutlass13device_kernelIN5flash19enable_sm80_to_sm89INS1_16FlashAttnBwdSm80INS1_25CollectiveMainloopBwdSm80ILi2ELi2EN4cute5tupleIJNS5_1CILi128EEES8_NS7_ILi64EEEEEENS_10bfloat16_tEfNS_4arch4Sm80ELb1ELb0ELb1ELb0ELb0ELb0ELb0ELb0ELi2ELi4ELi4ELi4ELb0EEENS1_21CollectiveEpilogueBwdISA_SB_SD_Li256ELb0ELb0ELi2EEENS1_25SingleTileBwdLPTSchedulerILb0ELi128ELb0EEEEEEEEEvNT_6ParamsE) ;  /* 0xffff551004007950 */ /* 0x000fea0003c3ffff */
        .type           $_ZN7cutlass13device_kernelIN5flash19enable_sm80_to_sm89INS1_16FlashAttnBwdSm80INS1_25CollectiveMainloopBwdSm80ILi2ELi2EN4cute5tupleIJNS5_1CILi128EEES8_NS7_ILi64EEEEEENS_10bfloat16_tEfNS_4arch4Sm80ELb1ELb0ELb1ELb0ELb0ELb0ELb0ELb0ELi2ELi4ELi4ELi4ELb0EEENS1_21CollectiveEpilogueBwdISA_SB_SD_Li256ELb0ELb0ELi2EEENS1_25SingleTileBwdLPTSchedulerILb0ELi128ELb0EEEEEEEEEvNT_6ParamsE$_ZN4cute3eso3ESOILb1ELb0EJNS_6LayoutINS_5tupleIJNS3_IJNS_1CILi4EEENS4_ILi1EEEEEEEEENS3_IJNS3_IJS6_NS4_ILi0EEEEEEEEEEENS_10ViewEngineINS_8gmem_ptrIPKfEEEEEEC2ERKSC_RKSI_,@function
        .size           $_ZN7cutlass13device_kernelIN5flash19enable_sm80_to_sm89INS1_16FlashAttnBwdSm80INS1_25CollectiveMainloopBwdSm80ILi2ELi2EN4cute5tupleIJNS5_1CILi128EEES8_NS7_ILi64EEEEEENS_10bfloat16_tEfNS_4arch4Sm80ELb1ELb0ELb1ELb0ELb0ELb0ELb0ELb0ELi2ELi4ELi4ELi4ELb0EEENS1_21CollectiveEpilogueBwdISA_SB_SD_Li256ELb0ELb0ELi2EEENS1_25SingleTileBwdLPTSchedulerILb0ELi128ELb0EEEEEEEEEvNT_6ParamsE$_ZN4cute3eso3ESOILb1ELb0EJNS_6LayoutINS_5tupleIJNS3_IJNS_1CILi4EEENS4_ILi1EEEEEEEEENS3_IJNS3_IJS6_NS4_ILi0EEEEEEEEEEENS_10ViewEngineINS_8gmem_ptrIPKfEEEEEEC2ERKSC_RKSI_,($_ZN7cutlass13device_kernelIN5flash19enable_sm80_to_sm89INS1_16FlashAttnBwdSm80INS1_25CollectiveMainloopBwdSm80ILi2ELi2EN4cute5tupleIJNS5_1CILi128EEES8_NS7_ILi64EEEEEENS_10bfloat16_tEfNS_4arch4Sm80ELb1ELb0ELb1ELb0ELb0ELb0ELb0ELb0ELi2ELi4ELi4ELi4ELb0EEENS1_21CollectiveEpilogueBwdISA_SB_SD_Li256ELb0ELb0ELi2EEENS1_25SingleTileBwdLPTSchedulerILb0ELi128ELb0EEEEEEEEEvNT_6ParamsE$_ZN4cute3eso3ESOILb1ELb0EJNS_6LayoutINS_5tupleIJNS3_IJNS_1CILi4EEENS4_ILi1EEEEEEEEENS3_IJNS3_IJS6_NS4_ILi0EEEEEEEEEEENS_10ViewEngineINS_8smem_ptrIPfEEEEEEC2ERKSC_RKSH_ - $_ZN7cutlass13device_kernelIN5flash19enable_sm80_to_sm89INS1_16FlashAttnBwdSm80INS1_25CollectiveMainloopBwdSm80ILi2ELi2EN4cute5tupleIJNS5_1CILi128EEES8_NS7_ILi64EEEEEENS_10bfloat16_tEfNS_4arch4Sm80ELb1ELb0ELb1ELb0ELb0ELb0ELb0ELb0ELi2ELi4ELi4ELi4ELb0EEENS1_21CollectiveEpilogueBwdISA_SB_SD_Li256ELb0ELb0ELi2EEENS1_25SingleTileBwdLPTSchedulerILb0ELi128ELb0EEEEEEEEEvNT_6ParamsE$_ZN4cute3eso3ESOILb1ELb0EJNS_6LayoutINS_5tupleIJNS3_IJNS_1CILi4EEENS4_ILi1EEEEEEEEENS3_IJNS3_IJS6_NS4_ILi0EEEEEEEEEEENS_10ViewEngineINS_8gmem_ptrIPKfEEEEEEC2ERKSC_RKSI_)
$_ZN7cutlass13device_kernelIN5flash19enable_sm80_to_sm89INS1_16FlashAttnBwdSm80INS1_25CollectiveMainloopBwdSm80ILi2ELi2EN4cute5tupleIJNS5_1CILi128EEES8_NS7_ILi64EEEEEENS_10bfloat16_tEfNS_4arch4Sm80ELb1ELb0ELb1ELb0ELb0ELb0ELb0ELb0ELi2ELi4ELi4ELi4ELb0EEENS1_21CollectiveEpilogueBwdISA_SB_SD_Li256ELb0ELb0ELi2EEENS1_25SingleTileBwdLPTSchedulerILb0ELi128ELb0EEEEEEEEEvNT_6ParamsE$_ZN4cute3eso3ESOILb1ELb0EJNS_6LayoutINS_5tupleIJNS3_IJNS_1CILi4EEENS4_ILi1EEEEEEEEENS3_IJNS3_IJS6_NS4_ILi0EEEEEEEEEEENS_10ViewEngineINS_8gmem_ptrIPKfEEEEEEC2ERKSC_RKSI_:
[----:B------:R-:W-:Y:S02]  /*aaf0*/  IADD3 R4, R13, -c[0x0][0x20], RZ ;  /* 0x800008000d047a10 */ /* 0x000fe40007ffe0ff */
[----:B------:R-:W-:-:S03]  /*ab00*/  MOV R9, 0x0 ;  /* 0x0000000000097802 */ /* 0x000fc60000000f00 */
[----:B------:R1:W-:Y:S01]  /*ab10*/  STL.64 [R4], R2 ;  /* 0x0000000204007387 */ /* 0x0003e20000100a00 */
[----:B------:R-:W-:Y:S05]  /*ab20*/  RET.REL.NODEC R8 `(_ZN7cutlass13device_kernelIN5flash19enable_sm80_to_sm89INS1_16FlashAttnBwdSm80INS1_25CollectiveMainloopBwdSm80ILi2ELi2EN4cute5tupleIJNS5_1CILi128EEES8_NS7_ILi64EEEEEENS_10bfloat16_tEfNS_4arch4Sm80ELb1ELb0ELb1ELb0ELb0ELb0ELb0ELb0ELi2ELi4ELi4ELi4ELb0EEENS1_21CollectiveEpilogueBwdISA_SB_SD_Li256ELb0ELb0ELi2EEENS1_25SingleTileBwdLPTSchedulerILb0ELi128ELb0EEEEEEEEEvNT_6ParamsE) ;  /* 0xffff54d008007950 */ /* 0x000fea0003c3ffff */
        .type           $_ZN7cutlass13device_kernelIN5flash19enable_sm80_to_sm89INS1_16FlashAttnBwdSm80INS1_25CollectiveMainloopBwdSm80ILi2ELi2EN4cute5tupleIJNS5_1CILi128EEES8_NS7_ILi64EEEEEENS_10bfloat16_tEfNS_4arch4Sm80ELb1ELb0ELb1ELb0ELb0ELb0ELb0ELb0ELi2ELi4ELi4ELi4ELb0EEENS1_21CollectiveEpilogueBwdISA_SB_SD_Li256ELb0ELb0ELi2EEENS1_25SingleTileBwdLPTSchedulerILb0ELi128ELb0EEEEEEEEEvNT_6ParamsE$_ZN4cute3eso3ESOILb1ELb0EJNS_6LayoutINS_5tupleIJNS3_IJNS_1CILi4EEENS4_ILi1EEEEEEEEENS3_IJNS3_IJS6_NS4_ILi0EEEEEEEEEEENS_10ViewEngineINS_8smem_ptrIPfEEEEEEC2ERKSC_RKSH_,@function
        .size           $_ZN7cutlass13device_kernelIN5flash19enable_sm80_to_sm89INS1_16FlashAttnBwdSm80INS1_25CollectiveMainloopBwdSm80ILi2ELi2EN4cute5tupleIJNS5_1CILi128EEES8_NS7_ILi64EEEEEENS_10bfloat16_tEfNS_4arch4Sm80ELb1ELb0ELb1ELb0ELb0ELb0ELb0ELb0ELi2ELi4ELi4ELi4ELb0EEENS1_21CollectiveEpilogueBwdISA_SB_SD_Li256ELb0ELb0ELi2EEENS1_25SingleTileBwdLPTSchedulerILb0ELi128ELb0EEEEEEEEEvNT_6ParamsE$_ZN4cute3eso3ESOILb1ELb0EJNS_6LayoutINS_5tupleIJNS3_IJNS_1CILi4EEENS4_ILi1EEEEEEEEENS3_IJNS3_IJS6_NS4_ILi0EEEEEEEEEEENS_10ViewEngineINS_8smem_ptrIPfEEEEEEC2ERKSC_RKSH_,($_ZN7cutlass13device_kernelIN5flash19enable_sm80_to_sm89INS1_16FlashAttnBwdSm80INS1_25CollectiveMainloopBwdSm80ILi2ELi2EN4cute5tupleIJNS5_1CILi128EEES8_NS7_ILi64EEEEEENS_10bfloat16_tEfNS_4arch4Sm80ELb1ELb0ELb1ELb0ELb0ELb0ELb0ELb0ELi2ELi4ELi4ELi4ELb0EEENS1_21CollectiveEpilogueBwdISA_SB_SD_Li256ELb0ELb0ELi2EEENS1_25SingleTileBwdLPTSchedulerILb0ELi128ELb0EEEEEEEEEvNT_6ParamsE$_ZN4cute3eso3ESOILb1ELb0EJNS_6LayoutINS_5tupleIJNS3_IJNS_1CILi4EEENS4_ILi1EEEEEEEEENS3_IJNS3_IJS6_NS4_ILi0EEEEEEEEEEENS_10ViewEngineIPjEEEEC2ERKSC_RKSF_ - $_ZN7cutlass13device_kernelIN5flash19enable_sm80_to_sm89INS1_16FlashAttnBwdSm80INS1_25CollectiveMainloopBwdSm80ILi2ELi2EN4cute5tupleIJNS5_1CILi128EEES8_NS7_ILi64EEEEEENS_10bfloat16_tEfNS_4arch4Sm80ELb1ELb0ELb1ELb0ELb0ELb0ELb0ELb0ELi2ELi4ELi4ELi4ELb0EEENS1_21CollectiveEpilogueBwdISA_SB_SD_Li256ELb0ELb0ELi2EEENS1_25SingleTileBwdLPTSchedulerILb0ELi128ELb0EEEEEEEEEvNT_6ParamsE$_ZN4cute3eso3ESOILb1ELb0EJNS_6LayoutINS_5tupleIJNS3_IJNS_1CILi4EEENS4_ILi1EEEEEEEEENS3_IJNS3_IJS6_NS4_ILi0EEEEEEEEEEENS_10ViewEngineINS_8smem_ptrIPfEEEEEEC2ERKSC_RKSH_)
$_ZN7cutlass13device_kernelIN5flash19enable_sm80_to_sm89INS1_16FlashAttnBwdSm80INS1_25CollectiveMainloopBwdSm80ILi2ELi2EN4cute5tupleIJNS5_1CILi128EEES8_NS7_ILi64EEEEEENS_10bfloat16_tEfNS_4arch4Sm80ELb1ELb0ELb1ELb0ELb0ELb0ELb0ELb0ELi2ELi4ELi4ELi4ELb0EEENS1_21CollectiveEpilogueBwdISA_SB_SD_Li256ELb0ELb0ELi2EEENS1_25SingleTileBwdLPTSchedulerILb0ELi128ELb0EEEEEEEEEvNT_6ParamsE$_ZN4cute3eso3ESOILb1ELb0EJNS_6LayoutINS_5tupleIJNS3_IJNS_1CILi4EEENS4_ILi1EEEEEEEEENS3_IJNS3_IJS6_NS4_ILi0EEEEEEEEEEENS_10ViewEngineINS_8smem_ptrIPfEEEEEEC2ERKSC_RKSH_:
[----:B------:R-:W-:Y:S02]  /*ab30*/  IADD3 R6, R13, -c[0x0][0x20], RZ ;  /* 0x800008000d067a10 */ /* 0x000fe40007ffe0ff */
[----:B------:R-:W-:-:S03]  /*ab40*/  MOV R9, 0x0 ;  /* 0x0000000000097802 */ /* 0x000fc60000000f00 */
[----:B------:R1:W-:Y:S01]  /*ab50*/  STL.64 [R6], R2 ;  /* 0x0000000206007387 */ /* 0x0003e20000100a00 */
[----:B------:R-:W-:Y:S05]  /*ab60*/  RET.REL.NODEC R8 `(_ZN7cutlass13device_kernelIN5flash19enable_sm80_to_sm89INS1_16FlashAttnBwdSm80INS1_25CollectiveMainloopBwdSm80ILi2ELi2EN4cute5tupleIJNS5_1CILi128EEES8_NS7_ILi64EEEEEENS_10bfloat16_tEfNS_4arch4Sm80ELb1ELb0ELb1ELb0ELb0ELb0ELb0ELb0ELi2ELi4ELi4ELi4ELb0EEENS1_21CollectiveEpilogueBwdISA_SB_SD_Li256ELb0ELb0ELi2EEENS1_25SingleTileBwdLPTSchedulerILb0ELi128ELb0EEEEEEEEEvNT_6ParamsE) ;  /* 0xffff549008007950 */ /* 0x000fea0003c3ffff */
        .type           $_ZN7cutlass13device_kernelIN5flash19enable_sm80_to_sm89INS1_16FlashAttnBwdSm80INS1_25CollectiveMainloopBwdSm80ILi2ELi2EN4cute5tupleIJNS5_1CILi128EEES8_NS7_ILi64EEEEEENS_10bfloat16_tEfNS_4arch4Sm80ELb1ELb0ELb1ELb0ELb0ELb0ELb0ELb0ELi2ELi4ELi4ELi4ELb0EEENS1_21CollectiveEpilogueBwdISA_SB_SD_Li256ELb0ELb0ELi2EEENS1_25SingleTileBwdLPTSchedulerILb0ELi128ELb0EEEEEEEEEvNT_6ParamsE$_ZN4cute3eso3ESOILb1ELb0EJNS_6LayoutINS_5tupleIJNS3_IJNS_1CILi4EEENS4_ILi1EEEEEEEEENS3_IJNS3_IJS6_NS4_ILi0EEEEEEEEEEENS_10ViewEngineIPjEEEEC2ERKSC_RKSF_,@function
        .size           $_ZN7cutlass13device_kernelIN5flash19enable_sm80_to_sm89INS1_16FlashAttnBwdSm80INS1_25CollectiveMainloopBwdSm80ILi2ELi2EN4cute5tupleIJNS5_1CILi128EEES8_NS7_ILi64EEEEEENS_10bfloat16_tEfNS_4arch4Sm80ELb1ELb0ELb1ELb0ELb0ELb0ELb0ELb0ELi2ELi4ELi4ELi4ELb0EEENS1_21CollectiveEpilogueBwdISA_SB_SD_Li256ELb0ELb0ELi2EEENS1_25SingleTileBwdLPTSchedulerILb0ELi128ELb0EEEEEEEEEvNT_6ParamsE$_ZN4cute3eso3ESOILb1ELb0EJNS_6LayoutINS_5tupleIJNS3_IJNS_1CILi4EEENS4_ILi1EEEEEEEEENS3_IJNS3_IJS6_NS4_ILi0EEEEEEEEEEENS_10ViewEngineIPjEEEEC2ERKSC_RKSF_,($_ZN7cutlass13device_kernelIN5flash19enable_sm80_to_sm89INS1_16FlashAttnBwdSm80INS1_25CollectiveMainloopBwdSm80ILi2ELi2EN4cute5tupleIJNS5_1CILi128EEES8_NS7_ILi64EEEEEENS_10bfloat16_tEfNS_4arch4Sm80ELb1ELb0ELb1ELb0ELb0ELb0ELb0ELb0ELi2ELi4ELi4ELi4ELb0EEENS1_21CollectiveEpilogueBwdISA_SB_SD_Li256ELb0ELb0ELi2EEENS1_25SingleTileBwdLPTSchedulerILb0ELi128ELb0EEEEEEEEEvNT_6ParamsE$_ZN4cute3eso3ESOILb1ELb0EJNS_6LayoutINS_5tupleIJNS3_IJNS_1CILi4EEENS4_ILi1EEEEEES6_EEENS3_IJNS3_IJS6_NS4_ILi0EEEEEES9_EEEEENS_10ViewEngineINS_8gmem_ptrIPKfEEEEEEC2ERKSC_RKSI_ - $_ZN7cutlass13device_kernelIN5flash19enable_sm80_to_sm89INS1_16FlashAttnBwdSm80INS1_25CollectiveMainloopBwdSm80ILi2ELi2EN4cute5tupleIJNS5_1CILi128EEES8_NS7_ILi64EEEEEENS_10bfloat16_tEfNS_4arch4Sm80ELb1ELb0ELb1ELb0ELb0ELb0ELb0ELb0ELi2ELi4ELi4ELi4ELb0EEENS1_21CollectiveEpilogueBwdISA_SB_SD_Li256ELb0ELb0ELi2EEENS1_25SingleTileBwdLPTSchedulerILb0ELi128ELb0EEEEEEEEEvNT_6ParamsE$_ZN4cute3eso3ESOILb1ELb0EJNS_6LayoutINS_5tupleIJNS3_IJNS_1CILi4EEENS4_ILi1EEEEEEEEENS3_IJNS3_IJS6_NS4_ILi0EEEEEEEEEEENS_10ViewEngineIPjEEEEC2ERKSC_RKSF_)
$_ZN7cutlass13device_kernelIN5flash19enable_sm80_to_sm89INS1_16FlashAttnBwdSm80INS1_25CollectiveMainloopBwdSm80ILi2ELi2EN4cute5tupleIJNS5_1CILi128EEES8_NS7_ILi64EEEEEENS_10bfloat16_tEfNS_4arch4Sm80ELb1ELb0ELb1ELb0ELb0ELb0ELb0ELb0ELi2ELi4ELi4ELi4ELb0EEENS1_21CollectiveEpilogueBwdISA_SB_SD_Li256ELb0ELb0ELi2EEENS1_25SingleTileBwdLPTSchedulerILb0ELi128ELb0EEEEEEEEEvNT_6ParamsE$_ZN4cute3eso3ESOILb1ELb0EJNS_6LayoutINS_5tupleIJNS3_IJNS_1CILi4EEENS4_ILi1EEEEEEEEENS3_IJNS3_IJS6_NS4_ILi0EEEEEEEEEEENS_10ViewEngineIPjEEEEC2ERKSC_RKSF_:
[----:B------:R-:W-:Y:S02]  /*ab70*/  IADD3 R2, R67, -c[0x0][0x20], RZ ;  /* 0x8000080043027a10 */ /* 0x000fe40007ffe0ff */
[----:B------:R-:W-:-:S03]  /*ab80*/  MOV R5, 0x0 ;  /* 0x0000000000057802 */ /* 0x000fc60000000f00 */
[----:B------:R1:W-:Y:S01]  /*ab90*/  STL.64 [R2], R12 ;  /* 0x0000000c02007387 */ /* 0x0003e20000100a00 */
[----:B------:R-:W-:Y:S05]  /*aba0*/  RET.REL.NODEC R4 `(_ZN7cutlass13device_kernelIN5flash19enable_sm80_to_sm89INS1_16FlashAttnBwdSm80INS1_25CollectiveMainloopBwdSm80ILi2ELi2EN4cute5tupleIJNS5_1CILi128EEES8_NS7_ILi64EEEEEENS_10bfloat16_tEfNS_4arch4Sm80ELb1ELb0ELb1ELb0ELb0ELb0ELb0ELb0ELi2ELi4ELi4ELi4ELb0EEENS1_21CollectiveEpilogueBwdISA_SB_SD_Li256ELb0ELb0ELi2EEENS1_25SingleTileBwdLPTSchedulerILb0ELi128ELb0EEEEEEEEEvNT_6ParamsE) ;  /* 0xffff545004007950 */ /* 0x000fea0003c3ffff */
        .type           $_ZN7cutlass13device_kernelIN5flash19enable_sm80_to_sm89INS1_16FlashAttnBwdSm80INS1_25CollectiveMainloopBwdSm80ILi2ELi2EN4cute5tupleIJNS5_1CILi128EEES8_NS7_ILi64EEEEEENS_10bfloat16_tEfNS_4arch4Sm80ELb1ELb0ELb1ELb0ELb0ELb0ELb0ELb0ELi2ELi4ELi4ELi4ELb0EEENS1_21CollectiveEpilogueBwdISA_SB_SD_Li256ELb0ELb0ELi2EEENS1_25SingleTileBwdLPTSchedulerILb0ELi128ELb0EEEEEEEEEvNT_6ParamsE$_ZN4cute3eso3ESOILb1ELb0EJNS_6LayoutINS_5tupleIJNS3_IJNS_1CILi4EEENS4_ILi1EEEEEES6_EEENS3_IJNS3_IJS6_NS4_ILi0EEEEEES9_EEEEENS_10ViewEngineINS_8gmem_ptrIPKfEEEEEEC2ERKSC_RKSI_,@function
        .size           $_ZN7cutlass13device_kernelIN5flash19enable_sm80_to_sm89INS1_16FlashAttnBwdSm80INS1_25CollectiveMainloopBwdSm80ILi2ELi2EN4cute5tupleIJNS5_1CILi128EEES8_NS7_ILi64EEEEEENS_10bfloat16_tEfNS_4arch4Sm80ELb1ELb0ELb1ELb0ELb0ELb0ELb0ELb0ELi2ELi4ELi4ELi4ELb0EEENS1_21CollectiveEpilogueBwdISA_SB_SD_Li256ELb0ELb0ELi2EEENS1_25SingleTileBwdLPTSchedulerILb0ELi128ELb0EEEEEEEEEvNT_6ParamsE$_ZN4cute3eso3ESOILb1ELb0EJNS_6LayoutINS_5tupleIJNS3_IJNS_1CILi4EEENS4_ILi1EEEEEES6_EEENS3_IJNS3_IJS6_NS4_ILi0EEEEEES9_EEEEENS_10ViewEngineINS_8gmem_ptrIPKfEEEEEEC2ERKSC_RKSI_,($_ZN7cutlass13device_kernelIN5flash19enable_sm80_to_sm89INS1_16FlashAttnBwdSm80INS1_25CollectiveMainloopBwdSm80ILi2ELi2EN4cute5tupleIJNS5_1CILi128EEES8_NS7_ILi64EEEEEENS_10bfloat16_tEfNS_4arch4Sm80ELb1ELb0ELb1ELb0ELb0ELb0ELb0ELb0ELi2ELi4ELi4ELi4ELb0EEENS1_21CollectiveEpilogueBwdISA_SB_SD_Li256ELb0ELb0ELi2EEENS1_25SingleTileBwdLPTSchedulerILb0ELi128ELb0EEEEEEEEEvNT_6ParamsE$_ZN4cute3eso3ESOILb1ELb0EJNS_6LayoutINS_5tupleIJNS3_IJNS_1CILi4EEENS4_ILi1EEEEEES6_EEENS3_IJNS3_IJS6_NS4_ILi0EEEEEES9_EEEEENS_10ViewEngineINS_8smem_ptrIPfEEEEEEC2ERKSC_RKSH_ - $_ZN7cutlass13device_kernelIN5flash19enable_sm80_to_sm89INS1_16FlashAttnBwdSm80INS1_25CollectiveMainloopBwdSm80ILi2ELi2EN4cute5tupleIJNS5_1CILi128EEES8_NS7_ILi64EEEEEENS_10bfloat16_tEfNS_4arch4Sm80ELb1ELb0ELb1ELb0ELb0ELb0ELb0ELb0ELi2ELi4ELi4ELi4ELb0EEENS1_21CollectiveEpilogueBwdISA_SB_SD_Li256ELb0ELb0ELi2EEENS1_25SingleTileBwdLPTSchedulerILb0ELi128ELb0EEEEEEEEEvNT_6ParamsE$_ZN4cute3eso3ESOILb1ELb0EJNS_6LayoutINS_5tupleIJNS3_IJNS_1CILi4EEENS4_ILi1EEEEEES6_EEENS3_IJNS3_IJS6_NS4_ILi0EEEEEES9_EEEEENS_10ViewEngineINS_8gmem_ptrIPKfEEEEEEC2ERKSC_RKSI_)
$_ZN7cutlass13device_kernelIN5flash19enable_sm80_to_sm89INS1_16FlashAttnBwdSm80INS1_25CollectiveMainloopBwdSm80ILi2ELi2EN4cute5tupleIJNS5_1CILi128EEES8_NS7_ILi64EEEEEENS_10bfloat16_tEfNS_4arch4Sm80ELb1ELb0ELb1ELb0ELb0ELb0ELb0ELb0ELi2ELi4ELi4ELi4ELb0EEENS1_21CollectiveEpilogueBwdISA_SB_SD_Li256ELb0ELb0ELi2EEENS1_25SingleTileBwdLPTSchedulerILb0ELi128ELb0EEEEEEEEEvNT_6ParamsE$_ZN4cute3eso3ESOILb1ELb0EJNS_6LayoutINS_5tupleIJNS3_IJNS_1CILi4EEENS4_ILi1EEEEEES6_EEENS3_IJNS3_IJS6_NS4_ILi0EEEEEES9_EEEEENS_10ViewEngineINS_8gmem_ptrIPKfEEEEEEC2ERKSC_RKSI_:
[----:B------:R-:W-:Y:S02]  /*abb0*/  IADD3 R4, R81, -c[0x0][0x20], RZ ;  /* 0x8000080051047a10 */ /* 0x000fe40007ffe0ff */
[----:B------:R-:W-:-:S03]  /*abc0*/  MOV R7, 0x0 ;  /* 0x0000000000077802 */ /* 0x000fc60000000f00 */
[----:B------:R1:W-:Y:S01]  /*abd0*/  STL.64 [R4], R2 ;  /* 0x0000000204007387 */ /* 0x0003e20000100a00 */
[----:B------:R-:W-:Y:S05]  /*abe0*/  RET.REL.NODEC R6 `(_ZN7cutlass13device_kernelIN5flash19enable_sm80_to_sm89INS1_16FlashAttnBwdSm80INS1_25CollectiveMainloopBwdSm80ILi2ELi2EN4cute5tupleIJNS5_1CILi128EEES8_NS7_ILi64EEEEEENS_10bfloat16_tEfNS_4arch4Sm80ELb1ELb0ELb1ELb0ELb0ELb0ELb0ELb0ELi2ELi4ELi4ELi4ELb0EEENS1_21CollectiveEpilogueBwdISA_SB_SD_Li256ELb0ELb0ELi2EEENS1_25SingleTileBwdLPTSchedulerILb0ELi128ELb0EEEEEEEEEvNT_6ParamsE) ;  /* 0xffff541006007950 */ /* 0x000fea0003c3ffff */
        .type           $_ZN7cutlass13device_kernelIN5flash19enable_sm80_to_sm89INS1_16FlashAttnBwdSm80INS1_25CollectiveMainloopBwdSm80ILi2ELi2EN4cute5tupleIJNS5_1CILi128EEES8_NS7_ILi64EEEEEENS_10bfloat16_tEfNS_4arch4Sm80ELb1ELb0ELb1ELb0ELb0ELb0ELb0ELb0ELi2ELi4ELi4ELi4ELb0EEENS1_21CollectiveEpilogueBwdISA_SB_SD_Li256ELb0ELb0ELi2EEENS1_25SingleTileBwdLPTSchedulerILb0ELi128ELb0EEEEEEEEEvNT_6ParamsE$_ZN4cute3eso3ESOILb1ELb0EJNS_6LayoutINS_5tupleIJNS3_IJNS_1CILi4EEENS4_ILi1EEEEEES6_EEENS3_IJNS3_IJS6_NS4_ILi0EEEEEES9_EEEEENS_10ViewEngineINS_8smem_ptrIPfEEEEEEC2ERKSC_RKSH_,@function
        .size           $_ZN7cutlass13device_kernelIN5flash19enable_sm80_to_sm89INS1_16FlashAttnBwdSm80INS1_25CollectiveMainloopBwdSm80ILi2ELi2EN4cute5tupleIJNS5_1CILi128EEES8_NS7_ILi64EEEEEENS_10bfloat16_tEfNS_4arch4Sm80ELb1ELb0ELb1ELb0ELb0ELb0ELb0ELb0ELi2ELi4ELi4ELi4ELb0EEENS1_21CollectiveEpilogueBwdISA_SB_SD_Li256ELb0ELb0ELi2EEENS1_25SingleTileBwdLPTSchedulerILb0ELi128ELb0EEEEEEEEEvNT_6ParamsE$_ZN4cute3eso3ESOILb1ELb0EJNS_6LayoutINS_5tupleIJNS3_IJNS_1CILi4EEENS4_ILi1EEEEEES6_EEENS3_IJNS3_IJS6_NS4_ILi0EEEEEES9_EEEEENS_10ViewEngineINS_8smem_ptrIPfEEEEEEC2ERKSC_RKSH_,($_ZN7cutlass13device_kernelIN5flash19enable_sm80_to_sm89INS1_16FlashAttnBwdSm80INS1_25CollectiveMainloopBwdSm80ILi2ELi2EN4cute5tupleIJNS5_1CILi128EEES8_NS7_ILi64EEEEEENS_10bfloat16_tEfNS_4arch4Sm80ELb1ELb0ELb1ELb0ELb0ELb0ELb0ELb0ELi2ELi4ELi4ELi4ELb0EEENS1_21CollectiveEpilogueBwdISA_SB_SD_Li256ELb0ELb0ELi2EEENS1_25SingleTileBwdLPTSchedulerILb0ELi128ELb0EEEEEEEEEvNT_6ParamsE$_ZN4cute3eso3ESOILb1ELb0EJNS_6LayoutINS_5tupleIJNS3_IJNS_1CILi4EEENS4_ILi1EEEEEES6_EEENS3_IJNS3_IJS6_NS4_ILi0EEEEEES9_EEEEEiEEC2ERKSC_RKi - $_ZN7cutlass13device_kernelIN5flash19enable_sm80_to_sm89INS1_16FlashAttnBwdSm80INS1_25CollectiveMainloopBwdSm80ILi2ELi2EN4cute5tupleIJNS5_1CILi128EEES8_NS7_ILi64EEEEEENS_10bfloat16_tEfNS_4arch4Sm80ELb1ELb0ELb1ELb0ELb0ELb0ELb0ELb0ELi2ELi4ELi4ELi4ELb0EEENS1_21CollectiveEpilogueBwdISA_SB_SD_Li256ELb0ELb0ELi2EEENS1_25SingleTileBwdLPTSchedulerILb0ELi128ELb0EEEEEEEEEvNT_6ParamsE$_ZN4cute3eso3ESOILb1ELb0EJNS_6LayoutINS_5tupleIJNS3_IJNS_1CILi4EEENS4_ILi1EEEEEES6_EEENS3_IJNS3_IJS6_NS4_ILi0EEEEEES9_EEEEENS_10ViewEngineINS_8smem_ptrIPfEEEEEEC2ERKSC_RKSH_)
$_ZN7cutlass13device_kernelIN5flash19enable_sm80_to_sm89INS1_16FlashAttnBwdSm80INS1_25CollectiveMainloopBwdSm80ILi2ELi2EN4cute5tupleIJNS5_1CILi128EEES8_NS7_ILi64EEEEEENS_10bfloat16_tEfNS_4arch4Sm80ELb1ELb0ELb1ELb0ELb0ELb0ELb0ELb0ELi2ELi4ELi4ELi4ELb0EEENS1_21CollectiveEpilogueBwdISA_SB_SD_Li256ELb0ELb0ELi2EEENS1_25SingleTileBwdLPTSchedulerILb0ELi128ELb0EEEEEEEEEvNT_6ParamsE$_ZN4cute3eso3ESOILb1ELb0EJNS_6LayoutINS_5tupleIJNS3_IJNS_1CILi4EEENS4_ILi1EEEEEES6_EEENS3_IJNS3_IJS6_NS4_ILi0EEEEEES9_EEEEENS_10ViewEngineINS_8smem_ptrIPfEEEEEEC2ERKSC_RKSH_:
[----:B------:R-:W-:Y:S02]  /*abf0*/  IADD3 R6, R81, -c[0x0][0x20], RZ ;  /* 0x8000080051067a10 */ /* 0x000fe40007ffe0ff */
[----:B------:R-:W-:-:S03]  /*ac00*/  MOV R9, 0x0 ;  /* 0x0000000000097802 */ /* 0x000fc60000000f00 */
[----:B------:R1:W-:Y:S01]  /*ac10*/  STL.64 [R6], R2 ;  /* 0x0000000206007387 */ /* 0x0003e20000100a00 */
[----:B------:R-:W-:Y:S05]  /*ac20*/  RET.REL.NODEC R8 `(_ZN7cutlass13device_kernelIN5flash19enable_sm80_to_sm89INS1_16FlashAttnBwdSm80INS1_25CollectiveMainloopBwdSm80ILi2ELi2EN4cute5tupleIJNS5_1CILi128EEES8_NS7_ILi64EEEEEENS_10bfloat16_tEfNS_4arch4Sm80ELb1ELb0ELb1ELb0ELb0ELb0ELb0ELb0ELi2ELi4ELi4ELi4ELb0EEENS1_21CollectiveEpilogueBwdISA_SB_SD_Li256ELb0ELb0ELi2EEENS1_25SingleTileBwdLPTSchedulerILb0ELi128ELb0EEEEEEEEEvNT_6ParamsE) ;  /* 0xffff53d008007950 */ /* 0x000fea0003c3ffff */
        .type           $_ZN7cutlass13device_kernelIN5flash19enable_sm80_to_sm89INS1_16FlashAttnBwdSm80INS1_25CollectiveMainloopBwdSm80ILi2ELi2EN4cute5tupleIJNS5_1CILi128EEES8_NS7_ILi64EEEEEENS_10bfloat16_tEfNS_4arch4Sm80ELb1ELb0ELb1ELb0ELb0ELb0ELb0ELb0ELi2ELi4ELi4ELi4ELb0EEENS1_21CollectiveEpilogueBwdISA_SB_SD_Li256ELb0ELb0ELi2EEENS1_25SingleTileBwdLPTSchedulerILb0ELi128ELb0EEEEEEEEEvNT_6ParamsE$_ZN4cute3eso3ESOILb1ELb0EJNS_6LayoutINS_5tupleIJNS3_IJNS_1CILi4EEENS4_ILi1EEEEEES6_EEENS3_IJNS3_IJS6_NS4_ILi0EEEEEES9_EEEEEiEEC2ERKSC_RKi,@function
        .size           $_ZN7cutlass13device_kernelIN5flash19enable_sm80_to_sm89INS1_16FlashAttnBwdSm80INS1_25CollectiveMainloopBwdSm80ILi2ELi2EN4cute5tupleIJNS5_1CILi128EEES8_NS7_ILi64EEEEEENS_10bfloat16_tEfNS_4arch4Sm80ELb1ELb0ELb1ELb0ELb0ELb0ELb0ELb0ELi2ELi4ELi4ELi4ELb0EEENS1_21CollectiveEpilogueBwdISA_SB_SD_Li256ELb0ELb0ELi2EEENS1_25SingleTileBwdLPTSchedulerILb0ELi128ELb0EEEEEEEEEvNT_6ParamsE$_ZN4cute3eso3ESOILb1ELb0EJNS_6LayoutINS_5tupleIJNS3_IJNS_1CILi4EEENS4_ILi1EEEEEES6_EEENS3_IJNS3_IJS6_NS4_ILi0EEEEEES9_EEEEEiEEC2ERKSC_RKi,($_ZN7cutlass13device_kernelIN5flash19enable_sm80_to_sm89INS1_16FlashAttnBwdSm80INS1_25CollectiveMainloopBwdSm80ILi2ELi2EN4cute5tupleIJNS5_1CILi128EEES8_NS7_ILi64EEEEEENS_10bfloat16_tEfNS_4arch4Sm80ELb1ELb0ELb1ELb0ELb0ELb0ELb0ELb0ELi2ELi4ELi4ELi4ELb0EEENS1_21CollectiveEpilogueBwdISA_SB_SD_Li256ELb0ELb0ELi2EEENS1_25SingleTileBwdLPTSchedulerILb0ELi128ELb0EEEEEEEEEvNT_6ParamsE$_ZN4cute3eso3ESOILb1ELb0EJNS_6LayoutINS_5tupleIJNS3_IJNS_1CILi8EEENS4_ILi1EEEEEEEEENS3_IJNS3_IJS6_NS4_ILi0EEEEEEEEEEENS_10ViewEngineINS_8gmem_ptrIPKN7cutlass10bfloat16_tEEEEEEEC2ERKSC_RKSK_ - $_ZN7cutlass13device_kernelIN5flash19enable_sm80_to_sm89INS1_16FlashAttnBwdSm80INS1_25CollectiveMainloopBwdSm80ILi2ELi2EN4cute5tupleIJNS5_1CILi128EEES8_NS7_ILi64EEEEEENS_10bfloat16_tEfNS_4arch4Sm80ELb1ELb0ELb1ELb0ELb0ELb0ELb0ELb0ELi2ELi4ELi4ELi4ELb0EEENS1_21CollectiveEpilogueBwdISA_SB_SD_Li256ELb0ELb0ELi2EEENS1_25SingleTileBwdLPTSchedulerILb0ELi128ELb0EEEEEEEEEvNT_6ParamsE$_ZN4cute3eso3ESOILb1ELb0EJNS_6LayoutINS_5tupleIJNS3_IJNS_1CILi4EEENS4_ILi1EEEEEES6_EEENS3_IJNS3_IJS6_NS4_ILi0EEEEEES9_EEEEEiEEC2ERKSC_RKi)
$_ZN7cutlass13device_kernelIN5flash19enable_sm80_to_sm89INS1_16FlashAttnBwdSm80INS1_25CollectiveMainloopBwdSm80ILi2ELi2EN4cute5tupleIJNS5_1CILi128EEES8_NS7_ILi64EEEEEENS_10bfloat16_tEfNS_4arch4Sm80ELb1ELb0ELb1ELb0ELb0ELb0ELb0ELb0ELi2ELi4ELi4ELi4ELb0EEENS1_21CollectiveEpilogueBwdISA_SB_SD_Li256ELb0ELb0ELi2EEENS1_25SingleTileBwdLPTSchedulerILb0ELi128ELb0EEEEEEEEEvNT_6ParamsE$_ZN4cute3eso3ESOILb1ELb0EJNS_6LayoutINS_5tupleIJNS3_IJNS_1CILi4EEENS4_ILi1EEEEEES6_EEENS3_IJNS3_IJS6_NS4_ILi0EEEEEES9_EEEEEiEEC2ERKSC_RKi:
[----:B------:R-:W-:Y:S02]  /*ac30*/  IADD3 R2, R81, -c[0x0][0x20], RZ ;  /* 0x8000080051027a10 */ /* 0x000fe40007ffe0ff */
[----:B------:R-:W-:-:S03]  /*ac40*/  MOV R7, 0x0 ;  /* 0x0000000000077802 */ /* 0x000fc60000000f00 */
[----:B------:R1:W-:Y:S01]  /*ac50*/  STL [R2], R3 ;  /* 0x0000000302007387 */ /* 0x0003e20000100800 */
[----:B------:R-:W-:Y:S05]  /*ac60*/  RET.REL.NODEC R6 `(_ZN7cutlass13device_kernelIN5flash19enable_sm80_to_sm89INS1_16FlashAttnBwdSm80INS1_25CollectiveMainloopBwdSm80ILi2ELi2EN4cute5tupleIJNS5_1CILi128EEES8_NS7_ILi64EEEEEENS_10bfloat16_tEfNS_4arch4Sm80ELb1ELb0ELb1ELb0ELb0ELb0ELb0ELb0ELi2ELi4ELi4ELi4ELb0EEENS1_21CollectiveEpilogueBwdISA_SB_SD_Li256ELb0ELb0ELi2EEENS1_25SingleTileBwdLPTSchedulerILb0ELi128ELb0EEEEEEEEEvNT_6ParamsE) ;  /* 0xffff539006007950 */ /* 0x000fea0003c3ffff */
        .type           $_ZN7cutlass13device_kernelIN5flash19enable_sm80_to_sm89INS1_16FlashAttnBwdSm80INS1_25CollectiveMainloopBwdSm80ILi2ELi2EN4cute5tupleIJNS5_1CILi128EEES8_NS7_ILi64EEEEEENS_10bfloat16_tEfNS_4arch4Sm80ELb1ELb0ELb1ELb0ELb0ELb0ELb0ELb0ELi2ELi4ELi4ELi4ELb0EEENS1_21CollectiveEpilogueBwdISA_SB_SD_Li256ELb0ELb0ELi2EEENS1_25SingleTileBwdLPTSchedulerILb0ELi128ELb0EEEEEEEEEvNT_6ParamsE$_ZN4cute3eso3ESOILb1ELb0EJNS_6LayoutINS_5tupleIJNS3_IJNS_1CILi8EEENS4_ILi1EEEEEEEEENS3_IJNS3_IJS6_NS4_ILi0EEEEEEEEEEENS_10ViewEngineINS_8gmem_ptrIPKN7cutlass10bfloat16_tEEEEEEEC2ERKSC_RKSK_,@function
        .size           $_ZN7cutlass13device_kernelIN5flash19enable_sm80_to_sm89INS1_16FlashAttnBwdSm80INS1_25CollectiveMainloopBwdSm80ILi2ELi2EN4cute5tupleIJNS5_1CILi128EEES8_NS7_ILi64EEEEEENS_10bfloat16_tEfNS_4arch4Sm80ELb1ELb0ELb1ELb0ELb0ELb0ELb0ELb0ELi2ELi4ELi4ELi4ELb0EEENS1_21CollectiveEpilogueBwdISA_SB_SD_Li256ELb0ELb0ELi2EEENS1_25SingleTileBwdLPTSchedulerILb0ELi128ELb0EEEEEEEEEvNT_6ParamsE$_ZN4cute3eso3ESOILb1ELb0EJNS_6LayoutINS_5tupleIJNS3_IJNS_1CILi8EEENS4_ILi1EEEEEEEEENS3_IJNS3_IJS6_NS4_ILi0EEEEEEEEEEENS_10ViewEngineINS_8gmem_ptrIPKN7cutlass10bfloat16_tEEEEEEEC2ERKSC_RKSK_,($_ZN7cutlass13device_kernelIN5flash19enable_sm80_to_sm89INS1_16FlashAttnBwdSm80INS1_25CollectiveMainloopBwdSm80ILi2ELi2EN4cute5tupleIJNS5_1CILi128EEES8_NS7_ILi64EEEEEENS_10bfloat16_tEfNS_4arch4Sm80ELb1ELb0ELb1ELb0ELb0ELb0ELb0ELb0ELi2ELi4ELi4ELi4ELb0EEENS1_21CollectiveEpilogueBwdISA_SB_SD_Li256ELb0ELb0ELi2EEENS1_25SingleTileBwdLPTSchedulerILb0ELi128ELb0EEEEEEEEEvNT_6ParamsE$_ZN4cute3eso3ESOILb1ELb0EJNS_6LayoutINS_5tupleIJNS3_IJNS_1CILi8EEENS4_ILi1EEEEEEEEENS3_IJNS3_IJS6_NS4_ILi0EEEEEEEEEEENS_10ViewEngineINS_8smem_ptrIPN7cutlass10bfloat16_tEEEEEEEC2ERKSC_RKSJ_ - $_ZN7cutlass13device_kernelIN5flash19enable_sm80_to_sm89INS1_16FlashAttnBwdSm80INS1_25CollectiveMainloopBwdSm80ILi2ELi2EN4cute5tupleIJNS5_1CILi128EEES8_NS7_ILi64EEEEEENS_10bfloat16_tEfNS_4arch4Sm80ELb1ELb0ELb1ELb0ELb0ELb0ELb0ELb0ELi2ELi4ELi4ELi4ELb0EEENS1_21CollectiveEpilogueBwdISA_SB_SD_Li256ELb0ELb0ELi2EEENS1_25SingleTileBwdLPTSchedulerILb0ELi128ELb0EEEEEEEEEvNT_6ParamsE$_ZN4cute3eso3ESOILb1ELb0EJNS_6LayoutINS_5tupleIJNS3_IJNS_1CILi8EEENS4_ILi1EEEEEEEEENS3_IJNS3_IJS6_NS4_ILi0EEEEEEEEEEENS_10ViewEngineINS_8gmem_ptrIPKN7cutlass10bfloat16_tEEEEEEEC2ERKSC_RKSK_)
$_ZN7cutlass13device_kernelIN5flash19enable_sm80_to_sm89INS1_16FlashAttnBwdSm80INS1_25CollectiveMainloopBwdSm80ILi2ELi2EN4cute5tupleIJNS5_1CILi128EEES8_NS7_ILi64EEEEEENS_10bfloat16_tEfNS_4arch4Sm80ELb1ELb0ELb1ELb0ELb0ELb0ELb0ELb0ELi2ELi4ELi4ELi4ELb0EEENS1_21CollectiveEpilogueBwdISA_SB_SD_Li256ELb0ELb0ELi2EEENS1_25SingleTileBwdLPTSchedulerILb0ELi128ELb0EEEEEEEEEvNT_6ParamsE$_ZN4cute3eso3ESOILb1ELb0EJNS_6LayoutINS_5tupleIJNS3_IJNS_1CILi8EEENS4_ILi1EEEEEEEEENS3_IJNS3_IJS6_NS4_ILi0EEEEEEEEEEENS_10ViewEngineINS_8gmem_ptrIPKN7cutlass10bfloat16_tEEEEEEEC2ERKSC_RKSK_:
[----:B------:R-:W-:Y:S02]  /*ac70*/  IADD3 R4, R81, -c[0x0][0x20], RZ ;  /* 0x8000080051047a10 */ /* 0x000fe40007ffe0ff */
[----:B------:R-:W-:-:S03]  /*ac80*/  MOV R7, 0x0 ;  /* 0x0000000000077802 */ /* 0x000fc60000000f00 */
[----:B------:R1:W-:Y:S01]  /*ac90*/  STL.64 [R4], R2 ;  /* 0x0000000204007387 */ /* 0x0003e20000100a00 */
[----:B------:R-:W-:Y:S05]  /*aca0*/  RET.REL.NODEC R6 `(_ZN7cutlass13device_kernelIN5flash19enable_sm80_to_sm89INS1_16FlashAttnBwdSm80INS1_25CollectiveMainloopBwdSm80ILi2ELi2EN4cute5tupleIJNS5_1CILi128EEES8_NS7_ILi64EEEEEENS_10bfloat16_tEfNS_4arch4Sm80ELb1ELb0ELb1ELb0ELb0ELb0ELb0ELb0ELi2ELi4ELi4ELi4ELb0EEENS1_21CollectiveEpilogueBwdISA_SB_SD_Li256ELb0ELb0ELi2EEENS1_25SingleTileBwdLPTSchedulerILb0ELi128ELb0EEEEEEEEEvNT_6ParamsE) ;  /* 0xffff535006007950 */ /* 0x000fea0003c3ffff */
        .type           $_ZN7cutlass13device_kernelIN5flash19enable_sm80_to_sm89INS1_16FlashAttnBwdSm80INS1_25CollectiveMainloopBwdSm80ILi2ELi2EN4cute5tupleIJNS5_1CILi128EEES8_NS7_ILi64EEEEEENS_10bfloat16_tEfNS_4arch4Sm80ELb1ELb0ELb1ELb0ELb0ELb0ELb0ELb0ELi2ELi4ELi4ELi4ELb0EEENS1_21CollectiveEpilogueBwdISA_SB_SD_Li256ELb0ELb0ELi2EEENS1_25SingleTileBwdLPTSchedulerILb0ELi128ELb0EEEEEEEEEvNT_6ParamsE$_ZN4cute3eso3ESOILb1ELb0EJNS_6LayoutINS_5tupleIJNS3_IJNS_1CILi8EEENS4_ILi1EEEEEEEEENS3_IJNS3_IJS6_NS4_ILi0EEEEEEEEEEENS_10ViewEngineINS_8smem_ptrIPN7cutlass10bfloat16_tEEEEEEEC2ERKSC_RKSJ_,@function
        .size           $_ZN7cutlass13device_kernelIN5flash19enable_sm80_to_sm89INS1_16FlashAttnBwdSm80INS1_25CollectiveMainloopBwdSm80ILi2ELi2EN4cute5tupleIJNS5_1CILi128EEES8_NS7_ILi64EEEEEENS_10bfloat16_tEfNS_4arch4Sm80ELb1ELb0ELb1ELb0ELb0ELb0ELb0ELb0ELi2ELi4ELi4ELi4ELb0EEENS1_21CollectiveEpilogueBwdISA_SB_SD_Li256ELb0ELb0ELi2EEENS1_25SingleTileBwdLPTSchedulerILb0ELi128ELb0EEEEEEEEEvNT_6ParamsE$_ZN4cute3eso3ESOILb1ELb0EJNS_6LayoutINS_5tupleIJNS3_IJNS_1CILi8EEENS4_ILi1EEEEEEEEENS3_IJNS3_IJS6_NS4_ILi0EEEEEEEEEEENS_10ViewEngineINS_8smem_ptrIPN7cutlass10bfloat16_tEEEEEEEC2ERKSC_RKSJ_,($_ZN7cutlass13device_kernelIN5flash19enable_sm80_to_sm89INS1_16FlashAttnBwdSm80INS1_25CollectiveMainloopBwdSm80ILi2ELi2EN4cute5tupleIJNS5_1CILi128EEES8_NS7_ILi64EEEEEENS_10bfloat16_tEfNS_4arch4Sm80ELb1ELb0ELb1ELb0ELb0ELb0ELb0ELb0ELi2ELi4ELi4ELi4ELb0EEENS1_21CollectiveEpilogueBwdISA_SB_SD_Li256ELb0ELb0ELi2EEENS1_25SingleTileBwdLPTSchedulerILb0ELi128ELb0EEEEEEEEEvNT_6ParamsE$_ZN4cute3eso3ESOILb1ELb0EJNS_6LayoutINS_5tupleIJNS3_IJNS_1CILi8EEENS4_ILi1EEEEEEEEENS3_IJNS3_IJS6_NS4_ILi0EEEEEEEEEEENS_10ViewEngineIPN7cutlass10bfloat16_tEEEEEC2ERKSC_RKSH_ - $_ZN7cutlass13device_kernelIN5flash19enable_sm80_to_sm89INS1_16FlashAttnBwdSm80INS1_25CollectiveMainloopBwdSm80ILi2ELi2EN4cute5tupleIJNS5_1CILi128EEES8_NS7_ILi64EEEEEENS_10bfloat16_tEfNS_4arch4Sm80ELb1ELb0ELb1ELb0ELb0ELb0ELb0ELb0ELi2ELi4ELi4ELi4ELb0EEENS1_21CollectiveEpilogueBwdISA_SB_SD_Li256ELb0ELb0ELi2EEENS1_25SingleTileBwdLPTSchedulerILb0ELi128ELb0EEEEEEEEEvNT_6ParamsE$_ZN4cute3eso3ESOILb1ELb0EJNS_6LayoutINS_5tupleIJNS3_IJNS_1CILi8EEENS4_ILi1EEEEEEEEENS3_IJNS3_IJS6_NS4_ILi0EEEEEEEEEEENS_10ViewEngineINS_8smem_ptrIPN7cutlass10bfloat16_tEEEEEEEC2ERKSC_RKSJ_)
$_ZN7cutlass13device_kernelIN5flash19enable_sm80_to_sm89INS1_16FlashAttnBwdSm80INS1_25CollectiveMainloopBwdSm80ILi2ELi2EN4cute5tupleIJNS5_1CILi128EEES8_NS7_ILi64EEEEEENS_10bfloat16_tEfNS_4arch4Sm80ELb1ELb0ELb1ELb0ELb0ELb0ELb0ELb0ELi2ELi4ELi4ELi4ELb0EEENS1_21CollectiveEpilogueBwdISA_SB_SD_Li256ELb0ELb0ELi2EEENS1_25SingleTileBwdLPTSchedulerILb0ELi128ELb0EEEEEEEEEvNT_6ParamsE$_ZN4cute3eso3ESOILb1ELb0EJNS_6LayoutINS_5tupleIJNS3_IJNS_1CILi8EEENS4_ILi1EEEEEEEEENS3_IJNS3_IJS6_NS4_ILi0EEEEEEEEEEENS_10ViewEngineINS_8smem_ptrIPN7cutlass10bfloat16_tEEEEEEEC2ERKSC_RKSJ_:
[----:B------:R-:W-:Y:S02]  /*acb0*/  IADD3 R6, R6, -c[0x0][0x20], RZ ;  /* 0x8000080006067a10 */ /* 0x000fe40007ffe0ff */
[----:B------:R-:W-:-:S03]  /*acc0*/  MOV R9, 0x0 ;  /* 0x0000000000097802 */ /* 0x000fc60000000f00 */
[----:B------:R1:W-:Y:S01]  /*acd0*/  STL.64 [R6], R2 ;  /* 0x0000000206007387 */ /* 0x0003e20000100a00 */
[----:B------:R-:W-:Y:S05]  /*ace0*/  RET.REL.NODEC R8 `(_ZN7cutlass13device_kernelIN5flash19enable_sm80_to_sm89INS1_16FlashAttnBwdSm80INS1_25CollectiveMainloopBwdSm80ILi2ELi2EN4cute5tupleIJNS5_1CILi128EEES8_NS7_ILi64EEEEEENS_10bfloat16_tEfNS_4arch4Sm80ELb1ELb0ELb1ELb0ELb0ELb0ELb0ELb0ELi2ELi4ELi4ELi4ELb0EEENS1_21CollectiveEpilogueBwdISA_SB_SD_Li256ELb0ELb0ELi2EEENS1_25SingleTileBwdLPTSchedulerILb0ELi128ELb0EEEEEEEEEvNT_6ParamsE) ;  /* 0xffff531008007950 */ /* 0x000fea0003c3ffff */
        .type           $_ZN7cutlass13device_kernelIN5flash19enable_sm80_to_sm89INS1_16FlashAttnBwdSm80INS1_25CollectiveMainloopBwdSm80ILi2ELi2EN4cute5tupleIJNS5_1CILi128EEES8_NS7_ILi64EEEEEENS_10bfloat16_tEfNS_4arch4Sm80ELb1ELb0ELb1ELb0ELb0ELb0ELb0ELb0ELi2ELi4ELi4ELi4ELb0EEENS1_21CollectiveEpilogueBwdISA_SB_SD_Li256ELb0ELb0ELi2EEENS1_25SingleTileBwdLPTSchedulerILb0ELi128ELb0EEEEEEEEEvNT_6ParamsE$_ZN4cute3eso3ESOILb1ELb0EJNS_6LayoutINS_5tupleIJNS3_IJNS_1CILi8EEENS4_ILi1EEEEEEEEENS3_IJNS3_IJS6_NS4_ILi0EEEEEEEEEEENS_10ViewEngineIPN7cutlass10bfloat16_tEEEEEC2ERKSC_RKSH_,@function
        .size           $_ZN7cutlass13device_kernelIN5flash19enable_sm80_to_sm89INS1_16FlashAttnBwdSm80INS1_25CollectiveMainloopBwdSm80ILi2ELi2EN4cute5tupleIJNS5_1CILi128EEES8_NS7_ILi64EEEEEENS_10bfloat16_tEfNS_4arch4Sm80ELb1ELb0ELb1ELb0ELb0ELb0ELb0ELb0ELi2ELi4ELi4ELi4ELb0EEENS1_21CollectiveEpilogueBwdISA_SB_SD_Li256ELb0ELb0ELi2EEENS1_25SingleTileBwdLPTSchedulerILb0ELi128ELb0EEEEEEEEEvNT_6ParamsE$_ZN4cute3eso3ESOILb1ELb0EJNS_6LayoutINS_5tupleIJNS3_IJNS_1CILi8EEENS4_ILi1EEEEEEEEENS3_IJNS3_IJS6_NS4_ILi0EEEEEEEEEEENS_10ViewEngineIPN7cutlass10bfloat16_tEEEEEC2ERKSC_RKSH_,($_ZN7cutlass13device_kernelIN5flash19enable_sm80_to_sm89INS1_16FlashAttnBwdSm80INS1_25CollectiveMainloopBwdSm80ILi2ELi2EN4cute5tupleIJNS5_1CILi128EEES8_NS7_ILi64EEEEEENS_10bfloat16_tEfNS_4arch4Sm80ELb1ELb0ELb1ELb0ELb0ELb0ELb0ELb0ELi2ELi4ELi4ELi4ELb0EEENS1_21CollectiveEpilogueBwdISA_SB_SD_Li256ELb0ELb0ELi2EEENS1_25SingleTileBwdLPTSchedulerILb0ELi128ELb0EEEEEEEEEvNT_6ParamsE$_ZN4cute3eso3ESOILb1ELb0EJNS_6LayoutINS_5tupleIJNS3_IJNS_1CILi8EEENS4_ILi1EEEEEEEEENS3_IJNS3_IJS6_NS4_ILi0EEEEEEEEEEEiEEC2ERKSC_RKi - $_ZN7cutlass13device_kernelIN5flash19enable_sm80_to_sm89INS1_16FlashAttnBwdSm80INS1_25CollectiveMainloopBwdSm80ILi2ELi2EN4cute5tupleIJNS5_1CILi128EEES8_NS7_ILi64EEEEEENS_10bfloat16_tEfNS_4arch4Sm80ELb1ELb0ELb1ELb0ELb0ELb0ELb0ELb0ELi2ELi4ELi4ELi4ELb0EEENS1_21CollectiveEpilogueBwdISA_SB_SD_Li256ELb0ELb0ELi2EEENS1_25SingleTileBwdLPTSchedulerILb0ELi128ELb0EEEEEEEEEvNT_6ParamsE$_ZN4cute3eso3ESOILb1ELb0EJNS_6LayoutINS_5tupleIJNS3_IJNS_1CILi8EEENS4_ILi1EEEEEEEEENS3_IJNS3_IJS6_NS4_ILi0EEEEEEEEEEENS_10ViewEngineIPN7cutlass10bfloat16_tEEEEEC2ERKSC_RKSH_)
$_ZN7cutlass13device_kernelIN5flash19enable_sm80_to_sm89INS1_16FlashAttnBwdSm80INS1_25CollectiveMainloopBwdSm80ILi2ELi2EN4cute5tupleIJNS5_1CILi128EEES8_NS7_ILi64EEEEEENS_10bfloat16_tEfNS_4arch4Sm80ELb1ELb0ELb1ELb0ELb0ELb0ELb0ELb0ELi2ELi4ELi4ELi4ELb0EEENS1_21CollectiveEpilogueBwdISA_SB_SD_Li256ELb0ELb0ELi2EEENS1_25SingleTileBwdLPTSchedulerILb0ELi128ELb0EEEEEEEEEvNT_6ParamsE$_ZN4cute3eso3ESOILb1ELb0EJNS_6LayoutINS_5tupleIJNS3_IJNS_1CILi8EEENS4_ILi1EEEEEEEEENS3_IJNS3_IJS6_NS4_ILi0EEEEEEEEEEENS_10ViewEngineIPN7cutlass10bfloat16_tEEEEEC2ERKSC_RKSH_:
[----:B------:R-:W-:Y:S01]  /*acf0*/  IADD3 R2, R67, -c[0x0][0x20], RZ ;  /* 0x8000080043027a10 */ /* 0x000fe20007ffe0ff */
[----:B------:R-:W-:Y:S01]  /*ad00*/  IMAD.MOV.U32 R9, RZ, RZ, R3 ;  /* 0x000000ffff097224 */ /* 0x000fe200078e0003 */
[----:B------:R-:W-:-:S04]  /*ad10*/  MOV R7, 0x0 ;  /* 0x0000000000077802 */ /* 0x000fc80000000f00 */
[----:B------:R1:W-:Y:S01]  /*ad20*/  STL.64 [R2], R8 ;  /* 0x0000000802007387 */ /* 0x0003e20000100a00 */
[----:B------:R-:W-:Y:S05]  /*ad30*/  RET.REL.NODEC R6 `(_ZN7cutlass13device_kernelIN5flash19enable_sm80_to_sm89INS1_16FlashAttnBwdSm80INS1_25CollectiveMainloopBwdSm80ILi2ELi2EN4cute5tupleIJNS5_1CILi128EEES8_NS7_ILi64EEEEEENS_10bfloat16_tEfNS_4arch4Sm80ELb1ELb0ELb1ELb0ELb0ELb0ELb0ELb0ELi2ELi4ELi4ELi4ELb0EEENS1_21CollectiveEpilogueBwdISA_SB_SD_Li256ELb0ELb0ELi2EEENS1_25SingleTileBwdLPTSchedulerILb0ELi128ELb0EEEEEEEEEvNT_6ParamsE) ;  /* 0xffff52c006007950 */ /* 0x000fea0003c3ffff */
        .type           $_ZN7cutlass13device_kernelIN5flash19enable_sm80_to_sm89INS1_16FlashAttnBwdSm80INS1_25CollectiveMainloopBwdSm80ILi2ELi2EN4cute5tupleIJNS5_1CILi128EEES8_NS7_ILi64EEEEEENS_10bfloat16_tEfNS_4arch4Sm80ELb1ELb0ELb1ELb0ELb0ELb0ELb0ELb0ELi2ELi4ELi4ELi4ELb0EEENS1_21CollectiveEpilogueBwdISA_SB_SD_Li256ELb0ELb0ELi2EEENS1_25SingleTileBwdLPTSchedulerILb0ELi128ELb0EEEEEEEEEvNT_6ParamsE$_ZN4cute3eso3ESOILb1ELb0EJNS_6LayoutINS_5tupleIJNS3_IJNS_1CILi8EEENS4_ILi1EEEEEEEEENS3_IJNS3_IJS6_NS4_ILi0EEEEEEEEEEEiEEC2ERKSC_RKi,@function
        .size           $_ZN7cutlass13device_kernelIN5flash19enable_sm80_to_sm89INS1_16FlashAttnBwdSm80INS1_25CollectiveMainloopBwdSm80ILi2ELi2EN4cute5tupleIJNS5_1CILi128EEES8_NS7_ILi64EEEEEENS_10bfloat16_tEfNS_4arch4Sm80ELb1ELb0ELb1ELb0ELb0ELb0ELb0ELb0ELi2ELi4ELi4ELi4ELb0EEENS1_21CollectiveEpilogueBwdISA_SB_SD_Li256ELb0ELb0ELi2EEENS1_25SingleTileBwdLPTSchedulerILb0ELi128ELb0EEEEEEEEEvNT_6ParamsE$_ZN4cute3eso3ESOILb1ELb0EJNS_6LayoutINS_5tupleIJNS3_IJNS_1CILi8EEENS4_ILi1EEEEEEEEENS3_IJNS3_IJS6_NS4_ILi0EEEEEEEEEEEiEEC2ERKSC_RKi,($_ZN7cutlass13device_kernelIN5flash19enable_sm80_to_sm89INS1_16FlashAttnBwdSm80INS1_25CollectiveMainloopBwdSm80ILi2ELi2EN4cute5tupleIJNS5_1CILi128EEES8_NS7_ILi64EEEEEENS_10bfloat16_tEfNS_4arch4Sm80ELb1ELb0ELb1ELb0ELb0ELb0ELb0ELb0ELi2ELi4ELi4ELi4ELb0EEENS1_21CollectiveEpilogueBwdISA_SB_SD_Li256ELb0ELb0ELi2EEENS1_25SingleTileBwdLPTSchedulerILb0ELi128ELb0EEEEEEEEEvNT_6ParamsE$_ZN4cute3eso3ESOILb1ELb0EJNS_6LayoutINS_5tupleIJNS3_IJNS_1CILi8EEENS4_ILi1EEEEEEEEENS3_IJNS3_IJS6_NS4_ILi0EEEEEEEEEEElEEC2ERKSC_RKl - $_ZN7cutlass13device_kernelIN5flash19enable_sm80_to_sm89INS1_16FlashAttnBwdSm80INS1_25CollectiveMainloopBwdSm80ILi2ELi2EN4cute5tupleIJNS5_1CILi128EEES8_NS7_ILi64EEEEEENS_10bfloat16_tEfNS_4arch4Sm80ELb1ELb0ELb1ELb0ELb0ELb0ELb0ELb0ELi2ELi4ELi4ELi4ELb0EEENS1_21CollectiveEpilogueBwdISA_SB_SD_Li256ELb0ELb0ELi2EEENS1_25SingleTileBwdLPTSchedulerILb0ELi128ELb0EEEEEEEEEvNT_6ParamsE$_ZN4cute3eso3ESOILb1ELb0EJNS_6LayoutINS_5tupleIJNS3_IJNS_1CILi8EEENS4_ILi1EEEEEEEEENS3_IJNS3_IJS6_NS4_ILi0EEEEEEEEEEEiEEC2ERKSC_RKi)
$_ZN7cutlass13device_kernelIN5flash19enable_sm80_to_sm89INS1_16FlashAttnBwdSm80INS1_25CollectiveMainloopBwdSm80ILi2ELi2EN4cute5tupleIJNS5_1CILi128EEES8_NS7_ILi64EEEEEENS_10bfloat16_tEfNS_4arch4Sm80ELb1ELb0ELb1ELb0ELb0ELb0ELb0ELb0ELi2ELi4ELi4ELi4ELb0EEENS1_21CollectiveEpilogueBwdISA_SB_SD_Li256ELb0ELb0ELi2EEENS1_25SingleTileBwdLPTSchedulerILb0ELi128ELb0EEEEEEEEEvNT_6ParamsE$_ZN4cute3eso3ESOILb1ELb0EJNS_6LayoutINS_5tupleIJNS3_IJNS_1CILi8EEENS4_ILi1EEEEEEEEENS3_IJNS3_IJS6_NS4_ILi0EEEEEEEEEEEiEEC2ERKSC_RKi:
[----:B------:R-:W-:Y:S02]  /*ad40*/  IADD3 R2, R2, -c[0x0][0x20], RZ ;  /* 0x8000080002027a10 */ /* 0x000fe40007ffe0ff */
[----:B------:R-:W-:-:S03]  /*ad50*/  MOV R7, 0x0 ;  /* 0x0000000000077802 */ /* 0x000fc60000000f00 */
[----:B------:R1:W-:Y:S01]  /*ad60*/  STL [R2], R3 ;  /* 0x0000000302007387 */ /* 0x0003e20000100800 */
[----:B------:R-:W-:Y:S05]  /*ad70*/  RET.REL.NODEC R6 `(_ZN7cutlass13device_kernelIN5flash19enable_sm80_to_sm89INS1_16FlashAttnBwdSm80INS1_25CollectiveMainloopBwdSm80ILi2ELi2EN4cute5tupleIJNS5_1CILi128EEES8_NS7_ILi64EEEEEENS_10bfloat16_tEfNS_4arch4Sm80ELb1ELb0ELb1ELb0ELb0ELb0ELb0ELb0ELi2ELi4ELi4ELi4ELb0EEENS1_21CollectiveEpilogueBwdISA_SB_SD_Li256ELb0ELb0ELi2EEENS1_25SingleTileBwdLPTSchedulerILb0ELi128ELb0EEEEEEEEEvNT_6ParamsE) ;  /* 0xffff528006007950 */ /* 0x000fea0003c3ffff */
        .type           $_ZN7cutlass13device_kernelIN5flash19enable_sm80_to_sm89INS1_16FlashAttnBwdSm80INS1_25CollectiveMainloopBwdSm80ILi2ELi2EN4cute5tupleIJNS5_1CILi128EEES8_NS7_ILi64EEEEEENS_10bfloat16_tEfNS_4arch4Sm80ELb1ELb0ELb1ELb0ELb0ELb0ELb0ELb0ELi2ELi4ELi4ELi4ELb0EEENS1_21CollectiveEpilogueBwdISA_SB_SD_Li256ELb0ELb0ELi2EEENS1_25SingleTileBwdLPTSchedulerILb0ELi128ELb0EEEEEEEEEvNT_6ParamsE$_ZN4cute3eso3ESOILb1ELb0EJNS_6LayoutINS_5tupleIJNS3_IJNS_1CILi8EEENS4_ILi1EEEEEEEEENS3_IJNS3_IJS6_NS4_ILi0EEEEEEEEEEElEEC2ERKSC_RKl,@function
        .size           $_ZN7cutlass13device_kernelIN5flash19enable_sm80_to_sm89INS1_16FlashAttnBwdSm80INS1_25CollectiveMainloopBwdSm80ILi2ELi2EN4cute5tupleIJNS5_1CILi128EEES8_NS7_ILi64EEEEEENS_10bfloat16_tEfNS_4arch4Sm80ELb1ELb0ELb1ELb0ELb0ELb0ELb0ELb0ELi2ELi4ELi4ELi4ELb0EEENS1_21CollectiveEpilogueBwdISA_SB_SD_Li256ELb0ELb0ELi2EEENS1_25SingleTileBwdLPTSchedulerILb0ELi128ELb0EEEEEEEEEvNT_6ParamsE$_ZN4cute3eso3ESOILb1ELb0EJNS_6LayoutINS_5tupleIJNS3_IJNS_1CILi8EEENS4_ILi1EEEEEEEEENS3_IJNS3_IJS6_NS4_ILi0EEEEEEEEEEElEEC2ERKSC_RKl,($_ZN7cutlass13device_kernelIN5flash19enable_sm80_to_sm89INS1_16FlashAttnBwdSm80INS1_25CollectiveMainloopBwdSm80ILi2ELi2EN4cute5tupleIJNS5_1CILi128EEES8_NS7_ILi64EEEEEENS_10bfloat16_tEfNS_4arch4Sm80ELb1ELb0ELb1ELb0ELb0ELb0ELb0ELb0ELi2ELi4ELi4ELi4ELb0EEENS1_21CollectiveEpilogueBwdISA_SB_SD_Li256ELb0ELb0ELi2EEENS1_25SingleTileBwdLPTSchedulerILb0ELi128ELb0EEEEEEEEEvNT_6ParamsE$_ZN4cute3eso3ESOILb1ELb0EJNS_6LayoutINS_5tupleIJNS3_IJNS_1CILi8EEENS4_ILi1EEEEEENS3_IJNS4_ILi2EEEEEEEEENS3_IJNS3_IJS6_NS4_ILi0EEEEEENS3_IJNS4_ILi4096EEEEEEEEEEENS_10ViewEngineINS_8smem_ptrIPN7cutlass10bfloat16_tEEEEEEEC2ERKSG_RKSN_ - $_ZN7cutlass13device_kernelIN5flash19enable_sm80_to_sm89INS1_16FlashAttnBwdSm80INS1_25CollectiveMainloopBwdSm80ILi2ELi2EN4cute5tupleIJNS5_1CILi128EEES8_NS7_ILi64EEEEEENS_10bfloat16_tEfNS_4arch4Sm80ELb1ELb0ELb1ELb0ELb0ELb0ELb0ELb0ELi2ELi4ELi4ELi4ELb0EEENS1_21CollectiveEpilogueBwdISA_SB_SD_Li256ELb0ELb0ELi2EEENS1_25SingleTileBwdLPTSchedulerILb0ELi128ELb0EEEEEEEEEvNT_6ParamsE$_ZN4cute3eso3ESOILb1ELb0EJNS_6LayoutINS_5tupleIJNS3_IJNS_1CILi8EEENS4_ILi1EEEEEEEEENS3_IJNS3_IJS6_NS4_ILi0EEEEEEEEEEElEEC2ERKSC_RKl)
$_ZN7cutlass13device_kernelIN5flash19enable_sm80_to_sm89INS1_16FlashAttnBwdSm80INS1_25CollectiveMainloopBwdSm80ILi2ELi2EN4cute5tupleIJNS5_1CILi128EEES8_NS7_ILi64EEEEEENS_10bfloat16_tEfNS_4arch4Sm80ELb1ELb0ELb1ELb0ELb0ELb0ELb0ELb0ELi2ELi4ELi4ELi4ELb0EEENS1_21CollectiveEpilogueBwdISA_SB_SD_Li256ELb0ELb0ELi2EEENS1_25SingleTileBwdLPTSchedulerILb0ELi128ELb0EEEEEEEEEvNT_6ParamsE$_ZN4cute3eso3ESOILb1ELb0EJNS_6LayoutINS_5tupleIJNS3_IJNS_1CILi8EEENS4_ILi1EEEEEEEEENS3_IJNS3_IJS6_NS4_ILi0EEEEEEEEEEElEEC2ERKSC_RKl:
[----:B------:R-:W-:Y:S01]  /*ad80*/  IADD3 R2, R81, -c[0x0][0x20], RZ ;  /* 0x8000080051027a10 */ /* 0x000fe20007ffe0ff */
[----:B------:R-:W-:Y:S01]  /*ad90*/  IMAD.MOV.U32 R7, RZ, RZ, R3 ;  /* 0x000000ffff077224 */ /* 0x000fe200078e0003 */
[----:B------:R-:W-:-:S04]  /*ada0*/  MOV R5, 0x0 ;  /* 0x0000000000057802 */ /* 0x000fc80000000f00 */
[----:B------:R1:W-:Y:S01]  /*adb0*/  STL.64 [R2], R6 ;  /* 0x0000000602007387 */ /* 0x0003e20000100a00 */
[----:B------:R-:W-:Y:S05]  /*adc0*/  RET.REL.NODEC R4 `(_ZN7cutlass13device_kernelIN5flash19enable_sm80_to_sm89INS1_16FlashAttnBwdSm80INS1_25CollectiveMainloopBwdSm80ILi2ELi2EN4cute5tupleIJNS5_1CILi128EEES8_NS7_ILi64EEEEEENS_10bfloat16_tEfNS_4arch4Sm80ELb1ELb0ELb1ELb0ELb0ELb0ELb0ELb0ELi2ELi4ELi4ELi4ELb0EEENS1_21CollectiveEpilogueBwdISA_SB_SD_Li256ELb0ELb0ELi2EEENS1_25SingleTileBwdLPTSchedulerILb0ELi128ELb0EEEEEEEEEvNT_6ParamsE) ;  /* 0xffff523004007950 */ /* 0x000fea0003c3ffff */
        .type           $_ZN7cutlass13device_kernelIN5flash19enable_sm80_to_sm89INS1_16FlashAttnBwdSm80INS1_25CollectiveMainloopBwdSm80ILi2ELi2EN4cute5tupleIJNS5_1CILi128EEES8_NS7_ILi64EEEEEENS_10bfloat16_tEfNS_4arch4Sm80ELb1ELb0ELb1ELb0ELb0ELb0ELb0ELb0ELi2ELi4ELi4ELi4ELb0EEENS1_21CollectiveEpilogueBwdISA_SB_SD_Li256ELb0ELb0ELi2EEENS1_25SingleTileBwdLPTSchedulerILb0ELi128ELb0EEEEEEEEEvNT_6ParamsE$_ZN4cute3eso3ESOILb1ELb0EJNS_6LayoutINS_5tupleIJNS3_IJNS_1CILi8EEENS4_ILi1EEEEEENS3_IJNS4_ILi2EEEEEEEEENS3_IJNS3_IJS6_NS4_ILi0EEEEEENS3_IJNS4_ILi4096EEEEEEEEEEENS_10ViewEngineINS_8smem_ptrIPN7cutlass10bfloat16_tEEEEEEEC2ERKSG_RKSN_,@function
        .size           $_ZN7cutlass13device_kernelIN5flash19enable_sm80_to_sm89INS1_16FlashAttnBwdSm80INS1_25CollectiveMainloopBwdSm80ILi2ELi2EN4cute5tupleIJNS5_1CILi128EEES8_NS7_ILi64EEEEEENS_10bfloat16_tEfNS_4arch4Sm80ELb1ELb0ELb1ELb0ELb0ELb0ELb0ELb0ELi2ELi4ELi4ELi4ELb0EEENS1_21CollectiveEpilogueBwdISA_SB_SD_Li256ELb0ELb0ELi2EEENS1_25SingleTileBwdLPTSchedulerILb0ELi128ELb0EEEEEEEEEvNT_6ParamsE$_ZN4cute3eso3ESOILb1ELb0EJNS_6LayoutINS_5tupleIJNS3_IJNS_1CILi8EEENS4_ILi1EEEEEENS3_IJNS4_ILi2EEEEEEEEENS3_IJNS3_IJS6_NS4_ILi0EEEEEENS3_IJNS4_ILi4096EEEEEEEEEEENS_10ViewEngineINS_8smem_ptrIPN7cutlass10bfloat16_tEEEEEEEC2ERKSG_RKSN_,($_ZN7cutlass13device_kernelIN5flash19enable_sm80_to_sm89INS1_16FlashAttnBwdSm80INS1_25CollectiveMainloopBwdSm80ILi2ELi2EN4cute5tupleIJNS5_1CILi128EEES8_NS7_ILi64EEEEEENS_10bfloat16_tEfNS_4arch4Sm80ELb1ELb0ELb1ELb0ELb0ELb0ELb0ELb0ELi2ELi4ELi4ELi4ELb0EEENS1_21CollectiveEpilogueBwdISA_SB_SD_Li256ELb0ELb0ELi2EEENS1_25SingleTileBwdLPTSchedulerILb0ELi128ELb0EEEEEEEEEvNT_6ParamsE$_ZN4cute3eso3ESOILb1ELb0EJNS_6LayoutINS_5tupleIJNS3_IJNS_1CILi8EEENS4_ILi1EEEEEENS3_IJNS4_ILi2EEEEEEEEENS3_IJNS3_IJS6_NS4_ILi0EEEEEENS3_IJNS4_ILi64EEEEEEEEEEENS_10ViewEngineIPN7cutlass10bfloat16_tEEEEEC2ERKSG_RKSL_ - $_ZN7cutlass13device_kernelIN5flash19enable_sm80_to_sm89INS1_16FlashAttnBwdSm80INS1_25CollectiveMainloopBwdSm80ILi2ELi2EN4cute5tupleIJNS5_1CILi128EEES8_NS7_ILi64EEEEEENS_10bfloat16_tEfNS_4arch4Sm80ELb1ELb0ELb1ELb0ELb0ELb0ELb0ELb0ELi2ELi4ELi4ELi4ELb0EEENS1_21CollectiveEpilogueBwdISA_SB_SD_Li256ELb0ELb0ELi2EEENS1_25SingleTileBwdLPTSchedulerILb0ELi128ELb0EEEEEEEEEvNT_6ParamsE$_ZN4cute3eso3ESOILb1ELb0EJNS_6LayoutINS_5tupleIJNS3_IJNS_1CILi8EEENS4_ILi1EEEEEENS3_IJNS4_ILi2EEEEEEEEENS3_IJNS3_IJS6_NS4_ILi0EEEEEENS3_IJNS4_ILi4096EEEEEEEEEEENS_10ViewEngineINS_8smem_ptrIPN7cutlass10bfloat16_tEEEEEEEC2ERKSG_RKSN_)
$_ZN7cutlass13device_kernelIN5flash19enable_sm80_to_sm89INS1_16FlashAttnBwdSm80INS1_25CollectiveMainloopBwdSm80ILi2ELi2EN4cute5tupleIJNS5_1CILi128EEES8_NS7_ILi64EEEEEENS_10bfloat16_tEfNS_4arch4Sm80ELb1ELb0ELb1ELb0ELb0ELb0ELb0ELb0ELi2ELi4ELi4ELi4ELb0EEENS1_21CollectiveEpilogueBwdISA_SB_SD_Li256ELb0ELb0ELi2EEENS1_25SingleTileBwdLPTSchedulerILb0ELi128ELb0EEEEEEEEEvNT_6ParamsE$_ZN4cute3eso3ESOILb1ELb0EJNS_6LayoutINS_5tupleIJNS3_IJNS_1CILi8EEENS4_ILi1EEEEEENS3_IJNS4_ILi2EEEEEEEEENS3_IJNS3_IJS6_NS4_ILi0EEEEEENS3_IJNS4_ILi4096EEEEEEEEEEENS_10ViewEngineINS_8smem_ptrIPN7cutlass10bfloat16_tEEEEEEEC2ERKSG_RKSN_:
[----:B------:R-:W-:Y:S01]  /*add0*/  IADD3 R5, R67, -c[0x0][0x20], RZ ;  /* 0x8000080043057a10 */ /* 0x000fe20007ffe0ff */
[----:B------:R-:W-:Y:S01]  /*ade0*/  IMAD.MOV.U32 R8, RZ, RZ, R4 ;  /* 0x000000ffff087224 */ /* 0x000fe200078e0004 */
[----:B------:R-:W-:Y:S01]  /*adf0*/  MOV R9, R7 ;  /* 0x0000000700097202 */ /* 0x000fe20000000f00 */
[----:B------:R-:W-:-:S04]  /*ae00*/  IMAD.MOV.U32 R7, RZ, RZ, 0x0 ;  /* 0x00000000ff077424 */ /* 0x000fc800078e00ff */
[----:B------:R1:W-:Y:S01]  /*ae10*/  STL.64 [R5], R8 ;  /* 0x0000000805007387 */ /* 0x0003e20000100a00 */
[----:B------:R-:W-:Y:S05]  /*ae20*/  RET.REL.NODEC R6 `(_ZN7cutlass13device_kernelIN5flash19enable_sm80_to_sm89INS1_16FlashAttnBwdSm80INS1_25CollectiveMainloopBwdSm80ILi2ELi2EN4cute5tupleIJNS5_1CILi128EEES8_NS7_ILi64EEEEEENS_10bfloat16_tEfNS_4arch4Sm80ELb1ELb0ELb1ELb0ELb0ELb0ELb0ELb0ELi2ELi4ELi4ELi4ELb0EEENS1_21CollectiveEpilogueBwdISA_SB_SD_Li256ELb0ELb0ELi2EEENS1_25SingleTileBwdLPTSchedulerILb0ELi128ELb0EEEEEEEEEvNT_6ParamsE) ;  /* 0xffff51d006007950 */ /* 0x000fea0003c3ffff */
        .type           $_ZN7cutlass13device_kernelIN5flash19enable_sm80_to_sm89INS1_16FlashAttnBwdSm80INS1_25CollectiveMainloopBwdSm80ILi2ELi2EN4cute5tupleIJNS5_1CILi128EEES8_NS7_ILi64EEEEEENS_10bfloat16_tEfNS_4arch4Sm80ELb1ELb0ELb1ELb0ELb0ELb0ELb0ELb0ELi2ELi4ELi4ELi4ELb0EEENS1_21CollectiveEpilogueBwdISA_SB_SD_Li256ELb0ELb0ELi2EEENS1_25SingleTileBwdLPTSchedulerILb0ELi128ELb0EEEEEEEEEvNT_6ParamsE$_ZN4cute3eso3ESOILb1ELb0EJNS_6LayoutINS_5tupleIJNS3_IJNS_1CILi8EEENS4_ILi1EEEEEENS3_IJNS4_ILi2EEEEEEEEENS3_IJNS3_IJS6_NS4_ILi0EEEEEENS3_IJNS4_ILi64EEEEEEEEEEENS_10ViewEngineIPN7cutlass10bfloat16_tEEEEEC2ERKSG_RKSL_,@function
        .size           $_ZN7cutlass13device_kernelIN5flash19enable_sm80_to_sm89INS1_16FlashAttnBwdSm80INS1_25CollectiveMainloopBwdSm80ILi2ELi2EN4cute5tupleIJNS5_1CILi128EEES8_NS7_ILi64EEEEEENS_10bfloat16_tEfNS_4arch4Sm80ELb1ELb0ELb1ELb0ELb0ELb0ELb0ELb0ELi2ELi4ELi4ELi4ELb0EEENS1_21CollectiveEpilogueBwdISA_SB_SD_Li256ELb0ELb0ELi2EEENS1_25SingleTileBwdLPTSchedulerILb0ELi128ELb0EEEEEEEEEvNT_6ParamsE$_ZN4cute3eso3ESOILb1ELb0EJNS_6LayoutINS_5tupleIJNS3_IJNS_1CILi8EEENS4_ILi1EEEEEENS3_IJNS4_ILi2EEEEEEEEENS3_IJNS3_IJS6_NS4_ILi0EEEEEENS3_IJNS4_ILi64EEEEEEEEEEENS_10ViewEngineIPN7cutlass10bfloat16_tEEEEEC2ERKSG_RKSL_,($_ZN7cutlass13device_kernelIN5flash19enable_sm80_to_sm89INS1_16FlashAttnBwdSm80INS1_25CollectiveMainloopBwdSm80ILi2ELi2EN4cute5tupleIJNS5_1CILi128EEES8_NS7_ILi64EEEEEENS_10bfloat16_tEfNS_4arch4Sm80ELb1ELb0ELb1ELb0ELb0ELb0ELb0ELb0ELi2ELi4ELi4ELi4ELb0EEENS1_21CollectiveEpilogueBwdISA_SB_SD_Li256ELb0ELb0ELi2EEENS1_25SingleTileBwdLPTSchedulerILb0ELi128ELb0EEEEEEEEEvNT_6ParamsE$_ZN4cute3eso3ESOILb1ELb0EJNS_6LayoutINS_5tupleIJNS3_IJNS_1CILi8EEENS4_ILi1EEEEEENS3_IJNS4_ILi2EEEEEEEEENS3_IJNS3_IJS6_NS4_ILi0EEEEEENS3_IJNS4_ILi8192EEEEEEEEEEENS_10ViewEngineINS_8smem_ptrIPN7cutlass10bfloat16_tEEEEEEEC2ERKSG_RKSN_ - $_ZN7cutlass13device_kernelIN5flash19enable_sm80_to_sm89INS1_16FlashAttnBwdSm80INS1_25CollectiveMainloopBwdSm80ILi2ELi2EN4cute5tupleIJNS5_1CILi128EEES8_NS7_ILi64EEEEEENS_10bfloat16_tEfNS_4arch4Sm80ELb1ELb0ELb1ELb0ELb0ELb0ELb0ELb0ELi2ELi4ELi4ELi4ELb0EEENS1_21CollectiveEpilogueBwdISA_SB_SD_Li256ELb0ELb0ELi2EEENS1_25SingleTileBwdLPTSchedulerILb0ELi128ELb0EEEEEEEEEvNT_6ParamsE$_ZN4cute3eso3ESOILb1ELb0EJNS_6LayoutINS_5tupleIJNS3_IJNS_1CILi8EEENS4_ILi1EEEEEENS3_IJNS4_ILi2EEEEEEEEENS3_IJNS3_IJS6_NS4_ILi0EEEEEENS3_IJNS4_ILi64EEEEEEEEEEENS_10ViewEngineIPN7cutlass10bfloat16_tEEEEEC2ERKSG_RKSL_)
$_ZN7cutlass13device_kernelIN5flash19enable_sm80_to_sm89INS1_16FlashAttnBwdSm80INS1_25CollectiveMainloopBwdSm80ILi2ELi2EN4cute5tupleIJNS5_1CILi128EEES8_NS7_ILi64EEEEEENS_10bfloat16_tEfNS_4arch4Sm80ELb1ELb0ELb1ELb0ELb0ELb0ELb0ELb0ELi2ELi4ELi4ELi4ELb0EEENS1_21CollectiveEpilogueBwdISA_SB_SD_Li256ELb0ELb0ELi2EEENS1_25SingleTileBwdLPTSchedulerILb0ELi128ELb0EEEEEEEEEvNT_6ParamsE$_ZN4cute3eso3ESOILb1ELb0EJNS_6LayoutINS_5tupleIJNS3_IJNS_1CILi8EEENS4_ILi1EEEEEENS3_IJNS4_ILi2EEEEEEEEENS3_IJNS3_IJS6_NS4_ILi0EEEEEENS3_IJNS4_ILi64EEEEEEEEEEENS_10ViewEngineIPN7cutlass10bfloat16_tEEEEEC2ERKSG_RKSL_:
[----:B------:R-:W-:Y:S01]  /*ae30*/  IADD3 R2, R23, -c[0x0][0x20], RZ ;  /* 0x8000080017027a10 */ /* 0x000fe20007ffe0ff */
[----:B------:R-:W-:Y:S01]  /*ae40*/  IMAD.MOV.U32 R9, RZ, RZ, R3 ;  /* 0x000000ffff097224 */ /* 0x000fe200078e0003 */
[----:B------:R-:W-:-:S04]  /*ae50*/  MOV R7, 0x0 ;  /* 0x0000000000077802 */ /* 0x000fc80000000f00 */
[----:B------:R1:W-:Y:S01]  /*ae60*/  STL.64 [R2], R8 ;  /* 0x0000000802007387 */ /* 0x0003e20000100a00 */
[----:B------:R-:W-:Y:S05]  /*ae70*/  RET.REL.NODEC R6 `(_ZN7cutlass13device_kernelIN5flash19enable_sm80_to_sm89INS1_16FlashAttnBwdSm80INS1_25CollectiveMainloopBwdSm80ILi2ELi2EN4cute5tupleIJNS5_1CILi128EEES8_NS7_ILi64EEEEEENS_10bfloat16_tEfNS_4arch4Sm80ELb1ELb0ELb1ELb0ELb0ELb0ELb0ELb0ELi2ELi4ELi4ELi4ELb0EEENS1_21CollectiveEpilogueBwdISA_SB_SD_Li256ELb0ELb0ELi2EEENS1_25SingleTileBwdLPTSchedulerILb0ELi128ELb0EEEEEEEEEvNT_6ParamsE) ;  /* 0xffff518006007950 */ /* 0x000fea0003c3ffff */
        .type           $_ZN7cutlass13device_kernelIN5flash19enable_sm80_to_sm89INS1_16FlashAttnBwdSm80INS1_25CollectiveMainloopBwdSm80ILi2ELi2EN4cute5tupleIJNS5_1CILi128EEES8_NS7_ILi64EEEEEENS_10bfloat16_tEfNS_4arch4Sm80ELb1ELb0ELb1ELb0ELb0ELb0ELb0ELb0ELi2ELi4ELi4ELi4ELb0EEENS1_21CollectiveEpilogueBwdISA_SB_SD_Li256ELb0ELb0ELi2EEENS1_25SingleTileBwdLPTSchedulerILb0ELi128ELb0EEEEEEEEEvNT_6ParamsE$_ZN4cute3eso3ESOILb1ELb0EJNS_6LayoutINS_5tupleIJNS3_IJNS_1CILi8EEENS4_ILi1EEEEEENS3_IJNS4_ILi2EEEEEEEEENS3_IJNS3_IJS6_NS4_ILi0EEEEEENS3_IJNS4_ILi8192EEEEEEEEEEENS_10ViewEngineINS_8smem_ptrIPN7cutlass10bfloat16_tEEEEEEEC2ERKSG_RKSN_,@function
        .size           $_ZN7cutlass13device_kernelIN5flash19enable_sm80_to_sm89INS1_16FlashAttnBwdSm80INS1_25CollectiveMainloopBwdSm80ILi2ELi2EN4cute5tupleIJNS5_1CILi128EEES8_NS7_ILi64EEEEEENS_10bfloat16_tEfNS_4arch4Sm80ELb1ELb0ELb1ELb0ELb0ELb0ELb0ELb0ELi2ELi4ELi4ELi4ELb0EEENS1_21CollectiveEpilogueBwdISA_SB_SD_Li256ELb0ELb0ELi2EEENS1_25SingleTileBwdLPTSchedulerILb0ELi128ELb0EEEEEEEEEvNT_6ParamsE$_ZN4cute3eso3ESOILb1ELb0EJNS_6LayoutINS_5tupleIJNS3_IJNS_1CILi8EEENS4_ILi1EEEEEENS3_IJNS4_ILi2EEEEEEEEENS3_IJNS3_IJS6_NS4_ILi0EEEEEENS3_IJNS4_ILi8192EEEEEEEEEEENS_10ViewEngineINS_8smem_ptrIPN7cutlass10bfloat16_tEEEEEEEC2ERKSG_RKSN_,($_ZN7cutlass13device_kernelIN5flash19enable_sm80_to_sm89INS1_16FlashAttnBwdSm80INS1_25CollectiveMainloopBwdSm80ILi2ELi2EN4cute5tupleIJNS5_1CILi128EEES8_NS7_ILi64EEEEEENS_10bfloat16_tEfNS_4arch4Sm80ELb1ELb0ELb1ELb0ELb0ELb0ELb0ELb0ELi2ELi4ELi4ELi4ELb0EEENS1_21CollectiveEpilogueBwdISA_SB_SD_Li256ELb0ELb0ELi2EEENS1_25SingleTileBwdLPTSchedulerILb0ELi128ELb0EEEEEEEEEvNT_6ParamsE$_ZN4cute3eso3ESOILb1ELb0EJNS_6LayoutINS_5tupleIJNS3_IJNS_1CILi8EEENS4_ILi1EEEEEENS3_IJNS4_ILi2EEEEEEEEENS3_IJNS3_IJS6_NS4_ILi0EEEEEENS3_IJS5_EEEEEEEENS_10ViewEngineIPN7cutlass10bfloat16_tEEEEEC2ERKSF_RKSK_ - $_ZN7cutlass13device_kernelIN5flash19enable_sm80_to_sm89INS1_16FlashAttnBwdSm80INS1_25CollectiveMainloopBwdSm80ILi2ELi2EN4cute5tupleIJNS5_1CILi128EEES8_NS7_ILi64EEEEEENS_10bfloat16_tEfNS_4arch4Sm80ELb1ELb0ELb1ELb0ELb0ELb0ELb0ELb0ELi2ELi4ELi4ELi4ELb0EEENS1_21CollectiveEpilogueBwdISA_SB_SD_Li256ELb0ELb0ELi2EEENS1_25SingleTileBwdLPTSchedulerILb0ELi128ELb0EEEEEEEEEvNT_6ParamsE$_ZN4cute3eso3ESOILb1ELb0EJNS_6LayoutINS_5tupleIJNS3_IJNS_1CILi8EEENS4_ILi1EEEEEENS3_IJNS4_ILi2EEEEEEEEENS3_IJNS3_IJS6_NS4_ILi0EEEEEENS3_IJNS4_ILi8192EEEEEEEEEEENS_10ViewEngineINS_8smem_ptrIPN7cutlass10bfloat16_tEEEEEEEC2ERKSG_RKSN_)
$_ZN7cutlass13device_kernelIN5flash19enable_sm80_to_sm89INS1_16FlashAttnBwdSm80INS1_25CollectiveMainloopBwdSm80ILi2ELi2EN4cute5tupleIJNS5_1CILi128EEES8_NS7_ILi64EEEEEENS_10bfloat16_tEfNS_4arch4Sm80ELb1ELb0ELb1ELb0ELb0ELb0ELb0ELb0ELi2ELi4ELi4ELi4ELb0EEENS1_21CollectiveEpilogueBwdISA_SB_SD_Li256ELb0ELb0ELi2EEENS1_25SingleTileBwdLPTSchedulerILb0ELi128ELb0EEEEEEEEEvNT_6ParamsE$_ZN4cute3eso3ESOILb1ELb0EJNS_6LayoutINS_5tupleIJNS3_IJNS_1CILi8EEENS4_ILi1EEEEEENS3_IJNS4_ILi2EEEEEEEEENS3_IJNS3_IJS6_NS4_ILi0EEEEEENS3_IJNS4_ILi8192EEEEEEEEEEENS_10ViewEngineINS_8smem_ptrIPN7cutlass10bfloat16_tEEEEEEEC2ERKSG_RKSN_:
[----:B------:R-:W-:Y:S01]  /*ae80*/  IADD3 R5, R23, -c[0x0][0x20], RZ ;  /* 0x8000080017057a10 */ /* 0x000fe20007ffe0ff */
[----:B------:R-:W-:Y:S01]  /*ae90*/  IMAD.MOV.U32 R8, RZ, RZ, R4 ;  /* 0x000000ffff087224 */ /* 0x000fe200078e0004 */
[----:B------:R-:W-:Y:S01]  /*aea0*/  MOV R9, R7 ;  /* 0x0000000700097202 */ /* 0x000fe20000000f00 */
[----:B------:R-:W-:-:S04]  /*aeb0*/  IMAD.MOV.U32 R7, RZ, RZ, 0x0 ;  /* 0x00000000ff077424 */ /* 0x000fc800078e00ff */
[----:B------:R1:W-:Y:S01]  /*aec0*/  STL.64 [R5], R8 ;  /* 0x0000000805007387 */ /* 0x0003e20000100a00 */
[----:B------:R-:W-:Y:S05]  /*aed0*/  RET.REL.NODEC R6 `(_ZN7cutlass13device_kernelIN5flash19enable_sm80_to_sm89INS1_16FlashAttnBwdSm80INS1_25CollectiveMainloopBwdSm80ILi2ELi2EN4cute5tupleIJNS5_1CILi128EEES8_NS7_ILi64EEEEEENS_10bfloat16_tEfNS_4arch4Sm80ELb1ELb0ELb1ELb0ELb0ELb0ELb0ELb0ELi2ELi4ELi4ELi4ELb0EEENS1_21CollectiveEpilogueBwdISA_SB_SD_Li256ELb0ELb0ELi2EEENS1_25SingleTileBwdLPTSchedulerILb0ELi128ELb0EEEEEEEEEvNT_6ParamsE) ;  /* 0xffff512006007950 */ /* 0x000fea0003c3ffff */
        .type           $_ZN7cutlass13device_kernelIN5flash19enable_sm80_to_sm89INS1_16FlashAttnBwdSm80INS1_25CollectiveMainloopBwdSm80ILi2ELi2EN4cute5tupleIJNS5_1CILi128EEES8_NS7_ILi64EEEEEENS_10bfloat16_tEfNS_4arch4Sm80ELb1ELb0ELb1ELb0ELb0ELb0ELb0ELb0ELi2ELi4ELi4ELi4ELb0EEENS1_21CollectiveEpilogueBwdISA_SB_SD_Li256ELb0ELb0ELi2EEENS1_25SingleTileBwdLPTSchedulerILb0ELi128ELb0EEEEEEEEEvNT_6ParamsE$_ZN4cute3eso3ESOILb1ELb0EJNS_6LayoutINS_5tupleIJNS3_IJNS_1CILi8EEENS4_ILi1EEEEEENS3_IJNS4_ILi2EEEEEEEEENS3_IJNS3_IJS6_NS4_ILi0EEEEEENS3_IJS5_EEEEEEEENS_10ViewEngineIPN7cutlass10bfloat16_tEEEEEC2ERKSF_RKSK_,@function
        .size           $_ZN7cutlass13device_kernelIN5flash19enable_sm80_to_sm89INS1_16FlashAttnBwdSm80INS1_25CollectiveMainloopBwdSm80ILi2ELi2EN4cute5tupleIJNS5_1CILi128EEES8_NS7_ILi64EEEEEENS_10bfloat16_tEfNS_4arch4Sm80ELb1ELb0ELb1ELb0ELb0ELb0ELb0ELb0ELi2ELi4ELi4ELi4ELb0EEENS1_21CollectiveEpilogueBwdISA_SB_SD_Li256ELb0ELb0ELi2EEENS1_25SingleTileBwdLPTSchedulerILb0ELi128ELb0EEEEEEEEEvNT_6ParamsE$_ZN4cute3eso3ESOILb1ELb0EJNS_6LayoutINS_5tupleIJNS3_IJNS_1CILi8EEENS4_ILi1EEEEEENS3_IJNS4_ILi2EEEEEEEEENS3_IJNS3_IJS6_NS4_ILi0EEEEEENS3_IJS5_EEEEEEEENS_10ViewEngineIPN7cutlass10bfloat16_tEEEEEC2ERKSF_RKSK_,($_ZN7cutlass13device_kernelIN5flash19enable_sm80_to_sm89INS1_16FlashAttnBwdSm80INS1_25CollectiveMainloopBwdSm80ILi2ELi2EN4cute5tupleIJNS5_1CILi128EEES8_NS7_ILi64EEEEEENS_10bfloat16_tEfNS_4arch4Sm80ELb1ELb0ELb1ELb0ELb0ELb0ELb0ELb0ELi2ELi4ELi4ELi4ELb0EEENS1_21CollectiveEpilogueBwdISA_SB_SD_Li256ELb0ELb0ELi2EEENS1_25SingleTileBwdLPTSchedulerILb0ELi128ELb0EEEEEEEEEvNT_6ParamsE$_ZN4cute3eso3ESOILb1ELb0EJNS_6LayoutINS_5tupleIJNS3_IJNS_1CILi8EEENS4_ILi1EEEEEENS3_IJNS4_ILi4EEEEEEEEENS3_IJNS3_IJS6_NS4_ILi0EEEEEENS3_IJNS4_ILi2048EEEEEEEEEEENS_10ViewEngineINS_8smem_ptrIPN7cutlass10bfloat16_tEEEEEEEC2ERKSG_RKSN_ - $_ZN7cutlass13device_kernelIN5flash19enable_sm80_to_sm89INS1_16FlashAttnBwdSm80INS1_25CollectiveMainloopBwdSm80ILi2ELi2EN4cute5tupleIJNS5_1CILi128EEES8_NS7_ILi64EEEEEENS_10bfloat16_tEfNS_4arch4Sm80ELb1ELb0ELb1ELb0ELb0ELb0ELb0ELb0ELi2ELi4ELi4ELi4ELb0EEENS1_21CollectiveEpilogueBwdISA_SB_SD_Li256ELb0ELb0ELi2EEENS1_25SingleTileBwdLPTSchedulerILb0ELi128ELb0EEEEEEEEEvNT_6ParamsE$_ZN4cute3eso3ESOILb1ELb0EJNS_6LayoutINS_5tupleIJNS3_IJNS_1CILi8EEENS4_ILi1EEEEEENS3_IJNS4_ILi2EEEEEEEEENS3_IJNS3_IJS6_NS4_ILi0EEEEEENS3_IJS5_EEEEEEEENS_10ViewEngineIPN7cutlass10bfloat16_tEEEEEC2ERKSF_RKSK_)
$_ZN7cutlass13device_kernelIN5flash19enable_sm80_to_sm89INS1_16FlashAttnBwdSm80INS1_25CollectiveMainloopBwdSm80ILi2ELi2EN4cute5tupleIJNS5_1CILi128EEES8_NS7_ILi64EEEEEENS_10bfloat16_tEfNS_4arch4Sm80ELb1ELb0ELb1ELb0ELb0ELb0ELb0ELb0ELi2ELi4ELi4ELi4ELb0EEENS1_21CollectiveEpilogueBwdISA_SB_SD_Li256ELb0ELb0ELi2EEENS1_25SingleTileBwdLPTSchedulerILb0ELi128ELb0EEEEEEEEEvNT_6ParamsE$_ZN4cute3eso3ESOILb1ELb0EJNS_6LayoutINS_5tupleIJNS3_IJNS_1CILi8EEENS4_ILi1EEEEEENS3_IJNS4_ILi2EEEEEEEEENS3_IJNS3_IJS6_NS4_ILi0EEEEEENS3_IJS5_EEEEEEEENS_10ViewEngineIPN7cutlass10bfloat16_tEEEEEC2ERKSF_RKSK_:
[----:B------:R-:W-:Y:S01]  /*aee0*/  IADD3 R3, R67, -c[0x0][0x20], RZ ;  /* 0x8000080043037a10 */ /* 0x000fe20007ffe0ff */
[----:B------:R-:W-:Y:S01]  /*aef0*/  IMAD.MOV.U32 R8, RZ, RZ, R2 ;  /* 0x000000ffff087224 */ /* 0x000fe200078e0002 */
[----:B------:R-:W-:Y:S01]  /*af00*/  MOV R9, R5 ;  /* 0x0000000500097202 */ /* 0x000fe20000000f00 */
[----:B------:R-:W-:-:S04]  /*af10*/  IMAD.MOV.U32 R5, RZ, RZ, 0x0 ;  /* 0x00000000ff057424 */ /* 0x000fc800078e00ff */
[----:B------:R1:W-:Y:S01]  /*af20*/  STL.64 [R3], R8 ;  /* 0x0000000803007387 */ /* 0x0003e20000100a00 */
[----:B------:R-:W-:Y:S05]  /*af30*/  RET.REL.NODEC R4 `(_ZN7cutlass13device_kernelIN5flash19enable_sm80_to_sm89INS1_16FlashAttnBwdSm80INS1_25CollectiveMainloopBwdSm80ILi2ELi2EN4cute5tupleIJNS5_1CILi128EEES8_NS7_ILi64EEEEEENS_10bfloat16_tEfNS_4arch4Sm80ELb1ELb0ELb1ELb0ELb0ELb0ELb0ELb0ELi2ELi4ELi4ELi4ELb0EEENS1_21CollectiveEpilogueBwdISA_SB_SD_Li256ELb0ELb0ELi2EEENS1_25SingleTileBwdLPTSchedulerILb0ELi128ELb0EEEEEEEEEvNT_6ParamsE) ;  /* 0xffff50c004007950 */ /* 0x000fea0003c3ffff */
        .type           $_ZN7cutlass13device_kernelIN5flash19enable_sm80_to_sm89INS1_16FlashAttnBwdSm80INS1_25CollectiveMainloopBwdSm80ILi2ELi2EN4cute5tupleIJNS5_1CILi128EEES8_NS7_ILi64EEEEEENS_10bfloat16_tEfNS_4arch4Sm80ELb1ELb0ELb1ELb0ELb0ELb0ELb0ELb0ELi2ELi4ELi4ELi4ELb0EEENS1_21CollectiveEpilogueBwdISA_SB_SD_Li256ELb0ELb0ELi2EEENS1_25SingleTileBwdLPTSchedulerILb0ELi128ELb0EEEEEEEEEvNT_6ParamsE$_ZN4cute3eso3ESOILb1ELb0EJNS_6LayoutINS_5tupleIJNS3_IJNS_1CILi8EEENS4_ILi1EEEEEENS3_IJNS4_ILi4EEEEEEEEENS3_IJNS3_IJS6_NS4_ILi0EEEEEENS3_IJNS4_ILi2048EEEEEEEEEEENS_10ViewEngineINS_8smem_ptrIPN7cutlass10bfloat16_tEEEEEEEC2ERKSG_RKSN_,@function
        .size           $_ZN7cutlass13device_kernelIN5flash19enable_sm80_to_sm89INS1_16FlashAttnBwdSm80INS1_25CollectiveMainloopBwdSm80ILi2ELi2EN4cute5tupleIJNS5_1CILi128EEES8_NS7_ILi64EEEEEENS_10bfloat16_tEfNS_4arch4Sm80ELb1ELb0ELb1ELb0ELb0ELb0ELb0ELb0ELi2ELi4ELi4ELi4ELb0EEENS1_21CollectiveEpilogueBwdISA_SB_SD_Li256ELb0ELb0ELi2EEENS1_25SingleTileBwdLPTSchedulerILb0ELi128ELb0EEEEEEEEEvNT_6ParamsE$_ZN4cute3eso3ESOILb1ELb0EJNS_6LayoutINS_5tupleIJNS3_IJNS_1CILi8EEENS4_ILi1EEEEEENS3_IJNS4_ILi4EEEEEEEEENS3_IJNS3_IJS6_NS4_ILi0EEEEEENS3_IJNS4_ILi2048EEEEEEEEEEENS_10ViewEngineINS_8smem_ptrIPN7cutlass10bfloat16_tEEEEEEEC2ERKSG_RKSN_,($_ZN7cutlass13device_kernelIN5flash19enable_sm80_to_sm89INS1_16FlashAttnBwdSm80INS1_25CollectiveMainloopBwdSm80ILi2ELi2EN4cute5tupleIJNS5_1CILi128EEES8_NS7_ILi64EEEEEENS_10bfloat16_tEfNS_4arch4Sm80ELb1ELb0ELb1ELb0ELb0ELb0ELb0ELb0ELi2ELi4ELi4ELi4ELb0EEENS1_21CollectiveEpilogueBwdISA_SB_SD_Li256ELb0ELb0ELi2EEENS1_25SingleTileBwdLPTSchedulerILb0ELi128ELb0EEEEEEEEEvNT_6ParamsE$_ZN4cute3eso3ESOILb1ELb0EJNS_6LayoutINS_5tupleIJNS3_IJNS_1CILi8EEENS4_ILi1EEEEEENS3_IJNS4_ILi4EEEEEEEEENS3_IJNS3_IJS6_NS4_ILi0EEEEEENS3_IJS5_EEEEEEEENS_10ViewEngineIPN7cutlass10bfloat16_tEEEEEC2ERKSF_RKSK_ - $_ZN7cutlass13device_kernelIN5flash19enable_sm80_to_sm89INS1_16FlashAttnBwdSm80INS1_25CollectiveMainloopBwdSm80ILi2ELi2EN4cute5tupleIJNS5_1CILi128EEES8_NS7_ILi64EEEEEENS_10bfloat16_tEfNS_4arch4Sm80ELb1ELb0ELb1ELb0ELb0ELb0ELb0ELb0ELi2ELi4ELi4ELi4ELb0EEENS1_21CollectiveEpilogueBwdISA_SB_SD_Li256ELb0ELb0ELi2EEENS1_25SingleTileBwdLPTSchedulerILb0ELi128ELb0EEEEEEEEEvNT_6ParamsE$_ZN4cute3eso3ESOILb1ELb0EJNS_6LayoutINS_5tupleIJNS3_IJNS_1CILi8EEENS4_ILi1EEEEEENS3_IJNS4_ILi4EEEEEEEEENS3_IJNS3_IJS6_NS4_ILi0EEEEEENS3_IJNS4_ILi2048EEEEEEEEEEENS_10ViewEngineINS_8smem_ptrIPN7cutlass10bfloat16_tEEEEEEEC2ERKSG_RKSN_)
$_ZN7cutlass13device_kernelIN5flash19enable_sm80_to_sm89INS1_16FlashAttnBwdSm80INS1_25CollectiveMainloopBwdSm80ILi2ELi2EN4cute5tupleIJNS5_1CILi128EEES8_NS7_ILi64EEEEEENS_10bfloat16_tEfNS_4arch4Sm80ELb1ELb0ELb1ELb0ELb0ELb0ELb0ELb0ELi2ELi4ELi4ELi4ELb0EEENS1_21CollectiveEpilogueBwdISA_SB_SD_Li256ELb0ELb0ELi2EEENS1_25SingleTileBwdLPTSchedulerILb0ELi128ELb0EEEEEEEEEvNT_6ParamsE$_ZN4cute3eso3ESOILb1ELb0EJNS_6LayoutINS_5tupleIJNS3_IJNS_1CILi8EEENS4_ILi1EEEEEENS3_IJNS4_ILi4EEEEEEEEENS3_IJNS3_IJS6_NS4_ILi0EEEEEENS3_IJNS4_ILi2048EEEEEEEEEEENS_10ViewEngineINS_8smem_ptrIPN7cutlass10bfloat16_tEEEEEEEC2ERKSG_RKSN_:
[----:B------:R-:W-:Y:S01]  /*af40*/  IADD3 R5, R23, -c[0x0][0x20], RZ ;  /* 0x8000080017057a10 */ /* 0x000fe20007ffe0ff */
[----:B------:R-:W-:Y:S01]  /*af50*/  IMAD.MOV.U32 R8, RZ, RZ, R4 ;  /* 0x000000ffff087224 */ /* 0x000fe200078e0004 */
[----:B------:R-:W-:Y:S01]  /*af60*/  MOV R9, R7 ;  /* 0x0000000700097202 */ /* 0x000fe20000000f00 */
[----:B------:R-:W-:-:S04]  /*af70*/  IMAD.MOV.U32 R7, RZ, RZ, 0x0 ;  /* 0x00000000ff077424 */ /* 0x000fc800078e00ff */
[----:B------:R1:W-:Y:S01]  /*af80*/  STL.64 [R5], R8 ;  /* 0x0000000805007387 */ /* 0x0003e20000100a00 */
[----:B------:R-:W-:Y:S05]  /*af90*/  RET.REL.NODEC R6 `(_ZN7cutlass13device_kernelIN5flash19enable_sm80_to_sm89INS1_16FlashAttnBwdSm80INS1_25CollectiveMainloopBwdSm80ILi2ELi2EN4cute5tupleIJNS5_1CILi128EEES8_NS7_ILi64EEEEEENS_10bfloat16_tEfNS_4arch4Sm80ELb1ELb0ELb1ELb0ELb0ELb0ELb0ELb0ELi2ELi4ELi4ELi4ELb0EEENS1_21CollectiveEpilogueBwdISA_SB_SD_Li256ELb0ELb0ELi2EEENS1_25SingleTileBwdLPTSchedulerILb0ELi128ELb0EEEEEEEEEvNT_6ParamsE) ;  /* 0xffff506006007950 */ /* 0x000fea0003c3ffff */
        .type           $_ZN7cutlass13device_kernelIN5flash19enable_sm80_to_sm89INS1_16FlashAttnBwdSm80INS1_25CollectiveMainloopBwdSm80ILi2ELi2EN4cute5tupleIJNS5_1CILi128EEES8_NS7_ILi64EEEEEENS_10bfloat16_tEfNS_4arch4Sm80ELb1ELb0ELb1ELb0ELb0ELb0ELb0ELb0ELi2ELi4ELi4ELi4ELb0EEENS1_21CollectiveEpilogueBwdISA_SB_SD_Li256ELb0ELb0ELi2EEENS1_25SingleTileBwdLPTSchedulerILb0ELi128ELb0EEEEEEEEEvNT_6ParamsE$_ZN4cute3eso3ESOILb1ELb0EJNS_6LayoutINS_5tupleIJNS3_IJNS_1CILi8EEENS4_ILi1EEEEEENS3_IJNS4_ILi4EEEEEEEEENS3_IJNS3_IJS6_NS4_ILi0EEEEEENS3_IJS5_EEEEEEEENS_10ViewEngineIPN7cutlass10bfloat16_tEEEEEC2ERKSF_RKSK_,@function
        .size           $_ZN7cutlass13device_kernelIN5flash19enable_sm80_to_sm89INS1_16FlashAttnBwdSm80INS1_25CollectiveMainloopBwdSm80ILi2ELi2EN4cute5tupleIJNS5_1CILi128EEES8_NS7_ILi64EEEEEENS_10bfloat16_tEfNS_4arch4Sm80ELb1ELb0ELb1ELb0ELb0ELb0ELb0ELb0ELi2ELi4ELi4ELi4ELb0EEENS1_21CollectiveEpilogueBwdISA_SB_SD_Li256ELb0ELb0ELi2EEENS1_25SingleTileBwdLPTSchedulerILb0ELi128ELb0EEEEEEEEEvNT_6ParamsE$_ZN4cute3eso3ESOILb1ELb0EJNS_6LayoutINS_5tupleIJNS3_IJNS_1CILi8EEENS4_ILi1EEEEEENS3_IJNS4_ILi4EEEEEEEEENS3_IJNS3_IJS6_NS4_ILi0EEEEEENS3_IJS5_EEEEEEEENS_10ViewEngineIPN7cutlass10bfloat16_tEEEEEC2ERKSF_RKSK_,($_ZN7cutlass13device_kernelIN5flash19enable_sm80_to_sm89INS1_16FlashAttnBwdSm80INS1_25CollectiveMainloopBwdSm80ILi2ELi2EN4cute5tupleIJNS5_1CILi128EEES8_NS7_ILi64EEEEEENS_10bfloat16_tEfNS_4arch4Sm80ELb1ELb0ELb1ELb0ELb0ELb0ELb0ELb0ELi2ELi4ELi4ELi4ELb0EEENS1_21CollectiveEpilogueBwdISA_SB_SD_Li256ELb0ELb0ELi2EEENS1_25SingleTileBwdLPTSchedulerILb0ELi128ELb0EEEEEEEEEvNT_6ParamsE$_ZN4cute3eso3ESOILb1ELb0EJNS_6LayoutINS_5tupleIJNS3_IJNS_1CILi8EEENS4_ILi1EEEEEENS4_ILi2EEEEEENS3_IJNS3_IJS6_NS4_ILi0EEEEEENS4_ILi4096EEEEEEEENS_10ViewEngineINS_8smem_ptrIPN7cutlass10bfloat16_tEEEEEEEC2ERKSE_RKSL_ - $_ZN7cutlass13device_kernelIN5flash19enable_sm80_to_sm89INS1_16FlashAttnBwdSm80INS1_25CollectiveMainloopBwdSm80ILi2ELi2EN4cute5tupleIJNS5_1CILi128EEES8_NS7_ILi64EEEEEENS_10bfloat16_tEfNS_4arch4Sm80ELb1ELb0ELb1ELb0ELb0ELb0ELb0ELb0ELi2ELi4ELi4ELi4ELb0EEENS1_21CollectiveEpilogueBwdISA_SB_SD_Li256ELb0ELb0ELi2EEENS1_25SingleTileBwdLPTSchedulerILb0ELi128ELb0EEEEEEEEEvNT_6ParamsE$_ZN4cute3eso3ESOILb1ELb0EJNS_6LayoutINS_5tupleIJNS3_IJNS_1CILi8EEENS4_ILi1EEEEEENS3_IJNS4_ILi4EEEEEEEEENS3_IJNS3_IJS6_NS4_ILi0EEEEEENS3_IJS5_EEEEEEEENS_10ViewEngineIPN7cutlass10bfloat16_tEEEEEC2ERKSF_RKSK_)
$_ZN7cutlass13device_kernelIN5flash19enable_sm80_to_sm89INS1_16FlashAttnBwdSm80INS1_25CollectiveMainloopBwdSm80ILi2ELi2EN4cute5tupleIJNS5_1CILi128EEES8_NS7_ILi64EEEEEENS_10bfloat16_tEfNS_4arch4Sm80ELb1ELb0ELb1ELb0ELb0ELb0ELb0ELb0ELi2ELi4ELi4ELi4ELb0EEENS1_21CollectiveEpilogueBwdISA_SB_SD_Li256ELb0ELb0ELi2EEENS1_25SingleTileBwdLPTSchedulerILb0ELi128ELb0EEEEEEEEEvNT_6ParamsE$_ZN4cute3eso3ESOILb1ELb0EJNS_6LayoutINS_5tupleIJNS3_IJNS_1CILi8EEENS4_ILi1EEEEEENS3_IJNS4_ILi4EEEEEEEEENS3_IJNS3_IJS6_NS4_ILi0EEEEEENS3_IJS5_EEEEEEEENS_10ViewEngineIPN7cutlass10bfloat16_tEEEEEC2ERKSF_RKSK_:
[----:B------:R-:W-:Y:S01]  /*afa0*/  IADD3 R3, R23, -c[0x0][0x20], RZ ;  /* 0x8000080017037a10 */ /* 0x000fe20007ffe0ff */
[----:B------:R-:W-:Y:S01]  /*afb0*/  IMAD.MOV.U32 R8, RZ, RZ, R2 ;  /* 0x000000ffff087224 */ /* 0x000fe200078e0002 */
[----:B------:R-:W-:Y:S01]  /*afc0*/  MOV R9, R5 ;  /* 0x0000000500097202 */ /* 0x000fe20000000f00 */
[----:B------:R-:W-:-:S04]  /*afd0*/  IMAD.MOV.U32 R5, RZ, RZ, 0x0 ;  /* 0x00000000ff057424 */ /* 0x000fc800078e00ff */
[----:B------:R1:W-:Y:S01]  /*afe0*/  STL.64 [R3], R8 ;  /* 0x0000000803007387 */ /* 0x0003e20000100a00 */
[----:B------:R-:W-:Y:S05]  /*aff0*/  RET.REL.NODEC R4 `(_ZN7cutlass13device_kernelIN5flash19enable_sm80_to_sm89INS1_16FlashAttnBwdSm80INS1_25CollectiveMainloopBwdSm80ILi2ELi2EN4cute5tupleIJNS5_1CILi128EEES8_NS7_ILi64EEEEEENS_10bfloat16_tEfNS_4arch4Sm80ELb1ELb0ELb1ELb0ELb0ELb0ELb0ELb0ELi2ELi4ELi4ELi4ELb0EEENS1_21CollectiveEpilogueBwdISA_SB_SD_Li256ELb0ELb0ELi2EEENS1_25SingleTileBwdLPTSchedulerILb0ELi128ELb0EEEEEEEEEvNT_6ParamsE) ;  /* 0xffff500004007950 */ /* 0x000fea0003c3ffff */
        .type           $_ZN7cutlass13device_kernelIN5flash19enable_sm80_to_sm89INS1_16FlashAttnBwdSm80INS1_25CollectiveMainloopBwdSm80ILi2ELi2EN4cute5tupleIJNS5_1CILi128EEES8_NS7_ILi64EEEEEENS_10bfloat16_tEfNS_4arch4Sm80ELb1ELb0ELb1ELb0ELb0ELb0ELb0ELb0ELi2ELi4ELi4ELi4ELb0EEENS1_21CollectiveEpilogueBwdISA_SB_SD_Li256ELb0ELb0ELi2EEENS1_25SingleTileBwdLPTSchedulerILb0ELi128ELb0EEEEEEEEEvNT_6ParamsE$_ZN4cute3eso3ESOILb1ELb0EJNS_6LayoutINS_5tupleIJNS3_IJNS_1CILi8EEENS4_ILi1EEEEEENS4_ILi2EEEEEENS3_IJNS3_IJS6_NS4_ILi0EEEEEENS4_ILi4096EEEEEEEENS_10ViewEngineINS_8smem_ptrIPN7cutlass10bfloat16_tEEEEEEEC2ERKSE_RKSL_,@function
        .size           $_ZN7cutlass13device_kernelIN5flash19enable_sm80_to_sm89INS1_16FlashAttnBwdSm80INS1_25CollectiveMainloopBwdSm80ILi2ELi2EN4cute5tupleIJNS5_1CILi128EEES8_NS7_ILi64EEEEEENS_10bfloat16_tEfNS_4arch4Sm80ELb1ELb0ELb1ELb0ELb0ELb0ELb0ELb0ELi2ELi4ELi4ELi4ELb0EEENS1_21CollectiveEpilogueBwdISA_SB_SD_Li256ELb0ELb0ELi2EEENS1_25SingleTileBwdLPTSchedulerILb0ELi128ELb0EEEEEEEEEvNT_6ParamsE$_ZN4cute3eso3ESOILb1ELb0EJNS_6LayoutINS_5tupleIJNS3_IJNS_1CILi8EEENS4_ILi1EEEEEENS4_ILi2EEEEEENS3_IJNS3_IJS6_NS4_ILi0EEEEEENS4_ILi4096EEEEEEEENS_10ViewEngineINS_8smem_ptrIPN7cutlass10bfloat16_tEEEEEEEC2ERKSE_RKSL_,($_ZN7cutlass13device_kernelIN5flash19enable_sm80_to_sm89INS1_16FlashAttnBwdSm80INS1_25CollectiveMainloopBwdSm80ILi2ELi2EN4cute5tupleIJNS5_1CILi128EEES8_NS7_ILi64EEEEEENS_10bfloat16_tEfNS_4arch4Sm80ELb1ELb0ELb1ELb0ELb0ELb0ELb0ELb0ELi2ELi4ELi4ELi4ELb0EEENS1_21CollectiveEpilogueBwdISA_SB_SD_Li256ELb0ELb0ELi2EEENS1_25SingleTileBwdLPTSchedulerILb0ELi128ELb0EEEEEEEEEvNT_6ParamsE$_ZN4cute3eso3ESOILb1ELb0EJNS_6LayoutINS_5tupleIJNS3_IJNS_1CILi8EEENS4_ILi1EEEEEENS4_ILi2EEEEEENS3_IJNS3_IJS6_NS4_ILi0EEEEEENS4_ILi4096EEEEEEEEiEEC2ERKSE_RKi - $_ZN7cutlass13device_kernelIN5flash19enable_sm80_to_sm89INS1_16FlashAttnBwdSm80INS1_25CollectiveMainloopBwdSm80ILi2ELi2EN4cute5tupleIJNS5_1CILi128EEES8_NS7_ILi64EEEEEENS_10bfloat16_tEfNS_4arch4Sm80ELb1ELb0ELb1ELb0ELb0ELb0ELb0ELb0ELi2ELi4ELi4ELi4ELb0EEENS1_21CollectiveEpilogueBwdISA_SB_SD_Li256ELb0ELb0ELi2EEENS1_25SingleTileBwdLPTSchedulerILb0ELi128ELb0EEEEEEEEEvNT_6ParamsE$_ZN4cute3eso3ESOILb1ELb0EJNS_6LayoutINS_5tupleIJNS3_IJNS_1CILi8EEENS4_ILi1EEEEEENS4_ILi2EEEEEENS3_IJNS3_IJS6_NS4_ILi0EEEEEENS4_ILi4096EEEEEEEENS_10ViewEngineINS_8smem_ptrIPN7cutlass10bfloat16_tEEEEEEEC2ERKSE_RKSL_)
$_ZN7cutlass13device_kernelIN5flash19enable_sm80_to_sm89INS1_16FlashAttnBwdSm80INS1_25CollectiveMainloopBwdSm80ILi2ELi2EN4cute5tupleIJNS5_1CILi128EEES8_NS7_ILi64EEEEEENS_10bfloat16_tEfNS_4arch4Sm80ELb1ELb0ELb1ELb0ELb0ELb0ELb0ELb0ELi2ELi4ELi4ELi4ELb0EEENS1_21CollectiveEpilogueBwdISA_SB_SD_Li256ELb0ELb0ELi2EEENS1_25SingleTileBwdLPTSchedulerILb0ELi128ELb0EEEEEEEEEvNT_6ParamsE$_ZN4cute3eso3ESOILb1ELb0EJNS_6LayoutINS_5tupleIJNS3_IJNS_1CILi8EEENS4_ILi1EEEEEENS4_ILi2EEEEEENS3_IJNS3_IJS6_NS4_ILi0EEEEEENS4_ILi4096EEEEEEEENS_10ViewEngineINS_8smem_ptrIPN7cutlass10bfloat16_tEEEEEEEC2ERKSE_RKSL_:
[----:B------:R-:W-:Y:S02]  /*b000*/  IADD3 R4, R67, -c[0x0][0x20], RZ ;  /* 0x8000080043047a10 */ /* 0x000fe40007ffe0ff */
[----:B------:R-:W-:-:S03]  /*b010*/  MOV R7, 0x0 ;  /* 0x0000000000077802 */ /* 0x000fc60000000f00 */
[----:B------:R1:W-:Y:S01]  /*b020*/  STL.64 [R4], R2 ;  /* 0x0000000204007387 */ /* 0x0003e20000100a00 */
[----:B------:R-:W-:Y:S05]  /*b030*/  RET.REL.NODEC R6 `(_ZN7cutlass13device_kernelIN5flash19enable_sm80_to_sm89INS1_16FlashAttnBwdSm80INS1_25CollectiveMainloopBwdSm80ILi2ELi2EN4cute5tupleIJNS5_1CILi128EEES8_NS7_ILi64EEEEEENS_10bfloat16_tEfNS_4arch4Sm80ELb1ELb0ELb1ELb0ELb0ELb0ELb0ELb0ELi2ELi4ELi4ELi4ELb0EEENS1_21CollectiveEpilogueBwdISA_SB_SD_Li256ELb0ELb0ELi2EEENS1_25SingleTileBwdLPTSchedulerILb0ELi128ELb0EEEEEEEEEvNT_6ParamsE) ;  /* 0xffff4fc006007950 */ /* 0x000fea0003c3ffff */
        .type           $_ZN7cutlass13device_kernelIN5flash19enable_sm80_to_sm89INS1_16FlashAttnBwdSm80INS1_25CollectiveMainloopBwdSm80ILi2ELi2EN4cute5tupleIJNS5_1CILi128EEES8_NS7_ILi64EEEEEENS_10bfloat16_tEfNS_4arch4Sm80ELb1ELb0ELb1ELb0ELb0ELb0ELb0ELb0ELi2ELi4ELi4ELi4ELb0EEENS1_21CollectiveEpilogueBwdISA_SB_SD_Li256ELb0ELb0ELi2EEENS1_25SingleTileBwdLPTSchedulerILb0ELi128ELb0EEEEEEEEEvNT_6ParamsE$_ZN4cute3eso3ESOILb1ELb0EJNS_6LayoutINS_5tupleIJNS3_IJNS_1CILi8EEENS4_ILi1EEEEEENS4_ILi2EEEEEENS3_IJNS3_IJS6_NS4_ILi0EEEEEENS4_ILi4096EEEEEEEEiEEC2ERKSE_RKi,@function
        .size           $_ZN7cutlass13device_kernelIN5flash19enable_sm80_to_sm89INS1_16FlashAttnBwdSm80INS1_25CollectiveMainloopBwdSm80ILi2ELi2EN4cute5tupleIJNS5_1CILi128EEES8_NS7_ILi64EEEEEENS_10bfloat16_tEfNS_4arch4Sm80ELb1ELb0ELb1ELb0ELb0ELb0ELb0ELb0ELi2ELi4ELi4ELi4ELb0EEENS1_21CollectiveEpilogueBwdISA_SB_SD_Li256ELb0ELb0ELi2EEENS1_25SingleTileBwdLPTSchedulerILb0ELi128ELb0EEEEEEEEEvNT_6ParamsE$_ZN4cute3eso3ESOILb1ELb0EJNS_6LayoutINS_5tupleIJNS3_IJNS_1CILi8EEENS4_ILi1EEEEEENS4_ILi2EEEEEENS3_IJNS3_IJS6_NS4_ILi0EEEEEENS4_ILi4096EEEEEEEEiEEC2ERKSE_RKi,($_ZN7cutlass13device_kernelIN5flash19enable_sm80_to_sm89INS1_16FlashAttnBwdSm80INS1_25CollectiveMainloopBwdSm80ILi2ELi2EN4cute5tupleIJNS5_1CILi128EEES8_NS7_ILi64EEEEEENS_10bfloat16_tEfNS_4arch4Sm80ELb1ELb0ELb1ELb0ELb0ELb0ELb0ELb0ELi2ELi4ELi4ELi4ELb0EEENS1_21CollectiveEpilogueBwdISA_SB_SD_Li256ELb0ELb0ELi2EEENS1_25SingleTileBwdLPTSchedulerILb0ELi128ELb0EEEEEEEEEvNT_6ParamsE$_ZN4cute3eso3ESOILb1ELb0EJNS_6LayoutINS_5tupleIJNS3_IJNS_1CILi8EEENS4_ILi1EEEEEENS4_ILi2EEEEEENS3_IJNS3_IJS6_NS4_ILi0EEEEEENS4_ILi64EEEEEEEENS_10ViewEngineIPN7cutlass10bfloat16_tEEEEEC2ERKSE_RKSJ_ - $_ZN7cutlass13device_kernelIN5flash19enable_sm80_to_sm89INS1_16FlashAttnBwdSm80INS1_25CollectiveMainloopBwdSm80ILi2ELi2EN4cute5tupleIJNS5_1CILi128EEES8_NS7_ILi64EEEEEENS_10bfloat16_tEfNS_4arch4Sm80ELb1ELb0ELb1ELb0ELb0ELb0ELb0ELb0ELi2ELi4ELi4ELi4ELb0EEENS1_21CollectiveEpilogueBwdISA_SB_SD_Li256ELb0ELb0ELi2EEENS1_25SingleTileBwdLPTSchedulerILb0ELi128ELb0EEEEEEEEEvNT_6ParamsE$_ZN4cute3eso3ESOILb1ELb0EJNS_6LayoutINS_5tupleIJNS3_IJNS_1CILi8EEENS4_ILi1EEEEEENS4_ILi2EEEEEENS3_IJNS3_IJS6_NS4_ILi0EEEEEENS4_ILi4096EEEEEEEEiEEC2ERKSE_RKi)
$_ZN7cutlass13device_kernelIN5flash19enable_sm80_to_sm89INS1_16FlashAttnBwdSm80INS1_25CollectiveMainloopBwdSm80ILi2ELi2EN4cute5tupleIJNS5_1CILi128EEES8_NS7_ILi64EEEEEENS_10bfloat16_tEfNS_4arch4Sm80ELb1ELb0ELb1ELb0ELb0ELb0ELb0ELb0ELi2ELi4ELi4ELi4ELb0EEENS1_21CollectiveEpilogueBwdISA_SB_SD_Li256ELb0ELb0ELi2EEENS1_25SingleTileBwdLPTSchedulerILb0ELi128ELb0EEEEEEEEEvNT_6ParamsE$_ZN4cute3eso3ESOILb1ELb0EJNS_6LayoutINS_5tupleIJNS3_IJNS_1CILi8EEENS4_ILi1EEEEEENS4_ILi2EEEEEENS3_IJNS3_IJS6_NS4_ILi0EEEEEENS4_ILi4096EEEEEEEEiEEC2ERKSE_RKi:
[----:B------:R-:W-:Y:S02]  /*b040*/  IADD3 R2, R67, -c[0x0][0x20], RZ ;  /* 0x8000080043027a10 */ /* 0x000fe40007ffe0ff */
[----:B------:R-:W-:-:S03]  /*b050*/  MOV R5, 0x0 ;  /* 0x0000000000057802 */ /* 0x000fc60000000f00 */
[----:B------:R1:W-:Y:S01]  /*b060*/  STL [R2], R3 ;  /* 0x0000000302007387 */ /* 0x0003e20000100800 */
[----:B------:R-:W-:Y:S05]  /*b070*/  RET.REL.NODEC R4 `(_ZN7cutlass13device_kernelIN5flash19enable_sm80_to_sm89INS1_16FlashAttnBwdSm80INS1_25CollectiveMainloopBwdSm80ILi2ELi2EN4cute5tupleIJNS5_1CILi128EEES8_NS7_ILi64EEEEEENS_10bfloat16_tEfNS_4arch4Sm80ELb1ELb0ELb1ELb0ELb0ELb0ELb0ELb0ELi2ELi4ELi4ELi4ELb0EEENS1_21CollectiveEpilogueBwdISA_SB_SD_Li256ELb0ELb0ELi2EEENS1_25SingleTileBwdLPTSchedulerILb0ELi128ELb0EEEEEEEEEvNT_6ParamsE) ;  /* 0xffff4f8004007950 */ /* 0x000fea0003c3ffff */
        .type           $_ZN7cutlass13device_kernelIN5flash19enable_sm80_to_sm89INS1_16FlashAttnBwdSm80INS1_25CollectiveMainloopBwdSm80ILi2ELi2EN4cute5tupleIJNS5_1CILi128EEES8_NS7_ILi64EEEEEENS_10bfloat16_tEfNS_4arch4Sm80ELb1ELb0ELb1ELb0ELb0ELb0ELb0ELb0ELi2ELi4ELi4ELi4ELb0EEENS1_21CollectiveEpilogueBwdISA_SB_SD_Li256ELb0ELb0ELi2EEENS1_25SingleTileBwdLPTSchedulerILb0ELi128ELb0EEEEEEEEEvNT_6ParamsE$_ZN4cute3eso3ESOILb1ELb0EJNS_6LayoutINS_5tupleIJNS3_IJNS_1CILi8EEENS4_ILi1EEEEEENS4_ILi2EEEEEENS3_IJNS3_IJS6_NS4_ILi0EEEEEENS4_ILi64EEEEEEEENS_10ViewEngineIPN7cutlass10bfloat16_tEEEEEC2ERKSE_RKSJ_,@function
        .size           $_ZN7cutlass13device_kernelIN5flash19enable_sm80_to_sm89INS1_16FlashAttnBwdSm80INS1_25CollectiveMainloopBwdSm80ILi2ELi2EN4cute5tupleIJNS5_1CILi128EEES8_NS7_ILi64EEEEEENS_10bfloat16_tEfNS_4arch4Sm80ELb1ELb0ELb1ELb0ELb0ELb0ELb0ELb0ELi2ELi4ELi4ELi4ELb0EEENS1_21CollectiveEpilogueBwdISA_SB_SD_Li256ELb0ELb0ELi2EEENS1_25SingleTileBwdLPTSchedulerILb0ELi128ELb0EEEEEEEEEvNT_6ParamsE$_ZN4cute3eso3ESOILb1ELb0EJNS_6LayoutINS_5tupleIJNS3_IJNS_1CILi8EEENS4_ILi1EEEEEENS4_ILi2EEEEEENS3_IJNS3_IJS6_NS4_ILi0EEEEEENS4_ILi64EEEEEEEENS_10ViewEngineIPN7cutlass10bfloat16_tEEEEEC2ERKSE_RKSJ_,($_ZN7cutlass13device_kernelIN5flash19enable_sm80_to_sm89INS1_16FlashAttnBwdSm80INS1_25CollectiveMainloopBwdSm80ILi2ELi2EN4cute5tupleIJNS5_1CILi128EEES8_NS7_ILi64EEEEEENS_10bfloat16_tEfNS_4arch4Sm80ELb1ELb0ELb1ELb0ELb0ELb0ELb0ELb0ELi2ELi4ELi4ELi4ELb0EEENS1_21CollectiveEpilogueBwdISA_SB_SD_Li256ELb0ELb0ELi2EEENS1_25SingleTileBwdLPTSchedulerILb0ELi128ELb0EEEEEEEEEvNT_6ParamsE$_ZN4cute3eso3ESOILb1ELb0EJNS_6LayoutINS_5tupleIJNS3_IJNS_1CILi8EEENS4_ILi1EEEEEENS4_ILi2EEEEEENS3_IJNS3_IJS6_NS4_ILi0EEEEEENS4_ILi64EEEEEEEEiEEC2ERKSE_RKi - $_ZN7cutlass13device_kernelIN5flash19enable_sm80_to_sm89INS1_16FlashAttnBwdSm80INS1_25CollectiveMainloopBwdSm80ILi2ELi2EN4cute5tupleIJNS5_1CILi128EEES8_NS7_ILi64EEEEEENS_10bfloat16_tEfNS_4arch4Sm80ELb1ELb0ELb1ELb0ELb0ELb0ELb0ELb0ELi2ELi4ELi4ELi4ELb0EEENS1_21CollectiveEpilogueBwdISA_SB_SD_Li256ELb0ELb0ELi2EEENS1_25SingleTileBwdLPTSchedulerILb0ELi128ELb0EEEEEEEEEvNT_6ParamsE$_ZN4cute3eso3ESOILb1ELb0EJNS_6LayoutINS_5tupleIJNS3_IJNS_1CILi8EEENS4_ILi1EEEEEENS4_ILi2EEEEEENS3_IJNS3_IJS6_NS4_ILi0EEEEEENS4_ILi64EEEEEEEENS_10ViewEngineIPN7cutlass10bfloat16_tEEEEEC2ERKSE_RKSJ_)
$_ZN7cutlass13device_kernelIN5flash19enable_sm80_to_sm89INS1_16FlashAttnBwdSm80INS1_25CollectiveMainloopBwdSm80ILi2ELi2EN4cute5tupleIJNS5_1CILi128EEES8_NS7_ILi64EEEEEENS_10bfloat16_tEfNS_4arch4Sm80ELb1ELb0ELb1ELb0ELb0ELb0ELb0ELb0ELi2ELi4ELi4ELi4ELb0EEENS1_21CollectiveEpilogueBwdISA_SB_SD_Li256ELb0ELb0ELi2EEENS1_25SingleTileBwdLPTSchedulerILb0ELi128ELb0EEEEEEEEEvNT_6ParamsE$_ZN4cute3eso3ESOILb1ELb0EJNS_6LayoutINS_5tupleIJNS3_IJNS_1CILi8EEENS4_ILi1EEEEEENS4_ILi2EEEEEENS3_IJNS3_IJS6_NS4_ILi0EEEEEENS4_ILi64EEEEEEEENS_10ViewEngineIPN7cutlass10bfloat16_tEEEEEC2ERKSE_RKSJ_:
[----:B------:R-:W-:Y:S01]  /*b080*/  IADD3 R2, R23, -c[0x0][0x20], RZ ;  /* 0x8000080017027a10 */ /* 0x000fe20007ffe0ff */
[----:B------:R-:W-:Y:S01]  /*b090*/  IMAD.MOV.U32 R9, RZ, RZ, R3 ;  /* 0x000000ffff097224 */ /* 0x000fe200078e0003 */
[----:B------:R-:W-:-:S04]  /*b0a0*/  MOV R7, 0x0 ;  /* 0x0000000000077802 */ /* 0x000fc80000000f00 */
[----:B------:R1:W-:Y:S01]  /*b0b0*/  STL.64 [R2], R8 ;  /* 0x0000000802007387 */ /* 0x0003e20000100a00 */
[----:B------:R-:W-:Y:S05]  /*b0c0*/  RET.REL.NODEC R6 `(_ZN7cutlass13device_kernelIN5flash19enable_sm80_to_sm89INS1_16FlashAttnBwdSm80INS1_25CollectiveMainloopBwdSm80ILi2ELi2EN4cute5tupleIJNS5_1CILi128EEES8_NS7_ILi64EEEEEENS_10bfloat16_tEfNS_4arch4Sm80ELb1ELb0ELb1ELb0ELb0ELb0ELb0ELb0ELi2ELi4ELi4ELi4ELb0EEENS1_21CollectiveEpilogueBwdISA_SB_SD_Li256ELb0ELb0ELi2EEENS1_25SingleTileBwdLPTSchedulerILb0ELi128ELb0EEEEEEEEEvNT_6ParamsE) ;  /* 0xffff4f3006007950 */ /* 0x000fea0003c3ffff */
        .type           $_ZN7cutlass13device_kernelIN5flash19enable_sm80_to_sm89INS1_16FlashAttnBwdSm80INS1_25CollectiveMainloopBwdSm80ILi2ELi2EN4cute5tupleIJNS5_1CILi128EEES8_NS7_ILi64EEEEEENS_10bfloat16_tEfNS_4arch4Sm80ELb1ELb0ELb1ELb0ELb0ELb0ELb0ELb0ELi2ELi4ELi4ELi4ELb0EEENS1_21CollectiveEpilogueBwdISA_SB_SD_Li256ELb0ELb0ELi2EEENS1_25SingleTileBwdLPTSchedulerILb0ELi128ELb0EEEEEEEEEvNT_6ParamsE$_ZN4cute3eso3ESOILb1ELb0EJNS_6LayoutINS_5tupleIJNS3_IJNS_1CILi8EEENS4_ILi1EEEEEENS4_ILi2EEEEEENS3_IJNS3_IJS6_NS4_ILi0EEEEEENS4_ILi64EEEEEEEEiEEC2ERKSE_RKi,@function
        .size           $_ZN7cutlass13device_kernelIN5flash19enable_sm80_to_sm89INS1_16FlashAttnBwdSm80INS1_25CollectiveMainloopBwdSm80ILi2ELi2EN4cute5tupleIJNS5_1CILi128EEES8_NS7_ILi64EEEEEENS_10bfloat16_tEfNS_4arch4Sm80ELb1ELb0ELb1ELb0ELb0ELb0ELb0ELb0ELi2ELi4ELi4ELi4ELb0EEENS1_21CollectiveEpilogueBwdISA_SB_SD_Li256ELb0ELb0ELi2EEENS1_25SingleTileBwdLPTSchedulerILb0ELi128ELb0EEEEEEEEEvNT_6ParamsE$_ZN4cute3eso3ESOILb1ELb0EJNS_6LayoutINS_5tupleIJNS3_IJNS_1CILi8EEENS4_ILi1EEEEEENS4_ILi2EEEEEENS3_IJNS3_IJS6_NS4_ILi0EEEEEENS4_ILi64EEEEEEEEiEEC2ERKSE_RKi,($_ZN7cutlass13device_kernelIN5flash19enable_sm80_to_sm89INS1_16FlashAttnBwdSm80INS1_25CollectiveMainloopBwdSm80ILi2ELi2EN4cute5tupleIJNS5_1CILi128EEES8_NS7_ILi64EEEEEENS_10bfloat16_tEfNS_4arch4Sm80ELb1ELb0ELb1ELb0ELb0ELb0ELb0ELb0ELi2ELi4ELi4ELi4ELb0EEENS1_21CollectiveEpilogueBwdISA_SB_SD_Li256ELb0ELb0ELi2EEENS1_25SingleTileBwdLPTSchedulerILb0ELi128ELb0EEEEEEEEEvNT_6ParamsE$_ZN4cute3eso3ESOILb1ELb0EJNS_6LayoutINS_5tupleIJNS3_IJNS_1CILi8EEENS4_ILi1EEEEEENS4_ILi2EEEEEENS3_IJNS3_IJS6_NS4_ILi0EEEEEENS4_ILi8192EEEEEEEENS_10ViewEngineINS_8smem_ptrIPN7cutlass10bfloat16_tEEEEEEEC2ERKSE_RKSL_ - $_ZN7cutlass13device_kernelIN5flash19enable_sm80_to_sm89INS1_16FlashAttnBwdSm80INS1_25CollectiveMainloopBwdSm80ILi2ELi2EN4cute5tupleIJNS5_1CILi128EEES8_NS7_ILi64EEEEEENS_10bfloat16_tEfNS_4arch4Sm80ELb1ELb0ELb1ELb0ELb0ELb0ELb0ELb0ELi2ELi4ELi4ELi4ELb0EEENS1_21CollectiveEpilogueBwdISA_SB_SD_Li256ELb0ELb0ELi2EEENS1_25SingleTileBwdLPTSchedulerILb0ELi128ELb0EEEEEEEEEvNT_6ParamsE$_ZN4cute3eso3ESOILb1ELb0EJNS_6LayoutINS_5tupleIJNS3_IJNS_1CILi8EEENS4_ILi1EEEEEENS4_ILi2EEEEEENS3_IJNS3_IJS6_NS4_ILi0EEEEEENS4_ILi64EEEEEEEEiEEC2ERKSE_RKi)
$_ZN7cutlass13device_kernelIN5flash19enable_sm80_to_sm89INS1_16FlashAttnBwdSm80INS1_25CollectiveMainloopBwdSm80ILi2ELi2EN4cute5tupleIJNS5_1CILi128EEES8_NS7_ILi64EEEEEENS_10bfloat16_tEfNS_4arch4Sm80ELb1ELb0ELb1ELb0ELb0ELb0ELb0ELb0ELi2ELi4ELi4ELi4ELb0EEENS1_21CollectiveEpilogueBwdISA_SB_SD_Li256ELb0ELb0ELi2EEENS1_25SingleTileBwdLPTSchedulerILb0ELi128ELb0EEEEEEEEEvNT_6ParamsE$_ZN4cute3eso3ESOILb1ELb0EJNS_6LayoutINS_5tupleIJNS3_IJNS_1CILi8EEENS4_ILi1EEEEEENS4_ILi2EEEEEENS3_IJNS3_IJS6_NS4_ILi0EEEEEENS4_ILi64EEEEEEEEiEEC2ERKSE_RKi:
[----:B------:R-:W-:Y:S02]  /*b0d0*/  IADD3 R2, R23, -c[0x0][0x20], RZ ;  /* 0x8000080017027a10 */ /* 0x000fe40007ffe0ff */
[----:B------:R-:W-:-:S03]  /*b0e0*/  MOV R7, 0x0 ;  /* 0x0000000000077802 */ /* 0x000fc60000000f00 */
[----:B------:R1:W-:Y:S01]  /*b0f0*/  STL [R2], R3 ;  /* 0x0000000302007387 */ /* 0x0003e20000100800 */
[----:B------:R-:W-:Y:S05]  /*b100*/  RET.REL.NODEC R6 `(_ZN7cutlass13device_kernelIN5flash19enable_sm80_to_sm89INS1_16FlashAttnBwdSm80INS1_25CollectiveMainloopBwdSm80ILi2ELi2EN4cute5tupleIJNS5_1CILi128EEES8_NS7_ILi64EEEEEENS_10bfloat16_tEfNS_4arch4Sm80ELb1ELb0ELb1ELb0ELb0ELb0ELb0ELb0ELi2ELi4ELi4ELi4ELb0EEENS1_21CollectiveEpilogueBwdISA_SB_SD_Li256ELb0ELb0ELi2EEENS1_25SingleTileBwdLPTSchedulerILb0ELi128ELb0EEEEEEEEEvNT_6ParamsE) ;  /* 0xffff4ef006007950 */ /* 0x000fea0003c3ffff */
        .type           $_ZN7cutlass13device_kernelIN5flash19enable_sm80_to_sm89INS1_16FlashAttnBwdSm80INS1_25CollectiveMainloopBwdSm80ILi2ELi2EN4cute5tupleIJNS5_1CILi128EEES8_NS7_ILi64EEEEEENS_10bfloat16_tEfNS_4arch4Sm80ELb1ELb0ELb1ELb0ELb0ELb0ELb0ELb0ELi2ELi4ELi4ELi4ELb0EEENS1_21CollectiveEpilogueBwdISA_SB_SD_Li256ELb0ELb0ELi2EEENS1_25SingleTileBwdLPTSchedulerILb0ELi128ELb0EEEEEEEEEvNT_6ParamsE$_ZN4cute3eso3ESOILb1ELb0EJNS_6LayoutINS_5tupleIJNS3_IJNS_1CILi8EEENS4_ILi1EEEEEENS4_ILi2EEEEEENS3_IJNS3_IJS6_NS4_ILi0EEEEEENS4_ILi8192EEEEEEEENS_10ViewEngineINS_8smem_ptrIPN7cutlass10bfloat16_tEEEEEEEC2ERKSE_RKSL_,@function
        .size           $_ZN7cutlass13device_kernelIN5flash19enable_sm80_to_sm89INS1_16FlashAttnBwdSm80INS1_25CollectiveMainloopBwdSm80ILi2ELi2EN4cute5tupleIJNS5_1CILi128EEES8_NS7_ILi64EEEEEENS_10bfloat16_tEfNS_4arch4Sm80ELb1ELb0ELb1ELb0ELb0ELb0ELb0ELb0ELi2ELi4ELi4ELi4ELb0EEENS1_21CollectiveEpilogueBwdISA_SB_SD_Li256ELb0ELb0ELi2EEENS1_25SingleTileBwdLPTSchedulerILb0ELi128ELb0EEEEEEEEEvNT_6ParamsE$_ZN4cute3eso3ESOILb1ELb0EJNS_6LayoutINS_5tupleIJNS3_IJNS_1CILi8EEENS4_ILi1EEEEEENS4_ILi2EEEEEENS3_IJNS3_IJS6_NS4_ILi0EEEEEENS4_ILi8192EEEEEEEENS_10ViewEngineINS_8smem_ptrIPN7cutlass10bfloat16_tEEEEEEEC2ERKSE_RKSL_,($_ZN7cutlass13device_kernelIN5flash19enable_sm80_to_sm89INS1_16FlashAttnBwdSm80INS1_25CollectiveMainloopBwdSm80ILi2ELi2EN4cute5tupleIJNS5_1CILi128EEES8_NS7_ILi64EEEEEENS_10bfloat16_tEfNS_4arch4Sm80ELb1ELb0ELb1ELb0ELb0ELb0ELb0ELb0ELi2ELi4ELi4ELi4ELb0EEENS1_21CollectiveEpilogueBwdISA_SB_SD_Li256ELb0ELb0ELi2EEENS1_25SingleTileBwdLPTSchedulerILb0ELi128ELb0EEEEEEEEEvNT_6ParamsE$_ZN4cute3eso3ESOILb1ELb0EJNS_6LayoutINS_5tupleIJNS3_IJNS_1CILi8EEENS4_ILi1EEEEEENS4_ILi2EEEEEENS3_IJNS3_IJS6_NS4_ILi0EEEEEENS4_ILi8192EEEEEEEEiEEC2ERKSE_RKi - $_ZN7cutlass13device_kernelIN5flash19enable_sm80_to_sm89INS1_16FlashAttnBwdSm80INS1_25CollectiveMainloopBwdSm80ILi2ELi2EN4cute5tupleIJNS5_1CILi128EEES8_NS7_ILi64EEEEEENS_10bfloat16_tEfNS_4arch4Sm80ELb1ELb0ELb1ELb0ELb0ELb0ELb0ELb0ELi2ELi4ELi4ELi4ELb0EEENS1_21CollectiveEpilogueBwdISA_SB_SD_Li256ELb0ELb0ELi2EEENS1_25SingleTileBwdLPTSchedulerILb0ELi128ELb0EEEEEEEEEvNT_6ParamsE$_ZN4cute3eso3ESOILb1ELb0EJNS_6LayoutINS_5tupleIJNS3_IJNS_1CILi8EEENS4_ILi1EEEEEENS4_ILi2EEEEEENS3_IJNS3_IJS6_NS4_ILi0EEEEEENS4_ILi8192EEEEEEEENS_10ViewEngineINS_8smem_ptrIPN7cutlass10bfloat16_tEEEEEEEC2ERKSE_RKSL_)
$_ZN7cutlass13device_kernelIN5flash19enable_sm80_to_sm89INS1_16FlashAttnBwdSm80INS1_25CollectiveMainloopBwdSm80ILi2ELi2EN4cute5tupleIJNS5_1CILi128EEES8_NS7_ILi64EEEEEENS_10bfloat16_tEfNS_4arch4Sm80ELb1ELb0ELb1ELb0ELb0ELb0ELb0ELb0ELi2ELi4ELi4ELi4ELb0EEENS1_21CollectiveEpilogueBwdISA_SB_SD_Li256ELb0ELb0ELi2EEENS1_25SingleTileBwdLPTSchedulerILb0ELi128ELb0EEEEEEEEEvNT_6ParamsE$_ZN4cute3eso3ESOILb1ELb0EJNS_6LayoutINS_5tupleIJNS3_IJNS_1CILi8EEENS4_ILi1EEEEEENS4_ILi2EEEEEENS3_IJNS3_IJS6_NS4_ILi0EEEEEENS4_ILi8192EEEEEEEENS_10ViewEngineINS_8smem_ptrIPN7cutlass10bfloat16_tEEEEEEEC2ERKSE_RKSL_:
[----:B------:R-:W-:Y:S02]  /*b110*/  IADD3 R4, R23, -c[0x0][0x20], RZ ;  /* 0x8000080017047a10 */ /* 0x000fe40007ffe0ff */
[----:B------:R-:W-:-:S03]  /*b120*/  MOV R7, 0x0 ;  /* 0x0000000000077802 */ /* 0x000fc60000000f00 */
[----:B------:R1:W-:Y:S01]  /*b130*/  STL.64 [R4], R2 ;  /* 0x0000000204007387 */ /* 0x0003e20000100a00 */
[----:B------:R-:W-:Y:S05]  /*b140*/  RET.REL.NODEC R6 `(_ZN7cutlass13device_kernelIN5flash19enable_sm80_to_sm89INS1_16FlashAttnBwdSm80INS1_25CollectiveMainloopBwdSm80ILi2ELi2EN4cute5tupleIJNS5_1CILi128EEES8_NS7_ILi64EEEEEENS_10bfloat16_tEfNS_4arch4Sm80ELb1ELb0ELb1ELb0ELb0ELb0ELb0ELb0ELi2ELi4ELi4ELi4ELb0EEENS1_21CollectiveEpilogueBwdISA_SB_SD_Li256ELb0ELb0ELi2EEENS1_25SingleTileBwdLPTSchedulerILb0ELi128ELb0EEEEEEEEEvNT_6ParamsE) ;  /* 0xffff4eb006007950 */ /* 0x000fea0003c3ffff */
        .type           $_ZN7cutlass13device_kernelIN5flash19enable_sm80_to_sm89INS1_16FlashAttnBwdSm80INS1_25CollectiveMainloopBwdSm80ILi2ELi2EN4cute5tupleIJNS5_1CILi128EEES8_NS7_ILi64EEEEEENS_10bfloat16_tEfNS_4arch4Sm80ELb1ELb0ELb1ELb0ELb0ELb0ELb0ELb0ELi2ELi4ELi4ELi4ELb0EEENS1_21CollectiveEpilogueBwdISA_SB_SD_Li256ELb0ELb0ELi2EEENS1_25SingleTileBwdLPTSchedulerILb0ELi128ELb0EEEEEEEEEvNT_6ParamsE$_ZN4cute3eso3ESOILb1ELb0EJNS_6LayoutINS_5tupleIJNS3_IJNS_1CILi8EEENS4_ILi1EEEEEENS4_ILi2EEEEEENS3_IJNS3_IJS6_NS4_ILi0EEEEEENS4_ILi8192EEEEEEEEiEEC2ERKSE_RKi,@function
        .size           $_ZN7cutlass13device_kernelIN5flash19enable_sm80_to_sm89INS1_16FlashAttnBwdSm80INS1_25CollectiveMainloopBwdSm80ILi2ELi2EN4cute5tupleIJNS5_1CILi128EEES8_NS7_ILi64EEEEEENS_10bfloat16_tEfNS_4arch4Sm80ELb1ELb0ELb1ELb0ELb0ELb0ELb0ELb0ELi2ELi4ELi4ELi4ELb0EEENS1_21CollectiveEpilogueBwdISA_SB_SD_Li256ELb0ELb0ELi2EEENS1_25SingleTileBwdLPTSchedulerILb0ELi128ELb0EEEEEEEEEvNT_6ParamsE$_ZN4cute3eso3ESOILb1ELb0EJNS_6LayoutINS_5tupleIJNS3_IJNS_1CILi8EEENS4_ILi1EEEEEENS4_ILi2EEEEEENS3_IJNS3_IJS6_NS4_ILi0EEEEEENS4_ILi8192EEEEEEEEiEEC2ERKSE_RKi,($_ZN7cutlass13device_kernelIN5flash19enable_sm80_to_sm89INS1_16FlashAttnBwdSm80INS1_25CollectiveMainloopBwdSm80ILi2ELi2EN4cute5tupleIJNS5_1CILi128EEES8_NS7_ILi64EEEEEENS_10bfloat16_tEfNS_4arch4Sm80ELb1ELb0ELb1ELb0ELb0ELb0ELb0ELb0ELi2ELi4ELi4ELi4ELb0EEENS1_21CollectiveEpilogueBwdISA_SB_SD_Li256ELb0ELb0ELi2EEENS1_25SingleTileBwdLPTSchedulerILb0ELi128ELb0EEEEEEEEEvNT_6ParamsE$_ZN4cute3eso3ESOILb1ELb0EJNS_6LayoutINS_5tupleIJNS3_IJNS_1CILi8EEENS4_ILi1EEEEEENS4_ILi2EEEEEENS3_IJNS3_IJS6_NS4_ILi0EEEEEES5_EEEEENS_10ViewEngineIPN7cutlass10bfloat16_tEEEEEC2ERKSD_RKSI_ - $_ZN7cutlass13device_kernelIN5flash19enable_sm80_to_sm89INS1_16FlashAttnBwdSm80INS1_25CollectiveMainloopBwdSm80ILi2ELi2EN4cute5tupleIJNS5_1CILi128EEES8_NS7_ILi64EEEEEENS_10bfloat16_tEfNS_4arch4Sm80ELb1ELb0ELb1ELb0ELb0ELb0ELb0ELb0ELi2ELi4ELi4ELi4ELb0EEENS1_21CollectiveEpilogueBwdISA_SB_SD_Li256ELb0ELb0ELi2EEENS1_25SingleTileBwdLPTSchedulerILb0ELi128ELb0EEEEEEEEEvNT_6ParamsE$_ZN4cute3eso3ESOILb1ELb0EJNS_6LayoutINS_5tupleIJNS3_IJNS_1CILi8EEENS4_ILi1EEEEEENS4_ILi2EEEEEENS3_IJNS3_IJS6_NS4_ILi0EEEEEENS4_ILi8192EEEEEEEEiEEC2ERKSE_RKi)
$_ZN7cutlass13device_kernelIN5flash19enable_sm80_to_sm89INS1_16FlashAttnBwdSm80INS1_25CollectiveMainloopBwdSm80ILi2ELi2EN4cute5tupleIJNS5_1CILi128EEES8_NS7_ILi64EEEEEENS_10bfloat16_tEfNS_4arch4Sm80ELb1ELb0ELb1ELb0ELb0ELb0ELb0ELb0ELi2ELi4ELi4ELi4ELb0EEENS1_21CollectiveEpilogueBwdISA_SB_SD_Li256ELb0ELb0ELi2EEENS1_25SingleTileBwdLPTSchedulerILb0ELi128ELb0EEEEEEEEEvNT_6ParamsE$_ZN4cute3eso3ESOILb1ELb0EJNS_6LayoutINS_5tupleIJNS3_IJNS_1CILi8EEENS4_ILi1EEEEEENS4_ILi2EEEEEENS3_IJNS3_IJS6_NS4_ILi0EEEEEENS4_ILi8192EEEEEEEEiEEC2ERKSE_RKi:
[----:B------:R-:W-:Y:S02]  /*b150*/  IADD3 R2, R23, -c[0x0][0x20], RZ ;  /* 0x8000080017027a10 */ /* 0x000fe40007ffe0ff */
[----:B------:R-:W-:-:S03]  /*b160*/  MOV R5, 0x0 ;  /* 0x0000000000057802 */ /* 0x000fc60000000f00 */
[----:B------:R1:W-:Y:S01]  /*b170*/  STL [R2], R3 ;  /* 0x0000000302007387 */ /* 0x0003e20000100800 */
[----:B------:R-:W-:Y:S05]  /*b180*/  RET.REL.NODEC R4 `(_ZN7cutlass13device_kernelIN5flash19enable_sm80_to_sm89INS1_16FlashAttnBwdSm80INS1_25CollectiveMainloopBwdSm80ILi2ELi2EN4cute5tupleIJNS5_1CILi128EEES8_NS7_ILi64EEEEEENS_10bfloat16_tEfNS_4arch4Sm80ELb1ELb0ELb1ELb0ELb0ELb0ELb0ELb0ELi2ELi4ELi4ELi4ELb0EEENS1_21CollectiveEpilogueBwdISA_SB_SD_Li256ELb0ELb0ELi2EEENS1_25SingleTileBwdLPTSchedulerILb0ELi128ELb0EEEEEEEEEvNT_6ParamsE) ;  /* 0xffff4e7004007950 */ /* 0x000fea0003c3ffff */
        .type           $_ZN7cutlass13device_kernelIN5flash19enable_sm80_to_sm89INS1_16FlashAttnBwdSm80INS1_25CollectiveMainloopBwdSm80ILi2ELi2EN4cute5tupleIJNS5_1CILi128EEES8_NS7_ILi64EEEEEENS_10bfloat16_tEfNS_4arch4Sm80ELb1ELb0ELb1ELb0ELb0ELb0ELb0ELb0ELi2ELi4ELi4ELi4ELb0EEENS1_21CollectiveEpilogueBwdISA_SB_SD_Li256ELb0ELb0ELi2EEENS1_25SingleTileBwdLPTSchedulerILb0ELi128ELb0EEEEEEEEEvNT_6ParamsE$_ZN4cute3eso3ESOILb1ELb0EJNS_6LayoutINS_5tupleIJNS3_IJNS_1CILi8EEENS4_ILi1EEEEEENS4_ILi2EEEEEENS3_IJNS3_IJS6_NS4_ILi0EEEEEES5_EEEEENS_10ViewEngineIPN7cutlass10bfloat16_tEEEEEC2ERKSD_RKSI_,@function
        .size           $_ZN7cutlass13device_kernelIN5flash19enable_sm80_to_sm89INS1_16FlashAttnBwdSm80INS1_25CollectiveMainloopBwdSm80ILi2ELi2EN4cute5tupleIJNS5_1CILi128EEES8_NS7_ILi64EEEEEENS_10bfloat16_tEfNS_4arch4Sm80ELb1ELb0ELb1ELb0ELb0ELb0ELb0ELb0ELi2ELi4ELi4ELi4ELb0EEENS1_21CollectiveEpilogueBwdISA_SB_SD_Li256ELb0ELb0ELi2EEENS1_25SingleTileBwdLPTSchedulerILb0ELi128ELb0EEEEEEEEEvNT_6ParamsE$_ZN4cute3eso3ESOILb1ELb0EJNS_6LayoutINS_5tupleIJNS3_IJNS_1CILi8EEENS4_ILi1EEEEEENS4_ILi2EEEEEENS3_IJNS3_IJS6_NS4_ILi0EEEEEES5_EEEEENS_10ViewEngineIPN7cutlass10bfloat16_tEEEEEC2ERKSD_RKSI_,($_ZN7cutlass13device_kernelIN5flash19enable_sm80_to_sm89INS1_16FlashAttnBwdSm80INS1_25CollectiveMainloopBwdSm80ILi2ELi2EN4cute5tupleIJNS5_1CILi128EEES8_NS7_ILi64EEEEEENS_10bfloat16_tEfNS_4arch4Sm80ELb1ELb0ELb1ELb0ELb0ELb0ELb0ELb0ELi2ELi4ELi4ELi4ELb0EEENS1_21CollectiveEpilogueBwdISA_SB_SD_Li256ELb0ELb0ELi2EEENS1_25SingleTileBwdLPTSchedulerILb0ELi128ELb0EEEEEEEEEvNT_6ParamsE$_ZN4cute3eso3ESOILb1ELb0EJNS_6LayoutINS_5tupleIJNS3_IJNS_1CILi8EEENS4_ILi1EEEEEENS4_ILi2EEEEEENS3_IJNS3_IJS6_NS4_ILi0EEEEEES5_EEEEEiEEC2ERKSD_RKi - $_ZN7cutlass13device_kernelIN5flash19enable_sm80_to_sm89INS1_16FlashAttnBwdSm80INS1_25CollectiveMainloopBwdSm80ILi2ELi2EN4cute5tupleIJNS5_1CILi128EEES8_NS7_ILi64EEEEEENS_10bfloat16_tEfNS_4arch4Sm80ELb1ELb0ELb1ELb0ELb0ELb0ELb0ELb0ELi2ELi4ELi4ELi4ELb0EEENS1_21CollectiveEpilogueBwdISA_SB_SD_Li256ELb0ELb0ELi2EEENS1_25SingleTileBwdLPTSchedulerILb0ELi128ELb0EEEEEEEEEvNT_6ParamsE$_ZN4cute3eso3ESOILb1ELb0EJNS_6LayoutINS_5tupleIJNS3_IJNS_1CILi8EEENS4_ILi1EEEEEENS4_ILi2EEEEEENS3_IJNS3_IJS6_NS4_ILi0EEEEEES5_EEEEENS_10ViewEngineIPN7cutlass10bfloat16_tEEEEEC2ERKSD_RKSI_)
$_ZN7cutlass13device_kernelIN5flash19enable_sm80_to_sm89INS1_16FlashAttnBwdSm80INS1_25CollectiveMainloopBwdSm80ILi2ELi2EN4cute5tupleIJNS5_1CILi128EEES8_NS7_ILi64EEEEEENS_10bfloat16_tEfNS_4arch4Sm80ELb1ELb0ELb1ELb0ELb0ELb0ELb0ELb0ELi2ELi4ELi4ELi4ELb0EEENS1_21CollectiveEpilogueBwdISA_SB_SD_Li256ELb0ELb0ELi2EEENS1_25SingleTileBwdLPTSchedulerILb0ELi128ELb0EEEEEEEEEvNT_6ParamsE$_ZN4cute3eso3ESOILb1ELb0EJNS_6LayoutINS_5tupleIJNS3_IJNS_1CILi8EEENS4_ILi1EEEEEENS4_ILi2EEEEEENS3_IJNS3_IJS6_NS4_ILi0EEEEEES5_EEEEENS_10ViewEngineIPN7cutlass10bfloat16_tEEEEEC2ERKSD_RKSI_:
[----:B------:R-:W-:Y:S01]  /*b190*/  IADD3 R7, R67, -c[0x0][0x20], RZ ;  /* 0x8000080043077a10 */ /* 0x000fe20007ffe0ff */
[----:B------:R-:W-:Y:S01]  /*b1a0*/  IMAD.MOV.U32 R10, RZ, RZ, R6 ;  /* 0x000000ffff0a7224 */ /* 0x000fe200078e0006 */
[----:B------:R-:W-:Y:S01]  /*b1b0*/  MOV R11, R9 ;  /* 0x00000009000b7202 */ /* 0x000fe20000000f00 */
[----:B------:R-:W-:-:S04]  /*b1c0*/  IMAD.MOV.U32 R9, RZ, RZ, 0x0 ;  /* 0x00000000ff097424 */ /* 0x000fc800078e00ff */
[----:B------:R1:W-:Y:S01]  /*b1d0*/  STL.64 [R7], R10 ;  /* 0x0000000a07007387 */ /* 0x0003e20000100a00 */
[----:B------:R-:W-:Y:S05]  /*b1e0*/  RET.REL.NODEC R8 `(_ZN7cutlass13device_kernelIN5flash19enable_sm80_to_sm89INS1_16FlashAttnBwdSm80INS1_25CollectiveMainloopBwdSm80ILi2ELi2EN4cute5tupleIJNS5_1CILi128EEES8_NS7_ILi64EEEEEENS_10bfloat16_tEfNS_4arch4Sm80ELb1ELb0ELb1ELb0ELb0ELb0ELb0ELb0ELi2ELi4ELi4ELi4ELb0EEENS1_21CollectiveEpilogueBwdISA_SB_SD_Li256ELb0ELb0ELi2EEENS1_25SingleTileBwdLPTSchedulerILb0ELi128ELb0EEEEEEEEEvNT_6ParamsE) ;  /* 0xffff4e1008007950 */ /* 0x000fea0003c3ffff */
        .type           $_ZN7cutlass13device_kernelIN5flash19enable_sm80_to_sm89INS1_16FlashAttnBwdSm80INS1_25CollectiveMainloopBwdSm80ILi2ELi2EN4cute5tupleIJNS5_1CILi128EEES8_NS7_ILi64EEEEEENS_10bfloat16_tEfNS_4arch4Sm80ELb1ELb0ELb1ELb0ELb0ELb0ELb0ELb0ELi2ELi4ELi4ELi4ELb0EEENS1_21CollectiveEpilogueBwdISA_SB_SD_Li256ELb0ELb0ELi2EEENS1_25SingleTileBwdLPTSchedulerILb0ELi128ELb0EEEEEEEEEvNT_6ParamsE$_ZN4cute3eso3ESOILb1ELb0EJNS_6LayoutINS_5tupleIJNS3_IJNS_1CILi8EEENS4_ILi1EEEEEENS4_ILi2EEEEEENS3_IJNS3_IJS6_NS4_ILi0EEEEEES5_EEEEEiEEC2ERKSD_RKi,@function
        .size           $_ZN7cutlass13device_kernelIN5flash19enable_sm80_to_sm89INS1_16FlashAttnBwdSm80INS1_25CollectiveMainloopBwdSm80ILi2ELi2EN4cute5tupleIJNS5_1CILi128EEES8_NS7_ILi64EEEEEENS_10bfloat16_tEfNS_4arch4Sm80ELb1ELb0ELb1ELb0ELb0ELb0ELb0ELb0ELi2ELi4ELi4ELi4ELb0EEENS1_21CollectiveEpilogueBwdISA_SB_SD_Li256ELb0ELb0ELi2EEENS1_25SingleTileBwdLPTSchedulerILb0ELi128ELb0EEEEEEEEEvNT_6ParamsE$_ZN4cute3eso3ESOILb1ELb0EJNS_6LayoutINS_5tupleIJNS3_IJNS_1CILi8EEENS4_ILi1EEEEEENS4_ILi2EEEEEENS3_IJNS3_IJS6_NS4_ILi0EEEEEES5_EEEEEiEEC2ERKSD_RKi,($_ZN7cutlass13device_kernelIN5flash19enable_sm80_to_sm89INS1_16FlashAttnBwdSm80INS1_25CollectiveMainloopBwdSm80ILi2ELi2EN4cute5tupleIJNS5_1CILi128EEES8_NS7_ILi64EEEEEENS_10bfloat16_tEfNS_4arch4Sm80ELb1ELb0ELb1ELb0ELb0ELb0ELb0ELb0ELi2ELi4ELi4ELi4ELb0EEENS1_21CollectiveEpilogueBwdISA_SB_SD_Li256ELb0ELb0ELi2EEENS1_25SingleTileBwdLPTSchedulerILb0ELi128ELb0EEEEEEEEEvNT_6ParamsE$_ZN4cute3eso3ESOILb1ELb0EJNS_6LayoutINS_5tupleIJNS3_IJNS_1CILi8EEENS4_ILi1EEEEEENS4_ILi2EEENS3_IJNS4_ILi4EEES8_EEEEEENS3_IJNS3_IJS6_NS4_ILi0EEEEEES5_NS3_IJNS4_ILi32EEENS4_ILi16EEEEEEEEEEENS_10ViewEngineIPN7cutlass10bfloat16_tEEEEEC2ERKSI_RKSN_ - $_ZN7cutlass13device_kernelIN5flash19enable_sm80_to_sm89INS1_16FlashAttnBwdSm80INS1_25CollectiveMainloopBwdSm80ILi2ELi2EN4cute5tupleIJNS5_1CILi128EEES8_NS7_ILi64EEEEEENS_10bfloat16_tEfNS_4arch4Sm80ELb1ELb0ELb1ELb0ELb0ELb0ELb0ELb0ELi2ELi4ELi4ELi4ELb0EEENS1_21CollectiveEpilogueBwdISA_SB_SD_Li256ELb0ELb0ELi2EEENS1_25SingleTileBwdLPTSchedulerILb0ELi128ELb0EEEEEEEEEvNT_6ParamsE$_ZN4cute3eso3ESOILb1ELb0EJNS_6LayoutINS_5tupleIJNS3_IJNS_1CILi8EEENS4_ILi1EEEEEENS4_ILi2EEEEEENS3_IJNS3_IJS6_NS4_ILi0EEEEEES5_EEEEEiEEC2ERKSD_RKi)
$_ZN7cutlass13device_kernelIN5flash19enable_sm80_to_sm89INS1_16FlashAttnBwdSm80INS1_25CollectiveMainloopBwdSm80ILi2ELi2EN4cute5tupleIJNS5_1CILi128EEES8_NS7_ILi64EEEEEENS_10bfloat16_tEfNS_4arch4Sm80ELb1ELb0ELb1ELb0ELb0ELb0ELb0ELb0ELi2ELi4ELi4ELi4ELb0EEENS1_21CollectiveEpilogueBwdISA_SB_SD_Li256ELb0ELb0ELi2EEENS1_25SingleTileBwdLPTSchedulerILb0ELi128ELb0EEEEEEEEEvNT_6ParamsE$_ZN4cute3eso3ESOILb1ELb0EJNS_6LayoutINS_5tupleIJNS3_IJNS_1CILi8EEENS4_ILi1EEEEEENS4_ILi2EEEEEENS3_IJNS3_IJS6_NS4_ILi0EEEEEES5_EEEEEiEEC2ERKSD_RKi:
[----:B------:R-:W-:Y:S02]  /*b1f0*/  IADD3 R2, R2, -c[0x0][0x20], RZ ;  /* 0x8000080002027a10 */ /* 0x000fe40007ffe0ff */
[----:B------:R-:W-:-:S03]  /*b200*/  MOV R7, 0x0 ;  /* 0x0000000000077802 */ /* 0x000fc60000000f00 */
[----:B------:R1:W-:Y:S01]  /*b210*/  STL [R2], R3 ;  /* 0x0000000302007387 */ /* 0x0003e20000100800 */
[----:B------:R-:W-:Y:S05]  /*b220*/  RET.REL.NODEC R6 `(_ZN7cutlass13device_kernelIN5flash19enable_sm80_to_sm89INS1_16FlashAttnBwdSm80INS1_25CollectiveMainloopBwdSm80ILi2ELi2EN4cute5tupleIJNS5_1CILi128EEES8_NS7_ILi64EEEEEENS_10bfloat16_tEfNS_4arch4Sm80ELb1ELb0ELb1ELb0ELb0ELb0ELb0ELb0ELi2ELi4ELi4ELi4ELb0EEENS1_21CollectiveEpilogueBwdISA_SB_SD_Li256ELb0ELb0ELi2EEENS1_25SingleTileBwdLPTSchedulerILb0ELi128ELb0EEEEEEEEEvNT_6ParamsE) ;  /* 0xffff4dd006007950 */ /* 0x000fea0003c3ffff */
        .type           $_ZN7cutlass13device_kernelIN5flash19enable_sm80_to_sm89INS1_16FlashAttnBwdSm80INS1_25CollectiveMainloopBwdSm80ILi2ELi2EN4cute5tupleIJNS5_1CILi128EEES8_NS7_ILi64EEEEEENS_10bfloat16_tEfNS_4arch4Sm80ELb1ELb0ELb1ELb0ELb0ELb0ELb0ELb0ELi2ELi4ELi4ELi4ELb0EEENS1_21CollectiveEpilogueBwdISA_SB_SD_Li256ELb0ELb0ELi2EEENS1_25SingleTileBwdLPTSchedulerILb0ELi128ELb0EEEEEEEEEvNT_6ParamsE$_ZN4cute3eso3ESOILb1ELb0EJNS_6LayoutINS_5tupleIJNS3_IJNS_1CILi8EEENS4_ILi1EEEEEENS4_ILi2EEENS3_IJNS4_ILi4EEES8_EEEEEENS3_IJNS3_IJS6_NS4_ILi0EEEEEES5_NS3_IJNS4_ILi32EEENS4_ILi16EEEEEEEEEEENS_10ViewEngineIPN7cutlass10bfloat16_tEEEEEC2ERKSI_RKSN_,@function
        .size           $_ZN7cutlass13device_kernelIN5flash19enable_sm80_to_sm89INS1_16FlashAttnBwdSm80INS1_25CollectiveMainloopBwdSm80ILi2ELi2EN4cute5tupleIJNS5_1CILi128EEES8_NS7_ILi64EEEEEENS_10bfloat16_tEfNS_4arch4Sm80ELb1ELb0ELb1ELb0ELb0ELb0ELb0ELb0ELi2ELi4ELi4ELi4ELb0EEENS1_21CollectiveEpilogueBwdISA_SB_SD_Li256ELb0ELb0ELi2EEENS1_25SingleTileBwdLPTSchedulerILb0ELi128ELb0EEEEEEEEEvNT_6ParamsE$_ZN4cute3eso3ESOILb1ELb0EJNS_6LayoutINS_5tupleIJNS3_IJNS_1CILi8EEENS4_ILi1EEEEEENS4_ILi2EEENS3_IJNS4_ILi4EEES8_EEEEEENS3_IJNS3_IJS6_NS4_ILi0EEEEEES5_NS3_IJNS4_ILi32EEENS4_ILi16EEEEEEEEEEENS_10ViewEngineIPN7cutlass10bfloat16_tEEEEEC2ERKSI_RKSN_,($_ZN7cutlass13device_kernelIN5flash19enable_sm80_to_sm89INS1_16FlashAttnBwdSm80INS1_25CollectiveMainloopBwdSm80ILi2ELi2EN4cute5tupleIJNS5_1CILi128EEES8_NS7_ILi64EEEEEENS_10bfloat16_tEfNS_4arch4Sm80ELb1ELb0ELb1ELb0ELb0ELb0ELb0ELb0ELi2ELi4ELi4ELi4ELb0EEENS1_21CollectiveEpilogueBwdISA_SB_SD_Li256ELb0ELb0ELi2EEENS1_25SingleTileBwdLPTSchedulerILb0ELi128ELb0EEEEEEEEEvNT_6ParamsE$_ZN4cute3eso3ESOILb1ELb0EJNS_6LayoutINS_5tupleIJNS3_IJNS_1CILi8EEENS4_ILi1EEEEEENS4_ILi2EEENS4_ILi4EEEEEENS3_IJNS3_IJS6_NS4_ILi0EEEEEES5_NS4_ILi16EEEEEEEENS_10ViewEngineIPN7cutlass10bfloat16_tEEEEEC2ERKSF_RKSK_ - $_ZN7cutlass13device_kernelIN5flash19enable_sm80_to_sm89INS1_16FlashAttnBwdSm80INS1_25CollectiveMainloopBwdSm80ILi2ELi2EN4cute5tupleIJNS5_1CILi128EEES8_NS7_ILi64EEEEEENS_10bfloat16_tEfNS_4arch4Sm80ELb1ELb0ELb1ELb0ELb0ELb0ELb0ELb0ELi2ELi4ELi4ELi4ELb0EEENS1_21CollectiveEpilogueBwdISA_SB_SD_Li256ELb0ELb0ELi2EEENS1_25SingleTileBwdLPTSchedulerILb0ELi128ELb0EEEEEEEEEvNT_6ParamsE$_ZN4cute3eso3ESOILb1ELb0EJNS_6LayoutINS_5tupleIJNS3_IJNS_1CILi8EEENS4_ILi1EEEEEENS4_ILi2EEENS3_IJNS4_ILi4EEES8_EEEEEENS3_IJNS3_IJS6_NS4_ILi0EEEEEES5_NS3_IJNS4_ILi32EEENS4_ILi16EEEEEEEEEEENS_10ViewEngineIPN7cutlass10bfloat16_tEEEEEC2ERKSI_RKSN_)
$_ZN7cutlass13device_kernelIN5flash19enable_sm80_to_sm89INS1_16FlashAttnBwdSm80INS1_25CollectiveMainloopBwdSm80ILi2ELi2EN4cute5tupleIJNS5_1CILi128EEES8_NS7_ILi64EEEEEENS_10bfloat16_tEfNS_4arch4Sm80ELb1ELb0ELb1ELb0ELb0ELb0ELb0ELb0ELi2ELi4ELi4ELi4ELb0EEENS1_21CollectiveEpilogueBwdISA_SB_SD_Li256ELb0ELb0ELi2EEENS1_25SingleTileBwdLPTSchedulerILb0ELi128ELb0EEEEEEEEEvNT_6ParamsE$_ZN4cute3eso3ESOILb1ELb0EJNS_6LayoutINS_5tupleIJNS3_IJNS_1CILi8EEENS4_ILi1EEEEEENS4_ILi2EEENS3_IJNS4_ILi4EEES8_EEEEEENS3_IJNS3_IJS6_NS4_ILi0EEEEEES5_NS3_IJNS4_ILi32EEENS4_ILi16EEEEEEEEEEENS_10ViewEngineIPN7cutlass10bfloat16_tEEEEEC2ERKSI_RKSN_:
[----:B------:R-:W-:Y:S02]  /*b230*/  IADD3 R2, R67, -c[0x0][0x20], RZ ;  /* 0x8000080043027a10 */ /* 0x000fe40007ffe0ff */
[----:B------:R-:W-:-:S03]  /*b240*/  MOV R5, 0x0 ;  /* 0x0000000000057802 */ /* 0x000fc60000000f00 */
[----:B------:R1:W-:Y:S01]  /*b250*/  STL.64 [R2], R62 ;  /* 0x0000003e02007387 */ /* 0x0003e20000100a00 */
[----:B------:R-:W-:Y:S05]  /*b260*/  RET.REL.NODEC R4 `(_ZN7cutlass13device_kernelIN5flash19enable_sm80_to_sm89INS1_16FlashAttnBwdSm80INS1_25CollectiveMainloopBwdSm80ILi2ELi2EN4cute5tupleIJNS5_1CILi128EEES8_NS7_ILi64EEEEEENS_10bfloat16_tEfNS_4arch4Sm80ELb1ELb0ELb1ELb0ELb0ELb0ELb0ELb0ELi2ELi4ELi4ELi4ELb0EEENS1_21CollectiveEpilogueBwdISA_SB_SD_Li256ELb0ELb0ELi2EEENS1_25SingleTileBwdLPTSchedulerILb0ELi128ELb0EEEEEEEEEvNT_6ParamsE) ;  /* 0xffff4d9004007950 */ /* 0x000fea0003c3ffff */
        .type           $_ZN7cutlass13device_kernelIN5flash19enable_sm80_to_sm89INS1_16FlashAttnBwdSm80INS1_25CollectiveMainloopBwdSm80ILi2ELi2EN4cute5tupleIJNS5_1CILi128EEES8_NS7_ILi64EEEEEENS_10bfloat16_tEfNS_4arch4Sm80ELb1ELb0ELb1ELb0ELb0ELb0ELb0ELb0ELi2ELi4ELi4ELi4ELb0EEENS1_21CollectiveEpilogueBwdISA_SB_SD_Li256ELb0ELb0ELi2EEENS1_25SingleTileBwdLPTSchedulerILb0ELi128ELb0EEEEEEEEEvNT_6ParamsE$_ZN4cute3eso3ESOILb1ELb0EJNS_6LayoutINS_5tupleIJNS3_IJNS_1CILi8EEENS4_ILi1EEEEEENS4_ILi2EEENS4_ILi4EEEEEENS3_IJNS3_IJS6_NS4_ILi0EEEEEES5_NS4_ILi16EEEEEEEENS_10ViewEngineIPN7cutlass10bfloat16_tEEEEEC2ERKSF_RKSK_,@function
        .size           $_ZN7cutlass13device_kernelIN5flash19enable_sm80_to_sm89INS1_16FlashAttnBwdSm80INS1_25CollectiveMainloopBwdSm80ILi2ELi2EN4cute5tupleIJNS5_1CILi128EEES8_NS7_ILi64EEEEEENS_10bfloat16_tEfNS_4arch4Sm80ELb1ELb0ELb1ELb0ELb0ELb0ELb0ELb0ELi2ELi4ELi4ELi4ELb0EEENS1_21CollectiveEpilogueBwdISA_SB_SD_Li256ELb0ELb0ELi2EEENS1_25SingleTileBwdLPTSchedulerILb0ELi128ELb0EEEEEEEEEvNT_6ParamsE$_ZN4cute3eso3ESOILb1ELb0EJNS_6LayoutINS_5tupleIJNS3_IJNS_1CILi8EEENS4_ILi1EEEEEENS4_ILi2EEENS4_ILi4EEEEEENS3_IJNS3_IJS6_NS4_ILi0EEEEEES5_NS4_ILi16EEEEEEEENS_10ViewEngineIPN7cutlass10bfloat16_tEEEEEC2ERKSF_RKSK_,($_ZN7cutlass13device_kernelIN5flash19enable_sm80_to_sm89INS1_16FlashAttnBwdSm80INS1_25CollectiveMainloopBwdSm80ILi2ELi2EN4cute5tupleIJNS5_1CILi128EEES8_NS7_ILi64EEEEEENS_10bfloat16_tEfNS_4arch4Sm80ELb1ELb0ELb1ELb0ELb0ELb0ELb0ELb0ELi2ELi4ELi4ELi4ELb0EEENS1_21CollectiveEpilogueBwdISA_SB_SD_Li256ELb0ELb0ELi2EEENS1_25SingleTileBwdLPTSchedulerILb0ELi128ELb0EEEEEEEEEvNT_6ParamsE$_ZN4cute3eso3ESOILb1ELb0EJNS_6LayoutINS_5tupleIJNS3_IJNS_1CILi8EEENS4_ILi1EEEEEENS4_ILi2EEES5_EEENS3_IJNS3_IJS6_NS4_ILi0EEEEEENS4_ILi64EEES5_EEEEENS_10ViewEngineIPN7cutlass10bfloat16_tEEEEEC2ERKSE_RKSJ_ - $_ZN7cutlass13device_kernelIN5flash19enable_sm80_to_sm89INS1_16FlashAttnBwdSm80INS1_25CollectiveMainloopBwdSm80ILi2ELi2EN4cute5tupleIJNS5_1CILi128EEES8_NS7_ILi64EEEEEENS_10bfloat16_tEfNS_4arch4Sm80ELb1ELb0ELb1ELb0ELb0ELb0ELb0ELb0ELi2ELi4ELi4ELi4ELb0EEENS1_21CollectiveEpilogueBwdISA_SB_SD_Li256ELb0ELb0ELi2EEENS1_25SingleTileBwdLPTSchedulerILb0ELi128ELb0EEEEEEEEEvNT_6ParamsE$_ZN4cute3eso3ESOILb1ELb0EJNS_6LayoutINS_5tupleIJNS3_IJNS_1CILi8EEENS4_ILi1EEEEEENS4_ILi2EEENS4_ILi4EEEEEENS3_IJNS3_IJS6_NS4_ILi0EEEEEES5_NS4_ILi16EEEEEEEENS_10ViewEngineIPN7cutlass10bfloat16_tEEEEEC2ERKSF_RKSK_)
$_ZN7cutlass13device_kernelIN5flash19enable_sm80_to_sm89INS1_16FlashAttnBwdSm80INS1_25CollectiveMainloopBwdSm80ILi2ELi2EN4cute5tupleIJNS5_1CILi128EEES8_NS7_ILi64EEEEEENS_10bfloat16_tEfNS_4arch4Sm80ELb1ELb0ELb1ELb0ELb0ELb0ELb0ELb0ELi2ELi4ELi4ELi4ELb0EEENS1_21CollectiveEpilogueBwdISA_SB_SD_Li256ELb0ELb0ELi2EEENS1_25SingleTileBwdLPTSchedulerILb0ELi128ELb0EEEEEEEEEvNT_6ParamsE$_ZN4cute3eso3ESOILb1ELb0EJNS_6LayoutINS_5tupleIJNS3_IJNS_1CILi8EEENS4_ILi1EEEEEENS4_ILi2EEENS4_ILi4EEEEEENS3_IJNS3_IJS6_NS4_ILi0EEEEEES5_NS4_ILi16EEEEEEEENS_10ViewEngineIPN7cutlass10bfloat16_tEEEEEC2ERKSF_RKSK_:
[----:B------:R-:W-:Y:S01]  /*b270*/  IADD3 R2, R23, -c[0x0][0x20], RZ ;  /* 0x8000080017027a10 */ /* 0x000fe20007ffe0ff */
[----:B------:R-:W-:Y:S01]  /*b280*/  IMAD.MOV.U32 R7, RZ, RZ, R3 ;  /* 0x000000ffff077224 */ /* 0x000fe200078e0003 */
[----:B------:R-:W-:-:S04]  /*b290*/  MOV R5, 0x0 ;  /* 0x0000000000057802 */ /* 0x000fc80000000f00 */
[----:B------:R1:W-:Y:S01]  /*b2a0*/  STL.64 [R2], R6 ;  /* 0x0000000602007387 */ /* 0x0003e20000100a00 */
[----:B------:R-:W-:Y:S05]  /*b2b0*/  RET.REL.NODEC R4 `(_ZN7cutlass13device_kernelIN5flash19enable_sm80_to_sm89INS1_16FlashAttnBwdSm80INS1_25CollectiveMainloopBwdSm80ILi2ELi2EN4cute5tupleIJNS5_1CILi128EEES8_NS7_ILi64EEEEEENS_10bfloat16_tEfNS_4arch4Sm80ELb1ELb0ELb1ELb0ELb0ELb0ELb0ELb0ELi2ELi4ELi4ELi4ELb0EEENS1_21CollectiveEpilogueBwdISA_SB_SD_Li256ELb0ELb0ELi2EEENS1_25SingleTileBwdLPTSchedulerILb0ELi128ELb0EEEEEEEEEvNT_6ParamsE) ;  /* 0xffff4d4004007950 */ /* 0x000fea0003c3ffff */
        .type           $_ZN7cutlass13device_kernelIN5flash19enable_sm80_to_sm89INS1_16FlashAttnBwdSm80INS1_25CollectiveMainloopBwdSm80ILi2ELi2EN4cute5tupleIJNS5_1CILi128EEES8_NS7_ILi64EEEEEENS_10bfloat16_tEfNS_4arch4Sm80ELb1ELb0ELb1ELb0ELb0ELb0ELb0ELb0ELi2ELi4ELi4ELi4ELb0EEENS1_21CollectiveEpilogueBwdISA_SB_SD_Li256ELb0ELb0ELi2EEENS1_25SingleTileBwdLPTSchedulerILb0ELi128ELb0EEEEEEEEEvNT_6ParamsE$_ZN4cute3eso3ESOILb1ELb0EJNS_6LayoutINS_5tupleIJNS3_IJNS_1CILi8EEENS4_ILi1EEEEEENS4_ILi2EEES5_EEENS3_IJNS3_IJS6_NS4_ILi0EEEEEENS4_ILi64EEES5_EEEEENS_10ViewEngineIPN7cutlass10bfloat16_tEEEEEC2ERKSE_RKSJ_,@function
        .size           $_ZN7cutlass13device_kernelIN5flash19enable_sm80_to_sm89INS1_16FlashAttnBwdSm80INS1_25CollectiveMainloopBwdSm80ILi2ELi2EN4cute5tupleIJNS5_1CILi128EEES8_NS7_ILi64EEEEEENS_10bfloat16_tEfNS_4arch4Sm80ELb1ELb0ELb1ELb0ELb0ELb0ELb0ELb0ELi2ELi4ELi4ELi4ELb0EEENS1_21CollectiveEpilogueBwdISA_SB_SD_Li256ELb0ELb0ELi2EEENS1_25SingleTileBwdLPTSchedulerILb0ELi128ELb0EEEEEEEEEvNT_6ParamsE$_ZN4cute3eso3ESOILb1ELb0EJNS_6LayoutINS_5tupleIJNS3_IJNS_1CILi8EEENS4_ILi1EEEEEENS4_ILi2EEES5_EEENS3_IJNS3_IJS6_NS4_ILi0EEEEEENS4_ILi64EEES5_EEEEENS_10ViewEngineIPN7cutlass10bfloat16_tEEEEEC2ERKSE_RKSJ_,($_ZN7cutlass13device_kernelIN5flash19enable_sm80_to_sm89INS1_16FlashAttnBwdSm80INS1_25CollectiveMainloopBwdSm80ILi2ELi2EN4cute5tupleIJNS5_1CILi128EEES8_NS7_ILi64EEEEEENS_10bfloat16_tEfNS_4arch4Sm80ELb1ELb0ELb1ELb0ELb0ELb0ELb0ELb0ELi2ELi4ELi4ELi4ELb0EEENS1_21CollectiveEpilogueBwdISA_SB_SD_Li256ELb0ELb0ELi2EEENS1_25SingleTileBwdLPTSchedulerILb0ELi128ELb0EEEEEEEEEvNT_6ParamsE$_ZN4cute3eso3ESOILb1ELb0EJNS_6LayoutINS_5tupleIJNS3_IJNS_1CILi8EEENS4_ILi1EEEEEENS4_ILi4EEEEEENS3_IJNS3_IJS6_NS4_ILi0EEEEEENS4_ILi2048EEEEEEEENS_10ViewEngineINS_8smem_ptrIPN7cutlass10bfloat16_tEEEEEEEC2ERKSE_RKSL_ - $_ZN7cutlass13device_kernelIN5flash19enable_sm80_to_sm89INS1_16FlashAttnBwdSm80INS1_25CollectiveMainloopBwdSm80ILi2ELi2EN4cute5tupleIJNS5_1CILi128EEES8_NS7_ILi64EEEEEENS_10bfloat16_tEfNS_4arch4Sm80ELb1ELb0ELb1ELb0ELb0ELb0ELb0ELb0ELi2ELi4ELi4ELi4ELb0EEENS1_21CollectiveEpilogueBwdISA_SB_SD_Li256ELb0ELb0ELi2EEENS1_25SingleTileBwdLPTSchedulerILb0ELi128ELb0EEEEEEEEEvNT_6ParamsE$_ZN4cute3eso3ESOILb1ELb0EJNS_6LayoutINS_5tupleIJNS3_IJNS_1CILi8EEENS4_ILi1EEEEEENS4_ILi2EEES5_EEENS3_IJNS3_IJS6_NS4_ILi0EEEEEENS4_ILi64EEES5_EEEEENS_10ViewEngineIPN7cutlass10bfloat16_tEEEEEC2ERKSE_RKSJ_)
$_ZN7cutlass13device_kernelIN5flash19enable_sm80_to_sm89INS1_16FlashAttnBwdSm80INS1_25CollectiveMainloopBwdSm80ILi2ELi2EN4cute5tupleIJNS5_1CILi128EEES8_NS7_ILi64EEEEEENS_10bfloat16_tEfNS_4arch4Sm80ELb1ELb0ELb1ELb0ELb0ELb0ELb0ELb0ELi2ELi4ELi4ELi4ELb0EEENS1_21CollectiveEpilogueBwdISA_SB_SD_Li256ELb0ELb0ELi2EEENS1_25SingleTileBwdLPTSchedulerILb0ELi128ELb0EEEEEEEEEvNT_6ParamsE$_ZN4cute3eso3ESOILb1ELb0EJNS_6LayoutINS_5tupleIJNS3_IJNS_1CILi8EEENS4_ILi1EEEEEENS4_ILi2EEES5_EEENS3_IJNS3_IJS6_NS4_ILi0EEEEEENS4_ILi64EEES5_EEEEENS_10ViewEngineIPN7cutlass10bfloat16_tEEEEEC2ERKSE_RKSJ_:
[----:B------:R-:W-:Y:S01]  /*b2c0*/  IADD3 R2, R23, -c[0x0][0x20], RZ ;  /* 0x8000080017027a10 */ /* 0x000fe20007ffe0ff */
[----:B------:R-:W-:Y:S01]  /*b2d0*/  IMAD.MOV.U32 R7, RZ, RZ, R3 ;  /* 0x000000ffff077224 */ /* 0x000fe200078e0003 */
[----:B------:R-:W-:-:S04]  /*b2e0*/  MOV R5, 0x0 ;  /* 0x0000000000057802 */ /* 0x000fc80000000f00 */
[----:B------:R1:W-:Y:S01]  /*b2f0*/  STL.64 [R2], R6 ;  /* 0x0000000602007387 */ /* 0x0003e20000100a00 */
[----:B------:R-:W-:Y:S05]  /*b300*/  RET.REL.NODEC R4 `(_ZN7cutlass13device_kernelIN5flash19enable_sm80_to_sm89INS1_16FlashAttnBwdSm80INS1_25CollectiveMainloopBwdSm80ILi2ELi2EN4cute5tupleIJNS5_1CILi128EEES8_NS7_ILi64EEEEEENS_10bfloat16_tEfNS_4arch4Sm80ELb1ELb0ELb1ELb0ELb0ELb0ELb0ELb0ELi2ELi4ELi4ELi4ELb0EEENS1_21CollectiveEpilogueBwdISA_SB_SD_Li256ELb0ELb0ELi2EEENS1_25SingleTileBwdLPTSchedulerILb0ELi128ELb0EEEEEEEEEvNT_6ParamsE) ;  /* 0xffff4cf004007950 */ /* 0x000fea0003c3ffff */
        .type           $_ZN7cutlass13device_kernelIN5flash19enable_sm80_to_sm89INS1_16FlashAttnBwdSm80INS1_25CollectiveMainloopBwdSm80ILi2ELi2EN4cute5tupleIJNS5_1CILi128EEES8_NS7_ILi64EEEEEENS_10bfloat16_tEfNS_4arch4Sm80ELb1ELb0ELb1ELb0ELb0ELb0ELb0ELb0ELi2ELi4ELi4ELi4ELb0EEENS1_21CollectiveEpilogueBwdISA_SB_SD_Li256ELb0ELb0ELi2EEENS1_25SingleTileBwdLPTSchedulerILb0ELi128ELb0EEEEEEEEEvNT_6ParamsE$_ZN4cute3eso3ESOILb1ELb0EJNS_6LayoutINS_5tupleIJNS3_IJNS_1CILi8EEENS4_ILi1EEEEEENS4_ILi4EEEEEENS3_IJNS3_IJS6_NS4_ILi0EEEEEENS4_ILi2048EEEEEEEENS_10ViewEngineINS_8smem_ptrIPN7cutlass10bfloat16_tEEEEEEEC2ERKSE_RKSL_,@function
        .size           $_ZN7cutlass13device_kernelIN5flash19enable_sm80_to_sm89INS1_16FlashAttnBwdSm80INS1_25CollectiveMainloopBwdSm80ILi2ELi2EN4cute5tupleIJNS5_1CILi128EEES8_NS7_ILi64EEEEEENS_10bfloat16_tEfNS_4arch4Sm80ELb1ELb0ELb1ELb0ELb0ELb0ELb0ELb0ELi2ELi4ELi4ELi4ELb0EEENS1_21CollectiveEpilogueBwdISA_SB_SD_Li256ELb0ELb0ELi2EEENS1_25SingleTileBwdLPTSchedulerILb0ELi128ELb0EEEEEEEEEvNT_6ParamsE$_ZN4cute3eso3ESOILb1ELb0EJNS_6LayoutINS_5tupleIJNS3_IJNS_1CILi8EEENS4_ILi1EEEEEENS4_ILi4EEEEEENS3_IJNS3_IJS6_NS4_ILi0EEEEEENS4_ILi2048EEEEEEEENS_10ViewEngineINS_8smem_ptrIPN7cutlass10bfloat16_tEEEEEEEC2ERKSE_RKSL_,($_ZN7cutlass13device_kernelIN5flash19enable_sm80_to_sm89INS1_16FlashAttnBwdSm80INS1_25CollectiveMainloopBwdSm80ILi2ELi2EN4cute5tupleIJNS5_1CILi128EEES8_NS7_ILi64EEEEEENS_10bfloat16_tEfNS_4arch4Sm80ELb1ELb0ELb1ELb0ELb0ELb0ELb0ELb0ELi2ELi4ELi4ELi4ELb0EEENS1_21CollectiveEpilogueBwdISA_SB_SD_Li256ELb0ELb0ELi2EEENS1_25SingleTileBwdLPTSchedulerILb0ELi128ELb0EEEEEEEEEvNT_6ParamsE$_ZN4cute3eso3ESOILb1ELb0EJNS_6LayoutINS_5tupleIJNS3_IJNS_1CILi8EEENS4_ILi1EEEEEENS4_ILi4EEEEEENS3_IJNS3_IJS6_NS4_ILi0EEEEEENS4_ILi2048EEEEEEEEiEEC2ERKSE_RKi - $_ZN7cutlass13device_kernelIN5flash19enable_sm80_to_sm89INS1_16FlashAttnBwdSm80INS1_25CollectiveMainloopBwdSm80ILi2ELi2EN4cute5tupleIJNS5_1CILi128EEES8_NS7_ILi64EEEEEENS_10bfloat16_tEfNS_4arch4Sm80ELb1ELb0ELb1ELb0ELb0ELb0ELb0ELb0ELi2ELi4ELi4ELi4ELb0EEENS1_21CollectiveEpilogueBwdISA_SB_SD_Li256ELb0ELb0ELi2EEENS1_25SingleTileBwdLPTSchedulerILb0ELi128ELb0EEEEEEEEEvNT_6ParamsE$_ZN4cute3eso3ESOILb1ELb0EJNS_6LayoutINS_5tupleIJNS3_IJNS_1CILi8EEENS4_ILi1EEEEEENS4_ILi4EEEEEENS3_IJNS3_IJS6_NS4_ILi0EEEEEENS4_ILi2048EEEEEEEENS_10ViewEngineINS_8smem_ptrIPN7cutlass10bfloat16_tEEEEEEEC2ERKSE_RKSL_)
$_ZN7cutlass13device_kernelIN5flash19enable_sm80_to_sm89INS1_16FlashAttnBwdSm80INS1_25CollectiveMainloopBwdSm80ILi2ELi2EN4cute5tupleIJNS5_1CILi128EEES8_NS7_ILi64EEEEEENS_10bfloat16_tEfNS_4arch4Sm80ELb1ELb0ELb1ELb0ELb0ELb0ELb0ELb0ELi2ELi4ELi4ELi4ELb0EEENS1_21CollectiveEpilogueBwdISA_SB_SD_Li256ELb0ELb0ELi2EEENS1_25SingleTileBwdLPTSchedulerILb0ELi128ELb0EEEEEEEEEvNT_6ParamsE$_ZN4cute3eso3ESOILb1ELb0EJNS_6LayoutINS_5tupleIJNS3_IJNS_1CILi8EEENS4_ILi1EEEEEENS4_ILi4EEEEEENS3_IJNS3_IJS6_NS4_ILi0EEEEEENS4_ILi2048EEEEEEEENS_10ViewEngineINS_8smem_ptrIPN7cutlass10bfloat16_tEEEEEEEC2ERKSE_RKSL_:
[----:B------:R-:W-:Y:S02]  /*b310*/  IADD3 R4, R23, -c[0x0][0x20], RZ ;  /* 0x8000080017047a10 */ /* 0x000fe40007ffe0ff */
[----:B------:R-:W-:-:S03]  /*b320*/  MOV R7, 0x0 ;  /* 0x0000000000077802 */ /* 0x000fc60000000f00 */
[----:B------:R1:W-:Y:S01]  /*b330*/  STL.64 [R4], R2 ;  /* 0x0000000204007387 */ /* 0x0003e20000100a00 */
[----:B------:R-:W-:Y:S05]  /*b340*/  RET.REL.NODEC R6 `(_ZN7cutlass13device_kernelIN5flash19enable_sm80_to_sm89INS1_16FlashAttnBwdSm80INS1_25CollectiveMainloopBwdSm80ILi2ELi2EN4cute5tupleIJNS5_1CILi128EEES8_NS7_ILi64EEEEEENS_10bfloat16_tEfNS_4arch4Sm80ELb1ELb0ELb1ELb0ELb0ELb0ELb0ELb0ELi2ELi4ELi4ELi4ELb0EEENS1_21CollectiveEpilogueBwdISA_SB_SD_Li256ELb0ELb0ELi2EEENS1_25SingleTileBwdLPTSchedulerILb0ELi128ELb0EEEEEEEEEvNT_6ParamsE) ;  /* 0xffff4cb006007950 */ /* 0x000fea0003c3ffff */
        .type           $_ZN7cutlass13device_kernelIN5flash19enable_sm80_to_sm89INS1_16FlashAttnBwdSm80INS1_25CollectiveMainloopBwdSm80ILi2ELi2EN4cute5tupleIJNS5_1CILi128EEES8_NS7_ILi64EEEEEENS_10bfloat16_tEfNS_4arch4Sm80ELb1ELb0ELb1ELb0ELb0ELb0ELb0ELb0ELi2ELi4ELi4ELi4ELb0EEENS1_21CollectiveEpilogueBwdISA_SB_SD_Li256ELb0ELb0ELi2EEENS1_25SingleTileBwdLPTSchedulerILb0ELi128ELb0EEEEEEEEEvNT_6ParamsE$_ZN4cute3eso3ESOILb1ELb0EJNS_6LayoutINS_5tupleIJNS3_IJNS_1CILi8EEENS4_ILi1EEEEEENS4_ILi4EEEEEENS3_IJNS3_IJS6_NS4_ILi0EEEEEENS4_ILi2048EEEEEEEEiEEC2ERKSE_RKi,@function
        .size           $_ZN7cutlass13device_kernelIN5flash19enable_sm80_to_sm89INS1_16FlashAttnBwdSm80INS1_25CollectiveMainloopBwdSm80ILi2ELi2EN4cute5tupleIJNS5_1CILi128EEES8_NS7_ILi64EEEEEENS_10bfloat16_tEfNS_4arch4Sm80ELb1ELb0ELb1ELb0ELb0ELb0ELb0ELb0ELi2ELi4ELi4ELi4ELb0EEENS1_21CollectiveEpilogueBwdISA_SB_SD_Li256ELb0ELb0ELi2EEENS1_25SingleTileBwdLPTSchedulerILb0ELi128ELb0EEEEEEEEEvNT_6ParamsE$_ZN4cute3eso3ESOILb1ELb0EJNS_6LayoutINS_5tupleIJNS3_IJNS_1CILi8EEENS4_ILi1EEEEEENS4_ILi4EEEEEENS3_IJNS3_IJS6_NS4_ILi0EEEEEENS4_ILi2048EEEEEEEEiEEC2ERKSE_RKi,($_ZN7cutlass13device_kernelIN5flash19enable_sm80_to_sm89INS1_16FlashAttnBwdSm80INS1_25CollectiveMainloopBwdSm80ILi2ELi2EN4cute5tupleIJNS5_1CILi128EEES8_NS7_ILi64EEEEEENS_10bfloat16_tEfNS_4arch4Sm80ELb1ELb0ELb1ELb0ELb0ELb0ELb0ELb0ELi2ELi4ELi4ELi4ELb0EEENS1_21CollectiveEpilogueBwdISA_SB_SD_Li256ELb0ELb0ELi2EEENS1_25SingleTileBwdLPTSchedulerILb0ELi128ELb0EEEEEEEEEvNT_6ParamsE$_ZN4cute3eso3ESOILb1ELb0EJNS_6LayoutINS_5tupleIJNS3_IJNS_1CILi8EEENS4_ILi1EEEEEENS4_ILi4EEEEEENS3_IJNS3_IJS6_NS4_ILi0EEEEEES5_EEEEENS_10ViewEngineIPN7cutlass10bfloat16_tEEEEEC2ERKSD_RKSI_ - $_ZN7cutlass13device_kernelIN5flash19enable_sm80_to_sm89INS1_16FlashAttnBwdSm80INS1_25CollectiveMainloopBwdSm80ILi2ELi2EN4cute5tupleIJNS5_1CILi128EEES8_NS7_ILi64EEEEEENS_10bfloat16_tEfNS_4arch4Sm80ELb1ELb0ELb1ELb0ELb0ELb0ELb0ELb0ELi2ELi4ELi4ELi4ELb0EEENS1_21CollectiveEpilogueBwdISA_SB_SD_Li256ELb0ELb0ELi2EEENS1_25SingleTileBwdLPTSchedulerILb0ELi128ELb0EEEEEEEEEvNT_6ParamsE$_ZN4cute3eso3ESOILb1ELb0EJNS_6LayoutINS_5tupleIJNS3_IJNS_1CILi8EEENS4_ILi1EEEEEENS4_ILi4EEEEEENS3_IJNS3_IJS6_NS4_ILi0EEEEEENS4_ILi2048EEEEEEEEiEEC2ERKSE_RKi)
$_ZN7cutlass13device_kernelIN5flash19enable_sm80_to_sm89INS1_16FlashAttnBwdSm80INS1_25CollectiveMainloopBwdSm80ILi2ELi2EN4cute5tupleIJNS5_1CILi128EEES8_NS7_ILi64EEEEEENS_10bfloat16_tEfNS_4arch4Sm80ELb1ELb0ELb1ELb0ELb0ELb0ELb0ELb0ELi2ELi4ELi4ELi4ELb0EEENS1_21CollectiveEpilogueBwdISA_SB_SD_Li256ELb0ELb0ELi2EEENS1_25SingleTileBwdLPTSchedulerILb0ELi128ELb0EEEEEEEEEvNT_6ParamsE$_ZN4cute3eso3ESOILb1ELb0EJNS_6LayoutINS_5tupleIJNS3_IJNS_1CILi8EEENS4_ILi1EEEEEENS4_ILi4EEEEEENS3_IJNS3_IJS6_NS4_ILi0EEEEEENS4_ILi2048EEEEEEEEiEEC2ERKSE_RKi:
[----:B------:R-:W-:Y:S02]  /*b350*/  IADD3 R2, R23, -c[0x0][0x20], RZ ;  /* 0x8000080017027a10 */ /* 0x000fe40007ffe0ff */
[----:B------:R-:W-:-:S03]  /*b360*/  MOV R5, 0x0 ;  /* 0x0000000000057802 */ /* 0x000fc60000000f00 */
[----:B------:R1:W-:Y:S01]  /*b370*/  STL [R2], R3 ;  /* 0x0000000302007387 */ /* 0x0003e20000100800 */
[----:B------:R-:W-:Y:S05]  /*b380*/  RET.REL.NODEC R4 `(_ZN7cutlass13device_kernelIN5flash19enable_sm80_to_sm89INS1_16FlashAttnBwdSm80INS1_25CollectiveMainloopBwdSm80ILi2ELi2EN4cute5tupleIJNS5_1CILi128EEES8_NS7_ILi64EEEEEENS_10bfloat16_tEfNS_4arch4Sm80ELb1ELb0ELb1ELb0ELb0ELb0ELb0ELb0ELi2ELi4ELi4ELi4ELb0EEENS1_21CollectiveEpilogueBwdISA_SB_SD_Li256ELb0ELb0ELi2EEENS1_25SingleTileBwdLPTSchedulerILb0ELi128ELb0EEEEEEEEEvNT_6ParamsE) ;  /* 0xffff4c7004007950 */ /* 0x000fea0003c3ffff */
        .type           $_ZN7cutlass13device_kernelIN5flash19enable_sm80_to_sm89INS1_16FlashAttnBwdSm80INS1_25CollectiveMainloopBwdSm80ILi2ELi2EN4cute5tupleIJNS5_1CILi128EEES8_NS7_ILi64EEEEEENS_10bfloat16_tEfNS_4arch4Sm80ELb1ELb0ELb1ELb0ELb0ELb0ELb0ELb0ELi2ELi4ELi4ELi4ELb0EEENS1_21CollectiveEpilogueBwdISA_SB_SD_Li256ELb0ELb0ELi2EEENS1_25SingleTileBwdLPTSchedulerILb0ELi128ELb0EEEEEEEEEvNT_6ParamsE$_ZN4cute3eso3ESOILb1ELb0EJNS_6LayoutINS_5tupleIJNS3_IJNS_1CILi8EEENS4_ILi1EEEEEENS4_ILi4EEEEEENS3_IJNS3_IJS6_NS4_ILi0EEEEEES5_EEEEENS_10ViewEngineIPN7cutlass10bfloat16_tEEEEEC2ERKSD_RKSI_,@function
        .size           $_ZN7cutlass13device_kernelIN5flash19enable_sm80_to_sm89INS1_16FlashAttnBwdSm80INS1_25CollectiveMainloopBwdSm80ILi2ELi2EN4cute5tupleIJNS5_1CILi128EEES8_NS7_ILi64EEEEEENS_10bfloat16_tEfNS_4arch4Sm80ELb1ELb0ELb1ELb0ELb0ELb0ELb0ELb0ELi2ELi4ELi4ELi4ELb0EEENS1_21CollectiveEpilogueBwdISA_SB_SD_Li256ELb0ELb0ELi2EEENS1_25SingleTileBwdLPTSchedulerILb0ELi128ELb0EEEEEEEEEvNT_6ParamsE$_ZN4cute3eso3ESOILb1ELb0EJNS_6LayoutINS_5tupleIJNS3_IJNS_1CILi8EEENS4_ILi1EEEEEENS4_ILi4EEEEEENS3_IJNS3_IJS6_NS4_ILi0EEEEEES5_EEEEENS_10ViewEngineIPN7cutlass10bfloat16_tEEEEEC2ERKSD_RKSI_,($_ZN7cutlass13device_kernelIN5flash19enable_sm80_to_sm89INS1_16FlashAttnBwdSm80INS1_25CollectiveMainloopBwdSm80ILi2ELi2EN4cute5tupleIJNS5_1CILi128EEES8_NS7_ILi64EEEEEENS_10bfloat16_tEfNS_4arch4Sm80ELb1ELb0ELb1ELb0ELb0ELb0ELb0ELb0ELi2ELi4ELi4ELi4ELb0EEENS1_21CollectiveEpilogueBwdISA_SB_SD_Li256ELb0ELb0ELi2EEENS1_25SingleTileBwdLPTSchedulerILb0ELi128ELb0EEEEEEEEEvNT_6ParamsE$_ZN4cute3eso3ESOILb1ELb0EJNS_6LayoutINS_5tupleIJNS3_IJNS_1CILi8EEENS4_ILi1EEEEEENS4_ILi4EEEEEENS3_IJNS3_IJS6_NS4_ILi0EEEEEES5_EEEEEiEEC2ERKSD_RKi - $_ZN7cutlass13device_kernelIN5flash19enable_sm80_to_sm89INS1_16FlashAttnBwdSm80INS1_25CollectiveMainloopBwdSm80ILi2ELi2EN4cute5tupleIJNS5_1CILi128EEES8_NS7_ILi64EEEEEENS_10bfloat16_tEfNS_4arch4Sm80ELb1ELb0ELb1ELb0ELb0ELb0ELb0ELb0ELi2ELi4ELi4ELi4ELb0EEENS1_21CollectiveEpilogueBwdISA_SB_SD_Li256ELb0ELb0ELi2EEENS1_25SingleTileBwdLPTSchedulerILb0ELi128ELb0EEEEEEEEEvNT_6ParamsE$_ZN4cute3eso3ESOILb1ELb0EJNS_6LayoutINS_5tupleIJNS3_IJNS_1CILi8EEENS4_ILi1EEEEEENS4_ILi4EEEEEENS3_IJNS3_IJS6_NS4_ILi0EEEEEES5_EEEEENS_10ViewEngineIPN7cutlass10bfloat16_tEEEEEC2ERKSD_RKSI_)
$_ZN7cutlass13device_kernelIN5flash19enable_sm80_to_sm89INS1_16FlashAttnBwdSm80INS1_25CollectiveMainloopBwdSm80ILi2ELi2EN4cute5tupleIJNS5_1CILi128EEES8_NS7_ILi64EEEEEENS_10bfloat16_tEfNS_4arch4Sm80ELb1ELb0ELb1ELb0ELb0ELb0ELb0ELb0ELi2ELi4ELi4ELi4ELb0EEENS1_21CollectiveEpilogueBwdISA_SB_SD_Li256ELb0ELb0ELi2EEENS1_25SingleTileBwdLPTSchedulerILb0ELi128ELb0EEEEEEEEEvNT_6ParamsE$_ZN4cute3eso3ESOILb1ELb0EJNS_6LayoutINS_5tupleIJNS3_IJNS_1CILi8EEENS4_ILi1EEEEEENS4_ILi4EEEEEENS3_IJNS3_IJS6_NS4_ILi0EEEEEES5_EEEEENS_10ViewEngineIPN7cutlass10bfloat16_tEEEEEC2ERKSD_RKSI_:
[----:B------:R-:W-:Y:S01]  /*b390*/  IADD3 R7, R23, -c[0x0][0x20], RZ ;  /* 0x8000080017077a10 */ /* 0x000fe20007ffe0ff */
[----:B------:R-:W-:Y:S01]  /*b3a0*/  IMAD.MOV.U32 R10, RZ, RZ, R6 ;  /* 0x000000ffff0a7224 */ /* 0x000fe200078e0006 */
[----:B------:R-:W-:Y:S01]  /*b3b0*/  MOV R11, R9 ;  /* 0x00000009000b7202 */ /* 0x000fe20000000f00 */
[----:B------:R-:W-:-:S04]  /*b3c0*/  IMAD.MOV.U32 R9, RZ, RZ, 0x0 ;  /* 0x00000000ff097424 */ /* 0x000fc800078e00ff */
[----:B------:R1:W-:Y:S01]  /*b3d0*/  STL.64 [R7], R10 ;  /* 0x0000000a07007387 */ /* 0x0003e20000100a00 */
[----:B------:R-:W-:Y:S05]  /*b3e0*/  RET.REL.NODEC R8 `(_ZN7cutlass13device_kernelIN5flash19enable_sm80_to_sm89INS1_16FlashAttnBwdSm80INS1_25CollectiveMainloopBwdSm80ILi2ELi2EN4cute5tupleIJNS5_1CILi128EEES8_NS7_ILi64EEEEEENS_10bfloat16_tEfNS_4arch4Sm80ELb1ELb0ELb1ELb0ELb0ELb0ELb0ELb0ELi2ELi4ELi4ELi4ELb0EEENS1_21CollectiveEpilogueBwdISA_SB_SD_Li256ELb0ELb0ELi2EEENS1_25SingleTileBwdLPTSchedulerILb0ELi128ELb0EEEEEEEEEvNT_6ParamsE) ;  /* 0xffff4c1008007950 */ /* 0x000fea0003c3ffff */
        .type           $_ZN7cutlass13device_kernelIN5flash19enable_sm80_to_sm89INS1_16FlashAttnBwdSm80INS1_25CollectiveMainloopBwdSm80ILi2ELi2EN4cute5tupleIJNS5_1CILi128EEES8_NS7_ILi64EEEEEENS_10bfloat16_tEfNS_4arch4Sm80ELb1ELb0ELb1ELb0ELb0ELb0ELb0ELb0ELi2ELi4ELi4ELi4ELb0EEENS1_21CollectiveEpilogueBwdISA_SB_SD_Li256ELb0ELb0ELi2EEENS1_25SingleTileBwdLPTSchedulerILb0ELi128ELb0EEEEEEEEEvNT_6ParamsE$_ZN4cute3eso3ESOILb1ELb0EJNS_6LayoutINS_5tupleIJNS3_IJNS_1CILi8EEENS4_ILi1EEEEEENS4_ILi4EEEEEENS3_IJNS3_IJS6_NS4_ILi0EEEEEES5_EEEEEiEEC2ERKSD_RKi,@function
        .size           $_ZN7cutlass13device_kernelIN5flash19enable_sm80_to_sm89INS1_16FlashAttnBwdSm80INS1_25CollectiveMainloopBwdSm80ILi2ELi2EN4cute5tupleIJNS5_1CILi128EEES8_NS7_ILi64EEEEEENS_10bfloat16_tEfNS_4arch4Sm80ELb1ELb0ELb1ELb0ELb0ELb0ELb0ELb0ELi2ELi4ELi4ELi4ELb0EEENS1_21CollectiveEpilogueBwdISA_SB_SD_Li256ELb0ELb0ELi2EEENS1_25SingleTileBwdLPTSchedulerILb0ELi128ELb0EEEEEEEEEvNT_6ParamsE$_ZN4cute3eso3ESOILb1ELb0EJNS_6LayoutINS_5tupleIJNS3_IJNS_1CILi8EEENS4_ILi1EEEEEENS4_ILi4EEEEEENS3_IJNS3_IJS6_NS4_ILi0EEEEEES5_EEEEEiEEC2ERKSD_RKi,($_ZN7cutlass13device_kernelIN5flash19enable_sm80_to_sm89INS1_16FlashAttnBwdSm80INS1_25CollectiveMainloopBwdSm80ILi2ELi2EN4cute5tupleIJNS5_1CILi128EEES8_NS7_ILi64EEEEEENS_10bfloat16_tEfNS_4arch4Sm80ELb1ELb0ELb1ELb0ELb0ELb0ELb0ELb0ELi2ELi4ELi4ELi4ELb0EEENS1_21CollectiveEpilogueBwdISA_SB_SD_Li256ELb0ELb0ELi2EEENS1_25SingleTileBwdLPTSchedulerILb0ELi128ELb0EEEEEEEEEvNT_6ParamsE$_ZN4cute3eso3ESOILb1ELb0EJNS_6LayoutINS_5tupleIJNS3_IJNS_1CILi8EEENS4_ILi1EEEEEENS4_ILi4EEES6_EEENS3_IJNS3_IJS6_NS4_ILi0EEEEEENS4_ILi2048EEESA_EEEEENS_10ViewEngineINS_8smem_ptrIPN7cutlass10bfloat16_tEEEEEEEC2ERKSE_RKSL_ - $_ZN7cutlass13device_kernelIN5flash19enable_sm80_to_sm89INS1_16FlashAttnBwdSm80INS1_25CollectiveMainloopBwdSm80ILi2ELi2EN4cute5tupleIJNS5_1CILi128EEES8_NS7_ILi64EEEEEENS_10bfloat16_tEfNS_4arch4Sm80ELb1ELb0ELb1ELb0ELb0ELb0ELb0ELb0ELi2ELi4ELi4ELi4ELb0EEENS1_21CollectiveEpilogueBwdISA_SB_SD_Li256ELb0ELb0ELi2EEENS1_25SingleTileBwdLPTSchedulerILb0ELi128ELb0EEEEEEEEEvNT_6ParamsE$_ZN4cute3eso3ESOILb1ELb0EJNS_6LayoutINS_5tupleIJNS3_IJNS_1CILi8EEENS4_ILi1EEEEEENS4_ILi4EEEEEENS3_IJNS3_IJS6_NS4_ILi0EEEEEES5_EEEEEiEEC2ERKSD_RKi)
$_ZN7cutlass13device_kernelIN5flash19enable_sm80_to_sm89INS1_16FlashAttnBwdSm80INS1_25CollectiveMainloopBwdSm80ILi2ELi2EN4cute5tupleIJNS5_1CILi128EEES8_NS7_ILi64EEEEEENS_10bfloat16_tEfNS_4arch4Sm80ELb1ELb0ELb1ELb0ELb0ELb0ELb0ELb0ELi2ELi4ELi4ELi4ELb0EEENS1_21CollectiveEpilogueBwdISA_SB_SD_Li256ELb0ELb0ELi2EEENS1_25SingleTileBwdLPTSchedulerILb0ELi128ELb0EEEEEEEEEvNT_6ParamsE$_ZN4cute3eso3ESOILb1ELb0EJNS_6LayoutINS_5tupleIJNS3_IJNS_1CILi8EEENS4_ILi1EEEEEENS4_ILi4EEEEEENS3_IJNS3_IJS6_NS4_ILi0EEEEEES5_EEEEEiEEC2ERKSD_RKi:
[----:B------:R-:W-:Y:S02]  /*b3f0*/  IADD3 R2, R23, -c[0x0][0x20], RZ ;  /* 0x8000080017027a10 */ /* 0x000fe40007ffe0ff */
[----:B------:R-:W-:-:S03]  /*b400*/  MOV R7, 0x0 ;  /* 0x0000000000077802 */ /* 0x000fc60000000f00 */
[----:B------:R1:W-:Y:S01]  /*b410*/  STL [R2], R3 ;  /* 0x0000000302007387 */ /* 0x0003e20000100800 */
[----:B------:R-:W-:Y:S05]  /*b420*/  RET.REL.NODEC R6 `(_ZN7cutlass13device_kernelIN5flash19enable_sm80_to_sm89INS1_16FlashAttnBwdSm80INS1_25CollectiveMainloopBwdSm80ILi2ELi2EN4cute5tupleIJNS5_1CILi128EEES8_NS7_ILi64EEEEEENS_10bfloat16_tEfNS_4arch4Sm80ELb1ELb0ELb1ELb0ELb0ELb0ELb0ELb0ELi2ELi4ELi4ELi4ELb0EEENS1_21CollectiveEpilogueBwdISA_SB_SD_Li256ELb0ELb0ELi2EEENS1_25SingleTileBwdLPTSchedulerILb0ELi128ELb0EEEEEEEEEvNT_6ParamsE) ;  /* 0xffff4bd006007950 */ /* 0x000fea0003c3ffff */
        .type           $_ZN7cutlass13device_kernelIN5flash19enable_sm80_to_sm89INS1_16FlashAttnBwdSm80INS1_25CollectiveMainloopBwdSm80ILi2ELi2EN4cute5tupleIJNS5_1CILi128EEES8_NS7_ILi64EEEEEENS_10bfloat16_tEfNS_4arch4Sm80ELb1ELb0ELb1ELb0ELb0ELb0ELb0ELb0ELi2ELi4ELi4ELi4ELb0EEENS1_21CollectiveEpilogueBwdISA_SB_SD_Li256ELb0ELb0ELi2EEENS1_25SingleTileBwdLPTSchedulerILb0ELi128ELb0EEEEEEEEEvNT_6ParamsE$_ZN4cute3eso3ESOILb1ELb0EJNS_6LayoutINS_5tupleIJNS3_IJNS_1CILi8EEENS4_ILi1EEEEEENS4_ILi4EEES6_EEENS3_IJNS3_IJS6_NS4_ILi0EEEEEENS4_ILi2048EEESA_EEEEENS_10ViewEngineINS_8smem_ptrIPN7cutlass10bfloat16_tEEEEEEEC2ERKSE_RKSL_,@function
        .size           $_ZN7cutlass13device_kernelIN5flash19enable_sm80_to_sm89INS1_16FlashAttnBwdSm80INS1_25CollectiveMainloopBwdSm80ILi2ELi2EN4cute5tupleIJNS5_1CILi128EEES8_NS7_ILi64EEEEEENS_10bfloat16_tEfNS_4arch4Sm80ELb1ELb0ELb1ELb0ELb0ELb0ELb0ELb0ELi2ELi4ELi4ELi4ELb0EEENS1_21CollectiveEpilogueBwdISA_SB_SD_Li256ELb0ELb0ELi2EEENS1_25SingleTileBwdLPTSchedulerILb0ELi128ELb0EEEEEEEEEvNT_6ParamsE$_ZN4cute3eso3ESOILb1ELb0EJNS_6LayoutINS_5tupleIJNS3_IJNS_1CILi8EEENS4_ILi1EEEEEENS4_ILi4EEES6_EEENS3_IJNS3_IJS6_NS4_ILi0EEEEEENS4_ILi2048EEESA_EEEEENS_10ViewEngineINS_8smem_ptrIPN7cutlass10bfloat16_tEEEEEEEC2ERKSE_RKSL_,($_ZN7cutlass13device_kernelIN5flash19enable_sm80_to_sm89INS1_16FlashAttnBwdSm80INS1_25CollectiveMainloopBwdSm80ILi2ELi2EN4cute5tupleIJNS5_1CILi128EEES8_NS7_ILi64EEEEEENS_10bfloat16_tEfNS_4arch4Sm80ELb1ELb0ELb1ELb0ELb0ELb0ELb0ELb0ELi2ELi4ELi4ELi4ELb0EEENS1_21CollectiveEpilogueBwdISA_SB_SD_Li256ELb0ELb0ELi2EEENS1_25SingleTileBwdLPTSchedulerILb0ELi128ELb0EEEEEEEEEvNT_6ParamsE$_ZN4cute3eso3ESOILb1ELb0EJNS_6LayoutINS_5tupleIJNS3_IJNS_1CILi8EEENS4_ILi1EEEEEENS4_ILi4EEES6_EEENS3_IJNS3_IJS6_NS4_ILi0EEEEEENS4_ILi2048EEESA_EEEEEiEEC2ERKSE_RKi - $_ZN7cutlass13device_kernelIN5flash19enable_sm80_to_sm89INS1_16FlashAttnBwdSm80INS1_25CollectiveMainloopBwdSm80ILi2ELi2EN4cute5tupleIJNS5_1CILi128EEES8_NS7_ILi64EEEEEENS_10bfloat16_tEfNS_4arch4Sm80ELb1ELb0ELb1ELb0ELb0ELb0ELb0ELb0ELi2ELi4ELi4ELi4ELb0EEENS1_21CollectiveEpilogueBwdISA_SB_SD_Li256ELb0ELb0ELi2EEENS1_25SingleTileBwdLPTSchedulerILb0ELi128ELb0EEEEEEEEEvNT_6ParamsE$_ZN4cute3eso3ESOILb1ELb0EJNS_6LayoutINS_5tupleIJNS3_IJNS_1CILi8EEENS4_ILi1EEEEEENS4_ILi4EEES6_EEENS3_IJNS3_IJS6_NS4_ILi0EEEEEENS4_ILi2048EEESA_EEEEENS_10ViewEngineINS_8smem_ptrIPN7cutlass10bfloat16_tEEEEEEEC2ERKSE_RKSL_)
$_ZN7cutlass13device_kernelIN5flash19enable_sm80_to_sm89INS1_16FlashAttnBwdSm80INS1_25CollectiveMainloopBwdSm80ILi2ELi2EN4cute5tupleIJNS5_1CILi128EEES8_NS7_ILi64EEEEEENS_10bfloat16_tEfNS_4arch4Sm80ELb1ELb0ELb1ELb0ELb0ELb0ELb0ELb0ELi2ELi4ELi4ELi4ELb0EEENS1_21CollectiveEpilogueBwdISA_SB_SD_Li256ELb0ELb0ELi2EEENS1_25SingleTileBwdLPTSchedulerILb0ELi128ELb0EEEEEEEEEvNT_6ParamsE$_ZN4cute3eso3ESOILb1ELb0EJNS_6LayoutINS_5tupleIJNS3_IJNS_1CILi8EEENS4_ILi1EEEEEENS4_ILi4EEES6_EEENS3_IJNS3_IJS6_NS4_ILi0EEEEEENS4_ILi2048EEESA_EEEEENS_10ViewEngineINS_8smem_ptrIPN7cutlass10bfloat16_tEEEEEEEC2ERKSE_RKSL_:
[----:B------:R-:W-:Y:S02]  /*b430*/  IADD3 R4, R81, -c[0x0][0x20], RZ ;  /* 0x8000080051047a10 */ /* 0x000fe40007ffe0ff */
[----:B------:R-:W-:-:S03]  /*b440*/  MOV R7, 0x0 ;  /* 0x0000000000077802 */ /* 0x000fc60000000f00 */
[----:B------:R1:W-:Y:S01]  /*b450*/  STL.64 [R4], R2 ;  /* 0x0000000204007387 */ /* 0x0003e20000100a00 */
[----:B------:R-:W-:Y:S05]  /*b460*/  RET.REL.NODEC R6 `(_ZN7cutlass13device_kernelIN5flash19enable_sm80_to_sm89INS1_16FlashAttnBwdSm80INS1_25CollectiveMainloopBwdSm80ILi2ELi2EN4cute5tupleIJNS5_1CILi128EEES8_NS7_ILi64EEEEEENS_10bfloat16_tEfNS_4arch4Sm80ELb1ELb0ELb1ELb0ELb0ELb0ELb0ELb0ELi2ELi4ELi4ELi4ELb0EEENS1_21CollectiveEpilogueBwdISA_SB_SD_Li256ELb0ELb0ELi2EEENS1_25SingleTileBwdLPTSchedulerILb0ELi128ELb0EEEEEEEEEvNT_6ParamsE) ;  /* 0xffff4b9006007950 */ /* 0x000fea0003c3ffff */
        .type           $_ZN7cutlass13device_kernelIN5flash19enable_sm80_to_sm89INS1_16FlashAttnBwdSm80INS1_25CollectiveMainloopBwdSm80ILi2ELi2EN4cute5tupleIJNS5_1CILi128EEES8_NS7_ILi64EEEEEENS_10bfloat16_tEfNS_4arch4Sm80ELb1ELb0ELb1ELb0ELb0ELb0ELb0ELb0ELi2ELi4ELi4ELi4ELb0EEENS1_21CollectiveEpilogueBwdISA_SB_SD_Li256ELb0ELb0ELi2EEENS1_25SingleTileBwdLPTSchedulerILb0ELi128ELb0EEEEEEEEEvNT_6ParamsE$_ZN4cute3eso3ESOILb1ELb0EJNS_6LayoutINS_5tupleIJNS3_IJNS_1CILi8EEENS4_ILi1EEEEEENS4_ILi4EEES6_EEENS3_IJNS3_IJS6_NS4_ILi0EEEEEENS4_ILi2048EEESA_EEEEEiEEC2ERKSE_RKi,@function
        .size           $_ZN7cutlass13device_kernelIN5flash19enable_sm80_to_sm89INS1_16FlashAttnBwdSm80INS1_25CollectiveMainloopBwdSm80ILi2ELi2EN4cute5tupleIJNS5_1CILi128EEES8_NS7_ILi64EEEEEENS_10bfloat16_tEfNS_4arch4Sm80ELb1ELb0ELb1ELb0ELb0ELb0ELb0ELb0ELi2ELi4ELi4ELi4ELb0EEENS1_21CollectiveEpilogueBwdISA_SB_SD_Li256ELb0ELb0ELi2EEENS1_25SingleTileBwdLPTSchedulerILb0ELi128ELb0EEEEEEEEEvNT_6ParamsE$_ZN4cute3eso3ESOILb1ELb0EJNS_6LayoutINS_5tupleIJNS3_IJNS_1CILi8EEENS4_ILi1EEEEEENS4_ILi4EEES6_EEENS3_IJNS3_IJS6_NS4_ILi0EEEEEENS4_ILi2048EEESA_EEEEEiEEC2ERKSE_RKi,($_ZN7cutlass13device_kernelIN5flash19enable_sm80_to_sm89INS1_16FlashAttnBwdSm80INS1_25CollectiveMainloopBwdSm80ILi2ELi2EN4cute5tupleIJNS5_1CILi128EEES8_NS7_ILi64EEEEEENS_10bfloat16_tEfNS_4arch4Sm80ELb1ELb0ELb1ELb0ELb0ELb0ELb0ELb0ELi2ELi4ELi4ELi4ELb0EEENS1_21CollectiveEpilogueBwdISA_SB_SD_Li256ELb0ELb0ELi2EEENS1_25SingleTileBwdLPTSchedulerILb0ELi128ELb0EEEEEEEEEvNT_6ParamsE$_ZN4cute3eso3ESOILb1ELb0EJNS_6LayoutINS_5tupleIJNS3_IJNS_1CILi8EEENS4_ILi1EEEEEENS4_ILi4EEES8_EEENS3_IJNS3_IJS6_NS4_ILi0EEEEEES5_NS4_ILi32EEEEEEEENS_10ViewEngineIPN7cutlass10bfloat16_tEEEEEC2ERKSE_RKSJ_ - $_ZN7cutlass13device_kernelIN5flash19enable_sm80_to_sm89INS1_16FlashAttnBwdSm80INS1_25CollectiveMainloopBwdSm80ILi2ELi2EN4cute5tupleIJNS5_1CILi128EEES8_NS7_ILi64EEEEEENS_10bfloat16_tEfNS_4arch4Sm80ELb1ELb0ELb1ELb0ELb0ELb0ELb0ELb0ELi2ELi4ELi4ELi4ELb0EEENS1_21CollectiveEpilogueBwdISA_SB_SD_Li256ELb0ELb0ELi2EEENS1_25SingleTileBwdLPTSchedulerILb0ELi128ELb0EEEEEEEEEvNT_6ParamsE$_ZN4cute3eso3ESOILb1ELb0EJNS_6LayoutINS_5tupleIJNS3_IJNS_1CILi8EEENS4_ILi1EEEEEENS4_ILi4EEES6_EEENS3_IJNS3_IJS6_NS4_ILi0EEEEEENS4_ILi2048EEESA_EEEEEiEEC2ERKSE_RKi)
$_ZN7cutlass13device_kernelIN5flash19enable_sm80_to_sm89INS1_16FlashAttnBwdSm80INS1_25CollectiveMainloopBwdSm80ILi2ELi2EN4cute5tupleIJNS5_1CILi128EEES8_NS7_ILi64EEEEEENS_10bfloat16_tEfNS_4arch4Sm80ELb1ELb0ELb1ELb0ELb0ELb0ELb0ELb0ELi2ELi4ELi4ELi4ELb0EEENS1_21CollectiveEpilogueBwdISA_SB_SD_Li256ELb0ELb0ELi2EEENS1_25SingleTileBwdLPTSchedulerILb0ELi128ELb0EEEEEEEEEvNT_6ParamsE$_ZN4cute3eso3ESOILb1ELb0EJNS_6LayoutINS_5tupleIJNS3_IJNS_1CILi8EEENS4_ILi1EEEEEENS4_ILi4EEES6_EEENS3_IJNS3_IJS6_NS4_ILi0EEEEEENS4_ILi2048EEESA_EEEEEiEEC2ERKSE_RKi:
[----:B------:R-:W-:Y:S02]  /*b470*/  IADD3 R2, R81, -c[0x0][0x20], RZ ;  /* 0x8000080051027a10 */ /* 0x000fe40007ffe0ff */
[----:B------:R-:W-:-:S03]  /*b480*/  MOV R5, 0x0 ;  /* 0x0000000000057802 */ /* 0x000fc60000000f00 */
[----:B------:R1:W-:Y:S01]  /*b490*/  STL [R2], R3 ;  /* 0x0000000302007387 */ /* 0x0003e20000100800 */
[----:B------:R-:W-:Y:S05]  /*b4a0*/  RET.REL.NODEC R4 `(_ZN7cutlass13device_kernelIN5flash19enable_sm80_to_sm89INS1_16FlashAttnBwdSm80INS1_25CollectiveMainloopBwdSm80ILi2ELi2EN4cute5tupleIJNS5_1CILi128EEES8_NS7_ILi64EEEEEENS_10bfloat16_tEfNS_4arch4Sm80ELb1ELb0ELb1ELb0ELb0ELb0ELb0ELb0ELi2ELi4ELi4ELi4ELb0EEENS1_21CollectiveEpilogueBwdISA_SB_SD_Li256ELb0ELb0ELi2EEENS1_25SingleTileBwdLPTSchedulerILb0ELi128ELb0EEEEEEEEEvNT_6ParamsE) ;  /* 0xffff4b5004007950 */ /* 0x000fea0003c3ffff */
        .type           $_ZN7cutlass13device_kernelIN5flash19enable_sm80_to_sm89INS1_16FlashAttnBwdSm80INS1_25CollectiveMainloopBwdSm80ILi2ELi2EN4cute5tupleIJNS5_1CILi128EEES8_NS7_ILi64EEEEEENS_10bfloat16_tEfNS_4arch4Sm80ELb1ELb0ELb1ELb0ELb0ELb0ELb0ELb0ELi2ELi4ELi4ELi4ELb0EEENS1_21CollectiveEpilogueBwdISA_SB_SD_Li256ELb0ELb0ELi2EEENS1_25SingleTileBwdLPTSchedulerILb0ELi128ELb0EEEEEEEEEvNT_6ParamsE$_ZN4cute3eso3ESOILb1ELb0EJNS_6LayoutINS_5tupleIJNS3_IJNS_1CILi8EEENS4_ILi1EEEEEENS4_ILi4EEES8_EEENS3_IJNS3_IJS6_NS4_ILi0EEEEEES5_NS4_ILi32EEEEEEEENS_10ViewEngineIPN7cutlass10bfloat16_tEEEEEC2ERKSE_RKSJ_,@function
        .size           $_ZN7cutlass13device_kernelIN5flash19enable_sm80_to_sm89INS1_16FlashAttnBwdSm80INS1_25CollectiveMainloopBwdSm80ILi2ELi2EN4cute5tupleIJNS5_1CILi128EEES8_NS7_ILi64EEEEEENS_10bfloat16_tEfNS_4arch4Sm80ELb1ELb0ELb1ELb0ELb0ELb0ELb0ELb0ELi2ELi4ELi4ELi4ELb0EEENS1_21CollectiveEpilogueBwdISA_SB_SD_Li256ELb0ELb0ELi2EEENS1_25SingleTileBwdLPTSchedulerILb0ELi128ELb0EEEEEEEEEvNT_6ParamsE$_ZN4cute3eso3ESOILb1ELb0EJNS_6LayoutINS_5tupleIJNS3_IJNS_1CILi8EEENS4_ILi1EEEEEENS4_ILi4EEES8_EEENS3_IJNS3_IJS6_NS4_ILi0EEEEEES5_NS4_ILi32EEEEEEEENS_10ViewEngineIPN7cutlass10bfloat16_tEEEEEC2ERKSE_RKSJ_,($_ZN7cutlass13device_kernelIN5flash19enable_sm80_to_sm89INS1_16FlashAttnBwdSm80INS1_25CollectiveMainloopBwdSm80ILi2ELi2EN4cute5tupleIJNS5_1CILi128EEES8_NS7_ILi64EEEEEENS_10bfloat16_tEfNS_4arch4Sm80ELb1ELb0ELb1ELb0ELb0ELb0ELb0ELb0ELi2ELi4ELi4ELi4ELb0EEENS1_21CollectiveEpilogueBwdISA_SB_SD_Li256ELb0ELb0ELi2EEENS1_25SingleTileBwdLPTSchedulerILb0ELi128ELb0EEEEEEEEEvNT_6ParamsE$_ZN4cute3eso3ESOILb1ELb0EJNS_6LayoutINS_5tupleIJNS_1CILi1EEENS3_IJNS4_ILi2EEES6_EEEEEENS3_IJNS4_ILi0EEENS3_IJNS4_ILi8EEENS4_ILi64EEEEEEEEEEENS_10ViewEngineINS_8smem_ptrIPfEEEEEEC2ERKSE_RKSJ_ - $_ZN7cutlass13device_kernelIN5flash19enable_sm80_to_sm89INS1_16FlashAttnBwdSm80INS1_25CollectiveMainloopBwdSm80ILi2ELi2EN4cute5tupleIJNS5_1CILi128EEES8_NS7_ILi64EEEEEENS_10bfloat16_tEfNS_4arch4Sm80ELb1ELb0ELb1ELb0ELb0ELb0ELb0ELb0ELi2ELi4ELi4ELi4ELb0EEENS1_21CollectiveEpilogueBwdISA_SB_SD_Li256ELb0ELb0ELi2EEENS1_25SingleTileBwdLPTSchedulerILb0ELi128ELb0EEEEEEEEEvNT_6ParamsE$_ZN4cute3eso3ESOILb1ELb0EJNS_6LayoutINS_5tupleIJNS3_IJNS_1CILi8EEENS4_ILi1EEEEEENS4_ILi4EEES8_EEENS3_IJNS3_IJS6_NS4_ILi0EEEEEES5_NS4_ILi32EEEEEEEENS_10ViewEngineIPN7cutlass10bfloat16_tEEEEEC2ERKSE_RKSJ_)
$_ZN7cutlass13device_kernelIN5flash19enable_sm80_to_sm89INS1_16FlashAttnBwdSm80INS1_25CollectiveMainloopBwdSm80ILi2ELi2EN4cute5tupleIJNS5_1CILi128EEES8_NS7_ILi64EEEEEENS_10bfloat16_tEfNS_4arch4Sm80ELb1ELb0ELb1ELb0ELb0ELb0ELb0ELb0ELi2ELi4ELi4ELi4ELb0EEENS1_21CollectiveEpilogueBwdISA_SB_SD_Li256ELb0ELb0ELi2EEENS1_25SingleTileBwdLPTSchedulerILb0ELi128ELb0EEEEEEEEEvNT_6ParamsE$_ZN4cute3eso3ESOILb1ELb0EJNS_6LayoutINS_5tupleIJNS3_IJNS_1CILi8EEENS4_ILi1EEEEEENS4_ILi4EEES8_EEENS3_IJNS3_IJS6_NS4_ILi0EEEEEES5_NS4_ILi32EEEEEEEENS_10ViewEngineIPN7cutlass10bfloat16_tEEEEEC2ERKSE_RKSJ_:
[----:B------:R-:W-:Y:S01]  /*b4b0*/  IADD3 R2, R23, -c[0x0][0x20], RZ ;  /* 0x8000080017027a10 */ /* 0x000fe20007ffe0ff */
[----:B------:R-:W-:Y:S01]  /*b4c0*/  IMAD.MOV.U32 R7, RZ, RZ, R3 ;  /* 0x000000ffff077224 */ /* 0x000fe200078e0003 */
[----:B------:R-:W-:-:S04]  /*b4d0*/  MOV R5, 0x0 ;  /* 0x0000000000057802 */ /* 0x000fc80000000f00 */
[----:B------:R1:W-:Y:S01]  /*b4e0*/  STL.64 [R2], R6 ;  /* 0x0000000602007387 */ /* 0x0003e20000100a00 */
[----:B------:R-:W-:Y:S05]  /*b4f0*/  RET.REL.NODEC R4 `(_ZN7cutlass13device_kernelIN5flash19enable_sm80_to_sm89INS1_16FlashAttnBwdSm80INS1_25CollectiveMainloopBwdSm80ILi2ELi2EN4cute5tupleIJNS5_1CILi128EEES8_NS7_ILi64EEEEEENS_10bfloat16_tEfNS_4arch4Sm80ELb1ELb0ELb1ELb0ELb0ELb0ELb0ELb0ELi2ELi4ELi4ELi4ELb0EEENS1_21CollectiveEpilogueBwdISA_SB_SD_Li256ELb0ELb0ELi2EEENS1_25SingleTileBwdLPTSchedulerILb0ELi128ELb0EEEEEEEEEvNT_6ParamsE) ;  /* 0xffff4b0004007950 */ /* 0x000fea0003c3ffff */
        .type           $_ZN7cutlass13device_kernelIN5flash19enable_sm80_to_sm89INS1_16FlashAttnBwdSm80INS1_25CollectiveMainloopBwdSm80ILi2ELi2EN4cute5tupleIJNS5_1CILi128EEES8_NS7_ILi64EEEEEENS_10bfloat16_tEfNS_4arch4Sm80ELb1ELb0ELb1ELb0ELb0ELb0ELb0ELb0ELi2ELi4ELi4ELi4ELb0EEENS1_21CollectiveEpilogueBwdISA_SB_SD_Li256ELb0ELb0ELi2EEENS1_25SingleTileBwdLPTSchedulerILb0ELi128ELb0EEEEEEEEEvNT_6ParamsE$_ZN4cute3eso3ESOILb1ELb0EJNS_6LayoutINS_5tupleIJNS_1CILi1EEENS3_IJNS4_ILi2EEES6_EEEEEENS3_IJNS4_ILi0EEENS3_IJNS4_ILi8EEENS4_ILi64EEEEEEEEEEENS_10ViewEngineINS_8smem_ptrIPfEEEEEEC2ERKSE_RKSJ_,@function
        .size           $_ZN7cutlass13device_kernelIN5flash19enable_sm80_to_sm89INS1_16FlashAttnBwdSm80INS1_25CollectiveMainloopBwdSm80ILi2ELi2EN4cute5tupleIJNS5_1CILi128EEES8_NS7_ILi64EEEEEENS_10bfloat16_tEfNS_4arch4Sm80ELb1ELb0ELb1ELb0ELb0ELb0ELb0ELb0ELi2ELi4ELi4ELi4ELb0EEENS1_21CollectiveEpilogueBwdISA_SB_SD_Li256ELb0ELb0ELi2EEENS1_25SingleTileBwdLPTSchedulerILb0ELi128ELb0EEEEEEEEEvNT_6ParamsE$_ZN4cute3eso3ESOILb1ELb0EJNS_6LayoutINS_5tupleIJNS_1CILi1EEENS3_IJNS4_ILi2EEES6_EEEEEENS3_IJNS4_ILi0EEENS3_IJNS4_ILi8EEENS4_ILi64EEEEEEEEEEENS_10ViewEngineINS_8smem_ptrIPfEEEEEEC2ERKSE_RKSJ_,($_ZN7cutlass13device_kernelIN5flash19enable_sm80_to_sm89INS1_16FlashAttnBwdSm80INS1_25CollectiveMainloopBwdSm80ILi2ELi2EN4cute5tupleIJNS5_1CILi128EEES8_NS7_ILi64EEEEEENS_10bfloat16_tEfNS_4arch4Sm80ELb1ELb0ELb1ELb0ELb0ELb0ELb0ELb0ELi2ELi4ELi4ELi4ELb0EEENS1_21CollectiveEpilogueBwdISA_SB_SD_Li256ELb0ELb0ELi2EEENS1_25SingleTileBwdLPTSchedulerILb0ELi128ELb0EEEEEEEEEvNT_6ParamsE$_ZN4cute3eso3ESOILb1ELb0EJNS_6LayoutINS_5tupleIJNS_1CILi1EEENS4_ILi4EEEEEENS3_IJNS4_ILi0EEES5_EEEEENS_10ViewEngineIPfEEEEC2ERKSA_RKSD_ - $_ZN7cutlass13device_kernelIN5flash19enable_sm80_to_sm89INS1_16FlashAttnBwdSm80INS1_25CollectiveMainloopBwdSm80ILi2ELi2EN4cute5tupleIJNS5_1CILi128EEES8_NS7_ILi64EEEEEENS_10bfloat16_tEfNS_4arch4Sm80ELb1ELb0ELb1ELb0ELb0ELb0ELb0ELb0ELi2ELi4ELi4ELi4ELb0EEENS1_21CollectiveEpilogueBwdISA_SB_SD_Li256ELb0ELb0ELi2EEENS1_25SingleTileBwdLPTSchedulerILb0ELi128ELb0EEEEEEEEEvNT_6ParamsE$_ZN4cute3eso3ESOILb1ELb0EJNS_6LayoutINS_5tupleIJNS_1CILi1EEENS3_IJNS4_ILi2EEES6_EEEEEENS3_IJNS4_ILi0EEENS3_IJNS4_ILi8EEENS4_ILi64EEEEEEEEEEENS_10ViewEngineINS_8smem_ptrIPfEEEEEEC2ERKSE_RKSJ_)
$_ZN7cutlass13device_kernelIN5flash19enable_sm80_to_sm89INS1_16FlashAttnBwdSm80INS1_25CollectiveMainloopBwdSm80ILi2ELi2EN4cute5tupleIJNS5_1CILi128EEES8_NS7_ILi64EEEEEENS_10bfloat16_tEfNS_4arch4Sm80ELb1ELb0ELb1ELb0ELb0ELb0ELb0ELb0ELi2ELi4ELi4ELi4ELb0EEENS1_21CollectiveEpilogueBwdISA_SB_SD_Li256ELb0ELb0ELi2EEENS1_25SingleTileBwdLPTSchedulerILb0ELi128ELb0EEEEEEEEEvNT_6ParamsE$_ZN4cute3eso3ESOILb1ELb0EJNS_6LayoutINS_5tupleIJNS_1CILi1EEENS3_IJNS4_ILi2EEES6_EEEEEENS3_IJNS4_ILi0EEENS3_IJNS4_ILi8EEENS4_ILi64EEEEEEEEEEENS_10ViewEngineINS_8smem_ptrIPfEEEEEEC2ERKSE_RKSJ_:
[----:B------:R-:W-:Y:S01]  /*b500*/  IADD3 R3, R23, -c[0x0][0x20], RZ ;  /* 0x8000080017037a10 */ /* 0x000fe20007ffe0ff */
[----:B------:R-:W-:Y:S01]  /*b510*/  IMAD.MOV.U32 R8, RZ, RZ, R2 ;  /* 0x000000ffff087224 */ /* 0x000fe200078e0002 */
[----:B------:R-:W-:Y:S01]  /*b520*/  MOV R10, R6 ;  /* 0x00000006000a7202 */ /* 0x000fe20000000f00 */
[----:B------:R-:W-:-:S03]  /*b530*/  IMAD.MOV.U32 R11, RZ, RZ, 0x0 ;  /* 0x00000000ff0b7424 */ /* 0x000fc600078e00ff */
[----:B------:R1:W-:Y:S01]  /*b540*/  STL.64 [R3], R8 ;  /* 0x0000000803007387 */ /* 0x0003e20000100a00 */
[----:B------:R-:W-:Y:S05]  /*b550*/  RET.REL.NODEC R10 `(_ZN7cutlass13device_kernelIN5flash19enable_sm80_to_sm89INS1_16FlashAttnBwdSm80INS1_25CollectiveMainloopBwdSm80ILi2ELi2EN4cute5tupleIJNS5_1CILi128EEES8_NS7_ILi64EEEEEENS_10bfloat16_tEfNS_4arch4Sm80ELb1ELb0ELb1ELb0ELb0ELb0ELb0ELb0ELi2ELi4ELi4ELi4ELb0EEENS1_21CollectiveEpilogueBwdISA_SB_SD_Li256ELb0ELb0ELi2EEENS1_25SingleTileBwdLPTSchedulerILb0ELi128ELb0EEEEEEEEEvNT_6ParamsE) ;  /* 0xffff4aa00a007950 */ /* 0x000fea0003c3ffff */
        .type           $_ZN7cutlass13device_kernelIN5flash19enable_sm80_to_sm89INS1_16FlashAttnBwdSm80INS1_25CollectiveMainloopBwdSm80ILi2ELi2EN4cute5tupleIJNS5_1CILi128EEES8_NS7_ILi64EEEEEENS_10bfloat16_tEfNS_4arch4Sm80ELb1ELb0ELb1ELb0ELb0ELb0ELb0ELb0ELi2ELi4ELi4ELi4ELb0EEENS1_21CollectiveEpilogueBwdISA_SB_SD_Li256ELb0ELb0ELi2EEENS1_25SingleTileBwdLPTSchedulerILb0ELi128ELb0EEEEEEEEEvNT_6ParamsE$_ZN4cute3eso3ESOILb1ELb0EJNS_6LayoutINS_5tupleIJNS_1CILi1EEENS4_ILi4EEEEEENS3_IJNS4_ILi0EEES5_EEEEENS_10ViewEngineIPfEEEEC2ERKSA_RKSD_,@function
        .size           $_ZN7cutlass13device_kernelIN5flash19enable_sm80_to_sm89INS1_16FlashAttnBwdSm80INS1_25CollectiveMainloopBwdSm80ILi2ELi2EN4cute5tupleIJNS5_1CILi128EEES8_NS7_ILi64EEEEEENS_10bfloat16_tEfNS_4arch4Sm80ELb1ELb0ELb1ELb0ELb0ELb0ELb0ELb0ELi2ELi4ELi4ELi4ELb0EEENS1_21CollectiveEpilogueBwdISA_SB_SD_Li256ELb0ELb0ELi2EEENS1_25SingleTileBwdLPTSchedulerILb0ELi128ELb0EEEEEEEEEvNT_6ParamsE$_ZN4cute3eso3ESOILb1ELb0EJNS_6LayoutINS_5tupleIJNS_1CILi1EEENS4_ILi4EEEEEENS3_IJNS4_ILi0EEES5_EEEEENS_10ViewEngineIPfEEEEC2ERKSA_RKSD_,($_ZN7cutlass13device_kernelIN5flash19enable_sm80_to_sm89INS1_16FlashAttnBwdSm80INS1_25CollectiveMainloopBwdSm80ILi2ELi2EN4cute5tupleIJNS5_1CILi128EEES8_NS7_ILi64EEEEEENS_10bfloat16_tEfNS_4arch4Sm80ELb1ELb0ELb1ELb0ELb0ELb0ELb0ELb0ELi2ELi4ELi4ELi4ELb0EEENS1_21CollectiveEpilogueBwdISA_SB_SD_Li256ELb0ELb0ELi2EEENS1_25SingleTileBwdLPTSchedulerILb0ELi128ELb0EEEEEEEEEvNT_6ParamsE$_ZN4cute3eso3ESOILb1ELb0EJNS_6LayoutINS_5tupleIJNS_1CILi4EEEEEENS3_IJNS4_ILi1EEEEEEEENS_10ViewEngineIPfEEEEC2ERKS9_RKSC_ - $_ZN7cutlass13device_kernelIN5flash19enable_sm80_to_sm89INS1_16FlashAttnBwdSm80INS1_25CollectiveMainloopBwdSm80ILi2ELi2EN4cute5tupleIJNS5_1CILi128EEES8_NS7_ILi64EEEEEENS_10bfloat16_tEfNS_4arch4Sm80ELb1ELb0ELb1ELb0ELb0ELb0ELb0ELb0ELi2ELi4ELi4ELi4ELb0EEENS1_21CollectiveEpilogueBwdISA_SB_SD_Li256ELb0ELb0ELi2EEENS1_25SingleTileBwdLPTSchedulerILb0ELi128ELb0EEEEEEEEEvNT_6ParamsE$_ZN4cute3eso3ESOILb1ELb0EJNS_6LayoutINS_5tupleIJNS_1CILi1EEENS4_ILi4EEEEEENS3_IJNS4_ILi0EEES5_EEEEENS_10ViewEngineIPfEEEEC2ERKSA_RKSD_)
$_ZN7cutlass13device_kernelIN5flash19enable_sm80_to_sm89INS1_16FlashAttnBwdSm80INS1_25CollectiveMainloopBwdSm80ILi2ELi2EN4cute5tupleIJNS5_1CILi128EEES8_NS7_ILi64EEEEEENS_10bfloat16_tEfNS_4arch4Sm80ELb1ELb0ELb1ELb0ELb0ELb0ELb0ELb0ELi2ELi4ELi4ELi4ELb0EEENS1_21CollectiveEpilogueBwdISA_SB_SD_Li256ELb0ELb0ELi2EEENS1_25SingleTileBwdLPTSchedulerILb0ELi128ELb0EEEEEEEEEvNT_6ParamsE$_ZN4cute3eso3ESOILb1ELb0EJNS_6LayoutINS_5tupleIJNS_1CILi1EEENS4_ILi4EEEEEENS3_IJNS4_ILi0EEES5_EEEEENS_10ViewEngineIPfEEEEC2ERKSA_RKSD_:
[----:B------:R-:W-:Y:S01]  /*b560*/  IADD3 R5, R23, -c[0x0][0x20], RZ ;  /* 0x8000080017057a10 */ /* 0x000fe20007ffe0ff */
[----:B------:R-:W-:Y:S01]  /*b570*/  IMAD.MOV.U32 R8, RZ, RZ, R16 ;  /* 0x000000ffff087224 */ /* 0x000fe200078e0010 */
[----:B------:R-:W-:Y:S01]  /*b580*/  MOV R10, R6 ;  /* 0x00000006000a7202 */ /* 0x000fe20000000f00 */
[----:B------:R-:W-:-:S03]  /*b590*/  IMAD.MOV.U32 R11, RZ, RZ, 0x0 ;  /* 0x00000000ff0b7424 */ /* 0x000fc600078e00ff */
[----:B------:R1:W-:Y:S01]  /*b5a0*/  STL.64 [R5], R8 ;  /* 0x0000000805007387 */ /* 0x0003e20000100a00 */
[----:B------:R-:W-:Y:S05]  /*b5b0*/  RET.REL.NODEC R10 `(_ZN7cutlass13device_kernelIN5flash19enable_sm80_to_sm89INS1_16FlashAttnBwdSm80INS1_25CollectiveMainloopBwdSm80ILi2ELi2EN4cute5tupleIJNS5_1CILi128EEES8_NS7_ILi64EEEEEENS_10bfloat16_tEfNS_4arch4Sm80ELb1ELb0ELb1ELb0ELb0ELb0ELb0ELb0ELi2ELi4ELi4ELi4ELb0EEENS1_21CollectiveEpilogueBwdISA_SB_SD_Li256ELb0ELb0ELi2EEENS1_25SingleTileBwdLPTSchedulerILb0ELi128ELb0EEEEEEEEEvNT_6ParamsE) ;  /* 0xffff4a400a007950 */ /* 0x000fea0003c3ffff */
        .type           $_ZN7cutlass13device_kernelIN5flash19enable_sm80_to_sm89INS1_16FlashAttnBwdSm80INS1_25CollectiveMainloopBwdSm80ILi2ELi2EN4cute5tupleIJNS5_1CILi128EEES8_NS7_ILi64EEEEEENS_10bfloat16_tEfNS_4arch4Sm80ELb1ELb0ELb1ELb0ELb0ELb0ELb0ELb0ELi2ELi4ELi4ELi4ELb0EEENS1_21CollectiveEpilogueBwdISA_SB_SD_Li256ELb0ELb0ELi2EEENS1_25SingleTileBwdLPTSchedulerILb0ELi128ELb0EEEEEEEEEvNT_6ParamsE$_ZN4cute3eso3ESOILb1ELb0EJNS_6LayoutINS_5tupleIJNS_1CILi4EEEEEENS3_IJNS4_ILi1EEEEEEEENS_10ViewEngineIPfEEEEC2ERKS9_RKSC_,@function
        .size           $_ZN7cutlass13device_kernelIN5flash19enable_sm80_to_sm89INS1_16FlashAttnBwdSm80INS1_25CollectiveMainloopBwdSm80ILi2ELi2EN4cute5tupleIJNS5_1CILi128EEES8_NS7_ILi64EEEEEENS_10bfloat16_tEfNS_4arch4Sm80ELb1ELb0ELb1ELb0ELb0ELb0ELb0ELb0ELi2ELi4ELi4ELi4ELb0EEENS1_21CollectiveEpilogueBwdISA_SB_SD_Li256ELb0ELb0ELi2EEENS1_25SingleTileBwdLPTSchedulerILb0ELi128ELb0EEEEEEEEEvNT_6ParamsE$_ZN4cute3eso3ESOILb1ELb0EJNS_6LayoutINS_5tupleIJNS_1CILi4EEEEEENS3_IJNS4_ILi1EEEEEEEENS_10ViewEngineIPfEEEEC2ERKS9_RKSC_,($_ZN7cutlass13device_kernelIN5flash19enable_sm80_to_sm89INS1_16FlashAttnBwdSm80INS1_25CollectiveMainloopBwdSm80ILi2ELi2EN4cute5tupleIJNS5_1CILi128EEES8_NS7_ILi64EEEEEENS_10bfloat16_tEfNS_4arch4Sm80ELb1ELb0ELb1ELb0ELb0ELb0ELb0ELb0ELi2ELi4ELi4ELi4ELb0EEENS1_21CollectiveEpilogueBwdISA_SB_SD_Li256ELb0ELb0ELi2EEENS1_25SingleTileBwdLPTSchedulerILb0ELi128ELb0EEEEEEEEEvNT_6ParamsE$_ZN4cute3eso3ESOILb1ELb0EJNS_7SwizzleILi3ELi3ELi3EEENS_9MixedBitsILj0ELj432EEENS_6LayoutINS_5tupleIJNS7_IJNS_1CILi2EEES9_S9_EEES9_NS8_ILi8EEEEEENS7_IJNS7_IJNS8_ILi64EEESB_NS8_ILi512EEEEEENS8_ILi8192EEENS8_ILi1024EEEEEEEEEEC2ERKS3_RKS5_RKSJ_ - $_ZN7cutlass13device_kernelIN5flash19enable_sm80_to_sm89INS1_16FlashAttnBwdSm80INS1_25CollectiveMainloopBwdSm80ILi2ELi2EN4cute5tupleIJNS5_1CILi128EEES8_NS7_ILi64EEEEEENS_10bfloat16_tEfNS_4arch4Sm80ELb1ELb0ELb1ELb0ELb0ELb0ELb0ELb0ELi2ELi4ELi4ELi4ELb0EEENS1_21CollectiveEpilogueBwdISA_SB_SD_Li256ELb0ELb0ELi2EEENS1_25SingleTileBwdLPTSchedulerILb0ELi128ELb0EEEEEEEEEvNT_6ParamsE$_ZN4cute3eso3ESOILb1ELb0EJNS_6LayoutINS_5tupleIJNS_1CILi4EEEEEENS3_IJNS4_ILi1EEEEEEEENS_10ViewEngineIPfEEEEC2ERKS9_RKSC_)
$_ZN7cutlass13device_kernelIN5flash19enable_sm80_to_sm89INS1_16FlashAttnBwdSm80INS1_25CollectiveMainloopBwdSm80ILi2ELi2EN4cute5tupleIJNS5_1CILi128EEES8_NS7_ILi64EEEEEENS_10bfloat16_tEfNS_4arch4Sm80ELb1ELb0ELb1ELb0ELb0ELb0ELb0ELb0ELi2ELi4ELi4ELi4ELb0EEENS1_21CollectiveEpilogueBwdISA_SB_SD_Li256ELb0ELb0ELi2EEENS1_25SingleTileBwdLPTSchedulerILb0ELi128ELb0EEEEEEEEEvNT_6ParamsE$_ZN4cute3eso3ESOILb1ELb0EJNS_6LayoutINS_5tupleIJNS_1CILi4EEEEEENS3_IJNS4_ILi1EEEEEEEENS_10ViewEngineIPfEEEEC2ERKS9_RKSC_:
[----:B------:R-:W-:Y:S01]  /*b5c0*/  IADD3 R2, R23, -c[0x0][0x20], RZ ;  /* 0x8000080017027a10 */ /* 0x000fe20007ffe0ff */
[----:B------:R-:W-:Y:S01]  /*b5d0*/  IMAD.MOV.U32 R8, RZ, RZ, R6 ;  /* 0x000000ffff087224 */ /* 0x000fe200078e0006 */
[----:B------:R-:W-:-:S03]  /*b5e0*/  MOV R9, 0x0 ;  /* 0x0000000000097802 */ /* 0x000fc60000000f00 */
[----:B------:R1:W-:Y:S01]  /*b5f0*/  STL.64 [R2], R12 ;  /* 0x0000000c02007387 */ /* 0x0003e20000100a00 */
[----:B------:R-:W-:Y:S05]  /*b600*/  RET.REL.NODEC R8 `(_ZN7cutlass13device_kernelIN5flash19enable_sm80_to_sm89INS1_16FlashAttnBwdSm80INS1_25CollectiveMainloopBwdSm80ILi2ELi2EN4cute5tupleIJNS5_1CILi128EEES8_NS7_ILi64EEEEEENS_10bfloat16_tEfNS_4arch4Sm80ELb1ELb0ELb1ELb0ELb0ELb0ELb0ELb0ELi2ELi4ELi4ELi4ELb0EEENS1_21CollectiveEpilogueBwdISA_SB_SD_Li256ELb0ELb0ELi2EEENS1_25SingleTileBwdLPTSchedulerILb0ELi128ELb0EEEEEEEEEvNT_6ParamsE) ;  /* 0xffff49f008007950 */ /* 0x000fea0003c3ffff */
        .type           $_ZN7cutlass13device_kernelIN5flash19enable_sm80_to_sm89INS1_16FlashAttnBwdSm80INS1_25CollectiveMainloopBwdSm80ILi2ELi2EN4cute5tupleIJNS5_1CILi128EEES8_NS7_ILi64EEEEEENS_10bfloat16_tEfNS_4arch4Sm80ELb1ELb0ELb1ELb0ELb0ELb0ELb0ELb0ELi2ELi4ELi4ELi4ELb0EEENS1_21CollectiveEpilogueBwdISA_SB_SD_Li256ELb0ELb0ELi2EEENS1_25SingleTileBwdLPTSchedulerILb0ELi128ELb0EEEEEEEEEvNT_6ParamsE$_ZN4cute3eso3ESOILb1ELb0EJNS_7SwizzleILi3ELi3ELi3EEENS_9MixedBitsILj0ELj432EEENS_6LayoutINS_5tupleIJNS7_IJNS_1CILi2EEES9_S9_EEES9_NS8_ILi8EEEEEENS7_IJNS7_IJNS8_ILi64EEESB_NS8_ILi512EEEEEENS8_ILi8192EEENS8_ILi1024EEEEEEEEEEC2ERKS3_RKS5_RKSJ_,@function
        .size           $_ZN7cutlass13device_kernelIN5flash19enable_sm80_to_sm89INS1_16FlashAttnBwdSm80INS1_25CollectiveMainloopBwdSm80ILi2ELi2EN4cute5tupleIJNS5_1CILi128EEES8_NS7_ILi64EEEEEENS_10bfloat16_tEfNS_4arch4Sm80ELb1ELb0ELb1ELb0ELb0ELb0ELb0ELb0ELi2ELi4ELi4ELi4ELb0EEENS1_21CollectiveEpilogueBwdISA_SB_SD_Li256ELb0ELb0ELi2EEENS1_25SingleTileBwdLPTSchedulerILb0ELi128ELb0EEEEEEEEEvNT_6ParamsE$_ZN4cute3eso3ESOILb1ELb0EJNS_7SwizzleILi3ELi3ELi3EEENS_9MixedBitsILj0ELj432EEENS_6LayoutINS_5tupleIJNS7_IJNS_1CILi2EEES9_S9_EEES9_NS8_ILi8EEEEEENS7_IJNS7_IJNS8_ILi64EEESB_NS8_ILi512EEEEEENS8_ILi8192EEENS8_ILi1024EEEEEEEEEEC2ERKS3_RKS5_RKSJ_,($_ZN7cutlass13device_kernelIN5flash19enable_sm80_to_sm89INS1_16FlashAttnBwdSm80INS1_25CollectiveMainloopBwdSm80ILi2ELi2EN4cute5tupleIJNS5_1CILi128EEES8_NS7_ILi64EEEEEENS_10bfloat16_tEfNS_4arch4Sm80ELb1ELb0ELb1ELb0ELb0ELb0ELb0ELb0ELi2ELi4ELi4ELi4ELb0EEENS1_21CollectiveEpilogueBwdISA_SB_SD_Li256ELb0ELb0ELi2EEENS1_25SingleTileBwdLPTSchedulerILb0ELi128ELb0EEEEEEEEEvNT_6ParamsE$_ZN4cute5tupleIJNS0_IJNS0_IJNS0_IJNS_1CILi8EEENS1_ILi1EEEEEENS0_IJS3_S3_EEEEEENS0_IJS3_NS1_ILi2EEEEEEEEENS0_IJNS0_IJNS0_IJS3_NS1_ILi0EEEEEENS0_IJSA_SA_EEEEEENS0_IJSA_iEEEEEEEEC2ERKS9_RKSF_ - $_ZN7cutlass13device_kernelIN5flash19enable_sm80_to_sm89INS1_16FlashAttnBwdSm80INS1_25CollectiveMainloopBwdSm80ILi2ELi2EN4cute5tupleIJNS5_1CILi128EEES8_NS7_ILi64EEEEEENS_10bfloat16_tEfNS_4arch4Sm80ELb1ELb0ELb1ELb0ELb0ELb0ELb0ELb0ELi2ELi4ELi4ELi4ELb0EEENS1_21CollectiveEpilogueBwdISA_SB_SD_Li256ELb0ELb0ELi2EEENS1_25SingleTileBwdLPTSchedulerILb0ELi128ELb0EEEEEEEEEvNT_6ParamsE$_ZN4cute3eso3ESOILb1ELb0EJNS_7SwizzleILi3ELi3ELi3EEENS_9MixedBitsILj0ELj432EEENS_6LayoutINS_5tupleIJNS7_IJNS_1CILi2EEES9_S9_EEES9_NS8_ILi8EEEEEENS7_IJNS7_IJNS8_ILi64EEESB_NS8_ILi512EEEEEENS8_ILi8192EEENS8_ILi1024EEEEEEEEEEC2ERKS3_RKS5_RKSJ_)
$_ZN7cutlass13device_kernelIN5flash19enable_sm80_to_sm89INS1_16FlashAttnBwdSm80INS1_25CollectiveMainloopBwdSm80ILi2ELi2EN4cute5tupleIJNS5_1CILi128EEES8_NS7_ILi64EEEEEENS_10bfloat16_tEfNS_4arch4Sm80ELb1ELb0ELb1ELb0ELb0ELb0ELb0ELb0ELi2ELi4ELi4ELi4ELb0EEENS1_21CollectiveEpilogueBwdISA_SB_SD_Li256ELb0ELb0ELi2EEENS1_25SingleTileBwdLPTSchedulerILb0ELi128ELb0EEEEEEEEEvNT_6ParamsE$_ZN4cute3eso3ESOILb1ELb0EJNS_7SwizzleILi3ELi3ELi3EEENS_9MixedBitsILj0ELj432EEENS_6LayoutINS_5tupleIJNS7_IJNS_1CILi2EEES9_S9_EEES9_NS8_ILi8EEEEEENS7_IJNS7_IJNS8_ILi64EEESB_NS8_ILi512EEEEEENS8_ILi8192EEENS8_ILi1024EEEEEEEEEEC2ERKS3_RKS5_RKSJ_:
[----:B------:R-:W-:Y:S01]  /*b610*/  IADD3 R2, R23, -c[0x0][0x20], RZ ;  /* 0x8000080017027a10 */ /* 0x000fe20007ffe0ff */
[----:B------:R-:W-:Y:S01]  /*b620*/  IMAD.MOV.U32 R8, RZ, RZ, R6 ;  /* 0x000000ffff087224 */ /* 0x000fe200078e0006 */
[----:B------:R-:W-:-:S03]  /*b630*/  MOV R9, 0x0 ;  /* 0x0000000000097802 */ /* 0x000fc60000000f00 */
[----:B------:R1:W-:Y:S01]  /*b640*/  STL [R2], R3 ;  /* 0x0000000302007387 */ /* 0x0003e20000100800 */
[----:B------:R-:W-:Y:S05]  /*b650*/  RET.REL.NODEC R8 `(_ZN7cutlass13device_kernelIN5flash19enable_sm80_to_sm89INS1_16FlashAttnBwdSm80INS1_25CollectiveMainloopBwdSm80ILi2ELi2EN4cute5tupleIJNS5_1CILi128EEES8_NS7_ILi64EEEEEENS_10bfloat16_tEfNS_4arch4Sm80ELb1ELb0ELb1ELb0ELb0ELb0ELb0ELb0ELi2ELi4ELi4ELi4ELb0EEENS1_21CollectiveEpilogueBwdISA_SB_SD_Li256ELb0ELb0ELi2EEENS1_25SingleTileBwdLPTSchedulerILb0ELi128ELb0EEEEEEEEEvNT_6ParamsE) ;  /* 0xffff49a008007950 */ /* 0x000fea0003c3ffff */
        .type           $_ZN7cutlass13device_kernelIN5flash19enable_sm80_to_sm89INS1_16FlashAttnBwdSm80INS1_25CollectiveMainloopBwdSm80ILi2ELi2EN4cute5tupleIJNS5_1CILi128EEES8_NS7_ILi64EEEEEENS_10bfloat16_tEfNS_4arch4Sm80ELb1ELb0ELb1ELb0ELb0ELb0ELb0ELb0ELi2ELi4ELi4ELi4ELb0EEENS1_21CollectiveEpilogueBwdISA_SB_SD_Li256ELb0ELb0ELi2EEENS1_25SingleTileBwdLPTSchedulerILb0ELi128ELb0EEEEEEEEEvNT_6ParamsE$_ZN4cute5tupleIJNS0_IJNS0_IJNS0_IJNS_1CILi8EEENS1_ILi1EEEEEENS0_IJS3_S3_EEEEEENS0_IJS3_NS1_ILi2EEEEEEEEENS0_IJNS0_IJNS0_IJS3_NS1_ILi0EEEEEENS0_IJSA_SA_EEEEEENS0_IJSA_iEEEEEEEEC2ERKS9_RKSF_,@function
        .size           $_ZN7cutlass13device_kernelIN5flash19enable_sm80_to_sm89INS1_16FlashAttnBwdSm80INS1_25CollectiveMainloopBwdSm80ILi2ELi2EN4cute5tupleIJNS5_1CILi128EEES8_NS7_ILi64EEEEEENS_10bfloat16_tEfNS_4arch4Sm80ELb1ELb0ELb1ELb0ELb0ELb0ELb0ELb0ELi2ELi4ELi4ELi4ELb0EEENS1_21CollectiveEpilogueBwdISA_SB_SD_Li256ELb0ELb0ELi2EEENS1_25SingleTileBwdLPTSchedulerILb0ELi128ELb0EEEEEEEEEvNT_6ParamsE$_ZN4cute5tupleIJNS0_IJNS0_IJNS0_IJNS_1CILi8EEENS1_ILi1EEEEEENS0_IJS3_S3_EEEEEENS0_IJS3_NS1_ILi2EEEEEEEEENS0_IJNS0_IJNS0_IJS3_NS1_ILi0EEEEEENS0_IJSA_SA_EEEEEENS0_IJSA_iEEEEEEEEC2ERKS9_RKSF_,($_ZN7cutlass13device_kernelIN5flash19enable_sm80_to_sm89INS1_16FlashAttnBwdSm80INS1_25CollectiveMainloopBwdSm80ILi2ELi2EN4cute5tupleIJNS5_1CILi128EEES8_NS7_ILi64EEEEEENS_10bfloat16_tEfNS_4arch4Sm80ELb1ELb0ELb1ELb0ELb0ELb0ELb0ELb0ELi2ELi4ELi4ELi4ELb0EEENS1_21CollectiveEpilogueBwdISA_SB_SD_Li256ELb0ELb0ELi2EEENS1_25SingleTileBwdLPTSchedulerILb0ELi128ELb0EEEEEEEEEvNT_6ParamsE$_ZN4cute5tupleIJNS0_IJNS0_IJNS0_IJNS_1CILi8EEENS1_ILi1EEEEEES3_EEENS0_IJNS0_IJS3_S3_EEENS1_ILi2EEEEEEEEENS0_IJNS0_IJNS0_IJS3_NS1_ILi0EEEEEESA_EEENS0_IJNS0_IJSA_SA_EEEiEEEEEEEEC2ERKS9_RKSF_ - $_ZN7cutlass13device_kernelIN5flash19enable_sm80_to_sm89INS1_16FlashAttnBwdSm80INS1_25CollectiveMainloopBwdSm80ILi2ELi2EN4cute5tupleIJNS5_1CILi128EEES8_NS7_ILi64EEEEEENS_10bfloat16_tEfNS_4arch4Sm80ELb1ELb0ELb1ELb0ELb0ELb0ELb0ELb0ELi2ELi4ELi4ELi4ELb0EEENS1_21CollectiveEpilogueBwdISA_SB_SD_Li256ELb0ELb0ELi2EEENS1_25SingleTileBwdLPTSchedulerILb0ELi128ELb0EEEEEEEEEvNT_6ParamsE$_ZN4cute5tupleIJNS0_IJNS0_IJNS0_IJNS_1CILi8EEENS1_ILi1EEEEEENS0_IJS3_S3_EEEEEENS0_IJS3_NS1_ILi2EEEEEEEEENS0_IJNS0_IJNS0_IJS3_NS1_ILi0EEEEEENS0_IJSA_SA_EEEEEENS0_IJSA_iEEEEEEEEC2ERKS9_RKSF_)
$_ZN7cutlass13device_kernelIN5flash19enable_sm80_to_sm89INS1_16FlashAttnBwdSm80INS1_25CollectiveMainloopBwdSm80ILi2ELi2EN4cute5tupleIJNS5_1CILi128EEES8_NS7_ILi64EEEEEENS_10bfloat16_tEfNS_4arch4Sm80ELb1ELb0ELb1ELb0ELb0ELb0ELb0ELb0ELi2ELi4ELi4ELi4ELb0EEENS1_21CollectiveEpilogueBwdISA_SB_SD_Li256ELb0ELb0ELi2EEENS1_25SingleTileBwdLPTSchedulerILb0ELi128ELb0EEEEEEEEEvNT_6ParamsE$_ZN4cute5tupleIJNS0_IJNS0_IJNS0_IJNS_1CILi8EEENS1_ILi1EEEEEENS0_IJS3_S3_EEEEEENS0_IJS3_NS1_ILi2EEEEEEEEENS0_IJNS0_IJNS0_IJS3_NS1_ILi0EEEEEENS0_IJSA_SA_EEEEEENS0_IJSA_iEEEEEEEEC2ERKS9_RKSF_:
[----:B------:R-:W-:Y:S02]  /*b660*/  MOV R6, 0xb680 ;  /* 0x0000b68000067802 */ /* 0x000fe40000000f00 */
[----:B------:R-:W-:Y:S05]  /*b670*/  CALL.REL.NOINC `($_ZN7cutlass13device_kernelIN5flash19enable_sm80_to_sm89INS1_16FlashAttnBwdSm80INS1_25CollectiveMainloopBwdSm80ILi2ELi2EN4cute5tupleIJNS5_1CILi128EEES8_NS7_ILi64EEEEEENS_10bfloat16_tEfNS_4arch4Sm80ELb1ELb0ELb1ELb0ELb0ELb0ELb0ELb0ELi2ELi4ELi4ELi4ELb0EEENS1_21CollectiveEpilogueBwdISA_SB_SD_Li256ELb0ELb0ELi2EEENS1_25SingleTileBwdLPTSchedulerILb0ELi128ELb0EEEEEEEEEvNT_6ParamsE$_ZN4cute3eso3ESOILb1ELb0EJNS_5tupleIJNS2_IJNS2_IJNS_1CILi8EEENS3_ILi1EEEEEENS2_IJS5_S5_EEEEEENS2_IJS5_NS3_ILi2EEEEEEEEENS2_IJNS2_IJNS2_IJS5_NS3_ILi0EEEEEENS2_IJSC_SC_EEEEEENS2_IJSC_iEEEEEEEEC2ERKSB_RKSH_) ;  /* 0xffffdb6000007944 */ /* 0x000fea0003c3ffff */
[----:B------:R-:W-:-:S04]  /*b680*/  MOV R5, 0x0 ;  /* 0x0000000000057802 */ /* 0x000fc80000000f00 */
[----:B------:R-:W-:Y:S05]  /*b690*/  RET.REL.NODEC R4 `(_ZN7cutlass13device_kernelIN5flash19enable_sm80_to_sm89INS1_16FlashAttnBwdSm80INS1_25CollectiveMainloopBwdSm80ILi2ELi2EN4cute5tupleIJNS5_1CILi128EEES8_NS7_ILi64EEEEEENS_10bfloat16_tEfNS_4arch4Sm80ELb1ELb0ELb1ELb0ELb0ELb0ELb0ELb0ELi2ELi4ELi4ELi4ELb0EEENS1_21CollectiveEpilogueBwdISA_SB_SD_Li256ELb0ELb0ELi2EEENS1_25SingleTileBwdLPTSchedulerILb0ELi128ELb0EEEEEEEEEvNT_6ParamsE) ;  /* 0xffff496004007950 */ /* 0x000fea0003c3ffff */
        .type           $_ZN7cutlass13device_kernelIN5flash19enable_sm80_to_sm89INS1_16FlashAttnBwdSm80INS1_25CollectiveMainloopBwdSm80ILi2ELi2EN4cute5tupleIJNS5_1CILi128EEES8_NS7_ILi64EEEEEENS_10bfloat16_tEfNS_4arch4Sm80ELb1ELb0ELb1ELb0ELb0ELb0ELb0ELb0ELi2ELi4ELi4ELi4ELb0EEENS1_21CollectiveEpilogueBwdISA_SB_SD_Li256ELb0ELb0ELi2EEENS1_25SingleTileBwdLPTSchedulerILb0ELi128ELb0EEEEEEEEEvNT_6ParamsE$_ZN4cute5tupleIJNS0_IJNS0_IJNS0_IJNS_1CILi8EEENS1_ILi1EEEEEES3_EEENS0_IJNS0_IJS3_S3_EEENS1_ILi2EEEEEEEEENS0_IJNS0_IJNS0_IJS3_NS1_ILi0EEEEEESA_EEENS0_IJNS0_IJSA_SA_EEEiEEEEEEEEC2ERKS9_RKSF_,@function
        .size           $_ZN7cutlass13device_kernelIN5flash19enable_sm80_to_sm89INS1_16FlashAttnBwdSm80INS1_25CollectiveMainloopBwdSm80ILi2ELi2EN4cute5tupleIJNS5_1CILi128EEES8_NS7_ILi64EEEEEENS_10bfloat16_tEfNS_4arch4Sm80ELb1ELb0ELb1ELb0ELb0ELb0ELb0ELb0ELi2ELi4ELi4ELi4ELb0EEENS1_21CollectiveEpilogueBwdISA_SB_SD_Li256ELb0ELb0ELi2EEENS1_25SingleTileBwdLPTSchedulerILb0ELi128ELb0EEEEEEEEEvNT_6ParamsE$_ZN4cute5tupleIJNS0_IJNS0_IJNS0_IJNS_1CILi8EEENS1_ILi1EEEEEES3_EEENS0_IJNS0_IJS3_S3_EEENS1_ILi2EEEEEEEEENS0_IJNS0_IJNS0_IJS3_NS1_ILi0EEEEEESA_EEENS0_IJNS0_IJSA_SA_EEEiEEEEEEEEC2ERKS9_RKSF_,($_ZN7cutlass13device_kernelIN5flash19enable_sm80_to_sm89INS1_16FlashAttnBwdSm80INS1_25CollectiveMainloopBwdSm80ILi2ELi2EN4cute5tupleIJNS5_1CILi128EEES8_NS7_ILi64EEEEEENS_10bfloat16_tEfNS_4arch4Sm80ELb1ELb0ELb1ELb0ELb0ELb0ELb0ELb0ELi2ELi4ELi4ELi4ELb0EEENS1_21CollectiveEpilogueBwdISA_SB_SD_Li256ELb0ELb0ELi2EEENS1_25SingleTileBwdLPTSchedulerILb0ELi128ELb0EEEEEEEEEvNT_6ParamsE$_ZN4cute5tupleIJNS0_IJNS0_IJNS_1CILi1EEENS0_IJS2_NS1_ILi2EEES3_EEEEEES3_NS0_IJS3_S3_EEEEEENS0_IJNS0_IJNS1_ILi0EEENS0_IJS2_NS1_ILi256EEEiEEEEEENS1_ILi2048EEENS0_IJiNS1_ILi4096EEEEEEEEEEEC2ERKS7_RKSF_ - $_ZN7cutlass13device_kernelIN5flash19enable_sm80_to_sm89INS1_16FlashAttnBwdSm80INS1_25CollectiveMainloopBwdSm80ILi2ELi2EN4cute5tupleIJNS5_1CILi128EEES8_NS7_ILi64EEEEEENS_10bfloat16_tEfNS_4arch4Sm80ELb1ELb0ELb1ELb0ELb0ELb0ELb0ELb0ELi2ELi4ELi4ELi4ELb0EEENS1_21CollectiveEpilogueBwdISA_SB_SD_Li256ELb0ELb0ELi2EEENS1_25SingleTileBwdLPTSchedulerILb0ELi128ELb0EEEEEEEEEvNT_6ParamsE$_ZN4cute5tupleIJNS0_IJNS0_IJNS0_IJNS_1CILi8EEENS1_ILi1EEEEEES3_EEENS0_IJNS0_IJS3_S3_EEENS1_ILi2EEEEEEEEENS0_IJNS0_IJNS0_IJS3_NS1_ILi0EEEEEESA_EEENS0_IJNS0_IJSA_SA_EEEiEEEEEEEEC2ERKS9_RKSF_)
$_ZN7cutlass13device_kernelIN5flash19enable_sm80_to_sm89INS1_16FlashAttnBwdSm80INS1_25CollectiveMainloopBwdSm80ILi2ELi2EN4cute5tupleIJNS5_1CILi128EEES8_NS7_ILi64EEEEEENS_10bfloat16_tEfNS_4arch4Sm80ELb1ELb0ELb1ELb0ELb0ELb0ELb0ELb0ELi2ELi4ELi4ELi4ELb0EEENS1_21CollectiveEpilogueBwdISA_SB_SD_Li256ELb0ELb0ELi2EEENS1_25SingleTileBwdLPTSchedulerILb0ELi128ELb0EEEEEEEEEvNT_6ParamsE$_ZN4cute5tupleIJNS0_IJNS0_IJNS0_IJNS_1CILi8EEENS1_ILi1EEEEEES3_EEENS0_IJNS0_IJS3_S3_EEENS1_ILi2EEEEEEEEENS0_IJNS0_IJNS0_IJS3_NS1_ILi0EEEEEESA_EEENS0_IJNS0_IJSA_SA_EEEiEEEEEEEEC2ERKS9_RKSF_:
[----:B------:R-:W-:Y:S02]  /*b6a0*/  MOV R6, 0xb6c0 ;  /* 0x0000b6c000067802 */ /* 0x000fe40000000f00 */
[----:B------:R-:W-:Y:S05]  /*b6b0*/  CALL.REL.NOINC `($_ZN7cutlass13device_kernelIN5flash19enable_sm80_to_sm89INS1_16FlashAttnBwdSm80INS1_25CollectiveMainloopBwdSm80ILi2ELi2EN4cute5tupleIJNS5_1CILi128EEES8_NS7_ILi64EEEEEENS_10bfloat16_tEfNS_4arch4Sm80ELb1ELb0ELb1ELb0ELb0ELb0ELb0ELb0ELi2ELi4ELi4ELi4ELb0EEENS1_21CollectiveEpilogueBwdISA_SB_SD_Li256ELb0ELb0ELi2EEENS1_25SingleTileBwdLPTSchedulerILb0ELi128ELb0EEEEEEEEEvNT_6ParamsE$_ZN4cute3eso3ESOILb1ELb0EJNS_5tupleIJNS2_IJNS2_IJNS_1CILi8EEENS3_ILi1EEEEEES5_EEENS2_IJNS2_IJS5_S5_EEENS3_ILi2EEEEEEEEENS2_IJNS2_IJNS2_IJS5_NS3_ILi0EEEEEESC_EEENS2_IJNS2_IJSC_SC_EEEiEEEEEEEEC2ERKSB_RKSH_) ;  /* 0xffffdb6000007944 */ /* 0x000fea0003c3ffff */
[----:B------:R-:W-:-:S04]  /*b6c0*/  MOV R5, 0x0 ;  /* 0x0000000000057802 */ /* 0x000fc80000000f00 */
[----:B------:R-:W-:Y:S05]  /*b6d0*/  RET.REL.NODEC R4 `(_ZN7cutlass13device_kernelIN5flash19enable_sm80_to_sm89INS1_16FlashAttnBwdSm80INS1_25CollectiveMainloopBwdSm80ILi2ELi2EN4cute5tupleIJNS5_1CILi128EEES8_NS7_ILi64EEEEEENS_10bfloat16_tEfNS_4arch4Sm80ELb1ELb0ELb1ELb0ELb0ELb0ELb0ELb0ELi2ELi4ELi4ELi4ELb0EEENS1_21CollectiveEpilogueBwdISA_SB_SD_Li256ELb0ELb0ELi2EEENS1_25SingleTileBwdLPTSchedulerILb0ELi128ELb0EEEEEEEEEvNT_6ParamsE) ;  /* 0xffff492004007950 */ /* 0x000fea0003c3ffff */
        .type           $_ZN7cutlass13device_kernelIN5flash19enable_sm80_to_sm89INS1_16FlashAttnBwdSm80INS1_25CollectiveMainloopBwdSm80ILi2ELi2EN4cute5tupleIJNS5_1CILi128EEES8_NS7_ILi64EEEEEENS_10bfloat16_tEfNS_4arch4Sm80ELb1ELb0ELb1ELb0ELb0ELb0ELb0ELb0ELi2ELi4ELi4ELi4ELb0EEENS1_21CollectiveEpilogueBwdISA_SB_SD_Li256ELb0ELb0ELi2EEENS1_25SingleTileBwdLPTSchedulerILb0ELi128ELb0EEEEEEEEEvNT_6ParamsE$_ZN4cute5tupleIJNS0_IJNS0_IJNS_1CILi1EEENS0_IJS2_NS1_ILi2EEES3_EEEEEES3_NS0_IJS3_S3_EEEEEENS0_IJNS0_IJNS1_ILi0EEENS0_IJS2_NS1_ILi256EEEiEEEEEENS1_ILi2048EEENS0_IJiNS1_ILi4096EEEEEEEEEEEC2ERKS7_RKSF_,@function
        .size           $_ZN7cutlass13device_kernelIN5flash19enable_sm80_to_sm89INS1_16FlashAttnBwdSm80INS1_25CollectiveMainloopBwdSm80ILi2ELi2EN4cute5tupleIJNS5_1CILi128EEES8_NS7_ILi64EEEEEENS_10bfloat16_tEfNS_4arch4Sm80ELb1ELb0ELb1ELb0ELb0ELb0ELb0ELb0ELi2ELi4ELi4ELi4ELb0EEENS1_21CollectiveEpilogueBwdISA_SB_SD_Li256ELb0ELb0ELi2EEENS1_25SingleTileBwdLPTSchedulerILb0ELi128ELb0EEEEEEEEEvNT_6ParamsE$_ZN4cute5tupleIJNS0_IJNS0_IJNS_1CILi1EEENS0_IJS2_NS1_ILi2EEES3_EEEEEES3_NS0_IJS3_S3_EEEEEENS0_IJNS0_IJNS1_ILi0EEENS0_IJS2_NS1_ILi256EEEiEEEEEENS1_ILi2048EEENS0_IJiNS1_ILi4096EEEEEEEEEEEC2ERKS7_RKSF_,($_ZN7cutlass13device_kernelIN5flash19enable_sm80_to_sm89INS1_16FlashAttnBwdSm80INS1_25CollectiveMainloopBwdSm80ILi2ELi2EN4cute5tupleIJNS5_1CILi128EEES8_NS7_ILi64EEEEEENS_10bfloat16_tEfNS_4arch4Sm80ELb1ELb0ELb1ELb0ELb0ELb0ELb0ELb0ELi2ELi4ELi4ELi4ELb0EEENS1_21CollectiveEpilogueBwdISA_SB_SD_Li256ELb0ELb0ELi2EEENS1_25SingleTileBwdLPTSchedulerILb0ELi128ELb0EEEEEEEEEvNT_6ParamsE$_ZN4cute5tupleIJNS0_IJNS0_IJNS_1CILi2EEES2_EEENS1_ILi8EEES3_EEENS0_IJNS0_IJNS1_ILi1EEEiEEENS1_ILi1024EEENS0_IJiiEEEEEEEEC2ERKS5_RKSA_ - $_ZN7cutlass13device_kernelIN5flash19enable_sm80_to_sm89INS1_16FlashAttnBwdSm80INS1_25CollectiveMainloopBwdSm80ILi2ELi2EN4cute5tupleIJNS5_1CILi128EEES8_NS7_ILi64EEEEEENS_10bfloat16_tEfNS_4arch4Sm80ELb1ELb0ELb1ELb0ELb0ELb0ELb0ELb0ELi2ELi4ELi4ELi4ELb0EEENS1_21CollectiveEpilogueBwdISA_SB_SD_Li256ELb0ELb0ELi2EEENS1_25SingleTileBwdLPTSchedulerILb0ELi128ELb0EEEEEEEEEvNT_6ParamsE$_ZN4cute5tupleIJNS0_IJNS0_IJNS_1CILi1EEENS0_IJS2_NS1_ILi2EEES3_EEEEEES3_NS0_IJS3_S3_EEEEEENS0_IJNS0_IJNS1_ILi0EEENS0_IJS2_NS1_ILi256EEEiEEEEEENS1_ILi2048EEENS0_IJiNS1_ILi4096EEEEEEEEEEEC2ERKS7_RKSF_)
$_ZN7cutlass13device_kernelIN5flash19enable_sm80_to_sm89INS1_16FlashAttnBwdSm80INS1_25CollectiveMainloopBwdSm80ILi2ELi2EN4cute5tupleIJNS5_1CILi128EEES8_NS7_ILi64EEEEEENS_10bfloat16_tEfNS_4arch4Sm80ELb1ELb0ELb1ELb0ELb0ELb0ELb0ELb0ELi2ELi4ELi4ELi4ELb0EEENS1_21CollectiveEpilogueBwdISA_SB_SD_Li256ELb0ELb0ELi2EEENS1_25SingleTileBwdLPTSchedulerILb0ELi128ELb0EEEEEEEEEvNT_6ParamsE$_ZN4cute5tupleIJNS0_IJNS0_IJNS_1CILi1EEENS0_IJS2_NS1_ILi2EEES3_EEEEEES3_NS0_IJS3_S3_EEEEEENS0_IJNS0_IJNS1_ILi0EEENS0_IJS2_NS1_ILi256EEEiEEEEEENS1_ILi2048EEENS0_IJiNS1_ILi4096EEEEEEEEEEEC2ERKS7_RKSF_:
[----:B------:R-:W-:Y:S02]  /*b6e0*/  MOV R6, 0xb700 ;  /* 0x0000b70000067802 */ /* 0x000fe40000000f00 */
[----:B------:R-:W-:Y:S05]  /*b6f0*/  CALL.REL.NOINC `($_ZN7cutlass13device_kernelIN5flash19enable_sm80_to_sm89INS1_16FlashAttnBwdSm80INS1_25CollectiveMainloopBwdSm80ILi2ELi2EN4cute5tupleIJNS5_1CILi128EEES8_NS7_ILi64EEEEEENS_10bfloat16_tEfNS_4arch4Sm80ELb1ELb0ELb1ELb0ELb0ELb0ELb0ELb0ELi2ELi4ELi4ELi4ELb0EEENS1_21CollectiveEpilogueBwdISA_SB_SD_Li256ELb0ELb0ELi2EEENS1_25SingleTileBwdLPTSchedulerILb0ELi128ELb0EEEEEEEEEvNT_6ParamsE$_ZN4cute3eso3ESOILb1ELb0EJNS_5tupleIJNS2_IJNS_1CILi1EEENS2_IJS4_NS3_ILi2EEES5_EEEEEES5_NS2_IJS5_S5_EEEEEENS2_IJNS2_IJNS3_ILi0EEENS2_IJS4_NS3_ILi256EEEiEEEEEENS3_ILi2048EEENS2_IJiNS3_ILi4096EEEEEEEEEEEC2ERKS9_RKSH_) ;  /* 0xffffdb6000007944 */ /* 0x000fea0003c3ffff */
[----:B-1----:R-:W-:-:S04]  /*b700*/  MOV R5, 0x0 ;  /* 0x0000000000057802 */ /* 0x002fc80000000f00 */
[----:B------:R-:W-:Y:S05]  /*b710*/  RET.REL.NODEC R4 `(_ZN7cutlass13device_kernelIN5flash19enable_sm80_to_sm89INS1_16FlashAttnBwdSm80INS1_25CollectiveMainloopBwdSm80ILi2ELi2EN4cute5tupleIJNS5_1CILi128EEES8_NS7_ILi64EEEEEENS_10bfloat16_tEfNS_4arch4Sm80ELb1ELb0ELb1ELb0ELb0ELb0ELb0ELb0ELi2ELi4ELi4ELi4ELb0EEENS1_21CollectiveEpilogueBwdISA_SB_SD_Li256ELb0ELb0ELi2EEENS1_25SingleTileBwdLPTSchedulerILb0ELi128ELb0EEEEEEEEEvNT_6ParamsE) ;  /* 0xffff48e004007950 */ /* 0x000fea0003c3ffff */
        .type           $_ZN7cutlass13device_kernelIN5flash19enable_sm80_to_sm89INS1_16FlashAttnBwdSm80INS1_25CollectiveMainloopBwdSm80ILi2ELi2EN4cute5tupleIJNS5_1CILi128EEES8_NS7_ILi64EEEEEENS_10bfloat16_tEfNS_4arch4Sm80ELb1ELb0ELb1ELb0ELb0ELb0ELb0ELb0ELi2ELi4ELi4ELi4ELb0EEENS1_21CollectiveEpilogueBwdISA_SB_SD_Li256ELb0ELb0ELi2EEENS1_25SingleTileBwdLPTSchedulerILb0ELi128ELb0EEEEEEEEEvNT_6ParamsE$_ZN4cute5tupleIJNS0_IJNS0_IJNS_1CILi2EEES2_EEENS1_ILi8EEES3_EEENS0_IJNS0_IJNS1_ILi1EEEiEEENS1_ILi1024EEENS0_IJiiEEEEEEEEC2ERKS5_RKSA_,@function
        .size           $_ZN7cutlass13device_kernelIN5flash19enable_sm80_to_sm89INS1_16FlashAttnBwdSm80INS1_25CollectiveMainloopBwdSm80ILi2ELi2EN4cute5tupleIJNS5_1CILi128EEES8_NS7_ILi64EEEEEENS_10bfloat16_tEfNS_4arch4Sm80ELb1ELb0ELb1ELb0ELb0ELb0ELb0ELb0ELi2ELi4ELi4ELi4ELb0EEENS1_21CollectiveEpilogueBwdISA_SB_SD_Li256ELb0ELb0ELi2EEENS1_25SingleTileBwdLPTSchedulerILb0ELi128ELb0EEEEEEEEEvNT_6ParamsE$_ZN4cute5tupleIJNS0_IJNS0_IJNS_1CILi2EEES2_EEENS1_ILi8EEES3_EEENS0_IJNS0_IJNS1_ILi1EEEiEEENS1_ILi1024EEENS0_IJiiEEEEEEEEC2ERKS5_RKSA_,($_ZN7cutlass13device_kernelIN5flash19enable_sm80_to_sm89INS1_16FlashAttnBwdSm80INS1_25CollectiveMainloopBwdSm80ILi2ELi2EN4cute5tupleIJNS5_1CILi128EEES8_NS7_ILi64EEEEEENS_10bfloat16_tEfNS_4arch4Sm80ELb1ELb0ELb1ELb0ELb0ELb0ELb0ELb0ELi2ELi4ELi4ELi4ELb0EEENS1_21CollectiveEpilogueBwdISA_SB_SD_Li256ELb0ELb0ELi2EEENS1_25SingleTileBwdLPTSchedulerILb0ELi128ELb0EEEEEEEEEvNT_6ParamsE$_ZN4cute5tupleIJNS0_IJNS0_IJNS_1CILi2EEES2_EEES2_EEENS0_IJNS0_IJiiEEENS1_ILi8192EEEEEEEEC2ERKS4_RKS7_ - $_ZN7cutlass13device_kernelIN5flash19enable_sm80_to_sm89INS1_16FlashAttnBwdSm80INS1_25CollectiveMainloopBwdSm80ILi2ELi2EN4cute5tupleIJNS5_1CILi128EEES8_NS7_ILi64EEEEEENS_10bfloat16_tEfNS_4arch4Sm80ELb1ELb0ELb1ELb0ELb0ELb0ELb0ELb0ELi2ELi4ELi4ELi4ELb0EEENS1_21CollectiveEpilogueBwdISA_SB_SD_Li256ELb0ELb0ELi2EEENS1_25SingleTileBwdLPTSchedulerILb0ELi128ELb0EEEEEEEEEvNT_6ParamsE$_ZN4cute5tupleIJNS0_IJNS0_IJNS_1CILi2EEES2_EEENS1_ILi8EEES3_EEENS0_IJNS0_IJNS1_ILi1EEEiEEENS1_ILi1024EEENS0_IJiiEEEEEEEEC2ERKS5_RKSA_)
$_ZN7cutlass13device_kernelIN5flash19enable_sm80_to_sm89INS1_16FlashAttnBwdSm80INS1_25CollectiveMainloopBwdSm80ILi2ELi2EN4cute5tupleIJNS5_1CILi128EEES8_NS7_ILi64EEEEEENS_10bfloat16_tEfNS_4arch4Sm80ELb1ELb0ELb1ELb0ELb0ELb0ELb0ELb0ELi2ELi4ELi4ELi4ELb0EEENS1_21CollectiveEpilogueBwdISA_SB_SD_Li256ELb0ELb0ELi2EEENS1_25SingleTileBwdLPTSchedulerILb0ELi128ELb0EEEEEEEEEvNT_6ParamsE$_ZN4cute5tupleIJNS0_IJNS0_IJNS_1CILi2EEES2_EEENS1_ILi8EEES3_EEENS0_IJNS0_IJNS1_ILi1EEEiEEENS1_ILi1024EEENS0_IJiiEEEEEEEEC2ERKS5_RKSA_:
[----:B------:R-:W-:Y:S02]  /*b720*/  MOV R8, 0xb740 ;  /* 0x0000b74000087802 */ /* 0x000fe40000000f00 */
[----:B------:R-:W-:Y:S05]  /*b730*/  CALL.REL.NOINC `($_ZN7cutlass13device_kernelIN5flash19enable_sm80_to_sm89INS1_16FlashAttnBwdSm80INS1_25CollectiveMainloopBwdSm80ILi2ELi2EN4cute5tupleIJNS5_1CILi128EEES8_NS7_ILi64EEEEEENS_10bfloat16_tEfNS_4arch4Sm80ELb1ELb0ELb1ELb0ELb0ELb0ELb0ELb0ELi2ELi4ELi4ELi4ELb0EEENS1_21CollectiveEpilogueBwdISA_SB_SD_Li256ELb0ELb0ELi2EEENS1_25SingleTileBwdLPTSchedulerILb0ELi128ELb0EEEEEEEEEvNT_6ParamsE$_ZN4cute3eso3ESOILb1ELb0EJNS_5tupleIJNS2_IJNS_1CILi2EEES4_EEENS3_ILi8EEES5_EEENS2_IJNS2_IJNS3_ILi1EEEiEEENS3_ILi1024EEENS2_IJiiEEEEEEEEC2ERKS7_RKSC_) ;  /* 0xffffdc0000007944 */ /* 0x000fea0003c3ffff */
[----:B------:R-:W-:-:S04]  /*b740*/  MOV R7, 0x0 ;  /* 0x0000000000077802 */ /* 0x000fc80000000f00 */
[----:B------:R-:W-:Y:S05]  /*b750*/  RET.REL.NODEC R6 `(_ZN7cutlass13device_kernelIN5flash19enable_sm80_to_sm89INS1_16FlashAttnBwdSm80INS1_25CollectiveMainloopBwdSm80ILi2ELi2EN4cute5tupleIJNS5_1CILi128EEES8_NS7_ILi64EEEEEENS_10bfloat16_tEfNS_4arch4Sm80ELb1ELb0ELb1ELb0ELb0ELb0ELb0ELb0ELi2ELi4ELi4ELi4ELb0EEENS1_21CollectiveEpilogueBwdISA_SB_SD_Li256ELb0ELb0ELi2EEENS1_25SingleTileBwdLPTSchedulerILb0ELi128ELb0EEEEEEEEEvNT_6ParamsE) ;  /* 0xffff48a006007950 */ /* 0x000fea0003c3ffff */
        .type           $_ZN7cutlass13device_kernelIN5flash19enable_sm80_to_sm89INS1_16FlashAttnBwdSm80INS1_25CollectiveMainloopBwdSm80ILi2ELi2EN4cute5tupleIJNS5_1CILi128EEES8_NS7_ILi64EEEEEENS_10bfloat16_tEfNS_4arch4Sm80ELb1ELb0ELb1ELb0ELb0ELb0ELb0ELb0ELi2ELi4ELi4ELi4ELb0EEENS1_21CollectiveEpilogueBwdISA_SB_SD_Li256ELb0ELb0ELi2EEENS1_25SingleTileBwdLPTSchedulerILb0ELi128ELb0EEEEEEEEEvNT_6ParamsE$_ZN4cute5tupleIJNS0_IJNS0_IJNS_1CILi2EEES2_EEES2_EEENS0_IJNS0_IJiiEEENS1_ILi8192EEEEEEEEC2ERKS4_RKS7_,@function
        .size           $_ZN7cutlass13device_kernelIN5flash19enable_sm80_to_sm89INS1_16FlashAttnBwdSm80INS1_25CollectiveMainloopBwdSm80ILi2ELi2EN4cute5tupleIJNS5_1CILi128EEES8_NS7_ILi64EEEEEENS_10bfloat16_tEfNS_4arch4Sm80ELb1ELb0ELb1ELb0ELb0ELb0ELb0ELb0ELi2ELi4ELi4ELi4ELb0EEENS1_21CollectiveEpilogueBwdISA_SB_SD_Li256ELb0ELb0ELi2EEENS1_25SingleTileBwdLPTSchedulerILb0ELi128ELb0EEEEEEEEEvNT_6ParamsE$_ZN4cute5tupleIJNS0_IJNS0_IJNS_1CILi2EEES2_EEES2_EEENS0_IJNS0_IJiiEEENS1_ILi8192EEEEEEEEC2ERKS4_RKS7_,($_ZN7cutlass13device_kernelIN5flash19enable_sm80_to_sm89INS1_16FlashAttnBwdSm80INS1_25CollectiveMainloopBwdSm80ILi2ELi2EN4cute5tupleIJNS5_1CILi128EEES8_NS7_ILi64EEEEEENS_10bfloat16_tEfNS_4arch4Sm80ELb1ELb0ELb1ELb0ELb0ELb0ELb0ELb0ELi2ELi4ELi4ELi4ELb0EEENS1_21CollectiveEpilogueBwdISA_SB_SD_Li256ELb0ELb0ELi2EEENS1_25SingleTileBwdLPTSchedulerILb0ELi128ELb0EEEEEEEEEvNT_6ParamsE$_ZN4cute5tupleIJNS0_IJNS0_IJNS_1CILi2EEES2_EEES3_NS1_ILi8EEEEEENS0_IJNS0_IJiNS1_ILi512EEEEEENS0_IJiiEEENS1_ILi1024EEEEEEEEC2ERKS5_RKSA_ - $_ZN7cutlass13device_kernelIN5flash19enable_sm80_to_sm89INS1_16FlashAttnBwdSm80INS1_25CollectiveMainloopBwdSm80ILi2ELi2EN4cute5tupleIJNS5_1CILi128EEES8_NS7_ILi64EEEEEENS_10bfloat16_tEfNS_4arch4Sm80ELb1ELb0ELb1ELb0ELb0ELb0ELb0ELb0ELi2ELi4ELi4ELi4ELb0EEENS1_21CollectiveEpilogueBwdISA_SB_SD_Li256ELb0ELb0ELi2EEENS1_25SingleTileBwdLPTSchedulerILb0ELi128ELb0EEEEEEEEEvNT_6ParamsE$_ZN4cute5tupleIJNS0_IJNS0_IJNS_1CILi2EEES2_EEES2_EEENS0_IJNS0_IJiiEEENS1_ILi8192EEEEEEEEC2ERKS4_RKS7_)
$_ZN7cutlass13device_kernelIN5flash19enable_sm80_to_sm89INS1_16FlashAttnBwdSm80INS1_25CollectiveMainloopBwdSm80ILi2ELi2EN4cute5tupleIJNS5_1CILi128EEES8_NS7_ILi64EEEEEENS_10bfloat16_tEfNS_4arch4Sm80ELb1ELb0ELb1ELb0ELb0ELb0ELb0ELb0ELi2ELi4ELi4ELi4ELb0EEENS1_21CollectiveEpilogueBwdISA_SB_SD_Li256ELb0ELb0ELi2EEENS1_25SingleTileBwdLPTSchedulerILb0ELi128ELb0EEEEEEEEEvNT_6ParamsE$_ZN4cute5tupleIJNS0_IJNS0_IJNS_1CILi2EEES2_EEES2_EEENS0_IJNS0_IJiiEEENS1_ILi8192EEEEEEEEC2ERKS4_RKS7_:
[----:B------:R-:W-:Y:S02]  /*b760*/  MOV R6, 0xb780 ;  /* 0x0000b78000067802 */ /* 0x000fe40000000f00 */
[----:B------:R-:W-:Y:S05]  /*b770*/  CALL.REL.NOINC `($_ZN7cutlass13device_kernelIN5flash19enable_sm80_to_sm89INS1_16FlashAttnBwdSm80INS1_25CollectiveMainloopBwdSm80ILi2ELi2EN4cute5tupleIJNS5_1CILi128EEES8_NS7_ILi64EEEEEENS_10bfloat16_tEfNS_4arch4Sm80ELb1ELb0ELb1ELb0ELb0ELb0ELb0ELb0ELi2ELi4ELi4ELi4ELb0EEENS1_21CollectiveEpilogueBwdISA_SB_SD_Li256ELb0ELb0ELi2EEENS1_25SingleTileBwdLPTSchedulerILb0ELi128ELb0EEEEEEEEEvNT_6ParamsE$_ZN4cute3eso3ESOILb1ELb0EJNS_5tupleIJNS2_IJNS_1CILi2EEES4_EEES4_EEENS2_IJNS2_IJiiEEENS3_ILi8192EEEEEEEEC2ERKS6_RKS9_) ;  /* 0xffffdc2000007944 */ /* 0x000fea0003c3ffff */
[----:B------:R-:W-:-:S04]  /*b780*/  MOV R9, 0x0 ;  /* 0x0000000000097802 */ /* 0x000fc80000000f00 */
[----:B------:R-:W-:Y:S05]  /*b790*/  RET.REL.NODEC R8 `(_ZN7cutlass13device_kernelIN5flash19enable_sm80_to_sm89INS1_16FlashAttnBwdSm80INS1_25CollectiveMainloopBwdSm80ILi2ELi2EN4cute5tupleIJNS5_1CILi128EEES8_NS7_ILi64EEEEEENS_10bfloat16_tEfNS_4arch4Sm80ELb1ELb0ELb1ELb0ELb0ELb0ELb0ELb0ELi2ELi4ELi4ELi4ELb0EEENS1_21CollectiveEpilogueBwdISA_SB_SD_Li256ELb0ELb0ELi2EEENS1_25SingleTileBwdLPTSchedulerILb0ELi128ELb0EEEEEEEEEvNT_6ParamsE) ;  /* 0xffff486008007950 */ /* 0x000fea0003c3ffff */
        .type           $_ZN7cutlass13device_kernelIN5flash19enable_sm80_to_sm89INS1_16FlashAttnBwdSm80INS1_25CollectiveMainloopBwdSm80ILi2ELi2EN4cute5tupleIJNS5_1CILi128EEES8_NS7_ILi64EEEEEENS_10bfloat16_tEfNS_4arch4Sm80ELb1ELb0ELb1ELb0ELb0ELb0ELb0ELb0ELi2ELi4ELi4ELi4ELb0EEENS1_21CollectiveEpilogueBwdISA_SB_SD_Li256ELb0ELb0ELi2EEENS1_25SingleTileBwdLPTSchedulerILb0ELi128ELb0EEEEEEEEEvNT_6ParamsE$_ZN4cute5tupleIJNS0_IJNS0_IJNS_1CILi2EEES2_EEES3_NS1_ILi8EEEEEENS0_IJNS0_IJiNS1_ILi512EEEEEENS0_IJiiEEENS1_ILi1024EEEEEEEEC2ERKS5_RKSA_,@function
        .size           $_ZN7cutlass13device_kernelIN5flash19enable_sm80_to_sm89INS1_16FlashAttnBwdSm80INS1_25CollectiveMainloopBwdSm80ILi2ELi2EN4cute5tupleIJNS5_1CILi128EEES8_NS7_ILi64EEEEEENS_10bfloat16_tEfNS_4arch4Sm80ELb1ELb0ELb1ELb0ELb0ELb0ELb0ELb0ELi2ELi4ELi4ELi4ELb0EEENS1_21CollectiveEpilogueBwdISA_SB_SD_Li256ELb0ELb0ELi2EEENS1_25SingleTileBwdLPTSchedulerILb0ELi128ELb0EEEEEEEEEvNT_6ParamsE$_ZN4cute5tupleIJNS0_IJNS0_IJNS_1CILi2EEES2_EEES3_NS1_ILi8EEEEEENS0_IJNS0_IJiNS1_ILi512EEEEEENS0_IJiiEEENS1_ILi1024EEEEEEEEC2ERKS5_RKSA_,($_ZN7cutlass13device_kernelIN5flash19enable_sm80_to_sm89INS1_16FlashAttnBwdSm80INS1_25CollectiveMainloopBwdSm80ILi2ELi2EN4cute5tupleIJNS5_1CILi128EEES8_NS7_ILi64EEEEEENS_10bfloat16_tEfNS_4arch4Sm80ELb1ELb0ELb1ELb0ELb0ELb0ELb0ELb0ELi2ELi4ELi4ELi4ELb0EEENS1_21CollectiveEpilogueBwdISA_SB_SD_Li256ELb0ELb0ELi2EEENS1_25SingleTileBwdLPTSchedulerILb0ELi128ELb0EEEEEEEEEvNT_6ParamsE$_ZN4cute5tupleIJNS0_IJNS0_IJNS_1CILi2EEES2_S2_EEES2_NS0_IJNS0_IJS2_S2_EEES2_EEEEEENS0_IJNS0_IJNS1_ILi1EEENS1_ILi512EEEiEEENS1_ILi4096EEENS0_IJNS0_IJiiEEENS1_ILi8192EEEEEEEEEEEC2ERKS6_RKSE_ - $_ZN7cutlass13device_kernelIN5flash19enable_sm80_to_sm89INS1_16FlashAttnBwdSm80INS1_25CollectiveMainloopBwdSm80ILi2ELi2EN4cute5tupleIJNS5_1CILi128EEES8_NS7_ILi64EEEEEENS_10bfloat16_tEfNS_4arch4Sm80ELb1ELb0ELb1ELb0ELb0ELb0ELb0ELb0ELi2ELi4ELi4ELi4ELb0EEENS1_21CollectiveEpilogueBwdISA_SB_SD_Li256ELb0ELb0ELi2EEENS1_25SingleTileBwdLPTSchedulerILb0ELi128ELb0EEEEEEEEEvNT_6ParamsE$_ZN4cute5tupleIJNS0_IJNS0_IJNS_1CILi2EEES2_EEES3_NS1_ILi8EEEEEENS0_IJNS0_IJiNS1_ILi512EEEEEENS0_IJiiEEENS1_ILi1024EEEEEEEEC2ERKS5_RKSA_)
$_ZN7cutlass13device_kernelIN5flash19enable_sm80_to_sm89INS1_16FlashAttnBwdSm80INS1_25CollectiveMainloopBwdSm80ILi2ELi2EN4cute5tupleIJNS5_1CILi128EEES8_NS7_ILi64EEEEEENS_10bfloat16_tEfNS_4arch4Sm80ELb1ELb0ELb1ELb0ELb0ELb0ELb0ELb0ELi2ELi4ELi4ELi4ELb0EEENS1_21CollectiveEpilogueBwdISA_SB_SD_Li256ELb0ELb0ELi2EEENS1_25SingleTileBwdLPTSchedulerILb0ELi128ELb0EEEEEEEEEvNT_6ParamsE$_ZN4cute5tupleIJNS0_IJNS0_IJNS_1CILi2EEES2_EEES3_NS1_ILi8EEEEEENS0_IJNS0_IJiNS1_ILi512EEEEEENS0_IJiiEEENS1_ILi1024EEEEEEEEC2ERKS5_RKSA_:
[----:B------:R-:W-:Y:S02]  /*b7a0*/  MOV R8, 0xb7c0 ;  /* 0x0000b7c000087802 */ /* 0x000fe40000000f00 */
[----:B------:R-:W-:Y:S05]  /*b7b0*/  CALL.REL.NOINC `($_ZN7cutlass13device_kernelIN5flash19enable_sm80_to_sm89INS1_16FlashAttnBwdSm80INS1_25CollectiveMainloopBwdSm80ILi2ELi2EN4cute5tupleIJNS5_1CILi128EEES8_NS7_ILi64EEEEEENS_10bfloat16_tEfNS_4arch4Sm80ELb1ELb0ELb1ELb0ELb0ELb0ELb0ELb0ELi2ELi4ELi4ELi4ELb0EEENS1_21CollectiveEpilogueBwdISA_SB_SD_Li256ELb0ELb0ELi2EEENS1_25SingleTileBwdLPTSchedulerILb0ELi128ELb0EEEEEEEEEvNT_6ParamsE$_ZN4cute3eso3ESOILb1ELb0EJNS_5tupleIJNS2_IJNS_1CILi2EEES4_EEES5_NS3_ILi8EEEEEENS2_IJNS2_IJiNS3_ILi512EEEEEENS2_IJiiEEENS3_ILi1024EEEEEEEEC2ERKS7_RKSC_) ;  /* 0xffffdc4000007944 */ /* 0x000fea0003c3ffff */
[----:B-1----:R-:W-:Y:S02]  /*b7c0*/  MOV R2, R6 ;  /* 0x0000000600027202 */ /* 0x002fe40000000f00 */
[----:B------:R-:W-:-:S04]  /*b7d0*/  MOV R3, 0x0 ;  /* 0x0000000000037802 */ /* 0x000fc80000000f00 */
[----:B------:R-:W-:Y:S05]  /*b7e0*/  RET.REL.NODEC R2 `(_ZN7cutlass13device_kernelIN5flash19enable_sm80_to_sm89INS1_16FlashAttnBwdSm80INS1_25CollectiveMainloopBwdSm80ILi2ELi2EN4cute5tupleIJNS5_1CILi128EEES8_NS7_ILi64EEEEEENS_10bfloat16_tEfNS_4arch4Sm80ELb1ELb0ELb1ELb0ELb0ELb0ELb0ELb0ELi2ELi4ELi4ELi4ELb0EEENS1_21CollectiveEpilogueBwdISA_SB_SD_Li256ELb0ELb0ELi2EEENS1_25SingleTileBwdLPTSchedulerILb0ELi128ELb0EEEEEEEEEvNT_6ParamsE) ;  /* 0xffff481002007950 */ /* 0x000fea0003c3ffff */
        .type           $_ZN7cutlass13device_kernelIN5flash19enable_sm80_to_sm89INS1_16FlashAttnBwdSm80INS1_25CollectiveMainloopBwdSm80ILi2ELi2EN4cute5tupleIJNS5_1CILi128EEES8_NS7_ILi64EEEEEENS_10bfloat16_tEfNS_4arch4Sm80ELb1ELb0ELb1ELb0ELb0ELb0ELb0ELb0ELi2ELi4ELi4ELi4ELb0EEENS1_21CollectiveEpilogueBwdISA_SB_SD_Li256ELb0ELb0ELi2EEENS1_25SingleTileBwdLPTSchedulerILb0ELi128ELb0EEEEEEEEEvNT_6ParamsE$_ZN4cute5tupleIJNS0_IJNS0_IJNS_1CILi2EEES2_S2_EEES2_NS0_IJNS0_IJS2_S2_EEES2_EEEEEENS0_IJNS0_IJNS1_ILi1EEENS1_ILi512EEEiEEENS1_ILi4096EEENS0_IJNS0_IJiiEEENS1_ILi8192EEEEEEEEEEEC2ERKS6_RKSE_,@function
        .size           $_ZN7cutlass13device_kernelIN5flash19enable_sm80_to_sm89INS1_16FlashAttnBwdSm80INS1_25CollectiveMainloopBwdSm80ILi2ELi2EN4cute5tupleIJNS5_1CILi128EEES8_NS7_ILi64EEEEEENS_10bfloat16_tEfNS_4arch4Sm80ELb1ELb0ELb1ELb0ELb0ELb0ELb0ELb0ELi2ELi4ELi4ELi4ELb0EEENS1_21CollectiveEpilogueBwdISA_SB_SD_Li256ELb0ELb0ELi2EEENS1_25SingleTileBwdLPTSchedulerILb0ELi128ELb0EEEEEEEEEvNT_6ParamsE$_ZN4cute5tupleIJNS0_IJNS0_IJNS_1CILi2EEES2_S2_EEES2_NS0_IJNS0_IJS2_S2_EEES2_EEEEEENS0_IJNS0_IJNS1_ILi1EEENS1_ILi512EEEiEEENS1_ILi4096EEENS0_IJNS0_IJiiEEENS1_ILi8192EEEEEEEEEEEC2ERKS6_RKSE_,($_ZN7cutlass13device_kernelIN5flash19enable_sm80_to_sm89INS1_16FlashAttnBwdSm80INS1_25CollectiveMainloopBwdSm80ILi2ELi2EN4cute5tupleIJNS5_1CILi128EEES8_NS7_ILi64EEEEEENS_10bfloat16_tEfNS_4arch4Sm80ELb1ELb0ELb1ELb0ELb0ELb0ELb0ELb0ELi2ELi4ELi4ELi4ELb0EEENS1_21CollectiveEpilogueBwdISA_SB_SD_Li256ELb0ELb0ELi2EEENS1_25SingleTileBwdLPTSchedulerILb0ELi128ELb0EEEEEEEEEvNT_6ParamsE$_ZN4cute5tupleIJNS0_IJNS0_IJNS_1CILi2EEES2_S2_EEES2_NS0_IJS2_S2_EEEEEENS0_IJNS0_IJNS1_ILi1EEENS1_ILi512EEEiEEENS1_ILi4096EEENS0_IJiiEEEEEEEEC2ERKS5_RKSB_ - $_ZN7cutlass13device_kernelIN5flash19enable_sm80_to_sm89INS1_16FlashAttnBwdSm80INS1_25CollectiveMainloopBwdSm80ILi2ELi2EN4cute5tupleIJNS5_1CILi128EEES8_NS7_ILi64EEEEEENS_10bfloat16_tEfNS_4arch4Sm80ELb1ELb0ELb1ELb0ELb0ELb0ELb0ELb0ELi2ELi4ELi4ELi4ELb0EEENS1_21CollectiveEpilogueBwdISA_SB_SD_Li256ELb0ELb0ELi2EEENS1_25SingleTileBwdLPTSchedulerILb0ELi128ELb0EEEEEEEEEvNT_6ParamsE$_ZN4cute5tupleIJNS0_IJNS0_IJNS_1CILi2EEES2_S2_EEES2_NS0_IJNS0_IJS2_S2_EEES2_EEEEEENS0_IJNS0_IJNS1_ILi1EEENS1_ILi512EEEiEEENS1_ILi4096EEENS0_IJNS0_IJiiEEENS1_ILi8192EEEEEEEEEEEC2ERKS6_RKSE_)
$_ZN7cutlass13device_kernelIN5flash19enable_sm80_to_sm89INS1_16FlashAttnBwdSm80INS1_25CollectiveMainloopBwdSm80ILi2ELi2EN4cute5tupleIJNS5_1CILi128EEES8_NS7_ILi64EEEEEENS_10bfloat16_tEfNS_4arch4Sm80ELb1ELb0ELb1ELb0ELb0ELb0ELb0ELb0ELi2ELi4ELi4ELi4ELb0EEENS1_21CollectiveEpilogueBwdISA_SB_SD_Li256ELb0ELb0ELi2EEENS1_25SingleTileBwdLPTSchedulerILb0ELi128ELb0EEEEEEEEEvNT_6ParamsE$_ZN4cute5tupleIJNS0_IJNS0_IJNS_1CILi2EEES2_S2_EEES2_NS0_IJNS0_IJS2_S2_EEES2_EEEEEENS0_IJNS0_IJNS1_ILi1EEENS1_ILi512EEEiEEENS1_ILi4096EEENS0_IJNS0_IJiiEEENS1_ILi8192EEEEEEEEEEEC2ERKS6_RKSE_:
[----:B------:R-:W-:Y:S02]  /*b7f0*/  MOV R8, 0xb810 ;  /* 0x0000b81000087802 */ /* 0x000fe40000000f00 */
[----:B------:R-:W-:Y:S05]  /*b800*/  CALL.REL.NOINC `($_ZN7cutlass13device_kernelIN5flash19enable_sm80_to_sm89INS1_16FlashAttnBwdSm80INS1_25CollectiveMainloopBwdSm80ILi2ELi2EN4cute5tupleIJNS5_1CILi128EEES8_NS7_ILi64EEEEEENS_10bfloat16_tEfNS_4arch4Sm80ELb1ELb0ELb1ELb0ELb0ELb0ELb0ELb0ELi2ELi4ELi4ELi4ELb0EEENS1_21CollectiveEpilogueBwdISA_SB_SD_Li256ELb0ELb0ELi2EEENS1_25SingleTileBwdLPTSchedulerILb0ELi128ELb0EEEEEEEEEvNT_6ParamsE$_ZN4cute3eso3ESOILb1ELb0EJNS_5tupleIJNS2_IJNS_1CILi2EEES4_S4_EEES4_NS2_IJNS2_IJS4_S4_EEES4_EEEEEENS2_IJNS2_IJNS3_ILi1EEENS3_ILi512EEEiEEENS3_ILi4096EEENS2_IJNS2_IJiiEEENS3_ILi8192EEEEEEEEEEEC2ERKS8_RKSG_) ;  /* 0xffffdc5000007944 */ /* 0x000fea0003c3ffff */
[----:B-1----:R-:W-:Y:S02]  /*b810*/  MOV R2, R6 ;  /* 0x0000000600027202 */ /* 0x002fe40000000f00 */
[----:B------:R-:W-:-:S04]  /*b820*/  MOV R3, 0x0 ;  /* 0x0000000000037802 */ /* 0x000fc80000000f00 */
[----:B------:R-:W-:Y:S05]  /*b830*/  RET.REL.NODEC R2 `(_ZN7cutlass13device_kernelIN5flash19enable_sm80_to_sm89INS1_16FlashAttnBwdSm80INS1_25CollectiveMainloopBwdSm80ILi2ELi2EN4cute5tupleIJNS5_1CILi128EEES8_NS7_ILi64EEEEEENS_10bfloat16_tEfNS_4arch4Sm80ELb1ELb0ELb1ELb0ELb0ELb0ELb0ELb0ELi2ELi4ELi4ELi4ELb0EEENS1_21CollectiveEpilogueBwdISA_SB_SD_Li256ELb0ELb0ELi2EEENS1_25SingleTileBwdLPTSchedulerILb0ELi128ELb0EEEEEEEEEvNT_6ParamsE) ;  /* 0xffff47c002007950 */ /* 0x000fea0003c3ffff */
        .type           $_ZN7cutlass13device_kernelIN5flash19enable_sm80_to_sm89INS1_16FlashAttnBwdSm80INS1_25CollectiveMainloopBwdSm80ILi2ELi2EN4cute5tupleIJNS5_1CILi128EEES8_NS7_ILi64EEEEEENS_10bfloat16_tEfNS_4arch4Sm80ELb1ELb0ELb1ELb0ELb0ELb0ELb0ELb0ELi2ELi4ELi4ELi4ELb0EEENS1_21CollectiveEpilogueBwdISA_SB_SD_Li256ELb0ELb0ELi2EEENS1_25SingleTileBwdLPTSchedulerILb0ELi128ELb0EEEEEEEEEvNT_6ParamsE$_ZN4cute5tupleIJNS0_IJNS0_IJNS_1CILi2EEES2_S2_EEES2_NS0_IJS2_S2_EEEEEENS0_IJNS0_IJNS1_ILi1EEENS1_ILi512EEEiEEENS1_ILi4096EEENS0_IJiiEEEEEEEEC2ERKS5_RKSB_,@function
        .size           $_ZN7cutlass13device_kernelIN5flash19enable_sm80_to_sm89INS1_16FlashAttnBwdSm80INS1_25CollectiveMainloopBwdSm80ILi2ELi2EN4cute5tupleIJNS5_1CILi128EEES8_NS7_ILi64EEEEEENS_10bfloat16_tEfNS_4arch4Sm80ELb1ELb0ELb1ELb0ELb0ELb0ELb0ELb0ELi2ELi4ELi4ELi4ELb0EEENS1_21CollectiveEpilogueBwdISA_SB_SD_Li256ELb0ELb0ELi2EEENS1_25SingleTileBwdLPTSchedulerILb0ELi128ELb0EEEEEEEEEvNT_6ParamsE$_ZN4cute5tupleIJNS0_IJNS0_IJNS_1CILi2EEES2_S2_EEES2_NS0_IJS2_S2_EEEEEENS0_IJNS0_IJNS1_ILi1EEENS1_ILi512EEEiEEENS1_ILi4096EEENS0_IJiiEEEEEEEEC2ERKS5_RKSB_,($_ZN7cutlass13device_kernelIN5flash19enable_sm80_to_sm89INS1_16FlashAttnBwdSm80INS1_25CollectiveMainloopBwdSm80ILi2ELi2EN4cute5tupleIJNS5_1CILi128EEES8_NS7_ILi64EEEEEENS_10bfloat16_tEfNS_4arch4Sm80ELb1ELb0ELb1ELb0ELb0ELb0ELb0ELb0ELi2ELi4ELi4ELi4ELb0EEENS1_21CollectiveEpilogueBwdISA_SB_SD_Li256ELb0ELb0ELi2EEENS1_25SingleTileBwdLPTSchedulerILb0ELi128ELb0EEEEEEEEEvNT_6ParamsE$_ZN4cute5tupleIJNS0_IJNS0_IJNS_1CILi8EEENS1_ILi1EEEEEENS0_IJNS1_ILi2EEEEEEEEENS0_IJNS0_IJS3_NS1_ILi0EEEEEENS0_IJiEEEEEEEEC2ERKS7_RKSB_ - $_ZN7cutlass13device_kernelIN5flash19enable_sm80_to_sm89INS1_16FlashAttnBwdSm80INS1_25CollectiveMainloopBwdSm80ILi2ELi2EN4cute5tupleIJNS5_1CILi128EEES8_NS7_ILi64EEEEEENS_10bfloat16_tEfNS_4arch4Sm80ELb1ELb0ELb1ELb0ELb0ELb0ELb0ELb0ELi2ELi4ELi4ELi4ELb0EEENS1_21CollectiveEpilogueBwdISA_SB_SD_Li256ELb0ELb0ELi2EEENS1_25SingleTileBwdLPTSchedulerILb0ELi128ELb0EEEEEEEEEvNT_6ParamsE$_ZN4cute5tupleIJNS0_IJNS0_IJNS_1CILi2EEES2_S2_EEES2_NS0_IJS2_S2_EEEEEENS0_IJNS0_IJNS1_ILi1EEENS1_ILi512EEEiEEENS1_ILi4096EEENS0_IJiiEEEEEEEEC2ERKS5_RKSB_)
$_ZN7cutlass13device_kernelIN5flash19enable_sm80_to_sm89INS1_16FlashAttnBwdSm80INS1_25CollectiveMainloopBwdSm80ILi2ELi2EN4cute5tupleIJNS5_1CILi128EEES8_NS7_ILi64EEEEEENS_10bfloat16_tEfNS_4arch4Sm80ELb1ELb0ELb1ELb0ELb0ELb0ELb0ELb0ELi2ELi4ELi4ELi4ELb0EEENS1_21CollectiveEpilogueBwdISA_SB_SD_Li256ELb0ELb0ELi2EEENS1_25SingleTileBwdLPTSchedulerILb0ELi128ELb0EEEEEEEEEvNT_6ParamsE$_ZN4cute5tupleIJNS0_IJNS0_IJNS_1CILi2EEES2_S2_EEES2_NS0_IJS2_S2_EEEEEENS0_IJNS0_IJNS1_ILi1EEENS1_ILi512EEEiEEENS1_ILi4096EEENS0_IJiiEEEEEEEEC2ERKS5_RKSB_:
[----:B------:R-:W-:Y:S02]  /*b840*/  MOV R8, 0xb860 ;  /* 0x0000b86000087802 */ /* 0x000fe40000000f00 */
[----:B------:R-:W-:Y:S05]  /*b850*/  CALL.REL.NOINC `($_ZN7cutlass13device_kernelIN5flash19enable_sm80_to_sm89INS1_16FlashAttnBwdSm80INS1_25CollectiveMainloopBwdSm80ILi2ELi2EN4cute5tupleIJNS5_1CILi128EEES8_NS7_ILi64EEEEEENS_10bfloat16_tEfNS_4arch4Sm80ELb1ELb0ELb1ELb0ELb0ELb0ELb0ELb0ELi2ELi4ELi4ELi4ELb0EEENS1_21CollectiveEpilogueBwdISA_SB_SD_Li256ELb0ELb0ELi2EEENS1_25SingleTileBwdLPTSchedulerILb0ELi128ELb0EEEEEEEEEvNT_6ParamsE$_ZN4cute3eso3ESOILb1ELb0EJNS_5tupleIJNS2_IJNS_1CILi2EEES4_S4_EEES4_NS2_IJS4_S4_EEEEEENS2_IJNS2_IJNS3_ILi1EEENS3_ILi512EEEiEEENS3_ILi4096EEENS2_IJiiEEEEEEEEC2ERKS7_RKSD_) ;  /* 0xffffdc6000007944 */ /* 0x000fea0003c3ffff */
[----:B-1----:R-:W-:Y:S02]  /*b860*/  MOV R2, R6 ;  /* 0x0000000600027202 */ /* 0x002fe40000000f00 */
[----:B------:R-:W-:-:S04]  /*b870*/  MOV R3, 0x0 ;  /* 0x0000000000037802 */ /* 0x000fc80000000f00 */
[----:B------:R-:W-:Y:S05]  /*b880*/  RET.REL.NODEC R2 `(_ZN7cutlass13device_kernelIN5flash19enable_sm80_to_sm89INS1_16FlashAttnBwdSm80INS1_25CollectiveMainloopBwdSm80ILi2ELi2EN4cute5tupleIJNS5_1CILi128EEES8_NS7_ILi64EEEEEENS_10bfloat16_tEfNS_4arch4Sm80ELb1ELb0ELb1ELb0ELb0ELb0ELb0ELb0ELi2ELi4ELi4ELi4ELb0EEENS1_21CollectiveEpilogueBwdISA_SB_SD_Li256ELb0ELb0ELi2EEENS1_25SingleTileBwdLPTSchedulerILb0ELi128ELb0EEEEEEEEEvNT_6ParamsE) ;  /* 0xffff477002007950 */ /* 0x000fea0003c3ffff */
        .type           $_ZN7cutlass13device_kernelIN5flash19enable_sm80_to_sm89INS1_16FlashAttnBwdSm80INS1_25CollectiveMainloopBwdSm80ILi2ELi2EN4cute5tupleIJNS5_1CILi128EEES8_NS7_ILi64EEEEEENS_10bfloat16_tEfNS_4arch4Sm80ELb1ELb0ELb1ELb0ELb0ELb0ELb0ELb0ELi2ELi4ELi4ELi4ELb0EEENS1_21CollectiveEpilogueBwdISA_SB_SD_Li256ELb0ELb0ELi2EEENS1_25SingleTileBwdLPTSchedulerILb0ELi128ELb0EEEEEEEEEvNT_6ParamsE$_ZN4cute5tupleIJNS0_IJNS0_IJNS_1CILi8EEENS1_ILi1EEEEEENS0_IJNS1_ILi2EEEEEEEEENS0_IJNS0_IJS3_NS1_ILi0EEEEEENS0_IJiEEEEEEEEC2ERKS7_RKSB_,@function
        .size           $_ZN7cutlass13device_kernelIN5flash19enable_sm80_to_sm89INS1_16FlashAttnBwdSm80INS1_25CollectiveMainloopBwdSm80ILi2ELi2EN4cute5tupleIJNS5_1CILi128EEES8_NS7_ILi64EEEEEENS_10bfloat16_tEfNS_4arch4Sm80ELb1ELb0ELb1ELb0ELb0ELb0ELb0ELb0ELi2ELi4ELi4ELi4ELb0EEENS1_21CollectiveEpilogueBwdISA_SB_SD_Li256ELb0ELb0ELi2EEENS1_25SingleTileBwdLPTSchedulerILb0ELi128ELb0EEEEEEEEEvNT_6ParamsE$_ZN4cute5tupleIJNS0_IJNS0_IJNS_1CILi8EEENS1_ILi1EEEEEENS0_IJNS1_ILi2EEEEEEEEENS0_IJNS0_IJS3_NS1_ILi0EEEEEENS0_IJiEEEEEEEEC2ERKS7_RKSB_,($_ZN7cutlass13device_kernelIN5flash19enable_sm80_to_sm89INS1_16FlashAttnBwdSm80INS1_25CollectiveMainloopBwdSm80ILi2ELi2EN4cute5tupleIJNS5_1CILi128EEES8_NS7_ILi64EEEEEENS_10bfloat16_tEfNS_4arch4Sm80ELb1ELb0ELb1ELb0ELb0ELb0ELb0ELb0ELi2ELi4ELi4ELi4ELb0EEENS1_21CollectiveEpilogueBwdISA_SB_SD_Li256ELb0ELb0ELi2EEENS1_25SingleTileBwdLPTSchedulerILb0ELi128ELb0EEEEEEEEEvNT_6ParamsE$_ZN4cute5tupleIJNS0_IJNS0_IJNS_1CILi8EEENS1_ILi1EEEEEENS1_ILi2EEEEEENS0_IJNS0_IJS3_NS1_ILi0EEEEEEiEEEEEC2ERKS6_RKS9_ - $_ZN7cutlass13device_kernelIN5flash19enable_sm80_to_sm89INS1_16FlashAttnBwdSm80INS1_25CollectiveMainloopBwdSm80ILi2ELi2EN4cute5tupleIJNS5_1CILi128EEES8_NS7_ILi64EEEEEENS_10bfloat16_tEfNS_4arch4Sm80ELb1ELb0ELb1ELb0ELb0ELb0ELb0ELb0ELi2ELi4ELi4ELi4ELb0EEENS1_21CollectiveEpilogueBwdISA_SB_SD_Li256ELb0ELb0ELi2EEENS1_25SingleTileBwdLPTSchedulerILb0ELi128ELb0EEEEEEEEEvNT_6ParamsE$_ZN4cute5tupleIJNS0_IJNS0_IJNS_1CILi8EEENS1_ILi1EEEEEENS0_IJNS1_ILi2EEEEEEEEENS0_IJNS0_IJS3_NS1_ILi0EEEEEENS0_IJiEEEEEEEEC2ERKS7_RKSB_)
$_ZN7cutlass13device_kernelIN5flash19enable_sm80_to_sm89INS1_16FlashAttnBwdSm80INS1_25CollectiveMainloopBwdSm80ILi2ELi2EN4cute5tupleIJNS5_1CILi128EEES8_NS7_ILi64EEEEEENS_10bfloat16_tEfNS_4arch4Sm80ELb1ELb0ELb1ELb0ELb0ELb0ELb0ELb0ELi2ELi4ELi4ELi4ELb0EEENS1_21CollectiveEpilogueBwdISA_SB_SD_Li256ELb0ELb0ELi2EEENS1_25SingleTileBwdLPTSchedulerILb0ELi128ELb0EEEEEEEEEvNT_6ParamsE$_ZN4cute5tupleIJNS0_IJNS0_IJNS_1CILi8EEENS1_ILi1EEEEEENS0_IJNS1_ILi2EEEEEEEEENS0_IJNS0_IJS3_NS1_ILi0EEEEEENS0_IJiEEEEEEEEC2ERKS7_RKSB_:
[----:B------:R-:W-:Y:S02]  /*b890*/  MOV R8, 0xb8b0 ;  /* 0x0000b8b000087802 */ /* 0x000fe40000000f00 */
[----:B------:R-:W-:Y:S05]  /*b8a0*/  CALL.REL.NOINC `($_ZN7cutlass13device_kernelIN5flash19enable_sm80_to_sm89INS1_16FlashAttnBwdSm80INS1_25CollectiveMainloopBwdSm80ILi2ELi2EN4cute5tupleIJNS5_1CILi128EEES8_NS7_ILi64EEEEEENS_10bfloat16_tEfNS_4arch4Sm80ELb1ELb0ELb1ELb0ELb0ELb0ELb0ELb0ELi2ELi4ELi4ELi4ELb0EEENS1_21CollectiveEpilogueBwdISA_SB_SD_Li256ELb0ELb0ELi2EEENS1_25SingleTileBwdLPTSchedulerILb0ELi128ELb0EEEEEEEEEvNT_6ParamsE$_ZN4cute3eso3ESOILb1ELb0EJNS_5tupleIJNS2_IJNS_1CILi8EEENS3_ILi1EEEEEENS2_IJNS3_ILi2EEEEEEEEENS2_IJNS2_IJS5_NS3_ILi0EEEEEENS2_IJiEEEEEEEEC2ERKS9_RKSD_) ;  /* 0xffffdc7000007944 */ /* 0x000fea0003c3ffff */
[----:B------:R-:W-:-:S04]  /*b8b0*/  MOV R7, 0x0 ;  /* 0x0000000000077802 */ /* 0x000fc80000000f00 */
[----:B------:R-:W-:Y:S05]  /*b8c0*/  RET.REL.NODEC R6 `(_ZN7cutlass13device_kernelIN5flash19enable_sm80_to_sm89INS1_16FlashAttnBwdSm80INS1_25CollectiveMainloopBwdSm80ILi2ELi2EN4cute5tupleIJNS5_1CILi128EEES8_NS7_ILi64EEEEEENS_10bfloat16_tEfNS_4arch4Sm80ELb1ELb0ELb1ELb0ELb0ELb0ELb0ELb0ELi2ELi4ELi4ELi4ELb0EEENS1_21CollectiveEpilogueBwdISA_SB_SD_Li256ELb0ELb0ELi2EEENS1_25SingleTileBwdLPTSchedulerILb0ELi128ELb0EEEEEEEEEvNT_6ParamsE) ;  /* 0xffff473006007950 */ /* 0x000fea0003c3ffff */
        .type           $_ZN7cutlass13device_kernelIN5flash19enable_sm80_to_sm89INS1_16FlashAttnBwdSm80INS1_25CollectiveMainloopBwdSm80ILi2ELi2EN4cute5tupleIJNS5_1CILi128EEES8_NS7_ILi64EEEEEENS_10bfloat16_tEfNS_4arch4Sm80ELb1ELb0ELb1ELb0ELb0ELb0ELb0ELb0ELi2ELi4ELi4ELi4ELb0EEENS1_21CollectiveEpilogueBwdISA_SB_SD_Li256ELb0ELb0ELi2EEENS1_25SingleTileBwdLPTSchedulerILb0ELi128ELb0EEEEEEEEEvNT_6ParamsE$_ZN4cute5tupleIJNS0_IJNS0_IJNS_1CILi8EEENS1_ILi1EEEEEENS1_ILi2EEEEEENS0_IJNS0_IJS3_NS1_ILi0EEEEEEiEEEEEC2ERKS6_RKS9_,@function
        .size           $_ZN7cutlass13device_kernelIN5flash19enable_sm80_to_sm89INS1_16FlashAttnBwdSm80INS1_25CollectiveMainloopBwdSm80ILi2ELi2EN4cute5tupleIJNS5_1CILi128EEES8_NS7_ILi64EEEEEENS_10bfloat16_tEfNS_4arch4Sm80ELb1ELb0ELb1ELb0ELb0ELb0ELb0ELb0ELi2ELi4ELi4ELi4ELb0EEENS1_21CollectiveEpilogueBwdISA_SB_SD_Li256ELb0ELb0ELi2EEENS1_25SingleTileBwdLPTSchedulerILb0ELi128ELb0EEEEEEEEEvNT_6ParamsE$_ZN4cute5tupleIJNS0_IJNS0_IJNS_1CILi8EEENS1_ILi1EEEEEENS1_ILi2EEEEEENS0_IJNS0_IJS3_NS1_ILi0EEEEEEiEEEEEC2ERKS6_RKS9_,($_ZN7cutlass13device_kernelIN5flash19enable_sm80_to_sm89INS1_16FlashAttnBwdSm80INS1_25CollectiveMainloopBwdSm80ILi2ELi2EN4cute5tupleIJNS5_1CILi128EEES8_NS7_ILi64EEEEEENS_10bfloat16_tEfNS_4arch4Sm80ELb1ELb0ELb1ELb0ELb0ELb0ELb0ELb0ELi2ELi4ELi4ELi4ELb0EEENS1_21CollectiveEpilogueBwdISA_SB_SD_Li256ELb0ELb0ELi2EEENS1_25SingleTileBwdLPTSchedulerILb0ELi128ELb0EEEEEEEEEvNT_6ParamsE$_ZN4cute5tupleIJNS0_IJNS0_IJNS_1CILi8EEENS1_ILi1EEEEEENS1_ILi2EEENS0_IJS5_S5_EEEEEENS0_IJNS0_IJS3_NS1_ILi0EEEEEENS1_ILi4096EEENS0_IJiiEEEEEEEEC2ERKS7_RKSC_ - $_ZN7cutlass13device_kernelIN5flash19enable_sm80_to_sm89INS1_16FlashAttnBwdSm80INS1_25CollectiveMainloopBwdSm80ILi2ELi2EN4cute5tupleIJNS5_1CILi128EEES8_NS7_ILi64EEEEEENS_10bfloat16_tEfNS_4arch4Sm80ELb1ELb0ELb1ELb0ELb0ELb0ELb0ELb0ELi2ELi4ELi4ELi4ELb0EEENS1_21CollectiveEpilogueBwdISA_SB_SD_Li256ELb0ELb0ELi2EEENS1_25SingleTileBwdLPTSchedulerILb0ELi128ELb0EEEEEEEEEvNT_6ParamsE$_ZN4cute5tupleIJNS0_IJNS0_IJNS_1CILi8EEENS1_ILi1EEEEEENS1_ILi2EEEEEENS0_IJNS0_IJS3_NS1_ILi0EEEEEEiEEEEEC2ERKS6_RKS9_)
$_ZN7cutlass13device_kernelIN5flash19enable_sm80_to_sm89INS1_16FlashAttnBwdSm80INS1_25CollectiveMainloopBwdSm80ILi2ELi2EN4cute5tupleIJNS5_1CILi128EEES8_NS7_ILi64EEEEEENS_10bfloat16_tEfNS_4arch4Sm80ELb1ELb0ELb1ELb0ELb0ELb0ELb0ELb0ELi2ELi4ELi4ELi4ELb0EEENS1_21CollectiveEpilogueBwdISA_SB_SD_Li256ELb0ELb0ELi2EEENS1_25SingleTileBwdLPTSchedulerILb0ELi128ELb0EEEEEEEEEvNT_6ParamsE$_ZN4cute5tupleIJNS0_IJNS0_IJNS_1CILi8EEENS1_ILi1EEEEEENS1_ILi2EEEEEENS0_IJNS0_IJS3_NS1_ILi0EEEEEEiEEEEEC2ERKS6_RKS9_:
[----:B------:R-:W-:Y:S02]  /*b8d0*/  MOV R8, 0xb8f0 ;  /* 0x0000b8f000087802 */ /* 0x000fe40000000f00 */
[----:B------:R-:W-:Y:S05]  /*b8e0*/  CALL.REL.NOINC `($_ZN7cutlass13device_kernelIN5flash19enable_sm80_to_sm89INS1_16FlashAttnBwdSm80INS1_25CollectiveMainloopBwdSm80ILi2ELi2EN4cute5tupleIJNS5_1CILi128EEES8_NS7_ILi64EEEEEENS_10bfloat16_tEfNS_4arch4Sm80ELb1ELb0ELb1ELb0ELb0ELb0ELb0ELb0ELi2ELi4ELi4ELi4ELb0EEENS1_21CollectiveEpilogueBwdISA_SB_SD_Li256ELb0ELb0ELi2EEENS1_25SingleTileBwdLPTSchedulerILb0ELi128ELb0EEEEEEEEEvNT_6ParamsE$_ZN4cute3eso3ESOILb1ELb0EJNS_5tupleIJNS2_IJNS_1CILi8EEENS3_ILi1EEEEEENS3_ILi2EEEEEENS2_IJNS2_IJS5_NS3_ILi0EEEEEEiEEEEEC2ERKS8_RKSB_) ;  /* 0xffffdc7000007944 */ /* 0x000fea0003c3ffff */
[----:B------:R-:W-:-:S04]  /*b8f0*/  MOV R7, 0x0 ;  /* 0x0000000000077802 */ /* 0x000fc80000000f00 */
[----:B------:R-:W-:Y:S05]  /*b900*/  RET.REL.NODEC R6 `(_ZN7cutlass13device_kernelIN5flash19enable_sm80_to_sm89INS1_16FlashAttnBwdSm80INS1_25CollectiveMainloopBwdSm80ILi2ELi2EN4cute5tupleIJNS5_1CILi128EEES8_NS7_ILi64EEEEEENS_10bfloat16_tEfNS_4arch4Sm80ELb1ELb0ELb1ELb0ELb0ELb0ELb0ELb0ELi2ELi4ELi4ELi4ELb0EEENS1_21CollectiveEpilogueBwdISA_SB_SD_Li256ELb0ELb0ELi2EEENS1_25SingleTileBwdLPTSchedulerILb0ELi128ELb0EEEEEEEEEvNT_6ParamsE) ;  /* 0xffff46f006007950 */ /* 0x000fea0003c3ffff */
        .type           $_ZN7cutlass13device_kernelIN5flash19enable_sm80_to_sm89INS1_16FlashAttnBwdSm80INS1_25CollectiveMainloopBwdSm80ILi2ELi2EN4cute5tupleIJNS5_1CILi128EEES8_NS7_ILi64EEEEEENS_10bfloat16_tEfNS_4arch4Sm80ELb1ELb0ELb1ELb0ELb0ELb0ELb0ELb0ELi2ELi4ELi4ELi4ELb0EEENS1_21CollectiveEpilogueBwdISA_SB_SD_Li256ELb0ELb0ELi2EEENS1_25SingleTileBwdLPTSchedulerILb0ELi128ELb0EEEEEEEEEvNT_6ParamsE$_ZN4cute5tupleIJNS0_IJNS0_IJNS_1CILi8EEENS1_ILi1EEEEEENS1_ILi2EEENS0_IJS5_S5_EEEEEENS0_IJNS0_IJS3_NS1_ILi0EEEEEENS1_ILi4096EEENS0_IJiiEEEEEEEEC2ERKS7_RKSC_,@function
        .size           $_ZN7cutlass13device_kernelIN5flash19enable_sm80_to_sm89INS1_16FlashAttnBwdSm80INS1_25CollectiveMainloopBwdSm80ILi2ELi2EN4cute5tupleIJNS5_1CILi128EEES8_NS7_ILi64EEEEEENS_10bfloat16_tEfNS_4arch4Sm80ELb1ELb0ELb1ELb0ELb0ELb0ELb0ELb0ELi2ELi4ELi4ELi4ELb0EEENS1_21CollectiveEpilogueBwdISA_SB_SD_Li256ELb0ELb0ELi2EEENS1_25SingleTileBwdLPTSchedulerILb0ELi128ELb0EEEEEEEEEvNT_6ParamsE$_ZN4cute5tupleIJNS0_IJNS0_IJNS_1CILi8EEENS1_ILi1EEEEEENS1_ILi2EEENS0_IJS5_S5_EEEEEENS0_IJNS0_IJS3_NS1_ILi0EEEEEENS1_ILi4096EEENS0_IJiiEEEEEEEEC2ERKS7_RKSC_,($_ZN7cutlass13device_kernelIN5flash19enable_sm80_to_sm89INS1_16FlashAttnBwdSm80INS1_25CollectiveMainloopBwdSm80ILi2ELi2EN4cute5tupleIJNS5_1CILi128EEES8_NS7_ILi64EEEEEENS_10bfloat16_tEfNS_4arch4Sm80ELb1ELb0ELb1ELb0ELb0ELb0ELb0ELb0ELi2ELi4ELi4ELi4ELb0EEENS1_21CollectiveEpilogueBwdISA_SB_SD_Li256ELb0ELb0ELi2EEENS1_25SingleTileBwdLPTSchedulerILb0ELi128ELb0EEEEEEEEEvNT_6ParamsE$_ZN4cute5tupleIJNS0_IJNS0_IJNS_1CILi8EEENS1_ILi1EEEEEENS1_ILi2EEES2_EEENS0_IJNS0_IJS3_NS1_ILi0EEEEEEiNS1_ILi1024EEEEEEEEC2ERKS6_RKSA_ - $_ZN7cutlass13device_kernelIN5flash19enable_sm80_to_sm89INS1_16FlashAttnBwdSm80INS1_25CollectiveMainloopBwdSm80ILi2ELi2EN4cute5tupleIJNS5_1CILi128EEES8_NS7_ILi64EEEEEENS_10bfloat16_tEfNS_4arch4Sm80ELb1ELb0ELb1ELb0ELb0ELb0ELb0ELb0ELi2ELi4ELi4ELi4ELb0EEENS1_21CollectiveEpilogueBwdISA_SB_SD_Li256ELb0ELb0ELi2EEENS1_25SingleTileBwdLPTSchedulerILb0ELi128ELb0EEEEEEEEEvNT_6ParamsE$_ZN4cute5tupleIJNS0_IJNS0_IJNS_1CILi8EEENS1_ILi1EEEEEENS1_ILi2EEENS0_IJS5_S5_EEEEEENS0_IJNS0_IJS3_NS1_ILi0EEEEEENS1_ILi4096EEENS0_IJiiEEEEEEEEC2ERKS7_RKSC_)
$_ZN7cutlass13device_kernelIN5flash19enable_sm80_to_sm89INS1_16FlashAttnBwdSm80INS1_25CollectiveMainloopBwdSm80ILi2ELi2EN4cute5tupleIJNS5_1CILi128EEES8_NS7_ILi64EEEEEENS_10bfloat16_tEfNS_4arch4Sm80ELb1ELb0ELb1ELb0ELb0ELb0ELb0ELb0ELi2ELi4ELi4ELi4ELb0EEENS1_21CollectiveEpilogueBwdISA_SB_SD_Li256ELb0ELb0ELi2EEENS1_25SingleTileBwdLPTSchedulerILb0ELi128ELb0EEEEEEEEEvNT_6ParamsE$_ZN4cute5tupleIJNS0_IJNS0_IJNS_1CILi8EEENS1_ILi1EEEEEENS1_ILi2EEENS0_IJS5_S5_EEEEEENS0_IJNS0_IJS3_NS1_ILi0EEEEEENS1_ILi4096EEENS0_IJiiEEEEEEEEC2ERKS7_RKSC_:
[----:B------:R-:W-:Y:S02]  /*b910*/  MOV R6, 0xb930 ;  /* 0x0000b93000067802 */ /* 0x000fe40000000f00 */
[----:B------:R-:W-:Y:S05]  /*b920*/  CALL.REL.NOINC `($_ZN7cutlass13device_kernelIN5flash19enable_sm80_to_sm89INS1_16FlashAttnBwdSm80INS1_25CollectiveMainloopBwdSm80ILi2ELi2EN4cute5tupleIJNS5_1CILi128EEES8_NS7_ILi64EEEEEENS_10bfloat16_tEfNS_4arch4Sm80ELb1ELb0ELb1ELb0ELb0ELb0ELb0ELb0ELi2ELi4ELi4ELi4ELb0EEENS1_21CollectiveEpilogueBwdISA_SB_SD_Li256ELb0ELb0ELi2EEENS1_25SingleTileBwdLPTSchedulerILb0ELi128ELb0EEEEEEEEEvNT_6ParamsE$_ZN4cute3eso3ESOILb1ELb0EJNS_5tupleIJNS2_IJNS_1CILi8EEENS3_ILi1EEEEEENS3_ILi2EEENS2_IJS7_S7_EEEEEENS2_IJNS2_IJS5_NS3_ILi0EEEEEENS3_ILi4096EEENS2_IJiiEEEEEEEEC2ERKS9_RKSE_) ;  /* 0xffffdc7000007944 */ /* 0x000fea0003c3ffff */
[----:B------:R-:W-:-:S04]  /*b930*/  MOV R5, 0x0 ;  /* 0x0000000000057802 */ /* 0x000fc80000000f00 */
[----:B------:R-:W-:Y:S05]  /*b940*/  RET.REL.NODEC R4 `(_ZN7cutlass13device_kernelIN5flash19enable_sm80_to_sm89INS1_16FlashAttnBwdSm80INS1_25CollectiveMainloopBwdSm80ILi2ELi2EN4cute5tupleIJNS5_1CILi128EEES8_NS7_ILi64EEEEEENS_10bfloat16_tEfNS_4arch4Sm80ELb1ELb0ELb1ELb0ELb0ELb0ELb0ELb0ELi2ELi4ELi4ELi4ELb0EEENS1_21CollectiveEpilogueBwdISA_SB_SD_Li256ELb0ELb0ELi2EEENS1_25SingleTileBwdLPTSchedulerILb0ELi128ELb0EEEEEEEEEvNT_6ParamsE) ;  /* 0xffff46b004007950 */ /* 0x000fea0003c3ffff */
        .type           $_ZN7cutlass13device_kernelIN5flash19enable_sm80_to_sm89INS1_16FlashAttnBwdSm80INS1_25CollectiveMainloopBwdSm80ILi2ELi2EN4cute5tupleIJNS5_1CILi128EEES8_NS7_ILi64EEEEEENS_10bfloat16_tEfNS_4arch4Sm80ELb1ELb0ELb1ELb0ELb0ELb0ELb0ELb0ELi2ELi4ELi4ELi4ELb0EEENS1_21CollectiveEpilogueBwdISA_SB_SD_Li256ELb0ELb0ELi2EEENS1_25SingleTileBwdLPTSchedulerILb0ELi128ELb0EEEEEEEEEvNT_6ParamsE$_ZN4cute5tupleIJNS0_IJNS0_IJNS_1CILi8EEENS1_ILi1EEEEEENS1_ILi2EEES2_EEENS0_IJNS0_IJS3_NS1_ILi0EEEEEEiNS1_ILi1024EEEEEEEEC2ERKS6_RKSA_,@function
        .size           $_ZN7cutlass13device_kernelIN5flash19enable_sm80_to_sm89INS1_16FlashAttnBwdSm80INS1_25CollectiveMainloopBwdSm80ILi2ELi2EN4cute5tupleIJNS5_1CILi128EEES8_NS7_ILi64EEEEEENS_10bfloat16_tEfNS_4arch4Sm80ELb1ELb0ELb1ELb0ELb0ELb0ELb0ELb0ELi2ELi4ELi4ELi4ELb0EEENS1_21CollectiveEpilogueBwdISA_SB_SD_Li256ELb0ELb0ELi2EEENS1_25SingleTileBwdLPTSchedulerILb0ELi128ELb0EEEEEEEEEvNT_6ParamsE$_ZN4cute5tupleIJNS0_IJNS0_IJNS_1CILi8EEENS1_ILi1EEEEEENS1_ILi2EEES2_EEENS0_IJNS0_IJS3_NS1_ILi0EEEEEEiNS1_ILi1024EEEEEEEEC2ERKS6_RKSA_,($_ZN7cutlass13device_kernelIN5flash19enable_sm80_to_sm89INS1_16FlashAttnBwdSm80INS1_25CollectiveMainloopBwdSm80ILi2ELi2EN4cute5tupleIJNS5_1CILi128EEES8_NS7_ILi64EEEEEENS_10bfloat16_tEfNS_4arch4Sm80ELb1ELb0ELb1ELb0ELb0ELb0ELb0ELb0ELi2ELi4ELi4ELi4ELb0EEENS1_21CollectiveEpilogueBwdISA_SB_SD_Li256ELb0ELb0ELi2EEENS1_25SingleTileBwdLPTSchedulerILb0ELi128ELb0EEEEEEEEEvNT_6ParamsE$_ZN4cute5tupleIJNS0_IJNS0_IJNS_1CILi8EEENS1_ILi1EEEEEENS1_ILi4EEES3_EEENS0_IJNS0_IJS3_NS1_ILi0EEEEEElS7_EEEEEC2ERKS6_RKS9_ - $_ZN7cutlass13device_kernelIN5flash19enable_sm80_to_sm89INS1_16FlashAttnBwdSm80INS1_25CollectiveMainloopBwdSm80ILi2ELi2EN4cute5tupleIJNS5_1CILi128EEES8_NS7_ILi64EEEEEENS_10bfloat16_tEfNS_4arch4Sm80ELb1ELb0ELb1ELb0ELb0ELb0ELb0ELb0ELi2ELi4ELi4ELi4ELb0EEENS1_21CollectiveEpilogueBwdISA_SB_SD_Li256ELb0ELb0ELi2EEENS1_25SingleTileBwdLPTSchedulerILb0ELi128ELb0EEEEEEEEEvNT_6ParamsE$_ZN4cute5tupleIJNS0_IJNS0_IJNS_1CILi8EEENS1_ILi1EEEEEENS1_ILi2EEES2_EEENS0_IJNS0_IJS3_NS1_ILi0EEEEEEiNS1_ILi1024EEEEEEEEC2ERKS6_RKSA_)
$_ZN7cutlass13device_kernelIN5flash19enable_sm80_to_sm89INS1_16FlashAttnBwdSm80INS1_25CollectiveMainloopBwdSm80ILi2ELi2EN4cute5tupleIJNS5_1CILi128EEES8_NS7_ILi64EEEEEENS_10bfloat16_tEfNS_4arch4Sm80ELb1ELb0ELb1ELb0ELb0ELb0ELb0ELb0ELi2ELi4ELi4ELi4ELb0EEENS1_21CollectiveEpilogueBwdISA_SB_SD_Li256ELb0ELb0ELi2EEENS1_25SingleTileBwdLPTSchedulerILb0ELi128ELb0EEEEEEEEEvNT_6ParamsE$_ZN4cute5tupleIJNS0_IJNS0_IJNS_1CILi8EEENS1_ILi1EEEEEENS1_ILi2EEES2_EEENS0_IJNS0_IJS3_NS1_ILi0EEEEEEiNS1_ILi1024EEEEEEEEC2ERKS6_RKSA_:
[----:B------:R-:W-:Y:S02]  /*b950*/  MOV R8, 0xb970 ;  /* 0x0000b97000087802 */ /* 0x000fe40000000f00 */
[----:B------:R-:W-:Y:S05]  /*b960*/  CALL.REL.NOINC `($_ZN7cutlass13device_kernelIN5flash19enable_sm80_to_sm89INS1_16FlashAttnBwdSm80INS1_25CollectiveMainloopBwdSm80ILi2ELi2EN4cute5tupleIJNS5_1CILi128EEES8_NS7_ILi64EEEEEENS_10bfloat16_tEfNS_4arch4Sm80ELb1ELb0ELb1ELb0ELb0ELb0ELb0ELb0ELi2ELi4ELi4ELi4ELb0EEENS1_21CollectiveEpilogueBwdISA_SB_SD_Li256ELb0ELb0ELi2EEENS1_25SingleTileBwdLPTSchedulerILb0ELi128ELb0EEEEEEEEEvNT_6ParamsE$_ZN4cute3eso3ESOILb1ELb0EJNS_5tupleIJNS2_IJNS_1CILi8EEENS3_ILi1EEEEEENS3_ILi2EEES4_EEENS2_IJNS2_IJS5_NS3_ILi0EEEEEEiNS3_ILi1024EEEEEEEEC2ERKS8_RKSC_) ;  /* 0xffffdc9000007944 */ /* 0x000fea0003c3ffff */
[----:B-1----:R-:W-:Y:S02]  /*b970*/  MOV R2, R4 ;  /* 0x0000000400027202 */ /* 0x002fe40000000f00 */
[----:B------:R-:W-:-:S04]  /*b980*/  MOV R3, 0x0 ;  /* 0x0000000000037802 */ /* 0x000fc80000000f00 */
[----:B------:R-:W-:Y:S05]  /*b990*/  RET.REL.NODEC R2 `(_ZN7cutlass13device_kernelIN5flash19enable_sm80_to_sm89INS1_16FlashAttnBwdSm80INS1_25CollectiveMainloopBwdSm80ILi2ELi2EN4cute5tupleIJNS5_1CILi128EEES8_NS7_ILi64EEEEEENS_10bfloat16_tEfNS_4arch4Sm80ELb1ELb0ELb1ELb0ELb0ELb0ELb0ELb0ELi2ELi4ELi4ELi4ELb0EEENS1_21CollectiveEpilogueBwdISA_SB_SD_Li256ELb0ELb0ELi2EEENS1_25SingleTileBwdLPTSchedulerILb0ELi128ELb0EEEEEEEEEvNT_6ParamsE) ;  /* 0xffff466002007950 */ /* 0x000fea0003c3ffff */
        .type           $_ZN7cutlass13device_kernelIN5flash19enable_sm80_to_sm89INS1_16FlashAttnBwdSm80INS1_25CollectiveMainloopBwdSm80ILi2ELi2EN4cute5tupleIJNS5_1CILi128EEES8_NS7_ILi64EEEEEENS_10bfloat16_tEfNS_4arch4Sm80ELb1ELb0ELb1ELb0ELb0ELb0ELb0ELb0ELi2ELi4ELi4ELi4ELb0EEENS1_21CollectiveEpilogueBwdISA_SB_SD_Li256ELb0ELb0ELi2EEENS1_25SingleTileBwdLPTSchedulerILb0ELi128ELb0EEEEEEEEEvNT_6ParamsE$_ZN4cute5tupleIJNS0_IJNS0_IJNS_1CILi8EEENS1_ILi1EEEEEENS1_ILi4EEES3_EEENS0_IJNS0_IJS3_NS1_ILi0EEEEEElS7_EEEEEC2ERKS6_RKS9_,@function
        .size           $_ZN7cutlass13device_kernelIN5flash19enable_sm80_to_sm89INS1_16FlashAttnBwdSm80INS1_25CollectiveMainloopBwdSm80ILi2ELi2EN4cute5tupleIJNS5_1CILi128EEES8_NS7_ILi64EEEEEENS_10bfloat16_tEfNS_4arch4Sm80ELb1ELb0ELb1ELb0ELb0ELb0ELb0ELb0ELi2ELi4ELi4ELi4ELb0EEENS1_21CollectiveEpilogueBwdISA_SB_SD_Li256ELb0ELb0ELi2EEENS1_25SingleTileBwdLPTSchedulerILb0ELi128ELb0EEEEEEEEEvNT_6ParamsE$_ZN4cute5tupleIJNS0_IJNS0_IJNS_1CILi8EEENS1_ILi1EEEEEENS1_ILi4EEES3_EEENS0_IJNS0_IJS3_NS1_ILi0EEEEEElS7_EEEEEC2ERKS6_RKS9_,($_ZN7cutlass13device_kernelIN5flash19enable_sm80_to_sm89INS1_16FlashAttnBwdSm80INS1_25CollectiveMainloopBwdSm80ILi2ELi2EN4cute5tupleIJNS5_1CILi128EEES8_NS7_ILi64EEEEEENS_10bfloat16_tEfNS_4arch4Sm80ELb1ELb0ELb1ELb0ELb0ELb0ELb0ELb0ELi2ELi4ELi4ELi4ELb0EEENS1_21CollectiveEpilogueBwdISA_SB_SD_Li256ELb0ELb0ELi2EEENS1_25SingleTileBwdLPTSchedulerILb0ELi128ELb0EEEEEEEEEvNT_6ParamsE$_ZN4cute5tupleIJNS0_IJNS_1CILi16EEENS1_ILi2EEES3_S3_NS1_ILi4EEES3_EEENS0_IJNS1_ILi1EEEiiiNS1_ILi144EEENS1_ILi512EEEEEEEEC2ERKS5_RKS9_ - $_ZN7cutlass13device_kernelIN5flash19enable_sm80_to_sm89INS1_16FlashAttnBwdSm80INS1_25CollectiveMainloopBwdSm80ILi2ELi2EN4cute5tupleIJNS5_1CILi128EEES8_NS7_ILi64EEEEEENS_10bfloat16_tEfNS_4arch4Sm80ELb1ELb0ELb1ELb0ELb0ELb0ELb0ELb0ELi2ELi4ELi4ELi4ELb0EEENS1_21CollectiveEpilogueBwdISA_SB_SD_Li256ELb0ELb0ELi2EEENS1_25SingleTileBwdLPTSchedulerILb0ELi128ELb0EEEEEEEEEvNT_6ParamsE$_ZN4cute5tupleIJNS0_IJNS0_IJNS_1CILi8EEENS1_ILi1EEEEEENS1_ILi4EEES3_EEENS0_IJNS0_IJS3_NS1_ILi0EEEEEElS7_EEEEEC2ERKS6_RKS9_)
$_ZN7cutlass13device_kernelIN5flash19enable_sm80_to_sm89INS1_16FlashAttnBwdSm80INS1_25CollectiveMainloopBwdSm80ILi2ELi2EN4cute5tupleIJNS5_1CILi128EEES8_NS7_ILi64EEEEEENS_10bfloat16_tEfNS_4arch4Sm80ELb1ELb0ELb1ELb0ELb0ELb0ELb0ELb0ELi2ELi4ELi4ELi4ELb0EEENS1_21CollectiveEpilogueBwdISA_SB_SD_Li256ELb0ELb0ELi2EEENS1_25SingleTileBwdLPTSchedulerILb0ELi128ELb0EEEEEEEEEvNT_6ParamsE$_ZN4cute5tupleIJNS0_IJNS0_IJNS_1CILi8EEENS1_ILi1EEEEEENS1_ILi4EEES3_EEENS0_IJNS0_IJS3_NS1_ILi0EEEEEElS7_EEEEEC2ERKS6_RKS9_:
[----:B------:R-:W-:Y:S02]  /*b9a0*/  MOV R6, 0xb9c0 ;  /* 0x0000b9c000067802 */ /* 0x000fe40000000f00 */
[----:B------:R-:W-:Y:S05]  /*b9b0*/  CALL.REL.NOINC `($_ZN7cutlass13device_kernelIN5flash19enable_sm80_to_sm89INS1_16FlashAttnBwdSm80INS1_25CollectiveMainloopBwdSm80ILi2ELi2EN4cute5tupleIJNS5_1CILi128EEES8_NS7_ILi64EEEEEENS_10bfloat16_tEfNS_4arch4Sm80ELb1ELb0ELb1ELb0ELb0ELb0ELb0ELb0ELi2ELi4ELi4ELi4ELb0EEENS1_21CollectiveEpilogueBwdISA_SB_SD_Li256ELb0ELb0ELi2EEENS1_25SingleTileBwdLPTSchedulerILb0ELi128ELb0EEEEEEEEEvNT_6ParamsE$_ZN4cute3eso3ESOILb1ELb0EJNS_5tupleIJNS2_IJNS_1CILi8EEENS3_ILi1EEEEEENS3_ILi4EEES5_EEENS2_IJNS2_IJS5_NS3_ILi0EEEEEElS9_EEEEEC2ERKS8_RKSB_) ;  /* 0xffffdc8000007944 */ /* 0x000fea0003c3ffff */
[----:B------:R-:W-:-:S04]  /*b9c0*/  MOV R5, 0x0 ;  /* 0x0000000000057802 */ /* 0x000fc80000000f00 */
[----:B------:R-:W-:Y:S05]  /*b9d0*/  RET.REL.NODEC R4 `(_ZN7cutlass13device_kernelIN5flash19enable_sm80_to_sm89INS1_16FlashAttnBwdSm80INS1_25CollectiveMainloopBwdSm80ILi2ELi2EN4cute5tupleIJNS5_1CILi128EEES8_NS7_ILi64EEEEEENS_10bfloat16_tEfNS_4arch4Sm80ELb1ELb0ELb1ELb0ELb0ELb0ELb0ELb0ELi2ELi4ELi4ELi4ELb0EEENS1_21CollectiveEpilogueBwdISA_SB_SD_Li256ELb0ELb0ELi2EEENS1_25SingleTileBwdLPTSchedulerILb0ELi128ELb0EEEEEEEEEvNT_6ParamsE) ;  /* 0xffff462004007950 */ /* 0x000fea0003c3ffff */
        .type           $_ZN7cutlass13device_kernelIN5flash19enable_sm80_to_sm89INS1_16FlashAttnBwdSm80INS1_25CollectiveMainloopBwdSm80ILi2ELi2EN4cute5tupleIJNS5_1CILi128EEES8_NS7_ILi64EEEEEENS_10bfloat16_tEfNS_4arch4Sm80ELb1ELb0ELb1ELb0ELb0ELb0ELb0ELb0ELi2ELi4ELi4ELi4ELb0EEENS1_21CollectiveEpilogueBwdISA_SB_SD_Li256ELb0ELb0ELi2EEENS1_25SingleTileBwdLPTSchedulerILb0ELi128ELb0EEEEEEEEEvNT_6ParamsE$_ZN4cute5tupleIJNS0_IJNS_1CILi16EEENS1_ILi2EEES3_S3_NS1_ILi4EEES3_EEENS0_IJNS1_ILi1EEEiiiNS1_ILi144EEENS1_ILi512EEEEEEEEC2ERKS5_RKS9_,@function
        .size           $_ZN7cutlass13device_kernelIN5flash19enable_sm80_to_sm89INS1_16FlashAttnBwdSm80INS1_25CollectiveMainloopBwdSm80ILi2ELi2EN4cute5tupleIJNS5_1CILi128EEES8_NS7_ILi64EEEEEENS_10bfloat16_tEfNS_4arch4Sm80ELb1ELb0ELb1ELb0ELb0ELb0ELb0ELb0ELi2ELi4ELi4ELi4ELb0EEENS1_21CollectiveEpilogueBwdISA_SB_SD_Li256ELb0ELb0ELi2EEENS1_25SingleTileBwdLPTSchedulerILb0ELi128ELb0EEEEEEEEEvNT_6ParamsE$_ZN4cute5tupleIJNS0_IJNS_1CILi16EEENS1_ILi2EEES3_S3_NS1_ILi4EEES3_EEENS0_IJNS1_ILi1EEEiiiNS1_ILi144EEENS1_ILi512EEEEEEEEC2ERKS5_RKS9_,($_ZN7cutlass13device_kernelIN5flash19enable_sm80_to_sm89INS1_16FlashAttnBwdSm80INS1_25CollectiveMainloopBwdSm80ILi2ELi2EN4cute5tupleIJNS5_1CILi128EEES8_NS7_ILi64EEEEEENS_10bfloat16_tEfNS_4arch4Sm80ELb1ELb0ELb1ELb0ELb0ELb0ELb0ELb0ELi2ELi4ELi4ELi4ELb0EEENS1_21CollectiveEpilogueBwdISA_SB_SD_Li256ELb0ELb0ELi2EEENS1_25SingleTileBwdLPTSchedulerILb0ELi128ELb0EEEEEEEEEvNT_6ParamsE$_ZN4cute5tupleIJNS0_IJNS_1CILi1EEENS0_IJS2_NS1_ILi2EEES3_EEEEEENS0_IJNS1_ILi0EEENS0_IJS2_NS1_ILi256EEEiEEEEEEEEC2ERKS5_RKS9_ - $_ZN7cutlass13device_kernelIN5flash19enable_sm80_to_sm89INS1_16FlashAttnBwdSm80INS1_25CollectiveMainloopBwdSm80ILi2ELi2EN4cute5tupleIJNS5_1CILi128EEES8_NS7_ILi64EEEEEENS_10bfloat16_tEfNS_4arch4Sm80ELb1ELb0ELb1ELb0ELb0ELb0ELb0ELb0ELi2ELi4ELi4ELi4ELb0EEENS1_21CollectiveEpilogueBwdISA_SB_SD_Li256ELb0ELb0ELi2EEENS1_25SingleTileBwdLPTSchedulerILb0ELi128ELb0EEEEEEEEEvNT_6ParamsE$_ZN4cute5tupleIJNS0_IJNS_1CILi16EEENS1_ILi2EEES3_S3_NS1_ILi4EEES3_EEENS0_IJNS1_ILi1EEEiiiNS1_ILi144EEENS1_ILi512EEEEEEEEC2ERKS5_RKS9_)
$_ZN7cutlass13device_kernelIN5flash19enable_sm80_to_sm89INS1_16FlashAttnBwdSm80INS1_25CollectiveMainloopBwdSm80ILi2ELi2EN4cute5tupleIJNS5_1CILi128EEES8_NS7_ILi64EEEEEENS_10bfloat16_tEfNS_4arch4Sm80ELb1ELb0ELb1ELb0ELb0ELb0ELb0ELb0ELi2ELi4ELi4ELi4ELb0EEENS1_21CollectiveEpilogueBwdISA_SB_SD_Li256ELb0ELb0ELi2EEENS1_25SingleTileBwdLPTSchedulerILb0ELi128ELb0EEEEEEEEEvNT_6ParamsE$_ZN4cute5tupleIJNS0_IJNS_1CILi16EEENS1_ILi2EEES3_S3_NS1_ILi4EEES3_EEENS0_IJNS1_ILi1EEEiiiNS1_ILi144EEENS1_ILi512EEEEEEEEC2ERKS5_RKS9_:
[----:B------:R-:W-:Y:S02]  /*b9e0*/  MOV R8, 0xba00 ;  /* 0x0000ba0000087802 */ /* 0x000fe40000000f00 */
[----:B------:R-:W-:Y:S05]  /*b9f0*/  CALL.REL.NOINC `($_ZN7cutlass13device_kernelIN5flash19enable_sm80_to_sm89INS1_16FlashAttnBwdSm80INS1_25CollectiveMainloopBwdSm80ILi2ELi2EN4cute5tupleIJNS5_1CILi128EEES8_NS7_ILi64EEEEEENS_10bfloat16_tEfNS_4arch4Sm80ELb1ELb0ELb1ELb0ELb0ELb0ELb0ELb0ELi2ELi4ELi4ELi4ELb0EEENS1_21CollectiveEpilogueBwdISA_SB_SD_Li256ELb0ELb0ELi2EEENS1_25SingleTileBwdLPTSchedulerILb0ELi128ELb0EEEEEEEEEvNT_6ParamsE$_ZN4cute3eso3ESOILb1ELb0EJNS_5tupleIJNS_1CILi16EEENS3_ILi2EEES5_S5_NS3_ILi4EEES5_EEENS2_IJNS3_ILi1EEEiiiNS3_ILi144EEENS3_ILi512EEEEEEEEC2ERKS7_RKSB_) ;  /* 0xffffdcf000007944 */ /* 0x000fea0003c3ffff */
[----:B-1----:R-:W-:Y:S02]  /*ba00*/  MOV R2, R6 ;  /* 0x0000000600027202 */ /* 0x002fe40000000f00 */
[----:B------:R-:W-:-:S04]  /*ba10*/  MOV R3, 0x0 ;  /* 0x0000000000037802 */ /* 0x000fc80000000f00 */
[----:B------:R-:W-:Y:S05]  /*ba20*/  RET.REL.NODEC R2 `(_ZN7cutlass13device_kernelIN5flash19enable_sm80_to_sm89INS1_16FlashAttnBwdSm80INS1_25CollectiveMainloopBwdSm80ILi2ELi2EN4cute5tupleIJNS5_1CILi128EEES8_NS7_ILi64EEEEEENS_10bfloat16_tEfNS_4arch4Sm80ELb1ELb0ELb1ELb0ELb0ELb0ELb0ELb0ELi2ELi4ELi4ELi4ELb0EEENS1_21CollectiveEpilogueBwdISA_SB_SD_Li256ELb0ELb0ELi2EEENS1_25SingleTileBwdLPTSchedulerILb0ELi128ELb0EEEEEEEEEvNT_6ParamsE) ;  /* 0xffff45d002007950 */ /* 0x000fea0003c3ffff */
        .type           $_ZN7cutlass13device_kernelIN5flash19enable_sm80_to_sm89INS1_16FlashAttnBwdSm80INS1_25CollectiveMainloopBwdSm80ILi2ELi2EN4cute5tupleIJNS5_1CILi128EEES8_NS7_ILi64EEEEEENS_10bfloat16_tEfNS_4arch4Sm80ELb1ELb0ELb1ELb0ELb0ELb0ELb0ELb0ELi2ELi4ELi4ELi4ELb0EEENS1_21CollectiveEpilogueBwdISA_SB_SD_Li256ELb0ELb0ELi2EEENS1_25SingleTileBwdLPTSchedulerILb0ELi128ELb0EEEEEEEEEvNT_6ParamsE$_ZN4cute5tupleIJNS0_IJNS_1CILi1EEENS0_IJS2_NS1_ILi2EEES3_EEEEEENS0_IJNS1_ILi0EEENS0_IJS2_NS1_ILi256EEEiEEEEEEEEC2ERKS5_RKS9_,@function
        .size           $_ZN7cutlass13device_kernelIN5flash19enable_sm80_to_sm89INS1_16FlashAttnBwdSm80INS1_25CollectiveMainloopBwdSm80ILi2ELi2EN4cute5tupleIJNS5_1CILi128EEES8_NS7_ILi64EEEEEENS_10bfloat16_tEfNS_4arch4Sm80ELb1ELb0ELb1ELb0ELb0ELb0ELb0ELb0ELi2ELi4ELi4ELi4ELb0EEENS1_21CollectiveEpilogueBwdISA_SB_SD_Li256ELb0ELb0ELi2EEENS1_25SingleTileBwdLPTSchedulerILb0ELi128ELb0EEEEEEEEEvNT_6ParamsE$_ZN4cute5tupleIJNS0_IJNS_1CILi1EEENS0_IJS2_NS1_ILi2EEES3_EEEEEENS0_IJNS1_ILi0EEENS0_IJS2_NS1_ILi256EEEiEEEEEEEEC2ERKS5_RKS9_,($_ZN7cutlass13device_kernelIN5flash19enable_sm80_to_sm89INS1_16FlashAttnBwdSm80INS1_25CollectiveMainloopBwdSm80ILi2ELi2EN4cute5tupleIJNS5_1CILi128EEES8_NS7_ILi64EEEEEENS_10bfloat16_tEfNS_4arch4Sm80ELb1ELb0ELb1ELb0ELb0ELb0ELb0ELb0ELi2ELi4ELi4ELi4ELb0EEENS1_21CollectiveEpilogueBwdISA_SB_SD_Li256ELb0ELb0ELi2EEENS1_25SingleTileBwdLPTSchedulerILb0ELi128ELb0EEEEEEEEEvNT_6ParamsE$_ZN4cute5tupleIJNS0_IJNS_1CILi1EEENS1_ILi2EEEEEENS0_IJNS1_ILi0EEEiEEEEEC2ERKS4_RKS6_ - $_ZN7cutlass13device_kernelIN5flash19enable_sm80_to_sm89INS1_16FlashAttnBwdSm80INS1_25CollectiveMainloopBwdSm80ILi2ELi2EN4cute5tupleIJNS5_1CILi128EEES8_NS7_ILi64EEEEEENS_10bfloat16_tEfNS_4arch4Sm80ELb1ELb0ELb1ELb0ELb0ELb0ELb0ELb0ELi2ELi4ELi4ELi4ELb0EEENS1_21CollectiveEpilogueBwdISA_SB_SD_Li256ELb0ELb0ELi2EEENS1_25SingleTileBwdLPTSchedulerILb0ELi128ELb0EEEEEEEEEvNT_6ParamsE$_ZN4cute5tupleIJNS0_IJNS_1CILi1EEENS0_IJS2_NS1_ILi2EEES3_EEEEEENS0_IJNS1_ILi0EEENS0_IJS2_NS1_ILi256EEEiEEEEEEEEC2ERKS5_RKS9_)
$_ZN7cutlass13device_kernelIN5flash19enable_sm80_to_sm89INS1_16FlashAttnBwdSm80INS1_25CollectiveMainloopBwdSm80ILi2ELi2EN4cute5tupleIJNS5_1CILi128EEES8_NS7_ILi64EEEEEENS_10bfloat16_tEfNS_4arch4Sm80ELb1ELb0ELb1ELb0ELb0ELb0ELb0ELb0ELi2ELi4ELi4ELi4ELb0EEENS1_21CollectiveEpilogueBwdISA_SB_SD_Li256ELb0ELb0ELi2EEENS1_25SingleTileBwdLPTSchedulerILb0ELi128ELb0EEEEEEEEEvNT_6ParamsE$_ZN4cute5tupleIJNS0_IJNS_1CILi1EEENS0_IJS2_NS1_ILi2EEES3_EEEEEENS0_IJNS1_ILi0EEENS0_IJS2_NS1_ILi256EEEiEEEEEEEEC2ERKS5_RKS9_:
[----:B------:R-:W-:Y:S02]  /*ba30*/  MOV R4, 0xba50 ;  /* 0x0000ba5000047802 */ /* 0x000fe40000000f00 */
[----:B------:R-:W-:Y:S05]  /*ba40*/  CALL.REL.NOINC `($_ZN7cutlass13device_kernelIN5flash19enable_sm80_to_sm89INS1_16FlashAttnBwdSm80INS1_25CollectiveMainloopBwdSm80ILi2ELi2EN4cute5tupleIJNS5_1CILi128EEES8_NS7_ILi64EEEEEENS_10bfloat16_tEfNS_4arch4Sm80ELb1ELb0ELb1ELb0ELb0ELb0ELb0ELb0ELi2ELi4ELi4ELi4ELb0EEENS1_21CollectiveEpilogueBwdISA_SB_SD_Li256ELb0ELb0ELi2EEENS1_25SingleTileBwdLPTSchedulerILb0ELi128ELb0EEEEEEEEEvNT_6ParamsE$_ZN4cute3eso3ESOILb1ELb0EJNS_5tupleIJNS_1CILi1EEENS2_IJS4_NS3_ILi2EEES5_EEEEEENS2_IJNS3_ILi0EEENS2_IJS4_NS3_ILi256EEEiEEEEEEEEC2ERKS7_RKSB_) ;  /* 0xffffdd0000007944 */ /* 0x000fea0003c3ffff */
[----:B-1----:R-:W-:Y:S02]  /*ba50*/  MOV R2, R6 ;  /* 0x0000000600027202 */ /* 0x002fe40000000f00 */
[----:B------:R-:W-:-:S04]  /*ba60*/  MOV R3, 0x0 ;  /* 0x0000000000037802 */ /* 0x000fc80000000f00 */
[----:B------:R-:W-:Y:S05]  /*ba70*/  RET.REL.NODEC R2 `(_ZN7cutlass13device_kernelIN5flash19enable_sm80_to_sm89INS1_16FlashAttnBwdSm80INS1_25CollectiveMainloopBwdSm80ILi2ELi2EN4cute5tupleIJNS5_1CILi128EEES8_NS7_ILi64EEEEEENS_10bfloat16_tEfNS_4arch4Sm80ELb1ELb0ELb1ELb0ELb0ELb0ELb0ELb0ELi2ELi4ELi4ELi4ELb0EEENS1_21CollectiveEpilogueBwdISA_SB_SD_Li256ELb0ELb0ELi2EEENS1_25SingleTileBwdLPTSchedulerILb0ELi128ELb0EEEEEEEEEvNT_6ParamsE) ;  /* 0xffff458002007950 */ /* 0x000fea0003c3ffff */
        .type           $_ZN7cutlass13device_kernelIN5flash19enable_sm80_to_sm89INS1_16FlashAttnBwdSm80INS1_25CollectiveMainloopBwdSm80ILi2ELi2EN4cute5tupleIJNS5_1CILi128EEES8_NS7_ILi64EEEEEENS_10bfloat16_tEfNS_4arch4Sm80ELb1ELb0ELb1ELb0ELb0ELb0ELb0ELb0ELi2ELi4ELi4ELi4ELb0EEENS1_21CollectiveEpilogueBwdISA_SB_SD_Li256ELb0ELb0ELi2EEENS1_25SingleTileBwdLPTSchedulerILb0ELi128ELb0EEEEEEEEEvNT_6ParamsE$_ZN4cute5tupleIJNS0_IJNS_1CILi1EEENS1_ILi2EEEEEENS0_IJNS1_ILi0EEEiEEEEEC2ERKS4_RKS6_,@function
        .size           $_ZN7cutlass13device_kernelIN5flash19enable_sm80_to_sm89INS1_16FlashAttnBwdSm80INS1_25CollectiveMainloopBwdSm80ILi2ELi2EN4cute5tupleIJNS5_1CILi128EEES8_NS7_ILi64EEEEEENS_10bfloat16_tEfNS_4arch4Sm80ELb1ELb0ELb1ELb0ELb0ELb0ELb0ELb0ELi2ELi4ELi4ELi4ELb0EEENS1_21CollectiveEpilogueBwdISA_SB_SD_Li256ELb0ELb0ELi2EEENS1_25SingleTileBwdLPTSchedulerILb0ELi128ELb0EEEEEEEEEvNT_6ParamsE$_ZN4cute5tupleIJNS0_IJNS_1CILi1EEENS1_ILi2EEEEEENS0_IJNS1_ILi0EEEiEEEEEC2ERKS4_RKS6_,($_ZN7cutlass13device_kernelIN5flash19enable_sm80_to_sm89INS1_16FlashAttnBwdSm80INS1_25CollectiveMainloopBwdSm80ILi2ELi2EN4cute5tupleIJNS5_1CILi128EEES8_NS7_ILi64EEEEEENS_10bfloat16_tEfNS_4arch4Sm80ELb1ELb0ELb1ELb0ELb0ELb0ELb0ELb0ELi2ELi4ELi4ELi4ELb0EEENS1_21CollectiveEpilogueBwdISA_SB_SD_Li256ELb0ELb0ELi2EEENS1_25SingleTileBwdLPTSchedulerILb0ELi128ELb0EEEEEEEEEvNT_6ParamsE$_ZN4cute5tupleIJNS0_IJNS_1CILi1EEENS1_ILi2EEES3_EEENS0_IJS2_NS1_ILi256EEEiEEEEEC2ERKS4_RKS6_ - $_ZN7cutlass13device_kernelIN5flash19enable_sm80_to_sm89INS1_16FlashAttnBwdSm80INS1_25CollectiveMainloopBwdSm80ILi2ELi2EN4cute5tupleIJNS5_1CILi128EEES8_NS7_ILi64EEEEEENS_10bfloat16_tEfNS_4arch4Sm80ELb1ELb0ELb1ELb0ELb0ELb0ELb0ELb0ELi2ELi4ELi4ELi4ELb0EEENS1_21CollectiveEpilogueBwdISA_SB_SD_Li256ELb0ELb0ELi2EEENS1_25SingleTileBwdLPTSchedulerILb0ELi128ELb0EEEEEEEEEvNT_6ParamsE$_ZN4cute5tupleIJNS0_IJNS_1CILi1EEENS1_ILi2EEEEEENS0_IJNS1_ILi0EEEiEEEEEC2ERKS4_RKS6_)
$_ZN7cutlass13device_kernelIN5flash19enable_sm80_to_sm89INS1_16FlashAttnBwdSm80INS1_25CollectiveMainloopBwdSm80ILi2ELi2EN4cute5tupleIJNS5_1CILi128EEES8_NS7_ILi64EEEEEENS_10bfloat16_tEfNS_4arch4Sm80ELb1ELb0ELb1ELb0ELb0ELb0ELb0ELb0ELi2ELi4ELi4ELi4ELb0EEENS1_21CollectiveEpilogueBwdISA_SB_SD_Li256ELb0ELb0ELi2EEENS1_25SingleTileBwdLPTSchedulerILb0ELi128ELb0EEEEEEEEEvNT_6ParamsE$_ZN4cute5tupleIJNS0_IJNS_1CILi1EEENS1_ILi2EEEEEENS0_IJNS1_ILi0EEEiEEEEEC2ERKS4_RKS6_:
[----:B------:R-:W-:Y:S02]  /*ba80*/  MOV R4, 0xbaa0 ;  /* 0x0000baa000047802 */ /* 0x000fe40000000f00 */
[----:B------:R-:W-:Y:S05]  /*ba90*/  CALL.REL.NOINC `($_ZN7cutlass13device_kernelIN5flash19enable_sm80_to_sm89INS1_16FlashAttnBwdSm80INS1_25CollectiveMainloopBwdSm80ILi2ELi2EN4cute5tupleIJNS5_1CILi128EEES8_NS7_ILi64EEEEEENS_10bfloat16_tEfNS_4arch4Sm80ELb1ELb0ELb1ELb0ELb0ELb0ELb0ELb0ELi2ELi4ELi4ELi4ELb0EEENS1_21CollectiveEpilogueBwdISA_SB_SD_Li256ELb0ELb0ELi2EEENS1_25SingleTileBwdLPTSchedulerILb0ELi128ELb0EEEEEEEEEvNT_6ParamsE$_ZN4cute3eso3ESOILb1ELb0EJNS_5tupleIJNS_1CILi1EEENS3_ILi2EEEEEENS2_IJNS3_ILi0EEEiEEEEEC2ERKS6_RKS8_) ;  /* 0xffffde8000007944 */ /* 0x000fea0003c3ffff */
[----:B------:R-:W-:-:S04]  /*baa0*/  MOV R7, 0x0 ;  /* 0x0000000000077802 */ /* 0x000fc80000000f00 */
[----:B------:R-:W-:Y:S05]  /*bab0*/  RET.REL.NODEC R6 `(_ZN7cutlass13device_kernelIN5flash19enable_sm80_to_sm89INS1_16FlashAttnBwdSm80INS1_25CollectiveMainloopBwdSm80ILi2ELi2EN4cute5tupleIJNS5_1CILi128EEES8_NS7_ILi64EEEEEENS_10bfloat16_tEfNS_4arch4Sm80ELb1ELb0ELb1ELb0ELb0ELb0ELb0ELb0ELi2ELi4ELi4ELi4ELb0EEENS1_21CollectiveEpilogueBwdISA_SB_SD_Li256ELb0ELb0ELi2EEENS1_25SingleTileBwdLPTSchedulerILb0ELi128ELb0EEEEEEEEEvNT_6ParamsE) ;  /* 0xffff454006007950 */ /* 0x000fea0003c3ffff */
        .type           $_ZN7cutlass13device_kernelIN5flash19enable_sm80_to_sm89INS1_16FlashAttnBwdSm80INS1_25CollectiveMainloopBwdSm80ILi2ELi2EN4cute5tupleIJNS5_1CILi128EEES8_NS7_ILi64EEEEEENS_10bfloat16_tEfNS_4arch4Sm80ELb1ELb0ELb1ELb0ELb0ELb0ELb0ELb0ELi2ELi4ELi4ELi4ELb0EEENS1_21CollectiveEpilogueBwdISA_SB_SD_Li256ELb0ELb0ELi2EEENS1_25SingleTileBwdLPTSchedulerILb0ELi128ELb0EEEEEEEEEvNT_6ParamsE$_ZN4cute5tupleIJNS0_IJNS_1CILi1EEENS1_ILi2EEES3_EEENS0_IJS2_NS1_ILi256EEEiEEEEEC2ERKS4_RKS6_,@function
        .size           $_ZN7cutlass13device_kernelIN5flash19enable_sm80_to_sm89INS1_16FlashAttnBwdSm80INS1_25CollectiveMainloopBwdSm80ILi2ELi2EN4cute5tupleIJNS5_1CILi128EEES8_NS7_ILi64EEEEEENS_10bfloat16_tEfNS_4arch4Sm80ELb1ELb0ELb1ELb0ELb0ELb0ELb0ELb0ELi2ELi4ELi4ELi4ELb0EEENS1_21CollectiveEpilogueBwdISA_SB_SD_Li256ELb0ELb0ELi2EEENS1_25SingleTileBwdLPTSchedulerILb0ELi128ELb0EEEEEEEEEvNT_6ParamsE$_ZN4cute5tupleIJNS0_IJNS_1CILi1EEENS1_ILi2EEES3_EEENS0_IJS2_NS1_ILi256EEEiEEEEEC2ERKS4_RKS6_,($_ZN7cutlass13device_kernelIN5flash19enable_sm80_to_sm89INS1_16FlashAttnBwdSm80INS1_25CollectiveMainloopBwdSm80ILi2ELi2EN4cute5tupleIJNS5_1CILi128EEES8_NS7_ILi64EEEEEENS_10bfloat16_tEfNS_4arch4Sm80ELb1ELb0ELb1ELb0ELb0ELb0ELb0ELb0ELi2ELi4ELi4ELi4ELb0EEENS1_21CollectiveEpilogueBwdISA_SB_SD_Li256ELb0ELb0ELi2EEENS1_25SingleTileBwdLPTSchedulerILb0ELi128ELb0EEEEEEEEEvNT_6ParamsE$_ZN4cute5tupleIJNS0_IJNS_1CILi2EEEEEENS0_IJiEEEEEC2ERKS3_RKS4_ - $_ZN7cutlass13device_kernelIN5flash19enable_sm80_to_sm89INS1_16FlashAttnBwdSm80INS1_25CollectiveMainloopBwdSm80ILi2ELi2EN4cute5tupleIJNS5_1CILi128EEES8_NS7_ILi64EEEEEENS_10bfloat16_tEfNS_4arch4Sm80ELb1ELb0ELb1ELb0ELb0ELb0ELb0ELb0ELi2ELi4ELi4ELi4ELb0EEENS1_21CollectiveEpilogueBwdISA_SB_SD_Li256ELb0ELb0ELi2EEENS1_25SingleTileBwdLPTSchedulerILb0ELi128ELb0EEEEEEEEEvNT_6ParamsE$_ZN4cute5tupleIJNS0_IJNS_1CILi1EEENS1_ILi2EEES3_EEENS0_IJS2_NS1_ILi256EEEiEEEEEC2ERKS4_RKS6_)
$_ZN7cutlass13device_kernelIN5flash19enable_sm80_to_sm89INS1_16FlashAttnBwdSm80INS1_25CollectiveMainloopBwdSm80ILi2ELi2EN4cute5tupleIJNS5_1CILi128EEES8_NS7_ILi64EEEEEENS_10bfloat16_tEfNS_4arch4Sm80ELb1ELb0ELb1ELb0ELb0ELb0ELb0ELb0ELi2ELi4ELi4ELi4ELb0EEENS1_21CollectiveEpilogueBwdISA_SB_SD_Li256ELb0ELb0ELi2EEENS1_25SingleTileBwdLPTSchedulerILb0ELi128ELb0EEEEEEEEEvNT_6ParamsE$_ZN4cute5tupleIJNS0_IJNS_1CILi1EEENS1_ILi2EEES3_EEENS0_IJS2_NS1_ILi256EEEiEEEEEC2ERKS4_RKS6_:
[----:B------:R-:W-:Y:S02]  /*bac0*/  MOV R4, 0xbae0 ;  /* 0x0000bae000047802 */ /* 0x000fe40000000f00 */
[----:B------:R-:W-:Y:S05]  /*bad0*/  CALL.REL.NOINC `($_ZN7cutlass13device_kernelIN5flash19enable_sm80_to_sm89INS1_16FlashAttnBwdSm80INS1_25CollectiveMainloopBwdSm80ILi2ELi2EN4cute5tupleIJNS5_1CILi128EEES8_NS7_ILi64EEEEEENS_10bfloat16_tEfNS_4arch4Sm80ELb1ELb0ELb1ELb0ELb0ELb0ELb0ELb0ELi2ELi4ELi4ELi4ELb0EEENS1_21CollectiveEpilogueBwdISA_SB_SD_Li256ELb0ELb0ELi2EEENS1_25SingleTileBwdLPTSchedulerILb0ELi128ELb0EEEEEEEEEvNT_6ParamsE$_ZN4cute3eso3ESOILb1ELb0EJNS_5tupleIJNS_1CILi1EEENS3_ILi2EEES5_EEENS2_IJS4_NS3_ILi256EEEiEEEEEC2ERKS6_RKS8_) ;  /* 0xffffde8000007944 */ /* 0x000fea0003c3ffff */
[----:B-1----:R-:W-:Y:S02]  /*bae0*/  MOV R2, R6 ;  /* 0x0000000600027202 */ /* 0x002fe40000000f00 */
[----:B------:R-:W-:-:S04]  /*baf0*/  MOV R3, 0x0 ;  /* 0x0000000000037802 */ /* 0x000fc80000000f00 */
[----:B------:R-:W-:Y:S05]  /*bb00*/  RET.REL.NODEC R2 `(_ZN7cutlass13device_kernelIN5flash19enable_sm80_to_sm89INS1_16FlashAttnBwdSm80INS1_25CollectiveMainloopBwdSm80ILi2ELi2EN4cute5tupleIJNS5_1CILi128EEES8_NS7_ILi64EEEEEENS_10bfloat16_tEfNS_4arch4Sm80ELb1ELb0ELb1ELb0ELb0ELb0ELb0ELb0ELi2ELi4ELi4ELi4ELb0EEENS1_21CollectiveEpilogueBwdISA_SB_SD_Li256ELb0ELb0ELi2EEENS1_25SingleTileBwdLPTSchedulerILb0ELi128ELb0EEEEEEEEEvNT_6ParamsE) ;  /* 0xffff44f002007950 */ /* 0x000fea0003c3ffff */
        .type           $_ZN7cutlass13device_kernelIN5flash19enable_sm80_to_sm89INS1_16FlashAttnBwdSm80INS1_25CollectiveMainloopBwdSm80ILi2ELi2EN4cute5tupleIJNS5_1CILi128EEES8_NS7_ILi64EEEEEENS_10bfloat16_tEfNS_4arch4Sm80ELb1ELb0ELb1ELb0ELb0ELb0ELb0ELb0ELi2ELi4ELi4ELi4ELb0EEENS1_21CollectiveEpilogueBwdISA_SB_SD_Li256ELb0ELb0ELi2EEENS1_25SingleTileBwdLPTSchedulerILb0ELi128ELb0EEEEEEEEEvNT_6ParamsE$_ZN4cute5tupleIJNS0_IJNS_1CILi2EEEEEENS0_IJiEEEEEC2ERKS3_RKS4_,@function
        .size           $_ZN7cutlass13device_kernelIN5flash19enable_sm80_to_sm89INS1_16FlashAttnBwdSm80INS1_25CollectiveMainloopBwdSm80ILi2ELi2EN4cute5tupleIJNS5_1CILi128EEES8_NS7_ILi64EEEEEENS_10bfloat16_tEfNS_4arch4Sm80ELb1ELb0ELb1ELb0ELb0ELb0ELb0ELb0ELi2ELi4ELi4ELi4ELb0EEENS1_21CollectiveEpilogueBwdISA_SB_SD_Li256ELb0ELb0ELi2EEENS1_25SingleTileBwdLPTSchedulerILb0ELi128ELb0EEEEEEEEEvNT_6ParamsE$_ZN4cute5tupleIJNS0_IJNS_1CILi2EEEEEENS0_IJiEEEEEC2ERKS3_RKS4_,($_ZN7cutlass13device_kernelIN5flash19enable_sm80_to_sm89INS1_16FlashAttnBwdSm80INS1_25CollectiveMainloopBwdSm80ILi2ELi2EN4cute5tupleIJNS5_1CILi128EEES8_NS7_ILi64EEEEEENS_10bfloat16_tEfNS_4arch4Sm80ELb1ELb0ELb1ELb0ELb0ELb0ELb0ELb0ELi2ELi4ELi4ELi4ELb0EEENS1_21CollectiveEpilogueBwdISA_SB_SD_Li256ELb0ELb0ELi2EEENS1_25SingleTileBwdLPTSchedulerILb0ELi128ELb0EEEEEEEEEvNT_6ParamsE$_ZN4cute5tupleIJNS0_IJNS_1CILi2EEES2_EEENS0_IJNS1_ILi1EEEiEEEEEC2ERKS3_RKS5_ - $_ZN7cutlass13device_kernelIN5flash19enable_sm80_to_sm89INS1_16FlashAttnBwdSm80INS1_25CollectiveMainloopBwdSm80ILi2ELi2EN4cute5tupleIJNS5_1CILi128EEES8_NS7_ILi64EEEEEENS_10bfloat16_tEfNS_4arch4Sm80ELb1ELb0ELb1ELb0ELb0ELb0ELb0ELb0ELi2ELi4ELi4ELi4ELb0EEENS1_21CollectiveEpilogueBwdISA_SB_SD_Li256ELb0ELb0ELi2EEENS1_25SingleTileBwdLPTSchedulerILb0ELi128ELb0EEEEEEEEEvNT_6ParamsE$_ZN4cute5tupleIJNS0_IJNS_1CILi2EEEEEENS0_IJiEEEEEC2ERKS3_RKS4_)
$_ZN7cutlass13device_kernelIN5flash19enable_sm80_to_sm89INS1_16FlashAttnBwdSm80INS1_25CollectiveMainloopBwdSm80ILi2ELi2EN4cute5tupleIJNS5_1CILi128EEES8_NS7_ILi64EEEEEENS_10bfloat16_tEfNS_4arch4Sm80ELb1ELb0ELb1ELb0ELb0ELb0ELb0ELb0ELi2ELi4ELi4ELi4ELb0EEENS1_21CollectiveEpilogueBwdISA_SB_SD_Li256ELb0ELb0ELi2EEENS1_25SingleTileBwdLPTSchedulerILb0ELi128ELb0EEEEEEEEEvNT_6ParamsE$_ZN4cute5tupleIJNS0_IJNS_1CILi2EEEEEENS0_IJiEEEEEC2ERKS3_RKS4_:
[----:B------:R-:W-:Y:S02]  /*bb10*/  MOV R6, 0xbb30 ;  /* 0x0000bb3000067802 */ /* 0x000fe40000000f00 */
[----:B------:R-:W-:Y:S05]  /*bb20*/  CALL.REL.NOINC `($_ZN7cutlass13device_kernelIN5flash19enable_sm80_to_sm89INS1_16FlashAttnBwdSm80INS1_25CollectiveMainloopBwdSm80ILi2ELi2EN4cute5tupleIJNS5_1CILi128EEES8_NS7_ILi64EEEEEENS_10bfloat16_tEfNS_4arch4Sm80ELb1ELb0ELb1ELb0ELb0ELb0ELb0ELb0ELi2ELi4ELi4ELi4ELb0EEENS1_21CollectiveEpilogueBwdISA_SB_SD_Li256ELb0ELb0ELi2EEENS1_25SingleTileBwdLPTSchedulerILb0ELi128ELb0EEEEEEEEEvNT_6ParamsE$_ZN4cute3eso3ESOILb1ELb0EJNS_5tupleIJNS_1CILi2EEEEEENS2_IJiEEEEEC2ERKS5_RKS6_) ;  /* 0xffffde7000007944 */ /* 0x000fea0003c3ffff */
[----:B------:R-:W-:-:S04]  /*bb30*/  MOV R5, 0x0 ;  /* 0x0000000000057802 */ /* 0x000fc80000000f00 */
[----:B------:R-:W-:Y:S05]  /*bb40*/  RET.REL.NODEC R4 `(_ZN7cutlass13device_kernelIN5flash19enable_sm80_to_sm89INS1_16FlashAttnBwdSm80INS1_25CollectiveMainloopBwdSm80ILi2ELi2EN4cute5tupleIJNS5_1CILi128EEES8_NS7_ILi64EEEEEENS_10bfloat16_tEfNS_4arch4Sm80ELb1ELb0ELb1ELb0ELb0ELb0ELb0ELb0ELi2ELi4ELi4ELi4ELb0EEENS1_21CollectiveEpilogueBwdISA_SB_SD_Li256ELb0ELb0ELi2EEENS1_25SingleTileBwdLPTSchedulerILb0ELi128ELb0EEEEEEEEEvNT_6ParamsE) ;  /* 0xffff44b004007950 */ /* 0x000fea0003c3ffff */
        .type           $_ZN7cutlass13device_kernelIN5flash19enable_sm80_to_sm89INS1_16FlashAttnBwdSm80INS1_25CollectiveMainloopBwdSm80ILi2ELi2EN4cute5tupleIJNS5_1CILi128EEES8_NS7_ILi64EEEEEENS_10bfloat16_tEfNS_4arch4Sm80ELb1ELb0ELb1ELb0ELb0ELb0ELb0ELb0ELi2ELi4ELi4ELi4ELb0EEENS1_21CollectiveEpilogueBwdISA_SB_SD_Li256ELb0ELb0ELi2EEENS1_25SingleTileBwdLPTSchedulerILb0ELi128ELb0EEEEEEEEEvNT_6ParamsE$_ZN4cute5tupleIJNS0_IJNS_1CILi2EEES2_EEENS0_IJNS1_ILi1EEEiEEEEEC2ERKS3_RKS5_,@function
        .size           $_ZN7cutlass13device_kernelIN5flash19enable_sm80_to_sm89INS1_16FlashAttnBwdSm80INS1_25CollectiveMainloopBwdSm80ILi2ELi2EN4cute5tupleIJNS5_1CILi128EEES8_NS7_ILi64EEEEEENS_10bfloat16_tEfNS_4arch4Sm80ELb1ELb0ELb1ELb0ELb0ELb0ELb0ELb0ELi2ELi4ELi4ELi4ELb0EEENS1_21CollectiveEpilogueBwdISA_SB_SD_Li256ELb0ELb0ELi2EEENS1_25SingleTileBwdLPTSchedulerILb0ELi128ELb0EEEEEEEEEvNT_6ParamsE$_ZN4cute5tupleIJNS0_IJNS_1CILi2EEES2_EEENS0_IJNS1_ILi1EEEiEEEEEC2ERKS3_RKS5_,($_ZN7cutlass13device_kernelIN5flash19enable_sm80_to_sm89INS1_16FlashAttnBwdSm80INS1_25CollectiveMainloopBwdSm80ILi2ELi2EN4cute5tupleIJNS5_1CILi128EEES8_NS7_ILi64EEEEEENS_10bfloat16_tEfNS_4arch4Sm80ELb1ELb0ELb1ELb0ELb0ELb0ELb0ELb0ELi2ELi4ELi4ELi4ELb0EEENS1_21CollectiveEpilogueBwdISA_SB_SD_Li256ELb0ELb0ELi2EEENS1_25SingleTileBwdLPTSchedulerILb0ELi128ELb0EEEEEEEEEvNT_6ParamsE$_ZN4cute5tupleIJNS0_IJNS_1CILi2EEES2_EEENS0_IJiNS1_ILi4096EEEEEEEEC2ERKS3_RKS5_ - $_ZN7cutlass13device_kernelIN5flash19enable_sm80_to_sm89INS1_16FlashAttnBwdSm80INS1_25CollectiveMainloopBwdSm80ILi2ELi2EN4cute5tupleIJNS5_1CILi128EEES8_NS7_ILi64EEEEEENS_10bfloat16_tEfNS_4arch4Sm80ELb1ELb0ELb1ELb0ELb0ELb0ELb0ELb0ELi2ELi4ELi4ELi4ELb0EEENS1_21CollectiveEpilogueBwdISA_SB_SD_Li256ELb0ELb0ELi2EEENS1_25SingleTileBwdLPTSchedulerILb0ELi128ELb0EEEEEEEEEvNT_6ParamsE$_ZN4cute5tupleIJNS0_IJNS_1CILi2EEES2_EEENS0_IJNS1_ILi1EEEiEEEEEC2ERKS3_RKS5_)
$_ZN7cutlass13device_kernelIN5flash19enable_sm80_to_sm89INS1_16FlashAttnBwdSm80INS1_25CollectiveMainloopBwdSm80ILi2ELi2EN4cute5tupleIJNS5_1CILi128EEES8_NS7_ILi64EEEEEENS_10bfloat16_tEfNS_4arch4Sm80ELb1ELb0ELb1ELb0ELb0ELb0ELb0ELb0ELi2ELi4ELi4ELi4ELb0EEENS1_21CollectiveEpilogueBwdISA_SB_SD_Li256ELb0ELb0ELi2EEENS1_25SingleTileBwdLPTSchedulerILb0ELi128ELb0EEEEEEEEEvNT_6ParamsE$_ZN4cute5tupleIJNS0_IJNS_1CILi2EEES2_EEENS0_IJNS1_ILi1EEEiEEEEEC2ERKS3_RKS5_:
[----:B------:R-:W-:Y:S02]  /*bb50*/  MOV R4, 0xbb70 ;  /* 0x0000bb7000047802 */ /* 0x000fe40000000f00 */
[----:B------:R-:W-:Y:S05]  /*bb60*/  CALL.REL.NOINC `($_ZN7cutlass13device_kernelIN5flash19enable_sm80_to_sm89INS1_16FlashAttnBwdSm80INS1_25CollectiveMainloopBwdSm80ILi2ELi2EN4cute5tupleIJNS5_1CILi128EEES8_NS7_ILi64EEEEEENS_10bfloat16_tEfNS_4arch4Sm80ELb1ELb0ELb1ELb0ELb0ELb0ELb0ELb0ELi2ELi4ELi4ELi4ELb0EEENS1_21CollectiveEpilogueBwdISA_SB_SD_Li256ELb0ELb0ELi2EEENS1_25SingleTileBwdLPTSchedulerILb0ELi128ELb0EEEEEEEEEvNT_6ParamsE$_ZN4cute3eso3ESOILb1ELb0EJNS_5tupleIJNS_1CILi2EEES4_EEENS2_IJNS3_ILi1EEEiEEEEEC2ERKS5_RKS7_) ;  /* 0xffffdf0000007944 */ /* 0x000fea0003c3ffff */
[----:B-1----:R-:W-:Y:S02]  /*bb70*/  MOV R2, R6 ;  /* 0x0000000600027202 */ /* 0x002fe40000000f00 */
[----:B------:R-:W-:-:S04]  /*bb80*/  MOV R3, 0x0 ;  /* 0x0000000000037802 */ /* 0x000fc80000000f00 */
[----:B------:R-:W-:Y:S05]  /*bb90*/  RET.REL.NODEC R2 `(_ZN7cutlass13device_kernelIN5flash19enable_sm80_to_sm89INS1_16FlashAttnBwdSm80INS1_25CollectiveMainloopBwdSm80ILi2ELi2EN4cute5tupleIJNS5_1CILi128EEES8_NS7_ILi64EEEEEENS_10bfloat16_tEfNS_4arch4Sm80ELb1ELb0ELb1ELb0ELb0ELb0ELb0ELb0ELi2ELi4ELi4ELi4ELb0EEENS1_21CollectiveEpilogueBwdISA_SB_SD_Li256ELb0ELb0ELi2EEENS1_25SingleTileBwdLPTSchedulerILb0ELi128ELb0EEEEEEEEEvNT_6ParamsE) ;  /* 0xffff446002007950 */ /* 0x000fea0003c3ffff */
        .type           $_ZN7cutlass13device_kernelIN5flash19enable_sm80_to_sm89INS1_16FlashAttnBwdSm80INS1_25CollectiveMainloopBwdSm80ILi2ELi2EN4cute5tupleIJNS5_1CILi128EEES8_NS7_ILi64EEEEEENS_10bfloat16_tEfNS_4arch4Sm80ELb1ELb0ELb1ELb0ELb0ELb0ELb0ELb0ELi2ELi4ELi4ELi4ELb0EEENS1_21CollectiveEpilogueBwdISA_SB_SD_Li256ELb0ELb0ELi2EEENS1_25SingleTileBwdLPTSchedulerILb0ELi128ELb0EEEEEEEEEvNT_6ParamsE$_ZN4cute5tupleIJNS0_IJNS_1CILi2EEES2_EEENS0_IJiNS1_ILi4096EEEEEEEEC2ERKS3_RKS5_,@function
        .size           $_ZN7cutlass13device_kernelIN5flash19enable_sm80_to_sm89INS1_16FlashAttnBwdSm80INS1_25CollectiveMainloopBwdSm80ILi2ELi2EN4cute5tupleIJNS5_1CILi128EEES8_NS7_ILi64EEEEEENS_10bfloat16_tEfNS_4arch4Sm80ELb1ELb0ELb1ELb0ELb0ELb0ELb0ELb0ELi2ELi4ELi4ELi4ELb0EEENS1_21CollectiveEpilogueBwdISA_SB_SD_Li256ELb0ELb0ELi2EEENS1_25SingleTileBwdLPTSchedulerILb0ELi128ELb0EEEEEEEEEvNT_6ParamsE$_ZN4cute5tupleIJNS0_IJNS_1CILi2EEES2_EEENS0_IJiNS1_ILi4096EEEEEEEEC2ERKS3_RKS5_,($_ZN7cutlass13device_kernelIN5flash19enable_sm80_to_sm89INS1_16FlashAttnBwdSm80INS1_25CollectiveMainloopBwdSm80ILi2ELi2EN4cute5tupleIJNS5_1CILi128EEES8_NS7_ILi64EEEEEENS_10bfloat16_tEfNS_4arch4Sm80ELb1ELb0ELb1ELb0ELb0ELb0ELb0ELb0ELi2ELi4ELi4ELi4ELb0EEENS1_21CollectiveEpilogueBwdISA_SB_SD_Li256ELb0ELb0ELi2EEENS1_25SingleTileBwdLPTSchedulerILb0ELi128ELb0EEEEEEEEEvNT_6ParamsE$_ZN4cute5tupleIJNS0_IJNS_1CILi2EEES2_EEENS0_IJiNS1_ILi512EEEEEEEEC2ERKS3_RKS5_ - $_ZN7cutlass13device_kernelIN5flash19enable_sm80_to_sm89INS1_16FlashAttnBwdSm80INS1_25CollectiveMainloopBwdSm80ILi2ELi2EN4cute5tupleIJNS5_1CILi128EEES8_NS7_ILi64EEEEEENS_10bfloat16_tEfNS_4arch4Sm80ELb1ELb0ELb1ELb0ELb0ELb0ELb0ELb0ELi2ELi4ELi4ELi4ELb0EEENS1_21CollectiveEpilogueBwdISA_SB_SD_Li256ELb0ELb0ELi2EEENS1_25SingleTileBwdLPTSchedulerILb0ELi128ELb0EEEEEEEEEvNT_6ParamsE$_ZN4cute5tupleIJNS0_IJNS_1CILi2EEES2_EEENS0_IJiNS1_ILi4096EEEEEEEEC2ERKS3_RKS5_)
$_ZN7cutlass13device_kernelIN5flash19enable_sm80_to_sm89INS1_16FlashAttnBwdSm80INS1_25CollectiveMainloopBwdSm80ILi2ELi2EN4cute5tupleIJNS5_1CILi128EEES8_NS7_ILi64EEEEEENS_10bfloat16_tEfNS_4arch4Sm80ELb1ELb0ELb1ELb0ELb0ELb0ELb0ELb0ELi2ELi4ELi4ELi4ELb0EEENS1_21CollectiveEpilogueBwdISA_SB_SD_Li256ELb0ELb0ELi2EEENS1_25SingleTileBwdLPTSchedulerILb0ELi128ELb0EEEEEEEEEvNT_6ParamsE$_ZN4cute5tupleIJNS0_IJNS_1CILi2EEES2_EEENS0_IJiNS1_ILi4096EEEEEEEEC2ERKS3_RKS5_:
[----:B------:R-:W-:Y:S02]  /*bba0*/  MOV R4, 0xbbc0 ;  /* 0x0000bbc000047802 */ /* 0x000fe40000000f00 */
[----:B------:R-:W-:Y:S05]  /*bbb0*/  CALL.REL.NOINC `($_ZN7cutlass13device_kernelIN5flash19enable_sm80_to_sm89INS1_16FlashAttnBwdSm80INS1_25CollectiveMainloopBwdSm80ILi2ELi2EN4cute5tupleIJNS5_1CILi128EEES8_NS7_ILi64EEEEEENS_10bfloat16_tEfNS_4arch4Sm80ELb1ELb0ELb1ELb0ELb0ELb0ELb0ELb0ELi2ELi4ELi4ELi4ELb0EEENS1_21CollectiveEpilogueBwdISA_SB_SD_Li256ELb0ELb0ELi2EEENS1_25SingleTileBwdLPTSchedulerILb0ELi128ELb0EEEEEEEEEvNT_6ParamsE$_ZN4cute3eso3ESOILb1ELb0EJNS_5tupleIJNS_1CILi2EEES4_EEENS2_IJiNS3_ILi4096EEEEEEEEC2ERKS5_RKS7_) ;  /* 0xffffdef000007944 */ /* 0x000fea0003c3ffff */
[----:B-1----:R-:W-:Y:S02]  /*bbc0*/  MOV R2, R6 ;  /* 0x0000000600027202 */ /* 0x002fe40000000f00 */
[----:B------:R-:W-:-:S04]  /*bbd0*/  MOV R3, 0x0 ;  /* 0x0000000000037802 */ /* 0x000fc80000000f00 */
[----:B------:R-:W-:Y:S05]  /*bbe0*/  RET.REL.NODEC R2 `(_ZN7cutlass13device_kernelIN5flash19enable_sm80_to_sm89INS1_16FlashAttnBwdSm80INS1_25CollectiveMainloopBwdSm80ILi2ELi2EN4cute5tupleIJNS5_1CILi128EEES8_NS7_ILi64EEEEEENS_10bfloat16_tEfNS_4arch4Sm80ELb1ELb0ELb1ELb0ELb0ELb0ELb0ELb0ELi2ELi4ELi4ELi4ELb0EEENS1_21CollectiveEpilogueBwdISA_SB_SD_Li256ELb0ELb0ELi2EEENS1_25SingleTileBwdLPTSchedulerILb0ELi128ELb0EEEEEEEEEvNT_6ParamsE) ;  /* 0xffff441002007950 */ /* 0x000fea0003c3ffff */
        .type           $_ZN7cutlass13device_kernelIN5flash19enable_sm80_to_sm89INS1_16FlashAttnBwdSm80INS1_25CollectiveMainloopBwdSm80ILi2ELi2EN4cute5tupleIJNS5_1CILi128EEES8_NS7_ILi64EEEEEENS_10bfloat16_tEfNS_4arch4Sm80ELb1ELb0ELb1ELb0ELb0ELb0ELb0ELb0ELi2ELi4ELi4ELi4ELb0EEENS1_21CollectiveEpilogueBwdISA_SB_SD_Li256ELb0ELb0ELi2EEENS1_25SingleTileBwdLPTSchedulerILb0ELi128ELb0EEEEEEEEEvNT_6ParamsE$_ZN4cute5tupleIJNS0_IJNS_1CILi2EEES2_EEENS0_IJiNS1_ILi512EEEEEEEEC2ERKS3_RKS5_,@function
        .size           $_ZN7cutlass13device_kernelIN5flash19enable_sm80_to_sm89INS1_16FlashAttnBwdSm80INS1_25CollectiveMainloopBwdSm80ILi2ELi2EN4cute5tupleIJNS5_1CILi128EEES8_NS7_ILi64EEEEEENS_10bfloat16_tEfNS_4arch4Sm80ELb1ELb0ELb1ELb0ELb0ELb0ELb0ELb0ELi2ELi4ELi4ELi4ELb0EEENS1_21CollectiveEpilogueBwdISA_SB_SD_Li256ELb0ELb0ELi2EEENS1_25SingleTileBwdLPTSchedulerILb0ELi128ELb0EEEEEEEEEvNT_6ParamsE$_ZN4cute5tupleIJNS0_IJNS_1CILi2EEES2_EEENS0_IJiNS1_ILi512EEEEEEEEC2ERKS3_RKS5_,($_ZN7cutlass13device_kernelIN5flash19enable_sm80_to_sm89INS1_16FlashAttnBwdSm80INS1_25CollectiveMainloopBwdSm80ILi2ELi2EN4cute5tupleIJNS5_1CILi128EEES8_NS7_ILi64EEEEEENS_10bfloat16_tEfNS_4arch4Sm80ELb1ELb0ELb1ELb0ELb0ELb0ELb0ELb0ELi2ELi4ELi4ELi4ELb0EEENS1_21CollectiveEpilogueBwdISA_SB_SD_Li256ELb0ELb0ELi2EEENS1_25SingleTileBwdLPTSchedulerILb0ELi128ELb0EEEEEEEEEvNT_6ParamsE$_ZN4cute5tupleIJNS0_IJNS_1CILi2EEES2_EEENS0_IJiiEEEEEC2ERKS3_RKS4_ - $_ZN7cutlass13device_kernelIN5flash19enable_sm80_to_sm89INS1_16FlashAttnBwdSm80INS1_25CollectiveMainloopBwdSm80ILi2ELi2EN4cute5tupleIJNS5_1CILi128EEES8_NS7_ILi64EEEEEENS_10bfloat16_tEfNS_4arch4Sm80ELb1ELb0ELb1ELb0ELb0ELb0ELb0ELb0ELi2ELi4ELi4ELi4ELb0EEENS1_21CollectiveEpilogueBwdISA_SB_SD_Li256ELb0ELb0ELi2EEENS1_25SingleTileBwdLPTSchedulerILb0ELi128ELb0EEEEEEEEEvNT_6ParamsE$_ZN4cute5tupleIJNS0_IJNS_1CILi2EEES2_EEENS0_IJiNS1_ILi512EEEEEEEEC2ERKS3_RKS5_)
$_ZN7cutlass13device_kernelIN5flash19enable_sm80_to_sm89INS1_16FlashAttnBwdSm80INS1_25CollectiveMainloopBwdSm80ILi2ELi2EN4cute5tupleIJNS5_1CILi128EEES8_NS7_ILi64EEEEEENS_10bfloat16_tEfNS_4arch4Sm80ELb1ELb0ELb1ELb0ELb0ELb0ELb0ELb0ELi2ELi4ELi4ELi4ELb0EEENS1_21CollectiveEpilogueBwdISA_SB_SD_Li256ELb0ELb0ELi2EEENS1_25SingleTileBwdLPTSchedulerILb0ELi128ELb0EEEEEEEEEvNT_6ParamsE$_ZN4cute5tupleIJNS0_IJNS_1CILi2EEES2_EEENS0_IJiNS1_ILi512EEEEEEEEC2ERKS3_RKS5_:
[----:B------:R-:W-:Y:S02]  /*bbf0*/  MOV R4, 0xbc10 ;  /* 0x0000bc1000047802 */ /* 0x000fe40000000f00 */
[----:B------:R-:W-:Y:S05]  /*bc00*/  CALL.REL.NOINC `($_ZN7cutlass13device_kernelIN5flash19enable_sm80_to_sm89INS1_16FlashAttnBwdSm80INS1_25CollectiveMainloopBwdSm80ILi2ELi2EN4cute5tupleIJNS5_1CILi128EEES8_NS7_ILi64EEEEEENS_10bfloat16_tEfNS_4arch4Sm80ELb1ELb0ELb1ELb0ELb0ELb0ELb0ELb0ELi2ELi4ELi4ELi4ELb0EEENS1_21CollectiveEpilogueBwdISA_SB_SD_Li256ELb0ELb0ELi2EEENS1_25SingleTileBwdLPTSchedulerILb0ELi128ELb0EEEEEEEEEvNT_6ParamsE$_ZN4cute3eso3ESOILb1ELb0EJNS_5tupleIJNS_1CILi2EEES4_EEENS2_IJiNS3_ILi512EEEEEEEEC2ERKS5_RKS7_) ;  /* 0xffffdee000007944 */ /* 0x000fea0003c3ffff */
[----:B-1----:R-:W-:Y:S02]  /*bc10*/  MOV R2, R6 ;  /* 0x0000000600027202 */ /* 0x002fe40000000f00 */
[----:B------:R-:W-:-:S04]  /*bc20*/  MOV R3, 0x0 ;  /* 0x0000000000037802 */ /* 0x000fc80000000f00 */
[----:B------:R-:W-:Y:S05]  /*bc30*/  RET.REL.NODEC R2 `(_ZN7cutlass13device_kernelIN5flash19enable_sm80_to_sm89INS1_16FlashAttnBwdSm80INS1_25CollectiveMainloopBwdSm80ILi2ELi2EN4cute5tupleIJNS5_1CILi128EEES8_NS7_ILi64EEEEEENS_10bfloat16_tEfNS_4arch4Sm80ELb1ELb0ELb1ELb0ELb0ELb0ELb0ELb0ELi2ELi4ELi4ELi4ELb0EEENS1_21CollectiveEpilogueBwdISA_SB_SD_Li256ELb0ELb0ELi2EEENS1_25SingleTileBwdLPTSchedulerILb0ELi128ELb0EEEEEEEEEvNT_6ParamsE) ;  /* 0xffff43c002007950 */ /* 0x000fea0003c3ffff */
        .type           $_ZN7cutlass13device_kernelIN5flash19enable_sm80_to_sm89INS1_16FlashAttnBwdSm80INS1_25CollectiveMainloopBwdSm80ILi2ELi2EN4cute5tupleIJNS5_1CILi128EEES8_NS7_ILi64EEEEEENS_10bfloat16_tEfNS_4arch4Sm80ELb1ELb0ELb1ELb0ELb0ELb0ELb0ELb0ELi2ELi4ELi4ELi4ELb0EEENS1_21CollectiveEpilogueBwdISA_SB_SD_Li256ELb0ELb0ELi2EEENS1_25SingleTileBwdLPTSchedulerILb0ELi128ELb0EEEEEEEEEvNT_6ParamsE$_ZN4cute5tupleIJNS0_IJNS_1CILi2EEES2_EEENS0_IJiiEEEEEC2ERKS3_RKS4_,@function
        .size           $_ZN7cutlass13device_kernelIN5flash19enable_sm80_to_sm89INS1_16FlashAttnBwdSm80INS1_25CollectiveMainloopBwdSm80ILi2ELi2EN4cute5tupleIJNS5_1CILi128EEES8_NS7_ILi64EEEEEENS_10bfloat16_tEfNS_4arch4Sm80ELb1ELb0ELb1ELb0ELb0ELb0ELb0ELb0ELi2ELi4ELi4ELi4ELb0EEENS1_21CollectiveEpilogueBwdISA_SB_SD_Li256ELb0ELb0ELi2EEENS1_25SingleTileBwdLPTSchedulerILb0ELi128ELb0EEEEEEEEEvNT_6ParamsE$_ZN4cute5tupleIJNS0_IJNS_1CILi2EEES2_EEENS0_IJiiEEEEEC2ERKS3_RKS4_,($_ZN7cutlass13device_kernelIN5flash19enable_sm80_to_sm89INS1_16FlashAttnBwdSm80INS1_25CollectiveMainloopBwdSm80ILi2ELi2EN4cute5tupleIJNS5_1CILi128EEES8_NS7_ILi64EEEEEENS_10bfloat16_tEfNS_4arch4Sm80ELb1ELb0ELb1ELb0ELb0ELb0ELb0ELb0ELi2ELi4ELi4ELi4ELb0EEENS1_21CollectiveEpilogueBwdISA_SB_SD_Li256ELb0ELb0ELi2EEENS1_25SingleTileBwdLPTSchedulerILb0ELi128ELb0EEEEEEEEEvNT_6ParamsE$_ZN4cute5tupleIJNS0_IJNS_1CILi2EEES2_S2_EEENS0_IJNS1_ILi1EEENS1_ILi512EEEiEEEEEC2ERKS3_RKS6_ - $_ZN7cutlass13device_kernelIN5flash19enable_sm80_to_sm89INS1_16FlashAttnBwdSm80INS1_25CollectiveMainloopBwdSm80ILi2ELi2EN4cute5tupleIJNS5_1CILi128EEES8_NS7_ILi64EEEEEENS_10bfloat16_tEfNS_4arch4Sm80ELb1ELb0ELb1ELb0ELb0ELb0ELb0ELb0ELi2ELi4ELi4ELi4ELb0EEENS1_21CollectiveEpilogueBwdISA_SB_SD_Li256ELb0ELb0ELi2EEENS1_25SingleTileBwdLPTSchedulerILb0ELi128ELb0EEEEEEEEEvNT_6ParamsE$_ZN4cute5tupleIJNS0_IJNS_1CILi2EEES2_EEENS0_IJiiEEEEEC2ERKS3_RKS4_)
$_ZN7cutlass13device_kernelIN5flash19enable_sm80_to_sm89INS1_16FlashAttnBwdSm80INS1_25CollectiveMainloopBwdSm80ILi2ELi2EN4cute5tupleIJNS5_1CILi128EEES8_NS7_ILi64EEEEEENS_10bfloat16_tEfNS_4arch4Sm80ELb1ELb0ELb1ELb0ELb0ELb0ELb0ELb0ELi2ELi4ELi4ELi4ELb0EEENS1_21CollectiveEpilogueBwdISA_SB_SD_Li256ELb0ELb0ELi2EEENS1_25SingleTileBwdLPTSchedulerILb0ELi128ELb0EEEEEEEEEvNT_6ParamsE$_ZN4cute5tupleIJNS0_IJNS_1CILi2EEES2_EEENS0_IJiiEEEEEC2ERKS3_RKS4_:
[----:B------:R-:W-:Y:S02]  /*bc40*/  MOV R4, 0xbc60 ;  /* 0x0000bc6000047802 */ /* 0x000fe40000000f00 */
[----:B------:R-:W-:Y:S05]  /*bc50*/  CALL.REL.NOINC `($_ZN7cutlass13device_kernelIN5flash19enable_sm80_to_sm89INS1_16FlashAttnBwdSm80INS1_25CollectiveMainloopBwdSm80ILi2ELi2EN4cute5tupleIJNS5_1CILi128EEES8_NS7_ILi64EEEEEENS_10bfloat16_tEfNS_4arch4Sm80ELb1ELb0ELb1ELb0ELb0ELb0ELb0ELb0ELi2ELi4ELi4ELi4ELb0EEENS1_21CollectiveEpilogueBwdISA_SB_SD_Li256ELb0ELb0ELi2EEENS1_25SingleTileBwdLPTSchedulerILb0ELi128ELb0EEEEEEEEEvNT_6ParamsE$_ZN4cute3eso3ESOILb1ELb0EJNS_5tupleIJNS_1CILi2EEES4_EEENS2_IJiiEEEEEC2ERKS5_RKS6_) ;  /* 0xffffded000007944 */ /* 0x000fea0003c3ffff */
[----:B-1----:R-:W-:Y:S02]  /*bc60*/  MOV R2, R6 ;  /* 0x0000000600027202 */ /* 0x002fe40000000f00 */
[----:B------:R-:W-:-:S04]  /*bc70*/  MOV R3, 0x0 ;  /* 0x0000000000037802 */ /* 0x000fc80000000f00 */
[----:B------:R-:W-:Y:S05]  /*bc80*/  RET.REL.NODEC R2 `(_ZN7cutlass13device_kernelIN5flash19enable_sm80_to_sm89INS1_16FlashAttnBwdSm80INS1_25CollectiveMainloopBwdSm80ILi2ELi2EN4cute5tupleIJNS5_1CILi128EEES8_NS7_ILi64EEEEEENS_10bfloat16_tEfNS_4arch4Sm80ELb1ELb0ELb1ELb0ELb0ELb0ELb0ELb0ELi2ELi4ELi4ELi4ELb0EEENS1_21CollectiveEpilogueBwdISA_SB_SD_Li256ELb0ELb0ELi2EEENS1_25SingleTileBwdLPTSchedulerILb0ELi128ELb0EEEEEEEEEvNT_6ParamsE) ;  /* 0xffff437002007950 */ /* 0x000fea0003c3ffff */
        .type           $_ZN7cutlass13device_kernelIN5flash19enable_sm80_to_sm89INS1_16FlashAttnBwdSm80INS1_25CollectiveMainloopBwdSm80ILi2ELi2EN4cute5tupleIJNS5_1CILi128EEES8_NS7_ILi64EEEEEENS_10bfloat16_tEfNS_4arch4Sm80ELb1ELb0ELb1ELb0ELb0ELb0ELb0ELb0ELi2ELi4ELi4ELi4ELb0EEENS1_21CollectiveEpilogueBwdISA_SB_SD_Li256ELb0ELb0ELi2EEENS1_25SingleTileBwdLPTSchedulerILb0ELi128ELb0EEEEEEEEEvNT_6ParamsE$_ZN4cute5tupleIJNS0_IJNS_1CILi2EEES2_S2_EEENS0_IJNS1_ILi1EEENS1_ILi512EEEiEEEEEC2ERKS3_RKS6_,@function
        .size           $_ZN7cutlass13device_kernelIN5flash19enable_sm80_to_sm89INS1_16FlashAttnBwdSm80INS1_25CollectiveMainloopBwdSm80ILi2ELi2EN4cute5tupleIJNS5_1CILi128EEES8_NS7_ILi64EEEEEENS_10bfloat16_tEfNS_4arch4Sm80ELb1ELb0ELb1ELb0ELb0ELb0ELb0ELb0ELi2ELi4ELi4ELi4ELb0EEENS1_21CollectiveEpilogueBwdISA_SB_SD_Li256ELb0ELb0ELi2EEENS1_25SingleTileBwdLPTSchedulerILb0ELi128ELb0EEEEEEEEEvNT_6ParamsE$_ZN4cute5tupleIJNS0_IJNS_1CILi2EEES2_S2_EEENS0_IJNS1_ILi1EEENS1_ILi512EEEiEEEEEC2ERKS3_RKS6_,($_ZN7cutlass13device_kernelIN5flash19enable_sm80_to_sm89INS1_16FlashAttnBwdSm80INS1_25CollectiveMainloopBwdSm80ILi2ELi2EN4cute5tupleIJNS5_1CILi128EEES8_NS7_ILi64EEEEEENS_10bfloat16_tEfNS_4arch4Sm80ELb1ELb0ELb1ELb0ELb0ELb0ELb0ELb0ELi2ELi4ELi4ELi4ELb0EEENS1_21CollectiveEpilogueBwdISA_SB_SD_Li256ELb0ELb0ELi2EEENS1_25SingleTileBwdLPTSchedulerILb0ELi128ELb0EEEEEEEEEvNT_6ParamsE$_ZN4cute5tupleIJNS0_IJNS_1CILi8EEENS0_IJNS1_ILi2EEES3_S3_EEENS1_ILi1EEES4_S5_EEENS0_IJS5_NS0_IJS2_iiEEENS1_ILi64EEENS0_IJiNS1_ILi144EEENS1_ILi288EEEEEENS1_ILi512EEEEEEEEC2ERKS6_RKSD_ - $_ZN7cutlass13device_kernelIN5flash19enable_sm80_to_sm89INS1_16FlashAttnBwdSm80INS1_25CollectiveMainloopBwdSm80ILi2ELi2EN4cute5tupleIJNS5_1CILi128EEES8_NS7_ILi64EEEEEENS_10bfloat16_tEfNS_4arch4Sm80ELb1ELb0ELb1ELb0ELb0ELb0ELb0ELb0ELi2ELi4ELi4ELi4ELb0EEENS1_21CollectiveEpilogueBwdISA_SB_SD_Li256ELb0ELb0ELi2EEENS1_25SingleTileBwdLPTSchedulerILb0ELi128ELb0EEEEEEEEEvNT_6ParamsE$_ZN4cute5tupleIJNS0_IJNS_1CILi2EEES2_S2_EEENS0_IJNS1_ILi1EEENS1_ILi512EEEiEEEEEC2ERKS3_RKS6_)
$_ZN7cutlass13device_kernelIN5flash19enable_sm80_to_sm89INS1_16FlashAttnBwdSm80INS1_25CollectiveMainloopBwdSm80ILi2ELi2EN4cute5tupleIJNS5_1CILi128EEES8_NS7_ILi64EEEEEENS_10bfloat16_tEfNS_4arch4Sm80ELb1ELb0ELb1ELb0ELb0ELb0ELb0ELb0ELi2ELi4ELi4ELi4ELb0EEENS1_21CollectiveEpilogueBwdISA_SB_SD_Li256ELb0ELb0ELi2EEENS1_25SingleTileBwdLPTSchedulerILb0ELi128ELb0EEEEEEEEEvNT_6ParamsE$_ZN4cute5tupleIJNS0_IJNS_1CILi2EEES2_S2_EEENS0_IJNS1_ILi1EEENS1_ILi512EEEiEEEEEC2ERKS3_RKS6_:
[----:B------:R-:W-:Y:S02]  /*bc90*/  MOV R4, 0xbcb0 ;  /* 0x0000bcb000047802 */ /* 0x000fe40000000f00 */
[----:B------:R-:W-:Y:S05]  /*bca0*/  CALL.REL.NOINC `($_ZN7cutlass13device_kernelIN5flash19enable_sm80_to_sm89INS1_16FlashAttnBwdSm80INS1_25CollectiveMainloopBwdSm80ILi2ELi2EN4cute5tupleIJNS5_1CILi128EEES8_NS7_ILi64EEEEEENS_10bfloat16_tEfNS_4arch4Sm80ELb1ELb0ELb1ELb0ELb0ELb0ELb0ELb0ELi2ELi4ELi4ELi4ELb0EEENS1_21CollectiveEpilogueBwdISA_SB_SD_Li256ELb0ELb0ELi2EEENS1_25SingleTileBwdLPTSchedulerILb0ELi128ELb0EEEEEEEEEvNT_6ParamsE$_ZN4cute3eso3ESOILb1ELb0EJNS_5tupleIJNS_1CILi2EEES4_S4_EEENS2_IJNS3_ILi1EEENS3_ILi512EEEiEEEEEC2ERKS5_RKS8_) ;  /* 0xffffdf3000007944 */ /* 0x000fea0003c3ffff */
[----:B-1----:R-:W-:Y:S02]  /*bcb0*/  MOV R2, R6 ;  /* 0x0000000600027202 */ /* 0x002fe40000000f00 */
[----:B------:R-:W-:-:S04]  /*bcc0*/  MOV R3, 0x0 ;  /* 0x0000000000037802 */ /* 0x000fc80000000f00 */
[----:B------:R-:W-:Y:S05]  /*bcd0*/  RET.REL.NODEC R2 `(_ZN7cutlass13device_kernelIN5flash19enable_sm80_to_sm89INS1_16FlashAttnBwdSm80INS1_25CollectiveMainloopBwdSm80ILi2ELi2EN4cute5tupleIJNS5_1CILi128EEES8_NS7_ILi64EEEEEENS_10bfloat16_tEfNS_4arch4Sm80ELb1ELb0ELb1ELb0ELb0ELb0ELb0ELb0ELi2ELi4ELi4ELi4ELb0EEENS1_21CollectiveEpilogueBwdISA_SB_SD_Li256ELb0ELb0ELi2EEENS1_25SingleTileBwdLPTSchedulerILb0ELi128ELb0EEEEEEEEEvNT_6ParamsE) ;  /* 0xffff432002007950 */ /* 0x000fea0003c3ffff */
        .type           $_ZN7cutlass13device_kernelIN5flash19enable_sm80_to_sm89INS1_16FlashAttnBwdSm80INS1_25CollectiveMainloopBwdSm80ILi2ELi2EN4cute5tupleIJNS5_1CILi128EEES8_NS7_ILi64EEEEEENS_10bfloat16_tEfNS_4arch4Sm80ELb1ELb0ELb1ELb0ELb0ELb0ELb0ELb0ELi2ELi4ELi4ELi4ELb0EEENS1_21CollectiveEpilogueBwdISA_SB_SD_Li256ELb0ELb0ELi2EEENS1_25SingleTileBwdLPTSchedulerILb0ELi128ELb0EEEEEEEEEvNT_6ParamsE$_ZN4cute5tupleIJNS0_IJNS_1CILi8EEENS0_IJNS1_ILi2EEES3_S3_EEENS1_ILi1EEES4_S5_EEENS0_IJS5_NS0_IJS2_iiEEENS1_ILi64EEENS0_IJiNS1_ILi144EEENS1_ILi288EEEEEENS1_ILi512EEEEEEEEC2ERKS6_RKSD_,@function
        .size           $_ZN7cutlass13device_kernelIN5flash19enable_sm80_to_sm89INS1_16FlashAttnBwdSm80INS1_25CollectiveMainloopBwdSm80ILi2ELi2EN4cute5tupleIJNS5_1CILi128EEES8_NS7_ILi64EEEEEENS_10bfloat16_tEfNS_4arch4Sm80ELb1ELb0ELb1ELb0ELb0ELb0ELb0ELb0ELi2ELi4ELi4ELi4ELb0EEENS1_21CollectiveEpilogueBwdISA_SB_SD_Li256ELb0ELb0ELi2EEENS1_25SingleTileBwdLPTSchedulerILb0ELi128ELb0EEEEEEEEEvNT_6ParamsE$_ZN4cute5tupleIJNS0_IJNS_1CILi8EEENS0_IJNS1_ILi2EEES3_S3_EEENS1_ILi1EEES4_S5_EEENS0_IJS5_NS0_IJS2_iiEEENS1_ILi64EEENS0_IJiNS1_ILi144EEENS1_ILi288EEEEEENS1_ILi512EEEEEEEEC2ERKS6_RKSD_,($_ZN7cutlass13device_kernelIN5flash19enable_sm80_to_sm89INS1_16FlashAttnBwdSm80INS1_25CollectiveMainloopBwdSm80ILi2ELi2EN4cute5tupleIJNS5_1CILi128EEES8_NS7_ILi64EEEEEENS_10bfloat16_tEfNS_4arch4Sm80ELb1ELb0ELb1ELb0ELb0ELb0ELb0ELb0ELi2ELi4ELi4ELi4ELb0EEENS1_21CollectiveEpilogueBwdISA_SB_SD_Li256ELb0ELb0ELi2EEENS1_25SingleTileBwdLPTSchedulerILb0ELi128ELb0EEEEEEEEEvNT_6ParamsE$_ZN4cute5tupleIJNS0_IJNS_1CILi8EEENS0_IJNS1_ILi2EEES3_S3_EEENS1_ILi1EEES4_S5_EEENS0_IJS5_NS0_IJiiiEEENS1_ILi64EEENS0_IJNS1_ILi72EEENS1_ILi144EEENS1_ILi288EEEEEENS1_ILi512EEEEEEEEC2ERKS6_RKSE_ - $_ZN7cutlass13device_kernelIN5flash19enable_sm80_to_sm89INS1_16FlashAttnBwdSm80INS1_25CollectiveMainloopBwdSm80ILi2ELi2EN4cute5tupleIJNS5_1CILi128EEES8_NS7_ILi64EEEEEENS_10bfloat16_tEfNS_4arch4Sm80ELb1ELb0ELb1ELb0ELb0ELb0ELb0ELb0ELi2ELi4ELi4ELi4ELb0EEENS1_21CollectiveEpilogueBwdISA_SB_SD_Li256ELb0ELb0ELi2EEENS1_25SingleTileBwdLPTSchedulerILb0ELi128ELb0EEEEEEEEEvNT_6ParamsE$_ZN4cute5tupleIJNS0_IJNS_1CILi8EEENS0_IJNS1_ILi2EEES3_S3_EEENS1_ILi1EEES4_S5_EEENS0_IJS5_NS0_IJS2_iiEEENS1_ILi64EEENS0_IJiNS1_ILi144EEENS1_ILi288EEEEEENS1_ILi512EEEEEEEEC2ERKS6_RKSD_)
$_ZN7cutlass13device_kernelIN5flash19enable_sm80_to_sm89INS1_16FlashAttnBwdSm80INS1_25CollectiveMainloopBwdSm80ILi2ELi2EN4cute5tupleIJNS5_1CILi128EEES8_NS7_ILi64EEEEEENS_10bfloat16_tEfNS_4arch4Sm80ELb1ELb0ELb1ELb0ELb0ELb0ELb0ELb0ELi2ELi4ELi4ELi4ELb0EEENS1_21CollectiveEpilogueBwdISA_SB_SD_Li256ELb0ELb0ELi2EEENS1_25SingleTileBwdLPTSchedulerILb0ELi128ELb0EEEEEEEEEvNT_6ParamsE$_ZN4cute5tupleIJNS0_IJNS_1CILi8EEENS0_IJNS1_ILi2EEES3_S3_EEENS1_ILi1EEES4_S5_EEENS0_IJS5_NS0_IJS2_iiEEENS1_ILi64EEENS0_IJiNS1_ILi144EEENS1_ILi288EEEEEENS1_ILi512EEEEEEEEC2ERKS6_RKSD_:
[----:B------:R-:W-:Y:S02]  /*bce0*/  MOV R8, 0xbd00 ;  /* 0x0000bd0000087802 */ /* 0x000fe40000000f00 */
[----:B------:R-:W-:Y:S05]  /*bcf0*/  CALL.REL.NOINC `($_ZN7cutlass13device_kernelIN5flash19enable_sm80_to_sm89INS1_16FlashAttnBwdSm80INS1_25CollectiveMainloopBwdSm80ILi2ELi2EN4cute5tupleIJNS5_1CILi128EEES8_NS7_ILi64EEEEEENS_10bfloat16_tEfNS_4arch4Sm80ELb1ELb0ELb1ELb0ELb0ELb0ELb0ELb0ELi2ELi4ELi4ELi4ELb0EEENS1_21CollectiveEpilogueBwdISA_SB_SD_Li256ELb0ELb0ELi2EEENS1_25SingleTileBwdLPTSchedulerILb0ELi128ELb0EEEEEEEEEvNT_6ParamsE$_ZN4cute3eso3ESOILb1ELb0EJNS_5tupleIJNS_1CILi8EEENS2_IJNS3_ILi2EEES5_S5_EEENS3_ILi1EEES6_S7_EEENS2_IJS7_NS2_IJS4_iiEEENS3_ILi64EEENS2_IJiNS3_ILi144EEENS3_ILi288EEEEEENS3_ILi512EEEEEEEEC2ERKS8_RKSF_) ;  /* 0xffffdf2000007944 */ /* 0x000fea0003c3ffff */
[----:B-1----:R-:W-:Y:S02]  /*bd00*/  MOV R2, R6 ;  /* 0x0000000600027202 */ /* 0x002fe40000000f00 */
[----:B------:R-:W-:-:S04]  /*bd10*/  MOV R3, 0x0 ;  /* 0x0000000000037802 */ /* 0x000fc80000000f00 */
[----:B------:R-:W-:Y:S05]  /*bd20*/  RET.REL.NODEC R2 `(_ZN7cutlass13device_kernelIN5flash19enable_sm80_to_sm89INS1_16FlashAttnBwdSm80INS1_25CollectiveMainloopBwdSm80ILi2ELi2EN4cute5tupleIJNS5_1CILi128EEES8_NS7_ILi64EEEEEENS_10bfloat16_tEfNS_4arch4Sm80ELb1ELb0ELb1ELb0ELb0ELb0ELb0ELb0ELi2ELi4ELi4ELi4ELb0EEENS1_21CollectiveEpilogueBwdISA_SB_SD_Li256ELb0ELb0ELi2EEENS1_25SingleTileBwdLPTSchedulerILb0ELi128ELb0EEEEEEEEEvNT_6ParamsE) ;  /* 0xffff42d002007950 */ /* 0x000fea0003c3ffff */
        .type           $_ZN7cutlass13device_kernelIN5flash19enable_sm80_to_sm89INS1_16FlashAttnBwdSm80INS1_25CollectiveMainloopBwdSm80ILi2ELi2EN4cute5tupleIJNS5_1CILi128EEES8_NS7_ILi64EEEEEENS_10bfloat16_tEfNS_4arch4Sm80ELb1ELb0ELb1ELb0ELb0ELb0ELb0ELb0ELi2ELi4ELi4ELi4ELb0EEENS1_21CollectiveEpilogueBwdISA_SB_SD_Li256ELb0ELb0ELi2EEENS1_25SingleTileBwdLPTSchedulerILb0ELi128ELb0EEEEEEEEEvNT_6ParamsE$_ZN4cute5tupleIJNS0_IJNS_1CILi8EEENS0_IJNS1_ILi2EEES3_S3_EEENS1_ILi1EEES4_S5_EEENS0_IJS5_NS0_IJiiiEEENS1_ILi64EEENS0_IJNS1_ILi72EEENS1_ILi144EEENS1_ILi288EEEEEENS1_ILi512EEEEEEEEC2ERKS6_RKSE_,@function
        .size           $_ZN7cutlass13device_kernelIN5flash19enable_sm80_to_sm89INS1_16FlashAttnBwdSm80INS1_25CollectiveMainloopBwdSm80ILi2ELi2EN4cute5tupleIJNS5_1CILi128EEES8_NS7_ILi64EEEEEENS_10bfloat16_tEfNS_4arch4Sm80ELb1ELb0ELb1ELb0ELb0ELb0ELb0ELb0ELi2ELi4ELi4ELi4ELb0EEENS1_21CollectiveEpilogueBwdISA_SB_SD_Li256ELb0ELb0ELi2EEENS1_25SingleTileBwdLPTSchedulerILb0ELi128ELb0EEEEEEEEEvNT_6ParamsE$_ZN4cute5tupleIJNS0_IJNS_1CILi8EEENS0_IJNS1_ILi2EEES3_S3_EEENS1_ILi1EEES4_S5_EEENS0_IJS5_NS0_IJiiiEEENS1_ILi64EEENS0_IJNS1_ILi72EEENS1_ILi144EEENS1_ILi288EEEEEENS1_ILi512EEEEEEEEC2ERKS6_RKSE_,($_ZN7cutlass13device_kernelIN5flash19enable_sm80_to_sm89INS1_16FlashAttnBwdSm80INS1_25CollectiveMainloopBwdSm80ILi2ELi2EN4cute5tupleIJNS5_1CILi128EEES8_NS7_ILi64EEEEEENS_10bfloat16_tEfNS_4arch4Sm80ELb1ELb0ELb1ELb0ELb0ELb0ELb0ELb0ELi2ELi4ELi4ELi4ELb0EEENS1_21CollectiveEpilogueBwdISA_SB_SD_Li256ELb0ELb0ELi2EEENS1_25SingleTileBwdLPTSchedulerILb0ELi128ELb0EEEEEEEEEvNT_6ParamsE$_ZN4cute5tupleIJNS0_IJNS_1CILi8EEENS1_ILi2EEES3_S3_S2_S3_EEENS0_IJNS1_ILi1EEEiiiNS1_ILi72EEENS1_ILi512EEEEEEEEC2ERKS4_RKS8_ - $_ZN7cutlass13device_kernelIN5flash19enable_sm80_to_sm89INS1_16FlashAttnBwdSm80INS1_25CollectiveMainloopBwdSm80ILi2ELi2EN4cute5tupleIJNS5_1CILi128EEES8_NS7_ILi64EEEEEENS_10bfloat16_tEfNS_4arch4Sm80ELb1ELb0ELb1ELb0ELb0ELb0ELb0ELb0ELi2ELi4ELi4ELi4ELb0EEENS1_21CollectiveEpilogueBwdISA_SB_SD_Li256ELb0ELb0ELi2EEENS1_25SingleTileBwdLPTSchedulerILb0ELi128ELb0EEEEEEEEEvNT_6ParamsE$_ZN4cute5tupleIJNS0_IJNS_1CILi8EEENS0_IJNS1_ILi2EEES3_S3_EEENS1_ILi1EEES4_S5_EEENS0_IJS5_NS0_IJiiiEEENS1_ILi64EEENS0_IJNS1_ILi72EEENS1_ILi144EEENS1_ILi288EEEEEENS1_ILi512EEEEEEEEC2ERKS6_RKSE_)
$_ZN7cutlass13device_kernelIN5flash19enable_sm80_to_sm89INS1_16FlashAttnBwdSm80INS1_25CollectiveMainloopBwdSm80ILi2ELi2EN4cute5tupleIJNS5_1CILi128EEES8_NS7_ILi64EEEEEENS_10bfloat16_tEfNS_4arch4Sm80ELb1ELb0ELb1ELb0ELb0ELb0ELb0ELb0ELi2ELi4ELi4ELi4ELb0EEENS1_21CollectiveEpilogueBwdISA_SB_SD_Li256ELb0ELb0ELi2EEENS1_25SingleTileBwdLPTSchedulerILb0ELi128ELb0EEEEEEEEEvNT_6ParamsE$_ZN4cute5tupleIJNS0_IJNS_1CILi8EEENS0_IJNS1_ILi2EEES3_S3_EEENS1_ILi1EEES4_S5_EEENS0_IJS5_NS0_IJiiiEEENS1_ILi64EEENS0_IJNS1_ILi72EEENS1_ILi144EEENS1_ILi288EEEEEENS1_ILi512EEEEEEEEC2ERKS6_RKSE_:
[----:B------:R-:W-:Y:S02]  /*bd30*/  MOV R8, 0xbd50 ;  /* 0x0000bd5000087802 */ /* 0x000fe40000000f00 */
[----:B------:R-:W-:Y:S05]  /*bd40*/  CALL.REL.NOINC `($_ZN7cutlass13device_kernelIN5flash19enable_sm80_to_sm89INS1_16FlashAttnBwdSm80INS1_25CollectiveMainloopBwdSm80ILi2ELi2EN4cute5tupleIJNS5_1CILi128EEES8_NS7_ILi64EEEEEENS_10bfloat16_tEfNS_4arch4Sm80ELb1ELb0ELb1ELb0ELb0ELb0ELb0ELb0ELi2ELi4ELi4ELi4ELb0EEENS1_21CollectiveEpilogueBwdISA_SB_SD_Li256ELb0ELb0ELi2EEENS1_25SingleTileBwdLPTSchedulerILb0ELi128ELb0EEEEEEEEEvNT_6ParamsE$_ZN4cute3eso3ESOILb1ELb0EJNS_5tupleIJNS_1CILi8EEENS2_IJNS3_ILi2EEES5_S5_EEENS3_ILi1EEES6_S7_EEENS2_IJS7_NS2_IJiiiEEENS3_ILi64EEENS2_IJNS3_ILi72EEENS3_ILi144EEENS3_ILi288EEEEEENS3_ILi512EEEEEEEEC2ERKS8_RKSG_) ;  /* 0xffffdf3000007944 */ /* 0x000fea0003c3ffff */
[----:B-1----:R-:W-:Y:S02]  /*bd50*/  MOV R2, R6 ;  /* 0x0000000600027202 */ /* 0x002fe40000000f00 */
[----:B------:R-:W-:-:S04]  /*bd60*/  MOV R3, 0x0 ;  /* 0x0000000000037802 */ /* 0x000fc80000000f00 */
[----:B------:R-:W-:Y:S05]  /*bd70*/  RET.REL.NODEC R2 `(_ZN7cutlass13device_kernelIN5flash19enable_sm80_to_sm89INS1_16FlashAttnBwdSm80INS1_25CollectiveMainloopBwdSm80ILi2ELi2EN4cute5tupleIJNS5_1CILi128EEES8_NS7_ILi64EEEEEENS_10bfloat16_tEfNS_4arch4Sm80ELb1ELb0ELb1ELb0ELb0ELb0ELb0ELb0ELi2ELi4ELi4ELi4ELb0EEENS1_21CollectiveEpilogueBwdISA_SB_SD_Li256ELb0ELb0ELi2EEENS1_25SingleTileBwdLPTSchedulerILb0ELi128ELb0EEEEEEEEEvNT_6ParamsE) ;  /* 0xffff428002007950 */ /* 0x000fea0003c3ffff */
        .type           $_ZN7cutlass13device_kernelIN5flash19enable_sm80_to_sm89INS1_16FlashAttnBwdSm80INS1_25CollectiveMainloopBwdSm80ILi2ELi2EN4cute5tupleIJNS5_1CILi128EEES8_NS7_ILi64EEEEEENS_10bfloat16_tEfNS_4arch4Sm80ELb1ELb0ELb1ELb0ELb0ELb0ELb0ELb0ELi2ELi4ELi4ELi4ELb0EEENS1_21CollectiveEpilogueBwdISA_SB_SD_Li256ELb0ELb0ELi2EEENS1_25SingleTileBwdLPTSchedulerILb0ELi128ELb0EEEEEEEEEvNT_6ParamsE$_ZN4cute5tupleIJNS0_IJNS_1CILi8EEENS1_ILi2EEES3_S3_S2_S3_EEENS0_IJNS1_ILi1EEEiiiNS1_ILi72EEENS1_ILi512EEEEEEEEC2ERKS4_RKS8_,@function
        .size           $_ZN7cutlass13device_kernelIN5flash19enable_sm80_to_sm89INS1_16FlashAttnBwdSm80INS1_25CollectiveMainloopBwdSm80ILi2ELi2EN4cute5tupleIJNS5_1CILi128EEES8_NS7_ILi64EEEEEENS_10bfloat16_tEfNS_4arch4Sm80ELb1ELb0ELb1ELb0ELb0ELb0ELb0ELb0ELi2ELi4ELi4ELi4ELb0EEENS1_21CollectiveEpilogueBwdISA_SB_SD_Li256ELb0ELb0ELi2EEENS1_25SingleTileBwdLPTSchedulerILb0ELi128ELb0EEEEEEEEEvNT_6ParamsE$_ZN4cute5tupleIJNS0_IJNS_1CILi8EEENS1_ILi2EEES3_S3_S2_S3_EEENS0_IJNS1_ILi1EEEiiiNS1_ILi72EEENS1_ILi512EEEEEEEEC2ERKS4_RKS8_,($_ZN7cutlass13device_kernelIN5flash19enable_sm80_to_sm89INS1_16FlashAttnBwdSm80INS1_25CollectiveMainloopBwdSm80ILi2ELi2EN4cute5tupleIJNS5_1CILi128EEES8_NS7_ILi64EEEEEENS_10bfloat16_tEfNS_4arch4Sm80ELb1ELb0ELb1ELb0ELb0ELb0ELb0ELb0ELi2ELi4ELi4ELi4ELb0EEENS1_21CollectiveEpilogueBwdISA_SB_SD_Li256ELb0ELb0ELi2EEENS1_25SingleTileBwdLPTSchedulerILb0ELi128ELb0EEEEEEEEEvNT_6ParamsE$_ZN4cute5tupleIJNS_1CILi0EEEiEEC2ERKS2_RKi - $_ZN7cutlass13device_kernelIN5flash19enable_sm80_to_sm89INS1_16FlashAttnBwdSm80INS1_25CollectiveMainloopBwdSm80ILi2ELi2EN4cute5tupleIJNS5_1CILi128EEES8_NS7_ILi64EEEEEENS_10bfloat16_tEfNS_4arch4Sm80ELb1ELb0ELb1ELb0ELb0ELb0ELb0ELb0ELi2ELi4ELi4ELi4ELb0EEENS1_21CollectiveEpilogueBwdISA_SB_SD_Li256ELb0ELb0ELi2EEENS1_25SingleTileBwdLPTSchedulerILb0ELi128ELb0EEEEEEEEEvNT_6ParamsE$_ZN4cute5tupleIJNS0_IJNS_1CILi8EEENS1_ILi2EEES3_S3_S2_S3_EEENS0_IJNS1_ILi1EEEiiiNS1_ILi72EEENS1_ILi512EEEEEEEEC2ERKS4_RKS8_)
$_ZN7cutlass13device_kernelIN5flash19enable_sm80_to_sm89INS1_16FlashAttnBwdSm80INS1_25CollectiveMainloopBwdSm80ILi2ELi2EN4cute5tupleIJNS5_1CILi128EEES8_NS7_ILi64EEEEEENS_10bfloat16_tEfNS_4arch4Sm80ELb1ELb0ELb1ELb0ELb0ELb0ELb0ELb0ELi2ELi4ELi4ELi4ELb0EEENS1_21CollectiveEpilogueBwdISA_SB_SD_Li256ELb0ELb0ELi2EEENS1_25SingleTileBwdLPTSchedulerILb0ELi128ELb0EEEEEEEEEvNT_6ParamsE$_ZN4cute5tupleIJNS0_IJNS_1CILi8EEENS1_ILi2EEES3_S3_S2_S3_EEENS0_IJNS1_ILi1EEEiiiNS1_ILi72EEENS1_ILi512EEEEEEEEC2ERKS4_RKS8_:
[----:B------:R-:W-:Y:S02]  /*bd80*/  MOV R8, 0xbda0 ;  /* 0x0000bda000087802 */ /* 0x000fe40000000f00 */
[----:B------:R-:W-:Y:S05]  /*bd90*/  CALL.REL.NOINC `($_ZN7cutlass13device_kernelIN5flash19enable_sm80_to_sm89INS1_16FlashAttnBwdSm80INS1_25CollectiveMainloopBwdSm80ILi2ELi2EN4cute5tupleIJNS5_1CILi128EEES8_NS7_ILi64EEEEEENS_10bfloat16_tEfNS_4arch4Sm80ELb1ELb0ELb1ELb0ELb0ELb0ELb0ELb0ELi2ELi4ELi4ELi4ELb0EEENS1_21CollectiveEpilogueBwdISA_SB_SD_Li256ELb0ELb0ELi2EEENS1_25SingleTileBwdLPTSchedulerILb0ELi128ELb0EEEEEEEEEvNT_6ParamsE$_ZN4cute3eso3ESOILb1ELb0EJNS_5tupleIJNS_1CILi8EEENS3_ILi2EEES5_S5_S4_S5_EEENS2_IJNS3_ILi1EEEiiiNS3_ILi72EEENS3_ILi512EEEEEEEEC2ERKS6_RKSA_) ;  /* 0xffffdf4000007944 */ /* 0x000fea0003c3ffff */
[----:B-1----:R-:W-:Y:S02]  /*bda0*/  MOV R2, R6 ;  /* 0x0000000600027202 */ /* 0x002fe40000000f00 */
[----:B------:R-:W-:-:S04]  /*bdb0*/  MOV R3, 0x0 ;  /* 0x0000000000037802 */ /* 0x000fc80000000f00 */
[----:B------:R-:W-:Y:S05]  /*bdc0*/  RET.REL.NODEC R2 `(_ZN7cutlass13device_kernelIN5flash19enable_sm80_to_sm89INS1_16FlashAttnBwdSm80INS1_25CollectiveMainloopBwdSm80ILi2ELi2EN4cute5tupleIJNS5_1CILi128EEES8_NS7_ILi64EEEEEENS_10bfloat16_tEfNS_4arch4Sm80ELb1ELb0ELb1ELb0ELb0ELb0ELb0ELb0ELi2ELi4ELi4ELi4ELb0EEENS1_21CollectiveEpilogueBwdISA_SB_SD_Li256ELb0ELb0ELi2EEENS1_25SingleTileBwdLPTSchedulerILb0ELi128ELb0EEEEEEEEEvNT_6ParamsE) ;  /* 0xffff423002007950 */ /* 0x000fea0003c3ffff */
        .type           $_ZN7cutlass13device_kernelIN5flash19enable_sm80_to_sm89INS1_16FlashAttnBwdSm80INS1_25CollectiveMainloopBwdSm80ILi2ELi2EN4cute5tupleIJNS5_1CILi128EEES8_NS7_ILi64EEEEEENS_10bfloat16_tEfNS_4arch4Sm80ELb1ELb0ELb1ELb0ELb0ELb0ELb0ELb0ELi2ELi4ELi4ELi4ELb0EEENS1_21CollectiveEpilogueBwdISA_SB_SD_Li256ELb0ELb0ELi2EEENS1_25SingleTileBwdLPTSchedulerILb0ELi128ELb0EEEEEEEEEvNT_6ParamsE$_ZN4cute5tupleIJNS_1CILi0EEEiEEC2ERKS2_RKi,@function
        .size           $_ZN7cutlass13device_kernelIN5flash19enable_sm80_to_sm89INS1_16FlashAttnBwdSm80INS1_25CollectiveMainloopBwdSm80ILi2ELi2EN4cute5tupleIJNS5_1CILi128EEES8_NS7_ILi64EEEEEENS_10bfloat16_tEfNS_4arch4Sm80ELb1ELb0ELb1ELb0ELb0ELb0ELb0ELb0ELi2ELi4ELi4ELi4ELb0EEENS1_21CollectiveEpilogueBwdISA_SB_SD_Li256ELb0ELb0ELi2EEENS1_25SingleTileBwdLPTSchedulerILb0ELi128ELb0EEEEEEEEEvNT_6ParamsE$_ZN4cute5tupleIJNS_1CILi0EEEiEEC2ERKS2_RKi,($_ZN7cutlass13device_kernelIN5flash19enable_sm80_to_sm89INS1_16FlashAttnBwdSm80INS1_25CollectiveMainloopBwdSm80ILi2ELi2EN4cute5tupleIJNS5_1CILi128EEES8_NS7_ILi64EEEEEENS_10bfloat16_tEfNS_4arch4Sm80ELb1ELb0ELb1ELb0ELb0ELb0ELb0ELb0ELi2ELi4ELi4ELi4ELb0EEENS1_21CollectiveEpilogueBwdISA_SB_SD_Li256ELb0ELb0ELi2EEENS1_25SingleTileBwdLPTSchedulerILb0ELi128ELb0EEEEEEEEEvNT_6ParamsE$_ZN4cute5tupleIJNS_1CILi2EEEiEEC2ERKS2_RKi - $_ZN7cutlass13device_kernelIN5flash19enable_sm80_to_sm89INS1_16FlashAttnBwdSm80INS1_25CollectiveMainloopBwdSm80ILi2ELi2EN4cute5tupleIJNS5_1CILi128EEES8_NS7_ILi64EEEEEENS_10bfloat16_tEfNS_4arch4Sm80ELb1ELb0ELb1ELb0ELb0ELb0ELb0ELb0ELi2ELi4ELi4ELi4ELb0EEENS1_21CollectiveEpilogueBwdISA_SB_SD_Li256ELb0ELb0ELi2EEENS1_25SingleTileBwdLPTSchedulerILb0ELi128ELb0EEEEEEEEEvNT_6ParamsE$_ZN4cute5tupleIJNS_1CILi0EEEiEEC2ERKS2_RKi)
$_ZN7cutlass13device_kernelIN5flash19enable_sm80_to_sm89INS1_16FlashAttnBwdSm80INS1_25CollectiveMainloopBwdSm80ILi2ELi2EN4cute5tupleIJNS5_1CILi128EEES8_NS7_ILi64EEEEEENS_10bfloat16_tEfNS_4arch4Sm80ELb1ELb0ELb1ELb0ELb0ELb0ELb0ELb0ELi2ELi4ELi4ELi4ELb0EEENS1_21CollectiveEpilogueBwdISA_SB_SD_Li256ELb0ELb0ELi2EEENS1_25SingleTileBwdLPTSchedulerILb0ELi128ELb0EEEEEEEEEvNT_6ParamsE$_ZN4cute5tupleIJNS_1CILi0EEEiEEC2ERKS2_RKi:
[----:B------:R-:W-:Y:S02]  /*bdd0*/  MOV R13, R11 ;  /* 0x0000000b000d7202 */ /* 0x000fe40000000f00 */
[----:B------:R-:W-:Y:S02]  /*bde0*/  MOV R8, 0xbe00 ;  /* 0x0000be0000087802 */ /* 0x000fe40000000f00 */
[----:B------:R-:W-:Y:S05]  /*bdf0*/  CALL.REL.NOINC `($_ZN7cutlass13device_kernelIN5flash19enable_sm80_to_sm89INS1_16FlashAttnBwdSm80INS1_25CollectiveMainloopBwdSm80ILi2ELi2EN4cute5tupleIJNS5_1CILi128EEES8_NS7_ILi64EEEEEENS_10bfloat16_tEfNS_4arch4Sm80ELb1ELb0ELb1ELb0ELb0ELb0ELb0ELb0ELi2ELi4ELi4ELi4ELb0EEENS1_21CollectiveEpilogueBwdISA_SB_SD_Li256ELb0ELb0ELi2EEENS1_25SingleTileBwdLPTSchedulerILb0ELi128ELb0EEEEEEEEEvNT_6ParamsE$_ZN4cute3eso3ESOILb1ELb0EJNS_1CILi0EEEiEEC2ERKS3_RKi) ;  /* 0xffffcb0000007944 */ /* 0x000fea0003c3ffff */
[----:B-1----:R-:W-:Y:S02]  /*be00*/  MOV R2, R6 ;  /* 0x0000000600027202 */ /* 0x002fe40000000f00 */
[----:B------:R-:W-:-:S04]  /*be10*/  MOV R3, 0x0 ;  /* 0x0000000000037802 */ /* 0x000fc80000000f00 */
[----:B------:R-:W-:Y:S05]  /*be20*/  RET.REL.NODEC R2 `(_ZN7cutlass13device_kernelIN5flash19enable_sm80_to_sm89INS1_16FlashAttnBwdSm80INS1_25CollectiveMainloopBwdSm80ILi2ELi2EN4cute5tupleIJNS5_1CILi128EEES8_NS7_ILi64EEEEEENS_10bfloat16_tEfNS_4arch4Sm80ELb1ELb0ELb1ELb0ELb0ELb0ELb0ELb0ELi2ELi4ELi4ELi4ELb0EEENS1_21CollectiveEpilogueBwdISA_SB_SD_Li256ELb0ELb0ELi2EEENS1_25SingleTileBwdLPTSchedulerILb0ELi128ELb0EEEEEEEEEvNT_6ParamsE) ;  /* 0xffff41d002007950 */ /* 0x000fea0003c3ffff */
        .type           $_ZN7cutlass13device_kernelIN5flash19enable_sm80_to_sm89INS1_16FlashAttnBwdSm80INS1_25CollectiveMainloopBwdSm80ILi2ELi2EN4cute5tupleIJNS5_1CILi128EEES8_NS7_ILi64EEEEEENS_10bfloat16_tEfNS_4arch4Sm80ELb1ELb0ELb1ELb0ELb0ELb0ELb0ELb0ELi2ELi4ELi4ELi4ELb0EEENS1_21CollectiveEpilogueBwdISA_SB_SD_Li256ELb0ELb0ELi2EEENS1_25SingleTileBwdLPTSchedulerILb0ELi128ELb0EEEEEEEEEvNT_6ParamsE$_ZN4cute5tupleIJNS_1CILi2EEEiEEC2ERKS2_RKi,@function
        .size           $_ZN7cutlass13device_kernelIN5flash19enable_sm80_to_sm89INS1_16FlashAttnBwdSm80INS1_25CollectiveMainloopBwdSm80ILi2ELi2EN4cute5tupleIJNS5_1CILi128EEES8_NS7_ILi64EEEEEENS_10bfloat16_tEfNS_4arch4Sm80ELb1ELb0ELb1ELb0ELb0ELb0ELb0ELb0ELi2ELi4ELi4ELi4ELb0EEENS1_21CollectiveEpilogueBwdISA_SB_SD_Li256ELb0ELb0ELi2EEENS1_25SingleTileBwdLPTSchedulerILb0ELi128ELb0EEEEEEEEEvNT_6ParamsE$_ZN4cute5tupleIJNS_1CILi2EEEiEEC2ERKS2_RKi,($_ZN7cutlass13device_kernelIN5flash19enable_sm80_to_sm89INS1_16FlashAttnBwdSm80INS1_25CollectiveMainloopBwdSm80ILi2ELi2EN4cute5tupleIJNS5_1CILi128EEES8_NS7_ILi64EEEEEENS_10bfloat16_tEfNS_4arch4Sm80ELb1ELb0ELb1ELb0ELb0ELb0ELb0ELb0ELi2ELi4ELi4ELi4ELb0EEENS1_21CollectiveEpilogueBwdISA_SB_SD_Li256ELb0ELb0ELi2EEENS1_25SingleTileBwdLPTSchedulerILb0ELi128ELb0EEEEEEEEEvNT_6ParamsE$_ZN4cute5tupleIJNS_7SwizzleILi3ELi3ELi3EEENS_9MixedBitsILj0ELj432EEENS_6LayoutINS0_IJNS0_IJNS_1CILi2EEES7_S7_EEES7_NS6_ILi8EEEEEENS0_IJNS0_IJNS6_ILi64EEES9_NS6_ILi512EEEEEENS6_ILi8192EEENS6_ILi1024EEEEEEEEEEC2ERKS2_RKS4_RKSH_ - $_ZN7cutlass13device_kernelIN5flash19enable_sm80_to_sm89INS1_16FlashAttnBwdSm80INS1_25CollectiveMainloopBwdSm80ILi2ELi2EN4cute5tupleIJNS5_1CILi128EEES8_NS7_ILi64EEEEEENS_10bfloat16_tEfNS_4arch4Sm80ELb1ELb0ELb1ELb0ELb0ELb0ELb0ELb0ELi2ELi4ELi4ELi4ELb0EEENS1_21CollectiveEpilogueBwdISA_SB_SD_Li256ELb0ELb0ELi2EEENS1_25SingleTileBwdLPTSchedulerILb0ELi128ELb0EEEEEEEEEvNT_6ParamsE$_ZN4cute5tupleIJNS_1CILi2EEEiEEC2ERKS2_RKi)
$_ZN7cutlass13device_kernelIN5flash19enable_sm80_to_sm89INS1_16FlashAttnBwdSm80INS1_25CollectiveMainloopBwdSm80ILi2ELi2EN4cute5tupleIJNS5_1CILi128EEES8_NS7_ILi64EEEEEENS_10bfloat16_tEfNS_4arch4Sm80ELb1ELb0ELb1ELb0ELb0ELb0ELb0ELb0ELi2ELi4ELi4ELi4ELb0EEENS1_21CollectiveEpilogueBwdISA_SB_SD_Li256ELb0ELb0ELi2EEENS1_25SingleTileBwdLPTSchedulerILb0ELi128ELb0EEEEEEEEEvNT_6ParamsE$_ZN4cute5tupleIJNS_1CILi2EEEiEEC2ERKS2_RKi:
[----:B------:R-:W-:Y:S02]  /*be30*/  MOV R4, 0xbe50 ;  /* 0x0000be5000047802 */ /* 0x000fe40000000f00 */
[----:B------:R-:W-:Y:S05]  /*be40*/  CALL.REL.NOINC `($_ZN7cutlass13device_kernelIN5flash19enable_sm80_to_sm89INS1_16FlashAttnBwdSm80INS1_25CollectiveMainloopBwdSm80ILi2ELi2EN4cute5tupleIJNS5_1CILi128EEES8_NS7_ILi64EEEEEENS_10bfloat16_tEfNS_4arch4Sm80ELb1ELb0ELb1ELb0ELb0ELb0ELb0ELb0ELi2ELi4ELi4ELi4ELb0EEENS1_21CollectiveEpilogueBwdISA_SB_SD_Li256ELb0ELb0ELi2EEENS1_25SingleTileBwdLPTSchedulerILb0ELi128ELb0EEEEEEEEEvNT_6ParamsE$_ZN4cute3eso3ESOILb1ELb0EJNS_1CILi2EEEiEEC2ERKS3_RKi) ;  /* 0xffffd08000007944 */ /* 0x000fea0003c3ffff */
[----:B-1----:R-:W-:Y:S02]  /*be50*/  MOV R2, R6 ;  /* 0x0000000600027202 */ /* 0x002fe40000000f00 */
[----:B------:R-:W-:-:S04]  /*be60*/  MOV R3, 0x0 ;  /* 0x0000000000037802 */ /* 0x000fc80000000f00 */
[----:B------:R-:W-:Y:S05]  /*be70*/  RET.REL.NODEC R2 `(_ZN7cutlass13device_kernelIN5flash19enable_sm80_to_sm89INS1_16FlashAttnBwdSm80INS1_25CollectiveMainloopBwdSm80ILi2ELi2EN4cute5tupleIJNS5_1CILi128EEES8_NS7_ILi64EEEEEENS_10bfloat16_tEfNS_4arch4Sm80ELb1ELb0ELb1ELb0ELb0ELb0ELb0ELb0ELi2ELi4ELi4ELi4ELb0EEENS1_21CollectiveEpilogueBwdISA_SB_SD_Li256ELb0ELb0ELi2EEENS1_25SingleTileBwdLPTSchedulerILb0ELi128ELb0EEEEEEEEEvNT_6ParamsE) ;  /* 0xffff418002007950 */ /* 0x000fea0003c3ffff */
        .type           $_ZN7cutlass13device_kernelIN5flash19enable_sm80_to_sm89INS1_16FlashAttnBwdSm80INS1_25CollectiveMainloopBwdSm80ILi2ELi2EN4cute5tupleIJNS5_1CILi128EEES8_NS7_ILi64EEEEEENS_10bfloat16_tEfNS_4arch4Sm80ELb1ELb0ELb1ELb0ELb0ELb0ELb0ELb0ELi2ELi4ELi4ELi4ELb0EEENS1_21CollectiveEpilogueBwdISA_SB_SD_Li256ELb0ELb0ELi2EEENS1_25SingleTileBwdLPTSchedulerILb0ELi128ELb0EEEEEEEEEvNT_6ParamsE$_ZN4cute5tupleIJNS_7SwizzleILi3ELi3ELi3EEENS_9MixedBitsILj0ELj432EEENS_6LayoutINS0_IJNS0_IJNS_1CILi2EEES7_S7_EEES7_NS6_ILi8EEEEEENS0_IJNS0_IJNS6_ILi64EEES9_NS6_ILi512EEEEEENS6_ILi8192EEENS6_ILi1024EEEEEEEEEEC2ERKS2_RKS4_RKSH_,@function
        .size           $_ZN7cutlass13device_kernelIN5flash19enable_sm80_to_sm89INS1_16FlashAttnBwdSm80INS1_25CollectiveMainloopBwdSm80ILi2ELi2EN4cute5tupleIJNS5_1CILi128EEES8_NS7_ILi64EEEEEENS_10bfloat16_tEfNS_4arch4Sm80ELb1ELb0ELb1ELb0ELb0ELb0ELb0ELb0ELi2ELi4ELi4ELi4ELb0EEENS1_21CollectiveEpilogueBwdISA_SB_SD_Li256ELb0ELb0ELi2EEENS1_25SingleTileBwdLPTSchedulerILb0ELi128ELb0EEEEEEEEEvNT_6ParamsE$_ZN4cute5tupleIJNS_7SwizzleILi3ELi3ELi3EEENS_9MixedBitsILj0ELj432EEENS_6LayoutINS0_IJNS0_IJNS_1CILi2EEES7_S7_EEES7_NS6_ILi8EEEEEENS0_IJNS0_IJNS6_ILi64EEES9_NS6_ILi512EEEEEENS6_ILi8192EEENS6_ILi1024EEEEEEEEEEC2ERKS2_RKS4_RKSH_,($_ZN7cutlass13device_kernelIN5flash19enable_sm80_to_sm89INS1_16FlashAttnBwdSm80INS1_25CollectiveMainloopBwdSm80ILi2ELi2EN4cute5tupleIJNS5_1CILi128EEES8_NS7_ILi64EEEEEENS_10bfloat16_tEfNS_4arch4Sm80ELb1ELb0ELb1ELb0ELb0ELb0ELb0ELb0ELi2ELi4ELi4ELi4ELb0EEENS1_21CollectiveEpilogueBwdISA_SB_SD_Li256ELb0ELb0ELi2EEENS1_25SingleTileBwdLPTSchedulerILb0ELi128ELb0EEEEEEEEEvNT_6ParamsE$_ZN4cute5tupleIJiEEC2ERKi - $_ZN7cutlass13device_kernelIN5flash19enable_sm80_to_sm89INS1_16FlashAttnBwdSm80INS1_25CollectiveMainloopBwdSm80ILi2ELi2EN4cute5tupleIJNS5_1CILi128EEES8_NS7_ILi64EEEEEENS_10bfloat16_tEfNS_4arch4Sm80ELb1ELb0ELb1ELb0ELb0ELb0ELb0ELb0ELi2ELi4ELi4ELi4ELb0EEENS1_21CollectiveEpilogueBwdISA_SB_SD_Li256ELb0ELb0ELi2EEENS1_25SingleTileBwdLPTSchedulerILb0ELi128ELb0EEEEEEEEEvNT_6ParamsE$_ZN4cute5tupleIJNS_7SwizzleILi3ELi3ELi3EEENS_9MixedBitsILj0ELj432EEENS_6LayoutINS0_IJNS0_IJNS_1CILi2EEES7_S7_EEES7_NS6_ILi8EEEEEENS0_IJNS0_IJNS6_ILi64EEES9_NS6_ILi512EEEEEENS6_ILi8192EEENS6_ILi1024EEEEEEEEEEC2ERKS2_RKS4_RKSH_)
$_ZN7cutlass13device_kernelIN5flash19enable_sm80_to_sm89INS1_16FlashAttnBwdSm80INS1_25CollectiveMainloopBwdSm80ILi2ELi2EN4cute5tupleIJNS5_1CILi128EEES8_NS7_ILi64EEEEEENS_10bfloat16_tEfNS_4arch4Sm80ELb1ELb0ELb1ELb0ELb0ELb0ELb0ELb0ELi2ELi4ELi4ELi4ELb0EEENS1_21CollectiveEpilogueBwdISA_SB_SD_Li256ELb0ELb0ELi2EEENS1_25SingleTileBwdLPTSchedulerILb0ELi128ELb0EEEEEEEEEvNT_6ParamsE$_ZN4cute5tupleIJNS_7SwizzleILi3ELi3ELi3EEENS_9MixedBitsILj0ELj432EEENS_6LayoutINS0_IJNS0_IJNS_1CILi2EEES7_S7_EEES7_NS6_ILi8EEEEEENS0_IJNS0_IJNS6_ILi64EEES9_NS6_ILi512EEEEEENS6_ILi8192EEENS6_ILi1024EEEEEEEEEEC2ERKS2_RKS4_RKSH_:
[----:B------:R-:W-:Y:S02]  /*be80*/  MOV R6, 0xbea0 ;  /* 0x0000bea000067802 */ /* 0x000fe40000000f00 */
[----:B------:R-:W-:Y:S05]  /*be90*/  CALL.REL.NOINC `($_ZN7cutlass13device_kernelIN5flash19enable_sm80_to_sm89INS1_16FlashAttnBwdSm80INS1_25CollectiveMainloopBwdSm80ILi2ELi2EN4cute5tupleIJNS5_1CILi128EEES8_NS7_ILi64EEEEEENS_10bfloat16_tEfNS_4arch4Sm80ELb1ELb0ELb1ELb0ELb0ELb0ELb0ELb0ELi2ELi4ELi4ELi4ELb0EEENS1_21CollectiveEpilogueBwdISA_SB_SD_Li256ELb0ELb0ELi2EEENS1_25SingleTileBwdLPTSchedulerILb0ELi128ELb0EEEEEEEEEvNT_6ParamsE$_ZN4cute3eso3ESOILb1ELb0EJNS_7SwizzleILi3ELi3ELi3EEENS_9MixedBitsILj0ELj432EEENS_6LayoutINS_5tupleIJNS7_IJNS_1CILi2EEES9_S9_EEES9_NS8_ILi8EEEEEENS7_IJNS7_IJNS8_ILi64EEESB_NS8_ILi512EEEEEENS8_ILi8192EEENS8_ILi1024EEEEEEEEEEC2ERKS3_RKS5_RKSJ_) ;  /* 0xfffff77000007944 */ /* 0x000fea0003c3ffff */
[----:B------:R-:W-:-:S04]  /*bea0*/  MOV R5, 0x0 ;  /* 0x0000000000057802 */ /* 0x000fc80000000f00 */
[----:B------:R-:W-:Y:S05]  /*beb0*/  RET.REL.NODEC R4 `(_ZN7cutlass13device_kernelIN5flash19enable_sm80_to_sm89INS1_16FlashAttnBwdSm80INS1_25CollectiveMainloopBwdSm80ILi2ELi2EN4cute5tupleIJNS5_1CILi128EEES8_NS7_ILi64EEEEEENS_10bfloat16_tEfNS_4arch4Sm80ELb1ELb0ELb1ELb0ELb0ELb0ELb0ELb0ELi2ELi4ELi4ELi4ELb0EEENS1_21CollectiveEpilogueBwdISA_SB_SD_Li256ELb0ELb0ELi2EEENS1_25SingleTileBwdLPTSchedulerILb0ELi128ELb0EEEEEEEEEvNT_6ParamsE) ;  /* 0xffff414004007950 */ /* 0x000fea0003c3ffff */
        .type           $_ZN7cutlass13device_kernelIN5flash19enable_sm80_to_sm89INS1_16FlashAttnBwdSm80INS1_25CollectiveMainloopBwdSm80ILi2ELi2EN4cute5tupleIJNS5_1CILi128EEES8_NS7_ILi64EEEEEENS_10bfloat16_tEfNS_4arch4Sm80ELb1ELb0ELb1ELb0ELb0ELb0ELb0ELb0ELi2ELi4ELi4ELi4ELb0EEENS1_21CollectiveEpilogueBwdISA_SB_SD_Li256ELb0ELb0ELi2EEENS1_25SingleTileBwdLPTSchedulerILb0ELi128ELb0EEEEEEEEEvNT_6ParamsE$_ZN4cute5tupleIJiEEC2ERKi,@function
        .size           $_ZN7cutlass13device_kernelIN5flash19enable_sm80_to_sm89INS1_16FlashAttnBwdSm80INS1_25CollectiveMainloopBwdSm80ILi2ELi2EN4cute5tupleIJNS5_1CILi128EEES8_NS7_ILi64EEEEEENS_10bfloat16_tEfNS_4arch4Sm80ELb1ELb0ELb1ELb0ELb0ELb0ELb0ELb0ELi2ELi4ELi4ELi4ELb0EEENS1_21CollectiveEpilogueBwdISA_SB_SD_Li256ELb0ELb0ELi2EEENS1_25SingleTileBwdLPTSchedulerILb0ELi128ELb0EEEEEEEEEvNT_6ParamsE$_ZN4cute5tupleIJiEEC2ERKi,($_ZN7cutlass13device_kernelIN5flash19enable_sm80_to_sm89INS1_16FlashAttnBwdSm80INS1_25CollectiveMainloopBwdSm80ILi2ELi2EN4cute5tupleIJNS5_1CILi128EEES8_NS7_ILi64EEEEEENS_10bfloat16_tEfNS_4arch4Sm80ELb1ELb0ELb1ELb0ELb0ELb0ELb0ELb0ELi2ELi4ELi4ELi4ELb0EEENS1_21CollectiveEpilogueBwdISA_SB_SD_Li256ELb0ELb0ELi2EEENS1_25SingleTileBwdLPTSchedulerILb0ELi128ELb0EEEEEEEEEvNT_6ParamsE$_ZN4cute5tupleIJiNS_1CILi0EEEEEC2ERKiRKS2_ - $_ZN7cutlass13device_kernelIN5flash19enable_sm80_to_sm89INS1_16FlashAttnBwdSm80INS1_25CollectiveMainloopBwdSm80ILi2ELi2EN4cute5tupleIJNS5_1CILi128EEES8_NS7_ILi64EEEEEENS_10bfloat16_tEfNS_4arch4Sm80ELb1ELb0ELb1ELb0ELb0ELb0ELb0ELb0ELi2ELi4ELi4ELi4ELb0EEENS1_21CollectiveEpilogueBwdISA_SB_SD_Li256ELb0ELb0ELi2EEENS1_25SingleTileBwdLPTSchedulerILb0ELi128ELb0EEEEEEEEEvNT_6ParamsE$_ZN4cute5tupleIJiEEC2ERKi)
$_ZN7cutlass13device_kernelIN5flash19enable_sm80_to_sm89INS1_16FlashAttnBwdSm80INS1_25CollectiveMainloopBwdSm80ILi2ELi2EN4cute5tupleIJNS5_1CILi128EEES8_NS7_ILi64EEEEEENS_10bfloat16_tEfNS_4arch4Sm80ELb1ELb0ELb1ELb0ELb0ELb0ELb0ELb0ELi2ELi4ELi4ELi4ELb0EEENS1_21CollectiveEpilogueBwdISA_SB_SD_Li256ELb0ELb0ELi2EEENS1_25SingleTileBwdLPTSchedulerILb0ELi128ELb0EEEEEEEEEvNT_6ParamsE$_ZN4cute5tupleIJiEEC2ERKi:
[----:B------:R-:W-:Y:S02]  /*bec0*/  MOV R8, 0xbee0 ;  /* 0x0000bee000087802 */ /* 0x000fe40000000f00 */
[----:B------:R-:W-:Y:S05]  /*bed0*/  CALL.REL.NOINC `($_ZN7cutlass13device_kernelIN5flash19enable_sm80_to_sm89INS1_16FlashAttnBwdSm80INS1_25CollectiveMainloopBwdSm80ILi2ELi2EN4cute5tupleIJNS5_1CILi128EEES8_NS7_ILi64EEEEEENS_10bfloat16_tEfNS_4arch4Sm80ELb1ELb0ELb1ELb0ELb0ELb0ELb0ELb0ELi2ELi4ELi4ELi4ELb0EEENS1_21CollectiveEpilogueBwdISA_SB_SD_Li256ELb0ELb0ELi2EEENS1_25SingleTileBwdLPTSchedulerILb0ELi128ELb0EEEEEEEEEvNT_6ParamsE$_ZN4cute3eso3ESOILb0ELb1EJiEEC2ERKi) ;  /* 0xffffc33000007944 */ /* 0x000fea0003c3ffff */
[----:B-1----:R-:W-:Y:S02]  /*bee0*/  MOV R2, R10 ;  /* 0x0000000a00027202 */ /* 0x002fe40000000f00 */
[----:B------:R-:W-:-:S04]  /*bef0*/  MOV R3, 0x0 ;  /* 0x0000000000037802 */ /* 0x000fc80000000f00 */
[----:B------:R-:W-:Y:S05]  /*bf00*/  RET.REL.NODEC R2 `(_ZN7cutlass13device_kernelIN5flash19enable_sm80_to_sm89INS1_16FlashAttnBwdSm80INS1_25CollectiveMainloopBwdSm80ILi2ELi2EN4cute5tupleIJNS5_1CILi128EEES8_NS7_ILi64EEEEEENS_10bfloat16_tEfNS_4arch4Sm80ELb1ELb0ELb1ELb0ELb0ELb0ELb0ELb0ELi2ELi4ELi4ELi4ELb0EEENS1_21CollectiveEpilogueBwdISA_SB_SD_Li256ELb0ELb0ELi2EEENS1_25SingleTileBwdLPTSchedulerILb0ELi128ELb0EEEEEEEEEvNT_6ParamsE) ;  /* 0xffff40f002007950 */ /* 0x000fea0003c3ffff */
        .type           $_ZN7cutlass13device_kernelIN5flash19enable_sm80_to_sm89INS1_16FlashAttnBwdSm80INS1_25CollectiveMainloopBwdSm80ILi2ELi2EN4cute5tupleIJNS5_1CILi128EEES8_NS7_ILi64EEEEEENS_10bfloat16_tEfNS_4arch4Sm80ELb1ELb0ELb1ELb0ELb0ELb0ELb0ELb0ELi2ELi4ELi4ELi4ELb0EEENS1_21CollectiveEpilogueBwdISA_SB_SD_Li256ELb0ELb0ELi2EEENS1_25SingleTileBwdLPTSchedulerILb0ELi128ELb0EEEEEEEEEvNT_6ParamsE$_ZN4cute5tupleIJiNS_1CILi0EEEEEC2ERKiRKS2_,@function
        .size           $_ZN7cutlass13device_kernelIN5flash19enable_sm80_to_sm89INS1_16FlashAttnBwdSm80INS1_25CollectiveMainloopBwdSm80ILi2ELi2EN4cute5tupleIJNS5_1CILi128EEES8_NS7_ILi64EEEEEENS_10bfloat16_tEfNS_4arch4Sm80ELb1ELb0ELb1ELb0ELb0ELb0ELb0ELb0ELi2ELi4ELi4ELi4ELb0EEENS1_21CollectiveEpilogueBwdISA_SB_SD_Li256ELb0ELb0ELi2EEENS1_25SingleTileBwdLPTSchedulerILb0ELi128ELb0EEEEEEEEEvNT_6ParamsE$_ZN4cute5tupleIJiNS_1CILi0EEEEEC2ERKiRKS2_,($_ZN7cutlass13device_kernelIN5flash19enable_sm80_to_sm89INS1_16FlashAttnBwdSm80INS1_25CollectiveMainloopBwdSm80ILi2ELi2EN4cute5tupleIJNS5_1CILi128EEES8_NS7_ILi64EEEEEENS_10bfloat16_tEfNS_4arch4Sm80ELb1ELb0ELb1ELb0ELb0ELb0ELb0ELb0ELi2ELi4ELi4ELi4ELb0EEENS1_21CollectiveEpilogueBwdISA_SB_SD_Li256ELb0ELb0ELi2EEENS1_25SingleTileBwdLPTSchedulerILb0ELi128ELb0EEEEEEEEEvNT_6ParamsE$_ZN4cute5tupleIJiiEEC2ERKiS3_ - $_ZN7cutlass13device_kernelIN5flash19enable_sm80_to_sm89INS1_16FlashAttnBwdSm80INS1_25CollectiveMainloopBwdSm80ILi2ELi2EN4cute5tupleIJNS5_1CILi128EEES8_NS7_ILi64EEEEEENS_10bfloat16_tEfNS_4arch4Sm80ELb1ELb0ELb1ELb0ELb0ELb0ELb0ELb0ELi2ELi4ELi4ELi4ELb0EEENS1_21CollectiveEpilogueBwdISA_SB_SD_Li256ELb0ELb0ELi2EEENS1_25SingleTileBwdLPTSchedulerILb0ELi128ELb0EEEEEEEEEvNT_6ParamsE$_ZN4cute5tupleIJiNS_1CILi0EEEEEC2ERKiRKS2_)
$_ZN7cutlass13device_kernelIN5flash19enable_sm80_to_sm89INS1_16FlashAttnBwdSm80INS1_25CollectiveMainloopBwdSm80ILi2ELi2EN4cute5tupleIJNS5_1CILi128EEES8_NS7_ILi64EEEEEENS_10bfloat16_tEfNS_4arch4Sm80ELb1ELb0ELb1ELb0ELb0ELb0ELb0ELb0ELi2ELi4ELi4ELi4ELb0EEENS1_21CollectiveEpilogueBwdISA_SB_SD_Li256ELb0ELb0ELi2EEENS1_25SingleTileBwdLPTSchedulerILb0ELi128ELb0EEEEEEEEEvNT_6ParamsE$_ZN4cute5tupleIJiNS_1CILi0EEEEEC2ERKiRKS2_:
[----:B------:R-:W-:Y:S02]  /*bf10*/  MOV R6, 0xbf30 ;  /* 0x0000bf3000067802 */ /* 0x000fe40000000f00 */
[----:B------:R-:W-:Y:S05]  /*bf20*/  CALL.REL.NOINC `($_ZN7cutlass13device_kernelIN5flash19enable_sm80_to_sm89INS1_16FlashAttnBwdSm80INS1_25CollectiveMainloopBwdSm80ILi2ELi2EN4cute5tupleIJNS5_1CILi128EEES8_NS7_ILi64EEEEEENS_10bfloat16_tEfNS_4arch4Sm80ELb1ELb0ELb1ELb0ELb0ELb0ELb0ELb0ELi2ELi4ELi4ELi4ELb0EEENS1_21CollectiveEpilogueBwdISA_SB_SD_Li256ELb0ELb0ELi2EEENS1_25SingleTileBwdLPTSchedulerILb0ELi128ELb0EEEEEEEEEvNT_6ParamsE$_ZN4cute3eso3ESOILb0ELb1EJiNS_1CILi0EEEEEC2ERKiRKS3_) ;  /* 0xffffc32000007944 */ /* 0x000fea0003c3ffff */
[----:B------:R-:W-:-:S04]  /*bf30*/  MOV R11, 0x0 ;  /* 0x00000000000b7802 */ /* 0x000fc80000000f00 */
[----:B------:R-:W-:Y:S05]  /*bf40*/  RET.REL.NODEC R10 `(_ZN7cutlass13device_kernelIN5flash19enable_sm80_to_sm89INS1_16FlashAttnBwdSm80INS1_25CollectiveMainloopBwdSm80ILi2ELi2EN4cute5tupleIJNS5_1CILi128EEES8_NS7_ILi64EEEEEENS_10bfloat16_tEfNS_4arch4Sm80ELb1ELb0ELb1ELb0ELb0ELb0ELb0ELb0ELi2ELi4ELi4ELi4ELb0EEENS1_21CollectiveEpilogueBwdISA_SB_SD_Li256ELb0ELb0ELi2EEENS1_25SingleTileBwdLPTSchedulerILb0ELi128ELb0EEEEEEEEEvNT_6ParamsE) ;  /* 0xffff40b00a007950 */ /* 0x000fea0003c3ffff */
        .type           $_ZN7cutlass13device_kernelIN5flash19enable_sm80_to_sm89INS1_16FlashAttnBwdSm80INS1_25CollectiveMainloopBwdSm80ILi2ELi2EN4cute5tupleIJNS5_1CILi128EEES8_NS7_ILi64EEEEEENS_10bfloat16_tEfNS_4arch4Sm80ELb1ELb0ELb1ELb0ELb0ELb0ELb0ELb0ELi2ELi4ELi4ELi4ELb0EEENS1_21CollectiveEpilogueBwdISA_SB_SD_Li256ELb0ELb0ELi2EEENS1_25SingleTileBwdLPTSchedulerILb0ELi128ELb0EEEEEEEEEvNT_6ParamsE$_ZN4cute5tupleIJiiEEC2ERKiS3_,@function
        .size           $_ZN7cutlass13device_kernelIN5flash19enable_sm80_to_sm89INS1_16FlashAttnBwdSm80INS1_25CollectiveMainloopBwdSm80ILi2ELi2EN4cute5tupleIJNS5_1CILi128EEES8_NS7_ILi64EEEEEENS_10bfloat16_tEfNS_4arch4Sm80ELb1ELb0ELb1ELb0ELb0ELb0ELb0ELb0ELi2ELi4ELi4ELi4ELb0EEENS1_21CollectiveEpilogueBwdISA_SB_SD_Li256ELb0ELb0ELi2EEENS1_25SingleTileBwdLPTSchedulerILb0ELi128ELb0EEEEEEEEEvNT_6ParamsE$_ZN4cute5tupleIJiiEEC2ERKiS3_,($_ZN7cutlass13device_kernelIN5flash19enable_sm80_to_sm89INS1_16FlashAttnBwdSm80INS1_25CollectiveMainloopBwdSm80ILi2ELi2EN4cute5tupleIJNS5_1CILi128EEES8_NS7_ILi64EEEEEENS_10bfloat16_tEfNS_4arch4Sm80ELb1ELb0ELb1ELb0ELb0ELb0ELb0ELb0ELi2ELi4ELi4ELi4ELb0EEENS1_21CollectiveEpilogueBwdISA_SB_SD_Li256ELb0ELb0ELi2EEENS1_25SingleTileBwdLPTSchedulerILb0ELi128ELb0EEEEEEEEEvNT_6ParamsE$_ZN4cute8gmem_ptrIPKN7cutlass10bfloat16_tEECI1NS_12iter_adaptorIS4_S5_EEES4_ - $_ZN7cutlass13device_kernelIN5flash19enable_sm80_to_sm89INS1_16FlashAttnBwdSm80INS1_25CollectiveMainloopBwdSm80ILi2ELi2EN4cute5tupleIJNS5_1CILi128EEES8_NS7_ILi64EEEEEENS_10bfloat16_tEfNS_4arch4Sm80ELb1ELb0ELb1ELb0ELb0ELb0ELb0ELb0ELi2ELi4ELi4ELi4ELb0EEENS1_21CollectiveEpilogueBwdISA_SB_SD_Li256ELb0ELb0ELi2EEENS1_25SingleTileBwdLPTSchedulerILb0ELi128ELb0EEEEEEEEEvNT_6ParamsE$_ZN4cute5tupleIJiiEEC2ERKiS3_)
$_ZN7cutlass13device_kernelIN5flash19enable_sm80_to_sm89INS1_16FlashAttnBwdSm80INS1_25CollectiveMainloopBwdSm80ILi2ELi2EN4cute5tupleIJNS5_1CILi128EEES8_NS7_ILi64EEEEEENS_10bfloat16_tEfNS_4arch4Sm80ELb1ELb0ELb1ELb0ELb0ELb0ELb0ELb0ELi2ELi4ELi4ELi4ELb0EEENS1_21CollectiveEpilogueBwdISA_SB_SD_Li256ELb0ELb0ELi2EEENS1_25SingleTileBwdLPTSchedulerILb0ELi128ELb0EEEEEEEEEvNT_6ParamsE$_ZN4cute5tupleIJiiEEC2ERKiS3_:
[----:B------:R-:W-:Y:S02]  /*bf50*/  MOV R8, 0xbf70 ;  /* 0x0000bf7000087802 */ /* 0x000fe40000000f00 */
[----:B------:R-:W-:Y:S05]  /*bf60*/  CALL.REL.NOINC `($_ZN7cutlass13device_kernelIN5flash19enable_sm80_to_sm89INS1_16FlashAttnBwdSm80INS1_25CollectiveMainloopBwdSm80ILi2ELi2EN4cute5tupleIJNS5_1CILi128EEES8_NS7_ILi64EEEEEENS_10bfloat16_tEfNS_4arch4Sm80ELb1ELb0ELb1ELb0ELb0ELb0ELb0ELb0ELi2ELi4ELi4ELi4ELb0EEENS1_21CollectiveEpilogueBwdISA_SB_SD_Li256ELb0ELb0ELi2EEENS1_25SingleTileBwdLPTSchedulerILb0ELi128ELb0EEEEEEEEEvNT_6ParamsE$_ZN4cute3eso3ESOILb0ELb0EJiiEEC2ERKiS4_) ;  /* 0xffffbaf000007944 */ /* 0x000fea0003c3ffff */
[----:B-1----:R-:W-:Y:S02]  /*bf70*/  MOV R2, R6 ;  /* 0x0000000600027202 */ /* 0x002fe40000000f00 */
[----:B------:R-:W-:-:S04]  /*bf80*/  MOV R3, 0x0 ;  /* 0x0000000000037802 */ /* 0x000fc80000000f00 */
[----:B------:R-:W-:Y:S05]  /*bf90*/  RET.REL.NODEC R2 `(_ZN7cutlass13device_kernelIN5flash19enable_sm80_to_sm89INS1_16FlashAttnBwdSm80INS1_25CollectiveMainloopBwdSm80ILi2ELi2EN4cute5tupleIJNS5_1CILi128EEES8_NS7_ILi64EEEEEENS_10bfloat16_tEfNS_4arch4Sm80ELb1ELb0ELb1ELb0ELb0ELb0ELb0ELb0ELi2ELi4ELi4ELi4ELb0EEENS1_21CollectiveEpilogueBwdISA_SB_SD_Li256ELb0ELb0ELi2EEENS1_25SingleTileBwdLPTSchedulerILb0ELi128ELb0EEEEEEEEEvNT_6ParamsE) ;  /* 0xffff406002007950 */ /* 0x000fea0003c3ffff */
        .type           $_ZN7cutlass13device_kernelIN5flash19enable_sm80_to_sm89INS1_16FlashAttnBwdSm80INS1_25CollectiveMainloopBwdSm80ILi2ELi2EN4cute5tupleIJNS5_1CILi128EEES8_NS7_ILi64EEEEEENS_10bfloat16_tEfNS_4arch4Sm80ELb1ELb0ELb1ELb0ELb0ELb0ELb0ELb0ELi2ELi4ELi4ELi4ELb0EEENS1_21CollectiveEpilogueBwdISA_SB_SD_Li256ELb0ELb0ELi2EEENS1_25SingleTileBwdLPTSchedulerILb0ELi128ELb0EEEEEEEEEvNT_6ParamsE$_ZN4cute8gmem_ptrIPKN7cutlass10bfloat16_tEECI1NS_12iter_adaptorIS4_S5_EEES4_,@function
        .size           $_ZN7cutlass13device_kernelIN5flash19enable_sm80_to_sm89INS1_16FlashAttnBwdSm80INS1_25CollectiveMainloopBwdSm80ILi2ELi2EN4cute5tupleIJNS5_1CILi128EEES8_NS7_ILi64EEEEEENS_10bfloat16_tEfNS_4arch4Sm80ELb1ELb0ELb1ELb0ELb0ELb0ELb0ELb0ELi2ELi4ELi4ELi4ELb0EEENS1_21CollectiveEpilogueBwdISA_SB_SD_Li256ELb0ELb0ELi2EEENS1_25SingleTileBwdLPTSchedulerILb0ELi128ELb0EEEEEEEEEvNT_6ParamsE$_ZN4cute8gmem_ptrIPKN7cutlass10bfloat16_tEECI1NS_12iter_adaptorIS4_S5_EEES4_,($_ZN7cutlass13device_kernelIN5flash19enable_sm80_to_sm89INS1_16FlashAttnBwdSm80INS1_25CollectiveMainloopBwdSm80ILi2ELi2EN4cute5tupleIJNS5_1CILi128EEES8_NS7_ILi64EEEEEENS_10bfloat16_tEfNS_4arch4Sm80ELb1ELb0ELb1ELb0ELb0ELb0ELb0ELb0ELi2ELi4ELi4ELi4ELb0EEENS1_21CollectiveEpilogueBwdISA_SB_SD_Li256ELb0ELb0ELi2EEENS1_25SingleTileBwdLPTSchedulerILb0ELi128ELb0EEEEEEEEEvNT_6ParamsE$_ZN4cute8gmem_ptrIPKN7cutlass9uint128_tEECI1NS_12iter_adaptorIS4_S5_EEES4_ - $_ZN7cutlass13device_kernelIN5flash19enable_sm80_to_sm89INS1_16FlashAttnBwdSm80INS1_25CollectiveMainloopBwdSm80ILi2ELi2EN4cute5tupleIJNS5_1CILi128EEES8_NS7_ILi64EEEEEENS_10bfloat16_tEfNS_4arch4Sm80ELb1ELb0ELb1ELb0ELb0ELb0ELb0ELb0ELi2ELi4ELi4ELi4ELb0EEENS1_21CollectiveEpilogueBwdISA_SB_SD_Li256ELb0ELb0ELi2EEENS1_25SingleTileBwdLPTSchedulerILb0ELi128ELb0EEEEEEEEEvNT_6ParamsE$_ZN4cute8gmem_ptrIPKN7cutlass10bfloat16_tEECI1NS_12iter_adaptorIS4_S5_EEES4_)
$_ZN7cutlass13device_kernelIN5flash19enable_sm80_to_sm89INS1_16FlashAttnBwdSm80INS1_25CollectiveMainloopBwdSm80ILi2ELi2EN4cute5tupleIJNS5_1CILi128EEES8_NS7_ILi64EEEEEENS_10bfloat16_tEfNS_4arch4Sm80ELb1ELb0ELb1ELb0ELb0ELb0ELb0ELb0ELi2ELi4ELi4ELi4ELb0EEENS1_21CollectiveEpilogueBwdISA_SB_SD_Li256ELb0ELb0ELi2EEENS1_25SingleTileBwdLPTSchedulerILb0ELi128ELb0EEEEEEEEEvNT_6ParamsE$_ZN4cute8gmem_ptrIPKN7cutlass10bfloat16_tEECI1NS_12iter_adaptorIS4_S5_EEES4_:
[----:B------:R-:W-:Y:S02]  /*bfa0*/  MOV R10, 0xbfc0 ;  /* 0x0000bfc0000a7802 */ /* 0x000fe40000000f00 */
[----:B------:R-:W-:Y:S05]  /*bfb0*/  CALL.REL.NOINC `($_ZN7cutlass13device_kernelIN5flash19enable_sm80_to_sm89INS1_16FlashAttnBwdSm80INS1_25CollectiveMainloopBwdSm80ILi2ELi2EN4cute5tupleIJNS5_1CILi128EEES8_NS7_ILi64EEEEEENS_10bfloat16_tEfNS_4arch4Sm80ELb1ELb0ELb1ELb0ELb0ELb0ELb0ELb0ELi2ELi4ELi4ELi4ELb0EEENS1_21CollectiveEpilogueBwdISA_SB_SD_Li256ELb0ELb0ELi2EEENS1_25SingleTileBwdLPTSchedulerILb0ELi128ELb0EEEEEEEEEvNT_6ParamsE$_ZN4cute12iter_adaptorIPKN7cutlass10bfloat16_tENS_8gmem_ptrIS4_EEEC2ES4_) ;  /* 0xffffa97000007944 */ /* 0x000fea0003c3ffff */
[----:B------:R-:W-:-:S04]  /*bfc0*/  MOV R9, 0x0 ;  /* 0x0000000000097802 */ /* 0x000fc80000000f00 */
[----:B------:R-:W-:Y:S05]  /*bfd0*/  RET.REL.NODEC R8 `(_ZN7cutlass13device_kernelIN5flash19enable_sm80_to_sm89INS1_16FlashAttnBwdSm80INS1_25CollectiveMainloopBwdSm80ILi2ELi2EN4cute5tupleIJNS5_1CILi128EEES8_NS7_ILi64EEEEEENS_10bfloat16_tEfNS_4arch4Sm80ELb1ELb0ELb1ELb0ELb0ELb0ELb0ELb0ELi2ELi4ELi4ELi4ELb0EEENS1_21CollectiveEpilogueBwdISA_SB_SD_Li256ELb0ELb0ELi2EEENS1_25SingleTileBwdLPTSchedulerILb0ELi128ELb0EEEEEEEEEvNT_6ParamsE) ;  /* 0xffff402008007950 */ /* 0x000fea0003c3ffff */
        .type           $_ZN7cutlass13device_kernelIN5flash19enable_sm80_to_sm89INS1_16FlashAttnBwdSm80INS1_25CollectiveMainloopBwdSm80ILi2ELi2EN4cute5tupleIJNS5_1CILi128EEES8_NS7_ILi64EEEEEENS_10bfloat16_tEfNS_4arch4Sm80ELb1ELb0ELb1ELb0ELb0ELb0ELb0ELb0ELi2ELi4ELi4ELi4ELb0EEENS1_21CollectiveEpilogueBwdISA_SB_SD_Li256ELb0ELb0ELi2EEENS1_25SingleTileBwdLPTSchedulerILb0ELi128ELb0EEEEEEEEEvNT_6ParamsE$_ZN4cute8gmem_ptrIPKN7cutlass9uint128_tEECI1NS_12iter_adaptorIS4_S5_EEES4_,@function
        .size           $_ZN7cutlass13device_kernelIN5flash19enable_sm80_to_sm89INS1_16FlashAttnBwdSm80INS1_25CollectiveMainloopBwdSm80ILi2ELi2EN4cute5tupleIJNS5_1CILi128EEES8_NS7_ILi64EEEEEENS_10bfloat16_tEfNS_4arch4Sm80ELb1ELb0ELb1ELb0ELb0ELb0ELb0ELb0ELi2ELi4ELi4ELi4ELb0EEENS1_21CollectiveEpilogueBwdISA_SB_SD_Li256ELb0ELb0ELi2EEENS1_25SingleTileBwdLPTSchedulerILb0ELi128ELb0EEEEEEEEEvNT_6ParamsE$_ZN4cute8gmem_ptrIPKN7cutlass9uint128_tEECI1NS_12iter_adaptorIS4_S5_EEES4_,($_ZN7cutlass13device_kernelIN5flash19enable_sm80_to_sm89INS1_16FlashAttnBwdSm80INS1_25CollectiveMainloopBwdSm80ILi2ELi2EN4cute5tupleIJNS5_1CILi128EEES8_NS7_ILi64EEEEEENS_10bfloat16_tEfNS_4arch4Sm80ELb1ELb0ELb1ELb0ELb0ELb0ELb0ELb0ELi2ELi4ELi4ELi4ELb0EEENS1_21CollectiveEpilogueBwdISA_SB_SD_Li256ELb0ELb0ELi2EEENS1_25SingleTileBwdLPTSchedulerILb0ELi128ELb0EEEEEEEEEvNT_6ParamsE$_ZN4cute8gmem_ptrIPKfECI1NS_12iter_adaptorIS2_S3_EEES2_ - $_ZN7cutlass13device_kernelIN5flash19enable_sm80_to_sm89INS1_16FlashAttnBwdSm80INS1_25CollectiveMainloopBwdSm80ILi2ELi2EN4cute5tupleIJNS5_1CILi128EEES8_NS7_ILi64EEEEEENS_10bfloat16_tEfNS_4arch4Sm80ELb1ELb0ELb1ELb0ELb0ELb0ELb0ELb0ELi2ELi4ELi4ELi4ELb0EEENS1_21CollectiveEpilogueBwdISA_SB_SD_Li256ELb0ELb0ELi2EEENS1_25SingleTileBwdLPTSchedulerILb0ELi128ELb0EEEEEEEEEvNT_6ParamsE$_ZN4cute8gmem_ptrIPKN7cutlass9uint128_tEECI1NS_12iter_adaptorIS4_S5_EEES4_)
$_ZN7cutlass13device_kernelIN5flash19enable_sm80_to_sm89INS1_16FlashAttnBwdSm80INS1_25CollectiveMainloopBwdSm80ILi2ELi2EN4cute5tupleIJNS5_1CILi128EEES8_NS7_ILi64EEEEEENS_10bfloat16_tEfNS_4arch4Sm80ELb1ELb0ELb1ELb0ELb0ELb0ELb0ELb0ELi2ELi4ELi4ELi4ELb0EEENS1_21CollectiveEpilogueBwdISA_SB_SD_Li256ELb0ELb0ELi2EEENS1_25SingleTileBwdLPTSchedulerILb0ELi128ELb0EEEEEEEEEvNT_6ParamsE$_ZN4cute8gmem_ptrIPKN7cutlass9uint128_tEECI1NS_12iter_adaptorIS4_S5_EEES4_:
[----:B------:R-:W-:Y:S02]  /*bfe0*/  MOV R10, 0xc000 ;  /* 0x0000c000000a7802 */ /* 0x000fe40000000f00 */
[----:B------:R-:W-:Y:S05]  /*bff0*/  CALL.REL.NOINC `($_ZN7cutlass13device_kernelIN5flash19enable_sm80_to_sm89INS1_16FlashAttnBwdSm80INS1_25CollectiveMainloopBwdSm80ILi2ELi2EN4cute5tupleIJNS5_1CILi128EEES8_NS7_ILi64EEEEEENS_10bfloat16_tEfNS_4arch4Sm80ELb1ELb0ELb1ELb0ELb0ELb0ELb0ELb0ELi2ELi4ELi4ELi4ELb0EEENS1_21CollectiveEpilogueBwdISA_SB_SD_Li256ELb0ELb0ELi2EEENS1_25SingleTileBwdLPTSchedulerILb0ELi128ELb0EEEEEEEEEvNT_6ParamsE$_ZN4cute12iter_adaptorIPKN7cutlass9uint128_tENS_8gmem_ptrIS4_EEEC2ES4_) ;  /* 0xffffa99000007944 */ /* 0x000fea0003c3ffff */
[----:B------:R-:W-:-:S04]  /*c000*/  MOV R9, 0x0 ;  /* 0x0000000000097802 */ /* 0x000fc80000000f00 */
[----:B------:R-:W-:Y:S05]  /*c010*/  RET.REL.NODEC R8 `(_ZN7cutlass13device_kernelIN5flash19enable_sm80_to_sm89INS1_16FlashAttnBwdSm80INS1_25CollectiveMainloopBwdSm80ILi2ELi2EN4cute5tupleIJNS5_1CILi128EEES8_NS7_ILi64EEEEEENS_10bfloat16_tEfNS_4arch4Sm80ELb1ELb0ELb1ELb0ELb0ELb0ELb0ELb0ELi2ELi4ELi4ELi4ELb0EEENS1_21CollectiveEpilogueBwdISA_SB_SD_Li256ELb0ELb0ELi2EEENS1_25SingleTileBwdLPTSchedulerILb0ELi128ELb0EEEEEEEEEvNT_6ParamsE) ;  /* 0xffff3fe008007950 */ /* 0x000fea0003c3ffff */
        .type           $_ZN7cutlass13device_kernelIN5flash19enable_sm80_to_sm89INS1_16FlashAttnBwdSm80INS1_25CollectiveMainloopBwdSm80ILi2ELi2EN4cute5tupleIJNS5_1CILi128EEES8_NS7_ILi64EEEEEENS_10bfloat16_tEfNS_4arch4Sm80ELb1ELb0ELb1ELb0ELb0ELb0ELb0ELb0ELi2ELi4ELi4ELi4ELb0EEENS1_21CollectiveEpilogueBwdISA_SB_SD_Li256ELb0ELb0ELi2EEENS1_25SingleTileBwdLPTSchedulerILb0ELi128ELb0EEEEEEEEEvNT_6ParamsE$_ZN4cute8gmem_ptrIPKfECI1NS_12iter_adaptorIS2_S3_EEES2_,@function
        .size           $_ZN7cutlass13device_kernelIN5flash19enable_sm80_to_sm89INS1_16FlashAttnBwdSm80INS1_25CollectiveMainloopBwdSm80ILi2ELi2EN4cute5tupleIJNS5_1CILi128EEES8_NS7_ILi64EEEEEENS_10bfloat16_tEfNS_4arch4Sm80ELb1ELb0ELb1ELb0ELb0ELb0ELb0ELb0ELi2ELi4ELi4ELi4ELb0EEENS1_21CollectiveEpilogueBwdISA_SB_SD_Li256ELb0ELb0ELi2EEENS1_25SingleTileBwdLPTSchedulerILb0ELi128ELb0EEEEEEEEEvNT_6ParamsE$_ZN4cute8gmem_ptrIPKfECI1NS_12iter_adaptorIS2_S3_EEES2_,($_ZN7cutlass13device_kernelIN5flash19enable_sm80_to_sm89INS1_16FlashAttnBwdSm80INS1_25CollectiveMainloopBwdSm80ILi2ELi2EN4cute5tupleIJNS5_1CILi128EEES8_NS7_ILi64EEEEEENS_10bfloat16_tEfNS_4arch4Sm80ELb1ELb0ELb1ELb0ELb0ELb0ELb0ELb0ELi2ELi4ELi4ELi4ELb0EEENS1_21CollectiveEpilogueBwdISA_SB_SD_Li256ELb0ELb0ELi2EEENS1_25SingleTileBwdLPTSchedulerILb0ELi128ELb0EEEEEEEEEvNT_6ParamsE$_ZN4cute8gmem_ptrIPfECI1NS_12iter_adaptorIS1_S2_EEES1_ - $_ZN7cutlass13device_kernelIN5flash19enable_sm80_to_sm89INS1_16FlashAttnBwdSm80INS1_25CollectiveMainloopBwdSm80ILi2ELi2EN4cute5tupleIJNS5_1CILi128EEES8_NS7_ILi64EEEEEENS_10bfloat16_tEfNS_4arch4Sm80ELb1ELb0ELb1ELb0ELb0ELb0ELb0ELb0ELi2ELi4ELi4ELi4ELb0EEENS1_21CollectiveEpilogueBwdISA_SB_SD_Li256ELb0ELb0ELi2EEENS1_25SingleTileBwdLPTSchedulerILb0ELi128ELb0EEEEEEEEEvNT_6ParamsE$_ZN4cute8gmem_ptrIPKfECI1NS_12iter_adaptorIS2_S3_EEES2_)
$_ZN7cutlass13device_kernelIN5flash19enable_sm80_to_sm89INS1_16FlashAttnBwdSm80INS1_25CollectiveMainloopBwdSm80ILi2ELi2EN4cute5tupleIJNS5_1CILi128EEES8_NS7_ILi64EEEEEENS_10bfloat16_tEfNS_4arch4Sm80ELb1ELb0ELb1ELb0ELb0ELb0ELb0ELb0ELi2ELi4ELi4ELi4ELb0EEENS1_21CollectiveEpilogueBwdISA_SB_SD_Li256ELb0ELb0ELi2EEENS1_25SingleTileBwdLPTSchedulerILb0ELi128ELb0EEEEEEEEEvNT_6ParamsE$_ZN4cute8gmem_ptrIPKfECI1NS_12iter_adaptorIS2_S3_EEES2_:
[----:B------:R-:W-:Y:S02]  /*c020*/  MOV R10, 0xc040 ;  /* 0x0000c040000a7802 */ /* 0x000fe40000000f00 */
[----:B------:R-:W-:Y:S05]  /*c030*/  CALL.REL.NOINC `($_ZN7cutlass13device_kernelIN5flash19enable_sm80_to_sm89INS1_16FlashAttnBwdSm80INS1_25CollectiveMainloopBwdSm80ILi2ELi2EN4cute5tupleIJNS5_1CILi128EEES8_NS7_ILi64EEEEEENS_10bfloat16_tEfNS_4arch4Sm80ELb1ELb0ELb1ELb0ELb0ELb0ELb0ELb0ELi2ELi4ELi4ELi4ELb0EEENS1_21CollectiveEpilogueBwdISA_SB_SD_Li256ELb0ELb0ELi2EEENS1_25SingleTileBwdLPTSchedulerILb0ELi128ELb0EEEEEEEEEvNT_6ParamsE$_ZN4cute12iter_adaptorIPKfNS_8gmem_ptrIS2_EEEC2ES2_) ;  /* 0xffffa99000007944 */ /* 0x000fea0003c3ffff */
[----:B------:R-:W-:-:S04]  /*c040*/  MOV R9, 0x0 ;  /* 0x0000000000097802 */ /* 0x000fc80000000f00 */
[----:B------:R-:W-:Y:S05]  /*c050*/  RET.REL.NODEC R8 `(_ZN7cutlass13device_kernelIN5flash19enable_sm80_to_sm89INS1_16FlashAttnBwdSm80INS1_25CollectiveMainloopBwdSm80ILi2ELi2EN4cute5tupleIJNS5_1CILi128EEES8_NS7_ILi64EEEEEENS_10bfloat16_tEfNS_4arch4Sm80ELb1ELb0ELb1ELb0ELb0ELb0ELb0ELb0ELi2ELi4ELi4ELi4ELb0EEENS1_21CollectiveEpilogueBwdISA_SB_SD_Li256ELb0ELb0ELi2EEENS1_25SingleTileBwdLPTSchedulerILb0ELi128ELb0EEEEEEEEEvNT_6ParamsE) ;  /* 0xffff3fa008007950 */ /* 0x000fea0003c3ffff */
        .type           $_ZN7cutlass13device_kernelIN5flash19enable_sm80_to_sm89INS1_16FlashAttnBwdSm80INS1_25CollectiveMainloopBwdSm80ILi2ELi2EN4cute5tupleIJNS5_1CILi128EEES8_NS7_ILi64EEEEEENS_10bfloat16_tEfNS_4arch4Sm80ELb1ELb0ELb1ELb0ELb0ELb0ELb0ELb0ELi2ELi4ELi4ELi4ELb0EEENS1_21CollectiveEpilogueBwdISA_SB_SD_Li256ELb0ELb0ELi2EEENS1_25SingleTileBwdLPTSchedulerILb0ELi128ELb0EEEEEEEEEvNT_6ParamsE$_ZN4cute8gmem_ptrIPfECI1NS_12iter_adaptorIS1_S2_EEES1_,@function
        .size           $_ZN7cutlass13device_kernelIN5flash19enable_sm80_to_sm89INS1_16FlashAttnBwdSm80INS1_25CollectiveMainloopBwdSm80ILi2ELi2EN4cute5tupleIJNS5_1CILi128EEES8_NS7_ILi64EEEEEENS_10bfloat16_tEfNS_4arch4Sm80ELb1ELb0ELb1ELb0ELb0ELb0ELb0ELb0ELi2ELi4ELi4ELi4ELb0EEENS1_21CollectiveEpilogueBwdISA_SB_SD_Li256ELb0ELb0ELi2EEENS1_25SingleTileBwdLPTSchedulerILb0ELi128ELb0EEEEEEEEEvNT_6ParamsE$_ZN4cute8gmem_ptrIPfECI1NS_12iter_adaptorIS1_S2_EEES1_,($_ZN7cutlass13device_kernelIN5flash19enable_sm80_to_sm89INS1_16FlashAttnBwdSm80INS1_25CollectiveMainloopBwdSm80ILi2ELi2EN4cute5tupleIJNS5_1CILi128EEES8_NS7_ILi64EEEEEENS_10bfloat16_tEfNS_4arch4Sm80ELb1ELb0ELb1ELb0ELb0ELb0ELb0ELb0ELi2ELi4ELi4ELi4ELb0EEENS1_21CollectiveEpilogueBwdISA_SB_SD_Li256ELb0ELb0ELi2EEENS1_25SingleTileBwdLPTSchedulerILb0ELi128ELb0EEEEEEEEEvNT_6ParamsE$_ZN4cute8smem_ptrIPN7cutlass10bfloat16_tEECI1NS_12iter_adaptorIS3_S4_EEES3_ - $_ZN7cutlass13device_kernelIN5flash19enable_sm80_to_sm89INS1_16FlashAttnBwdSm80INS1_25CollectiveMainloopBwdSm80ILi2ELi2EN4cute5tupleIJNS5_1CILi128EEES8_NS7_ILi64EEEEEENS_10bfloat16_tEfNS_4arch4Sm80ELb1ELb0ELb1ELb0ELb0ELb0ELb0ELb0ELi2ELi4ELi4ELi4ELb0EEENS1_21CollectiveEpilogueBwdISA_SB_SD_Li256ELb0ELb0ELi2EEENS1_25SingleTileBwdLPTSchedulerILb0ELi128ELb0EEEEEEEEEvNT_6ParamsE$_ZN4cute8gmem_ptrIPfECI1NS_12iter_adaptorIS1_S2_EEES1_)
$_ZN7cutlass13device_kernelIN5flash19enable_sm80_to_sm89INS1_16FlashAttnBwdSm80INS1_25CollectiveMainloopBwdSm80ILi2ELi2EN4cute5tupleIJNS5_1CILi128EEES8_NS7_ILi64EEEEEENS_10bfloat16_tEfNS_4arch4Sm80ELb1ELb0ELb1ELb0ELb0ELb0ELb0ELb0ELi2ELi4ELi4ELi4ELb0EEENS1_21CollectiveEpilogueBwdISA_SB_SD_Li256ELb0ELb0ELi2EEENS1_25SingleTileBwdLPTSchedulerILb0ELi128ELb0EEEEEEEEEvNT_6ParamsE$_ZN4cute8gmem_ptrIPfECI1NS_12iter_adaptorIS1_S2_EEES1_:
[----:B------:R-:W-:Y:S02]  /*c060*/  MOV R4, 0xc080 ;  /* 0x0000c08000047802 */ /* 0x000fe40000000f00 */
[----:B------:R-:W-:Y:S05]  /*c070*/  CALL.REL.NOINC `($_ZN7cutlass13device_kernelIN5flash19enable_sm80_to_sm89INS1_16FlashAttnBwdSm80INS1_25CollectiveMainloopBwdSm80ILi2ELi2EN4cute5tupleIJNS5_1CILi128EEES8_NS7_ILi64EEEEEENS_10bfloat16_tEfNS_4arch4Sm80ELb1ELb0ELb1ELb0ELb0ELb0ELb0ELb0ELi2ELi4ELi4ELi4ELb0EEENS1_21CollectiveEpilogueBwdISA_SB_SD_Li256ELb0ELb0ELi2EEENS1_25SingleTileBwdLPTSchedulerILb0ELi128ELb0EEEEEEEEEvNT_6ParamsE$_ZN4cute12iter_adaptorIPfNS_8gmem_ptrIS1_EEEC2ES1_) ;  /* 0xffffaa1000007944 */ /* 0x000fea0003c3ffff */
[----:B------:R-:W-:-:S04]  /*c080*/  MOV R9, 0x0 ;  /* 0x0000000000097802 */ /* 0x000fc80000000f00 */
[----:B------:R-:W-:Y:S05]  /*c090*/  RET.REL.NODEC R8 `(_ZN7cutlass13device_kernelIN5flash19enable_sm80_to_sm89INS1_16FlashAttnBwdSm80INS1_25CollectiveMainloopBwdSm80ILi2ELi2EN4cute5tupleIJNS5_1CILi128EEES8_NS7_ILi64EEEEEENS_10bfloat16_tEfNS_4arch4Sm80ELb1ELb0ELb1ELb0ELb0ELb0ELb0ELb0ELi2ELi4ELi4ELi4ELb0EEENS1_21CollectiveEpilogueBwdISA_SB_SD_Li256ELb0ELb0ELi2EEENS1_25SingleTileBwdLPTSchedulerILb0ELi128ELb0EEEEEEEEEvNT_6ParamsE) ;  /* 0xffff3f6008007950 */ /* 0x000fea0003c3ffff */
        .type           $_ZN7cutlass13device_kernelIN5flash19enable_sm80_to_sm89INS1_16FlashAttnBwdSm80INS1_25CollectiveMainloopBwdSm80ILi2ELi2EN4cute5tupleIJNS5_1CILi128EEES8_NS7_ILi64EEEEEENS_10bfloat16_tEfNS_4arch4Sm80ELb1ELb0ELb1ELb0ELb0ELb0ELb0ELb0ELi2ELi4ELi4ELi4ELb0EEENS1_21CollectiveEpilogueBwdISA_SB_SD_Li256ELb0ELb0ELi2EEENS1_25SingleTileBwdLPTSchedulerILb0ELi128ELb0EEEEEEEEEvNT_6ParamsE$_ZN4cute8smem_ptrIPN7cutlass10bfloat16_tEECI1NS_12iter_adaptorIS3_S4_EEES3_,@function
        .size           $_ZN7cutlass13device_kernelIN5flash19enable_sm80_to_sm89INS1_16FlashAttnBwdSm80INS1_25CollectiveMainloopBwdSm80ILi2ELi2EN4cute5tupleIJNS5_1CILi128EEES8_NS7_ILi64EEEEEENS_10bfloat16_tEfNS_4arch4Sm80ELb1ELb0ELb1ELb0ELb0ELb0ELb0ELb0ELi2ELi4ELi4ELi4ELb0EEENS1_21CollectiveEpilogueBwdISA_SB_SD_Li256ELb0ELb0ELi2EEENS1_25SingleTileBwdLPTSchedulerILb0ELi128ELb0EEEEEEEEEvNT_6ParamsE$_ZN4cute8smem_ptrIPN7cutlass10bfloat16_tEECI1NS_12iter_adaptorIS3_S4_EEES3_,($_ZN7cutlass13device_kernelIN5flash19enable_sm80_to_sm89INS1_16FlashAttnBwdSm80INS1_25CollectiveMainloopBwdSm80ILi2ELi2EN4cute5tupleIJNS5_1CILi128EEES8_NS7_ILi64EEEEEENS_10bfloat16_tEfNS_4arch4Sm80ELb1ELb0ELb1ELb0ELb0ELb0ELb0ELb0ELi2ELi4ELi4ELi4ELb0EEENS1_21CollectiveEpilogueBwdISA_SB_SD_Li256ELb0ELb0ELi2EEENS1_25SingleTileBwdLPTSchedulerILb0ELi128ELb0EEEEEEEEEvNT_6ParamsE$_ZN4cute8smem_ptrIPN7cutlass9uint128_tEECI1NS_12iter_adaptorIS3_S4_EEES3_ - $_ZN7cutlass13device_kernelIN5flash19enable_sm80_to_sm89INS1_16FlashAttnBwdSm80INS1_25CollectiveMainloopBwdSm80ILi2ELi2EN4cute5tupleIJNS5_1CILi128EEES8_NS7_ILi64EEEEEENS_10bfloat16_tEfNS_4arch4Sm80ELb1ELb0ELb1ELb0ELb0ELb0ELb0ELb0ELi2ELi4ELi4ELi4ELb0EEENS1_21CollectiveEpilogueBwdISA_SB_SD_Li256ELb0ELb0ELi2EEENS1_25SingleTileBwdLPTSchedulerILb0ELi128ELb0EEEEEEEEEvNT_6ParamsE$_ZN4cute8smem_ptrIPN7cutlass10bfloat16_tEECI1NS_12iter_adaptorIS3_S4_EEES3_)
$_ZN7cutlass13device_kernelIN5flash19enable_sm80_to_sm89INS1_16FlashAttnBwdSm80INS1_25CollectiveMainloopBwdSm80ILi2ELi2EN4cute5tupleIJNS5_1CILi128EEES8_NS7_ILi64EEEEEENS_10bfloat16_tEfNS_4arch4Sm80ELb1ELb0ELb1ELb0ELb0ELb0ELb0ELb0ELi2ELi4ELi4ELi4ELb0EEENS1_21CollectiveEpilogueBwdISA_SB_SD_Li256ELb0ELb0ELi2EEENS1_25SingleTileBwdLPTSchedulerILb0ELi128ELb0EEEEEEEEEvNT_6ParamsE$_ZN4cute8smem_ptrIPN7cutlass10bfloat16_tEECI1NS_12iter_adaptorIS3_S4_EEES3_:
[----:B------:R-:W-:Y:S02]  /*c0a0*/  MOV R10, 0xc0c0 ;  /* 0x0000c0c0000a7802 */ /* 0x000fe40000000f00 */
[----:B------:R-:W-:Y:S05]  /*c0b0*/  CALL.REL.NOINC `($_ZN7cutlass13device_kernelIN5flash19enable_sm80_to_sm89INS1_16FlashAttnBwdSm80INS1_25CollectiveMainloopBwdSm80ILi2ELi2EN4cute5tupleIJNS5_1CILi128EEES8_NS7_ILi64EEEEEENS_10bfloat16_tEfNS_4arch4Sm80ELb1ELb0ELb1ELb0ELb0ELb0ELb0ELb0ELi2ELi4ELi4ELi4ELb0EEENS1_21CollectiveEpilogueBwdISA_SB_SD_Li256ELb0ELb0ELi2EEENS1_25SingleTileBwdLPTSchedulerILb0ELi128ELb0EEEEEEEEEvNT_6ParamsE$_ZN4cute12iter_adaptorIPN7cutlass10bfloat16_tENS_8smem_ptrIS3_EEEC2ES3_) ;  /* 0xffffa95000007944 */ /* 0x000fea0003c3ffff */
[----:B------:R-:W-:-:S04]  /*c0c0*/  MOV R9, 0x0 ;  /* 0x0000000000097802 */ /* 0x000fc80000000f00 */
[----:B------:R-:W-:Y:S05]  /*c0d0*/  RET.REL.NODEC R8 `(_ZN7cutlass13device_kernelIN5flash19enable_sm80_to_sm89INS1_16FlashAttnBwdSm80INS1_25CollectiveMainloopBwdSm80ILi2ELi2EN4cute5tupleIJNS5_1CILi128EEES8_NS7_ILi64EEEEEENS_10bfloat16_tEfNS_4arch4Sm80ELb1ELb0ELb1ELb0ELb0ELb0ELb0ELb0ELi2ELi4ELi4ELi4ELb0EEENS1_21CollectiveEpilogueBwdISA_SB_SD_Li256ELb0ELb0ELi2EEENS1_25SingleTileBwdLPTSchedulerILb0ELi128ELb0EEEEEEEEEvNT_6ParamsE) ;  /* 0xffff3f2008007950 */ /* 0x000fea0003c3ffff */
        .type           $_ZN7cutlass13device_kernelIN5flash19enable_sm80_to_sm89INS1_16FlashAttnBwdSm80INS1_25CollectiveMainloopBwdSm80ILi2ELi2EN4cute5tupleIJNS5_1CILi128EEES8_NS7_ILi64EEEEEENS_10bfloat16_tEfNS_4arch4Sm80ELb1ELb0ELb1ELb0ELb0ELb0ELb0ELb0ELi2ELi4ELi4ELi4ELb0EEENS1_21CollectiveEpilogueBwdISA_SB_SD_Li256ELb0ELb0ELi2EEENS1_25SingleTileBwdLPTSchedulerILb0ELi128ELb0EEEEEEEEEvNT_6ParamsE$_ZN4cute8smem_ptrIPN7cutlass9uint128_tEECI1NS_12iter_adaptorIS3_S4_EEES3_,@function
        .size           $_ZN7cutlass13device_kernelIN5flash19enable_sm80_to_sm89INS1_16FlashAttnBwdSm80INS1_25CollectiveMainloopBwdSm80ILi2ELi2EN4cute5tupleIJNS5_1CILi128EEES8_NS7_ILi64EEEEEENS_10bfloat16_tEfNS_4arch4Sm80ELb1ELb0ELb1ELb0ELb0ELb0ELb0ELb0ELi2ELi4ELi4ELi4ELb0EEENS1_21CollectiveEpilogueBwdISA_SB_SD_Li256ELb0ELb0ELi2EEENS1_25SingleTileBwdLPTSchedulerILb0ELi128ELb0EEEEEEEEEvNT_6ParamsE$_ZN4cute8smem_ptrIPN7cutlass9uint128_tEECI1NS_12iter_adaptorIS3_S4_EEES3_,($_ZN7cutlass13device_kernelIN5flash19enable_sm80_to_sm89INS1_16FlashAttnBwdSm80INS1_25CollectiveMainloopBwdSm80ILi2ELi2EN4cute5tupleIJNS5_1CILi128EEES8_NS7_ILi64EEEEEENS_10bfloat16_tEfNS_4arch4Sm80ELb1ELb0ELb1ELb0ELb0ELb0ELb0ELb0ELi2ELi4ELi4ELi4ELb0EEENS1_21CollectiveEpilogueBwdISA_SB_SD_Li256ELb0ELb0ELi2EEENS1_25SingleTileBwdLPTSchedulerILb0ELi128ELb0EEEEEEEEEvNT_6ParamsE$_ZN4cute8smem_ptrIPfECI1NS_12iter_adaptorIS1_S2_EEES1_ - $_ZN7cutlass13device_kernelIN5flash19enable_sm80_to_sm89INS1_16FlashAttnBwdSm80INS1_25CollectiveMainloopBwdSm80ILi2ELi2EN4cute5tupleIJNS5_1CILi128EEES8_NS7_ILi64EEEEEENS_10bfloat16_tEfNS_4arch4Sm80ELb1ELb0ELb1ELb0ELb0ELb0ELb0ELb0ELi2ELi4ELi4ELi4ELb0EEENS1_21CollectiveEpilogueBwdISA_SB_SD_Li256ELb0ELb0ELi2EEENS1_25SingleTileBwdLPTSchedulerILb0ELi128ELb0EEEEEEEEEvNT_6ParamsE$_ZN4cute8smem_ptrIPN7cutlass9uint128_tEECI1NS_12iter_adaptorIS3_S4_EEES3_)
$_ZN7cutlass13device_kernelIN5flash19enable_sm80_to_sm89INS1_16FlashAttnBwdSm80INS1_25CollectiveMainloopBwdSm80ILi2ELi2EN4cute5tupleIJNS5_1CILi128EEES8_NS7_ILi64EEEEEENS_10bfloat16_tEfNS_4arch4Sm80ELb1ELb0ELb1ELb0ELb0ELb0ELb0ELb0ELi2ELi4ELi4ELi4ELb0EEENS1_21CollectiveEpilogueBwdISA_SB_SD_Li256ELb0ELb0ELi2EEENS1_25SingleTileBwdLPTSchedulerILb0ELi128ELb0EEEEEEEEEvNT_6ParamsE$_ZN4cute8smem_ptrIPN7cutlass9uint128_tEECI1NS_12iter_adaptorIS3_S4_EEES3_:
[----:B------:R-:W-:Y:S02]  /*c0e0*/  MOV R8, 0xc100 ;  /* 0x0000c10000087802 */ /* 0x000fe40000000f00 */
[----:B------:R-:W-:Y:S05]  /*c0f0*/  CALL.REL.NOINC `($_ZN7cutlass13device_kernelIN5flash19enable_sm80_to_sm89INS1_16FlashAttnBwdSm80INS1_25CollectiveMainloopBwdSm80ILi2ELi2EN4cute5tupleIJNS5_1CILi128EEES8_NS7_ILi64EEEEEENS_10bfloat16_tEfNS_4arch4Sm80ELb1ELb0ELb1ELb0ELb0ELb0ELb0ELb0ELi2ELi4ELi4ELi4ELb0EEENS1_21CollectiveEpilogueBwdISA_SB_SD_Li256ELb0ELb0ELi2EEENS1_25SingleTileBwdLPTSchedulerILb0ELi128ELb0EEEEEEEEEvNT_6ParamsE$_ZN4cute12iter_adaptorIPN7cutlass9uint128_tENS_8smem_ptrIS3_EEEC2ES3_) ;  /* 0xffffa95000007944 */ /* 0x000fea0003c3ffff */
[----:B------:R-:W-:-:S04]  /*c100*/  MOV R7, 0x0 ;  /* 0x0000000000077802 */ /* 0x000fc80000000f00 */
[----:B------:R-:W-:Y:S05]  /*c110*/  RET.REL.NODEC R6 `(_ZN7cutlass13device_kernelIN5flash19enable_sm80_to_sm89INS1_16FlashAttnBwdSm80INS1_25CollectiveMainloopBwdSm80ILi2ELi2EN4cute5tupleIJNS5_1CILi128EEES8_NS7_ILi64EEEEEENS_10bfloat16_tEfNS_4arch4Sm80ELb1ELb0ELb1ELb0ELb0ELb0ELb0ELb0ELi2ELi4ELi4ELi4ELb0EEENS1_21CollectiveEpilogueBwdISA_SB_SD_Li256ELb0ELb0ELi2EEENS1_25SingleTileBwdLPTSchedulerILb0ELi128ELb0EEEEEEEEEvNT_6ParamsE) ;  /* 0xffff3ee006007950 */ /* 0x000fea0003c3ffff */
        .type           $_ZN7cutlass13device_kernelIN5flash19enable_sm80_to_sm89INS1_16FlashAttnBwdSm80INS1_25CollectiveMainloopBwdSm80ILi2ELi2EN4cute5tupleIJNS5_1CILi128EEES8_NS7_ILi64EEEEEENS_10bfloat16_tEfNS_4arch4Sm80ELb1ELb0ELb1ELb0ELb0ELb0ELb0ELb0ELi2ELi4ELi4ELi4ELb0EEENS1_21CollectiveEpilogueBwdISA_SB_SD_Li256ELb0ELb0ELi2EEENS1_25SingleTileBwdLPTSchedulerILb0ELi128ELb0EEEEEEEEEvNT_6ParamsE$_ZN4cute8smem_ptrIPfECI1NS_12iter_adaptorIS1_S2_EEES1_,@function
        .size           $_ZN7cutlass13device_kernelIN5flash19enable_sm80_to_sm89INS1_16FlashAttnBwdSm80INS1_25CollectiveMainloopBwdSm80ILi2ELi2EN4cute5tupleIJNS5_1CILi128EEES8_NS7_ILi64EEEEEENS_10bfloat16_tEfNS_4arch4Sm80ELb1ELb0ELb1ELb0ELb0ELb0ELb0ELb0ELi2ELi4ELi4ELi4ELb0EEENS1_21CollectiveEpilogueBwdISA_SB_SD_Li256ELb0ELb0ELi2EEENS1_25SingleTileBwdLPTSchedulerILb0ELi128ELb0EEEEEEEEEvNT_6ParamsE$_ZN4cute8smem_ptrIPfECI1NS_12iter_adaptorIS1_S2_EEES1_,($_ZN7cutlass13device_kernelIN5flash19enable_sm80_to_sm89INS1_16FlashAttnBwdSm80INS1_25CollectiveMainloopBwdSm80ILi2ELi2EN4cute5tupleIJNS5_1CILi128EEES8_NS7_ILi64EEEEEENS_10bfloat16_tEfNS_4arch4Sm80ELb1ELb0ELb1ELb0ELb0ELb0ELb0ELb0ELi2ELi4ELi4ELi4ELb0EEENS1_21CollectiveEpilogueBwdISA_SB_SD_Li256ELb0ELb0ELi2EEENS1_25SingleTileBwdLPTSchedulerILb0ELi128ELb0EEEEEEEEEvNT_6ParamsE$_ZN4cute8smem_ptrIPjECI1NS_12iter_adaptorIS1_S2_EEES1_ - $_ZN7cutlass13device_kernelIN5flash19enable_sm80_to_sm89INS1_16FlashAttnBwdSm80INS1_25CollectiveMainloopBwdSm80ILi2ELi2EN4cute5tupleIJNS5_1CILi128EEES8_NS7_ILi64EEEEEENS_10bfloat16_tEfNS_4arch4Sm80ELb1ELb0ELb1ELb0ELb0ELb0ELb0ELb0ELi2ELi4ELi4ELi4ELb0EEENS1_21CollectiveEpilogueBwdISA_SB_SD_Li256ELb0ELb0ELi2EEENS1_25SingleTileBwdLPTSchedulerILb0ELi128ELb0EEEEEEEEEvNT_6ParamsE$_ZN4cute8smem_ptrIPfECI1NS_12iter_adaptorIS1_S2_EEES1_)
$_ZN7cutlass13device_kernelIN5flash19enable_sm80_to_sm89INS1_16FlashAttnBwdSm80INS1_25CollectiveMainloopBwdSm80ILi2ELi2EN4cute5tupleIJNS5_1CILi128EEES8_NS7_ILi64EEEEEENS_10bfloat16_tEfNS_4arch4Sm80ELb1ELb0ELb1ELb0ELb0ELb0ELb0ELb0ELi2ELi4ELi4ELi4ELb0EEENS1_21CollectiveEpilogueBwdISA_SB_SD_Li256ELb0ELb0ELi2EEENS1_25SingleTileBwdLPTSchedulerILb0ELi128ELb0EEEEEEEEEvNT_6ParamsE$_ZN4cute8smem_ptrIPfECI1NS_12iter_adaptorIS1_S2_EEES1_:
[----:B------:R-:W-:Y:S02]  /*c120*/  MOV R10, 0xc140 ;  /* 0x0000c140000a7802 */ /* 0x000fe40000000f00 */
[----:B------:R-:W-:Y:S05]  /*c130*/  CALL.REL.NOINC `($_ZN7cutlass13device_kernelIN5flash19enable_sm80_to_sm89INS1_16FlashAttnBwdSm80INS1_25CollectiveMainloopBwdSm80ILi2ELi2EN4cute5tupleIJNS5_1CILi128EEES8_NS7_ILi64EEEEEENS_10bfloat16_tEfNS_4arch4Sm80ELb1ELb0ELb1ELb0ELb0ELb0ELb0ELb0ELi2ELi4ELi4ELi4ELb0EEENS1_21CollectiveEpilogueBwdISA_SB_SD_Li256ELb0ELb0ELi2EEENS1_25SingleTileBwdLPTSchedulerILb0ELi128ELb0EEEEEEEEEvNT_6ParamsE$_ZN4cute12iter_adaptorIPfNS_8smem_ptrIS1_EEEC2ES1_) ;  /* 0xffffa99000007944 */ /* 0x000fea0003c3ffff */
[----:B------:R-:W-:-:S04]  /*c140*/  MOV R9, 0x0 ;  /* 0x0000000000097802 */ /* 0x000fc80000000f00 */
[----:B------:R-:W-:Y:S05]  /*c150*/  RET.REL.NODEC R8 `(_ZN7cutlass13device_kernelIN5flash19enable_sm80_to_sm89INS1_16FlashAttnBwdSm80INS1_25CollectiveMainloopBwdSm80ILi2ELi2EN4cute5tupleIJNS5_1CILi128EEES8_NS7_ILi64EEEEEENS_10bfloat16_tEfNS_4arch4Sm80ELb1ELb0ELb1ELb0ELb0ELb0ELb0ELb0ELi2ELi4ELi4ELi4ELb0EEENS1_21CollectiveEpilogueBwdISA_SB_SD_Li256ELb0ELb0ELi2EEENS1_25SingleTileBwdLPTSchedulerILb0ELi128ELb0EEEEEEEEEvNT_6ParamsE) ;  /* 0xffff3ea008007950 */ /* 0x000fea0003c3ffff */
        .type           $_ZN7cutlass13device_kernelIN5flash19enable_sm80_to_sm89INS1_16FlashAttnBwdSm80INS1_25CollectiveMainloopBwdSm80ILi2ELi2EN4cute5tupleIJNS5_1CILi128EEES8_NS7_ILi64EEEEEENS_10bfloat16_tEfNS_4arch4Sm80ELb1ELb0ELb1ELb0ELb0ELb0ELb0ELb0ELi2ELi4ELi4ELi4ELb0EEENS1_21CollectiveEpilogueBwdISA_SB_SD_Li256ELb0ELb0ELi2EEENS1_25SingleTileBwdLPTSchedulerILb0ELi128ELb0EEEEEEEEEvNT_6ParamsE$_ZN4cute8smem_ptrIPjECI1NS_12iter_adaptorIS1_S2_EEES1_,@function
        .size           $_ZN7cutlass13device_kernelIN5flash19enable_sm80_to_sm89INS1_16FlashAttnBwdSm80INS1_25CollectiveMainloopBwdSm80ILi2ELi2EN4cute5tupleIJNS5_1CILi128EEES8_NS7_ILi64EEEEEENS_10bfloat16_tEfNS_4arch4Sm80ELb1ELb0ELb1ELb0ELb0ELb0ELb0ELb0ELi2ELi4ELi4ELi4ELb0EEENS1_21CollectiveEpilogueBwdISA_SB_SD_Li256ELb0ELb0ELi2EEENS1_25SingleTileBwdLPTSchedulerILb0ELi128ELb0EEEEEEEEEvNT_6ParamsE$_ZN4cute8smem_ptrIPjECI1NS_12iter_adaptorIS1_S2_EEES1_,($_ZN7cutlass13device_kernelIN5flash19enable_sm80_to_sm89INS1_16FlashAttnBwdSm80INS1_25CollectiveMainloopBwdSm80ILi2ELi2EN4cute5tupleIJNS5_1CILi128EEES8_NS7_ILi64EEEEEENS_10bfloat16_tEfNS_4arch4Sm80ELb1ELb0ELb1ELb0ELb0ELb0ELb0ELb0ELi2ELi4ELi4ELi4ELb0EEENS1_21CollectiveEpilogueBwdISA_SB_SD_Li256ELb0ELb0ELi2EEENS1_25SingleTileBwdLPTSchedulerILb0ELi128ELb0EEEEEEEEEvNT_6ParamsE$_ZN73_INTERNAL_24fd9406_37_flash_bwd_hdim64_bf16_softcap_sm80_cu_3fbc093a_291814__viaddmin_s32Eiii - $_ZN7cutlass13device_kernelIN5flash19enable_sm80_to_sm89INS1_16FlashAttnBwdSm80INS1_25CollectiveMainloopBwdSm80ILi2ELi2EN4cute5tupleIJNS5_1CILi128EEES8_NS7_ILi64EEEEEENS_10bfloat16_tEfNS_4arch4Sm80ELb1ELb0ELb1ELb0ELb0ELb0ELb0ELb0ELi2ELi4ELi4ELi4ELb0EEENS1_21CollectiveEpilogueBwdISA_SB_SD_Li256ELb0ELb0ELi2EEENS1_25SingleTileBwdLPTSchedulerILb0ELi128ELb0EEEEEEEEEvNT_6ParamsE$_ZN4cute8smem_ptrIPjECI1NS_12iter_adaptorIS1_S2_EEES1_)
$_ZN7cutlass13device_kernelIN5flash19enable_sm80_to_sm89INS1_16FlashAttnBwdSm80INS1_25CollectiveMainloopBwdSm80ILi2ELi2EN4cute5tupleIJNS5_1CILi128EEES8_NS7_ILi64EEEEEENS_10bfloat16_tEfNS_4arch4Sm80ELb1ELb0ELb1ELb0ELb0ELb0ELb0ELb0ELi2ELi4ELi4ELi4ELb0EEENS1_21CollectiveEpilogueBwdISA_SB_SD_Li256ELb0ELb0ELi2EEENS1_25SingleTileBwdLPTSchedulerILb0ELi128ELb0EEEEEEEEEvNT_6ParamsE$_ZN4cute8smem_ptrIPjECI1NS_12iter_adaptorIS1_S2_EEES1_:
[----:B------:R-:W-:Y:S02]  /*c160*/  MOV R10, 0xc180 ;  /* 0x0000c180000a7802 */ /* 0x000fe40000000f00 */
[----:B------:R-:W-:Y:S05]  /*c170*/  CALL.REL.NOINC `($_ZN7cutlass13device_kernelIN5flash19enable_sm80_to_sm89INS1_16FlashAttnBwdSm80INS1_25CollectiveMainloopBwdSm80ILi2ELi2EN4cute5tupleIJNS5_1CILi128EEES8_NS7_ILi64EEEEEENS_10bfloat16_tEfNS_4arch4Sm80ELb1ELb0ELb1ELb0ELb0ELb0ELb0ELb0ELi2ELi4ELi4ELi4ELb0EEENS1_21CollectiveEpilogueBwdISA_SB_SD_Li256ELb0ELb0ELi2EEENS1_25SingleTileBwdLPTSchedulerILb0ELi128ELb0EEEEEEEEEvNT_6ParamsE$_ZN4cute12iter_adaptorIPjNS_8smem_ptrIS1_EEEC2ES1_) ;  /* 0xffffa99000007944 */ /* 0x000fea0003c3ffff */
[----:B------:R-:W-:-:S04]  /*c180*/  MOV R9, 0x0 ;  /* 0x0000000000097802 */ /* 0x000fc80000000f00 */
[----:B------:R-:W-:Y:S05]  /*c190*/  RET.REL.NODEC R8 `(_ZN7cutlass13device_kernelIN5flash19enable_sm80_to_sm89INS1_16FlashAttnBwdSm80INS1_25CollectiveMainloopBwdSm80ILi2ELi2EN4cute5tupleIJNS5_1CILi128EEES8_NS7_ILi64EEEEEENS_10bfloat16_tEfNS_4arch4Sm80ELb1ELb0ELb1ELb0ELb0ELb0ELb0ELb0ELi2ELi4ELi4ELi4ELb0EEENS1_21CollectiveEpilogueBwdISA_SB_SD_Li256ELb0ELb0ELi2EEENS1_25SingleTileBwdLPTSchedulerILb0ELi128ELb0EEEEEEEEEvNT_6ParamsE) ;  /* 0xffff3e6008007950 */ /* 0x000fea0003c3ffff */
        .type           $_ZN7cutlass13device_kernelIN5flash19enable_sm80_to_sm89INS1_16FlashAttnBwdSm80INS1_25CollectiveMainloopBwdSm80ILi2ELi2EN4cute5tupleIJNS5_1CILi128EEES8_NS7_ILi64EEEEEENS_10bfloat16_tEfNS_4arch4Sm80ELb1ELb0ELb1ELb0ELb0ELb0ELb0ELb0ELi2ELi4ELi4ELi4ELb0EEENS1_21CollectiveEpilogueBwdISA_SB_SD_Li256ELb0ELb0ELi2EEENS1_25SingleTileBwdLPTSchedulerILb0ELi128ELb0EEEEEEEEEvNT_6ParamsE$_ZN73_INTERNAL_24fd9406_37_flash_bwd_hdim64_bf16_softcap_sm80_cu_3fbc093a_291814__viaddmin_s32Eiii,@function
        .size           $_ZN7cutlass13device_kernelIN5flash19enable_sm80_to_sm89INS1_16FlashAttnBwdSm80INS1_25CollectiveMainloopBwdSm80ILi2ELi2EN4cute5tupleIJNS5_1CILi128EEES8_NS7_ILi64EEEEEENS_10bfloat16_tEfNS_4arch4Sm80ELb1ELb0ELb1ELb0ELb0ELb0ELb0ELb0ELi2ELi4ELi4ELi4ELb0EEENS1_21CollectiveEpilogueBwdISA_SB_SD_Li256ELb0ELb0ELi2EEENS1_25SingleTileBwdLPTSchedulerILb0ELi128ELb0EEEEEEEEEvNT_6ParamsE$_ZN73_INTERNAL_24fd9406_37_flash_bwd_hdim64_bf16_softcap_sm80_cu_3fbc093a_291814__viaddmin_s32Eiii,($_ZN7cutlass13device_kernelIN5flash19enable_sm80_to_sm89INS1_16FlashAttnBwdSm80INS1_25CollectiveMainloopBwdSm80ILi2ELi2EN4cute5tupleIJNS5_1CILi128EEES8_NS7_ILi64EEEEEENS_10bfloat16_tEfNS_4arch4Sm80ELb1ELb0ELb1ELb0ELb0ELb0ELb0ELb0ELi2ELi4ELi4ELi4ELb0EEENS1_21CollectiveEpilogueBwdISA_SB_SD_Li256ELb0ELb0ELi2EEENS1_25SingleTileBwdLPTSchedulerILb0ELi128ELb0EEEEEEEEEvNT_6ParamsE$_ZN73_INTERNAL_24fd9406_37_flash_bwd_hdim64_bf16_softcap_sm80_cu_3fbc093a_291824__cvta_generic_to_sharedEPKv - $_ZN7cutlass13device_kernelIN5flash19enable_sm80_to_sm89INS1_16FlashAttnBwdSm80INS1_25CollectiveMainloopBwdSm80ILi2ELi2EN4cute5tupleIJNS5_1CILi128EEES8_NS7_ILi64EEEEEENS_10bfloat16_tEfNS_4arch4Sm80ELb1ELb0ELb1ELb0ELb0ELb0ELb0ELb0ELi2ELi4ELi4ELi4ELb0EEENS1_21CollectiveEpilogueBwdISA_SB_SD_Li256ELb0ELb0ELi2EEENS1_25SingleTileBwdLPTSchedulerILb0ELi128ELb0EEEEEEEEEvNT_6ParamsE$_ZN73_INTERNAL_24fd9406_37_flash_bwd_hdim64_bf16_softcap_sm80_cu_3fbc093a_291814__viaddmin_s32Eiii)
$_ZN7cutlass13device_kernelIN5flash19enable_sm80_to_sm89INS1_16FlashAttnBwdSm80INS1_25CollectiveMainloopBwdSm80ILi2ELi2EN4cute5tupleIJNS5_1CILi128EEES8_NS7_ILi64EEEEEENS_10bfloat16_tEfNS_4arch4Sm80ELb1ELb0ELb1ELb0ELb0ELb0ELb0ELb0ELi2ELi4ELi4ELi4ELb0EEENS1_21CollectiveEpilogueBwdISA_SB_SD_Li256ELb0ELb0ELi2EEENS1_25SingleTileBwdLPTSchedulerILb0ELi128ELb0EEEEEEEEEvNT_6ParamsE$_ZN73_INTERNAL_24fd9406_37_flash_bwd_hdim64_bf16_softcap_sm80_cu_3fbc093a_291814__viaddmin_s32Eiii:
[----:B------:R-:W-:Y:S02]  /*c1a0*/  IADD3 R3, R3, R46, RZ ;  /* 0x0000002e03037210 */ /* 0x000fe40007ffe0ff */
[----:B------:R-:W-:Y:S02]  /*c1b0*/  MOV R6, 0xc1d0 ;  /* 0x0000c1d000067802 */ /* 0x000fe40000000f00 */
[----:B------:R-:W-:Y:S05]  /*c1c0*/  CALL.REL.NOINC `($_ZN7cutlass13device_kernelIN5flash19enable_sm80_to_sm89INS1_16FlashAttnBwdSm80INS1_25CollectiveMainloopBwdSm80ILi2ELi2EN4cute5tupleIJNS5_1CILi128EEES8_NS7_ILi64EEEEEENS_10bfloat16_tEfNS_4arch4Sm80ELb1ELb0ELb1ELb0ELb0ELb0ELb0ELb0ELi2ELi4ELi4ELi4ELb0EEENS1_21CollectiveEpilogueBwdISA_SB_SD_Li256ELb0ELb0ELi2EEENS1_25SingleTileBwdLPTSchedulerILb0ELi128ELb0EEEEEEEEEvNT_6ParamsE$min) ;  /* 0x0005bd4000007944 */ /* 0x000fea0003c00000 */
[----:B------:R-:W-:-:S04]  /*c1d0*/  MOV R3, 0x0 ;  /* 0x0000000000037802 */ /* 0x000fc80000000f00 */
[----:B------:R-:W-:Y:S05]  /*c1e0*/  RET.REL.NODEC R2 `(_ZN7cutlass13device_kernelIN5flash19enable_sm80_to_sm89INS1_16FlashAttnBwdSm80INS1_25CollectiveMainloopBwdSm80ILi2ELi2EN4cute5tupleIJNS5_1CILi128EEES8_NS7_ILi64EEEEEENS_10bfloat16_tEfNS_4arch4Sm80ELb1ELb0ELb1ELb0ELb0ELb0ELb0ELb0ELi2ELi4ELi4ELi4ELb0EEENS1_21CollectiveEpilogueBwdISA_SB_SD_Li256ELb0ELb0ELi2EEENS1_25SingleTileBwdLPTSchedulerILb0ELi128ELb0EEEEEEEEEvNT_6ParamsE) ;  /* 0xffff3e1002007950 */ /* 0x000fea0003c3ffff */
        .type           $_ZN7cutlass13device_kernelIN5flash19enable_sm80_to_sm89INS1_16FlashAttnBwdSm80INS1_25CollectiveMainloopBwdSm80ILi2ELi2EN4cute5tupleIJNS5_1CILi128EEES8_NS7_ILi64EEEEEENS_10bfloat16_tEfNS_4arch4Sm80ELb1ELb0ELb1ELb0ELb0ELb0ELb0ELb0ELi2ELi4ELi4ELi4ELb0EEENS1_21CollectiveEpilogueBwdISA_SB_SD_Li256ELb0ELb0ELi2EEENS1_25SingleTileBwdLPTSchedulerILb0ELi128ELb0EEEEEEEEEvNT_6ParamsE$_ZN73_INTERNAL_24fd9406_37_flash_bwd_hdim64_bf16_softcap_sm80_cu_3fbc093a_291824__cvta_generic_to_sharedEPKv,@function
        .size           $_ZN7cutlass13device_kernelIN5flash19enable_sm80_to_sm89INS1_16FlashAttnBwdSm80INS1_25CollectiveMainloopBwdSm80ILi2ELi2EN4cute5tupleIJNS5_1CILi128EEES8_NS7_ILi64EEEEEENS_10bfloat16_tEfNS_4arch4Sm80ELb1ELb0ELb1ELb0ELb0ELb0ELb0ELb0ELi2ELi4ELi4ELi4ELb0EEENS1_21CollectiveEpilogueBwdISA_SB_SD_Li256ELb0ELb0ELi2EEENS1_25SingleTileBwdLPTSchedulerILb0ELi128ELb0EEEEEEEEEvNT_6ParamsE$_ZN73_INTERNAL_24fd9406_37_flash_bwd_hdim64_bf16_softcap_sm80_cu_3fbc093a_291824__cvta_generic_to_sharedEPKv,($_ZN7cutlass13device_kernelIN5flash19enable_sm80_to_sm89INS1_16FlashAttnBwdSm80INS1_25CollectiveMainloopBwdSm80ILi2ELi2EN4cute5tupleIJNS5_1CILi128EEES8_NS7_ILi64EEEEEENS_10bfloat16_tEfNS_4arch4Sm80ELb1ELb0ELb1ELb0ELb0ELb0ELb0ELb0ELi2ELi4ELi4ELi4ELb0EEENS1_21CollectiveEpilogueBwdISA_SB_SD_Li256ELb0ELb0ELi2EEENS1_25SingleTileBwdLPTSchedulerILb0ELi128ELb0EEEEEEEEEvNT_6ParamsE$_ZN73_INTERNAL_24fd9406_37_flash_bwd_hdim64_bf16_softcap_sm80_cu_3fbc093a_29189atomicAddEPff - $_ZN7cutlass13device_kernelIN5flash19enable_sm80_to_sm89INS1_16FlashAttnBwdSm80INS1_25CollectiveMainloopBwdSm80ILi2ELi2EN4cute5tupleIJNS5_1CILi128EEES8_NS7_ILi64EEEEEENS_10bfloat16_tEfNS_4arch4Sm80ELb1ELb0ELb1ELb0ELb0ELb0ELb0ELb0ELi2ELi4ELi4ELi4ELb0EEENS1_21CollectiveEpilogueBwdISA_SB_SD_Li256ELb0ELb0ELi2EEENS1_25SingleTileBwdLPTSchedulerILb0ELi128ELb0EEEEEEEEEvNT_6ParamsE$_ZN73_INTERNAL_24fd9406_37_flash_bwd_hdim64_bf16_softcap_sm80_cu_3fbc093a_291824__cvta_generic_to_sharedEPKv)
$_ZN7cutlass13device_kernelIN5flash19enable_sm80_to_sm89INS1_16FlashAttnBwdSm80INS1_25CollectiveMainloopBwdSm80ILi2ELi2EN4cute5tupleIJNS5_1CILi128EEES8_NS7_ILi64EEEEEENS_10bfloat16_tEfNS_4arch4Sm80ELb1ELb0ELb1ELb0ELb0ELb0ELb0ELb0ELi2ELi4ELi4ELi4ELb0EEENS1_21CollectiveEpilogueBwdISA_SB_SD_Li256ELb0ELb0ELi2EEENS1_25SingleTileBwdLPTSchedulerILb0ELi128ELb0EEEEEEEEEvNT_6ParamsE$_ZN73_INTERNAL_24fd9406_37_flash_bwd_hdim64_bf16_softcap_sm80_cu_3fbc093a_291824__cvta_generic_to_sharedEPKv:
[----:B------:R-:W-:Y:S02]  /*c1f0*/  MOV R3, 0x0 ;  /* 0x0000000000037802 */ /* 0x000fe40000000f00 */
[----:B------:R-:W-:Y:S02]  /*c200*/  IADD3 R4, R4, -c[0x0][0x18], RZ ;  /* 0x8000060004047a10 */ /* 0x000fe40007ffe0ff */
[----:B------:R-:W-:Y:S05]  /*c210*/  RET.REL.NODEC R2 `(_ZN7cutlass13device_kernelIN5flash19enable_sm80_to_sm89INS1_16FlashAttnBwdSm80INS1_25CollectiveMainloopBwdSm80ILi2ELi2EN4cute5tupleIJNS5_1CILi128EEES8_NS7_ILi64EEEEEENS_10bfloat16_tEfNS_4arch4Sm80ELb1ELb0ELb1ELb0ELb0ELb0ELb0ELb0ELi2ELi4ELi4ELi4ELb0EEENS1_21CollectiveEpilogueBwdISA_SB_SD_Li256ELb0ELb0ELi2EEENS1_25SingleTileBwdLPTSchedulerILb0ELi128ELb0EEEEEEEEEvNT_6ParamsE) ;  /* 0xffff3de002007950 */ /* 0x000fea0003c3ffff */
        .type           $_ZN7cutlass13device_kernelIN5flash19enable_sm80_to_sm89INS1_16FlashAttnBwdSm80INS1_25CollectiveMainloopBwdSm80ILi2ELi2EN4cute5tupleIJNS5_1CILi128EEES8_NS7_ILi64EEEEEENS_10bfloat16_tEfNS_4arch4Sm80ELb1ELb0ELb1ELb0ELb0ELb0ELb0ELb0ELi2ELi4ELi4ELi4ELb0EEENS1_21CollectiveEpilogueBwdISA_SB_SD_Li256ELb0ELb0ELi2EEENS1_25SingleTileBwdLPTSchedulerILb0ELi128ELb0EEEEEEEEEvNT_6ParamsE$_ZN73_INTERNAL_24fd9406_37_flash_bwd_hdim64_bf16_softcap_sm80_cu_3fbc093a_29189atomicAddEPff,@function
        .size           $_ZN7cutlass13device_kernelIN5flash19enable_sm80_to_sm89INS1_16FlashAttnBwdSm80INS1_25CollectiveMainloopBwdSm80ILi2ELi2EN4cute5tupleIJNS5_1CILi128EEES8_NS7_ILi64EEEEEENS_10bfloat16_tEfNS_4arch4Sm80ELb1ELb0ELb1ELb0ELb0ELb0ELb0ELb0ELi2ELi4ELi4ELi4ELb0EEENS1_21CollectiveEpilogueBwdISA_SB_SD_Li256ELb0ELb0ELi2EEENS1_25SingleTileBwdLPTSchedulerILb0ELi128ELb0EEEEEEEEEvNT_6ParamsE$_ZN73_INTERNAL_24fd9406_37_flash_bwd_hdim64_bf16_softcap_sm80_cu_3fbc093a_29189atomicAddEPff,($_ZN7cutlass13device_kernelIN5flash19enable_sm80_to_sm89INS1_16FlashAttnBwdSm80INS1_25CollectiveMainloopBwdSm80ILi2ELi2EN4cute5tupleIJNS5_1CILi128EEES8_NS7_ILi64EEEEEENS_10bfloat16_tEfNS_4arch4Sm80ELb1ELb0ELb1ELb0ELb0ELb0ELb0ELb0ELi2ELi4ELi4ELi4ELb0EEENS1_21CollectiveEpilogueBwdISA_SB_SD_Li256ELb0ELb0ELi2EEENS1_25SingleTileBwdLPTSchedulerILb0ELi128ELb0EEEEEEEEEvNT_6ParamsE$_ZZN4cute12filter_tupleINS_5tupleIJNS1_IJNS_10UnderscoreENS_1CILi0EEEEEENS1_IJS4_S2_EEEEEENS1_IJNS1_IJNS1_IJNS3_ILi1EEES4_EEES4_EEENS1_IJNS1_IJS4_S4_EEEiEEEEEEZNS_5sliceIS7_SD_EEDaRKT_RKT0_EUlRKT_RKT0_E_EEDaSH_SK_OT1_ENKUlDpSN_E_clIJNS1_IJS9_EEENS1_IJiEEEEEEDaSU_ - $_ZN7cutlass13device_kernelIN5flash19enable_sm80_to_sm89INS1_16FlashAttnBwdSm80INS1_25CollectiveMainloopBwdSm80ILi2ELi2EN4cute5tupleIJNS5_1CILi128EEES8_NS7_ILi64EEEEEENS_10bfloat16_tEfNS_4arch4Sm80ELb1ELb0ELb1ELb0ELb0ELb0ELb0ELb0ELi2ELi4ELi4ELi4ELb0EEENS1_21CollectiveEpilogueBwdISA_SB_SD_Li256ELb0ELb0ELi2EEENS1_25SingleTileBwdLPTSchedulerILb0ELi128ELb0EEEEEEEEEvNT_6ParamsE$_ZN73_INTERNAL_24fd9406_37_flash_bwd_hdim64_bf16_softcap_sm80_cu_3fbc093a_29189atomicAddEPff)
$_ZN7cutlass13device_kernelIN5flash19enable_sm80_to_sm89INS1_16FlashAttnBwdSm80INS1_25CollectiveMainloopBwdSm80ILi2ELi2EN4cute5tupleIJNS5_1CILi128EEES8_NS7_ILi64EEEEEENS_10bfloat16_tEfNS_4arch4Sm80ELb1ELb0ELb1ELb0ELb0ELb0ELb0ELb0ELi2ELi4ELi4ELi4ELb0EEENS1_21CollectiveEpilogueBwdISA_SB_SD_Li256ELb0ELb0ELi2EEENS1_25SingleTileBwdLPTSchedulerILb0ELi128ELb0EEEEEEEEEvNT_6ParamsE$_ZN73_INTERNAL_24fd9406_37_flash_bwd_hdim64_bf16_softcap_sm80_cu_3fbc093a_29189atomicAddEPff:
[----:B------:R-:W-:Y:S01]  /*c220*/  BSSY B0, `(.L_x_2413) ;  /* 0x0000003000007945 */ /* 0x000fe20003800000 */
[----:B------:R-:W-:Y:S02]  /*c230*/  MOV R12, 0xc250 ;  /* 0x0000c250000c7802 */ /* 0x000fe40000000f00 */
[----:B------:R-:W-:Y:S05]  /*c240*/  CALL.REL.NOINC `($_ZN7cutlass13device_kernelIN5flash19enable_sm80_to_sm89INS1_16FlashAttnBwdSm80INS1_25CollectiveMainloopBwdSm80ILi2ELi2EN4cute5tupleIJNS5_1CILi128EEES8_NS7_ILi64EEEEEENS_10bfloat16_tEfNS_4arch4Sm80ELb1ELb0ELb1ELb0ELb0ELb0ELb0ELb0ELi2ELi4ELi4ELi4ELb0EEENS1_21CollectiveEpilogueBwdISA_SB_SD_Li256ELb0ELb0ELi2EEENS1_25SingleTileBwdLPTSchedulerILb0ELi128ELb0EEEEEEEEEvNT_6ParamsE$__fAtomicAdd) ;  /* 0x0005bb5000007944 */ /* 0x000fea0003c00000 */
[----:B------:R-:W-:Y:S05]  /*c250*/  BSYNC B0 ;  /* 0x0000000000007941 */ /* 0x000fea0003800000 */
.L_x_2413:
[----:B------:R-:W-:-:S04]  /*c260*/  MOV R11, 0x0 ;  /* 0x00000000000b7802 */ /* 0x000fc80000000f00 */
[----:B------:R-:W-:Y:S05]  /*c270*/  RET.REL.NODEC R10 `(_ZN7cutlass13device_kernelIN5flash19enable_sm80_to_sm89INS1_16FlashAttnBwdSm80INS1_25CollectiveMainloopBwdSm80ILi2ELi2EN4cute5tupleIJNS5_1CILi128EEES8_NS7_ILi64EEEEEENS_10bfloat16_tEfNS_4arch4Sm80ELb1ELb0ELb1ELb0ELb0ELb0ELb0ELb0ELi2ELi4ELi4ELi4ELb0EEENS1_21CollectiveEpilogueBwdISA_SB_SD_Li256ELb0ELb0ELi2EEENS1_25SingleTileBwdLPTSchedulerILb0ELi128ELb0EEEEEEEEEvNT_6ParamsE) ;  /* 0xffff3d800a007950 */ /* 0x000fea0003c3ffff */
        .type           $_ZN7cutlass13device_kernelIN5flash19enable_sm80_to_sm89INS1_16FlashAttnBwdSm80INS1_25CollectiveMainloopBwdSm80ILi2ELi2EN4cute5tupleIJNS5_1CILi128EEES8_NS7_ILi64EEEEEENS_10bfloat16_tEfNS_4arch4Sm80ELb1ELb0ELb1ELb0ELb0ELb0ELb0ELb0ELi2ELi4ELi4ELi4ELb0EEENS1_21CollectiveEpilogueBwdISA_SB_SD_Li256ELb0ELb0ELi2EEENS1_25SingleTileBwdLPTSchedulerILb0ELi128ELb0EEEEEEEEEvNT_6ParamsE$_ZZN4cute12filter_tupleINS_5tupleIJNS1_IJNS_10UnderscoreENS_1CILi0EEEEEENS1_IJS4_S2_EEEEEENS1_IJNS1_IJNS1_IJNS3_ILi1EEES4_EEES4_EEENS1_IJNS1_IJS4_S4_EEEiEEEEEEZNS_5sliceIS7_SD_EEDaRKT_RKT0_EUlRKT_RKT0_E_EEDaSH_SK_OT1_ENKUlDpSN_E_clIJNS1_IJS9_EEENS1_IJiEEEEEEDaSU_,@function
        .size           $_ZN7cutlass13device_kernelIN5flash19enable_sm80_to_sm89INS1_16FlashAttnBwdSm80INS1_25CollectiveMainloopBwdSm80ILi2ELi2EN4cute5tupleIJNS5_1CILi128EEES8_NS7_ILi64EEEEEENS_10bfloat16_tEfNS_4arch4Sm80ELb1ELb0ELb1ELb0ELb0ELb0ELb0ELb0ELi2ELi4ELi4ELi4ELb0EEENS1_21CollectiveEpilogueBwdISA_SB_SD_Li256ELb0ELb0ELi2EEENS1_25SingleTileBwdLPTSchedulerILb0ELi128ELb0EEEEEEEEEvNT_6ParamsE$_ZZN4cute12filter_tupleINS_5tupleIJNS1_IJNS_10UnderscoreENS_1CILi0EEEEEENS1_IJS4_S2_EEEEEENS1_IJNS1_IJNS1_IJNS3_ILi1EEES4_EEES4_EEENS1_IJNS1_IJS4_S4_EEEiEEEEEEZNS_5sliceIS7_SD_EEDaRKT_RKT0_EUlRKT_RKT0_E_EEDaSH_SK_OT1_ENKUlDpSN_E_clIJNS1_IJS9_EEENS1_IJiEEEEEEDaSU_,($_ZN7cutlass13device_kernelIN5flash19enable_sm80_to_sm89INS1_16FlashAttnBwdSm80INS1_25CollectiveMainloopBwdSm80ILi2ELi2EN4cute5tupleIJNS5_1CILi128EEES8_NS7_ILi64EEEEEENS_10bfloat16_tEfNS_4arch4Sm80ELb1ELb0ELb1ELb0ELb0ELb0ELb0ELb0ELi2ELi4ELi4ELi4ELb0EEENS1_21CollectiveEpilogueBwdISA_SB_SD_Li256ELb0ELb0ELi2EEENS1_25SingleTileBwdLPTSchedulerILb0ELi128ELb0EEEEEEEEEvNT_6ParamsE$_ZZN4cute12filter_tupleINS_5tupleIJNS1_IJNS_1CILi0EEENS1_IJNS2_ILi1EEENS2_ILi512EEEiEEEEEENS2_ILi4096EEENS1_IJiNS2_ILi8192EEEEEEEEEZNS_7flattenISB_EEDaRKT_EUlRKT_E_EEDaSF_OT0_ENKUlDpSI_E_clIJNS1_IJS3_S4_S5_iEEENS1_IJS8_EEESA_EEEDaSM_ - $_ZN7cutlass13device_kernelIN5flash19enable_sm80_to_sm89INS1_16FlashAttnBwdSm80INS1_25CollectiveMainloopBwdSm80ILi2ELi2EN4cute5tupleIJNS5_1CILi128EEES8_NS7_ILi64EEEEEENS_10bfloat16_tEfNS_4arch4Sm80ELb1ELb0ELb1ELb0ELb0ELb0ELb0ELb0ELi2ELi4ELi4ELi4ELb0EEENS1_21CollectiveEpilogueBwdISA_SB_SD_Li256ELb0ELb0ELi2EEENS1_25SingleTileBwdLPTSchedulerILb0ELi128ELb0EEEEEEEEEvNT_6ParamsE$_ZZN4cute12filter_tupleINS_5tupleIJNS1_IJNS_10UnderscoreENS_1CILi0EEEEEENS1_IJS4_S2_EEEEEENS1_IJNS1_IJNS1_IJNS3_ILi1EEES4_EEES4_EEENS1_IJNS1_IJS4_S4_EEEiEEEEEEZNS_5sliceIS7_SD_EEDaRKT_RKT0_EUlRKT_RKT0_E_EEDaSH_SK_OT1_ENKUlDpSN_E_clIJNS1_IJS9_EEENS1_IJiEEEEEEDaSU_)
$_ZN7cutlass13device_kernelIN5flash19enable_sm80_to_sm89INS1_16FlashAttnBwdSm80INS1_25CollectiveMainloopBwdSm80ILi2ELi2EN4cute5tupleIJNS5_1CILi128EEES8_NS7_ILi64EEEEEENS_10bfloat16_tEfNS_4arch4Sm80ELb1ELb0ELb1ELb0ELb0ELb0ELb0ELb0ELi2ELi4ELi4ELi4ELb0EEENS1_21CollectiveEpilogueBwdISA_SB_SD_Li256ELb0ELb0ELi2EEENS1_25SingleTileBwdLPTSchedulerILb0ELi128ELb0EEEEEEEEEvNT_6ParamsE$_ZZN4cute12filter_tupleINS_5tupleIJNS1_IJNS_10UnderscoreENS_1CILi0EEEEEENS1_IJS4_S2_EEEEEENS1_IJNS1_IJNS1_IJNS3_ILi1EEES4_EEES4_EEENS1_IJNS1_IJS4_S4_EEEiEEEEEEZNS_5sliceIS7_SD_EEDaRKT_RKT0_EUlRKT_RKT0_E_EEDaSH_SK_OT1_ENKUlDpSN_E_clIJNS1_IJS9_EEENS1_IJiEEEEEEDaSU_:
[----:B------:R-:W-:Y:S02]  /*c280*/  IADD3 R2, R1, 0x1680, RZ ;  /* 0x0000168001027810 */ /* 0x000fe40007ffe0ff */
[----:B------:R-:W-:Y:S02]  /*c290*/  MOV R6, 0xc2c0 ;  /* 0x0000c2c000067802 */ /* 0x000fe40000000f00 */
[----:B------:R-:W-:Y:S02]  /*c2a0*/  IADD3 R2, R2, c[0x0][0x20], RZ ;  /* 0x0000080002027a10 */ /* 0x000fe40007ffe0ff */
[----:B------:R-:W-:Y:S05]  /*c2b0*/  CALL.REL.NOINC `($_ZN7cutlass13device_kernelIN5flash19enable_sm80_to_sm89INS1_16FlashAttnBwdSm80INS1_25CollectiveMainloopBwdSm80ILi2ELi2EN4cute5tupleIJNS5_1CILi128EEES8_NS7_ILi64EEEEEENS_10bfloat16_tEfNS_4arch4Sm80ELb1ELb0ELb1ELb0ELb0ELb0ELb0ELb0ELi2ELi4ELi4ELi4ELb0EEENS1_21CollectiveEpilogueBwdISA_SB_SD_Li256ELb0ELb0ELi2EEENS1_25SingleTileBwdLPTSchedulerILb0ELi128ELb0EEEEEEEEEvNT_6ParamsE$_ZN4cute3eso3ESOILb1ELb0EJNS_5tupleIJNS_1CILi1EEENS3_ILi0EEEEEEiEEC2ERKS6_RKi) ;  /* 0xffffd57000007944 */ /* 0x000fea0003c3ffff */
[----:B-1----:R1:W5:Y:S01]  /*c2c0*/  LDL R3, [R1+0x1680] ;  /* 0x0016800001037983 */ /* 0x0023620000100800 */
[----:B------:R-:W-:-:S04]  /*c2d0*/  MOV R9, 0x0 ;  /* 0x0000000000097802 */ /* 0x000fc80000000f00 */
[----:B------:R-:W-:Y:S05]  /*c2e0*/  RET.REL.NODEC R8 `(_ZN7cutlass13device_kernelIN5flash19enable_sm80_to_sm89INS1_16FlashAttnBwdSm80INS1_25CollectiveMainloopBwdSm80ILi2ELi2EN4cute5tupleIJNS5_1CILi128EEES8_NS7_ILi64EEEEEENS_10bfloat16_tEfNS_4arch4Sm80ELb1ELb0ELb1ELb0ELb0ELb0ELb0ELb0ELi2ELi4ELi4ELi4ELb0EEENS1_21CollectiveEpilogueBwdISA_SB_SD_Li256ELb0ELb0ELi2EEENS1_25SingleTileBwdLPTSchedulerILb0ELi128ELb0EEEEEEEEEvNT_6ParamsE) ;  /* 0xffff3d1008007950 */ /* 0x000fea0003c3ffff */
        .type           $_ZN7cutlass13device_kernelIN5flash19enable_sm80_to_sm89INS1_16FlashAttnBwdSm80INS1_25CollectiveMainloopBwdSm80ILi2ELi2EN4cute5tupleIJNS5_1CILi128EEES8_NS7_ILi64EEEEEENS_10bfloat16_tEfNS_4arch4Sm80ELb1ELb0ELb1ELb0ELb0ELb0ELb0ELb0ELi2ELi4ELi4ELi4ELb0EEENS1_21CollectiveEpilogueBwdISA_SB_SD_Li256ELb0ELb0ELi2EEENS1_25SingleTileBwdLPTSchedulerILb0ELi128ELb0EEEEEEEEEvNT_6ParamsE$_ZZN4cute12filter_tupleINS_5tupleIJNS1_IJNS_1CILi0EEENS1_IJNS2_ILi1EEENS2_ILi512EEEiEEEEEENS2_ILi4096EEENS1_IJiNS2_ILi8192EEEEEEEEEZNS_7flattenISB_EEDaRKT_EUlRKT_E_EEDaSF_OT0_ENKUlDpSI_E_clIJNS1_IJS3_S4_S5_iEEENS1_IJS8_EEESA_EEEDaSM_,@function
        .size           $_ZN7cutlass13device_kernelIN5flash19enable_sm80_to_sm89INS1_16FlashAttnBwdSm80INS1_25CollectiveMainloopBwdSm80ILi2ELi2EN4cute5tupleIJNS5_1CILi128EEES8_NS7_ILi64EEEEEENS_10bfloat16_tEfNS_4arch4Sm80ELb1ELb0ELb1ELb0ELb0ELb0ELb0ELb0ELi2ELi4ELi4ELi4ELb0EEENS1_21CollectiveEpilogueBwdISA_SB_SD_Li256ELb0ELb0ELi2EEENS1_25SingleTileBwdLPTSchedulerILb0ELi128ELb0EEEEEEEEEvNT_6ParamsE$_ZZN4cute12filter_tupleINS_5tupleIJNS1_IJNS_1CILi0EEENS1_IJNS2_ILi1EEENS2_ILi512EEEiEEEEEENS2_ILi4096EEENS1_IJiNS2_ILi8192EEEEEEEEEZNS_7flattenISB_EEDaRKT_EUlRKT_E_EEDaSF_OT0_ENKUlDpSI_E_clIJNS1_IJS3_S4_S5_iEEENS1_IJS8_EEESA_EEEDaSM_,($_ZN7cutlass13device_kernelIN5flash19enable_sm80_to_sm89INS1_16FlashAttnBwdSm80INS1_25CollectiveMainloopBwdSm80ILi2ELi2EN4cute5tupleIJNS5_1CILi128EEES8_NS7_ILi64EEEEEENS_10bfloat16_tEfNS_4arch4Sm80ELb1ELb0ELb1ELb0ELb0ELb0ELb0ELb0ELi2ELi4ELi4ELi4ELb0EEENS1_21CollectiveEpilogueBwdISA_SB_SD_Li256ELb0ELb0ELi2EEENS1_25SingleTileBwdLPTSchedulerILb0ELi128ELb0EEEEEEEEEvNT_6ParamsE$_ZZN4cute12filter_tupleINS_5tupleIJNS1_IJiNS1_IJiNS_1CILi0EEEEEEEEENS1_IJNS_10UnderscoreENS1_IJS6_S6_EEEEEEEEES9_ZNS_4diceIS9_S9_EEDaRKT_RKT0_EUlRKT_RKT0_E_EEDaSD_SG_OT1_ENKUlDpSJ_E_clIJNS1_IJiiS3_EEENS1_IJEEEEEEDaSQ_ - $_ZN7cutlass13device_kernelIN5flash19enable_sm80_to_sm89INS1_16FlashAttnBwdSm80INS1_25CollectiveMainloopBwdSm80ILi2ELi2EN4cute5tupleIJNS5_1CILi128EEES8_NS7_ILi64EEEEEENS_10bfloat16_tEfNS_4arch4Sm80ELb1ELb0ELb1ELb0ELb0ELb0ELb0ELb0ELi2ELi4ELi4ELi4ELb0EEENS1_21CollectiveEpilogueBwdISA_SB_SD_Li256ELb0ELb0ELi2EEENS1_25SingleTileBwdLPTSchedulerILb0ELi128ELb0EEEEEEEEEvNT_6ParamsE$_ZZN4cute12filter_tupleINS_5tupleIJNS1_IJNS_1CILi0EEENS1_IJNS2_ILi1EEENS2_ILi512EEEiEEEEEENS2_ILi4096EEENS1_IJiNS2_ILi8192EEEEEEEEEZNS_7flattenISB_EEDaRKT_EUlRKT_E_EEDaSF_OT0_ENKUlDpSI_E_clIJNS1_IJS3_S4_S5_iEEENS1_IJS8_EEESA_EEEDaSM_)
$_ZN7cutlass13device_kernelIN5flash19enable_sm80_to_sm89INS1_16FlashAttnBwdSm80INS1_25CollectiveMainloopBwdSm80ILi2ELi2EN4cute5tupleIJNS5_1CILi128EEES8_NS7_ILi64EEEEEENS_10bfloat16_tEfNS_4arch4Sm80ELb1ELb0ELb1ELb0ELb0ELb0ELb0ELb0ELi2ELi4ELi4ELi4ELb0EEENS1_21CollectiveEpilogueBwdISA_SB_SD_Li256ELb0ELb0ELi2EEENS1_25SingleTileBwdLPTSchedulerILb0ELi128ELb0EEEEEEEEEvNT_6ParamsE$_ZZN4cute12filter_tupleINS_5tupleIJNS1_IJNS_1CILi0EEENS1_IJNS2_ILi1EEENS2_ILi512EEEiEEEEEENS2_ILi4096EEENS1_IJiNS2_ILi8192EEEEEEEEEZNS_7flattenISB_EEDaRKT_EUlRKT_E_EEDaSF_OT0_ENKUlDpSI_E_clIJNS1_IJS3_S4_S5_iEEENS1_IJS8_EEESA_EEEDaSM_:
[----:B------:R-:W-:Y:S02]  /*c2f0*/  IADD3 R3, R1, 0x1380, RZ ;  /* 0x0000138001037810 */ /* 0x000fe40007ffe0ff */
[----:B------:R-:W-:Y:S02]  /*c300*/  MOV R8, 0xc330 ;  /* 0x0000c33000087802 */ /* 0x000fe40000000f00 */
[----:B------:R-:W-:Y:S02]  /*c310*/  IADD3 R3, R3, c[0x0][0x20], RZ ;  /* 0x0000080003037a10 */ /* 0x000fe40007ffe0ff */
[----:B------:R-:W-:Y:S05]  /*c320*/  CALL.REL.NOINC `($_ZN7cutlass13device_kernelIN5flash19enable_sm80_to_sm89INS1_16FlashAttnBwdSm80INS1_25CollectiveMainloopBwdSm80ILi2ELi2EN4cute5tupleIJNS5_1CILi128EEES8_NS7_ILi64EEEEEENS_10bfloat16_tEfNS_4arch4Sm80ELb1ELb0ELb1ELb0ELb0ELb0ELb0ELb0ELi2ELi4ELi4ELi4ELb0EEENS1_21CollectiveEpilogueBwdISA_SB_SD_Li256ELb0ELb0ELi2EEENS1_25SingleTileBwdLPTSchedulerILb0ELi128ELb0EEEEEEEEEvNT_6ParamsE$_ZN4cute3eso3ESOILb1ELb0EJNS_1CILi0EEENS2_ILi1EEENS2_ILi512EEEiNS2_ILi4096EEEiNS2_ILi8192EEEEEC2ERKS3_RKS4_RKS5_RKiRKS6_SG_RKS7_) ;  /* 0xffffc52000007944 */ /* 0x000fea0003c3ffff */
[----:B-1----:R-:W-:Y:S02]  /*c330*/  MOV R2, R6 ;  /* 0x0000000600027202 */ /* 0x002fe40000000f00 */
[----:B------:R-:W-:-:S04]  /*c340*/  MOV R3, 0x0 ;  /* 0x0000000000037802 */ /* 0x000fc80000000f00 */
[----:B------:R-:W-:Y:S05]  /*c350*/  RET.REL.NODEC R2 `(_ZN7cutlass13device_kernelIN5flash19enable_sm80_to_sm89INS1_16FlashAttnBwdSm80INS1_25CollectiveMainloopBwdSm80ILi2ELi2EN4cute5tupleIJNS5_1CILi128EEES8_NS7_ILi64EEEEEENS_10bfloat16_tEfNS_4arch4Sm80ELb1ELb0ELb1ELb0ELb0ELb0ELb0ELb0ELi2ELi4ELi4ELi4ELb0EEENS1_21CollectiveEpilogueBwdISA_SB_SD_Li256ELb0ELb0ELi2EEENS1_25SingleTileBwdLPTSchedulerILb0ELi128ELb0EEEEEEEEEvNT_6ParamsE) ;  /* 0xffff3ca002007950 */ /* 0x000fea0003c3ffff */
        .type           $_ZN7cutlass13device_kernelIN5flash19enable_sm80_to_sm89INS1_16FlashAttnBwdSm80INS1_25CollectiveMainloopBwdSm80ILi2ELi2EN4cute5tupleIJNS5_1CILi128EEES8_NS7_ILi64EEEEEENS_10bfloat16_tEfNS_4arch4Sm80ELb1ELb0ELb1ELb0ELb0ELb0ELb0ELb0ELi2ELi4ELi4ELi4ELb0EEENS1_21CollectiveEpilogueBwdISA_SB_SD_Li256ELb0ELb0ELi2EEENS1_25SingleTileBwdLPTSchedulerILb0ELi128ELb0EEEEEEEEEvNT_6ParamsE$_ZZN4cute12filter_tupleINS_5tupleIJNS1_IJiNS1_IJiNS_1CILi0EEEEEEEEENS1_IJNS_10UnderscoreENS1_IJS6_S6_EEEEEEEEES9_ZNS_4diceIS9_S9_EEDaRKT_RKT0_EUlRKT_RKT0_E_EEDaSD_SG_OT1_ENKUlDpSJ_E_clIJNS1_IJiiS3_EEENS1_IJEEEEEEDaSQ_,@function
        .size           $_ZN7cutlass13device_kernelIN5flash19enable_sm80_to_sm89INS1_16FlashAttnBwdSm80INS1_25CollectiveMainloopBwdSm80ILi2ELi2EN4cute5tupleIJNS5_1CILi128EEES8_NS7_ILi64EEEEEENS_10bfloat16_tEfNS_4arch4Sm80ELb1ELb0ELb1ELb0ELb0ELb0ELb0ELb0ELi2ELi4ELi4ELi4ELb0EEENS1_21CollectiveEpilogueBwdISA_SB_SD_Li256ELb0ELb0ELi2EEENS1_25SingleTileBwdLPTSchedulerILb0ELi128ELb0EEEEEEEEEvNT_6ParamsE$_ZZN4cute12filter_tupleINS_5tupleIJNS1_IJiNS1_IJiNS_1CILi0EEEEEEEEENS1_IJNS_10UnderscoreENS1_IJS6_S6_EEEEEEEEES9_ZNS_4diceIS9_S9_EEDaRKT_RKT0_EUlRKT_RKT0_E_EEDaSD_SG_OT1_ENKUlDpSJ_E_clIJNS1_IJiiS3_EEENS1_IJEEEEEEDaSQ_,($_ZN7cutlass13device_kernelIN5flash19enable_sm80_to_sm89INS1_16FlashAttnBwdSm80INS1_25CollectiveMainloopBwdSm80ILi2ELi2EN4cute5tupleIJNS5_1CILi128EEES8_NS7_ILi64EEEEEENS_10bfloat16_tEfNS_4arch4Sm80ELb1ELb0ELb1ELb0ELb0ELb0ELb0ELb0ELi2ELi4ELi4ELi4ELb0EEENS1_21CollectiveEpilogueBwdISA_SB_SD_Li256ELb0ELb0ELi2EEENS1_25SingleTileBwdLPTSchedulerILb0ELi128ELb0EEEEEEEEEvNT_6ParamsE$_ZZN4cute12filter_tupleINS_5tupleIJNS1_IJiiEEENS_1CILi1024EEEEEEZNS_16flatten_to_tupleIS5_EEDaRKT_EUlRKT_E_EEDaS9_OT0_ENKUlDpSC_E_clIJS2_NS1_IJS4_EEEEEEDaSG_ - $_ZN7cutlass13device_kernelIN5flash19enable_sm80_to_sm89INS1_16FlashAttnBwdSm80INS1_25CollectiveMainloopBwdSm80ILi2ELi2EN4cute5tupleIJNS5_1CILi128EEES8_NS7_ILi64EEEEEENS_10bfloat16_tEfNS_4arch4Sm80ELb1ELb0ELb1ELb0ELb0ELb0ELb0ELb0ELi2ELi4ELi4ELi4ELb0EEENS1_21CollectiveEpilogueBwdISA_SB_SD_Li256ELb0ELb0ELi2EEENS1_25SingleTileBwdLPTSchedulerILb0ELi128ELb0EEEEEEEEEvNT_6ParamsE$_ZZN4cute12filter_tupleINS_5tupleIJNS1_IJiNS1_IJiNS_1CILi0EEEEEEEEENS1_IJNS_10UnderscoreENS1_IJS6_S6_EEEEEEEEES9_ZNS_4diceIS9_S9_EEDaRKT_RKT0_EUlRKT_RKT0_E_EEDaSD_SG_OT1_ENKUlDpSJ_E_clIJNS1_IJiiS3_EEENS1_IJEEEEEEDaSQ_)
$_ZN7cutlass13device_kernelIN5flash19enable_sm80_to_sm89INS1_16FlashAttnBwdSm80INS1_25CollectiveMainloopBwdSm80ILi2ELi2EN4cute5tupleIJNS5_1CILi128EEES8_NS7_ILi64EEEEEENS_10bfloat16_tEfNS_4arch4Sm80ELb1ELb0ELb1ELb0ELb0ELb0ELb0ELb0ELi2ELi4ELi4ELi4ELb0EEENS1_21CollectiveEpilogueBwdISA_SB_SD_Li256ELb0ELb0ELi2EEENS1_25SingleTileBwdLPTSchedulerILb0ELi128ELb0EEEEEEEEEvNT_6ParamsE$_ZZN4cute12filter_tupleINS_5tupleIJNS1_IJiNS1_IJiNS_1CILi0EEEEEEEEENS1_IJNS_10UnderscoreENS1_IJS6_S6_EEEEEEEEES9_ZNS_4diceIS9_S9_EEDaRKT_RKT0_EUlRKT_RKT0_E_EEDaSD_SG_OT1_ENKUlDpSJ_E_clIJNS1_IJiiS3_EEENS1_IJEEEEEEDaSQ_:
[----:B------:R-:W-:-:S06]  /*c360*/  IADD3 R11, R4, -c[0x0][0x20], RZ ;  /* 0x80000800040b7a10 */ /* 0x000fcc0007ffe0ff */
[----:B------:R-:W5:Y:S01]  /*c370*/  LDL R11, [R11] ;  /* 0x000000000b0b7983 */ /* 0x000f620000100800 */
[----:B------:R-:W-:Y:S02]  /*c380*/  IADD3 R6, R1, 0x1680, RZ ;  /* 0x0000168001067810 */ /* 0x000fe40007ffe0ff */
[----:B------:R-:W-:Y:S02]  /*c390*/  IADD3 R5, R4, 0x4, RZ ;  /* 0x0000000404057810 */ /* 0x000fe40007ffe0ff */
[----:B------:R-:W-:Y:S02]  /*c3a0*/  IADD3 R6, R6, c[0x0][0x20], RZ ;  /* 0x0000080006067a10 */ /* 0x000fe40007ffe0ff */
[----:B------:R-:W-:Y:S02]  /*c3b0*/  MOV R10, 0xc3d0 ;  /* 0x0000c3d0000a7802 */ /* 0x000fe40000000f00 */
[----:B-----5:R-:W-:Y:S05]  /*c3c0*/  CALL.REL.NOINC `($_ZN7cutlass13device_kernelIN5flash19enable_sm80_to_sm89INS1_16FlashAttnBwdSm80INS1_25CollectiveMainloopBwdSm80ILi2ELi2EN4cute5tupleIJNS5_1CILi128EEES8_NS7_ILi64EEEEEENS_10bfloat16_tEfNS_4arch4Sm80ELb1ELb0ELb1ELb0ELb0ELb0ELb0ELb0ELi2ELi4ELi4ELi4ELb0EEENS1_21CollectiveEpilogueBwdISA_SB_SD_Li256ELb0ELb0ELi2EEENS1_25SingleTileBwdLPTSchedulerILb0ELi128ELb0EEEEEEEEEvNT_6ParamsE$_ZN4cute3eso3ESOILb0ELb0EJiiNS_1CILi0EEEEEC2ERKiS6_RKS3_) ;  /* 0xffffb70000007944 */ /* 0x020fea0003c3ffff */
[----:B------:R2:W5:Y:S01]  /*c3d0*/  LDL.64 R4, [R1+0x1680] ;  /* 0x0016800001047983 */ /* 0x0005620000100a00 */
[----:B------:R-:W-:-:S04]  /*c3e0*/  MOV R9, 0x0 ;  /* 0x0000000000097802 */ /* 0x000fc80000000f00 */
[----:B------:R-:W-:Y:S05]  /*c3f0*/  RET.REL.NODEC R8 `(_ZN7cutlass13device_kernelIN5flash19enable_sm80_to_sm89INS1_16FlashAttnBwdSm80INS1_25CollectiveMainloopBwdSm80ILi2ELi2EN4cute5tupleIJNS5_1CILi128EEES8_NS7_ILi64EEEEEENS_10bfloat16_tEfNS_4arch4Sm80ELb1ELb0ELb1ELb0ELb0ELb0ELb0ELb0ELi2ELi4ELi4ELi4ELb0EEENS1_21CollectiveEpilogueBwdISA_SB_SD_Li256ELb0ELb0ELi2EEENS1_25SingleTileBwdLPTSchedulerILb0ELi128ELb0EEEEEEEEEvNT_6ParamsE) ;  /* 0xffff3c0008007950 */ /* 0x000fea0003c3ffff */
        .type           $_ZN7cutlass13device_kernelIN5flash19enable_sm80_to_sm89INS1_16FlashAttnBwdSm80INS1_25CollectiveMainloopBwdSm80ILi2ELi2EN4cute5tupleIJNS5_1CILi128EEES8_NS7_ILi64EEEEEENS_10bfloat16_tEfNS_4arch4Sm80ELb1ELb0ELb1ELb0ELb0ELb0ELb0ELb0ELi2ELi4ELi4ELi4ELb0EEENS1_21CollectiveEpilogueBwdISA_SB_SD_Li256ELb0ELb0ELi2EEENS1_25SingleTileBwdLPTSchedulerILb0ELi128ELb0EEEEEEEEEvNT_6ParamsE$_ZZN4cute12filter_tupleINS_5tupleIJNS1_IJiiEEENS_1CILi1024EEEEEEZNS_16flatten_to_tupleIS5_EEDaRKT_EUlRKT_E_EEDaS9_OT0_ENKUlDpSC_E_clIJS2_NS1_IJS4_EEEEEEDaSG_,@function
        .size           $_ZN7cutlass13device_kernelIN5flash19enable_sm80_to_sm89INS1_16FlashAttnBwdSm80INS1_25CollectiveMainloopBwdSm80ILi2ELi2EN4cute5tupleIJNS5_1CILi128EEES8_NS7_ILi64EEEEEENS_10bfloat16_tEfNS_4arch4Sm80ELb1ELb0ELb1ELb0ELb0ELb0ELb0ELb0ELi2ELi4ELi4ELi4ELb0EEENS1_21CollectiveEpilogueBwdISA_SB_SD_Li256ELb0ELb0ELi2EEENS1_25SingleTileBwdLPTSchedulerILb0ELi128ELb0EEEEEEEEEvNT_6ParamsE$_ZZN4cute12filter_tupleINS_5tupleIJNS1_IJiiEEENS_1CILi1024EEEEEEZNS_16flatten_to_tupleIS5_EEDaRKT_EUlRKT_E_EEDaS9_OT0_ENKUlDpSC_E_clIJS2_NS1_IJS4_EEEEEEDaSG_,($_ZN7cutlass13device_kernelIN5flash19enable_sm80_to_sm89INS1_16FlashAttnBwdSm80INS1_25CollectiveMainloopBwdSm80ILi2ELi2EN4cute5tupleIJNS5_1CILi128EEES8_NS7_ILi64EEEEEENS_10bfloat16_tEfNS_4arch4Sm80ELb1ELb0ELb1ELb0ELb0ELb0ELb0ELb0ELi2ELi4ELi4ELi4ELb0EEENS1_21CollectiveEpilogueBwdISA_SB_SD_Li256ELb0ELb0ELi2EEENS1_25SingleTileBwdLPTSchedulerILb0ELi128ELb0EEEEEEEEEvNT_6ParamsE$_ZZN4cute12filter_tupleINS_5tupleIJNS1_IJiiEEENS_1CILi8192EEEEEEZNS_16flatten_to_tupleIS5_EEDaRKT_EUlRKT_E_EEDaS9_OT0_ENKUlDpSC_E_clIJS2_NS1_IJS4_EEEEEEDaSG_ - $_ZN7cutlass13device_kernelIN5flash19enable_sm80_to_sm89INS1_16FlashAttnBwdSm80INS1_25CollectiveMainloopBwdSm80ILi2ELi2EN4cute5tupleIJNS5_1CILi128EEES8_NS7_ILi64EEEEEENS_10bfloat16_tEfNS_4arch4Sm80ELb1ELb0ELb1ELb0ELb0ELb0ELb0ELb0ELi2ELi4ELi4ELi4ELb0EEENS1_21CollectiveEpilogueBwdISA_SB_SD_Li256ELb0ELb0ELi2EEENS1_25SingleTileBwdLPTSchedulerILb0ELi128ELb0EEEEEEEEEvNT_6ParamsE$_ZZN4cute12filter_tupleINS_5tupleIJNS1_IJiiEEENS_1CILi1024EEEEEEZNS_16flatten_to_tupleIS5_EEDaRKT_EUlRKT_E_EEDaS9_OT0_ENKUlDpSC_E_clIJS2_NS1_IJS4_EEEEEEDaSG_)
$_ZN7cutlass13device_kernelIN5flash19enable_sm80_to_sm89INS1_16FlashAttnBwdSm80INS1_25CollectiveMainloopBwdSm80ILi2ELi2EN4cute5tupleIJNS5_1CILi128EEES8_NS7_ILi64EEEEEENS_10bfloat16_tEfNS_4arch4Sm80ELb1ELb0ELb1ELb0ELb0ELb0ELb0ELb0ELi2ELi4ELi4ELi4ELb0EEENS1_21CollectiveEpilogueBwdISA_SB_SD_Li256ELb0ELb0ELi2EEENS1_25SingleTileBwdLPTSchedulerILb0ELi128ELb0EEEEEEEEEvNT_6ParamsE$_ZZN4cute12filter_tupleINS_5tupleIJNS1_IJiiEEENS_1CILi1024EEEEEEZNS_16flatten_to_tupleIS5_EEDaRKT_EUlRKT_E_EEDaS9_OT0_ENKUlDpSC_E_clIJS2_NS1_IJS4_EEEEEEDaSG_:
[----:B------:R-:W-:-:S06]  /*c400*/  IADD3 R8, R60, -c[0x0][0x20], RZ ;  /* 0x800008003c087a10 */ /* 0x000fcc0007ffe0ff */
[----:B------:R-:W5:Y:S01]  /*c410*/  LDL R8, [R8] ;  /* 0x0000000008087983 */ /* 0x000f620000100800 */
[----:B------:R-:W-:Y:S02]  /*c420*/  IADD3 R3, R1, 0x1680, RZ ;  /* 0x0000168001037810 */ /* 0x000fe40007ffe0ff */
[----:B------:R-:W-:Y:S02]  /*c430*/  IADD3 R2, R60, 0x4, RZ ;  /* 0x000000043c027810 */ /* 0x000fe40007ffe0ff */
[----:B------:R-:W-:Y:S02]  /*c440*/  IADD3 R3, R3, c[0x0][0x20], RZ ;  /* 0x0000080003037a10 */ /* 0x000fe40007ffe0ff */
[----:B------:R-:W-:Y:S02]  /*c450*/  MOV R6, 0xc470 ;  /* 0x0000c47000067802 */ /* 0x000fe40000000f00 */
[----:B-----5:R-:W-:Y:S05]  /*c460*/  CALL.REL.NOINC `($_ZN7cutlass13device_kernelIN5flash19enable_sm80_to_sm89INS1_16FlashAttnBwdSm80INS1_25CollectiveMainloopBwdSm80ILi2ELi2EN4cute5tupleIJNS5_1CILi128EEES8_NS7_ILi64EEEEEENS_10bfloat16_tEfNS_4arch4Sm80ELb1ELb0ELb1ELb0ELb0ELb0ELb0ELb0ELi2ELi4ELi4ELi4ELb0EEENS1_21CollectiveEpilogueBwdISA_SB_SD_Li256ELb0ELb0ELi2EEENS1_25SingleTileBwdLPTSchedulerILb0ELi128ELb0EEEEEEEEEvNT_6ParamsE$_ZN4cute3eso3ESOILb0ELb0EJiiNS_1CILi1024EEEEEC2ERKiS6_RKS3_) ;  /* 0xffffb6e000007944 */ /* 0x020fea0003c3ffff */
[----:B------:R-:W-:-:S04]  /*c470*/  MOV R5, 0x0 ;  /* 0x0000000000057802 */ /* 0x000fc80000000f00 */
[----:B------:R-:W-:Y:S05]  /*c480*/  RET.REL.NODEC R4 `(_ZN7cutlass13device_kernelIN5flash19enable_sm80_to_sm89INS1_16FlashAttnBwdSm80INS1_25CollectiveMainloopBwdSm80ILi2ELi2EN4cute5tupleIJNS5_1CILi128EEES8_NS7_ILi64EEEEEENS_10bfloat16_tEfNS_4arch4Sm80ELb1ELb0ELb1ELb0ELb0ELb0ELb0ELb0ELi2ELi4ELi4ELi4ELb0EEENS1_21CollectiveEpilogueBwdISA_SB_SD_Li256ELb0ELb0ELi2EEENS1_25SingleTileBwdLPTSchedulerILb0ELi128ELb0EEEEEEEEEvNT_6ParamsE) ;  /* 0xffff3b7004007950 */ /* 0x000fea0003c3ffff */
        .type           $_ZN7cutlass13device_kernelIN5flash19enable_sm80_to_sm89INS1_16FlashAttnBwdSm80INS1_25CollectiveMainloopBwdSm80ILi2ELi2EN4cute5tupleIJNS5_1CILi128EEES8_NS7_ILi64EEEEEENS_10bfloat16_tEfNS_4arch4Sm80ELb1ELb0ELb1ELb0ELb0ELb0ELb0ELb0ELi2ELi4ELi4ELi4ELb0EEENS1_21CollectiveEpilogueBwdISA_SB_SD_Li256ELb0ELb0ELi2EEENS1_25SingleTileBwdLPTSchedulerILb0ELi128ELb0EEEEEEEEEvNT_6ParamsE$_ZZN4cute12filter_tupleINS_5tupleIJNS1_IJiiEEENS_1CILi8192EEEEEEZNS_16flatten_to_tupleIS5_EEDaRKT_EUlRKT_E_EEDaS9_OT0_ENKUlDpSC_E_clIJS2_NS1_IJS4_EEEEEEDaSG_,@function
        .size           $_ZN7cutlass13device_kernelIN5flash19enable_sm80_to_sm89INS1_16FlashAttnBwdSm80INS1_25CollectiveMainloopBwdSm80ILi2ELi2EN4cute5tupleIJNS5_1CILi128EEES8_NS7_ILi64EEEEEENS_10bfloat16_tEfNS_4arch4Sm80ELb1ELb0ELb1ELb0ELb0ELb0ELb0ELb0ELi2ELi4ELi4ELi4ELb0EEENS1_21CollectiveEpilogueBwdISA_SB_SD_Li256ELb0ELb0ELi2EEENS1_25SingleTileBwdLPTSchedulerILb0ELi128ELb0EEEEEEEEEvNT_6ParamsE$_ZZN4cute12filter_tupleINS_5tupleIJNS1_IJiiEEENS_1CILi8192EEEEEEZNS_16flatten_to_tupleIS5_EEDaRKT_EUlRKT_E_EEDaS9_OT0_ENKUlDpSC_E_clIJS2_NS1_IJS4_EEEEEEDaSG_,($_ZN7cutlass13device_kernelIN5flash19enable_sm80_to_sm89INS1_16FlashAttnBwdSm80INS1_25CollectiveMainloopBwdSm80ILi2ELi2EN4cute5tupleIJNS5_1CILi128EEES8_NS7_ILi64EEEEEENS_10bfloat16_tEfNS_4arch4Sm80ELb1ELb0ELb1ELb0ELb0ELb0ELb0ELb0ELi2ELi4ELi4ELi4ELb0EEENS1_21CollectiveEpilogueBwdISA_SB_SD_Li256ELb0ELb0ELi2EEENS1_25SingleTileBwdLPTSchedulerILb0ELi128ELb0EEEEEEEEEvNT_6ParamsE$_ZZN4cute12filter_tupleINS_5tupleIJNS_10UnderscoreES2_NS_1CILi0EEEEEENS1_IJNS1_IJNS3_ILi1EEES4_EEEiNS3_ILi1024EEEEEEZNS_5sliceIS5_S9_EEDaRKT_RKT0_EUlRKT_RKT0_E_EEDaSD_SG_OT1_ENKUlDpSJ_E_clIJNS1_IJS7_EEENS1_IJiEEENS1_IJEEEEEEDaSQ_ - $_ZN7cutlass13device_kernelIN5flash19enable_sm80_to_sm89INS1_16FlashAttnBwdSm80INS1_25CollectiveMainloopBwdSm80ILi2ELi2EN4cute5tupleIJNS5_1CILi128EEES8_NS7_ILi64EEEEEENS_10bfloat16_tEfNS_4arch4Sm80ELb1ELb0ELb1ELb0ELb0ELb0ELb0ELb0ELi2ELi4ELi4ELi4ELb0EEENS1_21CollectiveEpilogueBwdISA_SB_SD_Li256ELb0ELb0ELi2EEENS1_25SingleTileBwdLPTSchedulerILb0ELi128ELb0EEEEEEEEEvNT_6ParamsE$_ZZN4cute12filter_tupleINS_5tupleIJNS1_IJiiEEENS_1CILi8192EEEEEEZNS_16flatten_to_tupleIS5_EEDaRKT_EUlRKT_E_EEDaS9_OT0_ENKUlDpSC_E_clIJS2_NS1_IJS4_EEEEEEDaSG_)
$_ZN7cutlass13device_kernelIN5flash19enable_sm80_to_sm89INS1_16FlashAttnBwdSm80INS1_25CollectiveMainloopBwdSm80ILi2ELi2EN4cute5tupleIJNS5_1CILi128EEES8_NS7_ILi64EEEEEENS_10bfloat16_tEfNS_4arch4Sm80ELb1ELb0ELb1ELb0ELb0ELb0ELb0ELb0ELi2ELi4ELi4ELi4ELb0EEENS1_21CollectiveEpilogueBwdISA_SB_SD_Li256ELb0ELb0ELi2EEENS1_25SingleTileBwdLPTSchedulerILb0ELi128ELb0EEEEEEEEEvNT_6ParamsE$_ZZN4cute12filter_tupleINS_5tupleIJNS1_IJiiEEENS_1CILi8192EEEEEEZNS_16flatten_to_tupleIS5_EEDaRKT_EUlRKT_E_EEDaS9_OT0_ENKUlDpSC_E_clIJS2_NS1_IJS4_EEEEEEDaSG_:
[----:B------:R-:W-:-:S06]  /*c490*/  IADD3 R10, R5, -c[0x0][0x20], RZ ;  /* 0x80000800050a7a10 */ /* 0x000fcc0007ffe0ff */
[----:B------:R-:W5:Y:S01]  /*c4a0*/  LDL R10, [R10] ;  /* 0x000000000a0a7983 */ /* 0x000f620000100800 */
[----:B------:R-:W-:Y:S02]  /*c4b0*/  IADD3 R3, R1, 0x1688, RZ ;  /* 0x0000168801037810 */ /* 0x000fe40007ffe0ff */
[----:B------:R-:W-:Y:S02]  /*c4c0*/  IADD3 R2, R5, 0x4, RZ ;  /* 0x0000000405027810 */ /* 0x000fe40007ffe0ff */
[----:B------:R-:W-:Y:S02]  /*c4d0*/  IADD3 R3, R3, c[0x0][0x20], RZ ;  /* 0x0000080003037a10 */ /* 0x000fe40007ffe0ff */
[----:B------:R-:W-:Y:S02]  /*c4e0*/  MOV R8, 0xc500 ;  /* 0x0000c50000087802 */ /* 0x000fe40000000f00 */
[----:B-----5:R-:W-:Y:S05]  /*c4f0*/  CALL.REL.NOINC `($_ZN7cutlass13device_kernelIN5flash19enable_sm80_to_sm89INS1_16FlashAttnBwdSm80INS1_25CollectiveMainloopBwdSm80ILi2ELi2EN4cute5tupleIJNS5_1CILi128EEES8_NS7_ILi64EEEEEENS_10bfloat16_tEfNS_4arch4Sm80ELb1ELb0ELb1ELb0ELb0ELb0ELb0ELb0ELi2ELi4ELi4ELi4ELb0EEENS1_21CollectiveEpilogueBwdISA_SB_SD_Li256ELb0ELb0ELi2EEENS1_25SingleTileBwdLPTSchedulerILb0ELi128ELb0EEEEEEEEEvNT_6ParamsE$_ZN4cute3eso3ESOILb0ELb0EJiiNS_1CILi8192EEEEEC2ERKiS6_RKS3_) ;  /* 0xffffb7c000007944 */ /* 0x020fea0003c3ffff */
[----:B-1----:R1:W5:Y:S01]  /*c500*/  LDL.64 R2, [R1+0x1688] ;  /* 0x0016880001027983 */ /* 0x0023620000100a00 */
[----:B------:R-:W-:Y:S02]  /*c510*/  MOV R8, R6 ;  /* 0x0000000600087202 */ /* 0x000fe40000000f00 */
[----:B------:R-:W-:-:S04]  /*c520*/  MOV R9, 0x0 ;  /* 0x0000000000097802 */ /* 0x000fc80000000f00 */
[----:B------:R-:W-:Y:S05]  /*c530*/  RET.REL.NODEC R8 `(_ZN7cutlass13device_kernelIN5flash19enable_sm80_to_sm89INS1_16FlashAttnBwdSm80INS1_25CollectiveMainloopBwdSm80ILi2ELi2EN4cute5tupleIJNS5_1CILi128EEES8_NS7_ILi64EEEEEENS_10bfloat16_tEfNS_4arch4Sm80ELb1ELb0ELb1ELb0ELb0ELb0ELb0ELb0ELi2ELi4ELi4ELi4ELb0EEENS1_21CollectiveEpilogueBwdISA_SB_SD_Li256ELb0ELb0ELi2EEENS1_25SingleTileBwdLPTSchedulerILb0ELi128ELb0EEEEEEEEEvNT_6ParamsE) ;  /* 0xffff3ac008007950 */ /* 0x000fea0003c3ffff */
        .type           $_ZN7cutlass13device_kernelIN5flash19enable_sm80_to_sm89INS1_16FlashAttnBwdSm80INS1_25CollectiveMainloopBwdSm80ILi2ELi2EN4cute5tupleIJNS5_1CILi128EEES8_NS7_ILi64EEEEEENS_10bfloat16_tEfNS_4arch4Sm80ELb1ELb0ELb1ELb0ELb0ELb0ELb0ELb0ELi2ELi4ELi4ELi4ELb0EEENS1_21CollectiveEpilogueBwdISA_SB_SD_Li256ELb0ELb0ELi2EEENS1_25SingleTileBwdLPTSchedulerILb0ELi128ELb0EEEEEEEEEvNT_6ParamsE$_ZZN4cute12filter_tupleINS_5tupleIJNS_10UnderscoreES2_NS_1CILi0EEEEEENS1_IJNS1_IJNS3_ILi1EEES4_EEEiNS3_ILi1024EEEEEEZNS_5sliceIS5_S9_EEDaRKT_RKT0_EUlRKT_RKT0_E_EEDaSD_SG_OT1_ENKUlDpSJ_E_clIJNS1_IJS7_EEENS1_IJiEEENS1_IJEEEEEEDaSQ_,@function
        .size           $_ZN7cutlass13device_kernelIN5flash19enable_sm80_to_sm89INS1_16FlashAttnBwdSm80INS1_25CollectiveMainloopBwdSm80ILi2ELi2EN4cute5tupleIJNS5_1CILi128EEES8_NS7_ILi64EEEEEENS_10bfloat16_tEfNS_4arch4Sm80ELb1ELb0ELb1ELb0ELb0ELb0ELb0ELb0ELi2ELi4ELi4ELi4ELb0EEENS1_21CollectiveEpilogueBwdISA_SB_SD_Li256ELb0ELb0ELi2EEENS1_25SingleTileBwdLPTSchedulerILb0ELi128ELb0EEEEEEEEEvNT_6ParamsE$_ZZN4cute12filter_tupleINS_5tupleIJNS_10UnderscoreES2_NS_1CILi0EEEEEENS1_IJNS1_IJNS3_ILi1EEES4_EEEiNS3_ILi1024EEEEEEZNS_5sliceIS5_S9_EEDaRKT_RKT0_EUlRKT_RKT0_E_EEDaSD_SG_OT1_ENKUlDpSJ_E_clIJNS1_IJS7_EEENS1_IJiEEENS1_IJEEEEEEDaSQ_,($_ZN7cutlass13device_kernelIN5flash19enable_sm80_to_sm89INS1_16FlashAttnBwdSm80INS1_25CollectiveMainloopBwdSm80ILi2ELi2EN4cute5tupleIJNS5_1CILi128EEES8_NS7_ILi64EEEEEENS_10bfloat16_tEfNS_4arch4Sm80ELb1ELb0ELb1ELb0ELb0ELb0ELb0ELb0ELi2ELi4ELi4ELi4ELb0EEENS1_21CollectiveEpilogueBwdISA_SB_SD_Li256ELb0ELb0ELi2EEENS1_25SingleTileBwdLPTSchedulerILb0ELi128ELb0EEEEEEEEEvNT_6ParamsE$_ZZN4cute12filter_tupleINS_5tupleIJNS_10UnderscoreES2_S2_iEEENS1_IJNS1_IJNS_1CILi1EEENS4_ILi0EEEEEENS4_ILi4096EEENS1_IJiiEEENS1_IJS6_NS4_ILi8192EEEEEEEEEZNS_5sliceIS3_SC_EEDaRKT_RKT0_EUlRKT_RKT0_E_EEDaSG_SJ_OT1_ENKUlDpSM_E_clIJNS1_IJS7_EEENS1_IJS8_EEENS1_IJS9_EEENS1_IJEEEEEEDaST_ - $_ZN7cutlass13device_kernelIN5flash19enable_sm80_to_sm89INS1_16FlashAttnBwdSm80INS1_25CollectiveMainloopBwdSm80ILi2ELi2EN4cute5tupleIJNS5_1CILi128EEES8_NS7_ILi64EEEEEENS_10bfloat16_tEfNS_4arch4Sm80ELb1ELb0ELb1ELb0ELb0ELb0ELb0ELb0ELi2ELi4ELi4ELi4ELb0EEENS1_21CollectiveEpilogueBwdISA_SB_SD_Li256ELb0ELb0ELi2EEENS1_25SingleTileBwdLPTSchedulerILb0ELi128ELb0EEEEEEEEEvNT_6ParamsE$_ZZN4cute12filter_tupleINS_5tupleIJNS_10UnderscoreES2_NS_1CILi0EEEEEENS1_IJNS1_IJNS3_ILi1EEES4_EEEiNS3_ILi1024EEEEEEZNS_5sliceIS5_S9_EEDaRKT_RKT0_EUlRKT_RKT0_E_EEDaSD_SG_OT1_ENKUlDpSJ_E_clIJNS1_IJS7_EEENS1_IJiEEENS1_IJEEEEEEDaSQ_)
$_ZN7cutlass13device_kernelIN5flash19enable_sm80_to_sm89INS1_16FlashAttnBwdSm80INS1_25CollectiveMainloopBwdSm80ILi2ELi2EN4cute5tupleIJNS5_1CILi128EEES8_NS7_ILi64EEEEEENS_10bfloat16_tEfNS_4arch4Sm80ELb1ELb0ELb1ELb0ELb0ELb0ELb0ELb0ELi2ELi4ELi4ELi4ELb0EEENS1_21CollectiveEpilogueBwdISA_SB_SD_Li256ELb0ELb0ELi2EEENS1_25SingleTileBwdLPTSchedulerILb0ELi128ELb0EEEEEEEEEvNT_6ParamsE$_ZZN4cute12filter_tupleINS_5tupleIJNS_10UnderscoreES2_NS_1CILi0EEEEEENS1_IJNS1_IJNS3_ILi1EEES4_EEEiNS3_ILi1024EEEEEEZNS_5sliceIS5_S9_EEDaRKT_RKT0_EUlRKT_RKT0_E_EEDaSD_SG_OT1_ENKUlDpSJ_E_clIJNS1_IJS7_EEENS1_IJiEEENS1_IJEEEEEEDaSQ_:
[----:B------:R-:W-:Y:S02]  /*c540*/  IADD3 R2, R1, 0x1680, RZ ;  /* 0x0000168001027810 */ /* 0x000fe40007ffe0ff */
[----:B------:R-:W-:Y:S02]  /*c550*/  MOV R6, 0xc580 ;  /* 0x0000c58000067802 */ /* 0x000fe40000000f00 */
[----:B------:R-:W-:Y:S02]  /*c560*/  IADD3 R2, R2, c[0x0][0x20], RZ ;  /* 0x0000080002027a10 */ /* 0x000fe40007ffe0ff */
[----:B------:R-:W-:Y:S05]  /*c570*/  CALL.REL.NOINC `($_ZN7cutlass13device_kernelIN5flash19enable_sm80_to_sm89INS1_16FlashAttnBwdSm80INS1_25CollectiveMainloopBwdSm80ILi2ELi2EN4cute5tupleIJNS5_1CILi128EEES8_NS7_ILi64EEEEEENS_10bfloat16_tEfNS_4arch4Sm80ELb1ELb0ELb1ELb0ELb0ELb0ELb0ELb0ELi2ELi4ELi4ELi4ELb0EEENS1_21CollectiveEpilogueBwdISA_SB_SD_Li256ELb0ELb0ELi2EEENS1_25SingleTileBwdLPTSchedulerILb0ELi128ELb0EEEEEEEEEvNT_6ParamsE$_ZN4cute3eso3ESOILb1ELb0EJNS_5tupleIJNS_1CILi1EEENS3_ILi0EEEEEEiEEC2ERKS6_RKi) ;  /* 0xffffd2b000007944 */ /* 0x000fea0003c3ffff */
[----:B-1----:R1:W5:Y:S01]  /*c580*/  LDL R3, [R1+0x1680] ;  /* 0x0016800001037983 */ /* 0x0023620000100800 */
[----:B------:R-:W-:-:S04]  /*c590*/  MOV R5, 0x0 ;  /* 0x0000000000057802 */ /* 0x000fc80000000f00 */
[----:B------:R-:W-:Y:S05]  /*c5a0*/  RET.REL.NODEC R4 `(_ZN7cutlass13device_kernelIN5flash19enable_sm80_to_sm89INS1_16FlashAttnBwdSm80INS1_25CollectiveMainloopBwdSm80ILi2ELi2EN4cute5tupleIJNS5_1CILi128EEES8_NS7_ILi64EEEEEENS_10bfloat16_tEfNS_4arch4Sm80ELb1ELb0ELb1ELb0ELb0ELb0ELb0ELb0ELi2ELi4ELi4ELi4ELb0EEENS1_21CollectiveEpilogueBwdISA_SB_SD_Li256ELb0ELb0ELi2EEENS1_25SingleTileBwdLPTSchedulerILb0ELi128ELb0EEEEEEEEEvNT_6ParamsE) ;  /* 0xffff3a5004007950 */ /* 0x000fea0003c3ffff */
        .type           $_ZN7cutlass13device_kernelIN5flash19enable_sm80_to_sm89INS1_16FlashAttnBwdSm80INS1_25CollectiveMainloopBwdSm80ILi2ELi2EN4cute5tupleIJNS5_1CILi128EEES8_NS7_ILi64EEEEEENS_10bfloat16_tEfNS_4arch4Sm80ELb1ELb0ELb1ELb0ELb0ELb0ELb0ELb0ELi2ELi4ELi4ELi4ELb0EEENS1_21CollectiveEpilogueBwdISA_SB_SD_Li256ELb0ELb0ELi2EEENS1_25SingleTileBwdLPTSchedulerILb0ELi128ELb0EEEEEEEEEvNT_6ParamsE$_ZZN4cute12filter_tupleINS_5tupleIJNS_10UnderscoreES2_S2_iEEENS1_IJNS1_IJNS_1CILi1EEENS4_ILi0EEEEEENS4_ILi4096EEENS1_IJiiEEENS1_IJS6_NS4_ILi8192EEEEEEEEEZNS_5sliceIS3_SC_EEDaRKT_RKT0_EUlRKT_RKT0_E_EEDaSG_SJ_OT1_ENKUlDpSM_E_clIJNS1_IJS7_EEENS1_IJS8_EEENS1_IJS9_EEENS1_IJEEEEEEDaST_,@function
        .size           $_ZN7cutlass13device_kernelIN5flash19enable_sm80_to_sm89INS1_16FlashAttnBwdSm80INS1_25CollectiveMainloopBwdSm80ILi2ELi2EN4cute5tupleIJNS5_1CILi128EEES8_NS7_ILi64EEEEEENS_10bfloat16_tEfNS_4arch4Sm80ELb1ELb0ELb1ELb0ELb0ELb0ELb0ELb0ELi2ELi4ELi4ELi4ELb0EEENS1_21CollectiveEpilogueBwdISA_SB_SD_Li256ELb0ELb0ELi2EEENS1_25SingleTileBwdLPTSchedulerILb0ELi128ELb0EEEEEEEEEvNT_6ParamsE$_ZZN4cute12filter_tupleINS_5tupleIJNS_10UnderscoreES2_S2_iEEENS1_IJNS1_IJNS_1CILi1EEENS4_ILi0EEEEEENS4_ILi4096EEENS1_IJiiEEENS1_IJS6_NS4_ILi8192EEEEEEEEEZNS_5sliceIS3_SC_EEDaRKT_RKT0_EUlRKT_RKT0_E_EEDaSG_SJ_OT1_ENKUlDpSM_E_clIJNS1_IJS7_EEENS1_IJS8_EEENS1_IJS9_EEENS1_IJEEEEEEDaST_,($_ZN7cutlass13device_kernelIN5flash19enable_sm80_to_sm89INS1_16FlashAttnBwdSm80INS1_25CollectiveMainloopBwdSm80ILi2ELi2EN4cute5tupleIJNS5_1CILi128EEES8_NS7_ILi64EEEEEENS_10bfloat16_tEfNS_4arch4Sm80ELb1ELb0ELb1ELb0ELb0ELb0ELb0ELb0ELi2ELi4ELi4ELi4ELb0EEENS1_21CollectiveEpilogueBwdISA_SB_SD_Li256ELb0ELb0ELi2EEENS1_25SingleTileBwdLPTSchedulerILb0ELi128ELb0EEEEEEEEEvNT_6ParamsE$_ZZN4cute12filter_tupleINS_5tupleIJNS_10UnderscoreES2_S2_iEEENS1_IJNS1_IJNS_1CILi1EEENS4_ILi0EEEEEEiNS4_ILi1024EEENS4_ILi8192EEEEEEZNS_5sliceIS3_SA_EEDaRKT_RKT0_EUlRKT_RKT0_E_EEDaSE_SH_OT1_ENKUlDpSK_E_clIJNS1_IJS7_EEENS1_IJiEEENS1_IJS8_EEENS1_IJEEEEEEDaSR_ - $_ZN7cutlass13device_kernelIN5flash19enable_sm80_to_sm89INS1_16FlashAttnBwdSm80INS1_25CollectiveMainloopBwdSm80ILi2ELi2EN4cute5tupleIJNS5_1CILi128EEES8_NS7_ILi64EEEEEENS_10bfloat16_tEfNS_4arch4Sm80ELb1ELb0ELb1ELb0ELb0ELb0ELb0ELb0ELi2ELi4ELi4ELi4ELb0EEENS1_21CollectiveEpilogueBwdISA_SB_SD_Li256ELb0ELb0ELi2EEENS1_25SingleTileBwdLPTSchedulerILb0ELi128ELb0EEEEEEEEEvNT_6ParamsE$_ZZN4cute12filter_tupleINS_5tupleIJNS_10UnderscoreES2_S2_iEEENS1_IJNS1_IJNS_1CILi1EEENS4_ILi0EEEEEENS4_ILi4096EEENS1_IJiiEEENS1_IJS6_NS4_ILi8192EEEEEEEEEZNS_5sliceIS3_SC_EEDaRKT_RKT0_EUlRKT_RKT0_E_EEDaSG_SJ_OT1_ENKUlDpSM_E_clIJNS1_IJS7_EEENS1_IJS8_EEENS1_IJS9_EEENS1_IJEEEEEEDaST_)
$_ZN7cutlass13device_kernelIN5flash19enable_sm80_to_sm89INS1_16FlashAttnBwdSm80INS1_25CollectiveMainloopBwdSm80ILi2ELi2EN4cute5tupleIJNS5_1CILi128EEES8_NS7_ILi64EEEEEENS_10bfloat16_tEfNS_4arch4Sm80ELb1ELb0ELb1ELb0ELb0ELb0ELb0ELb0ELi2ELi4ELi4ELi4ELb0EEENS1_21CollectiveEpilogueBwdISA_SB_SD_Li256ELb0ELb0ELi2EEENS1_25SingleTileBwdLPTSchedulerILb0ELi128ELb0EEEEEEEEEvNT_6ParamsE$_ZZN4cute12filter_tupleINS_5tupleIJNS_10UnderscoreES2_S2_iEEENS1_IJNS1_IJNS_1CILi1EEENS4_ILi0EEEEEENS4_ILi4096EEENS1_IJiiEEENS1_IJS6_NS4_ILi8192EEEEEEEEEZNS_5sliceIS3_SC_EEDaRKT_RKT0_EUlRKT_RKT0_E_EEDaSG_SJ_OT1_ENKUlDpSM_E_clIJNS1_IJS7_EEENS1_IJS8_EEENS1_IJS9_EEENS1_IJEEEEEEDaST_:
[----:B------:R-:W-:-:S05]  /*c5b0*/  IADD3 R8, R58, -c[0x0][0x20], RZ ;  /* 0x800008003a087a10 */ /* 0x000fca0007ffe0ff */
[----:B------:R1:W5:Y:S04]  /*c5c0*/  LDL R5, [R8] ;  /* 0x0000000008057983 */ /* 0x0003680000100800 */
[----:B------:R1:W5:Y:S01]  /*c5d0*/  LDL R3, [R8+0x4] ;  /* 0x0000040008037983 */ /* 0x0003620000100800 */
[----:B------:R-:W-:Y:S02]  /*c5e0*/  IADD3 R2, R1, 0x1380, RZ ;  /* 0x0000138001027810 */ /* 0x000fe40007ffe0ff */
[----:B------:R-:W-:Y:S02]  /*c5f0*/  MOV R6, 0xc620 ;  /* 0x0000c62000067802 */ /* 0x000fe40000000f00 */
[----:B------:R-:W-:Y:S02]  /*c600*/  IADD3 R2, R2, c[0x0][0x20], RZ ;  /* 0x0000080002027a10 */ /* 0x000fe40007ffe0ff */
[----:B-1---5:R-:W-:Y:S05]  /*c610*/  CALL.REL.NOINC `($_ZN7cutlass13device_kernelIN5flash19enable_sm80_to_sm89INS1_16FlashAttnBwdSm80INS1_25CollectiveMainloopBwdSm80ILi2ELi2EN4cute5tupleIJNS5_1CILi128EEES8_NS7_ILi64EEEEEENS_10bfloat16_tEfNS_4arch4Sm80ELb1ELb0ELb1ELb0ELb0ELb0ELb0ELb0ELi2ELi4ELi4ELi4ELb0EEENS1_21CollectiveEpilogueBwdISA_SB_SD_Li256ELb0ELb0ELi2EEENS1_25SingleTileBwdLPTSchedulerILb0ELi128ELb0EEEEEEEEEvNT_6ParamsE$_ZN4cute3eso3ESOILb1ELb0EJNS_5tupleIJNS_1CILi1EEENS3_ILi0EEEEEENS3_ILi4096EEENS2_IJiiEEEEEC2ERKS6_RKS7_RKS8_) ;  /* 0xffffd1b000007944 */ /* 0x022fea0003c3ffff */
[----:B-1----:R1:W5:Y:S01]  /*c620*/  LDL.64 R2, [R1+0x1380] ;  /* 0x0013800001027983 */ /* 0x0023620000100a00 */
[----:B------:R-:W-:-:S04]  /*c630*/  MOV R5, 0x0 ;  /* 0x0000000000057802 */ /* 0x000fc80000000f00 */
[----:B------:R-:W-:Y:S05]  /*c640*/  RET.REL.NODEC R4 `(_ZN7cutlass13device_kernelIN5flash19enable_sm80_to_sm89INS1_16FlashAttnBwdSm80INS1_25CollectiveMainloopBwdSm80ILi2ELi2EN4cute5tupleIJNS5_1CILi128EEES8_NS7_ILi64EEEEEENS_10bfloat16_tEfNS_4arch4Sm80ELb1ELb0ELb1ELb0ELb0ELb0ELb0ELb0ELi2ELi4ELi4ELi4ELb0EEENS1_21CollectiveEpilogueBwdISA_SB_SD_Li256ELb0ELb0ELi2EEENS1_25SingleTileBwdLPTSchedulerILb0ELi128ELb0EEEEEEEEEvNT_6ParamsE) ;  /* 0xffff39b004007950 */ /* 0x000fea0003c3ffff */
        .type           $_ZN7cutlass13device_kernelIN5flash19enable_sm80_to_sm89INS1_16FlashAttnBwdSm80INS1_25CollectiveMainloopBwdSm80ILi2ELi2EN4cute5tupleIJNS5_1CILi128EEES8_NS7_ILi64EEEEEENS_10bfloat16_tEfNS_4arch4Sm80ELb1ELb0ELb1ELb0ELb0ELb0ELb0ELb0ELi2ELi4ELi4ELi4ELb0EEENS1_21CollectiveEpilogueBwdISA_SB_SD_Li256ELb0ELb0ELi2EEENS1_25SingleTileBwdLPTSchedulerILb0ELi128ELb0EEEEEEEEEvNT_6ParamsE$_ZZN4cute12filter_tupleINS_5tupleIJNS_10UnderscoreES2_S2_iEEENS1_IJNS1_IJNS_1CILi1EEENS4_ILi0EEEEEEiNS4_ILi1024EEENS4_ILi8192EEEEEEZNS_5sliceIS3_SA_EEDaRKT_RKT0_EUlRKT_RKT0_E_EEDaSE_SH_OT1_ENKUlDpSK_E_clIJNS1_IJS7_EEENS1_IJiEEENS1_IJS8_EEENS1_IJEEEEEEDaSR_,@function
        .size           $_ZN7cutlass13device_kernelIN5flash19enable_sm80_to_sm89INS1_16FlashAttnBwdSm80INS1_25CollectiveMainloopBwdSm80ILi2ELi2EN4cute5tupleIJNS5_1CILi128EEES8_NS7_ILi64EEEEEENS_10bfloat16_tEfNS_4arch4Sm80ELb1ELb0ELb1ELb0ELb0ELb0ELb0ELb0ELi2ELi4ELi4ELi4ELb0EEENS1_21CollectiveEpilogueBwdISA_SB_SD_Li256ELb0ELb0ELi2EEENS1_25SingleTileBwdLPTSchedulerILb0ELi128ELb0EEEEEEEEEvNT_6ParamsE$_ZZN4cute12filter_tupleINS_5tupleIJNS_10UnderscoreES2_S2_iEEENS1_IJNS1_IJNS_1CILi1EEENS4_ILi0EEEEEEiNS4_ILi1024EEENS4_ILi8192EEEEEEZNS_5sliceIS3_SA_EEDaRKT_RKT0_EUlRKT_RKT0_E_EEDaSE_SH_OT1_ENKUlDpSK_E_clIJNS1_IJS7_EEENS1_IJiEEENS1_IJS8_EEENS1_IJEEEEEEDaSR_,($_ZN7cutlass13device_kernelIN5flash19enable_sm80_to_sm89INS1_16FlashAttnBwdSm80INS1_25CollectiveMainloopBwdSm80ILi2ELi2EN4cute5tupleIJNS5_1CILi128EEES8_NS7_ILi64EEEEEENS_10bfloat16_tEfNS_4arch4Sm80ELb1ELb0ELb1ELb0ELb0ELb0ELb0ELb0ELi2ELi4ELi4ELi4ELb0EEENS1_21CollectiveEpilogueBwdISA_SB_SD_Li256ELb0ELb0ELi2EEENS1_25SingleTileBwdLPTSchedulerILb0ELi128ELb0EEEEEEEEEvNT_6ParamsE$_ZZN4cute12filter_tupleINS_5tupleIJNS_10UnderscoreES2_S2_iEEENS1_IJNS1_IJNS_1CILi1EEENS4_ILi0EEEEEElS6_lEEEZNS_5sliceIS3_S8_EEDaRKT_RKT0_EUlRKT_RKT0_E_EEDaSC_SF_OT1_ENKUlDpSI_E_clIJNS1_IJS7_EEENS1_IJlEEENS1_IJS6_EEENS1_IJEEEEEEDaSP_ - $_ZN7cutlass13device_kernelIN5flash19enable_sm80_to_sm89INS1_16FlashAttnBwdSm80INS1_25CollectiveMainloopBwdSm80ILi2ELi2EN4cute5tupleIJNS5_1CILi128EEES8_NS7_ILi64EEEEEENS_10bfloat16_tEfNS_4arch4Sm80ELb1ELb0ELb1ELb0ELb0ELb0ELb0ELb0ELi2ELi4ELi4ELi4ELb0EEENS1_21CollectiveEpilogueBwdISA_SB_SD_Li256ELb0ELb0ELi2EEENS1_25SingleTileBwdLPTSchedulerILb0ELi128ELb0EEEEEEEEEvNT_6ParamsE$_ZZN4cute12filter_tupleINS_5tupleIJNS_10UnderscoreES2_S2_iEEENS1_IJNS1_IJNS_1CILi1EEENS4_ILi0EEEEEEiNS4_ILi1024EEENS4_ILi8192EEEEEEZNS_5sliceIS3_SA_EEDaRKT_RKT0_EUlRKT_RKT0_E_EEDaSE_SH_OT1_ENKUlDpSK_E_clIJNS1_IJS7_EEENS1_IJiEEENS1_IJS8_EEENS1_IJEEEEEEDaSR_)
$_ZN7cutlass13device_kernelIN5flash19enable_sm80_to_sm89INS1_16FlashAttnBwdSm80INS1_25CollectiveMainloopBwdSm80ILi2ELi2EN4cute5tupleIJNS5_1CILi128EEES8_NS7_ILi64EEEEEENS_10bfloat16_tEfNS_4arch4Sm80ELb1ELb0ELb1ELb0ELb0ELb0ELb0ELb0ELi2ELi4ELi4ELi4ELb0EEENS1_21CollectiveEpilogueBwdISA_SB_SD_Li256ELb0ELb0ELi2EEENS1_25SingleTileBwdLPTSchedulerILb0ELi128ELb0EEEEEEEEEvNT_6ParamsE$_ZZN4cute12filter_tupleINS_5tupleIJNS_10UnderscoreES2_S2_iEEENS1_IJNS1_IJNS_1CILi1EEENS4_ILi0EEEEEEiNS4_ILi1024EEENS4_ILi8192EEEEEEZNS_5sliceIS3_SA_EEDaRKT_RKT0_EUlRKT_RKT0_E_EEDaSE_SH_OT1_ENKUlDpSK_E_clIJNS1_IJS7_EEENS1_IJiEEENS1_IJS8_EEENS1_IJEEEEEEDaSR_:
[----:B------:R-:W-:Y:S02]  /*c650*/  IADD3 R2, R1, 0x1380, RZ ;  /* 0x0000138001027810 */ /* 0x000fe40007ffe0ff */
[----:B------:R-:W-:Y:S02]  /*c660*/  MOV R8, 0xc690 ;  /* 0x0000c69000087802 */ /* 0x000fe40000000f00 */
[----:B------:R-:W-:Y:S02]  /*c670*/  IADD3 R2, R2, c[0x0][0x20], RZ ;  /* 0x0000080002027a10 */ /* 0x000fe40007ffe0ff */
[----:B------:R-:W-:Y:S05]  /*c680*/  CALL.REL.NOINC `($_ZN7cutlass13device_kernelIN5flash19enable_sm80_to_sm89INS1_16FlashAttnBwdSm80INS1_25CollectiveMainloopBwdSm80ILi2ELi2EN4cute5tupleIJNS5_1CILi128EEES8_NS7_ILi64EEEEEENS_10bfloat16_tEfNS_4arch4Sm80ELb1ELb0ELb1ELb0ELb0ELb0ELb0ELb0ELi2ELi4ELi4ELi4ELb0EEENS1_21CollectiveEpilogueBwdISA_SB_SD_Li256ELb0ELb0ELi2EEENS1_25SingleTileBwdLPTSchedulerILb0ELi128ELb0EEEEEEEEEvNT_6ParamsE$_ZN4cute3eso3ESOILb1ELb0EJNS_5tupleIJNS_1CILi1EEENS3_ILi0EEEEEEiNS3_ILi1024EEEEEC2ERKS6_RKiRKS7_) ;  /* 0xffffd1e000007944 */ /* 0x000fea0003c3ffff */
[----:B-1----:R1:W5:Y:S01]  /*c690*/  LDL R3, [R1+0x1380] ;  /* 0x0013800001037983 */ /* 0x0023620000100800 */
[----:B------:R-:W-:Y:S02]  /*c6a0*/  MOV R8, R4 ;  /* 0x0000000400087202 */ /* 0x000fe40000000f00 */
[----:B------:R-:W-:-:S04]  /*c6b0*/  MOV R9, 0x0 ;  /* 0x0000000000097802 */ /* 0x000fc80000000f00 */
[----:B------:R-:W-:Y:S05]  /*c6c0*/  RET.REL.NODEC R8 `(_ZN7cutlass13device_kernelIN5flash19enable_sm80_to_sm89INS1_16FlashAttnBwdSm80INS1_25CollectiveMainloopBwdSm80ILi2ELi2EN4cute5tupleIJNS5_1CILi128EEES8_NS7_ILi64EEEEEENS_10bfloat16_tEfNS_4arch4Sm80ELb1ELb0ELb1ELb0ELb0ELb0ELb0ELb0ELi2ELi4ELi4ELi4ELb0EEENS1_21CollectiveEpilogueBwdISA_SB_SD_Li256ELb0ELb0ELi2EEENS1_25SingleTileBwdLPTSchedulerILb0ELi128ELb0EEEEEEEEEvNT_6ParamsE) ;  /* 0xffff393008007950 */ /* 0x000fea0003c3ffff */
        .type           $_ZN7cutlass13device_kernelIN5flash19enable_sm80_to_sm89INS1_16FlashAttnBwdSm80INS1_25CollectiveMainloopBwdSm80ILi2ELi2EN4cute5tupleIJNS5_1CILi128EEES8_NS7_ILi64EEEEEENS_10bfloat16_tEfNS_4arch4Sm80ELb1ELb0ELb1ELb0ELb0ELb0ELb0ELb0ELi2ELi4ELi4ELi4ELb0EEENS1_21CollectiveEpilogueBwdISA_SB_SD_Li256ELb0ELb0ELi2EEENS1_25SingleTileBwdLPTSchedulerILb0ELi128ELb0EEEEEEEEEvNT_6ParamsE$_ZZN4cute12filter_tupleINS_5tupleIJNS_10UnderscoreES2_S2_iEEENS1_IJNS1_IJNS_1CILi1EEENS4_ILi0EEEEEElS6_lEEEZNS_5sliceIS3_S8_EEDaRKT_RKT0_EUlRKT_RKT0_E_EEDaSC_SF_OT1_ENKUlDpSI_E_clIJNS1_IJS7_EEENS1_IJlEEENS1_IJS6_EEENS1_IJEEEEEEDaSP_,@function
        .size           $_ZN7cutlass13device_kernelIN5flash19enable_sm80_to_sm89INS1_16FlashAttnBwdSm80INS1_25CollectiveMainloopBwdSm80ILi2ELi2EN4cute5tupleIJNS5_1CILi128EEES8_NS7_ILi64EEEEEENS_10bfloat16_tEfNS_4arch4Sm80ELb1ELb0ELb1ELb0ELb0ELb0ELb0ELb0ELi2ELi4ELi4ELi4ELb0EEENS1_21CollectiveEpilogueBwdISA_SB_SD_Li256ELb0ELb0ELi2EEENS1_25SingleTileBwdLPTSchedulerILb0ELi128ELb0EEEEEEEEEvNT_6ParamsE$_ZZN4cute12filter_tupleINS_5tupleIJNS_10UnderscoreES2_S2_iEEENS1_IJNS1_IJNS_1CILi1EEENS4_ILi0EEEEEElS6_lEEEZNS_5sliceIS3_S8_EEDaRKT_RKT0_EUlRKT_RKT0_E_EEDaSC_SF_OT1_ENKUlDpSI_E_clIJNS1_IJS7_EEENS1_IJlEEENS1_IJS6_EEENS1_IJEEEEEEDaSP_,($_ZN7cutlass13device_kernelIN5flash19enable_sm80_to_sm89INS1_16FlashAttnBwdSm80INS1_25CollectiveMainloopBwdSm80ILi2ELi2EN4cute5tupleIJNS5_1CILi128EEES8_NS7_ILi64EEEEEENS_10bfloat16_tEfNS_4arch4Sm80ELb1ELb0ELb1ELb0ELb0ELb0ELb0ELb0ELi2ELi4ELi4ELi4ELb0EEENS1_21CollectiveEpilogueBwdISA_SB_SD_Li256ELb0ELb0ELi2EEENS1_25SingleTileBwdLPTSchedulerILb0ELi128ELb0EEEEEEEEEvNT_6ParamsE$_ZZN4cute12filter_tupleINS_5tupleIJNS_10UnderscoreES2_iEEENS1_IJNS1_IJNS_1CILi1EEENS4_ILi0EEEEEEiNS4_ILi1024EEEEEEZNS_5sliceIS3_S9_EEDaRKT_RKT0_EUlRKT_RKT0_E_EEDaSD_SG_OT1_ENKUlDpSJ_E_clIJNS1_IJS7_EEENS1_IJiEEENS1_IJEEEEEEDaSQ_ - $_ZN7cutlass13device_kernelIN5flash19enable_sm80_to_sm89INS1_16FlashAttnBwdSm80INS1_25CollectiveMainloopBwdSm80ILi2ELi2EN4cute5tupleIJNS5_1CILi128EEES8_NS7_ILi64EEEEEENS_10bfloat16_tEfNS_4arch4Sm80ELb1ELb0ELb1ELb0ELb0ELb0ELb0ELb0ELi2ELi4ELi4ELi4ELb0EEENS1_21CollectiveEpilogueBwdISA_SB_SD_Li256ELb0ELb0ELi2EEENS1_25SingleTileBwdLPTSchedulerILb0ELi128ELb0EEEEEEEEEvNT_6ParamsE$_ZZN4cute12filter_tupleINS_5tupleIJNS_10UnderscoreES2_S2_iEEENS1_IJNS1_IJNS_1CILi1EEENS4_ILi0EEEEEElS6_lEEEZNS_5sliceIS3_S8_EEDaRKT_RKT0_EUlRKT_RKT0_E_EEDaSC_SF_OT1_ENKUlDpSI_E_clIJNS1_IJS7_EEENS1_IJlEEENS1_IJS6_EEENS1_IJEEEEEEDaSP_)
$_ZN7cutlass13device_kernelIN5flash19enable_sm80_to_sm89INS1_16FlashAttnBwdSm80INS1_25CollectiveMainloopBwdSm80ILi2ELi2EN4cute5tupleIJNS5_1CILi128EEES8_NS7_ILi64EEEEEENS_10bfloat16_tEfNS_4arch4Sm80ELb1ELb0ELb1ELb0ELb0ELb0ELb0ELb0ELi2ELi4ELi4ELi4ELb0EEENS1_21CollectiveEpilogueBwdISA_SB_SD_Li256ELb0ELb0ELi2EEENS1_25SingleTileBwdLPTSchedulerILb0ELi128ELb0EEEEEEEEEvNT_6ParamsE$_ZZN4cute12filter_tupleINS_5tupleIJNS_10UnderscoreES2_S2_iEEENS1_IJNS1_IJNS_1CILi1EEENS4_ILi0EEEEEElS6_lEEEZNS_5sliceIS3_S8_EEDaRKT_RKT0_EUlRKT_RKT0_E_EEDaSC_SF_OT1_ENKUlDpSI_E_clIJNS1_IJS7_EEENS1_IJlEEENS1_IJS6_EEENS1_IJEEEEEEDaSP_:
[----:B------:R-:W-:Y:S02]  /*c6d0*/  IADD3 R3, R1, 0x16a8, RZ ;  /* 0x000016a801037810 */ /* 0x000fe40007ffe0ff */
[----:B------:R-:W-:Y:S02]  /*c6e0*/  MOV R6, 0xc710 ;  /* 0x0000c71000067802 */ /* 0x000fe40000000f00 */
[----:B------:R-:W-:Y:S02]  /*c6f0*/  IADD3 R3, R3, c[0x0][0x20], RZ ;  /* 0x0000080003037a10 */ /* 0x000fe40007ffe0ff */
[----:B------:R-:W-:Y:S05]  /*c700*/  CALL.REL.NOINC `($_ZN7cutlass13device_kernelIN5flash19enable_sm80_to_sm89INS1_16FlashAttnBwdSm80INS1_25CollectiveMainloopBwdSm80ILi2ELi2EN4cute5tupleIJNS5_1CILi128EEES8_NS7_ILi64EEEEEENS_10bfloat16_tEfNS_4arch4Sm80ELb1ELb0ELb1ELb0ELb0ELb0ELb0ELb0ELi2ELi4ELi4ELi4ELb0EEENS1_21CollectiveEpilogueBwdISA_SB_SD_Li256ELb0ELb0ELi2EEENS1_25SingleTileBwdLPTSchedulerILb0ELi128ELb0EEEEEEEEEvNT_6ParamsE$_ZN4cute3eso3ESOILb1ELb0EJNS_5tupleIJNS_1CILi1EEENS3_ILi0EEEEEElS5_EEC2ERKS6_RKlRKS5_) ;  /* 0xffffd1a000007944 */ /* 0x000fea0003c3ffff */
[----:B-1----:R1:W5:Y:S01]  /*c710*/  LDL.64 R2, [R1+0x16a8] ;  /* 0x0016a80001027983 */ /* 0x0023620000100a00 */
[----:B------:R-:W-:-:S04]  /*c720*/  MOV R5, 0x0 ;  /* 0x0000000000057802 */ /* 0x000fc80000000f00 */
[----:B------:R-:W-:Y:S05]  /*c730*/  RET.REL.NODEC R4 `(_ZN7cutlass13device_kernelIN5flash19enable_sm80_to_sm89INS1_16FlashAttnBwdSm80INS1_25CollectiveMainloopBwdSm80ILi2ELi2EN4cute5tupleIJNS5_1CILi128EEES8_NS7_ILi64EEEEEENS_10bfloat16_tEfNS_4arch4Sm80ELb1ELb0ELb1ELb0ELb0ELb0ELb0ELb0ELi2ELi4ELi4ELi4ELb0EEENS1_21CollectiveEpilogueBwdISA_SB_SD_Li256ELb0ELb0ELi2EEENS1_25SingleTileBwdLPTSchedulerILb0ELi128ELb0EEEEEEEEEvNT_6ParamsE) ;  /* 0xffff38c004007950 */ /* 0x000fea0003c3ffff */
        .type           $_ZN7cutlass13device_kernelIN5flash19enable_sm80_to_sm89INS1_16FlashAttnBwdSm80INS1_25CollectiveMainloopBwdSm80ILi2ELi2EN4cute5tupleIJNS5_1CILi128EEES8_NS7_ILi64EEEEEENS_10bfloat16_tEfNS_4arch4Sm80ELb1ELb0ELb1ELb0ELb0ELb0ELb0ELb0ELi2ELi4ELi4ELi4ELb0EEENS1_21CollectiveEpilogueBwdISA_SB_SD_Li256ELb0ELb0ELi2EEENS1_25SingleTileBwdLPTSchedulerILb0ELi128ELb0EEEEEEEEEvNT_6ParamsE$_ZZN4cute12filter_tupleINS_5tupleIJNS_10UnderscoreES2_iEEENS1_IJNS1_IJNS_1CILi1EEENS4_ILi0EEEEEEiNS4_ILi1024EEEEEEZNS_5sliceIS3_S9_EEDaRKT_RKT0_EUlRKT_RKT0_E_EEDaSD_SG_OT1_ENKUlDpSJ_E_clIJNS1_IJS7_EEENS1_IJiEEENS1_IJEEEEEEDaSQ_,@function
        .size           $_ZN7cutlass13device_kernelIN5flash19enable_sm80_to_sm89INS1_16FlashAttnBwdSm80INS1_25CollectiveMainloopBwdSm80ILi2ELi2EN4cute5tupleIJNS5_1CILi128EEES8_NS7_ILi64EEEEEENS_10bfloat16_tEfNS_4arch4Sm80ELb1ELb0ELb1ELb0ELb0ELb0ELb0ELb0ELi2ELi4ELi4ELi4ELb0EEENS1_21CollectiveEpilogueBwdISA_SB_SD_Li256ELb0ELb0ELi2EEENS1_25SingleTileBwdLPTSchedulerILb0ELi128ELb0EEEEEEEEEvNT_6ParamsE$_ZZN4cute12filter_tupleINS_5tupleIJNS_10UnderscoreES2_iEEENS1_IJNS1_IJNS_1CILi1EEENS4_ILi0EEEEEEiNS4_ILi1024EEEEEEZNS_5sliceIS3_S9_EEDaRKT_RKT0_EUlRKT_RKT0_E_EEDaSD_SG_OT1_ENKUlDpSJ_E_clIJNS1_IJS7_EEENS1_IJiEEENS1_IJEEEEEEDaSQ_,($_ZN7cutlass13device_kernelIN5flash19enable_sm80_to_sm89INS1_16FlashAttnBwdSm80INS1_25CollectiveMainloopBwdSm80ILi2ELi2EN4cute5tupleIJNS5_1CILi128EEES8_NS7_ILi64EEEEEENS_10bfloat16_tEfNS_4arch4Sm80ELb1ELb0ELb1ELb0ELb0ELb0ELb0ELb0ELi2ELi4ELi4ELi4ELb0EEENS1_21CollectiveEpilogueBwdISA_SB_SD_Li256ELb0ELb0ELi2EEENS1_25SingleTileBwdLPTSchedulerILb0ELi128ELb0EEEEEEEEEvNT_6ParamsE$_ZZN4cute12filter_tupleINS_5tupleIJNS_1CILi0EEENS1_IJNS2_ILi1EEENS2_ILi512EEEiEEEEEEZNS_16flatten_to_tupleIS7_EEDaRKT_EUlRKT_E_EEDaSB_OT0_ENKUlDpSE_E_clIJNS1_IJS3_EEES6_EEEDaSI_ - $_ZN7cutlass13device_kernelIN5flash19enable_sm80_to_sm89INS1_16FlashAttnBwdSm80INS1_25CollectiveMainloopBwdSm80ILi2ELi2EN4cute5tupleIJNS5_1CILi128EEES8_NS7_ILi64EEEEEENS_10bfloat16_tEfNS_4arch4Sm80ELb1ELb0ELb1ELb0ELb0ELb0ELb0ELb0ELi2ELi4ELi4ELi4ELb0EEENS1_21CollectiveEpilogueBwdISA_SB_SD_Li256ELb0ELb0ELi2EEENS1_25SingleTileBwdLPTSchedulerILb0ELi128ELb0EEEEEEEEEvNT_6ParamsE$_ZZN4cute12filter_tupleINS_5tupleIJNS_10UnderscoreES2_iEEENS1_IJNS1_IJNS_1CILi1EEENS4_ILi0EEEEEEiNS4_ILi1024EEEEEEZNS_5sliceIS3_S9_EEDaRKT_RKT0_EUlRKT_RKT0_E_EEDaSD_SG_OT1_ENKUlDpSJ_E_clIJNS1_IJS7_EEENS1_IJiEEENS1_IJEEEEEEDaSQ_)
$_ZN7cutlass13device_kernelIN5flash19enable_sm80_to_sm89INS1_16FlashAttnBwdSm80INS1_25CollectiveMainloopBwdSm80ILi2ELi2EN4cute5tupleIJNS5_1CILi128EEES8_NS7_ILi64EEEEEENS_10bfloat16_tEfNS_4arch4Sm80ELb1ELb0ELb1ELb0ELb0ELb0ELb0ELb0ELi2ELi4ELi4ELi4ELb0EEENS1_21CollectiveEpilogueBwdISA_SB_SD_Li256ELb0ELb0ELi2EEENS1_25SingleTileBwdLPTSchedulerILb0ELi128ELb0EEEEEEEEEvNT_6ParamsE$_ZZN4cute12filter_tupleINS_5tupleIJNS_10UnderscoreES2_iEEENS1_IJNS1_IJNS_1CILi1EEENS4_ILi0EEEEEEiNS4_ILi1024EEEEEEZNS_5sliceIS3_S9_EEDaRKT_RKT0_EUlRKT_RKT0_E_EEDaSD_SG_OT1_ENKUlDpSJ_E_clIJNS1_IJS7_EEENS1_IJiEEENS1_IJEEEEEEDaSQ_:
[----:B------:R-:W-:Y:S02]  /*c740*/  IADD3 R2, R1, 0x1680, RZ ;  /* 0x0000168001027810 */ /* 0x000fe40007ffe0ff */
[----:B------:R-:W-:Y:S02]  /*c750*/  MOV R6, 0xc780 ;  /* 0x0000c78000067802 */ /* 0x000fe40000000f00 */
[----:B------:R-:W-:Y:S02]  /*c760*/  IADD3 R2, R2, c[0x0][0x20], RZ ;  /* 0x0000080002027a10 */ /* 0x000fe40007ffe0ff */
[----:B------:R-:W-:Y:S05]  /*c770*/  CALL.REL.NOINC `($_ZN7cutlass13device_kernelIN5flash19enable_sm80_to_sm89INS1_16FlashAttnBwdSm80INS1_25CollectiveMainloopBwdSm80ILi2ELi2EN4cute5tupleIJNS5_1CILi128EEES8_NS7_ILi64EEEEEENS_10bfloat16_tEfNS_4arch4Sm80ELb1ELb0ELb1ELb0ELb0ELb0ELb0ELb0ELi2ELi4ELi4ELi4ELb0EEENS1_21CollectiveEpilogueBwdISA_SB_SD_Li256ELb0ELb0ELi2EEENS1_25SingleTileBwdLPTSchedulerILb0ELi128ELb0EEEEEEEEEvNT_6ParamsE$_ZN4cute3eso3ESOILb1ELb0EJNS_5tupleIJNS_1CILi1EEENS3_ILi0EEEEEEiEEC2ERKS6_RKi) ;  /* 0xffffd0b000007944 */ /* 0x000fea0003c3ffff */
[----:B-1----:R1:W5:Y:S01]  /*c780*/  LDL R3, [R1+0x1680] ;  /* 0x0016800001037983 */ /* 0x0023620000100800 */
[----:B------:R-:W-:Y:S02]  /*c790*/  MOV R6, R4 ;  /* 0x0000000400067202 */ /* 0x000fe40000000f00 */
[----:B------:R-:W-:-:S04]  /*c7a0*/  MOV R7, 0x0 ;  /* 0x0000000000077802 */ /* 0x000fc80000000f00 */
[----:B------:R-:W-:Y:S05]  /*c7b0*/  RET.REL.NODEC R6 `(_ZN7cutlass13device_kernelIN5flash19enable_sm80_to_sm89INS1_16FlashAttnBwdSm80INS1_25CollectiveMainloopBwdSm80ILi2ELi2EN4cute5tupleIJNS5_1CILi128EEES8_NS7_ILi64EEEEEENS_10bfloat16_tEfNS_4arch4Sm80ELb1ELb0ELb1ELb0ELb0ELb0ELb0ELb0ELi2ELi4ELi4ELi4ELb0EEENS1_21CollectiveEpilogueBwdISA_SB_SD_Li256ELb0ELb0ELi2EEENS1_25SingleTileBwdLPTSchedulerILb0ELi128ELb0EEEEEEEEEvNT_6ParamsE) ;  /* 0xffff384006007950 */ /* 0x000fea0003c3ffff */
        .type           $_ZN7cutlass13device_kernelIN5flash19enable_sm80_to_sm89INS1_16FlashAttnBwdSm80INS1_25CollectiveMainloopBwdSm80ILi2ELi2EN4cute5tupleIJNS5_1CILi128EEES8_NS7_ILi64EEEEEENS_10bfloat16_tEfNS_4arch4Sm80ELb1ELb0ELb1ELb0ELb0ELb0ELb0ELb0ELi2ELi4ELi4ELi4ELb0EEENS1_21CollectiveEpilogueBwdISA_SB_SD_Li256ELb0ELb0ELi2EEENS1_25SingleTileBwdLPTSchedulerILb0ELi128ELb0EEEEEEEEEvNT_6ParamsE$_ZZN4cute12filter_tupleINS_5tupleIJNS_1CILi0EEENS1_IJNS2_ILi1EEENS2_ILi512EEEiEEEEEEZNS_16flatten_to_tupleIS7_EEDaRKT_EUlRKT_E_EEDaSB_OT0_ENKUlDpSE_E_clIJNS1_IJS3_EEES6_EEEDaSI_,@function
        .size           $_ZN7cutlass13device_kernelIN5flash19enable_sm80_to_sm89INS1_16FlashAttnBwdSm80INS1_25CollectiveMainloopBwdSm80ILi2ELi2EN4cute5tupleIJNS5_1CILi128EEES8_NS7_ILi64EEEEEENS_10bfloat16_tEfNS_4arch4Sm80ELb1ELb0ELb1ELb0ELb0ELb0ELb0ELb0ELi2ELi4ELi4ELi4ELb0EEENS1_21CollectiveEpilogueBwdISA_SB_SD_Li256ELb0ELb0ELi2EEENS1_25SingleTileBwdLPTSchedulerILb0ELi128ELb0EEEEEEEEEvNT_6ParamsE$_ZZN4cute12filter_tupleINS_5tupleIJNS_1CILi0EEENS1_IJNS2_ILi1EEENS2_ILi512EEEiEEEEEEZNS_16flatten_to_tupleIS7_EEDaRKT_EUlRKT_E_EEDaSB_OT0_ENKUlDpSE_E_clIJNS1_IJS3_EEES6_EEEDaSI_,($_ZN7cutlass13device_kernelIN5flash19enable_sm80_to_sm89INS1_16FlashAttnBwdSm80INS1_25CollectiveMainloopBwdSm80ILi2ELi2EN4cute5tupleIJNS5_1CILi128EEES8_NS7_ILi64EEEEEENS_10bfloat16_tEfNS_4arch4Sm80ELb1ELb0ELb1ELb0ELb0ELb0ELb0ELb0ELi2ELi4ELi4ELi4ELb0EEENS1_21CollectiveEpilogueBwdISA_SB_SD_Li256ELb0ELb0ELi2EEENS1_25SingleTileBwdLPTSchedulerILb0ELi128ELb0EEEEEEEEEvNT_6ParamsE$_ZZN4cute12filter_tupleINS_5tupleIJNS_1CILi0EEENS_10UnderscoreEEEENS1_IJNS1_IJS3_S3_EEEiEEEZNS_6detail10lift_sliceIS5_S7_EEDaRKT_RKT0_EUlRKT_RKT0_E_EEDaSC_SF_OT1_ENKUlDpSI_E_clIJNS1_IJEEENS1_IJiEEEEEEDaSP_ - $_ZN7cutlass13device_kernelIN5flash19enable_sm80_to_sm89INS1_16FlashAttnBwdSm80INS1_25CollectiveMainloopBwdSm80ILi2ELi2EN4cute5tupleIJNS5_1CILi128EEES8_NS7_ILi64EEEEEENS_10bfloat16_tEfNS_4arch4Sm80ELb1ELb0ELb1ELb0ELb0ELb0ELb0ELb0ELi2ELi4ELi4ELi4ELb0EEENS1_21CollectiveEpilogueBwdISA_SB_SD_Li256ELb0ELb0ELi2EEENS1_25SingleTileBwdLPTSchedulerILb0ELi128ELb0EEEEEEEEEvNT_6ParamsE$_ZZN4cute12filter_tupleINS_5tupleIJNS_1CILi0EEENS1_IJNS2_ILi1EEENS2_ILi512EEEiEEEEEEZNS_16flatten_to_tupleIS7_EEDaRKT_EUlRKT_E_EEDaSB_OT0_ENKUlDpSE_E_clIJNS1_IJS3_EEES6_EEEDaSI_)
$_ZN7cutlass13device_kernelIN5flash19enable_sm80_to_sm89INS1_16FlashAttnBwdSm80INS1_25CollectiveMainloopBwdSm80ILi2ELi2EN4cute5tupleIJNS5_1CILi128EEES8_NS7_ILi64EEEEEENS_10bfloat16_tEfNS_4arch4Sm80ELb1ELb0ELb1ELb0ELb0ELb0ELb0ELb0ELi2ELi4ELi4ELi4ELb0EEENS1_21CollectiveEpilogueBwdISA_SB_SD_Li256ELb0ELb0ELi2EEENS1_25SingleTileBwdLPTSchedulerILb0ELi128ELb0EEEEEEEEEvNT_6ParamsE$_ZZN4cute12filter_tupleINS_5tupleIJNS_1CILi0EEENS1_IJNS2_ILi1EEENS2_ILi512EEEiEEEEEEZNS_16flatten_to_tupleIS7_EEDaRKT_EUlRKT_E_EEDaSB_OT0_ENKUlDpSE_E_clIJNS1_IJS3_EEES6_EEEDaSI_:
[----:B------:R-:W-:Y:S02]  /*c7c0*/  IADD3 R2, R1, 0x1380, RZ ;  /* 0x0000138001027810 */ /* 0x000fe40007ffe0ff */
[----:B------:R-:W-:Y:S02]  /*c7d0*/  MOV R8, 0xc800 ;  /* 0x0000c80000087802 */ /* 0x000fe40000000f00 */
[----:B------:R-:W-:Y:S02]  /*c7e0*/  IADD3 R2, R2, c[0x0][0x20], RZ ;  /* 0x0000080002027a10 */ /* 0x000fe40007ffe0ff */
[----:B------:R-:W-:Y:S05]  /*c7f0*/  CALL.REL.NOINC `($_ZN7cutlass13device_kernelIN5flash19enable_sm80_to_sm89INS1_16FlashAttnBwdSm80INS1_25CollectiveMainloopBwdSm80ILi2ELi2EN4cute5tupleIJNS5_1CILi128EEES8_NS7_ILi64EEEEEENS_10bfloat16_tEfNS_4arch4Sm80ELb1ELb0ELb1ELb0ELb0ELb0ELb0ELb0ELi2ELi4ELi4ELi4ELb0EEENS1_21CollectiveEpilogueBwdISA_SB_SD_Li256ELb0ELb0ELi2EEENS1_25SingleTileBwdLPTSchedulerILb0ELi128ELb0EEEEEEEEEvNT_6ParamsE$_ZN4cute3eso3ESOILb1ELb0EJNS_1CILi0EEENS2_ILi1EEENS2_ILi512EEEiEEC2ERKS3_RKS4_RKS5_RKi) ;  /* 0xffffc01000007944 */ /* 0x000fea0003c3ffff */
[----:B-1----:R1:W5:Y:S01]  /*c800*/  LDL R2, [R1+0x1380] ;  /* 0x0013800001027983 */ /* 0x0023620000100800 */
[----:B------:R-:W-:-:S04]  /*c810*/  MOV R11, 0x0 ;  /* 0x00000000000b7802 */ /* 0x000fc80000000f00 */
[----:B------:R-:W-:Y:S05]  /*c820*/  RET.REL.NODEC R10 `(_ZN7cutlass13device_kernelIN5flash19enable_sm80_to_sm89INS1_16FlashAttnBwdSm80INS1_25CollectiveMainloopBwdSm80ILi2ELi2EN4cute5tupleIJNS5_1CILi128EEES8_NS7_ILi64EEEEEENS_10bfloat16_tEfNS_4arch4Sm80ELb1ELb0ELb1ELb0ELb0ELb0ELb0ELb0ELi2ELi4ELi4ELi4ELb0EEENS1_21CollectiveEpilogueBwdISA_SB_SD_Li256ELb0ELb0ELi2EEENS1_25SingleTileBwdLPTSchedulerILb0ELi128ELb0EEEEEEEEEvNT_6ParamsE) ;  /* 0xffff37d00a007950 */ /* 0x000fea0003c3ffff */
        .type           $_ZN7cutlass13device_kernelIN5flash19enable_sm80_to_sm89INS1_16FlashAttnBwdSm80INS1_25CollectiveMainloopBwdSm80ILi2ELi2EN4cute5tupleIJNS5_1CILi128EEES8_NS7_ILi64EEEEEENS_10bfloat16_tEfNS_4arch4Sm80ELb1ELb0ELb1ELb0ELb0ELb0ELb0ELb0ELi2ELi4ELi4ELi4ELb0EEENS1_21CollectiveEpilogueBwdISA_SB_SD_Li256ELb0ELb0ELi2EEENS1_25SingleTileBwdLPTSchedulerILb0ELi128ELb0EEEEEEEEEvNT_6ParamsE$_ZZN4cute12filter_tupleINS_5tupleIJNS_1CILi0EEENS_10UnderscoreEEEENS1_IJNS1_IJS3_S3_EEEiEEEZNS_6detail10lift_sliceIS5_S7_EEDaRKT_RKT0_EUlRKT_RKT0_E_EEDaSC_SF_OT1_ENKUlDpSI_E_clIJNS1_IJEEENS1_IJiEEEEEEDaSP_,@function
        .size           $_ZN7cutlass13device_kernelIN5flash19enable_sm80_to_sm89INS1_16FlashAttnBwdSm80INS1_25CollectiveMainloopBwdSm80ILi2ELi2EN4cute5tupleIJNS5_1CILi128EEES8_NS7_ILi64EEEEEENS_10bfloat16_tEfNS_4arch4Sm80ELb1ELb0ELb1ELb0ELb0ELb0ELb0ELb0ELi2ELi4ELi4ELi4ELb0EEENS1_21CollectiveEpilogueBwdISA_SB_SD_Li256ELb0ELb0ELi2EEENS1_25SingleTileBwdLPTSchedulerILb0ELi128ELb0EEEEEEEEEvNT_6ParamsE$_ZZN4cute12filter_tupleINS_5tupleIJNS_1CILi0EEENS_10UnderscoreEEEENS1_IJNS1_IJS3_S3_EEEiEEEZNS_6detail10lift_sliceIS5_S7_EEDaRKT_RKT0_EUlRKT_RKT0_E_EEDaSC_SF_OT1_ENKUlDpSI_E_clIJNS1_IJEEENS1_IJiEEEEEEDaSP_,($_ZN7cutlass13device_kernelIN5flash19enable_sm80_to_sm89INS1_16FlashAttnBwdSm80INS1_25CollectiveMainloopBwdSm80ILi2ELi2EN4cute5tupleIJNS5_1CILi128EEES8_NS7_ILi64EEEEEENS_10bfloat16_tEfNS_4arch4Sm80ELb1ELb0ELb1ELb0ELb0ELb0ELb0ELb0ELi2ELi4ELi4ELi4ELb0EEENS1_21CollectiveEpilogueBwdISA_SB_SD_Li256ELb0ELb0ELi2EEENS1_25SingleTileBwdLPTSchedulerILb0ELi128ELb0EEEEEEEEEvNT_6ParamsE$_ZZN4cute12filter_tupleINS_5tupleIJNS_1CILi1024EEENS1_IJiiEEEEEEZNS_16flatten_to_tupleIS5_EEDaRKT_EUlRKT_E_EEDaS9_OT0_ENKUlDpSC_E_clIJNS1_IJS3_EEES4_EEEDaSG_ - $_ZN7cutlass13device_kernelIN5flash19enable_sm80_to_sm89INS1_16FlashAttnBwdSm80INS1_25CollectiveMainloopBwdSm80ILi2ELi2EN4cute5tupleIJNS5_1CILi128EEES8_NS7_ILi64EEEEEENS_10bfloat16_tEfNS_4arch4Sm80ELb1ELb0ELb1ELb0ELb0ELb0ELb0ELb0ELi2ELi4ELi4ELi4ELb0EEENS1_21CollectiveEpilogueBwdISA_SB_SD_Li256ELb0ELb0ELi2EEENS1_25SingleTileBwdLPTSchedulerILb0ELi128ELb0EEEEEEEEEvNT_6ParamsE$_ZZN4cute12filter_tupleINS_5tupleIJNS_1CILi0EEENS_10UnderscoreEEEENS1_IJNS1_IJS3_S3_EEEiEEEZNS_6detail10lift_sliceIS5_S7_EEDaRKT_RKT0_EUlRKT_RKT0_E_EEDaSC_SF_OT1_ENKUlDpSI_E_clIJNS1_IJEEENS1_IJiEEEEEEDaSP_)
$_ZN7cutlass13device_kernelIN5flash19enable_sm80_to_sm89INS1_16FlashAttnBwdSm80INS1_25CollectiveMainloopBwdSm80ILi2ELi2EN4cute5tupleIJNS5_1CILi128EEES8_NS7_ILi64EEEEEENS_10bfloat16_tEfNS_4arch4Sm80ELb1ELb0ELb1ELb0ELb0ELb0ELb0ELb0ELi2ELi4ELi4ELi4ELb0EEENS1_21CollectiveEpilogueBwdISA_SB_SD_Li256ELb0ELb0ELi2EEENS1_25SingleTileBwdLPTSchedulerILb0ELi128ELb0EEEEEEEEEvNT_6ParamsE$_ZZN4cute12filter_tupleINS_5tupleIJNS_1CILi0EEENS_10UnderscoreEEEENS1_IJNS1_IJS3_S3_EEEiEEEZNS_6detail10lift_sliceIS5_S7_EEDaRKT_RKT0_EUlRKT_RKT0_E_EEDaSC_SF_OT1_ENKUlDpSI_E_clIJNS1_IJEEENS1_IJiEEEEEEDaSP_:
[----:B------:R-:W-:Y:S02]  /*c830*/  IADD3 R2, R1, 0x1680, RZ ;  /* 0x0000168001027810 */ /* 0x000fe40007ffe0ff */
[----:B------:R-:W-:Y:S02]  /*c840*/  MOV R8, 0xc870 ;  /* 0x0000c87000087802 */ /* 0x000fe40000000f00 */
[----:B------:R-:W-:Y:S02]  /*c850*/  IADD3 R2, R2, c[0x0][0x20], RZ ;  /* 0x0000080002027a10 */ /* 0x000fe40007ffe0ff */
[----:B------:R-:W-:Y:S05]  /*c860*/  CALL.REL.NOINC `($_ZN7cutlass13device_kernelIN5flash19enable_sm80_to_sm89INS1_16FlashAttnBwdSm80INS1_25CollectiveMainloopBwdSm80ILi2ELi2EN4cute5tupleIJNS5_1CILi128EEES8_NS7_ILi64EEEEEENS_10bfloat16_tEfNS_4arch4Sm80ELb1ELb0ELb1ELb0ELb0ELb0ELb0ELb0ELi2ELi4ELi4ELi4ELb0EEENS1_21CollectiveEpilogueBwdISA_SB_SD_Li256ELb0ELb0ELi2EEENS1_25SingleTileBwdLPTSchedulerILb0ELi128ELb0EEEEEEEEEvNT_6ParamsE$_ZN4cute3eso3ESOILb0ELb1EJiEEC2ERKi) ;  /* 0xffffb9a000007944 */ /* 0x000fea0003c3ffff */
[----:B-1----:R1:W5:Y:S01]  /*c870*/  LDL R2, [R1+0x1680] ;  /* 0x0016800001027983 */ /* 0x0023620000100800 */
[----:B------:R-:W-:-:S04]  /*c880*/  MOV R11, 0x0 ;  /* 0x00000000000b7802 */ /* 0x000fc80000000f00 */
[----:B------:R-:W-:Y:S05]  /*c890*/  RET.REL.NODEC R10 `(_ZN7cutlass13device_kernelIN5flash19enable_sm80_to_sm89INS1_16FlashAttnBwdSm80INS1_25CollectiveMainloopBwdSm80ILi2ELi2EN4cute5tupleIJNS5_1CILi128EEES8_NS7_ILi64EEEEEENS_10bfloat16_tEfNS_4arch4Sm80ELb1ELb0ELb1ELb0ELb0ELb0ELb0ELb0ELi2ELi4ELi4ELi4ELb0EEENS1_21CollectiveEpilogueBwdISA_SB_SD_Li256ELb0ELb0ELi2EEENS1_25SingleTileBwdLPTSchedulerILb0ELi128ELb0EEEEEEEEEvNT_6ParamsE) ;  /* 0xffff37600a007950 */ /* 0x000fea0003c3ffff */
        .type           $_ZN7cutlass13device_kernelIN5flash19enable_sm80_to_sm89INS1_16FlashAttnBwdSm80INS1_25CollectiveMainloopBwdSm80ILi2ELi2EN4cute5tupleIJNS5_1CILi128EEES8_NS7_ILi64EEEEEENS_10bfloat16_tEfNS_4arch4Sm80ELb1ELb0ELb1ELb0ELb0ELb0ELb0ELb0ELi2ELi4ELi4ELi4ELb0EEENS1_21CollectiveEpilogueBwdISA_SB_SD_Li256ELb0ELb0ELi2EEENS1_25SingleTileBwdLPTSchedulerILb0ELi128ELb0EEEEEEEEEvNT_6ParamsE$_ZZN4cute12filter_tupleINS_5tupleIJNS_1CILi1024EEENS1_IJiiEEEEEEZNS_16flatten_to_tupleIS5_EEDaRKT_EUlRKT_E_EEDaS9_OT0_ENKUlDpSC_E_clIJNS1_IJS3_EEES4_EEEDaSG_,@function
        .size           $_ZN7cutlass13device_kernelIN5flash19enable_sm80_to_sm89INS1_16FlashAttnBwdSm80INS1_25CollectiveMainloopBwdSm80ILi2ELi2EN4cute5tupleIJNS5_1CILi128EEES8_NS7_ILi64EEEEEENS_10bfloat16_tEfNS_4arch4Sm80ELb1ELb0ELb1ELb0ELb0ELb0ELb0ELb0ELi2ELi4ELi4ELi4ELb0EEENS1_21CollectiveEpilogueBwdISA_SB_SD_Li256ELb0ELb0ELi2EEENS1_25SingleTileBwdLPTSchedulerILb0ELi128ELb0EEEEEEEEEvNT_6ParamsE$_ZZN4cute12filter_tupleINS_5tupleIJNS_1CILi1024EEENS1_IJiiEEEEEEZNS_16flatten_to_tupleIS5_EEDaRKT_EUlRKT_E_EEDaS9_OT0_ENKUlDpSC_E_clIJNS1_IJS3_EEES4_EEEDaSG_,($_ZN7cutlass13device_kernelIN5flash19enable_sm80_to_sm89INS1_16FlashAttnBwdSm80INS1_25CollectiveMainloopBwdSm80ILi2ELi2EN4cute5tupleIJNS5_1CILi128EEES8_NS7_ILi64EEEEEENS_10bfloat16_tEfNS_4arch4Sm80ELb1ELb0ELb1ELb0ELb0ELb0ELb0ELb0ELi2ELi4ELi4ELi4ELb0EEENS1_21CollectiveEpilogueBwdISA_SB_SD_Li256ELb0ELb0ELi2EEENS1_25SingleTileBwdLPTSchedulerILb0ELi128ELb0EEEEEEEEEvNT_6ParamsE$_ZZN4cute12filter_tupleINS_5tupleIJNS_1CILi1EEENS1_IJNS2_ILi8EEEiiEEENS2_ILi64EEENS1_IJiNS2_ILi144EEENS2_ILi288EEEEEENS2_ILi512EEEEEEZNS_7flattenISB_EEDaRKT_EUlRKT_E_EEDaSF_OT0_ENKUlDpSI_E_clIJNS1_IJS3_EEES5_NS1_IJS6_EEES9_NS1_IJSA_EEEEEEDaSM_ - $_ZN7cutlass13device_kernelIN5flash19enable_sm80_to_sm89INS1_16FlashAttnBwdSm80INS1_25CollectiveMainloopBwdSm80ILi2ELi2EN4cute5tupleIJNS5_1CILi128EEES8_NS7_ILi64EEEEEENS_10bfloat16_tEfNS_4arch4Sm80ELb1ELb0ELb1ELb0ELb0ELb0ELb0ELb0ELi2ELi4ELi4ELi4ELb0EEENS1_21CollectiveEpilogueBwdISA_SB_SD_Li256ELb0ELb0ELi2EEENS1_25SingleTileBwdLPTSchedulerILb0ELi128ELb0EEEEEEEEEvNT_6ParamsE$_ZZN4cute12filter_tupleINS_5tupleIJNS_1CILi1024EEENS1_IJiiEEEEEEZNS_16flatten_to_tupleIS5_EEDaRKT_EUlRKT_E_EEDaS9_OT0_ENKUlDpSC_E_clIJNS1_IJS3_EEES4_EEEDaSG_)
$_ZN7cutlass13device_kernelIN5flash19enable_sm80_to_sm89INS1_16FlashAttnBwdSm80INS1_25CollectiveMainloopBwdSm80ILi2ELi2EN4cute5tupleIJNS5_1CILi128EEES8_NS7_ILi64EEEEEENS_10bfloat16_tEfNS_4arch4Sm80ELb1ELb0ELb1ELb0ELb0ELb0ELb0ELb0ELi2ELi4ELi4ELi4ELb0EEENS1_21CollectiveEpilogueBwdISA_SB_SD_Li256ELb0ELb0ELi2EEENS1_25SingleTileBwdLPTSchedulerILb0ELi128ELb0EEEEEEEEEvNT_6ParamsE$_ZZN4cute12filter_tupleINS_5tupleIJNS_1CILi1024EEENS1_IJiiEEEEEEZNS_16flatten_to_tupleIS5_EEDaRKT_EUlRKT_E_EEDaS9_OT0_ENKUlDpSC_E_clIJNS1_IJS3_EEES4_EEEDaSG_:
[----:B------:R-:W-:-:S06]  /*c8a0*/  IADD3 R8, R58, -c[0x0][0x20], RZ ;  /* 0x800008003a087a10 */ /* 0x000fcc0007ffe0ff */
[----:B------:R-:W5:Y:S01]  /*c8b0*/  LDL R8, [R8] ;  /* 0x0000000008087983 */ /* 0x000f620000100800 */
[----:B------:R-:W-:Y:S02]  /*c8c0*/  IADD3 R3, R1, 0x1380, RZ ;  /* 0x0000138001037810 */ /* 0x000fe40007ffe0ff */
[----:B------:R-:W-:Y:S02]  /*c8d0*/  IADD3 R2, R58, 0x4, RZ ;  /* 0x000000043a027810 */ /* 0x000fe40007ffe0ff */
[----:B------:R-:W-:Y:S02]  /*c8e0*/  IADD3 R3, R3, c[0x0][0x20], RZ ;  /* 0x0000080003037a10 */ /* 0x000fe40007ffe0ff */
[----:B------:R-:W-:Y:S02]  /*c8f0*/  MOV R6, 0xc910 ;  /* 0x0000c91000067802 */ /* 0x000fe40000000f00 */
[----:B-----5:R-:W-:Y:S05]  /*c900*/  CALL.REL.NOINC `($_ZN7cutlass13device_kernelIN5flash19enable_sm80_to_sm89INS1_16FlashAttnBwdSm80INS1_25CollectiveMainloopBwdSm80ILi2ELi2EN4cute5tupleIJNS5_1CILi128EEES8_NS7_ILi64EEEEEENS_10bfloat16_tEfNS_4arch4Sm80ELb1ELb0ELb1ELb0ELb0ELb0ELb0ELb0ELi2ELi4ELi4ELi4ELb0EEENS1_21CollectiveEpilogueBwdISA_SB_SD_Li256ELb0ELb0ELi2EEENS1_25SingleTileBwdLPTSchedulerILb0ELi128ELb0EEEEEEEEEvNT_6ParamsE$_ZN4cute3eso3ESOILb1ELb0EJNS_1CILi1024EEEiiEEC2ERKS3_RKiS8_) ;  /* 0xffffc0c000007944 */ /* 0x020fea0003c3ffff */
[----:B------:R-:W-:-:S04]  /*c910*/  MOV R5, 0x0 ;  /* 0x0000000000057802 */ /* 0x000fc80000000f00 */
[----:B------:R-:W-:Y:S05]  /*c920*/  RET.REL.NODEC R4 `(_ZN7cutlass13device_kernelIN5flash19enable_sm80_to_sm89INS1_16FlashAttnBwdSm80INS1_25CollectiveMainloopBwdSm80ILi2ELi2EN4cute5tupleIJNS5_1CILi128EEES8_NS7_ILi64EEEEEENS_10bfloat16_tEfNS_4arch4Sm80ELb1ELb0ELb1ELb0ELb0ELb0ELb0ELb0ELi2ELi4ELi4ELi4ELb0EEENS1_21CollectiveEpilogueBwdISA_SB_SD_Li256ELb0ELb0ELi2EEENS1_25SingleTileBwdLPTSchedulerILb0ELi128ELb0EEEEEEEEEvNT_6ParamsE) ;  /* 0xffff36d004007950 */ /* 0x000fea0003c3ffff */
        .type           $_ZN7cutlass13device_kernelIN5flash19enable_sm80_to_sm89INS1_16FlashAttnBwdSm80INS1_25CollectiveMainloopBwdSm80ILi2ELi2EN4cute5tupleIJNS5_1CILi128EEES8_NS7_ILi64EEEEEENS_10bfloat16_tEfNS_4arch4Sm80ELb1ELb0ELb1ELb0ELb0ELb0ELb0ELb0ELi2ELi4ELi4ELi4ELb0EEENS1_21CollectiveEpilogueBwdISA_SB_SD_Li256ELb0ELb0ELi2EEENS1_25SingleTileBwdLPTSchedulerILb0ELi128ELb0EEEEEEEEEvNT_6ParamsE$_ZZN4cute12filter_tupleINS_5tupleIJNS_1CILi1EEENS1_IJNS2_ILi8EEEiiEEENS2_ILi64EEENS1_IJiNS2_ILi144EEENS2_ILi288EEEEEENS2_ILi512EEEEEEZNS_7flattenISB_EEDaRKT_EUlRKT_E_EEDaSF_OT0_ENKUlDpSI_E_clIJNS1_IJS3_EEES5_NS1_IJS6_EEES9_NS1_IJSA_EEEEEEDaSM_,@function
        .size           $_ZN7cutlass13device_kernelIN5flash19enable_sm80_to_sm89INS1_16FlashAttnBwdSm80INS1_25CollectiveMainloopBwdSm80ILi2ELi2EN4cute5tupleIJNS5_1CILi128EEES8_NS7_ILi64EEEEEENS_10bfloat16_tEfNS_4arch4Sm80ELb1ELb0ELb1ELb0ELb0ELb0ELb0ELb0ELi2ELi4ELi4ELi4ELb0EEENS1_21CollectiveEpilogueBwdISA_SB_SD_Li256ELb0ELb0ELi2EEENS1_25SingleTileBwdLPTSchedulerILb0ELi128ELb0EEEEEEEEEvNT_6ParamsE$_ZZN4cute12filter_tupleINS_5tupleIJNS_1CILi1EEENS1_IJNS2_ILi8EEEiiEEENS2_ILi64EEENS1_IJiNS2_ILi144EEENS2_ILi288EEEEEENS2_ILi512EEEEEEZNS_7flattenISB_EEDaRKT_EUlRKT_E_EEDaSF_OT0_ENKUlDpSI_E_clIJNS1_IJS3_EEES5_NS1_IJS6_EEES9_NS1_IJSA_EEEEEEDaSM_,($_ZN7cutlass13device_kernelIN5flash19enable_sm80_to_sm89INS1_16FlashAttnBwdSm80INS1_25CollectiveMainloopBwdSm80ILi2ELi2EN4cute5tupleIJNS5_1CILi128EEES8_NS7_ILi64EEEEEENS_10bfloat16_tEfNS_4arch4Sm80ELb1ELb0ELb1ELb0ELb0ELb0ELb0ELb0ELi2ELi4ELi4ELi4ELb0EEENS1_21CollectiveEpilogueBwdISA_SB_SD_Li256ELb0ELb0ELi2EEENS1_25SingleTileBwdLPTSchedulerILb0ELi128ELb0EEEEEEEEEvNT_6ParamsE$_ZZN4cute12filter_tupleINS_5tupleIJNS_1CILi1EEENS1_IJiiiEEENS2_ILi64EEENS1_IJNS2_ILi72EEENS2_ILi144EEENS2_ILi288EEEEEENS2_ILi512EEEEEEZNS_7flattenISB_EEDaRKT_EUlRKT_E_EEDaSF_OT0_ENKUlDpSI_E_clIJNS1_IJS3_EEES4_NS1_IJS5_EEES9_NS1_IJSA_EEEEEEDaSM_ - $_ZN7cutlass13device_kernelIN5flash19enable_sm80_to_sm89INS1_16FlashAttnBwdSm80INS1_25CollectiveMainloopBwdSm80ILi2ELi2EN4cute5tupleIJNS5_1CILi128EEES8_NS7_ILi64EEEEEENS_10bfloat16_tEfNS_4arch4Sm80ELb1ELb0ELb1ELb0ELb0ELb0ELb0ELb0ELi2ELi4ELi4ELi4ELb0EEENS1_21CollectiveEpilogueBwdISA_SB_SD_Li256ELb0ELb0ELi2EEENS1_25SingleTileBwdLPTSchedulerILb0ELi128ELb0EEEEEEEEEvNT_6ParamsE$_ZZN4cute12filter_tupleINS_5tupleIJNS_1CILi1EEENS1_IJNS2_ILi8EEEiiEEENS2_ILi64EEENS1_IJiNS2_ILi144EEENS2_ILi288EEEEEENS2_ILi512EEEEEEZNS_7flattenISB_EEDaRKT_EUlRKT_E_EEDaSF_OT0_ENKUlDpSI_E_clIJNS1_IJS3_EEES5_NS1_IJS6_EEES9_NS1_IJSA_EEEEEEDaSM_)
$_ZN7cutlass13device_kernelIN5flash19enable_sm80_to_sm89INS1_16FlashAttnBwdSm80INS1_25CollectiveMainloopBwdSm80ILi2ELi2EN4cute5tupleIJNS5_1CILi128EEES8_NS7_ILi64EEEEEENS_10bfloat16_tEfNS_4arch4Sm80ELb1ELb0ELb1ELb0ELb0ELb0ELb0ELb0ELi2ELi4ELi4ELi4ELb0EEENS1_21CollectiveEpilogueBwdISA_SB_SD_Li256ELb0ELb0ELi2EEENS1_25SingleTileBwdLPTSchedulerILb0ELi128ELb0EEEEEEEEEvNT_6ParamsE$_ZZN4cute12filter_tupleINS_5tupleIJNS_1CILi1EEENS1_IJNS2_ILi8EEEiiEEENS2_ILi64EEENS1_IJiNS2_ILi144EEENS2_ILi288EEEEEENS2_ILi512EEEEEEZNS_7flattenISB_EEDaRKT_EUlRKT_E_EEDaSF_OT0_ENKUlDpSI_E_clIJNS1_IJS3_EEES5_NS1_IJS6_EEES9_NS1_IJSA_EEEEEEDaSM_:
[----:B------:R-:W-:-:S06]  /*c930*/  IADD3 R8, R60, -c[0x0][0x20], RZ ;  /* 0x800008003c087a10 */ /* 0x000fcc0007ffe0ff */
[----:B------:R-:W5:Y:S01]  /*c940*/  LDL R8, [R8] ;  /* 0x0000000008087983 */ /* 0x000f620000100800 */
[----:B------:R-:W-:Y:S02]  /*c950*/  IADD3 R3, R1, 0x1680, RZ ;  /* 0x0000168001037810 */ /* 0x000fe40007ffe0ff */
[----:B------:R-:W-:Y:S02]  /*c960*/  IADD3 R2, R60, 0x4, RZ ;  /* 0x000000043c027810 */ /* 0x000fe40007ffe0ff */
[----:B------:R-:W-:Y:S02]  /*c970*/  IADD3 R3, R3, c[0x0][0x20], RZ ;  /* 0x0000080003037a10 */ /* 0x000fe40007ffe0ff */
[----:B------:R-:W-:Y:S02]  /*c980*/  MOV R6, 0xc9a0 ;  /* 0x0000c9a000067802 */ /* 0x000fe40000000f00 */
[----:B-----5:R-:W-:Y:S05]  /*c990*/  CALL.REL.NOINC `($_ZN7cutlass13device_kernelIN5flash19enable_sm80_to_sm89INS1_16FlashAttnBwdSm80INS1_25CollectiveMainloopBwdSm80ILi2ELi2EN4cute5tupleIJNS5_1CILi128EEES8_NS7_ILi64EEEEEENS_10bfloat16_tEfNS_4arch4Sm80ELb1ELb0ELb1ELb0ELb0ELb0ELb0ELb0ELi2ELi4ELi4ELi4ELb0EEENS1_21CollectiveEpilogueBwdISA_SB_SD_Li256ELb0ELb0ELi2EEENS1_25SingleTileBwdLPTSchedulerILb0ELi128ELb0EEEEEEEEEvNT_6ParamsE$_ZN4cute3eso3ESOILb1ELb0EJNS_1CILi1EEENS2_ILi8EEEiiNS2_ILi64EEEiNS2_ILi144EEENS2_ILi288EEENS2_ILi512EEEEEC2ERKS3_RKS4_RKiSF_RKS5_SF_RKS6_RKS7_RKS8_) ;  /* 0xffffc13000007944 */ /* 0x020fea0003c3ffff */
[----:B------:R2:W5:Y:S04]  /*c9a0*/  LDL R5, [R1+0x1688] ;  /* 0x0016880001057983 */ /* 0x0005680000100800 */
[----:B-1----:R2:W5:Y:S01]  /*c9b0*/  LDL.64 R2, [R1+0x1680] ;  /* 0x0016800001027983 */ /* 0x0025620000100a00 */
[----:B------:R-:W-:-:S02]  /*c9c0*/  MOV R8, R4 ;  /* 0x0000000400087202 */ /* 0x000fc40000000f00 */
[----:B------:R-:W-:-:S04]  /*c9d0*/  MOV R9, 0x0 ;  /* 0x0000000000097802 */ /* 0x000fc80000000f00 */
[----:B------:R-:W-:Y:S05]  /*c9e0*/  RET.REL.NODEC R8 `(_ZN7cutlass13device_kernelIN5flash19enable_sm80_to_sm89INS1_16FlashAttnBwdSm80INS1_25CollectiveMainloopBwdSm80ILi2ELi2EN4cute5tupleIJNS5_1CILi128EEES8_NS7_ILi64EEEEEENS_10bfloat16_tEfNS_4arch4Sm80ELb1ELb0ELb1ELb0ELb0ELb0ELb0ELb0ELi2ELi4ELi4ELi4ELb0EEENS1_21CollectiveEpilogueBwdISA_SB_SD_Li256ELb0ELb0ELi2EEENS1_25SingleTileBwdLPTSchedulerILb0ELi128ELb0EEEEEEEEEvNT_6ParamsE) ;  /* 0xffff361008007950 */ /* 0x000fea0003c3ffff */
        .type           $_ZN7cutlass13device_kernelIN5flash19enable_sm80_to_sm89INS1_16FlashAttnBwdSm80INS1_25CollectiveMainloopBwdSm80ILi2ELi2EN4cute5tupleIJNS5_1CILi128EEES8_NS7_ILi64EEEEEENS_10bfloat16_tEfNS_4arch4Sm80ELb1ELb0ELb1ELb0ELb0ELb0ELb0ELb0ELi2ELi4ELi4ELi4ELb0EEENS1_21CollectiveEpilogueBwdISA_SB_SD_Li256ELb0ELb0ELi2EEENS1_25SingleTileBwdLPTSchedulerILb0ELi128ELb0EEEEEEEEEvNT_6ParamsE$_ZZN4cute12filter_tupleINS_5tupleIJNS_1CILi1EEENS1_IJiiiEEENS2_ILi64EEENS1_IJNS2_ILi72EEENS2_ILi144EEENS2_ILi288EEEEEENS2_ILi512EEEEEEZNS_7flattenISB_EEDaRKT_EUlRKT_E_EEDaSF_OT0_ENKUlDpSI_E_clIJNS1_IJS3_EEES4_NS1_IJS5_EEES9_NS1_IJSA_EEEEEEDaSM_,@function
        .size           $_ZN7cutlass13device_kernelIN5flash19enable_sm80_to_sm89INS1_16FlashAttnBwdSm80INS1_25CollectiveMainloopBwdSm80ILi2ELi2EN4cute5tupleIJNS5_1CILi128EEES8_NS7_ILi64EEEEEENS_10bfloat16_tEfNS_4arch4Sm80ELb1ELb0ELb1ELb0ELb0ELb0ELb0ELb0ELi2ELi4ELi4ELi4ELb0EEENS1_21CollectiveEpilogueBwdISA_SB_SD_Li256ELb0ELb0ELi2EEENS1_25SingleTileBwdLPTSchedulerILb0ELi128ELb0EEEEEEEEEvNT_6ParamsE$_ZZN4cute12filter_tupleINS_5tupleIJNS_1CILi1EEENS1_IJiiiEEENS2_ILi64EEENS1_IJNS2_ILi72EEENS2_ILi144EEENS2_ILi288EEEEEENS2_ILi512EEEEEEZNS_7flattenISB_EEDaRKT_EUlRKT_E_EEDaSF_OT0_ENKUlDpSI_E_clIJNS1_IJS3_EEES4_NS1_IJS5_EEES9_NS1_IJSA_EEEEEEDaSM_,($_ZN7cutlass13device_kernelIN5flash19enable_sm80_to_sm89INS1_16FlashAttnBwdSm80INS1_25CollectiveMainloopBwdSm80ILi2ELi2EN4cute5tupleIJNS5_1CILi128EEES8_NS7_ILi64EEEEEENS_10bfloat16_tEfNS_4arch4Sm80ELb1ELb0ELb1ELb0ELb0ELb0ELb0ELb0ELi2ELi4ELi4ELi4ELb0EEENS1_21CollectiveEpilogueBwdISA_SB_SD_Li256ELb0ELb0ELi2EEENS1_25SingleTileBwdLPTSchedulerILb0ELi128ELb0EEEEEEEEEvNT_6ParamsE$_ZZN4cute12filter_tupleINS_5tupleIJNS_1CILi4096EEENS1_IJNS1_IJiiEEENS2_ILi8192EEEEEEEEEZNS_16flatten_to_tupleIS7_EEDaRKT_EUlRKT_E_EEDaSB_OT0_ENKUlDpSE_E_clIJNS1_IJS3_EEENS1_IJiiS5_EEEEEEDaSI_ - $_ZN7cutlass13device_kernelIN5flash19enable_sm80_to_sm89INS1_16FlashAttnBwdSm80INS1_25CollectiveMainloopBwdSm80ILi2ELi2EN4cute5tupleIJNS5_1CILi128EEES8_NS7_ILi64EEEEEENS_10bfloat16_tEfNS_4arch4Sm80ELb1ELb0ELb1ELb0ELb0ELb0ELb0ELb0ELi2ELi4ELi4ELi4ELb0EEENS1_21CollectiveEpilogueBwdISA_SB_SD_Li256ELb0ELb0ELi2EEENS1_25SingleTileBwdLPTSchedulerILb0ELi128ELb0EEEEEEEEEvNT_6ParamsE$_ZZN4cute12filter_tupleINS_5tupleIJNS_1CILi1EEENS1_IJiiiEEENS2_ILi64EEENS1_IJNS2_ILi72EEENS2_ILi144EEENS2_ILi288EEEEEENS2_ILi512EEEEEEZNS_7flattenISB_EEDaRKT_EUlRKT_E_EEDaSF_OT0_ENKUlDpSI_E_clIJNS1_IJS3_EEES4_NS1_IJS5_EEES9_NS1_IJSA_EEEEEEDaSM_)
$_ZN7cutlass13device_kernelIN5flash19enable_sm80_to_sm89INS1_16FlashAttnBwdSm80INS1_25CollectiveMainloopBwdSm80ILi2ELi2EN4cute5tupleIJNS5_1CILi128EEES8_NS7_ILi64EEEEEENS_10bfloat16_tEfNS_4arch4Sm80ELb1ELb0ELb1ELb0ELb0ELb0ELb0ELb0ELi2ELi4ELi4ELi4ELb0EEENS1_21CollectiveEpilogueBwdISA_SB_SD_Li256ELb0ELb0ELi2EEENS1_25SingleTileBwdLPTSchedulerILb0ELi128ELb0EEEEEEEEEvNT_6ParamsE$_ZZN4cute12filter_tupleINS_5tupleIJNS_1CILi1EEENS1_IJiiiEEENS2_ILi64EEENS1_IJNS2_ILi72EEENS2_ILi144EEENS2_ILi288EEEEEENS2_ILi512EEEEEEZNS_7flattenISB_EEDaRKT_EUlRKT_E_EEDaSF_OT0_ENKUlDpSI_E_clIJNS1_IJS3_EEES4_NS1_IJS5_EEES9_NS1_IJSA_EEEEEEDaSM_:
[----:B------:R-:W-:-:S06]  /*c9f0*/  IADD3 R8, R6, -c[0x0][0x20], RZ ;  /* 0x8000080006087a10 */ /* 0x000fcc0007ffe0ff */
[----:B------:R-:W5:Y:S01]  /*ca00*/  LDL R8, [R8] ;  /* 0x0000000008087983 */ /* 0x000f620000100800 */
[----:B------:R-:W-:Y:S02]  /*ca10*/  IADD3 R3, R1, 0x1680, RZ ;  /* 0x0000168001037810 */ /* 0x000fe40007ffe0ff */
[C---:B------:R-:W-:Y:S02]  /*ca20*/  IADD3 R2, R6.reuse, 0x4, RZ ;  /* 0x0000000406027810 */ /* 0x040fe40007ffe0ff */
[----:B------:R-:W-:Y:S02]  /*ca30*/  IADD3 R5, R6, 0x8, RZ ;  /* 0x0000000806057810 */ /* 0x000fe40007ffe0ff */
[----:B------:R-:W-:Y:S02]  /*ca40*/  IADD3 R3, R3, c[0x0][0x20], RZ ;  /* 0x0000080003037a10 */ /* 0x000fe40007ffe0ff */
[----:B------:R-:W-:Y:S02]  /*ca50*/  MOV R6, 0xca70 ;  /* 0x0000ca7000067802 */ /* 0x000fe40000000f00 */
[----:B-----5:R-:W-:Y:S05]  /*ca60*/  CALL.REL.NOINC `($_ZN7cutlass13device_kernelIN5flash19enable_sm80_to_sm89INS1_16FlashAttnBwdSm80INS1_25CollectiveMainloopBwdSm80ILi2ELi2EN4cute5tupleIJNS5_1CILi128EEES8_NS7_ILi64EEEEEENS_10bfloat16_tEfNS_4arch4Sm80ELb1ELb0ELb1ELb0ELb0ELb0ELb0ELb0ELi2ELi4ELi4ELi4ELb0EEENS1_21CollectiveEpilogueBwdISA_SB_SD_Li256ELb0ELb0ELi2EEENS1_25SingleTileBwdLPTSchedulerILb0ELi128ELb0EEEEEEEEEvNT_6ParamsE$_ZN4cute3eso3ESOILb1ELb0EJNS_1CILi1EEEiiiNS2_ILi64EEENS2_ILi72EEENS2_ILi144EEENS2_ILi288EEENS2_ILi512EEEEEC2ERKS3_RKiSD_SD_RKS4_RKS5_RKS6_RKS7_RKS8_) ;  /* 0xffffc30000007944 */ /* 0x020fea0003c3ffff */
[----:B------:R2:W5:Y:S04]  /*ca70*/  LDL R5, [R1+0x1688] ;  /* 0x0016880001057983 */ /* 0x0005680000100800 */
[----:B-1----:R2:W5:Y:S01]  /*ca80*/  LDL.64 R2, [R1+0x1680] ;  /* 0x0016800001027983 */ /* 0x0025620000100a00 */
[----:B------:R-:W-:-:S02]  /*ca90*/  MOV R8, R4 ;  /* 0x0000000400087202 */ /* 0x000fc40000000f00 */
[----:B------:R-:W-:-:S04]  /*caa0*/  MOV R9, 0x0 ;  /* 0x0000000000097802 */ /* 0x000fc80000000f00 */
[----:B------:R-:W-:Y:S05]  /*cab0*/  RET.REL.NODEC R8 `(_ZN7cutlass13device_kernelIN5flash19enable_sm80_to_sm89INS1_16FlashAttnBwdSm80INS1_25CollectiveMainloopBwdSm80ILi2ELi2EN4cute5tupleIJNS5_1CILi128EEES8_NS7_ILi64EEEEEENS_10bfloat16_tEfNS_4arch4Sm80ELb1ELb0ELb1ELb0ELb0ELb0ELb0ELb0ELi2ELi4ELi4ELi4ELb0EEENS1_21CollectiveEpilogueBwdISA_SB_SD_Li256ELb0ELb0ELi2EEENS1_25SingleTileBwdLPTSchedulerILb0ELi128ELb0EEEEEEEEEvNT_6ParamsE) ;  /* 0xffff354008007950 */ /* 0x000fea0003c3ffff */
        .type           $_ZN7cutlass13device_kernelIN5flash19enable_sm80_to_sm89INS1_16FlashAttnBwdSm80INS1_25CollectiveMainloopBwdSm80ILi2ELi2EN4cute5tupleIJNS5_1CILi128EEES8_NS7_ILi64EEEEEENS_10bfloat16_tEfNS_4arch4Sm80ELb1ELb0ELb1ELb0ELb0ELb0ELb0ELb0ELi2ELi4ELi4ELi4ELb0EEENS1_21CollectiveEpilogueBwdISA_SB_SD_Li256ELb0ELb0ELi2EEENS1_25SingleTileBwdLPTSchedulerILb0ELi128ELb0EEEEEEEEEvNT_6ParamsE$_ZZN4cute12filter_tupleINS_5tupleIJNS_1CILi4096EEENS1_IJNS1_IJiiEEENS2_ILi8192EEEEEEEEEZNS_16flatten_to_tupleIS7_EEDaRKT_EUlRKT_E_EEDaSB_OT0_ENKUlDpSE_E_clIJNS1_IJS3_EEENS1_IJiiS5_EEEEEEDaSI_,@function
        .size           $_ZN7cutlass13device_kernelIN5flash19enable_sm80_to_sm89INS1_16FlashAttnBwdSm80INS1_25CollectiveMainloopBwdSm80ILi2ELi2EN4cute5tupleIJNS5_1CILi128EEES8_NS7_ILi64EEEEEENS_10bfloat16_tEfNS_4arch4Sm80ELb1ELb0ELb1ELb0ELb0ELb0ELb0ELb0ELi2ELi4ELi4ELi4ELb0EEENS1_21CollectiveEpilogueBwdISA_SB_SD_Li256ELb0ELb0ELi2EEENS1_25SingleTileBwdLPTSchedulerILb0ELi128ELb0EEEEEEEEEvNT_6ParamsE$_ZZN4cute12filter_tupleINS_5tupleIJNS_1CILi4096EEENS1_IJNS1_IJiiEEENS2_ILi8192EEEEEEEEEZNS_16flatten_to_tupleIS7_EEDaRKT_EUlRKT_E_EEDaSB_OT0_ENKUlDpSE_E_clIJNS1_IJS3_EEENS1_IJiiS5_EEEEEEDaSI_,($_ZN7cutlass13device_kernelIN5flash19enable_sm80_to_sm89INS1_16FlashAttnBwdSm80INS1_25CollectiveMainloopBwdSm80ILi2ELi2EN4cute5tupleIJNS5_1CILi128EEES8_NS7_ILi64EEEEEENS_10bfloat16_tEfNS_4arch4Sm80ELb1ELb0ELb1ELb0ELb0ELb0ELb0ELb0ELi2ELi4ELi4ELi4ELb0EEENS1_21CollectiveEpilogueBwdISA_SB_SD_Li256ELb0ELb0ELi2EEENS1_25SingleTileBwdLPTSchedulerILb0ELi128ELb0EEEEEEEEEvNT_6ParamsE$_ZZN4cute12filter_tupleINS_5tupleIJNS_1CILi4096EEENS1_IJiiEEEEEEZNS_16flatten_to_tupleIS5_EEDaRKT_EUlRKT_E_EEDaS9_OT0_ENKUlDpSC_E_clIJNS1_IJS3_EEES4_EEEDaSG_ - $_ZN7cutlass13device_kernelIN5flash19enable_sm80_to_sm89INS1_16FlashAttnBwdSm80INS1_25CollectiveMainloopBwdSm80ILi2ELi2EN4cute5tupleIJNS5_1CILi128EEES8_NS7_ILi64EEEEEENS_10bfloat16_tEfNS_4arch4Sm80ELb1ELb0ELb1ELb0ELb0ELb0ELb0ELb0ELi2ELi4ELi4ELi4ELb0EEENS1_21CollectiveEpilogueBwdISA_SB_SD_Li256ELb0ELb0ELi2EEENS1_25SingleTileBwdLPTSchedulerILb0ELi128ELb0EEEEEEEEEvNT_6ParamsE$_ZZN4cute12filter_tupleINS_5tupleIJNS_1CILi4096EEENS1_IJNS1_IJiiEEENS2_ILi8192EEEEEEEEEZNS_16flatten_to_tupleIS7_EEDaRKT_EUlRKT_E_EEDaSB_OT0_ENKUlDpSE_E_clIJNS1_IJS3_EEENS1_IJiiS5_EEEEEEDaSI_)
$_ZN7cutlass13device_kernelIN5flash19enable_sm80_to_sm89INS1_16FlashAttnBwdSm80INS1_25CollectiveMainloopBwdSm80ILi2ELi2EN4cute5tupleIJNS5_1CILi128EEES8_NS7_ILi64EEEEEENS_10bfloat16_tEfNS_4arch4Sm80ELb1ELb0ELb1ELb0ELb0ELb0ELb0ELb0ELi2ELi4ELi4ELi4ELb0EEENS1_21CollectiveEpilogueBwdISA_SB_SD_Li256ELb0ELb0ELi2EEENS1_25SingleTileBwdLPTSchedulerILb0ELi128ELb0EEEEEEEEEvNT_6ParamsE$_ZZN4cute12filter_tupleINS_5tupleIJNS_1CILi4096EEENS1_IJNS1_IJiiEEENS2_ILi8192EEEEEEEEEZNS_16flatten_to_tupleIS7_EEDaRKT_EUlRKT_E_EEDaSB_OT0_ENKUlDpSE_E_clIJNS1_IJS3_EEENS1_IJiiS5_EEEEEEDaSI_:
[----:B------:R-:W-:-:S06]  /*cac0*/  IADD3 R8, R60, -c[0x0][0x20], RZ ;  /* 0x800008003c087a10 */ /* 0x000fcc0007ffe0ff */
[----:B------:R-:W5:Y:S01]  /*cad0*/  LDL R8, [R8] ;  /* 0x0000000008087983 */ /* 0x000f620000100800 */
[----:B------:R-:W-:Y:S02]  /*cae0*/  IADD3 R3, R1, 0x1680, RZ ;  /* 0x0000168001037810 */ /* 0x000fe40007ffe0ff */
[----:B------:R-:W-:Y:S02]  /*caf0*/  IADD3 R2, R60, 0x4, RZ ;  /* 0x000000043c027810 */ /* 0x000fe40007ffe0ff */
[----:B------:R-:W-:Y:S02]  /*cb00*/  IADD3 R3, R3, c[0x0][0x20], RZ ;  /* 0x0000080003037a10 */ /* 0x000fe40007ffe0ff */
[----:B------:R-:W-:Y:S02]  /*cb10*/  MOV R6, 0xcb30 ;  /* 0x0000cb3000067802 */ /* 0x000fe40000000f00 */
[----:B-----5:R-:W-:Y:S05]  /*cb20*/  CALL.REL.NOINC `($_ZN7cutlass13device_kernelIN5flash19enable_sm80_to_sm89INS1_16FlashAttnBwdSm80INS1_25CollectiveMainloopBwdSm80ILi2ELi2EN4cute5tupleIJNS5_1CILi128EEES8_NS7_ILi64EEEEEENS_10bfloat16_tEfNS_4arch4Sm80ELb1ELb0ELb1ELb0ELb0ELb0ELb0ELb0ELi2ELi4ELi4ELi4ELb0EEENS1_21CollectiveEpilogueBwdISA_SB_SD_Li256ELb0ELb0ELi2EEENS1_25SingleTileBwdLPTSchedulerILb0ELi128ELb0EEEEEEEEEvNT_6ParamsE$_ZN4cute3eso3ESOILb1ELb0EJNS_1CILi4096EEEiiNS2_ILi8192EEEEEC2ERKS3_RKiS9_RKS4_) ;  /* 0xffffc52000007944 */ /* 0x020fea0003c3ffff */
[----:B------:R-:W-:-:S04]  /*cb30*/  MOV R5, 0x0 ;  /* 0x0000000000057802 */ /* 0x000fc80000000f00 */
[----:B------:R-:W-:Y:S05]  /*cb40*/  RET.REL.NODEC R4 `(_ZN7cutlass13device_kernelIN5flash19enable_sm80_to_sm89INS1_16FlashAttnBwdSm80INS1_25CollectiveMainloopBwdSm80ILi2ELi2EN4cute5tupleIJNS5_1CILi128EEES8_NS7_ILi64EEEEEENS_10bfloat16_tEfNS_4arch4Sm80ELb1ELb0ELb1ELb0ELb0ELb0ELb0ELb0ELi2ELi4ELi4ELi4ELb0EEENS1_21CollectiveEpilogueBwdISA_SB_SD_Li256ELb0ELb0ELi2EEENS1_25SingleTileBwdLPTSchedulerILb0ELi128ELb0EEEEEEEEEvNT_6ParamsE) ;  /* 0xffff34b004007950 */ /* 0x000fea0003c3ffff */
        .type           $_ZN7cutlass13device_kernelIN5flash19enable_sm80_to_sm89INS1_16FlashAttnBwdSm80INS1_25CollectiveMainloopBwdSm80ILi2ELi2EN4cute5tupleIJNS5_1CILi128EEES8_NS7_ILi64EEEEEENS_10bfloat16_tEfNS_4arch4Sm80ELb1ELb0ELb1ELb0ELb0ELb0ELb0ELb0ELi2ELi4ELi4ELi4ELb0EEENS1_21CollectiveEpilogueBwdISA_SB_SD_Li256ELb0ELb0ELi2EEENS1_25SingleTileBwdLPTSchedulerILb0ELi128ELb0EEEEEEEEEvNT_6ParamsE$_ZZN4cute12filter_tupleINS_5tupleIJNS_1CILi4096EEENS1_IJiiEEEEEEZNS_16flatten_to_tupleIS5_EEDaRKT_EUlRKT_E_EEDaS9_OT0_ENKUlDpSC_E_clIJNS1_IJS3_EEES4_EEEDaSG_,@function
        .size           $_ZN7cutlass13device_kernelIN5flash19enable_sm80_to_sm89INS1_16FlashAttnBwdSm80INS1_25CollectiveMainloopBwdSm80ILi2ELi2EN4cute5tupleIJNS5_1CILi128EEES8_NS7_ILi64EEEEEENS_10bfloat16_tEfNS_4arch4Sm80ELb1ELb0ELb1ELb0ELb0ELb0ELb0ELb0ELi2ELi4ELi4ELi4ELb0EEENS1_21CollectiveEpilogueBwdISA_SB_SD_Li256ELb0ELb0ELi2EEENS1_25SingleTileBwdLPTSchedulerILb0ELi128ELb0EEEEEEEEEvNT_6ParamsE$_ZZN4cute12filter_tupleINS_5tupleIJNS_1CILi4096EEENS1_IJiiEEEEEEZNS_16flatten_to_tupleIS5_EEDaRKT_EUlRKT_E_EEDaS9_OT0_ENKUlDpSC_E_clIJNS1_IJS3_EEES4_EEEDaSG_,($_ZN7cutlass13device_kernelIN5flash19enable_sm80_to_sm89INS1_16FlashAttnBwdSm80INS1_25CollectiveMainloopBwdSm80ILi2ELi2EN4cute5tupleIJNS5_1CILi128EEES8_NS7_ILi64EEEEEENS_10bfloat16_tEfNS_4arch4Sm80ELb1ELb0ELb1ELb0ELb0ELb0ELb0ELb0ELi2ELi4ELi4ELi4ELb0EEENS1_21CollectiveEpilogueBwdISA_SB_SD_Li256ELb0ELb0ELi2EEENS1_25SingleTileBwdLPTSchedulerILb0ELi128ELb0EEEEEEEEEvNT_6ParamsE$_ZZN4cute12filter_tupleINS_5tupleIJiNS1_IJiNS_1CILi0EEEEEEEEES5_ZNS_6detail9lift_diceIS5_S5_EEDaRKT_RKT0_EUlRKT_RKT0_E_EEDaSA_SD_OT1_ENKUlDpSG_E_clIJNS1_IJiEEES4_EEEDaSN_ - $_ZN7cutlass13device_kernelIN5flash19enable_sm80_to_sm89INS1_16FlashAttnBwdSm80INS1_25CollectiveMainloopBwdSm80ILi2ELi2EN4cute5tupleIJNS5_1CILi128EEES8_NS7_ILi64EEEEEENS_10bfloat16_tEfNS_4arch4Sm80ELb1ELb0ELb1ELb0ELb0ELb0ELb0ELb0ELi2ELi4ELi4ELi4ELb0EEENS1_21CollectiveEpilogueBwdISA_SB_SD_Li256ELb0ELb0ELi2EEENS1_25SingleTileBwdLPTSchedulerILb0ELi128ELb0EEEEEEEEEvNT_6ParamsE$_ZZN4cute12filter_tupleINS_5tupleIJNS_1CILi4096EEENS1_IJiiEEEEEEZNS_16flatten_to_tupleIS5_EEDaRKT_EUlRKT_E_EEDaS9_OT0_ENKUlDpSC_E_clIJNS1_IJS3_EEES4_EEEDaSG_)
$_ZN7cutlass13device_kernelIN5flash19enable_sm80_to_sm89INS1_16FlashAttnBwdSm80INS1_25CollectiveMainloopBwdSm80ILi2ELi2EN4cute5tupleIJNS5_1CILi128EEES8_NS7_ILi64EEEEEENS_10bfloat16_tEfNS_4arch4Sm80ELb1ELb0ELb1ELb0ELb0ELb0ELb0ELb0ELi2ELi4ELi4ELi4ELb0EEENS1_21CollectiveEpilogueBwdISA_SB_SD_Li256ELb0ELb0ELi2EEENS1_25SingleTileBwdLPTSchedulerILb0ELi128ELb0EEEEEEEEEvNT_6ParamsE$_ZZN4cute12filter_tupleINS_5tupleIJNS_1CILi4096EEENS1_IJiiEEEEEEZNS_16flatten_to_tupleIS5_EEDaRKT_EUlRKT_E_EEDaS9_OT0_ENKUlDpSC_E_clIJNS1_IJS3_EEES4_EEEDaSG_:
[----:B------:R-:W-:-:S06]  /*cb50*/  IADD3 R8, R58, -c[0x0][0x20], RZ ;  /* 0x800008003a087a10 */ /* 0x000fcc0007ffe0ff */
[----:B------:R-:W5:Y:S01]  /*cb60*/  LDL R8, [R8] ;  /* 0x0000000008087983 */ /* 0x000f620000100800 */
[----:B------:R-:W-:Y:S02]  /*cb70*/  IADD3 R3, R1, 0x1380, RZ ;  /* 0x0000138001037810 */ /* 0x000fe40007ffe0ff */
[----:B------:R-:W-:Y:S02]  /*cb80*/  IADD3 R2, R58, 0x4, RZ ;  /* 0x000000043a027810 */ /* 0x000fe40007ffe0ff */
[----:B------:R-:W-:Y:S02]  /*cb90*/  IADD3 R3, R3, c[0x0][0x20], RZ ;  /* 0x0000080003037a10 */ /* 0x000fe40007ffe0ff */
[----:B------:R-:W-:Y:S02]  /*cba0*/  MOV R6, 0xcbc0 ;  /* 0x0000cbc000067802 */ /* 0x000fe40000000f00 */
[----:B-----5:R-:W-:Y:S05]  /*cbb0*/  CALL.REL.NOINC `($_ZN7cutlass13device_kernelIN5flash19enable_sm80_to_sm89INS1_16FlashAttnBwdSm80INS1_25CollectiveMainloopBwdSm80ILi2ELi2EN4cute5tupleIJNS5_1CILi128EEES8_NS7_ILi64EEEEEENS_10bfloat16_tEfNS_4arch4Sm80ELb1ELb0ELb1ELb0ELb0ELb0ELb0ELb0ELi2ELi4ELi4ELi4ELb0EEENS1_21CollectiveEpilogueBwdISA_SB_SD_Li256ELb0ELb0ELi2EEENS1_25SingleTileBwdLPTSchedulerILb0ELi128ELb0EEEEEEEEEvNT_6ParamsE$_ZN4cute3eso3ESOILb1ELb0EJNS_1CILi4096EEEiiEEC2ERKS3_RKiS8_) ;  /* 0xffffc41000007944 */ /* 0x020fea0003c3ffff */
[----:B------:R-:W-:-:S04]  /*cbc0*/  MOV R5, 0x0 ;  /* 0x0000000000057802 */ /* 0x000fc80000000f00 */
[----:B------:R-:W-:Y:S05]  /*cbd0*/  RET.REL.NODEC R4 `(_ZN7cutlass13device_kernelIN5flash19enable_sm80_to_sm89INS1_16FlashAttnBwdSm80INS1_25CollectiveMainloopBwdSm80ILi2ELi2EN4cute5tupleIJNS5_1CILi128EEES8_NS7_ILi64EEEEEENS_10bfloat16_tEfNS_4arch4Sm80ELb1ELb0ELb1ELb0ELb0ELb0ELb0ELb0ELi2ELi4ELi4ELi4ELb0EEENS1_21CollectiveEpilogueBwdISA_SB_SD_Li256ELb0ELb0ELi2EEENS1_25SingleTileBwdLPTSchedulerILb0ELi128ELb0EEEEEEEEEvNT_6ParamsE) ;  /* 0xffff342004007950 */ /* 0x000fea0003c3ffff */
        .type           $_ZN7cutlass13device_kernelIN5flash19enable_sm80_to_sm89INS1_16FlashAttnBwdSm80INS1_25CollectiveMainloopBwdSm80ILi2ELi2EN4cute5tupleIJNS5_1CILi128EEES8_NS7_ILi64EEEEEENS_10bfloat16_tEfNS_4arch4Sm80ELb1ELb0ELb1ELb0ELb0ELb0ELb0ELb0ELi2ELi4ELi4ELi4ELb0EEENS1_21CollectiveEpilogueBwdISA_SB_SD_Li256ELb0ELb0ELi2EEENS1_25SingleTileBwdLPTSchedulerILb0ELi128ELb0EEEEEEEEEvNT_6ParamsE$_ZZN4cute12filter_tupleINS_5tupleIJiNS1_IJiNS_1CILi0EEEEEEEEES5_ZNS_6detail9lift_diceIS5_S5_EEDaRKT_RKT0_EUlRKT_RKT0_E_EEDaSA_SD_OT1_ENKUlDpSG_E_clIJNS1_IJiEEES4_EEEDaSN_,@function
        .size           $_ZN7cutlass13device_kernelIN5flash19enable_sm80_to_sm89INS1_16FlashAttnBwdSm80INS1_25CollectiveMainloopBwdSm80ILi2ELi2EN4cute5tupleIJNS5_1CILi128EEES8_NS7_ILi64EEEEEENS_10bfloat16_tEfNS_4arch4Sm80ELb1ELb0ELb1ELb0ELb0ELb0ELb0ELb0ELi2ELi4ELi4ELi4ELb0EEENS1_21CollectiveEpilogueBwdISA_SB_SD_Li256ELb0ELb0ELi2EEENS1_25SingleTileBwdLPTSchedulerILb0ELi128ELb0EEEEEEEEEvNT_6ParamsE$_ZZN4cute12filter_tupleINS_5tupleIJiNS1_IJiNS_1CILi0EEEEEEEEES5_ZNS_6detail9lift_diceIS5_S5_EEDaRKT_RKT0_EUlRKT_RKT0_E_EEDaSA_SD_OT1_ENKUlDpSG_E_clIJNS1_IJiEEES4_EEEDaSN_,($_ZN7cutlass13device_kernelIN5flash19enable_sm80_to_sm89INS1_16FlashAttnBwdSm80INS1_25CollectiveMainloopBwdSm80ILi2ELi2EN4cute5tupleIJNS5_1CILi128EEES8_NS7_ILi64EEEEEENS_10bfloat16_tEfNS_4arch4Sm80ELb1ELb0ELb1ELb0ELb0ELb0ELb0ELb0ELi2ELi4ELi4ELi4ELb0EEENS1_21CollectiveEpilogueBwdISA_SB_SD_Li256ELb0ELb0ELi2EEENS1_25SingleTileBwdLPTSchedulerILb0ELi128ELb0EEEEEEEEEvNT_6ParamsE$_ZZN4cute12filter_tupleINS_5tupleIJiNS_1CILi0EEEEEES4_ZNS_6detail9lift_diceIS4_S4_EEDaRKT_RKT0_EUlRKT_RKT0_E_EEDaS9_SC_OT1_ENKUlDpSF_E_clIJNS1_IJiEEENS1_IJS3_EEEEEEDaSM_ - $_ZN7cutlass13device_kernelIN5flash19enable_sm80_to_sm89INS1_16FlashAttnBwdSm80INS1_25CollectiveMainloopBwdSm80ILi2ELi2EN4cute5tupleIJNS5_1CILi128EEES8_NS7_ILi64EEEEEENS_10bfloat16_tEfNS_4arch4Sm80ELb1ELb0ELb1ELb0ELb0ELb0ELb0ELb0ELi2ELi4ELi4ELi4ELb0EEENS1_21CollectiveEpilogueBwdISA_SB_SD_Li256ELb0ELb0ELi2EEENS1_25SingleTileBwdLPTSchedulerILb0ELi128ELb0EEEEEEEEEvNT_6ParamsE$_ZZN4cute12filter_tupleINS_5tupleIJiNS1_IJiNS_1CILi0EEEEEEEEES5_ZNS_6detail9lift_diceIS5_S5_EEDaRKT_RKT0_EUlRKT_RKT0_E_EEDaSA_SD_OT1_ENKUlDpSG_E_clIJNS1_IJiEEES4_EEEDaSN_)
$_ZN7cutlass13device_kernelIN5flash19enable_sm80_to_sm89INS1_16FlashAttnBwdSm80INS1_25CollectiveMainloopBwdSm80ILi2ELi2EN4cute5tupleIJNS5_1CILi128EEES8_NS7_ILi64EEEEEENS_10bfloat16_tEfNS_4arch4Sm80ELb1ELb0ELb1ELb0ELb0ELb0ELb0ELb0ELi2ELi4ELi4ELi4ELb0EEENS1_21CollectiveEpilogueBwdISA_SB_SD_Li256ELb0ELb0ELi2EEENS1_25SingleTileBwdLPTSchedulerILb0ELi128ELb0EEEEEEEEEvNT_6ParamsE$_ZZN4cute12filter_tupleINS_5tupleIJiNS1_IJiNS_1CILi0EEEEEEEEES5_ZNS_6detail9lift_diceIS5_S5_EEDaRKT_RKT0_EUlRKT_RKT0_E_EEDaSA_SD_OT1_ENKUlDpSG_E_clIJNS1_IJiEEES4_EEEDaSN_:
[----:B------:R-:W-:Y:S02]  /*cbe0*/  IADD3 R6, R1, 0x1684, RZ ;  /* 0x0000168401067810 */ /* 0x000fe40007ffe0ff */
[----:B------:R-:W-:Y:S02]  /*cbf0*/  MOV R10, 0xcc20 ;  /* 0x0000cc20000a7802 */ /* 0x000fe40000000f00 */
[----:B------:R-:W-:Y:S02]  /*cc00*/  IADD3 R6, R6, c[0x0][0x20], RZ ;  /* 0x0000080006067a10 */ /* 0x000fe40007ffe0ff */
[----:B------:R-:W-:Y:S05]  /*cc10*/  CALL.REL.NOINC `($_ZN7cutlass13device_kernelIN5flash19enable_sm80_to_sm89INS1_16FlashAttnBwdSm80INS1_25CollectiveMainloopBwdSm80ILi2ELi2EN4cute5tupleIJNS5_1CILi128EEES8_NS7_ILi64EEEEEENS_10bfloat16_tEfNS_4arch4Sm80ELb1ELb0ELb1ELb0ELb0ELb0ELb0ELb0ELi2ELi4ELi4ELi4ELb0EEENS1_21CollectiveEpilogueBwdISA_SB_SD_Li256ELb0ELb0ELi2EEENS1_25SingleTileBwdLPTSchedulerILb0ELi128ELb0EEEEEEEEEvNT_6ParamsE$_ZN4cute3eso3ESOILb0ELb0EJiiNS_1CILi0EEEEEC2ERKiS6_RKS3_) ;  /* 0xffffaeb000007944 */ /* 0x000fea0003c3ffff */
[----:B-1----:R1:W5:Y:S04]  /*cc20*/  LDL R3, [R1+0x1688] ;  /* 0x0016880001037983 */ /* 0x0023680000100800 */
[----:B------:R1:W5:Y:S01]  /*cc30*/  LDL R5, [R1+0x1684] ;  /* 0x0016840001057983 */ /* 0x0003620000100800 */
[----:B------:R-:W-:Y:S02]  /*cc40*/  MOV R8, R2 ;  /* 0x0000000200087202 */ /* 0x000fe40000000f00 */
[----:B------:R-:W-:-:S04]  /*cc50*/  MOV R9, 0x0 ;  /* 0x0000000000097802 */ /* 0x000fc80000000f00 */
[----:B------:R-:W-:Y:S05]  /*cc60*/  RET.REL.NODEC R8 `(_ZN7cutlass13device_kernelIN5flash19enable_sm80_to_sm89INS1_16FlashAttnBwdSm80INS1_25CollectiveMainloopBwdSm80ILi2ELi2EN4cute5tupleIJNS5_1CILi128EEES8_NS7_ILi64EEEEEENS_10bfloat16_tEfNS_4arch4Sm80ELb1ELb0ELb1ELb0ELb0ELb0ELb0ELb0ELi2ELi4ELi4ELi4ELb0EEENS1_21CollectiveEpilogueBwdISA_SB_SD_Li256ELb0ELb0ELi2EEENS1_25SingleTileBwdLPTSchedulerILb0ELi128ELb0EEEEEEEEEvNT_6ParamsE) ;  /* 0xffff339008007950 */ /* 0x000fea0003c3ffff */
        .type           $_ZN7cutlass13device_kernelIN5flash19enable_sm80_to_sm89INS1_16FlashAttnBwdSm80INS1_25CollectiveMainloopBwdSm80ILi2ELi2EN4cute5tupleIJNS5_1CILi128EEES8_NS7_ILi64EEEEEENS_10bfloat16_tEfNS_4arch4Sm80ELb1ELb0ELb1ELb0ELb0ELb0ELb0ELb0ELi2ELi4ELi4ELi4ELb0EEENS1_21CollectiveEpilogueBwdISA_SB_SD_Li256ELb0ELb0ELi2EEENS1_25SingleTileBwdLPTSchedulerILb0ELi128ELb0EEEEEEEEEvNT_6ParamsE$_ZZN4cute12filter_tupleINS_5tupleIJiNS_1CILi0EEEEEES4_ZNS_6detail9lift_diceIS4_S4_EEDaRKT_RKT0_EUlRKT_RKT0_E_EEDaS9_SC_OT1_ENKUlDpSF_E_clIJNS1_IJiEEENS1_IJS3_EEEEEEDaSM_,@function
        .size           $_ZN7cutlass13device_kernelIN5flash19enable_sm80_to_sm89INS1_16FlashAttnBwdSm80INS1_25CollectiveMainloopBwdSm80ILi2ELi2EN4cute5tupleIJNS5_1CILi128EEES8_NS7_ILi64EEEEEENS_10bfloat16_tEfNS_4arch4Sm80ELb1ELb0ELb1ELb0ELb0ELb0ELb0ELb0ELi2ELi4ELi4ELi4ELb0EEENS1_21CollectiveEpilogueBwdISA_SB_SD_Li256ELb0ELb0ELi2EEENS1_25SingleTileBwdLPTSchedulerILb0ELi128ELb0EEEEEEEEEvNT_6ParamsE$_ZZN4cute12filter_tupleINS_5tupleIJiNS_1CILi0EEEEEES4_ZNS_6detail9lift_diceIS4_S4_EEDaRKT_RKT0_EUlRKT_RKT0_E_EEDaS9_SC_OT1_ENKUlDpSF_E_clIJNS1_IJiEEENS1_IJS3_EEEEEEDaSM_,($_ZN7cutlass13device_kernelIN5flash19enable_sm80_to_sm89INS1_16FlashAttnBwdSm80INS1_25CollectiveMainloopBwdSm80ILi2ELi2EN4cute5tupleIJNS5_1CILi128EEES8_NS7_ILi64EEEEEENS_10bfloat16_tEfNS_4arch4Sm80ELb1ELb0ELb1ELb0ELb0ELb0ELb0ELb0ELi2ELi4ELi4ELi4ELb0EEENS1_21CollectiveEpilogueBwdISA_SB_SD_Li256ELb0ELb0ELi2EEENS1_25SingleTileBwdLPTSchedulerILb0ELi128ELb0EEEEEEEEEvNT_6ParamsE$_ZZN4cute13to_mixed_bitsINS_5tupleIJNS1_IJNS_1CILi4EEENS2_ILi8EEEEEENS2_ILi2EEENS2_ILi1EEEEEENS1_IJNS1_IJNS2_ILi0EEENS2_ILi64EEEEEES9_S9_EEENS1_IJNS1_IJiiEEEiS9_EEEEEDaRKT_RKT0_RKT1_ENKUlDpRKT_E_clIJNS_9MixedBitsILj0ELj448EEENS2_ILj0EEESW_EEEDaSR_ - $_ZN7cutlass13device_kernelIN5flash19enable_sm80_to_sm89INS1_16FlashAttnBwdSm80INS1_25CollectiveMainloopBwdSm80ILi2ELi2EN4cute5tupleIJNS5_1CILi128EEES8_NS7_ILi64EEEEEENS_10bfloat16_tEfNS_4arch4Sm80ELb1ELb0ELb1ELb0ELb0ELb0ELb0ELb0ELi2ELi4ELi4ELi4ELb0EEENS1_21CollectiveEpilogueBwdISA_SB_SD_Li256ELb0ELb0ELi2EEENS1_25SingleTileBwdLPTSchedulerILb0ELi128ELb0EEEEEEEEEvNT_6ParamsE$_ZZN4cute12filter_tupleINS_5tupleIJiNS_1CILi0EEEEEES4_ZNS_6detail9lift_diceIS4_S4_EEDaRKT_RKT0_EUlRKT_RKT0_E_EEDaS9_SC_OT1_ENKUlDpSF_E_clIJNS1_IJiEEENS1_IJS3_EEEEEEDaSM_)
$_ZN7cutlass13device_kernelIN5flash19enable_sm80_to_sm89INS1_16FlashAttnBwdSm80INS1_25CollectiveMainloopBwdSm80ILi2ELi2EN4cute5tupleIJNS5_1CILi128EEES8_NS7_ILi64EEEEEENS_10bfloat16_tEfNS_4arch4Sm80ELb1ELb0ELb1ELb0ELb0ELb0ELb0ELb0ELi2ELi4ELi4ELi4ELb0EEENS1_21CollectiveEpilogueBwdISA_SB_SD_Li256ELb0ELb0ELi2EEENS1_25SingleTileBwdLPTSchedulerILb0ELi128ELb0EEEEEEEEEvNT_6ParamsE$_ZZN4cute12filter_tupleINS_5tupleIJiNS_1CILi0EEEEEES4_ZNS_6detail9lift_diceIS4_S4_EEDaRKT_RKT0_EUlRKT_RKT0_E_EEDaS9_SC_OT1_ENKUlDpSF_E_clIJNS1_IJiEEENS1_IJS3_EEEEEEDaSM_:
[----:B------:R-:W-:Y:S02]  /*cc70*/  IADD3 R2, R1, 0x1684, RZ ;  /* 0x0000168401027810 */ /* 0x000fe40007ffe0ff */
[----:B------:R-:W-:Y:S02]  /*cc80*/  MOV R6, 0xccb0 ;  /* 0x0000ccb000067802 */ /* 0x000fe40000000f00 */
[----:B------:R-:W-:Y:S02]  /*cc90*/  IADD3 R2, R2, c[0x0][0x20], RZ ;  /* 0x0000080002027a10 */ /* 0x000fe40007ffe0ff */
[----:B------:R-:W-:Y:S05]  /*cca0*/  CALL.REL.NOINC `($_ZN7cutlass13device_kernelIN5flash19enable_sm80_to_sm89INS1_16FlashAttnBwdSm80INS1_25CollectiveMainloopBwdSm80ILi2ELi2EN4cute5tupleIJNS5_1CILi128EEES8_NS7_ILi64EEEEEENS_10bfloat16_tEfNS_4arch4Sm80ELb1ELb0ELb1ELb0ELb0ELb0ELb0ELb0ELi2ELi4ELi4ELi4ELb0EEENS1_21CollectiveEpilogueBwdISA_SB_SD_Li256ELb0ELb0ELi2EEENS1_25SingleTileBwdLPTSchedulerILb0ELi128ELb0EEEEEEEEEvNT_6ParamsE$_ZN4cute3eso3ESOILb0ELb1EJiNS_1CILi0EEEEEC2ERKiRKS3_) ;  /* 0xffffb5a000007944 */ /* 0x000fea0003c3ffff */
[----:B-1----:R1:W5:Y:S01]  /*ccb0*/  LDL R2, [R1+0x1684] ;  /* 0x0016840001027983 */ /* 0x0023620000100800 */
[----:B------:R-:W-:Y:S02]  /*ccc0*/  MOV R8, R72 ;  /* 0x0000004800087202 */ /* 0x000fe40000000f00 */
[----:B------:R-:W-:-:S04]  /*ccd0*/  MOV R9, 0x0 ;  /* 0x0000000000097802 */ /* 0x000fc80000000f00 */
[----:B------:R-:W-:Y:S05]  /*cce0*/  RET.REL.NODEC R8 `(_ZN7cutlass13device_kernelIN5flash19enable_sm80_to_sm89INS1_16FlashAttnBwdSm80INS1_25CollectiveMainloopBwdSm80ILi2ELi2EN4cute5tupleIJNS5_1CILi128EEES8_NS7_ILi64EEEEEENS_10bfloat16_tEfNS_4arch4Sm80ELb1ELb0ELb1ELb0ELb0ELb0ELb0ELb0ELi2ELi4ELi4ELi4ELb0EEENS1_21CollectiveEpilogueBwdISA_SB_SD_Li256ELb0ELb0ELi2EEENS1_25SingleTileBwdLPTSchedulerILb0ELi128ELb0EEEEEEEEEvNT_6ParamsE) ;  /* 0xffff331008007950 */ /* 0x000fea0003c3ffff */
        .type           $_ZN7cutlass13device_kernelIN5flash19enable_sm80_to_sm89INS1_16FlashAttnBwdSm80INS1_25CollectiveMainloopBwdSm80ILi2ELi2EN4cute5tupleIJNS5_1CILi128EEES8_NS7_ILi64EEEEEENS_10bfloat16_tEfNS_4arch4Sm80ELb1ELb0ELb1ELb0ELb0ELb0ELb0ELb0ELi2ELi4ELi4ELi4ELb0EEENS1_21CollectiveEpilogueBwdISA_SB_SD_Li256ELb0ELb0ELi2EEENS1_25SingleTileBwdLPTSchedulerILb0ELi128ELb0EEEEEEEEEvNT_6ParamsE$_ZZN4cute13to_mixed_bitsINS_5tupleIJNS1_IJNS_1CILi4EEENS2_ILi8EEEEEENS2_ILi2EEENS2_ILi1EEEEEENS1_IJNS1_IJNS2_ILi0EEENS2_ILi64EEEEEES9_S9_EEENS1_IJNS1_IJiiEEEiS9_EEEEEDaRKT_RKT0_RKT1_ENKUlDpRKT_E_clIJNS_9MixedBitsILj0ELj448EEENS2_ILj0EEESW_EEEDaSR_,@function
        .size           $_ZN7cutlass13device_kernelIN5flash19enable_sm80_to_sm89INS1_16FlashAttnBwdSm80INS1_25CollectiveMainloopBwdSm80ILi2ELi2EN4cute5tupleIJNS5_1CILi128EEES8_NS7_ILi64EEEEEENS_10bfloat16_tEfNS_4arch4Sm80ELb1ELb0ELb1ELb0ELb0ELb0ELb0ELb0ELi2ELi4ELi4ELi4ELb0EEENS1_21CollectiveEpilogueBwdISA_SB_SD_Li256ELb0ELb0ELi2EEENS1_25SingleTileBwdLPTSchedulerILb0ELi128ELb0EEEEEEEEEvNT_6ParamsE$_ZZN4cute13to_mixed_bitsINS_5tupleIJNS1_IJNS_1CILi4EEENS2_ILi8EEEEEENS2_ILi2EEENS2_ILi1EEEEEENS1_IJNS1_IJNS2_ILi0EEENS2_ILi64EEEEEES9_S9_EEENS1_IJNS1_IJiiEEEiS9_EEEEEDaRKT_RKT0_RKT1_ENKUlDpRKT_E_clIJNS_9MixedBitsILj0ELj448EEENS2_ILj0EEESW_EEEDaSR_,($_ZN7cutlass13device_kernelIN5flash19enable_sm80_to_sm89INS1_16FlashAttnBwdSm80INS1_25CollectiveMainloopBwdSm80ILi2ELi2EN4cute5tupleIJNS5_1CILi128EEES8_NS7_ILi64EEEEEENS_10bfloat16_tEfNS_4arch4Sm80ELb1ELb0ELb1ELb0ELb0ELb0ELb0ELb0ELi2ELi4ELi4ELi4ELb0EEENS1_21CollectiveEpilogueBwdISA_SB_SD_Li256ELb0ELb0ELi2EEENS1_25SingleTileBwdLPTSchedulerILb0ELi128ELb0EEEEEEEEEvNT_6ParamsE$_ZZN4cute13to_mixed_bitsINS_5tupleIJNS1_IJNS_1CILi4EEENS2_ILi8EEEEEENS2_ILi2EEENS2_ILi1EEEEEENS1_IJNS1_IJNS2_ILi0EEENS2_ILi64EEEEEES9_S9_EEENS1_IJNS1_IJiiEEEiS9_EEEEEDaRKT_RKT0_RKT1_ENKUlRKT_RKT0_RKT1_E_clIS5_SB_SD_EEDaSQ_ST_SW_ - $_ZN7cutlass13device_kernelIN5flash19enable_sm80_to_sm89INS1_16FlashAttnBwdSm80INS1_25CollectiveMainloopBwdSm80ILi2ELi2EN4cute5tupleIJNS5_1CILi128EEES8_NS7_ILi64EEEEEENS_10bfloat16_tEfNS_4arch4Sm80ELb1ELb0ELb1ELb0ELb0ELb0ELb0ELb0ELi2ELi4ELi4ELi4ELb0EEENS1_21CollectiveEpilogueBwdISA_SB_SD_Li256ELb0ELb0ELi2EEENS1_25SingleTileBwdLPTSchedulerILb0ELi128ELb0EEEEEEEEEvNT_6ParamsE$_ZZN4cute13to_mixed_bitsINS_5tupleIJNS1_IJNS_1CILi4EEENS2_ILi8EEEEEENS2_ILi2EEENS2_ILi1EEEEEENS1_IJNS1_IJNS2_ILi0EEENS2_ILi64EEEEEES9_S9_EEENS1_IJNS1_IJiiEEEiS9_EEEEEDaRKT_RKT0_RKT1_ENKUlDpRKT_E_clIJNS_9MixedBitsILj0ELj448EEENS2_ILj0EEESW_EEEDaSR_)
$_ZN7cutlass13device_kernelIN5flash19enable_sm80_to_sm89INS1_16FlashAttnBwdSm80INS1_25CollectiveMainloopBwdSm80ILi2ELi2EN4cute5tupleIJNS5_1CILi128EEES8_NS7_ILi64EEEEEENS_10bfloat16_tEfNS_4arch4Sm80ELb1ELb0ELb1ELb0ELb0ELb0ELb0ELb0ELi2ELi4ELi4ELi4ELb0EEENS1_21CollectiveEpilogueBwdISA_SB_SD_Li256ELb0ELb0ELi2EEENS1_25SingleTileBwdLPTSchedulerILb0ELi128ELb0EEEEEEEEEvNT_6ParamsE$_ZZN4cute13to_mixed_bitsINS_5tupleIJNS1_IJNS_1CILi4EEENS2_ILi8EEEEEENS2_ILi2EEENS2_ILi1EEEEEENS1_IJNS1_IJNS2_ILi0EEENS2_ILi64EEEEEES9_S9_EEENS1_IJNS1_IJiiEEEiS9_EEEEEDaRKT_RKT0_RKT1_ENKUlDpRKT_E_clIJNS_9MixedBitsILj0ELj448EEENS2_ILj0EEESW_EEEDaSR_:
[----:B------:R-:W-:Y:S02]  /*ccf0*/  MOV R3, 0x0 ;  /* 0x0000000000037802 */ /* 0x000fe40000000f00 */
[----:B------:R-:W-:Y:S02]  /*cd00*/  LOP3.LUT R13, R13, 0x1c0, RZ, 0xc0, !PT ;  /* 0x000001c00d0d7812 */ /* 0x000fe400078ec0ff */
[----:B------:R-:W-:Y:S05]  /*cd10*/  RET.REL.NODEC R2 `(_ZN7cutlass13device_kernelIN5flash19enable_sm80_to_sm89INS1_16FlashAttnBwdSm80INS1_25CollectiveMainloopBwdSm80ILi2ELi2EN4cute5tupleIJNS5_1CILi128EEES8_NS7_ILi64EEEEEENS_10bfloat16_tEfNS_4arch4Sm80ELb1ELb0ELb1ELb0ELb0ELb0ELb0ELb0ELi2ELi4ELi4ELi4ELb0EEENS1_21CollectiveEpilogueBwdISA_SB_SD_Li256ELb0ELb0ELi2EEENS1_25SingleTileBwdLPTSchedulerILb0ELi128ELb0EEEEEEEEEvNT_6ParamsE) ;  /* 0xffff32e002007950 */ /* 0x000fea0003c3ffff */
        .type           $_ZN7cutlass13device_kernelIN5flash19enable_sm80_to_sm89INS1_16FlashAttnBwdSm80INS1_25CollectiveMainloopBwdSm80ILi2ELi2EN4cute5tupleIJNS5_1CILi128EEES8_NS7_ILi64EEEEEENS_10bfloat16_tEfNS_4arch4Sm80ELb1ELb0ELb1ELb0ELb0ELb0ELb0ELb0ELi2ELi4ELi4ELi4ELb0EEENS1_21CollectiveEpilogueBwdISA_SB_SD_Li256ELb0ELb0ELi2EEENS1_25SingleTileBwdLPTSchedulerILb0ELi128ELb0EEEEEEEEEvNT_6ParamsE$_ZZN4cute13to_mixed_bitsINS_5tupleIJNS1_IJNS_1CILi4EEENS2_ILi8EEEEEENS2_ILi2EEENS2_ILi1EEEEEENS1_IJNS1_IJNS2_ILi0EEENS2_ILi64EEEEEES9_S9_EEENS1_IJNS1_IJiiEEEiS9_EEEEEDaRKT_RKT0_RKT1_ENKUlRKT_RKT0_RKT1_E_clIS5_SB_SD_EEDaSQ_ST_SW_,@function
        .size           $_ZN7cutlass13device_kernelIN5flash19enable_sm80_to_sm89INS1_16FlashAttnBwdSm80INS1_25CollectiveMainloopBwdSm80ILi2ELi2EN4cute5tupleIJNS5_1CILi128EEES8_NS7_ILi64EEEEEENS_10bfloat16_tEfNS_4arch4Sm80ELb1ELb0ELb1ELb0ELb0ELb0ELb0ELb0ELi2ELi4ELi4ELi4ELb0EEENS1_21CollectiveEpilogueBwdISA_SB_SD_Li256ELb0ELb0ELi2EEENS1_25SingleTileBwdLPTSchedulerILb0ELi128ELb0EEEEEEEEEvNT_6ParamsE$_ZZN4cute13to_mixed_bitsINS_5tupleIJNS1_IJNS_1CILi4EEENS2_ILi8EEEEEENS2_ILi2EEENS2_ILi1EEEEEENS1_IJNS1_IJNS2_ILi0EEENS2_ILi64EEEEEES9_S9_EEENS1_IJNS1_IJiiEEEiS9_EEEEEDaRKT_RKT0_RKT1_ENKUlRKT_RKT0_RKT1_E_clIS5_SB_SD_EEDaSQ_ST_SW_,($_ZN7cutlass13device_kernelIN5flash19enable_sm80_to_sm89INS1_16FlashAttnBwdSm80INS1_25CollectiveMainloopBwdSm80ILi2ELi2EN4cute5tupleIJNS5_1CILi128EEES8_NS7_ILi64EEEEEENS_10bfloat16_tEfNS_4arch4Sm80ELb1ELb0ELb1ELb0ELb0ELb0ELb0ELb0ELi2ELi4ELi4ELi4ELb0EEENS1_21CollectiveEpilogueBwdISA_SB_SD_Li256ELb0ELb0ELi2EEENS1_25SingleTileBwdLPTSchedulerILb0ELi128ELb0EEEEEEEEEvNT_6ParamsE$_ZZN4cute13to_mixed_bitsINS_5tupleIJNS1_IJNS_1CILi4EEENS2_ILi8EEEEEENS2_ILi2EEENS2_ILi1EEEEEENS1_IJNS1_IJNS2_ILi128EEENS2_ILi0EEEEEES4_SA_EEENS1_IJNS1_IJiiEEEiSA_EEEEEDaRKT_RKT0_RKT1_ENKUlDpRKT_E_clIJNS_9MixedBitsILj0ELj384EEENSU_ILj0ELj8EEENS2_ILj0EEEEEEDaSR_ - $_ZN7cutlass13device_kernelIN5flash19enable_sm80_to_sm89INS1_16FlashAttnBwdSm80INS1_25CollectiveMainloopBwdSm80ILi2ELi2EN4cute5tupleIJNS5_1CILi128EEES8_NS7_ILi64EEEEEENS_10bfloat16_tEfNS_4arch4Sm80ELb1ELb0ELb1ELb0ELb0ELb0ELb0ELb0ELi2ELi4ELi4ELi4ELb0EEENS1_21CollectiveEpilogueBwdISA_SB_SD_Li256ELb0ELb0ELi2EEENS1_25SingleTileBwdLPTSchedulerILb0ELi128ELb0EEEEEEEEEvNT_6ParamsE$_ZZN4cute13to_mixed_bitsINS_5tupleIJNS1_IJNS_1CILi4EEENS2_ILi8EEEEEENS2_ILi2EEENS2_ILi1EEEEEENS1_IJNS1_IJNS2_ILi0EEENS2_ILi64EEEEEES9_S9_EEENS1_IJNS1_IJiiEEEiS9_EEEEEDaRKT_RKT0_RKT1_ENKUlRKT_RKT0_RKT1_E_clIS5_SB_SD_EEDaSQ_ST_SW_)
$_ZN7cutlass13device_kernelIN5flash19enable_sm80_to_sm89INS1_16FlashAttnBwdSm80INS1_25CollectiveMainloopBwdSm80ILi2ELi2EN4cute5tupleIJNS5_1CILi128EEES8_NS7_ILi64EEEEEENS_10bfloat16_tEfNS_4arch4Sm80ELb1ELb0ELb1ELb0ELb0ELb0ELb0ELb0ELi2ELi4ELi4ELi4ELb0EEENS1_21CollectiveEpilogueBwdISA_SB_SD_Li256ELb0ELb0ELi2EEENS1_25SingleTileBwdLPTSchedulerILb0ELi128ELb0EEEEEEEEEvNT_6ParamsE$_ZZN4cute13to_mixed_bitsINS_5tupleIJNS1_IJNS_1CILi4EEENS2_ILi8EEEEEENS2_ILi2EEENS2_ILi1EEEEEENS1_IJNS1_IJNS2_ILi0EEENS2_ILi64EEEEEES9_S9_EEENS1_IJNS1_IJiiEEEiS9_EEEEEDaRKT_RKT0_RKT1_ENKUlRKT_RKT0_RKT1_E_clIS5_SB_SD_EEDaSQ_ST_SW_:
[----:B------:R-:W-:Y:S02]  /*cd20*/  MOV R2, 0xcd40 ;  /* 0x0000cd4000027802 */ /* 0x000fe40000000f00 */
[----:B------:R-:W-:Y:S05]  /*cd30*/  CALL.REL.NOINC `($_ZN7cutlass13device_kernelIN5flash19enable_sm80_to_sm89INS1_16FlashAttnBwdSm80INS1_25CollectiveMainloopBwdSm80ILi2ELi2EN4cute5tupleIJNS5_1CILi128EEES8_NS7_ILi64EEEEEENS_10bfloat16_tEfNS_4arch4Sm80ELb1ELb0ELb1ELb0ELb0ELb0ELb0ELb0ELi2ELi4ELi4ELi4ELb0EEENS1_21CollectiveEpilogueBwdISA_SB_SD_Li256ELb0ELb0ELi2EEENS1_25SingleTileBwdLPTSchedulerILb0ELi128ELb0EEEEEEEEEvNT_6ParamsE$_ZZN4cute13to_mixed_bitsINS_5tupleIJNS_1CILi4EEENS2_ILi8EEEEEENS1_IJNS2_ILi0EEENS2_ILi64EEEEEENS1_IJiiEEEEEDaRKT_RKT0_RKT1_ENKUlRKT_RKT0_RKT1_E_clIS4_S7_iEEDaSL_SO_SR_) ;  /* 0x0000038000007944 */ /* 0x000fea0003c00000 */
[----:B------:R-:W-:Y:S02]  /*cd40*/  MOV R2, 0xcd60 ;  /* 0x0000cd6000027802 */ /* 0x000fe40000000f00 */
[----:B------:R-:W-:Y:S05]  /*cd50*/  CALL.REL.NOINC `($_ZN7cutlass13device_kernelIN5flash19enable_sm80_to_sm89INS1_16FlashAttnBwdSm80INS1_25CollectiveMainloopBwdSm80ILi2ELi2EN4cute5tupleIJNS5_1CILi128EEES8_NS7_ILi64EEEEEENS_10bfloat16_tEfNS_4arch4Sm80ELb1ELb0ELb1ELb0ELb0ELb0ELb0ELb0ELi2ELi4ELi4ELi4ELb0EEENS1_21CollectiveEpilogueBwdISA_SB_SD_Li256ELb0ELb0ELi2EEENS1_25SingleTileBwdLPTSchedulerILb0ELi128ELb0EEEEEEEEEvNT_6ParamsE$_ZZN4cute13to_mixed_bitsINS_5tupleIJNS_1CILi4EEENS2_ILi8EEEEEENS1_IJNS2_ILi0EEENS2_ILi64EEEEEENS1_IJiiEEEEEDaRKT_RKT0_RKT1_ENKUlDpRKT_E_clIJNS2_ILj0EEENS_9MixedBitsILj0ELj448EEEEEEDaSM_) ;  /* 0x0000032000007944 */ /* 0x000fea0003c00000 */
[----:B------:R-:W-:Y:S02]  /*cd60*/  MOV R13, R3 ;  /* 0x00000003000d7202 */ /* 0x000fe40000000f00 */
[----:B------:R-:W-:Y:S02]  /*cd70*/  MOV R2, R6 ;  /* 0x0000000600027202 */ /* 0x000fe40000000f00 */
[----:B------:R-:W-:-:S04]  /*cd80*/  MOV R3, 0x0 ;  /* 0x0000000000037802 */ /* 0x000fc80000000f00 */
[----:B------:R-:W-:Y:S05]  /*cd90*/  RET.REL.NODEC R2 `(_ZN7cutlass13device_kernelIN5flash19enable_sm80_to_sm89INS1_16FlashAttnBwdSm80INS1_25CollectiveMainloopBwdSm80ILi2ELi2EN4cute5tupleIJNS5_1CILi128EEES8_NS7_ILi64EEEEEENS_10bfloat16_tEfNS_4arch4Sm80ELb1ELb0ELb1ELb0ELb0ELb0ELb0ELb0ELi2ELi4ELi4ELi4ELb0EEENS1_21CollectiveEpilogueBwdISA_SB_SD_Li256ELb0ELb0ELi2EEENS1_25SingleTileBwdLPTSchedulerILb0ELi128ELb0EEEEEEEEEvNT_6ParamsE) ;  /* 0xffff326002007950 */ /* 0x000fea0003c3ffff */
        .type           $_ZN7cutlass13device_kernelIN5flash19enable_sm80_to_sm89INS1_16FlashAttnBwdSm80INS1_25CollectiveMainloopBwdSm80ILi2ELi2EN4cute5tupleIJNS5_1CILi128EEES8_NS7_ILi64EEEEEENS_10bfloat16_tEfNS_4arch4Sm80ELb1ELb0ELb1ELb0ELb0ELb0ELb0ELb0ELi2ELi4ELi4ELi4ELb0EEENS1_21CollectiveEpilogueBwdISA_SB_SD_Li256ELb0ELb0ELi2EEENS1_25SingleTileBwdLPTSchedulerILb0ELi128ELb0EEEEEEEEEvNT_6ParamsE$_ZZN4cute13to_mixed_bitsINS_5tupleIJNS1_IJNS_1CILi4EEENS2_ILi8EEEEEENS2_ILi2EEENS2_ILi1EEEEEENS1_IJNS1_IJNS2_ILi128EEENS2_ILi0EEEEEES4_SA_EEENS1_IJNS1_IJiiEEEiSA_EEEEEDaRKT_RKT0_RKT1_ENKUlDpRKT_E_clIJNS_9MixedBitsILj0ELj384EEENSU_ILj0ELj8EEENS2_ILj0EEEEEEDaSR_,@function
        .size           $_ZN7cutlass13device_kernelIN5flash19enable_sm80_to_sm89INS1_16FlashAttnBwdSm80INS1_25CollectiveMainloopBwdSm80ILi2ELi2EN4cute5tupleIJNS5_1CILi128EEES8_NS7_ILi64EEEEEENS_10bfloat16_tEfNS_4arch4Sm80ELb1ELb0ELb1ELb0ELb0ELb0ELb0ELb0ELi2ELi4ELi4ELi4ELb0EEENS1_21CollectiveEpilogueBwdISA_SB_SD_Li256ELb0ELb0ELi2EEENS1_25SingleTileBwdLPTSchedulerILb0ELi128ELb0EEEEEEEEEvNT_6ParamsE$_ZZN4cute13to_mixed_bitsINS_5tupleIJNS1_IJNS_1CILi4EEENS2_ILi8EEEEEENS2_ILi2EEENS2_ILi1EEEEEENS1_IJNS1_IJNS2_ILi128EEENS2_ILi0EEEEEES4_SA_EEENS1_IJNS1_IJiiEEEiSA_EEEEEDaRKT_RKT0_RKT1_ENKUlDpRKT_E_clIJNS_9MixedBitsILj0ELj384EEENSU_ILj0ELj8EEENS2_ILj0EEEEEEDaSR_,($_ZN7cutlass13device_kernelIN5flash19enable_sm80_to_sm89INS1_16FlashAttnBwdSm80INS1_25CollectiveMainloopBwdSm80ILi2ELi2EN4cute5tupleIJNS5_1CILi128EEES8_NS7_ILi64EEEEEENS_10bfloat16_tEfNS_4arch4Sm80ELb1ELb0ELb1ELb0ELb0ELb0ELb0ELb0ELi2ELi4ELi4ELi4ELb0EEENS1_21CollectiveEpilogueBwdISA_SB_SD_Li256ELb0ELb0ELi2EEENS1_25SingleTileBwdLPTSchedulerILb0ELi128ELb0EEEEEEEEEvNT_6ParamsE$_ZZN4cute13to_mixed_bitsINS_5tupleIJNS1_IJNS_1CILi4EEENS2_ILi8EEEEEENS2_ILi2EEENS2_ILi1EEEEEENS1_IJNS1_IJNS2_ILi128EEENS2_ILi0EEEEEES4_SA_EEENS1_IJNS1_IJiiEEEiSA_EEEEEDaRKT_RKT0_RKT1_ENKUlRKT_RKT0_RKT1_E_clIS5_SB_SD_EEDaSQ_ST_SW_ - $_ZN7cutlass13device_kernelIN5flash19enable_sm80_to_sm89INS1_16FlashAttnBwdSm80INS1_25CollectiveMainloopBwdSm80ILi2ELi2EN4cute5tupleIJNS5_1CILi128EEES8_NS7_ILi64EEEEEENS_10bfloat16_tEfNS_4arch4Sm80ELb1ELb0ELb1ELb0ELb0ELb0ELb0ELb0ELi2ELi4ELi4ELi4ELb0EEENS1_21CollectiveEpilogueBwdISA_SB_SD_Li256ELb0ELb0ELi2EEENS1_25SingleTileBwdLPTSchedulerILb0ELi128ELb0EEEEEEEEEvNT_6ParamsE$_ZZN4cute13to_mixed_bitsINS_5tupleIJNS1_IJNS_1CILi4EEENS2_ILi8EEEEEENS2_ILi2EEENS2_ILi1EEEEEENS1_IJNS1_IJNS2_ILi128EEENS2_ILi0EEEEEES4_SA_EEENS1_IJNS1_IJiiEEEiSA_EEEEEDaRKT_RKT0_RKT1_ENKUlDpRKT_E_clIJNS_9MixedBitsILj0ELj384EEENSU_ILj0ELj8EEENS2_ILj0EEEEEEDaSR_)
$_ZN7cutlass13device_kernelIN5flash19enable_sm80_to_sm89INS1_16FlashAttnBwdSm80INS1_25CollectiveMainloopBwdSm80ILi2ELi2EN4cute5tupleIJNS5_1CILi128EEES8_NS7_ILi64EEEEEENS_10bfloat16_tEfNS_4arch4Sm80ELb1ELb0ELb1ELb0ELb0ELb0ELb0ELb0ELi2ELi4ELi4ELi4ELb0EEENS1_21CollectiveEpilogueBwdISA_SB_SD_Li256ELb0ELb0ELi2EEENS1_25SingleTileBwdLPTSchedulerILb0ELi128ELb0EEEEEEEEEvNT_6ParamsE$_ZZN4cute13to_mixed_bitsINS_5tupleIJNS1_IJNS_1CILi4EEENS2_ILi8EEEEEENS2_ILi2EEENS2_ILi1EEEEEENS1_IJNS1_IJNS2_ILi128EEENS2_ILi0EEEEEES4_SA_EEENS1_IJNS1_IJiiEEEiSA_EEEEEDaRKT_RKT0_RKT1_ENKUlDpRKT_E_clIJNS_9MixedBitsILj0ELj384EEENSU_ILj0ELj8EEENS2_ILj0EEEEEEDaSR_:
[----:B------:R-:W-:-:S04]  /*cda0*/  LOP3.LUT R6, R5, 0x8, RZ, 0xc0, !PT ;  /* 0x0000000805067812 */ /* 0x000fc800078ec0ff */
[----:B------:R-:W-:Y:S01]  /*cdb0*/  LOP3.LUT R11, R6, 0x188, R3, 0x78, !PT ;  /* 0x00000188060b7812 */ /* 0x000fe200078e7803 */
[----:B------:R-:W-:-:S04]  /*cdc0*/  IMAD.MOV.U32 R3, RZ, RZ, 0x0 ;  /* 0x00000000ff037424 */ /* 0x000fc800078e00ff */
[----:B------:R-:W-:Y:S05]  /*cdd0*/  RET.REL.NODEC R2 `(_ZN7cutlass13device_kernelIN5flash19enable_sm80_to_sm89INS1_16FlashAttnBwdSm80INS1_25CollectiveMainloopBwdSm80ILi2ELi2EN4cute5tupleIJNS5_1CILi128EEES8_NS7_ILi64EEEEEENS_10bfloat16_tEfNS_4arch4Sm80ELb1ELb0ELb1ELb0ELb0ELb0ELb0ELb0ELi2ELi4ELi4ELi4ELb0EEENS1_21CollectiveEpilogueBwdISA_SB_SD_Li256ELb0ELb0ELi2EEENS1_25SingleTileBwdLPTSchedulerILb0ELi128ELb0EEEEEEEEEvNT_6ParamsE) ;  /* 0xffff322002007950 */ /* 0x000fea0003c3ffff */
        .type           $_ZN7cutlass13device_kernelIN5flash19enable_sm80_to_sm89INS1_16FlashAttnBwdSm80INS1_25CollectiveMainloopBwdSm80ILi2ELi2EN4cute5tupleIJNS5_1CILi128EEES8_NS7_ILi64EEEEEENS_10bfloat16_tEfNS_4arch4Sm80ELb1ELb0ELb1ELb0ELb0ELb0ELb0ELb0ELi2ELi4ELi4ELi4ELb0EEENS1_21CollectiveEpilogueBwdISA_SB_SD_Li256ELb0ELb0ELi2EEENS1_25SingleTileBwdLPTSchedulerILb0ELi128ELb0EEEEEEEEEvNT_6ParamsE$_ZZN4cute13to_mixed_bitsINS_5tupleIJNS1_IJNS_1CILi4EEENS2_ILi8EEEEEENS2_ILi2EEENS2_ILi1EEEEEENS1_IJNS1_IJNS2_ILi128EEENS2_ILi0EEEEEES4_SA_EEENS1_IJNS1_IJiiEEEiSA_EEEEEDaRKT_RKT0_RKT1_ENKUlRKT_RKT0_RKT1_E_clIS5_SB_SD_EEDaSQ_ST_SW_,@function
        .size           $_ZN7cutlass13device_kernelIN5flash19enable_sm80_to_sm89INS1_16FlashAttnBwdSm80INS1_25CollectiveMainloopBwdSm80ILi2ELi2EN4cute5tupleIJNS5_1CILi128EEES8_NS7_ILi64EEEEEENS_10bfloat16_tEfNS_4arch4Sm80ELb1ELb0ELb1ELb0ELb0ELb0ELb0ELb0ELi2ELi4ELi4ELi4ELb0EEENS1_21CollectiveEpilogueBwdISA_SB_SD_Li256ELb0ELb0ELi2EEENS1_25SingleTileBwdLPTSchedulerILb0ELi128ELb0EEEEEEEEEvNT_6ParamsE$_ZZN4cute13to_mixed_bitsINS_5tupleIJNS1_IJNS_1CILi4EEENS2_ILi8EEEEEENS2_ILi2EEENS2_ILi1EEEEEENS1_IJNS1_IJNS2_ILi128EEENS2_ILi0EEEEEES4_SA_EEENS1_IJNS1_IJiiEEEiSA_EEEEEDaRKT_RKT0_RKT1_ENKUlRKT_RKT0_RKT1_E_clIS5_SB_SD_EEDaSQ_ST_SW_,($_ZN7cutlass13device_kernelIN5flash19enable_sm80_to_sm89INS1_16FlashAttnBwdSm80INS1_25CollectiveMainloopBwdSm80ILi2ELi2EN4cute5tupleIJNS5_1CILi128EEES8_NS7_ILi64EEEEEENS_10bfloat16_tEfNS_4arch4Sm80ELb1ELb0ELb1ELb0ELb0ELb0ELb0ELb0ELi2ELi4ELi4ELi4ELb0EEENS1_21CollectiveEpilogueBwdISA_SB_SD_Li256ELb0ELb0ELi2EEENS1_25SingleTileBwdLPTSchedulerILb0ELi128ELb0EEEEEEEEEvNT_6ParamsE$_ZZN4cute13to_mixed_bitsINS_5tupleIJNS1_IJNS_1CILi4EEENS2_ILi8EEEEEENS2_ILi2EEENS2_ILi1EEEEEENS1_IJNS1_IJNS2_ILi128EEENS2_ILi0EEEEEES4_SA_EEENS1_IJNS1_IJiiEEEiSA_EEEEEDaRKT_RKT0_RKT1_ENKUlRKT_RKT0_RKT1_E_clIS6_S4_iEEDaSQ_ST_SW_ - $_ZN7cutlass13device_kernelIN5flash19enable_sm80_to_sm89INS1_16FlashAttnBwdSm80INS1_25CollectiveMainloopBwdSm80ILi2ELi2EN4cute5tupleIJNS5_1CILi128EEES8_NS7_ILi64EEEEEENS_10bfloat16_tEfNS_4arch4Sm80ELb1ELb0ELb1ELb0ELb0ELb0ELb0ELb0ELi2ELi4ELi4ELi4ELb0EEENS1_21CollectiveEpilogueBwdISA_SB_SD_Li256ELb0ELb0ELi2EEENS1_25SingleTileBwdLPTSchedulerILb0ELi128ELb0EEEEEEEEEvNT_6ParamsE$_ZZN4cute13to_mixed_bitsINS_5tupleIJNS1_IJNS_1CILi4EEENS2_ILi8EEEEEENS2_ILi2EEENS2_ILi1EEEEEENS1_IJNS1_IJNS2_ILi128EEENS2_ILi0EEEEEES4_SA_EEENS1_IJNS1_IJiiEEEiSA_EEEEEDaRKT_RKT0_RKT1_ENKUlRKT_RKT0_RKT1_E_clIS5_SB_SD_EEDaSQ_ST_SW_)
$_ZN7cutlass13device_kernelIN5flash19enable_sm80_to_sm89INS1_16FlashAttnBwdSm80INS1_25CollectiveMainloopBwdSm80ILi2ELi2EN4cute5tupleIJNS5_1CILi128EEES8_NS7_ILi64EEEEEENS_10bfloat16_tEfNS_4arch4Sm80ELb1ELb0ELb1ELb0ELb0ELb0ELb0ELb0ELi2ELi4ELi4ELi4ELb0EEENS1_21CollectiveEpilogueBwdISA_SB_SD_Li256ELb0ELb0ELi2EEENS1_25SingleTileBwdLPTSchedulerILb0ELi128ELb0EEEEEEEEEvNT_6ParamsE$_ZZN4cute13to_mixed_bitsINS_5tupleIJNS1_IJNS_1CILi4EEENS2_ILi8EEEEEENS2_ILi2EEENS2_ILi1EEEEEENS1_IJNS1_IJNS2_ILi128EEENS2_ILi0EEEEEES4_SA_EEENS1_IJNS1_IJiiEEEiSA_EEEEEDaRKT_RKT0_RKT1_ENKUlRKT_RKT0_RKT1_E_clIS5_SB_SD_EEDaSQ_ST_SW_:
[----:B------:R-:W-:Y:S02]  /*cde0*/  MOV R3, R2 ;  /* 0x0000000200037202 */ /* 0x000fe40000000f00 */
[----:B------:R-:W-:Y:S02]  /*cdf0*/  MOV R2, 0xce10 ;  /* 0x0000ce1000027802 */ /* 0x000fe40000000f00 */
[----:B------:R-:W-:Y:S05]  /*ce00*/  CALL.REL.NOINC `($_ZN7cutlass13device_kernelIN5flash19enable_sm80_to_sm89INS1_16FlashAttnBwdSm80INS1_25CollectiveMainloopBwdSm80ILi2ELi2EN4cute5tupleIJNS5_1CILi128EEES8_NS7_ILi64EEEEEENS_10bfloat16_tEfNS_4arch4Sm80ELb1ELb0ELb1ELb0ELb0ELb0ELb0ELb0ELi2ELi4ELi4ELi4ELb0EEENS1_21CollectiveEpilogueBwdISA_SB_SD_Li256ELb0ELb0ELi2EEENS1_25SingleTileBwdLPTSchedulerILb0ELi128ELb0EEEEEEEEEvNT_6ParamsE$_ZZN4cute13to_mixed_bitsINS_5tupleIJNS_1CILi4EEENS2_ILi8EEEEEENS1_IJNS2_ILi128EEENS2_ILi0EEEEEENS1_IJiiEEEEEDaRKT_RKT0_RKT1_ENKUlRKT_RKT0_RKT1_E_clIS3_S6_iEEDaSL_SO_SR_) ;  /* 0x0000034000007944 */ /* 0x000fea0003c00000 */
[----:B------:R-:W-:Y:S02]  /*ce10*/  MOV R2, 0xce30 ;  /* 0x0000ce3000027802 */ /* 0x000fe40000000f00 */
[----:B------:R-:W-:Y:S05]  /*ce20*/  CALL.REL.NOINC `($_ZN7cutlass13device_kernelIN5flash19enable_sm80_to_sm89INS1_16FlashAttnBwdSm80INS1_25CollectiveMainloopBwdSm80ILi2ELi2EN4cute5tupleIJNS5_1CILi128EEES8_NS7_ILi64EEEEEENS_10bfloat16_tEfNS_4arch4Sm80ELb1ELb0ELb1ELb0ELb0ELb0ELb0ELb0ELi2ELi4ELi4ELi4ELb0EEENS1_21CollectiveEpilogueBwdISA_SB_SD_Li256ELb0ELb0ELi2EEENS1_25SingleTileBwdLPTSchedulerILb0ELi128ELb0EEEEEEEEEvNT_6ParamsE$_ZZN4cute13to_mixed_bitsINS_5tupleIJNS_1CILi4EEENS2_ILi8EEEEEENS1_IJNS2_ILi128EEENS2_ILi0EEEEEENS1_IJiiEEEEEDaRKT_RKT0_RKT1_ENKUlDpRKT_E_clIJNS_9MixedBitsILj0ELj384EEENS2_ILj0EEEEEEDaSM_) ;  /* 0x000002e000007944 */ /* 0x000fea0003c00000 */
[----:B------:R-:W-:Y:S02]  /*ce30*/  MOV R8, R6 ;  /* 0x0000000600087202 */ /* 0x000fe40000000f00 */
[----:B------:R-:W-:-:S04]  /*ce40*/  MOV R9, 0x0 ;  /* 0x0000000000097802 */ /* 0x000fc80000000f00 */
[----:B------:R-:W-:Y:S05]  /*ce50*/  RET.REL.NODEC R8 `(_ZN7cutlass13device_kernelIN5flash19enable_sm80_to_sm89INS1_16FlashAttnBwdSm80INS1_25CollectiveMainloopBwdSm80ILi2ELi2EN4cute5tupleIJNS5_1CILi128EEES8_NS7_ILi64EEEEEENS_10bfloat16_tEfNS_4arch4Sm80ELb1ELb0ELb1ELb0ELb0ELb0ELb0ELb0ELi2ELi4ELi4ELi4ELb0EEENS1_21CollectiveEpilogueBwdISA_SB_SD_Li256ELb0ELb0ELi2EEENS1_25SingleTileBwdLPTSchedulerILb0ELi128ELb0EEEEEEEEEvNT_6ParamsE) ;  /* 0xffff31a008007950 */ /* 0x000fea0003c3ffff */
        .type           $_ZN7cutlass13device_kernelIN5flash19enable_sm80_to_sm89INS1_16FlashAttnBwdSm80INS1_25CollectiveMainloopBwdSm80ILi2ELi2EN4cute5tupleIJNS5_1CILi128EEES8_NS7_ILi64EEEEEENS_10bfloat16_tEfNS_4arch4Sm80ELb1ELb0ELb1ELb0ELb0ELb0ELb0ELb0ELi2ELi4ELi4ELi4ELb0EEENS1_21CollectiveEpilogueBwdISA_SB_SD_Li256ELb0ELb0ELi2EEENS1_25SingleTileBwdLPTSchedulerILb0ELi128ELb0EEEEEEEEEvNT_6ParamsE$_ZZN4cute13to_mixed_bitsINS_5tupleIJNS1_IJNS_1CILi4EEENS2_ILi8EEEEEENS2_ILi2EEENS2_ILi1EEEEEENS1_IJNS1_IJNS2_ILi128EEENS2_ILi0EEEEEES4_SA_EEENS1_IJNS1_IJiiEEEiSA_EEEEEDaRKT_RKT0_RKT1_ENKUlRKT_RKT0_RKT1_E_clIS6_S4_iEEDaSQ_ST_SW_,@function
        .size           $_ZN7cutlass13device_kernelIN5flash19enable_sm80_to_sm89INS1_16FlashAttnBwdSm80INS1_25CollectiveMainloopBwdSm80ILi2ELi2EN4cute5tupleIJNS5_1CILi128EEES8_NS7_ILi64EEEEEENS_10bfloat16_tEfNS_4arch4Sm80ELb1ELb0ELb1ELb0ELb0ELb0ELb0ELb0ELi2ELi4ELi4ELi4ELb0EEENS1_21CollectiveEpilogueBwdISA_SB_SD_Li256ELb0ELb0ELi2EEENS1_25SingleTileBwdLPTSchedulerILb0ELi128ELb0EEEEEEEEEvNT_6ParamsE$_ZZN4cute13to_mixed_bitsINS_5tupleIJNS1_IJNS_1CILi4EEENS2_ILi8EEEEEENS2_ILi2EEENS2_ILi1EEEEEENS1_IJNS1_IJNS2_ILi128EEENS2_ILi0EEEEEES4_SA_EEENS1_IJNS1_IJiiEEEiSA_EEEEEDaRKT_RKT0_RKT1_ENKUlRKT_RKT0_RKT1_E_clIS6_S4_iEEDaSQ_ST_SW_,($_ZN7cutlass13device_kernelIN5flash19enable_sm80_to_sm89INS1_16FlashAttnBwdSm80INS1_25CollectiveMainloopBwdSm80ILi2ELi2EN4cute5tupleIJNS5_1CILi128EEES8_NS7_ILi64EEEEEENS_10bfloat16_tEfNS_4arch4Sm80ELb1ELb0ELb1ELb0ELb0ELb0ELb0ELb0ELi2ELi4ELi4ELi4ELb0EEENS1_21CollectiveEpilogueBwdISA_SB_SD_Li256ELb0ELb0ELi2EEENS1_25SingleTileBwdLPTSchedulerILb0ELi128ELb0EEEEEEEEEvNT_6ParamsE$_ZZN4cute13to_mixed_bitsINS_5tupleIJNS1_IJNS_1CILi4EEENS2_ILi8EEEEEES3_NS2_ILi1EEEEEENS1_IJNS1_IJNS2_ILi0EEENS2_ILi64EEEEEES8_S8_EEENS1_IJNS1_IJiiEEEiS8_EEEEEDaRKT_RKT0_RKT1_ENKUlDpRKT_E_clIJNS_9MixedBitsILj0ELj448EEENS2_ILj0EEESV_EEEDaSQ_ - $_ZN7cutlass13device_kernelIN5flash19enable_sm80_to_sm89INS1_16FlashAttnBwdSm80INS1_25CollectiveMainloopBwdSm80ILi2ELi2EN4cute5tupleIJNS5_1CILi128EEES8_NS7_ILi64EEEEEENS_10bfloat16_tEfNS_4arch4Sm80ELb1ELb0ELb1ELb0ELb0ELb0ELb0ELb0ELi2ELi4ELi4ELi4ELb0EEENS1_21CollectiveEpilogueBwdISA_SB_SD_Li256ELb0ELb0ELi2EEENS1_25SingleTileBwdLPTSchedulerILb0ELi128ELb0EEEEEEEEEvNT_6ParamsE$_ZZN4cute13to_mixed_bitsINS_5tupleIJNS1_IJNS_1CILi4EEENS2_ILi8EEEEEENS2_ILi2EEENS2_ILi1EEEEEENS1_IJNS1_IJNS2_ILi128EEENS2_ILi0EEEEEES4_SA_EEENS1_IJNS1_IJiiEEEiSA_EEEEEDaRKT_RKT0_RKT1_ENKUlRKT_RKT0_RKT1_E_clIS6_S4_iEEDaSQ_ST_SW_)
$_ZN7cutlass13device_kernelIN5flash19enable_sm80_to_sm89INS1_16FlashAttnBwdSm80INS1_25CollectiveMainloopBwdSm80ILi2ELi2EN4cute5tupleIJNS5_1CILi128EEES8_NS7_ILi64EEEEEENS_10bfloat16_tEfNS_4arch4Sm80ELb1ELb0ELb1ELb0ELb0ELb0ELb0ELb0ELi2ELi4ELi4ELi4ELb0EEENS1_21CollectiveEpilogueBwdISA_SB_SD_Li256ELb0ELb0ELi2EEENS1_25SingleTileBwdLPTSchedulerILb0ELi128ELb0EEEEEEEEEvNT_6ParamsE$_ZZN4cute13to_mixed_bitsINS_5tupleIJNS1_IJNS_1CILi4EEENS2_ILi8EEEEEENS2_ILi2EEENS2_ILi1EEEEEENS1_IJNS1_IJNS2_ILi128EEENS2_ILi0EEEEEES4_SA_EEENS1_IJNS1_IJiiEEEiSA_EEEEEDaRKT_RKT0_RKT1_ENKUlRKT_RKT0_RKT1_E_clIS6_S4_iEEDaSQ_ST_SW_:
[----:B------:R-:W-:Y:S01]  /*ce60*/  MOV R8, R6 ;  /* 0x0000000600087202 */ /* 0x000fe20000000f00 */
[----:B------:R-:W-:Y:S02]  /*ce70*/  IMAD.MOV.U32 R9, RZ, RZ, 0x0 ;  /* 0x00000000ff097424 */ /* 0x000fe400078e00ff */
[----:B------:R-:W-:-:S05]  /*ce80*/  IMAD.SHL.U32 R2, R34, 0x8, RZ ;  /* 0x0000000822027824 */ /* 0x000fca00078e00ff */
[----:B------:R-:W-:Y:S01]  /*ce90*/  LOP3.LUT R2, R2, 0x8, RZ, 0xc0, !PT ;  /* 0x0000000802027812 */ /* 0x000fe200078ec0ff */
[----:B------:R-:W-:Y:S06]  /*cea0*/  RET.REL.NODEC R8 `(_ZN7cutlass13device_kernelIN5flash19enable_sm80_to_sm89INS1_16FlashAttnBwdSm80INS1_25CollectiveMainloopBwdSm80ILi2ELi2EN4cute5tupleIJNS5_1CILi128EEES8_NS7_ILi64EEEEEENS_10bfloat16_tEfNS_4arch4Sm80ELb1ELb0ELb1ELb0ELb0ELb0ELb0ELb0ELi2ELi4ELi4ELi4ELb0EEENS1_21CollectiveEpilogueBwdISA_SB_SD_Li256ELb0ELb0ELi2EEENS1_25SingleTileBwdLPTSchedulerILb0ELi128ELb0EEEEEEEEEvNT_6ParamsE) ;  /* 0xffff315008007950 */ /* 0x000fec0003c3ffff */
        .type           $_ZN7cutlass13device_kernelIN5flash19enable_sm80_to_sm89INS1_16FlashAttnBwdSm80INS1_25CollectiveMainloopBwdSm80ILi2ELi2EN4cute5tupleIJNS5_1CILi128EEES8_NS7_ILi64EEEEEENS_10bfloat16_tEfNS_4arch4Sm80ELb1ELb0ELb1ELb0ELb0ELb0ELb0ELb0ELi2ELi4ELi4ELi4ELb0EEENS1_21CollectiveEpilogueBwdISA_SB_SD_Li256ELb0ELb0ELi2EEENS1_25SingleTileBwdLPTSchedulerILb0ELi128ELb0EEEEEEEEEvNT_6ParamsE$_ZZN4cute13to_mixed_bitsINS_5tupleIJNS1_IJNS_1CILi4EEENS2_ILi8EEEEEES3_NS2_ILi1EEEEEENS1_IJNS1_IJNS2_ILi0EEENS2_ILi64EEEEEES8_S8_EEENS1_IJNS1_IJiiEEEiS8_EEEEEDaRKT_RKT0_RKT1_ENKUlDpRKT_E_clIJNS_9MixedBitsILj0ELj448EEENS2_ILj0EEESV_EEEDaSQ_,@function
        .size           $_ZN7cutlass13device_kernelIN5flash19enable_sm80_to_sm89INS1_16FlashAttnBwdSm80INS1_25CollectiveMainloopBwdSm80ILi2ELi2EN4cute5tupleIJNS5_1CILi128EEES8_NS7_ILi64EEEEEENS_10bfloat16_tEfNS_4arch4Sm80ELb1ELb0ELb1ELb0ELb0ELb0ELb0ELb0ELi2ELi4ELi4ELi4ELb0EEENS1_21CollectiveEpilogueBwdISA_SB_SD_Li256ELb0ELb0ELi2EEENS1_25SingleTileBwdLPTSchedulerILb0ELi128ELb0EEEEEEEEEvNT_6ParamsE$_ZZN4cute13to_mixed_bitsINS_5tupleIJNS1_IJNS_1CILi4EEENS2_ILi8EEEEEES3_NS2_ILi1EEEEEENS1_IJNS1_IJNS2_ILi0EEENS2_ILi64EEEEEES8_S8_EEENS1_IJNS1_IJiiEEEiS8_EEEEEDaRKT_RKT0_RKT1_ENKUlDpRKT_E_clIJNS_9MixedBitsILj0ELj448EEENS2_ILj0EEESV_EEEDaSQ_,($_ZN7cutlass13device_kernelIN5flash19enable_sm80_to_sm89INS1_16FlashAttnBwdSm80INS1_25CollectiveMainloopBwdSm80ILi2ELi2EN4cute5tupleIJNS5_1CILi128EEES8_NS7_ILi64EEEEEENS_10bfloat16_tEfNS_4arch4Sm80ELb1ELb0ELb1ELb0ELb0ELb0ELb0ELb0ELi2ELi4ELi4ELi4ELb0EEENS1_21CollectiveEpilogueBwdISA_SB_SD_Li256ELb0ELb0ELi2EEENS1_25SingleTileBwdLPTSchedulerILb0ELi128ELb0EEEEEEEEEvNT_6ParamsE$_ZZN4cute13to_mixed_bitsINS_5tupleIJNS1_IJNS_1CILi4EEENS2_ILi8EEEEEES3_NS2_ILi1EEEEEENS1_IJNS1_IJNS2_ILi0EEENS2_ILi64EEEEEES8_S8_EEENS1_IJNS1_IJiiEEEiS8_EEEEEDaRKT_RKT0_RKT1_ENKUlRKT_RKT0_RKT1_E_clIS5_SA_SC_EEDaSP_SS_SV_ - $_ZN7cutlass13device_kernelIN5flash19enable_sm80_to_sm89INS1_16FlashAttnBwdSm80INS1_25CollectiveMainloopBwdSm80ILi2ELi2EN4cute5tupleIJNS5_1CILi128EEES8_NS7_ILi64EEEEEENS_10bfloat16_tEfNS_4arch4Sm80ELb1ELb0ELb1ELb0ELb0ELb0ELb0ELb0ELi2ELi4ELi4ELi4ELb0EEENS1_21CollectiveEpilogueBwdISA_SB_SD_Li256ELb0ELb0ELi2EEENS1_25SingleTileBwdLPTSchedulerILb0ELi128ELb0EEEEEEEEEvNT_6ParamsE$_ZZN4cute13to_mixed_bitsINS_5tupleIJNS1_IJNS_1CILi4EEENS2_ILi8EEEEEES3_NS2_ILi1EEEEEENS1_IJNS1_IJNS2_ILi0EEENS2_ILi64EEEEEES8_S8_EEENS1_IJNS1_IJiiEEEiS8_EEEEEDaRKT_RKT0_RKT1_ENKUlDpRKT_E_clIJNS_9MixedBitsILj0ELj448EEENS2_ILj0EEESV_EEEDaSQ_)
$_ZN7cutlass13device_kernelIN5flash19enable_sm80_to_sm89INS1_16FlashAttnBwdSm80INS1_25CollectiveMainloopBwdSm80ILi2ELi2EN4cute5tupleIJNS5_1CILi128EEES8_NS7_ILi64EEEEEENS_10bfloat16_tEfNS_4arch4Sm80ELb1ELb0ELb1ELb0ELb0ELb0ELb0ELb0ELi2ELi4ELi4ELi4ELb0EEENS1_21CollectiveEpilogueBwdISA_SB_SD_Li256ELb0ELb0ELi2EEENS1_25SingleTileBwdLPTSchedulerILb0ELi128ELb0EEEEEEEEEvNT_6ParamsE$_ZZN4cute13to_mixed_bitsINS_5tupleIJNS1_IJNS_1CILi4EEENS2_ILi8EEEEEES3_NS2_ILi1EEEEEENS1_IJNS1_IJNS2_ILi0EEENS2_ILi64EEEEEES8_S8_EEENS1_IJNS1_IJiiEEEiS8_EEEEEDaRKT_RKT0_RKT1_ENKUlDpRKT_E_clIJNS_9MixedBitsILj0ELj448EEENS2_ILj0EEESV_EEEDaSQ_:
[----:B------:R-:W-:Y:S02]  /*ceb0*/  MOV R3, 0x0 ;  /* 0x0000000000037802 */ /* 0x000fe40000000f00 */
[----:B------:R-:W-:Y:S02]  /*cec0*/  LOP3.LUT R13, R13, 0x1c0, RZ, 0xc0, !PT ;  /* 0x000001c00d0d7812 */ /* 0x000fe400078ec0ff */
[----:B------:R-:W-:Y:S05]  /*ced0*/  RET.REL.NODEC R2 `(_ZN7cutlass13device_kernelIN5flash19enable_sm80_to_sm89INS1_16FlashAttnBwdSm80INS1_25CollectiveMainloopBwdSm80ILi2ELi2EN4cute5tupleIJNS5_1CILi128EEES8_NS7_ILi64EEEEEENS_10bfloat16_tEfNS_4arch4Sm80ELb1ELb0ELb1ELb0ELb0ELb0ELb0ELb0ELi2ELi4ELi4ELi4ELb0EEENS1_21CollectiveEpilogueBwdISA_SB_SD_Li256ELb0ELb0ELi2EEENS1_25SingleTileBwdLPTSchedulerILb0ELi128ELb0EEEEEEEEEvNT_6ParamsE) ;  /* 0xffff312002007950 */ /* 0x000fea0003c3ffff */
        .type           $_ZN7cutlass13device_kernelIN5flash19enable_sm80_to_sm89INS1_16FlashAttnBwdSm80INS1_25CollectiveMainloopBwdSm80ILi2ELi2EN4cute5tupleIJNS5_1CILi128EEES8_NS7_ILi64EEEEEENS_10bfloat16_tEfNS_4arch4Sm80ELb1ELb0ELb1ELb0ELb0ELb0ELb0ELb0ELi2ELi4ELi4ELi4ELb0EEENS1_21CollectiveEpilogueBwdISA_SB_SD_Li256ELb0ELb0ELi2EEENS1_25SingleTileBwdLPTSchedulerILb0ELi128ELb0EEEEEEEEEvNT_6ParamsE$_ZZN4cute13to_mixed_bitsINS_5tupleIJNS1_IJNS_1CILi4EEENS2_ILi8EEEEEES3_NS2_ILi1EEEEEENS1_IJNS1_IJNS2_ILi0EEENS2_ILi64EEEEEES8_S8_EEENS1_IJNS1_IJiiEEEiS8_EEEEEDaRKT_RKT0_RKT1_ENKUlRKT_RKT0_RKT1_E_clIS5_SA_SC_EEDaSP_SS_SV_,@function
        .size           $_ZN7cutlass13device_kernelIN5flash19enable_sm80_to_sm89INS1_16FlashAttnBwdSm80INS1_25CollectiveMainloopBwdSm80ILi2ELi2EN4cute5tupleIJNS5_1CILi128EEES8_NS7_ILi64EEEEEENS_10bfloat16_tEfNS_4arch4Sm80ELb1ELb0ELb1ELb0ELb0ELb0ELb0ELb0ELi2ELi4ELi4ELi4ELb0EEENS1_21CollectiveEpilogueBwdISA_SB_SD_Li256ELb0ELb0ELi2EEENS1_25SingleTileBwdLPTSchedulerILb0ELi128ELb0EEEEEEEEEvNT_6ParamsE$_ZZN4cute13to_mixed_bitsINS_5tupleIJNS1_IJNS_1CILi4EEENS2_ILi8EEEEEES3_NS2_ILi1EEEEEENS1_IJNS1_IJNS2_ILi0EEENS2_ILi64EEEEEES8_S8_EEENS1_IJNS1_IJiiEEEiS8_EEEEEDaRKT_RKT0_RKT1_ENKUlRKT_RKT0_RKT1_E_clIS5_SA_SC_EEDaSP_SS_SV_,($_ZN7cutlass13device_kernelIN5flash19enable_sm80_to_sm89INS1_16FlashAttnBwdSm80INS1_25CollectiveMainloopBwdSm80ILi2ELi2EN4cute5tupleIJNS5_1CILi128EEES8_NS7_ILi64EEEEEENS_10bfloat16_tEfNS_4arch4Sm80ELb1ELb0ELb1ELb0ELb0ELb0ELb0ELb0ELi2ELi4ELi4ELi4ELb0EEENS1_21CollectiveEpilogueBwdISA_SB_SD_Li256ELb0ELb0ELi2EEENS1_25SingleTileBwdLPTSchedulerILb0ELi128ELb0EEEEEEEEEvNT_6ParamsE$_ZZN4cute13to_mixed_bitsINS_5tupleIJNS1_IJNS_1CILi4EEENS2_ILi8EEEEEES3_NS2_ILi1EEEEEENS1_IJNS1_IJNS2_ILi128EEENS2_ILi0EEEEEENS2_ILi16EEES9_EEENS1_IJNS1_IJiiEEEiS9_EEEEEDaRKT_RKT0_RKT1_ENKUlDpRKT_E_clIJNS_9MixedBitsILj0ELj384EEENSU_ILj0ELj48EEENS2_ILj0EEEEEEDaSR_ - $_ZN7cutlass13device_kernelIN5flash19enable_sm80_to_sm89INS1_16FlashAttnBwdSm80INS1_25CollectiveMainloopBwdSm80ILi2ELi2EN4cute5tupleIJNS5_1CILi128EEES8_NS7_ILi64EEEEEENS_10bfloat16_tEfNS_4arch4Sm80ELb1ELb0ELb1ELb0ELb0ELb0ELb0ELb0ELi2ELi4ELi4ELi4ELb0EEENS1_21CollectiveEpilogueBwdISA_SB_SD_Li256ELb0ELb0ELi2EEENS1_25SingleTileBwdLPTSchedulerILb0ELi128ELb0EEEEEEEEEvNT_6ParamsE$_ZZN4cute13to_mixed_bitsINS_5tupleIJNS1_IJNS_1CILi4EEENS2_ILi8EEEEEES3_NS2_ILi1EEEEEENS1_IJNS1_IJNS2_ILi0EEENS2_ILi64EEEEEES8_S8_EEENS1_IJNS1_IJiiEEEiS8_EEEEEDaRKT_RKT0_RKT1_ENKUlRKT_RKT0_RKT1_E_clIS5_SA_SC_EEDaSP_SS_SV_)
$_ZN7cutlass13device_kernelIN5flash19enable_sm80_to_sm89INS1_16FlashAttnBwdSm80INS1_25CollectiveMainloopBwdSm80ILi2ELi2EN4cute5tupleIJNS5_1CILi128EEES8_NS7_ILi64EEEEEENS_10bfloat16_tEfNS_4arch4Sm80ELb1ELb0ELb1ELb0ELb0ELb0ELb0ELb0ELi2ELi4ELi4ELi4ELb0EEENS1_21CollectiveEpilogueBwdISA_SB_SD_Li256ELb0ELb0ELi2EEENS1_25SingleTileBwdLPTSchedulerILb0ELi128ELb0EEEEEEEEEvNT_6ParamsE$_ZZN4cute13to_mixed_bitsINS_5tupleIJNS1_IJNS_1CILi4EEENS2_ILi8EEEEEES3_NS2_ILi1EEEEEENS1_IJNS1_IJNS2_ILi0EEENS2_ILi64EEEEEES8_S8_EEENS1_IJNS1_IJiiEEEiS8_EEEEEDaRKT_RKT0_RKT1_ENKUlRKT_RKT0_RKT1_E_clIS5_SA_SC_EEDaSP_SS_SV_:
        /* <DEDUP_REMOVED lines=8> */
        .type           $_ZN7cutlass13device_kernelIN5flash19enable_sm80_to_sm89INS1_16FlashAttnBwdSm80INS1_25CollectiveMainloopBwdSm80ILi2ELi2EN4cute5tupleIJNS5_1CILi128EEES8_NS7_ILi64EEEEEENS_10bfloat16_tEfNS_4arch4Sm80ELb1ELb0ELb1ELb0ELb0ELb0ELb0ELb0ELi2ELi4ELi4ELi4ELb0EEENS1_21CollectiveEpilogueBwdISA_SB_SD_Li256ELb0ELb0ELi2EEENS1_25SingleTileBwdLPTSchedulerILb0ELi128ELb0EEEEEEEEEvNT_6ParamsE$_ZZN4cute13to_mixed_bitsINS_5tupleIJNS1_IJNS_1CILi4EEENS2_ILi8EEEEEES3_NS2_ILi1EEEEEENS1_IJNS1_IJNS2_ILi128EEENS2_ILi0EEEEEENS2_ILi16EEES9_EEENS1_IJNS1_IJiiEEEiS9_EEEEEDaRKT_RKT0_RKT1_ENKUlDpRKT_E_clIJNS_9MixedBitsILj0ELj384EEENSU_ILj0ELj48EEENS2_ILj0EEEEEEDaSR_,@function
        .size           $_ZN7cutlass13device_kernelIN5flash19enable_sm80_to_sm89INS1_16FlashAttnBwdSm80INS1_25CollectiveMainloopBwdSm80ILi2ELi2EN4cute5tupleIJNS5_1CILi128EEES8_NS7_ILi64EEEEEENS_10bfloat16_tEfNS_4arch4Sm80ELb1ELb0ELb1ELb0ELb0ELb0ELb0ELb0ELi2ELi4ELi4ELi4ELb0EEENS1_21CollectiveEpilogueBwdISA_SB_SD_Li256ELb0ELb0ELi2EEENS1_25SingleTileBwdLPTSchedulerILb0ELi128ELb0EEEEEEEEEvNT_6ParamsE$_ZZN4cute13to_mixed_bitsINS_5tupleIJNS1_IJNS_1CILi4EEENS2_ILi8EEEEEES3_NS2_ILi1EEEEEENS1_IJNS1_IJNS2_ILi128EEENS2_ILi0EEEEEENS2_ILi16EEES9_EEENS1_IJNS1_IJiiEEEiS9_EEEEEDaRKT_RKT0_RKT1_ENKUlDpRKT_E_clIJNS_9MixedBitsILj0ELj384EEENSU_ILj0ELj48EEENS2_ILj0EEEEEEDaSR_,($_ZN7cutlass13device_kernelIN5flash19enable_sm80_to_sm89INS1_16FlashAttnBwdSm80INS1_25CollectiveMainloopBwdSm80ILi2ELi2EN4cute5tupleIJNS5_1CILi128EEES8_NS7_ILi64EEEEEENS_10bfloat16_tEfNS_4arch4Sm80ELb1ELb0ELb1ELb0ELb0ELb0ELb0ELb0ELi2ELi4ELi4ELi4ELb0EEENS1_21CollectiveEpilogueBwdISA_SB_SD_Li256ELb0ELb0ELi2EEENS1_25SingleTileBwdLPTSchedulerILb0ELi128ELb0EEEEEEEEEvNT_6ParamsE$_ZZN4cute13to_mixed_bitsINS_5tupleIJNS1_IJNS_1CILi4EEENS2_ILi8EEEEEES3_NS2_ILi1EEEEEENS1_IJNS1_IJNS2_ILi128EEENS2_ILi0EEEEEENS2_ILi16EEES9_EEENS1_IJNS1_IJiiEEEiS9_EEEEEDaRKT_RKT0_RKT1_ENKUlRKT_RKT0_RKT1_E_clIS3_SB_iEEDaSQ_ST_SW_ - $_ZN7cutlass13device_kernelIN5flash19enable_sm80_to_sm89INS1_16FlashAttnBwdSm80INS1_25CollectiveMainloopBwdSm80ILi2ELi2EN4cute5tupleIJNS5_1CILi128EEES8_NS7_ILi64EEEEEENS_10bfloat16_tEfNS_4arch4Sm80ELb1ELb0ELb1ELb0ELb0ELb0ELb0ELb0ELi2ELi4ELi4ELi4ELb0EEENS1_21CollectiveEpilogueBwdISA_SB_SD_Li256ELb0ELb0ELi2EEENS1_25SingleTileBwdLPTSchedulerILb0ELi128ELb0EEEEEEEEEvNT_6ParamsE$_ZZN4cute13to_mixed_bitsINS_5tupleIJNS1_IJNS_1CILi4EEENS2_ILi8EEEEEES3_NS2_ILi1EEEEEENS1_IJNS1_IJNS2_ILi128EEENS2_ILi0EEEEEENS2_ILi16EEES9_EEENS1_IJNS1_IJiiEEEiS9_EEEEEDaRKT_RKT0_RKT1_ENKUlDpRKT_E_clIJNS_9MixedBitsILj0ELj384EEENSU_ILj0ELj48EEENS2_ILj0EEEEEEDaSR_)
$_ZN7cutlass13device_kernelIN5flash19enable_sm80_to_sm89INS1_16FlashAttnBwdSm80INS1_25CollectiveMainloopBwdSm80ILi2ELi2EN4cute5tupleIJNS5_1CILi128EEES8_NS7_ILi64EEEEEENS_10bfloat16_tEfNS_4arch4Sm80ELb1ELb0ELb1ELb0ELb0ELb0ELb0ELb0ELi2ELi4ELi4ELi4ELb0EEENS1_21CollectiveEpilogueBwdISA_SB_SD_Li256ELb0ELb0ELi2EEENS1_25SingleTileBwdLPTSchedulerILb0ELi128ELb0EEEEEEEEEvNT_6ParamsE$_ZZN4cute13to_mixed_bitsINS_5tupleIJNS1_IJNS_1CILi4EEENS2_ILi8EEEEEES3_NS2_ILi1EEEEEENS1_IJNS1_IJNS2_ILi128EEENS2_ILi0EEEEEENS2_ILi16EEES9_EEENS1_IJNS1_IJiiEEEiS9_EEEEEDaRKT_RKT0_RKT1_ENKUlDpRKT_E_clIJNS_9MixedBitsILj0ELj384EEENSU_ILj0ELj48EEENS2_ILj0EEEEEEDaSR_:
[----:B------:R-:W-:Y:S01]  /*cf60*/  IMAD.MOV.U32 R8, RZ, RZ, R2 ;  /* 0x000000ffff087224 */ /* 0x000fe200078e0002 */
[----:B------:R-:W-:Y:S01]  /*cf70*/  LOP3.LUT R6, R5, 0x30, RZ, 0xc0, !PT ;  /* 0x0000003005067812 */ /* 0x000fe200078ec0ff */
[----:B------:R-:W-:-:S03]  /*cf80*/  IMAD.MOV.U32 R9, RZ, RZ, 0x0 ;  /* 0x00000000ff097424 */ /* 0x000fc600078e00ff */
[----:B------:R-:W-:Y:S01]  /*cf90*/  LOP3.LUT R3, R6, 0x1b0, R3, 0x78, !PT ;  /* 0x000001b006037812 */ /* 0x000fe200078e7803 */
[----:B------:R-:W-:Y:S06]  /*cfa0*/  RET.REL.NODEC R8 `(_ZN7cutlass13device_kernelIN5flash19enable_sm80_to_sm89INS1_16FlashAttnBwdSm80INS1_25CollectiveMainloopBwdSm80ILi2ELi2EN4cute5tupleIJNS5_1CILi128EEES8_NS7_ILi64EEEEEENS_10bfloat16_tEfNS_4arch4Sm80ELb1ELb0ELb1ELb0ELb0ELb0ELb0ELb0ELi2ELi4ELi4ELi4ELb0EEENS1_21CollectiveEpilogueBwdISA_SB_SD_Li256ELb0ELb0ELi2EEENS1_25SingleTileBwdLPTSchedulerILb0ELi128ELb0EEEEEEEEEvNT_6ParamsE) ;  /* 0xffff305008007950 */ /* 0x000fec0003c3ffff */
        .type           $_ZN7cutlass13device_kernelIN5flash19enable_sm80_to_sm89INS1_16FlashAttnBwdSm80INS1_25CollectiveMainloopBwdSm80ILi2ELi2EN4cute5tupleIJNS5_1CILi128EEES8_NS7_ILi64EEEEEENS_10bfloat16_tEfNS_4arch4Sm80ELb1ELb0ELb1ELb0ELb0ELb0ELb0ELb0ELi2ELi4ELi4ELi4ELb0EEENS1_21CollectiveEpilogueBwdISA_SB_SD_Li256ELb0ELb0ELi2EEENS1_25SingleTileBwdLPTSchedulerILb0ELi128ELb0EEEEEEEEEvNT_6ParamsE$_ZZN4cute13to_mixed_bitsINS_5tupleIJNS1_IJNS_1CILi4EEENS2_ILi8EEEEEES3_NS2_ILi1EEEEEENS1_IJNS1_IJNS2_ILi128EEENS2_ILi0EEEEEENS2_ILi16EEES9_EEENS1_IJNS1_IJiiEEEiS9_EEEEEDaRKT_RKT0_RKT1_ENKUlRKT_RKT0_RKT1_E_clIS3_SB_iEEDaSQ_ST_SW_,@function
        .size           $_ZN7cutlass13device_kernelIN5flash19enable_sm80_to_sm89INS1_16FlashAttnBwdSm80INS1_25CollectiveMainloopBwdSm80ILi2ELi2EN4cute5tupleIJNS5_1CILi128EEES8_NS7_ILi64EEEEEENS_10bfloat16_tEfNS_4arch4Sm80ELb1ELb0ELb1ELb0ELb0ELb0ELb0ELb0ELi2ELi4ELi4ELi4ELb0EEENS1_21CollectiveEpilogueBwdISA_SB_SD_Li256ELb0ELb0ELi2EEENS1_25SingleTileBwdLPTSchedulerILb0ELi128ELb0EEEEEEEEEvNT_6ParamsE$_ZZN4cute13to_mixed_bitsINS_5tupleIJNS1_IJNS_1CILi4EEENS2_ILi8EEEEEES3_NS2_ILi1EEEEEENS1_IJNS1_IJNS2_ILi128EEENS2_ILi0EEEEEENS2_ILi16EEES9_EEENS1_IJNS1_IJiiEEEiS9_EEEEEDaRKT_RKT0_RKT1_ENKUlRKT_RKT0_RKT1_E_clIS3_SB_iEEDaSQ_ST_SW_,($_ZN7cutlass13device_kernelIN5flash19enable_sm80_to_sm89INS1_16FlashAttnBwdSm80INS1_25CollectiveMainloopBwdSm80ILi2ELi2EN4cute5tupleIJNS5_1CILi128EEES8_NS7_ILi64EEEEEENS_10bfloat16_tEfNS_4arch4Sm80ELb1ELb0ELb1ELb0ELb0ELb0ELb0ELb0ELi2ELi4ELi4ELi4ELb0EEENS1_21CollectiveEpilogueBwdISA_SB_SD_Li256ELb0ELb0ELi2EEENS1_25SingleTileBwdLPTSchedulerILb0ELi128ELb0EEEEEEEEEvNT_6ParamsE$_ZZN4cute13to_mixed_bitsINS_5tupleIJNS1_IJNS_1CILi4EEENS2_ILi8EEEEEES3_NS2_ILi1EEEEEENS1_IJNS1_IJNS2_ILi128EEENS2_ILi0EEEEEENS2_ILi16EEES9_EEENS1_IJNS1_IJiiEEEiS9_EEEEEDaRKT_RKT0_RKT1_ENKUlRKT_RKT0_RKT1_E_clIS5_SA_SD_EEDaSQ_ST_SW_ - $_ZN7cutlass13device_kernelIN5flash19enable_sm80_to_sm89INS1_16FlashAttnBwdSm80INS1_25CollectiveMainloopBwdSm80ILi2ELi2EN4cute5tupleIJNS5_1CILi128EEES8_NS7_ILi64EEEEEENS_10bfloat16_tEfNS_4arch4Sm80ELb1ELb0ELb1ELb0ELb0ELb0ELb0ELb0ELi2ELi4ELi4ELi4ELb0EEENS1_21CollectiveEpilogueBwdISA_SB_SD_Li256ELb0ELb0ELi2EEENS1_25SingleTileBwdLPTSchedulerILb0ELi128ELb0EEEEEEEEEvNT_6ParamsE$_ZZN4cute13to_mixed_bitsINS_5tupleIJNS1_IJNS_1CILi4EEENS2_ILi8EEEEEES3_NS2_ILi1EEEEEENS1_IJNS1_IJNS2_ILi128EEENS2_ILi0EEEEEENS2_ILi16EEES9_EEENS1_IJNS1_IJiiEEEiS9_EEEEEDaRKT_RKT0_RKT1_ENKUlRKT_RKT0_RKT1_E_clIS3_SB_iEEDaSQ_ST_SW_)
$_ZN7cutlass13device_kernelIN5flash19enable_sm80_to_sm89INS1_16FlashAttnBwdSm80INS1_25CollectiveMainloopBwdSm80ILi2ELi2EN4cute5tupleIJNS5_1CILi128EEES8_NS7_ILi64EEEEEENS_10bfloat16_tEfNS_4arch4Sm80ELb1ELb0ELb1ELb0ELb0ELb0ELb0ELb0ELi2ELi4ELi4ELi4ELb0EEENS1_21CollectiveEpilogueBwdISA_SB_SD_Li256ELb0ELb0ELi2EEENS1_25SingleTileBwdLPTSchedulerILb0ELi128ELb0EEEEEEEEEvNT_6ParamsE$_ZZN4cute13to_mixed_bitsINS_5tupleIJNS1_IJNS_1CILi4EEENS2_ILi8EEEEEES3_NS2_ILi1EEEEEENS1_IJNS1_IJNS2_ILi128EEENS2_ILi0EEEEEENS2_ILi16EEES9_EEENS1_IJNS1_IJiiEEEiS9_EEEEEDaRKT_RKT0_RKT1_ENKUlRKT_RKT0_RKT1_E_clIS3_SB_iEEDaSQ_ST_SW_:
[----:B------:R-:W-:Y:S01]  /*cfb0*/  MOV R8, R6 ;  /* 0x0000000600087202 */ /* 0x000fe20000000f00 */
[----:B------:R-:W-:Y:S02]  /*cfc0*/  IMAD.MOV.U32 R9, RZ, RZ, 0x0 ;  /* 0x00000000ff097424 */ /* 0x000fe400078e00ff */
[----:B------:R-:W-:-:S05]  /*cfd0*/  IMAD.SHL.U32 R2, R33, 0x10, RZ ;  /* 0x0000001021027824 */ /* 0x000fca00078e00ff */
[----:B------:R-:W-:Y:S01]  /*cfe0*/  LOP3.LUT R2, R2, 0x30, RZ, 0xc0, !PT ;  /* 0x0000003002027812 */ /* 0x000fe200078ec0ff */
[----:B------:R-:W-:Y:S06]  /*cff0*/  RET.REL.NODEC R8 `(_ZN7cutlass13device_kernelIN5flash19enable_sm80_to_sm89INS1_16FlashAttnBwdSm80INS1_25CollectiveMainloopBwdSm80ILi2ELi2EN4cute5tupleIJNS5_1CILi128EEES8_NS7_ILi64EEEEEENS_10bfloat16_tEfNS_4arch4Sm80ELb1ELb0ELb1ELb0ELb0ELb0ELb0ELb0ELi2ELi4ELi4ELi4ELb0EEENS1_21CollectiveEpilogueBwdISA_SB_SD_Li256ELb0ELb0ELi2EEENS1_25SingleTileBwdLPTSchedulerILb0ELi128ELb0EEEEEEEEEvNT_6ParamsE) ;  /* 0xffff300008007950 */ /* 0x000fec0003c3ffff */
        .type           $_ZN7cutlass13device_kernelIN5flash19enable_sm80_to_sm89INS1_16FlashAttnBwdSm80INS1_25CollectiveMainloopBwdSm80ILi2ELi2EN4cute5tupleIJNS5_1CILi128EEES8_NS7_ILi64EEEEEENS_10bfloat16_tEfNS_4arch4Sm80ELb1ELb0ELb1ELb0ELb0ELb0ELb0ELb0ELi2ELi4ELi4ELi4ELb0EEENS1_21CollectiveEpilogueBwdISA_SB_SD_Li256ELb0ELb0ELi2EEENS1_25SingleTileBwdLPTSchedulerILb0ELi128ELb0EEEEEEEEEvNT_6ParamsE$_ZZN4cute13to_mixed_bitsINS_5tupleIJNS1_IJNS_1CILi4EEENS2_ILi8EEEEEES3_NS2_ILi1EEEEEENS1_IJNS1_IJNS2_ILi128EEENS2_ILi0EEEEEENS2_ILi16EEES9_EEENS1_IJNS1_IJiiEEEiS9_EEEEEDaRKT_RKT0_RKT1_ENKUlRKT_RKT0_RKT1_E_clIS5_SA_SD_EEDaSQ_ST_SW_,@function
        .size           $_ZN7cutlass13device_kernelIN5flash19enable_sm80_to_sm89INS1_16FlashAttnBwdSm80INS1_25CollectiveMainloopBwdSm80ILi2ELi2EN4cute5tupleIJNS5_1CILi128EEES8_NS7_ILi64EEEEEENS_10bfloat16_tEfNS_4arch4Sm80ELb1ELb0ELb1ELb0ELb0ELb0ELb0ELb0ELi2ELi4ELi4ELi4ELb0EEENS1_21CollectiveEpilogueBwdISA_SB_SD_Li256ELb0ELb0ELi2EEENS1_25SingleTileBwdLPTSchedulerILb0ELi128ELb0EEEEEEEEEvNT_6ParamsE$_ZZN4cute13to_mixed_bitsINS_5tupleIJNS1_IJNS_1CILi4EEENS2_ILi8EEEEEES3_NS2_ILi1EEEEEENS1_IJNS1_IJNS2_ILi128EEENS2_ILi0EEEEEENS2_ILi16EEES9_EEENS1_IJNS1_IJiiEEEiS9_EEEEEDaRKT_RKT0_RKT1_ENKUlRKT_RKT0_RKT1_E_clIS5_SA_SD_EEDaSQ_ST_SW_,($_ZN7cutlass13device_kernelIN5flash19enable_sm80_to_sm89INS1_16FlashAttnBwdSm80INS1_25CollectiveMainloopBwdSm80ILi2ELi2EN4cute5tupleIJNS5_1CILi128EEES8_NS7_ILi64EEEEEENS_10bfloat16_tEfNS_4arch4Sm80ELb1ELb0ELb1ELb0ELb0ELb0ELb0ELb0ELi2ELi4ELi4ELi4ELb0EEENS1_21CollectiveEpilogueBwdISA_SB_SD_Li256ELb0ELb0ELi2EEENS1_25SingleTileBwdLPTSchedulerILb0ELi128ELb0EEEEEEEEEvNT_6ParamsE$_ZZN4cute13to_mixed_bitsINS_5tupleIJNS_1CILi4EEENS2_ILi8EEEEEENS1_IJNS2_ILi0EEENS2_ILi64EEEEEENS1_IJiiEEEEEDaRKT_RKT0_RKT1_ENKUlDpRKT_E_clIJNS2_ILj0EEENS_9MixedBitsILj0ELj448EEEEEEDaSM_ - $_ZN7cutlass13device_kernelIN5flash19enable_sm80_to_sm89INS1_16FlashAttnBwdSm80INS1_25CollectiveMainloopBwdSm80ILi2ELi2EN4cute5tupleIJNS5_1CILi128EEES8_NS7_ILi64EEEEEENS_10bfloat16_tEfNS_4arch4Sm80ELb1ELb0ELb1ELb0ELb0ELb0ELb0ELb0ELi2ELi4ELi4ELi4ELb0EEENS1_21CollectiveEpilogueBwdISA_SB_SD_Li256ELb0ELb0ELi2EEENS1_25SingleTileBwdLPTSchedulerILb0ELi128ELb0EEEEEEEEEvNT_6ParamsE$_ZZN4cute13to_mixed_bitsINS_5tupleIJNS1_IJNS_1CILi4EEENS2_ILi8EEEEEES3_NS2_ILi1EEEEEENS1_IJNS1_IJNS2_ILi128EEENS2_ILi0EEEEEENS2_ILi16EEES9_EEENS1_IJNS1_IJiiEEEiS9_EEEEEDaRKT_RKT0_RKT1_ENKUlRKT_RKT0_RKT1_E_clIS5_SA_SD_EEDaSQ_ST_SW_)
$_ZN7cutlass13device_kernelIN5flash19enable_sm80_to_sm89INS1_16FlashAttnBwdSm80INS1_25CollectiveMainloopBwdSm80ILi2ELi2EN4cute5tupleIJNS5_1CILi128EEES8_NS7_ILi64EEEEEENS_10bfloat16_tEfNS_4arch4Sm80ELb1ELb0ELb1ELb0ELb0ELb0ELb0ELb0ELi2ELi4ELi4ELi4ELb0EEENS1_21CollectiveEpilogueBwdISA_SB_SD_Li256ELb0ELb0ELi2EEENS1_25SingleTileBwdLPTSchedulerILb0ELi128ELb0EEEEEEEEEvNT_6ParamsE$_ZZN4cute13to_mixed_bitsINS_5tupleIJNS1_IJNS_1CILi4EEENS2_ILi8EEEEEES3_NS2_ILi1EEEEEENS1_IJNS1_IJNS2_ILi128EEENS2_ILi0EEEEEENS2_ILi16EEES9_EEENS1_IJNS1_IJiiEEEiS9_EEEEEDaRKT_RKT0_RKT1_ENKUlRKT_RKT0_RKT1_E_clIS5_SA_SD_EEDaSQ_ST_SW_:
        /* <DEDUP_REMOVED lines=8> */
        .type           $_ZN7cutlass13device_kernelIN5flash19enable_sm80_to_sm89INS1_16FlashAttnBwdSm80INS1_25CollectiveMainloopBwdSm80ILi2ELi2EN4cute5tupleIJNS5_1CILi128EEES8_NS7_ILi64EEEEEENS_10bfloat16_tEfNS_4arch4Sm80ELb1ELb0ELb1ELb0ELb0ELb0ELb0ELb0ELi2ELi4ELi4ELi4ELb0EEENS1_21CollectiveEpilogueBwdISA_SB_SD_Li256ELb0ELb0ELi2EEENS1_25SingleTileBwdLPTSchedulerILb0ELi128ELb0EEEEEEEEEvNT_6ParamsE$_ZZN4cute13to_mixed_bitsINS_5tupleIJNS_1CILi4EEENS2_ILi8EEEEEENS1_IJNS2_ILi0EEENS2_ILi64EEEEEENS1_IJiiEEEEEDaRKT_RKT0_RKT1_ENKUlDpRKT_E_clIJNS2_ILj0EEENS_9MixedBitsILj0ELj448EEEEEEDaSM_,@function
        .size           $_ZN7cutlass13device_kernelIN5flash19enable_sm80_to_sm89INS1_16FlashAttnBwdSm80INS1_25CollectiveMainloopBwdSm80ILi2ELi2EN4cute5tupleIJNS5_1CILi128EEES8_NS7_ILi64EEEEEENS_10bfloat16_tEfNS_4arch4Sm80ELb1ELb0ELb1ELb0ELb0ELb0ELb0ELb0ELi2ELi4ELi4ELi4ELb0EEENS1_21CollectiveEpilogueBwdISA_SB_SD_Li256ELb0ELb0ELi2EEENS1_25SingleTileBwdLPTSchedulerILb0ELi128ELb0EEEEEEEEEvNT_6ParamsE$_ZZN4cute13to_mixed_bitsINS_5tupleIJNS_1CILi4EEENS2_ILi8EEEEEENS1_IJNS2_ILi0EEENS2_ILi64EEEEEENS1_IJiiEEEEEDaRKT_RKT0_RKT1_ENKUlDpRKT_E_clIJNS2_ILj0EEENS_9MixedBitsILj0ELj448EEEEEEDaSM_,($_ZN7cutlass13device_kernelIN5flash19enable_sm80_to_sm89INS1_16FlashAttnBwdSm80INS1_25CollectiveMainloopBwdSm80ILi2ELi2EN4cute5tupleIJNS5_1CILi128EEES8_NS7_ILi64EEEEEENS_10bfloat16_tEfNS_4arch4Sm80ELb1ELb0ELb1ELb0ELb0ELb0ELb0ELb0ELi2ELi4ELi4ELi4ELb0EEENS1_21CollectiveEpilogueBwdISA_SB_SD_Li256ELb0ELb0ELi2EEENS1_25SingleTileBwdLPTSchedulerILb0ELi128ELb0EEEEEEEEEvNT_6ParamsE$_ZZN4cute13to_mixed_bitsINS_5tupleIJNS_1CILi4EEENS2_ILi8EEEEEENS1_IJNS2_ILi0EEENS2_ILi64EEEEEENS1_IJiiEEEEEDaRKT_RKT0_RKT1_ENKUlRKT_RKT0_RKT1_E_clIS4_S7_iEEDaSL_SO_SR_ - $_ZN7cutlass13device_kernelIN5flash19enable_sm80_to_sm89INS1_16FlashAttnBwdSm80INS1_25CollectiveMainloopBwdSm80ILi2ELi2EN4cute5tupleIJNS5_1CILi128EEES8_NS7_ILi64EEEEEENS_10bfloat16_tEfNS_4arch4Sm80ELb1ELb0ELb1ELb0ELb0ELb0ELb0ELb0ELi2ELi4ELi4ELi4ELb0EEENS1_21CollectiveEpilogueBwdISA_SB_SD_Li256ELb0ELb0ELi2EEENS1_25SingleTileBwdLPTSchedulerILb0ELi128ELb0EEEEEEEEEvNT_6ParamsE$_ZZN4cute13to_mixed_bitsINS_5tupleIJNS_1CILi4EEENS2_ILi8EEEEEENS1_IJNS2_ILi0EEENS2_ILi64EEEEEENS1_IJiiEEEEEDaRKT_RKT0_RKT1_ENKUlDpRKT_E_clIJNS2_ILj0EEENS_9MixedBitsILj0ELj448EEEEEEDaSM_)
$_ZN7cutlass13device_kernelIN5flash19enable_sm80_to_sm89INS1_16FlashAttnBwdSm80INS1_25CollectiveMainloopBwdSm80ILi2ELi2EN4cute5tupleIJNS5_1CILi128EEES8_NS7_ILi64EEEEEENS_10bfloat16_tEfNS_4arch4Sm80ELb1ELb0ELb1ELb0ELb0ELb0ELb0ELb0ELi2ELi4ELi4ELi4ELb0EEENS1_21CollectiveEpilogueBwdISA_SB_SD_Li256ELb0ELb0ELi2EEENS1_25SingleTileBwdLPTSchedulerILb0ELi128ELb0EEEEEEEEEvNT_6ParamsE$_ZZN4cute13to_mixed_bitsINS_5tupleIJNS_1CILi4EEENS2_ILi8EEEEEENS1_IJNS2_ILi0EEENS2_ILi64EEEEEENS1_IJiiEEEEEDaRKT_RKT0_RKT1_ENKUlDpRKT_E_clIJNS2_ILj0EEENS_9MixedBitsILj0ELj448EEEEEEDaSM_:
[----:B------:R-:W-:Y:S01]  /*d080*/  IMAD.MOV.U32 R8, RZ, RZ, R2 ;  /* 0x000000ffff087224 */ /* 0x000fe200078e0002 */
[----:B------:R-:W-:Y:S02]  /*d090*/  MOV R9, 0x0 ;  /* 0x0000000000097802 */ /* 0x000fe40000000f00 */
[----:B------:R-:W-:Y:S02]  /*d0a0*/  LOP3.LUT R3, R3, 0x1c0, RZ, 0xc0, !PT ;  /* 0x000001c003037812 */ /* 0x000fe400078ec0ff */
[----:B------:R-:W-:Y:S05]  /*d0b0*/  RET.REL.NODEC R8 `(_ZN7cutlass13device_kernelIN5flash19enable_sm80_to_sm89INS1_16FlashAttnBwdSm80INS1_25CollectiveMainloopBwdSm80ILi2ELi2EN4cute5tupleIJNS5_1CILi128EEES8_NS7_ILi64EEEEEENS_10bfloat16_tEfNS_4arch4Sm80ELb1ELb0ELb1ELb0ELb0ELb0ELb0ELb0ELi2ELi4ELi4ELi4ELb0EEENS1_21CollectiveEpilogueBwdISA_SB_SD_Li256ELb0ELb0ELi2EEENS1_25SingleTileBwdLPTSchedulerILb0ELi128ELb0EEEEEEEEEvNT_6ParamsE) ;  /* 0xffff2f4008007950 */ /* 0x000fea0003c3ffff */
        .type           $_ZN7cutlass13device_kernelIN5flash19enable_sm80_to_sm89INS1_16FlashAttnBwdSm80INS1_25CollectiveMainloopBwdSm80ILi2ELi2EN4cute5tupleIJNS5_1CILi128EEES8_NS7_ILi64EEEEEENS_10bfloat16_tEfNS_4arch4Sm80ELb1ELb0ELb1ELb0ELb0ELb0ELb0ELb0ELi2ELi4ELi4ELi4ELb0EEENS1_21CollectiveEpilogueBwdISA_SB_SD_Li256ELb0ELb0ELi2EEENS1_25SingleTileBwdLPTSchedulerILb0ELi128ELb0EEEEEEEEEvNT_6ParamsE$_ZZN4cute13to_mixed_bitsINS_5tupleIJNS_1CILi4EEENS2_ILi8EEEEEENS1_IJNS2_ILi0EEENS2_ILi64EEEEEENS1_IJiiEEEEEDaRKT_RKT0_RKT1_ENKUlRKT_RKT0_RKT1_E_clIS4_S7_iEEDaSL_SO_SR_,@function
        .size           $_ZN7cutlass13device_kernelIN5flash19enable_sm80_to_sm89INS1_16FlashAttnBwdSm80INS1_25CollectiveMainloopBwdSm80ILi2ELi2EN4cute5tupleIJNS5_1CILi128EEES8_NS7_ILi64EEEEEENS_10bfloat16_tEfNS_4arch4Sm80ELb1ELb0ELb1ELb0ELb0ELb0ELb0ELb0ELi2ELi4ELi4ELi4ELb0EEENS1_21CollectiveEpilogueBwdISA_SB_SD_Li256ELb0ELb0ELi2EEENS1_25SingleTileBwdLPTSchedulerILb0ELi128ELb0EEEEEEEEEvNT_6ParamsE$_ZZN4cute13to_mixed_bitsINS_5tupleIJNS_1CILi4EEENS2_ILi8EEEEEENS1_IJNS2_ILi0EEENS2_ILi64EEEEEENS1_IJiiEEEEEDaRKT_RKT0_RKT1_ENKUlRKT_RKT0_RKT1_E_clIS4_S7_iEEDaSL_SO_SR_,($_ZN7cutlass13device_kernelIN5flash19enable_sm80_to_sm89INS1_16FlashAttnBwdSm80INS1_25CollectiveMainloopBwdSm80ILi2ELi2EN4cute5tupleIJNS5_1CILi128EEES8_NS7_ILi64EEEEEENS_10bfloat16_tEfNS_4arch4Sm80ELb1ELb0ELb1ELb0ELb0ELb0ELb0ELb0ELi2ELi4ELi4ELi4ELb0EEENS1_21CollectiveEpilogueBwdISA_SB_SD_Li256ELb0ELb0ELi2EEENS1_25SingleTileBwdLPTSchedulerILb0ELi128ELb0EEEEEEEEEvNT_6ParamsE$_ZZN4cute13to_mixed_bitsINS_5tupleIJNS_1CILi4EEENS2_ILi8EEEEEENS1_IJNS2_ILi128EEENS2_ILi0EEEEEENS1_IJiiEEEEEDaRKT_RKT0_RKT1_ENKUlDpRKT_E_clIJNS_9MixedBitsILj0ELj384EEENS2_ILj0EEEEEEDaSM_ - $_ZN7cutlass13device_kernelIN5flash19enable_sm80_to_sm89INS1_16FlashAttnBwdSm80INS1_25CollectiveMainloopBwdSm80ILi2ELi2EN4cute5tupleIJNS5_1CILi128EEES8_NS7_ILi64EEEEEENS_10bfloat16_tEfNS_4arch4Sm80ELb1ELb0ELb1ELb0ELb0ELb0ELb0ELb0ELi2ELi4ELi4ELi4ELb0EEENS1_21CollectiveEpilogueBwdISA_SB_SD_Li256ELb0ELb0ELi2EEENS1_25SingleTileBwdLPTSchedulerILb0ELi128ELb0EEEEEEEEEvNT_6ParamsE$_ZZN4cute13to_mixed_bitsINS_5tupleIJNS_1CILi4EEENS2_ILi8EEEEEENS1_IJNS2_ILi0EEENS2_ILi64EEEEEENS1_IJiiEEEEEDaRKT_RKT0_RKT1_ENKUlRKT_RKT0_RKT1_E_clIS4_S7_iEEDaSL_SO_SR_)
$_ZN7cutlass13device_kernelIN5flash19enable_sm80_to_sm89INS1_16FlashAttnBwdSm80INS1_25CollectiveMainloopBwdSm80ILi2ELi2EN4cute5tupleIJNS5_1CILi128EEES8_NS7_ILi64EEEEEENS_10bfloat16_tEfNS_4arch4Sm80ELb1ELb0ELb1ELb0ELb0ELb0ELb0ELb0ELi2ELi4ELi4ELi4ELb0EEENS1_21CollectiveEpilogueBwdISA_SB_SD_Li256ELb0ELb0ELi2EEENS1_25SingleTileBwdLPTSchedulerILb0ELi128ELb0EEEEEEEEEvNT_6ParamsE$_ZZN4cute13to_mixed_bitsINS_5tupleIJNS_1CILi4EEENS2_ILi8EEEEEENS1_IJNS2_ILi0EEENS2_ILi64EEEEEENS1_IJiiEEEEEDaRKT_RKT0_RKT1_ENKUlRKT_RKT0_RKT1_E_clIS4_S7_iEEDaSL_SO_SR_:
[----:B------:R-:W-:Y:S01]  /*d0c0*/  MOV R8, R2 ;  /* 0x0000000200087202 */ /* 0x000fe20000000f00 */
[----:B------:R-:W-:Y:S02]  /*d0d0*/  IMAD.MOV.U32 R9, RZ, RZ, 0x0 ;  /* 0x00000000ff097424 */ /* 0x000fe400078e00ff */
[----:B------:R-:W-:-:S05]  /*d0e0*/  IMAD.SHL.U32 R3, R3, 0x40, RZ ;  /* 0x0000004003037824 */ /* 0x000fca00078e00ff */
[----:B------:R-:W-:Y:S01]  /*d0f0*/  LOP3.LUT R3, R3, 0x1c0, RZ, 0xc0, !PT ;  /* 0x000001c003037812 */ /* 0x000fe200078ec0ff */
[----:B------:R-:W-:Y:S06]  /*d100*/  RET.REL.NODEC R8 `(_ZN7cutlass13device_kernelIN5flash19enable_sm80_to_sm89INS1_16FlashAttnBwdSm80INS1_25CollectiveMainloopBwdSm80ILi2ELi2EN4cute5tupleIJNS5_1CILi128EEES8_NS7_ILi64EEEEEENS_10bfloat16_tEfNS_4arch4Sm80ELb1ELb0ELb1ELb0ELb0ELb0ELb0ELb0ELi2ELi4ELi4ELi4ELb0EEENS1_21CollectiveEpilogueBwdISA_SB_SD_Li256ELb0ELb0ELi2EEENS1_25SingleTileBwdLPTSchedulerILb0ELi128ELb0EEEEEEEEEvNT_6ParamsE) ;  /* 0xffff2ef008007950 */ /* 0x000fec0003c3ffff */
        .type           $_ZN7cutlass13device_kernelIN5flash19enable_sm80_to_sm89INS1_16FlashAttnBwdSm80INS1_25CollectiveMainloopBwdSm80ILi2ELi2EN4cute5tupleIJNS5_1CILi128EEES8_NS7_ILi64EEEEEENS_10bfloat16_tEfNS_4arch4Sm80ELb1ELb0ELb1ELb0ELb0ELb0ELb0ELb0ELi2ELi4ELi4ELi4ELb0EEENS1_21CollectiveEpilogueBwdISA_SB_SD_Li256ELb0ELb0ELi2EEENS1_25SingleTileBwdLPTSchedulerILb0ELi128ELb0EEEEEEEEEvNT_6ParamsE$_ZZN4cute13to_mixed_bitsINS_5tupleIJNS_1CILi4EEENS2_ILi8EEEEEENS1_IJNS2_ILi128EEENS2_ILi0EEEEEENS1_IJiiEEEEEDaRKT_RKT0_RKT1_ENKUlDpRKT_E_clIJNS_9MixedBitsILj0ELj384EEENS2_ILj0EEEEEEDaSM_,@function
        .size           $_ZN7cutlass13device_kernelIN5flash19enable_sm80_to_sm89INS1_16FlashAttnBwdSm80INS1_25CollectiveMainloopBwdSm80ILi2ELi2EN4cute5tupleIJNS5_1CILi128EEES8_NS7_ILi64EEEEEENS_10bfloat16_tEfNS_4arch4Sm80ELb1ELb0ELb1ELb0ELb0ELb0ELb0ELb0ELi2ELi4ELi4ELi4ELb0EEENS1_21CollectiveEpilogueBwdISA_SB_SD_Li256ELb0ELb0ELi2EEENS1_25SingleTileBwdLPTSchedulerILb0ELi128ELb0EEEEEEEEEvNT_6ParamsE$_ZZN4cute13to_mixed_bitsINS_5tupleIJNS_1CILi4EEENS2_ILi8EEEEEENS1_IJNS2_ILi128EEENS2_ILi0EEEEEENS1_IJiiEEEEEDaRKT_RKT0_RKT1_ENKUlDpRKT_E_clIJNS_9MixedBitsILj0ELj384EEENS2_ILj0EEEEEEDaSM_,($_ZN7cutlass13device_kernelIN5flash19enable_sm80_to_sm89INS1_16FlashAttnBwdSm80INS1_25CollectiveMainloopBwdSm80ILi2ELi2EN4cute5tupleIJNS5_1CILi128EEES8_NS7_ILi64EEEEEENS_10bfloat16_tEfNS_4arch4Sm80ELb1ELb0ELb1ELb0ELb0ELb0ELb0ELb0ELi2ELi4ELi4ELi4ELb0EEENS1_21CollectiveEpilogueBwdISA_SB_SD_Li256ELb0ELb0ELi2EEENS1_25SingleTileBwdLPTSchedulerILb0ELi128ELb0EEEEEEEEEvNT_6ParamsE$_ZZN4cute13to_mixed_bitsINS_5tupleIJNS_1CILi4EEENS2_ILi8EEEEEENS1_IJNS2_ILi128EEENS2_ILi0EEEEEENS1_IJiiEEEEEDaRKT_RKT0_RKT1_ENKUlRKT_RKT0_RKT1_E_clIS3_S6_iEEDaSL_SO_SR_ - $_ZN7cutlass13device_kernelIN5flash19enable_sm80_to_sm89INS1_16FlashAttnBwdSm80INS1_25CollectiveMainloopBwdSm80ILi2ELi2EN4cute5tupleIJNS5_1CILi128EEES8_NS7_ILi64EEEEEENS_10bfloat16_tEfNS_4arch4Sm80ELb1ELb0ELb1ELb0ELb0ELb0ELb0ELb0ELi2ELi4ELi4ELi4ELb0EEENS1_21CollectiveEpilogueBwdISA_SB_SD_Li256ELb0ELb0ELi2EEENS1_25SingleTileBwdLPTSchedulerILb0ELi128ELb0EEEEEEEEEvNT_6ParamsE$_ZZN4cute13to_mixed_bitsINS_5tupleIJNS_1CILi4EEENS2_ILi8EEEEEENS1_IJNS2_ILi128EEENS2_ILi0EEEEEENS1_IJiiEEEEEDaRKT_RKT0_RKT1_ENKUlDpRKT_E_clIJNS_9MixedBitsILj0ELj384EEENS2_ILj0EEEEEEDaSM_)
$_ZN7cutlass13device_kernelIN5flash19enable_sm80_to_sm89INS1_16FlashAttnBwdSm80INS1_25CollectiveMainloopBwdSm80ILi2ELi2EN4cute5tupleIJNS5_1CILi128EEES8_NS7_ILi64EEEEEENS_10bfloat16_tEfNS_4arch4Sm80ELb1ELb0ELb1ELb0ELb0ELb0ELb0ELb0ELi2ELi4ELi4ELi4ELb0EEENS1_21CollectiveEpilogueBwdISA_SB_SD_Li256ELb0ELb0ELi2EEENS1_25SingleTileBwdLPTSchedulerILb0ELi128ELb0EEEEEEEEEvNT_6ParamsE$_ZZN4cute13to_mixed_bitsINS_5tupleIJNS_1CILi4EEENS2_ILi8EEEEEENS1_IJNS2_ILi128EEENS2_ILi0EEEEEENS1_IJiiEEEEEDaRKT_RKT0_RKT1_ENKUlDpRKT_E_clIJNS_9MixedBitsILj0ELj384EEENS2_ILj0EEEEEEDaSM_:
[----:B------:R-:W-:Y:S01]  /*d110*/  IMAD.MOV.U32 R8, RZ, RZ, R2 ;  /* 0x000000ffff087224 */ /* 0x000fe200078e0002 */
[----:B------:R-:W-:Y:S02]  /*d120*/  MOV R9, 0x0 ;  /* 0x0000000000097802 */ /* 0x000fe40000000f00 */
[----:B------:R-:W-:Y:S02]  /*d130*/  LOP3.LUT R3, R3, 0x180, RZ, 0xc0, !PT ;  /* 0x0000018003037812 */ /* 0x000fe400078ec0ff */
[----:B------:R-:W-:Y:S05]  /*d140*/  RET.REL.NODEC R8 `(_ZN7cutlass13device_kernelIN5flash19enable_sm80_to_sm89INS1_16FlashAttnBwdSm80INS1_25CollectiveMainloopBwdSm80ILi2ELi2EN4cute5tupleIJNS5_1CILi128EEES8_NS7_ILi64EEEEEENS_10bfloat16_tEfNS_4arch4Sm80ELb1ELb0ELb1ELb0ELb0ELb0ELb0ELb0ELi2ELi4ELi4ELi4ELb0EEENS1_21CollectiveEpilogueBwdISA_SB_SD_Li256ELb0ELb0ELi2EEENS1_25SingleTileBwdLPTSchedulerILb0ELi128ELb0EEEEEEEEEvNT_6ParamsE) ;  /* 0xffff2eb008007950 */ /* 0x000fea0003c3ffff */
        .type           $_ZN7cutlass13device_kernelIN5flash19enable_sm80_to_sm89INS1_16FlashAttnBwdSm80INS1_25CollectiveMainloopBwdSm80ILi2ELi2EN4cute5tupleIJNS5_1CILi128EEES8_NS7_ILi64EEEEEENS_10bfloat16_tEfNS_4arch4Sm80ELb1ELb0ELb1ELb0ELb0ELb0ELb0ELb0ELi2ELi4ELi4ELi4ELb0EEENS1_21CollectiveEpilogueBwdISA_SB_SD_Li256ELb0ELb0ELi2EEENS1_25SingleTileBwdLPTSchedulerILb0ELi128ELb0EEEEEEEEEvNT_6ParamsE$_ZZN4cute13to_mixed_bitsINS_5tupleIJNS_1CILi4EEENS2_ILi8EEEEEENS1_IJNS2_ILi128EEENS2_ILi0EEEEEENS1_IJiiEEEEEDaRKT_RKT0_RKT1_ENKUlRKT_RKT0_RKT1_E_clIS3_S6_iEEDaSL_SO_SR_,@function
        .size           $_ZN7cutlass13device_kernelIN5flash19enable_sm80_to_sm89INS1_16FlashAttnBwdSm80INS1_25CollectiveMainloopBwdSm80ILi2ELi2EN4cute5tupleIJNS5_1CILi128EEES8_NS7_ILi64EEEEEENS_10bfloat16_tEfNS_4arch4Sm80ELb1ELb0ELb1ELb0ELb0ELb0ELb0ELb0ELi2ELi4ELi4ELi4ELb0EEENS1_21CollectiveEpilogueBwdISA_SB_SD_Li256ELb0ELb0ELi2EEENS1_25SingleTileBwdLPTSchedulerILb0ELi128ELb0EEEEEEEEEvNT_6ParamsE$_ZZN4cute13to_mixed_bitsINS_5tupleIJNS_1CILi4EEENS2_ILi8EEEEEENS1_IJNS2_ILi128EEENS2_ILi0EEEEEENS1_IJiiEEEEEDaRKT_RKT0_RKT1_ENKUlRKT_RKT0_RKT1_E_clIS3_S6_iEEDaSL_SO_SR_,($_ZN7cutlass13device_kernelIN5flash19enable_sm80_to_sm89INS1_16FlashAttnBwdSm80INS1_25CollectiveMainloopBwdSm80ILi2ELi2EN4cute5tupleIJNS5_1CILi128EEES8_NS7_ILi64EEEEEENS_10bfloat16_tEfNS_4arch4Sm80ELb1ELb0ELb1ELb0ELb0ELb0ELb0ELb0ELi2ELi4ELi4ELi4ELb0EEENS1_21CollectiveEpilogueBwdISA_SB_SD_Li256ELb0ELb0ELi2EEENS1_25SingleTileBwdLPTSchedulerILb0ELi128ELb0EEEEEEEEEvNT_6ParamsE$_ZZN4cute14logical_divideINS_5tupleIJNS1_IJNS_1CILi8EEENS2_ILi1EEEEEENS1_IJNS2_ILi2EEEEEEEEENS1_IJNS1_IJS4_NS2_ILi0EEEEEENS1_IJiEEEEEENS1_IJS5_NS_6LayoutIS4_S9_EEEEEEEDaRKNSD_IT_T0_EERKT1_ENKUlRKT_RKT0_E_clINSD_IS7_SB_EESE_EEDaSQ_ST_ - $_ZN7cutlass13device_kernelIN5flash19enable_sm80_to_sm89INS1_16FlashAttnBwdSm80INS1_25CollectiveMainloopBwdSm80ILi2ELi2EN4cute5tupleIJNS5_1CILi128EEES8_NS7_ILi64EEEEEENS_10bfloat16_tEfNS_4arch4Sm80ELb1ELb0ELb1ELb0ELb0ELb0ELb0ELb0ELi2ELi4ELi4ELi4ELb0EEENS1_21CollectiveEpilogueBwdISA_SB_SD_Li256ELb0ELb0ELi2EEENS1_25SingleTileBwdLPTSchedulerILb0ELi128ELb0EEEEEEEEEvNT_6ParamsE$_ZZN4cute13to_mixed_bitsINS_5tupleIJNS_1CILi4EEENS2_ILi8EEEEEENS1_IJNS2_ILi128EEENS2_ILi0EEEEEENS1_IJiiEEEEEDaRKT_RKT0_RKT1_ENKUlRKT_RKT0_RKT1_E_clIS3_S6_iEEDaSL_SO_SR_)
$_ZN7cutlass13device_kernelIN5flash19enable_sm80_to_sm89INS1_16FlashAttnBwdSm80INS1_25CollectiveMainloopBwdSm80ILi2ELi2EN4cute5tupleIJNS5_1CILi128EEES8_NS7_ILi64EEEEEENS_10bfloat16_tEfNS_4arch4Sm80ELb1ELb0ELb1ELb0ELb0ELb0ELb0ELb0ELi2ELi4ELi4ELi4ELb0EEENS1_21CollectiveEpilogueBwdISA_SB_SD_Li256ELb0ELb0ELi2EEENS1_25SingleTileBwdLPTSchedulerILb0ELi128ELb0EEEEEEEEEvNT_6ParamsE$_ZZN4cute13to_mixed_bitsINS_5tupleIJNS_1CILi4EEENS2_ILi8EEEEEENS1_IJNS2_ILi128EEENS2_ILi0EEEEEENS1_IJiiEEEEEDaRKT_RKT0_RKT1_ENKUlRKT_RKT0_RKT1_E_clIS3_S6_iEEDaSL_SO_SR_:
[----:B------:R-:W-:Y:S01]  /*d150*/  MOV R8, R2 ;  /* 0x0000000200087202 */ /* 0x000fe20000000f00 */
[----:B------:R-:W-:Y:S02]  /*d160*/  IMAD.MOV.U32 R9, RZ, RZ, 0x0 ;  /* 0x00000000ff097424 */ /* 0x000fe400078e00ff */
[----:B------:R-:W-:-:S05]  /*d170*/  IMAD.SHL.U32 R3, R3, 0x80, RZ ;  /* 0x0000008003037824 */ /* 0x000fca00078e00ff */
[----:B------:R-:W-:Y:S01]  /*d180*/  LOP3.LUT R3, R3, 0x180, RZ, 0xc0, !PT ;  /* 0x0000018003037812 */ /* 0x000fe200078ec0ff */
[----:B------:R-:W-:Y:S06]  /*d190*/  RET.REL.NODEC R8 `(_ZN7cutlass13device_kernelIN5flash19enable_sm80_to_sm89INS1_16FlashAttnBwdSm80INS1_25CollectiveMainloopBwdSm80ILi2ELi2EN4cute5tupleIJNS5_1CILi128EEES8_NS7_ILi64EEEEEENS_10bfloat16_tEfNS_4arch4Sm80ELb1ELb0ELb1ELb0ELb0ELb0ELb0ELb0ELi2ELi4ELi4ELi4ELb0EEENS1_21CollectiveEpilogueBwdISA_SB_SD_Li256ELb0ELb0ELi2EEENS1_25SingleTileBwdLPTSchedulerILb0ELi128ELb0EEEEEEEEEvNT_6ParamsE) ;  /* 0xffff2e6008007950 */ /* 0x000fec0003c3ffff */
        .type           $_ZN7cutlass13device_kernelIN5flash19enable_sm80_to_sm89INS1_16FlashAttnBwdSm80INS1_25CollectiveMainloopBwdSm80ILi2ELi2EN4cute5tupleIJNS5_1CILi128EEES8_NS7_ILi64EEEEEENS_10bfloat16_tEfNS_4arch4Sm80ELb1ELb0ELb1ELb0ELb0ELb0ELb0ELb0ELi2ELi4ELi4ELi4ELb0EEENS1_21CollectiveEpilogueBwdISA_SB_SD_Li256ELb0ELb0ELi2EEENS1_25SingleTileBwdLPTSchedulerILb0ELi128ELb0EEEEEEEEEvNT_6ParamsE$_ZZN4cute14logical_divideINS_5tupleIJNS1_IJNS_1CILi8EEENS2_ILi1EEEEEENS1_IJNS2_ILi2EEEEEEEEENS1_IJNS1_IJS4_NS2_ILi0EEEEEENS1_IJiEEEEEENS1_IJS5_NS_6LayoutIS4_S9_EEEEEEEDaRKNSD_IT_T0_EERKT1_ENKUlRKT_RKT0_E_clINSD_IS7_SB_EESE_EEDaSQ_ST_,@function
        .size           $_ZN7cutlass13device_kernelIN5flash19enable_sm80_to_sm89INS1_16FlashAttnBwdSm80INS1_25CollectiveMainloopBwdSm80ILi2ELi2EN4cute5tupleIJNS5_1CILi128EEES8_NS7_ILi64EEEEEENS_10bfloat16_tEfNS_4arch4Sm80ELb1ELb0ELb1ELb0ELb0ELb0ELb0ELb0ELi2ELi4ELi4ELi4ELb0EEENS1_21CollectiveEpilogueBwdISA_SB_SD_Li256ELb0ELb0ELi2EEENS1_25SingleTileBwdLPTSchedulerILb0ELi128ELb0EEEEEEEEEvNT_6ParamsE$_ZZN4cute14logical_divideINS_5tupleIJNS1_IJNS_1CILi8EEENS2_ILi1EEEEEENS1_IJNS2_ILi2EEEEEEEEENS1_IJNS1_IJS4_NS2_ILi0EEEEEENS1_IJiEEEEEENS1_IJS5_NS_6LayoutIS4_S9_EEEEEEEDaRKNSD_IT_T0_EERKT1_ENKUlRKT_RKT0_E_clINSD_IS7_SB_EESE_EEDaSQ_ST_,($_ZN7cutlass13device_kernelIN5flash19enable_sm80_to_sm89INS1_16FlashAttnBwdSm80INS1_25CollectiveMainloopBwdSm80ILi2ELi2EN4cute5tupleIJNS5_1CILi128EEES8_NS7_ILi64EEEEEENS_10bfloat16_tEfNS_4arch4Sm80ELb1ELb0ELb1ELb0ELb0ELb0ELb0ELb0ELi2ELi4ELi4ELi4ELb0EEENS1_21CollectiveEpilogueBwdISA_SB_SD_Li256ELb0ELb0ELi2EEENS1_25SingleTileBwdLPTSchedulerILb0ELi128ELb0EEEEEEEEEvNT_6ParamsE$_ZZN4cute14transform_leafINS_15ArithmeticTupleIJiiEEENS_8identityEEEDaRKT_OT0_ENKUlRKT_E_clIiEEDaSB_ - $_ZN7cutlass13device_kernelIN5flash19enable_sm80_to_sm89INS1_16FlashAttnBwdSm80INS1_25CollectiveMainloopBwdSm80ILi2ELi2EN4cute5tupleIJNS5_1CILi128EEES8_NS7_ILi64EEEEEENS_10bfloat16_tEfNS_4arch4Sm80ELb1ELb0ELb1ELb0ELb0ELb0ELb0ELb0ELi2ELi4ELi4ELi4ELb0EEENS1_21CollectiveEpilogueBwdISA_SB_SD_Li256ELb0ELb0ELi2EEENS1_25SingleTileBwdLPTSchedulerILb0ELi128ELb0EEEEEEEEEvNT_6ParamsE$_ZZN4cute14logical_divideINS_5tupleIJNS1_IJNS_1CILi8EEENS2_ILi1EEEEEENS1_IJNS2_ILi2EEEEEEEEENS1_IJNS1_IJS4_NS2_ILi0EEEEEENS1_IJiEEEEEENS1_IJS5_NS_6LayoutIS4_S9_EEEEEEEDaRKNSD_IT_T0_EERKT1_ENKUlRKT_RKT0_E_clINSD_IS7_SB_EESE_EEDaSQ_ST_)
$_ZN7cutlass13device_kernelIN5flash19enable_sm80_to_sm89INS1_16FlashAttnBwdSm80INS1_25CollectiveMainloopBwdSm80ILi2ELi2EN4cute5tupleIJNS5_1CILi128EEES8_NS7_ILi64EEEEEENS_10bfloat16_tEfNS_4arch4Sm80ELb1ELb0ELb1ELb0ELb0ELb0ELb0ELb0ELi2ELi4ELi4ELi4ELb0EEENS1_21CollectiveEpilogueBwdISA_SB_SD_Li256ELb0ELb0ELi2EEENS1_25SingleTileBwdLPTSchedulerILb0ELi128ELb0EEEEEEEEEvNT_6ParamsE$_ZZN4cute14logical_divideINS_5tupleIJNS1_IJNS_1CILi8EEENS2_ILi1EEEEEENS1_IJNS2_ILi2EEEEEEEEENS1_IJNS1_IJS4_NS2_ILi0EEEEEENS1_IJiEEEEEENS1_IJS5_NS_6LayoutIS4_S9_EEEEEEEDaRKNSD_IT_T0_EERKT1_ENKUlRKT_RKT0_E_clINSD_IS7_SB_EESE_EEDaSQ_ST_:
[----:B------:R-:W-:-:S05]  /*d1a0*/  IADD3 R7, R2, -c[0x0][0x20], RZ ;  /* 0x8000080002077a10 */ /* 0x000fca0007ffe0ff */
[----:B------:R1:W5:Y:S01]  /*d1b0*/  LDL R3, [R7] ;  /* 0x0000000007037983 */ /* 0x0003620000100800 */
[----:B------:R-:W-:Y:S02]  /*d1c0*/  IADD3 R13, R1, 0x1680, RZ ;  /* 0x00001680010d7810 */ /* 0x000fe40007ffe0ff */
[----:B------:R-:W-:Y:S02]  /*d1d0*/  MOV R6, 0xd210 ;  /* 0x0000d21000067802 */ /* 0x000fe40000000f00 */
[----:B------:R-:W-:-:S04]  /*d1e0*/  IADD3 R13, R13, c[0x0][0x20], RZ ;  /* 0x000008000d0d7a10 */ /* 0x000fc80007ffe0ff */
[----:B------:R-:W-:Y:S02]  /*d1f0*/  IADD3 R2, R13, 0x4, RZ ;  /* 0x000000040d027810 */ /* 0x000fe40007ffe0ff */
[----:B-1---5:R-:W-:Y:S05]  /*d200*/  CALL.REL.NOINC `($_ZN7cutlass13device_kernelIN5flash19enable_sm80_to_sm89INS1_16FlashAttnBwdSm80INS1_25CollectiveMainloopBwdSm80ILi2ELi2EN4cute5tupleIJNS5_1CILi128EEES8_NS7_ILi64EEEEEENS_10bfloat16_tEfNS_4arch4Sm80ELb1ELb0ELb1ELb0ELb0ELb0ELb0ELb0ELi2ELi4ELi4ELi4ELb0EEENS1_21CollectiveEpilogueBwdISA_SB_SD_Li256ELb0ELb0ELi2EEENS1_25SingleTileBwdLPTSchedulerILb0ELi128ELb0EEEEEEEEEvNT_6ParamsE$_ZN4cute5tupleIJNS_1CILi2EEEiEEC2ERKS2_RKi) ;  /* 0xffffec2000007944 */ /* 0x022fea0003c3ffff */
[----:B------:R1:W5:Y:S01]  /*d210*/  LDL R3, [R7] ;  /* 0x0000000007037983 */ /* 0x0003620000100800 */
[----:B------:R-:W-:Y:S02]  /*d220*/  MOV R2, R13 ;  /* 0x0000000d00027202 */ /* 0x000fe40000000f00 */
[----:B------:R-:W-:Y:S02]  /*d230*/  MOV R6, 0xd250 ;  /* 0x0000d25000067802 */ /* 0x000fe40000000f00 */
[----:B-1---5:R-:W-:Y:S05]  /*d240*/  CALL.REL.NOINC `($_ZN7cutlass13device_kernelIN5flash19enable_sm80_to_sm89INS1_16FlashAttnBwdSm80INS1_25CollectiveMainloopBwdSm80ILi2ELi2EN4cute5tupleIJNS5_1CILi128EEES8_NS7_ILi64EEEEEENS_10bfloat16_tEfNS_4arch4Sm80ELb1ELb0ELb1ELb0ELb0ELb0ELb0ELb0ELi2ELi4ELi4ELi4ELb0EEENS1_21CollectiveEpilogueBwdISA_SB_SD_Li256ELb0ELb0ELi2EEENS1_25SingleTileBwdLPTSchedulerILb0ELi128ELb0EEEEEEEEEvNT_6ParamsE$_ZN4cute5tupleIJNS_1CILi2EEEiEEC2ERKS2_RKi) ;  /* 0xffffebe000007944 */ /* 0x022fea0003c3ffff */
[----:B------:R1:W5:Y:S01]  /*d250*/  LDL R3, [R1+0x1680] ;  /* 0x0016800001037983 */ /* 0x0003620000100800 */
[----:B------:R-:W-:-:S03]  /*d260*/  MOV R8, 0xd280 ;  /* 0x0000d28000087802 */ /* 0x000fc60000000f00 */
[----:B-1---5:R-:W-:Y:S05]  /*d270*/  CALL.REL.NOINC `($_ZN7cutlass13device_kernelIN5flash19enable_sm80_to_sm89INS1_16FlashAttnBwdSm80INS1_25CollectiveMainloopBwdSm80ILi2ELi2EN4cute5tupleIJNS5_1CILi128EEES8_NS7_ILi64EEEEEENS_10bfloat16_tEfNS_4arch4Sm80ELb1ELb0ELb1ELb0ELb0ELb0ELb0ELb0ELi2ELi4ELi4ELi4ELb0EEENS1_21CollectiveEpilogueBwdISA_SB_SD_Li256ELb0ELb0ELi2EEENS1_25SingleTileBwdLPTSchedulerILb0ELi128ELb0EEEEEEEEEvNT_6ParamsE$_ZZN4cute6detail16composition_implINS_1CILi2EEEiNS_5tupleIJNS2_ILi1EEES3_EEENS4_IJNS2_ILi0EEES5_EEEEEDaRKT_RKT0_RKT1_RKT2_ENKUlRKT_RKT0_E_clIS3_S5_EEDaSN_SQ_) ;  /* 0x0000095000007944 */ /* 0x022fea0003c00000 */
[----:B------:R-:W-:Y:S02]  /*d280*/  MOV R8, 0xd2a0 ;  /* 0x0000d2a000087802 */ /* 0x000fe40000000f00 */
[----:B-1---5:R-:W-:Y:S05]  /*d290*/  CALL.REL.NOINC `($_ZN7cutlass13device_kernelIN5flash19enable_sm80_to_sm89INS1_16FlashAttnBwdSm80INS1_25CollectiveMainloopBwdSm80ILi2ELi2EN4cute5tupleIJNS5_1CILi128EEES8_NS7_ILi64EEEEEENS_10bfloat16_tEfNS_4arch4Sm80ELb1ELb0ELb1ELb0ELb0ELb0ELb0ELb0ELi2ELi4ELi4ELi4ELb0EEENS1_21CollectiveEpilogueBwdISA_SB_SD_Li256ELb0ELb0ELi2EEENS1_25SingleTileBwdLPTSchedulerILb0ELi128ELb0EEEEEEEEEvNT_6ParamsE$_ZN4cute3eso3ESOILb1ELb0EJNS_1CILi0EEEiEEC2ERKS3_RKi) ;  /* 0xffffb66000007944 */ /* 0x022fea0003c3ffff */
[----:B-1----:R1:W5:Y:S01]  /*d2a0*/  LDL R2, [R1+0x1680] ;  /* 0x0016800001027983 */ /* 0x0023620000100800 */
[----:B------:R-:W-:-:S03]  /*d2b0*/  MOV R6, 0xd2d0 ;  /* 0x0000d2d000067802 */ /* 0x000fc60000000f00 */
[----:B-1---5:R-:W-:Y:S05]  /*d2c0*/  CALL.REL.NOINC `($_ZN7cutlass13device_kernelIN5flash19enable_sm80_to_sm89INS1_16FlashAttnBwdSm80INS1_25CollectiveMainloopBwdSm80ILi2ELi2EN4cute5tupleIJNS5_1CILi128EEES8_NS7_ILi64EEEEEENS_10bfloat16_tEfNS_4arch4Sm80ELb1ELb0ELb1ELb0ELb0ELb0ELb0ELb0ELi2ELi4ELi4ELi4ELb0EEENS1_21CollectiveEpilogueBwdISA_SB_SD_Li256ELb0ELb0ELi2EEENS1_25SingleTileBwdLPTSchedulerILb0ELi128ELb0EEEEEEEEEvNT_6ParamsE$_ZN4cute5tupleIJNS0_IJNS_1CILi1EEENS1_ILi2EEEEEENS0_IJNS1_ILi0EEEiEEEEEC2ERKS4_RKS6_) ;  /* 0xffffe7b000007944 */ /* 0x022fea0003c3ffff */
[----:B-1----:R1:W5:Y:S01]  /*d2d0*/  LDL R3, [R1+0x1680] ;  /* 0x0016800001037983 */ /* 0x0023620000100800 */
[----:B------:R-:W-:-:S04]  /*d2e0*/  MOV R13, 0x0 ;  /* 0x00000000000d7802 */ /* 0x000fc80000000f00 */
[----:B------:R-:W-:Y:S05]  /*d2f0*/  RET.REL.NODEC R12 `(_ZN7cutlass13device_kernelIN5flash19enable_sm80_to_sm89INS1_16FlashAttnBwdSm80INS1_25CollectiveMainloopBwdSm80ILi2ELi2EN4cute5tupleIJNS5_1CILi128EEES8_NS7_ILi64EEEEEENS_10bfloat16_tEfNS_4arch4Sm80ELb1ELb0ELb1ELb0ELb0ELb0ELb0ELb0ELi2ELi4ELi4ELi4ELb0EEENS1_21CollectiveEpilogueBwdISA_SB_SD_Li256ELb0ELb0ELi2EEENS1_25SingleTileBwdLPTSchedulerILb0ELi128ELb0EEEEEEEEEvNT_6ParamsE) ;  /* 0xffff2d000c007950 */ /* 0x000fea0003c3ffff */
        .type           $_ZN7cutlass13device_kernelIN5flash19enable_sm80_to_sm89INS1_16FlashAttnBwdSm80INS1_25CollectiveMainloopBwdSm80ILi2ELi2EN4cute5tupleIJNS5_1CILi128EEES8_NS7_ILi64EEEEEENS_10bfloat16_tEfNS_4arch4Sm80ELb1ELb0ELb1ELb0ELb0ELb0ELb0ELb0ELi2ELi4ELi4ELi4ELb0EEENS1_21CollectiveEpilogueBwdISA_SB_SD_Li256ELb0ELb0ELi2EEENS1_25SingleTileBwdLPTSchedulerILb0ELi128ELb0EEEEEEEEEvNT_6ParamsE$_ZZN4cute14transform_leafINS_15ArithmeticTupleIJiiEEENS_8identityEEEDaRKT_OT0_ENKUlRKT_E_clIiEEDaSB_,@function
        .size           $_ZN7cutlass13device_kernelIN5flash19enable_sm80_to_sm89INS1_16FlashAttnBwdSm80INS1_25CollectiveMainloopBwdSm80ILi2ELi2EN4cute5tupleIJNS5_1CILi128EEES8_NS7_ILi64EEEEEENS_10bfloat16_tEfNS_4arch4Sm80ELb1ELb0ELb1ELb0ELb0ELb0ELb0ELb0ELi2ELi4ELi4ELi4ELb0EEENS1_21CollectiveEpilogueBwdISA_SB_SD_Li256ELb0ELb0ELi2EEENS1_25SingleTileBwdLPTSchedulerILb0ELi128ELb0EEEEEEEEEvNT_6ParamsE$_ZZN4cute14transform_leafINS_15ArithmeticTupleIJiiEEENS_8identityEEEDaRKT_OT0_ENKUlRKT_E_clIiEEDaSB_,($_ZN7cutlass13device_kernelIN5flash19enable_sm80_to_sm89INS1_16FlashAttnBwdSm80INS1_25CollectiveMainloopBwdSm80ILi2ELi2EN4cute5tupleIJNS5_1CILi128EEES8_NS7_ILi64EEEEEENS_10bfloat16_tEfNS_4arch4Sm80ELb1ELb0ELb1ELb0ELb0ELb0ELb0ELb0ELi2ELi4ELi4ELi4ELb0EEENS1_21CollectiveEpilogueBwdISA_SB_SD_Li256ELb0ELb0ELi2EEENS1_25SingleTileBwdLPTSchedulerILb0ELi128ELb0EEEEEEEEEvNT_6ParamsE$_ZZN4cute16flatten_to_tupleINS_5tupleIJNS1_IJiiEEENS_1CILi1024EEEEEEEEDaRKT_ENKUlRKT_E_clIS2_EEDaSB_ - $_ZN7cutlass13device_kernelIN5flash19enable_sm80_to_sm89INS1_16FlashAttnBwdSm80INS1_25CollectiveMainloopBwdSm80ILi2ELi2EN4cute5tupleIJNS5_1CILi128EEES8_NS7_ILi64EEEEEENS_10bfloat16_tEfNS_4arch4Sm80ELb1ELb0ELb1ELb0ELb0ELb0ELb0ELb0ELi2ELi4ELi4ELi4ELb0EEENS1_21CollectiveEpilogueBwdISA_SB_SD_Li256ELb0ELb0ELi2EEENS1_25SingleTileBwdLPTSchedulerILb0ELi128ELb0EEEEEEEEEvNT_6ParamsE$_ZZN4cute14transform_leafINS_15ArithmeticTupleIJiiEEENS_8identityEEEDaRKT_OT0_ENKUlRKT_E_clIiEEDaSB_)
$_ZN7cutlass13device_kernelIN5flash19enable_sm80_to_sm89INS1_16FlashAttnBwdSm80INS1_25CollectiveMainloopBwdSm80ILi2ELi2EN4cute5tupleIJNS5_1CILi128EEES8_NS7_ILi64EEEEEENS_10bfloat16_tEfNS_4arch4Sm80ELb1ELb0ELb1ELb0ELb0ELb0ELb0ELb0ELi2ELi4ELi4ELi4ELb0EEENS1_21CollectiveEpilogueBwdISA_SB_SD_Li256ELb0ELb0ELi2EEENS1_25SingleTileBwdLPTSchedulerILb0ELi128ELb0EEEEEEEEEvNT_6ParamsE$_ZZN4cute14transform_leafINS_15ArithmeticTupleIJiiEEENS_8identityEEEDaRKT_OT0_ENKUlRKT_E_clIiEEDaSB_:
[----:B------:R-:W-:Y:S02]  /*d300*/  MOV R86, R2 ;  /* 0x0000000200567202 */ /* 0x000fe40000000f00 */
[----:B------:R-:W-:Y:S02]  /*d310*/  MOV R87, 0x0 ;  /* 0x0000000000577802 */ /* 0x000fe40000000f00 */
[----:B------:R-:W-:Y:S02]  /*d320*/  MOV R8, R6 ;  /* 0x0000000600087202 */ /* 0x000fe40000000f00 */
[----:B------:R-:W-:Y:S05]  /*d330*/  RET.REL.NODEC R86 `(_ZN7cutlass13device_kernelIN5flash19enable_sm80_to_sm89INS1_16FlashAttnBwdSm80INS1_25CollectiveMainloopBwdSm80ILi2ELi2EN4cute5tupleIJNS5_1CILi128EEES8_NS7_ILi64EEEEEENS_10bfloat16_tEfNS_4arch4Sm80ELb1ELb0ELb1ELb0ELb0ELb0ELb0ELb0ELi2ELi4ELi4ELi4ELb0EEENS1_21CollectiveEpilogueBwdISA_SB_SD_Li256ELb0ELb0ELi2EEENS1_25SingleTileBwdLPTSchedulerILb0ELi128ELb0EEEEEEEEEvNT_6ParamsE) ;  /* 0xffff2cc056007950 */ /* 0x000fea0003c3ffff */
        .type           $_ZN7cutlass13device_kernelIN5flash19enable_sm80_to_sm89INS1_16FlashAttnBwdSm80INS1_25CollectiveMainloopBwdSm80ILi2ELi2EN4cute5tupleIJNS5_1CILi128EEES8_NS7_ILi64EEEEEENS_10bfloat16_tEfNS_4arch4Sm80ELb1ELb0ELb1ELb0ELb0ELb0ELb0ELb0ELi2ELi4ELi4ELi4ELb0EEENS1_21CollectiveEpilogueBwdISA_SB_SD_Li256ELb0ELb0ELi2EEENS1_25SingleTileBwdLPTSchedulerILb0ELi128ELb0EEEEEEEEEvNT_6ParamsE$_ZZN4cute16flatten_to_tupleINS_5tupleIJNS1_IJiiEEENS_1CILi1024EEEEEEEEDaRKT_ENKUlRKT_E_clIS2_EEDaSB_,@function
        .size           $_ZN7cutlass13device_kernelIN5flash19enable_sm80_to_sm89INS1_16FlashAttnBwdSm80INS1_25CollectiveMainloopBwdSm80ILi2ELi2EN4cute5tupleIJNS5_1CILi128EEES8_NS7_ILi64EEEEEENS_10bfloat16_tEfNS_4arch4Sm80ELb1ELb0ELb1ELb0ELb0ELb0ELb0ELb0ELi2ELi4ELi4ELi4ELb0EEENS1_21CollectiveEpilogueBwdISA_SB_SD_Li256ELb0ELb0ELi2EEENS1_25SingleTileBwdLPTSchedulerILb0ELi128ELb0EEEEEEEEEvNT_6ParamsE$_ZZN4cute16flatten_to_tupleINS_5tupleIJNS1_IJiiEEENS_1CILi1024EEEEEEEEDaRKT_ENKUlRKT_E_clIS2_EEDaSB_,($_ZN7cutlass13device_kernelIN5flash19enable_sm80_to_sm89INS1_16FlashAttnBwdSm80INS1_25CollectiveMainloopBwdSm80ILi2ELi2EN4cute5tupleIJNS5_1CILi128EEES8_NS7_ILi64EEEEEENS_10bfloat16_tEfNS_4arch4Sm80ELb1ELb0ELb1ELb0ELb0ELb0ELb0ELb0ELi2ELi4ELi4ELi4ELb0EEENS1_21CollectiveEpilogueBwdISA_SB_SD_Li256ELb0ELb0ELi2EEENS1_25SingleTileBwdLPTSchedulerILb0ELi128ELb0EEEEEEEEEvNT_6ParamsE$_ZZN4cute16flatten_to_tupleINS_5tupleIJNS1_IJiiEEENS_1CILi8192EEEEEEEEDaRKT_ENKUlRKT_E_clIS2_EEDaSB_ - $_ZN7cutlass13device_kernelIN5flash19enable_sm80_to_sm89INS1_16FlashAttnBwdSm80INS1_25CollectiveMainloopBwdSm80ILi2ELi2EN4cute5tupleIJNS5_1CILi128EEES8_NS7_ILi64EEEEEENS_10bfloat16_tEfNS_4arch4Sm80ELb1ELb0ELb1ELb0ELb0ELb0ELb0ELb0ELi2ELi4ELi4ELi4ELb0EEENS1_21CollectiveEpilogueBwdISA_SB_SD_Li256ELb0ELb0ELi2EEENS1_25SingleTileBwdLPTSchedulerILb0ELi128ELb0EEEEEEEEEvNT_6ParamsE$_ZZN4cute16flatten_to_tupleINS_5tupleIJNS1_IJiiEEENS_1CILi1024EEEEEEEEDaRKT_ENKUlRKT_E_clIS2_EEDaSB_)
$_ZN7cutlass13device_kernelIN5flash19enable_sm80_to_sm89INS1_16FlashAttnBwdSm80INS1_25CollectiveMainloopBwdSm80ILi2ELi2EN4cute5tupleIJNS5_1CILi128EEES8_NS7_ILi64EEEEEENS_10bfloat16_tEfNS_4arch4Sm80ELb1ELb0ELb1ELb0ELb0ELb0ELb0ELb0ELi2ELi4ELi4ELi4ELb0EEENS1_21CollectiveEpilogueBwdISA_SB_SD_Li256ELb0ELb0ELi2EEENS1_25SingleTileBwdLPTSchedulerILb0ELi128ELb0EEEEEEEEEvNT_6ParamsE$_ZZN4cute16flatten_to_tupleINS_5tupleIJNS1_IJiiEEENS_1CILi1024EEEEEEEEDaRKT_ENKUlRKT_E_clIS2_EEDaSB_:
[----:B------:R-:W-:-:S04]  /*d340*/  MOV R5, 0x0 ;  /* 0x0000000000057802 */ /* 0x000fc80000000f00 */
[----:B------:R-:W-:Y:S05]  /*d350*/  RET.REL.NODEC R4 `(_ZN7cutlass13device_kernelIN5flash19enable_sm80_to_sm89INS1_16FlashAttnBwdSm80INS1_25CollectiveMainloopBwdSm80ILi2ELi2EN4cute5tupleIJNS5_1CILi128EEES8_NS7_ILi64EEEEEENS_10bfloat16_tEfNS_4arch4Sm80ELb1ELb0ELb1ELb0ELb0ELb0ELb0ELb0ELi2ELi4ELi4ELi4ELb0EEENS1_21CollectiveEpilogueBwdISA_SB_SD_Li256ELb0ELb0ELi2EEENS1_25SingleTileBwdLPTSchedulerILb0ELi128ELb0EEEEEEEEEvNT_6ParamsE) ;  /* 0xffff2ca004007950 */ /* 0x000fea0003c3ffff */
        .type           $_ZN7cutlass13device_kernelIN5flash19enable_sm80_to_sm89INS1_16FlashAttnBwdSm80INS1_25CollectiveMainloopBwdSm80ILi2ELi2EN4cute5tupleIJNS5_1CILi128EEES8_NS7_ILi64EEEEEENS_10bfloat16_tEfNS_4arch4Sm80ELb1ELb0ELb1ELb0ELb0ELb0ELb0ELb0ELi2ELi4ELi4ELi4ELb0EEENS1_21CollectiveEpilogueBwdISA_SB_SD_Li256ELb0ELb0ELi2EEENS1_25SingleTileBwdLPTSchedulerILb0ELi128ELb0EEEEEEEEEvNT_6ParamsE$_ZZN4cute16flatten_to_tupleINS_5tupleIJNS1_IJiiEEENS_1CILi8192EEEEEEEEDaRKT_ENKUlRKT_E_clIS2_EEDaSB_,@function
        .size           $_ZN7cutlass13device_kernelIN5flash19enable_sm80_to_sm89INS1_16FlashAttnBwdSm80INS1_25CollectiveMainloopBwdSm80ILi2ELi2EN4cute5tupleIJNS5_1CILi128EEES8_NS7_ILi64EEEEEENS_10bfloat16_tEfNS_4arch4Sm80ELb1ELb0ELb1ELb0ELb0ELb0ELb0ELb0ELi2ELi4ELi4ELi4ELb0EEENS1_21CollectiveEpilogueBwdISA_SB_SD_Li256ELb0ELb0ELi2EEENS1_25SingleTileBwdLPTSchedulerILb0ELi128ELb0EEEEEEEEEvNT_6ParamsE$_ZZN4cute16flatten_to_tupleINS_5tupleIJNS1_IJiiEEENS_1CILi8192EEEEEEEEDaRKT_ENKUlRKT_E_clIS2_EEDaSB_,($_ZN7cutlass13device_kernelIN5flash19enable_sm80_to_sm89INS1_16FlashAttnBwdSm80INS1_25CollectiveMainloopBwdSm80ILi2ELi2EN4cute5tupleIJNS5_1CILi128EEES8_NS7_ILi64EEEEEENS_10bfloat16_tEfNS_4arch4Sm80ELb1ELb0ELb1ELb0ELb0ELb0ELb0ELb0ELi2ELi4ELi4ELi4ELb0EEENS1_21CollectiveEpilogueBwdISA_SB_SD_Li256ELb0ELb0ELi2EEENS1_25SingleTileBwdLPTSchedulerILb0ELi128ELb0EEEEEEEEEvNT_6ParamsE$_ZZN4cute16flatten_to_tupleINS_5tupleIJNS_1CILi0EEENS1_IJNS2_ILi1EEENS2_ILi512EEEiEEEEEEEEDaRKT_ENKUlRKT_E_clIS6_EEDaSD_ - $_ZN7cutlass13device_kernelIN5flash19enable_sm80_to_sm89INS1_16FlashAttnBwdSm80INS1_25CollectiveMainloopBwdSm80ILi2ELi2EN4cute5tupleIJNS5_1CILi128EEES8_NS7_ILi64EEEEEENS_10bfloat16_tEfNS_4arch4Sm80ELb1ELb0ELb1ELb0ELb0ELb0ELb0ELb0ELi2ELi4ELi4ELi4ELb0EEENS1_21CollectiveEpilogueBwdISA_SB_SD_Li256ELb0ELb0ELi2EEENS1_25SingleTileBwdLPTSchedulerILb0ELi128ELb0EEEEEEEEEvNT_6ParamsE$_ZZN4cute16flatten_to_tupleINS_5tupleIJNS1_IJiiEEENS_1CILi8192EEEEEEEEDaRKT_ENKUlRKT_E_clIS2_EEDaSB_)
$_ZN7cutlass13device_kernelIN5flash19enable_sm80_to_sm89INS1_16FlashAttnBwdSm80INS1_25CollectiveMainloopBwdSm80ILi2ELi2EN4cute5tupleIJNS5_1CILi128EEES8_NS7_ILi64EEEEEENS_10bfloat16_tEfNS_4arch4Sm80ELb1ELb0ELb1ELb0ELb0ELb0ELb0ELb0ELi2ELi4ELi4ELi4ELb0EEENS1_21CollectiveEpilogueBwdISA_SB_SD_Li256ELb0ELb0ELi2EEENS1_25SingleTileBwdLPTSchedulerILb0ELi128ELb0EEEEEEEEEvNT_6ParamsE$_ZZN4cute16flatten_to_tupleINS_5tupleIJNS1_IJiiEEENS_1CILi8192EEEEEEEEDaRKT_ENKUlRKT_E_clIS2_EEDaSB_:
[----:B------:R-:W-:Y:S02]  /*d360*/  MOV R8, R6 ;  /* 0x0000000600087202 */ /* 0x000fe40000000f00 */
[----:B------:R-:W-:-:S04]  /*d370*/  MOV R9, 0x0 ;  /* 0x0000000000097802 */ /* 0x000fc80000000f00 */
[----:B------:R-:W-:Y:S05]  /*d380*/  RET.REL.NODEC R8 `(_ZN7cutlass13device_kernelIN5flash19enable_sm80_to_sm89INS1_16FlashAttnBwdSm80INS1_25CollectiveMainloopBwdSm80ILi2ELi2EN4cute5tupleIJNS5_1CILi128EEES8_NS7_ILi64EEEEEENS_10bfloat16_tEfNS_4arch4Sm80ELb1ELb0ELb1ELb0ELb0ELb0ELb0ELb0ELi2ELi4ELi4ELi4ELb0EEENS1_21CollectiveEpilogueBwdISA_SB_SD_Li256ELb0ELb0ELi2EEENS1_25SingleTileBwdLPTSchedulerILb0ELi128ELb0EEEEEEEEEvNT_6ParamsE) ;  /* 0xffff2c7008007950 */ /* 0x000fea0003c3ffff */
        .type           $_ZN7cutlass13device_kernelIN5flash19enable_sm80_to_sm89INS1_16FlashAttnBwdSm80INS1_25CollectiveMainloopBwdSm80ILi2ELi2EN4cute5tupleIJNS5_1CILi128EEES8_NS7_ILi64EEEEEENS_10bfloat16_tEfNS_4arch4Sm80ELb1ELb0ELb1ELb0ELb0ELb0ELb0ELb0ELi2ELi4ELi4ELi4ELb0EEENS1_21CollectiveEpilogueBwdISA_SB_SD_Li256ELb0ELb0ELi2EEENS1_25SingleTileBwdLPTSchedulerILb0ELi128ELb0EEEEEEEEEvNT_6ParamsE$_ZZN4cute16flatten_to_tupleINS_5tupleIJNS_1CILi0EEENS1_IJNS2_ILi1EEENS2_ILi512EEEiEEEEEEEEDaRKT_ENKUlRKT_E_clIS6_EEDaSD_,@function
        .size           $_ZN7cutlass13device_kernelIN5flash19enable_sm80_to_sm89INS1_16FlashAttnBwdSm80INS1_25CollectiveMainloopBwdSm80ILi2ELi2EN4cute5tupleIJNS5_1CILi128EEES8_NS7_ILi64EEEEEENS_10bfloat16_tEfNS_4arch4Sm80ELb1ELb0ELb1ELb0ELb0ELb0ELb0ELb0ELi2ELi4ELi4ELi4ELb0EEENS1_21CollectiveEpilogueBwdISA_SB_SD_Li256ELb0ELb0ELi2EEENS1_25SingleTileBwdLPTSchedulerILb0ELi128ELb0EEEEEEEEEvNT_6ParamsE$_ZZN4cute16flatten_to_tupleINS_5tupleIJNS_1CILi0EEENS1_IJNS2_ILi1EEENS2_ILi512EEEiEEEEEEEEDaRKT_ENKUlRKT_E_clIS6_EEDaSD_,($_ZN7cutlass13device_kernelIN5flash19enable_sm80_to_sm89INS1_16FlashAttnBwdSm80INS1_25CollectiveMainloopBwdSm80ILi2ELi2EN4cute5tupleIJNS5_1CILi128EEES8_NS7_ILi64EEEEEENS_10bfloat16_tEfNS_4arch4Sm80ELb1ELb0ELb1ELb0ELb0ELb0ELb0ELb0ELi2ELi4ELi4ELi4ELb0EEENS1_21CollectiveEpilogueBwdISA_SB_SD_Li256ELb0ELb0ELi2EEENS1_25SingleTileBwdLPTSchedulerILb0ELi128ELb0EEEEEEEEEvNT_6ParamsE$_ZZN4cute16flatten_to_tupleINS_5tupleIJNS_1CILi1024EEENS1_IJiiEEEEEEEEDaRKT_ENKUlRKT_E_clIS4_EEDaSB_ - $_ZN7cutlass13device_kernelIN5flash19enable_sm80_to_sm89INS1_16FlashAttnBwdSm80INS1_25CollectiveMainloopBwdSm80ILi2ELi2EN4cute5tupleIJNS5_1CILi128EEES8_NS7_ILi64EEEEEENS_10bfloat16_tEfNS_4arch4Sm80ELb1ELb0ELb1ELb0ELb0ELb0ELb0ELb0ELi2ELi4ELi4ELi4ELb0EEENS1_21CollectiveEpilogueBwdISA_SB_SD_Li256ELb0ELb0ELi2EEENS1_25SingleTileBwdLPTSchedulerILb0ELi128ELb0EEEEEEEEEvNT_6ParamsE$_ZZN4cute16flatten_to_tupleINS_5tupleIJNS_1CILi0EEENS1_IJNS2_ILi1EEENS2_ILi512EEEiEEEEEEEEDaRKT_ENKUlRKT_E_clIS6_EEDaSD_)
$_ZN7cutlass13device_kernelIN5flash19enable_sm80_to_sm89INS1_16FlashAttnBwdSm80INS1_25CollectiveMainloopBwdSm80ILi2ELi2EN4cute5tupleIJNS5_1CILi128EEES8_NS7_ILi64EEEEEENS_10bfloat16_tEfNS_4arch4Sm80ELb1ELb0ELb1ELb0ELb0ELb0ELb0ELb0ELi2ELi4ELi4ELi4ELb0EEENS1_21CollectiveEpilogueBwdISA_SB_SD_Li256ELb0ELb0ELi2EEENS1_25SingleTileBwdLPTSchedulerILb0ELi128ELb0EEEEEEEEEvNT_6ParamsE$_ZZN4cute16flatten_to_tupleINS_5tupleIJNS_1CILi0EEENS1_IJNS2_ILi1EEENS2_ILi512EEEiEEEEEEEEDaRKT_ENKUlRKT_E_clIS6_EEDaSD_:
[----:B------:R-:W-:Y:S02]  /*d390*/  MOV R8, R2 ;  /* 0x0000000200087202 */ /* 0x000fe40000000f00 */
[----:B------:R-:W-:-:S04]  /*d3a0*/  MOV R9, 0x0 ;  /* 0x0000000000097802 */ /* 0x000fc80000000f00 */
[----:B------:R-:W-:Y:S05]  /*d3b0*/  RET.REL.NODEC R8 `(_ZN7cutlass13device_kernelIN5flash19enable_sm80_to_sm89INS1_16FlashAttnBwdSm80INS1_25CollectiveMainloopBwdSm80ILi2ELi2EN4cute5tupleIJNS5_1CILi128EEES8_NS7_ILi64EEEEEENS_10bfloat16_tEfNS_4arch4Sm80ELb1ELb0ELb1ELb0ELb0ELb0ELb0ELb0ELi2ELi4ELi4ELi4ELb0EEENS1_21CollectiveEpilogueBwdISA_SB_SD_Li256ELb0ELb0ELi2EEENS1_25SingleTileBwdLPTSchedulerILb0ELi128ELb0EEEEEEEEEvNT_6ParamsE) ;  /* 0xffff2c4008007950 */ /* 0x000fea0003c3ffff */
        .type           $_ZN7cutlass13device_kernelIN5flash19enable_sm80_to_sm89INS1_16FlashAttnBwdSm80INS1_25CollectiveMainloopBwdSm80ILi2ELi2EN4cute5tupleIJNS5_1CILi128EEES8_NS7_ILi64EEEEEENS_10bfloat16_tEfNS_4arch4Sm80ELb1ELb0ELb1ELb0ELb0ELb0ELb0ELb0ELi2ELi4ELi4ELi4ELb0EEENS1_21CollectiveEpilogueBwdISA_SB_SD_Li256ELb0ELb0ELi2EEENS1_25SingleTileBwdLPTSchedulerILb0ELi128ELb0EEEEEEEEEvNT_6ParamsE$_ZZN4cute16flatten_to_tupleINS_5tupleIJNS_1CILi1024EEENS1_IJiiEEEEEEEEDaRKT_ENKUlRKT_E_clIS4_EEDaSB_,@function
        .size           $_ZN7cutlass13device_kernelIN5flash19enable_sm80_to_sm89INS1_16FlashAttnBwdSm80INS1_25CollectiveMainloopBwdSm80ILi2ELi2EN4cute5tupleIJNS5_1CILi128EEES8_NS7_ILi64EEEEEENS_10bfloat16_tEfNS_4arch4Sm80ELb1ELb0ELb1ELb0ELb0ELb0ELb0ELb0ELi2ELi4ELi4ELi4ELb0EEENS1_21CollectiveEpilogueBwdISA_SB_SD_Li256ELb0ELb0ELi2EEENS1_25SingleTileBwdLPTSchedulerILb0ELi128ELb0EEEEEEEEEvNT_6ParamsE$_ZZN4cute16flatten_to_tupleINS_5tupleIJNS_1CILi1024EEENS1_IJiiEEEEEEEEDaRKT_ENKUlRKT_E_clIS4_EEDaSB_,($_ZN7cutlass13device_kernelIN5flash19enable_sm80_to_sm89INS1_16FlashAttnBwdSm80INS1_25CollectiveMainloopBwdSm80ILi2ELi2EN4cute5tupleIJNS5_1CILi128EEES8_NS7_ILi64EEEEEENS_10bfloat16_tEfNS_4arch4Sm80ELb1ELb0ELb1ELb0ELb0ELb0ELb0ELb0ELi2ELi4ELi4ELi4ELb0EEENS1_21CollectiveEpilogueBwdISA_SB_SD_Li256ELb0ELb0ELi2EEENS1_25SingleTileBwdLPTSchedulerILb0ELi128ELb0EEEEEEEEEvNT_6ParamsE$_ZZN4cute16flatten_to_tupleINS_5tupleIJNS_1CILi4096EEENS1_IJNS1_IJiiEEENS2_ILi8192EEEEEEEEEEEDaRKT_ENKUlRKT_E_clIS6_EEDaSD_ - $_ZN7cutlass13device_kernelIN5flash19enable_sm80_to_sm89INS1_16FlashAttnBwdSm80INS1_25CollectiveMainloopBwdSm80ILi2ELi2EN4cute5tupleIJNS5_1CILi128EEES8_NS7_ILi64EEEEEENS_10bfloat16_tEfNS_4arch4Sm80ELb1ELb0ELb1ELb0ELb0ELb0ELb0ELb0ELi2ELi4ELi4ELi4ELb0EEENS1_21CollectiveEpilogueBwdISA_SB_SD_Li256ELb0ELb0ELi2EEENS1_25SingleTileBwdLPTSchedulerILb0ELi128ELb0EEEEEEEEEvNT_6ParamsE$_ZZN4cute16flatten_to_tupleINS_5tupleIJNS_1CILi1024EEENS1_IJiiEEEEEEEEDaRKT_ENKUlRKT_E_clIS4_EEDaSB_)
$_ZN7cutlass13device_kernelIN5flash19enable_sm80_to_sm89INS1_16FlashAttnBwdSm80INS1_25CollectiveMainloopBwdSm80ILi2ELi2EN4cute5tupleIJNS5_1CILi128EEES8_NS7_ILi64EEEEEENS_10bfloat16_tEfNS_4arch4Sm80ELb1ELb0ELb1ELb0ELb0ELb0ELb0ELb0ELi2ELi4ELi4ELi4ELb0EEENS1_21CollectiveEpilogueBwdISA_SB_SD_Li256ELb0ELb0ELi2EEENS1_25SingleTileBwdLPTSchedulerILb0ELi128ELb0EEEEEEEEEvNT_6ParamsE$_ZZN4cute16flatten_to_tupleINS_5tupleIJNS_1CILi1024EEENS1_IJiiEEEEEEEEDaRKT_ENKUlRKT_E_clIS4_EEDaSB_:
[----:B------:R-:W-:-:S04]  /*d3c0*/  MOV R5, 0x0 ;  /* 0x0000000000057802 */ /* 0x000fc80000000f00 */
[----:B------:R-:W-:Y:S05]  /*d3d0*/  RET.REL.NODEC R4 `(_ZN7cutlass13device_kernelIN5flash19enable_sm80_to_sm89INS1_16FlashAttnBwdSm80INS1_25CollectiveMainloopBwdSm80ILi2ELi2EN4cute5tupleIJNS5_1CILi128EEES8_NS7_ILi64EEEEEENS_10bfloat16_tEfNS_4arch4Sm80ELb1ELb0ELb1ELb0ELb0ELb0ELb0ELb0ELi2ELi4ELi4ELi4ELb0EEENS1_21CollectiveEpilogueBwdISA_SB_SD_Li256ELb0ELb0ELi2EEENS1_25SingleTileBwdLPTSchedulerILb0ELi128ELb0EEEEEEEEEvNT_6ParamsE) ;  /* 0xffff2c2004007950 */ /* 0x000fea0003c3ffff */
        .type           $_ZN7cutlass13device_kernelIN5flash19enable_sm80_to_sm89INS1_16FlashAttnBwdSm80INS1_25CollectiveMainloopBwdSm80ILi2ELi2EN4cute5tupleIJNS5_1CILi128EEES8_NS7_ILi64EEEEEENS_10bfloat16_tEfNS_4arch4Sm80ELb1ELb0ELb1ELb0ELb0ELb0ELb0ELb0ELi2ELi4ELi4ELi4ELb0EEENS1_21CollectiveEpilogueBwdISA_SB_SD_Li256ELb0ELb0ELi2EEENS1_25SingleTileBwdLPTSchedulerILb0ELi128ELb0EEEEEEEEEvNT_6ParamsE$_ZZN4cute16flatten_to_tupleINS_5tupleIJNS_1CILi4096EEENS1_IJNS1_IJiiEEENS2_ILi8192EEEEEEEEEEEDaRKT_ENKUlRKT_E_clIS6_EEDaSD_,@function
        .size           $_ZN7cutlass13device_kernelIN5flash19enable_sm80_to_sm89INS1_16FlashAttnBwdSm80INS1_25CollectiveMainloopBwdSm80ILi2ELi2EN4cute5tupleIJNS5_1CILi128EEES8_NS7_ILi64EEEEEENS_10bfloat16_tEfNS_4arch4Sm80ELb1ELb0ELb1ELb0ELb0ELb0ELb0ELb0ELi2ELi4ELi4ELi4ELb0EEENS1_21CollectiveEpilogueBwdISA_SB_SD_Li256ELb0ELb0ELi2EEENS1_25SingleTileBwdLPTSchedulerILb0ELi128ELb0EEEEEEEEEvNT_6ParamsE$_ZZN4cute16flatten_to_tupleINS_5tupleIJNS_1CILi4096EEENS1_IJNS1_IJiiEEENS2_ILi8192EEEEEEEEEEEDaRKT_ENKUlRKT_E_clIS6_EEDaSD_,($_ZN7cutlass13device_kernelIN5flash19enable_sm80_to_sm89INS1_16FlashAttnBwdSm80INS1_25CollectiveMainloopBwdSm80ILi2ELi2EN4cute5tupleIJNS5_1CILi128EEES8_NS7_ILi64EEEEEENS_10bfloat16_tEfNS_4arch4Sm80ELb1ELb0ELb1ELb0ELb0ELb0ELb0ELb0ELi2ELi4ELi4ELi4ELb0EEENS1_21CollectiveEpilogueBwdISA_SB_SD_Li256ELb0ELb0ELi2EEENS1_25SingleTileBwdLPTSchedulerILb0ELi128ELb0EEEEEEEEEvNT_6ParamsE$_ZZN4cute16flatten_to_tupleINS_5tupleIJNS_1CILi4096EEENS1_IJiiEEEEEEEEDaRKT_ENKUlRKT_E_clIS4_EEDaSB_ - $_ZN7cutlass13device_kernelIN5flash19enable_sm80_to_sm89INS1_16FlashAttnBwdSm80INS1_25CollectiveMainloopBwdSm80ILi2ELi2EN4cute5tupleIJNS5_1CILi128EEES8_NS7_ILi64EEEEEENS_10bfloat16_tEfNS_4arch4Sm80ELb1ELb0ELb1ELb0ELb0ELb0ELb0ELb0ELi2ELi4ELi4ELi4ELb0EEENS1_21CollectiveEpilogueBwdISA_SB_SD_Li256ELb0ELb0ELi2EEENS1_25SingleTileBwdLPTSchedulerILb0ELi128ELb0EEEEEEEEEvNT_6ParamsE$_ZZN4cute16flatten_to_tupleINS_5tupleIJNS_1CILi4096EEENS1_IJNS1_IJiiEEENS2_ILi8192EEEEEEEEEEEDaRKT_ENKUlRKT_E_clIS6_EEDaSD_)
$_ZN7cutlass13device_kernelIN5flash19enable_sm80_to_sm89INS1_16FlashAttnBwdSm80INS1_25CollectiveMainloopBwdSm80ILi2ELi2EN4cute5tupleIJNS5_1CILi128EEES8_NS7_ILi64EEEEEENS_10bfloat16_tEfNS_4arch4Sm80ELb1ELb0ELb1ELb0ELb0ELb0ELb0ELb0ELi2ELi4ELi4ELi4ELb0EEENS1_21CollectiveEpilogueBwdISA_SB_SD_Li256ELb0ELb0ELi2EEENS1_25SingleTileBwdLPTSchedulerILb0ELi128ELb0EEEEEEEEEvNT_6ParamsE$_ZZN4cute16flatten_to_tupleINS_5tupleIJNS_1CILi4096EEENS1_IJNS1_IJiiEEENS2_ILi8192EEEEEEEEEEEDaRKT_ENKUlRKT_E_clIS6_EEDaSD_:
[----:B------:R-:W-:-:S05]  /*d3e0*/  IADD3 R8, R67, -c[0x0][0x20], RZ ;  /* 0x8000080043087a10 */ /* 0x000fca0007ffe0ff */
[----:B------:R1:W5:Y:S04]  /*d3f0*/  LDL R2, [R8] ;  /* 0x0000000008027983 */ /* 0x0003680000100800 */
[----:B------:R1:W5:Y:S01]  /*d400*/  LDL R3, [R8+0x4] ;  /* 0x0000040008037983 */ /* 0x0003620000100800 */
[----:B------:R-:W-:Y:S02]  /*d410*/  IADD3 R5, R1, 0x1680, RZ ;  /* 0x0000168001057810 */ /* 0x000fe40007ffe0ff */
[----:B------:R-:W-:Y:S02]  /*d420*/  MOV R6, 0xd450 ;  /* 0x0000d45000067802 */ /* 0x000fe40000000f00 */
[----:B------:R-:W-:Y:S02]  /*d430*/  IADD3 R5, R5, c[0x0][0x20], RZ ;  /* 0x0000080005057a10 */ /* 0x000fe40007ffe0ff */
[----:B-1---5:R-:W-:Y:S05]  /*d440*/  CALL.REL.NOINC `($_ZN7cutlass13device_kernelIN5flash19enable_sm80_to_sm89INS1_16FlashAttnBwdSm80INS1_25CollectiveMainloopBwdSm80ILi2ELi2EN4cute5tupleIJNS5_1CILi128EEES8_NS7_ILi64EEEEEENS_10bfloat16_tEfNS_4arch4Sm80ELb1ELb0ELb1ELb0ELb0ELb0ELb0ELb0ELi2ELi4ELi4ELi4ELb0EEENS1_21CollectiveEpilogueBwdISA_SB_SD_Li256ELb0ELb0ELi2EEENS1_25SingleTileBwdLPTSchedulerILb0ELi128ELb0EEEEEEEEEvNT_6ParamsE$_ZZN4cute16flatten_to_tupleINS_5tupleIJNS1_IJiiEEENS_1CILi8192EEEEEEEEDaRKT_ENKUlRKT_E_clIS2_EEDaSB_) ;  /* 0xffffff1000007944 */ /* 0x022fea0003c3ffff */
[----:B------:R1:W-:Y:S01]  /*d450*/  STL.64 [R1+0x1680], R2 ;  /* 0x0016800201007387 */ /* 0x0003e20000100a00 */
[----:B------:R-:W-:-:S03]  /*d460*/  MOV R6, 0xd480 ;  /* 0x0000d48000067802 */ /* 0x000fc60000000f00 */
[----:B-1----:R-:W-:Y:S05]  /*d470*/  CALL.REL.NOINC `($_ZN7cutlass13device_kernelIN5flash19enable_sm80_to_sm89INS1_16FlashAttnBwdSm80INS1_25CollectiveMainloopBwdSm80ILi2ELi2EN4cute5tupleIJNS5_1CILi128EEES8_NS7_ILi64EEEEEENS_10bfloat16_tEfNS_4arch4Sm80ELb1ELb0ELb1ELb0ELb0ELb0ELb0ELb0ELi2ELi4ELi4ELi4ELb0EEENS1_21CollectiveEpilogueBwdISA_SB_SD_Li256ELb0ELb0ELi2EEENS1_25SingleTileBwdLPTSchedulerILb0ELi128ELb0EEEEEEEEEvNT_6ParamsE$_ZZN4cute12filter_tupleINS_5tupleIJNS1_IJiiEEENS_1CILi8192EEEEEEZNS_16flatten_to_tupleIS5_EEDaRKT_EUlRKT_E_EEDaS9_OT0_ENKUlDpSC_E_clIJS2_NS1_IJS4_EEEEEEDaSG_) ;  /* 0xfffff01000007944 */ /* 0x002fea0003c3ffff */
[----:B------:R-:W-:-:S04]  /*d480*/  MOV R5, 0x0 ;  /* 0x0000000000057802 */ /* 0x000fc80000000f00 */
[----:B------:R-:W-:Y:S05]  /*d490*/  RET.REL.NODEC R4 `(_ZN7cutlass13device_kernelIN5flash19enable_sm80_to_sm89INS1_16FlashAttnBwdSm80INS1_25CollectiveMainloopBwdSm80ILi2ELi2EN4cute5tupleIJNS5_1CILi128EEES8_NS7_ILi64EEEEEENS_10bfloat16_tEfNS_4arch4Sm80ELb1ELb0ELb1ELb0ELb0ELb0ELb0ELb0ELi2ELi4ELi4ELi4ELb0EEENS1_21CollectiveEpilogueBwdISA_SB_SD_Li256ELb0ELb0ELi2EEENS1_25SingleTileBwdLPTSchedulerILb0ELi128ELb0EEEEEEEEEvNT_6ParamsE) ;  /* 0xffff2b6004007950 */ /* 0x000fea0003c3ffff */
        .type           $_ZN7cutlass13device_kernelIN5flash19enable_sm80_to_sm89INS1_16FlashAttnBwdSm80INS1_25CollectiveMainloopBwdSm80ILi2ELi2EN4cute5tupleIJNS5_1CILi128EEES8_NS7_ILi64EEEEEENS_10bfloat16_tEfNS_4arch4Sm80ELb1ELb0ELb1ELb0ELb0ELb0ELb0ELb0ELi2ELi4ELi4ELi4ELb0EEENS1_21CollectiveEpilogueBwdISA_SB_SD_Li256ELb0ELb0ELi2EEENS1_25SingleTileBwdLPTSchedulerILb0ELi128ELb0EEEEEEEEEvNT_6ParamsE$_ZZN4cute16flatten_to_tupleINS_5tupleIJNS_1CILi4096EEENS1_IJiiEEEEEEEEDaRKT_ENKUlRKT_E_clIS4_EEDaSB_,@function
        .size           $_ZN7cutlass13device_kernelIN5flash19enable_sm80_to_sm89INS1_16FlashAttnBwdSm80INS1_25CollectiveMainloopBwdSm80ILi2ELi2EN4cute5tupleIJNS5_1CILi128EEES8_NS7_ILi64EEEEEENS_10bfloat16_tEfNS_4arch4Sm80ELb1ELb0ELb1ELb0ELb0ELb0ELb0ELb0ELi2ELi4ELi4ELi4ELb0EEENS1_21CollectiveEpilogueBwdISA_SB_SD_Li256ELb0ELb0ELi2EEENS1_25SingleTileBwdLPTSchedulerILb0ELi128ELb0EEEEEEEEEvNT_6ParamsE$_ZZN4cute16flatten_to_tupleINS_5tupleIJNS_1CILi4096EEENS1_IJiiEEEEEEEEDaRKT_ENKUlRKT_E_clIS4_EEDaSB_,($_ZN7cutlass13device_kernelIN5flash19enable_sm80_to_sm89INS1_16FlashAttnBwdSm80INS1_25CollectiveMainloopBwdSm80ILi2ELi2EN4cute5tupleIJNS5_1CILi128EEES8_NS7_ILi64EEEEEENS_10bfloat16_tEfNS_4arch4Sm80ELb1ELb0ELb1ELb0ELb0ELb0ELb0ELb0ELi2ELi4ELi4ELi4ELb0EEENS1_21CollectiveEpilogueBwdISA_SB_SD_Li256ELb0ELb0ELi2EEENS1_25SingleTileBwdLPTSchedulerILb0ELi128ELb0EEEEEEEEEvNT_6ParamsE$_ZZN4cute19as_arithmetic_tupleINS_15ArithmeticTupleIJiiEEEEEDaRKT_ENKUlDpRKT_E_clIJiiEEEDaS9_ - $_ZN7cutlass13device_kernelIN5flash19enable_sm80_to_sm89INS1_16FlashAttnBwdSm80INS1_25CollectiveMainloopBwdSm80ILi2ELi2EN4cute5tupleIJNS5_1CILi128EEES8_NS7_ILi64EEEEEENS_10bfloat16_tEfNS_4arch4Sm80ELb1ELb0ELb1ELb0ELb0ELb0ELb0ELb0ELi2ELi4ELi4ELi4ELb0EEENS1_21CollectiveEpilogueBwdISA_SB_SD_Li256ELb0ELb0ELi2EEENS1_25SingleTileBwdLPTSchedulerILb0ELi128ELb0EEEEEEEEEvNT_6ParamsE$_ZZN4cute16flatten_to_tupleINS_5tupleIJNS_1CILi4096EEENS1_IJiiEEEEEEEEDaRKT_ENKUlRKT_E_clIS4_EEDaSB_)
$_ZN7cutlass13device_kernelIN5flash19enable_sm80_to_sm89INS1_16FlashAttnBwdSm80INS1_25CollectiveMainloopBwdSm80ILi2ELi2EN4cute5tupleIJNS5_1CILi128EEES8_NS7_ILi64EEEEEENS_10bfloat16_tEfNS_4arch4Sm80ELb1ELb0ELb1ELb0ELb0ELb0ELb0ELb0ELi2ELi4ELi4ELi4ELb0EEENS1_21CollectiveEpilogueBwdISA_SB_SD_Li256ELb0ELb0ELi2EEENS1_25SingleTileBwdLPTSchedulerILb0ELi128ELb0EEEEEEEEEvNT_6ParamsE$_ZZN4cute16flatten_to_tupleINS_5tupleIJNS_1CILi4096EEENS1_IJiiEEEEEEEEDaRKT_ENKUlRKT_E_clIS4_EEDaSB_:
[----:B------:R-:W-:-:S04]  /*d4a0*/  MOV R5, 0x0 ;  /* 0x0000000000057802 */ /* 0x000fc80000000f00 */
[----:B------:R-:W-:Y:S05]  /*d4b0*/  RET.REL.NODEC R4 `(_ZN7cutlass13device_kernelIN5flash19enable_sm80_to_sm89INS1_16FlashAttnBwdSm80INS1_25CollectiveMainloopBwdSm80ILi2ELi2EN4cute5tupleIJNS5_1CILi128EEES8_NS7_ILi64EEEEEENS_10bfloat16_tEfNS_4arch4Sm80ELb1ELb0ELb1ELb0ELb0ELb0ELb0ELb0ELi2ELi4ELi4ELi4ELb0EEENS1_21CollectiveEpilogueBwdISA_SB_SD_Li256ELb0ELb0ELi2EEENS1_25SingleTileBwdLPTSchedulerILb0ELi128ELb0EEEEEEEEEvNT_6ParamsE) ;  /* 0xffff2b4004007950 */ /* 0x000fea0003c3ffff */
        .type           $_ZN7cutlass13device_kernelIN5flash19enable_sm80_to_sm89INS1_16FlashAttnBwdSm80INS1_25CollectiveMainloopBwdSm80ILi2ELi2EN4cute5tupleIJNS5_1CILi128EEES8_NS7_ILi64EEEEEENS_10bfloat16_tEfNS_4arch4Sm80ELb1ELb0ELb1ELb0ELb0ELb0ELb0ELb0ELi2ELi4ELi4ELi4ELb0EEENS1_21CollectiveEpilogueBwdISA_SB_SD_Li256ELb0ELb0ELi2EEENS1_25SingleTileBwdLPTSchedulerILb0ELi128ELb0EEEEEEEEEvNT_6ParamsE$_ZZN4cute19as_arithmetic_tupleINS_15ArithmeticTupleIJiiEEEEEDaRKT_ENKUlDpRKT_E_clIJiiEEEDaS9_,@function
        .size           $_ZN7cutlass13device_kernelIN5flash19enable_sm80_to_sm89INS1_16FlashAttnBwdSm80INS1_25CollectiveMainloopBwdSm80ILi2ELi2EN4cute5tupleIJNS5_1CILi128EEES8_NS7_ILi64EEEEEENS_10bfloat16_tEfNS_4arch4Sm80ELb1ELb0ELb1ELb0ELb0ELb0ELb0ELb0ELi2ELi4ELi4ELi4ELb0EEENS1_21CollectiveEpilogueBwdISA_SB_SD_Li256ELb0ELb0ELi2EEENS1_25SingleTileBwdLPTSchedulerILb0ELi128ELb0EEEEEEEEEvNT_6ParamsE$_ZZN4cute19as_arithmetic_tupleINS_15ArithmeticTupleIJiiEEEEEDaRKT_ENKUlDpRKT_E_clIJiiEEEDaS9_,($_ZN7cutlass13device_kernelIN5flash19enable_sm80_to_sm89INS1_16FlashAttnBwdSm80INS1_25CollectiveMainloopBwdSm80ILi2ELi2EN4cute5tupleIJNS5_1CILi128EEES8_NS7_ILi64EEEEEENS_10bfloat16_tEfNS_4arch4Sm80ELb1ELb0ELb1ELb0ELb0ELb0ELb0ELb0ELi2ELi4ELi4ELi4ELb0EEENS1_21CollectiveEpilogueBwdISA_SB_SD_Li256ELb0ELb0ELi2EEENS1_25SingleTileBwdLPTSchedulerILb0ELi128ELb0EEEEEEEEEvNT_6ParamsE$_ZZN4cute19as_arithmetic_tupleINS_15ArithmeticTupleIJiiEEEEEDaRKT_ENKUlRKT_E_clIiEEDaS8_ - $_ZN7cutlass13device_kernelIN5flash19enable_sm80_to_sm89INS1_16FlashAttnBwdSm80INS1_25CollectiveMainloopBwdSm80ILi2ELi2EN4cute5tupleIJNS5_1CILi128EEES8_NS7_ILi64EEEEEENS_10bfloat16_tEfNS_4arch4Sm80ELb1ELb0ELb1ELb0ELb0ELb0ELb0ELb0ELi2ELi4ELi4ELi4ELb0EEENS1_21CollectiveEpilogueBwdISA_SB_SD_Li256ELb0ELb0ELi2EEENS1_25SingleTileBwdLPTSchedulerILb0ELi128ELb0EEEEEEEEEvNT_6ParamsE$_ZZN4cute19as_arithmetic_tupleINS_15ArithmeticTupleIJiiEEEEEDaRKT_ENKUlDpRKT_E_clIJiiEEEDaS9_)
$_ZN7cutlass13device_kernelIN5flash19enable_sm80_to_sm89INS1_16FlashAttnBwdSm80INS1_25CollectiveMainloopBwdSm80ILi2ELi2EN4cute5tupleIJNS5_1CILi128EEES8_NS7_ILi64EEEEEENS_10bfloat16_tEfNS_4arch4Sm80ELb1ELb0ELb1ELb0ELb0ELb0ELb0ELb0ELi2ELi4ELi4ELi4ELb0EEENS1_21CollectiveEpilogueBwdISA_SB_SD_Li256ELb0ELb0ELi2EEENS1_25SingleTileBwdLPTSchedulerILb0ELi128ELb0EEEEEEEEEvNT_6ParamsE$_ZZN4cute19as_arithmetic_tupleINS_15ArithmeticTupleIJiiEEEEEDaRKT_ENKUlDpRKT_E_clIJiiEEEDaS9_:
[----:B------:R-:W-:Y:S01]  /*d4c0*/  IADD3 R3, R1, 0x1688, RZ ;  /* 0x0000168801037810 */ /* 0x000fe20007ffe0ff */
[----:B------:R-:W-:Y:S01]  /*d4d0*/  IMAD.MOV.U32 R2, RZ, RZ, R11 ;  /* 0x000000ffff027224 */ /* 0x000fe200078e000b */
[----:B------:R-:W-:Y:S02]  /*d4e0*/  MOV R6, 0xd510 ;  /* 0x0000d51000067802 */ /* 0x000fe40000000f00 */
[----:B------:R-:W-:Y:S02]  /*d4f0*/  IADD3 R3, R3, c[0x0][0x20], RZ ;  /* 0x0000080003037a10 */ /* 0x000fe40007ffe0ff */
[----:B------:R-:W-:Y:S05]  /*d500*/  CALL.REL.NOINC `($_ZN7cutlass13device_kernelIN5flash19enable_sm80_to_sm89INS1_16FlashAttnBwdSm80INS1_25CollectiveMainloopBwdSm80ILi2ELi2EN4cute5tupleIJNS5_1CILi128EEES8_NS7_ILi64EEEEEENS_10bfloat16_tEfNS_4arch4Sm80ELb1ELb0ELb1ELb0ELb0ELb0ELb0ELb0ELi2ELi4ELi4ELi4ELb0EEENS1_21CollectiveEpilogueBwdISA_SB_SD_Li256ELb0ELb0ELi2EEENS1_25SingleTileBwdLPTSchedulerILb0ELi128ELb0EEEEEEEEEvNT_6ParamsE$_ZN4cute5tupleIJiiEEC2ERKiS3_) ;  /* 0xffffea4000007944 */ /* 0x000fea0003c3ffff */
[----:B------:R1:W5:Y:S01]  /*d510*/  LDL.64 R2, [R1+0x1688] ;  /* 0x0016880001027983 */ /* 0x0003620000100a00 */
[----:B------:R-:W-:-:S04]  /*d520*/  MOV R87, 0x0 ;  /* 0x0000000000577802 */ /* 0x000fc80000000f00 */
[----:B------:R-:W-:Y:S05]  /*d530*/  RET.REL.NODEC R86 `(_ZN7cutlass13device_kernelIN5flash19enable_sm80_to_sm89INS1_16FlashAttnBwdSm80INS1_25CollectiveMainloopBwdSm80ILi2ELi2EN4cute5tupleIJNS5_1CILi128EEES8_NS7_ILi64EEEEEENS_10bfloat16_tEfNS_4arch4Sm80ELb1ELb0ELb1ELb0ELb0ELb0ELb0ELb0ELi2ELi4ELi4ELi4ELb0EEENS1_21CollectiveEpilogueBwdISA_SB_SD_Li256ELb0ELb0ELi2EEENS1_25SingleTileBwdLPTSchedulerILb0ELi128ELb0EEEEEEEEEvNT_6ParamsE) ;  /* 0xffff2ac056007950 */ /* 0x000fea0003c3ffff */
        .type           $_ZN7cutlass13device_kernelIN5flash19enable_sm80_to_sm89INS1_16FlashAttnBwdSm80INS1_25CollectiveMainloopBwdSm80ILi2ELi2EN4cute5tupleIJNS5_1CILi128EEES8_NS7_ILi64EEEEEENS_10bfloat16_tEfNS_4arch4Sm80ELb1ELb0ELb1ELb0ELb0ELb0ELb0ELb0ELi2ELi4ELi4ELi4ELb0EEENS1_21CollectiveEpilogueBwdISA_SB_SD_Li256ELb0ELb0ELi2EEENS1_25SingleTileBwdLPTSchedulerILb0ELi128ELb0EEEEEEEEEvNT_6ParamsE$_ZZN4cute19as_arithmetic_tupleINS_15ArithmeticTupleIJiiEEEEEDaRKT_ENKUlRKT_E_clIiEEDaS8_,@function
        .size           $_ZN7cutlass13device_kernelIN5flash19enable_sm80_to_sm89INS1_16FlashAttnBwdSm80INS1_25CollectiveMainloopBwdSm80ILi2ELi2EN4cute5tupleIJNS5_1CILi128EEES8_NS7_ILi64EEEEEENS_10bfloat16_tEfNS_4arch4Sm80ELb1ELb0ELb1ELb0ELb0ELb0ELb0ELb0ELi2ELi4ELi4ELi4ELb0EEENS1_21CollectiveEpilogueBwdISA_SB_SD_Li256ELb0ELb0ELi2EEENS1_25SingleTileBwdLPTSchedulerILb0ELi128ELb0EEEEEEEEEvNT_6ParamsE$_ZZN4cute19as_arithmetic_tupleINS_15ArithmeticTupleIJiiEEEEEDaRKT_ENKUlRKT_E_clIiEEDaS8_,($_ZN7cutlass13device_kernelIN5flash19enable_sm80_to_sm89INS1_16FlashAttnBwdSm80INS1_25CollectiveMainloopBwdSm80ILi2ELi2EN4cute5tupleIJNS5_1CILi128EEES8_NS7_ILi64EEEEEENS_10bfloat16_tEfNS_4arch4Sm80ELb1ELb0ELb1ELb0ELb0ELb0ELb0ELb0ELi2ELi4ELi4ELi4ELb0EEENS1_21CollectiveEpilogueBwdISA_SB_SD_Li256ELb0ELb0ELi2EEENS1_25SingleTileBwdLPTSchedulerILb0ELi128ELb0EEEEEEEEEvNT_6ParamsE$_ZZN4cute4diceINS_5tupleIJNS1_IJiNS1_IJiNS_1CILi0EEEEEEEEENS1_IJNS_10UnderscoreENS1_IJS6_S6_EEEEEEEEES9_EEDaRKT_RKT0_ENKUlRKT_RKT0_E_clIS5_S5_EEDaSI_SL_ - $_ZN7cutlass13device_kernelIN5flash19enable_sm80_to_sm89INS1_16FlashAttnBwdSm80INS1_25CollectiveMainloopBwdSm80ILi2ELi2EN4cute5tupleIJNS5_1CILi128EEES8_NS7_ILi64EEEEEENS_10bfloat16_tEfNS_4arch4Sm80ELb1ELb0ELb1ELb0ELb0ELb0ELb0ELb0ELi2ELi4ELi4ELi4ELb0EEENS1_21CollectiveEpilogueBwdISA_SB_SD_Li256ELb0ELb0ELi2EEENS1_25SingleTileBwdLPTSchedulerILb0ELi128ELb0EEEEEEEEEvNT_6ParamsE$_ZZN4cute19as_arithmetic_tupleINS_15ArithmeticTupleIJiiEEEEEDaRKT_ENKUlRKT_E_clIiEEDaS8_)
$_ZN7cutlass13device_kernelIN5flash19enable_sm80_to_sm89INS1_16FlashAttnBwdSm80INS1_25CollectiveMainloopBwdSm80ILi2ELi2EN4cute5tupleIJNS5_1CILi128EEES8_NS7_ILi64EEEEEENS_10bfloat16_tEfNS_4arch4Sm80ELb1ELb0ELb1ELb0ELb0ELb0ELb0ELb0ELi2ELi4ELi4ELi4ELb0EEENS1_21CollectiveEpilogueBwdISA_SB_SD_Li256ELb0ELb0ELi2EEENS1_25SingleTileBwdLPTSchedulerILb0ELi128ELb0EEEEEEEEEvNT_6ParamsE$_ZZN4cute19as_arithmetic_tupleINS_15ArithmeticTupleIJiiEEEEEDaRKT_ENKUlRKT_E_clIiEEDaS8_:
[----:B------:R-:W-:Y:S02]  /*d540*/  MOV R6, R8 ;  /* 0x0000000800067202 */ /* 0x000fe40000000f00 */
[----:B------:R-:W-:Y:S02]  /*d550*/  MOV R8, R2 ;  /* 0x0000000200087202 */ /* 0x000fe40000000f00 */
[----:B------:R-:W-:-:S04]  /*d560*/  MOV R9, 0x0 ;  /* 0x0000000000097802 */ /* 0x000fc80000000f00 */
[----:B------:R-:W-:Y:S05]  /*d570*/  RET.REL.NODEC R8 `(_ZN7cutlass13device_kernelIN5flash19enable_sm80_to_sm89INS1_16FlashAttnBwdSm80INS1_25CollectiveMainloopBwdSm80ILi2ELi2EN4cute5tupleIJNS5_1CILi128EEES8_NS7_ILi64EEEEEENS_10bfloat16_tEfNS_4arch4Sm80ELb1ELb0ELb1ELb0ELb0ELb0ELb0ELb0ELi2ELi4ELi4ELi4ELb0EEENS1_21CollectiveEpilogueBwdISA_SB_SD_Li256ELb0ELb0ELi2EEENS1_25SingleTileBwdLPTSchedulerILb0ELi128ELb0EEEEEEEEEvNT_6ParamsE) ;  /* 0xffff2a8008007950 */ /* 0x000fea0003c3ffff */
        .type           $_ZN7cutlass13device_kernelIN5flash19enable_sm80_to_sm89INS1_16FlashAttnBwdSm80INS1_25CollectiveMainloopBwdSm80ILi2ELi2EN4cute5tupleIJNS5_1CILi128EEES8_NS7_ILi64EEEEEENS_10bfloat16_tEfNS_4arch4Sm80ELb1ELb0ELb1ELb0ELb0ELb0ELb0ELb0ELi2ELi4ELi4ELi4ELb0EEENS1_21CollectiveEpilogueBwdISA_SB_SD_Li256ELb0ELb0ELi2EEENS1_25SingleTileBwdLPTSchedulerILb0ELi128ELb0EEEEEEEEEvNT_6ParamsE$_ZZN4cute4diceINS_5tupleIJNS1_IJiNS1_IJiNS_1CILi0EEEEEEEEENS1_IJNS_10UnderscoreENS1_IJS6_S6_EEEEEEEEES9_EEDaRKT_RKT0_ENKUlRKT_RKT0_E_clIS5_S5_EEDaSI_SL_,@function
        .size           $_ZN7cutlass13device_kernelIN5flash19enable_sm80_to_sm89INS1_16FlashAttnBwdSm80INS1_25CollectiveMainloopBwdSm80ILi2ELi2EN4cute5tupleIJNS5_1CILi128EEES8_NS7_ILi64EEEEEENS_10bfloat16_tEfNS_4arch4Sm80ELb1ELb0ELb1ELb0ELb0ELb0ELb0ELb0ELi2ELi4ELi4ELi4ELb0EEENS1_21CollectiveEpilogueBwdISA_SB_SD_Li256ELb0ELb0ELi2EEENS1_25SingleTileBwdLPTSchedulerILb0ELi128ELb0EEEEEEEEEvNT_6ParamsE$_ZZN4cute4diceINS_5tupleIJNS1_IJiNS1_IJiNS_1CILi0EEEEEEEEENS1_IJNS_10UnderscoreENS1_IJS6_S6_EEEEEEEEES9_EEDaRKT_RKT0_ENKUlRKT_RKT0_E_clIS5_S5_EEDaSI_SL_,($_ZN7cutlass13device_kernelIN5flash19enable_sm80_to_sm89INS1_16FlashAttnBwdSm80INS1_25CollectiveMainloopBwdSm80ILi2ELi2EN4cute5tupleIJNS5_1CILi128EEES8_NS7_ILi64EEEEEENS_10bfloat16_tEfNS_4arch4Sm80ELb1ELb0ELb1ELb0ELb0ELb0ELb0ELb0ELi2ELi4ELi4ELi4ELb0EEENS1_21CollectiveEpilogueBwdISA_SB_SD_Li256ELb0ELb0ELi2EEENS1_25SingleTileBwdLPTSchedulerILb0ELi128ELb0EEEEEEEEEvNT_6ParamsE$_ZZN4cute4takeILi1ELi2ENS_5tupleIJNS1_IJNS_1CILi1EEENS2_ILi0EEEEEEiEEEEEDaRKT1_ENKUlDpRKT_E_clIJiEEEDaSD_ - $_ZN7cutlass13device_kernelIN5flash19enable_sm80_to_sm89INS1_16FlashAttnBwdSm80INS1_25CollectiveMainloopBwdSm80ILi2ELi2EN4cute5tupleIJNS5_1CILi128EEES8_NS7_ILi64EEEEEENS_10bfloat16_tEfNS_4arch4Sm80ELb1ELb0ELb1ELb0ELb0ELb0ELb0ELb0ELi2ELi4ELi4ELi4ELb0EEENS1_21CollectiveEpilogueBwdISA_SB_SD_Li256ELb0ELb0ELi2EEENS1_25SingleTileBwdLPTSchedulerILb0ELi128ELb0EEEEEEEEEvNT_6ParamsE$_ZZN4cute4diceINS_5tupleIJNS1_IJiNS1_IJiNS_1CILi0EEEEEEEEENS1_IJNS_10UnderscoreENS1_IJS6_S6_EEEEEEEEES9_EEDaRKT_RKT0_ENKUlRKT_RKT0_E_clIS5_S5_EEDaSI_SL_)
$_ZN7cutlass13device_kernelIN5flash19enable_sm80_to_sm89INS1_16FlashAttnBwdSm80INS1_25CollectiveMainloopBwdSm80ILi2ELi2EN4cute5tupleIJNS5_1CILi128EEES8_NS7_ILi64EEEEEENS_10bfloat16_tEfNS_4arch4Sm80ELb1ELb0ELb1ELb0ELb0ELb0ELb0ELb0ELi2ELi4ELi4ELi4ELb0EEENS1_21CollectiveEpilogueBwdISA_SB_SD_Li256ELb0ELb0ELi2EEENS1_25SingleTileBwdLPTSchedulerILb0ELi128ELb0EEEEEEEEEvNT_6ParamsE$_ZZN4cute4diceINS_5tupleIJNS1_IJiNS1_IJiNS_1CILi0EEEEEEEEENS1_IJNS_10UnderscoreENS1_IJS6_S6_EEEEEEEEES9_EEDaRKT_RKT0_ENKUlRKT_RKT0_E_clIS5_S5_EEDaSI_SL_:
[----:B------:R-:W-:-:S05]  /*d580*/  IADD3 R6, R2, -c[0x0][0x20], RZ ;  /* 0x8000080002067a10 */ /* 0x000fca0007ffe0ff */
[----:B------:R1:W5:Y:S01]  /*d590*/  LDL R3, [R6] ;  /* 0x0000000006037983 */ /* 0x0003620000100800 */
[----:B------:R-:W-:Y:S02]  /*d5a0*/  IADD3 R5, R1, 0x1680, RZ ;  /* 0x0000168001057810 */ /* 0x000fe40007ffe0ff */
[----:B------:R-:W-:Y:S02]  /*d5b0*/  MOV R10, 0xd5e0 ;  /* 0x0000d5e0000a7802 */ /* 0x000fe40000000f00 */
[----:B------:R-:W-:Y:S02]  /*d5c0*/  IADD3 R5, R5, c[0x0][0x20], RZ ;  /* 0x0000080005057a10 */ /* 0x000fe40007ffe0ff */
[----:B-1---5:R-:W-:Y:S05]  /*d5d0*/  CALL.REL.NOINC `($_ZN7cutlass13device_kernelIN5flash19enable_sm80_to_sm89INS1_16FlashAttnBwdSm80INS1_25CollectiveMainloopBwdSm80ILi2ELi2EN4cute5tupleIJNS5_1CILi128EEES8_NS7_ILi64EEEEEENS_10bfloat16_tEfNS_4arch4Sm80ELb1ELb0ELb1ELb0ELb0ELb0ELb0ELb0ELi2ELi4ELi4ELi4ELb0EEENS1_21CollectiveEpilogueBwdISA_SB_SD_Li256ELb0ELb0ELi2EEENS1_25SingleTileBwdLPTSchedulerILb0ELi128ELb0EEEEEEEEEvNT_6ParamsE$_ZZN4cute6detail9lift_diceINS_5tupleIJiNS2_IJiNS_1CILi0EEEEEEEEES6_EEDaRKT_RKT0_ENKUlRKT_RKT0_E_clIiiEEDaSF_SI_) ;  /* 0x0000245000007944 */ /* 0x022fea0003c00000 */
[----:B------:R1:W5:Y:S01]  /*d5e0*/  LDL R3, [R6+0x4] ;  /* 0x0000040006037983 */ /* 0x0003620000100800 */
[----:B------:R-:W-:-:S03]  /*d5f0*/  MOV R10, 0xd610 ;  /* 0x0000d610000a7802 */ /* 0x000fc60000000f00 */
[----:B-12--5:R-:W-:Y:S05]  /*d600*/  CALL.REL.NOINC `($_ZN7cutlass13device_kernelIN5flash19enable_sm80_to_sm89INS1_16FlashAttnBwdSm80INS1_25CollectiveMainloopBwdSm80ILi2ELi2EN4cute5tupleIJNS5_1CILi128EEES8_NS7_ILi64EEEEEENS_10bfloat16_tEfNS_4arch4Sm80ELb1ELb0ELb1ELb0ELb0ELb0ELb0ELb0ELi2ELi4ELi4ELi4ELb0EEENS1_21CollectiveEpilogueBwdISA_SB_SD_Li256ELb0ELb0ELi2EEENS1_25SingleTileBwdLPTSchedulerILb0ELi128ELb0EEEEEEEEEvNT_6ParamsE$_ZZN4cute6detail9lift_diceINS_5tupleIJiNS2_IJiNS_1CILi0EEEEEEEEES6_EEDaRKT_RKT0_ENKUlRKT_RKT0_E_clIS5_S5_EEDaSF_SI_) ;  /* 0x000023a000007944 */ /* 0x026fea0003c00000 */
[----:B------:R2:W-:Y:S01]  /*d610*/  STL [R1+0x1680], R6 ;  /* 0x0016800601007387 */ /* 0x0005e20000100800 */
[----:B------:R-:W-:-:S03]  /*d620*/  MOV R2, 0xd640 ;  /* 0x0000d64000027802 */ /* 0x000fc60000000f00 */
[----:B-12---:R-:W-:Y:S05]  /*d630*/  CALL.REL.NOINC `($_ZN7cutlass13device_kernelIN5flash19enable_sm80_to_sm89INS1_16FlashAttnBwdSm80INS1_25CollectiveMainloopBwdSm80ILi2ELi2EN4cute5tupleIJNS5_1CILi128EEES8_NS7_ILi64EEEEEENS_10bfloat16_tEfNS_4arch4Sm80ELb1ELb0ELb1ELb0ELb0ELb0ELb0ELb0ELi2ELi4ELi4ELi4ELb0EEENS1_21CollectiveEpilogueBwdISA_SB_SD_Li256ELb0ELb0ELi2EEENS1_25SingleTileBwdLPTSchedulerILb0ELi128ELb0EEEEEEEEEvNT_6ParamsE$_ZZN4cute12filter_tupleINS_5tupleIJiNS1_IJiNS_1CILi0EEEEEEEEES5_ZNS_6detail9lift_diceIS5_S5_EEDaRKT_RKT0_EUlRKT_RKT0_E_EEDaSA_SD_OT1_ENKUlDpSG_E_clIJNS1_IJiEEES4_EEEDaSN_) ;  /* 0xfffff5a000007944 */ /* 0x006fea0003c3ffff */
[----:B-----5:R-:W-:Y:S02]  /*d640*/  MOV R2, R5 ;  /* 0x0000000500027202 */ /* 0x020fe40000000f00 */
[----:B------:R-:W-:-:S04]  /*d650*/  MOV R5, 0x0 ;  /* 0x0000000000057802 */ /* 0x000fc80000000f00 */
[----:B------:R-:W-:Y:S05]  /*d660*/  RET.REL.NODEC R4 `(_ZN7cutlass13device_kernelIN5flash19enable_sm80_to_sm89INS1_16FlashAttnBwdSm80INS1_25CollectiveMainloopBwdSm80ILi2ELi2EN4cute5tupleIJNS5_1CILi128EEES8_NS7_ILi64EEEEEENS_10bfloat16_tEfNS_4arch4Sm80ELb1ELb0ELb1ELb0ELb0ELb0ELb0ELb0ELi2ELi4ELi4ELi4ELb0EEENS1_21CollectiveEpilogueBwdISA_SB_SD_Li256ELb0ELb0ELi2EEENS1_25SingleTileBwdLPTSchedulerILb0ELi128ELb0EEEEEEEEEvNT_6ParamsE) ;  /* 0xffff299004007950 */ /* 0x000fea0003c3ffff */
        .type           $_ZN7cutlass13device_kernelIN5flash19enable_sm80_to_sm89INS1_16FlashAttnBwdSm80INS1_25CollectiveMainloopBwdSm80ILi2ELi2EN4cute5tupleIJNS5_1CILi128EEES8_NS7_ILi64EEEEEENS_10bfloat16_tEfNS_4arch4Sm80ELb1ELb0ELb1ELb0ELb0ELb0ELb0ELb0ELi2ELi4ELi4ELi4ELb0EEENS1_21CollectiveEpilogueBwdISA_SB_SD_Li256ELb0ELb0ELi2EEENS1_25SingleTileBwdLPTSchedulerILb0ELi128ELb0EEEEEEEEEvNT_6ParamsE$_ZZN4cute4takeILi1ELi2ENS_5tupleIJNS1_IJNS_1CILi1EEENS2_ILi0EEEEEEiEEEEEDaRKT1_ENKUlDpRKT_E_clIJiEEEDaSD_,@function
        .size           $_ZN7cutlass13device_kernelIN5flash19enable_sm80_to_sm89INS1_16FlashAttnBwdSm80INS1_25CollectiveMainloopBwdSm80ILi2ELi2EN4cute5tupleIJNS5_1CILi128EEES8_NS7_ILi64EEEEEENS_10bfloat16_tEfNS_4arch4Sm80ELb1ELb0ELb1ELb0ELb0ELb0ELb0ELb0ELi2ELi4ELi4ELi4ELb0EEENS1_21CollectiveEpilogueBwdISA_SB_SD_Li256ELb0ELb0ELi2EEENS1_25SingleTileBwdLPTSchedulerILb0ELi128ELb0EEEEEEEEEvNT_6ParamsE$_ZZN4cute4takeILi1ELi2ENS_5tupleIJNS1_IJNS_1CILi1EEENS2_ILi0EEEEEEiEEEEEDaRKT1_ENKUlDpRKT_E_clIJiEEEDaSD_,($_ZN7cutlass13device_kernelIN5flash19enable_sm80_to_sm89INS1_16FlashAttnBwdSm80INS1_25CollectiveMainloopBwdSm80ILi2ELi2EN4cute5tupleIJNS5_1CILi128EEES8_NS7_ILi64EEEEEENS_10bfloat16_tEfNS_4arch4Sm80ELb1ELb0ELb1ELb0ELb0ELb0ELb0ELb0ELi2ELi4ELi4ELi4ELb0EEENS1_21CollectiveEpilogueBwdISA_SB_SD_Li256ELb0ELb0ELi2EEENS1_25SingleTileBwdLPTSchedulerILb0ELi128ELb0EEEEEEEEEvNT_6ParamsE$_ZZN4cute4takeILi1ELi3ENS_5tupleIJNS1_IJNS_1CILi1EEENS2_ILi512EEEiEEENS2_ILi4096EEENS1_IJNS1_IJiiEEENS2_ILi8192EEEEEEEEEEEDaRKT1_ENKUlDpRKT_E_clIJS6_S9_EEEDaSH_ - $_ZN7cutlass13device_kernelIN5flash19enable_sm80_to_sm89INS1_16FlashAttnBwdSm80INS1_25CollectiveMainloopBwdSm80ILi2ELi2EN4cute5tupleIJNS5_1CILi128EEES8_NS7_ILi64EEEEEENS_10bfloat16_tEfNS_4arch4Sm80ELb1ELb0ELb1ELb0ELb0ELb0ELb0ELb0ELi2ELi4ELi4ELi4ELb0EEENS1_21CollectiveEpilogueBwdISA_SB_SD_Li256ELb0ELb0ELi2EEENS1_25SingleTileBwdLPTSchedulerILb0ELi128ELb0EEEEEEEEEvNT_6ParamsE$_ZZN4cute4takeILi1ELi2ENS_5tupleIJNS1_IJNS_1CILi1EEENS2_ILi0EEEEEEiEEEEEDaRKT1_ENKUlDpRKT_E_clIJiEEEDaSD_)
$_ZN7cutlass13device_kernelIN5flash19enable_sm80_to_sm89INS1_16FlashAttnBwdSm80INS1_25CollectiveMainloopBwdSm80ILi2ELi2EN4cute5tupleIJNS5_1CILi128EEES8_NS7_ILi64EEEEEENS_10bfloat16_tEfNS_4arch4Sm80ELb1ELb0ELb1ELb0ELb0ELb0ELb0ELb0ELi2ELi4ELi4ELi4ELb0EEENS1_21CollectiveEpilogueBwdISA_SB_SD_Li256ELb0ELb0ELi2EEENS1_25SingleTileBwdLPTSchedulerILb0ELi128ELb0EEEEEEEEEvNT_6ParamsE$_ZZN4cute4takeILi1ELi2ENS_5tupleIJNS1_IJNS_1CILi1EEENS2_ILi0EEEEEEiEEEEEDaRKT1_ENKUlDpRKT_E_clIJiEEEDaSD_:
[----:B------:R-:W-:Y:S02]  /*d670*/  IADD3 R2, R1, 0x1680, RZ ;  /* 0x0000168001027810 */ /* 0x000fe40007ffe0ff */
[----:B------:R-:W-:Y:S02]  /*d680*/  MOV R8, 0xd6b0 ;  /* 0x0000d6b000087802 */ /* 0x000fe40000000f00 */
[----:B------:R-:W-:Y:S02]  /*d690*/  IADD3 R2, R2, c[0x0][0x20], RZ ;  /* 0x0000080002027a10 */ /* 0x000fe40007ffe0ff */
[----:B------:R-:W-:Y:S05]  /*d6a0*/  CALL.REL.NOINC `($_ZN7cutlass13device_kernelIN5flash19enable_sm80_to_sm89INS1_16FlashAttnBwdSm80INS1_25CollectiveMainloopBwdSm80ILi2ELi2EN4cute5tupleIJNS5_1CILi128EEES8_NS7_ILi64EEEEEENS_10bfloat16_tEfNS_4arch4Sm80ELb1ELb0ELb1ELb0ELb0ELb0ELb0ELb0ELi2ELi4ELi4ELi4ELb0EEENS1_21CollectiveEpilogueBwdISA_SB_SD_Li256ELb0ELb0ELi2EEENS1_25SingleTileBwdLPTSchedulerILb0ELi128ELb0EEEEEEEEEvNT_6ParamsE$_ZN4cute3eso3ESOILb0ELb1EJiEEC2ERKi) ;  /* 0xffffab6000007944 */ /* 0x000fea0003c3ffff */
[----:B-1----:R1:W5:Y:S01]  /*d6b0*/  LDL R3, [R1+0x1680] ;  /* 0x0016800001037983 */ /* 0x0023620000100800 */
[----:B------:R-:W-:-:S04]  /*d6c0*/  MOV R7, 0x0 ;  /* 0x0000000000077802 */ /* 0x000fc80000000f00 */
[----:B------:R-:W-:Y:S05]  /*d6d0*/  RET.REL.NODEC R6 `(_ZN7cutlass13device_kernelIN5flash19enable_sm80_to_sm89INS1_16FlashAttnBwdSm80INS1_25CollectiveMainloopBwdSm80ILi2ELi2EN4cute5tupleIJNS5_1CILi128EEES8_NS7_ILi64EEEEEENS_10bfloat16_tEfNS_4arch4Sm80ELb1ELb0ELb1ELb0ELb0ELb0ELb0ELb0ELi2ELi4ELi4ELi4ELb0EEENS1_21CollectiveEpilogueBwdISA_SB_SD_Li256ELb0ELb0ELi2EEENS1_25SingleTileBwdLPTSchedulerILb0ELi128ELb0EEEEEEEEEvNT_6ParamsE) ;  /* 0xffff292006007950 */ /* 0x000fea0003c3ffff */
        .type           $_ZN7cutlass13device_kernelIN5flash19enable_sm80_to_sm89INS1_16FlashAttnBwdSm80INS1_25CollectiveMainloopBwdSm80ILi2ELi2EN4cute5tupleIJNS5_1CILi128EEES8_NS7_ILi64EEEEEENS_10bfloat16_tEfNS_4arch4Sm80ELb1ELb0ELb1ELb0ELb0ELb0ELb0ELb0ELi2ELi4ELi4ELi4ELb0EEENS1_21CollectiveEpilogueBwdISA_SB_SD_Li256ELb0ELb0ELi2EEENS1_25SingleTileBwdLPTSchedulerILb0ELi128ELb0EEEEEEEEEvNT_6ParamsE$_ZZN4cute4takeILi1ELi3ENS_5tupleIJNS1_IJNS_1CILi1EEENS2_ILi512EEEiEEENS2_ILi4096EEENS1_IJNS1_IJiiEEENS2_ILi8192EEEEEEEEEEEDaRKT1_ENKUlDpRKT_E_clIJS6_S9_EEEDaSH_,@function
        .size           $_ZN7cutlass13device_kernelIN5flash19enable_sm80_to_sm89INS1_16FlashAttnBwdSm80INS1_25CollectiveMainloopBwdSm80ILi2ELi2EN4cute5tupleIJNS5_1CILi128EEES8_NS7_ILi64EEEEEENS_10bfloat16_tEfNS_4arch4Sm80ELb1ELb0ELb1ELb0ELb0ELb0ELb0ELb0ELi2ELi4ELi4ELi4ELb0EEENS1_21CollectiveEpilogueBwdISA_SB_SD_Li256ELb0ELb0ELi2EEENS1_25SingleTileBwdLPTSchedulerILb0ELi128ELb0EEEEEEEEEvNT_6ParamsE$_ZZN4cute4takeILi1ELi3ENS_5tupleIJNS1_IJNS_1CILi1EEENS2_ILi512EEEiEEENS2_ILi4096EEENS1_IJNS1_IJiiEEENS2_ILi8192EEEEEEEEEEEDaRKT1_ENKUlDpRKT_E_clIJS6_S9_EEEDaSH_,($_ZN7cutlass13device_kernelIN5flash19enable_sm80_to_sm89INS1_16FlashAttnBwdSm80INS1_25CollectiveMainloopBwdSm80ILi2ELi2EN4cute5tupleIJNS5_1CILi128EEES8_NS7_ILi64EEEEEENS_10bfloat16_tEfNS_4arch4Sm80ELb1ELb0ELb1ELb0ELb0ELb0ELb0ELb0ELi2ELi4ELi4ELi4ELb0EEENS1_21CollectiveEpilogueBwdISA_SB_SD_Li256ELb0ELb0ELi2EEENS1_25SingleTileBwdLPTSchedulerILb0ELi128ELb0EEEEEEEEEvNT_6ParamsE$_ZZN4cute4takeILi1ELi3ENS_5tupleIJNS1_IJNS_1CILi1EEENS2_ILi512EEEiEEENS2_ILi4096EEENS1_IJiiEEEEEEEEDaRKT1_ENKUlDpRKT_E_clIJS6_S7_EEEDaSF_ - $_ZN7cutlass13device_kernelIN5flash19enable_sm80_to_sm89INS1_16FlashAttnBwdSm80INS1_25CollectiveMainloopBwdSm80ILi2ELi2EN4cute5tupleIJNS5_1CILi128EEES8_NS7_ILi64EEEEEENS_10bfloat16_tEfNS_4arch4Sm80ELb1ELb0ELb1ELb0ELb0ELb0ELb0ELb0ELi2ELi4ELi4ELi4ELb0EEENS1_21CollectiveEpilogueBwdISA_SB_SD_Li256ELb0ELb0ELi2EEENS1_25SingleTileBwdLPTSchedulerILb0ELi128ELb0EEEEEEEEEvNT_6ParamsE$_ZZN4cute4takeILi1ELi3ENS_5tupleIJNS1_IJNS_1CILi1EEENS2_ILi512EEEiEEENS2_ILi4096EEENS1_IJNS1_IJiiEEENS2_ILi8192EEEEEEEEEEEDaRKT1_ENKUlDpRKT_E_clIJS6_S9_EEEDaSH_)
$_ZN7cutlass13device_kernelIN5flash19enable_sm80_to_sm89INS1_16FlashAttnBwdSm80INS1_25CollectiveMainloopBwdSm80ILi2ELi2EN4cute5tupleIJNS5_1CILi128EEES8_NS7_ILi64EEEEEENS_10bfloat16_tEfNS_4arch4Sm80ELb1ELb0ELb1ELb0ELb0ELb0ELb0ELb0ELi2ELi4ELi4ELi4ELb0EEENS1_21CollectiveEpilogueBwdISA_SB_SD_Li256ELb0ELb0ELi2EEENS1_25SingleTileBwdLPTSchedulerILb0ELi128ELb0EEEEEEEEEvNT_6ParamsE$_ZZN4cute4takeILi1ELi3ENS_5tupleIJNS1_IJNS_1CILi1EEENS2_ILi512EEEiEEENS2_ILi4096EEENS1_IJNS1_IJiiEEENS2_ILi8192EEEEEEEEEEEDaRKT1_ENKUlDpRKT_E_clIJS6_S9_EEEDaSH_:
[----:B------:R-:W-:Y:S02]  /*d6e0*/  IADD3 R2, R1, 0x1680, RZ ;  /* 0x0000168001027810 */ /* 0x000fe40007ffe0ff */
[----:B------:R-:W-:Y:S02]  /*d6f0*/  MOV R6, 0xd720 ;  /* 0x0000d72000067802 */ /* 0x000fe40000000f00 */
[----:B------:R-:W-:Y:S02]  /*d700*/  IADD3 R2, R2, c[0x0][0x20], RZ ;  /* 0x0000080002027a10 */ /* 0x000fe40007ffe0ff */
[----:B------:R-:W-:Y:S05]  /*d710*/  CALL.REL.NOINC `($_ZN7cutlass13device_kernelIN5flash19enable_sm80_to_sm89INS1_16FlashAttnBwdSm80INS1_25CollectiveMainloopBwdSm80ILi2ELi2EN4cute5tupleIJNS5_1CILi128EEES8_NS7_ILi64EEEEEENS_10bfloat16_tEfNS_4arch4Sm80ELb1ELb0ELb1ELb0ELb0ELb0ELb0ELb0ELi2ELi4ELi4ELi4ELb0EEENS1_21CollectiveEpilogueBwdISA_SB_SD_Li256ELb0ELb0ELi2EEENS1_25SingleTileBwdLPTSchedulerILb0ELi128ELb0EEEEEEEEEvNT_6ParamsE$_ZN4cute3eso3ESOILb1ELb0EJNS_1CILi4096EEENS_5tupleIJNS4_IJiiEEENS2_ILi8192EEEEEEEEC2ERKS3_RKS7_) ;  /* 0xffffb7f000007944 */ /* 0x000fea0003c3ffff */
[----:B-1----:R1:W5:Y:S01]  /*d720*/  LDL.64 R2, [R1+0x1680] ;  /* 0x0016800001027983 */ /* 0x0023620000100a00 */
[----:B------:R-:W-:-:S04]  /*d730*/  MOV R5, 0x0 ;  /* 0x0000000000057802 */ /* 0x000fc80000000f00 */
[----:B------:R-:W-:Y:S05]  /*d740*/  RET.REL.NODEC R4 `(_ZN7cutlass13device_kernelIN5flash19enable_sm80_to_sm89INS1_16FlashAttnBwdSm80INS1_25CollectiveMainloopBwdSm80ILi2ELi2EN4cute5tupleIJNS5_1CILi128EEES8_NS7_ILi64EEEEEENS_10bfloat16_tEfNS_4arch4Sm80ELb1ELb0ELb1ELb0ELb0ELb0ELb0ELb0ELi2ELi4ELi4ELi4ELb0EEENS1_21CollectiveEpilogueBwdISA_SB_SD_Li256ELb0ELb0ELi2EEENS1_25SingleTileBwdLPTSchedulerILb0ELi128ELb0EEEEEEEEEvNT_6ParamsE) ;  /* 0xffff28b004007950 */ /* 0x000fea0003c3ffff */
        .type           $_ZN7cutlass13device_kernelIN5flash19enable_sm80_to_sm89INS1_16FlashAttnBwdSm80INS1_25CollectiveMainloopBwdSm80ILi2ELi2EN4cute5tupleIJNS5_1CILi128EEES8_NS7_ILi64EEEEEENS_10bfloat16_tEfNS_4arch4Sm80ELb1ELb0ELb1ELb0ELb0ELb0ELb0ELb0ELi2ELi4ELi4ELi4ELb0EEENS1_21CollectiveEpilogueBwdISA_SB_SD_Li256ELb0ELb0ELi2EEENS1_25SingleTileBwdLPTSchedulerILb0ELi128ELb0EEEEEEEEEvNT_6ParamsE$_ZZN4cute4takeILi1ELi3ENS_5tupleIJNS1_IJNS_1CILi1EEENS2_ILi512EEEiEEENS2_ILi4096EEENS1_IJiiEEEEEEEEDaRKT1_ENKUlDpRKT_E_clIJS6_S7_EEEDaSF_,@function
        .size           $_ZN7cutlass13device_kernelIN5flash19enable_sm80_to_sm89INS1_16FlashAttnBwdSm80INS1_25CollectiveMainloopBwdSm80ILi2ELi2EN4cute5tupleIJNS5_1CILi128EEES8_NS7_ILi64EEEEEENS_10bfloat16_tEfNS_4arch4Sm80ELb1ELb0ELb1ELb0ELb0ELb0ELb0ELb0ELi2ELi4ELi4ELi4ELb0EEENS1_21CollectiveEpilogueBwdISA_SB_SD_Li256ELb0ELb0ELi2EEENS1_25SingleTileBwdLPTSchedulerILb0ELi128ELb0EEEEEEEEEvNT_6ParamsE$_ZZN4cute4takeILi1ELi3ENS_5tupleIJNS1_IJNS_1CILi1EEENS2_ILi512EEEiEEENS2_ILi4096EEENS1_IJiiEEEEEEEEDaRKT1_ENKUlDpRKT_E_clIJS6_S7_EEEDaSF_,($_ZN7cutlass13device_kernelIN5flash19enable_sm80_to_sm89INS1_16FlashAttnBwdSm80INS1_25CollectiveMainloopBwdSm80ILi2ELi2EN4cute5tupleIJNS5_1CILi128EEES8_NS7_ILi64EEEEEENS_10bfloat16_tEfNS_4arch4Sm80ELb1ELb0ELb1ELb0ELb0ELb0ELb0ELb0ELi2ELi4ELi4ELi4ELb0EEENS1_21CollectiveEpilogueBwdISA_SB_SD_Li256ELb0ELb0ELi2EEENS1_25SingleTileBwdLPTSchedulerILb0ELi128ELb0EEEEEEEEEvNT_6ParamsE$_ZZN4cute4takeILi1ELi3ENS_5tupleIJNS1_IJNS_1CILi1EEEiEEENS2_ILi1024EEENS1_IJiiEEEEEEEEDaRKT1_ENKUlDpRKT_E_clIJS5_S6_EEEDaSE_ - $_ZN7cutlass13device_kernelIN5flash19enable_sm80_to_sm89INS1_16FlashAttnBwdSm80INS1_25CollectiveMainloopBwdSm80ILi2ELi2EN4cute5tupleIJNS5_1CILi128EEES8_NS7_ILi64EEEEEENS_10bfloat16_tEfNS_4arch4Sm80ELb1ELb0ELb1ELb0ELb0ELb0ELb0ELb0ELi2ELi4ELi4ELi4ELb0EEENS1_21CollectiveEpilogueBwdISA_SB_SD_Li256ELb0ELb0ELi2EEENS1_25SingleTileBwdLPTSchedulerILb0ELi128ELb0EEEEEEEEEvNT_6ParamsE$_ZZN4cute4takeILi1ELi3ENS_5tupleIJNS1_IJNS_1CILi1EEENS2_ILi512EEEiEEENS2_ILi4096EEENS1_IJiiEEEEEEEEDaRKT1_ENKUlDpRKT_E_clIJS6_S7_EEEDaSF_)
$_ZN7cutlass13device_kernelIN5flash19enable_sm80_to_sm89INS1_16FlashAttnBwdSm80INS1_25CollectiveMainloopBwdSm80ILi2ELi2EN4cute5tupleIJNS5_1CILi128EEES8_NS7_ILi64EEEEEENS_10bfloat16_tEfNS_4arch4Sm80ELb1ELb0ELb1ELb0ELb0ELb0ELb0ELb0ELi2ELi4ELi4ELi4ELb0EEENS1_21CollectiveEpilogueBwdISA_SB_SD_Li256ELb0ELb0ELi2EEENS1_25SingleTileBwdLPTSchedulerILb0ELi128ELb0EEEEEEEEEvNT_6ParamsE$_ZZN4cute4takeILi1ELi3ENS_5tupleIJNS1_IJNS_1CILi1EEENS2_ILi512EEEiEEENS2_ILi4096EEENS1_IJiiEEEEEEEEDaRKT1_ENKUlDpRKT_E_clIJS6_S7_EEEDaSF_:
[----:B------:R-:W-:Y:S02]  /*d750*/  IADD3 R2, R1, 0x1380, RZ ;  /* 0x0000138001027810 */ /* 0x000fe40007ffe0ff */
[----:B------:R-:W-:Y:S02]  /*d760*/  MOV R6, 0xd790 ;  /* 0x0000d79000067802 */ /* 0x000fe40000000f00 */
[----:B------:R-:W-:Y:S02]  /*d770*/  IADD3 R2, R2, c[0x0][0x20], RZ ;  /* 0x0000080002027a10 */ /* 0x000fe40007ffe0ff */
[----:B------:R-:W-:Y:S05]  /*d780*/  CALL.REL.NOINC `($_ZN7cutlass13device_kernelIN5flash19enable_sm80_to_sm89INS1_16FlashAttnBwdSm80INS1_25CollectiveMainloopBwdSm80ILi2ELi2EN4cute5tupleIJNS5_1CILi128EEES8_NS7_ILi64EEEEEENS_10bfloat16_tEfNS_4arch4Sm80ELb1ELb0ELb1ELb0ELb0ELb0ELb0ELb0ELi2ELi4ELi4ELi4ELb0EEENS1_21CollectiveEpilogueBwdISA_SB_SD_Li256ELb0ELb0ELi2EEENS1_25SingleTileBwdLPTSchedulerILb0ELi128ELb0EEEEEEEEEvNT_6ParamsE$_ZN4cute3eso3ESOILb1ELb0EJNS_1CILi4096EEENS_5tupleIJiiEEEEEC2ERKS3_RKS5_) ;  /* 0xffffb7e000007944 */ /* 0x000fea0003c3ffff */
[----:B-1----:R1:W5:Y:S01]  /*d790*/  LDL.64 R2, [R1+0x1380] ;  /* 0x0013800001027983 */ /* 0x0023620000100a00 */
[----:B------:R-:W-:-:S04]  /*d7a0*/  MOV R5, 0x0 ;  /* 0x0000000000057802 */ /* 0x000fc80000000f00 */
[----:B------:R-:W-:Y:S05]  /*d7b0*/  RET.REL.NODEC R4 `(_ZN7cutlass13device_kernelIN5flash19enable_sm80_to_sm89INS1_16FlashAttnBwdSm80INS1_25CollectiveMainloopBwdSm80ILi2ELi2EN4cute5tupleIJNS5_1CILi128EEES8_NS7_ILi64EEEEEENS_10bfloat16_tEfNS_4arch4Sm80ELb1ELb0ELb1ELb0ELb0ELb0ELb0ELb0ELi2ELi4ELi4ELi4ELb0EEENS1_21CollectiveEpilogueBwdISA_SB_SD_Li256ELb0ELb0ELi2EEENS1_25SingleTileBwdLPTSchedulerILb0ELi128ELb0EEEEEEEEEvNT_6ParamsE) ;  /* 0xffff284004007950 */ /* 0x000fea0003c3ffff */
        .type           $_ZN7cutlass13device_kernelIN5flash19enable_sm80_to_sm89INS1_16FlashAttnBwdSm80INS1_25CollectiveMainloopBwdSm80ILi2ELi2EN4cute5tupleIJNS5_1CILi128EEES8_NS7_ILi64EEEEEENS_10bfloat16_tEfNS_4arch4Sm80ELb1ELb0ELb1ELb0ELb0ELb0ELb0ELb0ELi2ELi4ELi4ELi4ELb0EEENS1_21CollectiveEpilogueBwdISA_SB_SD_Li256ELb0ELb0ELi2EEENS1_25SingleTileBwdLPTSchedulerILb0ELi128ELb0EEEEEEEEEvNT_6ParamsE$_ZZN4cute4takeILi1ELi3ENS_5tupleIJNS1_IJNS_1CILi1EEEiEEENS2_ILi1024EEENS1_IJiiEEEEEEEEDaRKT1_ENKUlDpRKT_E_clIJS5_S6_EEEDaSE_,@function
        .size           $_ZN7cutlass13device_kernelIN5flash19enable_sm80_to_sm89INS1_16FlashAttnBwdSm80INS1_25CollectiveMainloopBwdSm80ILi2ELi2EN4cute5tupleIJNS5_1CILi128EEES8_NS7_ILi64EEEEEENS_10bfloat16_tEfNS_4arch4Sm80ELb1ELb0ELb1ELb0ELb0ELb0ELb0ELb0ELi2ELi4ELi4ELi4ELb0EEENS1_21CollectiveEpilogueBwdISA_SB_SD_Li256ELb0ELb0ELi2EEENS1_25SingleTileBwdLPTSchedulerILb0ELi128ELb0EEEEEEEEEvNT_6ParamsE$_ZZN4cute4takeILi1ELi3ENS_5tupleIJNS1_IJNS_1CILi1EEEiEEENS2_ILi1024EEENS1_IJiiEEEEEEEEDaRKT1_ENKUlDpRKT_E_clIJS5_S6_EEEDaSE_,($_ZN7cutlass13device_kernelIN5flash19enable_sm80_to_sm89INS1_16FlashAttnBwdSm80INS1_25CollectiveMainloopBwdSm80ILi2ELi2EN4cute5tupleIJNS5_1CILi128EEES8_NS7_ILi64EEEEEENS_10bfloat16_tEfNS_4arch4Sm80ELb1ELb0ELb1ELb0ELb0ELb0ELb0ELb0ELi2ELi4ELi4ELi4ELb0EEENS1_21CollectiveEpilogueBwdISA_SB_SD_Li256ELb0ELb0ELi2EEENS1_25SingleTileBwdLPTSchedulerILb0ELi128ELb0EEEEEEEEEvNT_6ParamsE$_ZZN4cute4takeILi1ELi3ENS_5tupleIJNS1_IJiNS_1CILi512EEEEEENS1_IJiiEEENS2_ILi1024EEEEEEEEDaRKT1_ENKUlDpRKT_E_clIJS5_S6_EEEDaSE_ - $_ZN7cutlass13device_kernelIN5flash19enable_sm80_to_sm89INS1_16FlashAttnBwdSm80INS1_25CollectiveMainloopBwdSm80ILi2ELi2EN4cute5tupleIJNS5_1CILi128EEES8_NS7_ILi64EEEEEENS_10bfloat16_tEfNS_4arch4Sm80ELb1ELb0ELb1ELb0ELb0ELb0ELb0ELb0ELi2ELi4ELi4ELi4ELb0EEENS1_21CollectiveEpilogueBwdISA_SB_SD_Li256ELb0ELb0ELi2EEENS1_25SingleTileBwdLPTSchedulerILb0ELi128ELb0EEEEEEEEEvNT_6ParamsE$_ZZN4cute4takeILi1ELi3ENS_5tupleIJNS1_IJNS_1CILi1EEEiEEENS2_ILi1024EEENS1_IJiiEEEEEEEEDaRKT1_ENKUlDpRKT_E_clIJS5_S6_EEEDaSE_)
$_ZN7cutlass13device_kernelIN5flash19enable_sm80_to_sm89INS1_16FlashAttnBwdSm80INS1_25CollectiveMainloopBwdSm80ILi2ELi2EN4cute5tupleIJNS5_1CILi128EEES8_NS7_ILi64EEEEEENS_10bfloat16_tEfNS_4arch4Sm80ELb1ELb0ELb1ELb0ELb0ELb0ELb0ELb0ELi2ELi4ELi4ELi4ELb0EEENS1_21CollectiveEpilogueBwdISA_SB_SD_Li256ELb0ELb0ELi2EEENS1_25SingleTileBwdLPTSchedulerILb0ELi128ELb0EEEEEEEEEvNT_6ParamsE$_ZZN4cute4takeILi1ELi3ENS_5tupleIJNS1_IJNS_1CILi1EEEiEEENS2_ILi1024EEENS1_IJiiEEEEEEEEDaRKT1_ENKUlDpRKT_E_clIJS5_S6_EEEDaSE_:
[----:B------:R-:W-:Y:S02]  /*d7c0*/  IADD3 R2, R1, 0x1380, RZ ;  /* 0x0000138001027810 */ /* 0x000fe40007ffe0ff */
[----:B------:R-:W-:Y:S02]  /*d7d0*/  MOV R6, 0xd800 ;  /* 0x0000d80000067802 */ /* 0x000fe40000000f00 */
[----:B------:R-:W-:Y:S02]  /*d7e0*/  IADD3 R2, R2, c[0x0][0x20], RZ ;  /* 0x0000080002027a10 */ /* 0x000fe40007ffe0ff */
[----:B------:R-:W-:Y:S05]  /*d7f0*/  CALL.REL.NOINC `($_ZN7cutlass13device_kernelIN5flash19enable_sm80_to_sm89INS1_16FlashAttnBwdSm80INS1_25CollectiveMainloopBwdSm80ILi2ELi2EN4cute5tupleIJNS5_1CILi128EEES8_NS7_ILi64EEEEEENS_10bfloat16_tEfNS_4arch4Sm80ELb1ELb0ELb1ELb0ELb0ELb0ELb0ELb0ELi2ELi4ELi4ELi4ELb0EEENS1_21CollectiveEpilogueBwdISA_SB_SD_Li256ELb0ELb0ELi2EEENS1_25SingleTileBwdLPTSchedulerILb0ELi128ELb0EEEEEEEEEvNT_6ParamsE$_ZN4cute3eso3ESOILb1ELb0EJNS_1CILi1024EEENS_5tupleIJiiEEEEEC2ERKS3_RKS5_) ;  /* 0xffffb18000007944 */ /* 0x000fea0003c3ffff */
[----:B-1----:R1:W5:Y:S01]  /*d800*/  LDL.64 R2, [R1+0x1380] ;  /* 0x0013800001027983 */ /* 0x0023620000100a00 */
[----:B------:R-:W-:-:S04]  /*d810*/  MOV R5, 0x0 ;  /* 0x0000000000057802 */ /* 0x000fc80000000f00 */
[----:B------:R-:W-:Y:S05]  /*d820*/  RET.REL.NODEC R4 `(_ZN7cutlass13device_kernelIN5flash19enable_sm80_to_sm89INS1_16FlashAttnBwdSm80INS1_25CollectiveMainloopBwdSm80ILi2ELi2EN4cute5tupleIJNS5_1CILi128EEES8_NS7_ILi64EEEEEENS_10bfloat16_tEfNS_4arch4Sm80ELb1ELb0ELb1ELb0ELb0ELb0ELb0ELb0ELi2ELi4ELi4ELi4ELb0EEENS1_21CollectiveEpilogueBwdISA_SB_SD_Li256ELb0ELb0ELi2EEENS1_25SingleTileBwdLPTSchedulerILb0ELi128ELb0EEEEEEEEEvNT_6ParamsE) ;  /* 0xffff27d004007950 */ /* 0x000fea0003c3ffff */
        .type           $_ZN7cutlass13device_kernelIN5flash19enable_sm80_to_sm89INS1_16FlashAttnBwdSm80INS1_25CollectiveMainloopBwdSm80ILi2ELi2EN4cute5tupleIJNS5_1CILi128EEES8_NS7_ILi64EEEEEENS_10bfloat16_tEfNS_4arch4Sm80ELb1ELb0ELb1ELb0ELb0ELb0ELb0ELb0ELi2ELi4ELi4ELi4ELb0EEENS1_21CollectiveEpilogueBwdISA_SB_SD_Li256ELb0ELb0ELi2EEENS1_25SingleTileBwdLPTSchedulerILb0ELi128ELb0EEEEEEEEEvNT_6ParamsE$_ZZN4cute4takeILi1ELi3ENS_5tupleIJNS1_IJiNS_1CILi512EEEEEENS1_IJiiEEENS2_ILi1024EEEEEEEEDaRKT1_ENKUlDpRKT_E_clIJS5_S6_EEEDaSE_,@function
        .size           $_ZN7cutlass13device_kernelIN5flash19enable_sm80_to_sm89INS1_16FlashAttnBwdSm80INS1_25CollectiveMainloopBwdSm80ILi2ELi2EN4cute5tupleIJNS5_1CILi128EEES8_NS7_ILi64EEEEEENS_10bfloat16_tEfNS_4arch4Sm80ELb1ELb0ELb1ELb0ELb0ELb0ELb0ELb0ELi2ELi4ELi4ELi4ELb0EEENS1_21CollectiveEpilogueBwdISA_SB_SD_Li256ELb0ELb0ELi2EEENS1_25SingleTileBwdLPTSchedulerILb0ELi128ELb0EEEEEEEEEvNT_6ParamsE$_ZZN4cute4takeILi1ELi3ENS_5tupleIJNS1_IJiNS_1CILi512EEEEEENS1_IJiiEEENS2_ILi1024EEEEEEEEDaRKT1_ENKUlDpRKT_E_clIJS5_S6_EEEDaSE_,($_ZN7cutlass13device_kernelIN5flash19enable_sm80_to_sm89INS1_16FlashAttnBwdSm80INS1_25CollectiveMainloopBwdSm80ILi2ELi2EN4cute5tupleIJNS5_1CILi128EEES8_NS7_ILi64EEEEEENS_10bfloat16_tEfNS_4arch4Sm80ELb1ELb0ELb1ELb0ELb0ELb0ELb0ELb0ELi2ELi4ELi4ELi4ELb0EEENS1_21CollectiveEpilogueBwdISA_SB_SD_Li256ELb0ELb0ELi2EEENS1_25SingleTileBwdLPTSchedulerILb0ELi128ELb0EEEEEEEEEvNT_6ParamsE$_ZZN4cute5sliceINS_5tupleIJNS1_IJNS_10UnderscoreENS_1CILi0EEEEEENS1_IJS4_S2_EEEEEENS1_IJNS1_IJNS1_IJNS3_ILi1EEES4_EEES4_EEENS1_IJNS1_IJS4_S4_EEEiEEEEEEEEDaRKT_RKT0_ENKUlRKT_RKT0_E_clIS6_SC_EEDaSM_SP_ - $_ZN7cutlass13device_kernelIN5flash19enable_sm80_to_sm89INS1_16FlashAttnBwdSm80INS1_25CollectiveMainloopBwdSm80ILi2ELi2EN4cute5tupleIJNS5_1CILi128EEES8_NS7_ILi64EEEEEENS_10bfloat16_tEfNS_4arch4Sm80ELb1ELb0ELb1ELb0ELb0ELb0ELb0ELb0ELi2ELi4ELi4ELi4ELb0EEENS1_21CollectiveEpilogueBwdISA_SB_SD_Li256ELb0ELb0ELi2EEENS1_25SingleTileBwdLPTSchedulerILb0ELi128ELb0EEEEEEEEEvNT_6ParamsE$_ZZN4cute4takeILi1ELi3ENS_5tupleIJNS1_IJiNS_1CILi512EEEEEENS1_IJiiEEENS2_ILi1024EEEEEEEEDaRKT1_ENKUlDpRKT_E_clIJS5_S6_EEEDaSE_)
$_ZN7cutlass13device_kernelIN5flash19enable_sm80_to_sm89INS1_16FlashAttnBwdSm80INS1_25CollectiveMainloopBwdSm80ILi2ELi2EN4cute5tupleIJNS5_1CILi128EEES8_NS7_ILi64EEEEEENS_10bfloat16_tEfNS_4arch4Sm80ELb1ELb0ELb1ELb0ELb0ELb0ELb0ELb0ELi2ELi4ELi4ELi4ELb0EEENS1_21CollectiveEpilogueBwdISA_SB_SD_Li256ELb0ELb0ELi2EEENS1_25SingleTileBwdLPTSchedulerILb0ELi128ELb0EEEEEEEEEvNT_6ParamsE$_ZZN4cute4takeILi1ELi3ENS_5tupleIJNS1_IJiNS_1CILi512EEEEEENS1_IJiiEEENS2_ILi1024EEEEEEEEDaRKT1_ENKUlDpRKT_E_clIJS5_S6_EEEDaSE_:
[----:B------:R-:W-:Y:S02]  /*d830*/  IADD3 R2, R1, 0x1680, RZ ;  /* 0x0000168001027810 */ /* 0x000fe40007ffe0ff */
[----:B------:R-:W-:Y:S02]  /*d840*/  MOV R6, 0xd870 ;  /* 0x0000d87000067802 */ /* 0x000fe40000000f00 */
[----:B------:R-:W-:Y:S02]  /*d850*/  IADD3 R2, R2, c[0x0][0x20], RZ ;  /* 0x0000080002027a10 */ /* 0x000fe40007ffe0ff */
[----:B------:R-:W-:Y:S05]  /*d860*/  CALL.REL.NOINC `($_ZN7cutlass13device_kernelIN5flash19enable_sm80_to_sm89INS1_16FlashAttnBwdSm80INS1_25CollectiveMainloopBwdSm80ILi2ELi2EN4cute5tupleIJNS5_1CILi128EEES8_NS7_ILi64EEEEEENS_10bfloat16_tEfNS_4arch4Sm80ELb1ELb0ELb1ELb0ELb0ELb0ELb0ELb0ELi2ELi4ELi4ELi4ELb0EEENS1_21CollectiveEpilogueBwdISA_SB_SD_Li256ELb0ELb0ELi2EEENS1_25SingleTileBwdLPTSchedulerILb0ELi128ELb0EEEEEEEEEvNT_6ParamsE$_ZN4cute3eso3ESOILb0ELb1EJNS_5tupleIJiiEEENS_1CILi1024EEEEEC2ERKS3_RKS5_) ;  /* 0xffffa8a000007944 */ /* 0x000fea0003c3ffff */
[----:B-1----:R1:W5:Y:S01]  /*d870*/  LDL.64 R2, [R1+0x1680] ;  /* 0x0016800001027983 */ /* 0x0023620000100a00 */
[----:B------:R-:W-:-:S04]  /*d880*/  MOV R5, 0x0 ;  /* 0x0000000000057802 */ /* 0x000fc80000000f00 */
[----:B------:R-:W-:Y:S05]  /*d890*/  RET.REL.NODEC R4 `(_ZN7cutlass13device_kernelIN5flash19enable_sm80_to_sm89INS1_16FlashAttnBwdSm80INS1_25CollectiveMainloopBwdSm80ILi2ELi2EN4cute5tupleIJNS5_1CILi128EEES8_NS7_ILi64EEEEEENS_10bfloat16_tEfNS_4arch4Sm80ELb1ELb0ELb1ELb0ELb0ELb0ELb0ELb0ELi2ELi4ELi4ELi4ELb0EEENS1_21CollectiveEpilogueBwdISA_SB_SD_Li256ELb0ELb0ELi2EEENS1_25SingleTileBwdLPTSchedulerILb0ELi128ELb0EEEEEEEEEvNT_6ParamsE) ;  /* 0xffff276004007950 */ /* 0x000fea0003c3ffff */
        .type           $_ZN7cutlass13device_kernelIN5flash19enable_sm80_to_sm89INS1_16FlashAttnBwdSm80INS1_25CollectiveMainloopBwdSm80ILi2ELi2EN4cute5tupleIJNS5_1CILi128EEES8_NS7_ILi64EEEEEENS_10bfloat16_tEfNS_4arch4Sm80ELb1ELb0ELb1ELb0ELb0ELb0ELb0ELb0ELi2ELi4ELi4ELi4ELb0EEENS1_21CollectiveEpilogueBwdISA_SB_SD_Li256ELb0ELb0ELi2EEENS1_25SingleTileBwdLPTSchedulerILb0ELi128ELb0EEEEEEEEEvNT_6ParamsE$_ZZN4cute5sliceINS_5tupleIJNS1_IJNS_10UnderscoreENS_1CILi0EEEEEENS1_IJS4_S2_EEEEEENS1_IJNS1_IJNS1_IJNS3_ILi1EEES4_EEES4_EEENS1_IJNS1_IJS4_S4_EEEiEEEEEEEEDaRKT_RKT0_ENKUlRKT_RKT0_E_clIS6_SC_EEDaSM_SP_,@function
        .size           $_ZN7cutlass13device_kernelIN5flash19enable_sm80_to_sm89INS1_16FlashAttnBwdSm80INS1_25CollectiveMainloopBwdSm80ILi2ELi2EN4cute5tupleIJNS5_1CILi128EEES8_NS7_ILi64EEEEEENS_10bfloat16_tEfNS_4arch4Sm80ELb1ELb0ELb1ELb0ELb0ELb0ELb0ELb0ELi2ELi4ELi4ELi4ELb0EEENS1_21CollectiveEpilogueBwdISA_SB_SD_Li256ELb0ELb0ELi2EEENS1_25SingleTileBwdLPTSchedulerILb0ELi128ELb0EEEEEEEEEvNT_6ParamsE$_ZZN4cute5sliceINS_5tupleIJNS1_IJNS_10UnderscoreENS_1CILi0EEEEEENS1_IJS4_S2_EEEEEENS1_IJNS1_IJNS1_IJNS3_ILi1EEES4_EEES4_EEENS1_IJNS1_IJS4_S4_EEEiEEEEEEEEDaRKT_RKT0_ENKUlRKT_RKT0_E_clIS6_SC_EEDaSM_SP_,($_ZN7cutlass13device_kernelIN5flash19enable_sm80_to_sm89INS1_16FlashAttnBwdSm80INS1_25CollectiveMainloopBwdSm80ILi2ELi2EN4cute5tupleIJNS5_1CILi128EEES8_NS7_ILi64EEEEEENS_10bfloat16_tEfNS_4arch4Sm80ELb1ELb0ELb1ELb0ELb0ELb0ELb0ELb0ELi2ELi4ELi4ELi4ELb0EEENS1_21CollectiveEpilogueBwdISA_SB_SD_Li256ELb0ELb0ELi2EEENS1_25SingleTileBwdLPTSchedulerILb0ELi128ELb0EEEEEEEEEvNT_6ParamsE$_ZZN4cute5sliceINS_5tupleIJNS_10UnderscoreES2_NS_1CILi0EEEEEENS1_IJNS1_IJNS3_ILi1EEES4_EEEiNS3_ILi1024EEEEEEEEDaRKT_RKT0_ENKUlRKT_RKT0_E_clIS2_iEEDaSI_SL_ - $_ZN7cutlass13device_kernelIN5flash19enable_sm80_to_sm89INS1_16FlashAttnBwdSm80INS1_25CollectiveMainloopBwdSm80ILi2ELi2EN4cute5tupleIJNS5_1CILi128EEES8_NS7_ILi64EEEEEENS_10bfloat16_tEfNS_4arch4Sm80ELb1ELb0ELb1ELb0ELb0ELb0ELb0ELb0ELi2ELi4ELi4ELi4ELb0EEENS1_21CollectiveEpilogueBwdISA_SB_SD_Li256ELb0ELb0ELi2EEENS1_25SingleTileBwdLPTSchedulerILb0ELi128ELb0EEEEEEEEEvNT_6ParamsE$_ZZN4cute5sliceINS_5tupleIJNS1_IJNS_10UnderscoreENS_1CILi0EEEEEENS1_IJS4_S2_EEEEEENS1_IJNS1_IJNS1_IJNS3_ILi1EEES4_EEES4_EEENS1_IJNS1_IJS4_S4_EEEiEEEEEEEEDaRKT_RKT0_ENKUlRKT_RKT0_E_clIS6_SC_EEDaSM_SP_)
$_ZN7cutlass13device_kernelIN5flash19enable_sm80_to_sm89INS1_16FlashAttnBwdSm80INS1_25CollectiveMainloopBwdSm80ILi2ELi2EN4cute5tupleIJNS5_1CILi128EEES8_NS7_ILi64EEEEEENS_10bfloat16_tEfNS_4arch4Sm80ELb1ELb0ELb1ELb0ELb0ELb0ELb0ELb0ELi2ELi4ELi4ELi4ELb0EEENS1_21CollectiveEpilogueBwdISA_SB_SD_Li256ELb0ELb0ELi2EEENS1_25SingleTileBwdLPTSchedulerILb0ELi128ELb0EEEEEEEEEvNT_6ParamsE$_ZZN4cute5sliceINS_5tupleIJNS1_IJNS_10UnderscoreENS_1CILi0EEEEEENS1_IJS4_S2_EEEEEENS1_IJNS1_IJNS1_IJNS3_ILi1EEES4_EEES4_EEENS1_IJNS1_IJS4_S4_EEEiEEEEEEEEDaRKT_RKT0_ENKUlRKT_RKT0_E_clIS6_SC_EEDaSM_SP_:
[----:B------:R-:W-:Y:S02]  /*d8a0*/  MOV R10, 0xd8c0 ;  /* 0x0000d8c0000a7802 */ /* 0x000fe40000000f00 */
[----:B------:R-:W-:Y:S05]  /*d8b0*/  CALL.REL.NOINC `($_ZN7cutlass13device_kernelIN5flash19enable_sm80_to_sm89INS1_16FlashAttnBwdSm80INS1_25CollectiveMainloopBwdSm80ILi2ELi2EN4cute5tupleIJNS5_1CILi128EEES8_NS7_ILi64EEEEEENS_10bfloat16_tEfNS_4arch4Sm80ELb1ELb0ELb1ELb0ELb0ELb0ELb0ELb0ELi2ELi4ELi4ELi4ELb0EEENS1_21CollectiveEpilogueBwdISA_SB_SD_Li256ELb0ELb0ELi2EEENS1_25SingleTileBwdLPTSchedulerILb0ELi128ELb0EEEEEEEEEvNT_6ParamsE$_ZZN4cute6detail10lift_sliceINS_5tupleIJNS_1CILi0EEENS_10UnderscoreEEEENS2_IJNS2_IJS4_S4_EEEiEEEEEDaRKT_RKT0_ENKUlRKT_RKT0_E_clIS5_iEEDaSH_SK_) ;  /* 0x000002a000007944 */ /* 0x000fea0003c00000 */
[----:B------:R-:W-:Y:S02]  /*d8c0*/  MOV R10, 0xd8e0 ;  /* 0x0000d8e0000a7802 */ /* 0x000fe40000000f00 */
[----:B-1---5:R-:W-:Y:S05]  /*d8d0*/  CALL.REL.NOINC `($_ZN7cutlass13device_kernelIN5flash19enable_sm80_to_sm89INS1_16FlashAttnBwdSm80INS1_25CollectiveMainloopBwdSm80ILi2ELi2EN4cute5tupleIJNS5_1CILi128EEES8_NS7_ILi64EEEEEENS_10bfloat16_tEfNS_4arch4Sm80ELb1ELb0ELb1ELb0ELb0ELb0ELb0ELb0ELi2ELi4ELi4ELi4ELb0EEENS1_21CollectiveEpilogueBwdISA_SB_SD_Li256ELb0ELb0ELi2EEENS1_25SingleTileBwdLPTSchedulerILb0ELi128ELb0EEEEEEEEEvNT_6ParamsE$_ZZN4cute12filter_tupleINS_5tupleIJNS_1CILi0EEENS_10UnderscoreEEEENS1_IJNS1_IJS3_S3_EEEiEEEZNS_6detail10lift_sliceIS5_S7_EEDaRKT_RKT0_EUlRKT_RKT0_E_EEDaSC_SF_OT1_ENKUlDpSI_E_clIJNS1_IJEEENS1_IJiEEEEEEDaSP_) ;  /* 0xffffef5000007944 */ /* 0x022fea0003c3ffff */
[----:B------:R-:W-:Y:S02]  /*d8e0*/  MOV R7, 0x0 ;  /* 0x0000000000077802 */ /* 0x000fe40000000f00 */
[----:B-----5:R-:W-:Y:S02]  /*d8f0*/  MOV R3, R2 ;  /* 0x0000000200037202 */ /* 0x020fe40000000f00 */
[----:B------:R-:W-:Y:S05]  /*d900*/  RET.REL.NODEC R6 `(_ZN7cutlass13device_kernelIN5flash19enable_sm80_to_sm89INS1_16FlashAttnBwdSm80INS1_25CollectiveMainloopBwdSm80ILi2ELi2EN4cute5tupleIJNS5_1CILi128EEES8_NS7_ILi64EEEEEENS_10bfloat16_tEfNS_4arch4Sm80ELb1ELb0ELb1ELb0ELb0ELb0ELb0ELb0ELi2ELi4ELi4ELi4ELb0EEENS1_21CollectiveEpilogueBwdISA_SB_SD_Li256ELb0ELb0ELi2EEENS1_25SingleTileBwdLPTSchedulerILb0ELi128ELb0EEEEEEEEEvNT_6ParamsE) ;  /* 0xffff26f006007950 */ /* 0x000fea0003c3ffff */
        .type           $_ZN7cutlass13device_kernelIN5flash19enable_sm80_to_sm89INS1_16FlashAttnBwdSm80INS1_25CollectiveMainloopBwdSm80ILi2ELi2EN4cute5tupleIJNS5_1CILi128EEES8_NS7_ILi64EEEEEENS_10bfloat16_tEfNS_4arch4Sm80ELb1ELb0ELb1ELb0ELb0ELb0ELb0ELb0ELi2ELi4ELi4ELi4ELb0EEENS1_21CollectiveEpilogueBwdISA_SB_SD_Li256ELb0ELb0ELi2EEENS1_25SingleTileBwdLPTSchedulerILb0ELi128ELb0EEEEEEEEEvNT_6ParamsE$_ZZN4cute5sliceINS_5tupleIJNS_10UnderscoreES2_NS_1CILi0EEEEEENS1_IJNS1_IJNS3_ILi1EEES4_EEEiNS3_ILi1024EEEEEEEEDaRKT_RKT0_ENKUlRKT_RKT0_E_clIS2_iEEDaSI_SL_,@function
        .size           $_ZN7cutlass13device_kernelIN5flash19enable_sm80_to_sm89INS1_16FlashAttnBwdSm80INS1_25CollectiveMainloopBwdSm80ILi2ELi2EN4cute5tupleIJNS5_1CILi128EEES8_NS7_ILi64EEEEEENS_10bfloat16_tEfNS_4arch4Sm80ELb1ELb0ELb1ELb0ELb0ELb0ELb0ELb0ELi2ELi4ELi4ELi4ELb0EEENS1_21CollectiveEpilogueBwdISA_SB_SD_Li256ELb0ELb0ELi2EEENS1_25SingleTileBwdLPTSchedulerILb0ELi128ELb0EEEEEEEEEvNT_6ParamsE$_ZZN4cute5sliceINS_5tupleIJNS_10UnderscoreES2_NS_1CILi0EEEEEENS1_IJNS1_IJNS3_ILi1EEES4_EEEiNS3_ILi1024EEEEEEEEDaRKT_RKT0_ENKUlRKT_RKT0_E_clIS2_iEEDaSI_SL_,($_ZN7cutlass13device_kernelIN5flash19enable_sm80_to_sm89INS1_16FlashAttnBwdSm80INS1_25CollectiveMainloopBwdSm80ILi2ELi2EN4cute5tupleIJNS5_1CILi128EEES8_NS7_ILi64EEEEEENS_10bfloat16_tEfNS_4arch4Sm80ELb1ELb0ELb1ELb0ELb0ELb0ELb0ELb0ELi2ELi4ELi4ELi4ELb0EEENS1_21CollectiveEpilogueBwdISA_SB_SD_Li256ELb0ELb0ELi2EEENS1_25SingleTileBwdLPTSchedulerILb0ELi128ELb0EEEEEEEEEvNT_6ParamsE$_ZZN4cute5sliceINS_5tupleIJNS_10UnderscoreES2_S2_iEEENS1_IJNS1_IJNS_1CILi1EEENS4_ILi0EEEEEENS4_ILi4096EEENS1_IJiiEEENS1_IJS6_NS4_ILi8192EEEEEEEEEEEDaRKT_RKT0_ENKUlRKT_RKT0_E_clIS2_S9_EEDaSL_SO_ - $_ZN7cutlass13device_kernelIN5flash19enable_sm80_to_sm89INS1_16FlashAttnBwdSm80INS1_25CollectiveMainloopBwdSm80ILi2ELi2EN4cute5tupleIJNS5_1CILi128EEES8_NS7_ILi64EEEEEENS_10bfloat16_tEfNS_4arch4Sm80ELb1ELb0ELb1ELb0ELb0ELb0ELb0ELb0ELi2ELi4ELi4ELi4ELb0EEENS1_21CollectiveEpilogueBwdISA_SB_SD_Li256ELb0ELb0ELi2EEENS1_25SingleTileBwdLPTSchedulerILb0ELi128ELb0EEEEEEEEEvNT_6ParamsE$_ZZN4cute5sliceINS_5tupleIJNS_10UnderscoreES2_NS_1CILi0EEEEEENS1_IJNS1_IJNS3_ILi1EEES4_EEEiNS3_ILi1024EEEEEEEEDaRKT_RKT0_ENKUlRKT_RKT0_E_clIS2_iEEDaSI_SL_)
$_ZN7cutlass13device_kernelIN5flash19enable_sm80_to_sm89INS1_16FlashAttnBwdSm80INS1_25CollectiveMainloopBwdSm80ILi2ELi2EN4cute5tupleIJNS5_1CILi128EEES8_NS7_ILi64EEEEEENS_10bfloat16_tEfNS_4arch4Sm80ELb1ELb0ELb1ELb0ELb0ELb0ELb0ELb0ELi2ELi4ELi4ELi4ELb0EEENS1_21CollectiveEpilogueBwdISA_SB_SD_Li256ELb0ELb0ELi2EEENS1_25SingleTileBwdLPTSchedulerILb0ELi128ELb0EEEEEEEEEvNT_6ParamsE$_ZZN4cute5sliceINS_5tupleIJNS_10UnderscoreES2_NS_1CILi0EEEEEENS1_IJNS1_IJNS3_ILi1EEES4_EEEiNS3_ILi1024EEEEEEEEDaRKT_RKT0_ENKUlRKT_RKT0_E_clIS2_iEEDaSI_SL_:
[----:B------:R-:W-:Y:S02]  /*d910*/  IADD3 R2, R1, 0x1680, RZ ;  /* 0x0000168001027810 */ /* 0x000fe40007ffe0ff */
[----:B------:R-:W-:Y:S02]  /*d920*/  MOV R8, 0xd950 ;  /* 0x0000d95000087802 */ /* 0x000fe40000000f00 */
[----:B------:R-:W-:Y:S02]  /*d930*/  IADD3 R2, R2, c[0x0][0x20], RZ ;  /* 0x0000080002027a10 */ /* 0x000fe40007ffe0ff */
[----:B------:R-:W-:Y:S05]  /*d940*/  CALL.REL.NOINC `($_ZN7cutlass13device_kernelIN5flash19enable_sm80_to_sm89INS1_16FlashAttnBwdSm80INS1_25CollectiveMainloopBwdSm80ILi2ELi2EN4cute5tupleIJNS5_1CILi128EEES8_NS7_ILi64EEEEEENS_10bfloat16_tEfNS_4arch4Sm80ELb1ELb0ELb1ELb0ELb0ELb0ELb0ELb0ELi2ELi4ELi4ELi4ELb0EEENS1_21CollectiveEpilogueBwdISA_SB_SD_Li256ELb0ELb0ELi2EEENS1_25SingleTileBwdLPTSchedulerILb0ELi128ELb0EEEEEEEEEvNT_6ParamsE$_ZN4cute3eso3ESOILb0ELb1EJiEEC2ERKi) ;  /* 0xffffa8c000007944 */ /* 0x000fea0003c3ffff */
[----:B-1----:R1:W5:Y:S01]  /*d950*/  LDL R3, [R1+0x1680] ;  /* 0x0016800001037983 */ /* 0x0023620000100800 */
[----:B------:R-:W-:-:S04]  /*d960*/  MOV R11, 0x0 ;  /* 0x00000000000b7802 */ /* 0x000fc80000000f00 */
[----:B------:R-:W-:Y:S05]  /*d970*/  RET.REL.NODEC R10 `(_ZN7cutlass13device_kernelIN5flash19enable_sm80_to_sm89INS1_16FlashAttnBwdSm80INS1_25CollectiveMainloopBwdSm80ILi2ELi2EN4cute5tupleIJNS5_1CILi128EEES8_NS7_ILi64EEEEEENS_10bfloat16_tEfNS_4arch4Sm80ELb1ELb0ELb1ELb0ELb0ELb0ELb0ELb0ELi2ELi4ELi4ELi4ELb0EEENS1_21CollectiveEpilogueBwdISA_SB_SD_Li256ELb0ELb0ELi2EEENS1_25SingleTileBwdLPTSchedulerILb0ELi128ELb0EEEEEEEEEvNT_6ParamsE) ;  /* 0xffff26800a007950 */ /* 0x000fea0003c3ffff */
        .type           $_ZN7cutlass13device_kernelIN5flash19enable_sm80_to_sm89INS1_16FlashAttnBwdSm80INS1_25CollectiveMainloopBwdSm80ILi2ELi2EN4cute5tupleIJNS5_1CILi128EEES8_NS7_ILi64EEEEEENS_10bfloat16_tEfNS_4arch4Sm80ELb1ELb0ELb1ELb0ELb0ELb0ELb0ELb0ELi2ELi4ELi4ELi4ELb0EEENS1_21CollectiveEpilogueBwdISA_SB_SD_Li256ELb0ELb0ELi2EEENS1_25SingleTileBwdLPTSchedulerILb0ELi128ELb0EEEEEEEEEvNT_6ParamsE$_ZZN4cute5sliceINS_5tupleIJNS_10UnderscoreES2_S2_iEEENS1_IJNS1_IJNS_1CILi1EEENS4_ILi0EEEEEENS4_ILi4096EEENS1_IJiiEEENS1_IJS6_NS4_ILi8192EEEEEEEEEEEDaRKT_RKT0_ENKUlRKT_RKT0_E_clIS2_S9_EEDaSL_SO_,@function
        .size           $_ZN7cutlass13device_kernelIN5flash19enable_sm80_to_sm89INS1_16FlashAttnBwdSm80INS1_25CollectiveMainloopBwdSm80ILi2ELi2EN4cute5tupleIJNS5_1CILi128EEES8_NS7_ILi64EEEEEENS_10bfloat16_tEfNS_4arch4Sm80ELb1ELb0ELb1ELb0ELb0ELb0ELb0ELb0ELi2ELi4ELi4ELi4ELb0EEENS1_21CollectiveEpilogueBwdISA_SB_SD_Li256ELb0ELb0ELi2EEENS1_25SingleTileBwdLPTSchedulerILb0ELi128ELb0EEEEEEEEEvNT_6ParamsE$_ZZN4cute5sliceINS_5tupleIJNS_10UnderscoreES2_S2_iEEENS1_IJNS1_IJNS_1CILi1EEENS4_ILi0EEEEEENS4_ILi4096EEENS1_IJiiEEENS1_IJS6_NS4_ILi8192EEEEEEEEEEEDaRKT_RKT0_ENKUlRKT_RKT0_E_clIS2_S9_EEDaSL_SO_,($_ZN7cutlass13device_kernelIN5flash19enable_sm80_to_sm89INS1_16FlashAttnBwdSm80INS1_25CollectiveMainloopBwdSm80ILi2ELi2EN4cute5tupleIJNS5_1CILi128EEES8_NS7_ILi64EEEEEENS_10bfloat16_tEfNS_4arch4Sm80ELb1ELb0ELb1ELb0ELb0ELb0ELb0ELb0ELi2ELi4ELi4ELi4ELb0EEENS1_21CollectiveEpilogueBwdISA_SB_SD_Li256ELb0ELb0ELi2EEENS1_25SingleTileBwdLPTSchedulerILb0ELi128ELb0EEEEEEEEEvNT_6ParamsE$_ZZN4cute5sliceINS_5tupleIJNS_10UnderscoreES2_S2_iEEENS1_IJNS1_IJNS_1CILi1EEENS4_ILi0EEEEEEiNS4_ILi1024EEENS4_ILi8192EEEEEEEEDaRKT_RKT0_ENKUlRKT_RKT0_E_clIS2_iEEDaSJ_SM_ - $_ZN7cutlass13device_kernelIN5flash19enable_sm80_to_sm89INS1_16FlashAttnBwdSm80INS1_25CollectiveMainloopBwdSm80ILi2ELi2EN4cute5tupleIJNS5_1CILi128EEES8_NS7_ILi64EEEEEENS_10bfloat16_tEfNS_4arch4Sm80ELb1ELb0ELb1ELb0ELb0ELb0ELb0ELb0ELi2ELi4ELi4ELi4ELb0EEENS1_21CollectiveEpilogueBwdISA_SB_SD_Li256ELb0ELb0ELi2EEENS1_25SingleTileBwdLPTSchedulerILb0ELi128ELb0EEEEEEEEEvNT_6ParamsE$_ZZN4cute5sliceINS_5tupleIJNS_10UnderscoreES2_S2_iEEENS1_IJNS1_IJNS_1CILi1EEENS4_ILi0EEEEEENS4_ILi4096EEENS1_IJiiEEENS1_IJS6_NS4_ILi8192EEEEEEEEEEEDaRKT_RKT0_ENKUlRKT_RKT0_E_clIS2_S9_EEDaSL_SO_)
$_ZN7cutlass13device_kernelIN5flash19enable_sm80_to_sm89INS1_16FlashAttnBwdSm80INS1_25CollectiveMainloopBwdSm80ILi2ELi2EN4cute5tupleIJNS5_1CILi128EEES8_NS7_ILi64EEEEEENS_10bfloat16_tEfNS_4arch4Sm80ELb1ELb0ELb1ELb0ELb0ELb0ELb0ELb0ELi2ELi4ELi4ELi4ELb0EEENS1_21CollectiveEpilogueBwdISA_SB_SD_Li256ELb0ELb0ELi2EEENS1_25SingleTileBwdLPTSchedulerILb0ELi128ELb0EEEEEEEEEvNT_6ParamsE$_ZZN4cute5sliceINS_5tupleIJNS_10UnderscoreES2_S2_iEEENS1_IJNS1_IJNS_1CILi1EEENS4_ILi0EEEEEENS4_ILi4096EEENS1_IJiiEEENS1_IJS6_NS4_ILi8192EEEEEEEEEEEDaRKT_RKT0_ENKUlRKT_RKT0_E_clIS2_S9_EEDaSL_SO_:
[----:B------:R-:W-:Y:S02]  /*d980*/  IADD3 R2, R1, 0x1380, RZ ;  /* 0x0000138001027810 */ /* 0x000fe40007ffe0ff */
[----:B------:R-:W-:Y:S02]  /*d990*/  MOV R6, 0xd9c0 ;  /* 0x0000d9c000067802 */ /* 0x000fe40000000f00 */
[----:B------:R-:W-:Y:S02]  /*d9a0*/  IADD3 R2, R2, c[0x0][0x20], RZ ;  /* 0x0000080002027a10 */ /* 0x000fe40007ffe0ff */
[----:B------:R-:W-:Y:S05]  /*d9b0*/  CALL.REL.NOINC `($_ZN7cutlass13device_kernelIN5flash19enable_sm80_to_sm89INS1_16FlashAttnBwdSm80INS1_25CollectiveMainloopBwdSm80ILi2ELi2EN4cute5tupleIJNS5_1CILi128EEES8_NS7_ILi64EEEEEENS_10bfloat16_tEfNS_4arch4Sm80ELb1ELb0ELb1ELb0ELb0ELb0ELb0ELb0ELi2ELi4ELi4ELi4ELb0EEENS1_21CollectiveEpilogueBwdISA_SB_SD_Li256ELb0ELb0ELi2EEENS1_25SingleTileBwdLPTSchedulerILb0ELi128ELb0EEEEEEEEEvNT_6ParamsE$_ZN4cute3eso3ESOILb0ELb1EJNS_5tupleIJiiEEEEEC2ERKS3_) ;  /* 0xffffa6f000007944 */ /* 0x000fea0003c3ffff */
[----:B-1----:R1:W5:Y:S01]  /*d9c0*/  LDL.64 R2, [R1+0x1380] ;  /* 0x0013800001027983 */ /* 0x0023620000100a00 */
[----:B------:R-:W-:-:S04]  /*d9d0*/  MOV R5, 0x0 ;  /* 0x0000000000057802 */ /* 0x000fc80000000f00 */
[----:B------:R-:W-:Y:S05]  /*d9e0*/  RET.REL.NODEC R4 `(_ZN7cutlass13device_kernelIN5flash19enable_sm80_to_sm89INS1_16FlashAttnBwdSm80INS1_25CollectiveMainloopBwdSm80ILi2ELi2EN4cute5tupleIJNS5_1CILi128EEES8_NS7_ILi64EEEEEENS_10bfloat16_tEfNS_4arch4Sm80ELb1ELb0ELb1ELb0ELb0ELb0ELb0ELb0ELi2ELi4ELi4ELi4ELb0EEENS1_21CollectiveEpilogueBwdISA_SB_SD_Li256ELb0ELb0ELi2EEENS1_25SingleTileBwdLPTSchedulerILb0ELi128ELb0EEEEEEEEEvNT_6ParamsE) ;  /* 0xffff261004007950 */ /* 0x000fea0003c3ffff */
        .type           $_ZN7cutlass13device_kernelIN5flash19enable_sm80_to_sm89INS1_16FlashAttnBwdSm80INS1_25CollectiveMainloopBwdSm80ILi2ELi2EN4cute5tupleIJNS5_1CILi128EEES8_NS7_ILi64EEEEEENS_10bfloat16_tEfNS_4arch4Sm80ELb1ELb0ELb1ELb0ELb0ELb0ELb0ELb0ELi2ELi4ELi4ELi4ELb0EEENS1_21CollectiveEpilogueBwdISA_SB_SD_Li256ELb0ELb0ELi2EEENS1_25SingleTileBwdLPTSchedulerILb0ELi128ELb0EEEEEEEEEvNT_6ParamsE$_ZZN4cute5sliceINS_5tupleIJNS_10UnderscoreES2_S2_iEEENS1_IJNS1_IJNS_1CILi1EEENS4_ILi0EEEEEEiNS4_ILi1024EEENS4_ILi8192EEEEEEEEDaRKT_RKT0_ENKUlRKT_RKT0_E_clIS2_iEEDaSJ_SM_,@function
        .size           $_ZN7cutlass13device_kernelIN5flash19enable_sm80_to_sm89INS1_16FlashAttnBwdSm80INS1_25CollectiveMainloopBwdSm80ILi2ELi2EN4cute5tupleIJNS5_1CILi128EEES8_NS7_ILi64EEEEEENS_10bfloat16_tEfNS_4arch4Sm80ELb1ELb0ELb1ELb0ELb0ELb0ELb0ELb0ELi2ELi4ELi4ELi4ELb0EEENS1_21CollectiveEpilogueBwdISA_SB_SD_Li256ELb0ELb0ELi2EEENS1_25SingleTileBwdLPTSchedulerILb0ELi128ELb0EEEEEEEEEvNT_6ParamsE$_ZZN4cute5sliceINS_5tupleIJNS_10UnderscoreES2_S2_iEEENS1_IJNS1_IJNS_1CILi1EEENS4_ILi0EEEEEEiNS4_ILi1024EEENS4_ILi8192EEEEEEEEDaRKT_RKT0_ENKUlRKT_RKT0_E_clIS2_iEEDaSJ_SM_,($_ZN7cutlass13device_kernelIN5flash19enable_sm80_to_sm89INS1_16FlashAttnBwdSm80INS1_25CollectiveMainloopBwdSm80ILi2ELi2EN4cute5tupleIJNS5_1CILi128EEES8_NS7_ILi64EEEEEENS_10bfloat16_tEfNS_4arch4Sm80ELb1ELb0ELb1ELb0ELb0ELb0ELb0ELb0ELi2ELi4ELi4ELi4ELb0EEENS1_21CollectiveEpilogueBwdISA_SB_SD_Li256ELb0ELb0ELi2EEENS1_25SingleTileBwdLPTSchedulerILb0ELi128ELb0EEEEEEEEEvNT_6ParamsE$_ZZN4cute5sliceINS_5tupleIJNS_10UnderscoreES2_S2_iEEENS1_IJNS1_IJNS_1CILi1EEENS4_ILi0EEEEEElS6_lEEEEEDaRKT_RKT0_ENKUlRKT_RKT0_E_clIS2_lEEDaSH_SK_ - $_ZN7cutlass13device_kernelIN5flash19enable_sm80_to_sm89INS1_16FlashAttnBwdSm80INS1_25CollectiveMainloopBwdSm80ILi2ELi2EN4cute5tupleIJNS5_1CILi128EEES8_NS7_ILi64EEEEEENS_10bfloat16_tEfNS_4arch4Sm80ELb1ELb0ELb1ELb0ELb0ELb0ELb0ELb0ELi2ELi4ELi4ELi4ELb0EEENS1_21CollectiveEpilogueBwdISA_SB_SD_Li256ELb0ELb0ELi2EEENS1_25SingleTileBwdLPTSchedulerILb0ELi128ELb0EEEEEEEEEvNT_6ParamsE$_ZZN4cute5sliceINS_5tupleIJNS_10UnderscoreES2_S2_iEEENS1_IJNS1_IJNS_1CILi1EEENS4_ILi0EEEEEEiNS4_ILi1024EEENS4_ILi8192EEEEEEEEDaRKT_RKT0_ENKUlRKT_RKT0_E_clIS2_iEEDaSJ_SM_)
$_ZN7cutlass13device_kernelIN5flash19enable_sm80_to_sm89INS1_16FlashAttnBwdSm80INS1_25CollectiveMainloopBwdSm80ILi2ELi2EN4cute5tupleIJNS5_1CILi128EEES8_NS7_ILi64EEEEEENS_10bfloat16_tEfNS_4arch4Sm80ELb1ELb0ELb1ELb0ELb0ELb0ELb0ELb0ELi2ELi4ELi4ELi4ELb0EEENS1_21CollectiveEpilogueBwdISA_SB_SD_Li256ELb0ELb0ELi2EEENS1_25SingleTileBwdLPTSchedulerILb0ELi128ELb0EEEEEEEEEvNT_6ParamsE$_ZZN4cute5sliceINS_5tupleIJNS_10UnderscoreES2_S2_iEEENS1_IJNS1_IJNS_1CILi1EEENS4_ILi0EEEEEEiNS4_ILi1024EEENS4_ILi8192EEEEEEEEDaRKT_RKT0_ENKUlRKT_RKT0_E_clIS2_iEEDaSJ_SM_:
[----:B------:R-:W-:Y:S02]  /*d9f0*/  IADD3 R2, R1, 0x1380, RZ ;  /* 0x0000138001027810 */ /* 0x000fe40007ffe0ff */
[----:B------:R-:W-:Y:S02]  /*da00*/  MOV R8, 0xda30 ;  /* 0x0000da3000087802 */ /* 0x000fe40000000f00 */
[----:B------:R-:W-:Y:S02]  /*da10*/  IADD3 R2, R2, c[0x0][0x20], RZ ;  /* 0x0000080002027a10 */ /* 0x000fe40007ffe0ff */
[----:B------:R-:W-:Y:S05]  /*da20*/  CALL.REL.NOINC `($_ZN7cutlass13device_kernelIN5flash19enable_sm80_to_sm89INS1_16FlashAttnBwdSm80INS1_25CollectiveMainloopBwdSm80ILi2ELi2EN4cute5tupleIJNS5_1CILi128EEES8_NS7_ILi64EEEEEENS_10bfloat16_tEfNS_4arch4Sm80ELb1ELb0ELb1ELb0ELb0ELb0ELb0ELb0ELi2ELi4ELi4ELi4ELb0EEENS1_21CollectiveEpilogueBwdISA_SB_SD_Li256ELb0ELb0ELi2EEENS1_25SingleTileBwdLPTSchedulerILb0ELi128ELb0EEEEEEEEEvNT_6ParamsE$_ZN4cute3eso3ESOILb0ELb1EJiEEC2ERKi) ;  /* 0xffffa7e000007944 */ /* 0x000fea0003c3ffff */
[----:B-1----:R1:W5:Y:S01]  /*da30*/  LDL R3, [R1+0x1380] ;  /* 0x0013800001037983 */ /* 0x0023620000100800 */
[----:B------:R-:W-:Y:S02]  /*da40*/  MOV R8, R4 ;  /* 0x0000000400087202 */ /* 0x000fe40000000f00 */
[----:B------:R-:W-:-:S04]  /*da50*/  MOV R9, 0x0 ;  /* 0x0000000000097802 */ /* 0x000fc80000000f00 */
[----:B------:R-:W-:Y:S05]  /*da60*/  RET.REL.NODEC R8 `(_ZN7cutlass13device_kernelIN5flash19enable_sm80_to_sm89INS1_16FlashAttnBwdSm80INS1_25CollectiveMainloopBwdSm80ILi2ELi2EN4cute5tupleIJNS5_1CILi128EEES8_NS7_ILi64EEEEEENS_10bfloat16_tEfNS_4arch4Sm80ELb1ELb0ELb1ELb0ELb0ELb0ELb0ELb0ELi2ELi4ELi4ELi4ELb0EEENS1_21CollectiveEpilogueBwdISA_SB_SD_Li256ELb0ELb0ELi2EEENS1_25SingleTileBwdLPTSchedulerILb0ELi128ELb0EEEEEEEEEvNT_6ParamsE) ;  /* 0xffff259008007950 */ /* 0x000fea0003c3ffff */
        .type           $_ZN7cutlass13device_kernelIN5flash19enable_sm80_to_sm89INS1_16FlashAttnBwdSm80INS1_25CollectiveMainloopBwdSm80ILi2ELi2EN4cute5tupleIJNS5_1CILi128EEES8_NS7_ILi64EEEEEENS_10bfloat16_tEfNS_4arch4Sm80ELb1ELb0ELb1ELb0ELb0ELb0ELb0ELb0ELi2ELi4ELi4ELi4ELb0EEENS1_21CollectiveEpilogueBwdISA_SB_SD_Li256ELb0ELb0ELi2EEENS1_25SingleTileBwdLPTSchedulerILb0ELi128ELb0EEEEEEEEEvNT_6ParamsE$_ZZN4cute5sliceINS_5tupleIJNS_10UnderscoreES2_S2_iEEENS1_IJNS1_IJNS_1CILi1EEENS4_ILi0EEEEEElS6_lEEEEEDaRKT_RKT0_ENKUlRKT_RKT0_E_clIS2_lEEDaSH_SK_,@function
        .size           $_ZN7cutlass13device_kernelIN5flash19enable_sm80_to_sm89INS1_16FlashAttnBwdSm80INS1_25CollectiveMainloopBwdSm80ILi2ELi2EN4cute5tupleIJNS5_1CILi128EEES8_NS7_ILi64EEEEEENS_10bfloat16_tEfNS_4arch4Sm80ELb1ELb0ELb1ELb0ELb0ELb0ELb0ELb0ELi2ELi4ELi4ELi4ELb0EEENS1_21CollectiveEpilogueBwdISA_SB_SD_Li256ELb0ELb0ELi2EEENS1_25SingleTileBwdLPTSchedulerILb0ELi128ELb0EEEEEEEEEvNT_6ParamsE$_ZZN4cute5sliceINS_5tupleIJNS_10UnderscoreES2_S2_iEEENS1_IJNS1_IJNS_1CILi1EEENS4_ILi0EEEEEElS6_lEEEEEDaRKT_RKT0_ENKUlRKT_RKT0_E_clIS2_lEEDaSH_SK_,($_ZN7cutlass13device_kernelIN5flash19enable_sm80_to_sm89INS1_16FlashAttnBwdSm80INS1_25CollectiveMainloopBwdSm80ILi2ELi2EN4cute5tupleIJNS5_1CILi128EEES8_NS7_ILi64EEEEEENS_10bfloat16_tEfNS_4arch4Sm80ELb1ELb0ELb1ELb0ELb0ELb0ELb0ELb0ELi2ELi4ELi4ELi4ELb0EEENS1_21CollectiveEpilogueBwdISA_SB_SD_Li256ELb0ELb0ELi2EEENS1_25SingleTileBwdLPTSchedulerILb0ELi128ELb0EEEEEEEEEvNT_6ParamsE$_ZZN4cute5sliceINS_5tupleIJNS_10UnderscoreES2_iEEENS1_IJNS1_IJNS_1CILi1EEENS4_ILi0EEEEEEiNS4_ILi1024EEEEEEEEDaRKT_RKT0_ENKUlRKT_RKT0_E_clIS2_iEEDaSI_SL_ - $_ZN7cutlass13device_kernelIN5flash19enable_sm80_to_sm89INS1_16FlashAttnBwdSm80INS1_25CollectiveMainloopBwdSm80ILi2ELi2EN4cute5tupleIJNS5_1CILi128EEES8_NS7_ILi64EEEEEENS_10bfloat16_tEfNS_4arch4Sm80ELb1ELb0ELb1ELb0ELb0ELb0ELb0ELb0ELi2ELi4ELi4ELi4ELb0EEENS1_21CollectiveEpilogueBwdISA_SB_SD_Li256ELb0ELb0ELi2EEENS1_25SingleTileBwdLPTSchedulerILb0ELi128ELb0EEEEEEEEEvNT_6ParamsE$_ZZN4cute5sliceINS_5tupleIJNS_10UnderscoreES2_S2_iEEENS1_IJNS1_IJNS_1CILi1EEENS4_ILi0EEEEEElS6_lEEEEEDaRKT_RKT0_ENKUlRKT_RKT0_E_clIS2_lEEDaSH_SK_)
$_ZN7cutlass13device_kernelIN5flash19enable_sm80_to_sm89INS1_16FlashAttnBwdSm80INS1_25CollectiveMainloopBwdSm80ILi2ELi2EN4cute5tupleIJNS5_1CILi128EEES8_NS7_ILi64EEEEEENS_10bfloat16_tEfNS_4arch4Sm80ELb1ELb0ELb1ELb0ELb0ELb0ELb0ELb0ELi2ELi4ELi4ELi4ELb0EEENS1_21CollectiveEpilogueBwdISA_SB_SD_Li256ELb0ELb0ELi2EEENS1_25SingleTileBwdLPTSchedulerILb0ELi128ELb0EEEEEEEEEvNT_6ParamsE$_ZZN4cute5sliceINS_5tupleIJNS_10UnderscoreES2_S2_iEEENS1_IJNS1_IJNS_1CILi1EEENS4_ILi0EEEEEElS6_lEEEEEDaRKT_RKT0_ENKUlRKT_RKT0_E_clIS2_lEEDaSH_SK_:
[----:B------:R-:W-:Y:S02]  /*da70*/  IADD3 R5, R1, 0x16a8, RZ ;  /* 0x000016a801057810 */ /* 0x000fe40007ffe0ff */
[----:B------:R-:W-:Y:S02]  /*da80*/  MOV R6, 0xdab0 ;  /* 0x0000dab000067802 */ /* 0x000fe40000000f00 */
[----:B------:R-:W-:Y:S02]  /*da90*/  IADD3 R5, R5, c[0x0][0x20], RZ ;  /* 0x0000080005057a10 */ /* 0x000fe40007ffe0ff */
[----:B------:R-:W-:Y:S05]  /*daa0*/  CALL.REL.NOINC `($_ZN7cutlass13device_kernelIN5flash19enable_sm80_to_sm89INS1_16FlashAttnBwdSm80INS1_25CollectiveMainloopBwdSm80ILi2ELi2EN4cute5tupleIJNS5_1CILi128EEES8_NS7_ILi64EEEEEENS_10bfloat16_tEfNS_4arch4Sm80ELb1ELb0ELb1ELb0ELb0ELb0ELb0ELb0ELi2ELi4ELi4ELi4ELb0EEENS1_21CollectiveEpilogueBwdISA_SB_SD_Li256ELb0ELb0ELi2EEENS1_25SingleTileBwdLPTSchedulerILb0ELi128ELb0EEEEEEEEEvNT_6ParamsE$_ZN4cute3eso3ESOILb0ELb1EJlEEC2ERKl) ;  /* 0xffffa96000007944 */ /* 0x000fea0003c3ffff */
[----:B-1----:R1:W5:Y:S01]  /*dab0*/  LDL.64 R2, [R1+0x16a8] ;  /* 0x0016a80001027983 */ /* 0x0023620000100a00 */
[----:B------:R-:W-:-:S04]  /*dac0*/  MOV R5, 0x0 ;  /* 0x0000000000057802 */ /* 0x000fc80000000f00 */
[----:B------:R-:W-:Y:S05]  /*dad0*/  RET.REL.NODEC R4 `(_ZN7cutlass13device_kernelIN5flash19enable_sm80_to_sm89INS1_16FlashAttnBwdSm80INS1_25CollectiveMainloopBwdSm80ILi2ELi2EN4cute5tupleIJNS5_1CILi128EEES8_NS7_ILi64EEEEEENS_10bfloat16_tEfNS_4arch4Sm80ELb1ELb0ELb1ELb0ELb0ELb0ELb0ELb0ELi2ELi4ELi4ELi4ELb0EEENS1_21CollectiveEpilogueBwdISA_SB_SD_Li256ELb0ELb0ELi2EEENS1_25SingleTileBwdLPTSchedulerILb0ELi128ELb0EEEEEEEEEvNT_6ParamsE) ;  /* 0xffff252004007950 */ /* 0x000fea0003c3ffff */
        .type           $_ZN7cutlass13device_kernelIN5flash19enable_sm80_to_sm89INS1_16FlashAttnBwdSm80INS1_25CollectiveMainloopBwdSm80ILi2ELi2EN4cute5tupleIJNS5_1CILi128EEES8_NS7_ILi64EEEEEENS_10bfloat16_tEfNS_4arch4Sm80ELb1ELb0ELb1ELb0ELb0ELb0ELb0ELb0ELi2ELi4ELi4ELi4ELb0EEENS1_21CollectiveEpilogueBwdISA_SB_SD_Li256ELb0ELb0ELi2EEENS1_25SingleTileBwdLPTSchedulerILb0ELi128ELb0EEEEEEEEEvNT_6ParamsE$_ZZN4cute5sliceINS_5tupleIJNS_10UnderscoreES2_iEEENS1_IJNS1_IJNS_1CILi1EEENS4_ILi0EEEEEEiNS4_ILi1024EEEEEEEEDaRKT_RKT0_ENKUlRKT_RKT0_E_clIS2_iEEDaSI_SL_,@function
        .size           $_ZN7cutlass13device_kernelIN5flash19enable_sm80_to_sm89INS1_16FlashAttnBwdSm80INS1_25CollectiveMainloopBwdSm80ILi2ELi2EN4cute5tupleIJNS5_1CILi128EEES8_NS7_ILi64EEEEEENS_10bfloat16_tEfNS_4arch4Sm80ELb1ELb0ELb1ELb0ELb0ELb0ELb0ELb0ELi2ELi4ELi4ELi4ELb0EEENS1_21CollectiveEpilogueBwdISA_SB_SD_Li256ELb0ELb0ELi2EEENS1_25SingleTileBwdLPTSchedulerILb0ELi128ELb0EEEEEEEEEvNT_6ParamsE$_ZZN4cute5sliceINS_5tupleIJNS_10UnderscoreES2_iEEENS1_IJNS1_IJNS_1CILi1EEENS4_ILi0EEEEEEiNS4_ILi1024EEEEEEEEDaRKT_RKT0_ENKUlRKT_RKT0_E_clIS2_iEEDaSI_SL_,($_ZN7cutlass13device_kernelIN5flash19enable_sm80_to_sm89INS1_16FlashAttnBwdSm80INS1_25CollectiveMainloopBwdSm80ILi2ELi2EN4cute5tupleIJNS5_1CILi128EEES8_NS7_ILi64EEEEEENS_10bfloat16_tEfNS_4arch4Sm80ELb1ELb0ELb1ELb0ELb0ELb0ELb0ELb0ELi2ELi4ELi4ELi4ELb0EEENS1_21CollectiveEpilogueBwdISA_SB_SD_Li256ELb0ELb0ELi2EEENS1_25SingleTileBwdLPTSchedulerILb0ELi128ELb0EEEEEEEEEvNT_6ParamsE$_ZZN4cute6detail10lift_sliceINS_5tupleIJNS_1CILi0EEENS_10UnderscoreEEEENS2_IJNS2_IJS4_S4_EEEiEEEEEDaRKT_RKT0_ENKUlRKT_RKT0_E_clIS5_iEEDaSH_SK_ - $_ZN7cutlass13device_kernelIN5flash19enable_sm80_to_sm89INS1_16FlashAttnBwdSm80INS1_25CollectiveMainloopBwdSm80ILi2ELi2EN4cute5tupleIJNS5_1CILi128EEES8_NS7_ILi64EEEEEENS_10bfloat16_tEfNS_4arch4Sm80ELb1ELb0ELb1ELb0ELb0ELb0ELb0ELb0ELi2ELi4ELi4ELi4ELb0EEENS1_21CollectiveEpilogueBwdISA_SB_SD_Li256ELb0ELb0ELi2EEENS1_25SingleTileBwdLPTSchedulerILb0ELi128ELb0EEEEEEEEEvNT_6ParamsE$_ZZN4cute5sliceINS_5tupleIJNS_10UnderscoreES2_iEEENS1_IJNS1_IJNS_1CILi1EEENS4_ILi0EEEEEEiNS4_ILi1024EEEEEEEEDaRKT_RKT0_ENKUlRKT_RKT0_E_clIS2_iEEDaSI_SL_)
$_ZN7cutlass13device_kernelIN5flash19enable_sm80_to_sm89INS1_16FlashAttnBwdSm80INS1_25CollectiveMainloopBwdSm80ILi2ELi2EN4cute5tupleIJNS5_1CILi128EEES8_NS7_ILi64EEEEEENS_10bfloat16_tEfNS_4arch4Sm80ELb1ELb0ELb1ELb0ELb0ELb0ELb0ELb0ELi2ELi4ELi4ELi4ELb0EEENS1_21CollectiveEpilogueBwdISA_SB_SD_Li256ELb0ELb0ELi2EEENS1_25SingleTileBwdLPTSchedulerILb0ELi128ELb0EEEEEEEEEvNT_6ParamsE$_ZZN4cute5sliceINS_5tupleIJNS_10UnderscoreES2_iEEENS1_IJNS1_IJNS_1CILi1EEENS4_ILi0EEEEEEiNS4_ILi1024EEEEEEEEDaRKT_RKT0_ENKUlRKT_RKT0_E_clIS2_iEEDaSI_SL_:
        /* <DEDUP_REMOVED lines=8> */
        .type           $_ZN7cutlass13device_kernelIN5flash19enable_sm80_to_sm89INS1_16FlashAttnBwdSm80INS1_25CollectiveMainloopBwdSm80ILi2ELi2EN4cute5tupleIJNS5_1CILi128EEES8_NS7_ILi64EEEEEENS_10bfloat16_tEfNS_4arch4Sm80ELb1ELb0ELb1ELb0ELb0ELb0ELb0ELb0ELi2ELi4ELi4ELi4ELb0EEENS1_21CollectiveEpilogueBwdISA_SB_SD_Li256ELb0ELb0ELi2EEENS1_25SingleTileBwdLPTSchedulerILb0ELi128ELb0EEEEEEEEEvNT_6ParamsE$_ZZN4cute6detail10lift_sliceINS_5tupleIJNS_1CILi0EEENS_10UnderscoreEEEENS2_IJNS2_IJS4_S4_EEEiEEEEEDaRKT_RKT0_ENKUlRKT_RKT0_E_clIS5_iEEDaSH_SK_,@function
        .size           $_ZN7cutlass13device_kernelIN5flash19enable_sm80_to_sm89INS1_16FlashAttnBwdSm80INS1_25CollectiveMainloopBwdSm80ILi2ELi2EN4cute5tupleIJNS5_1CILi128EEES8_NS7_ILi64EEEEEENS_10bfloat16_tEfNS_4arch4Sm80ELb1ELb0ELb1ELb0ELb0ELb0ELb0ELb0ELi2ELi4ELi4ELi4ELb0EEENS1_21CollectiveEpilogueBwdISA_SB_SD_Li256ELb0ELb0ELi2EEENS1_25SingleTileBwdLPTSchedulerILb0ELi128ELb0EEEEEEEEEvNT_6ParamsE$_ZZN4cute6detail10lift_sliceINS_5tupleIJNS_1CILi0EEENS_10UnderscoreEEEENS2_IJNS2_IJS4_S4_EEEiEEEEEDaRKT_RKT0_ENKUlRKT_RKT0_E_clIS5_iEEDaSH_SK_,($_ZN7cutlass13device_kernelIN5flash19enable_sm80_to_sm89INS1_16FlashAttnBwdSm80INS1_25CollectiveMainloopBwdSm80ILi2ELi2EN4cute5tupleIJNS5_1CILi128EEES8_NS7_ILi64EEEEEENS_10bfloat16_tEfNS_4arch4Sm80ELb1ELb0ELb1ELb0ELb0ELb0ELb0ELb0ELi2ELi4ELi4ELi4ELb0EEENS1_21CollectiveEpilogueBwdISA_SB_SD_Li256ELb0ELb0ELi2EEENS1_25SingleTileBwdLPTSchedulerILb0ELi128ELb0EEEEEEEEEvNT_6ParamsE$_ZZN4cute6detail16composition_implINS_1CILi2EEEiNS_5tupleIJNS2_ILi1EEES3_EEENS4_IJNS2_ILi0EEES5_EEEEEDaRKT_RKT0_RKT1_RKT2_ENKUlRKT_RKT0_E_clIS3_S5_EEDaSN_SQ_ - $_ZN7cutlass13device_kernelIN5flash19enable_sm80_to_sm89INS1_16FlashAttnBwdSm80INS1_25CollectiveMainloopBwdSm80ILi2ELi2EN4cute5tupleIJNS5_1CILi128EEES8_NS7_ILi64EEEEEENS_10bfloat16_tEfNS_4arch4Sm80ELb1ELb0ELb1ELb0ELb0ELb0ELb0ELb0ELi2ELi4ELi4ELi4ELb0EEENS1_21CollectiveEpilogueBwdISA_SB_SD_Li256ELb0ELb0ELi2EEENS1_25SingleTileBwdLPTSchedulerILb0ELi128ELb0EEEEEEEEEvNT_6ParamsE$_ZZN4cute6detail10lift_sliceINS_5tupleIJNS_1CILi0EEENS_10UnderscoreEEEENS2_IJNS2_IJS4_S4_EEEiEEEEEDaRKT_RKT0_ENKUlRKT_RKT0_E_clIS5_iEEDaSH_SK_)
$_ZN7cutlass13device_kernelIN5flash19enable_sm80_to_sm89INS1_16FlashAttnBwdSm80INS1_25CollectiveMainloopBwdSm80ILi2ELi2EN4cute5tupleIJNS5_1CILi128EEES8_NS7_ILi64EEEEEENS_10bfloat16_tEfNS_4arch4Sm80ELb1ELb0ELb1ELb0ELb0ELb0ELb0ELb0ELi2ELi4ELi4ELi4ELb0EEENS1_21CollectiveEpilogueBwdISA_SB_SD_Li256ELb0ELb0ELi2EEENS1_25SingleTileBwdLPTSchedulerILb0ELi128ELb0EEEEEEEEEvNT_6ParamsE$_ZZN4cute6detail10lift_sliceINS_5tupleIJNS_1CILi0EEENS_10UnderscoreEEEENS2_IJNS2_IJS4_S4_EEEiEEEEEDaRKT_RKT0_ENKUlRKT_RKT0_E_clIS5_iEEDaSH_SK_:
[----:B------:R-:W-:Y:S02]  /*db60*/  IADD3 R2, R1, 0x1680, RZ ;  /* 0x0000168001027810 */ /* 0x000fe40007ffe0ff */
[----:B------:R-:W-:Y:S02]  /*db70*/  MOV R8, 0xdba0 ;  /* 0x0000dba000087802 */ /* 0x000fe40000000f00 */
[----:B------:R-:W-:Y:S02]  /*db80*/  IADD3 R2, R2, c[0x0][0x20], RZ ;  /* 0x0000080002027a10 */ /* 0x000fe40007ffe0ff */
[----:B------:R-:W-:Y:S05]  /*db90*/  CALL.REL.NOINC `($_ZN7cutlass13device_kernelIN5flash19enable_sm80_to_sm89INS1_16FlashAttnBwdSm80INS1_25CollectiveMainloopBwdSm80ILi2ELi2EN4cute5tupleIJNS5_1CILi128EEES8_NS7_ILi64EEEEEENS_10bfloat16_tEfNS_4arch4Sm80ELb1ELb0ELb1ELb0ELb0ELb0ELb0ELb0ELi2ELi4ELi4ELi4ELb0EEENS1_21CollectiveEpilogueBwdISA_SB_SD_Li256ELb0ELb0ELi2EEENS1_25SingleTileBwdLPTSchedulerILb0ELi128ELb0EEEEEEEEEvNT_6ParamsE$_ZN4cute3eso3ESOILb0ELb1EJiEEC2ERKi) ;  /* 0xffffa67000007944 */ /* 0x000fea0003c3ffff */
[----:B-1----:R1:W5:Y:S01]  /*dba0*/  LDL R3, [R1+0x1680] ;  /* 0x0016800001037983 */ /* 0x0023620000100800 */
[----:B------:R-:W-:-:S04]  /*dbb0*/  MOV R11, 0x0 ;  /* 0x00000000000b7802 */ /* 0x000fc80000000f00 */
[----:B------:R-:W-:Y:S05]  /*dbc0*/  RET.REL.NODEC R10 `(_ZN7cutlass13device_kernelIN5flash19enable_sm80_to_sm89INS1_16FlashAttnBwdSm80INS1_25CollectiveMainloopBwdSm80ILi2ELi2EN4cute5tupleIJNS5_1CILi128EEES8_NS7_ILi64EEEEEENS_10bfloat16_tEfNS_4arch4Sm80ELb1ELb0ELb1ELb0ELb0ELb0ELb0ELb0ELi2ELi4ELi4ELi4ELb0EEENS1_21CollectiveEpilogueBwdISA_SB_SD_Li256ELb0ELb0ELi2EEENS1_25SingleTileBwdLPTSchedulerILb0ELi128ELb0EEEEEEEEEvNT_6ParamsE) ;  /* 0xffff24300a007950 */ /* 0x000fea0003c3ffff */
        .type           $_ZN7cutlass13device_kernelIN5flash19enable_sm80_to_sm89INS1_16FlashAttnBwdSm80INS1_25CollectiveMainloopBwdSm80ILi2ELi2EN4cute5tupleIJNS5_1CILi128EEES8_NS7_ILi64EEEEEENS_10bfloat16_tEfNS_4arch4Sm80ELb1ELb0ELb1ELb0ELb0ELb0ELb0ELb0ELi2ELi4ELi4ELi4ELb0EEENS1_21CollectiveEpilogueBwdISA_SB_SD_Li256ELb0ELb0ELi2EEENS1_25SingleTileBwdLPTSchedulerILb0ELi128ELb0EEEEEEEEEvNT_6ParamsE$_ZZN4cute6detail16composition_implINS_1CILi2EEEiNS_5tupleIJNS2_ILi1EEES3_EEENS4_IJNS2_ILi0EEES5_EEEEEDaRKT_RKT0_RKT1_RKT2_ENKUlRKT_RKT0_E_clIS3_S5_EEDaSN_SQ_,@function
        .size           $_ZN7cutlass13device_kernelIN5flash19enable_sm80_to_sm89INS1_16FlashAttnBwdSm80INS1_25CollectiveMainloopBwdSm80ILi2ELi2EN4cute5tupleIJNS5_1CILi128EEES8_NS7_ILi64EEEEEENS_10bfloat16_tEfNS_4arch4Sm80ELb1ELb0ELb1ELb0ELb0ELb0ELb0ELb0ELi2ELi4ELi4ELi4ELb0EEENS1_21CollectiveEpilogueBwdISA_SB_SD_Li256ELb0ELb0ELi2EEENS1_25SingleTileBwdLPTSchedulerILb0ELi128ELb0EEEEEEEEEvNT_6ParamsE$_ZZN4cute6detail16composition_implINS_1CILi2EEEiNS_5tupleIJNS2_ILi1EEES3_EEENS4_IJNS2_ILi0EEES5_EEEEEDaRKT_RKT0_RKT1_RKT2_ENKUlRKT_RKT0_E_clIS3_S5_EEDaSN_SQ_,($_ZN7cutlass13device_kernelIN5flash19enable_sm80_to_sm89INS1_16FlashAttnBwdSm80INS1_25CollectiveMainloopBwdSm80ILi2ELi2EN4cute5tupleIJNS5_1CILi128EEES8_NS7_ILi64EEEEEENS_10bfloat16_tEfNS_4arch4Sm80ELb1ELb0ELb1ELb0ELb0ELb0ELb0ELb0ELi2ELi4ELi4ELi4ELb0EEENS1_21CollectiveEpilogueBwdISA_SB_SD_Li256ELb0ELb0ELi2EEENS1_25SingleTileBwdLPTSchedulerILb0ELi128ELb0EEEEEEEEEvNT_6ParamsE$_ZZN4cute6detail16composition_implINS_5tupleIJNS_1CILi16EEENS3_ILi2EEES5_S5_NS3_ILi4EEES5_EEENS2_IJNS3_ILi1EEEiiiNS3_ILi144EEENS3_ILi512EEEEEENS2_IJNS2_IJS5_S5_EEES6_NS3_ILi8EEEEEENS2_IJNS2_IJNS3_ILi64EEESA_EEES4_NS3_ILi1024EEEEEEEEDaRKT_RKT0_RKT1_RKT2_ENKUlRKT_RKT0_E_clIS6_S4_EEDaSX_S10_ - $_ZN7cutlass13device_kernelIN5flash19enable_sm80_to_sm89INS1_16FlashAttnBwdSm80INS1_25CollectiveMainloopBwdSm80ILi2ELi2EN4cute5tupleIJNS5_1CILi128EEES8_NS7_ILi64EEEEEENS_10bfloat16_tEfNS_4arch4Sm80ELb1ELb0ELb1ELb0ELb0ELb0ELb0ELb0ELi2ELi4ELi4ELi4ELb0EEENS1_21CollectiveEpilogueBwdISA_SB_SD_Li256ELb0ELb0ELi2EEENS1_25SingleTileBwdLPTSchedulerILb0ELi128ELb0EEEEEEEEEvNT_6ParamsE$_ZZN4cute6detail16composition_implINS_1CILi2EEEiNS_5tupleIJNS2_ILi1EEES3_EEENS4_IJNS2_ILi0EEES5_EEEEEDaRKT_RKT0_RKT1_RKT2_ENKUlRKT_RKT0_E_clIS3_S5_EEDaSN_SQ_)
$_ZN7cutlass13device_kernelIN5flash19enable_sm80_to_sm89INS1_16FlashAttnBwdSm80INS1_25CollectiveMainloopBwdSm80ILi2ELi2EN4cute5tupleIJNS5_1CILi128EEES8_NS7_ILi64EEEEEENS_10bfloat16_tEfNS_4arch4Sm80ELb1ELb0ELb1ELb0ELb0ELb0ELb0ELb0ELi2ELi4ELi4ELi4ELb0EEENS1_21CollectiveEpilogueBwdISA_SB_SD_Li256ELb0ELb0ELi2EEENS1_25SingleTileBwdLPTSchedulerILb0ELi128ELb0EEEEEEEEEvNT_6ParamsE$_ZZN4cute6detail16composition_implINS_1CILi2EEEiNS_5tupleIJNS2_ILi1EEES3_EEENS4_IJNS2_ILi0EEES5_EEEEEDaRKT_RKT0_RKT1_RKT2_ENKUlRKT_RKT0_E_clIS3_S5_EEDaSN_SQ_:
[----:B------:R-:W-:Y:S02]  /*dbd0*/  IADD3 R2, R1, 0x1688, RZ ;  /* 0x0000168801027810 */ /* 0x000fe40007ffe0ff */
[----:B------:R-:W-:Y:S02]  /*dbe0*/  MOV R6, 0xdc10 ;  /* 0x0000dc1000067802 */ /* 0x000fe40000000f00 */
[----:B------:R-:W-:Y:S02]  /*dbf0*/  IADD3 R2, R2, c[0x0][0x20], RZ ;  /* 0x0000080002027a10 */ /* 0x000fe40007ffe0ff */
[----:B------:R-:W-:Y:S05]  /*dc00*/  CALL.REL.NOINC `($_ZN7cutlass13device_kernelIN5flash19enable_sm80_to_sm89INS1_16FlashAttnBwdSm80INS1_25CollectiveMainloopBwdSm80ILi2ELi2EN4cute5tupleIJNS5_1CILi128EEES8_NS7_ILi64EEEEEENS_10bfloat16_tEfNS_4arch4Sm80ELb1ELb0ELb1ELb0ELb0ELb0ELb0ELb0ELi2ELi4ELi4ELi4ELb0EEENS1_21CollectiveEpilogueBwdISA_SB_SD_Li256ELb0ELb0ELi2EEENS1_25SingleTileBwdLPTSchedulerILb0ELi128ELb0EEEEEEEEEvNT_6ParamsE$_ZN4cute5tupleIJNS_1CILi2EEEiEEC2ERKS2_RKi) ;  /* 0xffffe22000007944 */ /* 0x000fea0003c3ffff */
[----:B------:R1:W5:Y:S01]  /*dc10*/  LDL R3, [R1+0x1688] ;  /* 0x0016880001037983 */ /* 0x0003620000100800 */
[----:B------:R-:W-:-:S04]  /*dc20*/  MOV R9, 0x0 ;  /* 0x0000000000097802 */ /* 0x000fc80000000f00 */
[----:B------:R-:W-:Y:S05]  /*dc30*/  RET.REL.NODEC R8 `(_ZN7cutlass13device_kernelIN5flash19enable_sm80_to_sm89INS1_16FlashAttnBwdSm80INS1_25CollectiveMainloopBwdSm80ILi2ELi2EN4cute5tupleIJNS5_1CILi128EEES8_NS7_ILi64EEEEEENS_10bfloat16_tEfNS_4arch4Sm80ELb1ELb0ELb1ELb0ELb0ELb0ELb0ELb0ELi2ELi4ELi4ELi4ELb0EEENS1_21CollectiveEpilogueBwdISA_SB_SD_Li256ELb0ELb0ELi2EEENS1_25SingleTileBwdLPTSchedulerILb0ELi128ELb0EEEEEEEEEvNT_6ParamsE) ;  /* 0xffff23c008007950 */ /* 0x000fea0003c3ffff */
        .type           $_ZN7cutlass13device_kernelIN5flash19enable_sm80_to_sm89INS1_16FlashAttnBwdSm80INS1_25CollectiveMainloopBwdSm80ILi2ELi2EN4cute5tupleIJNS5_1CILi128EEES8_NS7_ILi64EEEEEENS_10bfloat16_tEfNS_4arch4Sm80ELb1ELb0ELb1ELb0ELb0ELb0ELb0ELb0ELi2ELi4ELi4ELi4ELb0EEENS1_21CollectiveEpilogueBwdISA_SB_SD_Li256ELb0ELb0ELi2EEENS1_25SingleTileBwdLPTSchedulerILb0ELi128ELb0EEEEEEEEEvNT_6ParamsE$_ZZN4cute6detail16composition_implINS_5tupleIJNS_1CILi16EEENS3_ILi2EEES5_S5_NS3_ILi4EEES5_EEENS2_IJNS3_ILi1EEEiiiNS3_ILi144EEENS3_ILi512EEEEEENS2_IJNS2_IJS5_S5_EEES6_NS3_ILi8EEEEEENS2_IJNS2_IJNS3_ILi64EEESA_EEES4_NS3_ILi1024EEEEEEEEDaRKT_RKT0_RKT1_RKT2_ENKUlRKT_RKT0_E_clIS6_S4_EEDaSX_S10_,@function
        .size           $_ZN7cutlass13device_kernelIN5flash19enable_sm80_to_sm89INS1_16FlashAttnBwdSm80INS1_25CollectiveMainloopBwdSm80ILi2ELi2EN4cute5tupleIJNS5_1CILi128EEES8_NS7_ILi64EEEEEENS_10bfloat16_tEfNS_4arch4Sm80ELb1ELb0ELb1ELb0ELb0ELb0ELb0ELb0ELi2ELi4ELi4ELi4ELb0EEENS1_21CollectiveEpilogueBwdISA_SB_SD_Li256ELb0ELb0ELi2EEENS1_25SingleTileBwdLPTSchedulerILb0ELi128ELb0EEEEEEEEEvNT_6ParamsE$_ZZN4cute6detail16composition_implINS_5tupleIJNS_1CILi16EEENS3_ILi2EEES5_S5_NS3_ILi4EEES5_EEENS2_IJNS3_ILi1EEEiiiNS3_ILi144EEENS3_ILi512EEEEEENS2_IJNS2_IJS5_S5_EEES6_NS3_ILi8EEEEEENS2_IJNS2_IJNS3_ILi64EEESA_EEES4_NS3_ILi1024EEEEEEEEDaRKT_RKT0_RKT1_RKT2_ENKUlRKT_RKT0_E_clIS6_S4_EEDaSX_S10_,($_ZN7cutlass13device_kernelIN5flash19enable_sm80_to_sm89INS1_16FlashAttnBwdSm80INS1_25CollectiveMainloopBwdSm80ILi2ELi2EN4cute5tupleIJNS5_1CILi128EEES8_NS7_ILi64EEEEEENS_10bfloat16_tEfNS_4arch4Sm80ELb1ELb0ELb1ELb0ELb0ELb0ELb0ELb0ELi2ELi4ELi4ELi4ELb0EEENS1_21CollectiveEpilogueBwdISA_SB_SD_Li256ELb0ELb0ELi2EEENS1_25SingleTileBwdLPTSchedulerILb0ELi128ELb0EEEEEEEEEvNT_6ParamsE$_ZZN4cute6detail16composition_implINS_5tupleIJNS_1CILi16EEENS3_ILi2EEES5_S5_NS3_ILi4EEES5_EEENS2_IJNS3_ILi1EEEiiiNS3_ILi144EEENS3_ILi512EEEEEENS2_IJNS2_IJS5_S5_EEES6_NS3_ILi8EEEEEENS2_IJNS2_IJNS3_ILi64EEESA_EEES4_NS3_ILi1024EEEEEEEEDaRKT_RKT0_RKT1_RKT2_ENKUlRKT_RKT0_E_clISC_SG_EEDaSX_S10_ - $_ZN7cutlass13device_kernelIN5flash19enable_sm80_to_sm89INS1_16FlashAttnBwdSm80INS1_25CollectiveMainloopBwdSm80ILi2ELi2EN4cute5tupleIJNS5_1CILi128EEES8_NS7_ILi64EEEEEENS_10bfloat16_tEfNS_4arch4Sm80ELb1ELb0ELb1ELb0ELb0ELb0ELb0ELb0ELi2ELi4ELi4ELi4ELb0EEENS1_21CollectiveEpilogueBwdISA_SB_SD_Li256ELb0ELb0ELi2EEENS1_25SingleTileBwdLPTSchedulerILb0ELi128ELb0EEEEEEEEEvNT_6ParamsE$_ZZN4cute6detail16composition_implINS_5tupleIJNS_1CILi16EEENS3_ILi2EEES5_S5_NS3_ILi4EEES5_EEENS2_IJNS3_ILi1EEEiiiNS3_ILi144EEENS3_ILi512EEEEEENS2_IJNS2_IJS5_S5_EEES6_NS3_ILi8EEEEEENS2_IJNS2_IJNS3_ILi64EEESA_EEES4_NS3_ILi1024EEEEEEEEDaRKT_RKT0_RKT1_RKT2_ENKUlRKT_RKT0_E_clIS6_S4_EEDaSX_S10_)
$_ZN7cutlass13device_kernelIN5flash19enable_sm80_to_sm89INS1_16FlashAttnBwdSm80INS1_25CollectiveMainloopBwdSm80ILi2ELi2EN4cute5tupleIJNS5_1CILi128EEES8_NS7_ILi64EEEEEENS_10bfloat16_tEfNS_4arch4Sm80ELb1ELb0ELb1ELb0ELb0ELb0ELb0ELb0ELi2ELi4ELi4ELi4ELb0EEENS1_21CollectiveEpilogueBwdISA_SB_SD_Li256ELb0ELb0ELi2EEENS1_25SingleTileBwdLPTSchedulerILb0ELi128ELb0EEEEEEEEEvNT_6ParamsE$_ZZN4cute6detail16composition_implINS_5tupleIJNS_1CILi16EEENS3_ILi2EEES5_S5_NS3_ILi4EEES5_EEENS2_IJNS3_ILi1EEEiiiNS3_ILi144EEENS3_ILi512EEEEEENS2_IJNS2_IJS5_S5_EEES6_NS3_ILi8EEEEEENS2_IJNS2_IJNS3_ILi64EEESA_EEES4_NS3_ILi1024EEEEEEEEDaRKT_RKT0_RKT1_RKT2_ENKUlRKT_RKT0_E_clIS6_S4_EEDaSX_S10_:
        /* <DEDUP_REMOVED lines=14> */
[----:B-1---5:R-:W-:Y:S05]  /*dd20*/  CALL.REL.NOINC `($_ZN7cutlass13device_kernelIN5flash19enable_sm80_to_sm89INS1_16FlashAttnBwdSm80INS1_25CollectiveMainloopBwdSm80ILi2ELi2EN4cute5tupleIJNS5_1CILi128EEES8_NS7_ILi64EEEEEENS_10bfloat16_tEfNS_4arch4Sm80ELb1ELb0ELb1ELb0ELb0ELb0ELb0ELb0ELi2ELi4ELi4ELi4ELb0EEENS1_21CollectiveEpilogueBwdISA_SB_SD_Li256ELb0ELb0ELi2EEENS1_25SingleTileBwdLPTSchedulerILb0ELi128ELb0EEEEEEEEEvNT_6ParamsE$_ZZN4cute6detail16composition_implINS_5tupleIJNS_1CILi16EEENS3_ILi2EEES5_S5_NS3_ILi4EEES5_EEENS2_IJNS3_ILi1EEEiiiNS3_ILi144EEENS3_ILi512EEEEEES6_S4_EEDaRKT_RKT0_RKT1_RKT2_ENKUlRKT_T0_E_clINS2_IJNS2_IJEEESU_S6_S8_EEENS_17integral_constantIiLi1EEEEEDaSQ_SR_) ;  /* 0x0000055000007944 */ /* 0x022fea0003c00000 */
[----:B-----5:R2:W-:Y:S04]  /*dd30*/  STL [R1+0x16a8], R2 ;  /* 0x0016a80201007387 */ /* 0x0205e80000100800 */
[----:B------:R2:W-:Y:S04]  /*dd40*/  STL.64 [R1+0x16a0], R74 ;  /* 0x0016a04a01007387 */ /* 0x0005e80000100a00 */
[----:B------:R-:W5:Y:S01]  /*dd50*/  LDL R6, [R6+0x4] ;  /* 0x0000040006067983 */ /* 0x000f620000100800 */
[----:B------:R-:W-:Y:S02]  /*dd60*/  IADD3 R3, R70, 0x28, RZ ;  /* 0x0000002846037810 */ /* 0x000fe40007ffe0ff */
[----:B------:R-:W-:-:S02]  /*dd70*/  MOV R72, 0xdd90 ;  /* 0x0000dd9000487802 */ /* 0x000fc40000000f00 */
[----:B-12--5:R-:W-:Y:S05]  /*dd80*/  CALL.REL.NOINC `($_ZN7cutlass13device_kernelIN5flash19enable_sm80_to_sm89INS1_16FlashAttnBwdSm80INS1_25CollectiveMainloopBwdSm80ILi2ELi2EN4cute5tupleIJNS5_1CILi128EEES8_NS7_ILi64EEEEEENS_10bfloat16_tEfNS_4arch4Sm80ELb1ELb0ELb1ELb0ELb0ELb0ELb0ELb0ELi2ELi4ELi4ELi4ELb0EEENS1_21CollectiveEpilogueBwdISA_SB_SD_Li256ELb0ELb0ELi2EEENS1_25SingleTileBwdLPTSchedulerILb0ELi128ELb0EEEEEEEEEvNT_6ParamsE$_ZZN4cute6detail16composition_implINS_5tupleIJNS_1CILi16EEENS3_ILi2EEES5_S5_NS3_ILi4EEES5_EEENS2_IJNS3_ILi1EEEiiiNS3_ILi144EEENS3_ILi512EEEEEES6_S4_EEDaRKT_RKT0_RKT1_RKT2_ENKUlRKT_T0_E_clINS2_IJNS2_IJS5_EEENS2_IJiEEES5_S8_EEENS_17integral_constantIiLi2EEEEEDaSQ_SR_) ;  /* 0x000005c000007944 */ /* 0x026fea0003c00000 */
[----:B------:R-:W2:Y:S01]  /*dd90*/  LDL.64 R72, [R1+0x16a0] ;  /* 0x0016a00001487983 */ /* 0x000ea20000100a00 */
[----:B------:R-:W-:-:S02]  /*dda0*/  IADD3 R5, R70, 0x18, RZ ;  /* 0x0000001846057810 */ /* 0x000fc40007ffe0ff */
[----:B------:R-:W-:Y:S01]  /*ddb0*/  MOV R8, 0xddf0 ;  /* 0x0000ddf000087802 */ /* 0x000fe20000000f00 */
[----:B-----5:R3:W-:Y:S04]  /*ddc0*/  STL.64 [R1+0x1698], R2 ;  /* 0x0016980201007387 */ /* 0x0207e80000100a00 */
[----:B--2---:R3:W-:Y:S02]  /*ddd0*/  STL.64 [R1+0x1690], R72 ;  /* 0x0016904801007387 */ /* 0x0047e40000100a00 */
[----:B-1-3--:R-:W-:Y:S05]  /*dde0*/  CALL.REL.NOINC `($_ZN7cutlass13device_kernelIN5flash19enable_sm80_to_sm89INS1_16FlashAttnBwdSm80INS1_25CollectiveMainloopBwdSm80ILi2ELi2EN4cute5tupleIJNS5_1CILi128EEES8_NS7_ILi64EEEEEENS_10bfloat16_tEfNS_4arch4Sm80ELb1ELb0ELb1ELb0ELb0ELb0ELb0ELb0ELi2ELi4ELi4ELi4ELb0EEENS1_21CollectiveEpilogueBwdISA_SB_SD_Li256ELb0ELb0ELi2EEENS1_25SingleTileBwdLPTSchedulerILb0ELi128ELb0EEEEEEEEEvNT_6ParamsE$_ZZN4cute6detail16composition_implINS_5tupleIJNS_1CILi16EEENS3_ILi2EEES5_S5_NS3_ILi4EEES5_EEENS2_IJNS3_ILi1EEEiiiNS3_ILi144EEENS3_ILi512EEEEEES6_S4_EEDaRKT_RKT0_RKT1_RKT2_ENKUlRKT_T0_E_clINS2_IJNS2_IJS5_S5_EEENS2_IJiiEEES8_S8_EEENS_17integral_constantIiLi3EEEEEDaSQ_SR_) ;  /* 0x0000065000007944 */ /* 0x00afea0003c00000 */
[----:B------:R-:W2:Y:S01]  /*ddf0*/  LDL.64 R72, [R1+0x1690] ;  /* 0x0016900001487983 */ /* 0x000ea20000100a00 */
[----:B------:R-:W-:Y:S02]  /*de00*/  IADD3 R5, R70, 0x8, RZ ;  /* 0x0000000846057810 */ /* 0x000fe40007ffe0ff */
[----:B------:R-:W-:Y:S01]  /*de10*/  MOV R8, 0xde50 ;  /* 0x0000de5000087802 */ /* 0x000fe20000000f00 */
[----:B-----5:R3:W-:Y:S04]  /*de20*/  STL.64 [R1+0x1688], R2 ;  /* 0x0016880201007387 */ /* 0x0207e80000100a00 */
[----:B--2---:R3:W-:Y:S02]  /*de30*/  STL.64 [R1+0x1680], R72 ;  /* 0x0016804801007387 */ /* 0x0047e40000100a00 */
[----:B-1-3--:R-:W-:Y:S05]  /*de40*/  CALL.REL.NOINC `($_ZN7cutlass13device_kernelIN5flash19enable_sm80_to_sm89INS1_16FlashAttnBwdSm80INS1_25CollectiveMainloopBwdSm80ILi2ELi2EN4cute5tupleIJNS5_1CILi128EEES8_NS7_ILi64EEEEEENS_10bfloat16_tEfNS_4arch4Sm80ELb1ELb0ELb1ELb0ELb0ELb0ELb0ELb0ELi2ELi4ELi4ELi4ELb0EEENS1_21CollectiveEpilogueBwdISA_SB_SD_Li256ELb0ELb0ELi2EEENS1_25SingleTileBwdLPTSchedulerILb0ELi128ELb0EEEEEEEEEvNT_6ParamsE$_ZZN4cute6detail16composition_implINS_5tupleIJNS_1CILi16EEENS3_ILi2EEES5_S5_NS3_ILi4EEES5_EEENS2_IJNS3_ILi1EEEiiiNS3_ILi144EEENS3_ILi512EEEEEES6_S4_EEDaRKT_RKT0_RKT1_RKT2_ENKUlRKT_T0_E_clINS2_IJNS2_IJS5_S5_EEENS2_IJiiEEES8_S8_EEENS_17integral_constantIiLi4EEEEEDaSQ_SR_) ;  /* 0x0000069000007944 */ /* 0x00afea0003c00000 */
[----:B-----5:R-:W-:Y:S01]  /*de50*/  IMAD.MOV.U32 R8, RZ, RZ, R3 ;  /* 0x000000ffff087224 */ /* 0x020fe200078e0003 */
[----:B------:R-:W-:-:S02]  /*de60*/  MOV R3, R17 ;  /* 0x0000001100037202 */ /* 0x000fc40000000f00 */
[----:B------:R-:W-:Y:S02]  /*de70*/  MOV R6, 0xde90 ;  /* 0x0000de9000067802 */ /* 0x000fe40000000f00 */
[----:B-1----:R-:W-:Y:S05]  /*de80*/  CALL.REL.NOINC `($_ZN7cutlass13device_kernelIN5flash19enable_sm80_to_sm89INS1_16FlashAttnBwdSm80INS1_25CollectiveMainloopBwdSm80ILi2ELi2EN4cute5tupleIJNS5_1CILi128EEES8_NS7_ILi64EEEEEENS_10bfloat16_tEfNS_4arch4Sm80ELb1ELb0ELb1ELb0ELb0ELb0ELb0ELb0ELi2ELi4ELi4ELi4ELb0EEENS1_21CollectiveEpilogueBwdISA_SB_SD_Li256ELb0ELb0ELi2EEENS1_25SingleTileBwdLPTSchedulerILb0ELi128ELb0EEEEEEEEEvNT_6ParamsE$_ZN4cute5tupleIJNS0_IJNS_1CILi2EEES2_EEENS0_IJiiEEEEEC2ERKS3_RKS4_) ;  /* 0xffffddb000007944 */ /* 0x002fea0003c3ffff */
[----:B------:R1:W5:Y:S01]  /*de90*/  LDL.64 R2, [R1+0x16c0] ;  /* 0x0016c00001027983 */ /* 0x0003620000100a00 */
[----:B------:R-:W-:-:S04]  /*dea0*/  MOV R17, 0x0 ;  /* 0x0000000000117802 */ /* 0x000fc80000000f00 */
[----:B------:R-:W-:Y:S05]  /*deb0*/  RET.REL.NODEC R16 `(_ZN7cutlass13device_kernelIN5flash19enable_sm80_to_sm89INS1_16FlashAttnBwdSm80INS1_25CollectiveMainloopBwdSm80ILi2ELi2EN4cute5tupleIJNS5_1CILi128EEES8_NS7_ILi64EEEEEENS_10bfloat16_tEfNS_4arch4Sm80ELb1ELb0ELb1ELb0ELb0ELb0ELb0ELb0ELi2ELi4ELi4ELi4ELb0EEENS1_21CollectiveEpilogueBwdISA_SB_SD_Li256ELb0ELb0ELi2EEENS1_25SingleTileBwdLPTSchedulerILb0ELi128ELb0EEEEEEEEEvNT_6ParamsE) ;  /* 0xffff214010007950 */ /* 0x000fea0003c3ffff */
        .type           $_ZN7cutlass13device_kernelIN5flash19enable_sm80_to_sm89INS1_16FlashAttnBwdSm80INS1_25CollectiveMainloopBwdSm80ILi2ELi2EN4cute5tupleIJNS5_1CILi128EEES8_NS7_ILi64EEEEEENS_10bfloat16_tEfNS_4arch4Sm80ELb1ELb0ELb1ELb0ELb0ELb0ELb0ELb0ELi2ELi4ELi4ELi4ELb0EEENS1_21CollectiveEpilogueBwdISA_SB_SD_Li256ELb0ELb0ELi2EEENS1_25SingleTileBwdLPTSchedulerILb0ELi128ELb0EEEEEEEEEvNT_6ParamsE$_ZZN4cute6detail16composition_implINS_5tupleIJNS_1CILi16EEENS3_ILi2EEES5_S5_NS3_ILi4EEES5_EEENS2_IJNS3_ILi1EEEiiiNS3_ILi144EEENS3_ILi512EEEEEENS2_IJNS2_IJS5_S5_EEES6_NS3_ILi8EEEEEENS2_IJNS2_IJNS3_ILi64EEESA_EEES4_NS3_ILi1024EEEEEEEEDaRKT_RKT0_RKT1_RKT2_ENKUlRKT_RKT0_E_clISC_SG_EEDaSX_S10_,@function
        .size           $_ZN7cutlass13device_kernelIN5flash19enable_sm80_to_sm89INS1_16FlashAttnBwdSm80INS1_25CollectiveMainloopBwdSm80ILi2ELi2EN4cute5tupleIJNS5_1CILi128EEES8_NS7_ILi64EEEEEENS_10bfloat16_tEfNS_4arch4Sm80ELb1ELb0ELb1ELb0ELb0ELb0ELb0ELb0ELi2ELi4ELi4ELi4ELb0EEENS1_21CollectiveEpilogueBwdISA_SB_SD_Li256ELb0ELb0ELi2EEENS1_25SingleTileBwdLPTSchedulerILb0ELi128ELb0EEEEEEEEEvNT_6ParamsE$_ZZN4cute6detail16composition_implINS_5tupleIJNS_1CILi16EEENS3_ILi2EEES5_S5_NS3_ILi4EEES5_EEENS2_IJNS3_ILi1EEEiiiNS3_ILi144EEENS3_ILi512EEEEEENS2_IJNS2_IJS5_S5_EEES6_NS3_ILi8EEEEEENS2_IJNS2_IJNS3_ILi64EEESA_EEES4_NS3_ILi1024EEEEEEEEDaRKT_RKT0_RKT1_RKT2_ENKUlRKT_RKT0_E_clISC_SG_EEDaSX_S10_,($_ZN7cutlass13device_kernelIN5flash19enable_sm80_to_sm89INS1_16FlashAttnBwdSm80INS1_25CollectiveMainloopBwdSm80ILi2ELi2EN4cute5tupleIJNS5_1CILi128EEES8_NS7_ILi64EEEEEENS_10bfloat16_tEfNS_4arch4Sm80ELb1ELb0ELb1ELb0ELb0ELb0ELb0ELb0ELi2ELi4ELi4ELi4ELb0EEENS1_21CollectiveEpilogueBwdISA_SB_SD_Li256ELb0ELb0ELi2EEENS1_25SingleTileBwdLPTSchedulerILb0ELi128ELb0EEEEEEEEEvNT_6ParamsE$_ZZN4cute6detail16composition_implINS_5tupleIJNS_1CILi16EEENS3_ILi2EEES5_S5_NS3_ILi4EEES5_EEENS2_IJNS3_ILi1EEEiiiNS3_ILi144EEENS3_ILi512EEEEEENS2_IJS5_S5_EEENS2_IJNS3_ILi64EEESA_EEEEEDaRKT_RKT0_RKT1_RKT2_ENKUlRKT_RKT0_E_clIS5_SD_EEDaST_SW_ - $_ZN7cutlass13device_kernelIN5flash19enable_sm80_to_sm89INS1_16FlashAttnBwdSm80INS1_25CollectiveMainloopBwdSm80ILi2ELi2EN4cute5tupleIJNS5_1CILi128EEES8_NS7_ILi64EEEEEENS_10bfloat16_tEfNS_4arch4Sm80ELb1ELb0ELb1ELb0ELb0ELb0ELb0ELb0ELi2ELi4ELi4ELi4ELb0EEENS1_21CollectiveEpilogueBwdISA_SB_SD_Li256ELb0ELb0ELi2EEENS1_25SingleTileBwdLPTSchedulerILb0ELi128ELb0EEEEEEEEEvNT_6ParamsE$_ZZN4cute6detail16composition_implINS_5tupleIJNS_1CILi16EEENS3_ILi2EEES5_S5_NS3_ILi4EEES5_EEENS2_IJNS3_ILi1EEEiiiNS3_ILi144EEENS3_ILi512EEEEEENS2_IJNS2_IJS5_S5_EEES6_NS3_ILi8EEEEEENS2_IJNS2_IJNS3_ILi64EEESA_EEES4_NS3_ILi1024EEEEEEEEDaRKT_RKT0_RKT1_RKT2_ENKUlRKT_RKT0_E_clISC_SG_EEDaSX_S10_)
$_ZN7cutlass13device_kernelIN5flash19enable_sm80_to_sm89INS1_16FlashAttnBwdSm80INS1_25CollectiveMainloopBwdSm80ILi2ELi2EN4cute5tupleIJNS5_1CILi128EEES8_NS7_ILi64EEEEEENS_10bfloat16_tEfNS_4arch4Sm80ELb1ELb0ELb1ELb0ELb0ELb0ELb0ELb0ELi2ELi4ELi4ELi4ELb0EEENS1_21CollectiveEpilogueBwdISA_SB_SD_Li256ELb0ELb0ELi2EEENS1_25SingleTileBwdLPTSchedulerILb0ELi128ELb0EEEEEEEEEvNT_6ParamsE$_ZZN4cute6detail16composition_implINS_5tupleIJNS_1CILi16EEENS3_ILi2EEES5_S5_NS3_ILi4EEES5_EEENS2_IJNS3_ILi1EEEiiiNS3_ILi144EEENS3_ILi512EEEEEENS2_IJNS2_IJS5_S5_EEES6_NS3_ILi8EEEEEENS2_IJNS2_IJNS3_ILi64EEESA_EEES4_NS3_ILi1024EEEEEEEEDaRKT_RKT0_RKT1_RKT2_ENKUlRKT_RKT0_E_clISC_SG_EEDaSX_S10_:
[----:B------:R-:W-:Y:S02]  /*dec0*/  IADD3 R38, R1, 0x1680, RZ ;  /* 0x0000168001267810 */ /* 0x000fe40007ffe0ff */
[----:B------:R-:W-:Y:S02]  /*ded0*/  MOV R72, 0xdf10 ;  /* 0x0000df1000487802 */ /* 0x000fe40000000f00 */
[----:B------:R-:W-:-:S04]  /*dee0*/  IADD3 R38, R38, c[0x0][0x20], RZ ;  /* 0x0000080026267a10 */ /* 0x000fc80007ffe0ff */
[----:B------:R-:W-:Y:S02]  /*def0*/  IADD3 R70, R38, 0x4, RZ ;  /* 0x0000000426467810 */ /* 0x000fe40007ffe0ff */
[----:B------:R-:W-:Y:S05]  /*df00*/  CALL.REL.NOINC `($_ZN7cutlass13device_kernelIN5flash19enable_sm80_to_sm89INS1_16FlashAttnBwdSm80INS1_25CollectiveMainloopBwdSm80ILi2ELi2EN4cute5tupleIJNS5_1CILi128EEES8_NS7_ILi64EEEEEENS_10bfloat16_tEfNS_4arch4Sm80ELb1ELb0ELb1ELb0ELb0ELb0ELb0ELb0ELi2ELi4ELi4ELi4ELb0EEENS1_21CollectiveEpilogueBwdISA_SB_SD_Li256ELb0ELb0ELi2EEENS1_25SingleTileBwdLPTSchedulerILb0ELi128ELb0EEEEEEEEEvNT_6ParamsE$_ZZN4cute6detail16composition_implINS_5tupleIJNS_1CILi16EEENS3_ILi2EEES5_S5_NS3_ILi4EEES5_EEENS2_IJNS3_ILi1EEEiiiNS3_ILi144EEENS3_ILi512EEEEEENS2_IJS5_S5_EEENS2_IJNS3_ILi64EEESA_EEEEEDaRKT_RKT0_RKT1_RKT2_ENKUlRKT_RKT0_E_clIS5_SD_EEDaST_SW_) ;  /* 0x0000009000007944 */ /* 0x000fea0003c00000 */
[----:B------:R-:W-:Y:S02]  /*df10*/  MOV R4, 0xdf30 ;  /* 0x0000df3000047802 */ /* 0x000fe40000000f00 */
[----:B-1---5:R-:W-:Y:S05]  /*df20*/  CALL.REL.NOINC `($_ZN7cutlass13device_kernelIN5flash19enable_sm80_to_sm89INS1_16FlashAttnBwdSm80INS1_25CollectiveMainloopBwdSm80ILi2ELi2EN4cute5tupleIJNS5_1CILi128EEES8_NS7_ILi64EEEEEENS_10bfloat16_tEfNS_4arch4Sm80ELb1ELb0ELb1ELb0ELb0ELb0ELb0ELb0ELi2ELi4ELi4ELi4ELb0EEENS1_21CollectiveEpilogueBwdISA_SB_SD_Li256ELb0ELb0ELi2EEENS1_25SingleTileBwdLPTSchedulerILb0ELi128ELb0EEEEEEEEEvNT_6ParamsE$_ZN4cute3eso3ESOILb0ELb1EJiNS_1CILi512EEEEEC2ERKiRKS3_) ;  /* 0xffffa45000007944 */ /* 0x022fea0003c3ffff */
[----:B-1----:R1:W5:Y:S01]  /*df30*/  LDL R2, [R1+0x1684] ;  /* 0x0016840001027983 */ /* 0x0023620000100800 */
[----:B------:R-:W-:-:S03]  /*df40*/  MOV R6, 0xdf60 ;  /* 0x0000df6000067802 */ /* 0x000fc60000000f00 */
[----:B-1---5:R-:W-:Y:S05]  /*df50*/  CALL.REL.NOINC `($_ZN7cutlass13device_kernelIN5flash19enable_sm80_to_sm89INS1_16FlashAttnBwdSm80INS1_25CollectiveMainloopBwdSm80ILi2ELi2EN4cute5tupleIJNS5_1CILi128EEES8_NS7_ILi64EEEEEENS_10bfloat16_tEfNS_4arch4Sm80ELb1ELb0ELb1ELb0ELb0ELb0ELb0ELb0ELi2ELi4ELi4ELi4ELb0EEENS1_21CollectiveEpilogueBwdISA_SB_SD_Li256ELb0ELb0ELi2EEENS1_25SingleTileBwdLPTSchedulerILb0ELi128ELb0EEEEEEEEEvNT_6ParamsE$_ZN4cute5tupleIJNS0_IJNS_1CILi2EEES2_EEENS0_IJiNS1_ILi512EEEEEEEEC2ERKS3_RKS5_) ;  /* 0xffffdc9000007944 */ /* 0x022fea0003c3ffff */
[----:B------:R1:W5:Y:S01]  /*df60*/  LDL R38, [R1+0x1680] ;  /* 0x0016800001267983 */ /* 0x0003620000100800 */
[----:B------:R-:W-:Y:S02]  /*df70*/  MOV R2, R10 ;  /* 0x0000000a00027202 */ /* 0x000fe40000000f00 */
[----:B------:R-:W-:-:S04]  /*df80*/  MOV R3, 0x0 ;  /* 0x0000000000037802 */ /* 0x000fc80000000f00 */
[----:B------:R-:W-:Y:S05]  /*df90*/  RET.REL.NODEC R2 `(_ZN7cutlass13device_kernelIN5flash19enable_sm80_to_sm89INS1_16FlashAttnBwdSm80INS1_25CollectiveMainloopBwdSm80ILi2ELi2EN4cute5tupleIJNS5_1CILi128EEES8_NS7_ILi64EEEEEENS_10bfloat16_tEfNS_4arch4Sm80ELb1ELb0ELb1ELb0ELb0ELb0ELb0ELb0ELi2ELi4ELi4ELi4ELb0EEENS1_21CollectiveEpilogueBwdISA_SB_SD_Li256ELb0ELb0ELi2EEENS1_25SingleTileBwdLPTSchedulerILb0ELi128ELb0EEEEEEEEEvNT_6ParamsE) ;  /* 0xffff206002007950 */ /* 0x000fea0003c3ffff */
        .type           $_ZN7cutlass13device_kernelIN5flash19enable_sm80_to_sm89INS1_16FlashAttnBwdSm80INS1_25CollectiveMainloopBwdSm80ILi2ELi2EN4cute5tupleIJNS5_1CILi128EEES8_NS7_ILi64EEEEEENS_10bfloat16_tEfNS_4arch4Sm80ELb1ELb0ELb1ELb0ELb0ELb0ELb0ELb0ELi2ELi4ELi4ELi4ELb0EEENS1_21CollectiveEpilogueBwdISA_SB_SD_Li256ELb0ELb0ELi2EEENS1_25SingleTileBwdLPTSchedulerILb0ELi128ELb0EEEEEEEEEvNT_6ParamsE$_ZZN4cute6detail16composition_implINS_5tupleIJNS_1CILi16EEENS3_ILi2EEES5_S5_NS3_ILi4EEES5_EEENS2_IJNS3_ILi1EEEiiiNS3_ILi144EEENS3_ILi512EEEEEENS2_IJS5_S5_EEENS2_IJNS3_ILi64EEESA_EEEEEDaRKT_RKT0_RKT1_RKT2_ENKUlRKT_RKT0_E_clIS5_SD_EEDaST_SW_,@function
        .size           $_ZN7cutlass13device_kernelIN5flash19enable_sm80_to_sm89INS1_16FlashAttnBwdSm80INS1_25CollectiveMainloopBwdSm80ILi2ELi2EN4cute5tupleIJNS5_1CILi128EEES8_NS7_ILi64EEEEEENS_10bfloat16_tEfNS_4arch4Sm80ELb1ELb0ELb1ELb0ELb0ELb0ELb0ELb0ELi2ELi4ELi4ELi4ELb0EEENS1_21CollectiveEpilogueBwdISA_SB_SD_Li256ELb0ELb0ELi2EEENS1_25SingleTileBwdLPTSchedulerILb0ELi128ELb0EEEEEEEEEvNT_6ParamsE$_ZZN4cute6detail16composition_implINS_5tupleIJNS_1CILi16EEENS3_ILi2EEES5_S5_NS3_ILi4EEES5_EEENS2_IJNS3_ILi1EEEiiiNS3_ILi144EEENS3_ILi512EEEEEENS2_IJS5_S5_EEENS2_IJNS3_ILi64EEESA_EEEEEDaRKT_RKT0_RKT1_RKT2_ENKUlRKT_RKT0_E_clIS5_SD_EEDaST_SW_,($_ZN7cutlass13device_kernelIN5flash19enable_sm80_to_sm89INS1_16FlashAttnBwdSm80INS1_25CollectiveMainloopBwdSm80ILi2ELi2EN4cute5tupleIJNS5_1CILi128EEES8_NS7_ILi64EEEEEENS_10bfloat16_tEfNS_4arch4Sm80ELb1ELb0ELb1ELb0ELb0ELb0ELb0ELb0ELi2ELi4ELi4ELi4ELb0EEENS1_21CollectiveEpilogueBwdISA_SB_SD_Li256ELb0ELb0ELi2EEENS1_25SingleTileBwdLPTSchedulerILb0ELi128ELb0EEEEEEEEEvNT_6ParamsE$_ZZN4cute6detail16composition_implINS_5tupleIJNS_1CILi16EEENS3_ILi2EEES5_S5_NS3_ILi4EEES5_EEENS2_IJNS3_ILi1EEEiiiNS3_ILi144EEENS3_ILi512EEEEEES5_NS3_ILi64EEEEEDaRKT_RKT0_RKT1_RKT2_ENKUlRKT_T0_E_clINS2_IJNS2_IJEEESV_S5_S8_EEENS_17integral_constantIiLi3EEEEEDaSR_SS_ - $_ZN7cutlass13device_kernelIN5flash19enable_sm80_to_sm89INS1_16FlashAttnBwdSm80INS1_25CollectiveMainloopBwdSm80ILi2ELi2EN4cute5tupleIJNS5_1CILi128EEES8_NS7_ILi64EEEEEENS_10bfloat16_tEfNS_4arch4Sm80ELb1ELb0ELb1ELb0ELb0ELb0ELb0ELb0ELi2ELi4ELi4ELi4ELb0EEENS1_21CollectiveEpilogueBwdISA_SB_SD_Li256ELb0ELb0ELi2EEENS1_25SingleTileBwdLPTSchedulerILb0ELi128ELb0EEEEEEEEEvNT_6ParamsE$_ZZN4cute6detail16composition_implINS_5tupleIJNS_1CILi16EEENS3_ILi2EEES5_S5_NS3_ILi4EEES5_EEENS2_IJNS3_ILi1EEEiiiNS3_ILi144EEENS3_ILi512EEEEEENS2_IJS5_S5_EEENS2_IJNS3_ILi64EEESA_EEEEEDaRKT_RKT0_RKT1_RKT2_ENKUlRKT_RKT0_E_clIS5_SD_EEDaST_SW_)
$_ZN7cutlass13device_kernelIN5flash19enable_sm80_to_sm89INS1_16FlashAttnBwdSm80INS1_25CollectiveMainloopBwdSm80ILi2ELi2EN4cute5tupleIJNS5_1CILi128EEES8_NS7_ILi64EEEEEENS_10bfloat16_tEfNS_4arch4Sm80ELb1ELb0ELb1ELb0ELb0ELb0ELb0ELb0ELi2ELi4ELi4ELi4ELb0EEENS1_21CollectiveEpilogueBwdISA_SB_SD_Li256ELb0ELb0ELi2EEENS1_25SingleTileBwdLPTSchedulerILb0ELi128ELb0EEEEEEEEEvNT_6ParamsE$_ZZN4cute6detail16composition_implINS_5tupleIJNS_1CILi16EEENS3_ILi2EEES5_S5_NS3_ILi4EEES5_EEENS2_IJNS3_ILi1EEEiiiNS3_ILi144EEENS3_ILi512EEEEEENS2_IJS5_S5_EEENS2_IJNS3_ILi64EEESA_EEEEEDaRKT_RKT0_RKT1_RKT2_ENKUlRKT_RKT0_E_clIS5_SD_EEDaST_SW_:
        /* <DEDUP_REMOVED lines=13> */
[----:B-1---5:R-:W-:Y:S05]  /*e070*/  CALL.REL.NOINC `($_ZN7cutlass13device_kernelIN5flash19enable_sm80_to_sm89INS1_16FlashAttnBwdSm80INS1_25CollectiveMainloopBwdSm80ILi2ELi2EN4cute5tupleIJNS5_1CILi128EEES8_NS7_ILi64EEEEEENS_10bfloat16_tEfNS_4arch4Sm80ELb1ELb0ELb1ELb0ELb0ELb0ELb0ELb0ELi2ELi4ELi4ELi4ELb0EEENS1_21CollectiveEpilogueBwdISA_SB_SD_Li256ELb0ELb0ELi2EEENS1_25SingleTileBwdLPTSchedulerILb0ELi128ELb0EEEEEEEEEvNT_6ParamsE$_ZZN4cute6detail16composition_implINS_5tupleIJNS_1CILi16EEENS3_ILi2EEES5_S5_NS3_ILi4EEES5_EEENS2_IJNS3_ILi1EEEiiiNS3_ILi144EEENS3_ILi512EEEEEES5_NS3_ILi64EEEEEDaRKT_RKT0_RKT1_RKT2_ENKUlRKT_T0_E_clINS2_IJNS2_IJEEESV_S5_S8_EEENS_17integral_constantIiLi3EEEEEDaSR_SS_) ;  /* 0x000000b000007944 */ /* 0x022fea0003c00000 */
[----:B-----5:R2:W-:Y:S01]  /*e080*/  STL [R1+0x1690], R2 ;  /* 0x0016900201007387 */ /* 0x0205e20000100800 */
[----:B------:R-:W-:Y:S02]  /*e090*/  IADD3 R5, R5, 0x8, RZ ;  /* 0x0000000805057810 */ /* 0x000fe40007ffe0ff */
[----:B------:R-:W-:Y:S01]  /*e0a0*/  MOV R74, 0xe0d0 ;  /* 0x0000e0d0004a7802 */ /* 0x000fe20000000f00 */
[----:B------:R2:W-:Y:S04]  /*e0b0*/  STL.64 [R1+0x1688], R76 ;  /* 0x0016884c01007387 */ /* 0x0005e80000100a00 */
[----:B-12---:R-:W-:Y:S05]  /*e0c0*/  CALL.REL.NOINC `($_ZN7cutlass13device_kernelIN5flash19enable_sm80_to_sm89INS1_16FlashAttnBwdSm80INS1_25CollectiveMainloopBwdSm80ILi2ELi2EN4cute5tupleIJNS5_1CILi128EEES8_NS7_ILi64EEEEEENS_10bfloat16_tEfNS_4arch4Sm80ELb1ELb0ELb1ELb0ELb0ELb0ELb0ELb0ELi2ELi4ELi4ELi4ELb0EEENS1_21CollectiveEpilogueBwdISA_SB_SD_Li256ELb0ELb0ELi2EEENS1_25SingleTileBwdLPTSchedulerILb0ELi128ELb0EEEEEEEEEvNT_6ParamsE$_ZZN4cute6detail16composition_implINS_5tupleIJNS_1CILi16EEENS3_ILi2EEES5_S5_NS3_ILi4EEES5_EEENS2_IJNS3_ILi1EEEiiiNS3_ILi144EEENS3_ILi512EEEEEES5_NS3_ILi64EEEEEDaRKT_RKT0_RKT1_RKT2_ENKUlRKT_T0_E_clINS2_IJNS2_IJS5_EEENS2_IJiEEES8_S8_EEENS_17integral_constantIiLi4EEEEEDaSR_SS_) ;  /* 0x0000012000007944 */ /* 0x006fea0003c00000 */
[----:B------:R-:W-:Y:S02]  /*e0d0*/  MOV R2, R6 ;  /* 0x0000000600027202 */ /* 0x000fe40000000f00 */
[----:B------:R-:W-:Y:S02]  /*e0e0*/  MOV R6, 0xe100 ;  /* 0x0000e10000067802 */ /* 0x000fe40000000f00 */
[----:B-1---5:R-:W-:Y:S05]  /*e0f0*/  CALL.REL.NOINC `($_ZN7cutlass13device_kernelIN5flash19enable_sm80_to_sm89INS1_16FlashAttnBwdSm80INS1_25CollectiveMainloopBwdSm80ILi2ELi2EN4cute5tupleIJNS5_1CILi128EEES8_NS7_ILi64EEEEEENS_10bfloat16_tEfNS_4arch4Sm80ELb1ELb0ELb1ELb0ELb0ELb0ELb0ELb0ELi2ELi4ELi4ELi4ELb0EEENS1_21CollectiveEpilogueBwdISA_SB_SD_Li256ELb0ELb0ELi2EEENS1_25SingleTileBwdLPTSchedulerILb0ELi128ELb0EEEEEEEEEvNT_6ParamsE$_ZN4cute5tupleIJNS_1CILi2EEEiEEC2ERKS2_RKi) ;  /* 0xffffdd3000007944 */ /* 0x022fea0003c3ffff */
[----:B------:R1:W5:Y:S01]  /*e100*/  LDL R2, [R1+0x16a8] ;  /* 0x0016a80001027983 */ /* 0x0003620000100800 */
[----:B------:R-:W-:-:S04]  /*e110*/  MOV R73, 0x0 ;  /* 0x0000000000497802 */ /* 0x000fc80000000f00 */
[----:B------:R-:W-:Y:S05]  /*e120*/  RET.REL.NODEC R72 `(_ZN7cutlass13device_kernelIN5flash19enable_sm80_to_sm89INS1_16FlashAttnBwdSm80INS1_25CollectiveMainloopBwdSm80ILi2ELi2EN4cute5tupleIJNS5_1CILi128EEES8_NS7_ILi64EEEEEENS_10bfloat16_tEfNS_4arch4Sm80ELb1ELb0ELb1ELb0ELb0ELb0ELb0ELb0ELi2ELi4ELi4ELi4ELb0EEENS1_21CollectiveEpilogueBwdISA_SB_SD_Li256ELb0ELb0ELi2EEENS1_25SingleTileBwdLPTSchedulerILb0ELi128ELb0EEEEEEEEEvNT_6ParamsE) ;  /* 0xffff1ed048007950 */ /* 0x000fea0003c3ffff */
        .type           $_ZN7cutlass13device_kernelIN5flash19enable_sm80_to_sm89INS1_16FlashAttnBwdSm80INS1_25CollectiveMainloopBwdSm80ILi2ELi2EN4cute5tupleIJNS5_1CILi128EEES8_NS7_ILi64EEEEEENS_10bfloat16_tEfNS_4arch4Sm80ELb1ELb0ELb1ELb0ELb0ELb0ELb0ELb0ELi2ELi4ELi4ELi4ELb0EEENS1_21CollectiveEpilogueBwdISA_SB_SD_Li256ELb0ELb0ELi2EEENS1_25SingleTileBwdLPTSchedulerILb0ELi128ELb0EEEEEEEEEvNT_6ParamsE$_ZZN4cute6detail16composition_implINS_5tupleIJNS_1CILi16EEENS3_ILi2EEES5_S5_NS3_ILi4EEES5_EEENS2_IJNS3_ILi1EEEiiiNS3_ILi144EEENS3_ILi512EEEEEES5_NS3_ILi64EEEEEDaRKT_RKT0_RKT1_RKT2_ENKUlRKT_T0_E_clINS2_IJNS2_IJEEESV_S5_S8_EEENS_17integral_constantIiLi3EEEEEDaSR_SS_,@function
        .size           $_ZN7cutlass13device_kernelIN5flash19enable_sm80_to_sm89INS1_16FlashAttnBwdSm80INS1_25CollectiveMainloopBwdSm80ILi2ELi2EN4cute5tupleIJNS5_1CILi128EEES8_NS7_ILi64EEEEEENS_10bfloat16_tEfNS_4arch4Sm80ELb1ELb0ELb1ELb0ELb0ELb0ELb0ELb0ELi2ELi4ELi4ELi4ELb0EEENS1_21CollectiveEpilogueBwdISA_SB_SD_Li256ELb0ELb0ELi2EEENS1_25SingleTileBwdLPTSchedulerILb0ELi128ELb0EEEEEEEEEvNT_6ParamsE$_ZZN4cute6detail16composition_implINS_5tupleIJNS_1CILi16EEENS3_ILi2EEES5_S5_NS3_ILi4EEES5_EEENS2_IJNS3_ILi1EEEiiiNS3_ILi144EEENS3_ILi512EEEEEES5_NS3_ILi64EEEEEDaRKT_RKT0_RKT1_RKT2_ENKUlRKT_T0_E_clINS2_IJNS2_IJEEESV_S5_S8_EEENS_17integral_constantIiLi3EEEEEDaSR_SS_,($_ZN7cutlass13device_kernelIN5flash19enable_sm80_to_sm89INS1_16FlashAttnBwdSm80INS1_25CollectiveMainloopBwdSm80ILi2ELi2EN4cute5tupleIJNS5_1CILi128EEES8_NS7_ILi64EEEEEENS_10bfloat16_tEfNS_4arch4Sm80ELb1ELb0ELb1ELb0ELb0ELb0ELb0ELb0ELi2ELi4ELi4ELi4ELb0EEENS1_21CollectiveEpilogueBwdISA_SB_SD_Li256ELb0ELb0ELi2EEENS1_25SingleTileBwdLPTSchedulerILb0ELi128ELb0EEEEEEEEEvNT_6ParamsE$_ZZN4cute6detail16composition_implINS_5tupleIJNS_1CILi16EEENS3_ILi2EEES5_S5_NS3_ILi4EEES5_EEENS2_IJNS3_ILi1EEEiiiNS3_ILi144EEENS3_ILi512EEEEEES5_NS3_ILi64EEEEEDaRKT_RKT0_RKT1_RKT2_ENKUlRKT_T0_E_clINS2_IJNS2_IJS5_EEENS2_IJiEEES8_S8_EEENS_17integral_constantIiLi4EEEEEDaSR_SS_ - $_ZN7cutlass13device_kernelIN5flash19enable_sm80_to_sm89INS1_16FlashAttnBwdSm80INS1_25CollectiveMainloopBwdSm80ILi2ELi2EN4cute5tupleIJNS5_1CILi128EEES8_NS7_ILi64EEEEEENS_10bfloat16_tEfNS_4arch4Sm80ELb1ELb0ELb1ELb0ELb0ELb0ELb0ELb0ELi2ELi4ELi4ELi4ELb0EEENS1_21CollectiveEpilogueBwdISA_SB_SD_Li256ELb0ELb0ELi2EEENS1_25SingleTileBwdLPTSchedulerILb0ELi128ELb0EEEEEEEEEvNT_6ParamsE$_ZZN4cute6detail16composition_implINS_5tupleIJNS_1CILi16EEENS3_ILi2EEES5_S5_NS3_ILi4EEES5_EEENS2_IJNS3_ILi1EEEiiiNS3_ILi144EEENS3_ILi512EEEEEES5_NS3_ILi64EEEEEDaRKT_RKT0_RKT1_RKT2_ENKUlRKT_T0_E_clINS2_IJNS2_IJEEESV_S5_S8_EEENS_17integral_constantIiLi3EEEEEDaSR_SS_)
$_ZN7cutlass13device_kernelIN5flash19enable_sm80_to_sm89INS1_16FlashAttnBwdSm80INS1_25CollectiveMainloopBwdSm80ILi2ELi2EN4cute5tupleIJNS5_1CILi128EEES8_NS7_ILi64EEEEEENS_10bfloat16_tEfNS_4arch4Sm80ELb1ELb0ELb1ELb0ELb0ELb0ELb0ELb0ELi2ELi4ELi4ELi4ELb0EEENS1_21CollectiveEpilogueBwdISA_SB_SD_Li256ELb0ELb0ELi2EEENS1_25SingleTileBwdLPTSchedulerILb0ELi128ELb0EEEEEEEEEvNT_6ParamsE$_ZZN4cute6detail16composition_implINS_5tupleIJNS_1CILi16EEENS3_ILi2EEES5_S5_NS3_ILi4EEES5_EEENS2_IJNS3_ILi1EEEiiiNS3_ILi144EEENS3_ILi512EEEEEES5_NS3_ILi64EEEEEDaRKT_RKT0_RKT1_RKT2_ENKUlRKT_T0_E_clINS2_IJNS2_IJEEESV_S5_S8_EEENS_17integral_constantIiLi3EEEEEDaSR_SS_:
[----:B------:R-:W-:Y:S02]  /*e130*/  IADD3 R4, R1, 0x16b0, RZ ;  /* 0x000016b001047810 */ /* 0x000fe40007ffe0ff */
[----:B------:R-:W-:Y:S02]  /*e140*/  MOV R8, 0xe180 ;  /* 0x0000e18000087802 */ /* 0x000fe40000000f00 */
[----:B------:R-:W-:-:S04]  /*e150*/  IADD3 R4, R4, c[0x0][0x20], RZ ;  /* 0x0000080004047a10 */ /* 0x000fc80007ffe0ff */
[----:B------:R-:W-:Y:S02]  /*e160*/  IADD3 R2, R4, 0x4, RZ ;  /* 0x0000000404027810 */ /* 0x000fe40007ffe0ff */
[----:B------:R-:W-:Y:S05]  /*e170*/  CALL.REL.NOINC `($_ZN7cutlass13device_kernelIN5flash19enable_sm80_to_sm89INS1_16FlashAttnBwdSm80INS1_25CollectiveMainloopBwdSm80ILi2ELi2EN4cute5tupleIJNS5_1CILi128EEES8_NS7_ILi64EEEEEENS_10bfloat16_tEfNS_4arch4Sm80ELb1ELb0ELb1ELb0ELb0ELb0ELb0ELb0ELi2ELi4ELi4ELi4ELb0EEENS1_21CollectiveEpilogueBwdISA_SB_SD_Li256ELb0ELb0ELi2EEENS1_25SingleTileBwdLPTSchedulerILb0ELi128ELb0EEEEEEEEEvNT_6ParamsE$_ZN4cute3eso3ESOILb0ELb1EJiEEC2ERKi) ;  /* 0xffffa09000007944 */ /* 0x000fea0003c3ffff */
[----:B-1----:R1:W5:Y:S01]  /*e180*/  LDL R3, [R1+0x16b4] ;  /* 0x0016b40001037983 */ /* 0x0023620000100800 */
[----:B------:R-:W-:Y:S02]  /*e190*/  MOV R2, R4 ;  /* 0x0000000400027202 */ /* 0x000fe40000000f00 */
[----:B------:R-:W-:Y:S02]  /*e1a0*/  MOV R4, 0xe1c0 ;  /* 0x0000e1c000047802 */ /* 0x000fe40000000f00 */
[----:B-1---5:R-:W-:Y:S05]  /*e1b0*/  CALL.REL.NOINC `($_ZN7cutlass13device_kernelIN5flash19enable_sm80_to_sm89INS1_16FlashAttnBwdSm80INS1_25CollectiveMainloopBwdSm80ILi2ELi2EN4cute5tupleIJNS5_1CILi128EEES8_NS7_ILi64EEEEEENS_10bfloat16_tEfNS_4arch4Sm80ELb1ELb0ELb1ELb0ELb0ELb0ELb0ELb0ELi2ELi4ELi4ELi4ELb0EEENS1_21CollectiveEpilogueBwdISA_SB_SD_Li256ELb0ELb0ELi2EEENS1_25SingleTileBwdLPTSchedulerILb0ELi128ELb0EEEEEEEEEvNT_6ParamsE$_ZN4cute3eso3ESOILb1ELb0EJNS_5tupleIJNS_1CILi2EEEEEENS2_IJiEEENS3_ILi1EEES7_EEC2ERKS5_RKS6_RKS7_SE_) ;  /* 0xffffb82000007944 */ /* 0x022fea0003c3ffff */
[----:B-1----:R1:W5:Y:S01]  /*e1c0*/  LDL R2, [R1+0x16b0] ;  /* 0x0016b00001027983 */ /* 0x0023620000100800 */
[----:B------:R-:W-:-:S04]  /*e1d0*/  MOV R75, 0x0 ;  /* 0x00000000004b7802 */ /* 0x000fc80000000f00 */
[----:B------:R-:W-:Y:S05]  /*e1e0*/  RET.REL.NODEC R74 `(_ZN7cutlass13device_kernelIN5flash19enable_sm80_to_sm89INS1_16FlashAttnBwdSm80INS1_25CollectiveMainloopBwdSm80ILi2ELi2EN4cute5tupleIJNS5_1CILi128EEES8_NS7_ILi64EEEEEENS_10bfloat16_tEfNS_4arch4Sm80ELb1ELb0ELb1ELb0ELb0ELb0ELb0ELb0ELi2ELi4ELi4ELi4ELb0EEENS1_21CollectiveEpilogueBwdISA_SB_SD_Li256ELb0ELb0ELi2EEENS1_25SingleTileBwdLPTSchedulerILb0ELi128ELb0EEEEEEEEEvNT_6ParamsE) ;  /* 0xffff1e104a007950 */ /* 0x000fea0003c3ffff */
        .type           $_ZN7cutlass13device_kernelIN5flash19enable_sm80_to_sm89INS1_16FlashAttnBwdSm80INS1_25CollectiveMainloopBwdSm80ILi2ELi2EN4cute5tupleIJNS5_1CILi128EEES8_NS7_ILi64EEEEEENS_10bfloat16_tEfNS_4arch4Sm80ELb1ELb0ELb1ELb0ELb0ELb0ELb0ELb0ELi2ELi4ELi4ELi4ELb0EEENS1_21CollectiveEpilogueBwdISA_SB_SD_Li256ELb0ELb0ELi2EEENS1_25SingleTileBwdLPTSchedulerILb0ELi128ELb0EEEEEEEEEvNT_6ParamsE$_ZZN4cute6detail16composition_implINS_5tupleIJNS_1CILi16EEENS3_ILi2EEES5_S5_NS3_ILi4EEES5_EEENS2_IJNS3_ILi1EEEiiiNS3_ILi144EEENS3_ILi512EEEEEES5_NS3_ILi64EEEEEDaRKT_RKT0_RKT1_RKT2_ENKUlRKT_T0_E_clINS2_IJNS2_IJS5_EEENS2_IJiEEES8_S8_EEENS_17integral_constantIiLi4EEEEEDaSR_SS_,@function
        .size           $_ZN7cutlass13device_kernelIN5flash19enable_sm80_to_sm89INS1_16FlashAttnBwdSm80INS1_25CollectiveMainloopBwdSm80ILi2ELi2EN4cute5tupleIJNS5_1CILi128EEES8_NS7_ILi64EEEEEENS_10bfloat16_tEfNS_4arch4Sm80ELb1ELb0ELb1ELb0ELb0ELb0ELb0ELb0ELi2ELi4ELi4ELi4ELb0EEENS1_21CollectiveEpilogueBwdISA_SB_SD_Li256ELb0ELb0ELi2EEENS1_25SingleTileBwdLPTSchedulerILb0ELi128ELb0EEEEEEEEEvNT_6ParamsE$_ZZN4cute6detail16composition_implINS_5tupleIJNS_1CILi16EEENS3_ILi2EEES5_S5_NS3_ILi4EEES5_EEENS2_IJNS3_ILi1EEEiiiNS3_ILi144EEENS3_ILi512EEEEEES5_NS3_ILi64EEEEEDaRKT_RKT0_RKT1_RKT2_ENKUlRKT_T0_E_clINS2_IJNS2_IJS5_EEENS2_IJiEEES8_S8_EEENS_17integral_constantIiLi4EEEEEDaSR_SS_,($_ZN7cutlass13device_kernelIN5flash19enable_sm80_to_sm89INS1_16FlashAttnBwdSm80INS1_25CollectiveMainloopBwdSm80ILi2ELi2EN4cute5tupleIJNS5_1CILi128EEES8_NS7_ILi64EEEEEENS_10bfloat16_tEfNS_4arch4Sm80ELb1ELb0ELb1ELb0ELb0ELb0ELb0ELb0ELi2ELi4ELi4ELi4ELb0EEENS1_21CollectiveEpilogueBwdISA_SB_SD_Li256ELb0ELb0ELi2EEENS1_25SingleTileBwdLPTSchedulerILb0ELi128ELb0EEEEEEEEEvNT_6ParamsE$_ZZN4cute6detail16composition_implINS_5tupleIJNS_1CILi16EEENS3_ILi2EEES5_S5_NS3_ILi4EEES5_EEENS2_IJNS3_ILi1EEEiiiNS3_ILi144EEENS3_ILi512EEEEEES6_S4_EEDaRKT_RKT0_RKT1_RKT2_ENKUlRKT_T0_E_clINS2_IJNS2_IJEEESU_S6_S8_EEENS_17integral_constantIiLi1EEEEEDaSQ_SR_ - $_ZN7cutlass13device_kernelIN5flash19enable_sm80_to_sm89INS1_16FlashAttnBwdSm80INS1_25CollectiveMainloopBwdSm80ILi2ELi2EN4cute5tupleIJNS5_1CILi128EEES8_NS7_ILi64EEEEEENS_10bfloat16_tEfNS_4arch4Sm80ELb1ELb0ELb1ELb0ELb0ELb0ELb0ELb0ELi2ELi4ELi4ELi4ELb0EEENS1_21CollectiveEpilogueBwdISA_SB_SD_Li256ELb0ELb0ELi2EEENS1_25SingleTileBwdLPTSchedulerILb0ELi128ELb0EEEEEEEEEvNT_6ParamsE$_ZZN4cute6detail16composition_implINS_5tupleIJNS_1CILi16EEENS3_ILi2EEES5_S5_NS3_ILi4EEES5_EEENS2_IJNS3_ILi1EEEiiiNS3_ILi144EEENS3_ILi512EEEEEES5_NS3_ILi64EEEEEDaRKT_RKT0_RKT1_RKT2_ENKUlRKT_T0_E_clINS2_IJNS2_IJS5_EEENS2_IJiEEES8_S8_EEENS_17integral_constantIiLi4EEEEEDaSR_SS_)
$_ZN7cutlass13device_kernelIN5flash19enable_sm80_to_sm89INS1_16FlashAttnBwdSm80INS1_25CollectiveMainloopBwdSm80ILi2ELi2EN4cute5tupleIJNS5_1CILi128EEES8_NS7_ILi64EEEEEENS_10bfloat16_tEfNS_4arch4Sm80ELb1ELb0ELb1ELb0ELb0ELb0ELb0ELb0ELi2ELi4ELi4ELi4ELb0EEENS1_21CollectiveEpilogueBwdISA_SB_SD_Li256ELb0ELb0ELi2EEENS1_25SingleTileBwdLPTSchedulerILb0ELi128ELb0EEEEEEEEEvNT_6ParamsE$_ZZN4cute6detail16composition_implINS_5tupleIJNS_1CILi16EEENS3_ILi2EEES5_S5_NS3_ILi4EEES5_EEENS2_IJNS3_ILi1EEEiiiNS3_ILi144EEENS3_ILi512EEEEEES5_NS3_ILi64EEEEEDaRKT_RKT0_RKT1_RKT2_ENKUlRKT_T0_E_clINS2_IJNS2_IJS5_EEENS2_IJiEEES8_S8_EEENS_17integral_constantIiLi4EEEEEDaSR_SS_:
[----:B------:R-:W-:-:S05]  /*e1f0*/  IADD3 R5, R5, -c[0x0][0x20], RZ ;  /* 0x8000080005057a10 */ /* 0x000fca0007ffe0ff */
[----:B------:R1:W5:Y:S01]  /*e200*/  LDL R3, [R5] ;  /* 0x0000000005037983 */ /* 0x0003620000100800 */
[----:B------:R-:W-:Y:S02]  /*e210*/  IADD3 R2, R1, 0x16b0, RZ ;  /* 0x000016b001027810 */ /* 0x000fe40007ffe0ff */
[----:B------:R-:W-:Y:S02]  /*e220*/  MOV R4, 0xe250 ;  /* 0x0000e25000047802 */ /* 0x000fe40000000f00 */
[----:B------:R-:W-:Y:S02]  /*e230*/  IADD3 R2, R2, c[0x0][0x20], RZ ;  /* 0x0000080002027a10 */ /* 0x000fe40007ffe0ff */
[----:B-1---5:R-:W-:Y:S05]  /*e240*/  CALL.REL.NOINC `($_ZN7cutlass13device_kernelIN5flash19enable_sm80_to_sm89INS1_16FlashAttnBwdSm80INS1_25CollectiveMainloopBwdSm80ILi2ELi2EN4cute5tupleIJNS5_1CILi128EEES8_NS7_ILi64EEEEEENS_10bfloat16_tEfNS_4arch4Sm80ELb1ELb0ELb1ELb0ELb0ELb0ELb0ELb0ELi2ELi4ELi4ELi4ELb0EEENS1_21CollectiveEpilogueBwdISA_SB_SD_Li256ELb0ELb0ELi2EEENS1_25SingleTileBwdLPTSchedulerILb0ELi128ELb0EEEEEEEEEvNT_6ParamsE$_ZN4cute3eso3ESOILb1ELb0EJNS_5tupleIJNS_1CILi2EEEEEENS2_IJiEEENS3_ILi1EEES7_EEC2ERKS5_RKS6_RKS7_SE_) ;  /* 0xffffb79000007944 */ /* 0x022fea0003c3ffff */
[----:B-1----:R1:W5:Y:S01]  /*e250*/  LDL R3, [R1+0x16b0] ;  /* 0x0016b00001037983 */ /* 0x0023620000100800 */
[----:B------:R-:W-:-:S04]  /*e260*/  MOV R75, 0x0 ;  /* 0x00000000004b7802 */ /* 0x000fc80000000f00 */
[----:B------:R-:W-:Y:S05]  /*e270*/  RET.REL.NODEC R74 `(_ZN7cutlass13device_kernelIN5flash19enable_sm80_to_sm89INS1_16FlashAttnBwdSm80INS1_25CollectiveMainloopBwdSm80ILi2ELi2EN4cute5tupleIJNS5_1CILi128EEES8_NS7_ILi64EEEEEENS_10bfloat16_tEfNS_4arch4Sm80ELb1ELb0ELb1ELb0ELb0ELb0ELb0ELb0ELi2ELi4ELi4ELi4ELb0EEENS1_21CollectiveEpilogueBwdISA_SB_SD_Li256ELb0ELb0ELi2EEENS1_25SingleTileBwdLPTSchedulerILb0ELi128ELb0EEEEEEEEEvNT_6ParamsE) ;  /* 0xffff1d804a007950 */ /* 0x000fea0003c3ffff */
        .type           $_ZN7cutlass13device_kernelIN5flash19enable_sm80_to_sm89INS1_16FlashAttnBwdSm80INS1_25CollectiveMainloopBwdSm80ILi2ELi2EN4cute5tupleIJNS5_1CILi128EEES8_NS7_ILi64EEEEEENS_10bfloat16_tEfNS_4arch4Sm80ELb1ELb0ELb1ELb0ELb0ELb0ELb0ELb0ELi2ELi4ELi4ELi4ELb0EEENS1_21CollectiveEpilogueBwdISA_SB_SD_Li256ELb0ELb0ELi2EEENS1_25SingleTileBwdLPTSchedulerILb0ELi128ELb0EEEEEEEEEvNT_6ParamsE$_ZZN4cute6detail16composition_implINS_5tupleIJNS_1CILi16EEENS3_ILi2EEES5_S5_NS3_ILi4EEES5_EEENS2_IJNS3_ILi1EEEiiiNS3_ILi144EEENS3_ILi512EEEEEES6_S4_EEDaRKT_RKT0_RKT1_RKT2_ENKUlRKT_T0_E_clINS2_IJNS2_IJEEESU_S6_S8_EEENS_17integral_constantIiLi1EEEEEDaSQ_SR_,@function
        .size           $_ZN7cutlass13device_kernelIN5flash19enable_sm80_to_sm89INS1_16FlashAttnBwdSm80INS1_25CollectiveMainloopBwdSm80ILi2ELi2EN4cute5tupleIJNS5_1CILi128EEES8_NS7_ILi64EEEEEENS_10bfloat16_tEfNS_4arch4Sm80ELb1ELb0ELb1ELb0ELb0ELb0ELb0ELb0ELi2ELi4ELi4ELi4ELb0EEENS1_21CollectiveEpilogueBwdISA_SB_SD_Li256ELb0ELb0ELi2EEENS1_25SingleTileBwdLPTSchedulerILb0ELi128ELb0EEEEEEEEEvNT_6ParamsE$_ZZN4cute6detail16composition_implINS_5tupleIJNS_1CILi16EEENS3_ILi2EEES5_S5_NS3_ILi4EEES5_EEENS2_IJNS3_ILi1EEEiiiNS3_ILi144EEENS3_ILi512EEEEEES6_S4_EEDaRKT_RKT0_RKT1_RKT2_ENKUlRKT_T0_E_clINS2_IJNS2_IJEEESU_S6_S8_EEENS_17integral_constantIiLi1EEEEEDaSQ_SR_,($_ZN7cutlass13device_kernelIN5flash19enable_sm80_to_sm89INS1_16FlashAttnBwdSm80INS1_25CollectiveMainloopBwdSm80ILi2ELi2EN4cute5tupleIJNS5_1CILi128EEES8_NS7_ILi64EEEEEENS_10bfloat16_tEfNS_4arch4Sm80ELb1ELb0ELb1ELb0ELb0ELb0ELb0ELb0ELi2ELi4ELi4ELi4ELb0EEENS1_21CollectiveEpilogueBwdISA_SB_SD_Li256ELb0ELb0ELi2EEENS1_25SingleTileBwdLPTSchedulerILb0ELi128ELb0EEEEEEEEEvNT_6ParamsE$_ZZN4cute6detail16composition_implINS_5tupleIJNS_1CILi16EEENS3_ILi2EEES5_S5_NS3_ILi4EEES5_EEENS2_IJNS3_ILi1EEEiiiNS3_ILi144EEENS3_ILi512EEEEEES6_S4_EEDaRKT_RKT0_RKT1_RKT2_ENKUlRKT_T0_E_clINS2_IJNS2_IJS5_EEENS2_IJiEEES5_S8_EEENS_17integral_constantIiLi2EEEEEDaSQ_SR_ - $_ZN7cutlass13device_kernelIN5flash19enable_sm80_to_sm89INS1_16FlashAttnBwdSm80INS1_25CollectiveMainloopBwdSm80ILi2ELi2EN4cute5tupleIJNS5_1CILi128EEES8_NS7_ILi64EEEEEENS_10bfloat16_tEfNS_4arch4Sm80ELb1ELb0ELb1ELb0ELb0ELb0ELb0ELb0ELi2ELi4ELi4ELi4ELb0EEENS1_21CollectiveEpilogueBwdISA_SB_SD_Li256ELb0ELb0ELi2EEENS1_25SingleTileBwdLPTSchedulerILb0ELi128ELb0EEEEEEEEEvNT_6ParamsE$_ZZN4cute6detail16composition_implINS_5tupleIJNS_1CILi16EEENS3_ILi2EEES5_S5_NS3_ILi4EEES5_EEENS2_IJNS3_ILi1EEEiiiNS3_ILi144EEENS3_ILi512EEEEEES6_S4_EEDaRKT_RKT0_RKT1_RKT2_ENKUlRKT_T0_E_clINS2_IJNS2_IJEEESU_S6_S8_EEENS_17integral_constantIiLi1EEEEEDaSQ_SR_)
$_ZN7cutlass13device_kernelIN5flash19enable_sm80_to_sm89INS1_16FlashAttnBwdSm80INS1_25CollectiveMainloopBwdSm80ILi2ELi2EN4cute5tupleIJNS5_1CILi128EEES8_NS7_ILi64EEEEEENS_10bfloat16_tEfNS_4arch4Sm80ELb1ELb0ELb1ELb0ELb0ELb0ELb0ELb0ELi2ELi4ELi4ELi4ELb0EEENS1_21CollectiveEpilogueBwdISA_SB_SD_Li256ELb0ELb0ELi2EEENS1_25SingleTileBwdLPTSchedulerILb0ELi128ELb0EEEEEEEEEvNT_6ParamsE$_ZZN4cute6detail16composition_implINS_5tupleIJNS_1CILi16EEENS3_ILi2EEES5_S5_NS3_ILi4EEES5_EEENS2_IJNS3_ILi1EEEiiiNS3_ILi144EEENS3_ILi512EEEEEES6_S4_EEDaRKT_RKT0_RKT1_RKT2_ENKUlRKT_T0_E_clINS2_IJNS2_IJEEESU_S6_S8_EEENS_17integral_constantIiLi1EEEEEDaSQ_SR_:
        /* <DEDUP_REMOVED lines=8> */
[----:B-1---5:R-:W-:Y:S05]  /*e300*/  CALL.REL.NOINC `($_ZN7cutlass13device_kernelIN5flash19enable_sm80_to_sm89INS1_16FlashAttnBwdSm80INS1_25CollectiveMainloopBwdSm80ILi2ELi2EN4cute5tupleIJNS5_1CILi128EEES8_NS7_ILi64EEEEEENS_10bfloat16_tEfNS_4arch4Sm80ELb1ELb0ELb1ELb0ELb0ELb0ELb0ELb0ELi2ELi4ELi4ELi4ELb0EEENS1_21CollectiveEpilogueBwdISA_SB_SD_Li256ELb0ELb0ELi2EEENS1_25SingleTileBwdLPTSchedulerILb0ELi128ELb0EEEEEEEEEvNT_6ParamsE$_ZN4cute3eso3ESOILb1ELb0EJNS_5tupleIJNS_1CILi2EEEEEENS2_IJiEEES4_NS3_ILi1EEEEEC2ERKS5_RKS6_RKS4_RKS7_) ;  /* 0xffffb72000007944 */ /* 0x022fea0003c3ffff */
[----:B-1----:R1:W5:Y:S01]  /*e310*/  LDL R2, [R1+0x16c8] ;  /* 0x0016c80001027983 */ /* 0x0023620000100800 */
[----:B------:R-:W-:Y:S02]  /*e320*/  MOV R4, R10 ;  /* 0x0000000a00047202 */ /* 0x000fe40000000f00 */
[----:B------:R-:W-:-:S04]  /*e330*/  MOV R5, 0x0 ;  /* 0x0000000000057802 */ /* 0x000fc80000000f00 */
[----:B------:R-:W-:Y:S05]  /*e340*/  RET.REL.NODEC R4 `(_ZN7cutlass13device_kernelIN5flash19enable_sm80_to_sm89INS1_16FlashAttnBwdSm80INS1_25CollectiveMainloopBwdSm80ILi2ELi2EN4cute5tupleIJNS5_1CILi128EEES8_NS7_ILi64EEEEEENS_10bfloat16_tEfNS_4arch4Sm80ELb1ELb0ELb1ELb0ELb0ELb0ELb0ELb0ELi2ELi4ELi4ELi4ELb0EEENS1_21CollectiveEpilogueBwdISA_SB_SD_Li256ELb0ELb0ELi2EEENS1_25SingleTileBwdLPTSchedulerILb0ELi128ELb0EEEEEEEEEvNT_6ParamsE) ;  /* 0xffff1cb004007950 */ /* 0x000fea0003c3ffff */
        .type           $_ZN7cutlass13device_kernelIN5flash19enable_sm80_to_sm89INS1_16FlashAttnBwdSm80INS1_25CollectiveMainloopBwdSm80ILi2ELi2EN4cute5tupleIJNS5_1CILi128EEES8_NS7_ILi64EEEEEENS_10bfloat16_tEfNS_4arch4Sm80ELb1ELb0ELb1ELb0ELb0ELb0ELb0ELb0ELi2ELi4ELi4ELi4ELb0EEENS1_21CollectiveEpilogueBwdISA_SB_SD_Li256ELb0ELb0ELi2EEENS1_25SingleTileBwdLPTSchedulerILb0ELi128ELb0EEEEEEEEEvNT_6ParamsE$_ZZN4cute6detail16composition_implINS_5tupleIJNS_1CILi16EEENS3_ILi2EEES5_S5_NS3_ILi4EEES5_EEENS2_IJNS3_ILi1EEEiiiNS3_ILi144EEENS3_ILi512EEEEEES6_S4_EEDaRKT_RKT0_RKT1_RKT2_ENKUlRKT_T0_E_clINS2_IJNS2_IJS5_EEENS2_IJiEEES5_S8_EEENS_17integral_constantIiLi2EEEEEDaSQ_SR_,@function
        .size           $_ZN7cutlass13device_kernelIN5flash19enable_sm80_to_sm89INS1_16FlashAttnBwdSm80INS1_25CollectiveMainloopBwdSm80ILi2ELi2EN4cute5tupleIJNS5_1CILi128EEES8_NS7_ILi64EEEEEENS_10bfloat16_tEfNS_4arch4Sm80ELb1ELb0ELb1ELb0ELb0ELb0ELb0ELb0ELi2ELi4ELi4ELi4ELb0EEENS1_21CollectiveEpilogueBwdISA_SB_SD_Li256ELb0ELb0ELi2EEENS1_25SingleTileBwdLPTSchedulerILb0ELi128ELb0EEEEEEEEEvNT_6ParamsE$_ZZN4cute6detail16composition_implINS_5tupleIJNS_1CILi16EEENS3_ILi2EEES5_S5_NS3_ILi4EEES5_EEENS2_IJNS3_ILi1EEEiiiNS3_ILi144EEENS3_ILi512EEEEEES6_S4_EEDaRKT_RKT0_RKT1_RKT2_ENKUlRKT_T0_E_clINS2_IJNS2_IJS5_EEENS2_IJiEEES5_S8_EEENS_17integral_constantIiLi2EEEEEDaSQ_SR_,($_ZN7cutlass13device_kernelIN5flash19enable_sm80_to_sm89INS1_16FlashAttnBwdSm80INS1_25CollectiveMainloopBwdSm80ILi2ELi2EN4cute5tupleIJNS5_1CILi128EEES8_NS7_ILi64EEEEEENS_10bfloat16_tEfNS_4arch4Sm80ELb1ELb0ELb1ELb0ELb0ELb0ELb0ELb0ELi2ELi4ELi4ELi4ELb0EEENS1_21CollectiveEpilogueBwdISA_SB_SD_Li256ELb0ELb0ELi2EEENS1_25SingleTileBwdLPTSchedulerILb0ELi128ELb0EEEEEEEEEvNT_6ParamsE$_ZZN4cute6detail16composition_implINS_5tupleIJNS_1CILi16EEENS3_ILi2EEES5_S5_NS3_ILi4EEES5_EEENS2_IJNS3_ILi1EEEiiiNS3_ILi144EEENS3_ILi512EEEEEES6_S4_EEDaRKT_RKT0_RKT1_RKT2_ENKUlRKT_T0_E_clINS2_IJNS2_IJS5_S5_EEENS2_IJiiEEES8_S8_EEENS_17integral_constantIiLi3EEEEEDaSQ_SR_ - $_ZN7cutlass13device_kernelIN5flash19enable_sm80_to_sm89INS1_16FlashAttnBwdSm80INS1_25CollectiveMainloopBwdSm80ILi2ELi2EN4cute5tupleIJNS5_1CILi128EEES8_NS7_ILi64EEEEEENS_10bfloat16_tEfNS_4arch4Sm80ELb1ELb0ELb1ELb0ELb0ELb0ELb0ELb0ELi2ELi4ELi4ELi4ELb0EEENS1_21CollectiveEpilogueBwdISA_SB_SD_Li256ELb0ELb0ELi2EEENS1_25SingleTileBwdLPTSchedulerILb0ELi128ELb0EEEEEEEEEvNT_6ParamsE$_ZZN4cute6detail16composition_implINS_5tupleIJNS_1CILi16EEENS3_ILi2EEES5_S5_NS3_ILi4EEES5_EEENS2_IJNS3_ILi1EEEiiiNS3_ILi144EEENS3_ILi512EEEEEES6_S4_EEDaRKT_RKT0_RKT1_RKT2_ENKUlRKT_T0_E_clINS2_IJNS2_IJS5_EEENS2_IJiEEES5_S8_EEENS_17integral_constantIiLi2EEEEEDaSQ_SR_)
$_ZN7cutlass13device_kernelIN5flash19enable_sm80_to_sm89INS1_16FlashAttnBwdSm80INS1_25CollectiveMainloopBwdSm80ILi2ELi2EN4cute5tupleIJNS5_1CILi128EEES8_NS7_ILi64EEEEEENS_10bfloat16_tEfNS_4arch4Sm80ELb1ELb0ELb1ELb0ELb0ELb0ELb0ELb0ELi2ELi4ELi4ELi4ELb0EEENS1_21CollectiveEpilogueBwdISA_SB_SD_Li256ELb0ELb0ELi2EEENS1_25SingleTileBwdLPTSchedulerILb0ELi128ELb0EEEEEEEEEvNT_6ParamsE$_ZZN4cute6detail16composition_implINS_5tupleIJNS_1CILi16EEENS3_ILi2EEES5_S5_NS3_ILi4EEES5_EEENS2_IJNS3_ILi1EEEiiiNS3_ILi144EEENS3_ILi512EEEEEES6_S4_EEDaRKT_RKT0_RKT1_RKT2_ENKUlRKT_T0_E_clINS2_IJNS2_IJS5_EEENS2_IJiEEES5_S8_EEENS_17integral_constantIiLi2EEEEEDaSQ_SR_:
        /* <DEDUP_REMOVED lines=8> */
[----:B-1---5:R-:W-:Y:S05]  /*e3d0*/  CALL.REL.NOINC `($_ZN7cutlass13device_kernelIN5flash19enable_sm80_to_sm89INS1_16FlashAttnBwdSm80INS1_25CollectiveMainloopBwdSm80ILi2ELi2EN4cute5tupleIJNS5_1CILi128EEES8_NS7_ILi64EEEEEENS_10bfloat16_tEfNS_4arch4Sm80ELb1ELb0ELb1ELb0ELb0ELb0ELb0ELb0ELi2ELi4ELi4ELi4ELb0EEENS1_21CollectiveEpilogueBwdISA_SB_SD_Li256ELb0ELb0ELi2EEENS1_25SingleTileBwdLPTSchedulerILb0ELi128ELb0EEEEEEEEEvNT_6ParamsE$_ZN4cute3eso3ESOILb0ELb0EJiiEEC2ERKiS4_) ;  /* 0xffff968000007944 */ /* 0x022fea0003c3ffff */
[----:B-1----:R1:W5:Y:S01]  /*e3e0*/  LDL.64 R2, [R1+0x16c8] ;  /* 0x0016c80001027983 */ /* 0x0023620000100a00 */
[----:B------:R-:W-:-:S03]  /*e3f0*/  MOV R6, 0xe410 ;  /* 0x0000e41000067802 */ /* 0x000fc60000000f00 */
[----:B-1---5:R-:W-:Y:S05]  /*e400*/  CALL.REL.NOINC `($_ZN7cutlass13device_kernelIN5flash19enable_sm80_to_sm89INS1_16FlashAttnBwdSm80INS1_25CollectiveMainloopBwdSm80ILi2ELi2EN4cute5tupleIJNS5_1CILi128EEES8_NS7_ILi64EEEEEENS_10bfloat16_tEfNS_4arch4Sm80ELb1ELb0ELb1ELb0ELb0ELb0ELb0ELb0ELi2ELi4ELi4ELi4ELb0EEENS1_21CollectiveEpilogueBwdISA_SB_SD_Li256ELb0ELb0ELi2EEENS1_25SingleTileBwdLPTSchedulerILb0ELi128ELb0EEEEEEEEEvNT_6ParamsE$_ZN4cute3eso3ESOILb1ELb0EJNS_5tupleIJNS_1CILi2EEES4_EEENS2_IJiiEEENS3_ILi1EEES7_EEC2ERKS5_RKS6_RKS7_SE_) ;  /* 0xffffb77000007944 */ /* 0x022fea0003c3ffff */
[----:B-1----:R1:W5:Y:S01]  /*e410*/  LDL.64 R2, [R1+0x16c8] ;  /* 0x0016c80001027983 */ /* 0x0023620000100a00 */
[----:B------:R-:W-:-:S04]  /*e420*/  MOV R73, 0x0 ;  /* 0x0000000000497802 */ /* 0x000fc80000000f00 */
[----:B------:R-:W-:Y:S05]  /*e430*/  RET.REL.NODEC R72 `(_ZN7cutlass13device_kernelIN5flash19enable_sm80_to_sm89INS1_16FlashAttnBwdSm80INS1_25CollectiveMainloopBwdSm80ILi2ELi2EN4cute5tupleIJNS5_1CILi128EEES8_NS7_ILi64EEEEEENS_10bfloat16_tEfNS_4arch4Sm80ELb1ELb0ELb1ELb0ELb0ELb0ELb0ELb0ELi2ELi4ELi4ELi4ELb0EEENS1_21CollectiveEpilogueBwdISA_SB_SD_Li256ELb0ELb0ELi2EEENS1_25SingleTileBwdLPTSchedulerILb0ELi128ELb0EEEEEEEEEvNT_6ParamsE) ;  /* 0xffff1bc048007950 */ /* 0x000fea0003c3ffff */
        .type           $_ZN7cutlass13device_kernelIN5flash19enable_sm80_to_sm89INS1_16FlashAttnBwdSm80INS1_25CollectiveMainloopBwdSm80ILi2ELi2EN4cute5tupleIJNS5_1CILi128EEES8_NS7_ILi64EEEEEENS_10bfloat16_tEfNS_4arch4Sm80ELb1ELb0ELb1ELb0ELb0ELb0ELb0ELb0ELi2ELi4ELi4ELi4ELb0EEENS1_21CollectiveEpilogueBwdISA_SB_SD_Li256ELb0ELb0ELi2EEENS1_25SingleTileBwdLPTSchedulerILb0ELi128ELb0EEEEEEEEEvNT_6ParamsE$_ZZN4cute6detail16composition_implINS_5tupleIJNS_1CILi16EEENS3_ILi2EEES5_S5_NS3_ILi4EEES5_EEENS2_IJNS3_ILi1EEEiiiNS3_ILi144EEENS3_ILi512EEEEEES6_S4_EEDaRKT_RKT0_RKT1_RKT2_ENKUlRKT_T0_E_clINS2_IJNS2_IJS5_S5_EEENS2_IJiiEEES8_S8_EEENS_17integral_constantIiLi3EEEEEDaSQ_SR_,@function
        .size           $_ZN7cutlass13device_kernelIN5flash19enable_sm80_to_sm89INS1_16FlashAttnBwdSm80INS1_25CollectiveMainloopBwdSm80ILi2ELi2EN4cute5tupleIJNS5_1CILi128EEES8_NS7_ILi64EEEEEENS_10bfloat16_tEfNS_4arch4Sm80ELb1ELb0ELb1ELb0ELb0ELb0ELb0ELb0ELi2ELi4ELi4ELi4ELb0EEENS1_21CollectiveEpilogueBwdISA_SB_SD_Li256ELb0ELb0ELi2EEENS1_25SingleTileBwdLPTSchedulerILb0ELi128ELb0EEEEEEEEEvNT_6ParamsE$_ZZN4cute6detail16composition_implINS_5tupleIJNS_1CILi16EEENS3_ILi2EEES5_S5_NS3_ILi4EEES5_EEENS2_IJNS3_ILi1EEEiiiNS3_ILi144EEENS3_ILi512EEEEEES6_S4_EEDaRKT_RKT0_RKT1_RKT2_ENKUlRKT_T0_E_clINS2_IJNS2_IJS5_S5_EEENS2_IJiiEEES8_S8_EEENS_17integral_constantIiLi3EEEEEDaSQ_SR_,($_ZN7cutlass13device_kernelIN5flash19enable_sm80_to_sm89INS1_16FlashAttnBwdSm80INS1_25CollectiveMainloopBwdSm80ILi2ELi2EN4cute5tupleIJNS5_1CILi128EEES8_NS7_ILi64EEEEEENS_10bfloat16_tEfNS_4arch4Sm80ELb1ELb0ELb1ELb0ELb0ELb0ELb0ELb0ELi2ELi4ELi4ELi4ELb0EEENS1_21CollectiveEpilogueBwdISA_SB_SD_Li256ELb0ELb0ELi2EEENS1_25SingleTileBwdLPTSchedulerILb0ELi128ELb0EEEEEEEEEvNT_6ParamsE$_ZZN4cute6detail16composition_implINS_5tupleIJNS_1CILi16EEENS3_ILi2EEES5_S5_NS3_ILi4EEES5_EEENS2_IJNS3_ILi1EEEiiiNS3_ILi144EEENS3_ILi512EEEEEES6_S4_EEDaRKT_RKT0_RKT1_RKT2_ENKUlRKT_T0_E_clINS2_IJNS2_IJS5_S5_EEENS2_IJiiEEES8_S8_EEENS_17integral_constantIiLi4EEEEEDaSQ_SR_ - $_ZN7cutlass13device_kernelIN5flash19enable_sm80_to_sm89INS1_16FlashAttnBwdSm80INS1_25CollectiveMainloopBwdSm80ILi2ELi2EN4cute5tupleIJNS5_1CILi128EEES8_NS7_ILi64EEEEEENS_10bfloat16_tEfNS_4arch4Sm80ELb1ELb0ELb1ELb0ELb0ELb0ELb0ELb0ELi2ELi4ELi4ELi4ELb0EEENS1_21CollectiveEpilogueBwdISA_SB_SD_Li256ELb0ELb0ELi2EEENS1_25SingleTileBwdLPTSchedulerILb0ELi128ELb0EEEEEEEEEvNT_6ParamsE$_ZZN4cute6detail16composition_implINS_5tupleIJNS_1CILi16EEENS3_ILi2EEES5_S5_NS3_ILi4EEES5_EEENS2_IJNS3_ILi1EEEiiiNS3_ILi144EEENS3_ILi512EEEEEES6_S4_EEDaRKT_RKT0_RKT1_RKT2_ENKUlRKT_T0_E_clINS2_IJNS2_IJS5_S5_EEENS2_IJiiEEES8_S8_EEENS_17integral_constantIiLi3EEEEEDaSQ_SR_)
$_ZN7cutlass13device_kernelIN5flash19enable_sm80_to_sm89INS1_16FlashAttnBwdSm80INS1_25CollectiveMainloopBwdSm80ILi2ELi2EN4cute5tupleIJNS5_1CILi128EEES8_NS7_ILi64EEEEEENS_10bfloat16_tEfNS_4arch4Sm80ELb1ELb0ELb1ELb0ELb0ELb0ELb0ELb0ELi2ELi4ELi4ELi4ELb0EEENS1_21CollectiveEpilogueBwdISA_SB_SD_Li256ELb0ELb0ELi2EEENS1_25SingleTileBwdLPTSchedulerILb0ELi128ELb0EEEEEEEEEvNT_6ParamsE$_ZZN4cute6detail16composition_implINS_5tupleIJNS_1CILi16EEENS3_ILi2EEES5_S5_NS3_ILi4EEES5_EEENS2_IJNS3_ILi1EEEiiiNS3_ILi144EEENS3_ILi512EEEEEES6_S4_EEDaRKT_RKT0_RKT1_RKT2_ENKUlRKT_T0_E_clINS2_IJNS2_IJS5_S5_EEENS2_IJiiEEES8_S8_EEENS_17integral_constantIiLi3EEEEEDaSQ_SR_:
[----:B------:R-:W-:-:S05]  /*e440*/  IADD3 R5, R5, -c[0x0][0x20], RZ ;  /* 0x8000080005057a10 */ /* 0x000fca0007ffe0ff */
[----:B------:R1:W5:Y:S04]  /*e450*/  LDL R2, [R5] ;  /* 0x0000000005027983 */ /* 0x0003680000100800 */
[----:B------:R1:W5:Y:S01]  /*e460*/  LDL R3, [R5+0x4] ;  /* 0x0000040005037983 */ /* 0x0003620000100800 */
[----:B------:R-:W-:Y:S02]  /*e470*/  IADD3 R4, R1, 0x16c8, RZ ;  /* 0x000016c801047810 */ /* 0x000fe40007ffe0ff */
[----:B------:R-:W-:Y:S02]  /*e480*/  MOV R6, 0xe4b0 ;  /* 0x0000e4b000067802 */ /* 0x000fe40000000f00 */
[----:B------:R-:W-:Y:S02]  /*e490*/  IADD3 R4, R4, c[0x0][0x20], RZ ;  /* 0x0000080004047a10 */ /* 0x000fe40007ffe0ff */
[----:B-1---5:R-:W-:Y:S05]  /*e4a0*/  CALL.REL.NOINC `($_ZN7cutlass13device_kernelIN5flash19enable_sm80_to_sm89INS1_16FlashAttnBwdSm80INS1_25CollectiveMainloopBwdSm80ILi2ELi2EN4cute5tupleIJNS5_1CILi128EEES8_NS7_ILi64EEEEEENS_10bfloat16_tEfNS_4arch4Sm80ELb1ELb0ELb1ELb0ELb0ELb0ELb0ELb0ELi2ELi4ELi4ELi4ELb0EEENS1_21CollectiveEpilogueBwdISA_SB_SD_Li256ELb0ELb0ELi2EEENS1_25SingleTileBwdLPTSchedulerILb0ELi128ELb0EEEEEEEEEvNT_6ParamsE$_ZN4cute3eso3ESOILb1ELb0EJNS_5tupleIJNS_1CILi2EEES4_EEENS2_IJiiEEENS3_ILi1EEES7_EEC2ERKS5_RKS6_RKS7_SE_) ;  /* 0xffffb6d000007944 */ /* 0x022fea0003c3ffff */
[----:B-1----:R1:W5:Y:S01]  /*e4b0*/  LDL.64 R2, [R1+0x16c8] ;  /* 0x0016c80001027983 */ /* 0x0023620000100a00 */
[----:B------:R-:W-:-:S04]  /*e4c0*/  MOV R9, 0x0 ;  /* 0x0000000000097802 */ /* 0x000fc80000000f00 */
[----:B------:R-:W-:Y:S05]  /*e4d0*/  RET.REL.NODEC R8 `(_ZN7cutlass13device_kernelIN5flash19enable_sm80_to_sm89INS1_16FlashAttnBwdSm80INS1_25CollectiveMainloopBwdSm80ILi2ELi2EN4cute5tupleIJNS5_1CILi128EEES8_NS7_ILi64EEEEEENS_10bfloat16_tEfNS_4arch4Sm80ELb1ELb0ELb1ELb0ELb0ELb0ELb0ELb0ELi2ELi4ELi4ELi4ELb0EEENS1_21CollectiveEpilogueBwdISA_SB_SD_Li256ELb0ELb0ELi2EEENS1_25SingleTileBwdLPTSchedulerILb0ELi128ELb0EEEEEEEEEvNT_6ParamsE) ;  /* 0xffff1b2008007950 */ /* 0x000fea0003c3ffff */
        .type           $_ZN7cutlass13device_kernelIN5flash19enable_sm80_to_sm89INS1_16FlashAttnBwdSm80INS1_25CollectiveMainloopBwdSm80ILi2ELi2EN4cute5tupleIJNS5_1CILi128EEES8_NS7_ILi64EEEEEENS_10bfloat16_tEfNS_4arch4Sm80ELb1ELb0ELb1ELb0ELb0ELb0ELb0ELb0ELi2ELi4ELi4ELi4ELb0EEENS1_21CollectiveEpilogueBwdISA_SB_SD_Li256ELb0ELb0ELi2EEENS1_25SingleTileBwdLPTSchedulerILb0ELi128ELb0EEEEEEEEEvNT_6ParamsE$_ZZN4cute6detail16composition_implINS_5tupleIJNS_1CILi16EEENS3_ILi2EEES5_S5_NS3_ILi4EEES5_EEENS2_IJNS3_ILi1EEEiiiNS3_ILi144EEENS3_ILi512EEEEEES6_S4_EEDaRKT_RKT0_RKT1_RKT2_ENKUlRKT_T0_E_clINS2_IJNS2_IJS5_S5_EEENS2_IJiiEEES8_S8_EEENS_17integral_constantIiLi4EEEEEDaSQ_SR_,@function
        .size           $_ZN7cutlass13device_kernelIN5flash19enable_sm80_to_sm89INS1_16FlashAttnBwdSm80INS1_25CollectiveMainloopBwdSm80ILi2ELi2EN4cute5tupleIJNS5_1CILi128EEES8_NS7_ILi64EEEEEENS_10bfloat16_tEfNS_4arch4Sm80ELb1ELb0ELb1ELb0ELb0ELb0ELb0ELb0ELi2ELi4ELi4ELi4ELb0EEENS1_21CollectiveEpilogueBwdISA_SB_SD_Li256ELb0ELb0ELi2EEENS1_25SingleTileBwdLPTSchedulerILb0ELi128ELb0EEEEEEEEEvNT_6ParamsE$_ZZN4cute6detail16composition_implINS_5tupleIJNS_1CILi16EEENS3_ILi2EEES5_S5_NS3_ILi4EEES5_EEENS2_IJNS3_ILi1EEEiiiNS3_ILi144EEENS3_ILi512EEEEEES6_S4_EEDaRKT_RKT0_RKT1_RKT2_ENKUlRKT_T0_E_clINS2_IJNS2_IJS5_S5_EEENS2_IJiiEEES8_S8_EEENS_17integral_constantIiLi4EEEEEDaSQ_SR_,($_ZN7cutlass13device_kernelIN5flash19enable_sm80_to_sm89INS1_16FlashAttnBwdSm80INS1_25CollectiveMainloopBwdSm80ILi2ELi2EN4cute5tupleIJNS5_1CILi128EEES8_NS7_ILi64EEEEEENS_10bfloat16_tEfNS_4arch4Sm80ELb1ELb0ELb1ELb0ELb0ELb0ELb0ELb0ELi2ELi4ELi4ELi4ELb0EEENS1_21CollectiveEpilogueBwdISA_SB_SD_Li256ELb0ELb0ELi2EEENS1_25SingleTileBwdLPTSchedulerILb0ELi128ELb0EEEEEEEEEvNT_6ParamsE$_ZZN4cute6detail16composition_implINS_5tupleIJNS_1CILi8EEENS3_ILi2EEES5_S5_S4_S5_EEENS2_IJNS3_ILi1EEEiiiNS3_ILi72EEENS3_ILi512EEEEEENS2_IJNS2_IJS5_S5_EEES4_NS3_ILi4EEEEEENS2_IJNS2_IJS7_S4_EEENS3_ILi1024EEENS3_ILi16EEEEEEEEDaRKT_RKT0_RKT1_RKT2_ENKUlRKT_RKT0_E_clISB_SE_EEDaSW_SZ_ - $_ZN7cutlass13device_kernelIN5flash19enable_sm80_to_sm89INS1_16FlashAttnBwdSm80INS1_25CollectiveMainloopBwdSm80ILi2ELi2EN4cute5tupleIJNS5_1CILi128EEES8_NS7_ILi64EEEEEENS_10bfloat16_tEfNS_4arch4Sm80ELb1ELb0ELb1ELb0ELb0ELb0ELb0ELb0ELi2ELi4ELi4ELi4ELb0EEENS1_21CollectiveEpilogueBwdISA_SB_SD_Li256ELb0ELb0ELi2EEENS1_25SingleTileBwdLPTSchedulerILb0ELi128ELb0EEEEEEEEEvNT_6ParamsE$_ZZN4cute6detail16composition_implINS_5tupleIJNS_1CILi16EEENS3_ILi2EEES5_S5_NS3_ILi4EEES5_EEENS2_IJNS3_ILi1EEEiiiNS3_ILi144EEENS3_ILi512EEEEEES6_S4_EEDaRKT_RKT0_RKT1_RKT2_ENKUlRKT_T0_E_clINS2_IJNS2_IJS5_S5_EEENS2_IJiiEEES8_S8_EEENS_17integral_constantIiLi4EEEEEDaSQ_SR_)
$_ZN7cutlass13device_kernelIN5flash19enable_sm80_to_sm89INS1_16FlashAttnBwdSm80INS1_25CollectiveMainloopBwdSm80ILi2ELi2EN4cute5tupleIJNS5_1CILi128EEES8_NS7_ILi64EEEEEENS_10bfloat16_tEfNS_4arch4Sm80ELb1ELb0ELb1ELb0ELb0ELb0ELb0ELb0ELi2ELi4ELi4ELi4ELb0EEENS1_21CollectiveEpilogueBwdISA_SB_SD_Li256ELb0ELb0ELi2EEENS1_25SingleTileBwdLPTSchedulerILb0ELi128ELb0EEEEEEEEEvNT_6ParamsE$_ZZN4cute6detail16composition_implINS_5tupleIJNS_1CILi16EEENS3_ILi2EEES5_S5_NS3_ILi4EEES5_EEENS2_IJNS3_ILi1EEEiiiNS3_ILi144EEENS3_ILi512EEEEEES6_S4_EEDaRKT_RKT0_RKT1_RKT2_ENKUlRKT_T0_E_clINS2_IJNS2_IJS5_S5_EEENS2_IJiiEEES8_S8_EEENS_17integral_constantIiLi4EEEEEDaSQ_SR_:
        /* <DEDUP_REMOVED lines=10> */
        .type           $_ZN7cutlass13device_kernelIN5flash19enable_sm80_to_sm89INS1_16FlashAttnBwdSm80INS1_25CollectiveMainloopBwdSm80ILi2ELi2EN4cute5tupleIJNS5_1CILi128EEES8_NS7_ILi64EEEEEENS_10bfloat16_tEfNS_4arch4Sm80ELb1ELb0ELb1ELb0ELb0ELb0ELb0ELb0ELi2ELi4ELi4ELi4ELb0EEENS1_21CollectiveEpilogueBwdISA_SB_SD_Li256ELb0ELb0ELi2EEENS1_25SingleTileBwdLPTSchedulerILb0ELi128ELb0EEEEEEEEEvNT_6ParamsE$_ZZN4cute6detail16composition_implINS_5tupleIJNS_1CILi8EEENS3_ILi2EEES5_S5_S4_S5_EEENS2_IJNS3_ILi1EEEiiiNS3_ILi72EEENS3_ILi512EEEEEENS2_IJNS2_IJS5_S5_EEES4_NS3_ILi4EEEEEENS2_IJNS2_IJS7_S4_EEENS3_ILi1024EEENS3_ILi16EEEEEEEEDaRKT_RKT0_RKT1_RKT2_ENKUlRKT_RKT0_E_clISB_SE_EEDaSW_SZ_,@function
        .size           $_ZN7cutlass13device_kernelIN5flash19enable_sm80_to_sm89INS1_16FlashAttnBwdSm80INS1_25CollectiveMainloopBwdSm80ILi2ELi2EN4cute5tupleIJNS5_1CILi128EEES8_NS7_ILi64EEEEEENS_10bfloat16_tEfNS_4arch4Sm80ELb1ELb0ELb1ELb0ELb0ELb0ELb0ELb0ELi2ELi4ELi4ELi4ELb0EEENS1_21CollectiveEpilogueBwdISA_SB_SD_Li256ELb0ELb0ELi2EEENS1_25SingleTileBwdLPTSchedulerILb0ELi128ELb0EEEEEEEEEvNT_6ParamsE$_ZZN4cute6detail16composition_implINS_5tupleIJNS_1CILi8EEENS3_ILi2EEES5_S5_S4_S5_EEENS2_IJNS3_ILi1EEEiiiNS3_ILi72EEENS3_ILi512EEEEEENS2_IJNS2_IJS5_S5_EEES4_NS3_ILi4EEEEEENS2_IJNS2_IJS7_S4_EEENS3_ILi1024EEENS3_ILi16EEEEEEEEDaRKT_RKT0_RKT1_RKT2_ENKUlRKT_RKT0_E_clISB_SE_EEDaSW_SZ_,($_ZN7cutlass13device_kernelIN5flash19enable_sm80_to_sm89INS1_16FlashAttnBwdSm80INS1_25CollectiveMainloopBwdSm80ILi2ELi2EN4cute5tupleIJNS5_1CILi128EEES8_NS7_ILi64EEEEEENS_10bfloat16_tEfNS_4arch4Sm80ELb1ELb0ELb1ELb0ELb0ELb0ELb0ELb0ELi2ELi4ELi4ELi4ELb0EEENS1_21CollectiveEpilogueBwdISA_SB_SD_Li256ELb0ELb0ELi2EEENS1_25SingleTileBwdLPTSchedulerILb0ELi128ELb0EEEEEEEEEvNT_6ParamsE$_ZZN4cute6detail16composition_implINS_5tupleIJNS_1CILi8EEENS3_ILi2EEES5_S5_S4_S5_EEENS2_IJNS3_ILi1EEEiiiNS3_ILi72EEENS3_ILi512EEEEEENS2_IJNS2_IJS5_S5_EEES4_NS3_ILi4EEEEEENS2_IJNS2_IJS7_S4_EEENS3_ILi1024EEENS3_ILi16EEEEEEEEDaRKT_RKT0_RKT1_RKT2_ENKUlRKT_RKT0_E_clISC_SG_EEDaSW_SZ_ - $_ZN7cutlass13device_kernelIN5flash19enable_sm80_to_sm89INS1_16FlashAttnBwdSm80INS1_25CollectiveMainloopBwdSm80ILi2ELi2EN4cute5tupleIJNS5_1CILi128EEES8_NS7_ILi64EEEEEENS_10bfloat16_tEfNS_4arch4Sm80ELb1ELb0ELb1ELb0ELb0ELb0ELb0ELb0ELi2ELi4ELi4ELi4ELb0EEENS1_21CollectiveEpilogueBwdISA_SB_SD_Li256ELb0ELb0ELi2EEENS1_25SingleTileBwdLPTSchedulerILb0ELi128ELb0EEEEEEEEEvNT_6ParamsE$_ZZN4cute6detail16composition_implINS_5tupleIJNS_1CILi8EEENS3_ILi2EEES5_S5_S4_S5_EEENS2_IJNS3_ILi1EEEiiiNS3_ILi72EEENS3_ILi512EEEEEENS2_IJNS2_IJS5_S5_EEES4_NS3_ILi4EEEEEENS2_IJNS2_IJS7_S4_EEENS3_ILi1024EEENS3_ILi16EEEEEEEEDaRKT_RKT0_RKT1_RKT2_ENKUlRKT_RKT0_E_clISB_SE_EEDaSW_SZ_)
$_ZN7cutlass13device_kernelIN5flash19enable_sm80_to_sm89INS1_16FlashAttnBwdSm80INS1_25CollectiveMainloopBwdSm80ILi2ELi2EN4cute5tupleIJNS5_1CILi128EEES8_NS7_ILi64EEEEEENS_10bfloat16_tEfNS_4arch4Sm80ELb1ELb0ELb1ELb0ELb0ELb0ELb0ELb0ELi2ELi4ELi4ELi4ELb0EEENS1_21CollectiveEpilogueBwdISA_SB_SD_Li256ELb0ELb0ELi2EEENS1_25SingleTileBwdLPTSchedulerILb0ELi128ELb0EEEEEEEEEvNT_6ParamsE$_ZZN4cute6detail16composition_implINS_5tupleIJNS_1CILi8EEENS3_ILi2EEES5_S5_S4_S5_EEENS2_IJNS3_ILi1EEEiiiNS3_ILi72EEENS3_ILi512EEEEEENS2_IJNS2_IJS5_S5_EEES4_NS3_ILi4EEEEEENS2_IJNS2_IJS7_S4_EEENS3_ILi1024EEENS3_ILi16EEEEEEEEDaRKT_RKT0_RKT1_RKT2_ENKUlRKT_RKT0_E_clISB_SE_EEDaSW_SZ_:
[----:B------:R-:W-:Y:S02]  /*e580*/  IADD3 R37, R1, 0x1380, RZ ;  /* 0x0000138001257810 */ /* 0x000fe40007ffe0ff */
[----:B------:R-:W-:Y:S02]  /*e590*/  MOV R68, 0xe5d0 ;  /* 0x0000e5d000447802 */ /* 0x000fe40000000f00 */
[----:B------:R-:W-:-:S04]  /*e5a0*/  IADD3 R37, R37, c[0x0][0x20], RZ ;  /* 0x0000080025257a10 */ /* 0x000fc80007ffe0ff */
[----:B------:R-:W-:Y:S02]  /*e5b0*/  IADD3 R62, R37, 0x4, RZ ;  /* 0x00000004253e7810 */ /* 0x000fe40007ffe0ff */
[----:B------:R-:W-:Y:S05]  /*e5c0*/  CALL.REL.NOINC `($_ZN7cutlass13device_kernelIN5flash19enable_sm80_to_sm89INS1_16FlashAttnBwdSm80INS1_25CollectiveMainloopBwdSm80ILi2ELi2EN4cute5tupleIJNS5_1CILi128EEES8_NS7_ILi64EEEEEENS_10bfloat16_tEfNS_4arch4Sm80ELb1ELb0ELb1ELb0ELb0ELb0ELb0ELb0ELi2ELi4ELi4ELi4ELb0EEENS1_21CollectiveEpilogueBwdISA_SB_SD_Li256ELb0ELb0ELi2EEENS1_25SingleTileBwdLPTSchedulerILb0ELi128ELb0EEEEEEEEEvNT_6ParamsE$_ZZN4cute6detail16composition_implINS_5tupleIJNS_1CILi8EEENS3_ILi2EEES5_S5_S4_S5_EEENS2_IJNS3_ILi1EEEiiiNS3_ILi72EEENS3_ILi512EEEEEENS2_IJS5_S5_EEENS2_IJS7_S4_EEEEEDaRKT_RKT0_RKT1_RKT2_ENKUlRKT_RKT0_E_clIS5_S4_EEDaSR_SU_) ;  /* 0x000009d000007944 */ /* 0x000fea0003c00000 */
[----:B------:R-:W-:Y:S02]  /*e5d0*/  MOV R4, 0xe5f0 ;  /* 0x0000e5f000047802 */ /* 0x000fe40000000f00 */
[----:B-1---5:R-:W-:Y:S05]  /*e5e0*/  CALL.REL.NOINC `($_ZN7cutlass13device_kernelIN5flash19enable_sm80_to_sm89INS1_16FlashAttnBwdSm80INS1_25CollectiveMainloopBwdSm80ILi2ELi2EN4cute5tupleIJNS5_1CILi128EEES8_NS7_ILi64EEEEEENS_10bfloat16_tEfNS_4arch4Sm80ELb1ELb0ELb1ELb0ELb0ELb0ELb0ELb0ELi2ELi4ELi4ELi4ELb0EEENS1_21CollectiveEpilogueBwdISA_SB_SD_Li256ELb0ELb0ELi2EEENS1_25SingleTileBwdLPTSchedulerILb0ELi128ELb0EEEEEEEEEvNT_6ParamsE$_ZN4cute3eso3ESOILb1ELb0EJNS_1CILi1EEEiEEC2ERKS3_RKi) ;  /* 0xffffa69000007944 */ /* 0x022fea0003c3ffff */
[----:B-1----:R1:W5:Y:S01]  /*e5f0*/  LDL R2, [R1+0x1384] ;  /* 0x0013840001027983 */ /* 0x0023620000100800 */
[----:B------:R-:W-:-:S03]  /*e600*/  MOV R6, 0xe620 ;  /* 0x0000e62000067802 */ /* 0x000fc60000000f00 */
[----:B-1---5:R-:W-:Y:S05]  /*e610*/  CALL.REL.NOINC `($_ZN7cutlass13device_kernelIN5flash19enable_sm80_to_sm89INS1_16FlashAttnBwdSm80INS1_25CollectiveMainloopBwdSm80ILi2ELi2EN4cute5tupleIJNS5_1CILi128EEES8_NS7_ILi64EEEEEENS_10bfloat16_tEfNS_4arch4Sm80ELb1ELb0ELb1ELb0ELb0ELb0ELb0ELb0ELi2ELi4ELi4ELi4ELb0EEENS1_21CollectiveEpilogueBwdISA_SB_SD_Li256ELb0ELb0ELi2EEENS1_25SingleTileBwdLPTSchedulerILb0ELi128ELb0EEEEEEEEEvNT_6ParamsE$_ZN4cute5tupleIJNS0_IJNS_1CILi2EEES2_EEENS0_IJNS1_ILi1EEEiEEEEEC2ERKS3_RKS5_) ;  /* 0xffffd53000007944 */ /* 0x022fea0003c3ffff */
[----:B------:R1:W5:Y:S01]  /*e620*/  LDL R37, [R1+0x1380] ;  /* 0x0013800001257983 */ /* 0x0003620000100800 */
[----:B------:R-:W-:Y:S02]  /*e630*/  MOV R2, R10 ;  /* 0x0000000a00027202 */ /* 0x000fe40000000f00 */
[----:B------:R-:W-:-:S04]  /*e640*/  MOV R3, 0x0 ;  /* 0x0000000000037802 */ /* 0x000fc80000000f00 */
[----:B------:R-:W-:Y:S05]  /*e650*/  RET.REL.NODEC R2 `(_ZN7cutlass13device_kernelIN5flash19enable_sm80_to_sm89INS1_16FlashAttnBwdSm80INS1_25CollectiveMainloopBwdSm80ILi2ELi2EN4cute5tupleIJNS5_1CILi128EEES8_NS7_ILi64EEEEEENS_10bfloat16_tEfNS_4arch4Sm80ELb1ELb0ELb1ELb0ELb0ELb0ELb0ELb0ELi2ELi4ELi4ELi4ELb0EEENS1_21CollectiveEpilogueBwdISA_SB_SD_Li256ELb0ELb0ELi2EEENS1_25SingleTileBwdLPTSchedulerILb0ELi128ELb0EEEEEEEEEvNT_6ParamsE) ;  /* 0xffff19a002007950 */ /* 0x000fea0003c3ffff */
        .type           $_ZN7cutlass13device_kernelIN5flash19enable_sm80_to_sm89INS1_16FlashAttnBwdSm80INS1_25CollectiveMainloopBwdSm80ILi2ELi2EN4cute5tupleIJNS5_1CILi128EEES8_NS7_ILi64EEEEEENS_10bfloat16_tEfNS_4arch4Sm80ELb1ELb0ELb1ELb0ELb0ELb0ELb0ELb0ELi2ELi4ELi4ELi4ELb0EEENS1_21CollectiveEpilogueBwdISA_SB_SD_Li256ELb0ELb0ELi2EEENS1_25SingleTileBwdLPTSchedulerILb0ELi128ELb0EEEEEEEEEvNT_6ParamsE$_ZZN4cute6detail16composition_implINS_5tupleIJNS_1CILi8EEENS3_ILi2EEES5_S5_S4_S5_EEENS2_IJNS3_ILi1EEEiiiNS3_ILi72EEENS3_ILi512EEEEEENS2_IJNS2_IJS5_S5_EEES4_NS3_ILi4EEEEEENS2_IJNS2_IJS7_S4_EEENS3_ILi1024EEENS3_ILi16EEEEEEEEDaRKT_RKT0_RKT1_RKT2_ENKUlRKT_RKT0_E_clISC_SG_EEDaSW_SZ_,@function
        .size           $_ZN7cutlass13device_kernelIN5flash19enable_sm80_to_sm89INS1_16FlashAttnBwdSm80INS1_25CollectiveMainloopBwdSm80ILi2ELi2EN4cute5tupleIJNS5_1CILi128EEES8_NS7_ILi64EEEEEENS_10bfloat16_tEfNS_4arch4Sm80ELb1ELb0ELb1ELb0ELb0ELb0ELb0ELb0ELi2ELi4ELi4ELi4ELb0EEENS1_21CollectiveEpilogueBwdISA_SB_SD_Li256ELb0ELb0ELi2EEENS1_25SingleTileBwdLPTSchedulerILb0ELi128ELb0EEEEEEEEEvNT_6ParamsE$_ZZN4cute6detail16composition_implINS_5tupleIJNS_1CILi8EEENS3_ILi2EEES5_S5_S4_S5_EEENS2_IJNS3_ILi1EEEiiiNS3_ILi72EEENS3_ILi512EEEEEENS2_IJNS2_IJS5_S5_EEES4_NS3_ILi4EEEEEENS2_IJNS2_IJS7_S4_EEENS3_ILi1024EEENS3_ILi16EEEEEEEEDaRKT_RKT0_RKT1_RKT2_ENKUlRKT_RKT0_E_clISC_SG_EEDaSW_SZ_,($_ZN7cutlass13device_kernelIN5flash19enable_sm80_to_sm89INS1_16FlashAttnBwdSm80INS1_25CollectiveMainloopBwdSm80ILi2ELi2EN4cute5tupleIJNS5_1CILi128EEES8_NS7_ILi64EEEEEENS_10bfloat16_tEfNS_4arch4Sm80ELb1ELb0ELb1ELb0ELb0ELb0ELb0ELb0ELi2ELi4ELi4ELi4ELb0EEENS1_21CollectiveEpilogueBwdISA_SB_SD_Li256ELb0ELb0ELi2EEENS1_25SingleTileBwdLPTSchedulerILb0ELi128ELb0EEEEEEEEEvNT_6ParamsE$_ZZN4cute6detail16composition_implINS_5tupleIJNS_1CILi8EEENS3_ILi2EEES5_S5_S4_S5_EEENS2_IJNS3_ILi1EEEiiiNS3_ILi72EEENS3_ILi512EEEEEENS2_IJNS2_IJS5_S5_S5_EEES5_NS2_IJNS3_ILi4EEES5_EEEEEENS2_IJNS2_IJS7_S9_S4_EEENS3_ILi4096EEENS2_IJNS3_ILi16EEENS3_ILi8192EEEEEEEEEEEDaRKT_RKT0_RKT1_RKT2_ENKUlRKT_RKT0_E_clISB_SF_EEDaSZ_S12_ - $_ZN7cutlass13device_kernelIN5flash19enable_sm80_to_sm89INS1_16FlashAttnBwdSm80INS1_25CollectiveMainloopBwdSm80ILi2ELi2EN4cute5tupleIJNS5_1CILi128EEES8_NS7_ILi64EEEEEENS_10bfloat16_tEfNS_4arch4Sm80ELb1ELb0ELb1ELb0ELb0ELb0ELb0ELb0ELi2ELi4ELi4ELi4ELb0EEENS1_21CollectiveEpilogueBwdISA_SB_SD_Li256ELb0ELb0ELi2EEENS1_25SingleTileBwdLPTSchedulerILb0ELi128ELb0EEEEEEEEEvNT_6ParamsE$_ZZN4cute6detail16composition_implINS_5tupleIJNS_1CILi8EEENS3_ILi2EEES5_S5_S4_S5_EEENS2_IJNS3_ILi1EEEiiiNS3_ILi72EEENS3_ILi512EEEEEENS2_IJNS2_IJS5_S5_EEES4_NS3_ILi4EEEEEENS2_IJNS2_IJS7_S4_EEENS3_ILi1024EEENS3_ILi16EEEEEEEEDaRKT_RKT0_RKT1_RKT2_ENKUlRKT_RKT0_E_clISC_SG_EEDaSW_SZ_)
$_ZN7cutlass13device_kernelIN5flash19enable_sm80_to_sm89INS1_16FlashAttnBwdSm80INS1_25CollectiveMainloopBwdSm80ILi2ELi2EN4cute5tupleIJNS5_1CILi128EEES8_NS7_ILi64EEEEEENS_10bfloat16_tEfNS_4arch4Sm80ELb1ELb0ELb1ELb0ELb0ELb0ELb0ELb0ELi2ELi4ELi4ELi4ELb0EEENS1_21CollectiveEpilogueBwdISA_SB_SD_Li256ELb0ELb0ELi2EEENS1_25SingleTileBwdLPTSchedulerILb0ELi128ELb0EEEEEEEEEvNT_6ParamsE$_ZZN4cute6detail16composition_implINS_5tupleIJNS_1CILi8EEENS3_ILi2EEES5_S5_S4_S5_EEENS2_IJNS3_ILi1EEEiiiNS3_ILi72EEENS3_ILi512EEEEEENS2_IJNS2_IJS5_S5_EEES4_NS3_ILi4EEEEEENS2_IJNS2_IJS7_S4_EEENS3_ILi1024EEENS3_ILi16EEEEEEEEDaRKT_RKT0_RKT1_RKT2_ENKUlRKT_RKT0_E_clISC_SG_EEDaSW_SZ_:
        /* <DEDUP_REMOVED lines=14> */
[----:B-1---5:R-:W-:Y:S05]  /*e740*/  CALL.REL.NOINC `($_ZN7cutlass13device_kernelIN5flash19enable_sm80_to_sm89INS1_16FlashAttnBwdSm80INS1_25CollectiveMainloopBwdSm80ILi2ELi2EN4cute5tupleIJNS5_1CILi128EEES8_NS7_ILi64EEEEEENS_10bfloat16_tEfNS_4arch4Sm80ELb1ELb0ELb1ELb0ELb0ELb0ELb0ELb0ELi2ELi4ELi4ELi4ELb0EEENS1_21CollectiveEpilogueBwdISA_SB_SD_Li256ELb0ELb0ELi2EEENS1_25SingleTileBwdLPTSchedulerILb0ELi128ELb0EEEEEEEEEvNT_6ParamsE$_ZZN4cute6detail16composition_implINS_5tupleIJNS_1CILi8EEENS3_ILi2EEES5_S5_S4_S5_EEENS2_IJNS3_ILi1EEEiiiNS3_ILi72EEENS3_ILi512EEEEEENS3_ILi4EEENS3_ILi16EEEEEDaRKT_RKT0_RKT1_RKT2_ENKUlRKT_T0_E_clINS2_IJNS2_IJEEESV_SB_S7_EEENS_17integral_constantIiLi2EEEEEDaSR_SS_) ;  /* 0x00000d4000007944 */ /* 0x022fea0003c00000 */
[----:B-----5:R2:W-:Y:S04]  /*e750*/  STL [R1+0x1398], R2 ;  /* 0x0013980201007387 */ /* 0x0205e80000100800 */
[----:B------:R2:W-:Y:S04]  /*e760*/  STL.64 [R1+0x1390], R62 ;  /* 0x0013903e01007387 */ /* 0x0005e80000100a00 */
[----:B------:R2:W5:Y:S01]  /*e770*/  LDL R6, [R49+0x8] ;  /* 0x0000080031067983 */ /* 0x0005620000100800 */
[----:B------:R-:W-:Y:S02]  /*e780*/  IADD3 R10, R45, 0x18, RZ ;  /* 0x000000182d0a7810 */ /* 0x000fe40007ffe0ff */
[----:B------:R-:W-:-:S02]  /*e790*/  MOV R72, 0xe7b0 ;  /* 0x0000e7b000487802 */ /* 0x000fc40000000f00 */
[----:B-12--5:R-:W-:Y:S05]  /*e7a0*/  CALL.REL.NOINC `($_ZN7cutlass13device_kernelIN5flash19enable_sm80_to_sm89INS1_16FlashAttnBwdSm80INS1_25CollectiveMainloopBwdSm80ILi2ELi2EN4cute5tupleIJNS5_1CILi128EEES8_NS7_ILi64EEEEEENS_10bfloat16_tEfNS_4arch4Sm80ELb1ELb0ELb1ELb0ELb0ELb0ELb0ELb0ELi2ELi4ELi4ELi4ELb0EEENS1_21CollectiveEpilogueBwdISA_SB_SD_Li256ELb0ELb0ELi2EEENS1_25SingleTileBwdLPTSchedulerILb0ELi128ELb0EEEEEEEEEvNT_6ParamsE$_ZZN4cute6detail16composition_implINS_5tupleIJNS_1CILi8EEENS3_ILi2EEES5_S5_S4_S5_EEENS2_IJNS3_ILi1EEEiiiNS3_ILi72EEENS3_ILi512EEEEEENS3_ILi4EEENS3_ILi16EEEEEDaRKT_RKT0_RKT1_RKT2_ENKUlRKT_T0_E_clINS2_IJNS2_IJS5_EEENS2_IJiEEES5_S7_EEENS_17integral_constantIiLi3EEEEEDaSR_SS_) ;  /* 0x00000db000007944 */ /* 0x026fea0003c00000 */
[----:B------:R-:W2:Y:S01]  /*e7b0*/  LDL.64 R62, [R1+0x1390] ;  /* 0x00139000013e7983 */ /* 0x000ea20000100a00 */
[----:B------:R-:W-:-:S02]  /*e7c0*/  IADD3 R5, R45, 0x8, RZ ;  /* 0x000000082d057810 */ /* 0x000fc40007ffe0ff */
[----:B------:R-:W-:Y:S01]  /*e7d0*/  MOV R8, 0xe810 ;  /* 0x0000e81000087802 */ /* 0x000fe20000000f00 */
[----:B-----5:R3:W-:Y:S04]  /*e7e0*/  STL.64 [R1+0x1388], R2 ;  /* 0x0013880201007387 */ /* 0x0207e80000100a00 */
[----:B--2---:R3:W-:Y:S02]  /*e7f0*/  STL.64 [R1+0x1380], R62 ;  /* 0x0013803e01007387 */ /* 0x0047e40000100a00 */
[----:B-1-3--:R-:W-:Y:S05]  /*e800*/  CALL.REL.NOINC `($_ZN7cutlass13device_kernelIN5flash19enable_sm80_to_sm89INS1_16FlashAttnBwdSm80INS1_25CollectiveMainloopBwdSm80ILi2ELi2EN4cute5tupleIJNS5_1CILi128EEES8_NS7_ILi64EEEEEENS_10bfloat16_tEfNS_4arch4Sm80ELb1ELb0ELb1ELb0ELb0ELb0ELb0ELb0ELi2ELi4ELi4ELi4ELb0EEENS1_21CollectiveEpilogueBwdISA_SB_SD_Li256ELb0ELb0ELi2EEENS1_25SingleTileBwdLPTSchedulerILb0ELi128ELb0EEEEEEEEEvNT_6ParamsE$_ZZN4cute6detail16composition_implINS_5tupleIJNS_1CILi8EEENS3_ILi2EEES5_S5_S4_S5_EEENS2_IJNS3_ILi1EEEiiiNS3_ILi72EEENS3_ILi512EEEEEENS3_ILi4EEENS3_ILi16EEEEEDaRKT_RKT0_RKT1_RKT2_ENKUlRKT_T0_E_clINS2_IJNS2_IJS5_S5_EEENS2_IJiiEEES7_S7_EEENS_17integral_constantIiLi4EEEEEDaSR_SS_) ;  /* 0x00000e5000007944 */ /* 0x00afea0003c00000 */
[----:B-----5:R-:W-:Y:S01]  /*e810*/  IMAD.MOV.U32 R8, RZ, RZ, R3 ;  /* 0x000000ffff087224 */ /* 0x020fe200078e0003 */
[----:B------:R-:W-:Y:S02]  /*e820*/  MOV R3, R7 ;  /* 0x0000000700037202 */ /* 0x000fe40000000f00 */
[----:B------:R-:W-:Y:S02]  /*e830*/  MOV R6, 0xe850 ;  /* 0x0000e85000067802 */ /* 0x000fe40000000f00 */
[----:B-1----:R-:W-:Y:S05]  /*e840*/  CALL.REL.NOINC `($_ZN7cutlass13device_kernelIN5flash19enable_sm80_to_sm89INS1_16FlashAttnBwdSm80INS1_25CollectiveMainloopBwdSm80ILi2ELi2EN4cute5tupleIJNS5_1CILi128EEES8_NS7_ILi64EEEEEENS_10bfloat16_tEfNS_4arch4Sm80ELb1ELb0ELb1ELb0ELb0ELb0ELb0ELb0ELi2ELi4ELi4ELi4ELb0EEENS1_21CollectiveEpilogueBwdISA_SB_SD_Li256ELb0ELb0ELi2EEENS1_25SingleTileBwdLPTSchedulerILb0ELi128ELb0EEEEEEEEEvNT_6ParamsE$_ZN4cute5tupleIJNS0_IJNS_1CILi2EEES2_EEENS0_IJiiEEEEEC2ERKS3_RKS4_) ;  /* 0xffffd3f000007944 */ /* 0x002fea0003c3ffff */
[----:B------:R1:W5:Y:S01]  /*e850*/  LDL.64 R2, [R1+0x13b0] ;  /* 0x0013b00001027983 */ /* 0x0003620000100a00 */
[----:B------:R-:W-:-:S04]  /*e860*/  MOV R45, 0x0 ;  /* 0x00000000002d7802 */ /* 0x000fc80000000f00 */
[----:B------:R-:W-:Y:S05]  /*e870*/  RET.REL.NODEC R44 `(_ZN7cutlass13device_kernelIN5flash19enable_sm80_to_sm89INS1_16FlashAttnBwdSm80INS1_25CollectiveMainloopBwdSm80ILi2ELi2EN4cute5tupleIJNS5_1CILi128EEES8_NS7_ILi64EEEEEENS_10bfloat16_tEfNS_4arch4Sm80ELb1ELb0ELb1ELb0ELb0ELb0ELb0ELb0ELi2ELi4ELi4ELi4ELb0EEENS1_21CollectiveEpilogueBwdISA_SB_SD_Li256ELb0ELb0ELi2EEENS1_25SingleTileBwdLPTSchedulerILb0ELi128ELb0EEEEEEEEEvNT_6ParamsE) ;  /* 0xffff17802c007950 */ /* 0x000fea0003c3ffff */
        .type           $_ZN7cutlass13device_kernelIN5flash19enable_sm80_to_sm89INS1_16FlashAttnBwdSm80INS1_25CollectiveMainloopBwdSm80ILi2ELi2EN4cute5tupleIJNS5_1CILi128EEES8_NS7_ILi64EEEEEENS_10bfloat16_tEfNS_4arch4Sm80ELb1ELb0ELb1ELb0ELb0ELb0ELb0ELb0ELi2ELi4ELi4ELi4ELb0EEENS1_21CollectiveEpilogueBwdISA_SB_SD_Li256ELb0ELb0ELi2EEENS1_25SingleTileBwdLPTSchedulerILb0ELi128ELb0EEEEEEEEEvNT_6ParamsE$_ZZN4cute6detail16composition_implINS_5tupleIJNS_1CILi8EEENS3_ILi2EEES5_S5_S4_S5_EEENS2_IJNS3_ILi1EEEiiiNS3_ILi72EEENS3_ILi512EEEEEENS2_IJNS2_IJS5_S5_S5_EEES5_NS2_IJNS3_ILi4EEES5_EEEEEENS2_IJNS2_IJS7_S9_S4_EEENS3_ILi4096EEENS2_IJNS3_ILi16EEENS3_ILi8192EEEEEEEEEEEDaRKT_RKT0_RKT1_RKT2_ENKUlRKT_RKT0_E_clISB_SF_EEDaSZ_S12_,@function
        .size           $_ZN7cutlass13device_kernelIN5flash19enable_sm80_to_sm89INS1_16FlashAttnBwdSm80INS1_25CollectiveMainloopBwdSm80ILi2ELi2EN4cute5tupleIJNS5_1CILi128EEES8_NS7_ILi64EEEEEENS_10bfloat16_tEfNS_4arch4Sm80ELb1ELb0ELb1ELb0ELb0ELb0ELb0ELb0ELi2ELi4ELi4ELi4ELb0EEENS1_21CollectiveEpilogueBwdISA_SB_SD_Li256ELb0ELb0ELi2EEENS1_25SingleTileBwdLPTSchedulerILb0ELi128ELb0EEEEEEEEEvNT_6ParamsE$_ZZN4cute6detail16composition_implINS_5tupleIJNS_1CILi8EEENS3_ILi2EEES5_S5_S4_S5_EEENS2_IJNS3_ILi1EEEiiiNS3_ILi72EEENS3_ILi512EEEEEENS2_IJNS2_IJS5_S5_S5_EEES5_NS2_IJNS3_ILi4EEES5_EEEEEENS2_IJNS2_IJS7_S9_S4_EEENS3_ILi4096EEENS2_IJNS3_ILi16EEENS3_ILi8192EEEEEEEEEEEDaRKT_RKT0_RKT1_RKT2_ENKUlRKT_RKT0_E_clISB_SF_EEDaSZ_S12_,($_ZN7cutlass13device_kernelIN5flash19enable_sm80_to_sm89INS1_16FlashAttnBwdSm80INS1_25CollectiveMainloopBwdSm80ILi2ELi2EN4cute5tupleIJNS5_1CILi128EEES8_NS7_ILi64EEEEEENS_10bfloat16_tEfNS_4arch4Sm80ELb1ELb0ELb1ELb0ELb0ELb0ELb0ELb0ELi2ELi4ELi4ELi4ELb0EEENS1_21CollectiveEpilogueBwdISA_SB_SD_Li256ELb0ELb0ELi2EEENS1_25SingleTileBwdLPTSchedulerILb0ELi128ELb0EEEEEEEEEvNT_6ParamsE$_ZZN4cute6detail16composition_implINS_5tupleIJNS_1CILi8EEENS3_ILi2EEES5_S5_S4_S5_EEENS2_IJNS3_ILi1EEEiiiNS3_ILi72EEENS3_ILi512EEEEEENS2_IJNS2_IJS5_S5_S5_EEES5_NS2_IJNS3_ILi4EEES5_EEEEEENS2_IJNS2_IJS7_S9_S4_EEENS3_ILi4096EEENS2_IJNS3_ILi16EEENS3_ILi8192EEEEEEEEEEEDaRKT_RKT0_RKT1_RKT2_ENKUlRKT_RKT0_E_clISD_SJ_EEDaSZ_S12_ - $_ZN7cutlass13device_kernelIN5flash19enable_sm80_to_sm89INS1_16FlashAttnBwdSm80INS1_25CollectiveMainloopBwdSm80ILi2ELi2EN4cute5tupleIJNS5_1CILi128EEES8_NS7_ILi64EEEEEENS_10bfloat16_tEfNS_4arch4Sm80ELb1ELb0ELb1ELb0ELb0ELb0ELb0ELb0ELi2ELi4ELi4ELi4ELb0EEENS1_21CollectiveEpilogueBwdISA_SB_SD_Li256ELb0ELb0ELi2EEENS1_25SingleTileBwdLPTSchedulerILb0ELi128ELb0EEEEEEEEEvNT_6ParamsE$_ZZN4cute6detail16composition_implINS_5tupleIJNS_1CILi8EEENS3_ILi2EEES5_S5_S4_S5_EEENS2_IJNS3_ILi1EEEiiiNS3_ILi72EEENS3_ILi512EEEEEENS2_IJNS2_IJS5_S5_S5_EEES5_NS2_IJNS3_ILi4EEES5_EEEEEENS2_IJNS2_IJS7_S9_S4_EEENS3_ILi4096EEENS2_IJNS3_ILi16EEENS3_ILi8192EEEEEEEEEEEDaRKT_RKT0_RKT1_RKT2_ENKUlRKT_RKT0_E_clISB_SF_EEDaSZ_S12_)
$_ZN7cutlass13device_kernelIN5flash19enable_sm80_to_sm89INS1_16FlashAttnBwdSm80INS1_25CollectiveMainloopBwdSm80ILi2ELi2EN4cute5tupleIJNS5_1CILi128EEES8_NS7_ILi64EEEEEENS_10bfloat16_tEfNS_4arch4Sm80ELb1ELb0ELb1ELb0ELb0ELb0ELb0ELb0ELi2ELi4ELi4ELi4ELb0EEENS1_21CollectiveEpilogueBwdISA_SB_SD_Li256ELb0ELb0ELi2EEENS1_25SingleTileBwdLPTSchedulerILb0ELi128ELb0EEEEEEEEEvNT_6ParamsE$_ZZN4cute6detail16composition_implINS_5tupleIJNS_1CILi8EEENS3_ILi2EEES5_S5_S4_S5_EEENS2_IJNS3_ILi1EEEiiiNS3_ILi72EEENS3_ILi512EEEEEENS2_IJNS2_IJS5_S5_S5_EEES5_NS2_IJNS3_ILi4EEES5_EEEEEENS2_IJNS2_IJS7_S9_S4_EEENS3_ILi4096EEENS2_IJNS3_ILi16EEENS3_ILi8192EEEEEEEEEEEDaRKT_RKT0_RKT1_RKT2_ENKUlRKT_RKT0_E_clISB_SF_EEDaSZ_S12_:
[----:B------:R-:W-:Y:S01]  /*e880*/  IADD3 R77, R1, 0x1680, RZ ;  /* 0x00001680014d7810 */ /* 0x000fe20007ffe0ff */
[----:B------:R-:W-:Y:S01]  /*e890*/  IMAD.MOV.U32 R72, RZ, RZ, R70 ;  /* 0x000000ffff487224 */ /* 0x000fe200078e0046 */
[----:B------:R-:W-:Y:S01]  /*e8a0*/  MOV R10, 0xe8f0 ;  /* 0x0000e8f0000a7802 */ /* 0x000fe20000000f00 */
[----:B------:R-:W-:Y:S01]  /*e8b0*/  IMAD.MOV.U32 R5, RZ, RZ, R65 ;  /* 0x000000ffff057224 */ /* 0x000fe200078e0041 */
[----:B------:R-:W-:-:S04]  /*e8c0*/  IADD3 R77, R77, c[0x0][0x20], RZ ;  /* 0x000008004d4d7a10 */ /* 0x000fc80007ffe0ff */
[----:B------:R-:W-:Y:S02]  /*e8d0*/  IADD3 R86, R77, 0x4, RZ ;  /* 0x000000044d567810 */ /* 0x000fe40007ffe0ff */
[----:B------:R-:W-:Y:S05]  /*e8e0*/  CALL.REL.NOINC `($_ZN7cutlass13device_kernelIN5flash19enable_sm80_to_sm89INS1_16FlashAttnBwdSm80INS1_25CollectiveMainloopBwdSm80ILi2ELi2EN4cute5tupleIJNS5_1CILi128EEES8_NS7_ILi64EEEEEENS_10bfloat16_tEfNS_4arch4Sm80ELb1ELb0ELb1ELb0ELb0ELb0ELb0ELb0ELi2ELi4ELi4ELi4ELb0EEENS1_21CollectiveEpilogueBwdISA_SB_SD_Li256ELb0ELb0ELi2EEENS1_25SingleTileBwdLPTSchedulerILb0ELi128ELb0EEEEEEEEEvNT_6ParamsE$_ZZN4cute6detail16composition_implINS_5tupleIJNS_1CILi8EEENS3_ILi2EEES5_S5_S4_S5_EEENS2_IJNS3_ILi1EEEiiiNS3_ILi72EEENS3_ILi512EEEEEENS2_IJS5_S5_S5_EEENS2_IJS7_S9_S4_EEEEEDaRKT_RKT0_RKT1_RKT2_ENKUlRKT_RKT0_E_clIS5_S4_EEDaSR_SU_) ;  /* 0x0000092000007944 */ /* 0x000fea0003c00000 */
[----:B-----5:R-:W-:Y:S02]  /*e8f0*/  MOV R3, R2 ;  /* 0x0000000200037202 */ /* 0x020fe40000000f00 */
[----:B------:R-:W-:Y:S02]  /*e900*/  MOV R2, 0xe920 ;  /* 0x0000e92000027802 */ /* 0x000fe40000000f00 */
[----:B-1----:R-:W-:Y:S05]  /*e910*/  CALL.REL.NOINC `($_ZN7cutlass13device_kernelIN5flash19enable_sm80_to_sm89INS1_16FlashAttnBwdSm80INS1_25CollectiveMainloopBwdSm80ILi2ELi2EN4cute5tupleIJNS5_1CILi128EEES8_NS7_ILi64EEEEEENS_10bfloat16_tEfNS_4arch4Sm80ELb1ELb0ELb1ELb0ELb0ELb0ELb0ELb0ELi2ELi4ELi4ELi4ELb0EEENS1_21CollectiveEpilogueBwdISA_SB_SD_Li256ELb0ELb0ELi2EEENS1_25SingleTileBwdLPTSchedulerILb0ELi128ELb0EEEEEEEEEvNT_6ParamsE$_ZN4cute3eso3ESOILb1ELb0EJNS_1CILi1EEENS2_ILi512EEEiEEC2ERKS3_RKS4_RKi) ;  /* 0xffffa16000007944 */ /* 0x002fea0003c3ffff */
[----:B------:R2:W5:Y:S01]  /*e920*/  LDL R2, [R1+0x1684] ;  /* 0x0016840001027983 */ /* 0x0005620000100800 */
[----:B------:R-:W-:-:S03]  /*e930*/  MOV R6, 0xe950 ;  /* 0x0000e95000067802 */ /* 0x000fc60000000f00 */
[----:B-12--5:R-:W-:Y:S05]  /*e940*/  CALL.REL.NOINC `($_ZN7cutlass13device_kernelIN5flash19enable_sm80_to_sm89INS1_16FlashAttnBwdSm80INS1_25CollectiveMainloopBwdSm80ILi2ELi2EN4cute5tupleIJNS5_1CILi128EEES8_NS7_ILi64EEEEEENS_10bfloat16_tEfNS_4arch4Sm80ELb1ELb0ELb1ELb0ELb0ELb0ELb0ELb0ELi2ELi4ELi4ELi4ELb0EEENS1_21CollectiveEpilogueBwdISA_SB_SD_Li256ELb0ELb0ELi2EEENS1_25SingleTileBwdLPTSchedulerILb0ELi128ELb0EEEEEEEEEvNT_6ParamsE$_ZN4cute5tupleIJNS0_IJNS_1CILi2EEES2_S2_EEENS0_IJNS1_ILi1EEENS1_ILi512EEEiEEEEEC2ERKS3_RKS6_) ;  /* 0xffffd34000007944 */ /* 0x026fea0003c3ffff */
[----:B------:R1:W5:Y:S01]  /*e950*/  LDL R77, [R1+0x1680] ;  /* 0x00168000014d7983 */ /* 0x0003620000100800 */
[----:B------:R-:W-:-:S04]  /*e960*/  MOV R91, 0x0 ;  /* 0x00000000005b7802 */ /* 0x000fc80000000f00 */
[----:B------:R-:W-:Y:S05]  /*e970*/  RET.REL.NODEC R90 `(_ZN7cutlass13device_kernelIN5flash19enable_sm80_to_sm89INS1_16FlashAttnBwdSm80INS1_25CollectiveMainloopBwdSm80ILi2ELi2EN4cute5tupleIJNS5_1CILi128EEES8_NS7_ILi64EEEEEENS_10bfloat16_tEfNS_4arch4Sm80ELb1ELb0ELb1ELb0ELb0ELb0ELb0ELb0ELi2ELi4ELi4ELi4ELb0EEENS1_21CollectiveEpilogueBwdISA_SB_SD_Li256ELb0ELb0ELi2EEENS1_25SingleTileBwdLPTSchedulerILb0ELi128ELb0EEEEEEEEEvNT_6ParamsE) ;  /* 0xffff16805a007950 */ /* 0x000fea0003c3ffff */
        .type           $_ZN7cutlass13device_kernelIN5flash19enable_sm80_to_sm89INS1_16FlashAttnBwdSm80INS1_25CollectiveMainloopBwdSm80ILi2ELi2EN4cute5tupleIJNS5_1CILi128EEES8_NS7_ILi64EEEEEENS_10bfloat16_tEfNS_4arch4Sm80ELb1ELb0ELb1ELb0ELb0ELb0ELb0ELb0ELi2ELi4ELi4ELi4ELb0EEENS1_21CollectiveEpilogueBwdISA_SB_SD_Li256ELb0ELb0ELi2EEENS1_25SingleTileBwdLPTSchedulerILb0ELi128ELb0EEEEEEEEEvNT_6ParamsE$_ZZN4cute6detail16composition_implINS_5tupleIJNS_1CILi8EEENS3_ILi2EEES5_S5_S4_S5_EEENS2_IJNS3_ILi1EEEiiiNS3_ILi72EEENS3_ILi512EEEEEENS2_IJNS2_IJS5_S5_S5_EEES5_NS2_IJNS3_ILi4EEES5_EEEEEENS2_IJNS2_IJS7_S9_S4_EEENS3_ILi4096EEENS2_IJNS3_ILi16EEENS3_ILi8192EEEEEEEEEEEDaRKT_RKT0_RKT1_RKT2_ENKUlRKT_RKT0_E_clISD_SJ_EEDaSZ_S12_,@function
        .size           $_ZN7cutlass13device_kernelIN5flash19enable_sm80_to_sm89INS1_16FlashAttnBwdSm80INS1_25CollectiveMainloopBwdSm80ILi2ELi2EN4cute5tupleIJNS5_1CILi128EEES8_NS7_ILi64EEEEEENS_10bfloat16_tEfNS_4arch4Sm80ELb1ELb0ELb1ELb0ELb0ELb0ELb0ELb0ELi2ELi4ELi4ELi4ELb0EEENS1_21CollectiveEpilogueBwdISA_SB_SD_Li256ELb0ELb0ELi2EEENS1_25SingleTileBwdLPTSchedulerILb0ELi128ELb0EEEEEEEEEvNT_6ParamsE$_ZZN4cute6detail16composition_implINS_5tupleIJNS_1CILi8EEENS3_ILi2EEES5_S5_S4_S5_EEENS2_IJNS3_ILi1EEEiiiNS3_ILi72EEENS3_ILi512EEEEEENS2_IJNS2_IJS5_S5_S5_EEES5_NS2_IJNS3_ILi4EEES5_EEEEEENS2_IJNS2_IJS7_S9_S4_EEENS3_ILi4096EEENS2_IJNS3_ILi16EEENS3_ILi8192EEEEEEEEEEEDaRKT_RKT0_RKT1_RKT2_ENKUlRKT_RKT0_E_clISD_SJ_EEDaSZ_S12_,($_ZN7cutlass13device_kernelIN5flash19enable_sm80_to_sm89INS1_16FlashAttnBwdSm80INS1_25CollectiveMainloopBwdSm80ILi2ELi2EN4cute5tupleIJNS5_1CILi128EEES8_NS7_ILi64EEEEEENS_10bfloat16_tEfNS_4arch4Sm80ELb1ELb0ELb1ELb0ELb0ELb0ELb0ELb0ELi2ELi4ELi4ELi4ELb0EEENS1_21CollectiveEpilogueBwdISA_SB_SD_Li256ELb0ELb0ELi2EEENS1_25SingleTileBwdLPTSchedulerILb0ELi128ELb0EEEEEEEEEvNT_6ParamsE$_ZZN4cute6detail16composition_implINS_5tupleIJNS_1CILi8EEENS3_ILi2EEES5_S5_S4_S5_EEENS2_IJNS3_ILi1EEEiiiNS3_ILi72EEENS3_ILi512EEEEEENS2_IJNS2_IJS5_S5_S5_EEES5_NS3_ILi4EEEEEENS2_IJNS2_IJS7_S9_S4_EEENS3_ILi4096EEENS3_ILi16EEEEEEEEDaRKT_RKT0_RKT1_RKT2_ENKUlRKT_RKT0_E_clISB_SE_EEDaSW_SZ_ - $_ZN7cutlass13device_kernelIN5flash19enable_sm80_to_sm89INS1_16FlashAttnBwdSm80INS1_25CollectiveMainloopBwdSm80ILi2ELi2EN4cute5tupleIJNS5_1CILi128EEES8_NS7_ILi64EEEEEENS_10bfloat16_tEfNS_4arch4Sm80ELb1ELb0ELb1ELb0ELb0ELb0ELb0ELb0ELi2ELi4ELi4ELi4ELb0EEENS1_21CollectiveEpilogueBwdISA_SB_SD_Li256ELb0ELb0ELi2EEENS1_25SingleTileBwdLPTSchedulerILb0ELi128ELb0EEEEEEEEEvNT_6ParamsE$_ZZN4cute6detail16composition_implINS_5tupleIJNS_1CILi8EEENS3_ILi2EEES5_S5_S4_S5_EEENS2_IJNS3_ILi1EEEiiiNS3_ILi72EEENS3_ILi512EEEEEENS2_IJNS2_IJS5_S5_S5_EEES5_NS2_IJNS3_ILi4EEES5_EEEEEENS2_IJNS2_IJS7_S9_S4_EEENS3_ILi4096EEENS2_IJNS3_ILi16EEENS3_ILi8192EEEEEEEEEEEDaRKT_RKT0_RKT1_RKT2_ENKUlRKT_RKT0_E_clISD_SJ_EEDaSZ_S12_)
$_ZN7cutlass13device_kernelIN5flash19enable_sm80_to_sm89INS1_16FlashAttnBwdSm80INS1_25CollectiveMainloopBwdSm80ILi2ELi2EN4cute5tupleIJNS5_1CILi128EEES8_NS7_ILi64EEEEEENS_10bfloat16_tEfNS_4arch4Sm80ELb1ELb0ELb1ELb0ELb0ELb0ELb0ELb0ELi2ELi4ELi4ELi4ELb0EEENS1_21CollectiveEpilogueBwdISA_SB_SD_Li256ELb0ELb0ELi2EEENS1_25SingleTileBwdLPTSchedulerILb0ELi128ELb0EEEEEEEEEvNT_6ParamsE$_ZZN4cute6detail16composition_implINS_5tupleIJNS_1CILi8EEENS3_ILi2EEES5_S5_S4_S5_EEENS2_IJNS3_ILi1EEEiiiNS3_ILi72EEENS3_ILi512EEEEEENS2_IJNS2_IJS5_S5_S5_EEES5_NS2_IJNS3_ILi4EEES5_EEEEEENS2_IJNS2_IJS7_S9_S4_EEENS3_ILi4096EEENS2_IJNS3_ILi16EEENS3_ILi8192EEEEEEEEEEEDaRKT_RKT0_RKT1_RKT2_ENKUlRKT_RKT0_E_clISD_SJ_EEDaSZ_S12_:
[----:B------:R-:W-:Y:S01]  /*e980*/  IADD3 R2, R1, 0x1680, RZ ;  /* 0x0000168001027810 */ /* 0x000fe20007ffe0ff */
[----:B------:R-:W-:Y:S01]  /*e990*/  IMAD.MOV.U32 R3, RZ, RZ, R65 ;  /* 0x000000ffff037224 */ /* 0x000fe200078e0041 */
[----:B------:R-:W-:Y:S02]  /*e9a0*/  MOV R92, 0xe9d0 ;  /* 0x0000e9d0005c7802 */ /* 0x000fe40000000f00 */
[----:B------:R-:W-:Y:S02]  /*e9b0*/  IADD3 R65, R2, c[0x0][0x20], RZ ;  /* 0x0000080002417a10 */ /* 0x000fe40007ffe0ff */
[----:B------:R-:W-:Y:S05]  /*e9c0*/  CALL.REL.NOINC `($_ZN7cutlass13device_kernelIN5flash19enable_sm80_to_sm89INS1_16FlashAttnBwdSm80INS1_25CollectiveMainloopBwdSm80ILi2ELi2EN4cute5tupleIJNS5_1CILi128EEES8_NS7_ILi64EEEEEENS_10bfloat16_tEfNS_4arch4Sm80ELb1ELb0ELb1ELb0ELb0ELb0ELb0ELb0ELi2ELi4ELi4ELi4ELb0EEENS1_21CollectiveEpilogueBwdISA_SB_SD_Li256ELb0ELb0ELi2EEENS1_25SingleTileBwdLPTSchedulerILb0ELi128ELb0EEEEEEEEEvNT_6ParamsE$_ZZN4cute6detail16composition_implINS_5tupleIJNS_1CILi8EEENS3_ILi2EEES5_S5_S4_S5_EEENS2_IJNS3_ILi1EEEiiiNS3_ILi72EEENS3_ILi512EEEEEENS2_IJNS3_ILi4EEES5_EEENS2_IJNS3_ILi16EEENS3_ILi8192EEEEEEEEDaRKT_RKT0_RKT1_RKT2_ENKUlRKT_RKT0_E_clISB_SD_EEDaSU_SX_) ;  /* 0x000003a000007944 */ /* 0x000fea0003c00000 */
[----:B------:R-:W-:Y:S02]  /*e9d0*/  MOV R6, 0xe9f0 ;  /* 0x0000e9f000067802 */ /* 0x000fe40000000f00 */
[----:B-1---5:R-:W-:Y:S05]  /*e9e0*/  CALL.REL.NOINC `($_ZN7cutlass13device_kernelIN5flash19enable_sm80_to_sm89INS1_16FlashAttnBwdSm80INS1_25CollectiveMainloopBwdSm80ILi2ELi2EN4cute5tupleIJNS5_1CILi128EEES8_NS7_ILi64EEEEEENS_10bfloat16_tEfNS_4arch4Sm80ELb1ELb0ELb1ELb0ELb0ELb0ELb0ELb0ELi2ELi4ELi4ELi4ELb0EEENS1_21CollectiveEpilogueBwdISA_SB_SD_Li256ELb0ELb0ELi2EEENS1_25SingleTileBwdLPTSchedulerILb0ELi128ELb0EEEEEEEEEvNT_6ParamsE$_ZN4cute3eso3ESOILb0ELb1EJNS_5tupleIJiiEEENS_1CILi8192EEEEEC2ERKS3_RKS5_) ;  /* 0xffff978000007944 */ /* 0x022fea0003c3ffff */
[----:B-1----:R1:W5:Y:S01]  /*e9f0*/  LDL.64 R2, [R1+0x1680] ;  /* 0x0016800001027983 */ /* 0x0023620000100a00 */
[----:B------:R-:W-:-:S03]  /*ea00*/  MOV R8, 0xea20 ;  /* 0x0000ea2000087802 */ /* 0x000fc60000000f00 */
[----:B-1---5:R-:W-:Y:S05]  /*ea10*/  CALL.REL.NOINC `($_ZN7cutlass13device_kernelIN5flash19enable_sm80_to_sm89INS1_16FlashAttnBwdSm80INS1_25CollectiveMainloopBwdSm80ILi2ELi2EN4cute5tupleIJNS5_1CILi128EEES8_NS7_ILi64EEEEEENS_10bfloat16_tEfNS_4arch4Sm80ELb1ELb0ELb1ELb0ELb0ELb0ELb0ELb0ELi2ELi4ELi4ELi4ELb0EEENS1_21CollectiveEpilogueBwdISA_SB_SD_Li256ELb0ELb0ELi2EEENS1_25SingleTileBwdLPTSchedulerILb0ELi128ELb0EEEEEEEEEvNT_6ParamsE$_ZN4cute5tupleIJNS0_IJNS0_IJNS_1CILi2EEES2_EEES2_EEENS0_IJNS0_IJiiEEENS1_ILi8192EEEEEEEEC2ERKS4_RKS7_) ;  /* 0xffffcd4000007944 */ /* 0x022fea0003c3ffff */
[----:B-1----:R1:W5:Y:S01]  /*ea20*/  LDL.64 R2, [R1+0x1680] ;  /* 0x0016800001027983 */ /* 0x0023620000100a00 */
[----:B------:R-:W-:-:S04]  /*ea30*/  MOV R87, 0x0 ;  /* 0x0000000000577802 */ /* 0x000fc80000000f00 */
[----:B------:R-:W-:Y:S05]  /*ea40*/  RET.REL.NODEC R86 `(_ZN7cutlass13device_kernelIN5flash19enable_sm80_to_sm89INS1_16FlashAttnBwdSm80INS1_25CollectiveMainloopBwdSm80ILi2ELi2EN4cute5tupleIJNS5_1CILi128EEES8_NS7_ILi64EEEEEENS_10bfloat16_tEfNS_4arch4Sm80ELb1ELb0ELb1ELb0ELb0ELb0ELb0ELb0ELi2ELi4ELi4ELi4ELb0EEENS1_21CollectiveEpilogueBwdISA_SB_SD_Li256ELb0ELb0ELi2EEENS1_25SingleTileBwdLPTSchedulerILb0ELi128ELb0EEEEEEEEEvNT_6ParamsE) ;  /* 0xffff15b056007950 */ /* 0x000fea0003c3ffff */
        .type           $_ZN7cutlass13device_kernelIN5flash19enable_sm80_to_sm89INS1_16FlashAttnBwdSm80INS1_25CollectiveMainloopBwdSm80ILi2ELi2EN4cute5tupleIJNS5_1CILi128EEES8_NS7_ILi64EEEEEENS_10bfloat16_tEfNS_4arch4Sm80ELb1ELb0ELb1ELb0ELb0ELb0ELb0ELb0ELi2ELi4ELi4ELi4ELb0EEENS1_21CollectiveEpilogueBwdISA_SB_SD_Li256ELb0ELb0ELi2EEENS1_25SingleTileBwdLPTSchedulerILb0ELi128ELb0EEEEEEEEEvNT_6ParamsE$_ZZN4cute6detail16composition_implINS_5tupleIJNS_1CILi8EEENS3_ILi2EEES5_S5_S4_S5_EEENS2_IJNS3_ILi1EEEiiiNS3_ILi72EEENS3_ILi512EEEEEENS2_IJNS2_IJS5_S5_S5_EEES5_NS3_ILi4EEEEEENS2_IJNS2_IJS7_S9_S4_EEENS3_ILi4096EEENS3_ILi16EEEEEEEEDaRKT_RKT0_RKT1_RKT2_ENKUlRKT_RKT0_E_clISB_SE_EEDaSW_SZ_,@function
        .size           $_ZN7cutlass13device_kernelIN5flash19enable_sm80_to_sm89INS1_16FlashAttnBwdSm80INS1_25CollectiveMainloopBwdSm80ILi2ELi2EN4cute5tupleIJNS5_1CILi128EEES8_NS7_ILi64EEEEEENS_10bfloat16_tEfNS_4arch4Sm80ELb1ELb0ELb1ELb0ELb0ELb0ELb0ELb0ELi2ELi4ELi4ELi4ELb0EEENS1_21CollectiveEpilogueBwdISA_SB_SD_Li256ELb0ELb0ELi2EEENS1_25SingleTileBwdLPTSchedulerILb0ELi128ELb0EEEEEEEEEvNT_6ParamsE$_ZZN4cute6detail16composition_implINS_5tupleIJNS_1CILi8EEENS3_ILi2EEES5_S5_S4_S5_EEENS2_IJNS3_ILi1EEEiiiNS3_ILi72EEENS3_ILi512EEEEEENS2_IJNS2_IJS5_S5_S5_EEES5_NS3_ILi4EEEEEENS2_IJNS2_IJS7_S9_S4_EEENS3_ILi4096EEENS3_ILi16EEEEEEEEDaRKT_RKT0_RKT1_RKT2_ENKUlRKT_RKT0_E_clISB_SE_EEDaSW_SZ_,($_ZN7cutlass13device_kernelIN5flash19enable_sm80_to_sm89INS1_16FlashAttnBwdSm80INS1_25CollectiveMainloopBwdSm80ILi2ELi2EN4cute5tupleIJNS5_1CILi128EEES8_NS7_ILi64EEEEEENS_10bfloat16_tEfNS_4arch4Sm80ELb1ELb0ELb1ELb0ELb0ELb0ELb0ELb0ELi2ELi4ELi4ELi4ELb0EEENS1_21CollectiveEpilogueBwdISA_SB_SD_Li256ELb0ELb0ELi2EEENS1_25SingleTileBwdLPTSchedulerILb0ELi128ELb0EEEEEEEEEvNT_6ParamsE$_ZZN4cute6detail16composition_implINS_5tupleIJNS_1CILi8EEENS3_ILi2EEES5_S5_S4_S5_EEENS2_IJNS3_ILi1EEEiiiNS3_ILi72EEENS3_ILi512EEEEEENS2_IJNS2_IJS5_S5_S5_EEES5_NS3_ILi4EEEEEENS2_IJNS2_IJS7_S9_S4_EEENS3_ILi4096EEENS3_ILi16EEEEEEEEDaRKT_RKT0_RKT1_RKT2_ENKUlRKT_RKT0_E_clISC_SG_EEDaSW_SZ_ - $_ZN7cutlass13device_kernelIN5flash19enable_sm80_to_sm89INS1_16FlashAttnBwdSm80INS1_25CollectiveMainloopBwdSm80ILi2ELi2EN4cute5tupleIJNS5_1CILi128EEES8_NS7_ILi64EEEEEENS_10bfloat16_tEfNS_4arch4Sm80ELb1ELb0ELb1ELb0ELb0ELb0ELb0ELb0ELi2ELi4ELi4ELi4ELb0EEENS1_21CollectiveEpilogueBwdISA_SB_SD_Li256ELb0ELb0ELi2EEENS1_25SingleTileBwdLPTSchedulerILb0ELi128ELb0EEEEEEEEEvNT_6ParamsE$_ZZN4cute6detail16composition_implINS_5tupleIJNS_1CILi8EEENS3_ILi2EEES5_S5_S4_S5_EEENS2_IJNS3_ILi1EEEiiiNS3_ILi72EEENS3_ILi512EEEEEENS2_IJNS2_IJS5_S5_S5_EEES5_NS3_ILi4EEEEEENS2_IJNS2_IJS7_S9_S4_EEENS3_ILi4096EEENS3_ILi16EEEEEEEEDaRKT_RKT0_RKT1_RKT2_ENKUlRKT_RKT0_E_clISB_SE_EEDaSW_SZ_)
$_ZN7cutlass13device_kernelIN5flash19enable_sm80_to_sm89INS1_16FlashAttnBwdSm80INS1_25CollectiveMainloopBwdSm80ILi2ELi2EN4cute5tupleIJNS5_1CILi128EEES8_NS7_ILi64EEEEEENS_10bfloat16_tEfNS_4arch4Sm80ELb1ELb0ELb1ELb0ELb0ELb0ELb0ELb0ELi2ELi4ELi4ELi4ELb0EEENS1_21CollectiveEpilogueBwdISA_SB_SD_Li256ELb0ELb0ELi2EEENS1_25SingleTileBwdLPTSchedulerILb0ELi128ELb0EEEEEEEEEvNT_6ParamsE$_ZZN4cute6detail16composition_implINS_5tupleIJNS_1CILi8EEENS3_ILi2EEES5_S5_S4_S5_EEENS2_IJNS3_ILi1EEEiiiNS3_ILi72EEENS3_ILi512EEEEEENS2_IJNS2_IJS5_S5_S5_EEES5_NS3_ILi4EEEEEENS2_IJNS2_IJS7_S9_S4_EEENS3_ILi4096EEENS3_ILi16EEEEEEEEDaRKT_RKT0_RKT1_RKT2_ENKUlRKT_RKT0_E_clISB_SE_EEDaSW_SZ_:
[----:B------:R-:W-:Y:S01]  /*ea50*/  IADD3 R36, R1, 0x1380, RZ ;  /* 0x0000138001247810 */ /* 0x000fe20007ffe0ff */
[----:B------:R-:W-:Y:S01]  /*ea60*/  IMAD.MOV.U32 R59, RZ, RZ, R58 ;  /* 0x000000ffff3b7224 */ /* 0x000fe200078e003a */
[----:B------:R-:W-:Y:S02]  /*ea70*/  MOV R10, 0xeab0 ;  /* 0x0000eab0000a7802 */ /* 0x000fe40000000f00 */
[----:B------:R-:W-:-:S04]  /*ea80*/  IADD3 R36, R36, c[0x0][0x20], RZ ;  /* 0x0000080024247a10 */ /* 0x000fc80007ffe0ff */
[----:B------:R-:W-:Y:S02]  /*ea90*/  IADD3 R55, R36, 0x4, RZ ;  /* 0x0000000424377810 */ /* 0x000fe40007ffe0ff */
[----:B------:R-:W-:Y:S05]  /*eaa0*/  CALL.REL.NOINC `($_ZN7cutlass13device_kernelIN5flash19enable_sm80_to_sm89INS1_16FlashAttnBwdSm80INS1_25CollectiveMainloopBwdSm80ILi2ELi2EN4cute5tupleIJNS5_1CILi128EEES8_NS7_ILi64EEEEEENS_10bfloat16_tEfNS_4arch4Sm80ELb1ELb0ELb1ELb0ELb0ELb0ELb0ELb0ELi2ELi4ELi4ELi4ELb0EEENS1_21CollectiveEpilogueBwdISA_SB_SD_Li256ELb0ELb0ELi2EEENS1_25SingleTileBwdLPTSchedulerILb0ELi128ELb0EEEEEEEEEvNT_6ParamsE$_ZZN4cute6detail16composition_implINS_5tupleIJNS_1CILi8EEENS3_ILi2EEES5_S5_S4_S5_EEENS2_IJNS3_ILi1EEEiiiNS3_ILi72EEENS3_ILi512EEEEEENS2_IJS5_S5_S5_EEENS2_IJS7_S9_S4_EEEEEDaRKT_RKT0_RKT1_RKT2_ENKUlRKT_RKT0_E_clIS5_S4_EEDaSR_SU_) ;  /* 0x0000076000007944 */ /* 0x000fea0003c00000 */
[----:B-----5:R-:W-:Y:S01]  /*eab0*/  MOV R3, R2 ;  /* 0x0000000200037202 */ /* 0x020fe20000000f00 */
[----:B------:R-:W-:Y:S01]  /*eac0*/  IMAD.MOV.U32 R86, RZ, RZ, R55 ;  /* 0x000000ffff567224 */ /* 0x000fe200078e0037 */
[----:B------:R-:W-:Y:S02]  /*ead0*/  MOV R2, 0xeaf0 ;  /* 0x0000eaf000027802 */ /* 0x000fe40000000f00 */
[----:B-1----:R-:W-:Y:S05]  /*eae0*/  CALL.REL.NOINC `($_ZN7cutlass13device_kernelIN5flash19enable_sm80_to_sm89INS1_16FlashAttnBwdSm80INS1_25CollectiveMainloopBwdSm80ILi2ELi2EN4cute5tupleIJNS5_1CILi128EEES8_NS7_ILi64EEEEEENS_10bfloat16_tEfNS_4arch4Sm80ELb1ELb0ELb1ELb0ELb0ELb0ELb0ELb0ELi2ELi4ELi4ELi4ELb0EEENS1_21CollectiveEpilogueBwdISA_SB_SD_Li256ELb0ELb0ELi2EEENS1_25SingleTileBwdLPTSchedulerILb0ELi128ELb0EEEEEEEEEvNT_6ParamsE$_ZN4cute3eso3ESOILb1ELb0EJNS_1CILi1EEENS2_ILi512EEEiEEC2ERKS3_RKS4_RKi) ;  /* 0xffff9f9000007944 */ /* 0x002fea0003c3ffff */
[----:B------:R2:W5:Y:S01]  /*eaf0*/  LDL R2, [R1+0x1384] ;  /* 0x0013840001027983 */ /* 0x0005620000100800 */
[----:B------:R-:W-:Y:S02]  /*eb00*/  MOV R77, R36 ;  /* 0x00000024004d7202 */ /* 0x000fe40000000f00 */
[----:B------:R-:W-:Y:S02]  /*eb10*/  MOV R6, 0xeb30 ;  /* 0x0000eb3000067802 */ /* 0x000fe40000000f00 */
[----:B-12--5:R-:W-:Y:S05]  /*eb20*/  CALL.REL.NOINC `($_ZN7cutlass13device_kernelIN5flash19enable_sm80_to_sm89INS1_16FlashAttnBwdSm80INS1_25CollectiveMainloopBwdSm80ILi2ELi2EN4cute5tupleIJNS5_1CILi128EEES8_NS7_ILi64EEEEEENS_10bfloat16_tEfNS_4arch4Sm80ELb1ELb0ELb1ELb0ELb0ELb0ELb0ELb0ELi2ELi4ELi4ELi4ELb0EEENS1_21CollectiveEpilogueBwdISA_SB_SD_Li256ELb0ELb0ELi2EEENS1_25SingleTileBwdLPTSchedulerILb0ELi128ELb0EEEEEEEEEvNT_6ParamsE$_ZN4cute5tupleIJNS0_IJNS_1CILi2EEES2_S2_EEENS0_IJNS1_ILi1EEENS1_ILi512EEEiEEEEEC2ERKS3_RKS6_) ;  /* 0xffffd16000007944 */ /* 0x026fea0003c3ffff */
[----:B------:R1:W5:Y:S01]  /*eb30*/  LDL R36, [R1+0x1380] ;  /* 0x0013800001247983 */ /* 0x0003620000100800 */
[----:B------:R-:W-:-:S04]  /*eb40*/  MOV R63, 0x0 ;  /* 0x00000000003f7802 */ /* 0x000fc80000000f00 */
[----:B------:R-:W-:Y:S05]  /*eb50*/  RET.REL.NODEC R62 `(_ZN7cutlass13device_kernelIN5flash19enable_sm80_to_sm89INS1_16FlashAttnBwdSm80INS1_25CollectiveMainloopBwdSm80ILi2ELi2EN4cute5tupleIJNS5_1CILi128EEES8_NS7_ILi64EEEEEENS_10bfloat16_tEfNS_4arch4Sm80ELb1ELb0ELb1ELb0ELb0ELb0ELb0ELb0ELi2ELi4ELi4ELi4ELb0EEENS1_21CollectiveEpilogueBwdISA_SB_SD_Li256ELb0ELb0ELi2EEENS1_25SingleTileBwdLPTSchedulerILb0ELi128ELb0EEEEEEEEEvNT_6ParamsE) ;  /* 0xffff14a03e007950 */ /* 0x000fea0003c3ffff */
        .type           $_ZN7cutlass13device_kernelIN5flash19enable_sm80_to_sm89INS1_16FlashAttnBwdSm80INS1_25CollectiveMainloopBwdSm80ILi2ELi2EN4cute5tupleIJNS5_1CILi128EEES8_NS7_ILi64EEEEEENS_10bfloat16_tEfNS_4arch4Sm80ELb1ELb0ELb1ELb0ELb0ELb0ELb0ELb0ELi2ELi4ELi4ELi4ELb0EEENS1_21CollectiveEpilogueBwdISA_SB_SD_Li256ELb0ELb0ELi2EEENS1_25SingleTileBwdLPTSchedulerILb0ELi128ELb0EEEEEEEEEvNT_6ParamsE$_ZZN4cute6detail16composition_implINS_5tupleIJNS_1CILi8EEENS3_ILi2EEES5_S5_S4_S5_EEENS2_IJNS3_ILi1EEEiiiNS3_ILi72EEENS3_ILi512EEEEEENS2_IJNS2_IJS5_S5_S5_EEES5_NS3_ILi4EEEEEENS2_IJNS2_IJS7_S9_S4_EEENS3_ILi4096EEENS3_ILi16EEEEEEEEDaRKT_RKT0_RKT1_RKT2_ENKUlRKT_RKT0_E_clISC_SG_EEDaSW_SZ_,@function
        .size           $_ZN7cutlass13device_kernelIN5flash19enable_sm80_to_sm89INS1_16FlashAttnBwdSm80INS1_25CollectiveMainloopBwdSm80ILi2ELi2EN4cute5tupleIJNS5_1CILi128EEES8_NS7_ILi64EEEEEENS_10bfloat16_tEfNS_4arch4Sm80ELb1ELb0ELb1ELb0ELb0ELb0ELb0ELb0ELi2ELi4ELi4ELi4ELb0EEENS1_21CollectiveEpilogueBwdISA_SB_SD_Li256ELb0ELb0ELi2EEENS1_25SingleTileBwdLPTSchedulerILb0ELi128ELb0EEEEEEEEEvNT_6ParamsE$_ZZN4cute6detail16composition_implINS_5tupleIJNS_1CILi8EEENS3_ILi2EEES5_S5_S4_S5_EEENS2_IJNS3_ILi1EEEiiiNS3_ILi72EEENS3_ILi512EEEEEENS2_IJNS2_IJS5_S5_S5_EEES5_NS3_ILi4EEEEEENS2_IJNS2_IJS7_S9_S4_EEENS3_ILi4096EEENS3_ILi16EEEEEEEEDaRKT_RKT0_RKT1_RKT2_ENKUlRKT_RKT0_E_clISC_SG_EEDaSW_SZ_,($_ZN7cutlass13device_kernelIN5flash19enable_sm80_to_sm89INS1_16FlashAttnBwdSm80INS1_25CollectiveMainloopBwdSm80ILi2ELi2EN4cute5tupleIJNS5_1CILi128EEES8_NS7_ILi64EEEEEENS_10bfloat16_tEfNS_4arch4Sm80ELb1ELb0ELb1ELb0ELb0ELb0ELb0ELb0ELi2ELi4ELi4ELi4ELb0EEENS1_21CollectiveEpilogueBwdISA_SB_SD_Li256ELb0ELb0ELi2EEENS1_25SingleTileBwdLPTSchedulerILb0ELi128ELb0EEEEEEEEEvNT_6ParamsE$_ZZN4cute6detail16composition_implINS_5tupleIJNS_1CILi8EEENS3_ILi2EEES5_S5_S4_S5_EEENS2_IJNS3_ILi1EEEiiiNS3_ILi72EEENS3_ILi512EEEEEENS2_IJNS3_ILi4EEES5_EEENS2_IJNS3_ILi16EEENS3_ILi8192EEEEEEEEDaRKT_RKT0_RKT1_RKT2_ENKUlRKT_RKT0_E_clISB_SD_EEDaSU_SX_ - $_ZN7cutlass13device_kernelIN5flash19enable_sm80_to_sm89INS1_16FlashAttnBwdSm80INS1_25CollectiveMainloopBwdSm80ILi2ELi2EN4cute5tupleIJNS5_1CILi128EEES8_NS7_ILi64EEEEEENS_10bfloat16_tEfNS_4arch4Sm80ELb1ELb0ELb1ELb0ELb0ELb0ELb0ELb0ELi2ELi4ELi4ELi4ELb0EEENS1_21CollectiveEpilogueBwdISA_SB_SD_Li256ELb0ELb0ELi2EEENS1_25SingleTileBwdLPTSchedulerILb0ELi128ELb0EEEEEEEEEvNT_6ParamsE$_ZZN4cute6detail16composition_implINS_5tupleIJNS_1CILi8EEENS3_ILi2EEES5_S5_S4_S5_EEENS2_IJNS3_ILi1EEEiiiNS3_ILi72EEENS3_ILi512EEEEEENS2_IJNS2_IJS5_S5_S5_EEES5_NS3_ILi4EEEEEENS2_IJNS2_IJS7_S9_S4_EEENS3_ILi4096EEENS3_ILi16EEEEEEEEDaRKT_RKT0_RKT1_RKT2_ENKUlRKT_RKT0_E_clISC_SG_EEDaSW_SZ_)
$_ZN7cutlass13device_kernelIN5flash19enable_sm80_to_sm89INS1_16FlashAttnBwdSm80INS1_25CollectiveMainloopBwdSm80ILi2ELi2EN4cute5tupleIJNS5_1CILi128EEES8_NS7_ILi64EEEEEENS_10bfloat16_tEfNS_4arch4Sm80ELb1ELb0ELb1ELb0ELb0ELb0ELb0ELb0ELi2ELi4ELi4ELi4ELb0EEENS1_21CollectiveEpilogueBwdISA_SB_SD_Li256ELb0ELb0ELi2EEENS1_25SingleTileBwdLPTSchedulerILb0ELi128ELb0EEEEEEEEEvNT_6ParamsE$_ZZN4cute6detail16composition_implINS_5tupleIJNS_1CILi8EEENS3_ILi2EEES5_S5_S4_S5_EEENS2_IJNS3_ILi1EEEiiiNS3_ILi72EEENS3_ILi512EEEEEENS2_IJNS2_IJS5_S5_S5_EEES5_NS3_ILi4EEEEEENS2_IJNS2_IJS7_S9_S4_EEENS3_ILi4096EEENS3_ILi16EEEEEEEEDaRKT_RKT0_RKT1_RKT2_ENKUlRKT_RKT0_E_clISC_SG_EEDaSW_SZ_:
        /* <DEDUP_REMOVED lines=33> */
        .type           $_ZN7cutlass13device_kernelIN5flash19enable_sm80_to_sm89INS1_16FlashAttnBwdSm80INS1_25CollectiveMainloopBwdSm80ILi2ELi2EN4cute5tupleIJNS5_1CILi128EEES8_NS7_ILi64EEEEEENS_10bfloat16_tEfNS_4arch4Sm80ELb1ELb0ELb1ELb0ELb0ELb0ELb0ELb0ELi2ELi4ELi4ELi4ELb0EEENS1_21CollectiveEpilogueBwdISA_SB_SD_Li256ELb0ELb0ELi2EEENS1_25SingleTileBwdLPTSchedulerILb0ELi128ELb0EEEEEEEEEvNT_6ParamsE$_ZZN4cute6detail16composition_implINS_5tupleIJNS_1CILi8EEENS3_ILi2EEES5_S5_S4_S5_EEENS2_IJNS3_ILi1EEEiiiNS3_ILi72EEENS3_ILi512EEEEEENS2_IJNS3_ILi4EEES5_EEENS2_IJNS3_ILi16EEENS3_ILi8192EEEEEEEEDaRKT_RKT0_RKT1_RKT2_ENKUlRKT_RKT0_E_clISB_SD_EEDaSU_SX_,@function
        .size           $_ZN7cutlass13device_kernelIN5flash19enable_sm80_to_sm89INS1_16FlashAttnBwdSm80INS1_25CollectiveMainloopBwdSm80ILi2ELi2EN4cute5tupleIJNS5_1CILi128EEES8_NS7_ILi64EEEEEENS_10bfloat16_tEfNS_4arch4Sm80ELb1ELb0ELb1ELb0ELb0ELb0ELb0ELb0ELi2ELi4ELi4ELi4ELb0EEENS1_21CollectiveEpilogueBwdISA_SB_SD_Li256ELb0ELb0ELi2EEENS1_25SingleTileBwdLPTSchedulerILb0ELi128ELb0EEEEEEEEEvNT_6ParamsE$_ZZN4cute6detail16composition_implINS_5tupleIJNS_1CILi8EEENS3_ILi2EEES5_S5_S4_S5_EEENS2_IJNS3_ILi1EEEiiiNS3_ILi72EEENS3_ILi512EEEEEENS2_IJNS3_ILi4EEES5_EEENS2_IJNS3_ILi16EEENS3_ILi8192EEEEEEEEDaRKT_RKT0_RKT1_RKT2_ENKUlRKT_RKT0_E_clISB_SD_EEDaSU_SX_,($_ZN7cutlass13device_kernelIN5flash19enable_sm80_to_sm89INS1_16FlashAttnBwdSm80INS1_25CollectiveMainloopBwdSm80ILi2ELi2EN4cute5tupleIJNS5_1CILi128EEES8_NS7_ILi64EEEEEENS_10bfloat16_tEfNS_4arch4Sm80ELb1ELb0ELb1ELb0ELb0ELb0ELb0ELb0ELi2ELi4ELi4ELi4ELb0EEENS1_21CollectiveEpilogueBwdISA_SB_SD_Li256ELb0ELb0ELi2EEENS1_25SingleTileBwdLPTSchedulerILb0ELi128ELb0EEEEEEEEEvNT_6ParamsE$_ZZN4cute6detail16composition_implINS_5tupleIJNS_1CILi8EEENS3_ILi2EEES5_S5_S4_S5_EEENS2_IJNS3_ILi1EEEiiiNS3_ILi72EEENS3_ILi512EEEEEENS2_IJS5_S5_EEENS2_IJS7_S4_EEEEEDaRKT_RKT0_RKT1_RKT2_ENKUlRKT_RKT0_E_clIS5_S4_EEDaSR_SU_ - $_ZN7cutlass13device_kernelIN5flash19enable_sm80_to_sm89INS1_16FlashAttnBwdSm80INS1_25CollectiveMainloopBwdSm80ILi2ELi2EN4cute5tupleIJNS5_1CILi128EEES8_NS7_ILi64EEEEEENS_10bfloat16_tEfNS_4arch4Sm80ELb1ELb0ELb1ELb0ELb0ELb0ELb0ELb0ELi2ELi4ELi4ELi4ELb0EEENS1_21CollectiveEpilogueBwdISA_SB_SD_Li256ELb0ELb0ELi2EEENS1_25SingleTileBwdLPTSchedulerILb0ELi128ELb0EEEEEEEEEvNT_6ParamsE$_ZZN4cute6detail16composition_implINS_5tupleIJNS_1CILi8EEENS3_ILi2EEES5_S5_S4_S5_EEENS2_IJNS3_ILi1EEEiiiNS3_ILi72EEENS3_ILi512EEEEEENS2_IJNS3_ILi4EEES5_EEENS2_IJNS3_ILi16EEENS3_ILi8192EEEEEEEEDaRKT_RKT0_RKT1_RKT2_ENKUlRKT_RKT0_E_clISB_SD_EEDaSU_SX_)
$_ZN7cutlass13device_kernelIN5flash19enable_sm80_to_sm89INS1_16FlashAttnBwdSm80INS1_25CollectiveMainloopBwdSm80ILi2ELi2EN4cute5tupleIJNS5_1CILi128EEES8_NS7_ILi64EEEEEENS_10bfloat16_tEfNS_4arch4Sm80ELb1ELb0ELb1ELb0ELb0ELb0ELb0ELb0ELi2ELi4ELi4ELi4ELb0EEENS1_21CollectiveEpilogueBwdISA_SB_SD_Li256ELb0ELb0ELi2EEENS1_25SingleTileBwdLPTSchedulerILb0ELi128ELb0EEEEEEEEEvNT_6ParamsE$_ZZN4cute6detail16composition_implINS_5tupleIJNS_1CILi8EEENS3_ILi2EEES5_S5_S4_S5_EEENS2_IJNS3_ILi1EEEiiiNS3_ILi72EEENS3_ILi512EEEEEENS2_IJNS3_ILi4EEES5_EEENS2_IJNS3_ILi16EEENS3_ILi8192EEEEEEEEDaRKT_RKT0_RKT1_RKT2_ENKUlRKT_RKT0_E_clISB_SD_EEDaSU_SX_:
        /* <DEDUP_REMOVED lines=35> */
        .type           $_ZN7cutlass13device_kernelIN5flash19enable_sm80_to_sm89INS1_16FlashAttnBwdSm80INS1_25CollectiveMainloopBwdSm80ILi2ELi2EN4cute5tupleIJNS5_1CILi128EEES8_NS7_ILi64EEEEEENS_10bfloat16_tEfNS_4arch4Sm80ELb1ELb0ELb1ELb0ELb0ELb0ELb0ELb0ELi2ELi4ELi4ELi4ELb0EEENS1_21CollectiveEpilogueBwdISA_SB_SD_Li256ELb0ELb0ELi2EEENS1_25SingleTileBwdLPTSchedulerILb0ELi128ELb0EEEEEEEEEvNT_6ParamsE$_ZZN4cute6detail16composition_implINS_5tupleIJNS_1CILi8EEENS3_ILi2EEES5_S5_S4_S5_EEENS2_IJNS3_ILi1EEEiiiNS3_ILi72EEENS3_ILi512EEEEEENS2_IJS5_S5_EEENS2_IJS7_S4_EEEEEDaRKT_RKT0_RKT1_RKT2_ENKUlRKT_RKT0_E_clIS5_S4_EEDaSR_SU_,@function
        .size           $_ZN7cutlass13device_kernelIN5flash19enable_sm80_to_sm89INS1_16FlashAttnBwdSm80INS1_25CollectiveMainloopBwdSm80ILi2ELi2EN4cute5tupleIJNS5_1CILi128EEES8_NS7_ILi64EEEEEENS_10bfloat16_tEfNS_4arch4Sm80ELb1ELb0ELb1ELb0ELb0ELb0ELb0ELb0ELi2ELi4ELi4ELi4ELb0EEENS1_21CollectiveEpilogueBwdISA_SB_SD_Li256ELb0ELb0ELi2EEENS1_25SingleTileBwdLPTSchedulerILb0ELi128ELb0EEEEEEEEEvNT_6ParamsE$_ZZN4cute6detail16composition_implINS_5tupleIJNS_1CILi8EEENS3_ILi2EEES5_S5_S4_S5_EEENS2_IJNS3_ILi1EEEiiiNS3_ILi72EEENS3_ILi512EEEEEENS2_IJS5_S5_EEENS2_IJS7_S4_EEEEEDaRKT_RKT0_RKT1_RKT2_ENKUlRKT_RKT0_E_clIS5_S4_EEDaSR_SU_,($_ZN7cutlass13device_kernelIN5flash19enable_sm80_to_sm89INS1_16FlashAttnBwdSm80INS1_25CollectiveMainloopBwdSm80ILi2ELi2EN4cute5tupleIJNS5_1CILi128EEES8_NS7_ILi64EEEEEENS_10bfloat16_tEfNS_4arch4Sm80ELb1ELb0ELb1ELb0ELb0ELb0ELb0ELb0ELi2ELi4ELi4ELi4ELb0EEENS1_21CollectiveEpilogueBwdISA_SB_SD_Li256ELb0ELb0ELi2EEENS1_25SingleTileBwdLPTSchedulerILb0ELi128ELb0EEEEEEEEEvNT_6ParamsE$_ZZN4cute6detail16composition_implINS_5tupleIJNS_1CILi8EEENS3_ILi2EEES5_S5_S4_S5_EEENS2_IJNS3_ILi1EEEiiiNS3_ILi72EEENS3_ILi512EEEEEENS2_IJS5_S5_S5_EEENS2_IJS7_S9_S4_EEEEEDaRKT_RKT0_RKT1_RKT2_ENKUlRKT_RKT0_E_clIS5_S4_EEDaSR_SU_ - $_ZN7cutlass13device_kernelIN5flash19enable_sm80_to_sm89INS1_16FlashAttnBwdSm80INS1_25CollectiveMainloopBwdSm80ILi2ELi2EN4cute5tupleIJNS5_1CILi128EEES8_NS7_ILi64EEEEEENS_10bfloat16_tEfNS_4arch4Sm80ELb1ELb0ELb1ELb0ELb0ELb0ELb0ELb0ELi2ELi4ELi4ELi4ELb0EEENS1_21CollectiveEpilogueBwdISA_SB_SD_Li256ELb0ELb0ELi2EEENS1_25SingleTileBwdLPTSchedulerILb0ELi128ELb0EEEEEEEEEvNT_6ParamsE$_ZZN4cute6detail16composition_implINS_5tupleIJNS_1CILi8EEENS3_ILi2EEES5_S5_S4_S5_EEENS2_IJNS3_ILi1EEEiiiNS3_ILi72EEENS3_ILi512EEEEEENS2_IJS5_S5_EEENS2_IJS7_S4_EEEEEDaRKT_RKT0_RKT1_RKT2_ENKUlRKT_RKT0_E_clIS5_S4_EEDaSR_SU_)
$_ZN7cutlass13device_kernelIN5flash19enable_sm80_to_sm89INS1_16FlashAttnBwdSm80INS1_25CollectiveMainloopBwdSm80ILi2ELi2EN4cute5tupleIJNS5_1CILi128EEES8_NS7_ILi64EEEEEENS_10bfloat16_tEfNS_4arch4Sm80ELb1ELb0ELb1ELb0ELb0ELb0ELb0ELb0ELi2ELi4ELi4ELi4ELb0EEENS1_21CollectiveEpilogueBwdISA_SB_SD_Li256ELb0ELb0ELi2EEENS1_25SingleTileBwdLPTSchedulerILb0ELi128ELb0EEEEEEEEEvNT_6ParamsE$_ZZN4cute6detail16composition_implINS_5tupleIJNS_1CILi8EEENS3_ILi2EEES5_S5_S4_S5_EEENS2_IJNS3_ILi1EEEiiiNS3_ILi72EEENS3_ILi512EEEEEENS2_IJS5_S5_EEENS2_IJS7_S4_EEEEEDaRKT_RKT0_RKT1_RKT2_ENKUlRKT_RKT0_E_clIS5_S4_EEDaSR_SU_:
        /* <DEDUP_REMOVED lines=15> */
[----:B-1---5:R-:W-:Y:S05]  /*f090*/  CALL.REL.NOINC `($_ZN7cutlass13device_kernelIN5flash19enable_sm80_to_sm89INS1_16FlashAttnBwdSm80INS1_25CollectiveMainloopBwdSm80ILi2ELi2EN4cute5tupleIJNS5_1CILi128EEES8_NS7_ILi64EEEEEENS_10bfloat16_tEfNS_4arch4Sm80ELb1ELb0ELb1ELb0ELb0ELb0ELb0ELb0ELi2ELi4ELi4ELi4ELb0EEENS1_21CollectiveEpilogueBwdISA_SB_SD_Li256ELb0ELb0ELi2EEENS1_25SingleTileBwdLPTSchedulerILb0ELi128ELb0EEEEEEEEEvNT_6ParamsE$_ZZN4cute6detail16composition_implINS_5tupleIJNS_1CILi8EEENS3_ILi2EEES5_S5_S4_S5_EEENS2_IJNS3_ILi1EEEiiiNS3_ILi72EEENS3_ILi512EEEEEES5_S4_EEDaRKT_RKT0_RKT1_RKT2_ENKUlRKT_T0_E_clINS2_IJNS2_IJEEEST_S5_S7_EEENS_17integral_constantIiLi1EEEEEDaSP_SQ_) ;  /* 0x0000066000007944 */ /* 0x022fea0003c00000 */
[----:B-----5:R2:W-:Y:S01]  /*f0a0*/  STL [R1+0x13b0], R2 ;  /* 0x0013b00201007387 */ /* 0x0205e20000100800 */
[----:B------:R-:W-:Y:S02]  /*f0b0*/  IADD3 R3, R5, 0x28, RZ ;  /* 0x0000002805037810 */ /* 0x000fe40007ffe0ff */
[----:B------:R-:W-:Y:S01]  /*f0c0*/  MOV R6, 0xf0f0 ;  /* 0x0000f0f000067802 */ /* 0x000fe20000000f00 */
[----:B------:R2:W-:Y:S04]  /*f0d0*/  STL.64 [R1+0x13a8], R72 ;  /* 0x0013a84801007387 */ /* 0x0005e80000100a00 */
[----:B-12---:R-:W-:Y:S05]  /*f0e0*/  CALL.REL.NOINC `($_ZN7cutlass13device_kernelIN5flash19enable_sm80_to_sm89INS1_16FlashAttnBwdSm80INS1_25CollectiveMainloopBwdSm80ILi2ELi2EN4cute5tupleIJNS5_1CILi128EEES8_NS7_ILi64EEEEEENS_10bfloat16_tEfNS_4arch4Sm80ELb1ELb0ELb1ELb0ELb0ELb0ELb0ELb0ELi2ELi4ELi4ELi4ELb0EEENS1_21CollectiveEpilogueBwdISA_SB_SD_Li256ELb0ELb0ELi2EEENS1_25SingleTileBwdLPTSchedulerILb0ELi128ELb0EEEEEEEEEvNT_6ParamsE$_ZZN4cute6detail16composition_implINS_5tupleIJNS_1CILi8EEENS3_ILi2EEES5_S5_S4_S5_EEENS2_IJNS3_ILi1EEEiiiNS3_ILi72EEENS3_ILi512EEEEEES5_S4_EEDaRKT_RKT0_RKT1_RKT2_ENKUlRKT_T0_E_clINS2_IJNS2_IJS5_EEENS2_IJiEEES7_S7_EEENS_17integral_constantIiLi2EEEEEDaSP_SQ_) ;  /* 0x000006e000007944 */ /* 0x006fea0003c00000 */
[----:B------:R-:W2:Y:S01]  /*f0f0*/  LDL.64 R8, [R1+0x13a8] ;  /* 0x0013a80001087983 */ /* 0x000ea20000100a00 */
[----:B------:R-:W-:Y:S02]  /*f100*/  IADD3 R3, R5, 0x18, RZ ;  /* 0x0000001805037810 */ /* 0x000fe40007ffe0ff */
[----:B------:R-:W-:Y:S01]  /*f110*/  MOV R6, 0xf150 ;  /* 0x0000f15000067802 */ /* 0x000fe20000000f00 */
[----:B-----5:R3:W-:Y:S04]  /*f120*/  STL [R1+0x13a0], R2 ;  /* 0x0013a00201007387 */ /* 0x0207e80000100800 */
[----:B--2---:R3:W-:Y:S02]  /*f130*/  STL.64 [R1+0x1398], R8 ;  /* 0x0013980801007387 */ /* 0x0047e40000100a00 */
[----:B-1-3--:R-:W-:Y:S05]  /*f140*/  CALL.REL.NOINC `($_ZN7cutlass13device_kernelIN5flash19enable_sm80_to_sm89INS1_16FlashAttnBwdSm80INS1_25CollectiveMainloopBwdSm80ILi2ELi2EN4cute5tupleIJNS5_1CILi128EEES8_NS7_ILi64EEEEEENS_10bfloat16_tEfNS_4arch4Sm80ELb1ELb0ELb1ELb0ELb0ELb0ELb0ELb0ELi2ELi4ELi4ELi4ELb0EEENS1_21CollectiveEpilogueBwdISA_SB_SD_Li256ELb0ELb0ELi2EEENS1_25SingleTileBwdLPTSchedulerILb0ELi128ELb0EEEEEEEEEvNT_6ParamsE$_ZZN4cute6detail16composition_implINS_5tupleIJNS_1CILi8EEENS3_ILi2EEES5_S5_S4_S5_EEENS2_IJNS3_ILi1EEEiiiNS3_ILi72EEENS3_ILi512EEEEEES5_S4_EEDaRKT_RKT0_RKT1_RKT2_ENKUlRKT_T0_E_clINS2_IJNS2_IJS5_EEENS2_IJiEEES7_S7_EEENS_17integral_constantIiLi3EEEEEDaSP_SQ_) ;  /* 0x0000072000007944 */ /* 0x00afea0003c00000 */
[----:B------:R-:W2:Y:S01]  /*f150*/  LDL.64 R8, [R1+0x1398] ;  /* 0x0013980001087983 */ /* 0x000ea20000100a00 */
[----:B------:R-:W-:-:S02]  /*f160*/  IADD3 R3, R5, 0x8, RZ ;  /* 0x0000000805037810 */ /* 0x000fc40007ffe0ff */
[----:B------:R-:W-:Y:S01]  /*f170*/  MOV R6, 0xf1b0 ;  /* 0x0000f1b000067802 */ /* 0x000fe20000000f00 */
[----:B-----5:R3:W-:Y:S04]  /*f180*/  STL [R1+0x1390], R2 ;  /* 0x0013900201007387 */ /* 0x0207e80000100800 */
[----:B--2---:R3:W-:Y:S02]  /*f190*/  STL.64 [R1+0x1388], R8 ;  /* 0x0013880801007387 */ /* 0x0047e40000100a00 */
[----:B-1-3--:R-:W-:Y:S05]  /*f1a0*/  CALL.REL.NOINC `($_ZN7cutlass13device_kernelIN5flash19enable_sm80_to_sm89INS1_16FlashAttnBwdSm80INS1_25CollectiveMainloopBwdSm80ILi2ELi2EN4cute5tupleIJNS5_1CILi128EEES8_NS7_ILi64EEEEEENS_10bfloat16_tEfNS_4arch4Sm80ELb1ELb0ELb1ELb0ELb0ELb0ELb0ELb0ELi2ELi4ELi4ELi4ELb0EEENS1_21CollectiveEpilogueBwdISA_SB_SD_Li256ELb0ELb0ELi2EEENS1_25SingleTileBwdLPTSchedulerILb0ELi128ELb0EEEEEEEEEvNT_6ParamsE$_ZZN4cute6detail16composition_implINS_5tupleIJNS_1CILi8EEENS3_ILi2EEES5_S5_S4_S5_EEENS2_IJNS3_ILi1EEEiiiNS3_ILi72EEENS3_ILi512EEEEEES5_S4_EEDaRKT_RKT0_RKT1_RKT2_ENKUlRKT_T0_E_clINS2_IJNS2_IJS5_EEENS2_IJiEEES7_S7_EEENS_17integral_constantIiLi4EEEEEDaSP_SQ_) ;  /* 0x0000076000007944 */ /* 0x00afea0003c00000 */
[----:B------:R-:W-:Y:S02]  /*f1b0*/  MOV R2, R63 ;  /* 0x0000003f00027202 */ /* 0x000fe40000000f00 */
[----:B------:R-:W-:Y:S02]  /*f1c0*/  MOV R6, 0xf1e0 ;  /* 0x0000f1e000067802 */ /* 0x000fe40000000f00 */
[----:B-1---5:R-:W-:Y:S05]  /*f1d0*/  CALL.REL.NOINC `($_ZN7cutlass13device_kernelIN5flash19enable_sm80_to_sm89INS1_16FlashAttnBwdSm80INS1_25CollectiveMainloopBwdSm80ILi2ELi2EN4cute5tupleIJNS5_1CILi128EEES8_NS7_ILi64EEEEEENS_10bfloat16_tEfNS_4arch4Sm80ELb1ELb0ELb1ELb0ELb0ELb0ELb0ELb0ELi2ELi4ELi4ELi4ELb0EEENS1_21CollectiveEpilogueBwdISA_SB_SD_Li256ELb0ELb0ELi2EEENS1_25SingleTileBwdLPTSchedulerILb0ELi128ELb0EEEEEEEEEvNT_6ParamsE$_ZN4cute5tupleIJNS_1CILi2EEEiEEC2ERKS2_RKi) ;  /* 0xffffcc5000007944 */ /* 0x022fea0003c3ffff */
[----:B------:R1:W5:Y:S01]  /*f1e0*/  LDL R2, [R1+0x13c8] ;  /* 0x0013c80001027983 */ /* 0x0003620000100800 */
[----:B------:R-:W-:-:S04]  /*f1f0*/  MOV R69, 0x0 ;  /* 0x0000000000457802 */ /* 0x000fc80000000f00 */
[----:B------:R-:W-:Y:S05]  /*f200*/  RET.REL.NODEC R68 `(_ZN7cutlass13device_kernelIN5flash19enable_sm80_to_sm89INS1_16FlashAttnBwdSm80INS1_25CollectiveMainloopBwdSm80ILi2ELi2EN4cute5tupleIJNS5_1CILi128EEES8_NS7_ILi64EEEEEENS_10bfloat16_tEfNS_4arch4Sm80ELb1ELb0ELb1ELb0ELb0ELb0ELb0ELb0ELi2ELi4ELi4ELi4ELb0EEENS1_21CollectiveEpilogueBwdISA_SB_SD_Li256ELb0ELb0ELi2EEENS1_25SingleTileBwdLPTSchedulerILb0ELi128ELb0EEEEEEEEEvNT_6ParamsE) ;  /* 0xffff0df044007950 */ /* 0x000fea0003c3ffff */
        .type           $_ZN7cutlass13device_kernelIN5flash19enable_sm80_to_sm89INS1_16FlashAttnBwdSm80INS1_25CollectiveMainloopBwdSm80ILi2ELi2EN4cute5tupleIJNS5_1CILi128EEES8_NS7_ILi64EEEEEENS_10bfloat16_tEfNS_4arch4Sm80ELb1ELb0ELb1ELb0ELb0ELb0ELb0ELb0ELi2ELi4ELi4ELi4ELb0EEENS1_21CollectiveEpilogueBwdISA_SB_SD_Li256ELb0ELb0ELi2EEENS1_25SingleTileBwdLPTSchedulerILb0ELi128ELb0EEEEEEEEEvNT_6ParamsE$_ZZN4cute6detail16composition_implINS_5tupleIJNS_1CILi8EEENS3_ILi2EEES5_S5_S4_S5_EEENS2_IJNS3_ILi1EEEiiiNS3_ILi72EEENS3_ILi512EEEEEENS2_IJS5_S5_S5_EEENS2_IJS7_S9_S4_EEEEEDaRKT_RKT0_RKT1_RKT2_ENKUlRKT_RKT0_E_clIS5_S4_EEDaSR_SU_,@function
        .size           $_ZN7cutlass13device_kernelIN5flash19enable_sm80_to_sm89INS1_16FlashAttnBwdSm80INS1_25CollectiveMainloopBwdSm80ILi2ELi2EN4cute5tupleIJNS5_1CILi128EEES8_NS7_ILi64EEEEEENS_10bfloat16_tEfNS_4arch4Sm80ELb1ELb0ELb1ELb0ELb0ELb0ELb0ELb0ELi2ELi4ELi4ELi4ELb0EEENS1_21CollectiveEpilogueBwdISA_SB_SD_Li256ELb0ELb0ELi2EEENS1_25SingleTileBwdLPTSchedulerILb0ELi128ELb0EEEEEEEEEvNT_6ParamsE$_ZZN4cute6detail16composition_implINS_5tupleIJNS_1CILi8EEENS3_ILi2EEES5_S5_S4_S5_EEENS2_IJNS3_ILi1EEEiiiNS3_ILi72EEENS3_ILi512EEEEEENS2_IJS5_S5_S5_EEENS2_IJS7_S9_S4_EEEEEDaRKT_RKT0_RKT1_RKT2_ENKUlRKT_RKT0_E_clIS5_S4_EEDaSR_SU_,($_ZN7cutlass13device_kernelIN5flash19enable_sm80_to_sm89INS1_16FlashAttnBwdSm80INS1_25CollectiveMainloopBwdSm80ILi2ELi2EN4cute5tupleIJNS5_1CILi128EEES8_NS7_ILi64EEEEEENS_10bfloat16_tEfNS_4arch4Sm80ELb1ELb0ELb1ELb0ELb0ELb0ELb0ELb0ELi2ELi4ELi4ELi4ELb0EEENS1_21CollectiveEpilogueBwdISA_SB_SD_Li256ELb0ELb0ELi2EEENS1_25SingleTileBwdLPTSchedulerILb0ELi128ELb0EEEEEEEEEvNT_6ParamsE$_ZZN4cute6detail16composition_implINS_5tupleIJNS_1CILi8EEENS3_ILi2EEES5_S5_S4_S5_EEENS2_IJNS3_ILi1EEEiiiNS3_ILi72EEENS3_ILi512EEEEEENS3_ILi4EEENS3_ILi16EEEEEDaRKT_RKT0_RKT1_RKT2_ENKUlRKT_T0_E_clINS2_IJNS2_IJEEESV_SB_S7_EEENS_17integral_constantIiLi2EEEEEDaSR_SS_ - $_ZN7cutlass13device_kernelIN5flash19enable_sm80_to_sm89INS1_16FlashAttnBwdSm80INS1_25CollectiveMainloopBwdSm80ILi2ELi2EN4cute5tupleIJNS5_1CILi128EEES8_NS7_ILi64EEEEEENS_10bfloat16_tEfNS_4arch4Sm80ELb1ELb0ELb1ELb0ELb0ELb0ELb0ELb0ELi2ELi4ELi4ELi4ELb0EEENS1_21CollectiveEpilogueBwdISA_SB_SD_Li256ELb0ELb0ELi2EEENS1_25SingleTileBwdLPTSchedulerILb0ELi128ELb0EEEEEEEEEvNT_6ParamsE$_ZZN4cute6detail16composition_implINS_5tupleIJNS_1CILi8EEENS3_ILi2EEES5_S5_S4_S5_EEENS2_IJNS3_ILi1EEEiiiNS3_ILi72EEENS3_ILi512EEEEEENS2_IJS5_S5_S5_EEENS2_IJS7_S9_S4_EEEEEDaRKT_RKT0_RKT1_RKT2_ENKUlRKT_RKT0_E_clIS5_S4_EEDaSR_SU_)
$_ZN7cutlass13device_kernelIN5flash19enable_sm80_to_sm89INS1_16FlashAttnBwdSm80INS1_25CollectiveMainloopBwdSm80ILi2ELi2EN4cute5tupleIJNS5_1CILi128EEES8_NS7_ILi64EEEEEENS_10bfloat16_tEfNS_4arch4Sm80ELb1ELb0ELb1ELb0ELb0ELb0ELb0ELb0ELi2ELi4ELi4ELi4ELb0EEENS1_21CollectiveEpilogueBwdISA_SB_SD_Li256ELb0ELb0ELi2EEENS1_25SingleTileBwdLPTSchedulerILb0ELi128ELb0EEEEEEEEEvNT_6ParamsE$_ZZN4cute6detail16composition_implINS_5tupleIJNS_1CILi8EEENS3_ILi2EEES5_S5_S4_S5_EEENS2_IJNS3_ILi1EEEiiiNS3_ILi72EEENS3_ILi512EEEEEENS2_IJS5_S5_S5_EEENS2_IJS7_S9_S4_EEEEEDaRKT_RKT0_RKT1_RKT2_ENKUlRKT_RKT0_E_clIS5_S4_EEDaSR_SU_:
        /* <DEDUP_REMOVED lines=37> */
[----:B------:R-:W-:Y:S02]  /*f460*/  MOV R4, R10 ;  /* 0x0000000a00047202 */ /* 0x000fe40000000f00 */
[----:B------:R-:W-:-:S04]  /*f470*/  MOV R5, 0x0 ;  /* 0x0000000000057802 */ /* 0x000fc80000000f00 */
[----:B------:R-:W-:Y:S05]  /*f480*/  RET.REL.NODEC R4 `(_ZN7cutlass13device_kernelIN5flash19enable_sm80_to_sm89INS1_16FlashAttnBwdSm80INS1_25CollectiveMainloopBwdSm80ILi2ELi2EN4cute5tupleIJNS5_1CILi128EEES8_NS7_ILi64EEEEEENS_10bfloat16_tEfNS_4arch4Sm80ELb1ELb0ELb1ELb0ELb0ELb0ELb0ELb0ELi2ELi4ELi4ELi4ELb0EEENS1_21CollectiveEpilogueBwdISA_SB_SD_Li256ELb0ELb0ELi2EEENS1_25SingleTileBwdLPTSchedulerILb0ELi128ELb0EEEEEEEEEvNT_6ParamsE) ;  /* 0xffff0b7004007950 */ /* 0x000fea0003c3ffff */
        .type           $_ZN7cutlass13device_kernelIN5flash19enable_sm80_to_sm89INS1_16FlashAttnBwdSm80INS1_25CollectiveMainloopBwdSm80ILi2ELi2EN4cute5tupleIJNS5_1CILi128EEES8_NS7_ILi64EEEEEENS_10bfloat16_tEfNS_4arch4Sm80ELb1ELb0ELb1ELb0ELb0ELb0ELb0ELb0ELi2ELi4ELi4ELi4ELb0EEENS1_21CollectiveEpilogueBwdISA_SB_SD_Li256ELb0ELb0ELi2EEENS1_25SingleTileBwdLPTSchedulerILb0ELi128ELb0EEEEEEEEEvNT_6ParamsE$_ZZN4cute6detail16composition_implINS_5tupleIJNS_1CILi8EEENS3_ILi2EEES5_S5_S4_S5_EEENS2_IJNS3_ILi1EEEiiiNS3_ILi72EEENS3_ILi512EEEEEENS3_ILi4EEENS3_ILi16EEEEEDaRKT_RKT0_RKT1_RKT2_ENKUlRKT_T0_E_clINS2_IJNS2_IJEEESV_SB_S7_EEENS_17integral_constantIiLi2EEEEEDaSR_SS_,@function
        .size           $_ZN7cutlass13device_kernelIN5flash19enable_sm80_to_sm89INS1_16FlashAttnBwdSm80INS1_25CollectiveMainloopBwdSm80ILi2ELi2EN4cute5tupleIJNS5_1CILi128EEES8_NS7_ILi64EEEEEENS_10bfloat16_tEfNS_4arch4Sm80ELb1ELb0ELb1ELb0ELb0ELb0ELb0ELb0ELi2ELi4ELi4ELi4ELb0EEENS1_21CollectiveEpilogueBwdISA_SB_SD_Li256ELb0ELb0ELi2EEENS1_25SingleTileBwdLPTSchedulerILb0ELi128ELb0EEEEEEEEEvNT_6ParamsE$_ZZN4cute6detail16composition_implINS_5tupleIJNS_1CILi8EEENS3_ILi2EEES5_S5_S4_S5_EEENS2_IJNS3_ILi1EEEiiiNS3_ILi72EEENS3_ILi512EEEEEENS3_ILi4EEENS3_ILi16EEEEEDaRKT_RKT0_RKT1_RKT2_ENKUlRKT_T0_E_clINS2_IJNS2_IJEEESV_SB_S7_EEENS_17integral_constantIiLi2EEEEEDaSR_SS_,($_ZN7cutlass13device_kernelIN5flash19enable_sm80_to_sm89INS1_16FlashAttnBwdSm80INS1_25CollectiveMainloopBwdSm80ILi2ELi2EN4cute5tupleIJNS5_1CILi128EEES8_NS7_ILi64EEEEEENS_10bfloat16_tEfNS_4arch4Sm80ELb1ELb0ELb1ELb0ELb0ELb0ELb0ELb0ELi2ELi4ELi4ELi4ELb0EEENS1_21CollectiveEpilogueBwdISA_SB_SD_Li256ELb0ELb0ELi2EEENS1_25SingleTileBwdLPTSchedulerILb0ELi128ELb0EEEEEEEEEvNT_6ParamsE$_ZZN4cute6detail16composition_implINS_5tupleIJNS_1CILi8EEENS3_ILi2EEES5_S5_S4_S5_EEENS2_IJNS3_ILi1EEEiiiNS3_ILi72EEENS3_ILi512EEEEEENS3_ILi4EEENS3_ILi16EEEEEDaRKT_RKT0_RKT1_RKT2_ENKUlRKT_T0_E_clINS2_IJNS2_IJS5_EEENS2_IJiEEES5_S7_EEENS_17integral_constantIiLi3EEEEEDaSR_SS_ - $_ZN7cutlass13device_kernelIN5flash19enable_sm80_to_sm89INS1_16FlashAttnBwdSm80INS1_25CollectiveMainloopBwdSm80ILi2ELi2EN4cute5tupleIJNS5_1CILi128EEES8_NS7_ILi64EEEEEENS_10bfloat16_tEfNS_4arch4Sm80ELb1ELb0ELb1ELb0ELb0ELb0ELb0ELb0ELi2ELi4ELi4ELi4ELb0EEENS1_21CollectiveEpilogueBwdISA_SB_SD_Li256ELb0ELb0ELi2EEENS1_25SingleTileBwdLPTSchedulerILb0ELi128ELb0EEEEEEEEEvNT_6ParamsE$_ZZN4cute6detail16composition_implINS_5tupleIJNS_1CILi8EEENS3_ILi2EEES5_S5_S4_S5_EEENS2_IJNS3_ILi1EEEiiiNS3_ILi72EEENS3_ILi512EEEEEENS3_ILi4EEENS3_ILi16EEEEEDaRKT_RKT0_RKT1_RKT2_ENKUlRKT_T0_E_clINS2_IJNS2_IJEEESV_SB_S7_EEENS_17integral_constantIiLi2EEEEEDaSR_SS_)
$_ZN7cutlass13device_kernelIN5flash19enable_sm80_to_sm89INS1_16FlashAttnBwdSm80INS1_25CollectiveMainloopBwdSm80ILi2ELi2EN4cute5tupleIJNS5_1CILi128EEES8_NS7_ILi64EEEEEENS_10bfloat16_tEfNS_4arch4Sm80ELb1ELb0ELb1ELb0ELb0ELb0ELb0ELb0ELi2ELi4ELi4ELi4ELb0EEENS1_21CollectiveEpilogueBwdISA_SB_SD_Li256ELb0ELb0ELi2EEENS1_25SingleTileBwdLPTSchedulerILb0ELi128ELb0EEEEEEEEEvNT_6ParamsE$_ZZN4cute6detail16composition_implINS_5tupleIJNS_1CILi8EEENS3_ILi2EEES5_S5_S4_S5_EEENS2_IJNS3_ILi1EEEiiiNS3_ILi72EEENS3_ILi512EEEEEENS3_ILi4EEENS3_ILi16EEEEEDaRKT_RKT0_RKT1_RKT2_ENKUlRKT_T0_E_clINS2_IJNS2_IJEEESV_SB_S7_EEENS_17integral_constantIiLi2EEEEEDaSR_SS_:
        /* <DEDUP_REMOVED lines=13> */
        .type           $_ZN7cutlass13device_kernelIN5flash19enable_sm80_to_sm89INS1_16FlashAttnBwdSm80INS1_25CollectiveMainloopBwdSm80ILi2ELi2EN4cute5tupleIJNS5_1CILi128EEES8_NS7_ILi64EEEEEENS_10bfloat16_tEfNS_4arch4Sm80ELb1ELb0ELb1ELb0ELb0ELb0ELb0ELb0ELi2ELi4ELi4ELi4ELb0EEENS1_21CollectiveEpilogueBwdISA_SB_SD_Li256ELb0ELb0ELi2EEENS1_25SingleTileBwdLPTSchedulerILb0ELi128ELb0EEEEEEEEEvNT_6ParamsE$_ZZN4cute6detail16composition_implINS_5tupleIJNS_1CILi8EEENS3_ILi2EEES5_S5_S4_S5_EEENS2_IJNS3_ILi1EEEiiiNS3_ILi72EEENS3_ILi512EEEEEENS3_ILi4EEENS3_ILi16EEEEEDaRKT_RKT0_RKT1_RKT2_ENKUlRKT_T0_E_clINS2_IJNS2_IJS5_EEENS2_IJiEEES5_S7_EEENS_17integral_constantIiLi3EEEEEDaSR_SS_,@function
        .size           $_ZN7cutlass13device_kernelIN5flash19enable_sm80_to_sm89INS1_16FlashAttnBwdSm80INS1_25CollectiveMainloopBwdSm80ILi2ELi2EN4cute5tupleIJNS5_1CILi128EEES8_NS7_ILi64EEEEEENS_10bfloat16_tEfNS_4arch4Sm80ELb1ELb0ELb1ELb0ELb0ELb0ELb0ELb0ELi2ELi4ELi4ELi4ELb0EEENS1_21CollectiveEpilogueBwdISA_SB_SD_Li256ELb0ELb0ELi2EEENS1_25SingleTileBwdLPTSchedulerILb0ELi128ELb0EEEEEEEEEvNT_6ParamsE$_ZZN4cute6detail16composition_implINS_5tupleIJNS_1CILi8EEENS3_ILi2EEES5_S5_S4_S5_EEENS2_IJNS3_ILi1EEEiiiNS3_ILi72EEENS3_ILi512EEEEEENS3_ILi4EEENS3_ILi16EEEEEDaRKT_RKT0_RKT1_RKT2_ENKUlRKT_T0_E_clINS2_IJNS2_IJS5_EEENS2_IJiEEES5_S7_EEENS_17integral_constantIiLi3EEEEEDaSR_SS_,($_ZN7cutlass13device_kernelIN5flash19enable_sm80_to_sm89INS1_16FlashAttnBwdSm80INS1_25CollectiveMainloopBwdSm80ILi2ELi2EN4cute5tupleIJNS5_1CILi128EEES8_NS7_ILi64EEEEEENS_10bfloat16_tEfNS_4arch4Sm80ELb1ELb0ELb1ELb0ELb0ELb0ELb0ELb0ELi2ELi4ELi4ELi4ELb0EEENS1_21CollectiveEpilogueBwdISA_SB_SD_Li256ELb0ELb0ELi2EEENS1_25SingleTileBwdLPTSchedulerILb0ELi128ELb0EEEEEEEEEvNT_6ParamsE$_ZZN4cute6detail16composition_implINS_5tupleIJNS_1CILi8EEENS3_ILi2EEES5_S5_S4_S5_EEENS2_IJNS3_ILi1EEEiiiNS3_ILi72EEENS3_ILi512EEEEEENS3_ILi4EEENS3_ILi16EEEEEDaRKT_RKT0_RKT1_RKT2_ENKUlRKT_T0_E_clINS2_IJNS2_IJS5_S5_EEENS2_IJiiEEES7_S7_EEENS_17integral_constantIiLi4EEEEEDaSR_SS_ - $_ZN7cutlass13device_kernelIN5flash19enable_sm80_to_sm89INS1_16FlashAttnBwdSm80INS1_25CollectiveMainloopBwdSm80ILi2ELi2EN4cute5tupleIJNS5_1CILi128EEES8_NS7_ILi64EEEEEENS_10bfloat16_tEfNS_4arch4Sm80ELb1ELb0ELb1ELb0ELb0ELb0ELb0ELb0ELi2ELi4ELi4ELi4ELb0EEENS1_21CollectiveEpilogueBwdISA_SB_SD_Li256ELb0ELb0ELi2EEENS1_25SingleTileBwdLPTSchedulerILb0ELi128ELb0EEEEEEEEEvNT_6ParamsE$_ZZN4cute6detail16composition_implINS_5tupleIJNS_1CILi8EEENS3_ILi2EEES5_S5_S4_S5_EEENS2_IJNS3_ILi1EEEiiiNS3_ILi72EEENS3_ILi512EEEEEENS3_ILi4EEENS3_ILi16EEEEEDaRKT_RKT0_RKT1_RKT2_ENKUlRKT_T0_E_clINS2_IJNS2_IJS5_EEENS2_IJiEEES5_S7_EEENS_17integral_constantIiLi3EEEEEDaSR_SS_)
$_ZN7cutlass13device_kernelIN5flash19enable_sm80_to_sm89INS1_16FlashAttnBwdSm80INS1_25CollectiveMainloopBwdSm80ILi2ELi2EN4cute5tupleIJNS5_1CILi128EEES8_NS7_ILi64EEEEEENS_10bfloat16_tEfNS_4arch4Sm80ELb1ELb0ELb1ELb0ELb0ELb0ELb0ELb0ELi2ELi4ELi4ELi4ELb0EEENS1_21CollectiveEpilogueBwdISA_SB_SD_Li256ELb0ELb0ELi2EEENS1_25SingleTileBwdLPTSchedulerILb0ELi128ELb0EEEEEEEEEvNT_6ParamsE$_ZZN4cute6detail16composition_implINS_5tupleIJNS_1CILi8EEENS3_ILi2EEES5_S5_S4_S5_EEENS2_IJNS3_ILi1EEEiiiNS3_ILi72EEENS3_ILi512EEEEEENS3_ILi4EEENS3_ILi16EEEEEDaRKT_RKT0_RKT1_RKT2_ENKUlRKT_T0_E_clINS2_IJNS2_IJS5_EEENS2_IJiEEES5_S7_EEENS_17integral_constantIiLi3EEEEEDaSR_SS_:
        /* <DEDUP_REMOVED lines=13> */
[----:B------:R-:W-:Y:S02]  /*f630*/  MOV R4, R72 ;  /* 0x0000004800047202 */ /* 0x000fe40000000f00 */
[----:B------:R-:W-:-:S04]  /*f640*/  MOV R5, 0x0 ;  /* 0x0000000000057802 */ /* 0x000fc80000000f00 */
[----:B------:R-:W-:Y:S05]  /*f650*/  RET.REL.NODEC R4 `(_ZN7cutlass13device_kernelIN5flash19enable_sm80_to_sm89INS1_16FlashAttnBwdSm80INS1_25CollectiveMainloopBwdSm80ILi2ELi2EN4cute5tupleIJNS5_1CILi128EEES8_NS7_ILi64EEEEEENS_10bfloat16_tEfNS_4arch4Sm80ELb1ELb0ELb1ELb0ELb0ELb0ELb0ELb0ELi2ELi4ELi4ELi4ELb0EEENS1_21CollectiveEpilogueBwdISA_SB_SD_Li256ELb0ELb0ELi2EEENS1_25SingleTileBwdLPTSchedulerILb0ELi128ELb0EEEEEEEEEvNT_6ParamsE) ;  /* 0xffff09a004007950 */ /* 0x000fea0003c3ffff */
        .type           $_ZN7cutlass13device_kernelIN5flash19enable_sm80_to_sm89INS1_16FlashAttnBwdSm80INS1_25CollectiveMainloopBwdSm80ILi2ELi2EN4cute5tupleIJNS5_1CILi128EEES8_NS7_ILi64EEEEEENS_10bfloat16_tEfNS_4arch4Sm80ELb1ELb0ELb1ELb0ELb0ELb0ELb0ELb0ELi2ELi4ELi4ELi4ELb0EEENS1_21CollectiveEpilogueBwdISA_SB_SD_Li256ELb0ELb0ELi2EEENS1_25SingleTileBwdLPTSchedulerILb0ELi128ELb0EEEEEEEEEvNT_6ParamsE$_ZZN4cute6detail16composition_implINS_5tupleIJNS_1CILi8EEENS3_ILi2EEES5_S5_S4_S5_EEENS2_IJNS3_ILi1EEEiiiNS3_ILi72EEENS3_ILi512EEEEEENS3_ILi4EEENS3_ILi16EEEEEDaRKT_RKT0_RKT1_RKT2_ENKUlRKT_T0_E_clINS2_IJNS2_IJS5_S5_EEENS2_IJiiEEES7_S7_EEENS_17integral_constantIiLi4EEEEEDaSR_SS_,@function
        .size           $_ZN7cutlass13device_kernelIN5flash19enable_sm80_to_sm89INS1_16FlashAttnBwdSm80INS1_25CollectiveMainloopBwdSm80ILi2ELi2EN4cute5tupleIJNS5_1CILi128EEES8_NS7_ILi64EEEEEENS_10bfloat16_tEfNS_4arch4Sm80ELb1ELb0ELb1ELb0ELb0ELb0ELb0ELb0ELi2ELi4ELi4ELi4ELb0EEENS1_21CollectiveEpilogueBwdISA_SB_SD_Li256ELb0ELb0ELi2EEENS1_25SingleTileBwdLPTSchedulerILb0ELi128ELb0EEEEEEEEEvNT_6ParamsE$_ZZN4cute6detail16composition_implINS_5tupleIJNS_1CILi8EEENS3_ILi2EEES5_S5_S4_S5_EEENS2_IJNS3_ILi1EEEiiiNS3_ILi72EEENS3_ILi512EEEEEENS3_ILi4EEENS3_ILi16EEEEEDaRKT_RKT0_RKT1_RKT2_ENKUlRKT_T0_E_clINS2_IJNS2_IJS5_S5_EEENS2_IJiiEEES7_S7_EEENS_17integral_constantIiLi4EEEEEDaSR_SS_,($_ZN7cutlass13device_kernelIN5flash19enable_sm80_to_sm89INS1_16FlashAttnBwdSm80INS1_25CollectiveMainloopBwdSm80ILi2ELi2EN4cute5tupleIJNS5_1CILi128EEES8_NS7_ILi64EEEEEENS_10bfloat16_tEfNS_4arch4Sm80ELb1ELb0ELb1ELb0ELb0ELb0ELb0ELb0ELi2ELi4ELi4ELi4ELb0EEENS1_21CollectiveEpilogueBwdISA_SB_SD_Li256ELb0ELb0ELi2EEENS1_25SingleTileBwdLPTSchedulerILb0ELi128ELb0EEEEEEEEEvNT_6ParamsE$_ZZN4cute6detail16composition_implINS_5tupleIJNS_1CILi8EEENS3_ILi2EEES5_S5_S4_S5_EEENS2_IJNS3_ILi1EEEiiiNS3_ILi72EEENS3_ILi512EEEEEES5_S4_EEDaRKT_RKT0_RKT1_RKT2_ENKUlRKT_T0_E_clINS2_IJNS2_IJEEEST_S5_S7_EEENS_17integral_constantIiLi1EEEEEDaSP_SQ_ - $_ZN7cutlass13device_kernelIN5flash19enable_sm80_to_sm89INS1_16FlashAttnBwdSm80INS1_25CollectiveMainloopBwdSm80ILi2ELi2EN4cute5tupleIJNS5_1CILi128EEES8_NS7_ILi64EEEEEENS_10bfloat16_tEfNS_4arch4Sm80ELb1ELb0ELb1ELb0ELb0ELb0ELb0ELb0ELi2ELi4ELi4ELi4ELb0EEENS1_21CollectiveEpilogueBwdISA_SB_SD_Li256ELb0ELb0ELi2EEENS1_25SingleTileBwdLPTSchedulerILb0ELi128ELb0EEEEEEEEEvNT_6ParamsE$_ZZN4cute6detail16composition_implINS_5tupleIJNS_1CILi8EEENS3_ILi2EEES5_S5_S4_S5_EEENS2_IJNS3_ILi1EEEiiiNS3_ILi72EEENS3_ILi512EEEEEENS3_ILi4EEENS3_ILi16EEEEEDaRKT_RKT0_RKT1_RKT2_ENKUlRKT_T0_E_clINS2_IJNS2_IJS5_S5_EEENS2_IJiiEEES7_S7_EEENS_17integral_constantIiLi4EEEEEDaSR_SS_)
$_ZN7cutlass13device_kernelIN5flash19enable_sm80_to_sm89INS1_16FlashAttnBwdSm80INS1_25CollectiveMainloopBwdSm80ILi2ELi2EN4cute5tupleIJNS5_1CILi128EEES8_NS7_ILi64EEEEEENS_10bfloat16_tEfNS_4arch4Sm80ELb1ELb0ELb1ELb0ELb0ELb0ELb0ELb0ELi2ELi4ELi4ELi4ELb0EEENS1_21CollectiveEpilogueBwdISA_SB_SD_Li256ELb0ELb0ELi2EEENS1_25SingleTileBwdLPTSchedulerILb0ELi128ELb0EEEEEEEEEvNT_6ParamsE$_ZZN4cute6detail16composition_implINS_5tupleIJNS_1CILi8EEENS3_ILi2EEES5_S5_S4_S5_EEENS2_IJNS3_ILi1EEEiiiNS3_ILi72EEENS3_ILi512EEEEEENS3_ILi4EEENS3_ILi16EEEEEDaRKT_RKT0_RKT1_RKT2_ENKUlRKT_T0_E_clINS2_IJNS2_IJS5_S5_EEENS2_IJiiEEES7_S7_EEENS_17integral_constantIiLi4EEEEEDaSR_SS_:
        /* <DEDUP_REMOVED lines=10> */
        .type           $_ZN7cutlass13device_kernelIN5flash19enable_sm80_to_sm89INS1_16FlashAttnBwdSm80INS1_25CollectiveMainloopBwdSm80ILi2ELi2EN4cute5tupleIJNS5_1CILi128EEES8_NS7_ILi64EEEEEENS_10bfloat16_tEfNS_4arch4Sm80ELb1ELb0ELb1ELb0ELb0ELb0ELb0ELb0ELi2ELi4ELi4ELi4ELb0EEENS1_21CollectiveEpilogueBwdISA_SB_SD_Li256ELb0ELb0ELi2EEENS1_25SingleTileBwdLPTSchedulerILb0ELi128ELb0EEEEEEEEEvNT_6ParamsE$_ZZN4cute6detail16composition_implINS_5tupleIJNS_1CILi8EEENS3_ILi2EEES5_S5_S4_S5_EEENS2_IJNS3_ILi1EEEiiiNS3_ILi72EEENS3_ILi512EEEEEES5_S4_EEDaRKT_RKT0_RKT1_RKT2_ENKUlRKT_T0_E_clINS2_IJNS2_IJEEEST_S5_S7_EEENS_17integral_constantIiLi1EEEEEDaSP_SQ_,@function
        .size           $_ZN7cutlass13device_kernelIN5flash19enable_sm80_to_sm89INS1_16FlashAttnBwdSm80INS1_25CollectiveMainloopBwdSm80ILi2ELi2EN4cute5tupleIJNS5_1CILi128EEES8_NS7_ILi64EEEEEENS_10bfloat16_tEfNS_4arch4Sm80ELb1ELb0ELb1ELb0ELb0ELb0ELb0ELb0ELi2ELi4ELi4ELi4ELb0EEENS1_21CollectiveEpilogueBwdISA_SB_SD_Li256ELb0ELb0ELi2EEENS1_25SingleTileBwdLPTSchedulerILb0ELi128ELb0EEEEEEEEEvNT_6ParamsE$_ZZN4cute6detail16composition_implINS_5tupleIJNS_1CILi8EEENS3_ILi2EEES5_S5_S4_S5_EEENS2_IJNS3_ILi1EEEiiiNS3_ILi72EEENS3_ILi512EEEEEES5_S4_EEDaRKT_RKT0_RKT1_RKT2_ENKUlRKT_T0_E_clINS2_IJNS2_IJEEEST_S5_S7_EEENS_17integral_constantIiLi1EEEEEDaSP_SQ_,($_ZN7cutlass13device_kernelIN5flash19enable_sm80_to_sm89INS1_16FlashAttnBwdSm80INS1_25CollectiveMainloopBwdSm80ILi2ELi2EN4cute5tupleIJNS5_1CILi128EEES8_NS7_ILi64EEEEEENS_10bfloat16_tEfNS_4arch4Sm80ELb1ELb0ELb1ELb0ELb0ELb0ELb0ELb0ELi2ELi4ELi4ELi4ELb0EEENS1_21CollectiveEpilogueBwdISA_SB_SD_Li256ELb0ELb0ELi2EEENS1_25SingleTileBwdLPTSchedulerILb0ELi128ELb0EEEEEEEEEvNT_6ParamsE$_ZZN4cute6detail16composition_implINS_5tupleIJNS_1CILi8EEENS3_ILi2EEES5_S5_S4_S5_EEENS2_IJNS3_ILi1EEEiiiNS3_ILi72EEENS3_ILi512EEEEEES5_S4_EEDaRKT_RKT0_RKT1_RKT2_ENKUlRKT_T0_E_clINS2_IJNS2_IJS5_EEENS2_IJiEEES7_S7_EEENS_17integral_constantIiLi2EEEEEDaSP_SQ_ - $_ZN7cutlass13device_kernelIN5flash19enable_sm80_to_sm89INS1_16FlashAttnBwdSm80INS1_25CollectiveMainloopBwdSm80ILi2ELi2EN4cute5tupleIJNS5_1CILi128EEES8_NS7_ILi64EEEEEENS_10bfloat16_tEfNS_4arch4Sm80ELb1ELb0ELb1ELb0ELb0ELb0ELb0ELb0ELi2ELi4ELi4ELi4ELb0EEENS1_21CollectiveEpilogueBwdISA_SB_SD_Li256ELb0ELb0ELi2EEENS1_25SingleTileBwdLPTSchedulerILb0ELi128ELb0EEEEEEEEEvNT_6ParamsE$_ZZN4cute6detail16composition_implINS_5tupleIJNS_1CILi8EEENS3_ILi2EEES5_S5_S4_S5_EEENS2_IJNS3_ILi1EEEiiiNS3_ILi72EEENS3_ILi512EEEEEES5_S4_EEDaRKT_RKT0_RKT1_RKT2_ENKUlRKT_T0_E_clINS2_IJNS2_IJEEEST_S5_S7_EEENS_17integral_constantIiLi1EEEEEDaSP_SQ_)
$_ZN7cutlass13device_kernelIN5flash19enable_sm80_to_sm89INS1_16FlashAttnBwdSm80INS1_25CollectiveMainloopBwdSm80ILi2ELi2EN4cute5tupleIJNS5_1CILi128EEES8_NS7_ILi64EEEEEENS_10bfloat16_tEfNS_4arch4Sm80ELb1ELb0ELb1ELb0ELb0ELb0ELb0ELb0ELi2ELi4ELi4ELi4ELb0EEENS1_21CollectiveEpilogueBwdISA_SB_SD_Li256ELb0ELb0ELi2EEENS1_25SingleTileBwdLPTSchedulerILb0ELi128ELb0EEEEEEEEEvNT_6ParamsE$_ZZN4cute6detail16composition_implINS_5tupleIJNS_1CILi8EEENS3_ILi2EEES5_S5_S4_S5_EEENS2_IJNS3_ILi1EEEiiiNS3_ILi72EEENS3_ILi512EEEEEES5_S4_EEDaRKT_RKT0_RKT1_RKT2_ENKUlRKT_T0_E_clINS2_IJNS2_IJEEEST_S5_S7_EEENS_17integral_constantIiLi1EEEEEDaSP_SQ_:
        /* <DEDUP_REMOVED lines=10> */
[----:B------:R-:W-:Y:S02]  /*f7a0*/  MOV R8, R6 ;  /* 0x0000000600087202 */ /* 0x000fe40000000f00 */
[----:B------:R-:W-:-:S04]  /*f7b0*/  MOV R9, 0x0 ;  /* 0x0000000000097802 */ /* 0x000fc80000000f00 */
[----:B------:R-:W-:Y:S05]  /*f7c0*/  RET.REL.NODEC R8 `(_ZN7cutlass13device_kernelIN5flash19enable_sm80_to_sm89INS1_16FlashAttnBwdSm80INS1_25CollectiveMainloopBwdSm80ILi2ELi2EN4cute5tupleIJNS5_1CILi128EEES8_NS7_ILi64EEEEEENS_10bfloat16_tEfNS_4arch4Sm80ELb1ELb0ELb1ELb0ELb0ELb0ELb0ELb0ELi2ELi4ELi4ELi4ELb0EEENS1_21CollectiveEpilogueBwdISA_SB_SD_Li256ELb0ELb0ELi2EEENS1_25SingleTileBwdLPTSchedulerILb0ELi128ELb0EEEEEEEEEvNT_6ParamsE) ;  /* 0xffff083008007950 */ /* 0x000fea0003c3ffff */
        .type           $_ZN7cutlass13device_kernelIN5flash19enable_sm80_to_sm89INS1_16FlashAttnBwdSm80INS1_25CollectiveMainloopBwdSm80ILi2ELi2EN4cute5tupleIJNS5_1CILi128EEES8_NS7_ILi64EEEEEENS_10bfloat16_tEfNS_4arch4Sm80ELb1ELb0ELb1ELb0ELb0ELb0ELb0ELb0ELi2ELi4ELi4ELi4ELb0EEENS1_21CollectiveEpilogueBwdISA_SB_SD_Li256ELb0ELb0ELi2EEENS1_25SingleTileBwdLPTSchedulerILb0ELi128ELb0EEEEEEEEEvNT_6ParamsE$_ZZN4cute6detail16composition_implINS_5tupleIJNS_1CILi8EEENS3_ILi2EEES5_S5_S4_S5_EEENS2_IJNS3_ILi1EEEiiiNS3_ILi72EEENS3_ILi512EEEEEES5_S4_EEDaRKT_RKT0_RKT1_RKT2_ENKUlRKT_T0_E_clINS2_IJNS2_IJS5_EEENS2_IJiEEES7_S7_EEENS_17integral_constantIiLi2EEEEEDaSP_SQ_,@function
        .size           $_ZN7cutlass13device_kernelIN5flash19enable_sm80_to_sm89INS1_16FlashAttnBwdSm80INS1_25CollectiveMainloopBwdSm80ILi2ELi2EN4cute5tupleIJNS5_1CILi128EEES8_NS7_ILi64EEEEEENS_10bfloat16_tEfNS_4arch4Sm80ELb1ELb0ELb1ELb0ELb0ELb0ELb0ELb0ELi2ELi4ELi4ELi4ELb0EEENS1_21CollectiveEpilogueBwdISA_SB_SD_Li256ELb0ELb0ELi2EEENS1_25SingleTileBwdLPTSchedulerILb0ELi128ELb0EEEEEEEEEvNT_6ParamsE$_ZZN4cute6detail16composition_implINS_5tupleIJNS_1CILi8EEENS3_ILi2EEES5_S5_S4_S5_EEENS2_IJNS3_ILi1EEEiiiNS3_ILi72EEENS3_ILi512EEEEEES5_S4_EEDaRKT_RKT0_RKT1_RKT2_ENKUlRKT_T0_E_clINS2_IJNS2_IJS5_EEENS2_IJiEEES7_S7_EEENS_17integral_constantIiLi2EEEEEDaSP_SQ_,($_ZN7cutlass13device_kernelIN5flash19enable_sm80_to_sm89INS1_16FlashAttnBwdSm80INS1_25CollectiveMainloopBwdSm80ILi2ELi2EN4cute5tupleIJNS5_1CILi128EEES8_NS7_ILi64EEEEEENS_10bfloat16_tEfNS_4arch4Sm80ELb1ELb0ELb1ELb0ELb0ELb0ELb0ELb0ELi2ELi4ELi4ELi4ELb0EEENS1_21CollectiveEpilogueBwdISA_SB_SD_Li256ELb0ELb0ELi2EEENS1_25SingleTileBwdLPTSchedulerILb0ELi128ELb0EEEEEEEEEvNT_6ParamsE$_ZZN4cute6detail16composition_implINS_5tupleIJNS_1CILi8EEENS3_ILi2EEES5_S5_S4_S5_EEENS2_IJNS3_ILi1EEEiiiNS3_ILi72EEENS3_ILi512EEEEEES5_S4_EEDaRKT_RKT0_RKT1_RKT2_ENKUlRKT_T0_E_clINS2_IJNS2_IJS5_EEENS2_IJiEEES7_S7_EEENS_17integral_constantIiLi3EEEEEDaSP_SQ_ - $_ZN7cutlass13device_kernelIN5flash19enable_sm80_to_sm89INS1_16FlashAttnBwdSm80INS1_25CollectiveMainloopBwdSm80ILi2ELi2EN4cute5tupleIJNS5_1CILi128EEES8_NS7_ILi64EEEEEENS_10bfloat16_tEfNS_4arch4Sm80ELb1ELb0ELb1ELb0ELb0ELb0ELb0ELb0ELi2ELi4ELi4ELi4ELb0EEENS1_21CollectiveEpilogueBwdISA_SB_SD_Li256ELb0ELb0ELi2EEENS1_25SingleTileBwdLPTSchedulerILb0ELi128ELb0EEEEEEEEEvNT_6ParamsE$_ZZN4cute6detail16composition_implINS_5tupleIJNS_1CILi8EEENS3_ILi2EEES5_S5_S4_S5_EEENS2_IJNS3_ILi1EEEiiiNS3_ILi72EEENS3_ILi512EEEEEES5_S4_EEDaRKT_RKT0_RKT1_RKT2_ENKUlRKT_T0_E_clINS2_IJNS2_IJS5_EEENS2_IJiEEES7_S7_EEENS_17integral_constantIiLi2EEEEEDaSP_SQ_)
$_ZN7cutlass13device_kernelIN5flash19enable_sm80_to_sm89INS1_16FlashAttnBwdSm80INS1_25CollectiveMainloopBwdSm80ILi2ELi2EN4cute5tupleIJNS5_1CILi128EEES8_NS7_ILi64EEEEEENS_10bfloat16_tEfNS_4arch4Sm80ELb1ELb0ELb1ELb0ELb0ELb0ELb0ELb0ELi2ELi4ELi4ELi4ELb0EEENS1_21CollectiveEpilogueBwdISA_SB_SD_Li256ELb0ELb0ELi2EEENS1_25SingleTileBwdLPTSchedulerILb0ELi128ELb0EEEEEEEEEvNT_6ParamsE$_ZZN4cute6detail16composition_implINS_5tupleIJNS_1CILi8EEENS3_ILi2EEES5_S5_S4_S5_EEENS2_IJNS3_ILi1EEEiiiNS3_ILi72EEENS3_ILi512EEEEEES5_S4_EEDaRKT_RKT0_RKT1_RKT2_ENKUlRKT_T0_E_clINS2_IJNS2_IJS5_EEENS2_IJiEEES7_S7_EEENS_17integral_constantIiLi2EEEEEDaSP_SQ_:
[----:B------:R-:W-:-:S06]  /*f7d0*/  IADD3 R3, R3, -c[0x0][0x20], RZ ;  /* 0x8000080003037a10 */ /* 0x000fcc0007ffe0ff */
[----:B------:R-:W5:Y:S01]  /*f7e0*/  LDL R3, [R3] ;  /* 0x0000000003037983 */ /* 0x000f620000100800 */
[----:B------:R-:W-:Y:S02]  /*f7f0*/  IADD3 R2, R1, 0x16d0, RZ ;  /* 0x000016d001027810 */ /* 0x000fe40007ffe0ff */
[----:B------:R-:W-:Y:S02]  /*f800*/  MOV R4, 0xf830 ;  /* 0x0000f83000047802 */ /* 0x000fe40000000f00 */
[----:B------:R-:W-:Y:S02]  /*f810*/  IADD3 R2, R2, c[0x0][0x20], RZ ;  /* 0x0000080002027a10 */ /* 0x000fe40007ffe0ff */
[----:B-----5:R-:W-:Y:S05]  /*f820*/  CALL.REL.NOINC `($_ZN7cutlass13device_kernelIN5flash19enable_sm80_to_sm89INS1_16FlashAttnBwdSm80INS1_25CollectiveMainloopBwdSm80ILi2ELi2EN4cute5tupleIJNS5_1CILi128EEES8_NS7_ILi64EEEEEENS_10bfloat16_tEfNS_4arch4Sm80ELb1ELb0ELb1ELb0ELb0ELb0ELb0ELb0ELi2ELi4ELi4ELi4ELb0EEENS1_21CollectiveEpilogueBwdISA_SB_SD_Li256ELb0ELb0ELi2EEENS1_25SingleTileBwdLPTSchedulerILb0ELi128ELb0EEEEEEEEEvNT_6ParamsE$_ZN4cute3eso3ESOILb1ELb0EJNS_5tupleIJNS_1CILi2EEEEEENS2_IJiEEENS3_ILi1EEES7_EEC2ERKS5_RKS6_RKS7_SE_) ;  /* 0xffffa1b000007944 */ /* 0x020fea0003c3ffff */
[----:B-1----:R1:W5:Y:S01]  /*f830*/  LDL R2, [R1+0x16d0] ;  /* 0x0016d00001027983 */ /* 0x0023620000100800 */
[----:B------:R-:W-:Y:S02]  /*f840*/  MOV R8, R6 ;  /* 0x0000000600087202 */ /* 0x000fe40000000f00 */
[----:B------:R-:W-:-:S04]  /*f850*/  MOV R9, 0x0 ;  /* 0x0000000000097802 */ /* 0x000fc80000000f00 */
[----:B------:R-:W-:Y:S05]  /*f860*/  RET.REL.NODEC R8 `(_ZN7cutlass13device_kernelIN5flash19enable_sm80_to_sm89INS1_16FlashAttnBwdSm80INS1_25CollectiveMainloopBwdSm80ILi2ELi2EN4cute5tupleIJNS5_1CILi128EEES8_NS7_ILi64EEEEEENS_10bfloat16_tEfNS_4arch4Sm80ELb1ELb0ELb1ELb0ELb0ELb0ELb0ELb0ELi2ELi4ELi4ELi4ELb0EEENS1_21CollectiveEpilogueBwdISA_SB_SD_Li256ELb0ELb0ELi2EEENS1_25SingleTileBwdLPTSchedulerILb0ELi128ELb0EEEEEEEEEvNT_6ParamsE) ;  /* 0xffff079008007950 */ /* 0x000fea0003c3ffff */
        .type           $_ZN7cutlass13device_kernelIN5flash19enable_sm80_to_sm89INS1_16FlashAttnBwdSm80INS1_25CollectiveMainloopBwdSm80ILi2ELi2EN4cute5tupleIJNS5_1CILi128EEES8_NS7_ILi64EEEEEENS_10bfloat16_tEfNS_4arch4Sm80ELb1ELb0ELb1ELb0ELb0ELb0ELb0ELb0ELi2ELi4ELi4ELi4ELb0EEENS1_21CollectiveEpilogueBwdISA_SB_SD_Li256ELb0ELb0ELi2EEENS1_25SingleTileBwdLPTSchedulerILb0ELi128ELb0EEEEEEEEEvNT_6ParamsE$_ZZN4cute6detail16composition_implINS_5tupleIJNS_1CILi8EEENS3_ILi2EEES5_S5_S4_S5_EEENS2_IJNS3_ILi1EEEiiiNS3_ILi72EEENS3_ILi512EEEEEES5_S4_EEDaRKT_RKT0_RKT1_RKT2_ENKUlRKT_T0_E_clINS2_IJNS2_IJS5_EEENS2_IJiEEES7_S7_EEENS_17integral_constantIiLi3EEEEEDaSP_SQ_,@function
        .size           $_ZN7cutlass13device_kernelIN5flash19enable_sm80_to_sm89INS1_16FlashAttnBwdSm80INS1_25CollectiveMainloopBwdSm80ILi2ELi2EN4cute5tupleIJNS5_1CILi128EEES8_NS7_ILi64EEEEEENS_10bfloat16_tEfNS_4arch4Sm80ELb1ELb0ELb1ELb0ELb0ELb0ELb0ELb0ELi2ELi4ELi4ELi4ELb0EEENS1_21CollectiveEpilogueBwdISA_SB_SD_Li256ELb0ELb0ELi2EEENS1_25SingleTileBwdLPTSchedulerILb0ELi128ELb0EEEEEEEEEvNT_6ParamsE$_ZZN4cute6detail16composition_implINS_5tupleIJNS_1CILi8EEENS3_ILi2EEES5_S5_S4_S5_EEENS2_IJNS3_ILi1EEEiiiNS3_ILi72EEENS3_ILi512EEEEEES5_S4_EEDaRKT_RKT0_RKT1_RKT2_ENKUlRKT_T0_E_clINS2_IJNS2_IJS5_EEENS2_IJiEEES7_S7_EEENS_17integral_constantIiLi3EEEEEDaSP_SQ_,($_ZN7cutlass13device_kernelIN5flash19enable_sm80_to_sm89INS1_16FlashAttnBwdSm80INS1_25CollectiveMainloopBwdSm80ILi2ELi2EN4cute5tupleIJNS5_1CILi128EEES8_NS7_ILi64EEEEEENS_10bfloat16_tEfNS_4arch4Sm80ELb1ELb0ELb1ELb0ELb0ELb0ELb0ELb0ELi2ELi4ELi4ELi4ELb0EEENS1_21CollectiveEpilogueBwdISA_SB_SD_Li256ELb0ELb0ELi2EEENS1_25SingleTileBwdLPTSchedulerILb0ELi128ELb0EEEEEEEEEvNT_6ParamsE$_ZZN4cute6detail16composition_implINS_5tupleIJNS_1CILi8EEENS3_ILi2EEES5_S5_S4_S5_EEENS2_IJNS3_ILi1EEEiiiNS3_ILi72EEENS3_ILi512EEEEEES5_S4_EEDaRKT_RKT0_RKT1_RKT2_ENKUlRKT_T0_E_clINS2_IJNS2_IJS5_EEENS2_IJiEEES7_S7_EEENS_17integral_constantIiLi4EEEEEDaSP_SQ_ - $_ZN7cutlass13device_kernelIN5flash19enable_sm80_to_sm89INS1_16FlashAttnBwdSm80INS1_25CollectiveMainloopBwdSm80ILi2ELi2EN4cute5tupleIJNS5_1CILi128EEES8_NS7_ILi64EEEEEENS_10bfloat16_tEfNS_4arch4Sm80ELb1ELb0ELb1ELb0ELb0ELb0ELb0ELb0ELi2ELi4ELi4ELi4ELb0EEENS1_21CollectiveEpilogueBwdISA_SB_SD_Li256ELb0ELb0ELi2EEENS1_25SingleTileBwdLPTSchedulerILb0ELi128ELb0EEEEEEEEEvNT_6ParamsE$_ZZN4cute6detail16composition_implINS_5tupleIJNS_1CILi8EEENS3_ILi2EEES5_S5_S4_S5_EEENS2_IJNS3_ILi1EEEiiiNS3_ILi72EEENS3_ILi512EEEEEES5_S4_EEDaRKT_RKT0_RKT1_RKT2_ENKUlRKT_T0_E_clINS2_IJNS2_IJS5_EEENS2_IJiEEES7_S7_EEENS_17integral_constantIiLi3EEEEEDaSP_SQ_)
$_ZN7cutlass13device_kernelIN5flash19enable_sm80_to_sm89INS1_16FlashAttnBwdSm80INS1_25CollectiveMainloopBwdSm80ILi2ELi2EN4cute5tupleIJNS5_1CILi128EEES8_NS7_ILi64EEEEEENS_10bfloat16_tEfNS_4arch4Sm80ELb1ELb0ELb1ELb0ELb0ELb0ELb0ELb0ELi2ELi4ELi4ELi4ELb0EEENS1_21CollectiveEpilogueBwdISA_SB_SD_Li256ELb0ELb0ELi2EEENS1_25SingleTileBwdLPTSchedulerILb0ELi128ELb0EEEEEEEEEvNT_6ParamsE$_ZZN4cute6detail16composition_implINS_5tupleIJNS_1CILi8EEENS3_ILi2EEES5_S5_S4_S5_EEENS2_IJNS3_ILi1EEEiiiNS3_ILi72EEENS3_ILi512EEEEEES5_S4_EEDaRKT_RKT0_RKT1_RKT2_ENKUlRKT_T0_E_clINS2_IJNS2_IJS5_EEENS2_IJiEEES7_S7_EEENS_17integral_constantIiLi3EEEEEDaSP_SQ_:
        /* <DEDUP_REMOVED lines=10> */
        .type           $_ZN7cutlass13device_kernelIN5flash19enable_sm80_to_sm89INS1_16FlashAttnBwdSm80INS1_25CollectiveMainloopBwdSm80ILi2ELi2EN4cute5tupleIJNS5_1CILi128EEES8_NS7_ILi64EEEEEENS_10bfloat16_tEfNS_4arch4Sm80ELb1ELb0ELb1ELb0ELb0ELb0ELb0ELb0ELi2ELi4ELi4ELi4ELb0EEENS1_21CollectiveEpilogueBwdISA_SB_SD_Li256ELb0ELb0ELi2EEENS1_25SingleTileBwdLPTSchedulerILb0ELi128ELb0EEEEEEEEEvNT_6ParamsE$_ZZN4cute6detail16composition_implINS_5tupleIJNS_1CILi8EEENS3_ILi2EEES5_S5_S4_S5_EEENS2_IJNS3_ILi1EEEiiiNS3_ILi72EEENS3_ILi512EEEEEES5_S4_EEDaRKT_RKT0_RKT1_RKT2_ENKUlRKT_T0_E_clINS2_IJNS2_IJS5_EEENS2_IJiEEES7_S7_EEENS_17integral_constantIiLi4EEEEEDaSP_SQ_,@function
        .size           $_ZN7cutlass13device_kernelIN5flash19enable_sm80_to_sm89INS1_16FlashAttnBwdSm80INS1_25CollectiveMainloopBwdSm80ILi2ELi2EN4cute5tupleIJNS5_1CILi128EEES8_NS7_ILi64EEEEEENS_10bfloat16_tEfNS_4arch4Sm80ELb1ELb0ELb1ELb0ELb0ELb0ELb0ELb0ELi2ELi4ELi4ELi4ELb0EEENS1_21CollectiveEpilogueBwdISA_SB_SD_Li256ELb0ELb0ELi2EEENS1_25SingleTileBwdLPTSchedulerILb0ELi128ELb0EEEEEEEEEvNT_6ParamsE$_ZZN4cute6detail16composition_implINS_5tupleIJNS_1CILi8EEENS3_ILi2EEES5_S5_S4_S5_EEENS2_IJNS3_ILi1EEEiiiNS3_ILi72EEENS3_ILi512EEEEEES5_S4_EEDaRKT_RKT0_RKT1_RKT2_ENKUlRKT_T0_E_clINS2_IJNS2_IJS5_EEENS2_IJiEEES7_S7_EEENS_17integral_constantIiLi4EEEEEDaSP_SQ_,($_ZN7cutlass13device_kernelIN5flash19enable_sm80_to_sm89INS1_16FlashAttnBwdSm80INS1_25CollectiveMainloopBwdSm80ILi2ELi2EN4cute5tupleIJNS5_1CILi128EEES8_NS7_ILi64EEEEEENS_10bfloat16_tEfNS_4arch4Sm80ELb1ELb0ELb1ELb0ELb0ELb0ELb0ELb0ELi2ELi4ELi4ELi4ELb0EEENS1_21CollectiveEpilogueBwdISA_SB_SD_Li256ELb0ELb0ELi2EEENS1_25SingleTileBwdLPTSchedulerILb0ELi128ELb0EEEEEEEEEvNT_6ParamsE$_ZZN4cute6detail9lift_diceINS_5tupleIJiNS2_IJiNS_1CILi0EEEEEEEEES6_EEDaRKT_RKT0_ENKUlRKT_RKT0_E_clIS5_S5_EEDaSF_SI_ - $_ZN7cutlass13device_kernelIN5flash19enable_sm80_to_sm89INS1_16FlashAttnBwdSm80INS1_25CollectiveMainloopBwdSm80ILi2ELi2EN4cute5tupleIJNS5_1CILi128EEES8_NS7_ILi64EEEEEENS_10bfloat16_tEfNS_4arch4Sm80ELb1ELb0ELb1ELb0ELb0ELb0ELb0ELb0ELi2ELi4ELi4ELi4ELb0EEENS1_21CollectiveEpilogueBwdISA_SB_SD_Li256ELb0ELb0ELi2EEENS1_25SingleTileBwdLPTSchedulerILb0ELi128ELb0EEEEEEEEEvNT_6ParamsE$_ZZN4cute6detail16composition_implINS_5tupleIJNS_1CILi8EEENS3_ILi2EEES5_S5_S4_S5_EEENS2_IJNS3_ILi1EEEiiiNS3_ILi72EEENS3_ILi512EEEEEES5_S4_EEDaRKT_RKT0_RKT1_RKT2_ENKUlRKT_T0_E_clINS2_IJNS2_IJS5_EEENS2_IJiEEES7_S7_EEENS_17integral_constantIiLi4EEEEEDaSP_SQ_)
$_ZN7cutlass13device_kernelIN5flash19enable_sm80_to_sm89INS1_16FlashAttnBwdSm80INS1_25CollectiveMainloopBwdSm80ILi2ELi2EN4cute5tupleIJNS5_1CILi128EEES8_NS7_ILi64EEEEEENS_10bfloat16_tEfNS_4arch4Sm80ELb1ELb0ELb1ELb0ELb0ELb0ELb0ELb0ELi2ELi4ELi4ELi4ELb0EEENS1_21CollectiveEpilogueBwdISA_SB_SD_Li256ELb0ELb0ELi2EEENS1_25SingleTileBwdLPTSchedulerILb0ELi128ELb0EEEEEEEEEvNT_6ParamsE$_ZZN4cute6detail16composition_implINS_5tupleIJNS_1CILi8EEENS3_ILi2EEES5_S5_S4_S5_EEENS2_IJNS3_ILi1EEEiiiNS3_ILi72EEENS3_ILi512EEEEEES5_S4_EEDaRKT_RKT0_RKT1_RKT2_ENKUlRKT_T0_E_clINS2_IJNS2_IJS5_EEENS2_IJiEEES7_S7_EEENS_17integral_constantIiLi4EEEEEDaSP_SQ_:
        /* <DEDUP_REMOVED lines=10> */
        .type           $_ZN7cutlass13device_kernelIN5flash19enable_sm80_to_sm89INS1_16FlashAttnBwdSm80INS1_25CollectiveMainloopBwdSm80ILi2ELi2EN4cute5tupleIJNS5_1CILi128EEES8_NS7_ILi64EEEEEENS_10bfloat16_tEfNS_4arch4Sm80ELb1ELb0ELb1ELb0ELb0ELb0ELb0ELb0ELi2ELi4ELi4ELi4ELb0EEENS1_21CollectiveEpilogueBwdISA_SB_SD_Li256ELb0ELb0ELi2EEENS1_25SingleTileBwdLPTSchedulerILb0ELi128ELb0EEEEEEEEEvNT_6ParamsE$_ZZN4cute6detail9lift_diceINS_5tupleIJiNS2_IJiNS_1CILi0EEEEEEEEES6_EEDaRKT_RKT0_ENKUlRKT_RKT0_E_clIS5_S5_EEDaSF_SI_,@function
        .size           $_ZN7cutlass13device_kernelIN5flash19enable_sm80_to_sm89INS1_16FlashAttnBwdSm80INS1_25CollectiveMainloopBwdSm80ILi2ELi2EN4cute5tupleIJNS5_1CILi128EEES8_NS7_ILi64EEEEEENS_10bfloat16_tEfNS_4arch4Sm80ELb1ELb0ELb1ELb0ELb0ELb0ELb0ELb0ELi2ELi4ELi4ELi4ELb0EEENS1_21CollectiveEpilogueBwdISA_SB_SD_Li256ELb0ELb0ELi2EEENS1_25SingleTileBwdLPTSchedulerILb0ELi128ELb0EEEEEEEEEvNT_6ParamsE$_ZZN4cute6detail9lift_diceINS_5tupleIJiNS2_IJiNS_1CILi0EEEEEEEEES6_EEDaRKT_RKT0_ENKUlRKT_RKT0_E_clIS5_S5_EEDaSF_SI_,($_ZN7cutlass13device_kernelIN5flash19enable_sm80_to_sm89INS1_16FlashAttnBwdSm80INS1_25CollectiveMainloopBwdSm80ILi2ELi2EN4cute5tupleIJNS5_1CILi128EEES8_NS7_ILi64EEEEEENS_10bfloat16_tEfNS_4arch4Sm80ELb1ELb0ELb1ELb0ELb0ELb0ELb0ELb0ELi2ELi4ELi4ELi4ELb0EEENS1_21CollectiveEpilogueBwdISA_SB_SD_Li256ELb0ELb0ELi2EEENS1_25SingleTileBwdLPTSchedulerILb0ELi128ELb0EEEEEEEEEvNT_6ParamsE$_ZZN4cute6detail9lift_diceINS_5tupleIJiNS2_IJiNS_1CILi0EEEEEEEEES6_EEDaRKT_RKT0_ENKUlRKT_RKT0_E_clIiiEEDaSF_SI_ - $_ZN7cutlass13device_kernelIN5flash19enable_sm80_to_sm89INS1_16FlashAttnBwdSm80INS1_25CollectiveMainloopBwdSm80ILi2ELi2EN4cute5tupleIJNS5_1CILi128EEES8_NS7_ILi64EEEEEENS_10bfloat16_tEfNS_4arch4Sm80ELb1ELb0ELb1ELb0ELb0ELb0ELb0ELb0ELi2ELi4ELi4ELi4ELb0EEENS1_21CollectiveEpilogueBwdISA_SB_SD_Li256ELb0ELb0ELi2EEENS1_25SingleTileBwdLPTSchedulerILb0ELi128ELb0EEEEEEEEEvNT_6ParamsE$_ZZN4cute6detail9lift_diceINS_5tupleIJiNS2_IJiNS_1CILi0EEEEEEEEES6_EEDaRKT_RKT0_ENKUlRKT_RKT0_E_clIS5_S5_EEDaSF_SI_)
$_ZN7cutlass13device_kernelIN5flash19enable_sm80_to_sm89INS1_16FlashAttnBwdSm80INS1_25CollectiveMainloopBwdSm80ILi2ELi2EN4cute5tupleIJNS5_1CILi128EEES8_NS7_ILi64EEEEEENS_10bfloat16_tEfNS_4arch4Sm80ELb1ELb0ELb1ELb0ELb0ELb0ELb0ELb0ELi2ELi4ELi4ELi4ELb0EEENS1_21CollectiveEpilogueBwdISA_SB_SD_Li256ELb0ELb0ELi2EEENS1_25SingleTileBwdLPTSchedulerILb0ELi128ELb0EEEEEEEEEvNT_6ParamsE$_ZZN4cute6detail9lift_diceINS_5tupleIJiNS2_IJiNS_1CILi0EEEEEEEEES6_EEDaRKT_RKT0_ENKUlRKT_RKT0_E_clIS5_S5_EEDaSF_SI_:
[----:B------:R-:W-:Y:S02]  /*f9b0*/  MOV R6, 0xf9d0 ;  /* 0x0000f9d000067802 */ /* 0x000fe40000000f00 */
[----:B------:R-:W-:Y:S05]  /*f9c0*/  CALL.REL.NOINC `($_ZN7cutlass13device_kernelIN5flash19enable_sm80_to_sm89INS1_16FlashAttnBwdSm80INS1_25CollectiveMainloopBwdSm80ILi2ELi2EN4cute5tupleIJNS5_1CILi128EEES8_NS7_ILi64EEEEEENS_10bfloat16_tEfNS_4arch4Sm80ELb1ELb0ELb1ELb0ELb0ELb0ELb0ELb0ELi2ELi4ELi4ELi4ELb0EEENS1_21CollectiveEpilogueBwdISA_SB_SD_Li256ELb0ELb0ELi2EEENS1_25SingleTileBwdLPTSchedulerILb0ELi128ELb0EEEEEEEEEvNT_6ParamsE$_ZZN4cute6detail9lift_diceINS_5tupleIJiNS_1CILi0EEEEEES5_EEDaRKT_RKT0_ENKUlRKT_RKT0_E_clIiiEEDaSE_SH_) ;  /* 0x000000e000007944 */ /* 0x000fea0003c00000 */
[----:B------:R-:W-:Y:S02]  /*f9d0*/  MOV R72, 0xf9f0 ;  /* 0x0000f9f000487802 */ /* 0x000fe40000000f00 */
[----:B-1---5:R-:W-:Y:S05]  /*f9e0*/  CALL.REL.NOINC `($_ZN7cutlass13device_kernelIN5flash19enable_sm80_to_sm89INS1_16FlashAttnBwdSm80INS1_25CollectiveMainloopBwdSm80ILi2ELi2EN4cute5tupleIJNS5_1CILi128EEES8_NS7_ILi64EEEEEENS_10bfloat16_tEfNS_4arch4Sm80ELb1ELb0ELb1ELb0ELb0ELb0ELb0ELb0ELi2ELi4ELi4ELi4ELb0EEENS1_21CollectiveEpilogueBwdISA_SB_SD_Li256ELb0ELb0ELi2EEENS1_25SingleTileBwdLPTSchedulerILb0ELi128ELb0EEEEEEEEEvNT_6ParamsE$_ZZN4cute12filter_tupleINS_5tupleIJiNS_1CILi0EEEEEES4_ZNS_6detail9lift_diceIS4_S4_EEDaRKT_RKT0_EUlRKT_RKT0_E_EEDaS9_SC_OT1_ENKUlDpSF_E_clIJNS1_IJiEEENS1_IJS3_EEEEEEDaSM_) ;  /* 0xffffd28000007944 */ /* 0x022fea0003c3ffff */
[----:B-----5:R-:W-:Y:S02]  /*f9f0*/  MOV R6, R2 ;  /* 0x0000000200067202 */ /* 0x020fe40000000f00 */
[----:B------:R-:W-:Y:S02]  /*fa00*/  MOV R2, R10 ;  /* 0x0000000a00027202 */ /* 0x000fe40000000f00 */
[----:B------:R-:W-:-:S04]  /*fa10*/  MOV R3, 0x0 ;  /* 0x0000000000037802 */ /* 0x000fc80000000f00 */
[----:B------:R-:W-:Y:S05]  /*fa20*/  RET.REL.NODEC R2 `(_ZN7cutlass13device_kernelIN5flash19enable_sm80_to_sm89INS1_16FlashAttnBwdSm80INS1_25CollectiveMainloopBwdSm80ILi2ELi2EN4cute5tupleIJNS5_1CILi128EEES8_NS7_ILi64EEEEEENS_10bfloat16_tEfNS_4arch4Sm80ELb1ELb0ELb1ELb0ELb0ELb0ELb0ELb0ELi2ELi4ELi4ELi4ELb0EEENS1_21CollectiveEpilogueBwdISA_SB_SD_Li256ELb0ELb0ELi2EEENS1_25SingleTileBwdLPTSchedulerILb0ELi128ELb0EEEEEEEEEvNT_6ParamsE) ;  /* 0xffff05d002007950 */ /* 0x000fea0003c3ffff */
        .type           $_ZN7cutlass13device_kernelIN5flash19enable_sm80_to_sm89INS1_16FlashAttnBwdSm80INS1_25CollectiveMainloopBwdSm80ILi2ELi2EN4cute5tupleIJNS5_1CILi128EEES8_NS7_ILi64EEEEEENS_10bfloat16_tEfNS_4arch4Sm80ELb1ELb0ELb1ELb0ELb0ELb0ELb0ELb0ELi2ELi4ELi4ELi4ELb0EEENS1_21CollectiveEpilogueBwdISA_SB_SD_Li256ELb0ELb0ELi2EEENS1_25SingleTileBwdLPTSchedulerILb0ELi128ELb0EEEEEEEEEvNT_6ParamsE$_ZZN4cute6detail9lift_diceINS_5tupleIJiNS2_IJiNS_1CILi0EEEEEEEEES6_EEDaRKT_RKT0_ENKUlRKT_RKT0_E_clIiiEEDaSF_SI_,@function
        .size           $_ZN7cutlass13device_kernelIN5flash19enable_sm80_to_sm89INS1_16FlashAttnBwdSm80INS1_25CollectiveMainloopBwdSm80ILi2ELi2EN4cute5tupleIJNS5_1CILi128EEES8_NS7_ILi64EEEEEENS_10bfloat16_tEfNS_4arch4Sm80ELb1ELb0ELb1ELb0ELb0ELb0ELb0ELb0ELi2ELi4ELi4ELi4ELb0EEENS1_21CollectiveEpilogueBwdISA_SB_SD_Li256ELb0ELb0ELi2EEENS1_25SingleTileBwdLPTSchedulerILb0ELi128ELb0EEEEEEEEEvNT_6ParamsE$_ZZN4cute6detail9lift_diceINS_5tupleIJiNS2_IJiNS_1CILi0EEEEEEEEES6_EEDaRKT_RKT0_ENKUlRKT_RKT0_E_clIiiEEDaSF_SI_,($_ZN7cutlass13device_kernelIN5flash19enable_sm80_to_sm89INS1_16FlashAttnBwdSm80INS1_25CollectiveMainloopBwdSm80ILi2ELi2EN4cute5tupleIJNS5_1CILi128EEES8_NS7_ILi64EEEEEENS_10bfloat16_tEfNS_4arch4Sm80ELb1ELb0ELb1ELb0ELb0ELb0ELb0ELb0ELi2ELi4ELi4ELi4ELb0EEENS1_21CollectiveEpilogueBwdISA_SB_SD_Li256ELb0ELb0ELi2EEENS1_25SingleTileBwdLPTSchedulerILb0ELi128ELb0EEEEEEEEEvNT_6ParamsE$_ZZN4cute6detail9lift_diceINS_5tupleIJiNS_1CILi0EEEEEES5_EEDaRKT_RKT0_ENKUlRKT_RKT0_E_clIiiEEDaSE_SH_ - $_ZN7cutlass13device_kernelIN5flash19enable_sm80_to_sm89INS1_16FlashAttnBwdSm80INS1_25CollectiveMainloopBwdSm80ILi2ELi2EN4cute5tupleIJNS5_1CILi128EEES8_NS7_ILi64EEEEEENS_10bfloat16_tEfNS_4arch4Sm80ELb1ELb0ELb1ELb0ELb0ELb0ELb0ELb0ELi2ELi4ELi4ELi4ELb0EEENS1_21CollectiveEpilogueBwdISA_SB_SD_Li256ELb0ELb0ELi2EEENS1_25SingleTileBwdLPTSchedulerILb0ELi128ELb0EEEEEEEEEvNT_6ParamsE$_ZZN4cute6detail9lift_diceINS_5tupleIJiNS2_IJiNS_1CILi0EEEEEEEEES6_EEDaRKT_RKT0_ENKUlRKT_RKT0_E_clIiiEEDaSF_SI_)
$_ZN7cutlass13device_kernelIN5flash19enable_sm80_to_sm89INS1_16FlashAttnBwdSm80INS1_25CollectiveMainloopBwdSm80ILi2ELi2EN4cute5tupleIJNS5_1CILi128EEES8_NS7_ILi64EEEEEENS_10bfloat16_tEfNS_4arch4Sm80ELb1ELb0ELb1ELb0ELb0ELb0ELb0ELb0ELi2ELi4ELi4ELi4ELb0EEENS1_21CollectiveEpilogueBwdISA_SB_SD_Li256ELb0ELb0ELi2EEENS1_25SingleTileBwdLPTSchedulerILb0ELi128ELb0EEEEEEEEEvNT_6ParamsE$_ZZN4cute6detail9lift_diceINS_5tupleIJiNS2_IJiNS_1CILi0EEEEEEEEES6_EEDaRKT_RKT0_ENKUlRKT_RKT0_E_clIiiEEDaSF_SI_:
[----:B------:R-:W-:Y:S02]  /*fa30*/  IADD3 R2, R1, 0x1684, RZ ;  /* 0x0000168401027810 */ /* 0x000fe40007ffe0ff */
[----:B------:R-:W-:Y:S02]  /*fa40*/  MOV R8, 0xfa70 ;  /* 0x0000fa7000087802 */ /* 0x000fe40000000f00 */
[----:B------:R-:W-:Y:S02]  /*fa50*/  IADD3 R2, R2, c[0x0][0x20], RZ ;  /* 0x0000080002027a10 */ /* 0x000fe40007ffe0ff */
[----:B------:R-:W-:Y:S05]  /*fa60*/  CALL.REL.NOINC `($_ZN7cutlass13device_kernelIN5flash19enable_sm80_to_sm89INS1_16FlashAttnBwdSm80INS1_25CollectiveMainloopBwdSm80ILi2ELi2EN4cute5tupleIJNS5_1CILi128EEES8_NS7_ILi64EEEEEENS_10bfloat16_tEfNS_4arch4Sm80ELb1ELb0ELb1ELb0ELb0ELb0ELb0ELb0ELi2ELi4ELi4ELi4ELb0EEENS1_21CollectiveEpilogueBwdISA_SB_SD_Li256ELb0ELb0ELi2EEENS1_25SingleTileBwdLPTSchedulerILb0ELi128ELb0EEEEEEEEEvNT_6ParamsE$_ZN4cute3eso3ESOILb0ELb1EJiEEC2ERKi) ;  /* 0xffff87a000007944 */ /* 0x000fea0003c3ffff */
[----:B------:R2:W5:Y:S01]  /*fa70*/  LDL R11, [R1+0x1684] ;  /* 0x00168400010b7983 */ /* 0x0005620000100800 */
[----:B-1----:R-:W-:Y:S02]  /*fa80*/  MOV R2, R10 ;  /* 0x0000000a00027202 */ /* 0x002fe40000000f00 */
[----:B------:R-:W-:-:S04]  /*fa90*/  MOV R3, 0x0 ;  /* 0x0000000000037802 */ /* 0x000fc80000000f00 */
[----:B------:R-:W-:Y:S05]  /*faa0*/  RET.REL.NODEC R2 `(_ZN7cutlass13device_kernelIN5flash19enable_sm80_to_sm89INS1_16FlashAttnBwdSm80INS1_25CollectiveMainloopBwdSm80ILi2ELi2EN4cute5tupleIJNS5_1CILi128EEES8_NS7_ILi64EEEEEENS_10bfloat16_tEfNS_4arch4Sm80ELb1ELb0ELb1ELb0ELb0ELb0ELb0ELb0ELi2ELi4ELi4ELi4ELb0EEENS1_21CollectiveEpilogueBwdISA_SB_SD_Li256ELb0ELb0ELi2EEENS1_25SingleTileBwdLPTSchedulerILb0ELi128ELb0EEEEEEEEEvNT_6ParamsE) ;  /* 0xffff055002007950 */ /* 0x000fea0003c3ffff */
        .type           $_ZN7cutlass13device_kernelIN5flash19enable_sm80_to_sm89INS1_16FlashAttnBwdSm80INS1_25CollectiveMainloopBwdSm80ILi2ELi2EN4cute5tupleIJNS5_1CILi128EEES8_NS7_ILi64EEEEEENS_10bfloat16_tEfNS_4arch4Sm80ELb1ELb0ELb1ELb0ELb0ELb0ELb0ELb0ELi2ELi4ELi4ELi4ELb0EEENS1_21CollectiveEpilogueBwdISA_SB_SD_Li256ELb0ELb0ELi2EEENS1_25SingleTileBwdLPTSchedulerILb0ELi128ELb0EEEEEEEEEvNT_6ParamsE$_ZZN4cute6detail9lift_diceINS_5tupleIJiNS_1CILi0EEEEEES5_EEDaRKT_RKT0_ENKUlRKT_RKT0_E_clIiiEEDaSE_SH_,@function
        .size           $_ZN7cutlass13device_kernelIN5flash19enable_sm80_to_sm89INS1_16FlashAttnBwdSm80INS1_25CollectiveMainloopBwdSm80ILi2ELi2EN4cute5tupleIJNS5_1CILi128EEES8_NS7_ILi64EEEEEENS_10bfloat16_tEfNS_4arch4Sm80ELb1ELb0ELb1ELb0ELb0ELb0ELb0ELb0ELi2ELi4ELi4ELi4ELb0EEENS1_21CollectiveEpilogueBwdISA_SB_SD_Li256ELb0ELb0ELi2EEENS1_25SingleTileBwdLPTSchedulerILb0ELi128ELb0EEEEEEEEEvNT_6ParamsE$_ZZN4cute6detail9lift_diceINS_5tupleIJiNS_1CILi0EEEEEES5_EEDaRKT_RKT0_ENKUlRKT_RKT0_E_clIiiEEDaSE_SH_,($_ZN7cutlass13device_kernelIN5flash19enable_sm80_to_sm89INS1_16FlashAttnBwdSm80INS1_25CollectiveMainloopBwdSm80ILi2ELi2EN4cute5tupleIJNS5_1CILi128EEES8_NS7_ILi64EEEEEENS_10bfloat16_tEfNS_4arch4Sm80ELb1ELb0ELb1ELb0ELb0ELb0ELb0ELb0ELi2ELi4ELi4ELi4ELb0EEENS1_21CollectiveEpilogueBwdISA_SB_SD_Li256ELb0ELb0ELi2EEENS1_25SingleTileBwdLPTSchedulerILb0ELi128ELb0EEEEEEEEEvNT_6ParamsE$_ZZN4cute6upcastILi2ENS_5tupleIJNS1_IJNS_1CILi1EEENS1_IJNS2_ILi2EEES4_S4_EEEEEES4_NS1_IJS4_S4_EEEEEENS1_IJNS1_IJNS2_ILi0EEENS1_IJS3_NS2_ILi512EEEiEEEEEENS2_ILi4096EEENS1_IJiNS2_ILi8192EEEEEEEEEEEDaRKT0_RKT1_ENKUlRKT_RKT0_E_clIS6_SC_EEDaSP_SS_ - $_ZN7cutlass13device_kernelIN5flash19enable_sm80_to_sm89INS1_16FlashAttnBwdSm80INS1_25CollectiveMainloopBwdSm80ILi2ELi2EN4cute5tupleIJNS5_1CILi128EEES8_NS7_ILi64EEEEEENS_10bfloat16_tEfNS_4arch4Sm80ELb1ELb0ELb1ELb0ELb0ELb0ELb0ELb0ELi2ELi4ELi4ELi4ELb0EEENS1_21CollectiveEpilogueBwdISA_SB_SD_Li256ELb0ELb0ELi2EEENS1_25SingleTileBwdLPTSchedulerILb0ELi128ELb0EEEEEEEEEvNT_6ParamsE$_ZZN4cute6detail9lift_diceINS_5tupleIJiNS_1CILi0EEEEEES5_EEDaRKT_RKT0_ENKUlRKT_RKT0_E_clIiiEEDaSE_SH_)
$_ZN7cutlass13device_kernelIN5flash19enable_sm80_to_sm89INS1_16FlashAttnBwdSm80INS1_25CollectiveMainloopBwdSm80ILi2ELi2EN4cute5tupleIJNS5_1CILi128EEES8_NS7_ILi64EEEEEENS_10bfloat16_tEfNS_4arch4Sm80ELb1ELb0ELb1ELb0ELb0ELb0ELb0ELb0ELi2ELi4ELi4ELi4ELb0EEENS1_21CollectiveEpilogueBwdISA_SB_SD_Li256ELb0ELb0ELi2EEENS1_25SingleTileBwdLPTSchedulerILb0ELi128ELb0EEEEEEEEEvNT_6ParamsE$_ZZN4cute6detail9lift_diceINS_5tupleIJiNS_1CILi0EEEEEES5_EEDaRKT_RKT0_ENKUlRKT_RKT0_E_clIiiEEDaSE_SH_:
        /* <DEDUP_REMOVED lines=8> */
        .type           $_ZN7cutlass13device_kernelIN5flash19enable_sm80_to_sm89INS1_16FlashAttnBwdSm80INS1_25CollectiveMainloopBwdSm80ILi2ELi2EN4cute5tupleIJNS5_1CILi128EEES8_NS7_ILi64EEEEEENS_10bfloat16_tEfNS_4arch4Sm80ELb1ELb0ELb1ELb0ELb0ELb0ELb0ELb0ELi2ELi4ELi4ELi4ELb0EEENS1_21CollectiveEpilogueBwdISA_SB_SD_Li256ELb0ELb0ELi2EEENS1_25SingleTileBwdLPTSchedulerILb0ELi128ELb0EEEEEEEEEvNT_6ParamsE$_ZZN4cute6upcastILi2ENS_5tupleIJNS1_IJNS_1CILi1EEENS1_IJNS2_ILi2EEES4_S4_EEEEEES4_NS1_IJS4_S4_EEEEEENS1_IJNS1_IJNS2_ILi0EEENS1_IJS3_NS2_ILi512EEEiEEEEEENS2_ILi4096EEENS1_IJiNS2_ILi8192EEEEEEEEEEEDaRKT0_RKT1_ENKUlRKT_RKT0_E_clIS6_SC_EEDaSP_SS_,@function
        .size           $_ZN7cutlass13device_kernelIN5flash19enable_sm80_to_sm89INS1_16FlashAttnBwdSm80INS1_25CollectiveMainloopBwdSm80ILi2ELi2EN4cute5tupleIJNS5_1CILi128EEES8_NS7_ILi64EEEEEENS_10bfloat16_tEfNS_4arch4Sm80ELb1ELb0ELb1ELb0ELb0ELb0ELb0ELb0ELi2ELi4ELi4ELi4ELb0EEENS1_21CollectiveEpilogueBwdISA_SB_SD_Li256ELb0ELb0ELi2EEENS1_25SingleTileBwdLPTSchedulerILb0ELi128ELb0EEEEEEEEEvNT_6ParamsE$_ZZN4cute6upcastILi2ENS_5tupleIJNS1_IJNS_1CILi1EEENS1_IJNS2_ILi2EEES4_S4_EEEEEES4_NS1_IJS4_S4_EEEEEENS1_IJNS1_IJNS2_ILi0EEENS1_IJS3_NS2_ILi512EEEiEEEEEENS2_ILi4096EEENS1_IJiNS2_ILi8192EEEEEEEEEEEDaRKT0_RKT1_ENKUlRKT_RKT0_E_clIS6_SC_EEDaSP_SS_,($_ZN7cutlass13device_kernelIN5flash19enable_sm80_to_sm89INS1_16FlashAttnBwdSm80INS1_25CollectiveMainloopBwdSm80ILi2ELi2EN4cute5tupleIJNS5_1CILi128EEES8_NS7_ILi64EEEEEENS_10bfloat16_tEfNS_4arch4Sm80ELb1ELb0ELb1ELb0ELb0ELb0ELb0ELb0ELi2ELi4ELi4ELi4ELb0EEENS1_21CollectiveEpilogueBwdISA_SB_SD_Li256ELb0ELb0ELi2EEENS1_25SingleTileBwdLPTSchedulerILb0ELi128ELb0EEEEEEEEEvNT_6ParamsE$_ZZN4cute6upcastILi2ENS_5tupleIJNS1_IJNS_1CILi1EEENS1_IJNS2_ILi2EEES4_S4_EEEEEES4_NS1_IJS4_S4_EEEEEENS1_IJNS1_IJNS2_ILi0EEENS1_IJS3_NS2_ILi512EEEiEEEEEENS2_ILi4096EEENS1_IJiNS2_ILi8192EEEEEEEEEEEDaRKT0_RKT1_ENKUlRKT_RKT0_E_clIS7_SF_EEDaSP_SS_ - $_ZN7cutlass13device_kernelIN5flash19enable_sm80_to_sm89INS1_16FlashAttnBwdSm80INS1_25CollectiveMainloopBwdSm80ILi2ELi2EN4cute5tupleIJNS5_1CILi128EEES8_NS7_ILi64EEEEEENS_10bfloat16_tEfNS_4arch4Sm80ELb1ELb0ELb1ELb0ELb0ELb0ELb0ELb0ELi2ELi4ELi4ELi4ELb0EEENS1_21CollectiveEpilogueBwdISA_SB_SD_Li256ELb0ELb0ELi2EEENS1_25SingleTileBwdLPTSchedulerILb0ELi128ELb0EEEEEEEEEvNT_6ParamsE$_ZZN4cute6upcastILi2ENS_5tupleIJNS1_IJNS_1CILi1EEENS1_IJNS2_ILi2EEES4_S4_EEEEEES4_NS1_IJS4_S4_EEEEEENS1_IJNS1_IJNS2_ILi0EEENS1_IJS3_NS2_ILi512EEEiEEEEEENS2_ILi4096EEENS1_IJiNS2_ILi8192EEEEEEEEEEEDaRKT0_RKT1_ENKUlRKT_RKT0_E_clIS6_SC_EEDaSP_SS_)
$_ZN7cutlass13device_kernelIN5flash19enable_sm80_to_sm89INS1_16FlashAttnBwdSm80INS1_25CollectiveMainloopBwdSm80ILi2ELi2EN4cute5tupleIJNS5_1CILi128EEES8_NS7_ILi64EEEEEENS_10bfloat16_tEfNS_4arch4Sm80ELb1ELb0ELb1ELb0ELb0ELb0ELb0ELb0ELi2ELi4ELi4ELi4ELb0EEENS1_21CollectiveEpilogueBwdISA_SB_SD_Li256ELb0ELb0ELi2EEENS1_25SingleTileBwdLPTSchedulerILb0ELi128ELb0EEEEEEEEEvNT_6ParamsE$_ZZN4cute6upcastILi2ENS_5tupleIJNS1_IJNS_1CILi1EEENS1_IJNS2_ILi2EEES4_S4_EEEEEES4_NS1_IJS4_S4_EEEEEENS1_IJNS1_IJNS2_ILi0EEENS1_IJS3_NS2_ILi512EEEiEEEEEENS2_ILi4096EEENS1_IJiNS2_ILi8192EEEEEEEEEEEDaRKT0_RKT1_ENKUlRKT_RKT0_E_clIS6_SC_EEDaSP_SS_:
[----:B------:R-:W-:-:S06]  /*fb30*/  IADD3 R3, R42, -c[0x0][0x20], RZ ;  /* 0x800008002a037a10 */ /* 0x000fcc0007ffe0ff */
[----:B------:R-:W5:Y:S01]  /*fb40*/  LDL R3, [R3] ;  /* 0x0000000003037983 */ /* 0x000f620000100800 */
[----:B------:R-:W-:Y:S02]  /*fb50*/  IADD3 R9, R1, 0x1380, RZ ;  /* 0x0000138001097810 */ /* 0x000fe40007ffe0ff */
[----:B------:R-:W-:Y:S02]  /*fb60*/  MOV R56, 0xfba0 ;  /* 0x0000fba000387802 */ /* 0x000fe40000000f00 */
[----:B------:R-:W-:-:S04]  /*fb70*/  IADD3 R9, R9, c[0x0][0x20], RZ ;  /* 0x0000080009097a10 */ /* 0x000fc80007ffe0ff */
[----:B------:R-:W-:Y:S02]  /*fb80*/  IADD3 R10, R9, 0x4, RZ ;  /* 0x00000004090a7810 */ /* 0x000fe40007ffe0ff */
[----:B-----5:R-:W-:Y:S05]  /*fb90*/  CALL.REL.NOINC `($_ZN7cutlass13device_kernelIN5flash19enable_sm80_to_sm89INS1_16FlashAttnBwdSm80INS1_25CollectiveMainloopBwdSm80ILi2ELi2EN4cute5tupleIJNS5_1CILi128EEES8_NS7_ILi64EEEEEENS_10bfloat16_tEfNS_4arch4Sm80ELb1ELb0ELb1ELb0ELb0ELb0ELb0ELb0ELi2ELi4ELi4ELi4ELb0EEENS1_21CollectiveEpilogueBwdISA_SB_SD_Li256ELb0ELb0ELi2EEENS1_25SingleTileBwdLPTSchedulerILb0ELi128ELb0EEEEEEEEEvNT_6ParamsE$_ZZN4cute6upcastILi2ENS_5tupleIJNS_1CILi1EEENS1_IJNS2_ILi2EEES4_S4_EEEEEENS1_IJNS2_ILi0EEENS1_IJS3_NS2_ILi512EEEiEEEEEEEEDaRKT0_RKT1_ENKUlRKT_RKT0_E_clIS5_S9_EEDaSJ_SM_) ;  /* 0x0000015000007944 */ /* 0x020fea0003c00000 */
[----:B------:R-:W-:Y:S02]  /*fba0*/  MOV R4, 0xfbc0 ;  /* 0x0000fbc000047802 */ /* 0x000fe40000000f00 */
[----:B-1---5:R-:W-:Y:S05]  /*fbb0*/  CALL.REL.NOINC `($_ZN7cutlass13device_kernelIN5flash19enable_sm80_to_sm89INS1_16FlashAttnBwdSm80INS1_25CollectiveMainloopBwdSm80ILi2ELi2EN4cute5tupleIJNS5_1CILi128EEES8_NS7_ILi64EEEEEENS_10bfloat16_tEfNS_4arch4Sm80ELb1ELb0ELb1ELb0ELb0ELb0ELb0ELb0ELi2ELi4ELi4ELi4ELb0EEENS1_21CollectiveEpilogueBwdISA_SB_SD_Li256ELb0ELb0ELi2EEENS1_25SingleTileBwdLPTSchedulerILb0ELi128ELb0EEEEEEEEEvNT_6ParamsE$_ZN4cute3eso3ESOILb1ELb0EJNS_1CILi0EEENS_5tupleIJNS2_ILi1EEENS2_ILi256EEEiEEEEEC2ERKS3_RKS7_) ;  /* 0xffff8d0000007944 */ /* 0x022fea0003c3ffff */
[----:B-1----:R1:W5:Y:S01]  /*fbc0*/  LDL R2, [R1+0x1384] ;  /* 0x0013840001027983 */ /* 0x0023620000100800 */
[----:B------:R-:W-:-:S03]  /*fbd0*/  MOV R6, 0xfbf0 ;  /* 0x0000fbf000067802 */ /* 0x000fc60000000f00 */
[----:B-1---5:R-:W-:Y:S05]  /*fbe0*/  CALL.REL.NOINC `($_ZN7cutlass13device_kernelIN5flash19enable_sm80_to_sm89INS1_16FlashAttnBwdSm80INS1_25CollectiveMainloopBwdSm80ILi2ELi2EN4cute5tupleIJNS5_1CILi128EEES8_NS7_ILi64EEEEEENS_10bfloat16_tEfNS_4arch4Sm80ELb1ELb0ELb1ELb0ELb0ELb0ELb0ELb0ELi2ELi4ELi4ELi4ELb0EEENS1_21CollectiveEpilogueBwdISA_SB_SD_Li256ELb0ELb0ELi2EEENS1_25SingleTileBwdLPTSchedulerILb0ELi128ELb0EEEEEEEEEvNT_6ParamsE$_ZN4cute5tupleIJNS0_IJNS_1CILi1EEENS0_IJS2_NS1_ILi2EEES3_EEEEEENS0_IJNS1_ILi0EEENS0_IJS2_NS1_ILi256EEEiEEEEEEEEC2ERKS5_RKS9_) ;  /* 0xffffbe4000007944 */ /* 0x022fea0003c3ffff */
[----:B------:R1:W5:Y:S01]  /*fbf0*/  LDL R35, [R1+0x1380] ;  /* 0x0013800001237983 */ /* 0x0003620000100800 */
[----:B------:R-:W-:-:S04]  /*fc00*/  MOV R9, 0x0 ;  /* 0x0000000000097802 */ /* 0x000fc80000000f00 */
[----:B------:R-:W-:Y:S05]  /*fc10*/  RET.REL.NODEC R8 `(_ZN7cutlass13device_kernelIN5flash19enable_sm80_to_sm89INS1_16FlashAttnBwdSm80INS1_25CollectiveMainloopBwdSm80ILi2ELi2EN4cute5tupleIJNS5_1CILi128EEES8_NS7_ILi64EEEEEENS_10bfloat16_tEfNS_4arch4Sm80ELb1ELb0ELb1ELb0ELb0ELb0ELb0ELb0ELi2ELi4ELi4ELi4ELb0EEENS1_21CollectiveEpilogueBwdISA_SB_SD_Li256ELb0ELb0ELi2EEENS1_25SingleTileBwdLPTSchedulerILb0ELi128ELb0EEEEEEEEEvNT_6ParamsE) ;  /* 0xffff03e008007950 */ /* 0x000fea0003c3ffff */
        .type           $_ZN7cutlass13device_kernelIN5flash19enable_sm80_to_sm89INS1_16FlashAttnBwdSm80INS1_25CollectiveMainloopBwdSm80ILi2ELi2EN4cute5tupleIJNS5_1CILi128EEES8_NS7_ILi64EEEEEENS_10bfloat16_tEfNS_4arch4Sm80ELb1ELb0ELb1ELb0ELb0ELb0ELb0ELb0ELi2ELi4ELi4ELi4ELb0EEENS1_21CollectiveEpilogueBwdISA_SB_SD_Li256ELb0ELb0ELi2EEENS1_25SingleTileBwdLPTSchedulerILb0ELi128ELb0EEEEEEEEEvNT_6ParamsE$_ZZN4cute6upcastILi2ENS_5tupleIJNS1_IJNS_1CILi1EEENS1_IJNS2_ILi2EEES4_S4_EEEEEES4_NS1_IJS4_S4_EEEEEENS1_IJNS1_IJNS2_ILi0EEENS1_IJS3_NS2_ILi512EEEiEEEEEENS2_ILi4096EEENS1_IJiNS2_ILi8192EEEEEEEEEEEDaRKT0_RKT1_ENKUlRKT_RKT0_E_clIS7_SF_EEDaSP_SS_,@function
        .size           $_ZN7cutlass13device_kernelIN5flash19enable_sm80_to_sm89INS1_16FlashAttnBwdSm80INS1_25CollectiveMainloopBwdSm80ILi2ELi2EN4cute5tupleIJNS5_1CILi128EEES8_NS7_ILi64EEEEEENS_10bfloat16_tEfNS_4arch4Sm80ELb1ELb0ELb1ELb0ELb0ELb0ELb0ELb0ELi2ELi4ELi4ELi4ELb0EEENS1_21CollectiveEpilogueBwdISA_SB_SD_Li256ELb0ELb0ELi2EEENS1_25SingleTileBwdLPTSchedulerILb0ELi128ELb0EEEEEEEEEvNT_6ParamsE$_ZZN4cute6upcastILi2ENS_5tupleIJNS1_IJNS_1CILi1EEENS1_IJNS2_ILi2EEES4_S4_EEEEEES4_NS1_IJS4_S4_EEEEEENS1_IJNS1_IJNS2_ILi0EEENS1_IJS3_NS2_ILi512EEEiEEEEEENS2_ILi4096EEENS1_IJiNS2_ILi8192EEEEEEEEEEEDaRKT0_RKT1_ENKUlRKT_RKT0_E_clIS7_SF_EEDaSP_SS_,($_ZN7cutlass13device_kernelIN5flash19enable_sm80_to_sm89INS1_16FlashAttnBwdSm80INS1_25CollectiveMainloopBwdSm80ILi2ELi2EN4cute5tupleIJNS5_1CILi128EEES8_NS7_ILi64EEEEEENS_10bfloat16_tEfNS_4arch4Sm80ELb1ELb0ELb1ELb0ELb0ELb0ELb0ELb0ELi2ELi4ELi4ELi4ELb0EEENS1_21CollectiveEpilogueBwdISA_SB_SD_Li256ELb0ELb0ELi2EEENS1_25SingleTileBwdLPTSchedulerILb0ELi128ELb0EEEEEEEEEvNT_6ParamsE$_ZZN4cute6upcastILi2ENS_5tupleIJNS_1CILi1EEENS1_IJNS2_ILi2EEES4_S4_EEEEEENS1_IJNS2_ILi0EEENS1_IJS3_NS2_ILi512EEEiEEEEEEEEDaRKT0_RKT1_ENKUlRKT_RKT0_E_clIS5_S9_EEDaSJ_SM_ - $_ZN7cutlass13device_kernelIN5flash19enable_sm80_to_sm89INS1_16FlashAttnBwdSm80INS1_25CollectiveMainloopBwdSm80ILi2ELi2EN4cute5tupleIJNS5_1CILi128EEES8_NS7_ILi64EEEEEENS_10bfloat16_tEfNS_4arch4Sm80ELb1ELb0ELb1ELb0ELb0ELb0ELb0ELb0ELi2ELi4ELi4ELi4ELb0EEENS1_21CollectiveEpilogueBwdISA_SB_SD_Li256ELb0ELb0ELi2EEENS1_25SingleTileBwdLPTSchedulerILb0ELi128ELb0EEEEEEEEEvNT_6ParamsE$_ZZN4cute6upcastILi2ENS_5tupleIJNS1_IJNS_1CILi1EEENS1_IJNS2_ILi2EEES4_S4_EEEEEES4_NS1_IJS4_S4_EEEEEENS1_IJNS1_IJNS2_ILi0EEENS1_IJS3_NS2_ILi512EEEiEEEEEENS2_ILi4096EEENS1_IJiNS2_ILi8192EEEEEEEEEEEDaRKT0_RKT1_ENKUlRKT_RKT0_E_clIS7_SF_EEDaSP_SS_)
$_ZN7cutlass13device_kernelIN5flash19enable_sm80_to_sm89INS1_16FlashAttnBwdSm80INS1_25CollectiveMainloopBwdSm80ILi2ELi2EN4cute5tupleIJNS5_1CILi128EEES8_NS7_ILi64EEEEEENS_10bfloat16_tEfNS_4arch4Sm80ELb1ELb0ELb1ELb0ELb0ELb0ELb0ELb0ELi2ELi4ELi4ELi4ELb0EEENS1_21CollectiveEpilogueBwdISA_SB_SD_Li256ELb0ELb0ELi2EEENS1_25SingleTileBwdLPTSchedulerILb0ELi128ELb0EEEEEEEEEvNT_6ParamsE$_ZZN4cute6upcastILi2ENS_5tupleIJNS1_IJNS_1CILi1EEENS1_IJNS2_ILi2EEES4_S4_EEEEEES4_NS1_IJS4_S4_EEEEEENS1_IJNS1_IJNS2_ILi0EEENS1_IJS3_NS2_ILi512EEEiEEEEEENS2_ILi4096EEENS1_IJiNS2_ILi8192EEEEEEEEEEEDaRKT0_RKT1_ENKUlRKT_RKT0_E_clIS7_SF_EEDaSP_SS_:
[----:B------:R-:W-:Y:S02]  /*fc20*/  IADD3 R8, R1, 0x1380, RZ ;  /* 0x0000138001087810 */ /* 0x000fe40007ffe0ff */
[----:B------:R-:W-:Y:S02]  /*fc30*/  MOV R54, 0xfc70 ;  /* 0x0000fc7000367802 */ /* 0x000fe40000000f00 */
[----:B------:R-:W-:-:S04]  /*fc40*/  IADD3 R8, R8, c[0x0][0x20], RZ ;  /* 0x0000080008087a10 */ /* 0x000fc80007ffe0ff */
[----:B------:R-:W-:Y:S02]  /*fc50*/  IADD3 R9, R8, 0x4, RZ ;  /* 0x0000000408097810 */ /* 0x000fe40007ffe0ff */
[----:B------:R-:W-:Y:S05]  /*fc60*/  CALL.REL.NOINC `($_ZN7cutlass13device_kernelIN5flash19enable_sm80_to_sm89INS1_16FlashAttnBwdSm80INS1_25CollectiveMainloopBwdSm80ILi2ELi2EN4cute5tupleIJNS5_1CILi128EEES8_NS7_ILi64EEEEEENS_10bfloat16_tEfNS_4arch4Sm80ELb1ELb0ELb1ELb0ELb0ELb0ELb0ELb0ELi2ELi4ELi4ELi4ELb0EEENS1_21CollectiveEpilogueBwdISA_SB_SD_Li256ELb0ELb0ELi2EEENS1_25SingleTileBwdLPTSchedulerILb0ELi128ELb0EEEEEEEEEvNT_6ParamsE$_ZZN4cute6upcastILi2ENS_5tupleIJNS_1CILi2EEES3_EEENS1_IJiNS2_ILi8192EEEEEEEEDaRKT0_RKT1_ENKUlRKT_RKT0_E_clIS3_iEEDaSF_SI_) ;  /* 0x0000015000007944 */ /* 0x000fea0003c00000 */
[----:B------:R-:W-:Y:S02]  /*fc70*/  MOV R4, 0xfc90 ;  /* 0x0000fc9000047802 */ /* 0x000fe40000000f00 */
[----:B-1---5:R-:W-:Y:S05]  /*fc80*/  CALL.REL.NOINC `($_ZN7cutlass13device_kernelIN5flash19enable_sm80_to_sm89INS1_16FlashAttnBwdSm80INS1_25CollectiveMainloopBwdSm80ILi2ELi2EN4cute5tupleIJNS5_1CILi128EEES8_NS7_ILi64EEEEEENS_10bfloat16_tEfNS_4arch4Sm80ELb1ELb0ELb1ELb0ELb0ELb0ELb0ELb0ELi2ELi4ELi4ELi4ELb0EEENS1_21CollectiveEpilogueBwdISA_SB_SD_Li256ELb0ELb0ELi2EEENS1_25SingleTileBwdLPTSchedulerILb0ELi128ELb0EEEEEEEEEvNT_6ParamsE$_ZN4cute3eso3ESOILb0ELb1EJiNS_1CILi4096EEEEEC2ERKiRKS3_) ;  /* 0xffff86b000007944 */ /* 0x022fea0003c3ffff */
[----:B-1----:R1:W5:Y:S01]  /*fc90*/  LDL R2, [R1+0x1384] ;  /* 0x0013840001027983 */ /* 0x0023620000100800 */
[----:B------:R-:W-:-:S03]  /*fca0*/  MOV R6, 0xfcc0 ;  /* 0x0000fcc000067802 */ /* 0x000fc60000000f00 */
[----:B-1---5:R-:W-:Y:S05]  /*fcb0*/  CALL.REL.NOINC `($_ZN7cutlass13device_kernelIN5flash19enable_sm80_to_sm89INS1_16FlashAttnBwdSm80INS1_25CollectiveMainloopBwdSm80ILi2ELi2EN4cute5tupleIJNS5_1CILi128EEES8_NS7_ILi64EEEEEENS_10bfloat16_tEfNS_4arch4Sm80ELb1ELb0ELb1ELb0ELb0ELb0ELb0ELb0ELi2ELi4ELi4ELi4ELb0EEENS1_21CollectiveEpilogueBwdISA_SB_SD_Li256ELb0ELb0ELi2EEENS1_25SingleTileBwdLPTSchedulerILb0ELi128ELb0EEEEEEEEEvNT_6ParamsE$_ZN4cute5tupleIJNS0_IJNS_1CILi2EEES2_EEENS0_IJiNS1_ILi4096EEEEEEEEC2ERKS3_RKS5_) ;  /* 0xffffbee000007944 */ /* 0x022fea0003c3ffff */
[----:B------:R1:W5:Y:S01]  /*fcc0*/  LDL R2, [R1+0x1380] ;  /* 0x0013800001027983 */ /* 0x0003620000100800 */
[----:B------:R-:W-:-:S04]  /*fcd0*/  MOV R11, 0x0 ;  /* 0x00000000000b7802 */ /* 0x000fc80000000f00 */
[----:B------:R-:W-:Y:S05]  /*fce0*/  RET.REL.NODEC R10 `(_ZN7cutlass13device_kernelIN5flash19enable_sm80_to_sm89INS1_16FlashAttnBwdSm80INS1_25CollectiveMainloopBwdSm80ILi2ELi2EN4cute5tupleIJNS5_1CILi128EEES8_NS7_ILi64EEEEEENS_10bfloat16_tEfNS_4arch4Sm80ELb1ELb0ELb1ELb0ELb0ELb0ELb0ELb0ELi2ELi4ELi4ELi4ELb0EEENS1_21CollectiveEpilogueBwdISA_SB_SD_Li256ELb0ELb0ELi2EEENS1_25SingleTileBwdLPTSchedulerILb0ELi128ELb0EEEEEEEEEvNT_6ParamsE) ;  /* 0xffff03100a007950 */ /* 0x000fea0003c3ffff */
        .type           $_ZN7cutlass13device_kernelIN5flash19enable_sm80_to_sm89INS1_16FlashAttnBwdSm80INS1_25CollectiveMainloopBwdSm80ILi2ELi2EN4cute5tupleIJNS5_1CILi128EEES8_NS7_ILi64EEEEEENS_10bfloat16_tEfNS_4arch4Sm80ELb1ELb0ELb1ELb0ELb0ELb0ELb0ELb0ELi2ELi4ELi4ELi4ELb0EEENS1_21CollectiveEpilogueBwdISA_SB_SD_Li256ELb0ELb0ELi2EEENS1_25SingleTileBwdLPTSchedulerILb0ELi128ELb0EEEEEEEEEvNT_6ParamsE$_ZZN4cute6upcastILi2ENS_5tupleIJNS_1CILi1EEENS1_IJNS2_ILi2EEES4_S4_EEEEEENS1_IJNS2_ILi0EEENS1_IJS3_NS2_ILi512EEEiEEEEEEEEDaRKT0_RKT1_ENKUlRKT_RKT0_E_clIS5_S9_EEDaSJ_SM_,@function
        .size           $_ZN7cutlass13device_kernelIN5flash19enable_sm80_to_sm89INS1_16FlashAttnBwdSm80INS1_25CollectiveMainloopBwdSm80ILi2ELi2EN4cute5tupleIJNS5_1CILi128EEES8_NS7_ILi64EEEEEENS_10bfloat16_tEfNS_4arch4Sm80ELb1ELb0ELb1ELb0ELb0ELb0ELb0ELb0ELi2ELi4ELi4ELi4ELb0EEENS1_21CollectiveEpilogueBwdISA_SB_SD_Li256ELb0ELb0ELi2EEENS1_25SingleTileBwdLPTSchedulerILb0ELi128ELb0EEEEEEEEEvNT_6ParamsE$_ZZN4cute6upcastILi2ENS_5tupleIJNS_1CILi1EEENS1_IJNS2_ILi2EEES4_S4_EEEEEENS1_IJNS2_ILi0EEENS1_IJS3_NS2_ILi512EEEiEEEEEEEEDaRKT0_RKT1_ENKUlRKT_RKT0_E_clIS5_S9_EEDaSJ_SM_,($_ZN7cutlass13device_kernelIN5flash19enable_sm80_to_sm89INS1_16FlashAttnBwdSm80INS1_25CollectiveMainloopBwdSm80ILi2ELi2EN4cute5tupleIJNS5_1CILi128EEES8_NS7_ILi64EEEEEENS_10bfloat16_tEfNS_4arch4Sm80ELb1ELb0ELb1ELb0ELb0ELb0ELb0ELb0ELi2ELi4ELi4ELi4ELb0EEENS1_21CollectiveEpilogueBwdISA_SB_SD_Li256ELb0ELb0ELi2EEENS1_25SingleTileBwdLPTSchedulerILb0ELi128ELb0EEEEEEEEEvNT_6ParamsE$_ZZN4cute6upcastILi2ENS_5tupleIJNS_1CILi2EEES3_EEENS1_IJiNS2_ILi8192EEEEEEEEDaRKT0_RKT1_ENKUlRKT_RKT0_E_clIS3_iEEDaSF_SI_ - $_ZN7cutlass13device_kernelIN5flash19enable_sm80_to_sm89INS1_16FlashAttnBwdSm80INS1_25CollectiveMainloopBwdSm80ILi2ELi2EN4cute5tupleIJNS5_1CILi128EEES8_NS7_ILi64EEEEEENS_10bfloat16_tEfNS_4arch4Sm80ELb1ELb0ELb1ELb0ELb0ELb0ELb0ELb0ELi2ELi4ELi4ELi4ELb0EEENS1_21CollectiveEpilogueBwdISA_SB_SD_Li256ELb0ELb0ELi2EEENS1_25SingleTileBwdLPTSchedulerILb0ELi128ELb0EEEEEEEEEvNT_6ParamsE$_ZZN4cute6upcastILi2ENS_5tupleIJNS_1CILi1EEENS1_IJNS2_ILi2EEES4_S4_EEEEEENS1_IJNS2_ILi0EEENS1_IJS3_NS2_ILi512EEEiEEEEEEEEDaRKT0_RKT1_ENKUlRKT_RKT0_E_clIS5_S9_EEDaSJ_SM_)
$_ZN7cutlass13device_kernelIN5flash19enable_sm80_to_sm89INS1_16FlashAttnBwdSm80INS1_25CollectiveMainloopBwdSm80ILi2ELi2EN4cute5tupleIJNS5_1CILi128EEES8_NS7_ILi64EEEEEENS_10bfloat16_tEfNS_4arch4Sm80ELb1ELb0ELb1ELb0ELb0ELb0ELb0ELb0ELi2ELi4ELi4ELi4ELb0EEENS1_21CollectiveEpilogueBwdISA_SB_SD_Li256ELb0ELb0ELi2EEENS1_25SingleTileBwdLPTSchedulerILb0ELi128ELb0EEEEEEEEEvNT_6ParamsE$_ZZN4cute6upcastILi2ENS_5tupleIJNS_1CILi1EEENS1_IJNS2_ILi2EEES4_S4_EEEEEENS1_IJNS2_ILi0EEENS1_IJS3_NS2_ILi512EEEiEEEEEEEEDaRKT0_RKT1_ENKUlRKT_RKT0_E_clIS5_S9_EEDaSJ_SM_:
[----:B------:R-:W-:Y:S02]  /*fcf0*/  IADD3 R11, R1, 0x1388, RZ ;  /* 0x00001388010b7810 */ /* 0x000fe40007ffe0ff */
[----:B------:R-:W-:Y:S02]  /*fd00*/  MOV R54, 0xfd40 ;  /* 0x0000fd4000367802 */ /* 0x000fe40000000f00 */
[----:B------:R-:W-:-:S04]  /*fd10*/  IADD3 R11, R11, c[0x0][0x20], RZ ;  /* 0x000008000b0b7a10 */ /* 0x000fc80007ffe0ff */
[----:B------:R-:W-:Y:S02]  /*fd20*/  IADD3 R35, R11, 0x4, RZ ;  /* 0x000000040b237810 */ /* 0x000fe40007ffe0ff */
[----:B------:R-:W-:Y:S05]  /*fd30*/  CALL.REL.NOINC `($_ZN7cutlass13device_kernelIN5flash19enable_sm80_to_sm89INS1_16FlashAttnBwdSm80INS1_25CollectiveMainloopBwdSm80ILi2ELi2EN4cute5tupleIJNS5_1CILi128EEES8_NS7_ILi64EEEEEENS_10bfloat16_tEfNS_4arch4Sm80ELb1ELb0ELb1ELb0ELb0ELb0ELb0ELb0ELi2ELi4ELi4ELi4ELb0EEENS1_21CollectiveEpilogueBwdISA_SB_SD_Li256ELb0ELb0ELi2EEENS1_25SingleTileBwdLPTSchedulerILb0ELi128ELb0EEEEEEEEEvNT_6ParamsE$_ZZN4cute6upcastILi2ENS_5tupleIJNS_1CILi2EEES3_S3_EEENS1_IJNS2_ILi1EEENS2_ILi512EEEiEEEEEDaRKT0_RKT1_ENKUlRKT_RKT0_E_clIS3_iEEDaSG_SJ_) ;  /* 0x0000011000007944 */ /* 0x000fea0003c00000 */
[----:B------:R-:W-:Y:S02]  /*fd40*/  MOV R4, 0xfd60 ;  /* 0x0000fd6000047802 */ /* 0x000fe40000000f00 */
[----:B-1---5:R-:W-:Y:S05]  /*fd50*/  CALL.REL.NOINC `($_ZN7cutlass13device_kernelIN5flash19enable_sm80_to_sm89INS1_16FlashAttnBwdSm80INS1_25CollectiveMainloopBwdSm80ILi2ELi2EN4cute5tupleIJNS5_1CILi128EEES8_NS7_ILi64EEEEEENS_10bfloat16_tEfNS_4arch4Sm80ELb1ELb0ELb1ELb0ELb0ELb0ELb0ELb0ELi2ELi4ELi4ELi4ELb0EEENS1_21CollectiveEpilogueBwdISA_SB_SD_Li256ELb0ELb0ELi2EEENS1_25SingleTileBwdLPTSchedulerILb0ELi128ELb0EEEEEEEEEvNT_6ParamsE$_ZN4cute3eso3ESOILb1ELb0EJNS_1CILi1EEENS2_ILi256EEEiEEC2ERKS3_RKS4_RKi) ;  /* 0xffff8ce000007944 */ /* 0x022fea0003c3ffff */
[----:B-1----:R1:W5:Y:S01]  /*fd60*/  LDL R2, [R1+0x138c] ;  /* 0x00138c0001027983 */ /* 0x0023620000100800 */
[----:B------:R-:W-:-:S03]  /*fd70*/  MOV R6, 0xfd90 ;  /* 0x0000fd9000067802 */ /* 0x000fc60000000f00 */
[----:B-1---5:R-:W-:Y:S05]  /*fd80*/  CALL.REL.NOINC `($_ZN7cutlass13device_kernelIN5flash19enable_sm80_to_sm89INS1_16FlashAttnBwdSm80INS1_25CollectiveMainloopBwdSm80ILi2ELi2EN4cute5tupleIJNS5_1CILi128EEES8_NS7_ILi64EEEEEENS_10bfloat16_tEfNS_4arch4Sm80ELb1ELb0ELb1ELb0ELb0ELb0ELb0ELb0ELi2ELi4ELi4ELi4ELb0EEENS1_21CollectiveEpilogueBwdISA_SB_SD_Li256ELb0ELb0ELi2EEENS1_25SingleTileBwdLPTSchedulerILb0ELi128ELb0EEEEEEEEEvNT_6ParamsE$_ZN4cute5tupleIJNS0_IJNS_1CILi1EEENS1_ILi2EEES3_EEENS0_IJS2_NS1_ILi256EEEiEEEEEC2ERKS4_RKS6_) ;  /* 0xffffbd3000007944 */ /* 0x022fea0003c3ffff */
[----:B------:R1:W5:Y:S01]  /*fd90*/  LDL R2, [R1+0x1388] ;  /* 0x0013880001027983 */ /* 0x0003620000100800 */
[----:B------:R-:W-:-:S04]  /*fda0*/  MOV R57, 0x0 ;  /* 0x0000000000397802 */ /* 0x000fc80000000f00 */
[----:B------:R-:W-:Y:S05]  /*fdb0*/  RET.REL.NODEC R56 `(_ZN7cutlass13device_kernelIN5flash19enable_sm80_to_sm89INS1_16FlashAttnBwdSm80INS1_25CollectiveMainloopBwdSm80ILi2ELi2EN4cute5tupleIJNS5_1CILi128EEES8_NS7_ILi64EEEEEENS_10bfloat16_tEfNS_4arch4Sm80ELb1ELb0ELb1ELb0ELb0ELb0ELb0ELb0ELi2ELi4ELi4ELi4ELb0EEENS1_21CollectiveEpilogueBwdISA_SB_SD_Li256ELb0ELb0ELi2EEENS1_25SingleTileBwdLPTSchedulerILb0ELi128ELb0EEEEEEEEEvNT_6ParamsE) ;  /* 0xffff024038007950 */ /* 0x000fea0003c3ffff */
        .type           $_ZN7cutlass13device_kernelIN5flash19enable_sm80_to_sm89INS1_16FlashAttnBwdSm80INS1_25CollectiveMainloopBwdSm80ILi2ELi2EN4cute5tupleIJNS5_1CILi128EEES8_NS7_ILi64EEEEEENS_10bfloat16_tEfNS_4arch4Sm80ELb1ELb0ELb1ELb0ELb0ELb0ELb0ELb0ELi2ELi4ELi4ELi4ELb0EEENS1_21CollectiveEpilogueBwdISA_SB_SD_Li256ELb0ELb0ELi2EEENS1_25SingleTileBwdLPTSchedulerILb0ELi128ELb0EEEEEEEEEvNT_6ParamsE$_ZZN4cute6upcastILi2ENS_5tupleIJNS_1CILi2EEES3_EEENS1_IJiNS2_ILi8192EEEEEEEEDaRKT0_RKT1_ENKUlRKT_RKT0_E_clIS3_iEEDaSF_SI_,@function
        .size           $_ZN7cutlass13device_kernelIN5flash19enable_sm80_to_sm89INS1_16FlashAttnBwdSm80INS1_25CollectiveMainloopBwdSm80ILi2ELi2EN4cute5tupleIJNS5_1CILi128EEES8_NS7_ILi64EEEEEENS_10bfloat16_tEfNS_4arch4Sm80ELb1ELb0ELb1ELb0ELb0ELb0ELb0ELb0ELi2ELi4ELi4ELi4ELb0EEENS1_21CollectiveEpilogueBwdISA_SB_SD_Li256ELb0ELb0ELi2EEENS1_25SingleTileBwdLPTSchedulerILb0ELi128ELb0EEEEEEEEEvNT_6ParamsE$_ZZN4cute6upcastILi2ENS_5tupleIJNS_1CILi2EEES3_EEENS1_IJiNS2_ILi8192EEEEEEEEDaRKT0_RKT1_ENKUlRKT_RKT0_E_clIS3_iEEDaSF_SI_,($_ZN7cutlass13device_kernelIN5flash19enable_sm80_to_sm89INS1_16FlashAttnBwdSm80INS1_25CollectiveMainloopBwdSm80ILi2ELi2EN4cute5tupleIJNS5_1CILi128EEES8_NS7_ILi64EEEEEENS_10bfloat16_tEfNS_4arch4Sm80ELb1ELb0ELb1ELb0ELb0ELb0ELb0ELb0ELi2ELi4ELi4ELi4ELb0EEENS1_21CollectiveEpilogueBwdISA_SB_SD_Li256ELb0ELb0ELi2EEENS1_25SingleTileBwdLPTSchedulerILb0ELi128ELb0EEEEEEEEEvNT_6ParamsE$_ZZN4cute6upcastILi2ENS_5tupleIJNS_1CILi2EEES3_S3_EEENS1_IJNS2_ILi1EEENS2_ILi512EEEiEEEEEDaRKT0_RKT1_ENKUlRKT_RKT0_E_clIS3_iEEDaSG_SJ_ - $_ZN7cutlass13device_kernelIN5flash19enable_sm80_to_sm89INS1_16FlashAttnBwdSm80INS1_25CollectiveMainloopBwdSm80ILi2ELi2EN4cute5tupleIJNS5_1CILi128EEES8_NS7_ILi64EEEEEENS_10bfloat16_tEfNS_4arch4Sm80ELb1ELb0ELb1ELb0ELb0ELb0ELb0ELb0ELi2ELi4ELi4ELi4ELb0EEENS1_21CollectiveEpilogueBwdISA_SB_SD_Li256ELb0ELb0ELi2EEENS1_25SingleTileBwdLPTSchedulerILb0ELi128ELb0EEEEEEEEEvNT_6ParamsE$_ZZN4cute6upcastILi2ENS_5tupleIJNS_1CILi2EEES3_EEENS1_IJiNS2_ILi8192EEEEEEEEDaRKT0_RKT1_ENKUlRKT_RKT0_E_clIS3_iEEDaSF_SI_)
$_ZN7cutlass13device_kernelIN5flash19enable_sm80_to_sm89INS1_16FlashAttnBwdSm80INS1_25CollectiveMainloopBwdSm80ILi2ELi2EN4cute5tupleIJNS5_1CILi128EEES8_NS7_ILi64EEEEEENS_10bfloat16_tEfNS_4arch4Sm80ELb1ELb0ELb1ELb0ELb0ELb0ELb0ELb0ELi2ELi4ELi4ELi4ELb0EEENS1_21CollectiveEpilogueBwdISA_SB_SD_Li256ELb0ELb0ELi2EEENS1_25SingleTileBwdLPTSchedulerILb0ELi128ELb0EEEEEEEEEvNT_6ParamsE$_ZZN4cute6upcastILi2ENS_5tupleIJNS_1CILi2EEES3_EEENS1_IJiNS2_ILi8192EEEEEEEEDaRKT0_RKT1_ENKUlRKT_RKT0_E_clIS3_iEEDaSF_SI_:
[----:B------:R-:W-:Y:S02]  /*fdc0*/  LEA.HI R3, R3, R3, RZ, 0x1 ;  /* 0x0000000303037211 */ /* 0x000fe400078f08ff */
[----:B------:R-:W-:Y:S02]  /*fdd0*/  IADD3 R2, R1, 0x1388, RZ ;  /* 0x0000138801027810 */ /* 0x000fe40007ffe0ff */
[----:B------:R-:W-:Y:S02]  /*fde0*/  SHF.R.S32.HI R3, RZ, 0x1, R3 ;  /* 0x00000001ff037819 */ /* 0x000fe40000011403 */
[----:B------:R-:W-:Y:S02]  /*fdf0*/  IADD3 R2, R2, c[0x0][0x20], RZ ;  /* 0x0000080002027a10 */ /* 0x000fe40007ffe0ff */
[----:B------:R-:W-:Y:S02]  /*fe00*/  MOV R6, 0xfe20 ;  /* 0x0000fe2000067802 */ /* 0x000fe40000000f00 */
[----:B------:R-:W-:Y:S05]  /*fe10*/  CALL.REL.NOINC `($_ZN7cutlass13device_kernelIN5flash19enable_sm80_to_sm89INS1_16FlashAttnBwdSm80INS1_25CollectiveMainloopBwdSm80ILi2ELi2EN4cute5tupleIJNS5_1CILi128EEES8_NS7_ILi64EEEEEENS_10bfloat16_tEfNS_4arch4Sm80ELb1ELb0ELb1ELb0ELb0ELb0ELb0ELb0ELi2ELi4ELi4ELi4ELb0EEENS1_21CollectiveEpilogueBwdISA_SB_SD_Li256ELb0ELb0ELi2EEENS1_25SingleTileBwdLPTSchedulerILb0ELi128ELb0EEEEEEEEEvNT_6ParamsE$_ZN4cute5tupleIJNS_1CILi2EEEiEEC2ERKS2_RKi) ;  /* 0xffffc01000007944 */ /* 0x000fea0003c3ffff */
[----:B------:R1:W5:Y:S01]  /*fe20*/  LDL R2, [R1+0x1388] ;  /* 0x0013880001027983 */ /* 0x0003620000100800 */
[----:B------:R-:W-:-:S04]  /*fe30*/  MOV R55, 0x0 ;  /* 0x0000000000377802 */ /* 0x000fc80000000f00 */
[----:B------:R-:W-:Y:S05]  /*fe40*/  RET.REL.NODEC R54 `(_ZN7cutlass13device_kernelIN5flash19enable_sm80_to_sm89INS1_16FlashAttnBwdSm80INS1_25CollectiveMainloopBwdSm80ILi2ELi2EN4cute5tupleIJNS5_1CILi128EEES8_NS7_ILi64EEEEEENS_10bfloat16_tEfNS_4arch4Sm80ELb1ELb0ELb1ELb0ELb0ELb0ELb0ELb0ELi2ELi4ELi4ELi4ELb0EEENS1_21CollectiveEpilogueBwdISA_SB_SD_Li256ELb0ELb0ELi2EEENS1_25SingleTileBwdLPTSchedulerILb0ELi128ELb0EEEEEEEEEvNT_6ParamsE) ;  /* 0xffff01b036007950 */ /* 0x000fea0003c3ffff */
        .type           $_ZN7cutlass13device_kernelIN5flash19enable_sm80_to_sm89INS1_16FlashAttnBwdSm80INS1_25CollectiveMainloopBwdSm80ILi2ELi2EN4cute5tupleIJNS5_1CILi128EEES8_NS7_ILi64EEEEEENS_10bfloat16_tEfNS_4arch4Sm80ELb1ELb0ELb1ELb0ELb0ELb0ELb0ELb0ELi2ELi4ELi4ELi4ELb0EEENS1_21CollectiveEpilogueBwdISA_SB_SD_Li256ELb0ELb0ELi2EEENS1_25SingleTileBwdLPTSchedulerILb0ELi128ELb0EEEEEEEEEvNT_6ParamsE$_ZZN4cute6upcastILi2ENS_5tupleIJNS_1CILi2EEES3_S3_EEENS1_IJNS2_ILi1EEENS2_ILi512EEEiEEEEEDaRKT0_RKT1_ENKUlRKT_RKT0_E_clIS3_iEEDaSG_SJ_,@function
        .size           $_ZN7cutlass13device_kernelIN5flash19enable_sm80_to_sm89INS1_16FlashAttnBwdSm80INS1_25CollectiveMainloopBwdSm80ILi2ELi2EN4cute5tupleIJNS5_1CILi128EEES8_NS7_ILi64EEEEEENS_10bfloat16_tEfNS_4arch4Sm80ELb1ELb0ELb1ELb0ELb0ELb0ELb0ELb0ELi2ELi4ELi4ELi4ELb0EEENS1_21CollectiveEpilogueBwdISA_SB_SD_Li256ELb0ELb0ELi2EEENS1_25SingleTileBwdLPTSchedulerILb0ELi128ELb0EEEEEEEEEvNT_6ParamsE$_ZZN4cute6upcastILi2ENS_5tupleIJNS_1CILi2EEES3_S3_EEENS1_IJNS2_ILi1EEENS2_ILi512EEEiEEEEEDaRKT0_RKT1_ENKUlRKT_RKT0_E_clIS3_iEEDaSG_SJ_,($_ZN7cutlass13device_kernelIN5flash19enable_sm80_to_sm89INS1_16FlashAttnBwdSm80INS1_25CollectiveMainloopBwdSm80ILi2ELi2EN4cute5tupleIJNS5_1CILi128EEES8_NS7_ILi64EEEEEENS_10bfloat16_tEfNS_4arch4Sm80ELb1ELb0ELb1ELb0ELb0ELb0ELb0ELb0ELi2ELi4ELi4ELi4ELb0EEENS1_21CollectiveEpilogueBwdISA_SB_SD_Li256ELb0ELb0ELi2EEENS1_25SingleTileBwdLPTSchedulerILb0ELi128ELb0EEEEEEEEEvNT_6ParamsE$_ZZN4cute7crd2crdINS_5tupleIJiiiNS_1CILi0EEEEEENS1_IJNS2_ILi32EEENS2_ILi4EEENS2_ILi2EEENS2_ILi1EEEEEENS1_IJS8_S8_S8_S8_EEEEEDaRKT_RKT0_RKT1_ENKUlRKT_RKT0_RKT1_E_clIiS5_S8_EEDaSM_SP_SS_ - $_ZN7cutlass13device_kernelIN5flash19enable_sm80_to_sm89INS1_16FlashAttnBwdSm80INS1_25CollectiveMainloopBwdSm80ILi2ELi2EN4cute5tupleIJNS5_1CILi128EEES8_NS7_ILi64EEEEEENS_10bfloat16_tEfNS_4arch4Sm80ELb1ELb0ELb1ELb0ELb0ELb0ELb0ELb0ELi2ELi4ELi4ELi4ELb0EEENS1_21CollectiveEpilogueBwdISA_SB_SD_Li256ELb0ELb0ELi2EEENS1_25SingleTileBwdLPTSchedulerILb0ELi128ELb0EEEEEEEEEvNT_6ParamsE$_ZZN4cute6upcastILi2ENS_5tupleIJNS_1CILi2EEES3_S3_EEENS1_IJNS2_ILi1EEENS2_ILi512EEEiEEEEEDaRKT0_RKT1_ENKUlRKT_RKT0_E_clIS3_iEEDaSG_SJ_)
$_ZN7cutlass13device_kernelIN5flash19enable_sm80_to_sm89INS1_16FlashAttnBwdSm80INS1_25CollectiveMainloopBwdSm80ILi2ELi2EN4cute5tupleIJNS5_1CILi128EEES8_NS7_ILi64EEEEEENS_10bfloat16_tEfNS_4arch4Sm80ELb1ELb0ELb1ELb0ELb0ELb0ELb0ELb0ELi2ELi4ELi4ELi4ELb0EEENS1_21CollectiveEpilogueBwdISA_SB_SD_Li256ELb0ELb0ELi2EEENS1_25SingleTileBwdLPTSchedulerILb0ELi128ELb0EEEEEEEEEvNT_6ParamsE$_ZZN4cute6upcastILi2ENS_5tupleIJNS_1CILi2EEES3_S3_EEENS1_IJNS2_ILi1EEENS2_ILi512EEEiEEEEEDaRKT0_RKT1_ENKUlRKT_RKT0_E_clIS3_iEEDaSG_SJ_:
        /* <DEDUP_REMOVED lines=9> */
        .type           $_ZN7cutlass13device_kernelIN5flash19enable_sm80_to_sm89INS1_16FlashAttnBwdSm80INS1_25CollectiveMainloopBwdSm80ILi2ELi2EN4cute5tupleIJNS5_1CILi128EEES8_NS7_ILi64EEEEEENS_10bfloat16_tEfNS_4arch4Sm80ELb1ELb0ELb1ELb0ELb0ELb0ELb0ELb0ELi2ELi4ELi4ELi4ELb0EEENS1_21CollectiveEpilogueBwdISA_SB_SD_Li256ELb0ELb0ELi2EEENS1_25SingleTileBwdLPTSchedulerILb0ELi128ELb0EEEEEEEEEvNT_6ParamsE$_ZZN4cute7crd2crdINS_5tupleIJiiiNS_1CILi0EEEEEENS1_IJNS2_ILi32EEENS2_ILi4EEENS2_ILi2EEENS2_ILi1EEEEEENS1_IJS8_S8_S8_S8_EEEEEDaRKT_RKT0_RKT1_ENKUlRKT_RKT0_RKT1_E_clIiS5_S8_EEDaSM_SP_SS_,@function
        .size           $_ZN7cutlass13device_kernelIN5flash19enable_sm80_to_sm89INS1_16FlashAttnBwdSm80INS1_25CollectiveMainloopBwdSm80ILi2ELi2EN4cute5tupleIJNS5_1CILi128EEES8_NS7_ILi64EEEEEENS_10bfloat16_tEfNS_4arch4Sm80ELb1ELb0ELb1ELb0ELb0ELb0ELb0ELb0ELi2ELi4ELi4ELi4ELb0EEENS1_21CollectiveEpilogueBwdISA_SB_SD_Li256ELb0ELb0ELi2EEENS1_25SingleTileBwdLPTSchedulerILb0ELi128ELb0EEEEEEEEEvNT_6ParamsE$_ZZN4cute7crd2crdINS_5tupleIJiiiNS_1CILi0EEEEEENS1_IJNS2_ILi32EEENS2_ILi4EEENS2_ILi2EEENS2_ILi1EEEEEENS1_IJS8_S8_S8_S8_EEEEEDaRKT_RKT0_RKT1_ENKUlRKT_RKT0_RKT1_E_clIiS5_S8_EEDaSM_SP_SS_,($_ZN7cutlass13device_kernelIN5flash19enable_sm80_to_sm89INS1_16FlashAttnBwdSm80INS1_25CollectiveMainloopBwdSm80ILi2ELi2EN4cute5tupleIJNS5_1CILi128EEES8_NS7_ILi64EEEEEENS_10bfloat16_tEfNS_4arch4Sm80ELb1ELb0ELb1ELb0ELb0ELb0ELb0ELb0ELi2ELi4ELi4ELi4ELb0EEENS1_21CollectiveEpilogueBwdISA_SB_SD_Li256ELb0ELb0ELi2EEENS1_25SingleTileBwdLPTSchedulerILb0ELi128ELb0EEEEEEEEEvNT_6ParamsE$_ZZN4cute7crd2crdINS_5tupleIJiiiNS_1CILi0EEEEEENS1_IJNS2_ILi32EEENS2_ILi4EEENS2_ILi2EEENS2_ILi1EEEEEENS1_IJS8_S8_S8_S8_EEEEEDaRKT_RKT0_RKT1_ENKUlRKT_RKT0_RKT1_E_clIiS6_S8_EEDaSM_SP_SS_ - $_ZN7cutlass13device_kernelIN5flash19enable_sm80_to_sm89INS1_16FlashAttnBwdSm80INS1_25CollectiveMainloopBwdSm80ILi2ELi2EN4cute5tupleIJNS5_1CILi128EEES8_NS7_ILi64EEEEEENS_10bfloat16_tEfNS_4arch4Sm80ELb1ELb0ELb1ELb0ELb0ELb0ELb0ELb0ELi2ELi4ELi4ELi4ELb0EEENS1_21CollectiveEpilogueBwdISA_SB_SD_Li256ELb0ELb0ELi2EEENS1_25SingleTileBwdLPTSchedulerILb0ELi128ELb0EEEEEEEEEvNT_6ParamsE$_ZZN4cute7crd2crdINS_5tupleIJiiiNS_1CILi0EEEEEENS1_IJNS2_ILi32EEENS2_ILi4EEENS2_ILi2EEENS2_ILi1EEEEEENS1_IJS8_S8_S8_S8_EEEEEDaRKT_RKT0_RKT1_ENKUlRKT_RKT0_RKT1_E_clIiS5_S8_EEDaSM_SP_SS_)
$_ZN7cutlass13device_kernelIN5flash19enable_sm80_to_sm89INS1_16FlashAttnBwdSm80INS1_25CollectiveMainloopBwdSm80ILi2ELi2EN4cute5tupleIJNS5_1CILi128EEES8_NS7_ILi64EEEEEENS_10bfloat16_tEfNS_4arch4Sm80ELb1ELb0ELb1ELb0ELb0ELb0ELb0ELb0ELi2ELi4ELi4ELi4ELb0EEENS1_21CollectiveEpilogueBwdISA_SB_SD_Li256ELb0ELb0ELi2EEENS1_25SingleTileBwdLPTSchedulerILb0ELi128ELb0EEEEEEEEEvNT_6ParamsE$_ZZN4cute7crd2crdINS_5tupleIJiiiNS_1CILi0EEEEEENS1_IJNS2_ILi32EEENS2_ILi4EEENS2_ILi2EEENS2_ILi1EEEEEENS1_IJS8_S8_S8_S8_EEEEEDaRKT_RKT0_RKT1_ENKUlRKT_RKT0_RKT1_E_clIiS5_S8_EEDaSM_SP_SS_:
[----:B------:R-:W-:Y:S02]  /*fee0*/  MOV R8, R4 ;  /* 0x0000000400087202 */ /* 0x000fe40000000f00 */
[----:B------:R-:W-:-:S04]  /*fef0*/  MOV R9, 0x0 ;  /* 0x0000000000097802 */ /* 0x000fc80000000f00 */
[----:B------:R-:W-:Y:S05]  /*ff00*/  RET.REL.NODEC R8 `(_ZN7cutlass13device_kernelIN5flash19enable_sm80_to_sm89INS1_16FlashAttnBwdSm80INS1_25CollectiveMainloopBwdSm80ILi2ELi2EN4cute5tupleIJNS5_1CILi128EEES8_NS7_ILi64EEEEEENS_10bfloat16_tEfNS_4arch4Sm80ELb1ELb0ELb1ELb0ELb0ELb0ELb0ELb0ELi2ELi4ELi4ELi4ELb0EEENS1_21CollectiveEpilogueBwdISA_SB_SD_Li256ELb0ELb0ELi2EEENS1_25SingleTileBwdLPTSchedulerILb0ELi128ELb0EEEEEEEEEvNT_6ParamsE) ;  /* 0xffff00f008007950 */ /* 0x000fea0003c3ffff */
        .type           $_ZN7cutlass13device_kernelIN5flash19enable_sm80_to_sm89INS1_16FlashAttnBwdSm80INS1_25CollectiveMainloopBwdSm80ILi2ELi2EN4cute5tupleIJNS5_1CILi128EEES8_NS7_ILi64EEEEEENS_10bfloat16_tEfNS_4arch4Sm80ELb1ELb0ELb1ELb0ELb0ELb0ELb0ELb0ELi2ELi4ELi4ELi4ELb0EEENS1_21CollectiveEpilogueBwdISA_SB_SD_Li256ELb0ELb0ELi2EEENS1_25SingleTileBwdLPTSchedulerILb0ELi128ELb0EEEEEEEEEvNT_6ParamsE$_ZZN4cute7crd2crdINS_5tupleIJiiiNS_1CILi0EEEEEENS1_IJNS2_ILi32EEENS2_ILi4EEENS2_ILi2EEENS2_ILi1EEEEEENS1_IJS8_S8_S8_S8_EEEEEDaRKT_RKT0_RKT1_ENKUlRKT_RKT0_RKT1_E_clIiS6_S8_EEDaSM_SP_SS_,@function
        .size           $_ZN7cutlass13device_kernelIN5flash19enable_sm80_to_sm89INS1_16FlashAttnBwdSm80INS1_25CollectiveMainloopBwdSm80ILi2ELi2EN4cute5tupleIJNS5_1CILi128EEES8_NS7_ILi64EEEEEENS_10bfloat16_tEfNS_4arch4Sm80ELb1ELb0ELb1ELb0ELb0ELb0ELb0ELb0ELi2ELi4ELi4ELi4ELb0EEENS1_21CollectiveEpilogueBwdISA_SB_SD_Li256ELb0ELb0ELi2EEENS1_25SingleTileBwdLPTSchedulerILb0ELi128ELb0EEEEEEEEEvNT_6ParamsE$_ZZN4cute7crd2crdINS_5tupleIJiiiNS_1CILi0EEEEEENS1_IJNS2_ILi32EEENS2_ILi4EEENS2_ILi2EEENS2_ILi1EEEEEENS1_IJS8_S8_S8_S8_EEEEEDaRKT_RKT0_RKT1_ENKUlRKT_RKT0_RKT1_E_clIiS6_S8_EEDaSM_SP_SS_,($_ZN7cutlass13device_kernelIN5flash19enable_sm80_to_sm89INS1_16FlashAttnBwdSm80INS1_25CollectiveMainloopBwdSm80ILi2ELi2EN4cute5tupleIJNS5_1CILi128EEES8_NS7_ILi64EEEEEENS_10bfloat16_tEfNS_4arch4Sm80ELb1ELb0ELb1ELb0ELb0ELb0ELb0ELb0ELi2ELi4ELi4ELi4ELb0EEENS1_21CollectiveEpilogueBwdISA_SB_SD_Li256ELb0ELb0ELi2EEENS1_25SingleTileBwdLPTSchedulerILb0ELi128ELb0EEEEEEEEEvNT_6ParamsE$_ZZN4cute7crd2crdINS_5tupleIJiiiNS_1CILi0EEEEEENS1_IJNS2_ILi32EEENS2_ILi4EEENS2_ILi2EEENS2_ILi1EEEEEENS1_IJS8_S8_S8_S8_EEEEEDaRKT_RKT0_RKT1_ENKUlRKT_RKT0_RKT1_E_clIiS7_S8_EEDaSM_SP_SS_ - $_ZN7cutlass13device_kernelIN5flash19enable_sm80_to_sm89INS1_16FlashAttnBwdSm80INS1_25CollectiveMainloopBwdSm80ILi2ELi2EN4cute5tupleIJNS5_1CILi128EEES8_NS7_ILi64EEEEEENS_10bfloat16_tEfNS_4arch4Sm80ELb1ELb0ELb1ELb0ELb0ELb0ELb0ELb0ELi2ELi4ELi4ELi4ELb0EEENS1_21CollectiveEpilogueBwdISA_SB_SD_Li256ELb0ELb0ELi2EEENS1_25SingleTileBwdLPTSchedulerILb0ELi128ELb0EEEEEEEEEvNT_6ParamsE$_ZZN4cute7crd2crdINS_5tupleIJiiiNS_1CILi0EEEEEENS1_IJNS2_ILi32EEENS2_ILi4EEENS2_ILi2EEENS2_ILi1EEEEEENS1_IJS8_S8_S8_S8_EEEEEDaRKT_RKT0_RKT1_ENKUlRKT_RKT0_RKT1_E_clIiS6_S8_EEDaSM_SP_SS_)
$_ZN7cutlass13device_kernelIN5flash19enable_sm80_to_sm89INS1_16FlashAttnBwdSm80INS1_25CollectiveMainloopBwdSm80ILi2ELi2EN4cute5tupleIJNS5_1CILi128EEES8_NS7_ILi64EEEEEENS_10bfloat16_tEfNS_4arch4Sm80ELb1ELb0ELb1ELb0ELb0ELb0ELb0ELb0ELi2ELi4ELi4ELi4ELb0EEENS1_21CollectiveEpilogueBwdISA_SB_SD_Li256ELb0ELb0ELi2EEENS1_25SingleTileBwdLPTSchedulerILb0ELi128ELb0EEEEEEEEEvNT_6ParamsE$_ZZN4cute7crd2crdINS_5tupleIJiiiNS_1CILi0EEEEEENS1_IJNS2_ILi32EEENS2_ILi4EEENS2_ILi2EEENS2_ILi1EEEEEENS1_IJS8_S8_S8_S8_EEEEEDaRKT_RKT0_RKT1_ENKUlRKT_RKT0_RKT1_E_clIiS6_S8_EEDaSM_SP_SS_:
[----:B------:R-:W-:Y:S02]  /*ff10*/  MOV R10, R2 ;  /* 0x00000002000a7202 */ /* 0x000fe40000000f00 */
[----:B------:R-:W-:-:S04]  /*ff20*/  MOV R11, 0x0 ;  /* 0x00000000000b7802 */ /* 0x000fc80000000f00 */
[----:B------:R-:W-:Y:S05]  /*ff30*/  RET.REL.NODEC R10 `(_ZN7cutlass13device_kernelIN5flash19enable_sm80_to_sm89INS1_16FlashAttnBwdSm80INS1_25CollectiveMainloopBwdSm80ILi2ELi2EN4cute5tupleIJNS5_1CILi128EEES8_NS7_ILi64EEEEEENS_10bfloat16_tEfNS_4arch4Sm80ELb1ELb0ELb1ELb0ELb0ELb0ELb0ELb0ELi2ELi4ELi4ELi4ELb0EEENS1_21CollectiveEpilogueBwdISA_SB_SD_Li256ELb0ELb0ELi2EEENS1_25SingleTileBwdLPTSchedulerILb0ELi128ELb0EEEEEEEEEvNT_6ParamsE) ;  /* 0xffff00c00a007950 */ /* 0x000fea0003c3ffff */
        .type           $_ZN7cutlass13device_kernelIN5flash19enable_sm80_to_sm89INS1_16FlashAttnBwdSm80INS1_25CollectiveMainloopBwdSm80ILi2ELi2EN4cute5tupleIJNS5_1CILi128EEES8_NS7_ILi64EEEEEENS_10bfloat16_tEfNS_4arch4Sm80ELb1ELb0ELb1ELb0ELb0ELb0ELb0ELb0ELi2ELi4ELi4ELi4ELb0EEENS1_21CollectiveEpilogueBwdISA_SB_SD_Li256ELb0ELb0ELi2EEENS1_25SingleTileBwdLPTSchedulerILb0ELi128ELb0EEEEEEEEEvNT_6ParamsE$_ZZN4cute7crd2crdINS_5tupleIJiiiNS_1CILi0EEEEEENS1_IJNS2_ILi32EEENS2_ILi4EEENS2_ILi2EEENS2_ILi1EEEEEENS1_IJS8_S8_S8_S8_EEEEEDaRKT_RKT0_RKT1_ENKUlRKT_RKT0_RKT1_E_clIiS7_S8_EEDaSM_SP_SS_,@function
        .size           $_ZN7cutlass13device_kernelIN5flash19enable_sm80_to_sm89INS1_16FlashAttnBwdSm80INS1_25CollectiveMainloopBwdSm80ILi2ELi2EN4cute5tupleIJNS5_1CILi128EEES8_NS7_ILi64EEEEEENS_10bfloat16_tEfNS_4arch4Sm80ELb1ELb0ELb1ELb0ELb0ELb0ELb0ELb0ELi2ELi4ELi4ELi4ELb0EEENS1_21CollectiveEpilogueBwdISA_SB_SD_Li256ELb0ELb0ELi2EEENS1_25SingleTileBwdLPTSchedulerILb0ELi128ELb0EEEEEEEEEvNT_6ParamsE$_ZZN4cute7crd2crdINS_5tupleIJiiiNS_1CILi0EEEEEENS1_IJNS2_ILi32EEENS2_ILi4EEENS2_ILi2EEENS2_ILi1EEEEEENS1_IJS8_S8_S8_S8_EEEEEDaRKT_RKT0_RKT1_ENKUlRKT_RKT0_RKT1_E_clIiS7_S8_EEDaSM_SP_SS_,($_ZN7cutlass13device_kernelIN5flash19enable_sm80_to_sm89INS1_16FlashAttnBwdSm80INS1_25CollectiveMainloopBwdSm80ILi2ELi2EN4cute5tupleIJNS5_1CILi128EEES8_NS7_ILi64EEEEEENS_10bfloat16_tEfNS_4arch4Sm80ELb1ELb0ELb1ELb0ELb0ELb0ELb0ELb0ELi2ELi4ELi4ELi4ELb0EEENS1_21CollectiveEpilogueBwdISA_SB_SD_Li256ELb0ELb0ELi2EEENS1_25SingleTileBwdLPTSchedulerILb0ELi128ELb0EEEEEEEEEvNT_6ParamsE$_ZZN4cute7flattenINS_5tupleIJNS1_IJNS_1CILi0EEENS1_IJNS2_ILi1EEENS2_ILi512EEEiEEEEEENS2_ILi4096EEENS1_IJiNS2_ILi8192EEEEEEEEEEEDaRKT_ENKUlRKT_E_clIS7_EEDaSH_ - $_ZN7cutlass13device_kernelIN5flash19enable_sm80_to_sm89INS1_16FlashAttnBwdSm80INS1_25CollectiveMainloopBwdSm80ILi2ELi2EN4cute5tupleIJNS5_1CILi128EEES8_NS7_ILi64EEEEEENS_10bfloat16_tEfNS_4arch4Sm80ELb1ELb0ELb1ELb0ELb0ELb0ELb0ELb0ELi2ELi4ELi4ELi4ELb0EEENS1_21CollectiveEpilogueBwdISA_SB_SD_Li256ELb0ELb0ELi2EEENS1_25SingleTileBwdLPTSchedulerILb0ELi128ELb0EEEEEEEEEvNT_6ParamsE$_ZZN4cute7crd2crdINS_5tupleIJiiiNS_1CILi0EEEEEENS1_IJNS2_ILi32EEENS2_ILi4EEENS2_ILi2EEENS2_ILi1EEEEEENS1_IJS8_S8_S8_S8_EEEEEDaRKT_RKT0_RKT1_ENKUlRKT_RKT0_RKT1_E_clIiS7_S8_EEDaSM_SP_SS_)
$_ZN7cutlass13device_kernelIN5flash19enable_sm80_to_sm89INS1_16FlashAttnBwdSm80INS1_25CollectiveMainloopBwdSm80ILi2ELi2EN4cute5tupleIJNS5_1CILi128EEES8_NS7_ILi64EEEEEENS_10bfloat16_tEfNS_4arch4Sm80ELb1ELb0ELb1ELb0ELb0ELb0ELb0ELb0ELi2ELi4ELi4ELi4ELb0EEENS1_21CollectiveEpilogueBwdISA_SB_SD_Li256ELb0ELb0ELi2EEENS1_25SingleTileBwdLPTSchedulerILb0ELi128ELb0EEEEEEEEEvNT_6ParamsE$_ZZN4cute7crd2crdINS_5tupleIJiiiNS_1CILi0EEEEEENS1_IJNS2_ILi32EEENS2_ILi4EEENS2_ILi2EEENS2_ILi1EEEEEENS1_IJS8_S8_S8_S8_EEEEEDaRKT_RKT0_RKT1_ENKUlRKT_RKT0_RKT1_E_clIiS7_S8_EEDaSM_SP_SS_:
[----:B------:R-:W-:-:S04]  /*ff40*/  MOV R3, 0x0 ;  /* 0x0000000000037802 */ /* 0x000fc80000000f00 */
[----:B------:R-:W-:Y:S05]  /*ff50*/  RET.REL.NODEC R2 `(_ZN7cutlass13device_kernelIN5flash19enable_sm80_to_sm89INS1_16FlashAttnBwdSm80INS1_25CollectiveMainloopBwdSm80ILi2ELi2EN4cute5tupleIJNS5_1CILi128EEES8_NS7_ILi64EEEEEENS_10bfloat16_tEfNS_4arch4Sm80ELb1ELb0ELb1ELb0ELb0ELb0ELb0ELb0ELi2ELi4ELi4ELi4ELb0EEENS1_21CollectiveEpilogueBwdISA_SB_SD_Li256ELb0ELb0ELi2EEENS1_25SingleTileBwdLPTSchedulerILb0ELi128ELb0EEEEEEEEEvNT_6ParamsE) ;  /* 0xffff00a002007950 */ /* 0x000fea0003c3ffff */
        .type           $_ZN7cutlass13device_kernelIN5flash19enable_sm80_to_sm89INS1_16FlashAttnBwdSm80INS1_25CollectiveMainloopBwdSm80ILi2ELi2EN4cute5tupleIJNS5_1CILi128EEES8_NS7_ILi64EEEEEENS_10bfloat16_tEfNS_4arch4Sm80ELb1ELb0ELb1ELb0ELb0ELb0ELb0ELb0ELi2ELi4ELi4ELi4ELb0EEENS1_21CollectiveEpilogueBwdISA_SB_SD_Li256ELb0ELb0ELi2EEENS1_25SingleTileBwdLPTSchedulerILb0ELi128ELb0EEEEEEEEEvNT_6ParamsE$_ZZN4cute7flattenINS_5tupleIJNS1_IJNS_1CILi0EEENS1_IJNS2_ILi1EEENS2_ILi512EEEiEEEEEENS2_ILi4096EEENS1_IJiNS2_ILi8192EEEEEEEEEEEDaRKT_ENKUlRKT_E_clIS7_EEDaSH_,@function
        .size           $_ZN7cutlass13device_kernelIN5flash19enable_sm80_to_sm89INS1_16FlashAttnBwdSm80INS1_25CollectiveMainloopBwdSm80ILi2ELi2EN4cute5tupleIJNS5_1CILi128EEES8_NS7_ILi64EEEEEENS_10bfloat16_tEfNS_4arch4Sm80ELb1ELb0ELb1ELb0ELb0ELb0ELb0ELb0ELi2ELi4ELi4ELi4ELb0EEENS1_21CollectiveEpilogueBwdISA_SB_SD_Li256ELb0ELb0ELi2EEENS1_25SingleTileBwdLPTSchedulerILb0ELi128ELb0EEEEEEEEEvNT_6ParamsE$_ZZN4cute7flattenINS_5tupleIJNS1_IJNS_1CILi0EEENS1_IJNS2_ILi1EEENS2_ILi512EEEiEEEEEENS2_ILi4096EEENS1_IJiNS2_ILi8192EEEEEEEEEEEDaRKT_ENKUlRKT_E_clIS7_EEDaSH_,($_ZN7cutlass13device_kernelIN5flash19enable_sm80_to_sm89INS1_16FlashAttnBwdSm80INS1_25CollectiveMainloopBwdSm80ILi2ELi2EN4cute5tupleIJNS5_1CILi128EEES8_NS7_ILi64EEEEEENS_10bfloat16_tEfNS_4arch4Sm80ELb1ELb0ELb1ELb0ELb0ELb0ELb0ELb0ELi2ELi4ELi4ELi4ELb0EEENS1_21CollectiveEpilogueBwdISA_SB_SD_Li256ELb0ELb0ELi2EEENS1_25SingleTileBwdLPTSchedulerILb0ELi128ELb0EEEEEEEEEvNT_6ParamsE$_ZZN4cute7flattenINS_5tupleIJNS1_IJNS_1CILi0EEENS1_IJNS2_ILi1EEENS2_ILi512EEEiEEEEEENS2_ILi4096EEENS1_IJiNS2_ILi8192EEEEEEEEEEEDaRKT_ENKUlRKT_E_clISA_EEDaSH_ - $_ZN7cutlass13device_kernelIN5flash19enable_sm80_to_sm89INS1_16FlashAttnBwdSm80INS1_25CollectiveMainloopBwdSm80ILi2ELi2EN4cute5tupleIJNS5_1CILi128EEES8_NS7_ILi64EEEEEENS_10bfloat16_tEfNS_4arch4Sm80ELb1ELb0ELb1ELb0ELb0ELb0ELb0ELb0ELi2ELi4ELi4ELi4ELb0EEENS1_21CollectiveEpilogueBwdISA_SB_SD_Li256ELb0ELb0ELi2EEENS1_25SingleTileBwdLPTSchedulerILb0ELi128ELb0EEEEEEEEEvNT_6ParamsE$_ZZN4cute7flattenINS_5tupleIJNS1_IJNS_1CILi0EEENS1_IJNS2_ILi1EEENS2_ILi512EEEiEEEEEENS2_ILi4096EEENS1_IJiNS2_ILi8192EEEEEEEEEEEDaRKT_ENKUlRKT_E_clIS7_EEDaSH_)
$_ZN7cutlass13device_kernelIN5flash19enable_sm80_to_sm89INS1_16FlashAttnBwdSm80INS1_25CollectiveMainloopBwdSm80ILi2ELi2EN4cute5tupleIJNS5_1CILi128EEES8_NS7_ILi64EEEEEENS_10bfloat16_tEfNS_4arch4Sm80ELb1ELb0ELb1ELb0ELb0ELb0ELb0ELb0ELi2ELi4ELi4ELi4ELb0EEENS1_21CollectiveEpilogueBwdISA_SB_SD_Li256ELb0ELb0ELi2EEENS1_25SingleTileBwdLPTSchedulerILb0ELi128ELb0EEEEEEEEEvNT_6ParamsE$_ZZN4cute7flattenINS_5tupleIJNS1_IJNS_1CILi0EEENS1_IJNS2_ILi1EEENS2_ILi512EEEiEEEEEENS2_ILi4096EEENS1_IJiNS2_ILi8192EEEEEEEEEEEDaRKT_ENKUlRKT_E_clIS7_EEDaSH_:
[----:B------:R-:W-:-:S06]  /*ff60*/  IADD3 R3, R42, -c[0x0][0x20], RZ ;  /* 0x800008002a037a10 */ /* 0x000fcc0007ffe0ff */
[----:B------:R-:W5:Y:S01]  /*ff70*/  LDL R3, [R3] ;  /* 0x0000000003037983 */ /* 0x000f620000100800 */
[----:B------:R-:W-:-:S03]  /*ff80*/  MOV R2, 0xffa0 ;  /* 0x0000ffa000027802 */ /* 0x000fc60000000f00 */
[----:B-----5:R-:W-:Y:S05]  /*ff90*/  CALL.REL.NOINC `($_ZN7cutlass13device_kernelIN5flash19enable_sm80_to_sm89INS1_16FlashAttnBwdSm80INS1_25CollectiveMainloopBwdSm80ILi2ELi2EN4cute5tupleIJNS5_1CILi128EEES8_NS7_ILi64EEEEEENS_10bfloat16_tEfNS_4arch4Sm80ELb1ELb0ELb1ELb0ELb0ELb0ELb0ELb0ELi2ELi4ELi4ELi4ELb0EEENS1_21CollectiveEpilogueBwdISA_SB_SD_Li256ELb0ELb0ELi2EEENS1_25SingleTileBwdLPTSchedulerILb0ELi128ELb0EEEEEEEEEvNT_6ParamsE$_ZZN4cute16flatten_to_tupleINS_5tupleIJNS_1CILi0EEENS1_IJNS2_ILi1EEENS2_ILi512EEEiEEEEEEEEDaRKT_ENKUlRKT_E_clIS6_EEDaSD_) ;  /* 0xffffd3f000007944 */ /* 0x020fea0003c3ffff */
[----:B------:R-:W-:Y:S02]  /*ffa0*/  MOV R10, 0xffc0 ;  /* 0x0000ffc0000a7802 */ /* 0x000fe40000000f00 */
[----:B------:R-:W-:Y:S05]  /*ffb0*/  CALL.REL.NOINC `($_ZN7cutlass13device_kernelIN5flash19enable_sm80_to_sm89INS1_16FlashAttnBwdSm80INS1_25CollectiveMainloopBwdSm80ILi2ELi2EN4cute5tupleIJNS5_1CILi128EEES8_NS7_ILi64EEEEEENS_10bfloat16_tEfNS_4arch4Sm80ELb1ELb0ELb1ELb0ELb0ELb0ELb0ELb0ELi2ELi4ELi4ELi4ELb0EEENS1_21CollectiveEpilogueBwdISA_SB_SD_Li256ELb0ELb0ELi2EEENS1_25SingleTileBwdLPTSchedulerILb0ELi128ELb0EEEEEEEEEvNT_6ParamsE$_ZZN4cute12filter_tupleINS_5tupleIJNS_1CILi0EEENS1_IJNS2_ILi1EEENS2_ILi512EEEiEEEEEEZNS_16flatten_to_tupleIS7_EEDaRKT_EUlRKT_E_EEDaSB_OT0_ENKUlDpSE_E_clIJNS1_IJS3_EEES6_EEEDaSI_) ;  /* 0xffffc80000007944 */ /* 0x000fea0003c3ffff */
[----:B-----5:R-:W-:Y:S02]  /*ffc0*/  MOV R10, R2 ;  /* 0x00000002000a7202 */ /* 0x020fe40000000f00 */
[----:B------:R-:W-:Y:S02]  /*ffd0*/  MOV R2, R6 ;  /* 0x0000000600027202 */ /* 0x000fe40000000f00 */
[----:B------:R-:W-:-:S04]  /*ffe0*/  MOV R3, 0x0 ;  /* 0x0000000000037802 */ /* 0x000fc80000000f00 */
[----:B------:R-:W-:Y:S05]  /*fff0*/  RET.REL.NODEC R2 `(_ZN7cutlass13device_kernelIN5flash19enable_sm80_to_sm89INS1_16FlashAttnBwdSm80INS1_25CollectiveMainloopBwdSm80ILi2ELi2EN4cute5tupleIJNS5_1CILi128EEES8_NS7_ILi64EEEEEENS_10bfloat16_tEfNS_4arch4Sm80ELb1ELb0ELb1ELb0ELb0ELb0ELb0ELb0ELi2ELi4ELi4ELi4ELb0EEENS1_21CollectiveEpilogueBwdISA_SB_SD_Li256ELb0ELb0ELi2EEENS1_25SingleTileBwdLPTSchedulerILb0ELi128ELb0EEEEEEEEEvNT_6ParamsE) ;  /* 0xffff000002007950 */ /* 0x000fea0003c3ffff */
        .type           $_ZN7cutlass13device_kernelIN5flash19enable_sm80_to_sm89INS1_16FlashAttnBwdSm80INS1_25CollectiveMainloopBwdSm80ILi2ELi2EN4cute5tupleIJNS5_1CILi128EEES8_NS7_ILi64EEEEEENS_10bfloat16_tEfNS_4arch4Sm80ELb1ELb0ELb1ELb0ELb0ELb0ELb0ELb0ELi2ELi4ELi4ELi4ELb0EEENS1_21CollectiveEpilogueBwdISA_SB_SD_Li256ELb0ELb0ELi2EEENS1_25SingleTileBwdLPTSchedulerILb0ELi128ELb0EEEEEEEEEvNT_6ParamsE$_ZZN4cute7flattenINS_5tupleIJNS1_IJNS_1CILi0EEENS1_IJNS2_ILi1EEENS2_ILi512EEEiEEEEEENS2_ILi4096EEENS1_IJiNS2_ILi8192EEEEEEEEEEEDaRKT_ENKUlRKT_E_clISA_EEDaSH_,@function
        .size           $_ZN7cutlass13device_kernelIN5flash19enable_sm80_to_sm89INS1_16FlashAttnBwdSm80INS1_25CollectiveMainloopBwdSm80ILi2ELi2EN4cute5tupleIJNS5_1CILi128EEES8_NS7_ILi64EEEEEENS_10bfloat16_tEfNS_4arch4Sm80ELb1ELb0ELb1ELb0ELb0ELb0ELb0ELb0ELi2ELi4ELi4ELi4ELb0EEENS1_21CollectiveEpilogueBwdISA_SB_SD_Li256ELb0ELb0ELi2EEENS1_25SingleTileBwdLPTSchedulerILb0ELi128ELb0EEEEEEEEEvNT_6ParamsE$_ZZN4cute7flattenINS_5tupleIJNS1_IJNS_1CILi0EEENS1_IJNS2_ILi1EEENS2_ILi512EEEiEEEEEENS2_ILi4096EEENS1_IJiNS2_ILi8192EEEEEEEEEEEDaRKT_ENKUlRKT_E_clISA_EEDaSH_,($_ZN7cutlass13device_kernelIN5flash19enable_sm80_to_sm89INS1_16FlashAttnBwdSm80INS1_25CollectiveMainloopBwdSm80ILi2ELi2EN4cute5tupleIJNS5_1CILi128EEES8_NS7_ILi64EEEEEENS_10bfloat16_tEfNS_4arch4Sm80ELb1ELb0ELb1ELb0ELb0ELb0ELb0ELb0ELi2ELi4ELi4ELi4ELb0EEENS1_21CollectiveEpilogueBwdISA_SB_SD_Li256ELb0ELb0ELi2EEENS1_25SingleTileBwdLPTSchedulerILb0ELi128ELb0EEEEEEEEEvNT_6ParamsE$_ZZN4cute7flattenINS_5tupleIJNS_1CILi1EEENS1_IJNS2_ILi8EEEiiEEENS2_ILi64EEENS1_IJiNS2_ILi144EEENS2_ILi288EEEEEENS2_ILi512EEEEEEEEDaRKT_ENKUlRKT_E_clIS5_EEDaSH_ - $_ZN7cutlass13device_kernelIN5flash19enable_sm80_to_sm89INS1_16FlashAttnBwdSm80INS1_25CollectiveMainloopBwdSm80ILi2ELi2EN4cute5tupleIJNS5_1CILi128EEES8_NS7_ILi64EEEEEENS_10bfloat16_tEfNS_4arch4Sm80ELb1ELb0ELb1ELb0ELb0ELb0ELb0ELb0ELi2ELi4ELi4ELi4ELb0EEENS1_21CollectiveEpilogueBwdISA_SB_SD_Li256ELb0ELb0ELi2EEENS1_25SingleTileBwdLPTSchedulerILb0ELi128ELb0EEEEEEEEEvNT_6ParamsE$_ZZN4cute7flattenINS_5tupleIJNS1_IJNS_1CILi0EEENS1_IJNS2_ILi1EEENS2_ILi512EEEiEEEEEENS2_ILi4096EEENS1_IJiNS2_ILi8192EEEEEEEEEEEDaRKT_ENKUlRKT_E_clISA_EEDaSH_)
$_ZN7cutlass13device_kernelIN5flash19enable_sm80_to_sm89INS1_16FlashAttnBwdSm80INS1_25CollectiveMainloopBwdSm80ILi2ELi2EN4cute5tupleIJNS5_1CILi128EEES8_NS7_ILi64EEEEEENS_10bfloat16_tEfNS_4arch4Sm80ELb1ELb0ELb1ELb0ELb0ELb0ELb0ELb0ELi2ELi4ELi4ELi4ELb0EEENS1_21CollectiveEpilogueBwdISA_SB_SD_Li256ELb0ELb0ELi2EEENS1_25SingleTileBwdLPTSchedulerILb0ELi128ELb0EEEEEEEEEvNT_6ParamsE$_ZZN4cute7flattenINS_5tupleIJNS1_IJNS_1CILi0EEENS1_IJNS2_ILi1EEENS2_ILi512EEEiEEEEEENS2_ILi4096EEENS1_IJiNS2_ILi8192EEEEEEEEEEEDaRKT_ENKUlRKT_E_clISA_EEDaSH_:
[----:B------:R-:W-:Y:S02]  /*10000*/  MOV R8, R2 ;  /* 0x0000000200087202 */ /* 0x000fe40000000f00 */
[----:B------:R-:W-:-:S04]  /*10010*/  MOV R9, 0x0 ;  /* 0x0000000000097802 */ /* 0x000fc80000000f00 */
[----:B------:R-:W-:Y:S05]  /*10020*/  RET.REL.NODEC R8 `(_ZN7cutlass13device_kernelIN5flash19enable_sm80_to_sm89INS1_16FlashAttnBwdSm80INS1_25CollectiveMainloopBwdSm80ILi2ELi2EN4cute5tupleIJNS5_1CILi128EEES8_NS7_ILi64EEEEEENS_10bfloat16_tEfNS_4arch4Sm80ELb1ELb0ELb1ELb0ELb0ELb0ELb0ELb0ELi2ELi4ELi4ELi4ELb0EEENS1_21CollectiveEpilogueBwdISA_SB_SD_Li256ELb0ELb0ELi2EEENS1_25SingleTileBwdLPTSchedulerILb0ELi128ELb0EEEEEEEEEvNT_6ParamsE) ;  /* 0xfffeffd008007950 */ /* 0x000fea0003c3ffff */
        .type           $_ZN7cutlass13device_kernelIN5flash19enable_sm80_to_sm89INS1_16FlashAttnBwdSm80INS1_25CollectiveMainloopBwdSm80ILi2ELi2EN4cute5tupleIJNS5_1CILi128EEES8_NS7_ILi64EEEEEENS_10bfloat16_tEfNS_4arch4Sm80ELb1ELb0ELb1ELb0ELb0ELb0ELb0ELb0ELi2ELi4ELi4ELi4ELb0EEENS1_21CollectiveEpilogueBwdISA_SB_SD_Li256ELb0ELb0ELi2EEENS1_25SingleTileBwdLPTSchedulerILb0ELi128ELb0EEEEEEEEEvNT_6ParamsE$_ZZN4cute7flattenINS_5tupleIJNS_1CILi1EEENS1_IJNS2_ILi8EEEiiEEENS2_ILi64EEENS1_IJiNS2_ILi144EEENS2_ILi288EEEEEENS2_ILi512EEEEEEEEDaRKT_ENKUlRKT_E_clIS5_EEDaSH_,@function
        .size           $_ZN7cutlass13device_kernelIN5flash19enable_sm80_to_sm89INS1_16FlashAttnBwdSm80INS1_25CollectiveMainloopBwdSm80ILi2ELi2EN4cute5tupleIJNS5_1CILi128EEES8_NS7_ILi64EEEEEENS_10bfloat16_tEfNS_4arch4Sm80ELb1ELb0ELb1ELb0ELb0ELb0ELb0ELb0ELi2ELi4ELi4ELi4ELb0EEENS1_21CollectiveEpilogueBwdISA_SB_SD_Li256ELb0ELb0ELi2EEENS1_25SingleTileBwdLPTSchedulerILb0ELi128ELb0EEEEEEEEEvNT_6ParamsE$_ZZN4cute7flattenINS_5tupleIJNS_1CILi1EEENS1_IJNS2_ILi8EEEiiEEENS2_ILi64EEENS1_IJiNS2_ILi144EEENS2_ILi288EEEEEENS2_ILi512EEEEEEEEDaRKT_ENKUlRKT_E_clIS5_EEDaSH_,($_ZN7cutlass13device_kernelIN5flash19enable_sm80_to_sm89INS1_16FlashAttnBwdSm80INS1_25CollectiveMainloopBwdSm80ILi2ELi2EN4cute5tupleIJNS5_1CILi128EEES8_NS7_ILi64EEEEEENS_10bfloat16_tEfNS_4arch4Sm80ELb1ELb0ELb1ELb0ELb0ELb0ELb0ELb0ELi2ELi4ELi4ELi4ELb0EEENS1_21CollectiveEpilogueBwdISA_SB_SD_Li256ELb0ELb0ELi2EEENS1_25SingleTileBwdLPTSchedulerILb0ELi128ELb0EEEEEEEEEvNT_6ParamsE$_ZZN4cute7flattenINS_5tupleIJNS_1CILi1EEENS1_IJNS2_ILi8EEEiiEEENS2_ILi64EEENS1_IJiNS2_ILi144EEENS2_ILi288EEEEEENS2_ILi512EEEEEEEEDaRKT_ENKUlRKT_E_clIS9_EEDaSH_ - $_ZN7cutlass13device_kernelIN5flash19enable_sm80_to_sm89INS1_16FlashAttnBwdSm80INS1_25CollectiveMainloopBwdSm80ILi2ELi2EN4cute5tupleIJNS5_1CILi128EEES8_NS7_ILi64EEEEEENS_10bfloat16_tEfNS_4arch4Sm80ELb1ELb0ELb1ELb0ELb0ELb0ELb0ELb0ELi2ELi4ELi4ELi4ELb0EEENS1_21CollectiveEpilogueBwdISA_SB_SD_Li256ELb0ELb0ELi2EEENS1_25SingleTileBwdLPTSchedulerILb0ELi128ELb0EEEEEEEEEvNT_6ParamsE$_ZZN4cute7flattenINS_5tupleIJNS_1CILi1EEENS1_IJNS2_ILi8EEEiiEEENS2_ILi64EEENS1_IJiNS2_ILi144EEENS2_ILi288EEEEEENS2_ILi512EEEEEEEEDaRKT_ENKUlRKT_E_clIS5_EEDaSH_)
$_ZN7cutlass13device_kernelIN5flash19enable_sm80_to_sm89INS1_16FlashAttnBwdSm80INS1_25CollectiveMainloopBwdSm80ILi2ELi2EN4cute5tupleIJNS5_1CILi128EEES8_NS7_ILi64EEEEEENS_10bfloat16_tEfNS_4arch4Sm80ELb1ELb0ELb1ELb0ELb0ELb0ELb0ELb0ELi2ELi4ELi4ELi4ELb0EEENS1_21CollectiveEpilogueBwdISA_SB_SD_Li256ELb0ELb0ELi2EEENS1_25SingleTileBwdLPTSchedulerILb0ELi128ELb0EEEEEEEEEvNT_6ParamsE$_ZZN4cute7flattenINS_5tupleIJNS_1CILi1EEENS1_IJNS2_ILi8EEEiiEEENS2_ILi64EEENS1_IJiNS2_ILi144EEENS2_ILi288EEEEEENS2_ILi512EEEEEEEEDaRKT_ENKUlRKT_E_clIS5_EEDaSH_:
[----:B------:R-:W-:-:S04]  /*10030*/  MOV R5, 0x0 ;  /* 0x0000000000057802 */ /* 0x000fc80000000f00 */
[----:B------:R-:W-:Y:S05]  /*10040*/  RET.REL.NODEC R4 `(_ZN7cutlass13device_kernelIN5flash19enable_sm80_to_sm89INS1_16FlashAttnBwdSm80INS1_25CollectiveMainloopBwdSm80ILi2ELi2EN4cute5tupleIJNS5_1CILi128EEES8_NS7_ILi64EEEEEENS_10bfloat16_tEfNS_4arch4Sm80ELb1ELb0ELb1ELb0ELb0ELb0ELb0ELb0ELi2ELi4ELi4ELi4ELb0EEENS1_21CollectiveEpilogueBwdISA_SB_SD_Li256ELb0ELb0ELi2EEENS1_25SingleTileBwdLPTSchedulerILb0ELi128ELb0EEEEEEEEEvNT_6ParamsE) ;  /* 0xfffeffb004007950 */ /* 0x000fea0003c3ffff */
        .type           $_ZN7cutlass13device_kernelIN5flash19enable_sm80_to_sm89INS1_16FlashAttnBwdSm80INS1_25CollectiveMainloopBwdSm80ILi2ELi2EN4cute5tupleIJNS5_1CILi128EEES8_NS7_ILi64EEEEEENS_10bfloat16_tEfNS_4arch4Sm80ELb1ELb0ELb1ELb0ELb0ELb0ELb0ELb0ELi2ELi4ELi4ELi4ELb0EEENS1_21CollectiveEpilogueBwdISA_SB_SD_Li256ELb0ELb0ELi2EEENS1_25SingleTileBwdLPTSchedulerILb0ELi128ELb0EEEEEEEEEvNT_6ParamsE$_ZZN4cute7flattenINS_5tupleIJNS_1CILi1EEENS1_IJNS2_ILi8EEEiiEEENS2_ILi64EEENS1_IJiNS2_ILi144EEENS2_ILi288EEEEEENS2_ILi512EEEEEEEEDaRKT_ENKUlRKT_E_clIS9_EEDaSH_,@function
        .size           $_ZN7cutlass13device_kernelIN5flash19enable_sm80_to_sm89INS1_16FlashAttnBwdSm80INS1_25CollectiveMainloopBwdSm80ILi2ELi2EN4cute5tupleIJNS5_1CILi128EEES8_NS7_ILi64EEEEEENS_10bfloat16_tEfNS_4arch4Sm80ELb1ELb0ELb1ELb0ELb0ELb0ELb0ELb0ELi2ELi4ELi4ELi4ELb0EEENS1_21CollectiveEpilogueBwdISA_SB_SD_Li256ELb0ELb0ELi2EEENS1_25SingleTileBwdLPTSchedulerILb0ELi128ELb0EEEEEEEEEvNT_6ParamsE$_ZZN4cute7flattenINS_5tupleIJNS_1CILi1EEENS1_IJNS2_ILi8EEEiiEEENS2_ILi64EEENS1_IJiNS2_ILi144EEENS2_ILi288EEEEEENS2_ILi512EEEEEEEEDaRKT_ENKUlRKT_E_clIS9_EEDaSH_,($_ZN7cutlass13device_kernelIN5flash19enable_sm80_to_sm89INS1_16FlashAttnBwdSm80INS1_25CollectiveMainloopBwdSm80ILi2ELi2EN4cute5tupleIJNS5_1CILi128EEES8_NS7_ILi64EEEEEENS_10bfloat16_tEfNS_4arch4Sm80ELb1ELb0ELb1ELb0ELb0ELb0ELb0ELb0ELi2ELi4ELi4ELi4ELb0EEENS1_21CollectiveEpilogueBwdISA_SB_SD_Li256ELb0ELb0ELi2EEENS1_25SingleTileBwdLPTSchedulerILb0ELi128ELb0EEEEEEEEEvNT_6ParamsE$_ZZN4cute7flattenINS_5tupleIJNS_1CILi1EEENS1_IJiiiEEENS2_ILi64EEENS1_IJNS2_ILi72EEENS2_ILi144EEENS2_ILi288EEEEEENS2_ILi512EEEEEEEEDaRKT_ENKUlRKT_E_clIS4_EEDaSH_ - $_ZN7cutlass13device_kernelIN5flash19enable_sm80_to_sm89INS1_16FlashAttnBwdSm80INS1_25CollectiveMainloopBwdSm80ILi2ELi2EN4cute5tupleIJNS5_1CILi128EEES8_NS7_ILi64EEEEEENS_10bfloat16_tEfNS_4arch4Sm80ELb1ELb0ELb1ELb0ELb0ELb0ELb0ELb0ELi2ELi4ELi4ELi4ELb0EEENS1_21CollectiveEpilogueBwdISA_SB_SD_Li256ELb0ELb0ELi2EEENS1_25SingleTileBwdLPTSchedulerILb0ELi128ELb0EEEEEEEEEvNT_6ParamsE$_ZZN4cute7flattenINS_5tupleIJNS_1CILi1EEENS1_IJNS2_ILi8EEEiiEEENS2_ILi64EEENS1_IJiNS2_ILi144EEENS2_ILi288EEEEEENS2_ILi512EEEEEEEEDaRKT_ENKUlRKT_E_clIS9_EEDaSH_)
$_ZN7cutlass13device_kernelIN5flash19enable_sm80_to_sm89INS1_16FlashAttnBwdSm80INS1_25CollectiveMainloopBwdSm80ILi2ELi2EN4cute5tupleIJNS5_1CILi128EEES8_NS7_ILi64EEEEEENS_10bfloat16_tEfNS_4arch4Sm80ELb1ELb0ELb1ELb0ELb0ELb0ELb0ELb0ELi2ELi4ELi4ELi4ELb0EEENS1_21CollectiveEpilogueBwdISA_SB_SD_Li256ELb0ELb0ELi2EEENS1_25SingleTileBwdLPTSchedulerILb0ELi128ELb0EEEEEEEEEvNT_6ParamsE$_ZZN4cute7flattenINS_5tupleIJNS_1CILi1EEENS1_IJNS2_ILi8EEEiiEEENS2_ILi64EEENS1_IJiNS2_ILi144EEENS2_ILi288EEEEEENS2_ILi512EEEEEEEEDaRKT_ENKUlRKT_E_clIS9_EEDaSH_:
[----:B------:R-:W-:Y:S02]  /*10050*/  MOV R2, R5 ;  /* 0x0000000500027202 */ /* 0x000fe40000000f00 */
[----:B------:R-:W-:-:S04]  /*10060*/  MOV R5, 0x0 ;  /* 0x0000000000057802 */ /* 0x000fc80000000f00 */
[----:B------:R-:W-:Y:S05]  /*10070*/  RET.REL.NODEC R4 `(_ZN7cutlass13device_kernelIN5flash19enable_sm80_to_sm89INS1_16FlashAttnBwdSm80INS1_25CollectiveMainloopBwdSm80ILi2ELi2EN4cute5tupleIJNS5_1CILi128EEES8_NS7_ILi64EEEEEENS_10bfloat16_tEfNS_4arch4Sm80ELb1ELb0ELb1ELb0ELb0ELb0ELb0ELb0ELi2ELi4ELi4ELi4ELb0EEENS1_21CollectiveEpilogueBwdISA_SB_SD_Li256ELb0ELb0ELi2EEENS1_25SingleTileBwdLPTSchedulerILb0ELi128ELb0EEEEEEEEEvNT_6ParamsE) ;  /* 0xfffeff8004007950 */ /* 0x000fea0003c3ffff */
        .type           $_ZN7cutlass13device_kernelIN5flash19enable_sm80_to_sm89INS1_16FlashAttnBwdSm80INS1_25CollectiveMainloopBwdSm80ILi2ELi2EN4cute5tupleIJNS5_1CILi128EEES8_NS7_ILi64EEEEEENS_10bfloat16_tEfNS_4arch4Sm80ELb1ELb0ELb1ELb0ELb0ELb0ELb0ELb0ELi2ELi4ELi4ELi4ELb0EEENS1_21CollectiveEpilogueBwdISA_SB_SD_Li256ELb0ELb0ELi2EEENS1_25SingleTileBwdLPTSchedulerILb0ELi128ELb0EEEEEEEEEvNT_6ParamsE$_ZZN4cute7flattenINS_5tupleIJNS_1CILi1EEENS1_IJiiiEEENS2_ILi64EEENS1_IJNS2_ILi72EEENS2_ILi144EEENS2_ILi288EEEEEENS2_ILi512EEEEEEEEDaRKT_ENKUlRKT_E_clIS4_EEDaSH_,@function
        .size           $_ZN7cutlass13device_kernelIN5flash19enable_sm80_to_sm89INS1_16FlashAttnBwdSm80INS1_25CollectiveMainloopBwdSm80ILi2ELi2EN4cute5tupleIJNS5_1CILi128EEES8_NS7_ILi64EEEEEENS_10bfloat16_tEfNS_4arch4Sm80ELb1ELb0ELb1ELb0ELb0ELb0ELb0ELb0ELi2ELi4ELi4ELi4ELb0EEENS1_21CollectiveEpilogueBwdISA_SB_SD_Li256ELb0ELb0ELi2EEENS1_25SingleTileBwdLPTSchedulerILb0ELi128ELb0EEEEEEEEEvNT_6ParamsE$_ZZN4cute7flattenINS_5tupleIJNS_1CILi1EEENS1_IJiiiEEENS2_ILi64EEENS1_IJNS2_ILi72EEENS2_ILi144EEENS2_ILi288EEEEEENS2_ILi512EEEEEEEEDaRKT_ENKUlRKT_E_clIS4_EEDaSH_,($_ZN7cutlass13device_kernelIN5flash19enable_sm80_to_sm89INS1_16FlashAttnBwdSm80INS1_25CollectiveMainloopBwdSm80ILi2ELi2EN4cute5tupleIJNS5_1CILi128EEES8_NS7_ILi64EEEEEENS_10bfloat16_tEfNS_4arch4Sm80ELb1ELb0ELb1ELb0ELb0ELb0ELb0ELb0ELi2ELi4ELi4ELi4ELb0EEENS1_21CollectiveEpilogueBwdISA_SB_SD_Li256ELb0ELb0ELi2EEENS1_25SingleTileBwdLPTSchedulerILb0ELi128ELb0EEEEEEEEEvNT_6ParamsE$_ZZN4cute7idx2crdINS_5tupleIJiiNS_1CILi0EEEEEENS1_IJNS1_IJNS2_ILi4EEENS2_ILi8EEEEEENS2_ILi2EEENS2_ILi1EEEEEEEEDaRKT_RKT0_ENKUlRKT_RKT0_E_clIiS7_EEDaSJ_SM_ - $_ZN7cutlass13device_kernelIN5flash19enable_sm80_to_sm89INS1_16FlashAttnBwdSm80INS1_25CollectiveMainloopBwdSm80ILi2ELi2EN4cute5tupleIJNS5_1CILi128EEES8_NS7_ILi64EEEEEENS_10bfloat16_tEfNS_4arch4Sm80ELb1ELb0ELb1ELb0ELb0ELb0ELb0ELb0ELi2ELi4ELi4ELi4ELb0EEENS1_21CollectiveEpilogueBwdISA_SB_SD_Li256ELb0ELb0ELi2EEENS1_25SingleTileBwdLPTSchedulerILb0ELi128ELb0EEEEEEEEEvNT_6ParamsE$_ZZN4cute7flattenINS_5tupleIJNS_1CILi1EEENS1_IJiiiEEENS2_ILi64EEENS1_IJNS2_ILi72EEENS2_ILi144EEENS2_ILi288EEEEEENS2_ILi512EEEEEEEEDaRKT_ENKUlRKT_E_clIS4_EEDaSH_)
$_ZN7cutlass13device_kernelIN5flash19enable_sm80_to_sm89INS1_16FlashAttnBwdSm80INS1_25CollectiveMainloopBwdSm80ILi2ELi2EN4cute5tupleIJNS5_1CILi128EEES8_NS7_ILi64EEEEEENS_10bfloat16_tEfNS_4arch4Sm80ELb1ELb0ELb1ELb0ELb0ELb0ELb0ELb0ELi2ELi4ELi4ELi4ELb0EEENS1_21CollectiveEpilogueBwdISA_SB_SD_Li256ELb0ELb0ELi2EEENS1_25SingleTileBwdLPTSchedulerILb0ELi128ELb0EEEEEEEEEvNT_6ParamsE$_ZZN4cute7flattenINS_5tupleIJNS_1CILi1EEENS1_IJiiiEEENS2_ILi64EEENS1_IJNS2_ILi72EEENS2_ILi144EEENS2_ILi288EEEEEENS2_ILi512EEEEEEEEDaRKT_ENKUlRKT_E_clIS4_EEDaSH_:
[----:B------:R-:W-:Y:S02]  /*10080*/  MOV R8, R4 ;  /* 0x0000000400087202 */ /* 0x000fe40000000f00 */
[----:B------:R-:W-:-:S04]  /*10090*/  MOV R9, 0x0 ;  /* 0x0000000000097802 */ /* 0x000fc80000000f00 */
[----:B------:R-:W-:Y:S05]  /*100a0*/  RET.REL.NODEC R8 `(_ZN7cutlass13device_kernelIN5flash19enable_sm80_to_sm89INS1_16FlashAttnBwdSm80INS1_25CollectiveMainloopBwdSm80ILi2ELi2EN4cute5tupleIJNS5_1CILi128EEES8_NS7_ILi64EEEEEENS_10bfloat16_tEfNS_4arch4Sm80ELb1ELb0ELb1ELb0ELb0ELb0ELb0ELb0ELi2ELi4ELi4ELi4ELb0EEENS1_21CollectiveEpilogueBwdISA_SB_SD_Li256ELb0ELb0ELi2EEENS1_25SingleTileBwdLPTSchedulerILb0ELi128ELb0EEEEEEEEEvNT_6ParamsE) ;  /* 0xfffeff5008007950 */ /* 0x000fea0003c3ffff */
        .type           $_ZN7cutlass13device_kernelIN5flash19enable_sm80_to_sm89INS1_16FlashAttnBwdSm80INS1_25CollectiveMainloopBwdSm80ILi2ELi2EN4cute5tupleIJNS5_1CILi128EEES8_NS7_ILi64EEEEEENS_10bfloat16_tEfNS_4arch4Sm80ELb1ELb0ELb1ELb0ELb0ELb0ELb0ELb0ELi2ELi4ELi4ELi4ELb0EEENS1_21CollectiveEpilogueBwdISA_SB_SD_Li256ELb0ELb0ELi2EEENS1_25SingleTileBwdLPTSchedulerILb0ELi128ELb0EEEEEEEEEvNT_6ParamsE$_ZZN4cute7idx2crdINS_5tupleIJiiNS_1CILi0EEEEEENS1_IJNS1_IJNS2_ILi4EEENS2_ILi8EEEEEENS2_ILi2EEENS2_ILi1EEEEEEEEDaRKT_RKT0_ENKUlRKT_RKT0_E_clIiS7_EEDaSJ_SM_,@function
        .size           $_ZN7cutlass13device_kernelIN5flash19enable_sm80_to_sm89INS1_16FlashAttnBwdSm80INS1_25CollectiveMainloopBwdSm80ILi2ELi2EN4cute5tupleIJNS5_1CILi128EEES8_NS7_ILi64EEEEEENS_10bfloat16_tEfNS_4arch4Sm80ELb1ELb0ELb1ELb0ELb0ELb0ELb0ELb0ELi2ELi4ELi4ELi4ELb0EEENS1_21CollectiveEpilogueBwdISA_SB_SD_Li256ELb0ELb0ELi2EEENS1_25SingleTileBwdLPTSchedulerILb0ELi128ELb0EEEEEEEEEvNT_6ParamsE$_ZZN4cute7idx2crdINS_5tupleIJiiNS_1CILi0EEEEEENS1_IJNS1_IJNS2_ILi4EEENS2_ILi8EEEEEENS2_ILi2EEENS2_ILi1EEEEEEEEDaRKT_RKT0_ENKUlRKT_RKT0_E_clIiS7_EEDaSJ_SM_,($_ZN7cutlass13device_kernelIN5flash19enable_sm80_to_sm89INS1_16FlashAttnBwdSm80INS1_25CollectiveMainloopBwdSm80ILi2ELi2EN4cute5tupleIJNS5_1CILi128EEES8_NS7_ILi64EEEEEENS_10bfloat16_tEfNS_4arch4Sm80ELb1ELb0ELb1ELb0ELb0ELb0ELb0ELb0ELi2ELi4ELi4ELi4ELb0EEENS1_21CollectiveEpilogueBwdISA_SB_SD_Li256ELb0ELb0ELi2EEENS1_25SingleTileBwdLPTSchedulerILb0ELi128ELb0EEEEEEEEEvNT_6ParamsE$_ZZN4cute7idx2crdINS_5tupleIJiiNS_1CILi0EEEEEENS1_IJNS1_IJNS2_ILi4EEENS2_ILi8EEEEEENS2_ILi2EEENS2_ILi1EEEEEEEEDaRKT_RKT0_ENKUlRKT_RKT0_E_clIiS8_EEDaSJ_SM_ - $_ZN7cutlass13device_kernelIN5flash19enable_sm80_to_sm89INS1_16FlashAttnBwdSm80INS1_25CollectiveMainloopBwdSm80ILi2ELi2EN4cute5tupleIJNS5_1CILi128EEES8_NS7_ILi64EEEEEENS_10bfloat16_tEfNS_4arch4Sm80ELb1ELb0ELb1ELb0ELb0ELb0ELb0ELb0ELi2ELi4ELi4ELi4ELb0EEENS1_21CollectiveEpilogueBwdISA_SB_SD_Li256ELb0ELb0ELi2EEENS1_25SingleTileBwdLPTSchedulerILb0ELi128ELb0EEEEEEEEEvNT_6ParamsE$_ZZN4cute7idx2crdINS_5tupleIJiiNS_1CILi0EEEEEENS1_IJNS1_IJNS2_ILi4EEENS2_ILi8EEEEEENS2_ILi2EEENS2_ILi1EEEEEEEEDaRKT_RKT0_ENKUlRKT_RKT0_E_clIiS7_EEDaSJ_SM_)
$_ZN7cutlass13device_kernelIN5flash19enable_sm80_to_sm89INS1_16FlashAttnBwdSm80INS1_25CollectiveMainloopBwdSm80ILi2ELi2EN4cute5tupleIJNS5_1CILi128EEES8_NS7_ILi64EEEEEENS_10bfloat16_tEfNS_4arch4Sm80ELb1ELb0ELb1ELb0ELb0ELb0ELb0ELb0ELi2ELi4ELi4ELi4ELb0EEENS1_21CollectiveEpilogueBwdISA_SB_SD_Li256ELb0ELb0ELi2EEENS1_25SingleTileBwdLPTSchedulerILb0ELi128ELb0EEEEEEEEEvNT_6ParamsE$_ZZN4cute7idx2crdINS_5tupleIJiiNS_1CILi0EEEEEENS1_IJNS1_IJNS2_ILi4EEENS2_ILi8EEEEEENS2_ILi2EEENS2_ILi1EEEEEEEEDaRKT_RKT0_ENKUlRKT_RKT0_E_clIiS7_EEDaSJ_SM_:
        /* <DEDUP_REMOVED lines=10> */
[----:B------:R-:W-:Y:S05]  /*10150*/  CALL.REL.NOINC `($_ZN7cutlass13device_kernelIN5flash19enable_sm80_to_sm89INS1_16FlashAttnBwdSm80INS1_25CollectiveMainloopBwdSm80ILi2ELi2EN4cute5tupleIJNS5_1CILi128EEES8_NS7_ILi64EEEEEENS_10bfloat16_tEfNS_4arch4Sm80ELb1ELb0ELb1ELb0ELb0ELb0ELb0ELb0ELi2ELi4ELi4ELi4ELb0EEENS1_21CollectiveEpilogueBwdISA_SB_SD_Li256ELb0ELb0ELi2EEENS1_25SingleTileBwdLPTSchedulerILb0ELi128ELb0EEEEEEEEEvNT_6ParamsE$_ZN4cute5tupleIJiEEC2ERKi) ;  /* 0xffffbd6000007944 */ /* 0x000fea0003c3ffff */
[----:B------:R1:W5:Y:S01]  /*10160*/  LDL R73, [R1+0x1680] ;  /* 0x0016800001497983 */ /* 0x0003620000100800 */
[----:B------:R-:W-:Y:S01]  /*10170*/  IMAD.MOV.U32 R3, RZ, RZ, R13 ;  /* 0x000000ffff037224 */ /* 0x000fe200078e000d */
[----:B------:R-:W-:-:S02]  /*10180*/  MOV R2, R11 ;  /* 0x0000000b00027202 */ /* 0x000fc40000000f00 */
[----:B------:R-:W-:Y:S02]  /*10190*/  MOV R10, 0x101b0 ;  /* 0x000101b0000a7802 */ /* 0x000fe40000000f00 */
[----:B-1---5:R-:W-:Y:S05]  /*101a0*/  CALL.REL.NOINC `($_ZN7cutlass13device_kernelIN5flash19enable_sm80_to_sm89INS1_16FlashAttnBwdSm80INS1_25CollectiveMainloopBwdSm80ILi2ELi2EN4cute5tupleIJNS5_1CILi128EEES8_NS7_ILi64EEEEEENS_10bfloat16_tEfNS_4arch4Sm80ELb1ELb0ELb1ELb0ELb0ELb0ELb0ELb0ELi2ELi4ELi4ELi4ELb0EEENS1_21CollectiveEpilogueBwdISA_SB_SD_Li256ELb0ELb0ELi2EEENS1_25SingleTileBwdLPTSchedulerILb0ELi128ELb0EEEEEEEEEvNT_6ParamsE$_ZN4cute5tupleIJiEEC2ERKi) ;  /* 0xffffbd1000007944 */ /* 0x022fea0003c3ffff */
[----:B------:R1:W5:Y:S01]  /*101b0*/  LDL R13, [R1+0x1680] ;  /* 0x00168000010d7983 */ /* 0x0003620000100800 */
[----:B------:R-:W-:Y:S01]  /*101c0*/  IMAD.MOV.U32 R3, RZ, RZ, R73 ;  /* 0x000000ffff037224 */ /* 0x000fe200078e0049 */
[----:B------:R-:W-:Y:S02]  /*101d0*/  MOV R2, R6 ;  /* 0x0000000600027202 */ /* 0x000fe40000000f00 */
[----:B------:R-:W-:Y:S02]  /*101e0*/  MOV R10, 0x10200 ;  /* 0x00010200000a7802 */ /* 0x000fe40000000f00 */
[----:B-1---5:R-:W-:Y:S05]  /*101f0*/  CALL.REL.NOINC `($_ZN7cutlass13device_kernelIN5flash19enable_sm80_to_sm89INS1_16FlashAttnBwdSm80INS1_25CollectiveMainloopBwdSm80ILi2ELi2EN4cute5tupleIJNS5_1CILi128EEES8_NS7_ILi64EEEEEENS_10bfloat16_tEfNS_4arch4Sm80ELb1ELb0ELb1ELb0ELb0ELb0ELb0ELb0ELi2ELi4ELi4ELi4ELb0EEENS1_21CollectiveEpilogueBwdISA_SB_SD_Li256ELb0ELb0ELi2EEENS1_25SingleTileBwdLPTSchedulerILb0ELi128ELb0EEEEEEEEEvNT_6ParamsE$_ZN4cute5tupleIJiEEC2ERKi) ;  /* 0xffffbcc000007944 */ /* 0x022fea0003c3ffff */
[----:B------:R1:W5:Y:S01]  /*10200*/  LDL R3, [R1+0x1684] ;  /* 0x0016840001037983 */ /* 0x0003620000100800 */
[----:B------:R-:W-:Y:S02]  /*10210*/  MOV R2, R11 ;  /* 0x0000000b00027202 */ /* 0x000fe40000000f00 */
[----:B------:R-:W-:Y:S02]  /*10220*/  MOV R10, 0x10240 ;  /* 0x00010240000a7802 */ /* 0x000fe40000000f00 */
[----:B-1---5:R-:W-:Y:S05]  /*10230*/  CALL.REL.NOINC `($_ZN7cutlass13device_kernelIN5flash19enable_sm80_to_sm89INS1_16FlashAttnBwdSm80INS1_25CollectiveMainloopBwdSm80ILi2ELi2EN4cute5tupleIJNS5_1CILi128EEES8_NS7_ILi64EEEEEENS_10bfloat16_tEfNS_4arch4Sm80ELb1ELb0ELb1ELb0ELb0ELb0ELb0ELb0ELi2ELi4ELi4ELi4ELb0EEENS1_21CollectiveEpilogueBwdISA_SB_SD_Li256ELb0ELb0ELi2EEENS1_25SingleTileBwdLPTSchedulerILb0ELi128ELb0EEEEEEEEEvNT_6ParamsE$_ZN4cute5tupleIJiEEC2ERKi) ;  /* 0xffffbc8000007944 */ /* 0x022fea0003c3ffff */
[----:B------:R1:W5:Y:S01]  /*10240*/  LDL R73, [R1+0x1680] ;  /* 0x0016800001497983 */ /* 0x0003620000100800 */
[----:B------:R-:W-:Y:S01]  /*10250*/  IMAD.MOV.U32 R2, RZ, RZ, R6 ;  /* 0x000000ffff027224 */ /* 0x000fe200078e0006 */
[----:B------:R-:W-:Y:S02]  /*10260*/  MOV R3, R13 ;  /* 0x0000000d00037202 */ /* 0x000fe40000000f00 */
[----:B------:R-:W-:-:S02]  /*10270*/  MOV R10, 0x10290 ;  /* 0x00010290000a7802 */ /* 0x000fc40000000f00 */
[----:B-1---5:R-:W-:Y:S05]  /*10280*/  CALL.REL.NOINC `($_ZN7cutlass13device_kernelIN5flash19enable_sm80_to_sm89INS1_16FlashAttnBwdSm80INS1_25CollectiveMainloopBwdSm80ILi2ELi2EN4cute5tupleIJNS5_1CILi128EEES8_NS7_ILi64EEEEEENS_10bfloat16_tEfNS_4arch4Sm80ELb1ELb0ELb1ELb0ELb0ELb0ELb0ELb0ELi2ELi4ELi4ELi4ELb0EEENS1_21CollectiveEpilogueBwdISA_SB_SD_Li256ELb0ELb0ELi2EEENS1_25SingleTileBwdLPTSchedulerILb0ELi128ELb0EEEEEEEEEvNT_6ParamsE$_ZN4cute5tupleIJiEEC2ERKi) ;  /* 0xffffbc3000007944 */ /* 0x022fea0003c3ffff */
[----:B------:R1:W5:Y:S01]  /*10290*/  LDL R3, [R1+0x1684] ;  /* 0x0016840001037983 */ /* 0x0003620000100800 */
[----:B------:R-:W-:-:S03]  /*102a0*/  MOV R6, 0x102c0 ;  /* 0x000102c000067802 */ /* 0x000fc60000000f00 */
[----:B-1---5:R-:W-:Y:S05]  /*102b0*/  CALL.REL.NOINC `($_ZN7cutlass13device_kernelIN5flash19enable_sm80_to_sm89INS1_16FlashAttnBwdSm80INS1_25CollectiveMainloopBwdSm80ILi2ELi2EN4cute5tupleIJNS5_1CILi128EEES8_NS7_ILi64EEEEEENS_10bfloat16_tEfNS_4arch4Sm80ELb1ELb0ELb1ELb0ELb0ELb0ELb0ELb0ELi2ELi4ELi4ELi4ELb0EEENS1_21CollectiveEpilogueBwdISA_SB_SD_Li256ELb0ELb0ELi2EEENS1_25SingleTileBwdLPTSchedulerILb0ELi128ELb0EEEEEEEEEvNT_6ParamsE$_ZN4cute5tupleIJNS_1CILi0EEEiEEC2ERKS2_RKi) ;  /* 0xffffbb1000007944 */ /* 0x022fea0003c3ffff */
[----:B------:R1:W5:Y:S01]  /*102c0*/  LDL R74, [R1+0x1680] ;  /* 0x00168000014a7983 */ /* 0x0003620000100800 */
[----:B------:R-:W-:Y:S01]  /*102d0*/  IMAD.MOV.U32 R3, RZ, RZ, R73 ;  /* 0x000000ffff037224 */ /* 0x000fe200078e0049 */
[----:B------:R-:W-:-:S02]  /*102e0*/  MOV R2, R11 ;  /* 0x0000000b00027202 */ /* 0x000fc40000000f00 */
[----:B------:R-:W-:Y:S02]  /*102f0*/  MOV R6, 0x10310 ;  /* 0x0001031000067802 */ /* 0x000fe40000000f00 */
[----:B-1---5:R-:W-:Y:S05]  /*10300*/  CALL.REL.NOINC `($_ZN7cutlass13device_kernelIN5flash19enable_sm80_to_sm89INS1_16FlashAttnBwdSm80INS1_25CollectiveMainloopBwdSm80ILi2ELi2EN4cute5tupleIJNS5_1CILi128EEES8_NS7_ILi64EEEEEENS_10bfloat16_tEfNS_4arch4Sm80ELb1ELb0ELb1ELb0ELb0ELb0ELb0ELb0ELi2ELi4ELi4ELi4ELb0EEENS1_21CollectiveEpilogueBwdISA_SB_SD_Li256ELb0ELb0ELi2EEENS1_25SingleTileBwdLPTSchedulerILb0ELi128ELb0EEEEEEEEEvNT_6ParamsE$_ZN4cute3eso3ESOILb0ELb1EJiNS_1CILi0EEEEEC2ERKiRKS3_) ;  /* 0xffff7f4000007944 */ /* 0x022fea0003c3ffff */
[----:B------:R2:W5:Y:S01]  /*10310*/  LDL R10, [R1+0x1680] ;  /* 0x00168000010a7983 */ /* 0x0005620000100800 */
[----:B------:R-:W-:-:S03]  /*10320*/  MOV R86, 0x10350 ;  /* 0x0001035000567802 */ /* 0x000fc60000000f00 */
[----:B------:R2:W-:Y:S04]  /*10330*/  STL [R1+0x1680], R74 ;  /* 0x0016804a01007387 */ /* 0x0005e80000100800 */
[----:B-12--5:R-:W-:Y:S05]  /*10340*/  CALL.REL.NOINC `($_ZN7cutlass13device_kernelIN5flash19enable_sm80_to_sm89INS1_16FlashAttnBwdSm80INS1_25CollectiveMainloopBwdSm80ILi2ELi2EN4cute5tupleIJNS5_1CILi128EEES8_NS7_ILi64EEEEEENS_10bfloat16_tEfNS_4arch4Sm80ELb1ELb0ELb1ELb0ELb0ELb0ELb0ELb0ELi2ELi4ELi4ELi4ELb0EEENS1_21CollectiveEpilogueBwdISA_SB_SD_Li256ELb0ELb0ELi2EEENS1_25SingleTileBwdLPTSchedulerILb0ELi128ELb0EEEEEEEEEvNT_6ParamsE$_ZZN4cuteplIJiEJNS_1CILi0EEEiEEEDaRKNS_15ArithmeticTupleIJDpT_EEERKNS3_IJDpT0_EEEENKUlDpRKT_E_clIJiiEEEDaSH_) ;  /* 0x00000e5000007944 */ /* 0x026fea0003c00000 */
[----:B-----5:R-:W-:Y:S02]  /*10350*/  MOV R8, R2 ;  /* 0x0000000200087202 */ /* 0x020fe40000000f00 */
[----:B------:R-:W-:Y:S02]  /*10360*/  MOV R2, 0x10380 ;  /* 0x0001038000027802 */ /* 0x000fe40000000f00 */
[----:B-1----:R-:W-:Y:S05]  /*10370*/  CALL.REL.NOINC `($_ZN7cutlass13device_kernelIN5flash19enable_sm80_to_sm89INS1_16FlashAttnBwdSm80INS1_25CollectiveMainloopBwdSm80ILi2ELi2EN4cute5tupleIJNS5_1CILi128EEES8_NS7_ILi64EEEEEENS_10bfloat16_tEfNS_4arch4Sm80ELb1ELb0ELb1ELb0ELb0ELb0ELb0ELb0ELi2ELi4ELi4ELi4ELb0EEENS1_21CollectiveEpilogueBwdISA_SB_SD_Li256ELb0ELb0ELi2EEENS1_25SingleTileBwdLPTSchedulerILb0ELi128ELb0EEEEEEEEEvNT_6ParamsE$_ZZN4cute19as_arithmetic_tupleINS_15ArithmeticTupleIJiiEEEEEDaRKT_ENKUlRKT_E_clIiEEDaS8_) ;  /* 0xffffd1c000007944 */ /* 0x002fea0003c3ffff */
[----:B------:R-:W-:Y:S01]  /*10380*/  IMAD.MOV.U32 R8, RZ, RZ, R3 ;  /* 0x000000ffff087224 */ /* 0x000fe200078e0003 */
[----:B------:R-:W-:Y:S02]  /*10390*/  MOV R10, R6 ;  /* 0x00000006000a7202 */ /* 0x000fe40000000f00 */
[----:B------:R-:W-:Y:S02]  /*103a0*/  MOV R2, 0x103c0 ;  /* 0x000103c000027802 */ /* 0x000fe40000000f00 */
[----:B------:R-:W-:Y:S05]  /*103b0*/  CALL.REL.NOINC `($_ZN7cutlass13device_kernelIN5flash19enable_sm80_to_sm89INS1_16FlashAttnBwdSm80INS1_25CollectiveMainloopBwdSm80ILi2ELi2EN4cute5tupleIJNS5_1CILi128EEES8_NS7_ILi64EEEEEENS_10bfloat16_tEfNS_4arch4Sm80ELb1ELb0ELb1ELb0ELb0ELb0ELb0ELb0ELi2ELi4ELi4ELi4ELb0EEENS1_21CollectiveEpilogueBwdISA_SB_SD_Li256ELb0ELb0ELi2EEENS1_25SingleTileBwdLPTSchedulerILb0ELi128ELb0EEEEEEEEEvNT_6ParamsE$_ZZN4cute19as_arithmetic_tupleINS_15ArithmeticTupleIJiiEEEEEDaRKT_ENKUlRKT_E_clIiEEDaS8_) ;  /* 0xffffd18000007944 */ /* 0x000fea0003c3ffff */
[----:B------:R1:W-:Y:S01]  /*103c0*/  STL [R1+0x1680], R6 ;  /* 0x0016800601007387 */ /* 0x0003e20000100800 */
[----:B------:R-:W-:-:S03]  /*103d0*/  MOV R86, 0x103f0 ;  /* 0x000103f000567802 */ /* 0x000fc60000000f00 */
[----:B-1----:R-:W-:Y:S05]  /*103e0*/  CALL.REL.NOINC `($_ZN7cutlass13device_kernelIN5flash19enable_sm80_to_sm89INS1_16FlashAttnBwdSm80INS1_25CollectiveMainloopBwdSm80ILi2ELi2EN4cute5tupleIJNS5_1CILi128EEES8_NS7_ILi64EEEEEENS_10bfloat16_tEfNS_4arch4Sm80ELb1ELb0ELb1ELb0ELb0ELb0ELb0ELb0ELi2ELi4ELi4ELi4ELb0EEENS1_21CollectiveEpilogueBwdISA_SB_SD_Li256ELb0ELb0ELi2EEENS1_25SingleTileBwdLPTSchedulerILb0ELi128ELb0EEEEEEEEEvNT_6ParamsE$_ZZN4cute19as_arithmetic_tupleINS_15ArithmeticTupleIJiiEEEEEDaRKT_ENKUlDpRKT_E_clIJiiEEEDaS9_) ;  /* 0xffffd0d000007944 */ /* 0x002fea0003c3ffff */
[----:B-----5:R-:W-:Y:S02]  /*103f0*/  MOV R6, R2 ;  /* 0x0000000200067202 */ /* 0x020fe40000000f00 */
[----:B------:R-:W-:Y:S02]  /*10400*/  MOV R2, 0x10420 ;  /* 0x0001042000027802 */ /* 0x000fe40000000f00 */
[----:B-1----:R-:W-:Y:S05]  /*10410*/  CALL.REL.NOINC `($_ZN7cutlass13device_kernelIN5flash19enable_sm80_to_sm89INS1_16FlashAttnBwdSm80INS1_25CollectiveMainloopBwdSm80ILi2ELi2EN4cute5tupleIJNS5_1CILi128EEES8_NS7_ILi64EEEEEENS_10bfloat16_tEfNS_4arch4Sm80ELb1ELb0ELb1ELb0ELb0ELb0ELb0ELb0ELi2ELi4ELi4ELi4ELb0EEENS1_21CollectiveEpilogueBwdISA_SB_SD_Li256ELb0ELb0ELi2EEENS1_25SingleTileBwdLPTSchedulerILb0ELi128ELb0EEEEEEEEEvNT_6ParamsE$_ZZN4cute14transform_leafINS_15ArithmeticTupleIJiiEEENS_8identityEEEDaRKT_OT0_ENKUlRKT_E_clIiEEDaSB_) ;  /* 0xffffcee000007944 */ /* 0x002fea0003c3ffff */
[----:B------:R-:W-:Y:S01]  /*10420*/  IMAD.MOV.U32 R6, RZ, RZ, R3 ;  /* 0x000000ffff067224 */ /* 0x000fe200078e0003 */
[----:B------:R-:W-:Y:S02]  /*10430*/  MOV R10, R8 ;  /* 0x00000008000a7202 */ /* 0x000fe40000000f00 */
[----:B------:R-:W-:-:S02]  /*10440*/  MOV R2, 0x10460 ;  /* 0x0001046000027802 */ /* 0x000fc40000000f00 */
[----:B------:R-:W-:Y:S05]  /*10450*/  CALL.REL.NOINC `($_ZN7cutlass13device_kernelIN5flash19enable_sm80_to_sm89INS1_16FlashAttnBwdSm80INS1_25CollectiveMainloopBwdSm80ILi2ELi2EN4cute5tupleIJNS5_1CILi128EEES8_NS7_ILi64EEEEEENS_10bfloat16_tEfNS_4arch4Sm80ELb1ELb0ELb1ELb0ELb0ELb0ELb0ELb0ELi2ELi4ELi4ELi4ELb0EEENS1_21CollectiveEpilogueBwdISA_SB_SD_Li256ELb0ELb0ELi2EEENS1_25SingleTileBwdLPTSchedulerILb0ELi128ELb0EEEEEEEEEvNT_6ParamsE$_ZZN4cute14transform_leafINS_15ArithmeticTupleIJiiEEENS_8identityEEEDaRKT_OT0_ENKUlRKT_E_clIiEEDaSB_) ;  /* 0xffffcea000007944 */ /* 0x000fea0003c3ffff */
[----:B------:R1:W-:Y:S01]  /*10460*/  STL [R1+0x1680], R8 ;  /* 0x0016800801007387 */ /* 0x0003e20000100800 */
[----:B------:R-:W-:-:S03]  /*10470*/  MOV R6, 0x10490 ;  /* 0x0001049000067802 */ /* 0x000fc60000000f00 */
[----:B-1----:R-:W-:Y:S05]  /*10480*/  CALL.REL.NOINC `($_ZN7cutlass13device_kernelIN5flash19enable_sm80_to_sm89INS1_16FlashAttnBwdSm80INS1_25CollectiveMainloopBwdSm80ILi2ELi2EN4cute5tupleIJNS5_1CILi128EEES8_NS7_ILi64EEEEEENS_10bfloat16_tEfNS_4arch4Sm80ELb1ELb0ELb1ELb0ELb0ELb0ELb0ELb0ELi2ELi4ELi4ELi4ELb0EEENS1_21CollectiveEpilogueBwdISA_SB_SD_Li256ELb0ELb0ELi2EEENS1_25SingleTileBwdLPTSchedulerILb0ELi128ELb0EEEEEEEEEvNT_6ParamsE$_ZZN4cute9transformINS_15ArithmeticTupleIJiiEEEZNS_14transform_leafIS2_NS_8identityEEEDaRKT_OT0_EUlRKT_E_EEDaS7_S9_ENKUlDpSC_E_clIJiiEEEDaSE_) ;  /* 0x0000064000007944 */ /* 0x002fea0003c00000 */
[----:B------:R-:W-:Y:S02]  /*10490*/  MOV R73, 0x0 ;  /* 0x0000000000497802 */ /* 0x000fe40000000f00 */
[----:B-----5:R-:W-:-:S02]  /*104a0*/  MOV R10, R2 ;  /* 0x00000002000a7202 */ /* 0x020fc40000000f00 */
[----:B------:R-:W-:Y:S01]  /*104b0*/  MOV R8, R3 ;  /* 0x0000000300087202 */ /* 0x000fe20000000f00 */
[----:B------:R-:W-:Y:S06]  /*104c0*/  RET.REL.NODEC R72 `(_ZN7cutlass13device_kernelIN5flash19enable_sm80_to_sm89INS1_16FlashAttnBwdSm80INS1_25CollectiveMainloopBwdSm80ILi2ELi2EN4cute5tupleIJNS5_1CILi128EEES8_NS7_ILi64EEEEEENS_10bfloat16_tEfNS_4arch4Sm80ELb1ELb0ELb1ELb0ELb0ELb0ELb0ELb0ELi2ELi4ELi4ELi4ELb0EEENS1_21CollectiveEpilogueBwdISA_SB_SD_Li256ELb0ELb0ELi2EEENS1_25SingleTileBwdLPTSchedulerILb0ELi128ELb0EEEEEEEEEvNT_6ParamsE) ;  /* 0xfffefb3048007950 */ /* 0x000fec0003c3ffff */
        .type           $_ZN7cutlass13device_kernelIN5flash19enable_sm80_to_sm89INS1_16FlashAttnBwdSm80INS1_25CollectiveMainloopBwdSm80ILi2ELi2EN4cute5tupleIJNS5_1CILi128EEES8_NS7_ILi64EEEEEENS_10bfloat16_tEfNS_4arch4Sm80ELb1ELb0ELb1ELb0ELb0ELb0ELb0ELb0ELi2ELi4ELi4ELi4ELb0EEENS1_21CollectiveEpilogueBwdISA_SB_SD_Li256ELb0ELb0ELi2EEENS1_25SingleTileBwdLPTSchedulerILb0ELi128ELb0EEEEEEEEEvNT_6ParamsE$_ZZN4cute7idx2crdINS_5tupleIJiiNS_1CILi0EEEEEENS1_IJNS1_IJNS2_ILi4EEENS2_ILi8EEEEEENS2_ILi2EEENS2_ILi1EEEEEEEEDaRKT_RKT0_ENKUlRKT_RKT0_E_clIiS8_EEDaSJ_SM_,@function
        .size           $_ZN7cutlass13device_kernelIN5flash19enable_sm80_to_sm89INS1_16FlashAttnBwdSm80INS1_25CollectiveMainloopBwdSm80ILi2ELi2EN4cute5tupleIJNS5_1CILi128EEES8_NS7_ILi64EEEEEENS_10bfloat16_tEfNS_4arch4Sm80ELb1ELb0ELb1ELb0ELb0ELb0ELb0ELb0ELi2ELi4ELi4ELi4ELb0EEENS1_21CollectiveEpilogueBwdISA_SB_SD_Li256ELb0ELb0ELi2EEENS1_25SingleTileBwdLPTSchedulerILb0ELi128ELb0EEEEEEEEEvNT_6ParamsE$_ZZN4cute7idx2crdINS_5tupleIJiiNS_1CILi0EEEEEENS1_IJNS1_IJNS2_ILi4EEENS2_ILi8EEEEEENS2_ILi2EEENS2_ILi1EEEEEEEEDaRKT_RKT0_ENKUlRKT_RKT0_E_clIiS8_EEDaSJ_SM_,($_ZN7cutlass13device_kernelIN5flash19enable_sm80_to_sm89INS1_16FlashAttnBwdSm80INS1_25CollectiveMainloopBwdSm80ILi2ELi2EN4cute5tupleIJNS5_1CILi128EEES8_NS7_ILi64EEEEEENS_10bfloat16_tEfNS_4arch4Sm80ELb1ELb0ELb1ELb0ELb0ELb0ELb0ELb0ELi2ELi4ELi4ELi4ELb0EEENS1_21CollectiveEpilogueBwdISA_SB_SD_Li256ELb0ELb0ELi2EEENS1_25SingleTileBwdLPTSchedulerILb0ELi128ELb0EEEEEEEEEvNT_6ParamsE$_ZZN4cute7idx2crdINS_5tupleIJiiNS_1CILi0EEEEEENS1_IJNS1_IJNS2_ILi4EEENS2_ILi8EEEEEES5_NS2_ILi1EEEEEEEEDaRKT_RKT0_ENKUlRKT_RKT0_E_clIiS5_EEDaSI_SL_ - $_ZN7cutlass13device_kernelIN5flash19enable_sm80_to_sm89INS1_16FlashAttnBwdSm80INS1_25CollectiveMainloopBwdSm80ILi2ELi2EN4cute5tupleIJNS5_1CILi128EEES8_NS7_ILi64EEEEEENS_10bfloat16_tEfNS_4arch4Sm80ELb1ELb0ELb1ELb0ELb0ELb0ELb0ELb0ELi2ELi4ELi4ELi4ELb0EEENS1_21CollectiveEpilogueBwdISA_SB_SD_Li256ELb0ELb0ELi2EEENS1_25SingleTileBwdLPTSchedulerILb0ELi128ELb0EEEEEEEEEvNT_6ParamsE$_ZZN4cute7idx2crdINS_5tupleIJiiNS_1CILi0EEEEEENS1_IJNS1_IJNS2_ILi4EEENS2_ILi8EEEEEENS2_ILi2EEENS2_ILi1EEEEEEEEDaRKT_RKT0_ENKUlRKT_RKT0_E_clIiS8_EEDaSJ_SM_)
$_ZN7cutlass13device_kernelIN5flash19enable_sm80_to_sm89INS1_16FlashAttnBwdSm80INS1_25CollectiveMainloopBwdSm80ILi2ELi2EN4cute5tupleIJNS5_1CILi128EEES8_NS7_ILi64EEEEEENS_10bfloat16_tEfNS_4arch4Sm80ELb1ELb0ELb1ELb0ELb0ELb0ELb0ELb0ELi2ELi4ELi4ELi4ELb0EEENS1_21CollectiveEpilogueBwdISA_SB_SD_Li256ELb0ELb0ELi2EEENS1_25SingleTileBwdLPTSchedulerILb0ELi128ELb0EEEEEEEEEvNT_6ParamsE$_ZZN4cute7idx2crdINS_5tupleIJiiNS_1CILi0EEEEEENS1_IJNS1_IJNS2_ILi4EEENS2_ILi8EEEEEENS2_ILi2EEENS2_ILi1EEEEEEEEDaRKT_RKT0_ENKUlRKT_RKT0_E_clIiS8_EEDaSJ_SM_:
[----:B------:R-:W-:Y:S02]  /*104d0*/  MOV R3, 0x0 ;  /* 0x0000000000037802 */ /* 0x000fe40000000f00 */
[----:B------:R-:W-:Y:S02]  /*104e0*/  MOV R6, R5 ;  /* 0x0000000500067202 */ /* 0x000fe40000000f00 */
[----:B------:R-:W-:Y:S05]  /*104f0*/  RET.REL.NODEC R2 `(_ZN7cutlass13device_kernelIN5flash19enable_sm80_to_sm89INS1_16FlashAttnBwdSm80INS1_25CollectiveMainloopBwdSm80ILi2ELi2EN4cute5tupleIJNS5_1CILi128EEES8_NS7_ILi64EEEEEENS_10bfloat16_tEfNS_4arch4Sm80ELb1ELb0ELb1ELb0ELb0ELb0ELb0ELb0ELi2ELi4ELi4ELi4ELb0EEENS1_21CollectiveEpilogueBwdISA_SB_SD_Li256ELb0ELb0ELi2EEENS1_25SingleTileBwdLPTSchedulerILb0ELi128ELb0EEEEEEEEEvNT_6ParamsE) ;  /* 0xfffefb0002007950 */ /* 0x000fea0003c3ffff */
        .type           $_ZN7cutlass13device_kernelIN5flash19enable_sm80_to_sm89INS1_16FlashAttnBwdSm80INS1_25CollectiveMainloopBwdSm80ILi2ELi2EN4cute5tupleIJNS5_1CILi128EEES8_NS7_ILi64EEEEEENS_10bfloat16_tEfNS_4arch4Sm80ELb1ELb0ELb1ELb0ELb0ELb0ELb0ELb0ELi2ELi4ELi4ELi4ELb0EEENS1_21CollectiveEpilogueBwdISA_SB_SD_Li256ELb0ELb0ELi2EEENS1_25SingleTileBwdLPTSchedulerILb0ELi128ELb0EEEEEEEEEvNT_6ParamsE$_ZZN4cute7idx2crdINS_5tupleIJiiNS_1CILi0EEEEEENS1_IJNS1_IJNS2_ILi4EEENS2_ILi8EEEEEES5_NS2_ILi1EEEEEEEEDaRKT_RKT0_ENKUlRKT_RKT0_E_clIiS5_EEDaSI_SL_,@function
        .size           $_ZN7cutlass13device_kernelIN5flash19enable_sm80_to_sm89INS1_16FlashAttnBwdSm80INS1_25CollectiveMainloopBwdSm80ILi2ELi2EN4cute5tupleIJNS5_1CILi128EEES8_NS7_ILi64EEEEEENS_10bfloat16_tEfNS_4arch4Sm80ELb1ELb0ELb1ELb0ELb0ELb0ELb0ELb0ELi2ELi4ELi4ELi4ELb0EEENS1_21CollectiveEpilogueBwdISA_SB_SD_Li256ELb0ELb0ELi2EEENS1_25SingleTileBwdLPTSchedulerILb0ELi128ELb0EEEEEEEEEvNT_6ParamsE$_ZZN4cute7idx2crdINS_5tupleIJiiNS_1CILi0EEEEEENS1_IJNS1_IJNS2_ILi4EEENS2_ILi8EEEEEES5_NS2_ILi1EEEEEEEEDaRKT_RKT0_ENKUlRKT_RKT0_E_clIiS5_EEDaSI_SL_,($_ZN7cutlass13device_kernelIN5flash19enable_sm80_to_sm89INS1_16FlashAttnBwdSm80INS1_25CollectiveMainloopBwdSm80ILi2ELi2EN4cute5tupleIJNS5_1CILi128EEES8_NS7_ILi64EEEEEENS_10bfloat16_tEfNS_4arch4Sm80ELb1ELb0ELb1ELb0ELb0ELb0ELb0ELb0ELi2ELi4ELi4ELi4ELb0EEENS1_21CollectiveEpilogueBwdISA_SB_SD_Li256ELb0ELb0ELi2EEENS1_25SingleTileBwdLPTSchedulerILb0ELi128ELb0EEEEEEEEEvNT_6ParamsE$_ZZN4cute7idx2crdINS_5tupleIJiiNS_1CILi0EEEEEENS1_IJNS1_IJNS2_ILi4EEENS2_ILi8EEEEEES5_NS2_ILi1EEEEEEEEDaRKT_RKT0_ENKUlRKT_RKT0_E_clIiS7_EEDaSI_SL_ - $_ZN7cutlass13device_kernelIN5flash19enable_sm80_to_sm89INS1_16FlashAttnBwdSm80INS1_25CollectiveMainloopBwdSm80ILi2ELi2EN4cute5tupleIJNS5_1CILi128EEES8_NS7_ILi64EEEEEENS_10bfloat16_tEfNS_4arch4Sm80ELb1ELb0ELb1ELb0ELb0ELb0ELb0ELb0ELi2ELi4ELi4ELi4ELb0EEENS1_21CollectiveEpilogueBwdISA_SB_SD_Li256ELb0ELb0ELi2EEENS1_25SingleTileBwdLPTSchedulerILb0ELi128ELb0EEEEEEEEEvNT_6ParamsE$_ZZN4cute7idx2crdINS_5tupleIJiiNS_1CILi0EEEEEENS1_IJNS1_IJNS2_ILi4EEENS2_ILi8EEEEEES5_NS2_ILi1EEEEEEEEDaRKT_RKT0_ENKUlRKT_RKT0_E_clIiS5_EEDaSI_SL_)
$_ZN7cutlass13device_kernelIN5flash19enable_sm80_to_sm89INS1_16FlashAttnBwdSm80INS1_25CollectiveMainloopBwdSm80ILi2ELi2EN4cute5tupleIJNS5_1CILi128EEES8_NS7_ILi64EEEEEENS_10bfloat16_tEfNS_4arch4Sm80ELb1ELb0ELb1ELb0ELb0ELb0ELb0ELb0ELi2ELi4ELi4ELi4ELb0EEENS1_21CollectiveEpilogueBwdISA_SB_SD_Li256ELb0ELb0ELi2EEENS1_25SingleTileBwdLPTSchedulerILb0ELi128ELb0EEEEEEEEEvNT_6ParamsE$_ZZN4cute7idx2crdINS_5tupleIJiiNS_1CILi0EEEEEENS1_IJNS1_IJNS2_ILi4EEENS2_ILi8EEEEEES5_NS2_ILi1EEEEEEEEDaRKT_RKT0_ENKUlRKT_RKT0_E_clIiS5_EEDaSI_SL_:
[----:B------:R-:W-:Y:S02]  /*10500*/  MOV R3, 0x0 ;  /* 0x0000000000037802 */ /* 0x000fe40000000f00 */
[----:B------:R-:W-:Y:S02]  /*10510*/  MOV R6, R5 ;  /* 0x0000000500067202 */ /* 0x000fe40000000f00 */
[----:B------:R-:W-:Y:S05]  /*10520*/  RET.REL.NODEC R2 `(_ZN7cutlass13device_kernelIN5flash19enable_sm80_to_sm89INS1_16FlashAttnBwdSm80INS1_25CollectiveMainloopBwdSm80ILi2ELi2EN4cute5tupleIJNS5_1CILi128EEES8_NS7_ILi64EEEEEENS_10bfloat16_tEfNS_4arch4Sm80ELb1ELb0ELb1ELb0ELb0ELb0ELb0ELb0ELi2ELi4ELi4ELi4ELb0EEENS1_21CollectiveEpilogueBwdISA_SB_SD_Li256ELb0ELb0ELi2EEENS1_25SingleTileBwdLPTSchedulerILb0ELi128ELb0EEEEEEEEEvNT_6ParamsE) ;  /* 0xfffefad002007950 */ /* 0x000fea0003c3ffff */
        .type           $_ZN7cutlass13device_kernelIN5flash19enable_sm80_to_sm89INS1_16FlashAttnBwdSm80INS1_25CollectiveMainloopBwdSm80ILi2ELi2EN4cute5tupleIJNS5_1CILi128EEES8_NS7_ILi64EEEEEENS_10bfloat16_tEfNS_4arch4Sm80ELb1ELb0ELb1ELb0ELb0ELb0ELb0ELb0ELi2ELi4ELi4ELi4ELb0EEENS1_21CollectiveEpilogueBwdISA_SB_SD_Li256ELb0ELb0ELi2EEENS1_25SingleTileBwdLPTSchedulerILb0ELi128ELb0EEEEEEEEEvNT_6ParamsE$_ZZN4cute7idx2crdINS_5tupleIJiiNS_1CILi0EEEEEENS1_IJNS1_IJNS2_ILi4EEENS2_ILi8EEEEEES5_NS2_ILi1EEEEEEEEDaRKT_RKT0_ENKUlRKT_RKT0_E_clIiS7_EEDaSI_SL_,@function
        .size           $_ZN7cutlass13device_kernelIN5flash19enable_sm80_to_sm89INS1_16FlashAttnBwdSm80INS1_25CollectiveMainloopBwdSm80ILi2ELi2EN4cute5tupleIJNS5_1CILi128EEES8_NS7_ILi64EEEEEENS_10bfloat16_tEfNS_4arch4Sm80ELb1ELb0ELb1ELb0ELb0ELb0ELb0ELb0ELi2ELi4ELi4ELi4ELb0EEENS1_21CollectiveEpilogueBwdISA_SB_SD_Li256ELb0ELb0ELi2EEENS1_25SingleTileBwdLPTSchedulerILb0ELi128ELb0EEEEEEEEEvNT_6ParamsE$_ZZN4cute7idx2crdINS_5tupleIJiiNS_1CILi0EEEEEENS1_IJNS1_IJNS2_ILi4EEENS2_ILi8EEEEEES5_NS2_ILi1EEEEEEEEDaRKT_RKT0_ENKUlRKT_RKT0_E_clIiS7_EEDaSI_SL_,($_ZN7cutlass13device_kernelIN5flash19enable_sm80_to_sm89INS1_16FlashAttnBwdSm80INS1_25CollectiveMainloopBwdSm80ILi2ELi2EN4cute5tupleIJNS5_1CILi128EEES8_NS7_ILi64EEEEEENS_10bfloat16_tEfNS_4arch4Sm80ELb1ELb0ELb1ELb0ELb0ELb0ELb0ELb0ELi2ELi4ELi4ELi4ELb0EEENS1_21CollectiveEpilogueBwdISA_SB_SD_Li256ELb0ELb0ELi2EEENS1_25SingleTileBwdLPTSchedulerILb0ELi128ELb0EEEEEEEEEvNT_6ParamsE$_ZZN4cute7idx2crdIiNS_5tupleIJNS_1CILi32EEENS2_ILi4EEENS2_ILi2EEENS2_ILi1EEEEEENS1_IJS6_S3_NS2_ILi128EEENS2_ILi0EEEEEEEEDaRKT_RKT0_RKT1_ENKUlRKT_RKT0_E_clIS3_S6_EEDaSM_SP_ - $_ZN7cutlass13device_kernelIN5flash19enable_sm80_to_sm89INS1_16FlashAttnBwdSm80INS1_25CollectiveMainloopBwdSm80ILi2ELi2EN4cute5tupleIJNS5_1CILi128EEES8_NS7_ILi64EEEEEENS_10bfloat16_tEfNS_4arch4Sm80ELb1ELb0ELb1ELb0ELb0ELb0ELb0ELb0ELi2ELi4ELi4ELi4ELb0EEENS1_21CollectiveEpilogueBwdISA_SB_SD_Li256ELb0ELb0ELi2EEENS1_25SingleTileBwdLPTSchedulerILb0ELi128ELb0EEEEEEEEEvNT_6ParamsE$_ZZN4cute7idx2crdINS_5tupleIJiiNS_1CILi0EEEEEENS1_IJNS1_IJNS2_ILi4EEENS2_ILi8EEEEEES5_NS2_ILi1EEEEEEEEDaRKT_RKT0_ENKUlRKT_RKT0_E_clIiS7_EEDaSI_SL_)
$_ZN7cutlass13device_kernelIN5flash19enable_sm80_to_sm89INS1_16FlashAttnBwdSm80INS1_25CollectiveMainloopBwdSm80ILi2ELi2EN4cute5tupleIJNS5_1CILi128EEES8_NS7_ILi64EEEEEENS_10bfloat16_tEfNS_4arch4Sm80ELb1ELb0ELb1ELb0ELb0ELb0ELb0ELb0ELi2ELi4ELi4ELi4ELb0EEENS1_21CollectiveEpilogueBwdISA_SB_SD_Li256ELb0ELb0ELi2EEENS1_25SingleTileBwdLPTSchedulerILb0ELi128ELb0EEEEEEEEEvNT_6ParamsE$_ZZN4cute7idx2crdINS_5tupleIJiiNS_1CILi0EEEEEENS1_IJNS1_IJNS2_ILi4EEENS2_ILi8EEEEEES5_NS2_ILi1EEEEEEEEDaRKT_RKT0_ENKUlRKT_RKT0_E_clIiS7_EEDaSI_SL_:
        /* <DEDUP_REMOVED lines=62> */
[----:B-----5:R-:W-:Y:S01]  /*10910*/  IMAD.MOV.U32 R10, RZ, RZ, R2 ;  /* 0x000000ffff0a7224 */ /* 0x020fe200078e0002 */
[----:B------:R-:W-:Y:S01]  /*10920*/  MOV R2, R72 ;  /* 0x0000004800027202 */ /* 0x000fe20000000f00 */
[----:B------:R-:W-:Y:S01]  /*10930*/  IMAD.MOV.U32 R8, RZ, RZ, R3 ;  /* 0x000000ffff087224 */ /* 0x000fe200078e0003 */
[----:B------:R-:W-:-:S04]  /*10940*/  MOV R3, 0x0 ;  /* 0x0000000000037802 */ /* 0x000fc80000000f00 */
[----:B------:R-:W-:Y:S05]  /*10950*/  RET.REL.NODEC R2 `(_ZN7cutlass13device_kernelIN5flash19enable_sm80_to_sm89INS1_16FlashAttnBwdSm80INS1_25CollectiveMainloopBwdSm80ILi2ELi2EN4cute5tupleIJNS5_1CILi128EEES8_NS7_ILi64EEEEEENS_10bfloat16_tEfNS_4arch4Sm80ELb1ELb0ELb1ELb0ELb0ELb0ELb0ELb0ELi2ELi4ELi4ELi4ELb0EEENS1_21CollectiveEpilogueBwdISA_SB_SD_Li256ELb0ELb0ELi2EEENS1_25SingleTileBwdLPTSchedulerILb0ELi128ELb0EEEEEEEEEvNT_6ParamsE) ;  /* 0xfffef6a002007950 */ /* 0x000fea0003c3ffff */
        .type           $_ZN7cutlass13device_kernelIN5flash19enable_sm80_to_sm89INS1_16FlashAttnBwdSm80INS1_25CollectiveMainloopBwdSm80ILi2ELi2EN4cute5tupleIJNS5_1CILi128EEES8_NS7_ILi64EEEEEENS_10bfloat16_tEfNS_4arch4Sm80ELb1ELb0ELb1ELb0ELb0ELb0ELb0ELb0ELi2ELi4ELi4ELi4ELb0EEENS1_21CollectiveEpilogueBwdISA_SB_SD_Li256ELb0ELb0ELi2EEENS1_25SingleTileBwdLPTSchedulerILb0ELi128ELb0EEEEEEEEEvNT_6ParamsE$_ZZN4cute7idx2crdIiNS_5tupleIJNS_1CILi32EEENS2_ILi4EEENS2_ILi2EEENS2_ILi1EEEEEENS1_IJS6_S3_NS2_ILi128EEENS2_ILi0EEEEEEEEDaRKT_RKT0_RKT1_ENKUlRKT_RKT0_E_clIS3_S6_EEDaSM_SP_,@function
        .size           $_ZN7cutlass13device_kernelIN5flash19enable_sm80_to_sm89INS1_16FlashAttnBwdSm80INS1_25CollectiveMainloopBwdSm80ILi2ELi2EN4cute5tupleIJNS5_1CILi128EEES8_NS7_ILi64EEEEEENS_10bfloat16_tEfNS_4arch4Sm80ELb1ELb0ELb1ELb0ELb0ELb0ELb0ELb0ELi2ELi4ELi4ELi4ELb0EEENS1_21CollectiveEpilogueBwdISA_SB_SD_Li256ELb0ELb0ELi2EEENS1_25SingleTileBwdLPTSchedulerILb0ELi128ELb0EEEEEEEEEvNT_6ParamsE$_ZZN4cute7idx2crdIiNS_5tupleIJNS_1CILi32EEENS2_ILi4EEENS2_ILi2EEENS2_ILi1EEEEEENS1_IJS6_S3_NS2_ILi128EEENS2_ILi0EEEEEEEEDaRKT_RKT0_RKT1_ENKUlRKT_RKT0_E_clIS3_S6_EEDaSM_SP_,($_ZN7cutlass13device_kernelIN5flash19enable_sm80_to_sm89INS1_16FlashAttnBwdSm80INS1_25CollectiveMainloopBwdSm80ILi2ELi2EN4cute5tupleIJNS5_1CILi128EEES8_NS7_ILi64EEEEEENS_10bfloat16_tEfNS_4arch4Sm80ELb1ELb0ELb1ELb0ELb0ELb0ELb0ELb0ELi2ELi4ELi4ELi4ELb0EEENS1_21CollectiveEpilogueBwdISA_SB_SD_Li256ELb0ELb0ELi2EEENS1_25SingleTileBwdLPTSchedulerILb0ELi128ELb0EEEEEEEEEvNT_6ParamsE$_ZZN4cute7idx2crdIiNS_5tupleIJNS_1CILi32EEENS2_ILi4EEENS2_ILi2EEENS2_ILi1EEEEEENS1_IJS6_S3_NS2_ILi128EEENS2_ILi0EEEEEEEEDaRKT_RKT0_RKT1_ENKUlRKT_RKT0_E_clIS4_S3_EEDaSM_SP_ - $_ZN7cutlass13device_kernelIN5flash19enable_sm80_to_sm89INS1_16FlashAttnBwdSm80INS1_25CollectiveMainloopBwdSm80ILi2ELi2EN4cute5tupleIJNS5_1CILi128EEES8_NS7_ILi64EEEEEENS_10bfloat16_tEfNS_4arch4Sm80ELb1ELb0ELb1ELb0ELb0ELb0ELb0ELb0ELi2ELi4ELi4ELi4ELb0EEENS1_21CollectiveEpilogueBwdISA_SB_SD_Li256ELb0ELb0ELi2EEENS1_25SingleTileBwdLPTSchedulerILb0ELi128ELb0EEEEEEEEEvNT_6ParamsE$_ZZN4cute7idx2crdIiNS_5tupleIJNS_1CILi32EEENS2_ILi4EEENS2_ILi2EEENS2_ILi1EEEEEENS1_IJS6_S3_NS2_ILi128EEENS2_ILi0EEEEEEEEDaRKT_RKT0_RKT1_ENKUlRKT_RKT0_E_clIS3_S6_EEDaSM_SP_)
$_ZN7cutlass13device_kernelIN5flash19enable_sm80_to_sm89INS1_16FlashAttnBwdSm80INS1_25CollectiveMainloopBwdSm80ILi2ELi2EN4cute5tupleIJNS5_1CILi128EEES8_NS7_ILi64EEEEEENS_10bfloat16_tEfNS_4arch4Sm80ELb1ELb0ELb1ELb0ELb0ELb0ELb0ELb0ELi2ELi4ELi4ELi4ELb0EEENS1_21CollectiveEpilogueBwdISA_SB_SD_Li256ELb0ELb0ELi2EEENS1_25SingleTileBwdLPTSchedulerILb0ELi128ELb0EEEEEEEEEvNT_6ParamsE$_ZZN4cute7idx2crdIiNS_5tupleIJNS_1CILi32EEENS2_ILi4EEENS2_ILi2EEENS2_ILi1EEEEEENS1_IJS6_S3_NS2_ILi128EEENS2_ILi0EEEEEEEEDaRKT_RKT0_RKT1_ENKUlRKT_RKT0_E_clIS3_S6_EEDaSM_SP_:
[----:B------:R-:W-:Y:S01]  /*10960*/  SHF.R.S32.HI R3, RZ, 0x1f, R2 ;  /* 0x0000001fff037819 */ /* 0x000fe20000011402 */
[----:B------:R-:W-:-:S03]  /*10970*/  IMAD.MOV.U32 R5, RZ, RZ, 0x0 ;  /* 0x00000000ff057424 */ /* 0x000fc600078e00ff */
[----:B------:R-:W-:-:S04]  /*10980*/  LEA.HI R3, R3, R2, RZ, 0x5 ;  /* 0x0000000203037211 */ /* 0x000fc800078f28ff */
[----:B------:R-:W-:-:S05]  /*10990*/  LOP3.LUT R3, R3, 0xffffffe0, RZ, 0xc0, !PT ;  /* 0xffffffe003037812 */ /* 0x000fca00078ec0ff */
[----:B------:R-:W-:Y:S01]  /*109a0*/  IMAD.IADD R8, R2, 0x1, -R3 ;  /* 0x0000000102087824 */ /* 0x000fe200078e0a03 */
[----:B------:R-:W-:Y:S06]  /*109b0*/  RET.REL.NODEC R4 `(_ZN7cutlass13device_kernelIN5flash19enable_sm80_to_sm89INS1_16FlashAttnBwdSm80INS1_25CollectiveMainloopBwdSm80ILi2ELi2EN4cute5tupleIJNS5_1CILi128EEES8_NS7_ILi64EEEEEENS_10bfloat16_tEfNS_4arch4Sm80ELb1ELb0ELb1ELb0ELb0ELb0ELb0ELb0ELi2ELi4ELi4ELi4ELb0EEENS1_21CollectiveEpilogueBwdISA_SB_SD_Li256ELb0ELb0ELi2EEENS1_25SingleTileBwdLPTSchedulerILb0ELi128ELb0EEEEEEEEEvNT_6ParamsE) ;  /* 0xfffef64004007950 */ /* 0x000fec0003c3ffff */
        .type           $_ZN7cutlass13device_kernelIN5flash19enable_sm80_to_sm89INS1_16FlashAttnBwdSm80INS1_25CollectiveMainloopBwdSm80ILi2ELi2EN4cute5tupleIJNS5_1CILi128EEES8_NS7_ILi64EEEEEENS_10bfloat16_tEfNS_4arch4Sm80ELb1ELb0ELb1ELb0ELb0ELb0ELb0ELb0ELi2ELi4ELi4ELi4ELb0EEENS1_21CollectiveEpilogueBwdISA_SB_SD_Li256ELb0ELb0ELi2EEENS1_25SingleTileBwdLPTSchedulerILb0ELi128ELb0EEEEEEEEEvNT_6ParamsE$_ZZN4cute7idx2crdIiNS_5tupleIJNS_1CILi32EEENS2_ILi4EEENS2_ILi2EEENS2_ILi1EEEEEENS1_IJS6_S3_NS2_ILi128EEENS2_ILi0EEEEEEEEDaRKT_RKT0_RKT1_ENKUlRKT_RKT0_E_clIS4_S3_EEDaSM_SP_,@function
        .size           $_ZN7cutlass13device_kernelIN5flash19enable_sm80_to_sm89INS1_16FlashAttnBwdSm80INS1_25CollectiveMainloopBwdSm80ILi2ELi2EN4cute5tupleIJNS5_1CILi128EEES8_NS7_ILi64EEEEEENS_10bfloat16_tEfNS_4arch4Sm80ELb1ELb0ELb1ELb0ELb0ELb0ELb0ELb0ELi2ELi4ELi4ELi4ELb0EEENS1_21CollectiveEpilogueBwdISA_SB_SD_Li256ELb0ELb0ELi2EEENS1_25SingleTileBwdLPTSchedulerILb0ELi128ELb0EEEEEEEEEvNT_6ParamsE$_ZZN4cute7idx2crdIiNS_5tupleIJNS_1CILi32EEENS2_ILi4EEENS2_ILi2EEENS2_ILi1EEEEEENS1_IJS6_S3_NS2_ILi128EEENS2_ILi0EEEEEEEEDaRKT_RKT0_RKT1_ENKUlRKT_RKT0_E_clIS4_S3_EEDaSM_SP_,($_ZN7cutlass13device_kernelIN5flash19enable_sm80_to_sm89INS1_16FlashAttnBwdSm80INS1_25CollectiveMainloopBwdSm80ILi2ELi2EN4cute5tupleIJNS5_1CILi128EEES8_NS7_ILi64EEEEEENS_10bfloat16_tEfNS_4arch4Sm80ELb1ELb0ELb1ELb0ELb0ELb0ELb0ELb0ELi2ELi4ELi4ELi4ELb0EEENS1_21CollectiveEpilogueBwdISA_SB_SD_Li256ELb0ELb0ELi2EEENS1_25SingleTileBwdLPTSchedulerILb0ELi128ELb0EEEEEEEEEvNT_6ParamsE$_ZZN4cute7idx2crdIiNS_5tupleIJNS_1CILi32EEENS2_ILi4EEENS2_ILi2EEENS2_ILi1EEEEEENS1_IJS6_S3_NS2_ILi128EEENS2_ILi0EEEEEEEEDaRKT_RKT0_RKT1_ENKUlRKT_RKT0_E_clIS5_S8_EEDaSM_SP_ - $_ZN7cutlass13device_kernelIN5flash19enable_sm80_to_sm89INS1_16FlashAttnBwdSm80INS1_25CollectiveMainloopBwdSm80ILi2ELi2EN4cute5tupleIJNS5_1CILi128EEES8_NS7_ILi64EEEEEENS_10bfloat16_tEfNS_4arch4Sm80ELb1ELb0ELb1ELb0ELb0ELb0ELb0ELb0ELi2ELi4ELi4ELi4ELb0EEENS1_21CollectiveEpilogueBwdISA_SB_SD_Li256ELb0ELb0ELi2EEENS1_25SingleTileBwdLPTSchedulerILb0ELi128ELb0EEEEEEEEEvNT_6ParamsE$_ZZN4cute7idx2crdIiNS_5tupleIJNS_1CILi32EEENS2_ILi4EEENS2_ILi2EEENS2_ILi1EEEEEENS1_IJS6_S3_NS2_ILi128EEENS2_ILi0EEEEEEEEDaRKT_RKT0_RKT1_ENKUlRKT_RKT0_E_clIS4_S3_EEDaSM_SP_)
$_ZN7cutlass13device_kernelIN5flash19enable_sm80_to_sm89INS1_16FlashAttnBwdSm80INS1_25CollectiveMainloopBwdSm80ILi2ELi2EN4cute5tupleIJNS5_1CILi128EEES8_NS7_ILi64EEEEEENS_10bfloat16_tEfNS_4arch4Sm80ELb1ELb0ELb1ELb0ELb0ELb0ELb0ELb0ELi2ELi4ELi4ELi4ELb0EEENS1_21CollectiveEpilogueBwdISA_SB_SD_Li256ELb0ELb0ELi2EEENS1_25SingleTileBwdLPTSchedulerILb0ELi128ELb0EEEEEEEEEvNT_6ParamsE$_ZZN4cute7idx2crdIiNS_5tupleIJNS_1CILi32EEENS2_ILi4EEENS2_ILi2EEENS2_ILi1EEEEEENS1_IJS6_S3_NS2_ILi128EEENS2_ILi0EEEEEEEEDaRKT_RKT0_RKT1_ENKUlRKT_RKT0_E_clIS4_S3_EEDaSM_SP_:
        /* <DEDUP_REMOVED lines=8> */
[----:B------:R-:W-:Y:S06]  /*10a40*/  RET.REL.NODEC R4 `(_ZN7cutlass13device_kernelIN5flash19enable_sm80_to_sm89INS1_16FlashAttnBwdSm80INS1_25CollectiveMainloopBwdSm80ILi2ELi2EN4cute5tupleIJNS5_1CILi128EEES8_NS7_ILi64EEEEEENS_10bfloat16_tEfNS_4arch4Sm80ELb1ELb0ELb1ELb0ELb0ELb0ELb0ELb0ELi2ELi4ELi4ELi4ELb0EEENS1_21CollectiveEpilogueBwdISA_SB_SD_Li256ELb0ELb0ELi2EEENS1_25SingleTileBwdLPTSchedulerILb0ELi128ELb0EEEEEEEEEvNT_6ParamsE) ;  /* 0xfffef5b004007950 */ /* 0x000fec0003c3ffff */
        .type           $_ZN7cutlass13device_kernelIN5flash19enable_sm80_to_sm89INS1_16FlashAttnBwdSm80INS1_25CollectiveMainloopBwdSm80ILi2ELi2EN4cute5tupleIJNS5_1CILi128EEES8_NS7_ILi64EEEEEENS_10bfloat16_tEfNS_4arch4Sm80ELb1ELb0ELb1ELb0ELb0ELb0ELb0ELb0ELi2ELi4ELi4ELi4ELb0EEENS1_21CollectiveEpilogueBwdISA_SB_SD_Li256ELb0ELb0ELi2EEENS1_25SingleTileBwdLPTSchedulerILb0ELi128ELb0EEEEEEEEEvNT_6ParamsE$_ZZN4cute7idx2crdIiNS_5tupleIJNS_1CILi32EEENS2_ILi4EEENS2_ILi2EEENS2_ILi1EEEEEENS1_IJS6_S3_NS2_ILi128EEENS2_ILi0EEEEEEEEDaRKT_RKT0_RKT1_ENKUlRKT_RKT0_E_clIS5_S8_EEDaSM_SP_,@function
        .size           $_ZN7cutlass13device_kernelIN5flash19enable_sm80_to_sm89INS1_16FlashAttnBwdSm80INS1_25CollectiveMainloopBwdSm80ILi2ELi2EN4cute5tupleIJNS5_1CILi128EEES8_NS7_ILi64EEEEEENS_10bfloat16_tEfNS_4arch4Sm80ELb1ELb0ELb1ELb0ELb0ELb0ELb0ELb0ELi2ELi4ELi4ELi4ELb0EEENS1_21CollectiveEpilogueBwdISA_SB_SD_Li256ELb0ELb0ELi2EEENS1_25SingleTileBwdLPTSchedulerILb0ELi128ELb0EEEEEEEEEvNT_6ParamsE$_ZZN4cute7idx2crdIiNS_5tupleIJNS_1CILi32EEENS2_ILi4EEENS2_ILi2EEENS2_ILi1EEEEEENS1_IJS6_S3_NS2_ILi128EEENS2_ILi0EEEEEEEEDaRKT_RKT0_RKT1_ENKUlRKT_RKT0_E_clIS5_S8_EEDaSM_SP_,($_ZN7cutlass13device_kernelIN5flash19enable_sm80_to_sm89INS1_16FlashAttnBwdSm80INS1_25CollectiveMainloopBwdSm80ILi2ELi2EN4cute5tupleIJNS5_1CILi128EEES8_NS7_ILi64EEEEEENS_10bfloat16_tEfNS_4arch4Sm80ELb1ELb0ELb1ELb0ELb0ELb0ELb0ELb0ELi2ELi4ELi4ELi4ELb0EEENS1_21CollectiveEpilogueBwdISA_SB_SD_Li256ELb0ELb0ELi2EEENS1_25SingleTileBwdLPTSchedulerILb0ELi128ELb0EEEEEEEEEvNT_6ParamsE$_ZZN4cute9transformINS_15ArithmeticTupleIJiiEEEZNS_14transform_leafIS2_NS_8identityEEEDaRKT_OT0_EUlRKT_E_EEDaS7_S9_ENKUlDpSC_E_clIJiiEEEDaSE_ - $_ZN7cutlass13device_kernelIN5flash19enable_sm80_to_sm89INS1_16FlashAttnBwdSm80INS1_25CollectiveMainloopBwdSm80ILi2ELi2EN4cute5tupleIJNS5_1CILi128EEES8_NS7_ILi64EEEEEENS_10bfloat16_tEfNS_4arch4Sm80ELb1ELb0ELb1ELb0ELb0ELb0ELb0ELb0ELi2ELi4ELi4ELi4ELb0EEENS1_21CollectiveEpilogueBwdISA_SB_SD_Li256ELb0ELb0ELi2EEENS1_25SingleTileBwdLPTSchedulerILb0ELi128ELb0EEEEEEEEEvNT_6ParamsE$_ZZN4cute7idx2crdIiNS_5tupleIJNS_1CILi32EEENS2_ILi4EEENS2_ILi2EEENS2_ILi1EEEEEENS1_IJS6_S3_NS2_ILi128EEENS2_ILi0EEEEEEEEDaRKT_RKT0_RKT1_ENKUlRKT_RKT0_E_clIS5_S8_EEDaSM_SP_)
$_ZN7cutlass13device_kernelIN5flash19enable_sm80_to_sm89INS1_16FlashAttnBwdSm80INS1_25CollectiveMainloopBwdSm80ILi2ELi2EN4cute5tupleIJNS5_1CILi128EEES8_NS7_ILi64EEEEEENS_10bfloat16_tEfNS_4arch4Sm80ELb1ELb0ELb1ELb0ELb0ELb0ELb0ELb0ELi2ELi4ELi4ELi4ELb0EEENS1_21CollectiveEpilogueBwdISA_SB_SD_Li256ELb0ELb0ELi2EEENS1_25SingleTileBwdLPTSchedulerILb0ELi128ELb0EEEEEEEEEvNT_6ParamsE$_ZZN4cute7idx2crdIiNS_5tupleIJNS_1CILi32EEENS2_ILi4EEENS2_ILi2EEENS2_ILi1EEEEEENS1_IJS6_S3_NS2_ILi128EEENS2_ILi0EEEEEEEEDaRKT_RKT0_RKT1_ENKUlRKT_RKT0_E_clIS5_S8_EEDaSM_SP_:
[----:B------:R-:W-:Y:S01]  /*10a50*/  SHF.R.S32.HI R3, RZ, 0x1f, R2 ;  /* 0x0000001fff037819 */ /* 0x000fe20000011402 */
[----:B------:R-:W-:-:S03]  /*10a60*/  IMAD.MOV.U32 R5, RZ, RZ, 0x0 ;  /* 0x00000000ff057424 */ /* 0x000fc600078e00ff */
[----:B------:R-:W-:-:S04]  /*10a70*/  LEA.HI R2, R3, R2, RZ, 0x7 ;  /* 0x0000000203027211 */ /* 0x000fc800078f38ff */
[----:B------:R-:W-:-:S04]  /*10a80*/  SHF.R.S32.HI R3, RZ, 0x7, R2 ;  /* 0x00000007ff037819 */ /* 0x000fc80000011402 */
[----:B------:R-:W-:-:S04]  /*10a90*/  LEA.HI R2, R2, R3, RZ, 0x1 ;  /* 0x0000000302027211 */ /* 0x000fc800078f08ff */
[----:B------:R-:W-:-:S05]  /*10aa0*/  LOP3.LUT R2, R2, 0xfffffffe, RZ, 0xc0, !PT ;  /* 0xfffffffe02027812 */ /* 0x000fca00078ec0ff */
[----:B------:R-:W-:Y:S01]  /*10ab0*/  IMAD.IADD R2, R3, 0x1, -R2 ;  /* 0x0000000103027824 */ /* 0x000fe200078e0a02 */
[----:B------:R-:W-:Y:S06]  /*10ac0*/  RET.REL.NODEC R4 `(_ZN7cutlass13device_kernelIN5flash19enable_sm80_to_sm89INS1_16FlashAttnBwdSm80INS1_25CollectiveMainloopBwdSm80ILi2ELi2EN4cute5tupleIJNS5_1CILi128EEES8_NS7_ILi64EEEEEENS_10bfloat16_tEfNS_4arch4Sm80ELb1ELb0ELb1ELb0ELb0ELb0ELb0ELb0ELi2ELi4ELi4ELi4ELb0EEENS1_21CollectiveEpilogueBwdISA_SB_SD_Li256ELb0ELb0ELi2EEENS1_25SingleTileBwdLPTSchedulerILb0ELi128ELb0EEEEEEEEEvNT_6ParamsE) ;  /* 0xfffef53004007950 */ /* 0x000fec0003c3ffff */
        .type           $_ZN7cutlass13device_kernelIN5flash19enable_sm80_to_sm89INS1_16FlashAttnBwdSm80INS1_25CollectiveMainloopBwdSm80ILi2ELi2EN4cute5tupleIJNS5_1CILi128EEES8_NS7_ILi64EEEEEENS_10bfloat16_tEfNS_4arch4Sm80ELb1ELb0ELb1ELb0ELb0ELb0ELb0ELb0ELi2ELi4ELi4ELi4ELb0EEENS1_21CollectiveEpilogueBwdISA_SB_SD_Li256ELb0ELb0ELi2EEENS1_25SingleTileBwdLPTSchedulerILb0ELi128ELb0EEEEEEEEEvNT_6ParamsE$_ZZN4cute9transformINS_15ArithmeticTupleIJiiEEEZNS_14transform_leafIS2_NS_8identityEEEDaRKT_OT0_EUlRKT_E_EEDaS7_S9_ENKUlDpSC_E_clIJiiEEEDaSE_,@function
        .size           $_ZN7cutlass13device_kernelIN5flash19enable_sm80_to_sm89INS1_16FlashAttnBwdSm80INS1_25CollectiveMainloopBwdSm80ILi2ELi2EN4cute5tupleIJNS5_1CILi128EEES8_NS7_ILi64EEEEEENS_10bfloat16_tEfNS_4arch4Sm80ELb1ELb0ELb1ELb0ELb0ELb0ELb0ELb0ELi2ELi4ELi4ELi4ELb0EEENS1_21CollectiveEpilogueBwdISA_SB_SD_Li256ELb0ELb0ELi2EEENS1_25SingleTileBwdLPTSchedulerILb0ELi128ELb0EEEEEEEEEvNT_6ParamsE$_ZZN4cute9transformINS_15ArithmeticTupleIJiiEEEZNS_14transform_leafIS2_NS_8identityEEEDaRKT_OT0_EUlRKT_E_EEDaS7_S9_ENKUlDpSC_E_clIJiiEEEDaSE_,($_ZN7cutlass13device_kernelIN5flash19enable_sm80_to_sm89INS1_16FlashAttnBwdSm80INS1_25CollectiveMainloopBwdSm80ILi2ELi2EN4cute5tupleIJNS5_1CILi128EEES8_NS7_ILi64EEEEEENS_10bfloat16_tEfNS_4arch4Sm80ELb1ELb0ELb1ELb0ELb0ELb0ELb0ELb0ELi2ELi4ELi4ELi4ELb0EEENS1_21CollectiveEpilogueBwdISA_SB_SD_Li256ELb0ELb0ELi2EEENS1_25SingleTileBwdLPTSchedulerILb0ELi128ELb0EEEEEEEEEvNT_6ParamsE$_ZZN4cute9transformINS_5tupleIJNS_1CILi32EEENS2_ILi4EEENS2_ILi2EEENS2_ILi1EEEEEENS1_IJS6_S3_NS2_ILi128EEENS2_ILi0EEEEEEZNS_7idx2crdIiS7_SA_EEDaRKT_RKT0_RKT1_EUlRKT_RKT0_E_EEDaSE_SH_OSI_ENKUlDpSN_E_clIJiiiS9_EEEDaST_ - $_ZN7cutlass13device_kernelIN5flash19enable_sm80_to_sm89INS1_16FlashAttnBwdSm80INS1_25CollectiveMainloopBwdSm80ILi2ELi2EN4cute5tupleIJNS5_1CILi128EEES8_NS7_ILi64EEEEEENS_10bfloat16_tEfNS_4arch4Sm80ELb1ELb0ELb1ELb0ELb0ELb0ELb0ELb0ELi2ELi4ELi4ELi4ELb0EEENS1_21CollectiveEpilogueBwdISA_SB_SD_Li256ELb0ELb0ELi2EEENS1_25SingleTileBwdLPTSchedulerILb0ELi128ELb0EEEEEEEEEvNT_6ParamsE$_ZZN4cute9transformINS_15ArithmeticTupleIJiiEEEZNS_14transform_leafIS2_NS_8identityEEEDaRKT_OT0_EUlRKT_E_EEDaS7_S9_ENKUlDpSC_E_clIJiiEEEDaSE_)
$_ZN7cutlass13device_kernelIN5flash19enable_sm80_to_sm89INS1_16FlashAttnBwdSm80INS1_25CollectiveMainloopBwdSm80ILi2ELi2EN4cute5tupleIJNS5_1CILi128EEES8_NS7_ILi64EEEEEENS_10bfloat16_tEfNS_4arch4Sm80ELb1ELb0ELb1ELb0ELb0ELb0ELb0ELb0ELi2ELi4ELi4ELi4ELb0EEENS1_21CollectiveEpilogueBwdISA_SB_SD_Li256ELb0ELb0ELi2EEENS1_25SingleTileBwdLPTSchedulerILb0ELi128ELb0EEEEEEEEEvNT_6ParamsE$_ZZN4cute9transformINS_15ArithmeticTupleIJiiEEEZNS_14transform_leafIS2_NS_8identityEEEDaRKT_OT0_EUlRKT_E_EEDaS7_S9_ENKUlDpSC_E_clIJiiEEEDaSE_:
[----:B------:R-:W-:Y:S01]  /*10ad0*/  IADD3 R3, R1, 0x1688, RZ ;  /* 0x0000168801037810 */ /* 0x000fe20007ffe0ff */
[----:B------:R-:W-:Y:S01]  /*10ae0*/  IMAD.MOV.U32 R2, RZ, RZ, R11 ;  /* 0x000000ffff027224 */ /* 0x000fe200078e000b */
[----:B------:R-:W-:Y:S02]  /*10af0*/  MOV R8, 0x10b20 ;  /* 0x00010b2000087802 */ /* 0x000fe40000000f00 */
[----:B------:R-:W-:Y:S02]  /*10b00*/  IADD3 R3, R3, c[0x0][0x20], RZ ;  /* 0x0000080003037a10 */ /* 0x000fe40007ffe0ff */
[----:B------:R-:W-:Y:S05]  /*10b10*/  CALL.REL.NOINC `($_ZN7cutlass13device_kernelIN5flash19enable_sm80_to_sm89INS1_16FlashAttnBwdSm80INS1_25CollectiveMainloopBwdSm80ILi2ELi2EN4cute5tupleIJNS5_1CILi128EEES8_NS7_ILi64EEEEEENS_10bfloat16_tEfNS_4arch4Sm80ELb1ELb0ELb1ELb0ELb0ELb0ELb0ELb0ELi2ELi4ELi4ELi4ELb0EEENS1_21CollectiveEpilogueBwdISA_SB_SD_Li256ELb0ELb0ELi2EEENS1_25SingleTileBwdLPTSchedulerILb0ELi128ELb0EEEEEEEEEvNT_6ParamsE$_ZN4cute3eso3ESOILb0ELb0EJiiEEC2ERKiS4_) ;  /* 0xffff6f4000007944 */ /* 0x000fea0003c3ffff */
[----:B-1----:R1:W5:Y:S01]  /*10b20*/  LDL.64 R2, [R1+0x1688] ;  /* 0x0016880001027983 */ /* 0x0023620000100a00 */
[----:B------:R-:W-:Y:S02]  /*10b30*/  MOV R8, R6 ;  /* 0x0000000600087202 */ /* 0x000fe40000000f00 */
[----:B------:R-:W-:-:S04]  /*10b40*/  MOV R9, 0x0 ;  /* 0x0000000000097802 */ /* 0x000fc80000000f00 */
[----:B------:R-:W-:Y:S05]  /*10b50*/  RET.REL.NODEC R8 `(_ZN7cutlass13device_kernelIN5flash19enable_sm80_to_sm89INS1_16FlashAttnBwdSm80INS1_25CollectiveMainloopBwdSm80ILi2ELi2EN4cute5tupleIJNS5_1CILi128EEES8_NS7_ILi64EEEEEENS_10bfloat16_tEfNS_4arch4Sm80ELb1ELb0ELb1ELb0ELb0ELb0ELb0ELb0ELi2ELi4ELi4ELi4ELb0EEENS1_21CollectiveEpilogueBwdISA_SB_SD_Li256ELb0ELb0ELi2EEENS1_25SingleTileBwdLPTSchedulerILb0ELi128ELb0EEEEEEEEEvNT_6ParamsE) ;  /* 0xfffef4a008007950 */ /* 0x000fea0003c3ffff */
        .type           $_ZN7cutlass13device_kernelIN5flash19enable_sm80_to_sm89INS1_16FlashAttnBwdSm80INS1_25CollectiveMainloopBwdSm80ILi2ELi2EN4cute5tupleIJNS5_1CILi128EEES8_NS7_ILi64EEEEEENS_10bfloat16_tEfNS_4arch4Sm80ELb1ELb0ELb1ELb0ELb0ELb0ELb0ELb0ELi2ELi4ELi4ELi4ELb0EEENS1_21CollectiveEpilogueBwdISA_SB_SD_Li256ELb0ELb0ELi2EEENS1_25SingleTileBwdLPTSchedulerILb0ELi128ELb0EEEEEEEEEvNT_6ParamsE$_ZZN4cute9transformINS_5tupleIJNS_1CILi32EEENS2_ILi4EEENS2_ILi2EEENS2_ILi1EEEEEENS1_IJS6_S3_NS2_ILi128EEENS2_ILi0EEEEEEZNS_7idx2crdIiS7_SA_EEDaRKT_RKT0_RKT1_EUlRKT_RKT0_E_EEDaSE_SH_OSI_ENKUlDpSN_E_clIJiiiS9_EEEDaST_,@function
        .size           $_ZN7cutlass13device_kernelIN5flash19enable_sm80_to_sm89INS1_16FlashAttnBwdSm80INS1_25CollectiveMainloopBwdSm80ILi2ELi2EN4cute5tupleIJNS5_1CILi128EEES8_NS7_ILi64EEEEEENS_10bfloat16_tEfNS_4arch4Sm80ELb1ELb0ELb1ELb0ELb0ELb0ELb0ELb0ELi2ELi4ELi4ELi4ELb0EEENS1_21CollectiveEpilogueBwdISA_SB_SD_Li256ELb0ELb0ELi2EEENS1_25SingleTileBwdLPTSchedulerILb0ELi128ELb0EEEEEEEEEvNT_6ParamsE$_ZZN4cute9transformINS_5tupleIJNS_1CILi32EEENS2_ILi4EEENS2_ILi2EEENS2_ILi1EEEEEENS1_IJS6_S3_NS2_ILi128EEENS2_ILi0EEEEEEZNS_7idx2crdIiS7_SA_EEDaRKT_RKT0_RKT1_EUlRKT_RKT0_E_EEDaSE_SH_OSI_ENKUlDpSN_E_clIJiiiS9_EEEDaST_,($_ZN7cutlass13device_kernelIN5flash19enable_sm80_to_sm89INS1_16FlashAttnBwdSm80INS1_25CollectiveMainloopBwdSm80ILi2ELi2EN4cute5tupleIJNS5_1CILi128EEES8_NS7_ILi64EEEEEENS_10bfloat16_tEfNS_4arch4Sm80ELb1ELb0ELb1ELb0ELb0ELb0ELb0ELb0ELi2ELi4ELi4ELi4ELb0EEENS1_21CollectiveEpilogueBwdISA_SB_SD_Li256ELb0ELb0ELi2EEENS1_25SingleTileBwdLPTSchedulerILb0ELi128ELb0EEEEEEEEEvNT_6ParamsE$_ZZN4cute9transformINS_5tupleIJiiNS_1CILi0EEEEEENS1_IJNS1_IJNS2_ILi4EEENS2_ILi8EEEEEENS2_ILi2EEENS2_ILi1EEEEEEZNS_7idx2crdIS4_SA_EEDaRKT_RKT0_EUlRKT_RKT0_E_EEDaSE_SH_OT1_ENKUlDpSK_E_clIJNS1_IJiiEEEiS3_EEEDaSR_ - $_ZN7cutlass13device_kernelIN5flash19enable_sm80_to_sm89INS1_16FlashAttnBwdSm80INS1_25CollectiveMainloopBwdSm80ILi2ELi2EN4cute5tupleIJNS5_1CILi128EEES8_NS7_ILi64EEEEEENS_10bfloat16_tEfNS_4arch4Sm80ELb1ELb0ELb1ELb0ELb0ELb0ELb0ELb0ELi2ELi4ELi4ELi4ELb0EEENS1_21CollectiveEpilogueBwdISA_SB_SD_Li256ELb0ELb0ELi2EEENS1_25SingleTileBwdLPTSchedulerILb0ELi128ELb0EEEEEEEEEvNT_6ParamsE$_ZZN4cute9transformINS_5tupleIJNS_1CILi32EEENS2_ILi4EEENS2_ILi2EEENS2_ILi1EEEEEENS1_IJS6_S3_NS2_ILi128EEENS2_ILi0EEEEEEZNS_7idx2crdIiS7_SA_EEDaRKT_RKT0_RKT1_EUlRKT_RKT0_E_EEDaSE_SH_OSI_ENKUlDpSN_E_clIJiiiS9_EEEDaST_)
$_ZN7cutlass13device_kernelIN5flash19enable_sm80_to_sm89INS1_16FlashAttnBwdSm80INS1_25CollectiveMainloopBwdSm80ILi2ELi2EN4cute5tupleIJNS5_1CILi128EEES8_NS7_ILi64EEEEEENS_10bfloat16_tEfNS_4arch4Sm80ELb1ELb0ELb1ELb0ELb0ELb0ELb0ELb0ELi2ELi4ELi4ELi4ELb0EEENS1_21CollectiveEpilogueBwdISA_SB_SD_Li256ELb0ELb0ELi2EEENS1_25SingleTileBwdLPTSchedulerILb0ELi128ELb0EEEEEEEEEvNT_6ParamsE$_ZZN4cute9transformINS_5tupleIJNS_1CILi32EEENS2_ILi4EEENS2_ILi2EEENS2_ILi1EEEEEENS1_IJS6_S3_NS2_ILi128EEENS2_ILi0EEEEEEZNS_7idx2crdIiS7_SA_EEDaRKT_RKT0_RKT1_EUlRKT_RKT0_E_EEDaSE_SH_OSI_ENKUlDpSN_E_clIJiiiS9_EEEDaST_:
[----:B------:R-:W-:Y:S02]  /*10b60*/  IADD3 R3, R1, 0x13b8, RZ ;  /* 0x000013b801037810 */ /* 0x000fe40007ffe0ff */
[----:B------:R-:W-:Y:S02]  /*10b70*/  MOV R6, 0x10ba0 ;  /* 0x00010ba000067802 */ /* 0x000fe40000000f00 */
[----:B------:R-:W-:Y:S02]  /*10b80*/  IADD3 R3, R3, c[0x0][0x20], RZ ;  /* 0x0000080003037a10 */ /* 0x000fe40007ffe0ff */
[----:B------:R-:W-:Y:S05]  /*10b90*/  CALL.REL.NOINC `($_ZN7cutlass13device_kernelIN5flash19enable_sm80_to_sm89INS1_16FlashAttnBwdSm80INS1_25CollectiveMainloopBwdSm80ILi2ELi2EN4cute5tupleIJNS5_1CILi128EEES8_NS7_ILi64EEEEEENS_10bfloat16_tEfNS_4arch4Sm80ELb1ELb0ELb1ELb0ELb0ELb0ELb0ELb0ELi2ELi4ELi4ELi4ELb0EEENS1_21CollectiveEpilogueBwdISA_SB_SD_Li256ELb0ELb0ELi2EEENS1_25SingleTileBwdLPTSchedulerILb0ELi128ELb0EEEEEEEEEvNT_6ParamsE$_ZN4cute3eso3ESOILb0ELb0EJiiiNS_1CILi0EEEEEC2ERKiS6_S6_RKS3_) ;  /* 0xffff723000007944 */ /* 0x000fea0003c3ffff */
[----:B------:R2:W5:Y:S04]  /*10ba0*/  LDL R5, [R1+0x13c0] ;  /* 0x0013c00001057983 */ /* 0x0005680000100800 */
[----:B-1----:R2:W5:Y:S01]  /*10bb0*/  LDL.64 R2, [R1+0x13b8] ;  /* 0x0013b80001027983 */ /* 0x0025620000100a00 */
[----:B------:R-:W-:Y:S02]  /*10bc0*/  MOV R8, R4 ;  /* 0x0000000400087202 */ /* 0x000fe40000000f00 */
[----:B------:R-:W-:-:S04]  /*10bd0*/  MOV R9, 0x0 ;  /* 0x0000000000097802 */ /* 0x000fc80000000f00 */
[----:B------:R-:W-:Y:S05]  /*10be0*/  RET.REL.NODEC R8 `(_ZN7cutlass13device_kernelIN5flash19enable_sm80_to_sm89INS1_16FlashAttnBwdSm80INS1_25CollectiveMainloopBwdSm80ILi2ELi2EN4cute5tupleIJNS5_1CILi128EEES8_NS7_ILi64EEEEEENS_10bfloat16_tEfNS_4arch4Sm80ELb1ELb0ELb1ELb0ELb0ELb0ELb0ELb0ELi2ELi4ELi4ELi4ELb0EEENS1_21CollectiveEpilogueBwdISA_SB_SD_Li256ELb0ELb0ELi2EEENS1_25SingleTileBwdLPTSchedulerILb0ELi128ELb0EEEEEEEEEvNT_6ParamsE) ;  /* 0xfffef41008007950 */ /* 0x000fea0003c3ffff */
        .type           $_ZN7cutlass13device_kernelIN5flash19enable_sm80_to_sm89INS1_16FlashAttnBwdSm80INS1_25CollectiveMainloopBwdSm80ILi2ELi2EN4cute5tupleIJNS5_1CILi128EEES8_NS7_ILi64EEEEEENS_10bfloat16_tEfNS_4arch4Sm80ELb1ELb0ELb1ELb0ELb0ELb0ELb0ELb0ELi2ELi4ELi4ELi4ELb0EEENS1_21CollectiveEpilogueBwdISA_SB_SD_Li256ELb0ELb0ELi2EEENS1_25SingleTileBwdLPTSchedulerILb0ELi128ELb0EEEEEEEEEvNT_6ParamsE$_ZZN4cute9transformINS_5tupleIJiiNS_1CILi0EEEEEENS1_IJNS1_IJNS2_ILi4EEENS2_ILi8EEEEEENS2_ILi2EEENS2_ILi1EEEEEEZNS_7idx2crdIS4_SA_EEDaRKT_RKT0_EUlRKT_RKT0_E_EEDaSE_SH_OT1_ENKUlDpSK_E_clIJNS1_IJiiEEEiS3_EEEDaSR_,@function
        .size           $_ZN7cutlass13device_kernelIN5flash19enable_sm80_to_sm89INS1_16FlashAttnBwdSm80INS1_25CollectiveMainloopBwdSm80ILi2ELi2EN4cute5tupleIJNS5_1CILi128EEES8_NS7_ILi64EEEEEENS_10bfloat16_tEfNS_4arch4Sm80ELb1ELb0ELb1ELb0ELb0ELb0ELb0ELb0ELi2ELi4ELi4ELi4ELb0EEENS1_21CollectiveEpilogueBwdISA_SB_SD_Li256ELb0ELb0ELi2EEENS1_25SingleTileBwdLPTSchedulerILb0ELi128ELb0EEEEEEEEEvNT_6ParamsE$_ZZN4cute9transformINS_5tupleIJiiNS_1CILi0EEEEEENS1_IJNS1_IJNS2_ILi4EEENS2_ILi8EEEEEENS2_ILi2EEENS2_ILi1EEEEEEZNS_7idx2crdIS4_SA_EEDaRKT_RKT0_EUlRKT_RKT0_E_EEDaSE_SH_OT1_ENKUlDpSK_E_clIJNS1_IJiiEEEiS3_EEEDaSR_,($_ZN7cutlass13device_kernelIN5flash19enable_sm80_to_sm89INS1_16FlashAttnBwdSm80INS1_25CollectiveMainloopBwdSm80ILi2ELi2EN4cute5tupleIJNS5_1CILi128EEES8_NS7_ILi64EEEEEENS_10bfloat16_tEfNS_4arch4Sm80ELb1ELb0ELb1ELb0ELb0ELb0ELb0ELb0ELi2ELi4ELi4ELi4ELb0EEENS1_21CollectiveEpilogueBwdISA_SB_SD_Li256ELb0ELb0ELi2EEENS1_25SingleTileBwdLPTSchedulerILb0ELi128ELb0EEEEEEEEEvNT_6ParamsE$_ZZN4cute9transformINS_5tupleIJiiNS_1CILi0EEEEEENS1_IJNS1_IJNS2_ILi4EEENS2_ILi8EEEEEES5_NS2_ILi1EEEEEEZNS_7idx2crdIS4_S9_EEDaRKT_RKT0_EUlRKT_RKT0_E_EEDaSD_SG_OT1_ENKUlDpSJ_E_clIJNS1_IJiiEEEiS3_EEEDaSQ_ - $_ZN7cutlass13device_kernelIN5flash19enable_sm80_to_sm89INS1_16FlashAttnBwdSm80INS1_25CollectiveMainloopBwdSm80ILi2ELi2EN4cute5tupleIJNS5_1CILi128EEES8_NS7_ILi64EEEEEENS_10bfloat16_tEfNS_4arch4Sm80ELb1ELb0ELb1ELb0ELb0ELb0ELb0ELb0ELi2ELi4ELi4ELi4ELb0EEENS1_21CollectiveEpilogueBwdISA_SB_SD_Li256ELb0ELb0ELi2EEENS1_25SingleTileBwdLPTSchedulerILb0ELi128ELb0EEEEEEEEEvNT_6ParamsE$_ZZN4cute9transformINS_5tupleIJiiNS_1CILi0EEEEEENS1_IJNS1_IJNS2_ILi4EEENS2_ILi8EEEEEENS2_ILi2EEENS2_ILi1EEEEEEZNS_7idx2crdIS4_SA_EEDaRKT_RKT0_EUlRKT_RKT0_E_EEDaSE_SH_OT1_ENKUlDpSK_E_clIJNS1_IJiiEEEiS3_EEEDaSR_)
$_ZN7cutlass13device_kernelIN5flash19enable_sm80_to_sm89INS1_16FlashAttnBwdSm80INS1_25CollectiveMainloopBwdSm80ILi2ELi2EN4cute5tupleIJNS5_1CILi128EEES8_NS7_ILi64EEEEEENS_10bfloat16_tEfNS_4arch4Sm80ELb1ELb0ELb1ELb0ELb0ELb0ELb0ELb0ELi2ELi4ELi4ELi4ELb0EEENS1_21CollectiveEpilogueBwdISA_SB_SD_Li256ELb0ELb0ELi2EEENS1_25SingleTileBwdLPTSchedulerILb0ELi128ELb0EEEEEEEEEvNT_6ParamsE$_ZZN4cute9transformINS_5tupleIJiiNS_1CILi0EEEEEENS1_IJNS1_IJNS2_ILi4EEENS2_ILi8EEEEEENS2_ILi2EEENS2_ILi1EEEEEEZNS_7idx2crdIS4_SA_EEDaRKT_RKT0_EUlRKT_RKT0_E_EEDaSE_SH_OT1_ENKUlDpSK_E_clIJNS1_IJiiEEEiS3_EEEDaSR_:
[----:B------:R-:W-:Y:S02]  /*10bf0*/  IADD3 R3, R1, 0x1680, RZ ;  /* 0x0000168001037810 */ /* 0x000fe40007ffe0ff */
[----:B------:R-:W-:Y:S02]  /*10c00*/  MOV R6, 0x10c30 ;  /* 0x00010c3000067802 */ /* 0x000fe40000000f00 */
[----:B------:R-:W-:Y:S02]  /*10c10*/  IADD3 R3, R3, c[0x0][0x20], RZ ;  /* 0x0000080003037a10 */ /* 0x000fe40007ffe0ff */
[----:B------:R-:W-:Y:S05]  /*10c20*/  CALL.REL.NOINC `($_ZN7cutlass13device_kernelIN5flash19enable_sm80_to_sm89INS1_16FlashAttnBwdSm80INS1_25CollectiveMainloopBwdSm80ILi2ELi2EN4cute5tupleIJNS5_1CILi128EEES8_NS7_ILi64EEEEEENS_10bfloat16_tEfNS_4arch4Sm80ELb1ELb0ELb1ELb0ELb0ELb0ELb0ELb0ELi2ELi4ELi4ELi4ELb0EEENS1_21CollectiveEpilogueBwdISA_SB_SD_Li256ELb0ELb0ELi2EEENS1_25SingleTileBwdLPTSchedulerILb0ELi128ELb0EEEEEEEEEvNT_6ParamsE$_ZN4cute3eso3ESOILb0ELb0EJNS_5tupleIJiiEEEiNS_1CILi0EEEEEC2ERKS3_RKiRKS5_) ;  /* 0xffff62d000007944 */ /* 0x000fea0003c3ffff */
[----:B------:R2:W5:Y:S04]  /*10c30*/  LDL R34, [R1+0x1688] ;  /* 0x0016880001227983 */ /* 0x0005680000100800 */
[----:B-1----:R2:W5:Y:S01]  /*10c40*/  LDL.64 R2, [R1+0x1680] ;  /* 0x0016800001027983 */ /* 0x0025620000100a00 */
[----:B------:R-:W-:-:S04]  /*10c50*/  MOV R73, 0x0 ;  /* 0x0000000000497802 */ /* 0x000fc80000000f00 */
[----:B------:R-:W-:Y:S05]  /*10c60*/  RET.REL.NODEC R72 `(_ZN7cutlass13device_kernelIN5flash19enable_sm80_to_sm89INS1_16FlashAttnBwdSm80INS1_25CollectiveMainloopBwdSm80ILi2ELi2EN4cute5tupleIJNS5_1CILi128EEES8_NS7_ILi64EEEEEENS_10bfloat16_tEfNS_4arch4Sm80ELb1ELb0ELb1ELb0ELb0ELb0ELb0ELb0ELi2ELi4ELi4ELi4ELb0EEENS1_21CollectiveEpilogueBwdISA_SB_SD_Li256ELb0ELb0ELi2EEENS1_25SingleTileBwdLPTSchedulerILb0ELi128ELb0EEEEEEEEEvNT_6ParamsE) ;  /* 0xfffef39048007950 */ /* 0x000fea0003c3ffff */
        .type           $_ZN7cutlass13device_kernelIN5flash19enable_sm80_to_sm89INS1_16FlashAttnBwdSm80INS1_25CollectiveMainloopBwdSm80ILi2ELi2EN4cute5tupleIJNS5_1CILi128EEES8_NS7_ILi64EEEEEENS_10bfloat16_tEfNS_4arch4Sm80ELb1ELb0ELb1ELb0ELb0ELb0ELb0ELb0ELi2ELi4ELi4ELi4ELb0EEENS1_21CollectiveEpilogueBwdISA_SB_SD_Li256ELb0ELb0ELi2EEENS1_25SingleTileBwdLPTSchedulerILb0ELi128ELb0EEEEEEEEEvNT_6ParamsE$_ZZN4cute9transformINS_5tupleIJiiNS_1CILi0EEEEEENS1_IJNS1_IJNS2_ILi4EEENS2_ILi8EEEEEES5_NS2_ILi1EEEEEEZNS_7idx2crdIS4_S9_EEDaRKT_RKT0_EUlRKT_RKT0_E_EEDaSD_SG_OT1_ENKUlDpSJ_E_clIJNS1_IJiiEEEiS3_EEEDaSQ_,@function
        .size           $_ZN7cutlass13device_kernelIN5flash19enable_sm80_to_sm89INS1_16FlashAttnBwdSm80INS1_25CollectiveMainloopBwdSm80ILi2ELi2EN4cute5tupleIJNS5_1CILi128EEES8_NS7_ILi64EEEEEENS_10bfloat16_tEfNS_4arch4Sm80ELb1ELb0ELb1ELb0ELb0ELb0ELb0ELb0ELi2ELi4ELi4ELi4ELb0EEENS1_21CollectiveEpilogueBwdISA_SB_SD_Li256ELb0ELb0ELi2EEENS1_25SingleTileBwdLPTSchedulerILb0ELi128ELb0EEEEEEEEEvNT_6ParamsE$_ZZN4cute9transformINS_5tupleIJiiNS_1CILi0EEEEEENS1_IJNS1_IJNS2_ILi4EEENS2_ILi8EEEEEES5_NS2_ILi1EEEEEEZNS_7idx2crdIS4_S9_EEDaRKT_RKT0_EUlRKT_RKT0_E_EEDaSD_SG_OT1_ENKUlDpSJ_E_clIJNS1_IJiiEEEiS3_EEEDaSQ_,($_ZN7cutlass13device_kernelIN5flash19enable_sm80_to_sm89INS1_16FlashAttnBwdSm80INS1_25CollectiveMainloopBwdSm80ILi2ELi2EN4cute5tupleIJNS5_1CILi128EEES8_NS7_ILi64EEEEEENS_10bfloat16_tEfNS_4arch4Sm80ELb1ELb0ELb1ELb0ELb0ELb0ELb0ELb0ELi2ELi4ELi4ELi4ELb0EEENS1_21CollectiveEpilogueBwdISA_SB_SD_Li256ELb0ELb0ELi2EEENS1_25SingleTileBwdLPTSchedulerILb0ELi128ELb0EEEEEEEEEvNT_6ParamsE$_ZZN4cute9transformINS_5tupleIJiiiNS_1CILi0EEEEEENS1_IJNS2_ILi32EEENS2_ILi4EEENS2_ILi2EEENS2_ILi1EEEEEENS1_IJS8_S8_S8_S8_EEEZNS_7crd2crdIS4_S9_SA_EEDaRKT_RKT0_RKT1_EUlRKT_RKT0_RKT1_E_EEDaSE_SH_SK_OT2_ENKUlDpSN_E_clIJiiiS3_EEEDaSX_ - $_ZN7cutlass13device_kernelIN5flash19enable_sm80_to_sm89INS1_16FlashAttnBwdSm80INS1_25CollectiveMainloopBwdSm80ILi2ELi2EN4cute5tupleIJNS5_1CILi128EEES8_NS7_ILi64EEEEEENS_10bfloat16_tEfNS_4arch4Sm80ELb1ELb0ELb1ELb0ELb0ELb0ELb0ELb0ELi2ELi4ELi4ELi4ELb0EEENS1_21CollectiveEpilogueBwdISA_SB_SD_Li256ELb0ELb0ELi2EEENS1_25SingleTileBwdLPTSchedulerILb0ELi128ELb0EEEEEEEEEvNT_6ParamsE$_ZZN4cute9transformINS_5tupleIJiiNS_1CILi0EEEEEENS1_IJNS1_IJNS2_ILi4EEENS2_ILi8EEEEEES5_NS2_ILi1EEEEEEZNS_7idx2crdIS4_S9_EEDaRKT_RKT0_EUlRKT_RKT0_E_EEDaSD_SG_OT1_ENKUlDpSJ_E_clIJNS1_IJiiEEEiS3_EEEDaSQ_)
$_ZN7cutlass13device_kernelIN5flash19enable_sm80_to_sm89INS1_16FlashAttnBwdSm80INS1_25CollectiveMainloopBwdSm80ILi2ELi2EN4cute5tupleIJNS5_1CILi128EEES8_NS7_ILi64EEEEEENS_10bfloat16_tEfNS_4arch4Sm80ELb1ELb0ELb1ELb0ELb0ELb0ELb0ELb0ELi2ELi4ELi4ELi4ELb0EEENS1_21CollectiveEpilogueBwdISA_SB_SD_Li256ELb0ELb0ELi2EEENS1_25SingleTileBwdLPTSchedulerILb0ELi128ELb0EEEEEEEEEvNT_6ParamsE$_ZZN4cute9transformINS_5tupleIJiiNS_1CILi0EEEEEENS1_IJNS1_IJNS2_ILi4EEENS2_ILi8EEEEEES5_NS2_ILi1EEEEEEZNS_7idx2crdIS4_S9_EEDaRKT_RKT0_EUlRKT_RKT0_E_EEDaSD_SG_OT1_ENKUlDpSJ_E_clIJNS1_IJiiEEEiS3_EEEDaSQ_:
[----:B------:R-:W-:Y:S02]  /*10c70*/  IADD3 R3, R1, 0x1680, RZ ;  /* 0x0000168001037810 */ /* 0x000fe40007ffe0ff */
[----:B------:R-:W-:Y:S02]  /*10c80*/  MOV R6, 0x10cb0 ;  /* 0x00010cb000067802 */ /* 0x000fe40000000f00 */
[----:B------:R-:W-:Y:S02]  /*10c90*/  IADD3 R3, R3, c[0x0][0x20], RZ ;  /* 0x0000080003037a10 */ /* 0x000fe40007ffe0ff */
[----:B------:R-:W-:Y:S05]  /*10ca0*/  CALL.REL.NOINC `($_ZN7cutlass13device_kernelIN5flash19enable_sm80_to_sm89INS1_16FlashAttnBwdSm80INS1_25CollectiveMainloopBwdSm80ILi2ELi2EN4cute5tupleIJNS5_1CILi128EEES8_NS7_ILi64EEEEEENS_10bfloat16_tEfNS_4arch4Sm80ELb1ELb0ELb1ELb0ELb0ELb0ELb0ELb0ELi2ELi4ELi4ELi4ELb0EEENS1_21CollectiveEpilogueBwdISA_SB_SD_Li256ELb0ELb0ELi2EEENS1_25SingleTileBwdLPTSchedulerILb0ELi128ELb0EEEEEEEEEvNT_6ParamsE$_ZN4cute3eso3ESOILb0ELb0EJNS_5tupleIJiiEEEiNS_1CILi0EEEEEC2ERKS3_RKiRKS5_) ;  /* 0xffff625000007944 */ /* 0x000fea0003c3ffff */
[----:B------:R2:W5:Y:S04]  /*10cb0*/  LDL R33, [R1+0x1688] ;  /* 0x0016880001217983 */ /* 0x0005680000100800 */
[----:B-1----:R2:W5:Y:S01]  /*10cc0*/  LDL.64 R2, [R1+0x1680] ;  /* 0x0016800001027983 */ /* 0x0025620000100a00 */
[----:B------:R-:W-:Y:S02]  /*10cd0*/  MOV R8, R72 ;  /* 0x0000004800087202 */ /* 0x000fe40000000f00 */
[----:B------:R-:W-:-:S04]  /*10ce0*/  MOV R9, 0x0 ;  /* 0x0000000000097802 */ /* 0x000fc80000000f00 */
[----:B------:R-:W-:Y:S05]  /*10cf0*/  RET.REL.NODEC R8 `(_ZN7cutlass13device_kernelIN5flash19enable_sm80_to_sm89INS1_16FlashAttnBwdSm80INS1_25CollectiveMainloopBwdSm80ILi2ELi2EN4cute5tupleIJNS5_1CILi128EEES8_NS7_ILi64EEEEEENS_10bfloat16_tEfNS_4arch4Sm80ELb1ELb0ELb1ELb0ELb0ELb0ELb0ELb0ELi2ELi4ELi4ELi4ELb0EEENS1_21CollectiveEpilogueBwdISA_SB_SD_Li256ELb0ELb0ELi2EEENS1_25SingleTileBwdLPTSchedulerILb0ELi128ELb0EEEEEEEEEvNT_6ParamsE) ;  /* 0xfffef30008007950 */ /* 0x000fea0003c3ffff */
        .type           $_ZN7cutlass13device_kernelIN5flash19enable_sm80_to_sm89INS1_16FlashAttnBwdSm80INS1_25CollectiveMainloopBwdSm80ILi2ELi2EN4cute5tupleIJNS5_1CILi128EEES8_NS7_ILi64EEEEEENS_10bfloat16_tEfNS_4arch4Sm80ELb1ELb0ELb1ELb0ELb0ELb0ELb0ELb0ELi2ELi4ELi4ELi4ELb0EEENS1_21CollectiveEpilogueBwdISA_SB_SD_Li256ELb0ELb0ELi2EEENS1_25SingleTileBwdLPTSchedulerILb0ELi128ELb0EEEEEEEEEvNT_6ParamsE$_ZZN4cute9transformINS_5tupleIJiiiNS_1CILi0EEEEEENS1_IJNS2_ILi32EEENS2_ILi4EEENS2_ILi2EEENS2_ILi1EEEEEENS1_IJS8_S8_S8_S8_EEEZNS_7crd2crdIS4_S9_SA_EEDaRKT_RKT0_RKT1_EUlRKT_RKT0_RKT1_E_EEDaSE_SH_SK_OT2_ENKUlDpSN_E_clIJiiiS3_EEEDaSX_,@function
        .size           $_ZN7cutlass13device_kernelIN5flash19enable_sm80_to_sm89INS1_16FlashAttnBwdSm80INS1_25CollectiveMainloopBwdSm80ILi2ELi2EN4cute5tupleIJNS5_1CILi128EEES8_NS7_ILi64EEEEEENS_10bfloat16_tEfNS_4arch4Sm80ELb1ELb0ELb1ELb0ELb0ELb0ELb0ELb0ELi2ELi4ELi4ELi4ELb0EEENS1_21CollectiveEpilogueBwdISA_SB_SD_Li256ELb0ELb0ELi2EEENS1_25SingleTileBwdLPTSchedulerILb0ELi128ELb0EEEEEEEEEvNT_6ParamsE$_ZZN4cute9transformINS_5tupleIJiiiNS_1CILi0EEEEEENS1_IJNS2_ILi32EEENS2_ILi4EEENS2_ILi2EEENS2_ILi1EEEEEENS1_IJS8_S8_S8_S8_EEEZNS_7crd2crdIS4_S9_SA_EEDaRKT_RKT0_RKT1_EUlRKT_RKT0_RKT1_E_EEDaSE_SH_SK_OT2_ENKUlDpSN_E_clIJiiiS3_EEEDaSX_,($_ZN7cutlass13device_kernelIN5flash19enable_sm80_to_sm89INS1_16FlashAttnBwdSm80INS1_25CollectiveMainloopBwdSm80ILi2ELi2EN4cute5tupleIJNS5_1CILi128EEES8_NS7_ILi64EEEEEENS_10bfloat16_tEfNS_4arch4Sm80ELb1ELb0ELb1ELb0ELb0ELb0ELb0ELb0ELi2ELi4ELi4ELi4ELb0EEENS1_21CollectiveEpilogueBwdISA_SB_SD_Li256ELb0ELb0ELi2EEENS1_25SingleTileBwdLPTSchedulerILb0ELi128ELb0EEEEEEEEEvNT_6ParamsE$_ZZN4cuteplIJNS_1CILi0EEEEJS2_iEEEDaRKNS_15ArithmeticTupleIJDpT_EEERKNS3_IJDpT0_EEEENKUlDpRKT_E_clIJS2_iEEEDaSH_ - $_ZN7cutlass13device_kernelIN5flash19enable_sm80_to_sm89INS1_16FlashAttnBwdSm80INS1_25CollectiveMainloopBwdSm80ILi2ELi2EN4cute5tupleIJNS5_1CILi128EEES8_NS7_ILi64EEEEEENS_10bfloat16_tEfNS_4arch4Sm80ELb1ELb0ELb1ELb0ELb0ELb0ELb0ELb0ELi2ELi4ELi4ELi4ELb0EEENS1_21CollectiveEpilogueBwdISA_SB_SD_Li256ELb0ELb0ELi2EEENS1_25SingleTileBwdLPTSchedulerILb0ELi128ELb0EEEEEEEEEvNT_6ParamsE$_ZZN4cute9transformINS_5tupleIJiiiNS_1CILi0EEEEEENS1_IJNS2_ILi32EEENS2_ILi4EEENS2_ILi2EEENS2_ILi1EEEEEENS1_IJS8_S8_S8_S8_EEEZNS_7crd2crdIS4_S9_SA_EEDaRKT_RKT0_RKT1_EUlRKT_RKT0_RKT1_E_EEDaSE_SH_SK_OT2_ENKUlDpSN_E_clIJiiiS3_EEEDaSX_)
$_ZN7cutlass13device_kernelIN5flash19enable_sm80_to_sm89INS1_16FlashAttnBwdSm80INS1_25CollectiveMainloopBwdSm80ILi2ELi2EN4cute5tupleIJNS5_1CILi128EEES8_NS7_ILi64EEEEEENS_10bfloat16_tEfNS_4arch4Sm80ELb1ELb0ELb1ELb0ELb0ELb0ELb0ELb0ELi2ELi4ELi4ELi4ELb0EEENS1_21CollectiveEpilogueBwdISA_SB_SD_Li256ELb0ELb0ELi2EEENS1_25SingleTileBwdLPTSchedulerILb0ELi128ELb0EEEEEEEEEvNT_6ParamsE$_ZZN4cute9transformINS_5tupleIJiiiNS_1CILi0EEEEEENS1_IJNS2_ILi32EEENS2_ILi4EEENS2_ILi2EEENS2_ILi1EEEEEENS1_IJS8_S8_S8_S8_EEEZNS_7crd2crdIS4_S9_SA_EEDaRKT_RKT0_RKT1_EUlRKT_RKT0_RKT1_E_EEDaSE_SH_SK_OT2_ENKUlDpSN_E_clIJiiiS3_EEEDaSX_:
[----:B------:R-:W-:Y:S02]  /*10d00*/  IADD3 R3, R1, 0x13b8, RZ ;  /* 0x000013b801037810 */ /* 0x000fe40007ffe0ff */
[----:B------:R-:W-:Y:S02]  /*10d10*/  MOV R6, 0x10d40 ;  /* 0x00010d4000067802 */ /* 0x000fe40000000f00 */
[----:B------:R-:W-:Y:S02]  /*10d20*/  IADD3 R3, R3, c[0x0][0x20], RZ ;  /* 0x0000080003037a10 */ /* 0x000fe40007ffe0ff */
[----:B------:R-:W-:Y:S05]  /*10d30*/  CALL.REL.NOINC `($_ZN7cutlass13device_kernelIN5flash19enable_sm80_to_sm89INS1_16FlashAttnBwdSm80INS1_25CollectiveMainloopBwdSm80ILi2ELi2EN4cute5tupleIJNS5_1CILi128EEES8_NS7_ILi64EEEEEENS_10bfloat16_tEfNS_4arch4Sm80ELb1ELb0ELb1ELb0ELb0ELb0ELb0ELb0ELi2ELi4ELi4ELi4ELb0EEENS1_21CollectiveEpilogueBwdISA_SB_SD_Li256ELb0ELb0ELi2EEENS1_25SingleTileBwdLPTSchedulerILb0ELi128ELb0EEEEEEEEEvNT_6ParamsE$_ZN4cute3eso3ESOILb0ELb0EJiiiNS_1CILi0EEEEEC2ERKiS6_S6_RKS3_) ;  /* 0xffff709000007944 */ /* 0x000fea0003c3ffff */
[----:B-1----:R1:W5:Y:S04]  /*10d40*/  LDL R8, [R1+0x13c0] ;  /* 0x0013c00001087983 */ /* 0x0023680000100800 */
[----:B------:R1:W5:Y:S01]  /*10d50*/  LDL.64 R2, [R1+0x13b8] ;  /* 0x0013b80001027983 */ /* 0x0003620000100a00 */
[----:B------:R-:W-:-:S04]  /*10d60*/  MOV R5, 0x0 ;  /* 0x0000000000057802 */ /* 0x000fc80000000f00 */
[----:B------:R-:W-:Y:S05]  /*10d70*/  RET.REL.NODEC R4 `(_ZN7cutlass13device_kernelIN5flash19enable_sm80_to_sm89INS1_16FlashAttnBwdSm80INS1_25CollectiveMainloopBwdSm80ILi2ELi2EN4cute5tupleIJNS5_1CILi128EEES8_NS7_ILi64EEEEEENS_10bfloat16_tEfNS_4arch4Sm80ELb1ELb0ELb1ELb0ELb0ELb0ELb0ELb0ELi2ELi4ELi4ELi4ELb0EEENS1_21CollectiveEpilogueBwdISA_SB_SD_Li256ELb0ELb0ELi2EEENS1_25SingleTileBwdLPTSchedulerILb0ELi128ELb0EEEEEEEEEvNT_6ParamsE) ;  /* 0xfffef28004007950 */ /* 0x000fea0003c3ffff */
        .type           $_ZN7cutlass13device_kernelIN5flash19enable_sm80_to_sm89INS1_16FlashAttnBwdSm80INS1_25CollectiveMainloopBwdSm80ILi2ELi2EN4cute5tupleIJNS5_1CILi128EEES8_NS7_ILi64EEEEEENS_10bfloat16_tEfNS_4arch4Sm80ELb1ELb0ELb1ELb0ELb0ELb0ELb0ELb0ELi2ELi4ELi4ELi4ELb0EEENS1_21CollectiveEpilogueBwdISA_SB_SD_Li256ELb0ELb0ELi2EEENS1_25SingleTileBwdLPTSchedulerILb0ELi128ELb0EEEEEEEEEvNT_6ParamsE$_ZZN4cuteplIJNS_1CILi0EEEEJS2_iEEEDaRKNS_15ArithmeticTupleIJDpT_EEERKNS3_IJDpT0_EEEENKUlDpRKT_E_clIJS2_iEEEDaSH_,@function
        .size           $_ZN7cutlass13device_kernelIN5flash19enable_sm80_to_sm89INS1_16FlashAttnBwdSm80INS1_25CollectiveMainloopBwdSm80ILi2ELi2EN4cute5tupleIJNS5_1CILi128EEES8_NS7_ILi64EEEEEENS_10bfloat16_tEfNS_4arch4Sm80ELb1ELb0ELb1ELb0ELb0ELb0ELb0ELb0ELi2ELi4ELi4ELi4ELb0EEENS1_21CollectiveEpilogueBwdISA_SB_SD_Li256ELb0ELb0ELi2EEENS1_25SingleTileBwdLPTSchedulerILb0ELi128ELb0EEEEEEEEEvNT_6ParamsE$_ZZN4cuteplIJNS_1CILi0EEEEJS2_iEEEDaRKNS_15ArithmeticTupleIJDpT_EEERKNS3_IJDpT0_EEEENKUlDpRKT_E_clIJS2_iEEEDaSH_,($_ZN7cutlass13device_kernelIN5flash19enable_sm80_to_sm89INS1_16FlashAttnBwdSm80INS1_25CollectiveMainloopBwdSm80ILi2ELi2EN4cute5tupleIJNS5_1CILi128EEES8_NS7_ILi64EEEEEENS_10bfloat16_tEfNS_4arch4Sm80ELb1ELb0ELb1ELb0ELb0ELb0ELb0ELb0ELi2ELi4ELi4ELi4ELb0EEENS1_21CollectiveEpilogueBwdISA_SB_SD_Li256ELb0ELb0ELi2EEENS1_25SingleTileBwdLPTSchedulerILb0ELi128ELb0EEEEEEEEEvNT_6ParamsE$_ZZN4cuteplIJNS_1CILi0EEES2_EJS2_iEEEDaRKNS_15ArithmeticTupleIJDpT_EEERKNS3_IJDpT0_EEEENKUlDpRKT_E_clIJS2_iEEEDaSH_ - $_ZN7cutlass13device_kernelIN5flash19enable_sm80_to_sm89INS1_16FlashAttnBwdSm80INS1_25CollectiveMainloopBwdSm80ILi2ELi2EN4cute5tupleIJNS5_1CILi128EEES8_NS7_ILi64EEEEEENS_10bfloat16_tEfNS_4arch4Sm80ELb1ELb0ELb1ELb0ELb0ELb0ELb0ELb0ELi2ELi4ELi4ELi4ELb0EEENS1_21CollectiveEpilogueBwdISA_SB_SD_Li256ELb0ELb0ELi2EEENS1_25SingleTileBwdLPTSchedulerILb0ELi128ELb0EEEEEEEEEvNT_6ParamsE$_ZZN4cuteplIJNS_1CILi0EEEEJS2_iEEEDaRKNS_15ArithmeticTupleIJDpT_EEERKNS3_IJDpT0_EEEENKUlDpRKT_E_clIJS2_iEEEDaSH_)
$_ZN7cutlass13device_kernelIN5flash19enable_sm80_to_sm89INS1_16FlashAttnBwdSm80INS1_25CollectiveMainloopBwdSm80ILi2ELi2EN4cute5tupleIJNS5_1CILi128EEES8_NS7_ILi64EEEEEENS_10bfloat16_tEfNS_4arch4Sm80ELb1ELb0ELb1ELb0ELb0ELb0ELb0ELb0ELi2ELi4ELi4ELi4ELb0EEENS1_21CollectiveEpilogueBwdISA_SB_SD_Li256ELb0ELb0ELi2EEENS1_25SingleTileBwdLPTSchedulerILb0ELi128ELb0EEEEEEEEEvNT_6ParamsE$_ZZN4cuteplIJNS_1CILi0EEEEJS2_iEEEDaRKNS_15ArithmeticTupleIJDpT_EEERKNS3_IJDpT0_EEEENKUlDpRKT_E_clIJS2_iEEEDaSH_:
[----:B------:R-:W-:Y:S02]  /*10d80*/  IADD3 R11, R1, 0x13b8, RZ ;  /* 0x000013b8010b7810 */ /* 0x000fe40007ffe0ff */
[----:B------:R-:W-:Y:S02]  /*10d90*/  MOV R6, 0x10dc0 ;  /* 0x00010dc000067802 */ /* 0x000fe40000000f00 */
[----:B------:R-:W-:Y:S02]  /*10da0*/  IADD3 R11, R11, c[0x0][0x20], RZ ;  /* 0x000008000b0b7a10 */ /* 0x000fe40007ffe0ff */
[----:B------:R-:W-:Y:S05]  /*10db0*/  CALL.REL.NOINC `($_ZN7cutlass13device_kernelIN5flash19enable_sm80_to_sm89INS1_16FlashAttnBwdSm80INS1_25CollectiveMainloopBwdSm80ILi2ELi2EN4cute5tupleIJNS5_1CILi128EEES8_NS7_ILi64EEEEEENS_10bfloat16_tEfNS_4arch4Sm80ELb1ELb0ELb1ELb0ELb0ELb0ELb0ELb0ELi2ELi4ELi4ELi4ELb0EEENS1_21CollectiveEpilogueBwdISA_SB_SD_Li256ELb0ELb0ELi2EEENS1_25SingleTileBwdLPTSchedulerILb0ELi128ELb0EEEEEEEEEvNT_6ParamsE$_ZN4cute5tupleIJNS_1CILi0EEEiEEC2ERKS2_RKi) ;  /* 0xffffb01000007944 */ /* 0x000fea0003c3ffff */
[----:B------:R1:W5:Y:S01]  /*10dc0*/  LDL R3, [R1+0x13b8] ;  /* 0x0013b80001037983 */ /* 0x0003620000100800 */
[----:B------:R-:W-:-:S04]  /*10dd0*/  MOV R11, 0x0 ;  /* 0x00000000000b7802 */ /* 0x000fc80000000f00 */
[----:B------:R-:W-:Y:S05]  /*10de0*/  RET.REL.NODEC R10 `(_ZN7cutlass13device_kernelIN5flash19enable_sm80_to_sm89INS1_16FlashAttnBwdSm80INS1_25CollectiveMainloopBwdSm80ILi2ELi2EN4cute5tupleIJNS5_1CILi128EEES8_NS7_ILi64EEEEEENS_10bfloat16_tEfNS_4arch4Sm80ELb1ELb0ELb1ELb0ELb0ELb0ELb0ELb0ELi2ELi4ELi4ELi4ELb0EEENS1_21CollectiveEpilogueBwdISA_SB_SD_Li256ELb0ELb0ELi2EEENS1_25SingleTileBwdLPTSchedulerILb0ELi128ELb0EEEEEEEEEvNT_6ParamsE) ;  /* 0xfffef2100a007950 */ /* 0x000fea0003c3ffff */
        .type           $_ZN7cutlass13device_kernelIN5flash19enable_sm80_to_sm89INS1_16FlashAttnBwdSm80INS1_25CollectiveMainloopBwdSm80ILi2ELi2EN4cute5tupleIJNS5_1CILi128EEES8_NS7_ILi64EEEEEENS_10bfloat16_tEfNS_4arch4Sm80ELb1ELb0ELb1ELb0ELb0ELb0ELb0ELb0ELi2ELi4ELi4ELi4ELb0EEENS1_21CollectiveEpilogueBwdISA_SB_SD_Li256ELb0ELb0ELi2EEENS1_25SingleTileBwdLPTSchedulerILb0ELi128ELb0EEEEEEEEEvNT_6ParamsE$_ZZN4cuteplIJNS_1CILi0EEES2_EJS2_iEEEDaRKNS_15ArithmeticTupleIJDpT_EEERKNS3_IJDpT0_EEEENKUlDpRKT_E_clIJS2_iEEEDaSH_,@function
        .size           $_ZN7cutlass13device_kernelIN5flash19enable_sm80_to_sm89INS1_16FlashAttnBwdSm80INS1_25CollectiveMainloopBwdSm80ILi2ELi2EN4cute5tupleIJNS5_1CILi128EEES8_NS7_ILi64EEEEEENS_10bfloat16_tEfNS_4arch4Sm80ELb1ELb0ELb1ELb0ELb0ELb0ELb0ELb0ELi2ELi4ELi4ELi4ELb0EEENS1_21CollectiveEpilogueBwdISA_SB_SD_Li256ELb0ELb0ELi2EEENS1_25SingleTileBwdLPTSchedulerILb0ELi128ELb0EEEEEEEEEvNT_6ParamsE$_ZZN4cuteplIJNS_1CILi0EEES2_EJS2_iEEEDaRKNS_15ArithmeticTupleIJDpT_EEERKNS3_IJDpT0_EEEENKUlDpRKT_E_clIJS2_iEEEDaSH_,($_ZN7cutlass13device_kernelIN5flash19enable_sm80_to_sm89INS1_16FlashAttnBwdSm80INS1_25CollectiveMainloopBwdSm80ILi2ELi2EN4cute5tupleIJNS5_1CILi128EEES8_NS7_ILi64EEEEEENS_10bfloat16_tEfNS_4arch4Sm80ELb1ELb0ELb1ELb0ELb0ELb0ELb0ELb0ELi2ELi4ELi4ELi4ELb0EEENS1_21CollectiveEpilogueBwdISA_SB_SD_Li256ELb0ELb0ELi2EEENS1_25SingleTileBwdLPTSchedulerILb0ELi128ELb0EEEEEEEEEvNT_6ParamsE$_ZZN4cuteplIJNS_1CILi0EEES2_EJiEEEDaRKNS_15ArithmeticTupleIJDpT_EEERKNS3_IJDpT0_EEEENKUlDpRKT_E_clIJiS2_EEEDaSH_ - $_ZN7cutlass13device_kernelIN5flash19enable_sm80_to_sm89INS1_16FlashAttnBwdSm80INS1_25CollectiveMainloopBwdSm80ILi2ELi2EN4cute5tupleIJNS5_1CILi128EEES8_NS7_ILi64EEEEEENS_10bfloat16_tEfNS_4arch4Sm80ELb1ELb0ELb1ELb0ELb0ELb0ELb0ELb0ELi2ELi4ELi4ELi4ELb0EEENS1_21CollectiveEpilogueBwdISA_SB_SD_Li256ELb0ELb0ELi2EEENS1_25SingleTileBwdLPTSchedulerILb0ELi128ELb0EEEEEEEEEvNT_6ParamsE$_ZZN4cuteplIJNS_1CILi0EEES2_EJS2_iEEEDaRKNS_15ArithmeticTupleIJDpT_EEERKNS3_IJDpT0_EEEENKUlDpRKT_E_clIJS2_iEEEDaSH_)
$_ZN7cutlass13device_kernelIN5flash19enable_sm80_to_sm89INS1_16FlashAttnBwdSm80INS1_25CollectiveMainloopBwdSm80ILi2ELi2EN4cute5tupleIJNS5_1CILi128EEES8_NS7_ILi64EEEEEENS_10bfloat16_tEfNS_4arch4Sm80ELb1ELb0ELb1ELb0ELb0ELb0ELb0ELb0ELi2ELi4ELi4ELi4ELb0EEENS1_21CollectiveEpilogueBwdISA_SB_SD_Li256ELb0ELb0ELi2EEENS1_25SingleTileBwdLPTSchedulerILb0ELi128ELb0EEEEEEEEEvNT_6ParamsE$_ZZN4cuteplIJNS_1CILi0EEES2_EJS2_iEEEDaRKNS_15ArithmeticTupleIJDpT_EEERKNS3_IJDpT0_EEEENKUlDpRKT_E_clIJS2_iEEEDaSH_:
[----:B------:R-:W-:Y:S02]  /*10df0*/  IADD3 R11, R1, 0x13b8, RZ ;  /* 0x000013b8010b7810 */ /* 0x000fe40007ffe0ff */
[----:B------:R-:W-:Y:S02]  /*10e00*/  MOV R6, 0x10e30 ;  /* 0x00010e3000067802 */ /* 0x000fe40000000f00 */
[----:B------:R-:W-:Y:S02]  /*10e10*/  IADD3 R11, R11, c[0x0][0x20], RZ ;  /* 0x000008000b0b7a10 */ /* 0x000fe40007ffe0ff */
[----:B------:R-:W-:Y:S05]  /*10e20*/  CALL.REL.NOINC `($_ZN7cutlass13device_kernelIN5flash19enable_sm80_to_sm89INS1_16FlashAttnBwdSm80INS1_25CollectiveMainloopBwdSm80ILi2ELi2EN4cute5tupleIJNS5_1CILi128EEES8_NS7_ILi64EEEEEENS_10bfloat16_tEfNS_4arch4Sm80ELb1ELb0ELb1ELb0ELb0ELb0ELb0ELb0ELi2ELi4ELi4ELi4ELb0EEENS1_21CollectiveEpilogueBwdISA_SB_SD_Li256ELb0ELb0ELi2EEENS1_25SingleTileBwdLPTSchedulerILb0ELi128ELb0EEEEEEEEEvNT_6ParamsE$_ZN4cute5tupleIJNS_1CILi0EEEiEEC2ERKS2_RKi) ;  /* 0xffffafa000007944 */ /* 0x000fea0003c3ffff */
[----:B------:R1:W5:Y:S01]  /*10e30*/  LDL R2, [R1+0x13b8] ;  /* 0x0013b80001027983 */ /* 0x0003620000100800 */
[----:B------:R-:W-:-:S04]  /*10e40*/  MOV R11, 0x0 ;  /* 0x00000000000b7802 */ /* 0x000fc80000000f00 */
[----:B------:R-:W-:Y:S05]  /*10e50*/  RET.REL.NODEC R10 `(_ZN7cutlass13device_kernelIN5flash19enable_sm80_to_sm89INS1_16FlashAttnBwdSm80INS1_25CollectiveMainloopBwdSm80ILi2ELi2EN4cute5tupleIJNS5_1CILi128EEES8_NS7_ILi64EEEEEENS_10bfloat16_tEfNS_4arch4Sm80ELb1ELb0ELb1ELb0ELb0ELb0ELb0ELb0ELi2ELi4ELi4ELi4ELb0EEENS1_21CollectiveEpilogueBwdISA_SB_SD_Li256ELb0ELb0ELi2EEENS1_25SingleTileBwdLPTSchedulerILb0ELi128ELb0EEEEEEEEEvNT_6ParamsE) ;  /* 0xfffef1a00a007950 */ /* 0x000fea0003c3ffff */
        .type           $_ZN7cutlass13device_kernelIN5flash19enable_sm80_to_sm89INS1_16FlashAttnBwdSm80INS1_25CollectiveMainloopBwdSm80ILi2ELi2EN4cute5tupleIJNS5_1CILi128EEES8_NS7_ILi64EEEEEENS_10bfloat16_tEfNS_4arch4Sm80ELb1ELb0ELb1ELb0ELb0ELb0ELb0ELb0ELi2ELi4ELi4ELi4ELb0EEENS1_21CollectiveEpilogueBwdISA_SB_SD_Li256ELb0ELb0ELi2EEENS1_25SingleTileBwdLPTSchedulerILb0ELi128ELb0EEEEEEEEEvNT_6ParamsE$_ZZN4cuteplIJNS_1CILi0EEES2_EJiEEEDaRKNS_15ArithmeticTupleIJDpT_EEERKNS3_IJDpT0_EEEENKUlDpRKT_E_clIJiS2_EEEDaSH_,@function
        .size           $_ZN7cutlass13device_kernelIN5flash19enable_sm80_to_sm89INS1_16FlashAttnBwdSm80INS1_25CollectiveMainloopBwdSm80ILi2ELi2EN4cute5tupleIJNS5_1CILi128EEES8_NS7_ILi64EEEEEENS_10bfloat16_tEfNS_4arch4Sm80ELb1ELb0ELb1ELb0ELb0ELb0ELb0ELb0ELi2ELi4ELi4ELi4ELb0EEENS1_21CollectiveEpilogueBwdISA_SB_SD_Li256ELb0ELb0ELi2EEENS1_25SingleTileBwdLPTSchedulerILb0ELi128ELb0EEEEEEEEEvNT_6ParamsE$_ZZN4cuteplIJNS_1CILi0EEES2_EJiEEEDaRKNS_15ArithmeticTupleIJDpT_EEERKNS3_IJDpT0_EEEENKUlDpRKT_E_clIJiS2_EEEDaSH_,($_ZN7cutlass13device_kernelIN5flash19enable_sm80_to_sm89INS1_16FlashAttnBwdSm80INS1_25CollectiveMainloopBwdSm80ILi2ELi2EN4cute5tupleIJNS5_1CILi128EEES8_NS7_ILi64EEEEEENS_10bfloat16_tEfNS_4arch4Sm80ELb1ELb0ELb1ELb0ELb0ELb0ELb0ELb0ELi2ELi4ELi4ELi4ELb0EEENS1_21CollectiveEpilogueBwdISA_SB_SD_Li256ELb0ELb0ELi2EEENS1_25SingleTileBwdLPTSchedulerILb0ELi128ELb0EEEEEEEEEvNT_6ParamsE$_ZZN4cuteplIJNS_1CILi0EEES2_EJiS2_EEEDaRKNS_15ArithmeticTupleIJDpT_EEERKNS3_IJDpT0_EEEENKUlDpRKT_E_clIJiS2_EEEDaSH_ - $_ZN7cutlass13device_kernelIN5flash19enable_sm80_to_sm89INS1_16FlashAttnBwdSm80INS1_25CollectiveMainloopBwdSm80ILi2ELi2EN4cute5tupleIJNS5_1CILi128EEES8_NS7_ILi64EEEEEENS_10bfloat16_tEfNS_4arch4Sm80ELb1ELb0ELb1ELb0ELb0ELb0ELb0ELb0ELi2ELi4ELi4ELi4ELb0EEENS1_21CollectiveEpilogueBwdISA_SB_SD_Li256ELb0ELb0ELi2EEENS1_25SingleTileBwdLPTSchedulerILb0ELi128ELb0EEEEEEEEEvNT_6ParamsE$_ZZN4cuteplIJNS_1CILi0EEES2_EJiEEEDaRKNS_15ArithmeticTupleIJDpT_EEERKNS3_IJDpT0_EEEENKUlDpRKT_E_clIJiS2_EEEDaSH_)
$_ZN7cutlass13device_kernelIN5flash19enable_sm80_to_sm89INS1_16FlashAttnBwdSm80INS1_25CollectiveMainloopBwdSm80ILi2ELi2EN4cute5tupleIJNS5_1CILi128EEES8_NS7_ILi64EEEEEENS_10bfloat16_tEfNS_4arch4Sm80ELb1ELb0ELb1ELb0ELb0ELb0ELb0ELb0ELi2ELi4ELi4ELi4ELb0EEENS1_21CollectiveEpilogueBwdISA_SB_SD_Li256ELb0ELb0ELi2EEENS1_25SingleTileBwdLPTSchedulerILb0ELi128ELb0EEEEEEEEEvNT_6ParamsE$_ZZN4cuteplIJNS_1CILi0EEES2_EJiEEEDaRKNS_15ArithmeticTupleIJDpT_EEERKNS3_IJDpT0_EEEENKUlDpRKT_E_clIJiS2_EEEDaSH_:
[----:B------:R-:W-:Y:S02]  /*10e60*/  IADD3 R2, R1, 0x16a8, RZ ;  /* 0x000016a801027810 */ /* 0x000fe40007ffe0ff */
[----:B------:R-:W-:Y:S02]  /*10e70*/  MOV R10, 0x10ea0 ;  /* 0x00010ea0000a7802 */ /* 0x000fe40000000f00 */
[----:B------:R-:W-:Y:S02]  /*10e80*/  IADD3 R2, R2, c[0x0][0x20], RZ ;  /* 0x0000080002027a10 */ /* 0x000fe40007ffe0ff */
[----:B------:R-:W-:Y:S05]  /*10e90*/  CALL.REL.NOINC `($_ZN7cutlass13device_kernelIN5flash19enable_sm80_to_sm89INS1_16FlashAttnBwdSm80INS1_25CollectiveMainloopBwdSm80ILi2ELi2EN4cute5tupleIJNS5_1CILi128EEES8_NS7_ILi64EEEEEENS_10bfloat16_tEfNS_4arch4Sm80ELb1ELb0ELb1ELb0ELb0ELb0ELb0ELb0ELi2ELi4ELi4ELi4ELb0EEENS1_21CollectiveEpilogueBwdISA_SB_SD_Li256ELb0ELb0ELi2EEENS1_25SingleTileBwdLPTSchedulerILb0ELi128ELb0EEEEEEEEEvNT_6ParamsE$_ZN4cute5tupleIJiNS_1CILi0EEEEEC2ERKiRKS2_) ;  /* 0xffffb07000007944 */ /* 0x000fea0003c3ffff */
[----:B-1----:R1:W5:Y:S01]  /*10ea0*/  LDL R3, [R1+0x16a8] ;  /* 0x0016a80001037983 */ /* 0x0023620000100800 */
[----:B------:R-:W-:-:S04]  /*10eb0*/  MOV R5, 0x0 ;  /* 0x0000000000057802 */ /* 0x000fc80000000f00 */
[----:B------:R-:W-:Y:S05]  /*10ec0*/  RET.REL.NODEC R4 `(_ZN7cutlass13device_kernelIN5flash19enable_sm80_to_sm89INS1_16FlashAttnBwdSm80INS1_25CollectiveMainloopBwdSm80ILi2ELi2EN4cute5tupleIJNS5_1CILi128EEES8_NS7_ILi64EEEEEENS_10bfloat16_tEfNS_4arch4Sm80ELb1ELb0ELb1ELb0ELb0ELb0ELb0ELb0ELi2ELi4ELi4ELi4ELb0EEENS1_21CollectiveEpilogueBwdISA_SB_SD_Li256ELb0ELb0ELi2EEENS1_25SingleTileBwdLPTSchedulerILb0ELi128ELb0EEEEEEEEEvNT_6ParamsE) ;  /* 0xfffef13004007950 */ /* 0x000fea0003c3ffff */
        .type           $_ZN7cutlass13device_kernelIN5flash19enable_sm80_to_sm89INS1_16FlashAttnBwdSm80INS1_25CollectiveMainloopBwdSm80ILi2ELi2EN4cute5tupleIJNS5_1CILi128EEES8_NS7_ILi64EEEEEENS_10bfloat16_tEfNS_4arch4Sm80ELb1ELb0ELb1ELb0ELb0ELb0ELb0ELb0ELi2ELi4ELi4ELi4ELb0EEENS1_21CollectiveEpilogueBwdISA_SB_SD_Li256ELb0ELb0ELi2EEENS1_25SingleTileBwdLPTSchedulerILb0ELi128ELb0EEEEEEEEEvNT_6ParamsE$_ZZN4cuteplIJNS_1CILi0EEES2_EJiS2_EEEDaRKNS_15ArithmeticTupleIJDpT_EEERKNS3_IJDpT0_EEEENKUlDpRKT_E_clIJiS2_EEEDaSH_,@function
        .size           $_ZN7cutlass13device_kernelIN5flash19enable_sm80_to_sm89INS1_16FlashAttnBwdSm80INS1_25CollectiveMainloopBwdSm80ILi2ELi2EN4cute5tupleIJNS5_1CILi128EEES8_NS7_ILi64EEEEEENS_10bfloat16_tEfNS_4arch4Sm80ELb1ELb0ELb1ELb0ELb0ELb0ELb0ELb0ELi2ELi4ELi4ELi4ELb0EEENS1_21CollectiveEpilogueBwdISA_SB_SD_Li256ELb0ELb0ELi2EEENS1_25SingleTileBwdLPTSchedulerILb0ELi128ELb0EEEEEEEEEvNT_6ParamsE$_ZZN4cuteplIJNS_1CILi0EEES2_EJiS2_EEEDaRKNS_15ArithmeticTupleIJDpT_EEERKNS3_IJDpT0_EEEENKUlDpRKT_E_clIJiS2_EEEDaSH_,($_ZN7cutlass13device_kernelIN5flash19enable_sm80_to_sm89INS1_16FlashAttnBwdSm80INS1_25CollectiveMainloopBwdSm80ILi2ELi2EN4cute5tupleIJNS5_1CILi128EEES8_NS7_ILi64EEEEEENS_10bfloat16_tEfNS_4arch4Sm80ELb1ELb0ELb1ELb0ELb0ELb0ELb0ELb0ELi2ELi4ELi4ELi4ELb0EEENS1_21CollectiveEpilogueBwdISA_SB_SD_Li256ELb0ELb0ELi2EEENS1_25SingleTileBwdLPTSchedulerILb0ELi128ELb0EEEEEEEEEvNT_6ParamsE$_ZZN4cuteplIJNS_1CILi0EEES2_EJiiEEEDaRKNS_15ArithmeticTupleIJDpT_EEERKNS3_IJDpT0_EEEENKUlDpRKT_E_clIJiiEEEDaSH_ - $_ZN7cutlass13device_kernelIN5flash19enable_sm80_to_sm89INS1_16FlashAttnBwdSm80INS1_25CollectiveMainloopBwdSm80ILi2ELi2EN4cute5tupleIJNS5_1CILi128EEES8_NS7_ILi64EEEEEENS_10bfloat16_tEfNS_4arch4Sm80ELb1ELb0ELb1ELb0ELb0ELb0ELb0ELb0ELi2ELi4ELi4ELi4ELb0EEENS1_21CollectiveEpilogueBwdISA_SB_SD_Li256ELb0ELb0ELi2EEENS1_25SingleTileBwdLPTSchedulerILb0ELi128ELb0EEEEEEEEEvNT_6ParamsE$_ZZN4cuteplIJNS_1CILi0EEES2_EJiS2_EEEDaRKNS_15ArithmeticTupleIJDpT_EEERKNS3_IJDpT0_EEEENKUlDpRKT_E_clIJiS2_EEEDaSH_)
$_ZN7cutlass13device_kernelIN5flash19enable_sm80_to_sm89INS1_16FlashAttnBwdSm80INS1_25CollectiveMainloopBwdSm80ILi2ELi2EN4cute5tupleIJNS5_1CILi128EEES8_NS7_ILi64EEEEEENS_10bfloat16_tEfNS_4arch4Sm80ELb1ELb0ELb1ELb0ELb0ELb0ELb0ELb0ELi2ELi4ELi4ELi4ELb0EEENS1_21CollectiveEpilogueBwdISA_SB_SD_Li256ELb0ELb0ELi2EEENS1_25SingleTileBwdLPTSchedulerILb0ELi128ELb0EEEEEEEEEvNT_6ParamsE$_ZZN4cuteplIJNS_1CILi0EEES2_EJiS2_EEEDaRKNS_15ArithmeticTupleIJDpT_EEERKNS3_IJDpT0_EEEENKUlDpRKT_E_clIJiS2_EEEDaSH_:
[----:B------:R-:W-:Y:S02]  /*10ed0*/  IADD3 R2, R1, 0x16a8, RZ ;  /* 0x000016a801027810 */ /* 0x000fe40007ffe0ff */
[----:B------:R-:W-:Y:S02]  /*10ee0*/  MOV R10, 0x10f10 ;  /* 0x00010f10000a7802 */ /* 0x000fe40000000f00 */
[----:B------:R-:W-:Y:S02]  /*10ef0*/  IADD3 R2, R2, c[0x0][0x20], RZ ;  /* 0x0000080002027a10 */ /* 0x000fe40007ffe0ff */
[----:B------:R-:W-:Y:S05]  /*10f00*/  CALL.REL.NOINC `($_ZN7cutlass13device_kernelIN5flash19enable_sm80_to_sm89INS1_16FlashAttnBwdSm80INS1_25CollectiveMainloopBwdSm80ILi2ELi2EN4cute5tupleIJNS5_1CILi128EEES8_NS7_ILi64EEEEEENS_10bfloat16_tEfNS_4arch4Sm80ELb1ELb0ELb1ELb0ELb0ELb0ELb0ELb0ELi2ELi4ELi4ELi4ELb0EEENS1_21CollectiveEpilogueBwdISA_SB_SD_Li256ELb0ELb0ELi2EEENS1_25SingleTileBwdLPTSchedulerILb0ELi128ELb0EEEEEEEEEvNT_6ParamsE$_ZN4cute5tupleIJiNS_1CILi0EEEEEC2ERKiRKS2_) ;  /* 0xffffb00000007944 */ /* 0x000fea0003c3ffff */
[----:B------:R2:W5:Y:S01]  /*10f10*/  LDL R31, [R1+0x16a8] ;  /* 0x0016a800011f7983 */ /* 0x0005620000100800 */
[----:B------:R-:W-:-:S04]  /*10f20*/  MOV R5, 0x0 ;  /* 0x0000000000057802 */ /* 0x000fc80000000f00 */
[----:B------:R-:W-:Y:S05]  /*10f30*/  RET.REL.NODEC R4 `(_ZN7cutlass13device_kernelIN5flash19enable_sm80_to_sm89INS1_16FlashAttnBwdSm80INS1_25CollectiveMainloopBwdSm80ILi2ELi2EN4cute5tupleIJNS5_1CILi128EEES8_NS7_ILi64EEEEEENS_10bfloat16_tEfNS_4arch4Sm80ELb1ELb0ELb1ELb0ELb0ELb0ELb0ELb0ELi2ELi4ELi4ELi4ELb0EEENS1_21CollectiveEpilogueBwdISA_SB_SD_Li256ELb0ELb0ELi2EEENS1_25SingleTileBwdLPTSchedulerILb0ELi128ELb0EEEEEEEEEvNT_6ParamsE) ;  /* 0xfffef0c004007950 */ /* 0x000fea0003c3ffff */
        .type           $_ZN7cutlass13device_kernelIN5flash19enable_sm80_to_sm89INS1_16FlashAttnBwdSm80INS1_25CollectiveMainloopBwdSm80ILi2ELi2EN4cute5tupleIJNS5_1CILi128EEES8_NS7_ILi64EEEEEENS_10bfloat16_tEfNS_4arch4Sm80ELb1ELb0ELb1ELb0ELb0ELb0ELb0ELb0ELi2ELi4ELi4ELi4ELb0EEENS1_21CollectiveEpilogueBwdISA_SB_SD_Li256ELb0ELb0ELi2EEENS1_25SingleTileBwdLPTSchedulerILb0ELi128ELb0EEEEEEEEEvNT_6ParamsE$_ZZN4cuteplIJNS_1CILi0EEES2_EJiiEEEDaRKNS_15ArithmeticTupleIJDpT_EEERKNS3_IJDpT0_EEEENKUlDpRKT_E_clIJiiEEEDaSH_,@function
        .size           $_ZN7cutlass13device_kernelIN5flash19enable_sm80_to_sm89INS1_16FlashAttnBwdSm80INS1_25CollectiveMainloopBwdSm80ILi2ELi2EN4cute5tupleIJNS5_1CILi128EEES8_NS7_ILi64EEEEEENS_10bfloat16_tEfNS_4arch4Sm80ELb1ELb0ELb1ELb0ELb0ELb0ELb0ELb0ELi2ELi4ELi4ELi4ELb0EEENS1_21CollectiveEpilogueBwdISA_SB_SD_Li256ELb0ELb0ELi2EEENS1_25SingleTileBwdLPTSchedulerILb0ELi128ELb0EEEEEEEEEvNT_6ParamsE$_ZZN4cuteplIJNS_1CILi0EEES2_EJiiEEEDaRKNS_15ArithmeticTupleIJDpT_EEERKNS3_IJDpT0_EEEENKUlDpRKT_E_clIJiiEEEDaSH_,($_ZN7cutlass13device_kernelIN5flash19enable_sm80_to_sm89INS1_16FlashAttnBwdSm80INS1_25CollectiveMainloopBwdSm80ILi2ELi2EN4cute5tupleIJNS5_1CILi128EEES8_NS7_ILi64EEEEEENS_10bfloat16_tEfNS_4arch4Sm80ELb1ELb0ELb1ELb0ELb0ELb0ELb0ELb0ELi2ELi4ELi4ELi4ELb0EEENS1_21CollectiveEpilogueBwdISA_SB_SD_Li256ELb0ELb0ELi2EEENS1_25SingleTileBwdLPTSchedulerILb0ELi128ELb0EEEEEEEEEvNT_6ParamsE$_ZZN4cuteplIJNS_1CILi0EEEiEJS2_iEEEDaRKNS_15ArithmeticTupleIJDpT_EEERKNS3_IJDpT0_EEEENKUlDpRKT_E_clIJS2_iEEEDaSH_ - $_ZN7cutlass13device_kernelIN5flash19enable_sm80_to_sm89INS1_16FlashAttnBwdSm80INS1_25CollectiveMainloopBwdSm80ILi2ELi2EN4cute5tupleIJNS5_1CILi128EEES8_NS7_ILi64EEEEEENS_10bfloat16_tEfNS_4arch4Sm80ELb1ELb0ELb1ELb0ELb0ELb0ELb0ELb0ELi2ELi4ELi4ELi4ELb0EEENS1_21CollectiveEpilogueBwdISA_SB_SD_Li256ELb0ELb0ELi2EEENS1_25SingleTileBwdLPTSchedulerILb0ELi128ELb0EEEEEEEEEvNT_6ParamsE$_ZZN4cuteplIJNS_1CILi0EEES2_EJiiEEEDaRKNS_15ArithmeticTupleIJDpT_EEERKNS3_IJDpT0_EEEENKUlDpRKT_E_clIJiiEEEDaSH_)
$_ZN7cutlass13device_kernelIN5flash19enable_sm80_to_sm89INS1_16FlashAttnBwdSm80INS1_25CollectiveMainloopBwdSm80ILi2ELi2EN4cute5tupleIJNS5_1CILi128EEES8_NS7_ILi64EEEEEENS_10bfloat16_tEfNS_4arch4Sm80ELb1ELb0ELb1ELb0ELb0ELb0ELb0ELb0ELi2ELi4ELi4ELi4ELb0EEENS1_21CollectiveEpilogueBwdISA_SB_SD_Li256ELb0ELb0ELi2EEENS1_25SingleTileBwdLPTSchedulerILb0ELi128ELb0EEEEEEEEEvNT_6ParamsE$_ZZN4cuteplIJNS_1CILi0EEES2_EJiiEEEDaRKNS_15ArithmeticTupleIJDpT_EEERKNS3_IJDpT0_EEEENKUlDpRKT_E_clIJiiEEEDaSH_:
        /* <DEDUP_REMOVED lines=8> */
        .type           $_ZN7cutlass13device_kernelIN5flash19enable_sm80_to_sm89INS1_16FlashAttnBwdSm80INS1_25CollectiveMainloopBwdSm80ILi2ELi2EN4cute5tupleIJNS5_1CILi128EEES8_NS7_ILi64EEEEEENS_10bfloat16_tEfNS_4arch4Sm80ELb1ELb0ELb1ELb0ELb0ELb0ELb0ELb0ELi2ELi4ELi4ELi4ELb0EEENS1_21CollectiveEpilogueBwdISA_SB_SD_Li256ELb0ELb0ELi2EEENS1_25SingleTileBwdLPTSchedulerILb0ELi128ELb0EEEEEEEEEvNT_6ParamsE$_ZZN4cuteplIJNS_1CILi0EEEiEJS2_iEEEDaRKNS_15ArithmeticTupleIJDpT_EEERKNS3_IJDpT0_EEEENKUlDpRKT_E_clIJS2_iEEEDaSH_,@function
        .size           $_ZN7cutlass13device_kernelIN5flash19enable_sm80_to_sm89INS1_16FlashAttnBwdSm80INS1_25CollectiveMainloopBwdSm80ILi2ELi2EN4cute5tupleIJNS5_1CILi128EEES8_NS7_ILi64EEEEEENS_10bfloat16_tEfNS_4arch4Sm80ELb1ELb0ELb1ELb0ELb0ELb0ELb0ELb0ELi2ELi4ELi4ELi4ELb0EEENS1_21CollectiveEpilogueBwdISA_SB_SD_Li256ELb0ELb0ELi2EEENS1_25SingleTileBwdLPTSchedulerILb0ELi128ELb0EEEEEEEEEvNT_6ParamsE$_ZZN4cuteplIJNS_1CILi0EEEiEJS2_iEEEDaRKNS_15ArithmeticTupleIJDpT_EEERKNS3_IJDpT0_EEEENKUlDpRKT_E_clIJS2_iEEEDaSH_,($_ZN7cutlass13device_kernelIN5flash19enable_sm80_to_sm89INS1_16FlashAttnBwdSm80INS1_25CollectiveMainloopBwdSm80ILi2ELi2EN4cute5tupleIJNS5_1CILi128EEES8_NS7_ILi64EEEEEENS_10bfloat16_tEfNS_4arch4Sm80ELb1ELb0ELb1ELb0ELb0ELb0ELb0ELb0ELi2ELi4ELi4ELi4ELb0EEENS1_21CollectiveEpilogueBwdISA_SB_SD_Li256ELb0ELb0ELi2EEENS1_25SingleTileBwdLPTSchedulerILb0ELi128ELb0EEEEEEEEEvNT_6ParamsE$_ZZN4cuteplIJNS_1CILi0EEEiEJiEEEDaRKNS_15ArithmeticTupleIJDpT_EEERKNS3_IJDpT0_EEEENKUlDpRKT_E_clIJiiEEEDaSH_ - $_ZN7cutlass13device_kernelIN5flash19enable_sm80_to_sm89INS1_16FlashAttnBwdSm80INS1_25CollectiveMainloopBwdSm80ILi2ELi2EN4cute5tupleIJNS5_1CILi128EEES8_NS7_ILi64EEEEEENS_10bfloat16_tEfNS_4arch4Sm80ELb1ELb0ELb1ELb0ELb0ELb0ELb0ELb0ELi2ELi4ELi4ELi4ELb0EEENS1_21CollectiveEpilogueBwdISA_SB_SD_Li256ELb0ELb0ELi2EEENS1_25SingleTileBwdLPTSchedulerILb0ELi128ELb0EEEEEEEEEvNT_6ParamsE$_ZZN4cuteplIJNS_1CILi0EEEiEJS2_iEEEDaRKNS_15ArithmeticTupleIJDpT_EEERKNS3_IJDpT0_EEEENKUlDpRKT_E_clIJS2_iEEEDaSH_)
$_ZN7cutlass13device_kernelIN5flash19enable_sm80_to_sm89INS1_16FlashAttnBwdSm80INS1_25CollectiveMainloopBwdSm80ILi2ELi2EN4cute5tupleIJNS5_1CILi128EEES8_NS7_ILi64EEEEEENS_10bfloat16_tEfNS_4arch4Sm80ELb1ELb0ELb1ELb0ELb0ELb0ELb0ELb0ELi2ELi4ELi4ELi4ELb0EEENS1_21CollectiveEpilogueBwdISA_SB_SD_Li256ELb0ELb0ELi2EEENS1_25SingleTileBwdLPTSchedulerILb0ELi128ELb0EEEEEEEEEvNT_6ParamsE$_ZZN4cuteplIJNS_1CILi0EEEiEJS2_iEEEDaRKNS_15ArithmeticTupleIJDpT_EEERKNS3_IJDpT0_EEEENKUlDpRKT_E_clIJS2_iEEEDaSH_:
[----:B------:R-:W-:Y:S02]  /*10fc0*/  IADD3 R11, R1, 0x13b8, RZ ;  /* 0x000013b8010b7810 */ /* 0x000fe40007ffe0ff */
[----:B------:R-:W-:Y:S02]  /*10fd0*/  MOV R6, 0x11000 ;  /* 0x0001100000067802 */ /* 0x000fe40000000f00 */
[----:B------:R-:W-:Y:S02]  /*10fe0*/  IADD3 R11, R11, c[0x0][0x20], RZ ;  /* 0x000008000b0b7a10 */ /* 0x000fe40007ffe0ff */
[----:B------:R-:W-:Y:S05]  /*10ff0*/  CALL.REL.NOINC `($_ZN7cutlass13device_kernelIN5flash19enable_sm80_to_sm89INS1_16FlashAttnBwdSm80INS1_25CollectiveMainloopBwdSm80ILi2ELi2EN4cute5tupleIJNS5_1CILi128EEES8_NS7_ILi64EEEEEENS_10bfloat16_tEfNS_4arch4Sm80ELb1ELb0ELb1ELb0ELb0ELb0ELb0ELb0ELi2ELi4ELi4ELi4ELb0EEENS1_21CollectiveEpilogueBwdISA_SB_SD_Li256ELb0ELb0ELi2EEENS1_25SingleTileBwdLPTSchedulerILb0ELi128ELb0EEEEEEEEEvNT_6ParamsE$_ZN4cute5tupleIJNS_1CILi0EEEiEEC2ERKS2_RKi) ;  /* 0xffffadd000007944 */ /* 0x000fea0003c3ffff */
[----:B------:R1:W5:Y:S01]  /*11000*/  LDL R3, [R1+0x13b8] ;  /* 0x0013b80001037983 */ /* 0x0003620000100800 */
[----:B------:R-:W-:-:S04]  /*11010*/  MOV R11, 0x0 ;  /* 0x00000000000b7802 */ /* 0x000fc80000000f00 */
[----:B------:R-:W-:Y:S05]  /*11020*/  RET.REL.NODEC R10 `(_ZN7cutlass13device_kernelIN5flash19enable_sm80_to_sm89INS1_16FlashAttnBwdSm80INS1_25CollectiveMainloopBwdSm80ILi2ELi2EN4cute5tupleIJNS5_1CILi128EEES8_NS7_ILi64EEEEEENS_10bfloat16_tEfNS_4arch4Sm80ELb1ELb0ELb1ELb0ELb0ELb0ELb0ELb0ELi2ELi4ELi4ELi4ELb0EEENS1_21CollectiveEpilogueBwdISA_SB_SD_Li256ELb0ELb0ELi2EEENS1_25SingleTileBwdLPTSchedulerILb0ELi128ELb0EEEEEEEEEvNT_6ParamsE) ;  /* 0xfffeefd00a007950 */ /* 0x000fea0003c3ffff */
        .type           $_ZN7cutlass13device_kernelIN5flash19enable_sm80_to_sm89INS1_16FlashAttnBwdSm80INS1_25CollectiveMainloopBwdSm80ILi2ELi2EN4cute5tupleIJNS5_1CILi128EEES8_NS7_ILi64EEEEEENS_10bfloat16_tEfNS_4arch4Sm80ELb1ELb0ELb1ELb0ELb0ELb0ELb0ELb0ELi2ELi4ELi4ELi4ELb0EEENS1_21CollectiveEpilogueBwdISA_SB_SD_Li256ELb0ELb0ELi2EEENS1_25SingleTileBwdLPTSchedulerILb0ELi128ELb0EEEEEEEEEvNT_6ParamsE$_ZZN4cuteplIJNS_1CILi0EEEiEJiEEEDaRKNS_15ArithmeticTupleIJDpT_EEERKNS3_IJDpT0_EEEENKUlDpRKT_E_clIJiiEEEDaSH_,@function
        .size           $_ZN7cutlass13device_kernelIN5flash19enable_sm80_to_sm89INS1_16FlashAttnBwdSm80INS1_25CollectiveMainloopBwdSm80ILi2ELi2EN4cute5tupleIJNS5_1CILi128EEES8_NS7_ILi64EEEEEENS_10bfloat16_tEfNS_4arch4Sm80ELb1ELb0ELb1ELb0ELb0ELb0ELb0ELb0ELi2ELi4ELi4ELi4ELb0EEENS1_21CollectiveEpilogueBwdISA_SB_SD_Li256ELb0ELb0ELi2EEENS1_25SingleTileBwdLPTSchedulerILb0ELi128ELb0EEEEEEEEEvNT_6ParamsE$_ZZN4cuteplIJNS_1CILi0EEEiEJiEEEDaRKNS_15ArithmeticTupleIJDpT_EEERKNS3_IJDpT0_EEEENKUlDpRKT_E_clIJiiEEEDaSH_,($_ZN7cutlass13device_kernelIN5flash19enable_sm80_to_sm89INS1_16FlashAttnBwdSm80INS1_25CollectiveMainloopBwdSm80ILi2ELi2EN4cute5tupleIJNS5_1CILi128EEES8_NS7_ILi64EEEEEENS_10bfloat16_tEfNS_4arch4Sm80ELb1ELb0ELb1ELb0ELb0ELb0ELb0ELb0ELi2ELi4ELi4ELi4ELb0EEENS1_21CollectiveEpilogueBwdISA_SB_SD_Li256ELb0ELb0ELi2EEENS1_25SingleTileBwdLPTSchedulerILb0ELi128ELb0EEEEEEEEEvNT_6ParamsE$_ZZN4cuteplIJiEJNS_1CILi0EEEEEEDaRKNS_15ArithmeticTupleIJDpT_EEERKNS3_IJDpT0_EEEENKUlDpRKT_E_clIJiEEEDaSH_ - $_ZN7cutlass13device_kernelIN5flash19enable_sm80_to_sm89INS1_16FlashAttnBwdSm80INS1_25CollectiveMainloopBwdSm80ILi2ELi2EN4cute5tupleIJNS5_1CILi128EEES8_NS7_ILi64EEEEEENS_10bfloat16_tEfNS_4arch4Sm80ELb1ELb0ELb1ELb0ELb0ELb0ELb0ELb0ELi2ELi4ELi4ELi4ELb0EEENS1_21CollectiveEpilogueBwdISA_SB_SD_Li256ELb0ELb0ELi2EEENS1_25SingleTileBwdLPTSchedulerILb0ELi128ELb0EEEEEEEEEvNT_6ParamsE$_ZZN4cuteplIJNS_1CILi0EEEiEJiEEEDaRKNS_15ArithmeticTupleIJDpT_EEERKNS3_IJDpT0_EEEENKUlDpRKT_E_clIJiiEEEDaSH_)
$_ZN7cutlass13device_kernelIN5flash19enable_sm80_to_sm89INS1_16FlashAttnBwdSm80INS1_25CollectiveMainloopBwdSm80ILi2ELi2EN4cute5tupleIJNS5_1CILi128EEES8_NS7_ILi64EEEEEENS_10bfloat16_tEfNS_4arch4Sm80ELb1ELb0ELb1ELb0ELb0ELb0ELb0ELb0ELi2ELi4ELi4ELi4ELb0EEENS1_21CollectiveEpilogueBwdISA_SB_SD_Li256ELb0ELb0ELi2EEENS1_25SingleTileBwdLPTSchedulerILb0ELi128ELb0EEEEEEEEEvNT_6ParamsE$_ZZN4cuteplIJNS_1CILi0EEEiEJiEEEDaRKNS_15ArithmeticTupleIJDpT_EEERKNS3_IJDpT0_EEEENKUlDpRKT_E_clIJiiEEEDaSH_:
[----:B------:R-:W-:Y:S01]  /*11030*/  IADD3 R3, R1, 0x13b8, RZ ;  /* 0x000013b801037810 */ /* 0x000fe20007ffe0ff */
[----:B------:R-:W-:Y:S01]  /*11040*/  IMAD.MOV.U32 R2, RZ, RZ, R81 ;  /* 0x000000ffff027224 */ /* 0x000fe200078e0051 */
[----:B------:R-:W-:Y:S02]  /*11050*/  MOV R6, 0x11080 ;  /* 0x0001108000067802 */ /* 0x000fe40000000f00 */
[----:B------:R-:W-:Y:S02]  /*11060*/  IADD3 R3, R3, c[0x0][0x20], RZ ;  /* 0x0000080003037a10 */ /* 0x000fe40007ffe0ff */
[----:B------:R-:W-:Y:S05]  /*11070*/  CALL.REL.NOINC `($_ZN7cutlass13device_kernelIN5flash19enable_sm80_to_sm89INS1_16FlashAttnBwdSm80INS1_25CollectiveMainloopBwdSm80ILi2ELi2EN4cute5tupleIJNS5_1CILi128EEES8_NS7_ILi64EEEEEENS_10bfloat16_tEfNS_4arch4Sm80ELb1ELb0ELb1ELb0ELb0ELb0ELb0ELb0ELi2ELi4ELi4ELi4ELb0EEENS1_21CollectiveEpilogueBwdISA_SB_SD_Li256ELb0ELb0ELi2EEENS1_25SingleTileBwdLPTSchedulerILb0ELi128ELb0EEEEEEEEEvNT_6ParamsE$_ZN4cute5tupleIJiiEEC2ERKiS3_) ;  /* 0xffffaed000007944 */ /* 0x000fea0003c3ffff */
[----:B------:R1:W5:Y:S01]  /*11080*/  LDL.64 R18, [R1+0x13b8] ;  /* 0x0013b80001127983 */ /* 0x0003620000100a00 */
[----:B------:R-:W-:Y:S02]  /*11090*/  MOV R2, R4 ;  /* 0x0000000400027202 */ /* 0x000fe40000000f00 */
[----:B------:R-:W-:-:S04]  /*110a0*/  MOV R3, 0x0 ;  /* 0x0000000000037802 */ /* 0x000fc80000000f00 */
[----:B------:R-:W-:Y:S05]  /*110b0*/  RET.REL.NODEC R2 `(_ZN7cutlass13device_kernelIN5flash19enable_sm80_to_sm89INS1_16FlashAttnBwdSm80INS1_25CollectiveMainloopBwdSm80ILi2ELi2EN4cute5tupleIJNS5_1CILi128EEES8_NS7_ILi64EEEEEENS_10bfloat16_tEfNS_4arch4Sm80ELb1ELb0ELb1ELb0ELb0ELb0ELb0ELb0ELi2ELi4ELi4ELi4ELb0EEENS1_21CollectiveEpilogueBwdISA_SB_SD_Li256ELb0ELb0ELi2EEENS1_25SingleTileBwdLPTSchedulerILb0ELi128ELb0EEEEEEEEEvNT_6ParamsE) ;  /* 0xfffeef4002007950 */ /* 0x000fea0003c3ffff */
        .type           $_ZN7cutlass13device_kernelIN5flash19enable_sm80_to_sm89INS1_16FlashAttnBwdSm80INS1_25CollectiveMainloopBwdSm80ILi2ELi2EN4cute5tupleIJNS5_1CILi128EEES8_NS7_ILi64EEEEEENS_10bfloat16_tEfNS_4arch4Sm80ELb1ELb0ELb1ELb0ELb0ELb0ELb0ELb0ELi2ELi4ELi4ELi4ELb0EEENS1_21CollectiveEpilogueBwdISA_SB_SD_Li256ELb0ELb0ELi2EEENS1_25SingleTileBwdLPTSchedulerILb0ELi128ELb0EEEEEEEEEvNT_6ParamsE$_ZZN4cuteplIJiEJNS_1CILi0EEEEEEDaRKNS_15ArithmeticTupleIJDpT_EEERKNS3_IJDpT0_EEEENKUlDpRKT_E_clIJiEEEDaSH_,@function
        .size           $_ZN7cutlass13device_kernelIN5flash19enable_sm80_to_sm89INS1_16FlashAttnBwdSm80INS1_25CollectiveMainloopBwdSm80ILi2ELi2EN4cute5tupleIJNS5_1CILi128EEES8_NS7_ILi64EEEEEENS_10bfloat16_tEfNS_4arch4Sm80ELb1ELb0ELb1ELb0ELb0ELb0ELb0ELb0ELi2ELi4ELi4ELi4ELb0EEENS1_21CollectiveEpilogueBwdISA_SB_SD_Li256ELb0ELb0ELi2EEENS1_25SingleTileBwdLPTSchedulerILb0ELi128ELb0EEEEEEEEEvNT_6ParamsE$_ZZN4cuteplIJiEJNS_1CILi0EEEEEEDaRKNS_15ArithmeticTupleIJDpT_EEERKNS3_IJDpT0_EEEENKUlDpRKT_E_clIJiEEEDaSH_,($_ZN7cutlass13device_kernelIN5flash19enable_sm80_to_sm89INS1_16FlashAttnBwdSm80INS1_25CollectiveMainloopBwdSm80ILi2ELi2EN4cute5tupleIJNS5_1CILi128EEES8_NS7_ILi64EEEEEENS_10bfloat16_tEfNS_4arch4Sm80ELb1ELb0ELb1ELb0ELb0ELb0ELb0ELb0ELi2ELi4ELi4ELi4ELb0EEENS1_21CollectiveEpilogueBwdISA_SB_SD_Li256ELb0ELb0ELi2EEENS1_25SingleTileBwdLPTSchedulerILb0ELi128ELb0EEEEEEEEEvNT_6ParamsE$_ZZN4cuteplIJiEJNS_1CILi0EEES2_EEEDaRKNS_15ArithmeticTupleIJDpT_EEERKNS3_IJDpT0_EEEENKUlDpRKT_E_clIJiS2_EEEDaSH_ - $_ZN7cutlass13device_kernelIN5flash19enable_sm80_to_sm89INS1_16FlashAttnBwdSm80INS1_25CollectiveMainloopBwdSm80ILi2ELi2EN4cute5tupleIJNS5_1CILi128EEES8_NS7_ILi64EEEEEENS_10bfloat16_tEfNS_4arch4Sm80ELb1ELb0ELb1ELb0ELb0ELb0ELb0ELb0ELi2ELi4ELi4ELi4ELb0EEENS1_21CollectiveEpilogueBwdISA_SB_SD_Li256ELb0ELb0ELi2EEENS1_25SingleTileBwdLPTSchedulerILb0ELi128ELb0EEEEEEEEEvNT_6ParamsE$_ZZN4cuteplIJiEJNS_1CILi0EEEEEEDaRKNS_15ArithmeticTupleIJDpT_EEERKNS3_IJDpT0_EEEENKUlDpRKT_E_clIJiEEEDaSH_)
$_ZN7cutlass13device_kernelIN5flash19enable_sm80_to_sm89INS1_16FlashAttnBwdSm80INS1_25CollectiveMainloopBwdSm80ILi2ELi2EN4cute5tupleIJNS5_1CILi128EEES8_NS7_ILi64EEEEEENS_10bfloat16_tEfNS_4arch4Sm80ELb1ELb0ELb1ELb0ELb0ELb0ELb0ELb0ELi2ELi4ELi4ELi4ELb0EEENS1_21CollectiveEpilogueBwdISA_SB_SD_Li256ELb0ELb0ELi2EEENS1_25SingleTileBwdLPTSchedulerILb0ELi128ELb0EEEEEEEEEvNT_6ParamsE$_ZZN4cuteplIJiEJNS_1CILi0EEEEEEDaRKNS_15ArithmeticTupleIJDpT_EEERKNS3_IJDpT0_EEEENKUlDpRKT_E_clIJiEEEDaSH_:
[----:B------:R-:W-:Y:S02]  /*110c0*/  IADD3 R2, R1, 0x16a8, RZ ;  /* 0x000016a801027810 */ /* 0x000fe40007ffe0ff */
[----:B------:R-:W-:Y:S02]  /*110d0*/  MOV R10, 0x11100 ;  /* 0x00011100000a7802 */ /* 0x000fe40000000f00 */
[----:B------:R-:W-:Y:S02]  /*110e0*/  IADD3 R2, R2, c[0x0][0x20], RZ ;  /* 0x0000080002027a10 */ /* 0x000fe40007ffe0ff */
[----:B------:R-:W-:Y:S05]  /*110f0*/  CALL.REL.NOINC `($_ZN7cutlass13device_kernelIN5flash19enable_sm80_to_sm89INS1_16FlashAttnBwdSm80INS1_25CollectiveMainloopBwdSm80ILi2ELi2EN4cute5tupleIJNS5_1CILi128EEES8_NS7_ILi64EEEEEENS_10bfloat16_tEfNS_4arch4Sm80ELb1ELb0ELb1ELb0ELb0ELb0ELb0ELb0ELi2ELi4ELi4ELi4ELb0EEENS1_21CollectiveEpilogueBwdISA_SB_SD_Li256ELb0ELb0ELi2EEENS1_25SingleTileBwdLPTSchedulerILb0ELi128ELb0EEEEEEEEEvNT_6ParamsE$_ZN4cute5tupleIJiEEC2ERKi) ;  /* 0xffffadc000007944 */ /* 0x000fea0003c3ffff */
[----:B------:R1:W5:Y:S01]  /*11100*/  LDL R2, [R1+0x16a8] ;  /* 0x0016a80001027983 */ /* 0x0003620000100800 */
[----:B------:R-:W-:-:S04]  /*11110*/  MOV R17, 0x0 ;  /* 0x0000000000117802 */ /* 0x000fc80000000f00 */
[----:B------:R-:W-:Y:S05]  /*11120*/  RET.REL.NODEC R16 `(_ZN7cutlass13device_kernelIN5flash19enable_sm80_to_sm89INS1_16FlashAttnBwdSm80INS1_25CollectiveMainloopBwdSm80ILi2ELi2EN4cute5tupleIJNS5_1CILi128EEES8_NS7_ILi64EEEEEENS_10bfloat16_tEfNS_4arch4Sm80ELb1ELb0ELb1ELb0ELb0ELb0ELb0ELb0ELi2ELi4ELi4ELi4ELb0EEENS1_21CollectiveEpilogueBwdISA_SB_SD_Li256ELb0ELb0ELi2EEENS1_25SingleTileBwdLPTSchedulerILb0ELi128ELb0EEEEEEEEEvNT_6ParamsE) ;  /* 0xfffeeed010007950 */ /* 0x000fea0003c3ffff */
        .type           $_ZN7cutlass13device_kernelIN5flash19enable_sm80_to_sm89INS1_16FlashAttnBwdSm80INS1_25CollectiveMainloopBwdSm80ILi2ELi2EN4cute5tupleIJNS5_1CILi128EEES8_NS7_ILi64EEEEEENS_10bfloat16_tEfNS_4arch4Sm80ELb1ELb0ELb1ELb0ELb0ELb0ELb0ELb0ELi2ELi4ELi4ELi4ELb0EEENS1_21CollectiveEpilogueBwdISA_SB_SD_Li256ELb0ELb0ELi2EEENS1_25SingleTileBwdLPTSchedulerILb0ELi128ELb0EEEEEEEEEvNT_6ParamsE$_ZZN4cuteplIJiEJNS_1CILi0EEES2_EEEDaRKNS_15ArithmeticTupleIJDpT_EEERKNS3_IJDpT0_EEEENKUlDpRKT_E_clIJiS2_EEEDaSH_,@function
        .size           $_ZN7cutlass13device_kernelIN5flash19enable_sm80_to_sm89INS1_16FlashAttnBwdSm80INS1_25CollectiveMainloopBwdSm80ILi2ELi2EN4cute5tupleIJNS5_1CILi128EEES8_NS7_ILi64EEEEEENS_10bfloat16_tEfNS_4arch4Sm80ELb1ELb0ELb1ELb0ELb0ELb0ELb0ELb0ELi2ELi4ELi4ELi4ELb0EEENS1_21CollectiveEpilogueBwdISA_SB_SD_Li256ELb0ELb0ELi2EEENS1_25SingleTileBwdLPTSchedulerILb0ELi128ELb0EEEEEEEEEvNT_6ParamsE$_ZZN4cuteplIJiEJNS_1CILi0EEES2_EEEDaRKNS_15ArithmeticTupleIJDpT_EEERKNS3_IJDpT0_EEEENKUlDpRKT_E_clIJiS2_EEEDaSH_,($_ZN7cutlass13device_kernelIN5flash19enable_sm80_to_sm89INS1_16FlashAttnBwdSm80INS1_25CollectiveMainloopBwdSm80ILi2ELi2EN4cute5tupleIJNS5_1CILi128EEES8_NS7_ILi64EEEEEENS_10bfloat16_tEfNS_4arch4Sm80ELb1ELb0ELb1ELb0ELb0ELb0ELb0ELb0ELi2ELi4ELi4ELi4ELb0EEENS1_21CollectiveEpilogueBwdISA_SB_SD_Li256ELb0ELb0ELi2EEENS1_25SingleTileBwdLPTSchedulerILb0ELi128ELb0EEEEEEEEEvNT_6ParamsE$_ZZN4cuteplIJiEJNS_1CILi0EEEiEEEDaRKNS_15ArithmeticTupleIJDpT_EEERKNS3_IJDpT0_EEEENKUlDpRKT_E_clIJiiEEEDaSH_ - $_ZN7cutlass13device_kernelIN5flash19enable_sm80_to_sm89INS1_16FlashAttnBwdSm80INS1_25CollectiveMainloopBwdSm80ILi2ELi2EN4cute5tupleIJNS5_1CILi128EEES8_NS7_ILi64EEEEEENS_10bfloat16_tEfNS_4arch4Sm80ELb1ELb0ELb1ELb0ELb0ELb0ELb0ELb0ELi2ELi4ELi4ELi4ELb0EEENS1_21CollectiveEpilogueBwdISA_SB_SD_Li256ELb0ELb0ELi2EEENS1_25SingleTileBwdLPTSchedulerILb0ELi128ELb0EEEEEEEEEvNT_6ParamsE$_ZZN4cuteplIJiEJNS_1CILi0EEES2_EEEDaRKNS_15ArithmeticTupleIJDpT_EEERKNS3_IJDpT0_EEEENKUlDpRKT_E_clIJiS2_EEEDaSH_)
$_ZN7cutlass13device_kernelIN5flash19enable_sm80_to_sm89INS1_16FlashAttnBwdSm80INS1_25CollectiveMainloopBwdSm80ILi2ELi2EN4cute5tupleIJNS5_1CILi128EEES8_NS7_ILi64EEEEEENS_10bfloat16_tEfNS_4arch4Sm80ELb1ELb0ELb1ELb0ELb0ELb0ELb0ELb0ELi2ELi4ELi4ELi4ELb0EEENS1_21CollectiveEpilogueBwdISA_SB_SD_Li256ELb0ELb0ELi2EEENS1_25SingleTileBwdLPTSchedulerILb0ELi128ELb0EEEEEEEEEvNT_6ParamsE$_ZZN4cuteplIJiEJNS_1CILi0EEES2_EEEDaRKNS_15ArithmeticTupleIJDpT_EEERKNS3_IJDpT0_EEEENKUlDpRKT_E_clIJiS2_EEEDaSH_:
[----:B------:R-:W-:Y:S02]  /*11130*/  IADD3 R2, R1, 0x13b8, RZ ;  /* 0x000013b801027810 */ /* 0x000fe40007ffe0ff */
[----:B------:R-:W-:Y:S02]  /*11140*/  MOV R10, 0x11170 ;  /* 0x00011170000a7802 */ /* 0x000fe40000000f00 */
[----:B------:R-:W-:Y:S02]  /*11150*/  IADD3 R2, R2, c[0x0][0x20], RZ ;  /* 0x0000080002027a10 */ /* 0x000fe40007ffe0ff */
[----:B------:R-:W-:Y:S05]  /*11160*/  CALL.REL.NOINC `($_ZN7cutlass13device_kernelIN5flash19enable_sm80_to_sm89INS1_16FlashAttnBwdSm80INS1_25CollectiveMainloopBwdSm80ILi2ELi2EN4cute5tupleIJNS5_1CILi128EEES8_NS7_ILi64EEEEEENS_10bfloat16_tEfNS_4arch4Sm80ELb1ELb0ELb1ELb0ELb0ELb0ELb0ELb0ELi2ELi4ELi4ELi4ELb0EEENS1_21CollectiveEpilogueBwdISA_SB_SD_Li256ELb0ELb0ELi2EEENS1_25SingleTileBwdLPTSchedulerILb0ELi128ELb0EEEEEEEEEvNT_6ParamsE$_ZN4cute5tupleIJiNS_1CILi0EEEEEC2ERKiRKS2_) ;  /* 0xffffada000007944 */ /* 0x000fea0003c3ffff */
[----:B-1----:R1:W5:Y:S01]  /*11170*/  LDL R3, [R1+0x13b8] ;  /* 0x0013b80001037983 */ /* 0x0023620000100800 */
[----:B------:R-:W-:-:S04]  /*11180*/  MOV R51, 0x0 ;  /* 0x0000000000337802 */ /* 0x000fc80000000f00 */
[----:B------:R-:W-:Y:S05]  /*11190*/  RET.REL.NODEC R50 `(_ZN7cutlass13device_kernelIN5flash19enable_sm80_to_sm89INS1_16FlashAttnBwdSm80INS1_25CollectiveMainloopBwdSm80ILi2ELi2EN4cute5tupleIJNS5_1CILi128EEES8_NS7_ILi64EEEEEENS_10bfloat16_tEfNS_4arch4Sm80ELb1ELb0ELb1ELb0ELb0ELb0ELb0ELb0ELi2ELi4ELi4ELi4ELb0EEENS1_21CollectiveEpilogueBwdISA_SB_SD_Li256ELb0ELb0ELi2EEENS1_25SingleTileBwdLPTSchedulerILb0ELi128ELb0EEEEEEEEEvNT_6ParamsE) ;  /* 0xfffeee6032007950 */ /* 0x000fea0003c3ffff */
        .type           $_ZN7cutlass13device_kernelIN5flash19enable_sm80_to_sm89INS1_16FlashAttnBwdSm80INS1_25CollectiveMainloopBwdSm80ILi2ELi2EN4cute5tupleIJNS5_1CILi128EEES8_NS7_ILi64EEEEEENS_10bfloat16_tEfNS_4arch4Sm80ELb1ELb0ELb1ELb0ELb0ELb0ELb0ELb0ELi2ELi4ELi4ELi4ELb0EEENS1_21CollectiveEpilogueBwdISA_SB_SD_Li256ELb0ELb0ELi2EEENS1_25SingleTileBwdLPTSchedulerILb0ELi128ELb0EEEEEEEEEvNT_6ParamsE$_ZZN4cuteplIJiEJNS_1CILi0EEEiEEEDaRKNS_15ArithmeticTupleIJDpT_EEERKNS3_IJDpT0_EEEENKUlDpRKT_E_clIJiiEEEDaSH_,@function
        .size           $_ZN7cutlass13device_kernelIN5flash19enable_sm80_to_sm89INS1_16FlashAttnBwdSm80INS1_25CollectiveMainloopBwdSm80ILi2ELi2EN4cute5tupleIJNS5_1CILi128EEES8_NS7_ILi64EEEEEENS_10bfloat16_tEfNS_4arch4Sm80ELb1ELb0ELb1ELb0ELb0ELb0ELb0ELb0ELi2ELi4ELi4ELi4ELb0EEENS1_21CollectiveEpilogueBwdISA_SB_SD_Li256ELb0ELb0ELi2EEENS1_25SingleTileBwdLPTSchedulerILb0ELi128ELb0EEEEEEEEEvNT_6ParamsE$_ZZN4cuteplIJiEJNS_1CILi0EEEiEEEDaRKNS_15ArithmeticTupleIJDpT_EEERKNS3_IJDpT0_EEEENKUlDpRKT_E_clIJiiEEEDaSH_,($_ZN7cutlass13device_kernelIN5flash19enable_sm80_to_sm89INS1_16FlashAttnBwdSm80INS1_25CollectiveMainloopBwdSm80ILi2ELi2EN4cute5tupleIJNS5_1CILi128EEES8_NS7_ILi64EEEEEENS_10bfloat16_tEfNS_4arch4Sm80ELb1ELb0ELb1ELb0ELb0ELb0ELb0ELb0ELi2ELi4ELi4ELi4ELb0EEENS1_21CollectiveEpilogueBwdISA_SB_SD_Li256ELb0ELb0ELi2EEENS1_25SingleTileBwdLPTSchedulerILb0ELi128ELb0EEEEEEEEEvNT_6ParamsE$_ZZN4cuteplIJiEJiEEEDaRKNS_15ArithmeticTupleIJDpT_EEERKNS1_IJDpT0_EEEENKUlDpRKT_E_clIJiEEEDaSF_ - $_ZN7cutlass13device_kernelIN5flash19enable_sm80_to_sm89INS1_16FlashAttnBwdSm80INS1_25CollectiveMainloopBwdSm80ILi2ELi2EN4cute5tupleIJNS5_1CILi128EEES8_NS7_ILi64EEEEEENS_10bfloat16_tEfNS_4arch4Sm80ELb1ELb0ELb1ELb0ELb0ELb0ELb0ELb0ELi2ELi4ELi4ELi4ELb0EEENS1_21CollectiveEpilogueBwdISA_SB_SD_Li256ELb0ELb0ELi2EEENS1_25SingleTileBwdLPTSchedulerILb0ELi128ELb0EEEEEEEEEvNT_6ParamsE$_ZZN4cuteplIJiEJNS_1CILi0EEEiEEEDaRKNS_15ArithmeticTupleIJDpT_EEERKNS3_IJDpT0_EEEENKUlDpRKT_E_clIJiiEEEDaSH_)
$_ZN7cutlass13device_kernelIN5flash19enable_sm80_to_sm89INS1_16FlashAttnBwdSm80INS1_25CollectiveMainloopBwdSm80ILi2ELi2EN4cute5tupleIJNS5_1CILi128EEES8_NS7_ILi64EEEEEENS_10bfloat16_tEfNS_4arch4Sm80ELb1ELb0ELb1ELb0ELb0ELb0ELb0ELb0ELi2ELi4ELi4ELi4ELb0EEENS1_21CollectiveEpilogueBwdISA_SB_SD_Li256ELb0ELb0ELi2EEENS1_25SingleTileBwdLPTSchedulerILb0ELi128ELb0EEEEEEEEEvNT_6ParamsE$_ZZN4cuteplIJiEJNS_1CILi0EEEiEEEDaRKNS_15ArithmeticTupleIJDpT_EEERKNS3_IJDpT0_EEEENKUlDpRKT_E_clIJiiEEEDaSH_:
        /* <DEDUP_REMOVED lines=8> */
        .type           $_ZN7cutlass13device_kernelIN5flash19enable_sm80_to_sm89INS1_16FlashAttnBwdSm80INS1_25CollectiveMainloopBwdSm80ILi2ELi2EN4cute5tupleIJNS5_1CILi128EEES8_NS7_ILi64EEEEEENS_10bfloat16_tEfNS_4arch4Sm80ELb1ELb0ELb1ELb0ELb0ELb0ELb0ELb0ELi2ELi4ELi4ELi4ELb0EEENS1_21CollectiveEpilogueBwdISA_SB_SD_Li256ELb0ELb0ELi2EEENS1_25SingleTileBwdLPTSchedulerILb0ELi128ELb0EEEEEEEEEvNT_6ParamsE$_ZZN4cuteplIJiEJiEEEDaRKNS_15ArithmeticTupleIJDpT_EEERKNS1_IJDpT0_EEEENKUlDpRKT_E_clIJiEEEDaSF_,@function
        .size           $_ZN7cutlass13device_kernelIN5flash19enable_sm80_to_sm89INS1_16FlashAttnBwdSm80INS1_25CollectiveMainloopBwdSm80ILi2ELi2EN4cute5tupleIJNS5_1CILi128EEES8_NS7_ILi64EEEEEENS_10bfloat16_tEfNS_4arch4Sm80ELb1ELb0ELb1ELb0ELb0ELb0ELb0ELb0ELi2ELi4ELi4ELi4ELb0EEENS1_21CollectiveEpilogueBwdISA_SB_SD_Li256ELb0ELb0ELi2EEENS1_25SingleTileBwdLPTSchedulerILb0ELi128ELb0EEEEEEEEEvNT_6ParamsE$_ZZN4cuteplIJiEJiEEEDaRKNS_15ArithmeticTupleIJDpT_EEERKNS1_IJDpT0_EEEENKUlDpRKT_E_clIJiEEEDaSF_,($_ZN7cutlass13device_kernelIN5flash19enable_sm80_to_sm89INS1_16FlashAttnBwdSm80INS1_25CollectiveMainloopBwdSm80ILi2ELi2EN4cute5tupleIJNS5_1CILi128EEES8_NS7_ILi64EEEEEENS_10bfloat16_tEfNS_4arch4Sm80ELb1ELb0ELb1ELb0ELb0ELb0ELb0ELb0ELi2ELi4ELi4ELi4ELb0EEENS1_21CollectiveEpilogueBwdISA_SB_SD_Li256ELb0ELb0ELi2EEENS1_25SingleTileBwdLPTSchedulerILb0ELi128ELb0EEEEEEEEEvNT_6ParamsE$_ZZN4cuteplIJiiEJNS_1CILi0EEES2_EEEDaRKNS_15ArithmeticTupleIJDpT_EEERKNS3_IJDpT0_EEEENKUlDpRKT_E_clIJiiEEEDaSH_ - $_ZN7cutlass13device_kernelIN5flash19enable_sm80_to_sm89INS1_16FlashAttnBwdSm80INS1_25CollectiveMainloopBwdSm80ILi2ELi2EN4cute5tupleIJNS5_1CILi128EEES8_NS7_ILi64EEEEEENS_10bfloat16_tEfNS_4arch4Sm80ELb1ELb0ELb1ELb0ELb0ELb0ELb0ELb0ELi2ELi4ELi4ELi4ELb0EEENS1_21CollectiveEpilogueBwdISA_SB_SD_Li256ELb0ELb0ELi2EEENS1_25SingleTileBwdLPTSchedulerILb0ELi128ELb0EEEEEEEEEvNT_6ParamsE$_ZZN4cuteplIJiEJiEEEDaRKNS_15ArithmeticTupleIJDpT_EEERKNS1_IJDpT0_EEEENKUlDpRKT_E_clIJiEEEDaSF_)
$_ZN7cutlass13device_kernelIN5flash19enable_sm80_to_sm89INS1_16FlashAttnBwdSm80INS1_25CollectiveMainloopBwdSm80ILi2ELi2EN4cute5tupleIJNS5_1CILi128EEES8_NS7_ILi64EEEEEENS_10bfloat16_tEfNS_4arch4Sm80ELb1ELb0ELb1ELb0ELb0ELb0ELb0ELb0ELi2ELi4ELi4ELi4ELb0EEENS1_21CollectiveEpilogueBwdISA_SB_SD_Li256ELb0ELb0ELi2EEENS1_25SingleTileBwdLPTSchedulerILb0ELi128ELb0EEEEEEEEEvNT_6ParamsE$_ZZN4cuteplIJiEJiEEEDaRKNS_15ArithmeticTupleIJDpT_EEERKNS1_IJDpT0_EEEENKUlDpRKT_E_clIJiEEEDaSF_:
[----:B------:R-:W-:Y:S02]  /*11220*/  IADD3 R2, R1, 0x13b8, RZ ;  /* 0x000013b801027810 */ /* 0x000fe40007ffe0ff */
[----:B------:R-:W-:Y:S02]  /*11230*/  MOV R10, 0x11260 ;  /* 0x00011260000a7802 */ /* 0x000fe40000000f00 */
[----:B------:R-:W-:Y:S02]  /*11240*/  IADD3 R2, R2, c[0x0][0x20], RZ ;  /* 0x0000080002027a10 */ /* 0x000fe40007ffe0ff */
[----:B------:R-:W-:Y:S05]  /*11250*/  CALL.REL.NOINC `($_ZN7cutlass13device_kernelIN5flash19enable_sm80_to_sm89INS1_16FlashAttnBwdSm80INS1_25CollectiveMainloopBwdSm80ILi2ELi2EN4cute5tupleIJNS5_1CILi128EEES8_NS7_ILi64EEEEEENS_10bfloat16_tEfNS_4arch4Sm80ELb1ELb0ELb1ELb0ELb0ELb0ELb0ELb0ELi2ELi4ELi4ELi4ELb0EEENS1_21CollectiveEpilogueBwdISA_SB_SD_Li256ELb0ELb0ELi2EEENS1_25SingleTileBwdLPTSchedulerILb0ELi128ELb0EEEEEEEEEvNT_6ParamsE$_ZN4cute5tupleIJiEEC2ERKi) ;  /* 0xffffac6000007944 */ /* 0x000fea0003c3ffff */
[----:B------:R1:W5:Y:S01]  /*11260*/  LDL R3, [R1+0x13b8] ;  /* 0x0013b80001037983 */ /* 0x0003620000100800 */
[----:B------:R-:W-:Y:S02]  /*11270*/  MOV R8, R6 ;  /* 0x0000000600087202 */ /* 0x000fe40000000f00 */
[----:B------:R-:W-:-:S04]  /*11280*/  MOV R9, 0x0 ;  /* 0x0000000000097802 */ /* 0x000fc80000000f00 */
[----:B------:R-:W-:Y:S05]  /*11290*/  RET.REL.NODEC R8 `(_ZN7cutlass13device_kernelIN5flash19enable_sm80_to_sm89INS1_16FlashAttnBwdSm80INS1_25CollectiveMainloopBwdSm80ILi2ELi2EN4cute5tupleIJNS5_1CILi128EEES8_NS7_ILi64EEEEEENS_10bfloat16_tEfNS_4arch4Sm80ELb1ELb0ELb1ELb0ELb0ELb0ELb0ELb0ELi2ELi4ELi4ELi4ELb0EEENS1_21CollectiveEpilogueBwdISA_SB_SD_Li256ELb0ELb0ELi2EEENS1_25SingleTileBwdLPTSchedulerILb0ELi128ELb0EEEEEEEEEvNT_6ParamsE) ;  /* 0xfffeed6008007950 */ /* 0x000fea0003c3ffff */
        .type           $_ZN7cutlass13device_kernelIN5flash19enable_sm80_to_sm89INS1_16FlashAttnBwdSm80INS1_25CollectiveMainloopBwdSm80ILi2ELi2EN4cute5tupleIJNS5_1CILi128EEES8_NS7_ILi64EEEEEENS_10bfloat16_tEfNS_4arch4Sm80ELb1ELb0ELb1ELb0ELb0ELb0ELb0ELb0ELi2ELi4ELi4ELi4ELb0EEENS1_21CollectiveEpilogueBwdISA_SB_SD_Li256ELb0ELb0ELi2EEENS1_25SingleTileBwdLPTSchedulerILb0ELi128ELb0EEEEEEEEEvNT_6ParamsE$_ZZN4cuteplIJiiEJNS_1CILi0EEES2_EEEDaRKNS_15ArithmeticTupleIJDpT_EEERKNS3_IJDpT0_EEEENKUlDpRKT_E_clIJiiEEEDaSH_,@function
        .size           $_ZN7cutlass13device_kernelIN5flash19enable_sm80_to_sm89INS1_16FlashAttnBwdSm80INS1_25CollectiveMainloopBwdSm80ILi2ELi2EN4cute5tupleIJNS5_1CILi128EEES8_NS7_ILi64EEEEEENS_10bfloat16_tEfNS_4arch4Sm80ELb1ELb0ELb1ELb0ELb0ELb0ELb0ELb0ELi2ELi4ELi4ELi4ELb0EEENS1_21CollectiveEpilogueBwdISA_SB_SD_Li256ELb0ELb0ELi2EEENS1_25SingleTileBwdLPTSchedulerILb0ELi128ELb0EEEEEEEEEvNT_6ParamsE$_ZZN4cuteplIJiiEJNS_1CILi0EEES2_EEEDaRKNS_15ArithmeticTupleIJDpT_EEERKNS3_IJDpT0_EEEENKUlDpRKT_E_clIJiiEEEDaSH_,($_ZN7cutlass13device_kernelIN5flash19enable_sm80_to_sm89INS1_16FlashAttnBwdSm80INS1_25CollectiveMainloopBwdSm80ILi2ELi2EN4cute5tupleIJNS5_1CILi128EEES8_NS7_ILi64EEEEEENS_10bfloat16_tEfNS_4arch4Sm80ELb1ELb0ELb1ELb0ELb0ELb0ELb0ELb0ELi2ELi4ELi4ELi4ELb0EEENS1_21CollectiveEpilogueBwdISA_SB_SD_Li256ELb0ELb0ELi2EEENS1_25SingleTileBwdLPTSchedulerILb0ELi128ELb0EEEEEEEEEvNT_6ParamsE$_ZZN4cuteplIJiiEJiNS_1CILi0EEEEEEDaRKNS_15ArithmeticTupleIJDpT_EEERKNS3_IJDpT0_EEEENKUlDpRKT_E_clIJiiEEEDaSH_ - $_ZN7cutlass13device_kernelIN5flash19enable_sm80_to_sm89INS1_16FlashAttnBwdSm80INS1_25CollectiveMainloopBwdSm80ILi2ELi2EN4cute5tupleIJNS5_1CILi128EEES8_NS7_ILi64EEEEEENS_10bfloat16_tEfNS_4arch4Sm80ELb1ELb0ELb1ELb0ELb0ELb0ELb0ELb0ELi2ELi4ELi4ELi4ELb0EEENS1_21CollectiveEpilogueBwdISA_SB_SD_Li256ELb0ELb0ELi2EEENS1_25SingleTileBwdLPTSchedulerILb0ELi128ELb0EEEEEEEEEvNT_6ParamsE$_ZZN4cuteplIJiiEJNS_1CILi0EEES2_EEEDaRKNS_15ArithmeticTupleIJDpT_EEERKNS3_IJDpT0_EEEENKUlDpRKT_E_clIJiiEEEDaSH_)
$_ZN7cutlass13device_kernelIN5flash19enable_sm80_to_sm89INS1_16FlashAttnBwdSm80INS1_25CollectiveMainloopBwdSm80ILi2ELi2EN4cute5tupleIJNS5_1CILi128EEES8_NS7_ILi64EEEEEENS_10bfloat16_tEfNS_4arch4Sm80ELb1ELb0ELb1ELb0ELb0ELb0ELb0ELb0ELi2ELi4ELi4ELi4ELb0EEENS1_21CollectiveEpilogueBwdISA_SB_SD_Li256ELb0ELb0ELi2EEENS1_25SingleTileBwdLPTSchedulerILb0ELi128ELb0EEEEEEEEEvNT_6ParamsE$_ZZN4cuteplIJiiEJNS_1CILi0EEES2_EEEDaRKNS_15ArithmeticTupleIJDpT_EEERKNS3_IJDpT0_EEEENKUlDpRKT_E_clIJiiEEEDaSH_:
[----:B------:R-:W-:Y:S01]  /*112a0*/  IADD3 R3, R1, 0x16a8, RZ ;  /* 0x000016a801037810 */ /* 0x000fe20007ffe0ff */
[----:B------:R-:W-:Y:S01]  /*112b0*/  IMAD.MOV.U32 R10, RZ, RZ, R4 ;  /* 0x000000ffff0a7224 */ /* 0x000fe200078e0004 */
[----:B------:R-:W-:Y:S01]  /*112c0*/  MOV R6, 0x11300 ;  /* 0x0001130000067802 */ /* 0x000fe20000000f00 */
[----:B------:R-:W-:Y:S01]  /*112d0*/  IMAD.MOV.U32 R2, RZ, RZ, R81 ;  /* 0x000000ffff027224 */ /* 0x000fe200078e0051 */
[----:B------:R-:W-:Y:S02]  /*112e0*/  IADD3 R3, R3, c[0x0][0x20], RZ ;  /* 0x0000080003037a10 */ /* 0x000fe40007ffe0ff */
[----:B------:R-:W-:Y:S05]  /*112f0*/  CALL.REL.NOINC `($_ZN7cutlass13device_kernelIN5flash19enable_sm80_to_sm89INS1_16FlashAttnBwdSm80INS1_25CollectiveMainloopBwdSm80ILi2ELi2EN4cute5tupleIJNS5_1CILi128EEES8_NS7_ILi64EEEEEENS_10bfloat16_tEfNS_4arch4Sm80ELb1ELb0ELb1ELb0ELb0ELb0ELb0ELb0ELi2ELi4ELi4ELi4ELb0EEENS1_21CollectiveEpilogueBwdISA_SB_SD_Li256ELb0ELb0ELi2EEENS1_25SingleTileBwdLPTSchedulerILb0ELi128ELb0EEEEEEEEEvNT_6ParamsE$_ZN4cute5tupleIJiiEEC2ERKiS3_) ;  /* 0xffffac5000007944 */ /* 0x000fea0003c3ffff */
[----:B------:R1:W5:Y:S01]  /*11300*/  LDL.64 R2, [R1+0x16a8] ;  /* 0x0016a80001027983 */ /* 0x0003620000100a00 */
[----:B------:R-:W-:-:S04]  /*11310*/  MOV R79, 0x0 ;  /* 0x00000000004f7802 */ /* 0x000fc80000000f00 */
[----:B------:R-:W-:Y:S05]  /*11320*/  RET.REL.NODEC R78 `(_ZN7cutlass13device_kernelIN5flash19enable_sm80_to_sm89INS1_16FlashAttnBwdSm80INS1_25CollectiveMainloopBwdSm80ILi2ELi2EN4cute5tupleIJNS5_1CILi128EEES8_NS7_ILi64EEEEEENS_10bfloat16_tEfNS_4arch4Sm80ELb1ELb0ELb1ELb0ELb0ELb0ELb0ELb0ELi2ELi4ELi4ELi4ELb0EEENS1_21CollectiveEpilogueBwdISA_SB_SD_Li256ELb0ELb0ELi2EEENS1_25SingleTileBwdLPTSchedulerILb0ELi128ELb0EEEEEEEEEvNT_6ParamsE) ;  /* 0xfffeecd04e007950 */ /* 0x000fea0003c3ffff */
        .type           $_ZN7cutlass13device_kernelIN5flash19enable_sm80_to_sm89INS1_16FlashAttnBwdSm80INS1_25CollectiveMainloopBwdSm80ILi2ELi2EN4cute5tupleIJNS5_1CILi128EEES8_NS7_ILi64EEEEEENS_10bfloat16_tEfNS_4arch4Sm80ELb1ELb0ELb1ELb0ELb0ELb0ELb0ELb0ELi2ELi4ELi4ELi4ELb0EEENS1_21CollectiveEpilogueBwdISA_SB_SD_Li256ELb0ELb0ELi2EEENS1_25SingleTileBwdLPTSchedulerILb0ELi128ELb0EEEEEEEEEvNT_6ParamsE$_ZZN4cuteplIJiiEJiNS_1CILi0EEEEEEDaRKNS_15ArithmeticTupleIJDpT_EEERKNS3_IJDpT0_EEEENKUlDpRKT_E_clIJiiEEEDaSH_,@function
        .size           $_ZN7cutlass13device_kernelIN5flash19enable_sm80_to_sm89INS1_16FlashAttnBwdSm80INS1_25CollectiveMainloopBwdSm80ILi2ELi2EN4cute5tupleIJNS5_1CILi128EEES8_NS7_ILi64EEEEEENS_10bfloat16_tEfNS_4arch4Sm80ELb1ELb0ELb1ELb0ELb0ELb0ELb0ELb0ELi2ELi4ELi4ELi4ELb0EEENS1_21CollectiveEpilogueBwdISA_SB_SD_Li256ELb0ELb0ELi2EEENS1_25SingleTileBwdLPTSchedulerILb0ELi128ELb0EEEEEEEEEvNT_6ParamsE$_ZZN4cuteplIJiiEJiNS_1CILi0EEEEEEDaRKNS_15ArithmeticTupleIJDpT_EEERKNS3_IJDpT0_EEEENKUlDpRKT_E_clIJiiEEEDaSH_,($_ZN7cutlass13device_kernelIN5flash19enable_sm80_to_sm89INS1_16FlashAttnBwdSm80INS1_25CollectiveMainloopBwdSm80ILi2ELi2EN4cute5tupleIJNS5_1CILi128EEES8_NS7_ILi64EEEEEENS_10bfloat16_tEfNS_4arch4Sm80ELb1ELb0ELb1ELb0ELb0ELb0ELb0ELb0ELi2ELi4ELi4ELi4ELb0EEENS1_21CollectiveEpilogueBwdISA_SB_SD_Li256ELb0ELb0ELi2EEENS1_25SingleTileBwdLPTSchedulerILb0ELi128ELb0EEEEEEEEEvNT_6ParamsE$_ZZN4cuteplIJiiEJiiEEEDaRKNS_15ArithmeticTupleIJDpT_EEERKNS1_IJDpT0_EEEENKUlDpRKT_E_clIJiiEEEDaSF_ - $_ZN7cutlass13device_kernelIN5flash19enable_sm80_to_sm89INS1_16FlashAttnBwdSm80INS1_25CollectiveMainloopBwdSm80ILi2ELi2EN4cute5tupleIJNS5_1CILi128EEES8_NS7_ILi64EEEEEENS_10bfloat16_tEfNS_4arch4Sm80ELb1ELb0ELb1ELb0ELb0ELb0ELb0ELb0ELi2ELi4ELi4ELi4ELb0EEENS1_21CollectiveEpilogueBwdISA_SB_SD_Li256ELb0ELb0ELi2EEENS1_25SingleTileBwdLPTSchedulerILb0ELi128ELb0EEEEEEEEEvNT_6ParamsE$_ZZN4cuteplIJiiEJiNS_1CILi0EEEEEEDaRKNS_15ArithmeticTupleIJDpT_EEERKNS3_IJDpT0_EEEENKUlDpRKT_E_clIJiiEEEDaSH_)
$_ZN7cutlass13device_kernelIN5flash19enable_sm80_to_sm89INS1_16FlashAttnBwdSm80INS1_25CollectiveMainloopBwdSm80ILi2ELi2EN4cute5tupleIJNS5_1CILi128EEES8_NS7_ILi64EEEEEENS_10bfloat16_tEfNS_4arch4Sm80ELb1ELb0ELb1ELb0ELb0ELb0ELb0ELb0ELi2ELi4ELi4ELi4ELb0EEENS1_21CollectiveEpilogueBwdISA_SB_SD_Li256ELb0ELb0ELi2EEENS1_25SingleTileBwdLPTSchedulerILb0ELi128ELb0EEEEEEEEEvNT_6ParamsE$_ZZN4cuteplIJiiEJiNS_1CILi0EEEEEEDaRKNS_15ArithmeticTupleIJDpT_EEERKNS3_IJDpT0_EEEENKUlDpRKT_E_clIJiiEEEDaSH_:
[----:B------:R-:W-:Y:S01]  /*11330*/  IADD3 R3, R1, 0x13b8, RZ ;  /* 0x000013b801037810 */ /* 0x000fe20007ffe0ff */
[----:B------:R-:W-:Y:S01]  /*11340*/  IMAD.MOV.U32 R2, RZ, RZ, R81 ;  /* 0x000000ffff027224 */ /* 0x000fe200078e0051 */
[----:B------:R-:W-:Y:S02]  /*11350*/  MOV R6, 0x11380 ;  /* 0x0001138000067802 */ /* 0x000fe40000000f00 */
[----:B------:R-:W-:Y:S02]  /*11360*/  IADD3 R3, R3, c[0x0][0x20], RZ ;  /* 0x0000080003037a10 */ /* 0x000fe40007ffe0ff */
[----:B------:R-:W-:Y:S05]  /*11370*/  CALL.REL.NOINC `($_ZN7cutlass13device_kernelIN5flash19enable_sm80_to_sm89INS1_16FlashAttnBwdSm80INS1_25CollectiveMainloopBwdSm80ILi2ELi2EN4cute5tupleIJNS5_1CILi128EEES8_NS7_ILi64EEEEEENS_10bfloat16_tEfNS_4arch4Sm80ELb1ELb0ELb1ELb0ELb0ELb0ELb0ELb0ELi2ELi4ELi4ELi4ELb0EEENS1_21CollectiveEpilogueBwdISA_SB_SD_Li256ELb0ELb0ELi2EEENS1_25SingleTileBwdLPTSchedulerILb0ELi128ELb0EEEEEEEEEvNT_6ParamsE$_ZN4cute5tupleIJiiEEC2ERKiS3_) ;  /* 0xffffabd000007944 */ /* 0x000fea0003c3ffff */
[----:B------:R1:W5:Y:S01]  /*11380*/  LDL R2, [R1+0x13b8] ;  /* 0x0013b80001027983 */ /* 0x0003620000100800 */
[----:B------:R-:W-:-:S04]  /*11390*/  MOV R51, 0x0 ;  /* 0x0000000000337802 */ /* 0x000fc80000000f00 */
[----:B------:R-:W-:Y:S05]  /*113a0*/  RET.REL.NODEC R50 `(_ZN7cutlass13device_kernelIN5flash19enable_sm80_to_sm89INS1_16FlashAttnBwdSm80INS1_25CollectiveMainloopBwdSm80ILi2ELi2EN4cute5tupleIJNS5_1CILi128EEES8_NS7_ILi64EEEEEENS_10bfloat16_tEfNS_4arch4Sm80ELb1ELb0ELb1ELb0ELb0ELb0ELb0ELb0ELi2ELi4ELi4ELi4ELb0EEENS1_21CollectiveEpilogueBwdISA_SB_SD_Li256ELb0ELb0ELi2EEENS1_25SingleTileBwdLPTSchedulerILb0ELi128ELb0EEEEEEEEEvNT_6ParamsE) ;  /* 0xfffeec5032007950 */ /* 0x000fea0003c3ffff */
        .type           $_ZN7cutlass13device_kernelIN5flash19enable_sm80_to_sm89INS1_16FlashAttnBwdSm80INS1_25CollectiveMainloopBwdSm80ILi2ELi2EN4cute5tupleIJNS5_1CILi128EEES8_NS7_ILi64EEEEEENS_10bfloat16_tEfNS_4arch4Sm80ELb1ELb0ELb1ELb0ELb0ELb0ELb0ELb0ELi2ELi4ELi4ELi4ELb0EEENS1_21CollectiveEpilogueBwdISA_SB_SD_Li256ELb0ELb0ELi2EEENS1_25SingleTileBwdLPTSchedulerILb0ELi128ELb0EEEEEEEEEvNT_6ParamsE$_ZZN4cuteplIJiiEJiiEEEDaRKNS_15ArithmeticTupleIJDpT_EEERKNS1_IJDpT0_EEEENKUlDpRKT_E_clIJiiEEEDaSF_,@function
        .size           $_ZN7cutlass13device_kernelIN5flash19enable_sm80_to_sm89INS1_16FlashAttnBwdSm80INS1_25CollectiveMainloopBwdSm80ILi2ELi2EN4cute5tupleIJNS5_1CILi128EEES8_NS7_ILi64EEEEEENS_10bfloat16_tEfNS_4arch4Sm80ELb1ELb0ELb1ELb0ELb0ELb0ELb0ELb0ELi2ELi4ELi4ELi4ELb0EEENS1_21CollectiveEpilogueBwdISA_SB_SD_Li256ELb0ELb0ELi2EEENS1_25SingleTileBwdLPTSchedulerILb0ELi128ELb0EEEEEEEEEvNT_6ParamsE$_ZZN4cuteplIJiiEJiiEEEDaRKNS_15ArithmeticTupleIJDpT_EEERKNS1_IJDpT0_EEEENKUlDpRKT_E_clIJiiEEEDaSF_,($_ZN7cutlass13device_kernelIN5flash19enable_sm80_to_sm89INS1_16FlashAttnBwdSm80INS1_25CollectiveMainloopBwdSm80ILi2ELi2EN4cute5tupleIJNS5_1CILi128EEES8_NS7_ILi64EEEEEENS_10bfloat16_tEfNS_4arch4Sm80ELb1ELb0ELb1ELb0ELb0ELb0ELb0ELb0ELi2ELi4ELi4ELi4ELb0EEENS1_21CollectiveEpilogueBwdISA_SB_SD_Li256ELb0ELb0ELi2EEENS1_25SingleTileBwdLPTSchedulerILb0ELi128ELb0EEEEEEEEEvNT_6ParamsE$_ZZN5flash25CollectiveMainloopBwdSm80ILi2ELi2EN4cute5tupleIJNS1_1CILi128EEES4_NS3_ILi64EEEEEEN7cutlass10bfloat16_tEfNS7_4arch4Sm80ELb1ELb0ELb1ELb0ELb0ELb0ELb0ELb0ELi2ELi4ELi4ELi4ELb0EE3mmaINS_16FlashAttnBwdSm80ISB_NS_21CollectiveEpilogueBwdIS6_S8_SA_Li256ELb0ELb0ELi2EEENS_25SingleTileBwdLPTSchedulerILb0ELi128ELb0EEEE13SharedStorageENS1_6TensorINS1_11ArrayEngineIfLm32EEENS1_6LayoutINS2_IJNS2_IJNS3_ILi2EEESO_EEESO_NS3_ILi4EEEEEENS2_IJNS2_IJNS3_ILi1EEESO_EEESQ_NS3_ILi8EEEEEEEEEEEEbRKNSB_6ParamsERT0_S12_iNS2_IJiiiEEERT_ENKUlRT_iE_clINSK_INSL_IfLm64EEENSN_INS2_IJSP_SO_SU_EEESV_EEEEEEDaS17_i - $_ZN7cutlass13device_kernelIN5flash19enable_sm80_to_sm89INS1_16FlashAttnBwdSm80INS1_25CollectiveMainloopBwdSm80ILi2ELi2EN4cute5tupleIJNS5_1CILi128EEES8_NS7_ILi64EEEEEENS_10bfloat16_tEfNS_4arch4Sm80ELb1ELb0ELb1ELb0ELb0ELb0ELb0ELb0ELi2ELi4ELi4ELi4ELb0EEENS1_21CollectiveEpilogueBwdISA_SB_SD_Li256ELb0ELb0ELi2EEENS1_25SingleTileBwdLPTSchedulerILb0ELi128ELb0EEEEEEEEEvNT_6ParamsE$_ZZN4cuteplIJiiEJiiEEEDaRKNS_15ArithmeticTupleIJDpT_EEERKNS1_IJDpT0_EEEENKUlDpRKT_E_clIJiiEEEDaSF_)
$_ZN7cutlass13device_kernelIN5flash19enable_sm80_to_sm89INS1_16FlashAttnBwdSm80INS1_25CollectiveMainloopBwdSm80ILi2ELi2EN4cute5tupleIJNS5_1CILi128EEES8_NS7_ILi64EEEEEENS_10bfloat16_tEfNS_4arch4Sm80ELb1ELb0ELb1ELb0ELb0ELb0ELb0ELb0ELi2ELi4ELi4ELi4ELb0EEENS1_21CollectiveEpilogueBwdISA_SB_SD_Li256ELb0ELb0ELi2EEENS1_25SingleTileBwdLPTSchedulerILb0ELi128ELb0EEEEEEEEEvNT_6ParamsE$_ZZN4cuteplIJiiEJiiEEEDaRKNS_15ArithmeticTupleIJDpT_EEERKNS1_IJDpT0_EEEENKUlDpRKT_E_clIJiiEEEDaSF_:
        /* <DEDUP_REMOVED lines=8> */
        .type           $_ZN7cutlass13device_kernelIN5flash19enable_sm80_to_sm89INS1_16FlashAttnBwdSm80INS1_25CollectiveMainloopBwdSm80ILi2ELi2EN4cute5tupleIJNS5_1CILi128EEES8_NS7_ILi64EEEEEENS_10bfloat16_tEfNS_4arch4Sm80ELb1ELb0ELb1ELb0ELb0ELb0ELb0ELb0ELi2ELi4ELi4ELi4ELb0EEENS1_21CollectiveEpilogueBwdISA_SB_SD_Li256ELb0ELb0ELi2EEENS1_25SingleTileBwdLPTSchedulerILb0ELi128ELb0EEEEEEEEEvNT_6ParamsE$_ZZN5flash25CollectiveMainloopBwdSm80ILi2ELi2EN4cute5tupleIJNS1_1CILi128EEES4_NS3_ILi64EEEEEEN7cutlass10bfloat16_tEfNS7_4arch4Sm80ELb1ELb0ELb1ELb0ELb0ELb0ELb0ELb0ELi2ELi4ELi4ELi4ELb0EE3mmaINS_16FlashAttnBwdSm80ISB_NS_21CollectiveEpilogueBwdIS6_S8_SA_Li256ELb0ELb0ELi2EEENS_25SingleTileBwdLPTSchedulerILb0ELi128ELb0EEEE13SharedStorageENS1_6TensorINS1_11ArrayEngineIfLm32EEENS1_6LayoutINS2_IJNS2_IJNS3_ILi2EEESO_EEESO_NS3_ILi4EEEEEENS2_IJNS2_IJNS3_ILi1EEESO_EEESQ_NS3_ILi8EEEEEEEEEEEEbRKNSB_6ParamsERT0_S12_iNS2_IJiiiEEERT_ENKUlRT_iE_clINSK_INSL_IfLm64EEENSN_INS2_IJSP_SO_SU_EEESV_EEEEEEDaS17_i,@function
        .size           $_ZN7cutlass13device_kernelIN5flash19enable_sm80_to_sm89INS1_16FlashAttnBwdSm80INS1_25CollectiveMainloopBwdSm80ILi2ELi2EN4cute5tupleIJNS5_1CILi128EEES8_NS7_ILi64EEEEEENS_10bfloat16_tEfNS_4arch4Sm80ELb1ELb0ELb1ELb0ELb0ELb0ELb0ELb0ELi2ELi4ELi4ELi4ELb0EEENS1_21CollectiveEpilogueBwdISA_SB_SD_Li256ELb0ELb0ELi2EEENS1_25SingleTileBwdLPTSchedulerILb0ELi128ELb0EEEEEEEEEvNT_6ParamsE$_ZZN5flash25CollectiveMainloopBwdSm80ILi2ELi2EN4cute5tupleIJNS1_1CILi128EEES4_NS3_ILi64EEEEEEN7cutlass10bfloat16_tEfNS7_4arch4Sm80ELb1ELb0ELb1ELb0ELb0ELb0ELb0ELb0ELi2ELi4ELi4ELi4ELb0EE3mmaINS_16FlashAttnBwdSm80ISB_NS_21CollectiveEpilogueBwdIS6_S8_SA_Li256ELb0ELb0ELi2EEENS_25SingleTileBwdLPTSchedulerILb0ELi128ELb0EEEE13SharedStorageENS1_6TensorINS1_11ArrayEngineIfLm32EEENS1_6LayoutINS2_IJNS2_IJNS3_ILi2EEESO_EEESO_NS3_ILi4EEEEEENS2_IJNS2_IJNS3_ILi1EEESO_EEESQ_NS3_ILi8EEEEEEEEEEEEbRKNSB_6ParamsERT0_S12_iNS2_IJiiiEEERT_ENKUlRT_iE_clINSK_INSL_IfLm64EEENSN_INS2_IJSP_SO_SU_EEESV_EEEEEEDaS17_i,($_ZN7cutlass13device_kernelIN5flash19enable_sm80_to_sm89INS1_16FlashAttnBwdSm80INS1_25CollectiveMainloopBwdSm80ILi2ELi2EN4cute5tupleIJNS5_1CILi128EEES8_NS7_ILi64EEEEEENS_10bfloat16_tEfNS_4arch4Sm80ELb1ELb0ELb1ELb0ELb0ELb0ELb0ELb0ELi2ELi4ELi4ELi4ELb0EEENS1_21CollectiveEpilogueBwdISA_SB_SD_Li256ELb0ELb0ELi2EEENS1_25SingleTileBwdLPTSchedulerILb0ELi128ELb0EEEEEEEEEvNT_6ParamsE$_ZZN5flash25CollectiveMainloopBwdSm80ILi2ELi2EN4cute5tupleIJNS1_1CILi128EEES4_NS3_ILi64EEEEEEN7cutlass10bfloat16_tEfNS7_4arch4Sm80ELb1ELb0ELb1ELb0ELb0ELb0ELb0ELb0ELi2ELi4ELi4ELi4ELb0EE3mmaINS_16FlashAttnBwdSm80ISB_NS_21CollectiveEpilogueBwdIS6_S8_SA_Li256ELb0ELb0ELi2EEENS_25SingleTileBwdLPTSchedulerILb0ELi128ELb0EEEE13SharedStorageENS1_6TensorINS1_11ArrayEngineIfLm32EEENS1_6LayoutINS2_IJNS2_IJNS3_ILi2EEESO_EEESO_NS3_ILi4EEEEEENS2_IJNS2_IJNS3_ILi1EEESO_EEESQ_NS3_ILi8EEEEEEEEEEEEbRKNSB_6ParamsERT0_S12_iNS2_IJiiiEEERT_ENKUliT_E_clIZSC_ISJ_SX_EbS10_S12_S12_iS13_S15_EUlRS16_iE_EEDaiS16_ - $_ZN7cutlass13device_kernelIN5flash19enable_sm80_to_sm89INS1_16FlashAttnBwdSm80INS1_25CollectiveMainloopBwdSm80ILi2ELi2EN4cute5tupleIJNS5_1CILi128EEES8_NS7_ILi64EEEEEENS_10bfloat16_tEfNS_4arch4Sm80ELb1ELb0ELb1ELb0ELb0ELb0ELb0ELb0ELi2ELi4ELi4ELi4ELb0EEENS1_21CollectiveEpilogueBwdISA_SB_SD_Li256ELb0ELb0ELi2EEENS1_25SingleTileBwdLPTSchedulerILb0ELi128ELb0EEEEEEEEEvNT_6ParamsE$_ZZN5flash25CollectiveMainloopBwdSm80ILi2ELi2EN4cute5tupleIJNS1_1CILi128EEES4_NS3_ILi64EEEEEEN7cutlass10bfloat16_tEfNS7_4arch4Sm80ELb1ELb0ELb1ELb0ELb0ELb0ELb0ELb0ELi2ELi4ELi4ELi4ELb0EE3mmaINS_16FlashAttnBwdSm80ISB_NS_21CollectiveEpilogueBwdIS6_S8_SA_Li256ELb0ELb0ELi2EEENS_25SingleTileBwdLPTSchedulerILb0ELi128ELb0EEEE13SharedStorageENS1_6TensorINS1_11ArrayEngineIfLm32EEENS1_6LayoutINS2_IJNS2_IJNS3_ILi2EEESO_EEESO_NS3_ILi4EEEEEENS2_IJNS2_IJNS3_ILi1EEESO_EEESQ_NS3_ILi8EEEEEEEEEEEEbRKNSB_6ParamsERT0_S12_iNS2_IJiiiEEERT_ENKUlRT_iE_clINSK_INSL_IfLm64EEENSN_INS2_IJSP_SO_SU_EEESV_EEEEEEDaS17_i)
$_ZN7cutlass13device_kernelIN5flash19enable_sm80_to_sm89INS1_16FlashAttnBwdSm80INS1_25CollectiveMainloopBwdSm80ILi2ELi2EN4cute5tupleIJNS5_1CILi128EEES8_NS7_ILi64EEEEEENS_10bfloat16_tEfNS_4arch4Sm80ELb1ELb0ELb1ELb0ELb0ELb0ELb0ELb0ELi2ELi4ELi4ELi4ELb0EEENS1_21CollectiveEpilogueBwdISA_SB_SD_Li256ELb0ELb0ELi2EEENS1_25SingleTileBwdLPTSchedulerILb0ELi128ELb0EEEEEEEEEvNT_6ParamsE$_ZZN5flash25CollectiveMainloopBwdSm80ILi2ELi2EN4cute5tupleIJNS1_1CILi128EEES4_NS3_ILi64EEEEEEN7cutlass10bfloat16_tEfNS7_4arch4Sm80ELb1ELb0ELb1ELb0ELb0ELb0ELb0ELb0ELi2ELi4ELi4ELi4ELb0EE3mmaINS_16FlashAttnBwdSm80ISB_NS_21CollectiveEpilogueBwdIS6_S8_SA_Li256ELb0ELb0ELi2EEENS_25SingleTileBwdLPTSchedulerILb0ELi128ELb0EEEE13SharedStorageENS1_6TensorINS1_11ArrayEngineIfLm32EEENS1_6LayoutINS2_IJNS2_IJNS3_ILi2EEESO_EEESO_NS3_ILi4EEEEEENS2_IJNS2_IJNS3_ILi1EEESO_EEESQ_NS3_ILi8EEEEEEEEEEEEbRKNSB_6ParamsERT0_S12_iNS2_IJiiiEEERT_ENKUlRT_iE_clINSK_INSL_IfLm64EEENSN_INS2_IJSP_SO_SU_EEESV_EEEEEEDaS17_i:
        /* <DEDUP_REMOVED lines=9> */
[----:B------:R-:W-:-:S03]  /*114c0*/  IMAD.MOV.U32 R15, RZ, RZ, RZ ;  /* 0x000000ffff0f7224 */ /* 0x000fc600078e00ff */
[C---:B------:R-:W-:Y:S02]  /*114d0*/  IADD3 R81, R7.reuse, 0x8, RZ ;  /* 0x0000000807517810 */ /* 0x040fe40007ffe0ff */
[C---:B------:R-:W-:Y:S02]  /*114e0*/  IADD3 R12, R7.reuse, 0x14, RZ ;  /* 0x00000014070c7810 */ /* 0x040fe40007ffe0ff */
[----:B------:R-:W-:Y:S02]  /*114f0*/  IADD3 R14, R7, 0x2c, RZ ;  /* 0x0000002c070e7810 */ /* 0x000fe40007ffe0ff */
[----:B-1---5:R-:W-:Y:S05]  /*11500*/  CALL.REL.NOINC `($_ZN7cutlass13device_kernelIN5flash19enable_sm80_to_sm89INS1_16FlashAttnBwdSm80INS1_25CollectiveMainloopBwdSm80ILi2ELi2EN4cute5tupleIJNS5_1CILi128EEES8_NS7_ILi64EEEEEENS_10bfloat16_tEfNS_4arch4Sm80ELb1ELb0ELb1ELb0ELb0ELb0ELb0ELb0ELi2ELi4ELi4ELi4ELb0EEENS1_21CollectiveEpilogueBwdISA_SB_SD_Li256ELb0ELb0ELi2EEENS1_25SingleTileBwdLPTSchedulerILb0ELi128ELb0EEEEEEEEEvNT_6ParamsE$_ZZN4cute7idx2crdIiNS_5tupleIJNS_1CILi32EEENS2_ILi4EEENS2_ILi2EEENS2_ILi1EEEEEENS1_IJS6_S3_NS2_ILi128EEENS2_ILi0EEEEEEEEDaRKT_RKT0_RKT1_ENKUlRKT_RKT0_E_clIS3_S6_EEDaSM_SP_) ;  /* 0xfffff45000007944 */ /* 0x022fea0003c3ffff */
[----:B------:R-:W-:Y:S02]  /*11510*/  MOV R4, 0x11530 ;  /* 0x0001153000047802 */ /* 0x000fe40000000f00 */
[----:B------:R-:W-:Y:S05]  /*11520*/  CALL.REL.NOINC `($_ZN7cutlass13device_kernelIN5flash19enable_sm80_to_sm89INS1_16FlashAttnBwdSm80INS1_25CollectiveMainloopBwdSm80ILi2ELi2EN4cute5tupleIJNS5_1CILi128EEES8_NS7_ILi64EEEEEENS_10bfloat16_tEfNS_4arch4Sm80ELb1ELb0ELb1ELb0ELb0ELb0ELb0ELb0ELi2ELi4ELi4ELi4ELb0EEENS1_21CollectiveEpilogueBwdISA_SB_SD_Li256ELb0ELb0ELi2EEENS1_25SingleTileBwdLPTSchedulerILb0ELi128ELb0EEEEEEEEEvNT_6ParamsE$_ZZN4cute7idx2crdIiNS_5tupleIJNS_1CILi32EEENS2_ILi4EEENS2_ILi2EEENS2_ILi1EEEEEENS1_IJS6_S3_NS2_ILi128EEENS2_ILi0EEEEEEEEDaRKT_RKT0_RKT1_ENKUlRKT_RKT0_E_clIS4_S3_EEDaSM_SP_) ;  /* 0xfffff49000007944 */ /* 0x000fea0003c3ffff */
[----:B------:R1:W-:Y:S01]  /*11530*/  STL [R1+0x1388], R6 ;  /* 0x0013880601007387 */ /* 0x0003e20000100800 */
[----:B------:R-:W-:-:S03]  /*11540*/  MOV R4, 0x11560 ;  /* 0x0001156000047802 */ /* 0x000fc60000000f00 */
[----:B-1----:R-:W-:Y:S05]  /*11550*/  CALL.REL.NOINC `($_ZN7cutlass13device_kernelIN5flash19enable_sm80_to_sm89INS1_16FlashAttnBwdSm80INS1_25CollectiveMainloopBwdSm80ILi2ELi2EN4cute5tupleIJNS5_1CILi128EEES8_NS7_ILi64EEEEEENS_10bfloat16_tEfNS_4arch4Sm80ELb1ELb0ELb1ELb0ELb0ELb0ELb0ELb0ELi2ELi4ELi4ELi4ELb0EEENS1_21CollectiveEpilogueBwdISA_SB_SD_Li256ELb0ELb0ELi2EEENS1_25SingleTileBwdLPTSchedulerILb0ELi128ELb0EEEEEEEEEvNT_6ParamsE$_ZZN4cute7idx2crdIiNS_5tupleIJNS_1CILi32EEENS2_ILi4EEENS2_ILi2EEENS2_ILi1EEEEEENS1_IJS6_S3_NS2_ILi128EEENS2_ILi0EEEEEEEEDaRKT_RKT0_RKT1_ENKUlRKT_RKT0_E_clIS5_S8_EEDaSM_SP_) ;  /* 0xfffff4f000007944 */ /* 0x002fea0003c3ffff */
[----:B------:R1:W-:Y:S01]  /*11560*/  STL [R1+0x1394], R2 ;  /* 0x0013940201007387 */ /* 0x0003e20000100800 */
[----:B------:R-:W-:-:S03]  /*11570*/  MOV R4, 0x11590 ;  /* 0x0001159000047802 */ /* 0x000fc60000000f00 */
[----:B-1----:R-:W-:Y:S05]  /*11580*/  CALL.REL.NOINC `($_ZN7cutlass13device_kernelIN5flash19enable_sm80_to_sm89INS1_16FlashAttnBwdSm80INS1_25CollectiveMainloopBwdSm80ILi2ELi2EN4cute5tupleIJNS5_1CILi128EEES8_NS7_ILi64EEEEEENS_10bfloat16_tEfNS_4arch4Sm80ELb1ELb0ELb1ELb0ELb0ELb0ELb0ELb0ELi2ELi4ELi4ELi4ELb0EEENS1_21CollectiveEpilogueBwdISA_SB_SD_Li256ELb0ELb0ELi2EEENS1_25SingleTileBwdLPTSchedulerILb0ELi128ELb0EEEEEEEEEvNT_6ParamsE$_ZZN4cute9transformINS_5tupleIJNS_1CILi32EEENS2_ILi4EEENS2_ILi2EEENS2_ILi1EEEEEENS1_IJS6_S3_NS2_ILi128EEENS2_ILi0EEEEEEZNS_7idx2crdIiS7_SA_EEDaRKT_RKT0_RKT1_EUlRKT_RKT0_E_EEDaSE_SH_OSI_ENKUlDpSN_E_clIJiiiS9_EEEDaST_) ;  /* 0xfffff5d000007944 */ /* 0x002fea0003c3ffff */
[----:B------:R-:W-:Y:S02]  /*11590*/  MOV R4, 0x115b0 ;  /* 0x000115b000047802 */ /* 0x000fe40000000f00 */
[----:B--2--5:R-:W-:Y:S05]  /*115a0*/  CALL.REL.NOINC `($_ZN7cutlass13device_kernelIN5flash19enable_sm80_to_sm89INS1_16FlashAttnBwdSm80INS1_25CollectiveMainloopBwdSm80ILi2ELi2EN4cute5tupleIJNS5_1CILi128EEES8_NS7_ILi64EEEEEENS_10bfloat16_tEfNS_4arch4Sm80ELb1ELb0ELb1ELb0ELb0ELb0ELb0ELb0ELi2ELi4ELi4ELi4ELb0EEENS1_21CollectiveEpilogueBwdISA_SB_SD_Li256ELb0ELb0ELi2EEENS1_25SingleTileBwdLPTSchedulerILb0ELi128ELb0EEEEEEEEEvNT_6ParamsE$_ZZN4cute7crd2crdINS_5tupleIJiiiNS_1CILi0EEEEEENS1_IJNS2_ILi32EEENS2_ILi4EEENS2_ILi2EEENS2_ILi1EEEEEENS1_IJS8_S8_S8_S8_EEEEEDaRKT_RKT0_RKT1_ENKUlRKT_RKT0_RKT1_E_clIiS5_S8_EEDaSM_SP_SS_) ;  /* 0xffffe93000007944 */ /* 0x024fea0003c3ffff */
[----:B------:R-:W-:Y:S02]  /*115b0*/  MOV R8, R2 ;  /* 0x0000000200087202 */ /* 0x000fe40000000f00 */
[----:B------:R-:W-:Y:S02]  /*115c0*/  MOV R2, 0x115e0 ;  /* 0x000115e000027802 */ /* 0x000fe40000000f00 */
[----:B------:R-:W-:Y:S05]  /*115d0*/  CALL.REL.NOINC `($_ZN7cutlass13device_kernelIN5flash19enable_sm80_to_sm89INS1_16FlashAttnBwdSm80INS1_25CollectiveMainloopBwdSm80ILi2ELi2EN4cute5tupleIJNS5_1CILi128EEES8_NS7_ILi64EEEEEENS_10bfloat16_tEfNS_4arch4Sm80ELb1ELb0ELb1ELb0ELb0ELb0ELb0ELb0ELi2ELi4ELi4ELi4ELb0EEENS1_21CollectiveEpilogueBwdISA_SB_SD_Li256ELb0ELb0ELi2EEENS1_25SingleTileBwdLPTSchedulerILb0ELi128ELb0EEEEEEEEEvNT_6ParamsE$_ZZN4cute7crd2crdINS_5tupleIJiiiNS_1CILi0EEEEEENS1_IJNS2_ILi32EEENS2_ILi4EEENS2_ILi2EEENS2_ILi1EEEEEENS1_IJS8_S8_S8_S8_EEEEEDaRKT_RKT0_RKT1_ENKUlRKT_RKT0_RKT1_E_clIiS6_S8_EEDaSM_SP_SS_) ;  /* 0xffffe93000007944 */ /* 0x000fea0003c3ffff */
[----:B------:R1:W-:Y:S01]  /*115e0*/  STL [R1+0x1388], R3 ;  /* 0x0013880301007387 */ /* 0x0003e20000100800 */
[----:B------:R-:W-:-:S03]  /*115f0*/  MOV R2, 0x11610 ;  /* 0x0001161000027802 */ /* 0x000fc60000000f00 */
[----:B-1----:R-:W-:Y:S05]  /*11600*/  CALL.REL.NOINC `($_ZN7cutlass13device_kernelIN5flash19enable_sm80_to_sm89INS1_16FlashAttnBwdSm80INS1_25CollectiveMainloopBwdSm80ILi2ELi2EN4cute5tupleIJNS5_1CILi128EEES8_NS7_ILi64EEEEEENS_10bfloat16_tEfNS_4arch4Sm80ELb1ELb0ELb1ELb0ELb0ELb0ELb0ELb0ELi2ELi4ELi4ELi4ELb0EEENS1_21CollectiveEpilogueBwdISA_SB_SD_Li256ELb0ELb0ELi2EEENS1_25SingleTileBwdLPTSchedulerILb0ELi128ELb0EEEEEEEEEvNT_6ParamsE$_ZZN4cute7crd2crdINS_5tupleIJiiiNS_1CILi0EEEEEENS1_IJNS2_ILi32EEENS2_ILi4EEENS2_ILi2EEENS2_ILi1EEEEEENS1_IJS8_S8_S8_S8_EEEEEDaRKT_RKT0_RKT1_ENKUlRKT_RKT0_RKT1_E_clIiS7_S8_EEDaSM_SP_SS_) ;  /* 0xffffe93000007944 */ /* 0x002fea0003c3ffff */
[----:B------:R1:W-:Y:S01]  /*11610*/  STL [R1+0x1394], R5 ;  /* 0x0013940501007387 */ /* 0x0003e20000100800 */
[----:B------:R-:W-:-:S03]  /*11620*/  MOV R4, 0x11640 ;  /* 0x0001164000047802 */ /* 0x000fc60000000f00 */
[----:B-1----:R-:W-:Y:S05]  /*11630*/  CALL.REL.NOINC `($_ZN7cutlass13device_kernelIN5flash19enable_sm80_to_sm89INS1_16FlashAttnBwdSm80INS1_25CollectiveMainloopBwdSm80ILi2ELi2EN4cute5tupleIJNS5_1CILi128EEES8_NS7_ILi64EEEEEENS_10bfloat16_tEfNS_4arch4Sm80ELb1ELb0ELb1ELb0ELb0ELb0ELb0ELb0ELi2ELi4ELi4ELi4ELb0EEENS1_21CollectiveEpilogueBwdISA_SB_SD_Li256ELb0ELb0ELi2EEENS1_25SingleTileBwdLPTSchedulerILb0ELi128ELb0EEEEEEEEEvNT_6ParamsE$_ZZN4cute9transformINS_5tupleIJiiiNS_1CILi0EEEEEENS1_IJNS2_ILi32EEENS2_ILi4EEENS2_ILi2EEENS2_ILi1EEEEEENS1_IJS8_S8_S8_S8_EEEZNS_7crd2crdIS4_S9_SA_EEDaRKT_RKT0_RKT1_EUlRKT_RKT0_RKT1_E_EEDaSE_SH_SK_OT2_ENKUlDpSN_E_clIJiiiS3_EEEDaSX_) ;  /* 0xfffff6c000007944 */ /* 0x002fea0003c3ffff */
[----:B-----5:R2:W-:Y:S01]  /*11640*/  STL [R1+0x13a8], R8 ;  /* 0x0013a80801007387 */ /* 0x0205e20000100800 */
[----:B------:R-:W-:Y:S01]  /*11650*/  IADD3 R46, R7, 0x30, RZ ;  /* 0x00000030072e7810 */ /* 0x000fe20007ffe0ff */
[----:B------:R-:W-:Y:S01]  /*11660*/  IMAD.MOV.U32 R4, RZ, RZ, R2 ;  /* 0x000000ffff047224 */ /* 0x000fe200078e0002 */
[----:B------:R-:W-:Y:S01]  /*11670*/  MOV R6, 0x116c0 ;  /* 0x000116c000067802 */ /* 0x000fe20000000f00 */
[----:B------:R2:W-:Y:S01]  /*11680*/  STL.U8 [R1+0x139c], RZ ;  /* 0x00139cff01007387 */ /* 0x0005e20000100000 */
[----:B------:R-:W-:-:S03]  /*11690*/  IMAD.MOV.U32 R47, RZ, RZ, RZ ;  /* 0x000000ffff2f7224 */ /* 0x000fc600078e00ff */
[----:B------:R2:W-:Y:S04]  /*116a0*/  STL.64 [R1+0x13a0], R2 ;  /* 0x0013a00201007387 */ /* 0x0005e80000100a00 */
[----:B-12---:R-:W-:Y:S05]  /*116b0*/  CALL.REL.NOINC `($_ZN7cutlass13device_kernelIN5flash19enable_sm80_to_sm89INS1_16FlashAttnBwdSm80INS1_25CollectiveMainloopBwdSm80ILi2ELi2EN4cute5tupleIJNS5_1CILi128EEES8_NS7_ILi64EEEEEENS_10bfloat16_tEfNS_4arch4Sm80ELb1ELb0ELb1ELb0ELb0ELb0ELb0ELb0ELi2ELi4ELi4ELi4ELb0EEENS1_21CollectiveEpilogueBwdISA_SB_SD_Li256ELb0ELb0ELi2EEENS1_25SingleTileBwdLPTSchedulerILb0ELi128ELb0EEEEEEEEEvNT_6ParamsE$_ZN4cute3eso3ESOILb1ELb0EJNS_6LayoutINS_5tupleIJNS3_IJNS3_IJNS_1CILi4EEENS4_ILi8EEEEEENS3_IJS5_NS4_ILi2EEEEEEEEENS3_IJNS3_IJS8_S8_EEENS3_IJS8_S6_EEEEEEEEENS3_IJNS3_IJNS3_IJNS_11ScaledBasisIS8_JLi1EEEENSF_INS4_ILi1EEEJLi0EEEEEEENS3_IJNSF_INS4_ILi16EEEJLi0EEEENSF_IS6_JLi1EEEEEEEEEENS3_IJNS3_IJNSF_ISH_JLi1EEEENSF_IS6_JLi0EEEEEEENS3_IJNSF_INS4_ILi64EEEJLi0EEEENSF_ISK_JLi1EEEEEEEEEEEEEEENS_10ViewEngineINS_23ArithmeticTupleIteratorINS_15ArithmeticTupleIJNS4_ILi0EEES12_EEEEEEEEEC2ERKSY_RKS15_) ;  /* 0xffff88a000007944 */ /* 0x006fea0003c3ffff */
[----:B------:R-:W-:Y:S01]  /*116c0*/  IMAD.MOV.U32 R10, RZ, RZ, R3 ;  /* 0x000000ffff0a7224 */ /* 0x000fe200078e0003 */
[----:B-1----:R-:W-:Y:S01]  /*116d0*/  IADD3 R2, R7, 0x28, RZ ;  /* 0x0000002807027810 */ /* 0x002fe20007ffe0ff */
[----:B------:R-:W-:Y:S01]  /*116e0*/  IMAD.MOV.U32 R3, RZ, RZ, R81 ;  /* 0x000000ffff037224 */ /* 0x000fe200078e0051 */
[----:B------:R-:W-:Y:S02]  /*116f0*/  MOV R8, 0x11710 ;  /* 0x0001171000087802 */ /* 0x000fe40000000f00 */
[----:B------:R-:W-:Y:S05]  /*11700*/  CALL.REL.NOINC `($_ZN7cutlass13device_kernelIN5flash19enable_sm80_to_sm89INS1_16FlashAttnBwdSm80INS1_25CollectiveMainloopBwdSm80ILi2ELi2EN4cute5tupleIJNS5_1CILi128EEES8_NS7_ILi64EEEEEENS_10bfloat16_tEfNS_4arch4Sm80ELb1ELb0ELb1ELb0ELb0ELb0ELb0ELb0ELi2ELi4ELi4ELi4ELb0EEENS1_21CollectiveEpilogueBwdISA_SB_SD_Li256ELb0ELb0ELi2EEENS1_25SingleTileBwdLPTSchedulerILb0ELi128ELb0EEEEEEEEEvNT_6ParamsE$_ZN4cute3eso3ESOILb0ELb0EJiiEEC2ERKiS4_) ;  /* 0xffff635000007944 */ /* 0x000fea0003c3ffff */
[----:B-1----:R-:W2:Y:S01]  /*11710*/  LDL.64 R2, [R1+0x1388] ;  /* 0x0013880001027983 */ /* 0x002ea20000100a00 */
[----:B------:R-:W-:-:S03]  /*11720*/  MOV R6, 0x11760 ;  /* 0x0001176000067802 */ /* 0x000fc60000000f00 */
[----:B--2---:R1:W-:Y:S04]  /*11730*/  STL [R1+0x1394], R2 ;  /* 0x0013940201007387 */ /* 0x0043e80000100800 */
[----:B------:R1:W-:Y:S02]  /*11740*/  STL [R1+0x1398], R3 ;  /* 0x0013980301007387 */ /* 0x0003e40000100800 */
[----:B-1----:R-:W-:Y:S05]  /*11750*/  CALL.REL.NOINC `($_ZN7cutlass13device_kernelIN5flash19enable_sm80_to_sm89INS1_16FlashAttnBwdSm80INS1_25CollectiveMainloopBwdSm80ILi2ELi2EN4cute5tupleIJNS5_1CILi128EEES8_NS7_ILi64EEEEEENS_10bfloat16_tEfNS_4arch4Sm80ELb1ELb0ELb1ELb0ELb0ELb0ELb0ELb0ELi2ELi4ELi4ELi4ELb0EEENS1_21CollectiveEpilogueBwdISA_SB_SD_Li256ELb0ELb0ELi2EEENS1_25SingleTileBwdLPTSchedulerILb0ELi128ELb0EEEEEEEEEvNT_6ParamsE$_ZN4cute3eso3ESOILb0ELb0EJiNS_5tupleIJiiEEEEEC2ERKiRKS3_) ;  /* 0xffff626000007944 */ /* 0x002fea0003c3ffff */
[----:B------:R2:W5:Y:S04]  /*11760*/  LDL R5, [R1+0x1390] ;  /* 0x0013900001057983 */ /* 0x0005680000100800 */
[----:B-1----:R2:W5:Y:S01]  /*11770*/  LDL.64 R2, [R1+0x1388] ;  /* 0x0013880001027983 */ /* 0x0025620000100a00 */
[----:B------:R-:W-:-:S03]  /*11780*/  MOV R6, 0x117a0 ;  /* 0x000117a000067802 */ /* 0x000fc60000000f00 */
[----:B--2--5:R-:W-:Y:S05]  /*11790*/  CALL.REL.NOINC `($_ZN7cutlass13device_kernelIN5flash19enable_sm80_to_sm89INS1_16FlashAttnBwdSm80INS1_25CollectiveMainloopBwdSm80ILi2ELi2EN4cute5tupleIJNS5_1CILi128EEES8_NS7_ILi64EEEEEENS_10bfloat16_tEfNS_4arch4Sm80ELb1ELb0ELb1ELb0ELb0ELb0ELb0ELb0ELi2ELi4ELi4ELi4ELb0EEENS1_21CollectiveEpilogueBwdISA_SB_SD_Li256ELb0ELb0ELi2EEENS1_25SingleTileBwdLPTSchedulerILb0ELi128ELb0EEEEEEEEEvNT_6ParamsE$_ZN4cute3eso3ESOILb0ELb1EJNS_5tupleIJiNS2_IJiiEEEEEENS2_IJNS_10UnderscoreENS2_IJS5_S5_EEEEEEEEC2ERKS4_RKS7_) ;  /* 0xffff68a000007944 */ /* 0x024fea0003c3ffff */
        /* <DEDUP_REMOVED lines=10> */
[----:B-1---5:R-:W-:Y:S05]  /*11840*/  CALL.REL.NOINC `($_ZN7cutlass13device_kernelIN5flash19enable_sm80_to_sm89INS1_16FlashAttnBwdSm80INS1_25CollectiveMainloopBwdSm80ILi2ELi2EN4cute5tupleIJNS5_1CILi128EEES8_NS7_ILi64EEEEEENS_10bfloat16_tEfNS_4arch4Sm80ELb1ELb0ELb1ELb0ELb0ELb0ELb0ELb0ELi2ELi4ELi4ELi4ELb0EEENS1_21CollectiveEpilogueBwdISA_SB_SD_Li256ELb0ELb0ELi2EEENS1_25SingleTileBwdLPTSchedulerILb0ELi128ELb0EEEEEEEEEvNT_6ParamsE$_ZN4cute5tupleIJiEEC2ERKi) ;  /* 0xffffa67000007944 */ /* 0x022fea0003c3ffff */
[----:B------:R1:W5:Y:S01]  /*11850*/  LDL R6, [R1+0x1388] ;  /* 0x0013880001067983 */ /* 0x0003620000100800 */
[----:B------:R-:W-:Y:S01]  /*11860*/  IMAD.MOV.U32 R3, RZ, RZ, R4 ;  /* 0x000000ffff037224 */ /* 0x000fe200078e0004 */
[----:B------:R-:W-:Y:S02]  /*11870*/  MOV R2, R81 ;  /* 0x0000005100027202 */ /* 0x000fe40000000f00 */
        /* <DEDUP_REMOVED lines=9> */
[----:B------:R-:W-:-:S02]  /*11910*/  MOV R6, 0x11930 ;  /* 0x0001193000067802 */ /* 0x000fc40000000f00 */
[----:B-1---5:R-:W-:Y:S05]  /*11920*/  CALL.REL.NOINC `($_ZN7cutlass13device_kernelIN5flash19enable_sm80_to_sm89INS1_16FlashAttnBwdSm80INS1_25CollectiveMainloopBwdSm80ILi2ELi2EN4cute5tupleIJNS5_1CILi128EEES8_NS7_ILi64EEEEEENS_10bfloat16_tEfNS_4arch4Sm80ELb1ELb0ELb1ELb0ELb0ELb0ELb0ELb0ELi2ELi4ELi4ELi4ELb0EEENS1_21CollectiveEpilogueBwdISA_SB_SD_Li256ELb0ELb0ELi2EEENS1_25SingleTileBwdLPTSchedulerILb0ELi128ELb0EEEEEEEEEvNT_6ParamsE$_ZN4cute5tupleIJNS_1CILi0EEEiEEC2ERKS2_RKi) ;  /* 0xffffa4a000007944 */ /* 0x022fea0003c3ffff */
[----:B------:R1:W5:Y:S01]  /*11930*/  LDL R54, [R1+0x1388] ;  /* 0x0013880001367983 */ /* 0x0003620000100800 */
[----:B------:R-:W-:Y:S01]  /*11940*/  IMAD.MOV.U32 R3, RZ, RZ, R4 ;  /* 0x000000ffff037224 */ /* 0x000fe200078e0004 */
[----:B------:R-:W-:-:S02]  /*11950*/  MOV R2, R7 ;  /* 0x0000000700027202 */ /* 0x000fc40000000f00 */
[----:B------:R-:W-:Y:S02]  /*11960*/  MOV R10, 0x11980 ;  /* 0x00011980000a7802 */ /* 0x000fe40000000f00 */
[----:B-1---5:R-:W-:Y:S05]  /*11970*/  CALL.REL.NOINC `($_ZN7cutlass13device_kernelIN5flash19enable_sm80_to_sm89INS1_16FlashAttnBwdSm80INS1_25CollectiveMainloopBwdSm80ILi2ELi2EN4cute5tupleIJNS5_1CILi128EEES8_NS7_ILi64EEEEEENS_10bfloat16_tEfNS_4arch4Sm80ELb1ELb0ELb1ELb0ELb0ELb0ELb0ELb0ELi2ELi4ELi4ELi4ELb0EEENS1_21CollectiveEpilogueBwdISA_SB_SD_Li256ELb0ELb0ELi2EEENS1_25SingleTileBwdLPTSchedulerILb0ELi128ELb0EEEEEEEEEvNT_6ParamsE$_ZN4cute5tupleIJiEEC2ERKi) ;  /* 0xffffa54000007944 */ /* 0x022fea0003c3ffff */
[----:B------:R1:W5:Y:S01]  /*11980*/  LDL R3, [R1+0x1380] ;  /* 0x0013800001037983 */ /* 0x0003620000100800 */
[----:B------:R-:W-:Y:S02]  /*11990*/  MOV R2, R81 ;  /* 0x0000005100027202 */ /* 0x000fe40000000f00 */
[----:B------:R-:W-:Y:S02]  /*119a0*/  MOV R10, 0x119c0 ;  /* 0x000119c0000a7802 */ /* 0x000fe40000000f00 */
[----:B-1---5:R-:W-:Y:S05]  /*119b0*/  CALL.REL.NOINC `($_ZN7cutlass13device_kernelIN5flash19enable_sm80_to_sm89INS1_16FlashAttnBwdSm80INS1_25CollectiveMainloopBwdSm80ILi2ELi2EN4cute5tupleIJNS5_1CILi128EEES8_NS7_ILi64EEEEEENS_10bfloat16_tEfNS_4arch4Sm80ELb1ELb0ELb1ELb0ELb0ELb0ELb0ELb0ELi2ELi4ELi4ELi4ELb0EEENS1_21CollectiveEpilogueBwdISA_SB_SD_Li256ELb0ELb0ELi2EEENS1_25SingleTileBwdLPTSchedulerILb0ELi128ELb0EEEEEEEEEvNT_6ParamsE$_ZN4cute5tupleIJiEEC2ERKi) ;  /* 0xffffa50000007944 */ /* 0x022fea0003c3ffff */
[----:B------:R1:W5:Y:S01]  /*119c0*/  LDL R3, [R1+0x1388] ;  /* 0x0013880001037983 */ /* 0x0003620000100800 */
[----:B------:R-:W-:Y:S02]  /*119d0*/  MOV R2, R81 ;  /* 0x0000005100027202 */ /* 0x000fe40000000f00 */
[----:B------:R-:W-:Y:S02]  /*119e0*/  MOV R6, 0x11a00 ;  /* 0x00011a0000067802 */ /* 0x000fe40000000f00 */
[----:B-1---5:R-:W-:Y:S05]  /*119f0*/  CALL.REL.NOINC `($_ZN7cutlass13device_kernelIN5flash19enable_sm80_to_sm89INS1_16FlashAttnBwdSm80INS1_25CollectiveMainloopBwdSm80ILi2ELi2EN4cute5tupleIJNS5_1CILi128EEES8_NS7_ILi64EEEEEENS_10bfloat16_tEfNS_4arch4Sm80ELb1ELb0ELb1ELb0ELb0ELb0ELb0ELb0ELi2ELi4ELi4ELi4ELb0EEENS1_21CollectiveEpilogueBwdISA_SB_SD_Li256ELb0ELb0ELi2EEENS1_25SingleTileBwdLPTSchedulerILb0ELi128ELb0EEEEEEEEEvNT_6ParamsE$_ZN4cute3eso3ESOILb0ELb1EJiNS_1CILi0EEEEEC2ERKiRKS3_) ;  /* 0xffff685000007944 */ /* 0x022fea0003c3ffff */
[----:B------:R2:W5:Y:S01]  /*11a00*/  LDL R10, [R1+0x1388] ;  /* 0x00138800010a7983 */ /* 0x0005620000100800 */
[----:B------:R-:W-:-:S03]  /*11a10*/  MOV R4, 0x11a40 ;  /* 0x00011a4000047802 */ /* 0x000fc60000000f00 */
[----:B------:R2:W-:Y:S04]  /*11a20*/  STL [R1+0x1388], R54 ;  /* 0x0013883601007387 */ /* 0x0005e80000100800 */
[----:B-12--5:R-:W-:Y:S05]  /*11a30*/  CALL.REL.NOINC `($_ZN7cutlass13device_kernelIN5flash19enable_sm80_to_sm89INS1_16FlashAttnBwdSm80INS1_25CollectiveMainloopBwdSm80ILi2ELi2EN4cute5tupleIJNS5_1CILi128EEES8_NS7_ILi64EEEEEENS_10bfloat16_tEfNS_4arch4Sm80ELb1ELb0ELb1ELb0ELb0ELb0ELb0ELb0ELi2ELi4ELi4ELi4ELb0EEENS1_21CollectiveEpilogueBwdISA_SB_SD_Li256ELb0ELb0ELi2EEENS1_25SingleTileBwdLPTSchedulerILb0ELi128ELb0EEEEEEEEEvNT_6ParamsE$_ZZN4cuteplIJNS_1CILi0EEEiEJiEEEDaRKNS_15ArithmeticTupleIJDpT_EEERKNS3_IJDpT0_EEEENKUlDpRKT_E_clIJiiEEEDaSH_) ;  /* 0xfffff5f000007944 */ /* 0x026fea0003c3ffff */
[----:B------:R-:W-:Y:S01]  /*11a40*/  IMAD.SHL.U32 R3, R5, 0x10, RZ ;  /* 0x0000001005037824 */ /* 0x000fe200078e00ff */
[----:B------:R-:W-:Y:S02]  /*11a50*/  MOV R2, R81 ;  /* 0x0000005100027202 */ /* 0x000fe40000000f00 */
[----:B------:R-:W-:Y:S02]  /*11a60*/  MOV R10, 0x11a80 ;  /* 0x00011a80000a7802 */ /* 0x000fe40000000f00 */
[----:B-1---5:R-:W-:Y:S05]  /*11a70*/  CALL.REL.NOINC `($_ZN7cutlass13device_kernelIN5flash19enable_sm80_to_sm89INS1_16FlashAttnBwdSm80INS1_25CollectiveMainloopBwdSm80ILi2ELi2EN4cute5tupleIJNS5_1CILi128EEES8_NS7_ILi64EEEEEENS_10bfloat16_tEfNS_4arch4Sm80ELb1ELb0ELb1ELb0ELb0ELb0ELb0ELb0ELi2ELi4ELi4ELi4ELb0EEENS1_21CollectiveEpilogueBwdISA_SB_SD_Li256ELb0ELb0ELi2EEENS1_25SingleTileBwdLPTSchedulerILb0ELi128ELb0EEEEEEEEEvNT_6ParamsE$_ZN4cute5tupleIJiEEC2ERKi) ;  /* 0xffffa44000007944 */ /* 0x022fea0003c3ffff */
[----:B------:R1:W5:Y:S01]  /*11a80*/  LDL R4, [R1+0x1388] ;  /* 0x0013880001047983 */ /* 0x0003620000100800 */
[----:B------:R-:W-:Y:S01]  /*11a90*/  IMAD.SHL.U32 R3, R52, 0x8, RZ ;  /* 0x0000000834037824 */ /* 0x000fe200078e00ff */
        /* <DEDUP_REMOVED lines=20> */
[----:B-1---5:R-:W-:Y:S05]  /*11be0*/  CALL.REL.NOINC `($_ZN7cutlass13device_kernelIN5flash19enable_sm80_to_sm89INS1_16FlashAttnBwdSm80INS1_25CollectiveMainloopBwdSm80ILi2ELi2EN4cute5tupleIJNS5_1CILi128EEES8_NS7_ILi64EEEEEENS_10bfloat16_tEfNS_4arch4Sm80ELb1ELb0ELb1ELb0ELb0ELb0ELb0ELb0ELi2ELi4ELi4ELi4ELb0EEENS1_21CollectiveEpilogueBwdISA_SB_SD_Li256ELb0ELb0ELi2EEENS1_25SingleTileBwdLPTSchedulerILb0ELi128ELb0EEEEEEEEEvNT_6ParamsE$_ZN4cute5tupleIJNS_1CILi0EEEiEEC2ERKS2_RKi) ;  /* 0xffffa1e000007944 */ /* 0x022fea0003c3ffff */
[----:B------:R1:W5:Y:S01]  /*11bf0*/  LDL R52, [R1+0x1388] ;  /* 0x0013880001347983 */ /* 0x0003620000100800 */
[----:B------:R-:W-:Y:S01]  /*11c00*/  IMAD.MOV.U32 R3, RZ, RZ, R4 ;  /* 0x000000ffff037224 */ /* 0x000fe200078e0004 */
[----:B------:R-:W-:Y:S02]  /*11c10*/  MOV R2, R81 ;  /* 0x0000005100027202 */ /* 0x000fe40000000f00 */
[----:B------:R-:W-:-:S02]  /*11c20*/  MOV R6, 0x11c40 ;  /* 0x00011c4000067802 */ /* 0x000fc40000000f00 */
[----:B-1---5:R-:W-:Y:S05]  /*11c30*/  CALL.REL.NOINC `($_ZN7cutlass13device_kernelIN5flash19enable_sm80_to_sm89INS1_16FlashAttnBwdSm80INS1_25CollectiveMainloopBwdSm80ILi2ELi2EN4cute5tupleIJNS5_1CILi128EEES8_NS7_ILi64EEEEEENS_10bfloat16_tEfNS_4arch4Sm80ELb1ELb0ELb1ELb0ELb0ELb0ELb0ELb0ELi2ELi4ELi4ELi4ELb0EEENS1_21CollectiveEpilogueBwdISA_SB_SD_Li256ELb0ELb0ELi2EEENS1_25SingleTileBwdLPTSchedulerILb0ELi128ELb0EEEEEEEEEvNT_6ParamsE$_ZN4cute3eso3ESOILb0ELb1EJiNS_1CILi0EEEEEC2ERKiRKS3_) ;  /* 0xffff661000007944 */ /* 0x022fea0003c3ffff */
[----:B------:R2:W5:Y:S01]  /*11c40*/  LDL R10, [R1+0x1388] ;  /* 0x00138800010a7983 */ /* 0x0005620000100800 */
[----:B------:R-:W-:-:S02]  /*11c50*/  MOV R11, R81 ;  /* 0x00000051000b7202 */ /* 0x000fc40000000f00 */
[----:B------:R-:W-:Y:S01]  /*11c60*/  MOV R86, 0x11c90 ;  /* 0x00011c9000567802 */ /* 0x000fe20000000f00 */
[----:B------:R2:W-:Y:S04]  /*11c70*/  STL [R1+0x1388], R52 ;  /* 0x0013883401007387 */ /* 0x0005e80000100800 */
[----:B-12--5:R-:W-:Y:S05]  /*11c80*/  CALL.REL.NOINC `($_ZN7cutlass13device_kernelIN5flash19enable_sm80_to_sm89INS1_16FlashAttnBwdSm80INS1_25CollectiveMainloopBwdSm80ILi2ELi2EN4cute5tupleIJNS5_1CILi128EEES8_NS7_ILi64EEEEEENS_10bfloat16_tEfNS_4arch4Sm80ELb1ELb0ELb1ELb0ELb0ELb0ELb0ELb0ELi2ELi4ELi4ELi4ELb0EEENS1_21CollectiveEpilogueBwdISA_SB_SD_Li256ELb0ELb0ELi2EEENS1_25SingleTileBwdLPTSchedulerILb0ELi128ELb0EEEEEEEEEvNT_6ParamsE$_ZZN4cuteplIJiEJNS_1CILi0EEEiEEEDaRKNS_15ArithmeticTupleIJDpT_EEERKNS3_IJDpT0_EEEENKUlDpRKT_E_clIJiiEEEDaSH_) ;  /* 0xfffff51000007944 */ /* 0x026fea0003c3ffff */
[----:B-----5:R-:W-:Y:S01]  /*11c90*/  IMAD.IADD R4, R3, 0x1, R19 ;  /* 0x0000000103047824 */ /* 0x020fe200078e0213 */
[----:B------:R-:W-:Y:S02]  /*11ca0*/  IADD3 R10, R18, R2, RZ ;  /* 0x00000002120a7210 */ /* 0x000fe40007ffe0ff */
[----:B------:R-:W-:Y:S02]  /*11cb0*/  MOV R52, 0x11ce0 ;  /* 0x00011ce000347802 */ /* 0x000fe40000000f00 */
[----:B------:R2:W-:Y:S04]  /*11cc0*/  STL [R1+0x1388], R4 ;  /* 0x0013880401007387 */ /* 0x0005e80000100800 */
[----:B-12---:R-:W-:Y:S05]  /*11cd0*/  CALL.REL.NOINC `($_ZN7cutlass13device_kernelIN5flash19enable_sm80_to_sm89INS1_16FlashAttnBwdSm80INS1_25CollectiveMainloopBwdSm80ILi2ELi2EN4cute5tupleIJNS5_1CILi128EEES8_NS7_ILi64EEEEEENS_10bfloat16_tEfNS_4arch4Sm80ELb1ELb0ELb1ELb0ELb0ELb0ELb0ELb0ELi2ELi4ELi4ELi4ELb0EEENS1_21CollectiveEpilogueBwdISA_SB_SD_Li256ELb0ELb0ELi2EEENS1_25SingleTileBwdLPTSchedulerILb0ELi128ELb0EEEEEEEEEvNT_6ParamsE$_ZZN4cuteplIJiiEJiiEEEDaRKNS_15ArithmeticTupleIJDpT_EEERKNS1_IJDpT0_EEEENKUlDpRKT_E_clIJiiEEEDaSF_) ;  /* 0xfffff6d000007944 */ /* 0x006fea0003c3ffff */
[----:B-----5:R2:W-:Y:S01]  /*11ce0*/  STL [R1+0x1388], R5 ;  /* 0x0013880501007387 */ /* 0x0205e20000100800 */
[----:B------:R-:W-:-:S03]  /*11cf0*/  MOV R78, 0x11d10 ;  /* 0x00011d10004e7802 */ /* 0x000fc60000000f00 */
[----:B-12---:R-:W-:Y:S05]  /*11d00*/  CALL.REL.NOINC `($_ZN7cutlass13device_kernelIN5flash19enable_sm80_to_sm89INS1_16FlashAttnBwdSm80INS1_25CollectiveMainloopBwdSm80ILi2ELi2EN4cute5tupleIJNS5_1CILi128EEES8_NS7_ILi64EEEEEENS_10bfloat16_tEfNS_4arch4Sm80ELb1ELb0ELb1ELb0ELb0ELb0ELb0ELb0ELi2ELi4ELi4ELi4ELb0EEENS1_21CollectiveEpilogueBwdISA_SB_SD_Li256ELb0ELb0ELi2EEENS1_25SingleTileBwdLPTSchedulerILb0ELi128ELb0EEEEEEEEEvNT_6ParamsE$_ZZN4cuteplIJiiEJNS_1CILi0EEES2_EEEDaRKNS_15ArithmeticTupleIJDpT_EEERKNS3_IJDpT0_EEEENKUlDpRKT_E_clIJiiEEEDaSH_) ;  /* 0xfffff59000007944 */ /* 0x006fea0003c3ffff */
[----:B------:R-:W-:Y:S02]  /*11d10*/  MOV R6, 0x11d30 ;  /* 0x00011d3000067802 */ /* 0x000fe40000000f00 */
[----:B-1---5:R-:W-:Y:S05]  /*11d20*/  CALL.REL.NOINC `($_ZN7cutlass13device_kernelIN5flash19enable_sm80_to_sm89INS1_16FlashAttnBwdSm80INS1_25CollectiveMainloopBwdSm80ILi2ELi2EN4cute5tupleIJNS5_1CILi128EEES8_NS7_ILi64EEEEEENS_10bfloat16_tEfNS_4arch4Sm80ELb1ELb0ELb1ELb0ELb0ELb0ELb0ELb0ELi2ELi4ELi4ELi4ELb0EEENS1_21CollectiveEpilogueBwdISA_SB_SD_Li256ELb0ELb0ELi2EEENS1_25SingleTileBwdLPTSchedulerILb0ELi128ELb0EEEEEEEEEvNT_6ParamsE$_ZN4cute3eso3ESOILb1ELb0EJNS_6LayoutINS_5tupleIJNS3_IJNS_1CILi2EEES5_EEES5_NS4_ILi8EEEEEENS3_IJNS3_IJNS_11ScaledBasisINS4_ILi1EEEJLi1EEEENS9_IS7_JLi0EEEEEEENS9_INS4_ILi64EEEJLi0EEEENS9_INS4_ILi16EEEJLi1EEEEEEEEENS_15ArithmeticTupleIJiiEEEEEC2ERKSJ_RKSL_) ;  /* 0xffff8b2000007944 */ /* 0x022fea0003c3ffff */
[----:B------:R-:W2:Y:S01]  /*11d30*/  LDL.64 R10, [R1+0x1388] ;  /* 0x00138800010a7983 */ /* 0x000ea20000100a00 */
[----:B-1----:R-:W-:-:S03]  /*11d40*/  MOV R4, 0x11d70 ;  /* 0x00011d7000047802 */ /* 0x002fc60000000f00 */
[----:B--2---:R1:W-:Y:S04]  /*11d50*/  STL [R1+0x1388], R11 ;  /* 0x0013880b01007387 */ /* 0x0043e80000100800 */
[----:B-1----:R-:W-:Y:S05]  /*11d60*/  CALL.REL.NOINC `($_ZN7cutlass13device_kernelIN5flash19enable_sm80_to_sm89INS1_16FlashAttnBwdSm80INS1_25CollectiveMainloopBwdSm80ILi2ELi2EN4cute5tupleIJNS5_1CILi128EEES8_NS7_ILi64EEEEEENS_10bfloat16_tEfNS_4arch4Sm80ELb1ELb0ELb1ELb0ELb0ELb0ELb0ELb0ELi2ELi4ELi4ELi4ELb0EEENS1_21CollectiveEpilogueBwdISA_SB_SD_Li256ELb0ELb0ELi2EEENS1_25SingleTileBwdLPTSchedulerILb0ELi128ELb0EEEEEEEEEvNT_6ParamsE$_ZZN4cuteplIJNS_1CILi0EEES2_EJiiEEEDaRKNS_15ArithmeticTupleIJDpT_EEERKNS3_IJDpT0_EEEENKUlDpRKT_E_clIJiiEEEDaSH_) ;  /* 0xfffff1d000007944 */ /* 0x002fea0003c3ffff */
[----:B------:R-:W-:Y:S02]  /*11d70*/  MOV R6, 0x11d90 ;  /* 0x00011d9000067802 */ /* 0x000fe40000000f00 */
[----:B-1---5:R-:W-:Y:S05]  /*11d80*/  CALL.REL.NOINC `($_ZN7cutlass13device_kernelIN5flash19enable_sm80_to_sm89INS1_16FlashAttnBwdSm80INS1_25CollectiveMainloopBwdSm80ILi2ELi2EN4cute5tupleIJNS5_1CILi128EEES8_NS7_ILi64EEEEEENS_10bfloat16_tEfNS_4arch4Sm80ELb1ELb0ELb1ELb0ELb0ELb0ELb0ELb0ELi2ELi4ELi4ELi4ELb0EEENS1_21CollectiveEpilogueBwdISA_SB_SD_Li256ELb0ELb0ELi2EEENS1_25SingleTileBwdLPTSchedulerILb0ELi128ELb0EEEEEEEEEvNT_6ParamsE$_ZN4cute3eso3ESOILb1ELb0EJNS_6LayoutINS_5tupleIJNS3_IJNS_1CILi2EEES5_EEES5_NS4_ILi8EEEEEENS3_IJNS3_IJNS_11ScaledBasisINS4_ILi1EEEJLi1EEEENS9_IS7_JLi0EEEEEEENS9_INS4_ILi64EEEJLi0EEEENS9_INS4_ILi16EEEJLi1EEEEEEEEENS_10ViewEngineINS_23ArithmeticTupleIteratorINS_15ArithmeticTupleIJiiEEEEEEEEEC2ERKSJ_RKSP_) ;  /* 0xffff8a6000007944 */ /* 0x022fea0003c3ffff */
[----:B-1----:R1:W5:Y:S01]  /*11d90*/  LDL.64 R2, [R1+0x1388] ;  /* 0x0013880001027983 */ /* 0x0023620000100a00 */
[----:B------:R-:W-:-:S03]  /*11da0*/  MOV R6, 0x11dc0 ;  /* 0x00011dc000067802 */ /* 0x000fc60000000f00 */
[----:B-1---5:R-:W-:Y:S05]  /*11db0*/  CALL.REL.NOINC `($_ZN7cutlass13device_kernelIN5flash19enable_sm80_to_sm89INS1_16FlashAttnBwdSm80INS1_25CollectiveMainloopBwdSm80ILi2ELi2EN4cute5tupleIJNS5_1CILi128EEES8_NS7_ILi64EEEEEENS_10bfloat16_tEfNS_4arch4Sm80ELb1ELb0ELb1ELb0ELb0ELb0ELb0ELb0ELi2ELi4ELi4ELi4ELb0EEENS1_21CollectiveEpilogueBwdISA_SB_SD_Li256ELb0ELb0ELi2EEENS1_25SingleTileBwdLPTSchedulerILb0ELi128ELb0EEEEEEEEEvNT_6ParamsE$_ZN4cute3eso3ESOILb1ELb0EJNS_6LayoutINS_5tupleIJNS3_IJNS_1CILi2EEES5_EEENS3_IJS5_NS4_ILi8EEEEEEEEENS3_IJNS3_IJS5_NS4_ILi4EEEEEENS3_IJNS4_ILi1EEES7_EEEEEEEENS_10ViewEngineIPfEEEEC2ERKSF_RKSI_) ;  /* 0xffff895000007944 */ /* 0x022fea0003c3ffff */
[----:B-1----:R1:W5:Y:S01]  /*11dc0*/  LDL.64 R48, [R1+0x1388] ;  /* 0x0013880001307983 */ /* 0x0023620000100a00 */
[----:B------:R-:W-:-:S03]  /*11dd0*/  MOV R6, 0x11df0 ;  /* 0x00011df000067802 */ /* 0x000fc60000000f00 */
[----:B-1---5:R-:W-:Y:S05]  /*11de0*/  CALL.REL.NOINC `($_ZN7cutlass13device_kernelIN5flash19enable_sm80_to_sm89INS1_16FlashAttnBwdSm80INS1_25CollectiveMainloopBwdSm80ILi2ELi2EN4cute5tupleIJNS5_1CILi128EEES8_NS7_ILi64EEEEEENS_10bfloat16_tEfNS_4arch4Sm80ELb1ELb0ELb1ELb0ELb0ELb0ELb0ELb0ELi2ELi4ELi4ELi4ELb0EEENS1_21CollectiveEpilogueBwdISA_SB_SD_Li256ELb0ELb0ELi2EEENS1_25SingleTileBwdLPTSchedulerILb0ELi128ELb0EEEEEEEEEvNT_6ParamsE$_ZN4cute3eso3ESOILb1ELb0EJNS_6LayoutINS_5tupleIJNS3_IJNS_1CILi2EEES5_EEENS3_IJS5_NS4_ILi8EEEEEEEEENS3_IJNS3_IJNS_11ScaledBasisIS7_JLi0EEEENSA_INS4_ILi64EEEJLi0EEEEEEENS3_IJNSA_INS4_ILi1EEEJLi1EEEENSA_INS4_ILi16EEEJLi1EEEEEEEEEEEENS_10ViewEngineINS_23ArithmeticTupleIteratorINS_15ArithmeticTupleIJiiEEEEEEEEEC2ERKSL_RKSR_) ;  /* 0xffff88c000007944 */ /* 0x022fea0003c3ffff */
[----:B-1----:R1:W5:Y:S01]  /*11df0*/  LDL.64 R4, [R1+0x1388] ;  /* 0x0013880001047983 */ /* 0x0023620000100a00 */
[----:B------:R-:W-:-:S03]  /*11e00*/  MOV R6, 0x11e20 ;  /* 0x00011e2000067802 */ /* 0x000fc60000000f00 */
[----:B-1---5:R-:W-:Y:S05]  /*11e10*/  CALL.REL.NOINC `($_ZN7cutlass13device_kernelIN5flash19enable_sm80_to_sm89INS1_16FlashAttnBwdSm80INS1_25CollectiveMainloopBwdSm80ILi2ELi2EN4cute5tupleIJNS5_1CILi128EEES8_NS7_ILi64EEEEEENS_10bfloat16_tEfNS_4arch4Sm80ELb1ELb0ELb1ELb0ELb0ELb0ELb0ELb0ELi2ELi4ELi4ELi4ELb0EEENS1_21CollectiveEpilogueBwdISA_SB_SD_Li256ELb0ELb0ELi2EEENS1_25SingleTileBwdLPTSchedulerILb0ELi128ELb0EEEEEEEEEvNT_6ParamsE$_ZN4cute3eso3ESOILb1ELb0EJNS_6LayoutINS_5tupleIJNS3_IJNS3_IJNS_1CILi4EEENS4_ILi8EEEEEENS3_IJS5_NS4_ILi2EEEEEEEEENS3_IJNS3_IJS8_S8_EEENS3_IJS8_S6_EEEEEEEEENS3_IJNS3_IJNS3_IJNS_11ScaledBasisIS8_JLi1EEEENSF_INS4_ILi1EEEJLi0EEEEEEENS3_IJNSF_INS4_ILi16EEEJLi0EEEENSF_IS6_JLi1EEEEEEEEEENS3_IJNS3_IJNSF_ISH_JLi1EEEENSF_IS6_JLi0EEEEEEENS3_IJNSF_INS4_ILi64EEEJLi0EEEENSF_ISK_JLi1EEEEEEEEEEEEEEENS_10ViewEngineINS_23ArithmeticTupleIteratorINS_15ArithmeticTupleIJNS4_ILi0EEES12_EEEEEEEEEC2ERKSY_RKS15_) ;  /* 0xffff814000007944 */ /* 0x022fea0003c3ffff */
[----:B-1----:R-:W-:Y:S02]  /*11e20*/  MOV R2, 0x11e40 ;  /* 0x00011e4000027802 */ /* 0x002fe40000000f00 */
[----:B------:R-:W-:Y:S05]  /*11e30*/  CALL.REL.NOINC `($_ZN7cutlass13device_kernelIN5flash19enable_sm80_to_sm89INS1_16FlashAttnBwdSm80INS1_25CollectiveMainloopBwdSm80ILi2ELi2EN4cute5tupleIJNS5_1CILi128EEES8_NS7_ILi64EEEEEENS_10bfloat16_tEfNS_4arch4Sm80ELb1ELb0ELb1ELb0ELb0ELb0ELb0ELb0ELi2ELi4ELi4ELi4ELb0EEENS1_21CollectiveEpilogueBwdISA_SB_SD_Li256ELb0ELb0ELi2EEENS1_25SingleTileBwdLPTSchedulerILb0ELi128ELb0EEEEEEEEEvNT_6ParamsE$_ZN4cute3eso3ESOILb1ELb0EJNS_6LayoutINS_5tupleIJNS3_IJNS_1CILi2EEES5_EEENS3_IJS5_NS4_ILi8EEEEEEEEENS3_IJNS3_IJNS_11ScaledBasisIS7_JLi0EEEENSA_INS4_ILi64EEEJLi0EEEEEEENS3_IJNSA_INS4_ILi1EEEJLi1EEEENSA_INS4_ILi16EEEJLi1EEEEEEEEEEEENS_10ViewEngineINS_23ArithmeticTupleIteratorINS_15ArithmeticTupleIJNS4_ILi0EEESP_EEEEEEEEEC2ERKSL_RKSS_) ;  /* 0xffff881000007944 */ /* 0x000fea0003c3ffff */
[----:B------:R2:W-:Y:S01]  /*11e40*/  STL [R1+0x1388], R5 ;  /* 0x0013880501007387 */ /* 0x0005e20000100800 */
[----:B------:R-:W-:-:S03]  /*11e50*/  MOV R78, 0x11e70 ;  /* 0x00011e70004e7802 */ /* 0x000fc60000000f00 */
[----:B-12---:R-:W-:Y:S05]  /*11e60*/  CALL.REL.NOINC `($_ZN7cutlass13device_kernelIN5flash19enable_sm80_to_sm89INS1_16FlashAttnBwdSm80INS1_25CollectiveMainloopBwdSm80ILi2ELi2EN4cute5tupleIJNS5_1CILi128EEES8_NS7_ILi64EEEEEENS_10bfloat16_tEfNS_4arch4Sm80ELb1ELb0ELb1ELb0ELb0ELb0ELb0ELb0ELi2ELi4ELi4ELi4ELb0EEENS1_21CollectiveEpilogueBwdISA_SB_SD_Li256ELb0ELb0ELi2EEENS1_25SingleTileBwdLPTSchedulerILb0ELi128ELb0EEEEEEEEEvNT_6ParamsE$_ZZN4cuteplIJiiEJNS_1CILi0EEES2_EEEDaRKNS_15ArithmeticTupleIJDpT_EEERKNS3_IJDpT0_EEEENKUlDpRKT_E_clIJiiEEEDaSH_) ;  /* 0xfffff43000007944 */ /* 0x006fea0003c3ffff */
[----:B-----5:R-:W2:Y:S04]  /*11e70*/  LD.E R2, [R50.64+0x8] ;  /* 0x0000080432027980 */ /* 0x020ea8000c101900 */
[----:B------:R-:W3:Y:S01]  /*11e80*/  LD.E R9, [R50.64+0x4] ;  /* 0x0000040432097980 */ /* 0x000ee2000c101900 */
[----:B------:R-:W-:-:S05]  /*11e90*/  MOV R6, 0xffffff80 ;  /* 0xffffff8000067802 */ /* 0x000fca0000000f00 */
[C---:B------:R-:W-:Y:S02]  /*11ea0*/  IMAD R6, R45.reuse, R6, 0x1 ;  /* 0x000000012d067424 */ /* 0x040fe400078e0206 */
[----:B--2---:R-:W-:-:S03]  /*11eb0*/  IMAD R8, R45, -0x80, R2 ;  /* 0xffffff802d087824 */ /* 0x004fc600078e0202 */
[----:B---3--:R-:W-:Y:S01]  /*11ec0*/  IADD3 R6, -R9, R6, R2 ;  /* 0x0000000609067210 */ /* 0x008fe20007ffe102 */
[----:B------:R-:W-:Y:S01]  /*11ed0*/  IMAD.IADD R45, R8, 0x1, -R3 ;  /* 0x00000001082d7824 */ /* 0x000fe200078e0a03 */
[----:B------:R-:W-:Y:S02]  /*11ee0*/  MOV R2, R81 ;  /* 0x0000005100027202 */ /* 0x000fe40000000f00 */
[----:B------:R-:W-:Y:S01]  /*11ef0*/  IADD3 R46, R6, -R3, RZ ;  /* 0x80000003062e7210 */ /* 0x000fe20007ffe0ff */
[----:B------:R-:W-:Y:S01]  /*11f00*/  IMAD.MOV.U32 R3, RZ, RZ, RZ ;  /* 0x000000ffff037224 */ /* 0x000fe200078e00ff */
[----:B------:R-:W-:Y:S02]  /*11f10*/  MOV R6, 0x11f30 ;  /* 0x00011f3000067802 */ /* 0x000fe40000000f00 */
[----:B-1----:R-:W-:Y:S05]  /*11f20*/  CALL.REL.NOINC `($_ZN7cutlass13device_kernelIN5flash19enable_sm80_to_sm89INS1_16FlashAttnBwdSm80INS1_25CollectiveMainloopBwdSm80ILi2ELi2EN4cute5tupleIJNS5_1CILi128EEES8_NS7_ILi64EEEEEENS_10bfloat16_tEfNS_4arch4Sm80ELb1ELb0ELb1ELb0ELb0ELb0ELb0ELb0ELi2ELi4ELi4ELi4ELb0EEENS1_21CollectiveEpilogueBwdISA_SB_SD_Li256ELb0ELb0ELi2EEENS1_25SingleTileBwdLPTSchedulerILb0ELi128ELb0EEEEEEEEEvNT_6ParamsE$_ZN4cute3eso3ESOILb0ELb1EJiNS_1CILi0EEEEEC2ERKiRKS3_) ;  /* 0xffff632000007944 */ /* 0x002fea0003c3ffff */
[----:B-1----:R-:W2:Y:S01]  /*11f30*/  LDL R2, [R1+0x1388] ;  /* 0x0013880001027983 */ /* 0x002ea20000100800 */
[----:B------:R-:W-:Y:S02]  /*11f40*/  MOV R10, 0x11fb0 ;  /* 0x00011fb0000a7802 */ /* 0x000fe40000000f00 */
[----:B--2---:R-:W-:-:S04]  /*11f50*/  LEA.HI R11, R2, R2, RZ, 0x1 ;  /* 0x00000002020b7211 */ /* 0x004fc800078f08ff */
[----:B------:R-:W-:-:S05]  /*11f60*/  LOP3.LUT R3, R11, 0x1ffffffe, RZ, 0xc0, !PT ;  /* 0x1ffffffe0b037812 */ /* 0x000fca00078ec0ff */
[----:B------:R-:W-:Y:S02]  /*11f70*/  IMAD.IADD R3, R2, 0x1, -R3 ;  /* 0x0000000102037824 */ /* 0x000fe400078e0a03 */
[----:B------:R-:W-:Y:S02]  /*11f80*/  IMAD.MOV.U32 R2, RZ, RZ, R81 ;  /* 0x000000ffff027224 */ /* 0x000fe400078e0051 */
[----:B------:R-:W-:Y:S02]  /*11f90*/  IMAD.SHL.U32 R3, R3, 0x8, RZ ;  /* 0x0000000803037824 */ /* 0x000fe400078e00ff */
[----:B------:R-:W-:Y:S05]  /*11fa0*/  CALL.REL.NOINC `($_ZN7cutlass13device_kernelIN5flash19enable_sm80_to_sm89INS1_16FlashAttnBwdSm80INS1_25CollectiveMainloopBwdSm80ILi2ELi2EN4cute5tupleIJNS5_1CILi128EEES8_NS7_ILi64EEEEEENS_10bfloat16_tEfNS_4arch4Sm80ELb1ELb0ELb1ELb0ELb0ELb0ELb0ELb0ELi2ELi4ELi4ELi4ELb0EEENS1_21CollectiveEpilogueBwdISA_SB_SD_Li256ELb0ELb0ELi2EEENS1_25SingleTileBwdLPTSchedulerILb0ELi128ELb0EEEEEEEEEvNT_6ParamsE$_ZN4cute5tupleIJiEEC2ERKi) ;  /* 0xffff9f1000007944 */ /* 0x000fea0003c3ffff */
[----:B------:R1:W5:Y:S01]  /*11fb0*/  LDL R6, [R1+0x1388] ;  /* 0x0013880001067983 */ /* 0x0003620000100800 */
[----:B------:R-:W-:Y:S01]  /*11fc0*/  IMAD.SHL.U32 R3, R11, 0x20, RZ ;  /* 0x000000200b037824 */ /* 0x000fe200078e00ff */
[----:B------:R-:W-:Y:S01]  /*11fd0*/  MOV R10, 0x12010 ;  /* 0x00012010000a7802 */ /* 0x000fe20000000f00 */
[----:B------:R-:W-:-:S03]  /*11fe0*/  IMAD.MOV.U32 R2, RZ, RZ, R81 ;  /* 0x000000ffff027224 */ /* 0x000fc600078e0051 */
[----:B------:R-:W-:Y:S02]  /*11ff0*/  LOP3.LUT R3, R3, 0xffffffc0, RZ, 0xc0, !PT ;  /* 0xffffffc003037812 */ /* 0x000fe400078ec0ff */
        /* <DEDUP_REMOVED lines=19> */
[----:B------:R-:W2:Y:S02]  /*12130*/  LDL R3, [R1+0x1388] ;  /* 0x0013880001037983 */ /* 0x000ea40000100800 */
[----:B--2---:R-:W-:Y:S02]  /*12140*/  IADD3 R3, R6, R3, RZ ;  /* 0x0000000306037210 */ /* 0x004fe40007ffe0ff */
[----:B------:R-:W-:Y:S02]  /*12150*/  MOV R6, 0x12170 ;  /* 0x0001217000067802 */ /* 0x000fe40000000f00 */
[----:B------:R-:W-:Y:S05]  /*12160*/  CALL.REL.NOINC `($_ZN7cutlass13device_kernelIN5flash19enable_sm80_to_sm89INS1_16FlashAttnBwdSm80INS1_25CollectiveMainloopBwdSm80ILi2ELi2EN4cute5tupleIJNS5_1CILi128EEES8_NS7_ILi64EEEEEENS_10bfloat16_tEfNS_4arch4Sm80ELb1ELb0ELb1ELb0ELb0ELb0ELb0ELb0ELi2ELi4ELi4ELi4ELb0EEENS1_21CollectiveEpilogueBwdISA_SB_SD_Li256ELb0ELb0ELi2EEENS1_25SingleTileBwdLPTSchedulerILb0ELi128ELb0EEEEEEEEEvNT_6ParamsE$_ZZN4cuteplIJiEJiEEEDaRKNS_15ArithmeticTupleIJDpT_EEERKNS1_IJDpT0_EEEENKUlDpRKT_E_clIJiEEEDaSF_) ;  /* 0xfffff0b000007944 */ /* 0x000fea0003c3ffff */
[----:B------:R-:W-:Y:S02]  /*12170*/  MOV R2, R81 ;  /* 0x0000005100027202 */ /* 0x000fe40000000f00 */
[----:B------:R-:W-:Y:S02]  /*12180*/  MOV R6, 0x121a0 ;  /* 0x000121a000067802 */ /* 0x000fe40000000f00 */
[----:B-1---5:R-:W-:Y:S05]  /*12190*/  CALL.REL.NOINC `($_ZN7cutlass13device_kernelIN5flash19enable_sm80_to_sm89INS1_16FlashAttnBwdSm80INS1_25CollectiveMainloopBwdSm80ILi2ELi2EN4cute5tupleIJNS5_1CILi128EEES8_NS7_ILi64EEEEEENS_10bfloat16_tEfNS_4arch4Sm80ELb1ELb0ELb1ELb0ELb0ELb0ELb0ELb0ELi2ELi4ELi4ELi4ELb0EEENS1_21CollectiveEpilogueBwdISA_SB_SD_Li256ELb0ELb0ELi2EEENS1_25SingleTileBwdLPTSchedulerILb0ELi128ELb0EEEEEEEEEvNT_6ParamsE$_ZN4cute3eso3ESOILb0ELb1EJiNS_1CILi0EEEEEC2ERKiRKS3_) ;  /* 0xffff60b000007944 */ /* 0x022fea0003c3ffff */
[----:B-1----:R1:W5:Y:S01]  /*121a0*/  LDL R3, [R1+0x1388] ;  /* 0x0013880001037983 */ /* 0x0023620000100800 */
[----:B------:R-:W-:-:S03]  /*121b0*/  MOV R50, 0x121d0 ;  /* 0x000121d000327802 */ /* 0x000fc60000000f00 */
[----:B-1---5:R-:W-:Y:S05]  /*121c0*/  CALL.REL.NOINC `($_ZN7cutlass13device_kernelIN5flash19enable_sm80_to_sm89INS1_16FlashAttnBwdSm80INS1_25CollectiveMainloopBwdSm80ILi2ELi2EN4cute5tupleIJNS5_1CILi128EEES8_NS7_ILi64EEEEEENS_10bfloat16_tEfNS_4arch4Sm80ELb1ELb0ELb1ELb0ELb0ELb0ELb0ELb0ELi2ELi4ELi4ELi4ELb0EEENS1_21CollectiveEpilogueBwdISA_SB_SD_Li256ELb0ELb0ELi2EEENS1_25SingleTileBwdLPTSchedulerILb0ELi128ELb0EEEEEEEEEvNT_6ParamsE$_ZZN4cuteplIJiEJNS_1CILi0EEES2_EEEDaRKNS_15ArithmeticTupleIJDpT_EEERKNS3_IJDpT0_EEEENKUlDpRKT_E_clIJiS2_EEEDaSH_) ;  /* 0xffffef6000007944 */ /* 0x022fea0003c3ffff */
[----:B------:R2:W-:Y:S01]  /*121d0*/  STL [R1+0x1388], R5 ;  /* 0x0013880501007387 */ /* 0x0005e20000100800 */
[----:B-----5:R-:W-:Y:S02]  /*121e0*/  IADD3 R10, R3, R4, RZ ;  /* 0x00000004030a7210 */ /* 0x020fe40007ffe0ff */
[----:B------:R-:W-:-:S02]  /*121f0*/  MOV R50, 0x12210 ;  /* 0x0001221000327802 */ /* 0x000fc40000000f00 */
[----:B-12---:R-:W-:Y:S05]  /*12200*/  CALL.REL.NOINC `($_ZN7cutlass13device_kernelIN5flash19enable_sm80_to_sm89INS1_16FlashAttnBwdSm80INS1_25CollectiveMainloopBwdSm80ILi2ELi2EN4cute5tupleIJNS5_1CILi128EEES8_NS7_ILi64EEEEEENS_10bfloat16_tEfNS_4arch4Sm80ELb1ELb0ELb1ELb0ELb0ELb0ELb0ELb0ELi2ELi4ELi4ELi4ELb0EEENS1_21CollectiveEpilogueBwdISA_SB_SD_Li256ELb0ELb0ELi2EEENS1_25SingleTileBwdLPTSchedulerILb0ELi128ELb0EEEEEEEEEvNT_6ParamsE$_ZZN4cuteplIJiiEJiNS_1CILi0EEEEEEDaRKNS_15ArithmeticTupleIJDpT_EEERKNS3_IJDpT0_EEEENKUlDpRKT_E_clIJiiEEEDaSH_) ;  /* 0xfffff12000007944 */ /* 0x006fea0003c3ffff */
[----:B-----5:R-:W-:Y:S02]  /*12210*/  LEA R3, R17, R2, 0x7 ;  /* 0x0000000211037211 */ /* 0x020fe400078e38ff */
[----:B------:R-:W-:-:S02]  /*12220*/  MOV R2, 0x12240 ;  /* 0x0001224000027802 */ /* 0x000fc40000000f00 */
[----:B-1----:R-:W-:Y:S05]  /*12230*/  CALL.REL.NOINC `($_ZN7cutlass13device_kernelIN5flash19enable_sm80_to_sm89INS1_16FlashAttnBwdSm80INS1_25CollectiveMainloopBwdSm80ILi2ELi2EN4cute5tupleIJNS5_1CILi128EEES8_NS7_ILi64EEEEEENS_10bfloat16_tEfNS_4arch4Sm80ELb1ELb0ELb1ELb0ELb0ELb0ELb0ELb0ELi2ELi4ELi4ELi4ELb0EEENS1_21CollectiveEpilogueBwdISA_SB_SD_Li256ELb0ELb0ELi2EEENS1_25SingleTileBwdLPTSchedulerILb0ELi128ELb0EEEEEEEEEvNT_6ParamsE$_ZN73_INTERNAL_24fd9406_37_flash_bwd_hdim64_bf16_softcap_sm80_cu_3fbc093a_291814__viaddmin_s32Eiii) ;  /* 0xffff9f6000007944 */ /* 0x002fea0003c3ffff */
[----:B------:R1:W-:Y:S02]  /*12240*/  STL [R1+0x13ac], RZ ;  /* 0x0013acff01007387 */ /* 0x0003e40000100800 */
.L_x_2416:
[C---:B--2---:R-:W-:Y:S01]  /*12250*/  IADD3 R50, R15.reuse, 0x1, RZ ;  /* 0x000000010f327810 */ /* 0x044fe20007ffe0ff */
[----:B------:R-:W-:Y:S01]  /*12260*/  IMAD.MOV.U32 R3, RZ, RZ, R15 ;  /* 0x000000ffff037224 */ /* 0x000fe200078e000f */
[----:B------:R-:W-:Y:S01]  /*12270*/  ISETP.GE.U32.AND P0, PT, R15, 0xf, PT ;  /* 0x0000000f0f00780c */ /* 0x000fe20003f06070 */
[----:B------:R-:W-:Y:S01]  /*12280*/  IMAD.MOV.U32 R13, RZ, RZ, R81 ;  /* 0x000000ffff0d7224 */ /* 0x000fe200078e0051 */
[----:B-1----:R-:W-:Y:S01]  /*12290*/  MOV R8, 0x122c0 ;  /* 0x000122c000087802 */ /* 0x002fe20000000f00 */
[----:B------:R-:W-:-:S05]  /*122a0*/  IMAD.MOV.U32 R15, RZ, RZ, R50 ;  /* 0x000000ffff0f7224 */ /* 0x000fca00078e0032 */
[----:B-1----:R-:W-:Y:S05]  /*122b0*/  CALL.REL.NOINC `($_ZN7cutlass13device_kernelIN5flash19enable_sm80_to_sm89INS1_16FlashAttnBwdSm80INS1_25CollectiveMainloopBwdSm80ILi2ELi2EN4cute5tupleIJNS5_1CILi128EEES8_NS7_ILi64EEEEEENS_10bfloat16_tEfNS_4arch4Sm80ELb1ELb0ELb1ELb0ELb0ELb0ELb0ELb0ELi2ELi4ELi4ELi4ELb0EEENS1_21CollectiveEpilogueBwdISA_SB_SD_Li256ELb0ELb0ELi2EEENS1_25SingleTileBwdLPTSchedulerILb0ELi128ELb0EEEEEEEEEvNT_6ParamsE$_ZN4cute3eso3ESOILb1ELb0EJNS_1CILi0EEEiEEC2ERKS3_RKi) ;  /* 0xffff664000007944 */ /* 0x002fea0003c3ffff */
[----:B------:R-:W2:Y:S01]  /*122c0*/  LDL R6, [R1+0x1388] ;  /* 0x0013880001067983 */ /* 0x000ea20000100800 */
[----:B-1----:R-:W-:Y:S01]  /*122d0*/  IMAD.MOV.U32 R2, RZ, RZ, R81 ;  /* 0x000000ffff027224 */ /* 0x002fe200078e0051 */
[----:B------:R-:W-:-:S02]  /*122e0*/  MOV R10, 0x12330 ;  /* 0x00012330000a7802 */ /* 0x000fc40000000f00 */
[----:B--2---:R-:W-:-:S04]  /*122f0*/  LEA.HI R11, R6, R6, RZ, 0x1 ;  /* 0x00000006060b7211 */ /* 0x004fc800078f08ff */
[----:B------:R-:W-:-:S05]  /*12300*/  LOP3.LUT R3, R11, 0xfffffffe, RZ, 0xc0, !PT ;  /* 0xfffffffe0b037812 */ /* 0x000fca00078ec0ff */
[----:B------:R-:W-:Y:S02]  /*12310*/  IMAD.IADD R3, R6, 0x1, -R3 ;  /* 0x0000000106037824 */ /* 0x000fe400078e0a03 */
        /* <DEDUP_REMOVED lines=24> */
[----:B-1---5:R-:W-:Y:S05]  /*124a0*/  CALL.REL.NOINC `($_ZN7cutlass13device_kernelIN5flash19enable_sm80_to_sm89INS1_16FlashAttnBwdSm80INS1_25CollectiveMainloopBwdSm80ILi2ELi2EN4cute5tupleIJNS5_1CILi128EEES8_NS7_ILi64EEEEEENS_10bfloat16_tEfNS_4arch4Sm80ELb1ELb0ELb1ELb0ELb0ELb0ELb0ELb0ELi2ELi4ELi4ELi4ELb0EEENS1_21CollectiveEpilogueBwdISA_SB_SD_Li256ELb0ELb0ELi2EEENS1_25SingleTileBwdLPTSchedulerILb0ELi128ELb0EEEEEEEEEvNT_6ParamsE$_ZN4cute5tupleIJNS_1CILi0EEEiEEC2ERKS2_RKi) ;  /* 0xffff992000007944 */ /* 0x022fea0003c3ffff */
[----:B------:R-:W2:Y:S01]  /*124b0*/  LDL R2, [R1+0x1388] ;  /* 0x0013880001027983 */ /* 0x000ea20000100800 */
[----:B------:R-:W-:Y:S02]  /*124c0*/  MOV R10, 0x124f0 ;  /* 0x000124f0000a7802 */ /* 0x000fe40000000f00 */
[----:B--2---:R-:W-:Y:S02]  /*124d0*/  IADD3 R3, R51, R2, RZ ;  /* 0x0000000233037210 */ /* 0x004fe40007ffe0ff */
[----:B------:R-:W-:Y:S05]  /*124e0*/  CALL.REL.NOINC `($_ZN7cutlass13device_kernelIN5flash19enable_sm80_to_sm89INS1_16FlashAttnBwdSm80INS1_25CollectiveMainloopBwdSm80ILi2ELi2EN4cute5tupleIJNS5_1CILi128EEES8_NS7_ILi64EEEEEENS_10bfloat16_tEfNS_4arch4Sm80ELb1ELb0ELb1ELb0ELb0ELb0ELb0ELb0ELi2ELi4ELi4ELi4ELb0EEENS1_21CollectiveEpilogueBwdISA_SB_SD_Li256ELb0ELb0ELi2EEENS1_25SingleTileBwdLPTSchedulerILb0ELi128ELb0EEEEEEEEEvNT_6ParamsE$_ZZN4cuteplIJNS_1CILi0EEEiEJS2_iEEEDaRKNS_15ArithmeticTupleIJDpT_EEERKNS3_IJDpT0_EEEENKUlDpRKT_E_clIJS2_iEEEDaSH_) ;  /* 0xffffead000007944 */ /* 0x000fea0003c3ffff */
[----:B------:R-:W-:Y:S02]  /*124f0*/  MOV R10, 0x12510 ;  /* 0x00012510000a7802 */ /* 0x000fe40000000f00 */
[----:B-1---5:R-:W-:Y:S05]  /*12500*/  CALL.REL.NOINC `($_ZN7cutlass13device_kernelIN5flash19enable_sm80_to_sm89INS1_16FlashAttnBwdSm80INS1_25CollectiveMainloopBwdSm80ILi2ELi2EN4cute5tupleIJNS5_1CILi128EEES8_NS7_ILi64EEEEEENS_10bfloat16_tEfNS_4arch4Sm80ELb1ELb0ELb1ELb0ELb0ELb0ELb0ELb0ELi2ELi4ELi4ELi4ELb0EEENS1_21CollectiveEpilogueBwdISA_SB_SD_Li256ELb0ELb0ELi2EEENS1_25SingleTileBwdLPTSchedulerILb0ELi128ELb0EEEEEEEEEvNT_6ParamsE$_ZZN4cuteplIJNS_1CILi0EEEEJS2_iEEEDaRKNS_15ArithmeticTupleIJDpT_EEERKNS3_IJDpT0_EEEENKUlDpRKT_E_clIJS2_iEEEDaSH_) ;  /* 0xffffe87000007944 */ /* 0x022fea0003c3ffff */
[----:B------:R-:W-:Y:S02]  /*12510*/  MOV R10, 0x12530 ;  /* 0x00012530000a7802 */ /* 0x000fe40000000f00 */
[----:B-1---5:R-:W-:Y:S05]  /*12520*/  CALL.REL.NOINC `($_ZN7cutlass13device_kernelIN5flash19enable_sm80_to_sm89INS1_16FlashAttnBwdSm80INS1_25CollectiveMainloopBwdSm80ILi2ELi2EN4cute5tupleIJNS5_1CILi128EEES8_NS7_ILi64EEEEEENS_10bfloat16_tEfNS_4arch4Sm80ELb1ELb0ELb1ELb0ELb0ELb0ELb0ELb0ELi2ELi4ELi4ELi4ELb0EEENS1_21CollectiveEpilogueBwdISA_SB_SD_Li256ELb0ELb0ELi2EEENS1_25SingleTileBwdLPTSchedulerILb0ELi128ELb0EEEEEEEEEvNT_6ParamsE$_ZZN4cuteplIJNS_1CILi0EEES2_EJS2_iEEEDaRKNS_15ArithmeticTupleIJDpT_EEERKNS3_IJDpT0_EEEENKUlDpRKT_E_clIJS2_iEEEDaSH_) ;  /* 0xffffe8c000007944 */ /* 0x022fea0003c3ffff */
[----:B-----5:R-:W-:Y:S01]  /*12530*/  ISETP.GE.AND P1, PT, R2, R47, PT ;  /* 0x0000002f0200720c */ /* 0x020fe20003f26270 */
[----:B------:R-:W-:-:S12]  /*12540*/  BSSY B0, `(.L_x_2414) ;  /* 0x0000017000007945 */ /* 0x000fd80003800000 */
[----:B------:R-:W-:Y:S05]  /*12550*/  @!P1 BRA `(.L_x_2415) ;  /* 0x0000015000009947 */ /* 0x000fea0003800000 */
[----:B------:R-:W-:Y:S01]  /*12560*/  IMAD.MOV.U32 R3, RZ, RZ, R81 ;  /* 0x000000ffff037224 */ /* 0x000fe200078e0051 */
[----:B------:R-:W-:Y:S01]  /*12570*/  MOV R10, RZ ;  /* 0x000000ff000a7202 */ /* 0x000fe20000000f00 */
[----:B------:R-:W-:Y:S01]  /*12580*/  IMAD.MOV.U32 R2, RZ, RZ, R14 ;  /* 0x000000ffff027224 */ /* 0x000fe200078e000e */
[----:B------:R-:W-:Y:S02]  /*12590*/  MOV R8, 0x125b0 ;  /* 0x000125b000087802 */ /* 0x000fe40000000f00 */
[----:B-1----:R-:W-:Y:S05]  /*125a0*/  CALL.REL.NOINC `($_ZN7cutlass13device_kernelIN5flash19enable_sm80_to_sm89INS1_16FlashAttnBwdSm80INS1_25CollectiveMainloopBwdSm80ILi2ELi2EN4cute5tupleIJNS5_1CILi128EEES8_NS7_ILi64EEEEEENS_10bfloat16_tEfNS_4arch4Sm80ELb1ELb0ELb1ELb0ELb0ELb0ELb0ELb0ELi2ELi4ELi4ELi4ELb0EEENS1_21CollectiveEpilogueBwdISA_SB_SD_Li256ELb0ELb0ELi2EEENS1_25SingleTileBwdLPTSchedulerILb0ELi128ELb0EEEEEEEEEvNT_6ParamsE$_ZN4cute3eso3ESOILb0ELb0EJiiEEC2ERKiS4_) ;  /* 0xffff54b000007944 */ /* 0x002fea0003c3ffff */
        /* <DEDUP_REMOVED lines=16> */
.L_x_2415:
[----:B------:R-:W-:Y:S05]  /*126b0*/  BSYNC B0 ;  /* 0x0000000000007941 */ /* 0x000fea0003800000 */
.L_x_2414:
[----:B------:R2:W-:Y:S01]  /*126c0*/  STL [R1+0x13ac], R50 ;  /* 0x0013ac3201007387 */ /* 0x0005e20000100800 */
[----:B------:R-:W-:Y:S05]  /*126d0*/  @!P0 BRA `(.L_x_2416) ;  /* 0xfffffb7000008947 */ /* 0x000fea000383ffff */
[----:B-1----:R-:W-:Y:S01]  /*126e0*/  IMAD.MOV.U32 R2, RZ, RZ, R81 ;  /* 0x000000ffff027224 */ /* 0x002fe200078e0051 */
[----:B------:R-:W-:Y:S01]  /*126f0*/  MOV R3, 0x1 ;  /* 0x0000000100037802 */ /* 0x000fe20000000f00 */
[----:B------:R-:W-:Y:S01]  /*12700*/  IMAD.MOV.U32 R15, RZ, RZ, RZ ;  /* 0x000000ffff0f7224 */ /* 0x000fe200078e00ff */
[----:B------:R-:W-:Y:S02]  /*12710*/  MOV R6, 0x12730 ;  /* 0x0001273000067802 */ /* 0x000fe40000000f00 */
[----:B--2---:R-:W-:Y:S05]  /*12720*/  CALL.REL.NOINC `($_ZN7cutlass13device_kernelIN5flash19enable_sm80_to_sm89INS1_16FlashAttnBwdSm80INS1_25CollectiveMainloopBwdSm80ILi2ELi2EN4cute5tupleIJNS5_1CILi128EEES8_NS7_ILi64EEEEEENS_10bfloat16_tEfNS_4arch4Sm80ELb1ELb0ELb1ELb0ELb0ELb0ELb0ELb0ELi2ELi4ELi4ELi4ELb0EEENS1_21CollectiveEpilogueBwdISA_SB_SD_Li256ELb0ELb0ELi2EEENS1_25SingleTileBwdLPTSchedulerILb0ELi128ELb0EEEEEEEEEvNT_6ParamsE$_ZN4cute3eso3ESOILb0ELb1EJiNS_1CILi0EEEEEC2ERKiRKS3_) ;  /* 0xffff5b2000007944 */ /* 0x004fea0003c3ffff */
        /* <DEDUP_REMOVED lines=50> */
.L_x_2419:
        /* <DEDUP_REMOVED lines=50> */
[----:B------:R-:W-:Y:S01]  /*12d70*/  MOV R10, 0x1 ;  /* 0x00000001000a7802 */ /* 0x000fe20000000f00 */
        /* <DEDUP_REMOVED lines=19> */
.L_x_2418:
[----:B------:R-:W-:Y:S05]  /*12eb0*/  BSYNC B0 ;  /* 0x0000000000007941 */ /* 0x000fea0003800000 */
.L_x_2417:
        /* <DEDUP_REMOVED lines=57> */
.L_x_2422:
        /* <DEDUP_REMOVED lines=70> */
.L_x_2421:
[----:B------:R-:W-:Y:S05]  /*136b0*/  BSYNC B0 ;  /* 0x0000000000007941 */ /* 0x000fea0003800000 */
.L_x_2420:
        /* <DEDUP_REMOVED lines=57> */
.L_x_2425:
        /* <DEDUP_REMOVED lines=70> */
.L_x_2424:
[----:B------:R-:W-:Y:S05]  /*13eb0*/  BSYNC B0 ;  /* 0x0000000000007941 */ /* 0x000fea0003800000 */
.L_x_2423:
[----:B------:R2:W-:Y:S01]  /*13ec0*/  STL [R1+0x13ac], R4 ;  /* 0x0013ac0401007387 */ /* 0x0005e20000100800 */
[----:B------:R-:W-:Y:S05]  /*13ed0*/  @!P0 BRA `(.L_x_2425) ;  /* 0xfffffb7000008947 */ /* 0x000fea000383ffff */
[----:B------:R-:W-:-:S04]  /*13ee0*/  MOV R45, 0x0 ;  /* 0x00000000002d7802 */ /* 0x000fc80000000f00 */
[----:B------:R-:W-:Y:S05]  /*13ef0*/  RET.REL.NODEC R44 `(_ZN7cutlass13device_kernelIN5flash19enable_sm80_to_sm89INS1_16FlashAttnBwdSm80INS1_25CollectiveMainloopBwdSm80ILi2ELi2EN4cute5tupleIJNS5_1CILi128EEES8_NS7_ILi64EEEEEENS_10bfloat16_tEfNS_4arch4Sm80ELb1ELb0ELb1ELb0ELb0ELb0ELb0ELb0ELi2ELi4ELi4ELi4ELb0EEENS1_21CollectiveEpilogueBwdISA_SB_SD_Li256ELb0ELb0ELi2EEENS1_25SingleTileBwdLPTSchedulerILb0ELi128ELb0EEEEEEEEEvNT_6ParamsE) ;  /* 0xfffec1002c007950 */ /* 0x000fea0003c3ffff */
        .type           $_ZN7cutlass13device_kernelIN5flash19enable_sm80_to_sm89INS1_16FlashAttnBwdSm80INS1_25CollectiveMainloopBwdSm80ILi2ELi2EN4cute5tupleIJNS5_1CILi128EEES8_NS7_ILi64EEEEEENS_10bfloat16_tEfNS_4arch4Sm80ELb1ELb0ELb1ELb0ELb0ELb0ELb0ELb0ELi2ELi4ELi4ELi4ELb0EEENS1_21CollectiveEpilogueBwdISA_SB_SD_Li256ELb0ELb0ELi2EEENS1_25SingleTileBwdLPTSchedulerILb0ELi128ELb0EEEEEEEEEvNT_6ParamsE$_ZZN5flash25CollectiveMainloopBwdSm80ILi2ELi2EN4cute5tupleIJNS1_1CILi128EEES4_NS3_ILi64EEEEEEN7cutlass10bfloat16_tEfNS7_4arch4Sm80ELb1ELb0ELb1ELb0ELb0ELb0ELb0ELb0ELi2ELi4ELi4ELi4ELb0EE3mmaINS_16FlashAttnBwdSm80ISB_NS_21CollectiveEpilogueBwdIS6_S8_SA_Li256ELb0ELb0ELi2EEENS_25SingleTileBwdLPTSchedulerILb0ELi128ELb0EEEE13SharedStorageENS1_6TensorINS1_11ArrayEngineIfLm32EEENS1_6LayoutINS2_IJNS2_IJNS3_ILi2EEESO_EEESO_NS3_ILi4EEEEEENS2_IJNS2_IJNS3_ILi1EEESO_EEESQ_NS3_ILi8EEEEEEEEEEEEbRKNSB_6ParamsERT0_S12_iNS2_IJiiiEEERT_ENKUliT_E_clIZSC_ISJ_SX_EbS10_S12_S12_iS13_S15_EUlRS16_iE_EEDaiS16_,@function
        .size           $_ZN7cutlass13device_kernelIN5flash19enable_sm80_to_sm89INS1_16FlashAttnBwdSm80INS1_25CollectiveMainloopBwdSm80ILi2ELi2EN4cute5tupleIJNS5_1CILi128EEES8_NS7_ILi64EEEEEENS_10bfloat16_tEfNS_4arch4Sm80ELb1ELb0ELb1ELb0ELb0ELb0ELb0ELb0ELi2ELi4ELi4ELi4ELb0EEENS1_21CollectiveEpilogueBwdISA_SB_SD_Li256ELb0ELb0ELi2EEENS1_25SingleTileBwdLPTSchedulerILb0ELi128ELb0EEEEEEEEEvNT_6ParamsE$_ZZN5flash25CollectiveMainloopBwdSm80ILi2ELi2EN4cute5tupleIJNS1_1CILi128EEES4_NS3_ILi64EEEEEEN7cutlass10bfloat16_tEfNS7_4arch4Sm80ELb1ELb0ELb1ELb0ELb0ELb0ELb0ELb0ELi2ELi4ELi4ELi4ELb0EE3mmaINS_16FlashAttnBwdSm80ISB_NS_21CollectiveEpilogueBwdIS6_S8_SA_Li256ELb0ELb0ELi2EEENS_25SingleTileBwdLPTSchedulerILb0ELi128ELb0EEEE13SharedStorageENS1_6TensorINS1_11ArrayEngineIfLm32EEENS1_6LayoutINS2_IJNS2_IJNS3_ILi2EEESO_EEESO_NS3_ILi4EEEEEENS2_IJNS2_IJNS3_ILi1EEESO_EEESQ_NS3_ILi8EEEEEEEEEEEEbRKNSB_6ParamsERT0_S12_iNS2_IJiiiEEERT_ENKUliT_E_clIZSC_ISJ_SX_EbS10_S12_S12_iS13_S15_EUlRS16_iE_EEDaiS16_,($_ZN7cutlass13device_kernelIN5flash19enable_sm80_to_sm89INS1_16FlashAttnBwdSm80INS1_25CollectiveMainloopBwdSm80ILi2ELi2EN4cute5tupleIJNS5_1CILi128EEES8_NS7_ILi64EEEEEENS_10bfloat16_tEfNS_4arch4Sm80ELb1ELb0ELb1ELb0ELb0ELb0ELb0ELb0ELi2ELi4ELi4ELi4ELb0EEENS1_21CollectiveEpilogueBwdISA_SB_SD_Li256ELb0ELb0ELi2EEENS1_25SingleTileBwdLPTSchedulerILb0ELi128ELb0EEEEEEEEEvNT_6ParamsE$_ZZN5flash25CollectiveMainloopBwdSm80ILi2ELi2EN4cute5tupleIJNS1_1CILi128EEES4_NS3_ILi64EEEEEEN7cutlass10bfloat16_tEfNS7_4arch4Sm80ELb1ELb0ELb1ELb0ELb0ELb0ELb0ELb0ELi2ELi4ELi4ELi4ELb0EE3mmaINS_16FlashAttnBwdSm80ISB_NS_21CollectiveEpilogueBwdIS6_S8_SA_Li256ELb0ELb0ELi2EEENS_25SingleTileBwdLPTSchedulerILb0ELi128ELb0EEEE13SharedStorageENS1_6TensorINS1_11ArrayEngineIfLm32EEENS1_6LayoutINS2_IJNS2_IJNS3_ILi2EEESO_EEESO_NS3_ILi4EEEEEENS2_IJNS2_IJNS3_ILi1EEESO_EEESQ_NS3_ILi8EEEEEEEEEEEEbRKNSB_6ParamsERT0_S12_iNS2_IJiiiEEERT_ENKUliiE0_clEii - $_ZN7cutlass13device_kernelIN5flash19enable_sm80_to_sm89INS1_16FlashAttnBwdSm80INS1_25CollectiveMainloopBwdSm80ILi2ELi2EN4cute5tupleIJNS5_1CILi128EEES8_NS7_ILi64EEEEEENS_10bfloat16_tEfNS_4arch4Sm80ELb1ELb0ELb1ELb0ELb0ELb0ELb0ELb0ELi2ELi4ELi4ELi4ELb0EEENS1_21CollectiveEpilogueBwdISA_SB_SD_Li256ELb0ELb0ELi2EEENS1_25SingleTileBwdLPTSchedulerILb0ELi128ELb0EEEEEEEEEvNT_6ParamsE$_ZZN5flash25CollectiveMainloopBwdSm80ILi2ELi2EN4cute5tupleIJNS1_1CILi128EEES4_NS3_ILi64EEEEEEN7cutlass10bfloat16_tEfNS7_4arch4Sm80ELb1ELb0ELb1ELb0ELb0ELb0ELb0ELb0ELi2ELi4ELi4ELi4ELb0EE3mmaINS_16FlashAttnBwdSm80ISB_NS_21CollectiveEpilogueBwdIS6_S8_SA_Li256ELb0ELb0ELi2EEENS_25SingleTileBwdLPTSchedulerILb0ELi128ELb0EEEE13SharedStorageENS1_6TensorINS1_11ArrayEngineIfLm32EEENS1_6LayoutINS2_IJNS2_IJNS3_ILi2EEESO_EEESO_NS3_ILi4EEEEEENS2_IJNS2_IJNS3_ILi1EEESO_EEESQ_NS3_ILi8EEEEEEEEEEEEbRKNSB_6ParamsERT0_S12_iNS2_IJiiiEEERT_ENKUliT_E_clIZSC_ISJ_SX_EbS10_S12_S12_iS13_S15_EUlRS16_iE_EEDaiS16_)
$_ZN7cutlass13device_kernelIN5flash19enable_sm80_to_sm89INS1_16FlashAttnBwdSm80INS1_25CollectiveMainloopBwdSm80ILi2ELi2EN4cute5tupleIJNS5_1CILi128EEES8_NS7_ILi64EEEEEENS_10bfloat16_tEfNS_4arch4Sm80ELb1ELb0ELb1ELb0ELb0ELb0ELb0ELb0ELi2ELi4ELi4ELi4ELb0EEENS1_21CollectiveEpilogueBwdISA_SB_SD_Li256ELb0ELb0ELi2EEENS1_25SingleTileBwdLPTSchedulerILb0ELi128ELb0EEEEEEEEEvNT_6ParamsE$_ZZN5flash25CollectiveMainloopBwdSm80ILi2ELi2EN4cute5tupleIJNS1_1CILi128EEES4_NS3_ILi64EEEEEEN7cutlass10bfloat16_tEfNS7_4arch4Sm80ELb1ELb0ELb1ELb0ELb0ELb0ELb0ELb0ELi2ELi4ELi4ELi4ELb0EE3mmaINS_16FlashAttnBwdSm80ISB_NS_21CollectiveEpilogueBwdIS6_S8_SA_Li256ELb0ELb0ELi2EEENS_25SingleTileBwdLPTSchedulerILb0ELi128ELb0EEEE13SharedStorageENS1_6TensorINS1_11ArrayEngineIfLm32EEENS1_6LayoutINS2_IJNS2_IJNS3_ILi2EEESO_EEESO_NS3_ILi4EEEEEENS2_IJNS2_IJNS3_ILi1EEESO_EEESQ_NS3_ILi8EEEEEEEEEEEEbRKNSB_6ParamsERT0_S12_iNS2_IJiiiEEERT_ENKUliT_E_clIZSC_ISJ_SX_EbS10_S12_S12_iS13_S15_EUlRS16_iE_EEDaiS16_:
        /* <DEDUP_REMOVED lines=48> */
[----:B-1---5:R-:W-:Y:S05]  /*14200*/  CALL.REL.NOINC `($_ZN7cutlass13device_kernelIN5flash19enable_sm80_to_sm89INS1_16FlashAttnBwdSm80INS1_25CollectiveMainloopBwdSm80ILi2ELi2EN4cute5tupleIJNS5_1CILi128EEES8_NS7_ILi64EEEEEENS_10bfloat16_tEfNS_4arch4Sm80ELb1ELb0ELb1ELb0ELb0ELb0ELb0ELb0ELi2ELi4ELi4ELi4ELb0EEENS1_21CollectiveEpilogueBwdISA_SB_SD_Li256ELb0ELb0ELi2EEENS1_25SingleTileBwdLPTSchedulerILb0ELi128ELb0EEEEEEEEEvNT_6ParamsE$_ZN4cute8smem_ptrIPN7cutlass10bfloat16_tEECI1NS_12iter_adaptorIS3_S4_EEES3_) ;  /* 0xffff7e9000007944 */ /* 0x022fea0003c3ffff */
[----:B-1----:R1:W5:Y:S01]  /*14210*/  LDL.64 R2, [R1+0x758] ;  /* 0x0007580001027983 */ /* 0x0023620000100a00 */
[----:B------:R-:W-:-:S03]  /*14220*/  MOV R6, 0x14240 ;  /* 0x0001424000067802 */ /* 0x000fc60000000f00 */
[----:B-1---5:R-:W-:Y:S05]  /*14230*/  CALL.REL.NOINC `($_ZN7cutlass13device_kernelIN5flash19enable_sm80_to_sm89INS1_16FlashAttnBwdSm80INS1_25CollectiveMainloopBwdSm80ILi2ELi2EN4cute5tupleIJNS5_1CILi128EEES8_NS7_ILi64EEEEEENS_10bfloat16_tEfNS_4arch4Sm80ELb1ELb0ELb1ELb0ELb0ELb0ELb0ELb0ELi2ELi4ELi4ELi4ELb0EEENS1_21CollectiveEpilogueBwdISA_SB_SD_Li256ELb0ELb0ELi2EEENS1_25SingleTileBwdLPTSchedulerILb0ELi128ELb0EEEEEEEEEvNT_6ParamsE$_ZN4cute3eso3ESOILb1ELb0EJNS_14ComposedLayoutINS_7SwizzleILi3ELi3ELi3EEENS_1CILj0EEENS_6LayoutINS_5tupleIJNS8_IJNS5_ILi8EEENS5_ILi16EEEEEENS8_IJNS5_ILi64EEENS5_ILi1EEEEEEEEENS8_IJNS8_IJSC_NS5_ILi512EEEEEENS8_IJSD_NS5_ILi0EEEEEEEEEEEEENS_10ViewEngineINS_8smem_ptrIPN7cutlass10bfloat16_tEEEEEEEC2ERKSM_RKST_) ;  /* 0xffff44e000007944 */ /* 0x022fea0003c3ffff */
[----:B-1----:R1:W5:Y:S01]  /*14240*/  LDL.64 R2, [R1+0x758] ;  /* 0x0007580001027983 */ /* 0x0023620000100a00 */
[----:B------:R-:W-:-:S03]  /*14250*/  MOV R6, 0x14270 ;  /* 0x0001427000067802 */ /* 0x000fc60000000f00 */
[----:B-1---5:R-:W-:Y:S05]  /*14260*/  CALL.REL.NOINC `($_ZN7cutlass13device_kernelIN5flash19enable_sm80_to_sm89INS1_16FlashAttnBwdSm80INS1_25CollectiveMainloopBwdSm80ILi2ELi2EN4cute5tupleIJNS5_1CILi128EEES8_NS7_ILi64EEEEEENS_10bfloat16_tEfNS_4arch4Sm80ELb1ELb0ELb1ELb0ELb0ELb0ELb0ELb0ELi2ELi4ELi4ELi4ELb0EEENS1_21CollectiveEpilogueBwdISA_SB_SD_Li256ELb0ELb0ELi2EEENS1_25SingleTileBwdLPTSchedulerILb0ELi128ELb0EEEEEEEEEvNT_6ParamsE$_ZN4cute3eso3ESOILb1ELb0EJNS_14ComposedLayoutINS_7SwizzleILi3ELi3ELi3EEENS_1CILj0EEENS_6LayoutINS_5tupleIJNS8_IJNS8_IJNS5_ILi4EEENS5_ILi8EEEEEENS8_IJS9_NS5_ILi1EEEEEEEEENS8_IJNS8_IJNS5_ILi2EEESF_SF_EEENS8_IJSF_S9_EEEEEEEEENS8_IJNS8_IJNS8_IJSF_NS5_ILi64EEEEEENS8_IJNS5_ILi1024EEENS5_ILi0EEEEEEEEENS8_IJNS8_IJSC_NS5_ILi512EEESA_EEENS8_IJNS5_ILi4096EEENS5_ILi16EEEEEEEEEEEEEEEENS_10ViewEngineINS_8smem_ptrIPN7cutlass10bfloat16_tEEEEEEEC2ERKSY_RKS15_) ;  /* 0xffff455000007944 */ /* 0x022fea0003c3ffff */
[----:B------:R-:W-:Y:S01]  /*14270*/  ULDC.64 UR4, c[0x0][0x118] ;  /* 0x0000460000047ab9 */ /* 0x000fe20000000a00 */
[----:B------:R2:W5:Y:S04]  /*14280*/  LDL.64 R56, [R1+0x758] ;  /* 0x0007580001387983 */ /* 0x0005680000100a00 */
[----:B-1----:R2:W5:Y:S01]  /*14290*/  LD.E R3, [R54.64+0x8] ;  /* 0x0000080436037980 */ /* 0x002562000c101900 */
[----:B------:R-:W-:-:S02]  /*142a0*/  MOV R2, R23 ;  /* 0x0000001700027202 */ /* 0x000fc40000000f00 */
[----:B------:R-:W-:Y:S02]  /*142b0*/  MOV R6, 0x142d0 ;  /* 0x000142d000067802 */ /* 0x000fe40000000f00 */
[----:B--2--5:R-:W-:Y:S05]  /*142c0*/  CALL.REL.NOINC `($_ZN7cutlass13device_kernelIN5flash19enable_sm80_to_sm89INS1_16FlashAttnBwdSm80INS1_25CollectiveMainloopBwdSm80ILi2ELi2EN4cute5tupleIJNS5_1CILi128EEES8_NS7_ILi64EEEEEENS_10bfloat16_tEfNS_4arch4Sm80ELb1ELb0ELb1ELb0ELb0ELb0ELb0ELb0ELi2ELi4ELi4ELi4ELb0EEENS1_21CollectiveEpilogueBwdISA_SB_SD_Li256ELb0ELb0ELi2EEENS1_25SingleTileBwdLPTSchedulerILb0ELi128ELb0EEEEEEEEEvNT_6ParamsE$_ZN4cute3eso3ESOILb0ELb1EJiNS_1CILi0EEEEEC2ERKiRKS3_) ;  /* 0xffff3f8000007944 */ /* 0x024fea0003c3ffff */
[----:B------:R-:W2:Y:S01]  /*142d0*/  LDL R8, [R1+0x758] ;  /* 0x0007580001087983 */ /* 0x000ea20000100800 */
[----:B------:R-:W-:Y:S01]  /*142e0*/  ULDC.64 UR4, c[0x0][0x118] ;  /* 0x0000460000047ab9 */ /* 0x000fe20000000a00 */
[----:B-1----:R-:W-:Y:S01]  /*142f0*/  IMAD.MOV.U32 R3, RZ, RZ, R23 ;  /* 0x000000ffff037224 */ /* 0x002fe200078e0017 */
[----:B------:R-:W-:Y:S01]  /*14300*/  MOV R2, R49 ;  /* 0x0000003100027202 */ /* 0x000fe20000000f00 */
[----:B--2---:R1:W-:Y:S04]  /*14310*/  STL [R1+0x11e8], R8 ;  /* 0x0011e80801007387 */ /* 0x0043e80000100800 */
[----:B------:R1:W5:Y:S01]  /*14320*/  LD.E R6, [R54.64+0x4] ;  /* 0x0000040436067980 */ /* 0x000362000c101900 */
[----:B------:R-:W-:-:S03]  /*14330*/  MOV R4, 0x14350 ;  /* 0x0001435000047802 */ /* 0x000fc60000000f00 */
[----:B-1---5:R-:W-:Y:S05]  /*14340*/  CALL.REL.NOINC `($_ZN7cutlass13device_kernelIN5flash19enable_sm80_to_sm89INS1_16FlashAttnBwdSm80INS1_25CollectiveMainloopBwdSm80ILi2ELi2EN4cute5tupleIJNS5_1CILi128EEES8_NS7_ILi64EEEEEENS_10bfloat16_tEfNS_4arch4Sm80ELb1ELb0ELb1ELb0ELb0ELb0ELb0ELb0ELi2ELi4ELi4ELi4ELb0EEENS1_21CollectiveEpilogueBwdISA_SB_SD_Li256ELb0ELb0ELi2EEENS1_25SingleTileBwdLPTSchedulerILb0ELi128ELb0EEEEEEEEEvNT_6ParamsE$_ZN4cute3eso3ESOILb0ELb0EJiNS_5tupleIJiNS_1CILi0EEEEEEEEC2ERKiRKS5_) ;  /* 0xffff360000007944 */ /* 0x022fea0003c3ffff */
[----:B-1----:R1:W5:Y:S01]  /*14350*/  LDL.64 R2, [R1+0x758] ;  /* 0x0007580001027983 */ /* 0x0023620000100a00 */
[----:B------:R-:W-:-:S02]  /*14360*/  MOV R4, R23 ;  /* 0x0000001700047202 */ /* 0x000fc40000000f00 */
[----:B------:R-:W-:Y:S02]  /*14370*/  MOV R6, 0x14390 ;  /* 0x0001439000067802 */ /* 0x000fe40000000f00 */
[----:B-1---5:R-:W-:Y:S05]  /*14380*/  CALL.REL.NOINC `($_ZN7cutlass13device_kernelIN5flash19enable_sm80_to_sm89INS1_16FlashAttnBwdSm80INS1_25CollectiveMainloopBwdSm80ILi2ELi2EN4cute5tupleIJNS5_1CILi128EEES8_NS7_ILi64EEEEEENS_10bfloat16_tEfNS_4arch4Sm80ELb1ELb0ELb1ELb0ELb0ELb0ELb0ELb0ELi2ELi4ELi4ELi4ELb0EEENS1_21CollectiveEpilogueBwdISA_SB_SD_Li256ELb0ELb0ELi2EEENS1_25SingleTileBwdLPTSchedulerILb0ELi128ELb0EEEEEEEEEvNT_6ParamsE$_ZN4cute3eso3ESOILb0ELb1EJNS_5tupleIJiNS2_IJiNS_1CILi0EEEEEEEEENS2_IJNS_10UnderscoreENS2_IJS7_S7_EEEEEEEEC2ERKS6_RKS9_) ;  /* 0xffff3c5000007944 */ /* 0x022fea0003c3ffff */
[----:B------:R-:W2:Y:S01]  /*14390*/  LDL.64 R8, [R1+0x758] ;  /* 0x0007580001087983 */ /* 0x000ea20000100a00 */
[----:B-1----:R-:W-:Y:S02]  /*143a0*/  MOV R2, R52 ;  /* 0x0000003400027202 */ /* 0x002fe40000000f00 */
[----:B------:R-:W-:Y:S01]  /*143b0*/  MOV R4, 0x143f0 ;  /* 0x000143f000047802 */ /* 0x000fe20000000f00 */
[----:B--2---:R1:W-:Y:S04]  /*143c0*/  STL [R1+0x11ec], R8 ;  /* 0x0011ec0801007387 */ /* 0x0043e80000100800 */
[----:B------:R1:W-:Y:S02]  /*143d0*/  STL [R1+0x11f0], R9 ;  /* 0x0011f00901007387 */ /* 0x0003e40000100800 */
[----:B-1----:R-:W-:Y:S05]  /*143e0*/  CALL.REL.NOINC `($_ZN7cutlass13device_kernelIN5flash19enable_sm80_to_sm89INS1_16FlashAttnBwdSm80INS1_25CollectiveMainloopBwdSm80ILi2ELi2EN4cute5tupleIJNS5_1CILi128EEES8_NS7_ILi64EEEEEENS_10bfloat16_tEfNS_4arch4Sm80ELb1ELb0ELb1ELb0ELb0ELb0ELb0ELb0ELi2ELi4ELi4ELi4ELb0EEENS1_21CollectiveEpilogueBwdISA_SB_SD_Li256ELb0ELb0ELi2EEENS1_25SingleTileBwdLPTSchedulerILb0ELi128ELb0EEEEEEEEEvNT_6ParamsE$_ZZN4cute4diceINS_5tupleIJNS1_IJiNS1_IJiNS_1CILi0EEEEEEEEENS1_IJNS_10UnderscoreENS1_IJS6_S6_EEEEEEEEES9_EEDaRKT_RKT0_ENKUlRKT_RKT0_E_clIS5_S5_EEDaSI_SL_) ;  /* 0xffff919000007944 */ /* 0x002fea0003c3ffff */
[----:B------:R2:W-:Y:S01]  /*143f0*/  STL.64 [R1+0x758], R2 ;  /* 0x0007580201007387 */ /* 0x0005e20000100a00 */
[----:B------:R-:W-:Y:S02]  /*14400*/  MOV R4, R23 ;  /* 0x0000001700047202 */ /* 0x000fe40000000f00 */
[----:B------:R-:W-:-:S02]  /*14410*/  MOV R8, 0x14430 ;  /* 0x0001443000087802 */ /* 0x000fc40000000f00 */
[----:B-12---:R-:W-:Y:S05]  /*14420*/  CALL.REL.NOINC `($_ZN7cutlass13device_kernelIN5flash19enable_sm80_to_sm89INS1_16FlashAttnBwdSm80INS1_25CollectiveMainloopBwdSm80ILi2ELi2EN4cute5tupleIJNS5_1CILi128EEES8_NS7_ILi64EEEEEENS_10bfloat16_tEfNS_4arch4Sm80ELb1ELb0ELb1ELb0ELb0ELb0ELb0ELb0ELi2ELi4ELi4ELi4ELb0EEENS1_21CollectiveEpilogueBwdISA_SB_SD_Li256ELb0ELb0ELi2EEENS1_25SingleTileBwdLPTSchedulerILb0ELi128ELb0EEEEEEEEEvNT_6ParamsE$_ZZN4cute12filter_tupleINS_5tupleIJNS1_IJiNS1_IJiNS_1CILi0EEEEEEEEENS1_IJNS_10UnderscoreENS1_IJS6_S6_EEEEEEEEES9_ZNS_4diceIS9_S9_EEDaRKT_RKT0_EUlRKT_RKT0_E_EEDaSD_SG_OT1_ENKUlDpSJ_E_clIJNS1_IJiiS3_EEENS1_IJEEEEEEDaSQ_) ;  /* 0xffff7f3000007944 */ /* 0x006fea0003c3ffff */
[----:B------:R-:W-:Y:S02]  /*14430*/  MOV R72, 0x14450 ;  /* 0x0001445000487802 */ /* 0x000fe40000000f00 */
[----:B-12--5:R-:W-:Y:S05]  /*14440*/  CALL.REL.NOINC `($_ZN7cutlass13device_kernelIN5flash19enable_sm80_to_sm89INS1_16FlashAttnBwdSm80INS1_25CollectiveMainloopBwdSm80ILi2ELi2EN4cute5tupleIJNS5_1CILi128EEES8_NS7_ILi64EEEEEENS_10bfloat16_tEfNS_4arch4Sm80ELb1ELb0ELb1ELb0ELb0ELb0ELb0ELb0ELi2ELi4ELi4ELi4ELb0EEENS1_21CollectiveEpilogueBwdISA_SB_SD_Li256ELb0ELb0ELi2EEENS1_25SingleTileBwdLPTSchedulerILb0ELi128ELb0EEEEEEEEEvNT_6ParamsE$_ZZN4cute7idx2crdINS_5tupleIJiiNS_1CILi0EEEEEENS1_IJNS1_IJNS2_ILi4EEENS2_ILi8EEEEEES5_NS2_ILi1EEEEEEEEDaRKT_RKT0_ENKUlRKT_RKT0_E_clIiS7_EEDaSI_SL_) ;  /* 0xffffc0e000007944 */ /* 0x026fea0003c3ffff */
[----:B------:R-:W-:Y:S02]  /*14450*/  MOV R2, 0x14470 ;  /* 0x0001447000027802 */ /* 0x000fe40000000f00 */
[----:B-1----:R-:W-:Y:S05]  /*14460*/  CALL.REL.NOINC `($_ZN7cutlass13device_kernelIN5flash19enable_sm80_to_sm89INS1_16FlashAttnBwdSm80INS1_25CollectiveMainloopBwdSm80ILi2ELi2EN4cute5tupleIJNS5_1CILi128EEES8_NS7_ILi64EEEEEENS_10bfloat16_tEfNS_4arch4Sm80ELb1ELb0ELb1ELb0ELb0ELb0ELb0ELb0ELi2ELi4ELi4ELi4ELb0EEENS1_21CollectiveEpilogueBwdISA_SB_SD_Li256ELb0ELb0ELi2EEENS1_25SingleTileBwdLPTSchedulerILb0ELi128ELb0EEEEEEEEEvNT_6ParamsE$_ZZN4cute7idx2crdINS_5tupleIJiiNS_1CILi0EEEEEENS1_IJNS1_IJNS2_ILi4EEENS2_ILi8EEEEEES5_NS2_ILi1EEEEEEEEDaRKT_RKT0_ENKUlRKT_RKT0_E_clIiS5_EEDaSI_SL_) ;  /* 0xffffc09000007944 */ /* 0x002fea0003c3ffff */
[----:B------:R1:W-:Y:S01]  /*14470*/  STL [R1+0x758], R6 ;  /* 0x0007580601007387 */ /* 0x0003e20000100800 */
[----:B------:R-:W-:-:S02]  /*14480*/  MOV R2, R23 ;  /* 0x0000001700027202 */ /* 0x000fc40000000f00 */
[----:B------:R-:W-:Y:S02]  /*14490*/  MOV R72, 0x144b0 ;  /* 0x000144b000487802 */ /* 0x000fe40000000f00 */
[----:B-1----:R-:W-:Y:S05]  /*144a0*/  CALL.REL.NOINC `($_ZN7cutlass13device_kernelIN5flash19enable_sm80_to_sm89INS1_16FlashAttnBwdSm80INS1_25CollectiveMainloopBwdSm80ILi2ELi2EN4cute5tupleIJNS5_1CILi128EEES8_NS7_ILi64EEEEEENS_10bfloat16_tEfNS_4arch4Sm80ELb1ELb0ELb1ELb0ELb0ELb0ELb0ELb0ELi2ELi4ELi4ELi4ELb0EEENS1_21CollectiveEpilogueBwdISA_SB_SD_Li256ELb0ELb0ELi2EEENS1_25SingleTileBwdLPTSchedulerILb0ELi128ELb0EEEEEEEEEvNT_6ParamsE$_ZZN4cute9transformINS_5tupleIJiiNS_1CILi0EEEEEENS1_IJNS1_IJNS2_ILi4EEENS2_ILi8EEEEEES5_NS2_ILi1EEEEEEZNS_7idx2crdIS4_S9_EEDaRKT_RKT0_EUlRKT_RKT0_E_EEDaSD_SG_OT1_ENKUlDpSJ_E_clIJNS1_IJiiEEEiS3_EEEDaSQ_) ;  /* 0xffffc7c000007944 */ /* 0x002fea0003c3ffff */
[----:B------:R-:W-:Y:S02]  /*144b0*/  MOV R6, 0x144d0 ;  /* 0x000144d000067802 */ /* 0x000fe40000000f00 */
[----:B--2--5:R-:W-:Y:S05]  /*144c0*/  CALL.REL.NOINC `($_ZN7cutlass13device_kernelIN5flash19enable_sm80_to_sm89INS1_16FlashAttnBwdSm80INS1_25CollectiveMainloopBwdSm80ILi2ELi2EN4cute5tupleIJNS5_1CILi128EEES8_NS7_ILi64EEEEEENS_10bfloat16_tEfNS_4arch4Sm80ELb1ELb0ELb1ELb0ELb0ELb0ELb0ELb0ELi2ELi4ELi4ELi4ELb0EEENS1_21CollectiveEpilogueBwdISA_SB_SD_Li256ELb0ELb0ELi2EEENS1_25SingleTileBwdLPTSchedulerILb0ELi128ELb0EEEEEEEEEvNT_6ParamsE$_ZZN4cute13to_mixed_bitsINS_5tupleIJNS1_IJNS_1CILi4EEENS2_ILi8EEEEEES3_NS2_ILi1EEEEEENS1_IJNS1_IJNS2_ILi0EEENS2_ILi64EEEEEES8_S8_EEENS1_IJNS1_IJiiEEEiS8_EEEEEDaRKT_RKT0_RKT1_ENKUlRKT_RKT0_RKT1_E_clIS5_SA_SC_EEDaSP_SS_SV_) ;  /* 0xffff8a1000007944 */ /* 0x024fea0003c3ffff */
[----:B------:R-:W-:Y:S02]  /*144d0*/  MOV R2, 0x144f0 ;  /* 0x000144f000027802 */ /* 0x000fe40000000f00 */
[----:B------:R-:W-:Y:S05]  /*144e0*/  CALL.REL.NOINC `($_ZN7cutlass13device_kernelIN5flash19enable_sm80_to_sm89INS1_16FlashAttnBwdSm80INS1_25CollectiveMainloopBwdSm80ILi2ELi2EN4cute5tupleIJNS5_1CILi128EEES8_NS7_ILi64EEEEEENS_10bfloat16_tEfNS_4arch4Sm80ELb1ELb0ELb1ELb0ELb0ELb0ELb0ELb0ELi2ELi4ELi4ELi4ELb0EEENS1_21CollectiveEpilogueBwdISA_SB_SD_Li256ELb0ELb0ELi2EEENS1_25SingleTileBwdLPTSchedulerILb0ELi128ELb0EEEEEEEEEvNT_6ParamsE$_ZZN4cute13to_mixed_bitsINS_5tupleIJNS1_IJNS_1CILi4EEENS2_ILi8EEEEEES3_NS2_ILi1EEEEEENS1_IJNS1_IJNS2_ILi0EEENS2_ILi64EEEEEES8_S8_EEENS1_IJNS1_IJiiEEEiS8_EEEEEDaRKT_RKT0_RKT1_ENKUlDpRKT_E_clIJNS_9MixedBitsILj0ELj448EEENS2_ILj0EEESV_EEEDaSQ_) ;  /* 0xffff89c000007944 */ /* 0x000fea0003c3ffff */
        /* <DEDUP_REMOVED lines=21> */
[----:B-1----:R-:W-:Y:S05]  /*14640*/  CALL.REL.NOINC `($_ZN7cutlass13device_kernelIN5flash19enable_sm80_to_sm89INS1_16FlashAttnBwdSm80INS1_25CollectiveMainloopBwdSm80ILi2ELi2EN4cute5tupleIJNS5_1CILi128EEES8_NS7_ILi64EEEEEENS_10bfloat16_tEfNS_4arch4Sm80ELb1ELb0ELb1ELb0ELb0ELb0ELb0ELb0ELi2ELi4ELi4ELi4ELb0EEENS1_21CollectiveEpilogueBwdISA_SB_SD_Li256ELb0ELb0ELi2EEENS1_25SingleTileBwdLPTSchedulerILb0ELi128ELb0EEEEEEEEEvNT_6ParamsE$_ZN4cute3eso3ESOILb0ELb0EJiiiEEC2ERKiS4_S4_) ;  /* 0xffff36e000007944 */ /* 0x002fea0003c3ffff */
[----:B------:R2:W5:Y:S04]  /*14650*/  LDL R5, [R1+0x760] ;  /* 0x0007600001057983 */ /* 0x0005680000100800 */
[----:B-1----:R2:W5:Y:S01]  /*14660*/  LDL.64 R2, [R1+0x758] ;  /* 0x0007580001027983 */ /* 0x0025620000100a00 */
[----:B------:R-:W-:Y:S02]  /*14670*/  MOV R4, R23 ;  /* 0x0000001700047202 */ /* 0x000fe40000000f00 */
[----:B------:R-:W-:Y:S02]  /*14680*/  MOV R6, 0x146a0 ;  /* 0x000146a000067802 */ /* 0x000fe40000000f00 */
[----:B--2--5:R-:W-:Y:S05]  /*14690*/  CALL.REL.NOINC `($_ZN7cutlass13device_kernelIN5flash19enable_sm80_to_sm89INS1_16FlashAttnBwdSm80INS1_25CollectiveMainloopBwdSm80ILi2ELi2EN4cute5tupleIJNS5_1CILi128EEES8_NS7_ILi64EEEEEENS_10bfloat16_tEfNS_4arch4Sm80ELb1ELb0ELb1ELb0ELb0ELb0ELb0ELb0ELi2ELi4ELi4ELi4ELb0EEENS1_21CollectiveEpilogueBwdISA_SB_SD_Li256ELb0ELb0ELi2EEENS1_25SingleTileBwdLPTSchedulerILb0ELi128ELb0EEEEEEEEEvNT_6ParamsE$_ZN4cute3eso3ESOILb1ELb0EJNS_1CILi1EEENS_5tupleIJiiiEEENS2_ILi64EEENS4_IJNS2_ILi72EEENS2_ILi144EEENS2_ILi288EEEEEENS2_ILi512EEEEEC2ERKS3_RKS5_RKS6_RKSA_RKSB_) ;  /* 0xffff457000007944 */ /* 0x024fea0003c3ffff */
[----:B-1----:R1:W5:Y:S04]  /*146a0*/  LDL R5, [R1+0x760] ;  /* 0x0007600001057983 */ /* 0x0023680000100800 */
[----:B------:R1:W5:Y:S01]  /*146b0*/  LDL.64 R2, [R1+0x758] ;  /* 0x0007580001027983 */ /* 0x0003620000100a00 */
[----:B------:R-:W-:-:S02]  /*146c0*/  MOV R4, R23 ;  /* 0x0000001700047202 */ /* 0x000fc40000000f00 */
[----:B------:R-:W-:Y:S02]  /*146d0*/  MOV R6, 0x146f0 ;  /* 0x000146f000067802 */ /* 0x000fe40000000f00 */
[----:B-1---5:R-:W-:Y:S05]  /*146e0*/  CALL.REL.NOINC `($_ZN7cutlass13device_kernelIN5flash19enable_sm80_to_sm89INS1_16FlashAttnBwdSm80INS1_25CollectiveMainloopBwdSm80ILi2ELi2EN4cute5tupleIJNS5_1CILi128EEES8_NS7_ILi64EEEEEENS_10bfloat16_tEfNS_4arch4Sm80ELb1ELb0ELb1ELb0ELb0ELb0ELb0ELb0ELi2ELi4ELi4ELi4ELb0EEENS1_21CollectiveEpilogueBwdISA_SB_SD_Li256ELb0ELb0ELi2EEENS1_25SingleTileBwdLPTSchedulerILb0ELi128ELb0EEEEEEEEEvNT_6ParamsE$_ZN4cute5tupleIJNS0_IJNS_1CILi8EEENS0_IJNS1_ILi2EEES3_S3_EEENS1_ILi1EEES4_S5_EEENS0_IJS5_NS0_IJiiiEEENS1_ILi64EEENS0_IJNS1_ILi72EEENS1_ILi144EEENS1_ILi288EEEEEENS1_ILi512EEEEEEEEC2ERKS6_RKSE_) ;  /* 0xffff764000007944 */ /* 0x022fea0003c3ffff */
[----:B------:R1:W5:Y:S04]  /*146f0*/  LDL R5, [R1+0x760] ;  /* 0x0007600001057983 */ /* 0x0003680000100800 */
[----:B------:R1:W5:Y:S01]  /*14700*/  LDL.64 R2, [R1+0x758] ;  /* 0x0007580001027983 */ /* 0x0003620000100a00 */
[----:B------:R-:W-:-:S03]  /*14710*/  MOV R4, 0x14730 ;  /* 0x0001473000047802 */ /* 0x000fc60000000f00 */
[----:B-1---5:R-:W-:Y:S05]  /*14720*/  CALL.REL.NOINC `($_ZN7cutlass13device_kernelIN5flash19enable_sm80_to_sm89INS1_16FlashAttnBwdSm80INS1_25CollectiveMainloopBwdSm80ILi2ELi2EN4cute5tupleIJNS5_1CILi128EEES8_NS7_ILi64EEEEEENS_10bfloat16_tEfNS_4arch4Sm80ELb1ELb0ELb1ELb0ELb0ELb0ELb0ELb0ELi2ELi4ELi4ELi4ELb0EEENS1_21CollectiveEpilogueBwdISA_SB_SD_Li256ELb0ELb0ELi2EEENS1_25SingleTileBwdLPTSchedulerILb0ELi128ELb0EEEEEEEEEvNT_6ParamsE$_ZZN4cute7flattenINS_5tupleIJNS_1CILi1EEENS1_IJiiiEEENS2_ILi64EEENS1_IJNS2_ILi72EEENS2_ILi144EEENS2_ILi288EEEEEENS2_ILi512EEEEEEEEDaRKT_ENKUlRKT_E_clIS4_EEDaSH_) ;  /* 0xffffb95000007944 */ /* 0x022fea0003c3ffff */
[----:B------:R1:W-:Y:S01]  /*14730*/  STL.64 [R1+0x758], R2 ;  /* 0x0007580201007387 */ /* 0x0003e20000100a00 */
[----:B------:R-:W-:Y:S02]  /*14740*/  MOV R6, R23 ;  /* 0x0000001700067202 */ /* 0x000fe40000000f00 */
[----:B------:R-:W-:Y:S01]  /*14750*/  MOV R4, 0x14780 ;  /* 0x0001478000047802 */ /* 0x000fe20000000f00 */
[----:B------:R1:W-:Y:S04]  /*14760*/  STL [R1+0x760], R5 ;  /* 0x0007600501007387 */ /* 0x0003e80000100800 */
[----:B-1----:R-:W-:Y:S05]  /*14770*/  CALL.REL.NOINC `($_ZN7cutlass13device_kernelIN5flash19enable_sm80_to_sm89INS1_16FlashAttnBwdSm80INS1_25CollectiveMainloopBwdSm80ILi2ELi2EN4cute5tupleIJNS5_1CILi128EEES8_NS7_ILi64EEEEEENS_10bfloat16_tEfNS_4arch4Sm80ELb1ELb0ELb1ELb0ELb0ELb0ELb0ELb0ELi2ELi4ELi4ELi4ELb0EEENS1_21CollectiveEpilogueBwdISA_SB_SD_Li256ELb0ELb0ELi2EEENS1_25SingleTileBwdLPTSchedulerILb0ELi128ELb0EEEEEEEEEvNT_6ParamsE$_ZZN4cute12filter_tupleINS_5tupleIJNS_1CILi1EEENS1_IJiiiEEENS2_ILi64EEENS1_IJNS2_ILi72EEENS2_ILi144EEENS2_ILi288EEEEEENS2_ILi512EEEEEEZNS_7flattenISB_EEDaRKT_EUlRKT_E_EEDaSF_OT0_ENKUlDpSI_E_clIJNS1_IJS3_EEES4_NS1_IJS5_EEES9_NS1_IJSA_EEEEEEDaSM_) ;  /* 0xffff827000007944 */ /* 0x002fea0003c3ffff */
[----:B------:R-:W-:Y:S02]  /*14780*/  MOV R4, R23 ;  /* 0x0000001700047202 */ /* 0x000fe40000000f00 */
[----:B------:R-:W-:-:S02]  /*14790*/  MOV R6, 0x147b0 ;  /* 0x000147b000067802 */ /* 0x000fc40000000f00 */
[----:B--2--5:R-:W-:Y:S05]  /*147a0*/  CALL.REL.NOINC `($_ZN7cutlass13device_kernelIN5flash19enable_sm80_to_sm89INS1_16FlashAttnBwdSm80INS1_25CollectiveMainloopBwdSm80ILi2ELi2EN4cute5tupleIJNS5_1CILi128EEES8_NS7_ILi64EEEEEENS_10bfloat16_tEfNS_4arch4Sm80ELb1ELb0ELb1ELb0ELb0ELb0ELb0ELb0ELi2ELi4ELi4ELi4ELb0EEENS1_21CollectiveEpilogueBwdISA_SB_SD_Li256ELb0ELb0ELi2EEENS1_25SingleTileBwdLPTSchedulerILb0ELi128ELb0EEEEEEEEEvNT_6ParamsE$_ZN4cute3eso3ESOILb0ELb1EJiNS_1CILi72EEENS2_ILi512EEEEEC2ERKiRKS3_RKS4_) ;  /* 0xffff3c1000007944 */ /* 0x024fea0003c3ffff */
[----:B-1----:R-:W2:Y:S01]  /*147b0*/  LDL R4, [R1+0x758] ;  /* 0x0007580001047983 */ /* 0x002ea20000100800 */
[----:B------:R-:W-:Y:S01]  /*147c0*/  IMAD.MOV.U32 R5, RZ, RZ, R3 ;  /* 0x000000ffff057224 */ /* 0x000fe200078e0003 */
[----:B------:R-:W-:Y:S01]  /*147d0*/  MOV R3, R23 ;  /* 0x0000001700037202 */ /* 0x000fe20000000f00 */
[----:B------:R-:W-:Y:S01]  /*147e0*/  IMAD.MOV.U32 R8, RZ, RZ, R51 ;  /* 0x000000ffff087224 */ /* 0x000fe200078e0033 */
[----:B------:R-:W-:Y:S01]  /*147f0*/  MOV R6, 0x14820 ;  /* 0x0001482000067802 */ /* 0x000fe20000000f00 */
[----:B--2---:R1:W-:Y:S04]  /*14800*/  STL [R1+0x790], R4 ;  /* 0x0007900401007387 */ /* 0x0043e80000100800 */
[----:B-1----:R-:W-:Y:S05]  /*14810*/  CALL.REL.NOINC `($_ZN7cutlass13device_kernelIN5flash19enable_sm80_to_sm89INS1_16FlashAttnBwdSm80INS1_25CollectiveMainloopBwdSm80ILi2ELi2EN4cute5tupleIJNS5_1CILi128EEES8_NS7_ILi64EEEEEENS_10bfloat16_tEfNS_4arch4Sm80ELb1ELb0ELb1ELb0ELb0ELb0ELb0ELb0ELi2ELi4ELi4ELi4ELb0EEENS1_21CollectiveEpilogueBwdISA_SB_SD_Li256ELb0ELb0ELi2EEENS1_25SingleTileBwdLPTSchedulerILb0ELi128ELb0EEEEEEEEEvNT_6ParamsE$_ZN4cute3eso3ESOILb0ELb0EJiiNS_1CILi72EEENS2_ILi512EEEEEC2ERKiS7_RKS3_RKS4_) ;  /* 0xffff342000007944 */ /* 0x002fea0003c3ffff */
        /* <DEDUP_REMOVED lines=8> */
[----:B-1----:R-:W-:Y:S05]  /*148a0*/  CALL.REL.NOINC `($_ZN7cutlass13device_kernelIN5flash19enable_sm80_to_sm89INS1_16FlashAttnBwdSm80INS1_25CollectiveMainloopBwdSm80ILi2ELi2EN4cute5tupleIJNS5_1CILi128EEES8_NS7_ILi64EEEEEENS_10bfloat16_tEfNS_4arch4Sm80ELb1ELb0ELb1ELb0ELb0ELb0ELb0ELb0ELi2ELi4ELi4ELi4ELb0EEENS1_21CollectiveEpilogueBwdISA_SB_SD_Li256ELb0ELb0ELi2EEENS1_25SingleTileBwdLPTSchedulerILb0ELi128ELb0EEEEEEEEEvNT_6ParamsE$_ZN4cute3eso3ESOILb0ELb0EJiiiNS_1CILi72EEENS2_ILi512EEEEEC2ERKiS7_S7_RKS3_RKS4_) ;  /* 0xffff368000007944 */ /* 0x002fea0003c3ffff */
        /* <DEDUP_REMOVED lines=10> */
[----:B-1----:R-:W-:Y:S05]  /*14950*/  CALL.REL.NOINC `($_ZN7cutlass13device_kernelIN5flash19enable_sm80_to_sm89INS1_16FlashAttnBwdSm80INS1_25CollectiveMainloopBwdSm80ILi2ELi2EN4cute5tupleIJNS5_1CILi128EEES8_NS7_ILi64EEEEEENS_10bfloat16_tEfNS_4arch4Sm80ELb1ELb0ELb1ELb0ELb0ELb0ELb0ELb0ELi2ELi4ELi4ELi4ELb0EEENS1_21CollectiveEpilogueBwdISA_SB_SD_Li256ELb0ELb0ELi2EEENS1_25SingleTileBwdLPTSchedulerILb0ELi128ELb0EEEEEEEEEvNT_6ParamsE$_ZN4cute3eso3ESOILb1ELb0EJNS_1CILi1EEEiiiNS2_ILi72EEENS2_ILi512EEEEEC2ERKS3_RKiSA_SA_RKS4_RKS5_) ;  /* 0xffff44c000007944 */ /* 0x002fea0003c3ffff */
[----:B-1----:R1:W5:Y:S04]  /*14960*/  LDL R5, [R1+0x778] ;  /* 0x0007780001057983 */ /* 0x0023680000100800 */
[----:B------:R1:W5:Y:S01]  /*14970*/  LDL.64 R2, [R1+0x770] ;  /* 0x0007700001027983 */ /* 0x0003620000100a00 */
[----:B------:R-:W-:-:S02]  /*14980*/  MOV R4, R22 ;  /* 0x0000001600047202 */ /* 0x000fc40000000f00 */
[----:B------:R-:W-:Y:S02]  /*14990*/  MOV R6, 0x149b0 ;  /* 0x000149b000067802 */ /* 0x000fe40000000f00 */
[----:B-1---5:R-:W-:Y:S05]  /*149a0*/  CALL.REL.NOINC `($_ZN7cutlass13device_kernelIN5flash19enable_sm80_to_sm89INS1_16FlashAttnBwdSm80INS1_25CollectiveMainloopBwdSm80ILi2ELi2EN4cute5tupleIJNS5_1CILi128EEES8_NS7_ILi64EEEEEENS_10bfloat16_tEfNS_4arch4Sm80ELb1ELb0ELb1ELb0ELb0ELb0ELb0ELb0ELi2ELi4ELi4ELi4ELb0EEENS1_21CollectiveEpilogueBwdISA_SB_SD_Li256ELb0ELb0ELi2EEENS1_25SingleTileBwdLPTSchedulerILb0ELi128ELb0EEEEEEEEEvNT_6ParamsE$_ZN4cute5tupleIJNS0_IJNS_1CILi8EEENS1_ILi2EEES3_S3_S2_S3_EEENS0_IJNS1_ILi1EEEiiiNS1_ILi72EEENS1_ILi512EEEEEEEEC2ERKS4_RKS8_) ;  /* 0xffff73d000007944 */ /* 0x022fea0003c3ffff */
        /* <DEDUP_REMOVED lines=11> */
[----:B-1----:R-:W-:Y:S05]  /*14a60*/  CALL.REL.NOINC `($_ZN7cutlass13device_kernelIN5flash19enable_sm80_to_sm89INS1_16FlashAttnBwdSm80INS1_25CollectiveMainloopBwdSm80ILi2ELi2EN4cute5tupleIJNS5_1CILi128EEES8_NS7_ILi64EEEEEENS_10bfloat16_tEfNS_4arch4Sm80ELb1ELb0ELb1ELb0ELb0ELb0ELb0ELb0ELi2ELi4ELi4ELi4ELb0EEENS1_21CollectiveEpilogueBwdISA_SB_SD_Li256ELb0ELb0ELi2EEENS1_25SingleTileBwdLPTSchedulerILb0ELi128ELb0EEEEEEEEEvNT_6ParamsE$_ZZN4cute6detail16composition_implINS_5tupleIJNS_1CILi8EEENS3_ILi2EEES5_S5_S4_S5_EEENS2_IJNS3_ILi1EEEiiiNS3_ILi72EEENS3_ILi512EEEEEENS2_IJNS2_IJS5_S5_S5_EEES5_NS3_ILi4EEEEEENS2_IJNS2_IJS7_S9_S4_EEENS3_ILi4096EEENS3_ILi16EEEEEEEEDaRKT_RKT0_RKT1_RKT2_ENKUlRKT_RKT0_E_clISB_SE_EEDaSW_SZ_) ;  /* 0xffff9fe000007944 */ /* 0x002fea0003c3ffff */
[----:B------:R-:W-:Y:S01]  /*14a70*/  IMAD.MOV.U32 R4, RZ, RZ, R45 ;  /* 0x000000ffff047224 */ /* 0x000fe200078e002d */
[----:B------:R-:W-:Y:S01]  /*14a80*/  MOV R58, R12 ;  /* 0x0000000c003a7202 */ /* 0x000fe20000000f00 */
[----:B------:R-:W-:Y:S01]  /*14a90*/  IMAD.MOV.U32 R5, RZ, RZ, R44 ;  /* 0x000000ffff057224 */ /* 0x000fe200078e002c */
[----:B------:R-:W-:Y:S02]  /*14aa0*/  MOV R3, R7 ;  /* 0x0000000700037202 */ /* 0x000fe40000000f00 */
[----:B------:R-:W-:Y:S02]  /*14ab0*/  MOV R62, 0x14ad0 ;  /* 0x00014ad0003e7802 */ /* 0x000fe40000000f00 */
[----:B-1---5:R-:W-:Y:S05]  /*14ac0*/  CALL.REL.NOINC `($_ZN7cutlass13device_kernelIN5flash19enable_sm80_to_sm89INS1_16FlashAttnBwdSm80INS1_25CollectiveMainloopBwdSm80ILi2ELi2EN4cute5tupleIJNS5_1CILi128EEES8_NS7_ILi64EEEEEENS_10bfloat16_tEfNS_4arch4Sm80ELb1ELb0ELb1ELb0ELb0ELb0ELb0ELb0ELi2ELi4ELi4ELi4ELb0EEENS1_21CollectiveEpilogueBwdISA_SB_SD_Li256ELb0ELb0ELi2EEENS1_25SingleTileBwdLPTSchedulerILb0ELi128ELb0EEEEEEEEEvNT_6ParamsE$_ZZN4cute6detail16composition_implINS_5tupleIJNS_1CILi8EEENS3_ILi2EEES5_S5_S4_S5_EEENS2_IJNS3_ILi1EEEiiiNS3_ILi72EEENS3_ILi512EEEEEENS2_IJNS2_IJS5_S5_S5_EEES5_NS3_ILi4EEEEEENS2_IJNS2_IJS7_S9_S4_EEENS3_ILi4096EEENS3_ILi16EEEEEEEEDaRKT_RKT0_RKT1_RKT2_ENKUlRKT_RKT0_E_clISC_SG_EEDaSW_SZ_) ;  /* 0xffffa09000007944 */ /* 0x022fea0003c3ffff */
[----:B-----5:R2:W-:Y:S01]  /*14ad0*/  STL.64 [R1+0x770], R2 ;  /* 0x0007700201007387 */ /* 0x0205e20000100a00 */
[----:B------:R-:W-:-:S03]  /*14ae0*/  MOV R4, 0x14b00 ;  /* 0x00014b0000047802 */ /* 0x000fc60000000f00 */
[----:B-12---:R-:W-:Y:S05]  /*14af0*/  CALL.REL.NOINC `($_ZN7cutlass13device_kernelIN5flash19enable_sm80_to_sm89INS1_16FlashAttnBwdSm80INS1_25CollectiveMainloopBwdSm80ILi2ELi2EN4cute5tupleIJNS5_1CILi128EEES8_NS7_ILi64EEEEEENS_10bfloat16_tEfNS_4arch4Sm80ELb1ELb0ELb1ELb0ELb0ELb0ELb0ELb0ELi2ELi4ELi4ELi4ELb0EEENS1_21CollectiveEpilogueBwdISA_SB_SD_Li256ELb0ELb0ELi2EEENS1_25SingleTileBwdLPTSchedulerILb0ELi128ELb0EEEEEEEEEvNT_6ParamsE$_ZN4cute3eso3ESOILb0ELb0EJNS_5tupleIJNS_1CILi1EEENS3_ILi512EEEiEEENS3_ILi4096EEENS2_IJiiEEEEEC2ERKS6_RKS7_RKS8_) ;  /* 0xffff225000007944 */ /* 0x006fea0003c3ffff */
[----:B------:R2:W5:Y:S04]  /*14b00*/  LDL R5, [R1+0x760] ;  /* 0x0007600001057983 */ /* 0x0005680000100800 */
[----:B-1----:R2:W5:Y:S01]  /*14b10*/  LDL.64 R2, [R1+0x758] ;  /* 0x0007580001027983 */ /* 0x0025620000100a00 */
[----:B------:R-:W-:-:S03]  /*14b20*/  MOV R6, 0x14b40 ;  /* 0x00014b4000067802 */ /* 0x000fc60000000f00 */
[----:B--2--5:R-:W-:Y:S05]  /*14b30*/  CALL.REL.NOINC `($_ZN7cutlass13device_kernelIN5flash19enable_sm80_to_sm89INS1_16FlashAttnBwdSm80INS1_25CollectiveMainloopBwdSm80ILi2ELi2EN4cute5tupleIJNS5_1CILi128EEES8_NS7_ILi64EEEEEENS_10bfloat16_tEfNS_4arch4Sm80ELb1ELb0ELb1ELb0ELb0ELb0ELb0ELb0ELi2ELi4ELi4ELi4ELb0EEENS1_21CollectiveEpilogueBwdISA_SB_SD_Li256ELb0ELb0ELi2EEENS1_25SingleTileBwdLPTSchedulerILb0ELi128ELb0EEEEEEEEEvNT_6ParamsE$_ZN4cute5tupleIJNS0_IJNS0_IJNS_1CILi2EEES2_S2_EEES2_NS0_IJS2_S2_EEEEEENS0_IJNS0_IJNS1_ILi1EEENS1_ILi512EEEiEEENS1_ILi4096EEENS0_IJiiEEEEEEEEC2ERKS5_RKSB_) ;  /* 0xffff6d0000007944 */ /* 0x024fea0003c3ffff */
[----:B------:R1:W5:Y:S04]  /*14b40*/  LDL R4, [R1+0x760] ;  /* 0x0007600001047983 */ /* 0x0003680000100800 */
[----:B------:R1:W5:Y:S01]  /*14b50*/  LDL.64 R2, [R1+0x758] ;  /* 0x0007580001027983 */ /* 0x0003620000100a00 */
[----:B------:R-:W-:-:S05]  /*14b60*/  LEA.HI R6, R13, R13, RZ, 0x1d ;  /* 0x0000000d0d067211 */ /* 0x000fca00078fe8ff */
[----:B------:R-:W-:Y:S01]  /*14b70*/  IMAD.U32 R8, R11, 0x2, R6 ;  /* 0x000000020b087824 */ /* 0x000fe200078e0006 */
[----:B------:R-:W-:-:S04]  /*14b80*/  MOV R6, 0x14bb0 ;  /* 0x00014bb000067802 */ /* 0x000fc80000000f00 */
[----:B------:R1:W-:Y:S03]  /*14b90*/  STL [R1+0x11e4], R8 ;  /* 0x0011e40801007387 */ /* 0x0003e60000100800 */
[----:B-1---5:R-:W-:Y:S05]  /*14ba0*/  CALL.REL.NOINC `($_ZN7cutlass13device_kernelIN5flash19enable_sm80_to_sm89INS1_16FlashAttnBwdSm80INS1_25CollectiveMainloopBwdSm80ILi2ELi2EN4cute5tupleIJNS5_1CILi128EEES8_NS7_ILi64EEEEEENS_10bfloat16_tEfNS_4arch4Sm80ELb1ELb0ELb1ELb0ELb0ELb0ELb0ELb0ELi2ELi4ELi4ELi4ELb0EEENS1_21CollectiveEpilogueBwdISA_SB_SD_Li256ELb0ELb0ELi2EEENS1_25SingleTileBwdLPTSchedulerILb0ELi128ELb0EEEEEEEEEvNT_6ParamsE$_ZN4cute3eso3ESOILb0ELb0EJNS_6LayoutINS_5tupleIJNS3_IJNS_1CILi2EEES5_S5_EEES5_NS3_IJS5_S5_EEEEEENS3_IJNS3_IJNS4_ILi1EEENS4_ILi512EEEiEEENS4_ILi4096EEENS3_IJiiEEEEEEEEjEEC2ERKSF_RKj) ;  /* 0xffff28d000007944 */ /* 0x022fea0003c3ffff */
[----:B------:R-:W2:Y:S04]  /*14bb0*/  LDL.64 R58, [R1+0x760] ;  /* 0x00076000013a7983 */ /* 0x000ea80000100a00 */
[----:B-1----:R1:W5:Y:S01]  /*14bc0*/  LDL.64 R4, [R1+0x758] ;  /* 0x0007580001047983 */ /* 0x0023620000100a00 */
[----:B------:R-:W-:Y:S02]  /*14bd0*/  MOV R9, R23 ;  /* 0x0000001700097202 */ /* 0x000fe40000000f00 */
[----:B------:R-:W-:Y:S01]  /*14be0*/  MOV R8, 0x14c10 ;  /* 0x00014c1000087802 */ /* 0x000fe20000000f00 */
[----:B--2---:R-:W-:-:S04]  /*14bf0*/  IMAD.WIDE.U32 R2, R59, 0x2, R56 ;  /* 0x000000023b027825 */ /* 0x004fc800078e0038 */
[----:B-1---5:R-:W-:Y:S05]  /*14c00*/  CALL.REL.NOINC `($_ZN7cutlass13device_kernelIN5flash19enable_sm80_to_sm89INS1_16FlashAttnBwdSm80INS1_25CollectiveMainloopBwdSm80ILi2ELi2EN4cute5tupleIJNS5_1CILi128EEES8_NS7_ILi64EEEEEENS_10bfloat16_tEfNS_4arch4Sm80ELb1ELb0ELb1ELb0ELb0ELb0ELb0ELb0ELi2ELi4ELi4ELi4ELb0EEENS1_21CollectiveEpilogueBwdISA_SB_SD_Li256ELb0ELb0ELi2EEENS1_25SingleTileBwdLPTSchedulerILb0ELi128ELb0EEEEEEEEEvNT_6ParamsE$_ZN4cute8smem_ptrIPN7cutlass10bfloat16_tEECI1NS_12iter_adaptorIS3_S4_EEES3_) ;  /* 0xffff749000007944 */ /* 0x022fea0003c3ffff */
[----:B------:R-:W2:Y:S01]  /*14c10*/  LDL.64 R10, [R1+0x758] ;  /* 0x00075800010a7983 */ /* 0x000ea20000100a00 */
[----:B-1----:R-:W-:Y:S01]  /*14c20*/  IMAD.MOV.U32 R6, RZ, RZ, R58 ;  /* 0x000000ffff067224 */ /* 0x002fe200078e003a */
[----:B------:R-:W-:Y:S01]  /*14c30*/  MOV R2, R4 ;  /* 0x0000000400027202 */ /* 0x000fe20000000f00 */
[----:B------:R-:W-:Y:S01]  /*14c40*/  IMAD.MOV.U32 R3, RZ, RZ, R5 ;  /* 0x000000ffff037224 */ /* 0x000fe200078e0005 */
[----:B------:R-:W-:Y:S01]  /*14c50*/  MOV R8, 0x14c80 ;  /* 0x00014c8000087802 */ /* 0x000fe20000000f00 */
[----:B--2---:R1:W-:Y:S04]  /*14c60*/  STL.64 [R1+0x770], R10 ;  /* 0x0007700a01007387 */ /* 0x0043e80000100a00 */
[----:B-1----:R-:W-:Y:S05]  /*14c70*/  CALL.REL.NOINC `($_ZN7cutlass13device_kernelIN5flash19enable_sm80_to_sm89INS1_16FlashAttnBwdSm80INS1_25CollectiveMainloopBwdSm80ILi2ELi2EN4cute5tupleIJNS5_1CILi128EEES8_NS7_ILi64EEEEEENS_10bfloat16_tEfNS_4arch4Sm80ELb1ELb0ELb1ELb0ELb0ELb0ELb0ELb0ELi2ELi4ELi4ELi4ELb0EEENS1_21CollectiveEpilogueBwdISA_SB_SD_Li256ELb0ELb0ELi2EEENS1_25SingleTileBwdLPTSchedulerILb0ELi128ELb0EEEEEEEEEvNT_6ParamsE$_ZN4cute3eso3ESOILb0ELb0EJNS_6LayoutINS_5tupleIJNS3_IJNS_1CILi2EEES5_S5_EEES5_NS3_IJS5_S5_EEEEEENS3_IJNS3_IJNS4_ILi1EEENS4_ILi512EEEiEEENS4_ILi4096EEENS3_IJiiEEEEEEEENS_10ViewEngineINS_8smem_ptrIPN7cutlass10bfloat16_tEEEEEEEC2ERKSF_RKSM_) ;  /* 0xffff278000007944 */ /* 0x002fea0003c3ffff */
[----:B-1----:R1:W5:Y:S04]  /*14c80*/  LDL R5, [R1+0x75c] ;  /* 0x00075c0001057983 */ /* 0x0023680000100800 */
[----:B------:R1:W5:Y:S01]  /*14c90*/  LDL R3, [R1+0x760] ;  /* 0x0007600001037983 */ /* 0x0003620000100800 */
[----:B------:R-:W-:-:S03]  /*14ca0*/  MOV R4, 0x14cc0 ;  /* 0x00014cc000047802 */ /* 0x000fc60000000f00 */
[----:B-1---5:R-:W-:Y:S05]  /*14cb0*/  CALL.REL.NOINC `($_ZN7cutlass13device_kernelIN5flash19enable_sm80_to_sm89INS1_16FlashAttnBwdSm80INS1_25CollectiveMainloopBwdSm80ILi2ELi2EN4cute5tupleIJNS5_1CILi128EEES8_NS7_ILi64EEEEEENS_10bfloat16_tEfNS_4arch4Sm80ELb1ELb0ELb1ELb0ELb0ELb0ELb0ELb0ELi2ELi4ELi4ELi4ELb0EEENS1_21CollectiveEpilogueBwdISA_SB_SD_Li256ELb0ELb0ELi2EEENS1_25SingleTileBwdLPTSchedulerILb0ELi128ELb0EEEEEEEEEvNT_6ParamsE$_ZZN4cute4takeILi1ELi3ENS_5tupleIJNS1_IJNS_1CILi1EEENS2_ILi512EEEiEEENS2_ILi4096EEENS1_IJiiEEEEEEEEDaRKT1_ENKUlDpRKT_E_clIJS6_S7_EEEDaSF_) ;  /* 0xffff8a9000007944 */ /* 0x022fea0003c3ffff */
[----:B------:R-:W-:Y:S02]  /*14cc0*/  MOV R4, 0x14ce0 ;  /* 0x00014ce000047802 */ /* 0x000fe40000000f00 */
[----:B-1---5:R-:W-:Y:S05]  /*14cd0*/  CALL.REL.NOINC `($_ZN7cutlass13device_kernelIN5flash19enable_sm80_to_sm89INS1_16FlashAttnBwdSm80INS1_25CollectiveMainloopBwdSm80ILi2ELi2EN4cute5tupleIJNS5_1CILi128EEES8_NS7_ILi64EEEEEENS_10bfloat16_tEfNS_4arch4Sm80ELb1ELb0ELb1ELb0ELb0ELb0ELb0ELb0ELi2ELi4ELi4ELi4ELb0EEENS1_21CollectiveEpilogueBwdISA_SB_SD_Li256ELb0ELb0ELi2EEENS1_25SingleTileBwdLPTSchedulerILb0ELi128ELb0EEEEEEEEEvNT_6ParamsE$_ZZN4cute16flatten_to_tupleINS_5tupleIJNS_1CILi4096EEENS1_IJiiEEEEEEEEDaRKT_ENKUlRKT_E_clIS4_EEDaSB_) ;  /* 0xffff87c000007944 */ /* 0x022fea0003c3ffff */
[----:B------:R1:W-:Y:S01]  /*14ce0*/  STL.64 [R1+0x758], R2 ;  /* 0x0007580201007387 */ /* 0x0003e20000100a00 */
[----:B------:R-:W-:-:S02]  /*14cf0*/  MOV R58, R23 ;  /* 0x00000017003a7202 */ /* 0x000fc40000000f00 */
[----:B------:R-:W-:Y:S02]  /*14d00*/  MOV R4, 0x14d20 ;  /* 0x00014d2000047802 */ /* 0x000fe40000000f00 */
[----:B-1----:R-:W-:Y:S05]  /*14d10*/  CALL.REL.NOINC `($_ZN7cutlass13device_kernelIN5flash19enable_sm80_to_sm89INS1_16FlashAttnBwdSm80INS1_25CollectiveMainloopBwdSm80ILi2ELi2EN4cute5tupleIJNS5_1CILi128EEES8_NS7_ILi64EEEEEENS_10bfloat16_tEfNS_4arch4Sm80ELb1ELb0ELb1ELb0ELb0ELb0ELb0ELb0ELi2ELi4ELi4ELi4ELb0EEENS1_21CollectiveEpilogueBwdISA_SB_SD_Li256ELb0ELb0ELi2EEENS1_25SingleTileBwdLPTSchedulerILb0ELi128ELb0EEEEEEEEEvNT_6ParamsE$_ZZN4cute12filter_tupleINS_5tupleIJNS_1CILi4096EEENS1_IJiiEEEEEEZNS_16flatten_to_tupleIS5_EEDaRKT_EUlRKT_E_EEDaS9_OT0_ENKUlDpSC_E_clIJNS1_IJS3_EEES4_EEEDaSG_) ;  /* 0xffff7e3000007944 */ /* 0x002fea0003c3ffff */
        /* <DEDUP_REMOVED lines=14> */
[----:B--2--5:R-:W-:Y:S05]  /*14e00*/  CALL.REL.NOINC `($_ZN7cutlass13device_kernelIN5flash19enable_sm80_to_sm89INS1_16FlashAttnBwdSm80INS1_25CollectiveMainloopBwdSm80ILi2ELi2EN4cute5tupleIJNS5_1CILi128EEES8_NS7_ILi64EEEEEENS_10bfloat16_tEfNS_4arch4Sm80ELb1ELb0ELb1ELb0ELb0ELb0ELb0ELb0ELi2ELi4ELi4ELi4ELb0EEENS1_21CollectiveEpilogueBwdISA_SB_SD_Li256ELb0ELb0ELi2EEENS1_25SingleTileBwdLPTSchedulerILb0ELi128ELb0EEEEEEEEEvNT_6ParamsE$_ZN4cute3eso3ESOILb1ELb0EJNS_14ComposedLayoutINS_7SwizzleILi3ELi3ELi3EEENS_1CILi0EEENS_6LayoutINS_5tupleIJNS8_IJNS8_IJNS5_ILi4EEENS5_ILi8EEEEEENS8_IJNS5_ILi2EEENS5_ILi1EEEEEEEEENS8_IJNS8_IJSC_SC_EEENS8_IJSA_S9_EEEEEEEEENS8_IJNS8_IJNS8_IJSC_NS5_ILi64EEEEEENS8_IJNS5_ILi512EEES6_EEEEEENS8_IJNS8_IJSD_SA_EEENS8_IJNS5_ILi1024EEENS5_ILi16EEEEEEEEEEEEEEEENS_10ViewEngineINS_8smem_ptrIPN7cutlass10bfloat16_tEEEEEEEC2ERKSW_RKS13_) ;  /* 0xffff378000007944 */ /* 0x024fea0003c3ffff */
        /* <DEDUP_REMOVED lines=29> */
[----:B-12--5:R-:W-:Y:S05]  /*14fe0*/  CALL.REL.NOINC `($_ZN7cutlass13device_kernelIN5flash19enable_sm80_to_sm89INS1_16FlashAttnBwdSm80INS1_25CollectiveMainloopBwdSm80ILi2ELi2EN4cute5tupleIJNS5_1CILi128EEES8_NS7_ILi64EEEEEENS_10bfloat16_tEfNS_4arch4Sm80ELb1ELb0ELb1ELb0ELb0ELb0ELb0ELb0ELi2ELi4ELi4ELi4ELb0EEENS1_21CollectiveEpilogueBwdISA_SB_SD_Li256ELb0ELb0ELi2EEENS1_25SingleTileBwdLPTSchedulerILb0ELi128ELb0EEEEEEEEEvNT_6ParamsE$_ZZN4cute7idx2crdINS_5tupleIJiiNS_1CILi0EEEEEENS1_IJNS1_IJNS2_ILi4EEENS2_ILi8EEEEEENS2_ILi2EEENS2_ILi1EEEEEEEEDaRKT_RKT0_ENKUlRKT_RKT0_E_clIiS7_EEDaSJ_SM_) ;  /* 0xffffb0c000007944 */ /* 0x026fea0003c3ffff */
[----:B------:R-:W-:Y:S02]  /*14ff0*/  MOV R2, 0x15010 ;  /* 0x0001501000027802 */ /* 0x000fe40000000f00 */
[----:B-1----:R-:W-:Y:S05]  /*15000*/  CALL.REL.NOINC `($_ZN7cutlass13device_kernelIN5flash19enable_sm80_to_sm89INS1_16FlashAttnBwdSm80INS1_25CollectiveMainloopBwdSm80ILi2ELi2EN4cute5tupleIJNS5_1CILi128EEES8_NS7_ILi64EEEEEENS_10bfloat16_tEfNS_4arch4Sm80ELb1ELb0ELb1ELb0ELb0ELb0ELb0ELb0ELi2ELi4ELi4ELi4ELb0EEENS1_21CollectiveEpilogueBwdISA_SB_SD_Li256ELb0ELb0ELi2EEENS1_25SingleTileBwdLPTSchedulerILb0ELi128ELb0EEEEEEEEEvNT_6ParamsE$_ZZN4cute7idx2crdINS_5tupleIJiiNS_1CILi0EEEEEENS1_IJNS1_IJNS2_ILi4EEENS2_ILi8EEEEEENS2_ILi2EEENS2_ILi1EEEEEEEEDaRKT_RKT0_ENKUlRKT_RKT0_E_clIiS8_EEDaSJ_SM_) ;  /* 0xffffb4c000007944 */ /* 0x002fea0003c3ffff */
[----:B------:R1:W-:Y:S01]  /*15010*/  STL [R1+0x758], R6 ;  /* 0x0007580601007387 */ /* 0x0003e20000100800 */
[----:B------:R-:W-:-:S02]  /*15020*/  MOV R2, R23 ;  /* 0x0000001700027202 */ /* 0x000fc40000000f00 */
[----:B------:R-:W-:Y:S02]  /*15030*/  MOV R72, 0x15050 ;  /* 0x0001505000487802 */ /* 0x000fe40000000f00 */
[----:B-1----:R-:W-:Y:S05]  /*15040*/  CALL.REL.NOINC `($_ZN7cutlass13device_kernelIN5flash19enable_sm80_to_sm89INS1_16FlashAttnBwdSm80INS1_25CollectiveMainloopBwdSm80ILi2ELi2EN4cute5tupleIJNS5_1CILi128EEES8_NS7_ILi64EEEEEENS_10bfloat16_tEfNS_4arch4Sm80ELb1ELb0ELb1ELb0ELb0ELb0ELb0ELb0ELi2ELi4ELi4ELi4ELb0EEENS1_21CollectiveEpilogueBwdISA_SB_SD_Li256ELb0ELb0ELi2EEENS1_25SingleTileBwdLPTSchedulerILb0ELi128ELb0EEEEEEEEEvNT_6ParamsE$_ZZN4cute9transformINS_5tupleIJiiNS_1CILi0EEEEEENS1_IJNS1_IJNS2_ILi4EEENS2_ILi8EEEEEENS2_ILi2EEENS2_ILi1EEEEEEZNS_7idx2crdIS4_SA_EEDaRKT_RKT0_EUlRKT_RKT0_E_EEDaSE_SH_OT1_ENKUlDpSK_E_clIJNS1_IJiiEEEiS3_EEEDaSR_) ;  /* 0xffffbba000007944 */ /* 0x002fea0003c3ffff */
[----:B------:R-:W-:Y:S02]  /*15050*/  MOV R6, 0x15070 ;  /* 0x0001507000067802 */ /* 0x000fe40000000f00 */
[----:B--2--5:R-:W-:Y:S05]  /*15060*/  CALL.REL.NOINC `($_ZN7cutlass13device_kernelIN5flash19enable_sm80_to_sm89INS1_16FlashAttnBwdSm80INS1_25CollectiveMainloopBwdSm80ILi2ELi2EN4cute5tupleIJNS5_1CILi128EEES8_NS7_ILi64EEEEEENS_10bfloat16_tEfNS_4arch4Sm80ELb1ELb0ELb1ELb0ELb0ELb0ELb0ELb0ELi2ELi4ELi4ELi4ELb0EEENS1_21CollectiveEpilogueBwdISA_SB_SD_Li256ELb0ELb0ELi2EEENS1_25SingleTileBwdLPTSchedulerILb0ELi128ELb0EEEEEEEEEvNT_6ParamsE$_ZZN4cute13to_mixed_bitsINS_5tupleIJNS1_IJNS_1CILi4EEENS2_ILi8EEEEEENS2_ILi2EEENS2_ILi1EEEEEENS1_IJNS1_IJNS2_ILi0EEENS2_ILi64EEEEEES9_S9_EEENS1_IJNS1_IJiiEEEiS9_EEEEEDaRKT_RKT0_RKT1_ENKUlRKT_RKT0_RKT1_E_clIS5_SB_SD_EEDaSQ_ST_SW_) ;  /* 0xffff7cb000007944 */ /* 0x024fea0003c3ffff */
[----:B------:R-:W-:Y:S02]  /*15070*/  MOV R2, 0x15090 ;  /* 0x0001509000027802 */ /* 0x000fe40000000f00 */
[----:B------:R-:W-:Y:S05]  /*15080*/  CALL.REL.NOINC `($_ZN7cutlass13device_kernelIN5flash19enable_sm80_to_sm89INS1_16FlashAttnBwdSm80INS1_25CollectiveMainloopBwdSm80ILi2ELi2EN4cute5tupleIJNS5_1CILi128EEES8_NS7_ILi64EEEEEENS_10bfloat16_tEfNS_4arch4Sm80ELb1ELb0ELb1ELb0ELb0ELb0ELb0ELb0ELi2ELi4ELi4ELi4ELb0EEENS1_21CollectiveEpilogueBwdISA_SB_SD_Li256ELb0ELb0ELi2EEENS1_25SingleTileBwdLPTSchedulerILb0ELi128ELb0EEEEEEEEEvNT_6ParamsE$_ZZN4cute13to_mixed_bitsINS_5tupleIJNS1_IJNS_1CILi4EEENS2_ILi8EEEEEENS2_ILi2EEENS2_ILi1EEEEEENS1_IJNS1_IJNS2_ILi0EEENS2_ILi64EEEEEES9_S9_EEENS1_IJNS1_IJiiEEEiS9_EEEEEDaRKT_RKT0_RKT1_ENKUlDpRKT_E_clIJNS_9MixedBitsILj0ELj448EEENS2_ILj0EEESW_EEEDaSR_) ;  /* 0xffff7c6000007944 */ /* 0x000fea0003c3ffff */
        /* <DEDUP_REMOVED lines=52> */
[----:B------:R-:W-:Y:S01]  /*153d0*/  IMAD.MOV.U32 R8, RZ, RZ, R2 ;  /* 0x000000ffff087224 */ /* 0x000fe200078e0002 */
[----:B------:R-:W-:Y:S01]  /*153e0*/  MOV R2, R22 ;  /* 0x0000001600027202 */ /* 0x000fe20000000f00 */
[----:B------:R-:W-:Y:S01]  /*153f0*/  IMAD.MOV.U32 R10, RZ, RZ, R50 ;  /* 0x000000ffff0a7224 */ /* 0x000fe200078e0032 */
[----:B------:R-:W-:-:S02]  /*15400*/  MOV R9, R43 ;  /* 0x0000002b00097202 */ /* 0x000fc40000000f00 */
[----:B------:R-:W-:Y:S01]  /*15410*/  MOV R6, 0x15440 ;  /* 0x0001544000067802 */ /* 0x000fe20000000f00 */
[----:B--2---:R1:W-:Y:S04]  /*15420*/  STL.64 [R1+0x788], R4 ;  /* 0x0007880401007387 */ /* 0x0043e80000100a00 */
[----:B-1----:R-:W-:Y:S05]  /*15430*/  CALL.REL.NOINC `($_ZN7cutlass13device_kernelIN5flash19enable_sm80_to_sm89INS1_16FlashAttnBwdSm80INS1_25CollectiveMainloopBwdSm80ILi2ELi2EN4cute5tupleIJNS5_1CILi128EEES8_NS7_ILi64EEEEEENS_10bfloat16_tEfNS_4arch4Sm80ELb1ELb0ELb1ELb0ELb0ELb0ELb0ELb0ELi2ELi4ELi4ELi4ELb0EEENS1_21CollectiveEpilogueBwdISA_SB_SD_Li256ELb0ELb0ELi2EEENS1_25SingleTileBwdLPTSchedulerILb0ELi128ELb0EEEEEEEEEvNT_6ParamsE$_ZN4cute3eso3ESOILb0ELb0EJiiiNS_1CILi72EEENS2_ILi512EEEEEC2ERKiS7_S7_RKS3_RKS4_) ;  /* 0xffff2af000007944 */ /* 0x002fea0003c3ffff */
        /* <DEDUP_REMOVED lines=23> */
[----:B-1----:R-:W-:Y:S05]  /*155b0*/  CALL.REL.NOINC `($_ZN7cutlass13device_kernelIN5flash19enable_sm80_to_sm89INS1_16FlashAttnBwdSm80INS1_25CollectiveMainloopBwdSm80ILi2ELi2EN4cute5tupleIJNS5_1CILi128EEES8_NS7_ILi64EEEEEENS_10bfloat16_tEfNS_4arch4Sm80ELb1ELb0ELb1ELb0ELb0ELb0ELb0ELb0ELi2ELi4ELi4ELi4ELb0EEENS1_21CollectiveEpilogueBwdISA_SB_SD_Li256ELb0ELb0ELi2EEENS1_25SingleTileBwdLPTSchedulerILb0ELi128ELb0EEEEEEEEEvNT_6ParamsE$_ZZN4cute6detail16composition_implINS_5tupleIJNS_1CILi8EEENS3_ILi2EEES5_S5_S4_S5_EEENS2_IJNS3_ILi1EEEiiiNS3_ILi72EEENS3_ILi512EEEEEENS2_IJNS2_IJS5_S5_EEES4_NS3_ILi4EEEEEENS2_IJNS2_IJS7_S4_EEENS3_ILi1024EEENS3_ILi16EEEEEEEEDaRKT_RKT0_RKT1_RKT2_ENKUlRKT_RKT0_E_clISB_SE_EEDaSW_SZ_) ;  /* 0xffff8fc000007944 */ /* 0x002fea0003c3ffff */
[----:B------:R-:W-:Y:S01]  /*155c0*/  IMAD.MOV.U32 R2, RZ, RZ, R45 ;  /* 0x000000ffff027224 */ /* 0x000fe200078e002d */
[----:B------:R-:W-:Y:S01]  /*155d0*/  MOV R45, R44 ;  /* 0x0000002c002d7202 */ /* 0x000fe20000000f00 */
[----:B------:R-:W-:Y:S01]  /*155e0*/  IMAD.MOV.U32 R4, RZ, RZ, R12 ;  /* 0x000000ffff047224 */ /* 0x000fe200078e000c */
[----:B------:R-:W-:Y:S02]  /*155f0*/  MOV R44, 0x15610 ;  /* 0x00015610002c7802 */ /* 0x000fe40000000f00 */
[----:B-1---5:R-:W-:Y:S05]  /*15600*/  CALL.REL.NOINC `($_ZN7cutlass13device_kernelIN5flash19enable_sm80_to_sm89INS1_16FlashAttnBwdSm80INS1_25CollectiveMainloopBwdSm80ILi2ELi2EN4cute5tupleIJNS5_1CILi128EEES8_NS7_ILi64EEEEEENS_10bfloat16_tEfNS_4arch4Sm80ELb1ELb0ELb1ELb0ELb0ELb0ELb0ELb0ELi2ELi4ELi4ELi4ELb0EEENS1_21CollectiveEpilogueBwdISA_SB_SD_Li256ELb0ELb0ELi2EEENS1_25SingleTileBwdLPTSchedulerILb0ELi128ELb0EEEEEEEEEvNT_6ParamsE$_ZZN4cute6detail16composition_implINS_5tupleIJNS_1CILi8EEENS3_ILi2EEES5_S5_S4_S5_EEENS2_IJNS3_ILi1EEEiiiNS3_ILi72EEENS3_ILi512EEEEEENS2_IJNS2_IJS5_S5_EEES4_NS3_ILi4EEEEEENS2_IJNS2_IJS7_S4_EEENS3_ILi1024EEENS3_ILi16EEEEEEEEDaRKT_RKT0_RKT1_RKT2_ENKUlRKT_RKT0_E_clISC_SG_EEDaSW_SZ_) ;  /* 0xffff905000007944 */ /* 0x022fea0003c3ffff */
[----:B-----5:R2:W-:Y:S01]  /*15610*/  STL.64 [R1+0x770], R2 ;  /* 0x0007700201007387 */ /* 0x0205e20000100a00 */
[----:B------:R-:W-:-:S03]  /*15620*/  MOV R4, 0x15640 ;  /* 0x0001564000047802 */ /* 0x000fc60000000f00 */
[----:B-12---:R-:W-:Y:S05]  /*15630*/  CALL.REL.NOINC `($_ZN7cutlass13device_kernelIN5flash19enable_sm80_to_sm89INS1_16FlashAttnBwdSm80INS1_25CollectiveMainloopBwdSm80ILi2ELi2EN4cute5tupleIJNS5_1CILi128EEES8_NS7_ILi64EEEEEENS_10bfloat16_tEfNS_4arch4Sm80ELb1ELb0ELb1ELb0ELb0ELb0ELb0ELb0ELi2ELi4ELi4ELi4ELb0EEENS1_21CollectiveEpilogueBwdISA_SB_SD_Li256ELb0ELb0ELi2EEENS1_25SingleTileBwdLPTSchedulerILb0ELi128ELb0EEEEEEEEEvNT_6ParamsE$_ZN4cute3eso3ESOILb0ELb0EJNS_5tupleIJNS_1CILi1EEEiEEENS3_ILi1024EEENS2_IJiiEEEEEC2ERKS5_RKS6_RKS7_) ;  /* 0xffff17a000007944 */ /* 0x006fea0003c3ffff */
[----:B------:R2:W5:Y:S04]  /*15640*/  LDL R5, [R1+0x760] ;  /* 0x0007600001057983 */ /* 0x0005680000100800 */
[----:B-1----:R2:W5:Y:S01]  /*15650*/  LDL.64 R2, [R1+0x758] ;  /* 0x0007580001027983 */ /* 0x0025620000100a00 */
[----:B------:R-:W-:-:S03]  /*15660*/  MOV R6, 0x15680 ;  /* 0x0001568000067802 */ /* 0x000fc60000000f00 */
[----:B--2--5:R-:W-:Y:S05]  /*15670*/  CALL.REL.NOINC `($_ZN7cutlass13device_kernelIN5flash19enable_sm80_to_sm89INS1_16FlashAttnBwdSm80INS1_25CollectiveMainloopBwdSm80ILi2ELi2EN4cute5tupleIJNS5_1CILi128EEES8_NS7_ILi64EEEEEENS_10bfloat16_tEfNS_4arch4Sm80ELb1ELb0ELb1ELb0ELb0ELb0ELb0ELb0ELi2ELi4ELi4ELi4ELb0EEENS1_21CollectiveEpilogueBwdISA_SB_SD_Li256ELb0ELb0ELi2EEENS1_25SingleTileBwdLPTSchedulerILb0ELi128ELb0EEEEEEEEEvNT_6ParamsE$_ZN4cute5tupleIJNS0_IJNS0_IJNS_1CILi2EEES2_EEENS1_ILi8EEES3_EEENS0_IJNS0_IJNS1_ILi1EEEiEEENS1_ILi1024EEENS0_IJiiEEEEEEEEC2ERKS5_RKSA_) ;  /* 0xffff60a000007944 */ /* 0x024fea0003c3ffff */
[----:B-1----:R1:W5:Y:S04]  /*15680*/  LDL R4, [R1+0x760] ;  /* 0x0007600001047983 */ /* 0x0023680000100800 */
[----:B------:R1:W5:Y:S01]  /*15690*/  LDL.64 R2, [R1+0x758] ;  /* 0x0007580001027983 */ /* 0x0003620000100a00 */
[----:B------:R-:W-:Y:S01]  /*156a0*/  LEA.HI R6, R13, R13, RZ, 0x1d ;  /* 0x0000000d0d067211 */ /* 0x000fe200078fe8ff */
[----:B------:R-:W-:-:S04]  /*156b0*/  IMAD.MOV.U32 R12, RZ, RZ, R48 ;  /* 0x000000ffff0c7224 */ /* 0x000fc800078e0030 */
[----:B------:R-:W-:Y:S01]  /*156c0*/  IMAD.U32 R8, R11, 0x2, R6 ;  /* 0x000000020b087824 */ /* 0x000fe200078e0006 */
[----:B------:R-:W-:-:S04]  /*156d0*/  MOV R6, 0x15700 ;  /* 0x0001570000067802 */ /* 0x000fc80000000f00 */
[----:B------:R1:W-:Y:S03]  /*156e0*/  STL [R1+0x11e4], R8 ;  /* 0x0011e40801007387 */ /* 0x0003e60000100800 */
[----:B-1---5:R-:W-:Y:S05]  /*156f0*/  CALL.REL.NOINC `($_ZN7cutlass13device_kernelIN5flash19enable_sm80_to_sm89INS1_16FlashAttnBwdSm80INS1_25CollectiveMainloopBwdSm80ILi2ELi2EN4cute5tupleIJNS5_1CILi128EEES8_NS7_ILi64EEEEEENS_10bfloat16_tEfNS_4arch4Sm80ELb1ELb0ELb1ELb0ELb0ELb0ELb0ELb0ELi2ELi4ELi4ELi4ELb0EEENS1_21CollectiveEpilogueBwdISA_SB_SD_Li256ELb0ELb0ELi2EEENS1_25SingleTileBwdLPTSchedulerILb0ELi128ELb0EEEEEEEEEvNT_6ParamsE$_ZN4cute3eso3ESOILb0ELb0EJNS_6LayoutINS_5tupleIJNS3_IJNS_1CILi2EEES5_EEENS4_ILi8EEES6_EEENS3_IJNS3_IJNS4_ILi1EEEiEEENS4_ILi1024EEENS3_IJiiEEEEEEEEjEEC2ERKSE_RKj) ;  /* 0xffff1a0000007944 */ /* 0x022fea0003c3ffff */
[----:B------:R-:W2:Y:S04]  /*15700*/  LDL.64 R12, [R1+0x760] ;  /* 0x00076000010c7983 */ /* 0x000ea80000100a00 */
[----:B-1----:R1:W5:Y:S01]  /*15710*/  LDL.64 R4, [R1+0x758] ;  /* 0x0007580001047983 */ /* 0x0023620000100a00 */
[----:B------:R-:W-:Y:S02]  /*15720*/  MOV R9, R23 ;  /* 0x0000001700097202 */ /* 0x000fe40000000f00 */
[----:B------:R-:W-:Y:S01]  /*15730*/  MOV R8, 0x15760 ;  /* 0x0001576000087802 */ /* 0x000fe20000000f00 */
[----:B--2---:R-:W-:-:S04]  /*15740*/  IMAD.WIDE.U32 R2, R13, 0x2, R58 ;  /* 0x000000020d027825 */ /* 0x004fc800078e003a */
[----:B-1---5:R-:W-:Y:S05]  /*15750*/  CALL.REL.NOINC `($_ZN7cutlass13device_kernelIN5flash19enable_sm80_to_sm89INS1_16FlashAttnBwdSm80INS1_25CollectiveMainloopBwdSm80ILi2ELi2EN4cute5tupleIJNS5_1CILi128EEES8_NS7_ILi64EEEEEENS_10bfloat16_tEfNS_4arch4Sm80ELb1ELb0ELb1ELb0ELb0ELb0ELb0ELb0ELi2ELi4ELi4ELi4ELb0EEENS1_21CollectiveEpilogueBwdISA_SB_SD_Li256ELb0ELb0ELi2EEENS1_25SingleTileBwdLPTSchedulerILb0ELi128ELb0EEEEEEEEEvNT_6ParamsE$_ZN4cute8smem_ptrIPN7cutlass10bfloat16_tEECI1NS_12iter_adaptorIS3_S4_EEES3_) ;  /* 0xffff694000007944 */ /* 0x022fea0003c3ffff */
[----:B-1----:R-:W2:Y:S01]  /*15760*/  LDL.64 R2, [R1+0x758] ;  /* 0x0007580001027983 */ /* 0x002ea20000100a00 */
[----:B------:R-:W-:-:S03]  /*15770*/  MOV R6, 0x157a0 ;  /* 0x000157a000067802 */ /* 0x000fc60000000f00 */
[----:B--2---:R1:W-:Y:S04]  /*15780*/  STL.64 [R1+0x770], R2 ;  /* 0x0007700201007387 */ /* 0x0043e80000100a00 */
[----:B-1----:R-:W-:Y:S05]  /*15790*/  CALL.REL.NOINC `($_ZN7cutlass13device_kernelIN5flash19enable_sm80_to_sm89INS1_16FlashAttnBwdSm80INS1_25CollectiveMainloopBwdSm80ILi2ELi2EN4cute5tupleIJNS5_1CILi128EEES8_NS7_ILi64EEEEEENS_10bfloat16_tEfNS_4arch4Sm80ELb1ELb0ELb1ELb0ELb0ELb0ELb0ELb0ELi2ELi4ELi4ELi4ELb0EEENS1_21CollectiveEpilogueBwdISA_SB_SD_Li256ELb0ELb0ELi2EEENS1_25SingleTileBwdLPTSchedulerILb0ELi128ELb0EEEEEEEEEvNT_6ParamsE$_ZN4cute3eso3ESOILb0ELb0EJNS_6LayoutINS_5tupleIJNS3_IJNS_1CILi2EEES5_EEENS4_ILi8EEES6_EEENS3_IJNS3_IJNS4_ILi1EEEiEEENS4_ILi1024EEENS3_IJiiEEEEEEEENS_10ViewEngineINS_8smem_ptrIPN7cutlass10bfloat16_tEEEEEEEC2ERKSE_RKSL_) ;  /* 0xffff18e000007944 */ /* 0x002fea0003c3ffff */
[----:B-1----:R1:W5:Y:S04]  /*157a0*/  LDL R5, [R1+0x75c] ;  /* 0x00075c0001057983 */ /* 0x0023680000100800 */
[----:B------:R1:W5:Y:S01]  /*157b0*/  LDL R3, [R1+0x760] ;  /* 0x0007600001037983 */ /* 0x0003620000100800 */
[----:B------:R-:W-:-:S03]  /*157c0*/  MOV R4, 0x157e0 ;  /* 0x000157e000047802 */ /* 0x000fc60000000f00 */
[----:B-1---5:R-:W-:Y:S05]  /*157d0*/  CALL.REL.NOINC `($_ZN7cutlass13device_kernelIN5flash19enable_sm80_to_sm89INS1_16FlashAttnBwdSm80INS1_25CollectiveMainloopBwdSm80ILi2ELi2EN4cute5tupleIJNS5_1CILi128EEES8_NS7_ILi64EEEEEENS_10bfloat16_tEfNS_4arch4Sm80ELb1ELb0ELb1ELb0ELb0ELb0ELb0ELb0ELi2ELi4ELi4ELi4ELb0EEENS1_21CollectiveEpilogueBwdISA_SB_SD_Li256ELb0ELb0ELi2EEENS1_25SingleTileBwdLPTSchedulerILb0ELi128ELb0EEEEEEEEEvNT_6ParamsE$_ZZN4cute4takeILi1ELi3ENS_5tupleIJNS1_IJNS_1CILi1EEEiEEENS2_ILi1024EEENS1_IJiiEEEEEEEEDaRKT1_ENKUlDpRKT_E_clIJS5_S6_EEEDaSE_) ;  /* 0xffff7fe000007944 */ /* 0x022fea0003c3ffff */
[----:B------:R-:W-:Y:S02]  /*157e0*/  MOV R4, 0x15800 ;  /* 0x0001580000047802 */ /* 0x000fe40000000f00 */
[----:B-1---5:R-:W-:Y:S05]  /*157f0*/  CALL.REL.NOINC `($_ZN7cutlass13device_kernelIN5flash19enable_sm80_to_sm89INS1_16FlashAttnBwdSm80INS1_25CollectiveMainloopBwdSm80ILi2ELi2EN4cute5tupleIJNS5_1CILi128EEES8_NS7_ILi64EEEEEENS_10bfloat16_tEfNS_4arch4Sm80ELb1ELb0ELb1ELb0ELb0ELb0ELb0ELb0ELi2ELi4ELi4ELi4ELb0EEENS1_21CollectiveEpilogueBwdISA_SB_SD_Li256ELb0ELb0ELi2EEENS1_25SingleTileBwdLPTSchedulerILb0ELi128ELb0EEEEEEEEEvNT_6ParamsE$_ZZN4cute16flatten_to_tupleINS_5tupleIJNS_1CILi1024EEENS1_IJiiEEEEEEEEDaRKT_ENKUlRKT_E_clIS4_EEDaSB_) ;  /* 0xffff7bc000007944 */ /* 0x022fea0003c3ffff */
[----:B------:R1:W-:Y:S01]  /*15800*/  STL.64 [R1+0x758], R2 ;  /* 0x0007580201007387 */ /* 0x0003e20000100a00 */
[----:B------:R-:W-:Y:S02]  /*15810*/  MOV R58, R23 ;  /* 0x00000017003a7202 */ /* 0x000fe40000000f00 */
[----:B------:R-:W-:Y:S02]  /*15820*/  MOV R4, 0x15840 ;  /* 0x0001584000047802 */ /* 0x000fe40000000f00 */
[----:B-1----:R-:W-:Y:S05]  /*15830*/  CALL.REL.NOINC `($_ZN7cutlass13device_kernelIN5flash19enable_sm80_to_sm89INS1_16FlashAttnBwdSm80INS1_25CollectiveMainloopBwdSm80ILi2ELi2EN4cute5tupleIJNS5_1CILi128EEES8_NS7_ILi64EEEEEENS_10bfloat16_tEfNS_4arch4Sm80ELb1ELb0ELb1ELb0ELb0ELb0ELb0ELb0ELi2ELi4ELi4ELi4ELb0EEENS1_21CollectiveEpilogueBwdISA_SB_SD_Li256ELb0ELb0ELi2EEENS1_25SingleTileBwdLPTSchedulerILb0ELi128ELb0EEEEEEEEEvNT_6ParamsE$_ZZN4cute12filter_tupleINS_5tupleIJNS_1CILi1024EEENS1_IJiiEEEEEEZNS_16flatten_to_tupleIS5_EEDaRKT_EUlRKT_E_EEDaS9_OT0_ENKUlDpSC_E_clIJNS1_IJS3_EEES4_EEEDaSG_) ;  /* 0xffff706000007944 */ /* 0x002fea0003c3ffff */
        /* <DEDUP_REMOVED lines=22> */
[----:B--2--5:R-:W-:Y:S05]  /*159a0*/  CALL.REL.NOINC `($_ZN7cutlass13device_kernelIN5flash19enable_sm80_to_sm89INS1_16FlashAttnBwdSm80INS1_25CollectiveMainloopBwdSm80ILi2ELi2EN4cute5tupleIJNS5_1CILi128EEES8_NS7_ILi64EEEEEENS_10bfloat16_tEfNS_4arch4Sm80ELb1ELb0ELb1ELb0ELb0ELb0ELb0ELb0ELi2ELi4ELi4ELi4ELb0EEENS1_21CollectiveEpilogueBwdISA_SB_SD_Li256ELb0ELb0ELi2EEENS1_25SingleTileBwdLPTSchedulerILb0ELi128ELb0EEEEEEEEEvNT_6ParamsE$_ZN4cute3eso3ESOILb1ELb0EJNS_10UnderscoreES2_S2_iEEC2ERKS2_S5_S5_RKi) ;  /* 0xffff2ab000007944 */ /* 0x024fea0003c3ffff */
[----:B------:R-:W-:Y:S01]  /*159b0*/  ULDC.64 UR4, c[0x0][0x118] ;  /* 0x0000460000047ab9 */ /* 0x000fe20000000a00 */
[----:B------:R2:W5:Y:S04]  /*159c0*/  LDL R7, [R1+0x758] ;  /* 0x0007580001077983 */ /* 0x0005680000100800 */
[----:B------:R2:W5:Y:S04]  /*159d0*/  LD.E R5, [R10.64] ;  /* 0x000000040a057980 */ /* 0x000568000c101900 */
[----:B-1----:R2:W5:Y:S01]  /*159e0*/  LD.E R3, [R10.64+0x4] ;  /* 0x000004040a037980 */ /* 0x002562000c101900 */
[----:B------:R-:W-:-:S03]  /*159f0*/  MOV R4, 0x15a10 ;  /* 0x00015a1000047802 */ /* 0x000fc60000000f00 */
[----:B--2--5:R-:W-:Y:S05]  /*15a00*/  CALL.REL.NOINC `($_ZN7cutlass13device_kernelIN5flash19enable_sm80_to_sm89INS1_16FlashAttnBwdSm80INS1_25CollectiveMainloopBwdSm80ILi2ELi2EN4cute5tupleIJNS5_1CILi128EEES8_NS7_ILi64EEEEEENS_10bfloat16_tEfNS_4arch4Sm80ELb1ELb0ELb1ELb0ELb0ELb0ELb0ELb0ELi2ELi4ELi4ELi4ELb0EEENS1_21CollectiveEpilogueBwdISA_SB_SD_Li256ELb0ELb0ELi2EEENS1_25SingleTileBwdLPTSchedulerILb0ELi128ELb0EEEEEEEEEvNT_6ParamsE$_ZZN4cute5sliceINS_5tupleIJNS_10UnderscoreES2_S2_iEEENS1_IJNS1_IJNS_1CILi1EEENS4_ILi0EEEEEENS4_ILi4096EEENS1_IJiiEEENS1_IJS6_NS4_ILi8192EEEEEEEEEEEDaRKT_RKT0_ENKUlRKT_RKT0_E_clIS2_S9_EEDaSL_SO_) ;  /* 0xffff7f7000007944 */ /* 0x024fea0003c3ffff */
[----:B-----5:R2:W-:Y:S01]  /*15a10*/  STL.64 [R1+0x758], R2 ;  /* 0x0007580201007387 */ /* 0x0205e20000100a00 */
[----:B------:R-:W-:-:S02]  /*15a20*/  MOV R58, R23 ;  /* 0x00000017003a7202 */ /* 0x000fc40000000f00 */
[----:B------:R-:W-:Y:S02]  /*15a30*/  MOV R4, 0x15a50 ;  /* 0x00015a5000047802 */ /* 0x000fe40000000f00 */
[----:B-12---:R-:W-:Y:S05]  /*15a40*/  CALL.REL.NOINC `($_ZN7cutlass13device_kernelIN5flash19enable_sm80_to_sm89INS1_16FlashAttnBwdSm80INS1_25CollectiveMainloopBwdSm80ILi2ELi2EN4cute5tupleIJNS5_1CILi128EEES8_NS7_ILi64EEEEEENS_10bfloat16_tEfNS_4arch4Sm80ELb1ELb0ELb1ELb0ELb0ELb0ELb0ELb0ELi2ELi4ELi4ELi4ELb0EEENS1_21CollectiveEpilogueBwdISA_SB_SD_Li256ELb0ELb0ELi2EEENS1_25SingleTileBwdLPTSchedulerILb0ELi128ELb0EEEEEEEEEvNT_6ParamsE$_ZZN4cute12filter_tupleINS_5tupleIJNS_10UnderscoreES2_S2_iEEENS1_IJNS1_IJNS_1CILi1EEENS4_ILi0EEEEEENS4_ILi4096EEENS1_IJiiEEENS1_IJS6_NS4_ILi8192EEEEEEEEEZNS_5sliceIS3_SC_EEDaRKT_RKT0_EUlRKT_RKT0_E_EEDaSG_SJ_OT1_ENKUlDpSM_E_clIJNS1_IJS7_EEENS1_IJS8_EEENS1_IJS9_EEENS1_IJEEEEEEDaST_) ;  /* 0xffff6b6000007944 */ /* 0x006fea0003c3ffff */
[----:B-----5:R-:W-:Y:S02]  /*15a50*/  MOV R8, R3 ;  /* 0x0000000300087202 */ /* 0x020fe40000000f00 */
[----:B------:R-:W-:Y:S02]  /*15a60*/  MOV R4, 0x15a80 ;  /* 0x00015a8000047802 */ /* 0x000fe40000000f00 */
[----:B-1----:R-:W-:Y:S05]  /*15a70*/  CALL.REL.NOINC `($_ZN7cutlass13device_kernelIN5flash19enable_sm80_to_sm89INS1_16FlashAttnBwdSm80INS1_25CollectiveMainloopBwdSm80ILi2ELi2EN4cute5tupleIJNS5_1CILi128EEES8_NS7_ILi64EEEEEENS_10bfloat16_tEfNS_4arch4Sm80ELb1ELb0ELb1ELb0ELb0ELb0ELb0ELb0ELi2ELi4ELi4ELi4ELb0EEENS1_21CollectiveEpilogueBwdISA_SB_SD_Li256ELb0ELb0ELi2EEENS1_25SingleTileBwdLPTSchedulerILb0ELi128ELb0EEEEEEEEEvNT_6ParamsE$_ZN4cute5tupleIJNS0_IJNS0_IJNS_1CILi8EEENS1_ILi1EEEEEENS1_ILi2EEENS0_IJS5_S5_EEEEEENS0_IJNS0_IJS3_NS1_ILi0EEEEEENS1_ILi4096EEENS0_IJiiEEEEEEEEC2ERKS7_RKSC_) ;  /* 0xffff5e9000007944 */ /* 0x002fea0003c3ffff */
[----:B-1----:R1:W5:Y:S01]  /*15a80*/  LDL.64 R2, [R1+0x758] ;  /* 0x0007580001027983 */ /* 0x0023620000100a00 */
[----:B------:R-:W-:Y:S02]  /*15a90*/  SHF.L.U32 R4, R7, 0xd, RZ ;  /* 0x0000000d07047819 */ /* 0x000fe400000006ff */
[----:B------:R-:W-:-:S03]  /*15aa0*/  MOV R6, 0x15ad0 ;  /* 0x00015ad000067802 */ /* 0x000fc60000000f00 */
[----:B------:R1:W-:Y:S04]  /*15ab0*/  STL [R1+0x770], R4 ;  /* 0x0007700401007387 */ /* 0x0003e80000100800 */
[----:B-1---5:R-:W-:Y:S05]  /*15ac0*/  CALL.REL.NOINC `($_ZN7cutlass13device_kernelIN5flash19enable_sm80_to_sm89INS1_16FlashAttnBwdSm80INS1_25CollectiveMainloopBwdSm80ILi2ELi2EN4cute5tupleIJNS5_1CILi128EEES8_NS7_ILi64EEEEEENS_10bfloat16_tEfNS_4arch4Sm80ELb1ELb0ELb1ELb0ELb0ELb0ELb0ELb0ELi2ELi4ELi4ELi4ELb0EEENS1_21CollectiveEpilogueBwdISA_SB_SD_Li256ELb0ELb0ELi2EEENS1_25SingleTileBwdLPTSchedulerILb0ELi128ELb0EEEEEEEEEvNT_6ParamsE$_ZN4cute3eso3ESOILb0ELb0EJNS_6LayoutINS_5tupleIJNS3_IJNS_1CILi8EEENS4_ILi1EEEEEENS4_ILi2EEENS3_IJS8_S8_EEEEEENS3_IJNS3_IJS6_NS4_ILi0EEEEEENS4_ILi4096EEENS3_IJiiEEEEEEEEiEEC2ERKSG_RKi) ;  /* 0xffff1c1000007944 */ /* 0x022fea0003c3ffff */
[----:B------:R-:W-:Y:S01]  /*15ad0*/  ULDC.64 UR4, c[0x0][0x118] ;  /* 0x0000460000047ab9 */ /* 0x000fe20000000a00 */
[----:B-1----:R-:W2:Y:S04]  /*15ae0*/  LDL R2, [R1+0x760] ;  /* 0x0007600001027983 */ /* 0x002ea80000100800 */
[----:B------:R-:W2:Y:S04]  /*15af0*/  LD.E.64 R10, [R10.64+0x8] ;  /* 0x000008040a0a7980 */ /* 0x000ea8000c101b00 */
[----:B------:R1:W5:Y:S01]  /*15b00*/  LDL.64 R4, [R1+0x758] ;  /* 0x0007580001047983 */ /* 0x0003620000100a00 */
[----:B------:R-:W-:-:S02]  /*15b10*/  MOV R9, R23 ;  /* 0x0000001700097202 */ /* 0x000fc40000000f00 */
[----:B------:R-:W-:Y:S01]  /*15b20*/  MOV R8, 0x15b50 ;  /* 0x00015b5000087802 */ /* 0x000fe20000000f00 */
[----:B--2---:R-:W-:-:S04]  /*15b30*/  IMAD.WIDE R2, R2, 0x2, R10 ;  /* 0x0000000202027825 */ /* 0x004fc800078e020a */
[----:B-1---5:R-:W-:Y:S05]  /*15b40*/  CALL.REL.NOINC `($_ZN7cutlass13device_kernelIN5flash19enable_sm80_to_sm89INS1_16FlashAttnBwdSm80INS1_25CollectiveMainloopBwdSm80ILi2ELi2EN4cute5tupleIJNS5_1CILi128EEES8_NS7_ILi64EEEEEENS_10bfloat16_tEfNS_4arch4Sm80ELb1ELb0ELb1ELb0ELb0ELb0ELb0ELb0ELi2ELi4ELi4ELi4ELb0EEENS1_21CollectiveEpilogueBwdISA_SB_SD_Li256ELb0ELb0ELi2EEENS1_25SingleTileBwdLPTSchedulerILb0ELi128ELb0EEEEEEEEEvNT_6ParamsE$_ZN4cute8smem_ptrIPN7cutlass10bfloat16_tEECI1NS_12iter_adaptorIS3_S4_EEES3_) ;  /* 0xffff655000007944 */ /* 0x022fea0003c3ffff */
[----:B-1----:R-:W2:Y:S01]  /*15b50*/  LDL.64 R2, [R1+0x758] ;  /* 0x0007580001027983 */ /* 0x002ea20000100a00 */
[----:B------:R-:W-:-:S03]  /*15b60*/  MOV R6, 0x15b90 ;  /* 0x00015b9000067802 */ /* 0x000fc60000000f00 */
[----:B--2---:R1:W-:Y:S04]  /*15b70*/  STL.64 [R1+0x770], R2 ;  /* 0x0007700201007387 */ /* 0x0043e80000100a00 */
[----:B-1----:R-:W-:Y:S05]  /*15b80*/  CALL.REL.NOINC `($_ZN7cutlass13device_kernelIN5flash19enable_sm80_to_sm89INS1_16FlashAttnBwdSm80INS1_25CollectiveMainloopBwdSm80ILi2ELi2EN4cute5tupleIJNS5_1CILi128EEES8_NS7_ILi64EEEEEENS_10bfloat16_tEfNS_4arch4Sm80ELb1ELb0ELb1ELb0ELb0ELb0ELb0ELb0ELi2ELi4ELi4ELi4ELb0EEENS1_21CollectiveEpilogueBwdISA_SB_SD_Li256ELb0ELb0ELi2EEENS1_25SingleTileBwdLPTSchedulerILb0ELi128ELb0EEEEEEEEEvNT_6ParamsE$_ZN4cute3eso3ESOILb0ELb0EJNS_6LayoutINS_5tupleIJNS3_IJNS_1CILi8EEENS4_ILi1EEEEEENS4_ILi2EEENS3_IJS8_S8_EEEEEENS3_IJNS3_IJS6_NS4_ILi0EEEEEENS4_ILi4096EEENS3_IJiiEEEEEEEENS_10ViewEngineINS_8smem_ptrIPN7cutlass10bfloat16_tEEEEEEEC2ERKSG_RKSN_) ;  /* 0xffff1ae000007944 */ /* 0x002fea0003c3ffff */
[----:B------:R2:W5:Y:S04]  /*15b90*/  LDL.64 R54, [R1+0x760] ;  /* 0x0007600001367983 */ /* 0x0005680000100a00 */
[----:B------:R2:W5:Y:S04]  /*15ba0*/  LDL.64 R52, [R28+0x30] ;  /* 0x000030001c347983 */ /* 0x0005680000100a00 */
[----:B------:R2:W5:Y:S01]  /*15bb0*/  LDL.64 R44, [R1+0x758] ;  /* 0x00075800012c7983 */ /* 0x0005620000100a00 */
[----:B------:R-:W-:Y:S01]  /*15bc0*/  IMAD.MOV.U32 R6, RZ, RZ, R16 ;  /* 0x000000ffff067224 */ /* 0x000fe200078e0010 */
[----:B-1----:R-:W-:-:S02]  /*15bd0*/  MOV R3, R17 ;  /* 0x0000001100037202 */ /* 0x002fc40000000f00 */
[----:B------:R-:W-:Y:S02]  /*15be0*/  MOV R4, 0x15c00 ;  /* 0x00015c0000047802 */ /* 0x000fe40000000f00 */
[----:B--2--5:R-:W-:Y:S05]  /*15bf0*/  CALL.REL.NOINC `($_ZN7cutlass13device_kernelIN5flash19enable_sm80_to_sm89INS1_16FlashAttnBwdSm80INS1_25CollectiveMainloopBwdSm80ILi2ELi2EN4cute5tupleIJNS5_1CILi128EEES8_NS7_ILi64EEEEEENS_10bfloat16_tEfNS_4arch4Sm80ELb1ELb0ELb1ELb0ELb0ELb0ELb0ELb0ELi2ELi4ELi4ELi4ELb0EEENS1_21CollectiveEpilogueBwdISA_SB_SD_Li256ELb0ELb0ELi2EEENS1_25SingleTileBwdLPTSchedulerILb0ELi128ELb0EEEEEEEEEvNT_6ParamsE$_ZN4cute3eso3ESOILb1ELb0EJNS_6LayoutINS_5tupleIJNS3_IJNS_1CILi8EEENS4_ILi1EEEEEENS4_ILi2EEENS4_ILi4EEEEEENS3_IJNS3_IJS6_NS4_ILi0EEEEEES5_NS4_ILi16EEEEEEEENS_10ViewEngineIPN7cutlass10bfloat16_tEEEEEC2ERKSF_RKSK_) ;  /* 0xffff567000007944 */ /* 0x024fea0003c3ffff */
[----:B------:R2:W5:Y:S01]  /*15c00*/  LDL.64 R50, [R1+0x758] ;  /* 0x0007580001327983 */ /* 0x0005620000100a00 */
[----:B-1----:R-:W-:Y:S01]  /*15c10*/  IMAD.MOV.U32 R6, RZ, RZ, R14 ;  /* 0x000000ffff067224 */ /* 0x002fe200078e000e */
[----:B------:R-:W-:Y:S02]  /*15c20*/  MOV R3, R15 ;  /* 0x0000000f00037202 */ /* 0x000fe40000000f00 */
[----:B------:R-:W-:Y:S02]  /*15c30*/  MOV R4, 0x15c50 ;  /* 0x00015c5000047802 */ /* 0x000fe40000000f00 */
[----:B--2--5:R-:W-:Y:S05]  /*15c40*/  CALL.REL.NOINC `($_ZN7cutlass13device_kernelIN5flash19enable_sm80_to_sm89INS1_16FlashAttnBwdSm80INS1_25CollectiveMainloopBwdSm80ILi2ELi2EN4cute5tupleIJNS5_1CILi128EEES8_NS7_ILi64EEEEEENS_10bfloat16_tEfNS_4arch4Sm80ELb1ELb0ELb1ELb0ELb0ELb0ELb0ELb0ELi2ELi4ELi4ELi4ELb0EEENS1_21CollectiveEpilogueBwdISA_SB_SD_Li256ELb0ELb0ELi2EEENS1_25SingleTileBwdLPTSchedulerILb0ELi128ELb0EEEEEEEEEvNT_6ParamsE$_ZN4cute3eso3ESOILb1ELb0EJNS_6LayoutINS_5tupleIJNS3_IJNS_1CILi8EEENS4_ILi1EEEEEENS4_ILi4EEES8_EEENS3_IJNS3_IJS6_NS4_ILi0EEEEEES5_NS4_ILi32EEEEEEEENS_10ViewEngineIPN7cutlass10bfloat16_tEEEEEC2ERKSE_RKSJ_) ;  /* 0xffff586000007944 */ /* 0x024fea0003c3ffff */
[----:B------:R2:W5:Y:S01]  /*15c50*/  LDL.64 R48, [R1+0x758] ;  /* 0x0007580001307983 */ /* 0x0005620000100a00 */
[----:B------:R-:W-:Y:S01]  /*15c60*/  IMAD.MOV.U32 R9, RZ, RZ, R23 ;  /* 0x000000ffff097224 */ /* 0x000fe200078e0017 */
[----:B-1----:R-:W-:Y:S01]  /*15c70*/  MOV R2, R54 ;  /* 0x0000003600027202 */ /* 0x002fe20000000f00 */
[----:B------:R-:W-:Y:S01]  /*15c80*/  IMAD.MOV.U32 R3, RZ, RZ, R55 ;  /* 0x000000ffff037224 */ /* 0x000fe200078e0037 */
[----:B------:R-:W-:Y:S02]  /*15c90*/  MOV R8, 0x15cb0 ;  /* 0x00015cb000087802 */ /* 0x000fe40000000f00 */
[----:B--2--5:R-:W-:Y:S05]  /*15ca0*/  CALL.REL.NOINC `($_ZN7cutlass13device_kernelIN5flash19enable_sm80_to_sm89INS1_16FlashAttnBwdSm80INS1_25CollectiveMainloopBwdSm80ILi2ELi2EN4cute5tupleIJNS5_1CILi128EEES8_NS7_ILi64EEEEEENS_10bfloat16_tEfNS_4arch4Sm80ELb1ELb0ELb1ELb0ELb0ELb0ELb0ELb0ELi2ELi4ELi4ELi4ELb0EEENS1_21CollectiveEpilogueBwdISA_SB_SD_Li256ELb0ELb0ELi2EEENS1_25SingleTileBwdLPTSchedulerILb0ELi128ELb0EEEEEEEEEvNT_6ParamsE$_ZN4cute8smem_ptrIPN7cutlass10bfloat16_tEECI1NS_12iter_adaptorIS3_S4_EEES3_) ;  /* 0xffff63f000007944 */ /* 0x024fea0003c3ffff */
[----:B-1----:R1:W5:Y:S01]  /*15cb0*/  LDL.64 R2, [R1+0x758] ;  /* 0x0007580001027983 */ /* 0x0023620000100a00 */
[----:B------:R-:W-:Y:S02]  /*15cc0*/  MOV R67, R23 ;  /* 0x0000001700437202 */ /* 0x000fe40000000f00 */
[----:B------:R-:W-:-:S02]  /*15cd0*/  MOV R6, 0x15cf0 ;  /* 0x00015cf000067802 */ /* 0x000fc40000000f00 */
[----:B-1---5:R-:W-:Y:S05]  /*15ce0*/  CALL.REL.NOINC `($_ZN7cutlass13device_kernelIN5flash19enable_sm80_to_sm89INS1_16FlashAttnBwdSm80INS1_25CollectiveMainloopBwdSm80ILi2ELi2EN4cute5tupleIJNS5_1CILi128EEES8_NS7_ILi64EEEEEENS_10bfloat16_tEfNS_4arch4Sm80ELb1ELb0ELb1ELb0ELb0ELb0ELb0ELb0ELi2ELi4ELi4ELi4ELb0EEENS1_21CollectiveEpilogueBwdISA_SB_SD_Li256ELb0ELb0ELi2EEENS1_25SingleTileBwdLPTSchedulerILb0ELi128ELb0EEEEEEEEEvNT_6ParamsE$_ZN4cute3eso3ESOILb1ELb0EJNS_6LayoutINS_5tupleIJNS3_IJNS_1CILi8EEENS4_ILi1EEEEEENS4_ILi2EEEEEENS3_IJNS3_IJS6_NS4_ILi0EEEEEENS4_ILi4096EEEEEEEENS_10ViewEngineINS_8smem_ptrIPN7cutlass10bfloat16_tEEEEEEEC2ERKSE_RKSL_) ;  /* 0xffff531000007944 */ /* 0x022fea0003c3ffff */
[----:B-1----:R1:W5:Y:S01]  /*15cf0*/  LDL.64 R4, [R1+0x758] ;  /* 0x0007580001047983 */ /* 0x0023620000100a00 */
[----:B------:R-:W-:Y:S01]  /*15d00*/  IMAD.MOV.U32 R67, RZ, RZ, R23 ;  /* 0x000000ffff437224 */ /* 0x000fe200078e0017 */
[----:B------:R-:W-:Y:S01]  /*15d10*/  MOV R6, R50 ;  /* 0x0000003200067202 */ /* 0x000fe20000000f00 */
[----:B------:R-:W-:Y:S01]  /*15d20*/  IMAD.MOV.U32 R9, RZ, RZ, R51 ;  /* 0x000000ffff097224 */ /* 0x000fe200078e0033 */
[----:B------:R-:W-:-:S02]  /*15d30*/  MOV R8, 0x15d50 ;  /* 0x00015d5000087802 */ /* 0x000fc40000000f00 */
[----:B-1---5:R-:W-:Y:S05]  /*15d40*/  CALL.REL.NOINC `($_ZN7cutlass13device_kernelIN5flash19enable_sm80_to_sm89INS1_16FlashAttnBwdSm80INS1_25CollectiveMainloopBwdSm80ILi2ELi2EN4cute5tupleIJNS5_1CILi128EEES8_NS7_ILi64EEEEEENS_10bfloat16_tEfNS_4arch4Sm80ELb1ELb0ELb1ELb0ELb0ELb0ELb0ELb0ELi2ELi4ELi4ELi4ELb0EEENS1_21CollectiveEpilogueBwdISA_SB_SD_Li256ELb0ELb0ELi2EEENS1_25SingleTileBwdLPTSchedulerILb0ELi128ELb0EEEEEEEEEvNT_6ParamsE$_ZN4cute3eso3ESOILb1ELb0EJNS_6LayoutINS_5tupleIJNS3_IJNS_1CILi8EEENS4_ILi1EEEEEENS4_ILi2EEEEEENS3_IJNS3_IJS6_NS4_ILi0EEEEEES5_EEEEENS_10ViewEngineIPN7cutlass10bfloat16_tEEEEEC2ERKSD_RKSI_) ;  /* 0xffff544000007944 */ /* 0x022fea0003c3ffff */
[----:B------:R2:W5:Y:S01]  /*15d50*/  LDL.64 R2, [R1+0x758] ;  /* 0x0007580001027983 */ /* 0x0005620000100a00 */
[----:B-1----:R-:W-:Y:S01]  /*15d60*/  IMAD.MOV.U32 R7, RZ, RZ, R5 ;  /* 0x000000ffff077224 */ /* 0x002fe200078e0005 */
[----:B------:R-:W-:-:S02]  /*15d70*/  MOV R67, R23 ;  /* 0x0000001700437202 */ /* 0x000fc40000000f00 */
[----:B------:R-:W-:Y:S02]  /*15d80*/  MOV R6, 0x15da0 ;  /* 0x00015da000067802 */ /* 0x000fe40000000f00 */
[----:B--2--5:R-:W-:Y:S05]  /*15d90*/  CALL.REL.NOINC `($_ZN7cutlass13device_kernelIN5flash19enable_sm80_to_sm89INS1_16FlashAttnBwdSm80INS1_25CollectiveMainloopBwdSm80ILi2ELi2EN4cute5tupleIJNS5_1CILi128EEES8_NS7_ILi64EEEEEENS_10bfloat16_tEfNS_4arch4Sm80ELb1ELb0ELb1ELb0ELb0ELb0ELb0ELb0ELi2ELi4ELi4ELi4ELb0EEENS1_21CollectiveEpilogueBwdISA_SB_SD_Li256ELb0ELb0ELi2EEENS1_25SingleTileBwdLPTSchedulerILb0ELi128ELb0EEEEEEEEEvNT_6ParamsE$_ZN4cute3eso3ESOILb1ELb0EJNS_6LayoutINS_5tupleIJNS3_IJNS_1CILi8EEENS4_ILi1EEEEEENS3_IJNS4_ILi2EEEEEEEEENS3_IJNS3_IJS6_NS4_ILi0EEEEEENS3_IJNS4_ILi4096EEEEEEEEEEENS_10ViewEngineINS_8smem_ptrIPN7cutlass10bfloat16_tEEEEEEEC2ERKSG_RKSN_) ;  /* 0xffff503000007944 */ /* 0x024fea0003c3ffff */
[----:B------:R2:W5:Y:S01]  /*15da0*/  LDL.64 R6, [R1+0x758] ;  /* 0x0007580001067983 */ /* 0x0005620000100a00 */
[----:B-1----:R-:W-:Y:S01]  /*15db0*/  IMAD.MOV.U32 R5, RZ, RZ, R3 ;  /* 0x000000ffff057224 */ /* 0x002fe200078e0003 */
[----:B------:R-:W-:Y:S02]  /*15dc0*/  MOV R67, R23 ;  /* 0x0000001700437202 */ /* 0x000fe40000000f00 */
[----:B------:R-:W-:Y:S02]  /*15dd0*/  MOV R4, 0x15df0 ;  /* 0x00015df000047802 */ /* 0x000fe40000000f00 */
[----:B--2--5:R-:W-:Y:S05]  /*15de0*/  CALL.REL.NOINC `($_ZN7cutlass13device_kernelIN5flash19enable_sm80_to_sm89INS1_16FlashAttnBwdSm80INS1_25CollectiveMainloopBwdSm80ILi2ELi2EN4cute5tupleIJNS5_1CILi128EEES8_NS7_ILi64EEEEEENS_10bfloat16_tEfNS_4arch4Sm80ELb1ELb0ELb1ELb0ELb0ELb0ELb0ELb0ELi2ELi4ELi4ELi4ELb0EEENS1_21CollectiveEpilogueBwdISA_SB_SD_Li256ELb0ELb0ELi2EEENS1_25SingleTileBwdLPTSchedulerILb0ELi128ELb0EEEEEEEEEvNT_6ParamsE$_ZN4cute3eso3ESOILb1ELb0EJNS_6LayoutINS_5tupleIJNS3_IJNS_1CILi8EEENS4_ILi1EEEEEENS3_IJNS4_ILi2EEEEEEEEENS3_IJNS3_IJS6_NS4_ILi0EEEEEENS3_IJS5_EEEEEEEENS_10ViewEngineIPN7cutlass10bfloat16_tEEEEEC2ERKSF_RKSK_) ;  /* 0xffff50f000007944 */ /* 0x024fea0003c3ffff */
[----:B-1----:R1:W5:Y:S01]  /*15df0*/  LDL.64 R2, [R1+0x758] ;  /* 0x0007580001027983 */ /* 0x0023620000100a00 */
[----:B------:R-:W-:Y:S02]  /*15e00*/  MOV R67, R23 ;  /* 0x0000001700437202 */ /* 0x000fe40000000f00 */
[----:B------:R-:W-:Y:S02]  /*15e10*/  MOV R8, 0x15e30 ;  /* 0x00015e3000087802 */ /* 0x000fe40000000f00 */
[----:B-1---5:R-:W-:Y:S05]  /*15e20*/  CALL.REL.NOINC `($_ZN7cutlass13device_kernelIN5flash19enable_sm80_to_sm89INS1_16FlashAttnBwdSm80INS1_25CollectiveMainloopBwdSm80ILi2ELi2EN4cute5tupleIJNS5_1CILi128EEES8_NS7_ILi64EEEEEENS_10bfloat16_tEfNS_4arch4Sm80ELb1ELb0ELb1ELb0ELb0ELb0ELb0ELb0ELi2ELi4ELi4ELi4ELb0EEENS1_21CollectiveEpilogueBwdISA_SB_SD_Li256ELb0ELb0ELi2EEENS1_25SingleTileBwdLPTSchedulerILb0ELi128ELb0EEEEEEEEEvNT_6ParamsE$_ZN4cute3eso3ESOILb1ELb0EJNS_6LayoutINS_5tupleIJNS3_IJNS3_IJNS_1CILi8EEENS4_ILi1EEEEEES6_EEENS3_IJNS3_IJS6_S6_EEENS4_ILi2EEEEEEEEENS3_IJNS3_IJNS3_IJS6_NS4_ILi0EEEEEESD_EEENS3_IJNS3_IJSD_SD_EEES5_EEEEEEEENS_10ViewEngineIPN7cutlass10bfloat16_tEEEEEC2ERKSJ_RKSO_) ;  /* 0xffff427000007944 */ /* 0x022fea0003c3ffff */
[----:B-1----:R1:W5:Y:S01]  /*15e30*/  LDL.64 R4, [R1+0x758] ;  /* 0x0007580001047983 */ /* 0x0023620000100a00 */
[----:B------:R-:W-:Y:S02]  /*15e40*/  MOV R67, R23 ;  /* 0x0000001700437202 */ /* 0x000fe40000000f00 */
[----:B------:R-:W-:-:S02]  /*15e50*/  MOV R8, 0x15e70 ;  /* 0x00015e7000087802 */ /* 0x000fc40000000f00 */
[----:B-1---5:R-:W-:Y:S05]  /*15e60*/  CALL.REL.NOINC `($_ZN7cutlass13device_kernelIN5flash19enable_sm80_to_sm89INS1_16FlashAttnBwdSm80INS1_25CollectiveMainloopBwdSm80ILi2ELi2EN4cute5tupleIJNS5_1CILi128EEES8_NS7_ILi64EEEEEENS_10bfloat16_tEfNS_4arch4Sm80ELb1ELb0ELb1ELb0ELb0ELb0ELb0ELb0ELi2ELi4ELi4ELi4ELb0EEENS1_21CollectiveEpilogueBwdISA_SB_SD_Li256ELb0ELb0ELi2EEENS1_25SingleTileBwdLPTSchedulerILb0ELi128ELb0EEEEEEEEEvNT_6ParamsE$_ZN4cute3eso3ESOILb1ELb0EJNS_6LayoutINS_5tupleIJNS3_IJNS3_IJNS_1CILi8EEENS4_ILi1EEEEEES6_EEENS3_IJNS3_IJS6_S6_EEENS4_ILi2EEEEEEEEENS3_IJNS3_IJNS3_IJS6_NS4_ILi0EEEEEESD_EEENS3_IJNS3_IJSD_SD_EEENS4_ILi4096EEEEEEEEEEENS_10ViewEngineINS_8smem_ptrIPN7cutlass10bfloat16_tEEEEEEEC2ERKSK_RKSR_) ;  /* 0xffff415000007944 */ /* 0x022fea0003c3ffff */
[----:B-1----:R1:W5:Y:S01]  /*15e70*/  LDL.64 R2, [R1+0x758] ;  /* 0x0007580001027983 */ /* 0x0023620000100a00 */
[----:B------:R-:W-:Y:S01]  /*15e80*/  IMAD.MOV.U32 R6, RZ, RZ, R4 ;  /* 0x000000ffff067224 */ /* 0x000fe200078e0004 */
[----:B------:R-:W-:Y:S01]  /*15e90*/  MOV R9, R5 ;  /* 0x0000000500097202 */ /* 0x000fe20000000f00 */
[----:B------:R-:W-:Y:S01]  /*15ea0*/  IMAD.MOV.U32 R67, RZ, RZ, R23 ;  /* 0x000000ffff437224 */ /* 0x000fe200078e0017 */
[----:B------:R-:W-:-:S02]  /*15eb0*/  MOV R8, 0x15ed0 ;  /* 0x00015ed000087802 */ /* 0x000fc40000000f00 */
[----:B-1---5:R-:W-:Y:S05]  /*15ec0*/  CALL.REL.NOINC `($_ZN7cutlass13device_kernelIN5flash19enable_sm80_to_sm89INS1_16FlashAttnBwdSm80INS1_25CollectiveMainloopBwdSm80ILi2ELi2EN4cute5tupleIJNS5_1CILi128EEES8_NS7_ILi64EEEEEENS_10bfloat16_tEfNS_4arch4Sm80ELb1ELb0ELb1ELb0ELb0ELb0ELb0ELb0ELi2ELi4ELi4ELi4ELb0EEENS1_21CollectiveEpilogueBwdISA_SB_SD_Li256ELb0ELb0ELi2EEENS1_25SingleTileBwdLPTSchedulerILb0ELi128ELb0EEEEEEEEEvNT_6ParamsE$_ZN4cute3eso3ESOILb1ELb0EJNS_6LayoutINS_5tupleIJNS3_IJNS_1CILi8EEENS4_ILi1EEEEEENS4_ILi2EEEEEENS3_IJNS3_IJS6_NS4_ILi0EEEEEES5_EEEEENS_10ViewEngineIPN7cutlass10bfloat16_tEEEEEC2ERKSD_RKSI_) ;  /* 0xffff52c000007944 */ /* 0x022fea0003c3ffff */
[----:B------:R2:W5:Y:S01]  /*15ed0*/  LDL.64 R58, [R1+0x758] ;  /* 0x00075800013a7983 */ /* 0x0005620000100a00 */
[----:B------:R-:W-:-:S02]  /*15ee0*/  MOV R9, R23 ;  /* 0x0000001700097202 */ /* 0x000fc40000000f00 */
[----:B------:R-:W-:Y:S02]  /*15ef0*/  MOV R8, 0x15f10 ;  /* 0x00015f1000087802 */ /* 0x000fe40000000f00 */
[----:B-12--5:R-:W-:Y:S05]  /*15f00*/  CALL.REL.NOINC `($_ZN7cutlass13device_kernelIN5flash19enable_sm80_to_sm89INS1_16FlashAttnBwdSm80INS1_25CollectiveMainloopBwdSm80ILi2ELi2EN4cute5tupleIJNS5_1CILi128EEES8_NS7_ILi64EEEEEENS_10bfloat16_tEfNS_4arch4Sm80ELb1ELb0ELb1ELb0ELb0ELb0ELb0ELb0ELi2ELi4ELi4ELi4ELb0EEENS1_21CollectiveEpilogueBwdISA_SB_SD_Li256ELb0ELb0ELi2EEENS1_25SingleTileBwdLPTSchedulerILb0ELi128ELb0EEEEEEEEEvNT_6ParamsE$_ZN4cute8smem_ptrIPN7cutlass10bfloat16_tEECI1NS_12iter_adaptorIS3_S4_EEES3_) ;  /* 0xffff619000007944 */ /* 0x026fea0003c3ffff */
[----:B-1----:R1:W5:Y:S01]  /*15f10*/  LDL.64 R2, [R1+0x758] ;  /* 0x0007580001027983 */ /* 0x0023620000100a00 */
[----:B------:R-:W-:Y:S02]  /*15f20*/  MOV R67, R23 ;  /* 0x0000001700437202 */ /* 0x000fe40000000f00 */
[----:B------:R-:W-:Y:S02]  /*15f30*/  MOV R6, 0x15f50 ;  /* 0x00015f5000067802 */ /* 0x000fe40000000f00 */
[----:B-1---5:R-:W-:Y:S05]  /*15f40*/  CALL.REL.NOINC `($_ZN7cutlass13device_kernelIN5flash19enable_sm80_to_sm89INS1_16FlashAttnBwdSm80INS1_25CollectiveMainloopBwdSm80ILi2ELi2EN4cute5tupleIJNS5_1CILi128EEES8_NS7_ILi64EEEEEENS_10bfloat16_tEfNS_4arch4Sm80ELb1ELb0ELb1ELb0ELb0ELb0ELb0ELb0ELi2ELi4ELi4ELi4ELb0EEENS1_21CollectiveEpilogueBwdISA_SB_SD_Li256ELb0ELb0ELi2EEENS1_25SingleTileBwdLPTSchedulerILb0ELi128ELb0EEEEEEEEEvNT_6ParamsE$_ZN4cute3eso3ESOILb1ELb0EJNS_6LayoutINS_5tupleIJNS3_IJNS_1CILi8EEENS4_ILi1EEEEEENS4_ILi2EEEEEENS3_IJNS3_IJS6_NS4_ILi0EEEEEENS4_ILi4096EEEEEEEENS_10ViewEngineINS_8smem_ptrIPN7cutlass10bfloat16_tEEEEEEEC2ERKSE_RKSL_) ;  /* 0xffff50b000007944 */ /* 0x022fea0003c3ffff */
[----:B------:R2:W5:Y:S01]  /*15f50*/  LDL.64 R60, [R1+0x758] ;  /* 0x00075800013c7983 */ /* 0x0005620000100a00 */
[----:B-1----:R-:W-:Y:S01]  /*15f60*/  IMAD.MOV.U32 R2, RZ, RZ, R23 ;  /* 0x000000ffff027224 */ /* 0x002fe200078e0017 */
[----:B------:R-:W-:Y:S02]  /*15f70*/  MOV R3, RZ ;  /* 0x000000ff00037202 */ /* 0x000fe40000000f00 */
[----:B------:R-:W-:Y:S02]  /*15f80*/  MOV R10, 0x15fa0 ;  /* 0x00015fa0000a7802 */ /* 0x000fe40000000f00 */
[----:B--2--5:R-:W-:Y:S05]  /*15f90*/  CALL.REL.NOINC `($_ZN7cutlass13device_kernelIN5flash19enable_sm80_to_sm89INS1_16FlashAttnBwdSm80INS1_25CollectiveMainloopBwdSm80ILi2ELi2EN4cute5tupleIJNS5_1CILi128EEES8_NS7_ILi64EEEEEENS_10bfloat16_tEfNS_4arch4Sm80ELb1ELb0ELb1ELb0ELb0ELb0ELb0ELb0ELi2ELi4ELi4ELi4ELb0EEENS1_21CollectiveEpilogueBwdISA_SB_SD_Li256ELb0ELb0ELi2EEENS1_25SingleTileBwdLPTSchedulerILb0ELi128ELb0EEEEEEEEEvNT_6ParamsE$_ZN4cute3eso3ESOILb1ELb0EJNS_10UnderscoreEiEEC2ERKS2_RKi) ;  /* 0xffff254000007944 */ /* 0x024fea0003c3ffff */
[----:B-1----:R-:W2:Y:S01]  /*15fa0*/  LDL R3, [R1+0x758] ;  /* 0x0007580001037983 */ /* 0x002ea20000100800 */
[----:B------:R-:W-:Y:S01]  /*15fb0*/  IMAD.MOV.U32 R2, RZ, RZ, R23 ;  /* 0x000000ffff027224 */ /* 0x000fe200078e0017 */
[----:B------:R-:W-:Y:S02]  /*15fc0*/  MOV R6, 0x15ff0 ;  /* 0x00015ff000067802 */ /* 0x000fe40000000f00 */
[----:B--2---:R-:W-:-:S02]  /*15fd0*/  SHF.L.U32 R3, R3, 0xc, RZ ;  /* 0x0000000c03037819 */ /* 0x004fc400000006ff */
[----:B------:R-:W-:Y:S05]  /*15fe0*/  CALL.REL.NOINC `($_ZN7cutlass13device_kernelIN5flash19enable_sm80_to_sm89INS1_16FlashAttnBwdSm80INS1_25CollectiveMainloopBwdSm80ILi2ELi2EN4cute5tupleIJNS5_1CILi128EEES8_NS7_ILi64EEEEEENS_10bfloat16_tEfNS_4arch4Sm80ELb1ELb0ELb1ELb0ELb0ELb0ELb0ELb0ELi2ELi4ELi4ELi4ELb0EEENS1_21CollectiveEpilogueBwdISA_SB_SD_Li256ELb0ELb0ELi2EEENS1_25SingleTileBwdLPTSchedulerILb0ELi128ELb0EEEEEEEEEvNT_6ParamsE$_ZN4cute3eso3ESOILb1ELb0EJNS_6LayoutINS_5tupleIJNS3_IJNS_1CILi8EEENS4_ILi1EEEEEEEEENS3_IJNS3_IJS6_NS4_ILi0EEEEEEEEEEEiEEC2ERKSC_RKi) ;  /* 0xffff4d5000007944 */ /* 0x000fea0003c3ffff */
[----:B-1----:R-:W2:Y:S01]  /*15ff0*/  LDL R3, [R1+0x758] ;  /* 0x0007580001037983 */ /* 0x002ea20000100800 */
[----:B------:R-:W-:-:S02]  /*16000*/  MOV R9, R23 ;  /* 0x0000001700097202 */ /* 0x000fc40000000f00 */
[----:B------:R-:W-:Y:S01]  /*16010*/  MOV R8, 0x16040 ;  /* 0x0001604000087802 */ /* 0x000fe20000000f00 */
[----:B--2---:R-:W-:-:S04]  /*16020*/  IMAD.WIDE R2, R3, 0x2, R60 ;  /* 0x0000000203027825 */ /* 0x004fc800078e023c */
[----:B------:R-:W-:Y:S05]  /*16030*/  CALL.REL.NOINC `($_ZN7cutlass13device_kernelIN5flash19enable_sm80_to_sm89INS1_16FlashAttnBwdSm80INS1_25CollectiveMainloopBwdSm80ILi2ELi2EN4cute5tupleIJNS5_1CILi128EEES8_NS7_ILi64EEEEEENS_10bfloat16_tEfNS_4arch4Sm80ELb1ELb0ELb1ELb0ELb0ELb0ELb0ELb0ELi2ELi4ELi4ELi4ELb0EEENS1_21CollectiveEpilogueBwdISA_SB_SD_Li256ELb0ELb0ELi2EEENS1_25SingleTileBwdLPTSchedulerILb0ELi128ELb0EEEEEEEEEvNT_6ParamsE$_ZN4cute8smem_ptrIPN7cutlass10bfloat16_tEECI1NS_12iter_adaptorIS3_S4_EEES3_) ;  /* 0xffff606000007944 */ /* 0x000fea0003c3ffff */
[----:B-1----:R1:W5:Y:S01]  /*16040*/  LDL.64 R2, [R1+0x758] ;  /* 0x0007580001027983 */ /* 0x0023620000100a00 */
[----:B------:R-:W-:Y:S02]  /*16050*/  MOV R6, R23 ;  /* 0x0000001700067202 */ /* 0x000fe40000000f00 */
[----:B------:R-:W-:Y:S02]  /*16060*/  MOV R8, 0x16080 ;  /* 0x0001608000087802 */ /* 0x000fe40000000f00 */
[----:B-1---5:R-:W-:Y:S05]  /*16070*/  CALL.REL.NOINC `($_ZN7cutlass13device_kernelIN5flash19enable_sm80_to_sm89INS1_16FlashAttnBwdSm80INS1_25CollectiveMainloopBwdSm80ILi2ELi2EN4cute5tupleIJNS5_1CILi128EEES8_NS7_ILi64EEEEEENS_10bfloat16_tEfNS_4arch4Sm80ELb1ELb0ELb1ELb0ELb0ELb0ELb0ELb0ELi2ELi4ELi4ELi4ELb0EEENS1_21CollectiveEpilogueBwdISA_SB_SD_Li256ELb0ELb0ELi2EEENS1_25SingleTileBwdLPTSchedulerILb0ELi128ELb0EEEEEEEEEvNT_6ParamsE$_ZN4cute3eso3ESOILb1ELb0EJNS_6LayoutINS_5tupleIJNS3_IJNS_1CILi8EEENS4_ILi1EEEEEEEEENS3_IJNS3_IJS6_NS4_ILi0EEEEEEEEEEENS_10ViewEngineINS_8smem_ptrIPN7cutlass10bfloat16_tEEEEEEEC2ERKSC_RKSJ_) ;  /* 0xffff4c3000007944 */ /* 0x022fea0003c3ffff */
[----:B------:R2:W5:Y:S01]  /*16080*/  LDL.64 R4, [R1+0x758] ;  /* 0x0007580001047983 */ /* 0x0005620000100a00 */
[----:B-1----:R-:W-:Y:S01]  /*16090*/  IMAD.MOV.U32 R2, RZ, RZ, R23 ;  /* 0x000000ffff027224 */ /* 0x002fe200078e0017 */
[----:B------:R-:W-:Y:S02]  /*160a0*/  MOV R3, RZ ;  /* 0x000000ff00037202 */ /* 0x000fe40000000f00 */
[----:B------:R-:W-:Y:S02]  /*160b0*/  MOV R10, 0x160d0 ;  /* 0x000160d0000a7802 */ /* 0x000fe40000000f00 */
[----:B--2--5:R-:W-:Y:S05]  /*160c0*/  CALL.REL.NOINC `($_ZN7cutlass13device_kernelIN5flash19enable_sm80_to_sm89INS1_16FlashAttnBwdSm80INS1_25CollectiveMainloopBwdSm80ILi2ELi2EN4cute5tupleIJNS5_1CILi128EEES8_NS7_ILi64EEEEEENS_10bfloat16_tEfNS_4arch4Sm80ELb1ELb0ELb1ELb0ELb0ELb0ELb0ELb0ELi2ELi4ELi4ELi4ELb0EEENS1_21CollectiveEpilogueBwdISA_SB_SD_Li256ELb0ELb0ELi2EEENS1_25SingleTileBwdLPTSchedulerILb0ELi128ELb0EEEEEEEEEvNT_6ParamsE$_ZN4cute3eso3ESOILb1ELb0EJNS_10UnderscoreEiEEC2ERKS2_RKi) ;  /* 0xffff241000007944 */ /* 0x024fea0003c3ffff */
[----:B-1----:R-:W2:Y:S01]  /*160d0*/  LDL R3, [R1+0x758] ;  /* 0x0007580001037983 */ /* 0x002ea20000100800 */
[----:B------:R-:W-:Y:S01]  /*160e0*/  IMAD.MOV.U32 R2, RZ, RZ, R23 ;  /* 0x000000ffff027224 */ /* 0x000fe200078e0017 */
[----:B------:R-:W-:-:S02]  /*160f0*/  MOV R6, 0x16120 ;  /* 0x0001612000067802 */ /* 0x000fc40000000f00 */
[----:B--2---:R-:W-:Y:S02]  /*16100*/  SHF.L.U32 R3, R3, 0x3, RZ ;  /* 0x0000000303037819 */ /* 0x004fe400000006ff */
[----:B------:R-:W-:Y:S05]  /*16110*/  CALL.REL.NOINC `($_ZN7cutlass13device_kernelIN5flash19enable_sm80_to_sm89INS1_16FlashAttnBwdSm80INS1_25CollectiveMainloopBwdSm80ILi2ELi2EN4cute5tupleIJNS5_1CILi128EEES8_NS7_ILi64EEEEEENS_10bfloat16_tEfNS_4arch4Sm80ELb1ELb0ELb1ELb0ELb0ELb0ELb0ELb0ELi2ELi4ELi4ELi4ELb0EEENS1_21CollectiveEpilogueBwdISA_SB_SD_Li256ELb0ELb0ELi2EEENS1_25SingleTileBwdLPTSchedulerILb0ELi128ELb0EEEEEEEEEvNT_6ParamsE$_ZN4cute3eso3ESOILb1ELb0EJNS_6LayoutINS_5tupleIJNS3_IJNS_1CILi8EEENS4_ILi1EEEEEEEEENS3_IJNS3_IJS6_NS4_ILi0EEEEEEEEEEEiEEC2ERKSC_RKi) ;  /* 0xffff4c2000007944 */ /* 0x000fea0003c3ffff */
[----:B-1----:R-:W2:Y:S01]  /*16120*/  LDL R3, [R1+0x758] ;  /* 0x0007580001037983 */ /* 0x002ea20000100800 */
[----:B------:R-:W-:Y:S02]  /*16130*/  MOV R67, R23 ;  /* 0x0000001700437202 */ /* 0x000fe40000000f00 */
[----:B------:R-:W-:Y:S01]  /*16140*/  MOV R6, 0x16180 ;  /* 0x0001618000067802 */ /* 0x000fe20000000f00 */
[----:B--2---:R-:W-:-:S05]  /*16150*/  IMAD.WIDE R2, R3, 0x2, R58 ;  /* 0x0000000203027825 */ /* 0x004fca00078e023a */
[----:B------:R-:W-:Y:S02]  /*16160*/  MOV R8, R2 ;  /* 0x0000000200087202 */ /* 0x000fe40000000f00 */
[----:B------:R-:W-:Y:S05]  /*16170*/  CALL.REL.NOINC `($_ZN7cutlass13device_kernelIN5flash19enable_sm80_to_sm89INS1_16FlashAttnBwdSm80INS1_25CollectiveMainloopBwdSm80ILi2ELi2EN4cute5tupleIJNS5_1CILi128EEES8_NS7_ILi64EEEEEENS_10bfloat16_tEfNS_4arch4Sm80ELb1ELb0ELb1ELb0ELb0ELb0ELb0ELb0ELi2ELi4ELi4ELi4ELb0EEENS1_21CollectiveEpilogueBwdISA_SB_SD_Li256ELb0ELb0ELi2EEENS1_25SingleTileBwdLPTSchedulerILb0ELi128ELb0EEEEEEEEEvNT_6ParamsE$_ZN4cute3eso3ESOILb1ELb0EJNS_6LayoutINS_5tupleIJNS3_IJNS_1CILi8EEENS4_ILi1EEEEEEEEENS3_IJNS3_IJS6_NS4_ILi0EEEEEEEEEEENS_10ViewEngineIPN7cutlass10bfloat16_tEEEEEC2ERKSC_RKSH_) ;  /* 0xffff4b7000007944 */ /* 0x000fea0003c3ffff */
[----:B------:R2:W5:Y:S01]  /*16180*/  LDL.64 R12, [R1+0x758] ;  /* 0x00075800010c7983 */ /* 0x0005620000100a00 */
[----:B-1----:R-:W-:Y:S01]  /*16190*/  IMAD.MOV.U32 R2, RZ, RZ, R4 ;  /* 0x000000ffff027224 */ /* 0x002fe200078e0004 */
[----:B------:R-:W-:Y:S01]  /*161a0*/  MOV R3, R5 ;  /* 0x0000000500037202 */ /* 0x000fe20000000f00 */
[----:B------:R-:W-:Y:S01]  /*161b0*/  IMAD.MOV.U32 R9, RZ, RZ, R23 ;  /* 0x000000ffff097224 */ /* 0x000fe200078e0017 */
[----:B------:R-:W-:Y:S02]  /*161c0*/  MOV R8, 0x161e0 ;  /* 0x000161e000087802 */ /* 0x000fe40000000f00 */
[----:B--2--5:R-:W-:Y:S05]  /*161d0*/  CALL.REL.NOINC `($_ZN7cutlass13device_kernelIN5flash19enable_sm80_to_sm89INS1_16FlashAttnBwdSm80INS1_25CollectiveMainloopBwdSm80ILi2ELi2EN4cute5tupleIJNS5_1CILi128EEES8_NS7_ILi64EEEEEENS_10bfloat16_tEfNS_4arch4Sm80ELb1ELb0ELb1ELb0ELb0ELb0ELb0ELb0ELi2ELi4ELi4ELi4ELb0EEENS1_21CollectiveEpilogueBwdISA_SB_SD_Li256ELb0ELb0ELi2EEENS1_25SingleTileBwdLPTSchedulerILb0ELi128ELb0EEEEEEEEEvNT_6ParamsE$_ZN4cute8smem_ptrIPN7cutlass10bfloat16_tEECI1NS_12iter_adaptorIS3_S4_EEES3_) ;  /* 0xffff5ec000007944 */ /* 0x024fea0003c3ffff */
[----:B-1----:R1:W5:Y:S01]  /*161e0*/  LDL.64 R2, [R1+0x758] ;  /* 0x0007580001027983 */ /* 0x0023620000100a00 */
[----:B------:R-:W-:Y:S02]  /*161f0*/  MOV R4, R23 ;  /* 0x0000001700047202 */ /* 0x000fe40000000f00 */
[----:B------:R-:W-:Y:S02]  /*16200*/  MOV R6, 0x16220 ;  /* 0x0001622000067802 */ /* 0x000fe40000000f00 */
[----:B-1---5:R-:W-:Y:S05]  /*16210*/  CALL.REL.NOINC `($_ZN7cutlass13device_kernelIN5flash19enable_sm80_to_sm89INS1_16FlashAttnBwdSm80INS1_25CollectiveMainloopBwdSm80ILi2ELi2EN4cute5tupleIJNS5_1CILi128EEES8_NS7_ILi64EEEEEENS_10bfloat16_tEfNS_4arch4Sm80ELb1ELb0ELb1ELb0ELb0ELb0ELb0ELb0ELi2ELi4ELi4ELi4ELb0EEENS1_21CollectiveEpilogueBwdISA_SB_SD_Li256ELb0ELb0ELi2EEENS1_25SingleTileBwdLPTSchedulerILb0ELi128ELb0EEEEEEEEEvNT_6ParamsE$_ZN4cute8smem_ptrIPN7cutlass9uint128_tEECI1NS_12iter_adaptorIS3_S4_EEES3_) ;  /* 0xffff5ec000007944 */ /* 0x022fea0003c3ffff */
[----:B-1----:R1:W5:Y:S01]  /*16220*/  LDL.64 R2, [R1+0x758] ;  /* 0x0007580001027983 */ /* 0x0023620000100a00 */
[----:B------:R-:W-:Y:S02]  /*16230*/  MOV R4, R23 ;  /* 0x0000001700047202 */ /* 0x000fe40000000f00 */
[----:B------:R-:W-:-:S02]  /*16240*/  MOV R6, 0x16260 ;  /* 0x0001626000067802 */ /* 0x000fc40000000f00 */
[----:B-1---5:R-:W-:Y:S05]  /*16250*/  CALL.REL.NOINC `($_ZN7cutlass13device_kernelIN5flash19enable_sm80_to_sm89INS1_16FlashAttnBwdSm80INS1_25CollectiveMainloopBwdSm80ILi2ELi2EN4cute5tupleIJNS5_1CILi128EEES8_NS7_ILi64EEEEEENS_10bfloat16_tEfNS_4arch4Sm80ELb1ELb0ELb1ELb0ELb0ELb0ELb0ELb0ELi2ELi4ELi4ELi4ELb0EEENS1_21CollectiveEpilogueBwdISA_SB_SD_Li256ELb0ELb0ELi2EEENS1_25SingleTileBwdLPTSchedulerILb0ELi128ELb0EEEEEEEEEvNT_6ParamsE$_ZN4cute3eso3ESOILb1ELb0EJNS_6LayoutINS_5tupleIJNS3_IJNS_1CILi1EEES5_EEEEEENS3_IJNS3_IJS5_NS4_ILi0EEEEEEEEEEENS_10ViewEngineINS_8smem_ptrIPN7cutlass9uint128_tEEEEEEEC2ERKSB_RKSI_) ;  /* 0xffff417000007944 */ /* 0x022fea0003c3ffff */
[----:B------:R2:W5:Y:S01]  /*16260*/  LDL R6, [R1+0x758] ;  /* 0x0007580001067983 */ /* 0x0005620000100800 */
[----:B------:R-:W-:-:S02]  /*16270*/  MOV R67, R23 ;  /* 0x0000001700437202 */ /* 0x000fc40000000f00 */
[----:B-1----:R-:W-:Y:S02]  /*16280*/  MOV R4, 0x162a0 ;  /* 0x000162a000047802 */ /* 0x002fe40000000f00 */
[----:B--2--5:R-:W-:Y:S05]  /*16290*/  CALL.REL.NOINC `($_ZN7cutlass13device_kernelIN5flash19enable_sm80_to_sm89INS1_16FlashAttnBwdSm80INS1_25CollectiveMainloopBwdSm80ILi2ELi2EN4cute5tupleIJNS5_1CILi128EEES8_NS7_ILi64EEEEEENS_10bfloat16_tEfNS_4arch4Sm80ELb1ELb0ELb1ELb0ELb0ELb0ELb0ELb0ELi2ELi4ELi4ELi4ELb0EEENS1_21CollectiveEpilogueBwdISA_SB_SD_Li256ELb0ELb0ELi2EEENS1_25SingleTileBwdLPTSchedulerILb0ELi128ELb0EEEEEEEEEvNT_6ParamsE$_ZN4cute3eso3ESOILb1ELb0EJNS_6LayoutINS_5tupleIJNS3_IJNS_1CILi4EEENS4_ILi1EEEEEEEEENS3_IJNS3_IJS6_NS4_ILi0EEEEEEEEEEENS_10ViewEngineIPjEEEEC2ERKSC_RKSF_) ;  /* 0xffff48d000007944 */ /* 0x024fea0003c3ffff */
[----:B------:R2:W5:Y:S01]  /*162a0*/  LDL.64 R8, [R1+0x758] ;  /* 0x0007580001087983 */ /* 0x0005620000100a00 */
[----:B------:R-:W-:Y:S02]  /*162b0*/  MOV R4, R6 ;  /* 0x0000000600047202 */ /* 0x000fe40000000f00 */
[----:B-1----:R-:W-:Y:S02]  /*162c0*/  MOV R2, 0x162e0 ;  /* 0x000162e000027802 */ /* 0x002fe40000000f00 */
[----:B--2--5:R-:W-:Y:S05]  /*162d0*/  CALL.REL.NOINC `($_ZN7cutlass13device_kernelIN5flash19enable_sm80_to_sm89INS1_16FlashAttnBwdSm80INS1_25CollectiveMainloopBwdSm80ILi2ELi2EN4cute5tupleIJNS5_1CILi128EEES8_NS7_ILi64EEEEEENS_10bfloat16_tEfNS_4arch4Sm80ELb1ELb0ELb1ELb0ELb0ELb0ELb0ELb0ELi2ELi4ELi4ELi4ELb0EEENS1_21CollectiveEpilogueBwdISA_SB_SD_Li256ELb0ELb0ELi2EEENS1_25SingleTileBwdLPTSchedulerILb0ELi128ELb0EEEEEEEEEvNT_6ParamsE$_ZN73_INTERNAL_24fd9406_37_flash_bwd_hdim64_bf16_softcap_sm80_cu_3fbc093a_291824__cvta_generic_to_sharedEPKv) ;  /* 0xffff5f1000007944 */ /* 0x024fea0003c3ffff */
        /* <DEDUP_REMOVED lines=9> */
[----:B-1----:R-:W-:Y:S05]  /*16370*/  CALL.REL.NOINC `($_ZN7cutlass13device_kernelIN5flash19enable_sm80_to_sm89INS1_16FlashAttnBwdSm80INS1_25CollectiveMainloopBwdSm80ILi2ELi2EN4cute5tupleIJNS5_1CILi128EEES8_NS7_ILi64EEEEEENS_10bfloat16_tEfNS_4arch4Sm80ELb1ELb0ELb1ELb0ELb0ELb0ELb0ELb0ELi2ELi4ELi4ELi4ELb0EEENS1_21CollectiveEpilogueBwdISA_SB_SD_Li256ELb0ELb0ELi2EEENS1_25SingleTileBwdLPTSchedulerILb0ELi128ELb0EEEEEEEEEvNT_6ParamsE$_ZN4cute3eso3ESOILb1ELb0EJNS_10UnderscoreEiEEC2ERKS2_RKi) ;  /* 0xffff216000007944 */ /* 0x002fea0003c3ffff */
        /* <DEDUP_REMOVED lines=16> */
[----:B------:R-:W-:Y:S02]  /*16480*/  MOV R3, 0x1 ;  /* 0x0000000100037802 */ /* 0x000fe40000000f00 */
[----:B------:R-:W-:-:S02]  /*16490*/  MOV R10, 0x164b0 ;  /* 0x000164b0000a7802 */ /* 0x000fc40000000f00 */
        /* <DEDUP_REMOVED lines=43> */
[----:B-1---5:R-:W-:Y:S05]  /*16750*/  CALL.REL.NOINC `($_ZN7cutlass13device_kernelIN5flash19enable_sm80_to_sm89INS1_16FlashAttnBwdSm80INS1_25CollectiveMainloopBwdSm80ILi2ELi2EN4cute5tupleIJNS5_1CILi128EEES8_NS7_ILi64EEEEEENS_10bfloat16_tEfNS_4arch4Sm80ELb1ELb0ELb1ELb0ELb0ELb0ELb0ELb0ELi2ELi4ELi4ELi4ELb0EEENS1_21CollectiveEpilogueBwdISA_SB_SD_Li256ELb0ELb0ELi2EEENS1_25SingleTileBwdLPTSchedulerILb0ELi128ELb0EEEEEEEEEvNT_6ParamsE$_ZN4cute8smem_ptrIPN7cutlass10bfloat16_tEECI1NS_12iter_adaptorIS3_S4_EEES3_) ;  /* 0xffff594000007944 */ /* 0x022fea0003c3ffff */
[----:B-1----:R1:W5:Y:S01]  /*16760*/  LDL.64 R2, [R1+0x758] ;  /* 0x0007580001027983 */ /* 0x0023620000100a00 */
[----:B------:R-:W-:-:S03]  /*16770*/  MOV R6, 0x16790 ;  /* 0x0001679000067802 */ /* 0x000fc60000000f00 */
[----:B-1---5:R-:W-:Y:S05]  /*16780*/  CALL.REL.NOINC `($_ZN7cutlass13device_kernelIN5flash19enable_sm80_to_sm89INS1_16FlashAttnBwdSm80INS1_25CollectiveMainloopBwdSm80ILi2ELi2EN4cute5tupleIJNS5_1CILi128EEES8_NS7_ILi64EEEEEENS_10bfloat16_tEfNS_4arch4Sm80ELb1ELb0ELb1ELb0ELb0ELb0ELb0ELb0ELi2ELi4ELi4ELi4ELb0EEENS1_21CollectiveEpilogueBwdISA_SB_SD_Li256ELb0ELb0ELi2EEENS1_25SingleTileBwdLPTSchedulerILb0ELi128ELb0EEEEEEEEEvNT_6ParamsE$_ZN4cute3eso3ESOILb1ELb0EJNS_6LayoutINS_5tupleIJNS3_IJNS_1CILi8EEENS4_ILi1EEEEEENS4_ILi4EEEEEENS3_IJNS3_IJS6_NS4_ILi0EEEEEENS4_ILi2048EEEEEEEENS_10ViewEngineINS_8smem_ptrIPN7cutlass10bfloat16_tEEEEEEEC2ERKSE_RKSL_) ;  /* 0xffff4b8000007944 */ /* 0x022fea0003c3ffff */
[----:B-1----:R1:W5:Y:S01]  /*16790*/  LDL.64 R4, [R1+0x758] ;  /* 0x0007580001047983 */ /* 0x0023620000100a00 */
[----:B------:R-:W-:Y:S01]  /*167a0*/  IMAD.MOV.U32 R6, RZ, RZ, R48 ;  /* 0x000000ffff067224 */ /* 0x000fe200078e0030 */
[----:B------:R-:W-:Y:S02]  /*167b0*/  MOV R9, R49 ;  /* 0x0000003100097202 */ /* 0x000fe40000000f00 */
[----:B------:R-:W-:Y:S02]  /*167c0*/  MOV R8, 0x167e0 ;  /* 0x000167e000087802 */ /* 0x000fe40000000f00 */
[----:B-1---5:R-:W-:Y:S05]  /*167d0*/  CALL.REL.NOINC `($_ZN7cutlass13device_kernelIN5flash19enable_sm80_to_sm89INS1_16FlashAttnBwdSm80INS1_25CollectiveMainloopBwdSm80ILi2ELi2EN4cute5tupleIJNS5_1CILi128EEES8_NS7_ILi64EEEEEENS_10bfloat16_tEfNS_4arch4Sm80ELb1ELb0ELb1ELb0ELb0ELb0ELb0ELb0ELi2ELi4ELi4ELi4ELb0EEENS1_21CollectiveEpilogueBwdISA_SB_SD_Li256ELb0ELb0ELi2EEENS1_25SingleTileBwdLPTSchedulerILb0ELi128ELb0EEEEEEEEEvNT_6ParamsE$_ZN4cute3eso3ESOILb1ELb0EJNS_6LayoutINS_5tupleIJNS3_IJNS_1CILi8EEENS4_ILi1EEEEEENS4_ILi4EEEEEENS3_IJNS3_IJS6_NS4_ILi0EEEEEES5_EEEEENS_10ViewEngineIPN7cutlass10bfloat16_tEEEEEC2ERKSD_RKSI_) ;  /* 0xffff4bb000007944 */ /* 0x022fea0003c3ffff */
[----:B------:R2:W5:Y:S01]  /*167e0*/  LDL.64 R2, [R1+0x758] ;  /* 0x0007580001027983 */ /* 0x0005620000100a00 */
[----:B-1----:R-:W-:Y:S02]  /*167f0*/  MOV R7, R5 ;  /* 0x0000000500077202 */ /* 0x002fe40000000f00 */
[----:B------:R-:W-:Y:S02]  /*16800*/  MOV R6, 0x16820 ;  /* 0x0001682000067802 */ /* 0x000fe40000000f00 */
[----:B--2--5:R-:W-:Y:S05]  /*16810*/  CALL.REL.NOINC `($_ZN7cutlass13device_kernelIN5flash19enable_sm80_to_sm89INS1_16FlashAttnBwdSm80INS1_25CollectiveMainloopBwdSm80ILi2ELi2EN4cute5tupleIJNS5_1CILi128EEES8_NS7_ILi64EEEEEENS_10bfloat16_tEfNS_4arch4Sm80ELb1ELb0ELb1ELb0ELb0ELb0ELb0ELb0ELi2ELi4ELi4ELi4ELb0EEENS1_21CollectiveEpilogueBwdISA_SB_SD_Li256ELb0ELb0ELi2EEENS1_25SingleTileBwdLPTSchedulerILb0ELi128ELb0EEEEEEEEEvNT_6ParamsE$_ZN4cute3eso3ESOILb1ELb0EJNS_6LayoutINS_5tupleIJNS3_IJNS_1CILi8EEENS4_ILi1EEEEEENS3_IJNS4_ILi4EEEEEEEEENS3_IJNS3_IJS6_NS4_ILi0EEEEEENS3_IJNS4_ILi2048EEEEEEEEEEENS_10ViewEngineINS_8smem_ptrIPN7cutlass10bfloat16_tEEEEEEEC2ERKSG_RKSN_) ;  /* 0xffff472000007944 */ /* 0x024fea0003c3ffff */
[----:B------:R2:W5:Y:S01]  /*16820*/  LDL.64 R6, [R1+0x758] ;  /* 0x0007580001067983 */ /* 0x0005620000100a00 */
[----:B-1----:R-:W-:Y:S02]  /*16830*/  MOV R5, R3 ;  /* 0x0000000300057202 */ /* 0x002fe40000000f00 */
[----:B------:R-:W-:-:S02]  /*16840*/  MOV R4, 0x16860 ;  /* 0x0001686000047802 */ /* 0x000fc40000000f00 */
[----:B--2--5:R-:W-:Y:S05]  /*16850*/  CALL.REL.NOINC `($_ZN7cutlass13device_kernelIN5flash19enable_sm80_to_sm89INS1_16FlashAttnBwdSm80INS1_25CollectiveMainloopBwdSm80ILi2ELi2EN4cute5tupleIJNS5_1CILi128EEES8_NS7_ILi64EEEEEENS_10bfloat16_tEfNS_4arch4Sm80ELb1ELb0ELb1ELb0ELb0ELb0ELb0ELb0ELi2ELi4ELi4ELi4ELb0EEENS1_21CollectiveEpilogueBwdISA_SB_SD_Li256ELb0ELb0ELi2EEENS1_25SingleTileBwdLPTSchedulerILb0ELi128ELb0EEEEEEEEEvNT_6ParamsE$_ZN4cute3eso3ESOILb1ELb0EJNS_6LayoutINS_5tupleIJNS3_IJNS_1CILi8EEENS4_ILi1EEEEEENS3_IJNS4_ILi4EEEEEEEEENS3_IJNS3_IJS6_NS4_ILi0EEEEEENS3_IJS5_EEEEEEEENS_10ViewEngineIPN7cutlass10bfloat16_tEEEEEC2ERKSF_RKSK_) ;  /* 0xffff474000007944 */ /* 0x024fea0003c3ffff */
[----:B-1----:R1:W5:Y:S01]  /*16860*/  LDL.64 R2, [R1+0x758] ;  /* 0x0007580001027983 */ /* 0x0023620000100a00 */
[----:B------:R-:W-:-:S03]  /*16870*/  MOV R8, 0x16890 ;  /* 0x0001689000087802 */ /* 0x000fc60000000f00 */
[----:B-1---5:R-:W-:Y:S05]  /*16880*/  CALL.REL.NOINC `($_ZN7cutlass13device_kernelIN5flash19enable_sm80_to_sm89INS1_16FlashAttnBwdSm80INS1_25CollectiveMainloopBwdSm80ILi2ELi2EN4cute5tupleIJNS5_1CILi128EEES8_NS7_ILi64EEEEEENS_10bfloat16_tEfNS_4arch4Sm80ELb1ELb0ELb1ELb0ELb0ELb0ELb0ELb0ELi2ELi4ELi4ELi4ELb0EEENS1_21CollectiveEpilogueBwdISA_SB_SD_Li256ELb0ELb0ELi2EEENS1_25SingleTileBwdLPTSchedulerILb0ELi128ELb0EEEEEEEEEvNT_6ParamsE$_ZN4cute3eso3ESOILb1ELb0EJNS_6LayoutINS_5tupleIJNS3_IJNS3_IJNS_1CILi8EEENS4_ILi1EEEEEES6_EEENS3_IJNS3_IJS6_S6_EEENS4_ILi4EEEEEEEEENS3_IJNS3_IJNS3_IJS6_NS4_ILi0EEEEEESD_EEENS3_IJNS3_IJSD_SD_EEES5_EEEEEEEENS_10ViewEngineIPN7cutlass10bfloat16_tEEEEEC2ERKSJ_RKSO_) ;  /* 0xffff389000007944 */ /* 0x022fea0003c3ffff */
[----:B-1----:R1:W5:Y:S01]  /*16890*/  LDL.64 R4, [R1+0x758] ;  /* 0x0007580001047983 */ /* 0x0023620000100a00 */
[----:B------:R-:W-:-:S03]  /*168a0*/  MOV R8, 0x168c0 ;  /* 0x000168c000087802 */ /* 0x000fc60000000f00 */
[----:B-1---5:R-:W-:Y:S05]  /*168b0*/  CALL.REL.NOINC `($_ZN7cutlass13device_kernelIN5flash19enable_sm80_to_sm89INS1_16FlashAttnBwdSm80INS1_25CollectiveMainloopBwdSm80ILi2ELi2EN4cute5tupleIJNS5_1CILi128EEES8_NS7_ILi64EEEEEENS_10bfloat16_tEfNS_4arch4Sm80ELb1ELb0ELb1ELb0ELb0ELb0ELb0ELb0ELi2ELi4ELi4ELi4ELb0EEENS1_21CollectiveEpilogueBwdISA_SB_SD_Li256ELb0ELb0ELi2EEENS1_25SingleTileBwdLPTSchedulerILb0ELi128ELb0EEEEEEEEEvNT_6ParamsE$_ZN4cute3eso3ESOILb1ELb0EJNS_6LayoutINS_5tupleIJNS3_IJNS3_IJNS_1CILi8EEENS4_ILi1EEEEEES6_EEENS3_IJNS3_IJS6_S6_EEENS4_ILi4EEEEEEEEENS3_IJNS3_IJNS3_IJS6_NS4_ILi0EEEEEESD_EEENS3_IJNS3_IJSD_SD_EEENS4_ILi2048EEEEEEEEEEENS_10ViewEngineINS_8smem_ptrIPN7cutlass10bfloat16_tEEEEEEEC2ERKSK_RKSR_) ;  /* 0xffff382000007944 */ /* 0x022fea0003c3ffff */
[----:B-1----:R1:W5:Y:S01]  /*168c0*/  LDL.64 R2, [R1+0x758] ;  /* 0x0007580001027983 */ /* 0x0023620000100a00 */
[----:B------:R-:W-:Y:S01]  /*168d0*/  IMAD.MOV.U32 R6, RZ, RZ, R4 ;  /* 0x000000ffff067224 */ /* 0x000fe200078e0004 */
[----:B------:R-:W-:-:S02]  /*168e0*/  MOV R9, R5 ;  /* 0x0000000500097202 */ /* 0x000fc40000000f00 */
[----:B------:R-:W-:Y:S02]  /*168f0*/  MOV R8, 0x16910 ;  /* 0x0001691000087802 */ /* 0x000fe40000000f00 */
[----:B-1---5:R-:W-:Y:S05]  /*16900*/  CALL.REL.NOINC `($_ZN7cutlass13device_kernelIN5flash19enable_sm80_to_sm89INS1_16FlashAttnBwdSm80INS1_25CollectiveMainloopBwdSm80ILi2ELi2EN4cute5tupleIJNS5_1CILi128EEES8_NS7_ILi64EEEEEENS_10bfloat16_tEfNS_4arch4Sm80ELb1ELb0ELb1ELb0ELb0ELb0ELb0ELb0ELi2ELi4ELi4ELi4ELb0EEENS1_21CollectiveEpilogueBwdISA_SB_SD_Li256ELb0ELb0ELi2EEENS1_25SingleTileBwdLPTSchedulerILb0ELi128ELb0EEEEEEEEEvNT_6ParamsE$_ZN4cute3eso3ESOILb1ELb0EJNS_6LayoutINS_5tupleIJNS3_IJNS_1CILi8EEENS4_ILi1EEEEEENS4_ILi4EEEEEENS3_IJNS3_IJS6_NS4_ILi0EEEEEES5_EEEEENS_10ViewEngineIPN7cutlass10bfloat16_tEEEEEC2ERKSD_RKSI_) ;  /* 0xffff4a8000007944 */ /* 0x022fea0003c3ffff */
[----:B------:R2:W5:Y:S01]  /*16910*/  LDL.64 R58, [R1+0x758] ;  /* 0x00075800013a7983 */ /* 0x0005620000100a00 */
[----:B------:R-:W-:Y:S02]  /*16920*/  MOV R9, R23 ;  /* 0x0000001700097202 */ /* 0x000fe40000000f00 */
[----:B------:R-:W-:Y:S02]  /*16930*/  MOV R8, 0x16950 ;  /* 0x0001695000087802 */ /* 0x000fe40000000f00 */
[----:B-12--5:R-:W-:Y:S05]  /*16940*/  CALL.REL.NOINC `($_ZN7cutlass13device_kernelIN5flash19enable_sm80_to_sm89INS1_16FlashAttnBwdSm80INS1_25CollectiveMainloopBwdSm80ILi2ELi2EN4cute5tupleIJNS5_1CILi128EEES8_NS7_ILi64EEEEEENS_10bfloat16_tEfNS_4arch4Sm80ELb1ELb0ELb1ELb0ELb0ELb0ELb0ELb0ELi2ELi4ELi4ELi4ELb0EEENS1_21CollectiveEpilogueBwdISA_SB_SD_Li256ELb0ELb0ELi2EEENS1_25SingleTileBwdLPTSchedulerILb0ELi128ELb0EEEEEEEEEvNT_6ParamsE$_ZN4cute8smem_ptrIPN7cutlass10bfloat16_tEECI1NS_12iter_adaptorIS3_S4_EEES3_) ;  /* 0xffff575000007944 */ /* 0x026fea0003c3ffff */
[----:B-1----:R1:W5:Y:S01]  /*16950*/  LDL.64 R2, [R1+0x758] ;  /* 0x0007580001027983 */ /* 0x0023620000100a00 */
[----:B------:R-:W-:-:S03]  /*16960*/  MOV R6, 0x16980 ;  /* 0x0001698000067802 */ /* 0x000fc60000000f00 */
[----:B-1---5:R-:W-:Y:S05]  /*16970*/  CALL.REL.NOINC `($_ZN7cutlass13device_kernelIN5flash19enable_sm80_to_sm89INS1_16FlashAttnBwdSm80INS1_25CollectiveMainloopBwdSm80ILi2ELi2EN4cute5tupleIJNS5_1CILi128EEES8_NS7_ILi64EEEEEENS_10bfloat16_tEfNS_4arch4Sm80ELb1ELb0ELb1ELb0ELb0ELb0ELb0ELb0ELi2ELi4ELi4ELi4ELb0EEENS1_21CollectiveEpilogueBwdISA_SB_SD_Li256ELb0ELb0ELi2EEENS1_25SingleTileBwdLPTSchedulerILb0ELi128ELb0EEEEEEEEEvNT_6ParamsE$_ZN4cute3eso3ESOILb1ELb0EJNS_6LayoutINS_5tupleIJNS3_IJNS_1CILi8EEENS4_ILi1EEEEEENS4_ILi4EEEEEENS3_IJNS3_IJS6_NS4_ILi0EEEEEENS4_ILi2048EEEEEEEENS_10ViewEngineINS_8smem_ptrIPN7cutlass10bfloat16_tEEEEEEEC2ERKSE_RKSL_) ;  /* 0xffff499000007944 */ /* 0x022fea0003c3ffff */
        /* <DEDUP_REMOVED lines=252> */
[----:B-1----:R-:W-:Y:S05]  /*17940*/  CALL.REL.NOINC `($_ZN7cutlass13device_kernelIN5flash19enable_sm80_to_sm89INS1_16FlashAttnBwdSm80INS1_25CollectiveMainloopBwdSm80ILi2ELi2EN4cute5tupleIJNS5_1CILi128EEES8_NS7_ILi64EEEEEENS_10bfloat16_tEfNS_4arch4Sm80ELb1ELb0ELb1ELb0ELb0ELb0ELb0ELb0ELi2ELi4ELi4ELi4ELb0EEENS1_21CollectiveEpilogueBwdISA_SB_SD_Li256ELb0ELb0ELi2EEENS1_25SingleTileBwdLPTSchedulerILb0ELi128ELb0EEEEEEEEEvNT_6ParamsE$_ZN4cute3eso3ESOILb1ELb0EJNS_10UnderscoreES2_iEEC2ERKS2_S5_RKi) ;  /* 0xffff0b5000007944 */ /* 0x002fea0003c3ffff */
        /* <DEDUP_REMOVED lines=9> */
[----:B------:R-:W-:Y:S05]  /*179e0*/  CALL.REL.NOINC `($_ZN7cutlass13device_kernelIN5flash19enable_sm80_to_sm89INS1_16FlashAttnBwdSm80INS1_25CollectiveMainloopBwdSm80ILi2ELi2EN4cute5tupleIJNS5_1CILi128EEES8_NS7_ILi64EEEEEENS_10bfloat16_tEfNS_4arch4Sm80ELb1ELb0ELb1ELb0ELb0ELb0ELb0ELb0ELi2ELi4ELi4ELi4ELb0EEENS1_21CollectiveEpilogueBwdISA_SB_SD_Li256ELb0ELb0ELi2EEENS1_25SingleTileBwdLPTSchedulerILb0ELi128ELb0EEEEEEEEEvNT_6ParamsE$_ZN4cute3eso3ESOILb1ELb0EJNS_6LayoutINS_5tupleIJNS3_IJNS_1CILi8EEENS4_ILi1EEEEEENS4_ILi2EEEEEENS3_IJNS3_IJS6_NS4_ILi0EEEEEENS4_ILi4096EEEEEEEEiEEC2ERKSE_RKi) ;  /* 0xffff365000007944 */ /* 0x000fea0003c3ffff */
        /* <DEDUP_REMOVED lines=8> */
[----:B-1---5:R-:W-:Y:S05]  /*17a70*/  CALL.REL.NOINC `($_ZN7cutlass13device_kernelIN5flash19enable_sm80_to_sm89INS1_16FlashAttnBwdSm80INS1_25CollectiveMainloopBwdSm80ILi2ELi2EN4cute5tupleIJNS5_1CILi128EEES8_NS7_ILi64EEEEEENS_10bfloat16_tEfNS_4arch4Sm80ELb1ELb0ELb1ELb0ELb0ELb0ELb0ELb0ELi2ELi4ELi4ELi4ELb0EEENS1_21CollectiveEpilogueBwdISA_SB_SD_Li256ELb0ELb0ELi2EEENS1_25SingleTileBwdLPTSchedulerILb0ELi128ELb0EEEEEEEEEvNT_6ParamsE$_ZN4cute3eso3ESOILb1ELb0EJNS_6LayoutINS_5tupleIJNS3_IJNS_1CILi8EEENS4_ILi1EEEEEENS4_ILi2EEEEEENS3_IJNS3_IJS6_NS4_ILi0EEEEEENS4_ILi4096EEEEEEEENS_10ViewEngineINS_8smem_ptrIPN7cutlass10bfloat16_tEEEEEEEC2ERKSE_RKSL_) ;  /* 0xffff358000007944 */ /* 0x022fea0003c3ffff */
[----:B-1----:R1:W5:Y:S01]  /*17a80*/  LDL.64 R4, [R1+0x758] ;  /* 0x0007580001047983 */ /* 0x0023620000100a00 */
[----:B------:R-:W-:Y:S01]  /*17a90*/  IMAD.MOV.U32 R81, RZ, RZ, R23 ;  /* 0x000000ffff517224 */ /* 0x000fe200078e0017 */
[----:B------:R-:W-:Y:S02]  /*17aa0*/  MOV R3, 0x1 ;  /* 0x0000000100037802 */ /* 0x000fe40000000f00 */
[----:B------:R-:W-:-:S02]  /*17ab0*/  MOV R8, 0x17ad0 ;  /* 0x00017ad000087802 */ /* 0x000fc40000000f00 */
[----:B-1---5:R-:W-:Y:S05]  /*17ac0*/  CALL.REL.NOINC `($_ZN7cutlass13device_kernelIN5flash19enable_sm80_to_sm89INS1_16FlashAttnBwdSm80INS1_25CollectiveMainloopBwdSm80ILi2ELi2EN4cute5tupleIJNS5_1CILi128EEES8_NS7_ILi64EEEEEENS_10bfloat16_tEfNS_4arch4Sm80ELb1ELb0ELb1ELb0ELb0ELb0ELb0ELb0ELi2ELi4ELi4ELi4ELb0EEENS1_21CollectiveEpilogueBwdISA_SB_SD_Li256ELb0ELb0ELi2EEENS1_25SingleTileBwdLPTSchedulerILb0ELi128ELb0EEEEEEEEEvNT_6ParamsE$_ZN4cute3eso3ESOILb1ELb0EJNS_10UnderscoreES2_iEEC2ERKS2_S5_RKi) ;  /* 0xffff09d000007944 */ /* 0x022fea0003c3ffff */
[----:B-1----:R-:W2:Y:S01]  /*17ad0*/  LDL R3, [R1+0x758] ;  /* 0x0007580001037983 */ /* 0x002ea20000100800 */
[----:B------:R-:W-:Y:S01]  /*17ae0*/  IMAD.MOV.U32 R2, RZ, RZ, R23 ;  /* 0x000000ffff027224 */ /* 0x000fe200078e0017 */
[----:B------:R-:W-:-:S02]  /*17af0*/  MOV R6, 0x17b20 ;  /* 0x00017b2000067802 */ /* 0x000fc40000000f00 */
[----:B--2---:R-:W-:Y:S02]  /*17b00*/  SHF.L.U32 R3, R3, 0x4, RZ ;  /* 0x0000000403037819 */ /* 0x004fe400000006ff */
[----:B------:R-:W-:Y:S05]  /*17b10*/  CALL.REL.NOINC `($_ZN7cutlass13device_kernelIN5flash19enable_sm80_to_sm89INS1_16FlashAttnBwdSm80INS1_25CollectiveMainloopBwdSm80ILi2ELi2EN4cute5tupleIJNS5_1CILi128EEES8_NS7_ILi64EEEEEENS_10bfloat16_tEfNS_4arch4Sm80ELb1ELb0ELb1ELb0ELb0ELb0ELb0ELb0ELi2ELi4ELi4ELi4ELb0EEENS1_21CollectiveEpilogueBwdISA_SB_SD_Li256ELb0ELb0ELi2EEENS1_25SingleTileBwdLPTSchedulerILb0ELi128ELb0EEEEEEEEEvNT_6ParamsE$_ZN4cute3eso3ESOILb1ELb0EJNS_6LayoutINS_5tupleIJNS3_IJNS_1CILi8EEENS4_ILi1EEEEEENS4_ILi2EEEEEENS3_IJNS3_IJS6_NS4_ILi0EEEEEES5_EEEEEiEEC2ERKSD_RKi) ;  /* 0xffff36d000007944 */ /* 0x000fea0003c3ffff */
[----:B-1----:R-:W2:Y:S01]  /*17b20*/  LDL R3, [R1+0x758] ;  /* 0x0007580001037983 */ /* 0x002ea20000100800 */
[----:B------:R-:W-:Y:S02]  /*17b30*/  MOV R67, R23 ;  /* 0x0000001700437202 */ /* 0x000fe40000000f00 */
[----:B------:R-:W-:Y:S01]  /*17b40*/  MOV R8, 0x17b80 ;  /* 0x00017b8000087802 */ /* 0x000fe20000000f00 */
[----:B--2---:R-:W-:-:S05]  /*17b50*/  IMAD.WIDE R6, R3, 0x2, R50 ;  /* 0x0000000203067825 */ /* 0x004fca00078e0232 */
[----:B------:R-:W-:Y:S02]  /*17b60*/  MOV R9, R7 ;  /* 0x0000000700097202 */ /* 0x000fe40000000f00 */
[----:B------:R-:W-:Y:S05]  /*17b70*/  CALL.REL.NOINC `($_ZN7cutlass13device_kernelIN5flash19enable_sm80_to_sm89INS1_16FlashAttnBwdSm80INS1_25CollectiveMainloopBwdSm80ILi2ELi2EN4cute5tupleIJNS5_1CILi128EEES8_NS7_ILi64EEEEEENS_10bfloat16_tEfNS_4arch4Sm80ELb1ELb0ELb1ELb0ELb0ELb0ELb0ELb0ELi2ELi4ELi4ELi4ELb0EEENS1_21CollectiveEpilogueBwdISA_SB_SD_Li256ELb0ELb0ELi2EEENS1_25SingleTileBwdLPTSchedulerILb0ELi128ELb0EEEEEEEEEvNT_6ParamsE$_ZN4cute3eso3ESOILb1ELb0EJNS_6LayoutINS_5tupleIJNS3_IJNS_1CILi8EEENS4_ILi1EEEEEENS4_ILi2EEEEEENS3_IJNS3_IJS6_NS4_ILi0EEEEEES5_EEEEENS_10ViewEngineIPN7cutlass10bfloat16_tEEEEEC2ERKSD_RKSI_) ;  /* 0xffff361000007944 */ /* 0x000fea0003c3ffff */
[----:B------:R2:W5:Y:S01]  /*17b80*/  LDL.64 R2, [R1+0x758] ;  /* 0x0007580001027983 */ /* 0x0005620000100a00 */
[----:B-1----:R-:W-:Y:S01]  /*17b90*/  IMAD.MOV.U32 R7, RZ, RZ, R5 ;  /* 0x000000ffff077224 */ /* 0x002fe200078e0005 */
[----:B------:R-:W-:Y:S02]  /*17ba0*/  MOV R67, R23 ;  /* 0x0000001700437202 */ /* 0x000fe40000000f00 */
        /* <DEDUP_REMOVED lines=9> */
[----:B------:R-:W-:-:S02]  /*17c40*/  MOV R8, 0x17c60 ;  /* 0x00017c6000087802 */ /* 0x000fc40000000f00 */
[----:B-1---5:R-:W-:Y:S05]  /*17c50*/  CALL.REL.NOINC `($_ZN7cutlass13device_kernelIN5flash19enable_sm80_to_sm89INS1_16FlashAttnBwdSm80INS1_25CollectiveMainloopBwdSm80ILi2ELi2EN4cute5tupleIJNS5_1CILi128EEES8_NS7_ILi64EEEEEENS_10bfloat16_tEfNS_4arch4Sm80ELb1ELb0ELb1ELb0ELb0ELb0ELb0ELb0ELi2ELi4ELi4ELi4ELb0EEENS1_21CollectiveEpilogueBwdISA_SB_SD_Li256ELb0ELb0ELi2EEENS1_25SingleTileBwdLPTSchedulerILb0ELi128ELb0EEEEEEEEEvNT_6ParamsE$_ZN4cute3eso3ESOILb1ELb0EJNS_6LayoutINS_5tupleIJNS3_IJNS3_IJNS_1CILi8EEENS4_ILi1EEEEEES6_EEENS3_IJNS3_IJS6_S6_EEENS4_ILi2EEEEEEEEENS3_IJNS3_IJNS3_IJS6_NS4_ILi0EEEEEESD_EEENS3_IJNS3_IJSD_SD_EEES5_EEEEEEEENS_10ViewEngineIPN7cutlass10bfloat16_tEEEEEC2ERKSJ_RKSO_) ;  /* 0xffff244000007944 */ /* 0x022fea0003c3ffff */
[----:B-1----:R1:W5:Y:S01]  /*17c60*/  LDL.64 R4, [R1+0x758] ;  /* 0x0007580001047983 */ /* 0x0023620000100a00 */
[----:B------:R-:W-:-:S02]  /*17c70*/  MOV R67, R23 ;  /* 0x0000001700437202 */ /* 0x000fc40000000f00 */
[----:B------:R-:W-:Y:S02]  /*17c80*/  MOV R8, 0x17ca0 ;  /* 0x00017ca000087802 */ /* 0x000fe40000000f00 */
[----:B-1---5:R-:W-:Y:S05]  /*17c90*/  CALL.REL.NOINC `($_ZN7cutlass13device_kernelIN5flash19enable_sm80_to_sm89INS1_16FlashAttnBwdSm80INS1_25CollectiveMainloopBwdSm80ILi2ELi2EN4cute5tupleIJNS5_1CILi128EEES8_NS7_ILi64EEEEEENS_10bfloat16_tEfNS_4arch4Sm80ELb1ELb0ELb1ELb0ELb0ELb0ELb0ELb0ELi2ELi4ELi4ELi4ELb0EEENS1_21CollectiveEpilogueBwdISA_SB_SD_Li256ELb0ELb0ELi2EEENS1_25SingleTileBwdLPTSchedulerILb0ELi128ELb0EEEEEEEEEvNT_6ParamsE$_ZN4cute3eso3ESOILb1ELb0EJNS_6LayoutINS_5tupleIJNS3_IJNS3_IJNS_1CILi8EEENS4_ILi1EEEEEES6_EEENS3_IJNS3_IJS6_S6_EEENS4_ILi2EEEEEEEEENS3_IJNS3_IJNS3_IJS6_NS4_ILi0EEEEEESD_EEENS3_IJNS3_IJSD_SD_EEENS4_ILi4096EEEEEEEEEEENS_10ViewEngineINS_8smem_ptrIPN7cutlass10bfloat16_tEEEEEEEC2ERKSK_RKSR_) ;  /* 0xffff232000007944 */ /* 0x022fea0003c3ffff */
[----:B-1----:R1:W5:Y:S01]  /*17ca0*/  LDL.64 R2, [R1+0x758] ;  /* 0x0007580001027983 */ /* 0x0023620000100a00 */
[----:B------:R-:W-:Y:S01]  /*17cb0*/  IMAD.MOV.U32 R6, RZ, RZ, R4 ;  /* 0x000000ffff067224 */ /* 0x000fe200078e0004 */
[----:B------:R-:W-:Y:S01]  /*17cc0*/  MOV R9, R5 ;  /* 0x0000000500097202 */ /* 0x000fe20000000f00 */
[----:B------:R-:W-:Y:S01]  /*17cd0*/  IMAD.MOV.U32 R67, RZ, RZ, R23 ;  /* 0x000000ffff437224 */ /* 0x000fe200078e0017 */
[----:B------:R-:W-:Y:S02]  /*17ce0*/  MOV R8, 0x17d00 ;  /* 0x00017d0000087802 */ /* 0x000fe40000000f00 */
[----:B-1---5:R-:W-:Y:S05]  /*17cf0*/  CALL.REL.NOINC `($_ZN7cutlass13device_kernelIN5flash19enable_sm80_to_sm89INS1_16FlashAttnBwdSm80INS1_25CollectiveMainloopBwdSm80ILi2ELi2EN4cute5tupleIJNS5_1CILi128EEES8_NS7_ILi64EEEEEENS_10bfloat16_tEfNS_4arch4Sm80ELb1ELb0ELb1ELb0ELb0ELb0ELb0ELb0ELi2ELi4ELi4ELi4ELb0EEENS1_21CollectiveEpilogueBwdISA_SB_SD_Li256ELb0ELb0ELi2EEENS1_25SingleTileBwdLPTSchedulerILb0ELi128ELb0EEEEEEEEEvNT_6ParamsE$_ZN4cute3eso3ESOILb1ELb0EJNS_6LayoutINS_5tupleIJNS3_IJNS_1CILi8EEENS4_ILi1EEEEEENS4_ILi2EEEEEENS3_IJNS3_IJS6_NS4_ILi0EEEEEES5_EEEEENS_10ViewEngineIPN7cutlass10bfloat16_tEEEEEC2ERKSD_RKSI_) ;  /* 0xffff349000007944 */ /* 0x022fea0003c3ffff */
[----:B------:R2:W5:Y:S01]  /*17d00*/  LDL.64 R58, [R1+0x758] ;  /* 0x00075800013a7983 */ /* 0x0005620000100a00 */
[----:B------:R-:W-:Y:S02]  /*17d10*/  MOV R9, R23 ;  /* 0x0000001700097202 */ /* 0x000fe40000000f00 */
[----:B------:R-:W-:Y:S02]  /*17d20*/  MOV R8, 0x17d40 ;  /* 0x00017d4000087802 */ /* 0x000fe40000000f00 */
[----:B-12--5:R-:W-:Y:S05]  /*17d30*/  CALL.REL.NOINC `($_ZN7cutlass13device_kernelIN5flash19enable_sm80_to_sm89INS1_16FlashAttnBwdSm80INS1_25CollectiveMainloopBwdSm80ILi2ELi2EN4cute5tupleIJNS5_1CILi128EEES8_NS7_ILi64EEEEEENS_10bfloat16_tEfNS_4arch4Sm80ELb1ELb0ELb1ELb0ELb0ELb0ELb0ELb0ELi2ELi4ELi4ELi4ELb0EEENS1_21CollectiveEpilogueBwdISA_SB_SD_Li256ELb0ELb0ELi2EEENS1_25SingleTileBwdLPTSchedulerILb0ELi128ELb0EEEEEEEEEvNT_6ParamsE$_ZN4cute8smem_ptrIPN7cutlass10bfloat16_tEECI1NS_12iter_adaptorIS3_S4_EEES3_) ;  /* 0xffff436000007944 */ /* 0x026fea0003c3ffff */
[----:B-1----:R1:W5:Y:S01]  /*17d40*/  LDL.64 R2, [R1+0x758] ;  /* 0x0007580001027983 */ /* 0x0023620000100a00 */
[----:B------:R-:W-:Y:S02]  /*17d50*/  MOV R67, R23 ;  /* 0x0000001700437202 */ /* 0x000fe40000000f00 */
[----:B------:R-:W-:-:S02]  /*17d60*/  MOV R6, 0x17d80 ;  /* 0x00017d8000067802 */ /* 0x000fc40000000f00 */
[----:B-1---5:R-:W-:Y:S05]  /*17d70*/  CALL.REL.NOINC `($_ZN7cutlass13device_kernelIN5flash19enable_sm80_to_sm89INS1_16FlashAttnBwdSm80INS1_25CollectiveMainloopBwdSm80ILi2ELi2EN4cute5tupleIJNS5_1CILi128EEES8_NS7_ILi64EEEEEENS_10bfloat16_tEfNS_4arch4Sm80ELb1ELb0ELb1ELb0ELb0ELb0ELb0ELb0ELi2ELi4ELi4ELi4ELb0EEENS1_21CollectiveEpilogueBwdISA_SB_SD_Li256ELb0ELb0ELi2EEENS1_25SingleTileBwdLPTSchedulerILb0ELi128ELb0EEEEEEEEEvNT_6ParamsE$_ZN4cute3eso3ESOILb1ELb0EJNS_6LayoutINS_5tupleIJNS3_IJNS_1CILi8EEENS4_ILi1EEEEEENS4_ILi2EEEEEENS3_IJNS3_IJS6_NS4_ILi0EEEEEENS4_ILi4096EEEEEEEENS_10ViewEngineINS_8smem_ptrIPN7cutlass10bfloat16_tEEEEEEEC2ERKSE_RKSL_) ;  /* 0xffff328000007944 */ /* 0x022fea0003c3ffff */
[----:B------:R2:W5:Y:S01]  /*17d80*/  LDL.64 R60, [R1+0x758] ;  /* 0x00075800013c7983 */ /* 0x0005620000100a00 */
[----:B-1----:R-:W-:Y:S01]  /*17d90*/  IMAD.MOV.U32 R2, RZ, RZ, R23 ;  /* 0x000000ffff027224 */ /* 0x002fe200078e0017 */
[----:B------:R-:W-:-:S02]  /*17da0*/  MOV R3, RZ ;  /* 0x000000ff00037202 */ /* 0x000fc40000000f00 */
[----:B------:R-:W-:Y:S02]  /*17db0*/  MOV R10, 0x17dd0 ;  /* 0x00017dd0000a7802 */ /* 0x000fe40000000f00 */
[----:B--2--5:R-:W-:Y:S05]  /*17dc0*/  CALL.REL.NOINC `($_ZN7cutlass13device_kernelIN5flash19enable_sm80_to_sm89INS1_16FlashAttnBwdSm80INS1_25CollectiveMainloopBwdSm80ILi2ELi2EN4cute5tupleIJNS5_1CILi128EEES8_NS7_ILi64EEEEEENS_10bfloat16_tEfNS_4arch4Sm80ELb1ELb0ELb1ELb0ELb0ELb0ELb0ELb0ELi2ELi4ELi4ELi4ELb0EEENS1_21CollectiveEpilogueBwdISA_SB_SD_Li256ELb0ELb0ELi2EEENS1_25SingleTileBwdLPTSchedulerILb0ELi128ELb0EEEEEEEEEvNT_6ParamsE$_ZN4cute3eso3ESOILb1ELb0EJNS_10UnderscoreEiEEC2ERKS2_RKi) ;  /* 0xffff071000007944 */ /* 0x024fea0003c3ffff */
[----:B-1----:R-:W2:Y:S01]  /*17dd0*/  LDL R3, [R1+0x758] ;  /* 0x0007580001037983 */ /* 0x002ea20000100800 */
[----:B------:R-:W-:Y:S01]  /*17de0*/  IMAD.MOV.U32 R2, RZ, RZ, R23 ;  /* 0x000000ffff027224 */ /* 0x000fe200078e0017 */
[----:B------:R-:W-:Y:S02]  /*17df0*/  MOV R6, 0x17e20 ;  /* 0x00017e2000067802 */ /* 0x000fe40000000f00 */
        /* <DEDUP_REMOVED lines=9> */
[----:B------:R-:W-:-:S02]  /*17e90*/  MOV R8, 0x17eb0 ;  /* 0x00017eb000087802 */ /* 0x000fc40000000f00 */
[----:B-1---5:R-:W-:Y:S05]  /*17ea0*/  CALL.REL.NOINC `($_ZN7cutlass13device_kernelIN5flash19enable_sm80_to_sm89INS1_16FlashAttnBwdSm80INS1_25CollectiveMainloopBwdSm80ILi2ELi2EN4cute5tupleIJNS5_1CILi128EEES8_NS7_ILi64EEEEEENS_10bfloat16_tEfNS_4arch4Sm80ELb1ELb0ELb1ELb0ELb0ELb0ELb0ELb0ELi2ELi4ELi4ELi4ELb0EEENS1_21CollectiveEpilogueBwdISA_SB_SD_Li256ELb0ELb0ELi2EEENS1_25SingleTileBwdLPTSchedulerILb0ELi128ELb0EEEEEEEEEvNT_6ParamsE$_ZN4cute3eso3ESOILb1ELb0EJNS_6LayoutINS_5tupleIJNS3_IJNS_1CILi8EEENS4_ILi1EEEEEEEEENS3_IJNS3_IJS6_NS4_ILi0EEEEEEEEEEENS_10ViewEngineINS_8smem_ptrIPN7cutlass10bfloat16_tEEEEEEEC2ERKSC_RKSJ_) ;  /* 0xffff2e0000007944 */ /* 0x022fea0003c3ffff */
        /* <DEDUP_REMOVED lines=121> */
[----:B------:R-:W-:Y:S05]  /*18640*/  CALL.REL.NOINC `($_ZN7cutlass13device_kernelIN5flash19enable_sm80_to_sm89INS1_16FlashAttnBwdSm80INS1_25CollectiveMainloopBwdSm80ILi2ELi2EN4cute5tupleIJNS5_1CILi128EEES8_NS7_ILi64EEEEEENS_10bfloat16_tEfNS_4arch4Sm80ELb1ELb0ELb1ELb0ELb0ELb0ELb0ELb0ELi2ELi4ELi4ELi4ELb0EEENS1_21CollectiveEpilogueBwdISA_SB_SD_Li256ELb0ELb0ELi2EEENS1_25SingleTileBwdLPTSchedulerILb0ELi128ELb0EEEEEEEEEvNT_6ParamsE$_ZN4cute3eso3ESOILb1ELb0EJNS_6LayoutINS_5tupleIJNS3_IJNS_1CILi8EEENS4_ILi1EEEEEENS4_ILi4EEEEEENS3_IJNS3_IJS6_NS4_ILi0EEEEEENS4_ILi2048EEEEEEEEiEEC2ERKSE_RKi) ;  /* 0xffff2d0000007944 */ /* 0x000fea0003c3ffff */
[----:B------:R-:W-:Y:S01]  /*18650*/  ULDC.64 UR4, c[0x0][0x118] ;  /* 0x0000460000047ab9 */ /* 0x000fe20000000a00 */
[----:B-1----:R-:W2:Y:S04]  /*18660*/  LDL R2, [R1+0x758] ;  /* 0x0007580001027983 */ /* 0x002ea80000100800 */
[----:B------:R-:W2:Y:S01]  /*18670*/  LD.E.64 R4, [R52.64+0x8] ;  /* 0x0000080434047980 */ /* 0x000ea2000c101b00 */
[----:B------:R-:W-:Y:S02]  /*18680*/  MOV R9, R23 ;  /* 0x0000001700097202 */ /* 0x000fe40000000f00 */
[----:B------:R-:W-:Y:S01]  /*18690*/  MOV R8, 0x186c0 ;  /* 0x000186c000087802 */ /* 0x000fe20000000f00 */
[----:B--2---:R-:W-:-:S04]  /*186a0*/  IMAD.WIDE R2, R2, 0x2, R4 ;  /* 0x0000000202027825 */ /* 0x004fc800078e0204 */
[----:B------:R-:W-:Y:S05]  /*186b0*/  CALL.REL.NOINC `($_ZN7cutlass13device_kernelIN5flash19enable_sm80_to_sm89INS1_16FlashAttnBwdSm80INS1_25CollectiveMainloopBwdSm80ILi2ELi2EN4cute5tupleIJNS5_1CILi128EEES8_NS7_ILi64EEEEEENS_10bfloat16_tEfNS_4arch4Sm80ELb1ELb0ELb1ELb0ELb0ELb0ELb0ELb0ELi2ELi4ELi4ELi4ELb0EEENS1_21CollectiveEpilogueBwdISA_SB_SD_Li256ELb0ELb0ELi2EEENS1_25SingleTileBwdLPTSchedulerILb0ELi128ELb0EEEEEEEEEvNT_6ParamsE$_ZN4cute8smem_ptrIPN7cutlass10bfloat16_tEECI1NS_12iter_adaptorIS3_S4_EEES3_) ;  /* 0xffff39e000007944 */ /* 0x000fea0003c3ffff */
[----:B-1----:R1:W5:Y:S01]  /*186c0*/  LDL.64 R2, [R1+0x758] ;  /* 0x0007580001027983 */ /* 0x0023620000100a00 */
[----:B------:R-:W-:-:S03]  /*186d0*/  MOV R6, 0x186f0 ;  /* 0x000186f000067802 */ /* 0x000fc60000000f00 */
[----:B-1---5:R-:W-:Y:S05]  /*186e0*/  CALL.REL.NOINC `($_ZN7cutlass13device_kernelIN5flash19enable_sm80_to_sm89INS1_16FlashAttnBwdSm80INS1_25CollectiveMainloopBwdSm80ILi2ELi2EN4cute5tupleIJNS5_1CILi128EEES8_NS7_ILi64EEEEEENS_10bfloat16_tEfNS_4arch4Sm80ELb1ELb0ELb1ELb0ELb0ELb0ELb0ELb0ELi2ELi4ELi4ELi4ELb0EEENS1_21CollectiveEpilogueBwdISA_SB_SD_Li256ELb0ELb0ELi2EEENS1_25SingleTileBwdLPTSchedulerILb0ELi128ELb0EEEEEEEEEvNT_6ParamsE$_ZN4cute3eso3ESOILb1ELb0EJNS_6LayoutINS_5tupleIJNS3_IJNS_1CILi8EEENS4_ILi1EEEEEENS4_ILi4EEEEEENS3_IJNS3_IJS6_NS4_ILi0EEEEEENS4_ILi2048EEEEEEEENS_10ViewEngineINS_8smem_ptrIPN7cutlass10bfloat16_tEEEEEEEC2ERKSE_RKSL_) ;  /* 0xffff2c2000007944 */ /* 0x022fea0003c3ffff */
[----:B-1----:R1:W5:Y:S01]  /*186f0*/  LDL.64 R4, [R1+0x758] ;  /* 0x0007580001047983 */ /* 0x0023620000100a00 */
[----:B------:R-:W-:Y:S01]  /*18700*/  IMAD.MOV.U32 R81, RZ, RZ, R23 ;  /* 0x000000ffff517224 */ /* 0x000fe200078e0017 */
[----:B------:R-:W-:-:S02]  /*18710*/  MOV R3, 0x1 ;  /* 0x0000000100037802 */ /* 0x000fc40000000f00 */
[----:B------:R-:W-:Y:S02]  /*18720*/  MOV R8, 0x18740 ;  /* 0x0001874000087802 */ /* 0x000fe40000000f00 */
[----:B-1---5:R-:W-:Y:S05]  /*18730*/  CALL.REL.NOINC `($_ZN7cutlass13device_kernelIN5flash19enable_sm80_to_sm89INS1_16FlashAttnBwdSm80INS1_25CollectiveMainloopBwdSm80ILi2ELi2EN4cute5tupleIJNS5_1CILi128EEES8_NS7_ILi64EEEEEENS_10bfloat16_tEfNS_4arch4Sm80ELb1ELb0ELb1ELb0ELb0ELb0ELb0ELb0ELi2ELi4ELi4ELi4ELb0EEENS1_21CollectiveEpilogueBwdISA_SB_SD_Li256ELb0ELb0ELi2EEENS1_25SingleTileBwdLPTSchedulerILb0ELi128ELb0EEEEEEEEEvNT_6ParamsE$_ZN4cute3eso3ESOILb1ELb0EJNS_10UnderscoreES2_iEEC2ERKS2_S5_RKi) ;  /* 0xfffefd6000007944 */ /* 0x022fea0003c3ffff */
[----:B-1----:R-:W2:Y:S01]  /*18740*/  LDL R3, [R1+0x758] ;  /* 0x0007580001037983 */ /* 0x002ea20000100800 */
[----:B------:R-:W-:Y:S02]  /*18750*/  MOV R6, 0x18780 ;  /* 0x0001878000067802 */ /* 0x000fe40000000f00 */
[----:B--2---:R-:W-:Y:S02]  /*18760*/  SHF.L.U32 R3, R3, 0x5, RZ ;  /* 0x0000000503037819 */ /* 0x004fe400000006ff */
[----:B------:R-:W-:Y:S05]  /*18770*/  CALL.REL.NOINC `($_ZN7cutlass13device_kernelIN5flash19enable_sm80_to_sm89INS1_16FlashAttnBwdSm80INS1_25CollectiveMainloopBwdSm80ILi2ELi2EN4cute5tupleIJNS5_1CILi128EEES8_NS7_ILi64EEEEEENS_10bfloat16_tEfNS_4arch4Sm80ELb1ELb0ELb1ELb0ELb0ELb0ELb0ELb0ELi2ELi4ELi4ELi4ELb0EEENS1_21CollectiveEpilogueBwdISA_SB_SD_Li256ELb0ELb0ELi2EEENS1_25SingleTileBwdLPTSchedulerILb0ELi128ELb0EEEEEEEEEvNT_6ParamsE$_ZN4cute3eso3ESOILb1ELb0EJNS_6LayoutINS_5tupleIJNS3_IJNS_1CILi8EEENS4_ILi1EEEEEENS4_ILi4EEEEEENS3_IJNS3_IJS6_NS4_ILi0EEEEEES5_EEEEEiEEC2ERKSD_RKi) ;  /* 0xffff2c7000007944 */ /* 0x000fea0003c3ffff */
[----:B-1----:R-:W2:Y:S01]  /*18780*/  LDL R3, [R1+0x758] ;  /* 0x0007580001037983 */ /* 0x002ea20000100800 */
[----:B------:R-:W-:Y:S01]  /*18790*/  MOV R8, 0x187d0 ;  /* 0x000187d000087802 */ /* 0x000fe20000000f00 */
[----:B--2---:R-:W-:-:S05]  /*187a0*/  IMAD.WIDE R6, R3, 0x2, R48 ;  /* 0x0000000203067825 */ /* 0x004fca00078e0230 */
[----:B------:R-:W-:Y:S02]  /*187b0*/  MOV R9, R7 ;  /* 0x0000000700097202 */ /* 0x000fe40000000f00 */
[----:B------:R-:W-:Y:S05]  /*187c0*/  CALL.REL.NOINC `($_ZN7cutlass13device_kernelIN5flash19enable_sm80_to_sm89INS1_16FlashAttnBwdSm80INS1_25CollectiveMainloopBwdSm80ILi2ELi2EN4cute5tupleIJNS5_1CILi128EEES8_NS7_ILi64EEEEEENS_10bfloat16_tEfNS_4arch4Sm80ELb1ELb0ELb1ELb0ELb0ELb0ELb0ELb0ELi2ELi4ELi4ELi4ELb0EEENS1_21CollectiveEpilogueBwdISA_SB_SD_Li256ELb0ELb0ELi2EEENS1_25SingleTileBwdLPTSchedulerILb0ELi128ELb0EEEEEEEEEvNT_6ParamsE$_ZN4cute3eso3ESOILb1ELb0EJNS_6LayoutINS_5tupleIJNS3_IJNS_1CILi8EEENS4_ILi1EEEEEENS4_ILi4EEEEEENS3_IJNS3_IJS6_NS4_ILi0EEEEEES5_EEEEENS_10ViewEngineIPN7cutlass10bfloat16_tEEEEEC2ERKSD_RKSI_) ;  /* 0xffff2bc000007944 */ /* 0x000fea0003c3ffff */
[----:B------:R2:W5:Y:S01]  /*187d0*/  LDL.64 R2, [R1+0x758] ;  /* 0x0007580001027983 */ /* 0x0005620000100a00 */
[----:B-1----:R-:W-:Y:S02]  /*187e0*/  MOV R7, R5 ;  /* 0x0000000500077202 */ /* 0x002fe40000000f00 */
[----:B------:R-:W-:Y:S02]  /*187f0*/  MOV R6, 0x18810 ;  /* 0x0001881000067802 */ /* 0x000fe40000000f00 */
[----:B--2--5:R-:W-:Y:S05]  /*18800*/  CALL.REL.NOINC `($_ZN7cutlass13device_kernelIN5flash19enable_sm80_to_sm89INS1_16FlashAttnBwdSm80INS1_25CollectiveMainloopBwdSm80ILi2ELi2EN4cute5tupleIJNS5_1CILi128EEES8_NS7_ILi64EEEEEENS_10bfloat16_tEfNS_4arch4Sm80ELb1ELb0ELb1ELb0ELb0ELb0ELb0ELb0ELi2ELi4ELi4ELi4ELb0EEENS1_21CollectiveEpilogueBwdISA_SB_SD_Li256ELb0ELb0ELi2EEENS1_25SingleTileBwdLPTSchedulerILb0ELi128ELb0EEEEEEEEEvNT_6ParamsE$_ZN4cute3eso3ESOILb1ELb0EJNS_6LayoutINS_5tupleIJNS3_IJNS_1CILi8EEENS4_ILi1EEEEEENS3_IJNS4_ILi4EEEEEEEEENS3_IJNS3_IJS6_NS4_ILi0EEEEEENS3_IJNS4_ILi2048EEEEEEEEEEENS_10ViewEngineINS_8smem_ptrIPN7cutlass10bfloat16_tEEEEEEEC2ERKSG_RKSN_) ;  /* 0xffff273000007944 */ /* 0x024fea0003c3ffff */
[----:B------:R2:W5:Y:S01]  /*18810*/  LDL.64 R6, [R1+0x758] ;  /* 0x0007580001067983 */ /* 0x0005620000100a00 */
[----:B-1----:R-:W-:Y:S02]  /*18820*/  MOV R5, R3 ;  /* 0x0000000300057202 */ /* 0x002fe40000000f00 */
[----:B------:R-:W-:Y:S02]  /*18830*/  MOV R4, 0x18850 ;  /* 0x0001885000047802 */ /* 0x000fe40000000f00 */
        /* <DEDUP_REMOVED lines=271> */
[----:B-1----:R-:W-:Y:S05]  /*19930*/  CALL.REL.NOINC `($_ZN7cutlass13device_kernelIN5flash19enable_sm80_to_sm89INS1_16FlashAttnBwdSm80INS1_25CollectiveMainloopBwdSm80ILi2ELi2EN4cute5tupleIJNS5_1CILi128EEES8_NS7_ILi64EEEEEENS_10bfloat16_tEfNS_4arch4Sm80ELb1ELb0ELb1ELb0ELb0ELb0ELb0ELb0ELi2ELi4ELi4ELi4ELb0EEENS1_21CollectiveEpilogueBwdISA_SB_SD_Li256ELb0ELb0ELi2EEENS1_25SingleTileBwdLPTSchedulerILb0ELi128ELb0EEEEEEEEEvNT_6ParamsE$_ZN4cute3eso3ESOILb1ELb0EJNS_10UnderscoreES2_iEEC2ERKS2_S5_RKi) ;  /* 0xfffeeb6000007944 */ /* 0x002fea0003c3ffff */
        /* <DEDUP_REMOVED lines=9> */
[----:B------:R-:W-:Y:S05]  /*199d0*/  CALL.REL.NOINC `($_ZN7cutlass13device_kernelIN5flash19enable_sm80_to_sm89INS1_16FlashAttnBwdSm80INS1_25CollectiveMainloopBwdSm80ILi2ELi2EN4cute5tupleIJNS5_1CILi128EEES8_NS7_ILi64EEEEEENS_10bfloat16_tEfNS_4arch4Sm80ELb1ELb0ELb1ELb0ELb0ELb0ELb0ELb0ELi2ELi4ELi4ELi4ELb0EEENS1_21CollectiveEpilogueBwdISA_SB_SD_Li256ELb0ELb0ELi2EEENS1_25SingleTileBwdLPTSchedulerILb0ELi128ELb0EEEEEEEEEvNT_6ParamsE$_ZN4cute3eso3ESOILb1ELb0EJNS_6LayoutINS_5tupleIJNS3_IJNS_1CILi2EEES5_S5_EEES5_EEENS3_IJNS3_IJNS4_ILi1EEES5_NS4_ILi4EEEEEENS4_ILi8EEEEEEEEiEEC2ERKSD_RKi) ;  /* 0xffff10d000007944 */ /* 0x000fea0003c3ffff */
[----:B-1----:R-:W2:Y:S01]  /*199e0*/  LDL R3, [R1+0x758] ;  /* 0x0007580001037983 */ /* 0x002ea20000100800 */
[----:B------:R-:W-:Y:S02]  /*199f0*/  MOV R67, R23 ;  /* 0x0000001700437202 */ /* 0x000fe40000000f00 */
[----:B------:R-:W-:Y:S01]  /*19a00*/  MOV R4, 0x19a40 ;  /* 0x00019a4000047802 */ /* 0x000fe20000000f00 */
[----:B--2---:R-:W-:-:S05]  /*19a10*/  IMAD.WIDE R2, R3, 0x2, R16 ;  /* 0x0000000203027825 */ /* 0x004fca00078e0210 */
[----:B------:R-:W-:Y:S02]  /*19a20*/  MOV R6, R2 ;  /* 0x0000000200067202 */ /* 0x000fe40000000f00 */
[----:B------:R-:W-:Y:S05]  /*19a30*/  CALL.REL.NOINC `($_ZN7cutlass13device_kernelIN5flash19enable_sm80_to_sm89INS1_16FlashAttnBwdSm80INS1_25CollectiveMainloopBwdSm80ILi2ELi2EN4cute5tupleIJNS5_1CILi128EEES8_NS7_ILi64EEEEEENS_10bfloat16_tEfNS_4arch4Sm80ELb1ELb0ELb1ELb0ELb0ELb0ELb0ELb0ELi2ELi4ELi4ELi4ELb0EEENS1_21CollectiveEpilogueBwdISA_SB_SD_Li256ELb0ELb0ELi2EEENS1_25SingleTileBwdLPTSchedulerILb0ELi128ELb0EEEEEEEEEvNT_6ParamsE$_ZN4cute3eso3ESOILb1ELb0EJNS_6LayoutINS_5tupleIJNS3_IJNS_1CILi2EEES5_S5_EEES5_EEENS3_IJNS3_IJNS4_ILi1EEES5_NS4_ILi4EEEEEENS4_ILi8EEEEEEEENS_10ViewEngineIPN7cutlass10bfloat16_tEEEEEC2ERKSD_RKSI_) ;  /* 0xffff102000007944 */ /* 0x000fea0003c3ffff */
[----:B------:R2:W5:Y:S01]  /*19a40*/  LDL.64 R58, [R1+0x758] ;  /* 0x00075800013a7983 */ /* 0x0005620000100a00 */
[----:B------:R-:W-:Y:S01]  /*19a50*/  IMAD.MOV.U32 R81, RZ, RZ, R23 ;  /* 0x000000ffff517224 */ /* 0x000fe200078e0017 */
[----:B------:R-:W-:Y:S02]  /*19a60*/  MOV R3, RZ ;  /* 0x000000ff00037202 */ /* 0x000fe40000000f00 */
[----:B------:R-:W-:Y:S02]  /*19a70*/  MOV R8, 0x19a90 ;  /* 0x00019a9000087802 */ /* 0x000fe40000000f00 */
[----:B-12--5:R-:W-:Y:S05]  /*19a80*/  CALL.REL.NOINC `($_ZN7cutlass13device_kernelIN5flash19enable_sm80_to_sm89INS1_16FlashAttnBwdSm80INS1_25CollectiveMainloopBwdSm80ILi2ELi2EN4cute5tupleIJNS5_1CILi128EEES8_NS7_ILi64EEEEEENS_10bfloat16_tEfNS_4arch4Sm80ELb1ELb0ELb1ELb0ELb0ELb0ELb0ELb0ELi2ELi4ELi4ELi4ELb0EEENS1_21CollectiveEpilogueBwdISA_SB_SD_Li256ELb0ELb0ELi2EEENS1_25SingleTileBwdLPTSchedulerILb0ELi128ELb0EEEEEEEEEvNT_6ParamsE$_ZN4cute3eso3ESOILb1ELb0EJNS_10UnderscoreES2_iEEC2ERKS2_S5_RKi) ;  /* 0xfffeea1000007944 */ /* 0x026fea0003c3ffff */
        /* <DEDUP_REMOVED lines=8> */
[----:B------:R-:W-:Y:S05]  /*19b10*/  CALL.REL.NOINC `($_ZN7cutlass13device_kernelIN5flash19enable_sm80_to_sm89INS1_16FlashAttnBwdSm80INS1_25CollectiveMainloopBwdSm80ILi2ELi2EN4cute5tupleIJNS5_1CILi128EEES8_NS7_ILi64EEEEEENS_10bfloat16_tEfNS_4arch4Sm80ELb1ELb0ELb1ELb0ELb0ELb0ELb0ELb0ELi2ELi4ELi4ELi4ELb0EEENS1_21CollectiveEpilogueBwdISA_SB_SD_Li256ELb0ELb0ELi2EEENS1_25SingleTileBwdLPTSchedulerILb0ELi128ELb0EEEEEEEEEvNT_6ParamsE$_ZN4cute3eso3ESOILb1ELb0EJNS_6LayoutINS_5tupleIJNS3_IJNS_1CILi2EEES5_EEENS4_ILi8EEEEEENS3_IJNS3_IJNS4_ILi1EEES5_EEENS4_ILi4EEEEEEEEiEEC2ERKSD_RKi) ;  /* 0xffff0c9000007944 */ /* 0x000fea0003c3ffff */
[----:B-1----:R-:W2:Y:S01]  /*19b20*/  LDL R3, [R1+0x758] ;  /* 0x0007580001037983 */ /* 0x002ea20000100800 */
[----:B------:R-:W-:Y:S01]  /*19b30*/  MOV R4, 0x19b70 ;  /* 0x00019b7000047802 */ /* 0x000fe20000000f00 */
[----:B--2---:R-:W-:-:S05]  /*19b40*/  IMAD.WIDE R2, R3, 0x2, R14 ;  /* 0x0000000203027825 */ /* 0x004fca00078e020e */
[----:B------:R-:W-:Y:S02]  /*19b50*/  MOV R6, R2 ;  /* 0x0000000200067202 */ /* 0x000fe40000000f00 */
[----:B------:R-:W-:Y:S05]  /*19b60*/  CALL.REL.NOINC `($_ZN7cutlass13device_kernelIN5flash19enable_sm80_to_sm89INS1_16FlashAttnBwdSm80INS1_25CollectiveMainloopBwdSm80ILi2ELi2EN4cute5tupleIJNS5_1CILi128EEES8_NS7_ILi64EEEEEENS_10bfloat16_tEfNS_4arch4Sm80ELb1ELb0ELb1ELb0ELb0ELb0ELb0ELb0ELi2ELi4ELi4ELi4ELb0EEENS1_21CollectiveEpilogueBwdISA_SB_SD_Li256ELb0ELb0ELi2EEENS1_25SingleTileBwdLPTSchedulerILb0ELi128ELb0EEEEEEEEEvNT_6ParamsE$_ZN4cute3eso3ESOILb1ELb0EJNS_6LayoutINS_5tupleIJNS3_IJNS_1CILi2EEES5_EEENS4_ILi8EEEEEENS3_IJNS3_IJNS4_ILi1EEES5_EEENS4_ILi4EEEEEEEENS_10ViewEngineIPN7cutlass10bfloat16_tEEEEEC2ERKSD_RKSI_) ;  /* 0xffff0bf000007944 */ /* 0x000fea0003c3ffff */
[----:B------:R2:W5:Y:S04]  /*19b70*/  LDL.64 R60, [R1+0x758] ;  /* 0x00075800013c7983 */ /* 0x0005680000100a00 */
[----:B------:R2:W-:Y:S02]  /*19b80*/  STL [R1+0x770], RZ ;  /* 0x000770ff01007387 */ /* 0x0005e40000100800 */
.L_x_2426:
[----:B------:R-:W-:Y:S01]  /*19b90*/  IMAD.MOV.U32 R81, RZ, RZ, R23 ;  /* 0x000000ffff517224 */ /* 0x000fe200078e0017 */
[----:B------:R-:W-:Y:S01]  /*19ba0*/  LOP3.LUT R80, R56, 0x1, RZ, 0xc0, !PT ;  /* 0x0000000138507812 */ /* 0x000fe200078ec0ff */
[----:B------:R-:W-:Y:S01]  /*19bb0*/  IMAD.MOV.U32 R79, RZ, RZ, R22 ;  /* 0x000000ffff4f7224 */ /* 0x000fe200078e0016 */
[----:B-1----:R-:W-:Y:S02]  /*19bc0*/  MOV R78, 0x19be0 ;  /* 0x00019be0004e7802 */ /* 0x002fe40000000f00 */
[----:B-12--5:R-:W-:Y:S05]  /*19bd0*/  CALL.REL.NOINC `($_ZN7cutlass13device_kernelIN5flash19enable_sm80_to_sm89INS1_16FlashAttnBwdSm80INS1_25CollectiveMainloopBwdSm80ILi2ELi2EN4cute5tupleIJNS5_1CILi128EEES8_NS7_ILi64EEEEEENS_10bfloat16_tEfNS_4arch4Sm80ELb1ELb0ELb1ELb0ELb0ELb0ELb0ELb0ELi2ELi4ELi4ELi4ELb0EEENS1_21CollectiveEpilogueBwdISA_SB_SD_Li256ELb0ELb0ELi2EEENS1_25SingleTileBwdLPTSchedulerILb0ELi128ELb0EEEEEEEEEvNT_6ParamsE$_ZN4cute3eso3ESOILb1ELb0EJNS_10UnderscoreEiiEEC2ERKS2_RKiS7_) ;  /* 0xfffee94000007944 */ /* 0x026fea0003c3ffff */
[----:B------:R-:W-:Y:S01]  /*19be0*/  MOV R67, R23 ;  /* 0x0000001700437202 */ /* 0x000fe20000000f00 */
[----:B-1----:R-:W2:Y:S01]  /*19bf0*/  LDL.64 R2, [R1+0x758] ;  /* 0x0007580001027983 */ /* 0x002ea20000100a00 */
[----:B------:R-:W-:Y:S01]  /*19c00*/  MOV R4, 0x19c40 ;  /* 0x00019c4000047802 */ /* 0x000fe20000000f00 */
[----:B--2---:R-:W-:Y:S04]  /*19c10*/  IMAD R3, R3, 0x2, R2 ;  /* 0x0000000203037824 */ /* 0x004fe800078e0202 */
[----:B------:R-:W-:Y:S02]  /*19c20*/  IMAD.SHL.U32 R3, R3, 0x4, RZ ;  /* 0x0000000403037824 */ /* 0x000fe400078e00ff */
[----:B------:R-:W-:Y:S05]  /*19c30*/  CALL.REL.NOINC `($_ZN7cutlass13device_kernelIN5flash19enable_sm80_to_sm89INS1_16FlashAttnBwdSm80INS1_25CollectiveMainloopBwdSm80ILi2ELi2EN4cute5tupleIJNS5_1CILi128EEES8_NS7_ILi64EEEEEENS_10bfloat16_tEfNS_4arch4Sm80ELb1ELb0ELb1ELb0ELb0ELb0ELb0ELb0ELi2ELi4ELi4ELi4ELb0EEENS1_21CollectiveEpilogueBwdISA_SB_SD_Li256ELb0ELb0ELi2EEENS1_25SingleTileBwdLPTSchedulerILb0ELi128ELb0EEEEEEEEEvNT_6ParamsE$_ZN4cute3eso3ESOILb1ELb0EJNS_6LayoutINS_5tupleIJNS3_IJNS_1CILi2EEES5_EEEEEENS3_IJNS3_IJNS4_ILi1EEES5_EEEEEEEEiEEC2ERKSB_RKi) ;  /* 0xffff094000007944 */ /* 0x000fea0003c3ffff */
[----:B------:R-:W-:Y:S01]  /*19c40*/  MOV R4, 0x19ca0 ;  /* 0x00019ca000047802 */ /* 0x000fe20000000f00 */
[----:B-1----:R-:W2:Y:S01]  /*19c50*/  LDL R3, [R1+0x758] ;  /* 0x0007580001037983 */ /* 0x002ea20000100800 */
[----:B------:R-:W-:Y:S01]  /*19c60*/  IMAD.MOV.U32 R2, RZ, RZ, R23 ;  /* 0x000000ffff027224 */ /* 0x000fe200078e0017 */
[C---:B--2---:R-:W-:Y:S04]  /*19c70*/  LEA R8, P0, R3.reuse, R46, 0x2 ;  /* 0x0000002e03087211 */ /* 0x044fe800078010ff */
[----:B------:R-:W-:Y:S04]  /*19c80*/  LEA.HI.X.SX32 R3, R3, R47, 0x2, P0 ;  /* 0x0000002f03037211 */ /* 0x000fe800000f16ff */
[----:B------:R-:W-:Y:S05]  /*19c90*/  CALL.REL.NOINC `($_ZN7cutlass13device_kernelIN5flash19enable_sm80_to_sm89INS1_16FlashAttnBwdSm80INS1_25CollectiveMainloopBwdSm80ILi2ELi2EN4cute5tupleIJNS5_1CILi128EEES8_NS7_ILi64EEEEEENS_10bfloat16_tEfNS_4arch4Sm80ELb1ELb0ELb1ELb0ELb0ELb0ELb0ELb0ELi2ELi4ELi4ELi4ELb0EEENS1_21CollectiveEpilogueBwdISA_SB_SD_Li256ELb0ELb0ELi2EEENS1_25SingleTileBwdLPTSchedulerILb0ELi128ELb0EEEEEEEEEvNT_6ParamsE$_ZN4cute3eso3ESOILb1ELb0EJNS_6LayoutINS_5tupleIJNS3_IJNS_1CILi2EEES5_EEEEEENS3_IJNS3_IJNS4_ILi1EEES5_EEEEEEEENS_10ViewEngineIPfEEEEC2ERKSB_RKSE_) ;  /* 0xffff089000007944 */ /* 0x000fea0003c3ffff */
[----:B------:R-:W-:Y:S01]  /*19ca0*/  MOV R3, R80 ;  /* 0x0000005000037202 */ /* 0x000fe20000000f00 */
[----:B-1----:R1:W5:Y:S01]  /*19cb0*/  LDL.64 R8, [R1+0x758] ;  /* 0x0007580001087983 */ /* 0x0023620000100a00 */
[----:B------:R-:W-:Y:S01]  /*19cc0*/  MOV R10, 0x19cf0 ;  /* 0x00019cf0000a7802 */ /* 0x000fe20000000f00 */
[----:B------:R-:W-:Y:S02]  /*19cd0*/  IMAD.MOV.U32 R2, RZ, RZ, R23 ;  /* 0x000000ffff027224 */ /* 0x000fe400078e0017 */
[----:B-1---5:R-:W-:Y:S05]  /*19ce0*/  CALL.REL.NOINC `($_ZN7cutlass13device_kernelIN5flash19enable_sm80_to_sm89INS1_16FlashAttnBwdSm80INS1_25CollectiveMainloopBwdSm80ILi2ELi2EN4cute5tupleIJNS5_1CILi128EEES8_NS7_ILi64EEEEEENS_10bfloat16_tEfNS_4arch4Sm80ELb1ELb0ELb1ELb0ELb0ELb0ELb0ELb0ELi2ELi4ELi4ELi4ELb0EEENS1_21CollectiveEpilogueBwdISA_SB_SD_Li256ELb0ELb0ELi2EEENS1_25SingleTileBwdLPTSchedulerILb0ELi128ELb0EEEEEEEEEvNT_6ParamsE$_ZN4cute3eso3ESOILb1ELb0EJNS_10UnderscoreEiEEC2ERKS2_RKi) ;  /* 0xfffee7f000007944 */ /* 0x022fea0003c3ffff */
[----:B------:R-:W-:Y:S01]  /*19cf0*/  MOV R4, 0x19d40 ;  /* 0x00019d4000047802 */ /* 0x000fe20000000f00 */
[----:B-1----:R-:W2:Y:S01]  /*19d00*/  LDL R3, [R1+0x758] ;  /* 0x0007580001037983 */ /* 0x002ea20000100800 */
[----:B------:R-:W-:Y:S01]  /*19d10*/  IMAD.MOV.U32 R67, RZ, RZ, R23 ;  /* 0x000000ffff437224 */ /* 0x000fe200078e0017 */
[----:B--2---:R-:W-:Y:S02]  /*19d20*/  SHF.L.U32 R3, R3, 0x3, RZ ;  /* 0x0000000303037819 */ /* 0x004fe400000006ff */
[----:B------:R-:W-:Y:S05]  /*19d30*/  CALL.REL.NOINC `($_ZN7cutlass13device_kernelIN5flash19enable_sm80_to_sm89INS1_16FlashAttnBwdSm80INS1_25CollectiveMainloopBwdSm80ILi2ELi2EN4cute5tupleIJNS5_1CILi128EEES8_NS7_ILi64EEEEEENS_10bfloat16_tEfNS_4arch4Sm80ELb1ELb0ELb1ELb0ELb0ELb0ELb0ELb0ELi2ELi4ELi4ELi4ELb0EEENS1_21CollectiveEpilogueBwdISA_SB_SD_Li256ELb0ELb0ELi2EEENS1_25SingleTileBwdLPTSchedulerILb0ELi128ELb0EEEEEEEEEvNT_6ParamsE$_ZN4cute3eso3ESOILb1ELb0EJNS_6LayoutINS_5tupleIJNS3_IJNS_1CILi2EEES5_S5_EEEEEENS3_IJNS3_IJNS4_ILi1EEES5_NS4_ILi4EEEEEEEEEEEiEEC2ERKSC_RKi) ;  /* 0xffff0c5000007944 */ /* 0x000fea0003c3ffff */
[----:B------:R-:W-:Y:S01]  /*19d40*/  MOV R4, 0x19da0 ;  /* 0x00019da000047802 */ /* 0x000fe20000000f00 */
[----:B-1----:R-:W2:Y:S01]  /*19d50*/  LDL R3, [R1+0x758] ;  /* 0x0007580001037983 */ /* 0x002ea20000100800 */
[----:B------:R-:W-:Y:S01]  /*19d60*/  IMAD.MOV.U32 R67, RZ, RZ, R23 ;  /* 0x000000ffff437224 */ /* 0x000fe200078e0017 */
[C---:B--2---:R-:W-:Y:S04]  /*19d70*/  LEA R6, P0, R3.reuse, R58, 0x1 ;  /* 0x0000003a03067211 */ /* 0x044fe800078008ff */
[----:B------:R-:W-:Y:S04]  /*19d80*/  LEA.HI.X.SX32 R3, R3, R59, 0x1, P0 ;  /* 0x0000003b03037211 */ /* 0x000fe800000f0eff */
[----:B------:R-:W-:Y:S05]  /*19d90*/  CALL.REL.NOINC `($_ZN7cutlass13device_kernelIN5flash19enable_sm80_to_sm89INS1_16FlashAttnBwdSm80INS1_25CollectiveMainloopBwdSm80ILi2ELi2EN4cute5tupleIJNS5_1CILi128EEES8_NS7_ILi64EEEEEENS_10bfloat16_tEfNS_4arch4Sm80ELb1ELb0ELb1ELb0ELb0ELb0ELb0ELb0ELi2ELi4ELi4ELi4ELb0EEENS1_21CollectiveEpilogueBwdISA_SB_SD_Li256ELb0ELb0ELi2EEENS1_25SingleTileBwdLPTSchedulerILb0ELi128ELb0EEEEEEEEEvNT_6ParamsE$_ZN4cute3eso3ESOILb1ELb0EJNS_6LayoutINS_5tupleIJNS3_IJNS_1CILi2EEES5_S5_EEEEEENS3_IJNS3_IJNS4_ILi1EEES5_NS4_ILi4EEEEEEEEEEENS_10ViewEngineIPN7cutlass10bfloat16_tEEEEEC2ERKSC_RKSH_) ;  /* 0xffff0ba000007944 */ /* 0x000fea0003c3ffff */
[----:B------:R-:W-:Y:S01]  /*19da0*/  MOV R3, R56 ;  /* 0x0000003800037202 */ /* 0x000fe20000000f00 */
[----:B------:R2:W5:Y:S01]  /*19db0*/  LDL.64 R12, [R1+0x758] ;  /* 0x00075800010c7983 */ /* 0x0005620000100a00 */
[----:B------:R-:W-:Y:S01]  /*19dc0*/  MOV R10, 0x19df0 ;  /* 0x00019df0000a7802 */ /* 0x000fe20000000f00 */
[----:B-1----:R-:W-:Y:S02]  /*19dd0*/  IMAD.MOV.U32 R2, RZ, RZ, R23 ;  /* 0x000000ffff027224 */ /* 0x002fe400078e0017 */
[----:B--2--5:R-:W-:Y:S05]  /*19de0*/  CALL.REL.NOINC `($_ZN7cutlass13device_kernelIN5flash19enable_sm80_to_sm89INS1_16FlashAttnBwdSm80INS1_25CollectiveMainloopBwdSm80ILi2ELi2EN4cute5tupleIJNS5_1CILi128EEES8_NS7_ILi64EEEEEENS_10bfloat16_tEfNS_4arch4Sm80ELb1ELb0ELb1ELb0ELb0ELb0ELb0ELb0ELi2ELi4ELi4ELi4ELb0EEENS1_21CollectiveEpilogueBwdISA_SB_SD_Li256ELb0ELb0ELi2EEENS1_25SingleTileBwdLPTSchedulerILb0ELi128ELb0EEEEEEEEEvNT_6ParamsE$_ZN4cute3eso3ESOILb1ELb0EJNS_10UnderscoreEiEEC2ERKS2_RKi) ;  /* 0xfffee6f000007944 */ /* 0x024fea0003c3ffff */
[----:B------:R-:W-:Y:S01]  /*19df0*/  MOV R4, 0x19e40 ;  /* 0x00019e4000047802 */ /* 0x000fe20000000f00 */
[----:B-1----:R-:W2:Y:S01]  /*19e00*/  LDL R3, [R1+0x758] ;  /* 0x0007580001037983 */ /* 0x002ea20000100800 */
[----:B------:R-:W-:Y:S01]  /*19e10*/  IMAD.MOV.U32 R67, RZ, RZ, R23 ;  /* 0x000000ffff437224 */ /* 0x000fe200078e0017 */
[----:B--2---:R-:W-:Y:S02]  /*19e20*/  SHF.L.U32 R3, R3, 0x2, RZ ;  /* 0x0000000203037819 */ /* 0x004fe400000006ff */
[----:B------:R-:W-:Y:S05]  /*19e30*/  CALL.REL.NOINC `($_ZN7cutlass13device_kernelIN5flash19enable_sm80_to_sm89INS1_16FlashAttnBwdSm80INS1_25CollectiveMainloopBwdSm80ILi2ELi2EN4cute5tupleIJNS5_1CILi128EEES8_NS7_ILi64EEEEEENS_10bfloat16_tEfNS_4arch4Sm80ELb1ELb0ELb1ELb0ELb0ELb0ELb0ELb0ELi2ELi4ELi4ELi4ELb0EEENS1_21CollectiveEpilogueBwdISA_SB_SD_Li256ELb0ELb0ELi2EEENS1_25SingleTileBwdLPTSchedulerILb0ELi128ELb0EEEEEEEEEvNT_6ParamsE$_ZN4cute3eso3ESOILb1ELb0EJNS_6LayoutINS_5tupleIJNS3_IJNS_1CILi2EEES5_EEEEEENS3_IJNS3_IJNS4_ILi1EEES5_EEEEEEEEiEEC2ERKSB_RKi) ;  /* 0xffff074000007944 */ /* 0x000fea0003c3ffff */
[----:B------:R-:W-:Y:S01]  /*19e40*/  MOV R4, 0x19ea0 ;  /* 0x00019ea000047802 */ /* 0x000fe20000000f00 */
[----:B-1----:R-:W2:Y:S01]  /*19e50*/  LDL R3, [R1+0x758] ;  /* 0x0007580001037983 */ /* 0x002ea20000100800 */
[----:B------:R-:W-:Y:S01]  /*19e60*/  IMAD.MOV.U32 R67, RZ, RZ, R23 ;  /* 0x000000ffff437224 */ /* 0x000fe200078e0017 */
[C---:B--2---:R-:W-:Y:S04]  /*19e70*/  LEA R6, P0, R3.reuse, R60, 0x1 ;  /* 0x0000003c03067211 */ /* 0x044fe800078008ff */
[----:B------:R-:W-:Y:S04]  /*19e80*/  LEA.HI.X.SX32 R3, R3, R61, 0x1, P0 ;  /* 0x0000003d03037211 */ /* 0x000fe800000f0eff */
[----:B------:R-:W-:Y:S05]  /*19e90*/  CALL.REL.NOINC `($_ZN7cutlass13device_kernelIN5flash19enable_sm80_to_sm89INS1_16FlashAttnBwdSm80INS1_25CollectiveMainloopBwdSm80ILi2ELi2EN4cute5tupleIJNS5_1CILi128EEES8_NS7_ILi64EEEEEENS_10bfloat16_tEfNS_4arch4Sm80ELb1ELb0ELb1ELb0ELb0ELb0ELb0ELb0ELi2ELi4ELi4ELi4ELb0EEENS1_21CollectiveEpilogueBwdISA_SB_SD_Li256ELb0ELb0ELi2EEENS1_25SingleTileBwdLPTSchedulerILb0ELi128ELb0EEEEEEEEEvNT_6ParamsE$_ZN4cute3eso3ESOILb1ELb0EJNS_6LayoutINS_5tupleIJNS3_IJNS_1CILi2EEES5_EEEEEENS3_IJNS3_IJNS4_ILi1EEES5_EEEEEEEENS_10ViewEngineIPN7cutlass10bfloat16_tEEEEEC2ERKSB_RKSG_) ;  /* 0xffff064000007944 */ /* 0x000fea0003c3ffff */
[----:B------:R-:W-:Y:S01]  /*19ea0*/  MOV R79, R22 ;  /* 0x00000016004f7202 */ /* 0x000fe20000000f00 */
[----:B------:R2:W5:Y:S01]  /*19eb0*/  LDL.64 R10, [R1+0x758] ;  /* 0x00075800010a7983 */ /* 0x0005620000100a00 */
[----:B------:R-:W-:Y:S01]  /*19ec0*/  MOV R78, 0x19ef0 ;  /* 0x00019ef0004e7802 */ /* 0x000fe20000000f00 */
[----:B------:R-:W-:Y:S02]  /*19ed0*/  IMAD.MOV.U32 R81, RZ, RZ, R23 ;  /* 0x000000ffff517224 */ /* 0x000fe400078e0017 */
        /* <DEDUP_REMOVED lines=12> */
[----:B------:R-:W-:Y:S05]  /*19fa0*/  CALL.REL.NOINC `($_ZN7cutlass13device_kernelIN5flash19enable_sm80_to_sm89INS1_16FlashAttnBwdSm80INS1_25CollectiveMainloopBwdSm80ILi2ELi2EN4cute5tupleIJNS5_1CILi128EEES8_NS7_ILi64EEEEEENS_10bfloat16_tEfNS_4arch4Sm80ELb1ELb0ELb1ELb0ELb0ELb0ELb0ELb0ELi2ELi4ELi4ELi4ELb0EEENS1_21CollectiveEpilogueBwdISA_SB_SD_Li256ELb0ELb0ELi2EEENS1_25SingleTileBwdLPTSchedulerILb0ELi128ELb0EEEEEEEEEvNT_6ParamsE$_ZN4cute3eso3ESOILb1ELb0EJNS_6LayoutINS_5tupleIJNS3_IJNS_1CILi2EEES5_EEEEEENS3_IJNS3_IJNS4_ILi1EEES5_EEEEEEEENS_10ViewEngineIPKfEEEEC2ERKSB_RKSF_) ;  /* 0xffff04e000007944 */ /* 0x000fea0003c3ffff */
[----:B------:R-:W-:Y:S01]  /*19fb0*/  MOV R67, R23 ;  /* 0x0000001700437202 */ /* 0x000fe20000000f00 */
[----:B-1----:R1:W5:Y:S01]  /*19fc0*/  LDL.64 R6, [R1+0x758] ;  /* 0x0007580001067983 */ /* 0x0023620000100a00 */
[----:B------:R-:W-:Y:S03]  /*19fd0*/  MOV R4, 0x19ff0 ;  /* 0x00019ff000047802 */ /* 0x000fe60000000f00 */
[----:B-1---5:R-:W-:Y:S05]  /*19fe0*/  CALL.REL.NOINC `($_ZN7cutlass13device_kernelIN5flash19enable_sm80_to_sm89INS1_16FlashAttnBwdSm80INS1_25CollectiveMainloopBwdSm80ILi2ELi2EN4cute5tupleIJNS5_1CILi128EEES8_NS7_ILi64EEEEEENS_10bfloat16_tEfNS_4arch4Sm80ELb1ELb0ELb1ELb0ELb0ELb0ELb0ELb0ELi2ELi4ELi4ELi4ELb0EEENS1_21CollectiveEpilogueBwdISA_SB_SD_Li256ELb0ELb0ELi2EEENS1_25SingleTileBwdLPTSchedulerILb0ELi128ELb0EEEEEEEEEvNT_6ParamsE$_ZN4cute3eso3ESOILb1ELb0EJNS_6LayoutINS_5tupleIJNS3_IJNS_1CILi1EEENS4_ILi2EEES6_EEEEEENS3_IJNS3_IJS5_S5_S6_EEEEEEEENS_10ViewEngineIPjEEEEC2ERKSB_RKSE_) ;  /* 0xffff032000007944 */ /* 0x022fea0003c3ffff */
[----:B-1----:R-:W-:Y:S01]  /*19ff0*/  MOV R2, R23 ;  /* 0x0000001700027202 */ /* 0x002fe20000000f00 */
[----:B------:R1:W5:Y:S01]  /*1a000*/  LDL.64 R14, [R1+0x758] ;  /* 0x00075800010e7983 */ /* 0x0003620000100a00 */
[----:B------:R-:W-:Y:S01]  /*1a010*/  MOV R4, 0x1a040 ;  /* 0x0001a04000047802 */ /* 0x000fe20000000f00 */
[----:B------:R-:W-:Y:S02]  /*1a020*/  IMAD.MOV.U32 R3, RZ, RZ, R11 ;  /* 0x000000ffff037224 */ /* 0x000fe400078e000b */
[----:B-1---5:R-:W-:Y:S05]  /*1a030*/  CALL.REL.NOINC `($_ZN7cutlass13device_kernelIN5flash19enable_sm80_to_sm89INS1_16FlashAttnBwdSm80INS1_25CollectiveMainloopBwdSm80ILi2ELi2EN4cute5tupleIJNS5_1CILi128EEES8_NS7_ILi64EEEEEENS_10bfloat16_tEfNS_4arch4Sm80ELb1ELb0ELb1ELb0ELb0ELb0ELb0ELb0ELi2ELi4ELi4ELi4ELb0EEENS1_21CollectiveEpilogueBwdISA_SB_SD_Li256ELb0ELb0ELi2EEENS1_25SingleTileBwdLPTSchedulerILb0ELi128ELb0EEEEEEEEEvNT_6ParamsE$_ZN4cute3eso3ESOILb1ELb0EJNS_6LayoutINS_5tupleIJNS3_IJNS_1CILi1EEENS4_ILi2EEEEEEEEENS3_IJNS3_IJS5_S5_EEEEEEEENS_10ViewEngineIPjEEEEC2ERKSB_RKSE_) ;  /* 0xffff01c000007944 */ /* 0x022fea0003c3ffff */
[----:B-1----:R-:W-:Y:S01]  /*1a040*/  MOV R2, R23 ;  /* 0x0000001700027202 */ /* 0x002fe20000000f00 */
[----:B------:R1:W5:Y:S01]  /*1a050*/  LDL.64 R16, [R1+0x758] ;  /* 0x0007580001107983 */ /* 0x0003620000100a00 */
[----:B------:R-:W-:Y:S01]  /*1a060*/  MOV R4, 0x1a090 ;  /* 0x0001a09000047802 */ /* 0x000fe20000000f00 */
[----:B------:R-:W-:Y:S02]  /*1a070*/  IMAD.MOV.U32 R3, RZ, RZ, R9 ;  /* 0x000000ffff037224 */ /* 0x000fe400078e0009 */
[----:B-1---5:R-:W-:Y:S05]  /*1a080*/  CALL.REL.NOINC `($_ZN7cutlass13device_kernelIN5flash19enable_sm80_to_sm89INS1_16FlashAttnBwdSm80INS1_25CollectiveMainloopBwdSm80ILi2ELi2EN4cute5tupleIJNS5_1CILi128EEES8_NS7_ILi64EEEEEENS_10bfloat16_tEfNS_4arch4Sm80ELb1ELb0ELb1ELb0ELb0ELb0ELb0ELb0ELi2ELi4ELi4ELi4ELb0EEENS1_21CollectiveEpilogueBwdISA_SB_SD_Li256ELb0ELb0ELi2EEENS1_25SingleTileBwdLPTSchedulerILb0ELi128ELb0EEEEEEEEEvNT_6ParamsE$_ZN4cute3eso3ESOILb1ELb0EJNS_6LayoutINS_5tupleIJNS3_IJNS_1CILi2EEES5_EEEEEENS3_IJNS3_IJNS4_ILi1EEES5_EEEEEEEENS_10ViewEngineIPfEEEEC2ERKSB_RKSE_) ;  /* 0xffff04a000007944 */ /* 0x022fea0003c3ffff */
[----:B-1----:R-:W-:Y:S01]  /*1a090*/  MOV R2, R23 ;  /* 0x0000001700027202 */ /* 0x002fe20000000f00 */
[----:B------:R1:W5:Y:S01]  /*1a0a0*/  LDL.64 R62, [R1+0x758] ;  /* 0x00075800013e7983 */ /* 0x0003620000100a00 */
[----:B------:R-:W-:Y:S01]  /*1a0b0*/  MOV R4, 0x1a0e0 ;  /* 0x0001a0e000047802 */ /* 0x000fe20000000f00 */
[----:B------:R-:W-:Y:S02]  /*1a0c0*/  IMAD.MOV.U32 R3, RZ, RZ, R7 ;  /* 0x000000ffff037224 */ /* 0x000fe400078e0007 */
[----:B-1---5:R-:W-:Y:S05]  /*1a0d0*/  CALL.REL.NOINC `($_ZN7cutlass13device_kernelIN5flash19enable_sm80_to_sm89INS1_16FlashAttnBwdSm80INS1_25CollectiveMainloopBwdSm80ILi2ELi2EN4cute5tupleIJNS5_1CILi128EEES8_NS7_ILi64EEEEEENS_10bfloat16_tEfNS_4arch4Sm80ELb1ELb0ELb1ELb0ELb0ELb0ELb0ELb0ELi2ELi4ELi4ELi4ELb0EEENS1_21CollectiveEpilogueBwdISA_SB_SD_Li256ELb0ELb0ELi2EEENS1_25SingleTileBwdLPTSchedulerILb0ELi128ELb0EEEEEEEEEvNT_6ParamsE$_ZN4cute3eso3ESOILb1ELb0EJNS_6LayoutINS_5tupleIJNS3_IJNS_1CILi2EEES5_EEEEEENS3_IJNS3_IJNS4_ILi1EEES5_EEEEEEEENS_10ViewEngineIPKfEEEEC2ERKSB_RKSF_) ;  /* 0xffff03b000007944 */ /* 0x022fea0003c3ffff */
        /* <DEDUP_REMOVED lines=24> */
[----:B-1----:R-:W-:Y:S05]  /*1a260*/  CALL.REL.NOINC `($_ZN7cutlass13device_kernelIN5flash19enable_sm80_to_sm89INS1_16FlashAttnBwdSm80INS1_25CollectiveMainloopBwdSm80ILi2ELi2EN4cute5tupleIJNS5_1CILi128EEES8_NS7_ILi64EEEEEENS_10bfloat16_tEfNS_4arch4Sm80ELb1ELb0ELb1ELb0ELb0ELb0ELb0ELb0ELi2ELi4ELi4ELi4ELb0EEENS1_21CollectiveEpilogueBwdISA_SB_SD_Li256ELb0ELb0ELi2EEENS1_25SingleTileBwdLPTSchedulerILb0ELi128ELb0EEEEEEEEEvNT_6ParamsE$_ZN4cute3eso3ESOILb1ELb0EJNS_10UnderscoreEiiEEC2ERKS2_RKiS7_) ;  /* 0xfffee2b000007944 */ /* 0x002fea0003c3ffff */
        /* <DEDUP_REMOVED lines=642> */
[----:B------:R-:W-:Y:S02]  /*1ca90*/  MOV R3, 0x1 ;  /* 0x0000000100037802 */ /* 0x000fe40000000f00 */
        /* <DEDUP_REMOVED lines=18> */
.L_x_2427:
        /* <DEDUP_REMOVED lines=771> */
.L_x_2428:
        /* <DEDUP_REMOVED lines=222> */
[----:B------:R-:W-:Y:S05]  /*209d0*/  CALL.REL.NOINC `($_ZN7cutlass13device_kernelIN5flash19enable_sm80_to_sm89INS1_16FlashAttnBwdSm80INS1_25CollectiveMainloopBwdSm80ILi2ELi2EN4cute5tupleIJNS5_1CILi128EEES8_NS7_ILi64EEEEEENS_10bfloat16_tEfNS_4arch4Sm80ELb1ELb0ELb1ELb0ELb0ELb0ELb0ELb0ELi2ELi4ELi4ELi4ELb0EEENS1_21CollectiveEpilogueBwdISA_SB_SD_Li256ELb0ELb0ELi2EEENS1_25SingleTileBwdLPTSchedulerILb0ELi128ELb0EEEEEEEEEvNT_6ParamsE$_ZN4cute3eso3ESOILb1ELb0EJNS_10UnderscoreES2_iEEC2ERKS2_S5_RKi) ;  /* 0xfffe7ac000007944 */ /* 0x000fea0003c3ffff */
        /* <DEDUP_REMOVED lines=37> */
.L_x_2429:
        /* <DEDUP_REMOVED lines=220> */
[----:B-----5:R-:W-:Y:S05]  /*219f0*/  CALL.REL.NOINC `($_ZN7cutlass13device_kernelIN5flash19enable_sm80_to_sm89INS1_16FlashAttnBwdSm80INS1_25CollectiveMainloopBwdSm80ILi2ELi2EN4cute5tupleIJNS5_1CILi128EEES8_NS7_ILi64EEEEEENS_10bfloat16_tEfNS_4arch4Sm80ELb1ELb0ELb1ELb0ELb0ELb0ELb0ELb0ELi2ELi4ELi4ELi4ELb0EEENS1_21CollectiveEpilogueBwdISA_SB_SD_Li256ELb0ELb0ELi2EEENS1_25SingleTileBwdLPTSchedulerILb0ELi128ELb0EEEEEEEEEvNT_6ParamsE$_ZN4cute8smem_ptrIPfECI1NS_12iter_adaptorIS1_S2_EEES1_) ;  /* 0xfffea72000007944 */ /* 0x020fea0003c3ffff */
[----:B-1----:R1:W5:Y:S01]  /*21a00*/  LDL.64 R2, [R1+0x758] ;  /* 0x0007580001027983 */ /* 0x0023620000100a00 */
[----:B------:R-:W-:-:S03]  /*21a10*/  MOV R8, 0x21a30 ;  /* 0x00021a3000087802 */ /* 0x000fc60000000f00 */
[----:B-1---5:R-:W-:Y:S05]  /*21a20*/  CALL.REL.NOINC `($_ZN7cutlass13device_kernelIN5flash19enable_sm80_to_sm89INS1_16FlashAttnBwdSm80INS1_25CollectiveMainloopBwdSm80ILi2ELi2EN4cute5tupleIJNS5_1CILi128EEES8_NS7_ILi64EEEEEENS_10bfloat16_tEfNS_4arch4Sm80ELb1ELb0ELb1ELb0ELb0ELb0ELb0ELb0ELi2ELi4ELi4ELi4ELb0EEENS1_21CollectiveEpilogueBwdISA_SB_SD_Li256ELb0ELb0ELi2EEENS1_25SingleTileBwdLPTSchedulerILb0ELi128ELb0EEEEEEEEEvNT_6ParamsE$_ZN4cute3eso3ESOILb1ELb0EJNS_6LayoutINS_5tupleIJNS3_IJNS_1CILi2EEES5_EEEEEENS3_IJNS3_IJNS4_ILi8EEENS4_ILi64EEEEEEEEEEENS_10ViewEngineINS_8smem_ptrIPfEEEEEEC2ERKSC_RKSH_) ;  /* 0xfffe8b9000007944 */ /* 0x022fea0003c3ffff */
        /* <DEDUP_REMOVED lines=9> */
[----:B--2--5:R-:W-:Y:S05]  /*21ac0*/  CALL.REL.NOINC `($_ZN7cutlass13device_kernelIN5flash19enable_sm80_to_sm89INS1_16FlashAttnBwdSm80INS1_25CollectiveMainloopBwdSm80ILi2ELi2EN4cute5tupleIJNS5_1CILi128EEES8_NS7_ILi64EEEEEENS_10bfloat16_tEfNS_4arch4Sm80ELb1ELb0ELb1ELb0ELb0ELb0ELb0ELb0ELi2ELi4ELi4ELi4ELb0EEENS1_21CollectiveEpilogueBwdISA_SB_SD_Li256ELb0ELb0ELi2EEENS1_25SingleTileBwdLPTSchedulerILb0ELi128ELb0EEEEEEEEEvNT_6ParamsE$_ZN4cute3eso3ESOILb1ELb0EJNS_10UnderscoreEiEEC2ERKS2_RKi) ;  /* 0xfffe6a1000007944 */ /* 0x024fea0003c3ffff */
[----:B-1----:R-:W2:Y:S01]  /*21ad0*/  LDL R3, [R1+0x758] ;  /* 0x0007580001037983 */ /* 0x002ea20000100800 */
[----:B------:R-:W-:Y:S02]  /*21ae0*/  MOV R6, 0x21b10 ;  /* 0x00021b1000067802 */ /* 0x000fe40000000f00 */
[----:B--2---:R-:W-:Y:S02]  /*21af0*/  SHF.L.U32 R3, R3, 0x7, RZ ;  /* 0x0000000703037819 */ /* 0x004fe400000006ff */
[----:B------:R-:W-:Y:S05]  /*21b00*/  CALL.REL.NOINC `($_ZN7cutlass13device_kernelIN5flash19enable_sm80_to_sm89INS1_16FlashAttnBwdSm80INS1_25CollectiveMainloopBwdSm80ILi2ELi2EN4cute5tupleIJNS5_1CILi128EEES8_NS7_ILi64EEEEEENS_10bfloat16_tEfNS_4arch4Sm80ELb1ELb0ELb1ELb0ELb0ELb0ELb0ELb0ELi2ELi4ELi4ELi4ELb0EEENS1_21CollectiveEpilogueBwdISA_SB_SD_Li256ELb0ELb0ELi2EEENS1_25SingleTileBwdLPTSchedulerILb0ELi128ELb0EEEEEEEEEvNT_6ParamsE$_ZN4cute3eso3ESOILb1ELb0EJNS_6LayoutINS_5tupleIJNS3_IJNS_1CILi2EEES5_EEEEEENS3_IJNS3_IJNS4_ILi8EEENS4_ILi64EEEEEEEEEEEiEEC2ERKSC_RKi) ;  /* 0xfffe8af000007944 */ /* 0x000fea0003c3ffff */
[----:B------:R-:W-:Y:S01]  /*21b10*/  ULDC.64 UR4, c[0x0][0x118] ;  /* 0x0000460000047ab9 */ /* 0x000fe20000000a00 */
[----:B-1----:R-:W2:Y:S04]  /*21b20*/  LDL R2, [R1+0x758] ;  /* 0x0007580001027983 */ /* 0x002ea80000100800 */
[----:B------:R-:W2:Y:S01]  /*21b30*/  LD.E.64 R12, [R12.64] ;  /* 0x000000040c0c7980 */ /* 0x000ea2000c101b00 */
[----:B------:R-:W-:-:S02]  /*21b40*/  MOV R6, R23 ;  /* 0x0000001700067202 */ /* 0x000fc40000000f00 */
[----:B------:R-:W-:Y:S01]  /*21b50*/  MOV R8, 0x21b80 ;  /* 0x00021b8000087802 */ /* 0x000fe20000000f00 */
[----:B--2---:R-:W-:-:S04]  /*21b60*/  IMAD.WIDE R2, R2, 0x4, R12 ;  /* 0x0000000402027825 */ /* 0x004fc800078e020c */
[----:B------:R-:W-:Y:S05]  /*21b70*/  CALL.REL.NOINC `($_ZN7cutlass13device_kernelIN5flash19enable_sm80_to_sm89INS1_16FlashAttnBwdSm80INS1_25CollectiveMainloopBwdSm80ILi2ELi2EN4cute5tupleIJNS5_1CILi128EEES8_NS7_ILi64EEEEEENS_10bfloat16_tEfNS_4arch4Sm80ELb1ELb0ELb1ELb0ELb0ELb0ELb0ELb0ELi2ELi4ELi4ELi4ELb0EEENS1_21CollectiveEpilogueBwdISA_SB_SD_Li256ELb0ELb0ELi2EEENS1_25SingleTileBwdLPTSchedulerILb0ELi128ELb0EEEEEEEEEvNT_6ParamsE$_ZN4cute8smem_ptrIPfECI1NS_12iter_adaptorIS1_S2_EEES1_) ;  /* 0xfffea5a000007944 */ /* 0x000fea0003c3ffff */
[----:B-1----:R1:W5:Y:S01]  /*21b80*/  LDL.64 R2, [R1+0x758] ;  /* 0x0007580001027983 */ /* 0x0023620000100a00 */
[----:B------:R-:W-:-:S03]  /*21b90*/  MOV R8, 0x21bb0 ;  /* 0x00021bb000087802 */ /* 0x000fc60000000f00 */
[----:B-1---5:R-:W-:Y:S05]  /*21ba0*/  CALL.REL.NOINC `($_ZN7cutlass13device_kernelIN5flash19enable_sm80_to_sm89INS1_16FlashAttnBwdSm80INS1_25CollectiveMainloopBwdSm80ILi2ELi2EN4cute5tupleIJNS5_1CILi128EEES8_NS7_ILi64EEEEEENS_10bfloat16_tEfNS_4arch4Sm80ELb1ELb0ELb1ELb0ELb0ELb0ELb0ELb0ELi2ELi4ELi4ELi4ELb0EEENS1_21CollectiveEpilogueBwdISA_SB_SD_Li256ELb0ELb0ELi2EEENS1_25SingleTileBwdLPTSchedulerILb0ELi128ELb0EEEEEEEEEvNT_6ParamsE$_ZN4cute3eso3ESOILb1ELb0EJNS_6LayoutINS_5tupleIJNS3_IJNS_1CILi2EEES5_EEEEEENS3_IJNS3_IJNS4_ILi8EEENS4_ILi64EEEEEEEEEEENS_10ViewEngineINS_8smem_ptrIPfEEEEEEC2ERKSC_RKSH_) ;  /* 0xfffe8a1000007944 */ /* 0x022fea0003c3ffff */
[----:B-1----:R1:W5:Y:S01]  /*21bb0*/  LDL.64 R2, [R1+0x758] ;  /* 0x0007580001027983 */ /* 0x0023620000100a00 */
[----:B------:R-:W-:Y:S02]  /*21bc0*/  MOV R9, R5 ;  /* 0x0000000500097202 */ /* 0x000fe40000000f00 */
[----:B------:R-:W-:Y:S02]  /*21bd0*/  MOV R6, 0x21bf0 ;  /* 0x00021bf000067802 */ /* 0x000fe40000000f00 */
[----:B-1---5:R-:W-:Y:S05]  /*21be0*/  CALL.REL.NOINC `($_ZN7cutlass13device_kernelIN5flash19enable_sm80_to_sm89INS1_16FlashAttnBwdSm80INS1_25CollectiveMainloopBwdSm80ILi2ELi2EN4cute5tupleIJNS5_1CILi128EEES8_NS7_ILi64EEEEEENS_10bfloat16_tEfNS_4arch4Sm80ELb1ELb0ELb1ELb0ELb0ELb0ELb0ELb0ELi2ELi4ELi4ELi4ELb0EEENS1_21CollectiveEpilogueBwdISA_SB_SD_Li256ELb0ELb0ELi2EEENS1_25SingleTileBwdLPTSchedulerILb0ELi128ELb0EEEEEEEEEvNT_6ParamsE$_ZN4cute3eso3ESOILb1ELb0EJNS_6LayoutINS_5tupleIJNS_1CILi1EEENS4_ILi4EEEEEENS3_IJNS4_ILi0EEES5_EEEEENS_10ViewEngineIPfEEEEC2ERKSA_RKSD_) ;  /* 0xfffe997000007944 */ /* 0x022fea0003c3ffff */
[----:B------:R2:W5:Y:S01]  /*21bf0*/  LDL.64 R12, [R1+0x758] ;  /* 0x00075800010c7983 */ /* 0x0005620000100a00 */
[----:B-1----:R-:W-:Y:S02]  /*21c00*/  MOV R9, R3 ;  /* 0x0000000300097202 */ /* 0x002fe40000000f00 */
[----:B------:R-:W-:Y:S02]  /*21c10*/  MOV R6, 0x21c30 ;  /* 0x00021c3000067802 */ /* 0x000fe40000000f00 */
[----:B--2--5:R-:W-:Y:S05]  /*21c20*/  CALL.REL.NOINC `($_ZN7cutlass13device_kernelIN5flash19enable_sm80_to_sm89INS1_16FlashAttnBwdSm80INS1_25CollectiveMainloopBwdSm80ILi2ELi2EN4cute5tupleIJNS5_1CILi128EEES8_NS7_ILi64EEEEEENS_10bfloat16_tEfNS_4arch4Sm80ELb1ELb0ELb1ELb0ELb0ELb0ELb0ELb0ELi2ELi4ELi4ELi4ELb0EEENS1_21CollectiveEpilogueBwdISA_SB_SD_Li256ELb0ELb0ELi2EEENS1_25SingleTileBwdLPTSchedulerILb0ELi128ELb0EEEEEEEEEvNT_6ParamsE$_ZN4cute3eso3ESOILb1ELb0EJNS_6LayoutINS_5tupleIJNS_1CILi1EEENS3_IJNS4_ILi2EEES6_EEEEEENS3_IJNS4_ILi0EEENS3_IJNS4_ILi8EEENS4_ILi64EEEEEEEEEEENS_10ViewEngineINS_8smem_ptrIPfEEEEEEC2ERKSE_RKSJ_) ;  /* 0xfffe98d000007944 */ /* 0x024fea0003c3ffff */
[----:B-1----:R1:W5:Y:S01]  /*21c30*/  LDL.64 R2, [R1+0x758] ;  /* 0x0007580001027983 */ /* 0x0023620000100a00 */
[----:B------:R-:W-:Y:S02]  /*21c40*/  MOV R6, R23 ;  /* 0x0000001700067202 */ /* 0x000fe40000000f00 */
[----:B------:R-:W-:-:S02]  /*21c50*/  MOV R8, 0x21c70 ;  /* 0x00021c7000087802 */ /* 0x000fc40000000f00 */
[----:B-1---5:R-:W-:Y:S05]  /*21c60*/  CALL.REL.NOINC `($_ZN7cutlass13device_kernelIN5flash19enable_sm80_to_sm89INS1_16FlashAttnBwdSm80INS1_25CollectiveMainloopBwdSm80ILi2ELi2EN4cute5tupleIJNS5_1CILi128EEES8_NS7_ILi64EEEEEENS_10bfloat16_tEfNS_4arch4Sm80ELb1ELb0ELb1ELb0ELb0ELb0ELb0ELb0ELi2ELi4ELi4ELi4ELb0EEENS1_21CollectiveEpilogueBwdISA_SB_SD_Li256ELb0ELb0ELi2EEENS1_25SingleTileBwdLPTSchedulerILb0ELi128ELb0EEEEEEEEEvNT_6ParamsE$_ZN4cute8smem_ptrIPfECI1NS_12iter_adaptorIS1_S2_EEES1_) ;  /* 0xfffea4b000007944 */ /* 0x022fea0003c3ffff */
[----:B-1----:R1:W5:Y:S01]  /*21c70*/  LDL.64 R2, [R1+0x758] ;  /* 0x0007580001027983 */ /* 0x0023620000100a00 */
[----:B------:R-:W-:-:S03]  /*21c80*/  MOV R8, 0x21ca0 ;  /* 0x00021ca000087802 */ /* 0x000fc60000000f00 */
[----:B-1---5:R-:W-:Y:S05]  /*21c90*/  CALL.REL.NOINC `($_ZN7cutlass13device_kernelIN5flash19enable_sm80_to_sm89INS1_16FlashAttnBwdSm80INS1_25CollectiveMainloopBwdSm80ILi2ELi2EN4cute5tupleIJNS5_1CILi128EEES8_NS7_ILi64EEEEEENS_10bfloat16_tEfNS_4arch4Sm80ELb1ELb0ELb1ELb0ELb0ELb0ELb0ELb0ELi2ELi4ELi4ELi4ELb0EEENS1_21CollectiveEpilogueBwdISA_SB_SD_Li256ELb0ELb0ELi2EEENS1_25SingleTileBwdLPTSchedulerILb0ELi128ELb0EEEEEEEEEvNT_6ParamsE$_ZN4cute3eso3ESOILb1ELb0EJNS_6LayoutINS_5tupleIJNS3_IJNS_1CILi2EEES5_EEEEEENS3_IJNS3_IJNS4_ILi8EEENS4_ILi64EEEEEEEEEEENS_10ViewEngineINS_8smem_ptrIPfEEEEEEC2ERKSC_RKSH_) ;  /* 0xfffe892000007944 */ /* 0x022fea0003c3ffff */
[----:B------:R2:W5:Y:S01]  /*21ca0*/  LDL.64 R10, [R1+0x758] ;  /* 0x00075800010a7983 */ /* 0x0005620000100a00 */
[----:B-1----:R-:W-:-:S03]  /*21cb0*/  MOV R6, 0x21cd0 ;  /* 0x00021cd000067802 */ /* 0x002fc60000000f00 */
[----:B--2--5:R-:W-:Y:S05]  /*21cc0*/  CALL.REL.NOINC `($_ZN7cutlass13device_kernelIN5flash19enable_sm80_to_sm89INS1_16FlashAttnBwdSm80INS1_25CollectiveMainloopBwdSm80ILi2ELi2EN4cute5tupleIJNS5_1CILi128EEES8_NS7_ILi64EEEEEENS_10bfloat16_tEfNS_4arch4Sm80ELb1ELb0ELb1ELb0ELb0ELb0ELb0ELb0ELi2ELi4ELi4ELi4ELb0EEENS1_21CollectiveEpilogueBwdISA_SB_SD_Li256ELb0ELb0ELi2EEENS1_25SingleTileBwdLPTSchedulerILb0ELi128ELb0EEEEEEEEEvNT_6ParamsE$_ZN4cute3eso3ESOILb1ELb0EJNS_6LayoutINS_5tupleIJNS_1CILi4EEEEEENS3_IJNS4_ILi1EEEEEEEENS_10ViewEngineIPfEEEEC2ERKS9_RKSC_) ;  /* 0xfffe98f000007944 */ /* 0x024fea0003c3ffff */
        /* <DEDUP_REMOVED lines=272> */
[----:B------:R-:W-:Y:S05]  /*22dd0*/  CALL.REL.NOINC `($_ZN7cutlass13device_kernelIN5flash19enable_sm80_to_sm89INS1_16FlashAttnBwdSm80INS1_25CollectiveMainloopBwdSm80ILi2ELi2EN4cute5tupleIJNS5_1CILi128EEES8_NS7_ILi64EEEEEENS_10bfloat16_tEfNS_4arch4Sm80ELb1ELb0ELb1ELb0ELb0ELb0ELb0ELb0ELi2ELi4ELi4ELi4ELb0EEENS1_21CollectiveEpilogueBwdISA_SB_SD_Li256ELb0ELb0ELi2EEENS1_25SingleTileBwdLPTSchedulerILb0ELi128ELb0EEEEEEEEEvNT_6ParamsE$_ZN4cute3eso3ESOILb1ELb0EJNS_6LayoutINS_5tupleIJNS3_IJNS_1CILi2EEES5_EEENS3_IJS5_NS4_ILi8EEEEEEEEENS3_IJNS3_IJS5_NS4_ILi4EEEEEENS3_IJNS4_ILi1EEES7_EEEEEEEENS_10ViewEngineIPfEEEEC2ERKSF_RKSI_) ;  /* 0xfffe793000007944 */ /* 0x000fea0003c3ffff */
        /* <DEDUP_REMOVED lines=149> */
[----:B-1---5:R-:W-:Y:S05]  /*23730*/  CALL.REL.NOINC `($_ZN7cutlass13device_kernelIN5flash19enable_sm80_to_sm89INS1_16FlashAttnBwdSm80INS1_25CollectiveMainloopBwdSm80ILi2ELi2EN4cute5tupleIJNS5_1CILi128EEES8_NS7_ILi64EEEEEENS_10bfloat16_tEfNS_4arch4Sm80ELb1ELb0ELb1ELb0ELb0ELb0ELb0ELb0ELi2ELi4ELi4ELi4ELb0EEENS1_21CollectiveEpilogueBwdISA_SB_SD_Li256ELb0ELb0ELi2EEENS1_25SingleTileBwdLPTSchedulerILb0ELi128ELb0EEEEEEEEEvNT_6ParamsE$_ZZN5flash25CollectiveMainloopBwdSm80ILi2ELi2EN4cute5tupleIJNS1_1CILi128EEES4_NS3_ILi64EEEEEEN7cutlass10bfloat16_tEfNS7_4arch4Sm80ELb1ELb0ELb1ELb0ELb0ELb0ELb0ELb0ELi2ELi4ELi4ELi4ELb0EE3mmaINS_16FlashAttnBwdSm80ISB_NS_21CollectiveEpilogueBwdIS6_S8_SA_Li256ELb0ELb0ELi2EEENS_25SingleTileBwdLPTSchedulerILb0ELi128ELb0EEEE13SharedStorageENS1_6TensorINS1_11ArrayEngineIfLm32EEENS1_6LayoutINS2_IJNS2_IJNS3_ILi2EEESO_EEESO_NS3_ILi4EEEEEENS2_IJNS2_IJNS3_ILi1EEESO_EEESQ_NS3_ILi8EEEEEEEEEEEEbRKNSB_6ParamsERT0_S12_iNS2_IJiiiEEERT_ENKUlRT_iE_clINSK_INSL_IfLm64EEENSN_INS2_IJSP_SO_SU_EEESV_EEEEEEDaS17_i) ;  /* 0xfffedcf000007944 */ /* 0x022fea0003c3ffff */
[----:B------:R-:W-:Y:S02]  /*23740*/  MOV R10, RZ ;  /* 0x000000ff000a7202 */ /* 0x000fe40000000f00 */
.L_x_2431:
[----:B-1----:R-:W-:-:S05]  /*23750*/  MOV R2, 0x23770 ;  /* 0x0002377000027802 */ /* 0x002fca0000000f00 */
[----:B--2---:R-:W-:Y:S05]  /*23760*/  CALL.REL.NOINC `($_ZN7cutlass13device_kernelIN5flash19enable_sm80_to_sm89INS1_16FlashAttnBwdSm80INS1_25CollectiveMainloopBwdSm80ILi2ELi2EN4cute5tupleIJNS5_1CILi128EEES8_NS7_ILi64EEEEEENS_10bfloat16_tEfNS_4arch4Sm80ELb1ELb0ELb1ELb0ELb0ELb0ELb0ELb0ELi2ELi4ELi4ELi4ELb0EEENS1_21CollectiveEpilogueBwdISA_SB_SD_Li256ELb0ELb0ELi2EEENS1_25SingleTileBwdLPTSchedulerILb0ELi128ELb0EEEEEEEEEvNT_6ParamsE$_ZZZN5flash25CollectiveMainloopBwdSm80ILi2ELi2EN4cute5tupleIJNS1_1CILi128EEES4_NS3_ILi64EEEEEEN7cutlass10bfloat16_tEfNS7_4arch4Sm80ELb1ELb0ELb1ELb0ELb0ELb0ELb0ELb0ELi2ELi4ELi4ELi4ELb0EE3mmaINS_16FlashAttnBwdSm80ISB_NS_21CollectiveEpilogueBwdIS6_S8_SA_Li256ELb0ELb0ELi2EEENS_25SingleTileBwdLPTSchedulerILb0ELi128ELb0EEEE13SharedStorageENS1_6TensorINS1_11ArrayEngineIfLm32EEENS1_6LayoutINS2_IJNS2_IJNS3_ILi2EEESO_EEESO_NS3_ILi4EEEEEENS2_IJNS2_IJNS3_ILi1EEESO_EEESQ_NS3_ILi8EEEEEEEEEEEEbRKNSB_6ParamsERT0_S12_iNS2_IJiiiEEERT_ENKUliT_E_clIZSC_ISJ_SX_EbS10_S12_S12_iS13_S15_EUlRS16_iE_EEDaiS16_ENKUlvE0_clEv) ;  /* 0x0004459000007944 */ /* 0x004fea0003c00000 */
[----:B------:R1:W-:Y:S01]  /*23770*/  STL [R1+0x770], RZ ;  /* 0x000770ff01007387 */ /* 0x0003e20000100800 */
[----:B------:R-:W-:-:S03]  /*23780*/  MOV R5, RZ ;  /* 0x000000ff00057202 */ /* 0x000fc60000000f00 */
.L_x_2430:
[----:B------:R-:W-:Y:S01]  /*23790*/  IMAD.MOV.U32 R3, RZ, RZ, R23 ;  /* 0x000000ffff037224 */ /* 0x000fe200078e0017 */
[----:B-1----:R-:W-:-:S02]  /*237a0*/  MOV R2, R22 ;  /* 0x0000001600027202 */ /* 0x002fc40000000f00 */
[----:B------:R-:W-:Y:S02]  /*237b0*/  MOV R8, 0x237d0 ;  /* 0x000237d000087802 */ /* 0x000fe40000000f00 */
[----:B-1---5:R-:W-:Y:S05]  /*237c0*/  CALL.REL.NOINC `($_ZN7cutlass13device_kernelIN5flash19enable_sm80_to_sm89INS1_16FlashAttnBwdSm80INS1_25CollectiveMainloopBwdSm80ILi2ELi2EN4cute5tupleIJNS5_1CILi128EEES8_NS7_ILi64EEEEEENS_10bfloat16_tEfNS_4arch4Sm80ELb1ELb0ELb1ELb0ELb0ELb0ELb0ELb0ELi2ELi4ELi4ELi4ELb0EEENS1_21CollectiveEpilogueBwdISA_SB_SD_Li256ELb0ELb0ELi2EEENS1_25SingleTileBwdLPTSchedulerILb0ELi128ELb0EEEEEEEEEvNT_6ParamsE$_ZN4cute3eso3ESOILb0ELb0EJiiEEC2ERKiS4_) ;  /* 0xfffe429000007944 */ /* 0x022fea0003c3ffff */
        /* <DEDUP_REMOVED lines=20> */
[----:B------:R-:W-:Y:S05]  /*23910*/  CALL.REL.NOINC `($_ZN7cutlass13device_kernelIN5flash19enable_sm80_to_sm89INS1_16FlashAttnBwdSm80INS1_25CollectiveMainloopBwdSm80ILi2ELi2EN4cute5tupleIJNS5_1CILi128EEES8_NS7_ILi64EEEEEENS_10bfloat16_tEfNS_4arch4Sm80ELb1ELb0ELb1ELb0ELb0ELb0ELb0ELb0ELi2ELi4ELi4ELi4ELb0EEENS1_21CollectiveEpilogueBwdISA_SB_SD_Li256ELb0ELb0ELi2EEENS1_25SingleTileBwdLPTSchedulerILb0ELi128ELb0EEEEEEEEEvNT_6ParamsE$exp2f) ;  /* 0x000445c000007944 */ /* 0x000fea0003c00000 */
[----:B------:R-:W-:Y:S01]  /*23920*/  IMAD.MOV.U32 R3, RZ, RZ, R23 ;  /* 0x000000ffff037224 */ /* 0x000fe200078e0017 */
[----:B------:R-:W-:Y:S02]  /*23930*/  MOV R2, R22 ;  /* 0x0000001600027202 */ /* 0x000fe40000000f00 */
[----:B------:R-:W-:Y:S02]  /*23940*/  MOV R8, 0x23960 ;  /* 0x0002396000087802 */ /* 0x000fe40000000f00 */
[----:B-1----:R-:W-:Y:S05]  /*23950*/  CALL.REL.NOINC `($_ZN7cutlass13device_kernelIN5flash19enable_sm80_to_sm89INS1_16FlashAttnBwdSm80INS1_25CollectiveMainloopBwdSm80ILi2ELi2EN4cute5tupleIJNS5_1CILi128EEES8_NS7_ILi64EEEEEENS_10bfloat16_tEfNS_4arch4Sm80ELb1ELb0ELb1ELb0ELb0ELb0ELb0ELb0ELi2ELi4ELi4ELi4ELb0EEENS1_21CollectiveEpilogueBwdISA_SB_SD_Li256ELb0ELb0ELi2EEENS1_25SingleTileBwdLPTSchedulerILb0ELi128ELb0EEEEEEEEEvNT_6ParamsE$_ZN4cute3eso3ESOILb0ELb0EJiiEEC2ERKiS4_) ;  /* 0xfffe410000007944 */ /* 0x002fea0003c3ffff */
        /* <DEDUP_REMOVED lines=93> */
[----:B--2---:R1:W-:Y:S04]  /*23f30*/  STL.64 [R1+0x750], R8 ;  /* 0x0007500801007387 */ /* 0x0043e80000100a00 */
[----:B-1----:R-:W-:Y:S05]  /*23f40*/  CALL.REL.NOINC `($_ZN7cutlass13device_kernelIN5flash19enable_sm80_to_sm89INS1_16FlashAttnBwdSm80INS1_25CollectiveMainloopBwdSm80ILi2ELi2EN4cute5tupleIJNS5_1CILi128EEES8_NS7_ILi64EEEEEENS_10bfloat16_tEfNS_4arch4Sm80ELb1ELb0ELb1ELb0ELb0ELb0ELb0ELb0ELi2ELi4ELi4ELi4ELb0EEENS1_21CollectiveEpilogueBwdISA_SB_SD_Li256ELb0ELb0ELi2EEENS1_25SingleTileBwdLPTSchedulerILb0ELi128ELb0EEEEEEEEEvNT_6ParamsE$_ZZN4cute4diceINS_5tupleIJNS1_IJiNS1_IJiNS_1CILi0EEEEEEEEENS1_IJNS_10UnderscoreENS1_IJS6_S6_EEEEEEEEES9_EEDaRKT_RKT0_ENKUlRKT_RKT0_E_clIS5_S5_EEDaSI_SL_) ;  /* 0xfffe963000007944 */ /* 0x002fea0003c3ffff */
[----:B------:R2:W-:Y:S01]  /*23f50*/  STL.64 [R1+0x7a0], R2 ;  /* 0x0007a00201007387 */ /* 0x0005e20000100a00 */
[----:B------:R-:W-:Y:S02]  /*23f60*/  IADD3 R58, P0, R41, 0x50, RZ ;  /* 0x00000050293a7810 */ /* 0x000fe40007f1e0ff */
[----:B------:R-:W-:-:S03]  /*23f70*/  MOV R8, 0x23fb0 ;  /* 0x00023fb000087802 */ /* 0x000fc60000000f00 */
[----:B------:R-:W-:Y:S02]  /*23f80*/  IMAD.X R47, RZ, RZ, R40, P0 ;  /* 0x000000ffff2f7224 */ /* 0x000fe400000e0628 */
[----:B------:R-:W-:Y:S02]  /*23f90*/  IMAD.MOV.U32 R4, RZ, RZ, R58 ;  /* 0x000000ffff047224 */ /* 0x000fe400078e003a */
[----:B-12---:R-:W-:Y:S05]  /*23fa0*/  CALL.REL.NOINC `($_ZN7cutlass13device_kernelIN5flash19enable_sm80_to_sm89INS1_16FlashAttnBwdSm80INS1_25CollectiveMainloopBwdSm80ILi2ELi2EN4cute5tupleIJNS5_1CILi128EEES8_NS7_ILi64EEEEEENS_10bfloat16_tEfNS_4arch4Sm80ELb1ELb0ELb1ELb0ELb0ELb0ELb0ELb0ELi2ELi4ELi4ELi4ELb0EEENS1_21CollectiveEpilogueBwdISA_SB_SD_Li256ELb0ELb0ELi2EEENS1_25SingleTileBwdLPTSchedulerILb0ELi128ELb0EEEEEEEEEvNT_6ParamsE$_ZZN4cute12filter_tupleINS_5tupleIJNS1_IJiNS1_IJiNS_1CILi0EEEEEEEEENS1_IJNS_10UnderscoreENS1_IJS6_S6_EEEEEEEEES9_ZNS_4diceIS9_S9_EEDaRKT_RKT0_EUlRKT_RKT0_E_EEDaSD_SG_OT1_ENKUlDpSJ_E_clIJNS1_IJiiS3_EEENS1_IJEEEEEEDaSQ_) ;  /* 0xfffe83b000007944 */ /* 0x006fea0003c3ffff */
[----:B------:R-:W-:Y:S02]  /*23fb0*/  MOV R72, 0x23fd0 ;  /* 0x00023fd000487802 */ /* 0x000fe40000000f00 */
[----:B-12--5:R-:W-:Y:S05]  /*23fc0*/  CALL.REL.NOINC `($_ZN7cutlass13device_kernelIN5flash19enable_sm80_to_sm89INS1_16FlashAttnBwdSm80INS1_25CollectiveMainloopBwdSm80ILi2ELi2EN4cute5tupleIJNS5_1CILi128EEES8_NS7_ILi64EEEEEENS_10bfloat16_tEfNS_4arch4Sm80ELb1ELb0ELb1ELb0ELb0ELb0ELb0ELb0ELi2ELi4ELi4ELi4ELb0EEENS1_21CollectiveEpilogueBwdISA_SB_SD_Li256ELb0ELb0ELi2EEENS1_25SingleTileBwdLPTSchedulerILb0ELi128ELb0EEEEEEEEEvNT_6ParamsE$_ZZN4cute7idx2crdINS_5tupleIJiiNS_1CILi0EEEEEENS1_IJNS1_IJNS2_ILi4EEENS2_ILi8EEEEEES5_NS2_ILi1EEEEEEEEDaRKT_RKT0_ENKUlRKT_RKT0_E_clIiS7_EEDaSI_SL_) ;  /* 0xfffec56000007944 */ /* 0x026fea0003c3ffff */
[----:B------:R-:W-:Y:S02]  /*23fd0*/  MOV R2, 0x23ff0 ;  /* 0x00023ff000027802 */ /* 0x000fe40000000f00 */
[----:B-1----:R-:W-:Y:S05]  /*23fe0*/  CALL.REL.NOINC `($_ZN7cutlass13device_kernelIN5flash19enable_sm80_to_sm89INS1_16FlashAttnBwdSm80INS1_25CollectiveMainloopBwdSm80ILi2ELi2EN4cute5tupleIJNS5_1CILi128EEES8_NS7_ILi64EEEEEENS_10bfloat16_tEfNS_4arch4Sm80ELb1ELb0ELb1ELb0ELb0ELb0ELb0ELb0ELi2ELi4ELi4ELi4ELb0EEENS1_21CollectiveEpilogueBwdISA_SB_SD_Li256ELb0ELb0ELi2EEENS1_25SingleTileBwdLPTSchedulerILb0ELi128ELb0EEEEEEEEEvNT_6ParamsE$_ZZN4cute7idx2crdINS_5tupleIJiiNS_1CILi0EEEEEENS1_IJNS1_IJNS2_ILi4EEENS2_ILi8EEEEEES5_NS2_ILi1EEEEEEEEDaRKT_RKT0_ENKUlRKT_RKT0_E_clIiS5_EEDaSI_SL_) ;  /* 0xfffec51000007944 */ /* 0x002fea0003c3ffff */
[----:B------:R1:W-:Y:S01]  /*23ff0*/  STL [R1+0x7a0], R6 ;  /* 0x0007a00601007387 */ /* 0x0003e20000100800 */
[----:B------:R-:W-:Y:S02]  /*24000*/  MOV R2, R58 ;  /* 0x0000003a00027202 */ /* 0x000fe40000000f00 */
        /* <DEDUP_REMOVED lines=26> */
[----:B-1----:R-:W-:Y:S05]  /*241b0*/  CALL.REL.NOINC `($_ZN7cutlass13device_kernelIN5flash19enable_sm80_to_sm89INS1_16FlashAttnBwdSm80INS1_25CollectiveMainloopBwdSm80ILi2ELi2EN4cute5tupleIJNS5_1CILi128EEES8_NS7_ILi64EEEEEENS_10bfloat16_tEfNS_4arch4Sm80ELb1ELb0ELb1ELb0ELb0ELb0ELb0ELb0ELi2ELi4ELi4ELi4ELb0EEENS1_21CollectiveEpilogueBwdISA_SB_SD_Li256ELb0ELb0ELi2EEENS1_25SingleTileBwdLPTSchedulerILb0ELi128ELb0EEEEEEEEEvNT_6ParamsE$_ZN4cute3eso3ESOILb0ELb0EJiiiEEC2ERKiS4_S4_) ;  /* 0xfffe3b7000007944 */ /* 0x002fea0003c3ffff */
[----:B------:R2:W5:Y:S04]  /*241c0*/  LDL R5, [R1+0x760] ;  /* 0x0007600001057983 */ /* 0x0005680000100800 */
[----:B-1----:R2:W5:Y:S01]  /*241d0*/  LDL.64 R2, [R1+0x758] ;  /* 0x0007580001027983 */ /* 0x0025620000100a00 */
[----:B------:R-:W-:-:S02]  /*241e0*/  MOV R4, R23 ;  /* 0x0000001700047202 */ /* 0x000fc40000000f00 */
[----:B------:R-:W-:Y:S02]  /*241f0*/  MOV R6, 0x24210 ;  /* 0x0002421000067802 */ /* 0x000fe40000000f00 */
[----:B--2--5:R-:W-:Y:S05]  /*24200*/  CALL.REL.NOINC `($_ZN7cutlass13device_kernelIN5flash19enable_sm80_to_sm89INS1_16FlashAttnBwdSm80INS1_25CollectiveMainloopBwdSm80ILi2ELi2EN4cute5tupleIJNS5_1CILi128EEES8_NS7_ILi64EEEEEENS_10bfloat16_tEfNS_4arch4Sm80ELb1ELb0ELb1ELb0ELb0ELb0ELb0ELb0ELi2ELi4ELi4ELi4ELb0EEENS1_21CollectiveEpilogueBwdISA_SB_SD_Li256ELb0ELb0ELi2EEENS1_25SingleTileBwdLPTSchedulerILb0ELi128ELb0EEEEEEEEEvNT_6ParamsE$_ZN4cute3eso3ESOILb1ELb0EJNS_1CILi1EEENS_5tupleIJiiiEEENS2_ILi64EEENS4_IJNS2_ILi72EEENS2_ILi144EEENS2_ILi288EEEEEENS2_ILi512EEEEEC2ERKS3_RKS5_RKS6_RKSA_RKSB_) ;  /* 0xfffe4a0000007944 */ /* 0x024fea0003c3ffff */
[----:B-1----:R1:W5:Y:S04]  /*24210*/  LDL R5, [R1+0x760] ;  /* 0x0007600001057983 */ /* 0x0023680000100800 */
[----:B------:R1:W5:Y:S01]  /*24220*/  LDL.64 R2, [R1+0x758] ;  /* 0x0007580001027983 */ /* 0x0003620000100a00 */
[----:B------:R-:W-:Y:S02]  /*24230*/  MOV R4, R23 ;  /* 0x0000001700047202 */ /* 0x000fe40000000f00 */
[----:B------:R-:W-:Y:S02]  /*24240*/  MOV R6, 0x24260 ;  /* 0x0002426000067802 */ /* 0x000fe40000000f00 */
[----:B-1---5:R-:W-:Y:S05]  /*24250*/  CALL.REL.NOINC `($_ZN7cutlass13device_kernelIN5flash19enable_sm80_to_sm89INS1_16FlashAttnBwdSm80INS1_25CollectiveMainloopBwdSm80ILi2ELi2EN4cute5tupleIJNS5_1CILi128EEES8_NS7_ILi64EEEEEENS_10bfloat16_tEfNS_4arch4Sm80ELb1ELb0ELb1ELb0ELb0ELb0ELb0ELb0ELi2ELi4ELi4ELi4ELb0EEENS1_21CollectiveEpilogueBwdISA_SB_SD_Li256ELb0ELb0ELi2EEENS1_25SingleTileBwdLPTSchedulerILb0ELi128ELb0EEEEEEEEEvNT_6ParamsE$_ZN4cute5tupleIJNS0_IJNS_1CILi8EEENS0_IJNS1_ILi2EEES3_S3_EEENS1_ILi1EEES4_S5_EEENS0_IJS5_NS0_IJiiiEEENS1_ILi64EEENS0_IJNS1_ILi72EEENS1_ILi144EEENS1_ILi288EEEEEENS1_ILi512EEEEEEEEC2ERKS6_RKSE_) ;  /* 0xfffe7ad000007944 */ /* 0x022fea0003c3ffff */
[----:B------:R1:W5:Y:S04]  /*24260*/  LDL R5, [R1+0x760] ;  /* 0x0007600001057983 */ /* 0x0003680000100800 */
[----:B------:R1:W5:Y:S01]  /*24270*/  LDL.64 R2, [R1+0x758] ;  /* 0x0007580001027983 */ /* 0x0003620000100a00 */
[----:B------:R-:W-:-:S03]  /*24280*/  MOV R4, 0x242a0 ;  /* 0x000242a000047802 */ /* 0x000fc60000000f00 */
[----:B-1---5:R-:W-:Y:S05]  /*24290*/  CALL.REL.NOINC `($_ZN7cutlass13device_kernelIN5flash19enable_sm80_to_sm89INS1_16FlashAttnBwdSm80INS1_25CollectiveMainloopBwdSm80ILi2ELi2EN4cute5tupleIJNS5_1CILi128EEES8_NS7_ILi64EEEEEENS_10bfloat16_tEfNS_4arch4Sm80ELb1ELb0ELb1ELb0ELb0ELb0ELb0ELb0ELi2ELi4ELi4ELi4ELb0EEENS1_21CollectiveEpilogueBwdISA_SB_SD_Li256ELb0ELb0ELi2EEENS1_25SingleTileBwdLPTSchedulerILb0ELi128ELb0EEEEEEEEEvNT_6ParamsE$_ZZN4cute7flattenINS_5tupleIJNS_1CILi1EEENS1_IJiiiEEENS2_ILi64EEENS1_IJNS2_ILi72EEENS2_ILi144EEENS2_ILi288EEEEEENS2_ILi512EEEEEEEEDaRKT_ENKUlRKT_E_clIS4_EEDaSH_) ;  /* 0xfffebde000007944 */ /* 0x022fea0003c3ffff */
[----:B------:R1:W-:Y:S01]  /*242a0*/  STL.64 [R1+0x7a0], R2 ;  /* 0x0007a00201007387 */ /* 0x0003e20000100a00 */
[----:B------:R-:W-:-:S02]  /*242b0*/  MOV R6, R58 ;  /* 0x0000003a00067202 */ /* 0x000fc40000000f00 */
[----:B------:R-:W-:Y:S01]  /*242c0*/  MOV R4, 0x242f0 ;  /* 0x000242f000047802 */ /* 0x000fe20000000f00 */
[----:B------:R1:W-:Y:S04]  /*242d0*/  STL [R1+0x7a8], R5 ;  /* 0x0007a80501007387 */ /* 0x0003e80000100800 */
[----:B-1----:R-:W-:Y:S05]  /*242e0*/  CALL.REL.NOINC `($_ZN7cutlass13device_kernelIN5flash19enable_sm80_to_sm89INS1_16FlashAttnBwdSm80INS1_25CollectiveMainloopBwdSm80ILi2ELi2EN4cute5tupleIJNS5_1CILi128EEES8_NS7_ILi64EEEEEENS_10bfloat16_tEfNS_4arch4Sm80ELb1ELb0ELb1ELb0ELb0ELb0ELb0ELb0ELi2ELi4ELi4ELi4ELb0EEENS1_21CollectiveEpilogueBwdISA_SB_SD_Li256ELb0ELb0ELi2EEENS1_25SingleTileBwdLPTSchedulerILb0ELi128ELb0EEEEEEEEEvNT_6ParamsE$_ZZN4cute12filter_tupleINS_5tupleIJNS_1CILi1EEENS1_IJiiiEEENS2_ILi64EEENS1_IJNS2_ILi72EEENS2_ILi144EEENS2_ILi288EEEEEENS2_ILi512EEEEEEZNS_7flattenISB_EEDaRKT_EUlRKT_E_EEDaSF_OT0_ENKUlDpSI_E_clIJNS1_IJS3_EEES4_NS1_IJS5_EEES9_NS1_IJSA_EEEEEEDaSM_) ;  /* 0xfffe870000007944 */ /* 0x002fea0003c3ffff */
[----:B------:R-:W-:Y:S02]  /*242f0*/  MOV R4, R23 ;  /* 0x0000001700047202 */ /* 0x000fe40000000f00 */
[----:B------:R-:W-:Y:S02]  /*24300*/  MOV R6, 0x24320 ;  /* 0x0002432000067802 */ /* 0x000fe40000000f00 */
        /* <DEDUP_REMOVED lines=41> */
[----:B-1----:R-:W-:Y:S05]  /*245a0*/  CALL.REL.NOINC `($_ZN7cutlass13device_kernelIN5flash19enable_sm80_to_sm89INS1_16FlashAttnBwdSm80INS1_25CollectiveMainloopBwdSm80ILi2ELi2EN4cute5tupleIJNS5_1CILi128EEES8_NS7_ILi64EEEEEENS_10bfloat16_tEfNS_4arch4Sm80ELb1ELb0ELb1ELb0ELb0ELb0ELb0ELb0ELi2ELi4ELi4ELi4ELb0EEENS1_21CollectiveEpilogueBwdISA_SB_SD_Li256ELb0ELb0ELi2EEENS1_25SingleTileBwdLPTSchedulerILb0ELi128ELb0EEEEEEEEEvNT_6ParamsE$_ZZN4cute6detail16composition_implINS_5tupleIJNS_1CILi8EEENS3_ILi2EEES5_S5_S4_S5_EEENS2_IJNS3_ILi1EEEiiiNS3_ILi72EEENS3_ILi512EEEEEENS2_IJNS2_IJS5_S5_S5_EEES5_NS3_ILi4EEEEEENS2_IJNS2_IJS7_S9_S4_EEENS3_ILi4096EEENS3_ILi16EEEEEEEEDaRKT_RKT0_RKT1_RKT2_ENKUlRKT_RKT0_E_clISB_SE_EEDaSW_SZ_) ;  /* 0xfffea4a000007944 */ /* 0x002fea0003c3ffff */
[----:B------:R-:W-:Y:S01]  /*245b0*/  IMAD.MOV.U32 R4, RZ, RZ, R49 ;  /* 0x000000ffff047224 */ /* 0x000fe200078e0031 */
[----:B------:R-:W-:Y:S01]  /*245c0*/  MOV R5, R45 ;  /* 0x0000002d00057202 */ /* 0x000fe20000000f00 */
[----:B------:R-:W-:Y:S01]  /*245d0*/  IMAD.MOV.U32 R3, RZ, RZ, R47 ;  /* 0x000000ffff037224 */ /* 0x000fe200078e002f */
        /* <DEDUP_REMOVED lines=11> */
[----:B------:R-:W-:Y:S01]  /*24690*/  LEA.HI R6, R13, R13, RZ, 0x1d ;  /* 0x0000000d0d067211 */ /* 0x000fe200078fe8ff */
[----:B------:R-:W-:-:S04]  /*246a0*/  IMAD.MOV.U32 R48, RZ, RZ, R17 ;  /* 0x000000ffff307224 */ /* 0x000fc800078e0011 */
        /* <DEDUP_REMOVED lines=24> */
[----:B------:R-:W-:-:S03]  /*24830*/  MOV R4, 0x24850 ;  /* 0x0002485000047802 */ /* 0x000fc60000000f00 */
        /* <DEDUP_REMOVED lines=17> */
[----:B--2--5:R-:W-:Y:S05]  /*24950*/  CALL.REL.NOINC `($_ZN7cutlass13device_kernelIN5flash19enable_sm80_to_sm89INS1_16FlashAttnBwdSm80INS1_25CollectiveMainloopBwdSm80ILi2ELi2EN4cute5tupleIJNS5_1CILi128EEES8_NS7_ILi64EEEEEENS_10bfloat16_tEfNS_4arch4Sm80ELb1ELb0ELb1ELb0ELb0ELb0ELb0ELb0ELi2ELi4ELi4ELi4ELb0EEENS1_21CollectiveEpilogueBwdISA_SB_SD_Li256ELb0ELb0ELi2EEENS1_25SingleTileBwdLPTSchedulerILb0ELi128ELb0EEEEEEEEEvNT_6ParamsE$_ZN4cute3eso3ESOILb1ELb0EJNS_14ComposedLayoutINS_7SwizzleILi3ELi3ELi3EEENS_1CILi0EEENS_6LayoutINS_5tupleIJNS8_IJNS8_IJNS5_ILi4EEENS5_ILi8EEEEEENS8_IJNS5_ILi2EEENS5_ILi1EEEEEEEEENS8_IJNS8_IJSC_SC_EEENS8_IJSA_S9_EEEEEEEEENS8_IJNS8_IJNS8_IJSC_NS5_ILi64EEEEEENS8_IJNS5_ILi512EEES6_EEEEEENS8_IJNS8_IJSD_SA_EEENS8_IJNS5_ILi1024EEENS5_ILi16EEEEEEEEEEEEEEEENS_10ViewEngineINS_8smem_ptrIPN7cutlass10bfloat16_tEEEEEEEC2ERKSW_RKS13_) ;  /* 0xfffe3c3000007944 */ /* 0x024fea0003c3ffff */
[----:B------:R-:W-:Y:S01]  /*24960*/  ULDC.64 UR4, c[0x0][0x118] ;  /* 0x0000460000047ab9 */ /* 0x000fe20000000a00 */
[----:B------:R2:W5:Y:S04]  /*24970*/  LDL.64 R52, [R1+0x758] ;  /* 0x0007580001347983 */ /* 0x0005680000100a00 */
[----:B-1----:R2:W5:Y:S01]  /*24980*/  LD.E R3, [R10.64+0xc] ;  /* 0x00000c040a037980 */ /* 0x002562000c101900 */
[----:B------:R-:W-:Y:S02]  /*24990*/  MOV R2, R23 ;  /* 0x0000001700027202 */ /* 0x000fe40000000f00 */
[----:B------:R-:W-:-:S02]  /*249a0*/  MOV R6, 0x249c0 ;  /* 0x000249c000067802 */ /* 0x000fc40000000f00 */
        /* <DEDUP_REMOVED lines=19> */
[----:B------:R-:W-:Y:S02]  /*24ae0*/  MOV R4, R58 ;  /* 0x0000003a00047202 */ /* 0x000fe40000000f00 */
[----:B------:R-:W-:Y:S02]  /*24af0*/  MOV R8, 0x24b10 ;  /* 0x00024b1000087802 */ /* 0x000fe40000000f00 */
[----:B-12---:R-:W-:Y:S05]  /*24b00*/  CALL.REL.NOINC `($_ZN7cutlass13device_kernelIN5flash19enable_sm80_to_sm89INS1_16FlashAttnBwdSm80INS1_25CollectiveMainloopBwdSm80ILi2ELi2EN4cute5tupleIJNS5_1CILi128EEES8_NS7_ILi64EEEEEENS_10bfloat16_tEfNS_4arch4Sm80ELb1ELb0ELb1ELb0ELb0ELb0ELb0ELb0ELi2ELi4ELi4ELi4ELb0EEENS1_21CollectiveEpilogueBwdISA_SB_SD_Li256ELb0ELb0ELi2EEENS1_25SingleTileBwdLPTSchedulerILb0ELi128ELb0EEEEEEEEEvNT_6ParamsE$_ZZN4cute12filter_tupleINS_5tupleIJNS1_IJiNS1_IJiNS_1CILi0EEEEEEEEENS1_IJNS_10UnderscoreENS1_IJS6_S6_EEEEEEEEES9_ZNS_4diceIS9_S9_EEDaRKT_RKT0_EUlRKT_RKT0_E_EEDaSD_SG_OT1_ENKUlDpSJ_E_clIJNS1_IJiiS3_EEENS1_IJEEEEEEDaSQ_) ;  /* 0xfffe785000007944 */ /* 0x006fea0003c3ffff */
[----:B------:R-:W-:Y:S02]  /*24b10*/  MOV R72, 0x24b30 ;  /* 0x00024b3000487802 */ /* 0x000fe40000000f00 */
[----:B-12--5:R-:W-:Y:S05]  /*24b20*/  CALL.REL.NOINC `($_ZN7cutlass13device_kernelIN5flash19enable_sm80_to_sm89INS1_16FlashAttnBwdSm80INS1_25CollectiveMainloopBwdSm80ILi2ELi2EN4cute5tupleIJNS5_1CILi128EEES8_NS7_ILi64EEEEEENS_10bfloat16_tEfNS_4arch4Sm80ELb1ELb0ELb1ELb0ELb0ELb0ELb0ELb0ELi2ELi4ELi4ELi4ELb0EEENS1_21CollectiveEpilogueBwdISA_SB_SD_Li256ELb0ELb0ELi2EEENS1_25SingleTileBwdLPTSchedulerILb0ELi128ELb0EEEEEEEEEvNT_6ParamsE$_ZZN4cute7idx2crdINS_5tupleIJiiNS_1CILi0EEEEEENS1_IJNS1_IJNS2_ILi4EEENS2_ILi8EEEEEENS2_ILi2EEENS2_ILi1EEEEEEEEDaRKT_RKT0_ENKUlRKT_RKT0_E_clIiS7_EEDaSJ_SM_) ;  /* 0xfffeb58000007944 */ /* 0x026fea0003c3ffff */
[----:B------:R-:W-:Y:S02]  /*24b30*/  MOV R2, 0x24b50 ;  /* 0x00024b5000027802 */ /* 0x000fe40000000f00 */
[----:B-1----:R-:W-:Y:S05]  /*24b40*/  CALL.REL.NOINC `($_ZN7cutlass13device_kernelIN5flash19enable_sm80_to_sm89INS1_16FlashAttnBwdSm80INS1_25CollectiveMainloopBwdSm80ILi2ELi2EN4cute5tupleIJNS5_1CILi128EEES8_NS7_ILi64EEEEEENS_10bfloat16_tEfNS_4arch4Sm80ELb1ELb0ELb1ELb0ELb0ELb0ELb0ELb0ELi2ELi4ELi4ELi4ELb0EEENS1_21CollectiveEpilogueBwdISA_SB_SD_Li256ELb0ELb0ELi2EEENS1_25SingleTileBwdLPTSchedulerILb0ELi128ELb0EEEEEEEEEvNT_6ParamsE$_ZZN4cute7idx2crdINS_5tupleIJiiNS_1CILi0EEEEEENS1_IJNS1_IJNS2_ILi4EEENS2_ILi8EEEEEENS2_ILi2EEENS2_ILi1EEEEEEEEDaRKT_RKT0_ENKUlRKT_RKT0_E_clIiS8_EEDaSJ_SM_) ;  /* 0xfffeb98000007944 */ /* 0x002fea0003c3ffff */
[----:B------:R1:W-:Y:S01]  /*24b50*/  STL [R1+0x7a0], R6 ;  /* 0x0007a00601007387 */ /* 0x0003e20000100800 */
[----:B------:R-:W-:Y:S02]  /*24b60*/  MOV R2, R58 ;  /* 0x0000003a00027202 */ /* 0x000fe40000000f00 */
[----:B------:R-:W-:-:S02]  /*24b70*/  MOV R72, 0x24b90 ;  /* 0x00024b9000487802 */ /* 0x000fc40000000f00 */
        /* <DEDUP_REMOVED lines=102> */
[----:B------:R-:W-:-:S05]  /*251e0*/  LEA.HI R6, R13, R13, RZ, 0x1d ;  /* 0x0000000d0d067211 */ /* 0x000fca00078fe8ff */
        /* <DEDUP_REMOVED lines=21> */
[----:B------:R-:W-:-:S03]  /*25340*/  MOV R4, 0x25360 ;  /* 0x0002536000047802 */ /* 0x000fc60000000f00 */
        /* <DEDUP_REMOVED lines=31> */
[----:B------:R-:W-:-:S03]  /*25540*/  MOV R4, 0x25560 ;  /* 0x0002556000047802 */ /* 0x000fc60000000f00 */
[----:B-12---:R-:W-:Y:S05]  /*25550*/  CALL.REL.NOINC `($_ZN7cutlass13device_kernelIN5flash19enable_sm80_to_sm89INS1_16FlashAttnBwdSm80INS1_25CollectiveMainloopBwdSm80ILi2ELi2EN4cute5tupleIJNS5_1CILi128EEES8_NS7_ILi64EEEEEENS_10bfloat16_tEfNS_4arch4Sm80ELb1ELb0ELb1ELb0ELb0ELb0ELb0ELb0ELi2ELi4ELi4ELi4ELb0EEENS1_21CollectiveEpilogueBwdISA_SB_SD_Li256ELb0ELb0ELi2EEENS1_25SingleTileBwdLPTSchedulerILb0ELi128ELb0EEEEEEEEEvNT_6ParamsE$_ZZN4cute12filter_tupleINS_5tupleIJNS_10UnderscoreES2_S2_iEEENS1_IJNS1_IJNS_1CILi1EEENS4_ILi0EEEEEENS4_ILi4096EEENS1_IJiiEEENS1_IJS6_NS4_ILi8192EEEEEEEEEZNS_5sliceIS3_SC_EEDaRKT_RKT0_EUlRKT_RKT0_E_EEDaSG_SJ_OT1_ENKUlDpSM_E_clIJNS1_IJS7_EEENS1_IJS8_EEENS1_IJS9_EEENS1_IJEEEEEEDaST_) ;  /* 0xfffe705000007944 */ /* 0x006fea0003c3ffff */
[----:B-----5:R-:W-:Y:S02]  /*25560*/  MOV R8, R3 ;  /* 0x0000000300087202 */ /* 0x020fe40000000f00 */
[----:B------:R-:W-:-:S02]  /*25570*/  MOV R4, 0x25590 ;  /* 0x0002559000047802 */ /* 0x000fc40000000f00 */
[----:B-1----:R-:W-:Y:S05]  /*25580*/  CALL.REL.NOINC `($_ZN7cutlass13device_kernelIN5flash19enable_sm80_to_sm89INS1_16FlashAttnBwdSm80INS1_25CollectiveMainloopBwdSm80ILi2ELi2EN4cute5tupleIJNS5_1CILi128EEES8_NS7_ILi64EEEEEENS_10bfloat16_tEfNS_4arch4Sm80ELb1ELb0ELb1ELb0ELb0ELb0ELb0ELb0ELi2ELi4ELi4ELi4ELb0EEENS1_21CollectiveEpilogueBwdISA_SB_SD_Li256ELb0ELb0ELi2EEENS1_25SingleTileBwdLPTSchedulerILb0ELi128ELb0EEEEEEEEEvNT_6ParamsE$_ZN4cute5tupleIJNS0_IJNS0_IJNS_1CILi8EEENS1_ILi1EEEEEENS1_ILi2EEENS0_IJS5_S5_EEEEEENS0_IJNS0_IJS3_NS1_ILi0EEEEEENS1_ILi4096EEENS0_IJiiEEEEEEEEC2ERKS7_RKSC_) ;  /* 0xfffe638000007944 */ /* 0x002fea0003c3ffff */
[----:B-1----:R1:W5:Y:S01]  /*25590*/  LDL.64 R2, [R1+0x758] ;  /* 0x0007580001027983 */ /* 0x0023620000100a00 */
[----:B------:R-:W-:-:S02]  /*255a0*/  SHF.L.U32 R4, R7, 0xd, RZ ;  /* 0x0000000d07047819 */ /* 0x000fc400000006ff */
        /* <DEDUP_REMOVED lines=490> */
[----:B------:R1:W-:Y:S02]  /*27450*/  ST.E [R8.64+0xc], R7 ;  /* 0x00000c0708007985 */ /* 0x0003e4000c101904 */
.L_x_2435:
[----:B------:R-:W-:-:S13]  /*27460*/  ISETP.NE.AND P0, PT, R48, 0x3, PT ;  /* 0x000000033000780c */ /* 0x000fda0003f05270 */
[----:B-1----:R-:W-:Y:S05]  /*27470*/  @!P0 BRA `(.L_x_2432) ;  /* 0x0000204000008947 */ /* 0x002fea0003800000 */
[----:B------:R-:W-:Y:S01]  /*27480*/  IADD3 R14, R48, 0x1, RZ ;  /* 0x00000001300e7810 */ /* 0x000fe20007ffe0ff */
[----:B------:R-:W-:Y:S01]  /*27490*/  IMAD.MOV.U32 R81, RZ, RZ, R23 ;  /* 0x000000ffff517224 */ /* 0x000fe200078e0017 */
[----:B-1----:R-:W-:-:S03]  /*274a0*/  MOV R8, 0x274d0 ;  /* 0x000274d000087802 */ /* 0x002fc60000000f00 */
[----:B------:R-:W-:Y:S02]  /*274b0*/  IMAD.MOV.U32 R3, RZ, RZ, R14 ;  /* 0x000000ffff037224 */ /* 0x000fe400078e000e */
[----:B------:R-:W-:Y:S05]  /*274c0*/  CALL.REL.NOINC `($_ZN7cutlass13device_kernelIN5flash19enable_sm80_to_sm89INS1_16FlashAttnBwdSm80INS1_25CollectiveMainloopBwdSm80ILi2ELi2EN4cute5tupleIJNS5_1CILi128EEES8_NS7_ILi64EEEEEENS_10bfloat16_tEfNS_4arch4Sm80ELb1ELb0ELb1ELb0ELb0ELb0ELb0ELb0ELi2ELi4ELi4ELi4ELb0EEENS1_21CollectiveEpilogueBwdISA_SB_SD_Li256ELb0ELb0ELi2EEENS1_25SingleTileBwdLPTSchedulerILb0ELi128ELb0EEEEEEEEEvNT_6ParamsE$_ZN4cute3eso3ESOILb1ELb0EJNS_10UnderscoreES2_iEEC2ERKS2_S5_RKi) ;  /* 0xfffe0fd000007944 */ /* 0x000fea0003c3ffff */
        /* <DEDUP_REMOVED lines=21> */
[----:B------:R-:W-:Y:S02]  /*27620*/  MOV R3, R14 ;  /* 0x0000000e00037202 */ /* 0x000fe40000000f00 */
        /* <DEDUP_REMOVED lines=198> */
[----:B------:R-:W-:-:S02]  /*28290*/  MOV R81, R23 ;  /* 0x0000001700517202 */ /* 0x000fc40000000f00 */
        /* <DEDUP_REMOVED lines=289> */
[----:B-1----:R-:W-:Y:S05]  /*294b0*/  CALL.REL.NOINC `($_ZN7cutlass13device_kernelIN5flash19enable_sm80_to_sm89INS1_16FlashAttnBwdSm80INS1_25CollectiveMainloopBwdSm80ILi2ELi2EN4cute5tupleIJNS5_1CILi128EEES8_NS7_ILi64EEEEEENS_10bfloat16_tEfNS_4arch4Sm80ELb1ELb0ELb1ELb0ELb0ELb0ELb0ELb0ELi2ELi4ELi4ELi4ELb0EEENS1_21CollectiveEpilogueBwdISA_SB_SD_Li256ELb0ELb0ELi2EEENS1_25SingleTileBwdLPTSchedulerILb0ELi128ELb0EEEEEEEEEvNT_6ParamsE$_ZZN5flash25CollectiveMainloopBwdSm80ILi2ELi2EN4cute5tupleIJNS1_1CILi128EEES4_NS3_ILi64EEEEEEN7cutlass10bfloat16_tEfNS7_4arch4Sm80ELb1ELb0ELb1ELb0ELb0ELb0ELb0ELb0ELi2ELi4ELi4ELi4ELb0EE3mmaINS_16FlashAttnBwdSm80ISB_NS_21CollectiveEpilogueBwdIS6_S8_SA_Li256ELb0ELb0ELi2EEENS_25SingleTileBwdLPTSchedulerILb0ELi128ELb0EEEE13SharedStorageENS1_6TensorINS1_11ArrayEngineIfLm32EEENS1_6LayoutINS2_IJNS2_IJNS3_ILi2EEESO_EEESO_NS3_ILi4EEEEEENS2_IJNS2_IJNS3_ILi1EEESO_EEESQ_NS3_ILi8EEEEEEEEEEEEbRKNSB_6ParamsERT0_S12_iNS2_IJiiiEEERT_ENKUlvE_clEv) ;  /* 0x00037f4000007944 */ /* 0x002fea0003c00000 */
.L_x_2432:
[----:B------:R-:W-:Y:S01]  /*294c0*/  IMAD.MOV.U32 R81, RZ, RZ, R23 ;  /* 0x000000ffff517224 */ /* 0x000fe200078e0017 */
[----:B------:R-:W-:Y:S01]  /*294d0*/  MOV R3, R48 ;  /* 0x0000003000037202 */ /* 0x000fe20000000f00 */
[----:B------:R-:W-:Y:S01]  /*294e0*/  IMAD.MOV.U32 R49, RZ, RZ, RZ ;  /* 0x000000ffff317224 */ /* 0x000fe200078e00ff */
[----:B-1----:R-:W-:-:S02]  /*294f0*/  MOV R8, 0x29510 ;  /* 0x0002951000087802 */ /* 0x002fc40000000f00 */
[----:B------:R-:W-:Y:S05]  /*29500*/  CALL.REL.NOINC `($_ZN7cutlass13device_kernelIN5flash19enable_sm80_to_sm89INS1_16FlashAttnBwdSm80INS1_25CollectiveMainloopBwdSm80ILi2ELi2EN4cute5tupleIJNS5_1CILi128EEES8_NS7_ILi64EEEEEENS_10bfloat16_tEfNS_4arch4Sm80ELb1ELb0ELb1ELb0ELb0ELb0ELb0ELb0ELi2ELi4ELi4ELi4ELb0EEENS1_21CollectiveEpilogueBwdISA_SB_SD_Li256ELb0ELb0ELi2EEENS1_25SingleTileBwdLPTSchedulerILb0ELi128ELb0EEEEEEEEEvNT_6ParamsE$_ZN4cute3eso3ESOILb1ELb0EJNS_10UnderscoreES2_iEEC2ERKS2_S5_RKi) ;  /* 0xfffdef9000007944 */ /* 0x000fea0003c3ffff */
        /* <DEDUP_REMOVED lines=18> */
[----:B------:R-:W-:Y:S02]  /*29630*/  MOV R3, R48 ;  /* 0x0000003000037202 */ /* 0x000fe40000000f00 */
        /* <DEDUP_REMOVED lines=18> */
.L_x_2433:
        /* <DEDUP_REMOVED lines=218> */
.L_x_2434:
[----:B------:R-:W2:Y:S01]  /*2a500*/  LDL.64 R2, [R28+0xa0] ;  /* 0x0000a0001c027983 */ /* 0x000ea20000100a00 */
[----:B------:R-:W-:Y:S01]  /*2a510*/  ULDC.64 UR4, c[0x0][0x118] ;  /* 0x0000460000047ab9 */ /* 0x000fe20000000a00 */
[----:B-1----:R-:W-:Y:S02]  /*2a520*/  MOV R6, R23 ;  /* 0x0000001700067202 */ /* 0x002fe40000000f00 */
[----:B------:R-:W-:Y:S01]  /*2a530*/  MOV R8, 0x2a560 ;  /* 0x0002a56000087802 */ /* 0x000fe20000000f00 */
[----:B--2---:R-:W5:Y:S04]  /*2a540*/  LD.E.64 R2, [R2.64] ;  /* 0x0000000402027980 */ /* 0x004f68000c101b00 */
[----:B-----5:R-:W-:Y:S05]  /*2a550*/  CALL.REL.NOINC `($_ZN7cutlass13device_kernelIN5flash19enable_sm80_to_sm89INS1_16FlashAttnBwdSm80INS1_25CollectiveMainloopBwdSm80ILi2ELi2EN4cute5tupleIJNS5_1CILi128EEES8_NS7_ILi64EEEEEENS_10bfloat16_tEfNS_4arch4Sm80ELb1ELb0ELb1ELb0ELb0ELb0ELb0ELb0ELi2ELi4ELi4ELi4ELb0EEENS1_21CollectiveEpilogueBwdISA_SB_SD_Li256ELb0ELb0ELi2EEENS1_25SingleTileBwdLPTSchedulerILb0ELi128ELb0EEEEEEEEEvNT_6ParamsE$_ZN4cute8smem_ptrIPfECI1NS_12iter_adaptorIS1_S2_EEES1_) ;  /* 0xfffe1bc000007944 */ /* 0x020fea0003c3ffff */
[----:B-1----:R1:W5:Y:S01]  /*2a560*/  LDL.64 R2, [R1+0x758] ;  /* 0x0007580001027983 */ /* 0x0023620000100a00 */
[----:B------:R-:W-:-:S03]  /*2a570*/  MOV R8, 0x2a590 ;  /* 0x0002a59000087802 */ /* 0x000fc60000000f00 */
[----:B-1---5:R-:W-:Y:S05]  /*2a580*/  CALL.REL.NOINC `($_ZN7cutlass13device_kernelIN5flash19enable_sm80_to_sm89INS1_16FlashAttnBwdSm80INS1_25CollectiveMainloopBwdSm80ILi2ELi2EN4cute5tupleIJNS5_1CILi128EEES8_NS7_ILi64EEEEEENS_10bfloat16_tEfNS_4arch4Sm80ELb1ELb0ELb1ELb0ELb0ELb0ELb0ELb0ELi2ELi4ELi4ELi4ELb0EEENS1_21CollectiveEpilogueBwdISA_SB_SD_Li256ELb0ELb0ELi2EEENS1_25SingleTileBwdLPTSchedulerILb0ELi128ELb0EEEEEEEEEvNT_6ParamsE$_ZN4cute3eso3ESOILb1ELb0EJNS_6LayoutINS_5tupleIJNS3_IJNS_1CILi2EEES5_EEEEEENS3_IJNS3_IJNS4_ILi8EEENS4_ILi64EEEEEEEEEEENS_10ViewEngineINS_8smem_ptrIPfEEEEEEC2ERKSC_RKSH_) ;  /* 0xfffe003000007944 */ /* 0x022fea0003c3ffff */
[----:B------:R2:W-:Y:S04]  /*2a590*/  STL.128 [R1+0xa50], RZ ;  /* 0x000a50ff01007387 */ /* 0x0005e80000100c00 */
[----:B------:R2:W5:Y:S01]  /*2a5a0*/  LDL.64 R12, [R28+0xa0] ;  /* 0x0000a0001c0c7983 */ /* 0x0005620000100a00 */
[----:B------:R-:W-:Y:S01]  /*2a5b0*/  IADD3 R7, P0, R41, 0x300, RZ ;  /* 0x0000030029077810 */ /* 0x000fe20007f1e0ff */
[----:B-1----:R-:W-:Y:S01]  /*2a5c0*/  IMAD.MOV.U32 R2, RZ, RZ, R23 ;  /* 0x000000ffff027224 */ /* 0x002fe200078e0017 */
[----:B------:R-:W-:-:S02]  /*2a5d0*/  MOV R3, R46 ;  /* 0x0000002e00037202 */ /* 0x000fc40000000f00 */
[----:B------:R-:W-:Y:S01]  /*2a5e0*/  MOV R10, 0x2a610 ;  /* 0x0002a610000a7802 */ /* 0x000fe20000000f00 */
[----:B------:R-:W-:-:S03]  /*2a5f0*/  IMAD.X R4, RZ, RZ, R40, P0 ;  /* 0x000000ffff047224 */ /* 0x000fc600000e0628 */
        /* <DEDUP_REMOVED lines=16> */
[----:B------:R-:W-:Y:S01]  /*2a700*/  IMAD.MOV.U32 R9, RZ, RZ, R4 ;  /* 0x000000ffff097224 */ /* 0x000fe200078e0004 */
[----:B------:R-:W-:Y:S02]  /*2a710*/  MOV R16, R7 ;  /* 0x0000000700107202 */ /* 0x000fe40000000f00 */
[----:B------:R-:W-:Y:S02]  /*2a720*/  MOV R6, 0x2a740 ;  /* 0x0002a74000067802 */ /* 0x000fe40000000f00 */
[----:B-1---5:R-:W-:Y:S05]  /*2a730*/  CALL.REL.NOINC `($_ZN7cutlass13device_kernelIN5flash19enable_sm80_to_sm89INS1_16FlashAttnBwdSm80INS1_25CollectiveMainloopBwdSm80ILi2ELi2EN4cute5tupleIJNS5_1CILi128EEES8_NS7_ILi64EEEEEENS_10bfloat16_tEfNS_4arch4Sm80ELb1ELb0ELb1ELb0ELb0ELb0ELb0ELb0ELi2ELi4ELi4ELi4ELb0EEENS1_21CollectiveEpilogueBwdISA_SB_SD_Li256ELb0ELb0ELi2EEENS1_25SingleTileBwdLPTSchedulerILb0ELi128ELb0EEEEEEEEEvNT_6ParamsE$_ZN4cute3eso3ESOILb1ELb0EJNS_6LayoutINS_5tupleIJNS_1CILi1EEENS4_ILi4EEEEEENS3_IJNS4_ILi0EEES5_EEEEENS_10ViewEngineIPfEEEEC2ERKSA_RKSD_) ;  /* 0xfffe0e2000007944 */ /* 0x022fea0003c3ffff */
[----:B-1----:R1:W5:Y:S01]  /*2a740*/  LDL.64 R4, [R1+0x758] ;  /* 0x0007580001047983 */ /* 0x0023620000100a00 */
[----:B------:R-:W-:Y:S02]  /*2a750*/  MOV R9, R3 ;  /* 0x0000000300097202 */ /* 0x000fe40000000f00 */
[----:B------:R-:W-:Y:S02]  /*2a760*/  MOV R6, 0x2a780 ;  /* 0x0002a78000067802 */ /* 0x000fe40000000f00 */
[----:B-1---5:R-:W-:Y:S05]  /*2a770*/  CALL.REL.NOINC `($_ZN7cutlass13device_kernelIN5flash19enable_sm80_to_sm89INS1_16FlashAttnBwdSm80INS1_25CollectiveMainloopBwdSm80ILi2ELi2EN4cute5tupleIJNS5_1CILi128EEES8_NS7_ILi64EEEEEENS_10bfloat16_tEfNS_4arch4Sm80ELb1ELb0ELb1ELb0ELb0ELb0ELb0ELb0ELi2ELi4ELi4ELi4ELb0EEENS1_21CollectiveEpilogueBwdISA_SB_SD_Li256ELb0ELb0ELi2EEENS1_25SingleTileBwdLPTSchedulerILb0ELi128ELb0EEEEEEEEEvNT_6ParamsE$_ZN4cute3eso3ESOILb1ELb0EJNS_6LayoutINS_5tupleIJNS_1CILi1EEENS3_IJNS4_ILi2EEES6_EEEEEENS3_IJNS4_ILi0EEENS3_IJNS4_ILi8EEENS4_ILi64EEEEEEEEEEENS_10ViewEngineINS_8smem_ptrIPfEEEEEEC2ERKSE_RKSJ_) ;  /* 0xfffe0d8000007944 */ /* 0x022fea0003c3ffff */
[----:B-1----:R1:W5:Y:S01]  /*2a780*/  LDL.64 R2, [R1+0x758] ;  /* 0x0007580001027983 */ /* 0x0023620000100a00 */
[----:B------:R-:W-:-:S02]  /*2a790*/  MOV R6, R23 ;  /* 0x0000001700067202 */ /* 0x000fc40000000f00 */
[----:B------:R-:W-:Y:S02]  /*2a7a0*/  MOV R8, 0x2a7c0 ;  /* 0x0002a7c000087802 */ /* 0x000fe40000000f00 */
[----:B-1---5:R-:W-:Y:S05]  /*2a7b0*/  CALL.REL.NOINC `($_ZN7cutlass13device_kernelIN5flash19enable_sm80_to_sm89INS1_16FlashAttnBwdSm80INS1_25CollectiveMainloopBwdSm80ILi2ELi2EN4cute5tupleIJNS5_1CILi128EEES8_NS7_ILi64EEEEEENS_10bfloat16_tEfNS_4arch4Sm80ELb1ELb0ELb1ELb0ELb0ELb0ELb0ELb0ELi2ELi4ELi4ELi4ELb0EEENS1_21CollectiveEpilogueBwdISA_SB_SD_Li256ELb0ELb0ELi2EEENS1_25SingleTileBwdLPTSchedulerILb0ELi128ELb0EEEEEEEEEvNT_6ParamsE$_ZN4cute8smem_ptrIPfECI1NS_12iter_adaptorIS1_S2_EEES1_) ;  /* 0xfffe196000007944 */ /* 0x022fea0003c3ffff */
[----:B-1----:R1:W5:Y:S01]  /*2a7c0*/  LDL.64 R2, [R1+0x758] ;  /* 0x0007580001027983 */ /* 0x0023620000100a00 */
[----:B------:R-:W-:-:S03]  /*2a7d0*/  MOV R8, 0x2a7f0 ;  /* 0x0002a7f000087802 */ /* 0x000fc60000000f00 */
[----:B-1---5:R-:W-:Y:S05]  /*2a7e0*/  CALL.REL.NOINC `($_ZN7cutlass13device_kernelIN5flash19enable_sm80_to_sm89INS1_16FlashAttnBwdSm80INS1_25CollectiveMainloopBwdSm80ILi2ELi2EN4cute5tupleIJNS5_1CILi128EEES8_NS7_ILi64EEEEEENS_10bfloat16_tEfNS_4arch4Sm80ELb1ELb0ELb1ELb0ELb0ELb0ELb0ELb0ELi2ELi4ELi4ELi4ELb0EEENS1_21CollectiveEpilogueBwdISA_SB_SD_Li256ELb0ELb0ELi2EEENS1_25SingleTileBwdLPTSchedulerILb0ELi128ELb0EEEEEEEEEvNT_6ParamsE$_ZN4cute3eso3ESOILb1ELb0EJNS_6LayoutINS_5tupleIJNS3_IJNS_1CILi2EEES5_EEEEEENS3_IJNS3_IJNS4_ILi8EEENS4_ILi64EEEEEEEEEEENS_10ViewEngineINS_8smem_ptrIPfEEEEEEC2ERKSC_RKSH_) ;  /* 0xfffdfdd000007944 */ /* 0x022fea0003c3ffff */
[----:B------:R2:W5:Y:S01]  /*2a7f0*/  LDL.64 R10, [R1+0x758] ;  /* 0x00075800010a7983 */ /* 0x0005620000100a00 */
[----:B------:R-:W-:Y:S01]  /*2a800*/  IMAD.MOV.U32 R12, RZ, RZ, R4 ;  /* 0x000000ffff0c7224 */ /* 0x000fe200078e0004 */
[----:B------:R-:W-:Y:S02]  /*2a810*/  MOV R13, R5 ;  /* 0x00000005000d7202 */ /* 0x000fe40000000f00 */
[----:B-1----:R-:W-:Y:S02]  /*2a820*/  MOV R6, 0x2a840 ;  /* 0x0002a84000067802 */ /* 0x002fe40000000f00 */
[----:B--2--5:R-:W-:Y:S05]  /*2a830*/  CALL.REL.NOINC `($_ZN7cutlass13device_kernelIN5flash19enable_sm80_to_sm89INS1_16FlashAttnBwdSm80INS1_25CollectiveMainloopBwdSm80ILi2ELi2EN4cute5tupleIJNS5_1CILi128EEES8_NS7_ILi64EEEEEENS_10bfloat16_tEfNS_4arch4Sm80ELb1ELb0ELb1ELb0ELb0ELb0ELb0ELb0ELi2ELi4ELi4ELi4ELb0EEENS1_21CollectiveEpilogueBwdISA_SB_SD_Li256ELb0ELb0ELi2EEENS1_25SingleTileBwdLPTSchedulerILb0ELi128ELb0EEEEEEEEEvNT_6ParamsE$_ZN4cute3eso3ESOILb1ELb0EJNS_6LayoutINS_5tupleIJNS_1CILi4EEEEEENS3_IJNS4_ILi1EEEEEEEENS_10ViewEngineIPfEEEEC2ERKS9_RKSC_) ;  /* 0xfffe0d8000007944 */ /* 0x024fea0003c3ffff */
        /* <DEDUP_REMOVED lines=14> */
[----:B--2---:R-:W-:Y:S05]  /*2a920*/  CALL.REL.NOINC `($_ZN7cutlass13device_kernelIN5flash19enable_sm80_to_sm89INS1_16FlashAttnBwdSm80INS1_25CollectiveMainloopBwdSm80ILi2ELi2EN4cute5tupleIJNS5_1CILi128EEES8_NS7_ILi64EEEEEENS_10bfloat16_tEfNS_4arch4Sm80ELb1ELb0ELb1ELb0ELb0ELb0ELb0ELb0ELi2ELi4ELi4ELi4ELb0EEENS1_21CollectiveEpilogueBwdISA_SB_SD_Li256ELb0ELb0ELi2EEENS1_25SingleTileBwdLPTSchedulerILb0ELi128ELb0EEEEEEEEEvNT_6ParamsE$_ZN4cute3eso3ESOILb1ELb0EJNS_6LayoutINS_5tupleIJNS3_IJNS_1CILi2EEES5_EEENS3_IJS5_NS4_ILi8EEEEEEEEENS3_IJNS3_IJS5_NS4_ILi4EEEEEENS3_IJNS4_ILi1EEES7_EEEEEEEENS_10ViewEngineIPfEEEEC2ERKSF_RKSI_) ;  /* 0xfffdfde000007944 */ /* 0x004fea0003c3ffff */
[----:B------:R2:W5:Y:S01]  /*2a930*/  LDL.64 R12, [R1+0x758] ;  /* 0x00075800010c7983 */ /* 0x0005620000100a00 */
[----:B------:R-:W-:-:S03]  /*2a940*/  MOV R10, RZ ;  /* 0x000000ff000a7202 */ /* 0x000fc60000000f00 */
.L_x_2437:
[----:B-1----:R-:W-:-:S04]  /*2a950*/  MOV R2, 0x2a970 ;  /* 0x0002a97000027802 */ /* 0x002fc80000000f00 */
[----:B-12--5:R-:W-:Y:S05]  /*2a960*/  CALL.REL.NOINC `($_ZN7cutlass13device_kernelIN5flash19enable_sm80_to_sm89INS1_16FlashAttnBwdSm80INS1_25CollectiveMainloopBwdSm80ILi2ELi2EN4cute5tupleIJNS5_1CILi128EEES8_NS7_ILi64EEEEEENS_10bfloat16_tEfNS_4arch4Sm80ELb1ELb0ELb1ELb0ELb0ELb0ELb0ELb0ELi2ELi4ELi4ELi4ELb0EEENS1_21CollectiveEpilogueBwdISA_SB_SD_Li256ELb0ELb0ELi2EEENS1_25SingleTileBwdLPTSchedulerILb0ELi128ELb0EEEEEEEEEvNT_6ParamsE$_ZZZN5flash25CollectiveMainloopBwdSm80ILi2ELi2EN4cute5tupleIJNS1_1CILi128EEES4_NS3_ILi64EEEEEEN7cutlass10bfloat16_tEfNS7_4arch4Sm80ELb1ELb0ELb1ELb0ELb0ELb0ELb0ELb0ELi2ELi4ELi4ELi4ELb0EE3mmaINS_16FlashAttnBwdSm80ISB_NS_21CollectiveEpilogueBwdIS6_S8_SA_Li256ELb0ELb0ELi2EEENS_25SingleTileBwdLPTSchedulerILb0ELi128ELb0EEEE13SharedStorageENS1_6TensorINS1_11ArrayEngineIfLm32EEENS1_6LayoutINS2_IJNS2_IJNS3_ILi2EEESO_EEESO_NS3_ILi4EEEEEENS2_IJNS2_IJNS3_ILi1EEESO_EEESQ_NS3_ILi8EEEEEEEEEEEEbRKNSB_6ParamsERT0_S12_iNS2_IJiiiEEERT_ENKUliT_E_clIZSC_ISJ_SX_EbS10_S12_S12_iS13_S15_EUlRS16_iE_EEDaiS16_ENKUlvE1_clEv) ;  /* 0x0003d3e000007944 */ /* 0x026fea0003c00000 */
[----:B------:R1:W-:Y:S01]  /*2a970*/  STL [R1+0x770], RZ ;  /* 0x000770ff01007387 */ /* 0x0003e20000100800 */
[----:B------:R-:W-:-:S03]  /*2a980*/  MOV R5, RZ ;  /* 0x000000ff00057202 */ /* 0x000fc60000000f00 */
.L_x_2436:
[----:B------:R-:W-:Y:S01]  /*2a990*/  IMAD.MOV.U32 R3, RZ, RZ, R23 ;  /* 0x000000ffff037224 */ /* 0x000fe200078e0017 */
[----:B-1----:R-:W-:-:S02]  /*2a9a0*/  MOV R2, R22 ;  /* 0x0000001600027202 */ /* 0x002fc40000000f00 */
[----:B------:R-:W-:Y:S02]  /*2a9b0*/  MOV R8, 0x2a9d0 ;  /* 0x0002a9d000087802 */ /* 0x000fe40000000f00 */
[----:B-1---5:R-:W-:Y:S05]  /*2a9c0*/  CALL.REL.NOINC `($_ZN7cutlass13device_kernelIN5flash19enable_sm80_to_sm89INS1_16FlashAttnBwdSm80INS1_25CollectiveMainloopBwdSm80ILi2ELi2EN4cute5tupleIJNS5_1CILi128EEES8_NS7_ILi64EEEEEENS_10bfloat16_tEfNS_4arch4Sm80ELb1ELb0ELb1ELb0ELb0ELb0ELb0ELb0ELi2ELi4ELi4ELi4ELb0EEENS1_21CollectiveEpilogueBwdISA_SB_SD_Li256ELb0ELb0ELi2EEENS1_25SingleTileBwdLPTSchedulerILb0ELi128ELb0EEEEEEEEEvNT_6ParamsE$_ZN4cute3eso3ESOILb0ELb0EJiiEEC2ERKiS4_) ;  /* 0xfffdd09000007944 */ /* 0x022fea0003c3ffff */
        /* <DEDUP_REMOVED lines=41> */
[----:B------:R-:W-:Y:S05]  /*2ac60*/  CALL.REL.NOINC `($_ZN7cutlass13device_kernelIN5flash19enable_sm80_to_sm89INS1_16FlashAttnBwdSm80INS1_25CollectiveMainloopBwdSm80ILi2ELi2EN4cute5tupleIJNS5_1CILi128EEES8_NS7_ILi64EEEEEENS_10bfloat16_tEfNS_4arch4Sm80ELb1ELb0ELb1ELb0ELb0ELb0ELb0ELb0ELi2ELi4ELi4ELi4ELb0EEENS1_21CollectiveEpilogueBwdISA_SB_SD_Li256ELb0ELb0ELi2EEENS1_25SingleTileBwdLPTSchedulerILb0ELi128ELb0EEEEEEEEEvNT_6ParamsE$_ZN4cute3eso3ESOILb0ELb0EJiiEEC2ERKiS4_) ;  /* 0xfffdcdf000007944 */ /* 0x000fea0003c3ffff */
        /* <DEDUP_REMOVED lines=19> */
[----:B-1----:R-:W-:Y:S05]  /*2ada0*/  CALL.REL.NOINC `($_ZN7cutlass13device_kernelIN5flash19enable_sm80_to_sm89INS1_16FlashAttnBwdSm80INS1_25CollectiveMainloopBwdSm80ILi2ELi2EN4cute5tupleIJNS5_1CILi128EEES8_NS7_ILi64EEEEEENS_10bfloat16_tEfNS_4arch4Sm80ELb1ELb0ELb1ELb0ELb0ELb0ELb0ELb0ELi2ELi4ELi4ELi4ELb0EEENS1_21CollectiveEpilogueBwdISA_SB_SD_Li256ELb0ELb0ELi2EEENS1_25SingleTileBwdLPTSchedulerILb0ELi128ELb0EEEEEEEEEvNT_6ParamsE$_ZN4cute3eso3ESOILb0ELb0EJiiEEC2ERKiS4_) ;  /* 0xfffdccb000007944 */ /* 0x002fea0003c3ffff */
        /* <DEDUP_REMOVED lines=13> */
[----:B-----5:R-:W-:Y:S05]  /*2ae80*/  CALL.REL.NOINC `($_ZN7cutlass13device_kernelIN5flash19enable_sm80_to_sm89INS1_16FlashAttnBwdSm80INS1_25CollectiveMainloopBwdSm80ILi2ELi2EN4cute5tupleIJNS5_1CILi128EEES8_NS7_ILi64EEEEEENS_10bfloat16_tEfNS_4arch4Sm80ELb1ELb0ELb1ELb0ELb0ELb0ELb0ELb0ELi2ELi4ELi4ELi4ELb0EEENS1_21CollectiveEpilogueBwdISA_SB_SD_Li256ELb0ELb0ELi2EEENS1_25SingleTileBwdLPTSchedulerILb0ELi128ELb0EEEEEEEEEvNT_6ParamsE$_ZN4cute3eso3ESOILb0ELb0EJiiEEC2ERKiS4_) ;  /* 0xfffdcbd000007944 */ /* 0x020fea0003c3ffff */
        /* <DEDUP_REMOVED lines=50> */
[----:B--2---:R-:W-:Y:S05]  /*2b1b0*/  CALL.REL.NOINC `($_ZN7cutlass13device_kernelIN5flash19enable_sm80_to_sm89INS1_16FlashAttnBwdSm80INS1_25CollectiveMainloopBwdSm80ILi2ELi2EN4cute5tupleIJNS5_1CILi128EEES8_NS7_ILi64EEEEEENS_10bfloat16_tEfNS_4arch4Sm80ELb1ELb0ELb1ELb0ELb0ELb0ELb0ELb0ELi2ELi4ELi4ELi4ELb0EEENS1_21CollectiveEpilogueBwdISA_SB_SD_Li256ELb0ELb0ELi2EEENS1_25SingleTileBwdLPTSchedulerILb0ELi128ELb0EEEEEEEEEvNT_6ParamsE$_ZN4cute3eso3ESOILb1ELb0EJNS_6LayoutINS_5tupleIJNS3_IJNS_1CILi1EEENS4_ILi2EEEEEES6_NS4_ILi8EEEEEENS3_IJNS3_IJS5_S5_EEES6_NS4_ILi4EEEEEEEENS_10ViewEngineIPKN7cutlass5ArrayIfLi2ELb1EEEEEEEC2ERKSD_RKSK_) ;  /* 0xfffdf09000007944 */ /* 0x004fea0003c3ffff */
[----:B------:R2:W5:Y:S01]  /*2b1c0*/  LDL.64 R10, [R14] ;  /* 0x000000000e0a7983 */ /* 0x0005620000100a00 */
[----:B-1----:R-:W-:Y:S01]  /*2b1d0*/  IMAD.MOV.U32 R8, RZ, RZ, R4 ;  /* 0x000000ffff087224 */ /* 0x002fe200078e0004 */
[----:B------:R-:W-:-:S02]  /*2b1e0*/  MOV R5, R3 ;  /* 0x0000000300057202 */ /* 0x000fc40000000f00 */
[----:B------:R-:W-:Y:S02]  /*2b1f0*/  MOV R6, 0x2b210 ;  /* 0x0002b21000067802 */ /* 0x000fe40000000f00 */
[----:B--2--5:R-:W-:Y:S05]  /*2b200*/  CALL.REL.NOINC `($_ZN7cutlass13device_kernelIN5flash19enable_sm80_to_sm89INS1_16FlashAttnBwdSm80INS1_25CollectiveMainloopBwdSm80ILi2ELi2EN4cute5tupleIJNS5_1CILi128EEES8_NS7_ILi64EEEEEENS_10bfloat16_tEfNS_4arch4Sm80ELb1ELb0ELb1ELb0ELb0ELb0ELb0ELb0ELi2ELi4ELi4ELi4ELb0EEENS1_21CollectiveEpilogueBwdISA_SB_SD_Li256ELb0ELb0ELi2EEENS1_25SingleTileBwdLPTSchedulerILb0ELi128ELb0EEEEEEEEEvNT_6ParamsE$_ZN4cute3eso3ESOILb1ELb0EJNS_6LayoutINS_5tupleIJNS3_IJNS_1CILi1EEENS4_ILi2EEEEEES6_NS4_ILi8EEEEEENS3_IJNS3_IJS5_S5_EEES6_NS4_ILi4EEEEEEEENS_10ViewEngineIPN7cutlass5ArrayINSF_10bfloat16_tELi2ELb0EEEEEEEC2ERKSD_RKSK_) ;  /* 0xfffdf0a000007944 */ /* 0x024fea0003c3ffff */
        /* <DEDUP_REMOVED lines=133> */
[----:B---3--:R-:W-:Y:S05]  /*2ba60*/  CALL.REL.NOINC `($_ZN7cutlass13device_kernelIN5flash19enable_sm80_to_sm89INS1_16FlashAttnBwdSm80INS1_25CollectiveMainloopBwdSm80ILi2ELi2EN4cute5tupleIJNS5_1CILi128EEES8_NS7_ILi64EEEEEENS_10bfloat16_tEfNS_4arch4Sm80ELb1ELb0ELb1ELb0ELb0ELb0ELb0ELb0ELi2ELi4ELi4ELi4ELb0EEENS1_21CollectiveEpilogueBwdISA_SB_SD_Li256ELb0ELb0ELi2EEENS1_25SingleTileBwdLPTSchedulerILb0ELi128ELb0EEEEEEEEEvNT_6ParamsE$_ZN4cute3eso3ESOILb1ELb0EJNS_6LayoutINS_5tupleIJNS3_IJNS_1CILi1EEENS3_IJNS4_ILi4EEENS4_ILi2EEEEEEEEES7_S6_EEENS3_IJNS3_IJNS4_ILi0EEENS3_IJS5_NS4_ILi8EEEEEEEEES6_NS4_ILi16EEEEEEEENS_10ViewEngineIPN7cutlass10bfloat16_tEEEEEC2ERKSH_RKSM_) ;  /* 0xfffde74000007944 */ /* 0x008fea0003c3ffff */
[----:B------:R2:W5:Y:S04]  /*2ba70*/  LDL.64 R60, [R28+0xb8] ;  /* 0x0000b8001c3c7983 */ /* 0x0005680000100a00 */
[----:B-1----:R2:W5:Y:S01]  /*2ba80*/  LDL.64 R2, [R14] ;  /* 0x000000000e027983 */ /* 0x0025620000100a00 */
[----:B------:R-:W-:-:S03]  /*2ba90*/  MOV R6, 0x2bab0 ;  /* 0x0002bab000067802 */ /* 0x000fc60000000f00 */
[----:B--2--5:R-:W-:Y:S05]  /*2baa0*/  CALL.REL.NOINC `($_ZN7cutlass13device_kernelIN5flash19enable_sm80_to_sm89INS1_16FlashAttnBwdSm80INS1_25CollectiveMainloopBwdSm80ILi2ELi2EN4cute5tupleIJNS5_1CILi128EEES8_NS7_ILi64EEEEEENS_10bfloat16_tEfNS_4arch4Sm80ELb1ELb0ELb1ELb0ELb0ELb0ELb0ELb0ELi2ELi4ELi4ELi4ELb0EEENS1_21CollectiveEpilogueBwdISA_SB_SD_Li256ELb0ELb0ELi2EEENS1_25SingleTileBwdLPTSchedulerILb0ELi128ELb0EEEEEEEEEvNT_6ParamsE$_ZN4cute3eso3ESOILb1ELb0EJNS_6LayoutINS_5tupleIJNS3_IJNS_1CILi1EEENS3_IJNS4_ILi2EEES6_EEEEEES6_NS4_ILi4EEEEEENS3_IJNS3_IJNS4_ILi0EEENS3_IJS5_S9_EEEEEES6_NS4_ILi8EEEEEEEENS_10ViewEngineIPjEEEEC2ERKSG_RKSJ_) ;  /* 0xfffde6b000007944 */ /* 0x024fea0003c3ffff */
[----:B------:R-:W-:Y:S01]  /*2bab0*/  ULDC.64 UR4, c[0x0][0x118] ;  /* 0x0000460000047ab9 */ /* 0x000fe20000000a00 */
[----:B------:R2:W5:Y:S04]  /*2bac0*/  LDL.64 R52, [R14] ;  /* 0x000000000e347983 */ /* 0x0005680000100a00 */
[----:B-1----:R-:W3:Y:S04]  /*2bad0*/  LD.E R4, [R60.64] ;  /* 0x000000043c047980 */ /* 0x002ee8000c101900 */
[----:B------:R-:W4:Y:S01]  /*2bae0*/  LD.E R2, [R60.64+0x4] ;  /* 0x000004043c027980 */ /* 0x000f22000c101900 */
[----:B------:R-:W-:-:S03]  /*2baf0*/  MOV R8, 0x2bb30 ;  /* 0x0002bb3000087802 */ /* 0x000fc60000000f00 */
[----:B---3--:R2:W-:Y:S04]  /*2bb00*/  STL [R1+0x794], R4 ;  /* 0x0007940401007387 */ /* 0x0085e80000100800 */
[----:B----4-:R2:W-:Y:S02]  /*2bb10*/  STL [R1+0x798], R2 ;  /* 0x0007980201007387 */ /* 0x0105e40000100800 */
[----:B--2--5:R-:W-:Y:S05]  /*2bb20*/  CALL.REL.NOINC `($_ZN7cutlass13device_kernelIN5flash19enable_sm80_to_sm89INS1_16FlashAttnBwdSm80INS1_25CollectiveMainloopBwdSm80ILi2ELi2EN4cute5tupleIJNS5_1CILi128EEES8_NS7_ILi64EEEEEENS_10bfloat16_tEfNS_4arch4Sm80ELb1ELb0ELb1ELb0ELb0ELb0ELb0ELb0ELi2ELi4ELi4ELi4ELb0EEENS1_21CollectiveEpilogueBwdISA_SB_SD_Li256ELb0ELb0ELi2EEENS1_25SingleTileBwdLPTSchedulerILb0ELi128ELb0EEEEEEEEEvNT_6ParamsE$_ZZN4cute6upcastILi2ENS_5tupleIJNS1_IJNS_1CILi1EEENS1_IJNS2_ILi2EEES4_S4_EEEEEES4_NS1_IJS4_S4_EEEEEENS1_IJNS1_IJNS2_ILi0EEENS1_IJS3_NS2_ILi512EEEiEEEEEENS2_ILi4096EEENS1_IJiNS2_ILi8192EEEEEEEEEEEDaRKT0_RKT1_ENKUlRKT_RKT0_E_clIS6_SC_EEDaSP_SS_) ;  /* 0xfffe400000007944 */ /* 0x024fea0003c3ffff */
[----:B------:R2:W5:Y:S01]  /*2bb30*/  LDL R3, [R1+0x798] ;  /* 0x0007980001037983 */ /* 0x0005620000100800 */
[----:B------:R-:W-:-:S03]  /*2bb40*/  MOV R10, 0x2bb60 ;  /* 0x0002bb60000a7802 */ /* 0x000fc60000000f00 */
[----:B-12--5:R-:W-:Y:S05]  /*2bb50*/  CALL.REL.NOINC `($_ZN7cutlass13device_kernelIN5flash19enable_sm80_to_sm89INS1_16FlashAttnBwdSm80INS1_25CollectiveMainloopBwdSm80ILi2ELi2EN4cute5tupleIJNS5_1CILi128EEES8_NS7_ILi64EEEEEENS_10bfloat16_tEfNS_4arch4Sm80ELb1ELb0ELb1ELb0ELb0ELb0ELb0ELb0ELi2ELi4ELi4ELi4ELb0EEENS1_21CollectiveEpilogueBwdISA_SB_SD_Li256ELb0ELb0ELi2EEENS1_25SingleTileBwdLPTSchedulerILb0ELi128ELb0EEEEEEEEEvNT_6ParamsE$_ZZN4cute6upcastILi2ENS_5tupleIJNS1_IJNS_1CILi1EEENS1_IJNS2_ILi2EEES4_S4_EEEEEES4_NS1_IJS4_S4_EEEEEENS1_IJNS1_IJNS2_ILi0EEENS1_IJS3_NS2_ILi512EEEiEEEEEENS2_ILi4096EEENS1_IJiNS2_ILi8192EEEEEEEEEEEDaRKT0_RKT1_ENKUlRKT_RKT0_E_clIS7_SF_EEDaSP_SS_) ;  /* 0xfffe40c000007944 */ /* 0x026fea0003c3ffff */
[----:B-----5:R2:W-:Y:S01]  /*2bb60*/  STL [R1+0x750], R2 ;  /* 0x0007500201007387 */ /* 0x0205e20000100800 */
[----:B------:R-:W-:-:S03]  /*2bb70*/  MOV R4, 0x2bb90 ;  /* 0x0002bb9000047802 */ /* 0x000fc60000000f00 */
[----:B-12---:R-:W-:Y:S05]  /*2bb80*/  CALL.REL.NOINC `($_ZN7cutlass13device_kernelIN5flash19enable_sm80_to_sm89INS1_16FlashAttnBwdSm80INS1_25CollectiveMainloopBwdSm80ILi2ELi2EN4cute5tupleIJNS5_1CILi128EEES8_NS7_ILi64EEEEEENS_10bfloat16_tEfNS_4arch4Sm80ELb1ELb0ELb1ELb0ELb0ELb0ELb0ELb0ELi2ELi4ELi4ELi4ELb0EEENS1_21CollectiveEpilogueBwdISA_SB_SD_Li256ELb0ELb0ELi2EEENS1_25SingleTileBwdLPTSchedulerILb0ELi128ELb0EEEEEEEEEvNT_6ParamsE$_ZN4cute3eso3ESOILb0ELb0EJNS_5tupleIJNS_1CILi0EEENS2_IJNS3_ILi1EEENS3_ILi256EEEiEEEEEENS3_ILi2048EEENS2_IJiNS3_ILi4096EEEEEEEEC2ERKS8_RKS9_RKSB_) ;  /* 0xfffdb0b000007944 */ /* 0x006fea0003c3ffff */
[----:B------:R2:W5:Y:S04]  /*2bb90*/  LDL R5, [R14] ;  /* 0x000000000e057983 */ /* 0x0005680000100800 */
[----:B-1----:R2:W5:Y:S01]  /*2bba0*/  LDL R3, [R14+0x4] ;  /* 0x000004000e037983 */ /* 0x0025620000100800 */
[----:B------:R-:W-:-:S03]  /*2bbb0*/  MOV R4, 0x2bbd0 ;  /* 0x0002bbd000047802 */ /* 0x000fc60000000f00 */
[----:B--2--5:R-:W-:Y:S05]  /*2bbc0*/  CALL.REL.NOINC `($_ZN7cutlass13device_kernelIN5flash19enable_sm80_to_sm89INS1_16FlashAttnBwdSm80INS1_25CollectiveMainloopBwdSm80ILi2ELi2EN4cute5tupleIJNS5_1CILi128EEES8_NS7_ILi64EEEEEENS_10bfloat16_tEfNS_4arch4Sm80ELb1ELb0ELb1ELb0ELb0ELb0ELb0ELb0ELi2ELi4ELi4ELi4ELb0EEENS1_21CollectiveEpilogueBwdISA_SB_SD_Li256ELb0ELb0ELi2EEENS1_25SingleTileBwdLPTSchedulerILb0ELi128ELb0EEEEEEEEEvNT_6ParamsE$_ZN4cute5tupleIJNS0_IJNS0_IJNS_1CILi1EEENS0_IJS2_NS1_ILi2EEES3_EEEEEES3_NS0_IJS3_S3_EEEEEENS0_IJNS0_IJNS1_ILi0EEENS0_IJS2_NS1_ILi256EEEiEEEEEENS1_ILi2048EEENS0_IJiNS1_ILi4096EEEEEEEEEEEC2ERKS7_RKSF_) ;  /* 0xfffdfb1000007944 */ /* 0x024fea0003c3ffff */
[----:B------:R1:W5:Y:S04]  /*2bbd0*/  LDL R5, [R14] ;  /* 0x000000000e057983 */ /* 0x0003680000100800 */
[----:B------:R1:W5:Y:S01]  /*2bbe0*/  LDL R4, [R14+0x4] ;  /* 0x000004000e047983 */ /* 0x0003620000100800 */
[----:B------:R-:W-:-:S03]  /*2bbf0*/  MOV R6, 0x2bc10 ;  /* 0x0002bc1000067802 */ /* 0x000fc60000000f00 */
[----:B-1---5:R-:W-:Y:S05]  /*2bc00*/  CALL.REL.NOINC `($_ZN7cutlass13device_kernelIN5flash19enable_sm80_to_sm89INS1_16FlashAttnBwdSm80INS1_25CollectiveMainloopBwdSm80ILi2ELi2EN4cute5tupleIJNS5_1CILi128EEES8_NS7_ILi64EEEEEENS_10bfloat16_tEfNS_4arch4Sm80ELb1ELb0ELb1ELb0ELb0ELb0ELb0ELb0ELi2ELi4ELi4ELi4ELb0EEENS1_21CollectiveEpilogueBwdISA_SB_SD_Li256ELb0ELb0ELi2EEENS1_25SingleTileBwdLPTSchedulerILb0ELi128ELb0EEEEEEEEEvNT_6ParamsE$_ZZN4cute7flattenINS_5tupleIJNS1_IJNS_1CILi0EEENS1_IJNS2_ILi1EEENS2_ILi512EEEiEEEEEENS2_ILi4096EEENS1_IJiNS2_ILi8192EEEEEEEEEEEDaRKT_ENKUlRKT_E_clIS7_EEDaSH_) ;  /* 0xfffe435000007944 */ /* 0x022fea0003c3ffff */
[----:B------:R2:W5:Y:S01]  /*2bc10*/  LDL R3, [R1+0x798] ;  /* 0x0007980001037983 */ /* 0x0005620000100800 */
[----:B------:R-:W-:-:S03]  /*2bc20*/  MOV R2, 0x2bc40 ;  /* 0x0002bc4000027802 */ /* 0x000fc60000000f00 */
[----:B-12--5:R-:W-:Y:S05]  /*2bc30*/  CALL.REL.NOINC `($_ZN7cutlass13device_kernelIN5flash19enable_sm80_to_sm89INS1_16FlashAttnBwdSm80INS1_25CollectiveMainloopBwdSm80ILi2ELi2EN4cute5tupleIJNS5_1CILi128EEES8_NS7_ILi64EEEEEENS_10bfloat16_tEfNS_4arch4Sm80ELb1ELb0ELb1ELb0ELb0ELb0ELb0ELb0ELi2ELi4ELi4ELi4ELb0EEENS1_21CollectiveEpilogueBwdISA_SB_SD_Li256ELb0ELb0ELi2EEENS1_25SingleTileBwdLPTSchedulerILb0ELi128ELb0EEEEEEEEEvNT_6ParamsE$_ZZN4cute7flattenINS_5tupleIJNS1_IJNS_1CILi0EEENS1_IJNS2_ILi1EEENS2_ILi512EEEiEEEEEENS2_ILi4096EEENS1_IJiNS2_ILi8192EEEEEEEEEEEDaRKT_ENKUlRKT_E_clISA_EEDaSH_) ;  /* 0xfffe43c000007944 */ /* 0x026fea0003c3ffff */
[----:B------:R1:W-:Y:S01]  /*2bc40*/  STL [R14], R3 ;  /* 0x000000030e007387 */ /* 0x0003e20000100800 */
[----:B------:R-:W-:-:S03]  /*2bc50*/  MOV R6, 0x2bc70 ;  /* 0x0002bc7000067802 */ /* 0x000fc60000000f00 */
[----:B-1----:R-:W-:Y:S05]  /*2bc60*/  CALL.REL.NOINC `($_ZN7cutlass13device_kernelIN5flash19enable_sm80_to_sm89INS1_16FlashAttnBwdSm80INS1_25CollectiveMainloopBwdSm80ILi2ELi2EN4cute5tupleIJNS5_1CILi128EEES8_NS7_ILi64EEEEEENS_10bfloat16_tEfNS_4arch4Sm80ELb1ELb0ELb1ELb0ELb0ELb0ELb0ELb0ELi2ELi4ELi4ELi4ELb0EEENS1_21CollectiveEpilogueBwdISA_SB_SD_Li256ELb0ELb0ELi2EEENS1_25SingleTileBwdLPTSchedulerILb0ELi128ELb0EEEEEEEEEvNT_6ParamsE$_ZZN4cute12filter_tupleINS_5tupleIJNS1_IJNS_1CILi0EEENS1_IJNS2_ILi1EEENS2_ILi512EEEiEEEEEENS2_ILi4096EEENS1_IJiNS2_ILi8192EEEEEEEEEZNS_7flattenISB_EEDaRKT_EUlRKT_E_EEDaSF_OT0_ENKUlDpSI_E_clIJNS1_IJS3_S4_S5_iEEENS1_IJS8_EEESA_EEEDaSM_) ;  /* 0xfffe068000007944 */ /* 0x002fea0003c3ffff */
[----:B------:R-:W-:Y:S02]  /*2bc70*/  ULDC.64 UR4, c[0x0][0x118] ;  /* 0x0000460000047ab9 */ /* 0x000fe40000000a00 */
[----:B------:R1:W5:Y:S01]  /*2bc80*/  LD.E.64 R2, [R60.64+0x8] ;  /* 0x000008043c027980 */ /* 0x000362000c101b00 */
[----:B------:R-:W-:-:S02]  /*2bc90*/  MOV R9, R58 ;  /* 0x0000003a00097202 */ /* 0x000fc40000000f00 */
[----:B------:R-:W-:Y:S02]  /*2bca0*/  MOV R8, 0x2bcc0 ;  /* 0x0002bcc000087802 */ /* 0x000fe40000000f00 */
[----:B-1---5:R-:W-:Y:S05]  /*2bcb0*/  CALL.REL.NOINC `($_ZN7cutlass13device_kernelIN5flash19enable_sm80_to_sm89INS1_16FlashAttnBwdSm80INS1_25CollectiveMainloopBwdSm80ILi2ELi2EN4cute5tupleIJNS5_1CILi128EEES8_NS7_ILi64EEEEEENS_10bfloat16_tEfNS_4arch4Sm80ELb1ELb0ELb1ELb0ELb0ELb0ELb0ELb0ELi2ELi4ELi4ELi4ELb0EEENS1_21CollectiveEpilogueBwdISA_SB_SD_Li256ELb0ELb0ELi2EEENS1_25SingleTileBwdLPTSchedulerILb0ELi128ELb0EEEEEEEEEvNT_6ParamsE$_ZN4cute8smem_ptrIPN7cutlass10bfloat16_tEECI1NS_12iter_adaptorIS3_S4_EEES3_) ;  /* 0xfffe03e000007944 */ /* 0x022fea0003c3ffff */
[----:B-1----:R1:W5:Y:S01]  /*2bcc0*/  LDL.64 R2, [R14] ;  /* 0x000000000e027983 */ /* 0x0023620000100a00 */
[----:B------:R-:W-:-:S03]  /*2bcd0*/  MOV R8, 0x2bcf0 ;  /* 0x0002bcf000087802 */ /* 0x000fc60000000f00 */
[----:B-1---5:R-:W-:Y:S05]  /*2bce0*/  CALL.REL.NOINC `($_ZN7cutlass13device_kernelIN5flash19enable_sm80_to_sm89INS1_16FlashAttnBwdSm80INS1_25CollectiveMainloopBwdSm80ILi2ELi2EN4cute5tupleIJNS5_1CILi128EEES8_NS7_ILi64EEEEEENS_10bfloat16_tEfNS_4arch4Sm80ELb1ELb0ELb1ELb0ELb0ELb0ELb0ELb0ELi2ELi4ELi4ELi4ELb0EEENS1_21CollectiveEpilogueBwdISA_SB_SD_Li256ELb0ELb0ELi2EEENS1_25SingleTileBwdLPTSchedulerILb0ELi128ELb0EEEEEEEEEvNT_6ParamsE$_ZN4cute8smem_ptrIPjECI1NS_12iter_adaptorIS1_S2_EEES1_) ;  /* 0xfffe047000007944 */ /* 0x022fea0003c3ffff */
[----:B------:R-:W2:Y:S01]  /*2bcf0*/  LDL.64 R8, [R14] ;  /* 0x000000000e087983 */ /* 0x000ea20000100a00 */
[----:B-1----:R-:W-:Y:S01]  /*2bd00*/  MOV R3, R4 ;  /* 0x0000000400037202 */ /* 0x002fe20000000f00 */
[----:B------:R-:W-:Y:S01]  /*2bd10*/  IMAD.MOV.U32 R2, RZ, RZ, R5 ;  /* 0x000000ffff027224 */ /* 0x000fe200078e0005 */
[----:B------:R-:W-:Y:S01]  /*2bd20*/  MOV R4, 0x2bd50 ;  /* 0x0002bd5000047802 */ /* 0x000fe20000000f00 */
[----:B--2---:R1:W-:Y:S04]  /*2bd30*/  STL.64 [R1+0x750], R8 ;  /* 0x0007500801007387 */ /* 0x0043e80000100a00 */
[----:B-1----:R-:W-:Y:S05]  /*2bd40*/  CALL.REL.NOINC `($_ZN7cutlass13device_kernelIN5flash19enable_sm80_to_sm89INS1_16FlashAttnBwdSm80INS1_25CollectiveMainloopBwdSm80ILi2ELi2EN4cute5tupleIJNS5_1CILi128EEES8_NS7_ILi64EEEEEENS_10bfloat16_tEfNS_4arch4Sm80ELb1ELb0ELb1ELb0ELb0ELb0ELb0ELb0ELi2ELi4ELi4ELi4ELb0EEENS1_21CollectiveEpilogueBwdISA_SB_SD_Li256ELb0ELb0ELi2EEENS1_25SingleTileBwdLPTSchedulerILb0ELi128ELb0EEEEEEEEEvNT_6ParamsE$_ZN4cute3eso3ESOILb0ELb0EJNS_6LayoutINS_5tupleIJNS3_IJNS_1CILi1EEENS3_IJS5_NS4_ILi2EEES6_EEEEEES6_NS3_IJS6_S6_EEEEEENS3_IJNS3_IJNS4_ILi0EEENS3_IJS5_NS4_ILi256EEEiEEEEEENS4_ILi2048EEENS3_IJiNS4_ILi4096EEEEEEEEEEENS_10ViewEngineINS_8smem_ptrIPjEEEEEEC2ERKSJ_RKSO_) ;  /* 0xfffdb2b000007944 */ /* 0x002fea0003c3ffff */
        /* <DEDUP_REMOVED lines=224> */
[----:B---3--:R-:W-:Y:S05]  /*2cb50*/  CALL.REL.NOINC `($_ZN7cutlass13device_kernelIN5flash19enable_sm80_to_sm89INS1_16FlashAttnBwdSm80INS1_25CollectiveMainloopBwdSm80ILi2ELi2EN4cute5tupleIJNS5_1CILi128EEES8_NS7_ILi64EEEEEENS_10bfloat16_tEfNS_4arch4Sm80ELb1ELb0ELb1ELb0ELb0ELb0ELb0ELb0ELi2ELi4ELi4ELi4ELb0EEENS1_21CollectiveEpilogueBwdISA_SB_SD_Li256ELb0ELb0ELi2EEENS1_25SingleTileBwdLPTSchedulerILb0ELi128ELb0EEEEEEEEEvNT_6ParamsE$_ZN4cute3eso3ESOILb1ELb0EJNS_6LayoutINS_5tupleIJNS3_IJNS_1CILi1EEENS3_IJNS4_ILi4EEENS4_ILi2EEEEEEEEES7_S6_EEENS3_IJNS3_IJNS4_ILi0EEENS3_IJS5_NS4_ILi8EEEEEEEEES6_NS4_ILi16EEEEEEEENS_10ViewEngineIPN7cutlass10bfloat16_tEEEEEC2ERKSH_RKSM_) ;  /* 0xfffdd65000007944 */ /* 0x008fea0003c3ffff */
[----:B-1----:R1:W5:Y:S04]  /*2cb60*/  LDL.64 R52, [R28+0xc0] ;  /* 0x0000c0001c347983 */ /* 0x0023680000100a00 */
[----:B------:R1:W5:Y:S01]  /*2cb70*/  LDL.64 R2, [R14] ;  /* 0x000000000e027983 */ /* 0x0003620000100a00 */
[----:B------:R-:W-:-:S03]  /*2cb80*/  MOV R6, 0x2cba0 ;  /* 0x0002cba000067802 */ /* 0x000fc60000000f00 */
[----:B-1---5:R-:W-:Y:S05]  /*2cb90*/  CALL.REL.NOINC `($_ZN7cutlass13device_kernelIN5flash19enable_sm80_to_sm89INS1_16FlashAttnBwdSm80INS1_25CollectiveMainloopBwdSm80ILi2ELi2EN4cute5tupleIJNS5_1CILi128EEES8_NS7_ILi64EEEEEENS_10bfloat16_tEfNS_4arch4Sm80ELb1ELb0ELb1ELb0ELb0ELb0ELb0ELb0ELi2ELi4ELi4ELi4ELb0EEENS1_21CollectiveEpilogueBwdISA_SB_SD_Li256ELb0ELb0ELi2EEENS1_25SingleTileBwdLPTSchedulerILb0ELi128ELb0EEEEEEEEEvNT_6ParamsE$_ZN4cute3eso3ESOILb1ELb0EJNS_6LayoutINS_5tupleIJNS3_IJNS_1CILi1EEENS3_IJNS4_ILi2EEES6_EEEEEES6_NS4_ILi4EEEEEENS3_IJNS3_IJNS4_ILi0EEENS3_IJS5_S9_EEEEEES6_NS4_ILi8EEEEEEEENS_10ViewEngineIPjEEEEC2ERKSG_RKSJ_) ;  /* 0xfffdd5c000007944 */ /* 0x022fea0003c3ffff */
        /* <DEDUP_REMOVED lines=118> */
[----:B----45:R-:W-:Y:S05]  /*2d300*/  CALL.REL.NOINC `($_ZN7cutlass13device_kernelIN5flash19enable_sm80_to_sm89INS1_16FlashAttnBwdSm80INS1_25CollectiveMainloopBwdSm80ILi2ELi2EN4cute5tupleIJNS5_1CILi128EEES8_NS7_ILi64EEEEEENS_10bfloat16_tEfNS_4arch4Sm80ELb1ELb0ELb1ELb0ELb0ELb0ELb0ELb0ELi2ELi4ELi4ELi4ELb0EEENS1_21CollectiveEpilogueBwdISA_SB_SD_Li256ELb0ELb0ELi2EEENS1_25SingleTileBwdLPTSchedulerILb0ELi128ELb0EEEEEEEEEvNT_6ParamsE$_ZN4cute8smem_ptrIPN7cutlass10bfloat16_tEECI1NS_12iter_adaptorIS3_S4_EEES3_) ;  /* 0xfffded9000007944 */ /* 0x030fea0003c3ffff */
[----:B-1----:R1:W5:Y:S01]  /*2d310*/  LDL.64 R2, [R1+0x758] ;  /* 0x0007580001027983 */ /* 0x0023620000100a00 */
[----:B------:R-:W-:-:S03]  /*2d320*/  MOV R6, 0x2d340 ;  /* 0x0002d34000067802 */ /* 0x000fc60000000f00 */
[----:B-1---5:R-:W-:Y:S05]  /*2d330*/  CALL.REL.NOINC `($_ZN7cutlass13device_kernelIN5flash19enable_sm80_to_sm89INS1_16FlashAttnBwdSm80INS1_25CollectiveMainloopBwdSm80ILi2ELi2EN4cute5tupleIJNS5_1CILi128EEES8_NS7_ILi64EEEEEENS_10bfloat16_tEfNS_4arch4Sm80ELb1ELb0ELb1ELb0ELb0ELb0ELb0ELb0ELi2ELi4ELi4ELi4ELb0EEENS1_21CollectiveEpilogueBwdISA_SB_SD_Li256ELb0ELb0ELi2EEENS1_25SingleTileBwdLPTSchedulerILb0ELi128ELb0EEEEEEEEEvNT_6ParamsE$_ZN4cute3eso3ESOILb1ELb0EJNS_14ComposedLayoutINS_7SwizzleILi3ELi3ELi3EEENS_1CILj0EEENS_6LayoutINS_5tupleIJNS5_ILi64EEENS5_ILi128EEEEEENS8_IJNS5_ILi1EEES9_EEEEEEENS_10ViewEngineINS_8smem_ptrIPN7cutlass10bfloat16_tEEEEEEEC2ERKSF_RKSM_) ;  /* 0xfffdb39000007944 */ /* 0x022fea0003c3ffff */
[----:B-1----:R1:W5:Y:S01]  /*2d340*/  LDL.64 R2, [R1+0x758] ;  /* 0x0007580001027983 */ /* 0x0023620000100a00 */
[----:B------:R-:W-:-:S03]  /*2d350*/  MOV R6, 0x2d370 ;  /* 0x0002d37000067802 */ /* 0x000fc60000000f00 */
[----:B-1---5:R-:W-:Y:S05]  /*2d360*/  CALL.REL.NOINC `($_ZN7cutlass13device_kernelIN5flash19enable_sm80_to_sm89INS1_16FlashAttnBwdSm80INS1_25CollectiveMainloopBwdSm80ILi2ELi2EN4cute5tupleIJNS5_1CILi128EEES8_NS7_ILi64EEEEEENS_10bfloat16_tEfNS_4arch4Sm80ELb1ELb0ELb1ELb0ELb0ELb0ELb0ELb0ELi2ELi4ELi4ELi4ELb0EEENS1_21CollectiveEpilogueBwdISA_SB_SD_Li256ELb0ELb0ELi2EEENS1_25SingleTileBwdLPTSchedulerILb0ELi128ELb0EEEEEEEEEvNT_6ParamsE$_ZN4cute3eso3ESOILb1ELb0EJNS_14ComposedLayoutINS_7SwizzleILi3ELi3ELi3EEENS_1CILj0EEENS_6LayoutINS_5tupleIJNS8_IJNS8_IJNS5_ILi4EEENS5_ILi8EEEEEENS8_IJNS5_ILi2EEENS5_ILi1EEEEEEEEENS8_IJNS8_IJSC_SC_EEESB_EEEEEENS8_IJNS8_IJNS8_IJNS5_ILi128EEESD_EEENS8_IJSA_NS5_ILi0EEEEEEEEENS8_IJNS8_IJNS5_ILi64EEENS5_ILi512EEEEEENS8_IJNS5_ILi16EEENS5_ILi1024EEEEEEEEEEEEEEEENS_10ViewEngineINS_8smem_ptrIPN7cutlass10bfloat16_tEEEEEEEC2ERKSX_RKS14_) ;  /* 0xfffdb40000007944 */ /* 0x022fea0003c3ffff */
        /* <DEDUP_REMOVED lines=23> */
[----:B------:R2:W-:Y:S01]  /*2d4e0*/  STL [R14], R2 ;  /* 0x000000020e007387 */ /* 0x0005e20000100800 */
[----:B------:R-:W-:Y:S02]  /*2d4f0*/  MOV R4, R58 ;  /* 0x0000003a00047202 */ /* 0x000fe40000000f00 */
[----:B------:R-:W-:Y:S01]  /*2d500*/  MOV R8, 0x2d530 ;  /* 0x0002d53000087802 */ /* 0x000fe20000000f00 */
[----:B------:R2:W-:Y:S04]  /*2d510*/  STL [R14+0x4], R3 ;  /* 0x000004030e007387 */ /* 0x0005e80000100800 */
[----:B-12---:R-:W-:Y:S05]  /*2d520*/  CALL.REL.NOINC `($_ZN7cutlass13device_kernelIN5flash19enable_sm80_to_sm89INS1_16FlashAttnBwdSm80INS1_25CollectiveMainloopBwdSm80ILi2ELi2EN4cute5tupleIJNS5_1CILi128EEES8_NS7_ILi64EEEEEENS_10bfloat16_tEfNS_4arch4Sm80ELb1ELb0ELb1ELb0ELb0ELb0ELb0ELb0ELi2ELi4ELi4ELi4ELb0EEENS1_21CollectiveEpilogueBwdISA_SB_SD_Li256ELb0ELb0ELi2EEENS1_25SingleTileBwdLPTSchedulerILb0ELi128ELb0EEEEEEEEEvNT_6ParamsE$_ZZN4cute12filter_tupleINS_5tupleIJNS1_IJiNS1_IJiNS_1CILi0EEEEEEEEENS1_IJNS_10UnderscoreENS1_IJS6_S6_EEEEEEEEES9_ZNS_4diceIS9_S9_EEDaRKT_RKT0_EUlRKT_RKT0_E_EEDaSD_SG_OT1_ENKUlDpSJ_E_clIJNS1_IJiiS3_EEENS1_IJEEEEEEDaSQ_) ;  /* 0xfffdee3000007944 */ /* 0x006fea0003c3ffff */
[----:B------:R-:W-:Y:S02]  /*2d530*/  MOV R72, 0x2d550 ;  /* 0x0002d55000487802 */ /* 0x000fe40000000f00 */
[----:B-12--5:R-:W-:Y:S05]  /*2d540*/  CALL.REL.NOINC `($_ZN7cutlass13device_kernelIN5flash19enable_sm80_to_sm89INS1_16FlashAttnBwdSm80INS1_25CollectiveMainloopBwdSm80ILi2ELi2EN4cute5tupleIJNS5_1CILi128EEES8_NS7_ILi64EEEEEENS_10bfloat16_tEfNS_4arch4Sm80ELb1ELb0ELb1ELb0ELb0ELb0ELb0ELb0ELi2ELi4ELi4ELi4ELb0EEENS1_21CollectiveEpilogueBwdISA_SB_SD_Li256ELb0ELb0ELi2EEENS1_25SingleTileBwdLPTSchedulerILb0ELi128ELb0EEEEEEEEEvNT_6ParamsE$_ZZN4cute7idx2crdINS_5tupleIJiiNS_1CILi0EEEEEENS1_IJNS1_IJNS2_ILi4EEENS2_ILi8EEEEEENS2_ILi2EEENS2_ILi1EEEEEEEEDaRKT_RKT0_ENKUlRKT_RKT0_E_clIiS7_EEDaSJ_SM_) ;  /* 0xfffe2b6000007944 */ /* 0x026fea0003c3ffff */
[----:B------:R-:W-:Y:S02]  /*2d550*/  MOV R2, 0x2d570 ;  /* 0x0002d57000027802 */ /* 0x000fe40000000f00 */
[----:B-1----:R-:W-:Y:S05]  /*2d560*/  CALL.REL.NOINC `($_ZN7cutlass13device_kernelIN5flash19enable_sm80_to_sm89INS1_16FlashAttnBwdSm80INS1_25CollectiveMainloopBwdSm80ILi2ELi2EN4cute5tupleIJNS5_1CILi128EEES8_NS7_ILi64EEEEEENS_10bfloat16_tEfNS_4arch4Sm80ELb1ELb0ELb1ELb0ELb0ELb0ELb0ELb0ELi2ELi4ELi4ELi4ELb0EEENS1_21CollectiveEpilogueBwdISA_SB_SD_Li256ELb0ELb0ELi2EEENS1_25SingleTileBwdLPTSchedulerILb0ELi128ELb0EEEEEEEEEvNT_6ParamsE$_ZZN4cute7idx2crdINS_5tupleIJiiNS_1CILi0EEEEEENS1_IJNS1_IJNS2_ILi4EEENS2_ILi8EEEEEENS2_ILi2EEENS2_ILi1EEEEEEEEDaRKT_RKT0_ENKUlRKT_RKT0_E_clIiS8_EEDaSJ_SM_) ;  /* 0xfffe2f6000007944 */ /* 0x002fea0003c3ffff */
[----:B------:R1:W-:Y:S01]  /*2d570*/  STL [R14], R6 ;  /* 0x000000060e007387 */ /* 0x0003e20000100800 */
[----:B------:R-:W-:Y:S02]  /*2d580*/  MOV R2, R58 ;  /* 0x0000003a00027202 */ /* 0x000fe40000000f00 */
[----:B------:R-:W-:-:S02]  /*2d590*/  MOV R72, 0x2d5b0 ;  /* 0x0002d5b000487802 */ /* 0x000fc40000000f00 */
[----:B-1----:R-:W-:Y:S05]  /*2d5a0*/  CALL.REL.NOINC `($_ZN7cutlass13device_kernelIN5flash19enable_sm80_to_sm89INS1_16FlashAttnBwdSm80INS1_25CollectiveMainloopBwdSm80ILi2ELi2EN4cute5tupleIJNS5_1CILi128EEES8_NS7_ILi64EEEEEENS_10bfloat16_tEfNS_4arch4Sm80ELb1ELb0ELb1ELb0ELb0ELb0ELb0ELb0ELi2ELi4ELi4ELi4ELb0EEENS1_21CollectiveEpilogueBwdISA_SB_SD_Li256ELb0ELb0ELi2EEENS1_25SingleTileBwdLPTSchedulerILb0ELi128ELb0EEEEEEEEEvNT_6ParamsE$_ZZN4cute9transformINS_5tupleIJiiNS_1CILi0EEEEEENS1_IJNS1_IJNS2_ILi4EEENS2_ILi8EEEEEENS2_ILi2EEENS2_ILi1EEEEEEZNS_7idx2crdIS4_SA_EEDaRKT_RKT0_EUlRKT_RKT0_E_EEDaSE_SH_OT1_ENKUlDpSK_E_clIJNS1_IJiiEEEiS3_EEEDaSR_) ;  /* 0xfffe364000007944 */ /* 0x002fea0003c3ffff */
[----:B------:R-:W-:Y:S02]  /*2d5b0*/  MOV R6, 0x2d5d0 ;  /* 0x0002d5d000067802 */ /* 0x000fe40000000f00 */
[----:B--2--5:R-:W-:Y:S05]  /*2d5c0*/  CALL.REL.NOINC `($_ZN7cutlass13device_kernelIN5flash19enable_sm80_to_sm89INS1_16FlashAttnBwdSm80INS1_25CollectiveMainloopBwdSm80ILi2ELi2EN4cute5tupleIJNS5_1CILi128EEES8_NS7_ILi64EEEEEENS_10bfloat16_tEfNS_4arch4Sm80ELb1ELb0ELb1ELb0ELb0ELb0ELb0ELb0ELi2ELi4ELi4ELi4ELb0EEENS1_21CollectiveEpilogueBwdISA_SB_SD_Li256ELb0ELb0ELi2EEENS1_25SingleTileBwdLPTSchedulerILb0ELi128ELb0EEEEEEEEEvNT_6ParamsE$_ZZN4cute13to_mixed_bitsINS_5tupleIJNS1_IJNS_1CILi4EEENS2_ILi8EEEEEENS2_ILi2EEENS2_ILi1EEEEEENS1_IJNS1_IJNS2_ILi128EEENS2_ILi0EEEEEES4_SA_EEENS1_IJNS1_IJiiEEEiSA_EEEEEDaRKT_RKT0_RKT1_ENKUlRKT_RKT0_RKT1_E_clIS5_SB_SD_EEDaSQ_ST_SW_) ;  /* 0xfffdf81000007944 */ /* 0x024fea0003c3ffff */
[----:B------:R-:W-:Y:S02]  /*2d5d0*/  MOV R6, 0x2d5f0 ;  /* 0x0002d5f000067802 */ /* 0x000fe40000000f00 */
[----:B------:R-:W-:Y:S05]  /*2d5e0*/  CALL.REL.NOINC `($_ZN7cutlass13device_kernelIN5flash19enable_sm80_to_sm89INS1_16FlashAttnBwdSm80INS1_25CollectiveMainloopBwdSm80ILi2ELi2EN4cute5tupleIJNS5_1CILi128EEES8_NS7_ILi64EEEEEENS_10bfloat16_tEfNS_4arch4Sm80ELb1ELb0ELb1ELb0ELb0ELb0ELb0ELb0ELi2ELi4ELi4ELi4ELb0EEENS1_21CollectiveEpilogueBwdISA_SB_SD_Li256ELb0ELb0ELi2EEENS1_25SingleTileBwdLPTSchedulerILb0ELi128ELb0EEEEEEEEEvNT_6ParamsE$_ZZN4cute13to_mixed_bitsINS_5tupleIJNS1_IJNS_1CILi4EEENS2_ILi8EEEEEENS2_ILi2EEENS2_ILi1EEEEEENS1_IJNS1_IJNS2_ILi128EEENS2_ILi0EEEEEES4_SA_EEENS1_IJNS1_IJiiEEEiSA_EEEEEDaRKT_RKT0_RKT1_ENKUlRKT_RKT0_RKT1_E_clIS6_S4_iEEDaSQ_ST_SW_) ;  /* 0xfffdf87000007944 */ /* 0x000fea0003c3ffff */
[----:B------:R-:W-:Y:S02]  /*2d5f0*/  MOV R5, R2 ;  /* 0x0000000200057202 */ /* 0x000fe40000000f00 */
[----:B------:R-:W-:-:S02]  /*2d600*/  MOV R2, 0x2d620 ;  /* 0x0002d62000027802 */ /* 0x000fc40000000f00 */
[----:B------:R-:W-:Y:S05]  /*2d610*/  CALL.REL.NOINC `($_ZN7cutlass13device_kernelIN5flash19enable_sm80_to_sm89INS1_16FlashAttnBwdSm80INS1_25CollectiveMainloopBwdSm80ILi2ELi2EN4cute5tupleIJNS5_1CILi128EEES8_NS7_ILi64EEEEEENS_10bfloat16_tEfNS_4arch4Sm80ELb1ELb0ELb1ELb0ELb0ELb0ELb0ELb0ELi2ELi4ELi4ELi4ELb0EEENS1_21CollectiveEpilogueBwdISA_SB_SD_Li256ELb0ELb0ELi2EEENS1_25SingleTileBwdLPTSchedulerILb0ELi128ELb0EEEEEEEEEvNT_6ParamsE$_ZZN4cute13to_mixed_bitsINS_5tupleIJNS1_IJNS_1CILi4EEENS2_ILi8EEEEEENS2_ILi2EEENS2_ILi1EEEEEENS1_IJNS1_IJNS2_ILi128EEENS2_ILi0EEEEEES4_SA_EEENS1_IJNS1_IJiiEEEiSA_EEEEEDaRKT_RKT0_RKT1_ENKUlDpRKT_E_clIJNS_9MixedBitsILj0ELj384EEENSU_ILj0ELj8EEENS2_ILj0EEEEEEDaSR_) ;  /* 0xfffdf78000007944 */ /* 0x000fea0003c3ffff */
        /* <DEDUP_REMOVED lines=13> */
[----:B-1----:R-:W-:Y:S05]  /*2d6f0*/  CALL.REL.NOINC `($_ZN7cutlass13device_kernelIN5flash19enable_sm80_to_sm89INS1_16FlashAttnBwdSm80INS1_25CollectiveMainloopBwdSm80ILi2ELi2EN4cute5tupleIJNS5_1CILi128EEES8_NS7_ILi64EEEEEENS_10bfloat16_tEfNS_4arch4Sm80ELb1ELb0ELb1ELb0ELb0ELb0ELb0ELb0ELi2ELi4ELi4ELi4ELb0EEENS1_21CollectiveEpilogueBwdISA_SB_SD_Li256ELb0ELb0ELi2EEENS1_25SingleTileBwdLPTSchedulerILb0ELi128ELb0EEEEEEEEEvNT_6ParamsE$_ZN4cute3eso3ESOILb1ELb0EJNS_1CILi8EEEiiEEC2ERKS3_RKiS8_) ;  /* 0xfffdb9d000007944 */ /* 0x002fea0003c3ffff */
[----:B-1----:R1:W5:Y:S01]  /*2d700*/  LDL.64 R2, [R1+0x758] ;  /* 0x0007580001027983 */ /* 0x0023620000100a00 */
[----:B------:R-:W-:Y:S01]  /*2d710*/  IMAD.MOV.U32 R5, RZ, RZ, 0x48 ;  /* 0x00000048ff057424 */ /* 0x000fe200078e00ff */
[----:B------:R-:W-:Y:S01]  /*2d720*/  LOP3.LUT P0, RZ, R11, 0x8, RZ, 0xc0, !PT ;  /* 0x000000080bff7812 */ /* 0x000fe2000780c0ff */
[----:B------:R-:W-:Y:S01]  /*2d730*/  IMAD.MOV.U32 R60, RZ, RZ, R23 ;  /* 0x000000ffff3c7224 */ /* 0x000fe200078e0017 */
[----:B------:R-:W-:-:S02]  /*2d740*/  MOV R6, 0x2d770 ;  /* 0x0002d77000067802 */ /* 0x000fc40000000f00 */
[----:B------:R-:W-:-:S04]  /*2d750*/  SEL R5, R5, 0x38, !P0 ;  /* 0x0000003805057807 */ /* 0x000fc80004000000 */
[----:B-1---5:R-:W-:Y:S05]  /*2d760*/  CALL.REL.NOINC `($_ZN7cutlass13device_kernelIN5flash19enable_sm80_to_sm89INS1_16FlashAttnBwdSm80INS1_25CollectiveMainloopBwdSm80ILi2ELi2EN4cute5tupleIJNS5_1CILi128EEES8_NS7_ILi64EEEEEENS_10bfloat16_tEfNS_4arch4Sm80ELb1ELb0ELb1ELb0ELb0ELb0ELb0ELb0ELi2ELi4ELi4ELi4ELb0EEENS1_21CollectiveEpilogueBwdISA_SB_SD_Li256ELb0ELb0ELi2EEENS1_25SingleTileBwdLPTSchedulerILb0ELi128ELb0EEEEEEEEEvNT_6ParamsE$_ZN4cute3eso3ESOILb0ELb1EJiNS_1CILi144EEENS2_ILi288EEEEEC2ERKiRKS3_RKS4_) ;  /* 0xfffdab3000007944 */ /* 0x022fea0003c3ffff */
[----:B-1----:R-:W2:Y:S01]  /*2d770*/  LDL R4, [R1+0x758] ;  /* 0x0007580001047983 */ /* 0x002ea20000100800 */
[----:B------:R-:W-:Y:S01]  /*2d780*/  IMAD.MOV.U32 R60, RZ, RZ, R23 ;  /* 0x000000ffff3c7224 */ /* 0x000fe200078e0017 */
[----:B------:R-:W-:Y:S02]  /*2d790*/  MOV R70, R12 ;  /* 0x0000000c00467202 */ /* 0x000fe40000000f00 */
[----:B------:R-:W-:Y:S01]  /*2d7a0*/  MOV R6, 0x2d7d0 ;  /* 0x0002d7d000067802 */ /* 0x000fe20000000f00 */
[----:B--2---:R1:W-:Y:S04]  /*2d7b0*/  STL [R1+0x790], R4 ;  /* 0x0007900401007387 */ /* 0x0043e80000100800 */
[----:B-1----:R-:W-:Y:S05]  /*2d7c0*/  CALL.REL.NOINC `($_ZN7cutlass13device_kernelIN5flash19enable_sm80_to_sm89INS1_16FlashAttnBwdSm80INS1_25CollectiveMainloopBwdSm80ILi2ELi2EN4cute5tupleIJNS5_1CILi128EEES8_NS7_ILi64EEEEEENS_10bfloat16_tEfNS_4arch4Sm80ELb1ELb0ELb1ELb0ELb0ELb0ELb0ELb0ELi2ELi4ELi4ELi4ELb0EEENS1_21CollectiveEpilogueBwdISA_SB_SD_Li256ELb0ELb0ELi2EEENS1_25SingleTileBwdLPTSchedulerILb0ELi128ELb0EEEEEEEEEvNT_6ParamsE$_ZN4cute3eso3ESOILb1ELb0EJNS_1CILi1EEENS_5tupleIJNS2_ILi8EEEiiEEENS2_ILi64EEENS4_IJiNS2_ILi144EEENS2_ILi288EEEEEENS2_ILi512EEEEEC2ERKS3_RKS6_RKS7_RKSA_RKSB_) ;  /* 0xfffdb3b000007944 */ /* 0x002fea0003c3ffff */
[----:B-1----:R1:W5:Y:S04]  /*2d7d0*/  LDL R5, [R1+0x760] ;  /* 0x0007600001057983 */ /* 0x0023680000100800 */
[----:B------:R1:W5:Y:S01]  /*2d7e0*/  LDL.64 R2, [R1+0x758] ;  /* 0x0007580001027983 */ /* 0x0003620000100a00 */
[----:B------:R-:W-:-:S02]  /*2d7f0*/  MOV R60, R23 ;  /* 0x00000017003c7202 */ /* 0x000fc40000000f00 */
[----:B------:R-:W-:Y:S02]  /*2d800*/  MOV R6, 0x2d820 ;  /* 0x0002d82000067802 */ /* 0x000fe40000000f00 */
[----:B-1---5:R-:W-:Y:S05]  /*2d810*/  CALL.REL.NOINC `($_ZN7cutlass13device_kernelIN5flash19enable_sm80_to_sm89INS1_16FlashAttnBwdSm80INS1_25CollectiveMainloopBwdSm80ILi2ELi2EN4cute5tupleIJNS5_1CILi128EEES8_NS7_ILi64EEEEEENS_10bfloat16_tEfNS_4arch4Sm80ELb1ELb0ELb1ELb0ELb0ELb0ELb0ELb0ELi2ELi4ELi4ELi4ELb0EEENS1_21CollectiveEpilogueBwdISA_SB_SD_Li256ELb0ELb0ELi2EEENS1_25SingleTileBwdLPTSchedulerILb0ELi128ELb0EEEEEEEEEvNT_6ParamsE$_ZN4cute5tupleIJNS0_IJNS_1CILi8EEENS0_IJNS1_ILi2EEES3_S3_EEENS1_ILi1EEES4_S5_EEENS0_IJS5_NS0_IJS2_iiEEENS1_ILi64EEENS0_IJiNS1_ILi144EEENS1_ILi288EEEEEENS1_ILi512EEEEEEEEC2ERKS6_RKSD_) ;  /* 0xfffde4c000007944 */ /* 0x022fea0003c3ffff */
[----:B------:R1:W5:Y:S04]  /*2d820*/  LDL R6, [R1+0x760] ;  /* 0x0007600001067983 */ /* 0x0003680000100800 */
[----:B------:R1:W5:Y:S01]  /*2d830*/  LDL.64 R2, [R1+0x758] ;  /* 0x0007580001027983 */ /* 0x0003620000100a00 */
[----:B------:R-:W-:-:S03]  /*2d840*/  MOV R4, 0x2d860 ;  /* 0x0002d86000047802 */ /* 0x000fc60000000f00 */
[----:B-1---5:R-:W-:Y:S05]  /*2d850*/  CALL.REL.NOINC `($_ZN7cutlass13device_kernelIN5flash19enable_sm80_to_sm89INS1_16FlashAttnBwdSm80INS1_25CollectiveMainloopBwdSm80ILi2ELi2EN4cute5tupleIJNS5_1CILi128EEES8_NS7_ILi64EEEEEENS_10bfloat16_tEfNS_4arch4Sm80ELb1ELb0ELb1ELb0ELb0ELb0ELb0ELb0ELi2ELi4ELi4ELi4ELb0EEENS1_21CollectiveEpilogueBwdISA_SB_SD_Li256ELb0ELb0ELi2EEENS1_25SingleTileBwdLPTSchedulerILb0ELi128ELb0EEEEEEEEEvNT_6ParamsE$_ZZN4cute7flattenINS_5tupleIJNS_1CILi1EEENS1_IJNS2_ILi8EEEiiEEENS2_ILi64EEENS1_IJiNS2_ILi144EEENS2_ILi288EEEEEENS2_ILi512EEEEEEEEDaRKT_ENKUlRKT_E_clIS5_EEDaSH_) ;  /* 0xfffe27d000007944 */ /* 0x022fea0003c3ffff */
[----:B------:R1:W-:Y:S01]  /*2d860*/  STL [R14], R2 ;  /* 0x000000020e007387 */ /* 0x0003e20000100800 */
[----:B------:R-:W-:Y:S02]  /*2d870*/  MOV R5, R6 ;  /* 0x0000000600057202 */ /* 0x000fe40000000f00 */
[----:B------:R-:W-:Y:S01]  /*2d880*/  MOV R4, 0x2d8b0 ;  /* 0x0002d8b000047802 */ /* 0x000fe20000000f00 */
[----:B------:R1:W-:Y:S04]  /*2d890*/  STL [R14+0x4], R3 ;  /* 0x000004030e007387 */ /* 0x0003e80000100800 */
[----:B-1----:R-:W-:Y:S05]  /*2d8a0*/  CALL.REL.NOINC `($_ZN7cutlass13device_kernelIN5flash19enable_sm80_to_sm89INS1_16FlashAttnBwdSm80INS1_25CollectiveMainloopBwdSm80ILi2ELi2EN4cute5tupleIJNS5_1CILi128EEES8_NS7_ILi64EEEEEENS_10bfloat16_tEfNS_4arch4Sm80ELb1ELb0ELb1ELb0ELb0ELb0ELb0ELb0ELi2ELi4ELi4ELi4ELb0EEENS1_21CollectiveEpilogueBwdISA_SB_SD_Li256ELb0ELb0ELi2EEENS1_25SingleTileBwdLPTSchedulerILb0ELi128ELb0EEEEEEEEEvNT_6ParamsE$_ZZN4cute7flattenINS_5tupleIJNS_1CILi1EEENS1_IJNS2_ILi8EEEiiEEENS2_ILi64EEENS1_IJiNS2_ILi144EEENS2_ILi288EEEEEENS2_ILi512EEEEEEEEDaRKT_ENKUlRKT_E_clIS9_EEDaSH_) ;  /* 0xfffe27a000007944 */ /* 0x002fea0003c3ffff */
[----:B------:R1:W-:Y:S01]  /*2d8b0*/  STL [R1+0x794], R2 ;  /* 0x0007940201007387 */ /* 0x0003e20000100800 */
[----:B------:R-:W-:Y:S01]  /*2d8c0*/  IMAD.MOV.U32 R60, RZ, RZ, R58 ;  /* 0x000000ffff3c7224 */ /* 0x000fe200078e003a */
[----:B------:R-:W-:-:S02]  /*2d8d0*/  MOV R67, R42 ;  /* 0x0000002a00437202 */ /* 0x000fc40000000f00 */
[----:B------:R-:W-:Y:S02]  /*2d8e0*/  MOV R4, 0x2d900 ;  /* 0x0002d90000047802 */ /* 0x000fe40000000f00 */
[----:B-1----:R-:W-:Y:S05]  /*2d8f0*/  CALL.REL.NOINC `($_ZN7cutlass13device_kernelIN5flash19enable_sm80_to_sm89INS1_16FlashAttnBwdSm80INS1_25CollectiveMainloopBwdSm80ILi2ELi2EN4cute5tupleIJNS5_1CILi128EEES8_NS7_ILi64EEEEEENS_10bfloat16_tEfNS_4arch4Sm80ELb1ELb0ELb1ELb0ELb0ELb0ELb0ELb0ELi2ELi4ELi4ELi4ELb0EEENS1_21CollectiveEpilogueBwdISA_SB_SD_Li256ELb0ELb0ELi2EEENS1_25SingleTileBwdLPTSchedulerILb0ELi128ELb0EEEEEEEEEvNT_6ParamsE$_ZZN4cute12filter_tupleINS_5tupleIJNS_1CILi1EEENS1_IJNS2_ILi8EEEiiEEENS2_ILi64EEENS1_IJiNS2_ILi144EEENS2_ILi288EEEEEENS2_ILi512EEEEEEZNS_7flattenISB_EEDaRKT_EUlRKT_E_EEDaSF_OT0_ENKUlDpSI_E_clIJNS1_IJS3_EEES5_NS1_IJS6_EEES9_NS1_IJSA_EEEEEEDaSM_) ;  /* 0xfffdf03000007944 */ /* 0x002fea0003c3ffff */
[----:B------:R-:W-:Y:S02]  /*2d900*/  MOV R60, R23 ;  /* 0x00000017003c7202 */ /* 0x000fe40000000f00 */
[----:B------:R-:W-:Y:S02]  /*2d910*/  MOV R6, 0x2d930 ;  /* 0x0002d93000067802 */ /* 0x000fe40000000f00 */
[----:B--2--5:R-:W-:Y:S05]  /*2d920*/  CALL.REL.NOINC `($_ZN7cutlass13device_kernelIN5flash19enable_sm80_to_sm89INS1_16FlashAttnBwdSm80INS1_25CollectiveMainloopBwdSm80ILi2ELi2EN4cute5tupleIJNS5_1CILi128EEES8_NS7_ILi64EEEEEENS_10bfloat16_tEfNS_4arch4Sm80ELb1ELb0ELb1ELb0ELb0ELb0ELb0ELb0ELi2ELi4ELi4ELi4ELb0EEENS1_21CollectiveEpilogueBwdISA_SB_SD_Li256ELb0ELb0ELi2EEENS1_25SingleTileBwdLPTSchedulerILb0ELi128ELb0EEEEEEEEEvNT_6ParamsE$_ZN4cute3eso3ESOILb0ELb1EJiNS_1CILi144EEENS2_ILi512EEEEEC2ERKiRKS3_RKS4_) ;  /* 0xfffda9c000007944 */ /* 0x024fea0003c3ffff */
[----:B------:R-:W2:Y:S01]  /*2d930*/  LDL R6, [R1+0x758] ;  /* 0x0007580001067983 */ /* 0x000ea20000100800 */
[----:B-1----:R-:W-:Y:S01]  /*2d940*/  IMAD.MOV.U32 R4, RZ, RZ, R44 ;  /* 0x000000ffff047224 */ /* 0x002fe200078e002c */
[----:B------:R-:W-:Y:S02]  /*2d950*/  MOV R60, R23 ;  /* 0x00000017003c7202 */ /* 0x000fe40000000f00 */
[----:B------:R-:W-:Y:S01]  /*2d960*/  MOV R8, 0x2d990 ;  /* 0x0002d99000087802 */ /* 0x000fe20000000f00 */
[----:B--2---:R1:W-:Y:S04]  /*2d970*/  STL [R1+0x11ec], R6 ;  /* 0x0011ec0601007387 */ /* 0x0043e80000100800 */
[----:B-1----:R-:W-:Y:S05]  /*2d980*/  CALL.REL.NOINC `($_ZN7cutlass13device_kernelIN5flash19enable_sm80_to_sm89INS1_16FlashAttnBwdSm80INS1_25CollectiveMainloopBwdSm80ILi2ELi2EN4cute5tupleIJNS5_1CILi128EEES8_NS7_ILi64EEEEEENS_10bfloat16_tEfNS_4arch4Sm80ELb1ELb0ELb1ELb0ELb0ELb0ELb0ELb0ELi2ELi4ELi4ELi4ELb0EEENS1_21CollectiveEpilogueBwdISA_SB_SD_Li256ELb0ELb0ELi2EEENS1_25SingleTileBwdLPTSchedulerILb0ELi128ELb0EEEEEEEEEvNT_6ParamsE$_ZN4cute3eso3ESOILb0ELb0EJiiNS_1CILi144EEENS2_ILi512EEEEEC2ERKiS7_RKS3_RKS4_) ;  /* 0xfffda24000007944 */ /* 0x002fea0003c3ffff */
[----:B-1----:R-:W2:Y:S01]  /*2d990*/  LDL.64 R4, [R1+0x758] ;  /* 0x0007580001047983 */ /* 0x002ea20000100a00 */
[----:B------:R-:W-:Y:S01]  /*2d9a0*/  IMAD.MOV.U32 R3, RZ, RZ, R16 ;  /* 0x000000ffff037224 */ /* 0x000fe200078e0010 */
[----:B------:R-:W-:Y:S01]  /*2d9b0*/  MOV R8, R43 ;  /* 0x0000002b00087202 */ /* 0x000fe20000000f00 */
[----:B------:R-:W-:Y:S01]  /*2d9c0*/  IMAD.MOV.U32 R67, RZ, RZ, R23 ;  /* 0x000000ffff437224 */ /* 0x000fe200078e0017 */
[----:B------:R-:W-:Y:S01]  /*2d9d0*/  MOV R6, 0x2da00 ;  /* 0x0002da0000067802 */ /* 0x000fe20000000f00 */
[----:B--2---:R1:W-:Y:S04]  /*2d9e0*/  STL.64 [R1+0x788], R4 ;  /* 0x0007880401007387 */ /* 0x0043e80000100a00 */
[----:B-1----:R-:W-:Y:S05]  /*2d9f0*/  CALL.REL.NOINC `($_ZN7cutlass13device_kernelIN5flash19enable_sm80_to_sm89INS1_16FlashAttnBwdSm80INS1_25CollectiveMainloopBwdSm80ILi2ELi2EN4cute5tupleIJNS5_1CILi128EEES8_NS7_ILi64EEEEEENS_10bfloat16_tEfNS_4arch4Sm80ELb1ELb0ELb1ELb0ELb0ELb0ELb0ELb0ELi2ELi4ELi4ELi4ELb0EEENS1_21CollectiveEpilogueBwdISA_SB_SD_Li256ELb0ELb0ELi2EEENS1_25SingleTileBwdLPTSchedulerILb0ELi128ELb0EEEEEEEEEvNT_6ParamsE$_ZN4cute3eso3ESOILb0ELb0EJiiiNS_1CILi144EEENS2_ILi512EEEEEC2ERKiS7_S7_RKS3_RKS4_) ;  /* 0xfffda48000007944 */ /* 0x002fea0003c3ffff */
        /* <DEDUP_REMOVED lines=9> */
[----:B-1----:R-:W-:Y:S05]  /*2da90*/  CALL.REL.NOINC `($_ZN7cutlass13device_kernelIN5flash19enable_sm80_to_sm89INS1_16FlashAttnBwdSm80INS1_25CollectiveMainloopBwdSm80ILi2ELi2EN4cute5tupleIJNS5_1CILi128EEES8_NS7_ILi64EEEEEENS_10bfloat16_tEfNS_4arch4Sm80ELb1ELb0ELb1ELb0ELb0ELb0ELb0ELb0ELi2ELi4ELi4ELi4ELb0EEENS1_21CollectiveEpilogueBwdISA_SB_SD_Li256ELb0ELb0ELi2EEENS1_25SingleTileBwdLPTSchedulerILb0ELi128ELb0EEEEEEEEEvNT_6ParamsE$_ZN4cute3eso3ESOILb1ELb0EJNS_1CILi8EEEiiiNS2_ILi144EEENS2_ILi512EEEEEC2ERKS3_RKiSA_SA_RKS4_RKS5_) ;  /* 0xfffdb6a000007944 */ /* 0x002fea0003c3ffff */
        /* <DEDUP_REMOVED lines=8> */
[----:B-1----:R-:W-:Y:S05]  /*2db20*/  CALL.REL.NOINC `($_ZN7cutlass13device_kernelIN5flash19enable_sm80_to_sm89INS1_16FlashAttnBwdSm80INS1_25CollectiveMainloopBwdSm80ILi2ELi2EN4cute5tupleIJNS5_1CILi128EEES8_NS7_ILi64EEEEEENS_10bfloat16_tEfNS_4arch4Sm80ELb1ELb0ELb1ELb0ELb0ELb0ELb0ELb0ELi2ELi4ELi4ELi4ELb0EEENS1_21CollectiveEpilogueBwdISA_SB_SD_Li256ELb0ELb0ELi2EEENS1_25SingleTileBwdLPTSchedulerILb0ELi128ELb0EEEEEEEEEvNT_6ParamsE$_ZN4cute3eso3ESOILb1ELb0EJNS_1CILi1EEEiiiNS2_ILi144EEENS2_ILi512EEEEEC2ERKS3_RKiSA_SA_RKS4_RKS5_) ;  /* 0xfffdb19000007944 */ /* 0x002fea0003c3ffff */
[----:B-1----:R1:W5:Y:S04]  /*2db30*/  LDL R5, [R1+0x760] ;  /* 0x0007600001057983 */ /* 0x0023680000100800 */
[----:B------:R1:W5:Y:S01]  /*2db40*/  LDL.64 R2, [R1+0x758] ;  /* 0x0007580001027983 */ /* 0x0003620000100a00 */
[----:B------:R-:W-:-:S02]  /*2db50*/  MOV R59, R23 ;  /* 0x00000017003b7202 */ /* 0x000fc40000000f00 */
[----:B------:R-:W-:Y:S02]  /*2db60*/  MOV R6, 0x2db80 ;  /* 0x0002db8000067802 */ /* 0x000fe40000000f00 */
[----:B-1---5:R-:W-:Y:S05]  /*2db70*/  CALL.REL.NOINC `($_ZN7cutlass13device_kernelIN5flash19enable_sm80_to_sm89INS1_16FlashAttnBwdSm80INS1_25CollectiveMainloopBwdSm80ILi2ELi2EN4cute5tupleIJNS5_1CILi128EEES8_NS7_ILi64EEEEEENS_10bfloat16_tEfNS_4arch4Sm80ELb1ELb0ELb1ELb0ELb0ELb0ELb0ELb0ELi2ELi4ELi4ELi4ELb0EEENS1_21CollectiveEpilogueBwdISA_SB_SD_Li256ELb0ELb0ELi2EEENS1_25SingleTileBwdLPTSchedulerILb0ELi128ELb0EEEEEEEEEvNT_6ParamsE$_ZN4cute5tupleIJNS0_IJNS_1CILi16EEENS1_ILi2EEES3_S3_NS1_ILi4EEES3_EEENS0_IJNS1_ILi1EEEiiiNS1_ILi144EEENS1_ILi512EEEEEEEEC2ERKS5_RKS9_) ;  /* 0xfffdde6000007944 */ /* 0x022fea0003c3ffff */
        /* <DEDUP_REMOVED lines=11> */
[----:B-1----:R-:W-:Y:S05]  /*2dc30*/  CALL.REL.NOINC `($_ZN7cutlass13device_kernelIN5flash19enable_sm80_to_sm89INS1_16FlashAttnBwdSm80INS1_25CollectiveMainloopBwdSm80ILi2ELi2EN4cute5tupleIJNS5_1CILi128EEES8_NS7_ILi64EEEEEENS_10bfloat16_tEfNS_4arch4Sm80ELb1ELb0ELb1ELb0ELb0ELb0ELb0ELb0ELi2ELi4ELi4ELi4ELb0EEENS1_21CollectiveEpilogueBwdISA_SB_SD_Li256ELb0ELb0ELi2EEENS1_25SingleTileBwdLPTSchedulerILb0ELi128ELb0EEEEEEEEEvNT_6ParamsE$_ZZN4cute6detail16composition_implINS_5tupleIJNS_1CILi16EEENS3_ILi2EEES5_S5_NS3_ILi4EEES5_EEENS2_IJNS3_ILi1EEEiiiNS3_ILi144EEENS3_ILi512EEEEEENS2_IJNS2_IJS5_S5_EEES6_NS3_ILi8EEEEEENS2_IJNS2_IJNS3_ILi64EEESA_EEES4_NS3_ILi1024EEEEEEEEDaRKT_RKT0_RKT1_RKT2_ENKUlRKT_RKT0_E_clISC_SG_EEDaSX_S10_) ;  /* 0xfffe028000007944 */ /* 0x002fea0003c3ffff */
[----:B------:R-:W-:Y:S01]  /*2dc40*/  IMAD.MOV.U32 R3, RZ, RZ, R17 ;  /* 0x000000ffff037224 */ /* 0x000fe200078e0011 */
[----:B------:R-:W-:Y:S01]  /*2dc50*/  MOV R5, R47 ;  /* 0x0000002f00057202 */ /* 0x000fe20000000f00 */
[----:B------:R-:W-:Y:S01]  /*2dc60*/  IMAD.MOV.U32 R2, RZ, RZ, R42 ;  /* 0x000000ffff027224 */ /* 0x000fe200078e002a */
[----:B------:R-:W-:-:S02]  /*2dc70*/  MOV R17, R58 ;  /* 0x0000003a00117202 */ /* 0x000fc40000000f00 */
[----:B------:R-:W-:Y:S02]  /*2dc80*/  MOV R16, 0x2dca0 ;  /* 0x0002dca000107802 */ /* 0x000fe40000000f00 */
[----:B-1---5:R-:W-:Y:S05]  /*2dc90*/  CALL.REL.NOINC `($_ZN7cutlass13device_kernelIN5flash19enable_sm80_to_sm89INS1_16FlashAttnBwdSm80INS1_25CollectiveMainloopBwdSm80ILi2ELi2EN4cute5tupleIJNS5_1CILi128EEES8_NS7_ILi64EEEEEENS_10bfloat16_tEfNS_4arch4Sm80ELb1ELb0ELb1ELb0ELb0ELb0ELb0ELb0ELi2ELi4ELi4ELi4ELb0EEENS1_21CollectiveEpilogueBwdISA_SB_SD_Li256ELb0ELb0ELi2EEENS1_25SingleTileBwdLPTSchedulerILb0ELi128ELb0EEEEEEEEEvNT_6ParamsE$_ZZN4cute6detail16composition_implINS_5tupleIJNS_1CILi16EEENS3_ILi2EEES5_S5_NS3_ILi4EEES5_EEENS2_IJNS3_ILi1EEEiiiNS3_ILi144EEENS3_ILi512EEEEEENS2_IJNS2_IJS5_S5_EEES6_NS3_ILi8EEEEEENS2_IJNS2_IJNS3_ILi64EEESA_EEES4_NS3_ILi1024EEEEEEEEDaRKT_RKT0_RKT1_RKT2_ENKUlRKT_RKT0_E_clIS6_S4_EEDaSX_S10_) ;  /* 0xfffdffa000007944 */ /* 0x022fea0003c3ffff */
[----:B-----5:R2:W-:Y:S01]  /*2dca0*/  STL.64 [R1+0x770], R2 ;  /* 0x0007700201007387 */ /* 0x0205e20000100a00 */
[----:B------:R-:W-:Y:S01]  /*2dcb0*/  IMAD.MOV.U32 R60, RZ, RZ, R23 ;  /* 0x000000ffff3c7224 */ /* 0x000fe200078e0017 */
[----:B------:R-:W-:Y:S02]  /*2dcc0*/  MOV R67, R22 ;  /* 0x0000001600437202 */ /* 0x000fe40000000f00 */
[----:B------:R-:W-:Y:S02]  /*2dcd0*/  MOV R4, 0x2dcf0 ;  /* 0x0002dcf000047802 */ /* 0x000fe40000000f00 */
[----:B-12---:R-:W-:Y:S05]  /*2dce0*/  CALL.REL.NOINC `($_ZN7cutlass13device_kernelIN5flash19enable_sm80_to_sm89INS1_16FlashAttnBwdSm80INS1_25CollectiveMainloopBwdSm80ILi2ELi2EN4cute5tupleIJNS5_1CILi128EEES8_NS7_ILi64EEEEEENS_10bfloat16_tEfNS_4arch4Sm80ELb1ELb0ELb1ELb0ELb0ELb0ELb0ELb0ELi2ELi4ELi4ELi4ELb0EEENS1_21CollectiveEpilogueBwdISA_SB_SD_Li256ELb0ELb0ELi2EEENS1_25SingleTileBwdLPTSchedulerILb0ELi128ELb0EEEEEEEEEvNT_6ParamsE$_ZN4cute3eso3ESOILb0ELb0EJNS_5tupleIJiNS_1CILi512EEEEEENS2_IJiiEEENS3_ILi1024EEEEEC2ERKS5_RKS6_RKS7_) ;  /* 0xfffd918000007944 */ /* 0x006fea0003c3ffff */
[----:B------:R2:W5:Y:S04]  /*2dcf0*/  LDL R5, [R1+0x760] ;  /* 0x0007600001057983 */ /* 0x0005680000100800 */
[----:B-1----:R2:W5:Y:S01]  /*2dd00*/  LDL.64 R2, [R1+0x758] ;  /* 0x0007580001027983 */ /* 0x0025620000100a00 */
[----:B------:R-:W-:Y:S02]  /*2dd10*/  MOV R60, R23 ;  /* 0x00000017003c7202 */ /* 0x000fe40000000f00 */
[----:B------:R-:W-:-:S02]  /*2dd20*/  MOV R6, 0x2dd40 ;  /* 0x0002dd4000067802 */ /* 0x000fc40000000f00 */
[----:B--2--5:R-:W-:Y:S05]  /*2dd30*/  CALL.REL.NOINC `($_ZN7cutlass13device_kernelIN5flash19enable_sm80_to_sm89INS1_16FlashAttnBwdSm80INS1_25CollectiveMainloopBwdSm80ILi2ELi2EN4cute5tupleIJNS5_1CILi128EEES8_NS7_ILi64EEEEEENS_10bfloat16_tEfNS_4arch4Sm80ELb1ELb0ELb1ELb0ELb0ELb0ELb0ELb0ELi2ELi4ELi4ELi4ELb0EEENS1_21CollectiveEpilogueBwdISA_SB_SD_Li256ELb0ELb0ELi2EEENS1_25SingleTileBwdLPTSchedulerILb0ELi128ELb0EEEEEEEEEvNT_6ParamsE$_ZN4cute5tupleIJNS0_IJNS0_IJNS_1CILi2EEES2_EEES3_NS1_ILi8EEEEEENS0_IJNS0_IJiNS1_ILi512EEEEEENS0_IJiiEEENS1_ILi1024EEEEEEEEC2ERKS5_RKSA_) ;  /* 0xfffdda6000007944 */ /* 0x024fea0003c3ffff */
        /* <DEDUP_REMOVED lines=9> */
[----:B-1---5:R-:W-:Y:S05]  /*2ddd0*/  CALL.REL.NOINC `($_ZN7cutlass13device_kernelIN5flash19enable_sm80_to_sm89INS1_16FlashAttnBwdSm80INS1_25CollectiveMainloopBwdSm80ILi2ELi2EN4cute5tupleIJNS5_1CILi128EEES8_NS7_ILi64EEEEEENS_10bfloat16_tEfNS_4arch4Sm80ELb1ELb0ELb1ELb0ELb0ELb0ELb0ELb0ELi2ELi4ELi4ELi4ELb0EEENS1_21CollectiveEpilogueBwdISA_SB_SD_Li256ELb0ELb0ELi2EEENS1_25SingleTileBwdLPTSchedulerILb0ELi128ELb0EEEEEEEEEvNT_6ParamsE$_ZN4cute3eso3ESOILb0ELb0EJNS_6LayoutINS_5tupleIJNS3_IJNS_1CILi2EEES5_EEES6_NS4_ILi8EEEEEENS3_IJNS3_IJiNS4_ILi512EEEEEENS3_IJiiEEENS4_ILi1024EEEEEEEEjEEC2ERKSE_RKj) ;  /* 0xfffd945000007944 */ /* 0x022fea0003c3ffff */
[----:B------:R-:W2:Y:S04]  /*2dde0*/  LDL.64 R16, [R1+0x760] ;  /* 0x0007600001107983 */ /* 0x000ea80000100a00 */
[----:B-1----:R1:W5:Y:S01]  /*2ddf0*/  LDL.64 R4, [R1+0x758] ;  /* 0x0007580001047983 */ /* 0x0023620000100a00 */
[----:B------:R-:W-:Y:S02]  /*2de00*/  MOV R9, R23 ;  /* 0x0000001700097202 */ /* 0x000fe40000000f00 */
[----:B------:R-:W-:Y:S01]  /*2de10*/  MOV R8, 0x2de40 ;  /* 0x0002de4000087802 */ /* 0x000fe20000000f00 */
[----:B--2---:R-:W-:-:S04]  /*2de20*/  IMAD.WIDE.U32 R2, R17, 0x2, R50 ;  /* 0x0000000211027825 */ /* 0x004fc800078e0032 */
[----:B-1---5:R-:W-:Y:S05]  /*2de30*/  CALL.REL.NOINC `($_ZN7cutlass13device_kernelIN5flash19enable_sm80_to_sm89INS1_16FlashAttnBwdSm80INS1_25CollectiveMainloopBwdSm80ILi2ELi2EN4cute5tupleIJNS5_1CILi128EEES8_NS7_ILi64EEEEEENS_10bfloat16_tEfNS_4arch4Sm80ELb1ELb0ELb1ELb0ELb0ELb0ELb0ELb0ELi2ELi4ELi4ELi4ELb0EEENS1_21CollectiveEpilogueBwdISA_SB_SD_Li256ELb0ELb0ELi2EEENS1_25SingleTileBwdLPTSchedulerILb0ELi128ELb0EEEEEEEEEvNT_6ParamsE$_ZN4cute8smem_ptrIPN7cutlass10bfloat16_tEECI1NS_12iter_adaptorIS3_S4_EEES3_) ;  /* 0xfffde26000007944 */ /* 0x022fea0003c3ffff */
[----:B-1----:R-:W2:Y:S01]  /*2de40*/  LDL.64 R2, [R1+0x758] ;  /* 0x0007580001027983 */ /* 0x002ea20000100a00 */
[----:B------:R-:W-:Y:S01]  /*2de50*/  IMAD.MOV.U32 R60, RZ, RZ, R23 ;  /* 0x000000ffff3c7224 */ /* 0x000fe200078e0017 */
[----:B------:R-:W-:-:S02]  /*2de60*/  MOV R67, R22 ;  /* 0x0000001600437202 */ /* 0x000fc40000000f00 */
[----:B------:R-:W-:Y:S01]  /*2de70*/  MOV R6, 0x2dea0 ;  /* 0x0002dea000067802 */ /* 0x000fe20000000f00 */
[----:B--2---:R1:W-:Y:S04]  /*2de80*/  STL.64 [R1+0x770], R2 ;  /* 0x0007700201007387 */ /* 0x0043e80000100a00 */
[----:B-1----:R-:W-:Y:S05]  /*2de90*/  CALL.REL.NOINC `($_ZN7cutlass13device_kernelIN5flash19enable_sm80_to_sm89INS1_16FlashAttnBwdSm80INS1_25CollectiveMainloopBwdSm80ILi2ELi2EN4cute5tupleIJNS5_1CILi128EEES8_NS7_ILi64EEEEEENS_10bfloat16_tEfNS_4arch4Sm80ELb1ELb0ELb1ELb0ELb0ELb0ELb0ELb0ELi2ELi4ELi4ELi4ELb0EEENS1_21CollectiveEpilogueBwdISA_SB_SD_Li256ELb0ELb0ELi2EEENS1_25SingleTileBwdLPTSchedulerILb0ELi128ELb0EEEEEEEEEvNT_6ParamsE$_ZN4cute3eso3ESOILb0ELb0EJNS_6LayoutINS_5tupleIJNS3_IJNS_1CILi2EEES5_EEES6_NS4_ILi8EEEEEENS3_IJNS3_IJiNS4_ILi512EEEEEENS3_IJiiEEENS4_ILi1024EEEEEEEENS_10ViewEngineINS_8smem_ptrIPN7cutlass10bfloat16_tEEEEEEEC2ERKSE_RKSL_) ;  /* 0xfffd930000007944 */ /* 0x002fea0003c3ffff */
[----:B-1----:R1:W5:Y:S04]  /*2dea0*/  LDL R5, [R1+0x75c] ;  /* 0x00075c0001057983 */ /* 0x0023680000100800 */
[----:B------:R1:W5:Y:S01]  /*2deb0*/  LDL R3, [R1+0x760] ;  /* 0x0007600001037983 */ /* 0x0003620000100800 */
[----:B------:R-:W-:-:S03]  /*2dec0*/  MOV R4, 0x2dee0 ;  /* 0x0002dee000047802 */ /* 0x000fc60000000f00 */
[----:B-1---5:R-:W-:Y:S05]  /*2ded0*/  CALL.REL.NOINC `($_ZN7cutlass13device_kernelIN5flash19enable_sm80_to_sm89INS1_16FlashAttnBwdSm80INS1_25CollectiveMainloopBwdSm80ILi2ELi2EN4cute5tupleIJNS5_1CILi128EEES8_NS7_ILi64EEEEEENS_10bfloat16_tEfNS_4arch4Sm80ELb1ELb0ELb1ELb0ELb0ELb0ELb0ELb0ELi2ELi4ELi4ELi4ELb0EEENS1_21CollectiveEpilogueBwdISA_SB_SD_Li256ELb0ELb0ELi2EEENS1_25SingleTileBwdLPTSchedulerILb0ELi128ELb0EEEEEEEEEvNT_6ParamsE$_ZZN4cute4takeILi1ELi3ENS_5tupleIJNS1_IJiNS_1CILi512EEEEEENS1_IJiiEEENS2_ILi1024EEEEEEEEDaRKT1_ENKUlDpRKT_E_clIJS5_S6_EEEDaSE_) ;  /* 0xfffdf95000007944 */ /* 0x022fea0003c3ffff */
[----:B------:R-:W-:Y:S02]  /*2dee0*/  MOV R4, 0x2df00 ;  /* 0x0002df0000047802 */ /* 0x000fe40000000f00 */
[----:B-1---5:R-:W-:Y:S05]  /*2def0*/  CALL.REL.NOINC `($_ZN7cutlass13device_kernelIN5flash19enable_sm80_to_sm89INS1_16FlashAttnBwdSm80INS1_25CollectiveMainloopBwdSm80ILi2ELi2EN4cute5tupleIJNS5_1CILi128EEES8_NS7_ILi64EEEEEENS_10bfloat16_tEfNS_4arch4Sm80ELb1ELb0ELb1ELb0ELb0ELb0ELb0ELb0ELi2ELi4ELi4ELi4ELb0EEENS1_21CollectiveEpilogueBwdISA_SB_SD_Li256ELb0ELb0ELi2EEENS1_25SingleTileBwdLPTSchedulerILb0ELi128ELb0EEEEEEEEEvNT_6ParamsE$_ZZN4cute16flatten_to_tupleINS_5tupleIJNS1_IJiiEEENS_1CILi1024EEEEEEEEDaRKT_ENKUlRKT_E_clIS2_EEDaSB_) ;  /* 0xfffdf44000007944 */ /* 0x022fea0003c3ffff */
[----:B------:R1:W-:Y:S01]  /*2df00*/  STL [R14], R2 ;  /* 0x000000020e007387 */ /* 0x0003e20000100800 */
[----:B------:R-:W-:Y:S02]  /*2df10*/  MOV R60, R58 ;  /* 0x0000003a003c7202 */ /* 0x000fe40000000f00 */
[----:B------:R-:W-:Y:S01]  /*2df20*/  MOV R4, 0x2df50 ;  /* 0x0002df5000047802 */ /* 0x000fe20000000f00 */
[----:B------:R1:W-:Y:S04]  /*2df30*/  STL [R14+0x4], R3 ;  /* 0x000004030e007387 */ /* 0x0003e80000100800 */
[----:B-1----:R-:W-:Y:S05]  /*2df40*/  CALL.REL.NOINC `($_ZN7cutlass13device_kernelIN5flash19enable_sm80_to_sm89INS1_16FlashAttnBwdSm80INS1_25CollectiveMainloopBwdSm80ILi2ELi2EN4cute5tupleIJNS5_1CILi128EEES8_NS7_ILi64EEEEEENS_10bfloat16_tEfNS_4arch4Sm80ELb1ELb0ELb1ELb0ELb0ELb0ELb0ELb0ELi2ELi4ELi4ELi4ELb0EEENS1_21CollectiveEpilogueBwdISA_SB_SD_Li256ELb0ELb0ELi2EEENS1_25SingleTileBwdLPTSchedulerILb0ELi128ELb0EEEEEEEEEvNT_6ParamsE$_ZZN4cute12filter_tupleINS_5tupleIJNS1_IJiiEEENS_1CILi1024EEEEEEZNS_16flatten_to_tupleIS5_EEDaRKT_EUlRKT_E_EEDaS9_OT0_ENKUlDpSC_E_clIJS2_NS1_IJS4_EEEEEEDaSG_) ;  /* 0xfffde4b000007944 */ /* 0x002fea0003c3ffff */
        /* <DEDUP_REMOVED lines=22> */
[----:B--2--5:R-:W-:Y:S05]  /*2e0b0*/  CALL.REL.NOINC `($_ZN7cutlass13device_kernelIN5flash19enable_sm80_to_sm89INS1_16FlashAttnBwdSm80INS1_25CollectiveMainloopBwdSm80ILi2ELi2EN4cute5tupleIJNS5_1CILi128EEES8_NS7_ILi64EEEEEENS_10bfloat16_tEfNS_4arch4Sm80ELb1ELb0ELb1ELb0ELb0ELb0ELb0ELb0ELi2ELi4ELi4ELi4ELb0EEENS1_21CollectiveEpilogueBwdISA_SB_SD_Li256ELb0ELb0ELi2EEENS1_25SingleTileBwdLPTSchedulerILb0ELi128ELb0EEEEEEEEEvNT_6ParamsE$_ZN4cute3eso3ESOILb1ELb0EJNS_10UnderscoreES2_S2_iEEC2ERKS2_S5_S5_RKi) ;  /* 0xfffda3a000007944 */ /* 0x024fea0003c3ffff */
[----:B------:R-:W-:Y:S01]  /*2e0c0*/  ULDC.64 UR4, c[0x0][0x118] ;  /* 0x0000460000047ab9 */ /* 0x000fe20000000a00 */
[----:B------:R2:W5:Y:S04]  /*2e0d0*/  LDL R5, [R1+0x758] ;  /* 0x0007580001057983 */ /* 0x0005680000100800 */
[----:B-1----:R2:W5:Y:S01]  /*2e0e0*/  LD.E R3, [R10.64] ;  /* 0x000000040a037980 */ /* 0x002562000c101900 */
[----:B------:R-:W-:-:S03]  /*2e0f0*/  MOV R4, 0x2e110 ;  /* 0x0002e11000047802 */ /* 0x000fc60000000f00 */
[----:B--2--5:R-:W-:Y:S05]  /*2e100*/  CALL.REL.NOINC `($_ZN7cutlass13device_kernelIN5flash19enable_sm80_to_sm89INS1_16FlashAttnBwdSm80INS1_25CollectiveMainloopBwdSm80ILi2ELi2EN4cute5tupleIJNS5_1CILi128EEES8_NS7_ILi64EEEEEENS_10bfloat16_tEfNS_4arch4Sm80ELb1ELb0ELb1ELb0ELb0ELb0ELb0ELb0ELi2ELi4ELi4ELi4ELb0EEENS1_21CollectiveEpilogueBwdISA_SB_SD_Li256ELb0ELb0ELi2EEENS1_25SingleTileBwdLPTSchedulerILb0ELi128ELb0EEEEEEEEEvNT_6ParamsE$_ZZN4cute5sliceINS_5tupleIJNS_10UnderscoreES2_S2_iEEENS1_IJNS1_IJNS_1CILi1EEENS4_ILi0EEEEEEiNS4_ILi1024EEENS4_ILi8192EEEEEEEEDaRKT_RKT0_ENKUlRKT_RKT0_E_clIS2_iEEDaSJ_SM_) ;  /* 0xfffdf8e000007944 */ /* 0x024fea0003c3ffff */
[----:B------:R-:W-:Y:S02]  /*2e110*/  MOV R4, 0x2e130 ;  /* 0x0002e13000047802 */ /* 0x000fe40000000f00 */
[----:B-1---5:R-:W-:Y:S05]  /*2e120*/  CALL.REL.NOINC `($_ZN7cutlass13device_kernelIN5flash19enable_sm80_to_sm89INS1_16FlashAttnBwdSm80INS1_25CollectiveMainloopBwdSm80ILi2ELi2EN4cute5tupleIJNS5_1CILi128EEES8_NS7_ILi64EEEEEENS_10bfloat16_tEfNS_4arch4Sm80ELb1ELb0ELb1ELb0ELb0ELb0ELb0ELb0ELi2ELi4ELi4ELi4ELb0EEENS1_21CollectiveEpilogueBwdISA_SB_SD_Li256ELb0ELb0ELi2EEENS1_25SingleTileBwdLPTSchedulerILb0ELi128ELb0EEEEEEEEEvNT_6ParamsE$_ZZN4cute12filter_tupleINS_5tupleIJNS_10UnderscoreES2_S2_iEEENS1_IJNS1_IJNS_1CILi1EEENS4_ILi0EEEEEEiNS4_ILi1024EEENS4_ILi8192EEEEEEZNS_5sliceIS3_SA_EEDaRKT_RKT0_EUlRKT_RKT0_E_EEDaSE_SH_OT1_ENKUlDpSK_E_clIJNS1_IJS7_EEENS1_IJiEEENS1_IJS8_EEENS1_IJEEEEEEDaSR_) ;  /* 0xfffde52000007944 */ /* 0x022fea0003c3ffff */
[----:B------:R-:W-:Y:S02]  /*2e130*/  MOV R4, 0x2e150 ;  /* 0x0002e15000047802 */ /* 0x000fe40000000f00 */
[----:B-1---5:R-:W-:Y:S05]  /*2e140*/  CALL.REL.NOINC `($_ZN7cutlass13device_kernelIN5flash19enable_sm80_to_sm89INS1_16FlashAttnBwdSm80INS1_25CollectiveMainloopBwdSm80ILi2ELi2EN4cute5tupleIJNS5_1CILi128EEES8_NS7_ILi64EEEEEENS_10bfloat16_tEfNS_4arch4Sm80ELb1ELb0ELb1ELb0ELb0ELb0ELb0ELb0ELi2ELi4ELi4ELi4ELb0EEENS1_21CollectiveEpilogueBwdISA_SB_SD_Li256ELb0ELb0ELi2EEENS1_25SingleTileBwdLPTSchedulerILb0ELi128ELb0EEEEEEEEEvNT_6ParamsE$_ZN4cute5tupleIJNS0_IJNS0_IJNS_1CILi8EEENS1_ILi1EEEEEENS1_ILi2EEES2_EEENS0_IJNS0_IJS3_NS1_ILi0EEEEEEiNS1_ILi1024EEEEEEEEC2ERKS6_RKSA_) ;  /* 0xfffdd80000007944 */ /* 0x022fea0003c3ffff */
[----:B------:R1:W5:Y:S01]  /*2e150*/  LDL R2, [R1+0x758] ;  /* 0x0007580001027983 */ /* 0x0003620000100800 */
[----:B------:R-:W-:Y:S02]  /*2e160*/  SHF.L.U32 R6, R5, 0xd, RZ ;  /* 0x0000000d05067819 */ /* 0x000fe400000006ff */
[----:B------:R-:W-:-:S03]  /*2e170*/  MOV R4, 0x2e1a0 ;  /* 0x0002e1a000047802 */ /* 0x000fc60000000f00 */
[----:B------:R1:W-:Y:S04]  /*2e180*/  STL [R1+0x11e0], R6 ;  /* 0x0011e00601007387 */ /* 0x0003e80000100800 */
[----:B-1---5:R-:W-:Y:S05]  /*2e190*/  CALL.REL.NOINC `($_ZN7cutlass13device_kernelIN5flash19enable_sm80_to_sm89INS1_16FlashAttnBwdSm80INS1_25CollectiveMainloopBwdSm80ILi2ELi2EN4cute5tupleIJNS5_1CILi128EEES8_NS7_ILi64EEEEEENS_10bfloat16_tEfNS_4arch4Sm80ELb1ELb0ELb1ELb0ELb0ELb0ELb0ELb0ELi2ELi4ELi4ELi4ELb0EEENS1_21CollectiveEpilogueBwdISA_SB_SD_Li256ELb0ELb0ELi2EEENS1_25SingleTileBwdLPTSchedulerILb0ELi128ELb0EEEEEEEEEvNT_6ParamsE$_ZN4cute3eso3ESOILb0ELb0EJNS_6LayoutINS_5tupleIJNS3_IJNS_1CILi8EEENS4_ILi1EEEEEENS4_ILi2EEES5_EEENS3_IJNS3_IJS6_NS4_ILi0EEEEEEiNS4_ILi1024EEEEEEEEiEEC2ERKSE_RKi) ;  /* 0xfffd963000007944 */ /* 0x022fea0003c3ffff */
[----:B------:R-:W-:Y:S01]  /*2e1a0*/  ULDC.64 UR4, c[0x0][0x118] ;  /* 0x0000460000047ab9 */ /* 0x000fe20000000a00 */
[----:B-1----:R-:W2:Y:S04]  /*2e1b0*/  LDL.64 R4, [R1+0x758] ;  /* 0x0007580001047983 */ /* 0x002ea80000100a00 */
[----:B------:R-:W2:Y:S01]  /*2e1c0*/  LD.E.64 R2, [R10.64+0x8] ;  /* 0x000008040a027980 */ /* 0x000ea2000c101b00 */
[----:B------:R-:W-:Y:S02]  /*2e1d0*/  MOV R9, R23 ;  /* 0x0000001700097202 */ /* 0x000fe40000000f00 */
[----:B------:R-:W-:Y:S01]  /*2e1e0*/  MOV R8, 0x2e210 ;  /* 0x0002e21000087802 */ /* 0x000fe20000000f00 */
[----:B--2---:R-:W-:-:S04]  /*2e1f0*/  IMAD.WIDE R2, R5, 0x2, R2 ;  /* 0x0000000205027825 */ /* 0x004fc800078e0202 */
[----:B------:R-:W-:Y:S05]  /*2e200*/  CALL.REL.NOINC `($_ZN7cutlass13device_kernelIN5flash19enable_sm80_to_sm89INS1_16FlashAttnBwdSm80INS1_25CollectiveMainloopBwdSm80ILi2ELi2EN4cute5tupleIJNS5_1CILi128EEES8_NS7_ILi64EEEEEENS_10bfloat16_tEfNS_4arch4Sm80ELb1ELb0ELb1ELb0ELb0ELb0ELb0ELb0ELi2ELi4ELi4ELi4ELb0EEENS1_21CollectiveEpilogueBwdISA_SB_SD_Li256ELb0ELb0ELi2EEENS1_25SingleTileBwdLPTSchedulerILb0ELi128ELb0EEEEEEEEEvNT_6ParamsE$_ZN4cute8smem_ptrIPN7cutlass10bfloat16_tEECI1NS_12iter_adaptorIS3_S4_EEES3_) ;  /* 0xfffdde9000007944 */ /* 0x000fea0003c3ffff */
[----:B-1----:R-:W2:Y:S01]  /*2e210*/  LDL.64 R2, [R1+0x758] ;  /* 0x0007580001027983 */ /* 0x002ea20000100a00 */
[----:B------:R-:W-:-:S02]  /*2e220*/  MOV R6, R4 ;  /* 0x0000000400067202 */ /* 0x000fc40000000f00 */
[----:B------:R-:W-:Y:S01]  /*2e230*/  MOV R4, 0x2e260 ;  /* 0x0002e26000047802 */ /* 0x000fe20000000f00 */
[----:B--2---:R1:W-:Y:S04]  /*2e240*/  STL.64 [R1+0x770], R2 ;  /* 0x0007700201007387 */ /* 0x0043e80000100a00 */
[----:B-1----:R-:W-:Y:S05]  /*2e250*/  CALL.REL.NOINC `($_ZN7cutlass13device_kernelIN5flash19enable_sm80_to_sm89INS1_16FlashAttnBwdSm80INS1_25CollectiveMainloopBwdSm80ILi2ELi2EN4cute5tupleIJNS5_1CILi128EEES8_NS7_ILi64EEEEEENS_10bfloat16_tEfNS_4arch4Sm80ELb1ELb0ELb1ELb0ELb0ELb0ELb0ELb0ELi2ELi4ELi4ELi4ELb0EEENS1_21CollectiveEpilogueBwdISA_SB_SD_Li256ELb0ELb0ELi2EEENS1_25SingleTileBwdLPTSchedulerILb0ELi128ELb0EEEEEEEEEvNT_6ParamsE$_ZN4cute3eso3ESOILb0ELb0EJNS_6LayoutINS_5tupleIJNS3_IJNS_1CILi8EEENS4_ILi1EEEEEENS4_ILi2EEES5_EEENS3_IJNS3_IJS6_NS4_ILi0EEEEEEiNS4_ILi1024EEEEEEEENS_10ViewEngineINS_8smem_ptrIPN7cutlass10bfloat16_tEEEEEEEC2ERKSE_RKSL_) ;  /* 0xfffd950000007944 */ /* 0x002fea0003c3ffff */
[----:B-1----:R-:W2:Y:S01]  /*2e260*/  LDL.64 R2, [R28+0xe0] ;  /* 0x0000e0001c027983 */ /* 0x002ea20000100a00 */
[----:B------:R-:W-:-:S03]  /*2e270*/  ULDC.64 UR4, c[0x0][0x118] ;  /* 0x0000460000047ab9 */ /* 0x000fc60000000a00 */
[----:B------:R1:W5:Y:S04]  /*2e280*/  LDL R44, [R1+0x758] ;  /* 0x00075800012c7983 */ /* 0x0003680000100800 */
[----:B------:R1:W5:Y:S04]  /*2e290*/  LDL.64 R56, [R1+0x760] ;  /* 0x0007600001387983 */ /* 0x0003680000100a00 */
[----:B------:R1:W5:Y:S04]  /*2e2a0*/  LDL.64 R10, [R28+0xc8] ;  /* 0x0000c8001c0a7983 */ /* 0x0003680000100a00 */
[----:B--2---:R-:W5:Y:S01]  /*2e2b0*/  LD.E.64 R2, [R2.64] ;  /* 0x0000000402027980 */ /* 0x004f62000c101b00 */
[----:B------:R-:W-:-:S03]  /*2e2c0*/  MOV R6, 0x2e2e0 ;  /* 0x0002e2e000067802 */ /* 0x000fc60000000f00 */
[----:B-1---5:R-:W-:Y:S05]  /*2e2d0*/  CALL.REL.NOINC `($_ZN7cutlass13device_kernelIN5flash19enable_sm80_to_sm89INS1_16FlashAttnBwdSm80INS1_25CollectiveMainloopBwdSm80ILi2ELi2EN4cute5tupleIJNS5_1CILi128EEES8_NS7_ILi64EEEEEENS_10bfloat16_tEfNS_4arch4Sm80ELb1ELb0ELb1ELb0ELb0ELb0ELb0ELb0ELi2ELi4ELi4ELi4ELb0EEENS1_21CollectiveEpilogueBwdISA_SB_SD_Li256ELb0ELb0ELi2EEENS1_25SingleTileBwdLPTSchedulerILb0ELi128ELb0EEEEEEEEEvNT_6ParamsE$_ZN4cute3eso3ESOILb1ELb0EJNS_14ComposedLayoutINS_7SwizzleILi3ELi3ELi3EEENS_1CILi0EEENS_6LayoutINS_5tupleIJNS8_IJNS8_IJNS5_ILi4EEENS5_ILi8EEEEEENS8_IJS9_NS5_ILi1EEEEEEEEENS8_IJNS8_IJNS5_ILi2EEESF_SF_EEENS8_IJSF_SA_EEEEEEEEENS8_IJNS8_IJNS8_IJNS5_ILi128EEESC_EEENS8_IJNS5_ILi16EEES6_EEEEEENS8_IJNS8_IJNS5_ILi64EEESA_NS5_ILi512EEEEEENS8_IJNS5_ILi8192EEENS5_ILi1024EEEEEEEEEEEEEEEENS_10ViewEngineINS_8smem_ptrIPN7cutlass10bfloat16_tEEEEEEEC2ERKSY_RKS15_) ;  /* 0xfffda3a000007944 */ /* 0x022fea0003c3ffff */
        /* <DEDUP_REMOVED lines=29> */
[----:B-12--5:R-:W-:Y:S05]  /*2e4b0*/  CALL.REL.NOINC `($_ZN7cutlass13device_kernelIN5flash19enable_sm80_to_sm89INS1_16FlashAttnBwdSm80INS1_25CollectiveMainloopBwdSm80ILi2ELi2EN4cute5tupleIJNS5_1CILi128EEES8_NS7_ILi64EEEEEENS_10bfloat16_tEfNS_4arch4Sm80ELb1ELb0ELb1ELb0ELb0ELb0ELb0ELb0ELi2ELi4ELi4ELi4ELb0EEENS1_21CollectiveEpilogueBwdISA_SB_SD_Li256ELb0ELb0ELi2EEENS1_25SingleTileBwdLPTSchedulerILb0ELi128ELb0EEEEEEEEEvNT_6ParamsE$_ZZN4cute7idx2crdINS_5tupleIJiiNS_1CILi0EEEEEENS1_IJNS1_IJNS2_ILi4EEENS2_ILi8EEEEEES5_NS2_ILi1EEEEEEEEDaRKT_RKT0_ENKUlRKT_RKT0_E_clIiS7_EEDaSI_SL_) ;  /* 0xfffe207000007944 */ /* 0x026fea0003c3ffff */
[----:B------:R-:W-:Y:S02]  /*2e4c0*/  MOV R2, 0x2e4e0 ;  /* 0x0002e4e000027802 */ /* 0x000fe40000000f00 */
[----:B-1----:R-:W-:Y:S05]  /*2e4d0*/  CALL.REL.NOINC `($_ZN7cutlass13device_kernelIN5flash19enable_sm80_to_sm89INS1_16FlashAttnBwdSm80INS1_25CollectiveMainloopBwdSm80ILi2ELi2EN4cute5tupleIJNS5_1CILi128EEES8_NS7_ILi64EEEEEENS_10bfloat16_tEfNS_4arch4Sm80ELb1ELb0ELb1ELb0ELb0ELb0ELb0ELb0ELi2ELi4ELi4ELi4ELb0EEENS1_21CollectiveEpilogueBwdISA_SB_SD_Li256ELb0ELb0ELi2EEENS1_25SingleTileBwdLPTSchedulerILb0ELi128ELb0EEEEEEEEEvNT_6ParamsE$_ZZN4cute7idx2crdINS_5tupleIJiiNS_1CILi0EEEEEENS1_IJNS1_IJNS2_ILi4EEENS2_ILi8EEEEEES5_NS2_ILi1EEEEEEEEDaRKT_RKT0_ENKUlRKT_RKT0_E_clIiS5_EEDaSI_SL_) ;  /* 0xfffe202000007944 */ /* 0x002fea0003c3ffff */
[----:B------:R1:W-:Y:S01]  /*2e4e0*/  STL [R14], R6 ;  /* 0x000000060e007387 */ /* 0x0003e20000100800 */
[----:B------:R-:W-:Y:S02]  /*2e4f0*/  MOV R2, R58 ;  /* 0x0000003a00027202 */ /* 0x000fe40000000f00 */
[----:B------:R-:W-:-:S02]  /*2e500*/  MOV R72, 0x2e520 ;  /* 0x0002e52000487802 */ /* 0x000fc40000000f00 */
[----:B-1----:R-:W-:Y:S05]  /*2e510*/  CALL.REL.NOINC `($_ZN7cutlass13device_kernelIN5flash19enable_sm80_to_sm89INS1_16FlashAttnBwdSm80INS1_25CollectiveMainloopBwdSm80ILi2ELi2EN4cute5tupleIJNS5_1CILi128EEES8_NS7_ILi64EEEEEENS_10bfloat16_tEfNS_4arch4Sm80ELb1ELb0ELb1ELb0ELb0ELb0ELb0ELb0ELi2ELi4ELi4ELi4ELb0EEENS1_21CollectiveEpilogueBwdISA_SB_SD_Li256ELb0ELb0ELi2EEENS1_25SingleTileBwdLPTSchedulerILb0ELi128ELb0EEEEEEEEEvNT_6ParamsE$_ZZN4cute9transformINS_5tupleIJiiNS_1CILi0EEEEEENS1_IJNS1_IJNS2_ILi4EEENS2_ILi8EEEEEES5_NS2_ILi1EEEEEEZNS_7idx2crdIS4_S9_EEDaRKT_RKT0_EUlRKT_RKT0_E_EEDaSD_SG_OT1_ENKUlDpSJ_E_clIJNS1_IJiiEEEiS3_EEEDaSQ_) ;  /* 0xfffe275000007944 */ /* 0x002fea0003c3ffff */
[----:B------:R-:W-:Y:S02]  /*2e520*/  MOV R6, 0x2e540 ;  /* 0x0002e54000067802 */ /* 0x000fe40000000f00 */
[----:B--2--5:R-:W-:Y:S05]  /*2e530*/  CALL.REL.NOINC `($_ZN7cutlass13device_kernelIN5flash19enable_sm80_to_sm89INS1_16FlashAttnBwdSm80INS1_25CollectiveMainloopBwdSm80ILi2ELi2EN4cute5tupleIJNS5_1CILi128EEES8_NS7_ILi64EEEEEENS_10bfloat16_tEfNS_4arch4Sm80ELb1ELb0ELb1ELb0ELb0ELb0ELb0ELb0ELi2ELi4ELi4ELi4ELb0EEENS1_21CollectiveEpilogueBwdISA_SB_SD_Li256ELb0ELb0ELi2EEENS1_25SingleTileBwdLPTSchedulerILb0ELi128ELb0EEEEEEEEEvNT_6ParamsE$_ZZN4cute13to_mixed_bitsINS_5tupleIJNS1_IJNS_1CILi4EEENS2_ILi8EEEEEES3_NS2_ILi1EEEEEENS1_IJNS1_IJNS2_ILi128EEENS2_ILi0EEEEEENS2_ILi16EEES9_EEENS1_IJNS1_IJiiEEEiS9_EEEEEDaRKT_RKT0_RKT1_ENKUlRKT_RKT0_RKT1_E_clIS5_SA_SD_EEDaSQ_ST_SW_) ;  /* 0xfffdeac000007944 */ /* 0x024fea0003c3ffff */
[----:B------:R-:W-:Y:S02]  /*2e540*/  MOV R6, 0x2e560 ;  /* 0x0002e56000067802 */ /* 0x000fe40000000f00 */
[----:B------:R-:W-:Y:S05]  /*2e550*/  CALL.REL.NOINC `($_ZN7cutlass13device_kernelIN5flash19enable_sm80_to_sm89INS1_16FlashAttnBwdSm80INS1_25CollectiveMainloopBwdSm80ILi2ELi2EN4cute5tupleIJNS5_1CILi128EEES8_NS7_ILi64EEEEEENS_10bfloat16_tEfNS_4arch4Sm80ELb1ELb0ELb1ELb0ELb0ELb0ELb0ELb0ELi2ELi4ELi4ELi4ELb0EEENS1_21CollectiveEpilogueBwdISA_SB_SD_Li256ELb0ELb0ELi2EEENS1_25SingleTileBwdLPTSchedulerILb0ELi128ELb0EEEEEEEEEvNT_6ParamsE$_ZZN4cute13to_mixed_bitsINS_5tupleIJNS1_IJNS_1CILi4EEENS2_ILi8EEEEEES3_NS2_ILi1EEEEEENS1_IJNS1_IJNS2_ILi128EEENS2_ILi0EEEEEENS2_ILi16EEES9_EEENS1_IJNS1_IJiiEEEiS9_EEEEEDaRKT_RKT0_RKT1_ENKUlRKT_RKT0_RKT1_E_clIS3_SB_iEEDaSQ_ST_SW_) ;  /* 0xfffdea5000007944 */ /* 0x000fea0003c3ffff */
[----:B------:R-:W-:Y:S02]  /*2e560*/  MOV R5, R2 ;  /* 0x0000000200057202 */ /* 0x000fe40000000f00 */
[----:B------:R-:W-:-:S02]  /*2e570*/  MOV R2, 0x2e590 ;  /* 0x0002e59000027802 */ /* 0x000fc40000000f00 */
[----:B------:R-:W-:Y:S05]  /*2e580*/  CALL.REL.NOINC `($_ZN7cutlass13device_kernelIN5flash19enable_sm80_to_sm89INS1_16FlashAttnBwdSm80INS1_25CollectiveMainloopBwdSm80ILi2ELi2EN4cute5tupleIJNS5_1CILi128EEES8_NS7_ILi64EEEEEENS_10bfloat16_tEfNS_4arch4Sm80ELb1ELb0ELb1ELb0ELb0ELb0ELb0ELb0ELi2ELi4ELi4ELi4ELb0EEENS1_21CollectiveEpilogueBwdISA_SB_SD_Li256ELb0ELb0ELi2EEENS1_25SingleTileBwdLPTSchedulerILb0ELi128ELb0EEEEEEEEEvNT_6ParamsE$_ZZN4cute13to_mixed_bitsINS_5tupleIJNS1_IJNS_1CILi4EEENS2_ILi8EEEEEES3_NS2_ILi1EEEEEENS1_IJNS1_IJNS2_ILi128EEENS2_ILi0EEEEEENS2_ILi16EEES9_EEENS1_IJNS1_IJiiEEEiS9_EEEEEDaRKT_RKT0_RKT1_ENKUlDpRKT_E_clIJNS_9MixedBitsILj0ELj384EEENSU_ILj0ELj48EEENS2_ILj0EEEEEEDaSR_) ;  /* 0xfffde9d000007944 */ /* 0x000fea0003c3ffff */
[----:B------:R-:W-:Y:S02]  /*2e590*/  SHF.R.S32.HI R5, RZ, 0x1f, R4 ;  /* 0x0000001fff057819 */ /* 0x000fe40000011404 */
[----:B------:R-:W-:-:S02]  /*2e5a0*/  LOP3.LUT R3, R3, 0x1b0, RZ, 0xc0, !PT ;  /* 0x000001b003037812 */ /* 0x000fc400078ec0ff */
[----:B------:R-:W-:Y:S02]  /*2e5b0*/  LEA.HI R5, R5, R4, RZ, 0x2 ;  /* 0x0000000405057211 */ /* 0x000fe400078f10ff */
[----:B------:R-:W-:Y:S02]  /*2e5c0*/  MOV R4, 0x2e600 ;  /* 0x0002e60000047802 */ /* 0x000fe40000000f00 */
[----:B------:R-:W-:-:S05]  /*2e5d0*/  SHF.R.S32.HI R2, RZ, 0x2, R5 ;  /* 0x00000002ff027819 */ /* 0x000fca0000011405 */
[----:B------:R1:W-:Y:S02]  /*2e5e0*/  STL [R1+0x77c], R2 ;  /* 0x00077c0201007387 */ /* 0x0003e40000100800 */
[----:B-1----:R-:W-:Y:S05]  /*2e5f0*/  CALL.REL.NOINC `($_ZN7cutlass13device_kernelIN5flash19enable_sm80_to_sm89INS1_16FlashAttnBwdSm80INS1_25CollectiveMainloopBwdSm80ILi2ELi2EN4cute5tupleIJNS5_1CILi128EEES8_NS7_ILi64EEEEEENS_10bfloat16_tEfNS_4arch4Sm80ELb1ELb0ELb1ELb0ELb0ELb0ELb0ELb0ELi2ELi4ELi4ELi4ELb0EEENS1_21CollectiveEpilogueBwdISA_SB_SD_Li256ELb0ELb0ELi2EEENS1_25SingleTileBwdLPTSchedulerILb0ELi128ELb0EEEEEEEEEvNT_6ParamsE$_ZN4cute5tupleIJNS_7SwizzleILi3ELi3ELi3EEENS_9MixedBitsILj0ELj432EEENS_6LayoutINS0_IJNS0_IJNS_1CILi2EEES7_S7_EEES7_NS6_ILi8EEEEEENS0_IJNS0_IJNS6_ILi64EEES9_NS6_ILi512EEEEEENS6_ILi8192EEENS6_ILi1024EEEEEEEEEEC2ERKS2_RKS4_RKSH_) ;  /* 0xfffdd88000007944 */ /* 0x002fea0003c3ffff */
[----:B-1----:R1:W5:Y:S01]  /*2e600*/  LDL R2, [R1+0x758] ;  /* 0x0007580001027983 */ /* 0x0023620000100800 */
[----:B------:R-:W-:-:S03]  /*2e610*/  MOV R4, 0x2e630 ;  /* 0x0002e63000047802 */ /* 0x000fc60000000f00 */
[----:B-1---5:R-:W-:Y:S05]  /*2e620*/  CALL.REL.NOINC `($_ZN7cutlass13device_kernelIN5flash19enable_sm80_to_sm89INS1_16FlashAttnBwdSm80INS1_25CollectiveMainloopBwdSm80ILi2ELi2EN4cute5tupleIJNS5_1CILi128EEES8_NS7_ILi64EEEEEENS_10bfloat16_tEfNS_4arch4Sm80ELb1ELb0ELb1ELb0ELb0ELb0ELb0ELb0ELi2ELi4ELi4ELi4ELb0EEENS1_21CollectiveEpilogueBwdISA_SB_SD_Li256ELb0ELb0ELi2EEENS1_25SingleTileBwdLPTSchedulerILb0ELi128ELb0EEEEEEEEEvNT_6ParamsE$_ZN4cute3eso3ESOILb0ELb0EJNS_14ComposedLayoutINS_7SwizzleILi3ELi3ELi3EEENS_9MixedBitsILj0ELj432EEENS_6LayoutINS_5tupleIJNS8_IJNS_1CILi2EEESA_SA_EEESA_NS9_ILi8EEEEEENS8_IJNS8_IJNS9_ILi64EEESC_NS9_ILi512EEEEEENS9_ILi8192EEENS9_ILi1024EEEEEEEEEEiEEC2ERKSL_RKi) ;  /* 0xfffd859000007944 */ /* 0x022fea0003c3ffff */
[----:B-1----:R-:W2:Y:S01]  /*2e630*/  LDL.64 R4, [R1+0x758] ;  /* 0x0007580001047983 */ /* 0x002ea20000100a00 */
[----:B------:R-:W-:Y:S02]  /*2e640*/  MOV R9, R23 ;  /* 0x0000001700097202 */ /* 0x000fe40000000f00 */
[----:B------:R-:W-:Y:S01]  /*2e650*/  MOV R8, 0x2e680 ;  /* 0x0002e68000087802 */ /* 0x000fe20000000f00 */
[----:B--2---:R-:W-:-:S04]  /*2e660*/  IMAD.WIDE R2, R5, 0x2, R16 ;  /* 0x0000000205027825 */ /* 0x004fc800078e0210 */
[----:B------:R-:W-:Y:S05]  /*2e670*/  CALL.REL.NOINC `($_ZN7cutlass13device_kernelIN5flash19enable_sm80_to_sm89INS1_16FlashAttnBwdSm80INS1_25CollectiveMainloopBwdSm80ILi2ELi2EN4cute5tupleIJNS5_1CILi128EEES8_NS7_ILi64EEEEEENS_10bfloat16_tEfNS_4arch4Sm80ELb1ELb0ELb1ELb0ELb0ELb0ELb0ELb0ELi2ELi4ELi4ELi4ELb0EEENS1_21CollectiveEpilogueBwdISA_SB_SD_Li256ELb0ELb0ELi2EEENS1_25SingleTileBwdLPTSchedulerILb0ELi128ELb0EEEEEEEEEvNT_6ParamsE$_ZN4cute8smem_ptrIPN7cutlass10bfloat16_tEECI1NS_12iter_adaptorIS3_S4_EEES3_) ;  /* 0xfffdda2000007944 */ /* 0x000fea0003c3ffff */
[----:B-1----:R-:W2:Y:S01]  /*2e680*/  LDL.64 R2, [R1+0x758] ;  /* 0x0007580001027983 */ /* 0x002ea20000100a00 */
[----:B------:R-:W-:Y:S02]  /*2e690*/  MOV R6, R4 ;  /* 0x0000000400067202 */ /* 0x000fe40000000f00 */
[----:B------:R-:W-:Y:S01]  /*2e6a0*/  MOV R4, 0x2e6d0 ;  /* 0x0002e6d000047802 */ /* 0x000fe20000000f00 */
[----:B--2---:R1:W-:Y:S04]  /*2e6b0*/  STL.64 [R1+0x770], R2 ;  /* 0x0007700201007387 */ /* 0x0043e80000100a00 */
[----:B-1----:R-:W-:Y:S05]  /*2e6c0*/  CALL.REL.NOINC `($_ZN7cutlass13device_kernelIN5flash19enable_sm80_to_sm89INS1_16FlashAttnBwdSm80INS1_25CollectiveMainloopBwdSm80ILi2ELi2EN4cute5tupleIJNS5_1CILi128EEES8_NS7_ILi64EEEEEENS_10bfloat16_tEfNS_4arch4Sm80ELb1ELb0ELb1ELb0ELb0ELb0ELb0ELb0ELi2ELi4ELi4ELi4ELb0EEENS1_21CollectiveEpilogueBwdISA_SB_SD_Li256ELb0ELb0ELi2EEENS1_25SingleTileBwdLPTSchedulerILb0ELi128ELb0EEEEEEEEEvNT_6ParamsE$_ZN4cute3eso3ESOILb0ELb0EJNS_14ComposedLayoutINS_7SwizzleILi3ELi3ELi3EEENS_9MixedBitsILj0ELj432EEENS_6LayoutINS_5tupleIJNS8_IJNS_1CILi2EEESA_SA_EEESA_NS9_ILi8EEEEEENS8_IJNS8_IJNS9_ILi64EEESC_NS9_ILi512EEEEEENS9_ILi8192EEENS9_ILi1024EEEEEEEEEENS_10ViewEngineINS_8smem_ptrIPN7cutlass10bfloat16_tEEEEEEEC2ERKSL_RKSS_) ;  /* 0xfffd848000007944 */ /* 0x002fea0003c3ffff */
        /* <DEDUP_REMOVED lines=23> */
[----:B--2--5:R-:W-:Y:S05]  /*2e840*/  CALL.REL.NOINC `($_ZN7cutlass13device_kernelIN5flash19enable_sm80_to_sm89INS1_16FlashAttnBwdSm80INS1_25CollectiveMainloopBwdSm80ILi2ELi2EN4cute5tupleIJNS5_1CILi128EEES8_NS7_ILi64EEEEEENS_10bfloat16_tEfNS_4arch4Sm80ELb1ELb0ELb1ELb0ELb0ELb0ELb0ELb0ELi2ELi4ELi4ELi4ELb0EEENS1_21CollectiveEpilogueBwdISA_SB_SD_Li256ELb0ELb0ELi2EEENS1_25SingleTileBwdLPTSchedulerILb0ELi128ELb0EEEEEEEEEvNT_6ParamsE$_ZN4cute3eso3ESOILb1ELb0EJNS_6LayoutINS_5tupleIJNS3_IJNS_1CILi8EEENS4_ILi1EEEEEENS4_ILi2EEES5_EEENS3_IJNS3_IJS6_NS4_ILi0EEEEEENS4_ILi64EEES5_EEEEENS_10ViewEngineIPN7cutlass10bfloat16_tEEEEEC2ERKSE_RKSJ_) ;  /* 0xfffdca7000007944 */ /* 0x024fea0003c3ffff */
[----:B------:R2:W5:Y:S01]  /*2e850*/  LDL.64 R52, [R1+0x758] ;  /* 0x0007580001347983 */ /* 0x0005620000100a00 */
[----:B-1----:R-:W-:Y:S01]  /*2e860*/  IMAD.MOV.U32 R6, RZ, RZ, R48 ;  /* 0x000000ffff067224 */ /* 0x002fe200078e0030 */
[----:B------:R-:W-:Y:S01]  /*2e870*/  MOV R3, R49 ;  /* 0x0000003100037202 */ /* 0x000fe20000000f00 */
[----:B------:R-:W-:Y:S01]  /*2e880*/  IMAD.MOV.U32 R67, RZ, RZ, R23 ;  /* 0x000000ffff437224 */ /* 0x000fe200078e0017 */
[----:B------:R-:W-:Y:S02]  /*2e890*/  MOV R4, 0x2e8b0 ;  /* 0x0002e8b000047802 */ /* 0x000fe40000000f00 */
[----:B--2--5:R-:W-:Y:S05]  /*2e8a0*/  CALL.REL.NOINC `($_ZN7cutlass13device_kernelIN5flash19enable_sm80_to_sm89INS1_16FlashAttnBwdSm80INS1_25CollectiveMainloopBwdSm80ILi2ELi2EN4cute5tupleIJNS5_1CILi128EEES8_NS7_ILi64EEEEEENS_10bfloat16_tEfNS_4arch4Sm80ELb1ELb0ELb1ELb0ELb0ELb0ELb0ELb0ELi2ELi4ELi4ELi4ELb0EEENS1_21CollectiveEpilogueBwdISA_SB_SD_Li256ELb0ELb0ELi2EEENS1_25SingleTileBwdLPTSchedulerILb0ELi128ELb0EEEEEEEEEvNT_6ParamsE$_ZN4cute3eso3ESOILb1ELb0EJNS_6LayoutINS_5tupleIJNS3_IJNS3_IJNS_1CILi4EEENS4_ILi2EEEEEENS4_ILi1EEEEEES6_NS4_ILi8EEEEEENS3_IJNS3_IJNS3_IJS8_NS4_ILi32EEEEEENS4_ILi0EEEEEENS4_ILi64EEES5_EEEEENS_10ViewEngineIPN7cutlass10bfloat16_tEEEEEC2ERKSI_RKSN_) ;  /* 0xfffdb66000007944 */ /* 0x024fea0003c3ffff */
[----:B------:R-:W-:Y:S01]  /*2e8b0*/  ULDC.64 UR4, c[0x0][0x118] ;  /* 0x0000460000047ab9 */ /* 0x000fe20000000a00 */
[----:B------:R2:W5:Y:S04]  /*2e8c0*/  LDL.64 R50, [R1+0x758] ;  /* 0x0007580001327983 */ /* 0x0005680000100a00 */
[----:B-1----:R2:W5:Y:S01]  /*2e8d0*/  LD.E.64 R2, [R54.64] ;  /* 0x0000000436027980 */ /* 0x002562000c101b00 */
[----:B------:R-:W-:-:S02]  /*2e8e0*/  MOV R9, R23 ;  /* 0x0000001700097202 */ /* 0x000fc40000000f00 */
[----:B------:R-:W-:Y:S02]  /*2e8f0*/  MOV R8, 0x2e910 ;  /* 0x0002e91000087802 */ /* 0x000fe40000000f00 */
[----:B--2--5:R-:W-:Y:S05]  /*2e900*/  CALL.REL.NOINC `($_ZN7cutlass13device_kernelIN5flash19enable_sm80_to_sm89INS1_16FlashAttnBwdSm80INS1_25CollectiveMainloopBwdSm80ILi2ELi2EN4cute5tupleIJNS5_1CILi128EEES8_NS7_ILi64EEEEEENS_10bfloat16_tEfNS_4arch4Sm80ELb1ELb0ELb1ELb0ELb0ELb0ELb0ELb0ELi2ELi4ELi4ELi4ELb0EEENS1_21CollectiveEpilogueBwdISA_SB_SD_Li256ELb0ELb0ELi2EEENS1_25SingleTileBwdLPTSchedulerILb0ELi128ELb0EEEEEEEEEvNT_6ParamsE$_ZN4cute8smem_ptrIPN7cutlass10bfloat16_tEECI1NS_12iter_adaptorIS3_S4_EEES3_) ;  /* 0xfffdd79000007944 */ /* 0x024fea0003c3ffff */
[----:B-1----:R1:W5:Y:S01]  /*2e910*/  LDL.64 R2, [R1+0x758] ;  /* 0x0007580001027983 */ /* 0x0023620000100a00 */
[----:B------:R-:W-:-:S03]  /*2e920*/  MOV R6, 0x2e940 ;  /* 0x0002e94000067802 */ /* 0x000fc60000000f00 */
[----:B-1---5:R-:W-:Y:S05]  /*2e930*/  CALL.REL.NOINC `($_ZN7cutlass13device_kernelIN5flash19enable_sm80_to_sm89INS1_16FlashAttnBwdSm80INS1_25CollectiveMainloopBwdSm80ILi2ELi2EN4cute5tupleIJNS5_1CILi128EEES8_NS7_ILi64EEEEEENS_10bfloat16_tEfNS_4arch4Sm80ELb1ELb0ELb1ELb0ELb0ELb0ELb0ELb0ELi2ELi4ELi4ELi4ELb0EEENS1_21CollectiveEpilogueBwdISA_SB_SD_Li256ELb0ELb0ELi2EEENS1_25SingleTileBwdLPTSchedulerILb0ELi128ELb0EEEEEEEEEvNT_6ParamsE$_ZN4cute3eso3ESOILb1ELb0EJNS_6LayoutINS_5tupleIJNS3_IJNS_1CILi8EEENS4_ILi1EEEEEENS4_ILi2EEEEEENS3_IJNS3_IJS6_NS4_ILi0EEEEEENS4_ILi8192EEEEEEEENS_10ViewEngineINS_8smem_ptrIPN7cutlass10bfloat16_tEEEEEEEC2ERKSE_RKSL_) ;  /* 0xfffdc7d000007944 */ /* 0x022fea0003c3ffff */
[----:B-1----:R1:W5:Y:S01]  /*2e940*/  LDL.64 R4, [R1+0x758] ;  /* 0x0007580001047983 */ /* 0x0023620000100a00 */
[----:B------:R-:W-:Y:S01]  /*2e950*/  IMAD.MOV.U32 R8, RZ, RZ, R52 ;  /* 0x000000ffff087224 */ /* 0x000fe200078e0034 */
[----:B------:R-:W-:Y:S02]  /*2e960*/  MOV R3, R53 ;  /* 0x0000003500037202 */ /* 0x000fe40000000f00 */
[----:B------:R-:W-:Y:S02]  /*2e970*/  MOV R6, 0x2e990 ;  /* 0x0002e99000067802 */ /* 0x000fe40000000f00 */
[----:B-1---5:R-:W-:Y:S05]  /*2e980*/  CALL.REL.NOINC `($_ZN7cutlass13device_kernelIN5flash19enable_sm80_to_sm89INS1_16FlashAttnBwdSm80INS1_25CollectiveMainloopBwdSm80ILi2ELi2EN4cute5tupleIJNS5_1CILi128EEES8_NS7_ILi64EEEEEENS_10bfloat16_tEfNS_4arch4Sm80ELb1ELb0ELb1ELb0ELb0ELb0ELb0ELb0ELi2ELi4ELi4ELi4ELb0EEENS1_21CollectiveEpilogueBwdISA_SB_SD_Li256ELb0ELb0ELi2EEENS1_25SingleTileBwdLPTSchedulerILb0ELi128ELb0EEEEEEEEEvNT_6ParamsE$_ZN4cute3eso3ESOILb1ELb0EJNS_6LayoutINS_5tupleIJNS3_IJNS_1CILi8EEENS4_ILi1EEEEEENS4_ILi2EEEEEENS3_IJNS3_IJS6_NS4_ILi0EEEEEENS4_ILi64EEEEEEEENS_10ViewEngineIPN7cutlass10bfloat16_tEEEEEC2ERKSE_RKSJ_) ;  /* 0xfffdc6f000007944 */ /* 0x022fea0003c3ffff */
[----:B-1----:R1:W5:Y:S01]  /*2e990*/  LDL.64 R2, [R1+0x758] ;  /* 0x0007580001027983 */ /* 0x0023620000100a00 */
[----:B------:R-:W-:Y:S02]  /*2e9a0*/  MOV R7, R5 ;  /* 0x0000000500077202 */ /* 0x000fe40000000f00 */
[----:B------:R-:W-:Y:S02]  /*2e9b0*/  MOV R6, 0x2e9d0 ;  /* 0x0002e9d000067802 */ /* 0x000fe40000000f00 */
[----:B-1---5:R-:W-:Y:S05]  /*2e9c0*/  CALL.REL.NOINC `($_ZN7cutlass13device_kernelIN5flash19enable_sm80_to_sm89INS1_16FlashAttnBwdSm80INS1_25CollectiveMainloopBwdSm80ILi2ELi2EN4cute5tupleIJNS5_1CILi128EEES8_NS7_ILi64EEEEEENS_10bfloat16_tEfNS_4arch4Sm80ELb1ELb0ELb1ELb0ELb0ELb0ELb0ELb0ELi2ELi4ELi4ELi4ELb0EEENS1_21CollectiveEpilogueBwdISA_SB_SD_Li256ELb0ELb0ELi2EEENS1_25SingleTileBwdLPTSchedulerILb0ELi128ELb0EEEEEEEEEvNT_6ParamsE$_ZN4cute3eso3ESOILb1ELb0EJNS_6LayoutINS_5tupleIJNS3_IJNS_1CILi8EEENS4_ILi1EEEEEENS3_IJNS4_ILi2EEEEEEEEENS3_IJNS3_IJS6_NS4_ILi0EEEEEENS3_IJNS4_ILi8192EEEEEEEEEEENS_10ViewEngineINS_8smem_ptrIPN7cutlass10bfloat16_tEEEEEEEC2ERKSG_RKSN_) ;  /* 0xfffdc4b000007944 */ /* 0x022fea0003c3ffff */
[----:B-1----:R1:W5:Y:S01]  /*2e9d0*/  LDL.64 R4, [R1+0x758] ;  /* 0x0007580001047983 */ /* 0x0023620000100a00 */
[----:B------:R-:W-:Y:S02]  /*2e9e0*/  MOV R8, R2 ;  /* 0x0000000200087202 */ /* 0x000fe40000000f00 */
[----:B------:R-:W-:-:S02]  /*2e9f0*/  MOV R6, 0x2ea10 ;  /* 0x0002ea1000067802 */ /* 0x000fc40000000f00 */
[----:B-1---5:R-:W-:Y:S05]  /*2ea00*/  CALL.REL.NOINC `($_ZN7cutlass13device_kernelIN5flash19enable_sm80_to_sm89INS1_16FlashAttnBwdSm80INS1_25CollectiveMainloopBwdSm80ILi2ELi2EN4cute5tupleIJNS5_1CILi128EEES8_NS7_ILi64EEEEEENS_10bfloat16_tEfNS_4arch4Sm80ELb1ELb0ELb1ELb0ELb0ELb0ELb0ELb0ELi2ELi4ELi4ELi4ELb0EEENS1_21CollectiveEpilogueBwdISA_SB_SD_Li256ELb0ELb0ELi2EEENS1_25SingleTileBwdLPTSchedulerILb0ELi128ELb0EEEEEEEEEvNT_6ParamsE$_ZN4cute3eso3ESOILb1ELb0EJNS_6LayoutINS_5tupleIJNS3_IJNS_1CILi8EEENS4_ILi1EEEEEENS3_IJNS4_ILi2EEEEEEEEENS3_IJNS3_IJS6_NS4_ILi0EEEEEENS3_IJNS4_ILi64EEEEEEEEEEENS_10ViewEngineIPN7cutlass10bfloat16_tEEEEEC2ERKSG_RKSL_) ;  /* 0xfffdc42000007944 */ /* 0x022fea0003c3ffff */
[----:B-1----:R1:W5:Y:S01]  /*2ea10*/  LDL.64 R2, [R1+0x758] ;  /* 0x0007580001027983 */ /* 0x0023620000100a00 */
[----:B------:R-:W-:-:S03]  /*2ea20*/  MOV R8, 0x2ea40 ;  /* 0x0002ea4000087802 */ /* 0x000fc60000000f00 */
[----:B-1---5:R-:W-:Y:S05]  /*2ea30*/  CALL.REL.NOINC `($_ZN7cutlass13device_kernelIN5flash19enable_sm80_to_sm89INS1_16FlashAttnBwdSm80INS1_25CollectiveMainloopBwdSm80ILi2ELi2EN4cute5tupleIJNS5_1CILi128EEES8_NS7_ILi64EEEEEENS_10bfloat16_tEfNS_4arch4Sm80ELb1ELb0ELb1ELb0ELb0ELb0ELb0ELb0ELi2ELi4ELi4ELi4ELb0EEENS1_21CollectiveEpilogueBwdISA_SB_SD_Li256ELb0ELb0ELi2EEENS1_25SingleTileBwdLPTSchedulerILb0ELi128ELb0EEEEEEEEEvNT_6ParamsE$_ZN4cute3eso3ESOILb1ELb0EJNS_6LayoutINS_5tupleIJNS3_IJNS3_IJNS_1CILi8EEENS4_ILi1EEEEEES6_EEENS3_IJNS3_IJS6_S6_EEENS4_ILi2EEEEEEEEENS3_IJNS3_IJNS3_IJS6_NS4_ILi0EEEEEESD_EEENS3_IJNS3_IJSD_SD_EEENS4_ILi64EEEEEEEEEEENS_10ViewEngineIPN7cutlass10bfloat16_tEEEEEC2ERKSK_RKSP_) ;  /* 0xfffdb5c000007944 */ /* 0x022fea0003c3ffff */
[----:B-1----:R1:W5:Y:S01]  /*2ea40*/  LDL.64 R2, [R1+0x758] ;  /* 0x0007580001027983 */ /* 0x0023620000100a00 */
[----:B------:R-:W-:-:S02]  /*2ea50*/  MOV R7, R5 ;  /* 0x0000000500077202 */ /* 0x000fc40000000f00 */
[----:B------:R-:W-:Y:S02]  /*2ea60*/  MOV R6, 0x2ea80 ;  /* 0x0002ea8000067802 */ /* 0x000fe40000000f00 */
[----:B-1---5:R-:W-:Y:S05]  /*2ea70*/  CALL.REL.NOINC `($_ZN7cutlass13device_kernelIN5flash19enable_sm80_to_sm89INS1_16FlashAttnBwdSm80INS1_25CollectiveMainloopBwdSm80ILi2ELi2EN4cute5tupleIJNS5_1CILi128EEES8_NS7_ILi64EEEEEENS_10bfloat16_tEfNS_4arch4Sm80ELb1ELb0ELb1ELb0ELb0ELb0ELb0ELb0ELi2ELi4ELi4ELi4ELb0EEENS1_21CollectiveEpilogueBwdISA_SB_SD_Li256ELb0ELb0ELi2EEENS1_25SingleTileBwdLPTSchedulerILb0ELi128ELb0EEEEEEEEEvNT_6ParamsE$_ZN4cute3eso3ESOILb1ELb0EJNS_6LayoutINS_5tupleIJNS3_IJNS3_IJNS_1CILi8EEENS4_ILi1EEEEEES6_EEENS3_IJNS3_IJS6_S6_EEENS4_ILi2EEEEEEEEENS3_IJNS3_IJNS3_IJS6_NS4_ILi0EEEEEESD_EEENS3_IJNS3_IJSD_SD_EEENS4_ILi8192EEEEEEEEEEENS_10ViewEngineINS_8smem_ptrIPN7cutlass10bfloat16_tEEEEEEEC2ERKSK_RKSR_) ;  /* 0xfffdb5c000007944 */ /* 0x022fea0003c3ffff */
[----:B-1----:R1:W5:Y:S01]  /*2ea80*/  LDL.64 R4, [R1+0x758] ;  /* 0x0007580001047983 */ /* 0x0023620000100a00 */
[----:B------:R-:W-:Y:S02]  /*2ea90*/  MOV R8, R2 ;  /* 0x0000000200087202 */ /* 0x000fe40000000f00 */
[----:B------:R-:W-:Y:S02]  /*2eaa0*/  MOV R6, 0x2eac0 ;  /* 0x0002eac000067802 */ /* 0x000fe40000000f00 */
[----:B-1---5:R-:W-:Y:S05]  /*2eab0*/  CALL.REL.NOINC `($_ZN7cutlass13device_kernelIN5flash19enable_sm80_to_sm89INS1_16FlashAttnBwdSm80INS1_25CollectiveMainloopBwdSm80ILi2ELi2EN4cute5tupleIJNS5_1CILi128EEES8_NS7_ILi64EEEEEENS_10bfloat16_tEfNS_4arch4Sm80ELb1ELb0ELb1ELb0ELb0ELb0ELb0ELb0ELi2ELi4ELi4ELi4ELb0EEENS1_21CollectiveEpilogueBwdISA_SB_SD_Li256ELb0ELb0ELi2EEENS1_25SingleTileBwdLPTSchedulerILb0ELi128ELb0EEEEEEEEEvNT_6ParamsE$_ZN4cute3eso3ESOILb1ELb0EJNS_6LayoutINS_5tupleIJNS3_IJNS_1CILi8EEENS4_ILi1EEEEEENS4_ILi2EEEEEENS3_IJNS3_IJS6_NS4_ILi0EEEEEENS4_ILi64EEEEEEEENS_10ViewEngineIPN7cutlass10bfloat16_tEEEEEC2ERKSE_RKSJ_) ;  /* 0xfffdc5c000007944 */ /* 0x022fea0003c3ffff */
[----:B------:R2:W5:Y:S01]  /*2eac0*/  LDL.64 R16, [R1+0x758] ;  /* 0x0007580001107983 */ /* 0x0005620000100a00 */
[----:B-1----:R-:W-:Y:S01]  /*2ead0*/  IMAD.MOV.U32 R2, RZ, RZ, R4 ;  /* 0x000000ffff027224 */ /* 0x002fe200078e0004 */
[----:B------:R-:W-:Y:S01]  /*2eae0*/  MOV R3, R5 ;  /* 0x0000000500037202 */ /* 0x000fe20000000f00 */
[----:B------:R-:W-:Y:S01]  /*2eaf0*/  IMAD.MOV.U32 R9, RZ, RZ, R23 ;  /* 0x000000ffff097224 */ /* 0x000fe200078e0017 */
[----:B------:R-:W-:Y:S02]  /*2eb00*/  MOV R8, 0x2eb20 ;  /* 0x0002eb2000087802 */ /* 0x000fe40000000f00 */
[----:B--2--5:R-:W-:Y:S05]  /*2eb10*/  CALL.REL.NOINC `($_ZN7cutlass13device_kernelIN5flash19enable_sm80_to_sm89INS1_16FlashAttnBwdSm80INS1_25CollectiveMainloopBwdSm80ILi2ELi2EN4cute5tupleIJNS5_1CILi128EEES8_NS7_ILi64EEEEEENS_10bfloat16_tEfNS_4arch4Sm80ELb1ELb0ELb1ELb0ELb0ELb0ELb0ELb0ELi2ELi4ELi4ELi4ELb0EEENS1_21CollectiveEpilogueBwdISA_SB_SD_Li256ELb0ELb0ELi2EEENS1_25SingleTileBwdLPTSchedulerILb0ELi128ELb0EEEEEEEEEvNT_6ParamsE$_ZN4cute8smem_ptrIPN7cutlass10bfloat16_tEECI1NS_12iter_adaptorIS3_S4_EEES3_) ;  /* 0xfffdd58000007944 */ /* 0x024fea0003c3ffff */
[----:B-1----:R1:W5:Y:S01]  /*2eb20*/  LDL.64 R2, [R1+0x758] ;  /* 0x0007580001027983 */ /* 0x0023620000100a00 */
[----:B------:R-:W-:-:S03]  /*2eb30*/  MOV R6, 0x2eb50 ;  /* 0x0002eb5000067802 */ /* 0x000fc60000000f00 */
[----:B-1---5:R-:W-:Y:S05]  /*2eb40*/  CALL.REL.NOINC `($_ZN7cutlass13device_kernelIN5flash19enable_sm80_to_sm89INS1_16FlashAttnBwdSm80INS1_25CollectiveMainloopBwdSm80ILi2ELi2EN4cute5tupleIJNS5_1CILi128EEES8_NS7_ILi64EEEEEENS_10bfloat16_tEfNS_4arch4Sm80ELb1ELb0ELb1ELb0ELb0ELb0ELb0ELb0ELi2ELi4ELi4ELi4ELb0EEENS1_21CollectiveEpilogueBwdISA_SB_SD_Li256ELb0ELb0ELi2EEENS1_25SingleTileBwdLPTSchedulerILb0ELi128ELb0EEEEEEEEEvNT_6ParamsE$_ZN4cute3eso3ESOILb1ELb0EJNS_6LayoutINS_5tupleIJNS3_IJNS_1CILi8EEENS4_ILi1EEEEEENS4_ILi2EEEEEENS3_IJNS3_IJS6_NS4_ILi0EEEEEENS4_ILi8192EEEEEEEENS_10ViewEngineINS_8smem_ptrIPN7cutlass10bfloat16_tEEEEEEEC2ERKSE_RKSL_) ;  /* 0xfffdc5c000007944 */ /* 0x022fea0003c3ffff */
        /* <DEDUP_REMOVED lines=127> */
[----:B-1----:R-:W-:Y:S05]  /*2f340*/  CALL.REL.NOINC `($_ZN7cutlass13device_kernelIN5flash19enable_sm80_to_sm89INS1_16FlashAttnBwdSm80INS1_25CollectiveMainloopBwdSm80ILi2ELi2EN4cute5tupleIJNS5_1CILi128EEES8_NS7_ILi64EEEEEENS_10bfloat16_tEfNS_4arch4Sm80ELb1ELb0ELb1ELb0ELb0ELb0ELb0ELb0ELi2ELi4ELi4ELi4ELb0EEENS1_21CollectiveEpilogueBwdISA_SB_SD_Li256ELb0ELb0ELi2EEENS1_25SingleTileBwdLPTSchedulerILb0ELi128ELb0EEEEEEEEEvNT_6ParamsE$_ZZN4cute5sliceINS_5tupleIJNS_10UnderscoreES2_NS_1CILi0EEEEEENS1_IJNS1_IJNS3_ILi1EEES4_EEEiNS3_ILi1024EEEEEEEEDaRKT_RKT0_ENKUlRKT_RKT0_E_clIS2_iEEDaSI_SL_) ;  /* 0xfffde5c000007944 */ /* 0x002fea0003c3ffff */
[----:B------:R-:W-:Y:S02]  /*2f350*/  MOV R4, 0x2f370 ;  /* 0x0002f37000047802 */ /* 0x000fe40000000f00 */
[----:B-1---5:R-:W-:Y:S05]  /*2f360*/  CALL.REL.NOINC `($_ZN7cutlass13device_kernelIN5flash19enable_sm80_to_sm89INS1_16FlashAttnBwdSm80INS1_25CollectiveMainloopBwdSm80ILi2ELi2EN4cute5tupleIJNS5_1CILi128EEES8_NS7_ILi64EEEEEENS_10bfloat16_tEfNS_4arch4Sm80ELb1ELb0ELb1ELb0ELb0ELb0ELb0ELb0ELi2ELi4ELi4ELi4ELb0EEENS1_21CollectiveEpilogueBwdISA_SB_SD_Li256ELb0ELb0ELi2EEENS1_25SingleTileBwdLPTSchedulerILb0ELi128ELb0EEEEEEEEEvNT_6ParamsE$_ZZN4cute12filter_tupleINS_5tupleIJNS_10UnderscoreES2_NS_1CILi0EEEEEENS1_IJNS1_IJNS3_ILi1EEES4_EEEiNS3_ILi1024EEEEEEZNS_5sliceIS5_S9_EEDaRKT_RKT0_EUlRKT_RKT0_E_EEDaSD_SG_OT1_ENKUlDpSJ_E_clIJNS1_IJS7_EEENS1_IJiEEENS1_IJEEEEEEDaSQ_) ;  /* 0xfffdd1d000007944 */ /* 0x022fea0003c3ffff */
[----:B------:R-:W-:Y:S02]  /*2f370*/  MOV R67, R23 ;  /* 0x0000001700437202 */ /* 0x000fe40000000f00 */
[----:B------:R-:W-:-:S02]  /*2f380*/  MOV R6, 0x2f3a0 ;  /* 0x0002f3a000067802 */ /* 0x000fc40000000f00 */
[----:B-1---5:R-:W-:Y:S05]  /*2f390*/  CALL.REL.NOINC `($_ZN7cutlass13device_kernelIN5flash19enable_sm80_to_sm89INS1_16FlashAttnBwdSm80INS1_25CollectiveMainloopBwdSm80ILi2ELi2EN4cute5tupleIJNS5_1CILi128EEES8_NS7_ILi64EEEEEENS_10bfloat16_tEfNS_4arch4Sm80ELb1ELb0ELb1ELb0ELb0ELb0ELb0ELb0ELi2ELi4ELi4ELi4ELb0EEENS1_21CollectiveEpilogueBwdISA_SB_SD_Li256ELb0ELb0ELi2EEENS1_25SingleTileBwdLPTSchedulerILb0ELi128ELb0EEEEEEEEEvNT_6ParamsE$_ZN4cute5tupleIJNS0_IJNS0_IJNS_1CILi8EEENS1_ILi1EEEEEENS1_ILi2EEEEEENS0_IJNS0_IJS3_NS1_ILi0EEEEEEiEEEEEC2ERKS6_RKS9_) ;  /* 0xfffdc53000007944 */ /* 0x022fea0003c3ffff */
[----:B-1----:R1:W5:Y:S01]  /*2f3a0*/  LDL R3, [R1+0x758] ;  /* 0x0007580001037983 */ /* 0x0023620000100800 */
[----:B------:R-:W-:-:S02]  /*2f3b0*/  MOV R67, R23 ;  /* 0x0000001700437202 */ /* 0x000fc40000000f00 */
[----:B------:R-:W-:Y:S02]  /*2f3c0*/  MOV R6, 0x2f3e0 ;  /* 0x0002f3e000067802 */ /* 0x000fe40000000f00 */
[----:B-1---5:R-:W-:Y:S05]  /*2f3d0*/  CALL.REL.NOINC `($_ZN7cutlass13device_kernelIN5flash19enable_sm80_to_sm89INS1_16FlashAttnBwdSm80INS1_25CollectiveMainloopBwdSm80ILi2ELi2EN4cute5tupleIJNS5_1CILi128EEES8_NS7_ILi64EEEEEENS_10bfloat16_tEfNS_4arch4Sm80ELb1ELb0ELb1ELb0ELb0ELb0ELb0ELb0ELi2ELi4ELi4ELi4ELb0EEENS1_21CollectiveEpilogueBwdISA_SB_SD_Li256ELb0ELb0ELi2EEENS1_25SingleTileBwdLPTSchedulerILb0ELi128ELb0EEEEEEEEEvNT_6ParamsE$_ZN4cute3eso3ESOILb0ELb1EJNS_6LayoutINS_5tupleIJNS3_IJNS_1CILi8EEENS4_ILi1EEEEEENS4_ILi2EEEEEENS3_IJNS3_IJS6_NS4_ILi0EEEEEEiEEEEESA_EEC2ERKSD_RKSA_) ;  /* 0xfffd8df000007944 */ /* 0x022fea0003c3ffff */
[----:B------:R2:W5:Y:S01]  /*2f3e0*/  LDL R4, [R1+0x758] ;  /* 0x0007580001047983 */ /* 0x0005620000100800 */
[----:B------:R-:W-:Y:S01]  /*2f3f0*/  IMAD.MOV.U32 R9, RZ, RZ, R23 ;  /* 0x000000ffff097224 */ /* 0x000fe200078e0017 */
[----:B-1----:R-:W-:Y:S01]  /*2f400*/  MOV R2, R56 ;  /* 0x0000003800027202 */ /* 0x002fe20000000f00 */
[----:B------:R-:W-:Y:S01]  /*2f410*/  IMAD.MOV.U32 R3, RZ, RZ, R57 ;  /* 0x000000ffff037224 */ /* 0x000fe200078e0039 */
[----:B------:R-:W-:Y:S02]  /*2f420*/  MOV R8, 0x2f440 ;  /* 0x0002f44000087802 */ /* 0x000fe40000000f00 */
[----:B--2--5:R-:W-:Y:S05]  /*2f430*/  CALL.REL.NOINC `($_ZN7cutlass13device_kernelIN5flash19enable_sm80_to_sm89INS1_16FlashAttnBwdSm80INS1_25CollectiveMainloopBwdSm80ILi2ELi2EN4cute5tupleIJNS5_1CILi128EEES8_NS7_ILi64EEEEEENS_10bfloat16_tEfNS_4arch4Sm80ELb1ELb0ELb1ELb0ELb0ELb0ELb0ELb0ELi2ELi4ELi4ELi4ELb0EEENS1_21CollectiveEpilogueBwdISA_SB_SD_Li256ELb0ELb0ELi2EEENS1_25SingleTileBwdLPTSchedulerILb0ELi128ELb0EEEEEEEEEvNT_6ParamsE$_ZN4cute8smem_ptrIPN7cutlass10bfloat16_tEECI1NS_12iter_adaptorIS3_S4_EEES3_) ;  /* 0xfffdcc6000007944 */ /* 0x024fea0003c3ffff */
[----:B-1----:R-:W2:Y:S01]  /*2f440*/  LDL.64 R2, [R1+0x758] ;  /* 0x0007580001027983 */ /* 0x002ea20000100a00 */
[----:B------:R-:W-:Y:S01]  /*2f450*/  IMAD.MOV.U32 R6, RZ, RZ, R4 ;  /* 0x000000ffff067224 */ /* 0x000fe200078e0004 */
[----:B------:R-:W-:Y:S01]  /*2f460*/  MOV R67, R23 ;  /* 0x0000001700437202 */ /* 0x000fe20000000f00 */
[----:B------:R-:W-:Y:S01]  /*2f470*/  IMAD.MOV.U32 R59, RZ, RZ, R22 ;  /* 0x000000ffff3b7224 */ /* 0x000fe200078e0016 */
[----:B------:R-:W-:Y:S01]  /*2f480*/  MOV R4, 0x2f4b0 ;  /* 0x0002f4b000047802 */ /* 0x000fe20000000f00 */
[----:B--2---:R1:W-:Y:S04]  /*2f490*/  STL.64 [R1+0x770], R2 ;  /* 0x0007700201007387 */ /* 0x0043e80000100a00 */
[----:B-1----:R-:W-:Y:S05]  /*2f4a0*/  CALL.REL.NOINC `($_ZN7cutlass13device_kernelIN5flash19enable_sm80_to_sm89INS1_16FlashAttnBwdSm80INS1_25CollectiveMainloopBwdSm80ILi2ELi2EN4cute5tupleIJNS5_1CILi128EEES8_NS7_ILi64EEEEEENS_10bfloat16_tEfNS_4arch4Sm80ELb1ELb0ELb1ELb0ELb0ELb0ELb0ELb0ELi2ELi4ELi4ELi4ELb0EEENS1_21CollectiveEpilogueBwdISA_SB_SD_Li256ELb0ELb0ELi2EEENS1_25SingleTileBwdLPTSchedulerILb0ELi128ELb0EEEEEEEEEvNT_6ParamsE$_ZN4cute3eso3ESOILb0ELb0EJNS_6LayoutINS_5tupleIJNS3_IJNS_1CILi8EEENS4_ILi1EEEEEENS4_ILi2EEEEEENS3_IJNS3_IJS6_NS4_ILi0EEEEEEiEEEEENS_10ViewEngineINS_8smem_ptrIPN7cutlass10bfloat16_tEEEEEEEC2ERKSD_RKSK_) ;  /* 0xfffd80e000007944 */ /* 0x002fea0003c3ffff */
[----:B-1----:R1:W5:Y:S04]  /*2f4b0*/  LDL R8, [R1+0x758] ;  /* 0x0007580001087983 */ /* 0x0023680000100800 */
[----:B------:R1:W5:Y:S01]  /*2f4c0*/  LDL.64 R12, [R1+0x760] ;  /* 0x00076000010c7983 */ /* 0x0003620000100a00 */
[----:B------:R-:W-:Y:S01]  /*2f4d0*/  IMAD.MOV.U32 R67, RZ, RZ, R23 ;  /* 0x000000ffff437224 */ /* 0x000fe200078e0017 */
[----:B------:R-:W-:Y:S01]  /*2f4e0*/  MOV R10, R50 ;  /* 0x00000032000a7202 */ /* 0x000fe20000000f00 */
[----:B------:R-:W-:Y:S01]  /*2f4f0*/  IMAD.MOV.U32 R11, RZ, RZ, R51 ;  /* 0x000000ffff0b7224 */ /* 0x000fe200078e0033 */
[----:B------:R-:W-:-:S02]  /*2f500*/  MOV R6, 0x2f520 ;  /* 0x0002f52000067802 */ /* 0x000fc40000000f00 */
[----:B-1---5:R-:W-:Y:S05]  /*2f510*/  CALL.REL.NOINC `($_ZN7cutlass13device_kernelIN5flash19enable_sm80_to_sm89INS1_16FlashAttnBwdSm80INS1_25CollectiveMainloopBwdSm80ILi2ELi2EN4cute5tupleIJNS5_1CILi128EEES8_NS7_ILi64EEEEEENS_10bfloat16_tEfNS_4arch4Sm80ELb1ELb0ELb1ELb0ELb0ELb0ELb0ELb0ELi2ELi4ELi4ELi4ELb0EEENS1_21CollectiveEpilogueBwdISA_SB_SD_Li256ELb0ELb0ELi2EEENS1_25SingleTileBwdLPTSchedulerILb0ELi128ELb0EEEEEEEEEvNT_6ParamsE$_ZN4cute3eso3ESOILb1ELb0EJNS_6LayoutINS_5tupleIJNS3_IJNS3_IJNS_1CILi4EEENS4_ILi2EEEEEENS4_ILi1EEEEEES6_EEENS3_IJNS3_IJNS3_IJS8_NS4_ILi32EEEEEENS4_ILi0EEEEEENS4_ILi64EEEEEEEENS_10ViewEngineIPN7cutlass10bfloat16_tEEEEEC2ERKSH_RKSM_) ;  /* 0xfffda97000007944 */ /* 0x022fea0003c3ffff */
[----:B------:R2:W5:Y:S01]  /*2f520*/  LDL.64 R4, [R1+0x758] ;  /* 0x0007580001047983 */ /* 0x0005620000100a00 */
[----:B------:R-:W-:-:S02]  /*2f530*/  MOV R3, R8 ;  /* 0x0000000800037202 */ /* 0x000fc40000000f00 */
[----:B------:R-:W-:Y:S02]  /*2f540*/  MOV R6, 0x2f560 ;  /* 0x0002f56000067802 */ /* 0x000fe40000000f00 */
[----:B-12--5:R-:W-:Y:S05]  /*2f550*/  CALL.REL.NOINC `($_ZN7cutlass13device_kernelIN5flash19enable_sm80_to_sm89INS1_16FlashAttnBwdSm80INS1_25CollectiveMainloopBwdSm80ILi2ELi2EN4cute5tupleIJNS5_1CILi128EEES8_NS7_ILi64EEEEEENS_10bfloat16_tEfNS_4arch4Sm80ELb1ELb0ELb1ELb0ELb0ELb0ELb0ELb0ELi2ELi4ELi4ELi4ELb0EEENS1_21CollectiveEpilogueBwdISA_SB_SD_Li256ELb0ELb0ELi2EEENS1_25SingleTileBwdLPTSchedulerILb0ELi128ELb0EEEEEEEEEvNT_6ParamsE$_ZZN4cute4takeILi1ELi2ENS_5tupleIJNS1_IJNS_1CILi1EEENS2_ILi0EEEEEEiEEEEEDaRKT1_ENKUlDpRKT_E_clIJiEEEDaSD_) ;  /* 0xfffde11000007944 */ /* 0x026fea0003c3ffff */
[----:B------:R-:W-:Y:S02]  /*2f560*/  MOV R67, R23 ;  /* 0x0000001700437202 */ /* 0x000fe40000000f00 */
[----:B------:R-:W-:Y:S02]  /*2f570*/  MOV R6, 0x2f590 ;  /* 0x0002f59000067802 */ /* 0x000fe40000000f00 */
[----:B-1---5:R-:W-:Y:S05]  /*2f580*/  CALL.REL.NOINC `($_ZN7cutlass13device_kernelIN5flash19enable_sm80_to_sm89INS1_16FlashAttnBwdSm80INS1_25CollectiveMainloopBwdSm80ILi2ELi2EN4cute5tupleIJNS5_1CILi128EEES8_NS7_ILi64EEEEEENS_10bfloat16_tEfNS_4arch4Sm80ELb1ELb0ELb1ELb0ELb0ELb0ELb0ELb0ELi2ELi4ELi4ELi4ELb0EEENS1_21CollectiveEpilogueBwdISA_SB_SD_Li256ELb0ELb0ELi2EEENS1_25SingleTileBwdLPTSchedulerILb0ELi128ELb0EEEEEEEEEvNT_6ParamsE$_ZN4cute3eso3ESOILb1ELb0EJNS_5tupleIJNS_1CILi1EEENS3_ILi0EEEEEENS2_IJiEEEEEC2ERKS6_RKS7_) ;  /* 0xfffda20000007944 */ /* 0x022fea0003c3ffff */
[----:B-1----:R1:W5:Y:S01]  /*2f590*/  LDL R3, [R1+0x758] ;  /* 0x0007580001037983 */ /* 0x0023620000100800 */
[----:B------:R-:W-:Y:S02]  /*2f5a0*/  MOV R67, R23 ;  /* 0x0000001700437202 */ /* 0x000fe40000000f00 */
[----:B------:R-:W-:Y:S02]  /*2f5b0*/  MOV R6, 0x2f5d0 ;  /* 0x0002f5d000067802 */ /* 0x000fe40000000f00 */
[----:B-1---5:R-:W-:Y:S05]  /*2f5c0*/  CALL.REL.NOINC `($_ZN7cutlass13device_kernelIN5flash19enable_sm80_to_sm89INS1_16FlashAttnBwdSm80INS1_25CollectiveMainloopBwdSm80ILi2ELi2EN4cute5tupleIJNS5_1CILi128EEES8_NS7_ILi64EEEEEENS_10bfloat16_tEfNS_4arch4Sm80ELb1ELb0ELb1ELb0ELb0ELb0ELb0ELb0ELi2ELi4ELi4ELi4ELb0EEENS1_21CollectiveEpilogueBwdISA_SB_SD_Li256ELb0ELb0ELi2EEENS1_25SingleTileBwdLPTSchedulerILb0ELi128ELb0EEEEEEEEEvNT_6ParamsE$_ZN4cute5tupleIJNS0_IJNS0_IJNS_1CILi8EEENS1_ILi1EEEEEENS0_IJNS1_ILi2EEEEEEEEENS0_IJNS0_IJS3_NS1_ILi0EEEEEENS0_IJiEEEEEEEEC2ERKS7_RKSB_) ;  /* 0xfffdc2c000007944 */ /* 0x022fea0003c3ffff */
[----:B------:R2:W5:Y:S01]  /*2f5d0*/  LDL R8, [R1+0x758] ;  /* 0x0007580001087983 */ /* 0x0005620000100800 */
[----:B------:R-:W-:Y:S01]  /*2f5e0*/  IMAD.MOV.U32 R67, RZ, RZ, R23 ;  /* 0x000000ffff437224 */ /* 0x000fe200078e0017 */
[----:B------:R-:W-:Y:S02]  /*2f5f0*/  MOV R59, R22 ;  /* 0x00000016003b7202 */ /* 0x000fe40000000f00 */
[----:B------:R2:W-:Y:S01]  /*2f600*/  STL.64 [R1+0x770], R12 ;  /* 0x0007700c01007387 */ /* 0x0005e20000100a00 */
[----:B------:R-:W-:-:S03]  /*2f610*/  MOV R6, 0x2f630 ;  /* 0x0002f63000067802 */ /* 0x000fc60000000f00 */
[----:B-12--5:R-:W-:Y:S05]  /*2f620*/  CALL.REL.NOINC `($_ZN7cutlass13device_kernelIN5flash19enable_sm80_to_sm89INS1_16FlashAttnBwdSm80INS1_25CollectiveMainloopBwdSm80ILi2ELi2EN4cute5tupleIJNS5_1CILi128EEES8_NS7_ILi64EEEEEENS_10bfloat16_tEfNS_4arch4Sm80ELb1ELb0ELb1ELb0ELb0ELb0ELb0ELb0ELi2ELi4ELi4ELi4ELb0EEENS1_21CollectiveEpilogueBwdISA_SB_SD_Li256ELb0ELb0ELi2EEENS1_25SingleTileBwdLPTSchedulerILb0ELi128ELb0EEEEEEEEEvNT_6ParamsE$_ZN4cute3eso3ESOILb0ELb0EJNS_6LayoutINS_5tupleIJNS3_IJNS_1CILi8EEENS4_ILi1EEEEEENS3_IJNS4_ILi2EEEEEEEEENS3_IJNS3_IJS6_NS4_ILi0EEEEEENS3_IJiEEEEEEEENS_10ViewEngineINS_8smem_ptrIPN7cutlass10bfloat16_tEEEEEEEC2ERKSF_RKSM_) ;  /* 0xfffd7ef000007944 */ /* 0x026fea0003c3ffff */
[----:B-1----:R1:W5:Y:S04]  /*2f630*/  LDL R8, [R1+0x758] ;  /* 0x0007580001087983 */ /* 0x0023680000100800 */
[----:B------:R1:W5:Y:S01]  /*2f640*/  LDL.64 R16, [R1+0x760] ;  /* 0x0007600001107983 */ /* 0x0003620000100a00 */
[----:B------:R-:W-:-:S02]  /*2f650*/  MOV R67, R23 ;  /* 0x0000001700437202 */ /* 0x000fc40000000f00 */
[----:B------:R-:W-:Y:S02]  /*2f660*/  MOV R6, 0x2f680 ;  /* 0x0002f68000067802 */ /* 0x000fe40000000f00 */
[----:B-1---5:R-:W-:Y:S05]  /*2f670*/  CALL.REL.NOINC `($_ZN7cutlass13device_kernelIN5flash19enable_sm80_to_sm89INS1_16FlashAttnBwdSm80INS1_25CollectiveMainloopBwdSm80ILi2ELi2EN4cute5tupleIJNS5_1CILi128EEES8_NS7_ILi64EEEEEENS_10bfloat16_tEfNS_4arch4Sm80ELb1ELb0ELb1ELb0ELb0ELb0ELb0ELb0ELi2ELi4ELi4ELi4ELb0EEENS1_21CollectiveEpilogueBwdISA_SB_SD_Li256ELb0ELb0ELi2EEENS1_25SingleTileBwdLPTSchedulerILb0ELi128ELb0EEEEEEEEEvNT_6ParamsE$_ZN4cute3eso3ESOILb1ELb0EJNS_6LayoutINS_5tupleIJNS3_IJNS3_IJNS_1CILi4EEENS4_ILi2EEEEEENS4_ILi1EEEEEENS3_IJS6_EEEEEENS3_IJNS3_IJNS3_IJS8_NS4_ILi32EEEEEENS4_ILi0EEEEEENS3_IJNS4_ILi64EEEEEEEEEEENS_10ViewEngineIPN7cutlass10bfloat16_tEEEEEC2ERKSJ_RKSO_) ;  /* 0xfffda7d000007944 */ /* 0x022fea0003c3ffff */
[----:B-1----:R1:W5:Y:S01]  /*2f680*/  LDL.64 R2, [R1+0x758] ;  /* 0x0007580001027983 */ /* 0x0023620000100a00 */
[----:B------:R-:W-:Y:S02]  /*2f690*/  MOV R67, R23 ;  /* 0x0000001700437202 */ /* 0x000fe40000000f00 */
[----:B------:R-:W-:Y:S02]  /*2f6a0*/  MOV R6, 0x2f6c0 ;  /* 0x0002f6c000067802 */ /* 0x000fe40000000f00 */
[----:B-1---5:R-:W-:Y:S05]  /*2f6b0*/  CALL.REL.NOINC `($_ZN7cutlass13device_kernelIN5flash19enable_sm80_to_sm89INS1_16FlashAttnBwdSm80INS1_25CollectiveMainloopBwdSm80ILi2ELi2EN4cute5tupleIJNS5_1CILi128EEES8_NS7_ILi64EEEEEENS_10bfloat16_tEfNS_4arch4Sm80ELb1ELb0ELb1ELb0ELb0ELb0ELb0ELb0ELi2ELi4ELi4ELi4ELb0EEENS1_21CollectiveEpilogueBwdISA_SB_SD_Li256ELb0ELb0ELi2EEENS1_25SingleTileBwdLPTSchedulerILb0ELi128ELb0EEEEEEEEEvNT_6ParamsE$_ZN4cute3eso3ESOILb1ELb0EJNS_6LayoutINS_5tupleIJNS3_IJNS3_IJNS3_IJNS_1CILi4EEENS4_ILi2EEEEEENS4_ILi1EEEEEES8_EEENS3_IJNS3_IJNS3_IJS8_S8_EEES8_EEES6_EEEEEENS3_IJNS3_IJNS3_IJNS3_IJS8_NS4_ILi32EEEEEENS4_ILi0EEEEEESH_EEENS3_IJNS3_IJNS3_IJSH_SH_EEESH_EEENS4_ILi64EEEEEEEEEEENS_10ViewEngineIPN7cutlass10bfloat16_tEEEEEC2ERKSP_RKSU_) ;  /* 0xfffda68000007944 */ /* 0x022fea0003c3ffff */
[----:B------:R2:W5:Y:S01]  /*2f6c0*/  LDL.64 R10, [R1+0x758] ;  /* 0x00075800010a7983 */ /* 0x0005620000100a00 */
[----:B-1----:R-:W-:Y:S01]  /*2f6d0*/  IMAD.MOV.U32 R3, RZ, RZ, R8 ;  /* 0x000000ffff037224 */ /* 0x002fe200078e0008 */
[----:B------:R-:W-:Y:S02]  /*2f6e0*/  MOV R67, R23 ;  /* 0x0000001700437202 */ /* 0x000fe40000000f00 */
[----:B------:R-:W-:Y:S02]  /*2f6f0*/  MOV R4, 0x2f710 ;  /* 0x0002f71000047802 */ /* 0x000fe40000000f00 */
[----:B--2--5:R-:W-:Y:S05]  /*2f700*/  CALL.REL.NOINC `($_ZN7cutlass13device_kernelIN5flash19enable_sm80_to_sm89INS1_16FlashAttnBwdSm80INS1_25CollectiveMainloopBwdSm80ILi2ELi2EN4cute5tupleIJNS5_1CILi128EEES8_NS7_ILi64EEEEEENS_10bfloat16_tEfNS_4arch4Sm80ELb1ELb0ELb1ELb0ELb0ELb0ELb0ELb0ELi2ELi4ELi4ELi4ELb0EEENS1_21CollectiveEpilogueBwdISA_SB_SD_Li256ELb0ELb0ELi2EEENS1_25SingleTileBwdLPTSchedulerILb0ELi128ELb0EEEEEEEEEvNT_6ParamsE$_ZN4cute5tupleIJNS0_IJNS_1CILi2EEEEEENS0_IJiEEEEEC2ERKS3_RKS4_) ;  /* 0xfffdc40000007944 */ /* 0x024fea0003c3ffff */
[----:B-1----:R-:W2:Y:S01]  /*2f710*/  LDL R3, [R1+0x758] ;  /* 0x0007580001037983 */ /* 0x002ea20000100800 */
[----:B------:R-:W-:Y:S02]  /*2f720*/  MOV R2, R58 ;  /* 0x0000003a00027202 */ /* 0x000fe40000000f00 */
[----:B------:R-:W-:Y:S01]  /*2f730*/  MOV R12, 0x2f760 ;  /* 0x0002f760000c7802 */ /* 0x000fe20000000f00 */
[----:B--2---:R1:W-:Y:S04]  /*2f740*/  STL [R14], R3 ;  /* 0x000000030e007387 */ /* 0x0043e80000100800 */
[----:B-1----:R-:W-:Y:S05]  /*2f750*/  CALL.REL.NOINC `($_ZN7cutlass13device_kernelIN5flash19enable_sm80_to_sm89INS1_16FlashAttnBwdSm80INS1_25CollectiveMainloopBwdSm80ILi2ELi2EN4cute5tupleIJNS5_1CILi128EEES8_NS7_ILi64EEEEEENS_10bfloat16_tEfNS_4arch4Sm80ELb1ELb0ELb1ELb0ELb0ELb0ELb0ELb0ELi2ELi4ELi4ELi4ELb0EEENS1_21CollectiveEpilogueBwdISA_SB_SD_Li256ELb0ELb0ELi2EEENS1_25SingleTileBwdLPTSchedulerILb0ELi128ELb0EEEEEEEEEvNT_6ParamsE$_ZZN4cute14logical_divideINS_5tupleIJNS1_IJNS_1CILi8EEENS2_ILi1EEEEEENS1_IJNS2_ILi2EEEEEEEEENS1_IJNS1_IJS4_NS2_ILi0EEEEEENS1_IJiEEEEEENS1_IJS5_NS_6LayoutIS4_S9_EEEEEEEDaRKNSD_IT_T0_EERKT1_ENKUlRKT_RKT0_E_clINSD_IS7_SB_EESE_EEDaSQ_ST_) ;  /* 0xfffdda4000007944 */ /* 0x002fea0003c3ffff */
[----:B------:R-:W-:Y:S02]  /*2f760*/  MOV R67, R23 ;  /* 0x0000001700437202 */ /* 0x000fe40000000f00 */
[----:B------:R-:W-:-:S02]  /*2f770*/  MOV R4, 0x2f790 ;  /* 0x0002f79000047802 */ /* 0x000fc40000000f00 */
[----:B-1---5:R-:W-:Y:S05]  /*2f780*/  CALL.REL.NOINC `($_ZN7cutlass13device_kernelIN5flash19enable_sm80_to_sm89INS1_16FlashAttnBwdSm80INS1_25CollectiveMainloopBwdSm80ILi2ELi2EN4cute5tupleIJNS5_1CILi128EEES8_NS7_ILi64EEEEEENS_10bfloat16_tEfNS_4arch4Sm80ELb1ELb0ELb1ELb0ELb0ELb0ELb0ELb0ELi2ELi4ELi4ELi4ELb0EEENS1_21CollectiveEpilogueBwdISA_SB_SD_Li256ELb0ELb0ELi2EEENS1_25SingleTileBwdLPTSchedulerILb0ELi128ELb0EEEEEEEEEvNT_6ParamsE$_ZN4cute3eso3ESOILb1ELb0EJNS_5tupleIJNS2_IJNS_1CILi1EEENS3_ILi0EEEEEENS2_IJS5_S5_EEEEEENS2_IJS5_iEEEEEC2ERKS8_RKS9_) ;  /* 0xfffd9b3000007944 */ /* 0x022fea0003c3ffff */
[----:B-1----:R1:W5:Y:S01]  /*2f790*/  LDL R3, [R1+0x758] ;  /* 0x0007580001037983 */ /* 0x0023620000100800 */
[----:B------:R-:W-:-:S02]  /*2f7a0*/  MOV R67, R23 ;  /* 0x0000001700437202 */ /* 0x000fc40000000f00 */
[----:B------:R-:W-:Y:S02]  /*2f7b0*/  MOV R4, 0x2f7d0 ;  /* 0x0002f7d000047802 */ /* 0x000fe40000000f00 */
[----:B-1---5:R-:W-:Y:S05]  /*2f7c0*/  CALL.REL.NOINC `($_ZN7cutlass13device_kernelIN5flash19enable_sm80_to_sm89INS1_16FlashAttnBwdSm80INS1_25CollectiveMainloopBwdSm80ILi2ELi2EN4cute5tupleIJNS5_1CILi128EEES8_NS7_ILi64EEEEEENS_10bfloat16_tEfNS_4arch4Sm80ELb1ELb0ELb1ELb0ELb0ELb0ELb0ELb0ELi2ELi4ELi4ELi4ELb0EEENS1_21CollectiveEpilogueBwdISA_SB_SD_Li256ELb0ELb0ELi2EEENS1_25SingleTileBwdLPTSchedulerILb0ELi128ELb0EEEEEEEEEvNT_6ParamsE$_ZN4cute5tupleIJNS0_IJNS0_IJNS0_IJNS_1CILi8EEENS1_ILi1EEEEEENS0_IJS3_S3_EEEEEENS0_IJS3_NS1_ILi2EEEEEEEEENS0_IJNS0_IJNS0_IJS3_NS1_ILi0EEEEEENS0_IJSA_SA_EEEEEENS0_IJSA_iEEEEEEEEC2ERKS9_RKSF_) ;  /* 0xfffdbe9000007944 */ /* 0x022fea0003c3ffff */
[----:B-1----:R1:W5:Y:S01]  /*2f7d0*/  LDL R3, [R1+0x758] ;  /* 0x0007580001037983 */ /* 0x0023620000100800 */
[----:B------:R-:W-:Y:S02]  /*2f7e0*/  MOV R67, R23 ;  /* 0x0000001700437202 */ /* 0x000fe40000000f00 */
[----:B------:R-:W-:Y:S02]  /*2f7f0*/  MOV R4, 0x2f810 ;  /* 0x0002f81000047802 */ /* 0x000fe40000000f00 */
[----:B-1---5:R-:W-:Y:S05]  /*2f800*/  CALL.REL.NOINC `($_ZN7cutlass13device_kernelIN5flash19enable_sm80_to_sm89INS1_16FlashAttnBwdSm80INS1_25CollectiveMainloopBwdSm80ILi2ELi2EN4cute5tupleIJNS5_1CILi128EEES8_NS7_ILi64EEEEEENS_10bfloat16_tEfNS_4arch4Sm80ELb1ELb0ELb1ELb0ELb0ELb0ELb0ELb0ELi2ELi4ELi4ELi4ELb0EEENS1_21CollectiveEpilogueBwdISA_SB_SD_Li256ELb0ELb0ELi2EEENS1_25SingleTileBwdLPTSchedulerILb0ELi128ELb0EEEEEEEEEvNT_6ParamsE$_ZN4cute3eso3ESOILb1ELb0EJNS_5tupleIJNS2_IJNS_1CILi1EEENS3_ILi0EEEEEENS2_IJS5_S5_EEEEEENS2_IJS5_iEEEEEC2ERKS8_RKS9_) ;  /* 0xfffd9ab000007944 */ /* 0x022fea0003c3ffff */
[----:B-1----:R1:W5:Y:S01]  /*2f810*/  LDL R3, [R1+0x758] ;  /* 0x0007580001037983 */ /* 0x0023620000100800 */
[----:B------:R-:W-:Y:S02]  /*2f820*/  MOV R67, R23 ;  /* 0x0000001700437202 */ /* 0x000fe40000000f00 */
[----:B------:R-:W-:Y:S02]  /*2f830*/  MOV R4, 0x2f850 ;  /* 0x0002f85000047802 */ /* 0x000fe40000000f00 */
[----:B-1---5:R-:W-:Y:S05]  /*2f840*/  CALL.REL.NOINC `($_ZN7cutlass13device_kernelIN5flash19enable_sm80_to_sm89INS1_16FlashAttnBwdSm80INS1_25CollectiveMainloopBwdSm80ILi2ELi2EN4cute5tupleIJNS5_1CILi128EEES8_NS7_ILi64EEEEEENS_10bfloat16_tEfNS_4arch4Sm80ELb1ELb0ELb1ELb0ELb0ELb0ELb0ELb0ELi2ELi4ELi4ELi4ELb0EEENS1_21CollectiveEpilogueBwdISA_SB_SD_Li256ELb0ELb0ELi2EEENS1_25SingleTileBwdLPTSchedulerILb0ELi128ELb0EEEEEEEEEvNT_6ParamsE$_ZN4cute3eso3ESOILb1ELb0EJNS_5tupleIJNS_1CILi0EEES4_EEEiEEC2ERKS5_RKi) ;  /* 0xfffd9e6000007944 */ /* 0x022fea0003c3ffff */
[----:B-1----:R1:W5:Y:S01]  /*2f850*/  LDL R3, [R1+0x758] ;  /* 0x0007580001037983 */ /* 0x0023620000100800 */
[----:B------:R-:W-:Y:S02]  /*2f860*/  MOV R67, R23 ;  /* 0x0000001700437202 */ /* 0x000fe40000000f00 */
[----:B------:R-:W-:Y:S02]  /*2f870*/  MOV R4, 0x2f890 ;  /* 0x0002f89000047802 */ /* 0x000fe40000000f00 */
[----:B-1---5:R-:W-:Y:S05]  /*2f880*/  CALL.REL.NOINC `($_ZN7cutlass13device_kernelIN5flash19enable_sm80_to_sm89INS1_16FlashAttnBwdSm80INS1_25CollectiveMainloopBwdSm80ILi2ELi2EN4cute5tupleIJNS5_1CILi128EEES8_NS7_ILi64EEEEEENS_10bfloat16_tEfNS_4arch4Sm80ELb1ELb0ELb1ELb0ELb0ELb0ELb0ELb0ELi2ELi4ELi4ELi4ELb0EEENS1_21CollectiveEpilogueBwdISA_SB_SD_Li256ELb0ELb0ELi2EEENS1_25SingleTileBwdLPTSchedulerILb0ELi128ELb0EEEEEEEEEvNT_6ParamsE$_ZN4cute3eso3ESOILb1ELb0EJNS_5tupleIJNS2_IJNS_1CILi1EEENS3_ILi0EEEEEES5_EEENS2_IJNS2_IJS5_S5_EEEiEEEEEC2ERKS7_RKS9_) ;  /* 0xfffd9a7000007944 */ /* 0x022fea0003c3ffff */
[----:B-1----:R1:W5:Y:S01]  /*2f890*/  LDL R3, [R1+0x758] ;  /* 0x0007580001037983 */ /* 0x0023620000100800 */
[----:B------:R-:W-:-:S02]  /*2f8a0*/  MOV R67, R23 ;  /* 0x0000001700437202 */ /* 0x000fc40000000f00 */
[----:B------:R-:W-:Y:S02]  /*2f8b0*/  MOV R4, 0x2f8d0 ;  /* 0x0002f8d000047802 */ /* 0x000fe40000000f00 */
[----:B-1---5:R-:W-:Y:S05]  /*2f8c0*/  CALL.REL.NOINC `($_ZN7cutlass13device_kernelIN5flash19enable_sm80_to_sm89INS1_16FlashAttnBwdSm80INS1_25CollectiveMainloopBwdSm80ILi2ELi2EN4cute5tupleIJNS5_1CILi128EEES8_NS7_ILi64EEEEEENS_10bfloat16_tEfNS_4arch4Sm80ELb1ELb0ELb1ELb0ELb0ELb0ELb0ELb0ELi2ELi4ELi4ELi4ELb0EEENS1_21CollectiveEpilogueBwdISA_SB_SD_Li256ELb0ELb0ELi2EEENS1_25SingleTileBwdLPTSchedulerILb0ELi128ELb0EEEEEEEEEvNT_6ParamsE$_ZN4cute5tupleIJNS0_IJNS0_IJNS0_IJNS_1CILi8EEENS1_ILi1EEEEEES3_EEENS0_IJNS0_IJS3_S3_EEENS1_ILi2EEEEEEEEENS0_IJNS0_IJNS0_IJS3_NS1_ILi0EEEEEESA_EEENS0_IJNS0_IJSA_SA_EEEiEEEEEEEEC2ERKS9_RKSF_) ;  /* 0xfffdbdd000007944 */ /* 0x022fea0003c3ffff */
[----:B------:R2:W5:Y:S01]  /*2f8d0*/  LDL R6, [R1+0x758] ;  /* 0x0007580001067983 */ /* 0x0005620000100800 */
[----:B------:R-:W-:Y:S01]  /*2f8e0*/  IMAD.MOV.U32 R67, RZ, RZ, R23 ;  /* 0x000000ffff437224 */ /* 0x000fe200078e0017 */
[----:B------:R-:W-:Y:S02]  /*2f8f0*/  MOV R59, R22 ;  /* 0x00000016003b7202 */ /* 0x000fe40000000f00 */
[----:B------:R2:W-:Y:S01]  /*2f900*/  STL.64 [R1+0x770], R16 ;  /* 0x0007701001007387 */ /* 0x0005e20000100a00 */
[----:B------:R-:W-:-:S03]  /*2f910*/  MOV R4, 0x2f930 ;  /* 0x0002f93000047802 */ /* 0x000fc60000000f00 */
[----:B-12--5:R-:W-:Y:S05]  /*2f920*/  CALL.REL.NOINC `($_ZN7cutlass13device_kernelIN5flash19enable_sm80_to_sm89INS1_16FlashAttnBwdSm80INS1_25CollectiveMainloopBwdSm80ILi2ELi2EN4cute5tupleIJNS5_1CILi128EEES8_NS7_ILi64EEEEEENS_10bfloat16_tEfNS_4arch4Sm80ELb1ELb0ELb1ELb0ELb0ELb0ELb0ELb0ELi2ELi4ELi4ELi4ELb0EEENS1_21CollectiveEpilogueBwdISA_SB_SD_Li256ELb0ELb0ELi2EEENS1_25SingleTileBwdLPTSchedulerILb0ELi128ELb0EEEEEEEEEvNT_6ParamsE$_ZN4cute3eso3ESOILb0ELb0EJNS_6LayoutINS_5tupleIJNS3_IJNS3_IJNS_1CILi8EEENS4_ILi1EEEEEES6_EEENS3_IJNS3_IJS6_S6_EEENS4_ILi2EEEEEEEEENS3_IJNS3_IJNS3_IJS6_NS4_ILi0EEEEEESD_EEENS3_IJNS3_IJSD_SD_EEEiEEEEEEEENS_10ViewEngineINS_8smem_ptrIPN7cutlass10bfloat16_tEEEEEEEC2ERKSJ_RKSQ_) ;  /* 0xfffd766000007944 */ /* 0x026fea0003c3ffff */
[----:B-1----:R1:W5:Y:S04]  /*2f930*/  LDL R8, [R1+0x758] ;  /* 0x0007580001087983 */ /* 0x0023680000100800 */
[----:B------:R1:W5:Y:S01]  /*2f940*/  LDL.64 R4, [R1+0x760] ;  /* 0x0007600001047983 */ /* 0x0003620000100a00 */
[----:B------:R-:W-:-:S02]  /*2f950*/  MOV R67, R23 ;  /* 0x0000001700437202 */ /* 0x000fc40000000f00 */
[----:B------:R-:W-:Y:S02]  /*2f960*/  MOV R6, 0x2f980 ;  /* 0x0002f98000067802 */ /* 0x000fe40000000f00 */
[----:B-1---5:R-:W-:Y:S05]  /*2f970*/  CALL.REL.NOINC `($_ZN7cutlass13device_kernelIN5flash19enable_sm80_to_sm89INS1_16FlashAttnBwdSm80INS1_25CollectiveMainloopBwdSm80ILi2ELi2EN4cute5tupleIJNS5_1CILi128EEES8_NS7_ILi64EEEEEENS_10bfloat16_tEfNS_4arch4Sm80ELb1ELb0ELb1ELb0ELb0ELb0ELb0ELb0ELi2ELi4ELi4ELi4ELb0EEENS1_21CollectiveEpilogueBwdISA_SB_SD_Li256ELb0ELb0ELi2EEENS1_25SingleTileBwdLPTSchedulerILb0ELi128ELb0EEEEEEEEEvNT_6ParamsE$_ZN4cute3eso3ESOILb1ELb0EJNS_6LayoutINS_5tupleIJNS3_IJNS3_IJNS_1CILi4EEENS4_ILi2EEEEEENS4_ILi1EEEEEES6_EEENS3_IJNS3_IJNS3_IJS8_NS4_ILi32EEEEEENS4_ILi0EEEEEENS4_ILi64EEEEEEEENS_10ViewEngineIPN7cutlass10bfloat16_tEEEEEC2ERKSH_RKSM_) ;  /* 0xfffda51000007944 */ /* 0x022fea0003c3ffff */
[----:B------:R2:W5:Y:S01]  /*2f980*/  LDL.64 R14, [R1+0x758] ;  /* 0x00075800010e7983 */ /* 0x0005620000100a00 */
[----:B------:R-:W-:Y:S02]  /*2f990*/  MOV R3, R8 ;  /* 0x0000000800037202 */ /* 0x000fe40000000f00 */
[----:B------:R-:W-:Y:S02]  /*2f9a0*/  MOV R6, 0x2f9c0 ;  /* 0x0002f9c000067802 */ /* 0x000fe40000000f00 */
[----:B-12--5:R-:W-:Y:S05]  /*2f9b0*/  CALL.REL.NOINC `($_ZN7cutlass13device_kernelIN5flash19enable_sm80_to_sm89INS1_16FlashAttnBwdSm80INS1_25CollectiveMainloopBwdSm80ILi2ELi2EN4cute5tupleIJNS5_1CILi128EEES8_NS7_ILi64EEEEEENS_10bfloat16_tEfNS_4arch4Sm80ELb1ELb0ELb1ELb0ELb0ELb0ELb0ELb0ELi2ELi4ELi4ELi4ELb0EEENS1_21CollectiveEpilogueBwdISA_SB_SD_Li256ELb0ELb0ELi2EEENS1_25SingleTileBwdLPTSchedulerILb0ELi128ELb0EEEEEEEEEvNT_6ParamsE$_ZZN4cute5sliceINS_5tupleIJNS1_IJNS_10UnderscoreENS_1CILi0EEEEEENS1_IJS4_S2_EEEEEENS1_IJNS1_IJNS1_IJNS3_ILi1EEES4_EEES4_EEENS1_IJNS1_IJS4_S4_EEEiEEEEEEEEDaRKT_RKT0_ENKUlRKT_RKT0_E_clIS6_SC_EEDaSM_SP_) ;  /* 0xfffddee000007944 */ /* 0x026fea0003c3ffff */
[----:B------:R-:W-:Y:S02]  /*2f9c0*/  MOV R8, 0x2f9e0 ;  /* 0x0002f9e000087802 */ /* 0x000fe40000000f00 */
[----:B-1----:R-:W-:Y:S05]  /*2f9d0*/  CALL.REL.NOINC `($_ZN7cutlass13device_kernelIN5flash19enable_sm80_to_sm89INS1_16FlashAttnBwdSm80INS1_25CollectiveMainloopBwdSm80ILi2ELi2EN4cute5tupleIJNS5_1CILi128EEES8_NS7_ILi64EEEEEENS_10bfloat16_tEfNS_4arch4Sm80ELb1ELb0ELb1ELb0ELb0ELb0ELb0ELb0ELi2ELi4ELi4ELi4ELb0EEENS1_21CollectiveEpilogueBwdISA_SB_SD_Li256ELb0ELb0ELi2EEENS1_25SingleTileBwdLPTSchedulerILb0ELi128ELb0EEEEEEEEEvNT_6ParamsE$_ZZN4cute12filter_tupleINS_5tupleIJNS1_IJNS_10UnderscoreENS_1CILi0EEEEEENS1_IJS4_S2_EEEEEENS1_IJNS1_IJNS1_IJNS3_ILi1EEES4_EEES4_EEENS1_IJNS1_IJS4_S4_EEEiEEEEEEZNS_5sliceIS7_SD_EEDaRKT_RKT0_EUlRKT_RKT0_E_EEDaSH_SK_OT1_ENKUlDpSN_E_clIJNS1_IJS9_EEENS1_IJiEEEEEEDaSU_) ;  /* 0xfffdc8a000007944 */ /* 0x002fea0003c3ffff */
[----:B------:R-:W-:Y:S02]  /*2f9e0*/  MOV R67, R23 ;  /* 0x0000001700437202 */ /* 0x000fe40000000f00 */
[----:B------:R-:W-:Y:S02]  /*2f9f0*/  MOV R6, 0x2fa10 ;  /* 0x0002fa1000067802 */ /* 0x000fe40000000f00 */
[----:B-1---5:R-:W-:Y:S05]  /*2fa00*/  CALL.REL.NOINC `($_ZN7cutlass13device_kernelIN5flash19enable_sm80_to_sm89INS1_16FlashAttnBwdSm80INS1_25CollectiveMainloopBwdSm80ILi2ELi2EN4cute5tupleIJNS5_1CILi128EEES8_NS7_ILi64EEEEEENS_10bfloat16_tEfNS_4arch4Sm80ELb1ELb0ELb1ELb0ELb0ELb0ELb0ELb0ELi2ELi4ELi4ELi4ELb0EEENS1_21CollectiveEpilogueBwdISA_SB_SD_Li256ELb0ELb0ELi2EEENS1_25SingleTileBwdLPTSchedulerILb0ELi128ELb0EEEEEEEEEvNT_6ParamsE$_ZN4cute5tupleIJNS0_IJNS0_IJNS_1CILi8EEENS1_ILi1EEEEEENS1_ILi2EEEEEENS0_IJNS0_IJS3_NS1_ILi0EEEEEEiEEEEEC2ERKS6_RKS9_) ;  /* 0xfffdbec000007944 */ /* 0x022fea0003c3ffff */
[----:B-1----:R1:W5:Y:S01]  /*2fa10*/  LDL R3, [R1+0x758] ;  /* 0x0007580001037983 */ /* 0x0023620000100800 */
[----:B------:R-:W-:Y:S02]  /*2fa20*/  MOV R67, R23 ;  /* 0x0000001700437202 */ /* 0x000fe40000000f00 */
[----:B------:R-:W-:Y:S02]  /*2fa30*/  MOV R6, 0x2fa50 ;  /* 0x0002fa5000067802 */ /* 0x000fe40000000f00 */
[----:B-1---5:R-:W-:Y:S05]  /*2fa40*/  CALL.REL.NOINC `($_ZN7cutlass13device_kernelIN5flash19enable_sm80_to_sm89INS1_16FlashAttnBwdSm80INS1_25CollectiveMainloopBwdSm80ILi2ELi2EN4cute5tupleIJNS5_1CILi128EEES8_NS7_ILi64EEEEEENS_10bfloat16_tEfNS_4arch4Sm80ELb1ELb0ELb1ELb0ELb0ELb0ELb0ELb0ELi2ELi4ELi4ELi4ELb0EEENS1_21CollectiveEpilogueBwdISA_SB_SD_Li256ELb0ELb0ELi2EEENS1_25SingleTileBwdLPTSchedulerILb0ELi128ELb0EEEEEEEEEvNT_6ParamsE$_ZN4cute3eso3ESOILb0ELb1EJNS_6LayoutINS_5tupleIJNS3_IJNS_1CILi8EEENS4_ILi1EEEEEENS4_ILi2EEEEEENS3_IJNS3_IJS6_NS4_ILi0EEEEEEiEEEEESA_EEC2ERKSD_RKSA_) ;  /* 0xfffd878000007944 */ /* 0x022fea0003c3ffff */
[----:B------:R2:W5:Y:S01]  /*2fa50*/  LDL R7, [R1+0x758] ;  /* 0x0007580001077983 */ /* 0x0005620000100800 */
[----:B-1----:R-:W-:Y:S01]  /*2fa60*/  IMAD.MOV.U32 R2, RZ, RZ, R4 ;  /* 0x000000ffff027224 */ /* 0x002fe200078e0004 */
[----:B------:R-:W-:Y:S01]  /*2fa70*/  MOV R3, R5 ;  /* 0x0000000500037202 */ /* 0x000fe20000000f00 */
[----:B------:R-:W-:Y:S01]  /*2fa80*/  IMAD.MOV.U32 R9, RZ, RZ, R23 ;  /* 0x000000ffff097224 */ /* 0x000fe200078e0017 */
[----:B------:R-:W-:-:S02]  /*2fa90*/  MOV R8, 0x2fab0 ;  /* 0x0002fab000087802 */ /* 0x000fc40000000f00 */
        /* <DEDUP_REMOVED lines=8> */
[----:B------:R2:W5:Y:S04]  /*2fb20*/  LDL R16, [R1+0x758] ;  /* 0x0007580001107983 */ /* 0x0005680000100800 */
[----:B------:R2:W5:Y:S01]  /*2fb30*/  LDL.64 R58, [R1+0x760] ;  /* 0x00076000013a7983 */ /* 0x0005620000100a00 */
[----:B------:R-:W-:Y:S01]  /*2fb40*/  IMAD.MOV.U32 R2, RZ, RZ, R23 ;  /* 0x000000ffff027224 */ /* 0x000fe200078e0017 */
[----:B-1----:R-:W-:-:S02]  /*2fb50*/  MOV R3, RZ ;  /* 0x000000ff00037202 */ /* 0x002fc40000000f00 */
[----:B------:R-:W-:Y:S02]  /*2fb60*/  MOV R10, 0x2fb80 ;  /* 0x0002fb80000a7802 */ /* 0x000fe40000000f00 */
[----:B--2--5:R-:W-:Y:S05]  /*2fb70*/  CALL.REL.NOINC `($_ZN7cutlass13device_kernelIN5flash19enable_sm80_to_sm89INS1_16FlashAttnBwdSm80INS1_25CollectiveMainloopBwdSm80ILi2ELi2EN4cute5tupleIJNS5_1CILi128EEES8_NS7_ILi64EEEEEENS_10bfloat16_tEfNS_4arch4Sm80ELb1ELb0ELb1ELb0ELb0ELb0ELb0ELb0ELi2ELi4ELi4ELi4ELb0EEENS1_21CollectiveEpilogueBwdISA_SB_SD_Li256ELb0ELb0ELi2EEENS1_25SingleTileBwdLPTSchedulerILb0ELi128ELb0EEEEEEEEEvNT_6ParamsE$_ZN4cute3eso3ESOILb1ELb0EJNS_10UnderscoreEiEEC2ERKS2_RKi) ;  /* 0xfffd896000007944 */ /* 0x024fea0003c3ffff */
[----:B-1----:R-:W2:Y:S01]  /*2fb80*/  LDL R3, [R1+0x758] ;  /* 0x0007580001037983 */ /* 0x002ea20000100800 */
[----:B------:R-:W-:Y:S02]  /*2fb90*/  MOV R2, R23 ;  /* 0x0000001700027202 */ /* 0x000fe40000000f00 */
[----:B------:R-:W-:Y:S01]  /*2fba0*/  MOV R6, 0x2fbd0 ;  /* 0x0002fbd000067802 */ /* 0x000fe20000000f00 */
[----:B--2---:R-:W-:Y:S02]  /*2fbb0*/  IMAD R3, R16, R3, RZ ;  /* 0x0000000310037224 */ /* 0x004fe400078e02ff */
        /* <DEDUP_REMOVED lines=19> */
[----:B------:R-:W-:Y:S05]  /*2fcf0*/  CALL.REL.NOINC `($_ZN7cutlass13device_kernelIN5flash19enable_sm80_to_sm89INS1_16FlashAttnBwdSm80INS1_25CollectiveMainloopBwdSm80ILi2ELi2EN4cute5tupleIJNS5_1CILi128EEES8_NS7_ILi64EEEEEENS_10bfloat16_tEfNS_4arch4Sm80ELb1ELb0ELb1ELb0ELb0ELb0ELb0ELb0ELi2ELi4ELi4ELi4ELb0EEENS1_21CollectiveEpilogueBwdISA_SB_SD_Li256ELb0ELb0ELi2EEENS1_25SingleTileBwdLPTSchedulerILb0ELi128ELb0EEEEEEEEEvNT_6ParamsE$_ZN4cute3eso3ESOILb1ELb0EJNS_6LayoutINS_5tupleIJNS3_IJNS3_IJNS_1CILi4EEENS4_ILi2EEEEEENS4_ILi1EEEEEEEEENS3_IJNS3_IJNS3_IJS8_NS4_ILi32EEEEEENS4_ILi0EEEEEEEEEEEiEEC2ERKSG_RKi) ;  /* 0xfffda11000007944 */ /* 0x000fea0003c3ffff */
[----:B-1----:R-:W2:Y:S01]  /*2fd00*/  LDL R3, [R1+0x758] ;  /* 0x0007580001037983 */ /* 0x002ea20000100800 */
[----:B------:R-:W-:Y:S02]  /*2fd10*/  MOV R67, R23 ;  /* 0x0000001700437202 */ /* 0x000fe40000000f00 */
[----:B------:R-:W-:Y:S01]  /*2fd20*/  MOV R6, 0x2fd60 ;  /* 0x0002fd6000067802 */ /* 0x000fe20000000f00 */
[----:B--2---:R-:W-:-:S05]  /*2fd30*/  IMAD.WIDE R2, R3, 0x2, R14 ;  /* 0x0000000203027825 */ /* 0x004fca00078e020e */
[----:B------:R-:W-:Y:S02]  /*2fd40*/  MOV R8, R2 ;  /* 0x0000000200087202 */ /* 0x000fe40000000f00 */
[----:B------:R-:W-:Y:S05]  /*2fd50*/  CALL.REL.NOINC `($_ZN7cutlass13device_kernelIN5flash19enable_sm80_to_sm89INS1_16FlashAttnBwdSm80INS1_25CollectiveMainloopBwdSm80ILi2ELi2EN4cute5tupleIJNS5_1CILi128EEES8_NS7_ILi64EEEEEENS_10bfloat16_tEfNS_4arch4Sm80ELb1ELb0ELb1ELb0ELb0ELb0ELb0ELb0ELi2ELi4ELi4ELi4ELb0EEENS1_21CollectiveEpilogueBwdISA_SB_SD_Li256ELb0ELb0ELi2EEENS1_25SingleTileBwdLPTSchedulerILb0ELi128ELb0EEEEEEEEEvNT_6ParamsE$_ZN4cute3eso3ESOILb1ELb0EJNS_6LayoutINS_5tupleIJNS3_IJNS3_IJNS_1CILi4EEENS4_ILi2EEEEEENS4_ILi1EEEEEEEEENS3_IJNS3_IJNS3_IJS8_NS4_ILi32EEEEEENS4_ILi0EEEEEEEEEEENS_10ViewEngineIPN7cutlass10bfloat16_tEEEEEC2ERKSG_RKSL_) ;  /* 0xfffda06000007944 */ /* 0x000fea0003c3ffff */
        /* <DEDUP_REMOVED lines=17> */
[----:B--2--5:R-:W-:Y:S05]  /*2fe70*/  CALL.REL.NOINC `($_ZN7cutlass13device_kernelIN5flash19enable_sm80_to_sm89INS1_16FlashAttnBwdSm80INS1_25CollectiveMainloopBwdSm80ILi2ELi2EN4cute5tupleIJNS5_1CILi128EEES8_NS7_ILi64EEEEEENS_10bfloat16_tEfNS_4arch4Sm80ELb1ELb0ELb1ELb0ELb0ELb0ELb0ELb0ELi2ELi4ELi4ELi4ELb0EEENS1_21CollectiveEpilogueBwdISA_SB_SD_Li256ELb0ELb0ELi2EEENS1_25SingleTileBwdLPTSchedulerILb0ELi128ELb0EEEEEEEEEvNT_6ParamsE$_ZN4cute3eso3ESOILb1ELb0EJNS_6LayoutINS_5tupleIJNS3_IJNS3_IJNS_1CILi2EEES5_EEENS4_ILi1EEEEEEEEENS3_IJNS3_IJNS3_IJS7_NS4_ILi16EEEEEENS4_ILi0EEEEEEEEEEENS_10ViewEngineIPjEEEEC2ERKSF_RKSI_) ;  /* 0xfffd9f0000007944 */ /* 0x024fea0003c3ffff */
        /* <DEDUP_REMOVED lines=15> */
[----:B------:R-:W-:-:S02]  /*2ff70*/  MOV R2, R23 ;  /* 0x0000001700027202 */ /* 0x000fc40000000f00 */
        /* <DEDUP_REMOVED lines=14> */
[----:B------:R-:W-:-:S02]  /*30060*/  MOV R3, 0x1 ;  /* 0x0000000100037802 */ /* 0x000fc40000000f00 */
        /* <DEDUP_REMOVED lines=46> */
[----:B------:R-:W-:-:S02]  /*30350*/  MOV R4, 0x30380 ;  /* 0x0003038000047802 */ /* 0x000fc40000000f00 */
[----:B--2---:R-:W-:Y:S02]  /*30360*/  SHF.L.U32 R3, R3, 0xa, RZ ;  /* 0x0000000a03037819 */ /* 0x004fe400000006ff */
[----:B------:R-:W-:Y:S05]  /*30370*/  CALL.REL.NOINC `($_ZN7cutlass13device_kernelIN5flash19enable_sm80_to_sm89INS1_16FlashAttnBwdSm80INS1_25CollectiveMainloopBwdSm80ILi2ELi2EN4cute5tupleIJNS5_1CILi128EEES8_NS7_ILi64EEEEEENS_10bfloat16_tEfNS_4arch4Sm80ELb1ELb0ELb1ELb0ELb0ELb0ELb0ELb0ELi2ELi4ELi4ELi4ELb0EEENS1_21CollectiveEpilogueBwdISA_SB_SD_Li256ELb0ELb0ELi2EEENS1_25SingleTileBwdLPTSchedulerILb0ELi128ELb0EEEEEEEEEvNT_6ParamsE$_ZN4cute3eso3ESOILb1ELb0EJNS_6LayoutINS_5tupleIJNS3_IJNS_1CILi8EEENS4_ILi1EEEEEENS4_ILi2EEEEEENS3_IJNS3_IJS6_NS4_ILi0EEEEEENS4_ILi8192EEEEEEEEiEEC2ERKSE_RKi) ;  /* 0xfffdadd000007944 */ /* 0x000fea0003c3ffff */
[----:B------:R-:W-:Y:S01]  /*30380*/  ULDC.64 UR4, c[0x0][0x118] ;  /* 0x0000460000047ab9 */ /* 0x000fe20000000a00 */
[----:B-1----:R-:W2:Y:S04]  /*30390*/  LDL R2, [R1+0x758] ;  /* 0x0007580001027983 */ /* 0x002ea80000100800 */
[----:B------:R-:W2:Y:S01]  /*303a0*/  LD.E.64 R4, [R54.64] ;  /* 0x0000000436047980 */ /* 0x000ea2000c101b00 */
[----:B------:R-:W-:Y:S02]  /*303b0*/  MOV R9, R23 ;  /* 0x0000001700097202 */ /* 0x000fe40000000f00 */
[----:B------:R-:W-:Y:S01]  /*303c0*/  MOV R8, 0x303f0 ;  /* 0x000303f000087802 */ /* 0x000fe20000000f00 */
[----:B--2---:R-:W-:-:S04]  /*303d0*/  IMAD.WIDE R2, R2, 0x2, R4 ;  /* 0x0000000202027825 */ /* 0x004fc800078e0204 */
[----:B------:R-:W-:Y:S05]  /*303e0*/  CALL.REL.NOINC `($_ZN7cutlass13device_kernelIN5flash19enable_sm80_to_sm89INS1_16FlashAttnBwdSm80INS1_25CollectiveMainloopBwdSm80ILi2ELi2EN4cute5tupleIJNS5_1CILi128EEES8_NS7_ILi64EEEEEENS_10bfloat16_tEfNS_4arch4Sm80ELb1ELb0ELb1ELb0ELb0ELb0ELb0ELb0ELi2ELi4ELi4ELi4ELb0EEENS1_21CollectiveEpilogueBwdISA_SB_SD_Li256ELb0ELb0ELi2EEENS1_25SingleTileBwdLPTSchedulerILb0ELi128ELb0EEEEEEEEEvNT_6ParamsE$_ZN4cute8smem_ptrIPN7cutlass10bfloat16_tEECI1NS_12iter_adaptorIS3_S4_EEES3_) ;  /* 0xfffdbcb000007944 */ /* 0x000fea0003c3ffff */
[----:B-1----:R1:W5:Y:S01]  /*303f0*/  LDL.64 R2, [R1+0x758] ;  /* 0x0007580001027983 */ /* 0x0023620000100a00 */
[----:B------:R-:W-:-:S03]  /*30400*/  MOV R6, 0x30420 ;  /* 0x0003042000067802 */ /* 0x000fc60000000f00 */
[----:B-1---5:R-:W-:Y:S05]  /*30410*/  CALL.REL.NOINC `($_ZN7cutlass13device_kernelIN5flash19enable_sm80_to_sm89INS1_16FlashAttnBwdSm80INS1_25CollectiveMainloopBwdSm80ILi2ELi2EN4cute5tupleIJNS5_1CILi128EEES8_NS7_ILi64EEEEEENS_10bfloat16_tEfNS_4arch4Sm80ELb1ELb0ELb1ELb0ELb0ELb0ELb0ELb0ELi2ELi4ELi4ELi4ELb0EEENS1_21CollectiveEpilogueBwdISA_SB_SD_Li256ELb0ELb0ELi2EEENS1_25SingleTileBwdLPTSchedulerILb0ELi128ELb0EEEEEEEEEvNT_6ParamsE$_ZN4cute3eso3ESOILb1ELb0EJNS_6LayoutINS_5tupleIJNS3_IJNS_1CILi8EEENS4_ILi1EEEEEENS4_ILi2EEEEEENS3_IJNS3_IJS6_NS4_ILi0EEEEEENS4_ILi8192EEEEEEEENS_10ViewEngineINS_8smem_ptrIPN7cutlass10bfloat16_tEEEEEEEC2ERKSE_RKSL_) ;  /* 0xfffdacf000007944 */ /* 0x022fea0003c3ffff */
        /* <DEDUP_REMOVED lines=8> */
[----:B------:R-:W-:Y:S05]  /*304a0*/  CALL.REL.NOINC `($_ZN7cutlass13device_kernelIN5flash19enable_sm80_to_sm89INS1_16FlashAttnBwdSm80INS1_25CollectiveMainloopBwdSm80ILi2ELi2EN4cute5tupleIJNS5_1CILi128EEES8_NS7_ILi64EEEEEENS_10bfloat16_tEfNS_4arch4Sm80ELb1ELb0ELb1ELb0ELb0ELb0ELb0ELb0ELi2ELi4ELi4ELi4ELb0EEENS1_21CollectiveEpilogueBwdISA_SB_SD_Li256ELb0ELb0ELi2EEENS1_25SingleTileBwdLPTSchedulerILb0ELi128ELb0EEEEEEEEEvNT_6ParamsE$_ZN4cute3eso3ESOILb1ELb0EJNS_6LayoutINS_5tupleIJNS3_IJNS_1CILi8EEENS4_ILi1EEEEEENS4_ILi2EEEEEENS3_IJNS3_IJS6_NS4_ILi0EEEEEENS4_ILi64EEEEEEEEiEEC2ERKSE_RKi) ;  /* 0xfffdac2000007944 */ /* 0x000fea0003c3ffff */
[----:B-1----:R-:W2:Y:S01]  /*304b0*/  LDL R3, [R1+0x758] ;  /* 0x0007580001037983 */ /* 0x002ea20000100800 */
[----:B------:R-:W-:Y:S01]  /*304c0*/  MOV R6, 0x30500 ;  /* 0x0003050000067802 */ /* 0x000fe20000000f00 */
[----:B--2---:R-:W-:-:S05]  /*304d0*/  IMAD.WIDE R2, R3, 0x2, R52 ;  /* 0x0000000203027825 */ /* 0x004fca00078e0234 */
[----:B------:R-:W-:Y:S02]  /*304e0*/  MOV R8, R2 ;  /* 0x0000000200087202 */ /* 0x000fe40000000f00 */
[----:B------:R-:W-:Y:S05]  /*304f0*/  CALL.REL.NOINC `($_ZN7cutlass13device_kernelIN5flash19enable_sm80_to_sm89INS1_16FlashAttnBwdSm80INS1_25CollectiveMainloopBwdSm80ILi2ELi2EN4cute5tupleIJNS5_1CILi128EEES8_NS7_ILi64EEEEEENS_10bfloat16_tEfNS_4arch4Sm80ELb1ELb0ELb1ELb0ELb0ELb0ELb0ELb0ELi2ELi4ELi4ELi4ELb0EEENS1_21CollectiveEpilogueBwdISA_SB_SD_Li256ELb0ELb0ELi2EEENS1_25SingleTileBwdLPTSchedulerILb0ELi128ELb0EEEEEEEEEvNT_6ParamsE$_ZN4cute3eso3ESOILb1ELb0EJNS_6LayoutINS_5tupleIJNS3_IJNS_1CILi8EEENS4_ILi1EEEEEENS4_ILi2EEEEEENS3_IJNS3_IJS6_NS4_ILi0EEEEEENS4_ILi64EEEEEEEENS_10ViewEngineIPN7cutlass10bfloat16_tEEEEEC2ERKSE_RKSJ_) ;  /* 0xfffdab8000007944 */ /* 0x000fea0003c3ffff */
[----:B-1----:R1:W5:Y:S01]  /*30500*/  LDL.64 R2, [R1+0x758] ;  /* 0x0007580001027983 */ /* 0x0023620000100a00 */
[----:B------:R-:W-:Y:S02]  /*30510*/  MOV R7, R5 ;  /* 0x0000000500077202 */ /* 0x000fe40000000f00 */
[----:B------:R-:W-:Y:S02]  /*30520*/  MOV R6, 0x30540 ;  /* 0x0003054000067802 */ /* 0x000fe40000000f00 */
[----:B-1---5:R-:W-:Y:S05]  /*30530*/  CALL.REL.NOINC `($_ZN7cutlass13device_kernelIN5flash19enable_sm80_to_sm89INS1_16FlashAttnBwdSm80INS1_25CollectiveMainloopBwdSm80ILi2ELi2EN4cute5tupleIJNS5_1CILi128EEES8_NS7_ILi64EEEEEENS_10bfloat16_tEfNS_4arch4Sm80ELb1ELb0ELb1ELb0ELb0ELb0ELb0ELb0ELi2ELi4ELi4ELi4ELb0EEENS1_21CollectiveEpilogueBwdISA_SB_SD_Li256ELb0ELb0ELi2EEENS1_25SingleTileBwdLPTSchedulerILb0ELi128ELb0EEEEEEEEEvNT_6ParamsE$_ZN4cute3eso3ESOILb1ELb0EJNS_6LayoutINS_5tupleIJNS3_IJNS_1CILi8EEENS4_ILi1EEEEEENS3_IJNS4_ILi2EEEEEEEEENS3_IJNS3_IJS6_NS4_ILi0EEEEEENS3_IJNS4_ILi8192EEEEEEEEEEENS_10ViewEngineINS_8smem_ptrIPN7cutlass10bfloat16_tEEEEEEEC2ERKSG_RKSN_) ;  /* 0xfffda94000007944 */ /* 0x022fea0003c3ffff */
[----:B-1----:R1:W5:Y:S01]  /*30540*/  LDL.64 R4, [R1+0x758] ;  /* 0x0007580001047983 */ /* 0x0023620000100a00 */
[----:B------:R-:W-:Y:S02]  /*30550*/  MOV R8, R2 ;  /* 0x0000000200087202 */ /* 0x000fe40000000f00 */
[----:B------:R-:W-:Y:S02]  /*30560*/  MOV R6, 0x30580 ;  /* 0x0003058000067802 */ /* 0x000fe40000000f00 */
[----:B-1---5:R-:W-:Y:S05]  /*30570*/  CALL.REL.NOINC `($_ZN7cutlass13device_kernelIN5flash19enable_sm80_to_sm89INS1_16FlashAttnBwdSm80INS1_25CollectiveMainloopBwdSm80ILi2ELi2EN4cute5tupleIJNS5_1CILi128EEES8_NS7_ILi64EEEEEENS_10bfloat16_tEfNS_4arch4Sm80ELb1ELb0ELb1ELb0ELb0ELb0ELb0ELb0ELi2ELi4ELi4ELi4ELb0EEENS1_21CollectiveEpilogueBwdISA_SB_SD_Li256ELb0ELb0ELi2EEENS1_25SingleTileBwdLPTSchedulerILb0ELi128ELb0EEEEEEEEEvNT_6ParamsE$_ZN4cute3eso3ESOILb1ELb0EJNS_6LayoutINS_5tupleIJNS3_IJNS_1CILi8EEENS4_ILi1EEEEEENS3_IJNS4_ILi2EEEEEEEEENS3_IJNS3_IJS6_NS4_ILi0EEEEEENS3_IJNS4_ILi64EEEEEEEEEEENS_10ViewEngineIPN7cutlass10bfloat16_tEEEEEC2ERKSG_RKSL_) ;  /* 0xfffda8b000007944 */ /* 0x022fea0003c3ffff */
[----:B-1----:R1:W5:Y:S01]  /*30580*/  LDL.64 R2, [R1+0x758] ;  /* 0x0007580001027983 */ /* 0x0023620000100a00 */
[----:B------:R-:W-:-:S03]  /*30590*/  MOV R8, 0x305b0 ;  /* 0x000305b000087802 */ /* 0x000fc60000000f00 */
[----:B-1---5:R-:W-:Y:S05]  /*305a0*/  CALL.REL.NOINC `($_ZN7cutlass13device_kernelIN5flash19enable_sm80_to_sm89INS1_16FlashAttnBwdSm80INS1_25CollectiveMainloopBwdSm80ILi2ELi2EN4cute5tupleIJNS5_1CILi128EEES8_NS7_ILi64EEEEEENS_10bfloat16_tEfNS_4arch4Sm80ELb1ELb0ELb1ELb0ELb0ELb0ELb0ELb0ELi2ELi4ELi4ELi4ELb0EEENS1_21CollectiveEpilogueBwdISA_SB_SD_Li256ELb0ELb0ELi2EEENS1_25SingleTileBwdLPTSchedulerILb0ELi128ELb0EEEEEEEEEvNT_6ParamsE$_ZN4cute3eso3ESOILb1ELb0EJNS_6LayoutINS_5tupleIJNS3_IJNS3_IJNS_1CILi8EEENS4_ILi1EEEEEES6_EEENS3_IJNS3_IJS6_S6_EEENS4_ILi2EEEEEEEEENS3_IJNS3_IJNS3_IJS6_NS4_ILi0EEEEEESD_EEENS3_IJNS3_IJSD_SD_EEENS4_ILi64EEEEEEEEEEENS_10ViewEngineIPN7cutlass10bfloat16_tEEEEEC2ERKSK_RKSP_) ;  /* 0xfffd9a5000007944 */ /* 0x022fea0003c3ffff */
[----:B-1----:R1:W5:Y:S01]  /*305b0*/  LDL.64 R2, [R1+0x758] ;  /* 0x0007580001027983 */ /* 0x0023620000100a00 */
[----:B------:R-:W-:Y:S02]  /*305c0*/  MOV R7, R5 ;  /* 0x0000000500077202 */ /* 0x000fe40000000f00 */
[----:B------:R-:W-:-:S02]  /*305d0*/  MOV R6, 0x305f0 ;  /* 0x000305f000067802 */ /* 0x000fc40000000f00 */
[----:B-1---5:R-:W-:Y:S05]  /*305e0*/  CALL.REL.NOINC `($_ZN7cutlass13device_kernelIN5flash19enable_sm80_to_sm89INS1_16FlashAttnBwdSm80INS1_25CollectiveMainloopBwdSm80ILi2ELi2EN4cute5tupleIJNS5_1CILi128EEES8_NS7_ILi64EEEEEENS_10bfloat16_tEfNS_4arch4Sm80ELb1ELb0ELb1ELb0ELb0ELb0ELb0ELb0ELi2ELi4ELi4ELi4ELb0EEENS1_21CollectiveEpilogueBwdISA_SB_SD_Li256ELb0ELb0ELi2EEENS1_25SingleTileBwdLPTSchedulerILb0ELi128ELb0EEEEEEEEEvNT_6ParamsE$_ZN4cute3eso3ESOILb1ELb0EJNS_6LayoutINS_5tupleIJNS3_IJNS3_IJNS_1CILi8EEENS4_ILi1EEEEEES6_EEENS3_IJNS3_IJS6_S6_EEENS4_ILi2EEEEEEEEENS3_IJNS3_IJNS3_IJS6_NS4_ILi0EEEEEESD_EEENS3_IJNS3_IJSD_SD_EEENS4_ILi8192EEEEEEEEEEENS_10ViewEngineINS_8smem_ptrIPN7cutlass10bfloat16_tEEEEEEEC2ERKSK_RKSR_) ;  /* 0xfffd9a5000007944 */ /* 0x022fea0003c3ffff */
[----:B-1----:R1:W5:Y:S01]  /*305f0*/  LDL.64 R4, [R1+0x758] ;  /* 0x0007580001047983 */ /* 0x0023620000100a00 */
[----:B------:R-:W-:-:S02]  /*30600*/  MOV R8, R2 ;  /* 0x0000000200087202 */ /* 0x000fc40000000f00 */
        /* <DEDUP_REMOVED lines=140> */
[----:B------:R2:W5:Y:S01]  /*30ed0*/  LDL R5, [R1+0x758] ;  /* 0x0007580001057983 */ /* 0x0005620000100800 */
[----:B-1----:R-:W-:-:S02]  /*30ee0*/  MOV R3, R44 ;  /* 0x0000002c00037202 */ /* 0x002fc40000000f00 */
[----:B------:R-:W-:Y:S02]  /*30ef0*/  MOV R4, 0x30f10 ;  /* 0x00030f1000047802 */ /* 0x000fe40000000f00 */
[----:B--2--5:R-:W-:Y:S05]  /*30f00*/  CALL.REL.NOINC `($_ZN7cutlass13device_kernelIN5flash19enable_sm80_to_sm89INS1_16FlashAttnBwdSm80INS1_25CollectiveMainloopBwdSm80ILi2ELi2EN4cute5tupleIJNS5_1CILi128EEES8_NS7_ILi64EEEEEENS_10bfloat16_tEfNS_4arch4Sm80ELb1ELb0ELb1ELb0ELb0ELb0ELb0ELb0ELi2ELi4ELi4ELi4ELb0EEENS1_21CollectiveEpilogueBwdISA_SB_SD_Li256ELb0ELb0ELi2EEENS1_25SingleTileBwdLPTSchedulerILb0ELi128ELb0EEEEEEEEEvNT_6ParamsE$_ZZN4cute5sliceINS_5tupleIJNS_10UnderscoreES2_iEEENS1_IJNS1_IJNS_1CILi1EEENS4_ILi0EEEEEEiNS4_ILi1024EEEEEEEEDaRKT_RKT0_ENKUlRKT_RKT0_E_clIS2_iEEDaSI_SL_) ;  /* 0xfffdcbd000007944 */ /* 0x024fea0003c3ffff */
[----:B------:R-:W-:Y:S02]  /*30f10*/  MOV R4, 0x30f30 ;  /* 0x00030f3000047802 */ /* 0x000fe40000000f00 */
[----:B-1---5:R-:W-:Y:S05]  /*30f20*/  CALL.REL.NOINC `($_ZN7cutlass13device_kernelIN5flash19enable_sm80_to_sm89INS1_16FlashAttnBwdSm80INS1_25CollectiveMainloopBwdSm80ILi2ELi2EN4cute5tupleIJNS5_1CILi128EEES8_NS7_ILi64EEEEEENS_10bfloat16_tEfNS_4arch4Sm80ELb1ELb0ELb1ELb0ELb0ELb0ELb0ELb0ELi2ELi4ELi4ELi4ELb0EEENS1_21CollectiveEpilogueBwdISA_SB_SD_Li256ELb0ELb0ELi2EEENS1_25SingleTileBwdLPTSchedulerILb0ELi128ELb0EEEEEEEEEvNT_6ParamsE$_ZZN4cute12filter_tupleINS_5tupleIJNS_10UnderscoreES2_iEEENS1_IJNS1_IJNS_1CILi1EEENS4_ILi0EEEEEEiNS4_ILi1024EEEEEEZNS_5sliceIS3_S9_EEDaRKT_RKT0_EUlRKT_RKT0_E_EEDaSD_SG_OT1_ENKUlDpSJ_E_clIJNS1_IJS7_EEENS1_IJiEEENS1_IJEEEEEEDaSQ_) ;  /* 0xfffdb81000007944 */ /* 0x022fea0003c3ffff */
[----:B------:R-:W-:Y:S02]  /*30f30*/  MOV R67, R23 ;  /* 0x0000001700437202 */ /* 0x000fe40000000f00 */
[----:B------:R-:W-:Y:S02]  /*30f40*/  MOV R6, 0x30f60 ;  /* 0x00030f6000067802 */ /* 0x000fe40000000f00 */
[----:B-1---5:R-:W-:Y:S05]  /*30f50*/  CALL.REL.NOINC `($_ZN7cutlass13device_kernelIN5flash19enable_sm80_to_sm89INS1_16FlashAttnBwdSm80INS1_25CollectiveMainloopBwdSm80ILi2ELi2EN4cute5tupleIJNS5_1CILi128EEES8_NS7_ILi64EEEEEENS_10bfloat16_tEfNS_4arch4Sm80ELb1ELb0ELb1ELb0ELb0ELb0ELb0ELb0ELi2ELi4ELi4ELi4ELb0EEENS1_21CollectiveEpilogueBwdISA_SB_SD_Li256ELb0ELb0ELi2EEENS1_25SingleTileBwdLPTSchedulerILb0ELi128ELb0EEEEEEEEEvNT_6ParamsE$_ZN4cute5tupleIJNS0_IJNS0_IJNS_1CILi8EEENS1_ILi1EEEEEENS1_ILi2EEEEEENS0_IJNS0_IJS3_NS1_ILi0EEEEEEiEEEEEC2ERKS6_RKS9_) ;  /* 0xfffda97000007944 */ /* 0x022fea0003c3ffff */
[----:B------:R2:W5:Y:S01]  /*30f60*/  LDL R6, [R1+0x758] ;  /* 0x0007580001067983 */ /* 0x0005620000100800 */
[----:B-1----:R-:W-:Y:S01]  /*30f70*/  IMAD.SHL.U32 R2, R5, 0x400, RZ ;  /* 0x0000040005027824 */ /* 0x002fe200078e00ff */
[----:B------:R-:W-:Y:S01]  /*30f80*/  MOV R58, R23 ;  /* 0x00000017003a7202 */ /* 0x000fe20000000f00 */
[----:B------:R-:W-:Y:S01]  /*30f90*/  IMAD.MOV.U32 R61, RZ, RZ, R22 ;  /* 0x000000ffff3d7224 */ /* 0x000fe200078e0016 */
[----:B------:R-:W-:Y:S02]  /*30fa0*/  MOV R4, 0x30fd0 ;  /* 0x00030fd000047802 */ /* 0x000fe40000000f00 */
[----:B------:R2:W-:Y:S04]  /*30fb0*/  STL [R1+0x770], R2 ;  /* 0x0007700201007387 */ /* 0x0005e80000100800 */
[----:B--2--5:R-:W-:Y:S05]  /*30fc0*/  CALL.REL.NOINC `($_ZN7cutlass13device_kernelIN5flash19enable_sm80_to_sm89INS1_16FlashAttnBwdSm80INS1_25CollectiveMainloopBwdSm80ILi2ELi2EN4cute5tupleIJNS5_1CILi128EEES8_NS7_ILi64EEEEEENS_10bfloat16_tEfNS_4arch4Sm80ELb1ELb0ELb1ELb0ELb0ELb0ELb0ELb0ELi2ELi4ELi4ELi4ELb0EEENS1_21CollectiveEpilogueBwdISA_SB_SD_Li256ELb0ELb0ELi2EEENS1_25SingleTileBwdLPTSchedulerILb0ELi128ELb0EEEEEEEEEvNT_6ParamsE$_ZN4cute3eso3ESOILb0ELb0EJNS_6LayoutINS_5tupleIJNS3_IJNS_1CILi8EEENS4_ILi1EEEEEENS4_ILi2EEEEEENS3_IJNS3_IJS6_NS4_ILi0EEEEEEiEEEEEiEEC2ERKSD_RKi) ;  /* 0xfffd663000007944 */ /* 0x024fea0003c3ffff */
[----:B------:R-:W2:Y:S01]  /*30fd0*/  LDL.64 R4, [R1+0x758] ;  /* 0x0007580001047983 */ /* 0x000ea20000100a00 */
[----:B------:R-:W-:Y:S02]  /*30fe0*/  MOV R9, R23 ;  /* 0x0000001700097202 */ /* 0x000fe40000000f00 */
[----:B------:R-:W-:Y:S01]  /*30ff0*/  MOV R8, 0x31020 ;  /* 0x0003102000087802 */ /* 0x000fe20000000f00 */
[----:B-12---:R-:W-:-:S04]  /*31000*/  IMAD.WIDE R2, R5, 0x2, R56 ;  /* 0x0000000205027825 */ /* 0x006fc800078e0238 */
[----:B------:R-:W-:Y:S05]  /*31010*/  CALL.REL.NOINC `($_ZN7cutlass13device_kernelIN5flash19enable_sm80_to_sm89INS1_16FlashAttnBwdSm80INS1_25CollectiveMainloopBwdSm80ILi2ELi2EN4cute5tupleIJNS5_1CILi128EEES8_NS7_ILi64EEEEEENS_10bfloat16_tEfNS_4arch4Sm80ELb1ELb0ELb1ELb0ELb0ELb0ELb0ELb0ELi2ELi4ELi4ELi4ELb0EEENS1_21CollectiveEpilogueBwdISA_SB_SD_Li256ELb0ELb0ELi2EEENS1_25SingleTileBwdLPTSchedulerILb0ELi128ELb0EEEEEEEEEvNT_6ParamsE$_ZN4cute8smem_ptrIPN7cutlass10bfloat16_tEECI1NS_12iter_adaptorIS3_S4_EEES3_) ;  /* 0xfffdb08000007944 */ /* 0x000fea0003c3ffff */
        /* <DEDUP_REMOVED lines=10> */
[----:B-1----:R-:W-:-:S02]  /*310c0*/  MOV R3, 0x1 ;  /* 0x0000000100037802 */ /* 0x002fc40000000f00 */
[----:B------:R-:W-:Y:S02]  /*310d0*/  MOV R8, 0x310f0 ;  /* 0x000310f000087802 */ /* 0x000fe40000000f00 */
[----:B--2--5:R-:W-:Y:S05]  /*310e0*/  CALL.REL.NOINC `($_ZN7cutlass13device_kernelIN5flash19enable_sm80_to_sm89INS1_16FlashAttnBwdSm80INS1_25CollectiveMainloopBwdSm80ILi2ELi2EN4cute5tupleIJNS5_1CILi128EEES8_NS7_ILi64EEEEEENS_10bfloat16_tEfNS_4arch4Sm80ELb1ELb0ELb1ELb0ELb0ELb0ELb0ELb0ELi2ELi4ELi4ELi4ELb0EEENS1_21CollectiveEpilogueBwdISA_SB_SD_Li256ELb0ELb0ELi2EEENS1_25SingleTileBwdLPTSchedulerILb0ELi128ELb0EEEEEEEEEvNT_6ParamsE$_ZN4cute3eso3ESOILb1ELb0EJNS_10UnderscoreES2_iEEC2ERKS2_S5_RKi) ;  /* 0xfffd73b000007944 */ /* 0x024fea0003c3ffff */
[----:B-1----:R-:W2:Y:S01]  /*310f0*/  LDL R3, [R1+0x758] ;  /* 0x0007580001037983 */ /* 0x002ea20000100800 */
[----:B------:R-:W-:Y:S01]  /*31100*/  IMAD.MOV.U32 R58, RZ, RZ, R23 ;  /* 0x000000ffff3a7224 */ /* 0x000fe200078e0017 */
[----:B------:R-:W-:Y:S02]  /*31110*/  MOV R4, 0x31140 ;  /* 0x0003114000047802 */ /* 0x000fe40000000f00 */
[----:B--2---:R-:W-:Y:S02]  /*31120*/  SHF.L.U32 R3, R3, 0x2, RZ ;  /* 0x0000000203037819 */ /* 0x004fe400000006ff */
[----:B------:R-:W-:Y:S05]  /*31130*/  CALL.REL.NOINC `($_ZN7cutlass13device_kernelIN5flash19enable_sm80_to_sm89INS1_16FlashAttnBwdSm80INS1_25CollectiveMainloopBwdSm80ILi2ELi2EN4cute5tupleIJNS5_1CILi128EEES8_NS7_ILi64EEEEEENS_10bfloat16_tEfNS_4arch4Sm80ELb1ELb0ELb1ELb0ELb0ELb0ELb0ELb0ELi2ELi4ELi4ELi4ELb0EEENS1_21CollectiveEpilogueBwdISA_SB_SD_Li256ELb0ELb0ELi2EEENS1_25SingleTileBwdLPTSchedulerILb0ELi128ELb0EEEEEEEEEvNT_6ParamsE$_ZN4cute3eso3ESOILb1ELb0EJNS_6LayoutINS_5tupleIJNS3_IJNS3_IJNS_1CILi4EEENS4_ILi2EEEEEENS4_ILi1EEEEEES6_EEENS3_IJNS3_IJNS3_IJS8_NS4_ILi32EEEEEENS4_ILi0EEEEEENS4_ILi64EEEEEEEEiEEC2ERKSH_RKi) ;  /* 0xfffd8d9000007944 */ /* 0x000fea0003c3ffff */
[----:B-1----:R-:W2:Y:S01]  /*31140*/  LDL R3, [R1+0x758] ;  /* 0x0007580001037983 */ /* 0x002ea20000100800 */
[----:B------:R-:W-:Y:S02]  /*31150*/  MOV R67, R23 ;  /* 0x0000001700437202 */ /* 0x000fe40000000f00 */
[----:B------:R-:W-:Y:S01]  /*31160*/  MOV R6, 0x31190 ;  /* 0x0003119000067802 */ /* 0x000fe20000000f00 */
[----:B--2---:R-:W-:-:S04]  /*31170*/  IMAD.WIDE R10, R3, 0x2, R50 ;  /* 0x00000002030a7825 */ /* 0x004fc800078e0232 */
[----:B------:R-:W-:Y:S05]  /*31180*/  CALL.REL.NOINC `($_ZN7cutlass13device_kernelIN5flash19enable_sm80_to_sm89INS1_16FlashAttnBwdSm80INS1_25CollectiveMainloopBwdSm80ILi2ELi2EN4cute5tupleIJNS5_1CILi128EEES8_NS7_ILi64EEEEEENS_10bfloat16_tEfNS_4arch4Sm80ELb1ELb0ELb1ELb0ELb0ELb0ELb0ELb0ELi2ELi4ELi4ELi4ELb0EEENS1_21CollectiveEpilogueBwdISA_SB_SD_Li256ELb0ELb0ELi2EEENS1_25SingleTileBwdLPTSchedulerILb0ELi128ELb0EEEEEEEEEvNT_6ParamsE$_ZN4cute3eso3ESOILb1ELb0EJNS_6LayoutINS_5tupleIJNS3_IJNS3_IJNS_1CILi4EEENS4_ILi2EEEEEENS4_ILi1EEEEEES6_EEENS3_IJNS3_IJNS3_IJS8_NS4_ILi32EEEEEENS4_ILi0EEEEEENS4_ILi64EEEEEEEENS_10ViewEngineIPN7cutlass10bfloat16_tEEEEEC2ERKSH_RKSM_) ;  /* 0xfffd8d0000007944 */ /* 0x000fea0003c3ffff */
[----:B------:R2:W5:Y:S01]  /*31190*/  LDL.64 R4, [R1+0x758] ;  /* 0x0007580001047983 */ /* 0x0005620000100a00 */
[----:B------:R-:W-:Y:S02]  /*311a0*/  MOV R3, R14 ;  /* 0x0000000e00037202 */ /* 0x000fe40000000f00 */
[----:B------:R-:W-:-:S02]  /*311b0*/  MOV R6, 0x311d0 ;  /* 0x000311d000067802 */ /* 0x000fc40000000f00 */
[----:B-12--5:R-:W-:Y:S05]  /*311c0*/  CALL.REL.NOINC `($_ZN7cutlass13device_kernelIN5flash19enable_sm80_to_sm89INS1_16FlashAttnBwdSm80INS1_25CollectiveMainloopBwdSm80ILi2ELi2EN4cute5tupleIJNS5_1CILi128EEES8_NS7_ILi64EEEEEENS_10bfloat16_tEfNS_4arch4Sm80ELb1ELb0ELb1ELb0ELb0ELb0ELb0ELb0ELi2ELi4ELi4ELi4ELb0EEENS1_21CollectiveEpilogueBwdISA_SB_SD_Li256ELb0ELb0ELi2EEENS1_25SingleTileBwdLPTSchedulerILb0ELi128ELb0EEEEEEEEEvNT_6ParamsE$_ZZN4cute4takeILi1ELi2ENS_5tupleIJNS1_IJNS_1CILi1EEENS2_ILi0EEEEEEiEEEEEDaRKT1_ENKUlDpRKT_E_clIJiEEEDaSD_) ;  /* 0xfffdc4a000007944 */ /* 0x026fea0003c3ffff */
[----:B------:R-:W-:Y:S02]  /*311d0*/  MOV R67, R23 ;  /* 0x0000001700437202 */ /* 0x000fe40000000f00 */
[----:B------:R-:W-:-:S02]  /*311e0*/  MOV R6, 0x31200 ;  /* 0x0003120000067802 */ /* 0x000fc40000000f00 */
[----:B-1---5:R-:W-:Y:S05]  /*311f0*/  CALL.REL.NOINC `($_ZN7cutlass13device_kernelIN5flash19enable_sm80_to_sm89INS1_16FlashAttnBwdSm80INS1_25CollectiveMainloopBwdSm80ILi2ELi2EN4cute5tupleIJNS5_1CILi128EEES8_NS7_ILi64EEEEEENS_10bfloat16_tEfNS_4arch4Sm80ELb1ELb0ELb1ELb0ELb0ELb0ELb0ELb0ELi2ELi4ELi4ELi4ELb0EEENS1_21CollectiveEpilogueBwdISA_SB_SD_Li256ELb0ELb0ELi2EEENS1_25SingleTileBwdLPTSchedulerILb0ELi128ELb0EEEEEEEEEvNT_6ParamsE$_ZN4cute3eso3ESOILb1ELb0EJNS_5tupleIJNS_1CILi1EEENS3_ILi0EEEEEENS2_IJiEEEEEC2ERKS6_RKS7_) ;  /* 0xfffd859000007944 */ /* 0x022fea0003c3ffff */
[----:B-1----:R1:W5:Y:S01]  /*31200*/  LDL R3, [R1+0x758] ;  /* 0x0007580001037983 */ /* 0x0023620000100800 */
[----:B------:R-:W-:-:S02]  /*31210*/  MOV R67, R23 ;  /* 0x0000001700437202 */ /* 0x000fc40000000f00 */
        /* <DEDUP_REMOVED lines=22> */
[----:B------:R-:W2:Y:S01]  /*31380*/  LDL R4, [R1+0x758] ;  /* 0x0007580001047983 */ /* 0x000ea20000100800 */
[----:B-1----:R-:W-:Y:S02]  /*31390*/  MOV R2, R22 ;  /* 0x0000001600027202 */ /* 0x002fe40000000f00 */
[----:B------:R-:W-:Y:S01]  /*313a0*/  MOV R12, 0x313d0 ;  /* 0x000313d0000c7802 */ /* 0x000fe20000000f00 */
[----:B--2---:R1:W-:Y:S04]  /*313b0*/  STL [R1+0x770], R4 ;  /* 0x0007700401007387 */ /* 0x0043e80000100800 */
        /* <DEDUP_REMOVED lines=194> */
[----:B------:R-:W-:Y:S05]  /*31fe0*/  CALL.REL.NOINC `($_ZN7cutlass13device_kernelIN5flash19enable_sm80_to_sm89INS1_16FlashAttnBwdSm80INS1_25CollectiveMainloopBwdSm80ILi2ELi2EN4cute5tupleIJNS5_1CILi128EEES8_NS7_ILi64EEEEEENS_10bfloat16_tEfNS_4arch4Sm80ELb1ELb0ELb1ELb0ELb0ELb0ELb0ELb0ELi2ELi4ELi4ELi4ELb0EEENS1_21CollectiveEpilogueBwdISA_SB_SD_Li256ELb0ELb0ELi2EEENS1_25SingleTileBwdLPTSchedulerILb0ELi128ELb0EEEEEEEEEvNT_6ParamsE$_ZN4cute3eso3ESOILb1ELb0EJNS_6LayoutINS_5tupleIJNS3_IJNS_1CILi2EEES5_S5_EEES5_EEENS3_IJNS3_IJNS4_ILi1EEES5_NS4_ILi4EEEEEENS4_ILi64EEEEEEEEiEEC2ERKSD_RKi) ;  /* 0xfffd8a3000007944 */ /* 0x000fea0003c3ffff */
[----:B-1----:R-:W2:Y:S01]  /*31ff0*/  LDL R3, [R1+0x758] ;  /* 0x0007580001037983 */ /* 0x002ea20000100800 */
[----:B------:R-:W-:Y:S01]  /*32000*/  MOV R4, 0x32040 ;  /* 0x0003204000047802 */ /* 0x000fe20000000f00 */
[----:B--2---:R-:W-:-:S05]  /*32010*/  IMAD.WIDE R2, R3, 0x2, R46 ;  /* 0x0000000203027825 */ /* 0x004fca00078e022e */
[----:B------:R-:W-:Y:S02]  /*32020*/  MOV R6, R2 ;  /* 0x0000000200067202 */ /* 0x000fe40000000f00 */
[----:B------:R-:W-:Y:S05]  /*32030*/  CALL.REL.NOINC `($_ZN7cutlass13device_kernelIN5flash19enable_sm80_to_sm89INS1_16FlashAttnBwdSm80INS1_25CollectiveMainloopBwdSm80ILi2ELi2EN4cute5tupleIJNS5_1CILi128EEES8_NS7_ILi64EEEEEENS_10bfloat16_tEfNS_4arch4Sm80ELb1ELb0ELb1ELb0ELb0ELb0ELb0ELb0ELi2ELi4ELi4ELi4ELb0EEENS1_21CollectiveEpilogueBwdISA_SB_SD_Li256ELb0ELb0ELi2EEENS1_25SingleTileBwdLPTSchedulerILb0ELi128ELb0EEEEEEEEEvNT_6ParamsE$_ZN4cute3eso3ESOILb1ELb0EJNS_6LayoutINS_5tupleIJNS3_IJNS_1CILi2EEES5_S5_EEES5_EEENS3_IJNS3_IJNS4_ILi1EEES5_NS4_ILi4EEEEEENS4_ILi64EEEEEEEENS_10ViewEngineIPN7cutlass10bfloat16_tEEEEEC2ERKSD_RKSI_) ;  /* 0xfffd899000007944 */ /* 0x000fea0003c3ffff */
[----:B------:R2:W5:Y:S01]  /*32040*/  LDL.64 R58, [R1+0x758] ;  /* 0x00075800013a7983 */ /* 0x0005620000100a00 */
[----:B------:R-:W-:Y:S01]  /*32050*/  IMAD.MOV.U32 R81, RZ, RZ, R23 ;  /* 0x000000ffff517224 */ /* 0x000fe200078e0017 */
[----:B------:R-:W-:Y:S02]  /*32060*/  MOV R3, RZ ;  /* 0x000000ff00037202 */ /* 0x000fe40000000f00 */
[----:B------:R-:W-:Y:S02]  /*32070*/  MOV R8, 0x32090 ;  /* 0x0003209000087802 */ /* 0x000fe40000000f00 */
[----:B-12--5:R-:W-:Y:S05]  /*32080*/  CALL.REL.NOINC `($_ZN7cutlass13device_kernelIN5flash19enable_sm80_to_sm89INS1_16FlashAttnBwdSm80INS1_25CollectiveMainloopBwdSm80ILi2ELi2EN4cute5tupleIJNS5_1CILi128EEES8_NS7_ILi64EEEEEENS_10bfloat16_tEfNS_4arch4Sm80ELb1ELb0ELb1ELb0ELb0ELb0ELb0ELb0ELi2ELi4ELi4ELi4ELb0EEENS1_21CollectiveEpilogueBwdISA_SB_SD_Li256ELb0ELb0ELi2EEENS1_25SingleTileBwdLPTSchedulerILb0ELi128ELb0EEEEEEEEEvNT_6ParamsE$_ZN4cute3eso3ESOILb1ELb0EJNS_10UnderscoreES2_iEEC2ERKS2_S5_RKi) ;  /* 0xfffd641000007944 */ /* 0x026fea0003c3ffff */
[----:B-1----:R-:W2:Y:S01]  /*32090*/  LDL R3, [R1+0x758] ;  /* 0x0007580001037983 */ /* 0x002ea20000100800 */
[----:B------:R-:W-:Y:S01]  /*320a0*/  IMAD.MOV.U32 R67, RZ, RZ, R23 ;  /* 0x000000ffff437224 */ /* 0x000fe200078e0017 */
[----:B------:R-:W-:Y:S02]  /*320b0*/  MOV R4, 0x320e0 ;  /* 0x000320e000047802 */ /* 0x000fe40000000f00 */
[----:B--2---:R-:W-:Y:S02]  /*320c0*/  SHF.L.U32 R3, R3, 0x2, RZ ;  /* 0x0000000203037819 */ /* 0x004fe400000006ff */
[----:B------:R-:W-:Y:S05]  /*320d0*/  CALL.REL.NOINC `($_ZN7cutlass13device_kernelIN5flash19enable_sm80_to_sm89INS1_16FlashAttnBwdSm80INS1_25CollectiveMainloopBwdSm80ILi2ELi2EN4cute5tupleIJNS5_1CILi128EEES8_NS7_ILi64EEEEEENS_10bfloat16_tEfNS_4arch4Sm80ELb1ELb0ELb1ELb0ELb0ELb0ELb0ELb0ELi2ELi4ELi4ELi4ELb0EEENS1_21CollectiveEpilogueBwdISA_SB_SD_Li256ELb0ELb0ELi2EEENS1_25SingleTileBwdLPTSchedulerILb0ELi128ELb0EEEEEEEEEvNT_6ParamsE$_ZN4cute3eso3ESOILb1ELb0EJNS_6LayoutINS_5tupleIJNS3_IJNS_1CILi2EEES5_EEES6_EEENS3_IJNS3_IJNS4_ILi1EEES5_EEENS3_IJNS4_ILi32EEENS4_ILi64EEEEEEEEEEEiEEC2ERKSE_RKi) ;  /* 0xfffd882000007944 */ /* 0x000fea0003c3ffff */
[----:B-1----:R-:W2:Y:S01]  /*320e0*/  LDL R3, [R1+0x758] ;  /* 0x0007580001037983 */ /* 0x002ea20000100800 */
[----:B------:R-:W-:Y:S02]  /*320f0*/  MOV R67, R23 ;  /* 0x0000001700437202 */ /* 0x000fe40000000f00 */
[----:B------:R-:W-:Y:S01]  /*32100*/  MOV R4, 0x32140 ;  /* 0x0003214000047802 */ /* 0x000fe20000000f00 */
[----:B--2---:R-:W-:-:S05]  /*32110*/  IMAD.WIDE R2, R3, 0x2, R48 ;  /* 0x0000000203027825 */ /* 0x004fca00078e0230 */
[----:B------:R-:W-:Y:S02]  /*32120*/  MOV R6, R2 ;  /* 0x0000000200067202 */ /* 0x000fe40000000f00 */
[----:B------:R-:W-:Y:S05]  /*32130*/  CALL.REL.NOINC `($_ZN7cutlass13device_kernelIN5flash19enable_sm80_to_sm89INS1_16FlashAttnBwdSm80INS1_25CollectiveMainloopBwdSm80ILi2ELi2EN4cute5tupleIJNS5_1CILi128EEES8_NS7_ILi64EEEEEENS_10bfloat16_tEfNS_4arch4Sm80ELb1ELb0ELb1ELb0ELb0ELb0ELb0ELb0ELi2ELi4ELi4ELi4ELb0EEENS1_21CollectiveEpilogueBwdISA_SB_SD_Li256ELb0ELb0ELi2EEENS1_25SingleTileBwdLPTSchedulerILb0ELi128ELb0EEEEEEEEEvNT_6ParamsE$_ZN4cute3eso3ESOILb1ELb0EJNS_6LayoutINS_5tupleIJNS3_IJNS_1CILi2EEES5_EEES6_EEENS3_IJNS3_IJNS4_ILi1EEES5_EEENS3_IJNS4_ILi32EEENS4_ILi64EEEEEEEEEEENS_10ViewEngineIPN7cutlass10bfloat16_tEEEEEC2ERKSE_RKSJ_) ;  /* 0xfffd877000007944 */ /* 0x000fea0003c3ffff */
[----:B------:R2:W5:Y:S04]  /*32140*/  LDL.64 R60, [R1+0x758] ;  /* 0x00075800013c7983 */ /* 0x0005680000100a00 */
[----:B------:R2:W-:Y:S02]  /*32150*/  STL [R1+0x770], RZ ;  /* 0x000770ff01007387 */ /* 0x0005e40000100800 */
.L_x_2438:
        /* <DEDUP_REMOVED lines=695> */
[----:B------:R-:W-:Y:S02]  /*34cd0*/  MOV R3, 0x1 ;  /* 0x0000000100037802 */ /* 0x000fe40000000f00 */
        /* <DEDUP_REMOVED lines=15> */
.L_x_2439:
        /* <DEDUP_REMOVED lines=711> */
.L_x_2440:
        /* <DEDUP_REMOVED lines=711> */
.L_x_2441:
        /* <DEDUP_REMOVED lines=711> */
.L_x_2442:
        /* <DEDUP_REMOVED lines=711> */
.L_x_2443:
        /* <DEDUP_REMOVED lines=711> */
.L_x_2444:
        /* <DEDUP_REMOVED lines=228> */
[----:B------:R-:W-:Y:S05]  /*43a40*/  CALL.REL.NOINC `($_ZN7cutlass13device_kernelIN5flash19enable_sm80_to_sm89INS1_16FlashAttnBwdSm80INS1_25CollectiveMainloopBwdSm80ILi2ELi2EN4cute5tupleIJNS5_1CILi128EEES8_NS7_ILi64EEEEEENS_10bfloat16_tEfNS_4arch4Sm80ELb1ELb0ELb1ELb0ELb0ELb0ELb0ELb0ELi2ELi4ELi4ELi4ELb0EEENS1_21CollectiveEpilogueBwdISA_SB_SD_Li256ELb0ELb0ELi2EEENS1_25SingleTileBwdLPTSchedulerILb0ELi128ELb0EEEEEEEEEvNT_6ParamsE$_ZN4cute3eso3ESOILb1ELb0EJNS_10UnderscoreES2_iEEC2ERKS2_S5_RKi) ;  /* 0xfffc4a5000007944 */ /* 0x000fea0003c3ffff */
        /* <DEDUP_REMOVED lines=27> */
.L_x_2445:
        /* <DEDUP_REMOVED lines=274> */
[----:B--2--5:R-:W-:Y:S05]  /*44d20*/  CALL.REL.NOINC `($_ZN7cutlass13device_kernelIN5flash19enable_sm80_to_sm89INS1_16FlashAttnBwdSm80INS1_25CollectiveMainloopBwdSm80ILi2ELi2EN4cute5tupleIJNS5_1CILi128EEES8_NS7_ILi64EEEEEENS_10bfloat16_tEfNS_4arch4Sm80ELb1ELb0ELb1ELb0ELb0ELb0ELb0ELb0ELi2ELi4ELi4ELi4ELb0EEENS1_21CollectiveEpilogueBwdISA_SB_SD_Li256ELb0ELb0ELi2EEENS1_25SingleTileBwdLPTSchedulerILb0ELi128ELb0EEEEEEEEEvNT_6ParamsE$_ZZZN5flash25CollectiveMainloopBwdSm80ILi2ELi2EN4cute5tupleIJNS1_1CILi128EEES4_NS3_ILi64EEEEEEN7cutlass10bfloat16_tEfNS7_4arch4Sm80ELb1ELb0ELb1ELb0ELb0ELb0ELb0ELb0ELi2ELi4ELi4ELi4ELb0EE3mmaINS_16FlashAttnBwdSm80ISB_NS_21CollectiveEpilogueBwdIS6_S8_SA_Li256ELb0ELb0ELi2EEENS_25SingleTileBwdLPTSchedulerILb0ELi128ELb0EEEE13SharedStorageENS1_6TensorINS1_11ArrayEngineIfLm32EEENS1_6LayoutINS2_IJNS2_IJNS3_ILi2EEESO_EEESO_NS3_ILi4EEEEEENS2_IJNS2_IJNS3_ILi1EEESO_EEESQ_NS3_ILi8EEEEEEEEEEEEbRKNSB_6ParamsERT0_S12_iNS2_IJiiiEEERT_ENKUliT_E_clIZSC_ISJ_SX_EbS10_S12_S12_iS13_S15_EUlRS16_iE_EEDaiS16_ENKUlT_E_clIZSC_ISJ_SX_EbS10_S12_S12_iS13_S15_EUlvE0_EEDaS1B_) ;  /* 0x0001c80000007944 */ /* 0x024fea0003c00000 */
[----:B------:R-:W2:Y:S01]  /*44d30*/  LDL.64 R2, [R28+0x188] ;  /* 0x000188001c027983 */ /* 0x000ea20000100a00 */
[----:B------:R-:W-:-:S03]  /*44d40*/  ULDC.64 UR4, c[0x0][0x118] ;  /* 0x0000460000047ab9 */ /* 0x000fc60000000a00 */
[----:B------:R3:W5:Y:S04]  /*44d50*/  LDL.64 R12, [R28+0xc8] ;  /* 0x0000c8001c0c7983 */ /* 0x0007680000100a00 */
[----:B--2---:R-:W5:Y:S01]  /*44d60*/  LD.E.64 R2, [R2.64] ;  /* 0x0000000402027980 */ /* 0x004f62000c101b00 */
[----:B-1----:R-:W-:Y:S02]  /*44d70*/  MOV R9, R23 ;  /* 0x0000001700097202 */ /* 0x002fe40000000f00 */
[----:B------:R-:W-:Y:S02]  /*44d80*/  MOV R8, 0x44da0 ;  /* 0x00044da000087802 */ /* 0x000fe40000000f00 */
[----:B---3-5:R-:W-:Y:S05]  /*44d90*/  CALL.REL.NOINC `($_ZN7cutlass13device_kernelIN5flash19enable_sm80_to_sm89INS1_16FlashAttnBwdSm80INS1_25CollectiveMainloopBwdSm80ILi2ELi2EN4cute5tupleIJNS5_1CILi128EEES8_NS7_ILi64EEEEEENS_10bfloat16_tEfNS_4arch4Sm80ELb1ELb0ELb1ELb0ELb0ELb0ELb0ELb0ELi2ELi4ELi4ELi4ELb0EEENS1_21CollectiveEpilogueBwdISA_SB_SD_Li256ELb0ELb0ELi2EEENS1_25SingleTileBwdLPTSchedulerILb0ELi128ELb0EEEEEEEEEvNT_6ParamsE$_ZN4cute8smem_ptrIPN7cutlass10bfloat16_tEECI1NS_12iter_adaptorIS3_S4_EEES3_) ;  /* 0xfffc730000007944 */ /* 0x028fea0003c3ffff */
        /* <DEDUP_REMOVED lines=84> */
[----:B------:R1:W-:Y:S01]  /*452e0*/  STL.64 [R1+0x7a0], R2 ;  /* 0x0007a00201007387 */ /* 0x0003e20000100a00 */
[----:B------:R-:W-:Y:S02]  /*452f0*/  MOV R5, R6 ;  /* 0x0000000600057202 */ /* 0x000fe40000000f00 */
[----:B------:R-:W-:Y:S02]  /*45300*/  MOV R4, 0x45320 ;  /* 0x0004532000047802 */ /* 0x000fe40000000f00 */
        /* <DEDUP_REMOVED lines=31> */
[----:B-1----:R-:W-:Y:S05]  /*45500*/  CALL.REL.NOINC `($_ZN7cutlass13device_kernelIN5flash19enable_sm80_to_sm89INS1_16FlashAttnBwdSm80INS1_25CollectiveMainloopBwdSm80ILi2ELi2EN4cute5tupleIJNS5_1CILi128EEES8_NS7_ILi64EEEEEENS_10bfloat16_tEfNS_4arch4Sm80ELb1ELb0ELb1ELb0ELb0ELb0ELb0ELb0ELi2ELi4ELi4ELi4ELb0EEENS1_21CollectiveEpilogueBwdISA_SB_SD_Li256ELb0ELb0ELi2EEENS1_25SingleTileBwdLPTSchedulerILb0ELi128ELb0EEEEEEEEEvNT_6ParamsE$_ZN4cute3eso3ESOILb1ELb0EJNS_1CILi8EEEiiiNS2_ILi144EEENS2_ILi512EEEEEC2ERKS3_RKiSA_SA_RKS4_RKS5_) ;  /* 0xfffc3c3000007944 */ /* 0x002fea0003c3ffff */
        /* <DEDUP_REMOVED lines=59> */
[----:B------:R-:W-:Y:S01]  /*458c0*/  MOV R60, R23 ;  /* 0x00000017003c7202 */ /* 0x000fe20000000f00 */
[----:B------:R-:W-:Y:S01]  /*458d0*/  IMAD.MOV.U32 R67, RZ, RZ, R22 ;  /* 0x000000ffff437224 */ /* 0x000fe200078e0016 */
        /* <DEDUP_REMOVED lines=9> */
[----:B------:R1:W-:Y:S01]  /*45970*/  STL.64 [R1+0x7a0], R2 ;  /* 0x0007a00201007387 */ /* 0x0003e20000100a00 */
[----:B------:R-:W-:-:S02]  /*45980*/  MOV R60, R45 ;  /* 0x0000002d003c7202 */ /* 0x000fc40000000f00 */
[----:B------:R-:W-:Y:S02]  /*45990*/  MOV R4, 0x459b0 ;  /* 0x000459b000047802 */ /* 0x000fe40000000f00 */
        /* <DEDUP_REMOVED lines=37> */
[----:B------:R-:W-:Y:S01]  /*45bf0*/  IMAD.SHL.U32 R8, R5, 0x2000, RZ ;  /* 0x0000200005087824 */ /* 0x000fe200078e00ff */
[----:B------:R-:W-:-:S02]  /*45c00*/  MOV R15, R44 ;  /* 0x0000002c000f7202 */ /* 0x000fc40000000f00 */
[----:B------:R-:W-:Y:S02]  /*45c10*/  MOV R4, 0x45c40 ;  /* 0x00045c4000047802 */ /* 0x000fe40000000f00 */
        /* <DEDUP_REMOVED lines=50> */
[----:B-12--5:R-:W-:Y:S05]  /*45f40*/  CALL.REL.NOINC `($_ZN7cutlass13device_kernelIN5flash19enable_sm80_to_sm89INS1_16FlashAttnBwdSm80INS1_25CollectiveMainloopBwdSm80ILi2ELi2EN4cute5tupleIJNS5_1CILi128EEES8_NS7_ILi64EEEEEENS_10bfloat16_tEfNS_4arch4Sm80ELb1ELb0ELb1ELb0ELb0ELb0ELb0ELb0ELi2ELi4ELi4ELi4ELb0EEENS1_21CollectiveEpilogueBwdISA_SB_SD_Li256ELb0ELb0ELi2EEENS1_25SingleTileBwdLPTSchedulerILb0ELi128ELb0EEEEEEEEEvNT_6ParamsE$_ZZN4cute7idx2crdINS_5tupleIJiiNS_1CILi0EEEEEENS1_IJNS1_IJNS2_ILi4EEENS2_ILi8EEEEEES5_NS2_ILi1EEEEEEEEDaRKT_RKT0_ENKUlRKT_RKT0_E_clIiS7_EEDaSI_SL_) ;  /* 0xfffca5e000007944 */ /* 0x026fea0003c3ffff */
[----:B------:R-:W-:Y:S02]  /*45f50*/  MOV R2, 0x45f70 ;  /* 0x00045f7000027802 */ /* 0x000fe40000000f00 */
[----:B-1----:R-:W-:Y:S05]  /*45f60*/  CALL.REL.NOINC `($_ZN7cutlass13device_kernelIN5flash19enable_sm80_to_sm89INS1_16FlashAttnBwdSm80INS1_25CollectiveMainloopBwdSm80ILi2ELi2EN4cute5tupleIJNS5_1CILi128EEES8_NS7_ILi64EEEEEENS_10bfloat16_tEfNS_4arch4Sm80ELb1ELb0ELb1ELb0ELb0ELb0ELb0ELb0ELi2ELi4ELi4ELi4ELb0EEENS1_21CollectiveEpilogueBwdISA_SB_SD_Li256ELb0ELb0ELi2EEENS1_25SingleTileBwdLPTSchedulerILb0ELi128ELb0EEEEEEEEEvNT_6ParamsE$_ZZN4cute7idx2crdINS_5tupleIJiiNS_1CILi0EEEEEENS1_IJNS1_IJNS2_ILi4EEENS2_ILi8EEEEEES5_NS2_ILi1EEEEEEEEDaRKT_RKT0_ENKUlRKT_RKT0_E_clIiS5_EEDaSI_SL_) ;  /* 0xfffca59000007944 */ /* 0x002fea0003c3ffff */
[----:B------:R1:W-:Y:S01]  /*45f70*/  STL [R1+0x7a0], R6 ;  /* 0x0007a00601007387 */ /* 0x0003e20000100800 */
        /* <DEDUP_REMOVED lines=18> */
[----:B------:R-:W-:Y:S02]  /*460a0*/  MOV R7, R43 ;  /* 0x0000002b00077202 */ /* 0x000fe40000000f00 */
[----:B------:R-:W-:Y:S02]  /*460b0*/  MOV R4, 0x460d0 ;  /* 0x000460d000047802 */ /* 0x000fe40000000f00 */
        /* <DEDUP_REMOVED lines=948> */
.L_x_2446:
        /* <DEDUP_REMOVED lines=711> */
.L_x_2447:
        /* <DEDUP_REMOVED lines=711> */
.L_x_2448:
        /* <DEDUP_REMOVED lines=711> */
.L_x_2449:
        /* <DEDUP_REMOVED lines=711> */
.L_x_2450:
        /* <DEDUP_REMOVED lines=711> */
.L_x_2451:
        /* <DEDUP_REMOVED lines=711> */
.L_x_2452:
        /* <DEDUP_REMOVED lines=256> */
.L_x_2453:
        /* <DEDUP_REMOVED lines=251> */
[----:B------:R-:W-:Y:S05]  /*5c650*/  RET.REL.NODEC R6 `(_ZN7cutlass13device_kernelIN5flash19enable_sm80_to_sm89INS1_16FlashAttnBwdSm80INS1_25CollectiveMainloopBwdSm80ILi2ELi2EN4cute5tupleIJNS5_1CILi128EEES8_NS7_ILi64EEEEEENS_10bfloat16_tEfNS_4arch4Sm80ELb1ELb0ELb1ELb0ELb0ELb0ELb0ELb0ELi2ELi4ELi4ELi4ELb0EEENS1_21CollectiveEpilogueBwdISA_SB_SD_Li256ELb0ELb0ELi2EEENS1_25SingleTileBwdLPTSchedulerILb0ELi128ELb0EEEEEEEEEvNT_6ParamsE) ;  /* 0xfffa39a006007950 */ /* 0x000fea0003c3ffff */
        .type           $_ZN7cutlass13device_kernelIN5flash19enable_sm80_to_sm89INS1_16FlashAttnBwdSm80INS1_25CollectiveMainloopBwdSm80ILi2ELi2EN4cute5tupleIJNS5_1CILi128EEES8_NS7_ILi64EEEEEENS_10bfloat16_tEfNS_4arch4Sm80ELb1ELb0ELb1ELb0ELb0ELb0ELb0ELb0ELi2ELi4ELi4ELi4ELb0EEENS1_21CollectiveEpilogueBwdISA_SB_SD_Li256ELb0ELb0ELi2EEENS1_25SingleTileBwdLPTSchedulerILb0ELi128ELb0EEEEEEEEEvNT_6ParamsE$_ZZN5flash25CollectiveMainloopBwdSm80ILi2ELi2EN4cute5tupleIJNS1_1CILi128EEES4_NS3_ILi64EEEEEEN7cutlass10bfloat16_tEfNS7_4arch4Sm80ELb1ELb0ELb1ELb0ELb0ELb0ELb0ELb0ELi2ELi4ELi4ELi4ELb0EE3mmaINS_16FlashAttnBwdSm80ISB_NS_21CollectiveEpilogueBwdIS6_S8_SA_Li256ELb0ELb0ELi2EEENS_25SingleTileBwdLPTSchedulerILb0ELi128ELb0EEEE13SharedStorageENS1_6TensorINS1_11ArrayEngineIfLm32EEENS1_6LayoutINS2_IJNS2_IJNS3_ILi2EEESO_EEESO_NS3_ILi4EEEEEENS2_IJNS2_IJNS3_ILi1EEESO_EEESQ_NS3_ILi8EEEEEEEEEEEEbRKNSB_6ParamsERT0_S12_iNS2_IJiiiEEERT_ENKUliiE0_clEii,@function
        .size           $_ZN7cutlass13device_kernelIN5flash19enable_sm80_to_sm89INS1_16FlashAttnBwdSm80INS1_25CollectiveMainloopBwdSm80ILi2ELi2EN4cute5tupleIJNS5_1CILi128EEES8_NS7_ILi64EEEEEENS_10bfloat16_tEfNS_4arch4Sm80ELb1ELb0ELb1ELb0ELb0ELb0ELb0ELb0ELi2ELi4ELi4ELi4ELb0EEENS1_21CollectiveEpilogueBwdISA_SB_SD_Li256ELb0ELb0ELi2EEENS1_25SingleTileBwdLPTSchedulerILb0ELi128ELb0EEEEEEEEEvNT_6ParamsE$_ZZN5flash25CollectiveMainloopBwdSm80ILi2ELi2EN4cute5tupleIJNS1_1CILi128EEES4_NS3_ILi64EEEEEEN7cutlass10bfloat16_tEfNS7_4arch4Sm80ELb1ELb0ELb1ELb0ELb0ELb0ELb0ELb0ELi2ELi4ELi4ELi4ELb0EE3mmaINS_16FlashAttnBwdSm80ISB_NS_21CollectiveEpilogueBwdIS6_S8_SA_Li256ELb0ELb0ELi2EEENS_25SingleTileBwdLPTSchedulerILb0ELi128ELb0EEEE13SharedStorageENS1_6TensorINS1_11ArrayEngineIfLm32EEENS1_6LayoutINS2_IJNS2_IJNS3_ILi2EEESO_EEESO_NS3_ILi4EEEEEENS2_IJNS2_IJNS3_ILi1EEESO_EEESQ_NS3_ILi8EEEEEEEEEEEEbRKNSB_6ParamsERT0_S12_iNS2_IJiiiEEERT_ENKUliiE0_clEii,($_ZN7cutlass13device_kernelIN5flash19enable_sm80_to_sm89INS1_16FlashAttnBwdSm80INS1_25CollectiveMainloopBwdSm80ILi2ELi2EN4cute5tupleIJNS5_1CILi128EEES8_NS7_ILi64EEEEEENS_10bfloat16_tEfNS_4arch4Sm80ELb1ELb0ELb1ELb0ELb0ELb0ELb0ELb0ELi2ELi4ELi4ELi4ELb0EEENS1_21CollectiveEpilogueBwdISA_SB_SD_Li256ELb0ELb0ELi2EEENS1_25SingleTileBwdLPTSchedulerILb0ELi128ELb0EEEEEEEEEvNT_6ParamsE$_ZZN5flash25CollectiveMainloopBwdSm80ILi2ELi2EN4cute5tupleIJNS1_1CILi128EEES4_NS3_ILi64EEEEEEN7cutlass10bfloat16_tEfNS7_4arch4Sm80ELb1ELb0ELb1ELb0ELb0ELb0ELb0ELb0ELi2ELi4ELi4ELi4ELb0EE3mmaINS_16FlashAttnBwdSm80ISB_NS_21CollectiveEpilogueBwdIS6_S8_SA_Li256ELb0ELb0ELi2EEENS_25SingleTileBwdLPTSchedulerILb0ELi128ELb0EEEE13SharedStorageENS1_6TensorINS1_11ArrayEngineIfLm32EEENS1_6LayoutINS2_IJNS2_IJNS3_ILi2EEESO_EEESO_NS3_ILi4EEEEEENS2_IJNS2_IJNS3_ILi1EEESO_EEESQ_NS3_ILi8EEEEEEEEEEEEbRKNSB_6ParamsERT0_S12_iNS2_IJiiiEEERT_ENKUliiE_clEii - $_ZN7cutlass13device_kernelIN5flash19enable_sm80_to_sm89INS1_16FlashAttnBwdSm80INS1_25CollectiveMainloopBwdSm80ILi2ELi2EN4cute5tupleIJNS5_1CILi128EEES8_NS7_ILi64EEEEEENS_10bfloat16_tEfNS_4arch4Sm80ELb1ELb0ELb1ELb0ELb0ELb0ELb0ELb0ELi2ELi4ELi4ELi4ELb0EEENS1_21CollectiveEpilogueBwdISA_SB_SD_Li256ELb0ELb0ELi2EEENS1_25SingleTileBwdLPTSchedulerILb0ELi128ELb0EEEEEEEEEvNT_6ParamsE$_ZZN5flash25CollectiveMainloopBwdSm80ILi2ELi2EN4cute5tupleIJNS1_1CILi128EEES4_NS3_ILi64EEEEEEN7cutlass10bfloat16_tEfNS7_4arch4Sm80ELb1ELb0ELb1ELb0ELb0ELb0ELb0ELb0ELi2ELi4ELi4ELi4ELb0EE3mmaINS_16FlashAttnBwdSm80ISB_NS_21CollectiveEpilogueBwdIS6_S8_SA_Li256ELb0ELb0ELi2EEENS_25SingleTileBwdLPTSchedulerILb0ELi128ELb0EEEE13SharedStorageENS1_6TensorINS1_11ArrayEngineIfLm32EEENS1_6LayoutINS2_IJNS2_IJNS3_ILi2EEESO_EEESO_NS3_ILi4EEEEEENS2_IJNS2_IJNS3_ILi1EEESO_EEESQ_NS3_ILi8EEEEEEEEEEEEbRKNSB_6ParamsERT0_S12_iNS2_IJiiiEEERT_ENKUliiE0_clEii)
$_ZN7cutlass13device_kernelIN5flash19enable_sm80_to_sm89INS1_16FlashAttnBwdSm80INS1_25CollectiveMainloopBwdSm80ILi2ELi2EN4cute5tupleIJNS5_1CILi128EEES8_NS7_ILi64EEEEEENS_10bfloat16_tEfNS_4arch4Sm80ELb1ELb0ELb1ELb0ELb0ELb0ELb0ELb0ELi2ELi4ELi4ELi4ELb0EEENS1_21CollectiveEpilogueBwdISA_SB_SD_Li256ELb0ELb0ELi2EEENS1_25SingleTileBwdLPTSchedulerILb0ELi128ELb0EEEEEEEEEvNT_6ParamsE$_ZZN5flash25CollectiveMainloopBwdSm80ILi2ELi2EN4cute5tupleIJNS1_1CILi128EEES4_NS3_ILi64EEEEEEN7cutlass10bfloat16_tEfNS7_4arch4Sm80ELb1ELb0ELb1ELb0ELb0ELb0ELb0ELb0ELi2ELi4ELi4ELi4ELb0EE3mmaINS_16FlashAttnBwdSm80ISB_NS_21CollectiveEpilogueBwdIS6_S8_SA_Li256ELb0ELb0ELi2EEENS_25SingleTileBwdLPTSchedulerILb0ELi128ELb0EEEE13SharedStorageENS1_6TensorINS1_11ArrayEngineIfLm32EEENS1_6LayoutINS2_IJNS2_IJNS3_ILi2EEESO_EEESO_NS3_ILi4EEEEEENS2_IJNS2_IJNS3_ILi1EEESO_EEESQ_NS3_ILi8EEEEEEEEEEEEbRKNSB_6ParamsERT0_S12_iNS2_IJiiiEEERT_ENKUliiE0_clEii:
        /* <DEDUP_REMOVED lines=9> */
[----:B-1---5:R-:W-:Y:S05]  /*5c6f0*/  CALL.REL.NOINC `($_ZN7cutlass13device_kernelIN5flash19enable_sm80_to_sm89INS1_16FlashAttnBwdSm80INS1_25CollectiveMainloopBwdSm80ILi2ELi2EN4cute5tupleIJNS5_1CILi128EEES8_NS7_ILi64EEEEEENS_10bfloat16_tEfNS_4arch4Sm80ELb1ELb0ELb1ELb0ELb0ELb0ELb0ELb0ELi2ELi4ELi4ELi4ELb0EEENS1_21CollectiveEpilogueBwdISA_SB_SD_Li256ELb0ELb0ELi2EEENS1_25SingleTileBwdLPTSchedulerILb0ELi128ELb0EEEEEEEEEvNT_6ParamsE$_ZN4cute3eso3ESOILb1ELb0EJNS_10UnderscoreES2_S2_iEEC2ERKS2_S5_S5_RKi) ;  /* 0xfffabd6000007944 */ /* 0x022fea0003c3ffff */
[----:B-1----:R-:W2:Y:S01]  /*5c700*/  LDL R3, [R1+0x1688] ;  /* 0x0016880001037983 */ /* 0x002ea20000100800 */
[----:B------:R-:W-:Y:S02]  /*5c710*/  MOV R4, 0x5c740 ;  /* 0x0005c74000047802 */ /* 0x000fe40000000f00 */
[----:B--2---:R-:W-:Y:S02]  /*5c720*/  SHF.L.U32 R3, R3, 0xd, RZ ;  /* 0x0000000d03037819 */ /* 0x004fe400000006ff */
[----:B------:R-:W-:Y:S05]  /*5c730*/  CALL.REL.NOINC `($_ZN7cutlass13device_kernelIN5flash19enable_sm80_to_sm89INS1_16FlashAttnBwdSm80INS1_25CollectiveMainloopBwdSm80ILi2ELi2EN4cute5tupleIJNS5_1CILi128EEES8_NS7_ILi64EEEEEENS_10bfloat16_tEfNS_4arch4Sm80ELb1ELb0ELb1ELb0ELb0ELb0ELb0ELb0ELi2ELi4ELi4ELi4ELb0EEENS1_21CollectiveEpilogueBwdISA_SB_SD_Li256ELb0ELb0ELi2EEENS1_25SingleTileBwdLPTSchedulerILb0ELi128ELb0EEEEEEEEEvNT_6ParamsE$_ZN4cute3eso3ESOILb1ELb0EJNS_6LayoutINS_5tupleIJNS3_IJNS_1CILi8EEENS4_ILi1EEEEEENS4_ILi4EEES6_EEENS3_IJNS3_IJS6_NS4_ILi0EEEEEENS4_ILi2048EEESA_EEEEEiEEC2ERKSE_RKi) ;  /* 0xfffaed3000007944 */ /* 0x000fea0003c3ffff */
[----:B------:R-:W-:Y:S01]  /*5c740*/  ULDC.64 UR8, c[0x0][0x118] ;  /* 0x0000460000087ab9 */ /* 0x000fe20000000a00 */
[----:B-1----:R-:W2:Y:S04]  /*5c750*/  LDL R2, [R1+0x1688] ;  /* 0x0016880001027983 */ /* 0x002ea80000100800 */
[----:B------:R-:W2:Y:S01]  /*5c760*/  LD.E.64 R6, [R6.64] ;  /* 0x0000000806067980 */ /* 0x000ea2000c101b00 */
[----:B------:R-:W-:-:S02]  /*5c770*/  MOV R9, R81 ;  /* 0x0000005100097202 */ /* 0x000fc40000000f00 */
[----:B------:R-:W-:Y:S01]  /*5c780*/  MOV R8, 0x5c7b0 ;  /* 0x0005c7b000087802 */ /* 0x000fe20000000f00 */
[----:B--2---:R-:W-:-:S04]  /*5c790*/  IMAD.WIDE R2, R2, 0x2, R6 ;  /* 0x0000000202027825 */ /* 0x004fc800078e0206 */
[----:B------:R-:W-:Y:S05]  /*5c7a0*/  CALL.REL.NOINC `($_ZN7cutlass13device_kernelIN5flash19enable_sm80_to_sm89INS1_16FlashAttnBwdSm80INS1_25CollectiveMainloopBwdSm80ILi2ELi2EN4cute5tupleIJNS5_1CILi128EEES8_NS7_ILi64EEEEEENS_10bfloat16_tEfNS_4arch4Sm80ELb1ELb0ELb1ELb0ELb0ELb0ELb0ELb0ELi2ELi4ELi4ELi4ELb0EEENS1_21CollectiveEpilogueBwdISA_SB_SD_Li256ELb0ELb0ELi2EEENS1_25SingleTileBwdLPTSchedulerILb0ELi128ELb0EEEEEEEEEvNT_6ParamsE$_ZN4cute8smem_ptrIPN7cutlass10bfloat16_tEECI1NS_12iter_adaptorIS3_S4_EEES3_) ;  /* 0xfffaf8f000007944 */ /* 0x000fea0003c3ffff */
[----:B-1----:R1:W5:Y:S01]  /*5c7b0*/  LDL.64 R2, [R1+0x1688] ;  /* 0x0016880001027983 */ /* 0x0023620000100a00 */
[----:B------:R-:W-:-:S03]  /*5c7c0*/  MOV R6, 0x5c7e0 ;  /* 0x0005c7e000067802 */ /* 0x000fc60000000f00 */
[----:B-1---5:R-:W-:Y:S05]  /*5c7d0*/  CALL.REL.NOINC `($_ZN7cutlass13device_kernelIN5flash19enable_sm80_to_sm89INS1_16FlashAttnBwdSm80INS1_25CollectiveMainloopBwdSm80ILi2ELi2EN4cute5tupleIJNS5_1CILi128EEES8_NS7_ILi64EEEEEENS_10bfloat16_tEfNS_4arch4Sm80ELb1ELb0ELb1ELb0ELb0ELb0ELb0ELb0ELi2ELi4ELi4ELi4ELb0EEENS1_21CollectiveEpilogueBwdISA_SB_SD_Li256ELb0ELb0ELi2EEENS1_25SingleTileBwdLPTSchedulerILb0ELi128ELb0EEEEEEEEEvNT_6ParamsE$_ZN4cute3eso3ESOILb1ELb0EJNS_6LayoutINS_5tupleIJNS3_IJNS_1CILi8EEENS4_ILi1EEEEEENS4_ILi4EEES6_EEENS3_IJNS3_IJS6_NS4_ILi0EEEEEENS4_ILi2048EEESA_EEEEENS_10ViewEngineINS_8smem_ptrIPN7cutlass10bfloat16_tEEEEEEEC2ERKSE_RKSL_) ;  /* 0xfffaec5000007944 */ /* 0x022fea0003c3ffff */
[----:B------:R-:W-:Y:S01]  /*5c7e0*/  ULDC.64 UR8, c[0x0][0x118] ;  /* 0x0000460000087ab9 */ /* 0x000fe20000000a00 */
[----:B------:R2:W5:Y:S04]  /*5c7f0*/  LDL.64 R88, [R1+0x1688] ;  /* 0x0016880001587983 */ /* 0x0005680000100a00 */
[----:B------:R2:W5:Y:S01]  /*5c800*/  LD.E.64 R10, [R84.64+0x8] ;  /* 0x00000808540a7980 */ /* 0x000562000c101b00 */
[----:B-1----:R-:W-:Y:S02]  /*5c810*/  MOV R3, R16 ;  /* 0x0000001000037202 */ /* 0x002fe40000000f00 */
[----:B------:R-:W-:-:S02]  /*5c820*/  MOV R4, 0x5c840 ;  /* 0x0005c84000047802 */ /* 0x000fc40000000f00 */
[----:B--2--5:R-:W-:Y:S05]  /*5c830*/  CALL.REL.NOINC `($_ZN7cutlass13device_kernelIN5flash19enable_sm80_to_sm89INS1_16FlashAttnBwdSm80INS1_25CollectiveMainloopBwdSm80ILi2ELi2EN4cute5tupleIJNS5_1CILi128EEES8_NS7_ILi64EEEEEENS_10bfloat16_tEfNS_4arch4Sm80ELb1ELb0ELb1ELb0ELb0ELb0ELb0ELb0ELi2ELi4ELi4ELi4ELb0EEENS1_21CollectiveEpilogueBwdISA_SB_SD_Li256ELb0ELb0ELi2EEENS1_25SingleTileBwdLPTSchedulerILb0ELi128ELb0EEEEEEEEEvNT_6ParamsE$_ZN4cute3eso3ESOILb1ELb0EJNS_10UnderscoreES2_S2_iEEC2ERKS2_S5_S5_RKi) ;  /* 0xfffabc2000007944 */ /* 0x024fea0003c3ffff */
[----:B------:R-:W2:Y:S01]  /*5c840*/  LDL R8, [R1+0x1688] ;  /* 0x0016880001087983 */ /* 0x000ea20000100800 */
[----:B------:R-:W-:-:S03]  /*5c850*/  ULDC.64 UR8, c[0x0][0x118] ;  /* 0x0000460000087ab9 */ /* 0x000fc60000000a00 */
[----:B-1----:R1:W5:Y:S01]  /*5c860*/  LD.E.64 R2, [R10.64+0x8] ;  /* 0x000008080a027980 */ /* 0x002362000c101b00 */
[----:B------:R-:W-:Y:S02]  /*5c870*/  MOV R4, 0x5c8a0 ;  /* 0x0005c8a000047802 */ /* 0x000fe40000000f00 */
[----:B--2---:R-:W-:Y:S02]  /*5c880*/  SHF.R.S32.HI R7, RZ, 0x1f, R8 ;  /* 0x0000001fff077819 */ /* 0x004fe40000011408 */
[----:B-1---5:R-:W-:Y:S05]  /*5c890*/  CALL.REL.NOINC `($_ZN7cutlass13device_kernelIN5flash19enable_sm80_to_sm89INS1_16FlashAttnBwdSm80INS1_25CollectiveMainloopBwdSm80ILi2ELi2EN4cute5tupleIJNS5_1CILi128EEES8_NS7_ILi64EEEEEENS_10bfloat16_tEfNS_4arch4Sm80ELb1ELb0ELb1ELb0ELb0ELb0ELb0ELb0ELi2ELi4ELi4ELi4ELb0EEENS1_21CollectiveEpilogueBwdISA_SB_SD_Li256ELb0ELb0ELi2EEENS1_25SingleTileBwdLPTSchedulerILb0ELi128ELb0EEEEEEEEEvNT_6ParamsE$_ZZN4cute5sliceINS_5tupleIJNS_10UnderscoreES2_S2_iEEENS1_IJNS1_IJNS_1CILi1EEENS4_ILi0EEEEEElS6_lEEEEEDaRKT_RKT0_ENKUlRKT_RKT0_E_clIS2_lEEDaSH_SK_) ;  /* 0xfffb11d000007944 */ /* 0x022fea0003c3ffff */
[----:B-----5:R-:W-:Y:S02]  /*5c8a0*/  MOV R5, R3 ;  /* 0x0000000300057202 */ /* 0x020fe40000000f00 */
[----:B------:R-:W-:Y:S02]  /*5c8b0*/  MOV R4, 0x5c8d0 ;  /* 0x0005c8d000047802 */ /* 0x000fe40000000f00 */
[----:B-1----:R-:W-:Y:S05]  /*5c8c0*/  CALL.REL.NOINC `($_ZN7cutlass13device_kernelIN5flash19enable_sm80_to_sm89INS1_16FlashAttnBwdSm80INS1_25CollectiveMainloopBwdSm80ILi2ELi2EN4cute5tupleIJNS5_1CILi128EEES8_NS7_ILi64EEEEEENS_10bfloat16_tEfNS_4arch4Sm80ELb1ELb0ELb1ELb0ELb0ELb0ELb0ELb0ELi2ELi4ELi4ELi4ELb0EEENS1_21CollectiveEpilogueBwdISA_SB_SD_Li256ELb0ELb0ELi2EEENS1_25SingleTileBwdLPTSchedulerILb0ELi128ELb0EEEEEEEEEvNT_6ParamsE$_ZZN4cute12filter_tupleINS_5tupleIJNS_10UnderscoreES2_S2_iEEENS1_IJNS1_IJNS_1CILi1EEENS4_ILi0EEEEEElS6_lEEEZNS_5sliceIS3_S8_EEDaRKT_RKT0_EUlRKT_RKT0_E_EEDaSC_SF_OT1_ENKUlDpSI_E_clIJNS1_IJS7_EEENS1_IJlEEENS1_IJS6_EEENS1_IJEEEEEEDaSP_) ;  /* 0xfffafe0000007944 */ /* 0x002fea0003c3ffff */
[----:B-----5:R-:W-:Y:S02]  /*5c8d0*/  MOV R5, R3 ;  /* 0x0000000300057202 */ /* 0x020fe40000000f00 */
[----:B------:R-:W-:Y:S02]  /*5c8e0*/  MOV R4, 0x5c900 ;  /* 0x0005c90000047802 */ /* 0x000fe40000000f00 */
[----:B-1----:R-:W-:Y:S05]  /*5c8f0*/  CALL.REL.NOINC `($_ZN7cutlass13device_kernelIN5flash19enable_sm80_to_sm89INS1_16FlashAttnBwdSm80INS1_25CollectiveMainloopBwdSm80ILi2ELi2EN4cute5tupleIJNS5_1CILi128EEES8_NS7_ILi64EEEEEENS_10bfloat16_tEfNS_4arch4Sm80ELb1ELb0ELb1ELb0ELb0ELb0ELb0ELb0ELi2ELi4ELi4ELi4ELb0EEENS1_21CollectiveEpilogueBwdISA_SB_SD_Li256ELb0ELb0ELi2EEENS1_25SingleTileBwdLPTSchedulerILb0ELi128ELb0EEEEEEEEEvNT_6ParamsE$_ZN4cute5tupleIJNS0_IJNS0_IJNS_1CILi8EEENS1_ILi1EEEEEENS1_ILi4EEES3_EEENS0_IJNS0_IJS3_NS1_ILi0EEEEEElS7_EEEEEC2ERKS6_RKS9_) ;  /* 0xfffaf0a000007944 */ /* 0x002fea0003c3ffff */
        /* <DEDUP_REMOVED lines=9> */
[----:B-1---5:R-:W-:Y:S05]  /*5c990*/  CALL.REL.NOINC `($_ZN7cutlass13device_kernelIN5flash19enable_sm80_to_sm89INS1_16FlashAttnBwdSm80INS1_25CollectiveMainloopBwdSm80ILi2ELi2EN4cute5tupleIJNS5_1CILi128EEES8_NS7_ILi64EEEEEENS_10bfloat16_tEfNS_4arch4Sm80ELb1ELb0ELb1ELb0ELb0ELb0ELb0ELb0ELi2ELi4ELi4ELi4ELb0EEENS1_21CollectiveEpilogueBwdISA_SB_SD_Li256ELb0ELb0ELi2EEENS1_25SingleTileBwdLPTSchedulerILb0ELi128ELb0EEEEEEEEEvNT_6ParamsE$_ZN4cute3eso3ESOILb0ELb0EJNS_6LayoutINS_5tupleIJNS3_IJNS_1CILi8EEENS4_ILi1EEEEEENS4_ILi4EEES6_EEENS3_IJNS3_IJS6_NS4_ILi0EEEEEElSA_EEEEElEEC2ERKSD_RKl) ;  /* 0xfffaaf4000007944 */ /* 0x022fea0003c3ffff */
[----:B------:R-:W-:Y:S01]  /*5c9a0*/  ULDC.64 UR8, c[0x0][0x118] ;  /* 0x0000460000087ab9 */ /* 0x000fe20000000a00 */
[----:B------:R-:W2:Y:S04]  /*5c9b0*/  LDL.64 R6, [R1+0x1690] ;  /* 0x0016900001067983 */ /* 0x000ea80000100a00 */
[----:B------:R-:W2:Y:S04]  /*5c9c0*/  LD.E.64 R10, [R10.64+0x18] ;  /* 0x000018080a0a7980 */ /* 0x000ea8000c101b00 */
[----:B-1----:R1:W5:Y:S01]  /*5c9d0*/  LDL.64 R2, [R1+0x1688] ;  /* 0x0016880001027983 */ /* 0x0023620000100a00 */
[----:B------:R-:W-:-:S02]  /*5c9e0*/  MOV R8, 0x5ca20 ;  /* 0x0005ca2000087802 */ /* 0x000fc40000000f00 */
[----:B--2---:R-:W-:-:S04]  /*5c9f0*/  LEA R4, P0, R6, R10, 0x1 ;  /* 0x0000000a06047211 */ /* 0x004fc800078008ff */
[----:B------:R-:W-:-:S04]  /*5ca00*/  LEA.HI.X R9, R6, R11, R7, 0x1, P0 ;  /* 0x0000000b06097211 */ /* 0x000fc800000f0c07 */
[----:B-1---5:R-:W-:Y:S05]  /*5ca10*/  CALL.REL.NOINC `($_ZN7cutlass13device_kernelIN5flash19enable_sm80_to_sm89INS1_16FlashAttnBwdSm80INS1_25CollectiveMainloopBwdSm80ILi2ELi2EN4cute5tupleIJNS5_1CILi128EEES8_NS7_ILi64EEEEEENS_10bfloat16_tEfNS_4arch4Sm80ELb1ELb0ELb1ELb0ELb0ELb0ELb0ELb0ELi2ELi4ELi4ELi4ELb0EEENS1_21CollectiveEpilogueBwdISA_SB_SD_Li256ELb0ELb0ELi2EEENS1_25SingleTileBwdLPTSchedulerILb0ELi128ELb0EEEEEEEEEvNT_6ParamsE$_ZN4cute8gmem_ptrIPKN7cutlass10bfloat16_tEECI1NS_12iter_adaptorIS4_S5_EEES4_) ;  /* 0xfffaf58000007944 */ /* 0x022fea0003c3ffff */
[----:B------:R-:W2:Y:S01]  /*5ca20*/  LDL.64 R8, [R1+0x1688] ;  /* 0x0016880001087983 */ /* 0x000ea20000100a00 */
[----:B-1----:R-:W-:Y:S02]  /*5ca30*/  MOV R5, R3 ;  /* 0x0000000300057202 */ /* 0x002fe40000000f00 */
[----:B------:R-:W-:Y:S01]  /*5ca40*/  MOV R6, 0x5ca70 ;  /* 0x0005ca7000067802 */ /* 0x000fe20000000f00 */
[----:B--2---:R1:W-:Y:S04]  /*5ca50*/  STL.64 [R1+0x1698], R8 ;  /* 0x0016980801007387 */ /* 0x0043e80000100a00 */
[----:B-1----:R-:W-:Y:S05]  /*5ca60*/  CALL.REL.NOINC `($_ZN7cutlass13device_kernelIN5flash19enable_sm80_to_sm89INS1_16FlashAttnBwdSm80INS1_25CollectiveMainloopBwdSm80ILi2ELi2EN4cute5tupleIJNS5_1CILi128EEES8_NS7_ILi64EEEEEENS_10bfloat16_tEfNS_4arch4Sm80ELb1ELb0ELb1ELb0ELb0ELb0ELb0ELb0ELi2ELi4ELi4ELi4ELb0EEENS1_21CollectiveEpilogueBwdISA_SB_SD_Li256ELb0ELb0ELi2EEENS1_25SingleTileBwdLPTSchedulerILb0ELi128ELb0EEEEEEEEEvNT_6ParamsE$_ZN4cute3eso3ESOILb0ELb0EJNS_6LayoutINS_5tupleIJNS3_IJNS_1CILi8EEENS4_ILi1EEEEEENS4_ILi4EEES6_EEENS3_IJNS3_IJS6_NS4_ILi0EEEEEElSA_EEEEENS_10ViewEngineINS_8gmem_ptrIPKN7cutlass10bfloat16_tEEEEEEEC2ERKSD_RKSL_) ;  /* 0xfffaade000007944 */ /* 0x002fea0003c3ffff */
        /* <DEDUP_REMOVED lines=11> */
[----:B--2--5:R-:W-:Y:S05]  /*5cb20*/  CALL.REL.NOINC `($_ZN7cutlass13device_kernelIN5flash19enable_sm80_to_sm89INS1_16FlashAttnBwdSm80INS1_25CollectiveMainloopBwdSm80ILi2ELi2EN4cute5tupleIJNS5_1CILi128EEES8_NS7_ILi64EEEEEENS_10bfloat16_tEfNS_4arch4Sm80ELb1ELb0ELb1ELb0ELb0ELb0ELb0ELb0ELi2ELi4ELi4ELi4ELb0EEENS1_21CollectiveEpilogueBwdISA_SB_SD_Li256ELb0ELb0ELi2EEENS1_25SingleTileBwdLPTSchedulerILb0ELi128ELb0EEEEEEEEEvNT_6ParamsE$_ZZN4cuteplIJiiEJNS_1CILi0EEES2_EEEDaRKNS_15ArithmeticTupleIJDpT_EEERKNS3_IJDpT0_EEEENKUlDpRKT_E_clIJiiEEEDaSH_) ;  /* 0xfffb477000007944 */ /* 0x024fea0003c3ffff */
[----:B-----5:R-:W-:Y:S01]  /*5cb30*/  IMAD.IADD R86, R5, 0x1, -R2 ;  /* 0x0000000105567824 */ /* 0x020fe200078e0a02 */
[----:B------:R-:W-:Y:S02]  /*5cb40*/  MOV R3, RZ ;  /* 0x000000ff00037202 */ /* 0x000fe40000000f00 */
[----:B------:R-:W-:Y:S02]  /*5cb50*/  MOV R6, 0x5cb70 ;  /* 0x0005cb7000067802 */ /* 0x000fe40000000f00 */
[----:B-1----:R-:W-:Y:S05]  /*5cb60*/  CALL.REL.NOINC `($_ZN7cutlass13device_kernelIN5flash19enable_sm80_to_sm89INS1_16FlashAttnBwdSm80INS1_25CollectiveMainloopBwdSm80ILi2ELi2EN4cute5tupleIJNS5_1CILi128EEES8_NS7_ILi64EEEEEENS_10bfloat16_tEfNS_4arch4Sm80ELb1ELb0ELb1ELb0ELb0ELb0ELb0ELb0ELi2ELi4ELi4ELi4ELb0EEENS1_21CollectiveEpilogueBwdISA_SB_SD_Li256ELb0ELb0ELi2EEENS1_25SingleTileBwdLPTSchedulerILb0ELi128ELb0EEEEEEEEEvNT_6ParamsE$_ZN4cute3eso3ESOILb1ELb0EJNS_1CILi0EEEiS3_EEC2ERKS3_RKiS6_) ;  /* 0xfffabdd000007944 */ /* 0x002fea0003c3ffff */
[----:B-1----:R-:W2:Y:S01]  /*5cb70*/  LDL R3, [R1+0x1688] ;  /* 0x0016880001037983 */ /* 0x002ea20000100800 */
[----:B------:R-:W-:Y:S01]  /*5cb80*/  IMAD.MOV.U32 R2, RZ, RZ, R81 ;  /* 0x000000ffff027224 */ /* 0x000fe200078e0051 */
[----:B------:R-:W-:Y:S02]  /*5cb90*/  MOV R10, 0x5cbc0 ;  /* 0x0005cbc0000a7802 */ /* 0x000fe40000000f00 */
[----:B--2---:R-:W-:Y:S02]  /*5cba0*/  SHF.L.U32 R3, R3, 0x5, RZ ;  /* 0x0000000503037819 */ /* 0x004fe400000006ff */
[----:B------:R-:W-:Y:S05]  /*5cbb0*/  CALL.REL.NOINC `($_ZN7cutlass13device_kernelIN5flash19enable_sm80_to_sm89INS1_16FlashAttnBwdSm80INS1_25CollectiveMainloopBwdSm80ILi2ELi2EN4cute5tupleIJNS5_1CILi128EEES8_NS7_ILi64EEEEEENS_10bfloat16_tEfNS_4arch4Sm80ELb1ELb0ELb1ELb0ELb0ELb0ELb0ELb0ELi2ELi4ELi4ELi4ELb0EEENS1_21CollectiveEpilogueBwdISA_SB_SD_Li256ELb0ELb0ELi2EEENS1_25SingleTileBwdLPTSchedulerILb0ELi128ELb0EEEEEEEEEvNT_6ParamsE$_ZN4cute5tupleIJiEEC2ERKi) ;  /* 0xfffaf30000007944 */ /* 0x000fea0003c3ffff */
[----:B------:R1:W5:Y:S01]  /*5cbc0*/  LDL R3, [R1+0x1688] ;  /* 0x0016880001037983 */ /* 0x0003620000100800 */
        /* <DEDUP_REMOVED lines=8> */
[----:B------:R-:W-:Y:S02]  /*5cc50*/  MOV R2, R81 ;  /* 0x0000005100027202 */ /* 0x000fe40000000f00 */
[----:B------:R-:W-:Y:S02]  /*5cc60*/  MOV R6, 0x5cc80 ;  /* 0x0005cc8000067802 */ /* 0x000fe40000000f00 */
[----:B-1---5:R-:W-:Y:S05]  /*5cc70*/  CALL.REL.NOINC `($_ZN7cutlass13device_kernelIN5flash19enable_sm80_to_sm89INS1_16FlashAttnBwdSm80INS1_25CollectiveMainloopBwdSm80ILi2ELi2EN4cute5tupleIJNS5_1CILi128EEES8_NS7_ILi64EEEEEENS_10bfloat16_tEfNS_4arch4Sm80ELb1ELb0ELb1ELb0ELb0ELb0ELb0ELb0ELi2ELi4ELi4ELi4ELb0EEENS1_21CollectiveEpilogueBwdISA_SB_SD_Li256ELb0ELb0ELi2EEENS1_25SingleTileBwdLPTSchedulerILb0ELi128ELb0EEEEEEEEEvNT_6ParamsE$_ZN4cute3eso3ESOILb0ELb1EJiNS_1CILi0EEEEEC2ERKiRKS3_) ;  /* 0xfffab5d000007944 */ /* 0x022fea0003c3ffff */
[----:B-1----:R1:W5:Y:S01]  /*5cc80*/  LDL R3, [R1+0x1688] ;  /* 0x0016880001037983 */ /* 0x0023620000100800 */
[----:B------:R-:W-:-:S03]  /*5cc90*/  MOV R4, 0x5ccb0 ;  /* 0x0005ccb000047802 */ /* 0x000fc60000000f00 */
[----:B-1---5:R-:W-:Y:S05]  /*5cca0*/  CALL.REL.NOINC `($_ZN7cutlass13device_kernelIN5flash19enable_sm80_to_sm89INS1_16FlashAttnBwdSm80INS1_25CollectiveMainloopBwdSm80ILi2ELi2EN4cute5tupleIJNS5_1CILi128EEES8_NS7_ILi64EEEEEENS_10bfloat16_tEfNS_4arch4Sm80ELb1ELb0ELb1ELb0ELb0ELb0ELb0ELb0ELi2ELi4ELi4ELi4ELb0EEENS1_21CollectiveEpilogueBwdISA_SB_SD_Li256ELb0ELb0ELi2EEENS1_25SingleTileBwdLPTSchedulerILb0ELi128ELb0EEEEEEEEEvNT_6ParamsE$_ZZN4cuteplIJNS_1CILi0EEES2_EJiEEEDaRKNS_15ArithmeticTupleIJDpT_EEERKNS3_IJDpT0_EEEENKUlDpRKT_E_clIJiS2_EEEDaSH_) ;  /* 0xfffb41b000007944 */ /* 0x022fea0003c3ffff */
[----:B------:R-:W-:Y:S02]  /*5ccb0*/  MOV R4, 0x5ccd0 ;  /* 0x0005ccd000047802 */ /* 0x000fe40000000f00 */
[----:B-1---5:R-:W-:Y:S05]  /*5ccc0*/  CALL.REL.NOINC `($_ZN7cutlass13device_kernelIN5flash19enable_sm80_to_sm89INS1_16FlashAttnBwdSm80INS1_25CollectiveMainloopBwdSm80ILi2ELi2EN4cute5tupleIJNS5_1CILi128EEES8_NS7_ILi64EEEEEENS_10bfloat16_tEfNS_4arch4Sm80ELb1ELb0ELb1ELb0ELb0ELb0ELb0ELb0ELi2ELi4ELi4ELi4ELb0EEENS1_21CollectiveEpilogueBwdISA_SB_SD_Li256ELb0ELb0ELi2EEENS1_25SingleTileBwdLPTSchedulerILb0ELi128ELb0EEEEEEEEEvNT_6ParamsE$_ZZN4cuteplIJNS_1CILi0EEES2_EJiS2_EEEDaRKNS_15ArithmeticTupleIJDpT_EEERKNS3_IJDpT0_EEEENKUlDpRKT_E_clIJiS2_EEEDaSH_) ;  /* 0xfffb420000007944 */ /* 0x022fea0003c3ffff */
        /* <DEDUP_REMOVED lines=9> */
[----:B--23-5:R-:W-:Y:S05]  /*5cd60*/  CALL.REL.NOINC `($_ZN7cutlass13device_kernelIN5flash19enable_sm80_to_sm89INS1_16FlashAttnBwdSm80INS1_25CollectiveMainloopBwdSm80ILi2ELi2EN4cute5tupleIJNS5_1CILi128EEES8_NS7_ILi64EEEEEENS_10bfloat16_tEfNS_4arch4Sm80ELb1ELb0ELb1ELb0ELb0ELb0ELb0ELb0ELi2ELi4ELi4ELi4ELb0EEENS1_21CollectiveEpilogueBwdISA_SB_SD_Li256ELb0ELb0ELi2EEENS1_25SingleTileBwdLPTSchedulerILb0ELi128ELb0EEEEEEEEEvNT_6ParamsE$_ZN4cute3eso3ESOILb1ELb0EJNS_10UnderscoreEiiEEC2ERKS2_RKiS7_) ;  /* 0xfffab7b000007944 */ /* 0x02cfea0003c3ffff */
[----:B------:R-:W2:Y:S01]  /*5cd70*/  LDL R5, [R1+0x1688] ;  /* 0x0016880001057983 */ /* 0x000ea20000100800 */
[----:B------:R-:W-:Y:S02]  /*5cd80*/  MOV R4, 0x5cdf0 ;  /* 0x0005cdf000047802 */ /* 0x000fe40000000f00 */
[----:B-12---:R-:W-:Y:S01]  /*5cd90*/  SHF.R.S32.HI R2, RZ, 0x1f, R5 ;  /* 0x0000001fff027819 */ /* 0x006fe20000011405 */
[-C--:B------:R-:W-:Y:S02]  /*5cda0*/  IMAD R3, R93, R5.reuse, RZ ;  /* 0x000000055d037224 */ /* 0x080fe400078e02ff */
[----:B------:R-:W-:-:S04]  /*5cdb0*/  IMAD.WIDE.U32 R6, R92, R5, RZ ;  /* 0x000000055c067225 */ /* 0x000fc800078e00ff */
[----:B------:R-:W-:-:S05]  /*5cdc0*/  IMAD R3, R92, R2, R3 ;  /* 0x000000025c037224 */ /* 0x000fca00078e0203 */
[----:B------:R-:W-:Y:S02]  /*5cdd0*/  IADD3 R3, R7, R3, RZ ;  /* 0x0000000307037210 */ /* 0x000fe40007ffe0ff */
[----:B------:R-:W-:Y:S05]  /*5cde0*/  CALL.REL.NOINC `($_ZN7cutlass13device_kernelIN5flash19enable_sm80_to_sm89INS1_16FlashAttnBwdSm80INS1_25CollectiveMainloopBwdSm80ILi2ELi2EN4cute5tupleIJNS5_1CILi128EEES8_NS7_ILi64EEEEEENS_10bfloat16_tEfNS_4arch4Sm80ELb1ELb0ELb1ELb0ELb0ELb0ELb0ELb0ELi2ELi4ELi4ELi4ELb0EEENS1_21CollectiveEpilogueBwdISA_SB_SD_Li256ELb0ELb0ELi2EEENS1_25SingleTileBwdLPTSchedulerILb0ELi128ELb0EEEEEEEEEvNT_6ParamsE$_ZN4cute3eso3ESOILb1ELb0EJNS_6LayoutINS_5tupleIJNS3_IJNS_1CILi8EEENS4_ILi1EEEEEEEEENS3_IJNS3_IJS6_NS4_ILi0EEEEEEEEEEElEEC2ERKSC_RKl) ;  /* 0xfffadf9000007944 */ /* 0x000fea0003c3ffff */
[----:B-1----:R-:W2:Y:S01]  /*5cdf0*/  LDL.64 R2, [R1+0x1688] ;  /* 0x0016880001027983 */ /* 0x002ea20000100a00 */
[----:B------:R-:W-:Y:S02]  /*5ce00*/  MOV R8, 0x5ce40 ;  /* 0x0005ce4000087802 */ /* 0x000fe40000000f00 */
[----:B--2---:R-:W-:-:S04]  /*5ce10*/  LEA R4, P1, R2, R90, 0x1 ;  /* 0x0000005a02047211 */ /* 0x004fc800078208ff */
[----:B------:R-:W-:-:S04]  /*5ce20*/  LEA.HI.X R9, R2, R91, R3, 0x1, P1 ;  /* 0x0000005b02097211 */ /* 0x000fc800008f0c03 */
[----:B------:R-:W-:Y:S05]  /*5ce30*/  CALL.REL.NOINC `($_ZN7cutlass13device_kernelIN5flash19enable_sm80_to_sm89INS1_16FlashAttnBwdSm80INS1_25CollectiveMainloopBwdSm80ILi2ELi2EN4cute5tupleIJNS5_1CILi128EEES8_NS7_ILi64EEEEEENS_10bfloat16_tEfNS_4arch4Sm80ELb1ELb0ELb1ELb0ELb0ELb0ELb0ELb0ELi2ELi4ELi4ELi4ELb0EEENS1_21CollectiveEpilogueBwdISA_SB_SD_Li256ELb0ELb0ELi2EEENS1_25SingleTileBwdLPTSchedulerILb0ELi128ELb0EEEEEEEEEvNT_6ParamsE$_ZN4cute8gmem_ptrIPKN7cutlass10bfloat16_tEECI1NS_12iter_adaptorIS4_S5_EEES4_) ;  /* 0xfffaf16000007944 */ /* 0x000fea0003c3ffff */
[----:B------:R2:W5:Y:S01]  /*5ce40*/  LDL.64 R2, [R1+0x1688] ;  /* 0x0016880001027983 */ /* 0x0005620000100a00 */
[----:B------:R-:W-:-:S03]  /*5ce50*/  MOV R6, 0x5ce70 ;  /* 0x0005ce7000067802 */ /* 0x000fc60000000f00 */
[----:B-12--5:R-:W-:Y:S05]  /*5ce60*/  CALL.REL.NOINC `($_ZN7cutlass13device_kernelIN5flash19enable_sm80_to_sm89INS1_16FlashAttnBwdSm80INS1_25CollectiveMainloopBwdSm80ILi2ELi2EN4cute5tupleIJNS5_1CILi128EEES8_NS7_ILi64EEEEEENS_10bfloat16_tEfNS_4arch4Sm80ELb1ELb0ELb1ELb0ELb0ELb0ELb0ELb0ELi2ELi4ELi4ELi4ELb0EEENS1_21CollectiveEpilogueBwdISA_SB_SD_Li256ELb0ELb0ELi2EEENS1_25SingleTileBwdLPTSchedulerILb0ELi128ELb0EEEEEEEEEvNT_6ParamsE$_ZN4cute3eso3ESOILb1ELb0EJNS_6LayoutINS_5tupleIJNS3_IJNS_1CILi8EEENS4_ILi1EEEEEEEEENS3_IJNS3_IJS6_NS4_ILi0EEEEEEEEEEENS_10ViewEngineINS_8gmem_ptrIPKN7cutlass10bfloat16_tEEEEEEEC2ERKSC_RKSK_) ;  /* 0xfffade0000007944 */ /* 0x026fea0003c3ffff */
[----:B-1----:R1:W5:Y:S01]  /*5ce70*/  LDL.64 R4, [R1+0x1688] ;  /* 0x0016880001047983 */ /* 0x0023620000100a00 */
[----:B------:R-:W-:Y:S01]  /*5ce80*/  IMAD.MOV.U32 R80, RZ, RZ, RZ ;  /* 0x000000ffff507224 */ /* 0x000fe200078e00ff */
[----:B------:R-:W-:Y:S02]  /*5ce90*/  MOV R79, R17 ;  /* 0x00000011004f7202 */ /* 0x000fe40000000f00 */
[----:B------:R-:W-:Y:S02]  /*5cea0*/  MOV R78, 0x5cec0 ;  /* 0x0005cec0004e7802 */ /* 0x000fe40000000f00 */
[----:B-1---5:R-:W-:Y:S05]  /*5ceb0*/  CALL.REL.NOINC `($_ZN7cutlass13device_kernelIN5flash19enable_sm80_to_sm89INS1_16FlashAttnBwdSm80INS1_25CollectiveMainloopBwdSm80ILi2ELi2EN4cute5tupleIJNS5_1CILi128EEES8_NS7_ILi64EEEEEENS_10bfloat16_tEfNS_4arch4Sm80ELb1ELb0ELb1ELb0ELb0ELb0ELb0ELb0ELi2ELi4ELi4ELi4ELb0EEENS1_21CollectiveEpilogueBwdISA_SB_SD_Li256ELb0ELb0ELi2EEENS1_25SingleTileBwdLPTSchedulerILb0ELi128ELb0EEEEEEEEEvNT_6ParamsE$_ZN4cute3eso3ESOILb1ELb0EJNS_10UnderscoreEiiEEC2ERKS2_RKiS7_) ;  /* 0xfffab66000007944 */ /* 0x022fea0003c3ffff */
[----:B-1----:R-:W2:Y:S01]  /*5cec0*/  LDL R3, [R1+0x1688] ;  /* 0x0016880001037983 */ /* 0x002ea20000100800 */
[----:B------:R-:W-:Y:S01]  /*5ced0*/  IMAD.MOV.U32 R2, RZ, RZ, R81 ;  /* 0x000000ffff027224 */ /* 0x000fe200078e0051 */
[----:B------:R-:W-:Y:S02]  /*5cee0*/  MOV R6, 0x5cf10 ;  /* 0x0005cf1000067802 */ /* 0x000fe40000000f00 */
[----:B--2---:R-:W-:Y:S02]  /*5cef0*/  SHF.L.U32 R3, R3, 0xb, RZ ;  /* 0x0000000b03037819 */ /* 0x004fe400000006ff */
        /* <DEDUP_REMOVED lines=10> */
[----:B-1----:R1:W5:Y:S01]  /*5cfa0*/  LDL.64 R6, [R1+0x1688] ;  /* 0x0016880001067983 */ /* 0x0023620000100a00 */
[----:B------:R-:W-:Y:S02]  /*5cfb0*/  MOV R9, R5 ;  /* 0x0000000500097202 */ /* 0x000fe40000000f00 */
[----:B------:R-:W-:Y:S02]  /*5cfc0*/  MOV R8, 0x5cfe0 ;  /* 0x0005cfe000087802 */ /* 0x000fe40000000f00 */
[----:B-1---5:R-:W-:Y:S05]  /*5cfd0*/  CALL.REL.NOINC `($_ZN7cutlass13device_kernelIN5flash19enable_sm80_to_sm89INS1_16FlashAttnBwdSm80INS1_25CollectiveMainloopBwdSm80ILi2ELi2EN4cute5tupleIJNS5_1CILi128EEES8_NS7_ILi64EEEEEENS_10bfloat16_tEfNS_4arch4Sm80ELb1ELb0ELb1ELb0ELb0ELb0ELb0ELb0ELi2ELi4ELi4ELi4ELb0EEENS1_21CollectiveEpilogueBwdISA_SB_SD_Li256ELb0ELb0ELi2EEENS1_25SingleTileBwdLPTSchedulerILb0ELi128ELb0EEEEEEEEEvNT_6ParamsE$_ZN4cute8gmem_ptrIPKN7cutlass10bfloat16_tEECI1NS_12iter_adaptorIS4_S5_EEES4_) ;  /* 0xfffaefc000007944 */ /* 0x022fea0003c3ffff */
[----:B------:R2:W5:Y:S01]  /*5cfe0*/  LDL.64 R2, [R1+0x1688] ;  /* 0x0016880001027983 */ /* 0x0005620000100a00 */
[----:B------:R-:W-:-:S03]  /*5cff0*/  MOV R8, 0x5d010 ;  /* 0x0005d01000087802 */ /* 0x000fc60000000f00 */
[----:B-12--5:R-:W-:Y:S05]  /*5d000*/  CALL.REL.NOINC `($_ZN7cutlass13device_kernelIN5flash19enable_sm80_to_sm89INS1_16FlashAttnBwdSm80INS1_25CollectiveMainloopBwdSm80ILi2ELi2EN4cute5tupleIJNS5_1CILi128EEES8_NS7_ILi64EEEEEENS_10bfloat16_tEfNS_4arch4Sm80ELb1ELb0ELb1ELb0ELb0ELb0ELb0ELb0ELi2ELi4ELi4ELi4ELb0EEENS1_21CollectiveEpilogueBwdISA_SB_SD_Li256ELb0ELb0ELi2EEENS1_25SingleTileBwdLPTSchedulerILb0ELi128ELb0EEEEEEEEEvNT_6ParamsE$_ZN4cute8gmem_ptrIPKN7cutlass9uint128_tEECI1NS_12iter_adaptorIS4_S5_EEES4_) ;  /* 0xfffaefd000007944 */ /* 0x026fea0003c3ffff */
[----:B-1----:R1:W5:Y:S01]  /*5d010*/  LDL.64 R2, [R1+0x1688] ;  /* 0x0016880001027983 */ /* 0x0023620000100a00 */
[----:B------:R-:W-:-:S03]  /*5d020*/  MOV R8, 0x5d040 ;  /* 0x0005d04000087802 */ /* 0x000fc60000000f00 */
[----:B-1---5:R-:W-:Y:S05]  /*5d030*/  CALL.REL.NOINC `($_ZN7cutlass13device_kernelIN5flash19enable_sm80_to_sm89INS1_16FlashAttnBwdSm80INS1_25CollectiveMainloopBwdSm80ILi2ELi2EN4cute5tupleIJNS5_1CILi128EEES8_NS7_ILi64EEEEEENS_10bfloat16_tEfNS_4arch4Sm80ELb1ELb0ELb1ELb0ELb0ELb0ELb0ELb0ELi2ELi4ELi4ELi4ELb0EEENS1_21CollectiveEpilogueBwdISA_SB_SD_Li256ELb0ELb0ELi2EEENS1_25SingleTileBwdLPTSchedulerILb0ELi128ELb0EEEEEEEEEvNT_6ParamsE$_ZN4cute3eso3ESOILb1ELb0EJNS_6LayoutINS_5tupleIJNS3_IJNS_1CILi1EEES5_EEEEEENS3_IJNS3_IJS5_NS4_ILi0EEEEEEEEEEENS_10ViewEngineINS_8gmem_ptrIPKN7cutlass9uint128_tEEEEEEEC2ERKSB_RKSJ_) ;  /* 0xfffad35000007944 */ /* 0x022fea0003c3ffff */
[----:B------:R2:W5:Y:S01]  /*5d040*/  LDL.64 R78, [R1+0x1688] ;  /* 0x00168800014e7983 */ /* 0x0005620000100a00 */
[----:B-1----:R-:W-:Y:S01]  /*5d050*/  IMAD.MOV.U32 R2, RZ, RZ, R6 ;  /* 0x000000ffff027224 */ /* 0x002fe200078e0006 */
[----:B------:R-:W-:Y:S01]  /*5d060*/  MOV R3, R7 ;  /* 0x0000000700037202 */ /* 0x000fe20000000f00 */
[----:B------:R-:W-:Y:S01]  /*5d070*/  IMAD.MOV.U32 R9, RZ, RZ, R81 ;  /* 0x000000ffff097224 */ /* 0x000fe200078e0051 */
[----:B------:R-:W-:-:S02]  /*5d080*/  MOV R8, 0x5d0a0 ;  /* 0x0005d0a000087802 */ /* 0x000fc40000000f00 */
[----:B--2--5:R-:W-:Y:S05]  /*5d090*/  CALL.REL.NOINC `($_ZN7cutlass13device_kernelIN5flash19enable_sm80_to_sm89INS1_16FlashAttnBwdSm80INS1_25CollectiveMainloopBwdSm80ILi2ELi2EN4cute5tupleIJNS5_1CILi128EEES8_NS7_ILi64EEEEEENS_10bfloat16_tEfNS_4arch4Sm80ELb1ELb0ELb1ELb0ELb0ELb0ELb0ELb0ELi2ELi4ELi4ELi4ELb0EEENS1_21CollectiveEpilogueBwdISA_SB_SD_Li256ELb0ELb0ELi2EEENS1_25SingleTileBwdLPTSchedulerILb0ELi128ELb0EEEEEEEEEvNT_6ParamsE$_ZN4cute8smem_ptrIPN7cutlass10bfloat16_tEECI1NS_12iter_adaptorIS3_S4_EEES3_) ;  /* 0xfffaf00000007944 */ /* 0x024fea0003c3ffff */
[----:B-1----:R1:W5:Y:S01]  /*5d0a0*/  LDL.64 R2, [R1+0x1688] ;  /* 0x0016880001027983 */ /* 0x0023620000100a00 */
[----:B------:R-:W-:-:S02]  /*5d0b0*/  MOV R4, R81 ;  /* 0x0000005100047202 */ /* 0x000fc40000000f00 */
[----:B------:R-:W-:Y:S02]  /*5d0c0*/  MOV R6, 0x5d0e0 ;  /* 0x0005d0e000067802 */ /* 0x000fe40000000f00 */
[----:B-1---5:R-:W-:Y:S05]  /*5d0d0*/  CALL.REL.NOINC `($_ZN7cutlass13device_kernelIN5flash19enable_sm80_to_sm89INS1_16FlashAttnBwdSm80INS1_25CollectiveMainloopBwdSm80ILi2ELi2EN4cute5tupleIJNS5_1CILi128EEES8_NS7_ILi64EEEEEENS_10bfloat16_tEfNS_4arch4Sm80ELb1ELb0ELb1ELb0ELb0ELb0ELb0ELb0ELi2ELi4ELi4ELi4ELb0EEENS1_21CollectiveEpilogueBwdISA_SB_SD_Li256ELb0ELb0ELi2EEENS1_25SingleTileBwdLPTSchedulerILb0ELi128ELb0EEEEEEEEEvNT_6ParamsE$_ZN4cute8smem_ptrIPN7cutlass9uint128_tEECI1NS_12iter_adaptorIS3_S4_EEES3_) ;  /* 0xfffaf00000007944 */ /* 0x022fea0003c3ffff */
[----:B-1----:R1:W5:Y:S01]  /*5d0e0*/  LDL.64 R2, [R1+0x1688] ;  /* 0x0016880001027983 */ /* 0x0023620000100a00 */
[----:B------:R-:W-:Y:S02]  /*5d0f0*/  MOV R4, R81 ;  /* 0x0000005100047202 */ /* 0x000fe40000000f00 */
[----:B------:R-:W-:Y:S02]  /*5d100*/  MOV R6, 0x5d120 ;  /* 0x0005d12000067802 */ /* 0x000fe40000000f00 */
[----:B-1---5:R-:W-:Y:S05]  /*5d110*/  CALL.REL.NOINC `($_ZN7cutlass13device_kernelIN5flash19enable_sm80_to_sm89INS1_16FlashAttnBwdSm80INS1_25CollectiveMainloopBwdSm80ILi2ELi2EN4cute5tupleIJNS5_1CILi128EEES8_NS7_ILi64EEEEEENS_10bfloat16_tEfNS_4arch4Sm80ELb1ELb0ELb1ELb0ELb0ELb0ELb0ELb0ELi2ELi4ELi4ELi4ELb0EEENS1_21CollectiveEpilogueBwdISA_SB_SD_Li256ELb0ELb0ELi2EEENS1_25SingleTileBwdLPTSchedulerILb0ELi128ELb0EEEEEEEEEvNT_6ParamsE$_ZN4cute3eso3ESOILb1ELb0EJNS_6LayoutINS_5tupleIJNS3_IJNS_1CILi1EEES5_EEEEEENS3_IJNS3_IJS5_NS4_ILi0EEEEEEEEEEENS_10ViewEngineINS_8smem_ptrIPN7cutlass9uint128_tEEEEEEEC2ERKSB_RKSI_) ;  /* 0xfffad2b000007944 */ /* 0x022fea0003c3ffff */
[----:B-1----:R1:W5:Y:S01]  /*5d120*/  LDL R4, [R1+0x1688] ;  /* 0x0016880001047983 */ /* 0x0023620000100800 */
[----:B------:R-:W-:-:S03]  /*5d130*/  MOV R2, 0x5d150 ;  /* 0x0005d15000027802 */ /* 0x000fc60000000f00 */
[----:B-1---5:R-:W-:Y:S05]  /*5d140*/  CALL.REL.NOINC `($_ZN7cutlass13device_kernelIN5flash19enable_sm80_to_sm89INS1_16FlashAttnBwdSm80INS1_25CollectiveMainloopBwdSm80ILi2ELi2EN4cute5tupleIJNS5_1CILi128EEES8_NS7_ILi64EEEEEENS_10bfloat16_tEfNS_4arch4Sm80ELb1ELb0ELb1ELb0ELb0ELb0ELb0ELb0ELi2ELi4ELi4ELi4ELb0EEENS1_21CollectiveEpilogueBwdISA_SB_SD_Li256ELb0ELb0ELi2EEENS1_25SingleTileBwdLPTSchedulerILb0ELi128ELb0EEEEEEEEEvNT_6ParamsE$_ZN73_INTERNAL_24fd9406_37_flash_bwd_hdim64_bf16_softcap_sm80_cu_3fbc093a_291824__cvta_generic_to_sharedEPKv) ;  /* 0xfffaf0a000007944 */ /* 0x022fea0003c3ffff */
        /* <DEDUP_REMOVED lines=10> */
[----:B-1----:R-:W-:Y:S05]  /*5d1f0*/  CALL.REL.NOINC `($_ZN7cutlass13device_kernelIN5flash19enable_sm80_to_sm89INS1_16FlashAttnBwdSm80INS1_25CollectiveMainloopBwdSm80ILi2ELi2EN4cute5tupleIJNS5_1CILi128EEES8_NS7_ILi64EEEEEENS_10bfloat16_tEfNS_4arch4Sm80ELb1ELb0ELb1ELb0ELb0ELb0ELb0ELb0ELi2ELi4ELi4ELi4ELb0EEENS1_21CollectiveEpilogueBwdISA_SB_SD_Li256ELb0ELb0ELi2EEENS1_25SingleTileBwdLPTSchedulerILb0ELi128ELb0EEEEEEEEEvNT_6ParamsE$_ZN4cute3eso3ESOILb1ELb0EJNS_1CILi0EEEiS3_EEC2ERKS3_RKiS6_) ;  /* 0xfffab74000007944 */ /* 0x002fea0003c3ffff */
[----:B-1----:R-:W2:Y:S01]  /*5d200*/  LDL R3, [R1+0x1688] ;  /* 0x0016880001037983 */ /* 0x002ea20000100800 */
[----:B------:R-:W-:Y:S01]  /*5d210*/  IMAD.MOV.U32 R2, RZ, RZ, R81 ;  /* 0x000000ffff027224 */ /* 0x000fe200078e0051 */
[----:B------:R-:W-:-:S02]  /*5d220*/  MOV R10, 0x5d250 ;  /* 0x0005d250000a7802 */ /* 0x000fc40000000f00 */
[----:B--2---:R-:W-:Y:S02]  /*5d230*/  SHF.L.U32 R3, R3, 0x5, RZ ;  /* 0x0000000503037819 */ /* 0x004fe400000006ff */
[----:B------:R-:W-:Y:S05]  /*5d240*/  CALL.REL.NOINC `($_ZN7cutlass13device_kernelIN5flash19enable_sm80_to_sm89INS1_16FlashAttnBwdSm80INS1_25CollectiveMainloopBwdSm80ILi2ELi2EN4cute5tupleIJNS5_1CILi128EEES8_NS7_ILi64EEEEEENS_10bfloat16_tEfNS_4arch4Sm80ELb1ELb0ELb1ELb0ELb0ELb0ELb0ELb0ELi2ELi4ELi4ELi4ELb0EEENS1_21CollectiveEpilogueBwdISA_SB_SD_Li256ELb0ELb0ELi2EEENS1_25SingleTileBwdLPTSchedulerILb0ELi128ELb0EEEEEEEEEvNT_6ParamsE$_ZN4cute5tupleIJiEEC2ERKi) ;  /* 0xfffaec7000007944 */ /* 0x000fea0003c3ffff */
[----:B------:R1:W5:Y:S01]  /*5d250*/  LDL R3, [R1+0x1688] ;  /* 0x0016880001037983 */ /* 0x0003620000100800 */
        /* <DEDUP_REMOVED lines=43> */
[----:B------:R-:W-:Y:S01]  /*5d510*/  IMAD.MOV.U32 R80, RZ, RZ, 0x1 ;  /* 0x00000001ff507424 */ /* 0x000fe200078e00ff */
        /* <DEDUP_REMOVED lines=209> */
[----:B------:R-:W-:Y:S01]  /*5e230*/  IMAD.MOV.U32 R79, RZ, RZ, R17 ;  /* 0x000000ffff4f7224 */ /* 0x000fe200078e0011 */
[----:B------:R-:W-:Y:S02]  /*5e240*/  MOV R80, 0x3 ;  /* 0x0000000300507802 */ /* 0x000fe40000000f00 */
        /* <DEDUP_REMOVED lines=54> */
[----:B-1---5:R-:W-:Y:S05]  /*5e5b0*/  CALL.REL.NOINC `($_ZN7cutlass13device_kernelIN5flash19enable_sm80_to_sm89INS1_16FlashAttnBwdSm80INS1_25CollectiveMainloopBwdSm80ILi2ELi2EN4cute5tupleIJNS5_1CILi128EEES8_NS7_ILi64EEEEEENS_10bfloat16_tEfNS_4arch4Sm80ELb1ELb0ELb1ELb0ELb0ELb0ELb0ELb0ELi2ELi4ELi4ELi4ELb0EEENS1_21CollectiveEpilogueBwdISA_SB_SD_Li256ELb0ELb0ELi2EEENS1_25SingleTileBwdLPTSchedulerILb0ELi128ELb0EEEEEEEEEvNT_6ParamsE$_ZN4cute3eso3ESOILb1ELb0EJNS_10UnderscoreES2_iEEC2ERKS2_S5_RKi) ;  /* 0xfffa9ee000007944 */ /* 0x022fea0003c3ffff */
[----:B-1----:R-:W2:Y:S01]  /*5e5c0*/  LDL R3, [R1+0x1688] ;  /* 0x0016880001037983 */ /* 0x002ea20000100800 */
[----:B------:R-:W-:-:S02]  /*5e5d0*/  MOV R6, 0x5e600 ;  /* 0x0005e60000067802 */ /* 0x000fc40000000f00 */
[----:B--2---:R-:W-:Y:S02]  /*5e5e0*/  SHF.L.U32 R3, R3, 0x7, RZ ;  /* 0x0000000703037819 */ /* 0x004fe400000006ff */
[----:B------:R-:W-:Y:S05]  /*5e5f0*/  CALL.REL.NOINC `($_ZN7cutlass13device_kernelIN5flash19enable_sm80_to_sm89INS1_16FlashAttnBwdSm80INS1_25CollectiveMainloopBwdSm80ILi2ELi2EN4cute5tupleIJNS5_1CILi128EEES8_NS7_ILi64EEEEEENS_10bfloat16_tEfNS_4arch4Sm80ELb1ELb0ELb1ELb0ELb0ELb0ELb0ELb0ELi2ELi4ELi4ELi4ELb0EEENS1_21CollectiveEpilogueBwdISA_SB_SD_Li256ELb0ELb0ELi2EEENS1_25SingleTileBwdLPTSchedulerILb0ELi128ELb0EEEEEEEEEvNT_6ParamsE$_ZN4cute3eso3ESOILb1ELb0EJNS_6LayoutINS_5tupleIJNS3_IJNS_1CILi4EEENS4_ILi1EEEEEES6_EEENS3_IJNS3_IJS6_NS4_ILi0EEEEEES9_EEEEEiEEC2ERKSC_RKi) ;  /* 0xfffac63000007944 */ /* 0x000fea0003c3ffff */
[----:B------:R-:W-:Y:S01]  /*5e600*/  ULDC.64 UR8, c[0x0][0x118] ;  /* 0x0000460000087ab9 */ /* 0x000fe20000000a00 */
[----:B-1----:R-:W2:Y:S04]  /*5e610*/  LDL R2, [R1+0x1688] ;  /* 0x0016880001027983 */ /* 0x002ea80000100800 */
[----:B------:R-:W2:Y:S01]  /*5e620*/  LD.E.64 R4, [R10.64+0x8] ;  /* 0x000008080a047980 */ /* 0x000ea2000c101b00 */
[----:B------:R-:W-:Y:S01]  /*5e630*/  MOV R8, 0x5e670 ;  /* 0x0005e67000087802 */ /* 0x000fe20000000f00 */
[----:B--2---:R-:W-:Y:S01]  /*5e640*/  IMAD.WIDE R4, R2, 0x4, R4 ;  /* 0x0000000402047825 */ /* 0x004fe200078e0204 */
[----:B------:R-:W-:-:S03]  /*5e650*/  MOV R2, R81 ;  /* 0x0000005100027202 */ /* 0x000fc60000000f00 */
[----:B------:R-:W-:Y:S05]  /*5e660*/  CALL.REL.NOINC `($_ZN7cutlass13device_kernelIN5flash19enable_sm80_to_sm89INS1_16FlashAttnBwdSm80INS1_25CollectiveMainloopBwdSm80ILi2ELi2EN4cute5tupleIJNS5_1CILi128EEES8_NS7_ILi64EEEEEENS_10bfloat16_tEfNS_4arch4Sm80ELb1ELb0ELb1ELb0ELb0ELb0ELb0ELb0ELi2ELi4ELi4ELi4ELb0EEENS1_21CollectiveEpilogueBwdISA_SB_SD_Li256ELb0ELb0ELi2EEENS1_25SingleTileBwdLPTSchedulerILb0ELi128ELb0EEEEEEEEEvNT_6ParamsE$_ZN4cute8gmem_ptrIPKfECI1NS_12iter_adaptorIS2_S3_EEES2_) ;  /* 0xfffad9b000007944 */ /* 0x000fea0003c3ffff */
[----:B-1----:R1:W5:Y:S01]  /*5e670*/  LDL.64 R2, [R1+0x1688] ;  /* 0x0016880001027983 */ /* 0x0023620000100a00 */
[----:B------:R-:W-:-:S03]  /*5e680*/  MOV R6, 0x5e6a0 ;  /* 0x0005e6a000067802 */ /* 0x000fc60000000f00 */
[----:B-1---5:R-:W-:Y:S05]  /*5e690*/  CALL.REL.NOINC `($_ZN7cutlass13device_kernelIN5flash19enable_sm80_to_sm89INS1_16FlashAttnBwdSm80INS1_25CollectiveMainloopBwdSm80ILi2ELi2EN4cute5tupleIJNS5_1CILi128EEES8_NS7_ILi64EEEEEENS_10bfloat16_tEfNS_4arch4Sm80ELb1ELb0ELb1ELb0ELb0ELb0ELb0ELb0ELi2ELi4ELi4ELi4ELb0EEENS1_21CollectiveEpilogueBwdISA_SB_SD_Li256ELb0ELb0ELi2EEENS1_25SingleTileBwdLPTSchedulerILb0ELi128ELb0EEEEEEEEEvNT_6ParamsE$_ZN4cute3eso3ESOILb1ELb0EJNS_6LayoutINS_5tupleIJNS3_IJNS_1CILi4EEENS4_ILi1EEEEEES6_EEENS3_IJNS3_IJS6_NS4_ILi0EEEEEES9_EEEEENS_10ViewEngineINS_8gmem_ptrIPKfEEEEEEC2ERKSC_RKSI_) ;  /* 0xfffac51000007944 */ /* 0x022fea0003c3ffff */
[----:B------:R-:W-:Y:S01]  /*5e6a0*/  ULDC.64 UR8, c[0x0][0x118] ;  /* 0x0000460000087ab9 */ /* 0x000fe20000000a00 */
[----:B-1----:R1:W5:Y:S04]  /*5e6b0*/  LDL.64 R4, [R1+0x1688] ;  /* 0x0016880001047983 */ /* 0x0023680000100a00 */
[----:B------:R1:W5:Y:S01]  /*5e6c0*/  LD.E.64 R10, [R84.64+0x40] ;  /* 0x00004008540a7980 */ /* 0x000362000c101b00 */
[----:B------:R-:W-:-:S02]  /*5e6d0*/  MOV R3, R15 ;  /* 0x0000000f00037202 */ /* 0x000fc40000000f00 */
[----:B------:R-:W-:Y:S02]  /*5e6e0*/  MOV R8, 0x5e700 ;  /* 0x0005e70000087802 */ /* 0x000fe40000000f00 */
[----:B-1---5:R-:W-:Y:S05]  /*5e6f0*/  CALL.REL.NOINC `($_ZN7cutlass13device_kernelIN5flash19enable_sm80_to_sm89INS1_16FlashAttnBwdSm80INS1_25CollectiveMainloopBwdSm80ILi2ELi2EN4cute5tupleIJNS5_1CILi128EEES8_NS7_ILi64EEEEEENS_10bfloat16_tEfNS_4arch4Sm80ELb1ELb0ELb1ELb0ELb0ELb0ELb0ELb0ELi2ELi4ELi4ELi4ELb0EEENS1_21CollectiveEpilogueBwdISA_SB_SD_Li256ELb0ELb0ELi2EEENS1_25SingleTileBwdLPTSchedulerILb0ELi128ELb0EEEEEEEEEvNT_6ParamsE$_ZN4cute3eso3ESOILb1ELb0EJNS_10UnderscoreES2_iEEC2ERKS2_S5_RKi) ;  /* 0xfffa9da000007944 */ /* 0x022fea0003c3ffff */
[----:B-1----:R-:W2:Y:S01]  /*5e700*/  LDL R3, [R1+0x1688] ;  /* 0x0016880001037983 */ /* 0x002ea20000100800 */
[----:B------:R-:W-:Y:S02]  /*5e710*/  MOV R6, 0x5e740 ;  /* 0x0005e74000067802 */ /* 0x000fe40000000f00 */
[----:B--2---:R-:W-:Y:S02]  /*5e720*/  SHF.L.U32 R3, R3, 0x7, RZ ;  /* 0x0000000703037819 */ /* 0x004fe400000006ff */
[----:B------:R-:W-:Y:S05]  /*5e730*/  CALL.REL.NOINC `($_ZN7cutlass13device_kernelIN5flash19enable_sm80_to_sm89INS1_16FlashAttnBwdSm80INS1_25CollectiveMainloopBwdSm80ILi2ELi2EN4cute5tupleIJNS5_1CILi128EEES8_NS7_ILi64EEEEEENS_10bfloat16_tEfNS_4arch4Sm80ELb1ELb0ELb1ELb0ELb0ELb0ELb0ELb0ELi2ELi4ELi4ELi4ELb0EEENS1_21CollectiveEpilogueBwdISA_SB_SD_Li256ELb0ELb0ELi2EEENS1_25SingleTileBwdLPTSchedulerILb0ELi128ELb0EEEEEEEEEvNT_6ParamsE$_ZN4cute3eso3ESOILb1ELb0EJNS_6LayoutINS_5tupleIJNS3_IJNS_1CILi4EEENS4_ILi1EEEEEES6_EEENS3_IJNS3_IJS6_NS4_ILi0EEEEEES9_EEEEEiEEC2ERKSC_RKi) ;  /* 0xfffac4f000007944 */ /* 0x000fea0003c3ffff */
[----:B------:R-:W-:Y:S01]  /*5e740*/  ULDC.64 UR8, c[0x0][0x118] ;  /* 0x0000460000087ab9 */ /* 0x000fe20000000a00 */
[----:B-1----:R-:W2:Y:S04]  /*5e750*/  LDL R2, [R1+0x1688] ;  /* 0x0016880001027983 */ /* 0x002ea80000100800 */
[----:B------:R-:W2:Y:S01]  /*5e760*/  LD.E.64 R10, [R10.64] ;  /* 0x000000080a0a7980 */ /* 0x000ea2000c101b00 */
[----:B------:R-:W-:Y:S02]  /*5e770*/  MOV R6, R81 ;  /* 0x0000005100067202 */ /* 0x000fe40000000f00 */
[----:B------:R-:W-:Y:S01]  /*5e780*/  MOV R8, 0x5e7b0 ;  /* 0x0005e7b000087802 */ /* 0x000fe20000000f00 */
[----:B--2---:R-:W-:-:S04]  /*5e790*/  IMAD.WIDE R2, R2, 0x4, R10 ;  /* 0x0000000402027825 */ /* 0x004fc800078e020a */
[----:B------:R-:W-:Y:S05]  /*5e7a0*/  CALL.REL.NOINC `($_ZN7cutlass13device_kernelIN5flash19enable_sm80_to_sm89INS1_16FlashAttnBwdSm80INS1_25CollectiveMainloopBwdSm80ILi2ELi2EN4cute5tupleIJNS5_1CILi128EEES8_NS7_ILi64EEEEEENS_10bfloat16_tEfNS_4arch4Sm80ELb1ELb0ELb1ELb0ELb0ELb0ELb0ELb0ELi2ELi4ELi4ELi4ELb0EEENS1_21CollectiveEpilogueBwdISA_SB_SD_Li256ELb0ELb0ELi2EEENS1_25SingleTileBwdLPTSchedulerILb0ELi128ELb0EEEEEEEEEvNT_6ParamsE$_ZN4cute8smem_ptrIPfECI1NS_12iter_adaptorIS1_S2_EEES1_) ;  /* 0xfffad97000007944 */ /* 0x000fea0003c3ffff */
[----:B-1----:R1:W5:Y:S01]  /*5e7b0*/  LDL.64 R2, [R1+0x1688] ;  /* 0x0016880001027983 */ /* 0x0023620000100a00 */
[----:B------:R-:W-:-:S03]  /*5e7c0*/  MOV R8, 0x5e7e0 ;  /* 0x0005e7e000087802 */ /* 0x000fc60000000f00 */
[----:B-1---5:R-:W-:Y:S05]  /*5e7d0*/  CALL.REL.NOINC `($_ZN7cutlass13device_kernelIN5flash19enable_sm80_to_sm89INS1_16FlashAttnBwdSm80INS1_25CollectiveMainloopBwdSm80ILi2ELi2EN4cute5tupleIJNS5_1CILi128EEES8_NS7_ILi64EEEEEENS_10bfloat16_tEfNS_4arch4Sm80ELb1ELb0ELb1ELb0ELb0ELb0ELb0ELb0ELi2ELi4ELi4ELi4ELb0EEENS1_21CollectiveEpilogueBwdISA_SB_SD_Li256ELb0ELb0ELi2EEENS1_25SingleTileBwdLPTSchedulerILb0ELi128ELb0EEEEEEEEEvNT_6ParamsE$_ZN4cute3eso3ESOILb1ELb0EJNS_6LayoutINS_5tupleIJNS3_IJNS_1CILi4EEENS4_ILi1EEEEEES6_EEENS3_IJNS3_IJS6_NS4_ILi0EEEEEES9_EEEEENS_10ViewEngineINS_8smem_ptrIPfEEEEEEC2ERKSC_RKSH_) ;  /* 0xfffac41000007944 */ /* 0x022fea0003c3ffff */
[----:B------:R-:W-:Y:S01]  /*5e7e0*/  ULDC.64 UR8, c[0x0][0x118] ;  /* 0x0000460000087ab9 */ /* 0x000fe20000000a00 */
[----:B-1----:R1:W5:Y:S04]  /*5e7f0*/  LDL.64 R6, [R1+0x1688] ;  /* 0x0016880001067983 */ /* 0x0023680000100a00 */
[----:B------:R1:W5:Y:S01]  /*5e800*/  LD.E.64 R10, [R84.64+0x48] ;  /* 0x00004808540a7980 */ /* 0x000362000c101b00 */
[----:B------:R-:W-:-:S02]  /*5e810*/  MOV R3, RZ ;  /* 0x000000ff00037202 */ /* 0x000fc40000000f00 */
[----:B------:R-:W-:Y:S02]  /*5e820*/  MOV R8, 0x5e840 ;  /* 0x0005e84000087802 */ /* 0x000fe40000000f00 */
[----:B-1---5:R-:W-:Y:S05]  /*5e830*/  CALL.REL.NOINC `($_ZN7cutlass13device_kernelIN5flash19enable_sm80_to_sm89INS1_16FlashAttnBwdSm80INS1_25CollectiveMainloopBwdSm80ILi2ELi2EN4cute5tupleIJNS5_1CILi128EEES8_NS7_ILi64EEEEEENS_10bfloat16_tEfNS_4arch4Sm80ELb1ELb0ELb1ELb0ELb0ELb0ELb0ELb0ELi2ELi4ELi4ELi4ELb0EEENS1_21CollectiveEpilogueBwdISA_SB_SD_Li256ELb0ELb0ELi2EEENS1_25SingleTileBwdLPTSchedulerILb0ELi128ELb0EEEEEEEEEvNT_6ParamsE$_ZN4cute3eso3ESOILb1ELb0EJNS_1CILi0EEEiEEC2ERKS3_RKi) ;  /* 0xfffaa0c000007944 */ /* 0x022fea0003c3ffff */
[----:B------:R-:W-:Y:S02]  /*5e840*/  ULDC.64 UR8, c[0x0][0x118] ;  /* 0x0000460000087ab9 */ /* 0x000fe40000000a00 */
[----:B-1----:R1:W5:Y:S01]  /*5e850*/  LD.E R3, [R10.64] ;  /* 0x000000080a037980 */ /* 0x002362000c101900 */
[----:B------:R-:W-:-:S03]  /*5e860*/  MOV R16, 0x5e880 ;  /* 0x0005e88000107802 */ /* 0x000fc60000000f00 */
[----:B-1---5:R-:W-:Y:S05]  /*5e870*/  CALL.REL.NOINC `($_ZN7cutlass13device_kernelIN5flash19enable_sm80_to_sm89INS1_16FlashAttnBwdSm80INS1_25CollectiveMainloopBwdSm80ILi2ELi2EN4cute5tupleIJNS5_1CILi128EEES8_NS7_ILi64EEEEEENS_10bfloat16_tEfNS_4arch4Sm80ELb1ELb0ELb1ELb0ELb0ELb0ELb0ELb0ELi2ELi4ELi4ELi4ELb0EEENS1_21CollectiveEpilogueBwdISA_SB_SD_Li256ELb0ELb0ELi2EEENS1_25SingleTileBwdLPTSchedulerILb0ELi128ELb0EEEEEEEEEvNT_6ParamsE$_ZZN4cuteplIJiEJNS_1CILi0EEEEEEDaRKNS_15ArithmeticTupleIJDpT_EEERKNS3_IJDpT0_EEEENKUlDpRKT_E_clIJiEEEDaSH_) ;  /* 0xfffb284000007944 */ /* 0x022fea0003c3ffff */
[----:B-----5:R-:W-:Y:S02]  /*5e880*/  ISETP.GT.AND P0, PT, R2, 0x7f, PT ;  /* 0x0000007f0200780c */ /* 0x020fe40003f04270 */
[----:B------:R-:W-:-:S11]  /*5e890*/  MOV R15, 0x0 ;  /* 0x00000000000f7802 */ /* 0x000fd60000000f00 */
[----:B------:R-:W-:Y:S05]  /*5e8a0*/  @P0 RET.REL.NODEC R14 `(_ZN7cutlass13device_kernelIN5flash19enable_sm80_to_sm89INS1_16FlashAttnBwdSm80INS1_25CollectiveMainloopBwdSm80ILi2ELi2EN4cute5tupleIJNS5_1CILi128EEES8_NS7_ILi64EEEEEENS_10bfloat16_tEfNS_4arch4Sm80ELb1ELb0ELb1ELb0ELb0ELb0ELb0ELb0ELi2ELi4ELi4ELi4ELb0EEENS1_21CollectiveEpilogueBwdISA_SB_SD_Li256ELb0ELb0ELi2EEENS1_25SingleTileBwdLPTSchedulerILb0ELi128ELb0EEEEEEEEEvNT_6ParamsE) ;  /* 0xfffa17500e000950 */ /* 0x000fea0003c3ffff */
[----:B------:R-:W-:Y:S02]  /*5e8b0*/  ULDC.64 UR8, c[0x0][0x118] ;  /* 0x0000460000087ab9 */ /* 0x000fe40000000a00 */
[----:B------:R-:W5:Y:S01]  /*5e8c0*/  LD.E.64 R84, [R84.64+0x50] ;  /* 0x0000500854547980 */ /* 0x000f62000c101b00 */
[----:B------:R-:W-:Y:S01]  /*5e8d0*/  IMAD.MOV.U32 R2, RZ, RZ, R13 ;  /* 0x000000ffff027224 */ /* 0x000fe200078e000d */
[----:B------:R-:W-:Y:S02]  /*5e8e0*/  MOV R3, RZ ;  /* 0x000000ff00037202 */ /* 0x000fe40000000f00 */
[----:B------:R-:W-:Y:S02]  /*5e8f0*/  MOV R10, 0x5e910 ;  /* 0x0005e910000a7802 */ /* 0x000fe40000000f00 */
[----:B-1---5:R-:W-:Y:S05]  /*5e900*/  CALL.REL.NOINC `($_ZN7cutlass13device_kernelIN5flash19enable_sm80_to_sm89INS1_16FlashAttnBwdSm80INS1_25CollectiveMainloopBwdSm80ILi2ELi2EN4cute5tupleIJNS5_1CILi128EEES8_NS7_ILi64EEEEEENS_10bfloat16_tEfNS_4arch4Sm80ELb1ELb0ELb1ELb0ELb0ELb0ELb0ELb0ELi2ELi4ELi4ELi4ELb0EEENS1_21CollectiveEpilogueBwdISA_SB_SD_Li256ELb0ELb0ELi2EEENS1_25SingleTileBwdLPTSchedulerILb0ELi128ELb0EEEEEEEEEvNT_6ParamsE$_ZN4cute3eso3ESOILb1ELb0EJNS_10UnderscoreEiEEC2ERKS2_RKi) ;  /* 0xfffa9bd000007944 */ /* 0x022fea0003c3ffff */
[----:B-1----:R-:W-:Y:S02]  /*5e910*/  MOV R2, R13 ;  /* 0x0000000d00027202 */ /* 0x002fe40000000f00 */
[----:B------:R-:W-:Y:S02]  /*5e920*/  MOV R8, 0x5e940 ;  /* 0x0005e94000087802 */ /* 0x000fe40000000f00 */
[----:B------:R-:W-:Y:S05]  /*5e930*/  CALL.REL.NOINC `($_ZN7cutlass13device_kernelIN5flash19enable_sm80_to_sm89INS1_16FlashAttnBwdSm80INS1_25CollectiveMainloopBwdSm80ILi2ELi2EN4cute5tupleIJNS5_1CILi128EEES8_NS7_ILi64EEEEEENS_10bfloat16_tEfNS_4arch4Sm80ELb1ELb0ELb1ELb0ELb0ELb0ELb0ELb0ELi2ELi4ELi4ELi4ELb0EEENS1_21CollectiveEpilogueBwdISA_SB_SD_Li256ELb0ELb0ELi2EEENS1_25SingleTileBwdLPTSchedulerILb0ELi128ELb0EEEEEEEEEvNT_6ParamsE$_ZN4cute8gmem_ptrIPKfECI1NS_12iter_adaptorIS2_S3_EEES2_) ;  /* 0xfffad6e000007944 */ /* 0x000fea0003c3ffff */
[----:B-1----:R1:W5:Y:S01]  /*5e940*/  LDL.64 R2, [R1+0x1680] ;  /* 0x0016800001027983 */ /* 0x0023620000100a00 */
[----:B------:R-:W-:-:S03]  /*5e950*/  MOV R8, 0x5e970 ;  /* 0x0005e97000087802 */ /* 0x000fc60000000f00 */
[----:B-1---5:R-:W-:Y:S05]  /*5e960*/  CALL.REL.NOINC `($_ZN7cutlass13device_kernelIN5flash19enable_sm80_to_sm89INS1_16FlashAttnBwdSm80INS1_25CollectiveMainloopBwdSm80ILi2ELi2EN4cute5tupleIJNS5_1CILi128EEES8_NS7_ILi64EEEEEENS_10bfloat16_tEfNS_4arch4Sm80ELb1ELb0ELb1ELb0ELb0ELb0ELb0ELb0ELi2ELi4ELi4ELi4ELb0EEENS1_21CollectiveEpilogueBwdISA_SB_SD_Li256ELb0ELb0ELi2EEENS1_25SingleTileBwdLPTSchedulerILb0ELi128ELb0EEEEEEEEEvNT_6ParamsE$_ZN4cute3eso3ESOILb1ELb0EJNS_6LayoutINS_5tupleIJNS3_IJNS_1CILi4EEENS4_ILi1EEEEEEEEENS3_IJNS3_IJS6_NS4_ILi0EEEEEEEEEEENS_10ViewEngineINS_8gmem_ptrIPKfEEEEEEC2ERKSC_RKSI_) ;  /* 0xfffac18000007944 */ /* 0x022fea0003c3ffff */
[----:B-1----:R1:W5:Y:S01]  /*5e970*/  LDL.64 R4, [R1+0x1680] ;  /* 0x0016800001047983 */ /* 0x0023620000100a00 */
[----:B------:R-:W-:Y:S01]  /*5e980*/  IMAD.MOV.U32 R2, RZ, RZ, R13 ;  /* 0x000000ffff027224 */ /* 0x000fe200078e000d */
[----:B------:R-:W-:-:S02]  /*5e990*/  MOV R3, RZ ;  /* 0x000000ff00037202 */ /* 0x000fc40000000f00 */
[----:B------:R-:W-:Y:S02]  /*5e9a0*/  MOV R10, 0x5e9c0 ;  /* 0x0005e9c0000a7802 */ /* 0x000fe40000000f00 */
[----:B-1---5:R-:W-:Y:S05]  /*5e9b0*/  CALL.REL.NOINC `($_ZN7cutlass13device_kernelIN5flash19enable_sm80_to_sm89INS1_16FlashAttnBwdSm80INS1_25CollectiveMainloopBwdSm80ILi2ELi2EN4cute5tupleIJNS5_1CILi128EEES8_NS7_ILi64EEEEEENS_10bfloat16_tEfNS_4arch4Sm80ELb1ELb0ELb1ELb0ELb0ELb0ELb0ELb0ELi2ELi4ELi4ELi4ELb0EEENS1_21CollectiveEpilogueBwdISA_SB_SD_Li256ELb0ELb0ELi2EEENS1_25SingleTileBwdLPTSchedulerILb0ELi128ELb0EEEEEEEEEvNT_6ParamsE$_ZN4cute3eso3ESOILb1ELb0EJNS_10UnderscoreEiEEC2ERKS2_RKi) ;  /* 0xfffa9b2000007944 */ /* 0x022fea0003c3ffff */
[----:B-1----:R-:W-:Y:S01]  /*5e9c0*/  IMAD.MOV.U32 R2, RZ, RZ, R6 ;  /* 0x000000ffff027224 */ /* 0x002fe200078e0006 */
[----:B------:R-:W-:Y:S01]  /*5e9d0*/  MOV R3, R7 ;  /* 0x0000000700037202 */ /* 0x000fe20000000f00 */
[----:B------:R-:W-:Y:S01]  /*5e9e0*/  IMAD.MOV.U32 R6, RZ, RZ, R13 ;  /* 0x000000ffff067224 */ /* 0x000fe200078e000d */
[----:B------:R-:W-:Y:S02]  /*5e9f0*/  MOV R8, 0x5ea10 ;  /* 0x0005ea1000087802 */ /* 0x000fe40000000f00 */
[----:B------:R-:W-:Y:S05]  /*5ea00*/  CALL.REL.NOINC `($_ZN7cutlass13device_kernelIN5flash19enable_sm80_to_sm89INS1_16FlashAttnBwdSm80INS1_25CollectiveMainloopBwdSm80ILi2ELi2EN4cute5tupleIJNS5_1CILi128EEES8_NS7_ILi64EEEEEENS_10bfloat16_tEfNS_4arch4Sm80ELb1ELb0ELb1ELb0ELb0ELb0ELb0ELb0ELi2ELi4ELi4ELi4ELb0EEENS1_21CollectiveEpilogueBwdISA_SB_SD_Li256ELb0ELb0ELi2EEENS1_25SingleTileBwdLPTSchedulerILb0ELi128ELb0EEEEEEEEEvNT_6ParamsE$_ZN4cute8smem_ptrIPfECI1NS_12iter_adaptorIS1_S2_EEES1_) ;  /* 0xfffad71000007944 */ /* 0x000fea0003c3ffff */
[----:B-1----:R1:W5:Y:S01]  /*5ea10*/  LDL.64 R2, [R1+0x1680] ;  /* 0x0016800001027983 */ /* 0x0023620000100a00 */
[----:B------:R-:W-:-:S03]  /*5ea20*/  MOV R8, 0x5ea40 ;  /* 0x0005ea4000087802 */ /* 0x000fc60000000f00 */
[----:B-1---5:R-:W-:Y:S05]  /*5ea30*/  CALL.REL.NOINC `($_ZN7cutlass13device_kernelIN5flash19enable_sm80_to_sm89INS1_16FlashAttnBwdSm80INS1_25CollectiveMainloopBwdSm80ILi2ELi2EN4cute5tupleIJNS5_1CILi128EEES8_NS7_ILi64EEEEEENS_10bfloat16_tEfNS_4arch4Sm80ELb1ELb0ELb1ELb0ELb0ELb0ELb0ELb0ELi2ELi4ELi4ELi4ELb0EEENS1_21CollectiveEpilogueBwdISA_SB_SD_Li256ELb0ELb0ELi2EEENS1_25SingleTileBwdLPTSchedulerILb0ELi128ELb0EEEEEEEEEvNT_6ParamsE$_ZN4cute3eso3ESOILb1ELb0EJNS_6LayoutINS_5tupleIJNS3_IJNS_1CILi4EEENS4_ILi1EEEEEEEEENS3_IJNS3_IJS6_NS4_ILi0EEEEEEEEEEENS_10ViewEngineINS_8smem_ptrIPfEEEEEEC2ERKSC_RKSH_) ;  /* 0xfffac0f000007944 */ /* 0x022fea0003c3ffff */
[----:B-1----:R1:W5:Y:S01]  /*5ea40*/  LDL.64 R6, [R1+0x1680] ;  /* 0x0016800001067983 */ /* 0x0023620000100a00 */
[----:B------:R-:W-:Y:S02]  /*5ea50*/  MOV R2, R81 ;  /* 0x0000005100027202 */ /* 0x000fe40000000f00 */
[----:B------:R-:W-:Y:S02]  /*5ea60*/  MOV R8, 0x5ea80 ;  /* 0x0005ea8000087802 */ /* 0x000fe40000000f00 */
[----:B-1---5:R-:W-:Y:S05]  /*5ea70*/  CALL.REL.NOINC `($_ZN7cutlass13device_kernelIN5flash19enable_sm80_to_sm89INS1_16FlashAttnBwdSm80INS1_25CollectiveMainloopBwdSm80ILi2ELi2EN4cute5tupleIJNS5_1CILi128EEES8_NS7_ILi64EEEEEENS_10bfloat16_tEfNS_4arch4Sm80ELb1ELb0ELb1ELb0ELb0ELb0ELb0ELb0ELi2ELi4ELi4ELi4ELb0EEENS1_21CollectiveEpilogueBwdISA_SB_SD_Li256ELb0ELb0ELi2EEENS1_25SingleTileBwdLPTSchedulerILb0ELi128ELb0EEEEEEEEEvNT_6ParamsE$_ZN4cute8gmem_ptrIPKfECI1NS_12iter_adaptorIS2_S3_EEES2_) ;  /* 0xfffad5a000007944 */ /* 0x022fea0003c3ffff */
[----:B-1----:R1:W5:Y:S01]  /*5ea80*/  LDL.64 R2, [R1+0x1688] ;  /* 0x0016880001027983 */ /* 0x0023620000100a00 */
[----:B------:R-:W-:-:S03]  /*5ea90*/  MOV R8, 0x5eab0 ;  /* 0x0005eab000087802 */ /* 0x000fc60000000f00 */
[----:B-1---5:R-:W-:Y:S05]  /*5eaa0*/  CALL.REL.NOINC `($_ZN7cutlass13device_kernelIN5flash19enable_sm80_to_sm89INS1_16FlashAttnBwdSm80INS1_25CollectiveMainloopBwdSm80ILi2ELi2EN4cute5tupleIJNS5_1CILi128EEES8_NS7_ILi64EEEEEENS_10bfloat16_tEfNS_4arch4Sm80ELb1ELb0ELb1ELb0ELb0ELb0ELb0ELb0ELi2ELi4ELi4ELi4ELb0EEENS1_21CollectiveEpilogueBwdISA_SB_SD_Li256ELb0ELb0ELi2EEENS1_25SingleTileBwdLPTSchedulerILb0ELi128ELb0EEEEEEEEEvNT_6ParamsE$_ZN4cute8gmem_ptrIPKN7cutlass9uint128_tEECI1NS_12iter_adaptorIS4_S5_EEES4_) ;  /* 0xfffad53000007944 */ /* 0x022fea0003c3ffff */
        /* <DEDUP_REMOVED lines=8> */
[----:B--2--5:R-:W-:Y:S05]  /*5eb30*/  CALL.REL.NOINC `($_ZN7cutlass13device_kernelIN5flash19enable_sm80_to_sm89INS1_16FlashAttnBwdSm80INS1_25CollectiveMainloopBwdSm80ILi2ELi2EN4cute5tupleIJNS5_1CILi128EEES8_NS7_ILi64EEEEEENS_10bfloat16_tEfNS_4arch4Sm80ELb1ELb0ELb1ELb0ELb0ELb0ELb0ELb0ELi2ELi4ELi4ELi4ELb0EEENS1_21CollectiveEpilogueBwdISA_SB_SD_Li256ELb0ELb0ELi2EEENS1_25SingleTileBwdLPTSchedulerILb0ELi128ELb0EEEEEEEEEvNT_6ParamsE$_ZN4cute8smem_ptrIPfECI1NS_12iter_adaptorIS1_S2_EEES1_) ;  /* 0xfffad5e000007944 */ /* 0x024fea0003c3ffff */
        /* <DEDUP_REMOVED lines=19> */
[----:B------:R-:W-:Y:S05]  /*5ec70*/  RET.REL.NODEC R14 `(_ZN7cutlass13device_kernelIN5flash19enable_sm80_to_sm89INS1_16FlashAttnBwdSm80INS1_25CollectiveMainloopBwdSm80ILi2ELi2EN4cute5tupleIJNS5_1CILi128EEES8_NS7_ILi64EEEEEENS_10bfloat16_tEfNS_4arch4Sm80ELb1ELb0ELb1ELb0ELb0ELb0ELb0ELb0ELi2ELi4ELi4ELi4ELb0EEENS1_21CollectiveEpilogueBwdISA_SB_SD_Li256ELb0ELb0ELi2EEENS1_25SingleTileBwdLPTSchedulerILb0ELi128ELb0EEEEEEEEEvNT_6ParamsE) ;  /* 0xfffa13800e007950 */ /* 0x000fea0003c3ffff */
        .type           $_ZN7cutlass13device_kernelIN5flash19enable_sm80_to_sm89INS1_16FlashAttnBwdSm80INS1_25CollectiveMainloopBwdSm80ILi2ELi2EN4cute5tupleIJNS5_1CILi128EEES8_NS7_ILi64EEEEEENS_10bfloat16_tEfNS_4arch4Sm80ELb1ELb0ELb1ELb0ELb0ELb0ELb0ELb0ELi2ELi4ELi4ELi4ELb0EEENS1_21CollectiveEpilogueBwdISA_SB_SD_Li256ELb0ELb0ELi2EEENS1_25SingleTileBwdLPTSchedulerILb0ELi128ELb0EEEEEEEEEvNT_6ParamsE$_ZZN5flash25CollectiveMainloopBwdSm80ILi2ELi2EN4cute5tupleIJNS1_1CILi128EEES4_NS3_ILi64EEEEEEN7cutlass10bfloat16_tEfNS7_4arch4Sm80ELb1ELb0ELb1ELb0ELb0ELb0ELb0ELb0ELi2ELi4ELi4ELi4ELb0EE3mmaINS_16FlashAttnBwdSm80ISB_NS_21CollectiveEpilogueBwdIS6_S8_SA_Li256ELb0ELb0ELi2EEENS_25SingleTileBwdLPTSchedulerILb0ELi128ELb0EEEE13SharedStorageENS1_6TensorINS1_11ArrayEngineIfLm32EEENS1_6LayoutINS2_IJNS2_IJNS3_ILi2EEESO_EEESO_NS3_ILi4EEEEEENS2_IJNS2_IJNS3_ILi1EEESO_EEESQ_NS3_ILi8EEEEEEEEEEEEbRKNSB_6ParamsERT0_S12_iNS2_IJiiiEEERT_ENKUliiE_clEii,@function
        .size           $_ZN7cutlass13device_kernelIN5flash19enable_sm80_to_sm89INS1_16FlashAttnBwdSm80INS1_25CollectiveMainloopBwdSm80ILi2ELi2EN4cute5tupleIJNS5_1CILi128EEES8_NS7_ILi64EEEEEENS_10bfloat16_tEfNS_4arch4Sm80ELb1ELb0ELb1ELb0ELb0ELb0ELb0ELb0ELi2ELi4ELi4ELi4ELb0EEENS1_21CollectiveEpilogueBwdISA_SB_SD_Li256ELb0ELb0ELi2EEENS1_25SingleTileBwdLPTSchedulerILb0ELi128ELb0EEEEEEEEEvNT_6ParamsE$_ZZN5flash25CollectiveMainloopBwdSm80ILi2ELi2EN4cute5tupleIJNS1_1CILi128EEES4_NS3_ILi64EEEEEEN7cutlass10bfloat16_tEfNS7_4arch4Sm80ELb1ELb0ELb1ELb0ELb0ELb0ELb0ELb0ELi2ELi4ELi4ELi4ELb0EE3mmaINS_16FlashAttnBwdSm80ISB_NS_21CollectiveEpilogueBwdIS6_S8_SA_Li256ELb0ELb0ELi2EEENS_25SingleTileBwdLPTSchedulerILb0ELi128ELb0EEEE13SharedStorageENS1_6TensorINS1_11ArrayEngineIfLm32EEENS1_6LayoutINS2_IJNS2_IJNS3_ILi2EEESO_EEESO_NS3_ILi4EEEEEENS2_IJNS2_IJNS3_ILi1EEESO_EEESQ_NS3_ILi8EEEEEEEEEEEEbRKNSB_6ParamsERT0_S12_iNS2_IJiiiEEERT_ENKUliiE_clEii,($_ZN7cutlass13device_kernelIN5flash19enable_sm80_to_sm89INS1_16FlashAttnBwdSm80INS1_25CollectiveMainloopBwdSm80ILi2ELi2EN4cute5tupleIJNS5_1CILi128EEES8_NS7_ILi64EEEEEENS_10bfloat16_tEfNS_4arch4Sm80ELb1ELb0ELb1ELb0ELb0ELb0ELb0ELb0ELi2ELi4ELi4ELi4ELb0EEENS1_21CollectiveEpilogueBwdISA_SB_SD_Li256ELb0ELb0ELi2EEENS1_25SingleTileBwdLPTSchedulerILb0ELi128ELb0EEEEEEEEEvNT_6ParamsE$_ZZN5flash25CollectiveMainloopBwdSm80ILi2ELi2EN4cute5tupleIJNS1_1CILi128EEES4_NS3_ILi64EEEEEEN7cutlass10bfloat16_tEfNS7_4arch4Sm80ELb1ELb0ELb1ELb0ELb0ELb0ELb0ELb0ELi2ELi4ELi4ELi4ELb0EE3mmaINS_16FlashAttnBwdSm80ISB_NS_21CollectiveEpilogueBwdIS6_S8_SA_Li256ELb0ELb0ELi2EEENS_25SingleTileBwdLPTSchedulerILb0ELi128ELb0EEEE13SharedStorageENS1_6TensorINS1_11ArrayEngineIfLm32EEENS1_6LayoutINS2_IJNS2_IJNS3_ILi2EEESO_EEESO_NS3_ILi4EEEEEENS2_IJNS2_IJNS3_ILi1EEESO_EEESQ_NS3_ILi8EEEEEEEEEEEEbRKNSB_6ParamsERT0_S12_iNS2_IJiiiEEERT_ENKUlvE0_clEv - $_ZN7cutlass13device_kernelIN5flash19enable_sm80_to_sm89INS1_16FlashAttnBwdSm80INS1_25CollectiveMainloopBwdSm80ILi2ELi2EN4cute5tupleIJNS5_1CILi128EEES8_NS7_ILi64EEEEEENS_10bfloat16_tEfNS_4arch4Sm80ELb1ELb0ELb1ELb0ELb0ELb0ELb0ELb0ELi2ELi4ELi4ELi4ELb0EEENS1_21CollectiveEpilogueBwdISA_SB_SD_Li256ELb0ELb0ELi2EEENS1_25SingleTileBwdLPTSchedulerILb0ELi128ELb0EEEEEEEEEvNT_6ParamsE$_ZZN5flash25CollectiveMainloopBwdSm80ILi2ELi2EN4cute5tupleIJNS1_1CILi128EEES4_NS3_ILi64EEEEEEN7cutlass10bfloat16_tEfNS7_4arch4Sm80ELb1ELb0ELb1ELb0ELb0ELb0ELb0ELb0ELi2ELi4ELi4ELi4ELb0EE3mmaINS_16FlashAttnBwdSm80ISB_NS_21CollectiveEpilogueBwdIS6_S8_SA_Li256ELb0ELb0ELi2EEENS_25SingleTileBwdLPTSchedulerILb0ELi128ELb0EEEE13SharedStorageENS1_6TensorINS1_11ArrayEngineIfLm32EEENS1_6LayoutINS2_IJNS2_IJNS3_ILi2EEESO_EEESO_NS3_ILi4EEEEEENS2_IJNS2_IJNS3_ILi1EEESO_EEESQ_NS3_ILi8EEEEEEEEEEEEbRKNSB_6ParamsERT0_S12_iNS2_IJiiiEEERT_ENKUliiE_clEii)
$_ZN7cutlass13device_kernelIN5flash19enable_sm80_to_sm89INS1_16FlashAttnBwdSm80INS1_25CollectiveMainloopBwdSm80ILi2ELi2EN4cute5tupleIJNS5_1CILi128EEES8_NS7_ILi64EEEEEENS_10bfloat16_tEfNS_4arch4Sm80ELb1ELb0ELb1ELb0ELb0ELb0ELb0ELb0ELi2ELi4ELi4ELi4ELb0EEENS1_21CollectiveEpilogueBwdISA_SB_SD_Li256ELb0ELb0ELi2EEENS1_25SingleTileBwdLPTSchedulerILb0ELi128ELb0EEEEEEEEEvNT_6ParamsE$_ZZN5flash25CollectiveMainloopBwdSm80ILi2ELi2EN4cute5tupleIJNS1_1CILi128EEES4_NS3_ILi64EEEEEEN7cutlass10bfloat16_tEfNS7_4arch4Sm80ELb1ELb0ELb1ELb0ELb0ELb0ELb0ELb0ELi2ELi4ELi4ELi4ELb0EE3mmaINS_16FlashAttnBwdSm80ISB_NS_21CollectiveEpilogueBwdIS6_S8_SA_Li256ELb0ELb0ELi2EEENS_25SingleTileBwdLPTSchedulerILb0ELi128ELb0EEEE13SharedStorageENS1_6TensorINS1_11ArrayEngineIfLm32EEENS1_6LayoutINS2_IJNS2_IJNS3_ILi2EEESO_EEESO_NS3_ILi4EEEEEENS2_IJNS2_IJNS3_ILi1EEESO_EEESQ_NS3_ILi8EEEEEEEEEEEEbRKNSB_6ParamsERT0_S12_iNS2_IJiiiEEERT_ENKUliiE_clEii:
        /* <DEDUP_REMOVED lines=62> */
[----:B-1----:R-:W-:Y:S01]  /*5f060*/  IMAD.MOV.U32 R5, RZ, RZ, R3 ;  /* 0x000000ffff057224 */ /* 0x002fe200078e0003 */
[----:B------:R-:W-:Y:S02]  /*5f070*/  MOV R82, R49 ;  /* 0x0000003100527202 */ /* 0x000fe40000000f00 */
        /* <DEDUP_REMOVED lines=484> */
[----:B-----5:R-:W-:Y:S01]  /*60ec0*/  ISETP.GT.AND P0, PT, R2, 0x7f, PT ;  /* 0x0000007f0200780c */ /* 0x020fe20003f04270 */
[----:B------:R-:W-:Y:S01]  /*60ed0*/  IMAD.MOV.U32 R2, RZ, RZ, R12 ;  /* 0x000000ffff027224 */ /* 0x000fe200078e000c */
        /* <DEDUP_REMOVED lines=63> */
        .type           $_ZN7cutlass13device_kernelIN5flash19enable_sm80_to_sm89INS1_16FlashAttnBwdSm80INS1_25CollectiveMainloopBwdSm80ILi2ELi2EN4cute5tupleIJNS5_1CILi128EEES8_NS7_ILi64EEEEEENS_10bfloat16_tEfNS_4arch4Sm80ELb1ELb0ELb1ELb0ELb0ELb0ELb0ELb0ELi2ELi4ELi4ELi4ELb0EEENS1_21CollectiveEpilogueBwdISA_SB_SD_Li256ELb0ELb0ELi2EEENS1_25SingleTileBwdLPTSchedulerILb0ELi128ELb0EEEEEEEEEvNT_6ParamsE$_ZZN5flash25CollectiveMainloopBwdSm80ILi2ELi2EN4cute5tupleIJNS1_1CILi128EEES4_NS3_ILi64EEEEEEN7cutlass10bfloat16_tEfNS7_4arch4Sm80ELb1ELb0ELb1ELb0ELb0ELb0ELb0ELb0ELi2ELi4ELi4ELi4ELb0EE3mmaINS_16FlashAttnBwdSm80ISB_NS_21CollectiveEpilogueBwdIS6_S8_SA_Li256ELb0ELb0ELi2EEENS_25SingleTileBwdLPTSchedulerILb0ELi128ELb0EEEE13SharedStorageENS1_6TensorINS1_11ArrayEngineIfLm32EEENS1_6LayoutINS2_IJNS2_IJNS3_ILi2EEESO_EEESO_NS3_ILi4EEEEEENS2_IJNS2_IJNS3_ILi1EEESO_EEESQ_NS3_ILi8EEEEEEEEEEEEbRKNSB_6ParamsERT0_S12_iNS2_IJiiiEEERT_ENKUlvE0_clEv,@function
        .size           $_ZN7cutlass13device_kernelIN5flash19enable_sm80_to_sm89INS1_16FlashAttnBwdSm80INS1_25CollectiveMainloopBwdSm80ILi2ELi2EN4cute5tupleIJNS5_1CILi128EEES8_NS7_ILi64EEEEEENS_10bfloat16_tEfNS_4arch4Sm80ELb1ELb0ELb1ELb0ELb0ELb0ELb0ELb0ELi2ELi4ELi4ELi4ELb0EEENS1_21CollectiveEpilogueBwdISA_SB_SD_Li256ELb0ELb0ELi2EEENS1_25SingleTileBwdLPTSchedulerILb0ELi128ELb0EEEEEEEEEvNT_6ParamsE$_ZZN5flash25CollectiveMainloopBwdSm80ILi2ELi2EN4cute5tupleIJNS1_1CILi128EEES4_NS3_ILi64EEEEEEN7cutlass10bfloat16_tEfNS7_4arch4Sm80ELb1ELb0ELb1ELb0ELb0ELb0ELb0ELb0ELi2ELi4ELi4ELi4ELb0EE3mmaINS_16FlashAttnBwdSm80ISB_NS_21CollectiveEpilogueBwdIS6_S8_SA_Li256ELb0ELb0ELi2EEENS_25SingleTileBwdLPTSchedulerILb0ELi128ELb0EEEE13SharedStorageENS1_6TensorINS1_11ArrayEngineIfLm32EEENS1_6LayoutINS2_IJNS2_IJNS3_ILi2EEESO_EEESO_NS3_ILi4EEEEEENS2_IJNS2_IJNS3_ILi1EEESO_EEESQ_NS3_ILi8EEEEEEEEEEEEbRKNSB_6ParamsERT0_S12_iNS2_IJiiiEEERT_ENKUlvE0_clEv,($_ZN7cutlass13device_kernelIN5flash19enable_sm80_to_sm89INS1_16FlashAttnBwdSm80INS1_25CollectiveMainloopBwdSm80ILi2ELi2EN4cute5tupleIJNS5_1CILi128EEES8_NS7_ILi64EEEEEENS_10bfloat16_tEfNS_4arch4Sm80ELb1ELb0ELb1ELb0ELb0ELb0ELb0ELb0ELi2ELi4ELi4ELi4ELb0EEENS1_21CollectiveEpilogueBwdISA_SB_SD_Li256ELb0ELb0ELi2EEENS1_25SingleTileBwdLPTSchedulerILb0ELi128ELb0EEEEEEEEEvNT_6ParamsE$_ZZN5flash25CollectiveMainloopBwdSm80ILi2ELi2EN4cute5tupleIJNS1_1CILi128EEES4_NS3_ILi64EEEEEEN7cutlass10bfloat16_tEfNS7_4arch4Sm80ELb1ELb0ELb1ELb0ELb0ELb0ELb0ELb0ELi2ELi4ELi4ELi4ELb0EE3mmaINS_16FlashAttnBwdSm80ISB_NS_21CollectiveEpilogueBwdIS6_S8_SA_Li256ELb0ELb0ELi2EEENS_25SingleTileBwdLPTSchedulerILb0ELi128ELb0EEEE13SharedStorageENS1_6TensorINS1_11ArrayEngineIfLm32EEENS1_6LayoutINS2_IJNS2_IJNS3_ILi2EEESO_EEESO_NS3_ILi4EEEEEENS2_IJNS2_IJNS3_ILi1EEESO_EEESQ_NS3_ILi8EEEEEEEEEEEEbRKNSB_6ParamsERT0_S12_iNS2_IJiiiEEERT_ENKUlvE_clEv - $_ZN7cutlass13device_kernelIN5flash19enable_sm80_to_sm89INS1_16FlashAttnBwdSm80INS1_25CollectiveMainloopBwdSm80ILi2ELi2EN4cute5tupleIJNS5_1CILi128EEES8_NS7_ILi64EEEEEENS_10bfloat16_tEfNS_4arch4Sm80ELb1ELb0ELb1ELb0ELb0ELb0ELb0ELb0ELi2ELi4ELi4ELi4ELb0EEENS1_21CollectiveEpilogueBwdISA_SB_SD_Li256ELb0ELb0ELi2EEENS1_25SingleTileBwdLPTSchedulerILb0ELi128ELb0EEEEEEEEEvNT_6ParamsE$_ZZN5flash25CollectiveMainloopBwdSm80ILi2ELi2EN4cute5tupleIJNS1_1CILi128EEES4_NS3_ILi64EEEEEEN7cutlass10bfloat16_tEfNS7_4arch4Sm80ELb1ELb0ELb1ELb0ELb0ELb0ELb0ELb0ELi2ELi4ELi4ELi4ELb0EE3mmaINS_16FlashAttnBwdSm80ISB_NS_21CollectiveEpilogueBwdIS6_S8_SA_Li256ELb0ELb0ELi2EEENS_25SingleTileBwdLPTSchedulerILb0ELi128ELb0EEEE13SharedStorageENS1_6TensorINS1_11ArrayEngineIfLm32EEENS1_6LayoutINS2_IJNS2_IJNS3_ILi2EEESO_EEESO_NS3_ILi4EEEEEENS2_IJNS2_IJNS3_ILi1EEESO_EEESQ_NS3_ILi8EEEEEEEEEEEEbRKNSB_6ParamsERT0_S12_iNS2_IJiiiEEERT_ENKUlvE0_clEv)
$_ZN7cutlass13device_kernelIN5flash19enable_sm80_to_sm89INS1_16FlashAttnBwdSm80INS1_25CollectiveMainloopBwdSm80ILi2ELi2EN4cute5tupleIJNS5_1CILi128EEES8_NS7_ILi64EEEEEENS_10bfloat16_tEfNS_4arch4Sm80ELb1ELb0ELb1ELb0ELb0ELb0ELb0ELb0ELi2ELi4ELi4ELi4ELb0EEENS1_21CollectiveEpilogueBwdISA_SB_SD_Li256ELb0ELb0ELi2EEENS1_25SingleTileBwdLPTSchedulerILb0ELi128ELb0EEEEEEEEEvNT_6ParamsE$_ZZN5flash25CollectiveMainloopBwdSm80ILi2ELi2EN4cute5tupleIJNS1_1CILi128EEES4_NS3_ILi64EEEEEEN7cutlass10bfloat16_tEfNS7_4arch4Sm80ELb1ELb0ELb1ELb0ELb0ELb0ELb0ELb0ELi2ELi4ELi4ELi4ELb0EE3mmaINS_16FlashAttnBwdSm80ISB_NS_21CollectiveEpilogueBwdIS6_S8_SA_Li256ELb0ELb0ELi2EEENS_25SingleTileBwdLPTSchedulerILb0ELi128ELb0EEEE13SharedStorageENS1_6TensorINS1_11ArrayEngineIfLm32EEENS1_6LayoutINS2_IJNS2_IJNS3_ILi2EEESO_EEESO_NS3_ILi4EEEEEENS2_IJNS2_IJNS3_ILi1EEESO_EEESQ_NS3_ILi8EEEEEEEEEEEEbRKNSB_6ParamsERT0_S12_iNS2_IJiiiEEERT_ENKUlvE0_clEv:
        /* <DEDUP_REMOVED lines=14> */
[----:B-1---5:R-:W-:Y:S05]  /*613b0*/  CALL.REL.NOINC `($_ZN7cutlass13device_kernelIN5flash19enable_sm80_to_sm89INS1_16FlashAttnBwdSm80INS1_25CollectiveMainloopBwdSm80ILi2ELi2EN4cute5tupleIJNS5_1CILi128EEES8_NS7_ILi64EEEEEENS_10bfloat16_tEfNS_4arch4Sm80ELb1ELb0ELb1ELb0ELb0ELb0ELb0ELb0ELi2ELi4ELi4ELi4ELb0EEENS1_21CollectiveEpilogueBwdISA_SB_SD_Li256ELb0ELb0ELi2EEENS1_25SingleTileBwdLPTSchedulerILb0ELi128ELb0EEEEEEEEEvNT_6ParamsE$_ZZN5flash25CollectiveMainloopBwdSm80ILi2ELi2EN4cute5tupleIJNS1_1CILi128EEES4_NS3_ILi64EEEEEEN7cutlass10bfloat16_tEfNS7_4arch4Sm80ELb1ELb0ELb1ELb0ELb0ELb0ELb0ELb0ELi2ELi4ELi4ELi4ELb0EE3mmaINS_16FlashAttnBwdSm80ISB_NS_21CollectiveEpilogueBwdIS6_S8_SA_Li256ELb0ELb0ELi2EEENS_25SingleTileBwdLPTSchedulerILb0ELi128ELb0EEEE13SharedStorageENS1_6TensorINS1_11ArrayEngineIfLm32EEENS1_6LayoutINS2_IJNS2_IJNS3_ILi2EEESO_EEESO_NS3_ILi4EEEEEENS2_IJNS2_IJNS3_ILi1EEESO_EEESQ_NS3_ILi8EEEEEEEEEEEEbRKNSB_6ParamsERT0_S12_iNS2_IJiiiEEERT_ENKUliiE0_clEii) ;  /* 0xffffb2a000007944 */ /* 0x022fea0003c3ffff */
.L_x_2455:
[----:B------:R-:W-:Y:S05]  /*613c0*/  BSYNC B0 ;  /* 0x0000000000007941 */ /* 0x000fea0003800000 */
.L_x_2454:
[----:B------:R-:W-:Y:S01]  /*613d0*/  MOV R13, 0x0 ;  /* 0x00000000000d7802 */ /* 0x000fe20000000f00 */
[----:B------:R-:W0:Y:S03]  /*613e0*/  LDGDEPBAR ;  /* 0x00000000000079af */ /* 0x000e260000000000 */
[----:B------:R-:W-:Y:S05]  /*613f0*/  RET.REL.NODEC R12 `(_ZN7cutlass13device_kernelIN5flash19enable_sm80_to_sm89INS1_16FlashAttnBwdSm80INS1_25CollectiveMainloopBwdSm80ILi2ELi2EN4cute5tupleIJNS5_1CILi128EEES8_NS7_ILi64EEEEEENS_10bfloat16_tEfNS_4arch4Sm80ELb1ELb0ELb1ELb0ELb0ELb0ELb0ELb0ELi2ELi4ELi4ELi4ELb0EEENS1_21CollectiveEpilogueBwdISA_SB_SD_Li256ELb0ELb0ELi2EEENS1_25SingleTileBwdLPTSchedulerILb0ELi128ELb0EEEEEEEEEvNT_6ParamsE) ;  /* 0xfff9ec000c007950 */ /* 0x000fea0003c3ffff */
        .type           $_ZN7cutlass13device_kernelIN5flash19enable_sm80_to_sm89INS1_16FlashAttnBwdSm80INS1_25CollectiveMainloopBwdSm80ILi2ELi2EN4cute5tupleIJNS5_1CILi128EEES8_NS7_ILi64EEEEEENS_10bfloat16_tEfNS_4arch4Sm80ELb1ELb0ELb1ELb0ELb0ELb0ELb0ELb0ELi2ELi4ELi4ELi4ELb0EEENS1_21CollectiveEpilogueBwdISA_SB_SD_Li256ELb0ELb0ELi2EEENS1_25SingleTileBwdLPTSchedulerILb0ELi128ELb0EEEEEEEEEvNT_6ParamsE$_ZZN5flash25CollectiveMainloopBwdSm80ILi2ELi2EN4cute5tupleIJNS1_1CILi128EEES4_NS3_ILi64EEEEEEN7cutlass10bfloat16_tEfNS7_4arch4Sm80ELb1ELb0ELb1ELb0ELb0ELb0ELb0ELb0ELi2ELi4ELi4ELi4ELb0EE3mmaINS_16FlashAttnBwdSm80ISB_NS_21CollectiveEpilogueBwdIS6_S8_SA_Li256ELb0ELb0ELi2EEENS_25SingleTileBwdLPTSchedulerILb0ELi128ELb0EEEE13SharedStorageENS1_6TensorINS1_11ArrayEngineIfLm32EEENS1_6LayoutINS2_IJNS2_IJNS3_ILi2EEESO_EEESO_NS3_ILi4EEEEEENS2_IJNS2_IJNS3_ILi1EEESO_EEESQ_NS3_ILi8EEEEEEEEEEEEbRKNSB_6ParamsERT0_S12_iNS2_IJiiiEEERT_ENKUlvE_clEv,@function
        .size           $_ZN7cutlass13device_kernelIN5flash19enable_sm80_to_sm89INS1_16FlashAttnBwdSm80INS1_25CollectiveMainloopBwdSm80ILi2ELi2EN4cute5tupleIJNS5_1CILi128EEES8_NS7_ILi64EEEEEENS_10bfloat16_tEfNS_4arch4Sm80ELb1ELb0ELb1ELb0ELb0ELb0ELb0ELb0ELi2ELi4ELi4ELi4ELb0EEENS1_21CollectiveEpilogueBwdISA_SB_SD_Li256ELb0ELb0ELi2EEENS1_25SingleTileBwdLPTSchedulerILb0ELi128ELb0EEEEEEEEEvNT_6ParamsE$_ZZN5flash25CollectiveMainloopBwdSm80ILi2ELi2EN4cute5tupleIJNS1_1CILi128EEES4_NS3_ILi64EEEEEEN7cutlass10bfloat16_tEfNS7_4arch4Sm80ELb1ELb0ELb1ELb0ELb0ELb0ELb0ELb0ELi2ELi4ELi4ELi4ELb0EE3mmaINS_16FlashAttnBwdSm80ISB_NS_21CollectiveEpilogueBwdIS6_S8_SA_Li256ELb0ELb0ELi2EEENS_25SingleTileBwdLPTSchedulerILb0ELi128ELb0EEEE13SharedStorageENS1_6TensorINS1_11ArrayEngineIfLm32EEENS1_6LayoutINS2_IJNS2_IJNS3_ILi2EEESO_EEESO_NS3_ILi4EEEEEENS2_IJNS2_IJNS3_ILi1EEESO_EEESQ_NS3_ILi8EEEEEEEEEEEEbRKNSB_6ParamsERT0_S12_iNS2_IJiiiEEERT_ENKUlvE_clEv,($_ZN7cutlass13device_kernelIN5flash19enable_sm80_to_sm89INS1_16FlashAttnBwdSm80INS1_25CollectiveMainloopBwdSm80ILi2ELi2EN4cute5tupleIJNS5_1CILi128EEES8_NS7_ILi64EEEEEENS_10bfloat16_tEfNS_4arch4Sm80ELb1ELb0ELb1ELb0ELb0ELb0ELb0ELb0ELi2ELi4ELi4ELi4ELb0EEENS1_21CollectiveEpilogueBwdISA_SB_SD_Li256ELb0ELb0ELi2EEENS1_25SingleTileBwdLPTSchedulerILb0ELi128ELb0EEEEEEEEEvNT_6ParamsE$_ZZZN5flash25CollectiveMainloopBwdSm80ILi2ELi2EN4cute5tupleIJNS1_1CILi128EEES4_NS3_ILi64EEEEEEN7cutlass10bfloat16_tEfNS7_4arch4Sm80ELb1ELb0ELb1ELb0ELb0ELb0ELb0ELb0ELi2ELi4ELi4ELi4ELb0EE3mmaINS_16FlashAttnBwdSm80ISB_NS_21CollectiveEpilogueBwdIS6_S8_SA_Li256ELb0ELb0ELi2EEENS_25SingleTileBwdLPTSchedulerILb0ELi128ELb0EEEE13SharedStorageENS1_6TensorINS1_11ArrayEngineIfLm32EEENS1_6LayoutINS2_IJNS2_IJNS3_ILi2EEESO_EEESO_NS3_ILi4EEEEEENS2_IJNS2_IJNS3_ILi1EEESO_EEESQ_NS3_ILi8EEEEEEEEEEEEbRKNSB_6ParamsERT0_S12_iNS2_IJiiiEEERT_ENKUliT_E_clIZSC_ISJ_SX_EbS10_S12_S12_iS13_S15_EUlRS16_iE_EEDaiS16_ENKUlT_E_clIZSC_ISJ_SX_EbS10_S12_S12_iS13_S15_EUlvE0_EEDaS1B_ - $_ZN7cutlass13device_kernelIN5flash19enable_sm80_to_sm89INS1_16FlashAttnBwdSm80INS1_25CollectiveMainloopBwdSm80ILi2ELi2EN4cute5tupleIJNS5_1CILi128EEES8_NS7_ILi64EEEEEENS_10bfloat16_tEfNS_4arch4Sm80ELb1ELb0ELb1ELb0ELb0ELb0ELb0ELb0ELi2ELi4ELi4ELi4ELb0EEENS1_21CollectiveEpilogueBwdISA_SB_SD_Li256ELb0ELb0ELi2EEENS1_25SingleTileBwdLPTSchedulerILb0ELi128ELb0EEEEEEEEEvNT_6ParamsE$_ZZN5flash25CollectiveMainloopBwdSm80ILi2ELi2EN4cute5tupleIJNS1_1CILi128EEES4_NS3_ILi64EEEEEEN7cutlass10bfloat16_tEfNS7_4arch4Sm80ELb1ELb0ELb1ELb0ELb0ELb0ELb0ELb0ELi2ELi4ELi4ELi4ELb0EE3mmaINS_16FlashAttnBwdSm80ISB_NS_21CollectiveEpilogueBwdIS6_S8_SA_Li256ELb0ELb0ELi2EEENS_25SingleTileBwdLPTSchedulerILb0ELi128ELb0EEEE13SharedStorageENS1_6TensorINS1_11ArrayEngineIfLm32EEENS1_6LayoutINS2_IJNS2_IJNS3_ILi2EEESO_EEESO_NS3_ILi4EEEEEENS2_IJNS2_IJNS3_ILi1EEESO_EEESQ_NS3_ILi8EEEEEEEEEEEEbRKNSB_6ParamsERT0_S12_iNS2_IJiiiEEERT_ENKUlvE_clEv)
$_ZN7cutlass13device_kernelIN5flash19enable_sm80_to_sm89INS1_16FlashAttnBwdSm80INS1_25CollectiveMainloopBwdSm80ILi2ELi2EN4cute5tupleIJNS5_1CILi128EEES8_NS7_ILi64EEEEEENS_10bfloat16_tEfNS_4arch4Sm80ELb1ELb0ELb1ELb0ELb0ELb0ELb0ELb0ELi2ELi4ELi4ELi4ELb0EEENS1_21CollectiveEpilogueBwdISA_SB_SD_Li256ELb0ELb0ELi2EEENS1_25SingleTileBwdLPTSchedulerILb0ELi128ELb0EEEEEEEEEvNT_6ParamsE$_ZZN5flash25CollectiveMainloopBwdSm80ILi2ELi2EN4cute5tupleIJNS1_1CILi128EEES4_NS3_ILi64EEEEEEN7cutlass10bfloat16_tEfNS7_4arch4Sm80ELb1ELb0ELb1ELb0ELb0ELb0ELb0ELb0ELi2ELi4ELi4ELi4ELb0EE3mmaINS_16FlashAttnBwdSm80ISB_NS_21CollectiveEpilogueBwdIS6_S8_SA_Li256ELb0ELb0ELi2EEENS_25SingleTileBwdLPTSchedulerILb0ELi128ELb0EEEE13SharedStorageENS1_6TensorINS1_11ArrayEngineIfLm32EEENS1_6LayoutINS2_IJNS2_IJNS3_ILi2EEESO_EEESO_NS3_ILi4EEEEEENS2_IJNS2_IJNS3_ILi1EEESO_EEESQ_NS3_ILi8EEEEEEEEEEEEbRKNSB_6ParamsERT0_S12_iNS2_IJiiiEEERT_ENKUlvE_clEv:
        /* <DEDUP_REMOVED lines=14> */
[----:B-1---5:R-:W-:Y:S05]  /*614e0*/  CALL.REL.NOINC `($_ZN7cutlass13device_kernelIN5flash19enable_sm80_to_sm89INS1_16FlashAttnBwdSm80INS1_25CollectiveMainloopBwdSm80ILi2ELi2EN4cute5tupleIJNS5_1CILi128EEES8_NS7_ILi64EEEEEENS_10bfloat16_tEfNS_4arch4Sm80ELb1ELb0ELb1ELb0ELb0ELb0ELb0ELb0ELi2ELi4ELi4ELi4ELb0EEENS1_21CollectiveEpilogueBwdISA_SB_SD_Li256ELb0ELb0ELi2EEENS1_25SingleTileBwdLPTSchedulerILb0ELi128ELb0EEEEEEEEEvNT_6ParamsE$_ZZN5flash25CollectiveMainloopBwdSm80ILi2ELi2EN4cute5tupleIJNS1_1CILi128EEES4_NS3_ILi64EEEEEEN7cutlass10bfloat16_tEfNS7_4arch4Sm80ELb1ELb0ELb1ELb0ELb0ELb0ELb0ELb0ELi2ELi4ELi4ELi4ELb0EE3mmaINS_16FlashAttnBwdSm80ISB_NS_21CollectiveEpilogueBwdIS6_S8_SA_Li256ELb0ELb0ELi2EEENS_25SingleTileBwdLPTSchedulerILb0ELi128ELb0EEEE13SharedStorageENS1_6TensorINS1_11ArrayEngineIfLm32EEENS1_6LayoutINS2_IJNS2_IJNS3_ILi2EEESO_EEESO_NS3_ILi4EEEEEENS2_IJNS2_IJNS3_ILi1EEESO_EEESQ_NS3_ILi8EEEEEEEEEEEEbRKNSB_6ParamsERT0_S12_iNS2_IJiiiEEERT_ENKUliiE_clEii) ;  /* 0xffffd79000007944 */ /* 0x022fea0003c3ffff */
.L_x_2457:
[----:B------:R-:W-:Y:S05]  /*614f0*/  BSYNC B0 ;  /* 0x0000000000007941 */ /* 0x000fea0003800000 */
.L_x_2456:
[----:B------:R-:W-:Y:S01]  /*61500*/  MOV R15, 0x0 ;  /* 0x00000000000f7802 */ /* 0x000fe20000000f00 */
[----:B------:R-:W0:Y:S03]  /*61510*/  LDGDEPBAR ;  /* 0x00000000000079af */ /* 0x000e260000000000 */
[----:B------:R-:W-:Y:S05]  /*61520*/  RET.REL.NODEC R14 `(_ZN7cutlass13device_kernelIN5flash19enable_sm80_to_sm89INS1_16FlashAttnBwdSm80INS1_25CollectiveMainloopBwdSm80ILi2ELi2EN4cute5tupleIJNS5_1CILi128EEES8_NS7_ILi64EEEEEENS_10bfloat16_tEfNS_4arch4Sm80ELb1ELb0ELb1ELb0ELb0ELb0ELb0ELb0ELi2ELi4ELi4ELi4ELb0EEENS1_21CollectiveEpilogueBwdISA_SB_SD_Li256ELb0ELb0ELi2EEENS1_25SingleTileBwdLPTSchedulerILb0ELi128ELb0EEEEEEEEEvNT_6ParamsE) ;  /* 0xfff9ead00e007950 */ /* 0x000fea0003c3ffff */
        .type           $_ZN7cutlass13device_kernelIN5flash19enable_sm80_to_sm89INS1_16FlashAttnBwdSm80INS1_25CollectiveMainloopBwdSm80ILi2ELi2EN4cute5tupleIJNS5_1CILi128EEES8_NS7_ILi64EEEEEENS_10bfloat16_tEfNS_4arch4Sm80ELb1ELb0ELb1ELb0ELb0ELb0ELb0ELb0ELi2ELi4ELi4ELi4ELb0EEENS1_21CollectiveEpilogueBwdISA_SB_SD_Li256ELb0ELb0ELi2EEENS1_25SingleTileBwdLPTSchedulerILb0ELi128ELb0EEEEEEEEEvNT_6ParamsE$_ZZZN5flash25CollectiveMainloopBwdSm80ILi2ELi2EN4cute5tupleIJNS1_1CILi128EEES4_NS3_ILi64EEEEEEN7cutlass10bfloat16_tEfNS7_4arch4Sm80ELb1ELb0ELb1ELb0ELb0ELb0ELb0ELb0ELi2ELi4ELi4ELi4ELb0EE3mmaINS_16FlashAttnBwdSm80ISB_NS_21CollectiveEpilogueBwdIS6_S8_SA_Li256ELb0ELb0ELi2EEENS_25SingleTileBwdLPTSchedulerILb0ELi128ELb0EEEE13SharedStorageENS1_6TensorINS1_11ArrayEngineIfLm32EEENS1_6LayoutINS2_IJNS2_IJNS3_ILi2EEESO_EEESO_NS3_ILi4EEEEEENS2_IJNS2_IJNS3_ILi1EEESO_EEESQ_NS3_ILi8EEEEEEEEEEEEbRKNSB_6ParamsERT0_S12_iNS2_IJiiiEEERT_ENKUliT_E_clIZSC_ISJ_SX_EbS10_S12_S12_iS13_S15_EUlRS16_iE_EEDaiS16_ENKUlT_E_clIZSC_ISJ_SX_EbS10_S12_S12_iS13_S15_EUlvE0_EEDaS1B_,@function
        .size           $_ZN7cutlass13device_kernelIN5flash19enable_sm80_to_sm89INS1_16FlashAttnBwdSm80INS1_25CollectiveMainloopBwdSm80ILi2ELi2EN4cute5tupleIJNS5_1CILi128EEES8_NS7_ILi64EEEEEENS_10bfloat16_tEfNS_4arch4Sm80ELb1ELb0ELb1ELb0ELb0ELb0ELb0ELb0ELi2ELi4ELi4ELi4ELb0EEENS1_21CollectiveEpilogueBwdISA_SB_SD_Li256ELb0ELb0ELi2EEENS1_25SingleTileBwdLPTSchedulerILb0ELi128ELb0EEEEEEEEEvNT_6ParamsE$_ZZZN5flash25CollectiveMainloopBwdSm80ILi2ELi2EN4cute5tupleIJNS1_1CILi128EEES4_NS3_ILi64EEEEEEN7cutlass10bfloat16_tEfNS7_4arch4Sm80ELb1ELb0ELb1ELb0ELb0ELb0ELb0ELb0ELi2ELi4ELi4ELi4ELb0EE3mmaINS_16FlashAttnBwdSm80ISB_NS_21CollectiveEpilogueBwdIS6_S8_SA_Li256ELb0ELb0ELi2EEENS_25SingleTileBwdLPTSchedulerILb0ELi128ELb0EEEE13SharedStorageENS1_6TensorINS1_11ArrayEngineIfLm32EEENS1_6LayoutINS2_IJNS2_IJNS3_ILi2EEESO_EEESO_NS3_ILi4EEEEEENS2_IJNS2_IJNS3_ILi1EEESO_EEESQ_NS3_ILi8EEEEEEEEEEEEbRKNSB_6ParamsERT0_S12_iNS2_IJiiiEEERT_ENKUliT_E_clIZSC_ISJ_SX_EbS10_S12_S12_iS13_S15_EUlRS16_iE_EEDaiS16_ENKUlT_E_clIZSC_ISJ_SX_EbS10_S12_S12_iS13_S15_EUlvE0_EEDaS1B_,($_ZN7cutlass13device_kernelIN5flash19enable_sm80_to_sm89INS1_16FlashAttnBwdSm80INS1_25CollectiveMainloopBwdSm80ILi2ELi2EN4cute5tupleIJNS5_1CILi128EEES8_NS7_ILi64EEEEEENS_10bfloat16_tEfNS_4arch4Sm80ELb1ELb0ELb1ELb0ELb0ELb0ELb0ELb0ELi2ELi4ELi4ELi4ELb0EEENS1_21CollectiveEpilogueBwdISA_SB_SD_Li256ELb0ELb0ELi2EEENS1_25SingleTileBwdLPTSchedulerILb0ELi128ELb0EEEEEEEEEvNT_6ParamsE$_ZZZN5flash25CollectiveMainloopBwdSm80ILi2ELi2EN4cute5tupleIJNS1_1CILi128EEES4_NS3_ILi64EEEEEEN7cutlass10bfloat16_tEfNS7_4arch4Sm80ELb1ELb0ELb1ELb0ELb0ELb0ELb0ELb0ELi2ELi4ELi4ELi4ELb0EE3mmaINS_16FlashAttnBwdSm80ISB_NS_21CollectiveEpilogueBwdIS6_S8_SA_Li256ELb0ELb0ELi2EEENS_25SingleTileBwdLPTSchedulerILb0ELi128ELb0EEEE13SharedStorageENS1_6TensorINS1_11ArrayEngineIfLm32EEENS1_6LayoutINS2_IJNS2_IJNS3_ILi2EEESO_EEESO_NS3_ILi4EEEEEENS2_IJNS2_IJNS3_ILi1EEESO_EEESQ_NS3_ILi8EEEEEEEEEEEEbRKNSB_6ParamsERT0_S12_iNS2_IJiiiEEERT_ENKUliT_E_clIZSC_ISJ_SX_EbS10_S12_S12_iS13_S15_EUlRS16_iE_EEDaiS16_ENKUlvE0_clEv - $_ZN7cutlass13device_kernelIN5flash19enable_sm80_to_sm89INS1_16FlashAttnBwdSm80INS1_25CollectiveMainloopBwdSm80ILi2ELi2EN4cute5tupleIJNS5_1CILi128EEES8_NS7_ILi64EEEEEENS_10bfloat16_tEfNS_4arch4Sm80ELb1ELb0ELb1ELb0ELb0ELb0ELb0ELb0ELi2ELi4ELi4ELi4ELb0EEENS1_21CollectiveEpilogueBwdISA_SB_SD_Li256ELb0ELb0ELi2EEENS1_25SingleTileBwdLPTSchedulerILb0ELi128ELb0EEEEEEEEEvNT_6ParamsE$_ZZZN5flash25CollectiveMainloopBwdSm80ILi2ELi2EN4cute5tupleIJNS1_1CILi128EEES4_NS3_ILi64EEEEEEN7cutlass10bfloat16_tEfNS7_4arch4Sm80ELb1ELb0ELb1ELb0ELb0ELb0ELb0ELb0ELi2ELi4ELi4ELi4ELb0EE3mmaINS_16FlashAttnBwdSm80ISB_NS_21CollectiveEpilogueBwdIS6_S8_SA_Li256ELb0ELb0ELi2EEENS_25SingleTileBwdLPTSchedulerILb0ELi128ELb0EEEE13SharedStorageENS1_6TensorINS1_11ArrayEngineIfLm32EEENS1_6LayoutINS2_IJNS2_IJNS3_ILi2EEESO_EEESO_NS3_ILi4EEEEEENS2_IJNS2_IJNS3_ILi1EEESO_EEESQ_NS3_ILi8EEEEEEEEEEEEbRKNSB_6ParamsERT0_S12_iNS2_IJiiiEEERT_ENKUliT_E_clIZSC_ISJ_SX_EbS10_S12_S12_iS13_S15_EUlRS16_iE_EEDaiS16_ENKUlT_E_clIZSC_ISJ_SX_EbS10_S12_S12_iS13_S15_EUlvE0_EEDaS1B_)
$_ZN7cutlass13device_kernelIN5flash19enable_sm80_to_sm89INS1_16FlashAttnBwdSm80INS1_25CollectiveMainloopBwdSm80ILi2ELi2EN4cute5tupleIJNS5_1CILi128EEES8_NS7_ILi64EEEEEENS_10bfloat16_tEfNS_4arch4Sm80ELb1ELb0ELb1ELb0ELb0ELb0ELb0ELb0ELi2ELi4ELi4ELi4ELb0EEENS1_21CollectiveEpilogueBwdISA_SB_SD_Li256ELb0ELb0ELi2EEENS1_25SingleTileBwdLPTSchedulerILb0ELi128ELb0EEEEEEEEEvNT_6ParamsE$_ZZZN5flash25CollectiveMainloopBwdSm80ILi2ELi2EN4cute5tupleIJNS1_1CILi128EEES4_NS3_ILi64EEEEEEN7cutlass10bfloat16_tEfNS7_4arch4Sm80ELb1ELb0ELb1ELb0ELb0ELb0ELb0ELb0ELi2ELi4ELi4ELi4ELb0EE3mmaINS_16FlashAttnBwdSm80ISB_NS_21CollectiveEpilogueBwdIS6_S8_SA_Li256ELb0ELb0ELi2EEENS_25SingleTileBwdLPTSchedulerILb0ELi128ELb0EEEE13SharedStorageENS1_6TensorINS1_11ArrayEngineIfLm32EEENS1_6LayoutINS2_IJNS2_IJNS3_ILi2EEESO_EEESO_NS3_ILi4EEEEEENS2_IJNS2_IJNS3_ILi1EEESO_EEESQ_NS3_ILi8EEEEEEEEEEEEbRKNSB_6ParamsERT0_S12_iNS2_IJiiiEEERT_ENKUliT_E_clIZSC_ISJ_SX_EbS10_S12_S12_iS13_S15_EUlRS16_iE_EEDaiS16_ENKUlT_E_clIZSC_ISJ_SX_EbS10_S12_S12_iS13_S15_EUlvE0_EEDaS1B_:
        /* <DEDUP_REMOVED lines=38> */
[----:B-1---5:R-:W-:Y:S05]  /*61790*/  CALL.REL.NOINC `($_ZN7cutlass13device_kernelIN5flash19enable_sm80_to_sm89INS1_16FlashAttnBwdSm80INS1_25CollectiveMainloopBwdSm80ILi2ELi2EN4cute5tupleIJNS5_1CILi128EEES8_NS7_ILi64EEEEEENS_10bfloat16_tEfNS_4arch4Sm80ELb1ELb0ELb1ELb0ELb0ELb0ELb0ELb0ELi2ELi4ELi4ELi4ELb0EEENS1_21CollectiveEpilogueBwdISA_SB_SD_Li256ELb0ELb0ELi2EEENS1_25SingleTileBwdLPTSchedulerILb0ELi128ELb0EEEEEEEEEvNT_6ParamsE$_ZN4cute3eso3ESOILb1ELb0EJNS_14ComposedLayoutINS_7SwizzleILi3ELi3ELi3EEENS_1CILi0EEENS_6LayoutINS_5tupleIJNS8_IJNS8_IJNS5_ILi4EEENS5_ILi8EEEEEENS8_IJS9_NS5_ILi1EEEEEEEEENS8_IJNS8_IJNS5_ILi2EEESF_SF_EEENS8_IJSF_NS8_IJS9_SF_EEEEEEEEEEEENS8_IJNS8_IJNS8_IJSF_NS5_ILi64EEEEEENS8_IJNS5_ILi1024EEES6_EEEEEENS8_IJNS8_IJSC_NS5_ILi512EEESA_EEENS8_IJNS5_ILi4096EEENS8_IJNS5_ILi16EEENS5_ILi8192EEEEEEEEEEEEEEEEEEENS_10ViewEngineINS_8smem_ptrIPN7cutlass10bfloat16_tEEEEEEEC2ERKS10_RKS17_) ;  /* 0xfffa6e9000007944 */ /* 0x022fea0003c3ffff */
[----:B-1----:R1:W5:Y:S04]  /*617a0*/  LD.E R3, [R10.64+0x8] ;  /* 0x000008040a037980 */ /* 0x002368000c101900 */
[----:B------:R1:W5:Y:S01]  /*617b0*/  LDL.64 R88, [R1+0x1428] ;  /* 0x0014280001587983 */ /* 0x0003620000100a00 */
[----:B------:R-:W-:-:S02]  /*617c0*/  MOV R2, R60 ;  /* 0x0000003c00027202 */ /* 0x000fc40000000f00 */
[----:B------:R-:W-:Y:S02]  /*617d0*/  MOV R6, 0x617f0 ;  /* 0x000617f000067802 */ /* 0x000fe40000000f00 */
[----:B-1---5:R-:W-:Y:S05]  /*617e0*/  CALL.REL.NOINC `($_ZN7cutlass13device_kernelIN5flash19enable_sm80_to_sm89INS1_16FlashAttnBwdSm80INS1_25CollectiveMainloopBwdSm80ILi2ELi2EN4cute5tupleIJNS5_1CILi128EEES8_NS7_ILi64EEEEEENS_10bfloat16_tEfNS_4arch4Sm80ELb1ELb0ELb1ELb0ELb0ELb0ELb0ELb0ELi2ELi4ELi4ELi4ELb0EEENS1_21CollectiveEpilogueBwdISA_SB_SD_Li256ELb0ELb0ELi2EEENS1_25SingleTileBwdLPTSchedulerILb0ELi128ELb0EEEEEEEEEvNT_6ParamsE$_ZN4cute3eso3ESOILb0ELb1EJiNS_1CILi0EEEEEC2ERKiRKS3_) ;  /* 0xfffa6a6000007944 */ /* 0x022fea0003c3ffff */
[----:B------:R-:W2:Y:S01]  /*617f0*/  LDL R8, [R1+0x1428] ;  /* 0x0014280001087983 */ /* 0x000ea20000100800 */
[----:B-1----:R-:W-:Y:S01]  /*61800*/  IMAD.MOV.U32 R3, RZ, RZ, R60 ;  /* 0x000000ffff037224 */ /* 0x002fe200078e003c */
[----:B------:R-:W-:Y:S02]  /*61810*/  MOV R2, R12 ;  /* 0x0000000c00027202 */ /* 0x000fe40000000f00 */
        /* <DEDUP_REMOVED lines=89> */
[----:B-1----:R-:W-:Y:S05]  /*61db0*/  CALL.REL.NOINC `($_ZN7cutlass13device_kernelIN5flash19enable_sm80_to_sm89INS1_16FlashAttnBwdSm80INS1_25CollectiveMainloopBwdSm80ILi2ELi2EN4cute5tupleIJNS5_1CILi128EEES8_NS7_ILi64EEEEEENS_10bfloat16_tEfNS_4arch4Sm80ELb1ELb0ELb1ELb0ELb0ELb0ELb0ELb0ELi2ELi4ELi4ELi4ELb0EEENS1_21CollectiveEpilogueBwdISA_SB_SD_Li256ELb0ELb0ELi2EEENS1_25SingleTileBwdLPTSchedulerILb0ELi128ELb0EEEEEEEEEvNT_6ParamsE$_ZN4cute3eso3ESOILb0ELb0EJiiiNS_1CILi72EEENS2_ILi512EEEEEC2ERKiS7_S7_RKS3_RKS4_) ;  /* 0xfffa617000007944 */ /* 0x002fea0003c3ffff */
        /* <DEDUP_REMOVED lines=16> */
[----:B------:R-:W-:-:S03]  /*61ec0*/  MOV R90, 0x61f10 ;  /* 0x00061f10005a7802 */ /* 0x000fc60000000f00 */
[----:B------:R1:W-:Y:S04]  /*61ed0*/  STL.U8 [R1+0x1470], RZ ;  /* 0x001470ff01007387 */ /* 0x0003e80000100000 */
[----:B--2---:R1:W-:Y:S04]  /*61ee0*/  STL.64 [R1+0x1448], R2 ;  /* 0x0014480201007387 */ /* 0x0043e80000100a00 */
[----:B---3--:R1:W-:Y:S02]  /*61ef0*/  STL [R1+0x1450], R4 ;  /* 0x0014500401007387 */ /* 0x0083e40000100800 */
[----:B-1----:R-:W-:Y:S05]  /*61f00*/  CALL.REL.NOINC `($_ZN7cutlass13device_kernelIN5flash19enable_sm80_to_sm89INS1_16FlashAttnBwdSm80INS1_25CollectiveMainloopBwdSm80ILi2ELi2EN4cute5tupleIJNS5_1CILi128EEES8_NS7_ILi64EEEEEENS_10bfloat16_tEfNS_4arch4Sm80ELb1ELb0ELb1ELb0ELb0ELb0ELb0ELb0ELi2ELi4ELi4ELi4ELb0EEENS1_21CollectiveEpilogueBwdISA_SB_SD_Li256ELb0ELb0ELi2EEENS1_25SingleTileBwdLPTSchedulerILb0ELi128ELb0EEEEEEEEEvNT_6ParamsE$_ZZN4cute6detail16composition_implINS_5tupleIJNS_1CILi8EEENS3_ILi2EEES5_S5_S4_S5_EEENS2_IJNS3_ILi1EEEiiiNS3_ILi72EEENS3_ILi512EEEEEENS2_IJNS2_IJS5_S5_S5_EEES5_NS2_IJNS3_ILi4EEES5_EEEEEENS2_IJNS2_IJS7_S9_S4_EEENS3_ILi4096EEENS2_IJNS3_ILi16EEENS3_ILi8192EEEEEEEEEEEDaRKT_RKT0_RKT1_RKT2_ENKUlRKT_RKT0_E_clISB_SF_EEDaSZ_S12_) ;  /* 0xfffac97000007944 */ /* 0x002fea0003c3ffff */
[----:B------:R-:W-:Y:S02]  /*61f10*/  MOV R86, 0x61f30 ;  /* 0x00061f3000567802 */ /* 0x000fe40000000f00 */
[----:B-1---5:R-:W-:Y:S05]  /*61f20*/  CALL.REL.NOINC `($_ZN7cutlass13device_kernelIN5flash19enable_sm80_to_sm89INS1_16FlashAttnBwdSm80INS1_25CollectiveMainloopBwdSm80ILi2ELi2EN4cute5tupleIJNS5_1CILi128EEES8_NS7_ILi64EEEEEENS_10bfloat16_tEfNS_4arch4Sm80ELb1ELb0ELb1ELb0ELb0ELb0ELb0ELb0ELi2ELi4ELi4ELi4ELb0EEENS1_21CollectiveEpilogueBwdISA_SB_SD_Li256ELb0ELb0ELi2EEENS1_25SingleTileBwdLPTSchedulerILb0ELi128ELb0EEEEEEEEEvNT_6ParamsE$_ZZN4cute6detail16composition_implINS_5tupleIJNS_1CILi8EEENS3_ILi2EEES5_S5_S4_S5_EEENS2_IJNS3_ILi1EEEiiiNS3_ILi72EEENS3_ILi512EEEEEENS2_IJNS2_IJS5_S5_S5_EEES5_NS2_IJNS3_ILi4EEES5_EEEEEENS2_IJNS2_IJS7_S9_S4_EEENS3_ILi4096EEENS2_IJNS3_ILi16EEENS3_ILi8192EEEEEEEEEEEDaRKT_RKT0_RKT1_RKT2_ENKUlRKT_RKT0_E_clISD_SJ_EEDaSZ_S12_) ;  /* 0xfffaca5000007944 */ /* 0x022fea0003c3ffff */
[----:B-----5:R2:W-:Y:S01]  /*61f30*/  STL.64 [R1+0x1410], R2 ;  /* 0x0014100201007387 */ /* 0x0205e20000100a00 */
[----:B------:R-:W-:-:S03]  /*61f40*/  MOV R6, 0x61f60 ;  /* 0x00061f6000067802 */ /* 0x000fc60000000f00 */
[----:B-12---:R-:W-:Y:S05]  /*61f50*/  CALL.REL.NOINC `($_ZN7cutlass13device_kernelIN5flash19enable_sm80_to_sm89INS1_16FlashAttnBwdSm80INS1_25CollectiveMainloopBwdSm80ILi2ELi2EN4cute5tupleIJNS5_1CILi128EEES8_NS7_ILi64EEEEEENS_10bfloat16_tEfNS_4arch4Sm80ELb1ELb0ELb1ELb0ELb0ELb0ELb0ELb0ELi2ELi4ELi4ELi4ELb0EEENS1_21CollectiveEpilogueBwdISA_SB_SD_Li256ELb0ELb0ELi2EEENS1_25SingleTileBwdLPTSchedulerILb0ELi128ELb0EEEEEEEEEvNT_6ParamsE$_ZN4cute3eso3ESOILb0ELb0EJNS_5tupleIJNS_1CILi1EEENS3_ILi512EEEiEEENS3_ILi4096EEENS2_IJNS2_IJiiEEENS3_ILi8192EEEEEEEEC2ERKS6_RKS7_RKSA_) ;  /* 0xfffa4d5000007944 */ /* 0x006fea0003c3ffff */
[----:B-1----:R1:W5:Y:S04]  /*61f60*/  LDL R5, [R1+0x1430] ;  /* 0x0014300001057983 */ /* 0x0023680000100800 */
[----:B------:R1:W5:Y:S01]  /*61f70*/  LDL.64 R2, [R1+0x1428] ;  /* 0x0014280001027983 */ /* 0x0003620000100a00 */
[----:B------:R-:W-:-:S03]  /*61f80*/  MOV R6, 0x61fa0 ;  /* 0x00061fa000067802 */ /* 0x000fc60000000f00 */
[----:B-1---5:R-:W-:Y:S05]  /*61f90*/  CALL.REL.NOINC `($_ZN7cutlass13device_kernelIN5flash19enable_sm80_to_sm89INS1_16FlashAttnBwdSm80INS1_25CollectiveMainloopBwdSm80ILi2ELi2EN4cute5tupleIJNS5_1CILi128EEES8_NS7_ILi64EEEEEENS_10bfloat16_tEfNS_4arch4Sm80ELb1ELb0ELb1ELb0ELb0ELb0ELb0ELb0ELi2ELi4ELi4ELi4ELb0EEENS1_21CollectiveEpilogueBwdISA_SB_SD_Li256ELb0ELb0ELi2EEENS1_25SingleTileBwdLPTSchedulerILb0ELi128ELb0EEEEEEEEEvNT_6ParamsE$_ZN4cute5tupleIJNS0_IJNS0_IJNS_1CILi2EEES2_S2_EEES2_NS0_IJNS0_IJS2_S2_EEES2_EEEEEENS0_IJNS0_IJNS1_ILi1EEENS1_ILi512EEEiEEENS1_ILi4096EEENS0_IJNS0_IJiiEEENS1_ILi8192EEEEEEEEEEEC2ERKS6_RKSE_) ;  /* 0xfffa985000007944 */ /* 0x022fea0003c3ffff */
[----:B------:R1:W5:Y:S04]  /*61fa0*/  LDL R4, [R1+0x1430] ;  /* 0x0014300001047983 */ /* 0x0003680000100800 */
[----:B------:R1:W5:Y:S01]  /*61fb0*/  LDL.64 R2, [R1+0x1428] ;  /* 0x0014280001027983 */ /* 0x0003620000100a00 */
[----:B------:R-:W-:-:S05]  /*61fc0*/  LEA.HI R6, R13, R13, RZ, 0x1d ;  /* 0x0000000d0d067211 */ /* 0x000fca00078fe8ff */
[----:B------:R-:W-:Y:S01]  /*61fd0*/  IMAD.U32 R8, R11, 0x2, R6 ;  /* 0x000000020b087824 */ /* 0x000fe200078e0006 */
[----:B------:R-:W-:-:S04]  /*61fe0*/  MOV R6, 0x62010 ;  /* 0x0006201000067802 */ /* 0x000fc80000000f00 */
[----:B------:R1:W-:Y:S03]  /*61ff0*/  STL [R1+0x1420], R8 ;  /* 0x0014200801007387 */ /* 0x0003e60000100800 */
[----:B-1---5:R-:W-:Y:S05]  /*62000*/  CALL.REL.NOINC `($_ZN7cutlass13device_kernelIN5flash19enable_sm80_to_sm89INS1_16FlashAttnBwdSm80INS1_25CollectiveMainloopBwdSm80ILi2ELi2EN4cute5tupleIJNS5_1CILi128EEES8_NS7_ILi64EEEEEENS_10bfloat16_tEfNS_4arch4Sm80ELb1ELb0ELb1ELb0ELb0ELb0ELb0ELb0ELi2ELi4ELi4ELi4ELb0EEENS1_21CollectiveEpilogueBwdISA_SB_SD_Li256ELb0ELb0ELi2EEENS1_25SingleTileBwdLPTSchedulerILb0ELi128ELb0EEEEEEEEEvNT_6ParamsE$_ZN4cute3eso3ESOILb0ELb0EJNS_6LayoutINS_5tupleIJNS3_IJNS_1CILi2EEES5_S5_EEES5_NS3_IJNS3_IJS5_S5_EEES5_EEEEEENS3_IJNS3_IJNS4_ILi1EEENS4_ILi512EEEiEEENS4_ILi4096EEENS3_IJNS3_IJiiEEENS4_ILi8192EEEEEEEEEEEjEEC2ERKSI_RKj) ;  /* 0xfffa535000007944 */ /* 0x022fea0003c3ffff */
        /* <DEDUP_REMOVED lines=9> */
[----:B-1----:R-:W-:Y:S05]  /*620a0*/  CALL.REL.NOINC `($_ZN7cutlass13device_kernelIN5flash19enable_sm80_to_sm89INS1_16FlashAttnBwdSm80INS1_25CollectiveMainloopBwdSm80ILi2ELi2EN4cute5tupleIJNS5_1CILi128EEES8_NS7_ILi64EEEEEENS_10bfloat16_tEfNS_4arch4Sm80ELb1ELb0ELb1ELb0ELb0ELb0ELb0ELb0ELi2ELi4ELi4ELi4ELb0EEENS1_21CollectiveEpilogueBwdISA_SB_SD_Li256ELb0ELb0ELi2EEENS1_25SingleTileBwdLPTSchedulerILb0ELi128ELb0EEEEEEEEEvNT_6ParamsE$_ZN4cute3eso3ESOILb0ELb0EJNS_6LayoutINS_5tupleIJNS3_IJNS_1CILi2EEES5_S5_EEES5_NS3_IJNS3_IJS5_S5_EEES5_EEEEEENS3_IJNS3_IJNS4_ILi1EEENS4_ILi512EEEiEEENS4_ILi4096EEENS3_IJNS3_IJiiEEENS4_ILi8192EEEEEEEEEEENS_10ViewEngineINS_8smem_ptrIPN7cutlass10bfloat16_tEEEEEEEC2ERKSI_RKSP_) ;  /* 0xfffa522000007944 */ /* 0x002fea0003c3ffff */
[----:B-1----:R1:W5:Y:S04]  /*620b0*/  LDL R5, [R1+0x142c] ;  /* 0x00142c0001057983 */ /* 0x0023680000100800 */
[----:B------:R1:W5:Y:S01]  /*620c0*/  LDL R3, [R1+0x1430] ;  /* 0x0014300001037983 */ /* 0x0003620000100800 */
[----:B------:R-:W-:-:S03]  /*620d0*/  MOV R4, 0x620f0 ;  /* 0x000620f000047802 */ /* 0x000fc60000000f00 */
[----:B-1---5:R-:W-:Y:S05]  /*620e0*/  CALL.REL.NOINC `($_ZN7cutlass13device_kernelIN5flash19enable_sm80_to_sm89INS1_16FlashAttnBwdSm80INS1_25CollectiveMainloopBwdSm80ILi2ELi2EN4cute5tupleIJNS5_1CILi128EEES8_NS7_ILi64EEEEEENS_10bfloat16_tEfNS_4arch4Sm80ELb1ELb0ELb1ELb0ELb0ELb0ELb0ELb0ELi2ELi4ELi4ELi4ELb0EEENS1_21CollectiveEpilogueBwdISA_SB_SD_Li256ELb0ELb0ELi2EEENS1_25SingleTileBwdLPTSchedulerILb0ELi128ELb0EEEEEEEEEvNT_6ParamsE$_ZZN4cute4takeILi1ELi3ENS_5tupleIJNS1_IJNS_1CILi1EEENS2_ILi512EEEiEEENS2_ILi4096EEENS1_IJNS1_IJiiEEENS2_ILi8192EEEEEEEEEEEDaRKT1_ENKUlDpRKT_E_clIJS6_S9_EEEDaSH_) ;  /* 0xfffab5f000007944 */ /* 0x022fea0003c3ffff */
[----:B-----5:R2:W-:Y:S01]  /*620f0*/  STL.64 [R1+0x1410], R2 ;  /* 0x0014100201007387 */ /* 0x0205e20000100a00 */
[----:B------:R-:W-:-:S03]  /*62100*/  MOV R4, 0x62120 ;  /* 0x0006212000047802 */ /* 0x000fc60000000f00 */
[----:B-12---:R-:W-:Y:S05]  /*62110*/  CALL.REL.NOINC `($_ZN7cutlass13device_kernelIN5flash19enable_sm80_to_sm89INS1_16FlashAttnBwdSm80INS1_25CollectiveMainloopBwdSm80ILi2ELi2EN4cute5tupleIJNS5_1CILi128EEES8_NS7_ILi64EEEEEENS_10bfloat16_tEfNS_4arch4Sm80ELb1ELb0ELb1ELb0ELb0ELb0ELb0ELb0ELi2ELi4ELi4ELi4ELb0EEENS1_21CollectiveEpilogueBwdISA_SB_SD_Li256ELb0ELb0ELi2EEENS1_25SingleTileBwdLPTSchedulerILb0ELi128ELb0EEEEEEEEEvNT_6ParamsE$_ZZN4cute16flatten_to_tupleINS_5tupleIJNS_1CILi4096EEENS1_IJNS1_IJiiEEENS2_ILi8192EEEEEEEEEEEDaRKT_ENKUlRKT_E_clIS6_EEDaSD_) ;  /* 0xfffab2c000007944 */ /* 0x006fea0003c3ffff */
[----:B-----5:R2:W-:Y:S01]  /*62120*/  STL.64 [R1+0x1428], R2 ;  /* 0x0014280201007387 */ /* 0x0205e20000100a00 */
[----:B------:R-:W-:-:S03]  /*62130*/  MOV R4, 0x62150 ;  /* 0x0006215000047802 */ /* 0x000fc60000000f00 */
[----:B-12---:R-:W-:Y:S05]  /*62140*/  CALL.REL.NOINC `($_ZN7cutlass13device_kernelIN5flash19enable_sm80_to_sm89INS1_16FlashAttnBwdSm80INS1_25CollectiveMainloopBwdSm80ILi2ELi2EN4cute5tupleIJNS5_1CILi128EEES8_NS7_ILi64EEEEEENS_10bfloat16_tEfNS_4arch4Sm80ELb1ELb0ELb1ELb0ELb0ELb0ELb0ELb0ELi2ELi4ELi4ELi4ELb0EEENS1_21CollectiveEpilogueBwdISA_SB_SD_Li256ELb0ELb0ELi2EEENS1_25SingleTileBwdLPTSchedulerILb0ELi128ELb0EEEEEEEEEvNT_6ParamsE$_ZZN4cute12filter_tupleINS_5tupleIJNS_1CILi4096EEENS1_IJNS1_IJiiEEENS2_ILi8192EEEEEEEEEZNS_16flatten_to_tupleIS7_EEDaRKT_EUlRKT_E_EEDaSB_OT0_ENKUlDpSE_E_clIJNS1_IJS3_EEENS1_IJiiS5_EEEEEEDaSI_) ;  /* 0xfffaa97000007944 */ /* 0x006fea0003c3ffff */
        /* <DEDUP_REMOVED lines=21> */
[----:B--2--5:R-:W-:Y:S05]  /*622a0*/  CALL.REL.NOINC `($_ZN7cutlass13device_kernelIN5flash19enable_sm80_to_sm89INS1_16FlashAttnBwdSm80INS1_25CollectiveMainloopBwdSm80ILi2ELi2EN4cute5tupleIJNS5_1CILi128EEES8_NS7_ILi64EEEEEENS_10bfloat16_tEfNS_4arch4Sm80ELb1ELb0ELb1ELb0ELb0ELb0ELb0ELb0ELi2ELi4ELi4ELi4ELb0EEENS1_21CollectiveEpilogueBwdISA_SB_SD_Li256ELb0ELb0ELi2EEENS1_25SingleTileBwdLPTSchedulerILb0ELi128ELb0EEEEEEEEEvNT_6ParamsE$_ZN4cute3eso3ESOILb1ELb0EJNS_14ComposedLayoutINS_7SwizzleILi3ELi3ELi3EEENS_1CILi0EEENS_6LayoutINS_5tupleIJNS8_IJNS8_IJNS5_ILi4EEENS5_ILi8EEEEEENS8_IJNS5_ILi2EEENS5_ILi1EEEEEEEEENS8_IJNS8_IJSC_SC_EEESB_EEEEEENS8_IJNS8_IJNS8_IJNS5_ILi128EEESD_EEENS8_IJSA_S6_EEEEEENS8_IJNS8_IJNS5_ILi64EEENS5_ILi512EEEEEENS8_IJNS5_ILi16EEENS5_ILi1024EEEEEEEEEEEEEEEENS_10ViewEngineINS_8smem_ptrIPN7cutlass10bfloat16_tEEEEEEEC2ERKSW_RKS13_) ;  /* 0xfffa633000007944 */ /* 0x024fea0003c3ffff */
[----:B-1----:R1:W5:Y:S04]  /*622b0*/  LD.E R3, [R10.64+0xc] ;  /* 0x00000c040a037980 */ /* 0x002368000c101900 */
[----:B------:R1:W5:Y:S01]  /*622c0*/  LDL.64 R88, [R1+0x1428] ;  /* 0x0014280001587983 */ /* 0x0003620000100a00 */
[----:B------:R-:W-:Y:S02]  /*622d0*/  MOV R2, R60 ;  /* 0x0000003c00027202 */ /* 0x000fe40000000f00 */
        /* <DEDUP_REMOVED lines=32> */
[----:B--2--5:R-:W-:Y:S05]  /*624e0*/  CALL.REL.NOINC `($_ZN7cutlass13device_kernelIN5flash19enable_sm80_to_sm89INS1_16FlashAttnBwdSm80INS1_25CollectiveMainloopBwdSm80ILi2ELi2EN4cute5tupleIJNS5_1CILi128EEES8_NS7_ILi64EEEEEENS_10bfloat16_tEfNS_4arch4Sm80ELb1ELb0ELb1ELb0ELb0ELb0ELb0ELb0ELi2ELi4ELi4ELi4ELb0EEENS1_21CollectiveEpilogueBwdISA_SB_SD_Li256ELb0ELb0ELi2EEENS1_25SingleTileBwdLPTSchedulerILb0ELi128ELb0EEEEEEEEEvNT_6ParamsE$_ZZN4cute13to_mixed_bitsINS_5tupleIJNS1_IJNS_1CILi4EEENS2_ILi8EEEEEENS2_ILi2EEENS2_ILi1EEEEEENS1_IJNS1_IJNS2_ILi128EEENS2_ILi0EEEEEES4_SA_EEENS1_IJNS1_IJiiEEEiSA_EEEEEDaRKT_RKT0_RKT1_ENKUlRKT_RKT0_RKT1_E_clIS5_SB_SD_EEDaSQ_ST_SW_) ;  /* 0xfffaa8f000007944 */ /* 0x024fea0003c3ffff */
[----:B------:R-:W-:Y:S02]  /*624f0*/  MOV R6, 0x62510 ;  /* 0x0006251000067802 */ /* 0x000fe40000000f00 */
[----:B------:R-:W-:Y:S05]  /*62500*/  CALL.REL.NOINC `($_ZN7cutlass13device_kernelIN5flash19enable_sm80_to_sm89INS1_16FlashAttnBwdSm80INS1_25CollectiveMainloopBwdSm80ILi2ELi2EN4cute5tupleIJNS5_1CILi128EEES8_NS7_ILi64EEEEEENS_10bfloat16_tEfNS_4arch4Sm80ELb1ELb0ELb1ELb0ELb0ELb0ELb0ELb0ELi2ELi4ELi4ELi4ELb0EEENS1_21CollectiveEpilogueBwdISA_SB_SD_Li256ELb0ELb0ELi2EEENS1_25SingleTileBwdLPTSchedulerILb0ELi128ELb0EEEEEEEEEvNT_6ParamsE$_ZZN4cute13to_mixed_bitsINS_5tupleIJNS1_IJNS_1CILi4EEENS2_ILi8EEEEEENS2_ILi2EEENS2_ILi1EEEEEENS1_IJNS1_IJNS2_ILi128EEENS2_ILi0EEEEEES4_SA_EEENS1_IJNS1_IJiiEEEiSA_EEEEEDaRKT_RKT0_RKT1_ENKUlRKT_RKT0_RKT1_E_clIS6_S4_iEEDaSQ_ST_SW_) ;  /* 0xfffaa95000007944 */ /* 0x000fea0003c3ffff */
[----:B------:R-:W-:Y:S02]  /*62510*/  MOV R5, R2 ;  /* 0x0000000200057202 */ /* 0x000fe40000000f00 */
[----:B------:R-:W-:Y:S02]  /*62520*/  MOV R2, 0x62540 ;  /* 0x0006254000027802 */ /* 0x000fe40000000f00 */
[----:B------:R-:W-:Y:S05]  /*62530*/  CALL.REL.NOINC `($_ZN7cutlass13device_kernelIN5flash19enable_sm80_to_sm89INS1_16FlashAttnBwdSm80INS1_25CollectiveMainloopBwdSm80ILi2ELi2EN4cute5tupleIJNS5_1CILi128EEES8_NS7_ILi64EEEEEENS_10bfloat16_tEfNS_4arch4Sm80ELb1ELb0ELb1ELb0ELb0ELb0ELb0ELb0ELi2ELi4ELi4ELi4ELb0EEENS1_21CollectiveEpilogueBwdISA_SB_SD_Li256ELb0ELb0ELi2EEENS1_25SingleTileBwdLPTSchedulerILb0ELi128ELb0EEEEEEEEEvNT_6ParamsE$_ZZN4cute13to_mixed_bitsINS_5tupleIJNS1_IJNS_1CILi4EEENS2_ILi8EEEEEENS2_ILi2EEENS2_ILi1EEEEEENS1_IJNS1_IJNS2_ILi128EEENS2_ILi0EEEEEES4_SA_EEENS1_IJNS1_IJiiEEEiSA_EEEEEDaRKT_RKT0_RKT1_ENKUlDpRKT_E_clIJNS_9MixedBitsILj0ELj384EEENSU_ILj0ELj8EEENS2_ILj0EEEEEEDaSR_) ;  /* 0xfffaa86000007944 */ /* 0x000fea0003c3ffff */
        /* <DEDUP_REMOVED lines=11> */
[----:B-1----:R-:W-:Y:S05]  /*625f0*/  CALL.REL.NOINC `($_ZN7cutlass13device_kernelIN5flash19enable_sm80_to_sm89INS1_16FlashAttnBwdSm80INS1_25CollectiveMainloopBwdSm80ILi2ELi2EN4cute5tupleIJNS5_1CILi128EEES8_NS7_ILi64EEEEEENS_10bfloat16_tEfNS_4arch4Sm80ELb1ELb0ELb1ELb0ELb0ELb0ELb0ELb0ELi2ELi4ELi4ELi4ELb0EEENS1_21CollectiveEpilogueBwdISA_SB_SD_Li256ELb0ELb0ELi2EEENS1_25SingleTileBwdLPTSchedulerILb0ELi128ELb0EEEEEEEEEvNT_6ParamsE$_ZN4cute3eso3ESOILb1ELb0EJNS_1CILi8EEEiiEEC2ERKS3_RKiS8_) ;  /* 0xfffa6ad000007944 */ /* 0x002fea0003c3ffff */
[----:B-1----:R1:W5:Y:S01]  /*62600*/  LDL.64 R2, [R1+0x1428] ;  /* 0x0014280001027983 */ /* 0x0023620000100a00 */
[----:B------:R-:W-:Y:S01]  /*62610*/  IMAD.MOV.U32 R5, RZ, RZ, 0x48 ;  /* 0x00000048ff057424 */ /* 0x000fe200078e00ff */
[----:B------:R-:W-:Y:S02]  /*62620*/  LOP3.LUT P0, RZ, R11, 0x8, RZ, 0xc0, !PT ;  /* 0x000000080bff7812 */ /* 0x000fe4000780c0ff */
[----:B------:R-:W-:Y:S02]  /*62630*/  MOV R6, 0x62660 ;  /* 0x0006266000067802 */ /* 0x000fe40000000f00 */
[----:B------:R-:W-:-:S04]  /*62640*/  SEL R5, R5, 0x38, !P0 ;  /* 0x0000003805057807 */ /* 0x000fc80004000000 */
[----:B-1---5:R-:W-:Y:S05]  /*62650*/  CALL.REL.NOINC `($_ZN7cutlass13device_kernelIN5flash19enable_sm80_to_sm89INS1_16FlashAttnBwdSm80INS1_25CollectiveMainloopBwdSm80ILi2ELi2EN4cute5tupleIJNS5_1CILi128EEES8_NS7_ILi64EEEEEENS_10bfloat16_tEfNS_4arch4Sm80ELb1ELb0ELb1ELb0ELb0ELb0ELb0ELb0ELi2ELi4ELi4ELi4ELb0EEENS1_21CollectiveEpilogueBwdISA_SB_SD_Li256ELb0ELb0ELi2EEENS1_25SingleTileBwdLPTSchedulerILb0ELi128ELb0EEEEEEEEEvNT_6ParamsE$_ZN4cute3eso3ESOILb0ELb1EJiNS_1CILi144EEENS2_ILi288EEEEEC2ERKiRKS3_RKS4_) ;  /* 0xfffa5c4000007944 */ /* 0x022fea0003c3ffff */
[----:B-1----:R-:W2:Y:S01]  /*62660*/  LDL R4, [R1+0x1428] ;  /* 0x0014280001047983 */ /* 0x002ea20000100800 */
[----:B------:R-:W-:-:S03]  /*62670*/  MOV R6, 0x626a0 ;  /* 0x000626a000067802 */ /* 0x000fc60000000f00 */
[----:B--2---:R1:W-:Y:S04]  /*62680*/  STL [R1+0x1470], R4 ;  /* 0x0014700401007387 */ /* 0x0043e80000100800 */
[----:B-1----:R-:W-:Y:S05]  /*62690*/  CALL.REL.NOINC `($_ZN7cutlass13device_kernelIN5flash19enable_sm80_to_sm89INS1_16FlashAttnBwdSm80INS1_25CollectiveMainloopBwdSm80ILi2ELi2EN4cute5tupleIJNS5_1CILi128EEES8_NS7_ILi64EEEEEENS_10bfloat16_tEfNS_4arch4Sm80ELb1ELb0ELb1ELb0ELb0ELb0ELb0ELb0ELi2ELi4ELi4ELi4ELb0EEENS1_21CollectiveEpilogueBwdISA_SB_SD_Li256ELb0ELb0ELi2EEENS1_25SingleTileBwdLPTSchedulerILb0ELi128ELb0EEEEEEEEEvNT_6ParamsE$_ZN4cute3eso3ESOILb1ELb0EJNS_1CILi1EEENS_5tupleIJNS2_ILi8EEEiiEEENS2_ILi64EEENS4_IJiNS2_ILi144EEENS2_ILi288EEEEEENS2_ILi512EEEEEC2ERKS3_RKS6_RKS7_RKSA_RKSB_) ;  /* 0xfffa64e000007944 */ /* 0x002fea0003c3ffff */
[----:B-1----:R1:W5:Y:S04]  /*626a0*/  LDL R5, [R1+0x1430] ;  /* 0x0014300001057983 */ /* 0x0023680000100800 */
[----:B------:R1:W5:Y:S01]  /*626b0*/  LDL.64 R2, [R1+0x1428] ;  /* 0x0014280001027983 */ /* 0x0003620000100a00 */
[----:B------:R-:W-:-:S03]  /*626c0*/  MOV R6, 0x626e0 ;  /* 0x000626e000067802 */ /* 0x000fc60000000f00 */
[----:B-1---5:R-:W-:Y:S05]  /*626d0*/  CALL.REL.NOINC `($_ZN7cutlass13device_kernelIN5flash19enable_sm80_to_sm89INS1_16FlashAttnBwdSm80INS1_25CollectiveMainloopBwdSm80ILi2ELi2EN4cute5tupleIJNS5_1CILi128EEES8_NS7_ILi64EEEEEENS_10bfloat16_tEfNS_4arch4Sm80ELb1ELb0ELb1ELb0ELb0ELb0ELb0ELb0ELi2ELi4ELi4ELi4ELb0EEENS1_21CollectiveEpilogueBwdISA_SB_SD_Li256ELb0ELb0ELi2EEENS1_25SingleTileBwdLPTSchedulerILb0ELi128ELb0EEEEEEEEEvNT_6ParamsE$_ZN4cute5tupleIJNS0_IJNS_1CILi8EEENS0_IJNS1_ILi2EEES3_S3_EEENS1_ILi1EEES4_S5_EEENS0_IJS5_NS0_IJS2_iiEEENS1_ILi64EEENS0_IJiNS1_ILi144EEENS1_ILi288EEEEEENS1_ILi512EEEEEEEEC2ERKS6_RKSD_) ;  /* 0xfffa960000007944 */ /* 0x022fea0003c3ffff */
[----:B------:R1:W5:Y:S04]  /*626e0*/  LDL R6, [R1+0x1430] ;  /* 0x0014300001067983 */ /* 0x0003680000100800 */
[----:B------:R1:W5:Y:S01]  /*626f0*/  LDL.64 R2, [R1+0x1428] ;  /* 0x0014280001027983 */ /* 0x0003620000100a00 */
[----:B------:R-:W-:-:S03]  /*62700*/  MOV R4, 0x62720 ;  /* 0x0006272000047802 */ /* 0x000fc60000000f00 */
[----:B-1---5:R-:W-:Y:S05]  /*62710*/  CALL.REL.NOINC `($_ZN7cutlass13device_kernelIN5flash19enable_sm80_to_sm89INS1_16FlashAttnBwdSm80INS1_25CollectiveMainloopBwdSm80ILi2ELi2EN4cute5tupleIJNS5_1CILi128EEES8_NS7_ILi64EEEEEENS_10bfloat16_tEfNS_4arch4Sm80ELb1ELb0ELb1ELb0ELb0ELb0ELb0ELb0ELi2ELi4ELi4ELi4ELb0EEENS1_21CollectiveEpilogueBwdISA_SB_SD_Li256ELb0ELb0ELi2EEENS1_25SingleTileBwdLPTSchedulerILb0ELi128ELb0EEEEEEEEEvNT_6ParamsE$_ZZN4cute7flattenINS_5tupleIJNS_1CILi1EEENS1_IJNS2_ILi8EEEiiEEENS2_ILi64EEENS1_IJiNS2_ILi144EEENS2_ILi288EEEEEENS2_ILi512EEEEEEEEDaRKT_ENKUlRKT_E_clIS5_EEDaSH_) ;  /* 0xfffad91000007944 */ /* 0x022fea0003c3ffff */
[----:B------:R1:W-:Y:S01]  /*62720*/  STL.64 [R1+0x1428], R2 ;  /* 0x0014280201007387 */ /* 0x0003e20000100a00 */
[----:B------:R-:W-:-:S02]  /*62730*/  MOV R5, R6 ;  /* 0x0000000600057202 */ /* 0x000fc40000000f00 */
[----:B------:R-:W-:Y:S02]  /*62740*/  MOV R4, 0x62760 ;  /* 0x0006276000047802 */ /* 0x000fe40000000f00 */
[----:B-1----:R-:W-:Y:S05]  /*62750*/  CALL.REL.NOINC `($_ZN7cutlass13device_kernelIN5flash19enable_sm80_to_sm89INS1_16FlashAttnBwdSm80INS1_25CollectiveMainloopBwdSm80ILi2ELi2EN4cute5tupleIJNS5_1CILi128EEES8_NS7_ILi64EEEEEENS_10bfloat16_tEfNS_4arch4Sm80ELb1ELb0ELb1ELb0ELb0ELb0ELb0ELb0ELi2ELi4ELi4ELi4ELb0EEENS1_21CollectiveEpilogueBwdISA_SB_SD_Li256ELb0ELb0ELi2EEENS1_25SingleTileBwdLPTSchedulerILb0ELi128ELb0EEEEEEEEEvNT_6ParamsE$_ZZN4cute7flattenINS_5tupleIJNS_1CILi1EEENS1_IJNS2_ILi8EEEiiEEENS2_ILi64EEENS1_IJiNS2_ILi144EEENS2_ILi288EEEEEENS2_ILi512EEEEEEEEDaRKT_ENKUlRKT_E_clIS9_EEDaSH_) ;  /* 0xfffad8f000007944 */ /* 0x002fea0003c3ffff */
[----:B------:R1:W-:Y:S01]  /*62760*/  STL [R1+0x1410], R2 ;  /* 0x0014100201007387 */ /* 0x0003e20000100800 */
[----:B------:R-:W-:-:S03]  /*62770*/  MOV R4, 0x62790 ;  /* 0x0006279000047802 */ /* 0x000fc60000000f00 */
[----:B-1----:R-:W-:Y:S05]  /*62780*/  CALL.REL.NOINC `($_ZN7cutlass13device_kernelIN5flash19enable_sm80_to_sm89INS1_16FlashAttnBwdSm80INS1_25CollectiveMainloopBwdSm80ILi2ELi2EN4cute5tupleIJNS5_1CILi128EEES8_NS7_ILi64EEEEEENS_10bfloat16_tEfNS_4arch4Sm80ELb1ELb0ELb1ELb0ELb0ELb0ELb0ELb0ELi2ELi4ELi4ELi4ELb0EEENS1_21CollectiveEpilogueBwdISA_SB_SD_Li256ELb0ELb0ELi2EEENS1_25SingleTileBwdLPTSchedulerILb0ELi128ELb0EEEEEEEEEvNT_6ParamsE$_ZZN4cute12filter_tupleINS_5tupleIJNS_1CILi1EEENS1_IJNS2_ILi8EEEiiEEENS2_ILi64EEENS1_IJiNS2_ILi144EEENS2_ILi288EEEEEENS2_ILi512EEEEEEZNS_7flattenISB_EEDaRKT_EUlRKT_E_EEDaSF_OT0_ENKUlDpSI_E_clIJNS1_IJS3_EEES5_NS1_IJS6_EEES9_NS1_IJSA_EEEEEEDaSM_) ;  /* 0xfffaa1a000007944 */ /* 0x002fea0003c3ffff */
[----:B------:R-:W-:Y:S02]  /*62790*/  MOV R6, 0x627b0 ;  /* 0x000627b000067802 */ /* 0x000fe40000000f00 */
[----:B--2--5:R-:W-:Y:S05]  /*627a0*/  CALL.REL.NOINC `($_ZN7cutlass13device_kernelIN5flash19enable_sm80_to_sm89INS1_16FlashAttnBwdSm80INS1_25CollectiveMainloopBwdSm80ILi2ELi2EN4cute5tupleIJNS5_1CILi128EEES8_NS7_ILi64EEEEEENS_10bfloat16_tEfNS_4arch4Sm80ELb1ELb0ELb1ELb0ELb0ELb0ELb0ELb0ELi2ELi4ELi4ELi4ELb0EEENS1_21CollectiveEpilogueBwdISA_SB_SD_Li256ELb0ELb0ELi2EEENS1_25SingleTileBwdLPTSchedulerILb0ELi128ELb0EEEEEEEEEvNT_6ParamsE$_ZN4cute3eso3ESOILb0ELb1EJiNS_1CILi144EEENS2_ILi512EEEEEC2ERKiRKS3_RKS4_) ;  /* 0xfffa5b4000007944 */ /* 0x024fea0003c3ffff */
[----:B------:R-:W2:Y:S01]  /*627b0*/  LDL R6, [R1+0x1428] ;  /* 0x0014280001067983 */ /* 0x000ea20000100800 */
[----:B-1----:R-:W-:Y:S02]  /*627c0*/  MOV R4, R12 ;  /* 0x0000000c00047202 */ /* 0x002fe40000000f00 */
[----:B------:R-:W-:Y:S01]  /*627d0*/  MOV R8, 0x62800 ;  /* 0x0006280000087802 */ /* 0x000fe20000000f00 */
[----:B--2---:R1:W-:Y:S04]  /*627e0*/  STL [R1+0x145c], R6 ;  /* 0x00145c0601007387 */ /* 0x0043e80000100800 */
[----:B-1----:R-:W-:Y:S05]  /*627f0*/  CALL.REL.NOINC `($_ZN7cutlass13device_kernelIN5flash19enable_sm80_to_sm89INS1_16FlashAttnBwdSm80INS1_25CollectiveMainloopBwdSm80ILi2ELi2EN4cute5tupleIJNS5_1CILi128EEES8_NS7_ILi64EEEEEENS_10bfloat16_tEfNS_4arch4Sm80ELb1ELb0ELb1ELb0ELb0ELb0ELb0ELb0ELi2ELi4ELi4ELi4ELb0EEENS1_21CollectiveEpilogueBwdISA_SB_SD_Li256ELb0ELb0ELi2EEENS1_25SingleTileBwdLPTSchedulerILb0ELi128ELb0EEEEEEEEEvNT_6ParamsE$_ZN4cute3eso3ESOILb0ELb0EJiiNS_1CILi144EEENS2_ILi512EEEEEC2ERKiS7_RKS3_RKS4_) ;  /* 0xfffa53d000007944 */ /* 0x002fea0003c3ffff */
[----:B-1----:R-:W2:Y:S01]  /*62800*/  LDL.64 R4, [R1+0x1428] ;  /* 0x0014280001047983 */ /* 0x002ea20000100a00 */
[----:B------:R-:W-:Y:S01]  /*62810*/  IMAD.MOV.U32 R3, RZ, RZ, R7 ;  /* 0x000000ffff037224 */ /* 0x000fe200078e0007 */
[----:B------:R-:W-:Y:S02]  /*62820*/  IADD3 R8, R58, 0xd8, RZ ;  /* 0x000000d83a087810 */ /* 0x000fe40007ffe0ff */
[----:B------:R-:W-:Y:S01]  /*62830*/  MOV R6, 0x62870 ;  /* 0x0006287000067802 */ /* 0x000fe20000000f00 */
[----:B--2---:R1:W-:Y:S04]  /*62840*/  STL [R1+0x1454], R4 ;  /* 0x0014540401007387 */ /* 0x0043e80000100800 */
[----:B------:R1:W-:Y:S02]  /*62850*/  STL [R1+0x1458], R5 ;  /* 0x0014580501007387 */ /* 0x0003e40000100800 */
[----:B-1----:R-:W-:Y:S05]  /*62860*/  CALL.REL.NOINC `($_ZN7cutlass13device_kernelIN5flash19enable_sm80_to_sm89INS1_16FlashAttnBwdSm80INS1_25CollectiveMainloopBwdSm80ILi2ELi2EN4cute5tupleIJNS5_1CILi128EEES8_NS7_ILi64EEEEEENS_10bfloat16_tEfNS_4arch4Sm80ELb1ELb0ELb1ELb0ELb0ELb0ELb0ELb0ELi2ELi4ELi4ELi4ELb0EEENS1_21CollectiveEpilogueBwdISA_SB_SD_Li256ELb0ELb0ELi2EEENS1_25SingleTileBwdLPTSchedulerILb0ELi128ELb0EEEEEEEEEvNT_6ParamsE$_ZN4cute3eso3ESOILb0ELb0EJiiiNS_1CILi144EEENS2_ILi512EEEEEC2ERKiS7_S7_RKS3_RKS4_) ;  /* 0xfffa561000007944 */ /* 0x002fea0003c3ffff */
[----:B-1----:R-:W2:Y:S04]  /*62870*/  LDL.64 R2, [R1+0x1410] ;  /* 0x0014100001027983 */ /* 0x002ea80000100a00 */
[----:B------:R-:W3:Y:S01]  /*62880*/  LDL R6, [R1+0x1418] ;  /* 0x0014180001067983 */ /* 0x000ee20000100800 */
[----:B------:R-:W-:-:S03]  /*62890*/  MOV R4, 0x628d0 ;  /* 0x000628d000047802 */ /* 0x000fc60000000f00 */
[----:B--2---:R1:W-:Y:S04]  /*628a0*/  STL.64 [R1+0x1428], R2 ;  /* 0x0014280201007387 */ /* 0x0043e80000100a00 */
[----:B---3--:R1:W-:Y:S02]  /*628b0*/  STL [R1+0x1430], R6 ;  /* 0x0014300601007387 */ /* 0x0083e40000100800 */
[----:B-1----:R-:W-:Y:S05]  /*628c0*/  CALL.REL.NOINC `($_ZN7cutlass13device_kernelIN5flash19enable_sm80_to_sm89INS1_16FlashAttnBwdSm80INS1_25CollectiveMainloopBwdSm80ILi2ELi2EN4cute5tupleIJNS5_1CILi128EEES8_NS7_ILi64EEEEEENS_10bfloat16_tEfNS_4arch4Sm80ELb1ELb0ELb1ELb0ELb0ELb0ELb0ELb0ELi2ELi4ELi4ELi4ELb0EEENS1_21CollectiveEpilogueBwdISA_SB_SD_Li256ELb0ELb0ELi2EEENS1_25SingleTileBwdLPTSchedulerILb0ELi128ELb0EEEEEEEEEvNT_6ParamsE$_ZN4cute3eso3ESOILb1ELb0EJNS_1CILi8EEEiiiNS2_ILi144EEENS2_ILi512EEEEEC2ERKS3_RKiSA_SA_RKS4_RKS5_) ;  /* 0xfffa687000007944 */ /* 0x002fea0003c3ffff */
[----:B-1----:R-:W2:Y:S04]  /*628d0*/  LDL.64 R2, [R1+0x1448] ;  /* 0x0014480001027983 */ /* 0x002ea80000100a00 */
[----:B------:R-:W3:Y:S01]  /*628e0*/  LDL R10, [R1+0x1450] ;  /* 0x00145000010a7983 */ /* 0x000ee20000100800 */
[C---:B------:R-:W-:Y:S02]  /*628f0*/  IADD3 R8, R58.reuse, 0x94, RZ ;  /* 0x000000943a087810 */ /* 0x040fe40007ffe0ff */
[----:B------:R-:W-:-:S02]  /*62900*/  IADD3 R6, R58, 0x98, RZ ;  /* 0x000000983a067810 */ /* 0x000fc40007ffe0ff */
[----:B------:R-:W-:Y:S01]  /*62910*/  MOV R4, 0x62950 ;  /* 0x0006295000047802 */ /* 0x000fe20000000f00 */
[----:B--2---:R1:W-:Y:S04]  /*62920*/  STL.64 [R1+0x1410], R2 ;  /* 0x0014100201007387 */ /* 0x0043e80000100a00 */
[----:B---3--:R1:W-:Y:S02]  /*62930*/  STL [R1+0x1418], R10 ;  /* 0x0014180a01007387 */ /* 0x0083e40000100800 */
[----:B-1----:R-:W-:Y:S05]  /*62940*/  CALL.REL.NOINC `($_ZN7cutlass13device_kernelIN5flash19enable_sm80_to_sm89INS1_16FlashAttnBwdSm80INS1_25CollectiveMainloopBwdSm80ILi2ELi2EN4cute5tupleIJNS5_1CILi128EEES8_NS7_ILi64EEEEEENS_10bfloat16_tEfNS_4arch4Sm80ELb1ELb0ELb1ELb0ELb0ELb0ELb0ELb0ELi2ELi4ELi4ELi4ELb0EEENS1_21CollectiveEpilogueBwdISA_SB_SD_Li256ELb0ELb0ELi2EEENS1_25SingleTileBwdLPTSchedulerILb0ELi128ELb0EEEEEEEEEvNT_6ParamsE$_ZN4cute3eso3ESOILb1ELb0EJNS_1CILi1EEEiiiNS2_ILi144EEENS2_ILi512EEEEEC2ERKS3_RKiSA_SA_RKS4_RKS5_) ;  /* 0xfffa637000007944 */ /* 0x002fea0003c3ffff */
[----:B-1----:R1:W5:Y:S04]  /*62950*/  LDL R5, [R1+0x1450] ;  /* 0x0014500001057983 */ /* 0x0023680000100800 */
[----:B------:R1:W5:Y:S01]  /*62960*/  LDL.64 R2, [R1+0x1448] ;  /* 0x0014480001027983 */ /* 0x0003620000100a00 */
[----:B------:R-:W-:-:S03]  /*62970*/  MOV R6, 0x62990 ;  /* 0x0006299000067802 */ /* 0x000fc60000000f00 */
[----:B-1---5:R-:W-:Y:S05]  /*62980*/  CALL.REL.NOINC `($_ZN7cutlass13device_kernelIN5flash19enable_sm80_to_sm89INS1_16FlashAttnBwdSm80INS1_25CollectiveMainloopBwdSm80ILi2ELi2EN4cute5tupleIJNS5_1CILi128EEES8_NS7_ILi64EEEEEENS_10bfloat16_tEfNS_4arch4Sm80ELb1ELb0ELb1ELb0ELb0ELb0ELb0ELb0ELi2ELi4ELi4ELi4ELb0EEENS1_21CollectiveEpilogueBwdISA_SB_SD_Li256ELb0ELb0ELi2EEENS1_25SingleTileBwdLPTSchedulerILb0ELi128ELb0EEEEEEEEEvNT_6ParamsE$_ZN4cute5tupleIJNS0_IJNS_1CILi16EEENS1_ILi2EEES3_S3_NS1_ILi4EEES3_EEENS0_IJNS1_ILi1EEEiiiNS1_ILi144EEENS1_ILi512EEEEEEEEC2ERKS5_RKS9_) ;  /* 0xfffa905000007944 */ /* 0x022fea0003c3ffff */
        /* <DEDUP_REMOVED lines=10> */
[----:B-1----:R-:W-:Y:S05]  /*62a30*/  CALL.REL.NOINC `($_ZN7cutlass13device_kernelIN5flash19enable_sm80_to_sm89INS1_16FlashAttnBwdSm80INS1_25CollectiveMainloopBwdSm80ILi2ELi2EN4cute5tupleIJNS5_1CILi128EEES8_NS7_ILi64EEEEEENS_10bfloat16_tEfNS_4arch4Sm80ELb1ELb0ELb1ELb0ELb0ELb0ELb0ELb0ELi2ELi4ELi4ELi4ELb0EEENS1_21CollectiveEpilogueBwdISA_SB_SD_Li256ELb0ELb0ELi2EEENS1_25SingleTileBwdLPTSchedulerILb0ELi128ELb0EEEEEEEEEvNT_6ParamsE$_ZZN4cute6detail16composition_implINS_5tupleIJNS_1CILi16EEENS3_ILi2EEES5_S5_NS3_ILi4EEES5_EEENS2_IJNS3_ILi1EEEiiiNS3_ILi144EEENS3_ILi512EEEEEENS2_IJNS2_IJS5_S5_EEES6_NS3_ILi8EEEEEENS2_IJNS2_IJNS3_ILi64EEESA_EEES4_NS3_ILi1024EEEEEEEEDaRKT_RKT0_RKT1_RKT2_ENKUlRKT_RKT0_E_clISC_SG_EEDaSX_S10_) ;  /* 0xfffab48000007944 */ /* 0x002fea0003c3ffff */
[----:B------:R-:W-:Y:S01]  /*62a40*/  IMAD.MOV.U32 R5, RZ, RZ, R16 ;  /* 0x000000ffff057224 */ /* 0x000fe200078e0010 */
[----:B------:R-:W-:Y:S01]  /*62a50*/  MOV R3, R14 ;  /* 0x0000000e00037202 */ /* 0x000fe20000000f00 */
[----:B------:R-:W-:Y:S01]  /*62a60*/  IMAD.MOV.U32 R2, RZ, RZ, R15 ;  /* 0x000000ffff027224 */ /* 0x000fe200078e000f */
[----:B------:R-:W-:Y:S02]  /*62a70*/  MOV R16, 0x62a90 ;  /* 0x00062a9000107802 */ /* 0x000fe40000000f00 */
[----:B-1---5:R-:W-:Y:S05]  /*62a80*/  CALL.REL.NOINC `($_ZN7cutlass13device_kernelIN5flash19enable_sm80_to_sm89INS1_16FlashAttnBwdSm80INS1_25CollectiveMainloopBwdSm80ILi2ELi2EN4cute5tupleIJNS5_1CILi128EEES8_NS7_ILi64EEEEEENS_10bfloat16_tEfNS_4arch4Sm80ELb1ELb0ELb1ELb0ELb0ELb0ELb0ELb0ELi2ELi4ELi4ELi4ELb0EEENS1_21CollectiveEpilogueBwdISA_SB_SD_Li256ELb0ELb0ELi2EEENS1_25SingleTileBwdLPTSchedulerILb0ELi128ELb0EEEEEEEEEvNT_6ParamsE$_ZZN4cute6detail16composition_implINS_5tupleIJNS_1CILi16EEENS3_ILi2EEES5_S5_NS3_ILi4EEES5_EEENS2_IJNS3_ILi1EEEiiiNS3_ILi144EEENS3_ILi512EEEEEENS2_IJNS2_IJS5_S5_EEES6_NS3_ILi8EEEEEENS2_IJNS2_IJNS3_ILi64EEESA_EEES4_NS3_ILi1024EEEEEEEEDaRKT_RKT0_RKT1_RKT2_ENKUlRKT_RKT0_E_clIS6_S4_EEDaSX_S10_) ;  /* 0xfffab1b000007944 */ /* 0x022fea0003c3ffff */
[----:B-----5:R2:W-:Y:S01]  /*62a90*/  STL.64 [R1+0x1410], R2 ;  /* 0x0014100201007387 */ /* 0x0205e20000100a00 */
[----:B------:R-:W-:-:S03]  /*62aa0*/  MOV R4, 0x62ac0 ;  /* 0x00062ac000047802 */ /* 0x000fc60000000f00 */
[----:B-12---:R-:W-:Y:S05]  /*62ab0*/  CALL.REL.NOINC `($_ZN7cutlass13device_kernelIN5flash19enable_sm80_to_sm89INS1_16FlashAttnBwdSm80INS1_25CollectiveMainloopBwdSm80ILi2ELi2EN4cute5tupleIJNS5_1CILi128EEES8_NS7_ILi64EEEEEENS_10bfloat16_tEfNS_4arch4Sm80ELb1ELb0ELb1ELb0ELb0ELb0ELb0ELb0ELi2ELi4ELi4ELi4ELb0EEENS1_21CollectiveEpilogueBwdISA_SB_SD_Li256ELb0ELb0ELi2EEENS1_25SingleTileBwdLPTSchedulerILb0ELi128ELb0EEEEEEEEEvNT_6ParamsE$_ZN4cute3eso3ESOILb0ELb0EJNS_5tupleIJiNS_1CILi512EEEEEENS2_IJiiEEENS3_ILi1024EEEEEC2ERKS5_RKS6_RKS7_) ;  /* 0xfffa43b000007944 */ /* 0x006fea0003c3ffff */
[----:B------:R2:W5:Y:S04]  /*62ac0*/  LDL R5, [R1+0x1430] ;  /* 0x0014300001057983 */ /* 0x0005680000100800 */
[----:B-1----:R2:W5:Y:S01]  /*62ad0*/  LDL.64 R2, [R1+0x1428] ;  /* 0x0014280001027983 */ /* 0x0025620000100a00 */
[----:B------:R-:W-:-:S03]  /*62ae0*/  MOV R6, 0x62b00 ;  /* 0x00062b0000067802 */ /* 0x000fc60000000f00 */
[----:B--2--5:R-:W-:Y:S05]  /*62af0*/  CALL.REL.NOINC `($_ZN7cutlass13device_kernelIN5flash19enable_sm80_to_sm89INS1_16FlashAttnBwdSm80INS1_25CollectiveMainloopBwdSm80ILi2ELi2EN4cute5tupleIJNS5_1CILi128EEES8_NS7_ILi64EEEEEENS_10bfloat16_tEfNS_4arch4Sm80ELb1ELb0ELb1ELb0ELb0ELb0ELb0ELb0ELi2ELi4ELi4ELi4ELb0EEENS1_21CollectiveEpilogueBwdISA_SB_SD_Li256ELb0ELb0ELi2EEENS1_25SingleTileBwdLPTSchedulerILb0ELi128ELb0EEEEEEEEEvNT_6ParamsE$_ZN4cute5tupleIJNS0_IJNS0_IJNS_1CILi2EEES2_EEES3_NS1_ILi8EEEEEENS0_IJNS0_IJiNS1_ILi512EEEEEENS0_IJiiEEENS1_ILi1024EEEEEEEEC2ERKS5_RKSA_) ;  /* 0xfffa8ca000007944 */ /* 0x024fea0003c3ffff */
[----:B------:R1:W5:Y:S04]  /*62b00*/  LDL R4, [R1+0x1430] ;  /* 0x0014300001047983 */ /* 0x0003680000100800 */
[----:B------:R1:W5:Y:S01]  /*62b10*/  LDL.64 R2, [R1+0x1428] ;  /* 0x0014280001027983 */ /* 0x0003620000100a00 */
[----:B------:R-:W-:-:S04]  /*62b20*/  LOP3.LUT R6, R11, 0x180, RZ, 0xc0, !PT ;  /* 0x000001800b067812 */ /* 0x000fc800078ec0ff */
[----:B------:R-:W-:-:S04]  /*62b30*/  LEA.HI R6, R6, R71, RZ, 0x1d ;  /* 0x0000004706067211 */ /* 0x000fc800078fe8ff */
[----:B------:R-:W-:Y:S02]  /*62b40*/  LEA.HI.SX32 R8, R13, R6, 0x1e ;  /* 0x000000060d087211 */ /* 0x000fe400078ff2ff */
[----:B------:R-:W-:-:S03]  /*62b50*/  MOV R6, 0x62b80 ;  /* 0x00062b8000067802 */ /* 0x000fc60000000f00 */
[----:B------:R1:W-:Y:S04]  /*62b60*/  STL [R1+0x1420], R8 ;  /* 0x0014200801007387 */ /* 0x0003e80000100800 */
        /* <DEDUP_REMOVED lines=8> */
[----:B------:R-:W-:Y:S02]  /*62bf0*/  MOV R16, R12 ;  /* 0x0000000c00107202 */ /* 0x000fe40000000f00 */
        /* <DEDUP_REMOVED lines=10> */
[----:B------:R-:W-:-:S03]  /*62ca0*/  MOV R4, 0x62cc0 ;  /* 0x00062cc000047802 */ /* 0x000fc60000000f00 */
        /* <DEDUP_REMOVED lines=24> */
[----:B-12--5:R-:W-:Y:S05]  /*62e30*/  CALL.REL.NOINC `($_ZN7cutlass13device_kernelIN5flash19enable_sm80_to_sm89INS1_16FlashAttnBwdSm80INS1_25CollectiveMainloopBwdSm80ILi2ELi2EN4cute5tupleIJNS5_1CILi128EEES8_NS7_ILi64EEEEEENS_10bfloat16_tEfNS_4arch4Sm80ELb1ELb0ELb1ELb0ELb0ELb0ELb0ELb0ELi2ELi4ELi4ELi4ELb0EEENS1_21CollectiveEpilogueBwdISA_SB_SD_Li256ELb0ELb0ELi2EEENS1_25SingleTileBwdLPTSchedulerILb0ELi128ELb0EEEEEEEEEvNT_6ParamsE$_ZN4cute3eso3ESOILb1ELb0EJNS_6LayoutINS_5tupleIJNS3_IJNS_1CILi8EEENS4_ILi1EEEEEENS4_ILi2EEENS3_IJNS4_ILi4EEES8_EEEEEENS3_IJNS3_IJS6_NS4_ILi0EEEEEES5_NS3_IJNS4_ILi32EEENS4_ILi16EEEEEEEEEEENS_10ViewEngineIPN7cutlass10bfloat16_tEEEEEC2ERKSI_RKSN_) ;  /* 0xfffa83f000007944 */ /* 0x026fea0003c3ffff */
[----:B------:R2:W5:Y:S01]  /*62e40*/  LDL.64 R72, [R1+0x1410] ;  /* 0x0014100001487983 */ /* 0x0005620000100a00 */
[----:B------:R-:W-:Y:S01]  /*62e50*/  IMAD.MOV.U32 R6, RZ, RZ, R68 ;  /* 0x000000ffff067224 */ /* 0x000fe200078e0044 */
[----:B------:R-:W-:-:S02]  /*62e60*/  MOV R3, R69 ;  /* 0x0000004500037202 */ /* 0x000fc40000000f00 */
[----:B------:R-:W-:Y:S02]  /*62e70*/  MOV R4, 0x62e90 ;  /* 0x00062e9000047802 */ /* 0x000fe40000000f00 */
[----:B-12--5:R-:W-:Y:S05]  /*62e80*/  CALL.REL.NOINC `($_ZN7cutlass13device_kernelIN5flash19enable_sm80_to_sm89INS1_16FlashAttnBwdSm80INS1_25CollectiveMainloopBwdSm80ILi2ELi2EN4cute5tupleIJNS5_1CILi128EEES8_NS7_ILi64EEEEEENS_10bfloat16_tEfNS_4arch4Sm80ELb1ELb0ELb1ELb0ELb0ELb0ELb0ELb0ELi2ELi4ELi4ELi4ELb0EEENS1_21CollectiveEpilogueBwdISA_SB_SD_Li256ELb0ELb0ELi2EEENS1_25SingleTileBwdLPTSchedulerILb0ELi128ELb0EEEEEEEEEvNT_6ParamsE$_ZN4cute3eso3ESOILb1ELb0EJNS_6LayoutINS_5tupleIJNS3_IJNS3_IJNS_1CILi4EEENS4_ILi2EEEEEENS4_ILi1EEEEEES6_NS4_ILi8EEEEEENS3_IJNS3_IJNS3_IJS8_NS4_ILi32EEEEEENS4_ILi0EEEEEENS4_ILi64EEES5_EEEEENS_10ViewEngineIPN7cutlass10bfloat16_tEEEEEC2ERKSI_RKSN_) ;  /* 0xfffa708000007944 */ /* 0x026fea0003c3ffff */
[----:B------:R2:W5:Y:S04]  /*62e90*/  LDL.64 R70, [R1+0x1410] ;  /* 0x0014100001467983 */ /* 0x0005680000100a00 */
[----:B-1----:R2:W5:Y:S01]  /*62ea0*/  LD.E.64 R2, [R76.64+0x8] ;  /* 0x000008044c027980 */ /* 0x002562000c101b00 */
[----:B------:R-:W-:Y:S02]  /*62eb0*/  MOV R9, R67 ;  /* 0x0000004300097202 */ /* 0x000fe40000000f00 */
[----:B------:R-:W-:Y:S02]  /*62ec0*/  MOV R8, 0x62ee0 ;  /* 0x00062ee000087802 */ /* 0x000fe40000000f00 */
[----:B--2--5:R-:W-:Y:S05]  /*62ed0*/  CALL.REL.NOINC `($_ZN7cutlass13device_kernelIN5flash19enable_sm80_to_sm89INS1_16FlashAttnBwdSm80INS1_25CollectiveMainloopBwdSm80ILi2ELi2EN4cute5tupleIJNS5_1CILi128EEES8_NS7_ILi64EEEEEENS_10bfloat16_tEfNS_4arch4Sm80ELb1ELb0ELb1ELb0ELb0ELb0ELb0ELb0ELi2ELi4ELi4ELi4ELb0EEENS1_21CollectiveEpilogueBwdISA_SB_SD_Li256ELb0ELb0ELi2EEENS1_25SingleTileBwdLPTSchedulerILb0ELi128ELb0EEEEEEEEEvNT_6ParamsE$_ZN4cute8smem_ptrIPN7cutlass10bfloat16_tEECI1NS_12iter_adaptorIS3_S4_EEES3_) ;  /* 0xfffa91c000007944 */ /* 0x024fea0003c3ffff */
[----:B-1----:R1:W5:Y:S01]  /*62ee0*/  LDL.64 R2, [R1+0x1410] ;  /* 0x0014100001027983 */ /* 0x0023620000100a00 */
[----:B------:R-:W-:-:S03]  /*62ef0*/  MOV R6, 0x62f10 ;  /* 0x00062f1000067802 */ /* 0x000fc60000000f00 */
[----:B-1---5:R-:W-:Y:S05]  /*62f00*/  CALL.REL.NOINC `($_ZN7cutlass13device_kernelIN5flash19enable_sm80_to_sm89INS1_16FlashAttnBwdSm80INS1_25CollectiveMainloopBwdSm80ILi2ELi2EN4cute5tupleIJNS5_1CILi128EEES8_NS7_ILi64EEEEEENS_10bfloat16_tEfNS_4arch4Sm80ELb1ELb0ELb1ELb0ELb0ELb0ELb0ELb0ELi2ELi4ELi4ELi4ELb0EEENS1_21CollectiveEpilogueBwdISA_SB_SD_Li256ELb0ELb0ELi2EEENS1_25SingleTileBwdLPTSchedulerILb0ELi128ELb0EEEEEEEEEvNT_6ParamsE$_ZN4cute3eso3ESOILb1ELb0EJNS_6LayoutINS_5tupleIJNS3_IJNS_1CILi8EEENS4_ILi1EEEEEENS4_ILi2EEEEEENS3_IJNS3_IJS6_NS4_ILi0EEEEEENS4_ILi4096EEEEEEEENS_10ViewEngineINS_8smem_ptrIPN7cutlass10bfloat16_tEEEEEEEC2ERKSE_RKSL_) ;  /* 0xfffa80f000007944 */ /* 0x022fea0003c3ffff */
[----:B-1----:R1:W5:Y:S01]  /*62f10*/  LDL.64 R4, [R1+0x1410] ;  /* 0x0014100001047983 */ /* 0x0023620000100a00 */
[----:B------:R-:W-:Y:S01]  /*62f20*/  IMAD.MOV.U32 R6, RZ, RZ, R72 ;  /* 0x000000ffff067224 */ /* 0x000fe200078e0048 */
[----:B------:R-:W-:-:S02]  /*62f30*/  MOV R9, R73 ;  /* 0x0000004900097202 */ /* 0x000fc40000000f00 */
[----:B------:R-:W-:Y:S02]  /*62f40*/  MOV R8, 0x62f60 ;  /* 0x00062f6000087802 */ /* 0x000fe40000000f00 */
[----:B-1---5:R-:W-:Y:S05]  /*62f50*/  CALL.REL.NOINC `($_ZN7cutlass13device_kernelIN5flash19enable_sm80_to_sm89INS1_16FlashAttnBwdSm80INS1_25CollectiveMainloopBwdSm80ILi2ELi2EN4cute5tupleIJNS5_1CILi128EEES8_NS7_ILi64EEEEEENS_10bfloat16_tEfNS_4arch4Sm80ELb1ELb0ELb1ELb0ELb0ELb0ELb0ELb0ELi2ELi4ELi4ELi4ELb0EEENS1_21CollectiveEpilogueBwdISA_SB_SD_Li256ELb0ELb0ELi2EEENS1_25SingleTileBwdLPTSchedulerILb0ELi128ELb0EEEEEEEEEvNT_6ParamsE$_ZN4cute3eso3ESOILb1ELb0EJNS_6LayoutINS_5tupleIJNS3_IJNS_1CILi8EEENS4_ILi1EEEEEENS4_ILi2EEEEEENS3_IJNS3_IJS6_NS4_ILi0EEEEEES5_EEEEENS_10ViewEngineIPN7cutlass10bfloat16_tEEEEEC2ERKSD_RKSI_) ;  /* 0xfffa823000007944 */ /* 0x022fea0003c3ffff */
[----:B------:R2:W5:Y:S01]  /*62f60*/  LDL.64 R2, [R1+0x1410] ;  /* 0x0014100001027983 */ /* 0x0005620000100a00 */
[----:B-1----:R-:W-:Y:S02]  /*62f70*/  MOV R7, R5 ;  /* 0x0000000500077202 */ /* 0x002fe40000000f00 */
[----:B------:R-:W-:Y:S02]  /*62f80*/  MOV R6, 0x62fa0 ;  /* 0x00062fa000067802 */ /* 0x000fe40000000f00 */
[----:B--2--5:R-:W-:Y:S05]  /*62f90*/  CALL.REL.NOINC `($_ZN7cutlass13device_kernelIN5flash19enable_sm80_to_sm89INS1_16FlashAttnBwdSm80INS1_25CollectiveMainloopBwdSm80ILi2ELi2EN4cute5tupleIJNS5_1CILi128EEES8_NS7_ILi64EEEEEENS_10bfloat16_tEfNS_4arch4Sm80ELb1ELb0ELb1ELb0ELb0ELb0ELb0ELb0ELi2ELi4ELi4ELi4ELb0EEENS1_21CollectiveEpilogueBwdISA_SB_SD_Li256ELb0ELb0ELi2EEENS1_25SingleTileBwdLPTSchedulerILb0ELi128ELb0EEEEEEEEEvNT_6ParamsE$_ZN4cute3eso3ESOILb1ELb0EJNS_6LayoutINS_5tupleIJNS3_IJNS_1CILi8EEENS4_ILi1EEEEEENS3_IJNS4_ILi2EEEEEEEEENS3_IJNS3_IJS6_NS4_ILi0EEEEEENS3_IJNS4_ILi4096EEEEEEEEEEENS_10ViewEngineINS_8smem_ptrIPN7cutlass10bfloat16_tEEEEEEEC2ERKSG_RKSN_) ;  /* 0xfffa7e3000007944 */ /* 0x024fea0003c3ffff */
[----:B------:R2:W5:Y:S01]  /*62fa0*/  LDL.64 R6, [R1+0x1410] ;  /* 0x0014100001067983 */ /* 0x0005620000100a00 */
[----:B-1----:R-:W-:Y:S02]  /*62fb0*/  MOV R5, R3 ;  /* 0x0000000300057202 */ /* 0x002fe40000000f00 */
[----:B------:R-:W-:Y:S02]  /*62fc0*/  MOV R4, 0x62fe0 ;  /* 0x00062fe000047802 */ /* 0x000fe40000000f00 */
[----:B--2--5:R-:W-:Y:S05]  /*62fd0*/  CALL.REL.NOINC `($_ZN7cutlass13device_kernelIN5flash19enable_sm80_to_sm89INS1_16FlashAttnBwdSm80INS1_25CollectiveMainloopBwdSm80ILi2ELi2EN4cute5tupleIJNS5_1CILi128EEES8_NS7_ILi64EEEEEENS_10bfloat16_tEfNS_4arch4Sm80ELb1ELb0ELb1ELb0ELb0ELb0ELb0ELb0ELi2ELi4ELi4ELi4ELb0EEENS1_21CollectiveEpilogueBwdISA_SB_SD_Li256ELb0ELb0ELi2EEENS1_25SingleTileBwdLPTSchedulerILb0ELi128ELb0EEEEEEEEEvNT_6ParamsE$_ZN4cute3eso3ESOILb1ELb0EJNS_6LayoutINS_5tupleIJNS3_IJNS_1CILi8EEENS4_ILi1EEEEEENS3_IJNS4_ILi2EEEEEEEEENS3_IJNS3_IJS6_NS4_ILi0EEEEEENS3_IJS5_EEEEEEEENS_10ViewEngineIPN7cutlass10bfloat16_tEEEEEC2ERKSF_RKSK_) ;  /* 0xfffa7f0000007944 */ /* 0x024fea0003c3ffff */
[----:B-1----:R1:W5:Y:S01]  /*62fe0*/  LDL.64 R2, [R1+0x1410] ;  /* 0x0014100001027983 */ /* 0x0023620000100a00 */
[----:B------:R-:W-:-:S03]  /*62ff0*/  MOV R8, 0x63010 ;  /* 0x0006301000087802 */ /* 0x000fc60000000f00 */
[----:B-1---5:R-:W-:Y:S05]  /*63000*/  CALL.REL.NOINC `($_ZN7cutlass13device_kernelIN5flash19enable_sm80_to_sm89INS1_16FlashAttnBwdSm80INS1_25CollectiveMainloopBwdSm80ILi2ELi2EN4cute5tupleIJNS5_1CILi128EEES8_NS7_ILi64EEEEEENS_10bfloat16_tEfNS_4arch4Sm80ELb1ELb0ELb1ELb0ELb0ELb0ELb0ELb0ELi2ELi4ELi4ELi4ELb0EEENS1_21CollectiveEpilogueBwdISA_SB_SD_Li256ELb0ELb0ELi2EEENS1_25SingleTileBwdLPTSchedulerILb0ELi128ELb0EEEEEEEEEvNT_6ParamsE$_ZN4cute3eso3ESOILb1ELb0EJNS_6LayoutINS_5tupleIJNS3_IJNS3_IJNS_1CILi8EEENS4_ILi1EEEEEES6_EEENS3_IJNS3_IJS6_S6_EEENS4_ILi2EEEEEEEEENS3_IJNS3_IJNS3_IJS6_NS4_ILi0EEEEEESD_EEENS3_IJNS3_IJSD_SD_EEES5_EEEEEEEENS_10ViewEngineIPN7cutlass10bfloat16_tEEEEEC2ERKSJ_RKSO_) ;  /* 0xfffa709000007944 */ /* 0x022fea0003c3ffff */
[----:B-1----:R1:W5:Y:S01]  /*63010*/  LDL.64 R4, [R1+0x1410] ;  /* 0x0014100001047983 */ /* 0x0023620000100a00 */
[----:B------:R-:W-:-:S03]  /*63020*/  MOV R8, 0x63040 ;  /* 0x0006304000087802 */ /* 0x000fc60000000f00 */
[----:B-1---5:R-:W-:Y:S05]  /*63030*/  CALL.REL.NOINC `($_ZN7cutlass13device_kernelIN5flash19enable_sm80_to_sm89INS1_16FlashAttnBwdSm80INS1_25CollectiveMainloopBwdSm80ILi2ELi2EN4cute5tupleIJNS5_1CILi128EEES8_NS7_ILi64EEEEEENS_10bfloat16_tEfNS_4arch4Sm80ELb1ELb0ELb1ELb0ELb0ELb0ELb0ELb0ELi2ELi4ELi4ELi4ELb0EEENS1_21CollectiveEpilogueBwdISA_SB_SD_Li256ELb0ELb0ELi2EEENS1_25SingleTileBwdLPTSchedulerILb0ELi128ELb0EEEEEEEEEvNT_6ParamsE$_ZN4cute3eso3ESOILb1ELb0EJNS_6LayoutINS_5tupleIJNS3_IJNS3_IJNS_1CILi8EEENS4_ILi1EEEEEES6_EEENS3_IJNS3_IJS6_S6_EEENS4_ILi2EEEEEEEEENS3_IJNS3_IJNS3_IJS6_NS4_ILi0EEEEEESD_EEENS3_IJNS3_IJSD_SD_EEENS4_ILi4096EEEEEEEEEEENS_10ViewEngineINS_8smem_ptrIPN7cutlass10bfloat16_tEEEEEEEC2ERKSK_RKSR_) ;  /* 0xfffa6f8000007944 */ /* 0x022fea0003c3ffff */
[----:B-1----:R1:W5:Y:S01]  /*63040*/  LDL.64 R2, [R1+0x1410] ;  /* 0x0014100001027983 */ /* 0x0023620000100a00 */
[----:B------:R-:W-:Y:S01]  /*63050*/  IMAD.MOV.U32 R6, RZ, RZ, R4 ;  /* 0x000000ffff067224 */ /* 0x000fe200078e0004 */
[----:B------:R-:W-:-:S02]  /*63060*/  MOV R9, R5 ;  /* 0x0000000500097202 */ /* 0x000fc40000000f00 */
[----:B------:R-:W-:Y:S02]  /*63070*/  MOV R8, 0x63090 ;  /* 0x0006309000087802 */ /* 0x000fe40000000f00 */
[----:B-1---5:R-:W-:Y:S05]  /*63080*/  CALL.REL.NOINC `($_ZN7cutlass13device_kernelIN5flash19enable_sm80_to_sm89INS1_16FlashAttnBwdSm80INS1_25CollectiveMainloopBwdSm80ILi2ELi2EN4cute5tupleIJNS5_1CILi128EEES8_NS7_ILi64EEEEEENS_10bfloat16_tEfNS_4arch4Sm80ELb1ELb0ELb1ELb0ELb0ELb0ELb0ELb0ELi2ELi4ELi4ELi4ELb0EEENS1_21CollectiveEpilogueBwdISA_SB_SD_Li256ELb0ELb0ELi2EEENS1_25SingleTileBwdLPTSchedulerILb0ELi128ELb0EEEEEEEEEvNT_6ParamsE$_ZN4cute3eso3ESOILb1ELb0EJNS_6LayoutINS_5tupleIJNS3_IJNS_1CILi8EEENS4_ILi1EEEEEENS4_ILi2EEEEEENS3_IJNS3_IJS6_NS4_ILi0EEEEEES5_EEEEENS_10ViewEngineIPN7cutlass10bfloat16_tEEEEEC2ERKSD_RKSI_) ;  /* 0xfffa810000007944 */ /* 0x022fea0003c3ffff */
[----:B------:R2:W5:Y:S01]  /*63090*/  LDL.64 R14, [R1+0x1410] ;  /* 0x00141000010e7983 */ /* 0x0005620000100a00 */
[----:B------:R-:W-:Y:S02]  /*630a0*/  MOV R9, R67 ;  /* 0x0000004300097202 */ /* 0x000fe40000000f00 */
[----:B------:R-:W-:Y:S02]  /*630b0*/  MOV R8, 0x630d0 ;  /* 0x000630d000087802 */ /* 0x000fe40000000f00 */
[----:B-12--5:R-:W-:Y:S05]  /*630c0*/  CALL.REL.NOINC `($_ZN7cutlass13device_kernelIN5flash19enable_sm80_to_sm89INS1_16FlashAttnBwdSm80INS1_25CollectiveMainloopBwdSm80ILi2ELi2EN4cute5tupleIJNS5_1CILi128EEES8_NS7_ILi64EEEEEENS_10bfloat16_tEfNS_4arch4Sm80ELb1ELb0ELb1ELb0ELb0ELb0ELb0ELb0ELi2ELi4ELi4ELi4ELb0EEENS1_21CollectiveEpilogueBwdISA_SB_SD_Li256ELb0ELb0ELi2EEENS1_25SingleTileBwdLPTSchedulerILb0ELi128ELb0EEEEEEEEEvNT_6ParamsE$_ZN4cute8smem_ptrIPN7cutlass10bfloat16_tEECI1NS_12iter_adaptorIS3_S4_EEES3_) ;  /* 0xfffa8fd000007944 */ /* 0x026fea0003c3ffff */
[----:B-1----:R1:W5:Y:S01]  /*630d0*/  LDL.64 R2, [R1+0x1410] ;  /* 0x0014100001027983 */ /* 0x0023620000100a00 */
[----:B------:R-:W-:-:S03]  /*630e0*/  MOV R6, 0x63100 ;  /* 0x0006310000067802 */ /* 0x000fc60000000f00 */
        /* <DEDUP_REMOVED lines=50> */
[----:B-1----:R-:W-:-:S03]  /*63410*/  MOV R4, 0x63430 ;  /* 0x0006343000047802 */ /* 0x002fc60000000f00 */
[----:B--2--5:R-:W-:Y:S05]  /*63420*/  CALL.REL.NOINC `($_ZN7cutlass13device_kernelIN5flash19enable_sm80_to_sm89INS1_16FlashAttnBwdSm80INS1_25CollectiveMainloopBwdSm80ILi2ELi2EN4cute5tupleIJNS5_1CILi128EEES8_NS7_ILi64EEEEEENS_10bfloat16_tEfNS_4arch4Sm80ELb1ELb0ELb1ELb0ELb0ELb0ELb0ELb0ELi2ELi4ELi4ELi4ELb0EEENS1_21CollectiveEpilogueBwdISA_SB_SD_Li256ELb0ELb0ELi2EEENS1_25SingleTileBwdLPTSchedulerILb0ELi128ELb0EEEEEEEEEvNT_6ParamsE$_ZN4cute3eso3ESOILb1ELb0EJNS_6LayoutINS_5tupleIJNS3_IJNS_1CILi4EEENS4_ILi1EEEEEEEEENS3_IJNS3_IJS6_NS4_ILi0EEEEEEEEEEENS_10ViewEngineIPjEEEEC2ERKSC_RKSF_) ;  /* 0xfffa774000007944 */ /* 0x024fea0003c3ffff */
[----:B------:R2:W5:Y:S01]  /*63430*/  LDL.64 R8, [R1+0x1410] ;  /* 0x0014100001087983 */ /* 0x0005620000100a00 */
[----:B------:R-:W-:-:S02]  /*63440*/  MOV R4, R6 ;  /* 0x0000000600047202 */ /* 0x000fc40000000f00 */
[----:B-1----:R-:W-:Y:S02]  /*63450*/  MOV R2, 0x63470 ;  /* 0x0006347000027802 */ /* 0x002fe40000000f00 */
[----:B--2--5:R-:W-:Y:S05]  /*63460*/  CALL.REL.NOINC `($_ZN7cutlass13device_kernelIN5flash19enable_sm80_to_sm89INS1_16FlashAttnBwdSm80INS1_25CollectiveMainloopBwdSm80ILi2ELi2EN4cute5tupleIJNS5_1CILi128EEES8_NS7_ILi64EEEEEENS_10bfloat16_tEfNS_4arch4Sm80ELb1ELb0ELb1ELb0ELb0ELb0ELb0ELb0ELi2ELi4ELi4ELi4ELb0EEENS1_21CollectiveEpilogueBwdISA_SB_SD_Li256ELb0ELb0ELi2EEENS1_25SingleTileBwdLPTSchedulerILb0ELi128ELb0EEEEEEEEEvNT_6ParamsE$_ZN73_INTERNAL_24fd9406_37_flash_bwd_hdim64_bf16_softcap_sm80_cu_3fbc093a_291824__cvta_generic_to_sharedEPKv) ;  /* 0xfffa8d8000007944 */ /* 0x024fea0003c3ffff */
        /* <DEDUP_REMOVED lines=59> */
[----:B------:R-:W1:Y:S04]  /*63820*/  LDSM.16.M88.4 R4, [R4] ;  /* 0x000000000404783b */ /* 0x000e680000000200 */
[----:B-1----:R1:W-:Y:S04]  /*63830*/  ST.E [R8.64], R4 ;  /* 0x0000000408007985 */ /* 0x0023e8000c101904 */
[----:B------:R1:W-:Y:S04]  /*63840*/  ST.E [R8.64+0x4], R5 ;  /* 0x0000040508007985 */ /* 0x0003e8000c101904 */
[----:B------:R1:W-:Y:S04]  /*63850*/  ST.E [R8.64+0x8], R6 ;  /* 0x0000080608007985 */ /* 0x0003e8000c101904 */
[----:B------:R1:W-:Y:S04]  /*63860*/  ST.E [R8.64+0xc], R7 ;  /* 0x00000c0708007985 */ /* 0x0003e8000c101904 */
[----:B------:R1:W5:Y:S01]  /*63870*/  LD.E R3, [R74.64] ;  /* 0x000000044a037980 */ /* 0x000362000c101900 */
[----:B------:R-:W-:-:S03]  /*63880*/  MOV R10, 0x638a0 ;  /* 0x000638a0000a7802 */ /* 0x000fc60000000f00 */
[----:B-1---5:R-:W-:Y:S05]  /*63890*/  CALL.REL.NOINC `($_ZN7cutlass13device_kernelIN5flash19enable_sm80_to_sm89INS1_16FlashAttnBwdSm80INS1_25CollectiveMainloopBwdSm80ILi2ELi2EN4cute5tupleIJNS5_1CILi128EEES8_NS7_ILi64EEEEEENS_10bfloat16_tEfNS_4arch4Sm80ELb1ELb0ELb1ELb0ELb0ELb0ELb0ELb0ELi2ELi4ELi4ELi4ELb0EEENS1_21CollectiveEpilogueBwdISA_SB_SD_Li256ELb0ELb0ELi2EEENS1_25SingleTileBwdLPTSchedulerILb0ELi128ELb0EEEEEEEEEvNT_6ParamsE$_ZZN4cute5sliceINS_5tupleIJNS_10UnderscoreES2_NS_1CILi0EEEEEENS1_IJNS1_IJNS3_ILi1EEES4_EEEiNS3_ILi1024EEEEEEEEDaRKT_RKT0_ENKUlRKT_RKT0_E_clIS2_iEEDaSI_SL_) ;  /* 0xfffaa07000007944 */ /* 0x022fea0003c3ffff */
[----:B------:R-:W-:Y:S02]  /*638a0*/  MOV R4, 0x638c0 ;  /* 0x000638c000047802 */ /* 0x000fe40000000f00 */
[----:B-1---5:R-:W-:Y:S05]  /*638b0*/  CALL.REL.NOINC `($_ZN7cutlass13device_kernelIN5flash19enable_sm80_to_sm89INS1_16FlashAttnBwdSm80INS1_25CollectiveMainloopBwdSm80ILi2ELi2EN4cute5tupleIJNS5_1CILi128EEES8_NS7_ILi64EEEEEENS_10bfloat16_tEfNS_4arch4Sm80ELb1ELb0ELb1ELb0ELb0ELb0ELb0ELb0ELi2ELi4ELi4ELi4ELb0EEENS1_21CollectiveEpilogueBwdISA_SB_SD_Li256ELb0ELb0ELi2EEENS1_25SingleTileBwdLPTSchedulerILb0ELi128ELb0EEEEEEEEEvNT_6ParamsE$_ZZN4cute12filter_tupleINS_5tupleIJNS_10UnderscoreES2_NS_1CILi0EEEEEENS1_IJNS1_IJNS3_ILi1EEES4_EEEiNS3_ILi1024EEEEEEZNS_5sliceIS5_S9_EEDaRKT_RKT0_EUlRKT_RKT0_E_EEDaSD_SG_OT1_ENKUlDpSJ_E_clIJNS1_IJS7_EEENS1_IJiEEENS1_IJEEEEEEDaSQ_) ;  /* 0xfffa8c8000007944 */ /* 0x022fea0003c3ffff */
[----:B------:R-:W-:Y:S02]  /*638c0*/  MOV R6, 0x638e0 ;  /* 0x000638e000067802 */ /* 0x000fe40000000f00 */
[----:B-1---5:R-:W-:Y:S05]  /*638d0*/  CALL.REL.NOINC `($_ZN7cutlass13device_kernelIN5flash19enable_sm80_to_sm89INS1_16FlashAttnBwdSm80INS1_25CollectiveMainloopBwdSm80ILi2ELi2EN4cute5tupleIJNS5_1CILi128EEES8_NS7_ILi64EEEEEENS_10bfloat16_tEfNS_4arch4Sm80ELb1ELb0ELb1ELb0ELb0ELb0ELb0ELb0ELi2ELi4ELi4ELi4ELb0EEENS1_21CollectiveEpilogueBwdISA_SB_SD_Li256ELb0ELb0ELi2EEENS1_25SingleTileBwdLPTSchedulerILb0ELi128ELb0EEEEEEEEEvNT_6ParamsE$_ZN4cute5tupleIJNS0_IJNS0_IJNS_1CILi8EEENS1_ILi1EEEEEENS1_ILi2EEEEEENS0_IJNS0_IJS3_NS1_ILi0EEEEEEiEEEEEC2ERKS6_RKS9_) ;  /* 0xfffa7ff000007944 */ /* 0x022fea0003c3ffff */
[----:B-1----:R1:W5:Y:S01]  /*638e0*/  LDL R3, [R1+0x1410] ;  /* 0x0014100001037983 */ /* 0x0023620000100800 */
[----:B------:R-:W-:-:S03]  /*638f0*/  MOV R6, 0x63910 ;  /* 0x0006391000067802 */ /* 0x000fc60000000f00 */
[----:B-1---5:R-:W-:Y:S05]  /*63900*/  CALL.REL.NOINC `($_ZN7cutlass13device_kernelIN5flash19enable_sm80_to_sm89INS1_16FlashAttnBwdSm80INS1_25CollectiveMainloopBwdSm80ILi2ELi2EN4cute5tupleIJNS5_1CILi128EEES8_NS7_ILi64EEEEEENS_10bfloat16_tEfNS_4arch4Sm80ELb1ELb0ELb1ELb0ELb0ELb0ELb0ELb0ELi2ELi4ELi4ELi4ELb0EEENS1_21CollectiveEpilogueBwdISA_SB_SD_Li256ELb0ELb0ELi2EEENS1_25SingleTileBwdLPTSchedulerILb0ELi128ELb0EEEEEEEEEvNT_6ParamsE$_ZN4cute3eso3ESOILb0ELb1EJNS_6LayoutINS_5tupleIJNS3_IJNS_1CILi8EEENS4_ILi1EEEEEENS4_ILi2EEEEEENS3_IJNS3_IJS6_NS4_ILi0EEEEEEiEEEEESA_EEC2ERKSD_RKSA_) ;  /* 0xfffa48c000007944 */ /* 0x022fea0003c3ffff */
[----:B------:R2:W5:Y:S04]  /*63910*/  LDL R4, [R1+0x1410] ;  /* 0x0014100001047983 */ /* 0x0005680000100800 */
[----:B-1----:R2:W5:Y:S01]  /*63920*/  LD.E.64 R2, [R74.64+0x8] ;  /* 0x000008044a027980 */ /* 0x002562000c101b00 */
[----:B------:R-:W-:-:S02]  /*63930*/  MOV R9, R67 ;  /* 0x0000004300097202 */ /* 0x000fc40000000f00 */
[----:B------:R-:W-:Y:S02]  /*63940*/  MOV R8, 0x63960 ;  /* 0x0006396000087802 */ /* 0x000fe40000000f00 */
[----:B--2--5:R-:W-:Y:S05]  /*63950*/  CALL.REL.NOINC `($_ZN7cutlass13device_kernelIN5flash19enable_sm80_to_sm89INS1_16FlashAttnBwdSm80INS1_25CollectiveMainloopBwdSm80ILi2ELi2EN4cute5tupleIJNS5_1CILi128EEES8_NS7_ILi64EEEEEENS_10bfloat16_tEfNS_4arch4Sm80ELb1ELb0ELb1ELb0ELb0ELb0ELb0ELb0ELi2ELi4ELi4ELi4ELb0EEENS1_21CollectiveEpilogueBwdISA_SB_SD_Li256ELb0ELb0ELi2EEENS1_25SingleTileBwdLPTSchedulerILb0ELi128ELb0EEEEEEEEEvNT_6ParamsE$_ZN4cute8smem_ptrIPN7cutlass10bfloat16_tEECI1NS_12iter_adaptorIS3_S4_EEES3_) ;  /* 0xfffa874000007944 */ /* 0x024fea0003c3ffff */
[----:B-1----:R-:W2:Y:S01]  /*63960*/  LDL.64 R2, [R1+0x1410] ;  /* 0x0014100001027983 */ /* 0x002ea20000100a00 */
[----:B------:R-:W-:Y:S02]  /*63970*/  MOV R6, R4 ;  /* 0x0000000400067202 */ /* 0x000fe40000000f00 */
[----:B------:R-:W-:Y:S01]  /*63980*/  MOV R4, 0x639b0 ;  /* 0x000639b000047802 */ /* 0x000fe20000000f00 */
[----:B--2---:R1:W-:Y:S04]  /*63990*/  STL.64 [R1+0x1448], R2 ;  /* 0x0014480201007387 */ /* 0x0043e80000100a00 */
[----:B-1----:R-:W-:Y:S05]  /*639a0*/  CALL.REL.NOINC `($_ZN7cutlass13device_kernelIN5flash19enable_sm80_to_sm89INS1_16FlashAttnBwdSm80INS1_25CollectiveMainloopBwdSm80ILi2ELi2EN4cute5tupleIJNS5_1CILi128EEES8_NS7_ILi64EEEEEENS_10bfloat16_tEfNS_4arch4Sm80ELb1ELb0ELb1ELb0ELb0ELb0ELb0ELb0ELi2ELi4ELi4ELi4ELb0EEENS1_21CollectiveEpilogueBwdISA_SB_SD_Li256ELb0ELb0ELi2EEENS1_25SingleTileBwdLPTSchedulerILb0ELi128ELb0EEEEEEEEEvNT_6ParamsE$_ZN4cute3eso3ESOILb0ELb0EJNS_6LayoutINS_5tupleIJNS3_IJNS_1CILi8EEENS4_ILi1EEEEEENS4_ILi2EEEEEENS3_IJNS3_IJS6_NS4_ILi0EEEEEEiEEEEENS_10ViewEngineINS_8smem_ptrIPN7cutlass10bfloat16_tEEEEEEEC2ERKSD_RKSK_) ;  /* 0xfffa3be000007944 */ /* 0x002fea0003c3ffff */
[----:B-1----:R1:W5:Y:S04]  /*639b0*/  LDL R8, [R1+0x1410] ;  /* 0x0014100001087983 */ /* 0x0023680000100800 */
[----:B------:R1:W5:Y:S01]  /*639c0*/  LDL.64 R12, [R1+0x1418] ;  /* 0x00141800010c7983 */ /* 0x0003620000100a00 */
[----:B------:R-:W-:Y:S01]  /*639d0*/  IMAD.MOV.U32 R10, RZ, RZ, R70 ;  /* 0x000000ffff0a7224 */ /* 0x000fe200078e0046 */
[----:B------:R-:W-:-:S02]  /*639e0*/  MOV R11, R71 ;  /* 0x00000047000b7202 */ /* 0x000fc40000000f00 */
[----:B------:R-:W-:Y:S02]  /*639f0*/  MOV R6, 0x63a10 ;  /* 0x00063a1000067802 */ /* 0x000fe40000000f00 */
[----:B-1---5:R-:W-:Y:S05]  /*63a00*/  CALL.REL.NOINC `($_ZN7cutlass13device_kernelIN5flash19enable_sm80_to_sm89INS1_16FlashAttnBwdSm80INS1_25CollectiveMainloopBwdSm80ILi2ELi2EN4cute5tupleIJNS5_1CILi128EEES8_NS7_ILi64EEEEEENS_10bfloat16_tEfNS_4arch4Sm80ELb1ELb0ELb1ELb0ELb0ELb0ELb0ELb0ELi2ELi4ELi4ELi4ELb0EEENS1_21CollectiveEpilogueBwdISA_SB_SD_Li256ELb0ELb0ELi2EEENS1_25SingleTileBwdLPTSchedulerILb0ELi128ELb0EEEEEEEEEvNT_6ParamsE$_ZN4cute3eso3ESOILb1ELb0EJNS_6LayoutINS_5tupleIJNS3_IJNS3_IJNS_1CILi4EEENS4_ILi2EEEEEENS4_ILi1EEEEEES6_EEENS3_IJNS3_IJNS3_IJS8_NS4_ILi32EEEEEENS4_ILi0EEEEEENS4_ILi64EEEEEEEENS_10ViewEngineIPN7cutlass10bfloat16_tEEEEEC2ERKSH_RKSM_) ;  /* 0xfffa648000007944 */ /* 0x022fea0003c3ffff */
[----:B------:R2:W5:Y:S01]  /*63a10*/  LDL.64 R4, [R1+0x1410] ;  /* 0x0014100001047983 */ /* 0x0005620000100a00 */
[----:B------:R-:W-:Y:S02]  /*63a20*/  MOV R3, R8 ;  /* 0x0000000800037202 */ /* 0x000fe40000000f00 */
[----:B------:R-:W-:Y:S02]  /*63a30*/  MOV R6, 0x63a50 ;  /* 0x00063a5000067802 */ /* 0x000fe40000000f00 */
[----:B-12--5:R-:W-:Y:S05]  /*63a40*/  CALL.REL.NOINC `($_ZN7cutlass13device_kernelIN5flash19enable_sm80_to_sm89INS1_16FlashAttnBwdSm80INS1_25CollectiveMainloopBwdSm80ILi2ELi2EN4cute5tupleIJNS5_1CILi128EEES8_NS7_ILi64EEEEEENS_10bfloat16_tEfNS_4arch4Sm80ELb1ELb0ELb1ELb0ELb0ELb0ELb0ELb0ELi2ELi4ELi4ELi4ELb0EEENS1_21CollectiveEpilogueBwdISA_SB_SD_Li256ELb0ELb0ELi2EEENS1_25SingleTileBwdLPTSchedulerILb0ELi128ELb0EEEEEEEEEvNT_6ParamsE$_ZZN4cute4takeILi1ELi2ENS_5tupleIJNS1_IJNS_1CILi1EEENS2_ILi0EEEEEEiEEEEEDaRKT1_ENKUlDpRKT_E_clIJiEEEDaSD_) ;  /* 0xfffa9c2000007944 */ /* 0x026fea0003c3ffff */
[----:B------:R-:W-:Y:S02]  /*63a50*/  MOV R6, 0x63a70 ;  /* 0x00063a7000067802 */ /* 0x000fe40000000f00 */
[----:B-1---5:R-:W-:Y:S05]  /*63a60*/  CALL.REL.NOINC `($_ZN7cutlass13device_kernelIN5flash19enable_sm80_to_sm89INS1_16FlashAttnBwdSm80INS1_25CollectiveMainloopBwdSm80ILi2ELi2EN4cute5tupleIJNS5_1CILi128EEES8_NS7_ILi64EEEEEENS_10bfloat16_tEfNS_4arch4Sm80ELb1ELb0ELb1ELb0ELb0ELb0ELb0ELb0ELi2ELi4ELi4ELi4ELb0EEENS1_21CollectiveEpilogueBwdISA_SB_SD_Li256ELb0ELb0ELi2EEENS1_25SingleTileBwdLPTSchedulerILb0ELi128ELb0EEEEEEEEEvNT_6ParamsE$_ZN4cute3eso3ESOILb1ELb0EJNS_5tupleIJNS_1CILi1EEENS3_ILi0EEEEEENS2_IJiEEEEEC2ERKS6_RKS7_) ;  /* 0xfffa5d2000007944 */ /* 0x022fea0003c3ffff */
[----:B-1----:R1:W5:Y:S01]  /*63a70*/  LDL R3, [R1+0x1410] ;  /* 0x0014100001037983 */ /* 0x0023620000100800 */
[----:B------:R-:W-:-:S03]  /*63a80*/  MOV R6, 0x63aa0 ;  /* 0x00063aa000067802 */ /* 0x000fc60000000f00 */
[----:B-1---5:R-:W-:Y:S05]  /*63a90*/  CALL.REL.NOINC `($_ZN7cutlass13device_kernelIN5flash19enable_sm80_to_sm89INS1_16FlashAttnBwdSm80INS1_25CollectiveMainloopBwdSm80ILi2ELi2EN4cute5tupleIJNS5_1CILi128EEES8_NS7_ILi64EEEEEENS_10bfloat16_tEfNS_4arch4Sm80ELb1ELb0ELb1ELb0ELb0ELb0ELb0ELb0ELi2ELi4ELi4ELi4ELb0EEENS1_21CollectiveEpilogueBwdISA_SB_SD_Li256ELb0ELb0ELi2EEENS1_25SingleTileBwdLPTSchedulerILb0ELi128ELb0EEEEEEEEEvNT_6ParamsE$_ZN4cute5tupleIJNS0_IJNS0_IJNS_1CILi8EEENS1_ILi1EEEEEENS0_IJNS1_ILi2EEEEEEEEENS0_IJNS0_IJS3_NS1_ILi0EEEEEENS0_IJiEEEEEEEEC2ERKS7_RKSB_) ;  /* 0xfffa7df000007944 */ /* 0x022fea0003c3ffff */
[----:B------:R2:W5:Y:S01]  /*63aa0*/  LDL R8, [R1+0x1410] ;  /* 0x0014100001087983 */ /* 0x0005620000100800 */
[----:B------:R-:W-:-:S03]  /*63ab0*/  MOV R6, 0x63ae0 ;  /* 0x00063ae000067802 */ /* 0x000fc60000000f00 */
[----:B------:R2:W-:Y:S04]  /*63ac0*/  STL.64 [R1+0x1448], R12 ;  /* 0x0014480c01007387 */ /* 0x0005e80000100a00 */
[----:B-12--5:R-:W-:Y:S05]  /*63ad0*/  CALL.REL.NOINC `($_ZN7cutlass13device_kernelIN5flash19enable_sm80_to_sm89INS1_16FlashAttnBwdSm80INS1_25CollectiveMainloopBwdSm80ILi2ELi2EN4cute5tupleIJNS5_1CILi128EEES8_NS7_ILi64EEEEEENS_10bfloat16_tEfNS_4arch4Sm80ELb1ELb0ELb1ELb0ELb0ELb0ELb0ELb0ELi2ELi4ELi4ELi4ELb0EEENS1_21CollectiveEpilogueBwdISA_SB_SD_Li256ELb0ELb0ELi2EEENS1_25SingleTileBwdLPTSchedulerILb0ELi128ELb0EEEEEEEEEvNT_6ParamsE$_ZN4cute3eso3ESOILb0ELb0EJNS_6LayoutINS_5tupleIJNS3_IJNS_1CILi8EEENS4_ILi1EEEEEENS3_IJNS4_ILi2EEEEEEEEENS3_IJNS3_IJS6_NS4_ILi0EEEEEENS3_IJiEEEEEEEENS_10ViewEngineINS_8smem_ptrIPN7cutlass10bfloat16_tEEEEEEEC2ERKSF_RKSM_) ;  /* 0xfffa3a4000007944 */ /* 0x026fea0003c3ffff */
[----:B-1----:R1:W5:Y:S04]  /*63ae0*/  LDL R8, [R1+0x1410] ;  /* 0x0014100001087983 */ /* 0x0023680000100800 */
[----:B------:R1:W5:Y:S01]  /*63af0*/  LDL.64 R14, [R1+0x1418] ;  /* 0x00141800010e7983 */ /* 0x0003620000100a00 */
[----:B------:R-:W-:-:S03]  /*63b00*/  MOV R6, 0x63b20 ;  /* 0x00063b2000067802 */ /* 0x000fc60000000f00 */
[----:B-1---5:R-:W-:Y:S05]  /*63b10*/  CALL.REL.NOINC `($_ZN7cutlass13device_kernelIN5flash19enable_sm80_to_sm89INS1_16FlashAttnBwdSm80INS1_25CollectiveMainloopBwdSm80ILi2ELi2EN4cute5tupleIJNS5_1CILi128EEES8_NS7_ILi64EEEEEENS_10bfloat16_tEfNS_4arch4Sm80ELb1ELb0ELb1ELb0ELb0ELb0ELb0ELb0ELi2ELi4ELi4ELi4ELb0EEENS1_21CollectiveEpilogueBwdISA_SB_SD_Li256ELb0ELb0ELi2EEENS1_25SingleTileBwdLPTSchedulerILb0ELi128ELb0EEEEEEEEEvNT_6ParamsE$_ZN4cute3eso3ESOILb1ELb0EJNS_6LayoutINS_5tupleIJNS3_IJNS3_IJNS_1CILi4EEENS4_ILi2EEEEEENS4_ILi1EEEEEENS3_IJS6_EEEEEENS3_IJNS3_IJNS3_IJS8_NS4_ILi32EEEEEENS4_ILi0EEEEEENS3_IJNS4_ILi64EEEEEEEEEEENS_10ViewEngineIPN7cutlass10bfloat16_tEEEEEC2ERKSJ_RKSO_) ;  /* 0xfffa633000007944 */ /* 0x022fea0003c3ffff */
[----:B-1----:R1:W5:Y:S01]  /*63b20*/  LDL.64 R2, [R1+0x1410] ;  /* 0x0014100001027983 */ /* 0x0023620000100a00 */
[----:B------:R-:W-:-:S03]  /*63b30*/  MOV R6, 0x63b50 ;  /* 0x00063b5000067802 */ /* 0x000fc60000000f00 */
[----:B-1---5:R-:W-:Y:S05]  /*63b40*/  CALL.REL.NOINC `($_ZN7cutlass13device_kernelIN5flash19enable_sm80_to_sm89INS1_16FlashAttnBwdSm80INS1_25CollectiveMainloopBwdSm80ILi2ELi2EN4cute5tupleIJNS5_1CILi128EEES8_NS7_ILi64EEEEEENS_10bfloat16_tEfNS_4arch4Sm80ELb1ELb0ELb1ELb0ELb0ELb0ELb0ELb0ELi2ELi4ELi4ELi4ELb0EEENS1_21CollectiveEpilogueBwdISA_SB_SD_Li256ELb0ELb0ELi2EEENS1_25SingleTileBwdLPTSchedulerILb0ELi128ELb0EEEEEEEEEvNT_6ParamsE$_ZN4cute3eso3ESOILb1ELb0EJNS_6LayoutINS_5tupleIJNS3_IJNS3_IJNS3_IJNS_1CILi4EEENS4_ILi2EEEEEENS4_ILi1EEEEEES8_EEENS3_IJNS3_IJNS3_IJS8_S8_EEES8_EEES6_EEEEEENS3_IJNS3_IJNS3_IJNS3_IJS8_NS4_ILi32EEEEEENS4_ILi0EEEEEESH_EEENS3_IJNS3_IJNS3_IJSH_SH_EEESH_EEENS4_ILi64EEEEEEEEEEENS_10ViewEngineIPN7cutlass10bfloat16_tEEEEEC2ERKSP_RKSU_) ;  /* 0xfffa61f000007944 */ /* 0x022fea0003c3ffff */
[----:B------:R2:W5:Y:S01]  /*63b50*/  LDL.64 R10, [R1+0x1410] ;  /* 0x00141000010a7983 */ /* 0x0005620000100a00 */
[----:B-1----:R-:W-:Y:S02]  /*63b60*/  MOV R3, R8 ;  /* 0x0000000800037202 */ /* 0x002fe40000000f00 */
[----:B------:R-:W-:Y:S02]  /*63b70*/  MOV R4, 0x63b90 ;  /* 0x00063b9000047802 */ /* 0x000fe40000000f00 */
[----:B--2--5:R-:W-:Y:S05]  /*63b80*/  CALL.REL.NOINC `($_ZN7cutlass13device_kernelIN5flash19enable_sm80_to_sm89INS1_16FlashAttnBwdSm80INS1_25CollectiveMainloopBwdSm80ILi2ELi2EN4cute5tupleIJNS5_1CILi128EEES8_NS7_ILi64EEEEEENS_10bfloat16_tEfNS_4arch4Sm80ELb1ELb0ELb1ELb0ELb0ELb0ELb0ELb0ELi2ELi4ELi4ELi4ELb0EEENS1_21CollectiveEpilogueBwdISA_SB_SD_Li256ELb0ELb0ELi2EEENS1_25SingleTileBwdLPTSchedulerILb0ELi128ELb0EEEEEEEEEvNT_6ParamsE$_ZN4cute5tupleIJNS0_IJNS_1CILi2EEEEEENS0_IJiEEEEEC2ERKS3_RKS4_) ;  /* 0xfffa7f8000007944 */ /* 0x024fea0003c3ffff */
[----:B------:R-:W2:Y:S01]  /*63b90*/  LDL R4, [R1+0x1410] ;  /* 0x0014100001047983 */ /* 0x000ea20000100800 */
[----:B-1----:R-:W-:-:S02]  /*63ba0*/  MOV R2, R59 ;  /* 0x0000003b00027202 */ /* 0x002fc40000000f00 */
[----:B------:R-:W-:Y:S01]  /*63bb0*/  MOV R12, 0x63be0 ;  /* 0x00063be0000c7802 */ /* 0x000fe20000000f00 */
[----:B--2---:R1:W-:Y:S04]  /*63bc0*/  STL [R1+0x1448], R4 ;  /* 0x0014480401007387 */ /* 0x0043e80000100800 */
[----:B-1----:R-:W-:Y:S05]  /*63bd0*/  CALL.REL.NOINC `($_ZN7cutlass13device_kernelIN5flash19enable_sm80_to_sm89INS1_16FlashAttnBwdSm80INS1_25CollectiveMainloopBwdSm80ILi2ELi2EN4cute5tupleIJNS5_1CILi128EEES8_NS7_ILi64EEEEEENS_10bfloat16_tEfNS_4arch4Sm80ELb1ELb0ELb1ELb0ELb0ELb0ELb0ELb0ELi2ELi4ELi4ELi4ELb0EEENS1_21CollectiveEpilogueBwdISA_SB_SD_Li256ELb0ELb0ELi2EEENS1_25SingleTileBwdLPTSchedulerILb0ELi128ELb0EEEEEEEEEvNT_6ParamsE$_ZZN4cute14logical_divideINS_5tupleIJNS1_IJNS_1CILi8EEENS2_ILi1EEEEEENS1_IJNS2_ILi2EEEEEEEEENS1_IJNS1_IJS4_NS2_ILi0EEEEEENS1_IJiEEEEEENS1_IJS5_NS_6LayoutIS4_S9_EEEEEEEDaRKNSD_IT_T0_EERKT1_ENKUlRKT_RKT0_E_clINSD_IS7_SB_EESE_EEDaSQ_ST_) ;  /* 0xfffa95c000007944 */ /* 0x002fea0003c3ffff */
[----:B------:R-:W-:Y:S02]  /*63be0*/  MOV R4, 0x63c00 ;  /* 0x00063c0000047802 */ /* 0x000fe40000000f00 */
[----:B-1---5:R-:W-:Y:S05]  /*63bf0*/  CALL.REL.NOINC `($_ZN7cutlass13device_kernelIN5flash19enable_sm80_to_sm89INS1_16FlashAttnBwdSm80INS1_25CollectiveMainloopBwdSm80ILi2ELi2EN4cute5tupleIJNS5_1CILi128EEES8_NS7_ILi64EEEEEENS_10bfloat16_tEfNS_4arch4Sm80ELb1ELb0ELb1ELb0ELb0ELb0ELb0ELb0ELi2ELi4ELi4ELi4ELb0EEENS1_21CollectiveEpilogueBwdISA_SB_SD_Li256ELb0ELb0ELi2EEENS1_25SingleTileBwdLPTSchedulerILb0ELi128ELb0EEEEEEEEEvNT_6ParamsE$_ZN4cute3eso3ESOILb1ELb0EJNS_5tupleIJNS2_IJNS_1CILi1EEENS3_ILi0EEEEEENS2_IJS5_S5_EEEEEENS2_IJS5_iEEEEEC2ERKS8_RKS9_) ;  /* 0xfffa56c000007944 */ /* 0x022fea0003c3ffff */
[----:B-1----:R1:W5:Y:S01]  /*63c00*/  LDL R3, [R1+0x1410] ;  /* 0x0014100001037983 */ /* 0x0023620000100800 */
[----:B------:R-:W-:-:S03]  /*63c10*/  MOV R4, 0x63c30 ;  /* 0x00063c3000047802 */ /* 0x000fc60000000f00 */
[----:B-1---5:R-:W-:Y:S05]  /*63c20*/  CALL.REL.NOINC `($_ZN7cutlass13device_kernelIN5flash19enable_sm80_to_sm89INS1_16FlashAttnBwdSm80INS1_25CollectiveMainloopBwdSm80ILi2ELi2EN4cute5tupleIJNS5_1CILi128EEES8_NS7_ILi64EEEEEENS_10bfloat16_tEfNS_4arch4Sm80ELb1ELb0ELb1ELb0ELb0ELb0ELb0ELb0ELi2ELi4ELi4ELi4ELb0EEENS1_21CollectiveEpilogueBwdISA_SB_SD_Li256ELb0ELb0ELi2EEENS1_25SingleTileBwdLPTSchedulerILb0ELi128ELb0EEEEEEEEEvNT_6ParamsE$_ZN4cute5tupleIJNS0_IJNS0_IJNS0_IJNS_1CILi8EEENS1_ILi1EEEEEENS0_IJS3_S3_EEEEEENS0_IJS3_NS1_ILi2EEEEEEEEENS0_IJNS0_IJNS0_IJS3_NS1_ILi0EEEEEENS0_IJSA_SA_EEEEEENS0_IJSA_iEEEEEEEEC2ERKS9_RKSF_) ;  /* 0xfffa7a3000007944 */ /* 0x022fea0003c3ffff */
[----:B-1----:R1:W5:Y:S01]  /*63c30*/  LDL R3, [R1+0x1410] ;  /* 0x0014100001037983 */ /* 0x0023620000100800 */
[----:B------:R-:W-:-:S03]  /*63c40*/  MOV R4, 0x63c60 ;  /* 0x00063c6000047802 */ /* 0x000fc60000000f00 */
[----:B-1---5:R-:W-:Y:S05]  /*63c50*/  CALL.REL.NOINC `($_ZN7cutlass13device_kernelIN5flash19enable_sm80_to_sm89INS1_16FlashAttnBwdSm80INS1_25CollectiveMainloopBwdSm80ILi2ELi2EN4cute5tupleIJNS5_1CILi128EEES8_NS7_ILi64EEEEEENS_10bfloat16_tEfNS_4arch4Sm80ELb1ELb0ELb1ELb0ELb0ELb0ELb0ELb0ELi2ELi4ELi4ELi4ELb0EEENS1_21CollectiveEpilogueBwdISA_SB_SD_Li256ELb0ELb0ELi2EEENS1_25SingleTileBwdLPTSchedulerILb0ELi128ELb0EEEEEEEEEvNT_6ParamsE$_ZN4cute3eso3ESOILb1ELb0EJNS_5tupleIJNS2_IJNS_1CILi1EEENS3_ILi0EEEEEENS2_IJS5_S5_EEEEEENS2_IJS5_iEEEEEC2ERKS8_RKS9_) ;  /* 0xfffa566000007944 */ /* 0x022fea0003c3ffff */
[----:B-1----:R1:W5:Y:S01]  /*63c60*/  LDL R3, [R1+0x1410] ;  /* 0x0014100001037983 */ /* 0x0023620000100800 */
[----:B------:R-:W-:-:S03]  /*63c70*/  MOV R4, 0x63c90 ;  /* 0x00063c9000047802 */ /* 0x000fc60000000f00 */
[----:B-1---5:R-:W-:Y:S05]  /*63c80*/  CALL.REL.NOINC `($_ZN7cutlass13device_kernelIN5flash19enable_sm80_to_sm89INS1_16FlashAttnBwdSm80INS1_25CollectiveMainloopBwdSm80ILi2ELi2EN4cute5tupleIJNS5_1CILi128EEES8_NS7_ILi64EEEEEENS_10bfloat16_tEfNS_4arch4Sm80ELb1ELb0ELb1ELb0ELb0ELb0ELb0ELb0ELi2ELi4ELi4ELi4ELb0EEENS1_21CollectiveEpilogueBwdISA_SB_SD_Li256ELb0ELb0ELi2EEENS1_25SingleTileBwdLPTSchedulerILb0ELi128ELb0EEEEEEEEEvNT_6ParamsE$_ZN4cute3eso3ESOILb1ELb0EJNS_5tupleIJNS_1CILi0EEES4_EEEiEEC2ERKS5_RKi) ;  /* 0xfffa5a2000007944 */ /* 0x022fea0003c3ffff */
[----:B-1----:R1:W5:Y:S01]  /*63c90*/  LDL R3, [R1+0x1410] ;  /* 0x0014100001037983 */ /* 0x0023620000100800 */
[----:B------:R-:W-:-:S03]  /*63ca0*/  MOV R4, 0x63cc0 ;  /* 0x00063cc000047802 */ /* 0x000fc60000000f00 */
[----:B-1---5:R-:W-:Y:S05]  /*63cb0*/  CALL.REL.NOINC `($_ZN7cutlass13device_kernelIN5flash19enable_sm80_to_sm89INS1_16FlashAttnBwdSm80INS1_25CollectiveMainloopBwdSm80ILi2ELi2EN4cute5tupleIJNS5_1CILi128EEES8_NS7_ILi64EEEEEENS_10bfloat16_tEfNS_4arch4Sm80ELb1ELb0ELb1ELb0ELb0ELb0ELb0ELb0ELi2ELi4ELi4ELi4ELb0EEENS1_21CollectiveEpilogueBwdISA_SB_SD_Li256ELb0ELb0ELi2EEENS1_25SingleTileBwdLPTSchedulerILb0ELi128ELb0EEEEEEEEEvNT_6ParamsE$_ZN4cute3eso3ESOILb1ELb0EJNS_5tupleIJNS2_IJNS_1CILi1EEENS3_ILi0EEEEEES5_EEENS2_IJNS2_IJS5_S5_EEEiEEEEEC2ERKS7_RKS9_) ;  /* 0xfffa564000007944 */ /* 0x022fea0003c3ffff */
[----:B-1----:R1:W5:Y:S01]  /*63cc0*/  LDL R3, [R1+0x1410] ;  /* 0x0014100001037983 */ /* 0x0023620000100800 */
[----:B------:R-:W-:-:S03]  /*63cd0*/  MOV R4, 0x63cf0 ;  /* 0x00063cf000047802 */ /* 0x000fc60000000f00 */
[----:B-1---5:R-:W-:Y:S05]  /*63ce0*/  CALL.REL.NOINC `($_ZN7cutlass13device_kernelIN5flash19enable_sm80_to_sm89INS1_16FlashAttnBwdSm80INS1_25CollectiveMainloopBwdSm80ILi2ELi2EN4cute5tupleIJNS5_1CILi128EEES8_NS7_ILi64EEEEEENS_10bfloat16_tEfNS_4arch4Sm80ELb1ELb0ELb1ELb0ELb0ELb0ELb0ELb0ELi2ELi4ELi4ELi4ELb0EEENS1_21CollectiveEpilogueBwdISA_SB_SD_Li256ELb0ELb0ELi2EEENS1_25SingleTileBwdLPTSchedulerILb0ELi128ELb0EEEEEEEEEvNT_6ParamsE$_ZN4cute5tupleIJNS0_IJNS0_IJNS0_IJNS_1CILi8EEENS1_ILi1EEEEEES3_EEENS0_IJNS0_IJS3_S3_EEENS1_ILi2EEEEEEEEENS0_IJNS0_IJNS0_IJS3_NS1_ILi0EEEEEESA_EEENS0_IJNS0_IJSA_SA_EEEiEEEEEEEEC2ERKS9_RKSF_) ;  /* 0xfffa79b000007944 */ /* 0x022fea0003c3ffff */
[----:B------:R2:W5:Y:S01]  /*63cf0*/  LDL R6, [R1+0x1410] ;  /* 0x0014100001067983 */ /* 0x0005620000100800 */
[----:B------:R-:W-:-:S03]  /*63d00*/  MOV R4, 0x63d30 ;  /* 0x00063d3000047802 */ /* 0x000fc60000000f00 */
[----:B------:R2:W-:Y:S04]  /*63d10*/  STL.64 [R1+0x1448], R14 ;  /* 0x0014480e01007387 */ /* 0x0005e80000100a00 */
[----:B-12--5:R-:W-:Y:S05]  /*63d20*/  CALL.REL.NOINC `($_ZN7cutlass13device_kernelIN5flash19enable_sm80_to_sm89INS1_16FlashAttnBwdSm80INS1_25CollectiveMainloopBwdSm80ILi2ELi2EN4cute5tupleIJNS5_1CILi128EEES8_NS7_ILi64EEEEEENS_10bfloat16_tEfNS_4arch4Sm80ELb1ELb0ELb1ELb0ELb0ELb0ELb0ELb0ELi2ELi4ELi4ELi4ELb0EEENS1_21CollectiveEpilogueBwdISA_SB_SD_Li256ELb0ELb0ELi2EEENS1_25SingleTileBwdLPTSchedulerILb0ELi128ELb0EEEEEEEEEvNT_6ParamsE$_ZN4cute3eso3ESOILb0ELb0EJNS_6LayoutINS_5tupleIJNS3_IJNS3_IJNS_1CILi8EEENS4_ILi1EEEEEES6_EEENS3_IJNS3_IJS6_S6_EEENS4_ILi2EEEEEEEEENS3_IJNS3_IJNS3_IJS6_NS4_ILi0EEEEEESD_EEENS3_IJNS3_IJSD_SD_EEEiEEEEEEEENS_10ViewEngineINS_8smem_ptrIPN7cutlass10bfloat16_tEEEEEEEC2ERKSJ_RKSQ_) ;  /* 0xfffa326000007944 */ /* 0x026fea0003c3ffff */
[----:B-1----:R1:W5:Y:S04]  /*63d30*/  LDL R8, [R1+0x1410] ;  /* 0x0014100001087983 */ /* 0x0023680000100800 */
[----:B------:R1:W5:Y:S01]  /*63d40*/  LDL.64 R4, [R1+0x1418] ;  /* 0x0014180001047983 */ /* 0x0003620000100a00 */
[----:B------:R-:W-:-:S03]  /*63d50*/  MOV R6, 0x63d70 ;  /* 0x00063d7000067802 */ /* 0x000fc60000000f00 */
[----:B-1---5:R-:W-:Y:S05]  /*63d60*/  CALL.REL.NOINC `($_ZN7cutlass13device_kernelIN5flash19enable_sm80_to_sm89INS1_16FlashAttnBwdSm80INS1_25CollectiveMainloopBwdSm80ILi2ELi2EN4cute5tupleIJNS5_1CILi128EEES8_NS7_ILi64EEEEEENS_10bfloat16_tEfNS_4arch4Sm80ELb1ELb0ELb1ELb0ELb0ELb0ELb0ELb0ELi2ELi4ELi4ELi4ELb0EEENS1_21CollectiveEpilogueBwdISA_SB_SD_Li256ELb0ELb0ELi2EEENS1_25SingleTileBwdLPTSchedulerILb0ELi128ELb0EEEEEEEEEvNT_6ParamsE$_ZN4cute3eso3ESOILb1ELb0EJNS_6LayoutINS_5tupleIJNS3_IJNS3_IJNS_1CILi4EEENS4_ILi2EEEEEENS4_ILi1EEEEEES6_EEENS3_IJNS3_IJNS3_IJS8_NS4_ILi32EEEEEENS4_ILi0EEEEEENS4_ILi64EEEEEEEENS_10ViewEngineIPN7cutlass10bfloat16_tEEEEEC2ERKSH_RKSM_) ;  /* 0xfffa612000007944 */ /* 0x022fea0003c3ffff */
[----:B------:R2:W5:Y:S01]  /*63d70*/  LDL.64 R16, [R1+0x1410] ;  /* 0x0014100001107983 */ /* 0x0005620000100a00 */
[----:B------:R-:W-:Y:S02]  /*63d80*/  MOV R3, R8 ;  /* 0x0000000800037202 */ /* 0x000fe40000000f00 */
[----:B------:R-:W-:Y:S02]  /*63d90*/  MOV R6, 0x63db0 ;  /* 0x00063db000067802 */ /* 0x000fe40000000f00 */
[----:B-12--5:R-:W-:Y:S05]  /*63da0*/  CALL.REL.NOINC `($_ZN7cutlass13device_kernelIN5flash19enable_sm80_to_sm89INS1_16FlashAttnBwdSm80INS1_25CollectiveMainloopBwdSm80ILi2ELi2EN4cute5tupleIJNS5_1CILi128EEES8_NS7_ILi64EEEEEENS_10bfloat16_tEfNS_4arch4Sm80ELb1ELb0ELb1ELb0ELb0ELb0ELb0ELb0ELi2ELi4ELi4ELi4ELb0EEENS1_21CollectiveEpilogueBwdISA_SB_SD_Li256ELb0ELb0ELi2EEENS1_25SingleTileBwdLPTSchedulerILb0ELi128ELb0EEEEEEEEEvNT_6ParamsE$_ZZN4cute5sliceINS_5tupleIJNS1_IJNS_10UnderscoreENS_1CILi0EEEEEENS1_IJS4_S2_EEEEEENS1_IJNS1_IJNS1_IJNS3_ILi1EEES4_EEES4_EEENS1_IJNS1_IJS4_S4_EEEiEEEEEEEEDaRKT_RKT0_ENKUlRKT_RKT0_E_clIS6_SC_EEDaSM_SP_) ;  /* 0xfffa9af000007944 */ /* 0x026fea0003c3ffff */
[----:B------:R-:W-:Y:S02]  /*63db0*/  MOV R8, 0x63dd0 ;  /* 0x00063dd000087802 */ /* 0x000fe40000000f00 */
[----:B-1----:R-:W-:Y:S05]  /*63dc0*/  CALL.REL.NOINC `($_ZN7cutlass13device_kernelIN5flash19enable_sm80_to_sm89INS1_16FlashAttnBwdSm80INS1_25CollectiveMainloopBwdSm80ILi2ELi2EN4cute5tupleIJNS5_1CILi128EEES8_NS7_ILi64EEEEEENS_10bfloat16_tEfNS_4arch4Sm80ELb1ELb0ELb1ELb0ELb0ELb0ELb0ELb0ELi2ELi4ELi4ELi4ELb0EEENS1_21CollectiveEpilogueBwdISA_SB_SD_Li256ELb0ELb0ELi2EEENS1_25SingleTileBwdLPTSchedulerILb0ELi128ELb0EEEEEEEEEvNT_6ParamsE$_ZZN4cute12filter_tupleINS_5tupleIJNS1_IJNS_10UnderscoreENS_1CILi0EEEEEENS1_IJS4_S2_EEEEEENS1_IJNS1_IJNS1_IJNS3_ILi1EEES4_EEES4_EEENS1_IJNS1_IJS4_S4_EEEiEEEEEEZNS_5sliceIS7_SD_EEDaRKT_RKT0_EUlRKT_RKT0_E_EEDaSH_SK_OT1_ENKUlDpSN_E_clIJNS1_IJS9_EEENS1_IJiEEEEEEDaSU_) ;  /* 0xfffa84b000007944 */ /* 0x002fea0003c3ffff */
[----:B------:R-:W-:Y:S02]  /*63dd0*/  MOV R6, 0x63df0 ;  /* 0x00063df000067802 */ /* 0x000fe40000000f00 */
[----:B-1---5:R-:W-:Y:S05]  /*63de0*/  CALL.REL.NOINC `($_ZN7cutlass13device_kernelIN5flash19enable_sm80_to_sm89INS1_16FlashAttnBwdSm80INS1_25CollectiveMainloopBwdSm80ILi2ELi2EN4cute5tupleIJNS5_1CILi128EEES8_NS7_ILi64EEEEEENS_10bfloat16_tEfNS_4arch4Sm80ELb1ELb0ELb1ELb0ELb0ELb0ELb0ELb0ELi2ELi4ELi4ELi4ELb0EEENS1_21CollectiveEpilogueBwdISA_SB_SD_Li256ELb0ELb0ELi2EEENS1_25SingleTileBwdLPTSchedulerILb0ELi128ELb0EEEEEEEEEvNT_6ParamsE$_ZN4cute5tupleIJNS0_IJNS0_IJNS_1CILi8EEENS1_ILi1EEEEEENS1_ILi2EEEEEENS0_IJNS0_IJS3_NS1_ILi0EEEEEEiEEEEEC2ERKS6_RKS9_) ;  /* 0xfffa7ae000007944 */ /* 0x022fea0003c3ffff */
[----:B-1----:R1:W5:Y:S01]  /*63df0*/  LDL R3, [R1+0x1410] ;  /* 0x0014100001037983 */ /* 0x0023620000100800 */
[----:B------:R-:W-:-:S03]  /*63e00*/  MOV R6, 0x63e20 ;  /* 0x00063e2000067802 */ /* 0x000fc60000000f00 */
        /* <DEDUP_REMOVED lines=8> */
[----:B------:R-:W-:-:S02]  /*63e90*/  MOV R6, R7 ;  /* 0x0000000700067202 */ /* 0x000fc40000000f00 */
[----:B------:R-:W-:Y:S01]  /*63ea0*/  MOV R4, 0x63ed0 ;  /* 0x00063ed000047802 */ /* 0x000fe20000000f00 */
[----:B--2---:R1:W-:Y:S04]  /*63eb0*/  STL.64 [R1+0x1448], R2 ;  /* 0x0014480201007387 */ /* 0x0043e80000100a00 */
[----:B-1----:R-:W-:Y:S05]  /*63ec0*/  CALL.REL.NOINC `($_ZN7cutlass13device_kernelIN5flash19enable_sm80_to_sm89INS1_16FlashAttnBwdSm80INS1_25CollectiveMainloopBwdSm80ILi2ELi2EN4cute5tupleIJNS5_1CILi128EEES8_NS7_ILi64EEEEEENS_10bfloat16_tEfNS_4arch4Sm80ELb1ELb0ELb1ELb0ELb0ELb0ELb0ELb0ELi2ELi4ELi4ELi4ELb0EEENS1_21CollectiveEpilogueBwdISA_SB_SD_Li256ELb0ELb0ELi2EEENS1_25SingleTileBwdLPTSchedulerILb0ELi128ELb0EEEEEEEEEvNT_6ParamsE$_ZN4cute3eso3ESOILb0ELb0EJNS_6LayoutINS_5tupleIJNS3_IJNS_1CILi8EEENS4_ILi1EEEEEENS4_ILi2EEEEEENS3_IJNS3_IJS6_NS4_ILi0EEEEEEiEEEEENS_10ViewEngineINS_8smem_ptrIPN7cutlass10bfloat16_tEEEEEEEC2ERKSD_RKSK_) ;  /* 0xfffa36c000007944 */ /* 0x002fea0003c3ffff */
[----:B------:R2:W5:Y:S04]  /*63ed0*/  LDL R14, [R1+0x1410] ;  /* 0x00141000010e7983 */ /* 0x0005680000100800 */
[----:B------:R2:W5:Y:S01]  /*63ee0*/  LDL.64 R78, [R1+0x1418] ;  /* 0x00141800014e7983 */ /* 0x0005620000100a00 */
[----:B------:R-:W-:Y:S01]  /*63ef0*/  IMAD.MOV.U32 R2, RZ, RZ, R67 ;  /* 0x000000ffff027224 */ /* 0x000fe200078e0043 */
[----:B-1----:R-:W-:Y:S02]  /*63f00*/  MOV R3, RZ ;  /* 0x000000ff00037202 */ /* 0x002fe40000000f00 */
[----:B------:R-:W-:Y:S02]  /*63f10*/  MOV R10, 0x63f30 ;  /* 0x00063f30000a7802 */ /* 0x000fe40000000f00 */
[----:B--2--5:R-:W-:Y:S05]  /*63f20*/  CALL.REL.NOINC `($_ZN7cutlass13device_kernelIN5flash19enable_sm80_to_sm89INS1_16FlashAttnBwdSm80INS1_25CollectiveMainloopBwdSm80ILi2ELi2EN4cute5tupleIJNS5_1CILi128EEES8_NS7_ILi64EEEEEENS_10bfloat16_tEfNS_4arch4Sm80ELb1ELb0ELb1ELb0ELb0ELb0ELb0ELb0ELi2ELi4ELi4ELi4ELb0EEENS1_21CollectiveEpilogueBwdISA_SB_SD_Li256ELb0ELb0ELi2EEENS1_25SingleTileBwdLPTSchedulerILb0ELi128ELb0EEEEEEEEEvNT_6ParamsE$_ZN4cute3eso3ESOILb1ELb0EJNS_10UnderscoreEiEEC2ERKS2_RKi) ;  /* 0xfffa45b000007944 */ /* 0x024fea0003c3ffff */
        /* <DEDUP_REMOVED lines=16> */
[----:B------:R-:W-:-:S02]  /*64030*/  MOV R3, RZ ;  /* 0x000000ff00037202 */ /* 0x000fc40000000f00 */
[----:B------:R-:W-:Y:S02]  /*64040*/  MOV R10, 0x64060 ;  /* 0x00064060000a7802 */ /* 0x000fe40000000f00 */
[----:B--2--5:R-:W-:Y:S05]  /*64050*/  CALL.REL.NOINC `($_ZN7cutlass13device_kernelIN5flash19enable_sm80_to_sm89INS1_16FlashAttnBwdSm80INS1_25CollectiveMainloopBwdSm80ILi2ELi2EN4cute5tupleIJNS5_1CILi128EEES8_NS7_ILi64EEEEEENS_10bfloat16_tEfNS_4arch4Sm80ELb1ELb0ELb1ELb0ELb0ELb0ELb0ELb0ELi2ELi4ELi4ELi4ELb0EEENS1_21CollectiveEpilogueBwdISA_SB_SD_Li256ELb0ELb0ELi2EEENS1_25SingleTileBwdLPTSchedulerILb0ELi128ELb0EEEEEEEEEvNT_6ParamsE$_ZN4cute3eso3ESOILb1ELb0EJNS_10UnderscoreEiEEC2ERKS2_RKi) ;  /* 0xfffa448000007944 */ /* 0x024fea0003c3ffff */
[----:B-1----:R-:W2:Y:S01]  /*64060*/  LDL R3, [R1+0x1410] ;  /* 0x0014100001037983 */ /* 0x002ea20000100800 */
[----:B------:R-:W-:Y:S02]  /*64070*/  MOV R6, 0x640a0 ;  /* 0x000640a000067802 */ /* 0x000fe40000000f00 */
[----:B--2---:R-:W-:Y:S02]  /*64080*/  SHF.L.U32 R3, R3, 0x6, RZ ;  /* 0x0000000603037819 */ /* 0x004fe400000006ff */
[----:B------:R-:W-:Y:S05]  /*64090*/  CALL.REL.NOINC `($_ZN7cutlass13device_kernelIN5flash19enable_sm80_to_sm89INS1_16FlashAttnBwdSm80INS1_25CollectiveMainloopBwdSm80ILi2ELi2EN4cute5tupleIJNS5_1CILi128EEES8_NS7_ILi64EEEEEENS_10bfloat16_tEfNS_4arch4Sm80ELb1ELb0ELb1ELb0ELb0ELb0ELb0ELb0ELi2ELi4ELi4ELi4ELb0EEENS1_21CollectiveEpilogueBwdISA_SB_SD_Li256ELb0ELb0ELi2EEENS1_25SingleTileBwdLPTSchedulerILb0ELi128ELb0EEEEEEEEEvNT_6ParamsE$_ZN4cute3eso3ESOILb1ELb0EJNS_6LayoutINS_5tupleIJNS3_IJNS3_IJNS_1CILi4EEENS4_ILi2EEEEEENS4_ILi1EEEEEEEEENS3_IJNS3_IJNS3_IJS8_NS4_ILi32EEEEEENS4_ILi0EEEEEEEEEEEiEEC2ERKSG_RKi) ;  /* 0xfffa5d7000007944 */ /* 0x000fea0003c3ffff */
[----:B-1----:R-:W2:Y:S01]  /*640a0*/  LDL R3, [R1+0x1410] ;  /* 0x0014100001037983 */ /* 0x002ea20000100800 */
        /* <DEDUP_REMOVED lines=20> */
[----:B--2--5:R-:W-:Y:S05]  /*641f0*/  CALL.REL.NOINC `($_ZN7cutlass13device_kernelIN5flash19enable_sm80_to_sm89INS1_16FlashAttnBwdSm80INS1_25CollectiveMainloopBwdSm80ILi2ELi2EN4cute5tupleIJNS5_1CILi128EEES8_NS7_ILi64EEEEEENS_10bfloat16_tEfNS_4arch4Sm80ELb1ELb0ELb1ELb0ELb0ELb0ELb0ELb0ELi2ELi4ELi4ELi4ELb0EEENS1_21CollectiveEpilogueBwdISA_SB_SD_Li256ELb0ELb0ELi2EEENS1_25SingleTileBwdLPTSchedulerILb0ELi128ELb0EEEEEEEEEvNT_6ParamsE$_ZN4cute3eso3ESOILb1ELb0EJNS_6LayoutINS_5tupleIJNS3_IJNS3_IJNS_1CILi2EEES5_EEENS4_ILi1EEEEEEEEENS3_IJNS3_IJNS3_IJS7_NS4_ILi16EEEEEENS4_ILi0EEEEEEEEEEENS_10ViewEngineIPjEEEEC2ERKSF_RKSI_) ;  /* 0xfffa5b8000007944 */ /* 0x024fea0003c3ffff */
[----:B------:R2:W5:Y:S01]  /*64200*/  LDL.64 R8, [R1+0x1410] ;  /* 0x0014100001087983 */ /* 0x0005620000100a00 */
[----:B------:R-:W-:-:S02]  /*64210*/  MOV R4, R6 ;  /* 0x0000000600047202 */ /* 0x000fc40000000f00 */
[----:B-1----:R-:W-:Y:S02]  /*64220*/  MOV R2, 0x64240 ;  /* 0x0006424000027802 */ /* 0x002fe40000000f00 */
[----:B--2--5:R-:W-:Y:S05]  /*64230*/  CALL.REL.NOINC `($_ZN7cutlass13device_kernelIN5flash19enable_sm80_to_sm89INS1_16FlashAttnBwdSm80INS1_25CollectiveMainloopBwdSm80ILi2ELi2EN4cute5tupleIJNS5_1CILi128EEES8_NS7_ILi64EEEEEENS_10bfloat16_tEfNS_4arch4Sm80ELb1ELb0ELb1ELb0ELb0ELb0ELb0ELb0ELi2ELi4ELi4ELi4ELb0EEENS1_21CollectiveEpilogueBwdISA_SB_SD_Li256ELb0ELb0ELi2EEENS1_25SingleTileBwdLPTSchedulerILb0ELi128ELb0EEEEEEEEEvNT_6ParamsE$_ZN73_INTERNAL_24fd9406_37_flash_bwd_hdim64_bf16_softcap_sm80_cu_3fbc093a_291824__cvta_generic_to_sharedEPKv) ;  /* 0xfffa7fb000007944 */ /* 0x024fea0003c3ffff */
        /* <DEDUP_REMOVED lines=58> */
[----:B------:R-:W1:Y:S04]  /*645e0*/  LDSM.16.MT88.4 R4, [R4] ;  /* 0x000000000404783b */ /* 0x000e680000004200 */
[----:B-1----:R1:W-:Y:S04]  /*645f0*/  ST.E [R8.64], R4 ;  /* 0x0000000408007985 */ /* 0x0023e8000c101904 */
[----:B------:R1:W-:Y:S04]  /*64600*/  ST.E [R8.64+0x4], R5 ;  /* 0x0000040508007985 */ /* 0x0003e8000c101904 */
[----:B------:R1:W-:Y:S04]  /*64610*/  ST.E [R8.64+0x40], R6 ;  /* 0x0000400608007985 */ /* 0x0003e8000c101904 */
[----:B------:R1:W-:Y:S02]  /*64620*/  ST.E [R8.64+0x44], R7 ;  /* 0x0000440708007985 */ /* 0x0003e4000c101904 */
.L_x_2461:
[----:B------:R-:W-:-:S13]  /*64630*/  ISETP.NE.AND P0, PT, R65, 0x7, PT ;  /* 0x000000074100780c */ /* 0x000fda0003f05270 */
[----:B-1----:R-:W-:Y:S05]  /*64640*/  @!P0 BRA `(.L_x_2458) ;  /* 0x00001b5000008947 */ /* 0x002fea0003800000 */
[----:B------:R-:W-:Y:S01]  /*64650*/  IADD3 R14, R65, 0x1, RZ ;  /* 0x00000001410e7810 */ /* 0x000fe20007ffe0ff */
[----:B------:R-:W-:Y:S01]  /*64660*/  IMAD.MOV.U32 R81, RZ, RZ, R67 ;  /* 0x000000ffff517224 */ /* 0x000fe200078e0043 */
[----:B-1----:R-:W-:-:S03]  /*64670*/  MOV R8, 0x646a0 ;  /* 0x000646a000087802 */ /* 0x002fc60000000f00 */
[----:B------:R-:W-:Y:S02]  /*64680*/  IMAD.MOV.U32 R3, RZ, RZ, R14 ;  /* 0x000000ffff037224 */ /* 0x000fe400078e000e */
[----:B------:R-:W-:Y:S05]  /*64690*/  CALL.REL.NOINC `($_ZN7cutlass13device_kernelIN5flash19enable_sm80_to_sm89INS1_16FlashAttnBwdSm80INS1_25CollectiveMainloopBwdSm80ILi2ELi2EN4cute5tupleIJNS5_1CILi128EEES8_NS7_ILi64EEEEEENS_10bfloat16_tEfNS_4arch4Sm80ELb1ELb0ELb1ELb0ELb0ELb0ELb0ELb0ELi2ELi4ELi4ELi4ELb0EEENS1_21CollectiveEpilogueBwdISA_SB_SD_Li256ELb0ELb0ELi2EEENS1_25SingleTileBwdLPTSchedulerILb0ELi128ELb0EEEEEEEEEvNT_6ParamsE$_ZN4cute3eso3ESOILb1ELb0EJNS_10UnderscoreES2_iEEC2ERKS2_S5_RKi) ;  /* 0xfffa3e0000007944 */ /* 0x000fea0003c3ffff */
        /* <DEDUP_REMOVED lines=16> */
[----:B------:R-:W-:Y:S05]  /*647a0*/  CALL.REL.NOINC `($_ZN7cutlass13device_kernelIN5flash19enable_sm80_to_sm89INS1_16FlashAttnBwdSm80INS1_25CollectiveMainloopBwdSm80ILi2ELi2EN4cute5tupleIJNS5_1CILi128EEES8_NS7_ILi64EEEEEENS_10bfloat16_tEfNS_4arch4Sm80ELb1ELb0ELb1ELb0ELb0ELb0ELb0ELb0ELi2ELi4ELi4ELi4ELb0EEENS1_21CollectiveEpilogueBwdISA_SB_SD_Li256ELb0ELb0ELi2EEENS1_25SingleTileBwdLPTSchedulerILb0ELi128ELb0EEEEEEEEEvNT_6ParamsE$_ZN4cute3eso3ESOILb1ELb0EJNS_6LayoutINS_5tupleIJNS3_IJNS_1CILi8EEENS4_ILi1EEEEEENS4_ILi2EEEEEENS3_IJNS3_IJS6_NS4_ILi0EEEEEENS4_ILi4096EEEEEEEEiEEC2ERKSE_RKi) ;  /* 0xfffa689000007944 */ /* 0x000fea0003c3ffff */
        /* <DEDUP_REMOVED lines=8> */
[----:B-1---5:R-:W-:Y:S05]  /*64830*/  CALL.REL.NOINC `($_ZN7cutlass13device_kernelIN5flash19enable_sm80_to_sm89INS1_16FlashAttnBwdSm80INS1_25CollectiveMainloopBwdSm80ILi2ELi2EN4cute5tupleIJNS5_1CILi128EEES8_NS7_ILi64EEEEEENS_10bfloat16_tEfNS_4arch4Sm80ELb1ELb0ELb1ELb0ELb0ELb0ELb0ELb0ELi2ELi4ELi4ELi4ELb0EEENS1_21CollectiveEpilogueBwdISA_SB_SD_Li256ELb0ELb0ELi2EEENS1_25SingleTileBwdLPTSchedulerILb0ELi128ELb0EEEEEEEEEvNT_6ParamsE$_ZN4cute3eso3ESOILb1ELb0EJNS_6LayoutINS_5tupleIJNS3_IJNS_1CILi8EEENS4_ILi1EEEEEENS4_ILi2EEEEEENS3_IJNS3_IJS6_NS4_ILi0EEEEEENS4_ILi4096EEEEEEEENS_10ViewEngineINS_8smem_ptrIPN7cutlass10bfloat16_tEEEEEEEC2ERKSE_RKSL_) ;  /* 0xfffa67c000007944 */ /* 0x022fea0003c3ffff */
[----:B-1----:R1:W5:Y:S01]  /*64840*/  LDL.64 R4, [R1+0x1410] ;  /* 0x0014100001047983 */ /* 0x0023620000100a00 */
[----:B------:R-:W-:Y:S01]  /*64850*/  IMAD.MOV.U32 R81, RZ, RZ, R58 ;  /* 0x000000ffff517224 */ /* 0x000fe200078e003a */
[----:B------:R-:W-:-:S02]  /*64860*/  MOV R3, R14 ;  /* 0x0000000e00037202 */ /* 0x000fc40000000f00 */
[----:B------:R-:W-:Y:S02]  /*64870*/  MOV R8, 0x64890 ;  /* 0x0006489000087802 */ /* 0x000fe40000000f00 */
[----:B-1---5:R-:W-:Y:S05]  /*64880*/  CALL.REL.NOINC `($_ZN7cutlass13device_kernelIN5flash19enable_sm80_to_sm89INS1_16FlashAttnBwdSm80INS1_25CollectiveMainloopBwdSm80ILi2ELi2EN4cute5tupleIJNS5_1CILi128EEES8_NS7_ILi64EEEEEENS_10bfloat16_tEfNS_4arch4Sm80ELb1ELb0ELb1ELb0ELb0ELb0ELb0ELb0ELi2ELi4ELi4ELi4ELb0EEENS1_21CollectiveEpilogueBwdISA_SB_SD_Li256ELb0ELb0ELi2EEENS1_25SingleTileBwdLPTSchedulerILb0ELi128ELb0EEEEEEEEEvNT_6ParamsE$_ZN4cute3eso3ESOILb1ELb0EJNS_10UnderscoreES2_iEEC2ERKS2_S5_RKi) ;  /* 0xfffa3c1000007944 */ /* 0x022fea0003c3ffff */
        /* <DEDUP_REMOVED lines=10> */
[----:B------:R-:W-:Y:S05]  /*64930*/  CALL.REL.NOINC `($_ZN7cutlass13device_kernelIN5flash19enable_sm80_to_sm89INS1_16FlashAttnBwdSm80INS1_25CollectiveMainloopBwdSm80ILi2ELi2EN4cute5tupleIJNS5_1CILi128EEES8_NS7_ILi64EEEEEENS_10bfloat16_tEfNS_4arch4Sm80ELb1ELb0ELb1ELb0ELb0ELb0ELb0ELb0ELi2ELi4ELi4ELi4ELb0EEENS1_21CollectiveEpilogueBwdISA_SB_SD_Li256ELb0ELb0ELi2EEENS1_25SingleTileBwdLPTSchedulerILb0ELi128ELb0EEEEEEEEEvNT_6ParamsE$_ZN4cute3eso3ESOILb1ELb0EJNS_6LayoutINS_5tupleIJNS3_IJNS_1CILi8EEENS4_ILi1EEEEEENS4_ILi2EEEEEENS3_IJNS3_IJS6_NS4_ILi0EEEEEES5_EEEEEiEEC2ERKSD_RKi) ;  /* 0xfffa68b000007944 */ /* 0x000fea0003c3ffff */
[----:B-1----:R-:W2:Y:S01]  /*64940*/  LDL R3, [R1+0x1380] ;  /* 0x0013800001037983 */ /* 0x002ea20000100800 */
[----:B------:R-:W-:Y:S01]  /*64950*/  MOV R8, 0x64990 ;  /* 0x0006499000087802 */ /* 0x000fe20000000f00 */
[----:B--2---:R-:W-:-:S05]  /*64960*/  IMAD.WIDE R6, R3, 0x2, R72 ;  /* 0x0000000203067825 */ /* 0x004fca00078e0248 */
[----:B------:R-:W-:Y:S02]  /*64970*/  MOV R9, R7 ;  /* 0x0000000700097202 */ /* 0x000fe40000000f00 */
[----:B------:R-:W-:Y:S05]  /*64980*/  CALL.REL.NOINC `($_ZN7cutlass13device_kernelIN5flash19enable_sm80_to_sm89INS1_16FlashAttnBwdSm80INS1_25CollectiveMainloopBwdSm80ILi2ELi2EN4cute5tupleIJNS5_1CILi128EEES8_NS7_ILi64EEEEEENS_10bfloat16_tEfNS_4arch4Sm80ELb1ELb0ELb1ELb0ELb0ELb0ELb0ELb0ELi2ELi4ELi4ELi4ELb0EEENS1_21CollectiveEpilogueBwdISA_SB_SD_Li256ELb0ELb0ELi2EEENS1_25SingleTileBwdLPTSchedulerILb0ELi128ELb0EEEEEEEEEvNT_6ParamsE$_ZN4cute3eso3ESOILb1ELb0EJNS_6LayoutINS_5tupleIJNS3_IJNS_1CILi8EEENS4_ILi1EEEEEENS4_ILi2EEEEEENS3_IJNS3_IJS6_NS4_ILi0EEEEEES5_EEEEENS_10ViewEngineIPN7cutlass10bfloat16_tEEEEEC2ERKSD_RKSI_) ;  /* 0xfffa680000007944 */ /* 0x000fea0003c3ffff */
        /* <DEDUP_REMOVED lines=149> */
[----:B------:R2:W5:Y:S04]  /*652e0*/  LDL R5, [R1+0x1380] ;  /* 0x0013800001057983 */ /* 0x0005680000100800 */
[----:B-1----:R2:W5:Y:S01]  /*652f0*/  LD.E R3, [R74.64] ;  /* 0x000000044a037980 */ /* 0x002562000c101900 */
[----:B------:R-:W-:-:S03]  /*65300*/  MOV R4, 0x65320 ;  /* 0x0006532000047802 */ /* 0x000fc60000000f00 */
[----:B--2--5:R-:W-:Y:S05]  /*65310*/  CALL.REL.NOINC `($_ZN7cutlass13device_kernelIN5flash19enable_sm80_to_sm89INS1_16FlashAttnBwdSm80INS1_25CollectiveMainloopBwdSm80ILi2ELi2EN4cute5tupleIJNS5_1CILi128EEES8_NS7_ILi64EEEEEENS_10bfloat16_tEfNS_4arch4Sm80ELb1ELb0ELb1ELb0ELb0ELb0ELb0ELb0ELi2ELi4ELi4ELi4ELb0EEENS1_21CollectiveEpilogueBwdISA_SB_SD_Li256ELb0ELb0ELi2EEENS1_25SingleTileBwdLPTSchedulerILb0ELi128ELb0EEEEEEEEEvNT_6ParamsE$_ZZN4cute5sliceINS_5tupleIJNS_10UnderscoreES2_iEEENS1_IJNS1_IJNS_1CILi1EEENS4_ILi0EEEEEEiNS4_ILi1024EEEEEEEEDaRKT_RKT0_ENKUlRKT_RKT0_E_clIS2_iEEDaSI_SL_) ;  /* 0xfffa87c000007944 */ /* 0x024fea0003c3ffff */
[----:B------:R-:W-:Y:S02]  /*65320*/  MOV R4, 0x65340 ;  /* 0x0006534000047802 */ /* 0x000fe40000000f00 */
[----:B-1---5:R-:W-:Y:S05]  /*65330*/  CALL.REL.NOINC `($_ZN7cutlass13device_kernelIN5flash19enable_sm80_to_sm89INS1_16FlashAttnBwdSm80INS1_25CollectiveMainloopBwdSm80ILi2ELi2EN4cute5tupleIJNS5_1CILi128EEES8_NS7_ILi64EEEEEENS_10bfloat16_tEfNS_4arch4Sm80ELb1ELb0ELb1ELb0ELb0ELb0ELb0ELb0ELi2ELi4ELi4ELi4ELb0EEENS1_21CollectiveEpilogueBwdISA_SB_SD_Li256ELb0ELb0ELi2EEENS1_25SingleTileBwdLPTSchedulerILb0ELi128ELb0EEEEEEEEEvNT_6ParamsE$_ZZN4cute12filter_tupleINS_5tupleIJNS_10UnderscoreES2_iEEENS1_IJNS1_IJNS_1CILi1EEENS4_ILi0EEEEEEiNS4_ILi1024EEEEEEZNS_5sliceIS3_S9_EEDaRKT_RKT0_EUlRKT_RKT0_E_EEDaSD_SG_OT1_ENKUlDpSJ_E_clIJNS1_IJS7_EEENS1_IJiEEENS1_IJEEEEEEDaSQ_) ;  /* 0xfffa740000007944 */ /* 0x022fea0003c3ffff */
[----:B------:R-:W-:Y:S02]  /*65340*/  MOV R6, 0x65360 ;  /* 0x0006536000067802 */ /* 0x000fe40000000f00 */
[----:B-1---5:R-:W-:Y:S05]  /*65350*/  CALL.REL.NOINC `($_ZN7cutlass13device_kernelIN5flash19enable_sm80_to_sm89INS1_16FlashAttnBwdSm80INS1_25CollectiveMainloopBwdSm80ILi2ELi2EN4cute5tupleIJNS5_1CILi128EEES8_NS7_ILi64EEEEEENS_10bfloat16_tEfNS_4arch4Sm80ELb1ELb0ELb1ELb0ELb0ELb0ELb0ELb0ELi2ELi4ELi4ELi4ELb0EEENS1_21CollectiveEpilogueBwdISA_SB_SD_Li256ELb0ELb0ELi2EEENS1_25SingleTileBwdLPTSchedulerILb0ELi128ELb0EEEEEEEEEvNT_6ParamsE$_ZN4cute5tupleIJNS0_IJNS0_IJNS_1CILi8EEENS1_ILi1EEEEEENS1_ILi2EEEEEENS0_IJNS0_IJS3_NS1_ILi0EEEEEEiEEEEEC2ERKS6_RKS9_) ;  /* 0xfffa657000007944 */ /* 0x022fea0003c3ffff */
[----:B------:R2:W5:Y:S01]  /*65360*/  LDL R6, [R1+0x1410] ;  /* 0x0014100001067983 */ /* 0x0005620000100800 */
[----:B-1----:R-:W-:-:S02]  /*65370*/  SHF.L.U32 R2, R5, 0xa, RZ ;  /* 0x0000000a05027819 */ /* 0x002fc400000006ff */
[----:B------:R-:W-:-:S03]  /*65380*/  MOV R4, 0x653b0 ;  /* 0x000653b000047802 */ /* 0x000fc60000000f00 */
[----:B------:R2:W-:Y:S04]  /*65390*/  STL [R1+0x1420], R2 ;  /* 0x0014200201007387 */ /* 0x0005e80000100800 */
[----:B--2--5:R-:W-:Y:S05]  /*653a0*/  CALL.REL.NOINC `($_ZN7cutlass13device_kernelIN5flash19enable_sm80_to_sm89INS1_16FlashAttnBwdSm80INS1_25CollectiveMainloopBwdSm80ILi2ELi2EN4cute5tupleIJNS5_1CILi128EEES8_NS7_ILi64EEEEEENS_10bfloat16_tEfNS_4arch4Sm80ELb1ELb0ELb1ELb0ELb0ELb0ELb0ELb0ELi2ELi4ELi4ELi4ELb0EEENS1_21CollectiveEpilogueBwdISA_SB_SD_Li256ELb0ELb0ELi2EEENS1_25SingleTileBwdLPTSchedulerILb0ELi128ELb0EEEEEEEEEvNT_6ParamsE$_ZN4cute3eso3ESOILb0ELb0EJNS_6LayoutINS_5tupleIJNS3_IJNS_1CILi8EEENS4_ILi1EEEEEENS4_ILi2EEEEEENS3_IJNS3_IJS6_NS4_ILi0EEEEEEiEEEEEiEEC2ERKSD_RKi) ;  /* 0xfffa225000007944 */ /* 0x024fea0003c3ffff */
[----:B-1----:R-:W2:Y:S04]  /*653b0*/  LD.E.64 R2, [R74.64+0x8] ;  /* 0x000008044a027980 */ /* 0x002ea8000c101b00 */
[----:B------:R-:W2:Y:S01]  /*653c0*/  LDL.64 R4, [R1+0x1380] ;  /* 0x0013800001047983 */ /* 0x000ea20000100a00 */
        /* <DEDUP_REMOVED lines=8> */
[----:B-1----:R-:W-:Y:S05]  /*65450*/  CALL.REL.NOINC `($_ZN7cutlass13device_kernelIN5flash19enable_sm80_to_sm89INS1_16FlashAttnBwdSm80INS1_25CollectiveMainloopBwdSm80ILi2ELi2EN4cute5tupleIJNS5_1CILi128EEES8_NS7_ILi64EEEEEENS_10bfloat16_tEfNS_4arch4Sm80ELb1ELb0ELb1ELb0ELb0ELb0ELb0ELb0ELi2ELi4ELi4ELi4ELb0EEENS1_21CollectiveEpilogueBwdISA_SB_SD_Li256ELb0ELb0ELi2EEENS1_25SingleTileBwdLPTSchedulerILb0ELi128ELb0EEEEEEEEEvNT_6ParamsE$_ZN4cute3eso3ESOILb0ELb0EJNS_6LayoutINS_5tupleIJNS3_IJNS_1CILi8EEENS4_ILi1EEEEEENS4_ILi2EEEEEENS3_IJNS3_IJS6_NS4_ILi0EEEEEEiEEEEENS_10ViewEngineINS_8smem_ptrIPN7cutlass10bfloat16_tEEEEEEEC2ERKSD_RKSK_) ;  /* 0xfffa213000007944 */ /* 0x002fea0003c3ffff */
[----:B------:R2:W5:Y:S04]  /*65460*/  LDL R15, [R1+0x1410] ;  /* 0x00141000010f7983 */ /* 0x0005680000100800 */
[----:B------:R2:W5:Y:S01]  /*65470*/  LDL.64 R12, [R1+0x1418] ;  /* 0x00141800010c7983 */ /* 0x0005620000100a00 */
[----:B-1----:R-:W-:Y:S01]  /*65480*/  IMAD.MOV.U32 R3, RZ, RZ, R14 ;  /* 0x000000ffff037224 */ /* 0x002fe200078e000e */
[----:B------:R-:W-:-:S02]  /*65490*/  MOV R81, R58 ;  /* 0x0000003a00517202 */ /* 0x000fc40000000f00 */
[----:B------:R-:W-:Y:S02]  /*654a0*/  MOV R8, 0x654c0 ;  /* 0x000654c000087802 */ /* 0x000fe40000000f00 */
[----:B--2--5:R-:W-:Y:S05]  /*654b0*/  CALL.REL.NOINC `($_ZN7cutlass13device_kernelIN5flash19enable_sm80_to_sm89INS1_16FlashAttnBwdSm80INS1_25CollectiveMainloopBwdSm80ILi2ELi2EN4cute5tupleIJNS5_1CILi128EEES8_NS7_ILi64EEEEEENS_10bfloat16_tEfNS_4arch4Sm80ELb1ELb0ELb1ELb0ELb0ELb0ELb0ELb0ELi2ELi4ELi4ELi4ELb0EEENS1_21CollectiveEpilogueBwdISA_SB_SD_Li256ELb0ELb0ELi2EEENS1_25SingleTileBwdLPTSchedulerILb0ELi128ELb0EEEEEEEEEvNT_6ParamsE$_ZN4cute3eso3ESOILb1ELb0EJNS_10UnderscoreES2_iEEC2ERKS2_S5_RKi) ;  /* 0xfffa2fe000007944 */ /* 0x024fea0003c3ffff */
[----:B-1----:R-:W2:Y:S01]  /*654c0*/  LDL R3, [R1+0x1380] ;  /* 0x0013800001037983 */ /* 0x002ea20000100800 */
[----:B------:R-:W-:Y:S02]  /*654d0*/  MOV R4, 0x65500 ;  /* 0x0006550000047802 */ /* 0x000fe40000000f00 */
[----:B--2---:R-:W-:Y:S02]  /*654e0*/  SHF.L.U32 R3, R3, 0x2, RZ ;  /* 0x0000000203037819 */ /* 0x004fe400000006ff */
[----:B------:R-:W-:Y:S05]  /*654f0*/  CALL.REL.NOINC `($_ZN7cutlass13device_kernelIN5flash19enable_sm80_to_sm89INS1_16FlashAttnBwdSm80INS1_25CollectiveMainloopBwdSm80ILi2ELi2EN4cute5tupleIJNS5_1CILi128EEES8_NS7_ILi64EEEEEENS_10bfloat16_tEfNS_4arch4Sm80ELb1ELb0ELb1ELb0ELb0ELb0ELb0ELb0ELi2ELi4ELi4ELi4ELb0EEENS1_21CollectiveEpilogueBwdISA_SB_SD_Li256ELb0ELb0ELi2EEENS1_25SingleTileBwdLPTSchedulerILb0ELi128ELb0EEEEEEEEEvNT_6ParamsE$_ZN4cute3eso3ESOILb1ELb0EJNS_6LayoutINS_5tupleIJNS3_IJNS3_IJNS_1CILi4EEENS4_ILi2EEEEEENS4_ILi1EEEEEES6_EEENS3_IJNS3_IJNS3_IJS8_NS4_ILi32EEEEEENS4_ILi0EEEEEENS4_ILi64EEEEEEEEiEEC2ERKSH_RKi) ;  /* 0xfffa49d000007944 */ /* 0x000fea0003c3ffff */
[----:B-1----:R-:W2:Y:S01]  /*65500*/  LDL R3, [R1+0x1380] ;  /* 0x0013800001037983 */ /* 0x002ea20000100800 */
[----:B------:R-:W-:Y:S01]  /*65510*/  MOV R6, 0x65540 ;  /* 0x0006554000067802 */ /* 0x000fe20000000f00 */
[----:B--2---:R-:W-:-:S04]  /*65520*/  IMAD.WIDE R10, R3, 0x2, R70 ;  /* 0x00000002030a7825 */ /* 0x004fc800078e0246 */
[----:B------:R-:W-:Y:S05]  /*65530*/  CALL.REL.NOINC `($_ZN7cutlass13device_kernelIN5flash19enable_sm80_to_sm89INS1_16FlashAttnBwdSm80INS1_25CollectiveMainloopBwdSm80ILi2ELi2EN4cute5tupleIJNS5_1CILi128EEES8_NS7_ILi64EEEEEENS_10bfloat16_tEfNS_4arch4Sm80ELb1ELb0ELb1ELb0ELb0ELb0ELb0ELb0ELi2ELi4ELi4ELi4ELb0EEENS1_21CollectiveEpilogueBwdISA_SB_SD_Li256ELb0ELb0ELi2EEENS1_25SingleTileBwdLPTSchedulerILb0ELi128ELb0EEEEEEEEEvNT_6ParamsE$_ZN4cute3eso3ESOILb1ELb0EJNS_6LayoutINS_5tupleIJNS3_IJNS3_IJNS_1CILi4EEENS4_ILi2EEEEEENS4_ILi1EEEEEES6_EEENS3_IJNS3_IJNS3_IJS8_NS4_ILi32EEEEEENS4_ILi0EEEEEENS4_ILi64EEEEEEEENS_10ViewEngineIPN7cutlass10bfloat16_tEEEEEC2ERKSH_RKSM_) ;  /* 0xfffa495000007944 */ /* 0x000fea0003c3ffff */
        /* <DEDUP_REMOVED lines=197> */
[----:B-1----:R-:W-:Y:S05]  /*66190*/  CALL.REL.NOINC `($_ZN7cutlass13device_kernelIN5flash19enable_sm80_to_sm89INS1_16FlashAttnBwdSm80INS1_25CollectiveMainloopBwdSm80ILi2ELi2EN4cute5tupleIJNS5_1CILi128EEES8_NS7_ILi64EEEEEENS_10bfloat16_tEfNS_4arch4Sm80ELb1ELb0ELb1ELb0ELb0ELb0ELb0ELb0ELi2ELi4ELi4ELi4ELb0EEENS1_21CollectiveEpilogueBwdISA_SB_SD_Li256ELb0ELb0ELi2EEENS1_25SingleTileBwdLPTSchedulerILb0ELi128ELb0EEEEEEEEEvNT_6ParamsE$_ZZN5flash25CollectiveMainloopBwdSm80ILi2ELi2EN4cute5tupleIJNS1_1CILi128EEES4_NS3_ILi64EEEEEEN7cutlass10bfloat16_tEfNS7_4arch4Sm80ELb1ELb0ELb1ELb0ELb0ELb0ELb0ELb0ELi2ELi4ELi4ELi4ELb0EE3mmaINS_16FlashAttnBwdSm80ISB_NS_21CollectiveEpilogueBwdIS6_S8_SA_Li256ELb0ELb0ELi2EEENS_25SingleTileBwdLPTSchedulerILb0ELi128ELb0EEEE13SharedStorageENS1_6TensorINS1_11ArrayEngineIfLm32EEENS1_6LayoutINS2_IJNS2_IJNS3_ILi2EEESO_EEESO_NS3_ILi4EEEEEENS2_IJNS2_IJNS3_ILi1EEESO_EEESQ_NS3_ILi8EEEEEEEEEEEEbRKNSB_6ParamsERT0_S12_iNS2_IJiiiEEERT_ENKUlvE0_clEv) ;  /* 0xffffb13000007944 */ /* 0x002fea0003c3ffff */
.L_x_2458:
[----:B------:R-:W-:Y:S01]  /*661a0*/  IMAD.MOV.U32 R81, RZ, RZ, R67 ;  /* 0x000000ffff517224 */ /* 0x000fe200078e0043 */
[----:B------:R-:W-:Y:S01]  /*661b0*/  MOV R3, R65 ;  /* 0x0000004100037202 */ /* 0x000fe20000000f00 */
[----:B------:R-:W-:Y:S01]  /*661c0*/  IMAD.MOV.U32 R82, RZ, RZ, RZ ;  /* 0x000000ffff527224 */ /* 0x000fe200078e00ff */
[----:B-1----:R-:W-:-:S02]  /*661d0*/  MOV R8, 0x661f0 ;  /* 0x000661f000087802 */ /* 0x002fc40000000f00 */
[----:B------:R-:W-:Y:S05]  /*661e0*/  CALL.REL.NOINC `($_ZN7cutlass13device_kernelIN5flash19enable_sm80_to_sm89INS1_16FlashAttnBwdSm80INS1_25CollectiveMainloopBwdSm80ILi2ELi2EN4cute5tupleIJNS5_1CILi128EEES8_NS7_ILi64EEEEEENS_10bfloat16_tEfNS_4arch4Sm80ELb1ELb0ELb1ELb0ELb0ELb0ELb0ELb0ELi2ELi4ELi4ELi4ELb0EEENS1_21CollectiveEpilogueBwdISA_SB_SD_Li256ELb0ELb0ELi2EEENS1_25SingleTileBwdLPTSchedulerILb0ELi128ELb0EEEEEEEEEvNT_6ParamsE$_ZN4cute3eso3ESOILb1ELb0EJNS_10UnderscoreES2_iEEC2ERKS2_S5_RKi) ;  /* 0xfffa22b000007944 */ /* 0x000fea0003c3ffff */
        /* <DEDUP_REMOVED lines=15> */
[----:B------:R-:W-:Y:S05]  /*662e0*/  CALL.REL.NOINC `($_ZN7cutlass13device_kernelIN5flash19enable_sm80_to_sm89INS1_16FlashAttnBwdSm80INS1_25CollectiveMainloopBwdSm80ILi2ELi2EN4cute5tupleIJNS5_1CILi128EEES8_NS7_ILi64EEEEEENS_10bfloat16_tEfNS_4arch4Sm80ELb1ELb0ELb1ELb0ELb0ELb0ELb0ELb0ELi2ELi4ELi4ELi4ELb0EEENS1_21CollectiveEpilogueBwdISA_SB_SD_Li256ELb0ELb0ELi2EEENS1_25SingleTileBwdLPTSchedulerILb0ELi128ELb0EEEEEEEEEvNT_6ParamsE$_ZN4cute3eso3ESOILb1ELb0EJNS_6LayoutINS_5tupleIJNS3_IJNS_1CILi2EEES5_S5_EEES5_EEENS3_IJNS3_IJNS4_ILi1EEES5_NS4_ILi4EEEEEENS4_ILi8EEEEEEEEiEEC2ERKSD_RKi) ;  /* 0xfffa47c000007944 */ /* 0x000fea0003c3ffff */
[----:B-1----:R-:W2:Y:S01]  /*662f0*/  LDL R2, [R1+0x1410] ;  /* 0x0014100001027983 */ /* 0x002ea20000100800 */
        /* <DEDUP_REMOVED lines=9> */
[----:B-1----:R-:W2:Y:S01]  /*66390*/  LDL R3, [R1+0x1410] ;  /* 0x0014100001037983 */ /* 0x002ea20000100800 */
[----:B------:R-:W-:Y:S02]  /*663a0*/  MOV R4, 0x663d0 ;  /* 0x000663d000047802 */ /* 0x000fe40000000f00 */
[----:B--2---:R-:W-:Y:S02]  /*663b0*/  SHF.L.U32 R3, R3, 0x2, RZ ;  /* 0x0000000203037819 */ /* 0x004fe400000006ff */
[----:B------:R-:W-:Y:S05]  /*663c0*/  CALL.REL.NOINC `($_ZN7cutlass13device_kernelIN5flash19enable_sm80_to_sm89INS1_16FlashAttnBwdSm80INS1_25CollectiveMainloopBwdSm80ILi2ELi2EN4cute5tupleIJNS5_1CILi128EEES8_NS7_ILi64EEEEEENS_10bfloat16_tEfNS_4arch4Sm80ELb1ELb0ELb1ELb0ELb0ELb0ELb0ELb0ELi2ELi4ELi4ELi4ELb0EEENS1_21CollectiveEpilogueBwdISA_SB_SD_Li256ELb0ELb0ELi2EEENS1_25SingleTileBwdLPTSchedulerILb0ELi128ELb0EEEEEEEEEvNT_6ParamsE$_ZN4cute3eso3ESOILb1ELb0EJNS_6LayoutINS_5tupleIJNS3_IJNS_1CILi2EEES5_EEES6_EEENS3_IJNS3_IJNS4_ILi1EEES5_EEENS3_IJNS4_ILi32EEENS4_ILi64EEEEEEEEEEEiEEC2ERKSE_RKi) ;  /* 0xfffa453000007944 */ /* 0x000fea0003c3ffff */
[----:B-1----:R-:W2:Y:S01]  /*663d0*/  LDL R3, [R1+0x1410] ;  /* 0x0014100001037983 */ /* 0x002ea20000100800 */
[----:B------:R-:W-:Y:S01]  /*663e0*/  MOV R4, 0x66420 ;  /* 0x0006642000047802 */ /* 0x000fe20000000f00 */
[----:B--2---:R-:W-:-:S05]  /*663f0*/  IMAD.WIDE R2, R3, 0x2, R68 ;  /* 0x0000000203027825 */ /* 0x004fca00078e0244 */
[----:B------:R-:W-:Y:S02]  /*66400*/  MOV R6, R2 ;  /* 0x0000000200067202 */ /* 0x000fe40000000f00 */
[----:B------:R-:W-:Y:S05]  /*66410*/  CALL.REL.NOINC `($_ZN7cutlass13device_kernelIN5flash19enable_sm80_to_sm89INS1_16FlashAttnBwdSm80INS1_25CollectiveMainloopBwdSm80ILi2ELi2EN4cute5tupleIJNS5_1CILi128EEES8_NS7_ILi64EEEEEENS_10bfloat16_tEfNS_4arch4Sm80ELb1ELb0ELb1ELb0ELb0ELb0ELb0ELb0ELi2ELi4ELi4ELi4ELb0EEENS1_21CollectiveEpilogueBwdISA_SB_SD_Li256ELb0ELb0ELi2EEENS1_25SingleTileBwdLPTSchedulerILb0ELi128ELb0EEEEEEEEEvNT_6ParamsE$_ZN4cute3eso3ESOILb1ELb0EJNS_6LayoutINS_5tupleIJNS3_IJNS_1CILi2EEES5_EEES6_EEENS3_IJNS3_IJNS4_ILi1EEES5_EEENS3_IJNS4_ILi32EEENS4_ILi64EEEEEEEEEEENS_10ViewEngineIPN7cutlass10bfloat16_tEEEEEC2ERKSE_RKSJ_) ;  /* 0xfffa449000007944 */ /* 0x000fea0003c3ffff */
[----:B------:R2:W5:Y:S04]  /*66420*/  LDL.64 R84, [R1+0x1410] ;  /* 0x0014100001547983 */ /* 0x0005680000100a00 */
[----:B------:R2:W-:Y:S02]  /*66430*/  STL [R1+0x1448], RZ ;  /* 0x001448ff01007387 */ /* 0x0005e40000100800 */
.L_x_2459:
[----:B------:R-:W-:Y:S01]  /*66440*/  IMAD.MOV.U32 R81, RZ, RZ, R67 ;  /* 0x000000ffff517224 */ /* 0x000fe200078e0043 */
[----:B-1----:R-:W-:Y:S01]  /*66450*/  LOP3.LUT R80, R82, 0x1, RZ, 0xc0, !PT ;  /* 0x0000000152507812 */ /* 0x002fe200078ec0ff */
[----:B------:R-:W-:Y:S01]  /*66460*/  IMAD.MOV.U32 R79, RZ, RZ, R59 ;  /* 0x000000ffff4f7224 */ /* 0x000fe200078e003b */
[----:B------:R-:W-:Y:S02]  /*66470*/  MOV R78, 0x66490 ;  /* 0x00066490004e7802 */ /* 0x000fe40000000f00 */
[----:B-12--5:R-:W-:Y:S05]  /*66480*/  CALL.REL.NOINC `($_ZN7cutlass13device_kernelIN5flash19enable_sm80_to_sm89INS1_16FlashAttnBwdSm80INS1_25CollectiveMainloopBwdSm80ILi2ELi2EN4cute5tupleIJNS5_1CILi128EEES8_NS7_ILi64EEEEEENS_10bfloat16_tEfNS_4arch4Sm80ELb1ELb0ELb1ELb0ELb0ELb0ELb0ELb0ELi2ELi4ELi4ELi4ELb0EEENS1_21CollectiveEpilogueBwdISA_SB_SD_Li256ELb0ELb0ELi2EEENS1_25SingleTileBwdLPTSchedulerILb0ELi128ELb0EEEEEEEEEvNT_6ParamsE$_ZN4cute3eso3ESOILb1ELb0EJNS_10UnderscoreEiiEEC2ERKS2_RKiS7_) ;  /* 0xfffa209000007944 */ /* 0x026fea0003c3ffff */
[----:B------:R-:W-:Y:S01]  /*66490*/  MOV R4, 0x664e0 ;  /* 0x000664e000047802 */ /* 0x000fe20000000f00 */
[----:B-1----:R-:W2:Y:S02]  /*664a0*/  LDL.64 R2, [R1+0x1410] ;  /* 0x0014100001027983 */ /* 0x002ea40000100a00 */
[----:B--2---:R-:W-:Y:S05]  /*664b0*/  IMAD R3, R3, 0x2, R2 ;  /* 0x0000000203037824 */ /* 0x004fea00078e0202 */
[----:B------:R-:W-:Y:S02]  /*664c0*/  SHF.L.U32 R3, R3, 0x2, RZ ;  /* 0x0000000203037819 */ /* 0x000fe400000006ff */
        /* <DEDUP_REMOVED lines=13> */
[----:B-1----:R-:W2:Y:S02]  /*665a0*/  LDL R3, [R1+0x1410] ;  /* 0x0014100001037983 */ /* 0x002ea40000100800 */
[----:B--2---:R-:W-:Y:S02]  /*665b0*/  SHF.L.U32 R3, R3, 0x3, RZ ;  /* 0x0000000303037819 */ /* 0x004fe400000006ff */
[----:B------:R-:W-:Y:S05]  /*665c0*/  CALL.REL.NOINC `($_ZN7cutlass13device_kernelIN5flash19enable_sm80_to_sm89INS1_16FlashAttnBwdSm80INS1_25CollectiveMainloopBwdSm80ILi2ELi2EN4cute5tupleIJNS5_1CILi128EEES8_NS7_ILi64EEEEEENS_10bfloat16_tEfNS_4arch4Sm80ELb1ELb0ELb1ELb0ELb0ELb0ELb0ELb0ELi2ELi4ELi4ELi4ELb0EEENS1_21CollectiveEpilogueBwdISA_SB_SD_Li256ELb0ELb0ELi2EEENS1_25SingleTileBwdLPTSchedulerILb0ELi128ELb0EEEEEEEEEvNT_6ParamsE$_ZN4cute3eso3ESOILb1ELb0EJNS_6LayoutINS_5tupleIJNS3_IJNS_1CILi2EEES5_S5_EEEEEENS3_IJNS3_IJNS4_ILi1EEES5_NS4_ILi4EEEEEEEEEEEiEEC2ERKSC_RKi) ;  /* 0xfffa43c000007944 */ /* 0x000fea0003c3ffff */
[----:B------:R-:W-:Y:S01]  /*665d0*/  MOV R4, 0x66620 ;  /* 0x0006662000047802 */ /* 0x000fe20000000f00 */
[----:B-1----:R-:W2:Y:S02]  /*665e0*/  LDL R3, [R1+0x1410] ;  /* 0x0014100001037983 */ /* 0x002ea40000100800 */
        /* <DEDUP_REMOVED lines=18> */
[----:B-1----:R-:W2:Y:S02]  /*66710*/  LDL R3, [R1+0x1410] ;  /* 0x0014100001037983 */ /* 0x002ea40000100800 */
        /* <DEDUP_REMOVED lines=18> */
[----:B------:R-:W-:Y:S05]  /*66840*/  CALL.REL.NOINC `($_ZN7cutlass13device_kernelIN5flash19enable_sm80_to_sm89INS1_16FlashAttnBwdSm80INS1_25CollectiveMainloopBwdSm80ILi2ELi2EN4cute5tupleIJNS5_1CILi128EEES8_NS7_ILi64EEEEEENS_10bfloat16_tEfNS_4arch4Sm80ELb1ELb0ELb1ELb0ELb0ELb0ELb0ELb0ELi2ELi4ELi4ELi4ELb0EEENS1_21CollectiveEpilogueBwdISA_SB_SD_Li256ELb0ELb0ELi2EEENS1_25SingleTileBwdLPTSchedulerILb0ELi128ELb0EEEEEEEEEvNT_6ParamsE$_ZN4cute3eso3ESOILb1ELb0EJNS_6LayoutINS_5tupleIJNS3_IJNS_1CILi2EEES5_EEEEEENS3_IJNS3_IJNS4_ILi1EEES5_EEEEEEEENS_10ViewEngineIPKfEEEEC2ERKSB_RKSF_) ;  /* 0xfffa3c4000007944 */ /* 0x000fea0003c3ffff */
        /* <DEDUP_REMOVED lines=147> */
.L_x_2460:
[----:B-1----:R-:W-:Y:S02]  /*67180*/  MOV R4, 0x671a0 ;  /* 0x000671a000047802 */ /* 0x002fe40000000f00 */
[----:B------:R-:W-:Y:S05]  /*67190*/  CALL.REL.NOINC `($_ZN7cutlass13device_kernelIN5flash19enable_sm80_to_sm89INS1_16FlashAttnBwdSm80INS1_25CollectiveMainloopBwdSm80ILi2ELi2EN4cute5tupleIJNS5_1CILi128EEES8_NS7_ILi64EEEEEENS_10bfloat16_tEfNS_4arch4Sm80ELb1ELb0ELb1ELb0ELb0ELb0ELb0ELb0ELi2ELi4ELi4ELi4ELb0EEENS1_21CollectiveEpilogueBwdISA_SB_SD_Li256ELb0ELb0ELi2EEENS1_25SingleTileBwdLPTSchedulerILb0ELi128ELb0EEEEEEEEEvNT_6ParamsE$_ZN4cute3eso3ESOILb1ELb0EJNS_6LayoutINS_5tupleIJNS3_IJNS_1CILi1EEENS4_ILi4EEEEEENS4_ILi2EEES6_EEENS3_IJNS3_IJNS4_ILi0EEES5_EEES6_NS4_ILi8EEEEEEEENS_10ViewEngineIPfEEEEC2ERKSE_RKSH_) ;  /* 0xfffa31b000007944 */ /* 0x000fea0003c3ffff */
[----:B-1----:R-:W2:Y:S04]  /*671a0*/  LDL.64 R2, [R64+0x60] ;  /* 0x0000600040027983 */ /* 0x002ea80000100a00 */
[----:B------:R1:W5:Y:S04]  /*671b0*/  LDL.64 R4, [R64+0x58] ;  /* 0x0000580040047983 */ /* 0x0003680000100a00 */
[----:B------:R1:W5:Y:S04]  /*671c0*/  LDL.64 R6, [R1+0x1428] ;  /* 0x0014280001067983 */ /* 0x0003680000100a00 */
[----:B--2---:R1:W5:Y:S01]  /*671d0*/  LD.E R3, [R2.64] ;  /* 0x0000000402037980 */ /* 0x004362000c101900 */
[----:B------:R-:W-:-:S02]  /*671e0*/  MOV R81, R67 ;  /* 0x0000004300517202 */ /* 0x000fc40000000f00 */
[----:B------:R-:W-:Y:S02]  /*671f0*/  MOV R8, 0x67210 ;  /* 0x0006721000087802 */ /* 0x000fe40000000f00 */
[----:B-1---5:R-:W-:Y:S05]  /*67200*/  CALL.REL.NOINC `($_ZN7cutlass13device_kernelIN5flash19enable_sm80_to_sm89INS1_16FlashAttnBwdSm80INS1_25CollectiveMainloopBwdSm80ILi2ELi2EN4cute5tupleIJNS5_1CILi128EEES8_NS7_ILi64EEEEEENS_10bfloat16_tEfNS_4arch4Sm80ELb1ELb0ELb1ELb0ELb0ELb0ELb0ELb0ELi2ELi4ELi4ELi4ELb0EEENS1_21CollectiveEpilogueBwdISA_SB_SD_Li256ELb0ELb0ELi2EEENS1_25SingleTileBwdLPTSchedulerILb0ELi128ELb0EEEEEEEEEvNT_6ParamsE$_ZN4cute3eso3ESOILb1ELb0EJNS_10UnderscoreES2_iEEC2ERKS2_S5_RKi) ;  /* 0xfffa129000007944 */ /* 0x022fea0003c3ffff */
[----:B-1----:R-:W2:Y:S01]  /*67210*/  LDL R3, [R1+0x1410] ;  /* 0x0014100001037983 */ /* 0x002ea20000100800 */
[----:B------:R-:W-:Y:S02]  /*67220*/  MOV R8, 0x67250 ;  /* 0x0006725000087802 */ /* 0x000fe40000000f00 */
[----:B--2---:R-:W-:Y:S02]  /*67230*/  SHF.L.U32 R3, R3, 0xd, RZ ;  /* 0x0000000d03037819 */ /* 0x004fe400000006ff */
[----:B------:R-:W-:Y:S05]  /*67240*/  CALL.REL.NOINC `($_ZN7cutlass13device_kernelIN5flash19enable_sm80_to_sm89INS1_16FlashAttnBwdSm80INS1_25CollectiveMainloopBwdSm80ILi2ELi2EN4cute5tupleIJNS5_1CILi128EEES8_NS7_ILi64EEEEEENS_10bfloat16_tEfNS_4arch4Sm80ELb1ELb0ELb1ELb0ELb0ELb0ELb0ELb0ELi2ELi4ELi4ELi4ELb0EEENS1_21CollectiveEpilogueBwdISA_SB_SD_Li256ELb0ELb0ELi2EEENS1_25SingleTileBwdLPTSchedulerILb0ELi128ELb0EEEEEEEEEvNT_6ParamsE$_ZN4cute3eso3ESOILb1ELb0EJNS_6LayoutINS_5tupleIJNS3_IJNS_1CILi1EEES5_EEENS4_ILi32EEEEEENS3_IJNS3_IJNS4_ILi0EEES9_EEENS4_ILi256EEEEEEEEiEEC2ERKSD_RKi) ;  /* 0xfffa320000007944 */ /* 0x000fea0003c3ffff */
[----:B------:R-:W2:Y:S04]  /*67250*/  LD.E.64 R4, [R4.64+0x8] ;  /* 0x0000080404047980 */ /* 0x000ea8000c101b00 */
[----:B------:R-:W2:Y:S01]  /*67260*/  LDL R10, [R1+0x1428] ;  /* 0x00142800010a7983 */ /* 0x000ea20000100800 */
[----:B------:R-:W-:Y:S01]  /*67270*/  MOV R8, 0x672a0 ;  /* 0x000672a000087802 */ /* 0x000fe20000000f00 */
[----:B--2---:R-:W-:-:S04]  /*67280*/  IMAD.WIDE R10, R10, 0x4, R4 ;  /* 0x000000040a0a7825 */ /* 0x004fc800078e0204 */
[----:B-1----:R-:W-:Y:S05]  /*67290*/  CALL.REL.NOINC `($_ZN7cutlass13device_kernelIN5flash19enable_sm80_to_sm89INS1_16FlashAttnBwdSm80INS1_25CollectiveMainloopBwdSm80ILi2ELi2EN4cute5tupleIJNS5_1CILi128EEES8_NS7_ILi64EEEEEENS_10bfloat16_tEfNS_4arch4Sm80ELb1ELb0ELb1ELb0ELb0ELb0ELb0ELb0ELi2ELi4ELi4ELi4ELb0EEENS1_21CollectiveEpilogueBwdISA_SB_SD_Li256ELb0ELb0ELi2EEENS1_25SingleTileBwdLPTSchedulerILb0ELi128ELb0EEEEEEEEEvNT_6ParamsE$_ZN4cute8gmem_ptrIPfECI1NS_12iter_adaptorIS1_S2_EEES1_) ;  /* 0xfffa4dc000007944 */ /* 0x002fea0003c3ffff */
[----:B-1----:R1:W5:Y:S01]  /*672a0*/  LDL.64 R2, [R1+0x1428] ;  /* 0x0014280001027983 */ /* 0x0023620000100a00 */
[----:B------:R-:W-:-:S03]  /*672b0*/  MOV R4, 0x672d0 ;  /* 0x000672d000047802 */ /* 0x000fc60000000f00 */
[----:B-1---5:R-:W-:Y:S05]  /*672c0*/  CALL.REL.NOINC `($_ZN7cutlass13device_kernelIN5flash19enable_sm80_to_sm89INS1_16FlashAttnBwdSm80INS1_25CollectiveMainloopBwdSm80ILi2ELi2EN4cute5tupleIJNS5_1CILi128EEES8_NS7_ILi64EEEEEENS_10bfloat16_tEfNS_4arch4Sm80ELb1ELb0ELb1ELb0ELb0ELb0ELb0ELb0ELi2ELi4ELi4ELi4ELb0EEENS1_21CollectiveEpilogueBwdISA_SB_SD_Li256ELb0ELb0ELi2EEENS1_25SingleTileBwdLPTSchedulerILb0ELi128ELb0EEEEEEEEEvNT_6ParamsE$_ZN4cute3eso3ESOILb1ELb0EJNS_6LayoutINS_5tupleIJNS3_IJNS_1CILi1EEES5_EEENS4_ILi32EEEEEENS3_IJNS3_IJNS4_ILi0EEES9_EEENS4_ILi256EEEEEEEENS_10ViewEngineINS_8gmem_ptrIPfEEEEEEC2ERKSD_RKSI_) ;  /* 0xfffa314000007944 */ /* 0x022fea0003c3ffff */
[----:B-1----:R-:W2:Y:S04]  /*672d0*/  LDL.64 R2, [R1+0x1428] ;  /* 0x0014280001027983 */ /* 0x002ea80000100a00 */
[----:B------:R1:W5:Y:S01]  /*672e0*/  LD.E R5, [R6.64] ;  /* 0x0000000406057980 */ /* 0x000362000c101900 */
[----:B------:R-:W-:Y:S01]  /*672f0*/  MOV R10, 0x67330 ;  /* 0x00067330000a7802 */ /* 0x000fe20000000f00 */
[----:B--2---:R-:W-:Y:S01]  /*67300*/  IMAD.MOV.U32 R14, RZ, RZ, R2 ;  /* 0x000000ffff0e7224 */ /* 0x004fe200078e0002 */
[----:B------:R-:W-:-:S02]  /*67310*/  MOV R15, R3 ;  /* 0x00000003000f7202 */ /* 0x000fc40000000f00 */
[----:B-1---5:R-:W-:Y:S05]  /*67320*/  CALL.REL.NOINC `($_ZN7cutlass13device_kernelIN5flash19enable_sm80_to_sm89INS1_16FlashAttnBwdSm80INS1_25CollectiveMainloopBwdSm80ILi2ELi2EN4cute5tupleIJNS5_1CILi128EEES8_NS7_ILi64EEEEEENS_10bfloat16_tEfNS_4arch4Sm80ELb1ELb0ELb1ELb0ELb0ELb0ELb0ELb0ELi2ELi4ELi4ELi4ELb0EEENS1_21CollectiveEpilogueBwdISA_SB_SD_Li256ELb0ELb0ELi2EEENS1_25SingleTileBwdLPTSchedulerILb0ELi128ELb0EEEEEEEEEvNT_6ParamsE$_ZN73_INTERNAL_24fd9406_37_flash_bwd_hdim64_bf16_softcap_sm80_cu_3fbc093a_29189atomicAddEPff) ;  /* 0xfffa4ef000007944 */ /* 0x022fea0003c3ffff */
[----:B------:R2:W5:Y:S01]  /*67330*/  LD.E R5, [R6.64+0x4] ;  /* 0x0000040406057980 */ /* 0x000562000c101900 */
[----:B-1----:R-:W-:-:S02]  /*67340*/  IADD3 R14, P0, R2, 0x400, RZ ;  /* 0x00000400020e7810 */ /* 0x002fc40007f1e0ff */
[----:B------:R-:W-:-:S03]  /*67350*/  MOV R10, 0x67380 ;  /* 0x00067380000a7802 */ /* 0x000fc60000000f00 */
[----:B------:R-:W-:-:S03]  /*67360*/  IMAD.X R15, RZ, RZ, R3, P0 ;  /* 0x000000ffff0f7224 */ /* 0x000fc600000e0603 */
[----:B--2--5:R-:W-:Y:S05]  /*67370*/  CALL.REL.NOINC `($_ZN7cutlass13device_kernelIN5flash19enable_sm80_to_sm89INS1_16FlashAttnBwdSm80INS1_25CollectiveMainloopBwdSm80ILi2ELi2EN4cute5tupleIJNS5_1CILi128EEES8_NS7_ILi64EEEEEENS_10bfloat16_tEfNS_4arch4Sm80ELb1ELb0ELb1ELb0ELb0ELb0ELb0ELb0ELi2ELi4ELi4ELi4ELb0EEENS1_21CollectiveEpilogueBwdISA_SB_SD_Li256ELb0ELb0ELi2EEENS1_25SingleTileBwdLPTSchedulerILb0ELi128ELb0EEEEEEEEEvNT_6ParamsE$_ZN73_INTERNAL_24fd9406_37_flash_bwd_hdim64_bf16_softcap_sm80_cu_3fbc093a_29189atomicAddEPff) ;  /* 0xfffa4ea000007944 */ /* 0x024fea0003c3ffff */
[----:B------:R2:W5:Y:S01]  /*67380*/  LD.E R5, [R6.64+0x8] ;  /* 0x0000080406057980 */ /* 0x000562000c101900 */
[----:B-1----:R-:W-:Y:S02]  /*67390*/  IADD3 R14, P0, R2, 0x800, RZ ;  /* 0x00000800020e7810 */ /* 0x002fe40007f1e0ff */
        /* <DEDUP_REMOVED lines=148> */
[----:B------:R-:W-:-:S04]  /*67ce0*/  MOV R67, 0x0 ;  /* 0x0000000000437802 */ /* 0x000fc80000000f00 */
[----:B------:R-:W-:Y:S05]  /*67cf0*/  RET.REL.NODEC R66 `(_ZN7cutlass13device_kernelIN5flash19enable_sm80_to_sm89INS1_16FlashAttnBwdSm80INS1_25CollectiveMainloopBwdSm80ILi2ELi2EN4cute5tupleIJNS5_1CILi128EEES8_NS7_ILi64EEEEEENS_10bfloat16_tEfNS_4arch4Sm80ELb1ELb0ELb1ELb0ELb0ELb0ELb0ELb0ELi2ELi4ELi4ELi4ELb0EEENS1_21CollectiveEpilogueBwdISA_SB_SD_Li256ELb0ELb0ELi2EEENS1_25SingleTileBwdLPTSchedulerILb0ELi128ELb0EEEEEEEEEvNT_6ParamsE) ;  /* 0xfff9830042007950 */ /* 0x000fea0003c3ffff */
        .type           $_ZN7cutlass13device_kernelIN5flash19enable_sm80_to_sm89INS1_16FlashAttnBwdSm80INS1_25CollectiveMainloopBwdSm80ILi2ELi2EN4cute5tupleIJNS5_1CILi128EEES8_NS7_ILi64EEEEEENS_10bfloat16_tEfNS_4arch4Sm80ELb1ELb0ELb1ELb0ELb0ELb0ELb0ELb0ELi2ELi4ELi4ELi4ELb0EEENS1_21CollectiveEpilogueBwdISA_SB_SD_Li256ELb0ELb0ELi2EEENS1_25SingleTileBwdLPTSchedulerILb0ELi128ELb0EEEEEEEEEvNT_6ParamsE$_ZZZN5flash25CollectiveMainloopBwdSm80ILi2ELi2EN4cute5tupleIJNS1_1CILi128EEES4_NS3_ILi64EEEEEEN7cutlass10bfloat16_tEfNS7_4arch4Sm80ELb1ELb0ELb1ELb0ELb0ELb0ELb0ELb0ELi2ELi4ELi4ELi4ELb0EE3mmaINS_16FlashAttnBwdSm80ISB_NS_21CollectiveEpilogueBwdIS6_S8_SA_Li256ELb0ELb0ELi2EEENS_25SingleTileBwdLPTSchedulerILb0ELi128ELb0EEEE13SharedStorageENS1_6TensorINS1_11ArrayEngineIfLm32EEENS1_6LayoutINS2_IJNS2_IJNS3_ILi2EEESO_EEESO_NS3_ILi4EEEEEENS2_IJNS2_IJNS3_ILi1EEESO_EEESQ_NS3_ILi8EEEEEEEEEEEEbRKNSB_6ParamsERT0_S12_iNS2_IJiiiEEERT_ENKUliT_E_clIZSC_ISJ_SX_EbS10_S12_S12_iS13_S15_EUlRS16_iE_EEDaiS16_ENKUlvE0_clEv,@function
        .size           $_ZN7cutlass13device_kernelIN5flash19enable_sm80_to_sm89INS1_16FlashAttnBwdSm80INS1_25CollectiveMainloopBwdSm80ILi2ELi2EN4cute5tupleIJNS5_1CILi128EEES8_NS7_ILi64EEEEEENS_10bfloat16_tEfNS_4arch4Sm80ELb1ELb0ELb1ELb0ELb0ELb0ELb0ELb0ELi2ELi4ELi4ELi4ELb0EEENS1_21CollectiveEpilogueBwdISA_SB_SD_Li256ELb0ELb0ELi2EEENS1_25SingleTileBwdLPTSchedulerILb0ELi128ELb0EEEEEEEEEvNT_6ParamsE$_ZZZN5flash25CollectiveMainloopBwdSm80ILi2ELi2EN4cute5tupleIJNS1_1CILi128EEES4_NS3_ILi64EEEEEEN7cutlass10bfloat16_tEfNS7_4arch4Sm80ELb1ELb0ELb1ELb0ELb0ELb0ELb0ELb0ELi2ELi4ELi4ELi4ELb0EE3mmaINS_16FlashAttnBwdSm80ISB_NS_21CollectiveEpilogueBwdIS6_S8_SA_Li256ELb0ELb0ELi2EEENS_25SingleTileBwdLPTSchedulerILb0ELi128ELb0EEEE13SharedStorageENS1_6TensorINS1_11ArrayEngineIfLm32EEENS1_6LayoutINS2_IJNS2_IJNS3_ILi2EEESO_EEESO_NS3_ILi4EEEEEENS2_IJNS2_IJNS3_ILi1EEESO_EEESQ_NS3_ILi8EEEEEEEEEEEEbRKNSB_6ParamsERT0_S12_iNS2_IJiiiEEERT_ENKUliT_E_clIZSC_ISJ_SX_EbS10_S12_S12_iS13_S15_EUlRS16_iE_EEDaiS16_ENKUlvE0_clEv,($_ZN7cutlass13device_kernelIN5flash19enable_sm80_to_sm89INS1_16FlashAttnBwdSm80INS1_25CollectiveMainloopBwdSm80ILi2ELi2EN4cute5tupleIJNS5_1CILi128EEES8_NS7_ILi64EEEEEENS_10bfloat16_tEfNS_4arch4Sm80ELb1ELb0ELb1ELb0ELb0ELb0ELb0ELb0ELi2ELi4ELi4ELi4ELb0EEENS1_21CollectiveEpilogueBwdISA_SB_SD_Li256ELb0ELb0ELi2EEENS1_25SingleTileBwdLPTSchedulerILb0ELi128ELb0EEEEEEEEEvNT_6ParamsE$_ZZZN5flash25CollectiveMainloopBwdSm80ILi2ELi2EN4cute5tupleIJNS1_1CILi128EEES4_NS3_ILi64EEEEEEN7cutlass10bfloat16_tEfNS7_4arch4Sm80ELb1ELb0ELb1ELb0ELb0ELb0ELb0ELb0ELi2ELi4ELi4ELi4ELb0EE3mmaINS_16FlashAttnBwdSm80ISB_NS_21CollectiveEpilogueBwdIS6_S8_SA_Li256ELb0ELb0ELi2EEENS_25SingleTileBwdLPTSchedulerILb0ELi128ELb0EEEE13SharedStorageENS1_6TensorINS1_11ArrayEngineIfLm32EEENS1_6LayoutINS2_IJNS2_IJNS3_ILi2EEESO_EEESO_NS3_ILi4EEEEEENS2_IJNS2_IJNS3_ILi1EEESO_EEESQ_NS3_ILi8EEEEEEEEEEEEbRKNSB_6ParamsERT0_S12_iNS2_IJiiiEEERT_ENKUliT_E_clIZSC_ISJ_SX_EbS10_S12_S12_iS13_S15_EUlRS16_iE_EEDaiS16_ENKUlvE1_clEv - $_ZN7cutlass13device_kernelIN5flash19enable_sm80_to_sm89INS1_16FlashAttnBwdSm80INS1_25CollectiveMainloopBwdSm80ILi2ELi2EN4cute5tupleIJNS5_1CILi128EEES8_NS7_ILi64EEEEEENS_10bfloat16_tEfNS_4arch4Sm80ELb1ELb0ELb1ELb0ELb0ELb0ELb0ELb0ELi2ELi4ELi4ELi4ELb0EEENS1_21CollectiveEpilogueBwdISA_SB_SD_Li256ELb0ELb0ELi2EEENS1_25SingleTileBwdLPTSchedulerILb0ELi128ELb0EEEEEEEEEvNT_6ParamsE$_ZZZN5flash25CollectiveMainloopBwdSm80ILi2ELi2EN4cute5tupleIJNS1_1CILi128EEES4_NS3_ILi64EEEEEEN7cutlass10bfloat16_tEfNS7_4arch4Sm80ELb1ELb0ELb1ELb0ELb0ELb0ELb0ELb0ELi2ELi4ELi4ELi4ELb0EE3mmaINS_16FlashAttnBwdSm80ISB_NS_21CollectiveEpilogueBwdIS6_S8_SA_Li256ELb0ELb0ELi2EEENS_25SingleTileBwdLPTSchedulerILb0ELi128ELb0EEEE13SharedStorageENS1_6TensorINS1_11ArrayEngineIfLm32EEENS1_6LayoutINS2_IJNS2_IJNS3_ILi2EEESO_EEESO_NS3_ILi4EEEEEENS2_IJNS2_IJNS3_ILi1EEESO_EEESQ_NS3_ILi8EEEEEEEEEEEEbRKNSB_6ParamsERT0_S12_iNS2_IJiiiEEERT_ENKUliT_E_clIZSC_ISJ_SX_EbS10_S12_S12_iS13_S15_EUlRS16_iE_EEDaiS16_ENKUlvE0_clEv)
$_ZN7cutlass13device_kernelIN5flash19enable_sm80_to_sm89INS1_16FlashAttnBwdSm80INS1_25CollectiveMainloopBwdSm80ILi2ELi2EN4cute5tupleIJNS5_1CILi128EEES8_NS7_ILi64EEEEEENS_10bfloat16_tEfNS_4arch4Sm80ELb1ELb0ELb1ELb0ELb0ELb0ELb0ELb0ELi2ELi4ELi4ELi4ELb0EEENS1_21CollectiveEpilogueBwdISA_SB_SD_Li256ELb0ELb0ELi2EEENS1_25SingleTileBwdLPTSchedulerILb0ELi128ELb0EEEEEEEEEvNT_6ParamsE$_ZZZN5flash25CollectiveMainloopBwdSm80ILi2ELi2EN4cute5tupleIJNS1_1CILi128EEES4_NS3_ILi64EEEEEEN7cutlass10bfloat16_tEfNS7_4arch4Sm80ELb1ELb0ELb1ELb0ELb0ELb0ELb0ELb0ELi2ELi4ELi4ELi4ELb0EE3mmaINS_16FlashAttnBwdSm80ISB_NS_21CollectiveEpilogueBwdIS6_S8_SA_Li256ELb0ELb0ELi2EEENS_25SingleTileBwdLPTSchedulerILb0ELi128ELb0EEEE13SharedStorageENS1_6TensorINS1_11ArrayEngineIfLm32EEENS1_6LayoutINS2_IJNS2_IJNS3_ILi2EEESO_EEESO_NS3_ILi4EEEEEENS2_IJNS2_IJNS3_ILi1EEESO_EEESQ_NS3_ILi8EEEEEEEEEEEEbRKNSB_6ParamsERT0_S12_iNS2_IJiiiEEERT_ENKUliT_E_clIZSC_ISJ_SX_EbS10_S12_S12_iS13_S15_EUlRS16_iE_EEDaiS16_ENKUlvE0_clEv:
[----:B------:R-:W-:-:S05]  /*67d00*/  IADD3 R3, R16, -c[0x0][0x20], RZ ;  /* 0x8000080010037a10 */ /* 0x000fca0007ffe0ff */
[----:B------:R-:W-:-:S05]  /*67d10*/  IMAD R3, R10, 0x4, R3 ;  /* 0x000000040a037824 */ /* 0x000fca00078e0203 */
[----:B------:R1:W5:Y:S02]  /*67d20*/  LDL R4, [R3] ;  /* 0x0000000003047983 */ /* 0x0003640000100800 */
[----:B-1----:R-:W-:-:S04]  /*67d30*/  MOV R3, 0x0 ;  /* 0x0000000000037802 */ /* 0x002fc80000000f00 */
[----:B------:R-:W-:Y:S05]  /*67d40*/  RET.REL.NODEC R2 `(_ZN7cutlass13device_kernelIN5flash19enable_sm80_to_sm89INS1_16FlashAttnBwdSm80INS1_25CollectiveMainloopBwdSm80ILi2ELi2EN4cute5tupleIJNS5_1CILi128EEES8_NS7_ILi64EEEEEENS_10bfloat16_tEfNS_4arch4Sm80ELb1ELb0ELb1ELb0ELb0ELb0ELb0ELb0ELi2ELi4ELi4ELi4ELb0EEENS1_21CollectiveEpilogueBwdISA_SB_SD_Li256ELb0ELb0ELi2EEENS1_25SingleTileBwdLPTSchedulerILb0ELi128ELb0EEEEEEEEEvNT_6ParamsE) ;  /* 0xfff982b002007950 */ /* 0x000fea0003c3ffff */
        .type           $_ZN7cutlass13device_kernelIN5flash19enable_sm80_to_sm89INS1_16FlashAttnBwdSm80INS1_25CollectiveMainloopBwdSm80ILi2ELi2EN4cute5tupleIJNS5_1CILi128EEES8_NS7_ILi64EEEEEENS_10bfloat16_tEfNS_4arch4Sm80ELb1ELb0ELb1ELb0ELb0ELb0ELb0ELb0ELi2ELi4ELi4ELi4ELb0EEENS1_21CollectiveEpilogueBwdISA_SB_SD_Li256ELb0ELb0ELi2EEENS1_25SingleTileBwdLPTSchedulerILb0ELi128ELb0EEEEEEEEEvNT_6ParamsE$_ZZZN5flash25CollectiveMainloopBwdSm80ILi2ELi2EN4cute5tupleIJNS1_1CILi128EEES4_NS3_ILi64EEEEEEN7cutlass10bfloat16_tEfNS7_4arch4Sm80ELb1ELb0ELb1ELb0ELb0ELb0ELb0ELb0ELi2ELi4ELi4ELi4ELb0EE3mmaINS_16FlashAttnBwdSm80ISB_NS_21CollectiveEpilogueBwdIS6_S8_SA_Li256ELb0ELb0ELi2EEENS_25SingleTileBwdLPTSchedulerILb0ELi128ELb0EEEE13SharedStorageENS1_6TensorINS1_11ArrayEngineIfLm32EEENS1_6LayoutINS2_IJNS2_IJNS3_ILi2EEESO_EEESO_NS3_ILi4EEEEEENS2_IJNS2_IJNS3_ILi1EEESO_EEESQ_NS3_ILi8EEEEEEEEEEEEbRKNSB_6ParamsERT0_S12_iNS2_IJiiiEEERT_ENKUliT_E_clIZSC_ISJ_SX_EbS10_S12_S12_iS13_S15_EUlRS16_iE_EEDaiS16_ENKUlvE1_clEv,@function
        .size           $_ZN7cutlass13device_kernelIN5flash19enable_sm80_to_sm89INS1_16FlashAttnBwdSm80INS1_25CollectiveMainloopBwdSm80ILi2ELi2EN4cute5tupleIJNS5_1CILi128EEES8_NS7_ILi64EEEEEENS_10bfloat16_tEfNS_4arch4Sm80ELb1ELb0ELb1ELb0ELb0ELb0ELb0ELb0ELi2ELi4ELi4ELi4ELb0EEENS1_21CollectiveEpilogueBwdISA_SB_SD_Li256ELb0ELb0ELi2EEENS1_25SingleTileBwdLPTSchedulerILb0ELi128ELb0EEEEEEEEEvNT_6ParamsE$_ZZZN5flash25CollectiveMainloopBwdSm80ILi2ELi2EN4cute5tupleIJNS1_1CILi128EEES4_NS3_ILi64EEEEEEN7cutlass10bfloat16_tEfNS7_4arch4Sm80ELb1ELb0ELb1ELb0ELb0ELb0ELb0ELb0ELi2ELi4ELi4ELi4ELb0EE3mmaINS_16FlashAttnBwdSm80ISB_NS_21CollectiveEpilogueBwdIS6_S8_SA_Li256ELb0ELb0ELi2EEENS_25SingleTileBwdLPTSchedulerILb0ELi128ELb0EEEE13SharedStorageENS1_6TensorINS1_11ArrayEngineIfLm32EEENS1_6LayoutINS2_IJNS2_IJNS3_ILi2EEESO_EEESO_NS3_ILi4EEEEEENS2_IJNS2_IJNS3_ILi1EEESO_EEESQ_NS3_ILi8EEEEEEEEEEEEbRKNSB_6ParamsERT0_S12_iNS2_IJiiiEEERT_ENKUliT_E_clIZSC_ISJ_SX_EbS10_S12_S12_iS13_S15_EUlRS16_iE_EEDaiS16_ENKUlvE1_clEv,($_ZN7cutlass13device_kernelIN5flash19enable_sm80_to_sm89INS1_16FlashAttnBwdSm80INS1_25CollectiveMainloopBwdSm80ILi2ELi2EN4cute5tupleIJNS5_1CILi128EEES8_NS7_ILi64EEEEEENS_10bfloat16_tEfNS_4arch4Sm80ELb1ELb0ELb1ELb0ELb0ELb0ELb0ELb0ELi2ELi4ELi4ELi4ELb0EEENS1_21CollectiveEpilogueBwdISA_SB_SD_Li256ELb0ELb0ELi2EEENS1_25SingleTileBwdLPTSchedulerILb0ELi128ELb0EEEEEEEEEvNT_6ParamsE$__fAtomicAdd - $_ZN7cutlass13device_kernelIN5flash19enable_sm80_to_sm89INS1_16FlashAttnBwdSm80INS1_25CollectiveMainloopBwdSm80ILi2ELi2EN4cute5tupleIJNS5_1CILi128EEES8_NS7_ILi64EEEEEENS_10bfloat16_tEfNS_4arch4Sm80ELb1ELb0ELb1ELb0ELb0ELb0ELb0ELb0ELi2ELi4ELi4ELi4ELb0EEENS1_21CollectiveEpilogueBwdISA_SB_SD_Li256ELb0ELb0ELi2EEENS1_25SingleTileBwdLPTSchedulerILb0ELi128ELb0EEEEEEEEEvNT_6ParamsE$_ZZZN5flash25CollectiveMainloopBwdSm80ILi2ELi2EN4cute5tupleIJNS1_1CILi128EEES4_NS3_ILi64EEEEEEN7cutlass10bfloat16_tEfNS7_4arch4Sm80ELb1ELb0ELb1ELb0ELb0ELb0ELb0ELb0ELi2ELi4ELi4ELi4ELb0EE3mmaINS_16FlashAttnBwdSm80ISB_NS_21CollectiveEpilogueBwdIS6_S8_SA_Li256ELb0ELb0ELi2EEENS_25SingleTileBwdLPTSchedulerILb0ELi128ELb0EEEE13SharedStorageENS1_6TensorINS1_11ArrayEngineIfLm32EEENS1_6LayoutINS2_IJNS2_IJNS3_ILi2EEESO_EEESO_NS3_ILi4EEEEEENS2_IJNS2_IJNS3_ILi1EEESO_EEESQ_NS3_ILi8EEEEEEEEEEEEbRKNSB_6ParamsERT0_S12_iNS2_IJiiiEEERT_ENKUliT_E_clIZSC_ISJ_SX_EbS10_S12_S12_iS13_S15_EUlRS16_iE_EEDaiS16_ENKUlvE1_clEv)
$_ZN7cutlass13device_kernelIN5flash19enable_sm80_to_sm89INS1_16FlashAttnBwdSm80INS1_25CollectiveMainloopBwdSm80ILi2ELi2EN4cute5tupleIJNS5_1CILi128EEES8_NS7_ILi64EEEEEENS_10bfloat16_tEfNS_4arch4Sm80ELb1ELb0ELb1ELb0ELb0ELb0ELb0ELb0ELi2ELi4ELi4ELi4ELb0EEENS1_21CollectiveEpilogueBwdISA_SB_SD_Li256ELb0ELb0ELi2EEENS1_25SingleTileBwdLPTSchedulerILb0ELi128ELb0EEEEEEEEEvNT_6ParamsE$_ZZZN5flash25CollectiveMainloopBwdSm80ILi2ELi2EN4cute5tupleIJNS1_1CILi128EEES4_NS3_ILi64EEEEEEN7cutlass10bfloat16_tEfNS7_4arch4Sm80ELb1ELb0ELb1ELb0ELb0ELb0ELb0ELb0ELi2ELi4ELi4ELi4ELb0EE3mmaINS_16FlashAttnBwdSm80ISB_NS_21CollectiveEpilogueBwdIS6_S8_SA_Li256ELb0ELb0ELi2EEENS_25SingleTileBwdLPTSchedulerILb0ELi128ELb0EEEE13SharedStorageENS1_6TensorINS1_11ArrayEngineIfLm32EEENS1_6LayoutINS2_IJNS2_IJNS3_ILi2EEESO_EEESO_NS3_ILi4EEEEEENS2_IJNS2_IJNS3_ILi1EEESO_EEESQ_NS3_ILi8EEEEEEEEEEEEbRKNSB_6ParamsERT0_S12_iNS2_IJiiiEEERT_ENKUliT_E_clIZSC_ISJ_SX_EbS10_S12_S12_iS13_S15_EUlRS16_iE_EEDaiS16_ENKUlvE1_clEv:
[----:B------:R-:W-:-:S05]  /*67d50*/  IADD3 R3, R7, -c[0x0][0x20], RZ ;  /* 0x8000080007037a10 */ /* 0x000fca0007ffe0ff */
[----:B------:R-:W-:-:S05]  /*67d60*/  IMAD R3, R10, 0x4, R3 ;  /* 0x000000040a037824 */ /* 0x000fca00078e0203 */
[----:B------:R1:W5:Y:S02]  /*67d70*/  LDL R4, [R3] ;  /* 0x0000000003047983 */ /* 0x0003640000100800 */
[----:B-1----:R-:W-:-:S04]  /*67d80*/  MOV R3, 0x0 ;  /* 0x0000000000037802 */ /* 0x002fc80000000f00 */
[----:B------:R-:W-:Y:S05]  /*67d90*/  RET.REL.NODEC R2 `(_ZN7cutlass13device_kernelIN5flash19enable_sm80_to_sm89INS1_16FlashAttnBwdSm80INS1_25CollectiveMainloopBwdSm80ILi2ELi2EN4cute5tupleIJNS5_1CILi128EEES8_NS7_ILi64EEEEEENS_10bfloat16_tEfNS_4arch4Sm80ELb1ELb0ELb1ELb0ELb0ELb0ELb0ELb0ELi2ELi4ELi4ELi4ELb0EEENS1_21CollectiveEpilogueBwdISA_SB_SD_Li256ELb0ELb0ELi2EEENS1_25SingleTileBwdLPTSchedulerILb0ELi128ELb0EEEEEEEEEvNT_6ParamsE) ;  /* 0xfff9826002007950 */ /* 0x000fea0003c3ffff */
        .type           $_ZN7cutlass13device_kernelIN5flash19enable_sm80_to_sm89INS1_16FlashAttnBwdSm80INS1_25CollectiveMainloopBwdSm80ILi2ELi2EN4cute5tupleIJNS5_1CILi128EEES8_NS7_ILi64EEEEEENS_10bfloat16_tEfNS_4arch4Sm80ELb1ELb0ELb1ELb0ELb0ELb0ELb0ELb0ELi2ELi4ELi4ELi4ELb0EEENS1_21CollectiveEpilogueBwdISA_SB_SD_Li256ELb0ELb0ELi2EEENS1_25SingleTileBwdLPTSchedulerILb0ELi128ELb0EEEEEEEEEvNT_6ParamsE$__fAtomicAdd,@function
        .size           $_ZN7cutlass13device_kernelIN5flash19enable_sm80_to_sm89INS1_16FlashAttnBwdSm80INS1_25CollectiveMainloopBwdSm80ILi2ELi2EN4cute5tupleIJNS5_1CILi128EEES8_NS7_ILi64EEEEEENS_10bfloat16_tEfNS_4arch4Sm80ELb1ELb0ELb1ELb0ELb0ELb0ELb0ELb0ELi2ELi4ELi4ELi4ELb0EEENS1_21CollectiveEpilogueBwdISA_SB_SD_Li256ELb0ELb0ELi2EEENS1_25SingleTileBwdLPTSchedulerILb0ELi128ELb0EEEEEEEEEvNT_6ParamsE$__fAtomicAdd,($_ZN7cutlass13device_kernelIN5flash19enable_sm80_to_sm89INS1_16FlashAttnBwdSm80INS1_25CollectiveMainloopBwdSm80ILi2ELi2EN4cute5tupleIJNS5_1CILi128EEES8_NS7_ILi64EEEEEENS_10bfloat16_tEfNS_4arch4Sm80ELb1ELb0ELb1ELb0ELb0ELb0ELb0ELb0ELi2ELi4ELi4ELi4ELb0EEENS1_21CollectiveEpilogueBwdISA_SB_SD_Li256ELb0ELb0ELi2EEENS1_25SingleTileBwdLPTSchedulerILb0ELi128ELb0EEEEEEEEEvNT_6ParamsE$exp2f - $_ZN7cutlass13device_kernelIN5flash19enable_sm80_to_sm89INS1_16FlashAttnBwdSm80INS1_25CollectiveMainloopBwdSm80ILi2ELi2EN4cute5tupleIJNS5_1CILi128EEES8_NS7_ILi64EEEEEENS_10bfloat16_tEfNS_4arch4Sm80ELb1ELb0ELb1ELb0ELb0ELb0ELb0ELb0ELi2ELi4ELi4ELi4ELb0EEENS1_21CollectiveEpilogueBwdISA_SB_SD_Li256ELb0ELb0ELi2EEENS1_25SingleTileBwdLPTSchedulerILb0ELi128ELb0EEEEEEEEEvNT_6ParamsE$__fAtomicAdd)
$_ZN7cutlass13device_kernelIN5flash19enable_sm80_to_sm89INS1_16FlashAttnBwdSm80INS1_25CollectiveMainloopBwdSm80ILi2ELi2EN4cute5tupleIJNS5_1CILi128EEES8_NS7_ILi64EEEEEENS_10bfloat16_tEfNS_4arch4Sm80ELb1ELb0ELb1ELb0ELb0ELb0ELb0ELb0ELi2ELi4ELi4ELi4ELb0EEENS1_21CollectiveEpilogueBwdISA_SB_SD_Li256ELb0ELb0ELi2EEENS1_25SingleTileBwdLPTSchedulerILb0ELi128ELb0EEEEEEEEEvNT_6ParamsE$__fAtomicAdd:
[----:B------:R-:W-:Y:S02]  /*67da0*/  ULDC.64 UR8, c[0x0][0x118] ;  /* 0x0000460000087ab9 */ /* 0x000fe40000000a00 */
[----:B------:R-:W2:Y:S01]  /*67db0*/  ATOM.E.ADD.F32.FTZ.RN.STRONG.GPU P0, RZ, [R14.64], R5 ;  /* 0x000000050eff798a */ /* 0x000ea2000810e7c8 */
[----:B------:R-:W-:Y:S02]  /*67dc0*/  MOV R13, 0x0 ;  /* 0x00000000000d7802 */ /* 0x000fe40000000f00 */
[----:B------:R-:W-:Y:S02]  /*67dd0*/  MOV R9, R5 ;  /* 0x0000000500097202 */ /* 0x000fe40000000f00 */
[----:B--2---:R-:W-:Y:S05]  /*67de0*/  @P0 RET.REL.NODEC R12 `(_ZN7cutlass13device_kernelIN5flash19enable_sm80_to_sm89INS1_16FlashAttnBwdSm80INS1_25CollectiveMainloopBwdSm80ILi2ELi2EN4cute5tupleIJNS5_1CILi128EEES8_NS7_ILi64EEEEEENS_10bfloat16_tEfNS_4arch4Sm80ELb1ELb0ELb1ELb0ELb0ELb0ELb0ELb0ELi2ELi4ELi4ELi4ELb0EEENS1_21CollectiveEpilogueBwdISA_SB_SD_Li256ELb0ELb0ELi2EEENS1_25SingleTileBwdLPTSchedulerILb0ELi128ELb0EEEEEEEEEvNT_6ParamsE) ;  /* 0xfff982100c000950 */ /* 0x004fea0003c3ffff */
[----:B------:R-:W1:Y:S02]  /*67df0*/  QSPC.E.S P0, RZ, [R14] ;  /* 0x000000000eff73aa */ /* 0x000e640000000500 */
[----:B-1----:R-:W-:Y:S05]  /*67e00*/  @!P0 BRA `(.L_x_2462) ;  /* 0x0000008000008947 */ /* 0x002fea0003800000 */
[----:B------:R-:W-:-:S05]  /*67e10*/  LOP3.LUT R8, R14, 0xffffff, RZ, 0xc0, !PT ;  /* 0x00ffffff0e087812 */ /* 0x000fca00078ec0ff */
.L_x_2463:
[----:B------:R-:W1:Y:S02]  /*67e20*/  LDS R4, [R8] ;  /* 0x0000000008047984 */ /* 0x000e640000000800 */
[----:B-1----:R-:W-:-:S06]  /*67e30*/  FADD R5, R9, R4 ;  /* 0x0000000409057221 */ /* 0x002fcc0000000000 */
[----:B------:R-:W1:Y:S02]  /*67e40*/  ATOMS.CAST.SPIN R5, [R8], R4, R5 ;  /* 0x000000040805738d */ /* 0x000e640001800005 */
[----:B-1----:R-:W-:-:S13]  /*67e50*/  ISETP.EQ.U32.AND P0, PT, R5, 0x1, PT ;  /* 0x000000010500780c */ /* 0x002fda0003f02070 */
[----:B------:R-:W-:Y:S05]  /*67e60*/  @!P0 BRA `(.L_x_2463) ;  /* 0xffffffb000008947 */ /* 0x000fea000383ffff */
[----:B------:R-:W-:-:S04]  /*67e70*/  MOV R13, 0x0 ;  /* 0x00000000000d7802 */ /* 0x000fc80000000f00 */
[----:B------:R-:W-:Y:S05]  /*67e80*/  RET.REL.NODEC R12 `(_ZN7cutlass13device_kernelIN5flash19enable_sm80_to_sm89INS1_16FlashAttnBwdSm80INS1_25CollectiveMainloopBwdSm80ILi2ELi2EN4cute5tupleIJNS5_1CILi128EEES8_NS7_ILi64EEEEEENS_10bfloat16_tEfNS_4arch4Sm80ELb1ELb0ELb1ELb0ELb0ELb0ELb0ELb0ELi2ELi4ELi4ELi4ELb0EEENS1_21CollectiveEpilogueBwdISA_SB_SD_Li256ELb0ELb0ELi2EEENS1_25SingleTileBwdLPTSchedulerILb0ELi128ELb0EEEEEEEEEvNT_6ParamsE) ;  /* 0xfff981700c007950 */ /* 0x000fea0003c3ffff */
.L_x_2462:
[----:B------:R-:W2:Y:S01]  /*67e90*/  LD.E R4, [R14.64] ;  /* 0x000000080e047980 */ /* 0x000ea2000c101900 */
[----:B------:R-:W-:Y:S01]  /*67ea0*/  MOV R13, 0x0 ;  /* 0x00000000000d7802 */ /* 0x000fe20000000f00 */
[----:B--2---:R-:W-:-:S05]  /*67eb0*/  FADD R9, R9, R4 ;  /* 0x0000000409097221 */ /* 0x004fca0000000000 */
[----:B------:R1:W-:Y:S01]  /*67ec0*/  ST.E [R14.64], R9 ;  /* 0x000000090e007985 */ /* 0x0003e2000c101908 */
[----:B------:R-:W-:Y:S05]  /*67ed0*/  RET.REL.NODEC R12 `(_ZN7cutlass13device_kernelIN5flash19enable_sm80_to_sm89INS1_16FlashAttnBwdSm80INS1_25CollectiveMainloopBwdSm80ILi2ELi2EN4cute5tupleIJNS5_1CILi128EEES8_NS7_ILi64EEEEEENS_10bfloat16_tEfNS_4arch4Sm80ELb1ELb0ELb1ELb0ELb0ELb0ELb0ELb0ELi2ELi4ELi4ELi4ELb0EEENS1_21CollectiveEpilogueBwdISA_SB_SD_Li256ELb0ELb0ELi2EEENS1_25SingleTileBwdLPTSchedulerILb0ELi128ELb0EEEEEEEEEvNT_6ParamsE) ;  /* 0xfff981200c007950 */ /* 0x000fea0003c3ffff */
        .type           $_ZN7cutlass13device_kernelIN5flash19enable_sm80_to_sm89INS1_16FlashAttnBwdSm80INS1_25CollectiveMainloopBwdSm80ILi2ELi2EN4cute5tupleIJNS5_1CILi128EEES8_NS7_ILi64EEEEEENS_10bfloat16_tEfNS_4arch4Sm80ELb1ELb0ELb1ELb0ELb0ELb0ELb0ELb0ELi2ELi4ELi4ELi4ELb0EEENS1_21CollectiveEpilogueBwdISA_SB_SD_Li256ELb0ELb0ELi2EEENS1_25SingleTileBwdLPTSchedulerILb0ELi128ELb0EEEEEEEEEvNT_6ParamsE$exp2f,@function
        .size           $_ZN7cutlass13device_kernelIN5flash19enable_sm80_to_sm89INS1_16FlashAttnBwdSm80INS1_25CollectiveMainloopBwdSm80ILi2ELi2EN4cute5tupleIJNS5_1CILi128EEES8_NS7_ILi64EEEEEENS_10bfloat16_tEfNS_4arch4Sm80ELb1ELb0ELb1ELb0ELb0ELb0ELb0ELb0ELi2ELi4ELi4ELi4ELb0EEENS1_21CollectiveEpilogueBwdISA_SB_SD_Li256ELb0ELb0ELi2EEENS1_25SingleTileBwdLPTSchedulerILb0ELi128ELb0EEEEEEEEEvNT_6ParamsE$exp2f,($_ZN7cutlass13device_kernelIN5flash19enable_sm80_to_sm89INS1_16FlashAttnBwdSm80INS1_25CollectiveMainloopBwdSm80ILi2ELi2EN4cute5tupleIJNS5_1CILi128EEES8_NS7_ILi64EEEEEENS_10bfloat16_tEfNS_4arch4Sm80ELb1ELb0ELb1ELb0ELb0ELb0ELb0ELb0ELi2ELi4ELi4ELi4ELb0EEENS1_21CollectiveEpilogueBwdISA_SB_SD_Li256ELb0ELb0ELi2EEENS1_25SingleTileBwdLPTSchedulerILb0ELi128ELb0EEEEEEEEEvNT_6ParamsE$min - $_ZN7cutlass13device_kernelIN5flash19enable_sm80_to_sm89INS1_16FlashAttnBwdSm80INS1_25CollectiveMainloopBwdSm80ILi2ELi2EN4cute5tupleIJNS5_1CILi128EEES8_NS7_ILi64EEEEEENS_10bfloat16_tEfNS_4arch4Sm80ELb1ELb0ELb1ELb0ELb0ELb0ELb0ELb0ELi2ELi4ELi4ELi4ELb0EEENS1_21CollectiveEpilogueBwdISA_SB_SD_Li256ELb0ELb0ELi2EEENS1_25SingleTileBwdLPTSchedulerILb0ELi128ELb0EEEEEEEEEvNT_6ParamsE$exp2f)
$_ZN7cutlass13device_kernelIN5flash19enable_sm80_to_sm89INS1_16FlashAttnBwdSm80INS1_25CollectiveMainloopBwdSm80ILi2ELi2EN4cute5tupleIJNS5_1CILi128EEES8_NS7_ILi64EEEEEENS_10bfloat16_tEfNS_4arch4Sm80ELb1ELb0ELb1ELb0ELb0ELb0ELb0ELb0ELi2ELi4ELi4ELi4ELb0EEENS1_21CollectiveEpilogueBwdISA_SB_SD_Li256ELb0ELb0ELi2EEENS1_25SingleTileBwdLPTSchedulerILb0ELi128ELb0EEEEEEEEEvNT_6ParamsE$exp2f:
[----:B------:R-:W1:Y:S01]  /*67ee0*/  MUFU.EX2 R6, R6 ;  /* 0x0000000600067308 */ /* 0x000e620000000800 */
[----:B------:R-:W-:-:S04]  /*67ef0*/  MOV R3, 0x0 ;  /* 0x0000000000037802 */ /* 0x000fc80000000f00 */
[----:B------:R-:W-:Y:S05]  /*67f00*/  RET.REL.NODEC R2 `(_ZN7cutlass13device_kernelIN5flash19enable_sm80_to_sm89INS1_16FlashAttnBwdSm80INS1_25CollectiveMainloopBwdSm80ILi2ELi2EN4cute5tupleIJNS5_1CILi128EEES8_NS7_ILi64EEEEEENS_10bfloat16_tEfNS_4arch4Sm80ELb1ELb0ELb1ELb0ELb0ELb0ELb0ELb0ELi2ELi4ELi4ELi4ELb0EEENS1_21CollectiveEpilogueBwdISA_SB_SD_Li256ELb0ELb0ELi2EEENS1_25SingleTileBwdLPTSchedulerILb0ELi128ELb0EEEEEEEEEvNT_6ParamsE) ;  /* 0xfff980f002007950 */ /* 0x000fea0003c3ffff */
        .type           $_ZN7cutlass13device_kernelIN5flash19enable_sm80_to_sm89INS1_16FlashAttnBwdSm80INS1_25CollectiveMainloopBwdSm80ILi2ELi2EN4cute5tupleIJNS5_1CILi128EEES8_NS7_ILi64EEEEEENS_10bfloat16_tEfNS_4arch4Sm80ELb1ELb0ELb1ELb0ELb0ELb0ELb0ELb0ELi2ELi4ELi4ELi4ELb0EEENS1_21CollectiveEpilogueBwdISA_SB_SD_Li256ELb0ELb0ELi2EEENS1_25SingleTileBwdLPTSchedulerILb0ELi128ELb0EEEEEEEEEvNT_6ParamsE$min,@function
        .size           $_ZN7cutlass13device_kernelIN5flash19enable_sm80_to_sm89INS1_16FlashAttnBwdSm80INS1_25CollectiveMainloopBwdSm80ILi2ELi2EN4cute5tupleIJNS5_1CILi128EEES8_NS7_ILi64EEEEEENS_10bfloat16_tEfNS_4arch4Sm80ELb1ELb0ELb1ELb0ELb0ELb0ELb0ELb0ELi2ELi4ELi4ELi4ELb0EEENS1_21CollectiveEpilogueBwdISA_SB_SD_Li256ELb0ELb0ELi2EEENS1_25SingleTileBwdLPTSchedulerILb0ELi128ELb0EEEEEEEEEvNT_6ParamsE$min,(.L_x_11639 - $_ZN7cutlass13device_kernelIN5flash19enable_sm80_to_sm89INS1_16FlashAttnBwdSm80INS1_25CollectiveMainloopBwdSm80ILi2ELi2EN4cute5tupleIJNS5_1CILi128EEES8_NS7_ILi64EEEEEENS_10bfloat16_tEfNS_4arch4Sm80ELb1ELb0ELb1ELb0ELb0ELb0ELb0ELb0ELi2ELi4ELi4ELi4ELb0EEENS1_21CollectiveEpilogueBwdISA_SB_SD_Li256ELb0ELb0ELi2EEENS1_25SingleTileBwdLPTSchedulerILb0ELi128ELb0EEEEEEEEEvNT_6ParamsE$min)
$_ZN7cutlass13device_kernelIN5flash19enable_sm80_to_sm89INS1_16FlashAttnBwdSm80INS1_25CollectiveMainloopBwdSm80ILi2ELi2EN4cute5tupleIJNS5_1CILi128EEES8_NS7_ILi64EEEEEENS_10bfloat16_tEfNS_4arch4Sm80ELb1ELb0ELb1ELb0ELb0ELb0ELb0ELb0ELi2ELi4ELi4ELi4ELb0EEENS1_21CollectiveEpilogueBwdISA_SB_SD_Li256ELb0ELb0ELi2EEENS1_25SingleTileBwdLPTSchedulerILb0ELi128ELb0EEEEEEEEEvNT_6ParamsE$min:
[----:B------:R-:W-:Y:S01]  /*67f10*/  IMAD.MOV.U32 R8, RZ, RZ, R6 ;  /* 0x000000ffff087224 */ /* 0x000fe200078e0006 */
[----:B------:R-:W-:Y:S02]  /*67f20*/  MOV R9, 0x0 ;  /* 0x0000000000097802 */ /* 0x000fe40000000f00 */
[----:B------:R-:W-:Y:S02]  /*67f30*/  IMNMX R47, R3, R45, PT ;  /* 0x0000002d032f7217 */ /* 0x000fe40003800200 */
[----:B------:R-:W-:Y:S05]  /*67f40*/  RET.REL.NODEC R8 `(_ZN7cutlass13device_kernelIN5flash19enable_sm80_to_sm89INS1_16FlashAttnBwdSm80INS1_25CollectiveMainloopBwdSm80ILi2ELi2EN4cute5tupleIJNS5_1CILi128EEES8_NS7_ILi64EEEEEENS_10bfloat16_tEfNS_4arch4Sm80ELb1ELb0ELb1ELb0ELb0ELb0ELb0ELb0ELi2ELi4ELi4ELi4ELb0EEENS1_21CollectiveEpilogueBwdISA_SB_SD_Li256ELb0ELb0ELi2EEENS1_25SingleTileBwdLPTSchedulerILb0ELi128ELb0EEEEEEEEEvNT_6ParamsE) ;  /* 0xfff980b008007950 */ /* 0x000fea0003c3ffff */
.L_x_2464:
        /* <DEDUP_REMOVED lines=11> */
.L_x_11639:


//--------------------- .text._ZN7cutlass13device_kernelIN5flash19enable_sm80_to_sm89INS1_16FlashAttnBwdSm80INS1_25CollectiveMainloopBwdSm80ILi2ELi2EN4cute5tupleIJNS5_1CILi128EEES8_NS7_ILi64EEEEEENS_10bfloat16_tEfNS_4arch4Sm80ELb1ELb0ELb1ELb0ELb1ELb0ELb0ELb0ELi2ELi4ELi4ELi4ELb0EEENS1_21CollectiveEpilogueBwdISA_SB_SD_Li256ELb0ELb0ELi2EEENS1_25SingleTileBwdLPTSchedulerILb0ELi128ELb1EEEEEEEEEvNT_6ParamsE --------------------------
	.section	.text._ZN7cutlass13device_kernelIN5flash19enable_sm80_to_sm89INS1_16FlashAttnBwdSm80INS1_25CollectiveMainloopBwdSm80ILi2ELi2EN4cute5tupleIJNS5_1CILi128EEES8_NS7_ILi64EEEEEENS_10bfloat16_tEfNS_4arch4Sm80ELb1ELb0ELb1ELb0ELb1ELb0ELb0ELb0ELi2ELi4ELi4ELi4ELb0EEENS1_21CollectiveEpilogueBwdISA_SB_SD_Li256ELb0ELb0ELi2EEENS1_25SingleTileBwdLPTSchedulerILb0ELi128ELb1EEEEEEEEEvNT_6ParamsE,"ax",@progbits
	.sectioninfo	@"SHI_REGISTERS=128"
	.align	128
.text._ZN7cutlass13device_kernelIN5flash19enable_sm80_to_sm89INS1_16FlashAttnBwdSm80INS1_25CollectiveMainloopBwdSm80ILi2ELi2EN4cute5tupleIJNS5_1CILi128EEES8_NS7_ILi64EEEEEENS_10bfloat16_tEfNS_4arch4Sm80ELb1ELb0ELb1ELb0ELb1ELb0ELb0ELb0ELi2ELi4ELi4ELi4ELb0EEENS1_21CollectiveEpilogueBwdISA_SB_SD_Li256ELb0ELb0ELi2EEENS1_25SingleTileBwdLPTSchedulerILb0ELi128ELb1EEEEEEEEEvNT_6ParamsE:
        .type           _ZN7cutlass13device_kernelIN5flash19enable_sm80_to_sm89INS1_16FlashAttnBwdSm80INS1_25CollectiveMainloopBwdSm80ILi2ELi2EN4cute5tupleIJNS5_1CILi128EEES8_NS7_ILi64EEEEEENS_10bfloat16_tEfNS_4arch4Sm80ELb1ELb0ELb1ELb0ELb1ELb0ELb0ELb0ELi2ELi4ELi4ELi4ELb0EEENS1_21CollectiveEpilogueBwdISA_SB_SD_Li256ELb0ELb0ELi2EEENS1_25SingleTileBwdLPTSchedulerILb0ELi128ELb1EEEEEEEEEvNT_6ParamsE,@function
        .size           _ZN7cutlass13device_kernelIN5flash19enable_sm80_to_sm89INS1_16FlashAttnBwdSm80INS1_25CollectiveMainloopBwdSm80ILi2ELi2EN4cute5tupleIJNS5_1CILi128EEES8_NS7_ILi64EEEEEENS_10bfloat16_tEfNS_4arch4Sm80ELb1ELb0ELb1ELb0ELb1ELb0ELb0ELb0ELi2ELi4ELi4ELi4ELb0EEENS1_21CollectiveEpilogueBwdISA_SB_SD_Li256ELb0ELb0ELi2EEENS1_25SingleTileBwdLPTSchedulerILb0ELi128ELb1EEEEEEEEEvNT_6ParamsE,(.L_x_12038 - _ZN7cutlass13device_kernelIN5flash19enable_sm80_to_sm89INS1_16FlashAttnBwdSm80INS1_25CollectiveMainloopBwdSm80ILi2ELi2EN4cute5tupleIJNS5_1CILi128EEES8_NS7_ILi64EEEEEENS_10bfloat16_tEfNS_4arch4Sm80ELb1ELb0ELb1ELb0ELb1ELb0ELb0ELb0ELi2ELi4ELi4ELi4ELb0EEENS1_21CollectiveEpilogueBwdISA_SB_SD_Li256ELb0ELb0ELi2EEENS1_25SingleTileBwdLPTSchedulerILb0ELi128ELb1EEEEEEEEEvNT_6ParamsE)
        .other          _ZN7cutlass13device_kernelIN5flash19enable_sm80_to_sm89INS1_16FlashAttnBwdSm80INS1_25CollectiveMainloopBwdSm80ILi2ELi2EN4cute5tupleIJNS5_1CILi128EEES8_NS7_ILi64EEEEEENS_10bfloat16_tEfNS_4arch4Sm80ELb1ELb0ELb1ELb0ELb1ELb0ELb0ELb0ELi2ELi4ELi4ELi4ELb0EEENS1_21CollectiveEpilogueBwdISA_SB_SD_Li256ELb0ELb0ELi2EEENS1_25SingleTileBwdLPTSchedulerILb0ELi128ELb1EEEEEEEEEvNT_6ParamsE,@"STO_CUDA_ENTRY STV_DEFAULT"
_ZN7cutlass13device_kernelIN5flash19enable_sm80_to_sm89INS1_16FlashAttnBwdSm80INS1_25CollectiveMainloopBwdSm80ILi2ELi2EN4cute5tupleIJNS5_1CILi128EEES8_NS7_ILi64EEEEEENS_10bfloat16_tEfNS_4arch4Sm80ELb1ELb0ELb1ELb0ELb1ELb0ELb0ELb0ELi2ELi4ELi4ELi4ELb0EEENS1_21CollectiveEpilogueBwdISA_SB_SD_Li256ELb0ELb0ELi2EEENS1_25SingleTileBwdLPTSchedulerILb0ELi128ELb1EEEEEEEEEvNT_6ParamsE:
        /* <DEDUP_REMOVED lines=26> */
.L_x_2466:
[----:B------:R-:W-:-:S04]  /*01a0*/  MOV R2, c[0x0][0x3ac] ;  /* 0x0000eb0000027a02 */ /* 0x000fc80000000f00 */
[----:B------:R-:W-:Y:S02]  /*01b0*/  ISETP.NE.AND P0, PT, R2, 0x1, PT ;  /* 0x000000010200780c */ /* 0x000fe40003f05270 */
[----:B------:R-:W-:-:S11]  /*01c0*/  MOV R2, R3 ;  /* 0x0000000300027202 */ /* 0x000fd60000000f00 */
[----:B------:R-:W-:-:S05]  /*01d0*/  @P0 IMAD.HI.U32 R4, R3, c[0x0][0x3b0], RZ ;  /* 0x0000ec0003040a27 */ /* 0x000fca00078e00ff */
[----:B------:R-:W-:-:S05]  /*01e0*/  @P0 SHF.R.U32.HI R2, RZ, c[0x0][0x3b4], R4 ;  /* 0x0000ed00ff020a19 */ /* 0x000fca0000011604 */
[----:B------:R-:W-:Y:S02]  /*01f0*/  IMAD R6, R2, c[0x0][0x3ac], RZ ;  /* 0x0000eb0002067a24 */ /* 0x000fe400078e02ff */
.L_x_2467:
        /* <DEDUP_REMOVED lines=12> */
.L_x_2465:
        /* <DEDUP_REMOVED lines=16> */
.L_x_2469:
[----:B------:R-:W-:-:S04]  /*03c0*/  MOV R2, c[0x0][0x3ac] ;  /* 0x0000eb0000027a02 */ /* 0x000fc80000000f00 */
[----:B------:R-:W-:Y:S02]  /*03d0*/  ISETP.NE.AND P0, PT, R2, 0x1, PT ;  /* 0x000000010200780c */ /* 0x000fe40003f05270 */
[----:B------:R-:W-:-:S11]  /*03e0*/  MOV R2, R4 ;  /* 0x0000000400027202 */ /* 0x000fd60000000f00 */
[----:B------:R-:W-:-:S05]  /*03f0*/  @P0 IMAD.HI.U32 R3, R4, c[0x0][0x3b0], RZ ;  /* 0x0000ec0004030a27 */ /* 0x000fca00078e00ff */
[----:B------:R-:W-:-:S05]  /*0400*/  @P0 SHF.R.U32.HI R2, RZ, c[0x0][0x3b4], R3 ;  /* 0x0000ed00ff020a19 */ /* 0x000fca0000011603 */
[----:B------:R-:W-:Y:S02]  /*0410*/  IMAD R5, R2, c[0x0][0x3ac], RZ ;  /* 0x0000eb0002057a24 */ /* 0x000fe400078e02ff */
.L_x_2470:
        /* <DEDUP_REMOVED lines=11> */
.L_x_2468:
        /* <DEDUP_REMOVED lines=819> */
.L_x_2473:
[----:B-1----:R-:W-:Y:S05]  /*3800*/  BSYNC B0 ;  /* 0x0000000000007941 */ /* 0x002fea0003800000 */
.L_x_2472:
        /* <DEDUP_REMOVED lines=311> */
.L_x_2477:
[----:B-1----:R-:W-:Y:S02]  /*4b80*/  MOV R32, 0x4ba0 ;  /* 0x00004ba000207802 */ /* 0x002fe40000000f00 */
[----:B------:R-:W-:Y:S05]  /*4b90*/  CALL.REL.NOINC `($_ZN7cutlass13device_kernelIN5flash19enable_sm80_to_sm89INS1_16FlashAttnBwdSm80INS1_25CollectiveMainloopBwdSm80ILi2ELi2EN4cute5tupleIJNS5_1CILi128EEES8_NS7_ILi64EEEEEENS_10bfloat16_tEfNS_4arch4Sm80ELb1ELb0ELb1ELb0ELb1ELb0ELb0ELb0ELi2ELi4ELi4ELi4ELb0EEENS1_21CollectiveEpilogueBwdISA_SB_SD_Li256ELb0ELb0ELi2EEENS1_25SingleTileBwdLPTSchedulerILb0ELi128ELb1EEEEEEEEEvNT_6ParamsE$_ZZN5flash25CollectiveMainloopBwdSm80ILi2ELi2EN4cute5tupleIJNS1_1CILi128EEES4_NS3_ILi64EEEEEEN7cutlass10bfloat16_tEfNS7_4arch4Sm80ELb1ELb0ELb1ELb0ELb1ELb0ELb0ELb0ELi2ELi4ELi4ELi4ELb0EE3mmaINS_16FlashAttnBwdSm80ISB_NS_21CollectiveEpilogueBwdIS6_S8_SA_Li256ELb0ELb0ELi2EEENS_25SingleTileBwdLPTSchedulerILb0ELi128ELb1EEEE13SharedStorageENS1_6TensorINS1_11ArrayEngineIfLm32EEENS1_6LayoutINS2_IJNS2_IJNS3_ILi2EEESO_EEESO_NS3_ILi4EEEEEENS2_IJNS2_IJNS3_ILi1EEESO_EEESQ_NS3_ILi8EEEEEEEEEEEEbRKNSB_6ParamsERT0_S12_iNS2_IJiiiEEERT_ENKUliT_E_clIZSC_ISJ_SX_EbS10_S12_S12_iS13_S15_EUlRS16_iE_EEDaiS16_) ;  /* 0x0000f3a000007944 */ /* 0x000fea0003c00000 */
[----:B---3--:R-:W2:Y:S02]  /*4ba0*/  LDL R2, [R1+0x430] ;  /* 0x0004300001027983 */ /* 0x008ea40000100800 */
[----:B--2---:R-:W-:-:S04]  /*4bb0*/  IADD3 R2, R2, 0x1, RZ ;  /* 0x0000000102027810 */ /* 0x004fc80007ffe0ff */
[----:B------:R-:W-:Y:S01]  /*4bc0*/  ISETP.GE.AND P0, PT, R2, R39, PT ;  /* 0x000000270200720c */ /* 0x000fe20003f06270 */
[----:B------:R1:W-:-:S12]  /*4bd0*/  STL [R1+0x430], R2 ;  /* 0x0004300201007387 */ /* 0x0003d80000100800 */
[----:B------:R-:W-:Y:S05]  /*4be0*/  @!P0 BRA `(.L_x_2477) ;  /* 0xffffff9000008947 */ /* 0x000fea000383ffff */
[----:B------:R-:W-:Y:S05]  /*4bf0*/  BSYNC B1 ;  /* 0x0000000000017941 */ /* 0x000fea0003800000 */
.L_x_2476:
        /* <DEDUP_REMOVED lines=8> */
.L_x_2475:
[----:B------:R-:W-:Y:S05]  /*4c80*/  BSYNC B2 ;  /* 0x0000000000027941 */ /* 0x000fea0003800000 */
.L_x_2474:
        /* <DEDUP_REMOVED lines=41> */
.L_x_2471:
        /* <DEDUP_REMOVED lines=157> */
.L_x_2480:
[----:B------:R-:W-:Y:S05]  /*58f0*/  BSYNC B0 ;  /* 0x0000000000007941 */ /* 0x000fea0003800000 */
.L_x_2479:
        /* <DEDUP_REMOVED lines=16> */
.L_x_2482:
[----:B------:R-:W-:Y:S05]  /*5a00*/  BSYNC B0 ;  /* 0x0000000000007941 */ /* 0x000fea0003800000 */
.L_x_2481:
        /* <DEDUP_REMOVED lines=16> */
.L_x_2484:
[----:B------:R-:W-:Y:S05]  /*5b10*/  BSYNC B0 ;  /* 0x0000000000007941 */ /* 0x000fea0003800000 */
.L_x_2483:
        /* <DEDUP_REMOVED lines=16> */
.L_x_2486:
[----:B------:R-:W-:Y:S05]  /*5c20*/  BSYNC B0 ;  /* 0x0000000000007941 */ /* 0x000fea0003800000 */
.L_x_2485:
        /* <DEDUP_REMOVED lines=19> */
.L_x_2488:
[----:B------:R-:W-:Y:S05]  /*5d60*/  BSYNC B0 ;  /* 0x0000000000007941 */ /* 0x000fea0003800000 */
.L_x_2487:
        /* <DEDUP_REMOVED lines=14> */
.L_x_2490:
[----:B------:R-:W-:Y:S05]  /*5e50*/  BSYNC B0 ;  /* 0x0000000000007941 */ /* 0x000fea0003800000 */
.L_x_2489:
        /* <DEDUP_REMOVED lines=14> */
.L_x_2492:
[----:B------:R-:W-:Y:S05]  /*5f40*/  BSYNC B0 ;  /* 0x0000000000007941 */ /* 0x000fea0003800000 */
.L_x_2491:
        /* <DEDUP_REMOVED lines=13> */
.L_x_2478:
        /* <DEDUP_REMOVED lines=33> */
.L_x_2494:
[----:B------:R-:W-:Y:S05]  /*6230*/  BSYNC B0 ;  /* 0x0000000000007941 */ /* 0x000fea0003800000 */
.L_x_2493:
        /* <DEDUP_REMOVED lines=16> */
.L_x_2496:
[----:B------:R-:W-:Y:S05]  /*6340*/  BSYNC B0 ;  /* 0x0000000000007941 */ /* 0x000fea0003800000 */
.L_x_2495:
        /* <DEDUP_REMOVED lines=16> */
.L_x_2498:
[----:B------:R-:W-:Y:S05]  /*6450*/  BSYNC B0 ;  /* 0x0000000000007941 */ /* 0x000fea0003800000 */
.L_x_2497:
        /* <DEDUP_REMOVED lines=16> */
.L_x_2500:
[----:B------:R-:W-:Y:S05]  /*6560*/  BSYNC B0 ;  /* 0x0000000000007941 */ /* 0x000fea0003800000 */
.L_x_2499:
        /* <DEDUP_REMOVED lines=19> */
.L_x_2502:
[----:B------:R-:W-:Y:S05]  /*66a0*/  BSYNC B0 ;  /* 0x0000000000007941 */ /* 0x000fea0003800000 */
.L_x_2501:
        /* <DEDUP_REMOVED lines=14> */
.L_x_2504:
[----:B------:R-:W-:Y:S05]  /*6790*/  BSYNC B0 ;  /* 0x0000000000007941 */ /* 0x000fea0003800000 */
.L_x_2503:
        /* <DEDUP_REMOVED lines=14> */
.L_x_2506:
[----:B------:R-:W-:Y:S05]  /*6880*/  BSYNC B0 ;  /* 0x0000000000007941 */ /* 0x000fea0003800000 */
.L_x_2505:
        /* <DEDUP_REMOVED lines=14> */
        .type           $_ZN7cutlass13device_kernelIN5flash19enable_sm80_to_sm89INS1_16FlashAttnBwdSm80INS1_25CollectiveMainloopBwdSm80ILi2ELi2EN4cute5tupleIJNS5_1CILi128EEES8_NS7_ILi64EEEEEENS_10bfloat16_tEfNS_4arch4Sm80ELb1ELb0ELb1ELb0ELb1ELb0ELb0ELb0ELi2ELi4ELi4ELi4ELb0EEENS1_21CollectiveEpilogueBwdISA_SB_SD_Li256ELb0ELb0ELi2EEENS1_25SingleTileBwdLPTSchedulerILb0ELi128ELb1EEEEEEEEEvNT_6ParamsE$_ZN4cute12iter_adaptorIPKN7cutlass10bfloat16_tENS_8gmem_ptrIS4_EEEC2ES4_,@function
        .size           $_ZN7cutlass13device_kernelIN5flash19enable_sm80_to_sm89INS1_16FlashAttnBwdSm80INS1_25CollectiveMainloopBwdSm80ILi2ELi2EN4cute5tupleIJNS5_1CILi128EEES8_NS7_ILi64EEEEEENS_10bfloat16_tEfNS_4arch4Sm80ELb1ELb0ELb1ELb0ELb1ELb0ELb0ELb0ELi2ELi4ELi4ELi4ELb0EEENS1_21CollectiveEpilogueBwdISA_SB_SD_Li256ELb0ELb0ELi2EEENS1_25SingleTileBwdLPTSchedulerILb0ELi128ELb1EEEEEEEEEvNT_6ParamsE$_ZN4cute12iter_adaptorIPKN7cutlass10bfloat16_tENS_8gmem_ptrIS4_EEEC2ES4_,($_ZN7cutlass13device_kernelIN5flash19enable_sm80_to_sm89INS1_16FlashAttnBwdSm80INS1_25CollectiveMainloopBwdSm80ILi2ELi2EN4cute5tupleIJNS5_1CILi128EEES8_NS7_ILi64EEEEEENS_10bfloat16_tEfNS_4arch4Sm80ELb1ELb0ELb1ELb0ELb1ELb0ELb0ELb0ELi2ELi4ELi4ELi4ELb0EEENS1_21CollectiveEpilogueBwdISA_SB_SD_Li256ELb0ELb0ELi2EEENS1_25SingleTileBwdLPTSchedulerILb0ELi128ELb1EEEEEEEEEvNT_6ParamsE$_ZN4cute12iter_adaptorIPKN7cutlass9uint128_tENS_8gmem_ptrIS4_EEEC2ES4_ - $_ZN7cutlass13device_kernelIN5flash19enable_sm80_to_sm89INS1_16FlashAttnBwdSm80INS1_25CollectiveMainloopBwdSm80ILi2ELi2EN4cute5tupleIJNS5_1CILi128EEES8_NS7_ILi64EEEEEENS_10bfloat16_tEfNS_4arch4Sm80ELb1ELb0ELb1ELb0ELb1ELb0ELb0ELb0ELi2ELi4ELi4ELi4ELb0EEENS1_21CollectiveEpilogueBwdISA_SB_SD_Li256ELb0ELb0ELi2EEENS1_25SingleTileBwdLPTSchedulerILb0ELi128ELb1EEEEEEEEEvNT_6ParamsE$_ZN4cute12iter_adaptorIPKN7cutlass10bfloat16_tENS_8gmem_ptrIS4_EEEC2ES4_)
$_ZN7cutlass13device_kernelIN5flash19enable_sm80_to_sm89INS1_16FlashAttnBwdSm80INS1_25CollectiveMainloopBwdSm80ILi2ELi2EN4cute5tupleIJNS5_1CILi128EEES8_NS7_ILi64EEEEEENS_10bfloat16_tEfNS_4arch4Sm80ELb1ELb0ELb1ELb0ELb1ELb0ELb0ELb0ELi2ELi4ELi4ELi4ELb0EEENS1_21CollectiveEpilogueBwdISA_SB_SD_Li256ELb0ELb0ELi2EEENS1_25SingleTileBwdLPTSchedulerILb0ELi128ELb1EEEEEEEEEvNT_6ParamsE$_ZN4cute12iter_adaptorIPKN7cutlass10bfloat16_tENS_8gmem_ptrIS4_EEEC2ES4_:
[----:B------:R-:W-:Y:S01]  /*6970*/  IADD3 R5, R81, -c[0x0][0x20], RZ ;  /* 0x8000080051057a10 */ /* 0x000fe20007ffe0ff */
[----:B------:R-:W-:Y:S01]  /*6980*/  IMAD.MOV.U32 R78, RZ, RZ, R4 ;  /* 0x000000ffff4e7224 */ /* 0x000fe200078e0004 */
[----:B------:R-:W-:Y:S01]  /*6990*/  MOV R79, R9 ;  /* 0x00000009004f7202 */ /* 0x000fe20000000f00 */
[----:B------:R-:W-:-:S04]  /*69a0*/  IMAD.MOV.U32 R11, RZ, RZ, 0x0 ;  /* 0x00000000ff0b7424 */ /* 0x000fc800078e00ff */
[----:B------:R1:W-:Y:S01]  /*69b0*/  STL.64 [R5], R78 ;  /* 0x0000004e05007387 */ /* 0x0003e20000100a00 */
[----:B------:R-:W-:Y:S05]  /*69c0*/  RET.REL.NODEC R10 `(_ZN7cutlass13device_kernelIN5flash19enable_sm80_to_sm89INS1_16FlashAttnBwdSm80INS1_25CollectiveMainloopBwdSm80ILi2ELi2EN4cute5tupleIJNS5_1CILi128EEES8_NS7_ILi64EEEEEENS_10bfloat16_tEfNS_4arch4Sm80ELb1ELb0ELb1ELb0ELb1ELb0ELb0ELb0ELi2ELi4ELi4ELi4ELb0EEENS1_21CollectiveEpilogueBwdISA_SB_SD_Li256ELb0ELb0ELi2EEENS1_25SingleTileBwdLPTSchedulerILb0ELi128ELb1EEEEEEEEEvNT_6ParamsE) ;  /* 0xffff96300a007950 */ /* 0x000fea0003c3ffff */
        .type           $_ZN7cutlass13device_kernelIN5flash19enable_sm80_to_sm89INS1_16FlashAttnBwdSm80INS1_25CollectiveMainloopBwdSm80ILi2ELi2EN4cute5tupleIJNS5_1CILi128EEES8_NS7_ILi64EEEEEENS_10bfloat16_tEfNS_4arch4Sm80ELb1ELb0ELb1ELb0ELb1ELb0ELb0ELb0ELi2ELi4ELi4ELi4ELb0EEENS1_21CollectiveEpilogueBwdISA_SB_SD_Li256ELb0ELb0ELi2EEENS1_25SingleTileBwdLPTSchedulerILb0ELi128ELb1EEEEEEEEEvNT_6ParamsE$_ZN4cute12iter_adaptorIPKN7cutlass9uint128_tENS_8gmem_ptrIS4_EEEC2ES4_,@function
        .size           $_ZN7cutlass13device_kernelIN5flash19enable_sm80_to_sm89INS1_16FlashAttnBwdSm80INS1_25CollectiveMainloopBwdSm80ILi2ELi2EN4cute5tupleIJNS5_1CILi128EEES8_NS7_ILi64EEEEEENS_10bfloat16_tEfNS_4arch4Sm80ELb1ELb0ELb1ELb0ELb1ELb0ELb0ELb0ELi2ELi4ELi4ELi4ELb0EEENS1_21CollectiveEpilogueBwdISA_SB_SD_Li256ELb0ELb0ELi2EEENS1_25SingleTileBwdLPTSchedulerILb0ELi128ELb1EEEEEEEEEvNT_6ParamsE$_ZN4cute12iter_adaptorIPKN7cutlass9uint128_tENS_8gmem_ptrIS4_EEEC2ES4_,($_ZN7cutlass13device_kernelIN5flash19enable_sm80_to_sm89INS1_16FlashAttnBwdSm80INS1_25CollectiveMainloopBwdSm80ILi2ELi2EN4cute5tupleIJNS5_1CILi128EEES8_NS7_ILi64EEEEEENS_10bfloat16_tEfNS_4arch4Sm80ELb1ELb0ELb1ELb0ELb1ELb0ELb0ELb0ELi2ELi4ELi4ELi4ELb0EEENS1_21CollectiveEpilogueBwdISA_SB_SD_Li256ELb0ELb0ELi2EEENS1_25SingleTileBwdLPTSchedulerILb0ELi128ELb1EEEEEEEEEvNT_6ParamsE$_ZN4cute12iter_adaptorIPKfNS_8gmem_ptrIS2_EEEC2ES2_ - $_ZN7cutlass13device_kernelIN5flash19enable_sm80_to_sm89INS1_16FlashAttnBwdSm80INS1_25CollectiveMainloopBwdSm80ILi2ELi2EN4cute5tupleIJNS5_1CILi128EEES8_NS7_ILi64EEEEEENS_10bfloat16_tEfNS_4arch4Sm80ELb1ELb0ELb1ELb0ELb1ELb0ELb0ELb0ELi2ELi4ELi4ELi4ELb0EEENS1_21CollectiveEpilogueBwdISA_SB_SD_Li256ELb0ELb0ELi2EEENS1_25SingleTileBwdLPTSchedulerILb0ELi128ELb1EEEEEEEEEvNT_6ParamsE$_ZN4cute12iter_adaptorIPKN7cutlass9uint128_tENS_8gmem_ptrIS4_EEEC2ES4_)
$_ZN7cutlass13device_kernelIN5flash19enable_sm80_to_sm89INS1_16FlashAttnBwdSm80INS1_25CollectiveMainloopBwdSm80ILi2ELi2EN4cute5tupleIJNS5_1CILi128EEES8_NS7_ILi64EEEEEENS_10bfloat16_tEfNS_4arch4Sm80ELb1ELb0ELb1ELb0ELb1ELb0ELb0ELb0ELi2ELi4ELi4ELi4ELb0EEENS1_21CollectiveEpilogueBwdISA_SB_SD_Li256ELb0ELb0ELi2EEENS1_25SingleTileBwdLPTSchedulerILb0ELi128ELb1EEEEEEEEEvNT_6ParamsE$_ZN4cute12iter_adaptorIPKN7cutlass9uint128_tENS_8gmem_ptrIS4_EEEC2ES4_:
[----:B------:R-:W-:Y:S02]  /*69d0*/  IADD3 R4, R81, -c[0x0][0x20], RZ ;  /* 0x8000080051047a10 */ /* 0x000fe40007ffe0ff */
[----:B------:R-:W-:-:S03]  /*69e0*/  MOV R11, 0x0 ;  /* 0x00000000000b7802 */ /* 0x000fc60000000f00 */
[----:B------:R1:W-:Y:S01]  /*69f0*/  STL.64 [R4], R2 ;  /* 0x0000000204007387 */ /* 0x0003e20000100a00 */
[----:B------:R-:W-:Y:S05]  /*6a00*/  RET.REL.NODEC R10 `(_ZN7cutlass13device_kernelIN5flash19enable_sm80_to_sm89INS1_16FlashAttnBwdSm80INS1_25CollectiveMainloopBwdSm80ILi2ELi2EN4cute5tupleIJNS5_1CILi128EEES8_NS7_ILi64EEEEEENS_10bfloat16_tEfNS_4arch4Sm80ELb1ELb0ELb1ELb0ELb1ELb0ELb0ELb0ELi2ELi4ELi4ELi4ELb0EEENS1_21CollectiveEpilogueBwdISA_SB_SD_Li256ELb0ELb0ELi2EEENS1_25SingleTileBwdLPTSchedulerILb0ELi128ELb1EEEEEEEEEvNT_6ParamsE) ;  /* 0xffff95f00a007950 */ /* 0x000fea0003c3ffff */
        .type           $_ZN7cutlass13device_kernelIN5flash19enable_sm80_to_sm89INS1_16FlashAttnBwdSm80INS1_25CollectiveMainloopBwdSm80ILi2ELi2EN4cute5tupleIJNS5_1CILi128EEES8_NS7_ILi64EEEEEENS_10bfloat16_tEfNS_4arch4Sm80ELb1ELb0ELb1ELb0ELb1ELb0ELb0ELb0ELi2ELi4ELi4ELi4ELb0EEENS1_21CollectiveEpilogueBwdISA_SB_SD_Li256ELb0ELb0ELi2EEENS1_25SingleTileBwdLPTSchedulerILb0ELi128ELb1EEEEEEEEEvNT_6ParamsE$_ZN4cute12iter_adaptorIPKfNS_8gmem_ptrIS2_EEEC2ES2_,@function
        .size           $_ZN7cutlass13device_kernelIN5flash19enable_sm80_to_sm89INS1_16FlashAttnBwdSm80INS1_25CollectiveMainloopBwdSm80ILi2ELi2EN4cute5tupleIJNS5_1CILi128EEES8_NS7_ILi64EEEEEENS_10bfloat16_tEfNS_4arch4Sm80ELb1ELb0ELb1ELb0ELb1ELb0ELb0ELb0ELi2ELi4ELi4ELi4ELb0EEENS1_21CollectiveEpilogueBwdISA_SB_SD_Li256ELb0ELb0ELi2EEENS1_25SingleTileBwdLPTSchedulerILb0ELi128ELb1EEEEEEEEEvNT_6ParamsE$_ZN4cute12iter_adaptorIPKfNS_8gmem_ptrIS2_EEEC2ES2_,($_ZN7cutlass13device_kernelIN5flash19enable_sm80_to_sm89INS1_16FlashAttnBwdSm80INS1_25CollectiveMainloopBwdSm80ILi2ELi2EN4cute5tupleIJNS5_1CILi128EEES8_NS7_ILi64EEEEEENS_10bfloat16_tEfNS_4arch4Sm80ELb1ELb0ELb1ELb0ELb1ELb0ELb0ELb0ELi2ELi4ELi4ELi4ELb0EEENS1_21CollectiveEpilogueBwdISA_SB_SD_Li256ELb0ELb0ELi2EEENS1_25SingleTileBwdLPTSchedulerILb0ELi128ELb1EEEEEEEEEvNT_6ParamsE$_ZN4cute12iter_adaptorIPN7cutlass10bfloat16_tENS_8smem_ptrIS3_EEEC2ES3_ - $_ZN7cutlass13device_kernelIN5flash19enable_sm80_to_sm89INS1_16FlashAttnBwdSm80INS1_25CollectiveMainloopBwdSm80ILi2ELi2EN4cute5tupleIJNS5_1CILi128EEES8_NS7_ILi64EEEEEENS_10bfloat16_tEfNS_4arch4Sm80ELb1ELb0ELb1ELb0ELb1ELb0ELb0ELb0ELi2ELi4ELi4ELi4ELb0EEENS1_21CollectiveEpilogueBwdISA_SB_SD_Li256ELb0ELb0ELi2EEENS1_25SingleTileBwdLPTSchedulerILb0ELi128ELb1EEEEEEEEEvNT_6ParamsE$_ZN4cute12iter_adaptorIPKfNS_8gmem_ptrIS2_EEEC2ES2_)
$_ZN7cutlass13device_kernelIN5flash19enable_sm80_to_sm89INS1_16FlashAttnBwdSm80INS1_25CollectiveMainloopBwdSm80ILi2ELi2EN4cute5tupleIJNS5_1CILi128EEES8_NS7_ILi64EEEEEENS_10bfloat16_tEfNS_4arch4Sm80ELb1ELb0ELb1ELb0ELb1ELb0ELb0ELb0ELi2ELi4ELi4ELi4ELb0EEENS1_21CollectiveEpilogueBwdISA_SB_SD_Li256ELb0ELb0ELi2EEENS1_25SingleTileBwdLPTSchedulerILb0ELi128ELb1EEEEEEEEEvNT_6ParamsE$_ZN4cute12iter_adaptorIPKfNS_8gmem_ptrIS2_EEEC2ES2_:
[----:B------:R-:W-:Y:S02]  /*6a10*/  IADD3 R2, R2, -c[0x0][0x20], RZ ;  /* 0x8000080002027a10 */ /* 0x000fe40007ffe0ff */
[----:B------:R-:W-:-:S03]  /*6a20*/  MOV R11, 0x0 ;  /* 0x00000000000b7802 */ /* 0x000fc60000000f00 */
[----:B------:R1:W-:Y:S01]  /*6a30*/  STL.64 [R2], R4 ;  /* 0x0000000402007387 */ /* 0x0003e20000100a00 */
[----:B------:R-:W-:Y:S05]  /*6a40*/  RET.REL.NODEC R10 `(_ZN7cutlass13device_kernelIN5flash19enable_sm80_to_sm89INS1_16FlashAttnBwdSm80INS1_25CollectiveMainloopBwdSm80ILi2ELi2EN4cute5tupleIJNS5_1CILi128EEES8_NS7_ILi64EEEEEENS_10bfloat16_tEfNS_4arch4Sm80ELb1ELb0ELb1ELb0ELb1ELb0ELb0ELb0ELi2ELi4ELi4ELi4ELb0EEENS1_21CollectiveEpilogueBwdISA_SB_SD_Li256ELb0ELb0ELi2EEENS1_25SingleTileBwdLPTSchedulerILb0ELi128ELb1EEEEEEEEEvNT_6ParamsE) ;  /* 0xffff95b00a007950 */ /* 0x000fea0003c3ffff */
        .type           $_ZN7cutlass13device_kernelIN5flash19enable_sm80_to_sm89INS1_16FlashAttnBwdSm80INS1_25CollectiveMainloopBwdSm80ILi2ELi2EN4cute5tupleIJNS5_1CILi128EEES8_NS7_ILi64EEEEEENS_10bfloat16_tEfNS_4arch4Sm80ELb1ELb0ELb1ELb0ELb1ELb0ELb0ELb0ELi2ELi4ELi4ELi4ELb0EEENS1_21CollectiveEpilogueBwdISA_SB_SD_Li256ELb0ELb0ELi2EEENS1_25SingleTileBwdLPTSchedulerILb0ELi128ELb1EEEEEEEEEvNT_6ParamsE$_ZN4cute12iter_adaptorIPN7cutlass10bfloat16_tENS_8smem_ptrIS3_EEEC2ES3_,@function
        .size           $_ZN7cutlass13device_kernelIN5flash19enable_sm80_to_sm89INS1_16FlashAttnBwdSm80INS1_25CollectiveMainloopBwdSm80ILi2ELi2EN4cute5tupleIJNS5_1CILi128EEES8_NS7_ILi64EEEEEENS_10bfloat16_tEfNS_4arch4Sm80ELb1ELb0ELb1ELb0ELb1ELb0ELb0ELb0ELi2ELi4ELi4ELi4ELb0EEENS1_21CollectiveEpilogueBwdISA_SB_SD_Li256ELb0ELb0ELi2EEENS1_25SingleTileBwdLPTSchedulerILb0ELi128ELb1EEEEEEEEEvNT_6ParamsE$_ZN4cute12iter_adaptorIPN7cutlass10bfloat16_tENS_8smem_ptrIS3_EEEC2ES3_,($_ZN7cutlass13device_kernelIN5flash19enable_sm80_to_sm89INS1_16FlashAttnBwdSm80INS1_25CollectiveMainloopBwdSm80ILi2ELi2EN4cute5tupleIJNS5_1CILi128EEES8_NS7_ILi64EEEEEENS_10bfloat16_tEfNS_4arch4Sm80ELb1ELb0ELb1ELb0ELb1ELb0ELb0ELb0ELi2ELi4ELi4ELi4ELb0EEENS1_21CollectiveEpilogueBwdISA_SB_SD_Li256ELb0ELb0ELi2EEENS1_25SingleTileBwdLPTSchedulerILb0ELi128ELb1EEEEEEEEEvNT_6ParamsE$_ZN4cute12iter_adaptorIPN7cutlass9uint128_tENS_8smem_ptrIS3_EEEC2ES3_ - $_ZN7cutlass13device_kernelIN5flash19enable_sm80_to_sm89INS1_16FlashAttnBwdSm80INS1_25CollectiveMainloopBwdSm80ILi2ELi2EN4cute5tupleIJNS5_1CILi128EEES8_NS7_ILi64EEEEEENS_10bfloat16_tEfNS_4arch4Sm80ELb1ELb0ELb1ELb0ELb1ELb0ELb0ELb0ELi2ELi4ELi4ELi4ELb0EEENS1_21CollectiveEpilogueBwdISA_SB_SD_Li256ELb0ELb0ELi2EEENS1_25SingleTileBwdLPTSchedulerILb0ELi128ELb1EEEEEEEEEvNT_6ParamsE$_ZN4cute12iter_adaptorIPN7cutlass10bfloat16_tENS_8smem_ptrIS3_EEEC2ES3_)
$_ZN7cutlass13device_kernelIN5flash19enable_sm80_to_sm89INS1_16FlashAttnBwdSm80INS1_25CollectiveMainloopBwdSm80ILi2ELi2EN4cute5tupleIJNS5_1CILi128EEES8_NS7_ILi64EEEEEENS_10bfloat16_tEfNS_4arch4Sm80ELb1ELb0ELb1ELb0ELb1ELb0ELb0ELb0ELi2ELi4ELi4ELi4ELb0EEENS1_21CollectiveEpilogueBwdISA_SB_SD_Li256ELb0ELb0ELi2EEENS1_25SingleTileBwdLPTSchedulerILb0ELi128ELb1EEEEEEEEEvNT_6ParamsE$_ZN4cute12iter_adaptorIPN7cutlass10bfloat16_tENS_8smem_ptrIS3_EEEC2ES3_:
[----:B------:R-:W-:Y:S02]  /*6a50*/  IADD3 R6, R9, -c[0x0][0x20], RZ ;  /* 0x8000080009067a10 */ /* 0x000fe40007ffe0ff */
[----:B------:R-:W-:-:S03]  /*6a60*/  MOV R11, 0x0 ;  /* 0x00000000000b7802 */ /* 0x000fc60000000f00 */
[----:B------:R1:W-:Y:S01]  /*6a70*/  STL.64 [R6], R2 ;  /* 0x0000000206007387 */ /* 0x0003e20000100a00 */
[----:B------:R-:W-:Y:S05]  /*6a80*/  RET.REL.NODEC R10 `(_ZN7cutlass13device_kernelIN5flash19enable_sm80_to_sm89INS1_16FlashAttnBwdSm80INS1_25CollectiveMainloopBwdSm80ILi2ELi2EN4cute5tupleIJNS5_1CILi128EEES8_NS7_ILi64EEEEEENS_10bfloat16_tEfNS_4arch4Sm80ELb1ELb0ELb1ELb0ELb1ELb0ELb0ELb0ELi2ELi4ELi4ELi4ELb0EEENS1_21CollectiveEpilogueBwdISA_SB_SD_Li256ELb0ELb0ELi2EEENS1_25SingleTileBwdLPTSchedulerILb0ELi128ELb1EEEEEEEEEvNT_6ParamsE) ;  /* 0xffff95700a007950 */ /* 0x000fea0003c3ffff */
        .type           $_ZN7cutlass13device_kernelIN5flash19enable_sm80_to_sm89INS1_16FlashAttnBwdSm80INS1_25CollectiveMainloopBwdSm80ILi2ELi2EN4cute5tupleIJNS5_1CILi128EEES8_NS7_ILi64EEEEEENS_10bfloat16_tEfNS_4arch4Sm80ELb1ELb0ELb1ELb0ELb1ELb0ELb0ELb0ELi2ELi4ELi4ELi4ELb0EEENS1_21CollectiveEpilogueBwdISA_SB_SD_Li256ELb0ELb0ELi2EEENS1_25SingleTileBwdLPTSchedulerILb0ELi128ELb1EEEEEEEEEvNT_6ParamsE$_ZN4cute12iter_adaptorIPN7cutlass9uint128_tENS_8smem_ptrIS3_EEEC2ES3_,@function
        .size           $_ZN7cutlass13device_kernelIN5flash19enable_sm80_to_sm89INS1_16FlashAttnBwdSm80INS1_25CollectiveMainloopBwdSm80ILi2ELi2EN4cute5tupleIJNS5_1CILi128EEES8_NS7_ILi64EEEEEENS_10bfloat16_tEfNS_4arch4Sm80ELb1ELb0ELb1ELb0ELb1ELb0ELb0ELb0ELi2ELi4ELi4ELi4ELb0EEENS1_21CollectiveEpilogueBwdISA_SB_SD_Li256ELb0ELb0ELi2EEENS1_25SingleTileBwdLPTSchedulerILb0ELi128ELb1EEEEEEEEEvNT_6ParamsE$_ZN4cute12iter_adaptorIPN7cutlass9uint128_tENS_8smem_ptrIS3_EEEC2ES3_,($_ZN7cutlass13device_kernelIN5flash19enable_sm80_to_sm89INS1_16FlashAttnBwdSm80INS1_25CollectiveMainloopBwdSm80ILi2ELi2EN4cute5tupleIJNS5_1CILi128EEES8_NS7_ILi64EEEEEENS_10bfloat16_tEfNS_4arch4Sm80ELb1ELb0ELb1ELb0ELb1ELb0ELb0ELb0ELi2ELi4ELi4ELi4ELb0EEENS1_21CollectiveEpilogueBwdISA_SB_SD_Li256ELb0ELb0ELi2EEENS1_25SingleTileBwdLPTSchedulerILb0ELi128ELb1EEEEEEEEEvNT_6ParamsE$_ZN4cute12iter_adaptorIPfNS_8gmem_ptrIS1_EEEC2ES1_ - $_ZN7cutlass13device_kernelIN5flash19enable_sm80_to_sm89INS1_16FlashAttnBwdSm80INS1_25CollectiveMainloopBwdSm80ILi2ELi2EN4cute5tupleIJNS5_1CILi128EEES8_NS7_ILi64EEEEEENS_10bfloat16_tEfNS_4arch4Sm80ELb1ELb0ELb1ELb0ELb1ELb0ELb0ELb0ELi2ELi4ELi4ELi4ELb0EEENS1_21CollectiveEpilogueBwdISA_SB_SD_Li256ELb0ELb0ELi2EEENS1_25SingleTileBwdLPTSchedulerILb0ELi128ELb1EEEEEEEEEvNT_6ParamsE$_ZN4cute12iter_adaptorIPN7cutlass9uint128_tENS_8smem_ptrIS3_EEEC2ES3_)
$_ZN7cutlass13device_kernelIN5flash19enable_sm80_to_sm89INS1_16FlashAttnBwdSm80INS1_25CollectiveMainloopBwdSm80ILi2ELi2EN4cute5tupleIJNS5_1CILi128EEES8_NS7_ILi64EEEEEENS_10bfloat16_tEfNS_4arch4Sm80ELb1ELb0ELb1ELb0ELb1ELb0ELb0ELb0ELi2ELi4ELi4ELi4ELb0EEENS1_21CollectiveEpilogueBwdISA_SB_SD_Li256ELb0ELb0ELi2EEENS1_25SingleTileBwdLPTSchedulerILb0ELi128ELb1EEEEEEEEEvNT_6ParamsE$_ZN4cute12iter_adaptorIPN7cutlass9uint128_tENS_8smem_ptrIS3_EEEC2ES3_:
[----:B------:R-:W-:Y:S02]  /*6a90*/  IADD3 R4, R4, -c[0x0][0x20], RZ ;  /* 0x8000080004047a10 */ /* 0x000fe40007ffe0ff */
[----:B------:R-:W-:-:S03]  /*6aa0*/  MOV R9, 0x0 ;  /* 0x0000000000097802 */ /* 0x000fc60000000f00 */
[----:B------:R1:W-:Y:S01]  /*6ab0*/  STL.64 [R4], R2 ;  /* 0x0000000204007387 */ /* 0x0003e20000100a00 */
[----:B------:R-:W-:Y:S05]  /*6ac0*/  RET.REL.NODEC R8 `(_ZN7cutlass13device_kernelIN5flash19enable_sm80_to_sm89INS1_16FlashAttnBwdSm80INS1_25CollectiveMainloopBwdSm80ILi2ELi2EN4cute5tupleIJNS5_1CILi128EEES8_NS7_ILi64EEEEEENS_10bfloat16_tEfNS_4arch4Sm80ELb1ELb0ELb1ELb0ELb1ELb0ELb0ELb0ELi2ELi4ELi4ELi4ELb0EEENS1_21CollectiveEpilogueBwdISA_SB_SD_Li256ELb0ELb0ELi2EEENS1_25SingleTileBwdLPTSchedulerILb0ELi128ELb1EEEEEEEEEvNT_6ParamsE) ;  /* 0xffff953008007950 */ /* 0x000fea0003c3ffff */
        .type           $_ZN7cutlass13device_kernelIN5flash19enable_sm80_to_sm89INS1_16FlashAttnBwdSm80INS1_25CollectiveMainloopBwdSm80ILi2ELi2EN4cute5tupleIJNS5_1CILi128EEES8_NS7_ILi64EEEEEENS_10bfloat16_tEfNS_4arch4Sm80ELb1ELb0ELb1ELb0ELb1ELb0ELb0ELb0ELi2ELi4ELi4ELi4ELb0EEENS1_21CollectiveEpilogueBwdISA_SB_SD_Li256ELb0ELb0ELi2EEENS1_25SingleTileBwdLPTSchedulerILb0ELi128ELb1EEEEEEEEEvNT_6ParamsE$_ZN4cute12iter_adaptorIPfNS_8gmem_ptrIS1_EEEC2ES1_,@function
        .size           $_ZN7cutlass13device_kernelIN5flash19enable_sm80_to_sm89INS1_16FlashAttnBwdSm80INS1_25CollectiveMainloopBwdSm80ILi2ELi2EN4cute5tupleIJNS5_1CILi128EEES8_NS7_ILi64EEEEEENS_10bfloat16_tEfNS_4arch4Sm80ELb1ELb0ELb1ELb0ELb1ELb0ELb0ELb0ELi2ELi4ELi4ELi4ELb0EEENS1_21CollectiveEpilogueBwdISA_SB_SD_Li256ELb0ELb0ELi2EEENS1_25SingleTileBwdLPTSchedulerILb0ELi128ELb1EEEEEEEEEvNT_6ParamsE$_ZN4cute12iter_adaptorIPfNS_8gmem_ptrIS1_EEEC2ES1_,($_ZN7cutlass13device_kernelIN5flash19enable_sm80_to_sm89INS1_16FlashAttnBwdSm80INS1_25CollectiveMainloopBwdSm80ILi2ELi2EN4cute5tupleIJNS5_1CILi128EEES8_NS7_ILi64EEEEEENS_10bfloat16_tEfNS_4arch4Sm80ELb1ELb0ELb1ELb0ELb1ELb0ELb0ELb0ELi2ELi4ELi4ELi4ELb0EEENS1_21CollectiveEpilogueBwdISA_SB_SD_Li256ELb0ELb0ELi2EEENS1_25SingleTileBwdLPTSchedulerILb0ELi128ELb1EEEEEEEEEvNT_6ParamsE$_ZN4cute12iter_adaptorIPfNS_8smem_ptrIS1_EEEC2ES1_ - $_ZN7cutlass13device_kernelIN5flash19enable_sm80_to_sm89INS1_16FlashAttnBwdSm80INS1_25CollectiveMainloopBwdSm80ILi2ELi2EN4cute5tupleIJNS5_1CILi128EEES8_NS7_ILi64EEEEEENS_10bfloat16_tEfNS_4arch4Sm80ELb1ELb0ELb1ELb0ELb1ELb0ELb0ELb0ELi2ELi4ELi4ELi4ELb0EEENS1_21CollectiveEpilogueBwdISA_SB_SD_Li256ELb0ELb0ELi2EEENS1_25SingleTileBwdLPTSchedulerILb0ELi128ELb1EEEEEEEEEvNT_6ParamsE$_ZN4cute12iter_adaptorIPfNS_8gmem_ptrIS1_EEEC2ES1_)
$_ZN7cutlass13device_kernelIN5flash19enable_sm80_to_sm89INS1_16FlashAttnBwdSm80INS1_25CollectiveMainloopBwdSm80ILi2ELi2EN4cute5tupleIJNS5_1CILi128EEES8_NS7_ILi64EEEEEENS_10bfloat16_tEfNS_4arch4Sm80ELb1ELb0ELb1ELb0ELb1ELb0ELb0ELb0ELi2ELi4ELi4ELi4ELb0EEENS1_21CollectiveEpilogueBwdISA_SB_SD_Li256ELb0ELb0ELi2EEENS1_25SingleTileBwdLPTSchedulerILb0ELi128ELb1EEEEEEEEEvNT_6ParamsE$_ZN4cute12iter_adaptorIPfNS_8gmem_ptrIS1_EEEC2ES1_:
[----:B------:R-:W-:Y:S02]  /*6ad0*/  IADD3 R2, R60, -c[0x0][0x20], RZ ;  /* 0x800008003c027a10 */ /* 0x000fe40007ffe0ff */
[----:B------:R-:W-:-:S03]  /*6ae0*/  MOV R5, 0x0 ;  /* 0x0000000000057802 */ /* 0x000fc60000000f00 */
[----:B------:R1:W-:Y:S01]  /*6af0*/  STL.64 [R2], R10 ;  /* 0x0000000a02007387 */ /* 0x0003e20000100a00 */
[----:B------:R-:W-:Y:S05]  /*6b00*/  RET.REL.NODEC R4 `(_ZN7cutlass13device_kernelIN5flash19enable_sm80_to_sm89INS1_16FlashAttnBwdSm80INS1_25CollectiveMainloopBwdSm80ILi2ELi2EN4cute5tupleIJNS5_1CILi128EEES8_NS7_ILi64EEEEEENS_10bfloat16_tEfNS_4arch4Sm80ELb1ELb0ELb1ELb0ELb1ELb0ELb0ELb0ELi2ELi4ELi4ELi4ELb0EEENS1_21CollectiveEpilogueBwdISA_SB_SD_Li256ELb0ELb0ELi2EEENS1_25SingleTileBwdLPTSchedulerILb0ELi128ELb1EEEEEEEEEvNT_6ParamsE) ;  /* 0xffff94f004007950 */ /* 0x000fea0003c3ffff */
        .type           $_ZN7cutlass13device_kernelIN5flash19enable_sm80_to_sm89INS1_16FlashAttnBwdSm80INS1_25CollectiveMainloopBwdSm80ILi2ELi2EN4cute5tupleIJNS5_1CILi128EEES8_NS7_ILi64EEEEEENS_10bfloat16_tEfNS_4arch4Sm80ELb1ELb0ELb1ELb0ELb1ELb0ELb0ELb0ELi2ELi4ELi4ELi4ELb0EEENS1_21CollectiveEpilogueBwdISA_SB_SD_Li256ELb0ELb0ELi2EEENS1_25SingleTileBwdLPTSchedulerILb0ELi128ELb1EEEEEEEEEvNT_6ParamsE$_ZN4cute12iter_adaptorIPfNS_8smem_ptrIS1_EEEC2ES1_,@function
        .size           $_ZN7cutlass13device_kernelIN5flash19enable_sm80_to_sm89INS1_16FlashAttnBwdSm80INS1_25CollectiveMainloopBwdSm80ILi2ELi2EN4cute5tupleIJNS5_1CILi128EEES8_NS7_ILi64EEEEEENS_10bfloat16_tEfNS_4arch4Sm80ELb1ELb0ELb1ELb0ELb1ELb0ELb0ELb0ELi2ELi4ELi4ELi4ELb0EEENS1_21CollectiveEpilogueBwdISA_SB_SD_Li256ELb0ELb0ELi2EEENS1_25SingleTileBwdLPTSchedulerILb0ELi128ELb1EEEEEEEEEvNT_6ParamsE$_ZN4cute12iter_adaptorIPfNS_8smem_ptrIS1_EEEC2ES1_,($_ZN7cutlass13device_kernelIN5flash19enable_sm80_to_sm89INS1_16FlashAttnBwdSm80INS1_25CollectiveMainloopBwdSm80ILi2ELi2EN4cute5tupleIJNS5_1CILi128EEES8_NS7_ILi64EEEEEENS_10bfloat16_tEfNS_4arch4Sm80ELb1ELb0ELb1ELb0ELb1ELb0ELb0ELb0ELi2ELi4ELi4ELi4ELb0EEENS1_21CollectiveEpilogueBwdISA_SB_SD_Li256ELb0ELb0ELi2EEENS1_25SingleTileBwdLPTSchedulerILb0ELi128ELb1EEEEEEEEEvNT_6ParamsE$_ZN4cute12iter_adaptorIPjNS_8smem_ptrIS1_EEEC2ES1_ - $_ZN7cutlass13device_kernelIN5flash19enable_sm80_to_sm89INS1_16FlashAttnBwdSm80INS1_25CollectiveMainloopBwdSm80ILi2ELi2EN4cute5tupleIJNS5_1CILi128EEES8_NS7_ILi64EEEEEENS_10bfloat16_tEfNS_4arch4Sm80ELb1ELb0ELb1ELb0ELb1ELb0ELb0ELb0ELi2ELi4ELi4ELi4ELb0EEENS1_21CollectiveEpilogueBwdISA_SB_SD_Li256ELb0ELb0ELi2EEENS1_25SingleTileBwdLPTSchedulerILb0ELi128ELb1EEEEEEEEEvNT_6ParamsE$_ZN4cute12iter_adaptorIPfNS_8smem_ptrIS1_EEEC2ES1_)
$_ZN7cutlass13device_kernelIN5flash19enable_sm80_to_sm89INS1_16FlashAttnBwdSm80INS1_25CollectiveMainloopBwdSm80ILi2ELi2EN4cute5tupleIJNS5_1CILi128EEES8_NS7_ILi64EEEEEENS_10bfloat16_tEfNS_4arch4Sm80ELb1ELb0ELb1ELb0ELb1ELb0ELb0ELb0ELi2ELi4ELi4ELi4ELb0EEENS1_21CollectiveEpilogueBwdISA_SB_SD_Li256ELb0ELb0ELi2EEENS1_25SingleTileBwdLPTSchedulerILb0ELi128ELb1EEEEEEEEEvNT_6ParamsE$_ZN4cute12iter_adaptorIPfNS_8smem_ptrIS1_EEEC2ES1_:
[----:B------:R-:W-:Y:S02]  /*6b10*/  IADD3 R6, R6, -c[0x0][0x20], RZ ;  /* 0x8000080006067a10 */ /* 0x000fe40007ffe0ff */
[----:B------:R-:W-:-:S03]  /*6b20*/  MOV R11, 0x0 ;  /* 0x00000000000b7802 */ /* 0x000fc60000000f00 */
[----:B------:R1:W-:Y:S01]  /*6b30*/  STL.64 [R6], R2 ;  /* 0x0000000206007387 */ /* 0x0003e20000100a00 */
[----:B------:R-:W-:Y:S05]  /*6b40*/  RET.REL.NODEC R10 `(_ZN7cutlass13device_kernelIN5flash19enable_sm80_to_sm89INS1_16FlashAttnBwdSm80INS1_25CollectiveMainloopBwdSm80ILi2ELi2EN4cute5tupleIJNS5_1CILi128EEES8_NS7_ILi64EEEEEENS_10bfloat16_tEfNS_4arch4Sm80ELb1ELb0ELb1ELb0ELb1ELb0ELb0ELb0ELi2ELi4ELi4ELi4ELb0EEENS1_21CollectiveEpilogueBwdISA_SB_SD_Li256ELb0ELb0ELi2EEENS1_25SingleTileBwdLPTSchedulerILb0ELi128ELb1EEEEEEEEEvNT_6ParamsE) ;  /* 0xffff94b00a007950 */ /* 0x000fea0003c3ffff */
        .type           $_ZN7cutlass13device_kernelIN5flash19enable_sm80_to_sm89INS1_16FlashAttnBwdSm80INS1_25CollectiveMainloopBwdSm80ILi2ELi2EN4cute5tupleIJNS5_1CILi128EEES8_NS7_ILi64EEEEEENS_10bfloat16_tEfNS_4arch4Sm80ELb1ELb0ELb1ELb0ELb1ELb0ELb0ELb0ELi2ELi4ELi4ELi4ELb0EEENS1_21CollectiveEpilogueBwdISA_SB_SD_Li256ELb0ELb0ELi2EEENS1_25SingleTileBwdLPTSchedulerILb0ELi128ELb1EEEEEEEEEvNT_6ParamsE$_ZN4cute12iter_adaptorIPjNS_8smem_ptrIS1_EEEC2ES1_,@function
        .size           $_ZN7cutlass13device_kernelIN5flash19enable_sm80_to_sm89INS1_16FlashAttnBwdSm80INS1_25CollectiveMainloopBwdSm80ILi2ELi2EN4cute5tupleIJNS5_1CILi128EEES8_NS7_ILi64EEEEEENS_10bfloat16_tEfNS_4arch4Sm80ELb1ELb0ELb1ELb0ELb1ELb0ELb0ELb0ELi2ELi4ELi4ELi4ELb0EEENS1_21CollectiveEpilogueBwdISA_SB_SD_Li256ELb0ELb0ELi2EEENS1_25SingleTileBwdLPTSchedulerILb0ELi128ELb1EEEEEEEEEvNT_6ParamsE$_ZN4cute12iter_adaptorIPjNS_8smem_ptrIS1_EEEC2ES1_,($_ZN7cutlass13device_kernelIN5flash19enable_sm80_to_sm89INS1_16FlashAttnBwdSm80INS1_25CollectiveMainloopBwdSm80ILi2ELi2EN4cute5tupleIJNS5_1CILi128EEES8_NS7_ILi64EEEEEENS_10bfloat16_tEfNS_4arch4Sm80ELb1ELb0ELb1ELb0ELb1ELb0ELb0ELb0ELi2ELi4ELi4ELi4ELb0EEENS1_21CollectiveEpilogueBwdISA_SB_SD_Li256ELb0ELb0ELi2EEENS1_25SingleTileBwdLPTSchedulerILb0ELi128ELb1EEEEEEEEEvNT_6ParamsE$_ZN4cute3eso3ESOILb0ELb0EJNS_14ComposedLayoutINS_7SwizzleILi3ELi3ELi3EEENS_9MixedBitsILj0ELj432EEENS_6LayoutINS_5tupleIJNS8_IJNS_1CILi2EEESA_SA_EEESA_NS9_ILi8EEEEEENS8_IJNS8_IJNS9_ILi64EEESC_NS9_ILi512EEEEEENS9_ILi8192EEENS9_ILi1024EEEEEEEEEENS_10ViewEngineINS_8smem_ptrIPN7cutlass10bfloat16_tEEEEEEEC2ERKSL_RKSS_ - $_ZN7cutlass13device_kernelIN5flash19enable_sm80_to_sm89INS1_16FlashAttnBwdSm80INS1_25CollectiveMainloopBwdSm80ILi2ELi2EN4cute5tupleIJNS5_1CILi128EEES8_NS7_ILi64EEEEEENS_10bfloat16_tEfNS_4arch4Sm80ELb1ELb0ELb1ELb0ELb1ELb0ELb0ELb0ELi2ELi4ELi4ELi4ELb0EEENS1_21CollectiveEpilogueBwdISA_SB_SD_Li256ELb0ELb0ELi2EEENS1_25SingleTileBwdLPTSchedulerILb0ELi128ELb1EEEEEEEEEvNT_6ParamsE$_ZN4cute12iter_adaptorIPjNS_8smem_ptrIS1_EEEC2ES1_)
$_ZN7cutlass13device_kernelIN5flash19enable_sm80_to_sm89INS1_16FlashAttnBwdSm80INS1_25CollectiveMainloopBwdSm80ILi2ELi2EN4cute5tupleIJNS5_1CILi128EEES8_NS7_ILi64EEEEEENS_10bfloat16_tEfNS_4arch4Sm80ELb1ELb0ELb1ELb0ELb1ELb0ELb0ELb0ELi2ELi4ELi4ELi4ELb0EEENS1_21CollectiveEpilogueBwdISA_SB_SD_Li256ELb0ELb0ELi2EEENS1_25SingleTileBwdLPTSchedulerILb0ELi128ELb1EEEEEEEEEvNT_6ParamsE$_ZN4cute12iter_adaptorIPjNS_8smem_ptrIS1_EEEC2ES1_:
[----:B------:R-:W-:Y:S02]  /*6b50*/  IADD3 R6, R58, -c[0x0][0x20], RZ ;  /* 0x800008003a067a10 */ /* 0x000fe40007ffe0ff */
[----:B------:R-:W-:-:S03]  /*6b60*/  MOV R11, 0x0 ;  /* 0x00000000000b7802 */ /* 0x000fc60000000f00 */
[----:B------:R1:W-:Y:S01]  /*6b70*/  STL.64 [R6], R2 ;  /* 0x0000000206007387 */ /* 0x0003e20000100a00 */
[----:B------:R-:W-:Y:S05]  /*6b80*/  RET.REL.NODEC R10 `(_ZN7cutlass13device_kernelIN5flash19enable_sm80_to_sm89INS1_16FlashAttnBwdSm80INS1_25CollectiveMainloopBwdSm80ILi2ELi2EN4cute5tupleIJNS5_1CILi128EEES8_NS7_ILi64EEEEEENS_10bfloat16_tEfNS_4arch4Sm80ELb1ELb0ELb1ELb0ELb1ELb0ELb0ELb0ELi2ELi4ELi4ELi4ELb0EEENS1_21CollectiveEpilogueBwdISA_SB_SD_Li256ELb0ELb0ELi2EEENS1_25SingleTileBwdLPTSchedulerILb0ELi128ELb1EEEEEEEEEvNT_6ParamsE) ;  /* 0xffff94700a007950 */ /* 0x000fea0003c3ffff */
        .type           $_ZN7cutlass13device_kernelIN5flash19enable_sm80_to_sm89INS1_16FlashAttnBwdSm80INS1_25CollectiveMainloopBwdSm80ILi2ELi2EN4cute5tupleIJNS5_1CILi128EEES8_NS7_ILi64EEEEEENS_10bfloat16_tEfNS_4arch4Sm80ELb1ELb0ELb1ELb0ELb1ELb0ELb0ELb0ELi2ELi4ELi4ELi4ELb0EEENS1_21CollectiveEpilogueBwdISA_SB_SD_Li256ELb0ELb0ELi2EEENS1_25SingleTileBwdLPTSchedulerILb0ELi128ELb1EEEEEEEEEvNT_6ParamsE$_ZN4cute3eso3ESOILb0ELb0EJNS_14ComposedLayoutINS_7SwizzleILi3ELi3ELi3EEENS_9MixedBitsILj0ELj432EEENS_6LayoutINS_5tupleIJNS8_IJNS_1CILi2EEESA_SA_EEESA_NS9_ILi8EEEEEENS8_IJNS8_IJNS9_ILi64EEESC_NS9_ILi512EEEEEENS9_ILi8192EEENS9_ILi1024EEEEEEEEEENS_10ViewEngineINS_8smem_ptrIPN7cutlass10bfloat16_tEEEEEEEC2ERKSL_RKSS_,@function
        .size           $_ZN7cutlass13device_kernelIN5flash19enable_sm80_to_sm89INS1_16FlashAttnBwdSm80INS1_25CollectiveMainloopBwdSm80ILi2ELi2EN4cute5tupleIJNS5_1CILi128EEES8_NS7_ILi64EEEEEENS_10bfloat16_tEfNS_4arch4Sm80ELb1ELb0ELb1ELb0ELb1ELb0ELb0ELb0ELi2ELi4ELi4ELi4ELb0EEENS1_21CollectiveEpilogueBwdISA_SB_SD_Li256ELb0ELb0ELi2EEENS1_25SingleTileBwdLPTSchedulerILb0ELi128ELb1EEEEEEEEEvNT_6ParamsE$_ZN4cute3eso3ESOILb0ELb0EJNS_14ComposedLayoutINS_7SwizzleILi3ELi3ELi3EEENS_9MixedBitsILj0ELj432EEENS_6LayoutINS_5tupleIJNS8_IJNS_1CILi2EEESA_SA_EEESA_NS9_ILi8EEEEEENS8_IJNS8_IJNS9_ILi64EEESC_NS9_ILi512EEEEEENS9_ILi8192EEENS9_ILi1024EEEEEEEEEENS_10ViewEngineINS_8smem_ptrIPN7cutlass10bfloat16_tEEEEEEEC2ERKSL_RKSS_,($_ZN7cutlass13device_kernelIN5flash19enable_sm80_to_sm89INS1_16FlashAttnBwdSm80INS1_25CollectiveMainloopBwdSm80ILi2ELi2EN4cute5tupleIJNS5_1CILi128EEES8_NS7_ILi64EEEEEENS_10bfloat16_tEfNS_4arch4Sm80ELb1ELb0ELb1ELb0ELb1ELb0ELb0ELb0ELi2ELi4ELi4ELi4ELb0EEENS1_21CollectiveEpilogueBwdISA_SB_SD_Li256ELb0ELb0ELi2EEENS1_25SingleTileBwdLPTSchedulerILb0ELi128ELb1EEEEEEEEEvNT_6ParamsE$_ZN4cute3eso3ESOILb0ELb0EJNS_14ComposedLayoutINS_7SwizzleILi3ELi3ELi3EEENS_9MixedBitsILj0ELj432EEENS_6LayoutINS_5tupleIJNS8_IJNS_1CILi2EEESA_SA_EEESA_NS9_ILi8EEEEEENS8_IJNS8_IJNS9_ILi64EEESC_NS9_ILi512EEEEEENS9_ILi8192EEENS9_ILi1024EEEEEEEEEEiEEC2ERKSL_RKi - $_ZN7cutlass13device_kernelIN5flash19enable_sm80_to_sm89INS1_16FlashAttnBwdSm80INS1_25CollectiveMainloopBwdSm80ILi2ELi2EN4cute5tupleIJNS5_1CILi128EEES8_NS7_ILi64EEEEEENS_10bfloat16_tEfNS_4arch4Sm80ELb1ELb0ELb1ELb0ELb1ELb0ELb0ELb0ELi2ELi4ELi4ELi4ELb0EEENS1_21CollectiveEpilogueBwdISA_SB_SD_Li256ELb0ELb0ELi2EEENS1_25SingleTileBwdLPTSchedulerILb0ELi128ELb1EEEEEEEEEvNT_6ParamsE$_ZN4cute3eso3ESOILb0ELb0EJNS_14ComposedLayoutINS_7SwizzleILi3ELi3ELi3EEENS_9MixedBitsILj0ELj432EEENS_6LayoutINS_5tupleIJNS8_IJNS_1CILi2EEESA_SA_EEESA_NS9_ILi8EEEEEENS8_IJNS8_IJNS9_ILi64EEESC_NS9_ILi512EEEEEENS9_ILi8192EEENS9_ILi1024EEEEEEEEEENS_10ViewEngineINS_8smem_ptrIPN7cutlass10bfloat16_tEEEEEEEC2ERKSL_RKSS_)
$_ZN7cutlass13device_kernelIN5flash19enable_sm80_to_sm89INS1_16FlashAttnBwdSm80INS1_25CollectiveMainloopBwdSm80ILi2ELi2EN4cute5tupleIJNS5_1CILi128EEES8_NS7_ILi64EEEEEENS_10bfloat16_tEfNS_4arch4Sm80ELb1ELb0ELb1ELb0ELb1ELb0ELb0ELb0ELi2ELi4ELi4ELi4ELb0EEENS1_21CollectiveEpilogueBwdISA_SB_SD_Li256ELb0ELb0ELi2EEENS1_25SingleTileBwdLPTSchedulerILb0ELi128ELb1EEEEEEEEEvNT_6ParamsE$_ZN4cute3eso3ESOILb0ELb0EJNS_14ComposedLayoutINS_7SwizzleILi3ELi3ELi3EEENS_9MixedBitsILj0ELj432EEENS_6LayoutINS_5tupleIJNS8_IJNS_1CILi2EEESA_SA_EEESA_NS9_ILi8EEEEEENS8_IJNS8_IJNS9_ILi64EEESC_NS9_ILi512EEEEEENS9_ILi8192EEENS9_ILi1024EEEEEEEEEENS_10ViewEngineINS_8smem_ptrIPN7cutlass10bfloat16_tEEEEEEEC2ERKSL_RKSS_:
[----:B------:R-:W-:Y:S02]  /*6b90*/  IADD3 R3, R23, -c[0x0][0x20], RZ ;  /* 0x8000080017037a10 */ /* 0x000fe40007ffe0ff */
[----:B------:R-:W-:-:S03]  /*6ba0*/  IADD3 R2, R22, -c[0x0][0x20], RZ ;  /* 0x8000080016027a10 */ /* 0x000fc60007ffe0ff */
[----:B------:R1:W-:Y:S04]  /*6bb0*/  STL [R3], R6 ;  /* 0x0000000603007387 */ /* 0x0003e80000100800 */
[----:B------:R-:W2:Y:S01]  /*6bc0*/  LDL.64 R8, [R2] ;  /* 0x0000000002087983 */ /* 0x000ea20000100a00 */
[----:B------:R-:W-:-:S03]  /*6bd0*/  IMAD.MOV.U32 R5, RZ, RZ, 0x0 ;  /* 0x00000000ff057424 */ /* 0x000fc600078e00ff */
[----:B--2---:R1:W-:Y:S01]  /*6be0*/  STL.64 [R3+0x8], R8 ;  /* 0x0000080803007387 */ /* 0x0043e20000100a00 */
[----:B------:R-:W-:Y:S05]  /*6bf0*/  RET.REL.NODEC R4 `(_ZN7cutlass13device_kernelIN5flash19enable_sm80_to_sm89INS1_16FlashAttnBwdSm80INS1_25CollectiveMainloopBwdSm80ILi2ELi2EN4cute5tupleIJNS5_1CILi128EEES8_NS7_ILi64EEEEEENS_10bfloat16_tEfNS_4arch4Sm80ELb1ELb0ELb1ELb0ELb1ELb0ELb0ELb0ELi2ELi4ELi4ELi4ELb0EEENS1_21CollectiveEpilogueBwdISA_SB_SD_Li256ELb0ELb0ELi2EEENS1_25SingleTileBwdLPTSchedulerILb0ELi128ELb1EEEEEEEEEvNT_6ParamsE) ;  /* 0xffff940004007950 */ /* 0x000fea0003c3ffff */
        .type           $_ZN7cutlass13device_kernelIN5flash19enable_sm80_to_sm89INS1_16FlashAttnBwdSm80INS1_25CollectiveMainloopBwdSm80ILi2ELi2EN4cute5tupleIJNS5_1CILi128EEES8_NS7_ILi64EEEEEENS_10bfloat16_tEfNS_4arch4Sm80ELb1ELb0ELb1ELb0ELb1ELb0ELb0ELb0ELi2ELi4ELi4ELi4ELb0EEENS1_21CollectiveEpilogueBwdISA_SB_SD_Li256ELb0ELb0ELi2EEENS1_25SingleTileBwdLPTSchedulerILb0ELi128ELb1EEEEEEEEEvNT_6ParamsE$_ZN4cute3eso3ESOILb0ELb0EJNS_14ComposedLayoutINS_7SwizzleILi3ELi3ELi3EEENS_9MixedBitsILj0ELj432EEENS_6LayoutINS_5tupleIJNS8_IJNS_1CILi2EEESA_SA_EEESA_NS9_ILi8EEEEEENS8_IJNS8_IJNS9_ILi64EEESC_NS9_ILi512EEEEEENS9_ILi8192EEENS9_ILi1024EEEEEEEEEEiEEC2ERKSL_RKi,@function
        .size           $_ZN7cutlass13device_kernelIN5flash19enable_sm80_to_sm89INS1_16FlashAttnBwdSm80INS1_25CollectiveMainloopBwdSm80ILi2ELi2EN4cute5tupleIJNS5_1CILi128EEES8_NS7_ILi64EEEEEENS_10bfloat16_tEfNS_4arch4Sm80ELb1ELb0ELb1ELb0ELb1ELb0ELb0ELb0ELi2ELi4ELi4ELi4ELb0EEENS1_21CollectiveEpilogueBwdISA_SB_SD_Li256ELb0ELb0ELi2EEENS1_25SingleTileBwdLPTSchedulerILb0ELi128ELb1EEEEEEEEEvNT_6ParamsE$_ZN4cute3eso3ESOILb0ELb0EJNS_14ComposedLayoutINS_7SwizzleILi3ELi3ELi3EEENS_9MixedBitsILj0ELj432EEENS_6LayoutINS_5tupleIJNS8_IJNS_1CILi2EEESA_SA_EEESA_NS9_ILi8EEEEEENS8_IJNS8_IJNS9_ILi64EEESC_NS9_ILi512EEEEEENS9_ILi8192EEENS9_ILi1024EEEEEEEEEEiEEC2ERKSL_RKi,($_ZN7cutlass13device_kernelIN5flash19enable_sm80_to_sm89INS1_16FlashAttnBwdSm80INS1_25CollectiveMainloopBwdSm80ILi2ELi2EN4cute5tupleIJNS5_1CILi128EEES8_NS7_ILi64EEEEEENS_10bfloat16_tEfNS_4arch4Sm80ELb1ELb0ELb1ELb0ELb1ELb0ELb0ELb0ELi2ELi4ELi4ELi4ELb0EEENS1_21CollectiveEpilogueBwdISA_SB_SD_Li256ELb0ELb0ELi2EEENS1_25SingleTileBwdLPTSchedulerILb0ELi128ELb1EEEEEEEEEvNT_6ParamsE$_ZN4cute3eso3ESOILb0ELb0EJNS_5tupleIJNS_1CILi0EEENS2_IJNS3_ILi1EEENS3_ILi256EEEiEEEEEENS3_ILi2048EEENS2_IJiNS3_ILi4096EEEEEEEEC2ERKS8_RKS9_RKSB_ - $_ZN7cutlass13device_kernelIN5flash19enable_sm80_to_sm89INS1_16FlashAttnBwdSm80INS1_25CollectiveMainloopBwdSm80ILi2ELi2EN4cute5tupleIJNS5_1CILi128EEES8_NS7_ILi64EEEEEENS_10bfloat16_tEfNS_4arch4Sm80ELb1ELb0ELb1ELb0ELb1ELb0ELb0ELb0ELi2ELi4ELi4ELi4ELb0EEENS1_21CollectiveEpilogueBwdISA_SB_SD_Li256ELb0ELb0ELi2EEENS1_25SingleTileBwdLPTSchedulerILb0ELi128ELb1EEEEEEEEEvNT_6ParamsE$_ZN4cute3eso3ESOILb0ELb0EJNS_14ComposedLayoutINS_7SwizzleILi3ELi3ELi3EEENS_9MixedBitsILj0ELj432EEENS_6LayoutINS_5tupleIJNS8_IJNS_1CILi2EEESA_SA_EEESA_NS9_ILi8EEEEEENS8_IJNS8_IJNS9_ILi64EEESC_NS9_ILi512EEEEEENS9_ILi8192EEENS9_ILi1024EEEEEEEEEEiEEC2ERKSL_RKi)
$_ZN7cutlass13device_kernelIN5flash19enable_sm80_to_sm89INS1_16FlashAttnBwdSm80INS1_25CollectiveMainloopBwdSm80ILi2ELi2EN4cute5tupleIJNS5_1CILi128EEES8_NS7_ILi64EEEEEENS_10bfloat16_tEfNS_4arch4Sm80ELb1ELb0ELb1ELb0ELb1ELb0ELb0ELb0ELi2ELi4ELi4ELi4ELb0EEENS1_21CollectiveEpilogueBwdISA_SB_SD_Li256ELb0ELb0ELi2EEENS1_25SingleTileBwdLPTSchedulerILb0ELi128ELb1EEEEEEEEEvNT_6ParamsE$_ZN4cute3eso3ESOILb0ELb0EJNS_14ComposedLayoutINS_7SwizzleILi3ELi3ELi3EEENS_9MixedBitsILj0ELj432EEENS_6LayoutINS_5tupleIJNS8_IJNS_1CILi2EEESA_SA_EEESA_NS9_ILi8EEEEEENS8_IJNS8_IJNS9_ILi64EEESC_NS9_ILi512EEEEEENS9_ILi8192EEENS9_ILi1024EEEEEEEEEEiEEC2ERKSL_RKi:
[----:B------:R-:W-:Y:S02]  /*6c00*/  IADD3 R5, R23, -c[0x0][0x20], RZ ;  /* 0x8000080017057a10 */ /* 0x000fe40007ffe0ff */
[----:B------:R-:W-:-:S03]  /*6c10*/  IADD3 R3, R7, -c[0x0][0x20], RZ ;  /* 0x8000080007037a10 */ /* 0x000fc60007ffe0ff */
[----:B------:R1:W-:Y:S04]  /*6c20*/  STL [R5], R2 ;  /* 0x0000000205007387 */ /* 0x0003e80000100800 */
[----:B------:R-:W2:Y:S01]  /*6c30*/  LDL R6, [R3] ;  /* 0x0000000003067983 */ /* 0x000ea20000100800 */
[----:B------:R-:W-:Y:S02]  /*6c40*/  IMAD.MOV.U32 R8, RZ, RZ, R4 ;  /* 0x000000ffff087224 */ /* 0x000fe400078e0004 */
[----:B------:R-:W-:Y:S01]  /*6c50*/  IMAD.MOV.U32 R9, RZ, RZ, 0x0 ;  /* 0x00000000ff097424 */ /* 0x000fe200078e00ff */
[----:B--2---:R1:W-:Y:S03]  /*6c60*/  STL [R5+0x4], R6 ;  /* 0x0000040605007387 */ /* 0x0043e60000100800 */
[----:B------:R-:W-:Y:S05]  /*6c70*/  RET.REL.NODEC R8 `(_ZN7cutlass13device_kernelIN5flash19enable_sm80_to_sm89INS1_16FlashAttnBwdSm80INS1_25CollectiveMainloopBwdSm80ILi2ELi2EN4cute5tupleIJNS5_1CILi128EEES8_NS7_ILi64EEEEEENS_10bfloat16_tEfNS_4arch4Sm80ELb1ELb0ELb1ELb0ELb1ELb0ELb0ELb0ELi2ELi4ELi4ELi4ELb0EEENS1_21CollectiveEpilogueBwdISA_SB_SD_Li256ELb0ELb0ELi2EEENS1_25SingleTileBwdLPTSchedulerILb0ELi128ELb1EEEEEEEEEvNT_6ParamsE) ;  /* 0xffff938008007950 */ /* 0x000fea0003c3ffff */
        .type           $_ZN7cutlass13device_kernelIN5flash19enable_sm80_to_sm89INS1_16FlashAttnBwdSm80INS1_25CollectiveMainloopBwdSm80ILi2ELi2EN4cute5tupleIJNS5_1CILi128EEES8_NS7_ILi64EEEEEENS_10bfloat16_tEfNS_4arch4Sm80ELb1ELb0ELb1ELb0ELb1ELb0ELb0ELb0ELi2ELi4ELi4ELi4ELb0EEENS1_21CollectiveEpilogueBwdISA_SB_SD_Li256ELb0ELb0ELi2EEENS1_25SingleTileBwdLPTSchedulerILb0ELi128ELb1EEEEEEEEEvNT_6ParamsE$_ZN4cute3eso3ESOILb0ELb0EJNS_5tupleIJNS_1CILi0EEENS2_IJNS3_ILi1EEENS3_ILi256EEEiEEEEEENS3_ILi2048EEENS2_IJiNS3_ILi4096EEEEEEEEC2ERKS8_RKS9_RKSB_,@function
        .size           $_ZN7cutlass13device_kernelIN5flash19enable_sm80_to_sm89INS1_16FlashAttnBwdSm80INS1_25CollectiveMainloopBwdSm80ILi2ELi2EN4cute5tupleIJNS5_1CILi128EEES8_NS7_ILi64EEEEEENS_10bfloat16_tEfNS_4arch4Sm80ELb1ELb0ELb1ELb0ELb1ELb0ELb0ELb0ELi2ELi4ELi4ELi4ELb0EEENS1_21CollectiveEpilogueBwdISA_SB_SD_Li256ELb0ELb0ELi2EEENS1_25SingleTileBwdLPTSchedulerILb0ELi128ELb1EEEEEEEEEvNT_6ParamsE$_ZN4cute3eso3ESOILb0ELb0EJNS_5tupleIJNS_1CILi0EEENS2_IJNS3_ILi1EEENS3_ILi256EEEiEEEEEENS3_ILi2048EEENS2_IJiNS3_ILi4096EEEEEEEEC2ERKS8_RKS9_RKSB_,($_ZN7cutlass13device_kernelIN5flash19enable_sm80_to_sm89INS1_16FlashAttnBwdSm80INS1_25CollectiveMainloopBwdSm80ILi2ELi2EN4cute5tupleIJNS5_1CILi128EEES8_NS7_ILi64EEEEEENS_10bfloat16_tEfNS_4arch4Sm80ELb1ELb0ELb1ELb0ELb1ELb0ELb0ELb0ELi2ELi4ELi4ELi4ELb0EEENS1_21CollectiveEpilogueBwdISA_SB_SD_Li256ELb0ELb0ELi2EEENS1_25SingleTileBwdLPTSchedulerILb0ELi128ELb1EEEEEEEEEvNT_6ParamsE$_ZN4cute3eso3ESOILb0ELb0EJNS_5tupleIJNS_1CILi1EEENS3_ILi512EEEiEEENS3_ILi4096EEENS2_IJNS2_IJiiEEENS3_ILi8192EEEEEEEEC2ERKS6_RKS7_RKSA_ - $_ZN7cutlass13device_kernelIN5flash19enable_sm80_to_sm89INS1_16FlashAttnBwdSm80INS1_25CollectiveMainloopBwdSm80ILi2ELi2EN4cute5tupleIJNS5_1CILi128EEES8_NS7_ILi64EEEEEENS_10bfloat16_tEfNS_4arch4Sm80ELb1ELb0ELb1ELb0ELb1ELb0ELb0ELb0ELi2ELi4ELi4ELi4ELb0EEENS1_21CollectiveEpilogueBwdISA_SB_SD_Li256ELb0ELb0ELi2EEENS1_25SingleTileBwdLPTSchedulerILb0ELi128ELb1EEEEEEEEEvNT_6ParamsE$_ZN4cute3eso3ESOILb0ELb0EJNS_5tupleIJNS_1CILi0EEENS2_IJNS3_ILi1EEENS3_ILi256EEEiEEEEEENS3_ILi2048EEENS2_IJiNS3_ILi4096EEEEEEEEC2ERKS8_RKS9_RKSB_)
$_ZN7cutlass13device_kernelIN5flash19enable_sm80_to_sm89INS1_16FlashAttnBwdSm80INS1_25CollectiveMainloopBwdSm80ILi2ELi2EN4cute5tupleIJNS5_1CILi128EEES8_NS7_ILi64EEEEEENS_10bfloat16_tEfNS_4arch4Sm80ELb1ELb0ELb1ELb0ELb1ELb0ELb0ELb0ELi2ELi4ELi4ELi4ELb0EEENS1_21CollectiveEpilogueBwdISA_SB_SD_Li256ELb0ELb0ELi2EEENS1_25SingleTileBwdLPTSchedulerILb0ELi128ELb1EEEEEEEEEvNT_6ParamsE$_ZN4cute3eso3ESOILb0ELb0EJNS_5tupleIJNS_1CILi0EEENS2_IJNS3_ILi1EEENS3_ILi256EEEiEEEEEENS3_ILi2048EEENS2_IJiNS3_ILi4096EEEEEEEEC2ERKS8_RKS9_RKSB_:
[----:B------:R-:W-:Y:S02]  /*6c80*/  IADD3 R3, R58, -c[0x0][0x20], RZ ;  /* 0x800008003a037a10 */ /* 0x000fe40007ffe0ff */
[----:B------:R-:W-:-:S03]  /*6c90*/  IADD3 R2, R41, -c[0x0][0x20], RZ ;  /* 0x8000080029027a10 */ /* 0x000fc60007ffe0ff */
[----:B------:R1:W-:Y:S04]  /*6ca0*/  STL [R3], R35 ;  /* 0x0000002303007387 */ /* 0x0003e80000100800 */
[----:B------:R-:W2:Y:S01]  /*6cb0*/  LDL R2, [R2] ;  /* 0x0000000002027983 */ /* 0x000ea20000100800 */
[----:B------:R-:W-:-:S03]  /*6cc0*/  IMAD.MOV.U32 R5, RZ, RZ, 0x0 ;  /* 0x00000000ff057424 */ /* 0x000fc600078e00ff */
[----:B--2---:R1:W-:Y:S01]  /*6cd0*/  STL [R3+0x4], R2 ;  /* 0x0000040203007387 */ /* 0x0043e20000100800 */
[----:B------:R-:W-:Y:S05]  /*6ce0*/  RET.REL.NODEC R4 `(_ZN7cutlass13device_kernelIN5flash19enable_sm80_to_sm89INS1_16FlashAttnBwdSm80INS1_25CollectiveMainloopBwdSm80ILi2ELi2EN4cute5tupleIJNS5_1CILi128EEES8_NS7_ILi64EEEEEENS_10bfloat16_tEfNS_4arch4Sm80ELb1ELb0ELb1ELb0ELb1ELb0ELb0ELb0ELi2ELi4ELi4ELi4ELb0EEENS1_21CollectiveEpilogueBwdISA_SB_SD_Li256ELb0ELb0ELi2EEENS1_25SingleTileBwdLPTSchedulerILb0ELi128ELb1EEEEEEEEEvNT_6ParamsE) ;  /* 0xffff931004007950 */ /* 0x000fea0003c3ffff */
        .type           $_ZN7cutlass13device_kernelIN5flash19enable_sm80_to_sm89INS1_16FlashAttnBwdSm80INS1_25CollectiveMainloopBwdSm80ILi2ELi2EN4cute5tupleIJNS5_1CILi128EEES8_NS7_ILi64EEEEEENS_10bfloat16_tEfNS_4arch4Sm80ELb1ELb0ELb1ELb0ELb1ELb0ELb0ELb0ELi2ELi4ELi4ELi4ELb0EEENS1_21CollectiveEpilogueBwdISA_SB_SD_Li256ELb0ELb0ELi2EEENS1_25SingleTileBwdLPTSchedulerILb0ELi128ELb1EEEEEEEEEvNT_6ParamsE$_ZN4cute3eso3ESOILb0ELb0EJNS_5tupleIJNS_1CILi1EEENS3_ILi512EEEiEEENS3_ILi4096EEENS2_IJNS2_IJiiEEENS3_ILi8192EEEEEEEEC2ERKS6_RKS7_RKSA_,@function
        .size           $_ZN7cutlass13device_kernelIN5flash19enable_sm80_to_sm89INS1_16FlashAttnBwdSm80INS1_25CollectiveMainloopBwdSm80ILi2ELi2EN4cute5tupleIJNS5_1CILi128EEES8_NS7_ILi64EEEEEENS_10bfloat16_tEfNS_4arch4Sm80ELb1ELb0ELb1ELb0ELb1ELb0ELb0ELb0ELi2ELi4ELi4ELi4ELb0EEENS1_21CollectiveEpilogueBwdISA_SB_SD_Li256ELb0ELb0ELi2EEENS1_25SingleTileBwdLPTSchedulerILb0ELi128ELb1EEEEEEEEEvNT_6ParamsE$_ZN4cute3eso3ESOILb0ELb0EJNS_5tupleIJNS_1CILi1EEENS3_ILi512EEEiEEENS3_ILi4096EEENS2_IJNS2_IJiiEEENS3_ILi8192EEEEEEEEC2ERKS6_RKS7_RKSA_,($_ZN7cutlass13device_kernelIN5flash19enable_sm80_to_sm89INS1_16FlashAttnBwdSm80INS1_25CollectiveMainloopBwdSm80ILi2ELi2EN4cute5tupleIJNS5_1CILi128EEES8_NS7_ILi64EEEEEENS_10bfloat16_tEfNS_4arch4Sm80ELb1ELb0ELb1ELb0ELb1ELb0ELb0ELb0ELi2ELi4ELi4ELi4ELb0EEENS1_21CollectiveEpilogueBwdISA_SB_SD_Li256ELb0ELb0ELi2EEENS1_25SingleTileBwdLPTSchedulerILb0ELi128ELb1EEEEEEEEEvNT_6ParamsE$_ZN4cute3eso3ESOILb0ELb0EJNS_5tupleIJNS_1CILi1EEENS3_ILi512EEEiEEENS3_ILi4096EEENS2_IJiiEEEEEC2ERKS6_RKS7_RKS8_ - $_ZN7cutlass13device_kernelIN5flash19enable_sm80_to_sm89INS1_16FlashAttnBwdSm80INS1_25CollectiveMainloopBwdSm80ILi2ELi2EN4cute5tupleIJNS5_1CILi128EEES8_NS7_ILi64EEEEEENS_10bfloat16_tEfNS_4arch4Sm80ELb1ELb0ELb1ELb0ELb1ELb0ELb0ELb0ELi2ELi4ELi4ELi4ELb0EEENS1_21CollectiveEpilogueBwdISA_SB_SD_Li256ELb0ELb0ELi2EEENS1_25SingleTileBwdLPTSchedulerILb0ELi128ELb1EEEEEEEEEvNT_6ParamsE$_ZN4cute3eso3ESOILb0ELb0EJNS_5tupleIJNS_1CILi1EEENS3_ILi512EEEiEEENS3_ILi4096EEENS2_IJNS2_IJiiEEENS3_ILi8192EEEEEEEEC2ERKS6_RKS7_RKSA_)
$_ZN7cutlass13device_kernelIN5flash19enable_sm80_to_sm89INS1_16FlashAttnBwdSm80INS1_25CollectiveMainloopBwdSm80ILi2ELi2EN4cute5tupleIJNS5_1CILi128EEES8_NS7_ILi64EEEEEENS_10bfloat16_tEfNS_4arch4Sm80ELb1ELb0ELb1ELb0ELb1ELb0ELb0ELb0ELi2ELi4ELi4ELi4ELb0EEENS1_21CollectiveEpilogueBwdISA_SB_SD_Li256ELb0ELb0ELi2EEENS1_25SingleTileBwdLPTSchedulerILb0ELi128ELb1EEEEEEEEEvNT_6ParamsE$_ZN4cute3eso3ESOILb0ELb0EJNS_5tupleIJNS_1CILi1EEENS3_ILi512EEEiEEENS3_ILi4096EEENS2_IJNS2_IJiiEEENS3_ILi8192EEEEEEEEC2ERKS6_RKS7_RKSA_:
        /* <DEDUP_REMOVED lines=9> */
[----:B------:R-:W-:Y:S05]  /*6d80*/  RET.REL.NODEC R8 `(_ZN7cutlass13device_kernelIN5flash19enable_sm80_to_sm89INS1_16FlashAttnBwdSm80INS1_25CollectiveMainloopBwdSm80ILi2ELi2EN4cute5tupleIJNS5_1CILi128EEES8_NS7_ILi64EEEEEENS_10bfloat16_tEfNS_4arch4Sm80ELb1ELb0ELb1ELb0ELb1ELb0ELb0ELb0ELi2ELi4ELi4ELi4ELb0EEENS1_21CollectiveEpilogueBwdISA_SB_SD_Li256ELb0ELb0ELi2EEENS1_25SingleTileBwdLPTSchedulerILb0ELi128ELb1EEEEEEEEEvNT_6ParamsE) ;  /* 0xffff927008007950 */ /* 0x000fea0003c3ffff */
        .type           $_ZN7cutlass13device_kernelIN5flash19enable_sm80_to_sm89INS1_16FlashAttnBwdSm80INS1_25CollectiveMainloopBwdSm80ILi2ELi2EN4cute5tupleIJNS5_1CILi128EEES8_NS7_ILi64EEEEEENS_10bfloat16_tEfNS_4arch4Sm80ELb1ELb0ELb1ELb0ELb1ELb0ELb0ELb0ELi2ELi4ELi4ELi4ELb0EEENS1_21CollectiveEpilogueBwdISA_SB_SD_Li256ELb0ELb0ELi2EEENS1_25SingleTileBwdLPTSchedulerILb0ELi128ELb1EEEEEEEEEvNT_6ParamsE$_ZN4cute3eso3ESOILb0ELb0EJNS_5tupleIJNS_1CILi1EEENS3_ILi512EEEiEEENS3_ILi4096EEENS2_IJiiEEEEEC2ERKS6_RKS7_RKS8_,@function
        .size           $_ZN7cutlass13device_kernelIN5flash19enable_sm80_to_sm89INS1_16FlashAttnBwdSm80INS1_25CollectiveMainloopBwdSm80ILi2ELi2EN4cute5tupleIJNS5_1CILi128EEES8_NS7_ILi64EEEEEENS_10bfloat16_tEfNS_4arch4Sm80ELb1ELb0ELb1ELb0ELb1ELb0ELb0ELb0ELi2ELi4ELi4ELi4ELb0EEENS1_21CollectiveEpilogueBwdISA_SB_SD_Li256ELb0ELb0ELi2EEENS1_25SingleTileBwdLPTSchedulerILb0ELi128ELb1EEEEEEEEEvNT_6ParamsE$_ZN4cute3eso3ESOILb0ELb0EJNS_5tupleIJNS_1CILi1EEENS3_ILi512EEEiEEENS3_ILi4096EEENS2_IJiiEEEEEC2ERKS6_RKS7_RKS8_,($_ZN7cutlass13device_kernelIN5flash19enable_sm80_to_sm89INS1_16FlashAttnBwdSm80INS1_25CollectiveMainloopBwdSm80ILi2ELi2EN4cute5tupleIJNS5_1CILi128EEES8_NS7_ILi64EEEEEENS_10bfloat16_tEfNS_4arch4Sm80ELb1ELb0ELb1ELb0ELb1ELb0ELb0ELb0ELi2ELi4ELi4ELi4ELb0EEENS1_21CollectiveEpilogueBwdISA_SB_SD_Li256ELb0ELb0ELi2EEENS1_25SingleTileBwdLPTSchedulerILb0ELi128ELb1EEEEEEEEEvNT_6ParamsE$_ZN4cute3eso3ESOILb0ELb0EJNS_5tupleIJNS_1CILi1EEEiEEENS3_ILi1024EEENS2_IJiiEEEEEC2ERKS5_RKS6_RKS7_ - $_ZN7cutlass13device_kernelIN5flash19enable_sm80_to_sm89INS1_16FlashAttnBwdSm80INS1_25CollectiveMainloopBwdSm80ILi2ELi2EN4cute5tupleIJNS5_1CILi128EEES8_NS7_ILi64EEEEEENS_10bfloat16_tEfNS_4arch4Sm80ELb1ELb0ELb1ELb0ELb1ELb0ELb0ELb0ELi2ELi4ELi4ELi4ELb0EEENS1_21CollectiveEpilogueBwdISA_SB_SD_Li256ELb0ELb0ELi2EEENS1_25SingleTileBwdLPTSchedulerILb0ELi128ELb1EEEEEEEEEvNT_6ParamsE$_ZN4cute3eso3ESOILb0ELb0EJNS_5tupleIJNS_1CILi1EEENS3_ILi512EEEiEEENS3_ILi4096EEENS2_IJiiEEEEEC2ERKS6_RKS7_RKS8_)
$_ZN7cutlass13device_kernelIN5flash19enable_sm80_to_sm89INS1_16FlashAttnBwdSm80INS1_25CollectiveMainloopBwdSm80ILi2ELi2EN4cute5tupleIJNS5_1CILi128EEES8_NS7_ILi64EEEEEENS_10bfloat16_tEfNS_4arch4Sm80ELb1ELb0ELb1ELb0ELb1ELb0ELb0ELb0ELi2ELi4ELi4ELi4ELb0EEENS1_21CollectiveEpilogueBwdISA_SB_SD_Li256ELb0ELb0ELi2EEENS1_25SingleTileBwdLPTSchedulerILb0ELi128ELb1EEEEEEEEEvNT_6ParamsE$_ZN4cute3eso3ESOILb0ELb0EJNS_5tupleIJNS_1CILi1EEENS3_ILi512EEEiEEENS3_ILi4096EEENS2_IJiiEEEEEC2ERKS6_RKS7_RKS8_:
        /* <DEDUP_REMOVED lines=8> */
[----:B------:R-:W-:Y:S05]  /*6e10*/  RET.REL.NODEC R4 `(_ZN7cutlass13device_kernelIN5flash19enable_sm80_to_sm89INS1_16FlashAttnBwdSm80INS1_25CollectiveMainloopBwdSm80ILi2ELi2EN4cute5tupleIJNS5_1CILi128EEES8_NS7_ILi64EEEEEENS_10bfloat16_tEfNS_4arch4Sm80ELb1ELb0ELb1ELb0ELb1ELb0ELb0ELb0ELi2ELi4ELi4ELi4ELb0EEENS1_21CollectiveEpilogueBwdISA_SB_SD_Li256ELb0ELb0ELi2EEENS1_25SingleTileBwdLPTSchedulerILb0ELi128ELb1EEEEEEEEEvNT_6ParamsE) ;  /* 0xffff91e004007950 */ /* 0x000fea0003c3ffff */
        .type           $_ZN7cutlass13device_kernelIN5flash19enable_sm80_to_sm89INS1_16FlashAttnBwdSm80INS1_25CollectiveMainloopBwdSm80ILi2ELi2EN4cute5tupleIJNS5_1CILi128EEES8_NS7_ILi64EEEEEENS_10bfloat16_tEfNS_4arch4Sm80ELb1ELb0ELb1ELb0ELb1ELb0ELb0ELb0ELi2ELi4ELi4ELi4ELb0EEENS1_21CollectiveEpilogueBwdISA_SB_SD_Li256ELb0ELb0ELi2EEENS1_25SingleTileBwdLPTSchedulerILb0ELi128ELb1EEEEEEEEEvNT_6ParamsE$_ZN4cute3eso3ESOILb0ELb0EJNS_5tupleIJNS_1CILi1EEEiEEENS3_ILi1024EEENS2_IJiiEEEEEC2ERKS5_RKS6_RKS7_,@function
        .size           $_ZN7cutlass13device_kernelIN5flash19enable_sm80_to_sm89INS1_16FlashAttnBwdSm80INS1_25CollectiveMainloopBwdSm80ILi2ELi2EN4cute5tupleIJNS5_1CILi128EEES8_NS7_ILi64EEEEEENS_10bfloat16_tEfNS_4arch4Sm80ELb1ELb0ELb1ELb0ELb1ELb0ELb0ELb0ELi2ELi4ELi4ELi4ELb0EEENS1_21CollectiveEpilogueBwdISA_SB_SD_Li256ELb0ELb0ELi2EEENS1_25SingleTileBwdLPTSchedulerILb0ELi128ELb1EEEEEEEEEvNT_6ParamsE$_ZN4cute3eso3ESOILb0ELb0EJNS_5tupleIJNS_1CILi1EEEiEEENS3_ILi1024EEENS2_IJiiEEEEEC2ERKS5_RKS6_RKS7_,($_ZN7cutlass13device_kernelIN5flash19enable_sm80_to_sm89INS1_16FlashAttnBwdSm80INS1_25CollectiveMainloopBwdSm80ILi2ELi2EN4cute5tupleIJNS5_1CILi128EEES8_NS7_ILi64EEEEEENS_10bfloat16_tEfNS_4arch4Sm80ELb1ELb0ELb1ELb0ELb1ELb0ELb0ELb0ELi2ELi4ELi4ELi4ELb0EEENS1_21CollectiveEpilogueBwdISA_SB_SD_Li256ELb0ELb0ELi2EEENS1_25SingleTileBwdLPTSchedulerILb0ELi128ELb1EEEEEEEEEvNT_6ParamsE$_ZN4cute3eso3ESOILb0ELb0EJNS_5tupleIJiNS_1CILi512EEEEEENS2_IJiiEEENS3_ILi1024EEEEEC2ERKS5_RKS6_RKS7_ - $_ZN7cutlass13device_kernelIN5flash19enable_sm80_to_sm89INS1_16FlashAttnBwdSm80INS1_25CollectiveMainloopBwdSm80ILi2ELi2EN4cute5tupleIJNS5_1CILi128EEES8_NS7_ILi64EEEEEENS_10bfloat16_tEfNS_4arch4Sm80ELb1ELb0ELb1ELb0ELb1ELb0ELb0ELb0ELi2ELi4ELi4ELi4ELb0EEENS1_21CollectiveEpilogueBwdISA_SB_SD_Li256ELb0ELb0ELi2EEENS1_25SingleTileBwdLPTSchedulerILb0ELi128ELb1EEEEEEEEEvNT_6ParamsE$_ZN4cute3eso3ESOILb0ELb0EJNS_5tupleIJNS_1CILi1EEEiEEENS3_ILi1024EEENS2_IJiiEEEEEC2ERKS5_RKS6_RKS7_)
$_ZN7cutlass13device_kernelIN5flash19enable_sm80_to_sm89INS1_16FlashAttnBwdSm80INS1_25CollectiveMainloopBwdSm80ILi2ELi2EN4cute5tupleIJNS5_1CILi128EEES8_NS7_ILi64EEEEEENS_10bfloat16_tEfNS_4arch4Sm80ELb1ELb0ELb1ELb0ELb1ELb0ELb0ELb0ELi2ELi4ELi4ELi4ELb0EEENS1_21CollectiveEpilogueBwdISA_SB_SD_Li256ELb0ELb0ELi2EEENS1_25SingleTileBwdLPTSchedulerILb0ELi128ELb1EEEEEEEEEvNT_6ParamsE$_ZN4cute3eso3ESOILb0ELb0EJNS_5tupleIJNS_1CILi1EEEiEEENS3_ILi1024EEENS2_IJiiEEEEEC2ERKS5_RKS6_RKS7_:
        /* <DEDUP_REMOVED lines=9> */
        .type           $_ZN7cutlass13device_kernelIN5flash19enable_sm80_to_sm89INS1_16FlashAttnBwdSm80INS1_25CollectiveMainloopBwdSm80ILi2ELi2EN4cute5tupleIJNS5_1CILi128EEES8_NS7_ILi64EEEEEENS_10bfloat16_tEfNS_4arch4Sm80ELb1ELb0ELb1ELb0ELb1ELb0ELb0ELb0ELi2ELi4ELi4ELi4ELb0EEENS1_21CollectiveEpilogueBwdISA_SB_SD_Li256ELb0ELb0ELi2EEENS1_25SingleTileBwdLPTSchedulerILb0ELi128ELb1EEEEEEEEEvNT_6ParamsE$_ZN4cute3eso3ESOILb0ELb0EJNS_5tupleIJiNS_1CILi512EEEEEENS2_IJiiEEENS3_ILi1024EEEEEC2ERKS5_RKS6_RKS7_,@function
        .size           $_ZN7cutlass13device_kernelIN5flash19enable_sm80_to_sm89INS1_16FlashAttnBwdSm80INS1_25CollectiveMainloopBwdSm80ILi2ELi2EN4cute5tupleIJNS5_1CILi128EEES8_NS7_ILi64EEEEEENS_10bfloat16_tEfNS_4arch4Sm80ELb1ELb0ELb1ELb0ELb1ELb0ELb0ELb0ELi2ELi4ELi4ELi4ELb0EEENS1_21CollectiveEpilogueBwdISA_SB_SD_Li256ELb0ELb0ELi2EEENS1_25SingleTileBwdLPTSchedulerILb0ELi128ELb1EEEEEEEEEvNT_6ParamsE$_ZN4cute3eso3ESOILb0ELb0EJNS_5tupleIJiNS_1CILi512EEEEEENS2_IJiiEEENS3_ILi1024EEEEEC2ERKS5_RKS6_RKS7_,($_ZN7cutlass13device_kernelIN5flash19enable_sm80_to_sm89INS1_16FlashAttnBwdSm80INS1_25CollectiveMainloopBwdSm80ILi2ELi2EN4cute5tupleIJNS5_1CILi128EEES8_NS7_ILi64EEEEEENS_10bfloat16_tEfNS_4arch4Sm80ELb1ELb0ELb1ELb0ELb1ELb0ELb0ELb0ELi2ELi4ELi4ELi4ELb0EEENS1_21CollectiveEpilogueBwdISA_SB_SD_Li256ELb0ELb0ELi2EEENS1_25SingleTileBwdLPTSchedulerILb0ELi128ELb1EEEEEEEEEvNT_6ParamsE$_ZN4cute3eso3ESOILb0ELb0EJNS_5tupleIJiiEEEiNS_1CILi0EEEEEC2ERKS3_RKiRKS5_ - $_ZN7cutlass13device_kernelIN5flash19enable_sm80_to_sm89INS1_16FlashAttnBwdSm80INS1_25CollectiveMainloopBwdSm80ILi2ELi2EN4cute5tupleIJNS5_1CILi128EEES8_NS7_ILi64EEEEEENS_10bfloat16_tEfNS_4arch4Sm80ELb1ELb0ELb1ELb0ELb1ELb0ELb0ELb0ELi2ELi4ELi4ELi4ELb0EEENS1_21CollectiveEpilogueBwdISA_SB_SD_Li256ELb0ELb0ELi2EEENS1_25SingleTileBwdLPTSchedulerILb0ELi128ELb1EEEEEEEEEvNT_6ParamsE$_ZN4cute3eso3ESOILb0ELb0EJNS_5tupleIJiNS_1CILi512EEEEEENS2_IJiiEEENS3_ILi1024EEEEEC2ERKS5_RKS6_RKS7_)
$_ZN7cutlass13device_kernelIN5flash19enable_sm80_to_sm89INS1_16FlashAttnBwdSm80INS1_25CollectiveMainloopBwdSm80ILi2ELi2EN4cute5tupleIJNS5_1CILi128EEES8_NS7_ILi64EEEEEENS_10bfloat16_tEfNS_4arch4Sm80ELb1ELb0ELb1ELb0ELb1ELb0ELb0ELb0ELi2ELi4ELi4ELi4ELb0EEENS1_21CollectiveEpilogueBwdISA_SB_SD_Li256ELb0ELb0ELi2EEENS1_25SingleTileBwdLPTSchedulerILb0ELi128ELb1EEEEEEEEEvNT_6ParamsE$_ZN4cute3eso3ESOILb0ELb0EJNS_5tupleIJiNS_1CILi512EEEEEENS2_IJiiEEENS3_ILi1024EEEEEC2ERKS5_RKS6_RKS7_:
        /* <DEDUP_REMOVED lines=9> */
        .type           $_ZN7cutlass13device_kernelIN5flash19enable_sm80_to_sm89INS1_16FlashAttnBwdSm80INS1_25CollectiveMainloopBwdSm80ILi2ELi2EN4cute5tupleIJNS5_1CILi128EEES8_NS7_ILi64EEEEEENS_10bfloat16_tEfNS_4arch4Sm80ELb1ELb0ELb1ELb0ELb1ELb0ELb0ELb0ELi2ELi4ELi4ELi4ELb0EEENS1_21CollectiveEpilogueBwdISA_SB_SD_Li256ELb0ELb0ELi2EEENS1_25SingleTileBwdLPTSchedulerILb0ELi128ELb1EEEEEEEEEvNT_6ParamsE$_ZN4cute3eso3ESOILb0ELb0EJNS_5tupleIJiiEEEiNS_1CILi0EEEEEC2ERKS3_RKiRKS5_,@function
        .size           $_ZN7cutlass13device_kernelIN5flash19enable_sm80_to_sm89INS1_16FlashAttnBwdSm80INS1_25CollectiveMainloopBwdSm80ILi2ELi2EN4cute5tupleIJNS5_1CILi128EEES8_NS7_ILi64EEEEEENS_10bfloat16_tEfNS_4arch4Sm80ELb1ELb0ELb1ELb0ELb1ELb0ELb0ELb0ELi2ELi4ELi4ELi4ELb0EEENS1_21CollectiveEpilogueBwdISA_SB_SD_Li256ELb0ELb0ELi2EEENS1_25SingleTileBwdLPTSchedulerILb0ELi128ELb1EEEEEEEEEvNT_6ParamsE$_ZN4cute3eso3ESOILb0ELb0EJNS_5tupleIJiiEEEiNS_1CILi0EEEEEC2ERKS3_RKiRKS5_,($_ZN7cutlass13device_kernelIN5flash19enable_sm80_to_sm89INS1_16FlashAttnBwdSm80INS1_25CollectiveMainloopBwdSm80ILi2ELi2EN4cute5tupleIJNS5_1CILi128EEES8_NS7_ILi64EEEEEENS_10bfloat16_tEfNS_4arch4Sm80ELb1ELb0ELb1ELb0ELb1ELb0ELb0ELb0ELi2ELi4ELi4ELi4ELb0EEENS1_21CollectiveEpilogueBwdISA_SB_SD_Li256ELb0ELb0ELi2EEENS1_25SingleTileBwdLPTSchedulerILb0ELi128ELb1EEEEEEEEEvNT_6ParamsE$_ZN4cute3eso3ESOILb0ELb0EJNS_6LayoutINS_5tupleIJNS3_IJNS3_IJNS_1CILi8EEENS4_ILi1EEEEEES6_EEENS3_IJNS3_IJS6_S6_EEENS4_ILi2EEEEEEEEENS3_IJNS3_IJNS3_IJS6_NS4_ILi0EEEEEESD_EEENS3_IJNS3_IJSD_SD_EEEiEEEEEEEENS_10ViewEngineINS_8smem_ptrIPN7cutlass10bfloat16_tEEEEEEEC2ERKSJ_RKSQ_ - $_ZN7cutlass13device_kernelIN5flash19enable_sm80_to_sm89INS1_16FlashAttnBwdSm80INS1_25CollectiveMainloopBwdSm80ILi2ELi2EN4cute5tupleIJNS5_1CILi128EEES8_NS7_ILi64EEEEEENS_10bfloat16_tEfNS_4arch4Sm80ELb1ELb0ELb1ELb0ELb1ELb0ELb0ELb0ELi2ELi4ELi4ELi4ELb0EEENS1_21CollectiveEpilogueBwdISA_SB_SD_Li256ELb0ELb0ELi2EEENS1_25SingleTileBwdLPTSchedulerILb0ELi128ELb1EEEEEEEEEvNT_6ParamsE$_ZN4cute3eso3ESOILb0ELb0EJNS_5tupleIJiiEEEiNS_1CILi0EEEEEC2ERKS3_RKiRKS5_)
$_ZN7cutlass13device_kernelIN5flash19enable_sm80_to_sm89INS1_16FlashAttnBwdSm80INS1_25CollectiveMainloopBwdSm80ILi2ELi2EN4cute5tupleIJNS5_1CILi128EEES8_NS7_ILi64EEEEEENS_10bfloat16_tEfNS_4arch4Sm80ELb1ELb0ELb1ELb0ELb1ELb0ELb0ELb0ELi2ELi4ELi4ELi4ELb0EEENS1_21CollectiveEpilogueBwdISA_SB_SD_Li256ELb0ELb0ELi2EEENS1_25SingleTileBwdLPTSchedulerILb0ELi128ELb1EEEEEEEEEvNT_6ParamsE$_ZN4cute3eso3ESOILb0ELb0EJNS_5tupleIJiiEEEiNS_1CILi0EEEEEC2ERKS3_RKiRKS5_:
        /* <DEDUP_REMOVED lines=8> */
[----:B------:R-:W-:Y:S05]  /*6fc0*/  RET.REL.NODEC R86 `(_ZN7cutlass13device_kernelIN5flash19enable_sm80_to_sm89INS1_16FlashAttnBwdSm80INS1_25CollectiveMainloopBwdSm80ILi2ELi2EN4cute5tupleIJNS5_1CILi128EEES8_NS7_ILi64EEEEEENS_10bfloat16_tEfNS_4arch4Sm80ELb1ELb0ELb1ELb0ELb1ELb0ELb0ELb0ELi2ELi4ELi4ELi4ELb0EEENS1_21CollectiveEpilogueBwdISA_SB_SD_Li256ELb0ELb0ELi2EEENS1_25SingleTileBwdLPTSchedulerILb0ELi128ELb1EEEEEEEEEvNT_6ParamsE) ;  /* 0xffff903056007950 */ /* 0x000fea0003c3ffff */
        .type           $_ZN7cutlass13device_kernelIN5flash19enable_sm80_to_sm89INS1_16FlashAttnBwdSm80INS1_25CollectiveMainloopBwdSm80ILi2ELi2EN4cute5tupleIJNS5_1CILi128EEES8_NS7_ILi64EEEEEENS_10bfloat16_tEfNS_4arch4Sm80ELb1ELb0ELb1ELb0ELb1ELb0ELb0ELb0ELi2ELi4ELi4ELi4ELb0EEENS1_21CollectiveEpilogueBwdISA_SB_SD_Li256ELb0ELb0ELi2EEENS1_25SingleTileBwdLPTSchedulerILb0ELi128ELb1EEEEEEEEEvNT_6ParamsE$_ZN4cute3eso3ESOILb0ELb0EJNS_6LayoutINS_5tupleIJNS3_IJNS3_IJNS_1CILi8EEENS4_ILi1EEEEEES6_EEENS3_IJNS3_IJS6_S6_EEENS4_ILi2EEEEEEEEENS3_IJNS3_IJNS3_IJS6_NS4_ILi0EEEEEESD_EEENS3_IJNS3_IJSD_SD_EEEiEEEEEEEENS_10ViewEngineINS_8smem_ptrIPN7cutlass10bfloat16_tEEEEEEEC2ERKSJ_RKSQ_,@function
        .size           $_ZN7cutlass13device_kernelIN5flash19enable_sm80_to_sm89INS1_16FlashAttnBwdSm80INS1_25CollectiveMainloopBwdSm80ILi2ELi2EN4cute5tupleIJNS5_1CILi128EEES8_NS7_ILi64EEEEEENS_10bfloat16_tEfNS_4arch4Sm80ELb1ELb0ELb1ELb0ELb1ELb0ELb0ELb0ELi2ELi4ELi4ELi4ELb0EEENS1_21CollectiveEpilogueBwdISA_SB_SD_Li256ELb0ELb0ELi2EEENS1_25SingleTileBwdLPTSchedulerILb0ELi128ELb1EEEEEEEEEvNT_6ParamsE$_ZN4cute3eso3ESOILb0ELb0EJNS_6LayoutINS_5tupleIJNS3_IJNS3_IJNS_1CILi8EEENS4_ILi1EEEEEES6_EEENS3_IJNS3_IJS6_S6_EEENS4_ILi2EEEEEEEEENS3_IJNS3_IJNS3_IJS6_NS4_ILi0EEEEEESD_EEENS3_IJNS3_IJSD_SD_EEEiEEEEEEEENS_10ViewEngineINS_8smem_ptrIPN7cutlass10bfloat16_tEEEEEEEC2ERKSJ_RKSQ_,($_ZN7cutlass13device_kernelIN5flash19enable_sm80_to_sm89INS1_16FlashAttnBwdSm80INS1_25CollectiveMainloopBwdSm80ILi2ELi2EN4cute5tupleIJNS5_1CILi128EEES8_NS7_ILi64EEEEEENS_10bfloat16_tEfNS_4arch4Sm80ELb1ELb0ELb1ELb0ELb1ELb0ELb0ELb0ELi2ELi4ELi4ELi4ELb0EEENS1_21CollectiveEpilogueBwdISA_SB_SD_Li256ELb0ELb0ELi2EEENS1_25SingleTileBwdLPTSchedulerILb0ELi128ELb1EEEEEEEEEvNT_6ParamsE$_ZN4cute3eso3ESOILb0ELb0EJNS_6LayoutINS_5tupleIJNS3_IJNS_1CILi1EEENS3_IJS5_NS4_ILi2EEES6_EEEEEES6_NS3_IJS6_S6_EEEEEENS3_IJNS3_IJNS4_ILi0EEENS3_IJS5_NS4_ILi256EEEiEEEEEENS4_ILi2048EEENS3_IJiNS4_ILi4096EEEEEEEEEEENS_10ViewEngineINS_8smem_ptrIPjEEEEEEC2ERKSJ_RKSO_ - $_ZN7cutlass13device_kernelIN5flash19enable_sm80_to_sm89INS1_16FlashAttnBwdSm80INS1_25CollectiveMainloopBwdSm80ILi2ELi2EN4cute5tupleIJNS5_1CILi128EEES8_NS7_ILi64EEEEEENS_10bfloat16_tEfNS_4arch4Sm80ELb1ELb0ELb1ELb0ELb1ELb0ELb0ELb0ELi2ELi4ELi4ELi4ELb0EEENS1_21CollectiveEpilogueBwdISA_SB_SD_Li256ELb0ELb0ELi2EEENS1_25SingleTileBwdLPTSchedulerILb0ELi128ELb1EEEEEEEEEvNT_6ParamsE$_ZN4cute3eso3ESOILb0ELb0EJNS_6LayoutINS_5tupleIJNS3_IJNS3_IJNS_1CILi8EEENS4_ILi1EEEEEES6_EEENS3_IJNS3_IJS6_S6_EEENS4_ILi2EEEEEEEEENS3_IJNS3_IJNS3_IJS6_NS4_ILi0EEEEEESD_EEENS3_IJNS3_IJSD_SD_EEEiEEEEEEEENS_10ViewEngineINS_8smem_ptrIPN7cutlass10bfloat16_tEEEEEEEC2ERKSJ_RKSQ_)
$_ZN7cutlass13device_kernelIN5flash19enable_sm80_to_sm89INS1_16FlashAttnBwdSm80INS1_25CollectiveMainloopBwdSm80ILi2ELi2EN4cute5tupleIJNS5_1CILi128EEES8_NS7_ILi64EEEEEENS_10bfloat16_tEfNS_4arch4Sm80ELb1ELb0ELb1ELb0ELb1ELb0ELb0ELb0ELi2ELi4ELi4ELi4ELb0EEENS1_21CollectiveEpilogueBwdISA_SB_SD_Li256ELb0ELb0ELi2EEENS1_25SingleTileBwdLPTSchedulerILb0ELi128ELb1EEEEEEEEEvNT_6ParamsE$_ZN4cute3eso3ESOILb0ELb0EJNS_6LayoutINS_5tupleIJNS3_IJNS3_IJNS_1CILi8EEENS4_ILi1EEEEEES6_EEENS3_IJNS3_IJS6_S6_EEENS4_ILi2EEEEEEEEENS3_IJNS3_IJNS3_IJS6_NS4_ILi0EEEEEESD_EEENS3_IJNS3_IJSD_SD_EEEiEEEEEEEENS_10ViewEngineINS_8smem_ptrIPN7cutlass10bfloat16_tEEEEEEEC2ERKSJ_RKSQ_:
[----:B------:R-:W-:Y:S02]  /*6fd0*/  IADD3 R3, R67, -c[0x0][0x20], RZ ;  /* 0x8000080043037a10 */ /* 0x000fe40007ffe0ff */
[----:B------:R-:W-:-:S03]  /*6fe0*/  IADD3 R2, R59, -c[0x0][0x20], RZ ;  /* 0x800008003b027a10 */ /* 0x000fc60007ffe0ff */
[----:B------:R1:W-:Y:S04]  /*6ff0*/  STL [R3], R6 ;  /* 0x0000000603007387 */ /* 0x0003e80000100800 */
[----:B------:R-:W2:Y:S01]  /*7000*/  LDL.64 R8, [R2] ;  /* 0x0000000002087983 */ /* 0x000ea20000100a00 */
[----:B------:R-:W-:-:S03]  /*7010*/  IMAD.MOV.U32 R5, RZ, RZ, 0x0 ;  /* 0x00000000ff057424 */ /* 0x000fc600078e00ff */
[----:B--2---:R1:W-:Y:S01]  /*7020*/  STL.64 [R3+0x8], R8 ;  /* 0x0000080803007387 */ /* 0x0043e20000100a00 */
[----:B------:R-:W-:Y:S05]  /*7030*/  RET.REL.NODEC R4 `(_ZN7cutlass13device_kernelIN5flash19enable_sm80_to_sm89INS1_16FlashAttnBwdSm80INS1_25CollectiveMainloopBwdSm80ILi2ELi2EN4cute5tupleIJNS5_1CILi128EEES8_NS7_ILi64EEEEEENS_10bfloat16_tEfNS_4arch4Sm80ELb1ELb0ELb1ELb0ELb1ELb0ELb0ELb0ELi2ELi4ELi4ELi4ELb0EEENS1_21CollectiveEpilogueBwdISA_SB_SD_Li256ELb0ELb0ELi2EEENS1_25SingleTileBwdLPTSchedulerILb0ELi128ELb1EEEEEEEEEvNT_6ParamsE) ;  /* 0xffff8fc004007950 */ /* 0x000fea0003c3ffff */
        .type           $_ZN7cutlass13device_kernelIN5flash19enable_sm80_to_sm89INS1_16FlashAttnBwdSm80INS1_25CollectiveMainloopBwdSm80ILi2ELi2EN4cute5tupleIJNS5_1CILi128EEES8_NS7_ILi64EEEEEENS_10bfloat16_tEfNS_4arch4Sm80ELb1ELb0ELb1ELb0ELb1ELb0ELb0ELb0ELi2ELi4ELi4ELi4ELb0EEENS1_21CollectiveEpilogueBwdISA_SB_SD_Li256ELb0ELb0ELi2EEENS1_25SingleTileBwdLPTSchedulerILb0ELi128ELb1EEEEEEEEEvNT_6ParamsE$_ZN4cute3eso3ESOILb0ELb0EJNS_6LayoutINS_5tupleIJNS3_IJNS_1CILi1EEENS3_IJS5_NS4_ILi2EEES6_EEEEEES6_NS3_IJS6_S6_EEEEEENS3_IJNS3_IJNS4_ILi0EEENS3_IJS5_NS4_ILi256EEEiEEEEEENS4_ILi2048EEENS3_IJiNS4_ILi4096EEEEEEEEEEENS_10ViewEngineINS_8smem_ptrIPjEEEEEEC2ERKSJ_RKSO_,@function
        .size           $_ZN7cutlass13device_kernelIN5flash19enable_sm80_to_sm89INS1_16FlashAttnBwdSm80INS1_25CollectiveMainloopBwdSm80ILi2ELi2EN4cute5tupleIJNS5_1CILi128EEES8_NS7_ILi64EEEEEENS_10bfloat16_tEfNS_4arch4Sm80ELb1ELb0ELb1ELb0ELb1ELb0ELb0ELb0ELi2ELi4ELi4ELi4ELb0EEENS1_21CollectiveEpilogueBwdISA_SB_SD_Li256ELb0ELb0ELi2EEENS1_25SingleTileBwdLPTSchedulerILb0ELi128ELb1EEEEEEEEEvNT_6ParamsE$_ZN4cute3eso3ESOILb0ELb0EJNS_6LayoutINS_5tupleIJNS3_IJNS_1CILi1EEENS3_IJS5_NS4_ILi2EEES6_EEEEEES6_NS3_IJS6_S6_EEEEEENS3_IJNS3_IJNS4_ILi0EEENS3_IJS5_NS4_ILi256EEEiEEEEEENS4_ILi2048EEENS3_IJiNS4_ILi4096EEEEEEEEEEENS_10ViewEngineINS_8smem_ptrIPjEEEEEEC2ERKSJ_RKSO_,($_ZN7cutlass13device_kernelIN5flash19enable_sm80_to_sm89INS1_16FlashAttnBwdSm80INS1_25CollectiveMainloopBwdSm80ILi2ELi2EN4cute5tupleIJNS5_1CILi128EEES8_NS7_ILi64EEEEEENS_10bfloat16_tEfNS_4arch4Sm80ELb1ELb0ELb1ELb0ELb1ELb0ELb0ELb0ELi2ELi4ELi4ELi4ELb0EEENS1_21CollectiveEpilogueBwdISA_SB_SD_Li256ELb0ELb0ELi2EEENS1_25SingleTileBwdLPTSchedulerILb0ELi128ELb1EEEEEEEEEvNT_6ParamsE$_ZN4cute3eso3ESOILb0ELb0EJNS_6LayoutINS_5tupleIJNS3_IJNS_1CILi2EEES5_EEENS4_ILi8EEES6_EEENS3_IJNS3_IJNS4_ILi1EEEiEEENS4_ILi1024EEENS3_IJiiEEEEEEEENS_10ViewEngineINS_8smem_ptrIPN7cutlass10bfloat16_tEEEEEEEC2ERKSE_RKSL_ - $_ZN7cutlass13device_kernelIN5flash19enable_sm80_to_sm89INS1_16FlashAttnBwdSm80INS1_25CollectiveMainloopBwdSm80ILi2ELi2EN4cute5tupleIJNS5_1CILi128EEES8_NS7_ILi64EEEEEENS_10bfloat16_tEfNS_4arch4Sm80ELb1ELb0ELb1ELb0ELb1ELb0ELb0ELb0ELi2ELi4ELi4ELi4ELb0EEENS1_21CollectiveEpilogueBwdISA_SB_SD_Li256ELb0ELb0ELi2EEENS1_25SingleTileBwdLPTSchedulerILb0ELi128ELb1EEEEEEEEEvNT_6ParamsE$_ZN4cute3eso3ESOILb0ELb0EJNS_6LayoutINS_5tupleIJNS3_IJNS_1CILi1EEENS3_IJS5_NS4_ILi2EEES6_EEEEEES6_NS3_IJS6_S6_EEEEEENS3_IJNS3_IJNS4_ILi0EEENS3_IJS5_NS4_ILi256EEEiEEEEEENS4_ILi2048EEENS3_IJiNS4_ILi4096EEEEEEEEEEENS_10ViewEngineINS_8smem_ptrIPjEEEEEEC2ERKSJ_RKSO_)
$_ZN7cutlass13device_kernelIN5flash19enable_sm80_to_sm89INS1_16FlashAttnBwdSm80INS1_25CollectiveMainloopBwdSm80ILi2ELi2EN4cute5tupleIJNS5_1CILi128EEES8_NS7_ILi64EEEEEENS_10bfloat16_tEfNS_4arch4Sm80ELb1ELb0ELb1ELb0ELb1ELb0ELb0ELb0ELi2ELi4ELi4ELi4ELb0EEENS1_21CollectiveEpilogueBwdISA_SB_SD_Li256ELb0ELb0ELi2EEENS1_25SingleTileBwdLPTSchedulerILb0ELi128ELb1EEEEEEEEEvNT_6ParamsE$_ZN4cute3eso3ESOILb0ELb0EJNS_6LayoutINS_5tupleIJNS3_IJNS_1CILi1EEENS3_IJS5_NS4_ILi2EEES6_EEEEEES6_NS3_IJS6_S6_EEEEEENS3_IJNS3_IJNS4_ILi0EEENS3_IJS5_NS4_ILi256EEEiEEEEEENS4_ILi2048EEENS3_IJiNS4_ILi4096EEEEEEEEEEENS_10ViewEngineINS_8smem_ptrIPjEEEEEEC2ERKSJ_RKSO_:
[----:B------:R-:W-:Y:S02]  /*7040*/  IADD3 R5, R58, -c[0x0][0x20], RZ ;  /* 0x800008003a057a10 */ /* 0x000fe40007ffe0ff */
[----:B------:R-:W-:-:S03]  /*7050*/  IADD3 R6, R41, -c[0x0][0x20], RZ ;  /* 0x8000080029067a10 */ /* 0x000fc60007ffe0ff */
[----:B------:R1:W-:Y:S04]  /*7060*/  STL.64 [R5], R2 ;  /* 0x0000000205007387 */ /* 0x0003e80000100a00 */
[----:B------:R-:W2:Y:S01]  /*7070*/  LDL.64 R8, [R6] ;  /* 0x0000000006087983 */ /* 0x000ea20000100a00 */
[----:B------:R-:W-:Y:S02]  /*7080*/  IMAD.MOV.U32 R10, RZ, RZ, R4 ;  /* 0x000000ffff0a7224 */ /* 0x000fe400078e0004 */
[----:B------:R-:W-:Y:S01]  /*7090*/  IMAD.MOV.U32 R11, RZ, RZ, 0x0 ;  /* 0x00000000ff0b7424 */ /* 0x000fe200078e00ff */
[----:B--2---:R1:W-:Y:S03]  /*70a0*/  STL.64 [R5+0x8], R8 ;  /* 0x0000080805007387 */ /* 0x0043e60000100a00 */
[----:B------:R-:W-:Y:S05]  /*70b0*/  RET.REL.NODEC R10 `(_ZN7cutlass13device_kernelIN5flash19enable_sm80_to_sm89INS1_16FlashAttnBwdSm80INS1_25CollectiveMainloopBwdSm80ILi2ELi2EN4cute5tupleIJNS5_1CILi128EEES8_NS7_ILi64EEEEEENS_10bfloat16_tEfNS_4arch4Sm80ELb1ELb0ELb1ELb0ELb1ELb0ELb0ELb0ELi2ELi4ELi4ELi4ELb0EEENS1_21CollectiveEpilogueBwdISA_SB_SD_Li256ELb0ELb0ELi2EEENS1_25SingleTileBwdLPTSchedulerILb0ELi128ELb1EEEEEEEEEvNT_6ParamsE) ;  /* 0xffff8f400a007950 */ /* 0x000fea0003c3ffff */
        .type           $_ZN7cutlass13device_kernelIN5flash19enable_sm80_to_sm89INS1_16FlashAttnBwdSm80INS1_25CollectiveMainloopBwdSm80ILi2ELi2EN4cute5tupleIJNS5_1CILi128EEES8_NS7_ILi64EEEEEENS_10bfloat16_tEfNS_4arch4Sm80ELb1ELb0ELb1ELb0ELb1ELb0ELb0ELb0ELi2ELi4ELi4ELi4ELb0EEENS1_21CollectiveEpilogueBwdISA_SB_SD_Li256ELb0ELb0ELi2EEENS1_25SingleTileBwdLPTSchedulerILb0ELi128ELb1EEEEEEEEEvNT_6ParamsE$_ZN4cute3eso3ESOILb0ELb0EJNS_6LayoutINS_5tupleIJNS3_IJNS_1CILi2EEES5_EEENS4_ILi8EEES6_EEENS3_IJNS3_IJNS4_ILi1EEEiEEENS4_ILi1024EEENS3_IJiiEEEEEEEENS_10ViewEngineINS_8smem_ptrIPN7cutlass10bfloat16_tEEEEEEEC2ERKSE_RKSL_,@function
        .size           $_ZN7cutlass13device_kernelIN5flash19enable_sm80_to_sm89INS1_16FlashAttnBwdSm80INS1_25CollectiveMainloopBwdSm80ILi2ELi2EN4cute5tupleIJNS5_1CILi128EEES8_NS7_ILi64EEEEEENS_10bfloat16_tEfNS_4arch4Sm80ELb1ELb0ELb1ELb0ELb1ELb0ELb0ELb0ELi2ELi4ELi4ELi4ELb0EEENS1_21CollectiveEpilogueBwdISA_SB_SD_Li256ELb0ELb0ELi2EEENS1_25SingleTileBwdLPTSchedulerILb0ELi128ELb1EEEEEEEEEvNT_6ParamsE$_ZN4cute3eso3ESOILb0ELb0EJNS_6LayoutINS_5tupleIJNS3_IJNS_1CILi2EEES5_EEENS4_ILi8EEES6_EEENS3_IJNS3_IJNS4_ILi1EEEiEEENS4_ILi1024EEENS3_IJiiEEEEEEEENS_10ViewEngineINS_8smem_ptrIPN7cutlass10bfloat16_tEEEEEEEC2ERKSE_RKSL_,($_ZN7cutlass13device_kernelIN5flash19enable_sm80_to_sm89INS1_16FlashAttnBwdSm80INS1_25CollectiveMainloopBwdSm80ILi2ELi2EN4cute5tupleIJNS5_1CILi128EEES8_NS7_ILi64EEEEEENS_10bfloat16_tEfNS_4arch4Sm80ELb1ELb0ELb1ELb0ELb1ELb0ELb0ELb0ELi2ELi4ELi4ELi4ELb0EEENS1_21CollectiveEpilogueBwdISA_SB_SD_Li256ELb0ELb0ELi2EEENS1_25SingleTileBwdLPTSchedulerILb0ELi128ELb1EEEEEEEEEvNT_6ParamsE$_ZN4cute3eso3ESOILb0ELb0EJNS_6LayoutINS_5tupleIJNS3_IJNS_1CILi2EEES5_EEENS4_ILi8EEES6_EEENS3_IJNS3_IJNS4_ILi1EEEiEEENS4_ILi1024EEENS3_IJiiEEEEEEEEjEEC2ERKSE_RKj - $_ZN7cutlass13device_kernelIN5flash19enable_sm80_to_sm89INS1_16FlashAttnBwdSm80INS1_25CollectiveMainloopBwdSm80ILi2ELi2EN4cute5tupleIJNS5_1CILi128EEES8_NS7_ILi64EEEEEENS_10bfloat16_tEfNS_4arch4Sm80ELb1ELb0ELb1ELb0ELb1ELb0ELb0ELb0ELi2ELi4ELi4ELi4ELb0EEENS1_21CollectiveEpilogueBwdISA_SB_SD_Li256ELb0ELb0ELi2EEENS1_25SingleTileBwdLPTSchedulerILb0ELi128ELb1EEEEEEEEEvNT_6ParamsE$_ZN4cute3eso3ESOILb0ELb0EJNS_6LayoutINS_5tupleIJNS3_IJNS_1CILi2EEES5_EEENS4_ILi8EEES6_EEENS3_IJNS3_IJNS4_ILi1EEEiEEENS4_ILi1024EEENS3_IJiiEEEEEEEENS_10ViewEngineINS_8smem_ptrIPN7cutlass10bfloat16_tEEEEEEEC2ERKSE_RKSL_)
$_ZN7cutlass13device_kernelIN5flash19enable_sm80_to_sm89INS1_16FlashAttnBwdSm80INS1_25CollectiveMainloopBwdSm80ILi2ELi2EN4cute5tupleIJNS5_1CILi128EEES8_NS7_ILi64EEEEEENS_10bfloat16_tEfNS_4arch4Sm80ELb1ELb0ELb1ELb0ELb1ELb0ELb0ELb0ELi2ELi4ELi4ELi4ELb0EEENS1_21CollectiveEpilogueBwdISA_SB_SD_Li256ELb0ELb0ELi2EEENS1_25SingleTileBwdLPTSchedulerILb0ELi128ELb1EEEEEEEEEvNT_6ParamsE$_ZN4cute3eso3ESOILb0ELb0EJNS_6LayoutINS_5tupleIJNS3_IJNS_1CILi2EEES5_EEENS4_ILi8EEES6_EEENS3_IJNS3_IJNS4_ILi1EEEiEEENS4_ILi1024EEENS3_IJiiEEEEEEEENS_10ViewEngineINS_8smem_ptrIPN7cutlass10bfloat16_tEEEEEEEC2ERKSE_RKSL_:
[----:B------:R-:W-:Y:S02]  /*70c0*/  IADD3 R3, R23, -c[0x0][0x20], RZ ;  /* 0x8000080017037a10 */ /* 0x000fe40007ffe0ff */
[----:B------:R-:W-:-:S03]  /*70d0*/  IADD3 R2, R22, -c[0x0][0x20], RZ ;  /* 0x8000080016027a10 */ /* 0x000fc60007ffe0ff */
[----:B------:R1:W-:Y:S04]  /*70e0*/  STL.64 [R3], R4 ;  /* 0x0000000403007387 */ /* 0x0003e80000100a00 */
[----:B------:R1:W-:Y:S04]  /*70f0*/  STL [R3+0x8], R12 ;  /* 0x0000080c03007387 */ /* 0x0003e80000100800 */
[----:B------:R-:W2:Y:S01]  /*7100*/  LDL.64 R8, [R2] ;  /* 0x0000000002087983 */ /* 0x000ea20000100a00 */
[----:B------:R-:W-:-:S03]  /*7110*/  IMAD.MOV.U32 R7, RZ, RZ, 0x0 ;  /* 0x00000000ff077424 */ /* 0x000fc600078e00ff */
[----:B--2---:R1:W-:Y:S01]  /*7120*/  STL.64 [R3+0x10], R8 ;  /* 0x0000100803007387 */ /* 0x0043e20000100a00 */
[----:B------:R-:W-:Y:S05]  /*7130*/  RET.REL.NODEC R6 `(_ZN7cutlass13device_kernelIN5flash19enable_sm80_to_sm89INS1_16FlashAttnBwdSm80INS1_25CollectiveMainloopBwdSm80ILi2ELi2EN4cute5tupleIJNS5_1CILi128EEES8_NS7_ILi64EEEEEENS_10bfloat16_tEfNS_4arch4Sm80ELb1ELb0ELb1ELb0ELb1ELb0ELb0ELb0ELi2ELi4ELi4ELi4ELb0EEENS1_21CollectiveEpilogueBwdISA_SB_SD_Li256ELb0ELb0ELi2EEENS1_25SingleTileBwdLPTSchedulerILb0ELi128ELb1EEEEEEEEEvNT_6ParamsE) ;  /* 0xffff8ec006007950 */ /* 0x000fea0003c3ffff */
        .type           $_ZN7cutlass13device_kernelIN5flash19enable_sm80_to_sm89INS1_16FlashAttnBwdSm80INS1_25CollectiveMainloopBwdSm80ILi2ELi2EN4cute5tupleIJNS5_1CILi128EEES8_NS7_ILi64EEEEEENS_10bfloat16_tEfNS_4arch4Sm80ELb1ELb0ELb1ELb0ELb1ELb0ELb0ELb0ELi2ELi4ELi4ELi4ELb0EEENS1_21CollectiveEpilogueBwdISA_SB_SD_Li256ELb0ELb0ELi2EEENS1_25SingleTileBwdLPTSchedulerILb0ELi128ELb1EEEEEEEEEvNT_6ParamsE$_ZN4cute3eso3ESOILb0ELb0EJNS_6LayoutINS_5tupleIJNS3_IJNS_1CILi2EEES5_EEENS4_ILi8EEES6_EEENS3_IJNS3_IJNS4_ILi1EEEiEEENS4_ILi1024EEENS3_IJiiEEEEEEEEjEEC2ERKSE_RKj,@function
        .size           $_ZN7cutlass13device_kernelIN5flash19enable_sm80_to_sm89INS1_16FlashAttnBwdSm80INS1_25CollectiveMainloopBwdSm80ILi2ELi2EN4cute5tupleIJNS5_1CILi128EEES8_NS7_ILi64EEEEEENS_10bfloat16_tEfNS_4arch4Sm80ELb1ELb0ELb1ELb0ELb1ELb0ELb0ELb0ELi2ELi4ELi4ELi4ELb0EEENS1_21CollectiveEpilogueBwdISA_SB_SD_Li256ELb0ELb0ELi2EEENS1_25SingleTileBwdLPTSchedulerILb0ELi128ELb1EEEEEEEEEvNT_6ParamsE$_ZN4cute3eso3ESOILb0ELb0EJNS_6LayoutINS_5tupleIJNS3_IJNS_1CILi2EEES5_EEENS4_ILi8EEES6_EEENS3_IJNS3_IJNS4_ILi1EEEiEEENS4_ILi1024EEENS3_IJiiEEEEEEEEjEEC2ERKSE_RKj,($_ZN7cutlass13device_kernelIN5flash19enable_sm80_to_sm89INS1_16FlashAttnBwdSm80INS1_25CollectiveMainloopBwdSm80ILi2ELi2EN4cute5tupleIJNS5_1CILi128EEES8_NS7_ILi64EEEEEENS_10bfloat16_tEfNS_4arch4Sm80ELb1ELb0ELb1ELb0ELb1ELb0ELb0ELb0ELi2ELi4ELi4ELi4ELb0EEENS1_21CollectiveEpilogueBwdISA_SB_SD_Li256ELb0ELb0ELi2EEENS1_25SingleTileBwdLPTSchedulerILb0ELi128ELb1EEEEEEEEEvNT_6ParamsE$_ZN4cute3eso3ESOILb0ELb0EJNS_6LayoutINS_5tupleIJNS3_IJNS_1CILi2EEES5_EEES6_NS4_ILi8EEEEEENS3_IJNS3_IJiNS4_ILi512EEEEEENS3_IJiiEEENS4_ILi1024EEEEEEEENS_10ViewEngineINS_8smem_ptrIPN7cutlass10bfloat16_tEEEEEEEC2ERKSE_RKSL_ - $_ZN7cutlass13device_kernelIN5flash19enable_sm80_to_sm89INS1_16FlashAttnBwdSm80INS1_25CollectiveMainloopBwdSm80ILi2ELi2EN4cute5tupleIJNS5_1CILi128EEES8_NS7_ILi64EEEEEENS_10bfloat16_tEfNS_4arch4Sm80ELb1ELb0ELb1ELb0ELb1ELb0ELb0ELb0ELi2ELi4ELi4ELi4ELb0EEENS1_21CollectiveEpilogueBwdISA_SB_SD_Li256ELb0ELb0ELi2EEENS1_25SingleTileBwdLPTSchedulerILb0ELi128ELb1EEEEEEEEEvNT_6ParamsE$_ZN4cute3eso3ESOILb0ELb0EJNS_6LayoutINS_5tupleIJNS3_IJNS_1CILi2EEES5_EEENS4_ILi8EEES6_EEENS3_IJNS3_IJNS4_ILi1EEEiEEENS4_ILi1024EEENS3_IJiiEEEEEEEEjEEC2ERKSE_RKj)
$_ZN7cutlass13device_kernelIN5flash19enable_sm80_to_sm89INS1_16FlashAttnBwdSm80INS1_25CollectiveMainloopBwdSm80ILi2ELi2EN4cute5tupleIJNS5_1CILi128EEES8_NS7_ILi64EEEEEENS_10bfloat16_tEfNS_4arch4Sm80ELb1ELb0ELb1ELb0ELb1ELb0ELb0ELb0ELi2ELi4ELi4ELi4ELb0EEENS1_21CollectiveEpilogueBwdISA_SB_SD_Li256ELb0ELb0ELi2EEENS1_25SingleTileBwdLPTSchedulerILb0ELi128ELb1EEEEEEEEEvNT_6ParamsE$_ZN4cute3eso3ESOILb0ELb0EJNS_6LayoutINS_5tupleIJNS3_IJNS_1CILi2EEES5_EEENS4_ILi8EEES6_EEENS3_IJNS3_IJNS4_ILi1EEEiEEENS4_ILi1024EEENS3_IJiiEEEEEEEEjEEC2ERKSE_RKj:
        /* <DEDUP_REMOVED lines=9> */
[----:B------:R-:W-:Y:S05]  /*71d0*/  RET.REL.NODEC R10 `(_ZN7cutlass13device_kernelIN5flash19enable_sm80_to_sm89INS1_16FlashAttnBwdSm80INS1_25CollectiveMainloopBwdSm80ILi2ELi2EN4cute5tupleIJNS5_1CILi128EEES8_NS7_ILi64EEEEEENS_10bfloat16_tEfNS_4arch4Sm80ELb1ELb0ELb1ELb0ELb1ELb0ELb0ELb0ELi2ELi4ELi4ELi4ELb0EEENS1_21CollectiveEpilogueBwdISA_SB_SD_Li256ELb0ELb0ELi2EEENS1_25SingleTileBwdLPTSchedulerILb0ELi128ELb1EEEEEEEEEvNT_6ParamsE) ;  /* 0xffff8e200a007950 */ /* 0x000fea0003c3ffff */
        .type           $_ZN7cutlass13device_kernelIN5flash19enable_sm80_to_sm89INS1_16FlashAttnBwdSm80INS1_25CollectiveMainloopBwdSm80ILi2ELi2EN4cute5tupleIJNS5_1CILi128EEES8_NS7_ILi64EEEEEENS_10bfloat16_tEfNS_4arch4Sm80ELb1ELb0ELb1ELb0ELb1ELb0ELb0ELb0ELi2ELi4ELi4ELi4ELb0EEENS1_21CollectiveEpilogueBwdISA_SB_SD_Li256ELb0ELb0ELi2EEENS1_25SingleTileBwdLPTSchedulerILb0ELi128ELb1EEEEEEEEEvNT_6ParamsE$_ZN4cute3eso3ESOILb0ELb0EJNS_6LayoutINS_5tupleIJNS3_IJNS_1CILi2EEES5_EEES6_NS4_ILi8EEEEEENS3_IJNS3_IJiNS4_ILi512EEEEEENS3_IJiiEEENS4_ILi1024EEEEEEEENS_10ViewEngineINS_8smem_ptrIPN7cutlass10bfloat16_tEEEEEEEC2ERKSE_RKSL_,@function
        .size           $_ZN7cutlass13device_kernelIN5flash19enable_sm80_to_sm89INS1_16FlashAttnBwdSm80INS1_25CollectiveMainloopBwdSm80ILi2ELi2EN4cute5tupleIJNS5_1CILi128EEES8_NS7_ILi64EEEEEENS_10bfloat16_tEfNS_4arch4Sm80ELb1ELb0ELb1ELb0ELb1ELb0ELb0ELb0ELi2ELi4ELi4ELi4ELb0EEENS1_21CollectiveEpilogueBwdISA_SB_SD_Li256ELb0ELb0ELi2EEENS1_25SingleTileBwdLPTSchedulerILb0ELi128ELb1EEEEEEEEEvNT_6ParamsE$_ZN4cute3eso3ESOILb0ELb0EJNS_6LayoutINS_5tupleIJNS3_IJNS_1CILi2EEES5_EEES6_NS4_ILi8EEEEEENS3_IJNS3_IJiNS4_ILi512EEEEEENS3_IJiiEEENS4_ILi1024EEEEEEEENS_10ViewEngineINS_8smem_ptrIPN7cutlass10bfloat16_tEEEEEEEC2ERKSE_RKSL_,($_ZN7cutlass13device_kernelIN5flash19enable_sm80_to_sm89INS1_16FlashAttnBwdSm80INS1_25CollectiveMainloopBwdSm80ILi2ELi2EN4cute5tupleIJNS5_1CILi128EEES8_NS7_ILi64EEEEEENS_10bfloat16_tEfNS_4arch4Sm80ELb1ELb0ELb1ELb0ELb1ELb0ELb0ELb0ELi2ELi4ELi4ELi4ELb0EEENS1_21CollectiveEpilogueBwdISA_SB_SD_Li256ELb0ELb0ELi2EEENS1_25SingleTileBwdLPTSchedulerILb0ELi128ELb1EEEEEEEEEvNT_6ParamsE$_ZN4cute3eso3ESOILb0ELb0EJNS_6LayoutINS_5tupleIJNS3_IJNS_1CILi2EEES5_EEES6_NS4_ILi8EEEEEENS3_IJNS3_IJiNS4_ILi512EEEEEENS3_IJiiEEENS4_ILi1024EEEEEEEEjEEC2ERKSE_RKj - $_ZN7cutlass13device_kernelIN5flash19enable_sm80_to_sm89INS1_16FlashAttnBwdSm80INS1_25CollectiveMainloopBwdSm80ILi2ELi2EN4cute5tupleIJNS5_1CILi128EEES8_NS7_ILi64EEEEEENS_10bfloat16_tEfNS_4arch4Sm80ELb1ELb0ELb1ELb0ELb1ELb0ELb0ELb0ELi2ELi4ELi4ELi4ELb0EEENS1_21CollectiveEpilogueBwdISA_SB_SD_Li256ELb0ELb0ELi2EEENS1_25SingleTileBwdLPTSchedulerILb0ELi128ELb1EEEEEEEEEvNT_6ParamsE$_ZN4cute3eso3ESOILb0ELb0EJNS_6LayoutINS_5tupleIJNS3_IJNS_1CILi2EEES5_EEES6_NS4_ILi8EEEEEENS3_IJNS3_IJiNS4_ILi512EEEEEENS3_IJiiEEENS4_ILi1024EEEEEEEENS_10ViewEngineINS_8smem_ptrIPN7cutlass10bfloat16_tEEEEEEEC2ERKSE_RKSL_)
$_ZN7cutlass13device_kernelIN5flash19enable_sm80_to_sm89INS1_16FlashAttnBwdSm80INS1_25CollectiveMainloopBwdSm80ILi2ELi2EN4cute5tupleIJNS5_1CILi128EEES8_NS7_ILi64EEEEEENS_10bfloat16_tEfNS_4arch4Sm80ELb1ELb0ELb1ELb0ELb1ELb0ELb0ELb0ELi2ELi4ELi4ELi4ELb0EEENS1_21CollectiveEpilogueBwdISA_SB_SD_Li256ELb0ELb0ELi2EEENS1_25SingleTileBwdLPTSchedulerILb0ELi128ELb1EEEEEEEEEvNT_6ParamsE$_ZN4cute3eso3ESOILb0ELb0EJNS_6LayoutINS_5tupleIJNS3_IJNS_1CILi2EEES5_EEES6_NS4_ILi8EEEEEENS3_IJNS3_IJiNS4_ILi512EEEEEENS3_IJiiEEENS4_ILi1024EEEEEEEENS_10ViewEngineINS_8smem_ptrIPN7cutlass10bfloat16_tEEEEEEEC2ERKSE_RKSL_:
        /* <DEDUP_REMOVED lines=8> */
[----:B------:R-:W-:Y:S05]  /*7260*/  RET.REL.NODEC R10 `(_ZN7cutlass13device_kernelIN5flash19enable_sm80_to_sm89INS1_16FlashAttnBwdSm80INS1_25CollectiveMainloopBwdSm80ILi2ELi2EN4cute5tupleIJNS5_1CILi128EEES8_NS7_ILi64EEEEEENS_10bfloat16_tEfNS_4arch4Sm80ELb1ELb0ELb1ELb0ELb1ELb0ELb0ELb0ELi2ELi4ELi4ELi4ELb0EEENS1_21CollectiveEpilogueBwdISA_SB_SD_Li256ELb0ELb0ELi2EEENS1_25SingleTileBwdLPTSchedulerILb0ELi128ELb1EEEEEEEEEvNT_6ParamsE) ;  /* 0xffff8d900a007950 */ /* 0x000fea0003c3ffff */
        .type           $_ZN7cutlass13device_kernelIN5flash19enable_sm80_to_sm89INS1_16FlashAttnBwdSm80INS1_25CollectiveMainloopBwdSm80ILi2ELi2EN4cute5tupleIJNS5_1CILi128EEES8_NS7_ILi64EEEEEENS_10bfloat16_tEfNS_4arch4Sm80ELb1ELb0ELb1ELb0ELb1ELb0ELb0ELb0ELi2ELi4ELi4ELi4ELb0EEENS1_21CollectiveEpilogueBwdISA_SB_SD_Li256ELb0ELb0ELi2EEENS1_25SingleTileBwdLPTSchedulerILb0ELi128ELb1EEEEEEEEEvNT_6ParamsE$_ZN4cute3eso3ESOILb0ELb0EJNS_6LayoutINS_5tupleIJNS3_IJNS_1CILi2EEES5_EEES6_NS4_ILi8EEEEEENS3_IJNS3_IJiNS4_ILi512EEEEEENS3_IJiiEEENS4_ILi1024EEEEEEEEjEEC2ERKSE_RKj,@function
        .size           $_ZN7cutlass13device_kernelIN5flash19enable_sm80_to_sm89INS1_16FlashAttnBwdSm80INS1_25CollectiveMainloopBwdSm80ILi2ELi2EN4cute5tupleIJNS5_1CILi128EEES8_NS7_ILi64EEEEEENS_10bfloat16_tEfNS_4arch4Sm80ELb1ELb0ELb1ELb0ELb1ELb0ELb0ELb0ELi2ELi4ELi4ELi4ELb0EEENS1_21CollectiveEpilogueBwdISA_SB_SD_Li256ELb0ELb0ELi2EEENS1_25SingleTileBwdLPTSchedulerILb0ELi128ELb1EEEEEEEEEvNT_6ParamsE$_ZN4cute3eso3ESOILb0ELb0EJNS_6LayoutINS_5tupleIJNS3_IJNS_1CILi2EEES5_EEES6_NS4_ILi8EEEEEENS3_IJNS3_IJiNS4_ILi512EEEEEENS3_IJiiEEENS4_ILi1024EEEEEEEEjEEC2ERKSE_RKj,($_ZN7cutlass13device_kernelIN5flash19enable_sm80_to_sm89INS1_16FlashAttnBwdSm80INS1_25CollectiveMainloopBwdSm80ILi2ELi2EN4cute5tupleIJNS5_1CILi128EEES8_NS7_ILi64EEEEEENS_10bfloat16_tEfNS_4arch4Sm80ELb1ELb0ELb1ELb0ELb1ELb0ELb0ELb0ELi2ELi4ELi4ELi4ELb0EEENS1_21CollectiveEpilogueBwdISA_SB_SD_Li256ELb0ELb0ELi2EEENS1_25SingleTileBwdLPTSchedulerILb0ELi128ELb1EEEEEEEEEvNT_6ParamsE$_ZN4cute3eso3ESOILb0ELb0EJNS_6LayoutINS_5tupleIJNS3_IJNS_1CILi2EEES5_S5_EEES5_NS3_IJNS3_IJS5_S5_EEES5_EEEEEENS3_IJNS3_IJNS4_ILi1EEENS4_ILi512EEEiEEENS4_ILi4096EEENS3_IJNS3_IJiiEEENS4_ILi8192EEEEEEEEEEENS_10ViewEngineINS_8smem_ptrIPN7cutlass10bfloat16_tEEEEEEEC2ERKSI_RKSP_ - $_ZN7cutlass13device_kernelIN5flash19enable_sm80_to_sm89INS1_16FlashAttnBwdSm80INS1_25CollectiveMainloopBwdSm80ILi2ELi2EN4cute5tupleIJNS5_1CILi128EEES8_NS7_ILi64EEEEEENS_10bfloat16_tEfNS_4arch4Sm80ELb1ELb0ELb1ELb0ELb1ELb0ELb0ELb0ELi2ELi4ELi4ELi4ELb0EEENS1_21CollectiveEpilogueBwdISA_SB_SD_Li256ELb0ELb0ELi2EEENS1_25SingleTileBwdLPTSchedulerILb0ELi128ELb1EEEEEEEEEvNT_6ParamsE$_ZN4cute3eso3ESOILb0ELb0EJNS_6LayoutINS_5tupleIJNS3_IJNS_1CILi2EEES5_EEES6_NS4_ILi8EEEEEENS3_IJNS3_IJiNS4_ILi512EEEEEENS3_IJiiEEENS4_ILi1024EEEEEEEEjEEC2ERKSE_RKj)
$_ZN7cutlass13device_kernelIN5flash19enable_sm80_to_sm89INS1_16FlashAttnBwdSm80INS1_25CollectiveMainloopBwdSm80ILi2ELi2EN4cute5tupleIJNS5_1CILi128EEES8_NS7_ILi64EEEEEENS_10bfloat16_tEfNS_4arch4Sm80ELb1ELb0ELb1ELb0ELb1ELb0ELb0ELb0ELi2ELi4ELi4ELi4ELb0EEENS1_21CollectiveEpilogueBwdISA_SB_SD_Li256ELb0ELb0ELi2EEENS1_25SingleTileBwdLPTSchedulerILb0ELi128ELb1EEEEEEEEEvNT_6ParamsE$_ZN4cute3eso3ESOILb0ELb0EJNS_6LayoutINS_5tupleIJNS3_IJNS_1CILi2EEES5_EEES6_NS4_ILi8EEEEEENS3_IJNS3_IJiNS4_ILi512EEEEEENS3_IJiiEEENS4_ILi1024EEEEEEEEjEEC2ERKSE_RKj:
        /* <DEDUP_REMOVED lines=10> */
        .type           $_ZN7cutlass13device_kernelIN5flash19enable_sm80_to_sm89INS1_16FlashAttnBwdSm80INS1_25CollectiveMainloopBwdSm80ILi2ELi2EN4cute5tupleIJNS5_1CILi128EEES8_NS7_ILi64EEEEEENS_10bfloat16_tEfNS_4arch4Sm80ELb1ELb0ELb1ELb0ELb1ELb0ELb0ELb0ELi2ELi4ELi4ELi4ELb0EEENS1_21CollectiveEpilogueBwdISA_SB_SD_Li256ELb0ELb0ELi2EEENS1_25SingleTileBwdLPTSchedulerILb0ELi128ELb1EEEEEEEEEvNT_6ParamsE$_ZN4cute3eso3ESOILb0ELb0EJNS_6LayoutINS_5tupleIJNS3_IJNS_1CILi2EEES5_S5_EEES5_NS3_IJNS3_IJS5_S5_EEES5_EEEEEENS3_IJNS3_IJNS4_ILi1EEENS4_ILi512EEEiEEENS4_ILi4096EEENS3_IJNS3_IJiiEEENS4_ILi8192EEEEEEEEEEENS_10ViewEngineINS_8smem_ptrIPN7cutlass10bfloat16_tEEEEEEEC2ERKSI_RKSP_,@function
        .size           $_ZN7cutlass13device_kernelIN5flash19enable_sm80_to_sm89INS1_16FlashAttnBwdSm80INS1_25CollectiveMainloopBwdSm80ILi2ELi2EN4cute5tupleIJNS5_1CILi128EEES8_NS7_ILi64EEEEEENS_10bfloat16_tEfNS_4arch4Sm80ELb1ELb0ELb1ELb0ELb1ELb0ELb0ELb0ELi2ELi4ELi4ELi4ELb0EEENS1_21CollectiveEpilogueBwdISA_SB_SD_Li256ELb0ELb0ELi2EEENS1_25SingleTileBwdLPTSchedulerILb0ELi128ELb1EEEEEEEEEvNT_6ParamsE$_ZN4cute3eso3ESOILb0ELb0EJNS_6LayoutINS_5tupleIJNS3_IJNS_1CILi2EEES5_S5_EEES5_NS3_IJNS3_IJS5_S5_EEES5_EEEEEENS3_IJNS3_IJNS4_ILi1EEENS4_ILi512EEEiEEENS4_ILi4096EEENS3_IJNS3_IJiiEEENS4_ILi8192EEEEEEEEEEENS_10ViewEngineINS_8smem_ptrIPN7cutlass10bfloat16_tEEEEEEEC2ERKSI_RKSP_,($_ZN7cutlass13device_kernelIN5flash19enable_sm80_to_sm89INS1_16FlashAttnBwdSm80INS1_25CollectiveMainloopBwdSm80ILi2ELi2EN4cute5tupleIJNS5_1CILi128EEES8_NS7_ILi64EEEEEENS_10bfloat16_tEfNS_4arch4Sm80ELb1ELb0ELb1ELb0ELb1ELb0ELb0ELb0ELi2ELi4ELi4ELi4ELb0EEENS1_21CollectiveEpilogueBwdISA_SB_SD_Li256ELb0ELb0ELi2EEENS1_25SingleTileBwdLPTSchedulerILb0ELi128ELb1EEEEEEEEEvNT_6ParamsE$_ZN4cute3eso3ESOILb0ELb0EJNS_6LayoutINS_5tupleIJNS3_IJNS_1CILi2EEES5_S5_EEES5_NS3_IJNS3_IJS5_S5_EEES5_EEEEEENS3_IJNS3_IJNS4_ILi1EEENS4_ILi512EEEiEEENS4_ILi4096EEENS3_IJNS3_IJiiEEENS4_ILi8192EEEEEEEEEEEjEEC2ERKSI_RKj - $_ZN7cutlass13device_kernelIN5flash19enable_sm80_to_sm89INS1_16FlashAttnBwdSm80INS1_25CollectiveMainloopBwdSm80ILi2ELi2EN4cute5tupleIJNS5_1CILi128EEES8_NS7_ILi64EEEEEENS_10bfloat16_tEfNS_4arch4Sm80ELb1ELb0ELb1ELb0ELb1ELb0ELb0ELb0ELi2ELi4ELi4ELi4ELb0EEENS1_21CollectiveEpilogueBwdISA_SB_SD_Li256ELb0ELb0ELi2EEENS1_25SingleTileBwdLPTSchedulerILb0ELi128ELb1EEEEEEEEEvNT_6ParamsE$_ZN4cute3eso3ESOILb0ELb0EJNS_6LayoutINS_5tupleIJNS3_IJNS_1CILi2EEES5_S5_EEES5_NS3_IJNS3_IJS5_S5_EEES5_EEEEEENS3_IJNS3_IJNS4_ILi1EEENS4_ILi512EEEiEEENS4_ILi4096EEENS3_IJNS3_IJiiEEENS4_ILi8192EEEEEEEEEEENS_10ViewEngineINS_8smem_ptrIPN7cutlass10bfloat16_tEEEEEEEC2ERKSI_RKSP_)
$_ZN7cutlass13device_kernelIN5flash19enable_sm80_to_sm89INS1_16FlashAttnBwdSm80INS1_25CollectiveMainloopBwdSm80ILi2ELi2EN4cute5tupleIJNS5_1CILi128EEES8_NS7_ILi64EEEEEENS_10bfloat16_tEfNS_4arch4Sm80ELb1ELb0ELb1ELb0ELb1ELb0ELb0ELb0ELi2ELi4ELi4ELi4ELb0EEENS1_21CollectiveEpilogueBwdISA_SB_SD_Li256ELb0ELb0ELi2EEENS1_25SingleTileBwdLPTSchedulerILb0ELi128ELb1EEEEEEEEEvNT_6ParamsE$_ZN4cute3eso3ESOILb0ELb0EJNS_6LayoutINS_5tupleIJNS3_IJNS_1CILi2EEES5_S5_EEES5_NS3_IJNS3_IJS5_S5_EEES5_EEEEEENS3_IJNS3_IJNS4_ILi1EEENS4_ILi512EEEiEEENS4_ILi4096EEENS3_IJNS3_IJiiEEENS4_ILi8192EEEEEEEEEEENS_10ViewEngineINS_8smem_ptrIPN7cutlass10bfloat16_tEEEEEEEC2ERKSI_RKSP_:
        /* <DEDUP_REMOVED lines=9> */
        .type           $_ZN7cutlass13device_kernelIN5flash19enable_sm80_to_sm89INS1_16FlashAttnBwdSm80INS1_25CollectiveMainloopBwdSm80ILi2ELi2EN4cute5tupleIJNS5_1CILi128EEES8_NS7_ILi64EEEEEENS_10bfloat16_tEfNS_4arch4Sm80ELb1ELb0ELb1ELb0ELb1ELb0ELb0ELb0ELi2ELi4ELi4ELi4ELb0EEENS1_21CollectiveEpilogueBwdISA_SB_SD_Li256ELb0ELb0ELi2EEENS1_25SingleTileBwdLPTSchedulerILb0ELi128ELb1EEEEEEEEEvNT_6ParamsE$_ZN4cute3eso3ESOILb0ELb0EJNS_6LayoutINS_5tupleIJNS3_IJNS_1CILi2EEES5_S5_EEES5_NS3_IJNS3_IJS5_S5_EEES5_EEEEEENS3_IJNS3_IJNS4_ILi1EEENS4_ILi512EEEiEEENS4_ILi4096EEENS3_IJNS3_IJiiEEENS4_ILi8192EEEEEEEEEEEjEEC2ERKSI_RKj,@function
        .size           $_ZN7cutlass13device_kernelIN5flash19enable_sm80_to_sm89INS1_16FlashAttnBwdSm80INS1_25CollectiveMainloopBwdSm80ILi2ELi2EN4cute5tupleIJNS5_1CILi128EEES8_NS7_ILi64EEEEEENS_10bfloat16_tEfNS_4arch4Sm80ELb1ELb0ELb1ELb0ELb1ELb0ELb0ELb0ELi2ELi4ELi4ELi4ELb0EEENS1_21CollectiveEpilogueBwdISA_SB_SD_Li256ELb0ELb0ELi2EEENS1_25SingleTileBwdLPTSchedulerILb0ELi128ELb1EEEEEEEEEvNT_6ParamsE$_ZN4cute3eso3ESOILb0ELb0EJNS_6LayoutINS_5tupleIJNS3_IJNS_1CILi2EEES5_S5_EEES5_NS3_IJNS3_IJS5_S5_EEES5_EEEEEENS3_IJNS3_IJNS4_ILi1EEENS4_ILi512EEEiEEENS4_ILi4096EEENS3_IJNS3_IJiiEEENS4_ILi8192EEEEEEEEEEEjEEC2ERKSI_RKj,($_ZN7cutlass13device_kernelIN5flash19enable_sm80_to_sm89INS1_16FlashAttnBwdSm80INS1_25CollectiveMainloopBwdSm80ILi2ELi2EN4cute5tupleIJNS5_1CILi128EEES8_NS7_ILi64EEEEEENS_10bfloat16_tEfNS_4arch4Sm80ELb1ELb0ELb1ELb0ELb1ELb0ELb0ELb0ELi2ELi4ELi4ELi4ELb0EEENS1_21CollectiveEpilogueBwdISA_SB_SD_Li256ELb0ELb0ELi2EEENS1_25SingleTileBwdLPTSchedulerILb0ELi128ELb1EEEEEEEEEvNT_6ParamsE$_ZN4cute3eso3ESOILb0ELb0EJNS_6LayoutINS_5tupleIJNS3_IJNS_1CILi2EEES5_S5_EEES5_NS3_IJS5_S5_EEEEEENS3_IJNS3_IJNS4_ILi1EEENS4_ILi512EEEiEEENS4_ILi4096EEENS3_IJiiEEEEEEEENS_10ViewEngineINS_8smem_ptrIPN7cutlass10bfloat16_tEEEEEEEC2ERKSF_RKSM_ - $_ZN7cutlass13device_kernelIN5flash19enable_sm80_to_sm89INS1_16FlashAttnBwdSm80INS1_25CollectiveMainloopBwdSm80ILi2ELi2EN4cute5tupleIJNS5_1CILi128EEES8_NS7_ILi64EEEEEENS_10bfloat16_tEfNS_4arch4Sm80ELb1ELb0ELb1ELb0ELb1ELb0ELb0ELb0ELi2ELi4ELi4ELi4ELb0EEENS1_21CollectiveEpilogueBwdISA_SB_SD_Li256ELb0ELb0ELi2EEENS1_25SingleTileBwdLPTSchedulerILb0ELi128ELb1EEEEEEEEEvNT_6ParamsE$_ZN4cute3eso3ESOILb0ELb0EJNS_6LayoutINS_5tupleIJNS3_IJNS_1CILi2EEES5_S5_EEES5_NS3_IJNS3_IJS5_S5_EEES5_EEEEEENS3_IJNS3_IJNS4_ILi1EEENS4_ILi512EEEiEEENS4_ILi4096EEENS3_IJNS3_IJiiEEENS4_ILi8192EEEEEEEEEEEjEEC2ERKSI_RKj)
$_ZN7cutlass13device_kernelIN5flash19enable_sm80_to_sm89INS1_16FlashAttnBwdSm80INS1_25CollectiveMainloopBwdSm80ILi2ELi2EN4cute5tupleIJNS5_1CILi128EEES8_NS7_ILi64EEEEEENS_10bfloat16_tEfNS_4arch4Sm80ELb1ELb0ELb1ELb0ELb1ELb0ELb0ELb0ELi2ELi4ELi4ELi4ELb0EEENS1_21CollectiveEpilogueBwdISA_SB_SD_Li256ELb0ELb0ELi2EEENS1_25SingleTileBwdLPTSchedulerILb0ELi128ELb1EEEEEEEEEvNT_6ParamsE$_ZN4cute3eso3ESOILb0ELb0EJNS_6LayoutINS_5tupleIJNS3_IJNS_1CILi2EEES5_S5_EEES5_NS3_IJNS3_IJS5_S5_EEES5_EEEEEENS3_IJNS3_IJNS4_ILi1EEENS4_ILi512EEEiEEENS4_ILi4096EEENS3_IJNS3_IJiiEEENS4_ILi8192EEEEEEEEEEEjEEC2ERKSI_RKj:
        /* <DEDUP_REMOVED lines=10> */
        .type           $_ZN7cutlass13device_kernelIN5flash19enable_sm80_to_sm89INS1_16FlashAttnBwdSm80INS1_25CollectiveMainloopBwdSm80ILi2ELi2EN4cute5tupleIJNS5_1CILi128EEES8_NS7_ILi64EEEEEENS_10bfloat16_tEfNS_4arch4Sm80ELb1ELb0ELb1ELb0ELb1ELb0ELb0ELb0ELi2ELi4ELi4ELi4ELb0EEENS1_21CollectiveEpilogueBwdISA_SB_SD_Li256ELb0ELb0ELi2EEENS1_25SingleTileBwdLPTSchedulerILb0ELi128ELb1EEEEEEEEEvNT_6ParamsE$_ZN4cute3eso3ESOILb0ELb0EJNS_6LayoutINS_5tupleIJNS3_IJNS_1CILi2EEES5_S5_EEES5_NS3_IJS5_S5_EEEEEENS3_IJNS3_IJNS4_ILi1EEENS4_ILi512EEEiEEENS4_ILi4096EEENS3_IJiiEEEEEEEENS_10ViewEngineINS_8smem_ptrIPN7cutlass10bfloat16_tEEEEEEEC2ERKSF_RKSM_,@function
        .size           $_ZN7cutlass13device_kernelIN5flash19enable_sm80_to_sm89INS1_16FlashAttnBwdSm80INS1_25CollectiveMainloopBwdSm80ILi2ELi2EN4cute5tupleIJNS5_1CILi128EEES8_NS7_ILi64EEEEEENS_10bfloat16_tEfNS_4arch4Sm80ELb1ELb0ELb1ELb0ELb1ELb0ELb0ELb0ELi2ELi4ELi4ELi4ELb0EEENS1_21CollectiveEpilogueBwdISA_SB_SD_Li256ELb0ELb0ELi2EEENS1_25SingleTileBwdLPTSchedulerILb0ELi128ELb1EEEEEEEEEvNT_6ParamsE$_ZN4cute3eso3ESOILb0ELb0EJNS_6LayoutINS_5tupleIJNS3_IJNS_1CILi2EEES5_S5_EEES5_NS3_IJS5_S5_EEEEEENS3_IJNS3_IJNS4_ILi1EEENS4_ILi512EEEiEEENS4_ILi4096EEENS3_IJiiEEEEEEEENS_10ViewEngineINS_8smem_ptrIPN7cutlass10bfloat16_tEEEEEEEC2ERKSF_RKSM_,($_ZN7cutlass13device_kernelIN5flash19enable_sm80_to_sm89INS1_16FlashAttnBwdSm80INS1_25CollectiveMainloopBwdSm80ILi2ELi2EN4cute5tupleIJNS5_1CILi128EEES8_NS7_ILi64EEEEEENS_10bfloat16_tEfNS_4arch4Sm80ELb1ELb0ELb1ELb0ELb1ELb0ELb0ELb0ELi2ELi4ELi4ELi4ELb0EEENS1_21CollectiveEpilogueBwdISA_SB_SD_Li256ELb0ELb0ELi2EEENS1_25SingleTileBwdLPTSchedulerILb0ELi128ELb1EEEEEEEEEvNT_6ParamsE$_ZN4cute3eso3ESOILb0ELb0EJNS_6LayoutINS_5tupleIJNS3_IJNS_1CILi2EEES5_S5_EEES5_NS3_IJS5_S5_EEEEEENS3_IJNS3_IJNS4_ILi1EEENS4_ILi512EEEiEEENS4_ILi4096EEENS3_IJiiEEEEEEEEjEEC2ERKSF_RKj - $_ZN7cutlass13device_kernelIN5flash19enable_sm80_to_sm89INS1_16FlashAttnBwdSm80INS1_25CollectiveMainloopBwdSm80ILi2ELi2EN4cute5tupleIJNS5_1CILi128EEES8_NS7_ILi64EEEEEENS_10bfloat16_tEfNS_4arch4Sm80ELb1ELb0ELb1ELb0ELb1ELb0ELb0ELb0ELi2ELi4ELi4ELi4ELb0EEENS1_21CollectiveEpilogueBwdISA_SB_SD_Li256ELb0ELb0ELi2EEENS1_25SingleTileBwdLPTSchedulerILb0ELi128ELb1EEEEEEEEEvNT_6ParamsE$_ZN4cute3eso3ESOILb0ELb0EJNS_6LayoutINS_5tupleIJNS3_IJNS_1CILi2EEES5_S5_EEES5_NS3_IJS5_S5_EEEEEENS3_IJNS3_IJNS4_ILi1EEENS4_ILi512EEEiEEENS4_ILi4096EEENS3_IJiiEEEEEEEENS_10ViewEngineINS_8smem_ptrIPN7cutlass10bfloat16_tEEEEEEEC2ERKSF_RKSM_)
$_ZN7cutlass13device_kernelIN5flash19enable_sm80_to_sm89INS1_16FlashAttnBwdSm80INS1_25CollectiveMainloopBwdSm80ILi2ELi2EN4cute5tupleIJNS5_1CILi128EEES8_NS7_ILi64EEEEEENS_10bfloat16_tEfNS_4arch4Sm80ELb1ELb0ELb1ELb0ELb1ELb0ELb0ELb0ELi2ELi4ELi4ELi4ELb0EEENS1_21CollectiveEpilogueBwdISA_SB_SD_Li256ELb0ELb0ELi2EEENS1_25SingleTileBwdLPTSchedulerILb0ELi128ELb1EEEEEEEEEvNT_6ParamsE$_ZN4cute3eso3ESOILb0ELb0EJNS_6LayoutINS_5tupleIJNS3_IJNS_1CILi2EEES5_S5_EEES5_NS3_IJS5_S5_EEEEEENS3_IJNS3_IJNS4_ILi1EEENS4_ILi512EEEiEEENS4_ILi4096EEENS3_IJiiEEEEEEEENS_10ViewEngineINS_8smem_ptrIPN7cutlass10bfloat16_tEEEEEEEC2ERKSF_RKSM_:
        /* <DEDUP_REMOVED lines=8> */
        .type           $_ZN7cutlass13device_kernelIN5flash19enable_sm80_to_sm89INS1_16FlashAttnBwdSm80INS1_25CollectiveMainloopBwdSm80ILi2ELi2EN4cute5tupleIJNS5_1CILi128EEES8_NS7_ILi64EEEEEENS_10bfloat16_tEfNS_4arch4Sm80ELb1ELb0ELb1ELb0ELb1ELb0ELb0ELb0ELi2ELi4ELi4ELi4ELb0EEENS1_21CollectiveEpilogueBwdISA_SB_SD_Li256ELb0ELb0ELi2EEENS1_25SingleTileBwdLPTSchedulerILb0ELi128ELb1EEEEEEEEEvNT_6ParamsE$_ZN4cute3eso3ESOILb0ELb0EJNS_6LayoutINS_5tupleIJNS3_IJNS_1CILi2EEES5_S5_EEES5_NS3_IJS5_S5_EEEEEENS3_IJNS3_IJNS4_ILi1EEENS4_ILi512EEEiEEENS4_ILi4096EEENS3_IJiiEEEEEEEEjEEC2ERKSF_RKj,@function
        .size           $_ZN7cutlass13device_kernelIN5flash19enable_sm80_to_sm89INS1_16FlashAttnBwdSm80INS1_25CollectiveMainloopBwdSm80ILi2ELi2EN4cute5tupleIJNS5_1CILi128EEES8_NS7_ILi64EEEEEENS_10bfloat16_tEfNS_4arch4Sm80ELb1ELb0ELb1ELb0ELb1ELb0ELb0ELb0ELi2ELi4ELi4ELi4ELb0EEENS1_21CollectiveEpilogueBwdISA_SB_SD_Li256ELb0ELb0ELi2EEENS1_25SingleTileBwdLPTSchedulerILb0ELi128ELb1EEEEEEEEEvNT_6ParamsE$_ZN4cute3eso3ESOILb0ELb0EJNS_6LayoutINS_5tupleIJNS3_IJNS_1CILi2EEES5_S5_EEES5_NS3_IJS5_S5_EEEEEENS3_IJNS3_IJNS4_ILi1EEENS4_ILi512EEEiEEENS4_ILi4096EEENS3_IJiiEEEEEEEEjEEC2ERKSF_RKj,($_ZN7cutlass13device_kernelIN5flash19enable_sm80_to_sm89INS1_16FlashAttnBwdSm80INS1_25CollectiveMainloopBwdSm80ILi2ELi2EN4cute5tupleIJNS5_1CILi128EEES8_NS7_ILi64EEEEEENS_10bfloat16_tEfNS_4arch4Sm80ELb1ELb0ELb1ELb0ELb1ELb0ELb0ELb0ELi2ELi4ELi4ELi4ELb0EEENS1_21CollectiveEpilogueBwdISA_SB_SD_Li256ELb0ELb0ELi2EEENS1_25SingleTileBwdLPTSchedulerILb0ELi128ELb1EEEEEEEEEvNT_6ParamsE$_ZN4cute3eso3ESOILb0ELb0EJNS_6LayoutINS_5tupleIJNS3_IJNS_1CILi8EEENS4_ILi1EEEEEENS3_IJNS4_ILi2EEEEEEEEENS3_IJNS3_IJS6_NS4_ILi0EEEEEENS3_IJiEEEEEEEENS_10ViewEngineINS_8smem_ptrIPN7cutlass10bfloat16_tEEEEEEEC2ERKSF_RKSM_ - $_ZN7cutlass13device_kernelIN5flash19enable_sm80_to_sm89INS1_16FlashAttnBwdSm80INS1_25CollectiveMainloopBwdSm80ILi2ELi2EN4cute5tupleIJNS5_1CILi128EEES8_NS7_ILi64EEEEEENS_10bfloat16_tEfNS_4arch4Sm80ELb1ELb0ELb1ELb0ELb1ELb0ELb0ELb0ELi2ELi4ELi4ELi4ELb0EEENS1_21CollectiveEpilogueBwdISA_SB_SD_Li256ELb0ELb0ELi2EEENS1_25SingleTileBwdLPTSchedulerILb0ELi128ELb1EEEEEEEEEvNT_6ParamsE$_ZN4cute3eso3ESOILb0ELb0EJNS_6LayoutINS_5tupleIJNS3_IJNS_1CILi2EEES5_S5_EEES5_NS3_IJS5_S5_EEEEEENS3_IJNS3_IJNS4_ILi1EEENS4_ILi512EEEiEEENS4_ILi4096EEENS3_IJiiEEEEEEEEjEEC2ERKSF_RKj)
$_ZN7cutlass13device_kernelIN5flash19enable_sm80_to_sm89INS1_16FlashAttnBwdSm80INS1_25CollectiveMainloopBwdSm80ILi2ELi2EN4cute5tupleIJNS5_1CILi128EEES8_NS7_ILi64EEEEEENS_10bfloat16_tEfNS_4arch4Sm80ELb1ELb0ELb1ELb0ELb1ELb0ELb0ELb0ELi2ELi4ELi4ELi4ELb0EEENS1_21CollectiveEpilogueBwdISA_SB_SD_Li256ELb0ELb0ELi2EEENS1_25SingleTileBwdLPTSchedulerILb0ELi128ELb1EEEEEEEEEvNT_6ParamsE$_ZN4cute3eso3ESOILb0ELb0EJNS_6LayoutINS_5tupleIJNS3_IJNS_1CILi2EEES5_S5_EEES5_NS3_IJS5_S5_EEEEEENS3_IJNS3_IJNS4_ILi1EEENS4_ILi512EEEiEEENS4_ILi4096EEENS3_IJiiEEEEEEEEjEEC2ERKSF_RKj:
        /* <DEDUP_REMOVED lines=10> */
        .type           $_ZN7cutlass13device_kernelIN5flash19enable_sm80_to_sm89INS1_16FlashAttnBwdSm80INS1_25CollectiveMainloopBwdSm80ILi2ELi2EN4cute5tupleIJNS5_1CILi128EEES8_NS7_ILi64EEEEEENS_10bfloat16_tEfNS_4arch4Sm80ELb1ELb0ELb1ELb0ELb1ELb0ELb0ELb0ELi2ELi4ELi4ELi4ELb0EEENS1_21CollectiveEpilogueBwdISA_SB_SD_Li256ELb0ELb0ELi2EEENS1_25SingleTileBwdLPTSchedulerILb0ELi128ELb1EEEEEEEEEvNT_6ParamsE$_ZN4cute3eso3ESOILb0ELb0EJNS_6LayoutINS_5tupleIJNS3_IJNS_1CILi8EEENS4_ILi1EEEEEENS3_IJNS4_ILi2EEEEEEEEENS3_IJNS3_IJS6_NS4_ILi0EEEEEENS3_IJiEEEEEEEENS_10ViewEngineINS_8smem_ptrIPN7cutlass10bfloat16_tEEEEEEEC2ERKSF_RKSM_,@function
        .size           $_ZN7cutlass13device_kernelIN5flash19enable_sm80_to_sm89INS1_16FlashAttnBwdSm80INS1_25CollectiveMainloopBwdSm80ILi2ELi2EN4cute5tupleIJNS5_1CILi128EEES8_NS7_ILi64EEEEEENS_10bfloat16_tEfNS_4arch4Sm80ELb1ELb0ELb1ELb0ELb1ELb0ELb0ELb0ELi2ELi4ELi4ELi4ELb0EEENS1_21CollectiveEpilogueBwdISA_SB_SD_Li256ELb0ELb0ELi2EEENS1_25SingleTileBwdLPTSchedulerILb0ELi128ELb1EEEEEEEEEvNT_6ParamsE$_ZN4cute3eso3ESOILb0ELb0EJNS_6LayoutINS_5tupleIJNS3_IJNS_1CILi8EEENS4_ILi1EEEEEENS3_IJNS4_ILi2EEEEEEEEENS3_IJNS3_IJS6_NS4_ILi0EEEEEENS3_IJiEEEEEEEENS_10ViewEngineINS_8smem_ptrIPN7cutlass10bfloat16_tEEEEEEEC2ERKSF_RKSM_,($_ZN7cutlass13device_kernelIN5flash19enable_sm80_to_sm89INS1_16FlashAttnBwdSm80INS1_25CollectiveMainloopBwdSm80ILi2ELi2EN4cute5tupleIJNS5_1CILi128EEES8_NS7_ILi64EEEEEENS_10bfloat16_tEfNS_4arch4Sm80ELb1ELb0ELb1ELb0ELb1ELb0ELb0ELb0ELi2ELi4ELi4ELi4ELb0EEENS1_21CollectiveEpilogueBwdISA_SB_SD_Li256ELb0ELb0ELi2EEENS1_25SingleTileBwdLPTSchedulerILb0ELi128ELb1EEEEEEEEEvNT_6ParamsE$_ZN4cute3eso3ESOILb0ELb0EJNS_6LayoutINS_5tupleIJNS3_IJNS_1CILi8EEENS4_ILi1EEEEEENS4_ILi2EEEEEENS3_IJNS3_IJS6_NS4_ILi0EEEEEEiEEEEENS_10ViewEngineINS_8smem_ptrIPN7cutlass10bfloat16_tEEEEEEEC2ERKSD_RKSK_ - $_ZN7cutlass13device_kernelIN5flash19enable_sm80_to_sm89INS1_16FlashAttnBwdSm80INS1_25CollectiveMainloopBwdSm80ILi2ELi2EN4cute5tupleIJNS5_1CILi128EEES8_NS7_ILi64EEEEEENS_10bfloat16_tEfNS_4arch4Sm80ELb1ELb0ELb1ELb0ELb1ELb0ELb0ELb0ELi2ELi4ELi4ELi4ELb0EEENS1_21CollectiveEpilogueBwdISA_SB_SD_Li256ELb0ELb0ELi2EEENS1_25SingleTileBwdLPTSchedulerILb0ELi128ELb1EEEEEEEEEvNT_6ParamsE$_ZN4cute3eso3ESOILb0ELb0EJNS_6LayoutINS_5tupleIJNS3_IJNS_1CILi8EEENS4_ILi1EEEEEENS3_IJNS4_ILi2EEEEEEEEENS3_IJNS3_IJS6_NS4_ILi0EEEEEENS3_IJiEEEEEEEENS_10ViewEngineINS_8smem_ptrIPN7cutlass10bfloat16_tEEEEEEEC2ERKSF_RKSM_)
$_ZN7cutlass13device_kernelIN5flash19enable_sm80_to_sm89INS1_16FlashAttnBwdSm80INS1_25CollectiveMainloopBwdSm80ILi2ELi2EN4cute5tupleIJNS5_1CILi128EEES8_NS7_ILi64EEEEEENS_10bfloat16_tEfNS_4arch4Sm80ELb1ELb0ELb1ELb0ELb1ELb0ELb0ELb0ELi2ELi4ELi4ELi4ELb0EEENS1_21CollectiveEpilogueBwdISA_SB_SD_Li256ELb0ELb0ELi2EEENS1_25SingleTileBwdLPTSchedulerILb0ELi128ELb1EEEEEEEEEvNT_6ParamsE$_ZN4cute3eso3ESOILb0ELb0EJNS_6LayoutINS_5tupleIJNS3_IJNS_1CILi8EEENS4_ILi1EEEEEENS3_IJNS4_ILi2EEEEEEEEENS3_IJNS3_IJS6_NS4_ILi0EEEEEENS3_IJiEEEEEEEENS_10ViewEngineINS_8smem_ptrIPN7cutlass10bfloat16_tEEEEEEEC2ERKSF_RKSM_:
[----:B------:R-:W-:Y:S02]  /*7560*/  IADD3 R3, R67, -c[0x0][0x20], RZ ;  /* 0x8000080043037a10 */ /* 0x000fe40007ffe0ff */
[----:B------:R-:W-:-:S03]  /*7570*/  IADD3 R2, R59, -c[0x0][0x20], RZ ;  /* 0x800008003b027a10 */ /* 0x000fc60007ffe0ff */
[----:B------:R1:W-:Y:S04]  /*7580*/  STL [R3], R8 ;  /* 0x0000000803007387 */ /* 0x0003e80000100800 */
[----:B------:R-:W2:Y:S01]  /*7590*/  LDL.64 R10, [R2] ;  /* 0x00000000020a7983 */ /* 0x000ea20000100a00 */
[----:B------:R-:W-:-:S03]  /*75a0*/  IMAD.MOV.U32 R7, RZ, RZ, 0x0 ;  /* 0x00000000ff077424 */ /* 0x000fc600078e00ff */
[----:B--2---:R1:W-:Y:S01]  /*75b0*/  STL.64 [R3+0x8], R10 ;  /* 0x0000080a03007387 */ /* 0x0043e20000100a00 */
[----:B------:R-:W-:Y:S05]  /*75c0*/  RET.REL.NODEC R6 `(_ZN7cutlass13device_kernelIN5flash19enable_sm80_to_sm89INS1_16FlashAttnBwdSm80INS1_25CollectiveMainloopBwdSm80ILi2ELi2EN4cute5tupleIJNS5_1CILi128EEES8_NS7_ILi64EEEEEENS_10bfloat16_tEfNS_4arch4Sm80ELb1ELb0ELb1ELb0ELb1ELb0ELb0ELb0ELi2ELi4ELi4ELi4ELb0EEENS1_21CollectiveEpilogueBwdISA_SB_SD_Li256ELb0ELb0ELi2EEENS1_25SingleTileBwdLPTSchedulerILb0ELi128ELb1EEEEEEEEEvNT_6ParamsE) ;  /* 0xffff8a3006007950 */ /* 0x000fea0003c3ffff */
        .type           $_ZN7cutlass13device_kernelIN5flash19enable_sm80_to_sm89INS1_16FlashAttnBwdSm80INS1_25CollectiveMainloopBwdSm80ILi2ELi2EN4cute5tupleIJNS5_1CILi128EEES8_NS7_ILi64EEEEEENS_10bfloat16_tEfNS_4arch4Sm80ELb1ELb0ELb1ELb0ELb1ELb0ELb0ELb0ELi2ELi4ELi4ELi4ELb0EEENS1_21CollectiveEpilogueBwdISA_SB_SD_Li256ELb0ELb0ELi2EEENS1_25SingleTileBwdLPTSchedulerILb0ELi128ELb1EEEEEEEEEvNT_6ParamsE$_ZN4cute3eso3ESOILb0ELb0EJNS_6LayoutINS_5tupleIJNS3_IJNS_1CILi8EEENS4_ILi1EEEEEENS4_ILi2EEEEEENS3_IJNS3_IJS6_NS4_ILi0EEEEEEiEEEEENS_10ViewEngineINS_8smem_ptrIPN7cutlass10bfloat16_tEEEEEEEC2ERKSD_RKSK_,@function
        .size           $_ZN7cutlass13device_kernelIN5flash19enable_sm80_to_sm89INS1_16FlashAttnBwdSm80INS1_25CollectiveMainloopBwdSm80ILi2ELi2EN4cute5tupleIJNS5_1CILi128EEES8_NS7_ILi64EEEEEENS_10bfloat16_tEfNS_4arch4Sm80ELb1ELb0ELb1ELb0ELb1ELb0ELb0ELb0ELi2ELi4ELi4ELi4ELb0EEENS1_21CollectiveEpilogueBwdISA_SB_SD_Li256ELb0ELb0ELi2EEENS1_25SingleTileBwdLPTSchedulerILb0ELi128ELb1EEEEEEEEEvNT_6ParamsE$_ZN4cute3eso3ESOILb0ELb0EJNS_6LayoutINS_5tupleIJNS3_IJNS_1CILi8EEENS4_ILi1EEEEEENS4_ILi2EEEEEENS3_IJNS3_IJS6_NS4_ILi0EEEEEEiEEEEENS_10ViewEngineINS_8smem_ptrIPN7cutlass10bfloat16_tEEEEEEEC2ERKSD_RKSK_,($_ZN7cutlass13device_kernelIN5flash19enable_sm80_to_sm89INS1_16FlashAttnBwdSm80INS1_25CollectiveMainloopBwdSm80ILi2ELi2EN4cute5tupleIJNS5_1CILi128EEES8_NS7_ILi64EEEEEENS_10bfloat16_tEfNS_4arch4Sm80ELb1ELb0ELb1ELb0ELb1ELb0ELb0ELb0ELi2ELi4ELi4ELi4ELb0EEENS1_21CollectiveEpilogueBwdISA_SB_SD_Li256ELb0ELb0ELi2EEENS1_25SingleTileBwdLPTSchedulerILb0ELi128ELb1EEEEEEEEEvNT_6ParamsE$_ZN4cute3eso3ESOILb0ELb0EJNS_6LayoutINS_5tupleIJNS3_IJNS_1CILi8EEENS4_ILi1EEEEEENS4_ILi2EEEEEENS3_IJNS3_IJS6_NS4_ILi0EEEEEEiEEEEEiEEC2ERKSD_RKi - $_ZN7cutlass13device_kernelIN5flash19enable_sm80_to_sm89INS1_16FlashAttnBwdSm80INS1_25CollectiveMainloopBwdSm80ILi2ELi2EN4cute5tupleIJNS5_1CILi128EEES8_NS7_ILi64EEEEEENS_10bfloat16_tEfNS_4arch4Sm80ELb1ELb0ELb1ELb0ELb1ELb0ELb0ELb0ELi2ELi4ELi4ELi4ELb0EEENS1_21CollectiveEpilogueBwdISA_SB_SD_Li256ELb0ELb0ELi2EEENS1_25SingleTileBwdLPTSchedulerILb0ELi128ELb1EEEEEEEEEvNT_6ParamsE$_ZN4cute3eso3ESOILb0ELb0EJNS_6LayoutINS_5tupleIJNS3_IJNS_1CILi8EEENS4_ILi1EEEEEENS4_ILi2EEEEEENS3_IJNS3_IJS6_NS4_ILi0EEEEEEiEEEEENS_10ViewEngineINS_8smem_ptrIPN7cutlass10bfloat16_tEEEEEEEC2ERKSD_RKSK_)
$_ZN7cutlass13device_kernelIN5flash19enable_sm80_to_sm89INS1_16FlashAttnBwdSm80INS1_25CollectiveMainloopBwdSm80ILi2ELi2EN4cute5tupleIJNS5_1CILi128EEES8_NS7_ILi64EEEEEENS_10bfloat16_tEfNS_4arch4Sm80ELb1ELb0ELb1ELb0ELb1ELb0ELb0ELb0ELi2ELi4ELi4ELi4ELb0EEENS1_21CollectiveEpilogueBwdISA_SB_SD_Li256ELb0ELb0ELi2EEENS1_25SingleTileBwdLPTSchedulerILb0ELi128ELb1EEEEEEEEEvNT_6ParamsE$_ZN4cute3eso3ESOILb0ELb0EJNS_6LayoutINS_5tupleIJNS3_IJNS_1CILi8EEENS4_ILi1EEEEEENS4_ILi2EEEEEENS3_IJNS3_IJS6_NS4_ILi0EEEEEEiEEEEENS_10ViewEngineINS_8smem_ptrIPN7cutlass10bfloat16_tEEEEEEEC2ERKSD_RKSK_:
[----:B------:R-:W-:Y:S02]  /*75d0*/  IADD3 R3, R67, -c[0x0][0x20], RZ ;  /* 0x8000080043037a10 */ /* 0x000fe40007ffe0ff */
[----:B------:R-:W-:-:S03]  /*75e0*/  IADD3 R2, R59, -c[0x0][0x20], RZ ;  /* 0x800008003b027a10 */ /* 0x000fc60007ffe0ff */
[----:B------:R1:W-:Y:S04]  /*75f0*/  STL [R3], R6 ;  /* 0x0000000603007387 */ /* 0x0003e80000100800 */
[----:B------:R-:W2:Y:S01]  /*7600*/  LDL.64 R8, [R2] ;  /* 0x0000000002087983 */ /* 0x000ea20000100a00 */
[----:B------:R-:W-:-:S03]  /*7610*/  IMAD.MOV.U32 R5, RZ, RZ, 0x0 ;  /* 0x00000000ff057424 */ /* 0x000fc600078e00ff */
[----:B--2---:R1:W-:Y:S01]  /*7620*/  STL.64 [R3+0x8], R8 ;  /* 0x0000080803007387 */ /* 0x0043e20000100a00 */
[----:B------:R-:W-:Y:S05]  /*7630*/  RET.REL.NODEC R4 `(_ZN7cutlass13device_kernelIN5flash19enable_sm80_to_sm89INS1_16FlashAttnBwdSm80INS1_25CollectiveMainloopBwdSm80ILi2ELi2EN4cute5tupleIJNS5_1CILi128EEES8_NS7_ILi64EEEEEENS_10bfloat16_tEfNS_4arch4Sm80ELb1ELb0ELb1ELb0ELb1ELb0ELb0ELb0ELi2ELi4ELi4ELi4ELb0EEENS1_21CollectiveEpilogueBwdISA_SB_SD_Li256ELb0ELb0ELi2EEENS1_25SingleTileBwdLPTSchedulerILb0ELi128ELb1EEEEEEEEEvNT_6ParamsE) ;  /* 0xffff89c004007950 */ /* 0x000fea0003c3ffff */
        .type           $_ZN7cutlass13device_kernelIN5flash19enable_sm80_to_sm89INS1_16FlashAttnBwdSm80INS1_25CollectiveMainloopBwdSm80ILi2ELi2EN4cute5tupleIJNS5_1CILi128EEES8_NS7_ILi64EEEEEENS_10bfloat16_tEfNS_4arch4Sm80ELb1ELb0ELb1ELb0ELb1ELb0ELb0ELb0ELi2ELi4ELi4ELi4ELb0EEENS1_21CollectiveEpilogueBwdISA_SB_SD_Li256ELb0ELb0ELi2EEENS1_25SingleTileBwdLPTSchedulerILb0ELi128ELb1EEEEEEEEEvNT_6ParamsE$_ZN4cute3eso3ESOILb0ELb0EJNS_6LayoutINS_5tupleIJNS3_IJNS_1CILi8EEENS4_ILi1EEEEEENS4_ILi2EEEEEENS3_IJNS3_IJS6_NS4_ILi0EEEEEEiEEEEEiEEC2ERKSD_RKi,@function
        .size           $_ZN7cutlass13device_kernelIN5flash19enable_sm80_to_sm89INS1_16FlashAttnBwdSm80INS1_25CollectiveMainloopBwdSm80ILi2ELi2EN4cute5tupleIJNS5_1CILi128EEES8_NS7_ILi64EEEEEENS_10bfloat16_tEfNS_4arch4Sm80ELb1ELb0ELb1ELb0ELb1ELb0ELb0ELb0ELi2ELi4ELi4ELi4ELb0EEENS1_21CollectiveEpilogueBwdISA_SB_SD_Li256ELb0ELb0ELi2EEENS1_25SingleTileBwdLPTSchedulerILb0ELi128ELb1EEEEEEEEEvNT_6ParamsE$_ZN4cute3eso3ESOILb0ELb0EJNS_6LayoutINS_5tupleIJNS3_IJNS_1CILi8EEENS4_ILi1EEEEEENS4_ILi2EEEEEENS3_IJNS3_IJS6_NS4_ILi0EEEEEEiEEEEEiEEC2ERKSD_RKi,($_ZN7cutlass13device_kernelIN5flash19enable_sm80_to_sm89INS1_16FlashAttnBwdSm80INS1_25CollectiveMainloopBwdSm80ILi2ELi2EN4cute5tupleIJNS5_1CILi128EEES8_NS7_ILi64EEEEEENS_10bfloat16_tEfNS_4arch4Sm80ELb1ELb0ELb1ELb0ELb1ELb0ELb0ELb0ELi2ELi4ELi4ELi4ELb0EEENS1_21CollectiveEpilogueBwdISA_SB_SD_Li256ELb0ELb0ELi2EEENS1_25SingleTileBwdLPTSchedulerILb0ELi128ELb1EEEEEEEEEvNT_6ParamsE$_ZN4cute3eso3ESOILb0ELb0EJNS_6LayoutINS_5tupleIJNS3_IJNS_1CILi8EEENS4_ILi1EEEEEENS4_ILi2EEENS3_IJS8_S8_EEEEEENS3_IJNS3_IJS6_NS4_ILi0EEEEEENS4_ILi4096EEENS3_IJiiEEEEEEEENS_10ViewEngineINS_8smem_ptrIPN7cutlass10bfloat16_tEEEEEEEC2ERKSG_RKSN_ - $_ZN7cutlass13device_kernelIN5flash19enable_sm80_to_sm89INS1_16FlashAttnBwdSm80INS1_25CollectiveMainloopBwdSm80ILi2ELi2EN4cute5tupleIJNS5_1CILi128EEES8_NS7_ILi64EEEEEENS_10bfloat16_tEfNS_4arch4Sm80ELb1ELb0ELb1ELb0ELb1ELb0ELb0ELb0ELi2ELi4ELi4ELi4ELb0EEENS1_21CollectiveEpilogueBwdISA_SB_SD_Li256ELb0ELb0ELi2EEENS1_25SingleTileBwdLPTSchedulerILb0ELi128ELb1EEEEEEEEEvNT_6ParamsE$_ZN4cute3eso3ESOILb0ELb0EJNS_6LayoutINS_5tupleIJNS3_IJNS_1CILi8EEENS4_ILi1EEEEEENS4_ILi2EEEEEENS3_IJNS3_IJS6_NS4_ILi0EEEEEEiEEEEEiEEC2ERKSD_RKi)
$_ZN7cutlass13device_kernelIN5flash19enable_sm80_to_sm89INS1_16FlashAttnBwdSm80INS1_25CollectiveMainloopBwdSm80ILi2ELi2EN4cute5tupleIJNS5_1CILi128EEES8_NS7_ILi64EEEEEENS_10bfloat16_tEfNS_4arch4Sm80ELb1ELb0ELb1ELb0ELb1ELb0ELb0ELb0ELi2ELi4ELi4ELi4ELb0EEENS1_21CollectiveEpilogueBwdISA_SB_SD_Li256ELb0ELb0ELi2EEENS1_25SingleTileBwdLPTSchedulerILb0ELi128ELb1EEEEEEEEEvNT_6ParamsE$_ZN4cute3eso3ESOILb0ELb0EJNS_6LayoutINS_5tupleIJNS3_IJNS_1CILi8EEENS4_ILi1EEEEEENS4_ILi2EEEEEENS3_IJNS3_IJS6_NS4_ILi0EEEEEEiEEEEEiEEC2ERKSD_RKi:
[----:B------:R-:W-:Y:S02]  /*7640*/  IADD3 R3, R58, -c[0x0][0x20], RZ ;  /* 0x800008003a037a10 */ /* 0x000fe40007ffe0ff */
[----:B------:R-:W-:-:S03]  /*7650*/  IADD3 R2, R61, -c[0x0][0x20], RZ ;  /* 0x800008003d027a10 */ /* 0x000fc60007ffe0ff */
[----:B------:R1:W-:Y:S04]  /*7660*/  STL [R3], R6 ;  /* 0x0000000603007387 */ /* 0x0003e80000100800 */
[----:B------:R-:W2:Y:S01]  /*7670*/  LDL R2, [R2] ;  /* 0x0000000002027983 */ /* 0x000ea20000100800 */
[----:B------:R-:W-:-:S03]  /*7680*/  IMAD.MOV.U32 R5, RZ, RZ, 0x0 ;  /* 0x00000000ff057424 */ /* 0x000fc600078e00ff */
[----:B--2---:R1:W-:Y:S01]  /*7690*/  STL [R3+0x4], R2 ;  /* 0x0000040203007387 */ /* 0x0043e20000100800 */
[----:B------:R-:W-:Y:S05]  /*76a0*/  RET.REL.NODEC R4 `(_ZN7cutlass13device_kernelIN5flash19enable_sm80_to_sm89INS1_16FlashAttnBwdSm80INS1_25CollectiveMainloopBwdSm80ILi2ELi2EN4cute5tupleIJNS5_1CILi128EEES8_NS7_ILi64EEEEEENS_10bfloat16_tEfNS_4arch4Sm80ELb1ELb0ELb1ELb0ELb1ELb0ELb0ELb0ELi2ELi4ELi4ELi4ELb0EEENS1_21CollectiveEpilogueBwdISA_SB_SD_Li256ELb0ELb0ELi2EEENS1_25SingleTileBwdLPTSchedulerILb0ELi128ELb1EEEEEEEEEvNT_6ParamsE) ;  /* 0xffff895004007950 */ /* 0x000fea0003c3ffff */
        .type           $_ZN7cutlass13device_kernelIN5flash19enable_sm80_to_sm89INS1_16FlashAttnBwdSm80INS1_25CollectiveMainloopBwdSm80ILi2ELi2EN4cute5tupleIJNS5_1CILi128EEES8_NS7_ILi64EEEEEENS_10bfloat16_tEfNS_4arch4Sm80ELb1ELb0ELb1ELb0ELb1ELb0ELb0ELb0ELi2ELi4ELi4ELi4ELb0EEENS1_21CollectiveEpilogueBwdISA_SB_SD_Li256ELb0ELb0ELi2EEENS1_25SingleTileBwdLPTSchedulerILb0ELi128ELb1EEEEEEEEEvNT_6ParamsE$_ZN4cute3eso3ESOILb0ELb0EJNS_6LayoutINS_5tupleIJNS3_IJNS_1CILi8EEENS4_ILi1EEEEEENS4_ILi2EEENS3_IJS8_S8_EEEEEENS3_IJNS3_IJS6_NS4_ILi0EEEEEENS4_ILi4096EEENS3_IJiiEEEEEEEENS_10ViewEngineINS_8smem_ptrIPN7cutlass10bfloat16_tEEEEEEEC2ERKSG_RKSN_,@function
        .size           $_ZN7cutlass13device_kernelIN5flash19enable_sm80_to_sm89INS1_16FlashAttnBwdSm80INS1_25CollectiveMainloopBwdSm80ILi2ELi2EN4cute5tupleIJNS5_1CILi128EEES8_NS7_ILi64EEEEEENS_10bfloat16_tEfNS_4arch4Sm80ELb1ELb0ELb1ELb0ELb1ELb0ELb0ELb0ELi2ELi4ELi4ELi4ELb0EEENS1_21CollectiveEpilogueBwdISA_SB_SD_Li256ELb0ELb0ELi2EEENS1_25SingleTileBwdLPTSchedulerILb0ELi128ELb1EEEEEEEEEvNT_6ParamsE$_ZN4cute3eso3ESOILb0ELb0EJNS_6LayoutINS_5tupleIJNS3_IJNS_1CILi8EEENS4_ILi1EEEEEENS4_ILi2EEENS3_IJS8_S8_EEEEEENS3_IJNS3_IJS6_NS4_ILi0EEEEEENS4_ILi4096EEENS3_IJiiEEEEEEEENS_10ViewEngineINS_8smem_ptrIPN7cutlass10bfloat16_tEEEEEEEC2ERKSG_RKSN_,($_ZN7cutlass13device_kernelIN5flash19enable_sm80_to_sm89INS1_16FlashAttnBwdSm80INS1_25CollectiveMainloopBwdSm80ILi2ELi2EN4cute5tupleIJNS5_1CILi128EEES8_NS7_ILi64EEEEEENS_10bfloat16_tEfNS_4arch4Sm80ELb1ELb0ELb1ELb0ELb1ELb0ELb0ELb0ELi2ELi4ELi4ELi4ELb0EEENS1_21CollectiveEpilogueBwdISA_SB_SD_Li256ELb0ELb0ELi2EEENS1_25SingleTileBwdLPTSchedulerILb0ELi128ELb1EEEEEEEEEvNT_6ParamsE$_ZN4cute3eso3ESOILb0ELb0EJNS_6LayoutINS_5tupleIJNS3_IJNS_1CILi8EEENS4_ILi1EEEEEENS4_ILi2EEENS3_IJS8_S8_EEEEEENS3_IJNS3_IJS6_NS4_ILi0EEEEEENS4_ILi4096EEENS3_IJiiEEEEEEEEiEEC2ERKSG_RKi - $_ZN7cutlass13device_kernelIN5flash19enable_sm80_to_sm89INS1_16FlashAttnBwdSm80INS1_25CollectiveMainloopBwdSm80ILi2ELi2EN4cute5tupleIJNS5_1CILi128EEES8_NS7_ILi64EEEEEENS_10bfloat16_tEfNS_4arch4Sm80ELb1ELb0ELb1ELb0ELb1ELb0ELb0ELb0ELi2ELi4ELi4ELi4ELb0EEENS1_21CollectiveEpilogueBwdISA_SB_SD_Li256ELb0ELb0ELi2EEENS1_25SingleTileBwdLPTSchedulerILb0ELi128ELb1EEEEEEEEEvNT_6ParamsE$_ZN4cute3eso3ESOILb0ELb0EJNS_6LayoutINS_5tupleIJNS3_IJNS_1CILi8EEENS4_ILi1EEEEEENS4_ILi2EEENS3_IJS8_S8_EEEEEENS3_IJNS3_IJS6_NS4_ILi0EEEEEENS4_ILi4096EEENS3_IJiiEEEEEEEENS_10ViewEngineINS_8smem_ptrIPN7cutlass10bfloat16_tEEEEEEEC2ERKSG_RKSN_)
$_ZN7cutlass13device_kernelIN5flash19enable_sm80_to_sm89INS1_16FlashAttnBwdSm80INS1_25CollectiveMainloopBwdSm80ILi2ELi2EN4cute5tupleIJNS5_1CILi128EEES8_NS7_ILi64EEEEEENS_10bfloat16_tEfNS_4arch4Sm80ELb1ELb0ELb1ELb0ELb1ELb0ELb0ELb0ELi2ELi4ELi4ELi4ELb0EEENS1_21CollectiveEpilogueBwdISA_SB_SD_Li256ELb0ELb0ELi2EEENS1_25SingleTileBwdLPTSchedulerILb0ELi128ELb1EEEEEEEEEvNT_6ParamsE$_ZN4cute3eso3ESOILb0ELb0EJNS_6LayoutINS_5tupleIJNS3_IJNS_1CILi8EEENS4_ILi1EEEEEENS4_ILi2EEENS3_IJS8_S8_EEEEEENS3_IJNS3_IJS6_NS4_ILi0EEEEEENS4_ILi4096EEENS3_IJiiEEEEEEEENS_10ViewEngineINS_8smem_ptrIPN7cutlass10bfloat16_tEEEEEEEC2ERKSG_RKSN_:
[----:B------:R-:W-:Y:S02]  /*76b0*/  IADD3 R3, R23, -c[0x0][0x20], RZ ;  /* 0x8000080017037a10 */ /* 0x000fe40007ffe0ff */
[----:B------:R-:W-:-:S03]  /*76c0*/  IADD3 R2, R22, -c[0x0][0x20], RZ ;  /* 0x8000080016027a10 */ /* 0x000fc60007ffe0ff */
[----:B------:R1:W-:Y:S04]  /*76d0*/  STL.64 [R3], R4 ;  /* 0x0000000403007387 */ /* 0x0003e80000100a00 */
[----:B------:R-:W2:Y:S01]  /*76e0*/  LDL.64 R8, [R2] ;  /* 0x0000000002087983 */ /* 0x000ea20000100a00 */
[----:B------:R-:W-:-:S03]  /*76f0*/  IMAD.MOV.U32 R7, RZ, RZ, 0x0 ;  /* 0x00000000ff077424 */ /* 0x000fc600078e00ff */
[----:B--2---:R1:W-:Y:S01]  /*7700*/  STL.64 [R3+0x8], R8 ;  /* 0x0000080803007387 */ /* 0x0043e20000100a00 */
[----:B------:R-:W-:Y:S05]  /*7710*/  RET.REL.NODEC R6 `(_ZN7cutlass13device_kernelIN5flash19enable_sm80_to_sm89INS1_16FlashAttnBwdSm80INS1_25CollectiveMainloopBwdSm80ILi2ELi2EN4cute5tupleIJNS5_1CILi128EEES8_NS7_ILi64EEEEEENS_10bfloat16_tEfNS_4arch4Sm80ELb1ELb0ELb1ELb0ELb1ELb0ELb0ELb0ELi2ELi4ELi4ELi4ELb0EEENS1_21CollectiveEpilogueBwdISA_SB_SD_Li256ELb0ELb0ELi2EEENS1_25SingleTileBwdLPTSchedulerILb0ELi128ELb1EEEEEEEEEvNT_6ParamsE) ;  /* 0xffff88e006007950 */ /* 0x000fea0003c3ffff */
        .type           $_ZN7cutlass13device_kernelIN5flash19enable_sm80_to_sm89INS1_16FlashAttnBwdSm80INS1_25CollectiveMainloopBwdSm80ILi2ELi2EN4cute5tupleIJNS5_1CILi128EEES8_NS7_ILi64EEEEEENS_10bfloat16_tEfNS_4arch4Sm80ELb1ELb0ELb1ELb0ELb1ELb0ELb0ELb0ELi2ELi4ELi4ELi4ELb0EEENS1_21CollectiveEpilogueBwdISA_SB_SD_Li256ELb0ELb0ELi2EEENS1_25SingleTileBwdLPTSchedulerILb0ELi128ELb1EEEEEEEEEvNT_6ParamsE$_ZN4cute3eso3ESOILb0ELb0EJNS_6LayoutINS_5tupleIJNS3_IJNS_1CILi8EEENS4_ILi1EEEEEENS4_ILi2EEENS3_IJS8_S8_EEEEEENS3_IJNS3_IJS6_NS4_ILi0EEEEEENS4_ILi4096EEENS3_IJiiEEEEEEEEiEEC2ERKSG_RKi,@function
        .size           $_ZN7cutlass13device_kernelIN5flash19enable_sm80_to_sm89INS1_16FlashAttnBwdSm80INS1_25CollectiveMainloopBwdSm80ILi2ELi2EN4cute5tupleIJNS5_1CILi128EEES8_NS7_ILi64EEEEEENS_10bfloat16_tEfNS_4arch4Sm80ELb1ELb0ELb1ELb0ELb1ELb0ELb0ELb0ELi2ELi4ELi4ELi4ELb0EEENS1_21CollectiveEpilogueBwdISA_SB_SD_Li256ELb0ELb0ELi2EEENS1_25SingleTileBwdLPTSchedulerILb0ELi128ELb1EEEEEEEEEvNT_6ParamsE$_ZN4cute3eso3ESOILb0ELb0EJNS_6LayoutINS_5tupleIJNS3_IJNS_1CILi8EEENS4_ILi1EEEEEENS4_ILi2EEENS3_IJS8_S8_EEEEEENS3_IJNS3_IJS6_NS4_ILi0EEEEEENS4_ILi4096EEENS3_IJiiEEEEEEEEiEEC2ERKSG_RKi,($_ZN7cutlass13device_kernelIN5flash19enable_sm80_to_sm89INS1_16FlashAttnBwdSm80INS1_25CollectiveMainloopBwdSm80ILi2ELi2EN4cute5tupleIJNS5_1CILi128EEES8_NS7_ILi64EEEEEENS_10bfloat16_tEfNS_4arch4Sm80ELb1ELb0ELb1ELb0ELb1ELb0ELb0ELb0ELi2ELi4ELi4ELi4ELb0EEENS1_21CollectiveEpilogueBwdISA_SB_SD_Li256ELb0ELb0ELi2EEENS1_25SingleTileBwdLPTSchedulerILb0ELi128ELb1EEEEEEEEEvNT_6ParamsE$_ZN4cute3eso3ESOILb0ELb0EJNS_6LayoutINS_5tupleIJNS3_IJNS_1CILi8EEENS4_ILi1EEEEEENS4_ILi2EEES5_EEENS3_IJNS3_IJS6_NS4_ILi0EEEEEEiNS4_ILi1024EEEEEEEENS_10ViewEngineINS_8smem_ptrIPN7cutlass10bfloat16_tEEEEEEEC2ERKSE_RKSL_ - $_ZN7cutlass13device_kernelIN5flash19enable_sm80_to_sm89INS1_16FlashAttnBwdSm80INS1_25CollectiveMainloopBwdSm80ILi2ELi2EN4cute5tupleIJNS5_1CILi128EEES8_NS7_ILi64EEEEEENS_10bfloat16_tEfNS_4arch4Sm80ELb1ELb0ELb1ELb0ELb1ELb0ELb0ELb0ELi2ELi4ELi4ELi4ELb0EEENS1_21CollectiveEpilogueBwdISA_SB_SD_Li256ELb0ELb0ELi2EEENS1_25SingleTileBwdLPTSchedulerILb0ELi128ELb1EEEEEEEEEvNT_6ParamsE$_ZN4cute3eso3ESOILb0ELb0EJNS_6LayoutINS_5tupleIJNS3_IJNS_1CILi8EEENS4_ILi1EEEEEENS4_ILi2EEENS3_IJS8_S8_EEEEEENS3_IJNS3_IJS6_NS4_ILi0EEEEEENS4_ILi4096EEENS3_IJiiEEEEEEEEiEEC2ERKSG_RKi)
$_ZN7cutlass13device_kernelIN5flash19enable_sm80_to_sm89INS1_16FlashAttnBwdSm80INS1_25CollectiveMainloopBwdSm80ILi2ELi2EN4cute5tupleIJNS5_1CILi128EEES8_NS7_ILi64EEEEEENS_10bfloat16_tEfNS_4arch4Sm80ELb1ELb0ELb1ELb0ELb1ELb0ELb0ELb0ELi2ELi4ELi4ELi4ELb0EEENS1_21CollectiveEpilogueBwdISA_SB_SD_Li256ELb0ELb0ELi2EEENS1_25SingleTileBwdLPTSchedulerILb0ELi128ELb1EEEEEEEEEvNT_6ParamsE$_ZN4cute3eso3ESOILb0ELb0EJNS_6LayoutINS_5tupleIJNS3_IJNS_1CILi8EEENS4_ILi1EEEEEENS4_ILi2EEENS3_IJS8_S8_EEEEEENS3_IJNS3_IJS6_NS4_ILi0EEEEEENS4_ILi4096EEENS3_IJiiEEEEEEEEiEEC2ERKSG_RKi:
[----:B------:R-:W-:Y:S02]  /*7720*/  IADD3 R5, R23, -c[0x0][0x20], RZ ;  /* 0x8000080017057a10 */ /* 0x000fe40007ffe0ff */
[----:B------:R-:W-:-:S03]  /*7730*/  IADD3 R4, R22, -c[0x0][0x20], RZ ;  /* 0x8000080016047a10 */ /* 0x000fc60007ffe0ff */
[----:B------:R1:W-:Y:S04]  /*7740*/  STL [R5], R2 ;  /* 0x0000000205007387 */ /* 0x0003e80000100800 */
[----:B------:R1:W-:Y:S04]  /*7750*/  STL [R5+0x4], R3 ;  /* 0x0000040305007387 */ /* 0x0003e80000100800 */
[----:B------:R-:W2:Y:S01]  /*7760*/  LDL R4, [R4] ;  /* 0x0000000004047983 */ /* 0x000ea20000100800 */
[----:B------:R-:W-:-:S03]  /*7770*/  IMAD.MOV.U32 R7, RZ, RZ, 0x0 ;  /* 0x00000000ff077424 */ /* 0x000fc600078e00ff */
[----:B--2---:R1:W-:Y:S01]  /*7780*/  STL [R5+0x8], R4 ;  /* 0x0000080405007387 */ /* 0x0043e20000100800 */
[----:B------:R-:W-:Y:S05]  /*7790*/  RET.REL.NODEC R6 `(_ZN7cutlass13device_kernelIN5flash19enable_sm80_to_sm89INS1_16FlashAttnBwdSm80INS1_25CollectiveMainloopBwdSm80ILi2ELi2EN4cute5tupleIJNS5_1CILi128EEES8_NS7_ILi64EEEEEENS_10bfloat16_tEfNS_4arch4Sm80ELb1ELb0ELb1ELb0ELb1ELb0ELb0ELb0ELi2ELi4ELi4ELi4ELb0EEENS1_21CollectiveEpilogueBwdISA_SB_SD_Li256ELb0ELb0ELi2EEENS1_25SingleTileBwdLPTSchedulerILb0ELi128ELb1EEEEEEEEEvNT_6ParamsE) ;  /* 0xffff886006007950 */ /* 0x000fea0003c3ffff */
        .type           $_ZN7cutlass13device_kernelIN5flash19enable_sm80_to_sm89INS1_16FlashAttnBwdSm80INS1_25CollectiveMainloopBwdSm80ILi2ELi2EN4cute5tupleIJNS5_1CILi128EEES8_NS7_ILi64EEEEEENS_10bfloat16_tEfNS_4arch4Sm80ELb1ELb0ELb1ELb0ELb1ELb0ELb0ELb0ELi2ELi4ELi4ELi4ELb0EEENS1_21CollectiveEpilogueBwdISA_SB_SD_Li256ELb0ELb0ELi2EEENS1_25SingleTileBwdLPTSchedulerILb0ELi128ELb1EEEEEEEEEvNT_6ParamsE$_ZN4cute3eso3ESOILb0ELb0EJNS_6LayoutINS_5tupleIJNS3_IJNS_1CILi8EEENS4_ILi1EEEEEENS4_ILi2EEES5_EEENS3_IJNS3_IJS6_NS4_ILi0EEEEEEiNS4_ILi1024EEEEEEEENS_10ViewEngineINS_8smem_ptrIPN7cutlass10bfloat16_tEEEEEEEC2ERKSE_RKSL_,@function
        .size           $_ZN7cutlass13device_kernelIN5flash19enable_sm80_to_sm89INS1_16FlashAttnBwdSm80INS1_25CollectiveMainloopBwdSm80ILi2ELi2EN4cute5tupleIJNS5_1CILi128EEES8_NS7_ILi64EEEEEENS_10bfloat16_tEfNS_4arch4Sm80ELb1ELb0ELb1ELb0ELb1ELb0ELb0ELb0ELi2ELi4ELi4ELi4ELb0EEENS1_21CollectiveEpilogueBwdISA_SB_SD_Li256ELb0ELb0ELi2EEENS1_25SingleTileBwdLPTSchedulerILb0ELi128ELb1EEEEEEEEEvNT_6ParamsE$_ZN4cute3eso3ESOILb0ELb0EJNS_6LayoutINS_5tupleIJNS3_IJNS_1CILi8EEENS4_ILi1EEEEEENS4_ILi2EEES5_EEENS3_IJNS3_IJS6_NS4_ILi0EEEEEEiNS4_ILi1024EEEEEEEENS_10ViewEngineINS_8smem_ptrIPN7cutlass10bfloat16_tEEEEEEEC2ERKSE_RKSL_,($_ZN7cutlass13device_kernelIN5flash19enable_sm80_to_sm89INS1_16FlashAttnBwdSm80INS1_25CollectiveMainloopBwdSm80ILi2ELi2EN4cute5tupleIJNS5_1CILi128EEES8_NS7_ILi64EEEEEENS_10bfloat16_tEfNS_4arch4Sm80ELb1ELb0ELb1ELb0ELb1ELb0ELb0ELb0ELi2ELi4ELi4ELi4ELb0EEENS1_21CollectiveEpilogueBwdISA_SB_SD_Li256ELb0ELb0ELi2EEENS1_25SingleTileBwdLPTSchedulerILb0ELi128ELb1EEEEEEEEEvNT_6ParamsE$_ZN4cute3eso3ESOILb0ELb0EJNS_6LayoutINS_5tupleIJNS3_IJNS_1CILi8EEENS4_ILi1EEEEEENS4_ILi2EEES5_EEENS3_IJNS3_IJS6_NS4_ILi0EEEEEEiNS4_ILi1024EEEEEEEEiEEC2ERKSE_RKi - $_ZN7cutlass13device_kernelIN5flash19enable_sm80_to_sm89INS1_16FlashAttnBwdSm80INS1_25CollectiveMainloopBwdSm80ILi2ELi2EN4cute5tupleIJNS5_1CILi128EEES8_NS7_ILi64EEEEEENS_10bfloat16_tEfNS_4arch4Sm80ELb1ELb0ELb1ELb0ELb1ELb0ELb0ELb0ELi2ELi4ELi4ELi4ELb0EEENS1_21CollectiveEpilogueBwdISA_SB_SD_Li256ELb0ELb0ELi2EEENS1_25SingleTileBwdLPTSchedulerILb0ELi128ELb1EEEEEEEEEvNT_6ParamsE$_ZN4cute3eso3ESOILb0ELb0EJNS_6LayoutINS_5tupleIJNS3_IJNS_1CILi8EEENS4_ILi1EEEEEENS4_ILi2EEES5_EEENS3_IJNS3_IJS6_NS4_ILi0EEEEEEiNS4_ILi1024EEEEEEEENS_10ViewEngineINS_8smem_ptrIPN7cutlass10bfloat16_tEEEEEEEC2ERKSE_RKSL_)
$_ZN7cutlass13device_kernelIN5flash19enable_sm80_to_sm89INS1_16FlashAttnBwdSm80INS1_25CollectiveMainloopBwdSm80ILi2ELi2EN4cute5tupleIJNS5_1CILi128EEES8_NS7_ILi64EEEEEENS_10bfloat16_tEfNS_4arch4Sm80ELb1ELb0ELb1ELb0ELb1ELb0ELb0ELb0ELi2ELi4ELi4ELi4ELb0EEENS1_21CollectiveEpilogueBwdISA_SB_SD_Li256ELb0ELb0ELi2EEENS1_25SingleTileBwdLPTSchedulerILb0ELi128ELb1EEEEEEEEEvNT_6ParamsE$_ZN4cute3eso3ESOILb0ELb0EJNS_6LayoutINS_5tupleIJNS3_IJNS_1CILi8EEENS4_ILi1EEEEEENS4_ILi2EEES5_EEENS3_IJNS3_IJS6_NS4_ILi0EEEEEEiNS4_ILi1024EEEEEEEENS_10ViewEngineINS_8smem_ptrIPN7cutlass10bfloat16_tEEEEEEEC2ERKSE_RKSL_:
[----:B------:R-:W-:Y:S02]  /*77a0*/  IADD3 R3, R23, -c[0x0][0x20], RZ ;  /* 0x8000080017037a10 */ /* 0x000fe40007ffe0ff */
[----:B------:R-:W-:-:S03]  /*77b0*/  IADD3 R2, R22, -c[0x0][0x20], RZ ;  /* 0x8000080016027a10 */ /* 0x000fc60007ffe0ff */
[----:B------:R1:W-:Y:S04]  /*77c0*/  STL [R3], R6 ;  /* 0x0000000603007387 */ /* 0x0003e80000100800 */
[----:B------:R-:W2:Y:S01]  /*77d0*/  LDL.64 R8, [R2] ;  /* 0x0000000002087983 */ /* 0x000ea20000100a00 */
[----:B------:R-:W-:-:S03]  /*77e0*/  IMAD.MOV.U32 R5, RZ, RZ, 0x0 ;  /* 0x00000000ff057424 */ /* 0x000fc600078e00ff */
[----:B--2---:R1:W-:Y:S01]  /*77f0*/  STL.64 [R3+0x8], R8 ;  /* 0x0000080803007387 */ /* 0x0043e20000100a00 */
[----:B------:R-:W-:Y:S05]  /*7800*/  RET.REL.NODEC R4 `(_ZN7cutlass13device_kernelIN5flash19enable_sm80_to_sm89INS1_16FlashAttnBwdSm80INS1_25CollectiveMainloopBwdSm80ILi2ELi2EN4cute5tupleIJNS5_1CILi128EEES8_NS7_ILi64EEEEEENS_10bfloat16_tEfNS_4arch4Sm80ELb1ELb0ELb1ELb0ELb1ELb0ELb0ELb0ELi2ELi4ELi4ELi4ELb0EEENS1_21CollectiveEpilogueBwdISA_SB_SD_Li256ELb0ELb0ELi2EEENS1_25SingleTileBwdLPTSchedulerILb0ELi128ELb1EEEEEEEEEvNT_6ParamsE) ;  /* 0xffff87f004007950 */ /* 0x000fea0003c3ffff */
        .type           $_ZN7cutlass13device_kernelIN5flash19enable_sm80_to_sm89INS1_16FlashAttnBwdSm80INS1_25CollectiveMainloopBwdSm80ILi2ELi2EN4cute5tupleIJNS5_1CILi128EEES8_NS7_ILi64EEEEEENS_10bfloat16_tEfNS_4arch4Sm80ELb1ELb0ELb1ELb0ELb1ELb0ELb0ELb0ELi2ELi4ELi4ELi4ELb0EEENS1_21CollectiveEpilogueBwdISA_SB_SD_Li256ELb0ELb0ELi2EEENS1_25SingleTileBwdLPTSchedulerILb0ELi128ELb1EEEEEEEEEvNT_6ParamsE$_ZN4cute3eso3ESOILb0ELb0EJNS_6LayoutINS_5tupleIJNS3_IJNS_1CILi8EEENS4_ILi1EEEEEENS4_ILi2EEES5_EEENS3_IJNS3_IJS6_NS4_ILi0EEEEEEiNS4_ILi1024EEEEEEEEiEEC2ERKSE_RKi,@function
        .size           $_ZN7cutlass13device_kernelIN5flash19enable_sm80_to_sm89INS1_16FlashAttnBwdSm80INS1_25CollectiveMainloopBwdSm80ILi2ELi2EN4cute5tupleIJNS5_1CILi128EEES8_NS7_ILi64EEEEEENS_10bfloat16_tEfNS_4arch4Sm80ELb1ELb0ELb1ELb0ELb1ELb0ELb0ELb0ELi2ELi4ELi4ELi4ELb0EEENS1_21CollectiveEpilogueBwdISA_SB_SD_Li256ELb0ELb0ELi2EEENS1_25SingleTileBwdLPTSchedulerILb0ELi128ELb1EEEEEEEEEvNT_6ParamsE$_ZN4cute3eso3ESOILb0ELb0EJNS_6LayoutINS_5tupleIJNS3_IJNS_1CILi8EEENS4_ILi1EEEEEENS4_ILi2EEES5_EEENS3_IJNS3_IJS6_NS4_ILi0EEEEEEiNS4_ILi1024EEEEEEEEiEEC2ERKSE_RKi,($_ZN7cutlass13device_kernelIN5flash19enable_sm80_to_sm89INS1_16FlashAttnBwdSm80INS1_25CollectiveMainloopBwdSm80ILi2ELi2EN4cute5tupleIJNS5_1CILi128EEES8_NS7_ILi64EEEEEENS_10bfloat16_tEfNS_4arch4Sm80ELb1ELb0ELb1ELb0ELb1ELb0ELb0ELb0ELi2ELi4ELi4ELi4ELb0EEENS1_21CollectiveEpilogueBwdISA_SB_SD_Li256ELb0ELb0ELi2EEENS1_25SingleTileBwdLPTSchedulerILb0ELi128ELb1EEEEEEEEEvNT_6ParamsE$_ZN4cute3eso3ESOILb0ELb0EJNS_6LayoutINS_5tupleIJNS3_IJNS_1CILi8EEENS4_ILi1EEEEEENS4_ILi4EEES6_EEENS3_IJNS3_IJS6_NS4_ILi0EEEEEElSA_EEEEENS_10ViewEngineINS_8gmem_ptrIPKN7cutlass10bfloat16_tEEEEEEEC2ERKSD_RKSL_ - $_ZN7cutlass13device_kernelIN5flash19enable_sm80_to_sm89INS1_16FlashAttnBwdSm80INS1_25CollectiveMainloopBwdSm80ILi2ELi2EN4cute5tupleIJNS5_1CILi128EEES8_NS7_ILi64EEEEEENS_10bfloat16_tEfNS_4arch4Sm80ELb1ELb0ELb1ELb0ELb1ELb0ELb0ELb0ELi2ELi4ELi4ELi4ELb0EEENS1_21CollectiveEpilogueBwdISA_SB_SD_Li256ELb0ELb0ELi2EEENS1_25SingleTileBwdLPTSchedulerILb0ELi128ELb1EEEEEEEEEvNT_6ParamsE$_ZN4cute3eso3ESOILb0ELb0EJNS_6LayoutINS_5tupleIJNS3_IJNS_1CILi8EEENS4_ILi1EEEEEENS4_ILi2EEES5_EEENS3_IJNS3_IJS6_NS4_ILi0EEEEEEiNS4_ILi1024EEEEEEEEiEEC2ERKSE_RKi)
$_ZN7cutlass13device_kernelIN5flash19enable_sm80_to_sm89INS1_16FlashAttnBwdSm80INS1_25CollectiveMainloopBwdSm80ILi2ELi2EN4cute5tupleIJNS5_1CILi128EEES8_NS7_ILi64EEEEEENS_10bfloat16_tEfNS_4arch4Sm80ELb1ELb0ELb1ELb0ELb1ELb0ELb0ELb0ELi2ELi4ELi4ELi4ELb0EEENS1_21CollectiveEpilogueBwdISA_SB_SD_Li256ELb0ELb0ELi2EEENS1_25SingleTileBwdLPTSchedulerILb0ELi128ELb1EEEEEEEEEvNT_6ParamsE$_ZN4cute3eso3ESOILb0ELb0EJNS_6LayoutINS_5tupleIJNS3_IJNS_1CILi8EEENS4_ILi1EEEEEENS4_ILi2EEES5_EEENS3_IJNS3_IJS6_NS4_ILi0EEEEEEiNS4_ILi1024EEEEEEEEiEEC2ERKSE_RKi:
        /* <DEDUP_REMOVED lines=8> */
        .type           $_ZN7cutlass13device_kernelIN5flash19enable_sm80_to_sm89INS1_16FlashAttnBwdSm80INS1_25CollectiveMainloopBwdSm80ILi2ELi2EN4cute5tupleIJNS5_1CILi128EEES8_NS7_ILi64EEEEEENS_10bfloat16_tEfNS_4arch4Sm80ELb1ELb0ELb1ELb0ELb1ELb0ELb0ELb0ELi2ELi4ELi4ELi4ELb0EEENS1_21CollectiveEpilogueBwdISA_SB_SD_Li256ELb0ELb0ELi2EEENS1_25SingleTileBwdLPTSchedulerILb0ELi128ELb1EEEEEEEEEvNT_6ParamsE$_ZN4cute3eso3ESOILb0ELb0EJNS_6LayoutINS_5tupleIJNS3_IJNS_1CILi8EEENS4_ILi1EEEEEENS4_ILi4EEES6_EEENS3_IJNS3_IJS6_NS4_ILi0EEEEEElSA_EEEEENS_10ViewEngineINS_8gmem_ptrIPKN7cutlass10bfloat16_tEEEEEEEC2ERKSD_RKSL_,@function
        .size           $_ZN7cutlass13device_kernelIN5flash19enable_sm80_to_sm89INS1_16FlashAttnBwdSm80INS1_25CollectiveMainloopBwdSm80ILi2ELi2EN4cute5tupleIJNS5_1CILi128EEES8_NS7_ILi64EEEEEENS_10bfloat16_tEfNS_4arch4Sm80ELb1ELb0ELb1ELb0ELb1ELb0ELb0ELb0ELi2ELi4ELi4ELi4ELb0EEENS1_21CollectiveEpilogueBwdISA_SB_SD_Li256ELb0ELb0ELi2EEENS1_25SingleTileBwdLPTSchedulerILb0ELi128ELb1EEEEEEEEEvNT_6ParamsE$_ZN4cute3eso3ESOILb0ELb0EJNS_6LayoutINS_5tupleIJNS3_IJNS_1CILi8EEENS4_ILi1EEEEEENS4_ILi4EEES6_EEENS3_IJNS3_IJS6_NS4_ILi0EEEEEElSA_EEEEENS_10ViewEngineINS_8gmem_ptrIPKN7cutlass10bfloat16_tEEEEEEEC2ERKSD_RKSL_,($_ZN7cutlass13device_kernelIN5flash19enable_sm80_to_sm89INS1_16FlashAttnBwdSm80INS1_25CollectiveMainloopBwdSm80ILi2ELi2EN4cute5tupleIJNS5_1CILi128EEES8_NS7_ILi64EEEEEENS_10bfloat16_tEfNS_4arch4Sm80ELb1ELb0ELb1ELb0ELb1ELb0ELb0ELb0ELi2ELi4ELi4ELi4ELb0EEENS1_21CollectiveEpilogueBwdISA_SB_SD_Li256ELb0ELb0ELi2EEENS1_25SingleTileBwdLPTSchedulerILb0ELi128ELb1EEEEEEEEEvNT_6ParamsE$_ZN4cute3eso3ESOILb0ELb0EJNS_6LayoutINS_5tupleIJNS3_IJNS_1CILi8EEENS4_ILi1EEEEEENS4_ILi4EEES6_EEENS3_IJNS3_IJS6_NS4_ILi0EEEEEElSA_EEEEElEEC2ERKSD_RKl - $_ZN7cutlass13device_kernelIN5flash19enable_sm80_to_sm89INS1_16FlashAttnBwdSm80INS1_25CollectiveMainloopBwdSm80ILi2ELi2EN4cute5tupleIJNS5_1CILi128EEES8_NS7_ILi64EEEEEENS_10bfloat16_tEfNS_4arch4Sm80ELb1ELb0ELb1ELb0ELb1ELb0ELb0ELb0ELi2ELi4ELi4ELi4ELb0EEENS1_21CollectiveEpilogueBwdISA_SB_SD_Li256ELb0ELb0ELi2EEENS1_25SingleTileBwdLPTSchedulerILb0ELi128ELb1EEEEEEEEEvNT_6ParamsE$_ZN4cute3eso3ESOILb0ELb0EJNS_6LayoutINS_5tupleIJNS3_IJNS_1CILi8EEENS4_ILi1EEEEEENS4_ILi4EEES6_EEENS3_IJNS3_IJS6_NS4_ILi0EEEEEElSA_EEEEENS_10ViewEngineINS_8gmem_ptrIPKN7cutlass10bfloat16_tEEEEEEEC2ERKSD_RKSL_)
$_ZN7cutlass13device_kernelIN5flash19enable_sm80_to_sm89INS1_16FlashAttnBwdSm80INS1_25CollectiveMainloopBwdSm80ILi2ELi2EN4cute5tupleIJNS5_1CILi128EEES8_NS7_ILi64EEEEEENS_10bfloat16_tEfNS_4arch4Sm80ELb1ELb0ELb1ELb0ELb1ELb0ELb0ELb0ELi2ELi4ELi4ELi4ELb0EEENS1_21CollectiveEpilogueBwdISA_SB_SD_Li256ELb0ELb0ELi2EEENS1_25SingleTileBwdLPTSchedulerILb0ELi128ELb1EEEEEEEEEvNT_6ParamsE$_ZN4cute3eso3ESOILb0ELb0EJNS_6LayoutINS_5tupleIJNS3_IJNS_1CILi8EEENS4_ILi1EEEEEENS4_ILi4EEES6_EEENS3_IJNS3_IJS6_NS4_ILi0EEEEEElSA_EEEEENS_10ViewEngineINS_8gmem_ptrIPKN7cutlass10bfloat16_tEEEEEEEC2ERKSD_RKSL_:
        /* <DEDUP_REMOVED lines=8> */
[----:B------:R-:W-:Y:S05]  /*7910*/  RET.REL.NODEC R6 `(_ZN7cutlass13device_kernelIN5flash19enable_sm80_to_sm89INS1_16FlashAttnBwdSm80INS1_25CollectiveMainloopBwdSm80ILi2ELi2EN4cute5tupleIJNS5_1CILi128EEES8_NS7_ILi64EEEEEENS_10bfloat16_tEfNS_4arch4Sm80ELb1ELb0ELb1ELb0ELb1ELb0ELb0ELb0ELi2ELi4ELi4ELi4ELb0EEENS1_21CollectiveEpilogueBwdISA_SB_SD_Li256ELb0ELb0ELi2EEENS1_25SingleTileBwdLPTSchedulerILb0ELi128ELb1EEEEEEEEEvNT_6ParamsE) ;  /* 0xffff86e006007950 */ /* 0x000fea0003c3ffff */
        .type           $_ZN7cutlass13device_kernelIN5flash19enable_sm80_to_sm89INS1_16FlashAttnBwdSm80INS1_25CollectiveMainloopBwdSm80ILi2ELi2EN4cute5tupleIJNS5_1CILi128EEES8_NS7_ILi64EEEEEENS_10bfloat16_tEfNS_4arch4Sm80ELb1ELb0ELb1ELb0ELb1ELb0ELb0ELb0ELi2ELi4ELi4ELi4ELb0EEENS1_21CollectiveEpilogueBwdISA_SB_SD_Li256ELb0ELb0ELi2EEENS1_25SingleTileBwdLPTSchedulerILb0ELi128ELb1EEEEEEEEEvNT_6ParamsE$_ZN4cute3eso3ESOILb0ELb0EJNS_6LayoutINS_5tupleIJNS3_IJNS_1CILi8EEENS4_ILi1EEEEEENS4_ILi4EEES6_EEENS3_IJNS3_IJS6_NS4_ILi0EEEEEElSA_EEEEElEEC2ERKSD_RKl,@function
        .size           $_ZN7cutlass13device_kernelIN5flash19enable_sm80_to_sm89INS1_16FlashAttnBwdSm80INS1_25CollectiveMainloopBwdSm80ILi2ELi2EN4cute5tupleIJNS5_1CILi128EEES8_NS7_ILi64EEEEEENS_10bfloat16_tEfNS_4arch4Sm80ELb1ELb0ELb1ELb0ELb1ELb0ELb0ELb0ELi2ELi4ELi4ELi4ELb0EEENS1_21CollectiveEpilogueBwdISA_SB_SD_Li256ELb0ELb0ELi2EEENS1_25SingleTileBwdLPTSchedulerILb0ELi128ELb1EEEEEEEEEvNT_6ParamsE$_ZN4cute3eso3ESOILb0ELb0EJNS_6LayoutINS_5tupleIJNS3_IJNS_1CILi8EEENS4_ILi1EEEEEENS4_ILi4EEES6_EEENS3_IJNS3_IJS6_NS4_ILi0EEEEEElSA_EEEEElEEC2ERKSD_RKl,($_ZN7cutlass13device_kernelIN5flash19enable_sm80_to_sm89INS1_16FlashAttnBwdSm80INS1_25CollectiveMainloopBwdSm80ILi2ELi2EN4cute5tupleIJNS5_1CILi128EEES8_NS7_ILi64EEEEEENS_10bfloat16_tEfNS_4arch4Sm80ELb1ELb0ELb1ELb0ELb1ELb0ELb0ELb0ELi2ELi4ELi4ELi4ELb0EEENS1_21CollectiveEpilogueBwdISA_SB_SD_Li256ELb0ELb0ELi2EEENS1_25SingleTileBwdLPTSchedulerILb0ELi128ELb1EEEEEEEEEvNT_6ParamsE$_ZN4cute3eso3ESOILb0ELb0EJiNS_5tupleIJiNS_1CILi0EEEEEEEEC2ERKiRKS5_ - $_ZN7cutlass13device_kernelIN5flash19enable_sm80_to_sm89INS1_16FlashAttnBwdSm80INS1_25CollectiveMainloopBwdSm80ILi2ELi2EN4cute5tupleIJNS5_1CILi128EEES8_NS7_ILi64EEEEEENS_10bfloat16_tEfNS_4arch4Sm80ELb1ELb0ELb1ELb0ELb1ELb0ELb0ELb0ELi2ELi4ELi4ELi4ELb0EEENS1_21CollectiveEpilogueBwdISA_SB_SD_Li256ELb0ELb0ELi2EEENS1_25SingleTileBwdLPTSchedulerILb0ELi128ELb1EEEEEEEEEvNT_6ParamsE$_ZN4cute3eso3ESOILb0ELb0EJNS_6LayoutINS_5tupleIJNS3_IJNS_1CILi8EEENS4_ILi1EEEEEENS4_ILi4EEES6_EEENS3_IJNS3_IJS6_NS4_ILi0EEEEEElSA_EEEEElEEC2ERKSD_RKl)
$_ZN7cutlass13device_kernelIN5flash19enable_sm80_to_sm89INS1_16FlashAttnBwdSm80INS1_25CollectiveMainloopBwdSm80ILi2ELi2EN4cute5tupleIJNS5_1CILi128EEES8_NS7_ILi64EEEEEENS_10bfloat16_tEfNS_4arch4Sm80ELb1ELb0ELb1ELb0ELb1ELb0ELb0ELb0ELi2ELi4ELi4ELi4ELb0EEENS1_21CollectiveEpilogueBwdISA_SB_SD_Li256ELb0ELb0ELi2EEENS1_25SingleTileBwdLPTSchedulerILb0ELi128ELb1EEEEEEEEEvNT_6ParamsE$_ZN4cute3eso3ESOILb0ELb0EJNS_6LayoutINS_5tupleIJNS3_IJNS_1CILi8EEENS4_ILi1EEEEEENS4_ILi4EEES6_EEENS3_IJNS3_IJS6_NS4_ILi0EEEEEElSA_EEEEElEEC2ERKSD_RKl:
[----:B------:R-:W-:Y:S02]  /*7920*/  IADD3 R5, R81, -c[0x0][0x20], RZ ;  /* 0x8000080051057a10 */ /* 0x000fe40007ffe0ff */
[----:B------:R-:W-:-:S03]  /*7930*/  IADD3 R4, R82, -c[0x0][0x20], RZ ;  /* 0x8000080052047a10 */ /* 0x000fc60007ffe0ff */
[----:B------:R1:W-:Y:S04]  /*7940*/  STL.64 [R5], R2 ;  /* 0x0000000205007387 */ /* 0x0003e80000100a00 */
[----:B------:R-:W2:Y:S01]  /*7950*/  LDL.64 R8, [R4] ;  /* 0x0000000004087983 */ /* 0x000ea20000100a00 */
[----:B------:R-:W-:-:S03]  /*7960*/  IMAD.MOV.U32 R7, RZ, RZ, 0x0 ;  /* 0x00000000ff077424 */ /* 0x000fc600078e00ff */
[----:B--2---:R1:W-:Y:S01]  /*7970*/  STL.64 [R5+0x8], R8 ;  /* 0x0000080805007387 */ /* 0x0043e20000100a00 */
[----:B------:R-:W-:Y:S05]  /*7980*/  RET.REL.NODEC R6 `(_ZN7cutlass13device_kernelIN5flash19enable_sm80_to_sm89INS1_16FlashAttnBwdSm80INS1_25CollectiveMainloopBwdSm80ILi2ELi2EN4cute5tupleIJNS5_1CILi128EEES8_NS7_ILi64EEEEEENS_10bfloat16_tEfNS_4arch4Sm80ELb1ELb0ELb1ELb0ELb1ELb0ELb0ELb0ELi2ELi4ELi4ELi4ELb0EEENS1_21CollectiveEpilogueBwdISA_SB_SD_Li256ELb0ELb0ELi2EEENS1_25SingleTileBwdLPTSchedulerILb0ELi128ELb1EEEEEEEEEvNT_6ParamsE) ;  /* 0xffff867006007950 */ /* 0x000fea0003c3ffff */
        .type           $_ZN7cutlass13device_kernelIN5flash19enable_sm80_to_sm89INS1_16FlashAttnBwdSm80INS1_25CollectiveMainloopBwdSm80ILi2ELi2EN4cute5tupleIJNS5_1CILi128EEES8_NS7_ILi64EEEEEENS_10bfloat16_tEfNS_4arch4Sm80ELb1ELb0ELb1ELb0ELb1ELb0ELb0ELb0ELi2ELi4ELi4ELi4ELb0EEENS1_21CollectiveEpilogueBwdISA_SB_SD_Li256ELb0ELb0ELi2EEENS1_25SingleTileBwdLPTSchedulerILb0ELi128ELb1EEEEEEEEEvNT_6ParamsE$_ZN4cute3eso3ESOILb0ELb0EJiNS_5tupleIJiNS_1CILi0EEEEEEEEC2ERKiRKS5_,@function
        .size           $_ZN7cutlass13device_kernelIN5flash19enable_sm80_to_sm89INS1_16FlashAttnBwdSm80INS1_25CollectiveMainloopBwdSm80ILi2ELi2EN4cute5tupleIJNS5_1CILi128EEES8_NS7_ILi64EEEEEENS_10bfloat16_tEfNS_4arch4Sm80ELb1ELb0ELb1ELb0ELb1ELb0ELb0ELb0ELi2ELi4ELi4ELi4ELb0EEENS1_21CollectiveEpilogueBwdISA_SB_SD_Li256ELb0ELb0ELi2EEENS1_25SingleTileBwdLPTSchedulerILb0ELi128ELb1EEEEEEEEEvNT_6ParamsE$_ZN4cute3eso3ESOILb0ELb0EJiNS_5tupleIJiNS_1CILi0EEEEEEEEC2ERKiRKS5_,($_ZN7cutlass13device_kernelIN5flash19enable_sm80_to_sm89INS1_16FlashAttnBwdSm80INS1_25CollectiveMainloopBwdSm80ILi2ELi2EN4cute5tupleIJNS5_1CILi128EEES8_NS7_ILi64EEEEEENS_10bfloat16_tEfNS_4arch4Sm80ELb1ELb0ELb1ELb0ELb1ELb0ELb0ELb0ELi2ELi4ELi4ELi4ELb0EEENS1_21CollectiveEpilogueBwdISA_SB_SD_Li256ELb0ELb0ELi2EEENS1_25SingleTileBwdLPTSchedulerILb0ELi128ELb1EEEEEEEEEvNT_6ParamsE$_ZN4cute3eso3ESOILb0ELb0EJiNS_5tupleIJiiEEEEEC2ERKiRKS3_ - $_ZN7cutlass13device_kernelIN5flash19enable_sm80_to_sm89INS1_16FlashAttnBwdSm80INS1_25CollectiveMainloopBwdSm80ILi2ELi2EN4cute5tupleIJNS5_1CILi128EEES8_NS7_ILi64EEEEEENS_10bfloat16_tEfNS_4arch4Sm80ELb1ELb0ELb1ELb0ELb1ELb0ELb0ELb0ELi2ELi4ELi4ELi4ELb0EEENS1_21CollectiveEpilogueBwdISA_SB_SD_Li256ELb0ELb0ELi2EEENS1_25SingleTileBwdLPTSchedulerILb0ELi128ELb1EEEEEEEEEvNT_6ParamsE$_ZN4cute3eso3ESOILb0ELb0EJiNS_5tupleIJiNS_1CILi0EEEEEEEEC2ERKiRKS5_)
$_ZN7cutlass13device_kernelIN5flash19enable_sm80_to_sm89INS1_16FlashAttnBwdSm80INS1_25CollectiveMainloopBwdSm80ILi2ELi2EN4cute5tupleIJNS5_1CILi128EEES8_NS7_ILi64EEEEEENS_10bfloat16_tEfNS_4arch4Sm80ELb1ELb0ELb1ELb0ELb1ELb0ELb0ELb0ELi2ELi4ELi4ELi4ELb0EEENS1_21CollectiveEpilogueBwdISA_SB_SD_Li256ELb0ELb0ELi2EEENS1_25SingleTileBwdLPTSchedulerILb0ELi128ELb1EEEEEEEEEvNT_6ParamsE$_ZN4cute3eso3ESOILb0ELb0EJiNS_5tupleIJiNS_1CILi0EEEEEEEEC2ERKiRKS5_:
[----:B------:R-:W-:Y:S02]  /*7990*/  IADD3 R3, R3, -c[0x0][0x20], RZ ;  /* 0x8000080003037a10 */ /* 0x000fe40007ffe0ff */
[----:B------:R-:W-:-:S03]  /*79a0*/  IADD3 R2, R2, -c[0x0][0x20], RZ ;  /* 0x8000080002027a10 */ /* 0x000fc60007ffe0ff */
[----:B------:R1:W-:Y:S04]  /*79b0*/  STL [R3], R6 ;  /* 0x0000000603007387 */ /* 0x0003e80000100800 */
[----:B------:R-:W2:Y:S01]  /*79c0*/  LDL R2, [R2] ;  /* 0x0000000002027983 */ /* 0x000ea20000100800 */
[----:B------:R-:W-:-:S03]  /*79d0*/  IMAD.MOV.U32 R5, RZ, RZ, 0x0 ;  /* 0x00000000ff057424 */ /* 0x000fc600078e00ff */
[----:B--2---:R1:W-:Y:S01]  /*79e0*/  STL [R3+0x4], R2 ;  /* 0x0000040203007387 */ /* 0x0043e20000100800 */
[----:B------:R-:W-:Y:S05]  /*79f0*/  RET.REL.NODEC R4 `(_ZN7cutlass13device_kernelIN5flash19enable_sm80_to_sm89INS1_16FlashAttnBwdSm80INS1_25CollectiveMainloopBwdSm80ILi2ELi2EN4cute5tupleIJNS5_1CILi128EEES8_NS7_ILi64EEEEEENS_10bfloat16_tEfNS_4arch4Sm80ELb1ELb0ELb1ELb0ELb1ELb0ELb0ELb0ELi2ELi4ELi4ELi4ELb0EEENS1_21CollectiveEpilogueBwdISA_SB_SD_Li256ELb0ELb0ELi2EEENS1_25SingleTileBwdLPTSchedulerILb0ELi128ELb1EEEEEEEEEvNT_6ParamsE) ;  /* 0xffff860004007950 */ /* 0x000fea0003c3ffff */
        .type           $_ZN7cutlass13device_kernelIN5flash19enable_sm80_to_sm89INS1_16FlashAttnBwdSm80INS1_25CollectiveMainloopBwdSm80ILi2ELi2EN4cute5tupleIJNS5_1CILi128EEES8_NS7_ILi64EEEEEENS_10bfloat16_tEfNS_4arch4Sm80ELb1ELb0ELb1ELb0ELb1ELb0ELb0ELb0ELi2ELi4ELi4ELi4ELb0EEENS1_21CollectiveEpilogueBwdISA_SB_SD_Li256ELb0ELb0ELi2EEENS1_25SingleTileBwdLPTSchedulerILb0ELi128ELb1EEEEEEEEEvNT_6ParamsE$_ZN4cute3eso3ESOILb0ELb0EJiNS_5tupleIJiiEEEEEC2ERKiRKS3_,@function
        .size           $_ZN7cutlass13device_kernelIN5flash19enable_sm80_to_sm89INS1_16FlashAttnBwdSm80INS1_25CollectiveMainloopBwdSm80ILi2ELi2EN4cute5tupleIJNS5_1CILi128EEES8_NS7_ILi64EEEEEENS_10bfloat16_tEfNS_4arch4Sm80ELb1ELb0ELb1ELb0ELb1ELb0ELb0ELb0ELi2ELi4ELi4ELi4ELb0EEENS1_21CollectiveEpilogueBwdISA_SB_SD_Li256ELb0ELb0ELi2EEENS1_25SingleTileBwdLPTSchedulerILb0ELi128ELb1EEEEEEEEEvNT_6ParamsE$_ZN4cute3eso3ESOILb0ELb0EJiNS_5tupleIJiiEEEEEC2ERKiRKS3_,($_ZN7cutlass13device_kernelIN5flash19enable_sm80_to_sm89INS1_16FlashAttnBwdSm80INS1_25CollectiveMainloopBwdSm80ILi2ELi2EN4cute5tupleIJNS5_1CILi128EEES8_NS7_ILi64EEEEEENS_10bfloat16_tEfNS_4arch4Sm80ELb1ELb0ELb1ELb0ELb1ELb0ELb0ELb0ELi2ELi4ELi4ELi4ELb0EEENS1_21CollectiveEpilogueBwdISA_SB_SD_Li256ELb0ELb0ELi2EEENS1_25SingleTileBwdLPTSchedulerILb0ELi128ELb1EEEEEEEEEvNT_6ParamsE$_ZN4cute3eso3ESOILb0ELb0EJiiEEC2ERKiS4_ - $_ZN7cutlass13device_kernelIN5flash19enable_sm80_to_sm89INS1_16FlashAttnBwdSm80INS1_25CollectiveMainloopBwdSm80ILi2ELi2EN4cute5tupleIJNS5_1CILi128EEES8_NS7_ILi64EEEEEENS_10bfloat16_tEfNS_4arch4Sm80ELb1ELb0ELb1ELb0ELb1ELb0ELb0ELb0ELi2ELi4ELi4ELi4ELb0EEENS1_21CollectiveEpilogueBwdISA_SB_SD_Li256ELb0ELb0ELi2EEENS1_25SingleTileBwdLPTSchedulerILb0ELi128ELb1EEEEEEEEEvNT_6ParamsE$_ZN4cute3eso3ESOILb0ELb0EJiNS_5tupleIJiiEEEEEC2ERKiRKS3_)
$_ZN7cutlass13device_kernelIN5flash19enable_sm80_to_sm89INS1_16FlashAttnBwdSm80INS1_25CollectiveMainloopBwdSm80ILi2ELi2EN4cute5tupleIJNS5_1CILi128EEES8_NS7_ILi64EEEEEENS_10bfloat16_tEfNS_4arch4Sm80ELb1ELb0ELb1ELb0ELb1ELb0ELb0ELb0ELi2ELi4ELi4ELi4ELb0EEENS1_21CollectiveEpilogueBwdISA_SB_SD_Li256ELb0ELb0ELi2EEENS1_25SingleTileBwdLPTSchedulerILb0ELi128ELb1EEEEEEEEEvNT_6ParamsE$_ZN4cute3eso3ESOILb0ELb0EJiNS_5tupleIJiiEEEEEC2ERKiRKS3_:
        /* <DEDUP_REMOVED lines=10> */
        .type           $_ZN7cutlass13device_kernelIN5flash19enable_sm80_to_sm89INS1_16FlashAttnBwdSm80INS1_25CollectiveMainloopBwdSm80ILi2ELi2EN4cute5tupleIJNS5_1CILi128EEES8_NS7_ILi64EEEEEENS_10bfloat16_tEfNS_4arch4Sm80ELb1ELb0ELb1ELb0ELb1ELb0ELb0ELb0ELi2ELi4ELi4ELi4ELb0EEENS1_21CollectiveEpilogueBwdISA_SB_SD_Li256ELb0ELb0ELi2EEENS1_25SingleTileBwdLPTSchedulerILb0ELi128ELb1EEEEEEEEEvNT_6ParamsE$_ZN4cute3eso3ESOILb0ELb0EJiiEEC2ERKiS4_,@function
        .size           $_ZN7cutlass13device_kernelIN5flash19enable_sm80_to_sm89INS1_16FlashAttnBwdSm80INS1_25CollectiveMainloopBwdSm80ILi2ELi2EN4cute5tupleIJNS5_1CILi128EEES8_NS7_ILi64EEEEEENS_10bfloat16_tEfNS_4arch4Sm80ELb1ELb0ELb1ELb0ELb1ELb0ELb0ELb0ELi2ELi4ELi4ELi4ELb0EEENS1_21CollectiveEpilogueBwdISA_SB_SD_Li256ELb0ELb0ELi2EEENS1_25SingleTileBwdLPTSchedulerILb0ELi128ELb1EEEEEEEEEvNT_6ParamsE$_ZN4cute3eso3ESOILb0ELb0EJiiEEC2ERKiS4_,($_ZN7cutlass13device_kernelIN5flash19enable_sm80_to_sm89INS1_16FlashAttnBwdSm80INS1_25CollectiveMainloopBwdSm80ILi2ELi2EN4cute5tupleIJNS5_1CILi128EEES8_NS7_ILi64EEEEEENS_10bfloat16_tEfNS_4arch4Sm80ELb1ELb0ELb1ELb0ELb1ELb0ELb0ELb0ELi2ELi4ELi4ELi4ELb0EEENS1_21CollectiveEpilogueBwdISA_SB_SD_Li256ELb0ELb0ELi2EEENS1_25SingleTileBwdLPTSchedulerILb0ELi128ELb1EEEEEEEEEvNT_6ParamsE$_ZN4cute3eso3ESOILb0ELb0EJiiNS_1CILi0EEEEEC2ERKiS6_RKS3_ - $_ZN7cutlass13device_kernelIN5flash19enable_sm80_to_sm89INS1_16FlashAttnBwdSm80INS1_25CollectiveMainloopBwdSm80ILi2ELi2EN4cute5tupleIJNS5_1CILi128EEES8_NS7_ILi64EEEEEENS_10bfloat16_tEfNS_4arch4Sm80ELb1ELb0ELb1ELb0ELb1ELb0ELb0ELb0ELi2ELi4ELi4ELi4ELb0EEENS1_21CollectiveEpilogueBwdISA_SB_SD_Li256ELb0ELb0ELi2EEENS1_25SingleTileBwdLPTSchedulerILb0ELi128ELb1EEEEEEEEEvNT_6ParamsE$_ZN4cute3eso3ESOILb0ELb0EJiiEEC2ERKiS4_)
$_ZN7cutlass13device_kernelIN5flash19enable_sm80_to_sm89INS1_16FlashAttnBwdSm80INS1_25CollectiveMainloopBwdSm80ILi2ELi2EN4cute5tupleIJNS5_1CILi128EEES8_NS7_ILi64EEEEEENS_10bfloat16_tEfNS_4arch4Sm80ELb1ELb0ELb1ELb0ELb1ELb0ELb0ELb0ELi2ELi4ELi4ELi4ELb0EEENS1_21CollectiveEpilogueBwdISA_SB_SD_Li256ELb0ELb0ELi2EEENS1_25SingleTileBwdLPTSchedulerILb0ELi128ELb1EEEEEEEEEvNT_6ParamsE$_ZN4cute3eso3ESOILb0ELb0EJiiEEC2ERKiS4_:
[----:B------:R-:W-:Y:S02]  /*7aa0*/  IADD3 R3, R3, -c[0x0][0x20], RZ ;  /* 0x8000080003037a10 */ /* 0x000fe40007ffe0ff */
[----:B------:R-:W-:-:S03]  /*7ab0*/  IADD3 R2, R2, -c[0x0][0x20], RZ ;  /* 0x8000080002027a10 */ /* 0x000fc60007ffe0ff */
[----:B------:R1:W-:Y:S04]  /*7ac0*/  STL [R3], R10 ;  /* 0x0000000a03007387 */ /* 0x0003e80000100800 */
[----:B------:R-:W2:Y:S01]  /*7ad0*/  LDL R2, [R2] ;  /* 0x0000000002027983 */ /* 0x000ea20000100800 */
[----:B------:R-:W-:-:S03]  /*7ae0*/  IMAD.MOV.U32 R9, RZ, RZ, 0x0 ;  /* 0x00000000ff097424 */ /* 0x000fc600078e00ff */
[----:B--2---:R1:W-:Y:S01]  /*7af0*/  STL [R3+0x4], R2 ;  /* 0x0000040203007387 */ /* 0x0043e20000100800 */
[----:B------:R-:W-:Y:S05]  /*7b00*/  RET.REL.NODEC R8 `(_ZN7cutlass13device_kernelIN5flash19enable_sm80_to_sm89INS1_16FlashAttnBwdSm80INS1_25CollectiveMainloopBwdSm80ILi2ELi2EN4cute5tupleIJNS5_1CILi128EEES8_NS7_ILi64EEEEEENS_10bfloat16_tEfNS_4arch4Sm80ELb1ELb0ELb1ELb0ELb1ELb0ELb0ELb0ELi2ELi4ELi4ELi4ELb0EEENS1_21CollectiveEpilogueBwdISA_SB_SD_Li256ELb0ELb0ELi2EEENS1_25SingleTileBwdLPTSchedulerILb0ELi128ELb1EEEEEEEEEvNT_6ParamsE) ;  /* 0xffff84f008007950 */ /* 0x000fea0003c3ffff */
        .type           $_ZN7cutlass13device_kernelIN5flash19enable_sm80_to_sm89INS1_16FlashAttnBwdSm80INS1_25CollectiveMainloopBwdSm80ILi2ELi2EN4cute5tupleIJNS5_1CILi128EEES8_NS7_ILi64EEEEEENS_10bfloat16_tEfNS_4arch4Sm80ELb1ELb0ELb1ELb0ELb1ELb0ELb0ELb0ELi2ELi4ELi4ELi4ELb0EEENS1_21CollectiveEpilogueBwdISA_SB_SD_Li256ELb0ELb0ELi2EEENS1_25SingleTileBwdLPTSchedulerILb0ELi128ELb1EEEEEEEEEvNT_6ParamsE$_ZN4cute3eso3ESOILb0ELb0EJiiNS_1CILi0EEEEEC2ERKiS6_RKS3_,@function
        .size           $_ZN7cutlass13device_kernelIN5flash19enable_sm80_to_sm89INS1_16FlashAttnBwdSm80INS1_25CollectiveMainloopBwdSm80ILi2ELi2EN4cute5tupleIJNS5_1CILi128EEES8_NS7_ILi64EEEEEENS_10bfloat16_tEfNS_4arch4Sm80ELb1ELb0ELb1ELb0ELb1ELb0ELb0ELb0ELi2ELi4ELi4ELi4ELb0EEENS1_21CollectiveEpilogueBwdISA_SB_SD_Li256ELb0ELb0ELi2EEENS1_25SingleTileBwdLPTSchedulerILb0ELi128ELb1EEEEEEEEEvNT_6ParamsE$_ZN4cute3eso3ESOILb0ELb0EJiiNS_1CILi0EEEEEC2ERKiS6_RKS3_,($_ZN7cutlass13device_kernelIN5flash19enable_sm80_to_sm89INS1_16FlashAttnBwdSm80INS1_25CollectiveMainloopBwdSm80ILi2ELi2EN4cute5tupleIJNS5_1CILi128EEES8_NS7_ILi64EEEEEENS_10bfloat16_tEfNS_4arch4Sm80ELb1ELb0ELb1ELb0ELb1ELb0ELb0ELb0ELi2ELi4ELi4ELi4ELb0EEENS1_21CollectiveEpilogueBwdISA_SB_SD_Li256ELb0ELb0ELi2EEENS1_25SingleTileBwdLPTSchedulerILb0ELi128ELb1EEEEEEEEEvNT_6ParamsE$_ZN4cute3eso3ESOILb0ELb0EJiiNS_1CILi1024EEEEEC2ERKiS6_RKS3_ - $_ZN7cutlass13device_kernelIN5flash19enable_sm80_to_sm89INS1_16FlashAttnBwdSm80INS1_25CollectiveMainloopBwdSm80ILi2ELi2EN4cute5tupleIJNS5_1CILi128EEES8_NS7_ILi64EEEEEENS_10bfloat16_tEfNS_4arch4Sm80ELb1ELb0ELb1ELb0ELb1ELb0ELb0ELb0ELi2ELi4ELi4ELi4ELb0EEENS1_21CollectiveEpilogueBwdISA_SB_SD_Li256ELb0ELb0ELi2EEENS1_25SingleTileBwdLPTSchedulerILb0ELi128ELb1EEEEEEEEEvNT_6ParamsE$_ZN4cute3eso3ESOILb0ELb0EJiiNS_1CILi0EEEEEC2ERKiS6_RKS3_)
$_ZN7cutlass13device_kernelIN5flash19enable_sm80_to_sm89INS1_16FlashAttnBwdSm80INS1_25CollectiveMainloopBwdSm80ILi2ELi2EN4cute5tupleIJNS5_1CILi128EEES8_NS7_ILi64EEEEEENS_10bfloat16_tEfNS_4arch4Sm80ELb1ELb0ELb1ELb0ELb1ELb0ELb0ELb0ELi2ELi4ELi4ELi4ELb0EEENS1_21CollectiveEpilogueBwdISA_SB_SD_Li256ELb0ELb0ELi2EEENS1_25SingleTileBwdLPTSchedulerILb0ELi128ELb1EEEEEEEEEvNT_6ParamsE$_ZN4cute3eso3ESOILb0ELb0EJiiNS_1CILi0EEEEEC2ERKiS6_RKS3_:
        /* <DEDUP_REMOVED lines=8> */
        .type           $_ZN7cutlass13device_kernelIN5flash19enable_sm80_to_sm89INS1_16FlashAttnBwdSm80INS1_25CollectiveMainloopBwdSm80ILi2ELi2EN4cute5tupleIJNS5_1CILi128EEES8_NS7_ILi64EEEEEENS_10bfloat16_tEfNS_4arch4Sm80ELb1ELb0ELb1ELb0ELb1ELb0ELb0ELb0ELi2ELi4ELi4ELi4ELb0EEENS1_21CollectiveEpilogueBwdISA_SB_SD_Li256ELb0ELb0ELi2EEENS1_25SingleTileBwdLPTSchedulerILb0ELi128ELb1EEEEEEEEEvNT_6ParamsE$_ZN4cute3eso3ESOILb0ELb0EJiiNS_1CILi1024EEEEEC2ERKiS6_RKS3_,@function
        .size           $_ZN7cutlass13device_kernelIN5flash19enable_sm80_to_sm89INS1_16FlashAttnBwdSm80INS1_25CollectiveMainloopBwdSm80ILi2ELi2EN4cute5tupleIJNS5_1CILi128EEES8_NS7_ILi64EEEEEENS_10bfloat16_tEfNS_4arch4Sm80ELb1ELb0ELb1ELb0ELb1ELb0ELb0ELb0ELi2ELi4ELi4ELi4ELb0EEENS1_21CollectiveEpilogueBwdISA_SB_SD_Li256ELb0ELb0ELi2EEENS1_25SingleTileBwdLPTSchedulerILb0ELi128ELb1EEEEEEEEEvNT_6ParamsE$_ZN4cute3eso3ESOILb0ELb0EJiiNS_1CILi1024EEEEEC2ERKiS6_RKS3_,($_ZN7cutlass13device_kernelIN5flash19enable_sm80_to_sm89INS1_16FlashAttnBwdSm80INS1_25CollectiveMainloopBwdSm80ILi2ELi2EN4cute5tupleIJNS5_1CILi128EEES8_NS7_ILi64EEEEEENS_10bfloat16_tEfNS_4arch4Sm80ELb1ELb0ELb1ELb0ELb1ELb0ELb0ELb0ELi2ELi4ELi4ELi4ELb0EEENS1_21CollectiveEpilogueBwdISA_SB_SD_Li256ELb0ELb0ELi2EEENS1_25SingleTileBwdLPTSchedulerILb0ELi128ELb1EEEEEEEEEvNT_6ParamsE$_ZN4cute3eso3ESOILb0ELb0EJiiNS_1CILi144EEENS2_ILi512EEEEEC2ERKiS7_RKS3_RKS4_ - $_ZN7cutlass13device_kernelIN5flash19enable_sm80_to_sm89INS1_16FlashAttnBwdSm80INS1_25CollectiveMainloopBwdSm80ILi2ELi2EN4cute5tupleIJNS5_1CILi128EEES8_NS7_ILi64EEEEEENS_10bfloat16_tEfNS_4arch4Sm80ELb1ELb0ELb1ELb0ELb1ELb0ELb0ELb0ELi2ELi4ELi4ELi4ELb0EEENS1_21CollectiveEpilogueBwdISA_SB_SD_Li256ELb0ELb0ELi2EEENS1_25SingleTileBwdLPTSchedulerILb0ELi128ELb1EEEEEEEEEvNT_6ParamsE$_ZN4cute3eso3ESOILb0ELb0EJiiNS_1CILi1024EEEEEC2ERKiS6_RKS3_)
$_ZN7cutlass13device_kernelIN5flash19enable_sm80_to_sm89INS1_16FlashAttnBwdSm80INS1_25CollectiveMainloopBwdSm80ILi2ELi2EN4cute5tupleIJNS5_1CILi128EEES8_NS7_ILi64EEEEEENS_10bfloat16_tEfNS_4arch4Sm80ELb1ELb0ELb1ELb0ELb1ELb0ELb0ELb0ELi2ELi4ELi4ELi4ELb0EEENS1_21CollectiveEpilogueBwdISA_SB_SD_Li256ELb0ELb0ELi2EEENS1_25SingleTileBwdLPTSchedulerILb0ELi128ELb1EEEEEEEEEvNT_6ParamsE$_ZN4cute3eso3ESOILb0ELb0EJiiNS_1CILi1024EEEEEC2ERKiS6_RKS3_:
        /* <DEDUP_REMOVED lines=8> */
        .type           $_ZN7cutlass13device_kernelIN5flash19enable_sm80_to_sm89INS1_16FlashAttnBwdSm80INS1_25CollectiveMainloopBwdSm80ILi2ELi2EN4cute5tupleIJNS5_1CILi128EEES8_NS7_ILi64EEEEEENS_10bfloat16_tEfNS_4arch4Sm80ELb1ELb0ELb1ELb0ELb1ELb0ELb0ELb0ELi2ELi4ELi4ELi4ELb0EEENS1_21CollectiveEpilogueBwdISA_SB_SD_Li256ELb0ELb0ELi2EEENS1_25SingleTileBwdLPTSchedulerILb0ELi128ELb1EEEEEEEEEvNT_6ParamsE$_ZN4cute3eso3ESOILb0ELb0EJiiNS_1CILi144EEENS2_ILi512EEEEEC2ERKiS7_RKS3_RKS4_,@function
        .size           $_ZN7cutlass13device_kernelIN5flash19enable_sm80_to_sm89INS1_16FlashAttnBwdSm80INS1_25CollectiveMainloopBwdSm80ILi2ELi2EN4cute5tupleIJNS5_1CILi128EEES8_NS7_ILi64EEEEEENS_10bfloat16_tEfNS_4arch4Sm80ELb1ELb0ELb1ELb0ELb1ELb0ELb0ELb0ELi2ELi4ELi4ELi4ELb0EEENS1_21CollectiveEpilogueBwdISA_SB_SD_Li256ELb0ELb0ELi2EEENS1_25SingleTileBwdLPTSchedulerILb0ELi128ELb1EEEEEEEEEvNT_6ParamsE$_ZN4cute3eso3ESOILb0ELb0EJiiNS_1CILi144EEENS2_ILi512EEEEEC2ERKiS7_RKS3_RKS4_,($_ZN7cutlass13device_kernelIN5flash19enable_sm80_to_sm89INS1_16FlashAttnBwdSm80INS1_25CollectiveMainloopBwdSm80ILi2ELi2EN4cute5tupleIJNS5_1CILi128EEES8_NS7_ILi64EEEEEENS_10bfloat16_tEfNS_4arch4Sm80ELb1ELb0ELb1ELb0ELb1ELb0ELb0ELb0ELi2ELi4ELi4ELi4ELb0EEENS1_21CollectiveEpilogueBwdISA_SB_SD_Li256ELb0ELb0ELi2EEENS1_25SingleTileBwdLPTSchedulerILb0ELi128ELb1EEEEEEEEEvNT_6ParamsE$_ZN4cute3eso3ESOILb0ELb0EJiiNS_1CILi72EEENS2_ILi512EEEEEC2ERKiS7_RKS3_RKS4_ - $_ZN7cutlass13device_kernelIN5flash19enable_sm80_to_sm89INS1_16FlashAttnBwdSm80INS1_25CollectiveMainloopBwdSm80ILi2ELi2EN4cute5tupleIJNS5_1CILi128EEES8_NS7_ILi64EEEEEENS_10bfloat16_tEfNS_4arch4Sm80ELb1ELb0ELb1ELb0ELb1ELb0ELb0ELb0ELi2ELi4ELi4ELi4ELb0EEENS1_21CollectiveEpilogueBwdISA_SB_SD_Li256ELb0ELb0ELi2EEENS1_25SingleTileBwdLPTSchedulerILb0ELi128ELb1EEEEEEEEEvNT_6ParamsE$_ZN4cute3eso3ESOILb0ELb0EJiiNS_1CILi144EEENS2_ILi512EEEEEC2ERKiS7_RKS3_RKS4_)
$_ZN7cutlass13device_kernelIN5flash19enable_sm80_to_sm89INS1_16FlashAttnBwdSm80INS1_25CollectiveMainloopBwdSm80ILi2ELi2EN4cute5tupleIJNS5_1CILi128EEES8_NS7_ILi64EEEEEENS_10bfloat16_tEfNS_4arch4Sm80ELb1ELb0ELb1ELb0ELb1ELb0ELb0ELb0ELi2ELi4ELi4ELi4ELb0EEENS1_21CollectiveEpilogueBwdISA_SB_SD_Li256ELb0ELb0ELi2EEENS1_25SingleTileBwdLPTSchedulerILb0ELi128ELb1EEEEEEEEEvNT_6ParamsE$_ZN4cute3eso3ESOILb0ELb0EJiiNS_1CILi144EEENS2_ILi512EEEEEC2ERKiS7_RKS3_RKS4_:
[----:B------:R-:W-:Y:S02]  /*7c10*/  IADD3 R6, R60, -c[0x0][0x20], RZ ;  /* 0x800008003c067a10 */ /* 0x000fe40007ffe0ff */
[----:B------:R-:W-:-:S03]  /*7c20*/  IADD3 R4, R4, -c[0x0][0x20], RZ ;  /* 0x8000080004047a10 */ /* 0x000fc60007ffe0ff */
[----:B------:R1:W-:Y:S04]  /*7c30*/  STL [R6], R3 ;  /* 0x0000000306007387 */ /* 0x0003e80000100800 */
[----:B------:R-:W2:Y:S01]  /*7c40*/  LDL R5, [R4] ;  /* 0x0000000004057983 */ /* 0x000ea20000100800 */
[----:B------:R-:W-:-:S03]  /*7c50*/  IMAD.MOV.U32 R9, RZ, RZ, 0x0 ;  /* 0x00000000ff097424 */ /* 0x000fc600078e00ff */
[----:B--2---:R1:W-:Y:S01]  /*7c60*/  STL [R6+0x4], R5 ;  /* 0x0000040506007387 */ /* 0x0043e20000100800 */
[----:B------:R-:W-:Y:S05]  /*7c70*/  RET.REL.NODEC R8 `(_ZN7cutlass13device_kernelIN5flash19enable_sm80_to_sm89INS1_16FlashAttnBwdSm80INS1_25CollectiveMainloopBwdSm80ILi2ELi2EN4cute5tupleIJNS5_1CILi128EEES8_NS7_ILi64EEEEEENS_10bfloat16_tEfNS_4arch4Sm80ELb1ELb0ELb1ELb0ELb1ELb0ELb0ELb0ELi2ELi4ELi4ELi4ELb0EEENS1_21CollectiveEpilogueBwdISA_SB_SD_Li256ELb0ELb0ELi2EEENS1_25SingleTileBwdLPTSchedulerILb0ELi128ELb1EEEEEEEEEvNT_6ParamsE) ;  /* 0xffff838008007950 */ /* 0x000fea0003c3ffff */
        .type           $_ZN7cutlass13device_kernelIN5flash19enable_sm80_to_sm89INS1_16FlashAttnBwdSm80INS1_25CollectiveMainloopBwdSm80ILi2ELi2EN4cute5tupleIJNS5_1CILi128EEES8_NS7_ILi64EEEEEENS_10bfloat16_tEfNS_4arch4Sm80ELb1ELb0ELb1ELb0ELb1ELb0ELb0ELb0ELi2ELi4ELi4ELi4ELb0EEENS1_21CollectiveEpilogueBwdISA_SB_SD_Li256ELb0ELb0ELi2EEENS1_25SingleTileBwdLPTSchedulerILb0ELi128ELb1EEEEEEEEEvNT_6ParamsE$_ZN4cute3eso3ESOILb0ELb0EJiiNS_1CILi72EEENS2_ILi512EEEEEC2ERKiS7_RKS3_RKS4_,@function
        .size           $_ZN7cutlass13device_kernelIN5flash19enable_sm80_to_sm89INS1_16FlashAttnBwdSm80INS1_25CollectiveMainloopBwdSm80ILi2ELi2EN4cute5tupleIJNS5_1CILi128EEES8_NS7_ILi64EEEEEENS_10bfloat16_tEfNS_4arch4Sm80ELb1ELb0ELb1ELb0ELb1ELb0ELb0ELb0ELi2ELi4ELi4ELi4ELb0EEENS1_21CollectiveEpilogueBwdISA_SB_SD_Li256ELb0ELb0ELi2EEENS1_25SingleTileBwdLPTSchedulerILb0ELi128ELb1EEEEEEEEEvNT_6ParamsE$_ZN4cute3eso3ESOILb0ELb0EJiiNS_1CILi72EEENS2_ILi512EEEEEC2ERKiS7_RKS3_RKS4_,($_ZN7cutlass13device_kernelIN5flash19enable_sm80_to_sm89INS1_16FlashAttnBwdSm80INS1_25CollectiveMainloopBwdSm80ILi2ELi2EN4cute5tupleIJNS5_1CILi128EEES8_NS7_ILi64EEEEEENS_10bfloat16_tEfNS_4arch4Sm80ELb1ELb0ELb1ELb0ELb1ELb0ELb0ELb0ELi2ELi4ELi4ELi4ELb0EEENS1_21CollectiveEpilogueBwdISA_SB_SD_Li256ELb0ELb0ELi2EEENS1_25SingleTileBwdLPTSchedulerILb0ELi128ELb1EEEEEEEEEvNT_6ParamsE$_ZN4cute3eso3ESOILb0ELb0EJiiNS_1CILi8192EEEEEC2ERKiS6_RKS3_ - $_ZN7cutlass13device_kernelIN5flash19enable_sm80_to_sm89INS1_16FlashAttnBwdSm80INS1_25CollectiveMainloopBwdSm80ILi2ELi2EN4cute5tupleIJNS5_1CILi128EEES8_NS7_ILi64EEEEEENS_10bfloat16_tEfNS_4arch4Sm80ELb1ELb0ELb1ELb0ELb1ELb0ELb0ELb0ELi2ELi4ELi4ELi4ELb0EEENS1_21CollectiveEpilogueBwdISA_SB_SD_Li256ELb0ELb0ELi2EEENS1_25SingleTileBwdLPTSchedulerILb0ELi128ELb1EEEEEEEEEvNT_6ParamsE$_ZN4cute3eso3ESOILb0ELb0EJiiNS_1CILi72EEENS2_ILi512EEEEEC2ERKiS7_RKS3_RKS4_)
$_ZN7cutlass13device_kernelIN5flash19enable_sm80_to_sm89INS1_16FlashAttnBwdSm80INS1_25CollectiveMainloopBwdSm80ILi2ELi2EN4cute5tupleIJNS5_1CILi128EEES8_NS7_ILi64EEEEEENS_10bfloat16_tEfNS_4arch4Sm80ELb1ELb0ELb1ELb0ELb1ELb0ELb0ELb0ELi2ELi4ELi4ELi4ELb0EEENS1_21CollectiveEpilogueBwdISA_SB_SD_Li256ELb0ELb0ELi2EEENS1_25SingleTileBwdLPTSchedulerILb0ELi128ELb1EEEEEEEEEvNT_6ParamsE$_ZN4cute3eso3ESOILb0ELb0EJiiNS_1CILi72EEENS2_ILi512EEEEEC2ERKiS7_RKS3_RKS4_:
        /* <DEDUP_REMOVED lines=8> */
        .type           $_ZN7cutlass13device_kernelIN5flash19enable_sm80_to_sm89INS1_16FlashAttnBwdSm80INS1_25CollectiveMainloopBwdSm80ILi2ELi2EN4cute5tupleIJNS5_1CILi128EEES8_NS7_ILi64EEEEEENS_10bfloat16_tEfNS_4arch4Sm80ELb1ELb0ELb1ELb0ELb1ELb0ELb0ELb0ELi2ELi4ELi4ELi4ELb0EEENS1_21CollectiveEpilogueBwdISA_SB_SD_Li256ELb0ELb0ELi2EEENS1_25SingleTileBwdLPTSchedulerILb0ELi128ELb1EEEEEEEEEvNT_6ParamsE$_ZN4cute3eso3ESOILb0ELb0EJiiNS_1CILi8192EEEEEC2ERKiS6_RKS3_,@function
        .size           $_ZN7cutlass13device_kernelIN5flash19enable_sm80_to_sm89INS1_16FlashAttnBwdSm80INS1_25CollectiveMainloopBwdSm80ILi2ELi2EN4cute5tupleIJNS5_1CILi128EEES8_NS7_ILi64EEEEEENS_10bfloat16_tEfNS_4arch4Sm80ELb1ELb0ELb1ELb0ELb1ELb0ELb0ELb0ELi2ELi4ELi4ELi4ELb0EEENS1_21CollectiveEpilogueBwdISA_SB_SD_Li256ELb0ELb0ELi2EEENS1_25SingleTileBwdLPTSchedulerILb0ELi128ELb1EEEEEEEEEvNT_6ParamsE$_ZN4cute3eso3ESOILb0ELb0EJiiNS_1CILi8192EEEEEC2ERKiS6_RKS3_,($_ZN7cutlass13device_kernelIN5flash19enable_sm80_to_sm89INS1_16FlashAttnBwdSm80INS1_25CollectiveMainloopBwdSm80ILi2ELi2EN4cute5tupleIJNS5_1CILi128EEES8_NS7_ILi64EEEEEENS_10bfloat16_tEfNS_4arch4Sm80ELb1ELb0ELb1ELb0ELb1ELb0ELb0ELb0ELi2ELi4ELi4ELi4ELb0EEENS1_21CollectiveEpilogueBwdISA_SB_SD_Li256ELb0ELb0ELi2EEENS1_25SingleTileBwdLPTSchedulerILb0ELi128ELb1EEEEEEEEEvNT_6ParamsE$_ZN4cute3eso3ESOILb0ELb0EJiiiEEC2ERKiS4_S4_ - $_ZN7cutlass13device_kernelIN5flash19enable_sm80_to_sm89INS1_16FlashAttnBwdSm80INS1_25CollectiveMainloopBwdSm80ILi2ELi2EN4cute5tupleIJNS5_1CILi128EEES8_NS7_ILi64EEEEEENS_10bfloat16_tEfNS_4arch4Sm80ELb1ELb0ELb1ELb0ELb1ELb0ELb0ELb0ELi2ELi4ELi4ELi4ELb0EEENS1_21CollectiveEpilogueBwdISA_SB_SD_Li256ELb0ELb0ELi2EEENS1_25SingleTileBwdLPTSchedulerILb0ELi128ELb1EEEEEEEEEvNT_6ParamsE$_ZN4cute3eso3ESOILb0ELb0EJiiNS_1CILi8192EEEEEC2ERKiS6_RKS3_)
$_ZN7cutlass13device_kernelIN5flash19enable_sm80_to_sm89INS1_16FlashAttnBwdSm80INS1_25CollectiveMainloopBwdSm80ILi2ELi2EN4cute5tupleIJNS5_1CILi128EEES8_NS7_ILi64EEEEEENS_10bfloat16_tEfNS_4arch4Sm80ELb1ELb0ELb1ELb0ELb1ELb0ELb0ELb0ELi2ELi4ELi4ELi4ELb0EEENS1_21CollectiveEpilogueBwdISA_SB_SD_Li256ELb0ELb0ELi2EEENS1_25SingleTileBwdLPTSchedulerILb0ELi128ELb1EEEEEEEEEvNT_6ParamsE$_ZN4cute3eso3ESOILb0ELb0EJiiNS_1CILi8192EEEEEC2ERKiS6_RKS3_:
[----:B------:R-:W-:Y:S02]  /*7d00*/  IADD3 R3, R3, -c[0x0][0x20], RZ ;  /* 0x8000080003037a10 */ /* 0x000fe40007ffe0ff */
[----:B------:R-:W-:-:S03]  /*7d10*/  IADD3 R2, R2, -c[0x0][0x20], RZ ;  /* 0x8000080002027a10 */ /* 0x000fc60007ffe0ff */
[----:B------:R1:W-:Y:S04]  /*7d20*/  STL [R3], R10 ;  /* 0x0000000a03007387 */ /* 0x0003e80000100800 */
[----:B------:R-:W2:Y:S01]  /*7d30*/  LDL R2, [R2] ;  /* 0x0000000002027983 */ /* 0x000ea20000100800 */
[----:B------:R-:W-:-:S03]  /*7d40*/  IMAD.MOV.U32 R9, RZ, RZ, 0x0 ;  /* 0x00000000ff097424 */ /* 0x000fc600078e00ff */
[----:B--2---:R1:W-:Y:S01]  /*7d50*/  STL [R3+0x4], R2 ;  /* 0x0000040203007387 */ /* 0x0043e20000100800 */
[----:B------:R-:W-:Y:S05]  /*7d60*/  RET.REL.NODEC R8 `(_ZN7cutlass13device_kernelIN5flash19enable_sm80_to_sm89INS1_16FlashAttnBwdSm80INS1_25CollectiveMainloopBwdSm80ILi2ELi2EN4cute5tupleIJNS5_1CILi128EEES8_NS7_ILi64EEEEEENS_10bfloat16_tEfNS_4arch4Sm80ELb1ELb0ELb1ELb0ELb1ELb0ELb0ELb0ELi2ELi4ELi4ELi4ELb0EEENS1_21CollectiveEpilogueBwdISA_SB_SD_Li256ELb0ELb0ELi2EEENS1_25SingleTileBwdLPTSchedulerILb0ELi128ELb1EEEEEEEEEvNT_6ParamsE) ;  /* 0xffff829008007950 */ /* 0x000fea0003c3ffff */
        .type           $_ZN7cutlass13device_kernelIN5flash19enable_sm80_to_sm89INS1_16FlashAttnBwdSm80INS1_25CollectiveMainloopBwdSm80ILi2ELi2EN4cute5tupleIJNS5_1CILi128EEES8_NS7_ILi64EEEEEENS_10bfloat16_tEfNS_4arch4Sm80ELb1ELb0ELb1ELb0ELb1ELb0ELb0ELb0ELi2ELi4ELi4ELi4ELb0EEENS1_21CollectiveEpilogueBwdISA_SB_SD_Li256ELb0ELb0ELi2EEENS1_25SingleTileBwdLPTSchedulerILb0ELi128ELb1EEEEEEEEEvNT_6ParamsE$_ZN4cute3eso3ESOILb0ELb0EJiiiEEC2ERKiS4_S4_,@function
        .size           $_ZN7cutlass13device_kernelIN5flash19enable_sm80_to_sm89INS1_16FlashAttnBwdSm80INS1_25CollectiveMainloopBwdSm80ILi2ELi2EN4cute5tupleIJNS5_1CILi128EEES8_NS7_ILi64EEEEEENS_10bfloat16_tEfNS_4arch4Sm80ELb1ELb0ELb1ELb0ELb1ELb0ELb0ELb0ELi2ELi4ELi4ELi4ELb0EEENS1_21CollectiveEpilogueBwdISA_SB_SD_Li256ELb0ELb0ELi2EEENS1_25SingleTileBwdLPTSchedulerILb0ELi128ELb1EEEEEEEEEvNT_6ParamsE$_ZN4cute3eso3ESOILb0ELb0EJiiiEEC2ERKiS4_S4_,($_ZN7cutlass13device_kernelIN5flash19enable_sm80_to_sm89INS1_16FlashAttnBwdSm80INS1_25CollectiveMainloopBwdSm80ILi2ELi2EN4cute5tupleIJNS5_1CILi128EEES8_NS7_ILi64EEEEEENS_10bfloat16_tEfNS_4arch4Sm80ELb1ELb0ELb1ELb0ELb1ELb0ELb0ELb0ELi2ELi4ELi4ELi4ELb0EEENS1_21CollectiveEpilogueBwdISA_SB_SD_Li256ELb0ELb0ELi2EEENS1_25SingleTileBwdLPTSchedulerILb0ELi128ELb1EEEEEEEEEvNT_6ParamsE$_ZN4cute3eso3ESOILb0ELb0EJiiiNS_1CILi0EEEEEC2ERKiS6_S6_RKS3_ - $_ZN7cutlass13device_kernelIN5flash19enable_sm80_to_sm89INS1_16FlashAttnBwdSm80INS1_25CollectiveMainloopBwdSm80ILi2ELi2EN4cute5tupleIJNS5_1CILi128EEES8_NS7_ILi64EEEEEENS_10bfloat16_tEfNS_4arch4Sm80ELb1ELb0ELb1ELb0ELb1ELb0ELb0ELb0ELi2ELi4ELi4ELi4ELb0EEENS1_21CollectiveEpilogueBwdISA_SB_SD_Li256ELb0ELb0ELi2EEENS1_25SingleTileBwdLPTSchedulerILb0ELi128ELb1EEEEEEEEEvNT_6ParamsE$_ZN4cute3eso3ESOILb0ELb0EJiiiEEC2ERKiS4_S4_)
$_ZN7cutlass13device_kernelIN5flash19enable_sm80_to_sm89INS1_16FlashAttnBwdSm80INS1_25CollectiveMainloopBwdSm80ILi2ELi2EN4cute5tupleIJNS5_1CILi128EEES8_NS7_ILi64EEEEEENS_10bfloat16_tEfNS_4arch4Sm80ELb1ELb0ELb1ELb0ELb1ELb0ELb0ELb0ELi2ELi4ELi4ELi4ELb0EEENS1_21CollectiveEpilogueBwdISA_SB_SD_Li256ELb0ELb0ELi2EEENS1_25SingleTileBwdLPTSchedulerILb0ELi128ELb1EEEEEEEEEvNT_6ParamsE$_ZN4cute3eso3ESOILb0ELb0EJiiiEEC2ERKiS4_S4_:
        /* <DEDUP_REMOVED lines=9> */
[----:B------:R-:W-:Y:S05]  /*7e00*/  RET.REL.NODEC R4 `(_ZN7cutlass13device_kernelIN5flash19enable_sm80_to_sm89INS1_16FlashAttnBwdSm80INS1_25CollectiveMainloopBwdSm80ILi2ELi2EN4cute5tupleIJNS5_1CILi128EEES8_NS7_ILi64EEEEEENS_10bfloat16_tEfNS_4arch4Sm80ELb1ELb0ELb1ELb0ELb1ELb0ELb0ELb0ELi2ELi4ELi4ELi4ELb0EEENS1_21CollectiveEpilogueBwdISA_SB_SD_Li256ELb0ELb0ELi2EEENS1_25SingleTileBwdLPTSchedulerILb0ELi128ELb1EEEEEEEEEvNT_6ParamsE) ;  /* 0xffff81f004007950 */ /* 0x000fea0003c3ffff */
        .type           $_ZN7cutlass13device_kernelIN5flash19enable_sm80_to_sm89INS1_16FlashAttnBwdSm80INS1_25CollectiveMainloopBwdSm80ILi2ELi2EN4cute5tupleIJNS5_1CILi128EEES8_NS7_ILi64EEEEEENS_10bfloat16_tEfNS_4arch4Sm80ELb1ELb0ELb1ELb0ELb1ELb0ELb0ELb0ELi2ELi4ELi4ELi4ELb0EEENS1_21CollectiveEpilogueBwdISA_SB_SD_Li256ELb0ELb0ELi2EEENS1_25SingleTileBwdLPTSchedulerILb0ELi128ELb1EEEEEEEEEvNT_6ParamsE$_ZN4cute3eso3ESOILb0ELb0EJiiiNS_1CILi0EEEEEC2ERKiS6_S6_RKS3_,@function
        .size           $_ZN7cutlass13device_kernelIN5flash19enable_sm80_to_sm89INS1_16FlashAttnBwdSm80INS1_25CollectiveMainloopBwdSm80ILi2ELi2EN4cute5tupleIJNS5_1CILi128EEES8_NS7_ILi64EEEEEENS_10bfloat16_tEfNS_4arch4Sm80ELb1ELb0ELb1ELb0ELb1ELb0ELb0ELb0ELi2ELi4ELi4ELi4ELb0EEENS1_21CollectiveEpilogueBwdISA_SB_SD_Li256ELb0ELb0ELi2EEENS1_25SingleTileBwdLPTSchedulerILb0ELi128ELb1EEEEEEEEEvNT_6ParamsE$_ZN4cute3eso3ESOILb0ELb0EJiiiNS_1CILi0EEEEEC2ERKiS6_S6_RKS3_,($_ZN7cutlass13device_kernelIN5flash19enable_sm80_to_sm89INS1_16FlashAttnBwdSm80INS1_25CollectiveMainloopBwdSm80ILi2ELi2EN4cute5tupleIJNS5_1CILi128EEES8_NS7_ILi64EEEEEENS_10bfloat16_tEfNS_4arch4Sm80ELb1ELb0ELb1ELb0ELb1ELb0ELb0ELb0ELi2ELi4ELi4ELi4ELb0EEENS1_21CollectiveEpilogueBwdISA_SB_SD_Li256ELb0ELb0ELi2EEENS1_25SingleTileBwdLPTSchedulerILb0ELi128ELb1EEEEEEEEEvNT_6ParamsE$_ZN4cute3eso3ESOILb0ELb0EJiiiNS_1CILi144EEENS2_ILi512EEEEEC2ERKiS7_S7_RKS3_RKS4_ - $_ZN7cutlass13device_kernelIN5flash19enable_sm80_to_sm89INS1_16FlashAttnBwdSm80INS1_25CollectiveMainloopBwdSm80ILi2ELi2EN4cute5tupleIJNS5_1CILi128EEES8_NS7_ILi64EEEEEENS_10bfloat16_tEfNS_4arch4Sm80ELb1ELb0ELb1ELb0ELb1ELb0ELb0ELb0ELi2ELi4ELi4ELi4ELb0EEENS1_21CollectiveEpilogueBwdISA_SB_SD_Li256ELb0ELb0ELi2EEENS1_25SingleTileBwdLPTSchedulerILb0ELi128ELb1EEEEEEEEEvNT_6ParamsE$_ZN4cute3eso3ESOILb0ELb0EJiiiNS_1CILi0EEEEEC2ERKiS6_S6_RKS3_)
$_ZN7cutlass13device_kernelIN5flash19enable_sm80_to_sm89INS1_16FlashAttnBwdSm80INS1_25CollectiveMainloopBwdSm80ILi2ELi2EN4cute5tupleIJNS5_1CILi128EEES8_NS7_ILi64EEEEEENS_10bfloat16_tEfNS_4arch4Sm80ELb1ELb0ELb1ELb0ELb1ELb0ELb0ELb0ELi2ELi4ELi4ELi4ELb0EEENS1_21CollectiveEpilogueBwdISA_SB_SD_Li256ELb0ELb0ELi2EEENS1_25SingleTileBwdLPTSchedulerILb0ELi128ELb1EEEEEEEEEvNT_6ParamsE$_ZN4cute3eso3ESOILb0ELb0EJiiiNS_1CILi0EEEEEC2ERKiS6_S6_RKS3_:
        /* <DEDUP_REMOVED lines=10> */
[----:B------:R-:W-:Y:S05]  /*7eb0*/  RET.REL.NODEC R46 `(_ZN7cutlass13device_kernelIN5flash19enable_sm80_to_sm89INS1_16FlashAttnBwdSm80INS1_25CollectiveMainloopBwdSm80ILi2ELi2EN4cute5tupleIJNS5_1CILi128EEES8_NS7_ILi64EEEEEENS_10bfloat16_tEfNS_4arch4Sm80ELb1ELb0ELb1ELb0ELb1ELb0ELb0ELb0ELi2ELi4ELi4ELi4ELb0EEENS1_21CollectiveEpilogueBwdISA_SB_SD_Li256ELb0ELb0ELi2EEENS1_25SingleTileBwdLPTSchedulerILb0ELi128ELb1EEEEEEEEEvNT_6ParamsE) ;  /* 0xffff81402e007950 */ /* 0x000fea0003c3ffff */
        .type           $_ZN7cutlass13device_kernelIN5flash19enable_sm80_to_sm89INS1_16FlashAttnBwdSm80INS1_25CollectiveMainloopBwdSm80ILi2ELi2EN4cute5tupleIJNS5_1CILi128EEES8_NS7_ILi64EEEEEENS_10bfloat16_tEfNS_4arch4Sm80ELb1ELb0ELb1ELb0ELb1ELb0ELb0ELb0ELi2ELi4ELi4ELi4ELb0EEENS1_21CollectiveEpilogueBwdISA_SB_SD_Li256ELb0ELb0ELi2EEENS1_25SingleTileBwdLPTSchedulerILb0ELi128ELb1EEEEEEEEEvNT_6ParamsE$_ZN4cute3eso3ESOILb0ELb0EJiiiNS_1CILi144EEENS2_ILi512EEEEEC2ERKiS7_S7_RKS3_RKS4_,@function
        .size           $_ZN7cutlass13device_kernelIN5flash19enable_sm80_to_sm89INS1_16FlashAttnBwdSm80INS1_25CollectiveMainloopBwdSm80ILi2ELi2EN4cute5tupleIJNS5_1CILi128EEES8_NS7_ILi64EEEEEENS_10bfloat16_tEfNS_4arch4Sm80ELb1ELb0ELb1ELb0ELb1ELb0ELb0ELb0ELi2ELi4ELi4ELi4ELb0EEENS1_21CollectiveEpilogueBwdISA_SB_SD_Li256ELb0ELb0ELi2EEENS1_25SingleTileBwdLPTSchedulerILb0ELi128ELb1EEEEEEEEEvNT_6ParamsE$_ZN4cute3eso3ESOILb0ELb0EJiiiNS_1CILi144EEENS2_ILi512EEEEEC2ERKiS7_S7_RKS3_RKS4_,($_ZN7cutlass13device_kernelIN5flash19enable_sm80_to_sm89INS1_16FlashAttnBwdSm80INS1_25CollectiveMainloopBwdSm80ILi2ELi2EN4cute5tupleIJNS5_1CILi128EEES8_NS7_ILi64EEEEEENS_10bfloat16_tEfNS_4arch4Sm80ELb1ELb0ELb1ELb0ELb1ELb0ELb0ELb0ELi2ELi4ELi4ELi4ELb0EEENS1_21CollectiveEpilogueBwdISA_SB_SD_Li256ELb0ELb0ELi2EEENS1_25SingleTileBwdLPTSchedulerILb0ELi128ELb1EEEEEEEEEvNT_6ParamsE$_ZN4cute3eso3ESOILb0ELb0EJiiiNS_1CILi72EEENS2_ILi512EEEEEC2ERKiS7_S7_RKS3_RKS4_ - $_ZN7cutlass13device_kernelIN5flash19enable_sm80_to_sm89INS1_16FlashAttnBwdSm80INS1_25CollectiveMainloopBwdSm80ILi2ELi2EN4cute5tupleIJNS5_1CILi128EEES8_NS7_ILi64EEEEEENS_10bfloat16_tEfNS_4arch4Sm80ELb1ELb0ELb1ELb0ELb1ELb0ELb0ELb0ELi2ELi4ELi4ELi4ELb0EEENS1_21CollectiveEpilogueBwdISA_SB_SD_Li256ELb0ELb0ELi2EEENS1_25SingleTileBwdLPTSchedulerILb0ELi128ELb1EEEEEEEEEvNT_6ParamsE$_ZN4cute3eso3ESOILb0ELb0EJiiiNS_1CILi144EEENS2_ILi512EEEEEC2ERKiS7_S7_RKS3_RKS4_)
$_ZN7cutlass13device_kernelIN5flash19enable_sm80_to_sm89INS1_16FlashAttnBwdSm80INS1_25CollectiveMainloopBwdSm80ILi2ELi2EN4cute5tupleIJNS5_1CILi128EEES8_NS7_ILi64EEEEEENS_10bfloat16_tEfNS_4arch4Sm80ELb1ELb0ELb1ELb0ELb1ELb0ELb0ELb0ELi2ELi4ELi4ELi4ELb0EEENS1_21CollectiveEpilogueBwdISA_SB_SD_Li256ELb0ELb0ELi2EEENS1_25SingleTileBwdLPTSchedulerILb0ELi128ELb1EEEEEEEEEvNT_6ParamsE$_ZN4cute3eso3ESOILb0ELb0EJiiiNS_1CILi144EEENS2_ILi512EEEEEC2ERKiS7_S7_RKS3_RKS4_:
        /* <DEDUP_REMOVED lines=11> */
        .type           $_ZN7cutlass13device_kernelIN5flash19enable_sm80_to_sm89INS1_16FlashAttnBwdSm80INS1_25CollectiveMainloopBwdSm80ILi2ELi2EN4cute5tupleIJNS5_1CILi128EEES8_NS7_ILi64EEEEEENS_10bfloat16_tEfNS_4arch4Sm80ELb1ELb0ELb1ELb0ELb1ELb0ELb0ELb0ELi2ELi4ELi4ELi4ELb0EEENS1_21CollectiveEpilogueBwdISA_SB_SD_Li256ELb0ELb0ELi2EEENS1_25SingleTileBwdLPTSchedulerILb0ELi128ELb1EEEEEEEEEvNT_6ParamsE$_ZN4cute3eso3ESOILb0ELb0EJiiiNS_1CILi72EEENS2_ILi512EEEEEC2ERKiS7_S7_RKS3_RKS4_,@function
        .size           $_ZN7cutlass13device_kernelIN5flash19enable_sm80_to_sm89INS1_16FlashAttnBwdSm80INS1_25CollectiveMainloopBwdSm80ILi2ELi2EN4cute5tupleIJNS5_1CILi128EEES8_NS7_ILi64EEEEEENS_10bfloat16_tEfNS_4arch4Sm80ELb1ELb0ELb1ELb0ELb1ELb0ELb0ELb0ELi2ELi4ELi4ELi4ELb0EEENS1_21CollectiveEpilogueBwdISA_SB_SD_Li256ELb0ELb0ELi2EEENS1_25SingleTileBwdLPTSchedulerILb0ELi128ELb1EEEEEEEEEvNT_6ParamsE$_ZN4cute3eso3ESOILb0ELb0EJiiiNS_1CILi72EEENS2_ILi512EEEEEC2ERKiS7_S7_RKS3_RKS4_,($_ZN7cutlass13device_kernelIN5flash19enable_sm80_to_sm89INS1_16FlashAttnBwdSm80INS1_25CollectiveMainloopBwdSm80ILi2ELi2EN4cute5tupleIJNS5_1CILi128EEES8_NS7_ILi64EEEEEENS_10bfloat16_tEfNS_4arch4Sm80ELb1ELb0ELb1ELb0ELb1ELb0ELb0ELb0ELi2ELi4ELi4ELi4ELb0EEENS1_21CollectiveEpilogueBwdISA_SB_SD_Li256ELb0ELb0ELi2EEENS1_25SingleTileBwdLPTSchedulerILb0ELi128ELb1EEEEEEEEEvNT_6ParamsE$_ZN4cute3eso3ESOILb0ELb1EJNS_5tupleIJiNS2_IJiNS_1CILi0EEEEEEEEENS2_IJNS_10UnderscoreENS2_IJS7_S7_EEEEEEEEC2ERKS6_RKS9_ - $_ZN7cutlass13device_kernelIN5flash19enable_sm80_to_sm89INS1_16FlashAttnBwdSm80INS1_25CollectiveMainloopBwdSm80ILi2ELi2EN4cute5tupleIJNS5_1CILi128EEES8_NS7_ILi64EEEEEENS_10bfloat16_tEfNS_4arch4Sm80ELb1ELb0ELb1ELb0ELb1ELb0ELb0ELb0ELi2ELi4ELi4ELi4ELb0EEENS1_21CollectiveEpilogueBwdISA_SB_SD_Li256ELb0ELb0ELi2EEENS1_25SingleTileBwdLPTSchedulerILb0ELi128ELb1EEEEEEEEEvNT_6ParamsE$_ZN4cute3eso3ESOILb0ELb0EJiiiNS_1CILi72EEENS2_ILi512EEEEEC2ERKiS7_S7_RKS3_RKS4_)
$_ZN7cutlass13device_kernelIN5flash19enable_sm80_to_sm89INS1_16FlashAttnBwdSm80INS1_25CollectiveMainloopBwdSm80ILi2ELi2EN4cute5tupleIJNS5_1CILi128EEES8_NS7_ILi64EEEEEENS_10bfloat16_tEfNS_4arch4Sm80ELb1ELb0ELb1ELb0ELb1ELb0ELb0ELb0ELi2ELi4ELi4ELi4ELb0EEENS1_21CollectiveEpilogueBwdISA_SB_SD_Li256ELb0ELb0ELi2EEENS1_25SingleTileBwdLPTSchedulerILb0ELi128ELb1EEEEEEEEEvNT_6ParamsE$_ZN4cute3eso3ESOILb0ELb0EJiiiNS_1CILi72EEENS2_ILi512EEEEEC2ERKiS7_S7_RKS3_RKS4_:
        /* <DEDUP_REMOVED lines=11> */
        .type           $_ZN7cutlass13device_kernelIN5flash19enable_sm80_to_sm89INS1_16FlashAttnBwdSm80INS1_25CollectiveMainloopBwdSm80ILi2ELi2EN4cute5tupleIJNS5_1CILi128EEES8_NS7_ILi64EEEEEENS_10bfloat16_tEfNS_4arch4Sm80ELb1ELb0ELb1ELb0ELb1ELb0ELb0ELb0ELi2ELi4ELi4ELi4ELb0EEENS1_21CollectiveEpilogueBwdISA_SB_SD_Li256ELb0ELb0ELi2EEENS1_25SingleTileBwdLPTSchedulerILb0ELi128ELb1EEEEEEEEEvNT_6ParamsE$_ZN4cute3eso3ESOILb0ELb1EJNS_5tupleIJiNS2_IJiNS_1CILi0EEEEEEEEENS2_IJNS_10UnderscoreENS2_IJS7_S7_EEEEEEEEC2ERKS6_RKS9_,@function
        .size           $_ZN7cutlass13device_kernelIN5flash19enable_sm80_to_sm89INS1_16FlashAttnBwdSm80INS1_25CollectiveMainloopBwdSm80ILi2ELi2EN4cute5tupleIJNS5_1CILi128EEES8_NS7_ILi64EEEEEENS_10bfloat16_tEfNS_4arch4Sm80ELb1ELb0ELb1ELb0ELb1ELb0ELb0ELb0ELi2ELi4ELi4ELi4ELb0EEENS1_21CollectiveEpilogueBwdISA_SB_SD_Li256ELb0ELb0ELi2EEENS1_25SingleTileBwdLPTSchedulerILb0ELi128ELb1EEEEEEEEEvNT_6ParamsE$_ZN4cute3eso3ESOILb0ELb1EJNS_5tupleIJiNS2_IJiNS_1CILi0EEEEEEEEENS2_IJNS_10UnderscoreENS2_IJS7_S7_EEEEEEEEC2ERKS6_RKS9_,($_ZN7cutlass13device_kernelIN5flash19enable_sm80_to_sm89INS1_16FlashAttnBwdSm80INS1_25CollectiveMainloopBwdSm80ILi2ELi2EN4cute5tupleIJNS5_1CILi128EEES8_NS7_ILi64EEEEEENS_10bfloat16_tEfNS_4arch4Sm80ELb1ELb0ELb1ELb0ELb1ELb0ELb0ELb0ELi2ELi4ELi4ELi4ELb0EEENS1_21CollectiveEpilogueBwdISA_SB_SD_Li256ELb0ELb0ELi2EEENS1_25SingleTileBwdLPTSchedulerILb0ELi128ELb1EEEEEEEEEvNT_6ParamsE$_ZN4cute3eso3ESOILb0ELb1EJNS_5tupleIJiNS2_IJiiEEEEEENS2_IJNS_10UnderscoreENS2_IJS5_S5_EEEEEEEEC2ERKS4_RKS7_ - $_ZN7cutlass13device_kernelIN5flash19enable_sm80_to_sm89INS1_16FlashAttnBwdSm80INS1_25CollectiveMainloopBwdSm80ILi2ELi2EN4cute5tupleIJNS5_1CILi128EEES8_NS7_ILi64EEEEEENS_10bfloat16_tEfNS_4arch4Sm80ELb1ELb0ELb1ELb0ELb1ELb0ELb0ELb0ELi2ELi4ELi4ELi4ELb0EEENS1_21CollectiveEpilogueBwdISA_SB_SD_Li256ELb0ELb0ELi2EEENS1_25SingleTileBwdLPTSchedulerILb0ELi128ELb1EEEEEEEEEvNT_6ParamsE$_ZN4cute3eso3ESOILb0ELb1EJNS_5tupleIJiNS2_IJiNS_1CILi0EEEEEEEEENS2_IJNS_10UnderscoreENS2_IJS7_S7_EEEEEEEEC2ERKS6_RKS9_)
$_ZN7cutlass13device_kernelIN5flash19enable_sm80_to_sm89INS1_16FlashAttnBwdSm80INS1_25CollectiveMainloopBwdSm80ILi2ELi2EN4cute5tupleIJNS5_1CILi128EEES8_NS7_ILi64EEEEEENS_10bfloat16_tEfNS_4arch4Sm80ELb1ELb0ELb1ELb0ELb1ELb0ELb0ELb0ELi2ELi4ELi4ELi4ELb0EEENS1_21CollectiveEpilogueBwdISA_SB_SD_Li256ELb0ELb0ELi2EEENS1_25SingleTileBwdLPTSchedulerILb0ELi128ELb1EEEEEEEEEvNT_6ParamsE$_ZN4cute3eso3ESOILb0ELb1EJNS_5tupleIJiNS2_IJiNS_1CILi0EEEEEEEEENS2_IJNS_10UnderscoreENS2_IJS7_S7_EEEEEEEEC2ERKS6_RKS9_:
[----:B------:R-:W-:Y:S01]  /*8020*/  IADD3 R4, R4, -c[0x0][0x20], RZ ;  /* 0x8000080004047a10 */ /* 0x000fe20007ffe0ff */
[----:B------:R-:W-:Y:S01]  /*8030*/  IMAD.MOV.U32 R8, RZ, RZ, R6 ;  /* 0x000000ffff087224 */ /* 0x000fe200078e0006 */
[----:B------:R-:W-:-:S03]  /*8040*/  MOV R9, 0x0 ;  /* 0x0000000000097802 */ /* 0x000fc60000000f00 */
[----:B------:R1:W-:Y:S04]  /*8050*/  STL [R4], R2 ;  /* 0x0000000204007387 */ /* 0x0003e80000100800 */
[----:B------:R1:W-:Y:S01]  /*8060*/  STL [R4+0x4], R3 ;  /* 0x0000040304007387 */ /* 0x0003e20000100800 */
[----:B------:R-:W-:Y:S05]  /*8070*/  RET.REL.NODEC R8 `(_ZN7cutlass13device_kernelIN5flash19enable_sm80_to_sm89INS1_16FlashAttnBwdSm80INS1_25CollectiveMainloopBwdSm80ILi2ELi2EN4cute5tupleIJNS5_1CILi128EEES8_NS7_ILi64EEEEEENS_10bfloat16_tEfNS_4arch4Sm80ELb1ELb0ELb1ELb0ELb1ELb0ELb0ELb0ELi2ELi4ELi4ELi4ELb0EEENS1_21CollectiveEpilogueBwdISA_SB_SD_Li256ELb0ELb0ELi2EEENS1_25SingleTileBwdLPTSchedulerILb0ELi128ELb1EEEEEEEEEvNT_6ParamsE) ;  /* 0xffff7f8008007950 */ /* 0x000fea0003c3ffff */
        .type           $_ZN7cutlass13device_kernelIN5flash19enable_sm80_to_sm89INS1_16FlashAttnBwdSm80INS1_25CollectiveMainloopBwdSm80ILi2ELi2EN4cute5tupleIJNS5_1CILi128EEES8_NS7_ILi64EEEEEENS_10bfloat16_tEfNS_4arch4Sm80ELb1ELb0ELb1ELb0ELb1ELb0ELb0ELb0ELi2ELi4ELi4ELi4ELb0EEENS1_21CollectiveEpilogueBwdISA_SB_SD_Li256ELb0ELb0ELi2EEENS1_25SingleTileBwdLPTSchedulerILb0ELi128ELb1EEEEEEEEEvNT_6ParamsE$_ZN4cute3eso3ESOILb0ELb1EJNS_5tupleIJiNS2_IJiiEEEEEENS2_IJNS_10UnderscoreENS2_IJS5_S5_EEEEEEEEC2ERKS4_RKS7_,@function
        .size           $_ZN7cutlass13device_kernelIN5flash19enable_sm80_to_sm89INS1_16FlashAttnBwdSm80INS1_25CollectiveMainloopBwdSm80ILi2ELi2EN4cute5tupleIJNS5_1CILi128EEES8_NS7_ILi64EEEEEENS_10bfloat16_tEfNS_4arch4Sm80ELb1ELb0ELb1ELb0ELb1ELb0ELb0ELb0ELi2ELi4ELi4ELi4ELb0EEENS1_21CollectiveEpilogueBwdISA_SB_SD_Li256ELb0ELb0ELi2EEENS1_25SingleTileBwdLPTSchedulerILb0ELi128ELb1EEEEEEEEEvNT_6ParamsE$_ZN4cute3eso3ESOILb0ELb1EJNS_5tupleIJiNS2_IJiiEEEEEENS2_IJNS_10UnderscoreENS2_IJS5_S5_EEEEEEEEC2ERKS4_RKS7_,($_ZN7cutlass13device_kernelIN5flash19enable_sm80_to_sm89INS1_16FlashAttnBwdSm80INS1_25CollectiveMainloopBwdSm80ILi2ELi2EN4cute5tupleIJNS5_1CILi128EEES8_NS7_ILi64EEEEEENS_10bfloat16_tEfNS_4arch4Sm80ELb1ELb0ELb1ELb0ELb1ELb0ELb0ELb0ELi2ELi4ELi4ELi4ELb0EEENS1_21CollectiveEpilogueBwdISA_SB_SD_Li256ELb0ELb0ELi2EEENS1_25SingleTileBwdLPTSchedulerILb0ELi128ELb1EEEEEEEEEvNT_6ParamsE$_ZN4cute3eso3ESOILb0ELb1EJNS_5tupleIJiiEEEEEC2ERKS3_ - $_ZN7cutlass13device_kernelIN5flash19enable_sm80_to_sm89INS1_16FlashAttnBwdSm80INS1_25CollectiveMainloopBwdSm80ILi2ELi2EN4cute5tupleIJNS5_1CILi128EEES8_NS7_ILi64EEEEEENS_10bfloat16_tEfNS_4arch4Sm80ELb1ELb0ELb1ELb0ELb1ELb0ELb0ELb0ELi2ELi4ELi4ELi4ELb0EEENS1_21CollectiveEpilogueBwdISA_SB_SD_Li256ELb0ELb0ELi2EEENS1_25SingleTileBwdLPTSchedulerILb0ELi128ELb1EEEEEEEEEvNT_6ParamsE$_ZN4cute3eso3ESOILb0ELb1EJNS_5tupleIJiNS2_IJiiEEEEEENS2_IJNS_10UnderscoreENS2_IJS5_S5_EEEEEEEEC2ERKS4_RKS7_)
$_ZN7cutlass13device_kernelIN5flash19enable_sm80_to_sm89INS1_16FlashAttnBwdSm80INS1_25CollectiveMainloopBwdSm80ILi2ELi2EN4cute5tupleIJNS5_1CILi128EEES8_NS7_ILi64EEEEEENS_10bfloat16_tEfNS_4arch4Sm80ELb1ELb0ELb1ELb0ELb1ELb0ELb0ELb0ELi2ELi4ELi4ELi4ELb0EEENS1_21CollectiveEpilogueBwdISA_SB_SD_Li256ELb0ELb0ELi2EEENS1_25SingleTileBwdLPTSchedulerILb0ELi128ELb1EEEEEEEEEvNT_6ParamsE$_ZN4cute3eso3ESOILb0ELb1EJNS_5tupleIJiNS2_IJiiEEEEEENS2_IJNS_10UnderscoreENS2_IJS5_S5_EEEEEEEEC2ERKS4_RKS7_:
[----:B------:R-:W-:Y:S01]  /*8080*/  IADD3 R4, R81, -c[0x0][0x20], RZ ;  /* 0x8000080051047a10 */ /* 0x000fe20007ffe0ff */
[----:B------:R-:W-:Y:S01]  /*8090*/  IMAD.MOV.U32 R8, RZ, RZ, R6 ;  /* 0x000000ffff087224 */ /* 0x000fe200078e0006 */
[----:B------:R-:W-:-:S03]  /*80a0*/  MOV R9, 0x0 ;  /* 0x0000000000097802 */ /* 0x000fc60000000f00 */
[----:B------:R1:W-:Y:S04]  /*80b0*/  STL [R4], R2 ;  /* 0x0000000204007387 */ /* 0x0003e80000100800 */
[----:B------:R1:W-:Y:S04]  /*80c0*/  STL [R4+0x4], R3 ;  /* 0x0000040304007387 */ /* 0x0003e80000100800 */
[----:B------:R1:W-:Y:S01]  /*80d0*/  STL [R4+0x8], R5 ;  /* 0x0000080504007387 */ /* 0x0003e20000100800 */
[----:B------:R-:W-:Y:S05]  /*80e0*/  RET.REL.NODEC R8 `(_ZN7cutlass13device_kernelIN5flash19enable_sm80_to_sm89INS1_16FlashAttnBwdSm80INS1_25CollectiveMainloopBwdSm80ILi2ELi2EN4cute5tupleIJNS5_1CILi128EEES8_NS7_ILi64EEEEEENS_10bfloat16_tEfNS_4arch4Sm80ELb1ELb0ELb1ELb0ELb1ELb0ELb0ELb0ELi2ELi4ELi4ELi4ELb0EEENS1_21CollectiveEpilogueBwdISA_SB_SD_Li256ELb0ELb0ELi2EEENS1_25SingleTileBwdLPTSchedulerILb0ELi128ELb1EEEEEEEEEvNT_6ParamsE) ;  /* 0xffff7f1008007950 */ /* 0x000fea0003c3ffff */
        .type           $_ZN7cutlass13device_kernelIN5flash19enable_sm80_to_sm89INS1_16FlashAttnBwdSm80INS1_25CollectiveMainloopBwdSm80ILi2ELi2EN4cute5tupleIJNS5_1CILi128EEES8_NS7_ILi64EEEEEENS_10bfloat16_tEfNS_4arch4Sm80ELb1ELb0ELb1ELb0ELb1ELb0ELb0ELb0ELi2ELi4ELi4ELi4ELb0EEENS1_21CollectiveEpilogueBwdISA_SB_SD_Li256ELb0ELb0ELi2EEENS1_25SingleTileBwdLPTSchedulerILb0ELi128ELb1EEEEEEEEEvNT_6ParamsE$_ZN4cute3eso3ESOILb0ELb1EJNS_5tupleIJiiEEEEEC2ERKS3_,@function
        .size           $_ZN7cutlass13device_kernelIN5flash19enable_sm80_to_sm89INS1_16FlashAttnBwdSm80INS1_25CollectiveMainloopBwdSm80ILi2ELi2EN4cute5tupleIJNS5_1CILi128EEES8_NS7_ILi64EEEEEENS_10bfloat16_tEfNS_4arch4Sm80ELb1ELb0ELb1ELb0ELb1ELb0ELb0ELb0ELi2ELi4ELi4ELi4ELb0EEENS1_21CollectiveEpilogueBwdISA_SB_SD_Li256ELb0ELb0ELi2EEENS1_25SingleTileBwdLPTSchedulerILb0ELi128ELb1EEEEEEEEEvNT_6ParamsE$_ZN4cute3eso3ESOILb0ELb1EJNS_5tupleIJiiEEEEEC2ERKS3_,($_ZN7cutlass13device_kernelIN5flash19enable_sm80_to_sm89INS1_16FlashAttnBwdSm80INS1_25CollectiveMainloopBwdSm80ILi2ELi2EN4cute5tupleIJNS5_1CILi128EEES8_NS7_ILi64EEEEEENS_10bfloat16_tEfNS_4arch4Sm80ELb1ELb0ELb1ELb0ELb1ELb0ELb0ELb0ELi2ELi4ELi4ELi4ELb0EEENS1_21CollectiveEpilogueBwdISA_SB_SD_Li256ELb0ELb0ELi2EEENS1_25SingleTileBwdLPTSchedulerILb0ELi128ELb1EEEEEEEEEvNT_6ParamsE$_ZN4cute3eso3ESOILb0ELb1EJNS_5tupleIJiiEEENS_1CILi1024EEEEEC2ERKS3_RKS5_ - $_ZN7cutlass13device_kernelIN5flash19enable_sm80_to_sm89INS1_16FlashAttnBwdSm80INS1_25CollectiveMainloopBwdSm80ILi2ELi2EN4cute5tupleIJNS5_1CILi128EEES8_NS7_ILi64EEEEEENS_10bfloat16_tEfNS_4arch4Sm80ELb1ELb0ELb1ELb0ELb1ELb0ELb0ELb0ELi2ELi4ELi4ELi4ELb0EEENS1_21CollectiveEpilogueBwdISA_SB_SD_Li256ELb0ELb0ELi2EEENS1_25SingleTileBwdLPTSchedulerILb0ELi128ELb1EEEEEEEEEvNT_6ParamsE$_ZN4cute3eso3ESOILb0ELb1EJNS_5tupleIJiiEEEEEC2ERKS3_)
$_ZN7cutlass13device_kernelIN5flash19enable_sm80_to_sm89INS1_16FlashAttnBwdSm80INS1_25CollectiveMainloopBwdSm80ILi2ELi2EN4cute5tupleIJNS5_1CILi128EEES8_NS7_ILi64EEEEEENS_10bfloat16_tEfNS_4arch4Sm80ELb1ELb0ELb1ELb0ELb1ELb0ELb0ELb0ELi2ELi4ELi4ELi4ELb0EEENS1_21CollectiveEpilogueBwdISA_SB_SD_Li256ELb0ELb0ELi2EEENS1_25SingleTileBwdLPTSchedulerILb0ELi128ELb1EEEEEEEEEvNT_6ParamsE$_ZN4cute3eso3ESOILb0ELb1EJNS_5tupleIJiiEEEEEC2ERKS3_:
[----:B------:R-:W-:Y:S01]  /*80f0*/  IADD3 R2, R2, -c[0x0][0x20], RZ ;  /* 0x8000080002027a10 */ /* 0x000fe20007ffe0ff */
[----:B------:R-:W-:Y:S01]  /*8100*/  IMAD.MOV.U32 R8, RZ, RZ, R6 ;  /* 0x000000ffff087224 */ /* 0x000fe200078e0006 */
[----:B------:R-:W-:-:S03]  /*8110*/  MOV R9, 0x0 ;  /* 0x0000000000097802 */ /* 0x000fc60000000f00 */
[----:B------:R1:W-:Y:S04]  /*8120*/  STL [R2], R5 ;  /* 0x0000000502007387 */ /* 0x0003e80000100800 */
[----:B------:R1:W-:Y:S01]  /*8130*/  STL [R2+0x4], R3 ;  /* 0x0000040302007387 */ /* 0x0003e20000100800 */
[----:B------:R-:W-:Y:S05]  /*8140*/  RET.REL.NODEC R8 `(_ZN7cutlass13device_kernelIN5flash19enable_sm80_to_sm89INS1_16FlashAttnBwdSm80INS1_25CollectiveMainloopBwdSm80ILi2ELi2EN4cute5tupleIJNS5_1CILi128EEES8_NS7_ILi64EEEEEENS_10bfloat16_tEfNS_4arch4Sm80ELb1ELb0ELb1ELb0ELb1ELb0ELb0ELb0ELi2ELi4ELi4ELi4ELb0EEENS1_21CollectiveEpilogueBwdISA_SB_SD_Li256ELb0ELb0ELi2EEENS1_25SingleTileBwdLPTSchedulerILb0ELi128ELb1EEEEEEEEEvNT_6ParamsE) ;  /* 0xffff7eb008007950 */ /* 0x000fea0003c3ffff */
        .type           $_ZN7cutlass13device_kernelIN5flash19enable_sm80_to_sm89INS1_16FlashAttnBwdSm80INS1_25CollectiveMainloopBwdSm80ILi2ELi2EN4cute5tupleIJNS5_1CILi128EEES8_NS7_ILi64EEEEEENS_10bfloat16_tEfNS_4arch4Sm80ELb1ELb0ELb1ELb0ELb1ELb0ELb0ELb0ELi2ELi4ELi4ELi4ELb0EEENS1_21CollectiveEpilogueBwdISA_SB_SD_Li256ELb0ELb0ELi2EEENS1_25SingleTileBwdLPTSchedulerILb0ELi128ELb1EEEEEEEEEvNT_6ParamsE$_ZN4cute3eso3ESOILb0ELb1EJNS_5tupleIJiiEEENS_1CILi1024EEEEEC2ERKS3_RKS5_,@function
        .size           $_ZN7cutlass13device_kernelIN5flash19enable_sm80_to_sm89INS1_16FlashAttnBwdSm80INS1_25CollectiveMainloopBwdSm80ILi2ELi2EN4cute5tupleIJNS5_1CILi128EEES8_NS7_ILi64EEEEEENS_10bfloat16_tEfNS_4arch4Sm80ELb1ELb0ELb1ELb0ELb1ELb0ELb0ELb0ELi2ELi4ELi4ELi4ELb0EEENS1_21CollectiveEpilogueBwdISA_SB_SD_Li256ELb0ELb0ELi2EEENS1_25SingleTileBwdLPTSchedulerILb0ELi128ELb1EEEEEEEEEvNT_6ParamsE$_ZN4cute3eso3ESOILb0ELb1EJNS_5tupleIJiiEEENS_1CILi1024EEEEEC2ERKS3_RKS5_,($_ZN7cutlass13device_kernelIN5flash19enable_sm80_to_sm89INS1_16FlashAttnBwdSm80INS1_25CollectiveMainloopBwdSm80ILi2ELi2EN4cute5tupleIJNS5_1CILi128EEES8_NS7_ILi64EEEEEENS_10bfloat16_tEfNS_4arch4Sm80ELb1ELb0ELb1ELb0ELb1ELb0ELb0ELb0ELi2ELi4ELi4ELi4ELb0EEENS1_21CollectiveEpilogueBwdISA_SB_SD_Li256ELb0ELb0ELi2EEENS1_25SingleTileBwdLPTSchedulerILb0ELi128ELb1EEEEEEEEEvNT_6ParamsE$_ZN4cute3eso3ESOILb0ELb1EJNS_5tupleIJiiEEENS_1CILi8192EEEEEC2ERKS3_RKS5_ - $_ZN7cutlass13device_kernelIN5flash19enable_sm80_to_sm89INS1_16FlashAttnBwdSm80INS1_25CollectiveMainloopBwdSm80ILi2ELi2EN4cute5tupleIJNS5_1CILi128EEES8_NS7_ILi64EEEEEENS_10bfloat16_tEfNS_4arch4Sm80ELb1ELb0ELb1ELb0ELb1ELb0ELb0ELb0ELi2ELi4ELi4ELi4ELb0EEENS1_21CollectiveEpilogueBwdISA_SB_SD_Li256ELb0ELb0ELi2EEENS1_25SingleTileBwdLPTSchedulerILb0ELi128ELb1EEEEEEEEEvNT_6ParamsE$_ZN4cute3eso3ESOILb0ELb1EJNS_5tupleIJiiEEENS_1CILi1024EEEEEC2ERKS3_RKS5_)
$_ZN7cutlass13device_kernelIN5flash19enable_sm80_to_sm89INS1_16FlashAttnBwdSm80INS1_25CollectiveMainloopBwdSm80ILi2ELi2EN4cute5tupleIJNS5_1CILi128EEES8_NS7_ILi64EEEEEENS_10bfloat16_tEfNS_4arch4Sm80ELb1ELb0ELb1ELb0ELb1ELb0ELb0ELb0ELi2ELi4ELi4ELi4ELb0EEENS1_21CollectiveEpilogueBwdISA_SB_SD_Li256ELb0ELb0ELi2EEENS1_25SingleTileBwdLPTSchedulerILb0ELi128ELb1EEEEEEEEEvNT_6ParamsE$_ZN4cute3eso3ESOILb0ELb1EJNS_5tupleIJiiEEENS_1CILi1024EEEEEC2ERKS3_RKS5_:
[----:B------:R-:W-:Y:S01]  /*8150*/  IADD3 R2, R2, -c[0x0][0x20], RZ ;  /* 0x8000080002027a10 */ /* 0x000fe20007ffe0ff */
[----:B------:R-:W-:Y:S01]  /*8160*/  IMAD.MOV.U32 R8, RZ, RZ, R6 ;  /* 0x000000ffff087224 */ /* 0x000fe200078e0006 */
[----:B------:R-:W-:-:S03]  /*8170*/  MOV R9, 0x0 ;  /* 0x0000000000097802 */ /* 0x000fc60000000f00 */
[----:B------:R1:W-:Y:S04]  /*8180*/  STL [R2], R5 ;  /* 0x0000000502007387 */ /* 0x0003e80000100800 */
[----:B------:R1:W-:Y:S01]  /*8190*/  STL [R2+0x4], R3 ;  /* 0x0000040302007387 */ /* 0x0003e20000100800 */
[----:B------:R-:W-:Y:S05]  /*81a0*/  RET.REL.NODEC R8 `(_ZN7cutlass13device_kernelIN5flash19enable_sm80_to_sm89INS1_16FlashAttnBwdSm80INS1_25CollectiveMainloopBwdSm80ILi2ELi2EN4cute5tupleIJNS5_1CILi128EEES8_NS7_ILi64EEEEEENS_10bfloat16_tEfNS_4arch4Sm80ELb1ELb0ELb1ELb0ELb1ELb0ELb0ELb0ELi2ELi4ELi4ELi4ELb0EEENS1_21CollectiveEpilogueBwdISA_SB_SD_Li256ELb0ELb0ELi2EEENS1_25SingleTileBwdLPTSchedulerILb0ELi128ELb1EEEEEEEEEvNT_6ParamsE) ;  /* 0xffff7e5008007950 */ /* 0x000fea0003c3ffff */
        .type           $_ZN7cutlass13device_kernelIN5flash19enable_sm80_to_sm89INS1_16FlashAttnBwdSm80INS1_25CollectiveMainloopBwdSm80ILi2ELi2EN4cute5tupleIJNS5_1CILi128EEES8_NS7_ILi64EEEEEENS_10bfloat16_tEfNS_4arch4Sm80ELb1ELb0ELb1ELb0ELb1ELb0ELb0ELb0ELi2ELi4ELi4ELi4ELb0EEENS1_21CollectiveEpilogueBwdISA_SB_SD_Li256ELb0ELb0ELi2EEENS1_25SingleTileBwdLPTSchedulerILb0ELi128ELb1EEEEEEEEEvNT_6ParamsE$_ZN4cute3eso3ESOILb0ELb1EJNS_5tupleIJiiEEENS_1CILi8192EEEEEC2ERKS3_RKS5_,@function
        .size           $_ZN7cutlass13device_kernelIN5flash19enable_sm80_to_sm89INS1_16FlashAttnBwdSm80INS1_25CollectiveMainloopBwdSm80ILi2ELi2EN4cute5tupleIJNS5_1CILi128EEES8_NS7_ILi64EEEEEENS_10bfloat16_tEfNS_4arch4Sm80ELb1ELb0ELb1ELb0ELb1ELb0ELb0ELb0ELi2ELi4ELi4ELi4ELb0EEENS1_21CollectiveEpilogueBwdISA_SB_SD_Li256ELb0ELb0ELi2EEENS1_25SingleTileBwdLPTSchedulerILb0ELi128ELb1EEEEEEEEEvNT_6ParamsE$_ZN4cute3eso3ESOILb0ELb1EJNS_5tupleIJiiEEENS_1CILi8192EEEEEC2ERKS3_RKS5_,($_ZN7cutlass13device_kernelIN5flash19enable_sm80_to_sm89INS1_16FlashAttnBwdSm80INS1_25CollectiveMainloopBwdSm80ILi2ELi2EN4cute5tupleIJNS5_1CILi128EEES8_NS7_ILi64EEEEEENS_10bfloat16_tEfNS_4arch4Sm80ELb1ELb0ELb1ELb0ELb1ELb0ELb0ELb0ELi2ELi4ELi4ELi4ELb0EEENS1_21CollectiveEpilogueBwdISA_SB_SD_Li256ELb0ELb0ELi2EEENS1_25SingleTileBwdLPTSchedulerILb0ELi128ELb1EEEEEEEEEvNT_6ParamsE$_ZN4cute3eso3ESOILb0ELb1EJNS_6LayoutINS_5tupleIJNS3_IJNS_1CILi8EEENS4_ILi1EEEEEENS4_ILi2EEEEEENS3_IJNS3_IJS6_NS4_ILi0EEEEEEiEEEEESA_EEC2ERKSD_RKSA_ - $_ZN7cutlass13device_kernelIN5flash19enable_sm80_to_sm89INS1_16FlashAttnBwdSm80INS1_25CollectiveMainloopBwdSm80ILi2ELi2EN4cute5tupleIJNS5_1CILi128EEES8_NS7_ILi64EEEEEENS_10bfloat16_tEfNS_4arch4Sm80ELb1ELb0ELb1ELb0ELb1ELb0ELb0ELb0ELi2ELi4ELi4ELi4ELb0EEENS1_21CollectiveEpilogueBwdISA_SB_SD_Li256ELb0ELb0ELi2EEENS1_25SingleTileBwdLPTSchedulerILb0ELi128ELb1EEEEEEEEEvNT_6ParamsE$_ZN4cute3eso3ESOILb0ELb1EJNS_5tupleIJiiEEENS_1CILi8192EEEEEC2ERKS3_RKS5_)
$_ZN7cutlass13device_kernelIN5flash19enable_sm80_to_sm89INS1_16FlashAttnBwdSm80INS1_25CollectiveMainloopBwdSm80ILi2ELi2EN4cute5tupleIJNS5_1CILi128EEES8_NS7_ILi64EEEEEENS_10bfloat16_tEfNS_4arch4Sm80ELb1ELb0ELb1ELb0ELb1ELb0ELb0ELb0ELi2ELi4ELi4ELi4ELb0EEENS1_21CollectiveEpilogueBwdISA_SB_SD_Li256ELb0ELb0ELi2EEENS1_25SingleTileBwdLPTSchedulerILb0ELi128ELb1EEEEEEEEEvNT_6ParamsE$_ZN4cute3eso3ESOILb0ELb1EJNS_5tupleIJiiEEENS_1CILi8192EEEEEC2ERKS3_RKS5_:
[----:B------:R-:W-:Y:S01]  /*81b0*/  IADD3 R4, R65, -c[0x0][0x20], RZ ;  /* 0x8000080041047a10 */ /* 0x000fe20007ffe0ff */
[----:B------:R-:W-:Y:S01]  /*81c0*/  IMAD.MOV.U32 R8, RZ, RZ, R6 ;  /* 0x000000ffff087224 */ /* 0x000fe200078e0006 */
[----:B------:R-:W-:-:S03]  /*81d0*/  MOV R9, 0x0 ;  /* 0x0000000000097802 */ /* 0x000fc60000000f00 */
[----:B------:R1:W-:Y:S04]  /*81e0*/  STL [R4], R2 ;  /* 0x0000000204007387 */ /* 0x0003e80000100800 */
[----:B------:R1:W-:Y:S01]  /*81f0*/  STL [R4+0x4], R3 ;  /* 0x0000040304007387 */ /* 0x0003e20000100800 */
[----:B------:R-:W-:Y:S05]  /*8200*/  RET.REL.NODEC R8 `(_ZN7cutlass13device_kernelIN5flash19enable_sm80_to_sm89INS1_16FlashAttnBwdSm80INS1_25CollectiveMainloopBwdSm80ILi2ELi2EN4cute5tupleIJNS5_1CILi128EEES8_NS7_ILi64EEEEEENS_10bfloat16_tEfNS_4arch4Sm80ELb1ELb0ELb1ELb0ELb1ELb0ELb0ELb0ELi2ELi4ELi4ELi4ELb0EEENS1_21CollectiveEpilogueBwdISA_SB_SD_Li256ELb0ELb0ELi2EEENS1_25SingleTileBwdLPTSchedulerILb0ELi128ELb1EEEEEEEEEvNT_6ParamsE) ;  /* 0xffff7df008007950 */ /* 0x000fea0003c3ffff */
        .type           $_ZN7cutlass13device_kernelIN5flash19enable_sm80_to_sm89INS1_16FlashAttnBwdSm80INS1_25CollectiveMainloopBwdSm80ILi2ELi2EN4cute5tupleIJNS5_1CILi128EEES8_NS7_ILi64EEEEEENS_10bfloat16_tEfNS_4arch4Sm80ELb1ELb0ELb1ELb0ELb1ELb0ELb0ELb0ELi2ELi4ELi4ELi4ELb0EEENS1_21CollectiveEpilogueBwdISA_SB_SD_Li256ELb0ELb0ELi2EEENS1_25SingleTileBwdLPTSchedulerILb0ELi128ELb1EEEEEEEEEvNT_6ParamsE$_ZN4cute3eso3ESOILb0ELb1EJNS_6LayoutINS_5tupleIJNS3_IJNS_1CILi8EEENS4_ILi1EEEEEENS4_ILi2EEEEEENS3_IJNS3_IJS6_NS4_ILi0EEEEEEiEEEEESA_EEC2ERKSD_RKSA_,@function
        .size           $_ZN7cutlass13device_kernelIN5flash19enable_sm80_to_sm89INS1_16FlashAttnBwdSm80INS1_25CollectiveMainloopBwdSm80ILi2ELi2EN4cute5tupleIJNS5_1CILi128EEES8_NS7_ILi64EEEEEENS_10bfloat16_tEfNS_4arch4Sm80ELb1ELb0ELb1ELb0ELb1ELb0ELb0ELb0ELi2ELi4ELi4ELi4ELb0EEENS1_21CollectiveEpilogueBwdISA_SB_SD_Li256ELb0ELb0ELi2EEENS1_25SingleTileBwdLPTSchedulerILb0ELi128ELb1EEEEEEEEEvNT_6ParamsE$_ZN4cute3eso3ESOILb0ELb1EJNS_6LayoutINS_5tupleIJNS3_IJNS_1CILi8EEENS4_ILi1EEEEEENS4_ILi2EEEEEENS3_IJNS3_IJS6_NS4_ILi0EEEEEEiEEEEESA_EEC2ERKSD_RKSA_,($_ZN7cutlass13device_kernelIN5flash19enable_sm80_to_sm89INS1_16FlashAttnBwdSm80INS1_25CollectiveMainloopBwdSm80ILi2ELi2EN4cute5tupleIJNS5_1CILi128EEES8_NS7_ILi64EEEEEENS_10bfloat16_tEfNS_4arch4Sm80ELb1ELb0ELb1ELb0ELb1ELb0ELb0ELb0ELi2ELi4ELi4ELi4ELb0EEENS1_21CollectiveEpilogueBwdISA_SB_SD_Li256ELb0ELb0ELi2EEENS1_25SingleTileBwdLPTSchedulerILb0ELi128ELb1EEEEEEEEEvNT_6ParamsE$_ZN4cute3eso3ESOILb0ELb1EJiEEC2ERKi - $_ZN7cutlass13device_kernelIN5flash19enable_sm80_to_sm89INS1_16FlashAttnBwdSm80INS1_25CollectiveMainloopBwdSm80ILi2ELi2EN4cute5tupleIJNS5_1CILi128EEES8_NS7_ILi64EEEEEENS_10bfloat16_tEfNS_4arch4Sm80ELb1ELb0ELb1ELb0ELb1ELb0ELb0ELb0ELi2ELi4ELi4ELi4ELb0EEENS1_21CollectiveEpilogueBwdISA_SB_SD_Li256ELb0ELb0ELi2EEENS1_25SingleTileBwdLPTSchedulerILb0ELi128ELb1EEEEEEEEEvNT_6ParamsE$_ZN4cute3eso3ESOILb0ELb1EJNS_6LayoutINS_5tupleIJNS3_IJNS_1CILi8EEENS4_ILi1EEEEEENS4_ILi2EEEEEENS3_IJNS3_IJS6_NS4_ILi0EEEEEEiEEEEESA_EEC2ERKSD_RKSA_)
$_ZN7cutlass13device_kernelIN5flash19enable_sm80_to_sm89INS1_16FlashAttnBwdSm80INS1_25CollectiveMainloopBwdSm80ILi2ELi2EN4cute5tupleIJNS5_1CILi128EEES8_NS7_ILi64EEEEEENS_10bfloat16_tEfNS_4arch4Sm80ELb1ELb0ELb1ELb0ELb1ELb0ELb0ELb0ELi2ELi4ELi4ELi4ELb0EEENS1_21CollectiveEpilogueBwdISA_SB_SD_Li256ELb0ELb0ELi2EEENS1_25SingleTileBwdLPTSchedulerILb0ELi128ELb1EEEEEEEEEvNT_6ParamsE$_ZN4cute3eso3ESOILb0ELb1EJNS_6LayoutINS_5tupleIJNS3_IJNS_1CILi8EEENS4_ILi1EEEEEENS4_ILi2EEEEEENS3_IJNS3_IJS6_NS4_ILi0EEEEEEiEEEEESA_EEC2ERKSD_RKSA_:
[----:B------:R-:W-:Y:S02]  /*8210*/  IADD3 R2, R67, -c[0x0][0x20], RZ ;  /* 0x8000080043027a10 */ /* 0x000fe40007ffe0ff */
[----:B------:R-:W-:-:S03]  /*8220*/  MOV R7, 0x0 ;  /* 0x0000000000077802 */ /* 0x000fc60000000f00 */
[----:B------:R1:W-:Y:S01]  /*8230*/  STL [R2], R3 ;  /* 0x0000000302007387 */ /* 0x0003e20000100800 */
[----:B------:R-:W-:Y:S05]  /*8240*/  RET.REL.NODEC R6 `(_ZN7cutlass13device_kernelIN5flash19enable_sm80_to_sm89INS1_16FlashAttnBwdSm80INS1_25CollectiveMainloopBwdSm80ILi2ELi2EN4cute5tupleIJNS5_1CILi128EEES8_NS7_ILi64EEEEEENS_10bfloat16_tEfNS_4arch4Sm80ELb1ELb0ELb1ELb0ELb1ELb0ELb0ELb0ELi2ELi4ELi4ELi4ELb0EEENS1_21CollectiveEpilogueBwdISA_SB_SD_Li256ELb0ELb0ELi2EEENS1_25SingleTileBwdLPTSchedulerILb0ELi128ELb1EEEEEEEEEvNT_6ParamsE) ;  /* 0xffff7db006007950 */ /* 0x000fea0003c3ffff */
        .type           $_ZN7cutlass13device_kernelIN5flash19enable_sm80_to_sm89INS1_16FlashAttnBwdSm80INS1_25CollectiveMainloopBwdSm80ILi2ELi2EN4cute5tupleIJNS5_1CILi128EEES8_NS7_ILi64EEEEEENS_10bfloat16_tEfNS_4arch4Sm80ELb1ELb0ELb1ELb0ELb1ELb0ELb0ELb0ELi2ELi4ELi4ELi4ELb0EEENS1_21CollectiveEpilogueBwdISA_SB_SD_Li256ELb0ELb0ELi2EEENS1_25SingleTileBwdLPTSchedulerILb0ELi128ELb1EEEEEEEEEvNT_6ParamsE$_ZN4cute3eso3ESOILb0ELb1EJiEEC2ERKi,@function
        .size           $_ZN7cutlass13device_kernelIN5flash19enable_sm80_to_sm89INS1_16FlashAttnBwdSm80INS1_25CollectiveMainloopBwdSm80ILi2ELi2EN4cute5tupleIJNS5_1CILi128EEES8_NS7_ILi64EEEEEENS_10bfloat16_tEfNS_4arch4Sm80ELb1ELb0ELb1ELb0ELb1ELb0ELb0ELb0ELi2ELi4ELi4ELi4ELb0EEENS1_21CollectiveEpilogueBwdISA_SB_SD_Li256ELb0ELb0ELi2EEENS1_25SingleTileBwdLPTSchedulerILb0ELi128ELb1EEEEEEEEEvNT_6ParamsE$_ZN4cute3eso3ESOILb0ELb1EJiEEC2ERKi,($_ZN7cutlass13device_kernelIN5flash19enable_sm80_to_sm89INS1_16FlashAttnBwdSm80INS1_25CollectiveMainloopBwdSm80ILi2ELi2EN4cute5tupleIJNS5_1CILi128EEES8_NS7_ILi64EEEEEENS_10bfloat16_tEfNS_4arch4Sm80ELb1ELb0ELb1ELb0ELb1ELb0ELb0ELb0ELi2ELi4ELi4ELi4ELb0EEENS1_21CollectiveEpilogueBwdISA_SB_SD_Li256ELb0ELb0ELi2EEENS1_25SingleTileBwdLPTSchedulerILb0ELi128ELb1EEEEEEEEEvNT_6ParamsE$_ZN4cute3eso3ESOILb0ELb1EJiNS_1CILi0EEEEEC2ERKiRKS3_ - $_ZN7cutlass13device_kernelIN5flash19enable_sm80_to_sm89INS1_16FlashAttnBwdSm80INS1_25CollectiveMainloopBwdSm80ILi2ELi2EN4cute5tupleIJNS5_1CILi128EEES8_NS7_ILi64EEEEEENS_10bfloat16_tEfNS_4arch4Sm80ELb1ELb0ELb1ELb0ELb1ELb0ELb0ELb0ELi2ELi4ELi4ELi4ELb0EEENS1_21CollectiveEpilogueBwdISA_SB_SD_Li256ELb0ELb0ELi2EEENS1_25SingleTileBwdLPTSchedulerILb0ELi128ELb1EEEEEEEEEvNT_6ParamsE$_ZN4cute3eso3ESOILb0ELb1EJiEEC2ERKi)
$_ZN7cutlass13device_kernelIN5flash19enable_sm80_to_sm89INS1_16FlashAttnBwdSm80INS1_25CollectiveMainloopBwdSm80ILi2ELi2EN4cute5tupleIJNS5_1CILi128EEES8_NS7_ILi64EEEEEENS_10bfloat16_tEfNS_4arch4Sm80ELb1ELb0ELb1ELb0ELb1ELb0ELb0ELb0ELi2ELi4ELi4ELi4ELb0EEENS1_21CollectiveEpilogueBwdISA_SB_SD_Li256ELb0ELb0ELi2EEENS1_25SingleTileBwdLPTSchedulerILb0ELi128ELb1EEEEEEEEEvNT_6ParamsE$_ZN4cute3eso3ESOILb0ELb1EJiEEC2ERKi:
[----:B------:R-:W-:Y:S02]  /*8250*/  IADD3 R2, R2, -c[0x0][0x20], RZ ;  /* 0x8000080002027a10 */ /* 0x000fe40007ffe0ff */
[----:B------:R-:W-:-:S03]  /*8260*/  MOV R9, 0x0 ;  /* 0x0000000000097802 */ /* 0x000fc60000000f00 */
[----:B------:R1:W-:Y:S01]  /*8270*/  STL [R2], R3 ;  /* 0x0000000302007387 */ /* 0x0003e20000100800 */
[----:B------:R-:W-:Y:S05]  /*8280*/  RET.REL.NODEC R8 `(_ZN7cutlass13device_kernelIN5flash19enable_sm80_to_sm89INS1_16FlashAttnBwdSm80INS1_25CollectiveMainloopBwdSm80ILi2ELi2EN4cute5tupleIJNS5_1CILi128EEES8_NS7_ILi64EEEEEENS_10bfloat16_tEfNS_4arch4Sm80ELb1ELb0ELb1ELb0ELb1ELb0ELb0ELb0ELi2ELi4ELi4ELi4ELb0EEENS1_21CollectiveEpilogueBwdISA_SB_SD_Li256ELb0ELb0ELi2EEENS1_25SingleTileBwdLPTSchedulerILb0ELi128ELb1EEEEEEEEEvNT_6ParamsE) ;  /* 0xffff7d7008007950 */ /* 0x000fea0003c3ffff */
        .type           $_ZN7cutlass13device_kernelIN5flash19enable_sm80_to_sm89INS1_16FlashAttnBwdSm80INS1_25CollectiveMainloopBwdSm80ILi2ELi2EN4cute5tupleIJNS5_1CILi128EEES8_NS7_ILi64EEEEEENS_10bfloat16_tEfNS_4arch4Sm80ELb1ELb0ELb1ELb0ELb1ELb0ELb0ELb0ELi2ELi4ELi4ELi4ELb0EEENS1_21CollectiveEpilogueBwdISA_SB_SD_Li256ELb0ELb0ELi2EEENS1_25SingleTileBwdLPTSchedulerILb0ELi128ELb1EEEEEEEEEvNT_6ParamsE$_ZN4cute3eso3ESOILb0ELb1EJiNS_1CILi0EEEEEC2ERKiRKS3_,@function
        .size           $_ZN7cutlass13device_kernelIN5flash19enable_sm80_to_sm89INS1_16FlashAttnBwdSm80INS1_25CollectiveMainloopBwdSm80ILi2ELi2EN4cute5tupleIJNS5_1CILi128EEES8_NS7_ILi64EEEEEENS_10bfloat16_tEfNS_4arch4Sm80ELb1ELb0ELb1ELb0ELb1ELb0ELb0ELb0ELi2ELi4ELi4ELi4ELb0EEENS1_21CollectiveEpilogueBwdISA_SB_SD_Li256ELb0ELb0ELi2EEENS1_25SingleTileBwdLPTSchedulerILb0ELi128ELb1EEEEEEEEEvNT_6ParamsE$_ZN4cute3eso3ESOILb0ELb1EJiNS_1CILi0EEEEEC2ERKiRKS3_,($_ZN7cutlass13device_kernelIN5flash19enable_sm80_to_sm89INS1_16FlashAttnBwdSm80INS1_25CollectiveMainloopBwdSm80ILi2ELi2EN4cute5tupleIJNS5_1CILi128EEES8_NS7_ILi64EEEEEENS_10bfloat16_tEfNS_4arch4Sm80ELb1ELb0ELb1ELb0ELb1ELb0ELb0ELb0ELi2ELi4ELi4ELi4ELb0EEENS1_21CollectiveEpilogueBwdISA_SB_SD_Li256ELb0ELb0ELi2EEENS1_25SingleTileBwdLPTSchedulerILb0ELi128ELb1EEEEEEEEEvNT_6ParamsE$_ZN4cute3eso3ESOILb0ELb1EJiNS_1CILi144EEENS2_ILi288EEEEEC2ERKiRKS3_RKS4_ - $_ZN7cutlass13device_kernelIN5flash19enable_sm80_to_sm89INS1_16FlashAttnBwdSm80INS1_25CollectiveMainloopBwdSm80ILi2ELi2EN4cute5tupleIJNS5_1CILi128EEES8_NS7_ILi64EEEEEENS_10bfloat16_tEfNS_4arch4Sm80ELb1ELb0ELb1ELb0ELb1ELb0ELb0ELb0ELi2ELi4ELi4ELi4ELb0EEENS1_21CollectiveEpilogueBwdISA_SB_SD_Li256ELb0ELb0ELi2EEENS1_25SingleTileBwdLPTSchedulerILb0ELi128ELb1EEEEEEEEEvNT_6ParamsE$_ZN4cute3eso3ESOILb0ELb1EJiNS_1CILi0EEEEEC2ERKiRKS3_)
$_ZN7cutlass13device_kernelIN5flash19enable_sm80_to_sm89INS1_16FlashAttnBwdSm80INS1_25CollectiveMainloopBwdSm80ILi2ELi2EN4cute5tupleIJNS5_1CILi128EEES8_NS7_ILi64EEEEEENS_10bfloat16_tEfNS_4arch4Sm80ELb1ELb0ELb1ELb0ELb1ELb0ELb0ELb0ELi2ELi4ELi4ELi4ELb0EEENS1_21CollectiveEpilogueBwdISA_SB_SD_Li256ELb0ELb0ELi2EEENS1_25SingleTileBwdLPTSchedulerILb0ELi128ELb1EEEEEEEEEvNT_6ParamsE$_ZN4cute3eso3ESOILb0ELb1EJiNS_1CILi0EEEEEC2ERKiRKS3_:
[----:B------:R-:W-:Y:S01]  /*8290*/  IADD3 R2, R2, -c[0x0][0x20], RZ ;  /* 0x8000080002027a10 */ /* 0x000fe20007ffe0ff */
[----:B------:R-:W-:Y:S01]  /*82a0*/  IMAD.MOV.U32 R8, RZ, RZ, R6 ;  /* 0x000000ffff087224 */ /* 0x000fe200078e0006 */
[----:B------:R-:W-:-:S03]  /*82b0*/  MOV R9, 0x0 ;  /* 0x0000000000097802 */ /* 0x000fc60000000f00 */
[----:B------:R1:W-:Y:S01]  /*82c0*/  STL [R2], R3 ;  /* 0x0000000302007387 */ /* 0x0003e20000100800 */
[----:B------:R-:W-:Y:S05]  /*82d0*/  RET.REL.NODEC R8 `(_ZN7cutlass13device_kernelIN5flash19enable_sm80_to_sm89INS1_16FlashAttnBwdSm80INS1_25CollectiveMainloopBwdSm80ILi2ELi2EN4cute5tupleIJNS5_1CILi128EEES8_NS7_ILi64EEEEEENS_10bfloat16_tEfNS_4arch4Sm80ELb1ELb0ELb1ELb0ELb1ELb0ELb0ELb0ELi2ELi4ELi4ELi4ELb0EEENS1_21CollectiveEpilogueBwdISA_SB_SD_Li256ELb0ELb0ELi2EEENS1_25SingleTileBwdLPTSchedulerILb0ELi128ELb1EEEEEEEEEvNT_6ParamsE) ;  /* 0xffff7d2008007950 */ /* 0x000fea0003c3ffff */
        .type           $_ZN7cutlass13device_kernelIN5flash19enable_sm80_to_sm89INS1_16FlashAttnBwdSm80INS1_25CollectiveMainloopBwdSm80ILi2ELi2EN4cute5tupleIJNS5_1CILi128EEES8_NS7_ILi64EEEEEENS_10bfloat16_tEfNS_4arch4Sm80ELb1ELb0ELb1ELb0ELb1ELb0ELb0ELb0ELi2ELi4ELi4ELi4ELb0EEENS1_21CollectiveEpilogueBwdISA_SB_SD_Li256ELb0ELb0ELi2EEENS1_25SingleTileBwdLPTSchedulerILb0ELi128ELb1EEEEEEEEEvNT_6ParamsE$_ZN4cute3eso3ESOILb0ELb1EJiNS_1CILi144EEENS2_ILi288EEEEEC2ERKiRKS3_RKS4_,@function
        .size           $_ZN7cutlass13device_kernelIN5flash19enable_sm80_to_sm89INS1_16FlashAttnBwdSm80INS1_25CollectiveMainloopBwdSm80ILi2ELi2EN4cute5tupleIJNS5_1CILi128EEES8_NS7_ILi64EEEEEENS_10bfloat16_tEfNS_4arch4Sm80ELb1ELb0ELb1ELb0ELb1ELb0ELb0ELb0ELi2ELi4ELi4ELi4ELb0EEENS1_21CollectiveEpilogueBwdISA_SB_SD_Li256ELb0ELb0ELi2EEENS1_25SingleTileBwdLPTSchedulerILb0ELi128ELb1EEEEEEEEEvNT_6ParamsE$_ZN4cute3eso3ESOILb0ELb1EJiNS_1CILi144EEENS2_ILi288EEEEEC2ERKiRKS3_RKS4_,($_ZN7cutlass13device_kernelIN5flash19enable_sm80_to_sm89INS1_16FlashAttnBwdSm80INS1_25CollectiveMainloopBwdSm80ILi2ELi2EN4cute5tupleIJNS5_1CILi128EEES8_NS7_ILi64EEEEEENS_10bfloat16_tEfNS_4arch4Sm80ELb1ELb0ELb1ELb0ELb1ELb0ELb0ELb0ELi2ELi4ELi4ELi4ELb0EEENS1_21CollectiveEpilogueBwdISA_SB_SD_Li256ELb0ELb0ELi2EEENS1_25SingleTileBwdLPTSchedulerILb0ELi128ELb1EEEEEEEEEvNT_6ParamsE$_ZN4cute3eso3ESOILb0ELb1EJiNS_1CILi144EEENS2_ILi512EEEEEC2ERKiRKS3_RKS4_ - $_ZN7cutlass13device_kernelIN5flash19enable_sm80_to_sm89INS1_16FlashAttnBwdSm80INS1_25CollectiveMainloopBwdSm80ILi2ELi2EN4cute5tupleIJNS5_1CILi128EEES8_NS7_ILi64EEEEEENS_10bfloat16_tEfNS_4arch4Sm80ELb1ELb0ELb1ELb0ELb1ELb0ELb0ELb0ELi2ELi4ELi4ELi4ELb0EEENS1_21CollectiveEpilogueBwdISA_SB_SD_Li256ELb0ELb0ELi2EEENS1_25SingleTileBwdLPTSchedulerILb0ELi128ELb1EEEEEEEEEvNT_6ParamsE$_ZN4cute3eso3ESOILb0ELb1EJiNS_1CILi144EEENS2_ILi288EEEEEC2ERKiRKS3_RKS4_)
$_ZN7cutlass13device_kernelIN5flash19enable_sm80_to_sm89INS1_16FlashAttnBwdSm80INS1_25CollectiveMainloopBwdSm80ILi2ELi2EN4cute5tupleIJNS5_1CILi128EEES8_NS7_ILi64EEEEEENS_10bfloat16_tEfNS_4arch4Sm80ELb1ELb0ELb1ELb0ELb1ELb0ELb0ELb0ELi2ELi4ELi4ELi4ELb0EEENS1_21CollectiveEpilogueBwdISA_SB_SD_Li256ELb0ELb0ELi2EEENS1_25SingleTileBwdLPTSchedulerILb0ELi128ELb1EEEEEEEEEvNT_6ParamsE$_ZN4cute3eso3ESOILb0ELb1EJiNS_1CILi144EEENS2_ILi288EEEEEC2ERKiRKS3_RKS4_:
[----:B------:R-:W-:Y:S01]  /*82e0*/  IADD3 R4, R60, -c[0x0][0x20], RZ ;  /* 0x800008003c047a10 */ /* 0x000fe20007ffe0ff */
[----:B------:R-:W-:Y:S01]  /*82f0*/  IMAD.MOV.U32 R8, RZ, RZ, R6 ;  /* 0x000000ffff087224 */ /* 0x000fe200078e0006 */
[----:B------:R-:W-:-:S03]  /*8300*/  MOV R9, 0x0 ;  /* 0x0000000000097802 */ /* 0x000fc60000000f00 */
[----:B------:R1:W-:Y:S01]  /*8310*/  STL [R4], R5 ;  /* 0x0000000504007387 */ /* 0x0003e20000100800 */
[----:B------:R-:W-:Y:S05]  /*8320*/  RET.REL.NODEC R8 `(_ZN7cutlass13device_kernelIN5flash19enable_sm80_to_sm89INS1_16FlashAttnBwdSm80INS1_25CollectiveMainloopBwdSm80ILi2ELi2EN4cute5tupleIJNS5_1CILi128EEES8_NS7_ILi64EEEEEENS_10bfloat16_tEfNS_4arch4Sm80ELb1ELb0ELb1ELb0ELb1ELb0ELb0ELb0ELi2ELi4ELi4ELi4ELb0EEENS1_21CollectiveEpilogueBwdISA_SB_SD_Li256ELb0ELb0ELi2EEENS1_25SingleTileBwdLPTSchedulerILb0ELi128ELb1EEEEEEEEEvNT_6ParamsE) ;  /* 0xffff7cd008007950 */ /* 0x000fea0003c3ffff */
        .type           $_ZN7cutlass13device_kernelIN5flash19enable_sm80_to_sm89INS1_16FlashAttnBwdSm80INS1_25CollectiveMainloopBwdSm80ILi2ELi2EN4cute5tupleIJNS5_1CILi128EEES8_NS7_ILi64EEEEEENS_10bfloat16_tEfNS_4arch4Sm80ELb1ELb0ELb1ELb0ELb1ELb0ELb0ELb0ELi2ELi4ELi4ELi4ELb0EEENS1_21CollectiveEpilogueBwdISA_SB_SD_Li256ELb0ELb0ELi2EEENS1_25SingleTileBwdLPTSchedulerILb0ELi128ELb1EEEEEEEEEvNT_6ParamsE$_ZN4cute3eso3ESOILb0ELb1EJiNS_1CILi144EEENS2_ILi512EEEEEC2ERKiRKS3_RKS4_,@function
        .size           $_ZN7cutlass13device_kernelIN5flash19enable_sm80_to_sm89INS1_16FlashAttnBwdSm80INS1_25CollectiveMainloopBwdSm80ILi2ELi2EN4cute5tupleIJNS5_1CILi128EEES8_NS7_ILi64EEEEEENS_10bfloat16_tEfNS_4arch4Sm80ELb1ELb0ELb1ELb0ELb1ELb0ELb0ELb0ELi2ELi4ELi4ELi4ELb0EEENS1_21CollectiveEpilogueBwdISA_SB_SD_Li256ELb0ELb0ELi2EEENS1_25SingleTileBwdLPTSchedulerILb0ELi128ELb1EEEEEEEEEvNT_6ParamsE$_ZN4cute3eso3ESOILb0ELb1EJiNS_1CILi144EEENS2_ILi512EEEEEC2ERKiRKS3_RKS4_,($_ZN7cutlass13device_kernelIN5flash19enable_sm80_to_sm89INS1_16FlashAttnBwdSm80INS1_25CollectiveMainloopBwdSm80ILi2ELi2EN4cute5tupleIJNS5_1CILi128EEES8_NS7_ILi64EEEEEENS_10bfloat16_tEfNS_4arch4Sm80ELb1ELb0ELb1ELb0ELb1ELb0ELb0ELb0ELi2ELi4ELi4ELi4ELb0EEENS1_21CollectiveEpilogueBwdISA_SB_SD_Li256ELb0ELb0ELi2EEENS1_25SingleTileBwdLPTSchedulerILb0ELi128ELb1EEEEEEEEEvNT_6ParamsE$_ZN4cute3eso3ESOILb0ELb1EJiNS_1CILi4096EEEEEC2ERKiRKS3_ - $_ZN7cutlass13device_kernelIN5flash19enable_sm80_to_sm89INS1_16FlashAttnBwdSm80INS1_25CollectiveMainloopBwdSm80ILi2ELi2EN4cute5tupleIJNS5_1CILi128EEES8_NS7_ILi64EEEEEENS_10bfloat16_tEfNS_4arch4Sm80ELb1ELb0ELb1ELb0ELb1ELb0ELb0ELb0ELi2ELi4ELi4ELi4ELb0EEENS1_21CollectiveEpilogueBwdISA_SB_SD_Li256ELb0ELb0ELi2EEENS1_25SingleTileBwdLPTSchedulerILb0ELi128ELb1EEEEEEEEEvNT_6ParamsE$_ZN4cute3eso3ESOILb0ELb1EJiNS_1CILi144EEENS2_ILi512EEEEEC2ERKiRKS3_RKS4_)
$_ZN7cutlass13device_kernelIN5flash19enable_sm80_to_sm89INS1_16FlashAttnBwdSm80INS1_25CollectiveMainloopBwdSm80ILi2ELi2EN4cute5tupleIJNS5_1CILi128EEES8_NS7_ILi64EEEEEENS_10bfloat16_tEfNS_4arch4Sm80ELb1ELb0ELb1ELb0ELb1ELb0ELb0ELb0ELi2ELi4ELi4ELi4ELb0EEENS1_21CollectiveEpilogueBwdISA_SB_SD_Li256ELb0ELb0ELi2EEENS1_25SingleTileBwdLPTSchedulerILb0ELi128ELb1EEEEEEEEEvNT_6ParamsE$_ZN4cute3eso3ESOILb0ELb1EJiNS_1CILi144EEENS2_ILi512EEEEEC2ERKiRKS3_RKS4_:
[----:B------:R-:W-:Y:S01]  /*8330*/  IADD3 R4, R60, -c[0x0][0x20], RZ ;  /* 0x800008003c047a10 */ /* 0x000fe20007ffe0ff */
[----:B------:R-:W-:Y:S01]  /*8340*/  IMAD.MOV.U32 R8, RZ, RZ, R6 ;  /* 0x000000ffff087224 */ /* 0x000fe200078e0006 */
[----:B------:R-:W-:-:S03]  /*8350*/  MOV R9, 0x0 ;  /* 0x0000000000097802 */ /* 0x000fc60000000f00 */
[----:B------:R1:W-:Y:S01]  /*8360*/  STL [R4], R5 ;  /* 0x0000000504007387 */ /* 0x0003e20000100800 */
[----:B------:R-:W-:Y:S05]  /*8370*/  RET.REL.NODEC R8 `(_ZN7cutlass13device_kernelIN5flash19enable_sm80_to_sm89INS1_16FlashAttnBwdSm80INS1_25CollectiveMainloopBwdSm80ILi2ELi2EN4cute5tupleIJNS5_1CILi128EEES8_NS7_ILi64EEEEEENS_10bfloat16_tEfNS_4arch4Sm80ELb1ELb0ELb1ELb0ELb1ELb0ELb0ELb0ELi2ELi4ELi4ELi4ELb0EEENS1_21CollectiveEpilogueBwdISA_SB_SD_Li256ELb0ELb0ELi2EEENS1_25SingleTileBwdLPTSchedulerILb0ELi128ELb1EEEEEEEEEvNT_6ParamsE) ;  /* 0xffff7c8008007950 */ /* 0x000fea0003c3ffff */
        .type           $_ZN7cutlass13device_kernelIN5flash19enable_sm80_to_sm89INS1_16FlashAttnBwdSm80INS1_25CollectiveMainloopBwdSm80ILi2ELi2EN4cute5tupleIJNS5_1CILi128EEES8_NS7_ILi64EEEEEENS_10bfloat16_tEfNS_4arch4Sm80ELb1ELb0ELb1ELb0ELb1ELb0ELb0ELb0ELi2ELi4ELi4ELi4ELb0EEENS1_21CollectiveEpilogueBwdISA_SB_SD_Li256ELb0ELb0ELi2EEENS1_25SingleTileBwdLPTSchedulerILb0ELi128ELb1EEEEEEEEEvNT_6ParamsE$_ZN4cute3eso3ESOILb0ELb1EJiNS_1CILi4096EEEEEC2ERKiRKS3_,@function
        .size           $_ZN7cutlass13device_kernelIN5flash19enable_sm80_to_sm89INS1_16FlashAttnBwdSm80INS1_25CollectiveMainloopBwdSm80ILi2ELi2EN4cute5tupleIJNS5_1CILi128EEES8_NS7_ILi64EEEEEENS_10bfloat16_tEfNS_4arch4Sm80ELb1ELb0ELb1ELb0ELb1ELb0ELb0ELb0ELi2ELi4ELi4ELi4ELb0EEENS1_21CollectiveEpilogueBwdISA_SB_SD_Li256ELb0ELb0ELi2EEENS1_25SingleTileBwdLPTSchedulerILb0ELi128ELb1EEEEEEEEEvNT_6ParamsE$_ZN4cute3eso3ESOILb0ELb1EJiNS_1CILi4096EEEEEC2ERKiRKS3_,($_ZN7cutlass13device_kernelIN5flash19enable_sm80_to_sm89INS1_16FlashAttnBwdSm80INS1_25CollectiveMainloopBwdSm80ILi2ELi2EN4cute5tupleIJNS5_1CILi128EEES8_NS7_ILi64EEEEEENS_10bfloat16_tEfNS_4arch4Sm80ELb1ELb0ELb1ELb0ELb1ELb0ELb0ELb0ELi2ELi4ELi4ELi4ELb0EEENS1_21CollectiveEpilogueBwdISA_SB_SD_Li256ELb0ELb0ELi2EEENS1_25SingleTileBwdLPTSchedulerILb0ELi128ELb1EEEEEEEEEvNT_6ParamsE$_ZN4cute3eso3ESOILb0ELb1EJiNS_1CILi512EEEEEC2ERKiRKS3_ - $_ZN7cutlass13device_kernelIN5flash19enable_sm80_to_sm89INS1_16FlashAttnBwdSm80INS1_25CollectiveMainloopBwdSm80ILi2ELi2EN4cute5tupleIJNS5_1CILi128EEES8_NS7_ILi64EEEEEENS_10bfloat16_tEfNS_4arch4Sm80ELb1ELb0ELb1ELb0ELb1ELb0ELb0ELb0ELi2ELi4ELi4ELi4ELb0EEENS1_21CollectiveEpilogueBwdISA_SB_SD_Li256ELb0ELb0ELi2EEENS1_25SingleTileBwdLPTSchedulerILb0ELi128ELb1EEEEEEEEEvNT_6ParamsE$_ZN4cute3eso3ESOILb0ELb1EJiNS_1CILi4096EEEEEC2ERKiRKS3_)
$_ZN7cutlass13device_kernelIN5flash19enable_sm80_to_sm89INS1_16FlashAttnBwdSm80INS1_25CollectiveMainloopBwdSm80ILi2ELi2EN4cute5tupleIJNS5_1CILi128EEES8_NS7_ILi64EEEEEENS_10bfloat16_tEfNS_4arch4Sm80ELb1ELb0ELb1ELb0ELb1ELb0ELb0ELb0ELi2ELi4ELi4ELi4ELb0EEENS1_21CollectiveEpilogueBwdISA_SB_SD_Li256ELb0ELb0ELi2EEENS1_25SingleTileBwdLPTSchedulerILb0ELi128ELb1EEEEEEEEEvNT_6ParamsE$_ZN4cute3eso3ESOILb0ELb1EJiNS_1CILi4096EEEEEC2ERKiRKS3_:
[----:B------:R-:W-:Y:S02]  /*8380*/  IADD3 R9, R9, -c[0x0][0x20], RZ ;  /* 0x8000080009097a10 */ /* 0x000fe40007ffe0ff */
[----:B------:R-:W-:-:S03]  /*8390*/  MOV R5, 0x0 ;  /* 0x0000000000057802 */ /* 0x000fc60000000f00 */
[----:B------:R1:W-:Y:S01]  /*83a0*/  STL [R9], R2 ;  /* 0x0000000209007387 */ /* 0x0003e20000100800 */
[----:B------:R-:W-:Y:S05]  /*83b0*/  RET.REL.NODEC R4 `(_ZN7cutlass13device_kernelIN5flash19enable_sm80_to_sm89INS1_16FlashAttnBwdSm80INS1_25CollectiveMainloopBwdSm80ILi2ELi2EN4cute5tupleIJNS5_1CILi128EEES8_NS7_ILi64EEEEEENS_10bfloat16_tEfNS_4arch4Sm80ELb1ELb0ELb1ELb0ELb1ELb0ELb0ELb0ELi2ELi4ELi4ELi4ELb0EEENS1_21CollectiveEpilogueBwdISA_SB_SD_Li256ELb0ELb0ELi2EEENS1_25SingleTileBwdLPTSchedulerILb0ELi128ELb1EEEEEEEEEvNT_6ParamsE) ;  /* 0xffff7c4004007950 */ /* 0x000fea0003c3ffff */
        .type           $_ZN7cutlass13device_kernelIN5flash19enable_sm80_to_sm89INS1_16FlashAttnBwdSm80INS1_25CollectiveMainloopBwdSm80ILi2ELi2EN4cute5tupleIJNS5_1CILi128EEES8_NS7_ILi64EEEEEENS_10bfloat16_tEfNS_4arch4Sm80ELb1ELb0ELb1ELb0ELb1ELb0ELb0ELb0ELi2ELi4ELi4ELi4ELb0EEENS1_21CollectiveEpilogueBwdISA_SB_SD_Li256ELb0ELb0ELi2EEENS1_25SingleTileBwdLPTSchedulerILb0ELi128ELb1EEEEEEEEEvNT_6ParamsE$_ZN4cute3eso3ESOILb0ELb1EJiNS_1CILi512EEEEEC2ERKiRKS3_,@function
        .size           $_ZN7cutlass13device_kernelIN5flash19enable_sm80_to_sm89INS1_16FlashAttnBwdSm80INS1_25CollectiveMainloopBwdSm80ILi2ELi2EN4cute5tupleIJNS5_1CILi128EEES8_NS7_ILi64EEEEEENS_10bfloat16_tEfNS_4arch4Sm80ELb1ELb0ELb1ELb0ELb1ELb0ELb0ELb0ELi2ELi4ELi4ELi4ELb0EEENS1_21CollectiveEpilogueBwdISA_SB_SD_Li256ELb0ELb0ELi2EEENS1_25SingleTileBwdLPTSchedulerILb0ELi128ELb1EEEEEEEEEvNT_6ParamsE$_ZN4cute3eso3ESOILb0ELb1EJiNS_1CILi512EEEEEC2ERKiRKS3_,($_ZN7cutlass13device_kernelIN5flash19enable_sm80_to_sm89INS1_16FlashAttnBwdSm80INS1_25CollectiveMainloopBwdSm80ILi2ELi2EN4cute5tupleIJNS5_1CILi128EEES8_NS7_ILi64EEEEEENS_10bfloat16_tEfNS_4arch4Sm80ELb1ELb0ELb1ELb0ELb1ELb0ELb0ELb0ELi2ELi4ELi4ELi4ELb0EEENS1_21CollectiveEpilogueBwdISA_SB_SD_Li256ELb0ELb0ELi2EEENS1_25SingleTileBwdLPTSchedulerILb0ELi128ELb1EEEEEEEEEvNT_6ParamsE$_ZN4cute3eso3ESOILb0ELb1EJiNS_1CILi72EEENS2_ILi512EEEEEC2ERKiRKS3_RKS4_ - $_ZN7cutlass13device_kernelIN5flash19enable_sm80_to_sm89INS1_16FlashAttnBwdSm80INS1_25CollectiveMainloopBwdSm80ILi2ELi2EN4cute5tupleIJNS5_1CILi128EEES8_NS7_ILi64EEEEEENS_10bfloat16_tEfNS_4arch4Sm80ELb1ELb0ELb1ELb0ELb1ELb0ELb0ELb0ELi2ELi4ELi4ELi4ELb0EEENS1_21CollectiveEpilogueBwdISA_SB_SD_Li256ELb0ELb0ELi2EEENS1_25SingleTileBwdLPTSchedulerILb0ELi128ELb1EEEEEEEEEvNT_6ParamsE$_ZN4cute3eso3ESOILb0ELb1EJiNS_1CILi512EEEEEC2ERKiRKS3_)
$_ZN7cutlass13device_kernelIN5flash19enable_sm80_to_sm89INS1_16FlashAttnBwdSm80INS1_25CollectiveMainloopBwdSm80ILi2ELi2EN4cute5tupleIJNS5_1CILi128EEES8_NS7_ILi64EEEEEENS_10bfloat16_tEfNS_4arch4Sm80ELb1ELb0ELb1ELb0ELb1ELb0ELb0ELb0ELi2ELi4ELi4ELi4ELb0EEENS1_21CollectiveEpilogueBwdISA_SB_SD_Li256ELb0ELb0ELi2EEENS1_25SingleTileBwdLPTSchedulerILb0ELi128ELb1EEEEEEEEEvNT_6ParamsE$_ZN4cute3eso3ESOILb0ELb1EJiNS_1CILi512EEEEEC2ERKiRKS3_:
[----:B------:R-:W-:Y:S02]  /*83c0*/  IADD3 R3, R70, -c[0x0][0x20], RZ ;  /* 0x8000080046037a10 */ /* 0x000fe40007ffe0ff */
[----:B------:R-:W-:-:S03]  /*83d0*/  MOV R5, 0x0 ;  /* 0x0000000000057802 */ /* 0x000fc60000000f00 */
[----:B------:R1:W-:Y:S01]  /*83e0*/  STL [R3], R2 ;  /* 0x0000000203007387 */ /* 0x0003e20000100800 */
[----:B------:R-:W-:Y:S05]  /*83f0*/  RET.REL.NODEC R4 `(_ZN7cutlass13device_kernelIN5flash19enable_sm80_to_sm89INS1_16FlashAttnBwdSm80INS1_25CollectiveMainloopBwdSm80ILi2ELi2EN4cute5tupleIJNS5_1CILi128EEES8_NS7_ILi64EEEEEENS_10bfloat16_tEfNS_4arch4Sm80ELb1ELb0ELb1ELb0ELb1ELb0ELb0ELb0ELi2ELi4ELi4ELi4ELb0EEENS1_21CollectiveEpilogueBwdISA_SB_SD_Li256ELb0ELb0ELi2EEENS1_25SingleTileBwdLPTSchedulerILb0ELi128ELb1EEEEEEEEEvNT_6ParamsE) ;  /* 0xffff7c0004007950 */ /* 0x000fea0003c3ffff */
        .type           $_ZN7cutlass13device_kernelIN5flash19enable_sm80_to_sm89INS1_16FlashAttnBwdSm80INS1_25CollectiveMainloopBwdSm80ILi2ELi2EN4cute5tupleIJNS5_1CILi128EEES8_NS7_ILi64EEEEEENS_10bfloat16_tEfNS_4arch4Sm80ELb1ELb0ELb1ELb0ELb1ELb0ELb0ELb0ELi2ELi4ELi4ELi4ELb0EEENS1_21CollectiveEpilogueBwdISA_SB_SD_Li256ELb0ELb0ELi2EEENS1_25SingleTileBwdLPTSchedulerILb0ELi128ELb1EEEEEEEEEvNT_6ParamsE$_ZN4cute3eso3ESOILb0ELb1EJiNS_1CILi72EEENS2_ILi512EEEEEC2ERKiRKS3_RKS4_,@function
        .size           $_ZN7cutlass13device_kernelIN5flash19enable_sm80_to_sm89INS1_16FlashAttnBwdSm80INS1_25CollectiveMainloopBwdSm80ILi2ELi2EN4cute5tupleIJNS5_1CILi128EEES8_NS7_ILi64EEEEEENS_10bfloat16_tEfNS_4arch4Sm80ELb1ELb0ELb1ELb0ELb1ELb0ELb0ELb0ELi2ELi4ELi4ELi4ELb0EEENS1_21CollectiveEpilogueBwdISA_SB_SD_Li256ELb0ELb0ELi2EEENS1_25SingleTileBwdLPTSchedulerILb0ELi128ELb1EEEEEEEEEvNT_6ParamsE$_ZN4cute3eso3ESOILb0ELb1EJiNS_1CILi72EEENS2_ILi512EEEEEC2ERKiRKS3_RKS4_,($_ZN7cutlass13device_kernelIN5flash19enable_sm80_to_sm89INS1_16FlashAttnBwdSm80INS1_25CollectiveMainloopBwdSm80ILi2ELi2EN4cute5tupleIJNS5_1CILi128EEES8_NS7_ILi64EEEEEENS_10bfloat16_tEfNS_4arch4Sm80ELb1ELb0ELb1ELb0ELb1ELb0ELb0ELb0ELi2ELi4ELi4ELi4ELb0EEENS1_21CollectiveEpilogueBwdISA_SB_SD_Li256ELb0ELb0ELi2EEENS1_25SingleTileBwdLPTSchedulerILb0ELi128ELb1EEEEEEEEEvNT_6ParamsE$_ZN4cute3eso3ESOILb0ELb1EJlEEC2ERKl - $_ZN7cutlass13device_kernelIN5flash19enable_sm80_to_sm89INS1_16FlashAttnBwdSm80INS1_25CollectiveMainloopBwdSm80ILi2ELi2EN4cute5tupleIJNS5_1CILi128EEES8_NS7_ILi64EEEEEENS_10bfloat16_tEfNS_4arch4Sm80ELb1ELb0ELb1ELb0ELb1ELb0ELb0ELb0ELi2ELi4ELi4ELi4ELb0EEENS1_21CollectiveEpilogueBwdISA_SB_SD_Li256ELb0ELb0ELi2EEENS1_25SingleTileBwdLPTSchedulerILb0ELi128ELb1EEEEEEEEEvNT_6ParamsE$_ZN4cute3eso3ESOILb0ELb1EJiNS_1CILi72EEENS2_ILi512EEEEEC2ERKiRKS3_RKS4_)
$_ZN7cutlass13device_kernelIN5flash19enable_sm80_to_sm89INS1_16FlashAttnBwdSm80INS1_25CollectiveMainloopBwdSm80ILi2ELi2EN4cute5tupleIJNS5_1CILi128EEES8_NS7_ILi64EEEEEENS_10bfloat16_tEfNS_4arch4Sm80ELb1ELb0ELb1ELb0ELb1ELb0ELb0ELb0ELi2ELi4ELi4ELi4ELb0EEENS1_21CollectiveEpilogueBwdISA_SB_SD_Li256ELb0ELb0ELi2EEENS1_25SingleTileBwdLPTSchedulerILb0ELi128ELb1EEEEEEEEEvNT_6ParamsE$_ZN4cute3eso3ESOILb0ELb1EJiNS_1CILi72EEENS2_ILi512EEEEEC2ERKiRKS3_RKS4_:
[----:B------:R-:W-:Y:S01]  /*8400*/  IADD3 R4, R4, -c[0x0][0x20], RZ ;  /* 0x8000080004047a10 */ /* 0x000fe20007ffe0ff */
[----:B------:R-:W-:Y:S01]  /*8410*/  IMAD.MOV.U32 R8, RZ, RZ, R6 ;  /* 0x000000ffff087224 */ /* 0x000fe200078e0006 */
[----:B------:R-:W-:-:S03]  /*8420*/  MOV R9, 0x0 ;  /* 0x0000000000097802 */ /* 0x000fc60000000f00 */
[----:B------:R1:W-:Y:S01]  /*8430*/  STL [R4], R5 ;  /* 0x0000000504007387 */ /* 0x0003e20000100800 */
[----:B------:R-:W-:Y:S05]  /*8440*/  RET.REL.NODEC R8 `(_ZN7cutlass13device_kernelIN5flash19enable_sm80_to_sm89INS1_16FlashAttnBwdSm80INS1_25CollectiveMainloopBwdSm80ILi2ELi2EN4cute5tupleIJNS5_1CILi128EEES8_NS7_ILi64EEEEEENS_10bfloat16_tEfNS_4arch4Sm80ELb1ELb0ELb1ELb0ELb1ELb0ELb0ELb0ELi2ELi4ELi4ELi4ELb0EEENS1_21CollectiveEpilogueBwdISA_SB_SD_Li256ELb0ELb0ELi2EEENS1_25SingleTileBwdLPTSchedulerILb0ELi128ELb1EEEEEEEEEvNT_6ParamsE) ;  /* 0xffff7bb008007950 */ /* 0x000fea0003c3ffff */
        .type           $_ZN7cutlass13device_kernelIN5flash19enable_sm80_to_sm89INS1_16FlashAttnBwdSm80INS1_25CollectiveMainloopBwdSm80ILi2ELi2EN4cute5tupleIJNS5_1CILi128EEES8_NS7_ILi64EEEEEENS_10bfloat16_tEfNS_4arch4Sm80ELb1ELb0ELb1ELb0ELb1ELb0ELb0ELb0ELi2ELi4ELi4ELi4ELb0EEENS1_21CollectiveEpilogueBwdISA_SB_SD_Li256ELb0ELb0ELi2EEENS1_25SingleTileBwdLPTSchedulerILb0ELi128ELb1EEEEEEEEEvNT_6ParamsE$_ZN4cute3eso3ESOILb0ELb1EJlEEC2ERKl,@function
        .size           $_ZN7cutlass13device_kernelIN5flash19enable_sm80_to_sm89INS1_16FlashAttnBwdSm80INS1_25CollectiveMainloopBwdSm80ILi2ELi2EN4cute5tupleIJNS5_1CILi128EEES8_NS7_ILi64EEEEEENS_10bfloat16_tEfNS_4arch4Sm80ELb1ELb0ELb1ELb0ELb1ELb0ELb0ELb0ELi2ELi4ELi4ELi4ELb0EEENS1_21CollectiveEpilogueBwdISA_SB_SD_Li256ELb0ELb0ELi2EEENS1_25SingleTileBwdLPTSchedulerILb0ELi128ELb1EEEEEEEEEvNT_6ParamsE$_ZN4cute3eso3ESOILb0ELb1EJlEEC2ERKl,($_ZN7cutlass13device_kernelIN5flash19enable_sm80_to_sm89INS1_16FlashAttnBwdSm80INS1_25CollectiveMainloopBwdSm80ILi2ELi2EN4cute5tupleIJNS5_1CILi128EEES8_NS7_ILi64EEEEEENS_10bfloat16_tEfNS_4arch4Sm80ELb1ELb0ELb1ELb0ELb1ELb0ELb0ELb0ELi2ELi4ELi4ELi4ELb0EEENS1_21CollectiveEpilogueBwdISA_SB_SD_Li256ELb0ELb0ELi2EEENS1_25SingleTileBwdLPTSchedulerILb0ELi128ELb1EEEEEEEEEvNT_6ParamsE$_ZN4cute3eso3ESOILb1ELb0EJNS_10UnderscoreES2_S2_iEEC2ERKS2_S5_S5_RKi - $_ZN7cutlass13device_kernelIN5flash19enable_sm80_to_sm89INS1_16FlashAttnBwdSm80INS1_25CollectiveMainloopBwdSm80ILi2ELi2EN4cute5tupleIJNS5_1CILi128EEES8_NS7_ILi64EEEEEENS_10bfloat16_tEfNS_4arch4Sm80ELb1ELb0ELb1ELb0ELb1ELb0ELb0ELb0ELi2ELi4ELi4ELi4ELb0EEENS1_21CollectiveEpilogueBwdISA_SB_SD_Li256ELb0ELb0ELi2EEENS1_25SingleTileBwdLPTSchedulerILb0ELi128ELb1EEEEEEEEEvNT_6ParamsE$_ZN4cute3eso3ESOILb0ELb1EJlEEC2ERKl)
$_ZN7cutlass13device_kernelIN5flash19enable_sm80_to_sm89INS1_16FlashAttnBwdSm80INS1_25CollectiveMainloopBwdSm80ILi2ELi2EN4cute5tupleIJNS5_1CILi128EEES8_NS7_ILi64EEEEEENS_10bfloat16_tEfNS_4arch4Sm80ELb1ELb0ELb1ELb0ELb1ELb0ELb0ELb0ELi2ELi4ELi4ELi4ELb0EEENS1_21CollectiveEpilogueBwdISA_SB_SD_Li256ELb0ELb0ELi2EEENS1_25SingleTileBwdLPTSchedulerILb0ELi128ELb1EEEEEEEEEvNT_6ParamsE$_ZN4cute3eso3ESOILb0ELb1EJlEEC2ERKl:
[----:B------:R-:W-:Y:S01]  /*8450*/  IADD3 R5, R5, -c[0x0][0x20], RZ ;  /* 0x8000080005057a10 */ /* 0x000fe20007ffe0ff */
[----:B------:R-:W-:Y:S01]  /*8460*/  IMAD.MOV.U32 R78, RZ, RZ, R6 ;  /* 0x000000ffff4e7224 */ /* 0x000fe200078e0006 */
[----:B------:R-:W-:-:S03]  /*8470*/  MOV R79, 0x0 ;  /* 0x00000000004f7802 */ /* 0x000fc60000000f00 */
[----:B------:R1:W-:Y:S01]  /*8480*/  STL.64 [R5], R2 ;  /* 0x0000000205007387 */ /* 0x0003e20000100a00 */
[----:B------:R-:W-:Y:S05]  /*8490*/  RET.REL.NODEC R78 `(_ZN7cutlass13device_kernelIN5flash19enable_sm80_to_sm89INS1_16FlashAttnBwdSm80INS1_25CollectiveMainloopBwdSm80ILi2ELi2EN4cute5tupleIJNS5_1CILi128EEES8_NS7_ILi64EEEEEENS_10bfloat16_tEfNS_4arch4Sm80ELb1ELb0ELb1ELb0ELb1ELb0ELb0ELb0ELi2ELi4ELi4ELi4ELb0EEENS1_21CollectiveEpilogueBwdISA_SB_SD_Li256ELb0ELb0ELi2EEENS1_25SingleTileBwdLPTSchedulerILb0ELi128ELb1EEEEEEEEEvNT_6ParamsE) ;  /* 0xffff7b604e007950 */ /* 0x000fea0003c3ffff */
        .type           $_ZN7cutlass13device_kernelIN5flash19enable_sm80_to_sm89INS1_16FlashAttnBwdSm80INS1_25CollectiveMainloopBwdSm80ILi2ELi2EN4cute5tupleIJNS5_1CILi128EEES8_NS7_ILi64EEEEEENS_10bfloat16_tEfNS_4arch4Sm80ELb1ELb0ELb1ELb0ELb1ELb0ELb0ELb0ELi2ELi4ELi4ELi4ELb0EEENS1_21CollectiveEpilogueBwdISA_SB_SD_Li256ELb0ELb0ELi2EEENS1_25SingleTileBwdLPTSchedulerILb0ELi128ELb1EEEEEEEEEvNT_6ParamsE$_ZN4cute3eso3ESOILb1ELb0EJNS_10UnderscoreES2_S2_iEEC2ERKS2_S5_S5_RKi,@function
        .size           $_ZN7cutlass13device_kernelIN5flash19enable_sm80_to_sm89INS1_16FlashAttnBwdSm80INS1_25CollectiveMainloopBwdSm80ILi2ELi2EN4cute5tupleIJNS5_1CILi128EEES8_NS7_ILi64EEEEEENS_10bfloat16_tEfNS_4arch4Sm80ELb1ELb0ELb1ELb0ELb1ELb0ELb0ELb0ELi2ELi4ELi4ELi4ELb0EEENS1_21CollectiveEpilogueBwdISA_SB_SD_Li256ELb0ELb0ELi2EEENS1_25SingleTileBwdLPTSchedulerILb0ELi128ELb1EEEEEEEEEvNT_6ParamsE$_ZN4cute3eso3ESOILb1ELb0EJNS_10UnderscoreES2_S2_iEEC2ERKS2_S5_S5_RKi,($_ZN7cutlass13device_kernelIN5flash19enable_sm80_to_sm89INS1_16FlashAttnBwdSm80INS1_25CollectiveMainloopBwdSm80ILi2ELi2EN4cute5tupleIJNS5_1CILi128EEES8_NS7_ILi64EEEEEENS_10bfloat16_tEfNS_4arch4Sm80ELb1ELb0ELb1ELb0ELb1ELb0ELb0ELb0ELi2ELi4ELi4ELi4ELb0EEENS1_21CollectiveEpilogueBwdISA_SB_SD_Li256ELb0ELb0ELi2EEENS1_25SingleTileBwdLPTSchedulerILb0ELi128ELb1EEEEEEEEEvNT_6ParamsE$_ZN4cute3eso3ESOILb1ELb0EJNS_10UnderscoreES2_iEEC2ERKS2_S5_RKi - $_ZN7cutlass13device_kernelIN5flash19enable_sm80_to_sm89INS1_16FlashAttnBwdSm80INS1_25CollectiveMainloopBwdSm80ILi2ELi2EN4cute5tupleIJNS5_1CILi128EEES8_NS7_ILi64EEEEEENS_10bfloat16_tEfNS_4arch4Sm80ELb1ELb0ELb1ELb0ELb1ELb0ELb0ELb0ELi2ELi4ELi4ELi4ELb0EEENS1_21CollectiveEpilogueBwdISA_SB_SD_Li256ELb0ELb0ELi2EEENS1_25SingleTileBwdLPTSchedulerILb0ELi128ELb1EEEEEEEEEvNT_6ParamsE$_ZN4cute3eso3ESOILb1ELb0EJNS_10UnderscoreES2_S2_iEEC2ERKS2_S5_S5_RKi)
$_ZN7cutlass13device_kernelIN5flash19enable_sm80_to_sm89INS1_16FlashAttnBwdSm80INS1_25CollectiveMainloopBwdSm80ILi2ELi2EN4cute5tupleIJNS5_1CILi128EEES8_NS7_ILi64EEEEEENS_10bfloat16_tEfNS_4arch4Sm80ELb1ELb0ELb1ELb0ELb1ELb0ELb0ELb0ELi2ELi4ELi4ELi4ELb0EEENS1_21CollectiveEpilogueBwdISA_SB_SD_Li256ELb0ELb0ELi2EEENS1_25SingleTileBwdLPTSchedulerILb0ELi128ELb1EEEEEEEEEvNT_6ParamsE$_ZN4cute3eso3ESOILb1ELb0EJNS_10UnderscoreES2_S2_iEEC2ERKS2_S5_S5_RKi:
[----:B------:R-:W-:Y:S02]  /*84a0*/  IADD3 R2, R81, -c[0x0][0x20], RZ ;  /* 0x8000080051027a10 */ /* 0x000fe40007ffe0ff */
[----:B------:R-:W-:-:S03]  /*84b0*/  MOV R5, 0x0 ;  /* 0x0000000000057802 */ /* 0x000fc60000000f00 */
[----:B------:R1:W-:Y:S01]  /*84c0*/  STL [R2], R3 ;  /* 0x0000000302007387 */ /* 0x0003e20000100800 */
[----:B------:R-:W-:Y:S05]  /*84d0*/  RET.REL.NODEC R4 `(_ZN7cutlass13device_kernelIN5flash19enable_sm80_to_sm89INS1_16FlashAttnBwdSm80INS1_25CollectiveMainloopBwdSm80ILi2ELi2EN4cute5tupleIJNS5_1CILi128EEES8_NS7_ILi64EEEEEENS_10bfloat16_tEfNS_4arch4Sm80ELb1ELb0ELb1ELb0ELb1ELb0ELb0ELb0ELi2ELi4ELi4ELi4ELb0EEENS1_21CollectiveEpilogueBwdISA_SB_SD_Li256ELb0ELb0ELi2EEENS1_25SingleTileBwdLPTSchedulerILb0ELi128ELb1EEEEEEEEEvNT_6ParamsE) ;  /* 0xffff7b2004007950 */ /* 0x000fea0003c3ffff */
        .type           $_ZN7cutlass13device_kernelIN5flash19enable_sm80_to_sm89INS1_16FlashAttnBwdSm80INS1_25CollectiveMainloopBwdSm80ILi2ELi2EN4cute5tupleIJNS5_1CILi128EEES8_NS7_ILi64EEEEEENS_10bfloat16_tEfNS_4arch4Sm80ELb1ELb0ELb1ELb0ELb1ELb0ELb0ELb0ELi2ELi4ELi4ELi4ELb0EEENS1_21CollectiveEpilogueBwdISA_SB_SD_Li256ELb0ELb0ELi2EEENS1_25SingleTileBwdLPTSchedulerILb0ELi128ELb1EEEEEEEEEvNT_6ParamsE$_ZN4cute3eso3ESOILb1ELb0EJNS_10UnderscoreES2_iEEC2ERKS2_S5_RKi,@function
        .size           $_ZN7cutlass13device_kernelIN5flash19enable_sm80_to_sm89INS1_16FlashAttnBwdSm80INS1_25CollectiveMainloopBwdSm80ILi2ELi2EN4cute5tupleIJNS5_1CILi128EEES8_NS7_ILi64EEEEEENS_10bfloat16_tEfNS_4arch4Sm80ELb1ELb0ELb1ELb0ELb1ELb0ELb0ELb0ELi2ELi4ELi4ELi4ELb0EEENS1_21CollectiveEpilogueBwdISA_SB_SD_Li256ELb0ELb0ELi2EEENS1_25SingleTileBwdLPTSchedulerILb0ELi128ELb1EEEEEEEEEvNT_6ParamsE$_ZN4cute3eso3ESOILb1ELb0EJNS_10UnderscoreES2_iEEC2ERKS2_S5_RKi,($_ZN7cutlass13device_kernelIN5flash19enable_sm80_to_sm89INS1_16FlashAttnBwdSm80INS1_25CollectiveMainloopBwdSm80ILi2ELi2EN4cute5tupleIJNS5_1CILi128EEES8_NS7_ILi64EEEEEENS_10bfloat16_tEfNS_4arch4Sm80ELb1ELb0ELb1ELb0ELb1ELb0ELb0ELb0ELi2ELi4ELi4ELi4ELb0EEENS1_21CollectiveEpilogueBwdISA_SB_SD_Li256ELb0ELb0ELi2EEENS1_25SingleTileBwdLPTSchedulerILb0ELi128ELb1EEEEEEEEEvNT_6ParamsE$_ZN4cute3eso3ESOILb1ELb0EJNS_10UnderscoreEiEEC2ERKS2_RKi - $_ZN7cutlass13device_kernelIN5flash19enable_sm80_to_sm89INS1_16FlashAttnBwdSm80INS1_25CollectiveMainloopBwdSm80ILi2ELi2EN4cute5tupleIJNS5_1CILi128EEES8_NS7_ILi64EEEEEENS_10bfloat16_tEfNS_4arch4Sm80ELb1ELb0ELb1ELb0ELb1ELb0ELb0ELb0ELi2ELi4ELi4ELi4ELb0EEENS1_21CollectiveEpilogueBwdISA_SB_SD_Li256ELb0ELb0ELi2EEENS1_25SingleTileBwdLPTSchedulerILb0ELi128ELb1EEEEEEEEEvNT_6ParamsE$_ZN4cute3eso3ESOILb1ELb0EJNS_10UnderscoreES2_iEEC2ERKS2_S5_RKi)
$_ZN7cutlass13device_kernelIN5flash19enable_sm80_to_sm89INS1_16FlashAttnBwdSm80INS1_25CollectiveMainloopBwdSm80ILi2ELi2EN4cute5tupleIJNS5_1CILi128EEES8_NS7_ILi64EEEEEENS_10bfloat16_tEfNS_4arch4Sm80ELb1ELb0ELb1ELb0ELb1ELb0ELb0ELb0ELi2ELi4ELi4ELi4ELb0EEENS1_21CollectiveEpilogueBwdISA_SB_SD_Li256ELb0ELb0ELi2EEENS1_25SingleTileBwdLPTSchedulerILb0ELi128ELb1EEEEEEEEEvNT_6ParamsE$_ZN4cute3eso3ESOILb1ELb0EJNS_10UnderscoreES2_iEEC2ERKS2_S5_RKi:
[----:B------:R-:W-:Y:S02]  /*84e0*/  IADD3 R2, R81, -c[0x0][0x20], RZ ;  /* 0x8000080051027a10 */ /* 0x000fe40007ffe0ff */
[----:B------:R-:W-:-:S03]  /*84f0*/  MOV R9, 0x0 ;  /* 0x0000000000097802 */ /* 0x000fc60000000f00 */
[----:B------:R1:W-:Y:S01]  /*8500*/  STL [R2], R3 ;  /* 0x0000000302007387 */ /* 0x0003e20000100800 */
[----:B------:R-:W-:Y:S05]  /*8510*/  RET.REL.NODEC R8 `(_ZN7cutlass13device_kernelIN5flash19enable_sm80_to_sm89INS1_16FlashAttnBwdSm80INS1_25CollectiveMainloopBwdSm80ILi2ELi2EN4cute5tupleIJNS5_1CILi128EEES8_NS7_ILi64EEEEEENS_10bfloat16_tEfNS_4arch4Sm80ELb1ELb0ELb1ELb0ELb1ELb0ELb0ELb0ELi2ELi4ELi4ELi4ELb0EEENS1_21CollectiveEpilogueBwdISA_SB_SD_Li256ELb0ELb0ELi2EEENS1_25SingleTileBwdLPTSchedulerILb0ELi128ELb1EEEEEEEEEvNT_6ParamsE) ;  /* 0xffff7ae008007950 */ /* 0x000fea0003c3ffff */
        .type           $_ZN7cutlass13device_kernelIN5flash19enable_sm80_to_sm89INS1_16FlashAttnBwdSm80INS1_25CollectiveMainloopBwdSm80ILi2ELi2EN4cute5tupleIJNS5_1CILi128EEES8_NS7_ILi64EEEEEENS_10bfloat16_tEfNS_4arch4Sm80ELb1ELb0ELb1ELb0ELb1ELb0ELb0ELb0ELi2ELi4ELi4ELi4ELb0EEENS1_21CollectiveEpilogueBwdISA_SB_SD_Li256ELb0ELb0ELi2EEENS1_25SingleTileBwdLPTSchedulerILb0ELi128ELb1EEEEEEEEEvNT_6ParamsE$_ZN4cute3eso3ESOILb1ELb0EJNS_10UnderscoreEiEEC2ERKS2_RKi,@function
        .size           $_ZN7cutlass13device_kernelIN5flash19enable_sm80_to_sm89INS1_16FlashAttnBwdSm80INS1_25CollectiveMainloopBwdSm80ILi2ELi2EN4cute5tupleIJNS5_1CILi128EEES8_NS7_ILi64EEEEEENS_10bfloat16_tEfNS_4arch4Sm80ELb1ELb0ELb1ELb0ELb1ELb0ELb0ELb0ELi2ELi4ELi4ELi4ELb0EEENS1_21CollectiveEpilogueBwdISA_SB_SD_Li256ELb0ELb0ELi2EEENS1_25SingleTileBwdLPTSchedulerILb0ELi128ELb1EEEEEEEEEvNT_6ParamsE$_ZN4cute3eso3ESOILb1ELb0EJNS_10UnderscoreEiEEC2ERKS2_RKi,($_ZN7cutlass13device_kernelIN5flash19enable_sm80_to_sm89INS1_16FlashAttnBwdSm80INS1_25CollectiveMainloopBwdSm80ILi2ELi2EN4cute5tupleIJNS5_1CILi128EEES8_NS7_ILi64EEEEEENS_10bfloat16_tEfNS_4arch4Sm80ELb1ELb0ELb1ELb0ELb1ELb0ELb0ELb0ELi2ELi4ELi4ELi4ELb0EEENS1_21CollectiveEpilogueBwdISA_SB_SD_Li256ELb0ELb0ELi2EEENS1_25SingleTileBwdLPTSchedulerILb0ELi128ELb1EEEEEEEEEvNT_6ParamsE$_ZN4cute3eso3ESOILb1ELb0EJNS_10UnderscoreEiiEEC2ERKS2_RKiS7_ - $_ZN7cutlass13device_kernelIN5flash19enable_sm80_to_sm89INS1_16FlashAttnBwdSm80INS1_25CollectiveMainloopBwdSm80ILi2ELi2EN4cute5tupleIJNS5_1CILi128EEES8_NS7_ILi64EEEEEENS_10bfloat16_tEfNS_4arch4Sm80ELb1ELb0ELb1ELb0ELb1ELb0ELb0ELb0ELi2ELi4ELi4ELi4ELb0EEENS1_21CollectiveEpilogueBwdISA_SB_SD_Li256ELb0ELb0ELi2EEENS1_25SingleTileBwdLPTSchedulerILb0ELi128ELb1EEEEEEEEEvNT_6ParamsE$_ZN4cute3eso3ESOILb1ELb0EJNS_10UnderscoreEiEEC2ERKS2_RKi)
$_ZN7cutlass13device_kernelIN5flash19enable_sm80_to_sm89INS1_16FlashAttnBwdSm80INS1_25CollectiveMainloopBwdSm80ILi2ELi2EN4cute5tupleIJNS5_1CILi128EEES8_NS7_ILi64EEEEEENS_10bfloat16_tEfNS_4arch4Sm80ELb1ELb0ELb1ELb0ELb1ELb0ELb0ELb0ELi2ELi4ELi4ELi4ELb0EEENS1_21CollectiveEpilogueBwdISA_SB_SD_Li256ELb0ELb0ELi2EEENS1_25SingleTileBwdLPTSchedulerILb0ELi128ELb1EEEEEEEEEvNT_6ParamsE$_ZN4cute3eso3ESOILb1ELb0EJNS_10UnderscoreEiEEC2ERKS2_RKi:
[----:B------:R-:W-:Y:S02]  /*8520*/  IADD3 R2, R2, -c[0x0][0x20], RZ ;  /* 0x8000080002027a10 */ /* 0x000fe40007ffe0ff */
[----:B------:R-:W-:-:S03]  /*8530*/  MOV R11, 0x0 ;  /* 0x00000000000b7802 */ /* 0x000fc60000000f00 */
[----:B------:R1:W-:Y:S01]  /*8540*/  STL [R2], R3 ;  /* 0x0000000302007387 */ /* 0x0003e20000100800 */
[----:B------:R-:W-:Y:S05]  /*8550*/  RET.REL.NODEC R10 `(_ZN7cutlass13device_kernelIN5flash19enable_sm80_to_sm89INS1_16FlashAttnBwdSm80INS1_25CollectiveMainloopBwdSm80ILi2ELi2EN4cute5tupleIJNS5_1CILi128EEES8_NS7_ILi64EEEEEENS_10bfloat16_tEfNS_4arch4Sm80ELb1ELb0ELb1ELb0ELb1ELb0ELb0ELb0ELi2ELi4ELi4ELi4ELb0EEENS1_21CollectiveEpilogueBwdISA_SB_SD_Li256ELb0ELb0ELi2EEENS1_25SingleTileBwdLPTSchedulerILb0ELi128ELb1EEEEEEEEEvNT_6ParamsE) ;  /* 0xffff7aa00a007950 */ /* 0x000fea0003c3ffff */
        .type           $_ZN7cutlass13device_kernelIN5flash19enable_sm80_to_sm89INS1_16FlashAttnBwdSm80INS1_25CollectiveMainloopBwdSm80ILi2ELi2EN4cute5tupleIJNS5_1CILi128EEES8_NS7_ILi64EEEEEENS_10bfloat16_tEfNS_4arch4Sm80ELb1ELb0ELb1ELb0ELb1ELb0ELb0ELb0ELi2ELi4ELi4ELi4ELb0EEENS1_21CollectiveEpilogueBwdISA_SB_SD_Li256ELb0ELb0ELi2EEENS1_25SingleTileBwdLPTSchedulerILb0ELi128ELb1EEEEEEEEEvNT_6ParamsE$_ZN4cute3eso3ESOILb1ELb0EJNS_10UnderscoreEiiEEC2ERKS2_RKiS7_,@function
        .size           $_ZN7cutlass13device_kernelIN5flash19enable_sm80_to_sm89INS1_16FlashAttnBwdSm80INS1_25CollectiveMainloopBwdSm80ILi2ELi2EN4cute5tupleIJNS5_1CILi128EEES8_NS7_ILi64EEEEEENS_10bfloat16_tEfNS_4arch4Sm80ELb1ELb0ELb1ELb0ELb1ELb0ELb0ELb0ELi2ELi4ELi4ELi4ELb0EEENS1_21CollectiveEpilogueBwdISA_SB_SD_Li256ELb0ELb0ELi2EEENS1_25SingleTileBwdLPTSchedulerILb0ELi128ELb1EEEEEEEEEvNT_6ParamsE$_ZN4cute3eso3ESOILb1ELb0EJNS_10UnderscoreEiiEEC2ERKS2_RKiS7_,($_ZN7cutlass13device_kernelIN5flash19enable_sm80_to_sm89INS1_16FlashAttnBwdSm80INS1_25CollectiveMainloopBwdSm80ILi2ELi2EN4cute5tupleIJNS5_1CILi128EEES8_NS7_ILi64EEEEEENS_10bfloat16_tEfNS_4arch4Sm80ELb1ELb0ELb1ELb0ELb1ELb0ELb0ELb0ELi2ELi4ELi4ELi4ELb0EEENS1_21CollectiveEpilogueBwdISA_SB_SD_Li256ELb0ELb0ELi2EEENS1_25SingleTileBwdLPTSchedulerILb0ELi128ELb1EEEEEEEEEvNT_6ParamsE$_ZN4cute3eso3ESOILb1ELb0EJNS_14ComposedLayoutINS_7SwizzleILi3ELi3ELi3EEENS_1CILi0EEENS_6LayoutINS_5tupleIJNS8_IJNS8_IJNS5_ILi4EEENS5_ILi8EEEEEENS8_IJNS5_ILi2EEENS5_ILi1EEEEEEEEENS8_IJNS8_IJSC_SC_EEENS8_IJSA_S9_EEEEEEEEENS8_IJNS8_IJNS8_IJSC_NS5_ILi64EEEEEENS8_IJNS5_ILi512EEES6_EEEEEENS8_IJNS8_IJSD_SA_EEENS8_IJNS5_ILi1024EEENS5_ILi16EEEEEEEEEEEEEEEENS_10ViewEngineINS_8smem_ptrIPN7cutlass10bfloat16_tEEEEEEEC2ERKSW_RKS13_ - $_ZN7cutlass13device_kernelIN5flash19enable_sm80_to_sm89INS1_16FlashAttnBwdSm80INS1_25CollectiveMainloopBwdSm80ILi2ELi2EN4cute5tupleIJNS5_1CILi128EEES8_NS7_ILi64EEEEEENS_10bfloat16_tEfNS_4arch4Sm80ELb1ELb0ELb1ELb0ELb1ELb0ELb0ELb0ELi2ELi4ELi4ELi4ELb0EEENS1_21CollectiveEpilogueBwdISA_SB_SD_Li256ELb0ELb0ELi2EEENS1_25SingleTileBwdLPTSchedulerILb0ELi128ELb1EEEEEEEEEvNT_6ParamsE$_ZN4cute3eso3ESOILb1ELb0EJNS_10UnderscoreEiiEEC2ERKS2_RKiS7_)
$_ZN7cutlass13device_kernelIN5flash19enable_sm80_to_sm89INS1_16FlashAttnBwdSm80INS1_25CollectiveMainloopBwdSm80ILi2ELi2EN4cute5tupleIJNS5_1CILi128EEES8_NS7_ILi64EEEEEENS_10bfloat16_tEfNS_4arch4Sm80ELb1ELb0ELb1ELb0ELb1ELb0ELb0ELb0ELi2ELi4ELi4ELi4ELb0EEENS1_21CollectiveEpilogueBwdISA_SB_SD_Li256ELb0ELb0ELi2EEENS1_25SingleTileBwdLPTSchedulerILb0ELi128ELb1EEEEEEEEEvNT_6ParamsE$_ZN4cute3eso3ESOILb1ELb0EJNS_10UnderscoreEiiEEC2ERKS2_RKiS7_:
[----:B------:R-:W-:Y:S02]  /*8560*/  IADD3 R3, R81, -c[0x0][0x20], RZ ;  /* 0x8000080051037a10 */ /* 0x000fe40007ffe0ff */
[----:B------:R-:W-:-:S03]  /*8570*/  IADD3 R2, R79, -c[0x0][0x20], RZ ;  /* 0x800008004f027a10 */ /* 0x000fc60007ffe0ff */
[----:B------:R1:W-:Y:S04]  /*8580*/  STL [R3], R80 ;  /* 0x0000005003007387 */ /* 0x0003e80000100800 */
[----:B------:R-:W2:Y:S01]  /*8590*/  LDL R2, [R2] ;  /* 0x0000000002027983 */ /* 0x000ea20000100800 */
[----:B------:R-:W-:-:S03]  /*85a0*/  IMAD.MOV.U32 R79, RZ, RZ, 0x0 ;  /* 0x00000000ff4f7424 */ /* 0x000fc600078e00ff */
[----:B--2---:R1:W-:Y:S01]  /*85b0*/  STL [R3+0x4], R2 ;  /* 0x0000040203007387 */ /* 0x0043e20000100800 */
[----:B------:R-:W-:Y:S05]  /*85c0*/  RET.REL.NODEC R78 `(_ZN7cutlass13device_kernelIN5flash19enable_sm80_to_sm89INS1_16FlashAttnBwdSm80INS1_25CollectiveMainloopBwdSm80ILi2ELi2EN4cute5tupleIJNS5_1CILi128EEES8_NS7_ILi64EEEEEENS_10bfloat16_tEfNS_4arch4Sm80ELb1ELb0ELb1ELb0ELb1ELb0ELb0ELb0ELi2ELi4ELi4ELi4ELb0EEENS1_21CollectiveEpilogueBwdISA_SB_SD_Li256ELb0ELb0ELi2EEENS1_25SingleTileBwdLPTSchedulerILb0ELi128ELb1EEEEEEEEEvNT_6ParamsE) ;  /* 0xffff7a304e007950 */ /* 0x000fea0003c3ffff */
        .type           $_ZN7cutlass13device_kernelIN5flash19enable_sm80_to_sm89INS1_16FlashAttnBwdSm80INS1_25CollectiveMainloopBwdSm80ILi2ELi2EN4cute5tupleIJNS5_1CILi128EEES8_NS7_ILi64EEEEEENS_10bfloat16_tEfNS_4arch4Sm80ELb1ELb0ELb1ELb0ELb1ELb0ELb0ELb0ELi2ELi4ELi4ELi4ELb0EEENS1_21CollectiveEpilogueBwdISA_SB_SD_Li256ELb0ELb0ELi2EEENS1_25SingleTileBwdLPTSchedulerILb0ELi128ELb1EEEEEEEEEvNT_6ParamsE$_ZN4cute3eso3ESOILb1ELb0EJNS_14ComposedLayoutINS_7SwizzleILi3ELi3ELi3EEENS_1CILi0EEENS_6LayoutINS_5tupleIJNS8_IJNS8_IJNS5_ILi4EEENS5_ILi8EEEEEENS8_IJNS5_ILi2EEENS5_ILi1EEEEEEEEENS8_IJNS8_IJSC_SC_EEENS8_IJSA_S9_EEEEEEEEENS8_IJNS8_IJNS8_IJSC_NS5_ILi64EEEEEENS8_IJNS5_ILi512EEES6_EEEEEENS8_IJNS8_IJSD_SA_EEENS8_IJNS5_ILi1024EEENS5_ILi16EEEEEEEEEEEEEEEENS_10ViewEngineINS_8smem_ptrIPN7cutlass10bfloat16_tEEEEEEEC2ERKSW_RKS13_,@function
        .size           $_ZN7cutlass13device_kernelIN5flash19enable_sm80_to_sm89INS1_16FlashAttnBwdSm80INS1_25CollectiveMainloopBwdSm80ILi2ELi2EN4cute5tupleIJNS5_1CILi128EEES8_NS7_ILi64EEEEEENS_10bfloat16_tEfNS_4arch4Sm80ELb1ELb0ELb1ELb0ELb1ELb0ELb0ELb0ELi2ELi4ELi4ELi4ELb0EEENS1_21CollectiveEpilogueBwdISA_SB_SD_Li256ELb0ELb0ELi2EEENS1_25SingleTileBwdLPTSchedulerILb0ELi128ELb1EEEEEEEEEvNT_6ParamsE$_ZN4cute3eso3ESOILb1ELb0EJNS_14ComposedLayoutINS_7SwizzleILi3ELi3ELi3EEENS_1CILi0EEENS_6LayoutINS_5tupleIJNS8_IJNS8_IJNS5_ILi4EEENS5_ILi8EEEEEENS8_IJNS5_ILi2EEENS5_ILi1EEEEEEEEENS8_IJNS8_IJSC_SC_EEENS8_IJSA_S9_EEEEEEEEENS8_IJNS8_IJNS8_IJSC_NS5_ILi64EEEEEENS8_IJNS5_ILi512EEES6_EEEEEENS8_IJNS8_IJSD_SA_EEENS8_IJNS5_ILi1024EEENS5_ILi16EEEEEEEEEEEEEEEENS_10ViewEngineINS_8smem_ptrIPN7cutlass10bfloat16_tEEEEEEEC2ERKSW_RKS13_,($_ZN7cutlass13device_kernelIN5flash19enable_sm80_to_sm89INS1_16FlashAttnBwdSm80INS1_25CollectiveMainloopBwdSm80ILi2ELi2EN4cute5tupleIJNS5_1CILi128EEES8_NS7_ILi64EEEEEENS_10bfloat16_tEfNS_4arch4Sm80ELb1ELb0ELb1ELb0ELb1ELb0ELb0ELb0ELi2ELi4ELi4ELi4ELb0EEENS1_21CollectiveEpilogueBwdISA_SB_SD_Li256ELb0ELb0ELi2EEENS1_25SingleTileBwdLPTSchedulerILb0ELi128ELb1EEEEEEEEEvNT_6ParamsE$_ZN4cute3eso3ESOILb1ELb0EJNS_14ComposedLayoutINS_7SwizzleILi3ELi3ELi3EEENS_1CILi0EEENS_6LayoutINS_5tupleIJNS8_IJNS8_IJNS5_ILi4EEENS5_ILi8EEEEEENS8_IJNS5_ILi2EEENS5_ILi1EEEEEEEEENS8_IJNS8_IJSC_SC_EEESB_EEEEEENS8_IJNS8_IJNS8_IJNS5_ILi128EEESD_EEENS8_IJSA_S6_EEEEEENS8_IJNS8_IJNS5_ILi64EEENS5_ILi512EEEEEENS8_IJNS5_ILi16EEENS5_ILi1024EEEEEEEEEEEEEEEENS_10ViewEngineINS_8smem_ptrIPN7cutlass10bfloat16_tEEEEEEEC2ERKSW_RKS13_ - $_ZN7cutlass13device_kernelIN5flash19enable_sm80_to_sm89INS1_16FlashAttnBwdSm80INS1_25CollectiveMainloopBwdSm80ILi2ELi2EN4cute5tupleIJNS5_1CILi128EEES8_NS7_ILi64EEEEEENS_10bfloat16_tEfNS_4arch4Sm80ELb1ELb0ELb1ELb0ELb1ELb0ELb0ELb0ELi2ELi4ELi4ELi4ELb0EEENS1_21CollectiveEpilogueBwdISA_SB_SD_Li256ELb0ELb0ELi2EEENS1_25SingleTileBwdLPTSchedulerILb0ELi128ELb1EEEEEEEEEvNT_6ParamsE$_ZN4cute3eso3ESOILb1ELb0EJNS_14ComposedLayoutINS_7SwizzleILi3ELi3ELi3EEENS_1CILi0EEENS_6LayoutINS_5tupleIJNS8_IJNS8_IJNS5_ILi4EEENS5_ILi8EEEEEENS8_IJNS5_ILi2EEENS5_ILi1EEEEEEEEENS8_IJNS8_IJSC_SC_EEENS8_IJSA_S9_EEEEEEEEENS8_IJNS8_IJNS8_IJSC_NS5_ILi64EEEEEENS8_IJNS5_ILi512EEES6_EEEEEENS8_IJNS8_IJSD_SA_EEENS8_IJNS5_ILi1024EEENS5_ILi16EEEEEEEEEEEEEEEENS_10ViewEngineINS_8smem_ptrIPN7cutlass10bfloat16_tEEEEEEEC2ERKSW_RKS13_)
$_ZN7cutlass13device_kernelIN5flash19enable_sm80_to_sm89INS1_16FlashAttnBwdSm80INS1_25CollectiveMainloopBwdSm80ILi2ELi2EN4cute5tupleIJNS5_1CILi128EEES8_NS7_ILi64EEEEEENS_10bfloat16_tEfNS_4arch4Sm80ELb1ELb0ELb1ELb0ELb1ELb0ELb0ELb0ELi2ELi4ELi4ELi4ELb0EEENS1_21CollectiveEpilogueBwdISA_SB_SD_Li256ELb0ELb0ELi2EEENS1_25SingleTileBwdLPTSchedulerILb0ELi128ELb1EEEEEEEEEvNT_6ParamsE$_ZN4cute3eso3ESOILb1ELb0EJNS_14ComposedLayoutINS_7SwizzleILi3ELi3ELi3EEENS_1CILi0EEENS_6LayoutINS_5tupleIJNS8_IJNS8_IJNS5_ILi4EEENS5_ILi8EEEEEENS8_IJNS5_ILi2EEENS5_ILi1EEEEEEEEENS8_IJNS8_IJSC_SC_EEENS8_IJSA_S9_EEEEEEEEENS8_IJNS8_IJNS8_IJSC_NS5_ILi64EEEEEENS8_IJNS5_ILi512EEES6_EEEEEENS8_IJNS8_IJSD_SA_EEENS8_IJNS5_ILi1024EEENS5_ILi16EEEEEEEEEEEEEEEENS_10ViewEngineINS_8smem_ptrIPN7cutlass10bfloat16_tEEEEEEEC2ERKSW_RKS13_:
[----:B------:R-:W-:Y:S01]  /*85d0*/  IADD3 R4, R23, -c[0x0][0x20], RZ ;  /* 0x8000080017047a10 */ /* 0x000fe20007ffe0ff */
[----:B------:R-:W-:Y:S01]  /*85e0*/  IMAD.MOV.U32 R8, RZ, RZ, R6 ;  /* 0x000000ffff087224 */ /* 0x000fe200078e0006 */
[----:B------:R-:W-:-:S03]  /*85f0*/  MOV R9, 0x0 ;  /* 0x0000000000097802 */ /* 0x000fc60000000f00 */
[----:B------:R1:W-:Y:S01]  /*8600*/  STL.64 [R4], R2 ;  /* 0x0000000204007387 */ /* 0x0003e20000100a00 */
[----:B------:R-:W-:Y:S05]  /*8610*/  RET.REL.NODEC R8 `(_ZN7cutlass13device_kernelIN5flash19enable_sm80_to_sm89INS1_16FlashAttnBwdSm80INS1_25CollectiveMainloopBwdSm80ILi2ELi2EN4cute5tupleIJNS5_1CILi128EEES8_NS7_ILi64EEEEEENS_10bfloat16_tEfNS_4arch4Sm80ELb1ELb0ELb1ELb0ELb1ELb0ELb0ELb0ELi2ELi4ELi4ELi4ELb0EEENS1_21CollectiveEpilogueBwdISA_SB_SD_Li256ELb0ELb0ELi2EEENS1_25SingleTileBwdLPTSchedulerILb0ELi128ELb1EEEEEEEEEvNT_6ParamsE) ;  /* 0xffff79e008007950 */ /* 0x000fea0003c3ffff */
        .type           $_ZN7cutlass13device_kernelIN5flash19enable_sm80_to_sm89INS1_16FlashAttnBwdSm80INS1_25CollectiveMainloopBwdSm80ILi2ELi2EN4cute5tupleIJNS5_1CILi128EEES8_NS7_ILi64EEEEEENS_10bfloat16_tEfNS_4arch4Sm80ELb1ELb0ELb1ELb0ELb1ELb0ELb0ELb0ELi2ELi4ELi4ELi4ELb0EEENS1_21CollectiveEpilogueBwdISA_SB_SD_Li256ELb0ELb0ELi2EEENS1_25SingleTileBwdLPTSchedulerILb0ELi128ELb1EEEEEEEEEvNT_6ParamsE$_ZN4cute3eso3ESOILb1ELb0EJNS_14ComposedLayoutINS_7SwizzleILi3ELi3ELi3EEENS_1CILi0EEENS_6LayoutINS_5tupleIJNS8_IJNS8_IJNS5_ILi4EEENS5_ILi8EEEEEENS8_IJNS5_ILi2EEENS5_ILi1EEEEEEEEENS8_IJNS8_IJSC_SC_EEESB_EEEEEENS8_IJNS8_IJNS8_IJNS5_ILi128EEESD_EEENS8_IJSA_S6_EEEEEENS8_IJNS8_IJNS5_ILi64EEENS5_ILi512EEEEEENS8_IJNS5_ILi16EEENS5_ILi1024EEEEEEEEEEEEEEEENS_10ViewEngineINS_8smem_ptrIPN7cutlass10bfloat16_tEEEEEEEC2ERKSW_RKS13_,@function
        .size           $_ZN7cutlass13device_kernelIN5flash19enable_sm80_to_sm89INS1_16FlashAttnBwdSm80INS1_25CollectiveMainloopBwdSm80ILi2ELi2EN4cute5tupleIJNS5_1CILi128EEES8_NS7_ILi64EEEEEENS_10bfloat16_tEfNS_4arch4Sm80ELb1ELb0ELb1ELb0ELb1ELb0ELb0ELb0ELi2ELi4ELi4ELi4ELb0EEENS1_21CollectiveEpilogueBwdISA_SB_SD_Li256ELb0ELb0ELi2EEENS1_25SingleTileBwdLPTSchedulerILb0ELi128ELb1EEEEEEEEEvNT_6ParamsE$_ZN4cute3eso3ESOILb1ELb0EJNS_14ComposedLayoutINS_7SwizzleILi3ELi3ELi3EEENS_1CILi0EEENS_6LayoutINS_5tupleIJNS8_IJNS8_IJNS5_ILi4EEENS5_ILi8EEEEEENS8_IJNS5_ILi2EEENS5_ILi1EEEEEEEEENS8_IJNS8_IJSC_SC_EEESB_EEEEEENS8_IJNS8_IJNS8_IJNS5_ILi128EEESD_EEENS8_IJSA_S6_EEEEEENS8_IJNS8_IJNS5_ILi64EEENS5_ILi512EEEEEENS8_IJNS5_ILi16EEENS5_ILi1024EEEEEEEEEEEEEEEENS_10ViewEngineINS_8smem_ptrIPN7cutlass10bfloat16_tEEEEEEEC2ERKSW_RKS13_,($_ZN7cutlass13device_kernelIN5flash19enable_sm80_to_sm89INS1_16FlashAttnBwdSm80INS1_25CollectiveMainloopBwdSm80ILi2ELi2EN4cute5tupleIJNS5_1CILi128EEES8_NS7_ILi64EEEEEENS_10bfloat16_tEfNS_4arch4Sm80ELb1ELb0ELb1ELb0ELb1ELb0ELb0ELb0ELi2ELi4ELi4ELi4ELb0EEENS1_21CollectiveEpilogueBwdISA_SB_SD_Li256ELb0ELb0ELi2EEENS1_25SingleTileBwdLPTSchedulerILb0ELi128ELb1EEEEEEEEEvNT_6ParamsE$_ZN4cute3eso3ESOILb1ELb0EJNS_14ComposedLayoutINS_7SwizzleILi3ELi3ELi3EEENS_1CILi0EEENS_6LayoutINS_5tupleIJNS8_IJNS8_IJNS5_ILi4EEENS5_ILi8EEEEEENS8_IJS9_NS5_ILi1EEEEEEEEENS8_IJNS8_IJNS5_ILi2EEESF_SF_EEENS8_IJSF_NS8_IJS9_SF_EEEEEEEEEEEENS8_IJNS8_IJNS8_IJSF_NS5_ILi64EEEEEENS8_IJNS5_ILi1024EEES6_EEEEEENS8_IJNS8_IJSC_NS5_ILi512EEESA_EEENS8_IJNS5_ILi4096EEENS8_IJNS5_ILi16EEENS5_ILi8192EEEEEEEEEEEEEEEEEEENS_10ViewEngineINS_8smem_ptrIPN7cutlass10bfloat16_tEEEEEEEC2ERKS10_RKS17_ - $_ZN7cutlass13device_kernelIN5flash19enable_sm80_to_sm89INS1_16FlashAttnBwdSm80INS1_25CollectiveMainloopBwdSm80ILi2ELi2EN4cute5tupleIJNS5_1CILi128EEES8_NS7_ILi64EEEEEENS_10bfloat16_tEfNS_4arch4Sm80ELb1ELb0ELb1ELb0ELb1ELb0ELb0ELb0ELi2ELi4ELi4ELi4ELb0EEENS1_21CollectiveEpilogueBwdISA_SB_SD_Li256ELb0ELb0ELi2EEENS1_25SingleTileBwdLPTSchedulerILb0ELi128ELb1EEEEEEEEEvNT_6ParamsE$_ZN4cute3eso3ESOILb1ELb0EJNS_14ComposedLayoutINS_7SwizzleILi3ELi3ELi3EEENS_1CILi0EEENS_6LayoutINS_5tupleIJNS8_IJNS8_IJNS5_ILi4EEENS5_ILi8EEEEEENS8_IJNS5_ILi2EEENS5_ILi1EEEEEEEEENS8_IJNS8_IJSC_SC_EEESB_EEEEEENS8_IJNS8_IJNS8_IJNS5_ILi128EEESD_EEENS8_IJSA_S6_EEEEEENS8_IJNS8_IJNS5_ILi64EEENS5_ILi512EEEEEENS8_IJNS5_ILi16EEENS5_ILi1024EEEEEEEEEEEEEEEENS_10ViewEngineINS_8smem_ptrIPN7cutlass10bfloat16_tEEEEEEEC2ERKSW_RKS13_)
$_ZN7cutlass13device_kernelIN5flash19enable_sm80_to_sm89INS1_16FlashAttnBwdSm80INS1_25CollectiveMainloopBwdSm80ILi2ELi2EN4cute5tupleIJNS5_1CILi128EEES8_NS7_ILi64EEEEEENS_10bfloat16_tEfNS_4arch4Sm80ELb1ELb0ELb1ELb0ELb1ELb0ELb0ELb0ELi2ELi4ELi4ELi4ELb0EEENS1_21CollectiveEpilogueBwdISA_SB_SD_Li256ELb0ELb0ELi2EEENS1_25SingleTileBwdLPTSchedulerILb0ELi128ELb1EEEEEEEEEvNT_6ParamsE$_ZN4cute3eso3ESOILb1ELb0EJNS_14ComposedLayoutINS_7SwizzleILi3ELi3ELi3EEENS_1CILi0EEENS_6LayoutINS_5tupleIJNS8_IJNS8_IJNS5_ILi4EEENS5_ILi8EEEEEENS8_IJNS5_ILi2EEENS5_ILi1EEEEEEEEENS8_IJNS8_IJSC_SC_EEESB_EEEEEENS8_IJNS8_IJNS8_IJNS5_ILi128EEESD_EEENS8_IJSA_S6_EEEEEENS8_IJNS8_IJNS5_ILi64EEENS5_ILi512EEEEEENS8_IJNS5_ILi16EEENS5_ILi1024EEEEEEEEEEEEEEEENS_10ViewEngineINS_8smem_ptrIPN7cutlass10bfloat16_tEEEEEEEC2ERKSW_RKS13_:
[----:B------:R-:W-:Y:S01]  /*8620*/  IADD3 R4, R60, -c[0x0][0x20], RZ ;  /* 0x800008003c047a10 */ /* 0x000fe20007ffe0ff */
[----:B------:R-:W-:Y:S01]  /*8630*/  IMAD.MOV.U32 R8, RZ, RZ, R6 ;  /* 0x000000ffff087224 */ /* 0x000fe200078e0006 */
[----:B------:R-:W-:-:S03]  /*8640*/  MOV R9, 0x0 ;  /* 0x0000000000097802 */ /* 0x000fc60000000f00 */
[----:B------:R1:W-:Y:S01]  /*8650*/  STL.64 [R4], R2 ;  /* 0x0000000204007387 */ /* 0x0003e20000100a00 */
[----:B------:R-:W-:Y:S05]  /*8660*/  RET.REL.NODEC R8 `(_ZN7cutlass13device_kernelIN5flash19enable_sm80_to_sm89INS1_16FlashAttnBwdSm80INS1_25CollectiveMainloopBwdSm80ILi2ELi2EN4cute5tupleIJNS5_1CILi128EEES8_NS7_ILi64EEEEEENS_10bfloat16_tEfNS_4arch4Sm80ELb1ELb0ELb1ELb0ELb1ELb0ELb0ELb0ELi2ELi4ELi4ELi4ELb0EEENS1_21CollectiveEpilogueBwdISA_SB_SD_Li256ELb0ELb0ELi2EEENS1_25SingleTileBwdLPTSchedulerILb0ELi128ELb1EEEEEEEEEvNT_6ParamsE) ;  /* 0xffff799008007950 */ /* 0x000fea0003c3ffff */
        .type           $_ZN7cutlass13device_kernelIN5flash19enable_sm80_to_sm89INS1_16FlashAttnBwdSm80INS1_25CollectiveMainloopBwdSm80ILi2ELi2EN4cute5tupleIJNS5_1CILi128EEES8_NS7_ILi64EEEEEENS_10bfloat16_tEfNS_4arch4Sm80ELb1ELb0ELb1ELb0ELb1ELb0ELb0ELb0ELi2ELi4ELi4ELi4ELb0EEENS1_21CollectiveEpilogueBwdISA_SB_SD_Li256ELb0ELb0ELi2EEENS1_25SingleTileBwdLPTSchedulerILb0ELi128ELb1EEEEEEEEEvNT_6ParamsE$_ZN4cute3eso3ESOILb1ELb0EJNS_14ComposedLayoutINS_7SwizzleILi3ELi3ELi3EEENS_1CILi0EEENS_6LayoutINS_5tupleIJNS8_IJNS8_IJNS5_ILi4EEENS5_ILi8EEEEEENS8_IJS9_NS5_ILi1EEEEEEEEENS8_IJNS8_IJNS5_ILi2EEESF_SF_EEENS8_IJSF_NS8_IJS9_SF_EEEEEEEEEEEENS8_IJNS8_IJNS8_IJSF_NS5_ILi64EEEEEENS8_IJNS5_ILi1024EEES6_EEEEEENS8_IJNS8_IJSC_NS5_ILi512EEESA_EEENS8_IJNS5_ILi4096EEENS8_IJNS5_ILi16EEENS5_ILi8192EEEEEEEEEEEEEEEEEEENS_10ViewEngineINS_8smem_ptrIPN7cutlass10bfloat16_tEEEEEEEC2ERKS10_RKS17_,@function
        .size           $_ZN7cutlass13device_kernelIN5flash19enable_sm80_to_sm89INS1_16FlashAttnBwdSm80INS1_25CollectiveMainloopBwdSm80ILi2ELi2EN4cute5tupleIJNS5_1CILi128EEES8_NS7_ILi64EEEEEENS_10bfloat16_tEfNS_4arch4Sm80ELb1ELb0ELb1ELb0ELb1ELb0ELb0ELb0ELi2ELi4ELi4ELi4ELb0EEENS1_21CollectiveEpilogueBwdISA_SB_SD_Li256ELb0ELb0ELi2EEENS1_25SingleTileBwdLPTSchedulerILb0ELi128ELb1EEEEEEEEEvNT_6ParamsE$_ZN4cute3eso3ESOILb1ELb0EJNS_14ComposedLayoutINS_7SwizzleILi3ELi3ELi3EEENS_1CILi0EEENS_6LayoutINS_5tupleIJNS8_IJNS8_IJNS5_ILi4EEENS5_ILi8EEEEEENS8_IJS9_NS5_ILi1EEEEEEEEENS8_IJNS8_IJNS5_ILi2EEESF_SF_EEENS8_IJSF_NS8_IJS9_SF_EEEEEEEEEEEENS8_IJNS8_IJNS8_IJSF_NS5_ILi64EEEEEENS8_IJNS5_ILi1024EEES6_EEEEEENS8_IJNS8_IJSC_NS5_ILi512EEESA_EEENS8_IJNS5_ILi4096EEENS8_IJNS5_ILi16EEENS5_ILi8192EEEEEEEEEEEEEEEEEEENS_10ViewEngineINS_8smem_ptrIPN7cutlass10bfloat16_tEEEEEEEC2ERKS10_RKS17_,($_ZN7cutlass13device_kernelIN5flash19enable_sm80_to_sm89INS1_16FlashAttnBwdSm80INS1_25CollectiveMainloopBwdSm80ILi2ELi2EN4cute5tupleIJNS5_1CILi128EEES8_NS7_ILi64EEEEEENS_10bfloat16_tEfNS_4arch4Sm80ELb1ELb0ELb1ELb0ELb1ELb0ELb0ELb0ELi2ELi4ELi4ELi4ELb0EEENS1_21CollectiveEpilogueBwdISA_SB_SD_Li256ELb0ELb0ELi2EEENS1_25SingleTileBwdLPTSchedulerILb0ELi128ELb1EEEEEEEEEvNT_6ParamsE$_ZN4cute3eso3ESOILb1ELb0EJNS_14ComposedLayoutINS_7SwizzleILi3ELi3ELi3EEENS_1CILi0EEENS_6LayoutINS_5tupleIJNS8_IJNS8_IJNS5_ILi4EEENS5_ILi8EEEEEENS8_IJS9_NS5_ILi1EEEEEEEEENS8_IJNS8_IJNS5_ILi2EEESF_SF_EEENS8_IJSF_SA_EEEEEEEEENS8_IJNS8_IJNS8_IJNS5_ILi128EEESC_EEENS8_IJNS5_ILi16EEES6_EEEEEENS8_IJNS8_IJNS5_ILi64EEESA_NS5_ILi512EEEEEENS8_IJNS5_ILi8192EEENS5_ILi1024EEEEEEEEEEEEEEEENS_10ViewEngineINS_8smem_ptrIPN7cutlass10bfloat16_tEEEEEEEC2ERKSY_RKS15_ - $_ZN7cutlass13device_kernelIN5flash19enable_sm80_to_sm89INS1_16FlashAttnBwdSm80INS1_25CollectiveMainloopBwdSm80ILi2ELi2EN4cute5tupleIJNS5_1CILi128EEES8_NS7_ILi64EEEEEENS_10bfloat16_tEfNS_4arch4Sm80ELb1ELb0ELb1ELb0ELb1ELb0ELb0ELb0ELi2ELi4ELi4ELi4ELb0EEENS1_21CollectiveEpilogueBwdISA_SB_SD_Li256ELb0ELb0ELi2EEENS1_25SingleTileBwdLPTSchedulerILb0ELi128ELb1EEEEEEEEEvNT_6ParamsE$_ZN4cute3eso3ESOILb1ELb0EJNS_14ComposedLayoutINS_7SwizzleILi3ELi3ELi3EEENS_1CILi0EEENS_6LayoutINS_5tupleIJNS8_IJNS8_IJNS5_ILi4EEENS5_ILi8EEEEEENS8_IJS9_NS5_ILi1EEEEEEEEENS8_IJNS8_IJNS5_ILi2EEESF_SF_EEENS8_IJSF_NS8_IJS9_SF_EEEEEEEEEEEENS8_IJNS8_IJNS8_IJSF_NS5_ILi64EEEEEENS8_IJNS5_ILi1024EEES6_EEEEEENS8_IJNS8_IJSC_NS5_ILi512EEESA_EEENS8_IJNS5_ILi4096EEENS8_IJNS5_ILi16EEENS5_ILi8192EEEEEEEEEEEEEEEEEEENS_10ViewEngineINS_8smem_ptrIPN7cutlass10bfloat16_tEEEEEEEC2ERKS10_RKS17_)
$_ZN7cutlass13device_kernelIN5flash19enable_sm80_to_sm89INS1_16FlashAttnBwdSm80INS1_25CollectiveMainloopBwdSm80ILi2ELi2EN4cute5tupleIJNS5_1CILi128EEES8_NS7_ILi64EEEEEENS_10bfloat16_tEfNS_4arch4Sm80ELb1ELb0ELb1ELb0ELb1ELb0ELb0ELb0ELi2ELi4ELi4ELi4ELb0EEENS1_21CollectiveEpilogueBwdISA_SB_SD_Li256ELb0ELb0ELi2EEENS1_25SingleTileBwdLPTSchedulerILb0ELi128ELb1EEEEEEEEEvNT_6ParamsE$_ZN4cute3eso3ESOILb1ELb0EJNS_14ComposedLayoutINS_7SwizzleILi3ELi3ELi3EEENS_1CILi0EEENS_6LayoutINS_5tupleIJNS8_IJNS8_IJNS5_ILi4EEENS5_ILi8EEEEEENS8_IJS9_NS5_ILi1EEEEEEEEENS8_IJNS8_IJNS5_ILi2EEESF_SF_EEENS8_IJSF_NS8_IJS9_SF_EEEEEEEEEEEENS8_IJNS8_IJNS8_IJSF_NS5_ILi64EEEEEENS8_IJNS5_ILi1024EEES6_EEEEEENS8_IJNS8_IJSC_NS5_ILi512EEESA_EEENS8_IJNS5_ILi4096EEENS8_IJNS5_ILi16EEENS5_ILi8192EEEEEEEEEEEEEEEEEEENS_10ViewEngineINS_8smem_ptrIPN7cutlass10bfloat16_tEEEEEEEC2ERKS10_RKS17_:
[----:B------:R-:W-:Y:S01]  /*8670*/  IADD3 R4, R60, -c[0x0][0x20], RZ ;  /* 0x800008003c047a10 */ /* 0x000fe20007ffe0ff */
[----:B------:R-:W-:Y:S01]  /*8680*/  IMAD.MOV.U32 R8, RZ, RZ, R6 ;  /* 0x000000ffff087224 */ /* 0x000fe200078e0006 */
[----:B------:R-:W-:-:S03]  /*8690*/  MOV R9, 0x0 ;  /* 0x0000000000097802 */ /* 0x000fc60000000f00 */
[----:B------:R1:W-:Y:S01]  /*86a0*/  STL.64 [R4], R2 ;  /* 0x0000000204007387 */ /* 0x0003e20000100a00 */
[----:B------:R-:W-:Y:S05]  /*86b0*/  RET.REL.NODEC R8 `(_ZN7cutlass13device_kernelIN5flash19enable_sm80_to_sm89INS1_16FlashAttnBwdSm80INS1_25CollectiveMainloopBwdSm80ILi2ELi2EN4cute5tupleIJNS5_1CILi128EEES8_NS7_ILi64EEEEEENS_10bfloat16_tEfNS_4arch4Sm80ELb1ELb0ELb1ELb0ELb1ELb0ELb0ELb0ELi2ELi4ELi4ELi4ELb0EEENS1_21CollectiveEpilogueBwdISA_SB_SD_Li256ELb0ELb0ELi2EEENS1_25SingleTileBwdLPTSchedulerILb0ELi128ELb1EEEEEEEEEvNT_6ParamsE) ;  /* 0xffff794008007950 */ /* 0x000fea0003c3ffff */
        .type           $_ZN7cutlass13device_kernelIN5flash19enable_sm80_to_sm89INS1_16FlashAttnBwdSm80INS1_25CollectiveMainloopBwdSm80ILi2ELi2EN4cute5tupleIJNS5_1CILi128EEES8_NS7_ILi64EEEEEENS_10bfloat16_tEfNS_4arch4Sm80ELb1ELb0ELb1ELb0ELb1ELb0ELb0ELb0ELi2ELi4ELi4ELi4ELb0EEENS1_21CollectiveEpilogueBwdISA_SB_SD_Li256ELb0ELb0ELi2EEENS1_25SingleTileBwdLPTSchedulerILb0ELi128ELb1EEEEEEEEEvNT_6ParamsE$_ZN4cute3eso3ESOILb1ELb0EJNS_14ComposedLayoutINS_7SwizzleILi3ELi3ELi3EEENS_1CILi0EEENS_6LayoutINS_5tupleIJNS8_IJNS8_IJNS5_ILi4EEENS5_ILi8EEEEEENS8_IJS9_NS5_ILi1EEEEEEEEENS8_IJNS8_IJNS5_ILi2EEESF_SF_EEENS8_IJSF_SA_EEEEEEEEENS8_IJNS8_IJNS8_IJNS5_ILi128EEESC_EEENS8_IJNS5_ILi16EEES6_EEEEEENS8_IJNS8_IJNS5_ILi64EEESA_NS5_ILi512EEEEEENS8_IJNS5_ILi8192EEENS5_ILi1024EEEEEEEEEEEEEEEENS_10ViewEngineINS_8smem_ptrIPN7cutlass10bfloat16_tEEEEEEEC2ERKSY_RKS15_,@function
        .size           $_ZN7cutlass13device_kernelIN5flash19enable_sm80_to_sm89INS1_16FlashAttnBwdSm80INS1_25CollectiveMainloopBwdSm80ILi2ELi2EN4cute5tupleIJNS5_1CILi128EEES8_NS7_ILi64EEEEEENS_10bfloat16_tEfNS_4arch4Sm80ELb1ELb0ELb1ELb0ELb1ELb0ELb0ELb0ELi2ELi4ELi4ELi4ELb0EEENS1_21CollectiveEpilogueBwdISA_SB_SD_Li256ELb0ELb0ELi2EEENS1_25SingleTileBwdLPTSchedulerILb0ELi128ELb1EEEEEEEEEvNT_6ParamsE$_ZN4cute3eso3ESOILb1ELb0EJNS_14ComposedLayoutINS_7SwizzleILi3ELi3ELi3EEENS_1CILi0EEENS_6LayoutINS_5tupleIJNS8_IJNS8_IJNS5_ILi4EEENS5_ILi8EEEEEENS8_IJS9_NS5_ILi1EEEEEEEEENS8_IJNS8_IJNS5_ILi2EEESF_SF_EEENS8_IJSF_SA_EEEEEEEEENS8_IJNS8_IJNS8_IJNS5_ILi128EEESC_EEENS8_IJNS5_ILi16EEES6_EEEEEENS8_IJNS8_IJNS5_ILi64EEESA_NS5_ILi512EEEEEENS8_IJNS5_ILi8192EEENS5_ILi1024EEEEEEEEEEEEEEEENS_10ViewEngineINS_8smem_ptrIPN7cutlass10bfloat16_tEEEEEEEC2ERKSY_RKS15_,($_ZN7cutlass13device_kernelIN5flash19enable_sm80_to_sm89INS1_16FlashAttnBwdSm80INS1_25CollectiveMainloopBwdSm80ILi2ELi2EN4cute5tupleIJNS5_1CILi128EEES8_NS7_ILi64EEEEEENS_10bfloat16_tEfNS_4arch4Sm80ELb1ELb0ELb1ELb0ELb1ELb0ELb0ELb0ELi2ELi4ELi4ELi4ELb0EEENS1_21CollectiveEpilogueBwdISA_SB_SD_Li256ELb0ELb0ELi2EEENS1_25SingleTileBwdLPTSchedulerILb0ELi128ELb1EEEEEEEEEvNT_6ParamsE$_ZN4cute3eso3ESOILb1ELb0EJNS_14ComposedLayoutINS_7SwizzleILi3ELi3ELi3EEENS_1CILj0EEENS_6LayoutINS_5tupleIJNS5_ILi64EEENS5_ILi128EEEEEENS8_IJNS5_ILi1EEES9_EEEEEEENS_10ViewEngineINS_8smem_ptrIPN7cutlass10bfloat16_tEEEEEEEC2ERKSF_RKSM_ - $_ZN7cutlass13device_kernelIN5flash19enable_sm80_to_sm89INS1_16FlashAttnBwdSm80INS1_25CollectiveMainloopBwdSm80ILi2ELi2EN4cute5tupleIJNS5_1CILi128EEES8_NS7_ILi64EEEEEENS_10bfloat16_tEfNS_4arch4Sm80ELb1ELb0ELb1ELb0ELb1ELb0ELb0ELb0ELi2ELi4ELi4ELi4ELb0EEENS1_21CollectiveEpilogueBwdISA_SB_SD_Li256ELb0ELb0ELi2EEENS1_25SingleTileBwdLPTSchedulerILb0ELi128ELb1EEEEEEEEEvNT_6ParamsE$_ZN4cute3eso3ESOILb1ELb0EJNS_14ComposedLayoutINS_7SwizzleILi3ELi3ELi3EEENS_1CILi0EEENS_6LayoutINS_5tupleIJNS8_IJNS8_IJNS5_ILi4EEENS5_ILi8EEEEEENS8_IJS9_NS5_ILi1EEEEEEEEENS8_IJNS8_IJNS5_ILi2EEESF_SF_EEENS8_IJSF_SA_EEEEEEEEENS8_IJNS8_IJNS8_IJNS5_ILi128EEESC_EEENS8_IJNS5_ILi16EEES6_EEEEEENS8_IJNS8_IJNS5_ILi64EEESA_NS5_ILi512EEEEEENS8_IJNS5_ILi8192EEENS5_ILi1024EEEEEEEEEEEEEEEENS_10ViewEngineINS_8smem_ptrIPN7cutlass10bfloat16_tEEEEEEEC2ERKSY_RKS15_)
$_ZN7cutlass13device_kernelIN5flash19enable_sm80_to_sm89INS1_16FlashAttnBwdSm80INS1_25CollectiveMainloopBwdSm80ILi2ELi2EN4cute5tupleIJNS5_1CILi128EEES8_NS7_ILi64EEEEEENS_10bfloat16_tEfNS_4arch4Sm80ELb1ELb0ELb1ELb0ELb1ELb0ELb0ELb0ELi2ELi4ELi4ELi4ELb0EEENS1_21CollectiveEpilogueBwdISA_SB_SD_Li256ELb0ELb0ELi2EEENS1_25SingleTileBwdLPTSchedulerILb0ELi128ELb1EEEEEEEEEvNT_6ParamsE$_ZN4cute3eso3ESOILb1ELb0EJNS_14ComposedLayoutINS_7SwizzleILi3ELi3ELi3EEENS_1CILi0EEENS_6LayoutINS_5tupleIJNS8_IJNS8_IJNS5_ILi4EEENS5_ILi8EEEEEENS8_IJS9_NS5_ILi1EEEEEEEEENS8_IJNS8_IJNS5_ILi2EEESF_SF_EEENS8_IJSF_SA_EEEEEEEEENS8_IJNS8_IJNS8_IJNS5_ILi128EEESC_EEENS8_IJNS5_ILi16EEES6_EEEEEENS8_IJNS8_IJNS5_ILi64EEESA_NS5_ILi512EEEEEENS8_IJNS5_ILi8192EEENS5_ILi1024EEEEEEEEEEEEEEEENS_10ViewEngineINS_8smem_ptrIPN7cutlass10bfloat16_tEEEEEEEC2ERKSY_RKS15_:
[----:B------:R-:W-:Y:S01]  /*86c0*/  IADD3 R4, R23, -c[0x0][0x20], RZ ;  /* 0x8000080017047a10 */ /* 0x000fe20007ffe0ff */
[----:B------:R-:W-:Y:S01]  /*86d0*/  IMAD.MOV.U32 R8, RZ, RZ, R6 ;  /* 0x000000ffff087224 */ /* 0x000fe200078e0006 */
[----:B------:R-:W-:-:S03]  /*86e0*/  MOV R9, 0x0 ;  /* 0x0000000000097802 */ /* 0x000fc60000000f00 */
[----:B------:R1:W-:Y:S01]  /*86f0*/  STL.64 [R4], R2 ;  /* 0x0000000204007387 */ /* 0x0003e20000100a00 */
[----:B------:R-:W-:Y:S05]  /*8700*/  RET.REL.NODEC R8 `(_ZN7cutlass13device_kernelIN5flash19enable_sm80_to_sm89INS1_16FlashAttnBwdSm80INS1_25CollectiveMainloopBwdSm80ILi2ELi2EN4cute5tupleIJNS5_1CILi128EEES8_NS7_ILi64EEEEEENS_10bfloat16_tEfNS_4arch4Sm80ELb1ELb0ELb1ELb0ELb1ELb0ELb0ELb0ELi2ELi4ELi4ELi4ELb0EEENS1_21CollectiveEpilogueBwdISA_SB_SD_Li256ELb0ELb0ELi2EEENS1_25SingleTileBwdLPTSchedulerILb0ELi128ELb1EEEEEEEEEvNT_6ParamsE) ;  /* 0xffff78f008007950 */ /* 0x000fea0003c3ffff */
        .type           $_ZN7cutlass13device_kernelIN5flash19enable_sm80_to_sm89INS1_16FlashAttnBwdSm80INS1_25CollectiveMainloopBwdSm80ILi2ELi2EN4cute5tupleIJNS5_1CILi128EEES8_NS7_ILi64EEEEEENS_10bfloat16_tEfNS_4arch4Sm80ELb1ELb0ELb1ELb0ELb1ELb0ELb0ELb0ELi2ELi4ELi4ELi4ELb0EEENS1_21CollectiveEpilogueBwdISA_SB_SD_Li256ELb0ELb0ELi2EEENS1_25SingleTileBwdLPTSchedulerILb0ELi128ELb1EEEEEEEEEvNT_6ParamsE$_ZN4cute3eso3ESOILb1ELb0EJNS_14ComposedLayoutINS_7SwizzleILi3ELi3ELi3EEENS_1CILj0EEENS_6LayoutINS_5tupleIJNS5_ILi64EEENS5_ILi128EEEEEENS8_IJNS5_ILi1EEES9_EEEEEEENS_10ViewEngineINS_8smem_ptrIPN7cutlass10bfloat16_tEEEEEEEC2ERKSF_RKSM_,@function
        .size           $_ZN7cutlass13device_kernelIN5flash19enable_sm80_to_sm89INS1_16FlashAttnBwdSm80INS1_25CollectiveMainloopBwdSm80ILi2ELi2EN4cute5tupleIJNS5_1CILi128EEES8_NS7_ILi64EEEEEENS_10bfloat16_tEfNS_4arch4Sm80ELb1ELb0ELb1ELb0ELb1ELb0ELb0ELb0ELi2ELi4ELi4ELi4ELb0EEENS1_21CollectiveEpilogueBwdISA_SB_SD_Li256ELb0ELb0ELi2EEENS1_25SingleTileBwdLPTSchedulerILb0ELi128ELb1EEEEEEEEEvNT_6ParamsE$_ZN4cute3eso3ESOILb1ELb0EJNS_14ComposedLayoutINS_7SwizzleILi3ELi3ELi3EEENS_1CILj0EEENS_6LayoutINS_5tupleIJNS5_ILi64EEENS5_ILi128EEEEEENS8_IJNS5_ILi1EEES9_EEEEEEENS_10ViewEngineINS_8smem_ptrIPN7cutlass10bfloat16_tEEEEEEEC2ERKSF_RKSM_,($_ZN7cutlass13device_kernelIN5flash19enable_sm80_to_sm89INS1_16FlashAttnBwdSm80INS1_25CollectiveMainloopBwdSm80ILi2ELi2EN4cute5tupleIJNS5_1CILi128EEES8_NS7_ILi64EEEEEENS_10bfloat16_tEfNS_4arch4Sm80ELb1ELb0ELb1ELb0ELb1ELb0ELb0ELb0ELi2ELi4ELi4ELi4ELb0EEENS1_21CollectiveEpilogueBwdISA_SB_SD_Li256ELb0ELb0ELi2EEENS1_25SingleTileBwdLPTSchedulerILb0ELi128ELb1EEEEEEEEEvNT_6ParamsE$_ZN4cute3eso3ESOILb1ELb0EJNS_14ComposedLayoutINS_7SwizzleILi3ELi3ELi3EEENS_1CILj0EEENS_6LayoutINS_5tupleIJNS8_IJNS5_ILi8EEENS5_ILi16EEEEEENS8_IJNS5_ILi64EEENS5_ILi1EEEEEEEEENS8_IJNS8_IJSC_NS5_ILi512EEEEEENS8_IJSD_NS5_ILi0EEEEEEEEEEEEENS_10ViewEngineINS_8smem_ptrIPN7cutlass10bfloat16_tEEEEEEEC2ERKSM_RKST_ - $_ZN7cutlass13device_kernelIN5flash19enable_sm80_to_sm89INS1_16FlashAttnBwdSm80INS1_25CollectiveMainloopBwdSm80ILi2ELi2EN4cute5tupleIJNS5_1CILi128EEES8_NS7_ILi64EEEEEENS_10bfloat16_tEfNS_4arch4Sm80ELb1ELb0ELb1ELb0ELb1ELb0ELb0ELb0ELi2ELi4ELi4ELi4ELb0EEENS1_21CollectiveEpilogueBwdISA_SB_SD_Li256ELb0ELb0ELi2EEENS1_25SingleTileBwdLPTSchedulerILb0ELi128ELb1EEEEEEEEEvNT_6ParamsE$_ZN4cute3eso3ESOILb1ELb0EJNS_14ComposedLayoutINS_7SwizzleILi3ELi3ELi3EEENS_1CILj0EEENS_6LayoutINS_5tupleIJNS5_ILi64EEENS5_ILi128EEEEEENS8_IJNS5_ILi1EEES9_EEEEEEENS_10ViewEngineINS_8smem_ptrIPN7cutlass10bfloat16_tEEEEEEEC2ERKSF_RKSM_)
$_ZN7cutlass13device_kernelIN5flash19enable_sm80_to_sm89INS1_16FlashAttnBwdSm80INS1_25CollectiveMainloopBwdSm80ILi2ELi2EN4cute5tupleIJNS5_1CILi128EEES8_NS7_ILi64EEEEEENS_10bfloat16_tEfNS_4arch4Sm80ELb1ELb0ELb1ELb0ELb1ELb0ELb0ELb0ELi2ELi4ELi4ELi4ELb0EEENS1_21CollectiveEpilogueBwdISA_SB_SD_Li256ELb0ELb0ELi2EEENS1_25SingleTileBwdLPTSchedulerILb0ELi128ELb1EEEEEEEEEvNT_6ParamsE$_ZN4cute3eso3ESOILb1ELb0EJNS_14ComposedLayoutINS_7SwizzleILi3ELi3ELi3EEENS_1CILj0EEENS_6LayoutINS_5tupleIJNS5_ILi64EEENS5_ILi128EEEEEENS8_IJNS5_ILi1EEES9_EEEEEEENS_10ViewEngineINS_8smem_ptrIPN7cutlass10bfloat16_tEEEEEEEC2ERKSF_RKSM_:
[----:B------:R-:W-:Y:S01]  /*8710*/  IADD3 R4, R23, -c[0x0][0x20], RZ ;  /* 0x8000080017047a10 */ /* 0x000fe20007ffe0ff */
[----:B------:R-:W-:Y:S01]  /*8720*/  IMAD.MOV.U32 R8, RZ, RZ, R6 ;  /* 0x000000ffff087224 */ /* 0x000fe200078e0006 */
[----:B------:R-:W-:-:S03]  /*8730*/  MOV R9, 0x0 ;  /* 0x0000000000097802 */ /* 0x000fc60000000f00 */
[----:B------:R1:W-:Y:S01]  /*8740*/  STL.64 [R4], R2 ;  /* 0x0000000204007387 */ /* 0x0003e20000100a00 */
[----:B------:R-:W-:Y:S05]  /*8750*/  RET.REL.NODEC R8 `(_ZN7cutlass13device_kernelIN5flash19enable_sm80_to_sm89INS1_16FlashAttnBwdSm80INS1_25CollectiveMainloopBwdSm80ILi2ELi2EN4cute5tupleIJNS5_1CILi128EEES8_NS7_ILi64EEEEEENS_10bfloat16_tEfNS_4arch4Sm80ELb1ELb0ELb1ELb0ELb1ELb0ELb0ELb0ELi2ELi4ELi4ELi4ELb0EEENS1_21CollectiveEpilogueBwdISA_SB_SD_Li256ELb0ELb0ELi2EEENS1_25SingleTileBwdLPTSchedulerILb0ELi128ELb1EEEEEEEEEvNT_6ParamsE) ;  /* 0xffff78a008007950 */ /* 0x000fea0003c3ffff */
        .type           $_ZN7cutlass13device_kernelIN5flash19enable_sm80_to_sm89INS1_16FlashAttnBwdSm80INS1_25CollectiveMainloopBwdSm80ILi2ELi2EN4cute5tupleIJNS5_1CILi128EEES8_NS7_ILi64EEEEEENS_10bfloat16_tEfNS_4arch4Sm80ELb1ELb0ELb1ELb0ELb1ELb0ELb0ELb0ELi2ELi4ELi4ELi4ELb0EEENS1_21CollectiveEpilogueBwdISA_SB_SD_Li256ELb0ELb0ELi2EEENS1_25SingleTileBwdLPTSchedulerILb0ELi128ELb1EEEEEEEEEvNT_6ParamsE$_ZN4cute3eso3ESOILb1ELb0EJNS_14ComposedLayoutINS_7SwizzleILi3ELi3ELi3EEENS_1CILj0EEENS_6LayoutINS_5tupleIJNS8_IJNS5_ILi8EEENS5_ILi16EEEEEENS8_IJNS5_ILi64EEENS5_ILi1EEEEEEEEENS8_IJNS8_IJSC_NS5_ILi512EEEEEENS8_IJSD_NS5_ILi0EEEEEEEEEEEEENS_10ViewEngineINS_8smem_ptrIPN7cutlass10bfloat16_tEEEEEEEC2ERKSM_RKST_,@function
        .size           $_ZN7cutlass13device_kernelIN5flash19enable_sm80_to_sm89INS1_16FlashAttnBwdSm80INS1_25CollectiveMainloopBwdSm80ILi2ELi2EN4cute5tupleIJNS5_1CILi128EEES8_NS7_ILi64EEEEEENS_10bfloat16_tEfNS_4arch4Sm80ELb1ELb0ELb1ELb0ELb1ELb0ELb0ELb0ELi2ELi4ELi4ELi4ELb0EEENS1_21CollectiveEpilogueBwdISA_SB_SD_Li256ELb0ELb0ELi2EEENS1_25SingleTileBwdLPTSchedulerILb0ELi128ELb1EEEEEEEEEvNT_6ParamsE$_ZN4cute3eso3ESOILb1ELb0EJNS_14ComposedLayoutINS_7SwizzleILi3ELi3ELi3EEENS_1CILj0EEENS_6LayoutINS_5tupleIJNS8_IJNS5_ILi8EEENS5_ILi16EEEEEENS8_IJNS5_ILi64EEENS5_ILi1EEEEEEEEENS8_IJNS8_IJSC_NS5_ILi512EEEEEENS8_IJSD_NS5_ILi0EEEEEEEEEEEEENS_10ViewEngineINS_8smem_ptrIPN7cutlass10bfloat16_tEEEEEEEC2ERKSM_RKST_,($_ZN7cutlass13device_kernelIN5flash19enable_sm80_to_sm89INS1_16FlashAttnBwdSm80INS1_25CollectiveMainloopBwdSm80ILi2ELi2EN4cute5tupleIJNS5_1CILi128EEES8_NS7_ILi64EEEEEENS_10bfloat16_tEfNS_4arch4Sm80ELb1ELb0ELb1ELb0ELb1ELb0ELb0ELb0ELi2ELi4ELi4ELi4ELb0EEENS1_21CollectiveEpilogueBwdISA_SB_SD_Li256ELb0ELb0ELi2EEENS1_25SingleTileBwdLPTSchedulerILb0ELi128ELb1EEEEEEEEEvNT_6ParamsE$_ZN4cute3eso3ESOILb1ELb0EJNS_14ComposedLayoutINS_7SwizzleILi3ELi3ELi3EEENS_1CILj0EEENS_6LayoutINS_5tupleIJNS8_IJNS8_IJNS5_ILi4EEENS5_ILi8EEEEEENS8_IJNS5_ILi2EEENS5_ILi1EEEEEEEEENS8_IJNS8_IJSC_SC_EEESB_EEEEEENS8_IJNS8_IJNS8_IJNS5_ILi128EEESD_EEENS8_IJSA_NS5_ILi0EEEEEEEEENS8_IJNS8_IJNS5_ILi64EEENS5_ILi512EEEEEENS8_IJNS5_ILi16EEENS5_ILi1024EEEEEEEEEEEEEEEENS_10ViewEngineINS_8smem_ptrIPN7cutlass10bfloat16_tEEEEEEEC2ERKSX_RKS14_ - $_ZN7cutlass13device_kernelIN5flash19enable_sm80_to_sm89INS1_16FlashAttnBwdSm80INS1_25CollectiveMainloopBwdSm80ILi2ELi2EN4cute5tupleIJNS5_1CILi128EEES8_NS7_ILi64EEEEEENS_10bfloat16_tEfNS_4arch4Sm80ELb1ELb0ELb1ELb0ELb1ELb0ELb0ELb0ELi2ELi4ELi4ELi4ELb0EEENS1_21CollectiveEpilogueBwdISA_SB_SD_Li256ELb0ELb0ELi2EEENS1_25SingleTileBwdLPTSchedulerILb0ELi128ELb1EEEEEEEEEvNT_6ParamsE$_ZN4cute3eso3ESOILb1ELb0EJNS_14ComposedLayoutINS_7SwizzleILi3ELi3ELi3EEENS_1CILj0EEENS_6LayoutINS_5tupleIJNS8_IJNS5_ILi8EEENS5_ILi16EEEEEENS8_IJNS5_ILi64EEENS5_ILi1EEEEEEEEENS8_IJNS8_IJSC_NS5_ILi512EEEEEENS8_IJSD_NS5_ILi0EEEEEEEEEEEEENS_10ViewEngineINS_8smem_ptrIPN7cutlass10bfloat16_tEEEEEEEC2ERKSM_RKST_)
$_ZN7cutlass13device_kernelIN5flash19enable_sm80_to_sm89INS1_16FlashAttnBwdSm80INS1_25CollectiveMainloopBwdSm80ILi2ELi2EN4cute5tupleIJNS5_1CILi128EEES8_NS7_ILi64EEEEEENS_10bfloat16_tEfNS_4arch4Sm80ELb1ELb0ELb1ELb0ELb1ELb0ELb0ELb0ELi2ELi4ELi4ELi4ELb0EEENS1_21CollectiveEpilogueBwdISA_SB_SD_Li256ELb0ELb0ELi2EEENS1_25SingleTileBwdLPTSchedulerILb0ELi128ELb1EEEEEEEEEvNT_6ParamsE$_ZN4cute3eso3ESOILb1ELb0EJNS_14ComposedLayoutINS_7SwizzleILi3ELi3ELi3EEENS_1CILj0EEENS_6LayoutINS_5tupleIJNS8_IJNS5_ILi8EEENS5_ILi16EEEEEENS8_IJNS5_ILi64EEENS5_ILi1EEEEEEEEENS8_IJNS8_IJSC_NS5_ILi512EEEEEENS8_IJSD_NS5_ILi0EEEEEEEEEEEEENS_10ViewEngineINS_8smem_ptrIPN7cutlass10bfloat16_tEEEEEEEC2ERKSM_RKST_:
[----:B------:R-:W-:Y:S01]  /*8760*/  IADD3 R4, R23, -c[0x0][0x20], RZ ;  /* 0x8000080017047a10 */ /* 0x000fe20007ffe0ff */
[----:B------:R-:W-:Y:S01]  /*8770*/  IMAD.MOV.U32 R8, RZ, RZ, R6 ;  /* 0x000000ffff087224 */ /* 0x000fe200078e0006 */
[----:B------:R-:W-:-:S03]  /*8780*/  MOV R9, 0x0 ;  /* 0x0000000000097802 */ /* 0x000fc60000000f00 */
[----:B------:R1:W-:Y:S01]  /*8790*/  STL.64 [R4], R2 ;  /* 0x0000000204007387 */ /* 0x0003e20000100a00 */
[----:B------:R-:W-:Y:S05]  /*87a0*/  RET.REL.NODEC R8 `(_ZN7cutlass13device_kernelIN5flash19enable_sm80_to_sm89INS1_16FlashAttnBwdSm80INS1_25CollectiveMainloopBwdSm80ILi2ELi2EN4cute5tupleIJNS5_1CILi128EEES8_NS7_ILi64EEEEEENS_10bfloat16_tEfNS_4arch4Sm80ELb1ELb0ELb1ELb0ELb1ELb0ELb0ELb0ELi2ELi4ELi4ELi4ELb0EEENS1_21CollectiveEpilogueBwdISA_SB_SD_Li256ELb0ELb0ELi2EEENS1_25SingleTileBwdLPTSchedulerILb0ELi128ELb1EEEEEEEEEvNT_6ParamsE) ;  /* 0xffff785008007950 */ /* 0x000fea0003c3ffff */
        .type           $_ZN7cutlass13device_kernelIN5flash19enable_sm80_to_sm89INS1_16FlashAttnBwdSm80INS1_25CollectiveMainloopBwdSm80ILi2ELi2EN4cute5tupleIJNS5_1CILi128EEES8_NS7_ILi64EEEEEENS_10bfloat16_tEfNS_4arch4Sm80ELb1ELb0ELb1ELb0ELb1ELb0ELb0ELb0ELi2ELi4ELi4ELi4ELb0EEENS1_21CollectiveEpilogueBwdISA_SB_SD_Li256ELb0ELb0ELi2EEENS1_25SingleTileBwdLPTSchedulerILb0ELi128ELb1EEEEEEEEEvNT_6ParamsE$_ZN4cute3eso3ESOILb1ELb0EJNS_14ComposedLayoutINS_7SwizzleILi3ELi3ELi3EEENS_1CILj0EEENS_6LayoutINS_5tupleIJNS8_IJNS8_IJNS5_ILi4EEENS5_ILi8EEEEEENS8_IJNS5_ILi2EEENS5_ILi1EEEEEEEEENS8_IJNS8_IJSC_SC_EEESB_EEEEEENS8_IJNS8_IJNS8_IJNS5_ILi128EEESD_EEENS8_IJSA_NS5_ILi0EEEEEEEEENS8_IJNS8_IJNS5_ILi64EEENS5_ILi512EEEEEENS8_IJNS5_ILi16EEENS5_ILi1024EEEEEEEEEEEEEEEENS_10ViewEngineINS_8smem_ptrIPN7cutlass10bfloat16_tEEEEEEEC2ERKSX_RKS14_,@function
        .size           $_ZN7cutlass13device_kernelIN5flash19enable_sm80_to_sm89INS1_16FlashAttnBwdSm80INS1_25CollectiveMainloopBwdSm80ILi2ELi2EN4cute5tupleIJNS5_1CILi128EEES8_NS7_ILi64EEEEEENS_10bfloat16_tEfNS_4arch4Sm80ELb1ELb0ELb1ELb0ELb1ELb0ELb0ELb0ELi2ELi4ELi4ELi4ELb0EEENS1_21CollectiveEpilogueBwdISA_SB_SD_Li256ELb0ELb0ELi2EEENS1_25SingleTileBwdLPTSchedulerILb0ELi128ELb1EEEEEEEEEvNT_6ParamsE$_ZN4cute3eso3ESOILb1ELb0EJNS_14ComposedLayoutINS_7SwizzleILi3ELi3ELi3EEENS_1CILj0EEENS_6LayoutINS_5tupleIJNS8_IJNS8_IJNS5_ILi4EEENS5_ILi8EEEEEENS8_IJNS5_ILi2EEENS5_ILi1EEEEEEEEENS8_IJNS8_IJSC_SC_EEESB_EEEEEENS8_IJNS8_IJNS8_IJNS5_ILi128EEESD_EEENS8_IJSA_NS5_ILi0EEEEEEEEENS8_IJNS8_IJNS5_ILi64EEENS5_ILi512EEEEEENS8_IJNS5_ILi16EEENS5_ILi1024EEEEEEEEEEEEEEEENS_10ViewEngineINS_8smem_ptrIPN7cutlass10bfloat16_tEEEEEEEC2ERKSX_RKS14_,($_ZN7cutlass13device_kernelIN5flash19enable_sm80_to_sm89INS1_16FlashAttnBwdSm80INS1_25CollectiveMainloopBwdSm80ILi2ELi2EN4cute5tupleIJNS5_1CILi128EEES8_NS7_ILi64EEEEEENS_10bfloat16_tEfNS_4arch4Sm80ELb1ELb0ELb1ELb0ELb1ELb0ELb0ELb0ELi2ELi4ELi4ELi4ELb0EEENS1_21CollectiveEpilogueBwdISA_SB_SD_Li256ELb0ELb0ELi2EEENS1_25SingleTileBwdLPTSchedulerILb0ELi128ELb1EEEEEEEEEvNT_6ParamsE$_ZN4cute3eso3ESOILb1ELb0EJNS_14ComposedLayoutINS_7SwizzleILi3ELi3ELi3EEENS_1CILj0EEENS_6LayoutINS_5tupleIJNS8_IJNS8_IJNS5_ILi4EEENS5_ILi8EEEEEENS8_IJS9_NS5_ILi1EEEEEEEEENS8_IJNS8_IJNS5_ILi2EEESF_SF_EEENS8_IJSF_S9_EEEEEEEEENS8_IJNS8_IJNS8_IJSF_NS5_ILi64EEEEEENS8_IJNS5_ILi1024EEENS5_ILi0EEEEEEEEENS8_IJNS8_IJSC_NS5_ILi512EEESA_EEENS8_IJNS5_ILi4096EEENS5_ILi16EEEEEEEEEEEEEEEENS_10ViewEngineINS_8smem_ptrIPN7cutlass10bfloat16_tEEEEEEEC2ERKSY_RKS15_ - $_ZN7cutlass13device_kernelIN5flash19enable_sm80_to_sm89INS1_16FlashAttnBwdSm80INS1_25CollectiveMainloopBwdSm80ILi2ELi2EN4cute5tupleIJNS5_1CILi128EEES8_NS7_ILi64EEEEEENS_10bfloat16_tEfNS_4arch4Sm80ELb1ELb0ELb1ELb0ELb1ELb0ELb0ELb0ELi2ELi4ELi4ELi4ELb0EEENS1_21CollectiveEpilogueBwdISA_SB_SD_Li256ELb0ELb0ELi2EEENS1_25SingleTileBwdLPTSchedulerILb0ELi128ELb1EEEEEEEEEvNT_6ParamsE$_ZN4cute3eso3ESOILb1ELb0EJNS_14ComposedLayoutINS_7SwizzleILi3ELi3ELi3EEENS_1CILj0EEENS_6LayoutINS_5tupleIJNS8_IJNS8_IJNS5_ILi4EEENS5_ILi8EEEEEENS8_IJNS5_ILi2EEENS5_ILi1EEEEEEEEENS8_IJNS8_IJSC_SC_EEESB_EEEEEENS8_IJNS8_IJNS8_IJNS5_ILi128EEESD_EEENS8_IJSA_NS5_ILi0EEEEEEEEENS8_IJNS8_IJNS5_ILi64EEENS5_ILi512EEEEEENS8_IJNS5_ILi16EEENS5_ILi1024EEEEEEEEEEEEEEEENS_10ViewEngineINS_8smem_ptrIPN7cutlass10bfloat16_tEEEEEEEC2ERKSX_RKS14_)
$_ZN7cutlass13device_kernelIN5flash19enable_sm80_to_sm89INS1_16FlashAttnBwdSm80INS1_25CollectiveMainloopBwdSm80ILi2ELi2EN4cute5tupleIJNS5_1CILi128EEES8_NS7_ILi64EEEEEENS_10bfloat16_tEfNS_4arch4Sm80ELb1ELb0ELb1ELb0ELb1ELb0ELb0ELb0ELi2ELi4ELi4ELi4ELb0EEENS1_21CollectiveEpilogueBwdISA_SB_SD_Li256ELb0ELb0ELi2EEENS1_25SingleTileBwdLPTSchedulerILb0ELi128ELb1EEEEEEEEEvNT_6ParamsE$_ZN4cute3eso3ESOILb1ELb0EJNS_14ComposedLayoutINS_7SwizzleILi3ELi3ELi3EEENS_1CILj0EEENS_6LayoutINS_5tupleIJNS8_IJNS8_IJNS5_ILi4EEENS5_ILi8EEEEEENS8_IJNS5_ILi2EEENS5_ILi1EEEEEEEEENS8_IJNS8_IJSC_SC_EEESB_EEEEEENS8_IJNS8_IJNS8_IJNS5_ILi128EEESD_EEENS8_IJSA_NS5_ILi0EEEEEEEEENS8_IJNS8_IJNS5_ILi64EEENS5_ILi512EEEEEENS8_IJNS5_ILi16EEENS5_ILi1024EEEEEEEEEEEEEEEENS_10ViewEngineINS_8smem_ptrIPN7cutlass10bfloat16_tEEEEEEEC2ERKSX_RKS14_:
[----:B------:R-:W-:Y:S01]  /*87b0*/  IADD3 R4, R23, -c[0x0][0x20], RZ ;  /* 0x8000080017047a10 */ /* 0x000fe20007ffe0ff */
[----:B------:R-:W-:Y:S01]  /*87c0*/  IMAD.MOV.U32 R8, RZ, RZ, R6 ;  /* 0x000000ffff087224 */ /* 0x000fe200078e0006 */
[----:B------:R-:W-:-:S03]  /*87d0*/  MOV R9, 0x0 ;  /* 0x0000000000097802 */ /* 0x000fc60000000f00 */
[----:B------:R1:W-:Y:S01]  /*87e0*/  STL.64 [R4], R2 ;  /* 0x0000000204007387 */ /* 0x0003e20000100a00 */
[----:B------:R-:W-:Y:S05]  /*87f0*/  RET.REL.NODEC R8 `(_ZN7cutlass13device_kernelIN5flash19enable_sm80_to_sm89INS1_16FlashAttnBwdSm80INS1_25CollectiveMainloopBwdSm80ILi2ELi2EN4cute5tupleIJNS5_1CILi128EEES8_NS7_ILi64EEEEEENS_10bfloat16_tEfNS_4arch4Sm80ELb1ELb0ELb1ELb0ELb1ELb0ELb0ELb0ELi2ELi4ELi4ELi4ELb0EEENS1_21CollectiveEpilogueBwdISA_SB_SD_Li256ELb0ELb0ELi2EEENS1_25SingleTileBwdLPTSchedulerILb0ELi128ELb1EEEEEEEEEvNT_6ParamsE) ;  /* 0xffff780008007950 */ /* 0x000fea0003c3ffff */
        .type           $_ZN7cutlass13device_kernelIN5flash19enable_sm80_to_sm89INS1_16FlashAttnBwdSm80INS1_25CollectiveMainloopBwdSm80ILi2ELi2EN4cute5tupleIJNS5_1CILi128EEES8_NS7_ILi64EEEEEENS_10bfloat16_tEfNS_4arch4Sm80ELb1ELb0ELb1ELb0ELb1ELb0ELb0ELb0ELi2ELi4ELi4ELi4ELb0EEENS1_21CollectiveEpilogueBwdISA_SB_SD_Li256ELb0ELb0ELi2EEENS1_25SingleTileBwdLPTSchedulerILb0ELi128ELb1EEEEEEEEEvNT_6ParamsE$_ZN4cute3eso3ESOILb1ELb0EJNS_14ComposedLayoutINS_7SwizzleILi3ELi3ELi3EEENS_1CILj0EEENS_6LayoutINS_5tupleIJNS8_IJNS8_IJNS5_ILi4EEENS5_ILi8EEEEEENS8_IJS9_NS5_ILi1EEEEEEEEENS8_IJNS8_IJNS5_ILi2EEESF_SF_EEENS8_IJSF_S9_EEEEEEEEENS8_IJNS8_IJNS8_IJSF_NS5_ILi64EEEEEENS8_IJNS5_ILi1024EEENS5_ILi0EEEEEEEEENS8_IJNS8_IJSC_NS5_ILi512EEESA_EEENS8_IJNS5_ILi4096EEENS5_ILi16EEEEEEEEEEEEEEEENS_10ViewEngineINS_8smem_ptrIPN7cutlass10bfloat16_tEEEEEEEC2ERKSY_RKS15_,@function
        .size           $_ZN7cutlass13device_kernelIN5flash19enable_sm80_to_sm89INS1_16FlashAttnBwdSm80INS1_25CollectiveMainloopBwdSm80ILi2ELi2EN4cute5tupleIJNS5_1CILi128EEES8_NS7_ILi64EEEEEENS_10bfloat16_tEfNS_4arch4Sm80ELb1ELb0ELb1ELb0ELb1ELb0ELb0ELb0ELi2ELi4ELi4ELi4ELb0EEENS1_21CollectiveEpilogueBwdISA_SB_SD_Li256ELb0ELb0ELi2EEENS1_25SingleTileBwdLPTSchedulerILb0ELi128ELb1EEEEEEEEEvNT_6ParamsE$_ZN4cute3eso3ESOILb1ELb0EJNS_14ComposedLayoutINS_7SwizzleILi3ELi3ELi3EEENS_1CILj0EEENS_6LayoutINS_5tupleIJNS8_IJNS8_IJNS5_ILi4EEENS5_ILi8EEEEEENS8_IJS9_NS5_ILi1EEEEEEEEENS8_IJNS8_IJNS5_ILi2EEESF_SF_EEENS8_IJSF_S9_EEEEEEEEENS8_IJNS8_IJNS8_IJSF_NS5_ILi64EEEEEENS8_IJNS5_ILi1024EEENS5_ILi0EEEEEEEEENS8_IJNS8_IJSC_NS5_ILi512EEESA_EEENS8_IJNS5_ILi4096EEENS5_ILi16EEEEEEEEEEEEEEEENS_10ViewEngineINS_8smem_ptrIPN7cutlass10bfloat16_tEEEEEEEC2ERKSY_RKS15_,($_ZN7cutlass13device_kernelIN5flash19enable_sm80_to_sm89INS1_16FlashAttnBwdSm80INS1_25CollectiveMainloopBwdSm80ILi2ELi2EN4cute5tupleIJNS5_1CILi128EEES8_NS7_ILi64EEEEEENS_10bfloat16_tEfNS_4arch4Sm80ELb1ELb0ELb1ELb0ELb1ELb0ELb0ELb0ELi2ELi4ELi4ELi4ELb0EEENS1_21CollectiveEpilogueBwdISA_SB_SD_Li256ELb0ELb0ELi2EEENS1_25SingleTileBwdLPTSchedulerILb0ELi128ELb1EEEEEEEEEvNT_6ParamsE$_ZN4cute3eso3ESOILb1ELb0EJNS_1CILi0EEENS2_ILi1EEENS2_ILi512EEEiEEC2ERKS3_RKS4_RKS5_RKi - $_ZN7cutlass13device_kernelIN5flash19enable_sm80_to_sm89INS1_16FlashAttnBwdSm80INS1_25CollectiveMainloopBwdSm80ILi2ELi2EN4cute5tupleIJNS5_1CILi128EEES8_NS7_ILi64EEEEEENS_10bfloat16_tEfNS_4arch4Sm80ELb1ELb0ELb1ELb0ELb1ELb0ELb0ELb0ELi2ELi4ELi4ELi4ELb0EEENS1_21CollectiveEpilogueBwdISA_SB_SD_Li256ELb0ELb0ELi2EEENS1_25SingleTileBwdLPTSchedulerILb0ELi128ELb1EEEEEEEEEvNT_6ParamsE$_ZN4cute3eso3ESOILb1ELb0EJNS_14ComposedLayoutINS_7SwizzleILi3ELi3ELi3EEENS_1CILj0EEENS_6LayoutINS_5tupleIJNS8_IJNS8_IJNS5_ILi4EEENS5_ILi8EEEEEENS8_IJS9_NS5_ILi1EEEEEEEEENS8_IJNS8_IJNS5_ILi2EEESF_SF_EEENS8_IJSF_S9_EEEEEEEEENS8_IJNS8_IJNS8_IJSF_NS5_ILi64EEEEEENS8_IJNS5_ILi1024EEENS5_ILi0EEEEEEEEENS8_IJNS8_IJSC_NS5_ILi512EEESA_EEENS8_IJNS5_ILi4096EEENS5_ILi16EEEEEEEEEEEEEEEENS_10ViewEngineINS_8smem_ptrIPN7cutlass10bfloat16_tEEEEEEEC2ERKSY_RKS15_)
$_ZN7cutlass13device_kernelIN5flash19enable_sm80_to_sm89INS1_16FlashAttnBwdSm80INS1_25CollectiveMainloopBwdSm80ILi2ELi2EN4cute5tupleIJNS5_1CILi128EEES8_NS7_ILi64EEEEEENS_10bfloat16_tEfNS_4arch4Sm80ELb1ELb0ELb1ELb0ELb1ELb0ELb0ELb0ELi2ELi4ELi4ELi4ELb0EEENS1_21CollectiveEpilogueBwdISA_SB_SD_Li256ELb0ELb0ELi2EEENS1_25SingleTileBwdLPTSchedulerILb0ELi128ELb1EEEEEEEEEvNT_6ParamsE$_ZN4cute3eso3ESOILb1ELb0EJNS_14ComposedLayoutINS_7SwizzleILi3ELi3ELi3EEENS_1CILj0EEENS_6LayoutINS_5tupleIJNS8_IJNS8_IJNS5_ILi4EEENS5_ILi8EEEEEENS8_IJS9_NS5_ILi1EEEEEEEEENS8_IJNS8_IJNS5_ILi2EEESF_SF_EEENS8_IJSF_S9_EEEEEEEEENS8_IJNS8_IJNS8_IJSF_NS5_ILi64EEEEEENS8_IJNS5_ILi1024EEENS5_ILi0EEEEEEEEENS8_IJNS8_IJSC_NS5_ILi512EEESA_EEENS8_IJNS5_ILi4096EEENS5_ILi16EEEEEEEEEEEEEEEENS_10ViewEngineINS_8smem_ptrIPN7cutlass10bfloat16_tEEEEEEEC2ERKSY_RKS15_:
[----:B------:R-:W-:Y:S01]  /*8800*/  IADD3 R4, R23, -c[0x0][0x20], RZ ;  /* 0x8000080017047a10 */ /* 0x000fe20007ffe0ff */
[----:B------:R-:W-:Y:S01]  /*8810*/  IMAD.MOV.U32 R8, RZ, RZ, R6 ;  /* 0x000000ffff087224 */ /* 0x000fe200078e0006 */
[----:B------:R-:W-:-:S03]  /*8820*/  MOV R9, 0x0 ;  /* 0x0000000000097802 */ /* 0x000fc60000000f00 */
[----:B------:R1:W-:Y:S01]  /*8830*/  STL.64 [R4], R2 ;  /* 0x0000000204007387 */ /* 0x0003e20000100a00 */
[----:B------:R-:W-:Y:S05]  /*8840*/  RET.REL.NODEC R8 `(_ZN7cutlass13device_kernelIN5flash19enable_sm80_to_sm89INS1_16FlashAttnBwdSm80INS1_25CollectiveMainloopBwdSm80ILi2ELi2EN4cute5tupleIJNS5_1CILi128EEES8_NS7_ILi64EEEEEENS_10bfloat16_tEfNS_4arch4Sm80ELb1ELb0ELb1ELb0ELb1ELb0ELb0ELb0ELi2ELi4ELi4ELi4ELb0EEENS1_21CollectiveEpilogueBwdISA_SB_SD_Li256ELb0ELb0ELi2EEENS1_25SingleTileBwdLPTSchedulerILb0ELi128ELb1EEEEEEEEEvNT_6ParamsE) ;  /* 0xffff77b008007950 */ /* 0x000fea0003c3ffff */
        .type           $_ZN7cutlass13device_kernelIN5flash19enable_sm80_to_sm89INS1_16FlashAttnBwdSm80INS1_25CollectiveMainloopBwdSm80ILi2ELi2EN4cute5tupleIJNS5_1CILi128EEES8_NS7_ILi64EEEEEENS_10bfloat16_tEfNS_4arch4Sm80ELb1ELb0ELb1ELb0ELb1ELb0ELb0ELb0ELi2ELi4ELi4ELi4ELb0EEENS1_21CollectiveEpilogueBwdISA_SB_SD_Li256ELb0ELb0ELi2EEENS1_25SingleTileBwdLPTSchedulerILb0ELi128ELb1EEEEEEEEEvNT_6ParamsE$_ZN4cute3eso3ESOILb1ELb0EJNS_1CILi0EEENS2_ILi1EEENS2_ILi512EEEiEEC2ERKS3_RKS4_RKS5_RKi,@function
        .size           $_ZN7cutlass13device_kernelIN5flash19enable_sm80_to_sm89INS1_16FlashAttnBwdSm80INS1_25CollectiveMainloopBwdSm80ILi2ELi2EN4cute5tupleIJNS5_1CILi128EEES8_NS7_ILi64EEEEEENS_10bfloat16_tEfNS_4arch4Sm80ELb1ELb0ELb1ELb0ELb1ELb0ELb0ELb0ELi2ELi4ELi4ELi4ELb0EEENS1_21CollectiveEpilogueBwdISA_SB_SD_Li256ELb0ELb0ELi2EEENS1_25SingleTileBwdLPTSchedulerILb0ELi128ELb1EEEEEEEEEvNT_6ParamsE$_ZN4cute3eso3ESOILb1ELb0EJNS_1CILi0EEENS2_ILi1EEENS2_ILi512EEEiEEC2ERKS3_RKS4_RKS5_RKi,($_ZN7cutlass13device_kernelIN5flash19enable_sm80_to_sm89INS1_16FlashAttnBwdSm80INS1_25CollectiveMainloopBwdSm80ILi2ELi2EN4cute5tupleIJNS5_1CILi128EEES8_NS7_ILi64EEEEEENS_10bfloat16_tEfNS_4arch4Sm80ELb1ELb0ELb1ELb0ELb1ELb0ELb0ELb0ELi2ELi4ELi4ELi4ELb0EEENS1_21CollectiveEpilogueBwdISA_SB_SD_Li256ELb0ELb0ELi2EEENS1_25SingleTileBwdLPTSchedulerILb0ELi128ELb1EEEEEEEEEvNT_6ParamsE$_ZN4cute3eso3ESOILb1ELb0EJNS_1CILi0EEENS2_ILi1EEENS2_ILi512EEEiNS2_ILi4096EEEiNS2_ILi8192EEEEEC2ERKS3_RKS4_RKS5_RKiRKS6_SG_RKS7_ - $_ZN7cutlass13device_kernelIN5flash19enable_sm80_to_sm89INS1_16FlashAttnBwdSm80INS1_25CollectiveMainloopBwdSm80ILi2ELi2EN4cute5tupleIJNS5_1CILi128EEES8_NS7_ILi64EEEEEENS_10bfloat16_tEfNS_4arch4Sm80ELb1ELb0ELb1ELb0ELb1ELb0ELb0ELb0ELi2ELi4ELi4ELi4ELb0EEENS1_21CollectiveEpilogueBwdISA_SB_SD_Li256ELb0ELb0ELi2EEENS1_25SingleTileBwdLPTSchedulerILb0ELi128ELb1EEEEEEEEEvNT_6ParamsE$_ZN4cute3eso3ESOILb1ELb0EJNS_1CILi0EEENS2_ILi1EEENS2_ILi512EEEiEEC2ERKS3_RKS4_RKS5_RKi)
$_ZN7cutlass13device_kernelIN5flash19enable_sm80_to_sm89INS1_16FlashAttnBwdSm80INS1_25CollectiveMainloopBwdSm80ILi2ELi2EN4cute5tupleIJNS5_1CILi128EEES8_NS7_ILi64EEEEEENS_10bfloat16_tEfNS_4arch4Sm80ELb1ELb0ELb1ELb0ELb1ELb0ELb0ELb0ELi2ELi4ELi4ELi4ELb0EEENS1_21CollectiveEpilogueBwdISA_SB_SD_Li256ELb0ELb0ELi2EEENS1_25SingleTileBwdLPTSchedulerILb0ELi128ELb1EEEEEEEEEvNT_6ParamsE$_ZN4cute3eso3ESOILb1ELb0EJNS_1CILi0EEENS2_ILi1EEENS2_ILi512EEEiEEC2ERKS3_RKS4_RKS5_RKi:
[----:B------:R-:W-:Y:S02]  /*8850*/  IADD3 R2, R2, -c[0x0][0x20], RZ ;  /* 0x8000080002027a10 */ /* 0x000fe40007ffe0ff */
[----:B------:R-:W-:-:S03]  /*8860*/  MOV R9, 0x0 ;  /* 0x0000000000097802 */ /* 0x000fc60000000f00 */
[----:B------:R1:W-:Y:S01]  /*8870*/  STL [R2], R3 ;  /* 0x0000000302007387 */ /* 0x0003e20000100800 */
[----:B------:R-:W-:Y:S05]  /*8880*/  RET.REL.NODEC R8 `(_ZN7cutlass13device_kernelIN5flash19enable_sm80_to_sm89INS1_16FlashAttnBwdSm80INS1_25CollectiveMainloopBwdSm80ILi2ELi2EN4cute5tupleIJNS5_1CILi128EEES8_NS7_ILi64EEEEEENS_10bfloat16_tEfNS_4arch4Sm80ELb1ELb0ELb1ELb0ELb1ELb0ELb0ELb0ELi2ELi4ELi4ELi4ELb0EEENS1_21CollectiveEpilogueBwdISA_SB_SD_Li256ELb0ELb0ELi2EEENS1_25SingleTileBwdLPTSchedulerILb0ELi128ELb1EEEEEEEEEvNT_6ParamsE) ;  /* 0xffff777008007950 */ /* 0x000fea0003c3ffff */
        .type           $_ZN7cutlass13device_kernelIN5flash19enable_sm80_to_sm89INS1_16FlashAttnBwdSm80INS1_25CollectiveMainloopBwdSm80ILi2ELi2EN4cute5tupleIJNS5_1CILi128EEES8_NS7_ILi64EEEEEENS_10bfloat16_tEfNS_4arch4Sm80ELb1ELb0ELb1ELb0ELb1ELb0ELb0ELb0ELi2ELi4ELi4ELi4ELb0EEENS1_21CollectiveEpilogueBwdISA_SB_SD_Li256ELb0ELb0ELi2EEENS1_25SingleTileBwdLPTSchedulerILb0ELi128ELb1EEEEEEEEEvNT_6ParamsE$_ZN4cute3eso3ESOILb1ELb0EJNS_1CILi0EEENS2_ILi1EEENS2_ILi512EEEiNS2_ILi4096EEEiNS2_ILi8192EEEEEC2ERKS3_RKS4_RKS5_RKiRKS6_SG_RKS7_,@function
        .size           $_ZN7cutlass13device_kernelIN5flash19enable_sm80_to_sm89INS1_16FlashAttnBwdSm80INS1_25CollectiveMainloopBwdSm80ILi2ELi2EN4cute5tupleIJNS5_1CILi128EEES8_NS7_ILi64EEEEEENS_10bfloat16_tEfNS_4arch4Sm80ELb1ELb0ELb1ELb0ELb1ELb0ELb0ELb0ELi2ELi4ELi4ELi4ELb0EEENS1_21CollectiveEpilogueBwdISA_SB_SD_Li256ELb0ELb0ELi2EEENS1_25SingleTileBwdLPTSchedulerILb0ELi128ELb1EEEEEEEEEvNT_6ParamsE$_ZN4cute3eso3ESOILb1ELb0EJNS_1CILi0EEENS2_ILi1EEENS2_ILi512EEEiNS2_ILi4096EEEiNS2_ILi8192EEEEEC2ERKS3_RKS4_RKS5_RKiRKS6_SG_RKS7_,($_ZN7cutlass13device_kernelIN5flash19enable_sm80_to_sm89INS1_16FlashAttnBwdSm80INS1_25CollectiveMainloopBwdSm80ILi2ELi2EN4cute5tupleIJNS5_1CILi128EEES8_NS7_ILi64EEEEEENS_10bfloat16_tEfNS_4arch4Sm80ELb1ELb0ELb1ELb0ELb1ELb0ELb0ELb0ELi2ELi4ELi4ELi4ELb0EEENS1_21CollectiveEpilogueBwdISA_SB_SD_Li256ELb0ELb0ELi2EEENS1_25SingleTileBwdLPTSchedulerILb0ELi128ELb1EEEEEEEEEvNT_6ParamsE$_ZN4cute3eso3ESOILb1ELb0EJNS_1CILi0EEENS_5tupleIJNS2_ILi1EEENS2_ILi256EEEiEEEEEC2ERKS3_RKS7_ - $_ZN7cutlass13device_kernelIN5flash19enable_sm80_to_sm89INS1_16FlashAttnBwdSm80INS1_25CollectiveMainloopBwdSm80ILi2ELi2EN4cute5tupleIJNS5_1CILi128EEES8_NS7_ILi64EEEEEENS_10bfloat16_tEfNS_4arch4Sm80ELb1ELb0ELb1ELb0ELb1ELb0ELb0ELb0ELi2ELi4ELi4ELi4ELb0EEENS1_21CollectiveEpilogueBwdISA_SB_SD_Li256ELb0ELb0ELi2EEENS1_25SingleTileBwdLPTSchedulerILb0ELi128ELb1EEEEEEEEEvNT_6ParamsE$_ZN4cute3eso3ESOILb1ELb0EJNS_1CILi0EEENS2_ILi1EEENS2_ILi512EEEiNS2_ILi4096EEEiNS2_ILi8192EEEEEC2ERKS3_RKS4_RKS5_RKiRKS6_SG_RKS7_)
$_ZN7cutlass13device_kernelIN5flash19enable_sm80_to_sm89INS1_16FlashAttnBwdSm80INS1_25CollectiveMainloopBwdSm80ILi2ELi2EN4cute5tupleIJNS5_1CILi128EEES8_NS7_ILi64EEEEEENS_10bfloat16_tEfNS_4arch4Sm80ELb1ELb0ELb1ELb0ELb1ELb0ELb0ELb0ELi2ELi4ELi4ELi4ELb0EEENS1_21CollectiveEpilogueBwdISA_SB_SD_Li256ELb0ELb0ELi2EEENS1_25SingleTileBwdLPTSchedulerILb0ELi128ELb1EEEEEEEEEvNT_6ParamsE$_ZN4cute3eso3ESOILb1ELb0EJNS_1CILi0EEENS2_ILi1EEENS2_ILi512EEEiNS2_ILi4096EEEiNS2_ILi8192EEEEEC2ERKS3_RKS4_RKS5_RKiRKS6_SG_RKS7_:
[----:B------:R-:W-:Y:S02]  /*8890*/  IADD3 R3, R3, -c[0x0][0x20], RZ ;  /* 0x8000080003037a10 */ /* 0x000fe40007ffe0ff */
[----:B------:R-:W-:-:S03]  /*88a0*/  IADD3 R2, R58, -c[0x0][0x20], RZ ;  /* 0x800008003a027a10 */ /* 0x000fc60007ffe0ff */
[----:B------:R1:W-:Y:S04]  /*88b0*/  STL [R3], R10 ;  /* 0x0000000a03007387 */ /* 0x0003e80000100800 */
[----:B------:R-:W2:Y:S01]  /*88c0*/  LDL R2, [R2] ;  /* 0x0000000002027983 */ /* 0x000ea20000100800 */
[----:B------:R-:W-:-:S03]  /*88d0*/  IMAD.MOV.U32 R9, RZ, RZ, 0x0 ;  /* 0x00000000ff097424 */ /* 0x000fc600078e00ff */
[----:B--2---:R1:W-:Y:S01]  /*88e0*/  STL [R3+0x4], R2 ;  /* 0x0000040203007387 */ /* 0x0043e20000100800 */
[----:B------:R-:W-:Y:S05]  /*88f0*/  RET.REL.NODEC R8 `(_ZN7cutlass13device_kernelIN5flash19enable_sm80_to_sm89INS1_16FlashAttnBwdSm80INS1_25CollectiveMainloopBwdSm80ILi2ELi2EN4cute5tupleIJNS5_1CILi128EEES8_NS7_ILi64EEEEEENS_10bfloat16_tEfNS_4arch4Sm80ELb1ELb0ELb1ELb0ELb1ELb0ELb0ELb0ELi2ELi4ELi4ELi4ELb0EEENS1_21CollectiveEpilogueBwdISA_SB_SD_Li256ELb0ELb0ELi2EEENS1_25SingleTileBwdLPTSchedulerILb0ELi128ELb1EEEEEEEEEvNT_6ParamsE) ;  /* 0xffff770008007950 */ /* 0x000fea0003c3ffff */
        .type           $_ZN7cutlass13device_kernelIN5flash19enable_sm80_to_sm89INS1_16FlashAttnBwdSm80INS1_25CollectiveMainloopBwdSm80ILi2ELi2EN4cute5tupleIJNS5_1CILi128EEES8_NS7_ILi64EEEEEENS_10bfloat16_tEfNS_4arch4Sm80ELb1ELb0ELb1ELb0ELb1ELb0ELb0ELb0ELi2ELi4ELi4ELi4ELb0EEENS1_21CollectiveEpilogueBwdISA_SB_SD_Li256ELb0ELb0ELi2EEENS1_25SingleTileBwdLPTSchedulerILb0ELi128ELb1EEEEEEEEEvNT_6ParamsE$_ZN4cute3eso3ESOILb1ELb0EJNS_1CILi0EEENS_5tupleIJNS2_ILi1EEENS2_ILi256EEEiEEEEEC2ERKS3_RKS7_,@function
        .size           $_ZN7cutlass13device_kernelIN5flash19enable_sm80_to_sm89INS1_16FlashAttnBwdSm80INS1_25CollectiveMainloopBwdSm80ILi2ELi2EN4cute5tupleIJNS5_1CILi128EEES8_NS7_ILi64EEEEEENS_10bfloat16_tEfNS_4arch4Sm80ELb1ELb0ELb1ELb0ELb1ELb0ELb0ELb0ELi2ELi4ELi4ELi4ELb0EEENS1_21CollectiveEpilogueBwdISA_SB_SD_Li256ELb0ELb0ELi2EEENS1_25SingleTileBwdLPTSchedulerILb0ELi128ELb1EEEEEEEEEvNT_6ParamsE$_ZN4cute3eso3ESOILb1ELb0EJNS_1CILi0EEENS_5tupleIJNS2_ILi1EEENS2_ILi256EEEiEEEEEC2ERKS3_RKS7_,($_ZN7cutlass13device_kernelIN5flash19enable_sm80_to_sm89INS1_16FlashAttnBwdSm80INS1_25CollectiveMainloopBwdSm80ILi2ELi2EN4cute5tupleIJNS5_1CILi128EEES8_NS7_ILi64EEEEEENS_10bfloat16_tEfNS_4arch4Sm80ELb1ELb0ELb1ELb0ELb1ELb0ELb0ELb0ELi2ELi4ELi4ELi4ELb0EEENS1_21CollectiveEpilogueBwdISA_SB_SD_Li256ELb0ELb0ELi2EEENS1_25SingleTileBwdLPTSchedulerILb0ELi128ELb1EEEEEEEEEvNT_6ParamsE$_ZN4cute3eso3ESOILb1ELb0EJNS_1CILi0EEEiEEC2ERKS3_RKi - $_ZN7cutlass13device_kernelIN5flash19enable_sm80_to_sm89INS1_16FlashAttnBwdSm80INS1_25CollectiveMainloopBwdSm80ILi2ELi2EN4cute5tupleIJNS5_1CILi128EEES8_NS7_ILi64EEEEEENS_10bfloat16_tEfNS_4arch4Sm80ELb1ELb0ELb1ELb0ELb1ELb0ELb0ELb0ELi2ELi4ELi4ELi4ELb0EEENS1_21CollectiveEpilogueBwdISA_SB_SD_Li256ELb0ELb0ELi2EEENS1_25SingleTileBwdLPTSchedulerILb0ELi128ELb1EEEEEEEEEvNT_6ParamsE$_ZN4cute3eso3ESOILb1ELb0EJNS_1CILi0EEENS_5tupleIJNS2_ILi1EEENS2_ILi256EEEiEEEEEC2ERKS3_RKS7_)
$_ZN7cutlass13device_kernelIN5flash19enable_sm80_to_sm89INS1_16FlashAttnBwdSm80INS1_25CollectiveMainloopBwdSm80ILi2ELi2EN4cute5tupleIJNS5_1CILi128EEES8_NS7_ILi64EEEEEENS_10bfloat16_tEfNS_4arch4Sm80ELb1ELb0ELb1ELb0ELb1ELb0ELb0ELb0ELi2ELi4ELi4ELi4ELb0EEENS1_21CollectiveEpilogueBwdISA_SB_SD_Li256ELb0ELb0ELi2EEENS1_25SingleTileBwdLPTSchedulerILb0ELi128ELb1EEEEEEEEEvNT_6ParamsE$_ZN4cute3eso3ESOILb1ELb0EJNS_1CILi0EEENS_5tupleIJNS2_ILi1EEENS2_ILi256EEEiEEEEEC2ERKS3_RKS7_:
[----:B------:R-:W-:Y:S02]  /*8900*/  IADD3 R3, R10, -c[0x0][0x20], RZ ;  /* 0x800008000a037a10 */ /* 0x000fe40007ffe0ff */
[----:B------:R-:W-:-:S03]  /*8910*/  MOV R5, 0x0 ;  /* 0x0000000000057802 */ /* 0x000fc60000000f00 */
[----:B------:R1:W-:Y:S01]  /*8920*/  STL [R3], R2 ;  /* 0x0000000203007387 */ /* 0x0003e20000100800 */
[----:B------:R-:W-:Y:S05]  /*8930*/  RET.REL.NODEC R4 `(_ZN7cutlass13device_kernelIN5flash19enable_sm80_to_sm89INS1_16FlashAttnBwdSm80INS1_25CollectiveMainloopBwdSm80ILi2ELi2EN4cute5tupleIJNS5_1CILi128EEES8_NS7_ILi64EEEEEENS_10bfloat16_tEfNS_4arch4Sm80ELb1ELb0ELb1ELb0ELb1ELb0ELb0ELb0ELi2ELi4ELi4ELi4ELb0EEENS1_21CollectiveEpilogueBwdISA_SB_SD_Li256ELb0ELb0ELi2EEENS1_25SingleTileBwdLPTSchedulerILb0ELi128ELb1EEEEEEEEEvNT_6ParamsE) ;  /* 0xffff76c004007950 */ /* 0x000fea0003c3ffff */
        .type           $_ZN7cutlass13device_kernelIN5flash19enable_sm80_to_sm89INS1_16FlashAttnBwdSm80INS1_25CollectiveMainloopBwdSm80ILi2ELi2EN4cute5tupleIJNS5_1CILi128EEES8_NS7_ILi64EEEEEENS_10bfloat16_tEfNS_4arch4Sm80ELb1ELb0ELb1ELb0ELb1ELb0ELb0ELb0ELi2ELi4ELi4ELi4ELb0EEENS1_21CollectiveEpilogueBwdISA_SB_SD_Li256ELb0ELb0ELi2EEENS1_25SingleTileBwdLPTSchedulerILb0ELi128ELb1EEEEEEEEEvNT_6ParamsE$_ZN4cute3eso3ESOILb1ELb0EJNS_1CILi0EEEiEEC2ERKS3_RKi,@function
        .size           $_ZN7cutlass13device_kernelIN5flash19enable_sm80_to_sm89INS1_16FlashAttnBwdSm80INS1_25CollectiveMainloopBwdSm80ILi2ELi2EN4cute5tupleIJNS5_1CILi128EEES8_NS7_ILi64EEEEEENS_10bfloat16_tEfNS_4arch4Sm80ELb1ELb0ELb1ELb0ELb1ELb0ELb0ELb0ELi2ELi4ELi4ELi4ELb0EEENS1_21CollectiveEpilogueBwdISA_SB_SD_Li256ELb0ELb0ELi2EEENS1_25SingleTileBwdLPTSchedulerILb0ELi128ELb1EEEEEEEEEvNT_6ParamsE$_ZN4cute3eso3ESOILb1ELb0EJNS_1CILi0EEEiEEC2ERKS3_RKi,($_ZN7cutlass13device_kernelIN5flash19enable_sm80_to_sm89INS1_16FlashAttnBwdSm80INS1_25CollectiveMainloopBwdSm80ILi2ELi2EN4cute5tupleIJNS5_1CILi128EEES8_NS7_ILi64EEEEEENS_10bfloat16_tEfNS_4arch4Sm80ELb1ELb0ELb1ELb0ELb1ELb0ELb0ELb0ELi2ELi4ELi4ELi4ELb0EEENS1_21CollectiveEpilogueBwdISA_SB_SD_Li256ELb0ELb0ELi2EEENS1_25SingleTileBwdLPTSchedulerILb0ELi128ELb1EEEEEEEEEvNT_6ParamsE$_ZN4cute3eso3ESOILb1ELb0EJNS_1CILi0EEEiS3_EEC2ERKS3_RKiS6_ - $_ZN7cutlass13device_kernelIN5flash19enable_sm80_to_sm89INS1_16FlashAttnBwdSm80INS1_25CollectiveMainloopBwdSm80ILi2ELi2EN4cute5tupleIJNS5_1CILi128EEES8_NS7_ILi64EEEEEENS_10bfloat16_tEfNS_4arch4Sm80ELb1ELb0ELb1ELb0ELb1ELb0ELb0ELb0ELi2ELi4ELi4ELi4ELb0EEENS1_21CollectiveEpilogueBwdISA_SB_SD_Li256ELb0ELb0ELi2EEENS1_25SingleTileBwdLPTSchedulerILb0ELi128ELb1EEEEEEEEEvNT_6ParamsE$_ZN4cute3eso3ESOILb1ELb0EJNS_1CILi0EEEiEEC2ERKS3_RKi)
$_ZN7cutlass13device_kernelIN5flash19enable_sm80_to_sm89INS1_16FlashAttnBwdSm80INS1_25CollectiveMainloopBwdSm80ILi2ELi2EN4cute5tupleIJNS5_1CILi128EEES8_NS7_ILi64EEEEEENS_10bfloat16_tEfNS_4arch4Sm80ELb1ELb0ELb1ELb0ELb1ELb0ELb0ELb0ELi2ELi4ELi4ELi4ELb0EEENS1_21CollectiveEpilogueBwdISA_SB_SD_Li256ELb0ELb0ELi2EEENS1_25SingleTileBwdLPTSchedulerILb0ELi128ELb1EEEEEEEEEvNT_6ParamsE$_ZN4cute3eso3ESOILb1ELb0EJNS_1CILi0EEEiEEC2ERKS3_RKi:
[----:B------:R-:W-:Y:S02]  /*8940*/  IADD3 R2, R13, -c[0x0][0x20], RZ ;  /* 0x800008000d027a10 */ /* 0x000fe40007ffe0ff */
[----:B------:R-:W-:-:S03]  /*8950*/  MOV R9, 0x0 ;  /* 0x0000000000097802 */ /* 0x000fc60000000f00 */
[----:B------:R1:W-:Y:S01]  /*8960*/  STL [R2], R3 ;  /* 0x0000000302007387 */ /* 0x0003e20000100800 */
[----:B------:R-:W-:Y:S05]  /*8970*/  RET.REL.NODEC R8 `(_ZN7cutlass13device_kernelIN5flash19enable_sm80_to_sm89INS1_16FlashAttnBwdSm80INS1_25CollectiveMainloopBwdSm80ILi2ELi2EN4cute5tupleIJNS5_1CILi128EEES8_NS7_ILi64EEEEEENS_10bfloat16_tEfNS_4arch4Sm80ELb1ELb0ELb1ELb0ELb1ELb0ELb0ELb0ELi2ELi4ELi4ELi4ELb0EEENS1_21CollectiveEpilogueBwdISA_SB_SD_Li256ELb0ELb0ELi2EEENS1_25SingleTileBwdLPTSchedulerILb0ELi128ELb1EEEEEEEEEvNT_6ParamsE) ;  /* 0xffff768008007950 */ /* 0x000fea0003c3ffff */
        .type           $_ZN7cutlass13device_kernelIN5flash19enable_sm80_to_sm89INS1_16FlashAttnBwdSm80INS1_25CollectiveMainloopBwdSm80ILi2ELi2EN4cute5tupleIJNS5_1CILi128EEES8_NS7_ILi64EEEEEENS_10bfloat16_tEfNS_4arch4Sm80ELb1ELb0ELb1ELb0ELb1ELb0ELb0ELb0ELi2ELi4ELi4ELi4ELb0EEENS1_21CollectiveEpilogueBwdISA_SB_SD_Li256ELb0ELb0ELi2EEENS1_25SingleTileBwdLPTSchedulerILb0ELi128ELb1EEEEEEEEEvNT_6ParamsE$_ZN4cute3eso3ESOILb1ELb0EJNS_1CILi0EEEiS3_EEC2ERKS3_RKiS6_,@function
        .size           $_ZN7cutlass13device_kernelIN5flash19enable_sm80_to_sm89INS1_16FlashAttnBwdSm80INS1_25CollectiveMainloopBwdSm80ILi2ELi2EN4cute5tupleIJNS5_1CILi128EEES8_NS7_ILi64EEEEEENS_10bfloat16_tEfNS_4arch4Sm80ELb1ELb0ELb1ELb0ELb1ELb0ELb0ELb0ELi2ELi4ELi4ELi4ELb0EEENS1_21CollectiveEpilogueBwdISA_SB_SD_Li256ELb0ELb0ELi2EEENS1_25SingleTileBwdLPTSchedulerILb0ELi128ELb1EEEEEEEEEvNT_6ParamsE$_ZN4cute3eso3ESOILb1ELb0EJNS_1CILi0EEEiS3_EEC2ERKS3_RKiS6_,($_ZN7cutlass13device_kernelIN5flash19enable_sm80_to_sm89INS1_16FlashAttnBwdSm80INS1_25CollectiveMainloopBwdSm80ILi2ELi2EN4cute5tupleIJNS5_1CILi128EEES8_NS7_ILi64EEEEEENS_10bfloat16_tEfNS_4arch4Sm80ELb1ELb0ELb1ELb0ELb1ELb0ELb0ELb0ELi2ELi4ELi4ELi4ELb0EEENS1_21CollectiveEpilogueBwdISA_SB_SD_Li256ELb0ELb0ELi2EEENS1_25SingleTileBwdLPTSchedulerILb0ELi128ELb1EEEEEEEEEvNT_6ParamsE$_ZN4cute3eso3ESOILb1ELb0EJNS_1CILi1024EEENS_5tupleIJiiEEEEEC2ERKS3_RKS5_ - $_ZN7cutlass13device_kernelIN5flash19enable_sm80_to_sm89INS1_16FlashAttnBwdSm80INS1_25CollectiveMainloopBwdSm80ILi2ELi2EN4cute5tupleIJNS5_1CILi128EEES8_NS7_ILi64EEEEEENS_10bfloat16_tEfNS_4arch4Sm80ELb1ELb0ELb1ELb0ELb1ELb0ELb0ELb0ELi2ELi4ELi4ELi4ELb0EEENS1_21CollectiveEpilogueBwdISA_SB_SD_Li256ELb0ELb0ELi2EEENS1_25SingleTileBwdLPTSchedulerILb0ELi128ELb1EEEEEEEEEvNT_6ParamsE$_ZN4cute3eso3ESOILb1ELb0EJNS_1CILi0EEEiS3_EEC2ERKS3_RKiS6_)
$_ZN7cutlass13device_kernelIN5flash19enable_sm80_to_sm89INS1_16FlashAttnBwdSm80INS1_25CollectiveMainloopBwdSm80ILi2ELi2EN4cute5tupleIJNS5_1CILi128EEES8_NS7_ILi64EEEEEENS_10bfloat16_tEfNS_4arch4Sm80ELb1ELb0ELb1ELb0ELb1ELb0ELb0ELb0ELi2ELi4ELi4ELi4ELb0EEENS1_21CollectiveEpilogueBwdISA_SB_SD_Li256ELb0ELb0ELi2EEENS1_25SingleTileBwdLPTSchedulerILb0ELi128ELb1EEEEEEEEEvNT_6ParamsE$_ZN4cute3eso3ESOILb1ELb0EJNS_1CILi0EEEiS3_EEC2ERKS3_RKiS6_:
[----:B------:R-:W-:Y:S02]  /*8980*/  IADD3 R2, R81, -c[0x0][0x20], RZ ;  /* 0x8000080051027a10 */ /* 0x000fe40007ffe0ff */
[----:B------:R-:W-:-:S03]  /*8990*/  MOV R7, 0x0 ;  /* 0x0000000000077802 */ /* 0x000fc60000000f00 */
[----:B------:R1:W-:Y:S01]  /*89a0*/  STL [R2], R3 ;  /* 0x0000000302007387 */ /* 0x0003e20000100800 */
[----:B------:R-:W-:Y:S05]  /*89b0*/  RET.REL.NODEC R6 `(_ZN7cutlass13device_kernelIN5flash19enable_sm80_to_sm89INS1_16FlashAttnBwdSm80INS1_25CollectiveMainloopBwdSm80ILi2ELi2EN4cute5tupleIJNS5_1CILi128EEES8_NS7_ILi64EEEEEENS_10bfloat16_tEfNS_4arch4Sm80ELb1ELb0ELb1ELb0ELb1ELb0ELb0ELb0ELi2ELi4ELi4ELi4ELb0EEENS1_21CollectiveEpilogueBwdISA_SB_SD_Li256ELb0ELb0ELi2EEENS1_25SingleTileBwdLPTSchedulerILb0ELi128ELb1EEEEEEEEEvNT_6ParamsE) ;  /* 0xffff764006007950 */ /* 0x000fea0003c3ffff */
        .type           $_ZN7cutlass13device_kernelIN5flash19enable_sm80_to_sm89INS1_16FlashAttnBwdSm80INS1_25CollectiveMainloopBwdSm80ILi2ELi2EN4cute5tupleIJNS5_1CILi128EEES8_NS7_ILi64EEEEEENS_10bfloat16_tEfNS_4arch4Sm80ELb1ELb0ELb1ELb0ELb1ELb0ELb0ELb0ELi2ELi4ELi4ELi4ELb0EEENS1_21CollectiveEpilogueBwdISA_SB_SD_Li256ELb0ELb0ELi2EEENS1_25SingleTileBwdLPTSchedulerILb0ELi128ELb1EEEEEEEEEvNT_6ParamsE$_ZN4cute3eso3ESOILb1ELb0EJNS_1CILi1024EEENS_5tupleIJiiEEEEEC2ERKS3_RKS5_,@function
        .size           $_ZN7cutlass13device_kernelIN5flash19enable_sm80_to_sm89INS1_16FlashAttnBwdSm80INS1_25CollectiveMainloopBwdSm80ILi2ELi2EN4cute5tupleIJNS5_1CILi128EEES8_NS7_ILi64EEEEEENS_10bfloat16_tEfNS_4arch4Sm80ELb1ELb0ELb1ELb0ELb1ELb0ELb0ELb0ELi2ELi4ELi4ELi4ELb0EEENS1_21CollectiveEpilogueBwdISA_SB_SD_Li256ELb0ELb0ELi2EEENS1_25SingleTileBwdLPTSchedulerILb0ELi128ELb1EEEEEEEEEvNT_6ParamsE$_ZN4cute3eso3ESOILb1ELb0EJNS_1CILi1024EEENS_5tupleIJiiEEEEEC2ERKS3_RKS5_,($_ZN7cutlass13device_kernelIN5flash19enable_sm80_to_sm89INS1_16FlashAttnBwdSm80INS1_25CollectiveMainloopBwdSm80ILi2ELi2EN4cute5tupleIJNS5_1CILi128EEES8_NS7_ILi64EEEEEENS_10bfloat16_tEfNS_4arch4Sm80ELb1ELb0ELb1ELb0ELb1ELb0ELb0ELb0ELi2ELi4ELi4ELi4ELb0EEENS1_21CollectiveEpilogueBwdISA_SB_SD_Li256ELb0ELb0ELi2EEENS1_25SingleTileBwdLPTSchedulerILb0ELi128ELb1EEEEEEEEEvNT_6ParamsE$_ZN4cute3eso3ESOILb1ELb0EJNS_1CILi1024EEEiiEEC2ERKS3_RKiS8_ - $_ZN7cutlass13device_kernelIN5flash19enable_sm80_to_sm89INS1_16FlashAttnBwdSm80INS1_25CollectiveMainloopBwdSm80ILi2ELi2EN4cute5tupleIJNS5_1CILi128EEES8_NS7_ILi64EEEEEENS_10bfloat16_tEfNS_4arch4Sm80ELb1ELb0ELb1ELb0ELb1ELb0ELb0ELb0ELi2ELi4ELi4ELi4ELb0EEENS1_21CollectiveEpilogueBwdISA_SB_SD_Li256ELb0ELb0ELi2EEENS1_25SingleTileBwdLPTSchedulerILb0ELi128ELb1EEEEEEEEEvNT_6ParamsE$_ZN4cute3eso3ESOILb1ELb0EJNS_1CILi1024EEENS_5tupleIJiiEEEEEC2ERKS3_RKS5_)
$_ZN7cutlass13device_kernelIN5flash19enable_sm80_to_sm89INS1_16FlashAttnBwdSm80INS1_25CollectiveMainloopBwdSm80ILi2ELi2EN4cute5tupleIJNS5_1CILi128EEES8_NS7_ILi64EEEEEENS_10bfloat16_tEfNS_4arch4Sm80ELb1ELb0ELb1ELb0ELb1ELb0ELb0ELb0ELi2ELi4ELi4ELi4ELb0EEENS1_21CollectiveEpilogueBwdISA_SB_SD_Li256ELb0ELb0ELi2EEENS1_25SingleTileBwdLPTSchedulerILb0ELi128ELb1EEEEEEEEEvNT_6ParamsE$_ZN4cute3eso3ESOILb1ELb0EJNS_1CILi1024EEENS_5tupleIJiiEEEEEC2ERKS3_RKS5_:
[----:B------:R-:W-:Y:S02]  /*89c0*/  IADD3 R2, R2, -c[0x0][0x20], RZ ;  /* 0x8000080002027a10 */ /* 0x000fe40007ffe0ff */
[----:B------:R-:W-:-:S03]  /*89d0*/  MOV R7, 0x0 ;  /* 0x0000000000077802 */ /* 0x000fc60000000f00 */
[----:B------:R1:W-:Y:S04]  /*89e0*/  STL [R2], R5 ;  /* 0x0000000502007387 */ /* 0x0003e80000100800 */
[----:B------:R1:W-:Y:S01]  /*89f0*/  STL [R2+0x4], R3 ;  /* 0x0000040302007387 */ /* 0x0003e20000100800 */
[----:B------:R-:W-:Y:S05]  /*8a00*/  RET.REL.NODEC R6 `(_ZN7cutlass13device_kernelIN5flash19enable_sm80_to_sm89INS1_16FlashAttnBwdSm80INS1_25CollectiveMainloopBwdSm80ILi2ELi2EN4cute5tupleIJNS5_1CILi128EEES8_NS7_ILi64EEEEEENS_10bfloat16_tEfNS_4arch4Sm80ELb1ELb0ELb1ELb0ELb1ELb0ELb0ELb0ELi2ELi4ELi4ELi4ELb0EEENS1_21CollectiveEpilogueBwdISA_SB_SD_Li256ELb0ELb0ELi2EEENS1_25SingleTileBwdLPTSchedulerILb0ELi128ELb1EEEEEEEEEvNT_6ParamsE) ;  /* 0xffff75f006007950 */ /* 0x000fea0003c3ffff */
        .type           $_ZN7cutlass13device_kernelIN5flash19enable_sm80_to_sm89INS1_16FlashAttnBwdSm80INS1_25CollectiveMainloopBwdSm80ILi2ELi2EN4cute5tupleIJNS5_1CILi128EEES8_NS7_ILi64EEEEEENS_10bfloat16_tEfNS_4arch4Sm80ELb1ELb0ELb1ELb0ELb1ELb0ELb0ELb0ELi2ELi4ELi4ELi4ELb0EEENS1_21CollectiveEpilogueBwdISA_SB_SD_Li256ELb0ELb0ELi2EEENS1_25SingleTileBwdLPTSchedulerILb0ELi128ELb1EEEEEEEEEvNT_6ParamsE$_ZN4cute3eso3ESOILb1ELb0EJNS_1CILi1024EEEiiEEC2ERKS3_RKiS8_,@function
        .size           $_ZN7cutlass13device_kernelIN5flash19enable_sm80_to_sm89INS1_16FlashAttnBwdSm80INS1_25CollectiveMainloopBwdSm80ILi2ELi2EN4cute5tupleIJNS5_1CILi128EEES8_NS7_ILi64EEEEEENS_10bfloat16_tEfNS_4arch4Sm80ELb1ELb0ELb1ELb0ELb1ELb0ELb0ELb0ELi2ELi4ELi4ELi4ELb0EEENS1_21CollectiveEpilogueBwdISA_SB_SD_Li256ELb0ELb0ELi2EEENS1_25SingleTileBwdLPTSchedulerILb0ELi128ELb1EEEEEEEEEvNT_6ParamsE$_ZN4cute3eso3ESOILb1ELb0EJNS_1CILi1024EEEiiEEC2ERKS3_RKiS8_,($_ZN7cutlass13device_kernelIN5flash19enable_sm80_to_sm89INS1_16FlashAttnBwdSm80INS1_25CollectiveMainloopBwdSm80ILi2ELi2EN4cute5tupleIJNS5_1CILi128EEES8_NS7_ILi64EEEEEENS_10bfloat16_tEfNS_4arch4Sm80ELb1ELb0ELb1ELb0ELb1ELb0ELb0ELb0ELi2ELi4ELi4ELi4ELb0EEENS1_21CollectiveEpilogueBwdISA_SB_SD_Li256ELb0ELb0ELi2EEENS1_25SingleTileBwdLPTSchedulerILb0ELi128ELb1EEEEEEEEEvNT_6ParamsE$_ZN4cute3eso3ESOILb1ELb0EJNS_1CILi1EEENS2_ILi256EEEiEEC2ERKS3_RKS4_RKi - $_ZN7cutlass13device_kernelIN5flash19enable_sm80_to_sm89INS1_16FlashAttnBwdSm80INS1_25CollectiveMainloopBwdSm80ILi2ELi2EN4cute5tupleIJNS5_1CILi128EEES8_NS7_ILi64EEEEEENS_10bfloat16_tEfNS_4arch4Sm80ELb1ELb0ELb1ELb0ELb1ELb0ELb0ELb0ELi2ELi4ELi4ELi4ELb0EEENS1_21CollectiveEpilogueBwdISA_SB_SD_Li256ELb0ELb0ELi2EEENS1_25SingleTileBwdLPTSchedulerILb0ELi128ELb1EEEEEEEEEvNT_6ParamsE$_ZN4cute3eso3ESOILb1ELb0EJNS_1CILi1024EEEiiEEC2ERKS3_RKiS8_)
$_ZN7cutlass13device_kernelIN5flash19enable_sm80_to_sm89INS1_16FlashAttnBwdSm80INS1_25CollectiveMainloopBwdSm80ILi2ELi2EN4cute5tupleIJNS5_1CILi128EEES8_NS7_ILi64EEEEEENS_10bfloat16_tEfNS_4arch4Sm80ELb1ELb0ELb1ELb0ELb1ELb0ELb0ELb0ELi2ELi4ELi4ELi4ELb0EEENS1_21CollectiveEpilogueBwdISA_SB_SD_Li256ELb0ELb0ELi2EEENS1_25SingleTileBwdLPTSchedulerILb0ELi128ELb1EEEEEEEEEvNT_6ParamsE$_ZN4cute3eso3ESOILb1ELb0EJNS_1CILi1024EEEiiEEC2ERKS3_RKiS8_:
[----:B------:R-:W-:Y:S02]  /*8a10*/  IADD3 R3, R3, -c[0x0][0x20], RZ ;  /* 0x8000080003037a10 */ /* 0x000fe40007ffe0ff */
[----:B------:R-:W-:-:S03]  /*8a20*/  IADD3 R2, R2, -c[0x0][0x20], RZ ;  /* 0x8000080002027a10 */ /* 0x000fc60007ffe0ff */
[----:B------:R1:W-:Y:S04]  /*8a30*/  STL [R3], R8 ;  /* 0x0000000803007387 */ /* 0x0003e80000100800 */
[----:B------:R-:W2:Y:S01]  /*8a40*/  LDL R2, [R2] ;  /* 0x0000000002027983 */ /* 0x000ea20000100800 */
[----:B------:R-:W-:-:S03]  /*8a50*/  IMAD.MOV.U32 R7, RZ, RZ, 0x0 ;  /* 0x00000000ff077424 */ /* 0x000fc600078e00ff */
[----:B--2---:R1:W-:Y:S01]  /*8a60*/  STL [R3+0x4], R2 ;  /* 0x0000040203007387 */ /* 0x0043e20000100800 */
[----:B------:R-:W-:Y:S05]  /*8a70*/  RET.REL.NODEC R6 `(_ZN7cutlass13device_kernelIN5flash19enable_sm80_to_sm89INS1_16FlashAttnBwdSm80INS1_25CollectiveMainloopBwdSm80ILi2ELi2EN4cute5tupleIJNS5_1CILi128EEES8_NS7_ILi64EEEEEENS_10bfloat16_tEfNS_4arch4Sm80ELb1ELb0ELb1ELb0ELb1ELb0ELb0ELb0ELi2ELi4ELi4ELi4ELb0EEENS1_21CollectiveEpilogueBwdISA_SB_SD_Li256ELb0ELb0ELi2EEENS1_25SingleTileBwdLPTSchedulerILb0ELi128ELb1EEEEEEEEEvNT_6ParamsE) ;  /* 0xffff758006007950 */ /* 0x000fea0003c3ffff */
        .type           $_ZN7cutlass13device_kernelIN5flash19enable_sm80_to_sm89INS1_16FlashAttnBwdSm80INS1_25CollectiveMainloopBwdSm80ILi2ELi2EN4cute5tupleIJNS5_1CILi128EEES8_NS7_ILi64EEEEEENS_10bfloat16_tEfNS_4arch4Sm80ELb1ELb0ELb1ELb0ELb1ELb0ELb0ELb0ELi2ELi4ELi4ELi4ELb0EEENS1_21CollectiveEpilogueBwdISA_SB_SD_Li256ELb0ELb0ELi2EEENS1_25SingleTileBwdLPTSchedulerILb0ELi128ELb1EEEEEEEEEvNT_6ParamsE$_ZN4cute3eso3ESOILb1ELb0EJNS_1CILi1EEENS2_ILi256EEEiEEC2ERKS3_RKS4_RKi,@function
        .size           $_ZN7cutlass13device_kernelIN5flash19enable_sm80_to_sm89INS1_16FlashAttnBwdSm80INS1_25CollectiveMainloopBwdSm80ILi2ELi2EN4cute5tupleIJNS5_1CILi128EEES8_NS7_ILi64EEEEEENS_10bfloat16_tEfNS_4arch4Sm80ELb1ELb0ELb1ELb0ELb1ELb0ELb0ELb0ELi2ELi4ELi4ELi4ELb0EEENS1_21CollectiveEpilogueBwdISA_SB_SD_Li256ELb0ELb0ELi2EEENS1_25SingleTileBwdLPTSchedulerILb0ELi128ELb1EEEEEEEEEvNT_6ParamsE$_ZN4cute3eso3ESOILb1ELb0EJNS_1CILi1EEENS2_ILi256EEEiEEC2ERKS3_RKS4_RKi,($_ZN7cutlass13device_kernelIN5flash19enable_sm80_to_sm89INS1_16FlashAttnBwdSm80INS1_25CollectiveMainloopBwdSm80ILi2ELi2EN4cute5tupleIJNS5_1CILi128EEES8_NS7_ILi64EEEEEENS_10bfloat16_tEfNS_4arch4Sm80ELb1ELb0ELb1ELb0ELb1ELb0ELb0ELb0ELi2ELi4ELi4ELi4ELb0EEENS1_21CollectiveEpilogueBwdISA_SB_SD_Li256ELb0ELb0ELi2EEENS1_25SingleTileBwdLPTSchedulerILb0ELi128ELb1EEEEEEEEEvNT_6ParamsE$_ZN4cute3eso3ESOILb1ELb0EJNS_1CILi1EEENS2_ILi512EEEiEEC2ERKS3_RKS4_RKi - $_ZN7cutlass13device_kernelIN5flash19enable_sm80_to_sm89INS1_16FlashAttnBwdSm80INS1_25CollectiveMainloopBwdSm80ILi2ELi2EN4cute5tupleIJNS5_1CILi128EEES8_NS7_ILi64EEEEEENS_10bfloat16_tEfNS_4arch4Sm80ELb1ELb0ELb1ELb0ELb1ELb0ELb0ELb0ELi2ELi4ELi4ELi4ELb0EEENS1_21CollectiveEpilogueBwdISA_SB_SD_Li256ELb0ELb0ELi2EEENS1_25SingleTileBwdLPTSchedulerILb0ELi128ELb1EEEEEEEEEvNT_6ParamsE$_ZN4cute3eso3ESOILb1ELb0EJNS_1CILi1EEENS2_ILi256EEEiEEC2ERKS3_RKS4_RKi)
$_ZN7cutlass13device_kernelIN5flash19enable_sm80_to_sm89INS1_16FlashAttnBwdSm80INS1_25CollectiveMainloopBwdSm80ILi2ELi2EN4cute5tupleIJNS5_1CILi128EEES8_NS7_ILi64EEEEEENS_10bfloat16_tEfNS_4arch4Sm80ELb1ELb0ELb1ELb0ELb1ELb0ELb0ELb0ELi2ELi4ELi4ELi4ELb0EEENS1_21CollectiveEpilogueBwdISA_SB_SD_Li256ELb0ELb0ELi2EEENS1_25SingleTileBwdLPTSchedulerILb0ELi128ELb1EEEEEEEEEvNT_6ParamsE$_ZN4cute3eso3ESOILb1ELb0EJNS_1CILi1EEENS2_ILi256EEEiEEC2ERKS3_RKS4_RKi:
[----:B------:R-:W-:Y:S02]  /*8a80*/  IADD3 R35, R35, -c[0x0][0x20], RZ ;  /* 0x8000080023237a10 */ /* 0x000fe40007ffe0ff */
[----:B------:R-:W-:-:S03]  /*8a90*/  MOV R5, 0x0 ;  /* 0x0000000000057802 */ /* 0x000fc60000000f00 */
[----:B------:R1:W-:Y:S01]  /*8aa0*/  STL [R35], R2 ;  /* 0x0000000223007387 */ /* 0x0003e20000100800 */
[----:B------:R-:W-:Y:S05]  /*8ab0*/  RET.REL.NODEC R4 `(_ZN7cutlass13device_kernelIN5flash19enable_sm80_to_sm89INS1_16FlashAttnBwdSm80INS1_25CollectiveMainloopBwdSm80ILi2ELi2EN4cute5tupleIJNS5_1CILi128EEES8_NS7_ILi64EEEEEENS_10bfloat16_tEfNS_4arch4Sm80ELb1ELb0ELb1ELb0ELb1ELb0ELb0ELb0ELi2ELi4ELi4ELi4ELb0EEENS1_21CollectiveEpilogueBwdISA_SB_SD_Li256ELb0ELb0ELi2EEENS1_25SingleTileBwdLPTSchedulerILb0ELi128ELb1EEEEEEEEEvNT_6ParamsE) ;  /* 0xffff754004007950 */ /* 0x000fea0003c3ffff */
        .type           $_ZN7cutlass13device_kernelIN5flash19enable_sm80_to_sm89INS1_16FlashAttnBwdSm80INS1_25CollectiveMainloopBwdSm80ILi2ELi2EN4cute5tupleIJNS5_1CILi128EEES8_NS7_ILi64EEEEEENS_10bfloat16_tEfNS_4arch4Sm80ELb1ELb0ELb1ELb0ELb1ELb0ELb0ELb0ELi2ELi4ELi4ELi4ELb0EEENS1_21CollectiveEpilogueBwdISA_SB_SD_Li256ELb0ELb0ELi2EEENS1_25SingleTileBwdLPTSchedulerILb0ELi128ELb1EEEEEEEEEvNT_6ParamsE$_ZN4cute3eso3ESOILb1ELb0EJNS_1CILi1EEENS2_ILi512EEEiEEC2ERKS3_RKS4_RKi,@function
        .size           $_ZN7cutlass13device_kernelIN5flash19enable_sm80_to_sm89INS1_16FlashAttnBwdSm80INS1_25CollectiveMainloopBwdSm80ILi2ELi2EN4cute5tupleIJNS5_1CILi128EEES8_NS7_ILi64EEEEEENS_10bfloat16_tEfNS_4arch4Sm80ELb1ELb0ELb1ELb0ELb1ELb0ELb0ELb0ELi2ELi4ELi4ELi4ELb0EEENS1_21CollectiveEpilogueBwdISA_SB_SD_Li256ELb0ELb0ELi2EEENS1_25SingleTileBwdLPTSchedulerILb0ELi128ELb1EEEEEEEEEvNT_6ParamsE$_ZN4cute3eso3ESOILb1ELb0EJNS_1CILi1EEENS2_ILi512EEEiEEC2ERKS3_RKS4_RKi,($_ZN7cutlass13device_kernelIN5flash19enable_sm80_to_sm89INS1_16FlashAttnBwdSm80INS1_25CollectiveMainloopBwdSm80ILi2ELi2EN4cute5tupleIJNS5_1CILi128EEES8_NS7_ILi64EEEEEENS_10bfloat16_tEfNS_4arch4Sm80ELb1ELb0ELb1ELb0ELb1ELb0ELb0ELb0ELi2ELi4ELi4ELi4ELb0EEENS1_21CollectiveEpilogueBwdISA_SB_SD_Li256ELb0ELb0ELi2EEENS1_25SingleTileBwdLPTSchedulerILb0ELi128ELb1EEEEEEEEEvNT_6ParamsE$_ZN4cute3eso3ESOILb1ELb0EJNS_1CILi1EEENS2_ILi8EEEiiNS2_ILi64EEEiNS2_ILi144EEENS2_ILi288EEENS2_ILi512EEEEEC2ERKS3_RKS4_RKiSF_RKS5_SF_RKS6_RKS7_RKS8_ - $_ZN7cutlass13device_kernelIN5flash19enable_sm80_to_sm89INS1_16FlashAttnBwdSm80INS1_25CollectiveMainloopBwdSm80ILi2ELi2EN4cute5tupleIJNS5_1CILi128EEES8_NS7_ILi64EEEEEENS_10bfloat16_tEfNS_4arch4Sm80ELb1ELb0ELb1ELb0ELb1ELb0ELb0ELb0ELi2ELi4ELi4ELi4ELb0EEENS1_21CollectiveEpilogueBwdISA_SB_SD_Li256ELb0ELb0ELi2EEENS1_25SingleTileBwdLPTSchedulerILb0ELi128ELb1EEEEEEEEEvNT_6ParamsE$_ZN4cute3eso3ESOILb1ELb0EJNS_1CILi1EEENS2_ILi512EEEiEEC2ERKS3_RKS4_RKi)
$_ZN7cutlass13device_kernelIN5flash19enable_sm80_to_sm89INS1_16FlashAttnBwdSm80INS1_25CollectiveMainloopBwdSm80ILi2ELi2EN4cute5tupleIJNS5_1CILi128EEES8_NS7_ILi64EEEEEENS_10bfloat16_tEfNS_4arch4Sm80ELb1ELb0ELb1ELb0ELb1ELb0ELb0ELb0ELi2ELi4ELi4ELi4ELb0EEENS1_21CollectiveEpilogueBwdISA_SB_SD_Li256ELb0ELb0ELi2EEENS1_25SingleTileBwdLPTSchedulerILb0ELi128ELb1EEEEEEEEEvNT_6ParamsE$_ZN4cute3eso3ESOILb1ELb0EJNS_1CILi1EEENS2_ILi512EEEiEEC2ERKS3_RKS4_RKi:
[----:B------:R-:W-:Y:S01]  /*8ac0*/  IADD3 R86, R86, -c[0x0][0x20], RZ ;  /* 0x8000080056567a10 */ /* 0x000fe20007ffe0ff */
[----:B------:R-:W-:Y:S01]  /*8ad0*/  IMAD.MOV.U32 R4, RZ, RZ, R2 ;  /* 0x000000ffff047224 */ /* 0x000fe200078e0002 */
[----:B------:R-:W-:-:S03]  /*8ae0*/  MOV R5, 0x0 ;  /* 0x0000000000057802 */ /* 0x000fc60000000f00 */
[----:B------:R1:W-:Y:S01]  /*8af0*/  STL [R86], R3 ;  /* 0x0000000356007387 */ /* 0x0003e20000100800 */
[----:B------:R-:W-:Y:S05]  /*8b00*/  RET.REL.NODEC R4 `(_ZN7cutlass13device_kernelIN5flash19enable_sm80_to_sm89INS1_16FlashAttnBwdSm80INS1_25CollectiveMainloopBwdSm80ILi2ELi2EN4cute5tupleIJNS5_1CILi128EEES8_NS7_ILi64EEEEEENS_10bfloat16_tEfNS_4arch4Sm80ELb1ELb0ELb1ELb0ELb1ELb0ELb0ELb0ELi2ELi4ELi4ELi4ELb0EEENS1_21CollectiveEpilogueBwdISA_SB_SD_Li256ELb0ELb0ELi2EEENS1_25SingleTileBwdLPTSchedulerILb0ELi128ELb1EEEEEEEEEvNT_6ParamsE) ;  /* 0xffff74f004007950 */ /* 0x000fea0003c3ffff */
        .type           $_ZN7cutlass13device_kernelIN5flash19enable_sm80_to_sm89INS1_16FlashAttnBwdSm80INS1_25CollectiveMainloopBwdSm80ILi2ELi2EN4cute5tupleIJNS5_1CILi128EEES8_NS7_ILi64EEEEEENS_10bfloat16_tEfNS_4arch4Sm80ELb1ELb0ELb1ELb0ELb1ELb0ELb0ELb0ELi2ELi4ELi4ELi4ELb0EEENS1_21CollectiveEpilogueBwdISA_SB_SD_Li256ELb0ELb0ELi2EEENS1_25SingleTileBwdLPTSchedulerILb0ELi128ELb1EEEEEEEEEvNT_6ParamsE$_ZN4cute3eso3ESOILb1ELb0EJNS_1CILi1EEENS2_ILi8EEEiiNS2_ILi64EEEiNS2_ILi144EEENS2_ILi288EEENS2_ILi512EEEEEC2ERKS3_RKS4_RKiSF_RKS5_SF_RKS6_RKS7_RKS8_,@function
        .size           $_ZN7cutlass13device_kernelIN5flash19enable_sm80_to_sm89INS1_16FlashAttnBwdSm80INS1_25CollectiveMainloopBwdSm80ILi2ELi2EN4cute5tupleIJNS5_1CILi128EEES8_NS7_ILi64EEEEEENS_10bfloat16_tEfNS_4arch4Sm80ELb1ELb0ELb1ELb0ELb1ELb0ELb0ELb0ELi2ELi4ELi4ELi4ELb0EEENS1_21CollectiveEpilogueBwdISA_SB_SD_Li256ELb0ELb0ELi2EEENS1_25SingleTileBwdLPTSchedulerILb0ELi128ELb1EEEEEEEEEvNT_6ParamsE$_ZN4cute3eso3ESOILb1ELb0EJNS_1CILi1EEENS2_ILi8EEEiiNS2_ILi64EEEiNS2_ILi144EEENS2_ILi288EEENS2_ILi512EEEEEC2ERKS3_RKS4_RKiSF_RKS5_SF_RKS6_RKS7_RKS8_,($_ZN7cutlass13device_kernelIN5flash19enable_sm80_to_sm89INS1_16FlashAttnBwdSm80INS1_25CollectiveMainloopBwdSm80ILi2ELi2EN4cute5tupleIJNS5_1CILi128EEES8_NS7_ILi64EEEEEENS_10bfloat16_tEfNS_4arch4Sm80ELb1ELb0ELb1ELb0ELb1ELb0ELb0ELb0ELi2ELi4ELi4ELi4ELb0EEENS1_21CollectiveEpilogueBwdISA_SB_SD_Li256ELb0ELb0ELi2EEENS1_25SingleTileBwdLPTSchedulerILb0ELi128ELb1EEEEEEEEEvNT_6ParamsE$_ZN4cute3eso3ESOILb1ELb0EJNS_1CILi1EEENS_5tupleIJNS2_ILi8EEEiiEEENS2_ILi64EEENS4_IJiNS2_ILi144EEENS2_ILi288EEEEEENS2_ILi512EEEEEC2ERKS3_RKS6_RKS7_RKSA_RKSB_ - $_ZN7cutlass13device_kernelIN5flash19enable_sm80_to_sm89INS1_16FlashAttnBwdSm80INS1_25CollectiveMainloopBwdSm80ILi2ELi2EN4cute5tupleIJNS5_1CILi128EEES8_NS7_ILi64EEEEEENS_10bfloat16_tEfNS_4arch4Sm80ELb1ELb0ELb1ELb0ELb1ELb0ELb0ELb0ELi2ELi4ELi4ELi4ELb0EEENS1_21CollectiveEpilogueBwdISA_SB_SD_Li256ELb0ELb0ELi2EEENS1_25SingleTileBwdLPTSchedulerILb0ELi128ELb1EEEEEEEEEvNT_6ParamsE$_ZN4cute3eso3ESOILb1ELb0EJNS_1CILi1EEENS2_ILi8EEEiiNS2_ILi64EEEiNS2_ILi144EEENS2_ILi288EEENS2_ILi512EEEEEC2ERKS3_RKS4_RKiSF_RKS5_SF_RKS6_RKS7_RKS8_)
$_ZN7cutlass13device_kernelIN5flash19enable_sm80_to_sm89INS1_16FlashAttnBwdSm80INS1_25CollectiveMainloopBwdSm80ILi2ELi2EN4cute5tupleIJNS5_1CILi128EEES8_NS7_ILi64EEEEEENS_10bfloat16_tEfNS_4arch4Sm80ELb1ELb0ELb1ELb0ELb1ELb0ELb0ELb0ELi2ELi4ELi4ELi4ELb0EEENS1_21CollectiveEpilogueBwdISA_SB_SD_Li256ELb0ELb0ELi2EEENS1_25SingleTileBwdLPTSchedulerILb0ELi128ELb1EEEEEEEEEvNT_6ParamsE$_ZN4cute3eso3ESOILb1ELb0EJNS_1CILi1EEENS2_ILi8EEEiiNS2_ILi64EEEiNS2_ILi144EEENS2_ILi288EEENS2_ILi512EEEEEC2ERKS3_RKS4_RKiSF_RKS5_SF_RKS6_RKS7_RKS8_:
        /* <DEDUP_REMOVED lines=11> */
        .type           $_ZN7cutlass13device_kernelIN5flash19enable_sm80_to_sm89INS1_16FlashAttnBwdSm80INS1_25CollectiveMainloopBwdSm80ILi2ELi2EN4cute5tupleIJNS5_1CILi128EEES8_NS7_ILi64EEEEEENS_10bfloat16_tEfNS_4arch4Sm80ELb1ELb0ELb1ELb0ELb1ELb0ELb0ELb0ELi2ELi4ELi4ELi4ELb0EEENS1_21CollectiveEpilogueBwdISA_SB_SD_Li256ELb0ELb0ELi2EEENS1_25SingleTileBwdLPTSchedulerILb0ELi128ELb1EEEEEEEEEvNT_6ParamsE$_ZN4cute3eso3ESOILb1ELb0EJNS_1CILi1EEENS_5tupleIJNS2_ILi8EEEiiEEENS2_ILi64EEENS4_IJiNS2_ILi144EEENS2_ILi288EEEEEENS2_ILi512EEEEEC2ERKS3_RKS6_RKS7_RKSA_RKSB_,@function
        .size           $_ZN7cutlass13device_kernelIN5flash19enable_sm80_to_sm89INS1_16FlashAttnBwdSm80INS1_25CollectiveMainloopBwdSm80ILi2ELi2EN4cute5tupleIJNS5_1CILi128EEES8_NS7_ILi64EEEEEENS_10bfloat16_tEfNS_4arch4Sm80ELb1ELb0ELb1ELb0ELb1ELb0ELb0ELb0ELi2ELi4ELi4ELi4ELb0EEENS1_21CollectiveEpilogueBwdISA_SB_SD_Li256ELb0ELb0ELi2EEENS1_25SingleTileBwdLPTSchedulerILb0ELi128ELb1EEEEEEEEEvNT_6ParamsE$_ZN4cute3eso3ESOILb1ELb0EJNS_1CILi1EEENS_5tupleIJNS2_ILi8EEEiiEEENS2_ILi64EEENS4_IJiNS2_ILi144EEENS2_ILi288EEEEEENS2_ILi512EEEEEC2ERKS3_RKS6_RKS7_RKSA_RKSB_,($_ZN7cutlass13device_kernelIN5flash19enable_sm80_to_sm89INS1_16FlashAttnBwdSm80INS1_25CollectiveMainloopBwdSm80ILi2ELi2EN4cute5tupleIJNS5_1CILi128EEES8_NS7_ILi64EEEEEENS_10bfloat16_tEfNS_4arch4Sm80ELb1ELb0ELb1ELb0ELb1ELb0ELb0ELb0ELi2ELi4ELi4ELi4ELb0EEENS1_21CollectiveEpilogueBwdISA_SB_SD_Li256ELb0ELb0ELi2EEENS1_25SingleTileBwdLPTSchedulerILb0ELi128ELb1EEEEEEEEEvNT_6ParamsE$_ZN4cute3eso3ESOILb1ELb0EJNS_1CILi1EEENS_5tupleIJiiiEEENS2_ILi64EEENS4_IJNS2_ILi72EEENS2_ILi144EEENS2_ILi288EEEEEENS2_ILi512EEEEEC2ERKS3_RKS5_RKS6_RKSA_RKSB_ - $_ZN7cutlass13device_kernelIN5flash19enable_sm80_to_sm89INS1_16FlashAttnBwdSm80INS1_25CollectiveMainloopBwdSm80ILi2ELi2EN4cute5tupleIJNS5_1CILi128EEES8_NS7_ILi64EEEEEENS_10bfloat16_tEfNS_4arch4Sm80ELb1ELb0ELb1ELb0ELb1ELb0ELb0ELb0ELi2ELi4ELi4ELi4ELb0EEENS1_21CollectiveEpilogueBwdISA_SB_SD_Li256ELb0ELb0ELi2EEENS1_25SingleTileBwdLPTSchedulerILb0ELi128ELb1EEEEEEEEEvNT_6ParamsE$_ZN4cute3eso3ESOILb1ELb0EJNS_1CILi1EEENS_5tupleIJNS2_ILi8EEEiiEEENS2_ILi64EEENS4_IJiNS2_ILi144EEENS2_ILi288EEEEEENS2_ILi512EEEEEC2ERKS3_RKS6_RKS7_RKSA_RKSB_)
$_ZN7cutlass13device_kernelIN5flash19enable_sm80_to_sm89INS1_16FlashAttnBwdSm80INS1_25CollectiveMainloopBwdSm80ILi2ELi2EN4cute5tupleIJNS5_1CILi128EEES8_NS7_ILi64EEEEEENS_10bfloat16_tEfNS_4arch4Sm80ELb1ELb0ELb1ELb0ELb1ELb0ELb0ELb0ELi2ELi4ELi4ELi4ELb0EEENS1_21CollectiveEpilogueBwdISA_SB_SD_Li256ELb0ELb0ELi2EEENS1_25SingleTileBwdLPTSchedulerILb0ELi128ELb1EEEEEEEEEvNT_6ParamsE$_ZN4cute3eso3ESOILb1ELb0EJNS_1CILi1EEENS_5tupleIJNS2_ILi8EEEiiEEENS2_ILi64EEENS4_IJiNS2_ILi144EEENS2_ILi288EEEEEENS2_ILi512EEEEEC2ERKS3_RKS6_RKS7_RKSA_RKSB_:
        /* <DEDUP_REMOVED lines=9> */
        .type           $_ZN7cutlass13device_kernelIN5flash19enable_sm80_to_sm89INS1_16FlashAttnBwdSm80INS1_25CollectiveMainloopBwdSm80ILi2ELi2EN4cute5tupleIJNS5_1CILi128EEES8_NS7_ILi64EEEEEENS_10bfloat16_tEfNS_4arch4Sm80ELb1ELb0ELb1ELb0ELb1ELb0ELb0ELb0ELi2ELi4ELi4ELi4ELb0EEENS1_21CollectiveEpilogueBwdISA_SB_SD_Li256ELb0ELb0ELi2EEENS1_25SingleTileBwdLPTSchedulerILb0ELi128ELb1EEEEEEEEEvNT_6ParamsE$_ZN4cute3eso3ESOILb1ELb0EJNS_1CILi1EEENS_5tupleIJiiiEEENS2_ILi64EEENS4_IJNS2_ILi72EEENS2_ILi144EEENS2_ILi288EEEEEENS2_ILi512EEEEEC2ERKS3_RKS5_RKS6_RKSA_RKSB_,@function
        .size           $_ZN7cutlass13device_kernelIN5flash19enable_sm80_to_sm89INS1_16FlashAttnBwdSm80INS1_25CollectiveMainloopBwdSm80ILi2ELi2EN4cute5tupleIJNS5_1CILi128EEES8_NS7_ILi64EEEEEENS_10bfloat16_tEfNS_4arch4Sm80ELb1ELb0ELb1ELb0ELb1ELb0ELb0ELb0ELi2ELi4ELi4ELi4ELb0EEENS1_21CollectiveEpilogueBwdISA_SB_SD_Li256ELb0ELb0ELi2EEENS1_25SingleTileBwdLPTSchedulerILb0ELi128ELb1EEEEEEEEEvNT_6ParamsE$_ZN4cute3eso3ESOILb1ELb0EJNS_1CILi1EEENS_5tupleIJiiiEEENS2_ILi64EEENS4_IJNS2_ILi72EEENS2_ILi144EEENS2_ILi288EEEEEENS2_ILi512EEEEEC2ERKS3_RKS5_RKS6_RKSA_RKSB_,($_ZN7cutlass13device_kernelIN5flash19enable_sm80_to_sm89INS1_16FlashAttnBwdSm80INS1_25CollectiveMainloopBwdSm80ILi2ELi2EN4cute5tupleIJNS5_1CILi128EEES8_NS7_ILi64EEEEEENS_10bfloat16_tEfNS_4arch4Sm80ELb1ELb0ELb1ELb0ELb1ELb0ELb0ELb0ELi2ELi4ELi4ELi4ELb0EEENS1_21CollectiveEpilogueBwdISA_SB_SD_Li256ELb0ELb0ELi2EEENS1_25SingleTileBwdLPTSchedulerILb0ELi128ELb1EEEEEEEEEvNT_6ParamsE$_ZN4cute3eso3ESOILb1ELb0EJNS_1CILi1EEEiEEC2ERKS3_RKi - $_ZN7cutlass13device_kernelIN5flash19enable_sm80_to_sm89INS1_16FlashAttnBwdSm80INS1_25CollectiveMainloopBwdSm80ILi2ELi2EN4cute5tupleIJNS5_1CILi128EEES8_NS7_ILi64EEEEEENS_10bfloat16_tEfNS_4arch4Sm80ELb1ELb0ELb1ELb0ELb1ELb0ELb0ELb0ELi2ELi4ELi4ELi4ELb0EEENS1_21CollectiveEpilogueBwdISA_SB_SD_Li256ELb0ELb0ELi2EEENS1_25SingleTileBwdLPTSchedulerILb0ELi128ELb1EEEEEEEEEvNT_6ParamsE$_ZN4cute3eso3ESOILb1ELb0EJNS_1CILi1EEENS_5tupleIJiiiEEENS2_ILi64EEENS4_IJNS2_ILi72EEENS2_ILi144EEENS2_ILi288EEEEEENS2_ILi512EEEEEC2ERKS3_RKS5_RKS6_RKSA_RKSB_)
$_ZN7cutlass13device_kernelIN5flash19enable_sm80_to_sm89INS1_16FlashAttnBwdSm80INS1_25CollectiveMainloopBwdSm80ILi2ELi2EN4cute5tupleIJNS5_1CILi128EEES8_NS7_ILi64EEEEEENS_10bfloat16_tEfNS_4arch4Sm80ELb1ELb0ELb1ELb0ELb1ELb0ELb0ELb0ELi2ELi4ELi4ELi4ELb0EEENS1_21CollectiveEpilogueBwdISA_SB_SD_Li256ELb0ELb0ELi2EEENS1_25SingleTileBwdLPTSchedulerILb0ELi128ELb1EEEEEEEEEvNT_6ParamsE$_ZN4cute3eso3ESOILb1ELb0EJNS_1CILi1EEENS_5tupleIJiiiEEENS2_ILi64EEENS4_IJNS2_ILi72EEENS2_ILi144EEENS2_ILi288EEEEEENS2_ILi512EEEEEC2ERKS3_RKS5_RKS6_RKSA_RKSB_:
[----:B------:R-:W-:Y:S01]  /*8c50*/  IADD3 R4, R4, -c[0x0][0x20], RZ ;  /* 0x8000080004047a10 */ /* 0x000fe20007ffe0ff */
[----:B------:R-:W-:Y:S01]  /*8c60*/  IMAD.MOV.U32 R8, RZ, RZ, R6 ;  /* 0x000000ffff087224 */ /* 0x000fe200078e0006 */
[----:B------:R-:W-:-:S03]  /*8c70*/  MOV R9, 0x0 ;  /* 0x0000000000097802 */ /* 0x000fc60000000f00 */
[----:B------:R1:W-:Y:S04]  /*8c80*/  STL [R4], R2 ;  /* 0x0000000204007387 */ /* 0x0003e80000100800 */
[----:B------:R1:W-:Y:S04]  /*8c90*/  STL [R4+0x4], R3 ;  /* 0x0000040304007387 */ /* 0x0003e80000100800 */
[----:B------:R1:W-:Y:S01]  /*8ca0*/  STL [R4+0x8], R5 ;  /* 0x0000080504007387 */ /* 0x0003e20000100800 */
[----:B------:R-:W-:Y:S05]  /*8cb0*/  RET.REL.NODEC R8 `(_ZN7cutlass13device_kernelIN5flash19enable_sm80_to_sm89INS1_16FlashAttnBwdSm80INS1_25CollectiveMainloopBwdSm80ILi2ELi2EN4cute5tupleIJNS5_1CILi128EEES8_NS7_ILi64EEEEEENS_10bfloat16_tEfNS_4arch4Sm80ELb1ELb0ELb1ELb0ELb1ELb0ELb0ELb0ELi2ELi4ELi4ELi4ELb0EEENS1_21CollectiveEpilogueBwdISA_SB_SD_Li256ELb0ELb0ELi2EEENS1_25SingleTileBwdLPTSchedulerILb0ELi128ELb1EEEEEEEEEvNT_6ParamsE) ;  /* 0xffff734008007950 */ /* 0x000fea0003c3ffff */
        .type           $_ZN7cutlass13device_kernelIN5flash19enable_sm80_to_sm89INS1_16FlashAttnBwdSm80INS1_25CollectiveMainloopBwdSm80ILi2ELi2EN4cute5tupleIJNS5_1CILi128EEES8_NS7_ILi64EEEEEENS_10bfloat16_tEfNS_4arch4Sm80ELb1ELb0ELb1ELb0ELb1ELb0ELb0ELb0ELi2ELi4ELi4ELi4ELb0EEENS1_21CollectiveEpilogueBwdISA_SB_SD_Li256ELb0ELb0ELi2EEENS1_25SingleTileBwdLPTSchedulerILb0ELi128ELb1EEEEEEEEEvNT_6ParamsE$_ZN4cute3eso3ESOILb1ELb0EJNS_1CILi1EEEiEEC2ERKS3_RKi,@function
        .size           $_ZN7cutlass13device_kernelIN5flash19enable_sm80_to_sm89INS1_16FlashAttnBwdSm80INS1_25CollectiveMainloopBwdSm80ILi2ELi2EN4cute5tupleIJNS5_1CILi128EEES8_NS7_ILi64EEEEEENS_10bfloat16_tEfNS_4arch4Sm80ELb1ELb0ELb1ELb0ELb1ELb0ELb0ELb0ELi2ELi4ELi4ELi4ELb0EEENS1_21CollectiveEpilogueBwdISA_SB_SD_Li256ELb0ELb0ELi2EEENS1_25SingleTileBwdLPTSchedulerILb0ELi128ELb1EEEEEEEEEvNT_6ParamsE$_ZN4cute3eso3ESOILb1ELb0EJNS_1CILi1EEEiEEC2ERKS3_RKi,($_ZN7cutlass13device_kernelIN5flash19enable_sm80_to_sm89INS1_16FlashAttnBwdSm80INS1_25CollectiveMainloopBwdSm80ILi2ELi2EN4cute5tupleIJNS5_1CILi128EEES8_NS7_ILi64EEEEEENS_10bfloat16_tEfNS_4arch4Sm80ELb1ELb0ELb1ELb0ELb1ELb0ELb0ELb0ELi2ELi4ELi4ELi4ELb0EEENS1_21CollectiveEpilogueBwdISA_SB_SD_Li256ELb0ELb0ELi2EEENS1_25SingleTileBwdLPTSchedulerILb0ELi128ELb1EEEEEEEEEvNT_6ParamsE$_ZN4cute3eso3ESOILb1ELb0EJNS_1CILi1EEEiiiNS2_ILi144EEENS2_ILi512EEEEEC2ERKS3_RKiSA_SA_RKS4_RKS5_ - $_ZN7cutlass13device_kernelIN5flash19enable_sm80_to_sm89INS1_16FlashAttnBwdSm80INS1_25CollectiveMainloopBwdSm80ILi2ELi2EN4cute5tupleIJNS5_1CILi128EEES8_NS7_ILi64EEEEEENS_10bfloat16_tEfNS_4arch4Sm80ELb1ELb0ELb1ELb0ELb1ELb0ELb0ELb0ELi2ELi4ELi4ELi4ELb0EEENS1_21CollectiveEpilogueBwdISA_SB_SD_Li256ELb0ELb0ELi2EEENS1_25SingleTileBwdLPTSchedulerILb0ELi128ELb1EEEEEEEEEvNT_6ParamsE$_ZN4cute3eso3ESOILb1ELb0EJNS_1CILi1EEEiEEC2ERKS3_RKi)
$_ZN7cutlass13device_kernelIN5flash19enable_sm80_to_sm89INS1_16FlashAttnBwdSm80INS1_25CollectiveMainloopBwdSm80ILi2ELi2EN4cute5tupleIJNS5_1CILi128EEES8_NS7_ILi64EEEEEENS_10bfloat16_tEfNS_4arch4Sm80ELb1ELb0ELb1ELb0ELb1ELb0ELb0ELb0ELi2ELi4ELi4ELi4ELb0EEENS1_21CollectiveEpilogueBwdISA_SB_SD_Li256ELb0ELb0ELi2EEENS1_25SingleTileBwdLPTSchedulerILb0ELi128ELb1EEEEEEEEEvNT_6ParamsE$_ZN4cute3eso3ESOILb1ELb0EJNS_1CILi1EEEiEEC2ERKS3_RKi:
[----:B------:R-:W-:Y:S02]  /*8cc0*/  IADD3 R3, R62, -c[0x0][0x20], RZ ;  /* 0x800008003e037a10 */ /* 0x000fe40007ffe0ff */
[----:B------:R-:W-:-:S03]  /*8cd0*/  MOV R5, 0x0 ;  /* 0x0000000000057802 */ /* 0x000fc60000000f00 */
[----:B------:R1:W-:Y:S01]  /*8ce0*/  STL [R3], R2 ;  /* 0x0000000203007387 */ /* 0x0003e20000100800 */
[----:B------:R-:W-:Y:S05]  /*8cf0*/  RET.REL.NODEC R4 `(_ZN7cutlass13device_kernelIN5flash19enable_sm80_to_sm89INS1_16FlashAttnBwdSm80INS1_25CollectiveMainloopBwdSm80ILi2ELi2EN4cute5tupleIJNS5_1CILi128EEES8_NS7_ILi64EEEEEENS_10bfloat16_tEfNS_4arch4Sm80ELb1ELb0ELb1ELb0ELb1ELb0ELb0ELb0ELi2ELi4ELi4ELi4ELb0EEENS1_21CollectiveEpilogueBwdISA_SB_SD_Li256ELb0ELb0ELi2EEENS1_25SingleTileBwdLPTSchedulerILb0ELi128ELb1EEEEEEEEEvNT_6ParamsE) ;  /* 0xffff730004007950 */ /* 0x000fea0003c3ffff */
        .type           $_ZN7cutlass13device_kernelIN5flash19enable_sm80_to_sm89INS1_16FlashAttnBwdSm80INS1_25CollectiveMainloopBwdSm80ILi2ELi2EN4cute5tupleIJNS5_1CILi128EEES8_NS7_ILi64EEEEEENS_10bfloat16_tEfNS_4arch4Sm80ELb1ELb0ELb1ELb0ELb1ELb0ELb0ELb0ELi2ELi4ELi4ELi4ELb0EEENS1_21CollectiveEpilogueBwdISA_SB_SD_Li256ELb0ELb0ELi2EEENS1_25SingleTileBwdLPTSchedulerILb0ELi128ELb1EEEEEEEEEvNT_6ParamsE$_ZN4cute3eso3ESOILb1ELb0EJNS_1CILi1EEEiiiNS2_ILi144EEENS2_ILi512EEEEEC2ERKS3_RKiSA_SA_RKS4_RKS5_,@function
        .size           $_ZN7cutlass13device_kernelIN5flash19enable_sm80_to_sm89INS1_16FlashAttnBwdSm80INS1_25CollectiveMainloopBwdSm80ILi2ELi2EN4cute5tupleIJNS5_1CILi128EEES8_NS7_ILi64EEEEEENS_10bfloat16_tEfNS_4arch4Sm80ELb1ELb0ELb1ELb0ELb1ELb0ELb0ELb0ELi2ELi4ELi4ELi4ELb0EEENS1_21CollectiveEpilogueBwdISA_SB_SD_Li256ELb0ELb0ELi2EEENS1_25SingleTileBwdLPTSchedulerILb0ELi128ELb1EEEEEEEEEvNT_6ParamsE$_ZN4cute3eso3ESOILb1ELb0EJNS_1CILi1EEEiiiNS2_ILi144EEENS2_ILi512EEEEEC2ERKS3_RKiSA_SA_RKS4_RKS5_,($_ZN7cutlass13device_kernelIN5flash19enable_sm80_to_sm89INS1_16FlashAttnBwdSm80INS1_25CollectiveMainloopBwdSm80ILi2ELi2EN4cute5tupleIJNS5_1CILi128EEES8_NS7_ILi64EEEEEENS_10bfloat16_tEfNS_4arch4Sm80ELb1ELb0ELb1ELb0ELb1ELb0ELb0ELb0ELi2ELi4ELi4ELi4ELb0EEENS1_21CollectiveEpilogueBwdISA_SB_SD_Li256ELb0ELb0ELi2EEENS1_25SingleTileBwdLPTSchedulerILb0ELi128ELb1EEEEEEEEEvNT_6ParamsE$_ZN4cute3eso3ESOILb1ELb0EJNS_1CILi1EEEiiiNS2_ILi64EEENS2_ILi72EEENS2_ILi144EEENS2_ILi288EEENS2_ILi512EEEEEC2ERKS3_RKiSD_SD_RKS4_RKS5_RKS6_RKS7_RKS8_ - $_ZN7cutlass13device_kernelIN5flash19enable_sm80_to_sm89INS1_16FlashAttnBwdSm80INS1_25CollectiveMainloopBwdSm80ILi2ELi2EN4cute5tupleIJNS5_1CILi128EEES8_NS7_ILi64EEEEEENS_10bfloat16_tEfNS_4arch4Sm80ELb1ELb0ELb1ELb0ELb1ELb0ELb0ELb0ELi2ELi4ELi4ELi4ELb0EEENS1_21CollectiveEpilogueBwdISA_SB_SD_Li256ELb0ELb0ELi2EEENS1_25SingleTileBwdLPTSchedulerILb0ELi128ELb1EEEEEEEEEvNT_6ParamsE$_ZN4cute3eso3ESOILb1ELb0EJNS_1CILi1EEEiiiNS2_ILi144EEENS2_ILi512EEEEEC2ERKS3_RKiSA_SA_RKS4_RKS5_)
$_ZN7cutlass13device_kernelIN5flash19enable_sm80_to_sm89INS1_16FlashAttnBwdSm80INS1_25CollectiveMainloopBwdSm80ILi2ELi2EN4cute5tupleIJNS5_1CILi128EEES8_NS7_ILi64EEEEEENS_10bfloat16_tEfNS_4arch4Sm80ELb1ELb0ELb1ELb0ELb1ELb0ELb0ELb0ELi2ELi4ELi4ELi4ELb0EEENS1_21CollectiveEpilogueBwdISA_SB_SD_Li256ELb0ELb0ELi2EEENS1_25SingleTileBwdLPTSchedulerILb0ELi128ELb1EEEEEEEEEvNT_6ParamsE$_ZN4cute3eso3ESOILb1ELb0EJNS_1CILi1EEEiiiNS2_ILi144EEENS2_ILi512EEEEEC2ERKS3_RKiSA_SA_RKS4_RKS5_:
        /* <DEDUP_REMOVED lines=11> */
        .type           $_ZN7cutlass13device_kernelIN5flash19enable_sm80_to_sm89INS1_16FlashAttnBwdSm80INS1_25CollectiveMainloopBwdSm80ILi2ELi2EN4cute5tupleIJNS5_1CILi128EEES8_NS7_ILi64EEEEEENS_10bfloat16_tEfNS_4arch4Sm80ELb1ELb0ELb1ELb0ELb1ELb0ELb0ELb0ELi2ELi4ELi4ELi4ELb0EEENS1_21CollectiveEpilogueBwdISA_SB_SD_Li256ELb0ELb0ELi2EEENS1_25SingleTileBwdLPTSchedulerILb0ELi128ELb1EEEEEEEEEvNT_6ParamsE$_ZN4cute3eso3ESOILb1ELb0EJNS_1CILi1EEEiiiNS2_ILi64EEENS2_ILi72EEENS2_ILi144EEENS2_ILi288EEENS2_ILi512EEEEEC2ERKS3_RKiSD_SD_RKS4_RKS5_RKS6_RKS7_RKS8_,@function
        .size           $_ZN7cutlass13device_kernelIN5flash19enable_sm80_to_sm89INS1_16FlashAttnBwdSm80INS1_25CollectiveMainloopBwdSm80ILi2ELi2EN4cute5tupleIJNS5_1CILi128EEES8_NS7_ILi64EEEEEENS_10bfloat16_tEfNS_4arch4Sm80ELb1ELb0ELb1ELb0ELb1ELb0ELb0ELb0ELi2ELi4ELi4ELi4ELb0EEENS1_21CollectiveEpilogueBwdISA_SB_SD_Li256ELb0ELb0ELi2EEENS1_25SingleTileBwdLPTSchedulerILb0ELi128ELb1EEEEEEEEEvNT_6ParamsE$_ZN4cute3eso3ESOILb1ELb0EJNS_1CILi1EEEiiiNS2_ILi64EEENS2_ILi72EEENS2_ILi144EEENS2_ILi288EEENS2_ILi512EEEEEC2ERKS3_RKiSD_SD_RKS4_RKS5_RKS6_RKS7_RKS8_,($_ZN7cutlass13device_kernelIN5flash19enable_sm80_to_sm89INS1_16FlashAttnBwdSm80INS1_25CollectiveMainloopBwdSm80ILi2ELi2EN4cute5tupleIJNS5_1CILi128EEES8_NS7_ILi64EEEEEENS_10bfloat16_tEfNS_4arch4Sm80ELb1ELb0ELb1ELb0ELb1ELb0ELb0ELb0ELi2ELi4ELi4ELi4ELb0EEENS1_21CollectiveEpilogueBwdISA_SB_SD_Li256ELb0ELb0ELi2EEENS1_25SingleTileBwdLPTSchedulerILb0ELi128ELb1EEEEEEEEEvNT_6ParamsE$_ZN4cute3eso3ESOILb1ELb0EJNS_1CILi1EEEiiiNS2_ILi72EEENS2_ILi512EEEEEC2ERKS3_RKiSA_SA_RKS4_RKS5_ - $_ZN7cutlass13device_kernelIN5flash19enable_sm80_to_sm89INS1_16FlashAttnBwdSm80INS1_25CollectiveMainloopBwdSm80ILi2ELi2EN4cute5tupleIJNS5_1CILi128EEES8_NS7_ILi64EEEEEENS_10bfloat16_tEfNS_4arch4Sm80ELb1ELb0ELb1ELb0ELb1ELb0ELb0ELb0ELi2ELi4ELi4ELi4ELb0EEENS1_21CollectiveEpilogueBwdISA_SB_SD_Li256ELb0ELb0ELi2EEENS1_25SingleTileBwdLPTSchedulerILb0ELi128ELb1EEEEEEEEEvNT_6ParamsE$_ZN4cute3eso3ESOILb1ELb0EJNS_1CILi1EEEiiiNS2_ILi64EEENS2_ILi72EEENS2_ILi144EEENS2_ILi288EEENS2_ILi512EEEEEC2ERKS3_RKiSD_SD_RKS4_RKS5_RKS6_RKS7_RKS8_)
$_ZN7cutlass13device_kernelIN5flash19enable_sm80_to_sm89INS1_16FlashAttnBwdSm80INS1_25CollectiveMainloopBwdSm80ILi2ELi2EN4cute5tupleIJNS5_1CILi128EEES8_NS7_ILi64EEEEEENS_10bfloat16_tEfNS_4arch4Sm80ELb1ELb0ELb1ELb0ELb1ELb0ELb0ELb0ELi2ELi4ELi4ELi4ELb0EEENS1_21CollectiveEpilogueBwdISA_SB_SD_Li256ELb0ELb0ELi2EEENS1_25SingleTileBwdLPTSchedulerILb0ELi128ELb1EEEEEEEEEvNT_6ParamsE$_ZN4cute3eso3ESOILb1ELb0EJNS_1CILi1EEEiiiNS2_ILi64EEENS2_ILi72EEENS2_ILi144EEENS2_ILi288EEENS2_ILi512EEEEEC2ERKS3_RKiSD_SD_RKS4_RKS5_RKS6_RKS7_RKS8_:
        /* <DEDUP_REMOVED lines=11> */
        .type           $_ZN7cutlass13device_kernelIN5flash19enable_sm80_to_sm89INS1_16FlashAttnBwdSm80INS1_25CollectiveMainloopBwdSm80ILi2ELi2EN4cute5tupleIJNS5_1CILi128EEES8_NS7_ILi64EEEEEENS_10bfloat16_tEfNS_4arch4Sm80ELb1ELb0ELb1ELb0ELb1ELb0ELb0ELb0ELi2ELi4ELi4ELi4ELb0EEENS1_21CollectiveEpilogueBwdISA_SB_SD_Li256ELb0ELb0ELi2EEENS1_25SingleTileBwdLPTSchedulerILb0ELi128ELb1EEEEEEEEEvNT_6ParamsE$_ZN4cute3eso3ESOILb1ELb0EJNS_1CILi1EEEiiiNS2_ILi72EEENS2_ILi512EEEEEC2ERKS3_RKiSA_SA_RKS4_RKS5_,@function
        .size           $_ZN7cutlass13device_kernelIN5flash19enable_sm80_to_sm89INS1_16FlashAttnBwdSm80INS1_25CollectiveMainloopBwdSm80ILi2ELi2EN4cute5tupleIJNS5_1CILi128EEES8_NS7_ILi64EEEEEENS_10bfloat16_tEfNS_4arch4Sm80ELb1ELb0ELb1ELb0ELb1ELb0ELb0ELb0ELi2ELi4ELi4ELi4ELb0EEENS1_21CollectiveEpilogueBwdISA_SB_SD_Li256ELb0ELb0ELi2EEENS1_25SingleTileBwdLPTSchedulerILb0ELi128ELb1EEEEEEEEEvNT_6ParamsE$_ZN4cute3eso3ESOILb1ELb0EJNS_1CILi1EEEiiiNS2_ILi72EEENS2_ILi512EEEEEC2ERKS3_RKiSA_SA_RKS4_RKS5_,($_ZN7cutlass13device_kernelIN5flash19enable_sm80_to_sm89INS1_16FlashAttnBwdSm80INS1_25CollectiveMainloopBwdSm80ILi2ELi2EN4cute5tupleIJNS5_1CILi128EEES8_NS7_ILi64EEEEEENS_10bfloat16_tEfNS_4arch4Sm80ELb1ELb0ELb1ELb0ELb1ELb0ELb0ELb0ELi2ELi4ELi4ELi4ELb0EEENS1_21CollectiveEpilogueBwdISA_SB_SD_Li256ELb0ELb0ELi2EEENS1_25SingleTileBwdLPTSchedulerILb0ELi128ELb1EEEEEEEEEvNT_6ParamsE$_ZN4cute3eso3ESOILb1ELb0EJNS_1CILi2EEEiEEC2ERKS3_RKi - $_ZN7cutlass13device_kernelIN5flash19enable_sm80_to_sm89INS1_16FlashAttnBwdSm80INS1_25CollectiveMainloopBwdSm80ILi2ELi2EN4cute5tupleIJNS5_1CILi128EEES8_NS7_ILi64EEEEEENS_10bfloat16_tEfNS_4arch4Sm80ELb1ELb0ELb1ELb0ELb1ELb0ELb0ELb0ELi2ELi4ELi4ELi4ELb0EEENS1_21CollectiveEpilogueBwdISA_SB_SD_Li256ELb0ELb0ELi2EEENS1_25SingleTileBwdLPTSchedulerILb0ELi128ELb1EEEEEEEEEvNT_6ParamsE$_ZN4cute3eso3ESOILb1ELb0EJNS_1CILi1EEEiiiNS2_ILi72EEENS2_ILi512EEEEEC2ERKS3_RKiSA_SA_RKS4_RKS5_)
$_ZN7cutlass13device_kernelIN5flash19enable_sm80_to_sm89INS1_16FlashAttnBwdSm80INS1_25CollectiveMainloopBwdSm80ILi2ELi2EN4cute5tupleIJNS5_1CILi128EEES8_NS7_ILi64EEEEEENS_10bfloat16_tEfNS_4arch4Sm80ELb1ELb0ELb1ELb0ELb1ELb0ELb0ELb0ELi2ELi4ELi4ELi4ELb0EEENS1_21CollectiveEpilogueBwdISA_SB_SD_Li256ELb0ELb0ELi2EEENS1_25SingleTileBwdLPTSchedulerILb0ELi128ELb1EEEEEEEEEvNT_6ParamsE$_ZN4cute3eso3ESOILb1ELb0EJNS_1CILi1EEEiiiNS2_ILi72EEENS2_ILi512EEEEEC2ERKS3_RKiSA_SA_RKS4_RKS5_:
        /* <DEDUP_REMOVED lines=11> */
        .type           $_ZN7cutlass13device_kernelIN5flash19enable_sm80_to_sm89INS1_16FlashAttnBwdSm80INS1_25CollectiveMainloopBwdSm80ILi2ELi2EN4cute5tupleIJNS5_1CILi128EEES8_NS7_ILi64EEEEEENS_10bfloat16_tEfNS_4arch4Sm80ELb1ELb0ELb1ELb0ELb1ELb0ELb0ELb0ELi2ELi4ELi4ELi4ELb0EEENS1_21CollectiveEpilogueBwdISA_SB_SD_Li256ELb0ELb0ELi2EEENS1_25SingleTileBwdLPTSchedulerILb0ELi128ELb1EEEEEEEEEvNT_6ParamsE$_ZN4cute3eso3ESOILb1ELb0EJNS_1CILi2EEEiEEC2ERKS3_RKi,@function
        .size           $_ZN7cutlass13device_kernelIN5flash19enable_sm80_to_sm89INS1_16FlashAttnBwdSm80INS1_25CollectiveMainloopBwdSm80ILi2ELi2EN4cute5tupleIJNS5_1CILi128EEES8_NS7_ILi64EEEEEENS_10bfloat16_tEfNS_4arch4Sm80ELb1ELb0ELb1ELb0ELb1ELb0ELb0ELb0ELi2ELi4ELi4ELi4ELb0EEENS1_21CollectiveEpilogueBwdISA_SB_SD_Li256ELb0ELb0ELi2EEENS1_25SingleTileBwdLPTSchedulerILb0ELi128ELb1EEEEEEEEEvNT_6ParamsE$_ZN4cute3eso3ESOILb1ELb0EJNS_1CILi2EEEiEEC2ERKS3_RKi,($_ZN7cutlass13device_kernelIN5flash19enable_sm80_to_sm89INS1_16FlashAttnBwdSm80INS1_25CollectiveMainloopBwdSm80ILi2ELi2EN4cute5tupleIJNS5_1CILi128EEES8_NS7_ILi64EEEEEENS_10bfloat16_tEfNS_4arch4Sm80ELb1ELb0ELb1ELb0ELb1ELb0ELb0ELb0ELi2ELi4ELi4ELi4ELb0EEENS1_21CollectiveEpilogueBwdISA_SB_SD_Li256ELb0ELb0ELi2EEENS1_25SingleTileBwdLPTSchedulerILb0ELi128ELb1EEEEEEEEEvNT_6ParamsE$_ZN4cute3eso3ESOILb1ELb0EJNS_1CILi4096EEENS_5tupleIJNS4_IJiiEEENS2_ILi8192EEEEEEEEC2ERKS3_RKS7_ - $_ZN7cutlass13device_kernelIN5flash19enable_sm80_to_sm89INS1_16FlashAttnBwdSm80INS1_25CollectiveMainloopBwdSm80ILi2ELi2EN4cute5tupleIJNS5_1CILi128EEES8_NS7_ILi64EEEEEENS_10bfloat16_tEfNS_4arch4Sm80ELb1ELb0ELb1ELb0ELb1ELb0ELb0ELb0ELi2ELi4ELi4ELi4ELb0EEENS1_21CollectiveEpilogueBwdISA_SB_SD_Li256ELb0ELb0ELi2EEENS1_25SingleTileBwdLPTSchedulerILb0ELi128ELb1EEEEEEEEEvNT_6ParamsE$_ZN4cute3eso3ESOILb1ELb0EJNS_1CILi2EEEiEEC2ERKS3_RKi)
$_ZN7cutlass13device_kernelIN5flash19enable_sm80_to_sm89INS1_16FlashAttnBwdSm80INS1_25CollectiveMainloopBwdSm80ILi2ELi2EN4cute5tupleIJNS5_1CILi128EEES8_NS7_ILi64EEEEEENS_10bfloat16_tEfNS_4arch4Sm80ELb1ELb0ELb1ELb0ELb1ELb0ELb0ELb0ELi2ELi4ELi4ELi4ELb0EEENS1_21CollectiveEpilogueBwdISA_SB_SD_Li256ELb0ELb0ELi2EEENS1_25SingleTileBwdLPTSchedulerILb0ELi128ELb1EEEEEEEEEvNT_6ParamsE$_ZN4cute3eso3ESOILb1ELb0EJNS_1CILi2EEEiEEC2ERKS3_RKi:
[----:B------:R-:W-:Y:S02]  /*8f10*/  IADD3 R2, R2, -c[0x0][0x20], RZ ;  /* 0x8000080002027a10 */ /* 0x000fe40007ffe0ff */
[----:B------:R-:W-:-:S03]  /*8f20*/  MOV R5, 0x0 ;  /* 0x0000000000057802 */ /* 0x000fc60000000f00 */
[----:B------:R1:W-:Y:S01]  /*8f30*/  STL [R2], R3 ;  /* 0x0000000302007387 */ /* 0x0003e20000100800 */
[----:B------:R-:W-:Y:S05]  /*8f40*/  RET.REL.NODEC R4 `(_ZN7cutlass13device_kernelIN5flash19enable_sm80_to_sm89INS1_16FlashAttnBwdSm80INS1_25CollectiveMainloopBwdSm80ILi2ELi2EN4cute5tupleIJNS5_1CILi128EEES8_NS7_ILi64EEEEEENS_10bfloat16_tEfNS_4arch4Sm80ELb1ELb0ELb1ELb0ELb1ELb0ELb0ELb0ELi2ELi4ELi4ELi4ELb0EEENS1_21CollectiveEpilogueBwdISA_SB_SD_Li256ELb0ELb0ELi2EEENS1_25SingleTileBwdLPTSchedulerILb0ELi128ELb1EEEEEEEEEvNT_6ParamsE) ;  /* 0xffff70b004007950 */ /* 0x000fea0003c3ffff */
        .type           $_ZN7cutlass13device_kernelIN5flash19enable_sm80_to_sm89INS1_16FlashAttnBwdSm80INS1_25CollectiveMainloopBwdSm80ILi2ELi2EN4cute5tupleIJNS5_1CILi128EEES8_NS7_ILi64EEEEEENS_10bfloat16_tEfNS_4arch4Sm80ELb1ELb0ELb1ELb0ELb1ELb0ELb0ELb0ELi2ELi4ELi4ELi4ELb0EEENS1_21CollectiveEpilogueBwdISA_SB_SD_Li256ELb0ELb0ELi2EEENS1_25SingleTileBwdLPTSchedulerILb0ELi128ELb1EEEEEEEEEvNT_6ParamsE$_ZN4cute3eso3ESOILb1ELb0EJNS_1CILi4096EEENS_5tupleIJNS4_IJiiEEENS2_ILi8192EEEEEEEEC2ERKS3_RKS7_,@function
        .size           $_ZN7cutlass13device_kernelIN5flash19enable_sm80_to_sm89INS1_16FlashAttnBwdSm80INS1_25CollectiveMainloopBwdSm80ILi2ELi2EN4cute5tupleIJNS5_1CILi128EEES8_NS7_ILi64EEEEEENS_10bfloat16_tEfNS_4arch4Sm80ELb1ELb0ELb1ELb0ELb1ELb0ELb0ELb0ELi2ELi4ELi4ELi4ELb0EEENS1_21CollectiveEpilogueBwdISA_SB_SD_Li256ELb0ELb0ELi2EEENS1_25SingleTileBwdLPTSchedulerILb0ELi128ELb1EEEEEEEEEvNT_6ParamsE$_ZN4cute3eso3ESOILb1ELb0EJNS_1CILi4096EEENS_5tupleIJNS4_IJiiEEENS2_ILi8192EEEEEEEEC2ERKS3_RKS7_,($_ZN7cutlass13device_kernelIN5flash19enable_sm80_to_sm89INS1_16FlashAttnBwdSm80INS1_25CollectiveMainloopBwdSm80ILi2ELi2EN4cute5tupleIJNS5_1CILi128EEES8_NS7_ILi64EEEEEENS_10bfloat16_tEfNS_4arch4Sm80ELb1ELb0ELb1ELb0ELb1ELb0ELb0ELb0ELi2ELi4ELi4ELi4ELb0EEENS1_21CollectiveEpilogueBwdISA_SB_SD_Li256ELb0ELb0ELi2EEENS1_25SingleTileBwdLPTSchedulerILb0ELi128ELb1EEEEEEEEEvNT_6ParamsE$_ZN4cute3eso3ESOILb1ELb0EJNS_1CILi4096EEENS_5tupleIJiiEEEEEC2ERKS3_RKS5_ - $_ZN7cutlass13device_kernelIN5flash19enable_sm80_to_sm89INS1_16FlashAttnBwdSm80INS1_25CollectiveMainloopBwdSm80ILi2ELi2EN4cute5tupleIJNS5_1CILi128EEES8_NS7_ILi64EEEEEENS_10bfloat16_tEfNS_4arch4Sm80ELb1ELb0ELb1ELb0ELb1ELb0ELb0ELb0ELi2ELi4ELi4ELi4ELb0EEENS1_21CollectiveEpilogueBwdISA_SB_SD_Li256ELb0ELb0ELi2EEENS1_25SingleTileBwdLPTSchedulerILb0ELi128ELb1EEEEEEEEEvNT_6ParamsE$_ZN4cute3eso3ESOILb1ELb0EJNS_1CILi4096EEENS_5tupleIJNS4_IJiiEEENS2_ILi8192EEEEEEEEC2ERKS3_RKS7_)
$_ZN7cutlass13device_kernelIN5flash19enable_sm80_to_sm89INS1_16FlashAttnBwdSm80INS1_25CollectiveMainloopBwdSm80ILi2ELi2EN4cute5tupleIJNS5_1CILi128EEES8_NS7_ILi64EEEEEENS_10bfloat16_tEfNS_4arch4Sm80ELb1ELb0ELb1ELb0ELb1ELb0ELb0ELb0ELi2ELi4ELi4ELi4ELb0EEENS1_21CollectiveEpilogueBwdISA_SB_SD_Li256ELb0ELb0ELi2EEENS1_25SingleTileBwdLPTSchedulerILb0ELi128ELb1EEEEEEEEEvNT_6ParamsE$_ZN4cute3eso3ESOILb1ELb0EJNS_1CILi4096EEENS_5tupleIJNS4_IJiiEEENS2_ILi8192EEEEEEEEC2ERKS3_RKS7_:
[----:B------:R-:W-:Y:S01]  /*8f50*/  IADD3 R2, R2, -c[0x0][0x20], RZ ;  /* 0x8000080002027a10 */ /* 0x000fe20007ffe0ff */
[----:B------:R-:W-:Y:S01]  /*8f60*/  IMAD.MOV.U32 R8, RZ, RZ, R6 ;  /* 0x000000ffff087224 */ /* 0x000fe200078e0006 */
[----:B------:R-:W-:-:S03]  /*8f70*/  MOV R9, 0x0 ;  /* 0x0000000000097802 */ /* 0x000fc60000000f00 */
[----:B------:R1:W-:Y:S04]  /*8f80*/  STL [R2], R5 ;  /* 0x0000000502007387 */ /* 0x0003e80000100800 */
[----:B------:R1:W-:Y:S01]  /*8f90*/  STL [R2+0x4], R3 ;  /* 0x0000040302007387 */ /* 0x0003e20000100800 */
[----:B------:R-:W-:Y:S05]  /*8fa0*/  RET.REL.NODEC R8 `(_ZN7cutlass13device_kernelIN5flash19enable_sm80_to_sm89INS1_16FlashAttnBwdSm80INS1_25CollectiveMainloopBwdSm80ILi2ELi2EN4cute5tupleIJNS5_1CILi128EEES8_NS7_ILi64EEEEEENS_10bfloat16_tEfNS_4arch4Sm80ELb1ELb0ELb1ELb0ELb1ELb0ELb0ELb0ELi2ELi4ELi4ELi4ELb0EEENS1_21CollectiveEpilogueBwdISA_SB_SD_Li256ELb0ELb0ELi2EEENS1_25SingleTileBwdLPTSchedulerILb0ELi128ELb1EEEEEEEEEvNT_6ParamsE) ;  /* 0xffff705008007950 */ /* 0x000fea0003c3ffff */
        .type           $_ZN7cutlass13device_kernelIN5flash19enable_sm80_to_sm89INS1_16FlashAttnBwdSm80INS1_25CollectiveMainloopBwdSm80ILi2ELi2EN4cute5tupleIJNS5_1CILi128EEES8_NS7_ILi64EEEEEENS_10bfloat16_tEfNS_4arch4Sm80ELb1ELb0ELb1ELb0ELb1ELb0ELb0ELb0ELi2ELi4ELi4ELi4ELb0EEENS1_21CollectiveEpilogueBwdISA_SB_SD_Li256ELb0ELb0ELi2EEENS1_25SingleTileBwdLPTSchedulerILb0ELi128ELb1EEEEEEEEEvNT_6ParamsE$_ZN4cute3eso3ESOILb1ELb0EJNS_1CILi4096EEENS_5tupleIJiiEEEEEC2ERKS3_RKS5_,@function
        .size           $_ZN7cutlass13device_kernelIN5flash19enable_sm80_to_sm89INS1_16FlashAttnBwdSm80INS1_25CollectiveMainloopBwdSm80ILi2ELi2EN4cute5tupleIJNS5_1CILi128EEES8_NS7_ILi64EEEEEENS_10bfloat16_tEfNS_4arch4Sm80ELb1ELb0ELb1ELb0ELb1ELb0ELb0ELb0ELi2ELi4ELi4ELi4ELb0EEENS1_21CollectiveEpilogueBwdISA_SB_SD_Li256ELb0ELb0ELi2EEENS1_25SingleTileBwdLPTSchedulerILb0ELi128ELb1EEEEEEEEEvNT_6ParamsE$_ZN4cute3eso3ESOILb1ELb0EJNS_1CILi4096EEENS_5tupleIJiiEEEEEC2ERKS3_RKS5_,($_ZN7cutlass13device_kernelIN5flash19enable_sm80_to_sm89INS1_16FlashAttnBwdSm80INS1_25CollectiveMainloopBwdSm80ILi2ELi2EN4cute5tupleIJNS5_1CILi128EEES8_NS7_ILi64EEEEEENS_10bfloat16_tEfNS_4arch4Sm80ELb1ELb0ELb1ELb0ELb1ELb0ELb0ELb0ELi2ELi4ELi4ELi4ELb0EEENS1_21CollectiveEpilogueBwdISA_SB_SD_Li256ELb0ELb0ELi2EEENS1_25SingleTileBwdLPTSchedulerILb0ELi128ELb1EEEEEEEEEvNT_6ParamsE$_ZN4cute3eso3ESOILb1ELb0EJNS_1CILi4096EEEiiEEC2ERKS3_RKiS8_ - $_ZN7cutlass13device_kernelIN5flash19enable_sm80_to_sm89INS1_16FlashAttnBwdSm80INS1_25CollectiveMainloopBwdSm80ILi2ELi2EN4cute5tupleIJNS5_1CILi128EEES8_NS7_ILi64EEEEEENS_10bfloat16_tEfNS_4arch4Sm80ELb1ELb0ELb1ELb0ELb1ELb0ELb0ELb0ELi2ELi4ELi4ELi4ELb0EEENS1_21CollectiveEpilogueBwdISA_SB_SD_Li256ELb0ELb0ELi2EEENS1_25SingleTileBwdLPTSchedulerILb0ELi128ELb1EEEEEEEEEvNT_6ParamsE$_ZN4cute3eso3ESOILb1ELb0EJNS_1CILi4096EEENS_5tupleIJiiEEEEEC2ERKS3_RKS5_)
$_ZN7cutlass13device_kernelIN5flash19enable_sm80_to_sm89INS1_16FlashAttnBwdSm80INS1_25CollectiveMainloopBwdSm80ILi2ELi2EN4cute5tupleIJNS5_1CILi128EEES8_NS7_ILi64EEEEEENS_10bfloat16_tEfNS_4arch4Sm80ELb1ELb0ELb1ELb0ELb1ELb0ELb0ELb0ELi2ELi4ELi4ELi4ELb0EEENS1_21CollectiveEpilogueBwdISA_SB_SD_Li256ELb0ELb0ELi2EEENS1_25SingleTileBwdLPTSchedulerILb0ELi128ELb1EEEEEEEEEvNT_6ParamsE$_ZN4cute3eso3ESOILb1ELb0EJNS_1CILi4096EEENS_5tupleIJiiEEEEEC2ERKS3_RKS5_:
[----:B------:R-:W-:Y:S01]  /*8fb0*/  IADD3 R2, R2, -c[0x0][0x20], RZ ;  /* 0x8000080002027a10 */ /* 0x000fe20007ffe0ff */
[----:B------:R-:W-:Y:S01]  /*8fc0*/  IMAD.MOV.U32 R8, RZ, RZ, R6 ;  /* 0x000000ffff087224 */ /* 0x000fe200078e0006 */
[----:B------:R-:W-:-:S03]  /*8fd0*/  MOV R9, 0x0 ;  /* 0x0000000000097802 */ /* 0x000fc60000000f00 */
[----:B------:R1:W-:Y:S04]  /*8fe0*/  STL [R2], R5 ;  /* 0x0000000502007387 */ /* 0x0003e80000100800 */
[----:B------:R1:W-:Y:S01]  /*8ff0*/  STL [R2+0x4], R3 ;  /* 0x0000040302007387 */ /* 0x0003e20000100800 */
[----:B------:R-:W-:Y:S05]  /*9000*/  RET.REL.NODEC R8 `(_ZN7cutlass13device_kernelIN5flash19enable_sm80_to_sm89INS1_16FlashAttnBwdSm80INS1_25CollectiveMainloopBwdSm80ILi2ELi2EN4cute5tupleIJNS5_1CILi128EEES8_NS7_ILi64EEEEEENS_10bfloat16_tEfNS_4arch4Sm80ELb1ELb0ELb1ELb0ELb1ELb0ELb0ELb0ELi2ELi4ELi4ELi4ELb0EEENS1_21CollectiveEpilogueBwdISA_SB_SD_Li256ELb0ELb0ELi2EEENS1_25SingleTileBwdLPTSchedulerILb0ELi128ELb1EEEEEEEEEvNT_6ParamsE) ;  /* 0xffff6ff008007950 */ /* 0x000fea0003c3ffff */
        .type           $_ZN7cutlass13device_kernelIN5flash19enable_sm80_to_sm89INS1_16FlashAttnBwdSm80INS1_25CollectiveMainloopBwdSm80ILi2ELi2EN4cute5tupleIJNS5_1CILi128EEES8_NS7_ILi64EEEEEENS_10bfloat16_tEfNS_4arch4Sm80ELb1ELb0ELb1ELb0ELb1ELb0ELb0ELb0ELi2ELi4ELi4ELi4ELb0EEENS1_21CollectiveEpilogueBwdISA_SB_SD_Li256ELb0ELb0ELi2EEENS1_25SingleTileBwdLPTSchedulerILb0ELi128ELb1EEEEEEEEEvNT_6ParamsE$_ZN4cute3eso3ESOILb1ELb0EJNS_1CILi4096EEEiiEEC2ERKS3_RKiS8_,@function
        .size           $_ZN7cutlass13device_kernelIN5flash19enable_sm80_to_sm89INS1_16FlashAttnBwdSm80INS1_25CollectiveMainloopBwdSm80ILi2ELi2EN4cute5tupleIJNS5_1CILi128EEES8_NS7_ILi64EEEEEENS_10bfloat16_tEfNS_4arch4Sm80ELb1ELb0ELb1ELb0ELb1ELb0ELb0ELb0ELi2ELi4ELi4ELi4ELb0EEENS1_21CollectiveEpilogueBwdISA_SB_SD_Li256ELb0ELb0ELi2EEENS1_25SingleTileBwdLPTSchedulerILb0ELi128ELb1EEEEEEEEEvNT_6ParamsE$_ZN4cute3eso3ESOILb1ELb0EJNS_1CILi4096EEEiiEEC2ERKS3_RKiS8_,($_ZN7cutlass13device_kernelIN5flash19enable_sm80_to_sm89INS1_16FlashAttnBwdSm80INS1_25CollectiveMainloopBwdSm80ILi2ELi2EN4cute5tupleIJNS5_1CILi128EEES8_NS7_ILi64EEEEEENS_10bfloat16_tEfNS_4arch4Sm80ELb1ELb0ELb1ELb0ELb1ELb0ELb0ELb0ELi2ELi4ELi4ELi4ELb0EEENS1_21CollectiveEpilogueBwdISA_SB_SD_Li256ELb0ELb0ELi2EEENS1_25SingleTileBwdLPTSchedulerILb0ELi128ELb1EEEEEEEEEvNT_6ParamsE$_ZN4cute3eso3ESOILb1ELb0EJNS_1CILi4096EEEiiNS2_ILi8192EEEEEC2ERKS3_RKiS9_RKS4_ - $_ZN7cutlass13device_kernelIN5flash19enable_sm80_to_sm89INS1_16FlashAttnBwdSm80INS1_25CollectiveMainloopBwdSm80ILi2ELi2EN4cute5tupleIJNS5_1CILi128EEES8_NS7_ILi64EEEEEENS_10bfloat16_tEfNS_4arch4Sm80ELb1ELb0ELb1ELb0ELb1ELb0ELb0ELb0ELi2ELi4ELi4ELi4ELb0EEENS1_21CollectiveEpilogueBwdISA_SB_SD_Li256ELb0ELb0ELi2EEENS1_25SingleTileBwdLPTSchedulerILb0ELi128ELb1EEEEEEEEEvNT_6ParamsE$_ZN4cute3eso3ESOILb1ELb0EJNS_1CILi4096EEEiiEEC2ERKS3_RKiS8_)
$_ZN7cutlass13device_kernelIN5flash19enable_sm80_to_sm89INS1_16FlashAttnBwdSm80INS1_25CollectiveMainloopBwdSm80ILi2ELi2EN4cute5tupleIJNS5_1CILi128EEES8_NS7_ILi64EEEEEENS_10bfloat16_tEfNS_4arch4Sm80ELb1ELb0ELb1ELb0ELb1ELb0ELb0ELb0ELi2ELi4ELi4ELi4ELb0EEENS1_21CollectiveEpilogueBwdISA_SB_SD_Li256ELb0ELb0ELi2EEENS1_25SingleTileBwdLPTSchedulerILb0ELi128ELb1EEEEEEEEEvNT_6ParamsE$_ZN4cute3eso3ESOILb1ELb0EJNS_1CILi4096EEEiiEEC2ERKS3_RKiS8_:
        /* <DEDUP_REMOVED lines=8> */
        .type           $_ZN7cutlass13device_kernelIN5flash19enable_sm80_to_sm89INS1_16FlashAttnBwdSm80INS1_25CollectiveMainloopBwdSm80ILi2ELi2EN4cute5tupleIJNS5_1CILi128EEES8_NS7_ILi64EEEEEENS_10bfloat16_tEfNS_4arch4Sm80ELb1ELb0ELb1ELb0ELb1ELb0ELb0ELb0ELi2ELi4ELi4ELi4ELb0EEENS1_21CollectiveEpilogueBwdISA_SB_SD_Li256ELb0ELb0ELi2EEENS1_25SingleTileBwdLPTSchedulerILb0ELi128ELb1EEEEEEEEEvNT_6ParamsE$_ZN4cute3eso3ESOILb1ELb0EJNS_1CILi4096EEEiiNS2_ILi8192EEEEEC2ERKS3_RKiS9_RKS4_,@function
        .size           $_ZN7cutlass13device_kernelIN5flash19enable_sm80_to_sm89INS1_16FlashAttnBwdSm80INS1_25CollectiveMainloopBwdSm80ILi2ELi2EN4cute5tupleIJNS5_1CILi128EEES8_NS7_ILi64EEEEEENS_10bfloat16_tEfNS_4arch4Sm80ELb1ELb0ELb1ELb0ELb1ELb0ELb0ELb0ELi2ELi4ELi4ELi4ELb0EEENS1_21CollectiveEpilogueBwdISA_SB_SD_Li256ELb0ELb0ELi2EEENS1_25SingleTileBwdLPTSchedulerILb0ELi128ELb1EEEEEEEEEvNT_6ParamsE$_ZN4cute3eso3ESOILb1ELb0EJNS_1CILi4096EEEiiNS2_ILi8192EEEEEC2ERKS3_RKiS9_RKS4_,($_ZN7cutlass13device_kernelIN5flash19enable_sm80_to_sm89INS1_16FlashAttnBwdSm80INS1_25CollectiveMainloopBwdSm80ILi2ELi2EN4cute5tupleIJNS5_1CILi128EEES8_NS7_ILi64EEEEEENS_10bfloat16_tEfNS_4arch4Sm80ELb1ELb0ELb1ELb0ELb1ELb0ELb0ELb0ELi2ELi4ELi4ELi4ELb0EEENS1_21CollectiveEpilogueBwdISA_SB_SD_Li256ELb0ELb0ELi2EEENS1_25SingleTileBwdLPTSchedulerILb0ELi128ELb1EEEEEEEEEvNT_6ParamsE$_ZN4cute3eso3ESOILb1ELb0EJNS_1CILi8EEEiiEEC2ERKS3_RKiS8_ - $_ZN7cutlass13device_kernelIN5flash19enable_sm80_to_sm89INS1_16FlashAttnBwdSm80INS1_25CollectiveMainloopBwdSm80ILi2ELi2EN4cute5tupleIJNS5_1CILi128EEES8_NS7_ILi64EEEEEENS_10bfloat16_tEfNS_4arch4Sm80ELb1ELb0ELb1ELb0ELb1ELb0ELb0ELb0ELi2ELi4ELi4ELi4ELb0EEENS1_21CollectiveEpilogueBwdISA_SB_SD_Li256ELb0ELb0ELi2EEENS1_25SingleTileBwdLPTSchedulerILb0ELi128ELb1EEEEEEEEEvNT_6ParamsE$_ZN4cute3eso3ESOILb1ELb0EJNS_1CILi4096EEEiiNS2_ILi8192EEEEEC2ERKS3_RKiS9_RKS4_)
$_ZN7cutlass13device_kernelIN5flash19enable_sm80_to_sm89INS1_16FlashAttnBwdSm80INS1_25CollectiveMainloopBwdSm80ILi2ELi2EN4cute5tupleIJNS5_1CILi128EEES8_NS7_ILi64EEEEEENS_10bfloat16_tEfNS_4arch4Sm80ELb1ELb0ELb1ELb0ELb1ELb0ELb0ELb0ELi2ELi4ELi4ELi4ELb0EEENS1_21CollectiveEpilogueBwdISA_SB_SD_Li256ELb0ELb0ELi2EEENS1_25SingleTileBwdLPTSchedulerILb0ELi128ELb1EEEEEEEEEvNT_6ParamsE$_ZN4cute3eso3ESOILb1ELb0EJNS_1CILi4096EEEiiNS2_ILi8192EEEEEC2ERKS3_RKiS9_RKS4_:
        /* <DEDUP_REMOVED lines=8> */
        .type           $_ZN7cutlass13device_kernelIN5flash19enable_sm80_to_sm89INS1_16FlashAttnBwdSm80INS1_25CollectiveMainloopBwdSm80ILi2ELi2EN4cute5tupleIJNS5_1CILi128EEES8_NS7_ILi64EEEEEENS_10bfloat16_tEfNS_4arch4Sm80ELb1ELb0ELb1ELb0ELb1ELb0ELb0ELb0ELi2ELi4ELi4ELi4ELb0EEENS1_21CollectiveEpilogueBwdISA_SB_SD_Li256ELb0ELb0ELi2EEENS1_25SingleTileBwdLPTSchedulerILb0ELi128ELb1EEEEEEEEEvNT_6ParamsE$_ZN4cute3eso3ESOILb1ELb0EJNS_1CILi8EEEiiEEC2ERKS3_RKiS8_,@function
        .size           $_ZN7cutlass13device_kernelIN5flash19enable_sm80_to_sm89INS1_16FlashAttnBwdSm80INS1_25CollectiveMainloopBwdSm80ILi2ELi2EN4cute5tupleIJNS5_1CILi128EEES8_NS7_ILi64EEEEEENS_10bfloat16_tEfNS_4arch4Sm80ELb1ELb0ELb1ELb0ELb1ELb0ELb0ELb0ELi2ELi4ELi4ELi4ELb0EEENS1_21CollectiveEpilogueBwdISA_SB_SD_Li256ELb0ELb0ELi2EEENS1_25SingleTileBwdLPTSchedulerILb0ELi128ELb1EEEEEEEEEvNT_6ParamsE$_ZN4cute3eso3ESOILb1ELb0EJNS_1CILi8EEEiiEEC2ERKS3_RKiS8_,($_ZN7cutlass13device_kernelIN5flash19enable_sm80_to_sm89INS1_16FlashAttnBwdSm80INS1_25CollectiveMainloopBwdSm80ILi2ELi2EN4cute5tupleIJNS5_1CILi128EEES8_NS7_ILi64EEEEEENS_10bfloat16_tEfNS_4arch4Sm80ELb1ELb0ELb1ELb0ELb1ELb0ELb0ELb0ELi2ELi4ELi4ELi4ELb0EEENS1_21CollectiveEpilogueBwdISA_SB_SD_Li256ELb0ELb0ELi2EEENS1_25SingleTileBwdLPTSchedulerILb0ELi128ELb1EEEEEEEEEvNT_6ParamsE$_ZN4cute3eso3ESOILb1ELb0EJNS_1CILi8EEEiiiNS2_ILi144EEENS2_ILi512EEEEEC2ERKS3_RKiSA_SA_RKS4_RKS5_ - $_ZN7cutlass13device_kernelIN5flash19enable_sm80_to_sm89INS1_16FlashAttnBwdSm80INS1_25CollectiveMainloopBwdSm80ILi2ELi2EN4cute5tupleIJNS5_1CILi128EEES8_NS7_ILi64EEEEEENS_10bfloat16_tEfNS_4arch4Sm80ELb1ELb0ELb1ELb0ELb1ELb0ELb0ELb0ELi2ELi4ELi4ELi4ELb0EEENS1_21CollectiveEpilogueBwdISA_SB_SD_Li256ELb0ELb0ELi2EEENS1_25SingleTileBwdLPTSchedulerILb0ELi128ELb1EEEEEEEEEvNT_6ParamsE$_ZN4cute3eso3ESOILb1ELb0EJNS_1CILi8EEEiiEEC2ERKS3_RKiS8_)
$_ZN7cutlass13device_kernelIN5flash19enable_sm80_to_sm89INS1_16FlashAttnBwdSm80INS1_25CollectiveMainloopBwdSm80ILi2ELi2EN4cute5tupleIJNS5_1CILi128EEES8_NS7_ILi64EEEEEENS_10bfloat16_tEfNS_4arch4Sm80ELb1ELb0ELb1ELb0ELb1ELb0ELb0ELb0ELi2ELi4ELi4ELi4ELb0EEENS1_21CollectiveEpilogueBwdISA_SB_SD_Li256ELb0ELb0ELi2EEENS1_25SingleTileBwdLPTSchedulerILb0ELi128ELb1EEEEEEEEEvNT_6ParamsE$_ZN4cute3eso3ESOILb1ELb0EJNS_1CILi8EEEiiEEC2ERKS3_RKiS8_:
[----:B------:R-:W-:Y:S02]  /*9110*/  IADD3 R3, R60, -c[0x0][0x20], RZ ;  /* 0x800008003c037a10 */ /* 0x000fe40007ffe0ff */
[----:B------:R-:W-:-:S03]  /*9120*/  IADD3 R2, R59, -c[0x0][0x20], RZ ;  /* 0x800008003b027a10 */ /* 0x000fc60007ffe0ff */
[----:B------:R1:W-:Y:S04]  /*9130*/  STL [R3], R6 ;  /* 0x0000000603007387 */ /* 0x0003e80000100800 */
[----:B------:R-:W2:Y:S01]  /*9140*/  LDL R2, [R2] ;  /* 0x0000000002027983 */ /* 0x000ea20000100800 */
[----:B------:R-:W-:-:S03]  /*9150*/  IMAD.MOV.U32 R5, RZ, RZ, 0x0 ;  /* 0x00000000ff057424 */ /* 0x000fc600078e00ff */
[----:B--2---:R1:W-:Y:S01]  /*9160*/  STL [R3+0x4], R2 ;  /* 0x0000040203007387 */ /* 0x0043e20000100800 */
[----:B------:R-:W-:Y:S05]  /*9170*/  RET.REL.NODEC R4 `(_ZN7cutlass13device_kernelIN5flash19enable_sm80_to_sm89INS1_16FlashAttnBwdSm80INS1_25CollectiveMainloopBwdSm80ILi2ELi2EN4cute5tupleIJNS5_1CILi128EEES8_NS7_ILi64EEEEEENS_10bfloat16_tEfNS_4arch4Sm80ELb1ELb0ELb1ELb0ELb1ELb0ELb0ELb0ELi2ELi4ELi4ELi4ELb0EEENS1_21CollectiveEpilogueBwdISA_SB_SD_Li256ELb0ELb0ELi2EEENS1_25SingleTileBwdLPTSchedulerILb0ELi128ELb1EEEEEEEEEvNT_6ParamsE) ;  /* 0xffff6e8004007950 */ /* 0x000fea0003c3ffff */
        .type           $_ZN7cutlass13device_kernelIN5flash19enable_sm80_to_sm89INS1_16FlashAttnBwdSm80INS1_25CollectiveMainloopBwdSm80ILi2ELi2EN4cute5tupleIJNS5_1CILi128EEES8_NS7_ILi64EEEEEENS_10bfloat16_tEfNS_4arch4Sm80ELb1ELb0ELb1ELb0ELb1ELb0ELb0ELb0ELi2ELi4ELi4ELi4ELb0EEENS1_21CollectiveEpilogueBwdISA_SB_SD_Li256ELb0ELb0ELi2EEENS1_25SingleTileBwdLPTSchedulerILb0ELi128ELb1EEEEEEEEEvNT_6ParamsE$_ZN4cute3eso3ESOILb1ELb0EJNS_1CILi8EEEiiiNS2_ILi144EEENS2_ILi512EEEEEC2ERKS3_RKiSA_SA_RKS4_RKS5_,@function
        .size           $_ZN7cutlass13device_kernelIN5flash19enable_sm80_to_sm89INS1_16FlashAttnBwdSm80INS1_25CollectiveMainloopBwdSm80ILi2ELi2EN4cute5tupleIJNS5_1CILi128EEES8_NS7_ILi64EEEEEENS_10bfloat16_tEfNS_4arch4Sm80ELb1ELb0ELb1ELb0ELb1ELb0ELb0ELb0ELi2ELi4ELi4ELi4ELb0EEENS1_21CollectiveEpilogueBwdISA_SB_SD_Li256ELb0ELb0ELi2EEENS1_25SingleTileBwdLPTSchedulerILb0ELi128ELb1EEEEEEEEEvNT_6ParamsE$_ZN4cute3eso3ESOILb1ELb0EJNS_1CILi8EEEiiiNS2_ILi144EEENS2_ILi512EEEEEC2ERKS3_RKiSA_SA_RKS4_RKS5_,($_ZN7cutlass13device_kernelIN5flash19enable_sm80_to_sm89INS1_16FlashAttnBwdSm80INS1_25CollectiveMainloopBwdSm80ILi2ELi2EN4cute5tupleIJNS5_1CILi128EEES8_NS7_ILi64EEEEEENS_10bfloat16_tEfNS_4arch4Sm80ELb1ELb0ELb1ELb0ELb1ELb0ELb0ELb0ELi2ELi4ELi4ELi4ELb0EEENS1_21CollectiveEpilogueBwdISA_SB_SD_Li256ELb0ELb0ELi2EEENS1_25SingleTileBwdLPTSchedulerILb0ELi128ELb1EEEEEEEEEvNT_6ParamsE$_ZN4cute3eso3ESOILb1ELb0EJNS_5tupleIJNS2_IJNS2_IJNS_1CILi8EEENS3_ILi1EEEEEENS2_IJS5_S5_EEEEEENS2_IJS5_NS3_ILi2EEEEEEEEENS2_IJNS2_IJNS2_IJS5_NS3_ILi0EEEEEENS2_IJSC_SC_EEEEEENS2_IJSC_iEEEEEEEEC2ERKSB_RKSH_ - $_ZN7cutlass13device_kernelIN5flash19enable_sm80_to_sm89INS1_16FlashAttnBwdSm80INS1_25CollectiveMainloopBwdSm80ILi2ELi2EN4cute5tupleIJNS5_1CILi128EEES8_NS7_ILi64EEEEEENS_10bfloat16_tEfNS_4arch4Sm80ELb1ELb0ELb1ELb0ELb1ELb0ELb0ELb0ELi2ELi4ELi4ELi4ELb0EEENS1_21CollectiveEpilogueBwdISA_SB_SD_Li256ELb0ELb0ELi2EEENS1_25SingleTileBwdLPTSchedulerILb0ELi128ELb1EEEEEEEEEvNT_6ParamsE$_ZN4cute3eso3ESOILb1ELb0EJNS_1CILi8EEEiiiNS2_ILi144EEENS2_ILi512EEEEEC2ERKS3_RKiSA_SA_RKS4_RKS5_)
$_ZN7cutlass13device_kernelIN5flash19enable_sm80_to_sm89INS1_16FlashAttnBwdSm80INS1_25CollectiveMainloopBwdSm80ILi2ELi2EN4cute5tupleIJNS5_1CILi128EEES8_NS7_ILi64EEEEEENS_10bfloat16_tEfNS_4arch4Sm80ELb1ELb0ELb1ELb0ELb1ELb0ELb0ELb0ELi2ELi4ELi4ELi4ELb0EEENS1_21CollectiveEpilogueBwdISA_SB_SD_Li256ELb0ELb0ELi2EEENS1_25SingleTileBwdLPTSchedulerILb0ELi128ELb1EEEEEEEEEvNT_6ParamsE$_ZN4cute3eso3ESOILb1ELb0EJNS_1CILi8EEEiiiNS2_ILi144EEENS2_ILi512EEEEEC2ERKS3_RKiSA_SA_RKS4_RKS5_:
        /* <DEDUP_REMOVED lines=9> */
[----:B------:R-:W-:Y:S05]  /*9210*/  RET.REL.NODEC R4 `(_ZN7cutlass13device_kernelIN5flash19enable_sm80_to_sm89INS1_16FlashAttnBwdSm80INS1_25CollectiveMainloopBwdSm80ILi2ELi2EN4cute5tupleIJNS5_1CILi128EEES8_NS7_ILi64EEEEEENS_10bfloat16_tEfNS_4arch4Sm80ELb1ELb0ELb1ELb0ELb1ELb0ELb0ELb0ELi2ELi4ELi4ELi4ELb0EEENS1_21CollectiveEpilogueBwdISA_SB_SD_Li256ELb0ELb0ELi2EEENS1_25SingleTileBwdLPTSchedulerILb0ELi128ELb1EEEEEEEEEvNT_6ParamsE) ;  /* 0xffff6de004007950 */ /* 0x000fea0003c3ffff */
        .type           $_ZN7cutlass13device_kernelIN5flash19enable_sm80_to_sm89INS1_16FlashAttnBwdSm80INS1_25CollectiveMainloopBwdSm80ILi2ELi2EN4cute5tupleIJNS5_1CILi128EEES8_NS7_ILi64EEEEEENS_10bfloat16_tEfNS_4arch4Sm80ELb1ELb0ELb1ELb0ELb1ELb0ELb0ELb0ELi2ELi4ELi4ELi4ELb0EEENS1_21CollectiveEpilogueBwdISA_SB_SD_Li256ELb0ELb0ELi2EEENS1_25SingleTileBwdLPTSchedulerILb0ELi128ELb1EEEEEEEEEvNT_6ParamsE$_ZN4cute3eso3ESOILb1ELb0EJNS_5tupleIJNS2_IJNS2_IJNS_1CILi8EEENS3_ILi1EEEEEENS2_IJS5_S5_EEEEEENS2_IJS5_NS3_ILi2EEEEEEEEENS2_IJNS2_IJNS2_IJS5_NS3_ILi0EEEEEENS2_IJSC_SC_EEEEEENS2_IJSC_iEEEEEEEEC2ERKSB_RKSH_,@function
        .size           $_ZN7cutlass13device_kernelIN5flash19enable_sm80_to_sm89INS1_16FlashAttnBwdSm80INS1_25CollectiveMainloopBwdSm80ILi2ELi2EN4cute5tupleIJNS5_1CILi128EEES8_NS7_ILi64EEEEEENS_10bfloat16_tEfNS_4arch4Sm80ELb1ELb0ELb1ELb0ELb1ELb0ELb0ELb0ELi2ELi4ELi4ELi4ELb0EEENS1_21CollectiveEpilogueBwdISA_SB_SD_Li256ELb0ELb0ELi2EEENS1_25SingleTileBwdLPTSchedulerILb0ELi128ELb1EEEEEEEEEvNT_6ParamsE$_ZN4cute3eso3ESOILb1ELb0EJNS_5tupleIJNS2_IJNS2_IJNS_1CILi8EEENS3_ILi1EEEEEENS2_IJS5_S5_EEEEEENS2_IJS5_NS3_ILi2EEEEEEEEENS2_IJNS2_IJNS2_IJS5_NS3_ILi0EEEEEENS2_IJSC_SC_EEEEEENS2_IJSC_iEEEEEEEEC2ERKSB_RKSH_,($_ZN7cutlass13device_kernelIN5flash19enable_sm80_to_sm89INS1_16FlashAttnBwdSm80INS1_25CollectiveMainloopBwdSm80ILi2ELi2EN4cute5tupleIJNS5_1CILi128EEES8_NS7_ILi64EEEEEENS_10bfloat16_tEfNS_4arch4Sm80ELb1ELb0ELb1ELb0ELb1ELb0ELb0ELb0ELi2ELi4ELi4ELi4ELb0EEENS1_21CollectiveEpilogueBwdISA_SB_SD_Li256ELb0ELb0ELi2EEENS1_25SingleTileBwdLPTSchedulerILb0ELi128ELb1EEEEEEEEEvNT_6ParamsE$_ZN4cute3eso3ESOILb1ELb0EJNS_5tupleIJNS2_IJNS2_IJNS_1CILi8EEENS3_ILi1EEEEEES5_EEENS2_IJNS2_IJS5_S5_EEENS3_ILi2EEEEEEEEENS2_IJNS2_IJNS2_IJS5_NS3_ILi0EEEEEESC_EEENS2_IJNS2_IJSC_SC_EEEiEEEEEEEEC2ERKSB_RKSH_ - $_ZN7cutlass13device_kernelIN5flash19enable_sm80_to_sm89INS1_16FlashAttnBwdSm80INS1_25CollectiveMainloopBwdSm80ILi2ELi2EN4cute5tupleIJNS5_1CILi128EEES8_NS7_ILi64EEEEEENS_10bfloat16_tEfNS_4arch4Sm80ELb1ELb0ELb1ELb0ELb1ELb0ELb0ELb0ELi2ELi4ELi4ELi4ELb0EEENS1_21CollectiveEpilogueBwdISA_SB_SD_Li256ELb0ELb0ELi2EEENS1_25SingleTileBwdLPTSchedulerILb0ELi128ELb1EEEEEEEEEvNT_6ParamsE$_ZN4cute3eso3ESOILb1ELb0EJNS_5tupleIJNS2_IJNS2_IJNS_1CILi8EEENS3_ILi1EEEEEENS2_IJS5_S5_EEEEEENS2_IJS5_NS3_ILi2EEEEEEEEENS2_IJNS2_IJNS2_IJS5_NS3_ILi0EEEEEENS2_IJSC_SC_EEEEEENS2_IJSC_iEEEEEEEEC2ERKSB_RKSH_)
$_ZN7cutlass13device_kernelIN5flash19enable_sm80_to_sm89INS1_16FlashAttnBwdSm80INS1_25CollectiveMainloopBwdSm80ILi2ELi2EN4cute5tupleIJNS5_1CILi128EEES8_NS7_ILi64EEEEEENS_10bfloat16_tEfNS_4arch4Sm80ELb1ELb0ELb1ELb0ELb1ELb0ELb0ELb0ELi2ELi4ELi4ELi4ELb0EEENS1_21CollectiveEpilogueBwdISA_SB_SD_Li256ELb0ELb0ELi2EEENS1_25SingleTileBwdLPTSchedulerILb0ELi128ELb1EEEEEEEEEvNT_6ParamsE$_ZN4cute3eso3ESOILb1ELb0EJNS_5tupleIJNS2_IJNS2_IJNS_1CILi8EEENS3_ILi1EEEEEENS2_IJS5_S5_EEEEEENS2_IJS5_NS3_ILi2EEEEEEEEENS2_IJNS2_IJNS2_IJS5_NS3_ILi0EEEEEENS2_IJSC_SC_EEEEEENS2_IJSC_iEEEEEEEEC2ERKSB_RKSH_:
[----:B------:R-:W-:Y:S02]  /*9220*/  IADD3 R2, R67, -c[0x0][0x20], RZ ;  /* 0x8000080043027a10 */ /* 0x000fe40007ffe0ff */
[----:B------:R-:W-:-:S03]  /*9230*/  MOV R7, 0x0 ;  /* 0x0000000000077802 */ /* 0x000fc60000000f00 */
[----:B------:R1:W-:Y:S01]  /*9240*/  STL [R2], R3 ;  /* 0x0000000302007387 */ /* 0x0003e20000100800 */
[----:B------:R-:W-:Y:S05]  /*9250*/  RET.REL.NODEC R6 `(_ZN7cutlass13device_kernelIN5flash19enable_sm80_to_sm89INS1_16FlashAttnBwdSm80INS1_25CollectiveMainloopBwdSm80ILi2ELi2EN4cute5tupleIJNS5_1CILi128EEES8_NS7_ILi64EEEEEENS_10bfloat16_tEfNS_4arch4Sm80ELb1ELb0ELb1ELb0ELb1ELb0ELb0ELb0ELi2ELi4ELi4ELi4ELb0EEENS1_21CollectiveEpilogueBwdISA_SB_SD_Li256ELb0ELb0ELi2EEENS1_25SingleTileBwdLPTSchedulerILb0ELi128ELb1EEEEEEEEEvNT_6ParamsE) ;  /* 0xffff6da006007950 */ /* 0x000fea0003c3ffff */
        .type           $_ZN7cutlass13device_kernelIN5flash19enable_sm80_to_sm89INS1_16FlashAttnBwdSm80INS1_25CollectiveMainloopBwdSm80ILi2ELi2EN4cute5tupleIJNS5_1CILi128EEES8_NS7_ILi64EEEEEENS_10bfloat16_tEfNS_4arch4Sm80ELb1ELb0ELb1ELb0ELb1ELb0ELb0ELb0ELi2ELi4ELi4ELi4ELb0EEENS1_21CollectiveEpilogueBwdISA_SB_SD_Li256ELb0ELb0ELi2EEENS1_25SingleTileBwdLPTSchedulerILb0ELi128ELb1EEEEEEEEEvNT_6ParamsE$_ZN4cute3eso3ESOILb1ELb0EJNS_5tupleIJNS2_IJNS2_IJNS_1CILi8EEENS3_ILi1EEEEEES5_EEENS2_IJNS2_IJS5_S5_EEENS3_ILi2EEEEEEEEENS2_IJNS2_IJNS2_IJS5_NS3_ILi0EEEEEESC_EEENS2_IJNS2_IJSC_SC_EEEiEEEEEEEEC2ERKSB_RKSH_,@function
        .size           $_ZN7cutlass13device_kernelIN5flash19enable_sm80_to_sm89INS1_16FlashAttnBwdSm80INS1_25CollectiveMainloopBwdSm80ILi2ELi2EN4cute5tupleIJNS5_1CILi128EEES8_NS7_ILi64EEEEEENS_10bfloat16_tEfNS_4arch4Sm80ELb1ELb0ELb1ELb0ELb1ELb0ELb0ELb0ELi2ELi4ELi4ELi4ELb0EEENS1_21CollectiveEpilogueBwdISA_SB_SD_Li256ELb0ELb0ELi2EEENS1_25SingleTileBwdLPTSchedulerILb0ELi128ELb1EEEEEEEEEvNT_6ParamsE$_ZN4cute3eso3ESOILb1ELb0EJNS_5tupleIJNS2_IJNS2_IJNS_1CILi8EEENS3_ILi1EEEEEES5_EEENS2_IJNS2_IJS5_S5_EEENS3_ILi2EEEEEEEEENS2_IJNS2_IJNS2_IJS5_NS3_ILi0EEEEEESC_EEENS2_IJNS2_IJSC_SC_EEEiEEEEEEEEC2ERKSB_RKSH_,($_ZN7cutlass13device_kernelIN5flash19enable_sm80_to_sm89INS1_16FlashAttnBwdSm80INS1_25CollectiveMainloopBwdSm80ILi2ELi2EN4cute5tupleIJNS5_1CILi128EEES8_NS7_ILi64EEEEEENS_10bfloat16_tEfNS_4arch4Sm80ELb1ELb0ELb1ELb0ELb1ELb0ELb0ELb0ELi2ELi4ELi4ELi4ELb0EEENS1_21CollectiveEpilogueBwdISA_SB_SD_Li256ELb0ELb0ELi2EEENS1_25SingleTileBwdLPTSchedulerILb0ELi128ELb1EEEEEEEEEvNT_6ParamsE$_ZN4cute3eso3ESOILb1ELb0EJNS_5tupleIJNS2_IJNS_1CILi1EEENS2_IJS4_NS3_ILi2EEES5_EEEEEES5_NS2_IJS5_S5_EEEEEENS2_IJNS2_IJNS3_ILi0EEENS2_IJS4_NS3_ILi256EEEiEEEEEENS3_ILi2048EEENS2_IJiNS3_ILi4096EEEEEEEEEEEC2ERKS9_RKSH_ - $_ZN7cutlass13device_kernelIN5flash19enable_sm80_to_sm89INS1_16FlashAttnBwdSm80INS1_25CollectiveMainloopBwdSm80ILi2ELi2EN4cute5tupleIJNS5_1CILi128EEES8_NS7_ILi64EEEEEENS_10bfloat16_tEfNS_4arch4Sm80ELb1ELb0ELb1ELb0ELb1ELb0ELb0ELb0ELi2ELi4ELi4ELi4ELb0EEENS1_21CollectiveEpilogueBwdISA_SB_SD_Li256ELb0ELb0ELi2EEENS1_25SingleTileBwdLPTSchedulerILb0ELi128ELb1EEEEEEEEEvNT_6ParamsE$_ZN4cute3eso3ESOILb1ELb0EJNS_5tupleIJNS2_IJNS2_IJNS_1CILi8EEENS3_ILi1EEEEEES5_EEENS2_IJNS2_IJS5_S5_EEENS3_ILi2EEEEEEEEENS2_IJNS2_IJNS2_IJS5_NS3_ILi0EEEEEESC_EEENS2_IJNS2_IJSC_SC_EEEiEEEEEEEEC2ERKSB_RKSH_)
$_ZN7cutlass13device_kernelIN5flash19enable_sm80_to_sm89INS1_16FlashAttnBwdSm80INS1_25CollectiveMainloopBwdSm80ILi2ELi2EN4cute5tupleIJNS5_1CILi128EEES8_NS7_ILi64EEEEEENS_10bfloat16_tEfNS_4arch4Sm80ELb1ELb0ELb1ELb0ELb1ELb0ELb0ELb0ELi2ELi4ELi4ELi4ELb0EEENS1_21CollectiveEpilogueBwdISA_SB_SD_Li256ELb0ELb0ELi2EEENS1_25SingleTileBwdLPTSchedulerILb0ELi128ELb1EEEEEEEEEvNT_6ParamsE$_ZN4cute3eso3ESOILb1ELb0EJNS_5tupleIJNS2_IJNS2_IJNS_1CILi8EEENS3_ILi1EEEEEES5_EEENS2_IJNS2_IJS5_S5_EEENS3_ILi2EEEEEEEEENS2_IJNS2_IJNS2_IJS5_NS3_ILi0EEEEEESC_EEENS2_IJNS2_IJSC_SC_EEEiEEEEEEEEC2ERKSB_RKSH_:
[----:B------:R-:W-:Y:S02]  /*9260*/  IADD3 R2, R67, -c[0x0][0x20], RZ ;  /* 0x8000080043027a10 */ /* 0x000fe40007ffe0ff */
[----:B------:R-:W-:-:S03]  /*9270*/  MOV R7, 0x0 ;  /* 0x0000000000077802 */ /* 0x000fc60000000f00 */
[----:B------:R1:W-:Y:S01]  /*9280*/  STL [R2], R3 ;  /* 0x0000000302007387 */ /* 0x0003e20000100800 */
[----:B------:R-:W-:Y:S05]  /*9290*/  RET.REL.NODEC R6 `(_ZN7cutlass13device_kernelIN5flash19enable_sm80_to_sm89INS1_16FlashAttnBwdSm80INS1_25CollectiveMainloopBwdSm80ILi2ELi2EN4cute5tupleIJNS5_1CILi128EEES8_NS7_ILi64EEEEEENS_10bfloat16_tEfNS_4arch4Sm80ELb1ELb0ELb1ELb0ELb1ELb0ELb0ELb0ELi2ELi4ELi4ELi4ELb0EEENS1_21CollectiveEpilogueBwdISA_SB_SD_Li256ELb0ELb0ELi2EEENS1_25SingleTileBwdLPTSchedulerILb0ELi128ELb1EEEEEEEEEvNT_6ParamsE) ;  /* 0xffff6d6006007950 */ /* 0x000fea0003c3ffff */
        .type           $_ZN7cutlass13device_kernelIN5flash19enable_sm80_to_sm89INS1_16FlashAttnBwdSm80INS1_25CollectiveMainloopBwdSm80ILi2ELi2EN4cute5tupleIJNS5_1CILi128EEES8_NS7_ILi64EEEEEENS_10bfloat16_tEfNS_4arch4Sm80ELb1ELb0ELb1ELb0ELb1ELb0ELb0ELb0ELi2ELi4ELi4ELi4ELb0EEENS1_21CollectiveEpilogueBwdISA_SB_SD_Li256ELb0ELb0ELi2EEENS1_25SingleTileBwdLPTSchedulerILb0ELi128ELb1EEEEEEEEEvNT_6ParamsE$_ZN4cute3eso3ESOILb1ELb0EJNS_5tupleIJNS2_IJNS_1CILi1EEENS2_IJS4_NS3_ILi2EEES5_EEEEEES5_NS2_IJS5_S5_EEEEEENS2_IJNS2_IJNS3_ILi0EEENS2_IJS4_NS3_ILi256EEEiEEEEEENS3_ILi2048EEENS2_IJiNS3_ILi4096EEEEEEEEEEEC2ERKS9_RKSH_,@function
        .size           $_ZN7cutlass13device_kernelIN5flash19enable_sm80_to_sm89INS1_16FlashAttnBwdSm80INS1_25CollectiveMainloopBwdSm80ILi2ELi2EN4cute5tupleIJNS5_1CILi128EEES8_NS7_ILi64EEEEEENS_10bfloat16_tEfNS_4arch4Sm80ELb1ELb0ELb1ELb0ELb1ELb0ELb0ELb0ELi2ELi4ELi4ELi4ELb0EEENS1_21CollectiveEpilogueBwdISA_SB_SD_Li256ELb0ELb0ELi2EEENS1_25SingleTileBwdLPTSchedulerILb0ELi128ELb1EEEEEEEEEvNT_6ParamsE$_ZN4cute3eso3ESOILb1ELb0EJNS_5tupleIJNS2_IJNS_1CILi1EEENS2_IJS4_NS3_ILi2EEES5_EEEEEES5_NS2_IJS5_S5_EEEEEENS2_IJNS2_IJNS3_ILi0EEENS2_IJS4_NS3_ILi256EEEiEEEEEENS3_ILi2048EEENS2_IJiNS3_ILi4096EEEEEEEEEEEC2ERKS9_RKSH_,($_ZN7cutlass13device_kernelIN5flash19enable_sm80_to_sm89INS1_16FlashAttnBwdSm80INS1_25CollectiveMainloopBwdSm80ILi2ELi2EN4cute5tupleIJNS5_1CILi128EEES8_NS7_ILi64EEEEEENS_10bfloat16_tEfNS_4arch4Sm80ELb1ELb0ELb1ELb0ELb1ELb0ELb0ELb0ELi2ELi4ELi4ELi4ELb0EEENS1_21CollectiveEpilogueBwdISA_SB_SD_Li256ELb0ELb0ELi2EEENS1_25SingleTileBwdLPTSchedulerILb0ELi128ELb1EEEEEEEEEvNT_6ParamsE$_ZN4cute3eso3ESOILb1ELb0EJNS_5tupleIJNS2_IJNS_1CILi1EEENS3_ILi0EEEEEENS2_IJS5_S5_EEEEEENS2_IJS5_iEEEEEC2ERKS8_RKS9_ - $_ZN7cutlass13device_kernelIN5flash19enable_sm80_to_sm89INS1_16FlashAttnBwdSm80INS1_25CollectiveMainloopBwdSm80ILi2ELi2EN4cute5tupleIJNS5_1CILi128EEES8_NS7_ILi64EEEEEENS_10bfloat16_tEfNS_4arch4Sm80ELb1ELb0ELb1ELb0ELb1ELb0ELb0ELb0ELi2ELi4ELi4ELi4ELb0EEENS1_21CollectiveEpilogueBwdISA_SB_SD_Li256ELb0ELb0ELi2EEENS1_25SingleTileBwdLPTSchedulerILb0ELi128ELb1EEEEEEEEEvNT_6ParamsE$_ZN4cute3eso3ESOILb1ELb0EJNS_5tupleIJNS2_IJNS_1CILi1EEENS2_IJS4_NS3_ILi2EEES5_EEEEEES5_NS2_IJS5_S5_EEEEEENS2_IJNS2_IJNS3_ILi0EEENS2_IJS4_NS3_ILi256EEEiEEEEEENS3_ILi2048EEENS2_IJiNS3_ILi4096EEEEEEEEEEEC2ERKS9_RKSH_)
$_ZN7cutlass13device_kernelIN5flash19enable_sm80_to_sm89INS1_16FlashAttnBwdSm80INS1_25CollectiveMainloopBwdSm80ILi2ELi2EN4cute5tupleIJNS5_1CILi128EEES8_NS7_ILi64EEEEEENS_10bfloat16_tEfNS_4arch4Sm80ELb1ELb0ELb1ELb0ELb1ELb0ELb0ELb0ELi2ELi4ELi4ELi4ELb0EEENS1_21CollectiveEpilogueBwdISA_SB_SD_Li256ELb0ELb0ELi2EEENS1_25SingleTileBwdLPTSchedulerILb0ELi128ELb1EEEEEEEEEvNT_6ParamsE$_ZN4cute3eso3ESOILb1ELb0EJNS_5tupleIJNS2_IJNS_1CILi1EEENS2_IJS4_NS3_ILi2EEES5_EEEEEES5_NS2_IJS5_S5_EEEEEENS2_IJNS2_IJNS3_ILi0EEENS2_IJS4_NS3_ILi256EEEiEEEEEENS3_ILi2048EEENS2_IJiNS3_ILi4096EEEEEEEEEEEC2ERKS9_RKSH_:
[----:B------:R-:W-:Y:S01]  /*92a0*/  IADD3 R2, R58, -c[0x0][0x20], RZ ;  /* 0x800008003a027a10 */ /* 0x000fe20007ffe0ff */
[----:B------:R-:W-:Y:S01]  /*92b0*/  IMAD.MOV.U32 R8, RZ, RZ, R6 ;  /* 0x000000ffff087224 */ /* 0x000fe200078e0006 */
[----:B------:R-:W-:-:S03]  /*92c0*/  MOV R9, 0x0 ;  /* 0x0000000000097802 */ /* 0x000fc60000000f00 */
[----:B------:R1:W-:Y:S04]  /*92d0*/  STL [R2], R5 ;  /* 0x0000000502007387 */ /* 0x0003e80000100800 */
[----:B------:R1:W-:Y:S01]  /*92e0*/  STL [R2+0x4], R3 ;  /* 0x0000040302007387 */ /* 0x0003e20000100800 */
[----:B------:R-:W-:Y:S05]  /*92f0*/  RET.REL.NODEC R8 `(_ZN7cutlass13device_kernelIN5flash19enable_sm80_to_sm89INS1_16FlashAttnBwdSm80INS1_25CollectiveMainloopBwdSm80ILi2ELi2EN4cute5tupleIJNS5_1CILi128EEES8_NS7_ILi64EEEEEENS_10bfloat16_tEfNS_4arch4Sm80ELb1ELb0ELb1ELb0ELb1ELb0ELb0ELb0ELi2ELi4ELi4ELi4ELb0EEENS1_21CollectiveEpilogueBwdISA_SB_SD_Li256ELb0ELb0ELi2EEENS1_25SingleTileBwdLPTSchedulerILb0ELi128ELb1EEEEEEEEEvNT_6ParamsE) ;  /* 0xffff6d0008007950 */ /* 0x000fea0003c3ffff */
        .type           $_ZN7cutlass13device_kernelIN5flash19enable_sm80_to_sm89INS1_16FlashAttnBwdSm80INS1_25CollectiveMainloopBwdSm80ILi2ELi2EN4cute5tupleIJNS5_1CILi128EEES8_NS7_ILi64EEEEEENS_10bfloat16_tEfNS_4arch4Sm80ELb1ELb0ELb1ELb0ELb1ELb0ELb0ELb0ELi2ELi4ELi4ELi4ELb0EEENS1_21CollectiveEpilogueBwdISA_SB_SD_Li256ELb0ELb0ELi2EEENS1_25SingleTileBwdLPTSchedulerILb0ELi128ELb1EEEEEEEEEvNT_6ParamsE$_ZN4cute3eso3ESOILb1ELb0EJNS_5tupleIJNS2_IJNS_1CILi1EEENS3_ILi0EEEEEENS2_IJS5_S5_EEEEEENS2_IJS5_iEEEEEC2ERKS8_RKS9_,@function
        .size           $_ZN7cutlass13device_kernelIN5flash19enable_sm80_to_sm89INS1_16FlashAttnBwdSm80INS1_25CollectiveMainloopBwdSm80ILi2ELi2EN4cute5tupleIJNS5_1CILi128EEES8_NS7_ILi64EEEEEENS_10bfloat16_tEfNS_4arch4Sm80ELb1ELb0ELb1ELb0ELb1ELb0ELb0ELb0ELi2ELi4ELi4ELi4ELb0EEENS1_21CollectiveEpilogueBwdISA_SB_SD_Li256ELb0ELb0ELi2EEENS1_25SingleTileBwdLPTSchedulerILb0ELi128ELb1EEEEEEEEEvNT_6ParamsE$_ZN4cute3eso3ESOILb1ELb0EJNS_5tupleIJNS2_IJNS_1CILi1EEENS3_ILi0EEEEEENS2_IJS5_S5_EEEEEENS2_IJS5_iEEEEEC2ERKS8_RKS9_,($_ZN7cutlass13device_kernelIN5flash19enable_sm80_to_sm89INS1_16FlashAttnBwdSm80INS1_25CollectiveMainloopBwdSm80ILi2ELi2EN4cute5tupleIJNS5_1CILi128EEES8_NS7_ILi64EEEEEENS_10bfloat16_tEfNS_4arch4Sm80ELb1ELb0ELb1ELb0ELb1ELb0ELb0ELb0ELi2ELi4ELi4ELi4ELb0EEENS1_21CollectiveEpilogueBwdISA_SB_SD_Li256ELb0ELb0ELi2EEENS1_25SingleTileBwdLPTSchedulerILb0ELi128ELb1EEEEEEEEEvNT_6ParamsE$_ZN4cute3eso3ESOILb1ELb0EJNS_5tupleIJNS2_IJNS_1CILi1EEENS3_ILi0EEEEEES5_EEENS2_IJNS2_IJS5_S5_EEEiEEEEEC2ERKS7_RKS9_ - $_ZN7cutlass13device_kernelIN5flash19enable_sm80_to_sm89INS1_16FlashAttnBwdSm80INS1_25CollectiveMainloopBwdSm80ILi2ELi2EN4cute5tupleIJNS5_1CILi128EEES8_NS7_ILi64EEEEEENS_10bfloat16_tEfNS_4arch4Sm80ELb1ELb0ELb1ELb0ELb1ELb0ELb0ELb0ELi2ELi4ELi4ELi4ELb0EEENS1_21CollectiveEpilogueBwdISA_SB_SD_Li256ELb0ELb0ELi2EEENS1_25SingleTileBwdLPTSchedulerILb0ELi128ELb1EEEEEEEEEvNT_6ParamsE$_ZN4cute3eso3ESOILb1ELb0EJNS_5tupleIJNS2_IJNS_1CILi1EEENS3_ILi0EEEEEENS2_IJS5_S5_EEEEEENS2_IJS5_iEEEEEC2ERKS8_RKS9_)
$_ZN7cutlass13device_kernelIN5flash19enable_sm80_to_sm89INS1_16FlashAttnBwdSm80INS1_25CollectiveMainloopBwdSm80ILi2ELi2EN4cute5tupleIJNS5_1CILi128EEES8_NS7_ILi64EEEEEENS_10bfloat16_tEfNS_4arch4Sm80ELb1ELb0ELb1ELb0ELb1ELb0ELb0ELb0ELi2ELi4ELi4ELi4ELb0EEENS1_21CollectiveEpilogueBwdISA_SB_SD_Li256ELb0ELb0ELi2EEENS1_25SingleTileBwdLPTSchedulerILb0ELi128ELb1EEEEEEEEEvNT_6ParamsE$_ZN4cute3eso3ESOILb1ELb0EJNS_5tupleIJNS2_IJNS_1CILi1EEENS3_ILi0EEEEEENS2_IJS5_S5_EEEEEENS2_IJS5_iEEEEEC2ERKS8_RKS9_:
[----:B------:R-:W-:Y:S02]  /*9300*/  IADD3 R2, R67, -c[0x0][0x20], RZ ;  /* 0x8000080043027a10 */ /* 0x000fe40007ffe0ff */
[----:B------:R-:W-:-:S03]  /*9310*/  MOV R5, 0x0 ;  /* 0x0000000000057802 */ /* 0x000fc60000000f00 */
[----:B------:R1:W-:Y:S01]  /*9320*/  STL [R2], R3 ;  /* 0x0000000302007387 */ /* 0x0003e20000100800 */
[----:B------:R-:W-:Y:S05]  /*9330*/  RET.REL.NODEC R4 `(_ZN7cutlass13device_kernelIN5flash19enable_sm80_to_sm89INS1_16FlashAttnBwdSm80INS1_25CollectiveMainloopBwdSm80ILi2ELi2EN4cute5tupleIJNS5_1CILi128EEES8_NS7_ILi64EEEEEENS_10bfloat16_tEfNS_4arch4Sm80ELb1ELb0ELb1ELb0ELb1ELb0ELb0ELb0ELi2ELi4ELi4ELi4ELb0EEENS1_21CollectiveEpilogueBwdISA_SB_SD_Li256ELb0ELb0ELi2EEENS1_25SingleTileBwdLPTSchedulerILb0ELi128ELb1EEEEEEEEEvNT_6ParamsE) ;  /* 0xffff6cc004007950 */ /* 0x000fea0003c3ffff */
        .type           $_ZN7cutlass13device_kernelIN5flash19enable_sm80_to_sm89INS1_16FlashAttnBwdSm80INS1_25CollectiveMainloopBwdSm80ILi2ELi2EN4cute5tupleIJNS5_1CILi128EEES8_NS7_ILi64EEEEEENS_10bfloat16_tEfNS_4arch4Sm80ELb1ELb0ELb1ELb0ELb1ELb0ELb0ELb0ELi2ELi4ELi4ELi4ELb0EEENS1_21CollectiveEpilogueBwdISA_SB_SD_Li256ELb0ELb0ELi2EEENS1_25SingleTileBwdLPTSchedulerILb0ELi128ELb1EEEEEEEEEvNT_6ParamsE$_ZN4cute3eso3ESOILb1ELb0EJNS_5tupleIJNS2_IJNS_1CILi1EEENS3_ILi0EEEEEES5_EEENS2_IJNS2_IJS5_S5_EEEiEEEEEC2ERKS7_RKS9_,@function
        .size           $_ZN7cutlass13device_kernelIN5flash19enable_sm80_to_sm89INS1_16FlashAttnBwdSm80INS1_25CollectiveMainloopBwdSm80ILi2ELi2EN4cute5tupleIJNS5_1CILi128EEES8_NS7_ILi64EEEEEENS_10bfloat16_tEfNS_4arch4Sm80ELb1ELb0ELb1ELb0ELb1ELb0ELb0ELb0ELi2ELi4ELi4ELi4ELb0EEENS1_21CollectiveEpilogueBwdISA_SB_SD_Li256ELb0ELb0ELi2EEENS1_25SingleTileBwdLPTSchedulerILb0ELi128ELb1EEEEEEEEEvNT_6ParamsE$_ZN4cute3eso3ESOILb1ELb0EJNS_5tupleIJNS2_IJNS_1CILi1EEENS3_ILi0EEEEEES5_EEENS2_IJNS2_IJS5_S5_EEEiEEEEEC2ERKS7_RKS9_,($_ZN7cutlass13device_kernelIN5flash19enable_sm80_to_sm89INS1_16FlashAttnBwdSm80INS1_25CollectiveMainloopBwdSm80ILi2ELi2EN4cute5tupleIJNS5_1CILi128EEES8_NS7_ILi64EEEEEENS_10bfloat16_tEfNS_4arch4Sm80ELb1ELb0ELb1ELb0ELb1ELb0ELb0ELb0ELi2ELi4ELi4ELi4ELb0EEENS1_21CollectiveEpilogueBwdISA_SB_SD_Li256ELb0ELb0ELi2EEENS1_25SingleTileBwdLPTSchedulerILb0ELi128ELb1EEEEEEEEEvNT_6ParamsE$_ZN4cute3eso3ESOILb1ELb0EJNS_5tupleIJNS2_IJNS_1CILi2EEES4_EEENS3_ILi8EEES5_EEENS2_IJNS2_IJNS3_ILi1EEEiEEENS3_ILi1024EEENS2_IJiiEEEEEEEEC2ERKS7_RKSC_ - $_ZN7cutlass13device_kernelIN5flash19enable_sm80_to_sm89INS1_16FlashAttnBwdSm80INS1_25CollectiveMainloopBwdSm80ILi2ELi2EN4cute5tupleIJNS5_1CILi128EEES8_NS7_ILi64EEEEEENS_10bfloat16_tEfNS_4arch4Sm80ELb1ELb0ELb1ELb0ELb1ELb0ELb0ELb0ELi2ELi4ELi4ELi4ELb0EEENS1_21CollectiveEpilogueBwdISA_SB_SD_Li256ELb0ELb0ELi2EEENS1_25SingleTileBwdLPTSchedulerILb0ELi128ELb1EEEEEEEEEvNT_6ParamsE$_ZN4cute3eso3ESOILb1ELb0EJNS_5tupleIJNS2_IJNS_1CILi1EEENS3_ILi0EEEEEES5_EEENS2_IJNS2_IJS5_S5_EEEiEEEEEC2ERKS7_RKS9_)
$_ZN7cutlass13device_kernelIN5flash19enable_sm80_to_sm89INS1_16FlashAttnBwdSm80INS1_25CollectiveMainloopBwdSm80ILi2ELi2EN4cute5tupleIJNS5_1CILi128EEES8_NS7_ILi64EEEEEENS_10bfloat16_tEfNS_4arch4Sm80ELb1ELb0ELb1ELb0ELb1ELb0ELb0ELb0ELi2ELi4ELi4ELi4ELb0EEENS1_21CollectiveEpilogueBwdISA_SB_SD_Li256ELb0ELb0ELi2EEENS1_25SingleTileBwdLPTSchedulerILb0ELi128ELb1EEEEEEEEEvNT_6ParamsE$_ZN4cute3eso3ESOILb1ELb0EJNS_5tupleIJNS2_IJNS_1CILi1EEENS3_ILi0EEEEEES5_EEENS2_IJNS2_IJS5_S5_EEEiEEEEEC2ERKS7_RKS9_:
[----:B------:R-:W-:Y:S02]  /*9340*/  IADD3 R2, R67, -c[0x0][0x20], RZ ;  /* 0x8000080043027a10 */ /* 0x000fe40007ffe0ff */
[----:B------:R-:W-:-:S03]  /*9350*/  MOV R5, 0x0 ;  /* 0x0000000000057802 */ /* 0x000fc60000000f00 */
[----:B------:R1:W-:Y:S01]  /*9360*/  STL [R2], R3 ;  /* 0x0000000302007387 */ /* 0x0003e20000100800 */
[----:B------:R-:W-:Y:S05]  /*9370*/  RET.REL.NODEC R4 `(_ZN7cutlass13device_kernelIN5flash19enable_sm80_to_sm89INS1_16FlashAttnBwdSm80INS1_25CollectiveMainloopBwdSm80ILi2ELi2EN4cute5tupleIJNS5_1CILi128EEES8_NS7_ILi64EEEEEENS_10bfloat16_tEfNS_4arch4Sm80ELb1ELb0ELb1ELb0ELb1ELb0ELb0ELb0ELi2ELi4ELi4ELi4ELb0EEENS1_21CollectiveEpilogueBwdISA_SB_SD_Li256ELb0ELb0ELi2EEENS1_25SingleTileBwdLPTSchedulerILb0ELi128ELb1EEEEEEEEEvNT_6ParamsE) ;  /* 0xffff6c8004007950 */ /* 0x000fea0003c3ffff */
        .type           $_ZN7cutlass13device_kernelIN5flash19enable_sm80_to_sm89INS1_16FlashAttnBwdSm80INS1_25CollectiveMainloopBwdSm80ILi2ELi2EN4cute5tupleIJNS5_1CILi128EEES8_NS7_ILi64EEEEEENS_10bfloat16_tEfNS_4arch4Sm80ELb1ELb0ELb1ELb0ELb1ELb0ELb0ELb0ELi2ELi4ELi4ELi4ELb0EEENS1_21CollectiveEpilogueBwdISA_SB_SD_Li256ELb0ELb0ELi2EEENS1_25SingleTileBwdLPTSchedulerILb0ELi128ELb1EEEEEEEEEvNT_6ParamsE$_ZN4cute3eso3ESOILb1ELb0EJNS_5tupleIJNS2_IJNS_1CILi2EEES4_EEENS3_ILi8EEES5_EEENS2_IJNS2_IJNS3_ILi1EEEiEEENS3_ILi1024EEENS2_IJiiEEEEEEEEC2ERKS7_RKSC_,@function
        .size           $_ZN7cutlass13device_kernelIN5flash19enable_sm80_to_sm89INS1_16FlashAttnBwdSm80INS1_25CollectiveMainloopBwdSm80ILi2ELi2EN4cute5tupleIJNS5_1CILi128EEES8_NS7_ILi64EEEEEENS_10bfloat16_tEfNS_4arch4Sm80ELb1ELb0ELb1ELb0ELb1ELb0ELb0ELb0ELi2ELi4ELi4ELi4ELb0EEENS1_21CollectiveEpilogueBwdISA_SB_SD_Li256ELb0ELb0ELi2EEENS1_25SingleTileBwdLPTSchedulerILb0ELi128ELb1EEEEEEEEEvNT_6ParamsE$_ZN4cute3eso3ESOILb1ELb0EJNS_5tupleIJNS2_IJNS_1CILi2EEES4_EEENS3_ILi8EEES5_EEENS2_IJNS2_IJNS3_ILi1EEEiEEENS3_ILi1024EEENS2_IJiiEEEEEEEEC2ERKS7_RKSC_,($_ZN7cutlass13device_kernelIN5flash19enable_sm80_to_sm89INS1_16FlashAttnBwdSm80INS1_25CollectiveMainloopBwdSm80ILi2ELi2EN4cute5tupleIJNS5_1CILi128EEES8_NS7_ILi64EEEEEENS_10bfloat16_tEfNS_4arch4Sm80ELb1ELb0ELb1ELb0ELb1ELb0ELb0ELb0ELi2ELi4ELi4ELi4ELb0EEENS1_21CollectiveEpilogueBwdISA_SB_SD_Li256ELb0ELb0ELi2EEENS1_25SingleTileBwdLPTSchedulerILb0ELi128ELb1EEEEEEEEEvNT_6ParamsE$_ZN4cute3eso3ESOILb1ELb0EJNS_5tupleIJNS2_IJNS_1CILi2EEES4_EEES4_EEENS2_IJNS2_IJiiEEENS3_ILi8192EEEEEEEEC2ERKS6_RKS9_ - $_ZN7cutlass13device_kernelIN5flash19enable_sm80_to_sm89INS1_16FlashAttnBwdSm80INS1_25CollectiveMainloopBwdSm80ILi2ELi2EN4cute5tupleIJNS5_1CILi128EEES8_NS7_ILi64EEEEEENS_10bfloat16_tEfNS_4arch4Sm80ELb1ELb0ELb1ELb0ELb1ELb0ELb0ELb0ELi2ELi4ELi4ELi4ELb0EEENS1_21CollectiveEpilogueBwdISA_SB_SD_Li256ELb0ELb0ELi2EEENS1_25SingleTileBwdLPTSchedulerILb0ELi128ELb1EEEEEEEEEvNT_6ParamsE$_ZN4cute3eso3ESOILb1ELb0EJNS_5tupleIJNS2_IJNS_1CILi2EEES4_EEENS3_ILi8EEES5_EEENS2_IJNS2_IJNS3_ILi1EEEiEEENS3_ILi1024EEENS2_IJiiEEEEEEEEC2ERKS7_RKSC_)
$_ZN7cutlass13device_kernelIN5flash19enable_sm80_to_sm89INS1_16FlashAttnBwdSm80INS1_25CollectiveMainloopBwdSm80ILi2ELi2EN4cute5tupleIJNS5_1CILi128EEES8_NS7_ILi64EEEEEENS_10bfloat16_tEfNS_4arch4Sm80ELb1ELb0ELb1ELb0ELb1ELb0ELb0ELb0ELi2ELi4ELi4ELi4ELb0EEENS1_21CollectiveEpilogueBwdISA_SB_SD_Li256ELb0ELb0ELi2EEENS1_25SingleTileBwdLPTSchedulerILb0ELi128ELb1EEEEEEEEEvNT_6ParamsE$_ZN4cute3eso3ESOILb1ELb0EJNS_5tupleIJNS2_IJNS_1CILi2EEES4_EEENS3_ILi8EEES5_EEENS2_IJNS2_IJNS3_ILi1EEEiEEENS3_ILi1024EEENS2_IJiiEEEEEEEEC2ERKS7_RKSC_:
[----:B------:R-:W-:Y:S02]  /*9380*/  IADD3 R4, R23, -c[0x0][0x20], RZ ;  /* 0x8000080017047a10 */ /* 0x000fe40007ffe0ff */
[----:B------:R-:W-:-:S03]  /*9390*/  MOV R9, 0x0 ;  /* 0x0000000000097802 */ /* 0x000fc60000000f00 */
[----:B------:R1:W-:Y:S04]  /*93a0*/  STL [R4], R2 ;  /* 0x0000000204007387 */ /* 0x0003e80000100800 */
[----:B------:R1:W-:Y:S04]  /*93b0*/  STL [R4+0x4], R3 ;  /* 0x0000040304007387 */ /* 0x0003e80000100800 */
[----:B------:R1:W-:Y:S01]  /*93c0*/  STL [R4+0x8], R5 ;  /* 0x0000080504007387 */ /* 0x0003e20000100800 */
[----:B------:R-:W-:Y:S05]  /*93d0*/  RET.REL.NODEC R8 `(_ZN7cutlass13device_kernelIN5flash19enable_sm80_to_sm89INS1_16FlashAttnBwdSm80INS1_25CollectiveMainloopBwdSm80ILi2ELi2EN4cute5tupleIJNS5_1CILi128EEES8_NS7_ILi64EEEEEENS_10bfloat16_tEfNS_4arch4Sm80ELb1ELb0ELb1ELb0ELb1ELb0ELb0ELb0ELi2ELi4ELi4ELi4ELb0EEENS1_21CollectiveEpilogueBwdISA_SB_SD_Li256ELb0ELb0ELi2EEENS1_25SingleTileBwdLPTSchedulerILb0ELi128ELb1EEEEEEEEEvNT_6ParamsE) ;  /* 0xffff6c2008007950 */ /* 0x000fea0003c3ffff */
        .type           $_ZN7cutlass13device_kernelIN5flash19enable_sm80_to_sm89INS1_16FlashAttnBwdSm80INS1_25CollectiveMainloopBwdSm80ILi2ELi2EN4cute5tupleIJNS5_1CILi128EEES8_NS7_ILi64EEEEEENS_10bfloat16_tEfNS_4arch4Sm80ELb1ELb0ELb1ELb0ELb1ELb0ELb0ELb0ELi2ELi4ELi4ELi4ELb0EEENS1_21CollectiveEpilogueBwdISA_SB_SD_Li256ELb0ELb0ELi2EEENS1_25SingleTileBwdLPTSchedulerILb0ELi128ELb1EEEEEEEEEvNT_6ParamsE$_ZN4cute3eso3ESOILb1ELb0EJNS_5tupleIJNS2_IJNS_1CILi2EEES4_EEES4_EEENS2_IJNS2_IJiiEEENS3_ILi8192EEEEEEEEC2ERKS6_RKS9_,@function
        .size           $_ZN7cutlass13device_kernelIN5flash19enable_sm80_to_sm89INS1_16FlashAttnBwdSm80INS1_25CollectiveMainloopBwdSm80ILi2ELi2EN4cute5tupleIJNS5_1CILi128EEES8_NS7_ILi64EEEEEENS_10bfloat16_tEfNS_4arch4Sm80ELb1ELb0ELb1ELb0ELb1ELb0ELb0ELb0ELi2ELi4ELi4ELi4ELb0EEENS1_21CollectiveEpilogueBwdISA_SB_SD_Li256ELb0ELb0ELi2EEENS1_25SingleTileBwdLPTSchedulerILb0ELi128ELb1EEEEEEEEEvNT_6ParamsE$_ZN4cute3eso3ESOILb1ELb0EJNS_5tupleIJNS2_IJNS_1CILi2EEES4_EEES4_EEENS2_IJNS2_IJiiEEENS3_ILi8192EEEEEEEEC2ERKS6_RKS9_,($_ZN7cutlass13device_kernelIN5flash19enable_sm80_to_sm89INS1_16FlashAttnBwdSm80INS1_25CollectiveMainloopBwdSm80ILi2ELi2EN4cute5tupleIJNS5_1CILi128EEES8_NS7_ILi64EEEEEENS_10bfloat16_tEfNS_4arch4Sm80ELb1ELb0ELb1ELb0ELb1ELb0ELb0ELb0ELi2ELi4ELi4ELi4ELb0EEENS1_21CollectiveEpilogueBwdISA_SB_SD_Li256ELb0ELb0ELi2EEENS1_25SingleTileBwdLPTSchedulerILb0ELi128ELb1EEEEEEEEEvNT_6ParamsE$_ZN4cute3eso3ESOILb1ELb0EJNS_5tupleIJNS2_IJNS_1CILi2EEES4_EEES5_NS3_ILi8EEEEEENS2_IJNS2_IJiNS3_ILi512EEEEEENS2_IJiiEEENS3_ILi1024EEEEEEEEC2ERKS7_RKSC_ - $_ZN7cutlass13device_kernelIN5flash19enable_sm80_to_sm89INS1_16FlashAttnBwdSm80INS1_25CollectiveMainloopBwdSm80ILi2ELi2EN4cute5tupleIJNS5_1CILi128EEES8_NS7_ILi64EEEEEENS_10bfloat16_tEfNS_4arch4Sm80ELb1ELb0ELb1ELb0ELb1ELb0ELb0ELb0ELi2ELi4ELi4ELi4ELb0EEENS1_21CollectiveEpilogueBwdISA_SB_SD_Li256ELb0ELb0ELi2EEENS1_25SingleTileBwdLPTSchedulerILb0ELi128ELb1EEEEEEEEEvNT_6ParamsE$_ZN4cute3eso3ESOILb1ELb0EJNS_5tupleIJNS2_IJNS_1CILi2EEES4_EEES4_EEENS2_IJNS2_IJiiEEENS3_ILi8192EEEEEEEEC2ERKS6_RKS9_)
$_ZN7cutlass13device_kernelIN5flash19enable_sm80_to_sm89INS1_16FlashAttnBwdSm80INS1_25CollectiveMainloopBwdSm80ILi2ELi2EN4cute5tupleIJNS5_1CILi128EEES8_NS7_ILi64EEEEEENS_10bfloat16_tEfNS_4arch4Sm80ELb1ELb0ELb1ELb0ELb1ELb0ELb0ELb0ELi2ELi4ELi4ELi4ELb0EEENS1_21CollectiveEpilogueBwdISA_SB_SD_Li256ELb0ELb0ELi2EEENS1_25SingleTileBwdLPTSchedulerILb0ELi128ELb1EEEEEEEEEvNT_6ParamsE$_ZN4cute3eso3ESOILb1ELb0EJNS_5tupleIJNS2_IJNS_1CILi2EEES4_EEES4_EEENS2_IJNS2_IJiiEEENS3_ILi8192EEEEEEEEC2ERKS6_RKS9_:
[----:B------:R-:W-:Y:S01]  /*93e0*/  IADD3 R4, R65, -c[0x0][0x20], RZ ;  /* 0x8000080041047a10 */ /* 0x000fe20007ffe0ff */
[----:B------:R-:W-:Y:S01]  /*93f0*/  IMAD.MOV.U32 R72, RZ, RZ, R6 ;  /* 0x000000ffff487224 */ /* 0x000fe200078e0006 */
[----:B------:R-:W-:-:S03]  /*9400*/  MOV R73, 0x0 ;  /* 0x0000000000497802 */ /* 0x000fc60000000f00 */
[----:B------:R1:W-:Y:S04]  /*9410*/  STL [R4], R2 ;  /* 0x0000000204007387 */ /* 0x0003e80000100800 */
[----:B------:R1:W-:Y:S01]  /*9420*/  STL [R4+0x4], R3 ;  /* 0x0000040304007387 */ /* 0x0003e20000100800 */
[----:B------:R-:W-:Y:S05]  /*9430*/  RET.REL.NODEC R72 `(_ZN7cutlass13device_kernelIN5flash19enable_sm80_to_sm89INS1_16FlashAttnBwdSm80INS1_25CollectiveMainloopBwdSm80ILi2ELi2EN4cute5tupleIJNS5_1CILi128EEES8_NS7_ILi64EEEEEENS_10bfloat16_tEfNS_4arch4Sm80ELb1ELb0ELb1ELb0ELb1ELb0ELb0ELb0ELi2ELi4ELi4ELi4ELb0EEENS1_21CollectiveEpilogueBwdISA_SB_SD_Li256ELb0ELb0ELi2EEENS1_25SingleTileBwdLPTSchedulerILb0ELi128ELb1EEEEEEEEEvNT_6ParamsE) ;  /* 0xffff6bc048007950 */ /* 0x000fea0003c3ffff */
        .type           $_ZN7cutlass13device_kernelIN5flash19enable_sm80_to_sm89INS1_16FlashAttnBwdSm80INS1_25CollectiveMainloopBwdSm80ILi2ELi2EN4cute5tupleIJNS5_1CILi128EEES8_NS7_ILi64EEEEEENS_10bfloat16_tEfNS_4arch4Sm80ELb1ELb0ELb1ELb0ELb1ELb0ELb0ELb0ELi2ELi4ELi4ELi4ELb0EEENS1_21CollectiveEpilogueBwdISA_SB_SD_Li256ELb0ELb0ELi2EEENS1_25SingleTileBwdLPTSchedulerILb0ELi128ELb1EEEEEEEEEvNT_6ParamsE$_ZN4cute3eso3ESOILb1ELb0EJNS_5tupleIJNS2_IJNS_1CILi2EEES4_EEES5_NS3_ILi8EEEEEENS2_IJNS2_IJiNS3_ILi512EEEEEENS2_IJiiEEENS3_ILi1024EEEEEEEEC2ERKS7_RKSC_,@function
        .size           $_ZN7cutlass13device_kernelIN5flash19enable_sm80_to_sm89INS1_16FlashAttnBwdSm80INS1_25CollectiveMainloopBwdSm80ILi2ELi2EN4cute5tupleIJNS5_1CILi128EEES8_NS7_ILi64EEEEEENS_10bfloat16_tEfNS_4arch4Sm80ELb1ELb0ELb1ELb0ELb1ELb0ELb0ELb0ELi2ELi4ELi4ELi4ELb0EEENS1_21CollectiveEpilogueBwdISA_SB_SD_Li256ELb0ELb0ELi2EEENS1_25SingleTileBwdLPTSchedulerILb0ELi128ELb1EEEEEEEEEvNT_6ParamsE$_ZN4cute3eso3ESOILb1ELb0EJNS_5tupleIJNS2_IJNS_1CILi2EEES4_EEES5_NS3_ILi8EEEEEENS2_IJNS2_IJiNS3_ILi512EEEEEENS2_IJiiEEENS3_ILi1024EEEEEEEEC2ERKS7_RKSC_,($_ZN7cutlass13device_kernelIN5flash19enable_sm80_to_sm89INS1_16FlashAttnBwdSm80INS1_25CollectiveMainloopBwdSm80ILi2ELi2EN4cute5tupleIJNS5_1CILi128EEES8_NS7_ILi64EEEEEENS_10bfloat16_tEfNS_4arch4Sm80ELb1ELb0ELb1ELb0ELb1ELb0ELb0ELb0ELi2ELi4ELi4ELi4ELb0EEENS1_21CollectiveEpilogueBwdISA_SB_SD_Li256ELb0ELb0ELi2EEENS1_25SingleTileBwdLPTSchedulerILb0ELi128ELb1EEEEEEEEEvNT_6ParamsE$_ZN4cute3eso3ESOILb1ELb0EJNS_5tupleIJNS2_IJNS_1CILi2EEES4_S4_EEES4_NS2_IJNS2_IJS4_S4_EEES4_EEEEEENS2_IJNS2_IJNS3_ILi1EEENS3_ILi512EEEiEEENS3_ILi4096EEENS2_IJNS2_IJiiEEENS3_ILi8192EEEEEEEEEEEC2ERKS8_RKSG_ - $_ZN7cutlass13device_kernelIN5flash19enable_sm80_to_sm89INS1_16FlashAttnBwdSm80INS1_25CollectiveMainloopBwdSm80ILi2ELi2EN4cute5tupleIJNS5_1CILi128EEES8_NS7_ILi64EEEEEENS_10bfloat16_tEfNS_4arch4Sm80ELb1ELb0ELb1ELb0ELb1ELb0ELb0ELb0ELi2ELi4ELi4ELi4ELb0EEENS1_21CollectiveEpilogueBwdISA_SB_SD_Li256ELb0ELb0ELi2EEENS1_25SingleTileBwdLPTSchedulerILb0ELi128ELb1EEEEEEEEEvNT_6ParamsE$_ZN4cute3eso3ESOILb1ELb0EJNS_5tupleIJNS2_IJNS_1CILi2EEES4_EEES5_NS3_ILi8EEEEEENS2_IJNS2_IJiNS3_ILi512EEEEEENS2_IJiiEEENS3_ILi1024EEEEEEEEC2ERKS7_RKSC_)
$_ZN7cutlass13device_kernelIN5flash19enable_sm80_to_sm89INS1_16FlashAttnBwdSm80INS1_25CollectiveMainloopBwdSm80ILi2ELi2EN4cute5tupleIJNS5_1CILi128EEES8_NS7_ILi64EEEEEENS_10bfloat16_tEfNS_4arch4Sm80ELb1ELb0ELb1ELb0ELb1ELb0ELb0ELb0ELi2ELi4ELi4ELi4ELb0EEENS1_21CollectiveEpilogueBwdISA_SB_SD_Li256ELb0ELb0ELi2EEENS1_25SingleTileBwdLPTSchedulerILb0ELi128ELb1EEEEEEEEEvNT_6ParamsE$_ZN4cute3eso3ESOILb1ELb0EJNS_5tupleIJNS2_IJNS_1CILi2EEES4_EEES5_NS3_ILi8EEEEEENS2_IJNS2_IJiNS3_ILi512EEEEEENS2_IJiiEEENS3_ILi1024EEEEEEEEC2ERKS7_RKSC_:
[----:B------:R-:W-:Y:S02]  /*9440*/  IADD3 R4, R60, -c[0x0][0x20], RZ ;  /* 0x800008003c047a10 */ /* 0x000fe40007ffe0ff */
[----:B------:R-:W-:-:S03]  /*9450*/  MOV R9, 0x0 ;  /* 0x0000000000097802 */ /* 0x000fc60000000f00 */
[----:B------:R1:W-:Y:S04]  /*9460*/  STL [R4], R2 ;  /* 0x0000000204007387 */ /* 0x0003e80000100800 */
[----:B------:R1:W-:Y:S04]  /*9470*/  STL [R4+0x4], R3 ;  /* 0x0000040304007387 */ /* 0x0003e80000100800 */
[----:B------:R1:W-:Y:S01]  /*9480*/  STL [R4+0x8], R5 ;  /* 0x0000080504007387 */ /* 0x0003e20000100800 */
[----:B------:R-:W-:Y:S05]  /*9490*/  RET.REL.NODEC R8 `(_ZN7cutlass13device_kernelIN5flash19enable_sm80_to_sm89INS1_16FlashAttnBwdSm80INS1_25CollectiveMainloopBwdSm80ILi2ELi2EN4cute5tupleIJNS5_1CILi128EEES8_NS7_ILi64EEEEEENS_10bfloat16_tEfNS_4arch4Sm80ELb1ELb0ELb1ELb0ELb1ELb0ELb0ELb0ELi2ELi4ELi4ELi4ELb0EEENS1_21CollectiveEpilogueBwdISA_SB_SD_Li256ELb0ELb0ELi2EEENS1_25SingleTileBwdLPTSchedulerILb0ELi128ELb1EEEEEEEEEvNT_6ParamsE) ;  /* 0xffff6b6008007950 */ /* 0x000fea0003c3ffff */
        .type           $_ZN7cutlass13device_kernelIN5flash19enable_sm80_to_sm89INS1_16FlashAttnBwdSm80INS1_25CollectiveMainloopBwdSm80ILi2ELi2EN4cute5tupleIJNS5_1CILi128EEES8_NS7_ILi64EEEEEENS_10bfloat16_tEfNS_4arch4Sm80ELb1ELb0ELb1ELb0ELb1ELb0ELb0ELb0ELi2ELi4ELi4ELi4ELb0EEENS1_21CollectiveEpilogueBwdISA_SB_SD_Li256ELb0ELb0ELi2EEENS1_25SingleTileBwdLPTSchedulerILb0ELi128ELb1EEEEEEEEEvNT_6ParamsE$_ZN4cute3eso3ESOILb1ELb0EJNS_5tupleIJNS2_IJNS_1CILi2EEES4_S4_EEES4_NS2_IJNS2_IJS4_S4_EEES4_EEEEEENS2_IJNS2_IJNS3_ILi1EEENS3_ILi512EEEiEEENS3_ILi4096EEENS2_IJNS2_IJiiEEENS3_ILi8192EEEEEEEEEEEC2ERKS8_RKSG_,@function
        .size           $_ZN7cutlass13device_kernelIN5flash19enable_sm80_to_sm89INS1_16FlashAttnBwdSm80INS1_25CollectiveMainloopBwdSm80ILi2ELi2EN4cute5tupleIJNS5_1CILi128EEES8_NS7_ILi64EEEEEENS_10bfloat16_tEfNS_4arch4Sm80ELb1ELb0ELb1ELb0ELb1ELb0ELb0ELb0ELi2ELi4ELi4ELi4ELb0EEENS1_21CollectiveEpilogueBwdISA_SB_SD_Li256ELb0ELb0ELi2EEENS1_25SingleTileBwdLPTSchedulerILb0ELi128ELb1EEEEEEEEEvNT_6ParamsE$_ZN4cute3eso3ESOILb1ELb0EJNS_5tupleIJNS2_IJNS_1CILi2EEES4_S4_EEES4_NS2_IJNS2_IJS4_S4_EEES4_EEEEEENS2_IJNS2_IJNS3_ILi1EEENS3_ILi512EEEiEEENS3_ILi4096EEENS2_IJNS2_IJiiEEENS3_ILi8192EEEEEEEEEEEC2ERKS8_RKSG_,($_ZN7cutlass13device_kernelIN5flash19enable_sm80_to_sm89INS1_16FlashAttnBwdSm80INS1_25CollectiveMainloopBwdSm80ILi2ELi2EN4cute5tupleIJNS5_1CILi128EEES8_NS7_ILi64EEEEEENS_10bfloat16_tEfNS_4arch4Sm80ELb1ELb0ELb1ELb0ELb1ELb0ELb0ELb0ELi2ELi4ELi4ELi4ELb0EEENS1_21CollectiveEpilogueBwdISA_SB_SD_Li256ELb0ELb0ELi2EEENS1_25SingleTileBwdLPTSchedulerILb0ELi128ELb1EEEEEEEEEvNT_6ParamsE$_ZN4cute3eso3ESOILb1ELb0EJNS_5tupleIJNS2_IJNS_1CILi2EEES4_S4_EEES4_NS2_IJS4_S4_EEEEEENS2_IJNS2_IJNS3_ILi1EEENS3_ILi512EEEiEEENS3_ILi4096EEENS2_IJiiEEEEEEEEC2ERKS7_RKSD_ - $_ZN7cutlass13device_kernelIN5flash19enable_sm80_to_sm89INS1_16FlashAttnBwdSm80INS1_25CollectiveMainloopBwdSm80ILi2ELi2EN4cute5tupleIJNS5_1CILi128EEES8_NS7_ILi64EEEEEENS_10bfloat16_tEfNS_4arch4Sm80ELb1ELb0ELb1ELb0ELb1ELb0ELb0ELb0ELi2ELi4ELi4ELi4ELb0EEENS1_21CollectiveEpilogueBwdISA_SB_SD_Li256ELb0ELb0ELi2EEENS1_25SingleTileBwdLPTSchedulerILb0ELi128ELb1EEEEEEEEEvNT_6ParamsE$_ZN4cute3eso3ESOILb1ELb0EJNS_5tupleIJNS2_IJNS_1CILi2EEES4_S4_EEES4_NS2_IJNS2_IJS4_S4_EEES4_EEEEEENS2_IJNS2_IJNS3_ILi1EEENS3_ILi512EEEiEEENS3_ILi4096EEENS2_IJNS2_IJiiEEENS3_ILi8192EEEEEEEEEEEC2ERKS8_RKSG_)
$_ZN7cutlass13device_kernelIN5flash19enable_sm80_to_sm89INS1_16FlashAttnBwdSm80INS1_25CollectiveMainloopBwdSm80ILi2ELi2EN4cute5tupleIJNS5_1CILi128EEES8_NS7_ILi64EEEEEENS_10bfloat16_tEfNS_4arch4Sm80ELb1ELb0ELb1ELb0ELb1ELb0ELb0ELb0ELi2ELi4ELi4ELi4ELb0EEENS1_21CollectiveEpilogueBwdISA_SB_SD_Li256ELb0ELb0ELi2EEENS1_25SingleTileBwdLPTSchedulerILb0ELi128ELb1EEEEEEEEEvNT_6ParamsE$_ZN4cute3eso3ESOILb1ELb0EJNS_5tupleIJNS2_IJNS_1CILi2EEES4_S4_EEES4_NS2_IJNS2_IJS4_S4_EEES4_EEEEEENS2_IJNS2_IJNS3_ILi1EEENS3_ILi512EEEiEEENS3_ILi4096EEENS2_IJNS2_IJiiEEENS3_ILi8192EEEEEEEEEEEC2ERKS8_RKSG_:
[----:B------:R-:W-:Y:S02]  /*94a0*/  IADD3 R4, R60, -c[0x0][0x20], RZ ;  /* 0x800008003c047a10 */ /* 0x000fe40007ffe0ff */
[----:B------:R-:W-:-:S03]  /*94b0*/  MOV R9, 0x0 ;  /* 0x0000000000097802 */ /* 0x000fc60000000f00 */
[----:B------:R1:W-:Y:S04]  /*94c0*/  STL [R4], R2 ;  /* 0x0000000204007387 */ /* 0x0003e80000100800 */
[----:B------:R1:W-:Y:S04]  /*94d0*/  STL [R4+0x4], R3 ;  /* 0x0000040304007387 */ /* 0x0003e80000100800 */
[----:B------:R1:W-:Y:S01]  /*94e0*/  STL [R4+0x8], R5 ;  /* 0x0000080504007387 */ /* 0x0003e20000100800 */
[----:B------:R-:W-:Y:S05]  /*94f0*/  RET.REL.NODEC R8 `(_ZN7cutlass13device_kernelIN5flash19enable_sm80_to_sm89INS1_16FlashAttnBwdSm80INS1_25CollectiveMainloopBwdSm80ILi2ELi2EN4cute5tupleIJNS5_1CILi128EEES8_NS7_ILi64EEEEEENS_10bfloat16_tEfNS_4arch4Sm80ELb1ELb0ELb1ELb0ELb1ELb0ELb0ELb0ELi2ELi4ELi4ELi4ELb0EEENS1_21CollectiveEpilogueBwdISA_SB_SD_Li256ELb0ELb0ELi2EEENS1_25SingleTileBwdLPTSchedulerILb0ELi128ELb1EEEEEEEEEvNT_6ParamsE) ;  /* 0xffff6b0008007950 */ /* 0x000fea0003c3ffff */
        .type           $_ZN7cutlass13device_kernelIN5flash19enable_sm80_to_sm89INS1_16FlashAttnBwdSm80INS1_25CollectiveMainloopBwdSm80ILi2ELi2EN4cute5tupleIJNS5_1CILi128EEES8_NS7_ILi64EEEEEENS_10bfloat16_tEfNS_4arch4Sm80ELb1ELb0ELb1ELb0ELb1ELb0ELb0ELb0ELi2ELi4ELi4ELi4ELb0EEENS1_21CollectiveEpilogueBwdISA_SB_SD_Li256ELb0ELb0ELi2EEENS1_25SingleTileBwdLPTSchedulerILb0ELi128ELb1EEEEEEEEEvNT_6ParamsE$_ZN4cute3eso3ESOILb1ELb0EJNS_5tupleIJNS2_IJNS_1CILi2EEES4_S4_EEES4_NS2_IJS4_S4_EEEEEENS2_IJNS2_IJNS3_ILi1EEENS3_ILi512EEEiEEENS3_ILi4096EEENS2_IJiiEEEEEEEEC2ERKS7_RKSD_,@function
        .size           $_ZN7cutlass13device_kernelIN5flash19enable_sm80_to_sm89INS1_16FlashAttnBwdSm80INS1_25CollectiveMainloopBwdSm80ILi2ELi2EN4cute5tupleIJNS5_1CILi128EEES8_NS7_ILi64EEEEEENS_10bfloat16_tEfNS_4arch4Sm80ELb1ELb0ELb1ELb0ELb1ELb0ELb0ELb0ELi2ELi4ELi4ELi4ELb0EEENS1_21CollectiveEpilogueBwdISA_SB_SD_Li256ELb0ELb0ELi2EEENS1_25SingleTileBwdLPTSchedulerILb0ELi128ELb1EEEEEEEEEvNT_6ParamsE$_ZN4cute3eso3ESOILb1ELb0EJNS_5tupleIJNS2_IJNS_1CILi2EEES4_S4_EEES4_NS2_IJS4_S4_EEEEEENS2_IJNS2_IJNS3_ILi1EEENS3_ILi512EEEiEEENS3_ILi4096EEENS2_IJiiEEEEEEEEC2ERKS7_RKSD_,($_ZN7cutlass13device_kernelIN5flash19enable_sm80_to_sm89INS1_16FlashAttnBwdSm80INS1_25CollectiveMainloopBwdSm80ILi2ELi2EN4cute5tupleIJNS5_1CILi128EEES8_NS7_ILi64EEEEEENS_10bfloat16_tEfNS_4arch4Sm80ELb1ELb0ELb1ELb0ELb1ELb0ELb0ELb0ELi2ELi4ELi4ELi4ELb0EEENS1_21CollectiveEpilogueBwdISA_SB_SD_Li256ELb0ELb0ELi2EEENS1_25SingleTileBwdLPTSchedulerILb0ELi128ELb1EEEEEEEEEvNT_6ParamsE$_ZN4cute3eso3ESOILb1ELb0EJNS_5tupleIJNS2_IJNS_1CILi8EEENS3_ILi1EEEEEENS2_IJNS3_ILi2EEEEEEEEENS2_IJNS2_IJS5_NS3_ILi0EEEEEENS2_IJiEEEEEEEEC2ERKS9_RKSD_ - $_ZN7cutlass13device_kernelIN5flash19enable_sm80_to_sm89INS1_16FlashAttnBwdSm80INS1_25CollectiveMainloopBwdSm80ILi2ELi2EN4cute5tupleIJNS5_1CILi128EEES8_NS7_ILi64EEEEEENS_10bfloat16_tEfNS_4arch4Sm80ELb1ELb0ELb1ELb0ELb1ELb0ELb0ELb0ELi2ELi4ELi4ELi4ELb0EEENS1_21CollectiveEpilogueBwdISA_SB_SD_Li256ELb0ELb0ELi2EEENS1_25SingleTileBwdLPTSchedulerILb0ELi128ELb1EEEEEEEEEvNT_6ParamsE$_ZN4cute3eso3ESOILb1ELb0EJNS_5tupleIJNS2_IJNS_1CILi2EEES4_S4_EEES4_NS2_IJS4_S4_EEEEEENS2_IJNS2_IJNS3_ILi1EEENS3_ILi512EEEiEEENS3_ILi4096EEENS2_IJiiEEEEEEEEC2ERKS7_RKSD_)
$_ZN7cutlass13device_kernelIN5flash19enable_sm80_to_sm89INS1_16FlashAttnBwdSm80INS1_25CollectiveMainloopBwdSm80ILi2ELi2EN4cute5tupleIJNS5_1CILi128EEES8_NS7_ILi64EEEEEENS_10bfloat16_tEfNS_4arch4Sm80ELb1ELb0ELb1ELb0ELb1ELb0ELb0ELb0ELi2ELi4ELi4ELi4ELb0EEENS1_21CollectiveEpilogueBwdISA_SB_SD_Li256ELb0ELb0ELi2EEENS1_25SingleTileBwdLPTSchedulerILb0ELi128ELb1EEEEEEEEEvNT_6ParamsE$_ZN4cute3eso3ESOILb1ELb0EJNS_5tupleIJNS2_IJNS_1CILi2EEES4_S4_EEES4_NS2_IJS4_S4_EEEEEENS2_IJNS2_IJNS3_ILi1EEENS3_ILi512EEEiEEENS3_ILi4096EEENS2_IJiiEEEEEEEEC2ERKS7_RKSD_:
[----:B------:R-:W-:Y:S02]  /*9500*/  IADD3 R4, R23, -c[0x0][0x20], RZ ;  /* 0x8000080017047a10 */ /* 0x000fe40007ffe0ff */
[----:B------:R-:W-:-:S03]  /*9510*/  MOV R9, 0x0 ;  /* 0x0000000000097802 */ /* 0x000fc60000000f00 */
[----:B------:R1:W-:Y:S04]  /*9520*/  STL [R4], R2 ;  /* 0x0000000204007387 */ /* 0x0003e80000100800 */
[----:B------:R1:W-:Y:S04]  /*9530*/  STL [R4+0x4], R3 ;  /* 0x0000040304007387 */ /* 0x0003e80000100800 */
[----:B------:R1:W-:Y:S01]  /*9540*/  STL [R4+0x8], R5 ;  /* 0x0000080504007387 */ /* 0x0003e20000100800 */
[----:B------:R-:W-:Y:S05]  /*9550*/  RET.REL.NODEC R8 `(_ZN7cutlass13device_kernelIN5flash19enable_sm80_to_sm89INS1_16FlashAttnBwdSm80INS1_25CollectiveMainloopBwdSm80ILi2ELi2EN4cute5tupleIJNS5_1CILi128EEES8_NS7_ILi64EEEEEENS_10bfloat16_tEfNS_4arch4Sm80ELb1ELb0ELb1ELb0ELb1ELb0ELb0ELb0ELi2ELi4ELi4ELi4ELb0EEENS1_21CollectiveEpilogueBwdISA_SB_SD_Li256ELb0ELb0ELi2EEENS1_25SingleTileBwdLPTSchedulerILb0ELi128ELb1EEEEEEEEEvNT_6ParamsE) ;  /* 0xffff6aa008007950 */ /* 0x000fea0003c3ffff */
        .type           $_ZN7cutlass13device_kernelIN5flash19enable_sm80_to_sm89INS1_16FlashAttnBwdSm80INS1_25CollectiveMainloopBwdSm80ILi2ELi2EN4cute5tupleIJNS5_1CILi128EEES8_NS7_ILi64EEEEEENS_10bfloat16_tEfNS_4arch4Sm80ELb1ELb0ELb1ELb0ELb1ELb0ELb0ELb0ELi2ELi4ELi4ELi4ELb0EEENS1_21CollectiveEpilogueBwdISA_SB_SD_Li256ELb0ELb0ELi2EEENS1_25SingleTileBwdLPTSchedulerILb0ELi128ELb1EEEEEEEEEvNT_6ParamsE$_ZN4cute3eso3ESOILb1ELb0EJNS_5tupleIJNS2_IJNS_1CILi8EEENS3_ILi1EEEEEENS2_IJNS3_ILi2EEEEEEEEENS2_IJNS2_IJS5_NS3_ILi0EEEEEENS2_IJiEEEEEEEEC2ERKS9_RKSD_,@function
        .size           $_ZN7cutlass13device_kernelIN5flash19enable_sm80_to_sm89INS1_16FlashAttnBwdSm80INS1_25CollectiveMainloopBwdSm80ILi2ELi2EN4cute5tupleIJNS5_1CILi128EEES8_NS7_ILi64EEEEEENS_10bfloat16_tEfNS_4arch4Sm80ELb1ELb0ELb1ELb0ELb1ELb0ELb0ELb0ELi2ELi4ELi4ELi4ELb0EEENS1_21CollectiveEpilogueBwdISA_SB_SD_Li256ELb0ELb0ELi2EEENS1_25SingleTileBwdLPTSchedulerILb0ELi128ELb1EEEEEEEEEvNT_6ParamsE$_ZN4cute3eso3ESOILb1ELb0EJNS_5tupleIJNS2_IJNS_1CILi8EEENS3_ILi1EEEEEENS2_IJNS3_ILi2EEEEEEEEENS2_IJNS2_IJS5_NS3_ILi0EEEEEENS2_IJiEEEEEEEEC2ERKS9_RKSD_,($_ZN7cutlass13device_kernelIN5flash19enable_sm80_to_sm89INS1_16FlashAttnBwdSm80INS1_25CollectiveMainloopBwdSm80ILi2ELi2EN4cute5tupleIJNS5_1CILi128EEES8_NS7_ILi64EEEEEENS_10bfloat16_tEfNS_4arch4Sm80ELb1ELb0ELb1ELb0ELb1ELb0ELb0ELb0ELi2ELi4ELi4ELi4ELb0EEENS1_21CollectiveEpilogueBwdISA_SB_SD_Li256ELb0ELb0ELi2EEENS1_25SingleTileBwdLPTSchedulerILb0ELi128ELb1EEEEEEEEEvNT_6ParamsE$_ZN4cute3eso3ESOILb1ELb0EJNS_5tupleIJNS2_IJNS_1CILi8EEENS3_ILi1EEEEEENS3_ILi2EEEEEENS2_IJNS2_IJS5_NS3_ILi0EEEEEEiEEEEEC2ERKS8_RKSB_ - $_ZN7cutlass13device_kernelIN5flash19enable_sm80_to_sm89INS1_16FlashAttnBwdSm80INS1_25CollectiveMainloopBwdSm80ILi2ELi2EN4cute5tupleIJNS5_1CILi128EEES8_NS7_ILi64EEEEEENS_10bfloat16_tEfNS_4arch4Sm80ELb1ELb0ELb1ELb0ELb1ELb0ELb0ELb0ELi2ELi4ELi4ELi4ELb0EEENS1_21CollectiveEpilogueBwdISA_SB_SD_Li256ELb0ELb0ELi2EEENS1_25SingleTileBwdLPTSchedulerILb0ELi128ELb1EEEEEEEEEvNT_6ParamsE$_ZN4cute3eso3ESOILb1ELb0EJNS_5tupleIJNS2_IJNS_1CILi8EEENS3_ILi1EEEEEENS2_IJNS3_ILi2EEEEEEEEENS2_IJNS2_IJS5_NS3_ILi0EEEEEENS2_IJiEEEEEEEEC2ERKS9_RKSD_)
$_ZN7cutlass13device_kernelIN5flash19enable_sm80_to_sm89INS1_16FlashAttnBwdSm80INS1_25CollectiveMainloopBwdSm80ILi2ELi2EN4cute5tupleIJNS5_1CILi128EEES8_NS7_ILi64EEEEEENS_10bfloat16_tEfNS_4arch4Sm80ELb1ELb0ELb1ELb0ELb1ELb0ELb0ELb0ELi2ELi4ELi4ELi4ELb0EEENS1_21CollectiveEpilogueBwdISA_SB_SD_Li256ELb0ELb0ELi2EEENS1_25SingleTileBwdLPTSchedulerILb0ELi128ELb1EEEEEEEEEvNT_6ParamsE$_ZN4cute3eso3ESOILb1ELb0EJNS_5tupleIJNS2_IJNS_1CILi8EEENS3_ILi1EEEEEENS2_IJNS3_ILi2EEEEEEEEENS2_IJNS2_IJS5_NS3_ILi0EEEEEENS2_IJiEEEEEEEEC2ERKS9_RKSD_:
[----:B------:R-:W-:Y:S02]  /*9560*/  IADD3 R2, R67, -c[0x0][0x20], RZ ;  /* 0x8000080043027a10 */ /* 0x000fe40007ffe0ff */
[----:B------:R-:W-:-:S03]  /*9570*/  MOV R9, 0x0 ;  /* 0x0000000000097802 */ /* 0x000fc60000000f00 */
[----:B------:R1:W-:Y:S01]  /*9580*/  STL [R2], R3 ;  /* 0x0000000302007387 */ /* 0x0003e20000100800 */
[----:B------:R-:W-:Y:S05]  /*9590*/  RET.REL.NODEC R8 `(_ZN7cutlass13device_kernelIN5flash19enable_sm80_to_sm89INS1_16FlashAttnBwdSm80INS1_25CollectiveMainloopBwdSm80ILi2ELi2EN4cute5tupleIJNS5_1CILi128EEES8_NS7_ILi64EEEEEENS_10bfloat16_tEfNS_4arch4Sm80ELb1ELb0ELb1ELb0ELb1ELb0ELb0ELb0ELi2ELi4ELi4ELi4ELb0EEENS1_21CollectiveEpilogueBwdISA_SB_SD_Li256ELb0ELb0ELi2EEENS1_25SingleTileBwdLPTSchedulerILb0ELi128ELb1EEEEEEEEEvNT_6ParamsE) ;  /* 0xffff6a6008007950 */ /* 0x000fea0003c3ffff */
        .type           $_ZN7cutlass13device_kernelIN5flash19enable_sm80_to_sm89INS1_16FlashAttnBwdSm80INS1_25CollectiveMainloopBwdSm80ILi2ELi2EN4cute5tupleIJNS5_1CILi128EEES8_NS7_ILi64EEEEEENS_10bfloat16_tEfNS_4arch4Sm80ELb1ELb0ELb1ELb0ELb1ELb0ELb0ELb0ELi2ELi4ELi4ELi4ELb0EEENS1_21CollectiveEpilogueBwdISA_SB_SD_Li256ELb0ELb0ELi2EEENS1_25SingleTileBwdLPTSchedulerILb0ELi128ELb1EEEEEEEEEvNT_6ParamsE$_ZN4cute3eso3ESOILb1ELb0EJNS_5tupleIJNS2_IJNS_1CILi8EEENS3_ILi1EEEEEENS3_ILi2EEEEEENS2_IJNS2_IJS5_NS3_ILi0EEEEEEiEEEEEC2ERKS8_RKSB_,@function
        .size           $_ZN7cutlass13device_kernelIN5flash19enable_sm80_to_sm89INS1_16FlashAttnBwdSm80INS1_25CollectiveMainloopBwdSm80ILi2ELi2EN4cute5tupleIJNS5_1CILi128EEES8_NS7_ILi64EEEEEENS_10bfloat16_tEfNS_4arch4Sm80ELb1ELb0ELb1ELb0ELb1ELb0ELb0ELb0ELi2ELi4ELi4ELi4ELb0EEENS1_21CollectiveEpilogueBwdISA_SB_SD_Li256ELb0ELb0ELi2EEENS1_25SingleTileBwdLPTSchedulerILb0ELi128ELb1EEEEEEEEEvNT_6ParamsE$_ZN4cute3eso3ESOILb1ELb0EJNS_5tupleIJNS2_IJNS_1CILi8EEENS3_ILi1EEEEEENS3_ILi2EEEEEENS2_IJNS2_IJS5_NS3_ILi0EEEEEEiEEEEEC2ERKS8_RKSB_,($_ZN7cutlass13device_kernelIN5flash19enable_sm80_to_sm89INS1_16FlashAttnBwdSm80INS1_25CollectiveMainloopBwdSm80ILi2ELi2EN4cute5tupleIJNS5_1CILi128EEES8_NS7_ILi64EEEEEENS_10bfloat16_tEfNS_4arch4Sm80ELb1ELb0ELb1ELb0ELb1ELb0ELb0ELb0ELi2ELi4ELi4ELi4ELb0EEENS1_21CollectiveEpilogueBwdISA_SB_SD_Li256ELb0ELb0ELi2EEENS1_25SingleTileBwdLPTSchedulerILb0ELi128ELb1EEEEEEEEEvNT_6ParamsE$_ZN4cute3eso3ESOILb1ELb0EJNS_5tupleIJNS2_IJNS_1CILi8EEENS3_ILi1EEEEEENS3_ILi2EEENS2_IJS7_S7_EEEEEENS2_IJNS2_IJS5_NS3_ILi0EEEEEENS3_ILi4096EEENS2_IJiiEEEEEEEEC2ERKS9_RKSE_ - $_ZN7cutlass13device_kernelIN5flash19enable_sm80_to_sm89INS1_16FlashAttnBwdSm80INS1_25CollectiveMainloopBwdSm80ILi2ELi2EN4cute5tupleIJNS5_1CILi128EEES8_NS7_ILi64EEEEEENS_10bfloat16_tEfNS_4arch4Sm80ELb1ELb0ELb1ELb0ELb1ELb0ELb0ELb0ELi2ELi4ELi4ELi4ELb0EEENS1_21CollectiveEpilogueBwdISA_SB_SD_Li256ELb0ELb0ELi2EEENS1_25SingleTileBwdLPTSchedulerILb0ELi128ELb1EEEEEEEEEvNT_6ParamsE$_ZN4cute3eso3ESOILb1ELb0EJNS_5tupleIJNS2_IJNS_1CILi8EEENS3_ILi1EEEEEENS3_ILi2EEEEEENS2_IJNS2_IJS5_NS3_ILi0EEEEEEiEEEEEC2ERKS8_RKSB_)
$_ZN7cutlass13device_kernelIN5flash19enable_sm80_to_sm89INS1_16FlashAttnBwdSm80INS1_25CollectiveMainloopBwdSm80ILi2ELi2EN4cute5tupleIJNS5_1CILi128EEES8_NS7_ILi64EEEEEENS_10bfloat16_tEfNS_4arch4Sm80ELb1ELb0ELb1ELb0ELb1ELb0ELb0ELb0ELi2ELi4ELi4ELi4ELb0EEENS1_21CollectiveEpilogueBwdISA_SB_SD_Li256ELb0ELb0ELi2EEENS1_25SingleTileBwdLPTSchedulerILb0ELi128ELb1EEEEEEEEEvNT_6ParamsE$_ZN4cute3eso3ESOILb1ELb0EJNS_5tupleIJNS2_IJNS_1CILi8EEENS3_ILi1EEEEEENS3_ILi2EEEEEENS2_IJNS2_IJS5_NS3_ILi0EEEEEEiEEEEEC2ERKS8_RKSB_:
[----:B------:R-:W-:Y:S02]  /*95a0*/  IADD3 R2, R67, -c[0x0][0x20], RZ ;  /* 0x8000080043027a10 */ /* 0x000fe40007ffe0ff */
[----:B------:R-:W-:-:S03]  /*95b0*/  MOV R9, 0x0 ;  /* 0x0000000000097802 */ /* 0x000fc60000000f00 */
[----:B------:R1:W-:Y:S01]  /*95c0*/  STL [R2], R3 ;  /* 0x0000000302007387 */ /* 0x0003e20000100800 */
[----:B------:R-:W-:Y:S05]  /*95d0*/  RET.REL.NODEC R8 `(_ZN7cutlass13device_kernelIN5flash19enable_sm80_to_sm89INS1_16FlashAttnBwdSm80INS1_25CollectiveMainloopBwdSm80ILi2ELi2EN4cute5tupleIJNS5_1CILi128EEES8_NS7_ILi64EEEEEENS_10bfloat16_tEfNS_4arch4Sm80ELb1ELb0ELb1ELb0ELb1ELb0ELb0ELb0ELi2ELi4ELi4ELi4ELb0EEENS1_21CollectiveEpilogueBwdISA_SB_SD_Li256ELb0ELb0ELi2EEENS1_25SingleTileBwdLPTSchedulerILb0ELi128ELb1EEEEEEEEEvNT_6ParamsE) ;  /* 0xffff6a2008007950 */ /* 0x000fea0003c3ffff */
        .type           $_ZN7cutlass13device_kernelIN5flash19enable_sm80_to_sm89INS1_16FlashAttnBwdSm80INS1_25CollectiveMainloopBwdSm80ILi2ELi2EN4cute5tupleIJNS5_1CILi128EEES8_NS7_ILi64EEEEEENS_10bfloat16_tEfNS_4arch4Sm80ELb1ELb0ELb1ELb0ELb1ELb0ELb0ELb0ELi2ELi4ELi4ELi4ELb0EEENS1_21CollectiveEpilogueBwdISA_SB_SD_Li256ELb0ELb0ELi2EEENS1_25SingleTileBwdLPTSchedulerILb0ELi128ELb1EEEEEEEEEvNT_6ParamsE$_ZN4cute3eso3ESOILb1ELb0EJNS_5tupleIJNS2_IJNS_1CILi8EEENS3_ILi1EEEEEENS3_ILi2EEENS2_IJS7_S7_EEEEEENS2_IJNS2_IJS5_NS3_ILi0EEEEEENS3_ILi4096EEENS2_IJiiEEEEEEEEC2ERKS9_RKSE_,@function
        .size           $_ZN7cutlass13device_kernelIN5flash19enable_sm80_to_sm89INS1_16FlashAttnBwdSm80INS1_25CollectiveMainloopBwdSm80ILi2ELi2EN4cute5tupleIJNS5_1CILi128EEES8_NS7_ILi64EEEEEENS_10bfloat16_tEfNS_4arch4Sm80ELb1ELb0ELb1ELb0ELb1ELb0ELb0ELb0ELi2ELi4ELi4ELi4ELb0EEENS1_21CollectiveEpilogueBwdISA_SB_SD_Li256ELb0ELb0ELi2EEENS1_25SingleTileBwdLPTSchedulerILb0ELi128ELb1EEEEEEEEEvNT_6ParamsE$_ZN4cute3eso3ESOILb1ELb0EJNS_5tupleIJNS2_IJNS_1CILi8EEENS3_ILi1EEEEEENS3_ILi2EEENS2_IJS7_S7_EEEEEENS2_IJNS2_IJS5_NS3_ILi0EEEEEENS3_ILi4096EEENS2_IJiiEEEEEEEEC2ERKS9_RKSE_,($_ZN7cutlass13device_kernelIN5flash19enable_sm80_to_sm89INS1_16FlashAttnBwdSm80INS1_25CollectiveMainloopBwdSm80ILi2ELi2EN4cute5tupleIJNS5_1CILi128EEES8_NS7_ILi64EEEEEENS_10bfloat16_tEfNS_4arch4Sm80ELb1ELb0ELb1ELb0ELb1ELb0ELb0ELb0ELi2ELi4ELi4ELi4ELb0EEENS1_21CollectiveEpilogueBwdISA_SB_SD_Li256ELb0ELb0ELi2EEENS1_25SingleTileBwdLPTSchedulerILb0ELi128ELb1EEEEEEEEEvNT_6ParamsE$_ZN4cute3eso3ESOILb1ELb0EJNS_5tupleIJNS2_IJNS_1CILi8EEENS3_ILi1EEEEEENS3_ILi2EEES4_EEENS2_IJNS2_IJS5_NS3_ILi0EEEEEEiNS3_ILi1024EEEEEEEEC2ERKS8_RKSC_ - $_ZN7cutlass13device_kernelIN5flash19enable_sm80_to_sm89INS1_16FlashAttnBwdSm80INS1_25CollectiveMainloopBwdSm80ILi2ELi2EN4cute5tupleIJNS5_1CILi128EEES8_NS7_ILi64EEEEEENS_10bfloat16_tEfNS_4arch4Sm80ELb1ELb0ELb1ELb0ELb1ELb0ELb0ELb0ELi2ELi4ELi4ELi4ELb0EEENS1_21CollectiveEpilogueBwdISA_SB_SD_Li256ELb0ELb0ELi2EEENS1_25SingleTileBwdLPTSchedulerILb0ELi128ELb1EEEEEEEEEvNT_6ParamsE$_ZN4cute3eso3ESOILb1ELb0EJNS_5tupleIJNS2_IJNS_1CILi8EEENS3_ILi1EEEEEENS3_ILi2EEENS2_IJS7_S7_EEEEEENS2_IJNS2_IJS5_NS3_ILi0EEEEEENS3_ILi4096EEENS2_IJiiEEEEEEEEC2ERKS9_RKSE_)
$_ZN7cutlass13device_kernelIN5flash19enable_sm80_to_sm89INS1_16FlashAttnBwdSm80INS1_25CollectiveMainloopBwdSm80ILi2ELi2EN4cute5tupleIJNS5_1CILi128EEES8_NS7_ILi64EEEEEENS_10bfloat16_tEfNS_4arch4Sm80ELb1ELb0ELb1ELb0ELb1ELb0ELb0ELb0ELi2ELi4ELi4ELi4ELb0EEENS1_21CollectiveEpilogueBwdISA_SB_SD_Li256ELb0ELb0ELi2EEENS1_25SingleTileBwdLPTSchedulerILb0ELi128ELb1EEEEEEEEEvNT_6ParamsE$_ZN4cute3eso3ESOILb1ELb0EJNS_5tupleIJNS2_IJNS_1CILi8EEENS3_ILi1EEEEEENS3_ILi2EEENS2_IJS7_S7_EEEEEENS2_IJNS2_IJS5_NS3_ILi0EEEEEENS3_ILi4096EEENS2_IJiiEEEEEEEEC2ERKS9_RKSE_:
[----:B------:R-:W-:Y:S01]  /*95e0*/  IADD3 R3, R23, -c[0x0][0x20], RZ ;  /* 0x8000080017037a10 */ /* 0x000fe20007ffe0ff */
[----:B------:R-:W-:Y:S01]  /*95f0*/  IMAD.MOV.U32 R12, RZ, RZ, R6 ;  /* 0x000000ffff0c7224 */ /* 0x000fe200078e0006 */
[----:B------:R-:W-:-:S03]  /*9600*/  MOV R13, 0x0 ;  /* 0x00000000000d7802 */ /* 0x000fc60000000f00 */
[----:B------:R1:W-:Y:S04]  /*9610*/  STL [R3], R2 ;  /* 0x0000000203007387 */ /* 0x0003e80000100800 */
[----:B------:R1:W-:Y:S01]  /*9620*/  STL [R3+0x4], R8 ;  /* 0x0000040803007387 */ /* 0x0003e20000100800 */
[----:B------:R-:W-:Y:S05]  /*9630*/  RET.REL.NODEC R12 `(_ZN7cutlass13device_kernelIN5flash19enable_sm80_to_sm89INS1_16FlashAttnBwdSm80INS1_25CollectiveMainloopBwdSm80ILi2ELi2EN4cute5tupleIJNS5_1CILi128EEES8_NS7_ILi64EEEEEENS_10bfloat16_tEfNS_4arch4Sm80ELb1ELb0ELb1ELb0ELb1ELb0ELb0ELb0ELi2ELi4ELi4ELi4ELb0EEENS1_21CollectiveEpilogueBwdISA_SB_SD_Li256ELb0ELb0ELi2EEENS1_25SingleTileBwdLPTSchedulerILb0ELi128ELb1EEEEEEEEEvNT_6ParamsE) ;  /* 0xffff69c00c007950 */ /* 0x000fea0003c3ffff */
        .type           $_ZN7cutlass13device_kernelIN5flash19enable_sm80_to_sm89INS1_16FlashAttnBwdSm80INS1_25CollectiveMainloopBwdSm80ILi2ELi2EN4cute5tupleIJNS5_1CILi128EEES8_NS7_ILi64EEEEEENS_10bfloat16_tEfNS_4arch4Sm80ELb1ELb0ELb1ELb0ELb1ELb0ELb0ELb0ELi2ELi4ELi4ELi4ELb0EEENS1_21CollectiveEpilogueBwdISA_SB_SD_Li256ELb0ELb0ELi2EEENS1_25SingleTileBwdLPTSchedulerILb0ELi128ELb1EEEEEEEEEvNT_6ParamsE$_ZN4cute3eso3ESOILb1ELb0EJNS_5tupleIJNS2_IJNS_1CILi8EEENS3_ILi1EEEEEENS3_ILi2EEES4_EEENS2_IJNS2_IJS5_NS3_ILi0EEEEEEiNS3_ILi1024EEEEEEEEC2ERKS8_RKSC_,@function
        .size           $_ZN7cutlass13device_kernelIN5flash19enable_sm80_to_sm89INS1_16FlashAttnBwdSm80INS1_25CollectiveMainloopBwdSm80ILi2ELi2EN4cute5tupleIJNS5_1CILi128EEES8_NS7_ILi64EEEEEENS_10bfloat16_tEfNS_4arch4Sm80ELb1ELb0ELb1ELb0ELb1ELb0ELb0ELb0ELi2ELi4ELi4ELi4ELb0EEENS1_21CollectiveEpilogueBwdISA_SB_SD_Li256ELb0ELb0ELi2EEENS1_25SingleTileBwdLPTSchedulerILb0ELi128ELb1EEEEEEEEEvNT_6ParamsE$_ZN4cute3eso3ESOILb1ELb0EJNS_5tupleIJNS2_IJNS_1CILi8EEENS3_ILi1EEEEEENS3_ILi2EEES4_EEENS2_IJNS2_IJS5_NS3_ILi0EEEEEEiNS3_ILi1024EEEEEEEEC2ERKS8_RKSC_,($_ZN7cutlass13device_kernelIN5flash19enable_sm80_to_sm89INS1_16FlashAttnBwdSm80INS1_25CollectiveMainloopBwdSm80ILi2ELi2EN4cute5tupleIJNS5_1CILi128EEES8_NS7_ILi64EEEEEENS_10bfloat16_tEfNS_4arch4Sm80ELb1ELb0ELb1ELb0ELb1ELb0ELb0ELb0ELi2ELi4ELi4ELi4ELb0EEENS1_21CollectiveEpilogueBwdISA_SB_SD_Li256ELb0ELb0ELi2EEENS1_25SingleTileBwdLPTSchedulerILb0ELi128ELb1EEEEEEEEEvNT_6ParamsE$_ZN4cute3eso3ESOILb1ELb0EJNS_5tupleIJNS2_IJNS_1CILi8EEENS3_ILi1EEEEEENS3_ILi4EEES5_EEENS2_IJNS2_IJS5_NS3_ILi0EEEEEElS9_EEEEEC2ERKS8_RKSB_ - $_ZN7cutlass13device_kernelIN5flash19enable_sm80_to_sm89INS1_16FlashAttnBwdSm80INS1_25CollectiveMainloopBwdSm80ILi2ELi2EN4cute5tupleIJNS5_1CILi128EEES8_NS7_ILi64EEEEEENS_10bfloat16_tEfNS_4arch4Sm80ELb1ELb0ELb1ELb0ELb1ELb0ELb0ELb0ELi2ELi4ELi4ELi4ELb0EEENS1_21CollectiveEpilogueBwdISA_SB_SD_Li256ELb0ELb0ELi2EEENS1_25SingleTileBwdLPTSchedulerILb0ELi128ELb1EEEEEEEEEvNT_6ParamsE$_ZN4cute3eso3ESOILb1ELb0EJNS_5tupleIJNS2_IJNS_1CILi8EEENS3_ILi1EEEEEENS3_ILi2EEES4_EEENS2_IJNS2_IJS5_NS3_ILi0EEEEEEiNS3_ILi1024EEEEEEEEC2ERKS8_RKSC_)
$_ZN7cutlass13device_kernelIN5flash19enable_sm80_to_sm89INS1_16FlashAttnBwdSm80INS1_25CollectiveMainloopBwdSm80ILi2ELi2EN4cute5tupleIJNS5_1CILi128EEES8_NS7_ILi64EEEEEENS_10bfloat16_tEfNS_4arch4Sm80ELb1ELb0ELb1ELb0ELb1ELb0ELb0ELb0ELi2ELi4ELi4ELi4ELb0EEENS1_21CollectiveEpilogueBwdISA_SB_SD_Li256ELb0ELb0ELi2EEENS1_25SingleTileBwdLPTSchedulerILb0ELi128ELb1EEEEEEEEEvNT_6ParamsE$_ZN4cute3eso3ESOILb1ELb0EJNS_5tupleIJNS2_IJNS_1CILi8EEENS3_ILi1EEEEEENS3_ILi2EEES4_EEENS2_IJNS2_IJS5_NS3_ILi0EEEEEEiNS3_ILi1024EEEEEEEEC2ERKS8_RKSC_:
[----:B------:R-:W-:Y:S02]  /*9640*/  IADD3 R2, R23, -c[0x0][0x20], RZ ;  /* 0x8000080017027a10 */ /* 0x000fe40007ffe0ff */
[----:B------:R-:W-:-:S03]  /*9650*/  MOV R9, 0x0 ;  /* 0x0000000000097802 */ /* 0x000fc60000000f00 */
[----:B------:R1:W-:Y:S01]  /*9660*/  STL [R2], R3 ;  /* 0x0000000302007387 */ /* 0x0003e20000100800 */
[----:B------:R-:W-:Y:S05]  /*9670*/  RET.REL.NODEC R8 `(_ZN7cutlass13device_kernelIN5flash19enable_sm80_to_sm89INS1_16FlashAttnBwdSm80INS1_25CollectiveMainloopBwdSm80ILi2ELi2EN4cute5tupleIJNS5_1CILi128EEES8_NS7_ILi64EEEEEENS_10bfloat16_tEfNS_4arch4Sm80ELb1ELb0ELb1ELb0ELb1ELb0ELb0ELb0ELi2ELi4ELi4ELi4ELb0EEENS1_21CollectiveEpilogueBwdISA_SB_SD_Li256ELb0ELb0ELi2EEENS1_25SingleTileBwdLPTSchedulerILb0ELi128ELb1EEEEEEEEEvNT_6ParamsE) ;  /* 0xffff698008007950 */ /* 0x000fea0003c3ffff */
        .type           $_ZN7cutlass13device_kernelIN5flash19enable_sm80_to_sm89INS1_16FlashAttnBwdSm80INS1_25CollectiveMainloopBwdSm80ILi2ELi2EN4cute5tupleIJNS5_1CILi128EEES8_NS7_ILi64EEEEEENS_10bfloat16_tEfNS_4arch4Sm80ELb1ELb0ELb1ELb0ELb1ELb0ELb0ELb0ELi2ELi4ELi4ELi4ELb0EEENS1_21CollectiveEpilogueBwdISA_SB_SD_Li256ELb0ELb0ELi2EEENS1_25SingleTileBwdLPTSchedulerILb0ELi128ELb1EEEEEEEEEvNT_6ParamsE$_ZN4cute3eso3ESOILb1ELb0EJNS_5tupleIJNS2_IJNS_1CILi8EEENS3_ILi1EEEEEENS3_ILi4EEES5_EEENS2_IJNS2_IJS5_NS3_ILi0EEEEEElS9_EEEEEC2ERKS8_RKSB_,@function
        .size           $_ZN7cutlass13device_kernelIN5flash19enable_sm80_to_sm89INS1_16FlashAttnBwdSm80INS1_25CollectiveMainloopBwdSm80ILi2ELi2EN4cute5tupleIJNS5_1CILi128EEES8_NS7_ILi64EEEEEENS_10bfloat16_tEfNS_4arch4Sm80ELb1ELb0ELb1ELb0ELb1ELb0ELb0ELb0ELi2ELi4ELi4ELi4ELb0EEENS1_21CollectiveEpilogueBwdISA_SB_SD_Li256ELb0ELb0ELi2EEENS1_25SingleTileBwdLPTSchedulerILb0ELi128ELb1EEEEEEEEEvNT_6ParamsE$_ZN4cute3eso3ESOILb1ELb0EJNS_5tupleIJNS2_IJNS_1CILi8EEENS3_ILi1EEEEEENS3_ILi4EEES5_EEENS2_IJNS2_IJS5_NS3_ILi0EEEEEElS9_EEEEEC2ERKS8_RKSB_,($_ZN7cutlass13device_kernelIN5flash19enable_sm80_to_sm89INS1_16FlashAttnBwdSm80INS1_25CollectiveMainloopBwdSm80ILi2ELi2EN4cute5tupleIJNS5_1CILi128EEES8_NS7_ILi64EEEEEENS_10bfloat16_tEfNS_4arch4Sm80ELb1ELb0ELb1ELb0ELb1ELb0ELb0ELb0ELi2ELi4ELi4ELi4ELb0EEENS1_21CollectiveEpilogueBwdISA_SB_SD_Li256ELb0ELb0ELi2EEENS1_25SingleTileBwdLPTSchedulerILb0ELi128ELb1EEEEEEEEEvNT_6ParamsE$_ZN4cute3eso3ESOILb1ELb0EJNS_5tupleIJNS_1CILi0EEES4_EEEiEEC2ERKS5_RKi - $_ZN7cutlass13device_kernelIN5flash19enable_sm80_to_sm89INS1_16FlashAttnBwdSm80INS1_25CollectiveMainloopBwdSm80ILi2ELi2EN4cute5tupleIJNS5_1CILi128EEES8_NS7_ILi64EEEEEENS_10bfloat16_tEfNS_4arch4Sm80ELb1ELb0ELb1ELb0ELb1ELb0ELb0ELb0ELi2ELi4ELi4ELi4ELb0EEENS1_21CollectiveEpilogueBwdISA_SB_SD_Li256ELb0ELb0ELi2EEENS1_25SingleTileBwdLPTSchedulerILb0ELi128ELb1EEEEEEEEEvNT_6ParamsE$_ZN4cute3eso3ESOILb1ELb0EJNS_5tupleIJNS2_IJNS_1CILi8EEENS3_ILi1EEEEEENS3_ILi4EEES5_EEENS2_IJNS2_IJS5_NS3_ILi0EEEEEElS9_EEEEEC2ERKS8_RKSB_)
$_ZN7cutlass13device_kernelIN5flash19enable_sm80_to_sm89INS1_16FlashAttnBwdSm80INS1_25CollectiveMainloopBwdSm80ILi2ELi2EN4cute5tupleIJNS5_1CILi128EEES8_NS7_ILi64EEEEEENS_10bfloat16_tEfNS_4arch4Sm80ELb1ELb0ELb1ELb0ELb1ELb0ELb0ELb0ELi2ELi4ELi4ELi4ELb0EEENS1_21CollectiveEpilogueBwdISA_SB_SD_Li256ELb0ELb0ELi2EEENS1_25SingleTileBwdLPTSchedulerILb0ELi128ELb1EEEEEEEEEvNT_6ParamsE$_ZN4cute3eso3ESOILb1ELb0EJNS_5tupleIJNS2_IJNS_1CILi8EEENS3_ILi1EEEEEENS3_ILi4EEES5_EEENS2_IJNS2_IJS5_NS3_ILi0EEEEEElS9_EEEEEC2ERKS8_RKSB_:
[----:B------:R-:W-:Y:S01]  /*9680*/  IADD3 R3, R81, -c[0x0][0x20], RZ ;  /* 0x8000080051037a10 */ /* 0x000fe20007ffe0ff */
[----:B------:R-:W-:Y:S01]  /*9690*/  IMAD.MOV.U32 R78, RZ, RZ, R2 ;  /* 0x000000ffff4e7224 */ /* 0x000fe200078e0002 */
[----:B------:R-:W-:Y:S01]  /*96a0*/  MOV R86, R6 ;  /* 0x0000000600567202 */ /* 0x000fe20000000f00 */
[----:B------:R-:W-:Y:S01]  /*96b0*/  IMAD.MOV.U32 R79, RZ, RZ, R5 ;  /* 0x000000ffff4f7224 */ /* 0x000fe200078e0005 */
[----:B------:R-:W-:-:S04]  /*96c0*/  MOV R87, 0x0 ;  /* 0x0000000000577802 */ /* 0x000fc80000000f00 */
[----:B------:R1:W-:Y:S01]  /*96d0*/  STL.64 [R3], R78 ;  /* 0x0000004e03007387 */ /* 0x0003e20000100a00 */
[----:B------:R-:W-:Y:S05]  /*96e0*/  RET.REL.NODEC R86 `(_ZN7cutlass13device_kernelIN5flash19enable_sm80_to_sm89INS1_16FlashAttnBwdSm80INS1_25CollectiveMainloopBwdSm80ILi2ELi2EN4cute5tupleIJNS5_1CILi128EEES8_NS7_ILi64EEEEEENS_10bfloat16_tEfNS_4arch4Sm80ELb1ELb0ELb1ELb0ELb1ELb0ELb0ELb0ELi2ELi4ELi4ELi4ELb0EEENS1_21CollectiveEpilogueBwdISA_SB_SD_Li256ELb0ELb0ELi2EEENS1_25SingleTileBwdLPTSchedulerILb0ELi128ELb1EEEEEEEEEvNT_6ParamsE) ;  /* 0xffff691056007950 */ /* 0x000fea0003c3ffff */
        .type           $_ZN7cutlass13device_kernelIN5flash19enable_sm80_to_sm89INS1_16FlashAttnBwdSm80INS1_25CollectiveMainloopBwdSm80ILi2ELi2EN4cute5tupleIJNS5_1CILi128EEES8_NS7_ILi64EEEEEENS_10bfloat16_tEfNS_4arch4Sm80ELb1ELb0ELb1ELb0ELb1ELb0ELb0ELb0ELi2ELi4ELi4ELi4ELb0EEENS1_21CollectiveEpilogueBwdISA_SB_SD_Li256ELb0ELb0ELi2EEENS1_25SingleTileBwdLPTSchedulerILb0ELi128ELb1EEEEEEEEEvNT_6ParamsE$_ZN4cute3eso3ESOILb1ELb0EJNS_5tupleIJNS_1CILi0EEES4_EEEiEEC2ERKS5_RKi,@function
        .size           $_ZN7cutlass13device_kernelIN5flash19enable_sm80_to_sm89INS1_16FlashAttnBwdSm80INS1_25CollectiveMainloopBwdSm80ILi2ELi2EN4cute5tupleIJNS5_1CILi128EEES8_NS7_ILi64EEEEEENS_10bfloat16_tEfNS_4arch4Sm80ELb1ELb0ELb1ELb0ELb1ELb0ELb0ELb0ELi2ELi4ELi4ELi4ELb0EEENS1_21CollectiveEpilogueBwdISA_SB_SD_Li256ELb0ELb0ELi2EEENS1_25SingleTileBwdLPTSchedulerILb0ELi128ELb1EEEEEEEEEvNT_6ParamsE$_ZN4cute3eso3ESOILb1ELb0EJNS_5tupleIJNS_1CILi0EEES4_EEEiEEC2ERKS5_RKi,($_ZN7cutlass13device_kernelIN5flash19enable_sm80_to_sm89INS1_16FlashAttnBwdSm80INS1_25CollectiveMainloopBwdSm80ILi2ELi2EN4cute5tupleIJNS5_1CILi128EEES8_NS7_ILi64EEEEEENS_10bfloat16_tEfNS_4arch4Sm80ELb1ELb0ELb1ELb0ELb1ELb0ELb0ELb0ELi2ELi4ELi4ELi4ELb0EEENS1_21CollectiveEpilogueBwdISA_SB_SD_Li256ELb0ELb0ELi2EEENS1_25SingleTileBwdLPTSchedulerILb0ELi128ELb1EEEEEEEEEvNT_6ParamsE$_ZN4cute3eso3ESOILb1ELb0EJNS_5tupleIJNS_1CILi16EEENS3_ILi2EEES5_S5_NS3_ILi4EEES5_EEENS2_IJNS3_ILi1EEEiiiNS3_ILi144EEENS3_ILi512EEEEEEEEC2ERKS7_RKSB_ - $_ZN7cutlass13device_kernelIN5flash19enable_sm80_to_sm89INS1_16FlashAttnBwdSm80INS1_25CollectiveMainloopBwdSm80ILi2ELi2EN4cute5tupleIJNS5_1CILi128EEES8_NS7_ILi64EEEEEENS_10bfloat16_tEfNS_4arch4Sm80ELb1ELb0ELb1ELb0ELb1ELb0ELb0ELb0ELi2ELi4ELi4ELi4ELb0EEENS1_21CollectiveEpilogueBwdISA_SB_SD_Li256ELb0ELb0ELi2EEENS1_25SingleTileBwdLPTSchedulerILb0ELi128ELb1EEEEEEEEEvNT_6ParamsE$_ZN4cute3eso3ESOILb1ELb0EJNS_5tupleIJNS_1CILi0EEES4_EEEiEEC2ERKS5_RKi)
$_ZN7cutlass13device_kernelIN5flash19enable_sm80_to_sm89INS1_16FlashAttnBwdSm80INS1_25CollectiveMainloopBwdSm80ILi2ELi2EN4cute5tupleIJNS5_1CILi128EEES8_NS7_ILi64EEEEEENS_10bfloat16_tEfNS_4arch4Sm80ELb1ELb0ELb1ELb0ELb1ELb0ELb0ELb0ELi2ELi4ELi4ELi4ELb0EEENS1_21CollectiveEpilogueBwdISA_SB_SD_Li256ELb0ELb0ELi2EEENS1_25SingleTileBwdLPTSchedulerILb0ELi128ELb1EEEEEEEEEvNT_6ParamsE$_ZN4cute3eso3ESOILb1ELb0EJNS_5tupleIJNS_1CILi0EEES4_EEEiEEC2ERKS5_RKi:
[----:B------:R-:W-:Y:S02]  /*96f0*/  IADD3 R2, R67, -c[0x0][0x20], RZ ;  /* 0x8000080043027a10 */ /* 0x000fe40007ffe0ff */
[----:B------:R-:W-:-:S03]  /*9700*/  MOV R5, 0x0 ;  /* 0x0000000000057802 */ /* 0x000fc60000000f00 */
[----:B------:R1:W-:Y:S01]  /*9710*/  STL [R2], R3 ;  /* 0x0000000302007387 */ /* 0x0003e20000100800 */
[----:B------:R-:W-:Y:S05]  /*9720*/  RET.REL.NODEC R4 `(_ZN7cutlass13device_kernelIN5flash19enable_sm80_to_sm89INS1_16FlashAttnBwdSm80INS1_25CollectiveMainloopBwdSm80ILi2ELi2EN4cute5tupleIJNS5_1CILi128EEES8_NS7_ILi64EEEEEENS_10bfloat16_tEfNS_4arch4Sm80ELb1ELb0ELb1ELb0ELb1ELb0ELb0ELb0ELi2ELi4ELi4ELi4ELb0EEENS1_21CollectiveEpilogueBwdISA_SB_SD_Li256ELb0ELb0ELi2EEENS1_25SingleTileBwdLPTSchedulerILb0ELi128ELb1EEEEEEEEEvNT_6ParamsE) ;  /* 0xffff68d004007950 */ /* 0x000fea0003c3ffff */
        .type           $_ZN7cutlass13device_kernelIN5flash19enable_sm80_to_sm89INS1_16FlashAttnBwdSm80INS1_25CollectiveMainloopBwdSm80ILi2ELi2EN4cute5tupleIJNS5_1CILi128EEES8_NS7_ILi64EEEEEENS_10bfloat16_tEfNS_4arch4Sm80ELb1ELb0ELb1ELb0ELb1ELb0ELb0ELb0ELi2ELi4ELi4ELi4ELb0EEENS1_21CollectiveEpilogueBwdISA_SB_SD_Li256ELb0ELb0ELi2EEENS1_25SingleTileBwdLPTSchedulerILb0ELi128ELb1EEEEEEEEEvNT_6ParamsE$_ZN4cute3eso3ESOILb1ELb0EJNS_5tupleIJNS_1CILi16EEENS3_ILi2EEES5_S5_NS3_ILi4EEES5_EEENS2_IJNS3_ILi1EEEiiiNS3_ILi144EEENS3_ILi512EEEEEEEEC2ERKS7_RKSB_,@function
        .size           $_ZN7cutlass13device_kernelIN5flash19enable_sm80_to_sm89INS1_16FlashAttnBwdSm80INS1_25CollectiveMainloopBwdSm80ILi2ELi2EN4cute5tupleIJNS5_1CILi128EEES8_NS7_ILi64EEEEEENS_10bfloat16_tEfNS_4arch4Sm80ELb1ELb0ELb1ELb0ELb1ELb0ELb0ELb0ELi2ELi4ELi4ELi4ELb0EEENS1_21CollectiveEpilogueBwdISA_SB_SD_Li256ELb0ELb0ELi2EEENS1_25SingleTileBwdLPTSchedulerILb0ELi128ELb1EEEEEEEEEvNT_6ParamsE$_ZN4cute3eso3ESOILb1ELb0EJNS_5tupleIJNS_1CILi16EEENS3_ILi2EEES5_S5_NS3_ILi4EEES5_EEENS2_IJNS3_ILi1EEEiiiNS3_ILi144EEENS3_ILi512EEEEEEEEC2ERKS7_RKSB_,($_ZN7cutlass13device_kernelIN5flash19enable_sm80_to_sm89INS1_16FlashAttnBwdSm80INS1_25CollectiveMainloopBwdSm80ILi2ELi2EN4cute5tupleIJNS5_1CILi128EEES8_NS7_ILi64EEEEEENS_10bfloat16_tEfNS_4arch4Sm80ELb1ELb0ELb1ELb0ELb1ELb0ELb0ELb0ELi2ELi4ELi4ELi4ELb0EEENS1_21CollectiveEpilogueBwdISA_SB_SD_Li256ELb0ELb0ELi2EEENS1_25SingleTileBwdLPTSchedulerILb0ELi128ELb1EEEEEEEEEvNT_6ParamsE$_ZN4cute3eso3ESOILb1ELb0EJNS_5tupleIJNS_1CILi1EEENS2_IJS4_NS3_ILi2EEES5_EEEEEENS2_IJNS3_ILi0EEENS2_IJS4_NS3_ILi256EEEiEEEEEEEEC2ERKS7_RKSB_ - $_ZN7cutlass13device_kernelIN5flash19enable_sm80_to_sm89INS1_16FlashAttnBwdSm80INS1_25CollectiveMainloopBwdSm80ILi2ELi2EN4cute5tupleIJNS5_1CILi128EEES8_NS7_ILi64EEEEEENS_10bfloat16_tEfNS_4arch4Sm80ELb1ELb0ELb1ELb0ELb1ELb0ELb0ELb0ELi2ELi4ELi4ELi4ELb0EEENS1_21CollectiveEpilogueBwdISA_SB_SD_Li256ELb0ELb0ELi2EEENS1_25SingleTileBwdLPTSchedulerILb0ELi128ELb1EEEEEEEEEvNT_6ParamsE$_ZN4cute3eso3ESOILb1ELb0EJNS_5tupleIJNS_1CILi16EEENS3_ILi2EEES5_S5_NS3_ILi4EEES5_EEENS2_IJNS3_ILi1EEEiiiNS3_ILi144EEENS3_ILi512EEEEEEEEC2ERKS7_RKSB_)
$_ZN7cutlass13device_kernelIN5flash19enable_sm80_to_sm89INS1_16FlashAttnBwdSm80INS1_25CollectiveMainloopBwdSm80ILi2ELi2EN4cute5tupleIJNS5_1CILi128EEES8_NS7_ILi64EEEEEENS_10bfloat16_tEfNS_4arch4Sm80ELb1ELb0ELb1ELb0ELb1ELb0ELb0ELb0ELi2ELi4ELi4ELi4ELb0EEENS1_21CollectiveEpilogueBwdISA_SB_SD_Li256ELb0ELb0ELi2EEENS1_25SingleTileBwdLPTSchedulerILb0ELi128ELb1EEEEEEEEEvNT_6ParamsE$_ZN4cute3eso3ESOILb1ELb0EJNS_5tupleIJNS_1CILi16EEENS3_ILi2EEES5_S5_NS3_ILi4EEES5_EEENS2_IJNS3_ILi1EEEiiiNS3_ILi144EEENS3_ILi512EEEEEEEEC2ERKS7_RKSB_:
[----:B------:R-:W-:Y:S02]  /*9730*/  IADD3 R4, R59, -c[0x0][0x20], RZ ;  /* 0x800008003b047a10 */ /* 0x000fe40007ffe0ff */
[----:B------:R-:W-:-:S03]  /*9740*/  MOV R9, 0x0 ;  /* 0x0000000000097802 */ /* 0x000fc60000000f00 */
[----:B------:R1:W-:Y:S04]  /*9750*/  STL [R4], R2 ;  /* 0x0000000204007387 */ /* 0x0003e80000100800 */
[----:B------:R1:W-:Y:S04]  /*9760*/  STL [R4+0x4], R3 ;  /* 0x0000040304007387 */ /* 0x0003e80000100800 */
[----:B------:R1:W-:Y:S01]  /*9770*/  STL [R4+0x8], R5 ;  /* 0x0000080504007387 */ /* 0x0003e20000100800 */
[----:B------:R-:W-:Y:S05]  /*9780*/  RET.REL.NODEC R8 `(_ZN7cutlass13device_kernelIN5flash19enable_sm80_to_sm89INS1_16FlashAttnBwdSm80INS1_25CollectiveMainloopBwdSm80ILi2ELi2EN4cute5tupleIJNS5_1CILi128EEES8_NS7_ILi64EEEEEENS_10bfloat16_tEfNS_4arch4Sm80ELb1ELb0ELb1ELb0ELb1ELb0ELb0ELb0ELi2ELi4ELi4ELi4ELb0EEENS1_21CollectiveEpilogueBwdISA_SB_SD_Li256ELb0ELb0ELi2EEENS1_25SingleTileBwdLPTSchedulerILb0ELi128ELb1EEEEEEEEEvNT_6ParamsE) ;  /* 0xffff687008007950 */ /* 0x000fea0003c3ffff */
        .type           $_ZN7cutlass13device_kernelIN5flash19enable_sm80_to_sm89INS1_16FlashAttnBwdSm80INS1_25CollectiveMainloopBwdSm80ILi2ELi2EN4cute5tupleIJNS5_1CILi128EEES8_NS7_ILi64EEEEEENS_10bfloat16_tEfNS_4arch4Sm80ELb1ELb0ELb1ELb0ELb1ELb0ELb0ELb0ELi2ELi4ELi4ELi4ELb0EEENS1_21CollectiveEpilogueBwdISA_SB_SD_Li256ELb0ELb0ELi2EEENS1_25SingleTileBwdLPTSchedulerILb0ELi128ELb1EEEEEEEEEvNT_6ParamsE$_ZN4cute3eso3ESOILb1ELb0EJNS_5tupleIJNS_1CILi1EEENS2_IJS4_NS3_ILi2EEES5_EEEEEENS2_IJNS3_ILi0EEENS2_IJS4_NS3_ILi256EEEiEEEEEEEEC2ERKS7_RKSB_,@function
        .size           $_ZN7cutlass13device_kernelIN5flash19enable_sm80_to_sm89INS1_16FlashAttnBwdSm80INS1_25CollectiveMainloopBwdSm80ILi2ELi2EN4cute5tupleIJNS5_1CILi128EEES8_NS7_ILi64EEEEEENS_10bfloat16_tEfNS_4arch4Sm80ELb1ELb0ELb1ELb0ELb1ELb0ELb0ELb0ELi2ELi4ELi4ELi4ELb0EEENS1_21CollectiveEpilogueBwdISA_SB_SD_Li256ELb0ELb0ELi2EEENS1_25SingleTileBwdLPTSchedulerILb0ELi128ELb1EEEEEEEEEvNT_6ParamsE$_ZN4cute3eso3ESOILb1ELb0EJNS_5tupleIJNS_1CILi1EEENS2_IJS4_NS3_ILi2EEES5_EEEEEENS2_IJNS3_ILi0EEENS2_IJS4_NS3_ILi256EEEiEEEEEEEEC2ERKS7_RKSB_,($_ZN7cutlass13device_kernelIN5flash19enable_sm80_to_sm89INS1_16FlashAttnBwdSm80INS1_25CollectiveMainloopBwdSm80ILi2ELi2EN4cute5tupleIJNS5_1CILi128EEES8_NS7_ILi64EEEEEENS_10bfloat16_tEfNS_4arch4Sm80ELb1ELb0ELb1ELb0ELb1ELb0ELb0ELb0ELi2ELi4ELi4ELi4ELb0EEENS1_21CollectiveEpilogueBwdISA_SB_SD_Li256ELb0ELb0ELi2EEENS1_25SingleTileBwdLPTSchedulerILb0ELi128ELb1EEEEEEEEEvNT_6ParamsE$_ZN4cute3eso3ESOILb1ELb0EJNS_5tupleIJNS_1CILi1EEENS3_ILi0EEEEEENS2_IJiEEEEEC2ERKS6_RKS7_ - $_ZN7cutlass13device_kernelIN5flash19enable_sm80_to_sm89INS1_16FlashAttnBwdSm80INS1_25CollectiveMainloopBwdSm80ILi2ELi2EN4cute5tupleIJNS5_1CILi128EEES8_NS7_ILi64EEEEEENS_10bfloat16_tEfNS_4arch4Sm80ELb1ELb0ELb1ELb0ELb1ELb0ELb0ELb0ELi2ELi4ELi4ELi4ELb0EEENS1_21CollectiveEpilogueBwdISA_SB_SD_Li256ELb0ELb0ELi2EEENS1_25SingleTileBwdLPTSchedulerILb0ELi128ELb1EEEEEEEEEvNT_6ParamsE$_ZN4cute3eso3ESOILb1ELb0EJNS_5tupleIJNS_1CILi1EEENS2_IJS4_NS3_ILi2EEES5_EEEEEENS2_IJNS3_ILi0EEENS2_IJS4_NS3_ILi256EEEiEEEEEEEEC2ERKS7_RKSB_)
$_ZN7cutlass13device_kernelIN5flash19enable_sm80_to_sm89INS1_16FlashAttnBwdSm80INS1_25CollectiveMainloopBwdSm80ILi2ELi2EN4cute5tupleIJNS5_1CILi128EEES8_NS7_ILi64EEEEEENS_10bfloat16_tEfNS_4arch4Sm80ELb1ELb0ELb1ELb0ELb1ELb0ELb0ELb0ELi2ELi4ELi4ELi4ELb0EEENS1_21CollectiveEpilogueBwdISA_SB_SD_Li256ELb0ELb0ELi2EEENS1_25SingleTileBwdLPTSchedulerILb0ELi128ELb1EEEEEEEEEvNT_6ParamsE$_ZN4cute3eso3ESOILb1ELb0EJNS_5tupleIJNS_1CILi1EEENS2_IJS4_NS3_ILi2EEES5_EEEEEENS2_IJNS3_ILi0EEENS2_IJS4_NS3_ILi256EEEiEEEEEEEEC2ERKS7_RKSB_:
[----:B------:R-:W-:Y:S02]  /*9790*/  IADD3 R3, R9, -c[0x0][0x20], RZ ;  /* 0x8000080009037a10 */ /* 0x000fe40007ffe0ff */
[----:B------:R-:W-:-:S03]  /*97a0*/  MOV R5, 0x0 ;  /* 0x0000000000057802 */ /* 0x000fc60000000f00 */
[----:B------:R1:W-:Y:S01]  /*97b0*/  STL [R3], R2 ;  /* 0x0000000203007387 */ /* 0x0003e20000100800 */
[----:B------:R-:W-:Y:S05]  /*97c0*/  RET.REL.NODEC R4 `(_ZN7cutlass13device_kernelIN5flash19enable_sm80_to_sm89INS1_16FlashAttnBwdSm80INS1_25CollectiveMainloopBwdSm80ILi2ELi2EN4cute5tupleIJNS5_1CILi128EEES8_NS7_ILi64EEEEEENS_10bfloat16_tEfNS_4arch4Sm80ELb1ELb0ELb1ELb0ELb1ELb0ELb0ELb0ELi2ELi4ELi4ELi4ELb0EEENS1_21CollectiveEpilogueBwdISA_SB_SD_Li256ELb0ELb0ELi2EEENS1_25SingleTileBwdLPTSchedulerILb0ELi128ELb1EEEEEEEEEvNT_6ParamsE) ;  /* 0xffff683004007950 */ /* 0x000fea0003c3ffff */
        .type           $_ZN7cutlass13device_kernelIN5flash19enable_sm80_to_sm89INS1_16FlashAttnBwdSm80INS1_25CollectiveMainloopBwdSm80ILi2ELi2EN4cute5tupleIJNS5_1CILi128EEES8_NS7_ILi64EEEEEENS_10bfloat16_tEfNS_4arch4Sm80ELb1ELb0ELb1ELb0ELb1ELb0ELb0ELb0ELi2ELi4ELi4ELi4ELb0EEENS1_21CollectiveEpilogueBwdISA_SB_SD_Li256ELb0ELb0ELi2EEENS1_25SingleTileBwdLPTSchedulerILb0ELi128ELb1EEEEEEEEEvNT_6ParamsE$_ZN4cute3eso3ESOILb1ELb0EJNS_5tupleIJNS_1CILi1EEENS3_ILi0EEEEEENS2_IJiEEEEEC2ERKS6_RKS7_,@function
        .size           $_ZN7cutlass13device_kernelIN5flash19enable_sm80_to_sm89INS1_16FlashAttnBwdSm80INS1_25CollectiveMainloopBwdSm80ILi2ELi2EN4cute5tupleIJNS5_1CILi128EEES8_NS7_ILi64EEEEEENS_10bfloat16_tEfNS_4arch4Sm80ELb1ELb0ELb1ELb0ELb1ELb0ELb0ELb0ELi2ELi4ELi4ELi4ELb0EEENS1_21CollectiveEpilogueBwdISA_SB_SD_Li256ELb0ELb0ELi2EEENS1_25SingleTileBwdLPTSchedulerILb0ELi128ELb1EEEEEEEEEvNT_6ParamsE$_ZN4cute3eso3ESOILb1ELb0EJNS_5tupleIJNS_1CILi1EEENS3_ILi0EEEEEENS2_IJiEEEEEC2ERKS6_RKS7_,($_ZN7cutlass13device_kernelIN5flash19enable_sm80_to_sm89INS1_16FlashAttnBwdSm80INS1_25CollectiveMainloopBwdSm80ILi2ELi2EN4cute5tupleIJNS5_1CILi128EEES8_NS7_ILi64EEEEEENS_10bfloat16_tEfNS_4arch4Sm80ELb1ELb0ELb1ELb0ELb1ELb0ELb0ELb0ELi2ELi4ELi4ELi4ELb0EEENS1_21CollectiveEpilogueBwdISA_SB_SD_Li256ELb0ELb0ELi2EEENS1_25SingleTileBwdLPTSchedulerILb0ELi128ELb1EEEEEEEEEvNT_6ParamsE$_ZN4cute3eso3ESOILb1ELb0EJNS_5tupleIJNS_1CILi1EEENS3_ILi0EEEEEENS3_ILi4096EEENS2_IJiiEEEEEC2ERKS6_RKS7_RKS8_ - $_ZN7cutlass13device_kernelIN5flash19enable_sm80_to_sm89INS1_16FlashAttnBwdSm80INS1_25CollectiveMainloopBwdSm80ILi2ELi2EN4cute5tupleIJNS5_1CILi128EEES8_NS7_ILi64EEEEEENS_10bfloat16_tEfNS_4arch4Sm80ELb1ELb0ELb1ELb0ELb1ELb0ELb0ELb0ELi2ELi4ELi4ELi4ELb0EEENS1_21CollectiveEpilogueBwdISA_SB_SD_Li256ELb0ELb0ELi2EEENS1_25SingleTileBwdLPTSchedulerILb0ELi128ELb1EEEEEEEEEvNT_6ParamsE$_ZN4cute3eso3ESOILb1ELb0EJNS_5tupleIJNS_1CILi1EEENS3_ILi0EEEEEENS2_IJiEEEEEC2ERKS6_RKS7_)
$_ZN7cutlass13device_kernelIN5flash19enable_sm80_to_sm89INS1_16FlashAttnBwdSm80INS1_25CollectiveMainloopBwdSm80ILi2ELi2EN4cute5tupleIJNS5_1CILi128EEES8_NS7_ILi64EEEEEENS_10bfloat16_tEfNS_4arch4Sm80ELb1ELb0ELb1ELb0ELb1ELb0ELb0ELb0ELi2ELi4ELi4ELi4ELb0EEENS1_21CollectiveEpilogueBwdISA_SB_SD_Li256ELb0ELb0ELi2EEENS1_25SingleTileBwdLPTSchedulerILb0ELi128ELb1EEEEEEEEEvNT_6ParamsE$_ZN4cute3eso3ESOILb1ELb0EJNS_5tupleIJNS_1CILi1EEENS3_ILi0EEEEEENS2_IJiEEEEEC2ERKS6_RKS7_:
[----:B------:R-:W-:Y:S02]  /*97d0*/  IADD3 R2, R67, -c[0x0][0x20], RZ ;  /* 0x8000080043027a10 */ /* 0x000fe40007ffe0ff */
[----:B------:R-:W-:-:S03]  /*97e0*/  MOV R7, 0x0 ;  /* 0x0000000000077802 */ /* 0x000fc60000000f00 */
[----:B------:R1:W-:Y:S01]  /*97f0*/  STL [R2], R3 ;  /* 0x0000000302007387 */ /* 0x0003e20000100800 */
[----:B------:R-:W-:Y:S05]  /*9800*/  RET.REL.NODEC R6 `(_ZN7cutlass13device_kernelIN5flash19enable_sm80_to_sm89INS1_16FlashAttnBwdSm80INS1_25CollectiveMainloopBwdSm80ILi2ELi2EN4cute5tupleIJNS5_1CILi128EEES8_NS7_ILi64EEEEEENS_10bfloat16_tEfNS_4arch4Sm80ELb1ELb0ELb1ELb0ELb1ELb0ELb0ELb0ELi2ELi4ELi4ELi4ELb0EEENS1_21CollectiveEpilogueBwdISA_SB_SD_Li256ELb0ELb0ELi2EEENS1_25SingleTileBwdLPTSchedulerILb0ELi128ELb1EEEEEEEEEvNT_6ParamsE) ;  /* 0xffff67f006007950 */ /* 0x000fea0003c3ffff */
        .type           $_ZN7cutlass13device_kernelIN5flash19enable_sm80_to_sm89INS1_16FlashAttnBwdSm80INS1_25CollectiveMainloopBwdSm80ILi2ELi2EN4cute5tupleIJNS5_1CILi128EEES8_NS7_ILi64EEEEEENS_10bfloat16_tEfNS_4arch4Sm80ELb1ELb0ELb1ELb0ELb1ELb0ELb0ELb0ELi2ELi4ELi4ELi4ELb0EEENS1_21CollectiveEpilogueBwdISA_SB_SD_Li256ELb0ELb0ELi2EEENS1_25SingleTileBwdLPTSchedulerILb0ELi128ELb1EEEEEEEEEvNT_6ParamsE$_ZN4cute3eso3ESOILb1ELb0EJNS_5tupleIJNS_1CILi1EEENS3_ILi0EEEEEENS3_ILi4096EEENS2_IJiiEEEEEC2ERKS6_RKS7_RKS8_,@function
        .size           $_ZN7cutlass13device_kernelIN5flash19enable_sm80_to_sm89INS1_16FlashAttnBwdSm80INS1_25CollectiveMainloopBwdSm80ILi2ELi2EN4cute5tupleIJNS5_1CILi128EEES8_NS7_ILi64EEEEEENS_10bfloat16_tEfNS_4arch4Sm80ELb1ELb0ELb1ELb0ELb1ELb0ELb0ELb0ELi2ELi4ELi4ELi4ELb0EEENS1_21CollectiveEpilogueBwdISA_SB_SD_Li256ELb0ELb0ELi2EEENS1_25SingleTileBwdLPTSchedulerILb0ELi128ELb1EEEEEEEEEvNT_6ParamsE$_ZN4cute3eso3ESOILb1ELb0EJNS_5tupleIJNS_1CILi1EEENS3_ILi0EEEEEENS3_ILi4096EEENS2_IJiiEEEEEC2ERKS6_RKS7_RKS8_,($_ZN7cutlass13device_kernelIN5flash19enable_sm80_to_sm89INS1_16FlashAttnBwdSm80INS1_25CollectiveMainloopBwdSm80ILi2ELi2EN4cute5tupleIJNS5_1CILi128EEES8_NS7_ILi64EEEEEENS_10bfloat16_tEfNS_4arch4Sm80ELb1ELb0ELb1ELb0ELb1ELb0ELb0ELb0ELi2ELi4ELi4ELi4ELb0EEENS1_21CollectiveEpilogueBwdISA_SB_SD_Li256ELb0ELb0ELi2EEENS1_25SingleTileBwdLPTSchedulerILb0ELi128ELb1EEEEEEEEEvNT_6ParamsE$_ZN4cute3eso3ESOILb1ELb0EJNS_5tupleIJNS_1CILi1EEENS3_ILi0EEEEEEiEEC2ERKS6_RKi - $_ZN7cutlass13device_kernelIN5flash19enable_sm80_to_sm89INS1_16FlashAttnBwdSm80INS1_25CollectiveMainloopBwdSm80ILi2ELi2EN4cute5tupleIJNS5_1CILi128EEES8_NS7_ILi64EEEEEENS_10bfloat16_tEfNS_4arch4Sm80ELb1ELb0ELb1ELb0ELb1ELb0ELb0ELb0ELi2ELi4ELi4ELi4ELb0EEENS1_21CollectiveEpilogueBwdISA_SB_SD_Li256ELb0ELb0ELi2EEENS1_25SingleTileBwdLPTSchedulerILb0ELi128ELb1EEEEEEEEEvNT_6ParamsE$_ZN4cute3eso3ESOILb1ELb0EJNS_5tupleIJNS_1CILi1EEENS3_ILi0EEEEEENS3_ILi4096EEENS2_IJiiEEEEEC2ERKS6_RKS7_RKS8_)
$_ZN7cutlass13device_kernelIN5flash19enable_sm80_to_sm89INS1_16FlashAttnBwdSm80INS1_25CollectiveMainloopBwdSm80ILi2ELi2EN4cute5tupleIJNS5_1CILi128EEES8_NS7_ILi64EEEEEENS_10bfloat16_tEfNS_4arch4Sm80ELb1ELb0ELb1ELb0ELb1ELb0ELb0ELb0ELi2ELi4ELi4ELi4ELb0EEENS1_21CollectiveEpilogueBwdISA_SB_SD_Li256ELb0ELb0ELi2EEENS1_25SingleTileBwdLPTSchedulerILb0ELi128ELb1EEEEEEEEEvNT_6ParamsE$_ZN4cute3eso3ESOILb1ELb0EJNS_5tupleIJNS_1CILi1EEENS3_ILi0EEEEEENS3_ILi4096EEENS2_IJiiEEEEEC2ERKS6_RKS7_RKS8_:
[----:B------:R-:W-:Y:S01]  /*9810*/  IADD3 R2, R2, -c[0x0][0x20], RZ ;  /* 0x8000080002027a10 */ /* 0x000fe20007ffe0ff */
[----:B------:R-:W-:Y:S01]  /*9820*/  IMAD.MOV.U32 R8, RZ, RZ, R6 ;  /* 0x000000ffff087224 */ /* 0x000fe200078e0006 */
[----:B------:R-:W-:-:S03]  /*9830*/  MOV R9, 0x0 ;  /* 0x0000000000097802 */ /* 0x000fc60000000f00 */
[----:B------:R1:W-:Y:S04]  /*9840*/  STL [R2], R5 ;  /* 0x0000000502007387 */ /* 0x0003e80000100800 */
[----:B------:R1:W-:Y:S01]  /*9850*/  STL [R2+0x4], R3 ;  /* 0x0000040302007387 */ /* 0x0003e20000100800 */
[----:B------:R-:W-:Y:S05]  /*9860*/  RET.REL.NODEC R8 `(_ZN7cutlass13device_kernelIN5flash19enable_sm80_to_sm89INS1_16FlashAttnBwdSm80INS1_25CollectiveMainloopBwdSm80ILi2ELi2EN4cute5tupleIJNS5_1CILi128EEES8_NS7_ILi64EEEEEENS_10bfloat16_tEfNS_4arch4Sm80ELb1ELb0ELb1ELb0ELb1ELb0ELb0ELb0ELi2ELi4ELi4ELi4ELb0EEENS1_21CollectiveEpilogueBwdISA_SB_SD_Li256ELb0ELb0ELi2EEENS1_25SingleTileBwdLPTSchedulerILb0ELi128ELb1EEEEEEEEEvNT_6ParamsE) ;  /* 0xffff679008007950 */ /* 0x000fea0003c3ffff */
        .type           $_ZN7cutlass13device_kernelIN5flash19enable_sm80_to_sm89INS1_16FlashAttnBwdSm80INS1_25CollectiveMainloopBwdSm80ILi2ELi2EN4cute5tupleIJNS5_1CILi128EEES8_NS7_ILi64EEEEEENS_10bfloat16_tEfNS_4arch4Sm80ELb1ELb0ELb1ELb0ELb1ELb0ELb0ELb0ELi2ELi4ELi4ELi4ELb0EEENS1_21CollectiveEpilogueBwdISA_SB_SD_Li256ELb0ELb0ELi2EEENS1_25SingleTileBwdLPTSchedulerILb0ELi128ELb1EEEEEEEEEvNT_6ParamsE$_ZN4cute3eso3ESOILb1ELb0EJNS_5tupleIJNS_1CILi1EEENS3_ILi0EEEEEEiEEC2ERKS6_RKi,@function
        .size           $_ZN7cutlass13device_kernelIN5flash19enable_sm80_to_sm89INS1_16FlashAttnBwdSm80INS1_25CollectiveMainloopBwdSm80ILi2ELi2EN4cute5tupleIJNS5_1CILi128EEES8_NS7_ILi64EEEEEENS_10bfloat16_tEfNS_4arch4Sm80ELb1ELb0ELb1ELb0ELb1ELb0ELb0ELb0ELi2ELi4ELi4ELi4ELb0EEENS1_21CollectiveEpilogueBwdISA_SB_SD_Li256ELb0ELb0ELi2EEENS1_25SingleTileBwdLPTSchedulerILb0ELi128ELb1EEEEEEEEEvNT_6ParamsE$_ZN4cute3eso3ESOILb1ELb0EJNS_5tupleIJNS_1CILi1EEENS3_ILi0EEEEEEiEEC2ERKS6_RKi,($_ZN7cutlass13device_kernelIN5flash19enable_sm80_to_sm89INS1_16FlashAttnBwdSm80INS1_25CollectiveMainloopBwdSm80ILi2ELi2EN4cute5tupleIJNS5_1CILi128EEES8_NS7_ILi64EEEEEENS_10bfloat16_tEfNS_4arch4Sm80ELb1ELb0ELb1ELb0ELb1ELb0ELb0ELb0ELi2ELi4ELi4ELi4ELb0EEENS1_21CollectiveEpilogueBwdISA_SB_SD_Li256ELb0ELb0ELi2EEENS1_25SingleTileBwdLPTSchedulerILb0ELi128ELb1EEEEEEEEEvNT_6ParamsE$_ZN4cute3eso3ESOILb1ELb0EJNS_5tupleIJNS_1CILi1EEENS3_ILi0EEEEEEiNS3_ILi1024EEEEEC2ERKS6_RKiRKS7_ - $_ZN7cutlass13device_kernelIN5flash19enable_sm80_to_sm89INS1_16FlashAttnBwdSm80INS1_25CollectiveMainloopBwdSm80ILi2ELi2EN4cute5tupleIJNS5_1CILi128EEES8_NS7_ILi64EEEEEENS_10bfloat16_tEfNS_4arch4Sm80ELb1ELb0ELb1ELb0ELb1ELb0ELb0ELb0ELi2ELi4ELi4ELi4ELb0EEENS1_21CollectiveEpilogueBwdISA_SB_SD_Li256ELb0ELb0ELi2EEENS1_25SingleTileBwdLPTSchedulerILb0ELi128ELb1EEEEEEEEEvNT_6ParamsE$_ZN4cute3eso3ESOILb1ELb0EJNS_5tupleIJNS_1CILi1EEENS3_ILi0EEEEEEiEEC2ERKS6_RKi)
$_ZN7cutlass13device_kernelIN5flash19enable_sm80_to_sm89INS1_16FlashAttnBwdSm80INS1_25CollectiveMainloopBwdSm80ILi2ELi2EN4cute5tupleIJNS5_1CILi128EEES8_NS7_ILi64EEEEEENS_10bfloat16_tEfNS_4arch4Sm80ELb1ELb0ELb1ELb0ELb1ELb0ELb0ELb0ELi2ELi4ELi4ELi4ELb0EEENS1_21CollectiveEpilogueBwdISA_SB_SD_Li256ELb0ELb0ELi2EEENS1_25SingleTileBwdLPTSchedulerILb0ELi128ELb1EEEEEEEEEvNT_6ParamsE$_ZN4cute3eso3ESOILb1ELb0EJNS_5tupleIJNS_1CILi1EEENS3_ILi0EEEEEEiEEC2ERKS6_RKi:
[----:B------:R-:W-:Y:S02]  /*9870*/  IADD3 R2, R2, -c[0x0][0x20], RZ ;  /* 0x8000080002027a10 */ /* 0x000fe40007ffe0ff */
[----:B------:R-:W-:-:S03]  /*9880*/  MOV R7, 0x0 ;  /* 0x0000000000077802 */ /* 0x000fc60000000f00 */
[----:B------:R1:W-:Y:S01]  /*9890*/  STL [R2], R3 ;  /* 0x0000000302007387 */ /* 0x0003e20000100800 */
[----:B------:R-:W-:Y:S05]  /*98a0*/  RET.REL.NODEC R6 `(_ZN7cutlass13device_kernelIN5flash19enable_sm80_to_sm89INS1_16FlashAttnBwdSm80INS1_25CollectiveMainloopBwdSm80ILi2ELi2EN4cute5tupleIJNS5_1CILi128EEES8_NS7_ILi64EEEEEENS_10bfloat16_tEfNS_4arch4Sm80ELb1ELb0ELb1ELb0ELb1ELb0ELb0ELb0ELi2ELi4ELi4ELi4ELb0EEENS1_21CollectiveEpilogueBwdISA_SB_SD_Li256ELb0ELb0ELi2EEENS1_25SingleTileBwdLPTSchedulerILb0ELi128ELb1EEEEEEEEEvNT_6ParamsE) ;  /* 0xffff675006007950 */ /* 0x000fea0003c3ffff */
        .type           $_ZN7cutlass13device_kernelIN5flash19enable_sm80_to_sm89INS1_16FlashAttnBwdSm80INS1_25CollectiveMainloopBwdSm80ILi2ELi2EN4cute5tupleIJNS5_1CILi128EEES8_NS7_ILi64EEEEEENS_10bfloat16_tEfNS_4arch4Sm80ELb1ELb0ELb1ELb0ELb1ELb0ELb0ELb0ELi2ELi4ELi4ELi4ELb0EEENS1_21CollectiveEpilogueBwdISA_SB_SD_Li256ELb0ELb0ELi2EEENS1_25SingleTileBwdLPTSchedulerILb0ELi128ELb1EEEEEEEEEvNT_6ParamsE$_ZN4cute3eso3ESOILb1ELb0EJNS_5tupleIJNS_1CILi1EEENS3_ILi0EEEEEEiNS3_ILi1024EEEEEC2ERKS6_RKiRKS7_,@function
        .size           $_ZN7cutlass13device_kernelIN5flash19enable_sm80_to_sm89INS1_16FlashAttnBwdSm80INS1_25CollectiveMainloopBwdSm80ILi2ELi2EN4cute5tupleIJNS5_1CILi128EEES8_NS7_ILi64EEEEEENS_10bfloat16_tEfNS_4arch4Sm80ELb1ELb0ELb1ELb0ELb1ELb0ELb0ELb0ELi2ELi4ELi4ELi4ELb0EEENS1_21CollectiveEpilogueBwdISA_SB_SD_Li256ELb0ELb0ELi2EEENS1_25SingleTileBwdLPTSchedulerILb0ELi128ELb1EEEEEEEEEvNT_6ParamsE$_ZN4cute3eso3ESOILb1ELb0EJNS_5tupleIJNS_1CILi1EEENS3_ILi0EEEEEEiNS3_ILi1024EEEEEC2ERKS6_RKiRKS7_,($_ZN7cutlass13device_kernelIN5flash19enable_sm80_to_sm89INS1_16FlashAttnBwdSm80INS1_25CollectiveMainloopBwdSm80ILi2ELi2EN4cute5tupleIJNS5_1CILi128EEES8_NS7_ILi64EEEEEENS_10bfloat16_tEfNS_4arch4Sm80ELb1ELb0ELb1ELb0ELb1ELb0ELb0ELb0ELi2ELi4ELi4ELi4ELb0EEENS1_21CollectiveEpilogueBwdISA_SB_SD_Li256ELb0ELb0ELi2EEENS1_25SingleTileBwdLPTSchedulerILb0ELi128ELb1EEEEEEEEEvNT_6ParamsE$_ZN4cute3eso3ESOILb1ELb0EJNS_5tupleIJNS_1CILi1EEENS3_ILi0EEEEEElS5_EEC2ERKS6_RKlRKS5_ - $_ZN7cutlass13device_kernelIN5flash19enable_sm80_to_sm89INS1_16FlashAttnBwdSm80INS1_25CollectiveMainloopBwdSm80ILi2ELi2EN4cute5tupleIJNS5_1CILi128EEES8_NS7_ILi64EEEEEENS_10bfloat16_tEfNS_4arch4Sm80ELb1ELb0ELb1ELb0ELb1ELb0ELb0ELb0ELi2ELi4ELi4ELi4ELb0EEENS1_21CollectiveEpilogueBwdISA_SB_SD_Li256ELb0ELb0ELi2EEENS1_25SingleTileBwdLPTSchedulerILb0ELi128ELb1EEEEEEEEEvNT_6ParamsE$_ZN4cute3eso3ESOILb1ELb0EJNS_5tupleIJNS_1CILi1EEENS3_ILi0EEEEEEiNS3_ILi1024EEEEEC2ERKS6_RKiRKS7_)
$_ZN7cutlass13device_kernelIN5flash19enable_sm80_to_sm89INS1_16FlashAttnBwdSm80INS1_25CollectiveMainloopBwdSm80ILi2ELi2EN4cute5tupleIJNS5_1CILi128EEES8_NS7_ILi64EEEEEENS_10bfloat16_tEfNS_4arch4Sm80ELb1ELb0ELb1ELb0ELb1ELb0ELb0ELb0ELi2ELi4ELi4ELi4ELb0EEENS1_21CollectiveEpilogueBwdISA_SB_SD_Li256ELb0ELb0ELi2EEENS1_25SingleTileBwdLPTSchedulerILb0ELi128ELb1EEEEEEEEEvNT_6ParamsE$_ZN4cute3eso3ESOILb1ELb0EJNS_5tupleIJNS_1CILi1EEENS3_ILi0EEEEEEiNS3_ILi1024EEEEEC2ERKS6_RKiRKS7_:
[----:B------:R-:W-:Y:S02]  /*98b0*/  IADD3 R2, R2, -c[0x0][0x20], RZ ;  /* 0x8000080002027a10 */ /* 0x000fe40007ffe0ff */
[----:B------:R-:W-:-:S03]  /*98c0*/  MOV R9, 0x0 ;  /* 0x0000000000097802 */ /* 0x000fc60000000f00 */
[----:B------:R1:W-:Y:S01]  /*98d0*/  STL [R2], R3 ;  /* 0x0000000302007387 */ /* 0x0003e20000100800 */
[----:B------:R-:W-:Y:S05]  /*98e0*/  RET.REL.NODEC R8 `(_ZN7cutlass13device_kernelIN5flash19enable_sm80_to_sm89INS1_16FlashAttnBwdSm80INS1_25CollectiveMainloopBwdSm80ILi2ELi2EN4cute5tupleIJNS5_1CILi128EEES8_NS7_ILi64EEEEEENS_10bfloat16_tEfNS_4arch4Sm80ELb1ELb0ELb1ELb0ELb1ELb0ELb0ELb0ELi2ELi4ELi4ELi4ELb0EEENS1_21CollectiveEpilogueBwdISA_SB_SD_Li256ELb0ELb0ELi2EEENS1_25SingleTileBwdLPTSchedulerILb0ELi128ELb1EEEEEEEEEvNT_6ParamsE) ;  /* 0xffff671008007950 */ /* 0x000fea0003c3ffff */
        .type           $_ZN7cutlass13device_kernelIN5flash19enable_sm80_to_sm89INS1_16FlashAttnBwdSm80INS1_25CollectiveMainloopBwdSm80ILi2ELi2EN4cute5tupleIJNS5_1CILi128EEES8_NS7_ILi64EEEEEENS_10bfloat16_tEfNS_4arch4Sm80ELb1ELb0ELb1ELb0ELb1ELb0ELb0ELb0ELi2ELi4ELi4ELi4ELb0EEENS1_21CollectiveEpilogueBwdISA_SB_SD_Li256ELb0ELb0ELi2EEENS1_25SingleTileBwdLPTSchedulerILb0ELi128ELb1EEEEEEEEEvNT_6ParamsE$_ZN4cute3eso3ESOILb1ELb0EJNS_5tupleIJNS_1CILi1EEENS3_ILi0EEEEEElS5_EEC2ERKS6_RKlRKS5_,@function
        .size           $_ZN7cutlass13device_kernelIN5flash19enable_sm80_to_sm89INS1_16FlashAttnBwdSm80INS1_25CollectiveMainloopBwdSm80ILi2ELi2EN4cute5tupleIJNS5_1CILi128EEES8_NS7_ILi64EEEEEENS_10bfloat16_tEfNS_4arch4Sm80ELb1ELb0ELb1ELb0ELb1ELb0ELb0ELb0ELi2ELi4ELi4ELi4ELb0EEENS1_21CollectiveEpilogueBwdISA_SB_SD_Li256ELb0ELb0ELi2EEENS1_25SingleTileBwdLPTSchedulerILb0ELi128ELb1EEEEEEEEEvNT_6ParamsE$_ZN4cute3eso3ESOILb1ELb0EJNS_5tupleIJNS_1CILi1EEENS3_ILi0EEEEEElS5_EEC2ERKS6_RKlRKS5_,($_ZN7cutlass13device_kernelIN5flash19enable_sm80_to_sm89INS1_16FlashAttnBwdSm80INS1_25CollectiveMainloopBwdSm80ILi2ELi2EN4cute5tupleIJNS5_1CILi128EEES8_NS7_ILi64EEEEEENS_10bfloat16_tEfNS_4arch4Sm80ELb1ELb0ELb1ELb0ELb1ELb0ELb0ELb0ELi2ELi4ELi4ELi4ELb0EEENS1_21CollectiveEpilogueBwdISA_SB_SD_Li256ELb0ELb0ELi2EEENS1_25SingleTileBwdLPTSchedulerILb0ELi128ELb1EEEEEEEEEvNT_6ParamsE$_ZN4cute3eso3ESOILb1ELb0EJNS_5tupleIJNS_1CILi1EEENS3_ILi2EEEEEENS2_IJNS3_ILi0EEEiEEEEEC2ERKS6_RKS8_ - $_ZN7cutlass13device_kernelIN5flash19enable_sm80_to_sm89INS1_16FlashAttnBwdSm80INS1_25CollectiveMainloopBwdSm80ILi2ELi2EN4cute5tupleIJNS5_1CILi128EEES8_NS7_ILi64EEEEEENS_10bfloat16_tEfNS_4arch4Sm80ELb1ELb0ELb1ELb0ELb1ELb0ELb0ELb0ELi2ELi4ELi4ELi4ELb0EEENS1_21CollectiveEpilogueBwdISA_SB_SD_Li256ELb0ELb0ELi2EEENS1_25SingleTileBwdLPTSchedulerILb0ELi128ELb1EEEEEEEEEvNT_6ParamsE$_ZN4cute3eso3ESOILb1ELb0EJNS_5tupleIJNS_1CILi1EEENS3_ILi0EEEEEElS5_EEC2ERKS6_RKlRKS5_)
$_ZN7cutlass13device_kernelIN5flash19enable_sm80_to_sm89INS1_16FlashAttnBwdSm80INS1_25CollectiveMainloopBwdSm80ILi2ELi2EN4cute5tupleIJNS5_1CILi128EEES8_NS7_ILi64EEEEEENS_10bfloat16_tEfNS_4arch4Sm80ELb1ELb0ELb1ELb0ELb1ELb0ELb0ELb0ELi2ELi4ELi4ELi4ELb0EEENS1_21CollectiveEpilogueBwdISA_SB_SD_Li256ELb0ELb0ELi2EEENS1_25SingleTileBwdLPTSchedulerILb0ELi128ELb1EEEEEEEEEvNT_6ParamsE$_ZN4cute3eso3ESOILb1ELb0EJNS_5tupleIJNS_1CILi1EEENS3_ILi0EEEEEElS5_EEC2ERKS6_RKlRKS5_:
[----:B------:R-:W-:Y:S01]  /*98f0*/  IADD3 R3, R3, -c[0x0][0x20], RZ ;  /* 0x8000080003037a10 */ /* 0x000fe20007ffe0ff */
[----:B------:R-:W-:Y:S01]  /*9900*/  IMAD.MOV.U32 R78, RZ, RZ, R2 ;  /* 0x000000ffff4e7224 */ /* 0x000fe200078e0002 */
[----:B------:R-:W-:Y:S01]  /*9910*/  MOV R86, R6 ;  /* 0x0000000600567202 */ /* 0x000fe20000000f00 */
[----:B------:R-:W-:Y:S01]  /*9920*/  IMAD.MOV.U32 R79, RZ, RZ, R5 ;  /* 0x000000ffff4f7224 */ /* 0x000fe200078e0005 */
[----:B------:R-:W-:-:S04]  /*9930*/  MOV R87, 0x0 ;  /* 0x0000000000577802 */ /* 0x000fc80000000f00 */
[----:B------:R1:W-:Y:S01]  /*9940*/  STL.64 [R3], R78 ;  /* 0x0000004e03007387 */ /* 0x0003e20000100a00 */
[----:B------:R-:W-:Y:S05]  /*9950*/  RET.REL.NODEC R86 `(_ZN7cutlass13device_kernelIN5flash19enable_sm80_to_sm89INS1_16FlashAttnBwdSm80INS1_25CollectiveMainloopBwdSm80ILi2ELi2EN4cute5tupleIJNS5_1CILi128EEES8_NS7_ILi64EEEEEENS_10bfloat16_tEfNS_4arch4Sm80ELb1ELb0ELb1ELb0ELb1ELb0ELb0ELb0ELi2ELi4ELi4ELi4ELb0EEENS1_21CollectiveEpilogueBwdISA_SB_SD_Li256ELb0ELb0ELi2EEENS1_25SingleTileBwdLPTSchedulerILb0ELi128ELb1EEEEEEEEEvNT_6ParamsE) ;  /* 0xffff66a056007950 */ /* 0x000fea0003c3ffff */
        .type           $_ZN7cutlass13device_kernelIN5flash19enable_sm80_to_sm89INS1_16FlashAttnBwdSm80INS1_25CollectiveMainloopBwdSm80ILi2ELi2EN4cute5tupleIJNS5_1CILi128EEES8_NS7_ILi64EEEEEENS_10bfloat16_tEfNS_4arch4Sm80ELb1ELb0ELb1ELb0ELb1ELb0ELb0ELb0ELi2ELi4ELi4ELi4ELb0EEENS1_21CollectiveEpilogueBwdISA_SB_SD_Li256ELb0ELb0ELi2EEENS1_25SingleTileBwdLPTSchedulerILb0ELi128ELb1EEEEEEEEEvNT_6ParamsE$_ZN4cute3eso3ESOILb1ELb0EJNS_5tupleIJNS_1CILi1EEENS3_ILi2EEEEEENS2_IJNS3_ILi0EEEiEEEEEC2ERKS6_RKS8_,@function
        .size           $_ZN7cutlass13device_kernelIN5flash19enable_sm80_to_sm89INS1_16FlashAttnBwdSm80INS1_25CollectiveMainloopBwdSm80ILi2ELi2EN4cute5tupleIJNS5_1CILi128EEES8_NS7_ILi64EEEEEENS_10bfloat16_tEfNS_4arch4Sm80ELb1ELb0ELb1ELb0ELb1ELb0ELb0ELb0ELi2ELi4ELi4ELi4ELb0EEENS1_21CollectiveEpilogueBwdISA_SB_SD_Li256ELb0ELb0ELi2EEENS1_25SingleTileBwdLPTSchedulerILb0ELi128ELb1EEEEEEEEEvNT_6ParamsE$_ZN4cute3eso3ESOILb1ELb0EJNS_5tupleIJNS_1CILi1EEENS3_ILi2EEEEEENS2_IJNS3_ILi0EEEiEEEEEC2ERKS6_RKS8_,($_ZN7cutlass13device_kernelIN5flash19enable_sm80_to_sm89INS1_16FlashAttnBwdSm80INS1_25CollectiveMainloopBwdSm80ILi2ELi2EN4cute5tupleIJNS5_1CILi128EEES8_NS7_ILi64EEEEEENS_10bfloat16_tEfNS_4arch4Sm80ELb1ELb0ELb1ELb0ELb1ELb0ELb0ELb0ELi2ELi4ELi4ELi4ELb0EEENS1_21CollectiveEpilogueBwdISA_SB_SD_Li256ELb0ELb0ELi2EEENS1_25SingleTileBwdLPTSchedulerILb0ELi128ELb1EEEEEEEEEvNT_6ParamsE$_ZN4cute3eso3ESOILb1ELb0EJNS_5tupleIJNS_1CILi1EEENS3_ILi2EEES5_EEENS2_IJS4_NS3_ILi256EEEiEEEEEC2ERKS6_RKS8_ - $_ZN7cutlass13device_kernelIN5flash19enable_sm80_to_sm89INS1_16FlashAttnBwdSm80INS1_25CollectiveMainloopBwdSm80ILi2ELi2EN4cute5tupleIJNS5_1CILi128EEES8_NS7_ILi64EEEEEENS_10bfloat16_tEfNS_4arch4Sm80ELb1ELb0ELb1ELb0ELb1ELb0ELb0ELb0ELi2ELi4ELi4ELi4ELb0EEENS1_21CollectiveEpilogueBwdISA_SB_SD_Li256ELb0ELb0ELi2EEENS1_25SingleTileBwdLPTSchedulerILb0ELi128ELb1EEEEEEEEEvNT_6ParamsE$_ZN4cute3eso3ESOILb1ELb0EJNS_5tupleIJNS_1CILi1EEENS3_ILi2EEEEEENS2_IJNS3_ILi0EEEiEEEEEC2ERKS6_RKS8_)
$_ZN7cutlass13device_kernelIN5flash19enable_sm80_to_sm89INS1_16FlashAttnBwdSm80INS1_25CollectiveMainloopBwdSm80ILi2ELi2EN4cute5tupleIJNS5_1CILi128EEES8_NS7_ILi64EEEEEENS_10bfloat16_tEfNS_4arch4Sm80ELb1ELb0ELb1ELb0ELb1ELb0ELb0ELb0ELi2ELi4ELi4ELi4ELb0EEENS1_21CollectiveEpilogueBwdISA_SB_SD_Li256ELb0ELb0ELi2EEENS1_25SingleTileBwdLPTSchedulerILb0ELi128ELb1EEEEEEEEEvNT_6ParamsE$_ZN4cute3eso3ESOILb1ELb0EJNS_5tupleIJNS_1CILi1EEENS3_ILi2EEEEEENS2_IJNS3_ILi0EEEiEEEEEC2ERKS6_RKS8_:
[----:B------:R-:W-:Y:S02]  /*9960*/  IADD3 R3, R13, -c[0x0][0x20], RZ ;  /* 0x800008000d037a10 */ /* 0x000fe40007ffe0ff */
[----:B------:R-:W-:-:S03]  /*9970*/  MOV R5, 0x0 ;  /* 0x0000000000057802 */ /* 0x000fc60000000f00 */
[----:B------:R1:W-:Y:S01]  /*9980*/  STL [R3], R2 ;  /* 0x0000000203007387 */ /* 0x0003e20000100800 */
[----:B------:R-:W-:Y:S05]  /*9990*/  RET.REL.NODEC R4 `(_ZN7cutlass13device_kernelIN5flash19enable_sm80_to_sm89INS1_16FlashAttnBwdSm80INS1_25CollectiveMainloopBwdSm80ILi2ELi2EN4cute5tupleIJNS5_1CILi128EEES8_NS7_ILi64EEEEEENS_10bfloat16_tEfNS_4arch4Sm80ELb1ELb0ELb1ELb0ELb1ELb0ELb0ELb0ELi2ELi4ELi4ELi4ELb0EEENS1_21CollectiveEpilogueBwdISA_SB_SD_Li256ELb0ELb0ELi2EEENS1_25SingleTileBwdLPTSchedulerILb0ELi128ELb1EEEEEEEEEvNT_6ParamsE) ;  /* 0xffff666004007950 */ /* 0x000fea0003c3ffff */
        .type           $_ZN7cutlass13device_kernelIN5flash19enable_sm80_to_sm89INS1_16FlashAttnBwdSm80INS1_25CollectiveMainloopBwdSm80ILi2ELi2EN4cute5tupleIJNS5_1CILi128EEES8_NS7_ILi64EEEEEENS_10bfloat16_tEfNS_4arch4Sm80ELb1ELb0ELb1ELb0ELb1ELb0ELb0ELb0ELi2ELi4ELi4ELi4ELb0EEENS1_21CollectiveEpilogueBwdISA_SB_SD_Li256ELb0ELb0ELi2EEENS1_25SingleTileBwdLPTSchedulerILb0ELi128ELb1EEEEEEEEEvNT_6ParamsE$_ZN4cute3eso3ESOILb1ELb0EJNS_5tupleIJNS_1CILi1EEENS3_ILi2EEES5_EEENS2_IJS4_NS3_ILi256EEEiEEEEEC2ERKS6_RKS8_,@function
        .size           $_ZN7cutlass13device_kernelIN5flash19enable_sm80_to_sm89INS1_16FlashAttnBwdSm80INS1_25CollectiveMainloopBwdSm80ILi2ELi2EN4cute5tupleIJNS5_1CILi128EEES8_NS7_ILi64EEEEEENS_10bfloat16_tEfNS_4arch4Sm80ELb1ELb0ELb1ELb0ELb1ELb0ELb0ELb0ELi2ELi4ELi4ELi4ELb0EEENS1_21CollectiveEpilogueBwdISA_SB_SD_Li256ELb0ELb0ELi2EEENS1_25SingleTileBwdLPTSchedulerILb0ELi128ELb1EEEEEEEEEvNT_6ParamsE$_ZN4cute3eso3ESOILb1ELb0EJNS_5tupleIJNS_1CILi1EEENS3_ILi2EEES5_EEENS2_IJS4_NS3_ILi256EEEiEEEEEC2ERKS6_RKS8_,($_ZN7cutlass13device_kernelIN5flash19enable_sm80_to_sm89INS1_16FlashAttnBwdSm80INS1_25CollectiveMainloopBwdSm80ILi2ELi2EN4cute5tupleIJNS5_1CILi128EEES8_NS7_ILi64EEEEEENS_10bfloat16_tEfNS_4arch4Sm80ELb1ELb0ELb1ELb0ELb1ELb0ELb0ELb0ELi2ELi4ELi4ELi4ELb0EEENS1_21CollectiveEpilogueBwdISA_SB_SD_Li256ELb0ELb0ELi2EEENS1_25SingleTileBwdLPTSchedulerILb0ELi128ELb1EEEEEEEEEvNT_6ParamsE$_ZN4cute3eso3ESOILb1ELb0EJNS_5tupleIJNS_1CILi2EEEEEENS2_IJiEEEEEC2ERKS5_RKS6_ - $_ZN7cutlass13device_kernelIN5flash19enable_sm80_to_sm89INS1_16FlashAttnBwdSm80INS1_25CollectiveMainloopBwdSm80ILi2ELi2EN4cute5tupleIJNS5_1CILi128EEES8_NS7_ILi64EEEEEENS_10bfloat16_tEfNS_4arch4Sm80ELb1ELb0ELb1ELb0ELb1ELb0ELb0ELb0ELi2ELi4ELi4ELi4ELb0EEENS1_21CollectiveEpilogueBwdISA_SB_SD_Li256ELb0ELb0ELi2EEENS1_25SingleTileBwdLPTSchedulerILb0ELi128ELb1EEEEEEEEEvNT_6ParamsE$_ZN4cute3eso3ESOILb1ELb0EJNS_5tupleIJNS_1CILi1EEENS3_ILi2EEES5_EEENS2_IJS4_NS3_ILi256EEEiEEEEEC2ERKS6_RKS8_)
$_ZN7cutlass13device_kernelIN5flash19enable_sm80_to_sm89INS1_16FlashAttnBwdSm80INS1_25CollectiveMainloopBwdSm80ILi2ELi2EN4cute5tupleIJNS5_1CILi128EEES8_NS7_ILi64EEEEEENS_10bfloat16_tEfNS_4arch4Sm80ELb1ELb0ELb1ELb0ELb1ELb0ELb0ELb0ELi2ELi4ELi4ELi4ELb0EEENS1_21CollectiveEpilogueBwdISA_SB_SD_Li256ELb0ELb0ELi2EEENS1_25SingleTileBwdLPTSchedulerILb0ELi128ELb1EEEEEEEEEvNT_6ParamsE$_ZN4cute3eso3ESOILb1ELb0EJNS_5tupleIJNS_1CILi1EEENS3_ILi2EEES5_EEENS2_IJS4_NS3_ILi256EEEiEEEEEC2ERKS6_RKS8_:
[----:B------:R-:W-:Y:S02]  /*99a0*/  IADD3 R3, R11, -c[0x0][0x20], RZ ;  /* 0x800008000b037a10 */ /* 0x000fe40007ffe0ff */
[----:B------:R-:W-:-:S03]  /*99b0*/  MOV R5, 0x0 ;  /* 0x0000000000057802 */ /* 0x000fc60000000f00 */
[----:B------:R1:W-:Y:S01]  /*99c0*/  STL [R3], R2 ;  /* 0x0000000203007387 */ /* 0x0003e20000100800 */
[----:B------:R-:W-:Y:S05]  /*99d0*/  RET.REL.NODEC R4 `(_ZN7cutlass13device_kernelIN5flash19enable_sm80_to_sm89INS1_16FlashAttnBwdSm80INS1_25CollectiveMainloopBwdSm80ILi2ELi2EN4cute5tupleIJNS5_1CILi128EEES8_NS7_ILi64EEEEEENS_10bfloat16_tEfNS_4arch4Sm80ELb1ELb0ELb1ELb0ELb1ELb0ELb0ELb0ELi2ELi4ELi4ELi4ELb0EEENS1_21CollectiveEpilogueBwdISA_SB_SD_Li256ELb0ELb0ELi2EEENS1_25SingleTileBwdLPTSchedulerILb0ELi128ELb1EEEEEEEEEvNT_6ParamsE) ;  /* 0xffff662004007950 */ /* 0x000fea0003c3ffff */
        .type           $_ZN7cutlass13device_kernelIN5flash19enable_sm80_to_sm89INS1_16FlashAttnBwdSm80INS1_25CollectiveMainloopBwdSm80ILi2ELi2EN4cute5tupleIJNS5_1CILi128EEES8_NS7_ILi64EEEEEENS_10bfloat16_tEfNS_4arch4Sm80ELb1ELb0ELb1ELb0ELb1ELb0ELb0ELb0ELi2ELi4ELi4ELi4ELb0EEENS1_21CollectiveEpilogueBwdISA_SB_SD_Li256ELb0ELb0ELi2EEENS1_25SingleTileBwdLPTSchedulerILb0ELi128ELb1EEEEEEEEEvNT_6ParamsE$_ZN4cute3eso3ESOILb1ELb0EJNS_5tupleIJNS_1CILi2EEEEEENS2_IJiEEEEEC2ERKS5_RKS6_,@function
        .size           $_ZN7cutlass13device_kernelIN5flash19enable_sm80_to_sm89INS1_16FlashAttnBwdSm80INS1_25CollectiveMainloopBwdSm80ILi2ELi2EN4cute5tupleIJNS5_1CILi128EEES8_NS7_ILi64EEEEEENS_10bfloat16_tEfNS_4arch4Sm80ELb1ELb0ELb1ELb0ELb1ELb0ELb0ELb0ELi2ELi4ELi4ELi4ELb0EEENS1_21CollectiveEpilogueBwdISA_SB_SD_Li256ELb0ELb0ELi2EEENS1_25SingleTileBwdLPTSchedulerILb0ELi128ELb1EEEEEEEEEvNT_6ParamsE$_ZN4cute3eso3ESOILb1ELb0EJNS_5tupleIJNS_1CILi2EEEEEENS2_IJiEEEEEC2ERKS5_RKS6_,($_ZN7cutlass13device_kernelIN5flash19enable_sm80_to_sm89INS1_16FlashAttnBwdSm80INS1_25CollectiveMainloopBwdSm80ILi2ELi2EN4cute5tupleIJNS5_1CILi128EEES8_NS7_ILi64EEEEEENS_10bfloat16_tEfNS_4arch4Sm80ELb1ELb0ELb1ELb0ELb1ELb0ELb0ELb0ELi2ELi4ELi4ELi4ELb0EEENS1_21CollectiveEpilogueBwdISA_SB_SD_Li256ELb0ELb0ELi2EEENS1_25SingleTileBwdLPTSchedulerILb0ELi128ELb1EEEEEEEEEvNT_6ParamsE$_ZN4cute3eso3ESOILb1ELb0EJNS_5tupleIJNS_1CILi2EEEEEENS2_IJiEEENS3_ILi1EEES7_EEC2ERKS5_RKS6_RKS7_SE_ - $_ZN7cutlass13device_kernelIN5flash19enable_sm80_to_sm89INS1_16FlashAttnBwdSm80INS1_25CollectiveMainloopBwdSm80ILi2ELi2EN4cute5tupleIJNS5_1CILi128EEES8_NS7_ILi64EEEEEENS_10bfloat16_tEfNS_4arch4Sm80ELb1ELb0ELb1ELb0ELb1ELb0ELb0ELb0ELi2ELi4ELi4ELi4ELb0EEENS1_21CollectiveEpilogueBwdISA_SB_SD_Li256ELb0ELb0ELi2EEENS1_25SingleTileBwdLPTSchedulerILb0ELi128ELb1EEEEEEEEEvNT_6ParamsE$_ZN4cute3eso3ESOILb1ELb0EJNS_5tupleIJNS_1CILi2EEEEEENS2_IJiEEEEEC2ERKS5_RKS6_)
$_ZN7cutlass13device_kernelIN5flash19enable_sm80_to_sm89INS1_16FlashAttnBwdSm80INS1_25CollectiveMainloopBwdSm80ILi2ELi2EN4cute5tupleIJNS5_1CILi128EEES8_NS7_ILi64EEEEEENS_10bfloat16_tEfNS_4arch4Sm80ELb1ELb0ELb1ELb0ELb1ELb0ELb0ELb0ELi2ELi4ELi4ELi4ELb0EEENS1_21CollectiveEpilogueBwdISA_SB_SD_Li256ELb0ELb0ELi2EEENS1_25SingleTileBwdLPTSchedulerILb0ELi128ELb1EEEEEEEEEvNT_6ParamsE$_ZN4cute3eso3ESOILb1ELb0EJNS_5tupleIJNS_1CILi2EEEEEENS2_IJiEEEEEC2ERKS5_RKS6_:
[----:B------:R-:W-:Y:S02]  /*99e0*/  IADD3 R2, R67, -c[0x0][0x20], RZ ;  /* 0x8000080043027a10 */ /* 0x000fe40007ffe0ff */
[----:B------:R-:W-:-:S03]  /*99f0*/  MOV R7, 0x0 ;  /* 0x0000000000077802 */ /* 0x000fc60000000f00 */
[----:B------:R1:W-:Y:S01]  /*9a00*/  STL [R2], R3 ;  /* 0x0000000302007387 */ /* 0x0003e20000100800 */
[----:B------:R-:W-:Y:S05]  /*9a10*/  RET.REL.NODEC R6 `(_ZN7cutlass13device_kernelIN5flash19enable_sm80_to_sm89INS1_16FlashAttnBwdSm80INS1_25CollectiveMainloopBwdSm80ILi2ELi2EN4cute5tupleIJNS5_1CILi128EEES8_NS7_ILi64EEEEEENS_10bfloat16_tEfNS_4arch4Sm80ELb1ELb0ELb1ELb0ELb1ELb0ELb0ELb0ELi2ELi4ELi4ELi4ELb0EEENS1_21CollectiveEpilogueBwdISA_SB_SD_Li256ELb0ELb0ELi2EEENS1_25SingleTileBwdLPTSchedulerILb0ELi128ELb1EEEEEEEEEvNT_6ParamsE) ;  /* 0xffff65e006007950 */ /* 0x000fea0003c3ffff */
        .type           $_ZN7cutlass13device_kernelIN5flash19enable_sm80_to_sm89INS1_16FlashAttnBwdSm80INS1_25CollectiveMainloopBwdSm80ILi2ELi2EN4cute5tupleIJNS5_1CILi128EEES8_NS7_ILi64EEEEEENS_10bfloat16_tEfNS_4arch4Sm80ELb1ELb0ELb1ELb0ELb1ELb0ELb0ELb0ELi2ELi4ELi4ELi4ELb0EEENS1_21CollectiveEpilogueBwdISA_SB_SD_Li256ELb0ELb0ELi2EEENS1_25SingleTileBwdLPTSchedulerILb0ELi128ELb1EEEEEEEEEvNT_6ParamsE$_ZN4cute3eso3ESOILb1ELb0EJNS_5tupleIJNS_1CILi2EEEEEENS2_IJiEEENS3_ILi1EEES7_EEC2ERKS5_RKS6_RKS7_SE_,@function
        .size           $_ZN7cutlass13device_kernelIN5flash19enable_sm80_to_sm89INS1_16FlashAttnBwdSm80INS1_25CollectiveMainloopBwdSm80ILi2ELi2EN4cute5tupleIJNS5_1CILi128EEES8_NS7_ILi64EEEEEENS_10bfloat16_tEfNS_4arch4Sm80ELb1ELb0ELb1ELb0ELb1ELb0ELb0ELb0ELi2ELi4ELi4ELi4ELb0EEENS1_21CollectiveEpilogueBwdISA_SB_SD_Li256ELb0ELb0ELi2EEENS1_25SingleTileBwdLPTSchedulerILb0ELi128ELb1EEEEEEEEEvNT_6ParamsE$_ZN4cute3eso3ESOILb1ELb0EJNS_5tupleIJNS_1CILi2EEEEEENS2_IJiEEENS3_ILi1EEES7_EEC2ERKS5_RKS6_RKS7_SE_,($_ZN7cutlass13device_kernelIN5flash19enable_sm80_to_sm89INS1_16FlashAttnBwdSm80INS1_25CollectiveMainloopBwdSm80ILi2ELi2EN4cute5tupleIJNS5_1CILi128EEES8_NS7_ILi64EEEEEENS_10bfloat16_tEfNS_4arch4Sm80ELb1ELb0ELb1ELb0ELb1ELb0ELb0ELb0ELi2ELi4ELi4ELi4ELb0EEENS1_21CollectiveEpilogueBwdISA_SB_SD_Li256ELb0ELb0ELi2EEENS1_25SingleTileBwdLPTSchedulerILb0ELi128ELb1EEEEEEEEEvNT_6ParamsE$_ZN4cute3eso3ESOILb1ELb0EJNS_5tupleIJNS_1CILi2EEEEEENS2_IJiEEES4_NS3_ILi1EEEEEC2ERKS5_RKS6_RKS4_RKS7_ - $_ZN7cutlass13device_kernelIN5flash19enable_sm80_to_sm89INS1_16FlashAttnBwdSm80INS1_25CollectiveMainloopBwdSm80ILi2ELi2EN4cute5tupleIJNS5_1CILi128EEES8_NS7_ILi64EEEEEENS_10bfloat16_tEfNS_4arch4Sm80ELb1ELb0ELb1ELb0ELb1ELb0ELb0ELb0ELi2ELi4ELi4ELi4ELb0EEENS1_21CollectiveEpilogueBwdISA_SB_SD_Li256ELb0ELb0ELi2EEENS1_25SingleTileBwdLPTSchedulerILb0ELi128ELb1EEEEEEEEEvNT_6ParamsE$_ZN4cute3eso3ESOILb1ELb0EJNS_5tupleIJNS_1CILi2EEEEEENS2_IJiEEENS3_ILi1EEES7_EEC2ERKS5_RKS6_RKS7_SE_)
$_ZN7cutlass13device_kernelIN5flash19enable_sm80_to_sm89INS1_16FlashAttnBwdSm80INS1_25CollectiveMainloopBwdSm80ILi2ELi2EN4cute5tupleIJNS5_1CILi128EEES8_NS7_ILi64EEEEEENS_10bfloat16_tEfNS_4arch4Sm80ELb1ELb0ELb1ELb0ELb1ELb0ELb0ELb0ELi2ELi4ELi4ELi4ELb0EEENS1_21CollectiveEpilogueBwdISA_SB_SD_Li256ELb0ELb0ELi2EEENS1_25SingleTileBwdLPTSchedulerILb0ELi128ELb1EEEEEEEEEvNT_6ParamsE$_ZN4cute3eso3ESOILb1ELb0EJNS_5tupleIJNS_1CILi2EEEEEENS2_IJiEEENS3_ILi1EEES7_EEC2ERKS5_RKS6_RKS7_SE_:
[----:B------:R-:W-:Y:S01]  /*9a20*/  IADD3 R2, R2, -c[0x0][0x20], RZ ;  /* 0x8000080002027a10 */ /* 0x000fe20007ffe0ff */
[----:B------:R-:W-:Y:S01]  /*9a30*/  IMAD.MOV.U32 R8, RZ, RZ, R4 ;  /* 0x000000ffff087224 */ /* 0x000fe200078e0004 */
[----:B------:R-:W-:-:S03]  /*9a40*/  MOV R9, 0x0 ;  /* 0x0000000000097802 */ /* 0x000fc60000000f00 */
[----:B------:R1:W-:Y:S01]  /*9a50*/  STL [R2], R3 ;  /* 0x0000000302007387 */ /* 0x0003e20000100800 */
[----:B------:R-:W-:Y:S05]  /*9a60*/  RET.REL.NODEC R8 `(_ZN7cutlass13device_kernelIN5flash19enable_sm80_to_sm89INS1_16FlashAttnBwdSm80INS1_25CollectiveMainloopBwdSm80ILi2ELi2EN4cute5tupleIJNS5_1CILi128EEES8_NS7_ILi64EEEEEENS_10bfloat16_tEfNS_4arch4Sm80ELb1ELb0ELb1ELb0ELb1ELb0ELb0ELb0ELi2ELi4ELi4ELi4ELb0EEENS1_21CollectiveEpilogueBwdISA_SB_SD_Li256ELb0ELb0ELi2EEENS1_25SingleTileBwdLPTSchedulerILb0ELi128ELb1EEEEEEEEEvNT_6ParamsE) ;  /* 0xffff659008007950 */ /* 0x000fea0003c3ffff */
        .type           $_ZN7cutlass13device_kernelIN5flash19enable_sm80_to_sm89INS1_16FlashAttnBwdSm80INS1_25CollectiveMainloopBwdSm80ILi2ELi2EN4cute5tupleIJNS5_1CILi128EEES8_NS7_ILi64EEEEEENS_10bfloat16_tEfNS_4arch4Sm80ELb1ELb0ELb1ELb0ELb1ELb0ELb0ELb0ELi2ELi4ELi4ELi4ELb0EEENS1_21CollectiveEpilogueBwdISA_SB_SD_Li256ELb0ELb0ELi2EEENS1_25SingleTileBwdLPTSchedulerILb0ELi128ELb1EEEEEEEEEvNT_6ParamsE$_ZN4cute3eso3ESOILb1ELb0EJNS_5tupleIJNS_1CILi2EEEEEENS2_IJiEEES4_NS3_ILi1EEEEEC2ERKS5_RKS6_RKS4_RKS7_,@function
        .size           $_ZN7cutlass13device_kernelIN5flash19enable_sm80_to_sm89INS1_16FlashAttnBwdSm80INS1_25CollectiveMainloopBwdSm80ILi2ELi2EN4cute5tupleIJNS5_1CILi128EEES8_NS7_ILi64EEEEEENS_10bfloat16_tEfNS_4arch4Sm80ELb1ELb0ELb1ELb0ELb1ELb0ELb0ELb0ELi2ELi4ELi4ELi4ELb0EEENS1_21CollectiveEpilogueBwdISA_SB_SD_Li256ELb0ELb0ELi2EEENS1_25SingleTileBwdLPTSchedulerILb0ELi128ELb1EEEEEEEEEvNT_6ParamsE$_ZN4cute3eso3ESOILb1ELb0EJNS_5tupleIJNS_1CILi2EEEEEENS2_IJiEEES4_NS3_ILi1EEEEEC2ERKS5_RKS6_RKS4_RKS7_,($_ZN7cutlass13device_kernelIN5flash19enable_sm80_to_sm89INS1_16FlashAttnBwdSm80INS1_25CollectiveMainloopBwdSm80ILi2ELi2EN4cute5tupleIJNS5_1CILi128EEES8_NS7_ILi64EEEEEENS_10bfloat16_tEfNS_4arch4Sm80ELb1ELb0ELb1ELb0ELb1ELb0ELb0ELb0ELi2ELi4ELi4ELi4ELb0EEENS1_21CollectiveEpilogueBwdISA_SB_SD_Li256ELb0ELb0ELi2EEENS1_25SingleTileBwdLPTSchedulerILb0ELi128ELb1EEEEEEEEEvNT_6ParamsE$_ZN4cute3eso3ESOILb1ELb0EJNS_5tupleIJNS_1CILi2EEES4_EEENS2_IJNS3_ILi1EEEiEEEEEC2ERKS5_RKS7_ - $_ZN7cutlass13device_kernelIN5flash19enable_sm80_to_sm89INS1_16FlashAttnBwdSm80INS1_25CollectiveMainloopBwdSm80ILi2ELi2EN4cute5tupleIJNS5_1CILi128EEES8_NS7_ILi64EEEEEENS_10bfloat16_tEfNS_4arch4Sm80ELb1ELb0ELb1ELb0ELb1ELb0ELb0ELb0ELi2ELi4ELi4ELi4ELb0EEENS1_21CollectiveEpilogueBwdISA_SB_SD_Li256ELb0ELb0ELi2EEENS1_25SingleTileBwdLPTSchedulerILb0ELi128ELb1EEEEEEEEEvNT_6ParamsE$_ZN4cute3eso3ESOILb1ELb0EJNS_5tupleIJNS_1CILi2EEEEEENS2_IJiEEES4_NS3_ILi1EEEEEC2ERKS5_RKS6_RKS4_RKS7_)
$_ZN7cutlass13device_kernelIN5flash19enable_sm80_to_sm89INS1_16FlashAttnBwdSm80INS1_25CollectiveMainloopBwdSm80ILi2ELi2EN4cute5tupleIJNS5_1CILi128EEES8_NS7_ILi64EEEEEENS_10bfloat16_tEfNS_4arch4Sm80ELb1ELb0ELb1ELb0ELb1ELb0ELb0ELb0ELi2ELi4ELi4ELi4ELb0EEENS1_21CollectiveEpilogueBwdISA_SB_SD_Li256ELb0ELb0ELi2EEENS1_25SingleTileBwdLPTSchedulerILb0ELi128ELb1EEEEEEEEEvNT_6ParamsE$_ZN4cute3eso3ESOILb1ELb0EJNS_5tupleIJNS_1CILi2EEEEEENS2_IJiEEES4_NS3_ILi1EEEEEC2ERKS5_RKS6_RKS4_RKS7_:
[----:B------:R-:W-:Y:S02]  /*9a70*/  IADD3 R2, R2, -c[0x0][0x20], RZ ;  /* 0x8000080002027a10 */ /* 0x000fe40007ffe0ff */
[----:B------:R-:W-:-:S03]  /*9a80*/  MOV R5, 0x0 ;  /* 0x0000000000057802 */ /* 0x000fc60000000f00 */
[----:B------:R1:W-:Y:S01]  /*9a90*/  STL [R2], R3 ;  /* 0x0000000302007387 */ /* 0x0003e20000100800 */
[----:B------:R-:W-:Y:S05]  /*9aa0*/  RET.REL.NODEC R4 `(_ZN7cutlass13device_kernelIN5flash19enable_sm80_to_sm89INS1_16FlashAttnBwdSm80INS1_25CollectiveMainloopBwdSm80ILi2ELi2EN4cute5tupleIJNS5_1CILi128EEES8_NS7_ILi64EEEEEENS_10bfloat16_tEfNS_4arch4Sm80ELb1ELb0ELb1ELb0ELb1ELb0ELb0ELb0ELi2ELi4ELi4ELi4ELb0EEENS1_21CollectiveEpilogueBwdISA_SB_SD_Li256ELb0ELb0ELi2EEENS1_25SingleTileBwdLPTSchedulerILb0ELi128ELb1EEEEEEEEEvNT_6ParamsE) ;  /* 0xffff655004007950 */ /* 0x000fea0003c3ffff */
        .type           $_ZN7cutlass13device_kernelIN5flash19enable_sm80_to_sm89INS1_16FlashAttnBwdSm80INS1_25CollectiveMainloopBwdSm80ILi2ELi2EN4cute5tupleIJNS5_1CILi128EEES8_NS7_ILi64EEEEEENS_10bfloat16_tEfNS_4arch4Sm80ELb1ELb0ELb1ELb0ELb1ELb0ELb0ELb0ELi2ELi4ELi4ELi4ELb0EEENS1_21CollectiveEpilogueBwdISA_SB_SD_Li256ELb0ELb0ELi2EEENS1_25SingleTileBwdLPTSchedulerILb0ELi128ELb1EEEEEEEEEvNT_6ParamsE$_ZN4cute3eso3ESOILb1ELb0EJNS_5tupleIJNS_1CILi2EEES4_EEENS2_IJNS3_ILi1EEEiEEEEEC2ERKS5_RKS7_,@function
        .size           $_ZN7cutlass13device_kernelIN5flash19enable_sm80_to_sm89INS1_16FlashAttnBwdSm80INS1_25CollectiveMainloopBwdSm80ILi2ELi2EN4cute5tupleIJNS5_1CILi128EEES8_NS7_ILi64EEEEEENS_10bfloat16_tEfNS_4arch4Sm80ELb1ELb0ELb1ELb0ELb1ELb0ELb0ELb0ELi2ELi4ELi4ELi4ELb0EEENS1_21CollectiveEpilogueBwdISA_SB_SD_Li256ELb0ELb0ELi2EEENS1_25SingleTileBwdLPTSchedulerILb0ELi128ELb1EEEEEEEEEvNT_6ParamsE$_ZN4cute3eso3ESOILb1ELb0EJNS_5tupleIJNS_1CILi2EEES4_EEENS2_IJNS3_ILi1EEEiEEEEEC2ERKS5_RKS7_,($_ZN7cutlass13device_kernelIN5flash19enable_sm80_to_sm89INS1_16FlashAttnBwdSm80INS1_25CollectiveMainloopBwdSm80ILi2ELi2EN4cute5tupleIJNS5_1CILi128EEES8_NS7_ILi64EEEEEENS_10bfloat16_tEfNS_4arch4Sm80ELb1ELb0ELb1ELb0ELb1ELb0ELb0ELb0ELi2ELi4ELi4ELi4ELb0EEENS1_21CollectiveEpilogueBwdISA_SB_SD_Li256ELb0ELb0ELi2EEENS1_25SingleTileBwdLPTSchedulerILb0ELi128ELb1EEEEEEEEEvNT_6ParamsE$_ZN4cute3eso3ESOILb1ELb0EJNS_5tupleIJNS_1CILi2EEES4_EEENS2_IJiNS3_ILi4096EEEEEEEEC2ERKS5_RKS7_ - $_ZN7cutlass13device_kernelIN5flash19enable_sm80_to_sm89INS1_16FlashAttnBwdSm80INS1_25CollectiveMainloopBwdSm80ILi2ELi2EN4cute5tupleIJNS5_1CILi128EEES8_NS7_ILi64EEEEEENS_10bfloat16_tEfNS_4arch4Sm80ELb1ELb0ELb1ELb0ELb1ELb0ELb0ELb0ELi2ELi4ELi4ELi4ELb0EEENS1_21CollectiveEpilogueBwdISA_SB_SD_Li256ELb0ELb0ELi2EEENS1_25SingleTileBwdLPTSchedulerILb0ELi128ELb1EEEEEEEEEvNT_6ParamsE$_ZN4cute3eso3ESOILb1ELb0EJNS_5tupleIJNS_1CILi2EEES4_EEENS2_IJNS3_ILi1EEEiEEEEEC2ERKS5_RKS7_)
$_ZN7cutlass13device_kernelIN5flash19enable_sm80_to_sm89INS1_16FlashAttnBwdSm80INS1_25CollectiveMainloopBwdSm80ILi2ELi2EN4cute5tupleIJNS5_1CILi128EEES8_NS7_ILi64EEEEEENS_10bfloat16_tEfNS_4arch4Sm80ELb1ELb0ELb1ELb0ELb1ELb0ELb0ELb0ELi2ELi4ELi4ELi4ELb0EEENS1_21CollectiveEpilogueBwdISA_SB_SD_Li256ELb0ELb0ELi2EEENS1_25SingleTileBwdLPTSchedulerILb0ELi128ELb1EEEEEEEEEvNT_6ParamsE$_ZN4cute3eso3ESOILb1ELb0EJNS_5tupleIJNS_1CILi2EEES4_EEENS2_IJNS3_ILi1EEEiEEEEEC2ERKS5_RKS7_:
[----:B------:R-:W-:Y:S02]  /*9ab0*/  IADD3 R3, R37, -c[0x0][0x20], RZ ;  /* 0x8000080025037a10 */ /* 0x000fe40007ffe0ff */
[----:B------:R-:W-:-:S03]  /*9ac0*/  MOV R5, 0x0 ;  /* 0x0000000000057802 */ /* 0x000fc60000000f00 */
[----:B------:R1:W-:Y:S01]  /*9ad0*/  STL [R3], R2 ;  /* 0x0000000203007387 */ /* 0x0003e20000100800 */
[----:B------:R-:W-:Y:S05]  /*9ae0*/  RET.REL.NODEC R4 `(_ZN7cutlass13device_kernelIN5flash19enable_sm80_to_sm89INS1_16FlashAttnBwdSm80INS1_25CollectiveMainloopBwdSm80ILi2ELi2EN4cute5tupleIJNS5_1CILi128EEES8_NS7_ILi64EEEEEENS_10bfloat16_tEfNS_4arch4Sm80ELb1ELb0ELb1ELb0ELb1ELb0ELb0ELb0ELi2ELi4ELi4ELi4ELb0EEENS1_21CollectiveEpilogueBwdISA_SB_SD_Li256ELb0ELb0ELi2EEENS1_25SingleTileBwdLPTSchedulerILb0ELi128ELb1EEEEEEEEEvNT_6ParamsE) ;  /* 0xffff651004007950 */ /* 0x000fea0003c3ffff */
        .type           $_ZN7cutlass13device_kernelIN5flash19enable_sm80_to_sm89INS1_16FlashAttnBwdSm80INS1_25CollectiveMainloopBwdSm80ILi2ELi2EN4cute5tupleIJNS5_1CILi128EEES8_NS7_ILi64EEEEEENS_10bfloat16_tEfNS_4arch4Sm80ELb1ELb0ELb1ELb0ELb1ELb0ELb0ELb0ELi2ELi4ELi4ELi4ELb0EEENS1_21CollectiveEpilogueBwdISA_SB_SD_Li256ELb0ELb0ELi2EEENS1_25SingleTileBwdLPTSchedulerILb0ELi128ELb1EEEEEEEEEvNT_6ParamsE$_ZN4cute3eso3ESOILb1ELb0EJNS_5tupleIJNS_1CILi2EEES4_EEENS2_IJiNS3_ILi4096EEEEEEEEC2ERKS5_RKS7_,@function
        .size           $_ZN7cutlass13device_kernelIN5flash19enable_sm80_to_sm89INS1_16FlashAttnBwdSm80INS1_25CollectiveMainloopBwdSm80ILi2ELi2EN4cute5tupleIJNS5_1CILi128EEES8_NS7_ILi64EEEEEENS_10bfloat16_tEfNS_4arch4Sm80ELb1ELb0ELb1ELb0ELb1ELb0ELb0ELb0ELi2ELi4ELi4ELi4ELb0EEENS1_21CollectiveEpilogueBwdISA_SB_SD_Li256ELb0ELb0ELi2EEENS1_25SingleTileBwdLPTSchedulerILb0ELi128ELb1EEEEEEEEEvNT_6ParamsE$_ZN4cute3eso3ESOILb1ELb0EJNS_5tupleIJNS_1CILi2EEES4_EEENS2_IJiNS3_ILi4096EEEEEEEEC2ERKS5_RKS7_,($_ZN7cutlass13device_kernelIN5flash19enable_sm80_to_sm89INS1_16FlashAttnBwdSm80INS1_25CollectiveMainloopBwdSm80ILi2ELi2EN4cute5tupleIJNS5_1CILi128EEES8_NS7_ILi64EEEEEENS_10bfloat16_tEfNS_4arch4Sm80ELb1ELb0ELb1ELb0ELb1ELb0ELb0ELb0ELi2ELi4ELi4ELi4ELb0EEENS1_21CollectiveEpilogueBwdISA_SB_SD_Li256ELb0ELb0ELi2EEENS1_25SingleTileBwdLPTSchedulerILb0ELi128ELb1EEEEEEEEEvNT_6ParamsE$_ZN4cute3eso3ESOILb1ELb0EJNS_5tupleIJNS_1CILi2EEES4_EEENS2_IJiNS3_ILi512EEEEEEEEC2ERKS5_RKS7_ - $_ZN7cutlass13device_kernelIN5flash19enable_sm80_to_sm89INS1_16FlashAttnBwdSm80INS1_25CollectiveMainloopBwdSm80ILi2ELi2EN4cute5tupleIJNS5_1CILi128EEES8_NS7_ILi64EEEEEENS_10bfloat16_tEfNS_4arch4Sm80ELb1ELb0ELb1ELb0ELb1ELb0ELb0ELb0ELi2ELi4ELi4ELi4ELb0EEENS1_21CollectiveEpilogueBwdISA_SB_SD_Li256ELb0ELb0ELi2EEENS1_25SingleTileBwdLPTSchedulerILb0ELi128ELb1EEEEEEEEEvNT_6ParamsE$_ZN4cute3eso3ESOILb1ELb0EJNS_5tupleIJNS_1CILi2EEES4_EEENS2_IJiNS3_ILi4096EEEEEEEEC2ERKS5_RKS7_)
$_ZN7cutlass13device_kernelIN5flash19enable_sm80_to_sm89INS1_16FlashAttnBwdSm80INS1_25CollectiveMainloopBwdSm80ILi2ELi2EN4cute5tupleIJNS5_1CILi128EEES8_NS7_ILi64EEEEEENS_10bfloat16_tEfNS_4arch4Sm80ELb1ELb0ELb1ELb0ELb1ELb0ELb0ELb0ELi2ELi4ELi4ELi4ELb0EEENS1_21CollectiveEpilogueBwdISA_SB_SD_Li256ELb0ELb0ELi2EEENS1_25SingleTileBwdLPTSchedulerILb0ELi128ELb1EEEEEEEEEvNT_6ParamsE$_ZN4cute3eso3ESOILb1ELb0EJNS_5tupleIJNS_1CILi2EEES4_EEENS2_IJiNS3_ILi4096EEEEEEEEC2ERKS5_RKS7_:
[----:B------:R-:W-:Y:S02]  /*9af0*/  IADD3 R3, R8, -c[0x0][0x20], RZ ;  /* 0x8000080008037a10 */ /* 0x000fe40007ffe0ff */
[----:B------:R-:W-:-:S03]  /*9b00*/  MOV R5, 0x0 ;  /* 0x0000000000057802 */ /* 0x000fc60000000f00 */
[----:B------:R1:W-:Y:S01]  /*9b10*/  STL [R3], R2 ;  /* 0x0000000203007387 */ /* 0x0003e20000100800 */
[----:B------:R-:W-:Y:S05]  /*9b20*/  RET.REL.NODEC R4 `(_ZN7cutlass13device_kernelIN5flash19enable_sm80_to_sm89INS1_16FlashAttnBwdSm80INS1_25CollectiveMainloopBwdSm80ILi2ELi2EN4cute5tupleIJNS5_1CILi128EEES8_NS7_ILi64EEEEEENS_10bfloat16_tEfNS_4arch4Sm80ELb1ELb0ELb1ELb0ELb1ELb0ELb0ELb0ELi2ELi4ELi4ELi4ELb0EEENS1_21CollectiveEpilogueBwdISA_SB_SD_Li256ELb0ELb0ELi2EEENS1_25SingleTileBwdLPTSchedulerILb0ELi128ELb1EEEEEEEEEvNT_6ParamsE) ;  /* 0xffff64d004007950 */ /* 0x000fea0003c3ffff */
        .type           $_ZN7cutlass13device_kernelIN5flash19enable_sm80_to_sm89INS1_16FlashAttnBwdSm80INS1_25CollectiveMainloopBwdSm80ILi2ELi2EN4cute5tupleIJNS5_1CILi128EEES8_NS7_ILi64EEEEEENS_10bfloat16_tEfNS_4arch4Sm80ELb1ELb0ELb1ELb0ELb1ELb0ELb0ELb0ELi2ELi4ELi4ELi4ELb0EEENS1_21CollectiveEpilogueBwdISA_SB_SD_Li256ELb0ELb0ELi2EEENS1_25SingleTileBwdLPTSchedulerILb0ELi128ELb1EEEEEEEEEvNT_6ParamsE$_ZN4cute3eso3ESOILb1ELb0EJNS_5tupleIJNS_1CILi2EEES4_EEENS2_IJiNS3_ILi512EEEEEEEEC2ERKS5_RKS7_,@function
        .size           $_ZN7cutlass13device_kernelIN5flash19enable_sm80_to_sm89INS1_16FlashAttnBwdSm80INS1_25CollectiveMainloopBwdSm80ILi2ELi2EN4cute5tupleIJNS5_1CILi128EEES8_NS7_ILi64EEEEEENS_10bfloat16_tEfNS_4arch4Sm80ELb1ELb0ELb1ELb0ELb1ELb0ELb0ELb0ELi2ELi4ELi4ELi4ELb0EEENS1_21CollectiveEpilogueBwdISA_SB_SD_Li256ELb0ELb0ELi2EEENS1_25SingleTileBwdLPTSchedulerILb0ELi128ELb1EEEEEEEEEvNT_6ParamsE$_ZN4cute3eso3ESOILb1ELb0EJNS_5tupleIJNS_1CILi2EEES4_EEENS2_IJiNS3_ILi512EEEEEEEEC2ERKS5_RKS7_,($_ZN7cutlass13device_kernelIN5flash19enable_sm80_to_sm89INS1_16FlashAttnBwdSm80INS1_25CollectiveMainloopBwdSm80ILi2ELi2EN4cute5tupleIJNS5_1CILi128EEES8_NS7_ILi64EEEEEENS_10bfloat16_tEfNS_4arch4Sm80ELb1ELb0ELb1ELb0ELb1ELb0ELb0ELb0ELi2ELi4ELi4ELi4ELb0EEENS1_21CollectiveEpilogueBwdISA_SB_SD_Li256ELb0ELb0ELi2EEENS1_25SingleTileBwdLPTSchedulerILb0ELi128ELb1EEEEEEEEEvNT_6ParamsE$_ZN4cute3eso3ESOILb1ELb0EJNS_5tupleIJNS_1CILi2EEES4_EEENS2_IJiiEEEEEC2ERKS5_RKS6_ - $_ZN7cutlass13device_kernelIN5flash19enable_sm80_to_sm89INS1_16FlashAttnBwdSm80INS1_25CollectiveMainloopBwdSm80ILi2ELi2EN4cute5tupleIJNS5_1CILi128EEES8_NS7_ILi64EEEEEENS_10bfloat16_tEfNS_4arch4Sm80ELb1ELb0ELb1ELb0ELb1ELb0ELb0ELb0ELi2ELi4ELi4ELi4ELb0EEENS1_21CollectiveEpilogueBwdISA_SB_SD_Li256ELb0ELb0ELi2EEENS1_25SingleTileBwdLPTSchedulerILb0ELi128ELb1EEEEEEEEEvNT_6ParamsE$_ZN4cute3eso3ESOILb1ELb0EJNS_5tupleIJNS_1CILi2EEES4_EEENS2_IJiNS3_ILi512EEEEEEEEC2ERKS5_RKS7_)
$_ZN7cutlass13device_kernelIN5flash19enable_sm80_to_sm89INS1_16FlashAttnBwdSm80INS1_25CollectiveMainloopBwdSm80ILi2ELi2EN4cute5tupleIJNS5_1CILi128EEES8_NS7_ILi64EEEEEENS_10bfloat16_tEfNS_4arch4Sm80ELb1ELb0ELb1ELb0ELb1ELb0ELb0ELb0ELi2ELi4ELi4ELi4ELb0EEENS1_21CollectiveEpilogueBwdISA_SB_SD_Li256ELb0ELb0ELi2EEENS1_25SingleTileBwdLPTSchedulerILb0ELi128ELb1EEEEEEEEEvNT_6ParamsE$_ZN4cute3eso3ESOILb1ELb0EJNS_5tupleIJNS_1CILi2EEES4_EEENS2_IJiNS3_ILi512EEEEEEEEC2ERKS5_RKS7_:
[----:B------:R-:W-:Y:S02]  /*9b30*/  IADD3 R3, R38, -c[0x0][0x20], RZ ;  /* 0x8000080026037a10 */ /* 0x000fe40007ffe0ff */
[----:B------:R-:W-:-:S03]  /*9b40*/  MOV R5, 0x0 ;  /* 0x0000000000057802 */ /* 0x000fc60000000f00 */
[----:B------:R1:W-:Y:S01]  /*9b50*/  STL [R3], R2 ;  /* 0x0000000203007387 */ /* 0x0003e20000100800 */
[----:B------:R-:W-:Y:S05]  /*9b60*/  RET.REL.NODEC R4 `(_ZN7cutlass13device_kernelIN5flash19enable_sm80_to_sm89INS1_16FlashAttnBwdSm80INS1_25CollectiveMainloopBwdSm80ILi2ELi2EN4cute5tupleIJNS5_1CILi128EEES8_NS7_ILi64EEEEEENS_10bfloat16_tEfNS_4arch4Sm80ELb1ELb0ELb1ELb0ELb1ELb0ELb0ELb0ELi2ELi4ELi4ELi4ELb0EEENS1_21CollectiveEpilogueBwdISA_SB_SD_Li256ELb0ELb0ELi2EEENS1_25SingleTileBwdLPTSchedulerILb0ELi128ELb1EEEEEEEEEvNT_6ParamsE) ;  /* 0xffff649004007950 */ /* 0x000fea0003c3ffff */
        .type           $_ZN7cutlass13device_kernelIN5flash19enable_sm80_to_sm89INS1_16FlashAttnBwdSm80INS1_25CollectiveMainloopBwdSm80ILi2ELi2EN4cute5tupleIJNS5_1CILi128EEES8_NS7_ILi64EEEEEENS_10bfloat16_tEfNS_4arch4Sm80ELb1ELb0ELb1ELb0ELb1ELb0ELb0ELb0ELi2ELi4ELi4ELi4ELb0EEENS1_21CollectiveEpilogueBwdISA_SB_SD_Li256ELb0ELb0ELi2EEENS1_25SingleTileBwdLPTSchedulerILb0ELi128ELb1EEEEEEEEEvNT_6ParamsE$_ZN4cute3eso3ESOILb1ELb0EJNS_5tupleIJNS_1CILi2EEES4_EEENS2_IJiiEEEEEC2ERKS5_RKS6_,@function
        .size           $_ZN7cutlass13device_kernelIN5flash19enable_sm80_to_sm89INS1_16FlashAttnBwdSm80INS1_25CollectiveMainloopBwdSm80ILi2ELi2EN4cute5tupleIJNS5_1CILi128EEES8_NS7_ILi64EEEEEENS_10bfloat16_tEfNS_4arch4Sm80ELb1ELb0ELb1ELb0ELb1ELb0ELb0ELb0ELi2ELi4ELi4ELi4ELb0EEENS1_21CollectiveEpilogueBwdISA_SB_SD_Li256ELb0ELb0ELi2EEENS1_25SingleTileBwdLPTSchedulerILb0ELi128ELb1EEEEEEEEEvNT_6ParamsE$_ZN4cute3eso3ESOILb1ELb0EJNS_5tupleIJNS_1CILi2EEES4_EEENS2_IJiiEEEEEC2ERKS5_RKS6_,($_ZN7cutlass13device_kernelIN5flash19enable_sm80_to_sm89INS1_16FlashAttnBwdSm80INS1_25CollectiveMainloopBwdSm80ILi2ELi2EN4cute5tupleIJNS5_1CILi128EEES8_NS7_ILi64EEEEEENS_10bfloat16_tEfNS_4arch4Sm80ELb1ELb0ELb1ELb0ELb1ELb0ELb0ELb0ELi2ELi4ELi4ELi4ELb0EEENS1_21CollectiveEpilogueBwdISA_SB_SD_Li256ELb0ELb0ELi2EEENS1_25SingleTileBwdLPTSchedulerILb0ELi128ELb1EEEEEEEEEvNT_6ParamsE$_ZN4cute3eso3ESOILb1ELb0EJNS_5tupleIJNS_1CILi2EEES4_EEENS2_IJiiEEENS3_ILi1EEES7_EEC2ERKS5_RKS6_RKS7_SE_ - $_ZN7cutlass13device_kernelIN5flash19enable_sm80_to_sm89INS1_16FlashAttnBwdSm80INS1_25CollectiveMainloopBwdSm80ILi2ELi2EN4cute5tupleIJNS5_1CILi128EEES8_NS7_ILi64EEEEEENS_10bfloat16_tEfNS_4arch4Sm80ELb1ELb0ELb1ELb0ELb1ELb0ELb0ELb0ELi2ELi4ELi4ELi4ELb0EEENS1_21CollectiveEpilogueBwdISA_SB_SD_Li256ELb0ELb0ELi2EEENS1_25SingleTileBwdLPTSchedulerILb0ELi128ELb1EEEEEEEEEvNT_6ParamsE$_ZN4cute3eso3ESOILb1ELb0EJNS_5tupleIJNS_1CILi2EEES4_EEENS2_IJiiEEEEEC2ERKS5_RKS6_)
$_ZN7cutlass13device_kernelIN5flash19enable_sm80_to_sm89INS1_16FlashAttnBwdSm80INS1_25CollectiveMainloopBwdSm80ILi2ELi2EN4cute5tupleIJNS5_1CILi128EEES8_NS7_ILi64EEEEEENS_10bfloat16_tEfNS_4arch4Sm80ELb1ELb0ELb1ELb0ELb1ELb0ELb0ELb0ELi2ELi4ELi4ELi4ELb0EEENS1_21CollectiveEpilogueBwdISA_SB_SD_Li256ELb0ELb0ELi2EEENS1_25SingleTileBwdLPTSchedulerILb0ELi128ELb1EEEEEEEEEvNT_6ParamsE$_ZN4cute3eso3ESOILb1ELb0EJNS_5tupleIJNS_1CILi2EEES4_EEENS2_IJiiEEEEEC2ERKS5_RKS6_:
[----:B------:R-:W-:Y:S02]  /*9b70*/  IADD3 R3, R3, -c[0x0][0x20], RZ ;  /* 0x8000080003037a10 */ /* 0x000fe40007ffe0ff */
[----:B------:R-:W-:-:S03]  /*9b80*/  MOV R5, 0x0 ;  /* 0x0000000000057802 */ /* 0x000fc60000000f00 */
[----:B------:R1:W-:Y:S04]  /*9b90*/  STL [R3], R2 ;  /* 0x0000000203007387 */ /* 0x0003e80000100800 */
[----:B------:R1:W-:Y:S01]  /*9ba0*/  STL [R3+0x4], R8 ;  /* 0x0000040803007387 */ /* 0x0003e20000100800 */
[----:B------:R-:W-:Y:S05]  /*9bb0*/  RET.REL.NODEC R4 `(_ZN7cutlass13device_kernelIN5flash19enable_sm80_to_sm89INS1_16FlashAttnBwdSm80INS1_25CollectiveMainloopBwdSm80ILi2ELi2EN4cute5tupleIJNS5_1CILi128EEES8_NS7_ILi64EEEEEENS_10bfloat16_tEfNS_4arch4Sm80ELb1ELb0ELb1ELb0ELb1ELb0ELb0ELb0ELi2ELi4ELi4ELi4ELb0EEENS1_21CollectiveEpilogueBwdISA_SB_SD_Li256ELb0ELb0ELi2EEENS1_25SingleTileBwdLPTSchedulerILb0ELi128ELb1EEEEEEEEEvNT_6ParamsE) ;  /* 0xffff644004007950 */ /* 0x000fea0003c3ffff */
        .type           $_ZN7cutlass13device_kernelIN5flash19enable_sm80_to_sm89INS1_16FlashAttnBwdSm80INS1_25CollectiveMainloopBwdSm80ILi2ELi2EN4cute5tupleIJNS5_1CILi128EEES8_NS7_ILi64EEEEEENS_10bfloat16_tEfNS_4arch4Sm80ELb1ELb0ELb1ELb0ELb1ELb0ELb0ELb0ELi2ELi4ELi4ELi4ELb0EEENS1_21CollectiveEpilogueBwdISA_SB_SD_Li256ELb0ELb0ELi2EEENS1_25SingleTileBwdLPTSchedulerILb0ELi128ELb1EEEEEEEEEvNT_6ParamsE$_ZN4cute3eso3ESOILb1ELb0EJNS_5tupleIJNS_1CILi2EEES4_EEENS2_IJiiEEENS3_ILi1EEES7_EEC2ERKS5_RKS6_RKS7_SE_,@function
        .size           $_ZN7cutlass13device_kernelIN5flash19enable_sm80_to_sm89INS1_16FlashAttnBwdSm80INS1_25CollectiveMainloopBwdSm80ILi2ELi2EN4cute5tupleIJNS5_1CILi128EEES8_NS7_ILi64EEEEEENS_10bfloat16_tEfNS_4arch4Sm80ELb1ELb0ELb1ELb0ELb1ELb0ELb0ELb0ELi2ELi4ELi4ELi4ELb0EEENS1_21CollectiveEpilogueBwdISA_SB_SD_Li256ELb0ELb0ELi2EEENS1_25SingleTileBwdLPTSchedulerILb0ELi128ELb1EEEEEEEEEvNT_6ParamsE$_ZN4cute3eso3ESOILb1ELb0EJNS_5tupleIJNS_1CILi2EEES4_EEENS2_IJiiEEENS3_ILi1EEES7_EEC2ERKS5_RKS6_RKS7_SE_,($_ZN7cutlass13device_kernelIN5flash19enable_sm80_to_sm89INS1_16FlashAttnBwdSm80INS1_25CollectiveMainloopBwdSm80ILi2ELi2EN4cute5tupleIJNS5_1CILi128EEES8_NS7_ILi64EEEEEENS_10bfloat16_tEfNS_4arch4Sm80ELb1ELb0ELb1ELb0ELb1ELb0ELb0ELb0ELi2ELi4ELi4ELi4ELb0EEENS1_21CollectiveEpilogueBwdISA_SB_SD_Li256ELb0ELb0ELi2EEENS1_25SingleTileBwdLPTSchedulerILb0ELi128ELb1EEEEEEEEEvNT_6ParamsE$_ZN4cute3eso3ESOILb1ELb0EJNS_5tupleIJNS_1CILi2EEES4_S4_EEENS2_IJNS3_ILi1EEENS3_ILi512EEEiEEEEEC2ERKS5_RKS8_ - $_ZN7cutlass13device_kernelIN5flash19enable_sm80_to_sm89INS1_16FlashAttnBwdSm80INS1_25CollectiveMainloopBwdSm80ILi2ELi2EN4cute5tupleIJNS5_1CILi128EEES8_NS7_ILi64EEEEEENS_10bfloat16_tEfNS_4arch4Sm80ELb1ELb0ELb1ELb0ELb1ELb0ELb0ELb0ELi2ELi4ELi4ELi4ELb0EEENS1_21CollectiveEpilogueBwdISA_SB_SD_Li256ELb0ELb0ELi2EEENS1_25SingleTileBwdLPTSchedulerILb0ELi128ELb1EEEEEEEEEvNT_6ParamsE$_ZN4cute3eso3ESOILb1ELb0EJNS_5tupleIJNS_1CILi2EEES4_EEENS2_IJiiEEENS3_ILi1EEES7_EEC2ERKS5_RKS6_RKS7_SE_)
$_ZN7cutlass13device_kernelIN5flash19enable_sm80_to_sm89INS1_16FlashAttnBwdSm80INS1_25CollectiveMainloopBwdSm80ILi2ELi2EN4cute5tupleIJNS5_1CILi128EEES8_NS7_ILi64EEEEEENS_10bfloat16_tEfNS_4arch4Sm80ELb1ELb0ELb1ELb0ELb1ELb0ELb0ELb0ELi2ELi4ELi4ELi4ELb0EEENS1_21CollectiveEpilogueBwdISA_SB_SD_Li256ELb0ELb0ELi2EEENS1_25SingleTileBwdLPTSchedulerILb0ELi128ELb1EEEEEEEEEvNT_6ParamsE$_ZN4cute3eso3ESOILb1ELb0EJNS_5tupleIJNS_1CILi2EEES4_EEENS2_IJiiEEENS3_ILi1EEES7_EEC2ERKS5_RKS6_RKS7_SE_:
[----:B------:R-:W-:Y:S01]  /*9bc0*/  IADD3 R4, R4, -c[0x0][0x20], RZ ;  /* 0x8000080004047a10 */ /* 0x000fe20007ffe0ff */
[----:B------:R-:W-:Y:S01]  /*9bd0*/  IMAD.MOV.U32 R90, RZ, RZ, R6 ;  /* 0x000000ffff5a7224 */ /* 0x000fe200078e0006 */
[----:B------:R-:W-:-:S03]  /*9be0*/  MOV R91, 0x0 ;  /* 0x00000000005b7802 */ /* 0x000fc60000000f00 */
[----:B------:R1:W-:Y:S04]  /*9bf0*/  STL [R4], R2 ;  /* 0x0000000204007387 */ /* 0x0003e80000100800 */
[----:B------:R1:W-:Y:S01]  /*9c00*/  STL [R4+0x4], R3 ;  /* 0x0000040304007387 */ /* 0x0003e20000100800 */
[----:B------:R-:W-:Y:S05]  /*9c10*/  RET.REL.NODEC R90 `(_ZN7cutlass13device_kernelIN5flash19enable_sm80_to_sm89INS1_16FlashAttnBwdSm80INS1_25CollectiveMainloopBwdSm80ILi2ELi2EN4cute5tupleIJNS5_1CILi128EEES8_NS7_ILi64EEEEEENS_10bfloat16_tEfNS_4arch4Sm80ELb1ELb0ELb1ELb0ELb1ELb0ELb0ELb0ELi2ELi4ELi4ELi4ELb0EEENS1_21CollectiveEpilogueBwdISA_SB_SD_Li256ELb0ELb0ELi2EEENS1_25SingleTileBwdLPTSchedulerILb0ELi128ELb1EEEEEEEEEvNT_6ParamsE) ;  /* 0xffff63e05a007950 */ /* 0x000fea0003c3ffff */
        .type           $_ZN7cutlass13device_kernelIN5flash19enable_sm80_to_sm89INS1_16FlashAttnBwdSm80INS1_25CollectiveMainloopBwdSm80ILi2ELi2EN4cute5tupleIJNS5_1CILi128EEES8_NS7_ILi64EEEEEENS_10bfloat16_tEfNS_4arch4Sm80ELb1ELb0ELb1ELb0ELb1ELb0ELb0ELb0ELi2ELi4ELi4ELi4ELb0EEENS1_21CollectiveEpilogueBwdISA_SB_SD_Li256ELb0ELb0ELi2EEENS1_25SingleTileBwdLPTSchedulerILb0ELi128ELb1EEEEEEEEEvNT_6ParamsE$_ZN4cute3eso3ESOILb1ELb0EJNS_5tupleIJNS_1CILi2EEES4_S4_EEENS2_IJNS3_ILi1EEENS3_ILi512EEEiEEEEEC2ERKS5_RKS8_,@function
        .size           $_ZN7cutlass13device_kernelIN5flash19enable_sm80_to_sm89INS1_16FlashAttnBwdSm80INS1_25CollectiveMainloopBwdSm80ILi2ELi2EN4cute5tupleIJNS5_1CILi128EEES8_NS7_ILi64EEEEEENS_10bfloat16_tEfNS_4arch4Sm80ELb1ELb0ELb1ELb0ELb1ELb0ELb0ELb0ELi2ELi4ELi4ELi4ELb0EEENS1_21CollectiveEpilogueBwdISA_SB_SD_Li256ELb0ELb0ELi2EEENS1_25SingleTileBwdLPTSchedulerILb0ELi128ELb1EEEEEEEEEvNT_6ParamsE$_ZN4cute3eso3ESOILb1ELb0EJNS_5tupleIJNS_1CILi2EEES4_S4_EEENS2_IJNS3_ILi1EEENS3_ILi512EEEiEEEEEC2ERKS5_RKS8_,($_ZN7cutlass13device_kernelIN5flash19enable_sm80_to_sm89INS1_16FlashAttnBwdSm80INS1_25CollectiveMainloopBwdSm80ILi2ELi2EN4cute5tupleIJNS5_1CILi128EEES8_NS7_ILi64EEEEEENS_10bfloat16_tEfNS_4arch4Sm80ELb1ELb0ELb1ELb0ELb1ELb0ELb0ELb0ELi2ELi4ELi4ELi4ELb0EEENS1_21CollectiveEpilogueBwdISA_SB_SD_Li256ELb0ELb0ELi2EEENS1_25SingleTileBwdLPTSchedulerILb0ELi128ELb1EEEEEEEEEvNT_6ParamsE$_ZN4cute3eso3ESOILb1ELb0EJNS_5tupleIJNS_1CILi8EEENS2_IJNS3_ILi2EEES5_S5_EEENS3_ILi1EEES6_S7_EEENS2_IJS7_NS2_IJS4_iiEEENS3_ILi64EEENS2_IJiNS3_ILi144EEENS3_ILi288EEEEEENS3_ILi512EEEEEEEEC2ERKS8_RKSF_ - $_ZN7cutlass13device_kernelIN5flash19enable_sm80_to_sm89INS1_16FlashAttnBwdSm80INS1_25CollectiveMainloopBwdSm80ILi2ELi2EN4cute5tupleIJNS5_1CILi128EEES8_NS7_ILi64EEEEEENS_10bfloat16_tEfNS_4arch4Sm80ELb1ELb0ELb1ELb0ELb1ELb0ELb0ELb0ELi2ELi4ELi4ELi4ELb0EEENS1_21CollectiveEpilogueBwdISA_SB_SD_Li256ELb0ELb0ELi2EEENS1_25SingleTileBwdLPTSchedulerILb0ELi128ELb1EEEEEEEEEvNT_6ParamsE$_ZN4cute3eso3ESOILb1ELb0EJNS_5tupleIJNS_1CILi2EEES4_S4_EEENS2_IJNS3_ILi1EEENS3_ILi512EEEiEEEEEC2ERKS5_RKS8_)
$_ZN7cutlass13device_kernelIN5flash19enable_sm80_to_sm89INS1_16FlashAttnBwdSm80INS1_25CollectiveMainloopBwdSm80ILi2ELi2EN4cute5tupleIJNS5_1CILi128EEES8_NS7_ILi64EEEEEENS_10bfloat16_tEfNS_4arch4Sm80ELb1ELb0ELb1ELb0ELb1ELb0ELb0ELb0ELi2ELi4ELi4ELi4ELb0EEENS1_21CollectiveEpilogueBwdISA_SB_SD_Li256ELb0ELb0ELi2EEENS1_25SingleTileBwdLPTSchedulerILb0ELi128ELb1EEEEEEEEEvNT_6ParamsE$_ZN4cute3eso3ESOILb1ELb0EJNS_5tupleIJNS_1CILi2EEES4_S4_EEENS2_IJNS3_ILi1EEENS3_ILi512EEEiEEEEEC2ERKS5_RKS8_:
[----:B------:R-:W-:Y:S02]  /*9c20*/  IADD3 R3, R77, -c[0x0][0x20], RZ ;  /* 0x800008004d037a10 */ /* 0x000fe40007ffe0ff */
[----:B------:R-:W-:-:S03]  /*9c30*/  MOV R5, 0x0 ;  /* 0x0000000000057802 */ /* 0x000fc60000000f00 */
[----:B------:R1:W-:Y:S01]  /*9c40*/  STL [R3], R2 ;  /* 0x0000000203007387 */ /* 0x0003e20000100800 */
[----:B------:R-:W-:Y:S05]  /*9c50*/  RET.REL.NODEC R4 `(_ZN7cutlass13device_kernelIN5flash19enable_sm80_to_sm89INS1_16FlashAttnBwdSm80INS1_25CollectiveMainloopBwdSm80ILi2ELi2EN4cute5tupleIJNS5_1CILi128EEES8_NS7_ILi64EEEEEENS_10bfloat16_tEfNS_4arch4Sm80ELb1ELb0ELb1ELb0ELb1ELb0ELb0ELb0ELi2ELi4ELi4ELi4ELb0EEENS1_21CollectiveEpilogueBwdISA_SB_SD_Li256ELb0ELb0ELi2EEENS1_25SingleTileBwdLPTSchedulerILb0ELi128ELb1EEEEEEEEEvNT_6ParamsE) ;  /* 0xffff63a004007950 */ /* 0x000fea0003c3ffff */
        .type           $_ZN7cutlass13device_kernelIN5flash19enable_sm80_to_sm89INS1_16FlashAttnBwdSm80INS1_25CollectiveMainloopBwdSm80ILi2ELi2EN4cute5tupleIJNS5_1CILi128EEES8_NS7_ILi64EEEEEENS_10bfloat16_tEfNS_4arch4Sm80ELb1ELb0ELb1ELb0ELb1ELb0ELb0ELb0ELi2ELi4ELi4ELi4ELb0EEENS1_21CollectiveEpilogueBwdISA_SB_SD_Li256ELb0ELb0ELi2EEENS1_25SingleTileBwdLPTSchedulerILb0ELi128ELb1EEEEEEEEEvNT_6ParamsE$_ZN4cute3eso3ESOILb1ELb0EJNS_5tupleIJNS_1CILi8EEENS2_IJNS3_ILi2EEES5_S5_EEENS3_ILi1EEES6_S7_EEENS2_IJS7_NS2_IJS4_iiEEENS3_ILi64EEENS2_IJiNS3_ILi144EEENS3_ILi288EEEEEENS3_ILi512EEEEEEEEC2ERKS8_RKSF_,@function
        .size           $_ZN7cutlass13device_kernelIN5flash19enable_sm80_to_sm89INS1_16FlashAttnBwdSm80INS1_25CollectiveMainloopBwdSm80ILi2ELi2EN4cute5tupleIJNS5_1CILi128EEES8_NS7_ILi64EEEEEENS_10bfloat16_tEfNS_4arch4Sm80ELb1ELb0ELb1ELb0ELb1ELb0ELb0ELb0ELi2ELi4ELi4ELi4ELb0EEENS1_21CollectiveEpilogueBwdISA_SB_SD_Li256ELb0ELb0ELi2EEENS1_25SingleTileBwdLPTSchedulerILb0ELi128ELb1EEEEEEEEEvNT_6ParamsE$_ZN4cute3eso3ESOILb1ELb0EJNS_5tupleIJNS_1CILi8EEENS2_IJNS3_ILi2EEES5_S5_EEENS3_ILi1EEES6_S7_EEENS2_IJS7_NS2_IJS4_iiEEENS3_ILi64EEENS2_IJiNS3_ILi144EEENS3_ILi288EEEEEENS3_ILi512EEEEEEEEC2ERKS8_RKSF_,($_ZN7cutlass13device_kernelIN5flash19enable_sm80_to_sm89INS1_16FlashAttnBwdSm80INS1_25CollectiveMainloopBwdSm80ILi2ELi2EN4cute5tupleIJNS5_1CILi128EEES8_NS7_ILi64EEEEEENS_10bfloat16_tEfNS_4arch4Sm80ELb1ELb0ELb1ELb0ELb1ELb0ELb0ELb0ELi2ELi4ELi4ELi4ELb0EEENS1_21CollectiveEpilogueBwdISA_SB_SD_Li256ELb0ELb0ELi2EEENS1_25SingleTileBwdLPTSchedulerILb0ELi128ELb1EEEEEEEEEvNT_6ParamsE$_ZN4cute3eso3ESOILb1ELb0EJNS_5tupleIJNS_1CILi8EEENS2_IJNS3_ILi2EEES5_S5_EEENS3_ILi1EEES6_S7_EEENS2_IJS7_NS2_IJiiiEEENS3_ILi64EEENS2_IJNS3_ILi72EEENS3_ILi144EEENS3_ILi288EEEEEENS3_ILi512EEEEEEEEC2ERKS8_RKSG_ - $_ZN7cutlass13device_kernelIN5flash19enable_sm80_to_sm89INS1_16FlashAttnBwdSm80INS1_25CollectiveMainloopBwdSm80ILi2ELi2EN4cute5tupleIJNS5_1CILi128EEES8_NS7_ILi64EEEEEENS_10bfloat16_tEfNS_4arch4Sm80ELb1ELb0ELb1ELb0ELb1ELb0ELb0ELb0ELi2ELi4ELi4ELi4ELb0EEENS1_21CollectiveEpilogueBwdISA_SB_SD_Li256ELb0ELb0ELi2EEENS1_25SingleTileBwdLPTSchedulerILb0ELi128ELb1EEEEEEEEEvNT_6ParamsE$_ZN4cute3eso3ESOILb1ELb0EJNS_5tupleIJNS_1CILi8EEENS2_IJNS3_ILi2EEES5_S5_EEENS3_ILi1EEES6_S7_EEENS2_IJS7_NS2_IJS4_iiEEENS3_ILi64EEENS2_IJiNS3_ILi144EEENS3_ILi288EEEEEENS3_ILi512EEEEEEEEC2ERKS8_RKSF_)
$_ZN7cutlass13device_kernelIN5flash19enable_sm80_to_sm89INS1_16FlashAttnBwdSm80INS1_25CollectiveMainloopBwdSm80ILi2ELi2EN4cute5tupleIJNS5_1CILi128EEES8_NS7_ILi64EEEEEENS_10bfloat16_tEfNS_4arch4Sm80ELb1ELb0ELb1ELb0ELb1ELb0ELb0ELb0ELi2ELi4ELi4ELi4ELb0EEENS1_21CollectiveEpilogueBwdISA_SB_SD_Li256ELb0ELb0ELi2EEENS1_25SingleTileBwdLPTSchedulerILb0ELi128ELb1EEEEEEEEEvNT_6ParamsE$_ZN4cute3eso3ESOILb1ELb0EJNS_5tupleIJNS_1CILi8EEENS2_IJNS3_ILi2EEES5_S5_EEENS3_ILi1EEES6_S7_EEENS2_IJS7_NS2_IJS4_iiEEENS3_ILi64EEENS2_IJiNS3_ILi144EEENS3_ILi288EEEEEENS3_ILi512EEEEEEEEC2ERKS8_RKSF_:
[----:B------:R-:W-:Y:S02]  /*9c60*/  IADD3 R4, R60, -c[0x0][0x20], RZ ;  /* 0x800008003c047a10 */ /* 0x000fe40007ffe0ff */
[----:B------:R-:W-:-:S03]  /*9c70*/  MOV R9, 0x0 ;  /* 0x0000000000097802 */ /* 0x000fc60000000f00 */
[----:B------:R1:W-:Y:S04]  /*9c80*/  STL [R4], R2 ;  /* 0x0000000204007387 */ /* 0x0003e80000100800 */
[----:B------:R1:W-:Y:S04]  /*9c90*/  STL [R4+0x4], R3 ;  /* 0x0000040304007387 */ /* 0x0003e80000100800 */
[----:B------:R1:W-:Y:S01]  /*9ca0*/  STL [R4+0x8], R5 ;  /* 0x0000080504007387 */ /* 0x0003e20000100800 */
[----:B------:R-:W-:Y:S05]  /*9cb0*/  RET.REL.NODEC R8 `(_ZN7cutlass13device_kernelIN5flash19enable_sm80_to_sm89INS1_16FlashAttnBwdSm80INS1_25CollectiveMainloopBwdSm80ILi2ELi2EN4cute5tupleIJNS5_1CILi128EEES8_NS7_ILi64EEEEEENS_10bfloat16_tEfNS_4arch4Sm80ELb1ELb0ELb1ELb0ELb1ELb0ELb0ELb0ELi2ELi4ELi4ELi4ELb0EEENS1_21CollectiveEpilogueBwdISA_SB_SD_Li256ELb0ELb0ELi2EEENS1_25SingleTileBwdLPTSchedulerILb0ELi128ELb1EEEEEEEEEvNT_6ParamsE) ;  /* 0xffff634008007950 */ /* 0x000fea0003c3ffff */
        .type           $_ZN7cutlass13device_kernelIN5flash19enable_sm80_to_sm89INS1_16FlashAttnBwdSm80INS1_25CollectiveMainloopBwdSm80ILi2ELi2EN4cute5tupleIJNS5_1CILi128EEES8_NS7_ILi64EEEEEENS_10bfloat16_tEfNS_4arch4Sm80ELb1ELb0ELb1ELb0ELb1ELb0ELb0ELb0ELi2ELi4ELi4ELi4ELb0EEENS1_21CollectiveEpilogueBwdISA_SB_SD_Li256ELb0ELb0ELi2EEENS1_25SingleTileBwdLPTSchedulerILb0ELi128ELb1EEEEEEEEEvNT_6ParamsE$_ZN4cute3eso3ESOILb1ELb0EJNS_5tupleIJNS_1CILi8EEENS2_IJNS3_ILi2EEES5_S5_EEENS3_ILi1EEES6_S7_EEENS2_IJS7_NS2_IJiiiEEENS3_ILi64EEENS2_IJNS3_ILi72EEENS3_ILi144EEENS3_ILi288EEEEEENS3_ILi512EEEEEEEEC2ERKS8_RKSG_,@function
        .size           $_ZN7cutlass13device_kernelIN5flash19enable_sm80_to_sm89INS1_16FlashAttnBwdSm80INS1_25CollectiveMainloopBwdSm80ILi2ELi2EN4cute5tupleIJNS5_1CILi128EEES8_NS7_ILi64EEEEEENS_10bfloat16_tEfNS_4arch4Sm80ELb1ELb0ELb1ELb0ELb1ELb0ELb0ELb0ELi2ELi4ELi4ELi4ELb0EEENS1_21CollectiveEpilogueBwdISA_SB_SD_Li256ELb0ELb0ELi2EEENS1_25SingleTileBwdLPTSchedulerILb0ELi128ELb1EEEEEEEEEvNT_6ParamsE$_ZN4cute3eso3ESOILb1ELb0EJNS_5tupleIJNS_1CILi8EEENS2_IJNS3_ILi2EEES5_S5_EEENS3_ILi1EEES6_S7_EEENS2_IJS7_NS2_IJiiiEEENS3_ILi64EEENS2_IJNS3_ILi72EEENS3_ILi144EEENS3_ILi288EEEEEENS3_ILi512EEEEEEEEC2ERKS8_RKSG_,($_ZN7cutlass13device_kernelIN5flash19enable_sm80_to_sm89INS1_16FlashAttnBwdSm80INS1_25CollectiveMainloopBwdSm80ILi2ELi2EN4cute5tupleIJNS5_1CILi128EEES8_NS7_ILi64EEEEEENS_10bfloat16_tEfNS_4arch4Sm80ELb1ELb0ELb1ELb0ELb1ELb0ELb0ELb0ELi2ELi4ELi4ELi4ELb0EEENS1_21CollectiveEpilogueBwdISA_SB_SD_Li256ELb0ELb0ELi2EEENS1_25SingleTileBwdLPTSchedulerILb0ELi128ELb1EEEEEEEEEvNT_6ParamsE$_ZN4cute3eso3ESOILb1ELb0EJNS_5tupleIJNS_1CILi8EEENS3_ILi2EEES5_S5_S4_S5_EEENS2_IJNS3_ILi1EEEiiiNS3_ILi72EEENS3_ILi512EEEEEEEEC2ERKS6_RKSA_ - $_ZN7cutlass13device_kernelIN5flash19enable_sm80_to_sm89INS1_16FlashAttnBwdSm80INS1_25CollectiveMainloopBwdSm80ILi2ELi2EN4cute5tupleIJNS5_1CILi128EEES8_NS7_ILi64EEEEEENS_10bfloat16_tEfNS_4arch4Sm80ELb1ELb0ELb1ELb0ELb1ELb0ELb0ELb0ELi2ELi4ELi4ELi4ELb0EEENS1_21CollectiveEpilogueBwdISA_SB_SD_Li256ELb0ELb0ELi2EEENS1_25SingleTileBwdLPTSchedulerILb0ELi128ELb1EEEEEEEEEvNT_6ParamsE$_ZN4cute3eso3ESOILb1ELb0EJNS_5tupleIJNS_1CILi8EEENS2_IJNS3_ILi2EEES5_S5_EEENS3_ILi1EEES6_S7_EEENS2_IJS7_NS2_IJiiiEEENS3_ILi64EEENS2_IJNS3_ILi72EEENS3_ILi144EEENS3_ILi288EEEEEENS3_ILi512EEEEEEEEC2ERKS8_RKSG_)
$_ZN7cutlass13device_kernelIN5flash19enable_sm80_to_sm89INS1_16FlashAttnBwdSm80INS1_25CollectiveMainloopBwdSm80ILi2ELi2EN4cute5tupleIJNS5_1CILi128EEES8_NS7_ILi64EEEEEENS_10bfloat16_tEfNS_4arch4Sm80ELb1ELb0ELb1ELb0ELb1ELb0ELb0ELb0ELi2ELi4ELi4ELi4ELb0EEENS1_21CollectiveEpilogueBwdISA_SB_SD_Li256ELb0ELb0ELi2EEENS1_25SingleTileBwdLPTSchedulerILb0ELi128ELb1EEEEEEEEEvNT_6ParamsE$_ZN4cute3eso3ESOILb1ELb0EJNS_5tupleIJNS_1CILi8EEENS2_IJNS3_ILi2EEES5_S5_EEENS3_ILi1EEES6_S7_EEENS2_IJS7_NS2_IJiiiEEENS3_ILi64EEENS2_IJNS3_ILi72EEENS3_ILi144EEENS3_ILi288EEEEEENS3_ILi512EEEEEEEEC2ERKS8_RKSG_:
[----:B------:R-:W-:Y:S02]  /*9cc0*/  IADD3 R4, R4, -c[0x0][0x20], RZ ;  /* 0x8000080004047a10 */ /* 0x000fe40007ffe0ff */
[----:B------:R-:W-:-:S03]  /*9cd0*/  MOV R9, 0x0 ;  /* 0x0000000000097802 */ /* 0x000fc60000000f00 */
[----:B------:R1:W-:Y:S04]  /*9ce0*/  STL [R4], R2 ;  /* 0x0000000204007387 */ /* 0x0003e80000100800 */
[----:B------:R1:W-:Y:S04]  /*9cf0*/  STL [R4+0x4], R3 ;  /* 0x0000040304007387 */ /* 0x0003e80000100800 */
[----:B------:R1:W-:Y:S01]  /*9d00*/  STL [R4+0x8], R5 ;  /* 0x0000080504007387 */ /* 0x0003e20000100800 */
[----:B------:R-:W-:Y:S05]  /*9d10*/  RET.REL.NODEC R8 `(_ZN7cutlass13device_kernelIN5flash19enable_sm80_to_sm89INS1_16FlashAttnBwdSm80INS1_25CollectiveMainloopBwdSm80ILi2ELi2EN4cute5tupleIJNS5_1CILi128EEES8_NS7_ILi64EEEEEENS_10bfloat16_tEfNS_4arch4Sm80ELb1ELb0ELb1ELb0ELb1ELb0ELb0ELb0ELi2ELi4ELi4ELi4ELb0EEENS1_21CollectiveEpilogueBwdISA_SB_SD_Li256ELb0ELb0ELi2EEENS1_25SingleTileBwdLPTSchedulerILb0ELi128ELb1EEEEEEEEEvNT_6ParamsE) ;  /* 0xffff62e008007950 */ /* 0x000fea0003c3ffff */
        .type           $_ZN7cutlass13device_kernelIN5flash19enable_sm80_to_sm89INS1_16FlashAttnBwdSm80INS1_25CollectiveMainloopBwdSm80ILi2ELi2EN4cute5tupleIJNS5_1CILi128EEES8_NS7_ILi64EEEEEENS_10bfloat16_tEfNS_4arch4Sm80ELb1ELb0ELb1ELb0ELb1ELb0ELb0ELb0ELi2ELi4ELi4ELi4ELb0EEENS1_21CollectiveEpilogueBwdISA_SB_SD_Li256ELb0ELb0ELi2EEENS1_25SingleTileBwdLPTSchedulerILb0ELi128ELb1EEEEEEEEEvNT_6ParamsE$_ZN4cute3eso3ESOILb1ELb0EJNS_5tupleIJNS_1CILi8EEENS3_ILi2EEES5_S5_S4_S5_EEENS2_IJNS3_ILi1EEEiiiNS3_ILi72EEENS3_ILi512EEEEEEEEC2ERKS6_RKSA_,@function
        .size           $_ZN7cutlass13device_kernelIN5flash19enable_sm80_to_sm89INS1_16FlashAttnBwdSm80INS1_25CollectiveMainloopBwdSm80ILi2ELi2EN4cute5tupleIJNS5_1CILi128EEES8_NS7_ILi64EEEEEENS_10bfloat16_tEfNS_4arch4Sm80ELb1ELb0ELb1ELb0ELb1ELb0ELb0ELb0ELi2ELi4ELi4ELi4ELb0EEENS1_21CollectiveEpilogueBwdISA_SB_SD_Li256ELb0ELb0ELi2EEENS1_25SingleTileBwdLPTSchedulerILb0ELi128ELb1EEEEEEEEEvNT_6ParamsE$_ZN4cute3eso3ESOILb1ELb0EJNS_5tupleIJNS_1CILi8EEENS3_ILi2EEES5_S5_S4_S5_EEENS2_IJNS3_ILi1EEEiiiNS3_ILi72EEENS3_ILi512EEEEEEEEC2ERKS6_RKSA_,($_ZN7cutlass13device_kernelIN5flash19enable_sm80_to_sm89INS1_16FlashAttnBwdSm80INS1_25CollectiveMainloopBwdSm80ILi2ELi2EN4cute5tupleIJNS5_1CILi128EEES8_NS7_ILi64EEEEEENS_10bfloat16_tEfNS_4arch4Sm80ELb1ELb0ELb1ELb0ELb1ELb0ELb0ELb0ELi2ELi4ELi4ELi4ELb0EEENS1_21CollectiveEpilogueBwdISA_SB_SD_Li256ELb0ELb0ELi2EEENS1_25SingleTileBwdLPTSchedulerILb0ELi128ELb1EEEEEEEEEvNT_6ParamsE$_ZN4cute3eso3ESOILb1ELb0EJNS_6LayoutINS_5tupleIJNS3_IJNS3_IJNS3_IJNS_1CILi4EEENS4_ILi2EEEEEENS4_ILi1EEEEEES8_EEENS3_IJNS3_IJNS3_IJS8_S8_EEES8_EEES6_EEEEEENS3_IJNS3_IJNS3_IJNS3_IJS8_NS4_ILi32EEEEEENS4_ILi0EEEEEESH_EEENS3_IJNS3_IJNS3_IJSH_SH_EEESH_EEENS4_ILi64EEEEEEEEEEENS_10ViewEngineIPN7cutlass10bfloat16_tEEEEEC2ERKSP_RKSU_ - $_ZN7cutlass13device_kernelIN5flash19enable_sm80_to_sm89INS1_16FlashAttnBwdSm80INS1_25CollectiveMainloopBwdSm80ILi2ELi2EN4cute5tupleIJNS5_1CILi128EEES8_NS7_ILi64EEEEEENS_10bfloat16_tEfNS_4arch4Sm80ELb1ELb0ELb1ELb0ELb1ELb0ELb0ELb0ELi2ELi4ELi4ELi4ELb0EEENS1_21CollectiveEpilogueBwdISA_SB_SD_Li256ELb0ELb0ELi2EEENS1_25SingleTileBwdLPTSchedulerILb0ELi128ELb1EEEEEEEEEvNT_6ParamsE$_ZN4cute3eso3ESOILb1ELb0EJNS_5tupleIJNS_1CILi8EEENS3_ILi2EEES5_S5_S4_S5_EEENS2_IJNS3_ILi1EEEiiiNS3_ILi72EEENS3_ILi512EEEEEEEEC2ERKS6_RKSA_)
$_ZN7cutlass13device_kernelIN5flash19enable_sm80_to_sm89INS1_16FlashAttnBwdSm80INS1_25CollectiveMainloopBwdSm80ILi2ELi2EN4cute5tupleIJNS5_1CILi128EEES8_NS7_ILi64EEEEEENS_10bfloat16_tEfNS_4arch4Sm80ELb1ELb0ELb1ELb0ELb1ELb0ELb0ELb0ELi2ELi4ELi4ELi4ELb0EEENS1_21CollectiveEpilogueBwdISA_SB_SD_Li256ELb0ELb0ELi2EEENS1_25SingleTileBwdLPTSchedulerILb0ELi128ELb1EEEEEEEEEvNT_6ParamsE$_ZN4cute3eso3ESOILb1ELb0EJNS_5tupleIJNS_1CILi8EEENS3_ILi2EEES5_S5_S4_S5_EEENS2_IJNS3_ILi1EEEiiiNS3_ILi72EEENS3_ILi512EEEEEEEEC2ERKS6_RKSA_:
[----:B------:R-:W-:Y:S02]  /*9d20*/  IADD3 R4, R4, -c[0x0][0x20], RZ ;  /* 0x8000080004047a10 */ /* 0x000fe40007ffe0ff */
[----:B------:R-:W-:-:S03]  /*9d30*/  MOV R9, 0x0 ;  /* 0x0000000000097802 */ /* 0x000fc60000000f00 */
[----:B------:R1:W-:Y:S04]  /*9d40*/  STL [R4], R2 ;  /* 0x0000000204007387 */ /* 0x0003e80000100800 */
[----:B------:R1:W-:Y:S04]  /*9d50*/  STL [R4+0x4], R3 ;  /* 0x0000040304007387 */ /* 0x0003e80000100800 */
[----:B------:R1:W-:Y:S01]  /*9d60*/  STL [R4+0x8], R5 ;  /* 0x0000080504007387 */ /* 0x0003e20000100800 */
[----:B------:R-:W-:Y:S05]  /*9d70*/  RET.REL.NODEC R8 `(_ZN7cutlass13device_kernelIN5flash19enable_sm80_to_sm89INS1_16FlashAttnBwdSm80INS1_25CollectiveMainloopBwdSm80ILi2ELi2EN4cute5tupleIJNS5_1CILi128EEES8_NS7_ILi64EEEEEENS_10bfloat16_tEfNS_4arch4Sm80ELb1ELb0ELb1ELb0ELb1ELb0ELb0ELb0ELi2ELi4ELi4ELi4ELb0EEENS1_21CollectiveEpilogueBwdISA_SB_SD_Li256ELb0ELb0ELi2EEENS1_25SingleTileBwdLPTSchedulerILb0ELi128ELb1EEEEEEEEEvNT_6ParamsE) ;  /* 0xffff628008007950 */ /* 0x000fea0003c3ffff */
        .type           $_ZN7cutlass13device_kernelIN5flash19enable_sm80_to_sm89INS1_16FlashAttnBwdSm80INS1_25CollectiveMainloopBwdSm80ILi2ELi2EN4cute5tupleIJNS5_1CILi128EEES8_NS7_ILi64EEEEEENS_10bfloat16_tEfNS_4arch4Sm80ELb1ELb0ELb1ELb0ELb1ELb0ELb0ELb0ELi2ELi4ELi4ELi4ELb0EEENS1_21CollectiveEpilogueBwdISA_SB_SD_Li256ELb0ELb0ELi2EEENS1_25SingleTileBwdLPTSchedulerILb0ELi128ELb1EEEEEEEEEvNT_6ParamsE$_ZN4cute3eso3ESOILb1ELb0EJNS_6LayoutINS_5tupleIJNS3_IJNS3_IJNS3_IJNS_1CILi4EEENS4_ILi2EEEEEENS4_ILi1EEEEEES8_EEENS3_IJNS3_IJNS3_IJS8_S8_EEES8_EEES6_EEEEEENS3_IJNS3_IJNS3_IJNS3_IJS8_NS4_ILi32EEEEEENS4_ILi0EEEEEESH_EEENS3_IJNS3_IJNS3_IJSH_SH_EEESH_EEENS4_ILi64EEEEEEEEEEENS_10ViewEngineIPN7cutlass10bfloat16_tEEEEEC2ERKSP_RKSU_,@function
        .size           $_ZN7cutlass13device_kernelIN5flash19enable_sm80_to_sm89INS1_16FlashAttnBwdSm80INS1_25CollectiveMainloopBwdSm80ILi2ELi2EN4cute5tupleIJNS5_1CILi128EEES8_NS7_ILi64EEEEEENS_10bfloat16_tEfNS_4arch4Sm80ELb1ELb0ELb1ELb0ELb1ELb0ELb0ELb0ELi2ELi4ELi4ELi4ELb0EEENS1_21CollectiveEpilogueBwdISA_SB_SD_Li256ELb0ELb0ELi2EEENS1_25SingleTileBwdLPTSchedulerILb0ELi128ELb1EEEEEEEEEvNT_6ParamsE$_ZN4cute3eso3ESOILb1ELb0EJNS_6LayoutINS_5tupleIJNS3_IJNS3_IJNS3_IJNS_1CILi4EEENS4_ILi2EEEEEENS4_ILi1EEEEEES8_EEENS3_IJNS3_IJNS3_IJS8_S8_EEES8_EEES6_EEEEEENS3_IJNS3_IJNS3_IJNS3_IJS8_NS4_ILi32EEEEEENS4_ILi0EEEEEESH_EEENS3_IJNS3_IJNS3_IJSH_SH_EEESH_EEENS4_ILi64EEEEEEEEEEENS_10ViewEngineIPN7cutlass10bfloat16_tEEEEEC2ERKSP_RKSU_,($_ZN7cutlass13device_kernelIN5flash19enable_sm80_to_sm89INS1_16FlashAttnBwdSm80INS1_25CollectiveMainloopBwdSm80ILi2ELi2EN4cute5tupleIJNS5_1CILi128EEES8_NS7_ILi64EEEEEENS_10bfloat16_tEfNS_4arch4Sm80ELb1ELb0ELb1ELb0ELb1ELb0ELb0ELb0ELi2ELi4ELi4ELi4ELb0EEENS1_21CollectiveEpilogueBwdISA_SB_SD_Li256ELb0ELb0ELi2EEENS1_25SingleTileBwdLPTSchedulerILb0ELi128ELb1EEEEEEEEEvNT_6ParamsE$_ZN4cute3eso3ESOILb1ELb0EJNS_6LayoutINS_5tupleIJNS3_IJNS3_IJNS_1CILi2EEES5_EEENS4_ILi1EEEEEEEEENS3_IJNS3_IJNS3_IJS7_NS4_ILi16EEEEEENS4_ILi0EEEEEEEEEEENS_10ViewEngineIPjEEEEC2ERKSF_RKSI_ - $_ZN7cutlass13device_kernelIN5flash19enable_sm80_to_sm89INS1_16FlashAttnBwdSm80INS1_25CollectiveMainloopBwdSm80ILi2ELi2EN4cute5tupleIJNS5_1CILi128EEES8_NS7_ILi64EEEEEENS_10bfloat16_tEfNS_4arch4Sm80ELb1ELb0ELb1ELb0ELb1ELb0ELb0ELb0ELi2ELi4ELi4ELi4ELb0EEENS1_21CollectiveEpilogueBwdISA_SB_SD_Li256ELb0ELb0ELi2EEENS1_25SingleTileBwdLPTSchedulerILb0ELi128ELb1EEEEEEEEEvNT_6ParamsE$_ZN4cute3eso3ESOILb1ELb0EJNS_6LayoutINS_5tupleIJNS3_IJNS3_IJNS3_IJNS_1CILi4EEENS4_ILi2EEEEEENS4_ILi1EEEEEES8_EEENS3_IJNS3_IJNS3_IJS8_S8_EEES8_EEES6_EEEEEENS3_IJNS3_IJNS3_IJNS3_IJS8_NS4_ILi32EEEEEENS4_ILi0EEEEEESH_EEENS3_IJNS3_IJNS3_IJSH_SH_EEESH_EEENS4_ILi64EEEEEEEEEEENS_10ViewEngineIPN7cutlass10bfloat16_tEEEEEC2ERKSP_RKSU_)
$_ZN7cutlass13device_kernelIN5flash19enable_sm80_to_sm89INS1_16FlashAttnBwdSm80INS1_25CollectiveMainloopBwdSm80ILi2ELi2EN4cute5tupleIJNS5_1CILi128EEES8_NS7_ILi64EEEEEENS_10bfloat16_tEfNS_4arch4Sm80ELb1ELb0ELb1ELb0ELb1ELb0ELb0ELb0ELi2ELi4ELi4ELi4ELb0EEENS1_21CollectiveEpilogueBwdISA_SB_SD_Li256ELb0ELb0ELi2EEENS1_25SingleTileBwdLPTSchedulerILb0ELi128ELb1EEEEEEEEEvNT_6ParamsE$_ZN4cute3eso3ESOILb1ELb0EJNS_6LayoutINS_5tupleIJNS3_IJNS3_IJNS3_IJNS_1CILi4EEENS4_ILi2EEEEEENS4_ILi1EEEEEES8_EEENS3_IJNS3_IJNS3_IJS8_S8_EEES8_EEES6_EEEEEENS3_IJNS3_IJNS3_IJNS3_IJS8_NS4_ILi32EEEEEENS4_ILi0EEEEEESH_EEENS3_IJNS3_IJNS3_IJSH_SH_EEESH_EEENS4_ILi64EEEEEEEEEEENS_10ViewEngineIPN7cutlass10bfloat16_tEEEEEC2ERKSP_RKSU_:
[----:B------:R-:W-:Y:S02]  /*9d80*/  IADD3 R4, R67, -c[0x0][0x20], RZ ;  /* 0x8000080043047a10 */ /* 0x000fe40007ffe0ff */
[----:B------:R-:W-:-:S03]  /*9d90*/  MOV R7, 0x0 ;  /* 0x0000000000077802 */ /* 0x000fc60000000f00 */
[----:B------:R1:W-:Y:S01]  /*9da0*/  STL.64 [R4], R2 ;  /* 0x0000000204007387 */ /* 0x0003e20000100a00 */
[----:B------:R-:W-:Y:S05]  /*9db0*/  RET.REL.NODEC R6 `(_ZN7cutlass13device_kernelIN5flash19enable_sm80_to_sm89INS1_16FlashAttnBwdSm80INS1_25CollectiveMainloopBwdSm80ILi2ELi2EN4cute5tupleIJNS5_1CILi128EEES8_NS7_ILi64EEEEEENS_10bfloat16_tEfNS_4arch4Sm80ELb1ELb0ELb1ELb0ELb1ELb0ELb0ELb0ELi2ELi4ELi4ELi4ELb0EEENS1_21CollectiveEpilogueBwdISA_SB_SD_Li256ELb0ELb0ELi2EEENS1_25SingleTileBwdLPTSchedulerILb0ELi128ELb1EEEEEEEEEvNT_6ParamsE) ;  /* 0xffff624006007950 */ /* 0x000fea0003c3ffff */
        .type           $_ZN7cutlass13device_kernelIN5flash19enable_sm80_to_sm89INS1_16FlashAttnBwdSm80INS1_25CollectiveMainloopBwdSm80ILi2ELi2EN4cute5tupleIJNS5_1CILi128EEES8_NS7_ILi64EEEEEENS_10bfloat16_tEfNS_4arch4Sm80ELb1ELb0ELb1ELb0ELb1ELb0ELb0ELb0ELi2ELi4ELi4ELi4ELb0EEENS1_21CollectiveEpilogueBwdISA_SB_SD_Li256ELb0ELb0ELi2EEENS1_25SingleTileBwdLPTSchedulerILb0ELi128ELb1EEEEEEEEEvNT_6ParamsE$_ZN4cute3eso3ESOILb1ELb0EJNS_6LayoutINS_5tupleIJNS3_IJNS3_IJNS_1CILi2EEES5_EEENS4_ILi1EEEEEEEEENS3_IJNS3_IJNS3_IJS7_NS4_ILi16EEEEEENS4_ILi0EEEEEEEEEEENS_10ViewEngineIPjEEEEC2ERKSF_RKSI_,@function
        .size           $_ZN7cutlass13device_kernelIN5flash19enable_sm80_to_sm89INS1_16FlashAttnBwdSm80INS1_25CollectiveMainloopBwdSm80ILi2ELi2EN4cute5tupleIJNS5_1CILi128EEES8_NS7_ILi64EEEEEENS_10bfloat16_tEfNS_4arch4Sm80ELb1ELb0ELb1ELb0ELb1ELb0ELb0ELb0ELi2ELi4ELi4ELi4ELb0EEENS1_21CollectiveEpilogueBwdISA_SB_SD_Li256ELb0ELb0ELi2EEENS1_25SingleTileBwdLPTSchedulerILb0ELi128ELb1EEEEEEEEEvNT_6ParamsE$_ZN4cute3eso3ESOILb1ELb0EJNS_6LayoutINS_5tupleIJNS3_IJNS3_IJNS_1CILi2EEES5_EEENS4_ILi1EEEEEEEEENS3_IJNS3_IJNS3_IJS7_NS4_ILi16EEEEEENS4_ILi0EEEEEEEEEEENS_10ViewEngineIPjEEEEC2ERKSF_RKSI_,($_ZN7cutlass13device_kernelIN5flash19enable_sm80_to_sm89INS1_16FlashAttnBwdSm80INS1_25CollectiveMainloopBwdSm80ILi2ELi2EN4cute5tupleIJNS5_1CILi128EEES8_NS7_ILi64EEEEEENS_10bfloat16_tEfNS_4arch4Sm80ELb1ELb0ELb1ELb0ELb1ELb0ELb0ELb0ELi2ELi4ELi4ELi4ELb0EEENS1_21CollectiveEpilogueBwdISA_SB_SD_Li256ELb0ELb0ELi2EEENS1_25SingleTileBwdLPTSchedulerILb0ELi128ELb1EEEEEEEEEvNT_6ParamsE$_ZN4cute3eso3ESOILb1ELb0EJNS_6LayoutINS_5tupleIJNS3_IJNS3_IJNS_1CILi4EEENS4_ILi2EEEEEENS4_ILi1EEEEEEEEENS3_IJNS3_IJNS3_IJS8_NS4_ILi32EEEEEENS4_ILi0EEEEEEEEEEENS_10ViewEngineIPN7cutlass10bfloat16_tEEEEEC2ERKSG_RKSL_ - $_ZN7cutlass13device_kernelIN5flash19enable_sm80_to_sm89INS1_16FlashAttnBwdSm80INS1_25CollectiveMainloopBwdSm80ILi2ELi2EN4cute5tupleIJNS5_1CILi128EEES8_NS7_ILi64EEEEEENS_10bfloat16_tEfNS_4arch4Sm80ELb1ELb0ELb1ELb0ELb1ELb0ELb0ELb0ELi2ELi4ELi4ELi4ELb0EEENS1_21CollectiveEpilogueBwdISA_SB_SD_Li256ELb0ELb0ELi2EEENS1_25SingleTileBwdLPTSchedulerILb0ELi128ELb1EEEEEEEEEvNT_6ParamsE$_ZN4cute3eso3ESOILb1ELb0EJNS_6LayoutINS_5tupleIJNS3_IJNS3_IJNS_1CILi2EEES5_EEENS4_ILi1EEEEEEEEENS3_IJNS3_IJNS3_IJS7_NS4_ILi16EEEEEENS4_ILi0EEEEEEEEEEENS_10ViewEngineIPjEEEEC2ERKSF_RKSI_)
$_ZN7cutlass13device_kernelIN5flash19enable_sm80_to_sm89INS1_16FlashAttnBwdSm80INS1_25CollectiveMainloopBwdSm80ILi2ELi2EN4cute5tupleIJNS5_1CILi128EEES8_NS7_ILi64EEEEEENS_10bfloat16_tEfNS_4arch4Sm80ELb1ELb0ELb1ELb0ELb1ELb0ELb0ELb0ELi2ELi4ELi4ELi4ELb0EEENS1_21CollectiveEpilogueBwdISA_SB_SD_Li256ELb0ELb0ELi2EEENS1_25SingleTileBwdLPTSchedulerILb0ELi128ELb1EEEEEEEEEvNT_6ParamsE$_ZN4cute3eso3ESOILb1ELb0EJNS_6LayoutINS_5tupleIJNS3_IJNS3_IJNS_1CILi2EEES5_EEENS4_ILi1EEEEEEEEENS3_IJNS3_IJNS3_IJS7_NS4_ILi16EEEEEENS4_ILi0EEEEEEEEEEENS_10ViewEngineIPjEEEEC2ERKSF_RKSI_:
[----:B------:R-:W-:Y:S02]  /*9dc0*/  IADD3 R2, R67, -c[0x0][0x20], RZ ;  /* 0x8000080043027a10 */ /* 0x000fe40007ffe0ff */
[----:B------:R-:W-:-:S03]  /*9dd0*/  MOV R5, 0x0 ;  /* 0x0000000000057802 */ /* 0x000fc60000000f00 */
[----:B------:R1:W-:Y:S01]  /*9de0*/  STL.64 [R2], R12 ;  /* 0x0000000c02007387 */ /* 0x0003e20000100a00 */
[----:B------:R-:W-:Y:S05]  /*9df0*/  RET.REL.NODEC R4 `(_ZN7cutlass13device_kernelIN5flash19enable_sm80_to_sm89INS1_16FlashAttnBwdSm80INS1_25CollectiveMainloopBwdSm80ILi2ELi2EN4cute5tupleIJNS5_1CILi128EEES8_NS7_ILi64EEEEEENS_10bfloat16_tEfNS_4arch4Sm80ELb1ELb0ELb1ELb0ELb1ELb0ELb0ELb0ELi2ELi4ELi4ELi4ELb0EEENS1_21CollectiveEpilogueBwdISA_SB_SD_Li256ELb0ELb0ELi2EEENS1_25SingleTileBwdLPTSchedulerILb0ELi128ELb1EEEEEEEEEvNT_6ParamsE) ;  /* 0xffff620004007950 */ /* 0x000fea0003c3ffff */
        .type           $_ZN7cutlass13device_kernelIN5flash19enable_sm80_to_sm89INS1_16FlashAttnBwdSm80INS1_25CollectiveMainloopBwdSm80ILi2ELi2EN4cute5tupleIJNS5_1CILi128EEES8_NS7_ILi64EEEEEENS_10bfloat16_tEfNS_4arch4Sm80ELb1ELb0ELb1ELb0ELb1ELb0ELb0ELb0ELi2ELi4ELi4ELi4ELb0EEENS1_21CollectiveEpilogueBwdISA_SB_SD_Li256ELb0ELb0ELi2EEENS1_25SingleTileBwdLPTSchedulerILb0ELi128ELb1EEEEEEEEEvNT_6ParamsE$_ZN4cute3eso3ESOILb1ELb0EJNS_6LayoutINS_5tupleIJNS3_IJNS3_IJNS_1CILi4EEENS4_ILi2EEEEEENS4_ILi1EEEEEEEEENS3_IJNS3_IJNS3_IJS8_NS4_ILi32EEEEEENS4_ILi0EEEEEEEEEEENS_10ViewEngineIPN7cutlass10bfloat16_tEEEEEC2ERKSG_RKSL_,@function
        .size           $_ZN7cutlass13device_kernelIN5flash19enable_sm80_to_sm89INS1_16FlashAttnBwdSm80INS1_25CollectiveMainloopBwdSm80ILi2ELi2EN4cute5tupleIJNS5_1CILi128EEES8_NS7_ILi64EEEEEENS_10bfloat16_tEfNS_4arch4Sm80ELb1ELb0ELb1ELb0ELb1ELb0ELb0ELb0ELi2ELi4ELi4ELi4ELb0EEENS1_21CollectiveEpilogueBwdISA_SB_SD_Li256ELb0ELb0ELi2EEENS1_25SingleTileBwdLPTSchedulerILb0ELi128ELb1EEEEEEEEEvNT_6ParamsE$_ZN4cute3eso3ESOILb1ELb0EJNS_6LayoutINS_5tupleIJNS3_IJNS3_IJNS_1CILi4EEENS4_ILi2EEEEEENS4_ILi1EEEEEEEEENS3_IJNS3_IJNS3_IJS8_NS4_ILi32EEEEEENS4_ILi0EEEEEEEEEEENS_10ViewEngineIPN7cutlass10bfloat16_tEEEEEC2ERKSG_RKSL_,($_ZN7cutlass13device_kernelIN5flash19enable_sm80_to_sm89INS1_16FlashAttnBwdSm80INS1_25CollectiveMainloopBwdSm80ILi2ELi2EN4cute5tupleIJNS5_1CILi128EEES8_NS7_ILi64EEEEEENS_10bfloat16_tEfNS_4arch4Sm80ELb1ELb0ELb1ELb0ELb1ELb0ELb0ELb0ELi2ELi4ELi4ELi4ELb0EEENS1_21CollectiveEpilogueBwdISA_SB_SD_Li256ELb0ELb0ELi2EEENS1_25SingleTileBwdLPTSchedulerILb0ELi128ELb1EEEEEEEEEvNT_6ParamsE$_ZN4cute3eso3ESOILb1ELb0EJNS_6LayoutINS_5tupleIJNS3_IJNS3_IJNS_1CILi4EEENS4_ILi2EEEEEENS4_ILi1EEEEEEEEENS3_IJNS3_IJNS3_IJS8_NS4_ILi32EEEEEENS4_ILi0EEEEEEEEEEEiEEC2ERKSG_RKi - $_ZN7cutlass13device_kernelIN5flash19enable_sm80_to_sm89INS1_16FlashAttnBwdSm80INS1_25CollectiveMainloopBwdSm80ILi2ELi2EN4cute5tupleIJNS5_1CILi128EEES8_NS7_ILi64EEEEEENS_10bfloat16_tEfNS_4arch4Sm80ELb1ELb0ELb1ELb0ELb1ELb0ELb0ELb0ELi2ELi4ELi4ELi4ELb0EEENS1_21CollectiveEpilogueBwdISA_SB_SD_Li256ELb0ELb0ELi2EEENS1_25SingleTileBwdLPTSchedulerILb0ELi128ELb1EEEEEEEEEvNT_6ParamsE$_ZN4cute3eso3ESOILb1ELb0EJNS_6LayoutINS_5tupleIJNS3_IJNS3_IJNS_1CILi4EEENS4_ILi2EEEEEENS4_ILi1EEEEEEEEENS3_IJNS3_IJNS3_IJS8_NS4_ILi32EEEEEENS4_ILi0EEEEEEEEEEENS_10ViewEngineIPN7cutlass10bfloat16_tEEEEEC2ERKSG_RKSL_)
$_ZN7cutlass13device_kernelIN5flash19enable_sm80_to_sm89INS1_16FlashAttnBwdSm80INS1_25CollectiveMainloopBwdSm80ILi2ELi2EN4cute5tupleIJNS5_1CILi128EEES8_NS7_ILi64EEEEEENS_10bfloat16_tEfNS_4arch4Sm80ELb1ELb0ELb1ELb0ELb1ELb0ELb0ELb0ELi2ELi4ELi4ELi4ELb0EEENS1_21CollectiveEpilogueBwdISA_SB_SD_Li256ELb0ELb0ELi2EEENS1_25SingleTileBwdLPTSchedulerILb0ELi128ELb1EEEEEEEEEvNT_6ParamsE$_ZN4cute3eso3ESOILb1ELb0EJNS_6LayoutINS_5tupleIJNS3_IJNS3_IJNS_1CILi4EEENS4_ILi2EEEEEENS4_ILi1EEEEEEEEENS3_IJNS3_IJNS3_IJS8_NS4_ILi32EEEEEENS4_ILi0EEEEEEEEEEENS_10ViewEngineIPN7cutlass10bfloat16_tEEEEEC2ERKSG_RKSL_:
[----:B------:R-:W-:Y:S01]  /*9e00*/  IADD3 R2, R67, -c[0x0][0x20], RZ ;  /* 0x8000080043027a10 */ /* 0x000fe20007ffe0ff */
[----:B------:R-:W-:Y:S01]  /*9e10*/  IMAD.MOV.U32 R9, RZ, RZ, R3 ;  /* 0x000000ffff097224 */ /* 0x000fe200078e0003 */
[----:B------:R-:W-:-:S04]  /*9e20*/  MOV R7, 0x0 ;  /* 0x0000000000077802 */ /* 0x000fc80000000f00 */
[----:B------:R1:W-:Y:S01]  /*9e30*/  STL.64 [R2], R8 ;  /* 0x0000000802007387 */ /* 0x0003e20000100a00 */
[----:B------:R-:W-:Y:S05]  /*9e40*/  RET.REL.NODEC R6 `(_ZN7cutlass13device_kernelIN5flash19enable_sm80_to_sm89INS1_16FlashAttnBwdSm80INS1_25CollectiveMainloopBwdSm80ILi2ELi2EN4cute5tupleIJNS5_1CILi128EEES8_NS7_ILi64EEEEEENS_10bfloat16_tEfNS_4arch4Sm80ELb1ELb0ELb1ELb0ELb1ELb0ELb0ELb0ELi2ELi4ELi4ELi4ELb0EEENS1_21CollectiveEpilogueBwdISA_SB_SD_Li256ELb0ELb0ELi2EEENS1_25SingleTileBwdLPTSchedulerILb0ELi128ELb1EEEEEEEEEvNT_6ParamsE) ;  /* 0xffff61b006007950 */ /* 0x000fea0003c3ffff */
        .type           $_ZN7cutlass13device_kernelIN5flash19enable_sm80_to_sm89INS1_16FlashAttnBwdSm80INS1_25CollectiveMainloopBwdSm80ILi2ELi2EN4cute5tupleIJNS5_1CILi128EEES8_NS7_ILi64EEEEEENS_10bfloat16_tEfNS_4arch4Sm80ELb1ELb0ELb1ELb0ELb1ELb0ELb0ELb0ELi2ELi4ELi4ELi4ELb0EEENS1_21CollectiveEpilogueBwdISA_SB_SD_Li256ELb0ELb0ELi2EEENS1_25SingleTileBwdLPTSchedulerILb0ELi128ELb1EEEEEEEEEvNT_6ParamsE$_ZN4cute3eso3ESOILb1ELb0EJNS_6LayoutINS_5tupleIJNS3_IJNS3_IJNS_1CILi4EEENS4_ILi2EEEEEENS4_ILi1EEEEEEEEENS3_IJNS3_IJNS3_IJS8_NS4_ILi32EEEEEENS4_ILi0EEEEEEEEEEEiEEC2ERKSG_RKi,@function
        .size           $_ZN7cutlass13device_kernelIN5flash19enable_sm80_to_sm89INS1_16FlashAttnBwdSm80INS1_25CollectiveMainloopBwdSm80ILi2ELi2EN4cute5tupleIJNS5_1CILi128EEES8_NS7_ILi64EEEEEENS_10bfloat16_tEfNS_4arch4Sm80ELb1ELb0ELb1ELb0ELb1ELb0ELb0ELb0ELi2ELi4ELi4ELi4ELb0EEENS1_21CollectiveEpilogueBwdISA_SB_SD_Li256ELb0ELb0ELi2EEENS1_25SingleTileBwdLPTSchedulerILb0ELi128ELb1EEEEEEEEEvNT_6ParamsE$_ZN4cute3eso3ESOILb1ELb0EJNS_6LayoutINS_5tupleIJNS3_IJNS3_IJNS_1CILi4EEENS4_ILi2EEEEEENS4_ILi1EEEEEEEEENS3_IJNS3_IJNS3_IJS8_NS4_ILi32EEEEEENS4_ILi0EEEEEEEEEEEiEEC2ERKSG_RKi,($_ZN7cutlass13device_kernelIN5flash19enable_sm80_to_sm89INS1_16FlashAttnBwdSm80INS1_25CollectiveMainloopBwdSm80ILi2ELi2EN4cute5tupleIJNS5_1CILi128EEES8_NS7_ILi64EEEEEENS_10bfloat16_tEfNS_4arch4Sm80ELb1ELb0ELb1ELb0ELb1ELb0ELb0ELb0ELi2ELi4ELi4ELi4ELb0EEENS1_21CollectiveEpilogueBwdISA_SB_SD_Li256ELb0ELb0ELi2EEENS1_25SingleTileBwdLPTSchedulerILb0ELi128ELb1EEEEEEEEEvNT_6ParamsE$_ZN4cute3eso3ESOILb1ELb0EJNS_6LayoutINS_5tupleIJNS3_IJNS3_IJNS_1CILi4EEENS4_ILi2EEEEEENS4_ILi1EEEEEENS3_IJS6_EEEEEENS3_IJNS3_IJNS3_IJS8_NS4_ILi32EEEEEENS4_ILi0EEEEEENS3_IJNS4_ILi64EEEEEEEEEEENS_10ViewEngineIPN7cutlass10bfloat16_tEEEEEC2ERKSJ_RKSO_ - $_ZN7cutlass13device_kernelIN5flash19enable_sm80_to_sm89INS1_16FlashAttnBwdSm80INS1_25CollectiveMainloopBwdSm80ILi2ELi2EN4cute5tupleIJNS5_1CILi128EEES8_NS7_ILi64EEEEEENS_10bfloat16_tEfNS_4arch4Sm80ELb1ELb0ELb1ELb0ELb1ELb0ELb0ELb0ELi2ELi4ELi4ELi4ELb0EEENS1_21CollectiveEpilogueBwdISA_SB_SD_Li256ELb0ELb0ELi2EEENS1_25SingleTileBwdLPTSchedulerILb0ELi128ELb1EEEEEEEEEvNT_6ParamsE$_ZN4cute3eso3ESOILb1ELb0EJNS_6LayoutINS_5tupleIJNS3_IJNS3_IJNS_1CILi4EEENS4_ILi2EEEEEENS4_ILi1EEEEEEEEENS3_IJNS3_IJNS3_IJS8_NS4_ILi32EEEEEENS4_ILi0EEEEEEEEEEEiEEC2ERKSG_RKi)
$_ZN7cutlass13device_kernelIN5flash19enable_sm80_to_sm89INS1_16FlashAttnBwdSm80INS1_25CollectiveMainloopBwdSm80ILi2ELi2EN4cute5tupleIJNS5_1CILi128EEES8_NS7_ILi64EEEEEENS_10bfloat16_tEfNS_4arch4Sm80ELb1ELb0ELb1ELb0ELb1ELb0ELb0ELb0ELi2ELi4ELi4ELi4ELb0EEENS1_21CollectiveEpilogueBwdISA_SB_SD_Li256ELb0ELb0ELi2EEENS1_25SingleTileBwdLPTSchedulerILb0ELi128ELb1EEEEEEEEEvNT_6ParamsE$_ZN4cute3eso3ESOILb1ELb0EJNS_6LayoutINS_5tupleIJNS3_IJNS3_IJNS_1CILi4EEENS4_ILi2EEEEEENS4_ILi1EEEEEEEEENS3_IJNS3_IJNS3_IJS8_NS4_ILi32EEEEEENS4_ILi0EEEEEEEEEEEiEEC2ERKSG_RKi:
[----:B------:R-:W-:Y:S02]  /*9e50*/  IADD3 R2, R67, -c[0x0][0x20], RZ ;  /* 0x8000080043027a10 */ /* 0x000fe40007ffe0ff */
[----:B------:R-:W-:-:S03]  /*9e60*/  MOV R7, 0x0 ;  /* 0x0000000000077802 */ /* 0x000fc60000000f00 */
[----:B------:R1:W-:Y:S01]  /*9e70*/  STL [R2], R3 ;  /* 0x0000000302007387 */ /* 0x0003e20000100800 */
[----:B------:R-:W-:Y:S05]  /*9e80*/  RET.REL.NODEC R6 `(_ZN7cutlass13device_kernelIN5flash19enable_sm80_to_sm89INS1_16FlashAttnBwdSm80INS1_25CollectiveMainloopBwdSm80ILi2ELi2EN4cute5tupleIJNS5_1CILi128EEES8_NS7_ILi64EEEEEENS_10bfloat16_tEfNS_4arch4Sm80ELb1ELb0ELb1ELb0ELb1ELb0ELb0ELb0ELi2ELi4ELi4ELi4ELb0EEENS1_21CollectiveEpilogueBwdISA_SB_SD_Li256ELb0ELb0ELi2EEENS1_25SingleTileBwdLPTSchedulerILb0ELi128ELb1EEEEEEEEEvNT_6ParamsE) ;  /* 0xffff617006007950 */ /* 0x000fea0003c3ffff */
        .type           $_ZN7cutlass13device_kernelIN5flash19enable_sm80_to_sm89INS1_16FlashAttnBwdSm80INS1_25CollectiveMainloopBwdSm80ILi2ELi2EN4cute5tupleIJNS5_1CILi128EEES8_NS7_ILi64EEEEEENS_10bfloat16_tEfNS_4arch4Sm80ELb1ELb0ELb1ELb0ELb1ELb0ELb0ELb0ELi2ELi4ELi4ELi4ELb0EEENS1_21CollectiveEpilogueBwdISA_SB_SD_Li256ELb0ELb0ELi2EEENS1_25SingleTileBwdLPTSchedulerILb0ELi128ELb1EEEEEEEEEvNT_6ParamsE$_ZN4cute3eso3ESOILb1ELb0EJNS_6LayoutINS_5tupleIJNS3_IJNS3_IJNS_1CILi4EEENS4_ILi2EEEEEENS4_ILi1EEEEEENS3_IJS6_EEEEEENS3_IJNS3_IJNS3_IJS8_NS4_ILi32EEEEEENS4_ILi0EEEEEENS3_IJNS4_ILi64EEEEEEEEEEENS_10ViewEngineIPN7cutlass10bfloat16_tEEEEEC2ERKSJ_RKSO_,@function
        .size           $_ZN7cutlass13device_kernelIN5flash19enable_sm80_to_sm89INS1_16FlashAttnBwdSm80INS1_25CollectiveMainloopBwdSm80ILi2ELi2EN4cute5tupleIJNS5_1CILi128EEES8_NS7_ILi64EEEEEENS_10bfloat16_tEfNS_4arch4Sm80ELb1ELb0ELb1ELb0ELb1ELb0ELb0ELb0ELi2ELi4ELi4ELi4ELb0EEENS1_21CollectiveEpilogueBwdISA_SB_SD_Li256ELb0ELb0ELi2EEENS1_25SingleTileBwdLPTSchedulerILb0ELi128ELb1EEEEEEEEEvNT_6ParamsE$_ZN4cute3eso3ESOILb1ELb0EJNS_6LayoutINS_5tupleIJNS3_IJNS3_IJNS_1CILi4EEENS4_ILi2EEEEEENS4_ILi1EEEEEENS3_IJS6_EEEEEENS3_IJNS3_IJNS3_IJS8_NS4_ILi32EEEEEENS4_ILi0EEEEEENS3_IJNS4_ILi64EEEEEEEEEEENS_10ViewEngineIPN7cutlass10bfloat16_tEEEEEC2ERKSJ_RKSO_,($_ZN7cutlass13device_kernelIN5flash19enable_sm80_to_sm89INS1_16FlashAttnBwdSm80INS1_25CollectiveMainloopBwdSm80ILi2ELi2EN4cute5tupleIJNS5_1CILi128EEES8_NS7_ILi64EEEEEENS_10bfloat16_tEfNS_4arch4Sm80ELb1ELb0ELb1ELb0ELb1ELb0ELb0ELb0ELi2ELi4ELi4ELi4ELb0EEENS1_21CollectiveEpilogueBwdISA_SB_SD_Li256ELb0ELb0ELi2EEENS1_25SingleTileBwdLPTSchedulerILb0ELi128ELb1EEEEEEEEEvNT_6ParamsE$_ZN4cute3eso3ESOILb1ELb0EJNS_6LayoutINS_5tupleIJNS3_IJNS3_IJNS_1CILi4EEENS4_ILi2EEEEEENS4_ILi1EEEEEES6_EEENS3_IJNS3_IJNS3_IJS8_NS4_ILi32EEEEEENS4_ILi0EEEEEENS4_ILi64EEEEEEEENS_10ViewEngineIPN7cutlass10bfloat16_tEEEEEC2ERKSH_RKSM_ - $_ZN7cutlass13device_kernelIN5flash19enable_sm80_to_sm89INS1_16FlashAttnBwdSm80INS1_25CollectiveMainloopBwdSm80ILi2ELi2EN4cute5tupleIJNS5_1CILi128EEES8_NS7_ILi64EEEEEENS_10bfloat16_tEfNS_4arch4Sm80ELb1ELb0ELb1ELb0ELb1ELb0ELb0ELb0ELi2ELi4ELi4ELi4ELb0EEENS1_21CollectiveEpilogueBwdISA_SB_SD_Li256ELb0ELb0ELi2EEENS1_25SingleTileBwdLPTSchedulerILb0ELi128ELb1EEEEEEEEEvNT_6ParamsE$_ZN4cute3eso3ESOILb1ELb0EJNS_6LayoutINS_5tupleIJNS3_IJNS3_IJNS_1CILi4EEENS4_ILi2EEEEEENS4_ILi1EEEEEENS3_IJS6_EEEEEENS3_IJNS3_IJNS3_IJS8_NS4_ILi32EEEEEENS4_ILi0EEEEEENS3_IJNS4_ILi64EEEEEEEEEEENS_10ViewEngineIPN7cutlass10bfloat16_tEEEEEC2ERKSJ_RKSO_)
$_ZN7cutlass13device_kernelIN5flash19enable_sm80_to_sm89INS1_16FlashAttnBwdSm80INS1_25CollectiveMainloopBwdSm80ILi2ELi2EN4cute5tupleIJNS5_1CILi128EEES8_NS7_ILi64EEEEEENS_10bfloat16_tEfNS_4arch4Sm80ELb1ELb0ELb1ELb0ELb1ELb0ELb0ELb0ELi2ELi4ELi4ELi4ELb0EEENS1_21CollectiveEpilogueBwdISA_SB_SD_Li256ELb0ELb0ELi2EEENS1_25SingleTileBwdLPTSchedulerILb0ELi128ELb1EEEEEEEEEvNT_6ParamsE$_ZN4cute3eso3ESOILb1ELb0EJNS_6LayoutINS_5tupleIJNS3_IJNS3_IJNS_1CILi4EEENS4_ILi2EEEEEENS4_ILi1EEEEEENS3_IJS6_EEEEEENS3_IJNS3_IJNS3_IJS8_NS4_ILi32EEEEEENS4_ILi0EEEEEENS3_IJNS4_ILi64EEEEEEEEEEENS_10ViewEngineIPN7cutlass10bfloat16_tEEEEEC2ERKSJ_RKSO_:
[----:B------:R-:W-:Y:S02]  /*9e90*/  IADD3 R2, R67, -c[0x0][0x20], RZ ;  /* 0x8000080043027a10 */ /* 0x000fe40007ffe0ff */
[----:B------:R-:W-:-:S03]  /*9ea0*/  MOV R7, 0x0 ;  /* 0x0000000000077802 */ /* 0x000fc60000000f00 */
[----:B------:R1:W-:Y:S01]  /*9eb0*/  STL.64 [R2], R4 ;  /* 0x0000000402007387 */ /* 0x0003e20000100a00 */
[----:B------:R-:W-:Y:S05]  /*9ec0*/  RET.REL.NODEC R6 `(_ZN7cutlass13device_kernelIN5flash19enable_sm80_to_sm89INS1_16FlashAttnBwdSm80INS1_25CollectiveMainloopBwdSm80ILi2ELi2EN4cute5tupleIJNS5_1CILi128EEES8_NS7_ILi64EEEEEENS_10bfloat16_tEfNS_4arch4Sm80ELb1ELb0ELb1ELb0ELb1ELb0ELb0ELb0ELi2ELi4ELi4ELi4ELb0EEENS1_21CollectiveEpilogueBwdISA_SB_SD_Li256ELb0ELb0ELi2EEENS1_25SingleTileBwdLPTSchedulerILb0ELi128ELb1EEEEEEEEEvNT_6ParamsE) ;  /* 0xffff613006007950 */ /* 0x000fea0003c3ffff */
        .type           $_ZN7cutlass13device_kernelIN5flash19enable_sm80_to_sm89INS1_16FlashAttnBwdSm80INS1_25CollectiveMainloopBwdSm80ILi2ELi2EN4cute5tupleIJNS5_1CILi128EEES8_NS7_ILi64EEEEEENS_10bfloat16_tEfNS_4arch4Sm80ELb1ELb0ELb1ELb0ELb1ELb0ELb0ELb0ELi2ELi4ELi4ELi4ELb0EEENS1_21CollectiveEpilogueBwdISA_SB_SD_Li256ELb0ELb0ELi2EEENS1_25SingleTileBwdLPTSchedulerILb0ELi128ELb1EEEEEEEEEvNT_6ParamsE$_ZN4cute3eso3ESOILb1ELb0EJNS_6LayoutINS_5tupleIJNS3_IJNS3_IJNS_1CILi4EEENS4_ILi2EEEEEENS4_ILi1EEEEEES6_EEENS3_IJNS3_IJNS3_IJS8_NS4_ILi32EEEEEENS4_ILi0EEEEEENS4_ILi64EEEEEEEENS_10ViewEngineIPN7cutlass10bfloat16_tEEEEEC2ERKSH_RKSM_,@function
        .size           $_ZN7cutlass13device_kernelIN5flash19enable_sm80_to_sm89INS1_16FlashAttnBwdSm80INS1_25CollectiveMainloopBwdSm80ILi2ELi2EN4cute5tupleIJNS5_1CILi128EEES8_NS7_ILi64EEEEEENS_10bfloat16_tEfNS_4arch4Sm80ELb1ELb0ELb1ELb0ELb1ELb0ELb0ELb0ELi2ELi4ELi4ELi4ELb0EEENS1_21CollectiveEpilogueBwdISA_SB_SD_Li256ELb0ELb0ELi2EEENS1_25SingleTileBwdLPTSchedulerILb0ELi128ELb1EEEEEEEEEvNT_6ParamsE$_ZN4cute3eso3ESOILb1ELb0EJNS_6LayoutINS_5tupleIJNS3_IJNS3_IJNS_1CILi4EEENS4_ILi2EEEEEENS4_ILi1EEEEEES6_EEENS3_IJNS3_IJNS3_IJS8_NS4_ILi32EEEEEENS4_ILi0EEEEEENS4_ILi64EEEEEEEENS_10ViewEngineIPN7cutlass10bfloat16_tEEEEEC2ERKSH_RKSM_,($_ZN7cutlass13device_kernelIN5flash19enable_sm80_to_sm89INS1_16FlashAttnBwdSm80INS1_25CollectiveMainloopBwdSm80ILi2ELi2EN4cute5tupleIJNS5_1CILi128EEES8_NS7_ILi64EEEEEENS_10bfloat16_tEfNS_4arch4Sm80ELb1ELb0ELb1ELb0ELb1ELb0ELb0ELb0ELi2ELi4ELi4ELi4ELb0EEENS1_21CollectiveEpilogueBwdISA_SB_SD_Li256ELb0ELb0ELi2EEENS1_25SingleTileBwdLPTSchedulerILb0ELi128ELb1EEEEEEEEEvNT_6ParamsE$_ZN4cute3eso3ESOILb1ELb0EJNS_6LayoutINS_5tupleIJNS3_IJNS3_IJNS_1CILi4EEENS4_ILi2EEEEEENS4_ILi1EEEEEES6_EEENS3_IJNS3_IJNS3_IJS8_NS4_ILi32EEEEEENS4_ILi0EEEEEENS4_ILi64EEEEEEEEiEEC2ERKSH_RKi - $_ZN7cutlass13device_kernelIN5flash19enable_sm80_to_sm89INS1_16FlashAttnBwdSm80INS1_25CollectiveMainloopBwdSm80ILi2ELi2EN4cute5tupleIJNS5_1CILi128EEES8_NS7_ILi64EEEEEENS_10bfloat16_tEfNS_4arch4Sm80ELb1ELb0ELb1ELb0ELb1ELb0ELb0ELb0ELi2ELi4ELi4ELi4ELb0EEENS1_21CollectiveEpilogueBwdISA_SB_SD_Li256ELb0ELb0ELi2EEENS1_25SingleTileBwdLPTSchedulerILb0ELi128ELb1EEEEEEEEEvNT_6ParamsE$_ZN4cute3eso3ESOILb1ELb0EJNS_6LayoutINS_5tupleIJNS3_IJNS3_IJNS_1CILi4EEENS4_ILi2EEEEEENS4_ILi1EEEEEES6_EEENS3_IJNS3_IJNS3_IJS8_NS4_ILi32EEEEEENS4_ILi0EEEEEENS4_ILi64EEEEEEEENS_10ViewEngineIPN7cutlass10bfloat16_tEEEEEC2ERKSH_RKSM_)
$_ZN7cutlass13device_kernelIN5flash19enable_sm80_to_sm89INS1_16FlashAttnBwdSm80INS1_25CollectiveMainloopBwdSm80ILi2ELi2EN4cute5tupleIJNS5_1CILi128EEES8_NS7_ILi64EEEEEENS_10bfloat16_tEfNS_4arch4Sm80ELb1ELb0ELb1ELb0ELb1ELb0ELb0ELb0ELi2ELi4ELi4ELi4ELb0EEENS1_21CollectiveEpilogueBwdISA_SB_SD_Li256ELb0ELb0ELi2EEENS1_25SingleTileBwdLPTSchedulerILb0ELi128ELb1EEEEEEEEEvNT_6ParamsE$_ZN4cute3eso3ESOILb1ELb0EJNS_6LayoutINS_5tupleIJNS3_IJNS3_IJNS_1CILi4EEENS4_ILi2EEEEEENS4_ILi1EEEEEES6_EEENS3_IJNS3_IJNS3_IJS8_NS4_ILi32EEEEEENS4_ILi0EEEEEENS4_ILi64EEEEEEEENS_10ViewEngineIPN7cutlass10bfloat16_tEEEEEC2ERKSH_RKSM_:
[----:B------:R-:W-:Y:S02]  /*9ed0*/  IADD3 R2, R67, -c[0x0][0x20], RZ ;  /* 0x8000080043027a10 */ /* 0x000fe40007ffe0ff */
[----:B------:R-:W-:-:S03]  /*9ee0*/  MOV R7, 0x0 ;  /* 0x0000000000077802 */ /* 0x000fc60000000f00 */
[----:B------:R1:W-:Y:S01]  /*9ef0*/  STL.64 [R2], R10 ;  /* 0x0000000a02007387 */ /* 0x0003e20000100a00 */
[----:B------:R-:W-:Y:S05]  /*9f00*/  RET.REL.NODEC R6 `(_ZN7cutlass13device_kernelIN5flash19enable_sm80_to_sm89INS1_16FlashAttnBwdSm80INS1_25CollectiveMainloopBwdSm80ILi2ELi2EN4cute5tupleIJNS5_1CILi128EEES8_NS7_ILi64EEEEEENS_10bfloat16_tEfNS_4arch4Sm80ELb1ELb0ELb1ELb0ELb1ELb0ELb0ELb0ELi2ELi4ELi4ELi4ELb0EEENS1_21CollectiveEpilogueBwdISA_SB_SD_Li256ELb0ELb0ELi2EEENS1_25SingleTileBwdLPTSchedulerILb0ELi128ELb1EEEEEEEEEvNT_6ParamsE) ;  /* 0xffff60f006007950 */ /* 0x000fea0003c3ffff */
        .type           $_ZN7cutlass13device_kernelIN5flash19enable_sm80_to_sm89INS1_16FlashAttnBwdSm80INS1_25CollectiveMainloopBwdSm80ILi2ELi2EN4cute5tupleIJNS5_1CILi128EEES8_NS7_ILi64EEEEEENS_10bfloat16_tEfNS_4arch4Sm80ELb1ELb0ELb1ELb0ELb1ELb0ELb0ELb0ELi2ELi4ELi4ELi4ELb0EEENS1_21CollectiveEpilogueBwdISA_SB_SD_Li256ELb0ELb0ELi2EEENS1_25SingleTileBwdLPTSchedulerILb0ELi128ELb1EEEEEEEEEvNT_6ParamsE$_ZN4cute3eso3ESOILb1ELb0EJNS_6LayoutINS_5tupleIJNS3_IJNS3_IJNS_1CILi4EEENS4_ILi2EEEEEENS4_ILi1EEEEEES6_EEENS3_IJNS3_IJNS3_IJS8_NS4_ILi32EEEEEENS4_ILi0EEEEEENS4_ILi64EEEEEEEEiEEC2ERKSH_RKi,@function
        .size           $_ZN7cutlass13device_kernelIN5flash19enable_sm80_to_sm89INS1_16FlashAttnBwdSm80INS1_25CollectiveMainloopBwdSm80ILi2ELi2EN4cute5tupleIJNS5_1CILi128EEES8_NS7_ILi64EEEEEENS_10bfloat16_tEfNS_4arch4Sm80ELb1ELb0ELb1ELb0ELb1ELb0ELb0ELb0ELi2ELi4ELi4ELi4ELb0EEENS1_21CollectiveEpilogueBwdISA_SB_SD_Li256ELb0ELb0ELi2EEENS1_25SingleTileBwdLPTSchedulerILb0ELi128ELb1EEEEEEEEEvNT_6ParamsE$_ZN4cute3eso3ESOILb1ELb0EJNS_6LayoutINS_5tupleIJNS3_IJNS3_IJNS_1CILi4EEENS4_ILi2EEEEEENS4_ILi1EEEEEES6_EEENS3_IJNS3_IJNS3_IJS8_NS4_ILi32EEEEEENS4_ILi0EEEEEENS4_ILi64EEEEEEEEiEEC2ERKSH_RKi,($_ZN7cutlass13device_kernelIN5flash19enable_sm80_to_sm89INS1_16FlashAttnBwdSm80INS1_25CollectiveMainloopBwdSm80ILi2ELi2EN4cute5tupleIJNS5_1CILi128EEES8_NS7_ILi64EEEEEENS_10bfloat16_tEfNS_4arch4Sm80ELb1ELb0ELb1ELb0ELb1ELb0ELb0ELb0ELi2ELi4ELi4ELi4ELb0EEENS1_21CollectiveEpilogueBwdISA_SB_SD_Li256ELb0ELb0ELi2EEENS1_25SingleTileBwdLPTSchedulerILb0ELi128ELb1EEEEEEEEEvNT_6ParamsE$_ZN4cute3eso3ESOILb1ELb0EJNS_6LayoutINS_5tupleIJNS3_IJNS3_IJNS_1CILi4EEENS4_ILi2EEEEEENS4_ILi1EEEEEES6_NS4_ILi8EEEEEENS3_IJNS3_IJNS3_IJS8_NS4_ILi32EEEEEENS4_ILi0EEEEEENS4_ILi64EEES5_EEEEENS_10ViewEngineIPN7cutlass10bfloat16_tEEEEEC2ERKSI_RKSN_ - $_ZN7cutlass13device_kernelIN5flash19enable_sm80_to_sm89INS1_16FlashAttnBwdSm80INS1_25CollectiveMainloopBwdSm80ILi2ELi2EN4cute5tupleIJNS5_1CILi128EEES8_NS7_ILi64EEEEEENS_10bfloat16_tEfNS_4arch4Sm80ELb1ELb0ELb1ELb0ELb1ELb0ELb0ELb0ELi2ELi4ELi4ELi4ELb0EEENS1_21CollectiveEpilogueBwdISA_SB_SD_Li256ELb0ELb0ELi2EEENS1_25SingleTileBwdLPTSchedulerILb0ELi128ELb1EEEEEEEEEvNT_6ParamsE$_ZN4cute3eso3ESOILb1ELb0EJNS_6LayoutINS_5tupleIJNS3_IJNS3_IJNS_1CILi4EEENS4_ILi2EEEEEENS4_ILi1EEEEEES6_EEENS3_IJNS3_IJNS3_IJS8_NS4_ILi32EEEEEENS4_ILi0EEEEEENS4_ILi64EEEEEEEEiEEC2ERKSH_RKi)
$_ZN7cutlass13device_kernelIN5flash19enable_sm80_to_sm89INS1_16FlashAttnBwdSm80INS1_25CollectiveMainloopBwdSm80ILi2ELi2EN4cute5tupleIJNS5_1CILi128EEES8_NS7_ILi64EEEEEENS_10bfloat16_tEfNS_4arch4Sm80ELb1ELb0ELb1ELb0ELb1ELb0ELb0ELb0ELi2ELi4ELi4ELi4ELb0EEENS1_21CollectiveEpilogueBwdISA_SB_SD_Li256ELb0ELb0ELi2EEENS1_25SingleTileBwdLPTSchedulerILb0ELi128ELb1EEEEEEEEEvNT_6ParamsE$_ZN4cute3eso3ESOILb1ELb0EJNS_6LayoutINS_5tupleIJNS3_IJNS3_IJNS_1CILi4EEENS4_ILi2EEEEEENS4_ILi1EEEEEES6_EEENS3_IJNS3_IJNS3_IJS8_NS4_ILi32EEEEEENS4_ILi0EEEEEENS4_ILi64EEEEEEEEiEEC2ERKSH_RKi:
[----:B------:R-:W-:Y:S02]  /*9f10*/  IADD3 R2, R58, -c[0x0][0x20], RZ ;  /* 0x800008003a027a10 */ /* 0x000fe40007ffe0ff */
[----:B------:R-:W-:-:S03]  /*9f20*/  MOV R5, 0x0 ;  /* 0x0000000000057802 */ /* 0x000fc60000000f00 */
[----:B------:R1:W-:Y:S01]  /*9f30*/  STL [R2], R3 ;  /* 0x0000000302007387 */ /* 0x0003e20000100800 */
[----:B------:R-:W-:Y:S05]  /*9f40*/  RET.REL.NODEC R4 `(_ZN7cutlass13device_kernelIN5flash19enable_sm80_to_sm89INS1_16FlashAttnBwdSm80INS1_25CollectiveMainloopBwdSm80ILi2ELi2EN4cute5tupleIJNS5_1CILi128EEES8_NS7_ILi64EEEEEENS_10bfloat16_tEfNS_4arch4Sm80ELb1ELb0ELb1ELb0ELb1ELb0ELb0ELb0ELi2ELi4ELi4ELi4ELb0EEENS1_21CollectiveEpilogueBwdISA_SB_SD_Li256ELb0ELb0ELi2EEENS1_25SingleTileBwdLPTSchedulerILb0ELi128ELb1EEEEEEEEEvNT_6ParamsE) ;  /* 0xffff60b004007950 */ /* 0x000fea0003c3ffff */
        .type           $_ZN7cutlass13device_kernelIN5flash19enable_sm80_to_sm89INS1_16FlashAttnBwdSm80INS1_25CollectiveMainloopBwdSm80ILi2ELi2EN4cute5tupleIJNS5_1CILi128EEES8_NS7_ILi64EEEEEENS_10bfloat16_tEfNS_4arch4Sm80ELb1ELb0ELb1ELb0ELb1ELb0ELb0ELb0ELi2ELi4ELi4ELi4ELb0EEENS1_21CollectiveEpilogueBwdISA_SB_SD_Li256ELb0ELb0ELi2EEENS1_25SingleTileBwdLPTSchedulerILb0ELi128ELb1EEEEEEEEEvNT_6ParamsE$_ZN4cute3eso3ESOILb1ELb0EJNS_6LayoutINS_5tupleIJNS3_IJNS3_IJNS_1CILi4EEENS4_ILi2EEEEEENS4_ILi1EEEEEES6_NS4_ILi8EEEEEENS3_IJNS3_IJNS3_IJS8_NS4_ILi32EEEEEENS4_ILi0EEEEEENS4_ILi64EEES5_EEEEENS_10ViewEngineIPN7cutlass10bfloat16_tEEEEEC2ERKSI_RKSN_,@function
        .size           $_ZN7cutlass13device_kernelIN5flash19enable_sm80_to_sm89INS1_16FlashAttnBwdSm80INS1_25CollectiveMainloopBwdSm80ILi2ELi2EN4cute5tupleIJNS5_1CILi128EEES8_NS7_ILi64EEEEEENS_10bfloat16_tEfNS_4arch4Sm80ELb1ELb0ELb1ELb0ELb1ELb0ELb0ELb0ELi2ELi4ELi4ELi4ELb0EEENS1_21CollectiveEpilogueBwdISA_SB_SD_Li256ELb0ELb0ELi2EEENS1_25SingleTileBwdLPTSchedulerILb0ELi128ELb1EEEEEEEEEvNT_6ParamsE$_ZN4cute3eso3ESOILb1ELb0EJNS_6LayoutINS_5tupleIJNS3_IJNS3_IJNS_1CILi4EEENS4_ILi2EEEEEENS4_ILi1EEEEEES6_NS4_ILi8EEEEEENS3_IJNS3_IJNS3_IJS8_NS4_ILi32EEEEEENS4_ILi0EEEEEENS4_ILi64EEES5_EEEEENS_10ViewEngineIPN7cutlass10bfloat16_tEEEEEC2ERKSI_RKSN_,($_ZN7cutlass13device_kernelIN5flash19enable_sm80_to_sm89INS1_16FlashAttnBwdSm80INS1_25CollectiveMainloopBwdSm80ILi2ELi2EN4cute5tupleIJNS5_1CILi128EEES8_NS7_ILi64EEEEEENS_10bfloat16_tEfNS_4arch4Sm80ELb1ELb0ELb1ELb0ELb1ELb0ELb0ELb0ELi2ELi4ELi4ELi4ELb0EEENS1_21CollectiveEpilogueBwdISA_SB_SD_Li256ELb0ELb0ELi2EEENS1_25SingleTileBwdLPTSchedulerILb0ELi128ELb1EEEEEEEEEvNT_6ParamsE$_ZN4cute3eso3ESOILb1ELb0EJNS_6LayoutINS_5tupleIJNS3_IJNS3_IJNS_1CILi4EEENS4_ILi8EEEEEENS3_IJS5_NS4_ILi2EEEEEEEEENS3_IJNS3_IJS8_S8_EEENS3_IJS8_S6_EEEEEEEEENS3_IJNS3_IJNS3_IJNS_11ScaledBasisIS8_JLi1EEEENSF_INS4_ILi1EEEJLi0EEEEEEENS3_IJNSF_INS4_ILi16EEEJLi0EEEENSF_IS6_JLi1EEEEEEEEEENS3_IJNS3_IJNSF_ISH_JLi1EEEENSF_IS6_JLi0EEEEEEENS3_IJNSF_INS4_ILi64EEEJLi0EEEENSF_ISK_JLi1EEEEEEEEEEEEEEENS_10ViewEngineINS_23ArithmeticTupleIteratorINS_15ArithmeticTupleIJNS4_ILi0EEES12_EEEEEEEEEC2ERKSY_RKS15_ - $_ZN7cutlass13device_kernelIN5flash19enable_sm80_to_sm89INS1_16FlashAttnBwdSm80INS1_25CollectiveMainloopBwdSm80ILi2ELi2EN4cute5tupleIJNS5_1CILi128EEES8_NS7_ILi64EEEEEENS_10bfloat16_tEfNS_4arch4Sm80ELb1ELb0ELb1ELb0ELb1ELb0ELb0ELb0ELi2ELi4ELi4ELi4ELb0EEENS1_21CollectiveEpilogueBwdISA_SB_SD_Li256ELb0ELb0ELi2EEENS1_25SingleTileBwdLPTSchedulerILb0ELi128ELb1EEEEEEEEEvNT_6ParamsE$_ZN4cute3eso3ESOILb1ELb0EJNS_6LayoutINS_5tupleIJNS3_IJNS3_IJNS_1CILi4EEENS4_ILi2EEEEEENS4_ILi1EEEEEES6_NS4_ILi8EEEEEENS3_IJNS3_IJNS3_IJS8_NS4_ILi32EEEEEENS4_ILi0EEEEEENS4_ILi64EEES5_EEEEENS_10ViewEngineIPN7cutlass10bfloat16_tEEEEEC2ERKSI_RKSN_)
$_ZN7cutlass13device_kernelIN5flash19enable_sm80_to_sm89INS1_16FlashAttnBwdSm80INS1_25CollectiveMainloopBwdSm80ILi2ELi2EN4cute5tupleIJNS5_1CILi128EEES8_NS7_ILi64EEEEEENS_10bfloat16_tEfNS_4arch4Sm80ELb1ELb0ELb1ELb0ELb1ELb0ELb0ELb0ELi2ELi4ELi4ELi4ELb0EEENS1_21CollectiveEpilogueBwdISA_SB_SD_Li256ELb0ELb0ELi2EEENS1_25SingleTileBwdLPTSchedulerILb0ELi128ELb1EEEEEEEEEvNT_6ParamsE$_ZN4cute3eso3ESOILb1ELb0EJNS_6LayoutINS_5tupleIJNS3_IJNS3_IJNS_1CILi4EEENS4_ILi2EEEEEENS4_ILi1EEEEEES6_NS4_ILi8EEEEEENS3_IJNS3_IJNS3_IJS8_NS4_ILi32EEEEEENS4_ILi0EEEEEENS4_ILi64EEES5_EEEEENS_10ViewEngineIPN7cutlass10bfloat16_tEEEEEC2ERKSI_RKSN_:
[----:B------:R-:W-:Y:S01]  /*9f50*/  IADD3 R2, R67, -c[0x0][0x20], RZ ;  /* 0x8000080043027a10 */ /* 0x000fe20007ffe0ff */
[----:B------:R-:W-:Y:S01]  /*9f60*/  IMAD.MOV.U32 R7, RZ, RZ, R3 ;  /* 0x000000ffff077224 */ /* 0x000fe200078e0003 */
[----:B------:R-:W-:-:S04]  /*9f70*/  MOV R5, 0x0 ;  /* 0x0000000000057802 */ /* 0x000fc80000000f00 */
[----:B------:R1:W-:Y:S01]  /*9f80*/  STL.64 [R2], R6 ;  /* 0x0000000602007387 */ /* 0x0003e20000100a00 */
[----:B------:R-:W-:Y:S05]  /*9f90*/  RET.REL.NODEC R4 `(_ZN7cutlass13device_kernelIN5flash19enable_sm80_to_sm89INS1_16FlashAttnBwdSm80INS1_25CollectiveMainloopBwdSm80ILi2ELi2EN4cute5tupleIJNS5_1CILi128EEES8_NS7_ILi64EEEEEENS_10bfloat16_tEfNS_4arch4Sm80ELb1ELb0ELb1ELb0ELb1ELb0ELb0ELb0ELi2ELi4ELi4ELi4ELb0EEENS1_21CollectiveEpilogueBwdISA_SB_SD_Li256ELb0ELb0ELi2EEENS1_25SingleTileBwdLPTSchedulerILb0ELi128ELb1EEEEEEEEEvNT_6ParamsE) ;  /* 0xffff606004007950 */ /* 0x000fea0003c3ffff */
        .type           $_ZN7cutlass13device_kernelIN5flash19enable_sm80_to_sm89INS1_16FlashAttnBwdSm80INS1_25CollectiveMainloopBwdSm80ILi2ELi2EN4cute5tupleIJNS5_1CILi128EEES8_NS7_ILi64EEEEEENS_10bfloat16_tEfNS_4arch4Sm80ELb1ELb0ELb1ELb0ELb1ELb0ELb0ELb0ELi2ELi4ELi4ELi4ELb0EEENS1_21CollectiveEpilogueBwdISA_SB_SD_Li256ELb0ELb0ELi2EEENS1_25SingleTileBwdLPTSchedulerILb0ELi128ELb1EEEEEEEEEvNT_6ParamsE$_ZN4cute3eso3ESOILb1ELb0EJNS_6LayoutINS_5tupleIJNS3_IJNS3_IJNS_1CILi4EEENS4_ILi8EEEEEENS3_IJS5_NS4_ILi2EEEEEEEEENS3_IJNS3_IJS8_S8_EEENS3_IJS8_S6_EEEEEEEEENS3_IJNS3_IJNS3_IJNS_11ScaledBasisIS8_JLi1EEEENSF_INS4_ILi1EEEJLi0EEEEEEENS3_IJNSF_INS4_ILi16EEEJLi0EEEENSF_IS6_JLi1EEEEEEEEEENS3_IJNS3_IJNSF_ISH_JLi1EEEENSF_IS6_JLi0EEEEEEENS3_IJNSF_INS4_ILi64EEEJLi0EEEENSF_ISK_JLi1EEEEEEEEEEEEEEENS_10ViewEngineINS_23ArithmeticTupleIteratorINS_15ArithmeticTupleIJNS4_ILi0EEES12_EEEEEEEEEC2ERKSY_RKS15_,@function
        .size           $_ZN7cutlass13device_kernelIN5flash19enable_sm80_to_sm89INS1_16FlashAttnBwdSm80INS1_25CollectiveMainloopBwdSm80ILi2ELi2EN4cute5tupleIJNS5_1CILi128EEES8_NS7_ILi64EEEEEENS_10bfloat16_tEfNS_4arch4Sm80ELb1ELb0ELb1ELb0ELb1ELb0ELb0ELb0ELi2ELi4ELi4ELi4ELb0EEENS1_21CollectiveEpilogueBwdISA_SB_SD_Li256ELb0ELb0ELi2EEENS1_25SingleTileBwdLPTSchedulerILb0ELi128ELb1EEEEEEEEEvNT_6ParamsE$_ZN4cute3eso3ESOILb1ELb0EJNS_6LayoutINS_5tupleIJNS3_IJNS3_IJNS_1CILi4EEENS4_ILi8EEEEEENS3_IJS5_NS4_ILi2EEEEEEEEENS3_IJNS3_IJS8_S8_EEENS3_IJS8_S6_EEEEEEEEENS3_IJNS3_IJNS3_IJNS_11ScaledBasisIS8_JLi1EEEENSF_INS4_ILi1EEEJLi0EEEEEEENS3_IJNSF_INS4_ILi16EEEJLi0EEEENSF_IS6_JLi1EEEEEEEEEENS3_IJNS3_IJNSF_ISH_JLi1EEEENSF_IS6_JLi0EEEEEEENS3_IJNSF_INS4_ILi64EEEJLi0EEEENSF_ISK_JLi1EEEEEEEEEEEEEEENS_10ViewEngineINS_23ArithmeticTupleIteratorINS_15ArithmeticTupleIJNS4_ILi0EEES12_EEEEEEEEEC2ERKSY_RKS15_,($_ZN7cutlass13device_kernelIN5flash19enable_sm80_to_sm89INS1_16FlashAttnBwdSm80INS1_25CollectiveMainloopBwdSm80ILi2ELi2EN4cute5tupleIJNS5_1CILi128EEES8_NS7_ILi64EEEEEENS_10bfloat16_tEfNS_4arch4Sm80ELb1ELb0ELb1ELb0ELb1ELb0ELb0ELb0ELi2ELi4ELi4ELi4ELb0EEENS1_21CollectiveEpilogueBwdISA_SB_SD_Li256ELb0ELb0ELi2EEENS1_25SingleTileBwdLPTSchedulerILb0ELi128ELb1EEEEEEEEEvNT_6ParamsE$_ZN4cute3eso3ESOILb1ELb0EJNS_6LayoutINS_5tupleIJNS3_IJNS3_IJNS_1CILi8EEENS4_ILi1EEEEEES6_EEENS3_IJNS3_IJS6_S6_EEENS4_ILi2EEEEEEEEENS3_IJNS3_IJNS3_IJS6_NS4_ILi0EEEEEESD_EEENS3_IJNS3_IJSD_SD_EEENS4_ILi4096EEEEEEEEEEENS_10ViewEngineINS_8smem_ptrIPN7cutlass10bfloat16_tEEEEEEEC2ERKSK_RKSR_ - $_ZN7cutlass13device_kernelIN5flash19enable_sm80_to_sm89INS1_16FlashAttnBwdSm80INS1_25CollectiveMainloopBwdSm80ILi2ELi2EN4cute5tupleIJNS5_1CILi128EEES8_NS7_ILi64EEEEEENS_10bfloat16_tEfNS_4arch4Sm80ELb1ELb0ELb1ELb0ELb1ELb0ELb0ELb0ELi2ELi4ELi4ELi4ELb0EEENS1_21CollectiveEpilogueBwdISA_SB_SD_Li256ELb0ELb0ELi2EEENS1_25SingleTileBwdLPTSchedulerILb0ELi128ELb1EEEEEEEEEvNT_6ParamsE$_ZN4cute3eso3ESOILb1ELb0EJNS_6LayoutINS_5tupleIJNS3_IJNS3_IJNS_1CILi4EEENS4_ILi8EEEEEENS3_IJS5_NS4_ILi2EEEEEEEEENS3_IJNS3_IJS8_S8_EEENS3_IJS8_S6_EEEEEEEEENS3_IJNS3_IJNS3_IJNS_11ScaledBasisIS8_JLi1EEEENSF_INS4_ILi1EEEJLi0EEEEEEENS3_IJNSF_INS4_ILi16EEEJLi0EEEENSF_IS6_JLi1EEEEEEEEEENS3_IJNS3_IJNSF_ISH_JLi1EEEENSF_IS6_JLi0EEEEEEENS3_IJNSF_INS4_ILi64EEEJLi0EEEENSF_ISK_JLi1EEEEEEEEEEEEEEENS_10ViewEngineINS_23ArithmeticTupleIteratorINS_15ArithmeticTupleIJNS4_ILi0EEES12_EEEEEEEEEC2ERKSY_RKS15_)
$_ZN7cutlass13device_kernelIN5flash19enable_sm80_to_sm89INS1_16FlashAttnBwdSm80INS1_25CollectiveMainloopBwdSm80ILi2ELi2EN4cute5tupleIJNS5_1CILi128EEES8_NS7_ILi64EEEEEENS_10bfloat16_tEfNS_4arch4Sm80ELb1ELb0ELb1ELb0ELb1ELb0ELb0ELb0ELi2ELi4ELi4ELi4ELb0EEENS1_21CollectiveEpilogueBwdISA_SB_SD_Li256ELb0ELb0ELi2EEENS1_25SingleTileBwdLPTSchedulerILb0ELi128ELb1EEEEEEEEEvNT_6ParamsE$_ZN4cute3eso3ESOILb1ELb0EJNS_6LayoutINS_5tupleIJNS3_IJNS3_IJNS_1CILi4EEENS4_ILi8EEEEEENS3_IJS5_NS4_ILi2EEEEEEEEENS3_IJNS3_IJS8_S8_EEENS3_IJS8_S6_EEEEEEEEENS3_IJNS3_IJNS3_IJNS_11ScaledBasisIS8_JLi1EEEENSF_INS4_ILi1EEEJLi0EEEEEEENS3_IJNSF_INS4_ILi16EEEJLi0EEEENSF_IS6_JLi1EEEEEEEEEENS3_IJNS3_IJNSF_ISH_JLi1EEEENSF_IS6_JLi0EEEEEEENS3_IJNSF_INS4_ILi64EEEJLi0EEEENSF_ISK_JLi1EEEEEEEEEEEEEEENS_10ViewEngineINS_23ArithmeticTupleIteratorINS_15ArithmeticTupleIJNS4_ILi0EEES12_EEEEEEEEEC2ERKSY_RKS15_:
[----:B------:R-:W-:Y:S01]  /*9fa0*/  IADD3 R2, R46, -c[0x0][0x20], RZ ;  /* 0x800008002e027a10 */ /* 0x000fe20007ffe0ff */
[----:B------:R-:W-:Y:S01]  /*9fb0*/  IMAD.MOV.U32 R10, RZ, RZ, R6 ;  /* 0x000000ffff0a7224 */ /* 0x000fe200078e0006 */
[----:B------:R-:W-:Y:S01]  /*9fc0*/  PRMT R9, R47, 0x7770, RZ ;  /* 0x000077702f097816 */ /* 0x000fe200000000ff */
[----:B------:R-:W-:-:S04]  /*9fd0*/  IMAD.MOV.U32 R11, RZ, RZ, 0x0 ;  /* 0x00000000ff0b7424 */ /* 0x000fc800078e00ff */
[----:B------:R1:W-:Y:S01]  /*9fe0*/  STL.U8 [R2], R9 ;  /* 0x0000000902007387 */ /* 0x0003e20000100000 */
[----:B------:R-:W-:Y:S05]  /*9ff0*/  RET.REL.NODEC R10 `(_ZN7cutlass13device_kernelIN5flash19enable_sm80_to_sm89INS1_16FlashAttnBwdSm80INS1_25CollectiveMainloopBwdSm80ILi2ELi2EN4cute5tupleIJNS5_1CILi128EEES8_NS7_ILi64EEEEEENS_10bfloat16_tEfNS_4arch4Sm80ELb1ELb0ELb1ELb0ELb1ELb0ELb0ELb0ELi2ELi4ELi4ELi4ELb0EEENS1_21CollectiveEpilogueBwdISA_SB_SD_Li256ELb0ELb0ELi2EEENS1_25SingleTileBwdLPTSchedulerILb0ELi128ELb1EEEEEEEEEvNT_6ParamsE) ;  /* 0xffff60000a007950 */ /* 0x000fea0003c3ffff */
        .type           $_ZN7cutlass13device_kernelIN5flash19enable_sm80_to_sm89INS1_16FlashAttnBwdSm80INS1_25CollectiveMainloopBwdSm80ILi2ELi2EN4cute5tupleIJNS5_1CILi128EEES8_NS7_ILi64EEEEEENS_10bfloat16_tEfNS_4arch4Sm80ELb1ELb0ELb1ELb0ELb1ELb0ELb0ELb0ELi2ELi4ELi4ELi4ELb0EEENS1_21CollectiveEpilogueBwdISA_SB_SD_Li256ELb0ELb0ELi2EEENS1_25SingleTileBwdLPTSchedulerILb0ELi128ELb1EEEEEEEEEvNT_6ParamsE$_ZN4cute3eso3ESOILb1ELb0EJNS_6LayoutINS_5tupleIJNS3_IJNS3_IJNS_1CILi8EEENS4_ILi1EEEEEES6_EEENS3_IJNS3_IJS6_S6_EEENS4_ILi2EEEEEEEEENS3_IJNS3_IJNS3_IJS6_NS4_ILi0EEEEEESD_EEENS3_IJNS3_IJSD_SD_EEENS4_ILi4096EEEEEEEEEEENS_10ViewEngineINS_8smem_ptrIPN7cutlass10bfloat16_tEEEEEEEC2ERKSK_RKSR_,@function
        .size           $_ZN7cutlass13device_kernelIN5flash19enable_sm80_to_sm89INS1_16FlashAttnBwdSm80INS1_25CollectiveMainloopBwdSm80ILi2ELi2EN4cute5tupleIJNS5_1CILi128EEES8_NS7_ILi64EEEEEENS_10bfloat16_tEfNS_4arch4Sm80ELb1ELb0ELb1ELb0ELb1ELb0ELb0ELb0ELi2ELi4ELi4ELi4ELb0EEENS1_21CollectiveEpilogueBwdISA_SB_SD_Li256ELb0ELb0ELi2EEENS1_25SingleTileBwdLPTSchedulerILb0ELi128ELb1EEEEEEEEEvNT_6ParamsE$_ZN4cute3eso3ESOILb1ELb0EJNS_6LayoutINS_5tupleIJNS3_IJNS3_IJNS_1CILi8EEENS4_ILi1EEEEEES6_EEENS3_IJNS3_IJS6_S6_EEENS4_ILi2EEEEEEEEENS3_IJNS3_IJNS3_IJS6_NS4_ILi0EEEEEESD_EEENS3_IJNS3_IJSD_SD_EEENS4_ILi4096EEEEEEEEEEENS_10ViewEngineINS_8smem_ptrIPN7cutlass10bfloat16_tEEEEEEEC2ERKSK_RKSR_,($_ZN7cutlass13device_kernelIN5flash19enable_sm80_to_sm89INS1_16FlashAttnBwdSm80INS1_25CollectiveMainloopBwdSm80ILi2ELi2EN4cute5tupleIJNS5_1CILi128EEES8_NS7_ILi64EEEEEENS_10bfloat16_tEfNS_4arch4Sm80ELb1ELb0ELb1ELb0ELb1ELb0ELb0ELb0ELi2ELi4ELi4ELi4ELb0EEENS1_21CollectiveEpilogueBwdISA_SB_SD_Li256ELb0ELb0ELi2EEENS1_25SingleTileBwdLPTSchedulerILb0ELi128ELb1EEEEEEEEEvNT_6ParamsE$_ZN4cute3eso3ESOILb1ELb0EJNS_6LayoutINS_5tupleIJNS3_IJNS3_IJNS_1CILi8EEENS4_ILi1EEEEEES6_EEENS3_IJNS3_IJS6_S6_EEENS4_ILi2EEEEEEEEENS3_IJNS3_IJNS3_IJS6_NS4_ILi0EEEEEESD_EEENS3_IJNS3_IJSD_SD_EEENS4_ILi64EEEEEEEEEEENS_10ViewEngineIPN7cutlass10bfloat16_tEEEEEC2ERKSK_RKSP_ - $_ZN7cutlass13device_kernelIN5flash19enable_sm80_to_sm89INS1_16FlashAttnBwdSm80INS1_25CollectiveMainloopBwdSm80ILi2ELi2EN4cute5tupleIJNS5_1CILi128EEES8_NS7_ILi64EEEEEENS_10bfloat16_tEfNS_4arch4Sm80ELb1ELb0ELb1ELb0ELb1ELb0ELb0ELb0ELi2ELi4ELi4ELi4ELb0EEENS1_21CollectiveEpilogueBwdISA_SB_SD_Li256ELb0ELb0ELi2EEENS1_25SingleTileBwdLPTSchedulerILb0ELi128ELb1EEEEEEEEEvNT_6ParamsE$_ZN4cute3eso3ESOILb1ELb0EJNS_6LayoutINS_5tupleIJNS3_IJNS3_IJNS_1CILi8EEENS4_ILi1EEEEEES6_EEENS3_IJNS3_IJS6_S6_EEENS4_ILi2EEEEEEEEENS3_IJNS3_IJNS3_IJS6_NS4_ILi0EEEEEESD_EEENS3_IJNS3_IJSD_SD_EEENS4_ILi4096EEEEEEEEEEENS_10ViewEngineINS_8smem_ptrIPN7cutlass10bfloat16_tEEEEEEEC2ERKSK_RKSR_)
$_ZN7cutlass13device_kernelIN5flash19enable_sm80_to_sm89INS1_16FlashAttnBwdSm80INS1_25CollectiveMainloopBwdSm80ILi2ELi2EN4cute5tupleIJNS5_1CILi128EEES8_NS7_ILi64EEEEEENS_10bfloat16_tEfNS_4arch4Sm80ELb1ELb0ELb1ELb0ELb1ELb0ELb0ELb0ELi2ELi4ELi4ELi4ELb0EEENS1_21CollectiveEpilogueBwdISA_SB_SD_Li256ELb0ELb0ELi2EEENS1_25SingleTileBwdLPTSchedulerILb0ELi128ELb1EEEEEEEEEvNT_6ParamsE$_ZN4cute3eso3ESOILb1ELb0EJNS_6LayoutINS_5tupleIJNS3_IJNS3_IJNS_1CILi8EEENS4_ILi1EEEEEES6_EEENS3_IJNS3_IJS6_S6_EEENS4_ILi2EEEEEEEEENS3_IJNS3_IJNS3_IJS6_NS4_ILi0EEEEEESD_EEENS3_IJNS3_IJSD_SD_EEENS4_ILi4096EEEEEEEEEEENS_10ViewEngineINS_8smem_ptrIPN7cutlass10bfloat16_tEEEEEEEC2ERKSK_RKSR_:
[----:B------:R-:W-:Y:S02]  /*a000*/  IADD3 R2, R67, -c[0x0][0x20], RZ ;  /* 0x8000080043027a10 */ /* 0x000fe40007ffe0ff */
[----:B------:R-:W-:-:S03]  /*a010*/  MOV R9, 0x0 ;  /* 0x0000000000097802 */ /* 0x000fc60000000f00 */
[----:B------:R1:W-:Y:S01]  /*a020*/  STL.64 [R2], R6 ;  /* 0x0000000602007387 */ /* 0x0003e20000100a00 */
[----:B------:R-:W-:Y:S05]  /*a030*/  RET.REL.NODEC R8 `(_ZN7cutlass13device_kernelIN5flash19enable_sm80_to_sm89INS1_16FlashAttnBwdSm80INS1_25CollectiveMainloopBwdSm80ILi2ELi2EN4cute5tupleIJNS5_1CILi128EEES8_NS7_ILi64EEEEEENS_10bfloat16_tEfNS_4arch4Sm80ELb1ELb0ELb1ELb0ELb1ELb0ELb0ELb0ELi2ELi4ELi4ELi4ELb0EEENS1_21CollectiveEpilogueBwdISA_SB_SD_Li256ELb0ELb0ELi2EEENS1_25SingleTileBwdLPTSchedulerILb0ELi128ELb1EEEEEEEEEvNT_6ParamsE) ;  /* 0xffff5fc008007950 */ /* 0x000fea0003c3ffff */
        .type           $_ZN7cutlass13device_kernelIN5flash19enable_sm80_to_sm89INS1_16FlashAttnBwdSm80INS1_25CollectiveMainloopBwdSm80ILi2ELi2EN4cute5tupleIJNS5_1CILi128EEES8_NS7_ILi64EEEEEENS_10bfloat16_tEfNS_4arch4Sm80ELb1ELb0ELb1ELb0ELb1ELb0ELb0ELb0ELi2ELi4ELi4ELi4ELb0EEENS1_21CollectiveEpilogueBwdISA_SB_SD_Li256ELb0ELb0ELi2EEENS1_25SingleTileBwdLPTSchedulerILb0ELi128ELb1EEEEEEEEEvNT_6ParamsE$_ZN4cute3eso3ESOILb1ELb0EJNS_6LayoutINS_5tupleIJNS3_IJNS3_IJNS_1CILi8EEENS4_ILi1EEEEEES6_EEENS3_IJNS3_IJS6_S6_EEENS4_ILi2EEEEEEEEENS3_IJNS3_IJNS3_IJS6_NS4_ILi0EEEEEESD_EEENS3_IJNS3_IJSD_SD_EEENS4_ILi64EEEEEEEEEEENS_10ViewEngineIPN7cutlass10bfloat16_tEEEEEC2ERKSK_RKSP_,@function
        .size           $_ZN7cutlass13device_kernelIN5flash19enable_sm80_to_sm89INS1_16FlashAttnBwdSm80INS1_25CollectiveMainloopBwdSm80ILi2ELi2EN4cute5tupleIJNS5_1CILi128EEES8_NS7_ILi64EEEEEENS_10bfloat16_tEfNS_4arch4Sm80ELb1ELb0ELb1ELb0ELb1ELb0ELb0ELb0ELi2ELi4ELi4ELi4ELb0EEENS1_21CollectiveEpilogueBwdISA_SB_SD_Li256ELb0ELb0ELi2EEENS1_25SingleTileBwdLPTSchedulerILb0ELi128ELb1EEEEEEEEEvNT_6ParamsE$_ZN4cute3eso3ESOILb1ELb0EJNS_6LayoutINS_5tupleIJNS3_IJNS3_IJNS_1CILi8EEENS4_ILi1EEEEEES6_EEENS3_IJNS3_IJS6_S6_EEENS4_ILi2EEEEEEEEENS3_IJNS3_IJNS3_IJS6_NS4_ILi0EEEEEESD_EEENS3_IJNS3_IJSD_SD_EEENS4_ILi64EEEEEEEEEEENS_10ViewEngineIPN7cutlass10bfloat16_tEEEEEC2ERKSK_RKSP_,($_ZN7cutlass13device_kernelIN5flash19enable_sm80_to_sm89INS1_16FlashAttnBwdSm80INS1_25CollectiveMainloopBwdSm80ILi2ELi2EN4cute5tupleIJNS5_1CILi128EEES8_NS7_ILi64EEEEEENS_10bfloat16_tEfNS_4arch4Sm80ELb1ELb0ELb1ELb0ELb1ELb0ELb0ELb0ELi2ELi4ELi4ELi4ELb0EEENS1_21CollectiveEpilogueBwdISA_SB_SD_Li256ELb0ELb0ELi2EEENS1_25SingleTileBwdLPTSchedulerILb0ELi128ELb1EEEEEEEEEvNT_6ParamsE$_ZN4cute3eso3ESOILb1ELb0EJNS_6LayoutINS_5tupleIJNS3_IJNS3_IJNS_1CILi8EEENS4_ILi1EEEEEES6_EEENS3_IJNS3_IJS6_S6_EEENS4_ILi2EEEEEEEEENS3_IJNS3_IJNS3_IJS6_NS4_ILi0EEEEEESD_EEENS3_IJNS3_IJSD_SD_EEENS4_ILi8192EEEEEEEEEEENS_10ViewEngineINS_8smem_ptrIPN7cutlass10bfloat16_tEEEEEEEC2ERKSK_RKSR_ - $_ZN7cutlass13device_kernelIN5flash19enable_sm80_to_sm89INS1_16FlashAttnBwdSm80INS1_25CollectiveMainloopBwdSm80ILi2ELi2EN4cute5tupleIJNS5_1CILi128EEES8_NS7_ILi64EEEEEENS_10bfloat16_tEfNS_4arch4Sm80ELb1ELb0ELb1ELb0ELb1ELb0ELb0ELb0ELi2ELi4ELi4ELi4ELb0EEENS1_21CollectiveEpilogueBwdISA_SB_SD_Li256ELb0ELb0ELi2EEENS1_25SingleTileBwdLPTSchedulerILb0ELi128ELb1EEEEEEEEEvNT_6ParamsE$_ZN4cute3eso3ESOILb1ELb0EJNS_6LayoutINS_5tupleIJNS3_IJNS3_IJNS_1CILi8EEENS4_ILi1EEEEEES6_EEENS3_IJNS3_IJS6_S6_EEENS4_ILi2EEEEEEEEENS3_IJNS3_IJNS3_IJS6_NS4_ILi0EEEEEESD_EEENS3_IJNS3_IJSD_SD_EEENS4_ILi64EEEEEEEEEEENS_10ViewEngineIPN7cutlass10bfloat16_tEEEEEC2ERKSK_RKSP_)
$_ZN7cutlass13device_kernelIN5flash19enable_sm80_to_sm89INS1_16FlashAttnBwdSm80INS1_25CollectiveMainloopBwdSm80ILi2ELi2EN4cute5tupleIJNS5_1CILi128EEES8_NS7_ILi64EEEEEENS_10bfloat16_tEfNS_4arch4Sm80ELb1ELb0ELb1ELb0ELb1ELb0ELb0ELb0ELi2ELi4ELi4ELi4ELb0EEENS1_21CollectiveEpilogueBwdISA_SB_SD_Li256ELb0ELb0ELi2EEENS1_25SingleTileBwdLPTSchedulerILb0ELi128ELb1EEEEEEEEEvNT_6ParamsE$_ZN4cute3eso3ESOILb1ELb0EJNS_6LayoutINS_5tupleIJNS3_IJNS3_IJNS_1CILi8EEENS4_ILi1EEEEEES6_EEENS3_IJNS3_IJS6_S6_EEENS4_ILi2EEEEEEEEENS3_IJNS3_IJNS3_IJS6_NS4_ILi0EEEEEESD_EEENS3_IJNS3_IJSD_SD_EEENS4_ILi64EEEEEEEEEEENS_10ViewEngineIPN7cutlass10bfloat16_tEEEEEC2ERKSK_RKSP_:
[----:B------:R-:W-:Y:S02]  /*a040*/  IADD3 R6, R23, -c[0x0][0x20], RZ ;  /* 0x8000080017067a10 */ /* 0x000fe40007ffe0ff */
[----:B------:R-:W-:-:S03]  /*a050*/  MOV R9, 0x0 ;  /* 0x0000000000097802 */ /* 0x000fc60000000f00 */
[----:B------:R1:W-:Y:S01]  /*a060*/  STL.64 [R6], R2 ;  /* 0x0000000206007387 */ /* 0x0003e20000100a00 */
[----:B------:R-:W-:Y:S05]  /*a070*/  RET.REL.NODEC R8 `(_ZN7cutlass13device_kernelIN5flash19enable_sm80_to_sm89INS1_16FlashAttnBwdSm80INS1_25CollectiveMainloopBwdSm80ILi2ELi2EN4cute5tupleIJNS5_1CILi128EEES8_NS7_ILi64EEEEEENS_10bfloat16_tEfNS_4arch4Sm80ELb1ELb0ELb1ELb0ELb1ELb0ELb0ELb0ELi2ELi4ELi4ELi4ELb0EEENS1_21CollectiveEpilogueBwdISA_SB_SD_Li256ELb0ELb0ELi2EEENS1_25SingleTileBwdLPTSchedulerILb0ELi128ELb1EEEEEEEEEvNT_6ParamsE) ;  /* 0xffff5f8008007950 */ /* 0x000fea0003c3ffff */
        .type           $_ZN7cutlass13device_kernelIN5flash19enable_sm80_to_sm89INS1_16FlashAttnBwdSm80INS1_25CollectiveMainloopBwdSm80ILi2ELi2EN4cute5tupleIJNS5_1CILi128EEES8_NS7_ILi64EEEEEENS_10bfloat16_tEfNS_4arch4Sm80ELb1ELb0ELb1ELb0ELb1ELb0ELb0ELb0ELi2ELi4ELi4ELi4ELb0EEENS1_21CollectiveEpilogueBwdISA_SB_SD_Li256ELb0ELb0ELi2EEENS1_25SingleTileBwdLPTSchedulerILb0ELi128ELb1EEEEEEEEEvNT_6ParamsE$_ZN4cute3eso3ESOILb1ELb0EJNS_6LayoutINS_5tupleIJNS3_IJNS3_IJNS_1CILi8EEENS4_ILi1EEEEEES6_EEENS3_IJNS3_IJS6_S6_EEENS4_ILi2EEEEEEEEENS3_IJNS3_IJNS3_IJS6_NS4_ILi0EEEEEESD_EEENS3_IJNS3_IJSD_SD_EEENS4_ILi8192EEEEEEEEEEENS_10ViewEngineINS_8smem_ptrIPN7cutlass10bfloat16_tEEEEEEEC2ERKSK_RKSR_,@function
        .size           $_ZN7cutlass13device_kernelIN5flash19enable_sm80_to_sm89INS1_16FlashAttnBwdSm80INS1_25CollectiveMainloopBwdSm80ILi2ELi2EN4cute5tupleIJNS5_1CILi128EEES8_NS7_ILi64EEEEEENS_10bfloat16_tEfNS_4arch4Sm80ELb1ELb0ELb1ELb0ELb1ELb0ELb0ELb0ELi2ELi4ELi4ELi4ELb0EEENS1_21CollectiveEpilogueBwdISA_SB_SD_Li256ELb0ELb0ELi2EEENS1_25SingleTileBwdLPTSchedulerILb0ELi128ELb1EEEEEEEEEvNT_6ParamsE$_ZN4cute3eso3ESOILb1ELb0EJNS_6LayoutINS_5tupleIJNS3_IJNS3_IJNS_1CILi8EEENS4_ILi1EEEEEES6_EEENS3_IJNS3_IJS6_S6_EEENS4_ILi2EEEEEEEEENS3_IJNS3_IJNS3_IJS6_NS4_ILi0EEEEEESD_EEENS3_IJNS3_IJSD_SD_EEENS4_ILi8192EEEEEEEEEEENS_10ViewEngineINS_8smem_ptrIPN7cutlass10bfloat16_tEEEEEEEC2ERKSK_RKSR_,($_ZN7cutlass13device_kernelIN5flash19enable_sm80_to_sm89INS1_16FlashAttnBwdSm80INS1_25CollectiveMainloopBwdSm80ILi2ELi2EN4cute5tupleIJNS5_1CILi128EEES8_NS7_ILi64EEEEEENS_10bfloat16_tEfNS_4arch4Sm80ELb1ELb0ELb1ELb0ELb1ELb0ELb0ELb0ELi2ELi4ELi4ELi4ELb0EEENS1_21CollectiveEpilogueBwdISA_SB_SD_Li256ELb0ELb0ELi2EEENS1_25SingleTileBwdLPTSchedulerILb0ELi128ELb1EEEEEEEEEvNT_6ParamsE$_ZN4cute3eso3ESOILb1ELb0EJNS_6LayoutINS_5tupleIJNS3_IJNS3_IJNS_1CILi8EEENS4_ILi1EEEEEES6_EEENS3_IJNS3_IJS6_S6_EEENS4_ILi2EEEEEEEEENS3_IJNS3_IJNS3_IJS6_NS4_ILi0EEEEEESD_EEENS3_IJNS3_IJSD_SD_EEES5_EEEEEEEENS_10ViewEngineIPN7cutlass10bfloat16_tEEEEEC2ERKSJ_RKSO_ - $_ZN7cutlass13device_kernelIN5flash19enable_sm80_to_sm89INS1_16FlashAttnBwdSm80INS1_25CollectiveMainloopBwdSm80ILi2ELi2EN4cute5tupleIJNS5_1CILi128EEES8_NS7_ILi64EEEEEENS_10bfloat16_tEfNS_4arch4Sm80ELb1ELb0ELb1ELb0ELb1ELb0ELb0ELb0ELi2ELi4ELi4ELi4ELb0EEENS1_21CollectiveEpilogueBwdISA_SB_SD_Li256ELb0ELb0ELi2EEENS1_25SingleTileBwdLPTSchedulerILb0ELi128ELb1EEEEEEEEEvNT_6ParamsE$_ZN4cute3eso3ESOILb1ELb0EJNS_6LayoutINS_5tupleIJNS3_IJNS3_IJNS_1CILi8EEENS4_ILi1EEEEEES6_EEENS3_IJNS3_IJS6_S6_EEENS4_ILi2EEEEEEEEENS3_IJNS3_IJNS3_IJS6_NS4_ILi0EEEEEESD_EEENS3_IJNS3_IJSD_SD_EEENS4_ILi8192EEEEEEEEEEENS_10ViewEngineINS_8smem_ptrIPN7cutlass10bfloat16_tEEEEEEEC2ERKSK_RKSR_)
$_ZN7cutlass13device_kernelIN5flash19enable_sm80_to_sm89INS1_16FlashAttnBwdSm80INS1_25CollectiveMainloopBwdSm80ILi2ELi2EN4cute5tupleIJNS5_1CILi128EEES8_NS7_ILi64EEEEEENS_10bfloat16_tEfNS_4arch4Sm80ELb1ELb0ELb1ELb0ELb1ELb0ELb0ELb0ELi2ELi4ELi4ELi4ELb0EEENS1_21CollectiveEpilogueBwdISA_SB_SD_Li256ELb0ELb0ELi2EEENS1_25SingleTileBwdLPTSchedulerILb0ELi128ELb1EEEEEEEEEvNT_6ParamsE$_ZN4cute3eso3ESOILb1ELb0EJNS_6LayoutINS_5tupleIJNS3_IJNS3_IJNS_1CILi8EEENS4_ILi1EEEEEES6_EEENS3_IJNS3_IJS6_S6_EEENS4_ILi2EEEEEEEEENS3_IJNS3_IJNS3_IJS6_NS4_ILi0EEEEEESD_EEENS3_IJNS3_IJSD_SD_EEENS4_ILi8192EEEEEEEEEEENS_10ViewEngineINS_8smem_ptrIPN7cutlass10bfloat16_tEEEEEEEC2ERKSK_RKSR_:
[----:B------:R-:W-:Y:S01]  /*a080*/  IADD3 R5, R23, -c[0x0][0x20], RZ ;  /* 0x8000080017057a10 */ /* 0x000fe20007ffe0ff */
[----:B------:R-:W-:Y:S01]  /*a090*/  IMAD.MOV.U32 R8, RZ, RZ, R4 ;  /* 0x000000ffff087224 */ /* 0x000fe200078e0004 */
[----:B------:R-:W-:Y:S01]  /*a0a0*/  MOV R9, R7 ;  /* 0x0000000700097202 */ /* 0x000fe20000000f00 */
[----:B------:R-:W-:-:S04]  /*a0b0*/  IMAD.MOV.U32 R7, RZ, RZ, 0x0 ;  /* 0x00000000ff077424 */ /* 0x000fc800078e00ff */
[----:B------:R1:W-:Y:S01]  /*a0c0*/  STL.64 [R5], R8 ;  /* 0x0000000805007387 */ /* 0x0003e20000100a00 */
[----:B------:R-:W-:Y:S05]  /*a0d0*/  RET.REL.NODEC R6 `(_ZN7cutlass13device_kernelIN5flash19enable_sm80_to_sm89INS1_16FlashAttnBwdSm80INS1_25CollectiveMainloopBwdSm80ILi2ELi2EN4cute5tupleIJNS5_1CILi128EEES8_NS7_ILi64EEEEEENS_10bfloat16_tEfNS_4arch4Sm80ELb1ELb0ELb1ELb0ELb1ELb0ELb0ELb0ELi2ELi4ELi4ELi4ELb0EEENS1_21CollectiveEpilogueBwdISA_SB_SD_Li256ELb0ELb0ELi2EEENS1_25SingleTileBwdLPTSchedulerILb0ELi128ELb1EEEEEEEEEvNT_6ParamsE) ;  /* 0xffff5f2006007950 */ /* 0x000fea0003c3ffff */
        .type           $_ZN7cutlass13device_kernelIN5flash19enable_sm80_to_sm89INS1_16FlashAttnBwdSm80INS1_25CollectiveMainloopBwdSm80ILi2ELi2EN4cute5tupleIJNS5_1CILi128EEES8_NS7_ILi64EEEEEENS_10bfloat16_tEfNS_4arch4Sm80ELb1ELb0ELb1ELb0ELb1ELb0ELb0ELb0ELi2ELi4ELi4ELi4ELb0EEENS1_21CollectiveEpilogueBwdISA_SB_SD_Li256ELb0ELb0ELi2EEENS1_25SingleTileBwdLPTSchedulerILb0ELi128ELb1EEEEEEEEEvNT_6ParamsE$_ZN4cute3eso3ESOILb1ELb0EJNS_6LayoutINS_5tupleIJNS3_IJNS3_IJNS_1CILi8EEENS4_ILi1EEEEEES6_EEENS3_IJNS3_IJS6_S6_EEENS4_ILi2EEEEEEEEENS3_IJNS3_IJNS3_IJS6_NS4_ILi0EEEEEESD_EEENS3_IJNS3_IJSD_SD_EEES5_EEEEEEEENS_10ViewEngineIPN7cutlass10bfloat16_tEEEEEC2ERKSJ_RKSO_,@function
        .size           $_ZN7cutlass13device_kernelIN5flash19enable_sm80_to_sm89INS1_16FlashAttnBwdSm80INS1_25CollectiveMainloopBwdSm80ILi2ELi2EN4cute5tupleIJNS5_1CILi128EEES8_NS7_ILi64EEEEEENS_10bfloat16_tEfNS_4arch4Sm80ELb1ELb0ELb1ELb0ELb1ELb0ELb0ELb0ELi2ELi4ELi4ELi4ELb0EEENS1_21CollectiveEpilogueBwdISA_SB_SD_Li256ELb0ELb0ELi2EEENS1_25SingleTileBwdLPTSchedulerILb0ELi128ELb1EEEEEEEEEvNT_6ParamsE$_ZN4cute3eso3ESOILb1ELb0EJNS_6LayoutINS_5tupleIJNS3_IJNS3_IJNS_1CILi8EEENS4_ILi1EEEEEES6_EEENS3_IJNS3_IJS6_S6_EEENS4_ILi2EEEEEEEEENS3_IJNS3_IJNS3_IJS6_NS4_ILi0EEEEEESD_EEENS3_IJNS3_IJSD_SD_EEES5_EEEEEEEENS_10ViewEngineIPN7cutlass10bfloat16_tEEEEEC2ERKSJ_RKSO_,($_ZN7cutlass13device_kernelIN5flash19enable_sm80_to_sm89INS1_16FlashAttnBwdSm80INS1_25CollectiveMainloopBwdSm80ILi2ELi2EN4cute5tupleIJNS5_1CILi128EEES8_NS7_ILi64EEEEEENS_10bfloat16_tEfNS_4arch4Sm80ELb1ELb0ELb1ELb0ELb1ELb0ELb0ELb0ELi2ELi4ELi4ELi4ELb0EEENS1_21CollectiveEpilogueBwdISA_SB_SD_Li256ELb0ELb0ELi2EEENS1_25SingleTileBwdLPTSchedulerILb0ELi128ELb1EEEEEEEEEvNT_6ParamsE$_ZN4cute3eso3ESOILb1ELb0EJNS_6LayoutINS_5tupleIJNS3_IJNS3_IJNS_1CILi8EEENS4_ILi1EEEEEES6_EEENS3_IJNS3_IJS6_S6_EEENS4_ILi4EEEEEEEEENS3_IJNS3_IJNS3_IJS6_NS4_ILi0EEEEEESD_EEENS3_IJNS3_IJSD_SD_EEENS4_ILi2048EEEEEEEEEEENS_10ViewEngineINS_8smem_ptrIPN7cutlass10bfloat16_tEEEEEEEC2ERKSK_RKSR_ - $_ZN7cutlass13device_kernelIN5flash19enable_sm80_to_sm89INS1_16FlashAttnBwdSm80INS1_25CollectiveMainloopBwdSm80ILi2ELi2EN4cute5tupleIJNS5_1CILi128EEES8_NS7_ILi64EEEEEENS_10bfloat16_tEfNS_4arch4Sm80ELb1ELb0ELb1ELb0ELb1ELb0ELb0ELb0ELi2ELi4ELi4ELi4ELb0EEENS1_21CollectiveEpilogueBwdISA_SB_SD_Li256ELb0ELb0ELi2EEENS1_25SingleTileBwdLPTSchedulerILb0ELi128ELb1EEEEEEEEEvNT_6ParamsE$_ZN4cute3eso3ESOILb1ELb0EJNS_6LayoutINS_5tupleIJNS3_IJNS3_IJNS_1CILi8EEENS4_ILi1EEEEEES6_EEENS3_IJNS3_IJS6_S6_EEENS4_ILi2EEEEEEEEENS3_IJNS3_IJNS3_IJS6_NS4_ILi0EEEEEESD_EEENS3_IJNS3_IJSD_SD_EEES5_EEEEEEEENS_10ViewEngineIPN7cutlass10bfloat16_tEEEEEC2ERKSJ_RKSO_)
$_ZN7cutlass13device_kernelIN5flash19enable_sm80_to_sm89INS1_16FlashAttnBwdSm80INS1_25CollectiveMainloopBwdSm80ILi2ELi2EN4cute5tupleIJNS5_1CILi128EEES8_NS7_ILi64EEEEEENS_10bfloat16_tEfNS_4arch4Sm80ELb1ELb0ELb1ELb0ELb1ELb0ELb0ELb0ELi2ELi4ELi4ELi4ELb0EEENS1_21CollectiveEpilogueBwdISA_SB_SD_Li256ELb0ELb0ELi2EEENS1_25SingleTileBwdLPTSchedulerILb0ELi128ELb1EEEEEEEEEvNT_6ParamsE$_ZN4cute3eso3ESOILb1ELb0EJNS_6LayoutINS_5tupleIJNS3_IJNS3_IJNS_1CILi8EEENS4_ILi1EEEEEES6_EEENS3_IJNS3_IJS6_S6_EEENS4_ILi2EEEEEEEEENS3_IJNS3_IJNS3_IJS6_NS4_ILi0EEEEEESD_EEENS3_IJNS3_IJSD_SD_EEES5_EEEEEEEENS_10ViewEngineIPN7cutlass10bfloat16_tEEEEEC2ERKSJ_RKSO_:
[----:B------:R-:W-:Y:S02]  /*a0e0*/  IADD3 R4, R67, -c[0x0][0x20], RZ ;  /* 0x8000080043047a10 */ /* 0x000fe40007ffe0ff */
[----:B------:R-:W-:-:S03]  /*a0f0*/  MOV R9, 0x0 ;  /* 0x0000000000097802 */ /* 0x000fc60000000f00 */
[----:B------:R1:W-:Y:S01]  /*a100*/  STL.64 [R4], R2 ;  /* 0x0000000204007387 */ /* 0x0003e20000100a00 */
[----:B------:R-:W-:Y:S05]  /*a110*/  RET.REL.NODEC R8 `(_ZN7cutlass13device_kernelIN5flash19enable_sm80_to_sm89INS1_16FlashAttnBwdSm80INS1_25CollectiveMainloopBwdSm80ILi2ELi2EN4cute5tupleIJNS5_1CILi128EEES8_NS7_ILi64EEEEEENS_10bfloat16_tEfNS_4arch4Sm80ELb1ELb0ELb1ELb0ELb1ELb0ELb0ELb0ELi2ELi4ELi4ELi4ELb0EEENS1_21CollectiveEpilogueBwdISA_SB_SD_Li256ELb0ELb0ELi2EEENS1_25SingleTileBwdLPTSchedulerILb0ELi128ELb1EEEEEEEEEvNT_6ParamsE) ;  /* 0xffff5ee008007950 */ /* 0x000fea0003c3ffff */
        .type           $_ZN7cutlass13device_kernelIN5flash19enable_sm80_to_sm89INS1_16FlashAttnBwdSm80INS1_25CollectiveMainloopBwdSm80ILi2ELi2EN4cute5tupleIJNS5_1CILi128EEES8_NS7_ILi64EEEEEENS_10bfloat16_tEfNS_4arch4Sm80ELb1ELb0ELb1ELb0ELb1ELb0ELb0ELb0ELi2ELi4ELi4ELi4ELb0EEENS1_21CollectiveEpilogueBwdISA_SB_SD_Li256ELb0ELb0ELi2EEENS1_25SingleTileBwdLPTSchedulerILb0ELi128ELb1EEEEEEEEEvNT_6ParamsE$_ZN4cute3eso3ESOILb1ELb0EJNS_6LayoutINS_5tupleIJNS3_IJNS3_IJNS_1CILi8EEENS4_ILi1EEEEEES6_EEENS3_IJNS3_IJS6_S6_EEENS4_ILi4EEEEEEEEENS3_IJNS3_IJNS3_IJS6_NS4_ILi0EEEEEESD_EEENS3_IJNS3_IJSD_SD_EEENS4_ILi2048EEEEEEEEEEENS_10ViewEngineINS_8smem_ptrIPN7cutlass10bfloat16_tEEEEEEEC2ERKSK_RKSR_,@function
        .size           $_ZN7cutlass13device_kernelIN5flash19enable_sm80_to_sm89INS1_16FlashAttnBwdSm80INS1_25CollectiveMainloopBwdSm80ILi2ELi2EN4cute5tupleIJNS5_1CILi128EEES8_NS7_ILi64EEEEEENS_10bfloat16_tEfNS_4arch4Sm80ELb1ELb0ELb1ELb0ELb1ELb0ELb0ELb0ELi2ELi4ELi4ELi4ELb0EEENS1_21CollectiveEpilogueBwdISA_SB_SD_Li256ELb0ELb0ELi2EEENS1_25SingleTileBwdLPTSchedulerILb0ELi128ELb1EEEEEEEEEvNT_6ParamsE$_ZN4cute3eso3ESOILb1ELb0EJNS_6LayoutINS_5tupleIJNS3_IJNS3_IJNS_1CILi8EEENS4_ILi1EEEEEES6_EEENS3_IJNS3_IJS6_S6_EEENS4_ILi4EEEEEEEEENS3_IJNS3_IJNS3_IJS6_NS4_ILi0EEEEEESD_EEENS3_IJNS3_IJSD_SD_EEENS4_ILi2048EEEEEEEEEEENS_10ViewEngineINS_8smem_ptrIPN7cutlass10bfloat16_tEEEEEEEC2ERKSK_RKSR_,($_ZN7cutlass13device_kernelIN5flash19enable_sm80_to_sm89INS1_16FlashAttnBwdSm80INS1_25CollectiveMainloopBwdSm80ILi2ELi2EN4cute5tupleIJNS5_1CILi128EEES8_NS7_ILi64EEEEEENS_10bfloat16_tEfNS_4arch4Sm80ELb1ELb0ELb1ELb0ELb1ELb0ELb0ELb0ELi2ELi4ELi4ELi4ELb0EEENS1_21CollectiveEpilogueBwdISA_SB_SD_Li256ELb0ELb0ELi2EEENS1_25SingleTileBwdLPTSchedulerILb0ELi128ELb1EEEEEEEEEvNT_6ParamsE$_ZN4cute3eso3ESOILb1ELb0EJNS_6LayoutINS_5tupleIJNS3_IJNS3_IJNS_1CILi8EEENS4_ILi1EEEEEES6_EEENS3_IJNS3_IJS6_S6_EEENS4_ILi4EEEEEEEEENS3_IJNS3_IJNS3_IJS6_NS4_ILi0EEEEEESD_EEENS3_IJNS3_IJSD_SD_EEES5_EEEEEEEENS_10ViewEngineIPN7cutlass10bfloat16_tEEEEEC2ERKSJ_RKSO_ - $_ZN7cutlass13device_kernelIN5flash19enable_sm80_to_sm89INS1_16FlashAttnBwdSm80INS1_25CollectiveMainloopBwdSm80ILi2ELi2EN4cute5tupleIJNS5_1CILi128EEES8_NS7_ILi64EEEEEENS_10bfloat16_tEfNS_4arch4Sm80ELb1ELb0ELb1ELb0ELb1ELb0ELb0ELb0ELi2ELi4ELi4ELi4ELb0EEENS1_21CollectiveEpilogueBwdISA_SB_SD_Li256ELb0ELb0ELi2EEENS1_25SingleTileBwdLPTSchedulerILb0ELi128ELb1EEEEEEEEEvNT_6ParamsE$_ZN4cute3eso3ESOILb1ELb0EJNS_6LayoutINS_5tupleIJNS3_IJNS3_IJNS_1CILi8EEENS4_ILi1EEEEEES6_EEENS3_IJNS3_IJS6_S6_EEENS4_ILi4EEEEEEEEENS3_IJNS3_IJNS3_IJS6_NS4_ILi0EEEEEESD_EEENS3_IJNS3_IJSD_SD_EEENS4_ILi2048EEEEEEEEEEENS_10ViewEngineINS_8smem_ptrIPN7cutlass10bfloat16_tEEEEEEEC2ERKSK_RKSR_)
$_ZN7cutlass13device_kernelIN5flash19enable_sm80_to_sm89INS1_16FlashAttnBwdSm80INS1_25CollectiveMainloopBwdSm80ILi2ELi2EN4cute5tupleIJNS5_1CILi128EEES8_NS7_ILi64EEEEEENS_10bfloat16_tEfNS_4arch4Sm80ELb1ELb0ELb1ELb0ELb1ELb0ELb0ELb0ELi2ELi4ELi4ELi4ELb0EEENS1_21CollectiveEpilogueBwdISA_SB_SD_Li256ELb0ELb0ELi2EEENS1_25SingleTileBwdLPTSchedulerILb0ELi128ELb1EEEEEEEEEvNT_6ParamsE$_ZN4cute3eso3ESOILb1ELb0EJNS_6LayoutINS_5tupleIJNS3_IJNS3_IJNS_1CILi8EEENS4_ILi1EEEEEES6_EEENS3_IJNS3_IJS6_S6_EEENS4_ILi4EEEEEEEEENS3_IJNS3_IJNS3_IJS6_NS4_ILi0EEEEEESD_EEENS3_IJNS3_IJSD_SD_EEENS4_ILi2048EEEEEEEEEEENS_10ViewEngineINS_8smem_ptrIPN7cutlass10bfloat16_tEEEEEEEC2ERKSK_RKSR_:
[----:B------:R-:W-:Y:S02]  /*a120*/  IADD3 R2, R23, -c[0x0][0x20], RZ ;  /* 0x8000080017027a10 */ /* 0x000fe40007ffe0ff */
[----:B------:R-:W-:-:S03]  /*a130*/  MOV R9, 0x0 ;  /* 0x0000000000097802 */ /* 0x000fc60000000f00 */
[----:B------:R1:W-:Y:S01]  /*a140*/  STL.64 [R2], R6 ;  /* 0x0000000602007387 */ /* 0x0003e20000100a00 */
[----:B------:R-:W-:Y:S05]  /*a150*/  RET.REL.NODEC R8 `(_ZN7cutlass13device_kernelIN5flash19enable_sm80_to_sm89INS1_16FlashAttnBwdSm80INS1_25CollectiveMainloopBwdSm80ILi2ELi2EN4cute5tupleIJNS5_1CILi128EEES8_NS7_ILi64EEEEEENS_10bfloat16_tEfNS_4arch4Sm80ELb1ELb0ELb1ELb0ELb1ELb0ELb0ELb0ELi2ELi4ELi4ELi4ELb0EEENS1_21CollectiveEpilogueBwdISA_SB_SD_Li256ELb0ELb0ELi2EEENS1_25SingleTileBwdLPTSchedulerILb0ELi128ELb1EEEEEEEEEvNT_6ParamsE) ;  /* 0xffff5ea008007950 */ /* 0x000fea0003c3ffff */
        .type           $_ZN7cutlass13device_kernelIN5flash19enable_sm80_to_sm89INS1_16FlashAttnBwdSm80INS1_25CollectiveMainloopBwdSm80ILi2ELi2EN4cute5tupleIJNS5_1CILi128EEES8_NS7_ILi64EEEEEENS_10bfloat16_tEfNS_4arch4Sm80ELb1ELb0ELb1ELb0ELb1ELb0ELb0ELb0ELi2ELi4ELi4ELi4ELb0EEENS1_21CollectiveEpilogueBwdISA_SB_SD_Li256ELb0ELb0ELi2EEENS1_25SingleTileBwdLPTSchedulerILb0ELi128ELb1EEEEEEEEEvNT_6ParamsE$_ZN4cute3eso3ESOILb1ELb0EJNS_6LayoutINS_5tupleIJNS3_IJNS3_IJNS_1CILi8EEENS4_ILi1EEEEEES6_EEENS3_IJNS3_IJS6_S6_EEENS4_ILi4EEEEEEEEENS3_IJNS3_IJNS3_IJS6_NS4_ILi0EEEEEESD_EEENS3_IJNS3_IJSD_SD_EEES5_EEEEEEEENS_10ViewEngineIPN7cutlass10bfloat16_tEEEEEC2ERKSJ_RKSO_,@function
        .size           $_ZN7cutlass13device_kernelIN5flash19enable_sm80_to_sm89INS1_16FlashAttnBwdSm80INS1_25CollectiveMainloopBwdSm80ILi2ELi2EN4cute5tupleIJNS5_1CILi128EEES8_NS7_ILi64EEEEEENS_10bfloat16_tEfNS_4arch4Sm80ELb1ELb0ELb1ELb0ELb1ELb0ELb0ELb0ELi2ELi4ELi4ELi4ELb0EEENS1_21CollectiveEpilogueBwdISA_SB_SD_Li256ELb0ELb0ELi2EEENS1_25SingleTileBwdLPTSchedulerILb0ELi128ELb1EEEEEEEEEvNT_6ParamsE$_ZN4cute3eso3ESOILb1ELb0EJNS_6LayoutINS_5tupleIJNS3_IJNS3_IJNS_1CILi8EEENS4_ILi1EEEEEES6_EEENS3_IJNS3_IJS6_S6_EEENS4_ILi4EEEEEEEEENS3_IJNS3_IJNS3_IJS6_NS4_ILi0EEEEEESD_EEENS3_IJNS3_IJSD_SD_EEES5_EEEEEEEENS_10ViewEngineIPN7cutlass10bfloat16_tEEEEEC2ERKSJ_RKSO_,($_ZN7cutlass13device_kernelIN5flash19enable_sm80_to_sm89INS1_16FlashAttnBwdSm80INS1_25CollectiveMainloopBwdSm80ILi2ELi2EN4cute5tupleIJNS5_1CILi128EEES8_NS7_ILi64EEEEEENS_10bfloat16_tEfNS_4arch4Sm80ELb1ELb0ELb1ELb0ELb1ELb0ELb0ELb0ELi2ELi4ELi4ELi4ELb0EEENS1_21CollectiveEpilogueBwdISA_SB_SD_Li256ELb0ELb0ELi2EEENS1_25SingleTileBwdLPTSchedulerILb0ELi128ELb1EEEEEEEEEvNT_6ParamsE$_ZN4cute3eso3ESOILb1ELb0EJNS_6LayoutINS_5tupleIJNS3_IJNS_1CILi1EEENS3_IJNS4_ILi2EEES6_EEEEEES6_NS4_ILi4EEEEEENS3_IJNS3_IJNS4_ILi0EEENS3_IJS5_S9_EEEEEES6_NS4_ILi8EEEEEEEENS_10ViewEngineIPjEEEEC2ERKSG_RKSJ_ - $_ZN7cutlass13device_kernelIN5flash19enable_sm80_to_sm89INS1_16FlashAttnBwdSm80INS1_25CollectiveMainloopBwdSm80ILi2ELi2EN4cute5tupleIJNS5_1CILi128EEES8_NS7_ILi64EEEEEENS_10bfloat16_tEfNS_4arch4Sm80ELb1ELb0ELb1ELb0ELb1ELb0ELb0ELb0ELi2ELi4ELi4ELi4ELb0EEENS1_21CollectiveEpilogueBwdISA_SB_SD_Li256ELb0ELb0ELi2EEENS1_25SingleTileBwdLPTSchedulerILb0ELi128ELb1EEEEEEEEEvNT_6ParamsE$_ZN4cute3eso3ESOILb1ELb0EJNS_6LayoutINS_5tupleIJNS3_IJNS3_IJNS_1CILi8EEENS4_ILi1EEEEEES6_EEENS3_IJNS3_IJS6_S6_EEENS4_ILi4EEEEEEEEENS3_IJNS3_IJNS3_IJS6_NS4_ILi0EEEEEESD_EEENS3_IJNS3_IJSD_SD_EEES5_EEEEEEEENS_10ViewEngineIPN7cutlass10bfloat16_tEEEEEC2ERKSJ_RKSO_)
$_ZN7cutlass13device_kernelIN5flash19enable_sm80_to_sm89INS1_16FlashAttnBwdSm80INS1_25CollectiveMainloopBwdSm80ILi2ELi2EN4cute5tupleIJNS5_1CILi128EEES8_NS7_ILi64EEEEEENS_10bfloat16_tEfNS_4arch4Sm80ELb1ELb0ELb1ELb0ELb1ELb0ELb0ELb0ELi2ELi4ELi4ELi4ELb0EEENS1_21CollectiveEpilogueBwdISA_SB_SD_Li256ELb0ELb0ELi2EEENS1_25SingleTileBwdLPTSchedulerILb0ELi128ELb1EEEEEEEEEvNT_6ParamsE$_ZN4cute3eso3ESOILb1ELb0EJNS_6LayoutINS_5tupleIJNS3_IJNS3_IJNS_1CILi8EEENS4_ILi1EEEEEES6_EEENS3_IJNS3_IJS6_S6_EEENS4_ILi4EEEEEEEEENS3_IJNS3_IJNS3_IJS6_NS4_ILi0EEEEEESD_EEENS3_IJNS3_IJSD_SD_EEES5_EEEEEEEENS_10ViewEngineIPN7cutlass10bfloat16_tEEEEEC2ERKSJ_RKSO_:
[----:B------:R-:W-:Y:S02]  /*a160*/  IADD3 R4, R23, -c[0x0][0x20], RZ ;  /* 0x8000080017047a10 */ /* 0x000fe40007ffe0ff */
[----:B------:R-:W-:-:S03]  /*a170*/  MOV R9, 0x0 ;  /* 0x0000000000097802 */ /* 0x000fc60000000f00 */
[----:B------:R1:W-:Y:S01]  /*a180*/  STL.64 [R4], R2 ;  /* 0x0000000204007387 */ /* 0x0003e20000100a00 */
[----:B------:R-:W-:Y:S05]  /*a190*/  RET.REL.NODEC R8 `(_ZN7cutlass13device_kernelIN5flash19enable_sm80_to_sm89INS1_16FlashAttnBwdSm80INS1_25CollectiveMainloopBwdSm80ILi2ELi2EN4cute5tupleIJNS5_1CILi128EEES8_NS7_ILi64EEEEEENS_10bfloat16_tEfNS_4arch4Sm80ELb1ELb0ELb1ELb0ELb1ELb0ELb0ELb0ELi2ELi4ELi4ELi4ELb0EEENS1_21CollectiveEpilogueBwdISA_SB_SD_Li256ELb0ELb0ELi2EEENS1_25SingleTileBwdLPTSchedulerILb0ELi128ELb1EEEEEEEEEvNT_6ParamsE) ;  /* 0xffff5e6008007950 */ /* 0x000fea0003c3ffff */
        .type           $_ZN7cutlass13device_kernelIN5flash19enable_sm80_to_sm89INS1_16FlashAttnBwdSm80INS1_25CollectiveMainloopBwdSm80ILi2ELi2EN4cute5tupleIJNS5_1CILi128EEES8_NS7_ILi64EEEEEENS_10bfloat16_tEfNS_4arch4Sm80ELb1ELb0ELb1ELb0ELb1ELb0ELb0ELb0ELi2ELi4ELi4ELi4ELb0EEENS1_21CollectiveEpilogueBwdISA_SB_SD_Li256ELb0ELb0ELi2EEENS1_25SingleTileBwdLPTSchedulerILb0ELi128ELb1EEEEEEEEEvNT_6ParamsE$_ZN4cute3eso3ESOILb1ELb0EJNS_6LayoutINS_5tupleIJNS3_IJNS_1CILi1EEENS3_IJNS4_ILi2EEES6_EEEEEES6_NS4_ILi4EEEEEENS3_IJNS3_IJNS4_ILi0EEENS3_IJS5_S9_EEEEEES6_NS4_ILi8EEEEEEEENS_10ViewEngineIPjEEEEC2ERKSG_RKSJ_,@function
        .size           $_ZN7cutlass13device_kernelIN5flash19enable_sm80_to_sm89INS1_16FlashAttnBwdSm80INS1_25CollectiveMainloopBwdSm80ILi2ELi2EN4cute5tupleIJNS5_1CILi128EEES8_NS7_ILi64EEEEEENS_10bfloat16_tEfNS_4arch4Sm80ELb1ELb0ELb1ELb0ELb1ELb0ELb0ELb0ELi2ELi4ELi4ELi4ELb0EEENS1_21CollectiveEpilogueBwdISA_SB_SD_Li256ELb0ELb0ELi2EEENS1_25SingleTileBwdLPTSchedulerILb0ELi128ELb1EEEEEEEEEvNT_6ParamsE$_ZN4cute3eso3ESOILb1ELb0EJNS_6LayoutINS_5tupleIJNS3_IJNS_1CILi1EEENS3_IJNS4_ILi2EEES6_EEEEEES6_NS4_ILi4EEEEEENS3_IJNS3_IJNS4_ILi0EEENS3_IJS5_S9_EEEEEES6_NS4_ILi8EEEEEEEENS_10ViewEngineIPjEEEEC2ERKSG_RKSJ_,($_ZN7cutlass13device_kernelIN5flash19enable_sm80_to_sm89INS1_16FlashAttnBwdSm80INS1_25CollectiveMainloopBwdSm80ILi2ELi2EN4cute5tupleIJNS5_1CILi128EEES8_NS7_ILi64EEEEEENS_10bfloat16_tEfNS_4arch4Sm80ELb1ELb0ELb1ELb0ELb1ELb0ELb0ELb0ELi2ELi4ELi4ELi4ELb0EEENS1_21CollectiveEpilogueBwdISA_SB_SD_Li256ELb0ELb0ELi2EEENS1_25SingleTileBwdLPTSchedulerILb0ELi128ELb1EEEEEEEEEvNT_6ParamsE$_ZN4cute3eso3ESOILb1ELb0EJNS_6LayoutINS_5tupleIJNS3_IJNS_1CILi1EEENS3_IJNS4_ILi4EEENS4_ILi2EEEEEEEEES7_S6_EEENS3_IJNS3_IJNS4_ILi0EEENS3_IJS5_NS4_ILi8EEEEEEEEES6_NS4_ILi16EEEEEEEENS_10ViewEngineIPN7cutlass10bfloat16_tEEEEEC2ERKSH_RKSM_ - $_ZN7cutlass13device_kernelIN5flash19enable_sm80_to_sm89INS1_16FlashAttnBwdSm80INS1_25CollectiveMainloopBwdSm80ILi2ELi2EN4cute5tupleIJNS5_1CILi128EEES8_NS7_ILi64EEEEEENS_10bfloat16_tEfNS_4arch4Sm80ELb1ELb0ELb1ELb0ELb1ELb0ELb0ELb0ELi2ELi4ELi4ELi4ELb0EEENS1_21CollectiveEpilogueBwdISA_SB_SD_Li256ELb0ELb0ELi2EEENS1_25SingleTileBwdLPTSchedulerILb0ELi128ELb1EEEEEEEEEvNT_6ParamsE$_ZN4cute3eso3ESOILb1ELb0EJNS_6LayoutINS_5tupleIJNS3_IJNS_1CILi1EEENS3_IJNS4_ILi2EEES6_EEEEEES6_NS4_ILi4EEEEEENS3_IJNS3_IJNS4_ILi0EEENS3_IJS5_S9_EEEEEES6_NS4_ILi8EEEEEEEENS_10ViewEngineIPjEEEEC2ERKSG_RKSJ_)
$_ZN7cutlass13device_kernelIN5flash19enable_sm80_to_sm89INS1_16FlashAttnBwdSm80INS1_25CollectiveMainloopBwdSm80ILi2ELi2EN4cute5tupleIJNS5_1CILi128EEES8_NS7_ILi64EEEEEENS_10bfloat16_tEfNS_4arch4Sm80ELb1ELb0ELb1ELb0ELb1ELb0ELb0ELb0ELi2ELi4ELi4ELi4ELb0EEENS1_21CollectiveEpilogueBwdISA_SB_SD_Li256ELb0ELb0ELi2EEENS1_25SingleTileBwdLPTSchedulerILb0ELi128ELb1EEEEEEEEEvNT_6ParamsE$_ZN4cute3eso3ESOILb1ELb0EJNS_6LayoutINS_5tupleIJNS3_IJNS_1CILi1EEENS3_IJNS4_ILi2EEES6_EEEEEES6_NS4_ILi4EEEEEENS3_IJNS3_IJNS4_ILi0EEENS3_IJS5_S9_EEEEEES6_NS4_ILi8EEEEEEEENS_10ViewEngineIPjEEEEC2ERKSG_RKSJ_:
[----:B------:R-:W-:Y:S01]  /*a1a0*/  IADD3 R4, R58, -c[0x0][0x20], RZ ;  /* 0x800008003a047a10 */ /* 0x000fe20007ffe0ff */
[----:B------:R-:W-:Y:S01]  /*a1b0*/  IMAD.MOV.U32 R8, RZ, RZ, R6 ;  /* 0x000000ffff087224 */ /* 0x000fe200078e0006 */
[----:B------:R-:W-:-:S03]  /*a1c0*/  MOV R9, 0x0 ;  /* 0x0000000000097802 */ /* 0x000fc60000000f00 */
[----:B------:R1:W-:Y:S01]  /*a1d0*/  STL.64 [R4], R2 ;  /* 0x0000000204007387 */ /* 0x0003e20000100a00 */
[----:B------:R-:W-:Y:S05]  /*a1e0*/  RET.REL.NODEC R8 `(_ZN7cutlass13device_kernelIN5flash19enable_sm80_to_sm89INS1_16FlashAttnBwdSm80INS1_25CollectiveMainloopBwdSm80ILi2ELi2EN4cute5tupleIJNS5_1CILi128EEES8_NS7_ILi64EEEEEENS_10bfloat16_tEfNS_4arch4Sm80ELb1ELb0ELb1ELb0ELb1ELb0ELb0ELb0ELi2ELi4ELi4ELi4ELb0EEENS1_21CollectiveEpilogueBwdISA_SB_SD_Li256ELb0ELb0ELi2EEENS1_25SingleTileBwdLPTSchedulerILb0ELi128ELb1EEEEEEEEEvNT_6ParamsE) ;  /* 0xffff5e1008007950 */ /* 0x000fea0003c3ffff */
        .type           $_ZN7cutlass13device_kernelIN5flash19enable_sm80_to_sm89INS1_16FlashAttnBwdSm80INS1_25CollectiveMainloopBwdSm80ILi2ELi2EN4cute5tupleIJNS5_1CILi128EEES8_NS7_ILi64EEEEEENS_10bfloat16_tEfNS_4arch4Sm80ELb1ELb0ELb1ELb0ELb1ELb0ELb0ELb0ELi2ELi4ELi4ELi4ELb0EEENS1_21CollectiveEpilogueBwdISA_SB_SD_Li256ELb0ELb0ELi2EEENS1_25SingleTileBwdLPTSchedulerILb0ELi128ELb1EEEEEEEEEvNT_6ParamsE$_ZN4cute3eso3ESOILb1ELb0EJNS_6LayoutINS_5tupleIJNS3_IJNS_1CILi1EEENS3_IJNS4_ILi4EEENS4_ILi2EEEEEEEEES7_S6_EEENS3_IJNS3_IJNS4_ILi0EEENS3_IJS5_NS4_ILi8EEEEEEEEES6_NS4_ILi16EEEEEEEENS_10ViewEngineIPN7cutlass10bfloat16_tEEEEEC2ERKSH_RKSM_,@function
        .size           $_ZN7cutlass13device_kernelIN5flash19enable_sm80_to_sm89INS1_16FlashAttnBwdSm80INS1_25CollectiveMainloopBwdSm80ILi2ELi2EN4cute5tupleIJNS5_1CILi128EEES8_NS7_ILi64EEEEEENS_10bfloat16_tEfNS_4arch4Sm80ELb1ELb0ELb1ELb0ELb1ELb0ELb0ELb0ELi2ELi4ELi4ELi4ELb0EEENS1_21CollectiveEpilogueBwdISA_SB_SD_Li256ELb0ELb0ELi2EEENS1_25SingleTileBwdLPTSchedulerILb0ELi128ELb1EEEEEEEEEvNT_6ParamsE$_ZN4cute3eso3ESOILb1ELb0EJNS_6LayoutINS_5tupleIJNS3_IJNS_1CILi1EEENS3_IJNS4_ILi4EEENS4_ILi2EEEEEEEEES7_S6_EEENS3_IJNS3_IJNS4_ILi0EEENS3_IJS5_NS4_ILi8EEEEEEEEES6_NS4_ILi16EEEEEEEENS_10ViewEngineIPN7cutlass10bfloat16_tEEEEEC2ERKSH_RKSM_,($_ZN7cutlass13device_kernelIN5flash19enable_sm80_to_sm89INS1_16FlashAttnBwdSm80INS1_25CollectiveMainloopBwdSm80ILi2ELi2EN4cute5tupleIJNS5_1CILi128EEES8_NS7_ILi64EEEEEENS_10bfloat16_tEfNS_4arch4Sm80ELb1ELb0ELb1ELb0ELb1ELb0ELb0ELb0ELi2ELi4ELi4ELi4ELb0EEENS1_21CollectiveEpilogueBwdISA_SB_SD_Li256ELb0ELb0ELi2EEENS1_25SingleTileBwdLPTSchedulerILb0ELi128ELb1EEEEEEEEEvNT_6ParamsE$_ZN4cute3eso3ESOILb1ELb0EJNS_6LayoutINS_5tupleIJNS3_IJNS_1CILi1EEENS4_ILi2EEEEEEEEENS3_IJNS3_IJS5_S5_EEEEEEEENS_10ViewEngineIPjEEEEC2ERKSB_RKSE_ - $_ZN7cutlass13device_kernelIN5flash19enable_sm80_to_sm89INS1_16FlashAttnBwdSm80INS1_25CollectiveMainloopBwdSm80ILi2ELi2EN4cute5tupleIJNS5_1CILi128EEES8_NS7_ILi64EEEEEENS_10bfloat16_tEfNS_4arch4Sm80ELb1ELb0ELb1ELb0ELb1ELb0ELb0ELb0ELi2ELi4ELi4ELi4ELb0EEENS1_21CollectiveEpilogueBwdISA_SB_SD_Li256ELb0ELb0ELi2EEENS1_25SingleTileBwdLPTSchedulerILb0ELi128ELb1EEEEEEEEEvNT_6ParamsE$_ZN4cute3eso3ESOILb1ELb0EJNS_6LayoutINS_5tupleIJNS3_IJNS_1CILi1EEENS3_IJNS4_ILi4EEENS4_ILi2EEEEEEEEES7_S6_EEENS3_IJNS3_IJNS4_ILi0EEENS3_IJS5_NS4_ILi8EEEEEEEEES6_NS4_ILi16EEEEEEEENS_10ViewEngineIPN7cutlass10bfloat16_tEEEEEC2ERKSH_RKSM_)
$_ZN7cutlass13device_kernelIN5flash19enable_sm80_to_sm89INS1_16FlashAttnBwdSm80INS1_25CollectiveMainloopBwdSm80ILi2ELi2EN4cute5tupleIJNS5_1CILi128EEES8_NS7_ILi64EEEEEENS_10bfloat16_tEfNS_4arch4Sm80ELb1ELb0ELb1ELb0ELb1ELb0ELb0ELb0ELi2ELi4ELi4ELi4ELb0EEENS1_21CollectiveEpilogueBwdISA_SB_SD_Li256ELb0ELb0ELi2EEENS1_25SingleTileBwdLPTSchedulerILb0ELi128ELb1EEEEEEEEEvNT_6ParamsE$_ZN4cute3eso3ESOILb1ELb0EJNS_6LayoutINS_5tupleIJNS3_IJNS_1CILi1EEENS3_IJNS4_ILi4EEENS4_ILi2EEEEEEEEES7_S6_EEENS3_IJNS3_IJNS4_ILi0EEENS3_IJS5_NS4_ILi8EEEEEEEEES6_NS4_ILi16EEEEEEEENS_10ViewEngineIPN7cutlass10bfloat16_tEEEEEC2ERKSH_RKSM_:
[----:B------:R-:W-:Y:S01]  /*a1f0*/  IADD3 R3, R58, -c[0x0][0x20], RZ ;  /* 0x800008003a037a10 */ /* 0x000fe20007ffe0ff */
[----:B------:R-:W-:Y:S01]  /*a200*/  IMAD.MOV.U32 R52, RZ, RZ, R2 ;  /* 0x000000ffff347224 */ /* 0x000fe200078e0002 */
[----:B------:R-:W-:-:S04]  /*a210*/  MOV R5, 0x0 ;  /* 0x0000000000057802 */ /* 0x000fc80000000f00 */
[----:B------:R1:W-:Y:S01]  /*a220*/  STL.64 [R3], R52 ;  /* 0x0000003403007387 */ /* 0x0003e20000100a00 */
[----:B------:R-:W-:Y:S05]  /*a230*/  RET.REL.NODEC R4 `(_ZN7cutlass13device_kernelIN5flash19enable_sm80_to_sm89INS1_16FlashAttnBwdSm80INS1_25CollectiveMainloopBwdSm80ILi2ELi2EN4cute5tupleIJNS5_1CILi128EEES8_NS7_ILi64EEEEEENS_10bfloat16_tEfNS_4arch4Sm80ELb1ELb0ELb1ELb0ELb1ELb0ELb0ELb0ELi2ELi4ELi4ELi4ELb0EEENS1_21CollectiveEpilogueBwdISA_SB_SD_Li256ELb0ELb0ELi2EEENS1_25SingleTileBwdLPTSchedulerILb0ELi128ELb1EEEEEEEEEvNT_6ParamsE) ;  /* 0xffff5dc004007950 */ /* 0x000fea0003c3ffff */
        .type           $_ZN7cutlass13device_kernelIN5flash19enable_sm80_to_sm89INS1_16FlashAttnBwdSm80INS1_25CollectiveMainloopBwdSm80ILi2ELi2EN4cute5tupleIJNS5_1CILi128EEES8_NS7_ILi64EEEEEENS_10bfloat16_tEfNS_4arch4Sm80ELb1ELb0ELb1ELb0ELb1ELb0ELb0ELb0ELi2ELi4ELi4ELi4ELb0EEENS1_21CollectiveEpilogueBwdISA_SB_SD_Li256ELb0ELb0ELi2EEENS1_25SingleTileBwdLPTSchedulerILb0ELi128ELb1EEEEEEEEEvNT_6ParamsE$_ZN4cute3eso3ESOILb1ELb0EJNS_6LayoutINS_5tupleIJNS3_IJNS_1CILi1EEENS4_ILi2EEEEEEEEENS3_IJNS3_IJS5_S5_EEEEEEEENS_10ViewEngineIPjEEEEC2ERKSB_RKSE_,@function
        .size           $_ZN7cutlass13device_kernelIN5flash19enable_sm80_to_sm89INS1_16FlashAttnBwdSm80INS1_25CollectiveMainloopBwdSm80ILi2ELi2EN4cute5tupleIJNS5_1CILi128EEES8_NS7_ILi64EEEEEENS_10bfloat16_tEfNS_4arch4Sm80ELb1ELb0ELb1ELb0ELb1ELb0ELb0ELb0ELi2ELi4ELi4ELi4ELb0EEENS1_21CollectiveEpilogueBwdISA_SB_SD_Li256ELb0ELb0ELi2EEENS1_25SingleTileBwdLPTSchedulerILb0ELi128ELb1EEEEEEEEEvNT_6ParamsE$_ZN4cute3eso3ESOILb1ELb0EJNS_6LayoutINS_5tupleIJNS3_IJNS_1CILi1EEENS4_ILi2EEEEEEEEENS3_IJNS3_IJS5_S5_EEEEEEEENS_10ViewEngineIPjEEEEC2ERKSB_RKSE_,($_ZN7cutlass13device_kernelIN5flash19enable_sm80_to_sm89INS1_16FlashAttnBwdSm80INS1_25CollectiveMainloopBwdSm80ILi2ELi2EN4cute5tupleIJNS5_1CILi128EEES8_NS7_ILi64EEEEEENS_10bfloat16_tEfNS_4arch4Sm80ELb1ELb0ELb1ELb0ELb1ELb0ELb0ELb0ELi2ELi4ELi4ELi4ELb0EEENS1_21CollectiveEpilogueBwdISA_SB_SD_Li256ELb0ELb0ELi2EEENS1_25SingleTileBwdLPTSchedulerILb0ELi128ELb1EEEEEEEEEvNT_6ParamsE$_ZN4cute3eso3ESOILb1ELb0EJNS_6LayoutINS_5tupleIJNS3_IJNS_1CILi1EEENS4_ILi2EEEEEES6_NS4_ILi8EEEEEENS3_IJNS3_IJS5_S5_EEES6_NS4_ILi4EEEEEEEENS_10ViewEngineIPKN7cutlass5ArrayIfLi2ELb1EEEEEEEC2ERKSD_RKSK_ - $_ZN7cutlass13device_kernelIN5flash19enable_sm80_to_sm89INS1_16FlashAttnBwdSm80INS1_25CollectiveMainloopBwdSm80ILi2ELi2EN4cute5tupleIJNS5_1CILi128EEES8_NS7_ILi64EEEEEENS_10bfloat16_tEfNS_4arch4Sm80ELb1ELb0ELb1ELb0ELb1ELb0ELb0ELb0ELi2ELi4ELi4ELi4ELb0EEENS1_21CollectiveEpilogueBwdISA_SB_SD_Li256ELb0ELb0ELi2EEENS1_25SingleTileBwdLPTSchedulerILb0ELi128ELb1EEEEEEEEEvNT_6ParamsE$_ZN4cute3eso3ESOILb1ELb0EJNS_6LayoutINS_5tupleIJNS3_IJNS_1CILi1EEENS4_ILi2EEEEEEEEENS3_IJNS3_IJS5_S5_EEEEEEEENS_10ViewEngineIPjEEEEC2ERKSB_RKSE_)
$_ZN7cutlass13device_kernelIN5flash19enable_sm80_to_sm89INS1_16FlashAttnBwdSm80INS1_25CollectiveMainloopBwdSm80ILi2ELi2EN4cute5tupleIJNS5_1CILi128EEES8_NS7_ILi64EEEEEENS_10bfloat16_tEfNS_4arch4Sm80ELb1ELb0ELb1ELb0ELb1ELb0ELb0ELb0ELi2ELi4ELi4ELi4ELb0EEENS1_21CollectiveEpilogueBwdISA_SB_SD_Li256ELb0ELb0ELi2EEENS1_25SingleTileBwdLPTSchedulerILb0ELi128ELb1EEEEEEEEEvNT_6ParamsE$_ZN4cute3eso3ESOILb1ELb0EJNS_6LayoutINS_5tupleIJNS3_IJNS_1CILi1EEENS4_ILi2EEEEEEEEENS3_IJNS3_IJS5_S5_EEEEEEEENS_10ViewEngineIPjEEEEC2ERKSB_RKSE_:
[----:B------:R-:W-:Y:S01]  /*a240*/  IADD3 R2, R2, -c[0x0][0x20], RZ ;  /* 0x8000080002027a10 */ /* 0x000fe20007ffe0ff */
[----:B------:R-:W-:Y:S01]  /*a250*/  IMAD.MOV.U32 R11, RZ, RZ, R3 ;  /* 0x000000ffff0b7224 */ /* 0x000fe200078e0003 */
[----:B------:R-:W-:-:S04]  /*a260*/  MOV R5, 0x0 ;  /* 0x0000000000057802 */ /* 0x000fc80000000f00 */
[----:B------:R1:W-:Y:S01]  /*a270*/  STL.64 [R2], R10 ;  /* 0x0000000a02007387 */ /* 0x0003e20000100a00 */
[----:B------:R-:W-:Y:S05]  /*a280*/  RET.REL.NODEC R4 `(_ZN7cutlass13device_kernelIN5flash19enable_sm80_to_sm89INS1_16FlashAttnBwdSm80INS1_25CollectiveMainloopBwdSm80ILi2ELi2EN4cute5tupleIJNS5_1CILi128EEES8_NS7_ILi64EEEEEENS_10bfloat16_tEfNS_4arch4Sm80ELb1ELb0ELb1ELb0ELb1ELb0ELb0ELb0ELi2ELi4ELi4ELi4ELb0EEENS1_21CollectiveEpilogueBwdISA_SB_SD_Li256ELb0ELb0ELi2EEENS1_25SingleTileBwdLPTSchedulerILb0ELi128ELb1EEEEEEEEEvNT_6ParamsE) ;  /* 0xffff5d7004007950 */ /* 0x000fea0003c3ffff */
        .type           $_ZN7cutlass13device_kernelIN5flash19enable_sm80_to_sm89INS1_16FlashAttnBwdSm80INS1_25CollectiveMainloopBwdSm80ILi2ELi2EN4cute5tupleIJNS5_1CILi128EEES8_NS7_ILi64EEEEEENS_10bfloat16_tEfNS_4arch4Sm80ELb1ELb0ELb1ELb0ELb1ELb0ELb0ELb0ELi2ELi4ELi4ELi4ELb0EEENS1_21CollectiveEpilogueBwdISA_SB_SD_Li256ELb0ELb0ELi2EEENS1_25SingleTileBwdLPTSchedulerILb0ELi128ELb1EEEEEEEEEvNT_6ParamsE$_ZN4cute3eso3ESOILb1ELb0EJNS_6LayoutINS_5tupleIJNS3_IJNS_1CILi1EEENS4_ILi2EEEEEES6_NS4_ILi8EEEEEENS3_IJNS3_IJS5_S5_EEES6_NS4_ILi4EEEEEEEENS_10ViewEngineIPKN7cutlass5ArrayIfLi2ELb1EEEEEEEC2ERKSD_RKSK_,@function
        .size           $_ZN7cutlass13device_kernelIN5flash19enable_sm80_to_sm89INS1_16FlashAttnBwdSm80INS1_25CollectiveMainloopBwdSm80ILi2ELi2EN4cute5tupleIJNS5_1CILi128EEES8_NS7_ILi64EEEEEENS_10bfloat16_tEfNS_4arch4Sm80ELb1ELb0ELb1ELb0ELb1ELb0ELb0ELb0ELi2ELi4ELi4ELi4ELb0EEENS1_21CollectiveEpilogueBwdISA_SB_SD_Li256ELb0ELb0ELi2EEENS1_25SingleTileBwdLPTSchedulerILb0ELi128ELb1EEEEEEEEEvNT_6ParamsE$_ZN4cute3eso3ESOILb1ELb0EJNS_6LayoutINS_5tupleIJNS3_IJNS_1CILi1EEENS4_ILi2EEEEEES6_NS4_ILi8EEEEEENS3_IJNS3_IJS5_S5_EEES6_NS4_ILi4EEEEEEEENS_10ViewEngineIPKN7cutlass5ArrayIfLi2ELb1EEEEEEEC2ERKSD_RKSK_,($_ZN7cutlass13device_kernelIN5flash19enable_sm80_to_sm89INS1_16FlashAttnBwdSm80INS1_25CollectiveMainloopBwdSm80ILi2ELi2EN4cute5tupleIJNS5_1CILi128EEES8_NS7_ILi64EEEEEENS_10bfloat16_tEfNS_4arch4Sm80ELb1ELb0ELb1ELb0ELb1ELb0ELb0ELb0ELi2ELi4ELi4ELi4ELb0EEENS1_21CollectiveEpilogueBwdISA_SB_SD_Li256ELb0ELb0ELi2EEENS1_25SingleTileBwdLPTSchedulerILb0ELi128ELb1EEEEEEEEEvNT_6ParamsE$_ZN4cute3eso3ESOILb1ELb0EJNS_6LayoutINS_5tupleIJNS3_IJNS_1CILi1EEENS4_ILi2EEEEEES6_NS4_ILi8EEEEEENS3_IJNS3_IJS5_S5_EEES6_NS4_ILi4EEEEEEEENS_10ViewEngineIPN7cutlass5ArrayINSF_10bfloat16_tELi2ELb0EEEEEEEC2ERKSD_RKSK_ - $_ZN7cutlass13device_kernelIN5flash19enable_sm80_to_sm89INS1_16FlashAttnBwdSm80INS1_25CollectiveMainloopBwdSm80ILi2ELi2EN4cute5tupleIJNS5_1CILi128EEES8_NS7_ILi64EEEEEENS_10bfloat16_tEfNS_4arch4Sm80ELb1ELb0ELb1ELb0ELb1ELb0ELb0ELb0ELi2ELi4ELi4ELi4ELb0EEENS1_21CollectiveEpilogueBwdISA_SB_SD_Li256ELb0ELb0ELi2EEENS1_25SingleTileBwdLPTSchedulerILb0ELi128ELb1EEEEEEEEEvNT_6ParamsE$_ZN4cute3eso3ESOILb1ELb0EJNS_6LayoutINS_5tupleIJNS3_IJNS_1CILi1EEENS4_ILi2EEEEEES6_NS4_ILi8EEEEEENS3_IJNS3_IJS5_S5_EEES6_NS4_ILi4EEEEEEEENS_10ViewEngineIPKN7cutlass5ArrayIfLi2ELb1EEEEEEEC2ERKSD_RKSK_)
$_ZN7cutlass13device_kernelIN5flash19enable_sm80_to_sm89INS1_16FlashAttnBwdSm80INS1_25CollectiveMainloopBwdSm80ILi2ELi2EN4cute5tupleIJNS5_1CILi128EEES8_NS7_ILi64EEEEEENS_10bfloat16_tEfNS_4arch4Sm80ELb1ELb0ELb1ELb0ELb1ELb0ELb0ELb0ELi2ELi4ELi4ELi4ELb0EEENS1_21CollectiveEpilogueBwdISA_SB_SD_Li256ELb0ELb0ELi2EEENS1_25SingleTileBwdLPTSchedulerILb0ELi128ELb1EEEEEEEEEvNT_6ParamsE$_ZN4cute3eso3ESOILb1ELb0EJNS_6LayoutINS_5tupleIJNS3_IJNS_1CILi1EEENS4_ILi2EEEEEES6_NS4_ILi8EEEEEENS3_IJNS3_IJS5_S5_EEES6_NS4_ILi4EEEEEEEENS_10ViewEngineIPKN7cutlass5ArrayIfLi2ELb1EEEEEEEC2ERKSD_RKSK_:
[----:B------:R-:W-:Y:S01]  /*a290*/  IADD3 R2, R58, -c[0x0][0x20], RZ ;  /* 0x800008003a027a10 */ /* 0x000fe20007ffe0ff */
[----:B------:R-:W-:Y:S01]  /*a2a0*/  IMAD.MOV.U32 R9, RZ, RZ, R5 ;  /* 0x000000ffff097224 */ /* 0x000fe200078e0005 */
[----:B------:R-:W-:Y:S01]  /*a2b0*/  MOV R10, R6 ;  /* 0x00000006000a7202 */ /* 0x000fe20000000f00 */
[----:B------:R-:W-:-:S03]  /*a2c0*/  IMAD.MOV.U32 R11, RZ, RZ, 0x0 ;  /* 0x00000000ff0b7424 */ /* 0x000fc600078e00ff */
[----:B------:R1:W-:Y:S01]  /*a2d0*/  STL.64 [R2], R8 ;  /* 0x0000000802007387 */ /* 0x0003e20000100a00 */
[----:B------:R-:W-:Y:S05]  /*a2e0*/  RET.REL.NODEC R10 `(_ZN7cutlass13device_kernelIN5flash19enable_sm80_to_sm89INS1_16FlashAttnBwdSm80INS1_25CollectiveMainloopBwdSm80ILi2ELi2EN4cute5tupleIJNS5_1CILi128EEES8_NS7_ILi64EEEEEENS_10bfloat16_tEfNS_4arch4Sm80ELb1ELb0ELb1ELb0ELb1ELb0ELb0ELb0ELi2ELi4ELi4ELi4ELb0EEENS1_21CollectiveEpilogueBwdISA_SB_SD_Li256ELb0ELb0ELi2EEENS1_25SingleTileBwdLPTSchedulerILb0ELi128ELb1EEEEEEEEEvNT_6ParamsE) ;  /* 0xffff5d100a007950 */ /* 0x000fea0003c3ffff */
        .type           $_ZN7cutlass13device_kernelIN5flash19enable_sm80_to_sm89INS1_16FlashAttnBwdSm80INS1_25CollectiveMainloopBwdSm80ILi2ELi2EN4cute5tupleIJNS5_1CILi128EEES8_NS7_ILi64EEEEEENS_10bfloat16_tEfNS_4arch4Sm80ELb1ELb0ELb1ELb0ELb1ELb0ELb0ELb0ELi2ELi4ELi4ELi4ELb0EEENS1_21CollectiveEpilogueBwdISA_SB_SD_Li256ELb0ELb0ELi2EEENS1_25SingleTileBwdLPTSchedulerILb0ELi128ELb1EEEEEEEEEvNT_6ParamsE$_ZN4cute3eso3ESOILb1ELb0EJNS_6LayoutINS_5tupleIJNS3_IJNS_1CILi1EEENS4_ILi2EEEEEES6_NS4_ILi8EEEEEENS3_IJNS3_IJS5_S5_EEES6_NS4_ILi4EEEEEEEENS_10ViewEngineIPN7cutlass5ArrayINSF_10bfloat16_tELi2ELb0EEEEEEEC2ERKSD_RKSK_,@function
        .size           $_ZN7cutlass13device_kernelIN5flash19enable_sm80_to_sm89INS1_16FlashAttnBwdSm80INS1_25CollectiveMainloopBwdSm80ILi2ELi2EN4cute5tupleIJNS5_1CILi128EEES8_NS7_ILi64EEEEEENS_10bfloat16_tEfNS_4arch4Sm80ELb1ELb0ELb1ELb0ELb1ELb0ELb0ELb0ELi2ELi4ELi4ELi4ELb0EEENS1_21CollectiveEpilogueBwdISA_SB_SD_Li256ELb0ELb0ELi2EEENS1_25SingleTileBwdLPTSchedulerILb0ELi128ELb1EEEEEEEEEvNT_6ParamsE$_ZN4cute3eso3ESOILb1ELb0EJNS_6LayoutINS_5tupleIJNS3_IJNS_1CILi1EEENS4_ILi2EEEEEES6_NS4_ILi8EEEEEENS3_IJNS3_IJS5_S5_EEES6_NS4_ILi4EEEEEEEENS_10ViewEngineIPN7cutlass5ArrayINSF_10bfloat16_tELi2ELb0EEEEEEEC2ERKSD_RKSK_,($_ZN7cutlass13device_kernelIN5flash19enable_sm80_to_sm89INS1_16FlashAttnBwdSm80INS1_25CollectiveMainloopBwdSm80ILi2ELi2EN4cute5tupleIJNS5_1CILi128EEES8_NS7_ILi64EEEEEENS_10bfloat16_tEfNS_4arch4Sm80ELb1ELb0ELb1ELb0ELb1ELb0ELb0ELb0ELi2ELi4ELi4ELi4ELb0EEENS1_21CollectiveEpilogueBwdISA_SB_SD_Li256ELb0ELb0ELi2EEENS1_25SingleTileBwdLPTSchedulerILb0ELi128ELb1EEEEEEEEEvNT_6ParamsE$_ZN4cute3eso3ESOILb1ELb0EJNS_6LayoutINS_5tupleIJNS3_IJNS_1CILi1EEENS4_ILi2EEES6_EEEEEENS3_IJNS3_IJS5_S5_S6_EEEEEEEENS_10ViewEngineIPjEEEEC2ERKSB_RKSE_ - $_ZN7cutlass13device_kernelIN5flash19enable_sm80_to_sm89INS1_16FlashAttnBwdSm80INS1_25CollectiveMainloopBwdSm80ILi2ELi2EN4cute5tupleIJNS5_1CILi128EEES8_NS7_ILi64EEEEEENS_10bfloat16_tEfNS_4arch4Sm80ELb1ELb0ELb1ELb0ELb1ELb0ELb0ELb0ELi2ELi4ELi4ELi4ELb0EEENS1_21CollectiveEpilogueBwdISA_SB_SD_Li256ELb0ELb0ELi2EEENS1_25SingleTileBwdLPTSchedulerILb0ELi128ELb1EEEEEEEEEvNT_6ParamsE$_ZN4cute3eso3ESOILb1ELb0EJNS_6LayoutINS_5tupleIJNS3_IJNS_1CILi1EEENS4_ILi2EEEEEES6_NS4_ILi8EEEEEENS3_IJNS3_IJS5_S5_EEES6_NS4_ILi4EEEEEEEENS_10ViewEngineIPN7cutlass5ArrayINSF_10bfloat16_tELi2ELb0EEEEEEEC2ERKSD_RKSK_)
$_ZN7cutlass13device_kernelIN5flash19enable_sm80_to_sm89INS1_16FlashAttnBwdSm80INS1_25CollectiveMainloopBwdSm80ILi2ELi2EN4cute5tupleIJNS5_1CILi128EEES8_NS7_ILi64EEEEEENS_10bfloat16_tEfNS_4arch4Sm80ELb1ELb0ELb1ELb0ELb1ELb0ELb0ELb0ELi2ELi4ELi4ELi4ELb0EEENS1_21CollectiveEpilogueBwdISA_SB_SD_Li256ELb0ELb0ELi2EEENS1_25SingleTileBwdLPTSchedulerILb0ELi128ELb1EEEEEEEEEvNT_6ParamsE$_ZN4cute3eso3ESOILb1ELb0EJNS_6LayoutINS_5tupleIJNS3_IJNS_1CILi1EEENS4_ILi2EEEEEES6_NS4_ILi8EEEEEENS3_IJNS3_IJS5_S5_EEES6_NS4_ILi4EEEEEEEENS_10ViewEngineIPN7cutlass5ArrayINSF_10bfloat16_tELi2ELb0EEEEEEEC2ERKSD_RKSK_:
[----:B------:R-:W-:Y:S01]  /*a2f0*/  IADD3 R2, R58, -c[0x0][0x20], RZ ;  /* 0x800008003a027a10 */ /* 0x000fe20007ffe0ff */
[----:B------:R-:W-:Y:S01]  /*a300*/  IMAD.MOV.U32 R9, RZ, RZ, R5 ;  /* 0x000000ffff097224 */ /* 0x000fe200078e0005 */
[----:B------:R-:W-:Y:S01]  /*a310*/  MOV R52, R6 ;  /* 0x0000000600347202 */ /* 0x000fe20000000f00 */
[----:B------:R-:W-:-:S03]  /*a320*/  IMAD.MOV.U32 R53, RZ, RZ, 0x0 ;  /* 0x00000000ff357424 */ /* 0x000fc600078e00ff */
[----:B------:R1:W-:Y:S01]  /*a330*/  STL.64 [R2], R8 ;  /* 0x0000000802007387 */ /* 0x0003e20000100a00 */
[----:B------:R-:W-:Y:S05]  /*a340*/  RET.REL.NODEC R52 `(_ZN7cutlass13device_kernelIN5flash19enable_sm80_to_sm89INS1_16FlashAttnBwdSm80INS1_25CollectiveMainloopBwdSm80ILi2ELi2EN4cute5tupleIJNS5_1CILi128EEES8_NS7_ILi64EEEEEENS_10bfloat16_tEfNS_4arch4Sm80ELb1ELb0ELb1ELb0ELb1ELb0ELb0ELb0ELi2ELi4ELi4ELi4ELb0EEENS1_21CollectiveEpilogueBwdISA_SB_SD_Li256ELb0ELb0ELi2EEENS1_25SingleTileBwdLPTSchedulerILb0ELi128ELb1EEEEEEEEEvNT_6ParamsE) ;  /* 0xffff5cb034007950 */ /* 0x000fea0003c3ffff */
        .type           $_ZN7cutlass13device_kernelIN5flash19enable_sm80_to_sm89INS1_16FlashAttnBwdSm80INS1_25CollectiveMainloopBwdSm80ILi2ELi2EN4cute5tupleIJNS5_1CILi128EEES8_NS7_ILi64EEEEEENS_10bfloat16_tEfNS_4arch4Sm80ELb1ELb0ELb1ELb0ELb1ELb0ELb0ELb0ELi2ELi4ELi4ELi4ELb0EEENS1_21CollectiveEpilogueBwdISA_SB_SD_Li256ELb0ELb0ELi2EEENS1_25SingleTileBwdLPTSchedulerILb0ELi128ELb1EEEEEEEEEvNT_6ParamsE$_ZN4cute3eso3ESOILb1ELb0EJNS_6LayoutINS_5tupleIJNS3_IJNS_1CILi1EEENS4_ILi2EEES6_EEEEEENS3_IJNS3_IJS5_S5_S6_EEEEEEEENS_10ViewEngineIPjEEEEC2ERKSB_RKSE_,@function
        .size           $_ZN7cutlass13device_kernelIN5flash19enable_sm80_to_sm89INS1_16FlashAttnBwdSm80INS1_25CollectiveMainloopBwdSm80ILi2ELi2EN4cute5tupleIJNS5_1CILi128EEES8_NS7_ILi64EEEEEENS_10bfloat16_tEfNS_4arch4Sm80ELb1ELb0ELb1ELb0ELb1ELb0ELb0ELb0ELi2ELi4ELi4ELi4ELb0EEENS1_21CollectiveEpilogueBwdISA_SB_SD_Li256ELb0ELb0ELi2EEENS1_25SingleTileBwdLPTSchedulerILb0ELi128ELb1EEEEEEEEEvNT_6ParamsE$_ZN4cute3eso3ESOILb1ELb0EJNS_6LayoutINS_5tupleIJNS3_IJNS_1CILi1EEENS4_ILi2EEES6_EEEEEENS3_IJNS3_IJS5_S5_S6_EEEEEEEENS_10ViewEngineIPjEEEEC2ERKSB_RKSE_,($_ZN7cutlass13device_kernelIN5flash19enable_sm80_to_sm89INS1_16FlashAttnBwdSm80INS1_25CollectiveMainloopBwdSm80ILi2ELi2EN4cute5tupleIJNS5_1CILi128EEES8_NS7_ILi64EEEEEENS_10bfloat16_tEfNS_4arch4Sm80ELb1ELb0ELb1ELb0ELb1ELb0ELb0ELb0ELi2ELi4ELi4ELi4ELb0EEENS1_21CollectiveEpilogueBwdISA_SB_SD_Li256ELb0ELb0ELi2EEENS1_25SingleTileBwdLPTSchedulerILb0ELi128ELb1EEEEEEEEEvNT_6ParamsE$_ZN4cute3eso3ESOILb1ELb0EJNS_6LayoutINS_5tupleIJNS3_IJNS_1CILi1EEENS4_ILi4EEEEEENS4_ILi2EEES6_EEENS3_IJNS3_IJNS4_ILi0EEES5_EEES6_NS4_ILi8EEEEEEEENS_10ViewEngineIPfEEEEC2ERKSE_RKSH_ - $_ZN7cutlass13device_kernelIN5flash19enable_sm80_to_sm89INS1_16FlashAttnBwdSm80INS1_25CollectiveMainloopBwdSm80ILi2ELi2EN4cute5tupleIJNS5_1CILi128EEES8_NS7_ILi64EEEEEENS_10bfloat16_tEfNS_4arch4Sm80ELb1ELb0ELb1ELb0ELb1ELb0ELb0ELb0ELi2ELi4ELi4ELi4ELb0EEENS1_21CollectiveEpilogueBwdISA_SB_SD_Li256ELb0ELb0ELi2EEENS1_25SingleTileBwdLPTSchedulerILb0ELi128ELb1EEEEEEEEEvNT_6ParamsE$_ZN4cute3eso3ESOILb1ELb0EJNS_6LayoutINS_5tupleIJNS3_IJNS_1CILi1EEENS4_ILi2EEES6_EEEEEENS3_IJNS3_IJS5_S5_S6_EEEEEEEENS_10ViewEngineIPjEEEEC2ERKSB_RKSE_)
$_ZN7cutlass13device_kernelIN5flash19enable_sm80_to_sm89INS1_16FlashAttnBwdSm80INS1_25CollectiveMainloopBwdSm80ILi2ELi2EN4cute5tupleIJNS5_1CILi128EEES8_NS7_ILi64EEEEEENS_10bfloat16_tEfNS_4arch4Sm80ELb1ELb0ELb1ELb0ELb1ELb0ELb0ELb0ELi2ELi4ELi4ELi4ELb0EEENS1_21CollectiveEpilogueBwdISA_SB_SD_Li256ELb0ELb0ELi2EEENS1_25SingleTileBwdLPTSchedulerILb0ELi128ELb1EEEEEEEEEvNT_6ParamsE$_ZN4cute3eso3ESOILb1ELb0EJNS_6LayoutINS_5tupleIJNS3_IJNS_1CILi1EEENS4_ILi2EEES6_EEEEEENS3_IJNS3_IJS5_S5_S6_EEEEEEEENS_10ViewEngineIPjEEEEC2ERKSB_RKSE_:
[----:B------:R-:W-:Y:S02]  /*a350*/  IADD3 R2, R67, -c[0x0][0x20], RZ ;  /* 0x8000080043027a10 */ /* 0x000fe40007ffe0ff */
[----:B------:R-:W-:-:S03]  /*a360*/  MOV R5, 0x0 ;  /* 0x0000000000057802 */ /* 0x000fc60000000f00 */
[----:B------:R1:W-:Y:S01]  /*a370*/  STL.64 [R2], R12 ;  /* 0x0000000c02007387 */ /* 0x0003e20000100a00 */
[----:B------:R-:W-:Y:S05]  /*a380*/  RET.REL.NODEC R4 `(_ZN7cutlass13device_kernelIN5flash19enable_sm80_to_sm89INS1_16FlashAttnBwdSm80INS1_25CollectiveMainloopBwdSm80ILi2ELi2EN4cute5tupleIJNS5_1CILi128EEES8_NS7_ILi64EEEEEENS_10bfloat16_tEfNS_4arch4Sm80ELb1ELb0ELb1ELb0ELb1ELb0ELb0ELb0ELi2ELi4ELi4ELi4ELb0EEENS1_21CollectiveEpilogueBwdISA_SB_SD_Li256ELb0ELb0ELi2EEENS1_25SingleTileBwdLPTSchedulerILb0ELi128ELb1EEEEEEEEEvNT_6ParamsE) ;  /* 0xffff5c7004007950 */ /* 0x000fea0003c3ffff */
        .type           $_ZN7cutlass13device_kernelIN5flash19enable_sm80_to_sm89INS1_16FlashAttnBwdSm80INS1_25CollectiveMainloopBwdSm80ILi2ELi2EN4cute5tupleIJNS5_1CILi128EEES8_NS7_ILi64EEEEEENS_10bfloat16_tEfNS_4arch4Sm80ELb1ELb0ELb1ELb0ELb1ELb0ELb0ELb0ELi2ELi4ELi4ELi4ELb0EEENS1_21CollectiveEpilogueBwdISA_SB_SD_Li256ELb0ELb0ELi2EEENS1_25SingleTileBwdLPTSchedulerILb0ELi128ELb1EEEEEEEEEvNT_6ParamsE$_ZN4cute3eso3ESOILb1ELb0EJNS_6LayoutINS_5tupleIJNS3_IJNS_1CILi1EEENS4_ILi4EEEEEENS4_ILi2EEES6_EEENS3_IJNS3_IJNS4_ILi0EEES5_EEES6_NS4_ILi8EEEEEEEENS_10ViewEngineIPfEEEEC2ERKSE_RKSH_,@function
        .size           $_ZN7cutlass13device_kernelIN5flash19enable_sm80_to_sm89INS1_16FlashAttnBwdSm80INS1_25CollectiveMainloopBwdSm80ILi2ELi2EN4cute5tupleIJNS5_1CILi128EEES8_NS7_ILi64EEEEEENS_10bfloat16_tEfNS_4arch4Sm80ELb1ELb0ELb1ELb0ELb1ELb0ELb0ELb0ELi2ELi4ELi4ELi4ELb0EEENS1_21CollectiveEpilogueBwdISA_SB_SD_Li256ELb0ELb0ELi2EEENS1_25SingleTileBwdLPTSchedulerILb0ELi128ELb1EEEEEEEEEvNT_6ParamsE$_ZN4cute3eso3ESOILb1ELb0EJNS_6LayoutINS_5tupleIJNS3_IJNS_1CILi1EEENS4_ILi4EEEEEENS4_ILi2EEES6_EEENS3_IJNS3_IJNS4_ILi0EEES5_EEES6_NS4_ILi8EEEEEEEENS_10ViewEngineIPfEEEEC2ERKSE_RKSH_,($_ZN7cutlass13device_kernelIN5flash19enable_sm80_to_sm89INS1_16FlashAttnBwdSm80INS1_25CollectiveMainloopBwdSm80ILi2ELi2EN4cute5tupleIJNS5_1CILi128EEES8_NS7_ILi64EEEEEENS_10bfloat16_tEfNS_4arch4Sm80ELb1ELb0ELb1ELb0ELb1ELb0ELb0ELb0ELi2ELi4ELi4ELi4ELb0EEENS1_21CollectiveEpilogueBwdISA_SB_SD_Li256ELb0ELb0ELi2EEENS1_25SingleTileBwdLPTSchedulerILb0ELi128ELb1EEEEEEEEEvNT_6ParamsE$_ZN4cute3eso3ESOILb1ELb0EJNS_6LayoutINS_5tupleIJNS3_IJNS_1CILi1EEES5_EEEEEENS3_IJNS3_IJS5_NS4_ILi0EEEEEEEEEEENS_10ViewEngineINS_8gmem_ptrIPKN7cutlass9uint128_tEEEEEEEC2ERKSB_RKSJ_ - $_ZN7cutlass13device_kernelIN5flash19enable_sm80_to_sm89INS1_16FlashAttnBwdSm80INS1_25CollectiveMainloopBwdSm80ILi2ELi2EN4cute5tupleIJNS5_1CILi128EEES8_NS7_ILi64EEEEEENS_10bfloat16_tEfNS_4arch4Sm80ELb1ELb0ELb1ELb0ELb1ELb0ELb0ELb0ELi2ELi4ELi4ELi4ELb0EEENS1_21CollectiveEpilogueBwdISA_SB_SD_Li256ELb0ELb0ELi2EEENS1_25SingleTileBwdLPTSchedulerILb0ELi128ELb1EEEEEEEEEvNT_6ParamsE$_ZN4cute3eso3ESOILb1ELb0EJNS_6LayoutINS_5tupleIJNS3_IJNS_1CILi1EEENS4_ILi4EEEEEENS4_ILi2EEES6_EEENS3_IJNS3_IJNS4_ILi0EEES5_EEES6_NS4_ILi8EEEEEEEENS_10ViewEngineIPfEEEEC2ERKSE_RKSH_)
$_ZN7cutlass13device_kernelIN5flash19enable_sm80_to_sm89INS1_16FlashAttnBwdSm80INS1_25CollectiveMainloopBwdSm80ILi2ELi2EN4cute5tupleIJNS5_1CILi128EEES8_NS7_ILi64EEEEEENS_10bfloat16_tEfNS_4arch4Sm80ELb1ELb0ELb1ELb0ELb1ELb0ELb0ELb0ELi2ELi4ELi4ELi4ELb0EEENS1_21CollectiveEpilogueBwdISA_SB_SD_Li256ELb0ELb0ELi2EEENS1_25SingleTileBwdLPTSchedulerILb0ELi128ELb1EEEEEEEEEvNT_6ParamsE$_ZN4cute3eso3ESOILb1ELb0EJNS_6LayoutINS_5tupleIJNS3_IJNS_1CILi1EEENS4_ILi4EEEEEENS4_ILi2EEES6_EEENS3_IJNS3_IJNS4_ILi0EEES5_EEES6_NS4_ILi8EEEEEEEENS_10ViewEngineIPfEEEEC2ERKSE_RKSH_:
[----:B------:R-:W-:Y:S02]  /*a390*/  IADD3 R2, R60, -c[0x0][0x20], RZ ;  /* 0x800008003c027a10 */ /* 0x000fe40007ffe0ff */
[----:B------:R-:W-:-:S03]  /*a3a0*/  MOV R5, 0x0 ;  /* 0x0000000000057802 */ /* 0x000fc60000000f00 */
[----:B------:R1:W-:Y:S01]  /*a3b0*/  STL.64 [R2], R56 ;  /* 0x0000003802007387 */ /* 0x0003e20000100a00 */
[----:B------:R-:W-:Y:S05]  /*a3c0*/  RET.REL.NODEC R4 `(_ZN7cutlass13device_kernelIN5flash19enable_sm80_to_sm89INS1_16FlashAttnBwdSm80INS1_25CollectiveMainloopBwdSm80ILi2ELi2EN4cute5tupleIJNS5_1CILi128EEES8_NS7_ILi64EEEEEENS_10bfloat16_tEfNS_4arch4Sm80ELb1ELb0ELb1ELb0ELb1ELb0ELb0ELb0ELi2ELi4ELi4ELi4ELb0EEENS1_21CollectiveEpilogueBwdISA_SB_SD_Li256ELb0ELb0ELi2EEENS1_25SingleTileBwdLPTSchedulerILb0ELi128ELb1EEEEEEEEEvNT_6ParamsE) ;  /* 0xffff5c3004007950 */ /* 0x000fea0003c3ffff */
        .type           $_ZN7cutlass13device_kernelIN5flash19enable_sm80_to_sm89INS1_16FlashAttnBwdSm80INS1_25CollectiveMainloopBwdSm80ILi2ELi2EN4cute5tupleIJNS5_1CILi128EEES8_NS7_ILi64EEEEEENS_10bfloat16_tEfNS_4arch4Sm80ELb1ELb0ELb1ELb0ELb1ELb0ELb0ELb0ELi2ELi4ELi4ELi4ELb0EEENS1_21CollectiveEpilogueBwdISA_SB_SD_Li256ELb0ELb0ELi2EEENS1_25SingleTileBwdLPTSchedulerILb0ELi128ELb1EEEEEEEEEvNT_6ParamsE$_ZN4cute3eso3ESOILb1ELb0EJNS_6LayoutINS_5tupleIJNS3_IJNS_1CILi1EEES5_EEEEEENS3_IJNS3_IJS5_NS4_ILi0EEEEEEEEEEENS_10ViewEngineINS_8gmem_ptrIPKN7cutlass9uint128_tEEEEEEEC2ERKSB_RKSJ_,@function
        .size           $_ZN7cutlass13device_kernelIN5flash19enable_sm80_to_sm89INS1_16FlashAttnBwdSm80INS1_25CollectiveMainloopBwdSm80ILi2ELi2EN4cute5tupleIJNS5_1CILi128EEES8_NS7_ILi64EEEEEENS_10bfloat16_tEfNS_4arch4Sm80ELb1ELb0ELb1ELb0ELb1ELb0ELb0ELb0ELi2ELi4ELi4ELi4ELb0EEENS1_21CollectiveEpilogueBwdISA_SB_SD_Li256ELb0ELb0ELi2EEENS1_25SingleTileBwdLPTSchedulerILb0ELi128ELb1EEEEEEEEEvNT_6ParamsE$_ZN4cute3eso3ESOILb1ELb0EJNS_6LayoutINS_5tupleIJNS3_IJNS_1CILi1EEES5_EEEEEENS3_IJNS3_IJS5_NS4_ILi0EEEEEEEEEEENS_10ViewEngineINS_8gmem_ptrIPKN7cutlass9uint128_tEEEEEEEC2ERKSB_RKSJ_,($_ZN7cutlass13device_kernelIN5flash19enable_sm80_to_sm89INS1_16FlashAttnBwdSm80INS1_25CollectiveMainloopBwdSm80ILi2ELi2EN4cute5tupleIJNS5_1CILi128EEES8_NS7_ILi64EEEEEENS_10bfloat16_tEfNS_4arch4Sm80ELb1ELb0ELb1ELb0ELb1ELb0ELb0ELb0ELi2ELi4ELi4ELi4ELb0EEENS1_21CollectiveEpilogueBwdISA_SB_SD_Li256ELb0ELb0ELi2EEENS1_25SingleTileBwdLPTSchedulerILb0ELi128ELb1EEEEEEEEEvNT_6ParamsE$_ZN4cute3eso3ESOILb1ELb0EJNS_6LayoutINS_5tupleIJNS3_IJNS_1CILi1EEES5_EEEEEENS3_IJNS3_IJS5_NS4_ILi0EEEEEEEEEEENS_10ViewEngineINS_8smem_ptrIPN7cutlass9uint128_tEEEEEEEC2ERKSB_RKSI_ - $_ZN7cutlass13device_kernelIN5flash19enable_sm80_to_sm89INS1_16FlashAttnBwdSm80INS1_25CollectiveMainloopBwdSm80ILi2ELi2EN4cute5tupleIJNS5_1CILi128EEES8_NS7_ILi64EEEEEENS_10bfloat16_tEfNS_4arch4Sm80ELb1ELb0ELb1ELb0ELb1ELb0ELb0ELb0ELi2ELi4ELi4ELi4ELb0EEENS1_21CollectiveEpilogueBwdISA_SB_SD_Li256ELb0ELb0ELi2EEENS1_25SingleTileBwdLPTSchedulerILb0ELi128ELb1EEEEEEEEEvNT_6ParamsE$_ZN4cute3eso3ESOILb1ELb0EJNS_6LayoutINS_5tupleIJNS3_IJNS_1CILi1EEES5_EEEEEENS3_IJNS3_IJS5_NS4_ILi0EEEEEEEEEEENS_10ViewEngineINS_8gmem_ptrIPKN7cutlass9uint128_tEEEEEEEC2ERKSB_RKSJ_)
$_ZN7cutlass13device_kernelIN5flash19enable_sm80_to_sm89INS1_16FlashAttnBwdSm80INS1_25CollectiveMainloopBwdSm80ILi2ELi2EN4cute5tupleIJNS5_1CILi128EEES8_NS7_ILi64EEEEEENS_10bfloat16_tEfNS_4arch4Sm80ELb1ELb0ELb1ELb0ELb1ELb0ELb0ELb0ELi2ELi4ELi4ELi4ELb0EEENS1_21CollectiveEpilogueBwdISA_SB_SD_Li256ELb0ELb0ELi2EEENS1_25SingleTileBwdLPTSchedulerILb0ELi128ELb1EEEEEEEEEvNT_6ParamsE$_ZN4cute3eso3ESOILb1ELb0EJNS_6LayoutINS_5tupleIJNS3_IJNS_1CILi1EEES5_EEEEEENS3_IJNS3_IJS5_NS4_ILi0EEEEEEEEEEENS_10ViewEngineINS_8gmem_ptrIPKN7cutlass9uint128_tEEEEEEEC2ERKSB_RKSJ_:
[----:B------:R-:W-:Y:S02]  /*a3d0*/  IADD3 R4, R81, -c[0x0][0x20], RZ ;  /* 0x8000080051047a10 */ /* 0x000fe40007ffe0ff */
[----:B------:R-:W-:-:S03]  /*a3e0*/  MOV R9, 0x0 ;  /* 0x0000000000097802 */ /* 0x000fc60000000f00 */
[----:B------:R1:W-:Y:S01]  /*a3f0*/  STL.64 [R4], R2 ;  /* 0x0000000204007387 */ /* 0x0003e20000100a00 */
[----:B------:R-:W-:Y:S05]  /*a400*/  RET.REL.NODEC R8 `(_ZN7cutlass13device_kernelIN5flash19enable_sm80_to_sm89INS1_16FlashAttnBwdSm80INS1_25CollectiveMainloopBwdSm80ILi2ELi2EN4cute5tupleIJNS5_1CILi128EEES8_NS7_ILi64EEEEEENS_10bfloat16_tEfNS_4arch4Sm80ELb1ELb0ELb1ELb0ELb1ELb0ELb0ELb0ELi2ELi4ELi4ELi4ELb0EEENS1_21CollectiveEpilogueBwdISA_SB_SD_Li256ELb0ELb0ELi2EEENS1_25SingleTileBwdLPTSchedulerILb0ELi128ELb1EEEEEEEEEvNT_6ParamsE) ;  /* 0xffff5bf008007950 */ /* 0x000fea0003c3ffff */
        .type           $_ZN7cutlass13device_kernelIN5flash19enable_sm80_to_sm89INS1_16FlashAttnBwdSm80INS1_25CollectiveMainloopBwdSm80ILi2ELi2EN4cute5tupleIJNS5_1CILi128EEES8_NS7_ILi64EEEEEENS_10bfloat16_tEfNS_4arch4Sm80ELb1ELb0ELb1ELb0ELb1ELb0ELb0ELb0ELi2ELi4ELi4ELi4ELb0EEENS1_21CollectiveEpilogueBwdISA_SB_SD_Li256ELb0ELb0ELi2EEENS1_25SingleTileBwdLPTSchedulerILb0ELi128ELb1EEEEEEEEEvNT_6ParamsE$_ZN4cute3eso3ESOILb1ELb0EJNS_6LayoutINS_5tupleIJNS3_IJNS_1CILi1EEES5_EEEEEENS3_IJNS3_IJS5_NS4_ILi0EEEEEEEEEEENS_10ViewEngineINS_8smem_ptrIPN7cutlass9uint128_tEEEEEEEC2ERKSB_RKSI_,@function
        .size           $_ZN7cutlass13device_kernelIN5flash19enable_sm80_to_sm89INS1_16FlashAttnBwdSm80INS1_25CollectiveMainloopBwdSm80ILi2ELi2EN4cute5tupleIJNS5_1CILi128EEES8_NS7_ILi64EEEEEENS_10bfloat16_tEfNS_4arch4Sm80ELb1ELb0ELb1ELb0ELb1ELb0ELb0ELb0ELi2ELi4ELi4ELi4ELb0EEENS1_21CollectiveEpilogueBwdISA_SB_SD_Li256ELb0ELb0ELi2EEENS1_25SingleTileBwdLPTSchedulerILb0ELi128ELb1EEEEEEEEEvNT_6ParamsE$_ZN4cute3eso3ESOILb1ELb0EJNS_6LayoutINS_5tupleIJNS3_IJNS_1CILi1EEES5_EEEEEENS3_IJNS3_IJS5_NS4_ILi0EEEEEEEEEEENS_10ViewEngineINS_8smem_ptrIPN7cutlass9uint128_tEEEEEEEC2ERKSB_RKSI_,($_ZN7cutlass13device_kernelIN5flash19enable_sm80_to_sm89INS1_16FlashAttnBwdSm80INS1_25CollectiveMainloopBwdSm80ILi2ELi2EN4cute5tupleIJNS5_1CILi128EEES8_NS7_ILi64EEEEEENS_10bfloat16_tEfNS_4arch4Sm80ELb1ELb0ELb1ELb0ELb1ELb0ELb0ELb0ELi2ELi4ELi4ELi4ELb0EEENS1_21CollectiveEpilogueBwdISA_SB_SD_Li256ELb0ELb0ELi2EEENS1_25SingleTileBwdLPTSchedulerILb0ELi128ELb1EEEEEEEEEvNT_6ParamsE$_ZN4cute3eso3ESOILb1ELb0EJNS_6LayoutINS_5tupleIJNS3_IJNS_1CILi1EEES5_EEENS4_ILi32EEEEEENS3_IJNS3_IJNS4_ILi0EEES9_EEENS4_ILi256EEEEEEEENS_10ViewEngineINS_8gmem_ptrIPfEEEEEEC2ERKSD_RKSI_ - $_ZN7cutlass13device_kernelIN5flash19enable_sm80_to_sm89INS1_16FlashAttnBwdSm80INS1_25CollectiveMainloopBwdSm80ILi2ELi2EN4cute5tupleIJNS5_1CILi128EEES8_NS7_ILi64EEEEEENS_10bfloat16_tEfNS_4arch4Sm80ELb1ELb0ELb1ELb0ELb1ELb0ELb0ELb0ELi2ELi4ELi4ELi4ELb0EEENS1_21CollectiveEpilogueBwdISA_SB_SD_Li256ELb0ELb0ELi2EEENS1_25SingleTileBwdLPTSchedulerILb0ELi128ELb1EEEEEEEEEvNT_6ParamsE$_ZN4cute3eso3ESOILb1ELb0EJNS_6LayoutINS_5tupleIJNS3_IJNS_1CILi1EEES5_EEEEEENS3_IJNS3_IJS5_NS4_ILi0EEEEEEEEEEENS_10ViewEngineINS_8smem_ptrIPN7cutlass9uint128_tEEEEEEEC2ERKSB_RKSI_)
$_ZN7cutlass13device_kernelIN5flash19enable_sm80_to_sm89INS1_16FlashAttnBwdSm80INS1_25CollectiveMainloopBwdSm80ILi2ELi2EN4cute5tupleIJNS5_1CILi128EEES8_NS7_ILi64EEEEEENS_10bfloat16_tEfNS_4arch4Sm80ELb1ELb0ELb1ELb0ELb1ELb0ELb0ELb0ELi2ELi4ELi4ELi4ELb0EEENS1_21CollectiveEpilogueBwdISA_SB_SD_Li256ELb0ELb0ELi2EEENS1_25SingleTileBwdLPTSchedulerILb0ELi128ELb1EEEEEEEEEvNT_6ParamsE$_ZN4cute3eso3ESOILb1ELb0EJNS_6LayoutINS_5tupleIJNS3_IJNS_1CILi1EEES5_EEEEEENS3_IJNS3_IJS5_NS4_ILi0EEEEEEEEEEENS_10ViewEngineINS_8smem_ptrIPN7cutlass9uint128_tEEEEEEEC2ERKSB_RKSI_:
[----:B------:R-:W-:Y:S02]  /*a410*/  IADD3 R4, R4, -c[0x0][0x20], RZ ;  /* 0x8000080004047a10 */ /* 0x000fe40007ffe0ff */
[----:B------:R-:W-:-:S03]  /*a420*/  MOV R7, 0x0 ;  /* 0x0000000000077802 */ /* 0x000fc60000000f00 */
[----:B------:R1:W-:Y:S01]  /*a430*/  STL.64 [R4], R2 ;  /* 0x0000000204007387 */ /* 0x0003e20000100a00 */
[----:B------:R-:W-:Y:S05]  /*a440*/  RET.REL.NODEC R6 `(_ZN7cutlass13device_kernelIN5flash19enable_sm80_to_sm89INS1_16FlashAttnBwdSm80INS1_25CollectiveMainloopBwdSm80ILi2ELi2EN4cute5tupleIJNS5_1CILi128EEES8_NS7_ILi64EEEEEENS_10bfloat16_tEfNS_4arch4Sm80ELb1ELb0ELb1ELb0ELb1ELb0ELb0ELb0ELi2ELi4ELi4ELi4ELb0EEENS1_21CollectiveEpilogueBwdISA_SB_SD_Li256ELb0ELb0ELi2EEENS1_25SingleTileBwdLPTSchedulerILb0ELi128ELb1EEEEEEEEEvNT_6ParamsE) ;  /* 0xffff5bb006007950 */ /* 0x000fea0003c3ffff */
        .type           $_ZN7cutlass13device_kernelIN5flash19enable_sm80_to_sm89INS1_16FlashAttnBwdSm80INS1_25CollectiveMainloopBwdSm80ILi2ELi2EN4cute5tupleIJNS5_1CILi128EEES8_NS7_ILi64EEEEEENS_10bfloat16_tEfNS_4arch4Sm80ELb1ELb0ELb1ELb0ELb1ELb0ELb0ELb0ELi2ELi4ELi4ELi4ELb0EEENS1_21CollectiveEpilogueBwdISA_SB_SD_Li256ELb0ELb0ELi2EEENS1_25SingleTileBwdLPTSchedulerILb0ELi128ELb1EEEEEEEEEvNT_6ParamsE$_ZN4cute3eso3ESOILb1ELb0EJNS_6LayoutINS_5tupleIJNS3_IJNS_1CILi1EEES5_EEENS4_ILi32EEEEEENS3_IJNS3_IJNS4_ILi0EEES9_EEENS4_ILi256EEEEEEEENS_10ViewEngineINS_8gmem_ptrIPfEEEEEEC2ERKSD_RKSI_,@function
        .size           $_ZN7cutlass13device_kernelIN5flash19enable_sm80_to_sm89INS1_16FlashAttnBwdSm80INS1_25CollectiveMainloopBwdSm80ILi2ELi2EN4cute5tupleIJNS5_1CILi128EEES8_NS7_ILi64EEEEEENS_10bfloat16_tEfNS_4arch4Sm80ELb1ELb0ELb1ELb0ELb1ELb0ELb0ELb0ELi2ELi4ELi4ELi4ELb0EEENS1_21CollectiveEpilogueBwdISA_SB_SD_Li256ELb0ELb0ELi2EEENS1_25SingleTileBwdLPTSchedulerILb0ELi128ELb1EEEEEEEEEvNT_6ParamsE$_ZN4cute3eso3ESOILb1ELb0EJNS_6LayoutINS_5tupleIJNS3_IJNS_1CILi1EEES5_EEENS4_ILi32EEEEEENS3_IJNS3_IJNS4_ILi0EEES9_EEENS4_ILi256EEEEEEEENS_10ViewEngineINS_8gmem_ptrIPfEEEEEEC2ERKSD_RKSI_,($_ZN7cutlass13device_kernelIN5flash19enable_sm80_to_sm89INS1_16FlashAttnBwdSm80INS1_25CollectiveMainloopBwdSm80ILi2ELi2EN4cute5tupleIJNS5_1CILi128EEES8_NS7_ILi64EEEEEENS_10bfloat16_tEfNS_4arch4Sm80ELb1ELb0ELb1ELb0ELb1ELb0ELb0ELb0ELi2ELi4ELi4ELi4ELb0EEENS1_21CollectiveEpilogueBwdISA_SB_SD_Li256ELb0ELb0ELi2EEENS1_25SingleTileBwdLPTSchedulerILb0ELi128ELb1EEEEEEEEEvNT_6ParamsE$_ZN4cute3eso3ESOILb1ELb0EJNS_6LayoutINS_5tupleIJNS3_IJNS_1CILi1EEES5_EEENS4_ILi32EEEEEENS3_IJNS3_IJNS4_ILi0EEES9_EEENS4_ILi256EEEEEEEEiEEC2ERKSD_RKi - $_ZN7cutlass13device_kernelIN5flash19enable_sm80_to_sm89INS1_16FlashAttnBwdSm80INS1_25CollectiveMainloopBwdSm80ILi2ELi2EN4cute5tupleIJNS5_1CILi128EEES8_NS7_ILi64EEEEEENS_10bfloat16_tEfNS_4arch4Sm80ELb1ELb0ELb1ELb0ELb1ELb0ELb0ELb0ELi2ELi4ELi4ELi4ELb0EEENS1_21CollectiveEpilogueBwdISA_SB_SD_Li256ELb0ELb0ELi2EEENS1_25SingleTileBwdLPTSchedulerILb0ELi128ELb1EEEEEEEEEvNT_6ParamsE$_ZN4cute3eso3ESOILb1ELb0EJNS_6LayoutINS_5tupleIJNS3_IJNS_1CILi1EEES5_EEENS4_ILi32EEEEEENS3_IJNS3_IJNS4_ILi0EEES9_EEENS4_ILi256EEEEEEEENS_10ViewEngineINS_8gmem_ptrIPfEEEEEEC2ERKSD_RKSI_)
$_ZN7cutlass13device_kernelIN5flash19enable_sm80_to_sm89INS1_16FlashAttnBwdSm80INS1_25CollectiveMainloopBwdSm80ILi2ELi2EN4cute5tupleIJNS5_1CILi128EEES8_NS7_ILi64EEEEEENS_10bfloat16_tEfNS_4arch4Sm80ELb1ELb0ELb1ELb0ELb1ELb0ELb0ELb0ELi2ELi4ELi4ELi4ELb0EEENS1_21CollectiveEpilogueBwdISA_SB_SD_Li256ELb0ELb0ELi2EEENS1_25SingleTileBwdLPTSchedulerILb0ELi128ELb1EEEEEEEEEvNT_6ParamsE$_ZN4cute3eso3ESOILb1ELb0EJNS_6LayoutINS_5tupleIJNS3_IJNS_1CILi1EEES5_EEENS4_ILi32EEEEEENS3_IJNS3_IJNS4_ILi0EEES9_EEENS4_ILi256EEEEEEEENS_10ViewEngineINS_8gmem_ptrIPfEEEEEEC2ERKSD_RKSI_:
[----:B------:R-:W-:Y:S02]  /*a450*/  IADD3 R60, R60, -c[0x0][0x20], RZ ;  /* 0x800008003c3c7a10 */ /* 0x000fe40007ffe0ff */
[----:B------:R-:W-:-:S03]  /*a460*/  MOV R5, 0x0 ;  /* 0x0000000000057802 */ /* 0x000fc60000000f00 */
[----:B------:R1:W-:Y:S01]  /*a470*/  STL.64 [R60], R2 ;  /* 0x000000023c007387 */ /* 0x0003e20000100a00 */
[----:B------:R-:W-:Y:S05]  /*a480*/  RET.REL.NODEC R4 `(_ZN7cutlass13device_kernelIN5flash19enable_sm80_to_sm89INS1_16FlashAttnBwdSm80INS1_25CollectiveMainloopBwdSm80ILi2ELi2EN4cute5tupleIJNS5_1CILi128EEES8_NS7_ILi64EEEEEENS_10bfloat16_tEfNS_4arch4Sm80ELb1ELb0ELb1ELb0ELb1ELb0ELb0ELb0ELi2ELi4ELi4ELi4ELb0EEENS1_21CollectiveEpilogueBwdISA_SB_SD_Li256ELb0ELb0ELi2EEENS1_25SingleTileBwdLPTSchedulerILb0ELi128ELb1EEEEEEEEEvNT_6ParamsE) ;  /* 0xffff5b7004007950 */ /* 0x000fea0003c3ffff */
        .type           $_ZN7cutlass13device_kernelIN5flash19enable_sm80_to_sm89INS1_16FlashAttnBwdSm80INS1_25CollectiveMainloopBwdSm80ILi2ELi2EN4cute5tupleIJNS5_1CILi128EEES8_NS7_ILi64EEEEEENS_10bfloat16_tEfNS_4arch4Sm80ELb1ELb0ELb1ELb0ELb1ELb0ELb0ELb0ELi2ELi4ELi4ELi4ELb0EEENS1_21CollectiveEpilogueBwdISA_SB_SD_Li256ELb0ELb0ELi2EEENS1_25SingleTileBwdLPTSchedulerILb0ELi128ELb1EEEEEEEEEvNT_6ParamsE$_ZN4cute3eso3ESOILb1ELb0EJNS_6LayoutINS_5tupleIJNS3_IJNS_1CILi1EEES5_EEENS4_ILi32EEEEEENS3_IJNS3_IJNS4_ILi0EEES9_EEENS4_ILi256EEEEEEEEiEEC2ERKSD_RKi,@function
        .size           $_ZN7cutlass13device_kernelIN5flash19enable_sm80_to_sm89INS1_16FlashAttnBwdSm80INS1_25CollectiveMainloopBwdSm80ILi2ELi2EN4cute5tupleIJNS5_1CILi128EEES8_NS7_ILi64EEEEEENS_10bfloat16_tEfNS_4arch4Sm80ELb1ELb0ELb1ELb0ELb1ELb0ELb0ELb0ELi2ELi4ELi4ELi4ELb0EEENS1_21CollectiveEpilogueBwdISA_SB_SD_Li256ELb0ELb0ELi2EEENS1_25SingleTileBwdLPTSchedulerILb0ELi128ELb1EEEEEEEEEvNT_6ParamsE$_ZN4cute3eso3ESOILb1ELb0EJNS_6LayoutINS_5tupleIJNS3_IJNS_1CILi1EEES5_EEENS4_ILi32EEEEEENS3_IJNS3_IJNS4_ILi0EEES9_EEENS4_ILi256EEEEEEEEiEEC2ERKSD_RKi,($_ZN7cutlass13device_kernelIN5flash19enable_sm80_to_sm89INS1_16FlashAttnBwdSm80INS1_25CollectiveMainloopBwdSm80ILi2ELi2EN4cute5tupleIJNS5_1CILi128EEES8_NS7_ILi64EEEEEENS_10bfloat16_tEfNS_4arch4Sm80ELb1ELb0ELb1ELb0ELb1ELb0ELb0ELb0ELi2ELi4ELi4ELi4ELb0EEENS1_21CollectiveEpilogueBwdISA_SB_SD_Li256ELb0ELb0ELi2EEENS1_25SingleTileBwdLPTSchedulerILb0ELi128ELb1EEEEEEEEEvNT_6ParamsE$_ZN4cute3eso3ESOILb1ELb0EJNS_6LayoutINS_5tupleIJNS3_IJNS_1CILi2EEES5_EEEEEENS3_IJNS3_IJNS4_ILi1EEES5_EEEEEEEENS_10ViewEngineIPKfEEEEC2ERKSB_RKSF_ - $_ZN7cutlass13device_kernelIN5flash19enable_sm80_to_sm89INS1_16FlashAttnBwdSm80INS1_25CollectiveMainloopBwdSm80ILi2ELi2EN4cute5tupleIJNS5_1CILi128EEES8_NS7_ILi64EEEEEENS_10bfloat16_tEfNS_4arch4Sm80ELb1ELb0ELb1ELb0ELb1ELb0ELb0ELb0ELi2ELi4ELi4ELi4ELb0EEENS1_21CollectiveEpilogueBwdISA_SB_SD_Li256ELb0ELb0ELi2EEENS1_25SingleTileBwdLPTSchedulerILb0ELi128ELb1EEEEEEEEEvNT_6ParamsE$_ZN4cute3eso3ESOILb1ELb0EJNS_6LayoutINS_5tupleIJNS3_IJNS_1CILi1EEES5_EEENS4_ILi32EEEEEENS3_IJNS3_IJNS4_ILi0EEES9_EEENS4_ILi256EEEEEEEEiEEC2ERKSD_RKi)
$_ZN7cutlass13device_kernelIN5flash19enable_sm80_to_sm89INS1_16FlashAttnBwdSm80INS1_25CollectiveMainloopBwdSm80ILi2ELi2EN4cute5tupleIJNS5_1CILi128EEES8_NS7_ILi64EEEEEENS_10bfloat16_tEfNS_4arch4Sm80ELb1ELb0ELb1ELb0ELb1ELb0ELb0ELb0ELi2ELi4ELi4ELi4ELb0EEENS1_21CollectiveEpilogueBwdISA_SB_SD_Li256ELb0ELb0ELi2EEENS1_25SingleTileBwdLPTSchedulerILb0ELi128ELb1EEEEEEEEEvNT_6ParamsE$_ZN4cute3eso3ESOILb1ELb0EJNS_6LayoutINS_5tupleIJNS3_IJNS_1CILi1EEES5_EEENS4_ILi32EEEEEENS3_IJNS3_IJNS4_ILi0EEES9_EEENS4_ILi256EEEEEEEEiEEC2ERKSD_RKi:
[----:B------:R-:W-:Y:S02]  /*a490*/  IADD3 R2, R60, -c[0x0][0x20], RZ ;  /* 0x800008003c027a10 */ /* 0x000fe40007ffe0ff */
[----:B------:R-:W-:-:S03]  /*a4a0*/  MOV R9, 0x0 ;  /* 0x0000000000097802 */ /* 0x000fc60000000f00 */
[----:B------:R1:W-:Y:S01]  /*a4b0*/  STL [R2], R3 ;  /* 0x0000000302007387 */ /* 0x0003e20000100800 */
[----:B------:R-:W-:Y:S05]  /*a4c0*/  RET.REL.NODEC R8 `(_ZN7cutlass13device_kernelIN5flash19enable_sm80_to_sm89INS1_16FlashAttnBwdSm80INS1_25CollectiveMainloopBwdSm80ILi2ELi2EN4cute5tupleIJNS5_1CILi128EEES8_NS7_ILi64EEEEEENS_10bfloat16_tEfNS_4arch4Sm80ELb1ELb0ELb1ELb0ELb1ELb0ELb0ELb0ELi2ELi4ELi4ELi4ELb0EEENS1_21CollectiveEpilogueBwdISA_SB_SD_Li256ELb0ELb0ELi2EEENS1_25SingleTileBwdLPTSchedulerILb0ELi128ELb1EEEEEEEEEvNT_6ParamsE) ;  /* 0xffff5b3008007950 */ /* 0x000fea0003c3ffff */
        .type           $_ZN7cutlass13device_kernelIN5flash19enable_sm80_to_sm89INS1_16FlashAttnBwdSm80INS1_25CollectiveMainloopBwdSm80ILi2ELi2EN4cute5tupleIJNS5_1CILi128EEES8_NS7_ILi64EEEEEENS_10bfloat16_tEfNS_4arch4Sm80ELb1ELb0ELb1ELb0ELb1ELb0ELb0ELb0ELi2ELi4ELi4ELi4ELb0EEENS1_21CollectiveEpilogueBwdISA_SB_SD_Li256ELb0ELb0ELi2EEENS1_25SingleTileBwdLPTSchedulerILb0ELi128ELb1EEEEEEEEEvNT_6ParamsE$_ZN4cute3eso3ESOILb1ELb0EJNS_6LayoutINS_5tupleIJNS3_IJNS_1CILi2EEES5_EEEEEENS3_IJNS3_IJNS4_ILi1EEES5_EEEEEEEENS_10ViewEngineIPKfEEEEC2ERKSB_RKSF_,@function
        .size           $_ZN7cutlass13device_kernelIN5flash19enable_sm80_to_sm89INS1_16FlashAttnBwdSm80INS1_25CollectiveMainloopBwdSm80ILi2ELi2EN4cute5tupleIJNS5_1CILi128EEES8_NS7_ILi64EEEEEENS_10bfloat16_tEfNS_4arch4Sm80ELb1ELb0ELb1ELb0ELb1ELb0ELb0ELb0ELi2ELi4ELi4ELi4ELb0EEENS1_21CollectiveEpilogueBwdISA_SB_SD_Li256ELb0ELb0ELi2EEENS1_25SingleTileBwdLPTSchedulerILb0ELi128ELb1EEEEEEEEEvNT_6ParamsE$_ZN4cute3eso3ESOILb1ELb0EJNS_6LayoutINS_5tupleIJNS3_IJNS_1CILi2EEES5_EEEEEENS3_IJNS3_IJNS4_ILi1EEES5_EEEEEEEENS_10ViewEngineIPKfEEEEC2ERKSB_RKSF_,($_ZN7cutlass13device_kernelIN5flash19enable_sm80_to_sm89INS1_16FlashAttnBwdSm80INS1_25CollectiveMainloopBwdSm80ILi2ELi2EN4cute5tupleIJNS5_1CILi128EEES8_NS7_ILi64EEEEEENS_10bfloat16_tEfNS_4arch4Sm80ELb1ELb0ELb1ELb0ELb1ELb0ELb0ELb0ELi2ELi4ELi4ELi4ELb0EEENS1_21CollectiveEpilogueBwdISA_SB_SD_Li256ELb0ELb0ELi2EEENS1_25SingleTileBwdLPTSchedulerILb0ELi128ELb1EEEEEEEEEvNT_6ParamsE$_ZN4cute3eso3ESOILb1ELb0EJNS_6LayoutINS_5tupleIJNS3_IJNS_1CILi2EEES5_EEEEEENS3_IJNS3_IJNS4_ILi1EEES5_EEEEEEEENS_10ViewEngineIPN7cutlass10bfloat16_tEEEEEC2ERKSB_RKSG_ - $_ZN7cutlass13device_kernelIN5flash19enable_sm80_to_sm89INS1_16FlashAttnBwdSm80INS1_25CollectiveMainloopBwdSm80ILi2ELi2EN4cute5tupleIJNS5_1CILi128EEES8_NS7_ILi64EEEEEENS_10bfloat16_tEfNS_4arch4Sm80ELb1ELb0ELb1ELb0ELb1ELb0ELb0ELb0ELi2ELi4ELi4ELi4ELb0EEENS1_21CollectiveEpilogueBwdISA_SB_SD_Li256ELb0ELb0ELi2EEENS1_25SingleTileBwdLPTSchedulerILb0ELi128ELb1EEEEEEEEEvNT_6ParamsE$_ZN4cute3eso3ESOILb1ELb0EJNS_6LayoutINS_5tupleIJNS3_IJNS_1CILi2EEES5_EEEEEENS3_IJNS3_IJNS4_ILi1EEES5_EEEEEEEENS_10ViewEngineIPKfEEEEC2ERKSB_RKSF_)
$_ZN7cutlass13device_kernelIN5flash19enable_sm80_to_sm89INS1_16FlashAttnBwdSm80INS1_25CollectiveMainloopBwdSm80ILi2ELi2EN4cute5tupleIJNS5_1CILi128EEES8_NS7_ILi64EEEEEENS_10bfloat16_tEfNS_4arch4Sm80ELb1ELb0ELb1ELb0ELb1ELb0ELb0ELb0ELi2ELi4ELi4ELi4ELb0EEENS1_21CollectiveEpilogueBwdISA_SB_SD_Li256ELb0ELb0ELi2EEENS1_25SingleTileBwdLPTSchedulerILb0ELi128ELb1EEEEEEEEEvNT_6ParamsE$_ZN4cute3eso3ESOILb1ELb0EJNS_6LayoutINS_5tupleIJNS3_IJNS_1CILi2EEES5_EEEEEENS3_IJNS3_IJNS4_ILi1EEES5_EEEEEEEENS_10ViewEngineIPKfEEEEC2ERKSB_RKSF_:
[----:B------:R-:W-:Y:S01]  /*a4d0*/  IADD3 R2, R2, -c[0x0][0x20], RZ ;  /* 0x8000080002027a10 */ /* 0x000fe20007ffe0ff */
[----:B------:R-:W-:Y:S01]  /*a4e0*/  IMAD.MOV.U32 R7, RZ, RZ, R3 ;  /* 0x000000ffff077224 */ /* 0x000fe200078e0003 */
[----:B------:R-:W-:-:S04]  /*a4f0*/  MOV R5, 0x0 ;  /* 0x0000000000057802 */ /* 0x000fc80000000f00 */
[----:B------:R1:W-:Y:S01]  /*a500*/  STL.64 [R2], R6 ;  /* 0x0000000602007387 */ /* 0x0003e20000100a00 */
[----:B------:R-:W-:Y:S05]  /*a510*/  RET.REL.NODEC R4 `(_ZN7cutlass13device_kernelIN5flash19enable_sm80_to_sm89INS1_16FlashAttnBwdSm80INS1_25CollectiveMainloopBwdSm80ILi2ELi2EN4cute5tupleIJNS5_1CILi128EEES8_NS7_ILi64EEEEEENS_10bfloat16_tEfNS_4arch4Sm80ELb1ELb0ELb1ELb0ELb1ELb0ELb0ELb0ELi2ELi4ELi4ELi4ELb0EEENS1_21CollectiveEpilogueBwdISA_SB_SD_Li256ELb0ELb0ELi2EEENS1_25SingleTileBwdLPTSchedulerILb0ELi128ELb1EEEEEEEEEvNT_6ParamsE) ;  /* 0xffff5ae004007950 */ /* 0x000fea0003c3ffff */
        .type           $_ZN7cutlass13device_kernelIN5flash19enable_sm80_to_sm89INS1_16FlashAttnBwdSm80INS1_25CollectiveMainloopBwdSm80ILi2ELi2EN4cute5tupleIJNS5_1CILi128EEES8_NS7_ILi64EEEEEENS_10bfloat16_tEfNS_4arch4Sm80ELb1ELb0ELb1ELb0ELb1ELb0ELb0ELb0ELi2ELi4ELi4ELi4ELb0EEENS1_21CollectiveEpilogueBwdISA_SB_SD_Li256ELb0ELb0ELi2EEENS1_25SingleTileBwdLPTSchedulerILb0ELi128ELb1EEEEEEEEEvNT_6ParamsE$_ZN4cute3eso3ESOILb1ELb0EJNS_6LayoutINS_5tupleIJNS3_IJNS_1CILi2EEES5_EEEEEENS3_IJNS3_IJNS4_ILi1EEES5_EEEEEEEENS_10ViewEngineIPN7cutlass10bfloat16_tEEEEEC2ERKSB_RKSG_,@function
        .size           $_ZN7cutlass13device_kernelIN5flash19enable_sm80_to_sm89INS1_16FlashAttnBwdSm80INS1_25CollectiveMainloopBwdSm80ILi2ELi2EN4cute5tupleIJNS5_1CILi128EEES8_NS7_ILi64EEEEEENS_10bfloat16_tEfNS_4arch4Sm80ELb1ELb0ELb1ELb0ELb1ELb0ELb0ELb0ELi2ELi4ELi4ELi4ELb0EEENS1_21CollectiveEpilogueBwdISA_SB_SD_Li256ELb0ELb0ELi2EEENS1_25SingleTileBwdLPTSchedulerILb0ELi128ELb1EEEEEEEEEvNT_6ParamsE$_ZN4cute3eso3ESOILb1ELb0EJNS_6LayoutINS_5tupleIJNS3_IJNS_1CILi2EEES5_EEEEEENS3_IJNS3_IJNS4_ILi1EEES5_EEEEEEEENS_10ViewEngineIPN7cutlass10bfloat16_tEEEEEC2ERKSB_RKSG_,($_ZN7cutlass13device_kernelIN5flash19enable_sm80_to_sm89INS1_16FlashAttnBwdSm80INS1_25CollectiveMainloopBwdSm80ILi2ELi2EN4cute5tupleIJNS5_1CILi128EEES8_NS7_ILi64EEEEEENS_10bfloat16_tEfNS_4arch4Sm80ELb1ELb0ELb1ELb0ELb1ELb0ELb0ELb0ELi2ELi4ELi4ELi4ELb0EEENS1_21CollectiveEpilogueBwdISA_SB_SD_Li256ELb0ELb0ELi2EEENS1_25SingleTileBwdLPTSchedulerILb0ELi128ELb1EEEEEEEEEvNT_6ParamsE$_ZN4cute3eso3ESOILb1ELb0EJNS_6LayoutINS_5tupleIJNS3_IJNS_1CILi2EEES5_EEEEEENS3_IJNS3_IJNS4_ILi1EEES5_EEEEEEEENS_10ViewEngineIPfEEEEC2ERKSB_RKSE_ - $_ZN7cutlass13device_kernelIN5flash19enable_sm80_to_sm89INS1_16FlashAttnBwdSm80INS1_25CollectiveMainloopBwdSm80ILi2ELi2EN4cute5tupleIJNS5_1CILi128EEES8_NS7_ILi64EEEEEENS_10bfloat16_tEfNS_4arch4Sm80ELb1ELb0ELb1ELb0ELb1ELb0ELb0ELb0ELi2ELi4ELi4ELi4ELb0EEENS1_21CollectiveEpilogueBwdISA_SB_SD_Li256ELb0ELb0ELi2EEENS1_25SingleTileBwdLPTSchedulerILb0ELi128ELb1EEEEEEEEEvNT_6ParamsE$_ZN4cute3eso3ESOILb1ELb0EJNS_6LayoutINS_5tupleIJNS3_IJNS_1CILi2EEES5_EEEEEENS3_IJNS3_IJNS4_ILi1EEES5_EEEEEEEENS_10ViewEngineIPN7cutlass10bfloat16_tEEEEEC2ERKSB_RKSG_)
$_ZN7cutlass13device_kernelIN5flash19enable_sm80_to_sm89INS1_16FlashAttnBwdSm80INS1_25CollectiveMainloopBwdSm80ILi2ELi2EN4cute5tupleIJNS5_1CILi128EEES8_NS7_ILi64EEEEEENS_10bfloat16_tEfNS_4arch4Sm80ELb1ELb0ELb1ELb0ELb1ELb0ELb0ELb0ELi2ELi4ELi4ELi4ELb0EEENS1_21CollectiveEpilogueBwdISA_SB_SD_Li256ELb0ELb0ELi2EEENS1_25SingleTileBwdLPTSchedulerILb0ELi128ELb1EEEEEEEEEvNT_6ParamsE$_ZN4cute3eso3ESOILb1ELb0EJNS_6LayoutINS_5tupleIJNS3_IJNS_1CILi2EEES5_EEEEEENS3_IJNS3_IJNS4_ILi1EEES5_EEEEEEEENS_10ViewEngineIPN7cutlass10bfloat16_tEEEEEC2ERKSB_RKSG_:
[----:B------:R-:W-:Y:S01]  /*a520*/  IADD3 R2, R67, -c[0x0][0x20], RZ ;  /* 0x8000080043027a10 */ /* 0x000fe20007ffe0ff */
[----:B------:R-:W-:Y:S01]  /*a530*/  IMAD.MOV.U32 R7, RZ, RZ, R3 ;  /* 0x000000ffff077224 */ /* 0x000fe200078e0003 */
[----:B------:R-:W-:-:S04]  /*a540*/  MOV R5, 0x0 ;  /* 0x0000000000057802 */ /* 0x000fc80000000f00 */
[----:B------:R1:W-:Y:S01]  /*a550*/  STL.64 [R2], R6 ;  /* 0x0000000602007387 */ /* 0x0003e20000100a00 */
[----:B------:R-:W-:Y:S05]  /*a560*/  RET.REL.NODEC R4 `(_ZN7cutlass13device_kernelIN5flash19enable_sm80_to_sm89INS1_16FlashAttnBwdSm80INS1_25CollectiveMainloopBwdSm80ILi2ELi2EN4cute5tupleIJNS5_1CILi128EEES8_NS7_ILi64EEEEEENS_10bfloat16_tEfNS_4arch4Sm80ELb1ELb0ELb1ELb0ELb1ELb0ELb0ELb0ELi2ELi4ELi4ELi4ELb0EEENS1_21CollectiveEpilogueBwdISA_SB_SD_Li256ELb0ELb0ELi2EEENS1_25SingleTileBwdLPTSchedulerILb0ELi128ELb1EEEEEEEEEvNT_6ParamsE) ;  /* 0xffff5a9004007950 */ /* 0x000fea0003c3ffff */
        .type           $_ZN7cutlass13device_kernelIN5flash19enable_sm80_to_sm89INS1_16FlashAttnBwdSm80INS1_25CollectiveMainloopBwdSm80ILi2ELi2EN4cute5tupleIJNS5_1CILi128EEES8_NS7_ILi64EEEEEENS_10bfloat16_tEfNS_4arch4Sm80ELb1ELb0ELb1ELb0ELb1ELb0ELb0ELb0ELi2ELi4ELi4ELi4ELb0EEENS1_21CollectiveEpilogueBwdISA_SB_SD_Li256ELb0ELb0ELi2EEENS1_25SingleTileBwdLPTSchedulerILb0ELi128ELb1EEEEEEEEEvNT_6ParamsE$_ZN4cute3eso3ESOILb1ELb0EJNS_6LayoutINS_5tupleIJNS3_IJNS_1CILi2EEES5_EEEEEENS3_IJNS3_IJNS4_ILi1EEES5_EEEEEEEENS_10ViewEngineIPfEEEEC2ERKSB_RKSE_,@function
        .size           $_ZN7cutlass13device_kernelIN5flash19enable_sm80_to_sm89INS1_16FlashAttnBwdSm80INS1_25CollectiveMainloopBwdSm80ILi2ELi2EN4cute5tupleIJNS5_1CILi128EEES8_NS7_ILi64EEEEEENS_10bfloat16_tEfNS_4arch4Sm80ELb1ELb0ELb1ELb0ELb1ELb0ELb0ELb0ELi2ELi4ELi4ELi4ELb0EEENS1_21CollectiveEpilogueBwdISA_SB_SD_Li256ELb0ELb0ELi2EEENS1_25SingleTileBwdLPTSchedulerILb0ELi128ELb1EEEEEEEEEvNT_6ParamsE$_ZN4cute3eso3ESOILb1ELb0EJNS_6LayoutINS_5tupleIJNS3_IJNS_1CILi2EEES5_EEEEEENS3_IJNS3_IJNS4_ILi1EEES5_EEEEEEEENS_10ViewEngineIPfEEEEC2ERKSB_RKSE_,($_ZN7cutlass13device_kernelIN5flash19enable_sm80_to_sm89INS1_16FlashAttnBwdSm80INS1_25CollectiveMainloopBwdSm80ILi2ELi2EN4cute5tupleIJNS5_1CILi128EEES8_NS7_ILi64EEEEEENS_10bfloat16_tEfNS_4arch4Sm80ELb1ELb0ELb1ELb0ELb1ELb0ELb0ELb0ELi2ELi4ELi4ELi4ELb0EEENS1_21CollectiveEpilogueBwdISA_SB_SD_Li256ELb0ELb0ELi2EEENS1_25SingleTileBwdLPTSchedulerILb0ELi128ELb1EEEEEEEEEvNT_6ParamsE$_ZN4cute3eso3ESOILb1ELb0EJNS_6LayoutINS_5tupleIJNS3_IJNS_1CILi2EEES5_EEEEEENS3_IJNS3_IJNS4_ILi1EEES5_EEEEEEEEiEEC2ERKSB_RKi - $_ZN7cutlass13device_kernelIN5flash19enable_sm80_to_sm89INS1_16FlashAttnBwdSm80INS1_25CollectiveMainloopBwdSm80ILi2ELi2EN4cute5tupleIJNS5_1CILi128EEES8_NS7_ILi64EEEEEENS_10bfloat16_tEfNS_4arch4Sm80ELb1ELb0ELb1ELb0ELb1ELb0ELb0ELb0ELi2ELi4ELi4ELi4ELb0EEENS1_21CollectiveEpilogueBwdISA_SB_SD_Li256ELb0ELb0ELi2EEENS1_25SingleTileBwdLPTSchedulerILb0ELi128ELb1EEEEEEEEEvNT_6ParamsE$_ZN4cute3eso3ESOILb1ELb0EJNS_6LayoutINS_5tupleIJNS3_IJNS_1CILi2EEES5_EEEEEENS3_IJNS3_IJNS4_ILi1EEES5_EEEEEEEENS_10ViewEngineIPfEEEEC2ERKSB_RKSE_)
$_ZN7cutlass13device_kernelIN5flash19enable_sm80_to_sm89INS1_16FlashAttnBwdSm80INS1_25CollectiveMainloopBwdSm80ILi2ELi2EN4cute5tupleIJNS5_1CILi128EEES8_NS7_ILi64EEEEEENS_10bfloat16_tEfNS_4arch4Sm80ELb1ELb0ELb1ELb0ELb1ELb0ELb0ELb0ELi2ELi4ELi4ELi4ELb0EEENS1_21CollectiveEpilogueBwdISA_SB_SD_Li256ELb0ELb0ELi2EEENS1_25SingleTileBwdLPTSchedulerILb0ELi128ELb1EEEEEEEEEvNT_6ParamsE$_ZN4cute3eso3ESOILb1ELb0EJNS_6LayoutINS_5tupleIJNS3_IJNS_1CILi2EEES5_EEEEEENS3_IJNS3_IJNS4_ILi1EEES5_EEEEEEEENS_10ViewEngineIPfEEEEC2ERKSB_RKSE_:
[----:B------:R-:W-:Y:S01]  /*a570*/  IADD3 R2, R2, -c[0x0][0x20], RZ ;  /* 0x8000080002027a10 */ /* 0x000fe20007ffe0ff */
[----:B------:R-:W-:Y:S01]  /*a580*/  IMAD.MOV.U32 R9, RZ, RZ, R3 ;  /* 0x000000ffff097224 */ /* 0x000fe200078e0003 */
[----:B------:R-:W-:-:S04]  /*a590*/  MOV R5, 0x0 ;  /* 0x0000000000057802 */ /* 0x000fc80000000f00 */
[----:B------:R1:W-:Y:S01]  /*a5a0*/  STL.64 [R2], R8 ;  /* 0x0000000802007387 */ /* 0x0003e20000100a00 */
[----:B------:R-:W-:Y:S05]  /*a5b0*/  RET.REL.NODEC R4 `(_ZN7cutlass13device_kernelIN5flash19enable_sm80_to_sm89INS1_16FlashAttnBwdSm80INS1_25CollectiveMainloopBwdSm80ILi2ELi2EN4cute5tupleIJNS5_1CILi128EEES8_NS7_ILi64EEEEEENS_10bfloat16_tEfNS_4arch4Sm80ELb1ELb0ELb1ELb0ELb1ELb0ELb0ELb0ELi2ELi4ELi4ELi4ELb0EEENS1_21CollectiveEpilogueBwdISA_SB_SD_Li256ELb0ELb0ELi2EEENS1_25SingleTileBwdLPTSchedulerILb0ELi128ELb1EEEEEEEEEvNT_6ParamsE) ;  /* 0xffff5a4004007950 */ /* 0x000fea0003c3ffff */
        .type           $_ZN7cutlass13device_kernelIN5flash19enable_sm80_to_sm89INS1_16FlashAttnBwdSm80INS1_25CollectiveMainloopBwdSm80ILi2ELi2EN4cute5tupleIJNS5_1CILi128EEES8_NS7_ILi64EEEEEENS_10bfloat16_tEfNS_4arch4Sm80ELb1ELb0ELb1ELb0ELb1ELb0ELb0ELb0ELi2ELi4ELi4ELi4ELb0EEENS1_21CollectiveEpilogueBwdISA_SB_SD_Li256ELb0ELb0ELi2EEENS1_25SingleTileBwdLPTSchedulerILb0ELi128ELb1EEEEEEEEEvNT_6ParamsE$_ZN4cute3eso3ESOILb1ELb0EJNS_6LayoutINS_5tupleIJNS3_IJNS_1CILi2EEES5_EEEEEENS3_IJNS3_IJNS4_ILi1EEES5_EEEEEEEEiEEC2ERKSB_RKi,@function
        .size           $_ZN7cutlass13device_kernelIN5flash19enable_sm80_to_sm89INS1_16FlashAttnBwdSm80INS1_25CollectiveMainloopBwdSm80ILi2ELi2EN4cute5tupleIJNS5_1CILi128EEES8_NS7_ILi64EEEEEENS_10bfloat16_tEfNS_4arch4Sm80ELb1ELb0ELb1ELb0ELb1ELb0ELb0ELb0ELi2ELi4ELi4ELi4ELb0EEENS1_21CollectiveEpilogueBwdISA_SB_SD_Li256ELb0ELb0ELi2EEENS1_25SingleTileBwdLPTSchedulerILb0ELi128ELb1EEEEEEEEEvNT_6ParamsE$_ZN4cute3eso3ESOILb1ELb0EJNS_6LayoutINS_5tupleIJNS3_IJNS_1CILi2EEES5_EEEEEENS3_IJNS3_IJNS4_ILi1EEES5_EEEEEEEEiEEC2ERKSB_RKi,($_ZN7cutlass13device_kernelIN5flash19enable_sm80_to_sm89INS1_16FlashAttnBwdSm80INS1_25CollectiveMainloopBwdSm80ILi2ELi2EN4cute5tupleIJNS5_1CILi128EEES8_NS7_ILi64EEEEEENS_10bfloat16_tEfNS_4arch4Sm80ELb1ELb0ELb1ELb0ELb1ELb0ELb0ELb0ELi2ELi4ELi4ELi4ELb0EEENS1_21CollectiveEpilogueBwdISA_SB_SD_Li256ELb0ELb0ELi2EEENS1_25SingleTileBwdLPTSchedulerILb0ELi128ELb1EEEEEEEEEvNT_6ParamsE$_ZN4cute3eso3ESOILb1ELb0EJNS_6LayoutINS_5tupleIJNS3_IJNS_1CILi2EEES5_EEEEEENS3_IJNS3_IJNS4_ILi8EEENS4_ILi64EEEEEEEEEEENS_10ViewEngineINS_8smem_ptrIPfEEEEEEC2ERKSC_RKSH_ - $_ZN7cutlass13device_kernelIN5flash19enable_sm80_to_sm89INS1_16FlashAttnBwdSm80INS1_25CollectiveMainloopBwdSm80ILi2ELi2EN4cute5tupleIJNS5_1CILi128EEES8_NS7_ILi64EEEEEENS_10bfloat16_tEfNS_4arch4Sm80ELb1ELb0ELb1ELb0ELb1ELb0ELb0ELb0ELi2ELi4ELi4ELi4ELb0EEENS1_21CollectiveEpilogueBwdISA_SB_SD_Li256ELb0ELb0ELi2EEENS1_25SingleTileBwdLPTSchedulerILb0ELi128ELb1EEEEEEEEEvNT_6ParamsE$_ZN4cute3eso3ESOILb1ELb0EJNS_6LayoutINS_5tupleIJNS3_IJNS_1CILi2EEES5_EEEEEENS3_IJNS3_IJNS4_ILi1EEES5_EEEEEEEEiEEC2ERKSB_RKi)
$_ZN7cutlass13device_kernelIN5flash19enable_sm80_to_sm89INS1_16FlashAttnBwdSm80INS1_25CollectiveMainloopBwdSm80ILi2ELi2EN4cute5tupleIJNS5_1CILi128EEES8_NS7_ILi64EEEEEENS_10bfloat16_tEfNS_4arch4Sm80ELb1ELb0ELb1ELb0ELb1ELb0ELb0ELb0ELi2ELi4ELi4ELi4ELb0EEENS1_21CollectiveEpilogueBwdISA_SB_SD_Li256ELb0ELb0ELi2EEENS1_25SingleTileBwdLPTSchedulerILb0ELi128ELb1EEEEEEEEEvNT_6ParamsE$_ZN4cute3eso3ESOILb1ELb0EJNS_6LayoutINS_5tupleIJNS3_IJNS_1CILi2EEES5_EEEEEENS3_IJNS3_IJNS4_ILi1EEES5_EEEEEEEEiEEC2ERKSB_RKi:
[----:B------:R-:W-:Y:S02]  /*a5c0*/  IADD3 R2, R67, -c[0x0][0x20], RZ ;  /* 0x8000080043027a10 */ /* 0x000fe40007ffe0ff */
[----:B------:R-:W-:-:S03]  /*a5d0*/  MOV R5, 0x0 ;  /* 0x0000000000057802 */ /* 0x000fc60000000f00 */
[----:B------:R1:W-:Y:S01]  /*a5e0*/  STL [R2], R3 ;  /* 0x0000000302007387 */ /* 0x0003e20000100800 */
[----:B------:R-:W-:Y:S05]  /*a5f0*/  RET.REL.NODEC R4 `(_ZN7cutlass13device_kernelIN5flash19enable_sm80_to_sm89INS1_16FlashAttnBwdSm80INS1_25CollectiveMainloopBwdSm80ILi2ELi2EN4cute5tupleIJNS5_1CILi128EEES8_NS7_ILi64EEEEEENS_10bfloat16_tEfNS_4arch4Sm80ELb1ELb0ELb1ELb0ELb1ELb0ELb0ELb0ELi2ELi4ELi4ELi4ELb0EEENS1_21CollectiveEpilogueBwdISA_SB_SD_Li256ELb0ELb0ELi2EEENS1_25SingleTileBwdLPTSchedulerILb0ELi128ELb1EEEEEEEEEvNT_6ParamsE) ;  /* 0xffff5a0004007950 */ /* 0x000fea0003c3ffff */
        .type           $_ZN7cutlass13device_kernelIN5flash19enable_sm80_to_sm89INS1_16FlashAttnBwdSm80INS1_25CollectiveMainloopBwdSm80ILi2ELi2EN4cute5tupleIJNS5_1CILi128EEES8_NS7_ILi64EEEEEENS_10bfloat16_tEfNS_4arch4Sm80ELb1ELb0ELb1ELb0ELb1ELb0ELb0ELb0ELi2ELi4ELi4ELi4ELb0EEENS1_21CollectiveEpilogueBwdISA_SB_SD_Li256ELb0ELb0ELi2EEENS1_25SingleTileBwdLPTSchedulerILb0ELi128ELb1EEEEEEEEEvNT_6ParamsE$_ZN4cute3eso3ESOILb1ELb0EJNS_6LayoutINS_5tupleIJNS3_IJNS_1CILi2EEES5_EEEEEENS3_IJNS3_IJNS4_ILi8EEENS4_ILi64EEEEEEEEEEENS_10ViewEngineINS_8smem_ptrIPfEEEEEEC2ERKSC_RKSH_,@function
        .size           $_ZN7cutlass13device_kernelIN5flash19enable_sm80_to_sm89INS1_16FlashAttnBwdSm80INS1_25CollectiveMainloopBwdSm80ILi2ELi2EN4cute5tupleIJNS5_1CILi128EEES8_NS7_ILi64EEEEEENS_10bfloat16_tEfNS_4arch4Sm80ELb1ELb0ELb1ELb0ELb1ELb0ELb0ELb0ELi2ELi4ELi4ELi4ELb0EEENS1_21CollectiveEpilogueBwdISA_SB_SD_Li256ELb0ELb0ELi2EEENS1_25SingleTileBwdLPTSchedulerILb0ELi128ELb1EEEEEEEEEvNT_6ParamsE$_ZN4cute3eso3ESOILb1ELb0EJNS_6LayoutINS_5tupleIJNS3_IJNS_1CILi2EEES5_EEEEEENS3_IJNS3_IJNS4_ILi8EEENS4_ILi64EEEEEEEEEEENS_10ViewEngineINS_8smem_ptrIPfEEEEEEC2ERKSC_RKSH_,($_ZN7cutlass13device_kernelIN5flash19enable_sm80_to_sm89INS1_16FlashAttnBwdSm80INS1_25CollectiveMainloopBwdSm80ILi2ELi2EN4cute5tupleIJNS5_1CILi128EEES8_NS7_ILi64EEEEEENS_10bfloat16_tEfNS_4arch4Sm80ELb1ELb0ELb1ELb0ELb1ELb0ELb0ELb0ELi2ELi4ELi4ELi4ELb0EEENS1_21CollectiveEpilogueBwdISA_SB_SD_Li256ELb0ELb0ELi2EEENS1_25SingleTileBwdLPTSchedulerILb0ELi128ELb1EEEEEEEEEvNT_6ParamsE$_ZN4cute3eso3ESOILb1ELb0EJNS_6LayoutINS_5tupleIJNS3_IJNS_1CILi2EEES5_EEEEEENS3_IJNS3_IJNS4_ILi8EEENS4_ILi64EEEEEEEEEEEiEEC2ERKSC_RKi - $_ZN7cutlass13device_kernelIN5flash19enable_sm80_to_sm89INS1_16FlashAttnBwdSm80INS1_25CollectiveMainloopBwdSm80ILi2ELi2EN4cute5tupleIJNS5_1CILi128EEES8_NS7_ILi64EEEEEENS_10bfloat16_tEfNS_4arch4Sm80ELb1ELb0ELb1ELb0ELb1ELb0ELb0ELb0ELi2ELi4ELi4ELi4ELb0EEENS1_21CollectiveEpilogueBwdISA_SB_SD_Li256ELb0ELb0ELi2EEENS1_25SingleTileBwdLPTSchedulerILb0ELi128ELb1EEEEEEEEEvNT_6ParamsE$_ZN4cute3eso3ESOILb1ELb0EJNS_6LayoutINS_5tupleIJNS3_IJNS_1CILi2EEES5_EEEEEENS3_IJNS3_IJNS4_ILi8EEENS4_ILi64EEEEEEEEEEENS_10ViewEngineINS_8smem_ptrIPfEEEEEEC2ERKSC_RKSH_)
$_ZN7cutlass13device_kernelIN5flash19enable_sm80_to_sm89INS1_16FlashAttnBwdSm80INS1_25CollectiveMainloopBwdSm80ILi2ELi2EN4cute5tupleIJNS5_1CILi128EEES8_NS7_ILi64EEEEEENS_10bfloat16_tEfNS_4arch4Sm80ELb1ELb0ELb1ELb0ELb1ELb0ELb0ELb0ELi2ELi4ELi4ELi4ELb0EEENS1_21CollectiveEpilogueBwdISA_SB_SD_Li256ELb0ELb0ELi2EEENS1_25SingleTileBwdLPTSchedulerILb0ELi128ELb1EEEEEEEEEvNT_6ParamsE$_ZN4cute3eso3ESOILb1ELb0EJNS_6LayoutINS_5tupleIJNS3_IJNS_1CILi2EEES5_EEEEEENS3_IJNS3_IJNS4_ILi8EEENS4_ILi64EEEEEEEEEEENS_10ViewEngineINS_8smem_ptrIPfEEEEEEC2ERKSC_RKSH_:
[----:B------:R-:W-:Y:S02]  /*a600*/  IADD3 R6, R23, -c[0x0][0x20], RZ ;  /* 0x8000080017067a10 */ /* 0x000fe40007ffe0ff */
[----:B------:R-:W-:-:S03]  /*a610*/  MOV R9, 0x0 ;  /* 0x0000000000097802 */ /* 0x000fc60000000f00 */
[----:B------:R1:W-:Y:S01]  /*a620*/  STL.64 [R6], R2 ;  /* 0x0000000206007387 */ /* 0x0003e20000100a00 */
[----:B------:R-:W-:Y:S05]  /*a630*/  RET.REL.NODEC R8 `(_ZN7cutlass13device_kernelIN5flash19enable_sm80_to_sm89INS1_16FlashAttnBwdSm80INS1_25CollectiveMainloopBwdSm80ILi2ELi2EN4cute5tupleIJNS5_1CILi128EEES8_NS7_ILi64EEEEEENS_10bfloat16_tEfNS_4arch4Sm80ELb1ELb0ELb1ELb0ELb1ELb0ELb0ELb0ELi2ELi4ELi4ELi4ELb0EEENS1_21CollectiveEpilogueBwdISA_SB_SD_Li256ELb0ELb0ELi2EEENS1_25SingleTileBwdLPTSchedulerILb0ELi128ELb1EEEEEEEEEvNT_6ParamsE) ;  /* 0xffff59c008007950 */ /* 0x000fea0003c3ffff */
        .type           $_ZN7cutlass13device_kernelIN5flash19enable_sm80_to_sm89INS1_16FlashAttnBwdSm80INS1_25CollectiveMainloopBwdSm80ILi2ELi2EN4cute5tupleIJNS5_1CILi128EEES8_NS7_ILi64EEEEEENS_10bfloat16_tEfNS_4arch4Sm80ELb1ELb0ELb1ELb0ELb1ELb0ELb0ELb0ELi2ELi4ELi4ELi4ELb0EEENS1_21CollectiveEpilogueBwdISA_SB_SD_Li256ELb0ELb0ELi2EEENS1_25SingleTileBwdLPTSchedulerILb0ELi128ELb1EEEEEEEEEvNT_6ParamsE$_ZN4cute3eso3ESOILb1ELb0EJNS_6LayoutINS_5tupleIJNS3_IJNS_1CILi2EEES5_EEEEEENS3_IJNS3_IJNS4_ILi8EEENS4_ILi64EEEEEEEEEEEiEEC2ERKSC_RKi,@function
        .size           $_ZN7cutlass13device_kernelIN5flash19enable_sm80_to_sm89INS1_16FlashAttnBwdSm80INS1_25CollectiveMainloopBwdSm80ILi2ELi2EN4cute5tupleIJNS5_1CILi128EEES8_NS7_ILi64EEEEEENS_10bfloat16_tEfNS_4arch4Sm80ELb1ELb0ELb1ELb0ELb1ELb0ELb0ELb0ELi2ELi4ELi4ELi4ELb0EEENS1_21CollectiveEpilogueBwdISA_SB_SD_Li256ELb0ELb0ELi2EEENS1_25SingleTileBwdLPTSchedulerILb0ELi128ELb1EEEEEEEEEvNT_6ParamsE$_ZN4cute3eso3ESOILb1ELb0EJNS_6LayoutINS_5tupleIJNS3_IJNS_1CILi2EEES5_EEEEEENS3_IJNS3_IJNS4_ILi8EEENS4_ILi64EEEEEEEEEEEiEEC2ERKSC_RKi,($_ZN7cutlass13device_kernelIN5flash19enable_sm80_to_sm89INS1_16FlashAttnBwdSm80INS1_25CollectiveMainloopBwdSm80ILi2ELi2EN4cute5tupleIJNS5_1CILi128EEES8_NS7_ILi64EEEEEENS_10bfloat16_tEfNS_4arch4Sm80ELb1ELb0ELb1ELb0ELb1ELb0ELb0ELb0ELi2ELi4ELi4ELi4ELb0EEENS1_21CollectiveEpilogueBwdISA_SB_SD_Li256ELb0ELb0ELi2EEENS1_25SingleTileBwdLPTSchedulerILb0ELi128ELb1EEEEEEEEEvNT_6ParamsE$_ZN4cute3eso3ESOILb1ELb0EJNS_6LayoutINS_5tupleIJNS3_IJNS_1CILi2EEES5_EEENS3_IJS5_NS4_ILi8EEEEEEEEENS3_IJNS3_IJNS_11ScaledBasisIS7_JLi0EEEENSA_INS4_ILi64EEEJLi0EEEEEEENS3_IJNSA_INS4_ILi1EEEJLi1EEEENSA_INS4_ILi16EEEJLi1EEEEEEEEEEEENS_10ViewEngineINS_23ArithmeticTupleIteratorINS_15ArithmeticTupleIJNS4_ILi0EEESP_EEEEEEEEEC2ERKSL_RKSS_ - $_ZN7cutlass13device_kernelIN5flash19enable_sm80_to_sm89INS1_16FlashAttnBwdSm80INS1_25CollectiveMainloopBwdSm80ILi2ELi2EN4cute5tupleIJNS5_1CILi128EEES8_NS7_ILi64EEEEEENS_10bfloat16_tEfNS_4arch4Sm80ELb1ELb0ELb1ELb0ELb1ELb0ELb0ELb0ELi2ELi4ELi4ELi4ELb0EEENS1_21CollectiveEpilogueBwdISA_SB_SD_Li256ELb0ELb0ELi2EEENS1_25SingleTileBwdLPTSchedulerILb0ELi128ELb1EEEEEEEEEvNT_6ParamsE$_ZN4cute3eso3ESOILb1ELb0EJNS_6LayoutINS_5tupleIJNS3_IJNS_1CILi2EEES5_EEEEEENS3_IJNS3_IJNS4_ILi8EEENS4_ILi64EEEEEEEEEEEiEEC2ERKSC_RKi)
$_ZN7cutlass13device_kernelIN5flash19enable_sm80_to_sm89INS1_16FlashAttnBwdSm80INS1_25CollectiveMainloopBwdSm80ILi2ELi2EN4cute5tupleIJNS5_1CILi128EEES8_NS7_ILi64EEEEEENS_10bfloat16_tEfNS_4arch4Sm80ELb1ELb0ELb1ELb0ELb1ELb0ELb0ELb0ELi2ELi4ELi4ELi4ELb0EEENS1_21CollectiveEpilogueBwdISA_SB_SD_Li256ELb0ELb0ELi2EEENS1_25SingleTileBwdLPTSchedulerILb0ELi128ELb1EEEEEEEEEvNT_6ParamsE$_ZN4cute3eso3ESOILb1ELb0EJNS_6LayoutINS_5tupleIJNS3_IJNS_1CILi2EEES5_EEEEEENS3_IJNS3_IJNS4_ILi8EEENS4_ILi64EEEEEEEEEEEiEEC2ERKSC_RKi:
[----:B------:R-:W-:Y:S01]  /*a640*/  IADD3 R2, R23, -c[0x0][0x20], RZ ;  /* 0x8000080017027a10 */ /* 0x000fe20007ffe0ff */
[----:B------:R-:W-:Y:S01]  /*a650*/  IMAD.MOV.U32 R8, RZ, RZ, R6 ;  /* 0x000000ffff087224 */ /* 0x000fe200078e0006 */
[----:B------:R-:W-:-:S03]  /*a660*/  MOV R9, 0x0 ;  /* 0x0000000000097802 */ /* 0x000fc60000000f00 */
[----:B------:R1:W-:Y:S01]  /*a670*/  STL [R2], R3 ;  /* 0x0000000302007387 */ /* 0x0003e20000100800 */
[----:B------:R-:W-:Y:S05]  /*a680*/  RET.REL.NODEC R8 `(_ZN7cutlass13device_kernelIN5flash19enable_sm80_to_sm89INS1_16FlashAttnBwdSm80INS1_25CollectiveMainloopBwdSm80ILi2ELi2EN4cute5tupleIJNS5_1CILi128EEES8_NS7_ILi64EEEEEENS_10bfloat16_tEfNS_4arch4Sm80ELb1ELb0ELb1ELb0ELb1ELb0ELb0ELb0ELi2ELi4ELi4ELi4ELb0EEENS1_21CollectiveEpilogueBwdISA_SB_SD_Li256ELb0ELb0ELi2EEENS1_25SingleTileBwdLPTSchedulerILb0ELi128ELb1EEEEEEEEEvNT_6ParamsE) ;  /* 0xffff597008007950 */ /* 0x000fea0003c3ffff */
        .type           $_ZN7cutlass13device_kernelIN5flash19enable_sm80_to_sm89INS1_16FlashAttnBwdSm80INS1_25CollectiveMainloopBwdSm80ILi2ELi2EN4cute5tupleIJNS5_1CILi128EEES8_NS7_ILi64EEEEEENS_10bfloat16_tEfNS_4arch4Sm80ELb1ELb0ELb1ELb0ELb1ELb0ELb0ELb0ELi2ELi4ELi4ELi4ELb0EEENS1_21CollectiveEpilogueBwdISA_SB_SD_Li256ELb0ELb0ELi2EEENS1_25SingleTileBwdLPTSchedulerILb0ELi128ELb1EEEEEEEEEvNT_6ParamsE$_ZN4cute3eso3ESOILb1ELb0EJNS_6LayoutINS_5tupleIJNS3_IJNS_1CILi2EEES5_EEENS3_IJS5_NS4_ILi8EEEEEEEEENS3_IJNS3_IJNS_11ScaledBasisIS7_JLi0EEEENSA_INS4_ILi64EEEJLi0EEEEEEENS3_IJNSA_INS4_ILi1EEEJLi1EEEENSA_INS4_ILi16EEEJLi1EEEEEEEEEEEENS_10ViewEngineINS_23ArithmeticTupleIteratorINS_15ArithmeticTupleIJNS4_ILi0EEESP_EEEEEEEEEC2ERKSL_RKSS_,@function
        .size           $_ZN7cutlass13device_kernelIN5flash19enable_sm80_to_sm89INS1_16FlashAttnBwdSm80INS1_25CollectiveMainloopBwdSm80ILi2ELi2EN4cute5tupleIJNS5_1CILi128EEES8_NS7_ILi64EEEEEENS_10bfloat16_tEfNS_4arch4Sm80ELb1ELb0ELb1ELb0ELb1ELb0ELb0ELb0ELi2ELi4ELi4ELi4ELb0EEENS1_21CollectiveEpilogueBwdISA_SB_SD_Li256ELb0ELb0ELi2EEENS1_25SingleTileBwdLPTSchedulerILb0ELi128ELb1EEEEEEEEEvNT_6ParamsE$_ZN4cute3eso3ESOILb1ELb0EJNS_6LayoutINS_5tupleIJNS3_IJNS_1CILi2EEES5_EEENS3_IJS5_NS4_ILi8EEEEEEEEENS3_IJNS3_IJNS_11ScaledBasisIS7_JLi0EEEENSA_INS4_ILi64EEEJLi0EEEEEEENS3_IJNSA_INS4_ILi1EEEJLi1EEEENSA_INS4_ILi16EEEJLi1EEEEEEEEEEEENS_10ViewEngineINS_23ArithmeticTupleIteratorINS_15ArithmeticTupleIJNS4_ILi0EEESP_EEEEEEEEEC2ERKSL_RKSS_,($_ZN7cutlass13device_kernelIN5flash19enable_sm80_to_sm89INS1_16FlashAttnBwdSm80INS1_25CollectiveMainloopBwdSm80ILi2ELi2EN4cute5tupleIJNS5_1CILi128EEES8_NS7_ILi64EEEEEENS_10bfloat16_tEfNS_4arch4Sm80ELb1ELb0ELb1ELb0ELb1ELb0ELb0ELb0ELi2ELi4ELi4ELi4ELb0EEENS1_21CollectiveEpilogueBwdISA_SB_SD_Li256ELb0ELb0ELi2EEENS1_25SingleTileBwdLPTSchedulerILb0ELi128ELb1EEEEEEEEEvNT_6ParamsE$_ZN4cute3eso3ESOILb1ELb0EJNS_6LayoutINS_5tupleIJNS3_IJNS_1CILi2EEES5_EEENS3_IJS5_NS4_ILi8EEEEEEEEENS3_IJNS3_IJNS_11ScaledBasisIS7_JLi0EEEENSA_INS4_ILi64EEEJLi0EEEEEEENS3_IJNSA_INS4_ILi1EEEJLi1EEEENSA_INS4_ILi16EEEJLi1EEEEEEEEEEEENS_10ViewEngineINS_23ArithmeticTupleIteratorINS_15ArithmeticTupleIJiiEEEEEEEEEC2ERKSL_RKSR_ - $_ZN7cutlass13device_kernelIN5flash19enable_sm80_to_sm89INS1_16FlashAttnBwdSm80INS1_25CollectiveMainloopBwdSm80ILi2ELi2EN4cute5tupleIJNS5_1CILi128EEES8_NS7_ILi64EEEEEENS_10bfloat16_tEfNS_4arch4Sm80ELb1ELb0ELb1ELb0ELb1ELb0ELb0ELb0ELi2ELi4ELi4ELi4ELb0EEENS1_21CollectiveEpilogueBwdISA_SB_SD_Li256ELb0ELb0ELi2EEENS1_25SingleTileBwdLPTSchedulerILb0ELi128ELb1EEEEEEEEEvNT_6ParamsE$_ZN4cute3eso3ESOILb1ELb0EJNS_6LayoutINS_5tupleIJNS3_IJNS_1CILi2EEES5_EEENS3_IJS5_NS4_ILi8EEEEEEEEENS3_IJNS3_IJNS_11ScaledBasisIS7_JLi0EEEENSA_INS4_ILi64EEEJLi0EEEEEEENS3_IJNSA_INS4_ILi1EEEJLi1EEEENSA_INS4_ILi16EEEJLi1EEEEEEEEEEEENS_10ViewEngineINS_23ArithmeticTupleIteratorINS_15ArithmeticTupleIJNS4_ILi0EEESP_EEEEEEEEEC2ERKSL_RKSS_)
$_ZN7cutlass13device_kernelIN5flash19enable_sm80_to_sm89INS1_16FlashAttnBwdSm80INS1_25CollectiveMainloopBwdSm80ILi2ELi2EN4cute5tupleIJNS5_1CILi128EEES8_NS7_ILi64EEEEEENS_10bfloat16_tEfNS_4arch4Sm80ELb1ELb0ELb1ELb0ELb1ELb0ELb0ELb0ELi2ELi4ELi4ELi4ELb0EEENS1_21CollectiveEpilogueBwdISA_SB_SD_Li256ELb0ELb0ELi2EEENS1_25SingleTileBwdLPTSchedulerILb0ELi128ELb1EEEEEEEEEvNT_6ParamsE$_ZN4cute3eso3ESOILb1ELb0EJNS_6LayoutINS_5tupleIJNS3_IJNS_1CILi2EEES5_EEENS3_IJS5_NS4_ILi8EEEEEEEEENS3_IJNS3_IJNS_11ScaledBasisIS7_JLi0EEEENSA_INS4_ILi64EEEJLi0EEEEEEENS3_IJNSA_INS4_ILi1EEEJLi1EEEENSA_INS4_ILi16EEEJLi1EEEEEEEEEEEENS_10ViewEngineINS_23ArithmeticTupleIteratorINS_15ArithmeticTupleIJNS4_ILi0EEESP_EEEEEEEEEC2ERKSL_RKSS_:
[----:B------:R-:W-:Y:S01]  /*a690*/  IADD3 R46, R46, -c[0x0][0x20], RZ ;  /* 0x800008002e2e7a10 */ /* 0x000fe20007ffe0ff */
[----:B------:R-:W-:Y:S01]  /*a6a0*/  IMAD.MOV.U32 R8, RZ, RZ, R2 ;  /* 0x000000ffff087224 */ /* 0x000fe200078e0002 */
[----:B------:R-:W-:Y:S01]  /*a6b0*/  PRMT R3, RZ, 0x7610, R3 ;  /* 0x00007610ff037816 */ /* 0x000fe20000000003 */
[----:B------:R-:W-:-:S04]  /*a6c0*/  IMAD.MOV.U32 R9, RZ, RZ, 0x0 ;  /* 0x00000000ff097424 */ /* 0x000fc800078e00ff */
[----:B------:R1:W-:Y:S01]  /*a6d0*/  STL.U8 [R46], R3 ;  /* 0x000000032e007387 */ /* 0x0003e20000100000 */
[----:B------:R-:W-:Y:S05]  /*a6e0*/  RET.REL.NODEC R8 `(_ZN7cutlass13device_kernelIN5flash19enable_sm80_to_sm89INS1_16FlashAttnBwdSm80INS1_25CollectiveMainloopBwdSm80ILi2ELi2EN4cute5tupleIJNS5_1CILi128EEES8_NS7_ILi64EEEEEENS_10bfloat16_tEfNS_4arch4Sm80ELb1ELb0ELb1ELb0ELb1ELb0ELb0ELb0ELi2ELi4ELi4ELi4ELb0EEENS1_21CollectiveEpilogueBwdISA_SB_SD_Li256ELb0ELb0ELi2EEENS1_25SingleTileBwdLPTSchedulerILb0ELi128ELb1EEEEEEEEEvNT_6ParamsE) ;  /* 0xffff591008007950 */ /* 0x000fea0003c3ffff */
        .type           $_ZN7cutlass13device_kernelIN5flash19enable_sm80_to_sm89INS1_16FlashAttnBwdSm80INS1_25CollectiveMainloopBwdSm80ILi2ELi2EN4cute5tupleIJNS5_1CILi128EEES8_NS7_ILi64EEEEEENS_10bfloat16_tEfNS_4arch4Sm80ELb1ELb0ELb1ELb0ELb1ELb0ELb0ELb0ELi2ELi4ELi4ELi4ELb0EEENS1_21CollectiveEpilogueBwdISA_SB_SD_Li256ELb0ELb0ELi2EEENS1_25SingleTileBwdLPTSchedulerILb0ELi128ELb1EEEEEEEEEvNT_6ParamsE$_ZN4cute3eso3ESOILb1ELb0EJNS_6LayoutINS_5tupleIJNS3_IJNS_1CILi2EEES5_EEENS3_IJS5_NS4_ILi8EEEEEEEEENS3_IJNS3_IJNS_11ScaledBasisIS7_JLi0EEEENSA_INS4_ILi64EEEJLi0EEEEEEENS3_IJNSA_INS4_ILi1EEEJLi1EEEENSA_INS4_ILi16EEEJLi1EEEEEEEEEEEENS_10ViewEngineINS_23ArithmeticTupleIteratorINS_15ArithmeticTupleIJiiEEEEEEEEEC2ERKSL_RKSR_,@function
        .size           $_ZN7cutlass13device_kernelIN5flash19enable_sm80_to_sm89INS1_16FlashAttnBwdSm80INS1_25CollectiveMainloopBwdSm80ILi2ELi2EN4cute5tupleIJNS5_1CILi128EEES8_NS7_ILi64EEEEEENS_10bfloat16_tEfNS_4arch4Sm80ELb1ELb0ELb1ELb0ELb1ELb0ELb0ELb0ELi2ELi4ELi4ELi4ELb0EEENS1_21CollectiveEpilogueBwdISA_SB_SD_Li256ELb0ELb0ELi2EEENS1_25SingleTileBwdLPTSchedulerILb0ELi128ELb1EEEEEEEEEvNT_6ParamsE$_ZN4cute3eso3ESOILb1ELb0EJNS_6LayoutINS_5tupleIJNS3_IJNS_1CILi2EEES5_EEENS3_IJS5_NS4_ILi8EEEEEEEEENS3_IJNS3_IJNS_11ScaledBasisIS7_JLi0EEEENSA_INS4_ILi64EEEJLi0EEEEEEENS3_IJNSA_INS4_ILi1EEEJLi1EEEENSA_INS4_ILi16EEEJLi1EEEEEEEEEEEENS_10ViewEngineINS_23ArithmeticTupleIteratorINS_15ArithmeticTupleIJiiEEEEEEEEEC2ERKSL_RKSR_,($_ZN7cutlass13device_kernelIN5flash19enable_sm80_to_sm89INS1_16FlashAttnBwdSm80INS1_25CollectiveMainloopBwdSm80ILi2ELi2EN4cute5tupleIJNS5_1CILi128EEES8_NS7_ILi64EEEEEENS_10bfloat16_tEfNS_4arch4Sm80ELb1ELb0ELb1ELb0ELb1ELb0ELb0ELb0ELi2ELi4ELi4ELi4ELb0EEENS1_21CollectiveEpilogueBwdISA_SB_SD_Li256ELb0ELb0ELi2EEENS1_25SingleTileBwdLPTSchedulerILb0ELi128ELb1EEEEEEEEEvNT_6ParamsE$_ZN4cute3eso3ESOILb1ELb0EJNS_6LayoutINS_5tupleIJNS3_IJNS_1CILi2EEES5_EEENS3_IJS5_NS4_ILi8EEEEEEEEENS3_IJNS3_IJS5_NS4_ILi4EEEEEENS3_IJNS4_ILi1EEES7_EEEEEEEENS_10ViewEngineIPfEEEEC2ERKSF_RKSI_ - $_ZN7cutlass13device_kernelIN5flash19enable_sm80_to_sm89INS1_16FlashAttnBwdSm80INS1_25CollectiveMainloopBwdSm80ILi2ELi2EN4cute5tupleIJNS5_1CILi128EEES8_NS7_ILi64EEEEEENS_10bfloat16_tEfNS_4arch4Sm80ELb1ELb0ELb1ELb0ELb1ELb0ELb0ELb0ELi2ELi4ELi4ELi4ELb0EEENS1_21CollectiveEpilogueBwdISA_SB_SD_Li256ELb0ELb0ELi2EEENS1_25SingleTileBwdLPTSchedulerILb0ELi128ELb1EEEEEEEEEvNT_6ParamsE$_ZN4cute3eso3ESOILb1ELb0EJNS_6LayoutINS_5tupleIJNS3_IJNS_1CILi2EEES5_EEENS3_IJS5_NS4_ILi8EEEEEEEEENS3_IJNS3_IJNS_11ScaledBasisIS7_JLi0EEEENSA_INS4_ILi64EEEJLi0EEEEEEENS3_IJNSA_INS4_ILi1EEEJLi1EEEENSA_INS4_ILi16EEEJLi1EEEEEEEEEEEENS_10ViewEngineINS_23ArithmeticTupleIteratorINS_15ArithmeticTupleIJiiEEEEEEEEEC2ERKSL_RKSR_)
$_ZN7cutlass13device_kernelIN5flash19enable_sm80_to_sm89INS1_16FlashAttnBwdSm80INS1_25CollectiveMainloopBwdSm80ILi2ELi2EN4cute5tupleIJNS5_1CILi128EEES8_NS7_ILi64EEEEEENS_10bfloat16_tEfNS_4arch4Sm80ELb1ELb0ELb1ELb0ELb1ELb0ELb0ELb0ELi2ELi4ELi4ELi4ELb0EEENS1_21CollectiveEpilogueBwdISA_SB_SD_Li256ELb0ELb0ELi2EEENS1_25SingleTileBwdLPTSchedulerILb0ELi128ELb1EEEEEEEEEvNT_6ParamsE$_ZN4cute3eso3ESOILb1ELb0EJNS_6LayoutINS_5tupleIJNS3_IJNS_1CILi2EEES5_EEENS3_IJS5_NS4_ILi8EEEEEEEEENS3_IJNS3_IJNS_11ScaledBasisIS7_JLi0EEEENSA_INS4_ILi64EEEJLi0EEEEEEENS3_IJNSA_INS4_ILi1EEEJLi1EEEENSA_INS4_ILi16EEEJLi1EEEEEEEEEEEENS_10ViewEngineINS_23ArithmeticTupleIteratorINS_15ArithmeticTupleIJiiEEEEEEEEEC2ERKSL_RKSR_:
[----:B------:R-:W-:Y:S01]  /*a6f0*/  IADD3 R4, R81, -c[0x0][0x20], RZ ;  /* 0x8000080051047a10 */ /* 0x000fe20007ffe0ff */
[----:B------:R-:W-:Y:S01]  /*a700*/  IMAD.MOV.U32 R8, RZ, RZ, R6 ;  /* 0x000000ffff087224 */ /* 0x000fe200078e0006 */
[----:B------:R-:W-:-:S03]  /*a710*/  MOV R9, 0x0 ;  /* 0x0000000000097802 */ /* 0x000fc60000000f00 */
[----:B------:R1:W-:Y:S04]  /*a720*/  STL [R4], R2 ;  /* 0x0000000204007387 */ /* 0x0003e80000100800 */
[----:B------:R1:W-:Y:S01]  /*a730*/  STL [R4+0x4], R3 ;  /* 0x0000040304007387 */ /* 0x0003e20000100800 */
[----:B------:R-:W-:Y:S05]  /*a740*/  RET.REL.NODEC R8 `(_ZN7cutlass13device_kernelIN5flash19enable_sm80_to_sm89INS1_16FlashAttnBwdSm80INS1_25CollectiveMainloopBwdSm80ILi2ELi2EN4cute5tupleIJNS5_1CILi128EEES8_NS7_ILi64EEEEEENS_10bfloat16_tEfNS_4arch4Sm80ELb1ELb0ELb1ELb0ELb1ELb0ELb0ELb0ELi2ELi4ELi4ELi4ELb0EEENS1_21CollectiveEpilogueBwdISA_SB_SD_Li256ELb0ELb0ELi2EEENS1_25SingleTileBwdLPTSchedulerILb0ELi128ELb1EEEEEEEEEvNT_6ParamsE) ;  /* 0xffff58b008007950 */ /* 0x000fea0003c3ffff */
        .type           $_ZN7cutlass13device_kernelIN5flash19enable_sm80_to_sm89INS1_16FlashAttnBwdSm80INS1_25CollectiveMainloopBwdSm80ILi2ELi2EN4cute5tupleIJNS5_1CILi128EEES8_NS7_ILi64EEEEEENS_10bfloat16_tEfNS_4arch4Sm80ELb1ELb0ELb1ELb0ELb1ELb0ELb0ELb0ELi2ELi4ELi4ELi4ELb0EEENS1_21CollectiveEpilogueBwdISA_SB_SD_Li256ELb0ELb0ELi2EEENS1_25SingleTileBwdLPTSchedulerILb0ELi128ELb1EEEEEEEEEvNT_6ParamsE$_ZN4cute3eso3ESOILb1ELb0EJNS_6LayoutINS_5tupleIJNS3_IJNS_1CILi2EEES5_EEENS3_IJS5_NS4_ILi8EEEEEEEEENS3_IJNS3_IJS5_NS4_ILi4EEEEEENS3_IJNS4_ILi1EEES7_EEEEEEEENS_10ViewEngineIPfEEEEC2ERKSF_RKSI_,@function
        .size           $_ZN7cutlass13device_kernelIN5flash19enable_sm80_to_sm89INS1_16FlashAttnBwdSm80INS1_25CollectiveMainloopBwdSm80ILi2ELi2EN4cute5tupleIJNS5_1CILi128EEES8_NS7_ILi64EEEEEENS_10bfloat16_tEfNS_4arch4Sm80ELb1ELb0ELb1ELb0ELb1ELb0ELb0ELb0ELi2ELi4ELi4ELi4ELb0EEENS1_21CollectiveEpilogueBwdISA_SB_SD_Li256ELb0ELb0ELi2EEENS1_25SingleTileBwdLPTSchedulerILb0ELi128ELb1EEEEEEEEEvNT_6ParamsE$_ZN4cute3eso3ESOILb1ELb0EJNS_6LayoutINS_5tupleIJNS3_IJNS_1CILi2EEES5_EEENS3_IJS5_NS4_ILi8EEEEEEEEENS3_IJNS3_IJS5_NS4_ILi4EEEEEENS3_IJNS4_ILi1EEES7_EEEEEEEENS_10ViewEngineIPfEEEEC2ERKSF_RKSI_,($_ZN7cutlass13device_kernelIN5flash19enable_sm80_to_sm89INS1_16FlashAttnBwdSm80INS1_25CollectiveMainloopBwdSm80ILi2ELi2EN4cute5tupleIJNS5_1CILi128EEES8_NS7_ILi64EEEEEENS_10bfloat16_tEfNS_4arch4Sm80ELb1ELb0ELb1ELb0ELb1ELb0ELb0ELb0ELi2ELi4ELi4ELi4ELb0EEENS1_21CollectiveEpilogueBwdISA_SB_SD_Li256ELb0ELb0ELi2EEENS1_25SingleTileBwdLPTSchedulerILb0ELi128ELb1EEEEEEEEEvNT_6ParamsE$_ZN4cute3eso3ESOILb1ELb0EJNS_6LayoutINS_5tupleIJNS3_IJNS_1CILi2EEES5_EEENS4_ILi8EEEEEENS3_IJNS3_IJNS4_ILi1EEES5_EEENS4_ILi4EEEEEEEENS_10ViewEngineIPN7cutlass10bfloat16_tEEEEEC2ERKSD_RKSI_ - $_ZN7cutlass13device_kernelIN5flash19enable_sm80_to_sm89INS1_16FlashAttnBwdSm80INS1_25CollectiveMainloopBwdSm80ILi2ELi2EN4cute5tupleIJNS5_1CILi128EEES8_NS7_ILi64EEEEEENS_10bfloat16_tEfNS_4arch4Sm80ELb1ELb0ELb1ELb0ELb1ELb0ELb0ELb0ELi2ELi4ELi4ELi4ELb0EEENS1_21CollectiveEpilogueBwdISA_SB_SD_Li256ELb0ELb0ELi2EEENS1_25SingleTileBwdLPTSchedulerILb0ELi128ELb1EEEEEEEEEvNT_6ParamsE$_ZN4cute3eso3ESOILb1ELb0EJNS_6LayoutINS_5tupleIJNS3_IJNS_1CILi2EEES5_EEENS3_IJS5_NS4_ILi8EEEEEEEEENS3_IJNS3_IJS5_NS4_ILi4EEEEEENS3_IJNS4_ILi1EEES7_EEEEEEEENS_10ViewEngineIPfEEEEC2ERKSF_RKSI_)
$_ZN7cutlass13device_kernelIN5flash19enable_sm80_to_sm89INS1_16FlashAttnBwdSm80INS1_25CollectiveMainloopBwdSm80ILi2ELi2EN4cute5tupleIJNS5_1CILi128EEES8_NS7_ILi64EEEEEENS_10bfloat16_tEfNS_4arch4Sm80ELb1ELb0ELb1ELb0ELb1ELb0ELb0ELb0ELi2ELi4ELi4ELi4ELb0EEENS1_21CollectiveEpilogueBwdISA_SB_SD_Li256ELb0ELb0ELi2EEENS1_25SingleTileBwdLPTSchedulerILb0ELi128ELb1EEEEEEEEEvNT_6ParamsE$_ZN4cute3eso3ESOILb1ELb0EJNS_6LayoutINS_5tupleIJNS3_IJNS_1CILi2EEES5_EEENS3_IJS5_NS4_ILi8EEEEEEEEENS3_IJNS3_IJS5_NS4_ILi4EEEEEENS3_IJNS4_ILi1EEES7_EEEEEEEENS_10ViewEngineIPfEEEEC2ERKSF_RKSI_:
[----:B------:R-:W-:Y:S01]  /*a750*/  IADD3 R4, R81, -c[0x0][0x20], RZ ;  /* 0x8000080051047a10 */ /* 0x000fe20007ffe0ff */
[----:B------:R-:W-:Y:S01]  /*a760*/  IMAD.MOV.U32 R8, RZ, RZ, R6 ;  /* 0x000000ffff087224 */ /* 0x000fe200078e0006 */
[----:B------:R-:W-:-:S03]  /*a770*/  MOV R9, 0x0 ;  /* 0x0000000000097802 */ /* 0x000fc60000000f00 */
[----:B------:R1:W-:Y:S01]  /*a780*/  STL.64 [R4], R48 ;  /* 0x0000003004007387 */ /* 0x0003e20000100a00 */
[----:B------:R-:W-:Y:S05]  /*a790*/  RET.REL.NODEC R8 `(_ZN7cutlass13device_kernelIN5flash19enable_sm80_to_sm89INS1_16FlashAttnBwdSm80INS1_25CollectiveMainloopBwdSm80ILi2ELi2EN4cute5tupleIJNS5_1CILi128EEES8_NS7_ILi64EEEEEENS_10bfloat16_tEfNS_4arch4Sm80ELb1ELb0ELb1ELb0ELb1ELb0ELb0ELb0ELi2ELi4ELi4ELi4ELb0EEENS1_21CollectiveEpilogueBwdISA_SB_SD_Li256ELb0ELb0ELi2EEENS1_25SingleTileBwdLPTSchedulerILb0ELi128ELb1EEEEEEEEEvNT_6ParamsE) ;  /* 0xffff586008007950 */ /* 0x000fea0003c3ffff */
        .type           $_ZN7cutlass13device_kernelIN5flash19enable_sm80_to_sm89INS1_16FlashAttnBwdSm80INS1_25CollectiveMainloopBwdSm80ILi2ELi2EN4cute5tupleIJNS5_1CILi128EEES8_NS7_ILi64EEEEEENS_10bfloat16_tEfNS_4arch4Sm80ELb1ELb0ELb1ELb0ELb1ELb0ELb0ELb0ELi2ELi4ELi4ELi4ELb0EEENS1_21CollectiveEpilogueBwdISA_SB_SD_Li256ELb0ELb0ELi2EEENS1_25SingleTileBwdLPTSchedulerILb0ELi128ELb1EEEEEEEEEvNT_6ParamsE$_ZN4cute3eso3ESOILb1ELb0EJNS_6LayoutINS_5tupleIJNS3_IJNS_1CILi2EEES5_EEENS4_ILi8EEEEEENS3_IJNS3_IJNS4_ILi1EEES5_EEENS4_ILi4EEEEEEEENS_10ViewEngineIPN7cutlass10bfloat16_tEEEEEC2ERKSD_RKSI_,@function
        .size           $_ZN7cutlass13device_kernelIN5flash19enable_sm80_to_sm89INS1_16FlashAttnBwdSm80INS1_25CollectiveMainloopBwdSm80ILi2ELi2EN4cute5tupleIJNS5_1CILi128EEES8_NS7_ILi64EEEEEENS_10bfloat16_tEfNS_4arch4Sm80ELb1ELb0ELb1ELb0ELb1ELb0ELb0ELb0ELi2ELi4ELi4ELi4ELb0EEENS1_21CollectiveEpilogueBwdISA_SB_SD_Li256ELb0ELb0ELi2EEENS1_25SingleTileBwdLPTSchedulerILb0ELi128ELb1EEEEEEEEEvNT_6ParamsE$_ZN4cute3eso3ESOILb1ELb0EJNS_6LayoutINS_5tupleIJNS3_IJNS_1CILi2EEES5_EEENS4_ILi8EEEEEENS3_IJNS3_IJNS4_ILi1EEES5_EEENS4_ILi4EEEEEEEENS_10ViewEngineIPN7cutlass10bfloat16_tEEEEEC2ERKSD_RKSI_,($_ZN7cutlass13device_kernelIN5flash19enable_sm80_to_sm89INS1_16FlashAttnBwdSm80INS1_25CollectiveMainloopBwdSm80ILi2ELi2EN4cute5tupleIJNS5_1CILi128EEES8_NS7_ILi64EEEEEENS_10bfloat16_tEfNS_4arch4Sm80ELb1ELb0ELb1ELb0ELb1ELb0ELb0ELb0ELi2ELi4ELi4ELi4ELb0EEENS1_21CollectiveEpilogueBwdISA_SB_SD_Li256ELb0ELb0ELi2EEENS1_25SingleTileBwdLPTSchedulerILb0ELi128ELb1EEEEEEEEEvNT_6ParamsE$_ZN4cute3eso3ESOILb1ELb0EJNS_6LayoutINS_5tupleIJNS3_IJNS_1CILi2EEES5_EEENS4_ILi8EEEEEENS3_IJNS3_IJNS4_ILi1EEES5_EEENS4_ILi4EEEEEEEEiEEC2ERKSD_RKi - $_ZN7cutlass13device_kernelIN5flash19enable_sm80_to_sm89INS1_16FlashAttnBwdSm80INS1_25CollectiveMainloopBwdSm80ILi2ELi2EN4cute5tupleIJNS5_1CILi128EEES8_NS7_ILi64EEEEEENS_10bfloat16_tEfNS_4arch4Sm80ELb1ELb0ELb1ELb0ELb1ELb0ELb0ELb0ELi2ELi4ELi4ELi4ELb0EEENS1_21CollectiveEpilogueBwdISA_SB_SD_Li256ELb0ELb0ELi2EEENS1_25SingleTileBwdLPTSchedulerILb0ELi128ELb1EEEEEEEEEvNT_6ParamsE$_ZN4cute3eso3ESOILb1ELb0EJNS_6LayoutINS_5tupleIJNS3_IJNS_1CILi2EEES5_EEENS4_ILi8EEEEEENS3_IJNS3_IJNS4_ILi1EEES5_EEENS4_ILi4EEEEEEEENS_10ViewEngineIPN7cutlass10bfloat16_tEEEEEC2ERKSD_RKSI_)
$_ZN7cutlass13device_kernelIN5flash19enable_sm80_to_sm89INS1_16FlashAttnBwdSm80INS1_25CollectiveMainloopBwdSm80ILi2ELi2EN4cute5tupleIJNS5_1CILi128EEES8_NS7_ILi64EEEEEENS_10bfloat16_tEfNS_4arch4Sm80ELb1ELb0ELb1ELb0ELb1ELb0ELb0ELb0ELi2ELi4ELi4ELi4ELb0EEENS1_21CollectiveEpilogueBwdISA_SB_SD_Li256ELb0ELb0ELi2EEENS1_25SingleTileBwdLPTSchedulerILb0ELi128ELb1EEEEEEEEEvNT_6ParamsE$_ZN4cute3eso3ESOILb1ELb0EJNS_6LayoutINS_5tupleIJNS3_IJNS_1CILi2EEES5_EEENS4_ILi8EEEEEENS3_IJNS3_IJNS4_ILi1EEES5_EEENS4_ILi4EEEEEEEENS_10ViewEngineIPN7cutlass10bfloat16_tEEEEEC2ERKSD_RKSI_:
[----:B------:R-:W-:Y:S01]  /*a7a0*/  IADD3 R2, R23, -c[0x0][0x20], RZ ;  /* 0x8000080017027a10 */ /* 0x000fe20007ffe0ff */
[----:B------:R-:W-:Y:S01]  /*a7b0*/  IMAD.MOV.U32 R7, RZ, RZ, R3 ;  /* 0x000000ffff077224 */ /* 0x000fe200078e0003 */
[----:B------:R-:W-:-:S04]  /*a7c0*/  MOV R5, 0x0 ;  /* 0x0000000000057802 */ /* 0x000fc80000000f00 */
[----:B------:R1:W-:Y:S01]  /*a7d0*/  STL.64 [R2], R6 ;  /* 0x0000000602007387 */ /* 0x0003e20000100a00 */
[----:B------:R-:W-:Y:S05]  /*a7e0*/  RET.REL.NODEC R4 `(_ZN7cutlass13device_kernelIN5flash19enable_sm80_to_sm89INS1_16FlashAttnBwdSm80INS1_25CollectiveMainloopBwdSm80ILi2ELi2EN4cute5tupleIJNS5_1CILi128EEES8_NS7_ILi64EEEEEENS_10bfloat16_tEfNS_4arch4Sm80ELb1ELb0ELb1ELb0ELb1ELb0ELb0ELb0ELi2ELi4ELi4ELi4ELb0EEENS1_21CollectiveEpilogueBwdISA_SB_SD_Li256ELb0ELb0ELi2EEENS1_25SingleTileBwdLPTSchedulerILb0ELi128ELb1EEEEEEEEEvNT_6ParamsE) ;  /* 0xffff581004007950 */ /* 0x000fea0003c3ffff */
        .type           $_ZN7cutlass13device_kernelIN5flash19enable_sm80_to_sm89INS1_16FlashAttnBwdSm80INS1_25CollectiveMainloopBwdSm80ILi2ELi2EN4cute5tupleIJNS5_1CILi128EEES8_NS7_ILi64EEEEEENS_10bfloat16_tEfNS_4arch4Sm80ELb1ELb0ELb1ELb0ELb1ELb0ELb0ELb0ELi2ELi4ELi4ELi4ELb0EEENS1_21CollectiveEpilogueBwdISA_SB_SD_Li256ELb0ELb0ELi2EEENS1_25SingleTileBwdLPTSchedulerILb0ELi128ELb1EEEEEEEEEvNT_6ParamsE$_ZN4cute3eso3ESOILb1ELb0EJNS_6LayoutINS_5tupleIJNS3_IJNS_1CILi2EEES5_EEENS4_ILi8EEEEEENS3_IJNS3_IJNS4_ILi1EEES5_EEENS4_ILi4EEEEEEEEiEEC2ERKSD_RKi,@function
        .size           $_ZN7cutlass13device_kernelIN5flash19enable_sm80_to_sm89INS1_16FlashAttnBwdSm80INS1_25CollectiveMainloopBwdSm80ILi2ELi2EN4cute5tupleIJNS5_1CILi128EEES8_NS7_ILi64EEEEEENS_10bfloat16_tEfNS_4arch4Sm80ELb1ELb0ELb1ELb0ELb1ELb0ELb0ELb0ELi2ELi4ELi4ELi4ELb0EEENS1_21CollectiveEpilogueBwdISA_SB_SD_Li256ELb0ELb0ELi2EEENS1_25SingleTileBwdLPTSchedulerILb0ELi128ELb1EEEEEEEEEvNT_6ParamsE$_ZN4cute3eso3ESOILb1ELb0EJNS_6LayoutINS_5tupleIJNS3_IJNS_1CILi2EEES5_EEENS4_ILi8EEEEEENS3_IJNS3_IJNS4_ILi1EEES5_EEENS4_ILi4EEEEEEEEiEEC2ERKSD_RKi,($_ZN7cutlass13device_kernelIN5flash19enable_sm80_to_sm89INS1_16FlashAttnBwdSm80INS1_25CollectiveMainloopBwdSm80ILi2ELi2EN4cute5tupleIJNS5_1CILi128EEES8_NS7_ILi64EEEEEENS_10bfloat16_tEfNS_4arch4Sm80ELb1ELb0ELb1ELb0ELb1ELb0ELb0ELb0ELi2ELi4ELi4ELi4ELb0EEENS1_21CollectiveEpilogueBwdISA_SB_SD_Li256ELb0ELb0ELi2EEENS1_25SingleTileBwdLPTSchedulerILb0ELi128ELb1EEEEEEEEEvNT_6ParamsE$_ZN4cute3eso3ESOILb1ELb0EJNS_6LayoutINS_5tupleIJNS3_IJNS_1CILi2EEES5_EEES5_NS4_ILi8EEEEEENS3_IJNS3_IJNS_11ScaledBasisINS4_ILi1EEEJLi1EEEENS9_IS7_JLi0EEEEEEENS9_INS4_ILi64EEEJLi0EEEENS9_INS4_ILi16EEEJLi1EEEEEEEEENS_10ViewEngineINS_23ArithmeticTupleIteratorINS_15ArithmeticTupleIJiiEEEEEEEEEC2ERKSJ_RKSP_ - $_ZN7cutlass13device_kernelIN5flash19enable_sm80_to_sm89INS1_16FlashAttnBwdSm80INS1_25CollectiveMainloopBwdSm80ILi2ELi2EN4cute5tupleIJNS5_1CILi128EEES8_NS7_ILi64EEEEEENS_10bfloat16_tEfNS_4arch4Sm80ELb1ELb0ELb1ELb0ELb1ELb0ELb0ELb0ELi2ELi4ELi4ELi4ELb0EEENS1_21CollectiveEpilogueBwdISA_SB_SD_Li256ELb0ELb0ELi2EEENS1_25SingleTileBwdLPTSchedulerILb0ELi128ELb1EEEEEEEEEvNT_6ParamsE$_ZN4cute3eso3ESOILb1ELb0EJNS_6LayoutINS_5tupleIJNS3_IJNS_1CILi2EEES5_EEENS4_ILi8EEEEEENS3_IJNS3_IJNS4_ILi1EEES5_EEENS4_ILi4EEEEEEEEiEEC2ERKSD_RKi)
$_ZN7cutlass13device_kernelIN5flash19enable_sm80_to_sm89INS1_16FlashAttnBwdSm80INS1_25CollectiveMainloopBwdSm80ILi2ELi2EN4cute5tupleIJNS5_1CILi128EEES8_NS7_ILi64EEEEEENS_10bfloat16_tEfNS_4arch4Sm80ELb1ELb0ELb1ELb0ELb1ELb0ELb0ELb0ELi2ELi4ELi4ELi4ELb0EEENS1_21CollectiveEpilogueBwdISA_SB_SD_Li256ELb0ELb0ELi2EEENS1_25SingleTileBwdLPTSchedulerILb0ELi128ELb1EEEEEEEEEvNT_6ParamsE$_ZN4cute3eso3ESOILb1ELb0EJNS_6LayoutINS_5tupleIJNS3_IJNS_1CILi2EEES5_EEENS4_ILi8EEEEEENS3_IJNS3_IJNS4_ILi1EEES5_EEENS4_ILi4EEEEEEEEiEEC2ERKSD_RKi:
[----:B------:R-:W-:Y:S02]  /*a7f0*/  IADD3 R2, R23, -c[0x0][0x20], RZ ;  /* 0x8000080017027a10 */ /* 0x000fe40007ffe0ff */
[----:B------:R-:W-:-:S03]  /*a800*/  MOV R5, 0x0 ;  /* 0x0000000000057802 */ /* 0x000fc60000000f00 */
[----:B------:R1:W-:Y:S01]  /*a810*/  STL [R2], R3 ;  /* 0x0000000302007387 */ /* 0x0003e20000100800 */
[----:B------:R-:W-:Y:S05]  /*a820*/  RET.REL.NODEC R4 `(_ZN7cutlass13device_kernelIN5flash19enable_sm80_to_sm89INS1_16FlashAttnBwdSm80INS1_25CollectiveMainloopBwdSm80ILi2ELi2EN4cute5tupleIJNS5_1CILi128EEES8_NS7_ILi64EEEEEENS_10bfloat16_tEfNS_4arch4Sm80ELb1ELb0ELb1ELb0ELb1ELb0ELb0ELb0ELi2ELi4ELi4ELi4ELb0EEENS1_21CollectiveEpilogueBwdISA_SB_SD_Li256ELb0ELb0ELi2EEENS1_25SingleTileBwdLPTSchedulerILb0ELi128ELb1EEEEEEEEEvNT_6ParamsE) ;  /* 0xffff57d004007950 */ /* 0x000fea0003c3ffff */
        .type           $_ZN7cutlass13device_kernelIN5flash19enable_sm80_to_sm89INS1_16FlashAttnBwdSm80INS1_25CollectiveMainloopBwdSm80ILi2ELi2EN4cute5tupleIJNS5_1CILi128EEES8_NS7_ILi64EEEEEENS_10bfloat16_tEfNS_4arch4Sm80ELb1ELb0ELb1ELb0ELb1ELb0ELb0ELb0ELi2ELi4ELi4ELi4ELb0EEENS1_21CollectiveEpilogueBwdISA_SB_SD_Li256ELb0ELb0ELi2EEENS1_25SingleTileBwdLPTSchedulerILb0ELi128ELb1EEEEEEEEEvNT_6ParamsE$_ZN4cute3eso3ESOILb1ELb0EJNS_6LayoutINS_5tupleIJNS3_IJNS_1CILi2EEES5_EEES5_NS4_ILi8EEEEEENS3_IJNS3_IJNS_11ScaledBasisINS4_ILi1EEEJLi1EEEENS9_IS7_JLi0EEEEEEENS9_INS4_ILi64EEEJLi0EEEENS9_INS4_ILi16EEEJLi1EEEEEEEEENS_10ViewEngineINS_23ArithmeticTupleIteratorINS_15ArithmeticTupleIJiiEEEEEEEEEC2ERKSJ_RKSP_,@function
        .size           $_ZN7cutlass13device_kernelIN5flash19enable_sm80_to_sm89INS1_16FlashAttnBwdSm80INS1_25CollectiveMainloopBwdSm80ILi2ELi2EN4cute5tupleIJNS5_1CILi128EEES8_NS7_ILi64EEEEEENS_10bfloat16_tEfNS_4arch4Sm80ELb1ELb0ELb1ELb0ELb1ELb0ELb0ELb0ELi2ELi4ELi4ELi4ELb0EEENS1_21CollectiveEpilogueBwdISA_SB_SD_Li256ELb0ELb0ELi2EEENS1_25SingleTileBwdLPTSchedulerILb0ELi128ELb1EEEEEEEEEvNT_6ParamsE$_ZN4cute3eso3ESOILb1ELb0EJNS_6LayoutINS_5tupleIJNS3_IJNS_1CILi2EEES5_EEES5_NS4_ILi8EEEEEENS3_IJNS3_IJNS_11ScaledBasisINS4_ILi1EEEJLi1EEEENS9_IS7_JLi0EEEEEEENS9_INS4_ILi64EEEJLi0EEEENS9_INS4_ILi16EEEJLi1EEEEEEEEENS_10ViewEngineINS_23ArithmeticTupleIteratorINS_15ArithmeticTupleIJiiEEEEEEEEEC2ERKSJ_RKSP_,($_ZN7cutlass13device_kernelIN5flash19enable_sm80_to_sm89INS1_16FlashAttnBwdSm80INS1_25CollectiveMainloopBwdSm80ILi2ELi2EN4cute5tupleIJNS5_1CILi128EEES8_NS7_ILi64EEEEEENS_10bfloat16_tEfNS_4arch4Sm80ELb1ELb0ELb1ELb0ELb1ELb0ELb0ELb0ELi2ELi4ELi4ELi4ELb0EEENS1_21CollectiveEpilogueBwdISA_SB_SD_Li256ELb0ELb0ELi2EEENS1_25SingleTileBwdLPTSchedulerILb0ELi128ELb1EEEEEEEEEvNT_6ParamsE$_ZN4cute3eso3ESOILb1ELb0EJNS_6LayoutINS_5tupleIJNS3_IJNS_1CILi2EEES5_EEES5_NS4_ILi8EEEEEENS3_IJNS3_IJNS_11ScaledBasisINS4_ILi1EEEJLi1EEEENS9_IS7_JLi0EEEEEEENS9_INS4_ILi64EEEJLi0EEEENS9_INS4_ILi16EEEJLi1EEEEEEEEENS_15ArithmeticTupleIJiiEEEEEC2ERKSJ_RKSL_ - $_ZN7cutlass13device_kernelIN5flash19enable_sm80_to_sm89INS1_16FlashAttnBwdSm80INS1_25CollectiveMainloopBwdSm80ILi2ELi2EN4cute5tupleIJNS5_1CILi128EEES8_NS7_ILi64EEEEEENS_10bfloat16_tEfNS_4arch4Sm80ELb1ELb0ELb1ELb0ELb1ELb0ELb0ELb0ELi2ELi4ELi4ELi4ELb0EEENS1_21CollectiveEpilogueBwdISA_SB_SD_Li256ELb0ELb0ELi2EEENS1_25SingleTileBwdLPTSchedulerILb0ELi128ELb1EEEEEEEEEvNT_6ParamsE$_ZN4cute3eso3ESOILb1ELb0EJNS_6LayoutINS_5tupleIJNS3_IJNS_1CILi2EEES5_EEES5_NS4_ILi8EEEEEENS3_IJNS3_IJNS_11ScaledBasisINS4_ILi1EEEJLi1EEEENS9_IS7_JLi0EEEEEEENS9_INS4_ILi64EEEJLi0EEEENS9_INS4_ILi16EEEJLi1EEEEEEEEENS_10ViewEngineINS_23ArithmeticTupleIteratorINS_15ArithmeticTupleIJiiEEEEEEEEEC2ERKSJ_RKSP_)
$_ZN7cutlass13device_kernelIN5flash19enable_sm80_to_sm89INS1_16FlashAttnBwdSm80INS1_25CollectiveMainloopBwdSm80ILi2ELi2EN4cute5tupleIJNS5_1CILi128EEES8_NS7_ILi64EEEEEENS_10bfloat16_tEfNS_4arch4Sm80ELb1ELb0ELb1ELb0ELb1ELb0ELb0ELb0ELi2ELi4ELi4ELi4ELb0EEENS1_21CollectiveEpilogueBwdISA_SB_SD_Li256ELb0ELb0ELi2EEENS1_25SingleTileBwdLPTSchedulerILb0ELi128ELb1EEEEEEEEEvNT_6ParamsE$_ZN4cute3eso3ESOILb1ELb0EJNS_6LayoutINS_5tupleIJNS3_IJNS_1CILi2EEES5_EEES5_NS4_ILi8EEEEEENS3_IJNS3_IJNS_11ScaledBasisINS4_ILi1EEEJLi1EEEENS9_IS7_JLi0EEEEEEENS9_INS4_ILi64EEEJLi0EEEENS9_INS4_ILi16EEEJLi1EEEEEEEEENS_10ViewEngineINS_23ArithmeticTupleIteratorINS_15ArithmeticTupleIJiiEEEEEEEEEC2ERKSJ_RKSP_:
[----:B------:R-:W-:Y:S01]  /*a830*/  IADD3 R4, R81, -c[0x0][0x20], RZ ;  /* 0x8000080051047a10 */ /* 0x000fe20007ffe0ff */
[----:B------:R-:W-:Y:S01]  /*a840*/  IMAD.MOV.U32 R8, RZ, RZ, R6 ;  /* 0x000000ffff087224 */ /* 0x000fe200078e0006 */
[----:B------:R-:W-:-:S03]  /*a850*/  MOV R9, 0x0 ;  /* 0x0000000000097802 */ /* 0x000fc60000000f00 */
[----:B------:R1:W-:Y:S04]  /*a860*/  STL [R4], R2 ;  /* 0x0000000204007387 */ /* 0x0003e80000100800 */
[----:B------:R1:W-:Y:S01]  /*a870*/  STL [R4+0x4], R3 ;  /* 0x0000040304007387 */ /* 0x0003e20000100800 */
[----:B------:R-:W-:Y:S05]  /*a880*/  RET.REL.NODEC R8 `(_ZN7cutlass13device_kernelIN5flash19enable_sm80_to_sm89INS1_16FlashAttnBwdSm80INS1_25CollectiveMainloopBwdSm80ILi2ELi2EN4cute5tupleIJNS5_1CILi128EEES8_NS7_ILi64EEEEEENS_10bfloat16_tEfNS_4arch4Sm80ELb1ELb0ELb1ELb0ELb1ELb0ELb0ELb0ELi2ELi4ELi4ELi4ELb0EEENS1_21CollectiveEpilogueBwdISA_SB_SD_Li256ELb0ELb0ELi2EEENS1_25SingleTileBwdLPTSchedulerILb0ELi128ELb1EEEEEEEEEvNT_6ParamsE) ;  /* 0xffff577008007950 */ /* 0x000fea0003c3ffff */
        .type           $_ZN7cutlass13device_kernelIN5flash19enable_sm80_to_sm89INS1_16FlashAttnBwdSm80INS1_25CollectiveMainloopBwdSm80ILi2ELi2EN4cute5tupleIJNS5_1CILi128EEES8_NS7_ILi64EEEEEENS_10bfloat16_tEfNS_4arch4Sm80ELb1ELb0ELb1ELb0ELb1ELb0ELb0ELb0ELi2ELi4ELi4ELi4ELb0EEENS1_21CollectiveEpilogueBwdISA_SB_SD_Li256ELb0ELb0ELi2EEENS1_25SingleTileBwdLPTSchedulerILb0ELi128ELb1EEEEEEEEEvNT_6ParamsE$_ZN4cute3eso3ESOILb1ELb0EJNS_6LayoutINS_5tupleIJNS3_IJNS_1CILi2EEES5_EEES5_NS4_ILi8EEEEEENS3_IJNS3_IJNS_11ScaledBasisINS4_ILi1EEEJLi1EEEENS9_IS7_JLi0EEEEEEENS9_INS4_ILi64EEEJLi0EEEENS9_INS4_ILi16EEEJLi1EEEEEEEEENS_15ArithmeticTupleIJiiEEEEEC2ERKSJ_RKSL_,@function
        .size           $_ZN7cutlass13device_kernelIN5flash19enable_sm80_to_sm89INS1_16FlashAttnBwdSm80INS1_25CollectiveMainloopBwdSm80ILi2ELi2EN4cute5tupleIJNS5_1CILi128EEES8_NS7_ILi64EEEEEENS_10bfloat16_tEfNS_4arch4Sm80ELb1ELb0ELb1ELb0ELb1ELb0ELb0ELb0ELi2ELi4ELi4ELi4ELb0EEENS1_21CollectiveEpilogueBwdISA_SB_SD_Li256ELb0ELb0ELi2EEENS1_25SingleTileBwdLPTSchedulerILb0ELi128ELb1EEEEEEEEEvNT_6ParamsE$_ZN4cute3eso3ESOILb1ELb0EJNS_6LayoutINS_5tupleIJNS3_IJNS_1CILi2EEES5_EEES5_NS4_ILi8EEEEEENS3_IJNS3_IJNS_11ScaledBasisINS4_ILi1EEEJLi1EEEENS9_IS7_JLi0EEEEEEENS9_INS4_ILi64EEEJLi0EEEENS9_INS4_ILi16EEEJLi1EEEEEEEEENS_15ArithmeticTupleIJiiEEEEEC2ERKSJ_RKSL_,($_ZN7cutlass13device_kernelIN5flash19enable_sm80_to_sm89INS1_16FlashAttnBwdSm80INS1_25CollectiveMainloopBwdSm80ILi2ELi2EN4cute5tupleIJNS5_1CILi128EEES8_NS7_ILi64EEEEEENS_10bfloat16_tEfNS_4arch4Sm80ELb1ELb0ELb1ELb0ELb1ELb0ELb0ELb0ELi2ELi4ELi4ELi4ELb0EEENS1_21CollectiveEpilogueBwdISA_SB_SD_Li256ELb0ELb0ELi2EEENS1_25SingleTileBwdLPTSchedulerILb0ELi128ELb1EEEEEEEEEvNT_6ParamsE$_ZN4cute3eso3ESOILb1ELb0EJNS_6LayoutINS_5tupleIJNS3_IJNS_1CILi2EEES5_EEES6_EEENS3_IJNS3_IJNS4_ILi1EEES5_EEENS3_IJNS4_ILi32EEENS4_ILi64EEEEEEEEEEENS_10ViewEngineIPN7cutlass10bfloat16_tEEEEEC2ERKSE_RKSJ_ - $_ZN7cutlass13device_kernelIN5flash19enable_sm80_to_sm89INS1_16FlashAttnBwdSm80INS1_25CollectiveMainloopBwdSm80ILi2ELi2EN4cute5tupleIJNS5_1CILi128EEES8_NS7_ILi64EEEEEENS_10bfloat16_tEfNS_4arch4Sm80ELb1ELb0ELb1ELb0ELb1ELb0ELb0ELb0ELi2ELi4ELi4ELi4ELb0EEENS1_21CollectiveEpilogueBwdISA_SB_SD_Li256ELb0ELb0ELi2EEENS1_25SingleTileBwdLPTSchedulerILb0ELi128ELb1EEEEEEEEEvNT_6ParamsE$_ZN4cute3eso3ESOILb1ELb0EJNS_6LayoutINS_5tupleIJNS3_IJNS_1CILi2EEES5_EEES5_NS4_ILi8EEEEEENS3_IJNS3_IJNS_11ScaledBasisINS4_ILi1EEEJLi1EEEENS9_IS7_JLi0EEEEEEENS9_INS4_ILi64EEEJLi0EEEENS9_INS4_ILi16EEEJLi1EEEEEEEEENS_15ArithmeticTupleIJiiEEEEEC2ERKSJ_RKSL_)
$_ZN7cutlass13device_kernelIN5flash19enable_sm80_to_sm89INS1_16FlashAttnBwdSm80INS1_25CollectiveMainloopBwdSm80ILi2ELi2EN4cute5tupleIJNS5_1CILi128EEES8_NS7_ILi64EEEEEENS_10bfloat16_tEfNS_4arch4Sm80ELb1ELb0ELb1ELb0ELb1ELb0ELb0ELb0ELi2ELi4ELi4ELi4ELb0EEENS1_21CollectiveEpilogueBwdISA_SB_SD_Li256ELb0ELb0ELi2EEENS1_25SingleTileBwdLPTSchedulerILb0ELi128ELb1EEEEEEEEEvNT_6ParamsE$_ZN4cute3eso3ESOILb1ELb0EJNS_6LayoutINS_5tupleIJNS3_IJNS_1CILi2EEES5_EEES5_NS4_ILi8EEEEEENS3_IJNS3_IJNS_11ScaledBasisINS4_ILi1EEEJLi1EEEENS9_IS7_JLi0EEEEEEENS9_INS4_ILi64EEEJLi0EEEENS9_INS4_ILi16EEEJLi1EEEEEEEEENS_15ArithmeticTupleIJiiEEEEEC2ERKSJ_RKSL_:
[----:B------:R-:W-:Y:S01]  /*a890*/  IADD3 R4, R81, -c[0x0][0x20], RZ ;  /* 0x8000080051047a10 */ /* 0x000fe20007ffe0ff */
[----:B------:R-:W-:Y:S01]  /*a8a0*/  IMAD.MOV.U32 R8, RZ, RZ, R6 ;  /* 0x000000ffff087224 */ /* 0x000fe200078e0006 */
[----:B------:R-:W-:-:S03]  /*a8b0*/  MOV R9, 0x0 ;  /* 0x0000000000097802 */ /* 0x000fc60000000f00 */
[----:B------:R1:W-:Y:S04]  /*a8c0*/  STL [R4], R2 ;  /* 0x0000000204007387 */ /* 0x0003e80000100800 */
[----:B------:R1:W-:Y:S01]  /*a8d0*/  STL [R4+0x4], R3 ;  /* 0x0000040304007387 */ /* 0x0003e20000100800 */
[----:B------:R-:W-:Y:S05]  /*a8e0*/  RET.REL.NODEC R8 `(_ZN7cutlass13device_kernelIN5flash19enable_sm80_to_sm89INS1_16FlashAttnBwdSm80INS1_25CollectiveMainloopBwdSm80ILi2ELi2EN4cute5tupleIJNS5_1CILi128EEES8_NS7_ILi64EEEEEENS_10bfloat16_tEfNS_4arch4Sm80ELb1ELb0ELb1ELb0ELb1ELb0ELb0ELb0ELi2ELi4ELi4ELi4ELb0EEENS1_21CollectiveEpilogueBwdISA_SB_SD_Li256ELb0ELb0ELi2EEENS1_25SingleTileBwdLPTSchedulerILb0ELi128ELb1EEEEEEEEEvNT_6ParamsE) ;  /* 0xffff571008007950 */ /* 0x000fea0003c3ffff */
        .type           $_ZN7cutlass13device_kernelIN5flash19enable_sm80_to_sm89INS1_16FlashAttnBwdSm80INS1_25CollectiveMainloopBwdSm80ILi2ELi2EN4cute5tupleIJNS5_1CILi128EEES8_NS7_ILi64EEEEEENS_10bfloat16_tEfNS_4arch4Sm80ELb1ELb0ELb1ELb0ELb1ELb0ELb0ELb0ELi2ELi4ELi4ELi4ELb0EEENS1_21CollectiveEpilogueBwdISA_SB_SD_Li256ELb0ELb0ELi2EEENS1_25SingleTileBwdLPTSchedulerILb0ELi128ELb1EEEEEEEEEvNT_6ParamsE$_ZN4cute3eso3ESOILb1ELb0EJNS_6LayoutINS_5tupleIJNS3_IJNS_1CILi2EEES5_EEES6_EEENS3_IJNS3_IJNS4_ILi1EEES5_EEENS3_IJNS4_ILi32EEENS4_ILi64EEEEEEEEEEENS_10ViewEngineIPN7cutlass10bfloat16_tEEEEEC2ERKSE_RKSJ_,@function
        .size           $_ZN7cutlass13device_kernelIN5flash19enable_sm80_to_sm89INS1_16FlashAttnBwdSm80INS1_25CollectiveMainloopBwdSm80ILi2ELi2EN4cute5tupleIJNS5_1CILi128EEES8_NS7_ILi64EEEEEENS_10bfloat16_tEfNS_4arch4Sm80ELb1ELb0ELb1ELb0ELb1ELb0ELb0ELb0ELi2ELi4ELi4ELi4ELb0EEENS1_21CollectiveEpilogueBwdISA_SB_SD_Li256ELb0ELb0ELi2EEENS1_25SingleTileBwdLPTSchedulerILb0ELi128ELb1EEEEEEEEEvNT_6ParamsE$_ZN4cute3eso3ESOILb1ELb0EJNS_6LayoutINS_5tupleIJNS3_IJNS_1CILi2EEES5_EEES6_EEENS3_IJNS3_IJNS4_ILi1EEES5_EEENS3_IJNS4_ILi32EEENS4_ILi64EEEEEEEEEEENS_10ViewEngineIPN7cutlass10bfloat16_tEEEEEC2ERKSE_RKSJ_,($_ZN7cutlass13device_kernelIN5flash19enable_sm80_to_sm89INS1_16FlashAttnBwdSm80INS1_25CollectiveMainloopBwdSm80ILi2ELi2EN4cute5tupleIJNS5_1CILi128EEES8_NS7_ILi64EEEEEENS_10bfloat16_tEfNS_4arch4Sm80ELb1ELb0ELb1ELb0ELb1ELb0ELb0ELb0ELi2ELi4ELi4ELi4ELb0EEENS1_21CollectiveEpilogueBwdISA_SB_SD_Li256ELb0ELb0ELi2EEENS1_25SingleTileBwdLPTSchedulerILb0ELi128ELb1EEEEEEEEEvNT_6ParamsE$_ZN4cute3eso3ESOILb1ELb0EJNS_6LayoutINS_5tupleIJNS3_IJNS_1CILi2EEES5_EEES6_EEENS3_IJNS3_IJNS4_ILi1EEES5_EEENS3_IJNS4_ILi32EEENS4_ILi64EEEEEEEEEEEiEEC2ERKSE_RKi - $_ZN7cutlass13device_kernelIN5flash19enable_sm80_to_sm89INS1_16FlashAttnBwdSm80INS1_25CollectiveMainloopBwdSm80ILi2ELi2EN4cute5tupleIJNS5_1CILi128EEES8_NS7_ILi64EEEEEENS_10bfloat16_tEfNS_4arch4Sm80ELb1ELb0ELb1ELb0ELb1ELb0ELb0ELb0ELi2ELi4ELi4ELi4ELb0EEENS1_21CollectiveEpilogueBwdISA_SB_SD_Li256ELb0ELb0ELi2EEENS1_25SingleTileBwdLPTSchedulerILb0ELi128ELb1EEEEEEEEEvNT_6ParamsE$_ZN4cute3eso3ESOILb1ELb0EJNS_6LayoutINS_5tupleIJNS3_IJNS_1CILi2EEES5_EEES6_EEENS3_IJNS3_IJNS4_ILi1EEES5_EEENS3_IJNS4_ILi32EEENS4_ILi64EEEEEEEEEEENS_10ViewEngineIPN7cutlass10bfloat16_tEEEEEC2ERKSE_RKSJ_)
$_ZN7cutlass13device_kernelIN5flash19enable_sm80_to_sm89INS1_16FlashAttnBwdSm80INS1_25CollectiveMainloopBwdSm80ILi2ELi2EN4cute5tupleIJNS5_1CILi128EEES8_NS7_ILi64EEEEEENS_10bfloat16_tEfNS_4arch4Sm80ELb1ELb0ELb1ELb0ELb1ELb0ELb0ELb0ELi2ELi4ELi4ELi4ELb0EEENS1_21CollectiveEpilogueBwdISA_SB_SD_Li256ELb0ELb0ELi2EEENS1_25SingleTileBwdLPTSchedulerILb0ELi128ELb1EEEEEEEEEvNT_6ParamsE$_ZN4cute3eso3ESOILb1ELb0EJNS_6LayoutINS_5tupleIJNS3_IJNS_1CILi2EEES5_EEES6_EEENS3_IJNS3_IJNS4_ILi1EEES5_EEENS3_IJNS4_ILi32EEENS4_ILi64EEEEEEEEEEENS_10ViewEngineIPN7cutlass10bfloat16_tEEEEEC2ERKSE_RKSJ_:
[----:B------:R-:W-:Y:S01]  /*a8f0*/  IADD3 R2, R67, -c[0x0][0x20], RZ ;  /* 0x8000080043027a10 */ /* 0x000fe20007ffe0ff */
[----:B------:R-:W-:Y:S01]  /*a900*/  IMAD.MOV.U32 R7, RZ, RZ, R3 ;  /* 0x000000ffff077224 */ /* 0x000fe200078e0003 */
[----:B------:R-:W-:-:S04]  /*a910*/  MOV R5, 0x0 ;  /* 0x0000000000057802 */ /* 0x000fc80000000f00 */
[----:B------:R1:W-:Y:S01]  /*a920*/  STL.64 [R2], R6 ;  /* 0x0000000602007387 */ /* 0x0003e20000100a00 */
[----:B------:R-:W-:Y:S05]  /*a930*/  RET.REL.NODEC R4 `(_ZN7cutlass13device_kernelIN5flash19enable_sm80_to_sm89INS1_16FlashAttnBwdSm80INS1_25CollectiveMainloopBwdSm80ILi2ELi2EN4cute5tupleIJNS5_1CILi128EEES8_NS7_ILi64EEEEEENS_10bfloat16_tEfNS_4arch4Sm80ELb1ELb0ELb1ELb0ELb1ELb0ELb0ELb0ELi2ELi4ELi4ELi4ELb0EEENS1_21CollectiveEpilogueBwdISA_SB_SD_Li256ELb0ELb0ELi2EEENS1_25SingleTileBwdLPTSchedulerILb0ELi128ELb1EEEEEEEEEvNT_6ParamsE) ;  /* 0xffff56c004007950 */ /* 0x000fea0003c3ffff */
        .type           $_ZN7cutlass13device_kernelIN5flash19enable_sm80_to_sm89INS1_16FlashAttnBwdSm80INS1_25CollectiveMainloopBwdSm80ILi2ELi2EN4cute5tupleIJNS5_1CILi128EEES8_NS7_ILi64EEEEEENS_10bfloat16_tEfNS_4arch4Sm80ELb1ELb0ELb1ELb0ELb1ELb0ELb0ELb0ELi2ELi4ELi4ELi4ELb0EEENS1_21CollectiveEpilogueBwdISA_SB_SD_Li256ELb0ELb0ELi2EEENS1_25SingleTileBwdLPTSchedulerILb0ELi128ELb1EEEEEEEEEvNT_6ParamsE$_ZN4cute3eso3ESOILb1ELb0EJNS_6LayoutINS_5tupleIJNS3_IJNS_1CILi2EEES5_EEES6_EEENS3_IJNS3_IJNS4_ILi1EEES5_EEENS3_IJNS4_ILi32EEENS4_ILi64EEEEEEEEEEEiEEC2ERKSE_RKi,@function
        .size           $_ZN7cutlass13device_kernelIN5flash19enable_sm80_to_sm89INS1_16FlashAttnBwdSm80INS1_25CollectiveMainloopBwdSm80ILi2ELi2EN4cute5tupleIJNS5_1CILi128EEES8_NS7_ILi64EEEEEENS_10bfloat16_tEfNS_4arch4Sm80ELb1ELb0ELb1ELb0ELb1ELb0ELb0ELb0ELi2ELi4ELi4ELi4ELb0EEENS1_21CollectiveEpilogueBwdISA_SB_SD_Li256ELb0ELb0ELi2EEENS1_25SingleTileBwdLPTSchedulerILb0ELi128ELb1EEEEEEEEEvNT_6ParamsE$_ZN4cute3eso3ESOILb1ELb0EJNS_6LayoutINS_5tupleIJNS3_IJNS_1CILi2EEES5_EEES6_EEENS3_IJNS3_IJNS4_ILi1EEES5_EEENS3_IJNS4_ILi32EEENS4_ILi64EEEEEEEEEEEiEEC2ERKSE_RKi,($_ZN7cutlass13device_kernelIN5flash19enable_sm80_to_sm89INS1_16FlashAttnBwdSm80INS1_25CollectiveMainloopBwdSm80ILi2ELi2EN4cute5tupleIJNS5_1CILi128EEES8_NS7_ILi64EEEEEENS_10bfloat16_tEfNS_4arch4Sm80ELb1ELb0ELb1ELb0ELb1ELb0ELb0ELb0ELi2ELi4ELi4ELi4ELb0EEENS1_21CollectiveEpilogueBwdISA_SB_SD_Li256ELb0ELb0ELi2EEENS1_25SingleTileBwdLPTSchedulerILb0ELi128ELb1EEEEEEEEEvNT_6ParamsE$_ZN4cute3eso3ESOILb1ELb0EJNS_6LayoutINS_5tupleIJNS3_IJNS_1CILi2EEES5_S5_EEEEEENS3_IJNS3_IJNS4_ILi1EEES5_NS4_ILi4EEEEEEEEEEENS_10ViewEngineIPN7cutlass10bfloat16_tEEEEEC2ERKSC_RKSH_ - $_ZN7cutlass13device_kernelIN5flash19enable_sm80_to_sm89INS1_16FlashAttnBwdSm80INS1_25CollectiveMainloopBwdSm80ILi2ELi2EN4cute5tupleIJNS5_1CILi128EEES8_NS7_ILi64EEEEEENS_10bfloat16_tEfNS_4arch4Sm80ELb1ELb0ELb1ELb0ELb1ELb0ELb0ELb0ELi2ELi4ELi4ELi4ELb0EEENS1_21CollectiveEpilogueBwdISA_SB_SD_Li256ELb0ELb0ELi2EEENS1_25SingleTileBwdLPTSchedulerILb0ELi128ELb1EEEEEEEEEvNT_6ParamsE$_ZN4cute3eso3ESOILb1ELb0EJNS_6LayoutINS_5tupleIJNS3_IJNS_1CILi2EEES5_EEES6_EEENS3_IJNS3_IJNS4_ILi1EEES5_EEENS3_IJNS4_ILi32EEENS4_ILi64EEEEEEEEEEEiEEC2ERKSE_RKi)
$_ZN7cutlass13device_kernelIN5flash19enable_sm80_to_sm89INS1_16FlashAttnBwdSm80INS1_25CollectiveMainloopBwdSm80ILi2ELi2EN4cute5tupleIJNS5_1CILi128EEES8_NS7_ILi64EEEEEENS_10bfloat16_tEfNS_4arch4Sm80ELb1ELb0ELb1ELb0ELb1ELb0ELb0ELb0ELi2ELi4ELi4ELi4ELb0EEENS1_21CollectiveEpilogueBwdISA_SB_SD_Li256ELb0ELb0ELi2EEENS1_25SingleTileBwdLPTSchedulerILb0ELi128ELb1EEEEEEEEEvNT_6ParamsE$_ZN4cute3eso3ESOILb1ELb0EJNS_6LayoutINS_5tupleIJNS3_IJNS_1CILi2EEES5_EEES6_EEENS3_IJNS3_IJNS4_ILi1EEES5_EEENS3_IJNS4_ILi32EEENS4_ILi64EEEEEEEEEEEiEEC2ERKSE_RKi:
[----:B------:R-:W-:Y:S02]  /*a940*/  IADD3 R2, R67, -c[0x0][0x20], RZ ;  /* 0x8000080043027a10 */ /* 0x000fe40007ffe0ff */
[----:B------:R-:W-:-:S03]  /*a950*/  MOV R5, 0x0 ;  /* 0x0000000000057802 */ /* 0x000fc60000000f00 */
[----:B------:R1:W-:Y:S01]  /*a960*/  STL [R2], R3 ;  /* 0x0000000302007387 */ /* 0x0003e20000100800 */
[----:B------:R-:W-:Y:S05]  /*a970*/  RET.REL.NODEC R4 `(_ZN7cutlass13device_kernelIN5flash19enable_sm80_to_sm89INS1_16FlashAttnBwdSm80INS1_25CollectiveMainloopBwdSm80ILi2ELi2EN4cute5tupleIJNS5_1CILi128EEES8_NS7_ILi64EEEEEENS_10bfloat16_tEfNS_4arch4Sm80ELb1ELb0ELb1ELb0ELb1ELb0ELb0ELb0ELi2ELi4ELi4ELi4ELb0EEENS1_21CollectiveEpilogueBwdISA_SB_SD_Li256ELb0ELb0ELi2EEENS1_25SingleTileBwdLPTSchedulerILb0ELi128ELb1EEEEEEEEEvNT_6ParamsE) ;  /* 0xffff568004007950 */ /* 0x000fea0003c3ffff */
        .type           $_ZN7cutlass13device_kernelIN5flash19enable_sm80_to_sm89INS1_16FlashAttnBwdSm80INS1_25CollectiveMainloopBwdSm80ILi2ELi2EN4cute5tupleIJNS5_1CILi128EEES8_NS7_ILi64EEEEEENS_10bfloat16_tEfNS_4arch4Sm80ELb1ELb0ELb1ELb0ELb1ELb0ELb0ELb0ELi2ELi4ELi4ELi4ELb0EEENS1_21CollectiveEpilogueBwdISA_SB_SD_Li256ELb0ELb0ELi2EEENS1_25SingleTileBwdLPTSchedulerILb0ELi128ELb1EEEEEEEEEvNT_6ParamsE$_ZN4cute3eso3ESOILb1ELb0EJNS_6LayoutINS_5tupleIJNS3_IJNS_1CILi2EEES5_S5_EEEEEENS3_IJNS3_IJNS4_ILi1EEES5_NS4_ILi4EEEEEEEEEEENS_10ViewEngineIPN7cutlass10bfloat16_tEEEEEC2ERKSC_RKSH_,@function
        .size           $_ZN7cutlass13device_kernelIN5flash19enable_sm80_to_sm89INS1_16FlashAttnBwdSm80INS1_25CollectiveMainloopBwdSm80ILi2ELi2EN4cute5tupleIJNS5_1CILi128EEES8_NS7_ILi64EEEEEENS_10bfloat16_tEfNS_4arch4Sm80ELb1ELb0ELb1ELb0ELb1ELb0ELb0ELb0ELi2ELi4ELi4ELi4ELb0EEENS1_21CollectiveEpilogueBwdISA_SB_SD_Li256ELb0ELb0ELi2EEENS1_25SingleTileBwdLPTSchedulerILb0ELi128ELb1EEEEEEEEEvNT_6ParamsE$_ZN4cute3eso3ESOILb1ELb0EJNS_6LayoutINS_5tupleIJNS3_IJNS_1CILi2EEES5_S5_EEEEEENS3_IJNS3_IJNS4_ILi1EEES5_NS4_ILi4EEEEEEEEEEENS_10ViewEngineIPN7cutlass10bfloat16_tEEEEEC2ERKSC_RKSH_,($_ZN7cutlass13device_kernelIN5flash19enable_sm80_to_sm89INS1_16FlashAttnBwdSm80INS1_25CollectiveMainloopBwdSm80ILi2ELi2EN4cute5tupleIJNS5_1CILi128EEES8_NS7_ILi64EEEEEENS_10bfloat16_tEfNS_4arch4Sm80ELb1ELb0ELb1ELb0ELb1ELb0ELb0ELb0ELi2ELi4ELi4ELi4ELb0EEENS1_21CollectiveEpilogueBwdISA_SB_SD_Li256ELb0ELb0ELi2EEENS1_25SingleTileBwdLPTSchedulerILb0ELi128ELb1EEEEEEEEEvNT_6ParamsE$_ZN4cute3eso3ESOILb1ELb0EJNS_6LayoutINS_5tupleIJNS3_IJNS_1CILi2EEES5_S5_EEEEEENS3_IJNS3_IJNS4_ILi1EEES5_NS4_ILi4EEEEEEEEEEEiEEC2ERKSC_RKi - $_ZN7cutlass13device_kernelIN5flash19enable_sm80_to_sm89INS1_16FlashAttnBwdSm80INS1_25CollectiveMainloopBwdSm80ILi2ELi2EN4cute5tupleIJNS5_1CILi128EEES8_NS7_ILi64EEEEEENS_10bfloat16_tEfNS_4arch4Sm80ELb1ELb0ELb1ELb0ELb1ELb0ELb0ELb0ELi2ELi4ELi4ELi4ELb0EEENS1_21CollectiveEpilogueBwdISA_SB_SD_Li256ELb0ELb0ELi2EEENS1_25SingleTileBwdLPTSchedulerILb0ELi128ELb1EEEEEEEEEvNT_6ParamsE$_ZN4cute3eso3ESOILb1ELb0EJNS_6LayoutINS_5tupleIJNS3_IJNS_1CILi2EEES5_S5_EEEEEENS3_IJNS3_IJNS4_ILi1EEES5_NS4_ILi4EEEEEEEEEEENS_10ViewEngineIPN7cutlass10bfloat16_tEEEEEC2ERKSC_RKSH_)
$_ZN7cutlass13device_kernelIN5flash19enable_sm80_to_sm89INS1_16FlashAttnBwdSm80INS1_25CollectiveMainloopBwdSm80ILi2ELi2EN4cute5tupleIJNS5_1CILi128EEES8_NS7_ILi64EEEEEENS_10bfloat16_tEfNS_4arch4Sm80ELb1ELb0ELb1ELb0ELb1ELb0ELb0ELb0ELi2ELi4ELi4ELi4ELb0EEENS1_21CollectiveEpilogueBwdISA_SB_SD_Li256ELb0ELb0ELi2EEENS1_25SingleTileBwdLPTSchedulerILb0ELi128ELb1EEEEEEEEEvNT_6ParamsE$_ZN4cute3eso3ESOILb1ELb0EJNS_6LayoutINS_5tupleIJNS3_IJNS_1CILi2EEES5_S5_EEEEEENS3_IJNS3_IJNS4_ILi1EEES5_NS4_ILi4EEEEEEEEEEENS_10ViewEngineIPN7cutlass10bfloat16_tEEEEEC2ERKSC_RKSH_:
[----:B------:R-:W-:Y:S01]  /*a980*/  IADD3 R2, R67, -c[0x0][0x20], RZ ;  /* 0x8000080043027a10 */ /* 0x000fe20007ffe0ff */
[----:B------:R-:W-:Y:S01]  /*a990*/  IMAD.MOV.U32 R7, RZ, RZ, R3 ;  /* 0x000000ffff077224 */ /* 0x000fe200078e0003 */
[----:B------:R-:W-:-:S04]  /*a9a0*/  MOV R5, 0x0 ;  /* 0x0000000000057802 */ /* 0x000fc80000000f00 */
[----:B------:R1:W-:Y:S01]  /*a9b0*/  STL.64 [R2], R6 ;  /* 0x0000000602007387 */ /* 0x0003e20000100a00 */
[----:B------:R-:W-:Y:S05]  /*a9c0*/  RET.REL.NODEC R4 `(_ZN7cutlass13device_kernelIN5flash19enable_sm80_to_sm89INS1_16FlashAttnBwdSm80INS1_25CollectiveMainloopBwdSm80ILi2ELi2EN4cute5tupleIJNS5_1CILi128EEES8_NS7_ILi64EEEEEENS_10bfloat16_tEfNS_4arch4Sm80ELb1ELb0ELb1ELb0ELb1ELb0ELb0ELb0ELi2ELi4ELi4ELi4ELb0EEENS1_21CollectiveEpilogueBwdISA_SB_SD_Li256ELb0ELb0ELi2EEENS1_25SingleTileBwdLPTSchedulerILb0ELi128ELb1EEEEEEEEEvNT_6ParamsE) ;  /* 0xffff563004007950 */ /* 0x000fea0003c3ffff */
        .type           $_ZN7cutlass13device_kernelIN5flash19enable_sm80_to_sm89INS1_16FlashAttnBwdSm80INS1_25CollectiveMainloopBwdSm80ILi2ELi2EN4cute5tupleIJNS5_1CILi128EEES8_NS7_ILi64EEEEEENS_10bfloat16_tEfNS_4arch4Sm80ELb1ELb0ELb1ELb0ELb1ELb0ELb0ELb0ELi2ELi4ELi4ELi4ELb0EEENS1_21CollectiveEpilogueBwdISA_SB_SD_Li256ELb0ELb0ELi2EEENS1_25SingleTileBwdLPTSchedulerILb0ELi128ELb1EEEEEEEEEvNT_6ParamsE$_ZN4cute3eso3ESOILb1ELb0EJNS_6LayoutINS_5tupleIJNS3_IJNS_1CILi2EEES5_S5_EEEEEENS3_IJNS3_IJNS4_ILi1EEES5_NS4_ILi4EEEEEEEEEEEiEEC2ERKSC_RKi,@function
        .size           $_ZN7cutlass13device_kernelIN5flash19enable_sm80_to_sm89INS1_16FlashAttnBwdSm80INS1_25CollectiveMainloopBwdSm80ILi2ELi2EN4cute5tupleIJNS5_1CILi128EEES8_NS7_ILi64EEEEEENS_10bfloat16_tEfNS_4arch4Sm80ELb1ELb0ELb1ELb0ELb1ELb0ELb0ELb0ELi2ELi4ELi4ELi4ELb0EEENS1_21CollectiveEpilogueBwdISA_SB_SD_Li256ELb0ELb0ELi2EEENS1_25SingleTileBwdLPTSchedulerILb0ELi128ELb1EEEEEEEEEvNT_6ParamsE$_ZN4cute3eso3ESOILb1ELb0EJNS_6LayoutINS_5tupleIJNS3_IJNS_1CILi2EEES5_S5_EEEEEENS3_IJNS3_IJNS4_ILi1EEES5_NS4_ILi4EEEEEEEEEEEiEEC2ERKSC_RKi,($_ZN7cutlass13device_kernelIN5flash19enable_sm80_to_sm89INS1_16FlashAttnBwdSm80INS1_25CollectiveMainloopBwdSm80ILi2ELi2EN4cute5tupleIJNS5_1CILi128EEES8_NS7_ILi64EEEEEENS_10bfloat16_tEfNS_4arch4Sm80ELb1ELb0ELb1ELb0ELb1ELb0ELb0ELb0ELi2ELi4ELi4ELi4ELb0EEENS1_21CollectiveEpilogueBwdISA_SB_SD_Li256ELb0ELb0ELi2EEENS1_25SingleTileBwdLPTSchedulerILb0ELi128ELb1EEEEEEEEEvNT_6ParamsE$_ZN4cute3eso3ESOILb1ELb0EJNS_6LayoutINS_5tupleIJNS3_IJNS_1CILi2EEES5_S5_EEES5_EEENS3_IJNS3_IJNS4_ILi1EEES5_NS4_ILi4EEEEEENS4_ILi64EEEEEEEENS_10ViewEngineIPN7cutlass10bfloat16_tEEEEEC2ERKSD_RKSI_ - $_ZN7cutlass13device_kernelIN5flash19enable_sm80_to_sm89INS1_16FlashAttnBwdSm80INS1_25CollectiveMainloopBwdSm80ILi2ELi2EN4cute5tupleIJNS5_1CILi128EEES8_NS7_ILi64EEEEEENS_10bfloat16_tEfNS_4arch4Sm80ELb1ELb0ELb1ELb0ELb1ELb0ELb0ELb0ELi2ELi4ELi4ELi4ELb0EEENS1_21CollectiveEpilogueBwdISA_SB_SD_Li256ELb0ELb0ELi2EEENS1_25SingleTileBwdLPTSchedulerILb0ELi128ELb1EEEEEEEEEvNT_6ParamsE$_ZN4cute3eso3ESOILb1ELb0EJNS_6LayoutINS_5tupleIJNS3_IJNS_1CILi2EEES5_S5_EEEEEENS3_IJNS3_IJNS4_ILi1EEES5_NS4_ILi4EEEEEEEEEEEiEEC2ERKSC_RKi)
$_ZN7cutlass13device_kernelIN5flash19enable_sm80_to_sm89INS1_16FlashAttnBwdSm80INS1_25CollectiveMainloopBwdSm80ILi2ELi2EN4cute5tupleIJNS5_1CILi128EEES8_NS7_ILi64EEEEEENS_10bfloat16_tEfNS_4arch4Sm80ELb1ELb0ELb1ELb0ELb1ELb0ELb0ELb0ELi2ELi4ELi4ELi4ELb0EEENS1_21CollectiveEpilogueBwdISA_SB_SD_Li256ELb0ELb0ELi2EEENS1_25SingleTileBwdLPTSchedulerILb0ELi128ELb1EEEEEEEEEvNT_6ParamsE$_ZN4cute3eso3ESOILb1ELb0EJNS_6LayoutINS_5tupleIJNS3_IJNS_1CILi2EEES5_S5_EEEEEENS3_IJNS3_IJNS4_ILi1EEES5_NS4_ILi4EEEEEEEEEEEiEEC2ERKSC_RKi:
[----:B------:R-:W-:Y:S02]  /*a9d0*/  IADD3 R2, R67, -c[0x0][0x20], RZ ;  /* 0x8000080043027a10 */ /* 0x000fe40007ffe0ff */
[----:B------:R-:W-:-:S03]  /*a9e0*/  MOV R5, 0x0 ;  /* 0x0000000000057802 */ /* 0x000fc60000000f00 */
[----:B------:R1:W-:Y:S01]  /*a9f0*/  STL [R2], R3 ;  /* 0x0000000302007387 */ /* 0x0003e20000100800 */
[----:B------:R-:W-:Y:S05]  /*aa00*/  RET.REL.NODEC R4 `(_ZN7cutlass13device_kernelIN5flash19enable_sm80_to_sm89INS1_16FlashAttnBwdSm80INS1_25CollectiveMainloopBwdSm80ILi2ELi2EN4cute5tupleIJNS5_1CILi128EEES8_NS7_ILi64EEEEEENS_10bfloat16_tEfNS_4arch4Sm80ELb1ELb0ELb1ELb0ELb1ELb0ELb0ELb0ELi2ELi4ELi4ELi4ELb0EEENS1_21CollectiveEpilogueBwdISA_SB_SD_Li256ELb0ELb0ELi2EEENS1_25SingleTileBwdLPTSchedulerILb0ELi128ELb1EEEEEEEEEvNT_6ParamsE) ;  /* 0xffff55f004007950 */ /* 0x000fea0003c3ffff */
        .type           $_ZN7cutlass13device_kernelIN5flash19enable_sm80_to_sm89INS1_16FlashAttnBwdSm80INS1_25CollectiveMainloopBwdSm80ILi2ELi2EN4cute5tupleIJNS5_1CILi128EEES8_NS7_ILi64EEEEEENS_10bfloat16_tEfNS_4arch4Sm80ELb1ELb0ELb1ELb0ELb1ELb0ELb0ELb0ELi2ELi4ELi4ELi4ELb0EEENS1_21CollectiveEpilogueBwdISA_SB_SD_Li256ELb0ELb0ELi2EEENS1_25SingleTileBwdLPTSchedulerILb0ELi128ELb1EEEEEEEEEvNT_6ParamsE$_ZN4cute3eso3ESOILb1ELb0EJNS_6LayoutINS_5tupleIJNS3_IJNS_1CILi2EEES5_S5_EEES5_EEENS3_IJNS3_IJNS4_ILi1EEES5_NS4_ILi4EEEEEENS4_ILi64EEEEEEEENS_10ViewEngineIPN7cutlass10bfloat16_tEEEEEC2ERKSD_RKSI_,@function
        .size           $_ZN7cutlass13device_kernelIN5flash19enable_sm80_to_sm89INS1_16FlashAttnBwdSm80INS1_25CollectiveMainloopBwdSm80ILi2ELi2EN4cute5tupleIJNS5_1CILi128EEES8_NS7_ILi64EEEEEENS_10bfloat16_tEfNS_4arch4Sm80ELb1ELb0ELb1ELb0ELb1ELb0ELb0ELb0ELi2ELi4ELi4ELi4ELb0EEENS1_21CollectiveEpilogueBwdISA_SB_SD_Li256ELb0ELb0ELi2EEENS1_25SingleTileBwdLPTSchedulerILb0ELi128ELb1EEEEEEEEEvNT_6ParamsE$_ZN4cute3eso3ESOILb1ELb0EJNS_6LayoutINS_5tupleIJNS3_IJNS_1CILi2EEES5_S5_EEES5_EEENS3_IJNS3_IJNS4_ILi1EEES5_NS4_ILi4EEEEEENS4_ILi64EEEEEEEENS_10ViewEngineIPN7cutlass10bfloat16_tEEEEEC2ERKSD_RKSI_,($_ZN7cutlass13device_kernelIN5flash19enable_sm80_to_sm89INS1_16FlashAttnBwdSm80INS1_25CollectiveMainloopBwdSm80ILi2ELi2EN4cute5tupleIJNS5_1CILi128EEES8_NS7_ILi64EEEEEENS_10bfloat16_tEfNS_4arch4Sm80ELb1ELb0ELb1ELb0ELb1ELb0ELb0ELb0ELi2ELi4ELi4ELi4ELb0EEENS1_21CollectiveEpilogueBwdISA_SB_SD_Li256ELb0ELb0ELi2EEENS1_25SingleTileBwdLPTSchedulerILb0ELi128ELb1EEEEEEEEEvNT_6ParamsE$_ZN4cute3eso3ESOILb1ELb0EJNS_6LayoutINS_5tupleIJNS3_IJNS_1CILi2EEES5_S5_EEES5_EEENS3_IJNS3_IJNS4_ILi1EEES5_NS4_ILi4EEEEEENS4_ILi64EEEEEEEEiEEC2ERKSD_RKi - $_ZN7cutlass13device_kernelIN5flash19enable_sm80_to_sm89INS1_16FlashAttnBwdSm80INS1_25CollectiveMainloopBwdSm80ILi2ELi2EN4cute5tupleIJNS5_1CILi128EEES8_NS7_ILi64EEEEEENS_10bfloat16_tEfNS_4arch4Sm80ELb1ELb0ELb1ELb0ELb1ELb0ELb0ELb0ELi2ELi4ELi4ELi4ELb0EEENS1_21CollectiveEpilogueBwdISA_SB_SD_Li256ELb0ELb0ELi2EEENS1_25SingleTileBwdLPTSchedulerILb0ELi128ELb1EEEEEEEEEvNT_6ParamsE$_ZN4cute3eso3ESOILb1ELb0EJNS_6LayoutINS_5tupleIJNS3_IJNS_1CILi2EEES5_S5_EEES5_EEENS3_IJNS3_IJNS4_ILi1EEES5_NS4_ILi4EEEEEENS4_ILi64EEEEEEEENS_10ViewEngineIPN7cutlass10bfloat16_tEEEEEC2ERKSD_RKSI_)
$_ZN7cutlass13device_kernelIN5flash19enable_sm80_to_sm89INS1_16FlashAttnBwdSm80INS1_25CollectiveMainloopBwdSm80ILi2ELi2EN4cute5tupleIJNS5_1CILi128EEES8_NS7_ILi64EEEEEENS_10bfloat16_tEfNS_4arch4Sm80ELb1ELb0ELb1ELb0ELb1ELb0ELb0ELb0ELi2ELi4ELi4ELi4ELb0EEENS1_21CollectiveEpilogueBwdISA_SB_SD_Li256ELb0ELb0ELi2EEENS1_25SingleTileBwdLPTSchedulerILb0ELi128ELb1EEEEEEEEEvNT_6ParamsE$_ZN4cute3eso3ESOILb1ELb0EJNS_6LayoutINS_5tupleIJNS3_IJNS_1CILi2EEES5_S5_EEES5_EEENS3_IJNS3_IJNS4_ILi1EEES5_NS4_ILi4EEEEEENS4_ILi64EEEEEEEENS_10ViewEngineIPN7cutlass10bfloat16_tEEEEEC2ERKSD_RKSI_:
[----:B------:R-:W-:Y:S01]  /*aa10*/  IADD3 R2, R23, -c[0x0][0x20], RZ ;  /* 0x8000080017027a10 */ /* 0x000fe20007ffe0ff */
[----:B------:R-:W-:Y:S01]  /*aa20*/  IMAD.MOV.U32 R7, RZ, RZ, R3 ;  /* 0x000000ffff077224 */ /* 0x000fe200078e0003 */
[----:B------:R-:W-:-:S04]  /*aa30*/  MOV R5, 0x0 ;  /* 0x0000000000057802 */ /* 0x000fc80000000f00 */
[----:B------:R1:W-:Y:S01]  /*aa40*/  STL.64 [R2], R6 ;  /* 0x0000000602007387 */ /* 0x0003e20000100a00 */
[----:B------:R-:W-:Y:S05]  /*aa50*/  RET.REL.NODEC R4 `(_ZN7cutlass13device_kernelIN5flash19enable_sm80_to_sm89INS1_16FlashAttnBwdSm80INS1_25CollectiveMainloopBwdSm80ILi2ELi2EN4cute5tupleIJNS5_1CILi128EEES8_NS7_ILi64EEEEEENS_10bfloat16_tEfNS_4arch4Sm80ELb1ELb0ELb1ELb0ELb1ELb0ELb0ELb0ELi2ELi4ELi4ELi4ELb0EEENS1_21CollectiveEpilogueBwdISA_SB_SD_Li256ELb0ELb0ELi2EEENS1_25SingleTileBwdLPTSchedulerILb0ELi128ELb1EEEEEEEEEvNT_6ParamsE) ;  /* 0xffff55a004007950 */ /* 0x000fea0003c3ffff */
        .type           $_ZN7cutlass13device_kernelIN5flash19enable_sm80_to_sm89INS1_16FlashAttnBwdSm80INS1_25CollectiveMainloopBwdSm80ILi2ELi2EN4cute5tupleIJNS5_1CILi128EEES8_NS7_ILi64EEEEEENS_10bfloat16_tEfNS_4arch4Sm80ELb1ELb0ELb1ELb0ELb1ELb0ELb0ELb0ELi2ELi4ELi4ELi4ELb0EEENS1_21CollectiveEpilogueBwdISA_SB_SD_Li256ELb0ELb0ELi2EEENS1_25SingleTileBwdLPTSchedulerILb0ELi128ELb1EEEEEEEEEvNT_6ParamsE$_ZN4cute3eso3ESOILb1ELb0EJNS_6LayoutINS_5tupleIJNS3_IJNS_1CILi2EEES5_S5_EEES5_EEENS3_IJNS3_IJNS4_ILi1EEES5_NS4_ILi4EEEEEENS4_ILi64EEEEEEEEiEEC2ERKSD_RKi,@function
        .size           $_ZN7cutlass13device_kernelIN5flash19enable_sm80_to_sm89INS1_16FlashAttnBwdSm80INS1_25CollectiveMainloopBwdSm80ILi2ELi2EN4cute5tupleIJNS5_1CILi128EEES8_NS7_ILi64EEEEEENS_10bfloat16_tEfNS_4arch4Sm80ELb1ELb0ELb1ELb0ELb1ELb0ELb0ELb0ELi2ELi4ELi4ELi4ELb0EEENS1_21CollectiveEpilogueBwdISA_SB_SD_Li256ELb0ELb0ELi2EEENS1_25SingleTileBwdLPTSchedulerILb0ELi128ELb1EEEEEEEEEvNT_6ParamsE$_ZN4cute3eso3ESOILb1ELb0EJNS_6LayoutINS_5tupleIJNS3_IJNS_1CILi2EEES5_S5_EEES5_EEENS3_IJNS3_IJNS4_ILi1EEES5_NS4_ILi4EEEEEENS4_ILi64EEEEEEEEiEEC2ERKSD_RKi,($_ZN7cutlass13device_kernelIN5flash19enable_sm80_to_sm89INS1_16FlashAttnBwdSm80INS1_25CollectiveMainloopBwdSm80ILi2ELi2EN4cute5tupleIJNS5_1CILi128EEES8_NS7_ILi64EEEEEENS_10bfloat16_tEfNS_4arch4Sm80ELb1ELb0ELb1ELb0ELb1ELb0ELb0ELb0ELi2ELi4ELi4ELi4ELb0EEENS1_21CollectiveEpilogueBwdISA_SB_SD_Li256ELb0ELb0ELi2EEENS1_25SingleTileBwdLPTSchedulerILb0ELi128ELb1EEEEEEEEEvNT_6ParamsE$_ZN4cute3eso3ESOILb1ELb0EJNS_6LayoutINS_5tupleIJNS3_IJNS_1CILi2EEES5_S5_EEES5_EEENS3_IJNS3_IJNS4_ILi1EEES5_NS4_ILi4EEEEEENS4_ILi8EEEEEEEENS_10ViewEngineIPN7cutlass10bfloat16_tEEEEEC2ERKSD_RKSI_ - $_ZN7cutlass13device_kernelIN5flash19enable_sm80_to_sm89INS1_16FlashAttnBwdSm80INS1_25CollectiveMainloopBwdSm80ILi2ELi2EN4cute5tupleIJNS5_1CILi128EEES8_NS7_ILi64EEEEEENS_10bfloat16_tEfNS_4arch4Sm80ELb1ELb0ELb1ELb0ELb1ELb0ELb0ELb0ELi2ELi4ELi4ELi4ELb0EEENS1_21CollectiveEpilogueBwdISA_SB_SD_Li256ELb0ELb0ELi2EEENS1_25SingleTileBwdLPTSchedulerILb0ELi128ELb1EEEEEEEEEvNT_6ParamsE$_ZN4cute3eso3ESOILb1ELb0EJNS_6LayoutINS_5tupleIJNS3_IJNS_1CILi2EEES5_S5_EEES5_EEENS3_IJNS3_IJNS4_ILi1EEES5_NS4_ILi4EEEEEENS4_ILi64EEEEEEEEiEEC2ERKSD_RKi)
$_ZN7cutlass13device_kernelIN5flash19enable_sm80_to_sm89INS1_16FlashAttnBwdSm80INS1_25CollectiveMainloopBwdSm80ILi2ELi2EN4cute5tupleIJNS5_1CILi128EEES8_NS7_ILi64EEEEEENS_10bfloat16_tEfNS_4arch4Sm80ELb1ELb0ELb1ELb0ELb1ELb0ELb0ELb0ELi2ELi4ELi4ELi4ELb0EEENS1_21CollectiveEpilogueBwdISA_SB_SD_Li256ELb0ELb0ELi2EEENS1_25SingleTileBwdLPTSchedulerILb0ELi128ELb1EEEEEEEEEvNT_6ParamsE$_ZN4cute3eso3ESOILb1ELb0EJNS_6LayoutINS_5tupleIJNS3_IJNS_1CILi2EEES5_S5_EEES5_EEENS3_IJNS3_IJNS4_ILi1EEES5_NS4_ILi4EEEEEENS4_ILi64EEEEEEEEiEEC2ERKSD_RKi:
[----:B------:R-:W-:Y:S02]  /*aa60*/  IADD3 R2, R23, -c[0x0][0x20], RZ ;  /* 0x8000080017027a10 */ /* 0x000fe40007ffe0ff */
[----:B------:R-:W-:-:S03]  /*aa70*/  MOV R5, 0x0 ;  /* 0x0000000000057802 */ /* 0x000fc60000000f00 */
[----:B------:R1:W-:Y:S01]  /*aa80*/  STL [R2], R3 ;  /* 0x0000000302007387 */ /* 0x0003e20000100800 */
[----:B------:R-:W-:Y:S05]  /*aa90*/  RET.REL.NODEC R4 `(_ZN7cutlass13device_kernelIN5flash19enable_sm80_to_sm89INS1_16FlashAttnBwdSm80INS1_25CollectiveMainloopBwdSm80ILi2ELi2EN4cute5tupleIJNS5_1CILi128EEES8_NS7_ILi64EEEEEENS_10bfloat16_tEfNS_4arch4Sm80ELb1ELb0ELb1ELb0ELb1ELb0ELb0ELb0ELi2ELi4ELi4ELi4ELb0EEENS1_21CollectiveEpilogueBwdISA_SB_SD_Li256ELb0ELb0ELi2EEENS1_25SingleTileBwdLPTSchedulerILb0ELi128ELb1EEEEEEEEEvNT_6ParamsE) ;  /* 0xffff556004007950 */ /* 0x000fea0003c3ffff */
        .type           $_ZN7cutlass13device_kernelIN5flash19enable_sm80_to_sm89INS1_16FlashAttnBwdSm80INS1_25CollectiveMainloopBwdSm80ILi2ELi2EN4cute5tupleIJNS5_1CILi128EEES8_NS7_ILi64EEEEEENS_10bfloat16_tEfNS_4arch4Sm80ELb1ELb0ELb1ELb0ELb1ELb0ELb0ELb0ELi2ELi4ELi4ELi4ELb0EEENS1_21CollectiveEpilogueBwdISA_SB_SD_Li256ELb0ELb0ELi2EEENS1_25SingleTileBwdLPTSchedulerILb0ELi128ELb1EEEEEEEEEvNT_6ParamsE$_ZN4cute3eso3ESOILb1ELb0EJNS_6LayoutINS_5tupleIJNS3_IJNS_1CILi2EEES5_S5_EEES5_EEENS3_IJNS3_IJNS4_ILi1EEES5_NS4_ILi4EEEEEENS4_ILi8EEEEEEEENS_10ViewEngineIPN7cutlass10bfloat16_tEEEEEC2ERKSD_RKSI_,@function
        .size           $_ZN7cutlass13device_kernelIN5flash19enable_sm80_to_sm89INS1_16FlashAttnBwdSm80INS1_25CollectiveMainloopBwdSm80ILi2ELi2EN4cute5tupleIJNS5_1CILi128EEES8_NS7_ILi64EEEEEENS_10bfloat16_tEfNS_4arch4Sm80ELb1ELb0ELb1ELb0ELb1ELb0ELb0ELb0ELi2ELi4ELi4ELi4ELb0EEENS1_21CollectiveEpilogueBwdISA_SB_SD_Li256ELb0ELb0ELi2EEENS1_25SingleTileBwdLPTSchedulerILb0ELi128ELb1EEEEEEEEEvNT_6ParamsE$_ZN4cute3eso3ESOILb1ELb0EJNS_6LayoutINS_5tupleIJNS3_IJNS_1CILi2EEES5_S5_EEES5_EEENS3_IJNS3_IJNS4_ILi1EEES5_NS4_ILi4EEEEEENS4_ILi8EEEEEEEENS_10ViewEngineIPN7cutlass10bfloat16_tEEEEEC2ERKSD_RKSI_,($_ZN7cutlass13device_kernelIN5flash19enable_sm80_to_sm89INS1_16FlashAttnBwdSm80INS1_25CollectiveMainloopBwdSm80ILi2ELi2EN4cute5tupleIJNS5_1CILi128EEES8_NS7_ILi64EEEEEENS_10bfloat16_tEfNS_4arch4Sm80ELb1ELb0ELb1ELb0ELb1ELb0ELb0ELb0ELi2ELi4ELi4ELi4ELb0EEENS1_21CollectiveEpilogueBwdISA_SB_SD_Li256ELb0ELb0ELi2EEENS1_25SingleTileBwdLPTSchedulerILb0ELi128ELb1EEEEEEEEEvNT_6ParamsE$_ZN4cute3eso3ESOILb1ELb0EJNS_6LayoutINS_5tupleIJNS3_IJNS_1CILi2EEES5_S5_EEES5_EEENS3_IJNS3_IJNS4_ILi1EEES5_NS4_ILi4EEEEEENS4_ILi8EEEEEEEEiEEC2ERKSD_RKi - $_ZN7cutlass13device_kernelIN5flash19enable_sm80_to_sm89INS1_16FlashAttnBwdSm80INS1_25CollectiveMainloopBwdSm80ILi2ELi2EN4cute5tupleIJNS5_1CILi128EEES8_NS7_ILi64EEEEEENS_10bfloat16_tEfNS_4arch4Sm80ELb1ELb0ELb1ELb0ELb1ELb0ELb0ELb0ELi2ELi4ELi4ELi4ELb0EEENS1_21CollectiveEpilogueBwdISA_SB_SD_Li256ELb0ELb0ELi2EEENS1_25SingleTileBwdLPTSchedulerILb0ELi128ELb1EEEEEEEEEvNT_6ParamsE$_ZN4cute3eso3ESOILb1ELb0EJNS_6LayoutINS_5tupleIJNS3_IJNS_1CILi2EEES5_S5_EEES5_EEENS3_IJNS3_IJNS4_ILi1EEES5_NS4_ILi4EEEEEENS4_ILi8EEEEEEEENS_10ViewEngineIPN7cutlass10bfloat16_tEEEEEC2ERKSD_RKSI_)
$_ZN7cutlass13device_kernelIN5flash19enable_sm80_to_sm89INS1_16FlashAttnBwdSm80INS1_25CollectiveMainloopBwdSm80ILi2ELi2EN4cute5tupleIJNS5_1CILi128EEES8_NS7_ILi64EEEEEENS_10bfloat16_tEfNS_4arch4Sm80ELb1ELb0ELb1ELb0ELb1ELb0ELb0ELb0ELi2ELi4ELi4ELi4ELb0EEENS1_21CollectiveEpilogueBwdISA_SB_SD_Li256ELb0ELb0ELi2EEENS1_25SingleTileBwdLPTSchedulerILb0ELi128ELb1EEEEEEEEEvNT_6ParamsE$_ZN4cute3eso3ESOILb1ELb0EJNS_6LayoutINS_5tupleIJNS3_IJNS_1CILi2EEES5_S5_EEES5_EEENS3_IJNS3_IJNS4_ILi1EEES5_NS4_ILi4EEEEEENS4_ILi8EEEEEEEENS_10ViewEngineIPN7cutlass10bfloat16_tEEEEEC2ERKSD_RKSI_:
[----:B------:R-:W-:Y:S01]  /*aaa0*/  IADD3 R2, R67, -c[0x0][0x20], RZ ;  /* 0x8000080043027a10 */ /* 0x000fe20007ffe0ff */
[----:B------:R-:W-:Y:S01]  /*aab0*/  IMAD.MOV.U32 R7, RZ, RZ, R3 ;  /* 0x000000ffff077224 */ /* 0x000fe200078e0003 */
[----:B------:R-:W-:-:S04]  /*aac0*/  MOV R5, 0x0 ;  /* 0x0000000000057802 */ /* 0x000fc80000000f00 */
[----:B------:R1:W-:Y:S01]  /*aad0*/  STL.64 [R2], R6 ;  /* 0x0000000602007387 */ /* 0x0003e20000100a00 */
[----:B------:R-:W-:Y:S05]  /*aae0*/  RET.REL.NODEC R4 `(_ZN7cutlass13device_kernelIN5flash19enable_sm80_to_sm89INS1_16FlashAttnBwdSm80INS1_25CollectiveMainloopBwdSm80ILi2ELi2EN4cute5tupleIJNS5_1CILi128EEES8_NS7_ILi64EEEEEENS_10bfloat16_tEfNS_4arch4Sm80ELb1ELb0ELb1ELb0ELb1ELb0ELb0ELb0ELi2ELi4ELi4ELi4ELb0EEENS1_21CollectiveEpilogueBwdISA_SB_SD_Li256ELb0ELb0ELi2EEENS1_25SingleTileBwdLPTSchedulerILb0ELi128ELb1EEEEEEEEEvNT_6ParamsE) ;  /* 0xffff551004007950 */ /* 0x000fea0003c3ffff */
        .type           $_ZN7cutlass13device_kernelIN5flash19enable_sm80_to_sm89INS1_16FlashAttnBwdSm80INS1_25CollectiveMainloopBwdSm80ILi2ELi2EN4cute5tupleIJNS5_1CILi128EEES8_NS7_ILi64EEEEEENS_10bfloat16_tEfNS_4arch4Sm80ELb1ELb0ELb1ELb0ELb1ELb0ELb0ELb0ELi2ELi4ELi4ELi4ELb0EEENS1_21CollectiveEpilogueBwdISA_SB_SD_Li256ELb0ELb0ELi2EEENS1_25SingleTileBwdLPTSchedulerILb0ELi128ELb1EEEEEEEEEvNT_6ParamsE$_ZN4cute3eso3ESOILb1ELb0EJNS_6LayoutINS_5tupleIJNS3_IJNS_1CILi2EEES5_S5_EEES5_EEENS3_IJNS3_IJNS4_ILi1EEES5_NS4_ILi4EEEEEENS4_ILi8EEEEEEEEiEEC2ERKSD_RKi,@function
        .size           $_ZN7cutlass13device_kernelIN5flash19enable_sm80_to_sm89INS1_16FlashAttnBwdSm80INS1_25CollectiveMainloopBwdSm80ILi2ELi2EN4cute5tupleIJNS5_1CILi128EEES8_NS7_ILi64EEEEEENS_10bfloat16_tEfNS_4arch4Sm80ELb1ELb0ELb1ELb0ELb1ELb0ELb0ELb0ELi2ELi4ELi4ELi4ELb0EEENS1_21CollectiveEpilogueBwdISA_SB_SD_Li256ELb0ELb0ELi2EEENS1_25SingleTileBwdLPTSchedulerILb0ELi128ELb1EEEEEEEEEvNT_6ParamsE$_ZN4cute3eso3ESOILb1ELb0EJNS_6LayoutINS_5tupleIJNS3_IJNS_1CILi2EEES5_S5_EEES5_EEENS3_IJNS3_IJNS4_ILi1EEES5_NS4_ILi4EEEEEENS4_ILi8EEEEEEEEiEEC2ERKSD_RKi,($_ZN7cutlass13device_kernelIN5flash19enable_sm80_to_sm89INS1_16FlashAttnBwdSm80INS1_25CollectiveMainloopBwdSm80ILi2ELi2EN4cute5tupleIJNS5_1CILi128EEES8_NS7_ILi64EEEEEENS_10bfloat16_tEfNS_4arch4Sm80ELb1ELb0ELb1ELb0ELb1ELb0ELb0ELb0ELi2ELi4ELi4ELi4ELb0EEENS1_21CollectiveEpilogueBwdISA_SB_SD_Li256ELb0ELb0ELi2EEENS1_25SingleTileBwdLPTSchedulerILb0ELi128ELb1EEEEEEEEEvNT_6ParamsE$_ZN4cute3eso3ESOILb1ELb0EJNS_6LayoutINS_5tupleIJNS3_IJNS_1CILi4EEENS4_ILi1EEEEEEEEENS3_IJNS3_IJS6_NS4_ILi0EEEEEEEEEEENS_10ViewEngineINS_8gmem_ptrIPKfEEEEEEC2ERKSC_RKSI_ - $_ZN7cutlass13device_kernelIN5flash19enable_sm80_to_sm89INS1_16FlashAttnBwdSm80INS1_25CollectiveMainloopBwdSm80ILi2ELi2EN4cute5tupleIJNS5_1CILi128EEES8_NS7_ILi64EEEEEENS_10bfloat16_tEfNS_4arch4Sm80ELb1ELb0ELb1ELb0ELb1ELb0ELb0ELb0ELi2ELi4ELi4ELi4ELb0EEENS1_21CollectiveEpilogueBwdISA_SB_SD_Li256ELb0ELb0ELi2EEENS1_25SingleTileBwdLPTSchedulerILb0ELi128ELb1EEEEEEEEEvNT_6ParamsE$_ZN4cute3eso3ESOILb1ELb0EJNS_6LayoutINS_5tupleIJNS3_IJNS_1CILi2EEES5_S5_EEES5_EEENS3_IJNS3_IJNS4_ILi1EEES5_NS4_ILi4EEEEEENS4_ILi8EEEEEEEEiEEC2ERKSD_RKi)
$_ZN7cutlass13device_kernelIN5flash19enable_sm80_to_sm89INS1_16FlashAttnBwdSm80INS1_25CollectiveMainloopBwdSm80ILi2ELi2EN4cute5tupleIJNS5_1CILi128EEES8_NS7_ILi64EEEEEENS_10bfloat16_tEfNS_4arch4Sm80ELb1ELb0ELb1ELb0ELb1ELb0ELb0ELb0ELi2ELi4ELi4ELi4ELb0EEENS1_21CollectiveEpilogueBwdISA_SB_SD_Li256ELb0ELb0ELi2EEENS1_25SingleTileBwdLPTSchedulerILb0ELi128ELb1EEEEEEEEEvNT_6ParamsE$_ZN4cute3eso3ESOILb1ELb0EJNS_6LayoutINS_5tupleIJNS3_IJNS_1CILi2EEES5_S5_EEES5_EEENS3_IJNS3_IJNS4_ILi1EEES5_NS4_ILi4EEEEEENS4_ILi8EEEEEEEEiEEC2ERKSD_RKi:
[----:B------:R-:W-:Y:S02]  /*aaf0*/  IADD3 R2, R67, -c[0x0][0x20], RZ ;  /* 0x8000080043027a10 */ /* 0x000fe40007ffe0ff */
[----:B------:R-:W-:-:S03]  /*ab00*/  MOV R5, 0x0 ;  /* 0x0000000000057802 */ /* 0x000fc60000000f00 */
[----:B------:R1:W-:Y:S01]  /*ab10*/  STL [R2], R3 ;  /* 0x0000000302007387 */ /* 0x0003e20000100800 */
[----:B------:R-:W-:Y:S05]  /*ab20*/  RET.REL.NODEC R4 `(_ZN7cutlass13device_kernelIN5flash19enable_sm80_to_sm89INS1_16FlashAttnBwdSm80INS1_25CollectiveMainloopBwdSm80ILi2ELi2EN4cute5tupleIJNS5_1CILi128EEES8_NS7_ILi64EEEEEENS_10bfloat16_tEfNS_4arch4Sm80ELb1ELb0ELb1ELb0ELb1ELb0ELb0ELb0ELi2ELi4ELi4ELi4ELb0EEENS1_21CollectiveEpilogueBwdISA_SB_SD_Li256ELb0ELb0ELi2EEENS1_25SingleTileBwdLPTSchedulerILb0ELi128ELb1EEEEEEEEEvNT_6ParamsE) ;  /* 0xffff54d004007950 */ /* 0x000fea0003c3ffff */
        .type           $_ZN7cutlass13device_kernelIN5flash19enable_sm80_to_sm89INS1_16FlashAttnBwdSm80INS1_25CollectiveMainloopBwdSm80ILi2ELi2EN4cute5tupleIJNS5_1CILi128EEES8_NS7_ILi64EEEEEENS_10bfloat16_tEfNS_4arch4Sm80ELb1ELb0ELb1ELb0ELb1ELb0ELb0ELb0ELi2ELi4ELi4ELi4ELb0EEENS1_21CollectiveEpilogueBwdISA_SB_SD_Li256ELb0ELb0ELi2EEENS1_25SingleTileBwdLPTSchedulerILb0ELi128ELb1EEEEEEEEEvNT_6ParamsE$_ZN4cute3eso3ESOILb1ELb0EJNS_6LayoutINS_5tupleIJNS3_IJNS_1CILi4EEENS4_ILi1EEEEEEEEENS3_IJNS3_IJS6_NS4_ILi0EEEEEEEEEEENS_10ViewEngineINS_8gmem_ptrIPKfEEEEEEC2ERKSC_RKSI_,@function
        .size           $_ZN7cutlass13device_kernelIN5flash19enable_sm80_to_sm89INS1_16FlashAttnBwdSm80INS1_25CollectiveMainloopBwdSm80ILi2ELi2EN4cute5tupleIJNS5_1CILi128EEES8_NS7_ILi64EEEEEENS_10bfloat16_tEfNS_4arch4Sm80ELb1ELb0ELb1ELb0ELb1ELb0ELb0ELb0ELi2ELi4ELi4ELi4ELb0EEENS1_21CollectiveEpilogueBwdISA_SB_SD_Li256ELb0ELb0ELi2EEENS1_25SingleTileBwdLPTSchedulerILb0ELi128ELb1EEEEEEEEEvNT_6ParamsE$_ZN4cute3eso3ESOILb1ELb0EJNS_6LayoutINS_5tupleIJNS3_IJNS_1CILi4EEENS4_ILi1EEEEEEEEENS3_IJNS3_IJS6_NS4_ILi0EEEEEEEEEEENS_10ViewEngineINS_8gmem_ptrIPKfEEEEEEC2ERKSC_RKSI_,($_ZN7cutlass13device_kernelIN5flash19enable_sm80_to_sm89INS1_16FlashAttnBwdSm80INS1_25CollectiveMainloopBwdSm80ILi2ELi2EN4cute5tupleIJNS5_1CILi128EEES8_NS7_ILi64EEEEEENS_10bfloat16_tEfNS_4arch4Sm80ELb1ELb0ELb1ELb0ELb1ELb0ELb0ELb0ELi2ELi4ELi4ELi4ELb0EEENS1_21CollectiveEpilogueBwdISA_SB_SD_Li256ELb0ELb0ELi2EEENS1_25SingleTileBwdLPTSchedulerILb0ELi128ELb1EEEEEEEEEvNT_6ParamsE$_ZN4cute3eso3ESOILb1ELb0EJNS_6LayoutINS_5tupleIJNS3_IJNS_1CILi4EEENS4_ILi1EEEEEEEEENS3_IJNS3_IJS6_NS4_ILi0EEEEEEEEEEENS_10ViewEngineINS_8smem_ptrIPfEEEEEEC2ERKSC_RKSH_ - $_ZN7cutlass13device_kernelIN5flash19enable_sm80_to_sm89INS1_16FlashAttnBwdSm80INS1_25CollectiveMainloopBwdSm80ILi2ELi2EN4cute5tupleIJNS5_1CILi128EEES8_NS7_ILi64EEEEEENS_10bfloat16_tEfNS_4arch4Sm80ELb1ELb0ELb1ELb0ELb1ELb0ELb0ELb0ELi2ELi4ELi4ELi4ELb0EEENS1_21CollectiveEpilogueBwdISA_SB_SD_Li256ELb0ELb0ELi2EEENS1_25SingleTileBwdLPTSchedulerILb0ELi128ELb1EEEEEEEEEvNT_6ParamsE$_ZN4cute3eso3ESOILb1ELb0EJNS_6LayoutINS_5tupleIJNS3_IJNS_1CILi4EEENS4_ILi1EEEEEEEEENS3_IJNS3_IJS6_NS4_ILi0EEEEEEEEEEENS_10ViewEngineINS_8gmem_ptrIPKfEEEEEEC2ERKSC_RKSI_)
$_ZN7cutlass13device_kernelIN5flash19enable_sm80_to_sm89INS1_16FlashAttnBwdSm80INS1_25CollectiveMainloopBwdSm80ILi2ELi2EN4cute5tupleIJNS5_1CILi128EEES8_NS7_ILi64EEEEEENS_10bfloat16_tEfNS_4arch4Sm80ELb1ELb0ELb1ELb0ELb1ELb0ELb0ELb0ELi2ELi4ELi4ELi4ELb0EEENS1_21CollectiveEpilogueBwdISA_SB_SD_Li256ELb0ELb0ELi2EEENS1_25SingleTileBwdLPTSchedulerILb0ELi128ELb1EEEEEEEEEvNT_6ParamsE$_ZN4cute3eso3ESOILb1ELb0EJNS_6LayoutINS_5tupleIJNS3_IJNS_1CILi4EEENS4_ILi1EEEEEEEEENS3_IJNS3_IJS6_NS4_ILi0EEEEEEEEEEENS_10ViewEngineINS_8gmem_ptrIPKfEEEEEEC2ERKSC_RKSI_:
[----:B------:R-:W-:Y:S02]  /*ab30*/  IADD3 R4, R13, -c[0x0][0x20], RZ ;  /* 0x800008000d047a10 */ /* 0x000fe40007ffe0ff */
[----:B------:R-:W-:-:S03]  /*ab40*/  MOV R9, 0x0 ;  /* 0x0000000000097802 */ /* 0x000fc60000000f00 */
[----:B------:R1:W-:Y:S01]  /*ab50*/  STL.64 [R4], R2 ;  /* 0x0000000204007387 */ /* 0x0003e20000100a00 */
[----:B------:R-:W-:Y:S05]  /*ab60*/  RET.REL.NODEC R8 `(_ZN7cutlass13device_kernelIN5flash19enable_sm80_to_sm89INS1_16FlashAttnBwdSm80INS1_25CollectiveMainloopBwdSm80ILi2ELi2EN4cute5tupleIJNS5_1CILi128EEES8_NS7_ILi64EEEEEENS_10bfloat16_tEfNS_4arch4Sm80ELb1ELb0ELb1ELb0ELb1ELb0ELb0ELb0ELi2ELi4ELi4ELi4ELb0EEENS1_21CollectiveEpilogueBwdISA_SB_SD_Li256ELb0ELb0ELi2EEENS1_25SingleTileBwdLPTSchedulerILb0ELi128ELb1EEEEEEEEEvNT_6ParamsE) ;  /* 0xffff549008007950 */ /* 0x000fea0003c3ffff */
        .type           $_ZN7cutlass13device_kernelIN5flash19enable_sm80_to_sm89INS1_16FlashAttnBwdSm80INS1_25CollectiveMainloopBwdSm80ILi2ELi2EN4cute5tupleIJNS5_1CILi128EEES8_NS7_ILi64EEEEEENS_10bfloat16_tEfNS_4arch4Sm80ELb1ELb0ELb1ELb0ELb1ELb0ELb0ELb0ELi2ELi4ELi4ELi4ELb0EEENS1_21CollectiveEpilogueBwdISA_SB_SD_Li256ELb0ELb0ELi2EEENS1_25SingleTileBwdLPTSchedulerILb0ELi128ELb1EEEEEEEEEvNT_6ParamsE$_ZN4cute3eso3ESOILb1ELb0EJNS_6LayoutINS_5tupleIJNS3_IJNS_1CILi4EEENS4_ILi1EEEEEEEEENS3_IJNS3_IJS6_NS4_ILi0EEEEEEEEEEENS_10ViewEngineINS_8smem_ptrIPfEEEEEEC2ERKSC_RKSH_,@function
        .size           $_ZN7cutlass13device_kernelIN5flash19enable_sm80_to_sm89INS1_16FlashAttnBwdSm80INS1_25CollectiveMainloopBwdSm80ILi2ELi2EN4cute5tupleIJNS5_1CILi128EEES8_NS7_ILi64EEEEEENS_10bfloat16_tEfNS_4arch4Sm80ELb1ELb0ELb1ELb0ELb1ELb0ELb0ELb0ELi2ELi4ELi4ELi4ELb0EEENS1_21CollectiveEpilogueBwdISA_SB_SD_Li256ELb0ELb0ELi2EEENS1_25SingleTileBwdLPTSchedulerILb0ELi128ELb1EEEEEEEEEvNT_6ParamsE$_ZN4cute3eso3ESOILb1ELb0EJNS_6LayoutINS_5tupleIJNS3_IJNS_1CILi4EEENS4_ILi1EEEEEEEEENS3_IJNS3_IJS6_NS4_ILi0EEEEEEEEEEENS_10ViewEngineINS_8smem_ptrIPfEEEEEEC2ERKSC_RKSH_,($_ZN7cutlass13device_kernelIN5flash19enable_sm80_to_sm89INS1_16FlashAttnBwdSm80INS1_25CollectiveMainloopBwdSm80ILi2ELi2EN4cute5tupleIJNS5_1CILi128EEES8_NS7_ILi64EEEEEENS_10bfloat16_tEfNS_4arch4Sm80ELb1ELb0ELb1ELb0ELb1ELb0ELb0ELb0ELi2ELi4ELi4ELi4ELb0EEENS1_21CollectiveEpilogueBwdISA_SB_SD_Li256ELb0ELb0ELi2EEENS1_25SingleTileBwdLPTSchedulerILb0ELi128ELb1EEEEEEEEEvNT_6ParamsE$_ZN4cute3eso3ESOILb1ELb0EJNS_6LayoutINS_5tupleIJNS3_IJNS_1CILi4EEENS4_ILi1EEEEEEEEENS3_IJNS3_IJS6_NS4_ILi0EEEEEEEEEEENS_10ViewEngineIPjEEEEC2ERKSC_RKSF_ - $_ZN7cutlass13device_kernelIN5flash19enable_sm80_to_sm89INS1_16FlashAttnBwdSm80INS1_25CollectiveMainloopBwdSm80ILi2ELi2EN4cute5tupleIJNS5_1CILi128EEES8_NS7_ILi64EEEEEENS_10bfloat16_tEfNS_4arch4Sm80ELb1ELb0ELb1ELb0ELb1ELb0ELb0ELb0ELi2ELi4ELi4ELi4ELb0EEENS1_21CollectiveEpilogueBwdISA_SB_SD_Li256ELb0ELb0ELi2EEENS1_25SingleTileBwdLPTSchedulerILb0ELi128ELb1EEEEEEEEEvNT_6ParamsE$_ZN4cute3eso3ESOILb1ELb0EJNS_6LayoutINS_5tupleIJNS3_IJNS_1CILi4EEENS4_ILi1EEEEEEEEENS3_IJNS3_IJS6_NS4_ILi0EEEEEEEEEEENS_10ViewEngineINS_8smem_ptrIPfEEEEEEC2ERKSC_RKSH_)
$_ZN7cutlass13device_kernelIN5flash19enable_sm80_to_sm89INS1_16FlashAttnBwdSm80INS1_25CollectiveMainloopBwdSm80ILi2ELi2EN4cute5tupleIJNS5_1CILi128EEES8_NS7_ILi64EEEEEENS_10bfloat16_tEfNS_4arch4Sm80ELb1ELb0ELb1ELb0ELb1ELb0ELb0ELb0ELi2ELi4ELi4ELi4ELb0EEENS1_21CollectiveEpilogueBwdISA_SB_SD_Li256ELb0ELb0ELi2EEENS1_25SingleTileBwdLPTSchedulerILb0ELi128ELb1EEEEEEEEEvNT_6ParamsE$_ZN4cute3eso3ESOILb1ELb0EJNS_6LayoutINS_5tupleIJNS3_IJNS_1CILi4EEENS4_ILi1EEEEEEEEENS3_IJNS3_IJS6_NS4_ILi0EEEEEEEEEEENS_10ViewEngineINS_8smem_ptrIPfEEEEEEC2ERKSC_RKSH_:
[----:B------:R-:W-:Y:S02]  /*ab70*/  IADD3 R6, R13, -c[0x0][0x20], RZ ;  /* 0x800008000d067a10 */ /* 0x000fe40007ffe0ff */
[----:B------:R-:W-:-:S03]  /*ab80*/  MOV R9, 0x0 ;  /* 0x0000000000097802 */ /* 0x000fc60000000f00 */
[----:B------:R1:W-:Y:S01]  /*ab90*/  STL.64 [R6], R2 ;  /* 0x0000000206007387 */ /* 0x0003e20000100a00 */
[----:B------:R-:W-:Y:S05]  /*aba0*/  RET.REL.NODEC R8 `(_ZN7cutlass13device_kernelIN5flash19enable_sm80_to_sm89INS1_16FlashAttnBwdSm80INS1_25CollectiveMainloopBwdSm80ILi2ELi2EN4cute5tupleIJNS5_1CILi128EEES8_NS7_ILi64EEEEEENS_10bfloat16_tEfNS_4arch4Sm80ELb1ELb0ELb1ELb0ELb1ELb0ELb0ELb0ELi2ELi4ELi4ELi4ELb0EEENS1_21CollectiveEpilogueBwdISA_SB_SD_Li256ELb0ELb0ELi2EEENS1_25SingleTileBwdLPTSchedulerILb0ELi128ELb1EEEEEEEEEvNT_6ParamsE) ;  /* 0xffff545008007950 */ /* 0x000fea0003c3ffff */
        .type           $_ZN7cutlass13device_kernelIN5flash19enable_sm80_to_sm89INS1_16FlashAttnBwdSm80INS1_25CollectiveMainloopBwdSm80ILi2ELi2EN4cute5tupleIJNS5_1CILi128EEES8_NS7_ILi64EEEEEENS_10bfloat16_tEfNS_4arch4Sm80ELb1ELb0ELb1ELb0ELb1ELb0ELb0ELb0ELi2ELi4ELi4ELi4ELb0EEENS1_21CollectiveEpilogueBwdISA_SB_SD_Li256ELb0ELb0ELi2EEENS1_25SingleTileBwdLPTSchedulerILb0ELi128ELb1EEEEEEEEEvNT_6ParamsE$_ZN4cute3eso3ESOILb1ELb0EJNS_6LayoutINS_5tupleIJNS3_IJNS_1CILi4EEENS4_ILi1EEEEEEEEENS3_IJNS3_IJS6_NS4_ILi0EEEEEEEEEEENS_10ViewEngineIPjEEEEC2ERKSC_RKSF_,@function
        .size           $_ZN7cutlass13device_kernelIN5flash19enable_sm80_to_sm89INS1_16FlashAttnBwdSm80INS1_25CollectiveMainloopBwdSm80ILi2ELi2EN4cute5tupleIJNS5_1CILi128EEES8_NS7_ILi64EEEEEENS_10bfloat16_tEfNS_4arch4Sm80ELb1ELb0ELb1ELb0ELb1ELb0ELb0ELb0ELi2ELi4ELi4ELi4ELb0EEENS1_21CollectiveEpilogueBwdISA_SB_SD_Li256ELb0ELb0ELi2EEENS1_25SingleTileBwdLPTSchedulerILb0ELi128ELb1EEEEEEEEEvNT_6ParamsE$_ZN4cute3eso3ESOILb1ELb0EJNS_6LayoutINS_5tupleIJNS3_IJNS_1CILi4EEENS4_ILi1EEEEEEEEENS3_IJNS3_IJS6_NS4_ILi0EEEEEEEEEEENS_10ViewEngineIPjEEEEC2ERKSC_RKSF_,($_ZN7cutlass13device_kernelIN5flash19enable_sm80_to_sm89INS1_16FlashAttnBwdSm80INS1_25CollectiveMainloopBwdSm80ILi2ELi2EN4cute5tupleIJNS5_1CILi128EEES8_NS7_ILi64EEEEEENS_10bfloat16_tEfNS_4arch4Sm80ELb1ELb0ELb1ELb0ELb1ELb0ELb0ELb0ELi2ELi4ELi4ELi4ELb0EEENS1_21CollectiveEpilogueBwdISA_SB_SD_Li256ELb0ELb0ELi2EEENS1_25SingleTileBwdLPTSchedulerILb0ELi128ELb1EEEEEEEEEvNT_6ParamsE$_ZN4cute3eso3ESOILb1ELb0EJNS_6LayoutINS_5tupleIJNS3_IJNS_1CILi4EEENS4_ILi1EEEEEES6_EEENS3_IJNS3_IJS6_NS4_ILi0EEEEEES9_EEEEENS_10ViewEngineINS_8gmem_ptrIPKfEEEEEEC2ERKSC_RKSI_ - $_ZN7cutlass13device_kernelIN5flash19enable_sm80_to_sm89INS1_16FlashAttnBwdSm80INS1_25CollectiveMainloopBwdSm80ILi2ELi2EN4cute5tupleIJNS5_1CILi128EEES8_NS7_ILi64EEEEEENS_10bfloat16_tEfNS_4arch4Sm80ELb1ELb0ELb1ELb0ELb1ELb0ELb0ELb0ELi2ELi4ELi4ELi4ELb0EEENS1_21CollectiveEpilogueBwdISA_SB_SD_Li256ELb0ELb0ELi2EEENS1_25SingleTileBwdLPTSchedulerILb0ELi128ELb1EEEEEEEEEvNT_6ParamsE$_ZN4cute3eso3ESOILb1ELb0EJNS_6LayoutINS_5tupleIJNS3_IJNS_1CILi4EEENS4_ILi1EEEEEEEEENS3_IJNS3_IJS6_NS4_ILi0EEEEEEEEEEENS_10ViewEngineIPjEEEEC2ERKSC_RKSF_)
$_ZN7cutlass13device_kernelIN5flash19enable_sm80_to_sm89INS1_16FlashAttnBwdSm80INS1_25CollectiveMainloopBwdSm80ILi2ELi2EN4cute5tupleIJNS5_1CILi128EEES8_NS7_ILi64EEEEEENS_10bfloat16_tEfNS_4arch4Sm80ELb1ELb0ELb1ELb0ELb1ELb0ELb0ELb0ELi2ELi4ELi4ELi4ELb0EEENS1_21CollectiveEpilogueBwdISA_SB_SD_Li256ELb0ELb0ELi2EEENS1_25SingleTileBwdLPTSchedulerILb0ELi128ELb1EEEEEEEEEvNT_6ParamsE$_ZN4cute3eso3ESOILb1ELb0EJNS_6LayoutINS_5tupleIJNS3_IJNS_1CILi4EEENS4_ILi1EEEEEEEEENS3_IJNS3_IJS6_NS4_ILi0EEEEEEEEEEENS_10ViewEngineIPjEEEEC2ERKSC_RKSF_:
[----:B------:R-:W-:Y:S02]  /*abb0*/  IADD3 R2, R67, -c[0x0][0x20], RZ ;  /* 0x8000080043027a10 */ /* 0x000fe40007ffe0ff */
[----:B------:R-:W-:-:S03]  /*abc0*/  MOV R5, 0x0 ;  /* 0x0000000000057802 */ /* 0x000fc60000000f00 */
[----:B------:R1:W-:Y:S01]  /*abd0*/  STL.64 [R2], R12 ;  /* 0x0000000c02007387 */ /* 0x0003e20000100a00 */
[----:B------:R-:W-:Y:S05]  /*abe0*/  RET.REL.NODEC R4 `(_ZN7cutlass13device_kernelIN5flash19enable_sm80_to_sm89INS1_16FlashAttnBwdSm80INS1_25CollectiveMainloopBwdSm80ILi2ELi2EN4cute5tupleIJNS5_1CILi128EEES8_NS7_ILi64EEEEEENS_10bfloat16_tEfNS_4arch4Sm80ELb1ELb0ELb1ELb0ELb1ELb0ELb0ELb0ELi2ELi4ELi4ELi4ELb0EEENS1_21CollectiveEpilogueBwdISA_SB_SD_Li256ELb0ELb0ELi2EEENS1_25SingleTileBwdLPTSchedulerILb0ELi128ELb1EEEEEEEEEvNT_6ParamsE) ;  /* 0xffff541004007950 */ /* 0x000fea0003c3ffff */
        .type           $_ZN7cutlass13device_kernelIN5flash19enable_sm80_to_sm89INS1_16FlashAttnBwdSm80INS1_25CollectiveMainloopBwdSm80ILi2ELi2EN4cute5tupleIJNS5_1CILi128EEES8_NS7_ILi64EEEEEENS_10bfloat16_tEfNS_4arch4Sm80ELb1ELb0ELb1ELb0ELb1ELb0ELb0ELb0ELi2ELi4ELi4ELi4ELb0EEENS1_21CollectiveEpilogueBwdISA_SB_SD_Li256ELb0ELb0ELi2EEENS1_25SingleTileBwdLPTSchedulerILb0ELi128ELb1EEEEEEEEEvNT_6ParamsE$_ZN4cute3eso3ESOILb1ELb0EJNS_6LayoutINS_5tupleIJNS3_IJNS_1CILi4EEENS4_ILi1EEEEEES6_EEENS3_IJNS3_IJS6_NS4_ILi0EEEEEES9_EEEEENS_10ViewEngineINS_8gmem_ptrIPKfEEEEEEC2ERKSC_RKSI_,@function
        .size           $_ZN7cutlass13device_kernelIN5flash19enable_sm80_to_sm89INS1_16FlashAttnBwdSm80INS1_25CollectiveMainloopBwdSm80ILi2ELi2EN4cute5tupleIJNS5_1CILi128EEES8_NS7_ILi64EEEEEENS_10bfloat16_tEfNS_4arch4Sm80ELb1ELb0ELb1ELb0ELb1ELb0ELb0ELb0ELi2ELi4ELi4ELi4ELb0EEENS1_21CollectiveEpilogueBwdISA_SB_SD_Li256ELb0ELb0ELi2EEENS1_25SingleTileBwdLPTSchedulerILb0ELi128ELb1EEEEEEEEEvNT_6ParamsE$_ZN4cute3eso3ESOILb1ELb0EJNS_6LayoutINS_5tupleIJNS3_IJNS_1CILi4EEENS4_ILi1EEEEEES6_EEENS3_IJNS3_IJS6_NS4_ILi0EEEEEES9_EEEEENS_10ViewEngineINS_8gmem_ptrIPKfEEEEEEC2ERKSC_RKSI_,($_ZN7cutlass13device_kernelIN5flash19enable_sm80_to_sm89INS1_16FlashAttnBwdSm80INS1_25CollectiveMainloopBwdSm80ILi2ELi2EN4cute5tupleIJNS5_1CILi128EEES8_NS7_ILi64EEEEEENS_10bfloat16_tEfNS_4arch4Sm80ELb1ELb0ELb1ELb0ELb1ELb0ELb0ELb0ELi2ELi4ELi4ELi4ELb0EEENS1_21CollectiveEpilogueBwdISA_SB_SD_Li256ELb0ELb0ELi2EEENS1_25SingleTileBwdLPTSchedulerILb0ELi128ELb1EEEEEEEEEvNT_6ParamsE$_ZN4cute3eso3ESOILb1ELb0EJNS_6LayoutINS_5tupleIJNS3_IJNS_1CILi4EEENS4_ILi1EEEEEES6_EEENS3_IJNS3_IJS6_NS4_ILi0EEEEEES9_EEEEENS_10ViewEngineINS_8smem_ptrIPfEEEEEEC2ERKSC_RKSH_ - $_ZN7cutlass13device_kernelIN5flash19enable_sm80_to_sm89INS1_16FlashAttnBwdSm80INS1_25CollectiveMainloopBwdSm80ILi2ELi2EN4cute5tupleIJNS5_1CILi128EEES8_NS7_ILi64EEEEEENS_10bfloat16_tEfNS_4arch4Sm80ELb1ELb0ELb1ELb0ELb1ELb0ELb0ELb0ELi2ELi4ELi4ELi4ELb0EEENS1_21CollectiveEpilogueBwdISA_SB_SD_Li256ELb0ELb0ELi2EEENS1_25SingleTileBwdLPTSchedulerILb0ELi128ELb1EEEEEEEEEvNT_6ParamsE$_ZN4cute3eso3ESOILb1ELb0EJNS_6LayoutINS_5tupleIJNS3_IJNS_1CILi4EEENS4_ILi1EEEEEES6_EEENS3_IJNS3_IJS6_NS4_ILi0EEEEEES9_EEEEENS_10ViewEngineINS_8gmem_ptrIPKfEEEEEEC2ERKSC_RKSI_)
$_ZN7cutlass13device_kernelIN5flash19enable_sm80_to_sm89INS1_16FlashAttnBwdSm80INS1_25CollectiveMainloopBwdSm80ILi2ELi2EN4cute5tupleIJNS5_1CILi128EEES8_NS7_ILi64EEEEEENS_10bfloat16_tEfNS_4arch4Sm80ELb1ELb0ELb1ELb0ELb1ELb0ELb0ELb0ELi2ELi4ELi4ELi4ELb0EEENS1_21CollectiveEpilogueBwdISA_SB_SD_Li256ELb0ELb0ELi2EEENS1_25SingleTileBwdLPTSchedulerILb0ELi128ELb1EEEEEEEEEvNT_6ParamsE$_ZN4cute3eso3ESOILb1ELb0EJNS_6LayoutINS_5tupleIJNS3_IJNS_1CILi4EEENS4_ILi1EEEEEES6_EEENS3_IJNS3_IJS6_NS4_ILi0EEEEEES9_EEEEENS_10ViewEngineINS_8gmem_ptrIPKfEEEEEEC2ERKSC_RKSI_:
[----:B------:R-:W-:Y:S02]  /*abf0*/  IADD3 R4, R81, -c[0x0][0x20], RZ ;  /* 0x8000080051047a10 */ /* 0x000fe40007ffe0ff */
[----:B------:R-:W-:-:S03]  /*ac00*/  MOV R7, 0x0 ;  /* 0x0000000000077802 */ /* 0x000fc60000000f00 */
[----:B------:R1:W-:Y:S01]  /*ac10*/  STL.64 [R4], R2 ;  /* 0x0000000204007387 */ /* 0x0003e20000100a00 */
[----:B------:R-:W-:Y:S05]  /*ac20*/  RET.REL.NODEC R6 `(_ZN7cutlass13device_kernelIN5flash19enable_sm80_to_sm89INS1_16FlashAttnBwdSm80INS1_25CollectiveMainloopBwdSm80ILi2ELi2EN4cute5tupleIJNS5_1CILi128EEES8_NS7_ILi64EEEEEENS_10bfloat16_tEfNS_4arch4Sm80ELb1ELb0ELb1ELb0ELb1ELb0ELb0ELb0ELi2ELi4ELi4ELi4ELb0EEENS1_21CollectiveEpilogueBwdISA_SB_SD_Li256ELb0ELb0ELi2EEENS1_25SingleTileBwdLPTSchedulerILb0ELi128ELb1EEEEEEEEEvNT_6ParamsE) ;  /* 0xffff53d006007950 */ /* 0x000fea0003c3ffff */
        .type           $_ZN7cutlass13device_kernelIN5flash19enable_sm80_to_sm89INS1_16FlashAttnBwdSm80INS1_25CollectiveMainloopBwdSm80ILi2ELi2EN4cute5tupleIJNS5_1CILi128EEES8_NS7_ILi64EEEEEENS_10bfloat16_tEfNS_4arch4Sm80ELb1ELb0ELb1ELb0ELb1ELb0ELb0ELb0ELi2ELi4ELi4ELi4ELb0EEENS1_21CollectiveEpilogueBwdISA_SB_SD_Li256ELb0ELb0ELi2EEENS1_25SingleTileBwdLPTSchedulerILb0ELi128ELb1EEEEEEEEEvNT_6ParamsE$_ZN4cute3eso3ESOILb1ELb0EJNS_6LayoutINS_5tupleIJNS3_IJNS_1CILi4EEENS4_ILi1EEEEEES6_EEENS3_IJNS3_IJS6_NS4_ILi0EEEEEES9_EEEEENS_10ViewEngineINS_8smem_ptrIPfEEEEEEC2ERKSC_RKSH_,@function
        .size           $_ZN7cutlass13device_kernelIN5flash19enable_sm80_to_sm89INS1_16FlashAttnBwdSm80INS1_25CollectiveMainloopBwdSm80ILi2ELi2EN4cute5tupleIJNS5_1CILi128EEES8_NS7_ILi64EEEEEENS_10bfloat16_tEfNS_4arch4Sm80ELb1ELb0ELb1ELb0ELb1ELb0ELb0ELb0ELi2ELi4ELi4ELi4ELb0EEENS1_21CollectiveEpilogueBwdISA_SB_SD_Li256ELb0ELb0ELi2EEENS1_25SingleTileBwdLPTSchedulerILb0ELi128ELb1EEEEEEEEEvNT_6ParamsE$_ZN4cute3eso3ESOILb1ELb0EJNS_6LayoutINS_5tupleIJNS3_IJNS_1CILi4EEENS4_ILi1EEEEEES6_EEENS3_IJNS3_IJS6_NS4_ILi0EEEEEES9_EEEEENS_10ViewEngineINS_8smem_ptrIPfEEEEEEC2ERKSC_RKSH_,($_ZN7cutlass13device_kernelIN5flash19enable_sm80_to_sm89INS1_16FlashAttnBwdSm80INS1_25CollectiveMainloopBwdSm80ILi2ELi2EN4cute5tupleIJNS5_1CILi128EEES8_NS7_ILi64EEEEEENS_10bfloat16_tEfNS_4arch4Sm80ELb1ELb0ELb1ELb0ELb1ELb0ELb0ELb0ELi2ELi4ELi4ELi4ELb0EEENS1_21CollectiveEpilogueBwdISA_SB_SD_Li256ELb0ELb0ELi2EEENS1_25SingleTileBwdLPTSchedulerILb0ELi128ELb1EEEEEEEEEvNT_6ParamsE$_ZN4cute3eso3ESOILb1ELb0EJNS_6LayoutINS_5tupleIJNS3_IJNS_1CILi4EEENS4_ILi1EEEEEES6_EEENS3_IJNS3_IJS6_NS4_ILi0EEEEEES9_EEEEEiEEC2ERKSC_RKi - $_ZN7cutlass13device_kernelIN5flash19enable_sm80_to_sm89INS1_16FlashAttnBwdSm80INS1_25CollectiveMainloopBwdSm80ILi2ELi2EN4cute5tupleIJNS5_1CILi128EEES8_NS7_ILi64EEEEEENS_10bfloat16_tEfNS_4arch4Sm80ELb1ELb0ELb1ELb0ELb1ELb0ELb0ELb0ELi2ELi4ELi4ELi4ELb0EEENS1_21CollectiveEpilogueBwdISA_SB_SD_Li256ELb0ELb0ELi2EEENS1_25SingleTileBwdLPTSchedulerILb0ELi128ELb1EEEEEEEEEvNT_6ParamsE$_ZN4cute3eso3ESOILb1ELb0EJNS_6LayoutINS_5tupleIJNS3_IJNS_1CILi4EEENS4_ILi1EEEEEES6_EEENS3_IJNS3_IJS6_NS4_ILi0EEEEEES9_EEEEENS_10ViewEngineINS_8smem_ptrIPfEEEEEEC2ERKSC_RKSH_)
$_ZN7cutlass13device_kernelIN5flash19enable_sm80_to_sm89INS1_16FlashAttnBwdSm80INS1_25CollectiveMainloopBwdSm80ILi2ELi2EN4cute5tupleIJNS5_1CILi128EEES8_NS7_ILi64EEEEEENS_10bfloat16_tEfNS_4arch4Sm80ELb1ELb0ELb1ELb0ELb1ELb0ELb0ELb0ELi2ELi4ELi4ELi4ELb0EEENS1_21CollectiveEpilogueBwdISA_SB_SD_Li256ELb0ELb0ELi2EEENS1_25SingleTileBwdLPTSchedulerILb0ELi128ELb1EEEEEEEEEvNT_6ParamsE$_ZN4cute3eso3ESOILb1ELb0EJNS_6LayoutINS_5tupleIJNS3_IJNS_1CILi4EEENS4_ILi1EEEEEES6_EEENS3_IJNS3_IJS6_NS4_ILi0EEEEEES9_EEEEENS_10ViewEngineINS_8smem_ptrIPfEEEEEEC2ERKSC_RKSH_:
[----:B------:R-:W-:Y:S02]  /*ac30*/  IADD3 R6, R81, -c[0x0][0x20], RZ ;  /* 0x8000080051067a10 */ /* 0x000fe40007ffe0ff */
[----:B------:R-:W-:-:S03]  /*ac40*/  MOV R9, 0x0 ;  /* 0x0000000000097802 */ /* 0x000fc60000000f00 */
[----:B------:R1:W-:Y:S01]  /*ac50*/  STL.64 [R6], R2 ;  /* 0x0000000206007387 */ /* 0x0003e20000100a00 */
[----:B------:R-:W-:Y:S05]  /*ac60*/  RET.REL.NODEC R8 `(_ZN7cutlass13device_kernelIN5flash19enable_sm80_to_sm89INS1_16FlashAttnBwdSm80INS1_25CollectiveMainloopBwdSm80ILi2ELi2EN4cute5tupleIJNS5_1CILi128EEES8_NS7_ILi64EEEEEENS_10bfloat16_tEfNS_4arch4Sm80ELb1ELb0ELb1ELb0ELb1ELb0ELb0ELb0ELi2ELi4ELi4ELi4ELb0EEENS1_21CollectiveEpilogueBwdISA_SB_SD_Li256ELb0ELb0ELi2EEENS1_25SingleTileBwdLPTSchedulerILb0ELi128ELb1EEEEEEEEEvNT_6ParamsE) ;  /* 0xffff539008007950 */ /* 0x000fea0003c3ffff */
        .type           $_ZN7cutlass13device_kernelIN5flash19enable_sm80_to_sm89INS1_16FlashAttnBwdSm80INS1_25CollectiveMainloopBwdSm80ILi2ELi2EN4cute5tupleIJNS5_1CILi128EEES8_NS7_ILi64EEEEEENS_10bfloat16_tEfNS_4arch4Sm80ELb1ELb0ELb1ELb0ELb1ELb0ELb0ELb0ELi2ELi4ELi4ELi4ELb0EEENS1_21CollectiveEpilogueBwdISA_SB_SD_Li256ELb0ELb0ELi2EEENS1_25SingleTileBwdLPTSchedulerILb0ELi128ELb1EEEEEEEEEvNT_6ParamsE$_ZN4cute3eso3ESOILb1ELb0EJNS_6LayoutINS_5tupleIJNS3_IJNS_1CILi4EEENS4_ILi1EEEEEES6_EEENS3_IJNS3_IJS6_NS4_ILi0EEEEEES9_EEEEEiEEC2ERKSC_RKi,@function
        .size           $_ZN7cutlass13device_kernelIN5flash19enable_sm80_to_sm89INS1_16FlashAttnBwdSm80INS1_25CollectiveMainloopBwdSm80ILi2ELi2EN4cute5tupleIJNS5_1CILi128EEES8_NS7_ILi64EEEEEENS_10bfloat16_tEfNS_4arch4Sm80ELb1ELb0ELb1ELb0ELb1ELb0ELb0ELb0ELi2ELi4ELi4ELi4ELb0EEENS1_21CollectiveEpilogueBwdISA_SB_SD_Li256ELb0ELb0ELi2EEENS1_25SingleTileBwdLPTSchedulerILb0ELi128ELb1EEEEEEEEEvNT_6ParamsE$_ZN4cute3eso3ESOILb1ELb0EJNS_6LayoutINS_5tupleIJNS3_IJNS_1CILi4EEENS4_ILi1EEEEEES6_EEENS3_IJNS3_IJS6_NS4_ILi0EEEEEES9_EEEEEiEEC2ERKSC_RKi,($_ZN7cutlass13device_kernelIN5flash19enable_sm80_to_sm89INS1_16FlashAttnBwdSm80INS1_25CollectiveMainloopBwdSm80ILi2ELi2EN4cute5tupleIJNS5_1CILi128EEES8_NS7_ILi64EEEEEENS_10bfloat16_tEfNS_4arch4Sm80ELb1ELb0ELb1ELb0ELb1ELb0ELb0ELb0ELi2ELi4ELi4ELi4ELb0EEENS1_21CollectiveEpilogueBwdISA_SB_SD_Li256ELb0ELb0ELi2EEENS1_25SingleTileBwdLPTSchedulerILb0ELi128ELb1EEEEEEEEEvNT_6ParamsE$_ZN4cute3eso3ESOILb1ELb0EJNS_6LayoutINS_5tupleIJNS3_IJNS_1CILi8EEENS4_ILi1EEEEEEEEENS3_IJNS3_IJS6_NS4_ILi0EEEEEEEEEEENS_10ViewEngineINS_8gmem_ptrIPKN7cutlass10bfloat16_tEEEEEEEC2ERKSC_RKSK_ - $_ZN7cutlass13device_kernelIN5flash19enable_sm80_to_sm89INS1_16FlashAttnBwdSm80INS1_25CollectiveMainloopBwdSm80ILi2ELi2EN4cute5tupleIJNS5_1CILi128EEES8_NS7_ILi64EEEEEENS_10bfloat16_tEfNS_4arch4Sm80ELb1ELb0ELb1ELb0ELb1ELb0ELb0ELb0ELi2ELi4ELi4ELi4ELb0EEENS1_21CollectiveEpilogueBwdISA_SB_SD_Li256ELb0ELb0ELi2EEENS1_25SingleTileBwdLPTSchedulerILb0ELi128ELb1EEEEEEEEEvNT_6ParamsE$_ZN4cute3eso3ESOILb1ELb0EJNS_6LayoutINS_5tupleIJNS3_IJNS_1CILi4EEENS4_ILi1EEEEEES6_EEENS3_IJNS3_IJS6_NS4_ILi0EEEEEES9_EEEEEiEEC2ERKSC_RKi)
$_ZN7cutlass13device_kernelIN5flash19enable_sm80_to_sm89INS1_16FlashAttnBwdSm80INS1_25CollectiveMainloopBwdSm80ILi2ELi2EN4cute5tupleIJNS5_1CILi128EEES8_NS7_ILi64EEEEEENS_10bfloat16_tEfNS_4arch4Sm80ELb1ELb0ELb1ELb0ELb1ELb0ELb0ELb0ELi2ELi4ELi4ELi4ELb0EEENS1_21CollectiveEpilogueBwdISA_SB_SD_Li256ELb0ELb0ELi2EEENS1_25SingleTileBwdLPTSchedulerILb0ELi128ELb1EEEEEEEEEvNT_6ParamsE$_ZN4cute3eso3ESOILb1ELb0EJNS_6LayoutINS_5tupleIJNS3_IJNS_1CILi4EEENS4_ILi1EEEEEES6_EEENS3_IJNS3_IJS6_NS4_ILi0EEEEEES9_EEEEEiEEC2ERKSC_RKi:
[----:B------:R-:W-:Y:S02]  /*ac70*/  IADD3 R2, R81, -c[0x0][0x20], RZ ;  /* 0x8000080051027a10 */ /* 0x000fe40007ffe0ff */
[----:B------:R-:W-:-:S03]  /*ac80*/  MOV R7, 0x0 ;  /* 0x0000000000077802 */ /* 0x000fc60000000f00 */
[----:B------:R1:W-:Y:S01]  /*ac90*/  STL [R2], R3 ;  /* 0x0000000302007387 */ /* 0x0003e20000100800 */
[----:B------:R-:W-:Y:S05]  /*aca0*/  RET.REL.NODEC R6 `(_ZN7cutlass13device_kernelIN5flash19enable_sm80_to_sm89INS1_16FlashAttnBwdSm80INS1_25CollectiveMainloopBwdSm80ILi2ELi2EN4cute5tupleIJNS5_1CILi128EEES8_NS7_ILi64EEEEEENS_10bfloat16_tEfNS_4arch4Sm80ELb1ELb0ELb1ELb0ELb1ELb0ELb0ELb0ELi2ELi4ELi4ELi4ELb0EEENS1_21CollectiveEpilogueBwdISA_SB_SD_Li256ELb0ELb0ELi2EEENS1_25SingleTileBwdLPTSchedulerILb0ELi128ELb1EEEEEEEEEvNT_6ParamsE) ;  /* 0xffff535006007950 */ /* 0x000fea0003c3ffff */
        .type           $_ZN7cutlass13device_kernelIN5flash19enable_sm80_to_sm89INS1_16FlashAttnBwdSm80INS1_25CollectiveMainloopBwdSm80ILi2ELi2EN4cute5tupleIJNS5_1CILi128EEES8_NS7_ILi64EEEEEENS_10bfloat16_tEfNS_4arch4Sm80ELb1ELb0ELb1ELb0ELb1ELb0ELb0ELb0ELi2ELi4ELi4ELi4ELb0EEENS1_21CollectiveEpilogueBwdISA_SB_SD_Li256ELb0ELb0ELi2EEENS1_25SingleTileBwdLPTSchedulerILb0ELi128ELb1EEEEEEEEEvNT_6ParamsE$_ZN4cute3eso3ESOILb1ELb0EJNS_6LayoutINS_5tupleIJNS3_IJNS_1CILi8EEENS4_ILi1EEEEEEEEENS3_IJNS3_IJS6_NS4_ILi0EEEEEEEEEEENS_10ViewEngineINS_8gmem_ptrIPKN7cutlass10bfloat16_tEEEEEEEC2ERKSC_RKSK_,@function
        .size           $_ZN7cutlass13device_kernelIN5flash19enable_sm80_to_sm89INS1_16FlashAttnBwdSm80INS1_25CollectiveMainloopBwdSm80ILi2ELi2EN4cute5tupleIJNS5_1CILi128EEES8_NS7_ILi64EEEEEENS_10bfloat16_tEfNS_4arch4Sm80ELb1ELb0ELb1ELb0ELb1ELb0ELb0ELb0ELi2ELi4ELi4ELi4ELb0EEENS1_21CollectiveEpilogueBwdISA_SB_SD_Li256ELb0ELb0ELi2EEENS1_25SingleTileBwdLPTSchedulerILb0ELi128ELb1EEEEEEEEEvNT_6ParamsE$_ZN4cute3eso3ESOILb1ELb0EJNS_6LayoutINS_5tupleIJNS3_IJNS_1CILi8EEENS4_ILi1EEEEEEEEENS3_IJNS3_IJS6_NS4_ILi0EEEEEEEEEEENS_10ViewEngineINS_8gmem_ptrIPKN7cutlass10bfloat16_tEEEEEEEC2ERKSC_RKSK_,($_ZN7cutlass13device_kernelIN5flash19enable_sm80_to_sm89INS1_16FlashAttnBwdSm80INS1_25CollectiveMainloopBwdSm80ILi2ELi2EN4cute5tupleIJNS5_1CILi128EEES8_NS7_ILi64EEEEEENS_10bfloat16_tEfNS_4arch4Sm80ELb1ELb0ELb1ELb0ELb1ELb0ELb0ELb0ELi2ELi4ELi4ELi4ELb0EEENS1_21CollectiveEpilogueBwdISA_SB_SD_Li256ELb0ELb0ELi2EEENS1_25SingleTileBwdLPTSchedulerILb0ELi128ELb1EEEEEEEEEvNT_6ParamsE$_ZN4cute3eso3ESOILb1ELb0EJNS_6LayoutINS_5tupleIJNS3_IJNS_1CILi8EEENS4_ILi1EEEEEEEEENS3_IJNS3_IJS6_NS4_ILi0EEEEEEEEEEENS_10ViewEngineINS_8smem_ptrIPN7cutlass10bfloat16_tEEEEEEEC2ERKSC_RKSJ_ - $_ZN7cutlass13device_kernelIN5flash19enable_sm80_to_sm89INS1_16FlashAttnBwdSm80INS1_25CollectiveMainloopBwdSm80ILi2ELi2EN4cute5tupleIJNS5_1CILi128EEES8_NS7_ILi64EEEEEENS_10bfloat16_tEfNS_4arch4Sm80ELb1ELb0ELb1ELb0ELb1ELb0ELb0ELb0ELi2ELi4ELi4ELi4ELb0EEENS1_21CollectiveEpilogueBwdISA_SB_SD_Li256ELb0ELb0ELi2EEENS1_25SingleTileBwdLPTSchedulerILb0ELi128ELb1EEEEEEEEEvNT_6ParamsE$_ZN4cute3eso3ESOILb1ELb0EJNS_6LayoutINS_5tupleIJNS3_IJNS_1CILi8EEENS4_ILi1EEEEEEEEENS3_IJNS3_IJS6_NS4_ILi0EEEEEEEEEEENS_10ViewEngineINS_8gmem_ptrIPKN7cutlass10bfloat16_tEEEEEEEC2ERKSC_RKSK_)
$_ZN7cutlass13device_kernelIN5flash19enable_sm80_to_sm89INS1_16FlashAttnBwdSm80INS1_25CollectiveMainloopBwdSm80ILi2ELi2EN4cute5tupleIJNS5_1CILi128EEES8_NS7_ILi64EEEEEENS_10bfloat16_tEfNS_4arch4Sm80ELb1ELb0ELb1ELb0ELb1ELb0ELb0ELb0ELi2ELi4ELi4ELi4ELb0EEENS1_21CollectiveEpilogueBwdISA_SB_SD_Li256ELb0ELb0ELi2EEENS1_25SingleTileBwdLPTSchedulerILb0ELi128ELb1EEEEEEEEEvNT_6ParamsE$_ZN4cute3eso3ESOILb1ELb0EJNS_6LayoutINS_5tupleIJNS3_IJNS_1CILi8EEENS4_ILi1EEEEEEEEENS3_IJNS3_IJS6_NS4_ILi0EEEEEEEEEEENS_10ViewEngineINS_8gmem_ptrIPKN7cutlass10bfloat16_tEEEEEEEC2ERKSC_RKSK_:
[----:B------:R-:W-:Y:S02]  /*acb0*/  IADD3 R4, R81, -c[0x0][0x20], RZ ;  /* 0x8000080051047a10 */ /* 0x000fe40007ffe0ff */
[----:B------:R-:W-:-:S03]  /*acc0*/  MOV R7, 0x0 ;  /* 0x0000000000077802 */ /* 0x000fc60000000f00 */
[----:B------:R1:W-:Y:S01]  /*acd0*/  STL.64 [R4], R2 ;  /* 0x0000000204007387 */ /* 0x0003e20000100a00 */
[----:B------:R-:W-:Y:S05]  /*ace0*/  RET.REL.NODEC R6 `(_ZN7cutlass13device_kernelIN5flash19enable_sm80_to_sm89INS1_16FlashAttnBwdSm80INS1_25CollectiveMainloopBwdSm80ILi2ELi2EN4cute5tupleIJNS5_1CILi128EEES8_NS7_ILi64EEEEEENS_10bfloat16_tEfNS_4arch4Sm80ELb1ELb0ELb1ELb0ELb1ELb0ELb0ELb0ELi2ELi4ELi4ELi4ELb0EEENS1_21CollectiveEpilogueBwdISA_SB_SD_Li256ELb0ELb0ELi2EEENS1_25SingleTileBwdLPTSchedulerILb0ELi128ELb1EEEEEEEEEvNT_6ParamsE) ;  /* 0xffff531006007950 */ /* 0x000fea0003c3ffff */
        .type           $_ZN7cutlass13device_kernelIN5flash19enable_sm80_to_sm89INS1_16FlashAttnBwdSm80INS1_25CollectiveMainloopBwdSm80ILi2ELi2EN4cute5tupleIJNS5_1CILi128EEES8_NS7_ILi64EEEEEENS_10bfloat16_tEfNS_4arch4Sm80ELb1ELb0ELb1ELb0ELb1ELb0ELb0ELb0ELi2ELi4ELi4ELi4ELb0EEENS1_21CollectiveEpilogueBwdISA_SB_SD_Li256ELb0ELb0ELi2EEENS1_25SingleTileBwdLPTSchedulerILb0ELi128ELb1EEEEEEEEEvNT_6ParamsE$_ZN4cute3eso3ESOILb1ELb0EJNS_6LayoutINS_5tupleIJNS3_IJNS_1CILi8EEENS4_ILi1EEEEEEEEENS3_IJNS3_IJS6_NS4_ILi0EEEEEEEEEEENS_10ViewEngineINS_8smem_ptrIPN7cutlass10bfloat16_tEEEEEEEC2ERKSC_RKSJ_,@function
        .size           $_ZN7cutlass13device_kernelIN5flash19enable_sm80_to_sm89INS1_16FlashAttnBwdSm80INS1_25CollectiveMainloopBwdSm80ILi2ELi2EN4cute5tupleIJNS5_1CILi128EEES8_NS7_ILi64EEEEEENS_10bfloat16_tEfNS_4arch4Sm80ELb1ELb0ELb1ELb0ELb1ELb0ELb0ELb0ELi2ELi4ELi4ELi4ELb0EEENS1_21CollectiveEpilogueBwdISA_SB_SD_Li256ELb0ELb0ELi2EEENS1_25SingleTileBwdLPTSchedulerILb0ELi128ELb1EEEEEEEEEvNT_6ParamsE$_ZN4cute3eso3ESOILb1ELb0EJNS_6LayoutINS_5tupleIJNS3_IJNS_1CILi8EEENS4_ILi1EEEEEEEEENS3_IJNS3_IJS6_NS4_ILi0EEEEEEEEEEENS_10ViewEngineINS_8smem_ptrIPN7cutlass10bfloat16_tEEEEEEEC2ERKSC_RKSJ_,($_ZN7cutlass13device_kernelIN5flash19enable_sm80_to_sm89INS1_16FlashAttnBwdSm80INS1_25CollectiveMainloopBwdSm80ILi2ELi2EN4cute5tupleIJNS5_1CILi128EEES8_NS7_ILi64EEEEEENS_10bfloat16_tEfNS_4arch4Sm80ELb1ELb0ELb1ELb0ELb1ELb0ELb0ELb0ELi2ELi4ELi4ELi4ELb0EEENS1_21CollectiveEpilogueBwdISA_SB_SD_Li256ELb0ELb0ELi2EEENS1_25SingleTileBwdLPTSchedulerILb0ELi128ELb1EEEEEEEEEvNT_6ParamsE$_ZN4cute3eso3ESOILb1ELb0EJNS_6LayoutINS_5tupleIJNS3_IJNS_1CILi8EEENS4_ILi1EEEEEEEEENS3_IJNS3_IJS6_NS4_ILi0EEEEEEEEEEENS_10ViewEngineIPN7cutlass10bfloat16_tEEEEEC2ERKSC_RKSH_ - $_ZN7cutlass13device_kernelIN5flash19enable_sm80_to_sm89INS1_16FlashAttnBwdSm80INS1_25CollectiveMainloopBwdSm80ILi2ELi2EN4cute5tupleIJNS5_1CILi128EEES8_NS7_ILi64EEEEEENS_10bfloat16_tEfNS_4arch4Sm80ELb1ELb0ELb1ELb0ELb1ELb0ELb0ELb0ELi2ELi4ELi4ELi4ELb0EEENS1_21CollectiveEpilogueBwdISA_SB_SD_Li256ELb0ELb0ELi2EEENS1_25SingleTileBwdLPTSchedulerILb0ELi128ELb1EEEEEEEEEvNT_6ParamsE$_ZN4cute3eso3ESOILb1ELb0EJNS_6LayoutINS_5tupleIJNS3_IJNS_1CILi8EEENS4_ILi1EEEEEEEEENS3_IJNS3_IJS6_NS4_ILi0EEEEEEEEEEENS_10ViewEngineINS_8smem_ptrIPN7cutlass10bfloat16_tEEEEEEEC2ERKSC_RKSJ_)
$_ZN7cutlass13device_kernelIN5flash19enable_sm80_to_sm89INS1_16FlashAttnBwdSm80INS1_25CollectiveMainloopBwdSm80ILi2ELi2EN4cute5tupleIJNS5_1CILi128EEES8_NS7_ILi64EEEEEENS_10bfloat16_tEfNS_4arch4Sm80ELb1ELb0ELb1ELb0ELb1ELb0ELb0ELb0ELi2ELi4ELi4ELi4ELb0EEENS1_21CollectiveEpilogueBwdISA_SB_SD_Li256ELb0ELb0ELi2EEENS1_25SingleTileBwdLPTSchedulerILb0ELi128ELb1EEEEEEEEEvNT_6ParamsE$_ZN4cute3eso3ESOILb1ELb0EJNS_6LayoutINS_5tupleIJNS3_IJNS_1CILi8EEENS4_ILi1EEEEEEEEENS3_IJNS3_IJS6_NS4_ILi0EEEEEEEEEEENS_10ViewEngineINS_8smem_ptrIPN7cutlass10bfloat16_tEEEEEEEC2ERKSC_RKSJ_:
[----:B------:R-:W-:Y:S02]  /*acf0*/  IADD3 R6, R6, -c[0x0][0x20], RZ ;  /* 0x8000080006067a10 */ /* 0x000fe40007ffe0ff */
[----:B------:R-:W-:-:S03]  /*ad00*/  MOV R9, 0x0 ;  /* 0x0000000000097802 */ /* 0x000fc60000000f00 */
[----:B------:R1:W-:Y:S01]  /*ad10*/  STL.64 [R6], R2 ;  /* 0x0000000206007387 */ /* 0x0003e20000100a00 */
[----:B------:R-:W-:Y:S05]  /*ad20*/  RET.REL.NODEC R8 `(_ZN7cutlass13device_kernelIN5flash19enable_sm80_to_sm89INS1_16FlashAttnBwdSm80INS1_25CollectiveMainloopBwdSm80ILi2ELi2EN4cute5tupleIJNS5_1CILi128EEES8_NS7_ILi64EEEEEENS_10bfloat16_tEfNS_4arch4Sm80ELb1ELb0ELb1ELb0ELb1ELb0ELb0ELb0ELi2ELi4ELi4ELi4ELb0EEENS1_21CollectiveEpilogueBwdISA_SB_SD_Li256ELb0ELb0ELi2EEENS1_25SingleTileBwdLPTSchedulerILb0ELi128ELb1EEEEEEEEEvNT_6ParamsE) ;  /* 0xffff52d008007950 */ /* 0x000fea0003c3ffff */
        .type           $_ZN7cutlass13device_kernelIN5flash19enable_sm80_to_sm89INS1_16FlashAttnBwdSm80INS1_25CollectiveMainloopBwdSm80ILi2ELi2EN4cute5tupleIJNS5_1CILi128EEES8_NS7_ILi64EEEEEENS_10bfloat16_tEfNS_4arch4Sm80ELb1ELb0ELb1ELb0ELb1ELb0ELb0ELb0ELi2ELi4ELi4ELi4ELb0EEENS1_21CollectiveEpilogueBwdISA_SB_SD_Li256ELb0ELb0ELi2EEENS1_25SingleTileBwdLPTSchedulerILb0ELi128ELb1EEEEEEEEEvNT_6ParamsE$_ZN4cute3eso3ESOILb1ELb0EJNS_6LayoutINS_5tupleIJNS3_IJNS_1CILi8EEENS4_ILi1EEEEEEEEENS3_IJNS3_IJS6_NS4_ILi0EEEEEEEEEEENS_10ViewEngineIPN7cutlass10bfloat16_tEEEEEC2ERKSC_RKSH_,@function
        .size           $_ZN7cutlass13device_kernelIN5flash19enable_sm80_to_sm89INS1_16FlashAttnBwdSm80INS1_25CollectiveMainloopBwdSm80ILi2ELi2EN4cute5tupleIJNS5_1CILi128EEES8_NS7_ILi64EEEEEENS_10bfloat16_tEfNS_4arch4Sm80ELb1ELb0ELb1ELb0ELb1ELb0ELb0ELb0ELi2ELi4ELi4ELi4ELb0EEENS1_21CollectiveEpilogueBwdISA_SB_SD_Li256ELb0ELb0ELi2EEENS1_25SingleTileBwdLPTSchedulerILb0ELi128ELb1EEEEEEEEEvNT_6ParamsE$_ZN4cute3eso3ESOILb1ELb0EJNS_6LayoutINS_5tupleIJNS3_IJNS_1CILi8EEENS4_ILi1EEEEEEEEENS3_IJNS3_IJS6_NS4_ILi0EEEEEEEEEEENS_10ViewEngineIPN7cutlass10bfloat16_tEEEEEC2ERKSC_RKSH_,($_ZN7cutlass13device_kernelIN5flash19enable_sm80_to_sm89INS1_16FlashAttnBwdSm80INS1_25CollectiveMainloopBwdSm80ILi2ELi2EN4cute5tupleIJNS5_1CILi128EEES8_NS7_ILi64EEEEEENS_10bfloat16_tEfNS_4arch4Sm80ELb1ELb0ELb1ELb0ELb1ELb0ELb0ELb0ELi2ELi4ELi4ELi4ELb0EEENS1_21CollectiveEpilogueBwdISA_SB_SD_Li256ELb0ELb0ELi2EEENS1_25SingleTileBwdLPTSchedulerILb0ELi128ELb1EEEEEEEEEvNT_6ParamsE$_ZN4cute3eso3ESOILb1ELb0EJNS_6LayoutINS_5tupleIJNS3_IJNS_1CILi8EEENS4_ILi1EEEEEEEEENS3_IJNS3_IJS6_NS4_ILi0EEEEEEEEEEEiEEC2ERKSC_RKi - $_ZN7cutlass13device_kernelIN5flash19enable_sm80_to_sm89INS1_16FlashAttnBwdSm80INS1_25CollectiveMainloopBwdSm80ILi2ELi2EN4cute5tupleIJNS5_1CILi128EEES8_NS7_ILi64EEEEEENS_10bfloat16_tEfNS_4arch4Sm80ELb1ELb0ELb1ELb0ELb1ELb0ELb0ELb0ELi2ELi4ELi4ELi4ELb0EEENS1_21CollectiveEpilogueBwdISA_SB_SD_Li256ELb0ELb0ELi2EEENS1_25SingleTileBwdLPTSchedulerILb0ELi128ELb1EEEEEEEEEvNT_6ParamsE$_ZN4cute3eso3ESOILb1ELb0EJNS_6LayoutINS_5tupleIJNS3_IJNS_1CILi8EEENS4_ILi1EEEEEEEEENS3_IJNS3_IJS6_NS4_ILi0EEEEEEEEEEENS_10ViewEngineIPN7cutlass10bfloat16_tEEEEEC2ERKSC_RKSH_)
$_ZN7cutlass13device_kernelIN5flash19enable_sm80_to_sm89INS1_16FlashAttnBwdSm80INS1_25CollectiveMainloopBwdSm80ILi2ELi2EN4cute5tupleIJNS5_1CILi128EEES8_NS7_ILi64EEEEEENS_10bfloat16_tEfNS_4arch4Sm80ELb1ELb0ELb1ELb0ELb1ELb0ELb0ELb0ELi2ELi4ELi4ELi4ELb0EEENS1_21CollectiveEpilogueBwdISA_SB_SD_Li256ELb0ELb0ELi2EEENS1_25SingleTileBwdLPTSchedulerILb0ELi128ELb1EEEEEEEEEvNT_6ParamsE$_ZN4cute3eso3ESOILb1ELb0EJNS_6LayoutINS_5tupleIJNS3_IJNS_1CILi8EEENS4_ILi1EEEEEEEEENS3_IJNS3_IJS6_NS4_ILi0EEEEEEEEEEENS_10ViewEngineIPN7cutlass10bfloat16_tEEEEEC2ERKSC_RKSH_:
[----:B------:R-:W-:Y:S01]  /*ad30*/  IADD3 R2, R67, -c[0x0][0x20], RZ ;  /* 0x8000080043027a10 */ /* 0x000fe20007ffe0ff */
[----:B------:R-:W-:Y:S01]  /*ad40*/  IMAD.MOV.U32 R9, RZ, RZ, R3 ;  /* 0x000000ffff097224 */ /* 0x000fe200078e0003 */
[----:B------:R-:W-:-:S04]  /*ad50*/  MOV R7, 0x0 ;  /* 0x0000000000077802 */ /* 0x000fc80000000f00 */
[----:B------:R1:W-:Y:S01]  /*ad60*/  STL.64 [R2], R8 ;  /* 0x0000000802007387 */ /* 0x0003e20000100a00 */
[----:B------:R-:W-:Y:S05]  /*ad70*/  RET.REL.NODEC R6 `(_ZN7cutlass13device_kernelIN5flash19enable_sm80_to_sm89INS1_16FlashAttnBwdSm80INS1_25CollectiveMainloopBwdSm80ILi2ELi2EN4cute5tupleIJNS5_1CILi128EEES8_NS7_ILi64EEEEEENS_10bfloat16_tEfNS_4arch4Sm80ELb1ELb0ELb1ELb0ELb1ELb0ELb0ELb0ELi2ELi4ELi4ELi4ELb0EEENS1_21CollectiveEpilogueBwdISA_SB_SD_Li256ELb0ELb0ELi2EEENS1_25SingleTileBwdLPTSchedulerILb0ELi128ELb1EEEEEEEEEvNT_6ParamsE) ;  /* 0xffff528006007950 */ /* 0x000fea0003c3ffff */
        .type           $_ZN7cutlass13device_kernelIN5flash19enable_sm80_to_sm89INS1_16FlashAttnBwdSm80INS1_25CollectiveMainloopBwdSm80ILi2ELi2EN4cute5tupleIJNS5_1CILi128EEES8_NS7_ILi64EEEEEENS_10bfloat16_tEfNS_4arch4Sm80ELb1ELb0ELb1ELb0ELb1ELb0ELb0ELb0ELi2ELi4ELi4ELi4ELb0EEENS1_21CollectiveEpilogueBwdISA_SB_SD_Li256ELb0ELb0ELi2EEENS1_25SingleTileBwdLPTSchedulerILb0ELi128ELb1EEEEEEEEEvNT_6ParamsE$_ZN4cute3eso3ESOILb1ELb0EJNS_6LayoutINS_5tupleIJNS3_IJNS_1CILi8EEENS4_ILi1EEEEEEEEENS3_IJNS3_IJS6_NS4_ILi0EEEEEEEEEEEiEEC2ERKSC_RKi,@function
        .size           $_ZN7cutlass13device_kernelIN5flash19enable_sm80_to_sm89INS1_16FlashAttnBwdSm80INS1_25CollectiveMainloopBwdSm80ILi2ELi2EN4cute5tupleIJNS5_1CILi128EEES8_NS7_ILi64EEEEEENS_10bfloat16_tEfNS_4arch4Sm80ELb1ELb0ELb1ELb0ELb1ELb0ELb0ELb0ELi2ELi4ELi4ELi4ELb0EEENS1_21CollectiveEpilogueBwdISA_SB_SD_Li256ELb0ELb0ELi2EEENS1_25SingleTileBwdLPTSchedulerILb0ELi128ELb1EEEEEEEEEvNT_6ParamsE$_ZN4cute3eso3ESOILb1ELb0EJNS_6LayoutINS_5tupleIJNS3_IJNS_1CILi8EEENS4_ILi1EEEEEEEEENS3_IJNS3_IJS6_NS4_ILi0EEEEEEEEEEEiEEC2ERKSC_RKi,($_ZN7cutlass13device_kernelIN5flash19enable_sm80_to_sm89INS1_16FlashAttnBwdSm80INS1_25CollectiveMainloopBwdSm80ILi2ELi2EN4cute5tupleIJNS5_1CILi128EEES8_NS7_ILi64EEEEEENS_10bfloat16_tEfNS_4arch4Sm80ELb1ELb0ELb1ELb0ELb1ELb0ELb0ELb0ELi2ELi4ELi4ELi4ELb0EEENS1_21CollectiveEpilogueBwdISA_SB_SD_Li256ELb0ELb0ELi2EEENS1_25SingleTileBwdLPTSchedulerILb0ELi128ELb1EEEEEEEEEvNT_6ParamsE$_ZN4cute3eso3ESOILb1ELb0EJNS_6LayoutINS_5tupleIJNS3_IJNS_1CILi8EEENS4_ILi1EEEEEEEEENS3_IJNS3_IJS6_NS4_ILi0EEEEEEEEEEElEEC2ERKSC_RKl - $_ZN7cutlass13device_kernelIN5flash19enable_sm80_to_sm89INS1_16FlashAttnBwdSm80INS1_25CollectiveMainloopBwdSm80ILi2ELi2EN4cute5tupleIJNS5_1CILi128EEES8_NS7_ILi64EEEEEENS_10bfloat16_tEfNS_4arch4Sm80ELb1ELb0ELb1ELb0ELb1ELb0ELb0ELb0ELi2ELi4ELi4ELi4ELb0EEENS1_21CollectiveEpilogueBwdISA_SB_SD_Li256ELb0ELb0ELi2EEENS1_25SingleTileBwdLPTSchedulerILb0ELi128ELb1EEEEEEEEEvNT_6ParamsE$_ZN4cute3eso3ESOILb1ELb0EJNS_6LayoutINS_5tupleIJNS3_IJNS_1CILi8EEENS4_ILi1EEEEEEEEENS3_IJNS3_IJS6_NS4_ILi0EEEEEEEEEEEiEEC2ERKSC_RKi)
$_ZN7cutlass13device_kernelIN5flash19enable_sm80_to_sm89INS1_16FlashAttnBwdSm80INS1_25CollectiveMainloopBwdSm80ILi2ELi2EN4cute5tupleIJNS5_1CILi128EEES8_NS7_ILi64EEEEEENS_10bfloat16_tEfNS_4arch4Sm80ELb1ELb0ELb1ELb0ELb1ELb0ELb0ELb0ELi2ELi4ELi4ELi4ELb0EEENS1_21CollectiveEpilogueBwdISA_SB_SD_Li256ELb0ELb0ELi2EEENS1_25SingleTileBwdLPTSchedulerILb0ELi128ELb1EEEEEEEEEvNT_6ParamsE$_ZN4cute3eso3ESOILb1ELb0EJNS_6LayoutINS_5tupleIJNS3_IJNS_1CILi8EEENS4_ILi1EEEEEEEEENS3_IJNS3_IJS6_NS4_ILi0EEEEEEEEEEEiEEC2ERKSC_RKi:
[----:B------:R-:W-:Y:S02]  /*ad80*/  IADD3 R2, R2, -c[0x0][0x20], RZ ;  /* 0x8000080002027a10 */ /* 0x000fe40007ffe0ff */
[----:B------:R-:W-:-:S03]  /*ad90*/  MOV R7, 0x0 ;  /* 0x0000000000077802 */ /* 0x000fc60000000f00 */
[----:B------:R1:W-:Y:S01]  /*ada0*/  STL [R2], R3 ;  /* 0x0000000302007387 */ /* 0x0003e20000100800 */
[----:B------:R-:W-:Y:S05]  /*adb0*/  RET.REL.NODEC R6 `(_ZN7cutlass13device_kernelIN5flash19enable_sm80_to_sm89INS1_16FlashAttnBwdSm80INS1_25CollectiveMainloopBwdSm80ILi2ELi2EN4cute5tupleIJNS5_1CILi128EEES8_NS7_ILi64EEEEEENS_10bfloat16_tEfNS_4arch4Sm80ELb1ELb0ELb1ELb0ELb1ELb0ELb0ELb0ELi2ELi4ELi4ELi4ELb0EEENS1_21CollectiveEpilogueBwdISA_SB_SD_Li256ELb0ELb0ELi2EEENS1_25SingleTileBwdLPTSchedulerILb0ELi128ELb1EEEEEEEEEvNT_6ParamsE) ;  /* 0xffff524006007950 */ /* 0x000fea0003c3ffff */
        .type           $_ZN7cutlass13device_kernelIN5flash19enable_sm80_to_sm89INS1_16FlashAttnBwdSm80INS1_25CollectiveMainloopBwdSm80ILi2ELi2EN4cute5tupleIJNS5_1CILi128EEES8_NS7_ILi64EEEEEENS_10bfloat16_tEfNS_4arch4Sm80ELb1ELb0ELb1ELb0ELb1ELb0ELb0ELb0ELi2ELi4ELi4ELi4ELb0EEENS1_21CollectiveEpilogueBwdISA_SB_SD_Li256ELb0ELb0ELi2EEENS1_25SingleTileBwdLPTSchedulerILb0ELi128ELb1EEEEEEEEEvNT_6ParamsE$_ZN4cute3eso3ESOILb1ELb0EJNS_6LayoutINS_5tupleIJNS3_IJNS_1CILi8EEENS4_ILi1EEEEEEEEENS3_IJNS3_IJS6_NS4_ILi0EEEEEEEEEEElEEC2ERKSC_RKl,@function
        .size           $_ZN7cutlass13device_kernelIN5flash19enable_sm80_to_sm89INS1_16FlashAttnBwdSm80INS1_25CollectiveMainloopBwdSm80ILi2ELi2EN4cute5tupleIJNS5_1CILi128EEES8_NS7_ILi64EEEEEENS_10bfloat16_tEfNS_4arch4Sm80ELb1ELb0ELb1ELb0ELb1ELb0ELb0ELb0ELi2ELi4ELi4ELi4ELb0EEENS1_21CollectiveEpilogueBwdISA_SB_SD_Li256ELb0ELb0ELi2EEENS1_25SingleTileBwdLPTSchedulerILb0ELi128ELb1EEEEEEEEEvNT_6ParamsE$_ZN4cute3eso3ESOILb1ELb0EJNS_6LayoutINS_5tupleIJNS3_IJNS_1CILi8EEENS4_ILi1EEEEEEEEENS3_IJNS3_IJS6_NS4_ILi0EEEEEEEEEEElEEC2ERKSC_RKl,($_ZN7cutlass13device_kernelIN5flash19enable_sm80_to_sm89INS1_16FlashAttnBwdSm80INS1_25CollectiveMainloopBwdSm80ILi2ELi2EN4cute5tupleIJNS5_1CILi128EEES8_NS7_ILi64EEEEEENS_10bfloat16_tEfNS_4arch4Sm80ELb1ELb0ELb1ELb0ELb1ELb0ELb0ELb0ELi2ELi4ELi4ELi4ELb0EEENS1_21CollectiveEpilogueBwdISA_SB_SD_Li256ELb0ELb0ELi2EEENS1_25SingleTileBwdLPTSchedulerILb0ELi128ELb1EEEEEEEEEvNT_6ParamsE$_ZN4cute3eso3ESOILb1ELb0EJNS_6LayoutINS_5tupleIJNS3_IJNS_1CILi8EEENS4_ILi1EEEEEENS3_IJNS4_ILi2EEEEEEEEENS3_IJNS3_IJS6_NS4_ILi0EEEEEENS3_IJNS4_ILi4096EEEEEEEEEEENS_10ViewEngineINS_8smem_ptrIPN7cutlass10bfloat16_tEEEEEEEC2ERKSG_RKSN_ - $_ZN7cutlass13device_kernelIN5flash19enable_sm80_to_sm89INS1_16FlashAttnBwdSm80INS1_25CollectiveMainloopBwdSm80ILi2ELi2EN4cute5tupleIJNS5_1CILi128EEES8_NS7_ILi64EEEEEENS_10bfloat16_tEfNS_4arch4Sm80ELb1ELb0ELb1ELb0ELb1ELb0ELb0ELb0ELi2ELi4ELi4ELi4ELb0EEENS1_21CollectiveEpilogueBwdISA_SB_SD_Li256ELb0ELb0ELi2EEENS1_25SingleTileBwdLPTSchedulerILb0ELi128ELb1EEEEEEEEEvNT_6ParamsE$_ZN4cute3eso3ESOILb1ELb0EJNS_6LayoutINS_5tupleIJNS3_IJNS_1CILi8EEENS4_ILi1EEEEEEEEENS3_IJNS3_IJS6_NS4_ILi0EEEEEEEEEEElEEC2ERKSC_RKl)
$_ZN7cutlass13device_kernelIN5flash19enable_sm80_to_sm89INS1_16FlashAttnBwdSm80INS1_25CollectiveMainloopBwdSm80ILi2ELi2EN4cute5tupleIJNS5_1CILi128EEES8_NS7_ILi64EEEEEENS_10bfloat16_tEfNS_4arch4Sm80ELb1ELb0ELb1ELb0ELb1ELb0ELb0ELb0ELi2ELi4ELi4ELi4ELb0EEENS1_21CollectiveEpilogueBwdISA_SB_SD_Li256ELb0ELb0ELi2EEENS1_25SingleTileBwdLPTSchedulerILb0ELi128ELb1EEEEEEEEEvNT_6ParamsE$_ZN4cute3eso3ESOILb1ELb0EJNS_6LayoutINS_5tupleIJNS3_IJNS_1CILi8EEENS4_ILi1EEEEEEEEENS3_IJNS3_IJS6_NS4_ILi0EEEEEEEEEEElEEC2ERKSC_RKl:
[----:B------:R-:W-:Y:S01]  /*adc0*/  IADD3 R2, R81, -c[0x0][0x20], RZ ;  /* 0x8000080051027a10 */ /* 0x000fe20007ffe0ff */
[----:B------:R-:W-:Y:S01]  /*add0*/  IMAD.MOV.U32 R7, RZ, RZ, R3 ;  /* 0x000000ffff077224 */ /* 0x000fe200078e0003 */
[----:B------:R-:W-:-:S04]  /*ade0*/  MOV R5, 0x0 ;  /* 0x0000000000057802 */ /* 0x000fc80000000f00 */
[----:B------:R1:W-:Y:S01]  /*adf0*/  STL.64 [R2], R6 ;  /* 0x0000000602007387 */ /* 0x0003e20000100a00 */
[----:B------:R-:W-:Y:S05]  /*ae00*/  RET.REL.NODEC R4 `(_ZN7cutlass13device_kernelIN5flash19enable_sm80_to_sm89INS1_16FlashAttnBwdSm80INS1_25CollectiveMainloopBwdSm80ILi2ELi2EN4cute5tupleIJNS5_1CILi128EEES8_NS7_ILi64EEEEEENS_10bfloat16_tEfNS_4arch4Sm80ELb1ELb0ELb1ELb0ELb1ELb0ELb0ELb0ELi2ELi4ELi4ELi4ELb0EEENS1_21CollectiveEpilogueBwdISA_SB_SD_Li256ELb0ELb0ELi2EEENS1_25SingleTileBwdLPTSchedulerILb0ELi128ELb1EEEEEEEEEvNT_6ParamsE) ;  /* 0xffff51f004007950 */ /* 0x000fea0003c3ffff */
        .type           $_ZN7cutlass13device_kernelIN5flash19enable_sm80_to_sm89INS1_16FlashAttnBwdSm80INS1_25CollectiveMainloopBwdSm80ILi2ELi2EN4cute5tupleIJNS5_1CILi128EEES8_NS7_ILi64EEEEEENS_10bfloat16_tEfNS_4arch4Sm80ELb1ELb0ELb1ELb0ELb1ELb0ELb0ELb0ELi2ELi4ELi4ELi4ELb0EEENS1_21CollectiveEpilogueBwdISA_SB_SD_Li256ELb0ELb0ELi2EEENS1_25SingleTileBwdLPTSchedulerILb0ELi128ELb1EEEEEEEEEvNT_6ParamsE$_ZN4cute3eso3ESOILb1ELb0EJNS_6LayoutINS_5tupleIJNS3_IJNS_1CILi8EEENS4_ILi1EEEEEENS3_IJNS4_ILi2EEEEEEEEENS3_IJNS3_IJS6_NS4_ILi0EEEEEENS3_IJNS4_ILi4096EEEEEEEEEEENS_10ViewEngineINS_8smem_ptrIPN7cutlass10bfloat16_tEEEEEEEC2ERKSG_RKSN_,@function
        .size           $_ZN7cutlass13device_kernelIN5flash19enable_sm80_to_sm89INS1_16FlashAttnBwdSm80INS1_25CollectiveMainloopBwdSm80ILi2ELi2EN4cute5tupleIJNS5_1CILi128EEES8_NS7_ILi64EEEEEENS_10bfloat16_tEfNS_4arch4Sm80ELb1ELb0ELb1ELb0ELb1ELb0ELb0ELb0ELi2ELi4ELi4ELi4ELb0EEENS1_21CollectiveEpilogueBwdISA_SB_SD_Li256ELb0ELb0ELi2EEENS1_25SingleTileBwdLPTSchedulerILb0ELi128ELb1EEEEEEEEEvNT_6ParamsE$_ZN4cute3eso3ESOILb1ELb0EJNS_6LayoutINS_5tupleIJNS3_IJNS_1CILi8EEENS4_ILi1EEEEEENS3_IJNS4_ILi2EEEEEEEEENS3_IJNS3_IJS6_NS4_ILi0EEEEEENS3_IJNS4_ILi4096EEEEEEEEEEENS_10ViewEngineINS_8smem_ptrIPN7cutlass10bfloat16_tEEEEEEEC2ERKSG_RKSN_,($_ZN7cutlass13device_kernelIN5flash19enable_sm80_to_sm89INS1_16FlashAttnBwdSm80INS1_25CollectiveMainloopBwdSm80ILi2ELi2EN4cute5tupleIJNS5_1CILi128EEES8_NS7_ILi64EEEEEENS_10bfloat16_tEfNS_4arch4Sm80ELb1ELb0ELb1ELb0ELb1ELb0ELb0ELb0ELi2ELi4ELi4ELi4ELb0EEENS1_21CollectiveEpilogueBwdISA_SB_SD_Li256ELb0ELb0ELi2EEENS1_25SingleTileBwdLPTSchedulerILb0ELi128ELb1EEEEEEEEEvNT_6ParamsE$_ZN4cute3eso3ESOILb1ELb0EJNS_6LayoutINS_5tupleIJNS3_IJNS_1CILi8EEENS4_ILi1EEEEEENS3_IJNS4_ILi2EEEEEEEEENS3_IJNS3_IJS6_NS4_ILi0EEEEEENS3_IJNS4_ILi64EEEEEEEEEEENS_10ViewEngineIPN7cutlass10bfloat16_tEEEEEC2ERKSG_RKSL_ - $_ZN7cutlass13device_kernelIN5flash19enable_sm80_to_sm89INS1_16FlashAttnBwdSm80INS1_25CollectiveMainloopBwdSm80ILi2ELi2EN4cute5tupleIJNS5_1CILi128EEES8_NS7_ILi64EEEEEENS_10bfloat16_tEfNS_4arch4Sm80ELb1ELb0ELb1ELb0ELb1ELb0ELb0ELb0ELi2ELi4ELi4ELi4ELb0EEENS1_21CollectiveEpilogueBwdISA_SB_SD_Li256ELb0ELb0ELi2EEENS1_25SingleTileBwdLPTSchedulerILb0ELi128ELb1EEEEEEEEEvNT_6ParamsE$_ZN4cute3eso3ESOILb1ELb0EJNS_6LayoutINS_5tupleIJNS3_IJNS_1CILi8EEENS4_ILi1EEEEEENS3_IJNS4_ILi2EEEEEEEEENS3_IJNS3_IJS6_NS4_ILi0EEEEEENS3_IJNS4_ILi4096EEEEEEEEEEENS_10ViewEngineINS_8smem_ptrIPN7cutlass10bfloat16_tEEEEEEEC2ERKSG_RKSN_)
$_ZN7cutlass13device_kernelIN5flash19enable_sm80_to_sm89INS1_16FlashAttnBwdSm80INS1_25CollectiveMainloopBwdSm80ILi2ELi2EN4cute5tupleIJNS5_1CILi128EEES8_NS7_ILi64EEEEEENS_10bfloat16_tEfNS_4arch4Sm80ELb1ELb0ELb1ELb0ELb1ELb0ELb0ELb0ELi2ELi4ELi4ELi4ELb0EEENS1_21CollectiveEpilogueBwdISA_SB_SD_Li256ELb0ELb0ELi2EEENS1_25SingleTileBwdLPTSchedulerILb0ELi128ELb1EEEEEEEEEvNT_6ParamsE$_ZN4cute3eso3ESOILb1ELb0EJNS_6LayoutINS_5tupleIJNS3_IJNS_1CILi8EEENS4_ILi1EEEEEENS3_IJNS4_ILi2EEEEEEEEENS3_IJNS3_IJS6_NS4_ILi0EEEEEENS3_IJNS4_ILi4096EEEEEEEEEEENS_10ViewEngineINS_8smem_ptrIPN7cutlass10bfloat16_tEEEEEEEC2ERKSG_RKSN_:
[----:B------:R-:W-:Y:S01]  /*ae10*/  IADD3 R5, R67, -c[0x0][0x20], RZ ;  /* 0x8000080043057a10 */ /* 0x000fe20007ffe0ff */
[----:B------:R-:W-:Y:S01]  /*ae20*/  IMAD.MOV.U32 R8, RZ, RZ, R4 ;  /* 0x000000ffff087224 */ /* 0x000fe200078e0004 */
[----:B------:R-:W-:Y:S01]  /*ae30*/  MOV R9, R7 ;  /* 0x0000000700097202 */ /* 0x000fe20000000f00 */
[----:B------:R-:W-:-:S04]  /*ae40*/  IMAD.MOV.U32 R7, RZ, RZ, 0x0 ;  /* 0x00000000ff077424 */ /* 0x000fc800078e00ff */
[----:B------:R1:W-:Y:S01]  /*ae50*/  STL.64 [R5], R8 ;  /* 0x0000000805007387 */ /* 0x0003e20000100a00 */
[----:B------:R-:W-:Y:S05]  /*ae60*/  RET.REL.NODEC R6 `(_ZN7cutlass13device_kernelIN5flash19enable_sm80_to_sm89INS1_16FlashAttnBwdSm80INS1_25CollectiveMainloopBwdSm80ILi2ELi2EN4cute5tupleIJNS5_1CILi128EEES8_NS7_ILi64EEEEEENS_10bfloat16_tEfNS_4arch4Sm80ELb1ELb0ELb1ELb0ELb1ELb0ELb0ELb0ELi2ELi4ELi4ELi4ELb0EEENS1_21CollectiveEpilogueBwdISA_SB_SD_Li256ELb0ELb0ELi2EEENS1_25SingleTileBwdLPTSchedulerILb0ELi128ELb1EEEEEEEEEvNT_6ParamsE) ;  /* 0xffff519006007950 */ /* 0x000fea0003c3ffff */
        .type           $_ZN7cutlass13device_kernelIN5flash19enable_sm80_to_sm89INS1_16FlashAttnBwdSm80INS1_25CollectiveMainloopBwdSm80ILi2ELi2EN4cute5tupleIJNS5_1CILi128EEES8_NS7_ILi64EEEEEENS_10bfloat16_tEfNS_4arch4Sm80ELb1ELb0ELb1ELb0ELb1ELb0ELb0ELb0ELi2ELi4ELi4ELi4ELb0EEENS1_21CollectiveEpilogueBwdISA_SB_SD_Li256ELb0ELb0ELi2EEENS1_25SingleTileBwdLPTSchedulerILb0ELi128ELb1EEEEEEEEEvNT_6ParamsE$_ZN4cute3eso3ESOILb1ELb0EJNS_6LayoutINS_5tupleIJNS3_IJNS_1CILi8EEENS4_ILi1EEEEEENS3_IJNS4_ILi2EEEEEEEEENS3_IJNS3_IJS6_NS4_ILi0EEEEEENS3_IJNS4_ILi64EEEEEEEEEEENS_10ViewEngineIPN7cutlass10bfloat16_tEEEEEC2ERKSG_RKSL_,@function
        .size           $_ZN7cutlass13device_kernelIN5flash19enable_sm80_to_sm89INS1_16FlashAttnBwdSm80INS1_25CollectiveMainloopBwdSm80ILi2ELi2EN4cute5tupleIJNS5_1CILi128EEES8_NS7_ILi64EEEEEENS_10bfloat16_tEfNS_4arch4Sm80ELb1ELb0ELb1ELb0ELb1ELb0ELb0ELb0ELi2ELi4ELi4ELi4ELb0EEENS1_21CollectiveEpilogueBwdISA_SB_SD_Li256ELb0ELb0ELi2EEENS1_25SingleTileBwdLPTSchedulerILb0ELi128ELb1EEEEEEEEEvNT_6ParamsE$_ZN4cute3eso3ESOILb1ELb0EJNS_6LayoutINS_5tupleIJNS3_IJNS_1CILi8EEENS4_ILi1EEEEEENS3_IJNS4_ILi2EEEEEEEEENS3_IJNS3_IJS6_NS4_ILi0EEEEEENS3_IJNS4_ILi64EEEEEEEEEEENS_10ViewEngineIPN7cutlass10bfloat16_tEEEEEC2ERKSG_RKSL_,($_ZN7cutlass13device_kernelIN5flash19enable_sm80_to_sm89INS1_16FlashAttnBwdSm80INS1_25CollectiveMainloopBwdSm80ILi2ELi2EN4cute5tupleIJNS5_1CILi128EEES8_NS7_ILi64EEEEEENS_10bfloat16_tEfNS_4arch4Sm80ELb1ELb0ELb1ELb0ELb1ELb0ELb0ELb0ELi2ELi4ELi4ELi4ELb0EEENS1_21CollectiveEpilogueBwdISA_SB_SD_Li256ELb0ELb0ELi2EEENS1_25SingleTileBwdLPTSchedulerILb0ELi128ELb1EEEEEEEEEvNT_6ParamsE$_ZN4cute3eso3ESOILb1ELb0EJNS_6LayoutINS_5tupleIJNS3_IJNS_1CILi8EEENS4_ILi1EEEEEENS3_IJNS4_ILi2EEEEEEEEENS3_IJNS3_IJS6_NS4_ILi0EEEEEENS3_IJNS4_ILi8192EEEEEEEEEEENS_10ViewEngineINS_8smem_ptrIPN7cutlass10bfloat16_tEEEEEEEC2ERKSG_RKSN_ - $_ZN7cutlass13device_kernelIN5flash19enable_sm80_to_sm89INS1_16FlashAttnBwdSm80INS1_25CollectiveMainloopBwdSm80ILi2ELi2EN4cute5tupleIJNS5_1CILi128EEES8_NS7_ILi64EEEEEENS_10bfloat16_tEfNS_4arch4Sm80ELb1ELb0ELb1ELb0ELb1ELb0ELb0ELb0ELi2ELi4ELi4ELi4ELb0EEENS1_21CollectiveEpilogueBwdISA_SB_SD_Li256ELb0ELb0ELi2EEENS1_25SingleTileBwdLPTSchedulerILb0ELi128ELb1EEEEEEEEEvNT_6ParamsE$_ZN4cute3eso3ESOILb1ELb0EJNS_6LayoutINS_5tupleIJNS3_IJNS_1CILi8EEENS4_ILi1EEEEEENS3_IJNS4_ILi2EEEEEEEEENS3_IJNS3_IJS6_NS4_ILi0EEEEEENS3_IJNS4_ILi64EEEEEEEEEEENS_10ViewEngineIPN7cutlass10bfloat16_tEEEEEC2ERKSG_RKSL_)
$_ZN7cutlass13device_kernelIN5flash19enable_sm80_to_sm89INS1_16FlashAttnBwdSm80INS1_25CollectiveMainloopBwdSm80ILi2ELi2EN4cute5tupleIJNS5_1CILi128EEES8_NS7_ILi64EEEEEENS_10bfloat16_tEfNS_4arch4Sm80ELb1ELb0ELb1ELb0ELb1ELb0ELb0ELb0ELi2ELi4ELi4ELi4ELb0EEENS1_21CollectiveEpilogueBwdISA_SB_SD_Li256ELb0ELb0ELi2EEENS1_25SingleTileBwdLPTSchedulerILb0ELi128ELb1EEEEEEEEEvNT_6ParamsE$_ZN4cute3eso3ESOILb1ELb0EJNS_6LayoutINS_5tupleIJNS3_IJNS_1CILi8EEENS4_ILi1EEEEEENS3_IJNS4_ILi2EEEEEEEEENS3_IJNS3_IJS6_NS4_ILi0EEEEEENS3_IJNS4_ILi64EEEEEEEEEEENS_10ViewEngineIPN7cutlass10bfloat16_tEEEEEC2ERKSG_RKSL_:
[----:B------:R-:W-:Y:S01]  /*ae70*/  IADD3 R2, R23, -c[0x0][0x20], RZ ;  /* 0x8000080017027a10 */ /* 0x000fe20007ffe0ff */
[----:B------:R-:W-:Y:S01]  /*ae80*/  IMAD.MOV.U32 R9, RZ, RZ, R3 ;  /* 0x000000ffff097224 */ /* 0x000fe200078e0003 */
[----:B------:R-:W-:-:S04]  /*ae90*/  MOV R7, 0x0 ;  /* 0x0000000000077802 */ /* 0x000fc80000000f00 */
[----:B------:R1:W-:Y:S01]  /*aea0*/  STL.64 [R2], R8 ;  /* 0x0000000802007387 */ /* 0x0003e20000100a00 */
[----:B------:R-:W-:Y:S05]  /*aeb0*/  RET.REL.NODEC R6 `(_ZN7cutlass13device_kernelIN5flash19enable_sm80_to_sm89INS1_16FlashAttnBwdSm80INS1_25CollectiveMainloopBwdSm80ILi2ELi2EN4cute5tupleIJNS5_1CILi128EEES8_NS7_ILi64EEEEEENS_10bfloat16_tEfNS_4arch4Sm80ELb1ELb0ELb1ELb0ELb1ELb0ELb0ELb0ELi2ELi4ELi4ELi4ELb0EEENS1_21CollectiveEpilogueBwdISA_SB_SD_Li256ELb0ELb0ELi2EEENS1_25SingleTileBwdLPTSchedulerILb0ELi128ELb1EEEEEEEEEvNT_6ParamsE) ;  /* 0xffff514006007950 */ /* 0x000fea0003c3ffff */
        .type           $_ZN7cutlass13device_kernelIN5flash19enable_sm80_to_sm89INS1_16FlashAttnBwdSm80INS1_25CollectiveMainloopBwdSm80ILi2ELi2EN4cute5tupleIJNS5_1CILi128EEES8_NS7_ILi64EEEEEENS_10bfloat16_tEfNS_4arch4Sm80ELb1ELb0ELb1ELb0ELb1ELb0ELb0ELb0ELi2ELi4ELi4ELi4ELb0EEENS1_21CollectiveEpilogueBwdISA_SB_SD_Li256ELb0ELb0ELi2EEENS1_25SingleTileBwdLPTSchedulerILb0ELi128ELb1EEEEEEEEEvNT_6ParamsE$_ZN4cute3eso3ESOILb1ELb0EJNS_6LayoutINS_5tupleIJNS3_IJNS_1CILi8EEENS4_ILi1EEEEEENS3_IJNS4_ILi2EEEEEEEEENS3_IJNS3_IJS6_NS4_ILi0EEEEEENS3_IJNS4_ILi8192EEEEEEEEEEENS_10ViewEngineINS_8smem_ptrIPN7cutlass10bfloat16_tEEEEEEEC2ERKSG_RKSN_,@function
        .size           $_ZN7cutlass13device_kernelIN5flash19enable_sm80_to_sm89INS1_16FlashAttnBwdSm80INS1_25CollectiveMainloopBwdSm80ILi2ELi2EN4cute5tupleIJNS5_1CILi128EEES8_NS7_ILi64EEEEEENS_10bfloat16_tEfNS_4arch4Sm80ELb1ELb0ELb1ELb0ELb1ELb0ELb0ELb0ELi2ELi4ELi4ELi4ELb0EEENS1_21CollectiveEpilogueBwdISA_SB_SD_Li256ELb0ELb0ELi2EEENS1_25SingleTileBwdLPTSchedulerILb0ELi128ELb1EEEEEEEEEvNT_6ParamsE$_ZN4cute3eso3ESOILb1ELb0EJNS_6LayoutINS_5tupleIJNS3_IJNS_1CILi8EEENS4_ILi1EEEEEENS3_IJNS4_ILi2EEEEEEEEENS3_IJNS3_IJS6_NS4_ILi0EEEEEENS3_IJNS4_ILi8192EEEEEEEEEEENS_10ViewEngineINS_8smem_ptrIPN7cutlass10bfloat16_tEEEEEEEC2ERKSG_RKSN_,($_ZN7cutlass13device_kernelIN5flash19enable_sm80_to_sm89INS1_16FlashAttnBwdSm80INS1_25CollectiveMainloopBwdSm80ILi2ELi2EN4cute5tupleIJNS5_1CILi128EEES8_NS7_ILi64EEEEEENS_10bfloat16_tEfNS_4arch4Sm80ELb1ELb0ELb1ELb0ELb1ELb0ELb0ELb0ELi2ELi4ELi4ELi4ELb0EEENS1_21CollectiveEpilogueBwdISA_SB_SD_Li256ELb0ELb0ELi2EEENS1_25SingleTileBwdLPTSchedulerILb0ELi128ELb1EEEEEEEEEvNT_6ParamsE$_ZN4cute3eso3ESOILb1ELb0EJNS_6LayoutINS_5tupleIJNS3_IJNS_1CILi8EEENS4_ILi1EEEEEENS3_IJNS4_ILi2EEEEEEEEENS3_IJNS3_IJS6_NS4_ILi0EEEEEENS3_IJS5_EEEEEEEENS_10ViewEngineIPN7cutlass10bfloat16_tEEEEEC2ERKSF_RKSK_ - $_ZN7cutlass13device_kernelIN5flash19enable_sm80_to_sm89INS1_16FlashAttnBwdSm80INS1_25CollectiveMainloopBwdSm80ILi2ELi2EN4cute5tupleIJNS5_1CILi128EEES8_NS7_ILi64EEEEEENS_10bfloat16_tEfNS_4arch4Sm80ELb1ELb0ELb1ELb0ELb1ELb0ELb0ELb0ELi2ELi4ELi4ELi4ELb0EEENS1_21CollectiveEpilogueBwdISA_SB_SD_Li256ELb0ELb0ELi2EEENS1_25SingleTileBwdLPTSchedulerILb0ELi128ELb1EEEEEEEEEvNT_6ParamsE$_ZN4cute3eso3ESOILb1ELb0EJNS_6LayoutINS_5tupleIJNS3_IJNS_1CILi8EEENS4_ILi1EEEEEENS3_IJNS4_ILi2EEEEEEEEENS3_IJNS3_IJS6_NS4_ILi0EEEEEENS3_IJNS4_ILi8192EEEEEEEEEEENS_10ViewEngineINS_8smem_ptrIPN7cutlass10bfloat16_tEEEEEEEC2ERKSG_RKSN_)
$_ZN7cutlass13device_kernelIN5flash19enable_sm80_to_sm89INS1_16FlashAttnBwdSm80INS1_25CollectiveMainloopBwdSm80ILi2ELi2EN4cute5tupleIJNS5_1CILi128EEES8_NS7_ILi64EEEEEENS_10bfloat16_tEfNS_4arch4Sm80ELb1ELb0ELb1ELb0ELb1ELb0ELb0ELb0ELi2ELi4ELi4ELi4ELb0EEENS1_21CollectiveEpilogueBwdISA_SB_SD_Li256ELb0ELb0ELi2EEENS1_25SingleTileBwdLPTSchedulerILb0ELi128ELb1EEEEEEEEEvNT_6ParamsE$_ZN4cute3eso3ESOILb1ELb0EJNS_6LayoutINS_5tupleIJNS3_IJNS_1CILi8EEENS4_ILi1EEEEEENS3_IJNS4_ILi2EEEEEEEEENS3_IJNS3_IJS6_NS4_ILi0EEEEEENS3_IJNS4_ILi8192EEEEEEEEEEENS_10ViewEngineINS_8smem_ptrIPN7cutlass10bfloat16_tEEEEEEEC2ERKSG_RKSN_:
[----:B------:R-:W-:Y:S01]  /*aec0*/  IADD3 R5, R23, -c[0x0][0x20], RZ ;  /* 0x8000080017057a10 */ /* 0x000fe20007ffe0ff */
[----:B------:R-:W-:Y:S01]  /*aed0*/  IMAD.MOV.U32 R8, RZ, RZ, R4 ;  /* 0x000000ffff087224 */ /* 0x000fe200078e0004 */
[----:B------:R-:W-:Y:S01]  /*aee0*/  MOV R9, R7 ;  /* 0x0000000700097202 */ /* 0x000fe20000000f00 */
[----:B------:R-:W-:-:S04]  /*aef0*/  IMAD.MOV.U32 R7, RZ, RZ, 0x0 ;  /* 0x00000000ff077424 */ /* 0x000fc800078e00ff */
[----:B------:R1:W-:Y:S01]  /*af00*/  STL.64 [R5], R8 ;  /* 0x0000000805007387 */ /* 0x0003e20000100a00 */
[----:B------:R-:W-:Y:S05]  /*af10*/  RET.REL.NODEC R6 `(_ZN7cutlass13device_kernelIN5flash19enable_sm80_to_sm89INS1_16FlashAttnBwdSm80INS1_25CollectiveMainloopBwdSm80ILi2ELi2EN4cute5tupleIJNS5_1CILi128EEES8_NS7_ILi64EEEEEENS_10bfloat16_tEfNS_4arch4Sm80ELb1ELb0ELb1ELb0ELb1ELb0ELb0ELb0ELi2ELi4ELi4ELi4ELb0EEENS1_21CollectiveEpilogueBwdISA_SB_SD_Li256ELb0ELb0ELi2EEENS1_25SingleTileBwdLPTSchedulerILb0ELi128ELb1EEEEEEEEEvNT_6ParamsE) ;  /* 0xffff50e006007950 */ /* 0x000fea0003c3ffff */
        .type           $_ZN7cutlass13device_kernelIN5flash19enable_sm80_to_sm89INS1_16FlashAttnBwdSm80INS1_25CollectiveMainloopBwdSm80ILi2ELi2EN4cute5tupleIJNS5_1CILi128EEES8_NS7_ILi64EEEEEENS_10bfloat16_tEfNS_4arch4Sm80ELb1ELb0ELb1ELb0ELb1ELb0ELb0ELb0ELi2ELi4ELi4ELi4ELb0EEENS1_21CollectiveEpilogueBwdISA_SB_SD_Li256ELb0ELb0ELi2EEENS1_25SingleTileBwdLPTSchedulerILb0ELi128ELb1EEEEEEEEEvNT_6ParamsE$_ZN4cute3eso3ESOILb1ELb0EJNS_6LayoutINS_5tupleIJNS3_IJNS_1CILi8EEENS4_ILi1EEEEEENS3_IJNS4_ILi2EEEEEEEEENS3_IJNS3_IJS6_NS4_ILi0EEEEEENS3_IJS5_EEEEEEEENS_10ViewEngineIPN7cutlass10bfloat16_tEEEEEC2ERKSF_RKSK_,@function
        .size           $_ZN7cutlass13device_kernelIN5flash19enable_sm80_to_sm89INS1_16FlashAttnBwdSm80INS1_25CollectiveMainloopBwdSm80ILi2ELi2EN4cute5tupleIJNS5_1CILi128EEES8_NS7_ILi64EEEEEENS_10bfloat16_tEfNS_4arch4Sm80ELb1ELb0ELb1ELb0ELb1ELb0ELb0ELb0ELi2ELi4ELi4ELi4ELb0EEENS1_21CollectiveEpilogueBwdISA_SB_SD_Li256ELb0ELb0ELi2EEENS1_25SingleTileBwdLPTSchedulerILb0ELi128ELb1EEEEEEEEEvNT_6ParamsE$_ZN4cute3eso3ESOILb1ELb0EJNS_6LayoutINS_5tupleIJNS3_IJNS_1CILi8EEENS4_ILi1EEEEEENS3_IJNS4_ILi2EEEEEEEEENS3_IJNS3_IJS6_NS4_ILi0EEEEEENS3_IJS5_EEEEEEEENS_10ViewEngineIPN7cutlass10bfloat16_tEEEEEC2ERKSF_RKSK_,($_ZN7cutlass13device_kernelIN5flash19enable_sm80_to_sm89INS1_16FlashAttnBwdSm80INS1_25CollectiveMainloopBwdSm80ILi2ELi2EN4cute5tupleIJNS5_1CILi128EEES8_NS7_ILi64EEEEEENS_10bfloat16_tEfNS_4arch4Sm80ELb1ELb0ELb1ELb0ELb1ELb0ELb0ELb0ELi2ELi4ELi4ELi4ELb0EEENS1_21CollectiveEpilogueBwdISA_SB_SD_Li256ELb0ELb0ELi2EEENS1_25SingleTileBwdLPTSchedulerILb0ELi128ELb1EEEEEEEEEvNT_6ParamsE$_ZN4cute3eso3ESOILb1ELb0EJNS_6LayoutINS_5tupleIJNS3_IJNS_1CILi8EEENS4_ILi1EEEEEENS3_IJNS4_ILi4EEEEEEEEENS3_IJNS3_IJS6_NS4_ILi0EEEEEENS3_IJNS4_ILi2048EEEEEEEEEEENS_10ViewEngineINS_8smem_ptrIPN7cutlass10bfloat16_tEEEEEEEC2ERKSG_RKSN_ - $_ZN7cutlass13device_kernelIN5flash19enable_sm80_to_sm89INS1_16FlashAttnBwdSm80INS1_25CollectiveMainloopBwdSm80ILi2ELi2EN4cute5tupleIJNS5_1CILi128EEES8_NS7_ILi64EEEEEENS_10bfloat16_tEfNS_4arch4Sm80ELb1ELb0ELb1ELb0ELb1ELb0ELb0ELb0ELi2ELi4ELi4ELi4ELb0EEENS1_21CollectiveEpilogueBwdISA_SB_SD_Li256ELb0ELb0ELi2EEENS1_25SingleTileBwdLPTSchedulerILb0ELi128ELb1EEEEEEEEEvNT_6ParamsE$_ZN4cute3eso3ESOILb1ELb0EJNS_6LayoutINS_5tupleIJNS3_IJNS_1CILi8EEENS4_ILi1EEEEEENS3_IJNS4_ILi2EEEEEEEEENS3_IJNS3_IJS6_NS4_ILi0EEEEEENS3_IJS5_EEEEEEEENS_10ViewEngineIPN7cutlass10bfloat16_tEEEEEC2ERKSF_RKSK_)
$_ZN7cutlass13device_kernelIN5flash19enable_sm80_to_sm89INS1_16FlashAttnBwdSm80INS1_25CollectiveMainloopBwdSm80ILi2ELi2EN4cute5tupleIJNS5_1CILi128EEES8_NS7_ILi64EEEEEENS_10bfloat16_tEfNS_4arch4Sm80ELb1ELb0ELb1ELb0ELb1ELb0ELb0ELb0ELi2ELi4ELi4ELi4ELb0EEENS1_21CollectiveEpilogueBwdISA_SB_SD_Li256ELb0ELb0ELi2EEENS1_25SingleTileBwdLPTSchedulerILb0ELi128ELb1EEEEEEEEEvNT_6ParamsE$_ZN4cute3eso3ESOILb1ELb0EJNS_6LayoutINS_5tupleIJNS3_IJNS_1CILi8EEENS4_ILi1EEEEEENS3_IJNS4_ILi2EEEEEEEEENS3_IJNS3_IJS6_NS4_ILi0EEEEEENS3_IJS5_EEEEEEEENS_10ViewEngineIPN7cutlass10bfloat16_tEEEEEC2ERKSF_RKSK_:
[----:B------:R-:W-:Y:S01]  /*af20*/  IADD3 R3, R67, -c[0x0][0x20], RZ ;  /* 0x8000080043037a10 */ /* 0x000fe20007ffe0ff */
[----:B------:R-:W-:Y:S01]  /*af30*/  IMAD.MOV.U32 R8, RZ, RZ, R2 ;  /* 0x000000ffff087224 */ /* 0x000fe200078e0002 */
[----:B------:R-:W-:Y:S01]  /*af40*/  MOV R9, R5 ;  /* 0x0000000500097202 */ /* 0x000fe20000000f00 */
[----:B------:R-:W-:-:S04]  /*af50*/  IMAD.MOV.U32 R5, RZ, RZ, 0x0 ;  /* 0x00000000ff057424 */ /* 0x000fc800078e00ff */
[----:B------:R1:W-:Y:S01]  /*af60*/  STL.64 [R3], R8 ;  /* 0x0000000803007387 */ /* 0x0003e20000100a00 */
[----:B------:R-:W-:Y:S05]  /*af70*/  RET.REL.NODEC R4 `(_ZN7cutlass13device_kernelIN5flash19enable_sm80_to_sm89INS1_16FlashAttnBwdSm80INS1_25CollectiveMainloopBwdSm80ILi2ELi2EN4cute5tupleIJNS5_1CILi128EEES8_NS7_ILi64EEEEEENS_10bfloat16_tEfNS_4arch4Sm80ELb1ELb0ELb1ELb0ELb1ELb0ELb0ELb0ELi2ELi4ELi4ELi4ELb0EEENS1_21CollectiveEpilogueBwdISA_SB_SD_Li256ELb0ELb0ELi2EEENS1_25SingleTileBwdLPTSchedulerILb0ELi128ELb1EEEEEEEEEvNT_6ParamsE) ;  /* 0xffff508004007950 */ /* 0x000fea0003c3ffff */
        .type           $_ZN7cutlass13device_kernelIN5flash19enable_sm80_to_sm89INS1_16FlashAttnBwdSm80INS1_25CollectiveMainloopBwdSm80ILi2ELi2EN4cute5tupleIJNS5_1CILi128EEES8_NS7_ILi64EEEEEENS_10bfloat16_tEfNS_4arch4Sm80ELb1ELb0ELb1ELb0ELb1ELb0ELb0ELb0ELi2ELi4ELi4ELi4ELb0EEENS1_21CollectiveEpilogueBwdISA_SB_SD_Li256ELb0ELb0ELi2EEENS1_25SingleTileBwdLPTSchedulerILb0ELi128ELb1EEEEEEEEEvNT_6ParamsE$_ZN4cute3eso3ESOILb1ELb0EJNS_6LayoutINS_5tupleIJNS3_IJNS_1CILi8EEENS4_ILi1EEEEEENS3_IJNS4_ILi4EEEEEEEEENS3_IJNS3_IJS6_NS4_ILi0EEEEEENS3_IJNS4_ILi2048EEEEEEEEEEENS_10ViewEngineINS_8smem_ptrIPN7cutlass10bfloat16_tEEEEEEEC2ERKSG_RKSN_,@function
        .size           $_ZN7cutlass13device_kernelIN5flash19enable_sm80_to_sm89INS1_16FlashAttnBwdSm80INS1_25CollectiveMainloopBwdSm80ILi2ELi2EN4cute5tupleIJNS5_1CILi128EEES8_NS7_ILi64EEEEEENS_10bfloat16_tEfNS_4arch4Sm80ELb1ELb0ELb1ELb0ELb1ELb0ELb0ELb0ELi2ELi4ELi4ELi4ELb0EEENS1_21CollectiveEpilogueBwdISA_SB_SD_Li256ELb0ELb0ELi2EEENS1_25SingleTileBwdLPTSchedulerILb0ELi128ELb1EEEEEEEEEvNT_6ParamsE$_ZN4cute3eso3ESOILb1ELb0EJNS_6LayoutINS_5tupleIJNS3_IJNS_1CILi8EEENS4_ILi1EEEEEENS3_IJNS4_ILi4EEEEEEEEENS3_IJNS3_IJS6_NS4_ILi0EEEEEENS3_IJNS4_ILi2048EEEEEEEEEEENS_10ViewEngineINS_8smem_ptrIPN7cutlass10bfloat16_tEEEEEEEC2ERKSG_RKSN_,($_ZN7cutlass13device_kernelIN5flash19enable_sm80_to_sm89INS1_16FlashAttnBwdSm80INS1_25CollectiveMainloopBwdSm80ILi2ELi2EN4cute5tupleIJNS5_1CILi128EEES8_NS7_ILi64EEEEEENS_10bfloat16_tEfNS_4arch4Sm80ELb1ELb0ELb1ELb0ELb1ELb0ELb0ELb0ELi2ELi4ELi4ELi4ELb0EEENS1_21CollectiveEpilogueBwdISA_SB_SD_Li256ELb0ELb0ELi2EEENS1_25SingleTileBwdLPTSchedulerILb0ELi128ELb1EEEEEEEEEvNT_6ParamsE$_ZN4cute3eso3ESOILb1ELb0EJNS_6LayoutINS_5tupleIJNS3_IJNS_1CILi8EEENS4_ILi1EEEEEENS3_IJNS4_ILi4EEEEEEEEENS3_IJNS3_IJS6_NS4_ILi0EEEEEENS3_IJS5_EEEEEEEENS_10ViewEngineIPN7cutlass10bfloat16_tEEEEEC2ERKSF_RKSK_ - $_ZN7cutlass13device_kernelIN5flash19enable_sm80_to_sm89INS1_16FlashAttnBwdSm80INS1_25CollectiveMainloopBwdSm80ILi2ELi2EN4cute5tupleIJNS5_1CILi128EEES8_NS7_ILi64EEEEEENS_10bfloat16_tEfNS_4arch4Sm80ELb1ELb0ELb1ELb0ELb1ELb0ELb0ELb0ELi2ELi4ELi4ELi4ELb0EEENS1_21CollectiveEpilogueBwdISA_SB_SD_Li256ELb0ELb0ELi2EEENS1_25SingleTileBwdLPTSchedulerILb0ELi128ELb1EEEEEEEEEvNT_6ParamsE$_ZN4cute3eso3ESOILb1ELb0EJNS_6LayoutINS_5tupleIJNS3_IJNS_1CILi8EEENS4_ILi1EEEEEENS3_IJNS4_ILi4EEEEEEEEENS3_IJNS3_IJS6_NS4_ILi0EEEEEENS3_IJNS4_ILi2048EEEEEEEEEEENS_10ViewEngineINS_8smem_ptrIPN7cutlass10bfloat16_tEEEEEEEC2ERKSG_RKSN_)
$_ZN7cutlass13device_kernelIN5flash19enable_sm80_to_sm89INS1_16FlashAttnBwdSm80INS1_25CollectiveMainloopBwdSm80ILi2ELi2EN4cute5tupleIJNS5_1CILi128EEES8_NS7_ILi64EEEEEENS_10bfloat16_tEfNS_4arch4Sm80ELb1ELb0ELb1ELb0ELb1ELb0ELb0ELb0ELi2ELi4ELi4ELi4ELb0EEENS1_21CollectiveEpilogueBwdISA_SB_SD_Li256ELb0ELb0ELi2EEENS1_25SingleTileBwdLPTSchedulerILb0ELi128ELb1EEEEEEEEEvNT_6ParamsE$_ZN4cute3eso3ESOILb1ELb0EJNS_6LayoutINS_5tupleIJNS3_IJNS_1CILi8EEENS4_ILi1EEEEEENS3_IJNS4_ILi4EEEEEEEEENS3_IJNS3_IJS6_NS4_ILi0EEEEEENS3_IJNS4_ILi2048EEEEEEEEEEENS_10ViewEngineINS_8smem_ptrIPN7cutlass10bfloat16_tEEEEEEEC2ERKSG_RKSN_:
[----:B------:R-:W-:Y:S01]  /*af80*/  IADD3 R5, R23, -c[0x0][0x20], RZ ;  /* 0x8000080017057a10 */ /* 0x000fe20007ffe0ff */
[----:B------:R-:W-:Y:S01]  /*af90*/  IMAD.MOV.U32 R8, RZ, RZ, R4 ;  /* 0x000000ffff087224 */ /* 0x000fe200078e0004 */
[----:B------:R-:W-:Y:S01]  /*afa0*/  MOV R9, R7 ;  /* 0x0000000700097202 */ /* 0x000fe20000000f00 */
[----:B------:R-:W-:-:S04]  /*afb0*/  IMAD.MOV.U32 R7, RZ, RZ, 0x0 ;  /* 0x00000000ff077424 */ /* 0x000fc800078e00ff */
[----:B------:R1:W-:Y:S01]  /*afc0*/  STL.64 [R5], R8 ;  /* 0x0000000805007387 */ /* 0x0003e20000100a00 */
[----:B------:R-:W-:Y:S05]  /*afd0*/  RET.REL.NODEC R6 `(_ZN7cutlass13device_kernelIN5flash19enable_sm80_to_sm89INS1_16FlashAttnBwdSm80INS1_25CollectiveMainloopBwdSm80ILi2ELi2EN4cute5tupleIJNS5_1CILi128EEES8_NS7_ILi64EEEEEENS_10bfloat16_tEfNS_4arch4Sm80ELb1ELb0ELb1ELb0ELb1ELb0ELb0ELb0ELi2ELi4ELi4ELi4ELb0EEENS1_21CollectiveEpilogueBwdISA_SB_SD_Li256ELb0ELb0ELi2EEENS1_25SingleTileBwdLPTSchedulerILb0ELi128ELb1EEEEEEEEEvNT_6ParamsE) ;  /* 0xffff502006007950 */ /* 0x000fea0003c3ffff */
        .type           $_ZN7cutlass13device_kernelIN5flash19enable_sm80_to_sm89INS1_16FlashAttnBwdSm80INS1_25CollectiveMainloopBwdSm80ILi2ELi2EN4cute5tupleIJNS5_1CILi128EEES8_NS7_ILi64EEEEEENS_10bfloat16_tEfNS_4arch4Sm80ELb1ELb0ELb1ELb0ELb1ELb0ELb0ELb0ELi2ELi4ELi4ELi4ELb0EEENS1_21CollectiveEpilogueBwdISA_SB_SD_Li256ELb0ELb0ELi2EEENS1_25SingleTileBwdLPTSchedulerILb0ELi128ELb1EEEEEEEEEvNT_6ParamsE$_ZN4cute3eso3ESOILb1ELb0EJNS_6LayoutINS_5tupleIJNS3_IJNS_1CILi8EEENS4_ILi1EEEEEENS3_IJNS4_ILi4EEEEEEEEENS3_IJNS3_IJS6_NS4_ILi0EEEEEENS3_IJS5_EEEEEEEENS_10ViewEngineIPN7cutlass10bfloat16_tEEEEEC2ERKSF_RKSK_,@function
        .size           $_ZN7cutlass13device_kernelIN5flash19enable_sm80_to_sm89INS1_16FlashAttnBwdSm80INS1_25CollectiveMainloopBwdSm80ILi2ELi2EN4cute5tupleIJNS5_1CILi128EEES8_NS7_ILi64EEEEEENS_10bfloat16_tEfNS_4arch4Sm80ELb1ELb0ELb1ELb0ELb1ELb0ELb0ELb0ELi2ELi4ELi4ELi4ELb0EEENS1_21CollectiveEpilogueBwdISA_SB_SD_Li256ELb0ELb0ELi2EEENS1_25SingleTileBwdLPTSchedulerILb0ELi128ELb1EEEEEEEEEvNT_6ParamsE$_ZN4cute3eso3ESOILb1ELb0EJNS_6LayoutINS_5tupleIJNS3_IJNS_1CILi8EEENS4_ILi1EEEEEENS3_IJNS4_ILi4EEEEEEEEENS3_IJNS3_IJS6_NS4_ILi0EEEEEENS3_IJS5_EEEEEEEENS_10ViewEngineIPN7cutlass10bfloat16_tEEEEEC2ERKSF_RKSK_,($_ZN7cutlass13device_kernelIN5flash19enable_sm80_to_sm89INS1_16FlashAttnBwdSm80INS1_25CollectiveMainloopBwdSm80ILi2ELi2EN4cute5tupleIJNS5_1CILi128EEES8_NS7_ILi64EEEEEENS_10bfloat16_tEfNS_4arch4Sm80ELb1ELb0ELb1ELb0ELb1ELb0ELb0ELb0ELi2ELi4ELi4ELi4ELb0EEENS1_21CollectiveEpilogueBwdISA_SB_SD_Li256ELb0ELb0ELi2EEENS1_25SingleTileBwdLPTSchedulerILb0ELi128ELb1EEEEEEEEEvNT_6ParamsE$_ZN4cute3eso3ESOILb1ELb0EJNS_6LayoutINS_5tupleIJNS3_IJNS_1CILi8EEENS4_ILi1EEEEEENS4_ILi2EEEEEENS3_IJNS3_IJS6_NS4_ILi0EEEEEENS4_ILi4096EEEEEEEENS_10ViewEngineINS_8smem_ptrIPN7cutlass10bfloat16_tEEEEEEEC2ERKSE_RKSL_ - $_ZN7cutlass13device_kernelIN5flash19enable_sm80_to_sm89INS1_16FlashAttnBwdSm80INS1_25CollectiveMainloopBwdSm80ILi2ELi2EN4cute5tupleIJNS5_1CILi128EEES8_NS7_ILi64EEEEEENS_10bfloat16_tEfNS_4arch4Sm80ELb1ELb0ELb1ELb0ELb1ELb0ELb0ELb0ELi2ELi4ELi4ELi4ELb0EEENS1_21CollectiveEpilogueBwdISA_SB_SD_Li256ELb0ELb0ELi2EEENS1_25SingleTileBwdLPTSchedulerILb0ELi128ELb1EEEEEEEEEvNT_6ParamsE$_ZN4cute3eso3ESOILb1ELb0EJNS_6LayoutINS_5tupleIJNS3_IJNS_1CILi8EEENS4_ILi1EEEEEENS3_IJNS4_ILi4EEEEEEEEENS3_IJNS3_IJS6_NS4_ILi0EEEEEENS3_IJS5_EEEEEEEENS_10ViewEngineIPN7cutlass10bfloat16_tEEEEEC2ERKSF_RKSK_)
$_ZN7cutlass13device_kernelIN5flash19enable_sm80_to_sm89INS1_16FlashAttnBwdSm80INS1_25CollectiveMainloopBwdSm80ILi2ELi2EN4cute5tupleIJNS5_1CILi128EEES8_NS7_ILi64EEEEEENS_10bfloat16_tEfNS_4arch4Sm80ELb1ELb0ELb1ELb0ELb1ELb0ELb0ELb0ELi2ELi4ELi4ELi4ELb0EEENS1_21CollectiveEpilogueBwdISA_SB_SD_Li256ELb0ELb0ELi2EEENS1_25SingleTileBwdLPTSchedulerILb0ELi128ELb1EEEEEEEEEvNT_6ParamsE$_ZN4cute3eso3ESOILb1ELb0EJNS_6LayoutINS_5tupleIJNS3_IJNS_1CILi8EEENS4_ILi1EEEEEENS3_IJNS4_ILi4EEEEEEEEENS3_IJNS3_IJS6_NS4_ILi0EEEEEENS3_IJS5_EEEEEEEENS_10ViewEngineIPN7cutlass10bfloat16_tEEEEEC2ERKSF_RKSK_:
[----:B------:R-:W-:Y:S01]  /*afe0*/  IADD3 R3, R23, -c[0x0][0x20], RZ ;  /* 0x8000080017037a10 */ /* 0x000fe20007ffe0ff */
[----:B------:R-:W-:Y:S01]  /*aff0*/  IMAD.MOV.U32 R8, RZ, RZ, R2 ;  /* 0x000000ffff087224 */ /* 0x000fe200078e0002 */
[----:B------:R-:W-:Y:S01]  /*b000*/  MOV R9, R5 ;  /* 0x0000000500097202 */ /* 0x000fe20000000f00 */
[----:B------:R-:W-:-:S04]  /*b010*/  IMAD.MOV.U32 R5, RZ, RZ, 0x0 ;  /* 0x00000000ff057424 */ /* 0x000fc800078e00ff */
[----:B------:R1:W-:Y:S01]  /*b020*/  STL.64 [R3], R8 ;  /* 0x0000000803007387 */ /* 0x0003e20000100a00 */
[----:B------:R-:W-:Y:S05]  /*b030*/  RET.REL.NODEC R4 `(_ZN7cutlass13device_kernelIN5flash19enable_sm80_to_sm89INS1_16FlashAttnBwdSm80INS1_25CollectiveMainloopBwdSm80ILi2ELi2EN4cute5tupleIJNS5_1CILi128EEES8_NS7_ILi64EEEEEENS_10bfloat16_tEfNS_4arch4Sm80ELb1ELb0ELb1ELb0ELb1ELb0ELb0ELb0ELi2ELi4ELi4ELi4ELb0EEENS1_21CollectiveEpilogueBwdISA_SB_SD_Li256ELb0ELb0ELi2EEENS1_25SingleTileBwdLPTSchedulerILb0ELi128ELb1EEEEEEEEEvNT_6ParamsE) ;  /* 0xffff4fc004007950 */ /* 0x000fea0003c3ffff */
        .type           $_ZN7cutlass13device_kernelIN5flash19enable_sm80_to_sm89INS1_16FlashAttnBwdSm80INS1_25CollectiveMainloopBwdSm80ILi2ELi2EN4cute5tupleIJNS5_1CILi128EEES8_NS7_ILi64EEEEEENS_10bfloat16_tEfNS_4arch4Sm80ELb1ELb0ELb1ELb0ELb1ELb0ELb0ELb0ELi2ELi4ELi4ELi4ELb0EEENS1_21CollectiveEpilogueBwdISA_SB_SD_Li256ELb0ELb0ELi2EEENS1_25SingleTileBwdLPTSchedulerILb0ELi128ELb1EEEEEEEEEvNT_6ParamsE$_ZN4cute3eso3ESOILb1ELb0EJNS_6LayoutINS_5tupleIJNS3_IJNS_1CILi8EEENS4_ILi1EEEEEENS4_ILi2EEEEEENS3_IJNS3_IJS6_NS4_ILi0EEEEEENS4_ILi4096EEEEEEEENS_10ViewEngineINS_8smem_ptrIPN7cutlass10bfloat16_tEEEEEEEC2ERKSE_RKSL_,@function
        .size           $_ZN7cutlass13device_kernelIN5flash19enable_sm80_to_sm89INS1_16FlashAttnBwdSm80INS1_25CollectiveMainloopBwdSm80ILi2ELi2EN4cute5tupleIJNS5_1CILi128EEES8_NS7_ILi64EEEEEENS_10bfloat16_tEfNS_4arch4Sm80ELb1ELb0ELb1ELb0ELb1ELb0ELb0ELb0ELi2ELi4ELi4ELi4ELb0EEENS1_21CollectiveEpilogueBwdISA_SB_SD_Li256ELb0ELb0ELi2EEENS1_25SingleTileBwdLPTSchedulerILb0ELi128ELb1EEEEEEEEEvNT_6ParamsE$_ZN4cute3eso3ESOILb1ELb0EJNS_6LayoutINS_5tupleIJNS3_IJNS_1CILi8EEENS4_ILi1EEEEEENS4_ILi2EEEEEENS3_IJNS3_IJS6_NS4_ILi0EEEEEENS4_ILi4096EEEEEEEENS_10ViewEngineINS_8smem_ptrIPN7cutlass10bfloat16_tEEEEEEEC2ERKSE_RKSL_,($_ZN7cutlass13device_kernelIN5flash19enable_sm80_to_sm89INS1_16FlashAttnBwdSm80INS1_25CollectiveMainloopBwdSm80ILi2ELi2EN4cute5tupleIJNS5_1CILi128EEES8_NS7_ILi64EEEEEENS_10bfloat16_tEfNS_4arch4Sm80ELb1ELb0ELb1ELb0ELb1ELb0ELb0ELb0ELi2ELi4ELi4ELi4ELb0EEENS1_21CollectiveEpilogueBwdISA_SB_SD_Li256ELb0ELb0ELi2EEENS1_25SingleTileBwdLPTSchedulerILb0ELi128ELb1EEEEEEEEEvNT_6ParamsE$_ZN4cute3eso3ESOILb1ELb0EJNS_6LayoutINS_5tupleIJNS3_IJNS_1CILi8EEENS4_ILi1EEEEEENS4_ILi2EEEEEENS3_IJNS3_IJS6_NS4_ILi0EEEEEENS4_ILi4096EEEEEEEEiEEC2ERKSE_RKi - $_ZN7cutlass13device_kernelIN5flash19enable_sm80_to_sm89INS1_16FlashAttnBwdSm80INS1_25CollectiveMainloopBwdSm80ILi2ELi2EN4cute5tupleIJNS5_1CILi128EEES8_NS7_ILi64EEEEEENS_10bfloat16_tEfNS_4arch4Sm80ELb1ELb0ELb1ELb0ELb1ELb0ELb0ELb0ELi2ELi4ELi4ELi4ELb0EEENS1_21CollectiveEpilogueBwdISA_SB_SD_Li256ELb0ELb0ELi2EEENS1_25SingleTileBwdLPTSchedulerILb0ELi128ELb1EEEEEEEEEvNT_6ParamsE$_ZN4cute3eso3ESOILb1ELb0EJNS_6LayoutINS_5tupleIJNS3_IJNS_1CILi8EEENS4_ILi1EEEEEENS4_ILi2EEEEEENS3_IJNS3_IJS6_NS4_ILi0EEEEEENS4_ILi4096EEEEEEEENS_10ViewEngineINS_8smem_ptrIPN7cutlass10bfloat16_tEEEEEEEC2ERKSE_RKSL_)
$_ZN7cutlass13device_kernelIN5flash19enable_sm80_to_sm89INS1_16FlashAttnBwdSm80INS1_25CollectiveMainloopBwdSm80ILi2ELi2EN4cute5tupleIJNS5_1CILi128EEES8_NS7_ILi64EEEEEENS_10bfloat16_tEfNS_4arch4Sm80ELb1ELb0ELb1ELb0ELb1ELb0ELb0ELb0ELi2ELi4ELi4ELi4ELb0EEENS1_21CollectiveEpilogueBwdISA_SB_SD_Li256ELb0ELb0ELi2EEENS1_25SingleTileBwdLPTSchedulerILb0ELi128ELb1EEEEEEEEEvNT_6ParamsE$_ZN4cute3eso3ESOILb1ELb0EJNS_6LayoutINS_5tupleIJNS3_IJNS_1CILi8EEENS4_ILi1EEEEEENS4_ILi2EEEEEENS3_IJNS3_IJS6_NS4_ILi0EEEEEENS4_ILi4096EEEEEEEENS_10ViewEngineINS_8smem_ptrIPN7cutlass10bfloat16_tEEEEEEEC2ERKSE_RKSL_:
[----:B------:R-:W-:Y:S02]  /*b040*/  IADD3 R4, R67, -c[0x0][0x20], RZ ;  /* 0x8000080043047a10 */ /* 0x000fe40007ffe0ff */
[----:B------:R-:W-:-:S03]  /*b050*/  MOV R7, 0x0 ;  /* 0x0000000000077802 */ /* 0x000fc60000000f00 */
[----:B------:R1:W-:Y:S01]  /*b060*/  STL.64 [R4], R2 ;  /* 0x0000000204007387 */ /* 0x0003e20000100a00 */
[----:B------:R-:W-:Y:S05]  /*b070*/  RET.REL.NODEC R6 `(_ZN7cutlass13device_kernelIN5flash19enable_sm80_to_sm89INS1_16FlashAttnBwdSm80INS1_25CollectiveMainloopBwdSm80ILi2ELi2EN4cute5tupleIJNS5_1CILi128EEES8_NS7_ILi64EEEEEENS_10bfloat16_tEfNS_4arch4Sm80ELb1ELb0ELb1ELb0ELb1ELb0ELb0ELb0ELi2ELi4ELi4ELi4ELb0EEENS1_21CollectiveEpilogueBwdISA_SB_SD_Li256ELb0ELb0ELi2EEENS1_25SingleTileBwdLPTSchedulerILb0ELi128ELb1EEEEEEEEEvNT_6ParamsE) ;  /* 0xffff4f8006007950 */ /* 0x000fea0003c3ffff */
        .type           $_ZN7cutlass13device_kernelIN5flash19enable_sm80_to_sm89INS1_16FlashAttnBwdSm80INS1_25CollectiveMainloopBwdSm80ILi2ELi2EN4cute5tupleIJNS5_1CILi128EEES8_NS7_ILi64EEEEEENS_10bfloat16_tEfNS_4arch4Sm80ELb1ELb0ELb1ELb0ELb1ELb0ELb0ELb0ELi2ELi4ELi4ELi4ELb0EEENS1_21CollectiveEpilogueBwdISA_SB_SD_Li256ELb0ELb0ELi2EEENS1_25SingleTileBwdLPTSchedulerILb0ELi128ELb1EEEEEEEEEvNT_6ParamsE$_ZN4cute3eso3ESOILb1ELb0EJNS_6LayoutINS_5tupleIJNS3_IJNS_1CILi8EEENS4_ILi1EEEEEENS4_ILi2EEEEEENS3_IJNS3_IJS6_NS4_ILi0EEEEEENS4_ILi4096EEEEEEEEiEEC2ERKSE_RKi,@function
        .size           $_ZN7cutlass13device_kernelIN5flash19enable_sm80_to_sm89INS1_16FlashAttnBwdSm80INS1_25CollectiveMainloopBwdSm80ILi2ELi2EN4cute5tupleIJNS5_1CILi128EEES8_NS7_ILi64EEEEEENS_10bfloat16_tEfNS_4arch4Sm80ELb1ELb0ELb1ELb0ELb1ELb0ELb0ELb0ELi2ELi4ELi4ELi4ELb0EEENS1_21CollectiveEpilogueBwdISA_SB_SD_Li256ELb0ELb0ELi2EEENS1_25SingleTileBwdLPTSchedulerILb0ELi128ELb1EEEEEEEEEvNT_6ParamsE$_ZN4cute3eso3ESOILb1ELb0EJNS_6LayoutINS_5tupleIJNS3_IJNS_1CILi8EEENS4_ILi1EEEEEENS4_ILi2EEEEEENS3_IJNS3_IJS6_NS4_ILi0EEEEEENS4_ILi4096EEEEEEEEiEEC2ERKSE_RKi,($_ZN7cutlass13device_kernelIN5flash19enable_sm80_to_sm89INS1_16FlashAttnBwdSm80INS1_25CollectiveMainloopBwdSm80ILi2ELi2EN4cute5tupleIJNS5_1CILi128EEES8_NS7_ILi64EEEEEENS_10bfloat16_tEfNS_4arch4Sm80ELb1ELb0ELb1ELb0ELb1ELb0ELb0ELb0ELi2ELi4ELi4ELi4ELb0EEENS1_21CollectiveEpilogueBwdISA_SB_SD_Li256ELb0ELb0ELi2EEENS1_25SingleTileBwdLPTSchedulerILb0ELi128ELb1EEEEEEEEEvNT_6ParamsE$_ZN4cute3eso3ESOILb1ELb0EJNS_6LayoutINS_5tupleIJNS3_IJNS_1CILi8EEENS4_ILi1EEEEEENS4_ILi2EEEEEENS3_IJNS3_IJS6_NS4_ILi0EEEEEENS4_ILi64EEEEEEEENS_10ViewEngineIPN7cutlass10bfloat16_tEEEEEC2ERKSE_RKSJ_ - $_ZN7cutlass13device_kernelIN5flash19enable_sm80_to_sm89INS1_16FlashAttnBwdSm80INS1_25CollectiveMainloopBwdSm80ILi2ELi2EN4cute5tupleIJNS5_1CILi128EEES8_NS7_ILi64EEEEEENS_10bfloat16_tEfNS_4arch4Sm80ELb1ELb0ELb1ELb0ELb1ELb0ELb0ELb0ELi2ELi4ELi4ELi4ELb0EEENS1_21CollectiveEpilogueBwdISA_SB_SD_Li256ELb0ELb0ELi2EEENS1_25SingleTileBwdLPTSchedulerILb0ELi128ELb1EEEEEEEEEvNT_6ParamsE$_ZN4cute3eso3ESOILb1ELb0EJNS_6LayoutINS_5tupleIJNS3_IJNS_1CILi8EEENS4_ILi1EEEEEENS4_ILi2EEEEEENS3_IJNS3_IJS6_NS4_ILi0EEEEEENS4_ILi4096EEEEEEEEiEEC2ERKSE_RKi)
$_ZN7cutlass13device_kernelIN5flash19enable_sm80_to_sm89INS1_16FlashAttnBwdSm80INS1_25CollectiveMainloopBwdSm80ILi2ELi2EN4cute5tupleIJNS5_1CILi128EEES8_NS7_ILi64EEEEEENS_10bfloat16_tEfNS_4arch4Sm80ELb1ELb0ELb1ELb0ELb1ELb0ELb0ELb0ELi2ELi4ELi4ELi4ELb0EEENS1_21CollectiveEpilogueBwdISA_SB_SD_Li256ELb0ELb0ELi2EEENS1_25SingleTileBwdLPTSchedulerILb0ELi128ELb1EEEEEEEEEvNT_6ParamsE$_ZN4cute3eso3ESOILb1ELb0EJNS_6LayoutINS_5tupleIJNS3_IJNS_1CILi8EEENS4_ILi1EEEEEENS4_ILi2EEEEEENS3_IJNS3_IJS6_NS4_ILi0EEEEEENS4_ILi4096EEEEEEEEiEEC2ERKSE_RKi:
[----:B------:R-:W-:Y:S02]  /*b080*/  IADD3 R2, R67, -c[0x0][0x20], RZ ;  /* 0x8000080043027a10 */ /* 0x000fe40007ffe0ff */
[----:B------:R-:W-:-:S03]  /*b090*/  MOV R5, 0x0 ;  /* 0x0000000000057802 */ /* 0x000fc60000000f00 */
[----:B------:R1:W-:Y:S01]  /*b0a0*/  STL [R2], R3 ;  /* 0x0000000302007387 */ /* 0x0003e20000100800 */
[----:B------:R-:W-:Y:S05]  /*b0b0*/  RET.REL.NODEC R4 `(_ZN7cutlass13device_kernelIN5flash19enable_sm80_to_sm89INS1_16FlashAttnBwdSm80INS1_25CollectiveMainloopBwdSm80ILi2ELi2EN4cute5tupleIJNS5_1CILi128EEES8_NS7_ILi64EEEEEENS_10bfloat16_tEfNS_4arch4Sm80ELb1ELb0ELb1ELb0ELb1ELb0ELb0ELb0ELi2ELi4ELi4ELi4ELb0EEENS1_21CollectiveEpilogueBwdISA_SB_SD_Li256ELb0ELb0ELi2EEENS1_25SingleTileBwdLPTSchedulerILb0ELi128ELb1EEEEEEEEEvNT_6ParamsE) ;  /* 0xffff4f4004007950 */ /* 0x000fea0003c3ffff */
        .type           $_ZN7cutlass13device_kernelIN5flash19enable_sm80_to_sm89INS1_16FlashAttnBwdSm80INS1_25CollectiveMainloopBwdSm80ILi2ELi2EN4cute5tupleIJNS5_1CILi128EEES8_NS7_ILi64EEEEEENS_10bfloat16_tEfNS_4arch4Sm80ELb1ELb0ELb1ELb0ELb1ELb0ELb0ELb0ELi2ELi4ELi4ELi4ELb0EEENS1_21CollectiveEpilogueBwdISA_SB_SD_Li256ELb0ELb0ELi2EEENS1_25SingleTileBwdLPTSchedulerILb0ELi128ELb1EEEEEEEEEvNT_6ParamsE$_ZN4cute3eso3ESOILb1ELb0EJNS_6LayoutINS_5tupleIJNS3_IJNS_1CILi8EEENS4_ILi1EEEEEENS4_ILi2EEEEEENS3_IJNS3_IJS6_NS4_ILi0EEEEEENS4_ILi64EEEEEEEENS_10ViewEngineIPN7cutlass10bfloat16_tEEEEEC2ERKSE_RKSJ_,@function
        .size           $_ZN7cutlass13device_kernelIN5flash19enable_sm80_to_sm89INS1_16FlashAttnBwdSm80INS1_25CollectiveMainloopBwdSm80ILi2ELi2EN4cute5tupleIJNS5_1CILi128EEES8_NS7_ILi64EEEEEENS_10bfloat16_tEfNS_4arch4Sm80ELb1ELb0ELb1ELb0ELb1ELb0ELb0ELb0ELi2ELi4ELi4ELi4ELb0EEENS1_21CollectiveEpilogueBwdISA_SB_SD_Li256ELb0ELb0ELi2EEENS1_25SingleTileBwdLPTSchedulerILb0ELi128ELb1EEEEEEEEEvNT_6ParamsE$_ZN4cute3eso3ESOILb1ELb0EJNS_6LayoutINS_5tupleIJNS3_IJNS_1CILi8EEENS4_ILi1EEEEEENS4_ILi2EEEEEENS3_IJNS3_IJS6_NS4_ILi0EEEEEENS4_ILi64EEEEEEEENS_10ViewEngineIPN7cutlass10bfloat16_tEEEEEC2ERKSE_RKSJ_,($_ZN7cutlass13device_kernelIN5flash19enable_sm80_to_sm89INS1_16FlashAttnBwdSm80INS1_25CollectiveMainloopBwdSm80ILi2ELi2EN4cute5tupleIJNS5_1CILi128EEES8_NS7_ILi64EEEEEENS_10bfloat16_tEfNS_4arch4Sm80ELb1ELb0ELb1ELb0ELb1ELb0ELb0ELb0ELi2ELi4ELi4ELi4ELb0EEENS1_21CollectiveEpilogueBwdISA_SB_SD_Li256ELb0ELb0ELi2EEENS1_25SingleTileBwdLPTSchedulerILb0ELi128ELb1EEEEEEEEEvNT_6ParamsE$_ZN4cute3eso3ESOILb1ELb0EJNS_6LayoutINS_5tupleIJNS3_IJNS_1CILi8EEENS4_ILi1EEEEEENS4_ILi2EEEEEENS3_IJNS3_IJS6_NS4_ILi0EEEEEENS4_ILi64EEEEEEEEiEEC2ERKSE_RKi - $_ZN7cutlass13device_kernelIN5flash19enable_sm80_to_sm89INS1_16FlashAttnBwdSm80INS1_25CollectiveMainloopBwdSm80ILi2ELi2EN4cute5tupleIJNS5_1CILi128EEES8_NS7_ILi64EEEEEENS_10bfloat16_tEfNS_4arch4Sm80ELb1ELb0ELb1ELb0ELb1ELb0ELb0ELb0ELi2ELi4ELi4ELi4ELb0EEENS1_21CollectiveEpilogueBwdISA_SB_SD_Li256ELb0ELb0ELi2EEENS1_25SingleTileBwdLPTSchedulerILb0ELi128ELb1EEEEEEEEEvNT_6ParamsE$_ZN4cute3eso3ESOILb1ELb0EJNS_6LayoutINS_5tupleIJNS3_IJNS_1CILi8EEENS4_ILi1EEEEEENS4_ILi2EEEEEENS3_IJNS3_IJS6_NS4_ILi0EEEEEENS4_ILi64EEEEEEEENS_10ViewEngineIPN7cutlass10bfloat16_tEEEEEC2ERKSE_RKSJ_)
$_ZN7cutlass13device_kernelIN5flash19enable_sm80_to_sm89INS1_16FlashAttnBwdSm80INS1_25CollectiveMainloopBwdSm80ILi2ELi2EN4cute5tupleIJNS5_1CILi128EEES8_NS7_ILi64EEEEEENS_10bfloat16_tEfNS_4arch4Sm80ELb1ELb0ELb1ELb0ELb1ELb0ELb0ELb0ELi2ELi4ELi4ELi4ELb0EEENS1_21CollectiveEpilogueBwdISA_SB_SD_Li256ELb0ELb0ELi2EEENS1_25SingleTileBwdLPTSchedulerILb0ELi128ELb1EEEEEEEEEvNT_6ParamsE$_ZN4cute3eso3ESOILb1ELb0EJNS_6LayoutINS_5tupleIJNS3_IJNS_1CILi8EEENS4_ILi1EEEEEENS4_ILi2EEEEEENS3_IJNS3_IJS6_NS4_ILi0EEEEEENS4_ILi64EEEEEEEENS_10ViewEngineIPN7cutlass10bfloat16_tEEEEEC2ERKSE_RKSJ_:
[----:B------:R-:W-:Y:S01]  /*b0c0*/  IADD3 R2, R23, -c[0x0][0x20], RZ ;  /* 0x8000080017027a10 */ /* 0x000fe20007ffe0ff */
[----:B------:R-:W-:Y:S01]  /*b0d0*/  IMAD.MOV.U32 R9, RZ, RZ, R3 ;  /* 0x000000ffff097224 */ /* 0x000fe200078e0003 */
[----:B------:R-:W-:-:S04]  /*b0e0*/  MOV R7, 0x0 ;  /* 0x0000000000077802 */ /* 0x000fc80000000f00 */
[----:B------:R1:W-:Y:S01]  /*b0f0*/  STL.64 [R2], R8 ;  /* 0x0000000802007387 */ /* 0x0003e20000100a00 */
[----:B------:R-:W-:Y:S05]  /*b100*/  RET.REL.NODEC R6 `(_ZN7cutlass13device_kernelIN5flash19enable_sm80_to_sm89INS1_16FlashAttnBwdSm80INS1_25CollectiveMainloopBwdSm80ILi2ELi2EN4cute5tupleIJNS5_1CILi128EEES8_NS7_ILi64EEEEEENS_10bfloat16_tEfNS_4arch4Sm80ELb1ELb0ELb1ELb0ELb1ELb0ELb0ELb0ELi2ELi4ELi4ELi4ELb0EEENS1_21CollectiveEpilogueBwdISA_SB_SD_Li256ELb0ELb0ELi2EEENS1_25SingleTileBwdLPTSchedulerILb0ELi128ELb1EEEEEEEEEvNT_6ParamsE) ;  /* 0xffff4ef006007950 */ /* 0x000fea0003c3ffff */
        .type           $_ZN7cutlass13device_kernelIN5flash19enable_sm80_to_sm89INS1_16FlashAttnBwdSm80INS1_25CollectiveMainloopBwdSm80ILi2ELi2EN4cute5tupleIJNS5_1CILi128EEES8_NS7_ILi64EEEEEENS_10bfloat16_tEfNS_4arch4Sm80ELb1ELb0ELb1ELb0ELb1ELb0ELb0ELb0ELi2ELi4ELi4ELi4ELb0EEENS1_21CollectiveEpilogueBwdISA_SB_SD_Li256ELb0ELb0ELi2EEENS1_25SingleTileBwdLPTSchedulerILb0ELi128ELb1EEEEEEEEEvNT_6ParamsE$_ZN4cute3eso3ESOILb1ELb0EJNS_6LayoutINS_5tupleIJNS3_IJNS_1CILi8EEENS4_ILi1EEEEEENS4_ILi2EEEEEENS3_IJNS3_IJS6_NS4_ILi0EEEEEENS4_ILi64EEEEEEEEiEEC2ERKSE_RKi,@function
        .size           $_ZN7cutlass13device_kernelIN5flash19enable_sm80_to_sm89INS1_16FlashAttnBwdSm80INS1_25CollectiveMainloopBwdSm80ILi2ELi2EN4cute5tupleIJNS5_1CILi128EEES8_NS7_ILi64EEEEEENS_10bfloat16_tEfNS_4arch4Sm80ELb1ELb0ELb1ELb0ELb1ELb0ELb0ELb0ELi2ELi4ELi4ELi4ELb0EEENS1_21CollectiveEpilogueBwdISA_SB_SD_Li256ELb0ELb0ELi2EEENS1_25SingleTileBwdLPTSchedulerILb0ELi128ELb1EEEEEEEEEvNT_6ParamsE$_ZN4cute3eso3ESOILb1ELb0EJNS_6LayoutINS_5tupleIJNS3_IJNS_1CILi8EEENS4_ILi1EEEEEENS4_ILi2EEEEEENS3_IJNS3_IJS6_NS4_ILi0EEEEEENS4_ILi64EEEEEEEEiEEC2ERKSE_RKi,($_ZN7cutlass13device_kernelIN5flash19enable_sm80_to_sm89INS1_16FlashAttnBwdSm80INS1_25CollectiveMainloopBwdSm80ILi2ELi2EN4cute5tupleIJNS5_1CILi128EEES8_NS7_ILi64EEEEEENS_10bfloat16_tEfNS_4arch4Sm80ELb1ELb0ELb1ELb0ELb1ELb0ELb0ELb0ELi2ELi4ELi4ELi4ELb0EEENS1_21CollectiveEpilogueBwdISA_SB_SD_Li256ELb0ELb0ELi2EEENS1_25SingleTileBwdLPTSchedulerILb0ELi128ELb1EEEEEEEEEvNT_6ParamsE$_ZN4cute3eso3ESOILb1ELb0EJNS_6LayoutINS_5tupleIJNS3_IJNS_1CILi8EEENS4_ILi1EEEEEENS4_ILi2EEEEEENS3_IJNS3_IJS6_NS4_ILi0EEEEEENS4_ILi8192EEEEEEEENS_10ViewEngineINS_8smem_ptrIPN7cutlass10bfloat16_tEEEEEEEC2ERKSE_RKSL_ - $_ZN7cutlass13device_kernelIN5flash19enable_sm80_to_sm89INS1_16FlashAttnBwdSm80INS1_25CollectiveMainloopBwdSm80ILi2ELi2EN4cute5tupleIJNS5_1CILi128EEES8_NS7_ILi64EEEEEENS_10bfloat16_tEfNS_4arch4Sm80ELb1ELb0ELb1ELb0ELb1ELb0ELb0ELb0ELi2ELi4ELi4ELi4ELb0EEENS1_21CollectiveEpilogueBwdISA_SB_SD_Li256ELb0ELb0ELi2EEENS1_25SingleTileBwdLPTSchedulerILb0ELi128ELb1EEEEEEEEEvNT_6ParamsE$_ZN4cute3eso3ESOILb1ELb0EJNS_6LayoutINS_5tupleIJNS3_IJNS_1CILi8EEENS4_ILi1EEEEEENS4_ILi2EEEEEENS3_IJNS3_IJS6_NS4_ILi0EEEEEENS4_ILi64EEEEEEEEiEEC2ERKSE_RKi)
$_ZN7cutlass13device_kernelIN5flash19enable_sm80_to_sm89INS1_16FlashAttnBwdSm80INS1_25CollectiveMainloopBwdSm80ILi2ELi2EN4cute5tupleIJNS5_1CILi128EEES8_NS7_ILi64EEEEEENS_10bfloat16_tEfNS_4arch4Sm80ELb1ELb0ELb1ELb0ELb1ELb0ELb0ELb0ELi2ELi4ELi4ELi4ELb0EEENS1_21CollectiveEpilogueBwdISA_SB_SD_Li256ELb0ELb0ELi2EEENS1_25SingleTileBwdLPTSchedulerILb0ELi128ELb1EEEEEEEEEvNT_6ParamsE$_ZN4cute3eso3ESOILb1ELb0EJNS_6LayoutINS_5tupleIJNS3_IJNS_1CILi8EEENS4_ILi1EEEEEENS4_ILi2EEEEEENS3_IJNS3_IJS6_NS4_ILi0EEEEEENS4_ILi64EEEEEEEEiEEC2ERKSE_RKi:
[----:B------:R-:W-:Y:S02]  /*b110*/  IADD3 R2, R23, -c[0x0][0x20], RZ ;  /* 0x8000080017027a10 */ /* 0x000fe40007ffe0ff */
[----:B------:R-:W-:-:S03]  /*b120*/  MOV R7, 0x0 ;  /* 0x0000000000077802 */ /* 0x000fc60000000f00 */
[----:B------:R1:W-:Y:S01]  /*b130*/  STL [R2], R3 ;  /* 0x0000000302007387 */ /* 0x0003e20000100800 */
[----:B------:R-:W-:Y:S05]  /*b140*/  RET.REL.NODEC R6 `(_ZN7cutlass13device_kernelIN5flash19enable_sm80_to_sm89INS1_16FlashAttnBwdSm80INS1_25CollectiveMainloopBwdSm80ILi2ELi2EN4cute5tupleIJNS5_1CILi128EEES8_NS7_ILi64EEEEEENS_10bfloat16_tEfNS_4arch4Sm80ELb1ELb0ELb1ELb0ELb1ELb0ELb0ELb0ELi2ELi4ELi4ELi4ELb0EEENS1_21CollectiveEpilogueBwdISA_SB_SD_Li256ELb0ELb0ELi2EEENS1_25SingleTileBwdLPTSchedulerILb0ELi128ELb1EEEEEEEEEvNT_6ParamsE) ;  /* 0xffff4eb006007950 */ /* 0x000fea0003c3ffff */
        .type           $_ZN7cutlass13device_kernelIN5flash19enable_sm80_to_sm89INS1_16FlashAttnBwdSm80INS1_25CollectiveMainloopBwdSm80ILi2ELi2EN4cute5tupleIJNS5_1CILi128EEES8_NS7_ILi64EEEEEENS_10bfloat16_tEfNS_4arch4Sm80ELb1ELb0ELb1ELb0ELb1ELb0ELb0ELb0ELi2ELi4ELi4ELi4ELb0EEENS1_21CollectiveEpilogueBwdISA_SB_SD_Li256ELb0ELb0ELi2EEENS1_25SingleTileBwdLPTSchedulerILb0ELi128ELb1EEEEEEEEEvNT_6ParamsE$_ZN4cute3eso3ESOILb1ELb0EJNS_6LayoutINS_5tupleIJNS3_IJNS_1CILi8EEENS4_ILi1EEEEEENS4_ILi2EEEEEENS3_IJNS3_IJS6_NS4_ILi0EEEEEENS4_ILi8192EEEEEEEENS_10ViewEngineINS_8smem_ptrIPN7cutlass10bfloat16_tEEEEEEEC2ERKSE_RKSL_,@function
        .size           $_ZN7cutlass13device_kernelIN5flash19enable_sm80_to_sm89INS1_16FlashAttnBwdSm80INS1_25CollectiveMainloopBwdSm80ILi2ELi2EN4cute5tupleIJNS5_1CILi128EEES8_NS7_ILi64EEEEEENS_10bfloat16_tEfNS_4arch4Sm80ELb1ELb0ELb1ELb0ELb1ELb0ELb0ELb0ELi2ELi4ELi4ELi4ELb0EEENS1_21CollectiveEpilogueBwdISA_SB_SD_Li256ELb0ELb0ELi2EEENS1_25SingleTileBwdLPTSchedulerILb0ELi128ELb1EEEEEEEEEvNT_6ParamsE$_ZN4cute3eso3ESOILb1ELb0EJNS_6LayoutINS_5tupleIJNS3_IJNS_1CILi8EEENS4_ILi1EEEEEENS4_ILi2EEEEEENS3_IJNS3_IJS6_NS4_ILi0EEEEEENS4_ILi8192EEEEEEEENS_10ViewEngineINS_8smem_ptrIPN7cutlass10bfloat16_tEEEEEEEC2ERKSE_RKSL_,($_ZN7cutlass13device_kernelIN5flash19enable_sm80_to_sm89INS1_16FlashAttnBwdSm80INS1_25CollectiveMainloopBwdSm80ILi2ELi2EN4cute5tupleIJNS5_1CILi128EEES8_NS7_ILi64EEEEEENS_10bfloat16_tEfNS_4arch4Sm80ELb1ELb0ELb1ELb0ELb1ELb0ELb0ELb0ELi2ELi4ELi4ELi4ELb0EEENS1_21CollectiveEpilogueBwdISA_SB_SD_Li256ELb0ELb0ELi2EEENS1_25SingleTileBwdLPTSchedulerILb0ELi128ELb1EEEEEEEEEvNT_6ParamsE$_ZN4cute3eso3ESOILb1ELb0EJNS_6LayoutINS_5tupleIJNS3_IJNS_1CILi8EEENS4_ILi1EEEEEENS4_ILi2EEEEEENS3_IJNS3_IJS6_NS4_ILi0EEEEEENS4_ILi8192EEEEEEEEiEEC2ERKSE_RKi - $_ZN7cutlass13device_kernelIN5flash19enable_sm80_to_sm89INS1_16FlashAttnBwdSm80INS1_25CollectiveMainloopBwdSm80ILi2ELi2EN4cute5tupleIJNS5_1CILi128EEES8_NS7_ILi64EEEEEENS_10bfloat16_tEfNS_4arch4Sm80ELb1ELb0ELb1ELb0ELb1ELb0ELb0ELb0ELi2ELi4ELi4ELi4ELb0EEENS1_21CollectiveEpilogueBwdISA_SB_SD_Li256ELb0ELb0ELi2EEENS1_25SingleTileBwdLPTSchedulerILb0ELi128ELb1EEEEEEEEEvNT_6ParamsE$_ZN4cute3eso3ESOILb1ELb0EJNS_6LayoutINS_5tupleIJNS3_IJNS_1CILi8EEENS4_ILi1EEEEEENS4_ILi2EEEEEENS3_IJNS3_IJS6_NS4_ILi0EEEEEENS4_ILi8192EEEEEEEENS_10ViewEngineINS_8smem_ptrIPN7cutlass10bfloat16_tEEEEEEEC2ERKSE_RKSL_)
$_ZN7cutlass13device_kernelIN5flash19enable_sm80_to_sm89INS1_16FlashAttnBwdSm80INS1_25CollectiveMainloopBwdSm80ILi2ELi2EN4cute5tupleIJNS5_1CILi128EEES8_NS7_ILi64EEEEEENS_10bfloat16_tEfNS_4arch4Sm80ELb1ELb0ELb1ELb0ELb1ELb0ELb0ELb0ELi2ELi4ELi4ELi4ELb0EEENS1_21CollectiveEpilogueBwdISA_SB_SD_Li256ELb0ELb0ELi2EEENS1_25SingleTileBwdLPTSchedulerILb0ELi128ELb1EEEEEEEEEvNT_6ParamsE$_ZN4cute3eso3ESOILb1ELb0EJNS_6LayoutINS_5tupleIJNS3_IJNS_1CILi8EEENS4_ILi1EEEEEENS4_ILi2EEEEEENS3_IJNS3_IJS6_NS4_ILi0EEEEEENS4_ILi8192EEEEEEEENS_10ViewEngineINS_8smem_ptrIPN7cutlass10bfloat16_tEEEEEEEC2ERKSE_RKSL_:
[----:B------:R-:W-:Y:S02]  /*b150*/  IADD3 R4, R23, -c[0x0][0x20], RZ ;  /* 0x8000080017047a10 */ /* 0x000fe40007ffe0ff */
[----:B------:R-:W-:-:S03]  /*b160*/  MOV R7, 0x0 ;  /* 0x0000000000077802 */ /* 0x000fc60000000f00 */
[----:B------:R1:W-:Y:S01]  /*b170*/  STL.64 [R4], R2 ;  /* 0x0000000204007387 */ /* 0x0003e20000100a00 */
[----:B------:R-:W-:Y:S05]  /*b180*/  RET.REL.NODEC R6 `(_ZN7cutlass13device_kernelIN5flash19enable_sm80_to_sm89INS1_16FlashAttnBwdSm80INS1_25CollectiveMainloopBwdSm80ILi2ELi2EN4cute5tupleIJNS5_1CILi128EEES8_NS7_ILi64EEEEEENS_10bfloat16_tEfNS_4arch4Sm80ELb1ELb0ELb1ELb0ELb1ELb0ELb0ELb0ELi2ELi4ELi4ELi4ELb0EEENS1_21CollectiveEpilogueBwdISA_SB_SD_Li256ELb0ELb0ELi2EEENS1_25SingleTileBwdLPTSchedulerILb0ELi128ELb1EEEEEEEEEvNT_6ParamsE) ;  /* 0xffff4e7006007950 */ /* 0x000fea0003c3ffff */
        .type           $_ZN7cutlass13device_kernelIN5flash19enable_sm80_to_sm89INS1_16FlashAttnBwdSm80INS1_25CollectiveMainloopBwdSm80ILi2ELi2EN4cute5tupleIJNS5_1CILi128EEES8_NS7_ILi64EEEEEENS_10bfloat16_tEfNS_4arch4Sm80ELb1ELb0ELb1ELb0ELb1ELb0ELb0ELb0ELi2ELi4ELi4ELi4ELb0EEENS1_21CollectiveEpilogueBwdISA_SB_SD_Li256ELb0ELb0ELi2EEENS1_25SingleTileBwdLPTSchedulerILb0ELi128ELb1EEEEEEEEEvNT_6ParamsE$_ZN4cute3eso3ESOILb1ELb0EJNS_6LayoutINS_5tupleIJNS3_IJNS_1CILi8EEENS4_ILi1EEEEEENS4_ILi2EEEEEENS3_IJNS3_IJS6_NS4_ILi0EEEEEENS4_ILi8192EEEEEEEEiEEC2ERKSE_RKi,@function
        .size           $_ZN7cutlass13device_kernelIN5flash19enable_sm80_to_sm89INS1_16FlashAttnBwdSm80INS1_25CollectiveMainloopBwdSm80ILi2ELi2EN4cute5tupleIJNS5_1CILi128EEES8_NS7_ILi64EEEEEENS_10bfloat16_tEfNS_4arch4Sm80ELb1ELb0ELb1ELb0ELb1ELb0ELb0ELb0ELi2ELi4ELi4ELi4ELb0EEENS1_21CollectiveEpilogueBwdISA_SB_SD_Li256ELb0ELb0ELi2EEENS1_25SingleTileBwdLPTSchedulerILb0ELi128ELb1EEEEEEEEEvNT_6ParamsE$_ZN4cute3eso3ESOILb1ELb0EJNS_6LayoutINS_5tupleIJNS3_IJNS_1CILi8EEENS4_ILi1EEEEEENS4_ILi2EEEEEENS3_IJNS3_IJS6_NS4_ILi0EEEEEENS4_ILi8192EEEEEEEEiEEC2ERKSE_RKi,($_ZN7cutlass13device_kernelIN5flash19enable_sm80_to_sm89INS1_16FlashAttnBwdSm80INS1_25CollectiveMainloopBwdSm80ILi2ELi2EN4cute5tupleIJNS5_1CILi128EEES8_NS7_ILi64EEEEEENS_10bfloat16_tEfNS_4arch4Sm80ELb1ELb0ELb1ELb0ELb1ELb0ELb0ELb0ELi2ELi4ELi4ELi4ELb0EEENS1_21CollectiveEpilogueBwdISA_SB_SD_Li256ELb0ELb0ELi2EEENS1_25SingleTileBwdLPTSchedulerILb0ELi128ELb1EEEEEEEEEvNT_6ParamsE$_ZN4cute3eso3ESOILb1ELb0EJNS_6LayoutINS_5tupleIJNS3_IJNS_1CILi8EEENS4_ILi1EEEEEENS4_ILi2EEEEEENS3_IJNS3_IJS6_NS4_ILi0EEEEEES5_EEEEENS_10ViewEngineIPN7cutlass10bfloat16_tEEEEEC2ERKSD_RKSI_ - $_ZN7cutlass13device_kernelIN5flash19enable_sm80_to_sm89INS1_16FlashAttnBwdSm80INS1_25CollectiveMainloopBwdSm80ILi2ELi2EN4cute5tupleIJNS5_1CILi128EEES8_NS7_ILi64EEEEEENS_10bfloat16_tEfNS_4arch4Sm80ELb1ELb0ELb1ELb0ELb1ELb0ELb0ELb0ELi2ELi4ELi4ELi4ELb0EEENS1_21CollectiveEpilogueBwdISA_SB_SD_Li256ELb0ELb0ELi2EEENS1_25SingleTileBwdLPTSchedulerILb0ELi128ELb1EEEEEEEEEvNT_6ParamsE$_ZN4cute3eso3ESOILb1ELb0EJNS_6LayoutINS_5tupleIJNS3_IJNS_1CILi8EEENS4_ILi1EEEEEENS4_ILi2EEEEEENS3_IJNS3_IJS6_NS4_ILi0EEEEEENS4_ILi8192EEEEEEEEiEEC2ERKSE_RKi)
$_ZN7cutlass13device_kernelIN5flash19enable_sm80_to_sm89INS1_16FlashAttnBwdSm80INS1_25CollectiveMainloopBwdSm80ILi2ELi2EN4cute5tupleIJNS5_1CILi128EEES8_NS7_ILi64EEEEEENS_10bfloat16_tEfNS_4arch4Sm80ELb1ELb0ELb1ELb0ELb1ELb0ELb0ELb0ELi2ELi4ELi4ELi4ELb0EEENS1_21CollectiveEpilogueBwdISA_SB_SD_Li256ELb0ELb0ELi2EEENS1_25SingleTileBwdLPTSchedulerILb0ELi128ELb1EEEEEEEEEvNT_6ParamsE$_ZN4cute3eso3ESOILb1ELb0EJNS_6LayoutINS_5tupleIJNS3_IJNS_1CILi8EEENS4_ILi1EEEEEENS4_ILi2EEEEEENS3_IJNS3_IJS6_NS4_ILi0EEEEEENS4_ILi8192EEEEEEEEiEEC2ERKSE_RKi:
[----:B------:R-:W-:Y:S02]  /*b190*/  IADD3 R2, R23, -c[0x0][0x20], RZ ;  /* 0x8000080017027a10 */ /* 0x000fe40007ffe0ff */
[----:B------:R-:W-:-:S03]  /*b1a0*/  MOV R5, 0x0 ;  /* 0x0000000000057802 */ /* 0x000fc60000000f00 */
[----:B------:R1:W-:Y:S01]  /*b1b0*/  STL [R2], R3 ;  /* 0x0000000302007387 */ /* 0x0003e20000100800 */
[----:B------:R-:W-:Y:S05]  /*b1c0*/  RET.REL.NODEC R4 `(_ZN7cutlass13device_kernelIN5flash19enable_sm80_to_sm89INS1_16FlashAttnBwdSm80INS1_25CollectiveMainloopBwdSm80ILi2ELi2EN4cute5tupleIJNS5_1CILi128EEES8_NS7_ILi64EEEEEENS_10bfloat16_tEfNS_4arch4Sm80ELb1ELb0ELb1ELb0ELb1ELb0ELb0ELb0ELi2ELi4ELi4ELi4ELb0EEENS1_21CollectiveEpilogueBwdISA_SB_SD_Li256ELb0ELb0ELi2EEENS1_25SingleTileBwdLPTSchedulerILb0ELi128ELb1EEEEEEEEEvNT_6ParamsE) ;  /* 0xffff4e3004007950 */ /* 0x000fea0003c3ffff */
        .type           $_ZN7cutlass13device_kernelIN5flash19enable_sm80_to_sm89INS1_16FlashAttnBwdSm80INS1_25CollectiveMainloopBwdSm80ILi2ELi2EN4cute5tupleIJNS5_1CILi128EEES8_NS7_ILi64EEEEEENS_10bfloat16_tEfNS_4arch4Sm80ELb1ELb0ELb1ELb0ELb1ELb0ELb0ELb0ELi2ELi4ELi4ELi4ELb0EEENS1_21CollectiveEpilogueBwdISA_SB_SD_Li256ELb0ELb0ELi2EEENS1_25SingleTileBwdLPTSchedulerILb0ELi128ELb1EEEEEEEEEvNT_6ParamsE$_ZN4cute3eso3ESOILb1ELb0EJNS_6LayoutINS_5tupleIJNS3_IJNS_1CILi8EEENS4_ILi1EEEEEENS4_ILi2EEEEEENS3_IJNS3_IJS6_NS4_ILi0EEEEEES5_EEEEENS_10ViewEngineIPN7cutlass10bfloat16_tEEEEEC2ERKSD_RKSI_,@function
        .size           $_ZN7cutlass13device_kernelIN5flash19enable_sm80_to_sm89INS1_16FlashAttnBwdSm80INS1_25CollectiveMainloopBwdSm80ILi2ELi2EN4cute5tupleIJNS5_1CILi128EEES8_NS7_ILi64EEEEEENS_10bfloat16_tEfNS_4arch4Sm80ELb1ELb0ELb1ELb0ELb1ELb0ELb0ELb0ELi2ELi4ELi4ELi4ELb0EEENS1_21CollectiveEpilogueBwdISA_SB_SD_Li256ELb0ELb0ELi2EEENS1_25SingleTileBwdLPTSchedulerILb0ELi128ELb1EEEEEEEEEvNT_6ParamsE$_ZN4cute3eso3ESOILb1ELb0EJNS_6LayoutINS_5tupleIJNS3_IJNS_1CILi8EEENS4_ILi1EEEEEENS4_ILi2EEEEEENS3_IJNS3_IJS6_NS4_ILi0EEEEEES5_EEEEENS_10ViewEngineIPN7cutlass10bfloat16_tEEEEEC2ERKSD_RKSI_,($_ZN7cutlass13device_kernelIN5flash19enable_sm80_to_sm89INS1_16FlashAttnBwdSm80INS1_25CollectiveMainloopBwdSm80ILi2ELi2EN4cute5tupleIJNS5_1CILi128EEES8_NS7_ILi64EEEEEENS_10bfloat16_tEfNS_4arch4Sm80ELb1ELb0ELb1ELb0ELb1ELb0ELb0ELb0ELi2ELi4ELi4ELi4ELb0EEENS1_21CollectiveEpilogueBwdISA_SB_SD_Li256ELb0ELb0ELi2EEENS1_25SingleTileBwdLPTSchedulerILb0ELi128ELb1EEEEEEEEEvNT_6ParamsE$_ZN4cute3eso3ESOILb1ELb0EJNS_6LayoutINS_5tupleIJNS3_IJNS_1CILi8EEENS4_ILi1EEEEEENS4_ILi2EEEEEENS3_IJNS3_IJS6_NS4_ILi0EEEEEES5_EEEEEiEEC2ERKSD_RKi - $_ZN7cutlass13device_kernelIN5flash19enable_sm80_to_sm89INS1_16FlashAttnBwdSm80INS1_25CollectiveMainloopBwdSm80ILi2ELi2EN4cute5tupleIJNS5_1CILi128EEES8_NS7_ILi64EEEEEENS_10bfloat16_tEfNS_4arch4Sm80ELb1ELb0ELb1ELb0ELb1ELb0ELb0ELb0ELi2ELi4ELi4ELi4ELb0EEENS1_21CollectiveEpilogueBwdISA_SB_SD_Li256ELb0ELb0ELi2EEENS1_25SingleTileBwdLPTSchedulerILb0ELi128ELb1EEEEEEEEEvNT_6ParamsE$_ZN4cute3eso3ESOILb1ELb0EJNS_6LayoutINS_5tupleIJNS3_IJNS_1CILi8EEENS4_ILi1EEEEEENS4_ILi2EEEEEENS3_IJNS3_IJS6_NS4_ILi0EEEEEES5_EEEEENS_10ViewEngineIPN7cutlass10bfloat16_tEEEEEC2ERKSD_RKSI_)
$_ZN7cutlass13device_kernelIN5flash19enable_sm80_to_sm89INS1_16FlashAttnBwdSm80INS1_25CollectiveMainloopBwdSm80ILi2ELi2EN4cute5tupleIJNS5_1CILi128EEES8_NS7_ILi64EEEEEENS_10bfloat16_tEfNS_4arch4Sm80ELb1ELb0ELb1ELb0ELb1ELb0ELb0ELb0ELi2ELi4ELi4ELi4ELb0EEENS1_21CollectiveEpilogueBwdISA_SB_SD_Li256ELb0ELb0ELi2EEENS1_25SingleTileBwdLPTSchedulerILb0ELi128ELb1EEEEEEEEEvNT_6ParamsE$_ZN4cute3eso3ESOILb1ELb0EJNS_6LayoutINS_5tupleIJNS3_IJNS_1CILi8EEENS4_ILi1EEEEEENS4_ILi2EEEEEENS3_IJNS3_IJS6_NS4_ILi0EEEEEES5_EEEEENS_10ViewEngineIPN7cutlass10bfloat16_tEEEEEC2ERKSD_RKSI_:
[----:B------:R-:W-:Y:S01]  /*b1d0*/  IADD3 R7, R67, -c[0x0][0x20], RZ ;  /* 0x8000080043077a10 */ /* 0x000fe20007ffe0ff */
[----:B------:R-:W-:Y:S01]  /*b1e0*/  IMAD.MOV.U32 R10, RZ, RZ, R6 ;  /* 0x000000ffff0a7224 */ /* 0x000fe200078e0006 */
[----:B------:R-:W-:Y:S01]  /*b1f0*/  MOV R11, R9 ;  /* 0x00000009000b7202 */ /* 0x000fe20000000f00 */
[----:B------:R-:W-:-:S04]  /*b200*/  IMAD.MOV.U32 R9, RZ, RZ, 0x0 ;  /* 0x00000000ff097424 */ /* 0x000fc800078e00ff */
[----:B------:R1:W-:Y:S01]  /*b210*/  STL.64 [R7], R10 ;  /* 0x0000000a07007387 */ /* 0x0003e20000100a00 */
[----:B------:R-:W-:Y:S05]  /*b220*/  RET.REL.NODEC R8 `(_ZN7cutlass13device_kernelIN5flash19enable_sm80_to_sm89INS1_16FlashAttnBwdSm80INS1_25CollectiveMainloopBwdSm80ILi2ELi2EN4cute5tupleIJNS5_1CILi128EEES8_NS7_ILi64EEEEEENS_10bfloat16_tEfNS_4arch4Sm80ELb1ELb0ELb1ELb0ELb1ELb0ELb0ELb0ELi2ELi4ELi4ELi4ELb0EEENS1_21CollectiveEpilogueBwdISA_SB_SD_Li256ELb0ELb0ELi2EEENS1_25SingleTileBwdLPTSchedulerILb0ELi128ELb1EEEEEEEEEvNT_6ParamsE) ;  /* 0xffff4dd008007950 */ /* 0x000fea0003c3ffff */
        .type           $_ZN7cutlass13device_kernelIN5flash19enable_sm80_to_sm89INS1_16FlashAttnBwdSm80INS1_25CollectiveMainloopBwdSm80ILi2ELi2EN4cute5tupleIJNS5_1CILi128EEES8_NS7_ILi64EEEEEENS_10bfloat16_tEfNS_4arch4Sm80ELb1ELb0ELb1ELb0ELb1ELb0ELb0ELb0ELi2ELi4ELi4ELi4ELb0EEENS1_21CollectiveEpilogueBwdISA_SB_SD_Li256ELb0ELb0ELi2EEENS1_25SingleTileBwdLPTSchedulerILb0ELi128ELb1EEEEEEEEEvNT_6ParamsE$_ZN4cute3eso3ESOILb1ELb0EJNS_6LayoutINS_5tupleIJNS3_IJNS_1CILi8EEENS4_ILi1EEEEEENS4_ILi2EEEEEENS3_IJNS3_IJS6_NS4_ILi0EEEEEES5_EEEEEiEEC2ERKSD_RKi,@function
        .size           $_ZN7cutlass13device_kernelIN5flash19enable_sm80_to_sm89INS1_16FlashAttnBwdSm80INS1_25CollectiveMainloopBwdSm80ILi2ELi2EN4cute5tupleIJNS5_1CILi128EEES8_NS7_ILi64EEEEEENS_10bfloat16_tEfNS_4arch4Sm80ELb1ELb0ELb1ELb0ELb1ELb0ELb0ELb0ELi2ELi4ELi4ELi4ELb0EEENS1_21CollectiveEpilogueBwdISA_SB_SD_Li256ELb0ELb0ELi2EEENS1_25SingleTileBwdLPTSchedulerILb0ELi128ELb1EEEEEEEEEvNT_6ParamsE$_ZN4cute3eso3ESOILb1ELb0EJNS_6LayoutINS_5tupleIJNS3_IJNS_1CILi8EEENS4_ILi1EEEEEENS4_ILi2EEEEEENS3_IJNS3_IJS6_NS4_ILi0EEEEEES5_EEEEEiEEC2ERKSD_RKi,($_ZN7cutlass13device_kernelIN5flash19enable_sm80_to_sm89INS1_16FlashAttnBwdSm80INS1_25CollectiveMainloopBwdSm80ILi2ELi2EN4cute5tupleIJNS5_1CILi128EEES8_NS7_ILi64EEEEEENS_10bfloat16_tEfNS_4arch4Sm80ELb1ELb0ELb1ELb0ELb1ELb0ELb0ELb0ELi2ELi4ELi4ELi4ELb0EEENS1_21CollectiveEpilogueBwdISA_SB_SD_Li256ELb0ELb0ELi2EEENS1_25SingleTileBwdLPTSchedulerILb0ELi128ELb1EEEEEEEEEvNT_6ParamsE$_ZN4cute3eso3ESOILb1ELb0EJNS_6LayoutINS_5tupleIJNS3_IJNS_1CILi8EEENS4_ILi1EEEEEENS4_ILi2EEENS3_IJNS4_ILi4EEES8_EEEEEENS3_IJNS3_IJS6_NS4_ILi0EEEEEES5_NS3_IJNS4_ILi32EEENS4_ILi16EEEEEEEEEEENS_10ViewEngineIPN7cutlass10bfloat16_tEEEEEC2ERKSI_RKSN_ - $_ZN7cutlass13device_kernelIN5flash19enable_sm80_to_sm89INS1_16FlashAttnBwdSm80INS1_25CollectiveMainloopBwdSm80ILi2ELi2EN4cute5tupleIJNS5_1CILi128EEES8_NS7_ILi64EEEEEENS_10bfloat16_tEfNS_4arch4Sm80ELb1ELb0ELb1ELb0ELb1ELb0ELb0ELb0ELi2ELi4ELi4ELi4ELb0EEENS1_21CollectiveEpilogueBwdISA_SB_SD_Li256ELb0ELb0ELi2EEENS1_25SingleTileBwdLPTSchedulerILb0ELi128ELb1EEEEEEEEEvNT_6ParamsE$_ZN4cute3eso3ESOILb1ELb0EJNS_6LayoutINS_5tupleIJNS3_IJNS_1CILi8EEENS4_ILi1EEEEEENS4_ILi2EEEEEENS3_IJNS3_IJS6_NS4_ILi0EEEEEES5_EEEEEiEEC2ERKSD_RKi)
$_ZN7cutlass13device_kernelIN5flash19enable_sm80_to_sm89INS1_16FlashAttnBwdSm80INS1_25CollectiveMainloopBwdSm80ILi2ELi2EN4cute5tupleIJNS5_1CILi128EEES8_NS7_ILi64EEEEEENS_10bfloat16_tEfNS_4arch4Sm80ELb1ELb0ELb1ELb0ELb1ELb0ELb0ELb0ELi2ELi4ELi4ELi4ELb0EEENS1_21CollectiveEpilogueBwdISA_SB_SD_Li256ELb0ELb0ELi2EEENS1_25SingleTileBwdLPTSchedulerILb0ELi128ELb1EEEEEEEEEvNT_6ParamsE$_ZN4cute3eso3ESOILb1ELb0EJNS_6LayoutINS_5tupleIJNS3_IJNS_1CILi8EEENS4_ILi1EEEEEENS4_ILi2EEEEEENS3_IJNS3_IJS6_NS4_ILi0EEEEEES5_EEEEEiEEC2ERKSD_RKi:
[----:B------:R-:W-:Y:S02]  /*b230*/  IADD3 R2, R2, -c[0x0][0x20], RZ ;  /* 0x8000080002027a10 */ /* 0x000fe40007ffe0ff */
[----:B------:R-:W-:-:S03]  /*b240*/  MOV R7, 0x0 ;  /* 0x0000000000077802 */ /* 0x000fc60000000f00 */
[----:B------:R1:W-:Y:S01]  /*b250*/  STL [R2], R3 ;  /* 0x0000000302007387 */ /* 0x0003e20000100800 */
[----:B------:R-:W-:Y:S05]  /*b260*/  RET.REL.NODEC R6 `(_ZN7cutlass13device_kernelIN5flash19enable_sm80_to_sm89INS1_16FlashAttnBwdSm80INS1_25CollectiveMainloopBwdSm80ILi2ELi2EN4cute5tupleIJNS5_1CILi128EEES8_NS7_ILi64EEEEEENS_10bfloat16_tEfNS_4arch4Sm80ELb1ELb0ELb1ELb0ELb1ELb0ELb0ELb0ELi2ELi4ELi4ELi4ELb0EEENS1_21CollectiveEpilogueBwdISA_SB_SD_Li256ELb0ELb0ELi2EEENS1_25SingleTileBwdLPTSchedulerILb0ELi128ELb1EEEEEEEEEvNT_6ParamsE) ;  /* 0xffff4d9006007950 */ /* 0x000fea0003c3ffff */
        .type           $_ZN7cutlass13device_kernelIN5flash19enable_sm80_to_sm89INS1_16FlashAttnBwdSm80INS1_25CollectiveMainloopBwdSm80ILi2ELi2EN4cute5tupleIJNS5_1CILi128EEES8_NS7_ILi64EEEEEENS_10bfloat16_tEfNS_4arch4Sm80ELb1ELb0ELb1ELb0ELb1ELb0ELb0ELb0ELi2ELi4ELi4ELi4ELb0EEENS1_21CollectiveEpilogueBwdISA_SB_SD_Li256ELb0ELb0ELi2EEENS1_25SingleTileBwdLPTSchedulerILb0ELi128ELb1EEEEEEEEEvNT_6ParamsE$_ZN4cute3eso3ESOILb1ELb0EJNS_6LayoutINS_5tupleIJNS3_IJNS_1CILi8EEENS4_ILi1EEEEEENS4_ILi2EEENS3_IJNS4_ILi4EEES8_EEEEEENS3_IJNS3_IJS6_NS4_ILi0EEEEEES5_NS3_IJNS4_ILi32EEENS4_ILi16EEEEEEEEEEENS_10ViewEngineIPN7cutlass10bfloat16_tEEEEEC2ERKSI_RKSN_,@function
        .size           $_ZN7cutlass13device_kernelIN5flash19enable_sm80_to_sm89INS1_16FlashAttnBwdSm80INS1_25CollectiveMainloopBwdSm80ILi2ELi2EN4cute5tupleIJNS5_1CILi128EEES8_NS7_ILi64EEEEEENS_10bfloat16_tEfNS_4arch4Sm80ELb1ELb0ELb1ELb0ELb1ELb0ELb0ELb0ELi2ELi4ELi4ELi4ELb0EEENS1_21CollectiveEpilogueBwdISA_SB_SD_Li256ELb0ELb0ELi2EEENS1_25SingleTileBwdLPTSchedulerILb0ELi128ELb1EEEEEEEEEvNT_6ParamsE$_ZN4cute3eso3ESOILb1ELb0EJNS_6LayoutINS_5tupleIJNS3_IJNS_1CILi8EEENS4_ILi1EEEEEENS4_ILi2EEENS3_IJNS4_ILi4EEES8_EEEEEENS3_IJNS3_IJS6_NS4_ILi0EEEEEES5_NS3_IJNS4_ILi32EEENS4_ILi16EEEEEEEEEEENS_10ViewEngineIPN7cutlass10bfloat16_tEEEEEC2ERKSI_RKSN_,($_ZN7cutlass13device_kernelIN5flash19enable_sm80_to_sm89INS1_16FlashAttnBwdSm80INS1_25CollectiveMainloopBwdSm80ILi2ELi2EN4cute5tupleIJNS5_1CILi128EEES8_NS7_ILi64EEEEEENS_10bfloat16_tEfNS_4arch4Sm80ELb1ELb0ELb1ELb0ELb1ELb0ELb0ELb0ELi2ELi4ELi4ELi4ELb0EEENS1_21CollectiveEpilogueBwdISA_SB_SD_Li256ELb0ELb0ELi2EEENS1_25SingleTileBwdLPTSchedulerILb0ELi128ELb1EEEEEEEEEvNT_6ParamsE$_ZN4cute3eso3ESOILb1ELb0EJNS_6LayoutINS_5tupleIJNS3_IJNS_1CILi8EEENS4_ILi1EEEEEENS4_ILi2EEENS4_ILi4EEEEEENS3_IJNS3_IJS6_NS4_ILi0EEEEEES5_NS4_ILi16EEEEEEEENS_10ViewEngineIPN7cutlass10bfloat16_tEEEEEC2ERKSF_RKSK_ - $_ZN7cutlass13device_kernelIN5flash19enable_sm80_to_sm89INS1_16FlashAttnBwdSm80INS1_25CollectiveMainloopBwdSm80ILi2ELi2EN4cute5tupleIJNS5_1CILi128EEES8_NS7_ILi64EEEEEENS_10bfloat16_tEfNS_4arch4Sm80ELb1ELb0ELb1ELb0ELb1ELb0ELb0ELb0ELi2ELi4ELi4ELi4ELb0EEENS1_21CollectiveEpilogueBwdISA_SB_SD_Li256ELb0ELb0ELi2EEENS1_25SingleTileBwdLPTSchedulerILb0ELi128ELb1EEEEEEEEEvNT_6ParamsE$_ZN4cute3eso3ESOILb1ELb0EJNS_6LayoutINS_5tupleIJNS3_IJNS_1CILi8EEENS4_ILi1EEEEEENS4_ILi2EEENS3_IJNS4_ILi4EEES8_EEEEEENS3_IJNS3_IJS6_NS4_ILi0EEEEEES5_NS3_IJNS4_ILi32EEENS4_ILi16EEEEEEEEEEENS_10ViewEngineIPN7cutlass10bfloat16_tEEEEEC2ERKSI_RKSN_)
$_ZN7cutlass13device_kernelIN5flash19enable_sm80_to_sm89INS1_16FlashAttnBwdSm80INS1_25CollectiveMainloopBwdSm80ILi2ELi2EN4cute5tupleIJNS5_1CILi128EEES8_NS7_ILi64EEEEEENS_10bfloat16_tEfNS_4arch4Sm80ELb1ELb0ELb1ELb0ELb1ELb0ELb0ELb0ELi2ELi4ELi4ELi4ELb0EEENS1_21CollectiveEpilogueBwdISA_SB_SD_Li256ELb0ELb0ELi2EEENS1_25SingleTileBwdLPTSchedulerILb0ELi128ELb1EEEEEEEEEvNT_6ParamsE$_ZN4cute3eso3ESOILb1ELb0EJNS_6LayoutINS_5tupleIJNS3_IJNS_1CILi8EEENS4_ILi1EEEEEENS4_ILi2EEENS3_IJNS4_ILi4EEES8_EEEEEENS3_IJNS3_IJS6_NS4_ILi0EEEEEES5_NS3_IJNS4_ILi32EEENS4_ILi16EEEEEEEEEEENS_10ViewEngineIPN7cutlass10bfloat16_tEEEEEC2ERKSI_RKSN_:
[----:B------:R-:W-:Y:S02]  /*b270*/  IADD3 R2, R67, -c[0x0][0x20], RZ ;  /* 0x8000080043027a10 */ /* 0x000fe40007ffe0ff */
[----:B------:R-:W-:-:S03]  /*b280*/  MOV R5, 0x0 ;  /* 0x0000000000057802 */ /* 0x000fc60000000f00 */
[----:B------:R1:W-:Y:S01]  /*b290*/  STL.64 [R2], R62 ;  /* 0x0000003e02007387 */ /* 0x0003e20000100a00 */
[----:B------:R-:W-:Y:S05]  /*b2a0*/  RET.REL.NODEC R4 `(_ZN7cutlass13device_kernelIN5flash19enable_sm80_to_sm89INS1_16FlashAttnBwdSm80INS1_25CollectiveMainloopBwdSm80ILi2ELi2EN4cute5tupleIJNS5_1CILi128EEES8_NS7_ILi64EEEEEENS_10bfloat16_tEfNS_4arch4Sm80ELb1ELb0ELb1ELb0ELb1ELb0ELb0ELb0ELi2ELi4ELi4ELi4ELb0EEENS1_21CollectiveEpilogueBwdISA_SB_SD_Li256ELb0ELb0ELi2EEENS1_25SingleTileBwdLPTSchedulerILb0ELi128ELb1EEEEEEEEEvNT_6ParamsE) ;  /* 0xffff4d5004007950 */ /* 0x000fea0003c3ffff */
        .type           $_ZN7cutlass13device_kernelIN5flash19enable_sm80_to_sm89INS1_16FlashAttnBwdSm80INS1_25CollectiveMainloopBwdSm80ILi2ELi2EN4cute5tupleIJNS5_1CILi128EEES8_NS7_ILi64EEEEEENS_10bfloat16_tEfNS_4arch4Sm80ELb1ELb0ELb1ELb0ELb1ELb0ELb0ELb0ELi2ELi4ELi4ELi4ELb0EEENS1_21CollectiveEpilogueBwdISA_SB_SD_Li256ELb0ELb0ELi2EEENS1_25SingleTileBwdLPTSchedulerILb0ELi128ELb1EEEEEEEEEvNT_6ParamsE$_ZN4cute3eso3ESOILb1ELb0EJNS_6LayoutINS_5tupleIJNS3_IJNS_1CILi8EEENS4_ILi1EEEEEENS4_ILi2EEENS4_ILi4EEEEEENS3_IJNS3_IJS6_NS4_ILi0EEEEEES5_NS4_ILi16EEEEEEEENS_10ViewEngineIPN7cutlass10bfloat16_tEEEEEC2ERKSF_RKSK_,@function
        .size           $_ZN7cutlass13device_kernelIN5flash19enable_sm80_to_sm89INS1_16FlashAttnBwdSm80INS1_25CollectiveMainloopBwdSm80ILi2ELi2EN4cute5tupleIJNS5_1CILi128EEES8_NS7_ILi64EEEEEENS_10bfloat16_tEfNS_4arch4Sm80ELb1ELb0ELb1ELb0ELb1ELb0ELb0ELb0ELi2ELi4ELi4ELi4ELb0EEENS1_21CollectiveEpilogueBwdISA_SB_SD_Li256ELb0ELb0ELi2EEENS1_25SingleTileBwdLPTSchedulerILb0ELi128ELb1EEEEEEEEEvNT_6ParamsE$_ZN4cute3eso3ESOILb1ELb0EJNS_6LayoutINS_5tupleIJNS3_IJNS_1CILi8EEENS4_ILi1EEEEEENS4_ILi2EEENS4_ILi4EEEEEENS3_IJNS3_IJS6_NS4_ILi0EEEEEES5_NS4_ILi16EEEEEEEENS_10ViewEngineIPN7cutlass10bfloat16_tEEEEEC2ERKSF_RKSK_,($_ZN7cutlass13device_kernelIN5flash19enable_sm80_to_sm89INS1_16FlashAttnBwdSm80INS1_25CollectiveMainloopBwdSm80ILi2ELi2EN4cute5tupleIJNS5_1CILi128EEES8_NS7_ILi64EEEEEENS_10bfloat16_tEfNS_4arch4Sm80ELb1ELb0ELb1ELb0ELb1ELb0ELb0ELb0ELi2ELi4ELi4ELi4ELb0EEENS1_21CollectiveEpilogueBwdISA_SB_SD_Li256ELb0ELb0ELi2EEENS1_25SingleTileBwdLPTSchedulerILb0ELi128ELb1EEEEEEEEEvNT_6ParamsE$_ZN4cute3eso3ESOILb1ELb0EJNS_6LayoutINS_5tupleIJNS3_IJNS_1CILi8EEENS4_ILi1EEEEEENS4_ILi2EEES5_EEENS3_IJNS3_IJS6_NS4_ILi0EEEEEENS4_ILi64EEES5_EEEEENS_10ViewEngineIPN7cutlass10bfloat16_tEEEEEC2ERKSE_RKSJ_ - $_ZN7cutlass13device_kernelIN5flash19enable_sm80_to_sm89INS1_16FlashAttnBwdSm80INS1_25CollectiveMainloopBwdSm80ILi2ELi2EN4cute5tupleIJNS5_1CILi128EEES8_NS7_ILi64EEEEEENS_10bfloat16_tEfNS_4arch4Sm80ELb1ELb0ELb1ELb0ELb1ELb0ELb0ELb0ELi2ELi4ELi4ELi4ELb0EEENS1_21CollectiveEpilogueBwdISA_SB_SD_Li256ELb0ELb0ELi2EEENS1_25SingleTileBwdLPTSchedulerILb0ELi128ELb1EEEEEEEEEvNT_6ParamsE$_ZN4cute3eso3ESOILb1ELb0EJNS_6LayoutINS_5tupleIJNS3_IJNS_1CILi8EEENS4_ILi1EEEEEENS4_ILi2EEENS4_ILi4EEEEEENS3_IJNS3_IJS6_NS4_ILi0EEEEEES5_NS4_ILi16EEEEEEEENS_10ViewEngineIPN7cutlass10bfloat16_tEEEEEC2ERKSF_RKSK_)
$_ZN7cutlass13device_kernelIN5flash19enable_sm80_to_sm89INS1_16FlashAttnBwdSm80INS1_25CollectiveMainloopBwdSm80ILi2ELi2EN4cute5tupleIJNS5_1CILi128EEES8_NS7_ILi64EEEEEENS_10bfloat16_tEfNS_4arch4Sm80ELb1ELb0ELb1ELb0ELb1ELb0ELb0ELb0ELi2ELi4ELi4ELi4ELb0EEENS1_21CollectiveEpilogueBwdISA_SB_SD_Li256ELb0ELb0ELi2EEENS1_25SingleTileBwdLPTSchedulerILb0ELi128ELb1EEEEEEEEEvNT_6ParamsE$_ZN4cute3eso3ESOILb1ELb0EJNS_6LayoutINS_5tupleIJNS3_IJNS_1CILi8EEENS4_ILi1EEEEEENS4_ILi2EEENS4_ILi4EEEEEENS3_IJNS3_IJS6_NS4_ILi0EEEEEES5_NS4_ILi16EEEEEEEENS_10ViewEngineIPN7cutlass10bfloat16_tEEEEEC2ERKSF_RKSK_:
[----:B------:R-:W-:Y:S01]  /*b2b0*/  IADD3 R2, R23, -c[0x0][0x20], RZ ;  /* 0x8000080017027a10 */ /* 0x000fe20007ffe0ff */
[----:B------:R-:W-:Y:S01]  /*b2c0*/  IMAD.MOV.U32 R7, RZ, RZ, R3 ;  /* 0x000000ffff077224 */ /* 0x000fe200078e0003 */
[----:B------:R-:W-:-:S04]  /*b2d0*/  MOV R5, 0x0 ;  /* 0x0000000000057802 */ /* 0x000fc80000000f00 */
[----:B------:R1:W-:Y:S01]  /*b2e0*/  STL.64 [R2], R6 ;  /* 0x0000000602007387 */ /* 0x0003e20000100a00 */
[----:B------:R-:W-:Y:S05]  /*b2f0*/  RET.REL.NODEC R4 `(_ZN7cutlass13device_kernelIN5flash19enable_sm80_to_sm89INS1_16FlashAttnBwdSm80INS1_25CollectiveMainloopBwdSm80ILi2ELi2EN4cute5tupleIJNS5_1CILi128EEES8_NS7_ILi64EEEEEENS_10bfloat16_tEfNS_4arch4Sm80ELb1ELb0ELb1ELb0ELb1ELb0ELb0ELb0ELi2ELi4ELi4ELi4ELb0EEENS1_21CollectiveEpilogueBwdISA_SB_SD_Li256ELb0ELb0ELi2EEENS1_25SingleTileBwdLPTSchedulerILb0ELi128ELb1EEEEEEEEEvNT_6ParamsE) ;  /* 0xffff4d0004007950 */ /* 0x000fea0003c3ffff */
        .type           $_ZN7cutlass13device_kernelIN5flash19enable_sm80_to_sm89INS1_16FlashAttnBwdSm80INS1_25CollectiveMainloopBwdSm80ILi2ELi2EN4cute5tupleIJNS5_1CILi128EEES8_NS7_ILi64EEEEEENS_10bfloat16_tEfNS_4arch4Sm80ELb1ELb0ELb1ELb0ELb1ELb0ELb0ELb0ELi2ELi4ELi4ELi4ELb0EEENS1_21CollectiveEpilogueBwdISA_SB_SD_Li256ELb0ELb0ELi2EEENS1_25SingleTileBwdLPTSchedulerILb0ELi128ELb1EEEEEEEEEvNT_6ParamsE$_ZN4cute3eso3ESOILb1ELb0EJNS_6LayoutINS_5tupleIJNS3_IJNS_1CILi8EEENS4_ILi1EEEEEENS4_ILi2EEES5_EEENS3_IJNS3_IJS6_NS4_ILi0EEEEEENS4_ILi64EEES5_EEEEENS_10ViewEngineIPN7cutlass10bfloat16_tEEEEEC2ERKSE_RKSJ_,@function
        .size           $_ZN7cutlass13device_kernelIN5flash19enable_sm80_to_sm89INS1_16FlashAttnBwdSm80INS1_25CollectiveMainloopBwdSm80ILi2ELi2EN4cute5tupleIJNS5_1CILi128EEES8_NS7_ILi64EEEEEENS_10bfloat16_tEfNS_4arch4Sm80ELb1ELb0ELb1ELb0ELb1ELb0ELb0ELb0ELi2ELi4ELi4ELi4ELb0EEENS1_21CollectiveEpilogueBwdISA_SB_SD_Li256ELb0ELb0ELi2EEENS1_25SingleTileBwdLPTSchedulerILb0ELi128ELb1EEEEEEEEEvNT_6ParamsE$_ZN4cute3eso3ESOILb1ELb0EJNS_6LayoutINS_5tupleIJNS3_IJNS_1CILi8EEENS4_ILi1EEEEEENS4_ILi2EEES5_EEENS3_IJNS3_IJS6_NS4_ILi0EEEEEENS4_ILi64EEES5_EEEEENS_10ViewEngineIPN7cutlass10bfloat16_tEEEEEC2ERKSE_RKSJ_,($_ZN7cutlass13device_kernelIN5flash19enable_sm80_to_sm89INS1_16FlashAttnBwdSm80INS1_25CollectiveMainloopBwdSm80ILi2ELi2EN4cute5tupleIJNS5_1CILi128EEES8_NS7_ILi64EEEEEENS_10bfloat16_tEfNS_4arch4Sm80ELb1ELb0ELb1ELb0ELb1ELb0ELb0ELb0ELi2ELi4ELi4ELi4ELb0EEENS1_21CollectiveEpilogueBwdISA_SB_SD_Li256ELb0ELb0ELi2EEENS1_25SingleTileBwdLPTSchedulerILb0ELi128ELb1EEEEEEEEEvNT_6ParamsE$_ZN4cute3eso3ESOILb1ELb0EJNS_6LayoutINS_5tupleIJNS3_IJNS_1CILi8EEENS4_ILi1EEEEEENS4_ILi4EEEEEENS3_IJNS3_IJS6_NS4_ILi0EEEEEENS4_ILi2048EEEEEEEENS_10ViewEngineINS_8smem_ptrIPN7cutlass10bfloat16_tEEEEEEEC2ERKSE_RKSL_ - $_ZN7cutlass13device_kernelIN5flash19enable_sm80_to_sm89INS1_16FlashAttnBwdSm80INS1_25CollectiveMainloopBwdSm80ILi2ELi2EN4cute5tupleIJNS5_1CILi128EEES8_NS7_ILi64EEEEEENS_10bfloat16_tEfNS_4arch4Sm80ELb1ELb0ELb1ELb0ELb1ELb0ELb0ELb0ELi2ELi4ELi4ELi4ELb0EEENS1_21CollectiveEpilogueBwdISA_SB_SD_Li256ELb0ELb0ELi2EEENS1_25SingleTileBwdLPTSchedulerILb0ELi128ELb1EEEEEEEEEvNT_6ParamsE$_ZN4cute3eso3ESOILb1ELb0EJNS_6LayoutINS_5tupleIJNS3_IJNS_1CILi8EEENS4_ILi1EEEEEENS4_ILi2EEES5_EEENS3_IJNS3_IJS6_NS4_ILi0EEEEEENS4_ILi64EEES5_EEEEENS_10ViewEngineIPN7cutlass10bfloat16_tEEEEEC2ERKSE_RKSJ_)
$_ZN7cutlass13device_kernelIN5flash19enable_sm80_to_sm89INS1_16FlashAttnBwdSm80INS1_25CollectiveMainloopBwdSm80ILi2ELi2EN4cute5tupleIJNS5_1CILi128EEES8_NS7_ILi64EEEEEENS_10bfloat16_tEfNS_4arch4Sm80ELb1ELb0ELb1ELb0ELb1ELb0ELb0ELb0ELi2ELi4ELi4ELi4ELb0EEENS1_21CollectiveEpilogueBwdISA_SB_SD_Li256ELb0ELb0ELi2EEENS1_25SingleTileBwdLPTSchedulerILb0ELi128ELb1EEEEEEEEEvNT_6ParamsE$_ZN4cute3eso3ESOILb1ELb0EJNS_6LayoutINS_5tupleIJNS3_IJNS_1CILi8EEENS4_ILi1EEEEEENS4_ILi2EEES5_EEENS3_IJNS3_IJS6_NS4_ILi0EEEEEENS4_ILi64EEES5_EEEEENS_10ViewEngineIPN7cutlass10bfloat16_tEEEEEC2ERKSE_RKSJ_:
[----:B------:R-:W-:Y:S01]  /*b300*/  IADD3 R2, R23, -c[0x0][0x20], RZ ;  /* 0x8000080017027a10 */ /* 0x000fe20007ffe0ff */
[----:B------:R-:W-:Y:S01]  /*b310*/  IMAD.MOV.U32 R7, RZ, RZ, R3 ;  /* 0x000000ffff077224 */ /* 0x000fe200078e0003 */
[----:B------:R-:W-:-:S04]  /*b320*/  MOV R5, 0x0 ;  /* 0x0000000000057802 */ /* 0x000fc80000000f00 */
[----:B------:R1:W-:Y:S01]  /*b330*/  STL.64 [R2], R6 ;  /* 0x0000000602007387 */ /* 0x0003e20000100a00 */
[----:B------:R-:W-:Y:S05]  /*b340*/  RET.REL.NODEC R4 `(_ZN7cutlass13device_kernelIN5flash19enable_sm80_to_sm89INS1_16FlashAttnBwdSm80INS1_25CollectiveMainloopBwdSm80ILi2ELi2EN4cute5tupleIJNS5_1CILi128EEES8_NS7_ILi64EEEEEENS_10bfloat16_tEfNS_4arch4Sm80ELb1ELb0ELb1ELb0ELb1ELb0ELb0ELb0ELi2ELi4ELi4ELi4ELb0EEENS1_21CollectiveEpilogueBwdISA_SB_SD_Li256ELb0ELb0ELi2EEENS1_25SingleTileBwdLPTSchedulerILb0ELi128ELb1EEEEEEEEEvNT_6ParamsE) ;  /* 0xffff4cb004007950 */ /* 0x000fea0003c3ffff */
        .type           $_ZN7cutlass13device_kernelIN5flash19enable_sm80_to_sm89INS1_16FlashAttnBwdSm80INS1_25CollectiveMainloopBwdSm80ILi2ELi2EN4cute5tupleIJNS5_1CILi128EEES8_NS7_ILi64EEEEEENS_10bfloat16_tEfNS_4arch4Sm80ELb1ELb0ELb1ELb0ELb1ELb0ELb0ELb0ELi2ELi4ELi4ELi4ELb0EEENS1_21CollectiveEpilogueBwdISA_SB_SD_Li256ELb0ELb0ELi2EEENS1_25SingleTileBwdLPTSchedulerILb0ELi128ELb1EEEEEEEEEvNT_6ParamsE$_ZN4cute3eso3ESOILb1ELb0EJNS_6LayoutINS_5tupleIJNS3_IJNS_1CILi8EEENS4_ILi1EEEEEENS4_ILi4EEEEEENS3_IJNS3_IJS6_NS4_ILi0EEEEEENS4_ILi2048EEEEEEEENS_10ViewEngineINS_8smem_ptrIPN7cutlass10bfloat16_tEEEEEEEC2ERKSE_RKSL_,@function
        .size           $_ZN7cutlass13device_kernelIN5flash19enable_sm80_to_sm89INS1_16FlashAttnBwdSm80INS1_25CollectiveMainloopBwdSm80ILi2ELi2EN4cute5tupleIJNS5_1CILi128EEES8_NS7_ILi64EEEEEENS_10bfloat16_tEfNS_4arch4Sm80ELb1ELb0ELb1ELb0ELb1ELb0ELb0ELb0ELi2ELi4ELi4ELi4ELb0EEENS1_21CollectiveEpilogueBwdISA_SB_SD_Li256ELb0ELb0ELi2EEENS1_25SingleTileBwdLPTSchedulerILb0ELi128ELb1EEEEEEEEEvNT_6ParamsE$_ZN4cute3eso3ESOILb1ELb0EJNS_6LayoutINS_5tupleIJNS3_IJNS_1CILi8EEENS4_ILi1EEEEEENS4_ILi4EEEEEENS3_IJNS3_IJS6_NS4_ILi0EEEEEENS4_ILi2048EEEEEEEENS_10ViewEngineINS_8smem_ptrIPN7cutlass10bfloat16_tEEEEEEEC2ERKSE_RKSL_,($_ZN7cutlass13device_kernelIN5flash19enable_sm80_to_sm89INS1_16FlashAttnBwdSm80INS1_25CollectiveMainloopBwdSm80ILi2ELi2EN4cute5tupleIJNS5_1CILi128EEES8_NS7_ILi64EEEEEENS_10bfloat16_tEfNS_4arch4Sm80ELb1ELb0ELb1ELb0ELb1ELb0ELb0ELb0ELi2ELi4ELi4ELi4ELb0EEENS1_21CollectiveEpilogueBwdISA_SB_SD_Li256ELb0ELb0ELi2EEENS1_25SingleTileBwdLPTSchedulerILb0ELi128ELb1EEEEEEEEEvNT_6ParamsE$_ZN4cute3eso3ESOILb1ELb0EJNS_6LayoutINS_5tupleIJNS3_IJNS_1CILi8EEENS4_ILi1EEEEEENS4_ILi4EEEEEENS3_IJNS3_IJS6_NS4_ILi0EEEEEENS4_ILi2048EEEEEEEEiEEC2ERKSE_RKi - $_ZN7cutlass13device_kernelIN5flash19enable_sm80_to_sm89INS1_16FlashAttnBwdSm80INS1_25CollectiveMainloopBwdSm80ILi2ELi2EN4cute5tupleIJNS5_1CILi128EEES8_NS7_ILi64EEEEEENS_10bfloat16_tEfNS_4arch4Sm80ELb1ELb0ELb1ELb0ELb1ELb0ELb0ELb0ELi2ELi4ELi4ELi4ELb0EEENS1_21CollectiveEpilogueBwdISA_SB_SD_Li256ELb0ELb0ELi2EEENS1_25SingleTileBwdLPTSchedulerILb0ELi128ELb1EEEEEEEEEvNT_6ParamsE$_ZN4cute3eso3ESOILb1ELb0EJNS_6LayoutINS_5tupleIJNS3_IJNS_1CILi8EEENS4_ILi1EEEEEENS4_ILi4EEEEEENS3_IJNS3_IJS6_NS4_ILi0EEEEEENS4_ILi2048EEEEEEEENS_10ViewEngineINS_8smem_ptrIPN7cutlass10bfloat16_tEEEEEEEC2ERKSE_RKSL_)
$_ZN7cutlass13device_kernelIN5flash19enable_sm80_to_sm89INS1_16FlashAttnBwdSm80INS1_25CollectiveMainloopBwdSm80ILi2ELi2EN4cute5tupleIJNS5_1CILi128EEES8_NS7_ILi64EEEEEENS_10bfloat16_tEfNS_4arch4Sm80ELb1ELb0ELb1ELb0ELb1ELb0ELb0ELb0ELi2ELi4ELi4ELi4ELb0EEENS1_21CollectiveEpilogueBwdISA_SB_SD_Li256ELb0ELb0ELi2EEENS1_25SingleTileBwdLPTSchedulerILb0ELi128ELb1EEEEEEEEEvNT_6ParamsE$_ZN4cute3eso3ESOILb1ELb0EJNS_6LayoutINS_5tupleIJNS3_IJNS_1CILi8EEENS4_ILi1EEEEEENS4_ILi4EEEEEENS3_IJNS3_IJS6_NS4_ILi0EEEEEENS4_ILi2048EEEEEEEENS_10ViewEngineINS_8smem_ptrIPN7cutlass10bfloat16_tEEEEEEEC2ERKSE_RKSL_:
[----:B------:R-:W-:Y:S02]  /*b350*/  IADD3 R4, R23, -c[0x0][0x20], RZ ;  /* 0x8000080017047a10 */ /* 0x000fe40007ffe0ff */
[----:B------:R-:W-:-:S03]  /*b360*/  MOV R7, 0x0 ;  /* 0x0000000000077802 */ /* 0x000fc60000000f00 */
[----:B------:R1:W-:Y:S01]  /*b370*/  STL.64 [R4], R2 ;  /* 0x0000000204007387 */ /* 0x0003e20000100a00 */
[----:B------:R-:W-:Y:S05]  /*b380*/  RET.REL.NODEC R6 `(_ZN7cutlass13device_kernelIN5flash19enable_sm80_to_sm89INS1_16FlashAttnBwdSm80INS1_25CollectiveMainloopBwdSm80ILi2ELi2EN4cute5tupleIJNS5_1CILi128EEES8_NS7_ILi64EEEEEENS_10bfloat16_tEfNS_4arch4Sm80ELb1ELb0ELb1ELb0ELb1ELb0ELb0ELb0ELi2ELi4ELi4ELi4ELb0EEENS1_21CollectiveEpilogueBwdISA_SB_SD_Li256ELb0ELb0ELi2EEENS1_25SingleTileBwdLPTSchedulerILb0ELi128ELb1EEEEEEEEEvNT_6ParamsE) ;  /* 0xffff4c7006007950 */ /* 0x000fea0003c3ffff */
        .type           $_ZN7cutlass13device_kernelIN5flash19enable_sm80_to_sm89INS1_16FlashAttnBwdSm80INS1_25CollectiveMainloopBwdSm80ILi2ELi2EN4cute5tupleIJNS5_1CILi128EEES8_NS7_ILi64EEEEEENS_10bfloat16_tEfNS_4arch4Sm80ELb1ELb0ELb1ELb0ELb1ELb0ELb0ELb0ELi2ELi4ELi4ELi4ELb0EEENS1_21CollectiveEpilogueBwdISA_SB_SD_Li256ELb0ELb0ELi2EEENS1_25SingleTileBwdLPTSchedulerILb0ELi128ELb1EEEEEEEEEvNT_6ParamsE$_ZN4cute3eso3ESOILb1ELb0EJNS_6LayoutINS_5tupleIJNS3_IJNS_1CILi8EEENS4_ILi1EEEEEENS4_ILi4EEEEEENS3_IJNS3_IJS6_NS4_ILi0EEEEEENS4_ILi2048EEEEEEEEiEEC2ERKSE_RKi,@function
        .size           $_ZN7cutlass13device_kernelIN5flash19enable_sm80_to_sm89INS1_16FlashAttnBwdSm80INS1_25CollectiveMainloopBwdSm80ILi2ELi2EN4cute5tupleIJNS5_1CILi128EEES8_NS7_ILi64EEEEEENS_10bfloat16_tEfNS_4arch4Sm80ELb1ELb0ELb1ELb0ELb1ELb0ELb0ELb0ELi2ELi4ELi4ELi4ELb0EEENS1_21CollectiveEpilogueBwdISA_SB_SD_Li256ELb0ELb0ELi2EEENS1_25SingleTileBwdLPTSchedulerILb0ELi128ELb1EEEEEEEEEvNT_6ParamsE$_ZN4cute3eso3ESOILb1ELb0EJNS_6LayoutINS_5tupleIJNS3_IJNS_1CILi8EEENS4_ILi1EEEEEENS4_ILi4EEEEEENS3_IJNS3_IJS6_NS4_ILi0EEEEEENS4_ILi2048EEEEEEEEiEEC2ERKSE_RKi,($_ZN7cutlass13device_kernelIN5flash19enable_sm80_to_sm89INS1_16FlashAttnBwdSm80INS1_25CollectiveMainloopBwdSm80ILi2ELi2EN4cute5tupleIJNS5_1CILi128EEES8_NS7_ILi64EEEEEENS_10bfloat16_tEfNS_4arch4Sm80ELb1ELb0ELb1ELb0ELb1ELb0ELb0ELb0ELi2ELi4ELi4ELi4ELb0EEENS1_21CollectiveEpilogueBwdISA_SB_SD_Li256ELb0ELb0ELi2EEENS1_25SingleTileBwdLPTSchedulerILb0ELi128ELb1EEEEEEEEEvNT_6ParamsE$_ZN4cute3eso3ESOILb1ELb0EJNS_6LayoutINS_5tupleIJNS3_IJNS_1CILi8EEENS4_ILi1EEEEEENS4_ILi4EEEEEENS3_IJNS3_IJS6_NS4_ILi0EEEEEES5_EEEEENS_10ViewEngineIPN7cutlass10bfloat16_tEEEEEC2ERKSD_RKSI_ - $_ZN7cutlass13device_kernelIN5flash19enable_sm80_to_sm89INS1_16FlashAttnBwdSm80INS1_25CollectiveMainloopBwdSm80ILi2ELi2EN4cute5tupleIJNS5_1CILi128EEES8_NS7_ILi64EEEEEENS_10bfloat16_tEfNS_4arch4Sm80ELb1ELb0ELb1ELb0ELb1ELb0ELb0ELb0ELi2ELi4ELi4ELi4ELb0EEENS1_21CollectiveEpilogueBwdISA_SB_SD_Li256ELb0ELb0ELi2EEENS1_25SingleTileBwdLPTSchedulerILb0ELi128ELb1EEEEEEEEEvNT_6ParamsE$_ZN4cute3eso3ESOILb1ELb0EJNS_6LayoutINS_5tupleIJNS3_IJNS_1CILi8EEENS4_ILi1EEEEEENS4_ILi4EEEEEENS3_IJNS3_IJS6_NS4_ILi0EEEEEENS4_ILi2048EEEEEEEEiEEC2ERKSE_RKi)
$_ZN7cutlass13device_kernelIN5flash19enable_sm80_to_sm89INS1_16FlashAttnBwdSm80INS1_25CollectiveMainloopBwdSm80ILi2ELi2EN4cute5tupleIJNS5_1CILi128EEES8_NS7_ILi64EEEEEENS_10bfloat16_tEfNS_4arch4Sm80ELb1ELb0ELb1ELb0ELb1ELb0ELb0ELb0ELi2ELi4ELi4ELi4ELb0EEENS1_21CollectiveEpilogueBwdISA_SB_SD_Li256ELb0ELb0ELi2EEENS1_25SingleTileBwdLPTSchedulerILb0ELi128ELb1EEEEEEEEEvNT_6ParamsE$_ZN4cute3eso3ESOILb1ELb0EJNS_6LayoutINS_5tupleIJNS3_IJNS_1CILi8EEENS4_ILi1EEEEEENS4_ILi4EEEEEENS3_IJNS3_IJS6_NS4_ILi0EEEEEENS4_ILi2048EEEEEEEEiEEC2ERKSE_RKi:
[----:B------:R-:W-:Y:S02]  /*b390*/  IADD3 R2, R23, -c[0x0][0x20], RZ ;  /* 0x8000080017027a10 */ /* 0x000fe40007ffe0ff */
[----:B------:R-:W-:-:S03]  /*b3a0*/  MOV R5, 0x0 ;  /* 0x0000000000057802 */ /* 0x000fc60000000f00 */
[----:B------:R1:W-:Y:S01]  /*b3b0*/  STL [R2], R3 ;  /* 0x0000000302007387 */ /* 0x0003e20000100800 */
[----:B------:R-:W-:Y:S05]  /*b3c0*/  RET.REL.NODEC R4 `(_ZN7cutlass13device_kernelIN5flash19enable_sm80_to_sm89INS1_16FlashAttnBwdSm80INS1_25CollectiveMainloopBwdSm80ILi2ELi2EN4cute5tupleIJNS5_1CILi128EEES8_NS7_ILi64EEEEEENS_10bfloat16_tEfNS_4arch4Sm80ELb1ELb0ELb1ELb0ELb1ELb0ELb0ELb0ELi2ELi4ELi4ELi4ELb0EEENS1_21CollectiveEpilogueBwdISA_SB_SD_Li256ELb0ELb0ELi2EEENS1_25SingleTileBwdLPTSchedulerILb0ELi128ELb1EEEEEEEEEvNT_6ParamsE) ;  /* 0xffff4c3004007950 */ /* 0x000fea0003c3ffff */
        .type           $_ZN7cutlass13device_kernelIN5flash19enable_sm80_to_sm89INS1_16FlashAttnBwdSm80INS1_25CollectiveMainloopBwdSm80ILi2ELi2EN4cute5tupleIJNS5_1CILi128EEES8_NS7_ILi64EEEEEENS_10bfloat16_tEfNS_4arch4Sm80ELb1ELb0ELb1ELb0ELb1ELb0ELb0ELb0ELi2ELi4ELi4ELi4ELb0EEENS1_21CollectiveEpilogueBwdISA_SB_SD_Li256ELb0ELb0ELi2EEENS1_25SingleTileBwdLPTSchedulerILb0ELi128ELb1EEEEEEEEEvNT_6ParamsE$_ZN4cute3eso3ESOILb1ELb0EJNS_6LayoutINS_5tupleIJNS3_IJNS_1CILi8EEENS4_ILi1EEEEEENS4_ILi4EEEEEENS3_IJNS3_IJS6_NS4_ILi0EEEEEES5_EEEEENS_10ViewEngineIPN7cutlass10bfloat16_tEEEEEC2ERKSD_RKSI_,@function
        .size           $_ZN7cutlass13device_kernelIN5flash19enable_sm80_to_sm89INS1_16FlashAttnBwdSm80INS1_25CollectiveMainloopBwdSm80ILi2ELi2EN4cute5tupleIJNS5_1CILi128EEES8_NS7_ILi64EEEEEENS_10bfloat16_tEfNS_4arch4Sm80ELb1ELb0ELb1ELb0ELb1ELb0ELb0ELb0ELi2ELi4ELi4ELi4ELb0EEENS1_21CollectiveEpilogueBwdISA_SB_SD_Li256ELb0ELb0ELi2EEENS1_25SingleTileBwdLPTSchedulerILb0ELi128ELb1EEEEEEEEEvNT_6ParamsE$_ZN4cute3eso3ESOILb1ELb0EJNS_6LayoutINS_5tupleIJNS3_IJNS_1CILi8EEENS4_ILi1EEEEEENS4_ILi4EEEEEENS3_IJNS3_IJS6_NS4_ILi0EEEEEES5_EEEEENS_10ViewEngineIPN7cutlass10bfloat16_tEEEEEC2ERKSD_RKSI_,($_ZN7cutlass13device_kernelIN5flash19enable_sm80_to_sm89INS1_16FlashAttnBwdSm80INS1_25CollectiveMainloopBwdSm80ILi2ELi2EN4cute5tupleIJNS5_1CILi128EEES8_NS7_ILi64EEEEEENS_10bfloat16_tEfNS_4arch4Sm80ELb1ELb0ELb1ELb0ELb1ELb0ELb0ELb0ELi2ELi4ELi4ELi4ELb0EEENS1_21CollectiveEpilogueBwdISA_SB_SD_Li256ELb0ELb0ELi2EEENS1_25SingleTileBwdLPTSchedulerILb0ELi128ELb1EEEEEEEEEvNT_6ParamsE$_ZN4cute3eso3ESOILb1ELb0EJNS_6LayoutINS_5tupleIJNS3_IJNS_1CILi8EEENS4_ILi1EEEEEENS4_ILi4EEEEEENS3_IJNS3_IJS6_NS4_ILi0EEEEEES5_EEEEEiEEC2ERKSD_RKi - $_ZN7cutlass13device_kernelIN5flash19enable_sm80_to_sm89INS1_16FlashAttnBwdSm80INS1_25CollectiveMainloopBwdSm80ILi2ELi2EN4cute5tupleIJNS5_1CILi128EEES8_NS7_ILi64EEEEEENS_10bfloat16_tEfNS_4arch4Sm80ELb1ELb0ELb1ELb0ELb1ELb0ELb0ELb0ELi2ELi4ELi4ELi4ELb0EEENS1_21CollectiveEpilogueBwdISA_SB_SD_Li256ELb0ELb0ELi2EEENS1_25SingleTileBwdLPTSchedulerILb0ELi128ELb1EEEEEEEEEvNT_6ParamsE$_ZN4cute3eso3ESOILb1ELb0EJNS_6LayoutINS_5tupleIJNS3_IJNS_1CILi8EEENS4_ILi1EEEEEENS4_ILi4EEEEEENS3_IJNS3_IJS6_NS4_ILi0EEEEEES5_EEEEENS_10ViewEngineIPN7cutlass10bfloat16_tEEEEEC2ERKSD_RKSI_)
$_ZN7cutlass13device_kernelIN5flash19enable_sm80_to_sm89INS1_16FlashAttnBwdSm80INS1_25CollectiveMainloopBwdSm80ILi2ELi2EN4cute5tupleIJNS5_1CILi128EEES8_NS7_ILi64EEEEEENS_10bfloat16_tEfNS_4arch4Sm80ELb1ELb0ELb1ELb0ELb1ELb0ELb0ELb0ELi2ELi4ELi4ELi4ELb0EEENS1_21CollectiveEpilogueBwdISA_SB_SD_Li256ELb0ELb0ELi2EEENS1_25SingleTileBwdLPTSchedulerILb0ELi128ELb1EEEEEEEEEvNT_6ParamsE$_ZN4cute3eso3ESOILb1ELb0EJNS_6LayoutINS_5tupleIJNS3_IJNS_1CILi8EEENS4_ILi1EEEEEENS4_ILi4EEEEEENS3_IJNS3_IJS6_NS4_ILi0EEEEEES5_EEEEENS_10ViewEngineIPN7cutlass10bfloat16_tEEEEEC2ERKSD_RKSI_:
[----:B------:R-:W-:Y:S01]  /*b3d0*/  IADD3 R7, R23, -c[0x0][0x20], RZ ;  /* 0x8000080017077a10 */ /* 0x000fe20007ffe0ff */
[----:B------:R-:W-:Y:S01]  /*b3e0*/  IMAD.MOV.U32 R10, RZ, RZ, R6 ;  /* 0x000000ffff0a7224 */ /* 0x000fe200078e0006 */
[----:B------:R-:W-:Y:S01]  /*b3f0*/  MOV R11, R9 ;  /* 0x00000009000b7202 */ /* 0x000fe20000000f00 */
[----:B------:R-:W-:-:S04]  /*b400*/  IMAD.MOV.U32 R9, RZ, RZ, 0x0 ;  /* 0x00000000ff097424 */ /* 0x000fc800078e00ff */
[----:B------:R1:W-:Y:S01]  /*b410*/  STL.64 [R7], R10 ;  /* 0x0000000a07007387 */ /* 0x0003e20000100a00 */
[----:B------:R-:W-:Y:S05]  /*b420*/  RET.REL.NODEC R8 `(_ZN7cutlass13device_kernelIN5flash19enable_sm80_to_sm89INS1_16FlashAttnBwdSm80INS1_25CollectiveMainloopBwdSm80ILi2ELi2EN4cute5tupleIJNS5_1CILi128EEES8_NS7_ILi64EEEEEENS_10bfloat16_tEfNS_4arch4Sm80ELb1ELb0ELb1ELb0ELb1ELb0ELb0ELb0ELi2ELi4ELi4ELi4ELb0EEENS1_21CollectiveEpilogueBwdISA_SB_SD_Li256ELb0ELb0ELi2EEENS1_25SingleTileBwdLPTSchedulerILb0ELi128ELb1EEEEEEEEEvNT_6ParamsE) ;  /* 0xffff4bd008007950 */ /* 0x000fea0003c3ffff */
        .type           $_ZN7cutlass13device_kernelIN5flash19enable_sm80_to_sm89INS1_16FlashAttnBwdSm80INS1_25CollectiveMainloopBwdSm80ILi2ELi2EN4cute5tupleIJNS5_1CILi128EEES8_NS7_ILi64EEEEEENS_10bfloat16_tEfNS_4arch4Sm80ELb1ELb0ELb1ELb0ELb1ELb0ELb0ELb0ELi2ELi4ELi4ELi4ELb0EEENS1_21CollectiveEpilogueBwdISA_SB_SD_Li256ELb0ELb0ELi2EEENS1_25SingleTileBwdLPTSchedulerILb0ELi128ELb1EEEEEEEEEvNT_6ParamsE$_ZN4cute3eso3ESOILb1ELb0EJNS_6LayoutINS_5tupleIJNS3_IJNS_1CILi8EEENS4_ILi1EEEEEENS4_ILi4EEEEEENS3_IJNS3_IJS6_NS4_ILi0EEEEEES5_EEEEEiEEC2ERKSD_RKi,@function
        .size           $_ZN7cutlass13device_kernelIN5flash19enable_sm80_to_sm89INS1_16FlashAttnBwdSm80INS1_25CollectiveMainloopBwdSm80ILi2ELi2EN4cute5tupleIJNS5_1CILi128EEES8_NS7_ILi64EEEEEENS_10bfloat16_tEfNS_4arch4Sm80ELb1ELb0ELb1ELb0ELb1ELb0ELb0ELb0ELi2ELi4ELi4ELi4ELb0EEENS1_21CollectiveEpilogueBwdISA_SB_SD_Li256ELb0ELb0ELi2EEENS1_25SingleTileBwdLPTSchedulerILb0ELi128ELb1EEEEEEEEEvNT_6ParamsE$_ZN4cute3eso3ESOILb1ELb0EJNS_6LayoutINS_5tupleIJNS3_IJNS_1CILi8EEENS4_ILi1EEEEEENS4_ILi4EEEEEENS3_IJNS3_IJS6_NS4_ILi0EEEEEES5_EEEEEiEEC2ERKSD_RKi,($_ZN7cutlass13device_kernelIN5flash19enable_sm80_to_sm89INS1_16FlashAttnBwdSm80INS1_25CollectiveMainloopBwdSm80ILi2ELi2EN4cute5tupleIJNS5_1CILi128EEES8_NS7_ILi64EEEEEENS_10bfloat16_tEfNS_4arch4Sm80ELb1ELb0ELb1ELb0ELb1ELb0ELb0ELb0ELi2ELi4ELi4ELi4ELb0EEENS1_21CollectiveEpilogueBwdISA_SB_SD_Li256ELb0ELb0ELi2EEENS1_25SingleTileBwdLPTSchedulerILb0ELi128ELb1EEEEEEEEEvNT_6ParamsE$_ZN4cute3eso3ESOILb1ELb0EJNS_6LayoutINS_5tupleIJNS3_IJNS_1CILi8EEENS4_ILi1EEEEEENS4_ILi4EEES6_EEENS3_IJNS3_IJS6_NS4_ILi0EEEEEENS4_ILi2048EEESA_EEEEENS_10ViewEngineINS_8smem_ptrIPN7cutlass10bfloat16_tEEEEEEEC2ERKSE_RKSL_ - $_ZN7cutlass13device_kernelIN5flash19enable_sm80_to_sm89INS1_16FlashAttnBwdSm80INS1_25CollectiveMainloopBwdSm80ILi2ELi2EN4cute5tupleIJNS5_1CILi128EEES8_NS7_ILi64EEEEEENS_10bfloat16_tEfNS_4arch4Sm80ELb1ELb0ELb1ELb0ELb1ELb0ELb0ELb0ELi2ELi4ELi4ELi4ELb0EEENS1_21CollectiveEpilogueBwdISA_SB_SD_Li256ELb0ELb0ELi2EEENS1_25SingleTileBwdLPTSchedulerILb0ELi128ELb1EEEEEEEEEvNT_6ParamsE$_ZN4cute3eso3ESOILb1ELb0EJNS_6LayoutINS_5tupleIJNS3_IJNS_1CILi8EEENS4_ILi1EEEEEENS4_ILi4EEEEEENS3_IJNS3_IJS6_NS4_ILi0EEEEEES5_EEEEEiEEC2ERKSD_RKi)
$_ZN7cutlass13device_kernelIN5flash19enable_sm80_to_sm89INS1_16FlashAttnBwdSm80INS1_25CollectiveMainloopBwdSm80ILi2ELi2EN4cute5tupleIJNS5_1CILi128EEES8_NS7_ILi64EEEEEENS_10bfloat16_tEfNS_4arch4Sm80ELb1ELb0ELb1ELb0ELb1ELb0ELb0ELb0ELi2ELi4ELi4ELi4ELb0EEENS1_21CollectiveEpilogueBwdISA_SB_SD_Li256ELb0ELb0ELi2EEENS1_25SingleTileBwdLPTSchedulerILb0ELi128ELb1EEEEEEEEEvNT_6ParamsE$_ZN4cute3eso3ESOILb1ELb0EJNS_6LayoutINS_5tupleIJNS3_IJNS_1CILi8EEENS4_ILi1EEEEEENS4_ILi4EEEEEENS3_IJNS3_IJS6_NS4_ILi0EEEEEES5_EEEEEiEEC2ERKSD_RKi:
[----:B------:R-:W-:Y:S02]  /*b430*/  IADD3 R2, R23, -c[0x0][0x20], RZ ;  /* 0x8000080017027a10 */ /* 0x000fe40007ffe0ff */
[----:B------:R-:W-:-:S03]  /*b440*/  MOV R7, 0x0 ;  /* 0x0000000000077802 */ /* 0x000fc60000000f00 */
[----:B------:R1:W-:Y:S01]  /*b450*/  STL [R2], R3 ;  /* 0x0000000302007387 */ /* 0x0003e20000100800 */
[----:B------:R-:W-:Y:S05]  /*b460*/  RET.REL.NODEC R6 `(_ZN7cutlass13device_kernelIN5flash19enable_sm80_to_sm89INS1_16FlashAttnBwdSm80INS1_25CollectiveMainloopBwdSm80ILi2ELi2EN4cute5tupleIJNS5_1CILi128EEES8_NS7_ILi64EEEEEENS_10bfloat16_tEfNS_4arch4Sm80ELb1ELb0ELb1ELb0ELb1ELb0ELb0ELb0ELi2ELi4ELi4ELi4ELb0EEENS1_21CollectiveEpilogueBwdISA_SB_SD_Li256ELb0ELb0ELi2EEENS1_25SingleTileBwdLPTSchedulerILb0ELi128ELb1EEEEEEEEEvNT_6ParamsE) ;  /* 0xffff4b9006007950 */ /* 0x000fea0003c3ffff */
        .type           $_ZN7cutlass13device_kernelIN5flash19enable_sm80_to_sm89INS1_16FlashAttnBwdSm80INS1_25CollectiveMainloopBwdSm80ILi2ELi2EN4cute5tupleIJNS5_1CILi128EEES8_NS7_ILi64EEEEEENS_10bfloat16_tEfNS_4arch4Sm80ELb1ELb0ELb1ELb0ELb1ELb0ELb0ELb0ELi2ELi4ELi4ELi4ELb0EEENS1_21CollectiveEpilogueBwdISA_SB_SD_Li256ELb0ELb0ELi2EEENS1_25SingleTileBwdLPTSchedulerILb0ELi128ELb1EEEEEEEEEvNT_6ParamsE$_ZN4cute3eso3ESOILb1ELb0EJNS_6LayoutINS_5tupleIJNS3_IJNS_1CILi8EEENS4_ILi1EEEEEENS4_ILi4EEES6_EEENS3_IJNS3_IJS6_NS4_ILi0EEEEEENS4_ILi2048EEESA_EEEEENS_10ViewEngineINS_8smem_ptrIPN7cutlass10bfloat16_tEEEEEEEC2ERKSE_RKSL_,@function
        .size           $_ZN7cutlass13device_kernelIN5flash19enable_sm80_to_sm89INS1_16FlashAttnBwdSm80INS1_25CollectiveMainloopBwdSm80ILi2ELi2EN4cute5tupleIJNS5_1CILi128EEES8_NS7_ILi64EEEEEENS_10bfloat16_tEfNS_4arch4Sm80ELb1ELb0ELb1ELb0ELb1ELb0ELb0ELb0ELi2ELi4ELi4ELi4ELb0EEENS1_21CollectiveEpilogueBwdISA_SB_SD_Li256ELb0ELb0ELi2EEENS1_25SingleTileBwdLPTSchedulerILb0ELi128ELb1EEEEEEEEEvNT_6ParamsE$_ZN4cute3eso3ESOILb1ELb0EJNS_6LayoutINS_5tupleIJNS3_IJNS_1CILi8EEENS4_ILi1EEEEEENS4_ILi4EEES6_EEENS3_IJNS3_IJS6_NS4_ILi0EEEEEENS4_ILi2048EEESA_EEEEENS_10ViewEngineINS_8smem_ptrIPN7cutlass10bfloat16_tEEEEEEEC2ERKSE_RKSL_,($_ZN7cutlass13device_kernelIN5flash19enable_sm80_to_sm89INS1_16FlashAttnBwdSm80INS1_25CollectiveMainloopBwdSm80ILi2ELi2EN4cute5tupleIJNS5_1CILi128EEES8_NS7_ILi64EEEEEENS_10bfloat16_tEfNS_4arch4Sm80ELb1ELb0ELb1ELb0ELb1ELb0ELb0ELb0ELi2ELi4ELi4ELi4ELb0EEENS1_21CollectiveEpilogueBwdISA_SB_SD_Li256ELb0ELb0ELi2EEENS1_25SingleTileBwdLPTSchedulerILb0ELi128ELb1EEEEEEEEEvNT_6ParamsE$_ZN4cute3eso3ESOILb1ELb0EJNS_6LayoutINS_5tupleIJNS3_IJNS_1CILi8EEENS4_ILi1EEEEEENS4_ILi4EEES6_EEENS3_IJNS3_IJS6_NS4_ILi0EEEEEENS4_ILi2048EEESA_EEEEEiEEC2ERKSE_RKi - $_ZN7cutlass13device_kernelIN5flash19enable_sm80_to_sm89INS1_16FlashAttnBwdSm80INS1_25CollectiveMainloopBwdSm80ILi2ELi2EN4cute5tupleIJNS5_1CILi128EEES8_NS7_ILi64EEEEEENS_10bfloat16_tEfNS_4arch4Sm80ELb1ELb0ELb1ELb0ELb1ELb0ELb0ELb0ELi2ELi4ELi4ELi4ELb0EEENS1_21CollectiveEpilogueBwdISA_SB_SD_Li256ELb0ELb0ELi2EEENS1_25SingleTileBwdLPTSchedulerILb0ELi128ELb1EEEEEEEEEvNT_6ParamsE$_ZN4cute3eso3ESOILb1ELb0EJNS_6LayoutINS_5tupleIJNS3_IJNS_1CILi8EEENS4_ILi1EEEEEENS4_ILi4EEES6_EEENS3_IJNS3_IJS6_NS4_ILi0EEEEEENS4_ILi2048EEESA_EEEEENS_10ViewEngineINS_8smem_ptrIPN7cutlass10bfloat16_tEEEEEEEC2ERKSE_RKSL_)
$_ZN7cutlass13device_kernelIN5flash19enable_sm80_to_sm89INS1_16FlashAttnBwdSm80INS1_25CollectiveMainloopBwdSm80ILi2ELi2EN4cute5tupleIJNS5_1CILi128EEES8_NS7_ILi64EEEEEENS_10bfloat16_tEfNS_4arch4Sm80ELb1ELb0ELb1ELb0ELb1ELb0ELb0ELb0ELi2ELi4ELi4ELi4ELb0EEENS1_21CollectiveEpilogueBwdISA_SB_SD_Li256ELb0ELb0ELi2EEENS1_25SingleTileBwdLPTSchedulerILb0ELi128ELb1EEEEEEEEEvNT_6ParamsE$_ZN4cute3eso3ESOILb1ELb0EJNS_6LayoutINS_5tupleIJNS3_IJNS_1CILi8EEENS4_ILi1EEEEEENS4_ILi4EEES6_EEENS3_IJNS3_IJS6_NS4_ILi0EEEEEENS4_ILi2048EEESA_EEEEENS_10ViewEngineINS_8smem_ptrIPN7cutlass10bfloat16_tEEEEEEEC2ERKSE_RKSL_:
[----:B------:R-:W-:Y:S02]  /*b470*/  IADD3 R4, R81, -c[0x0][0x20], RZ ;  /* 0x8000080051047a10 */ /* 0x000fe40007ffe0ff */
[----:B------:R-:W-:-:S03]  /*b480*/  MOV R7, 0x0 ;  /* 0x0000000000077802 */ /* 0x000fc60000000f00 */
[----:B------:R1:W-:Y:S01]  /*b490*/  STL.64 [R4], R2 ;  /* 0x0000000204007387 */ /* 0x0003e20000100a00 */
[----:B------:R-:W-:Y:S05]  /*b4a0*/  RET.REL.NODEC R6 `(_ZN7cutlass13device_kernelIN5flash19enable_sm80_to_sm89INS1_16FlashAttnBwdSm80INS1_25CollectiveMainloopBwdSm80ILi2ELi2EN4cute5tupleIJNS5_1CILi128EEES8_NS7_ILi64EEEEEENS_10bfloat16_tEfNS_4arch4Sm80ELb1ELb0ELb1ELb0ELb1ELb0ELb0ELb0ELi2ELi4ELi4ELi4ELb0EEENS1_21CollectiveEpilogueBwdISA_SB_SD_Li256ELb0ELb0ELi2EEENS1_25SingleTileBwdLPTSchedulerILb0ELi128ELb1EEEEEEEEEvNT_6ParamsE) ;  /* 0xffff4b5006007950 */ /* 0x000fea0003c3ffff */
        .type           $_ZN7cutlass13device_kernelIN5flash19enable_sm80_to_sm89INS1_16FlashAttnBwdSm80INS1_25CollectiveMainloopBwdSm80ILi2ELi2EN4cute5tupleIJNS5_1CILi128EEES8_NS7_ILi64EEEEEENS_10bfloat16_tEfNS_4arch4Sm80ELb1ELb0ELb1ELb0ELb1ELb0ELb0ELb0ELi2ELi4ELi4ELi4ELb0EEENS1_21CollectiveEpilogueBwdISA_SB_SD_Li256ELb0ELb0ELi2EEENS1_25SingleTileBwdLPTSchedulerILb0ELi128ELb1EEEEEEEEEvNT_6ParamsE$_ZN4cute3eso3ESOILb1ELb0EJNS_6LayoutINS_5tupleIJNS3_IJNS_1CILi8EEENS4_ILi1EEEEEENS4_ILi4EEES6_EEENS3_IJNS3_IJS6_NS4_ILi0EEEEEENS4_ILi2048EEESA_EEEEEiEEC2ERKSE_RKi,@function
        .size           $_ZN7cutlass13device_kernelIN5flash19enable_sm80_to_sm89INS1_16FlashAttnBwdSm80INS1_25CollectiveMainloopBwdSm80ILi2ELi2EN4cute5tupleIJNS5_1CILi128EEES8_NS7_ILi64EEEEEENS_10bfloat16_tEfNS_4arch4Sm80ELb1ELb0ELb1ELb0ELb1ELb0ELb0ELb0ELi2ELi4ELi4ELi4ELb0EEENS1_21CollectiveEpilogueBwdISA_SB_SD_Li256ELb0ELb0ELi2EEENS1_25SingleTileBwdLPTSchedulerILb0ELi128ELb1EEEEEEEEEvNT_6ParamsE$_ZN4cute3eso3ESOILb1ELb0EJNS_6LayoutINS_5tupleIJNS3_IJNS_1CILi8EEENS4_ILi1EEEEEENS4_ILi4EEES6_EEENS3_IJNS3_IJS6_NS4_ILi0EEEEEENS4_ILi2048EEESA_EEEEEiEEC2ERKSE_RKi,($_ZN7cutlass13device_kernelIN5flash19enable_sm80_to_sm89INS1_16FlashAttnBwdSm80INS1_25CollectiveMainloopBwdSm80ILi2ELi2EN4cute5tupleIJNS5_1CILi128EEES8_NS7_ILi64EEEEEENS_10bfloat16_tEfNS_4arch4Sm80ELb1ELb0ELb1ELb0ELb1ELb0ELb0ELb0ELi2ELi4ELi4ELi4ELb0EEENS1_21CollectiveEpilogueBwdISA_SB_SD_Li256ELb0ELb0ELi2EEENS1_25SingleTileBwdLPTSchedulerILb0ELi128ELb1EEEEEEEEEvNT_6ParamsE$_ZN4cute3eso3ESOILb1ELb0EJNS_6LayoutINS_5tupleIJNS3_IJNS_1CILi8EEENS4_ILi1EEEEEENS4_ILi4EEES8_EEENS3_IJNS3_IJS6_NS4_ILi0EEEEEES5_NS4_ILi32EEEEEEEENS_10ViewEngineIPN7cutlass10bfloat16_tEEEEEC2ERKSE_RKSJ_ - $_ZN7cutlass13device_kernelIN5flash19enable_sm80_to_sm89INS1_16FlashAttnBwdSm80INS1_25CollectiveMainloopBwdSm80ILi2ELi2EN4cute5tupleIJNS5_1CILi128EEES8_NS7_ILi64EEEEEENS_10bfloat16_tEfNS_4arch4Sm80ELb1ELb0ELb1ELb0ELb1ELb0ELb0ELb0ELi2ELi4ELi4ELi4ELb0EEENS1_21CollectiveEpilogueBwdISA_SB_SD_Li256ELb0ELb0ELi2EEENS1_25SingleTileBwdLPTSchedulerILb0ELi128ELb1EEEEEEEEEvNT_6ParamsE$_ZN4cute3eso3ESOILb1ELb0EJNS_6LayoutINS_5tupleIJNS3_IJNS_1CILi8EEENS4_ILi1EEEEEENS4_ILi4EEES6_EEENS3_IJNS3_IJS6_NS4_ILi0EEEEEENS4_ILi2048EEESA_EEEEEiEEC2ERKSE_RKi)
$_ZN7cutlass13device_kernelIN5flash19enable_sm80_to_sm89INS1_16FlashAttnBwdSm80INS1_25CollectiveMainloopBwdSm80ILi2ELi2EN4cute5tupleIJNS5_1CILi128EEES8_NS7_ILi64EEEEEENS_10bfloat16_tEfNS_4arch4Sm80ELb1ELb0ELb1ELb0ELb1ELb0ELb0ELb0ELi2ELi4ELi4ELi4ELb0EEENS1_21CollectiveEpilogueBwdISA_SB_SD_Li256ELb0ELb0ELi2EEENS1_25SingleTileBwdLPTSchedulerILb0ELi128ELb1EEEEEEEEEvNT_6ParamsE$_ZN4cute3eso3ESOILb1ELb0EJNS_6LayoutINS_5tupleIJNS3_IJNS_1CILi8EEENS4_ILi1EEEEEENS4_ILi4EEES6_EEENS3_IJNS3_IJS6_NS4_ILi0EEEEEENS4_ILi2048EEESA_EEEEEiEEC2ERKSE_RKi:
[----:B------:R-:W-:Y:S02]  /*b4b0*/  IADD3 R2, R81, -c[0x0][0x20], RZ ;  /* 0x8000080051027a10 */ /* 0x000fe40007ffe0ff */
[----:B------:R-:W-:-:S03]  /*b4c0*/  MOV R5, 0x0 ;  /* 0x0000000000057802 */ /* 0x000fc60000000f00 */
[----:B------:R1:W-:Y:S01]  /*b4d0*/  STL [R2], R3 ;  /* 0x0000000302007387 */ /* 0x0003e20000100800 */
[----:B------:R-:W-:Y:S05]  /*b4e0*/  RET.REL.NODEC R4 `(_ZN7cutlass13device_kernelIN5flash19enable_sm80_to_sm89INS1_16FlashAttnBwdSm80INS1_25CollectiveMainloopBwdSm80ILi2ELi2EN4cute5tupleIJNS5_1CILi128EEES8_NS7_ILi64EEEEEENS_10bfloat16_tEfNS_4arch4Sm80ELb1ELb0ELb1ELb0ELb1ELb0ELb0ELb0ELi2ELi4ELi4ELi4ELb0EEENS1_21CollectiveEpilogueBwdISA_SB_SD_Li256ELb0ELb0ELi2EEENS1_25SingleTileBwdLPTSchedulerILb0ELi128ELb1EEEEEEEEEvNT_6ParamsE) ;  /* 0xffff4b1004007950 */ /* 0x000fea0003c3ffff */
        .type           $_ZN7cutlass13device_kernelIN5flash19enable_sm80_to_sm89INS1_16FlashAttnBwdSm80INS1_25CollectiveMainloopBwdSm80ILi2ELi2EN4cute5tupleIJNS5_1CILi128EEES8_NS7_ILi64EEEEEENS_10bfloat16_tEfNS_4arch4Sm80ELb1ELb0ELb1ELb0ELb1ELb0ELb0ELb0ELi2ELi4ELi4ELi4ELb0EEENS1_21CollectiveEpilogueBwdISA_SB_SD_Li256ELb0ELb0ELi2EEENS1_25SingleTileBwdLPTSchedulerILb0ELi128ELb1EEEEEEEEEvNT_6ParamsE$_ZN4cute3eso3ESOILb1ELb0EJNS_6LayoutINS_5tupleIJNS3_IJNS_1CILi8EEENS4_ILi1EEEEEENS4_ILi4EEES8_EEENS3_IJNS3_IJS6_NS4_ILi0EEEEEES5_NS4_ILi32EEEEEEEENS_10ViewEngineIPN7cutlass10bfloat16_tEEEEEC2ERKSE_RKSJ_,@function
        .size           $_ZN7cutlass13device_kernelIN5flash19enable_sm80_to_sm89INS1_16FlashAttnBwdSm80INS1_25CollectiveMainloopBwdSm80ILi2ELi2EN4cute5tupleIJNS5_1CILi128EEES8_NS7_ILi64EEEEEENS_10bfloat16_tEfNS_4arch4Sm80ELb1ELb0ELb1ELb0ELb1ELb0ELb0ELb0ELi2ELi4ELi4ELi4ELb0EEENS1_21CollectiveEpilogueBwdISA_SB_SD_Li256ELb0ELb0ELi2EEENS1_25SingleTileBwdLPTSchedulerILb0ELi128ELb1EEEEEEEEEvNT_6ParamsE$_ZN4cute3eso3ESOILb1ELb0EJNS_6LayoutINS_5tupleIJNS3_IJNS_1CILi8EEENS4_ILi1EEEEEENS4_ILi4EEES8_EEENS3_IJNS3_IJS6_NS4_ILi0EEEEEES5_NS4_ILi32EEEEEEEENS_10ViewEngineIPN7cutlass10bfloat16_tEEEEEC2ERKSE_RKSJ_,($_ZN7cutlass13device_kernelIN5flash19enable_sm80_to_sm89INS1_16FlashAttnBwdSm80INS1_25CollectiveMainloopBwdSm80ILi2ELi2EN4cute5tupleIJNS5_1CILi128EEES8_NS7_ILi64EEEEEENS_10bfloat16_tEfNS_4arch4Sm80ELb1ELb0ELb1ELb0ELb1ELb0ELb0ELb0ELi2ELi4ELi4ELi4ELb0EEENS1_21CollectiveEpilogueBwdISA_SB_SD_Li256ELb0ELb0ELi2EEENS1_25SingleTileBwdLPTSchedulerILb0ELi128ELb1EEEEEEEEEvNT_6ParamsE$_ZN4cute3eso3ESOILb1ELb0EJNS_6LayoutINS_5tupleIJNS_1CILi1EEENS3_IJNS4_ILi2EEES6_EEEEEENS3_IJNS4_ILi0EEENS3_IJNS4_ILi8EEENS4_ILi64EEEEEEEEEEENS_10ViewEngineINS_8smem_ptrIPfEEEEEEC2ERKSE_RKSJ_ - $_ZN7cutlass13device_kernelIN5flash19enable_sm80_to_sm89INS1_16FlashAttnBwdSm80INS1_25CollectiveMainloopBwdSm80ILi2ELi2EN4cute5tupleIJNS5_1CILi128EEES8_NS7_ILi64EEEEEENS_10bfloat16_tEfNS_4arch4Sm80ELb1ELb0ELb1ELb0ELb1ELb0ELb0ELb0ELi2ELi4ELi4ELi4ELb0EEENS1_21CollectiveEpilogueBwdISA_SB_SD_Li256ELb0ELb0ELi2EEENS1_25SingleTileBwdLPTSchedulerILb0ELi128ELb1EEEEEEEEEvNT_6ParamsE$_ZN4cute3eso3ESOILb1ELb0EJNS_6LayoutINS_5tupleIJNS3_IJNS_1CILi8EEENS4_ILi1EEEEEENS4_ILi4EEES8_EEENS3_IJNS3_IJS6_NS4_ILi0EEEEEES5_NS4_ILi32EEEEEEEENS_10ViewEngineIPN7cutlass10bfloat16_tEEEEEC2ERKSE_RKSJ_)
$_ZN7cutlass13device_kernelIN5flash19enable_sm80_to_sm89INS1_16FlashAttnBwdSm80INS1_25CollectiveMainloopBwdSm80ILi2ELi2EN4cute5tupleIJNS5_1CILi128EEES8_NS7_ILi64EEEEEENS_10bfloat16_tEfNS_4arch4Sm80ELb1ELb0ELb1ELb0ELb1ELb0ELb0ELb0ELi2ELi4ELi4ELi4ELb0EEENS1_21CollectiveEpilogueBwdISA_SB_SD_Li256ELb0ELb0ELi2EEENS1_25SingleTileBwdLPTSchedulerILb0ELi128ELb1EEEEEEEEEvNT_6ParamsE$_ZN4cute3eso3ESOILb1ELb0EJNS_6LayoutINS_5tupleIJNS3_IJNS_1CILi8EEENS4_ILi1EEEEEENS4_ILi4EEES8_EEENS3_IJNS3_IJS6_NS4_ILi0EEEEEES5_NS4_ILi32EEEEEEEENS_10ViewEngineIPN7cutlass10bfloat16_tEEEEEC2ERKSE_RKSJ_:
[----:B------:R-:W-:Y:S01]  /*b4f0*/  IADD3 R2, R23, -c[0x0][0x20], RZ ;  /* 0x8000080017027a10 */ /* 0x000fe20007ffe0ff */
[----:B------:R-:W-:Y:S01]  /*b500*/  IMAD.MOV.U32 R7, RZ, RZ, R3 ;  /* 0x000000ffff077224 */ /* 0x000fe200078e0003 */
[----:B------:R-:W-:-:S04]  /*b510*/  MOV R5, 0x0 ;  /* 0x0000000000057802 */ /* 0x000fc80000000f00 */
[----:B------:R1:W-:Y:S01]  /*b520*/  STL.64 [R2], R6 ;  /* 0x0000000602007387 */ /* 0x0003e20000100a00 */
[----:B------:R-:W-:Y:S05]  /*b530*/  RET.REL.NODEC R4 `(_ZN7cutlass13device_kernelIN5flash19enable_sm80_to_sm89INS1_16FlashAttnBwdSm80INS1_25CollectiveMainloopBwdSm80ILi2ELi2EN4cute5tupleIJNS5_1CILi128EEES8_NS7_ILi64EEEEEENS_10bfloat16_tEfNS_4arch4Sm80ELb1ELb0ELb1ELb0ELb1ELb0ELb0ELb0ELi2ELi4ELi4ELi4ELb0EEENS1_21CollectiveEpilogueBwdISA_SB_SD_Li256ELb0ELb0ELi2EEENS1_25SingleTileBwdLPTSchedulerILb0ELi128ELb1EEEEEEEEEvNT_6ParamsE) ;  /* 0xffff4ac004007950 */ /* 0x000fea0003c3ffff */
        .type           $_ZN7cutlass13device_kernelIN5flash19enable_sm80_to_sm89INS1_16FlashAttnBwdSm80INS1_25CollectiveMainloopBwdSm80ILi2ELi2EN4cute5tupleIJNS5_1CILi128EEES8_NS7_ILi64EEEEEENS_10bfloat16_tEfNS_4arch4Sm80ELb1ELb0ELb1ELb0ELb1ELb0ELb0ELb0ELi2ELi4ELi4ELi4ELb0EEENS1_21CollectiveEpilogueBwdISA_SB_SD_Li256ELb0ELb0ELi2EEENS1_25SingleTileBwdLPTSchedulerILb0ELi128ELb1EEEEEEEEEvNT_6ParamsE$_ZN4cute3eso3ESOILb1ELb0EJNS_6LayoutINS_5tupleIJNS_1CILi1EEENS3_IJNS4_ILi2EEES6_EEEEEENS3_IJNS4_ILi0EEENS3_IJNS4_ILi8EEENS4_ILi64EEEEEEEEEEENS_10ViewEngineINS_8smem_ptrIPfEEEEEEC2ERKSE_RKSJ_,@function
        .size           $_ZN7cutlass13device_kernelIN5flash19enable_sm80_to_sm89INS1_16FlashAttnBwdSm80INS1_25CollectiveMainloopBwdSm80ILi2ELi2EN4cute5tupleIJNS5_1CILi128EEES8_NS7_ILi64EEEEEENS_10bfloat16_tEfNS_4arch4Sm80ELb1ELb0ELb1ELb0ELb1ELb0ELb0ELb0ELi2ELi4ELi4ELi4ELb0EEENS1_21CollectiveEpilogueBwdISA_SB_SD_Li256ELb0ELb0ELi2EEENS1_25SingleTileBwdLPTSchedulerILb0ELi128ELb1EEEEEEEEEvNT_6ParamsE$_ZN4cute3eso3ESOILb1ELb0EJNS_6LayoutINS_5tupleIJNS_1CILi1EEENS3_IJNS4_ILi2EEES6_EEEEEENS3_IJNS4_ILi0EEENS3_IJNS4_ILi8EEENS4_ILi64EEEEEEEEEEENS_10ViewEngineINS_8smem_ptrIPfEEEEEEC2ERKSE_RKSJ_,($_ZN7cutlass13device_kernelIN5flash19enable_sm80_to_sm89INS1_16FlashAttnBwdSm80INS1_25CollectiveMainloopBwdSm80ILi2ELi2EN4cute5tupleIJNS5_1CILi128EEES8_NS7_ILi64EEEEEENS_10bfloat16_tEfNS_4arch4Sm80ELb1ELb0ELb1ELb0ELb1ELb0ELb0ELb0ELi2ELi4ELi4ELi4ELb0EEENS1_21CollectiveEpilogueBwdISA_SB_SD_Li256ELb0ELb0ELi2EEENS1_25SingleTileBwdLPTSchedulerILb0ELi128ELb1EEEEEEEEEvNT_6ParamsE$_ZN4cute3eso3ESOILb1ELb0EJNS_6LayoutINS_5tupleIJNS_1CILi1EEENS4_ILi4EEEEEENS3_IJNS4_ILi0EEES5_EEEEENS_10ViewEngineIPfEEEEC2ERKSA_RKSD_ - $_ZN7cutlass13device_kernelIN5flash19enable_sm80_to_sm89INS1_16FlashAttnBwdSm80INS1_25CollectiveMainloopBwdSm80ILi2ELi2EN4cute5tupleIJNS5_1CILi128EEES8_NS7_ILi64EEEEEENS_10bfloat16_tEfNS_4arch4Sm80ELb1ELb0ELb1ELb0ELb1ELb0ELb0ELb0ELi2ELi4ELi4ELi4ELb0EEENS1_21CollectiveEpilogueBwdISA_SB_SD_Li256ELb0ELb0ELi2EEENS1_25SingleTileBwdLPTSchedulerILb0ELi128ELb1EEEEEEEEEvNT_6ParamsE$_ZN4cute3eso3ESOILb1ELb0EJNS_6LayoutINS_5tupleIJNS_1CILi1EEENS3_IJNS4_ILi2EEES6_EEEEEENS3_IJNS4_ILi0EEENS3_IJNS4_ILi8EEENS4_ILi64EEEEEEEEEEENS_10ViewEngineINS_8smem_ptrIPfEEEEEEC2ERKSE_RKSJ_)
$_ZN7cutlass13device_kernelIN5flash19enable_sm80_to_sm89INS1_16FlashAttnBwdSm80INS1_25CollectiveMainloopBwdSm80ILi2ELi2EN4cute5tupleIJNS5_1CILi128EEES8_NS7_ILi64EEEEEENS_10bfloat16_tEfNS_4arch4Sm80ELb1ELb0ELb1ELb0ELb1ELb0ELb0ELb0ELi2ELi4ELi4ELi4ELb0EEENS1_21CollectiveEpilogueBwdISA_SB_SD_Li256ELb0ELb0ELi2EEENS1_25SingleTileBwdLPTSchedulerILb0ELi128ELb1EEEEEEEEEvNT_6ParamsE$_ZN4cute3eso3ESOILb1ELb0EJNS_6LayoutINS_5tupleIJNS_1CILi1EEENS3_IJNS4_ILi2EEES6_EEEEEENS3_IJNS4_ILi0EEENS3_IJNS4_ILi8EEENS4_ILi64EEEEEEEEEEENS_10ViewEngineINS_8smem_ptrIPfEEEEEEC2ERKSE_RKSJ_:
[----:B------:R-:W-:Y:S01]  /*b540*/  IADD3 R3, R23, -c[0x0][0x20], RZ ;  /* 0x8000080017037a10 */ /* 0x000fe20007ffe0ff */
[----:B------:R-:W-:Y:S01]  /*b550*/  IMAD.MOV.U32 R8, RZ, RZ, R2 ;  /* 0x000000ffff087224 */ /* 0x000fe200078e0002 */
[----:B------:R-:W-:Y:S01]  /*b560*/  MOV R10, R6 ;  /* 0x00000006000a7202 */ /* 0x000fe20000000f00 */
[----:B------:R-:W-:-:S03]  /*b570*/  IMAD.MOV.U32 R11, RZ, RZ, 0x0 ;  /* 0x00000000ff0b7424 */ /* 0x000fc600078e00ff */
[----:B------:R1:W-:Y:S01]  /*b580*/  STL.64 [R3], R8 ;  /* 0x0000000803007387 */ /* 0x0003e20000100a00 */
[----:B------:R-:W-:Y:S05]  /*b590*/  RET.REL.NODEC R10 `(_ZN7cutlass13device_kernelIN5flash19enable_sm80_to_sm89INS1_16FlashAttnBwdSm80INS1_25CollectiveMainloopBwdSm80ILi2ELi2EN4cute5tupleIJNS5_1CILi128EEES8_NS7_ILi64EEEEEENS_10bfloat16_tEfNS_4arch4Sm80ELb1ELb0ELb1ELb0ELb1ELb0ELb0ELb0ELi2ELi4ELi4ELi4ELb0EEENS1_21CollectiveEpilogueBwdISA_SB_SD_Li256ELb0ELb0ELi2EEENS1_25SingleTileBwdLPTSchedulerILb0ELi128ELb1EEEEEEEEEvNT_6ParamsE) ;  /* 0xffff4a600a007950 */ /* 0x000fea0003c3ffff */
        .type           $_ZN7cutlass13device_kernelIN5flash19enable_sm80_to_sm89INS1_16FlashAttnBwdSm80INS1_25CollectiveMainloopBwdSm80ILi2ELi2EN4cute5tupleIJNS5_1CILi128EEES8_NS7_ILi64EEEEEENS_10bfloat16_tEfNS_4arch4Sm80ELb1ELb0ELb1ELb0ELb1ELb0ELb0ELb0ELi2ELi4ELi4ELi4ELb0EEENS1_21CollectiveEpilogueBwdISA_SB_SD_Li256ELb0ELb0ELi2EEENS1_25SingleTileBwdLPTSchedulerILb0ELi128ELb1EEEEEEEEEvNT_6ParamsE$_ZN4cute3eso3ESOILb1ELb0EJNS_6LayoutINS_5tupleIJNS_1CILi1EEENS4_ILi4EEEEEENS3_IJNS4_ILi0EEES5_EEEEENS_10ViewEngineIPfEEEEC2ERKSA_RKSD_,@function
        .size           $_ZN7cutlass13device_kernelIN5flash19enable_sm80_to_sm89INS1_16FlashAttnBwdSm80INS1_25CollectiveMainloopBwdSm80ILi2ELi2EN4cute5tupleIJNS5_1CILi128EEES8_NS7_ILi64EEEEEENS_10bfloat16_tEfNS_4arch4Sm80ELb1ELb0ELb1ELb0ELb1ELb0ELb0ELb0ELi2ELi4ELi4ELi4ELb0EEENS1_21CollectiveEpilogueBwdISA_SB_SD_Li256ELb0ELb0ELi2EEENS1_25SingleTileBwdLPTSchedulerILb0ELi128ELb1EEEEEEEEEvNT_6ParamsE$_ZN4cute3eso3ESOILb1ELb0EJNS_6LayoutINS_5tupleIJNS_1CILi1EEENS4_ILi4EEEEEENS3_IJNS4_ILi0EEES5_EEEEENS_10ViewEngineIPfEEEEC2ERKSA_RKSD_,($_ZN7cutlass13device_kernelIN5flash19enable_sm80_to_sm89INS1_16FlashAttnBwdSm80INS1_25CollectiveMainloopBwdSm80ILi2ELi2EN4cute5tupleIJNS5_1CILi128EEES8_NS7_ILi64EEEEEENS_10bfloat16_tEfNS_4arch4Sm80ELb1ELb0ELb1ELb0ELb1ELb0ELb0ELb0ELi2ELi4ELi4ELi4ELb0EEENS1_21CollectiveEpilogueBwdISA_SB_SD_Li256ELb0ELb0ELi2EEENS1_25SingleTileBwdLPTSchedulerILb0ELi128ELb1EEEEEEEEEvNT_6ParamsE$_ZN4cute3eso3ESOILb1ELb0EJNS_6LayoutINS_5tupleIJNS_1CILi4EEEEEENS3_IJNS4_ILi1EEEEEEEENS_10ViewEngineIPfEEEEC2ERKS9_RKSC_ - $_ZN7cutlass13device_kernelIN5flash19enable_sm80_to_sm89INS1_16FlashAttnBwdSm80INS1_25CollectiveMainloopBwdSm80ILi2ELi2EN4cute5tupleIJNS5_1CILi128EEES8_NS7_ILi64EEEEEENS_10bfloat16_tEfNS_4arch4Sm80ELb1ELb0ELb1ELb0ELb1ELb0ELb0ELb0ELi2ELi4ELi4ELi4ELb0EEENS1_21CollectiveEpilogueBwdISA_SB_SD_Li256ELb0ELb0ELi2EEENS1_25SingleTileBwdLPTSchedulerILb0ELi128ELb1EEEEEEEEEvNT_6ParamsE$_ZN4cute3eso3ESOILb1ELb0EJNS_6LayoutINS_5tupleIJNS_1CILi1EEENS4_ILi4EEEEEENS3_IJNS4_ILi0EEES5_EEEEENS_10ViewEngineIPfEEEEC2ERKSA_RKSD_)
$_ZN7cutlass13device_kernelIN5flash19enable_sm80_to_sm89INS1_16FlashAttnBwdSm80INS1_25CollectiveMainloopBwdSm80ILi2ELi2EN4cute5tupleIJNS5_1CILi128EEES8_NS7_ILi64EEEEEENS_10bfloat16_tEfNS_4arch4Sm80ELb1ELb0ELb1ELb0ELb1ELb0ELb0ELb0ELi2ELi4ELi4ELi4ELb0EEENS1_21CollectiveEpilogueBwdISA_SB_SD_Li256ELb0ELb0ELi2EEENS1_25SingleTileBwdLPTSchedulerILb0ELi128ELb1EEEEEEEEEvNT_6ParamsE$_ZN4cute3eso3ESOILb1ELb0EJNS_6LayoutINS_5tupleIJNS_1CILi1EEENS4_ILi4EEEEEENS3_IJNS4_ILi0EEES5_EEEEENS_10ViewEngineIPfEEEEC2ERKSA_RKSD_:
[----:B------:R-:W-:Y:S01]  /*b5a0*/  IADD3 R5, R23, -c[0x0][0x20], RZ ;  /* 0x8000080017057a10 */ /* 0x000fe20007ffe0ff */
[----:B------:R-:W-:Y:S01]  /*b5b0*/  IMAD.MOV.U32 R8, RZ, RZ, R16 ;  /* 0x000000ffff087224 */ /* 0x000fe200078e0010 */
[----:B------:R-:W-:Y:S01]  /*b5c0*/  MOV R10, R6 ;  /* 0x00000006000a7202 */ /* 0x000fe20000000f00 */
[----:B------:R-:W-:-:S03]  /*b5d0*/  IMAD.MOV.U32 R11, RZ, RZ, 0x0 ;  /* 0x00000000ff0b7424 */ /* 0x000fc600078e00ff */
[----:B------:R1:W-:Y:S01]  /*b5e0*/  STL.64 [R5], R8 ;  /* 0x0000000805007387 */ /* 0x0003e20000100a00 */
[----:B------:R-:W-:Y:S05]  /*b5f0*/  RET.REL.NODEC R10 `(_ZN7cutlass13device_kernelIN5flash19enable_sm80_to_sm89INS1_16FlashAttnBwdSm80INS1_25CollectiveMainloopBwdSm80ILi2ELi2EN4cute5tupleIJNS5_1CILi128EEES8_NS7_ILi64EEEEEENS_10bfloat16_tEfNS_4arch4Sm80ELb1ELb0ELb1ELb0ELb1ELb0ELb0ELb0ELi2ELi4ELi4ELi4ELb0EEENS1_21CollectiveEpilogueBwdISA_SB_SD_Li256ELb0ELb0ELi2EEENS1_25SingleTileBwdLPTSchedulerILb0ELi128ELb1EEEEEEEEEvNT_6ParamsE) ;  /* 0xffff4a000a007950 */ /* 0x000fea0003c3ffff */
        .type           $_ZN7cutlass13device_kernelIN5flash19enable_sm80_to_sm89INS1_16FlashAttnBwdSm80INS1_25CollectiveMainloopBwdSm80ILi2ELi2EN4cute5tupleIJNS5_1CILi128EEES8_NS7_ILi64EEEEEENS_10bfloat16_tEfNS_4arch4Sm80ELb1ELb0ELb1ELb0ELb1ELb0ELb0ELb0ELi2ELi4ELi4ELi4ELb0EEENS1_21CollectiveEpilogueBwdISA_SB_SD_Li256ELb0ELb0ELi2EEENS1_25SingleTileBwdLPTSchedulerILb0ELi128ELb1EEEEEEEEEvNT_6ParamsE$_ZN4cute3eso3ESOILb1ELb0EJNS_6LayoutINS_5tupleIJNS_1CILi4EEEEEENS3_IJNS4_ILi1EEEEEEEENS_10ViewEngineIPfEEEEC2ERKS9_RKSC_,@function
        .size           $_ZN7cutlass13device_kernelIN5flash19enable_sm80_to_sm89INS1_16FlashAttnBwdSm80INS1_25CollectiveMainloopBwdSm80ILi2ELi2EN4cute5tupleIJNS5_1CILi128EEES8_NS7_ILi64EEEEEENS_10bfloat16_tEfNS_4arch4Sm80ELb1ELb0ELb1ELb0ELb1ELb0ELb0ELb0ELi2ELi4ELi4ELi4ELb0EEENS1_21CollectiveEpilogueBwdISA_SB_SD_Li256ELb0ELb0ELi2EEENS1_25SingleTileBwdLPTSchedulerILb0ELi128ELb1EEEEEEEEEvNT_6ParamsE$_ZN4cute3eso3ESOILb1ELb0EJNS_6LayoutINS_5tupleIJNS_1CILi4EEEEEENS3_IJNS4_ILi1EEEEEEEENS_10ViewEngineIPfEEEEC2ERKS9_RKSC_,($_ZN7cutlass13device_kernelIN5flash19enable_sm80_to_sm89INS1_16FlashAttnBwdSm80INS1_25CollectiveMainloopBwdSm80ILi2ELi2EN4cute5tupleIJNS5_1CILi128EEES8_NS7_ILi64EEEEEENS_10bfloat16_tEfNS_4arch4Sm80ELb1ELb0ELb1ELb0ELb1ELb0ELb0ELb0ELi2ELi4ELi4ELi4ELb0EEENS1_21CollectiveEpilogueBwdISA_SB_SD_Li256ELb0ELb0ELi2EEENS1_25SingleTileBwdLPTSchedulerILb0ELi128ELb1EEEEEEEEEvNT_6ParamsE$_ZN4cute3eso3ESOILb1ELb0EJNS_7SwizzleILi3ELi3ELi3EEENS_9MixedBitsILj0ELj432EEENS_6LayoutINS_5tupleIJNS7_IJNS_1CILi2EEES9_S9_EEES9_NS8_ILi8EEEEEENS7_IJNS7_IJNS8_ILi64EEESB_NS8_ILi512EEEEEENS8_ILi8192EEENS8_ILi1024EEEEEEEEEEC2ERKS3_RKS5_RKSJ_ - $_ZN7cutlass13device_kernelIN5flash19enable_sm80_to_sm89INS1_16FlashAttnBwdSm80INS1_25CollectiveMainloopBwdSm80ILi2ELi2EN4cute5tupleIJNS5_1CILi128EEES8_NS7_ILi64EEEEEENS_10bfloat16_tEfNS_4arch4Sm80ELb1ELb0ELb1ELb0ELb1ELb0ELb0ELb0ELi2ELi4ELi4ELi4ELb0EEENS1_21CollectiveEpilogueBwdISA_SB_SD_Li256ELb0ELb0ELi2EEENS1_25SingleTileBwdLPTSchedulerILb0ELi128ELb1EEEEEEEEEvNT_6ParamsE$_ZN4cute3eso3ESOILb1ELb0EJNS_6LayoutINS_5tupleIJNS_1CILi4EEEEEENS3_IJNS4_ILi1EEEEEEEENS_10ViewEngineIPfEEEEC2ERKS9_RKSC_)
$_ZN7cutlass13device_kernelIN5flash19enable_sm80_to_sm89INS1_16FlashAttnBwdSm80INS1_25CollectiveMainloopBwdSm80ILi2ELi2EN4cute5tupleIJNS5_1CILi128EEES8_NS7_ILi64EEEEEENS_10bfloat16_tEfNS_4arch4Sm80ELb1ELb0ELb1ELb0ELb1ELb0ELb0ELb0ELi2ELi4ELi4ELi4ELb0EEENS1_21CollectiveEpilogueBwdISA_SB_SD_Li256ELb0ELb0ELi2EEENS1_25SingleTileBwdLPTSchedulerILb0ELi128ELb1EEEEEEEEEvNT_6ParamsE$_ZN4cute3eso3ESOILb1ELb0EJNS_6LayoutINS_5tupleIJNS_1CILi4EEEEEENS3_IJNS4_ILi1EEEEEEEENS_10ViewEngineIPfEEEEC2ERKS9_RKSC_:
[----:B------:R-:W-:Y:S01]  /*b600*/  IADD3 R2, R23, -c[0x0][0x20], RZ ;  /* 0x8000080017027a10 */ /* 0x000fe20007ffe0ff */
[----:B------:R-:W-:Y:S01]  /*b610*/  IMAD.MOV.U32 R8, RZ, RZ, R6 ;  /* 0x000000ffff087224 */ /* 0x000fe200078e0006 */
[----:B------:R-:W-:-:S03]  /*b620*/  MOV R9, 0x0 ;  /* 0x0000000000097802 */ /* 0x000fc60000000f00 */
[----:B------:R1:W-:Y:S01]  /*b630*/  STL.64 [R2], R12 ;  /* 0x0000000c02007387 */ /* 0x0003e20000100a00 */
[----:B------:R-:W-:Y:S05]  /*b640*/  RET.REL.NODEC R8 `(_ZN7cutlass13device_kernelIN5flash19enable_sm80_to_sm89INS1_16FlashAttnBwdSm80INS1_25CollectiveMainloopBwdSm80ILi2ELi2EN4cute5tupleIJNS5_1CILi128EEES8_NS7_ILi64EEEEEENS_10bfloat16_tEfNS_4arch4Sm80ELb1ELb0ELb1ELb0ELb1ELb0ELb0ELb0ELi2ELi4ELi4ELi4ELb0EEENS1_21CollectiveEpilogueBwdISA_SB_SD_Li256ELb0ELb0ELi2EEENS1_25SingleTileBwdLPTSchedulerILb0ELi128ELb1EEEEEEEEEvNT_6ParamsE) ;  /* 0xffff49b008007950 */ /* 0x000fea0003c3ffff */
        .type           $_ZN7cutlass13device_kernelIN5flash19enable_sm80_to_sm89INS1_16FlashAttnBwdSm80INS1_25CollectiveMainloopBwdSm80ILi2ELi2EN4cute5tupleIJNS5_1CILi128EEES8_NS7_ILi64EEEEEENS_10bfloat16_tEfNS_4arch4Sm80ELb1ELb0ELb1ELb0ELb1ELb0ELb0ELb0ELi2ELi4ELi4ELi4ELb0EEENS1_21CollectiveEpilogueBwdISA_SB_SD_Li256ELb0ELb0ELi2EEENS1_25SingleTileBwdLPTSchedulerILb0ELi128ELb1EEEEEEEEEvNT_6ParamsE$_ZN4cute3eso3ESOILb1ELb0EJNS_7SwizzleILi3ELi3ELi3EEENS_9MixedBitsILj0ELj432EEENS_6LayoutINS_5tupleIJNS7_IJNS_1CILi2EEES9_S9_EEES9_NS8_ILi8EEEEEENS7_IJNS7_IJNS8_ILi64EEESB_NS8_ILi512EEEEEENS8_ILi8192EEENS8_ILi1024EEEEEEEEEEC2ERKS3_RKS5_RKSJ_,@function
        .size           $_ZN7cutlass13device_kernelIN5flash19enable_sm80_to_sm89INS1_16FlashAttnBwdSm80INS1_25CollectiveMainloopBwdSm80ILi2ELi2EN4cute5tupleIJNS5_1CILi128EEES8_NS7_ILi64EEEEEENS_10bfloat16_tEfNS_4arch4Sm80ELb1ELb0ELb1ELb0ELb1ELb0ELb0ELb0ELi2ELi4ELi4ELi4ELb0EEENS1_21CollectiveEpilogueBwdISA_SB_SD_Li256ELb0ELb0ELi2EEENS1_25SingleTileBwdLPTSchedulerILb0ELi128ELb1EEEEEEEEEvNT_6ParamsE$_ZN4cute3eso3ESOILb1ELb0EJNS_7SwizzleILi3ELi3ELi3EEENS_9MixedBitsILj0ELj432EEENS_6LayoutINS_5tupleIJNS7_IJNS_1CILi2EEES9_S9_EEES9_NS8_ILi8EEEEEENS7_IJNS7_IJNS8_ILi64EEESB_NS8_ILi512EEEEEENS8_ILi8192EEENS8_ILi1024EEEEEEEEEEC2ERKS3_RKS5_RKSJ_,($_ZN7cutlass13device_kernelIN5flash19enable_sm80_to_sm89INS1_16FlashAttnBwdSm80INS1_25CollectiveMainloopBwdSm80ILi2ELi2EN4cute5tupleIJNS5_1CILi128EEES8_NS7_ILi64EEEEEENS_10bfloat16_tEfNS_4arch4Sm80ELb1ELb0ELb1ELb0ELb1ELb0ELb0ELb0ELi2ELi4ELi4ELi4ELb0EEENS1_21CollectiveEpilogueBwdISA_SB_SD_Li256ELb0ELb0ELi2EEENS1_25SingleTileBwdLPTSchedulerILb0ELi128ELb1EEEEEEEEEvNT_6ParamsE$_ZN4cute5tupleIJNS0_IJNS0_IJNS0_IJNS_1CILi8EEENS1_ILi1EEEEEENS0_IJS3_S3_EEEEEENS0_IJS3_NS1_ILi2EEEEEEEEENS0_IJNS0_IJNS0_IJS3_NS1_ILi0EEEEEENS0_IJSA_SA_EEEEEENS0_IJSA_iEEEEEEEEC2ERKS9_RKSF_ - $_ZN7cutlass13device_kernelIN5flash19enable_sm80_to_sm89INS1_16FlashAttnBwdSm80INS1_25CollectiveMainloopBwdSm80ILi2ELi2EN4cute5tupleIJNS5_1CILi128EEES8_NS7_ILi64EEEEEENS_10bfloat16_tEfNS_4arch4Sm80ELb1ELb0ELb1ELb0ELb1ELb0ELb0ELb0ELi2ELi4ELi4ELi4ELb0EEENS1_21CollectiveEpilogueBwdISA_SB_SD_Li256ELb0ELb0ELi2EEENS1_25SingleTileBwdLPTSchedulerILb0ELi128ELb1EEEEEEEEEvNT_6ParamsE$_ZN4cute3eso3ESOILb1ELb0EJNS_7SwizzleILi3ELi3ELi3EEENS_9MixedBitsILj0ELj432EEENS_6LayoutINS_5tupleIJNS7_IJNS_1CILi2EEES9_S9_EEES9_NS8_ILi8EEEEEENS7_IJNS7_IJNS8_ILi64EEESB_NS8_ILi512EEEEEENS8_ILi8192EEENS8_ILi1024EEEEEEEEEEC2ERKS3_RKS5_RKSJ_)
$_ZN7cutlass13device_kernelIN5flash19enable_sm80_to_sm89INS1_16FlashAttnBwdSm80INS1_25CollectiveMainloopBwdSm80ILi2ELi2EN4cute5tupleIJNS5_1CILi128EEES8_NS7_ILi64EEEEEENS_10bfloat16_tEfNS_4arch4Sm80ELb1ELb0ELb1ELb0ELb1ELb0ELb0ELb0ELi2ELi4ELi4ELi4ELb0EEENS1_21CollectiveEpilogueBwdISA_SB_SD_Li256ELb0ELb0ELi2EEENS1_25SingleTileBwdLPTSchedulerILb0ELi128ELb1EEEEEEEEEvNT_6ParamsE$_ZN4cute3eso3ESOILb1ELb0EJNS_7SwizzleILi3ELi3ELi3EEENS_9MixedBitsILj0ELj432EEENS_6LayoutINS_5tupleIJNS7_IJNS_1CILi2EEES9_S9_EEES9_NS8_ILi8EEEEEENS7_IJNS7_IJNS8_ILi64EEESB_NS8_ILi512EEEEEENS8_ILi8192EEENS8_ILi1024EEEEEEEEEEC2ERKS3_RKS5_RKSJ_:
[----:B------:R-:W-:Y:S01]  /*b650*/  IADD3 R2, R23, -c[0x0][0x20], RZ ;  /* 0x8000080017027a10 */ /* 0x000fe20007ffe0ff */
[----:B------:R-:W-:Y:S01]  /*b660*/  IMAD.MOV.U32 R8, RZ, RZ, R6 ;  /* 0x000000ffff087224 */ /* 0x000fe200078e0006 */
[----:B------:R-:W-:-:S03]  /*b670*/  MOV R9, 0x0 ;  /* 0x0000000000097802 */ /* 0x000fc60000000f00 */
[----:B------:R1:W-:Y:S01]  /*b680*/  STL [R2], R3 ;  /* 0x0000000302007387 */ /* 0x0003e20000100800 */
[----:B------:R-:W-:Y:S05]  /*b690*/  RET.REL.NODEC R8 `(_ZN7cutlass13device_kernelIN5flash19enable_sm80_to_sm89INS1_16FlashAttnBwdSm80INS1_25CollectiveMainloopBwdSm80ILi2ELi2EN4cute5tupleIJNS5_1CILi128EEES8_NS7_ILi64EEEEEENS_10bfloat16_tEfNS_4arch4Sm80ELb1ELb0ELb1ELb0ELb1ELb0ELb0ELb0ELi2ELi4ELi4ELi4ELb0EEENS1_21CollectiveEpilogueBwdISA_SB_SD_Li256ELb0ELb0ELi2EEENS1_25SingleTileBwdLPTSchedulerILb0ELi128ELb1EEEEEEEEEvNT_6ParamsE) ;  /* 0xffff496008007950 */ /* 0x000fea0003c3ffff */
        .type           $_ZN7cutlass13device_kernelIN5flash19enable_sm80_to_sm89INS1_16FlashAttnBwdSm80INS1_25CollectiveMainloopBwdSm80ILi2ELi2EN4cute5tupleIJNS5_1CILi128EEES8_NS7_ILi64EEEEEENS_10bfloat16_tEfNS_4arch4Sm80ELb1ELb0ELb1ELb0ELb1ELb0ELb0ELb0ELi2ELi4ELi4ELi4ELb0EEENS1_21CollectiveEpilogueBwdISA_SB_SD_Li256ELb0ELb0ELi2EEENS1_25SingleTileBwdLPTSchedulerILb0ELi128ELb1EEEEEEEEEvNT_6ParamsE$_ZN4cute5tupleIJNS0_IJNS0_IJNS0_IJNS_1CILi8EEENS1_ILi1EEEEEENS0_IJS3_S3_EEEEEENS0_IJS3_NS1_ILi2EEEEEEEEENS0_IJNS0_IJNS0_IJS3_NS1_ILi0EEEEEENS0_IJSA_SA_EEEEEENS0_IJSA_iEEEEEEEEC2ERKS9_RKSF_,@function
        .size           $_ZN7cutlass13device_kernelIN5flash19enable_sm80_to_sm89INS1_16FlashAttnBwdSm80INS1_25CollectiveMainloopBwdSm80ILi2ELi2EN4cute5tupleIJNS5_1CILi128EEES8_NS7_ILi64EEEEEENS_10bfloat16_tEfNS_4arch4Sm80ELb1ELb0ELb1ELb0ELb1ELb0ELb0ELb0ELi2ELi4ELi4ELi4ELb0EEENS1_21CollectiveEpilogueBwdISA_SB_SD_Li256ELb0ELb0ELi2EEENS1_25SingleTileBwdLPTSchedulerILb0ELi128ELb1EEEEEEEEEvNT_6ParamsE$_ZN4cute5tupleIJNS0_IJNS0_IJNS0_IJNS_1CILi8EEENS1_ILi1EEEEEENS0_IJS3_S3_EEEEEENS0_IJS3_NS1_ILi2EEEEEEEEENS0_IJNS0_IJNS0_IJS3_NS1_ILi0EEEEEENS0_IJSA_SA_EEEEEENS0_IJSA_iEEEEEEEEC2ERKS9_RKSF_,($_ZN7cutlass13device_kernelIN5flash19enable_sm80_to_sm89INS1_16FlashAttnBwdSm80INS1_25CollectiveMainloopBwdSm80ILi2ELi2EN4cute5tupleIJNS5_1CILi128EEES8_NS7_ILi64EEEEEENS_10bfloat16_tEfNS_4arch4Sm80ELb1ELb0ELb1ELb0ELb1ELb0ELb0ELb0ELi2ELi4ELi4ELi4ELb0EEENS1_21CollectiveEpilogueBwdISA_SB_SD_Li256ELb0ELb0ELi2EEENS1_25SingleTileBwdLPTSchedulerILb0ELi128ELb1EEEEEEEEEvNT_6ParamsE$_ZN4cute5tupleIJNS0_IJNS0_IJNS0_IJNS_1CILi8EEENS1_ILi1EEEEEES3_EEENS0_IJNS0_IJS3_S3_EEENS1_ILi2EEEEEEEEENS0_IJNS0_IJNS0_IJS3_NS1_ILi0EEEEEESA_EEENS0_IJNS0_IJSA_SA_EEEiEEEEEEEEC2ERKS9_RKSF_ - $_ZN7cutlass13device_kernelIN5flash19enable_sm80_to_sm89INS1_16FlashAttnBwdSm80INS1_25CollectiveMainloopBwdSm80ILi2ELi2EN4cute5tupleIJNS5_1CILi128EEES8_NS7_ILi64EEEEEENS_10bfloat16_tEfNS_4arch4Sm80ELb1ELb0ELb1ELb0ELb1ELb0ELb0ELb0ELi2ELi4ELi4ELi4ELb0EEENS1_21CollectiveEpilogueBwdISA_SB_SD_Li256ELb0ELb0ELi2EEENS1_25SingleTileBwdLPTSchedulerILb0ELi128ELb1EEEEEEEEEvNT_6ParamsE$_ZN4cute5tupleIJNS0_IJNS0_IJNS0_IJNS_1CILi8EEENS1_ILi1EEEEEENS0_IJS3_S3_EEEEEENS0_IJS3_NS1_ILi2EEEEEEEEENS0_IJNS0_IJNS0_IJS3_NS1_ILi0EEEEEENS0_IJSA_SA_EEEEEENS0_IJSA_iEEEEEEEEC2ERKS9_RKSF_)
$_ZN7cutlass13device_kernelIN5flash19enable_sm80_to_sm89INS1_16FlashAttnBwdSm80INS1_25CollectiveMainloopBwdSm80ILi2ELi2EN4cute5tupleIJNS5_1CILi128EEES8_NS7_ILi64EEEEEENS_10bfloat16_tEfNS_4arch4Sm80ELb1ELb0ELb1ELb0ELb1ELb0ELb0ELb0ELi2ELi4ELi4ELi4ELb0EEENS1_21CollectiveEpilogueBwdISA_SB_SD_Li256ELb0ELb0ELi2EEENS1_25SingleTileBwdLPTSchedulerILb0ELi128ELb1EEEEEEEEEvNT_6ParamsE$_ZN4cute5tupleIJNS0_IJNS0_IJNS0_IJNS_1CILi8EEENS1_ILi1EEEEEENS0_IJS3_S3_EEEEEENS0_IJS3_NS1_ILi2EEEEEEEEENS0_IJNS0_IJNS0_IJS3_NS1_ILi0EEEEEENS0_IJSA_SA_EEEEEENS0_IJSA_iEEEEEEEEC2ERKS9_RKSF_:
[----:B------:R-:W-:Y:S02]  /*b6a0*/  MOV R6, 0xb6c0 ;  /* 0x0000b6c000067802 */ /* 0x000fe40000000f00 */
[----:B------:R-:W-:Y:S05]  /*b6b0*/  CALL.REL.NOINC `($_ZN7cutlass13device_kernelIN5flash19enable_sm80_to_sm89INS1_16FlashAttnBwdSm80INS1_25CollectiveMainloopBwdSm80ILi2ELi2EN4cute5tupleIJNS5_1CILi128EEES8_NS7_ILi64EEEEEENS_10bfloat16_tEfNS_4arch4Sm80ELb1ELb0ELb1ELb0ELb1ELb0ELb0ELb0ELi2ELi4ELi4ELi4ELb0EEENS1_21CollectiveEpilogueBwdISA_SB_SD_Li256ELb0ELb0ELi2EEENS1_25SingleTileBwdLPTSchedulerILb0ELi128ELb1EEEEEEEEEvNT_6ParamsE$_ZN4cute3eso3ESOILb1ELb0EJNS_5tupleIJNS2_IJNS2_IJNS_1CILi8EEENS3_ILi1EEEEEENS2_IJS5_S5_EEEEEENS2_IJS5_NS3_ILi2EEEEEEEEENS2_IJNS2_IJNS2_IJS5_NS3_ILi0EEEEEENS2_IJSC_SC_EEEEEENS2_IJSC_iEEEEEEEEC2ERKSB_RKSH_) ;  /* 0xffffdb6000007944 */ /* 0x000fea0003c3ffff */
[----:B------:R-:W-:-:S04]  /*b6c0*/  MOV R5, 0x0 ;  /* 0x0000000000057802 */ /* 0x000fc80000000f00 */
[----:B------:R-:W-:Y:S05]  /*b6d0*/  RET.REL.NODEC R4 `(_ZN7cutlass13device_kernelIN5flash19enable_sm80_to_sm89INS1_16FlashAttnBwdSm80INS1_25CollectiveMainloopBwdSm80ILi2ELi2EN4cute5tupleIJNS5_1CILi128EEES8_NS7_ILi64EEEEEENS_10bfloat16_tEfNS_4arch4Sm80ELb1ELb0ELb1ELb0ELb1ELb0ELb0ELb0ELi2ELi4ELi4ELi4ELb0EEENS1_21CollectiveEpilogueBwdISA_SB_SD_Li256ELb0ELb0ELi2EEENS1_25SingleTileBwdLPTSchedulerILb0ELi128ELb1EEEEEEEEEvNT_6ParamsE) ;  /* 0xffff492004007950 */ /* 0x000fea0003c3ffff */
        .type           $_ZN7cutlass13device_kernelIN5flash19enable_sm80_to_sm89INS1_16FlashAttnBwdSm80INS1_25CollectiveMainloopBwdSm80ILi2ELi2EN4cute5tupleIJNS5_1CILi128EEES8_NS7_ILi64EEEEEENS_10bfloat16_tEfNS_4arch4Sm80ELb1ELb0ELb1ELb0ELb1ELb0ELb0ELb0ELi2ELi4ELi4ELi4ELb0EEENS1_21CollectiveEpilogueBwdISA_SB_SD_Li256ELb0ELb0ELi2EEENS1_25SingleTileBwdLPTSchedulerILb0ELi128ELb1EEEEEEEEEvNT_6ParamsE$_ZN4cute5tupleIJNS0_IJNS0_IJNS0_IJNS_1CILi8EEENS1_ILi1EEEEEES3_EEENS0_IJNS0_IJS3_S3_EEENS1_ILi2EEEEEEEEENS0_IJNS0_IJNS0_IJS3_NS1_ILi0EEEEEESA_EEENS0_IJNS0_IJSA_SA_EEEiEEEEEEEEC2ERKS9_RKSF_,@function
        .size           $_ZN7cutlass13device_kernelIN5flash19enable_sm80_to_sm89INS1_16FlashAttnBwdSm80INS1_25CollectiveMainloopBwdSm80ILi2ELi2EN4cute5tupleIJNS5_1CILi128EEES8_NS7_ILi64EEEEEENS_10bfloat16_tEfNS_4arch4Sm80ELb1ELb0ELb1ELb0ELb1ELb0ELb0ELb0ELi2ELi4ELi4ELi4ELb0EEENS1_21CollectiveEpilogueBwdISA_SB_SD_Li256ELb0ELb0ELi2EEENS1_25SingleTileBwdLPTSchedulerILb0ELi128ELb1EEEEEEEEEvNT_6ParamsE$_ZN4cute5tupleIJNS0_IJNS0_IJNS0_IJNS_1CILi8EEENS1_ILi1EEEEEES3_EEENS0_IJNS0_IJS3_S3_EEENS1_ILi2EEEEEEEEENS0_IJNS0_IJNS0_IJS3_NS1_ILi0EEEEEESA_EEENS0_IJNS0_IJSA_SA_EEEiEEEEEEEEC2ERKS9_RKSF_,($_ZN7cutlass13device_kernelIN5flash19enable_sm80_to_sm89INS1_16FlashAttnBwdSm80INS1_25CollectiveMainloopBwdSm80ILi2ELi2EN4cute5tupleIJNS5_1CILi128EEES8_NS7_ILi64EEEEEENS_10bfloat16_tEfNS_4arch4Sm80ELb1ELb0ELb1ELb0ELb1ELb0ELb0ELb0ELi2ELi4ELi4ELi4ELb0EEENS1_21CollectiveEpilogueBwdISA_SB_SD_Li256ELb0ELb0ELi2EEENS1_25SingleTileBwdLPTSchedulerILb0ELi128ELb1EEEEEEEEEvNT_6ParamsE$_ZN4cute5tupleIJNS0_IJNS0_IJNS_1CILi1EEENS0_IJS2_NS1_ILi2EEES3_EEEEEES3_NS0_IJS3_S3_EEEEEENS0_IJNS0_IJNS1_ILi0EEENS0_IJS2_NS1_ILi256EEEiEEEEEENS1_ILi2048EEENS0_IJiNS1_ILi4096EEEEEEEEEEEC2ERKS7_RKSF_ - $_ZN7cutlass13device_kernelIN5flash19enable_sm80_to_sm89INS1_16FlashAttnBwdSm80INS1_25CollectiveMainloopBwdSm80ILi2ELi2EN4cute5tupleIJNS5_1CILi128EEES8_NS7_ILi64EEEEEENS_10bfloat16_tEfNS_4arch4Sm80ELb1ELb0ELb1ELb0ELb1ELb0ELb0ELb0ELi2ELi4ELi4ELi4ELb0EEENS1_21CollectiveEpilogueBwdISA_SB_SD_Li256ELb0ELb0ELi2EEENS1_25SingleTileBwdLPTSchedulerILb0ELi128ELb1EEEEEEEEEvNT_6ParamsE$_ZN4cute5tupleIJNS0_IJNS0_IJNS0_IJNS_1CILi8EEENS1_ILi1EEEEEES3_EEENS0_IJNS0_IJS3_S3_EEENS1_ILi2EEEEEEEEENS0_IJNS0_IJNS0_IJS3_NS1_ILi0EEEEEESA_EEENS0_IJNS0_IJSA_SA_EEEiEEEEEEEEC2ERKS9_RKSF_)
$_ZN7cutlass13device_kernelIN5flash19enable_sm80_to_sm89INS1_16FlashAttnBwdSm80INS1_25CollectiveMainloopBwdSm80ILi2ELi2EN4cute5tupleIJNS5_1CILi128EEES8_NS7_ILi64EEEEEENS_10bfloat16_tEfNS_4arch4Sm80ELb1ELb0ELb1ELb0ELb1ELb0ELb0ELb0ELi2ELi4ELi4ELi4ELb0EEENS1_21CollectiveEpilogueBwdISA_SB_SD_Li256ELb0ELb0ELi2EEENS1_25SingleTileBwdLPTSchedulerILb0ELi128ELb1EEEEEEEEEvNT_6ParamsE$_ZN4cute5tupleIJNS0_IJNS0_IJNS0_IJNS_1CILi8EEENS1_ILi1EEEEEES3_EEENS0_IJNS0_IJS3_S3_EEENS1_ILi2EEEEEEEEENS0_IJNS0_IJNS0_IJS3_NS1_ILi0EEEEEESA_EEENS0_IJNS0_IJSA_SA_EEEiEEEEEEEEC2ERKS9_RKSF_:
[----:B------:R-:W-:Y:S02]  /*b6e0*/  MOV R6, 0xb700 ;  /* 0x0000b70000067802 */ /* 0x000fe40000000f00 */
[----:B------:R-:W-:Y:S05]  /*b6f0*/  CALL.REL.NOINC `($_ZN7cutlass13device_kernelIN5flash19enable_sm80_to_sm89INS1_16FlashAttnBwdSm80INS1_25CollectiveMainloopBwdSm80ILi2ELi2EN4cute5tupleIJNS5_1CILi128EEES8_NS7_ILi64EEEEEENS_10bfloat16_tEfNS_4arch4Sm80ELb1ELb0ELb1ELb0ELb1ELb0ELb0ELb0ELi2ELi4ELi4ELi4ELb0EEENS1_21CollectiveEpilogueBwdISA_SB_SD_Li256ELb0ELb0ELi2EEENS1_25SingleTileBwdLPTSchedulerILb0ELi128ELb1EEEEEEEEEvNT_6ParamsE$_ZN4cute3eso3ESOILb1ELb0EJNS_5tupleIJNS2_IJNS2_IJNS_1CILi8EEENS3_ILi1EEEEEES5_EEENS2_IJNS2_IJS5_S5_EEENS3_ILi2EEEEEEEEENS2_IJNS2_IJNS2_IJS5_NS3_ILi0EEEEEESC_EEENS2_IJNS2_IJSC_SC_EEEiEEEEEEEEC2ERKSB_RKSH_) ;  /* 0xffffdb6000007944 */ /* 0x000fea0003c3ffff */
[----:B------:R-:W-:-:S04]  /*b700*/  MOV R5, 0x0 ;  /* 0x0000000000057802 */ /* 0x000fc80000000f00 */
[----:B------:R-:W-:Y:S05]  /*b710*/  RET.REL.NODEC R4 `(_ZN7cutlass13device_kernelIN5flash19enable_sm80_to_sm89INS1_16FlashAttnBwdSm80INS1_25CollectiveMainloopBwdSm80ILi2ELi2EN4cute5tupleIJNS5_1CILi128EEES8_NS7_ILi64EEEEEENS_10bfloat16_tEfNS_4arch4Sm80ELb1ELb0ELb1ELb0ELb1ELb0ELb0ELb0ELi2ELi4ELi4ELi4ELb0EEENS1_21CollectiveEpilogueBwdISA_SB_SD_Li256ELb0ELb0ELi2EEENS1_25SingleTileBwdLPTSchedulerILb0ELi128ELb1EEEEEEEEEvNT_6ParamsE) ;  /* 0xffff48e004007950 */ /* 0x000fea0003c3ffff */
        .type           $_ZN7cutlass13device_kernelIN5flash19enable_sm80_to_sm89INS1_16FlashAttnBwdSm80INS1_25CollectiveMainloopBwdSm80ILi2ELi2EN4cute5tupleIJNS5_1CILi128EEES8_NS7_ILi64EEEEEENS_10bfloat16_tEfNS_4arch4Sm80ELb1ELb0ELb1ELb0ELb1ELb0ELb0ELb0ELi2ELi4ELi4ELi4ELb0EEENS1_21CollectiveEpilogueBwdISA_SB_SD_Li256ELb0ELb0ELi2EEENS1_25SingleTileBwdLPTSchedulerILb0ELi128ELb1EEEEEEEEEvNT_6ParamsE$_ZN4cute5tupleIJNS0_IJNS0_IJNS_1CILi1EEENS0_IJS2_NS1_ILi2EEES3_EEEEEES3_NS0_IJS3_S3_EEEEEENS0_IJNS0_IJNS1_ILi0EEENS0_IJS2_NS1_ILi256EEEiEEEEEENS1_ILi2048EEENS0_IJiNS1_ILi4096EEEEEEEEEEEC2ERKS7_RKSF_,@function
        .size           $_ZN7cutlass13device_kernelIN5flash19enable_sm80_to_sm89INS1_16FlashAttnBwdSm80INS1_25CollectiveMainloopBwdSm80ILi2ELi2EN4cute5tupleIJNS5_1CILi128EEES8_NS7_ILi64EEEEEENS_10bfloat16_tEfNS_4arch4Sm80ELb1ELb0ELb1ELb0ELb1ELb0ELb0ELb0ELi2ELi4ELi4ELi4ELb0EEENS1_21CollectiveEpilogueBwdISA_SB_SD_Li256ELb0ELb0ELi2EEENS1_25SingleTileBwdLPTSchedulerILb0ELi128ELb1EEEEEEEEEvNT_6ParamsE$_ZN4cute5tupleIJNS0_IJNS0_IJNS_1CILi1EEENS0_IJS2_NS1_ILi2EEES3_EEEEEES3_NS0_IJS3_S3_EEEEEENS0_IJNS0_IJNS1_ILi0EEENS0_IJS2_NS1_ILi256EEEiEEEEEENS1_ILi2048EEENS0_IJiNS1_ILi4096EEEEEEEEEEEC2ERKS7_RKSF_,($_ZN7cutlass13device_kernelIN5flash19enable_sm80_to_sm89INS1_16FlashAttnBwdSm80INS1_25CollectiveMainloopBwdSm80ILi2ELi2EN4cute5tupleIJNS5_1CILi128EEES8_NS7_ILi64EEEEEENS_10bfloat16_tEfNS_4arch4Sm80ELb1ELb0ELb1ELb0ELb1ELb0ELb0ELb0ELi2ELi4ELi4ELi4ELb0EEENS1_21CollectiveEpilogueBwdISA_SB_SD_Li256ELb0ELb0ELi2EEENS1_25SingleTileBwdLPTSchedulerILb0ELi128ELb1EEEEEEEEEvNT_6ParamsE$_ZN4cute5tupleIJNS0_IJNS0_IJNS_1CILi2EEES2_EEENS1_ILi8EEES3_EEENS0_IJNS0_IJNS1_ILi1EEEiEEENS1_ILi1024EEENS0_IJiiEEEEEEEEC2ERKS5_RKSA_ - $_ZN7cutlass13device_kernelIN5flash19enable_sm80_to_sm89INS1_16FlashAttnBwdSm80INS1_25CollectiveMainloopBwdSm80ILi2ELi2EN4cute5tupleIJNS5_1CILi128EEES8_NS7_ILi64EEEEEENS_10bfloat16_tEfNS_4arch4Sm80ELb1ELb0ELb1ELb0ELb1ELb0ELb0ELb0ELi2ELi4ELi4ELi4ELb0EEENS1_21CollectiveEpilogueBwdISA_SB_SD_Li256ELb0ELb0ELi2EEENS1_25SingleTileBwdLPTSchedulerILb0ELi128ELb1EEEEEEEEEvNT_6ParamsE$_ZN4cute5tupleIJNS0_IJNS0_IJNS_1CILi1EEENS0_IJS2_NS1_ILi2EEES3_EEEEEES3_NS0_IJS3_S3_EEEEEENS0_IJNS0_IJNS1_ILi0EEENS0_IJS2_NS1_ILi256EEEiEEEEEENS1_ILi2048EEENS0_IJiNS1_ILi4096EEEEEEEEEEEC2ERKS7_RKSF_)
$_ZN7cutlass13device_kernelIN5flash19enable_sm80_to_sm89INS1_16FlashAttnBwdSm80INS1_25CollectiveMainloopBwdSm80ILi2ELi2EN4cute5tupleIJNS5_1CILi128EEES8_NS7_ILi64EEEEEENS_10bfloat16_tEfNS_4arch4Sm80ELb1ELb0ELb1ELb0ELb1ELb0ELb0ELb0ELi2ELi4ELi4ELi4ELb0EEENS1_21CollectiveEpilogueBwdISA_SB_SD_Li256ELb0ELb0ELi2EEENS1_25SingleTileBwdLPTSchedulerILb0ELi128ELb1EEEEEEEEEvNT_6ParamsE$_ZN4cute5tupleIJNS0_IJNS0_IJNS_1CILi1EEENS0_IJS2_NS1_ILi2EEES3_EEEEEES3_NS0_IJS3_S3_EEEEEENS0_IJNS0_IJNS1_ILi0EEENS0_IJS2_NS1_ILi256EEEiEEEEEENS1_ILi2048EEENS0_IJiNS1_ILi4096EEEEEEEEEEEC2ERKS7_RKSF_:
[----:B------:R-:W-:Y:S02]  /*b720*/  MOV R6, 0xb740 ;  /* 0x0000b74000067802 */ /* 0x000fe40000000f00 */
[----:B------:R-:W-:Y:S05]  /*b730*/  CALL.REL.NOINC `($_ZN7cutlass13device_kernelIN5flash19enable_sm80_to_sm89INS1_16FlashAttnBwdSm80INS1_25CollectiveMainloopBwdSm80ILi2ELi2EN4cute5tupleIJNS5_1CILi128EEES8_NS7_ILi64EEEEEENS_10bfloat16_tEfNS_4arch4Sm80ELb1ELb0ELb1ELb0ELb1ELb0ELb0ELb0ELi2ELi4ELi4ELi4ELb0EEENS1_21CollectiveEpilogueBwdISA_SB_SD_Li256ELb0ELb0ELi2EEENS1_25SingleTileBwdLPTSchedulerILb0ELi128ELb1EEEEEEEEEvNT_6ParamsE$_ZN4cute3eso3ESOILb1ELb0EJNS_5tupleIJNS2_IJNS_1CILi1EEENS2_IJS4_NS3_ILi2EEES5_EEEEEES5_NS2_IJS5_S5_EEEEEENS2_IJNS2_IJNS3_ILi0EEENS2_IJS4_NS3_ILi256EEEiEEEEEENS3_ILi2048EEENS2_IJiNS3_ILi4096EEEEEEEEEEEC2ERKS9_RKSH_) ;  /* 0xffffdb6000007944 */ /* 0x000fea0003c3ffff */
[----:B-1----:R-:W-:-:S04]  /*b740*/  MOV R5, 0x0 ;  /* 0x0000000000057802 */ /* 0x002fc80000000f00 */
[----:B------:R-:W-:Y:S05]  /*b750*/  RET.REL.NODEC R4 `(_ZN7cutlass13device_kernelIN5flash19enable_sm80_to_sm89INS1_16FlashAttnBwdSm80INS1_25CollectiveMainloopBwdSm80ILi2ELi2EN4cute5tupleIJNS5_1CILi128EEES8_NS7_ILi64EEEEEENS_10bfloat16_tEfNS_4arch4Sm80ELb1ELb0ELb1ELb0ELb1ELb0ELb0ELb0ELi2ELi4ELi4ELi4ELb0EEENS1_21CollectiveEpilogueBwdISA_SB_SD_Li256ELb0ELb0ELi2EEENS1_25SingleTileBwdLPTSchedulerILb0ELi128ELb1EEEEEEEEEvNT_6ParamsE) ;  /* 0xffff48a004007950 */ /* 0x000fea0003c3ffff */
        .type           $_ZN7cutlass13device_kernelIN5flash19enable_sm80_to_sm89INS1_16FlashAttnBwdSm80INS1_25CollectiveMainloopBwdSm80ILi2ELi2EN4cute5tupleIJNS5_1CILi128EEES8_NS7_ILi64EEEEEENS_10bfloat16_tEfNS_4arch4Sm80ELb1ELb0ELb1ELb0ELb1ELb0ELb0ELb0ELi2ELi4ELi4ELi4ELb0EEENS1_21CollectiveEpilogueBwdISA_SB_SD_Li256ELb0ELb0ELi2EEENS1_25SingleTileBwdLPTSchedulerILb0ELi128ELb1EEEEEEEEEvNT_6ParamsE$_ZN4cute5tupleIJNS0_IJNS0_IJNS_1CILi2EEES2_EEENS1_ILi8EEES3_EEENS0_IJNS0_IJNS1_ILi1EEEiEEENS1_ILi1024EEENS0_IJiiEEEEEEEEC2ERKS5_RKSA_,@function
        .size           $_ZN7cutlass13device_kernelIN5flash19enable_sm80_to_sm89INS1_16FlashAttnBwdSm80INS1_25CollectiveMainloopBwdSm80ILi2ELi2EN4cute5tupleIJNS5_1CILi128EEES8_NS7_ILi64EEEEEENS_10bfloat16_tEfNS_4arch4Sm80ELb1ELb0ELb1ELb0ELb1ELb0ELb0ELb0ELi2ELi4ELi4ELi4ELb0EEENS1_21CollectiveEpilogueBwdISA_SB_SD_Li256ELb0ELb0ELi2EEENS1_25SingleTileBwdLPTSchedulerILb0ELi128ELb1EEEEEEEEEvNT_6ParamsE$_ZN4cute5tupleIJNS0_IJNS0_IJNS_1CILi2EEES2_EEENS1_ILi8EEES3_EEENS0_IJNS0_IJNS1_ILi1EEEiEEENS1_ILi1024EEENS0_IJiiEEEEEEEEC2ERKS5_RKSA_,($_ZN7cutlass13device_kernelIN5flash19enable_sm80_to_sm89INS1_16FlashAttnBwdSm80INS1_25CollectiveMainloopBwdSm80ILi2ELi2EN4cute5tupleIJNS5_1CILi128EEES8_NS7_ILi64EEEEEENS_10bfloat16_tEfNS_4arch4Sm80ELb1ELb0ELb1ELb0ELb1ELb0ELb0ELb0ELi2ELi4ELi4ELi4ELb0EEENS1_21CollectiveEpilogueBwdISA_SB_SD_Li256ELb0ELb0ELi2EEENS1_25SingleTileBwdLPTSchedulerILb0ELi128ELb1EEEEEEEEEvNT_6ParamsE$_ZN4cute5tupleIJNS0_IJNS0_IJNS_1CILi2EEES2_EEES2_EEENS0_IJNS0_IJiiEEENS1_ILi8192EEEEEEEEC2ERKS4_RKS7_ - $_ZN7cutlass13device_kernelIN5flash19enable_sm80_to_sm89INS1_16FlashAttnBwdSm80INS1_25CollectiveMainloopBwdSm80ILi2ELi2EN4cute5tupleIJNS5_1CILi128EEES8_NS7_ILi64EEEEEENS_10bfloat16_tEfNS_4arch4Sm80ELb1ELb0ELb1ELb0ELb1ELb0ELb0ELb0ELi2ELi4ELi4ELi4ELb0EEENS1_21CollectiveEpilogueBwdISA_SB_SD_Li256ELb0ELb0ELi2EEENS1_25SingleTileBwdLPTSchedulerILb0ELi128ELb1EEEEEEEEEvNT_6ParamsE$_ZN4cute5tupleIJNS0_IJNS0_IJNS_1CILi2EEES2_EEENS1_ILi8EEES3_EEENS0_IJNS0_IJNS1_ILi1EEEiEEENS1_ILi1024EEENS0_IJiiEEEEEEEEC2ERKS5_RKSA_)
$_ZN7cutlass13device_kernelIN5flash19enable_sm80_to_sm89INS1_16FlashAttnBwdSm80INS1_25CollectiveMainloopBwdSm80ILi2ELi2EN4cute5tupleIJNS5_1CILi128EEES8_NS7_ILi64EEEEEENS_10bfloat16_tEfNS_4arch4Sm80ELb1ELb0ELb1ELb0ELb1ELb0ELb0ELb0ELi2ELi4ELi4ELi4ELb0EEENS1_21CollectiveEpilogueBwdISA_SB_SD_Li256ELb0ELb0ELi2EEENS1_25SingleTileBwdLPTSchedulerILb0ELi128ELb1EEEEEEEEEvNT_6ParamsE$_ZN4cute5tupleIJNS0_IJNS0_IJNS_1CILi2EEES2_EEENS1_ILi8EEES3_EEENS0_IJNS0_IJNS1_ILi1EEEiEEENS1_ILi1024EEENS0_IJiiEEEEEEEEC2ERKS5_RKSA_:
[----:B------:R-:W-:Y:S02]  /*b760*/  MOV R8, 0xb780 ;  /* 0x0000b78000087802 */ /* 0x000fe40000000f00 */
[----:B------:R-:W-:Y:S05]  /*b770*/  CALL.REL.NOINC `($_ZN7cutlass13device_kernelIN5flash19enable_sm80_to_sm89INS1_16FlashAttnBwdSm80INS1_25CollectiveMainloopBwdSm80ILi2ELi2EN4cute5tupleIJNS5_1CILi128EEES8_NS7_ILi64EEEEEENS_10bfloat16_tEfNS_4arch4Sm80ELb1ELb0ELb1ELb0ELb1ELb0ELb0ELb0ELi2ELi4ELi4ELi4ELb0EEENS1_21CollectiveEpilogueBwdISA_SB_SD_Li256ELb0ELb0ELi2EEENS1_25SingleTileBwdLPTSchedulerILb0ELi128ELb1EEEEEEEEEvNT_6ParamsE$_ZN4cute3eso3ESOILb1ELb0EJNS_5tupleIJNS2_IJNS_1CILi2EEES4_EEENS3_ILi8EEES5_EEENS2_IJNS2_IJNS3_ILi1EEEiEEENS3_ILi1024EEENS2_IJiiEEEEEEEEC2ERKS7_RKSC_) ;  /* 0xffffdc0000007944 */ /* 0x000fea0003c3ffff */
[----:B------:R-:W-:-:S04]  /*b780*/  MOV R7, 0x0 ;  /* 0x0000000000077802 */ /* 0x000fc80000000f00 */
[----:B------:R-:W-:Y:S05]  /*b790*/  RET.REL.NODEC R6 `(_ZN7cutlass13device_kernelIN5flash19enable_sm80_to_sm89INS1_16FlashAttnBwdSm80INS1_25CollectiveMainloopBwdSm80ILi2ELi2EN4cute5tupleIJNS5_1CILi128EEES8_NS7_ILi64EEEEEENS_10bfloat16_tEfNS_4arch4Sm80ELb1ELb0ELb1ELb0ELb1ELb0ELb0ELb0ELi2ELi4ELi4ELi4ELb0EEENS1_21CollectiveEpilogueBwdISA_SB_SD_Li256ELb0ELb0ELi2EEENS1_25SingleTileBwdLPTSchedulerILb0ELi128ELb1EEEEEEEEEvNT_6ParamsE) ;  /* 0xffff486006007950 */ /* 0x000fea0003c3ffff */
        .type           $_ZN7cutlass13device_kernelIN5flash19enable_sm80_to_sm89INS1_16FlashAttnBwdSm80INS1_25CollectiveMainloopBwdSm80ILi2ELi2EN4cute5tupleIJNS5_1CILi128EEES8_NS7_ILi64EEEEEENS_10bfloat16_tEfNS_4arch4Sm80ELb1ELb0ELb1ELb0ELb1ELb0ELb0ELb0ELi2ELi4ELi4ELi4ELb0EEENS1_21CollectiveEpilogueBwdISA_SB_SD_Li256ELb0ELb0ELi2EEENS1_25SingleTileBwdLPTSchedulerILb0ELi128ELb1EEEEEEEEEvNT_6ParamsE$_ZN4cute5tupleIJNS0_IJNS0_IJNS_1CILi2EEES2_EEES2_EEENS0_IJNS0_IJiiEEENS1_ILi8192EEEEEEEEC2ERKS4_RKS7_,@function
        .size           $_ZN7cutlass13device_kernelIN5flash19enable_sm80_to_sm89INS1_16FlashAttnBwdSm80INS1_25CollectiveMainloopBwdSm80ILi2ELi2EN4cute5tupleIJNS5_1CILi128EEES8_NS7_ILi64EEEEEENS_10bfloat16_tEfNS_4arch4Sm80ELb1ELb0ELb1ELb0ELb1ELb0ELb0ELb0ELi2ELi4ELi4ELi4ELb0EEENS1_21CollectiveEpilogueBwdISA_SB_SD_Li256ELb0ELb0ELi2EEENS1_25SingleTileBwdLPTSchedulerILb0ELi128ELb1EEEEEEEEEvNT_6ParamsE$_ZN4cute5tupleIJNS0_IJNS0_IJNS_1CILi2EEES2_EEES2_EEENS0_IJNS0_IJiiEEENS1_ILi8192EEEEEEEEC2ERKS4_RKS7_,($_ZN7cutlass13device_kernelIN5flash19enable_sm80_to_sm89INS1_16FlashAttnBwdSm80INS1_25CollectiveMainloopBwdSm80ILi2ELi2EN4cute5tupleIJNS5_1CILi128EEES8_NS7_ILi64EEEEEENS_10bfloat16_tEfNS_4arch4Sm80ELb1ELb0ELb1ELb0ELb1ELb0ELb0ELb0ELi2ELi4ELi4ELi4ELb0EEENS1_21CollectiveEpilogueBwdISA_SB_SD_Li256ELb0ELb0ELi2EEENS1_25SingleTileBwdLPTSchedulerILb0ELi128ELb1EEEEEEEEEvNT_6ParamsE$_ZN4cute5tupleIJNS0_IJNS0_IJNS_1CILi2EEES2_EEES3_NS1_ILi8EEEEEENS0_IJNS0_IJiNS1_ILi512EEEEEENS0_IJiiEEENS1_ILi1024EEEEEEEEC2ERKS5_RKSA_ - $_ZN7cutlass13device_kernelIN5flash19enable_sm80_to_sm89INS1_16FlashAttnBwdSm80INS1_25CollectiveMainloopBwdSm80ILi2ELi2EN4cute5tupleIJNS5_1CILi128EEES8_NS7_ILi64EEEEEENS_10bfloat16_tEfNS_4arch4Sm80ELb1ELb0ELb1ELb0ELb1ELb0ELb0ELb0ELi2ELi4ELi4ELi4ELb0EEENS1_21CollectiveEpilogueBwdISA_SB_SD_Li256ELb0ELb0ELi2EEENS1_25SingleTileBwdLPTSchedulerILb0ELi128ELb1EEEEEEEEEvNT_6ParamsE$_ZN4cute5tupleIJNS0_IJNS0_IJNS_1CILi2EEES2_EEES2_EEENS0_IJNS0_IJiiEEENS1_ILi8192EEEEEEEEC2ERKS4_RKS7_)
$_ZN7cutlass13device_kernelIN5flash19enable_sm80_to_sm89INS1_16FlashAttnBwdSm80INS1_25CollectiveMainloopBwdSm80ILi2ELi2EN4cute5tupleIJNS5_1CILi128EEES8_NS7_ILi64EEEEEENS_10bfloat16_tEfNS_4arch4Sm80ELb1ELb0ELb1ELb0ELb1ELb0ELb0ELb0ELi2ELi4ELi4ELi4ELb0EEENS1_21CollectiveEpilogueBwdISA_SB_SD_Li256ELb0ELb0ELi2EEENS1_25SingleTileBwdLPTSchedulerILb0ELi128ELb1EEEEEEEEEvNT_6ParamsE$_ZN4cute5tupleIJNS0_IJNS0_IJNS_1CILi2EEES2_EEES2_EEENS0_IJNS0_IJiiEEENS1_ILi8192EEEEEEEEC2ERKS4_RKS7_:
[----:B------:R-:W-:Y:S02]  /*b7a0*/  MOV R6, 0xb7c0 ;  /* 0x0000b7c000067802 */ /* 0x000fe40000000f00 */
[----:B------:R-:W-:Y:S05]  /*b7b0*/  CALL.REL.NOINC `($_ZN7cutlass13device_kernelIN5flash19enable_sm80_to_sm89INS1_16FlashAttnBwdSm80INS1_25CollectiveMainloopBwdSm80ILi2ELi2EN4cute5tupleIJNS5_1CILi128EEES8_NS7_ILi64EEEEEENS_10bfloat16_tEfNS_4arch4Sm80ELb1ELb0ELb1ELb0ELb1ELb0ELb0ELb0ELi2ELi4ELi4ELi4ELb0EEENS1_21CollectiveEpilogueBwdISA_SB_SD_Li256ELb0ELb0ELi2EEENS1_25SingleTileBwdLPTSchedulerILb0ELi128ELb1EEEEEEEEEvNT_6ParamsE$_ZN4cute3eso3ESOILb1ELb0EJNS_5tupleIJNS2_IJNS_1CILi2EEES4_EEES4_EEENS2_IJNS2_IJiiEEENS3_ILi8192EEEEEEEEC2ERKS6_RKS9_) ;  /* 0xffffdc2000007944 */ /* 0x000fea0003c3ffff */
[----:B------:R-:W-:-:S04]  /*b7c0*/  MOV R9, 0x0 ;  /* 0x0000000000097802 */ /* 0x000fc80000000f00 */
[----:B------:R-:W-:Y:S05]  /*b7d0*/  RET.REL.NODEC R8 `(_ZN7cutlass13device_kernelIN5flash19enable_sm80_to_sm89INS1_16FlashAttnBwdSm80INS1_25CollectiveMainloopBwdSm80ILi2ELi2EN4cute5tupleIJNS5_1CILi128EEES8_NS7_ILi64EEEEEENS_10bfloat16_tEfNS_4arch4Sm80ELb1ELb0ELb1ELb0ELb1ELb0ELb0ELb0ELi2ELi4ELi4ELi4ELb0EEENS1_21CollectiveEpilogueBwdISA_SB_SD_Li256ELb0ELb0ELi2EEENS1_25SingleTileBwdLPTSchedulerILb0ELi128ELb1EEEEEEEEEvNT_6ParamsE) ;  /* 0xffff482008007950 */ /* 0x000fea0003c3ffff */
        .type           $_ZN7cutlass13device_kernelIN5flash19enable_sm80_to_sm89INS1_16FlashAttnBwdSm80INS1_25CollectiveMainloopBwdSm80ILi2ELi2EN4cute5tupleIJNS5_1CILi128EEES8_NS7_ILi64EEEEEENS_10bfloat16_tEfNS_4arch4Sm80ELb1ELb0ELb1ELb0ELb1ELb0ELb0ELb0ELi2ELi4ELi4ELi4ELb0EEENS1_21CollectiveEpilogueBwdISA_SB_SD_Li256ELb0ELb0ELi2EEENS1_25SingleTileBwdLPTSchedulerILb0ELi128ELb1EEEEEEEEEvNT_6ParamsE$_ZN4cute5tupleIJNS0_IJNS0_IJNS_1CILi2EEES2_EEES3_NS1_ILi8EEEEEENS0_IJNS0_IJiNS1_ILi512EEEEEENS0_IJiiEEENS1_ILi1024EEEEEEEEC2ERKS5_RKSA_,@function
        .size           $_ZN7cutlass13device_kernelIN5flash19enable_sm80_to_sm89INS1_16FlashAttnBwdSm80INS1_25CollectiveMainloopBwdSm80ILi2ELi2EN4cute5tupleIJNS5_1CILi128EEES8_NS7_ILi64EEEEEENS_10bfloat16_tEfNS_4arch4Sm80ELb1ELb0ELb1ELb0ELb1ELb0ELb0ELb0ELi2ELi4ELi4ELi4ELb0EEENS1_21CollectiveEpilogueBwdISA_SB_SD_Li256ELb0ELb0ELi2EEENS1_25SingleTileBwdLPTSchedulerILb0ELi128ELb1EEEEEEEEEvNT_6ParamsE$_ZN4cute5tupleIJNS0_IJNS0_IJNS_1CILi2EEES2_EEES3_NS1_ILi8EEEEEENS0_IJNS0_IJiNS1_ILi512EEEEEENS0_IJiiEEENS1_ILi1024EEEEEEEEC2ERKS5_RKSA_,($_ZN7cutlass13device_kernelIN5flash19enable_sm80_to_sm89INS1_16FlashAttnBwdSm80INS1_25CollectiveMainloopBwdSm80ILi2ELi2EN4cute5tupleIJNS5_1CILi128EEES8_NS7_ILi64EEEEEENS_10bfloat16_tEfNS_4arch4Sm80ELb1ELb0ELb1ELb0ELb1ELb0ELb0ELb0ELi2ELi4ELi4ELi4ELb0EEENS1_21CollectiveEpilogueBwdISA_SB_SD_Li256ELb0ELb0ELi2EEENS1_25SingleTileBwdLPTSchedulerILb0ELi128ELb1EEEEEEEEEvNT_6ParamsE$_ZN4cute5tupleIJNS0_IJNS0_IJNS_1CILi2EEES2_S2_EEES2_NS0_IJNS0_IJS2_S2_EEES2_EEEEEENS0_IJNS0_IJNS1_ILi1EEENS1_ILi512EEEiEEENS1_ILi4096EEENS0_IJNS0_IJiiEEENS1_ILi8192EEEEEEEEEEEC2ERKS6_RKSE_ - $_ZN7cutlass13device_kernelIN5flash19enable_sm80_to_sm89INS1_16FlashAttnBwdSm80INS1_25CollectiveMainloopBwdSm80ILi2ELi2EN4cute5tupleIJNS5_1CILi128EEES8_NS7_ILi64EEEEEENS_10bfloat16_tEfNS_4arch4Sm80ELb1ELb0ELb1ELb0ELb1ELb0ELb0ELb0ELi2ELi4ELi4ELi4ELb0EEENS1_21CollectiveEpilogueBwdISA_SB_SD_Li256ELb0ELb0ELi2EEENS1_25SingleTileBwdLPTSchedulerILb0ELi128ELb1EEEEEEEEEvNT_6ParamsE$_ZN4cute5tupleIJNS0_IJNS0_IJNS_1CILi2EEES2_EEES3_NS1_ILi8EEEEEENS0_IJNS0_IJiNS1_ILi512EEEEEENS0_IJiiEEENS1_ILi1024EEEEEEEEC2ERKS5_RKSA_)
$_ZN7cutlass13device_kernelIN5flash19enable_sm80_to_sm89INS1_16FlashAttnBwdSm80INS1_25CollectiveMainloopBwdSm80ILi2ELi2EN4cute5tupleIJNS5_1CILi128EEES8_NS7_ILi64EEEEEENS_10bfloat16_tEfNS_4arch4Sm80ELb1ELb0ELb1ELb0ELb1ELb0ELb0ELb0ELi2ELi4ELi4ELi4ELb0EEENS1_21CollectiveEpilogueBwdISA_SB_SD_Li256ELb0ELb0ELi2EEENS1_25SingleTileBwdLPTSchedulerILb0ELi128ELb1EEEEEEEEEvNT_6ParamsE$_ZN4cute5tupleIJNS0_IJNS0_IJNS_1CILi2EEES2_EEES3_NS1_ILi8EEEEEENS0_IJNS0_IJiNS1_ILi512EEEEEENS0_IJiiEEENS1_ILi1024EEEEEEEEC2ERKS5_RKSA_:
[----:B------:R-:W-:Y:S02]  /*b7e0*/  MOV R8, 0xb800 ;  /* 0x0000b80000087802 */ /* 0x000fe40000000f00 */
[----:B------:R-:W-:Y:S05]  /*b7f0*/  CALL.REL.NOINC `($_ZN7cutlass13device_kernelIN5flash19enable_sm80_to_sm89INS1_16FlashAttnBwdSm80INS1_25CollectiveMainloopBwdSm80ILi2ELi2EN4cute5tupleIJNS5_1CILi128EEES8_NS7_ILi64EEEEEENS_10bfloat16_tEfNS_4arch4Sm80ELb1ELb0ELb1ELb0ELb1ELb0ELb0ELb0ELi2ELi4ELi4ELi4ELb0EEENS1_21CollectiveEpilogueBwdISA_SB_SD_Li256ELb0ELb0ELi2EEENS1_25SingleTileBwdLPTSchedulerILb0ELi128ELb1EEEEEEEEEvNT_6ParamsE$_ZN4cute3eso3ESOILb1ELb0EJNS_5tupleIJNS2_IJNS_1CILi2EEES4_EEES5_NS3_ILi8EEEEEENS2_IJNS2_IJiNS3_ILi512EEEEEENS2_IJiiEEENS3_ILi1024EEEEEEEEC2ERKS7_RKSC_) ;  /* 0xffffdc4000007944 */ /* 0x000fea0003c3ffff */
[----:B-1----:R-:W-:Y:S02]  /*b800*/  MOV R2, R6 ;  /* 0x0000000600027202 */ /* 0x002fe40000000f00 */
[----:B------:R-:W-:-:S04]  /*b810*/  MOV R3, 0x0 ;  /* 0x0000000000037802 */ /* 0x000fc80000000f00 */
[----:B------:R-:W-:Y:S05]  /*b820*/  RET.REL.NODEC R2 `(_ZN7cutlass13device_kernelIN5flash19enable_sm80_to_sm89INS1_16FlashAttnBwdSm80INS1_25CollectiveMainloopBwdSm80ILi2ELi2EN4cute5tupleIJNS5_1CILi128EEES8_NS7_ILi64EEEEEENS_10bfloat16_tEfNS_4arch4Sm80ELb1ELb0ELb1ELb0ELb1ELb0ELb0ELb0ELi2ELi4ELi4ELi4ELb0EEENS1_21CollectiveEpilogueBwdISA_SB_SD_Li256ELb0ELb0ELi2EEENS1_25SingleTileBwdLPTSchedulerILb0ELi128ELb1EEEEEEEEEvNT_6ParamsE) ;  /* 0xffff47d002007950 */ /* 0x000fea0003c3ffff */
        .type           $_ZN7cutlass13device_kernelIN5flash19enable_sm80_to_sm89INS1_16FlashAttnBwdSm80INS1_25CollectiveMainloopBwdSm80ILi2ELi2EN4cute5tupleIJNS5_1CILi128EEES8_NS7_ILi64EEEEEENS_10bfloat16_tEfNS_4arch4Sm80ELb1ELb0ELb1ELb0ELb1ELb0ELb0ELb0ELi2ELi4ELi4ELi4ELb0EEENS1_21CollectiveEpilogueBwdISA_SB_SD_Li256ELb0ELb0ELi2EEENS1_25SingleTileBwdLPTSchedulerILb0ELi128ELb1EEEEEEEEEvNT_6ParamsE$_ZN4cute5tupleIJNS0_IJNS0_IJNS_1CILi2EEES2_S2_EEES2_NS0_IJNS0_IJS2_S2_EEES2_EEEEEENS0_IJNS0_IJNS1_ILi1EEENS1_ILi512EEEiEEENS1_ILi4096EEENS0_IJNS0_IJiiEEENS1_ILi8192EEEEEEEEEEEC2ERKS6_RKSE_,@function
        .size           $_ZN7cutlass13device_kernelIN5flash19enable_sm80_to_sm89INS1_16FlashAttnBwdSm80INS1_25CollectiveMainloopBwdSm80ILi2ELi2EN4cute5tupleIJNS5_1CILi128EEES8_NS7_ILi64EEEEEENS_10bfloat16_tEfNS_4arch4Sm80ELb1ELb0ELb1ELb0ELb1ELb0ELb0ELb0ELi2ELi4ELi4ELi4ELb0EEENS1_21CollectiveEpilogueBwdISA_SB_SD_Li256ELb0ELb0ELi2EEENS1_25SingleTileBwdLPTSchedulerILb0ELi128ELb1EEEEEEEEEvNT_6ParamsE$_ZN4cute5tupleIJNS0_IJNS0_IJNS_1CILi2EEES2_S2_EEES2_NS0_IJNS0_IJS2_S2_EEES2_EEEEEENS0_IJNS0_IJNS1_ILi1EEENS1_ILi512EEEiEEENS1_ILi4096EEENS0_IJNS0_IJiiEEENS1_ILi8192EEEEEEEEEEEC2ERKS6_RKSE_,($_ZN7cutlass13device_kernelIN5flash19enable_sm80_to_sm89INS1_16FlashAttnBwdSm80INS1_25CollectiveMainloopBwdSm80ILi2ELi2EN4cute5tupleIJNS5_1CILi128EEES8_NS7_ILi64EEEEEENS_10bfloat16_tEfNS_4arch4Sm80ELb1ELb0ELb1ELb0ELb1ELb0ELb0ELb0ELi2ELi4ELi4ELi4ELb0EEENS1_21CollectiveEpilogueBwdISA_SB_SD_Li256ELb0ELb0ELi2EEENS1_25SingleTileBwdLPTSchedulerILb0ELi128ELb1EEEEEEEEEvNT_6ParamsE$_ZN4cute5tupleIJNS0_IJNS0_IJNS_1CILi2EEES2_S2_EEES2_NS0_IJS2_S2_EEEEEENS0_IJNS0_IJNS1_ILi1EEENS1_ILi512EEEiEEENS1_ILi4096EEENS0_IJiiEEEEEEEEC2ERKS5_RKSB_ - $_ZN7cutlass13device_kernelIN5flash19enable_sm80_to_sm89INS1_16FlashAttnBwdSm80INS1_25CollectiveMainloopBwdSm80ILi2ELi2EN4cute5tupleIJNS5_1CILi128EEES8_NS7_ILi64EEEEEENS_10bfloat16_tEfNS_4arch4Sm80ELb1ELb0ELb1ELb0ELb1ELb0ELb0ELb0ELi2ELi4ELi4ELi4ELb0EEENS1_21CollectiveEpilogueBwdISA_SB_SD_Li256ELb0ELb0ELi2EEENS1_25SingleTileBwdLPTSchedulerILb0ELi128ELb1EEEEEEEEEvNT_6ParamsE$_ZN4cute5tupleIJNS0_IJNS0_IJNS_1CILi2EEES2_S2_EEES2_NS0_IJNS0_IJS2_S2_EEES2_EEEEEENS0_IJNS0_IJNS1_ILi1EEENS1_ILi512EEEiEEENS1_ILi4096EEENS0_IJNS0_IJiiEEENS1_ILi8192EEEEEEEEEEEC2ERKS6_RKSE_)
$_ZN7cutlass13device_kernelIN5flash19enable_sm80_to_sm89INS1_16FlashAttnBwdSm80INS1_25CollectiveMainloopBwdSm80ILi2ELi2EN4cute5tupleIJNS5_1CILi128EEES8_NS7_ILi64EEEEEENS_10bfloat16_tEfNS_4arch4Sm80ELb1ELb0ELb1ELb0ELb1ELb0ELb0ELb0ELi2ELi4ELi4ELi4ELb0EEENS1_21CollectiveEpilogueBwdISA_SB_SD_Li256ELb0ELb0ELi2EEENS1_25SingleTileBwdLPTSchedulerILb0ELi128ELb1EEEEEEEEEvNT_6ParamsE$_ZN4cute5tupleIJNS0_IJNS0_IJNS_1CILi2EEES2_S2_EEES2_NS0_IJNS0_IJS2_S2_EEES2_EEEEEENS0_IJNS0_IJNS1_ILi1EEENS1_ILi512EEEiEEENS1_ILi4096EEENS0_IJNS0_IJiiEEENS1_ILi8192EEEEEEEEEEEC2ERKS6_RKSE_:
[----:B------:R-:W-:Y:S02]  /*b830*/  MOV R8, 0xb850 ;  /* 0x0000b85000087802 */ /* 0x000fe40000000f00 */
[----:B------:R-:W-:Y:S05]  /*b840*/  CALL.REL.NOINC `($_ZN7cutlass13device_kernelIN5flash19enable_sm80_to_sm89INS1_16FlashAttnBwdSm80INS1_25CollectiveMainloopBwdSm80ILi2ELi2EN4cute5tupleIJNS5_1CILi128EEES8_NS7_ILi64EEEEEENS_10bfloat16_tEfNS_4arch4Sm80ELb1ELb0ELb1ELb0ELb1ELb0ELb0ELb0ELi2ELi4ELi4ELi4ELb0EEENS1_21CollectiveEpilogueBwdISA_SB_SD_Li256ELb0ELb0ELi2EEENS1_25SingleTileBwdLPTSchedulerILb0ELi128ELb1EEEEEEEEEvNT_6ParamsE$_ZN4cute3eso3ESOILb1ELb0EJNS_5tupleIJNS2_IJNS_1CILi2EEES4_S4_EEES4_NS2_IJNS2_IJS4_S4_EEES4_EEEEEENS2_IJNS2_IJNS3_ILi1EEENS3_ILi512EEEiEEENS3_ILi4096EEENS2_IJNS2_IJiiEEENS3_ILi8192EEEEEEEEEEEC2ERKS8_RKSG_) ;  /* 0xffffdc5000007944 */ /* 0x000fea0003c3ffff */
[----:B-1----:R-:W-:Y:S02]  /*b850*/  MOV R2, R6 ;  /* 0x0000000600027202 */ /* 0x002fe40000000f00 */
[----:B------:R-:W-:-:S04]  /*b860*/  MOV R3, 0x0 ;  /* 0x0000000000037802 */ /* 0x000fc80000000f00 */
[----:B------:R-:W-:Y:S05]  /*b870*/  RET.REL.NODEC R2 `(_ZN7cutlass13device_kernelIN5flash19enable_sm80_to_sm89INS1_16FlashAttnBwdSm80INS1_25CollectiveMainloopBwdSm80ILi2ELi2EN4cute5tupleIJNS5_1CILi128EEES8_NS7_ILi64EEEEEENS_10bfloat16_tEfNS_4arch4Sm80ELb1ELb0ELb1ELb0ELb1ELb0ELb0ELb0ELi2ELi4ELi4ELi4ELb0EEENS1_21CollectiveEpilogueBwdISA_SB_SD_Li256ELb0ELb0ELi2EEENS1_25SingleTileBwdLPTSchedulerILb0ELi128ELb1EEEEEEEEEvNT_6ParamsE) ;  /* 0xffff478002007950 */ /* 0x000fea0003c3ffff */
        .type           $_ZN7cutlass13device_kernelIN5flash19enable_sm80_to_sm89INS1_16FlashAttnBwdSm80INS1_25CollectiveMainloopBwdSm80ILi2ELi2EN4cute5tupleIJNS5_1CILi128EEES8_NS7_ILi64EEEEEENS_10bfloat16_tEfNS_4arch4Sm80ELb1ELb0ELb1ELb0ELb1ELb0ELb0ELb0ELi2ELi4ELi4ELi4ELb0EEENS1_21CollectiveEpilogueBwdISA_SB_SD_Li256ELb0ELb0ELi2EEENS1_25SingleTileBwdLPTSchedulerILb0ELi128ELb1EEEEEEEEEvNT_6ParamsE$_ZN4cute5tupleIJNS0_IJNS0_IJNS_1CILi2EEES2_S2_EEES2_NS0_IJS2_S2_EEEEEENS0_IJNS0_IJNS1_ILi1EEENS1_ILi512EEEiEEENS1_ILi4096EEENS0_IJiiEEEEEEEEC2ERKS5_RKSB_,@function
        .size           $_ZN7cutlass13device_kernelIN5flash19enable_sm80_to_sm89INS1_16FlashAttnBwdSm80INS1_25CollectiveMainloopBwdSm80ILi2ELi2EN4cute5tupleIJNS5_1CILi128EEES8_NS7_ILi64EEEEEENS_10bfloat16_tEfNS_4arch4Sm80ELb1ELb0ELb1ELb0ELb1ELb0ELb0ELb0ELi2ELi4ELi4ELi4ELb0EEENS1_21CollectiveEpilogueBwdISA_SB_SD_Li256ELb0ELb0ELi2EEENS1_25SingleTileBwdLPTSchedulerILb0ELi128ELb1EEEEEEEEEvNT_6ParamsE$_ZN4cute5tupleIJNS0_IJNS0_IJNS_1CILi2EEES2_S2_EEES2_NS0_IJS2_S2_EEEEEENS0_IJNS0_IJNS1_ILi1EEENS1_ILi512EEEiEEENS1_ILi4096EEENS0_IJiiEEEEEEEEC2ERKS5_RKSB_,($_ZN7cutlass13device_kernelIN5flash19enable_sm80_to_sm89INS1_16FlashAttnBwdSm80INS1_25CollectiveMainloopBwdSm80ILi2ELi2EN4cute5tupleIJNS5_1CILi128EEES8_NS7_ILi64EEEEEENS_10bfloat16_tEfNS_4arch4Sm80ELb1ELb0ELb1ELb0ELb1ELb0ELb0ELb0ELi2ELi4ELi4ELi4ELb0EEENS1_21CollectiveEpilogueBwdISA_SB_SD_Li256ELb0ELb0ELi2EEENS1_25SingleTileBwdLPTSchedulerILb0ELi128ELb1EEEEEEEEEvNT_6ParamsE$_ZN4cute5tupleIJNS0_IJNS0_IJNS_1CILi8EEENS1_ILi1EEEEEENS0_IJNS1_ILi2EEEEEEEEENS0_IJNS0_IJS3_NS1_ILi0EEEEEENS0_IJiEEEEEEEEC2ERKS7_RKSB_ - $_ZN7cutlass13device_kernelIN5flash19enable_sm80_to_sm89INS1_16FlashAttnBwdSm80INS1_25CollectiveMainloopBwdSm80ILi2ELi2EN4cute5tupleIJNS5_1CILi128EEES8_NS7_ILi64EEEEEENS_10bfloat16_tEfNS_4arch4Sm80ELb1ELb0ELb1ELb0ELb1ELb0ELb0ELb0ELi2ELi4ELi4ELi4ELb0EEENS1_21CollectiveEpilogueBwdISA_SB_SD_Li256ELb0ELb0ELi2EEENS1_25SingleTileBwdLPTSchedulerILb0ELi128ELb1EEEEEEEEEvNT_6ParamsE$_ZN4cute5tupleIJNS0_IJNS0_IJNS_1CILi2EEES2_S2_EEES2_NS0_IJS2_S2_EEEEEENS0_IJNS0_IJNS1_ILi1EEENS1_ILi512EEEiEEENS1_ILi4096EEENS0_IJiiEEEEEEEEC2ERKS5_RKSB_)
$_ZN7cutlass13device_kernelIN5flash19enable_sm80_to_sm89INS1_16FlashAttnBwdSm80INS1_25CollectiveMainloopBwdSm80ILi2ELi2EN4cute5tupleIJNS5_1CILi128EEES8_NS7_ILi64EEEEEENS_10bfloat16_tEfNS_4arch4Sm80ELb1ELb0ELb1ELb0ELb1ELb0ELb0ELb0ELi2ELi4ELi4ELi4ELb0EEENS1_21CollectiveEpilogueBwdISA_SB_SD_Li256ELb0ELb0ELi2EEENS1_25SingleTileBwdLPTSchedulerILb0ELi128ELb1EEEEEEEEEvNT_6ParamsE$_ZN4cute5tupleIJNS0_IJNS0_IJNS_1CILi2EEES2_S2_EEES2_NS0_IJS2_S2_EEEEEENS0_IJNS0_IJNS1_ILi1EEENS1_ILi512EEEiEEENS1_ILi4096EEENS0_IJiiEEEEEEEEC2ERKS5_RKSB_:
[----:B------:R-:W-:Y:S02]  /*b880*/  MOV R8, 0xb8a0 ;  /* 0x0000b8a000087802 */ /* 0x000fe40000000f00 */
[----:B------:R-:W-:Y:S05]  /*b890*/  CALL.REL.NOINC `($_ZN7cutlass13device_kernelIN5flash19enable_sm80_to_sm89INS1_16FlashAttnBwdSm80INS1_25CollectiveMainloopBwdSm80ILi2ELi2EN4cute5tupleIJNS5_1CILi128EEES8_NS7_ILi64EEEEEENS_10bfloat16_tEfNS_4arch4Sm80ELb1ELb0ELb1ELb0ELb1ELb0ELb0ELb0ELi2ELi4ELi4ELi4ELb0EEENS1_21CollectiveEpilogueBwdISA_SB_SD_Li256ELb0ELb0ELi2EEENS1_25SingleTileBwdLPTSchedulerILb0ELi128ELb1EEEEEEEEEvNT_6ParamsE$_ZN4cute3eso3ESOILb1ELb0EJNS_5tupleIJNS2_IJNS_1CILi2EEES4_S4_EEES4_NS2_IJS4_S4_EEEEEENS2_IJNS2_IJNS3_ILi1EEENS3_ILi512EEEiEEENS3_ILi4096EEENS2_IJiiEEEEEEEEC2ERKS7_RKSD_) ;  /* 0xffffdc6000007944 */ /* 0x000fea0003c3ffff */
[----:B-1----:R-:W-:Y:S02]  /*b8a0*/  MOV R2, R6 ;  /* 0x0000000600027202 */ /* 0x002fe40000000f00 */
[----:B------:R-:W-:-:S04]  /*b8b0*/  MOV R3, 0x0 ;  /* 0x0000000000037802 */ /* 0x000fc80000000f00 */
[----:B------:R-:W-:Y:S05]  /*b8c0*/  RET.REL.NODEC R2 `(_ZN7cutlass13device_kernelIN5flash19enable_sm80_to_sm89INS1_16FlashAttnBwdSm80INS1_25CollectiveMainloopBwdSm80ILi2ELi2EN4cute5tupleIJNS5_1CILi128EEES8_NS7_ILi64EEEEEENS_10bfloat16_tEfNS_4arch4Sm80ELb1ELb0ELb1ELb0ELb1ELb0ELb0ELb0ELi2ELi4ELi4ELi4ELb0EEENS1_21CollectiveEpilogueBwdISA_SB_SD_Li256ELb0ELb0ELi2EEENS1_25SingleTileBwdLPTSchedulerILb0ELi128ELb1EEEEEEEEEvNT_6ParamsE) ;  /* 0xffff473002007950 */ /* 0x000fea0003c3ffff */
        .type           $_ZN7cutlass13device_kernelIN5flash19enable_sm80_to_sm89INS1_16FlashAttnBwdSm80INS1_25CollectiveMainloopBwdSm80ILi2ELi2EN4cute5tupleIJNS5_1CILi128EEES8_NS7_ILi64EEEEEENS_10bfloat16_tEfNS_4arch4Sm80ELb1ELb0ELb1ELb0ELb1ELb0ELb0ELb0ELi2ELi4ELi4ELi4ELb0EEENS1_21CollectiveEpilogueBwdISA_SB_SD_Li256ELb0ELb0ELi2EEENS1_25SingleTileBwdLPTSchedulerILb0ELi128ELb1EEEEEEEEEvNT_6ParamsE$_ZN4cute5tupleIJNS0_IJNS0_IJNS_1CILi8EEENS1_ILi1EEEEEENS0_IJNS1_ILi2EEEEEEEEENS0_IJNS0_IJS3_NS1_ILi0EEEEEENS0_IJiEEEEEEEEC2ERKS7_RKSB_,@function
        .size           $_ZN7cutlass13device_kernelIN5flash19enable_sm80_to_sm89INS1_16FlashAttnBwdSm80INS1_25CollectiveMainloopBwdSm80ILi2ELi2EN4cute5tupleIJNS5_1CILi128EEES8_NS7_ILi64EEEEEENS_10bfloat16_tEfNS_4arch4Sm80ELb1ELb0ELb1ELb0ELb1ELb0ELb0ELb0ELi2ELi4ELi4ELi4ELb0EEENS1_21CollectiveEpilogueBwdISA_SB_SD_Li256ELb0ELb0ELi2EEENS1_25SingleTileBwdLPTSchedulerILb0ELi128ELb1EEEEEEEEEvNT_6ParamsE$_ZN4cute5tupleIJNS0_IJNS0_IJNS_1CILi8EEENS1_ILi1EEEEEENS0_IJNS1_ILi2EEEEEEEEENS0_IJNS0_IJS3_NS1_ILi0EEEEEENS0_IJiEEEEEEEEC2ERKS7_RKSB_,($_ZN7cutlass13device_kernelIN5flash19enable_sm80_to_sm89INS1_16FlashAttnBwdSm80INS1_25CollectiveMainloopBwdSm80ILi2ELi2EN4cute5tupleIJNS5_1CILi128EEES8_NS7_ILi64EEEEEENS_10bfloat16_tEfNS_4arch4Sm80ELb1ELb0ELb1ELb0ELb1ELb0ELb0ELb0ELi2ELi4ELi4ELi4ELb0EEENS1_21CollectiveEpilogueBwdISA_SB_SD_Li256ELb0ELb0ELi2EEENS1_25SingleTileBwdLPTSchedulerILb0ELi128ELb1EEEEEEEEEvNT_6ParamsE$_ZN4cute5tupleIJNS0_IJNS0_IJNS_1CILi8EEENS1_ILi1EEEEEENS1_ILi2EEEEEENS0_IJNS0_IJS3_NS1_ILi0EEEEEEiEEEEEC2ERKS6_RKS9_ - $_ZN7cutlass13device_kernelIN5flash19enable_sm80_to_sm89INS1_16FlashAttnBwdSm80INS1_25CollectiveMainloopBwdSm80ILi2ELi2EN4cute5tupleIJNS5_1CILi128EEES8_NS7_ILi64EEEEEENS_10bfloat16_tEfNS_4arch4Sm80ELb1ELb0ELb1ELb0ELb1ELb0ELb0ELb0ELi2ELi4ELi4ELi4ELb0EEENS1_21CollectiveEpilogueBwdISA_SB_SD_Li256ELb0ELb0ELi2EEENS1_25SingleTileBwdLPTSchedulerILb0ELi128ELb1EEEEEEEEEvNT_6ParamsE$_ZN4cute5tupleIJNS0_IJNS0_IJNS_1CILi8EEENS1_ILi1EEEEEENS0_IJNS1_ILi2EEEEEEEEENS0_IJNS0_IJS3_NS1_ILi0EEEEEENS0_IJiEEEEEEEEC2ERKS7_RKSB_)
$_ZN7cutlass13device_kernelIN5flash19enable_sm80_to_sm89INS1_16FlashAttnBwdSm80INS1_25CollectiveMainloopBwdSm80ILi2ELi2EN4cute5tupleIJNS5_1CILi128EEES8_NS7_ILi64EEEEEENS_10bfloat16_tEfNS_4arch4Sm80ELb1ELb0ELb1ELb0ELb1ELb0ELb0ELb0ELi2ELi4ELi4ELi4ELb0EEENS1_21CollectiveEpilogueBwdISA_SB_SD_Li256ELb0ELb0ELi2EEENS1_25SingleTileBwdLPTSchedulerILb0ELi128ELb1EEEEEEEEEvNT_6ParamsE$_ZN4cute5tupleIJNS0_IJNS0_IJNS_1CILi8EEENS1_ILi1EEEEEENS0_IJNS1_ILi2EEEEEEEEENS0_IJNS0_IJS3_NS1_ILi0EEEEEENS0_IJiEEEEEEEEC2ERKS7_RKSB_:
[----:B------:R-:W-:Y:S02]  /*b8d0*/  MOV R8, 0xb8f0 ;  /* 0x0000b8f000087802 */ /* 0x000fe40000000f00 */
[----:B------:R-:W-:Y:S05]  /*b8e0*/  CALL.REL.NOINC `($_ZN7cutlass13device_kernelIN5flash19enable_sm80_to_sm89INS1_16FlashAttnBwdSm80INS1_25CollectiveMainloopBwdSm80ILi2ELi2EN4cute5tupleIJNS5_1CILi128EEES8_NS7_ILi64EEEEEENS_10bfloat16_tEfNS_4arch4Sm80ELb1ELb0ELb1ELb0ELb1ELb0ELb0ELb0ELi2ELi4ELi4ELi4ELb0EEENS1_21CollectiveEpilogueBwdISA_SB_SD_Li256ELb0ELb0ELi2EEENS1_25SingleTileBwdLPTSchedulerILb0ELi128ELb1EEEEEEEEEvNT_6ParamsE$_ZN4cute3eso3ESOILb1ELb0EJNS_5tupleIJNS2_IJNS_1CILi8EEENS3_ILi1EEEEEENS2_IJNS3_ILi2EEEEEEEEENS2_IJNS2_IJS5_NS3_ILi0EEEEEENS2_IJiEEEEEEEEC2ERKS9_RKSD_) ;  /* 0xffffdc7000007944 */ /* 0x000fea0003c3ffff */
[----:B------:R-:W-:-:S04]  /*b8f0*/  MOV R7, 0x0 ;  /* 0x0000000000077802 */ /* 0x000fc80000000f00 */
[----:B------:R-:W-:Y:S05]  /*b900*/  RET.REL.NODEC R6 `(_ZN7cutlass13device_kernelIN5flash19enable_sm80_to_sm89INS1_16FlashAttnBwdSm80INS1_25CollectiveMainloopBwdSm80ILi2ELi2EN4cute5tupleIJNS5_1CILi128EEES8_NS7_ILi64EEEEEENS_10bfloat16_tEfNS_4arch4Sm80ELb1ELb0ELb1ELb0ELb1ELb0ELb0ELb0ELi2ELi4ELi4ELi4ELb0EEENS1_21CollectiveEpilogueBwdISA_SB_SD_Li256ELb0ELb0ELi2EEENS1_25SingleTileBwdLPTSchedulerILb0ELi128ELb1EEEEEEEEEvNT_6ParamsE) ;  /* 0xffff46f006007950 */ /* 0x000fea0003c3ffff */
        .type           $_ZN7cutlass13device_kernelIN5flash19enable_sm80_to_sm89INS1_16FlashAttnBwdSm80INS1_25CollectiveMainloopBwdSm80ILi2ELi2EN4cute5tupleIJNS5_1CILi128EEES8_NS7_ILi64EEEEEENS_10bfloat16_tEfNS_4arch4Sm80ELb1ELb0ELb1ELb0ELb1ELb0ELb0ELb0ELi2ELi4ELi4ELi4ELb0EEENS1_21CollectiveEpilogueBwdISA_SB_SD_Li256ELb0ELb0ELi2EEENS1_25SingleTileBwdLPTSchedulerILb0ELi128ELb1EEEEEEEEEvNT_6ParamsE$_ZN4cute5tupleIJNS0_IJNS0_IJNS_1CILi8EEENS1_ILi1EEEEEENS1_ILi2EEEEEENS0_IJNS0_IJS3_NS1_ILi0EEEEEEiEEEEEC2ERKS6_RKS9_,@function
        .size           $_ZN7cutlass13device_kernelIN5flash19enable_sm80_to_sm89INS1_16FlashAttnBwdSm80INS1_25CollectiveMainloopBwdSm80ILi2ELi2EN4cute5tupleIJNS5_1CILi128EEES8_NS7_ILi64EEEEEENS_10bfloat16_tEfNS_4arch4Sm80ELb1ELb0ELb1ELb0ELb1ELb0ELb0ELb0ELi2ELi4ELi4ELi4ELb0EEENS1_21CollectiveEpilogueBwdISA_SB_SD_Li256ELb0ELb0ELi2EEENS1_25SingleTileBwdLPTSchedulerILb0ELi128ELb1EEEEEEEEEvNT_6ParamsE$_ZN4cute5tupleIJNS0_IJNS0_IJNS_1CILi8EEENS1_ILi1EEEEEENS1_ILi2EEEEEENS0_IJNS0_IJS3_NS1_ILi0EEEEEEiEEEEEC2ERKS6_RKS9_,($_ZN7cutlass13device_kernelIN5flash19enable_sm80_to_sm89INS1_16FlashAttnBwdSm80INS1_25CollectiveMainloopBwdSm80ILi2ELi2EN4cute5tupleIJNS5_1CILi128EEES8_NS7_ILi64EEEEEENS_10bfloat16_tEfNS_4arch4Sm80ELb1ELb0ELb1ELb0ELb1ELb0ELb0ELb0ELi2ELi4ELi4ELi4ELb0EEENS1_21CollectiveEpilogueBwdISA_SB_SD_Li256ELb0ELb0ELi2EEENS1_25SingleTileBwdLPTSchedulerILb0ELi128ELb1EEEEEEEEEvNT_6ParamsE$_ZN4cute5tupleIJNS0_IJNS0_IJNS_1CILi8EEENS1_ILi1EEEEEENS1_ILi2EEENS0_IJS5_S5_EEEEEENS0_IJNS0_IJS3_NS1_ILi0EEEEEENS1_ILi4096EEENS0_IJiiEEEEEEEEC2ERKS7_RKSC_ - $_ZN7cutlass13device_kernelIN5flash19enable_sm80_to_sm89INS1_16FlashAttnBwdSm80INS1_25CollectiveMainloopBwdSm80ILi2ELi2EN4cute5tupleIJNS5_1CILi128EEES8_NS7_ILi64EEEEEENS_10bfloat16_tEfNS_4arch4Sm80ELb1ELb0ELb1ELb0ELb1ELb0ELb0ELb0ELi2ELi4ELi4ELi4ELb0EEENS1_21CollectiveEpilogueBwdISA_SB_SD_Li256ELb0ELb0ELi2EEENS1_25SingleTileBwdLPTSchedulerILb0ELi128ELb1EEEEEEEEEvNT_6ParamsE$_ZN4cute5tupleIJNS0_IJNS0_IJNS_1CILi8EEENS1_ILi1EEEEEENS1_ILi2EEEEEENS0_IJNS0_IJS3_NS1_ILi0EEEEEEiEEEEEC2ERKS6_RKS9_)
$_ZN7cutlass13device_kernelIN5flash19enable_sm80_to_sm89INS1_16FlashAttnBwdSm80INS1_25CollectiveMainloopBwdSm80ILi2ELi2EN4cute5tupleIJNS5_1CILi128EEES8_NS7_ILi64EEEEEENS_10bfloat16_tEfNS_4arch4Sm80ELb1ELb0ELb1ELb0ELb1ELb0ELb0ELb0ELi2ELi4ELi4ELi4ELb0EEENS1_21CollectiveEpilogueBwdISA_SB_SD_Li256ELb0ELb0ELi2EEENS1_25SingleTileBwdLPTSchedulerILb0ELi128ELb1EEEEEEEEEvNT_6ParamsE$_ZN4cute5tupleIJNS0_IJNS0_IJNS_1CILi8EEENS1_ILi1EEEEEENS1_ILi2EEEEEENS0_IJNS0_IJS3_NS1_ILi0EEEEEEiEEEEEC2ERKS6_RKS9_:
[----:B------:R-:W-:Y:S02]  /*b910*/  MOV R8, 0xb930 ;  /* 0x0000b93000087802 */ /* 0x000fe40000000f00 */
[----:B------:R-:W-:Y:S05]  /*b920*/  CALL.REL.NOINC `($_ZN7cutlass13device_kernelIN5flash19enable_sm80_to_sm89INS1_16FlashAttnBwdSm80INS1_25CollectiveMainloopBwdSm80ILi2ELi2EN4cute5tupleIJNS5_1CILi128EEES8_NS7_ILi64EEEEEENS_10bfloat16_tEfNS_4arch4Sm80ELb1ELb0ELb1ELb0ELb1ELb0ELb0ELb0ELi2ELi4ELi4ELi4ELb0EEENS1_21CollectiveEpilogueBwdISA_SB_SD_Li256ELb0ELb0ELi2EEENS1_25SingleTileBwdLPTSchedulerILb0ELi128ELb1EEEEEEEEEvNT_6ParamsE$_ZN4cute3eso3ESOILb1ELb0EJNS_5tupleIJNS2_IJNS_1CILi8EEENS3_ILi1EEEEEENS3_ILi2EEEEEENS2_IJNS2_IJS5_NS3_ILi0EEEEEEiEEEEEC2ERKS8_RKSB_) ;  /* 0xffffdc7000007944 */ /* 0x000fea0003c3ffff */
[----:B------:R-:W-:-:S04]  /*b930*/  MOV R7, 0x0 ;  /* 0x0000000000077802 */ /* 0x000fc80000000f00 */
[----:B------:R-:W-:Y:S05]  /*b940*/  RET.REL.NODEC R6 `(_ZN7cutlass13device_kernelIN5flash19enable_sm80_to_sm89INS1_16FlashAttnBwdSm80INS1_25CollectiveMainloopBwdSm80ILi2ELi2EN4cute5tupleIJNS5_1CILi128EEES8_NS7_ILi64EEEEEENS_10bfloat16_tEfNS_4arch4Sm80ELb1ELb0ELb1ELb0ELb1ELb0ELb0ELb0ELi2ELi4ELi4ELi4ELb0EEENS1_21CollectiveEpilogueBwdISA_SB_SD_Li256ELb0ELb0ELi2EEENS1_25SingleTileBwdLPTSchedulerILb0ELi128ELb1EEEEEEEEEvNT_6ParamsE) ;  /* 0xffff46b006007950 */ /* 0x000fea0003c3ffff */
        .type           $_ZN7cutlass13device_kernelIN5flash19enable_sm80_to_sm89INS1_16FlashAttnBwdSm80INS1_25CollectiveMainloopBwdSm80ILi2ELi2EN4cute5tupleIJNS5_1CILi128EEES8_NS7_ILi64EEEEEENS_10bfloat16_tEfNS_4arch4Sm80ELb1ELb0ELb1ELb0ELb1ELb0ELb0ELb0ELi2ELi4ELi4ELi4ELb0EEENS1_21CollectiveEpilogueBwdISA_SB_SD_Li256ELb0ELb0ELi2EEENS1_25SingleTileBwdLPTSchedulerILb0ELi128ELb1EEEEEEEEEvNT_6ParamsE$_ZN4cute5tupleIJNS0_IJNS0_IJNS_1CILi8EEENS1_ILi1EEEEEENS1_ILi2EEENS0_IJS5_S5_EEEEEENS0_IJNS0_IJS3_NS1_ILi0EEEEEENS1_ILi4096EEENS0_IJiiEEEEEEEEC2ERKS7_RKSC_,@function
        .size           $_ZN7cutlass13device_kernelIN5flash19enable_sm80_to_sm89INS1_16FlashAttnBwdSm80INS1_25CollectiveMainloopBwdSm80ILi2ELi2EN4cute5tupleIJNS5_1CILi128EEES8_NS7_ILi64EEEEEENS_10bfloat16_tEfNS_4arch4Sm80ELb1ELb0ELb1ELb0ELb1ELb0ELb0ELb0ELi2ELi4ELi4ELi4ELb0EEENS1_21CollectiveEpilogueBwdISA_SB_SD_Li256ELb0ELb0ELi2EEENS1_25SingleTileBwdLPTSchedulerILb0ELi128ELb1EEEEEEEEEvNT_6ParamsE$_ZN4cute5tupleIJNS0_IJNS0_IJNS_1CILi8EEENS1_ILi1EEEEEENS1_ILi2EEENS0_IJS5_S5_EEEEEENS0_IJNS0_IJS3_NS1_ILi0EEEEEENS1_ILi4096EEENS0_IJiiEEEEEEEEC2ERKS7_RKSC_,($_ZN7cutlass13device_kernelIN5flash19enable_sm80_to_sm89INS1_16FlashAttnBwdSm80INS1_25CollectiveMainloopBwdSm80ILi2ELi2EN4cute5tupleIJNS5_1CILi128EEES8_NS7_ILi64EEEEEENS_10bfloat16_tEfNS_4arch4Sm80ELb1ELb0ELb1ELb0ELb1ELb0ELb0ELb0ELi2ELi4ELi4ELi4ELb0EEENS1_21CollectiveEpilogueBwdISA_SB_SD_Li256ELb0ELb0ELi2EEENS1_25SingleTileBwdLPTSchedulerILb0ELi128ELb1EEEEEEEEEvNT_6ParamsE$_ZN4cute5tupleIJNS0_IJNS0_IJNS_1CILi8EEENS1_ILi1EEEEEENS1_ILi2EEES2_EEENS0_IJNS0_IJS3_NS1_ILi0EEEEEEiNS1_ILi1024EEEEEEEEC2ERKS6_RKSA_ - $_ZN7cutlass13device_kernelIN5flash19enable_sm80_to_sm89INS1_16FlashAttnBwdSm80INS1_25CollectiveMainloopBwdSm80ILi2ELi2EN4cute5tupleIJNS5_1CILi128EEES8_NS7_ILi64EEEEEENS_10bfloat16_tEfNS_4arch4Sm80ELb1ELb0ELb1ELb0ELb1ELb0ELb0ELb0ELi2ELi4ELi4ELi4ELb0EEENS1_21CollectiveEpilogueBwdISA_SB_SD_Li256ELb0ELb0ELi2EEENS1_25SingleTileBwdLPTSchedulerILb0ELi128ELb1EEEEEEEEEvNT_6ParamsE$_ZN4cute5tupleIJNS0_IJNS0_IJNS_1CILi8EEENS1_ILi1EEEEEENS1_ILi2EEENS0_IJS5_S5_EEEEEENS0_IJNS0_IJS3_NS1_ILi0EEEEEENS1_ILi4096EEENS0_IJiiEEEEEEEEC2ERKS7_RKSC_)
$_ZN7cutlass13device_kernelIN5flash19enable_sm80_to_sm89INS1_16FlashAttnBwdSm80INS1_25CollectiveMainloopBwdSm80ILi2ELi2EN4cute5tupleIJNS5_1CILi128EEES8_NS7_ILi64EEEEEENS_10bfloat16_tEfNS_4arch4Sm80ELb1ELb0ELb1ELb0ELb1ELb0ELb0ELb0ELi2ELi4ELi4ELi4ELb0EEENS1_21CollectiveEpilogueBwdISA_SB_SD_Li256ELb0ELb0ELi2EEENS1_25SingleTileBwdLPTSchedulerILb0ELi128ELb1EEEEEEEEEvNT_6ParamsE$_ZN4cute5tupleIJNS0_IJNS0_IJNS_1CILi8EEENS1_ILi1EEEEEENS1_ILi2EEENS0_IJS5_S5_EEEEEENS0_IJNS0_IJS3_NS1_ILi0EEEEEENS1_ILi4096EEENS0_IJiiEEEEEEEEC2ERKS7_RKSC_:
[----:B------:R-:W-:Y:S02]  /*b950*/  MOV R6, 0xb970 ;  /* 0x0000b97000067802 */ /* 0x000fe40000000f00 */
[----:B------:R-:W-:Y:S05]  /*b960*/  CALL.REL.NOINC `($_ZN7cutlass13device_kernelIN5flash19enable_sm80_to_sm89INS1_16FlashAttnBwdSm80INS1_25CollectiveMainloopBwdSm80ILi2ELi2EN4cute5tupleIJNS5_1CILi128EEES8_NS7_ILi64EEEEEENS_10bfloat16_tEfNS_4arch4Sm80ELb1ELb0ELb1ELb0ELb1ELb0ELb0ELb0ELi2ELi4ELi4ELi4ELb0EEENS1_21CollectiveEpilogueBwdISA_SB_SD_Li256ELb0ELb0ELi2EEENS1_25SingleTileBwdLPTSchedulerILb0ELi128ELb1EEEEEEEEEvNT_6ParamsE$_ZN4cute3eso3ESOILb1ELb0EJNS_5tupleIJNS2_IJNS_1CILi8EEENS3_ILi1EEEEEENS3_ILi2EEENS2_IJS7_S7_EEEEEENS2_IJNS2_IJS5_NS3_ILi0EEEEEENS3_ILi4096EEENS2_IJiiEEEEEEEEC2ERKS9_RKSE_) ;  /* 0xffffdc7000007944 */ /* 0x000fea0003c3ffff */
[----:B------:R-:W-:-:S04]  /*b970*/  MOV R5, 0x0 ;  /* 0x0000000000057802 */ /* 0x000fc80000000f00 */
[----:B------:R-:W-:Y:S05]  /*b980*/  RET.REL.NODEC R4 `(_ZN7cutlass13device_kernelIN5flash19enable_sm80_to_sm89INS1_16FlashAttnBwdSm80INS1_25CollectiveMainloopBwdSm80ILi2ELi2EN4cute5tupleIJNS5_1CILi128EEES8_NS7_ILi64EEEEEENS_10bfloat16_tEfNS_4arch4Sm80ELb1ELb0ELb1ELb0ELb1ELb0ELb0ELb0ELi2ELi4ELi4ELi4ELb0EEENS1_21CollectiveEpilogueBwdISA_SB_SD_Li256ELb0ELb0ELi2EEENS1_25SingleTileBwdLPTSchedulerILb0ELi128ELb1EEEEEEEEEvNT_6ParamsE) ;  /* 0xffff467004007950 */ /* 0x000fea0003c3ffff */
        .type           $_ZN7cutlass13device_kernelIN5flash19enable_sm80_to_sm89INS1_16FlashAttnBwdSm80INS1_25CollectiveMainloopBwdSm80ILi2ELi2EN4cute5tupleIJNS5_1CILi128EEES8_NS7_ILi64EEEEEENS_10bfloat16_tEfNS_4arch4Sm80ELb1ELb0ELb1ELb0ELb1ELb0ELb0ELb0ELi2ELi4ELi4ELi4ELb0EEENS1_21CollectiveEpilogueBwdISA_SB_SD_Li256ELb0ELb0ELi2EEENS1_25SingleTileBwdLPTSchedulerILb0ELi128ELb1EEEEEEEEEvNT_6ParamsE$_ZN4cute5tupleIJNS0_IJNS0_IJNS_1CILi8EEENS1_ILi1EEEEEENS1_ILi2EEES2_EEENS0_IJNS0_IJS3_NS1_ILi0EEEEEEiNS1_ILi1024EEEEEEEEC2ERKS6_RKSA_,@function
        .size           $_ZN7cutlass13device_kernelIN5flash19enable_sm80_to_sm89INS1_16FlashAttnBwdSm80INS1_25CollectiveMainloopBwdSm80ILi2ELi2EN4cute5tupleIJNS5_1CILi128EEES8_NS7_ILi64EEEEEENS_10bfloat16_tEfNS_4arch4Sm80ELb1ELb0ELb1ELb0ELb1ELb0ELb0ELb0ELi2ELi4ELi4ELi4ELb0EEENS1_21CollectiveEpilogueBwdISA_SB_SD_Li256ELb0ELb0ELi2EEENS1_25SingleTileBwdLPTSchedulerILb0ELi128ELb1EEEEEEEEEvNT_6ParamsE$_ZN4cute5tupleIJNS0_IJNS0_IJNS_1CILi8EEENS1_ILi1EEEEEENS1_ILi2EEES2_EEENS0_IJNS0_IJS3_NS1_ILi0EEEEEEiNS1_ILi1024EEEEEEEEC2ERKS6_RKSA_,($_ZN7cutlass13device_kernelIN5flash19enable_sm80_to_sm89INS1_16FlashAttnBwdSm80INS1_25CollectiveMainloopBwdSm80ILi2ELi2EN4cute5tupleIJNS5_1CILi128EEES8_NS7_ILi64EEEEEENS_10bfloat16_tEfNS_4arch4Sm80ELb1ELb0ELb1ELb0ELb1ELb0ELb0ELb0ELi2ELi4ELi4ELi4ELb0EEENS1_21CollectiveEpilogueBwdISA_SB_SD_Li256ELb0ELb0ELi2EEENS1_25SingleTileBwdLPTSchedulerILb0ELi128ELb1EEEEEEEEEvNT_6ParamsE$_ZN4cute5tupleIJNS0_IJNS0_IJNS_1CILi8EEENS1_ILi1EEEEEENS1_ILi4EEES3_EEENS0_IJNS0_IJS3_NS1_ILi0EEEEEElS7_EEEEEC2ERKS6_RKS9_ - $_ZN7cutlass13device_kernelIN5flash19enable_sm80_to_sm89INS1_16FlashAttnBwdSm80INS1_25CollectiveMainloopBwdSm80ILi2ELi2EN4cute5tupleIJNS5_1CILi128EEES8_NS7_ILi64EEEEEENS_10bfloat16_tEfNS_4arch4Sm80ELb1ELb0ELb1ELb0ELb1ELb0ELb0ELb0ELi2ELi4ELi4ELi4ELb0EEENS1_21CollectiveEpilogueBwdISA_SB_SD_Li256ELb0ELb0ELi2EEENS1_25SingleTileBwdLPTSchedulerILb0ELi128ELb1EEEEEEEEEvNT_6ParamsE$_ZN4cute5tupleIJNS0_IJNS0_IJNS_1CILi8EEENS1_ILi1EEEEEENS1_ILi2EEES2_EEENS0_IJNS0_IJS3_NS1_ILi0EEEEEEiNS1_ILi1024EEEEEEEEC2ERKS6_RKSA_)
$_ZN7cutlass13device_kernelIN5flash19enable_sm80_to_sm89INS1_16FlashAttnBwdSm80INS1_25CollectiveMainloopBwdSm80ILi2ELi2EN4cute5tupleIJNS5_1CILi128EEES8_NS7_ILi64EEEEEENS_10bfloat16_tEfNS_4arch4Sm80ELb1ELb0ELb1ELb0ELb1ELb0ELb0ELb0ELi2ELi4ELi4ELi4ELb0EEENS1_21CollectiveEpilogueBwdISA_SB_SD_Li256ELb0ELb0ELi2EEENS1_25SingleTileBwdLPTSchedulerILb0ELi128ELb1EEEEEEEEEvNT_6ParamsE$_ZN4cute5tupleIJNS0_IJNS0_IJNS_1CILi8EEENS1_ILi1EEEEEENS1_ILi2EEES2_EEENS0_IJNS0_IJS3_NS1_ILi0EEEEEEiNS1_ILi1024EEEEEEEEC2ERKS6_RKSA_:
[----:B------:R-:W-:Y:S02]  /*b990*/  MOV R8, 0xb9b0 ;  /* 0x0000b9b000087802 */ /* 0x000fe40000000f00 */
[----:B------:R-:W-:Y:S05]  /*b9a0*/  CALL.REL.NOINC `($_ZN7cutlass13device_kernelIN5flash19enable_sm80_to_sm89INS1_16FlashAttnBwdSm80INS1_25CollectiveMainloopBwdSm80ILi2ELi2EN4cute5tupleIJNS5_1CILi128EEES8_NS7_ILi64EEEEEENS_10bfloat16_tEfNS_4arch4Sm80ELb1ELb0ELb1ELb0ELb1ELb0ELb0ELb0ELi2ELi4ELi4ELi4ELb0EEENS1_21CollectiveEpilogueBwdISA_SB_SD_Li256ELb0ELb0ELi2EEENS1_25SingleTileBwdLPTSchedulerILb0ELi128ELb1EEEEEEEEEvNT_6ParamsE$_ZN4cute3eso3ESOILb1ELb0EJNS_5tupleIJNS2_IJNS_1CILi8EEENS3_ILi1EEEEEENS3_ILi2EEES4_EEENS2_IJNS2_IJS5_NS3_ILi0EEEEEEiNS3_ILi1024EEEEEEEEC2ERKS8_RKSC_) ;  /* 0xffffdc9000007944 */ /* 0x000fea0003c3ffff */
[----:B-1----:R-:W-:Y:S02]  /*b9b0*/  MOV R2, R4 ;  /* 0x0000000400027202 */ /* 0x002fe40000000f00 */
[----:B------:R-:W-:-:S04]  /*b9c0*/  MOV R3, 0x0 ;  /* 0x0000000000037802 */ /* 0x000fc80000000f00 */
[----:B------:R-:W-:Y:S05]  /*b9d0*/  RET.REL.NODEC R2 `(_ZN7cutlass13device_kernelIN5flash19enable_sm80_to_sm89INS1_16FlashAttnBwdSm80INS1_25CollectiveMainloopBwdSm80ILi2ELi2EN4cute5tupleIJNS5_1CILi128EEES8_NS7_ILi64EEEEEENS_10bfloat16_tEfNS_4arch4Sm80ELb1ELb0ELb1ELb0ELb1ELb0ELb0ELb0ELi2ELi4ELi4ELi4ELb0EEENS1_21CollectiveEpilogueBwdISA_SB_SD_Li256ELb0ELb0ELi2EEENS1_25SingleTileBwdLPTSchedulerILb0ELi128ELb1EEEEEEEEEvNT_6ParamsE) ;  /* 0xffff462002007950 */ /* 0x000fea0003c3ffff */
        .type           $_ZN7cutlass13device_kernelIN5flash19enable_sm80_to_sm89INS1_16FlashAttnBwdSm80INS1_25CollectiveMainloopBwdSm80ILi2ELi2EN4cute5tupleIJNS5_1CILi128EEES8_NS7_ILi64EEEEEENS_10bfloat16_tEfNS_4arch4Sm80ELb1ELb0ELb1ELb0ELb1ELb0ELb0ELb0ELi2ELi4ELi4ELi4ELb0EEENS1_21CollectiveEpilogueBwdISA_SB_SD_Li256ELb0ELb0ELi2EEENS1_25SingleTileBwdLPTSchedulerILb0ELi128ELb1EEEEEEEEEvNT_6ParamsE$_ZN4cute5tupleIJNS0_IJNS0_IJNS_1CILi8EEENS1_ILi1EEEEEENS1_ILi4EEES3_EEENS0_IJNS0_IJS3_NS1_ILi0EEEEEElS7_EEEEEC2ERKS6_RKS9_,@function
        .size           $_ZN7cutlass13device_kernelIN5flash19enable_sm80_to_sm89INS1_16FlashAttnBwdSm80INS1_25CollectiveMainloopBwdSm80ILi2ELi2EN4cute5tupleIJNS5_1CILi128EEES8_NS7_ILi64EEEEEENS_10bfloat16_tEfNS_4arch4Sm80ELb1ELb0ELb1ELb0ELb1ELb0ELb0ELb0ELi2ELi4ELi4ELi4ELb0EEENS1_21CollectiveEpilogueBwdISA_SB_SD_Li256ELb0ELb0ELi2EEENS1_25SingleTileBwdLPTSchedulerILb0ELi128ELb1EEEEEEEEEvNT_6ParamsE$_ZN4cute5tupleIJNS0_IJNS0_IJNS_1CILi8EEENS1_ILi1EEEEEENS1_ILi4EEES3_EEENS0_IJNS0_IJS3_NS1_ILi0EEEEEElS7_EEEEEC2ERKS6_RKS9_,($_ZN7cutlass13device_kernelIN5flash19enable_sm80_to_sm89INS1_16FlashAttnBwdSm80INS1_25CollectiveMainloopBwdSm80ILi2ELi2EN4cute5tupleIJNS5_1CILi128EEES8_NS7_ILi64EEEEEENS_10bfloat16_tEfNS_4arch4Sm80ELb1ELb0ELb1ELb0ELb1ELb0ELb0ELb0ELi2ELi4ELi4ELi4ELb0EEENS1_21CollectiveEpilogueBwdISA_SB_SD_Li256ELb0ELb0ELi2EEENS1_25SingleTileBwdLPTSchedulerILb0ELi128ELb1EEEEEEEEEvNT_6ParamsE$_ZN4cute5tupleIJNS0_IJNS_1CILi16EEENS1_ILi2EEES3_S3_NS1_ILi4EEES3_EEENS0_IJNS1_ILi1EEEiiiNS1_ILi144EEENS1_ILi512EEEEEEEEC2ERKS5_RKS9_ - $_ZN7cutlass13device_kernelIN5flash19enable_sm80_to_sm89INS1_16FlashAttnBwdSm80INS1_25CollectiveMainloopBwdSm80ILi2ELi2EN4cute5tupleIJNS5_1CILi128EEES8_NS7_ILi64EEEEEENS_10bfloat16_tEfNS_4arch4Sm80ELb1ELb0ELb1ELb0ELb1ELb0ELb0ELb0ELi2ELi4ELi4ELi4ELb0EEENS1_21CollectiveEpilogueBwdISA_SB_SD_Li256ELb0ELb0ELi2EEENS1_25SingleTileBwdLPTSchedulerILb0ELi128ELb1EEEEEEEEEvNT_6ParamsE$_ZN4cute5tupleIJNS0_IJNS0_IJNS_1CILi8EEENS1_ILi1EEEEEENS1_ILi4EEES3_EEENS0_IJNS0_IJS3_NS1_ILi0EEEEEElS7_EEEEEC2ERKS6_RKS9_)
$_ZN7cutlass13device_kernelIN5flash19enable_sm80_to_sm89INS1_16FlashAttnBwdSm80INS1_25CollectiveMainloopBwdSm80ILi2ELi2EN4cute5tupleIJNS5_1CILi128EEES8_NS7_ILi64EEEEEENS_10bfloat16_tEfNS_4arch4Sm80ELb1ELb0ELb1ELb0ELb1ELb0ELb0ELb0ELi2ELi4ELi4ELi4ELb0EEENS1_21CollectiveEpilogueBwdISA_SB_SD_Li256ELb0ELb0ELi2EEENS1_25SingleTileBwdLPTSchedulerILb0ELi128ELb1EEEEEEEEEvNT_6ParamsE$_ZN4cute5tupleIJNS0_IJNS0_IJNS_1CILi8EEENS1_ILi1EEEEEENS1_ILi4EEES3_EEENS0_IJNS0_IJS3_NS1_ILi0EEEEEElS7_EEEEEC2ERKS6_RKS9_:
[----:B------:R-:W-:Y:S02]  /*b9e0*/  MOV R6, 0xba00 ;  /* 0x0000ba0000067802 */ /* 0x000fe40000000f00 */
[----:B------:R-:W-:Y:S05]  /*b9f0*/  CALL.REL.NOINC `($_ZN7cutlass13device_kernelIN5flash19enable_sm80_to_sm89INS1_16FlashAttnBwdSm80INS1_25CollectiveMainloopBwdSm80ILi2ELi2EN4cute5tupleIJNS5_1CILi128EEES8_NS7_ILi64EEEEEENS_10bfloat16_tEfNS_4arch4Sm80ELb1ELb0ELb1ELb0ELb1ELb0ELb0ELb0ELi2ELi4ELi4ELi4ELb0EEENS1_21CollectiveEpilogueBwdISA_SB_SD_Li256ELb0ELb0ELi2EEENS1_25SingleTileBwdLPTSchedulerILb0ELi128ELb1EEEEEEEEEvNT_6ParamsE$_ZN4cute3eso3ESOILb1ELb0EJNS_5tupleIJNS2_IJNS_1CILi8EEENS3_ILi1EEEEEENS3_ILi4EEES5_EEENS2_IJNS2_IJS5_NS3_ILi0EEEEEElS9_EEEEEC2ERKS8_RKSB_) ;  /* 0xffffdc8000007944 */ /* 0x000fea0003c3ffff */
[----:B------:R-:W-:-:S04]  /*ba00*/  MOV R5, 0x0 ;  /* 0x0000000000057802 */ /* 0x000fc80000000f00 */
[----:B------:R-:W-:Y:S05]  /*ba10*/  RET.REL.NODEC R4 `(_ZN7cutlass13device_kernelIN5flash19enable_sm80_to_sm89INS1_16FlashAttnBwdSm80INS1_25CollectiveMainloopBwdSm80ILi2ELi2EN4cute5tupleIJNS5_1CILi128EEES8_NS7_ILi64EEEEEENS_10bfloat16_tEfNS_4arch4Sm80ELb1ELb0ELb1ELb0ELb1ELb0ELb0ELb0ELi2ELi4ELi4ELi4ELb0EEENS1_21CollectiveEpilogueBwdISA_SB_SD_Li256ELb0ELb0ELi2EEENS1_25SingleTileBwdLPTSchedulerILb0ELi128ELb1EEEEEEEEEvNT_6ParamsE) ;  /* 0xffff45e004007950 */ /* 0x000fea0003c3ffff */
        .type           $_ZN7cutlass13device_kernelIN5flash19enable_sm80_to_sm89INS1_16FlashAttnBwdSm80INS1_25CollectiveMainloopBwdSm80ILi2ELi2EN4cute5tupleIJNS5_1CILi128EEES8_NS7_ILi64EEEEEENS_10bfloat16_tEfNS_4arch4Sm80ELb1ELb0ELb1ELb0ELb1ELb0ELb0ELb0ELi2ELi4ELi4ELi4ELb0EEENS1_21CollectiveEpilogueBwdISA_SB_SD_Li256ELb0ELb0ELi2EEENS1_25SingleTileBwdLPTSchedulerILb0ELi128ELb1EEEEEEEEEvNT_6ParamsE$_ZN4cute5tupleIJNS0_IJNS_1CILi16EEENS1_ILi2EEES3_S3_NS1_ILi4EEES3_EEENS0_IJNS1_ILi1EEEiiiNS1_ILi144EEENS1_ILi512EEEEEEEEC2ERKS5_RKS9_,@function
        .size           $_ZN7cutlass13device_kernelIN5flash19enable_sm80_to_sm89INS1_16FlashAttnBwdSm80INS1_25CollectiveMainloopBwdSm80ILi2ELi2EN4cute5tupleIJNS5_1CILi128EEES8_NS7_ILi64EEEEEENS_10bfloat16_tEfNS_4arch4Sm80ELb1ELb0ELb1ELb0ELb1ELb0ELb0ELb0ELi2ELi4ELi4ELi4ELb0EEENS1_21CollectiveEpilogueBwdISA_SB_SD_Li256ELb0ELb0ELi2EEENS1_25SingleTileBwdLPTSchedulerILb0ELi128ELb1EEEEEEEEEvNT_6ParamsE$_ZN4cute5tupleIJNS0_IJNS_1CILi16EEENS1_ILi2EEES3_S3_NS1_ILi4EEES3_EEENS0_IJNS1_ILi1EEEiiiNS1_ILi144EEENS1_ILi512EEEEEEEEC2ERKS5_RKS9_,($_ZN7cutlass13device_kernelIN5flash19enable_sm80_to_sm89INS1_16FlashAttnBwdSm80INS1_25CollectiveMainloopBwdSm80ILi2ELi2EN4cute5tupleIJNS5_1CILi128EEES8_NS7_ILi64EEEEEENS_10bfloat16_tEfNS_4arch4Sm80ELb1ELb0ELb1ELb0ELb1ELb0ELb0ELb0ELi2ELi4ELi4ELi4ELb0EEENS1_21CollectiveEpilogueBwdISA_SB_SD_Li256ELb0ELb0ELi2EEENS1_25SingleTileBwdLPTSchedulerILb0ELi128ELb1EEEEEEEEEvNT_6ParamsE$_ZN4cute5tupleIJNS0_IJNS_1CILi1EEENS0_IJS2_NS1_ILi2EEES3_EEEEEENS0_IJNS1_ILi0EEENS0_IJS2_NS1_ILi256EEEiEEEEEEEEC2ERKS5_RKS9_ - $_ZN7cutlass13device_kernelIN5flash19enable_sm80_to_sm89INS1_16FlashAttnBwdSm80INS1_25CollectiveMainloopBwdSm80ILi2ELi2EN4cute5tupleIJNS5_1CILi128EEES8_NS7_ILi64EEEEEENS_10bfloat16_tEfNS_4arch4Sm80ELb1ELb0ELb1ELb0ELb1ELb0ELb0ELb0ELi2ELi4ELi4ELi4ELb0EEENS1_21CollectiveEpilogueBwdISA_SB_SD_Li256ELb0ELb0ELi2EEENS1_25SingleTileBwdLPTSchedulerILb0ELi128ELb1EEEEEEEEEvNT_6ParamsE$_ZN4cute5tupleIJNS0_IJNS_1CILi16EEENS1_ILi2EEES3_S3_NS1_ILi4EEES3_EEENS0_IJNS1_ILi1EEEiiiNS1_ILi144EEENS1_ILi512EEEEEEEEC2ERKS5_RKS9_)
$_ZN7cutlass13device_kernelIN5flash19enable_sm80_to_sm89INS1_16FlashAttnBwdSm80INS1_25CollectiveMainloopBwdSm80ILi2ELi2EN4cute5tupleIJNS5_1CILi128EEES8_NS7_ILi64EEEEEENS_10bfloat16_tEfNS_4arch4Sm80ELb1ELb0ELb1ELb0ELb1ELb0ELb0ELb0ELi2ELi4ELi4ELi4ELb0EEENS1_21CollectiveEpilogueBwdISA_SB_SD_Li256ELb0ELb0ELi2EEENS1_25SingleTileBwdLPTSchedulerILb0ELi128ELb1EEEEEEEEEvNT_6ParamsE$_ZN4cute5tupleIJNS0_IJNS_1CILi16EEENS1_ILi2EEES3_S3_NS1_ILi4EEES3_EEENS0_IJNS1_ILi1EEEiiiNS1_ILi144EEENS1_ILi512EEEEEEEEC2ERKS5_RKS9_:
[----:B------:R-:W-:Y:S02]  /*ba20*/  MOV R8, 0xba40 ;  /* 0x0000ba4000087802 */ /* 0x000fe40000000f00 */
[----:B------:R-:W-:Y:S05]  /*ba30*/  CALL.REL.NOINC `($_ZN7cutlass13device_kernelIN5flash19enable_sm80_to_sm89INS1_16FlashAttnBwdSm80INS1_25CollectiveMainloopBwdSm80ILi2ELi2EN4cute5tupleIJNS5_1CILi128EEES8_NS7_ILi64EEEEEENS_10bfloat16_tEfNS_4arch4Sm80ELb1ELb0ELb1ELb0ELb1ELb0ELb0ELb0ELi2ELi4ELi4ELi4ELb0EEENS1_21CollectiveEpilogueBwdISA_SB_SD_Li256ELb0ELb0ELi2EEENS1_25SingleTileBwdLPTSchedulerILb0ELi128ELb1EEEEEEEEEvNT_6ParamsE$_ZN4cute3eso3ESOILb1ELb0EJNS_5tupleIJNS_1CILi16EEENS3_ILi2EEES5_S5_NS3_ILi4EEES5_EEENS2_IJNS3_ILi1EEEiiiNS3_ILi144EEENS3_ILi512EEEEEEEEC2ERKS7_RKSB_) ;  /* 0xffffdcf000007944 */ /* 0x000fea0003c3ffff */
[----:B-1----:R-:W-:Y:S02]  /*ba40*/  MOV R2, R6 ;  /* 0x0000000600027202 */ /* 0x002fe40000000f00 */
[----:B------:R-:W-:-:S04]  /*ba50*/  MOV R3, 0x0 ;  /* 0x0000000000037802 */ /* 0x000fc80000000f00 */
[----:B------:R-:W-:Y:S05]  /*ba60*/  RET.REL.NODEC R2 `(_ZN7cutlass13device_kernelIN5flash19enable_sm80_to_sm89INS1_16FlashAttnBwdSm80INS1_25CollectiveMainloopBwdSm80ILi2ELi2EN4cute5tupleIJNS5_1CILi128EEES8_NS7_ILi64EEEEEENS_10bfloat16_tEfNS_4arch4Sm80ELb1ELb0ELb1ELb0ELb1ELb0ELb0ELb0ELi2ELi4ELi4ELi4ELb0EEENS1_21CollectiveEpilogueBwdISA_SB_SD_Li256ELb0ELb0ELi2EEENS1_25SingleTileBwdLPTSchedulerILb0ELi128ELb1EEEEEEEEEvNT_6ParamsE) ;  /* 0xffff459002007950 */ /* 0x000fea0003c3ffff */
        .type           $_ZN7cutlass13device_kernelIN5flash19enable_sm80_to_sm89INS1_16FlashAttnBwdSm80INS1_25CollectiveMainloopBwdSm80ILi2ELi2EN4cute5tupleIJNS5_1CILi128EEES8_NS7_ILi64EEEEEENS_10bfloat16_tEfNS_4arch4Sm80ELb1ELb0ELb1ELb0ELb1ELb0ELb0ELb0ELi2ELi4ELi4ELi4ELb0EEENS1_21CollectiveEpilogueBwdISA_SB_SD_Li256ELb0ELb0ELi2EEENS1_25SingleTileBwdLPTSchedulerILb0ELi128ELb1EEEEEEEEEvNT_6ParamsE$_ZN4cute5tupleIJNS0_IJNS_1CILi1EEENS0_IJS2_NS1_ILi2EEES3_EEEEEENS0_IJNS1_ILi0EEENS0_IJS2_NS1_ILi256EEEiEEEEEEEEC2ERKS5_RKS9_,@function
        .size           $_ZN7cutlass13device_kernelIN5flash19enable_sm80_to_sm89INS1_16FlashAttnBwdSm80INS1_25CollectiveMainloopBwdSm80ILi2ELi2EN4cute5tupleIJNS5_1CILi128EEES8_NS7_ILi64EEEEEENS_10bfloat16_tEfNS_4arch4Sm80ELb1ELb0ELb1ELb0ELb1ELb0ELb0ELb0ELi2ELi4ELi4ELi4ELb0EEENS1_21CollectiveEpilogueBwdISA_SB_SD_Li256ELb0ELb0ELi2EEENS1_25SingleTileBwdLPTSchedulerILb0ELi128ELb1EEEEEEEEEvNT_6ParamsE$_ZN4cute5tupleIJNS0_IJNS_1CILi1EEENS0_IJS2_NS1_ILi2EEES3_EEEEEENS0_IJNS1_ILi0EEENS0_IJS2_NS1_ILi256EEEiEEEEEEEEC2ERKS5_RKS9_,($_ZN7cutlass13device_kernelIN5flash19enable_sm80_to_sm89INS1_16FlashAttnBwdSm80INS1_25CollectiveMainloopBwdSm80ILi2ELi2EN4cute5tupleIJNS5_1CILi128EEES8_NS7_ILi64EEEEEENS_10bfloat16_tEfNS_4arch4Sm80ELb1ELb0ELb1ELb0ELb1ELb0ELb0ELb0ELi2ELi4ELi4ELi4ELb0EEENS1_21CollectiveEpilogueBwdISA_SB_SD_Li256ELb0ELb0ELi2EEENS1_25SingleTileBwdLPTSchedulerILb0ELi128ELb1EEEEEEEEEvNT_6ParamsE$_ZN4cute5tupleIJNS0_IJNS_1CILi1EEENS1_ILi2EEEEEENS0_IJNS1_ILi0EEEiEEEEEC2ERKS4_RKS6_ - $_ZN7cutlass13device_kernelIN5flash19enable_sm80_to_sm89INS1_16FlashAttnBwdSm80INS1_25CollectiveMainloopBwdSm80ILi2ELi2EN4cute5tupleIJNS5_1CILi128EEES8_NS7_ILi64EEEEEENS_10bfloat16_tEfNS_4arch4Sm80ELb1ELb0ELb1ELb0ELb1ELb0ELb0ELb0ELi2ELi4ELi4ELi4ELb0EEENS1_21CollectiveEpilogueBwdISA_SB_SD_Li256ELb0ELb0ELi2EEENS1_25SingleTileBwdLPTSchedulerILb0ELi128ELb1EEEEEEEEEvNT_6ParamsE$_ZN4cute5tupleIJNS0_IJNS_1CILi1EEENS0_IJS2_NS1_ILi2EEES3_EEEEEENS0_IJNS1_ILi0EEENS0_IJS2_NS1_ILi256EEEiEEEEEEEEC2ERKS5_RKS9_)
$_ZN7cutlass13device_kernelIN5flash19enable_sm80_to_sm89INS1_16FlashAttnBwdSm80INS1_25CollectiveMainloopBwdSm80ILi2ELi2EN4cute5tupleIJNS5_1CILi128EEES8_NS7_ILi64EEEEEENS_10bfloat16_tEfNS_4arch4Sm80ELb1ELb0ELb1ELb0ELb1ELb0ELb0ELb0ELi2ELi4ELi4ELi4ELb0EEENS1_21CollectiveEpilogueBwdISA_SB_SD_Li256ELb0ELb0ELi2EEENS1_25SingleTileBwdLPTSchedulerILb0ELi128ELb1EEEEEEEEEvNT_6ParamsE$_ZN4cute5tupleIJNS0_IJNS_1CILi1EEENS0_IJS2_NS1_ILi2EEES3_EEEEEENS0_IJNS1_ILi0EEENS0_IJS2_NS1_ILi256EEEiEEEEEEEEC2ERKS5_RKS9_:
[----:B------:R-:W-:Y:S02]  /*ba70*/  MOV R4, 0xba90 ;  /* 0x0000ba9000047802 */ /* 0x000fe40000000f00 */
[----:B------:R-:W-:Y:S05]  /*ba80*/  CALL.REL.NOINC `($_ZN7cutlass13device_kernelIN5flash19enable_sm80_to_sm89INS1_16FlashAttnBwdSm80INS1_25CollectiveMainloopBwdSm80ILi2ELi2EN4cute5tupleIJNS5_1CILi128EEES8_NS7_ILi64EEEEEENS_10bfloat16_tEfNS_4arch4Sm80ELb1ELb0ELb1ELb0ELb1ELb0ELb0ELb0ELi2ELi4ELi4ELi4ELb0EEENS1_21CollectiveEpilogueBwdISA_SB_SD_Li256ELb0ELb0ELi2EEENS1_25SingleTileBwdLPTSchedulerILb0ELi128ELb1EEEEEEEEEvNT_6ParamsE$_ZN4cute3eso3ESOILb1ELb0EJNS_5tupleIJNS_1CILi1EEENS2_IJS4_NS3_ILi2EEES5_EEEEEENS2_IJNS3_ILi0EEENS2_IJS4_NS3_ILi256EEEiEEEEEEEEC2ERKS7_RKSB_) ;  /* 0xffffdd0000007944 */ /* 0x000fea0003c3ffff */
[----:B-1----:R-:W-:Y:S02]  /*ba90*/  MOV R2, R6 ;  /* 0x0000000600027202 */ /* 0x002fe40000000f00 */
[----:B------:R-:W-:-:S04]  /*baa0*/  MOV R3, 0x0 ;  /* 0x0000000000037802 */ /* 0x000fc80000000f00 */
[----:B------:R-:W-:Y:S05]  /*bab0*/  RET.REL.NODEC R2 `(_ZN7cutlass13device_kernelIN5flash19enable_sm80_to_sm89INS1_16FlashAttnBwdSm80INS1_25CollectiveMainloopBwdSm80ILi2ELi2EN4cute5tupleIJNS5_1CILi128EEES8_NS7_ILi64EEEEEENS_10bfloat16_tEfNS_4arch4Sm80ELb1ELb0ELb1ELb0ELb1ELb0ELb0ELb0ELi2ELi4ELi4ELi4ELb0EEENS1_21CollectiveEpilogueBwdISA_SB_SD_Li256ELb0ELb0ELi2EEENS1_25SingleTileBwdLPTSchedulerILb0ELi128ELb1EEEEEEEEEvNT_6ParamsE) ;  /* 0xffff454002007950 */ /* 0x000fea0003c3ffff */
        .type           $_ZN7cutlass13device_kernelIN5flash19enable_sm80_to_sm89INS1_16FlashAttnBwdSm80INS1_25CollectiveMainloopBwdSm80ILi2ELi2EN4cute5tupleIJNS5_1CILi128EEES8_NS7_ILi64EEEEEENS_10bfloat16_tEfNS_4arch4Sm80ELb1ELb0ELb1ELb0ELb1ELb0ELb0ELb0ELi2ELi4ELi4ELi4ELb0EEENS1_21CollectiveEpilogueBwdISA_SB_SD_Li256ELb0ELb0ELi2EEENS1_25SingleTileBwdLPTSchedulerILb0ELi128ELb1EEEEEEEEEvNT_6ParamsE$_ZN4cute5tupleIJNS0_IJNS_1CILi1EEENS1_ILi2EEEEEENS0_IJNS1_ILi0EEEiEEEEEC2ERKS4_RKS6_,@function
        .size           $_ZN7cutlass13device_kernelIN5flash19enable_sm80_to_sm89INS1_16FlashAttnBwdSm80INS1_25CollectiveMainloopBwdSm80ILi2ELi2EN4cute5tupleIJNS5_1CILi128EEES8_NS7_ILi64EEEEEENS_10bfloat16_tEfNS_4arch4Sm80ELb1ELb0ELb1ELb0ELb1ELb0ELb0ELb0ELi2ELi4ELi4ELi4ELb0EEENS1_21CollectiveEpilogueBwdISA_SB_SD_Li256ELb0ELb0ELi2EEENS1_25SingleTileBwdLPTSchedulerILb0ELi128ELb1EEEEEEEEEvNT_6ParamsE$_ZN4cute5tupleIJNS0_IJNS_1CILi1EEENS1_ILi2EEEEEENS0_IJNS1_ILi0EEEiEEEEEC2ERKS4_RKS6_,($_ZN7cutlass13device_kernelIN5flash19enable_sm80_to_sm89INS1_16FlashAttnBwdSm80INS1_25CollectiveMainloopBwdSm80ILi2ELi2EN4cute5tupleIJNS5_1CILi128EEES8_NS7_ILi64EEEEEENS_10bfloat16_tEfNS_4arch4Sm80ELb1ELb0ELb1ELb0ELb1ELb0ELb0ELb0ELi2ELi4ELi4ELi4ELb0EEENS1_21CollectiveEpilogueBwdISA_SB_SD_Li256ELb0ELb0ELi2EEENS1_25SingleTileBwdLPTSchedulerILb0ELi128ELb1EEEEEEEEEvNT_6ParamsE$_ZN4cute5tupleIJNS0_IJNS_1CILi1EEENS1_ILi2EEES3_EEENS0_IJS2_NS1_ILi256EEEiEEEEEC2ERKS4_RKS6_ - $_ZN7cutlass13device_kernelIN5flash19enable_sm80_to_sm89INS1_16FlashAttnBwdSm80INS1_25CollectiveMainloopBwdSm80ILi2ELi2EN4cute5tupleIJNS5_1CILi128EEES8_NS7_ILi64EEEEEENS_10bfloat16_tEfNS_4arch4Sm80ELb1ELb0ELb1ELb0ELb1ELb0ELb0ELb0ELi2ELi4ELi4ELi4ELb0EEENS1_21CollectiveEpilogueBwdISA_SB_SD_Li256ELb0ELb0ELi2EEENS1_25SingleTileBwdLPTSchedulerILb0ELi128ELb1EEEEEEEEEvNT_6ParamsE$_ZN4cute5tupleIJNS0_IJNS_1CILi1EEENS1_ILi2EEEEEENS0_IJNS1_ILi0EEEiEEEEEC2ERKS4_RKS6_)
$_ZN7cutlass13device_kernelIN5flash19enable_sm80_to_sm89INS1_16FlashAttnBwdSm80INS1_25CollectiveMainloopBwdSm80ILi2ELi2EN4cute5tupleIJNS5_1CILi128EEES8_NS7_ILi64EEEEEENS_10bfloat16_tEfNS_4arch4Sm80ELb1ELb0ELb1ELb0ELb1ELb0ELb0ELb0ELi2ELi4ELi4ELi4ELb0EEENS1_21CollectiveEpilogueBwdISA_SB_SD_Li256ELb0ELb0ELi2EEENS1_25SingleTileBwdLPTSchedulerILb0ELi128ELb1EEEEEEEEEvNT_6ParamsE$_ZN4cute5tupleIJNS0_IJNS_1CILi1EEENS1_ILi2EEEEEENS0_IJNS1_ILi0EEEiEEEEEC2ERKS4_RKS6_:
[----:B------:R-:W-:Y:S02]  /*bac0*/  MOV R4, 0xbae0 ;  /* 0x0000bae000047802 */ /* 0x000fe40000000f00 */
[----:B------:R-:W-:Y:S05]  /*bad0*/  CALL.REL.NOINC `($_ZN7cutlass13device_kernelIN5flash19enable_sm80_to_sm89INS1_16FlashAttnBwdSm80INS1_25CollectiveMainloopBwdSm80ILi2ELi2EN4cute5tupleIJNS5_1CILi128EEES8_NS7_ILi64EEEEEENS_10bfloat16_tEfNS_4arch4Sm80ELb1ELb0ELb1ELb0ELb1ELb0ELb0ELb0ELi2ELi4ELi4ELi4ELb0EEENS1_21CollectiveEpilogueBwdISA_SB_SD_Li256ELb0ELb0ELi2EEENS1_25SingleTileBwdLPTSchedulerILb0ELi128ELb1EEEEEEEEEvNT_6ParamsE$_ZN4cute3eso3ESOILb1ELb0EJNS_5tupleIJNS_1CILi1EEENS3_ILi2EEEEEENS2_IJNS3_ILi0EEEiEEEEEC2ERKS6_RKS8_) ;  /* 0xffffde8000007944 */ /* 0x000fea0003c3ffff */
[----:B------:R-:W-:-:S04]  /*bae0*/  MOV R7, 0x0 ;  /* 0x0000000000077802 */ /* 0x000fc80000000f00 */
[----:B------:R-:W-:Y:S05]  /*baf0*/  RET.REL.NODEC R6 `(_ZN7cutlass13device_kernelIN5flash19enable_sm80_to_sm89INS1_16FlashAttnBwdSm80INS1_25CollectiveMainloopBwdSm80ILi2ELi2EN4cute5tupleIJNS5_1CILi128EEES8_NS7_ILi64EEEEEENS_10bfloat16_tEfNS_4arch4Sm80ELb1ELb0ELb1ELb0ELb1ELb0ELb0ELb0ELi2ELi4ELi4ELi4ELb0EEENS1_21CollectiveEpilogueBwdISA_SB_SD_Li256ELb0ELb0ELi2EEENS1_25SingleTileBwdLPTSchedulerILb0ELi128ELb1EEEEEEEEEvNT_6ParamsE) ;  /* 0xffff450006007950 */ /* 0x000fea0003c3ffff */
        .type           $_ZN7cutlass13device_kernelIN5flash19enable_sm80_to_sm89INS1_16FlashAttnBwdSm80INS1_25CollectiveMainloopBwdSm80ILi2ELi2EN4cute5tupleIJNS5_1CILi128EEES8_NS7_ILi64EEEEEENS_10bfloat16_tEfNS_4arch4Sm80ELb1ELb0ELb1ELb0ELb1ELb0ELb0ELb0ELi2ELi4ELi4ELi4ELb0EEENS1_21CollectiveEpilogueBwdISA_SB_SD_Li256ELb0ELb0ELi2EEENS1_25SingleTileBwdLPTSchedulerILb0ELi128ELb1EEEEEEEEEvNT_6ParamsE$_ZN4cute5tupleIJNS0_IJNS_1CILi1EEENS1_ILi2EEES3_EEENS0_IJS2_NS1_ILi256EEEiEEEEEC2ERKS4_RKS6_,@function
        .size           $_ZN7cutlass13device_kernelIN5flash19enable_sm80_to_sm89INS1_16FlashAttnBwdSm80INS1_25CollectiveMainloopBwdSm80ILi2ELi2EN4cute5tupleIJNS5_1CILi128EEES8_NS7_ILi64EEEEEENS_10bfloat16_tEfNS_4arch4Sm80ELb1ELb0ELb1ELb0ELb1ELb0ELb0ELb0ELi2ELi4ELi4ELi4ELb0EEENS1_21CollectiveEpilogueBwdISA_SB_SD_Li256ELb0ELb0ELi2EEENS1_25SingleTileBwdLPTSchedulerILb0ELi128ELb1EEEEEEEEEvNT_6ParamsE$_ZN4cute5tupleIJNS0_IJNS_1CILi1EEENS1_ILi2EEES3_EEENS0_IJS2_NS1_ILi256EEEiEEEEEC2ERKS4_RKS6_,($_ZN7cutlass13device_kernelIN5flash19enable_sm80_to_sm89INS1_16FlashAttnBwdSm80INS1_25CollectiveMainloopBwdSm80ILi2ELi2EN4cute5tupleIJNS5_1CILi128EEES8_NS7_ILi64EEEEEENS_10bfloat16_tEfNS_4arch4Sm80ELb1ELb0ELb1ELb0ELb1ELb0ELb0ELb0ELi2ELi4ELi4ELi4ELb0EEENS1_21CollectiveEpilogueBwdISA_SB_SD_Li256ELb0ELb0ELi2EEENS1_25SingleTileBwdLPTSchedulerILb0ELi128ELb1EEEEEEEEEvNT_6ParamsE$_ZN4cute5tupleIJNS0_IJNS_1CILi2EEEEEENS0_IJiEEEEEC2ERKS3_RKS4_ - $_ZN7cutlass13device_kernelIN5flash19enable_sm80_to_sm89INS1_16FlashAttnBwdSm80INS1_25CollectiveMainloopBwdSm80ILi2ELi2EN4cute5tupleIJNS5_1CILi128EEES8_NS7_ILi64EEEEEENS_10bfloat16_tEfNS_4arch4Sm80ELb1ELb0ELb1ELb0ELb1ELb0ELb0ELb0ELi2ELi4ELi4ELi4ELb0EEENS1_21CollectiveEpilogueBwdISA_SB_SD_Li256ELb0ELb0ELi2EEENS1_25SingleTileBwdLPTSchedulerILb0ELi128ELb1EEEEEEEEEvNT_6ParamsE$_ZN4cute5tupleIJNS0_IJNS_1CILi1EEENS1_ILi2EEES3_EEENS0_IJS2_NS1_ILi256EEEiEEEEEC2ERKS4_RKS6_)
$_ZN7cutlass13device_kernelIN5flash19enable_sm80_to_sm89INS1_16FlashAttnBwdSm80INS1_25CollectiveMainloopBwdSm80ILi2ELi2EN4cute5tupleIJNS5_1CILi128EEES8_NS7_ILi64EEEEEENS_10bfloat16_tEfNS_4arch4Sm80ELb1ELb0ELb1ELb0ELb1ELb0ELb0ELb0ELi2ELi4ELi4ELi4ELb0EEENS1_21CollectiveEpilogueBwdISA_SB_SD_Li256ELb0ELb0ELi2EEENS1_25SingleTileBwdLPTSchedulerILb0ELi128ELb1EEEEEEEEEvNT_6ParamsE$_ZN4cute5tupleIJNS0_IJNS_1CILi1EEENS1_ILi2EEES3_EEENS0_IJS2_NS1_ILi256EEEiEEEEEC2ERKS4_RKS6_:
[----:B------:R-:W-:Y:S02]  /*bb00*/  MOV R4, 0xbb20 ;  /* 0x0000bb2000047802 */ /* 0x000fe40000000f00 */
[----:B------:R-:W-:Y:S05]  /*bb10*/  CALL.REL.NOINC `($_ZN7cutlass13device_kernelIN5flash19enable_sm80_to_sm89INS1_16FlashAttnBwdSm80INS1_25CollectiveMainloopBwdSm80ILi2ELi2EN4cute5tupleIJNS5_1CILi128EEES8_NS7_ILi64EEEEEENS_10bfloat16_tEfNS_4arch4Sm80ELb1ELb0ELb1ELb0ELb1ELb0ELb0ELb0ELi2ELi4ELi4ELi4ELb0EEENS1_21CollectiveEpilogueBwdISA_SB_SD_Li256ELb0ELb0ELi2EEENS1_25SingleTileBwdLPTSchedulerILb0ELi128ELb1EEEEEEEEEvNT_6ParamsE$_ZN4cute3eso3ESOILb1ELb0EJNS_5tupleIJNS_1CILi1EEENS3_ILi2EEES5_EEENS2_IJS4_NS3_ILi256EEEiEEEEEC2ERKS6_RKS8_) ;  /* 0xffffde8000007944 */ /* 0x000fea0003c3ffff */
[----:B-1----:R-:W-:Y:S02]  /*bb20*/  MOV R2, R6 ;  /* 0x0000000600027202 */ /* 0x002fe40000000f00 */
[----:B------:R-:W-:-:S04]  /*bb30*/  MOV R3, 0x0 ;  /* 0x0000000000037802 */ /* 0x000fc80000000f00 */
[----:B------:R-:W-:Y:S05]  /*bb40*/  RET.REL.NODEC R2 `(_ZN7cutlass13device_kernelIN5flash19enable_sm80_to_sm89INS1_16FlashAttnBwdSm80INS1_25CollectiveMainloopBwdSm80ILi2ELi2EN4cute5tupleIJNS5_1CILi128EEES8_NS7_ILi64EEEEEENS_10bfloat16_tEfNS_4arch4Sm80ELb1ELb0ELb1ELb0ELb1ELb0ELb0ELb0ELi2ELi4ELi4ELi4ELb0EEENS1_21CollectiveEpilogueBwdISA_SB_SD_Li256ELb0ELb0ELi2EEENS1_25SingleTileBwdLPTSchedulerILb0ELi128ELb1EEEEEEEEEvNT_6ParamsE) ;  /* 0xffff44b002007950 */ /* 0x000fea0003c3ffff */
        .type           $_ZN7cutlass13device_kernelIN5flash19enable_sm80_to_sm89INS1_16FlashAttnBwdSm80INS1_25CollectiveMainloopBwdSm80ILi2ELi2EN4cute5tupleIJNS5_1CILi128EEES8_NS7_ILi64EEEEEENS_10bfloat16_tEfNS_4arch4Sm80ELb1ELb0ELb1ELb0ELb1ELb0ELb0ELb0ELi2ELi4ELi4ELi4ELb0EEENS1_21CollectiveEpilogueBwdISA_SB_SD_Li256ELb0ELb0ELi2EEENS1_25SingleTileBwdLPTSchedulerILb0ELi128ELb1EEEEEEEEEvNT_6ParamsE$_ZN4cute5tupleIJNS0_IJNS_1CILi2EEEEEENS0_IJiEEEEEC2ERKS3_RKS4_,@function
        .size           $_ZN7cutlass13device_kernelIN5flash19enable_sm80_to_sm89INS1_16FlashAttnBwdSm80INS1_25CollectiveMainloopBwdSm80ILi2ELi2EN4cute5tupleIJNS5_1CILi128EEES8_NS7_ILi64EEEEEENS_10bfloat16_tEfNS_4arch4Sm80ELb1ELb0ELb1ELb0ELb1ELb0ELb0ELb0ELi2ELi4ELi4ELi4ELb0EEENS1_21CollectiveEpilogueBwdISA_SB_SD_Li256ELb0ELb0ELi2EEENS1_25SingleTileBwdLPTSchedulerILb0ELi128ELb1EEEEEEEEEvNT_6ParamsE$_ZN4cute5tupleIJNS0_IJNS_1CILi2EEEEEENS0_IJiEEEEEC2ERKS3_RKS4_,($_ZN7cutlass13device_kernelIN5flash19enable_sm80_to_sm89INS1_16FlashAttnBwdSm80INS1_25CollectiveMainloopBwdSm80ILi2ELi2EN4cute5tupleIJNS5_1CILi128EEES8_NS7_ILi64EEEEEENS_10bfloat16_tEfNS_4arch4Sm80ELb1ELb0ELb1ELb0ELb1ELb0ELb0ELb0ELi2ELi4ELi4ELi4ELb0EEENS1_21CollectiveEpilogueBwdISA_SB_SD_Li256ELb0ELb0ELi2EEENS1_25SingleTileBwdLPTSchedulerILb0ELi128ELb1EEEEEEEEEvNT_6ParamsE$_ZN4cute5tupleIJNS0_IJNS_1CILi2EEES2_EEENS0_IJNS1_ILi1EEEiEEEEEC2ERKS3_RKS5_ - $_ZN7cutlass13device_kernelIN5flash19enable_sm80_to_sm89INS1_16FlashAttnBwdSm80INS1_25CollectiveMainloopBwdSm80ILi2ELi2EN4cute5tupleIJNS5_1CILi128EEES8_NS7_ILi64EEEEEENS_10bfloat16_tEfNS_4arch4Sm80ELb1ELb0ELb1ELb0ELb1ELb0ELb0ELb0ELi2ELi4ELi4ELi4ELb0EEENS1_21CollectiveEpilogueBwdISA_SB_SD_Li256ELb0ELb0ELi2EEENS1_25SingleTileBwdLPTSchedulerILb0ELi128ELb1EEEEEEEEEvNT_6ParamsE$_ZN4cute5tupleIJNS0_IJNS_1CILi2EEEEEENS0_IJiEEEEEC2ERKS3_RKS4_)
$_ZN7cutlass13device_kernelIN5flash19enable_sm80_to_sm89INS1_16FlashAttnBwdSm80INS1_25CollectiveMainloopBwdSm80ILi2ELi2EN4cute5tupleIJNS5_1CILi128EEES8_NS7_ILi64EEEEEENS_10bfloat16_tEfNS_4arch4Sm80ELb1ELb0ELb1ELb0ELb1ELb0ELb0ELb0ELi2ELi4ELi4ELi4ELb0EEENS1_21CollectiveEpilogueBwdISA_SB_SD_Li256ELb0ELb0ELi2EEENS1_25SingleTileBwdLPTSchedulerILb0ELi128ELb1EEEEEEEEEvNT_6ParamsE$_ZN4cute5tupleIJNS0_IJNS_1CILi2EEEEEENS0_IJiEEEEEC2ERKS3_RKS4_:
[----:B------:R-:W-:Y:S02]  /*bb50*/  MOV R6, 0xbb70 ;  /* 0x0000bb7000067802 */ /* 0x000fe40000000f00 */
[----:B------:R-:W-:Y:S05]  /*bb60*/  CALL.REL.NOINC `($_ZN7cutlass13device_kernelIN5flash19enable_sm80_to_sm89INS1_16FlashAttnBwdSm80INS1_25CollectiveMainloopBwdSm80ILi2ELi2EN4cute5tupleIJNS5_1CILi128EEES8_NS7_ILi64EEEEEENS_10bfloat16_tEfNS_4arch4Sm80ELb1ELb0ELb1ELb0ELb1ELb0ELb0ELb0ELi2ELi4ELi4ELi4ELb0EEENS1_21CollectiveEpilogueBwdISA_SB_SD_Li256ELb0ELb0ELi2EEENS1_25SingleTileBwdLPTSchedulerILb0ELi128ELb1EEEEEEEEEvNT_6ParamsE$_ZN4cute3eso3ESOILb1ELb0EJNS_5tupleIJNS_1CILi2EEEEEENS2_IJiEEEEEC2ERKS5_RKS6_) ;  /* 0xffffde7000007944 */ /* 0x000fea0003c3ffff */
[----:B------:R-:W-:-:S04]  /*bb70*/  MOV R5, 0x0 ;  /* 0x0000000000057802 */ /* 0x000fc80000000f00 */
[----:B------:R-:W-:Y:S05]  /*bb80*/  RET.REL.NODEC R4 `(_ZN7cutlass13device_kernelIN5flash19enable_sm80_to_sm89INS1_16FlashAttnBwdSm80INS1_25CollectiveMainloopBwdSm80ILi2ELi2EN4cute5tupleIJNS5_1CILi128EEES8_NS7_ILi64EEEEEENS_10bfloat16_tEfNS_4arch4Sm80ELb1ELb0ELb1ELb0ELb1ELb0ELb0ELb0ELi2ELi4ELi4ELi4ELb0EEENS1_21CollectiveEpilogueBwdISA_SB_SD_Li256ELb0ELb0ELi2EEENS1_25SingleTileBwdLPTSchedulerILb0ELi128ELb1EEEEEEEEEvNT_6ParamsE) ;  /* 0xffff447004007950 */ /* 0x000fea0003c3ffff */
        .type           $_ZN7cutlass13device_kernelIN5flash19enable_sm80_to_sm89INS1_16FlashAttnBwdSm80INS1_25CollectiveMainloopBwdSm80ILi2ELi2EN4cute5tupleIJNS5_1CILi128EEES8_NS7_ILi64EEEEEENS_10bfloat16_tEfNS_4arch4Sm80ELb1ELb0ELb1ELb0ELb1ELb0ELb0ELb0ELi2ELi4ELi4ELi4ELb0EEENS1_21CollectiveEpilogueBwdISA_SB_SD_Li256ELb0ELb0ELi2EEENS1_25SingleTileBwdLPTSchedulerILb0ELi128ELb1EEEEEEEEEvNT_6ParamsE$_ZN4cute5tupleIJNS0_IJNS_1CILi2EEES2_EEENS0_IJNS1_ILi1EEEiEEEEEC2ERKS3_RKS5_,@function
        .size           $_ZN7cutlass13device_kernelIN5flash19enable_sm80_to_sm89INS1_16FlashAttnBwdSm80INS1_25CollectiveMainloopBwdSm80ILi2ELi2EN4cute5tupleIJNS5_1CILi128EEES8_NS7_ILi64EEEEEENS_10bfloat16_tEfNS_4arch4Sm80ELb1ELb0ELb1ELb0ELb1ELb0ELb0ELb0ELi2ELi4ELi4ELi4ELb0EEENS1_21CollectiveEpilogueBwdISA_SB_SD_Li256ELb0ELb0ELi2EEENS1_25SingleTileBwdLPTSchedulerILb0ELi128ELb1EEEEEEEEEvNT_6ParamsE$_ZN4cute5tupleIJNS0_IJNS_1CILi2EEES2_EEENS0_IJNS1_ILi1EEEiEEEEEC2ERKS3_RKS5_,($_ZN7cutlass13device_kernelIN5flash19enable_sm80_to_sm89INS1_16FlashAttnBwdSm80INS1_25CollectiveMainloopBwdSm80ILi2ELi2EN4cute5tupleIJNS5_1CILi128EEES8_NS7_ILi64EEEEEENS_10bfloat16_tEfNS_4arch4Sm80ELb1ELb0ELb1ELb0ELb1ELb0ELb0ELb0ELi2ELi4ELi4ELi4ELb0EEENS1_21CollectiveEpilogueBwdISA_SB_SD_Li256ELb0ELb0ELi2EEENS1_25SingleTileBwdLPTSchedulerILb0ELi128ELb1EEEEEEEEEvNT_6ParamsE$_ZN4cute5tupleIJNS0_IJNS_1CILi2EEES2_EEENS0_IJiNS1_ILi4096EEEEEEEEC2ERKS3_RKS5_ - $_ZN7cutlass13device_kernelIN5flash19enable_sm80_to_sm89INS1_16FlashAttnBwdSm80INS1_25CollectiveMainloopBwdSm80ILi2ELi2EN4cute5tupleIJNS5_1CILi128EEES8_NS7_ILi64EEEEEENS_10bfloat16_tEfNS_4arch4Sm80ELb1ELb0ELb1ELb0ELb1ELb0ELb0ELb0ELi2ELi4ELi4ELi4ELb0EEENS1_21CollectiveEpilogueBwdISA_SB_SD_Li256ELb0ELb0ELi2EEENS1_25SingleTileBwdLPTSchedulerILb0ELi128ELb1EEEEEEEEEvNT_6ParamsE$_ZN4cute5tupleIJNS0_IJNS_1CILi2EEES2_EEENS0_IJNS1_ILi1EEEiEEEEEC2ERKS3_RKS5_)
$_ZN7cutlass13device_kernelIN5flash19enable_sm80_to_sm89INS1_16FlashAttnBwdSm80INS1_25CollectiveMainloopBwdSm80ILi2ELi2EN4cute5tupleIJNS5_1CILi128EEES8_NS7_ILi64EEEEEENS_10bfloat16_tEfNS_4arch4Sm80ELb1ELb0ELb1ELb0ELb1ELb0ELb0ELb0ELi2ELi4ELi4ELi4ELb0EEENS1_21CollectiveEpilogueBwdISA_SB_SD_Li256ELb0ELb0ELi2EEENS1_25SingleTileBwdLPTSchedulerILb0ELi128ELb1EEEEEEEEEvNT_6ParamsE$_ZN4cute5tupleIJNS0_IJNS_1CILi2EEES2_EEENS0_IJNS1_ILi1EEEiEEEEEC2ERKS3_RKS5_:
[----:B------:R-:W-:Y:S02]  /*bb90*/  MOV R4, 0xbbb0 ;  /* 0x0000bbb000047802 */ /* 0x000fe40000000f00 */
[----:B------:R-:W-:Y:S05]  /*bba0*/  CALL.REL.NOINC `($_ZN7cutlass13device_kernelIN5flash19enable_sm80_to_sm89INS1_16FlashAttnBwdSm80INS1_25CollectiveMainloopBwdSm80ILi2ELi2EN4cute5tupleIJNS5_1CILi128EEES8_NS7_ILi64EEEEEENS_10bfloat16_tEfNS_4arch4Sm80ELb1ELb0ELb1ELb0ELb1ELb0ELb0ELb0ELi2ELi4ELi4ELi4ELb0EEENS1_21CollectiveEpilogueBwdISA_SB_SD_Li256ELb0ELb0ELi2EEENS1_25SingleTileBwdLPTSchedulerILb0ELi128ELb1EEEEEEEEEvNT_6ParamsE$_ZN4cute3eso3ESOILb1ELb0EJNS_5tupleIJNS_1CILi2EEES4_EEENS2_IJNS3_ILi1EEEiEEEEEC2ERKS5_RKS7_) ;  /* 0xffffdf0000007944 */ /* 0x000fea0003c3ffff */
[----:B-1----:R-:W-:Y:S02]  /*bbb0*/  MOV R2, R6 ;  /* 0x0000000600027202 */ /* 0x002fe40000000f00 */
[----:B------:R-:W-:-:S04]  /*bbc0*/  MOV R3, 0x0 ;  /* 0x0000000000037802 */ /* 0x000fc80000000f00 */
[----:B------:R-:W-:Y:S05]  /*bbd0*/  RET.REL.NODEC R2 `(_ZN7cutlass13device_kernelIN5flash19enable_sm80_to_sm89INS1_16FlashAttnBwdSm80INS1_25CollectiveMainloopBwdSm80ILi2ELi2EN4cute5tupleIJNS5_1CILi128EEES8_NS7_ILi64EEEEEENS_10bfloat16_tEfNS_4arch4Sm80ELb1ELb0ELb1ELb0ELb1ELb0ELb0ELb0ELi2ELi4ELi4ELi4ELb0EEENS1_21CollectiveEpilogueBwdISA_SB_SD_Li256ELb0ELb0ELi2EEENS1_25SingleTileBwdLPTSchedulerILb0ELi128ELb1EEEEEEEEEvNT_6ParamsE) ;  /* 0xffff442002007950 */ /* 0x000fea0003c3ffff */
        .type           $_ZN7cutlass13device_kernelIN5flash19enable_sm80_to_sm89INS1_16FlashAttnBwdSm80INS1_25CollectiveMainloopBwdSm80ILi2ELi2EN4cute5tupleIJNS5_1CILi128EEES8_NS7_ILi64EEEEEENS_10bfloat16_tEfNS_4arch4Sm80ELb1ELb0ELb1ELb0ELb1ELb0ELb0ELb0ELi2ELi4ELi4ELi4ELb0EEENS1_21CollectiveEpilogueBwdISA_SB_SD_Li256ELb0ELb0ELi2EEENS1_25SingleTileBwdLPTSchedulerILb0ELi128ELb1EEEEEEEEEvNT_6ParamsE$_ZN4cute5tupleIJNS0_IJNS_1CILi2EEES2_EEENS0_IJiNS1_ILi4096EEEEEEEEC2ERKS3_RKS5_,@function
        .size           $_ZN7cutlass13device_kernelIN5flash19enable_sm80_to_sm89INS1_16FlashAttnBwdSm80INS1_25CollectiveMainloopBwdSm80ILi2ELi2EN4cute5tupleIJNS5_1CILi128EEES8_NS7_ILi64EEEEEENS_10bfloat16_tEfNS_4arch4Sm80ELb1ELb0ELb1ELb0ELb1ELb0ELb0ELb0ELi2ELi4ELi4ELi4ELb0EEENS1_21CollectiveEpilogueBwdISA_SB_SD_Li256ELb0ELb0ELi2EEENS1_25SingleTileBwdLPTSchedulerILb0ELi128ELb1EEEEEEEEEvNT_6ParamsE$_ZN4cute5tupleIJNS0_IJNS_1CILi2EEES2_EEENS0_IJiNS1_ILi4096EEEEEEEEC2ERKS3_RKS5_,($_ZN7cutlass13device_kernelIN5flash19enable_sm80_to_sm89INS1_16FlashAttnBwdSm80INS1_25CollectiveMainloopBwdSm80ILi2ELi2EN4cute5tupleIJNS5_1CILi128EEES8_NS7_ILi64EEEEEENS_10bfloat16_tEfNS_4arch4Sm80ELb1ELb0ELb1ELb0ELb1ELb0ELb0ELb0ELi2ELi4ELi4ELi4ELb0EEENS1_21CollectiveEpilogueBwdISA_SB_SD_Li256ELb0ELb0ELi2EEENS1_25SingleTileBwdLPTSchedulerILb0ELi128ELb1EEEEEEEEEvNT_6ParamsE$_ZN4cute5tupleIJNS0_IJNS_1CILi2EEES2_EEENS0_IJiNS1_ILi512EEEEEEEEC2ERKS3_RKS5_ - $_ZN7cutlass13device_kernelIN5flash19enable_sm80_to_sm89INS1_16FlashAttnBwdSm80INS1_25CollectiveMainloopBwdSm80ILi2ELi2EN4cute5tupleIJNS5_1CILi128EEES8_NS7_ILi64EEEEEENS_10bfloat16_tEfNS_4arch4Sm80ELb1ELb0ELb1ELb0ELb1ELb0ELb0ELb0ELi2ELi4ELi4ELi4ELb0EEENS1_21CollectiveEpilogueBwdISA_SB_SD_Li256ELb0ELb0ELi2EEENS1_25SingleTileBwdLPTSchedulerILb0ELi128ELb1EEEEEEEEEvNT_6ParamsE$_ZN4cute5tupleIJNS0_IJNS_1CILi2EEES2_EEENS0_IJiNS1_ILi4096EEEEEEEEC2ERKS3_RKS5_)
$_ZN7cutlass13device_kernelIN5flash19enable_sm80_to_sm89INS1_16FlashAttnBwdSm80INS1_25CollectiveMainloopBwdSm80ILi2ELi2EN4cute5tupleIJNS5_1CILi128EEES8_NS7_ILi64EEEEEENS_10bfloat16_tEfNS_4arch4Sm80ELb1ELb0ELb1ELb0ELb1ELb0ELb0ELb0ELi2ELi4ELi4ELi4ELb0EEENS1_21CollectiveEpilogueBwdISA_SB_SD_Li256ELb0ELb0ELi2EEENS1_25SingleTileBwdLPTSchedulerILb0ELi128ELb1EEEEEEEEEvNT_6ParamsE$_ZN4cute5tupleIJNS0_IJNS_1CILi2EEES2_EEENS0_IJiNS1_ILi4096EEEEEEEEC2ERKS3_RKS5_:
[----:B------:R-:W-:Y:S02]  /*bbe0*/  MOV R4, 0xbc00 ;  /* 0x0000bc0000047802 */ /* 0x000fe40000000f00 */
[----:B------:R-:W-:Y:S05]  /*bbf0*/  CALL.REL.NOINC `($_ZN7cutlass13device_kernelIN5flash19enable_sm80_to_sm89INS1_16FlashAttnBwdSm80INS1_25CollectiveMainloopBwdSm80ILi2ELi2EN4cute5tupleIJNS5_1CILi128EEES8_NS7_ILi64EEEEEENS_10bfloat16_tEfNS_4arch4Sm80ELb1ELb0ELb1ELb0ELb1ELb0ELb0ELb0ELi2ELi4ELi4ELi4ELb0EEENS1_21CollectiveEpilogueBwdISA_SB_SD_Li256ELb0ELb0ELi2EEENS1_25SingleTileBwdLPTSchedulerILb0ELi128ELb1EEEEEEEEEvNT_6ParamsE$_ZN4cute3eso3ESOILb1ELb0EJNS_5tupleIJNS_1CILi2EEES4_EEENS2_IJiNS3_ILi4096EEEEEEEEC2ERKS5_RKS7_) ;  /* 0xffffdef000007944 */ /* 0x000fea0003c3ffff */
[----:B-1----:R-:W-:Y:S02]  /*bc00*/  MOV R2, R6 ;  /* 0x0000000600027202 */ /* 0x002fe40000000f00 */
[----:B------:R-:W-:-:S04]  /*bc10*/  MOV R3, 0x0 ;  /* 0x0000000000037802 */ /* 0x000fc80000000f00 */
[----:B------:R-:W-:Y:S05]  /*bc20*/  RET.REL.NODEC R2 `(_ZN7cutlass13device_kernelIN5flash19enable_sm80_to_sm89INS1_16FlashAttnBwdSm80INS1_25CollectiveMainloopBwdSm80ILi2ELi2EN4cute5tupleIJNS5_1CILi128EEES8_NS7_ILi64EEEEEENS_10bfloat16_tEfNS_4arch4Sm80ELb1ELb0ELb1ELb0ELb1ELb0ELb0ELb0ELi2ELi4ELi4ELi4ELb0EEENS1_21CollectiveEpilogueBwdISA_SB_SD_Li256ELb0ELb0ELi2EEENS1_25SingleTileBwdLPTSchedulerILb0ELi128ELb1EEEEEEEEEvNT_6ParamsE) ;  /* 0xffff43d002007950 */ /* 0x000fea0003c3ffff */
        .type           $_ZN7cutlass13device_kernelIN5flash19enable_sm80_to_sm89INS1_16FlashAttnBwdSm80INS1_25CollectiveMainloopBwdSm80ILi2ELi2EN4cute5tupleIJNS5_1CILi128EEES8_NS7_ILi64EEEEEENS_10bfloat16_tEfNS_4arch4Sm80ELb1ELb0ELb1ELb0ELb1ELb0ELb0ELb0ELi2ELi4ELi4ELi4ELb0EEENS1_21CollectiveEpilogueBwdISA_SB_SD_Li256ELb0ELb0ELi2EEENS1_25SingleTileBwdLPTSchedulerILb0ELi128ELb1EEEEEEEEEvNT_6ParamsE$_ZN4cute5tupleIJNS0_IJNS_1CILi2EEES2_EEENS0_IJiNS1_ILi512EEEEEEEEC2ERKS3_RKS5_,@function
        .size           $_ZN7cutlass13device_kernelIN5flash19enable_sm80_to_sm89INS1_16FlashAttnBwdSm80INS1_25CollectiveMainloopBwdSm80ILi2ELi2EN4cute5tupleIJNS5_1CILi128EEES8_NS7_ILi64EEEEEENS_10bfloat16_tEfNS_4arch4Sm80ELb1ELb0ELb1ELb0ELb1ELb0ELb0ELb0ELi2ELi4ELi4ELi4ELb0EEENS1_21CollectiveEpilogueBwdISA_SB_SD_Li256ELb0ELb0ELi2EEENS1_25SingleTileBwdLPTSchedulerILb0ELi128ELb1EEEEEEEEEvNT_6ParamsE$_ZN4cute5tupleIJNS0_IJNS_1CILi2EEES2_EEENS0_IJiNS1_ILi512EEEEEEEEC2ERKS3_RKS5_,($_ZN7cutlass13device_kernelIN5flash19enable_sm80_to_sm89INS1_16FlashAttnBwdSm80INS1_25CollectiveMainloopBwdSm80ILi2ELi2EN4cute5tupleIJNS5_1CILi128EEES8_NS7_ILi64EEEEEENS_10bfloat16_tEfNS_4arch4Sm80ELb1ELb0ELb1ELb0ELb1ELb0ELb0ELb0ELi2ELi4ELi4ELi4ELb0EEENS1_21CollectiveEpilogueBwdISA_SB_SD_Li256ELb0ELb0ELi2EEENS1_25SingleTileBwdLPTSchedulerILb0ELi128ELb1EEEEEEEEEvNT_6ParamsE$_ZN4cute5tupleIJNS0_IJNS_1CILi2EEES2_EEENS0_IJiiEEEEEC2ERKS3_RKS4_ - $_ZN7cutlass13device_kernelIN5flash19enable_sm80_to_sm89INS1_16FlashAttnBwdSm80INS1_25CollectiveMainloopBwdSm80ILi2ELi2EN4cute5tupleIJNS5_1CILi128EEES8_NS7_ILi64EEEEEENS_10bfloat16_tEfNS_4arch4Sm80ELb1ELb0ELb1ELb0ELb1ELb0ELb0ELb0ELi2ELi4ELi4ELi4ELb0EEENS1_21CollectiveEpilogueBwdISA_SB_SD_Li256ELb0ELb0ELi2EEENS1_25SingleTileBwdLPTSchedulerILb0ELi128ELb1EEEEEEEEEvNT_6ParamsE$_ZN4cute5tupleIJNS0_IJNS_1CILi2EEES2_EEENS0_IJiNS1_ILi512EEEEEEEEC2ERKS3_RKS5_)
$_ZN7cutlass13device_kernelIN5flash19enable_sm80_to_sm89INS1_16FlashAttnBwdSm80INS1_25CollectiveMainloopBwdSm80ILi2ELi2EN4cute5tupleIJNS5_1CILi128EEES8_NS7_ILi64EEEEEENS_10bfloat16_tEfNS_4arch4Sm80ELb1ELb0ELb1ELb0ELb1ELb0ELb0ELb0ELi2ELi4ELi4ELi4ELb0EEENS1_21CollectiveEpilogueBwdISA_SB_SD_Li256ELb0ELb0ELi2EEENS1_25SingleTileBwdLPTSchedulerILb0ELi128ELb1EEEEEEEEEvNT_6ParamsE$_ZN4cute5tupleIJNS0_IJNS_1CILi2EEES2_EEENS0_IJiNS1_ILi512EEEEEEEEC2ERKS3_RKS5_:
[----:B------:R-:W-:Y:S02]  /*bc30*/  MOV R4, 0xbc50 ;  /* 0x0000bc5000047802 */ /* 0x000fe40000000f00 */
[----:B------:R-:W-:Y:S05]  /*bc40*/  CALL.REL.NOINC `($_ZN7cutlass13device_kernelIN5flash19enable_sm80_to_sm89INS1_16FlashAttnBwdSm80INS1_25CollectiveMainloopBwdSm80ILi2ELi2EN4cute5tupleIJNS5_1CILi128EEES8_NS7_ILi64EEEEEENS_10bfloat16_tEfNS_4arch4Sm80ELb1ELb0ELb1ELb0ELb1ELb0ELb0ELb0ELi2ELi4ELi4ELi4ELb0EEENS1_21CollectiveEpilogueBwdISA_SB_SD_Li256ELb0ELb0ELi2EEENS1_25SingleTileBwdLPTSchedulerILb0ELi128ELb1EEEEEEEEEvNT_6ParamsE$_ZN4cute3eso3ESOILb1ELb0EJNS_5tupleIJNS_1CILi2EEES4_EEENS2_IJiNS3_ILi512EEEEEEEEC2ERKS5_RKS7_) ;  /* 0xffffdee000007944 */ /* 0x000fea0003c3ffff */
[----:B-1----:R-:W-:Y:S02]  /*bc50*/  MOV R2, R6 ;  /* 0x0000000600027202 */ /* 0x002fe40000000f00 */
[----:B------:R-:W-:-:S04]  /*bc60*/  MOV R3, 0x0 ;  /* 0x0000000000037802 */ /* 0x000fc80000000f00 */
[----:B------:R-:W-:Y:S05]  /*bc70*/  RET.REL.NODEC R2 `(_ZN7cutlass13device_kernelIN5flash19enable_sm80_to_sm89INS1_16FlashAttnBwdSm80INS1_25CollectiveMainloopBwdSm80ILi2ELi2EN4cute5tupleIJNS5_1CILi128EEES8_NS7_ILi64EEEEEENS_10bfloat16_tEfNS_4arch4Sm80ELb1ELb0ELb1ELb0ELb1ELb0ELb0ELb0ELi2ELi4ELi4ELi4ELb0EEENS1_21CollectiveEpilogueBwdISA_SB_SD_Li256ELb0ELb0ELi2EEENS1_25SingleTileBwdLPTSchedulerILb0ELi128ELb1EEEEEEEEEvNT_6ParamsE) ;  /* 0xffff438002007950 */ /* 0x000fea0003c3ffff */
        .type           $_ZN7cutlass13device_kernelIN5flash19enable_sm80_to_sm89INS1_16FlashAttnBwdSm80INS1_25CollectiveMainloopBwdSm80ILi2ELi2EN4cute5tupleIJNS5_1CILi128EEES8_NS7_ILi64EEEEEENS_10bfloat16_tEfNS_4arch4Sm80ELb1ELb0ELb1ELb0ELb1ELb0ELb0ELb0ELi2ELi4ELi4ELi4ELb0EEENS1_21CollectiveEpilogueBwdISA_SB_SD_Li256ELb0ELb0ELi2EEENS1_25SingleTileBwdLPTSchedulerILb0ELi128ELb1EEEEEEEEEvNT_6ParamsE$_ZN4cute5tupleIJNS0_IJNS_1CILi2EEES2_EEENS0_IJiiEEEEEC2ERKS3_RKS4_,@function
        .size           $_ZN7cutlass13device_kernelIN5flash19enable_sm80_to_sm89INS1_16FlashAttnBwdSm80INS1_25CollectiveMainloopBwdSm80ILi2ELi2EN4cute5tupleIJNS5_1CILi128EEES8_NS7_ILi64EEEEEENS_10bfloat16_tEfNS_4arch4Sm80ELb1ELb0ELb1ELb0ELb1ELb0ELb0ELb0ELi2ELi4ELi4ELi4ELb0EEENS1_21CollectiveEpilogueBwdISA_SB_SD_Li256ELb0ELb0ELi2EEENS1_25SingleTileBwdLPTSchedulerILb0ELi128ELb1EEEEEEEEEvNT_6ParamsE$_ZN4cute5tupleIJNS0_IJNS_1CILi2EEES2_EEENS0_IJiiEEEEEC2ERKS3_RKS4_,($_ZN7cutlass13device_kernelIN5flash19enable_sm80_to_sm89INS1_16FlashAttnBwdSm80INS1_25CollectiveMainloopBwdSm80ILi2ELi2EN4cute5tupleIJNS5_1CILi128EEES8_NS7_ILi64EEEEEENS_10bfloat16_tEfNS_4arch4Sm80ELb1ELb0ELb1ELb0ELb1ELb0ELb0ELb0ELi2ELi4ELi4ELi4ELb0EEENS1_21CollectiveEpilogueBwdISA_SB_SD_Li256ELb0ELb0ELi2EEENS1_25SingleTileBwdLPTSchedulerILb0ELi128ELb1EEEEEEEEEvNT_6ParamsE$_ZN4cute5tupleIJNS0_IJNS_1CILi2EEES2_S2_EEENS0_IJNS1_ILi1EEENS1_ILi512EEEiEEEEEC2ERKS3_RKS6_ - $_ZN7cutlass13device_kernelIN5flash19enable_sm80_to_sm89INS1_16FlashAttnBwdSm80INS1_25CollectiveMainloopBwdSm80ILi2ELi2EN4cute5tupleIJNS5_1CILi128EEES8_NS7_ILi64EEEEEENS_10bfloat16_tEfNS_4arch4Sm80ELb1ELb0ELb1ELb0ELb1ELb0ELb0ELb0ELi2ELi4ELi4ELi4ELb0EEENS1_21CollectiveEpilogueBwdISA_SB_SD_Li256ELb0ELb0ELi2EEENS1_25SingleTileBwdLPTSchedulerILb0ELi128ELb1EEEEEEEEEvNT_6ParamsE$_ZN4cute5tupleIJNS0_IJNS_1CILi2EEES2_EEENS0_IJiiEEEEEC2ERKS3_RKS4_)
$_ZN7cutlass13device_kernelIN5flash19enable_sm80_to_sm89INS1_16FlashAttnBwdSm80INS1_25CollectiveMainloopBwdSm80ILi2ELi2EN4cute5tupleIJNS5_1CILi128EEES8_NS7_ILi64EEEEEENS_10bfloat16_tEfNS_4arch4Sm80ELb1ELb0ELb1ELb0ELb1ELb0ELb0ELb0ELi2ELi4ELi4ELi4ELb0EEENS1_21CollectiveEpilogueBwdISA_SB_SD_Li256ELb0ELb0ELi2EEENS1_25SingleTileBwdLPTSchedulerILb0ELi128ELb1EEEEEEEEEvNT_6ParamsE$_ZN4cute5tupleIJNS0_IJNS_1CILi2EEES2_EEENS0_IJiiEEEEEC2ERKS3_RKS4_:
[----:B------:R-:W-:Y:S02]  /*bc80*/  MOV R4, 0xbca0 ;  /* 0x0000bca000047802 */ /* 0x000fe40000000f00 */
[----:B------:R-:W-:Y:S05]  /*bc90*/  CALL.REL.NOINC `($_ZN7cutlass13device_kernelIN5flash19enable_sm80_to_sm89INS1_16FlashAttnBwdSm80INS1_25CollectiveMainloopBwdSm80ILi2ELi2EN4cute5tupleIJNS5_1CILi128EEES8_NS7_ILi64EEEEEENS_10bfloat16_tEfNS_4arch4Sm80ELb1ELb0ELb1ELb0ELb1ELb0ELb0ELb0ELi2ELi4ELi4ELi4ELb0EEENS1_21CollectiveEpilogueBwdISA_SB_SD_Li256ELb0ELb0ELi2EEENS1_25SingleTileBwdLPTSchedulerILb0ELi128ELb1EEEEEEEEEvNT_6ParamsE$_ZN4cute3eso3ESOILb1ELb0EJNS_5tupleIJNS_1CILi2EEES4_EEENS2_IJiiEEEEEC2ERKS5_RKS6_) ;  /* 0xffffded000007944 */ /* 0x000fea0003c3ffff */
[----:B-1----:R-:W-:Y:S02]  /*bca0*/  MOV R2, R6 ;  /* 0x0000000600027202 */ /* 0x002fe40000000f00 */
[----:B------:R-:W-:-:S04]  /*bcb0*/  MOV R3, 0x0 ;  /* 0x0000000000037802 */ /* 0x000fc80000000f00 */
[----:B------:R-:W-:Y:S05]  /*bcc0*/  RET.REL.NODEC R2 `(_ZN7cutlass13device_kernelIN5flash19enable_sm80_to_sm89INS1_16FlashAttnBwdSm80INS1_25CollectiveMainloopBwdSm80ILi2ELi2EN4cute5tupleIJNS5_1CILi128EEES8_NS7_ILi64EEEEEENS_10bfloat16_tEfNS_4arch4Sm80ELb1ELb0ELb1ELb0ELb1ELb0ELb0ELb0ELi2ELi4ELi4ELi4ELb0EEENS1_21CollectiveEpilogueBwdISA_SB_SD_Li256ELb0ELb0ELi2EEENS1_25SingleTileBwdLPTSchedulerILb0ELi128ELb1EEEEEEEEEvNT_6ParamsE) ;  /* 0xffff433002007950 */ /* 0x000fea0003c3ffff */
        .type           $_ZN7cutlass13device_kernelIN5flash19enable_sm80_to_sm89INS1_16FlashAttnBwdSm80INS1_25CollectiveMainloopBwdSm80ILi2ELi2EN4cute5tupleIJNS5_1CILi128EEES8_NS7_ILi64EEEEEENS_10bfloat16_tEfNS_4arch4Sm80ELb1ELb0ELb1ELb0ELb1ELb0ELb0ELb0ELi2ELi4ELi4ELi4ELb0EEENS1_21CollectiveEpilogueBwdISA_SB_SD_Li256ELb0ELb0ELi2EEENS1_25SingleTileBwdLPTSchedulerILb0ELi128ELb1EEEEEEEEEvNT_6ParamsE$_ZN4cute5tupleIJNS0_IJNS_1CILi2EEES2_S2_EEENS0_IJNS1_ILi1EEENS1_ILi512EEEiEEEEEC2ERKS3_RKS6_,@function
        .size           $_ZN7cutlass13device_kernelIN5flash19enable_sm80_to_sm89INS1_16FlashAttnBwdSm80INS1_25CollectiveMainloopBwdSm80ILi2ELi2EN4cute5tupleIJNS5_1CILi128EEES8_NS7_ILi64EEEEEENS_10bfloat16_tEfNS_4arch4Sm80ELb1ELb0ELb1ELb0ELb1ELb0ELb0ELb0ELi2ELi4ELi4ELi4ELb0EEENS1_21CollectiveEpilogueBwdISA_SB_SD_Li256ELb0ELb0ELi2EEENS1_25SingleTileBwdLPTSchedulerILb0ELi128ELb1EEEEEEEEEvNT_6ParamsE$_ZN4cute5tupleIJNS0_IJNS_1CILi2EEES2_S2_EEENS0_IJNS1_ILi1EEENS1_ILi512EEEiEEEEEC2ERKS3_RKS6_,($_ZN7cutlass13device_kernelIN5flash19enable_sm80_to_sm89INS1_16FlashAttnBwdSm80INS1_25CollectiveMainloopBwdSm80ILi2ELi2EN4cute5tupleIJNS5_1CILi128EEES8_NS7_ILi64EEEEEENS_10bfloat16_tEfNS_4arch4Sm80ELb1ELb0ELb1ELb0ELb1ELb0ELb0ELb0ELi2ELi4ELi4ELi4ELb0EEENS1_21CollectiveEpilogueBwdISA_SB_SD_Li256ELb0ELb0ELi2EEENS1_25SingleTileBwdLPTSchedulerILb0ELi128ELb1EEEEEEEEEvNT_6ParamsE$_ZN4cute5tupleIJNS0_IJNS_1CILi8EEENS0_IJNS1_ILi2EEES3_S3_EEENS1_ILi1EEES4_S5_EEENS0_IJS5_NS0_IJS2_iiEEENS1_ILi64EEENS0_IJiNS1_ILi144EEENS1_ILi288EEEEEENS1_ILi512EEEEEEEEC2ERKS6_RKSD_ - $_ZN7cutlass13device_kernelIN5flash19enable_sm80_to_sm89INS1_16FlashAttnBwdSm80INS1_25CollectiveMainloopBwdSm80ILi2ELi2EN4cute5tupleIJNS5_1CILi128EEES8_NS7_ILi64EEEEEENS_10bfloat16_tEfNS_4arch4Sm80ELb1ELb0ELb1ELb0ELb1ELb0ELb0ELb0ELi2ELi4ELi4ELi4ELb0EEENS1_21CollectiveEpilogueBwdISA_SB_SD_Li256ELb0ELb0ELi2EEENS1_25SingleTileBwdLPTSchedulerILb0ELi128ELb1EEEEEEEEEvNT_6ParamsE$_ZN4cute5tupleIJNS0_IJNS_1CILi2EEES2_S2_EEENS0_IJNS1_ILi1EEENS1_ILi512EEEiEEEEEC2ERKS3_RKS6_)
$_ZN7cutlass13device_kernelIN5flash19enable_sm80_to_sm89INS1_16FlashAttnBwdSm80INS1_25CollectiveMainloopBwdSm80ILi2ELi2EN4cute5tupleIJNS5_1CILi128EEES8_NS7_ILi64EEEEEENS_10bfloat16_tEfNS_4arch4Sm80ELb1ELb0ELb1ELb0ELb1ELb0ELb0ELb0ELi2ELi4ELi4ELi4ELb0EEENS1_21CollectiveEpilogueBwdISA_SB_SD_Li256ELb0ELb0ELi2EEENS1_25SingleTileBwdLPTSchedulerILb0ELi128ELb1EEEEEEEEEvNT_6ParamsE$_ZN4cute5tupleIJNS0_IJNS_1CILi2EEES2_S2_EEENS0_IJNS1_ILi1EEENS1_ILi512EEEiEEEEEC2ERKS3_RKS6_:
[----:B------:R-:W-:Y:S02]  /*bcd0*/  MOV R4, 0xbcf0 ;  /* 0x0000bcf000047802 */ /* 0x000fe40000000f00 */
[----:B------:R-:W-:Y:S05]  /*bce0*/  CALL.REL.NOINC `($_ZN7cutlass13device_kernelIN5flash19enable_sm80_to_sm89INS1_16FlashAttnBwdSm80INS1_25CollectiveMainloopBwdSm80ILi2ELi2EN4cute5tupleIJNS5_1CILi128EEES8_NS7_ILi64EEEEEENS_10bfloat16_tEfNS_4arch4Sm80ELb1ELb0ELb1ELb0ELb1ELb0ELb0ELb0ELi2ELi4ELi4ELi4ELb0EEENS1_21CollectiveEpilogueBwdISA_SB_SD_Li256ELb0ELb0ELi2EEENS1_25SingleTileBwdLPTSchedulerILb0ELi128ELb1EEEEEEEEEvNT_6ParamsE$_ZN4cute3eso3ESOILb1ELb0EJNS_5tupleIJNS_1CILi2EEES4_S4_EEENS2_IJNS3_ILi1EEENS3_ILi512EEEiEEEEEC2ERKS5_RKS8_) ;  /* 0xffffdf3000007944 */ /* 0x000fea0003c3ffff */
[----:B-1----:R-:W-:Y:S02]  /*bcf0*/  MOV R2, R6 ;  /* 0x0000000600027202 */ /* 0x002fe40000000f00 */
[----:B------:R-:W-:-:S04]  /*bd00*/  MOV R3, 0x0 ;  /* 0x0000000000037802 */ /* 0x000fc80000000f00 */
[----:B------:R-:W-:Y:S05]  /*bd10*/  RET.REL.NODEC R2 `(_ZN7cutlass13device_kernelIN5flash19enable_sm80_to_sm89INS1_16FlashAttnBwdSm80INS1_25CollectiveMainloopBwdSm80ILi2ELi2EN4cute5tupleIJNS5_1CILi128EEES8_NS7_ILi64EEEEEENS_10bfloat16_tEfNS_4arch4Sm80ELb1ELb0ELb1ELb0ELb1ELb0ELb0ELb0ELi2ELi4ELi4ELi4ELb0EEENS1_21CollectiveEpilogueBwdISA_SB_SD_Li256ELb0ELb0ELi2EEENS1_25SingleTileBwdLPTSchedulerILb0ELi128ELb1EEEEEEEEEvNT_6ParamsE) ;  /* 0xffff42e002007950 */ /* 0x000fea0003c3ffff */
        .type           $_ZN7cutlass13device_kernelIN5flash19enable_sm80_to_sm89INS1_16FlashAttnBwdSm80INS1_25CollectiveMainloopBwdSm80ILi2ELi2EN4cute5tupleIJNS5_1CILi128EEES8_NS7_ILi64EEEEEENS_10bfloat16_tEfNS_4arch4Sm80ELb1ELb0ELb1ELb0ELb1ELb0ELb0ELb0ELi2ELi4ELi4ELi4ELb0EEENS1_21CollectiveEpilogueBwdISA_SB_SD_Li256ELb0ELb0ELi2EEENS1_25SingleTileBwdLPTSchedulerILb0ELi128ELb1EEEEEEEEEvNT_6ParamsE$_ZN4cute5tupleIJNS0_IJNS_1CILi8EEENS0_IJNS1_ILi2EEES3_S3_EEENS1_ILi1EEES4_S5_EEENS0_IJS5_NS0_IJS2_iiEEENS1_ILi64EEENS0_IJiNS1_ILi144EEENS1_ILi288EEEEEENS1_ILi512EEEEEEEEC2ERKS6_RKSD_,@function
        .size           $_ZN7cutlass13device_kernelIN5flash19enable_sm80_to_sm89INS1_16FlashAttnBwdSm80INS1_25CollectiveMainloopBwdSm80ILi2ELi2EN4cute5tupleIJNS5_1CILi128EEES8_NS7_ILi64EEEEEENS_10bfloat16_tEfNS_4arch4Sm80ELb1ELb0ELb1ELb0ELb1ELb0ELb0ELb0ELi2ELi4ELi4ELi4ELb0EEENS1_21CollectiveEpilogueBwdISA_SB_SD_Li256ELb0ELb0ELi2EEENS1_25SingleTileBwdLPTSchedulerILb0ELi128ELb1EEEEEEEEEvNT_6ParamsE$_ZN4cute5tupleIJNS0_IJNS_1CILi8EEENS0_IJNS1_ILi2EEES3_S3_EEENS1_ILi1EEES4_S5_EEENS0_IJS5_NS0_IJS2_iiEEENS1_ILi64EEENS0_IJiNS1_ILi144EEENS1_ILi288EEEEEENS1_ILi512EEEEEEEEC2ERKS6_RKSD_,($_ZN7cutlass13device_kernelIN5flash19enable_sm80_to_sm89INS1_16FlashAttnBwdSm80INS1_25CollectiveMainloopBwdSm80ILi2ELi2EN4cute5tupleIJNS5_1CILi128EEES8_NS7_ILi64EEEEEENS_10bfloat16_tEfNS_4arch4Sm80ELb1ELb0ELb1ELb0ELb1ELb0ELb0ELb0ELi2ELi4ELi4ELi4ELb0EEENS1_21CollectiveEpilogueBwdISA_SB_SD_Li256ELb0ELb0ELi2EEENS1_25SingleTileBwdLPTSchedulerILb0ELi128ELb1EEEEEEEEEvNT_6ParamsE$_ZN4cute5tupleIJNS0_IJNS_1CILi8EEENS0_IJNS1_ILi2EEES3_S3_EEENS1_ILi1EEES4_S5_EEENS0_IJS5_NS0_IJiiiEEENS1_ILi64EEENS0_IJNS1_ILi72EEENS1_ILi144EEENS1_ILi288EEEEEENS1_ILi512EEEEEEEEC2ERKS6_RKSE_ - $_ZN7cutlass13device_kernelIN5flash19enable_sm80_to_sm89INS1_16FlashAttnBwdSm80INS1_25CollectiveMainloopBwdSm80ILi2ELi2EN4cute5tupleIJNS5_1CILi128EEES8_NS7_ILi64EEEEEENS_10bfloat16_tEfNS_4arch4Sm80ELb1ELb0ELb1ELb0ELb1ELb0ELb0ELb0ELi2ELi4ELi4ELi4ELb0EEENS1_21CollectiveEpilogueBwdISA_SB_SD_Li256ELb0ELb0ELi2EEENS1_25SingleTileBwdLPTSchedulerILb0ELi128ELb1EEEEEEEEEvNT_6ParamsE$_ZN4cute5tupleIJNS0_IJNS_1CILi8EEENS0_IJNS1_ILi2EEES3_S3_EEENS1_ILi1EEES4_S5_EEENS0_IJS5_NS0_IJS2_iiEEENS1_ILi64EEENS0_IJiNS1_ILi144EEENS1_ILi288EEEEEENS1_ILi512EEEEEEEEC2ERKS6_RKSD_)
$_ZN7cutlass13device_kernelIN5flash19enable_sm80_to_sm89INS1_16FlashAttnBwdSm80INS1_25CollectiveMainloopBwdSm80ILi2ELi2EN4cute5tupleIJNS5_1CILi128EEES8_NS7_ILi64EEEEEENS_10bfloat16_tEfNS_4arch4Sm80ELb1ELb0ELb1ELb0ELb1ELb0ELb0ELb0ELi2ELi4ELi4ELi4ELb0EEENS1_21CollectiveEpilogueBwdISA_SB_SD_Li256ELb0ELb0ELi2EEENS1_25SingleTileBwdLPTSchedulerILb0ELi128ELb1EEEEEEEEEvNT_6ParamsE$_ZN4cute5tupleIJNS0_IJNS_1CILi8EEENS0_IJNS1_ILi2EEES3_S3_EEENS1_ILi1EEES4_S5_EEENS0_IJS5_NS0_IJS2_iiEEENS1_ILi64EEENS0_IJiNS1_ILi144EEENS1_ILi288EEEEEENS1_ILi512EEEEEEEEC2ERKS6_RKSD_:
[----:B------:R-:W-:Y:S02]  /*bd20*/  MOV R8, 0xbd40 ;  /* 0x0000bd4000087802 */ /* 0x000fe40000000f00 */
[----:B------:R-:W-:Y:S05]  /*bd30*/  CALL.REL.NOINC `($_ZN7cutlass13device_kernelIN5flash19enable_sm80_to_sm89INS1_16FlashAttnBwdSm80INS1_25CollectiveMainloopBwdSm80ILi2ELi2EN4cute5tupleIJNS5_1CILi128EEES8_NS7_ILi64EEEEEENS_10bfloat16_tEfNS_4arch4Sm80ELb1ELb0ELb1ELb0ELb1ELb0ELb0ELb0ELi2ELi4ELi4ELi4ELb0EEENS1_21CollectiveEpilogueBwdISA_SB_SD_Li256ELb0ELb0ELi2EEENS1_25SingleTileBwdLPTSchedulerILb0ELi128ELb1EEEEEEEEEvNT_6ParamsE$_ZN4cute3eso3ESOILb1ELb0EJNS_5tupleIJNS_1CILi8EEENS2_IJNS3_ILi2EEES5_S5_EEENS3_ILi1EEES6_S7_EEENS2_IJS7_NS2_IJS4_iiEEENS3_ILi64EEENS2_IJiNS3_ILi144EEENS3_ILi288EEEEEENS3_ILi512EEEEEEEEC2ERKS8_RKSF_) ;  /* 0xffffdf2000007944 */ /* 0x000fea0003c3ffff */
[----:B-1----:R-:W-:Y:S02]  /*bd40*/  MOV R2, R6 ;  /* 0x0000000600027202 */ /* 0x002fe40000000f00 */
[----:B------:R-:W-:-:S04]  /*bd50*/  MOV R3, 0x0 ;  /* 0x0000000000037802 */ /* 0x000fc80000000f00 */
[----:B------:R-:W-:Y:S05]  /*bd60*/  RET.REL.NODEC R2 `(_ZN7cutlass13device_kernelIN5flash19enable_sm80_to_sm89INS1_16FlashAttnBwdSm80INS1_25CollectiveMainloopBwdSm80ILi2ELi2EN4cute5tupleIJNS5_1CILi128EEES8_NS7_ILi64EEEEEENS_10bfloat16_tEfNS_4arch4Sm80ELb1ELb0ELb1ELb0ELb1ELb0ELb0ELb0ELi2ELi4ELi4ELi4ELb0EEENS1_21CollectiveEpilogueBwdISA_SB_SD_Li256ELb0ELb0ELi2EEENS1_25SingleTileBwdLPTSchedulerILb0ELi128ELb1EEEEEEEEEvNT_6ParamsE) ;  /* 0xffff429002007950 */ /* 0x000fea0003c3ffff */
        .type           $_ZN7cutlass13device_kernelIN5flash19enable_sm80_to_sm89INS1_16FlashAttnBwdSm80INS1_25CollectiveMainloopBwdSm80ILi2ELi2EN4cute5tupleIJNS5_1CILi128EEES8_NS7_ILi64EEEEEENS_10bfloat16_tEfNS_4arch4Sm80ELb1ELb0ELb1ELb0ELb1ELb0ELb0ELb0ELi2ELi4ELi4ELi4ELb0EEENS1_21CollectiveEpilogueBwdISA_SB_SD_Li256ELb0ELb0ELi2EEENS1_25SingleTileBwdLPTSchedulerILb0ELi128ELb1EEEEEEEEEvNT_6ParamsE$_ZN4cute5tupleIJNS0_IJNS_1CILi8EEENS0_IJNS1_ILi2EEES3_S3_EEENS1_ILi1EEES4_S5_EEENS0_IJS5_NS0_IJiiiEEENS1_ILi64EEENS0_IJNS1_ILi72EEENS1_ILi144EEENS1_ILi288EEEEEENS1_ILi512EEEEEEEEC2ERKS6_RKSE_,@function
        .size           $_ZN7cutlass13device_kernelIN5flash19enable_sm80_to_sm89INS1_16FlashAttnBwdSm80INS1_25CollectiveMainloopBwdSm80ILi2ELi2EN4cute5tupleIJNS5_1CILi128EEES8_NS7_ILi64EEEEEENS_10bfloat16_tEfNS_4arch4Sm80ELb1ELb0ELb1ELb0ELb1ELb0ELb0ELb0ELi2ELi4ELi4ELi4ELb0EEENS1_21CollectiveEpilogueBwdISA_SB_SD_Li256ELb0ELb0ELi2EEENS1_25SingleTileBwdLPTSchedulerILb0ELi128ELb1EEEEEEEEEvNT_6ParamsE$_ZN4cute5tupleIJNS0_IJNS_1CILi8EEENS0_IJNS1_ILi2EEES3_S3_EEENS1_ILi1EEES4_S5_EEENS0_IJS5_NS0_IJiiiEEENS1_ILi64EEENS0_IJNS1_ILi72EEENS1_ILi144EEENS1_ILi288EEEEEENS1_ILi512EEEEEEEEC2ERKS6_RKSE_,($_ZN7cutlass13device_kernelIN5flash19enable_sm80_to_sm89INS1_16FlashAttnBwdSm80INS1_25CollectiveMainloopBwdSm80ILi2ELi2EN4cute5tupleIJNS5_1CILi128EEES8_NS7_ILi64EEEEEENS_10bfloat16_tEfNS_4arch4Sm80ELb1ELb0ELb1ELb0ELb1ELb0ELb0ELb0ELi2ELi4ELi4ELi4ELb0EEENS1_21CollectiveEpilogueBwdISA_SB_SD_Li256ELb0ELb0ELi2EEENS1_25SingleTileBwdLPTSchedulerILb0ELi128ELb1EEEEEEEEEvNT_6ParamsE$_ZN4cute5tupleIJNS0_IJNS_1CILi8EEENS1_ILi2EEES3_S3_S2_S3_EEENS0_IJNS1_ILi1EEEiiiNS1_ILi72EEENS1_ILi512EEEEEEEEC2ERKS4_RKS8_ - $_ZN7cutlass13device_kernelIN5flash19enable_sm80_to_sm89INS1_16FlashAttnBwdSm80INS1_25CollectiveMainloopBwdSm80ILi2ELi2EN4cute5tupleIJNS5_1CILi128EEES8_NS7_ILi64EEEEEENS_10bfloat16_tEfNS_4arch4Sm80ELb1ELb0ELb1ELb0ELb1ELb0ELb0ELb0ELi2ELi4ELi4ELi4ELb0EEENS1_21CollectiveEpilogueBwdISA_SB_SD_Li256ELb0ELb0ELi2EEENS1_25SingleTileBwdLPTSchedulerILb0ELi128ELb1EEEEEEEEEvNT_6ParamsE$_ZN4cute5tupleIJNS0_IJNS_1CILi8EEENS0_IJNS1_ILi2EEES3_S3_EEENS1_ILi1EEES4_S5_EEENS0_IJS5_NS0_IJiiiEEENS1_ILi64EEENS0_IJNS1_ILi72EEENS1_ILi144EEENS1_ILi288EEEEEENS1_ILi512EEEEEEEEC2ERKS6_RKSE_)
$_ZN7cutlass13device_kernelIN5flash19enable_sm80_to_sm89INS1_16FlashAttnBwdSm80INS1_25CollectiveMainloopBwdSm80ILi2ELi2EN4cute5tupleIJNS5_1CILi128EEES8_NS7_ILi64EEEEEENS_10bfloat16_tEfNS_4arch4Sm80ELb1ELb0ELb1ELb0ELb1ELb0ELb0ELb0ELi2ELi4ELi4ELi4ELb0EEENS1_21CollectiveEpilogueBwdISA_SB_SD_Li256ELb0ELb0ELi2EEENS1_25SingleTileBwdLPTSchedulerILb0ELi128ELb1EEEEEEEEEvNT_6ParamsE$_ZN4cute5tupleIJNS0_IJNS_1CILi8EEENS0_IJNS1_ILi2EEES3_S3_EEENS1_ILi1EEES4_S5_EEENS0_IJS5_NS0_IJiiiEEENS1_ILi64EEENS0_IJNS1_ILi72EEENS1_ILi144EEENS1_ILi288EEEEEENS1_ILi512EEEEEEEEC2ERKS6_RKSE_:
[----:B------:R-:W-:Y:S02]  /*bd70*/  MOV R8, 0xbd90 ;  /* 0x0000bd9000087802 */ /* 0x000fe40000000f00 */
[----:B------:R-:W-:Y:S05]  /*bd80*/  CALL.REL.NOINC `($_ZN7cutlass13device_kernelIN5flash19enable_sm80_to_sm89INS1_16FlashAttnBwdSm80INS1_25CollectiveMainloopBwdSm80ILi2ELi2EN4cute5tupleIJNS5_1CILi128EEES8_NS7_ILi64EEEEEENS_10bfloat16_tEfNS_4arch4Sm80ELb1ELb0ELb1ELb0ELb1ELb0ELb0ELb0ELi2ELi4ELi4ELi4ELb0EEENS1_21CollectiveEpilogueBwdISA_SB_SD_Li256ELb0ELb0ELi2EEENS1_25SingleTileBwdLPTSchedulerILb0ELi128ELb1EEEEEEEEEvNT_6ParamsE$_ZN4cute3eso3ESOILb1ELb0EJNS_5tupleIJNS_1CILi8EEENS2_IJNS3_ILi2EEES5_S5_EEENS3_ILi1EEES6_S7_EEENS2_IJS7_NS2_IJiiiEEENS3_ILi64EEENS2_IJNS3_ILi72EEENS3_ILi144EEENS3_ILi288EEEEEENS3_ILi512EEEEEEEEC2ERKS8_RKSG_) ;  /* 0xffffdf3000007944 */ /* 0x000fea0003c3ffff */
[----:B-1----:R-:W-:Y:S02]  /*bd90*/  MOV R2, R6 ;  /* 0x0000000600027202 */ /* 0x002fe40000000f00 */
[----:B------:R-:W-:-:S04]  /*bda0*/  MOV R3, 0x0 ;  /* 0x0000000000037802 */ /* 0x000fc80000000f00 */
[----:B------:R-:W-:Y:S05]  /*bdb0*/  RET.REL.NODEC R2 `(_ZN7cutlass13device_kernelIN5flash19enable_sm80_to_sm89INS1_16FlashAttnBwdSm80INS1_25CollectiveMainloopBwdSm80ILi2ELi2EN4cute5tupleIJNS5_1CILi128EEES8_NS7_ILi64EEEEEENS_10bfloat16_tEfNS_4arch4Sm80ELb1ELb0ELb1ELb0ELb1ELb0ELb0ELb0ELi2ELi4ELi4ELi4ELb0EEENS1_21CollectiveEpilogueBwdISA_SB_SD_Li256ELb0ELb0ELi2EEENS1_25SingleTileBwdLPTSchedulerILb0ELi128ELb1EEEEEEEEEvNT_6ParamsE) ;  /* 0xffff424002007950 */ /* 0x000fea0003c3ffff */
        .type           $_ZN7cutlass13device_kernelIN5flash19enable_sm80_to_sm89INS1_16FlashAttnBwdSm80INS1_25CollectiveMainloopBwdSm80ILi2ELi2EN4cute5tupleIJNS5_1CILi128EEES8_NS7_ILi64EEEEEENS_10bfloat16_tEfNS_4arch4Sm80ELb1ELb0ELb1ELb0ELb1ELb0ELb0ELb0ELi2ELi4ELi4ELi4ELb0EEENS1_21CollectiveEpilogueBwdISA_SB_SD_Li256ELb0ELb0ELi2EEENS1_25SingleTileBwdLPTSchedulerILb0ELi128ELb1EEEEEEEEEvNT_6ParamsE$_ZN4cute5tupleIJNS0_IJNS_1CILi8EEENS1_ILi2EEES3_S3_S2_S3_EEENS0_IJNS1_ILi1EEEiiiNS1_ILi72EEENS1_ILi512EEEEEEEEC2ERKS4_RKS8_,@function
        .size           $_ZN7cutlass13device_kernelIN5flash19enable_sm80_to_sm89INS1_16FlashAttnBwdSm80INS1_25CollectiveMainloopBwdSm80ILi2ELi2EN4cute5tupleIJNS5_1CILi128EEES8_NS7_ILi64EEEEEENS_10bfloat16_tEfNS_4arch4Sm80ELb1ELb0ELb1ELb0ELb1ELb0ELb0ELb0ELi2ELi4ELi4ELi4ELb0EEENS1_21CollectiveEpilogueBwdISA_SB_SD_Li256ELb0ELb0ELi2EEENS1_25SingleTileBwdLPTSchedulerILb0ELi128ELb1EEEEEEEEEvNT_6ParamsE$_ZN4cute5tupleIJNS0_IJNS_1CILi8EEENS1_ILi2EEES3_S3_S2_S3_EEENS0_IJNS1_ILi1EEEiiiNS1_ILi72EEENS1_ILi512EEEEEEEEC2ERKS4_RKS8_,($_ZN7cutlass13device_kernelIN5flash19enable_sm80_to_sm89INS1_16FlashAttnBwdSm80INS1_25CollectiveMainloopBwdSm80ILi2ELi2EN4cute5tupleIJNS5_1CILi128EEES8_NS7_ILi64EEEEEENS_10bfloat16_tEfNS_4arch4Sm80ELb1ELb0ELb1ELb0ELb1ELb0ELb0ELb0ELi2ELi4ELi4ELi4ELb0EEENS1_21CollectiveEpilogueBwdISA_SB_SD_Li256ELb0ELb0ELi2EEENS1_25SingleTileBwdLPTSchedulerILb0ELi128ELb1EEEEEEEEEvNT_6ParamsE$_ZN4cute5tupleIJNS_1CILi0EEEiEEC2ERKS2_RKi - $_ZN7cutlass13device_kernelIN5flash19enable_sm80_to_sm89INS1_16FlashAttnBwdSm80INS1_25CollectiveMainloopBwdSm80ILi2ELi2EN4cute5tupleIJNS5_1CILi128EEES8_NS7_ILi64EEEEEENS_10bfloat16_tEfNS_4arch4Sm80ELb1ELb0ELb1ELb0ELb1ELb0ELb0ELb0ELi2ELi4ELi4ELi4ELb0EEENS1_21CollectiveEpilogueBwdISA_SB_SD_Li256ELb0ELb0ELi2EEENS1_25SingleTileBwdLPTSchedulerILb0ELi128ELb1EEEEEEEEEvNT_6ParamsE$_ZN4cute5tupleIJNS0_IJNS_1CILi8EEENS1_ILi2EEES3_S3_S2_S3_EEENS0_IJNS1_ILi1EEEiiiNS1_ILi72EEENS1_ILi512EEEEEEEEC2ERKS4_RKS8_)
$_ZN7cutlass13device_kernelIN5flash19enable_sm80_to_sm89INS1_16FlashAttnBwdSm80INS1_25CollectiveMainloopBwdSm80ILi2ELi2EN4cute5tupleIJNS5_1CILi128EEES8_NS7_ILi64EEEEEENS_10bfloat16_tEfNS_4arch4Sm80ELb1ELb0ELb1ELb0ELb1ELb0ELb0ELb0ELi2ELi4ELi4ELi4ELb0EEENS1_21CollectiveEpilogueBwdISA_SB_SD_Li256ELb0ELb0ELi2EEENS1_25SingleTileBwdLPTSchedulerILb0ELi128ELb1EEEEEEEEEvNT_6ParamsE$_ZN4cute5tupleIJNS0_IJNS_1CILi8EEENS1_ILi2EEES3_S3_S2_S3_EEENS0_IJNS1_ILi1EEEiiiNS1_ILi72EEENS1_ILi512EEEEEEEEC2ERKS4_RKS8_:
[----:B------:R-:W-:Y:S02]  /*bdc0*/  MOV R8, 0xbde0 ;  /* 0x0000bde000087802 */ /* 0x000fe40000000f00 */
[----:B------:R-:W-:Y:S05]  /*bdd0*/  CALL.REL.NOINC `($_ZN7cutlass13device_kernelIN5flash19enable_sm80_to_sm89INS1_16FlashAttnBwdSm80INS1_25CollectiveMainloopBwdSm80ILi2ELi2EN4cute5tupleIJNS5_1CILi128EEES8_NS7_ILi64EEEEEENS_10bfloat16_tEfNS_4arch4Sm80ELb1ELb0ELb1ELb0ELb1ELb0ELb0ELb0ELi2ELi4ELi4ELi4ELb0EEENS1_21CollectiveEpilogueBwdISA_SB_SD_Li256ELb0ELb0ELi2EEENS1_25SingleTileBwdLPTSchedulerILb0ELi128ELb1EEEEEEEEEvNT_6ParamsE$_ZN4cute3eso3ESOILb1ELb0EJNS_5tupleIJNS_1CILi8EEENS3_ILi2EEES5_S5_S4_S5_EEENS2_IJNS3_ILi1EEEiiiNS3_ILi72EEENS3_ILi512EEEEEEEEC2ERKS6_RKSA_) ;  /* 0xffffdf4000007944 */ /* 0x000fea0003c3ffff */
[----:B-1----:R-:W-:Y:S02]  /*bde0*/  MOV R2, R6 ;  /* 0x0000000600027202 */ /* 0x002fe40000000f00 */
[----:B------:R-:W-:-:S04]  /*bdf0*/  MOV R3, 0x0 ;  /* 0x0000000000037802 */ /* 0x000fc80000000f00 */
[----:B------:R-:W-:Y:S05]  /*be00*/  RET.REL.NODEC R2 `(_ZN7cutlass13device_kernelIN5flash19enable_sm80_to_sm89INS1_16FlashAttnBwdSm80INS1_25CollectiveMainloopBwdSm80ILi2ELi2EN4cute5tupleIJNS5_1CILi128EEES8_NS7_ILi64EEEEEENS_10bfloat16_tEfNS_4arch4Sm80ELb1ELb0ELb1ELb0ELb1ELb0ELb0ELb0ELi2ELi4ELi4ELi4ELb0EEENS1_21CollectiveEpilogueBwdISA_SB_SD_Li256ELb0ELb0ELi2EEENS1_25SingleTileBwdLPTSchedulerILb0ELi128ELb1EEEEEEEEEvNT_6ParamsE) ;  /* 0xffff41f002007950 */ /* 0x000fea0003c3ffff */
        .type           $_ZN7cutlass13device_kernelIN5flash19enable_sm80_to_sm89INS1_16FlashAttnBwdSm80INS1_25CollectiveMainloopBwdSm80ILi2ELi2EN4cute5tupleIJNS5_1CILi128EEES8_NS7_ILi64EEEEEENS_10bfloat16_tEfNS_4arch4Sm80ELb1ELb0ELb1ELb0ELb1ELb0ELb0ELb0ELi2ELi4ELi4ELi4ELb0EEENS1_21CollectiveEpilogueBwdISA_SB_SD_Li256ELb0ELb0ELi2EEENS1_25SingleTileBwdLPTSchedulerILb0ELi128ELb1EEEEEEEEEvNT_6ParamsE$_ZN4cute5tupleIJNS_1CILi0EEEiEEC2ERKS2_RKi,@function
        .size           $_ZN7cutlass13device_kernelIN5flash19enable_sm80_to_sm89INS1_16FlashAttnBwdSm80INS1_25CollectiveMainloopBwdSm80ILi2ELi2EN4cute5tupleIJNS5_1CILi128EEES8_NS7_ILi64EEEEEENS_10bfloat16_tEfNS_4arch4Sm80ELb1ELb0ELb1ELb0ELb1ELb0ELb0ELb0ELi2ELi4ELi4ELi4ELb0EEENS1_21CollectiveEpilogueBwdISA_SB_SD_Li256ELb0ELb0ELi2EEENS1_25SingleTileBwdLPTSchedulerILb0ELi128ELb1EEEEEEEEEvNT_6ParamsE$_ZN4cute5tupleIJNS_1CILi0EEEiEEC2ERKS2_RKi,($_ZN7cutlass13device_kernelIN5flash19enable_sm80_to_sm89INS1_16FlashAttnBwdSm80INS1_25CollectiveMainloopBwdSm80ILi2ELi2EN4cute5tupleIJNS5_1CILi128EEES8_NS7_ILi64EEEEEENS_10bfloat16_tEfNS_4arch4Sm80ELb1ELb0ELb1ELb0ELb1ELb0ELb0ELb0ELi2ELi4ELi4ELi4ELb0EEENS1_21CollectiveEpilogueBwdISA_SB_SD_Li256ELb0ELb0ELi2EEENS1_25SingleTileBwdLPTSchedulerILb0ELi128ELb1EEEEEEEEEvNT_6ParamsE$_ZN4cute5tupleIJNS_1CILi2EEEiEEC2ERKS2_RKi - $_ZN7cutlass13device_kernelIN5flash19enable_sm80_to_sm89INS1_16FlashAttnBwdSm80INS1_25CollectiveMainloopBwdSm80ILi2ELi2EN4cute5tupleIJNS5_1CILi128EEES8_NS7_ILi64EEEEEENS_10bfloat16_tEfNS_4arch4Sm80ELb1ELb0ELb1ELb0ELb1ELb0ELb0ELb0ELi2ELi4ELi4ELi4ELb0EEENS1_21CollectiveEpilogueBwdISA_SB_SD_Li256ELb0ELb0ELi2EEENS1_25SingleTileBwdLPTSchedulerILb0ELi128ELb1EEEEEEEEEvNT_6ParamsE$_ZN4cute5tupleIJNS_1CILi0EEEiEEC2ERKS2_RKi)
$_ZN7cutlass13device_kernelIN5flash19enable_sm80_to_sm89INS1_16FlashAttnBwdSm80INS1_25CollectiveMainloopBwdSm80ILi2ELi2EN4cute5tupleIJNS5_1CILi128EEES8_NS7_ILi64EEEEEENS_10bfloat16_tEfNS_4arch4Sm80ELb1ELb0ELb1ELb0ELb1ELb0ELb0ELb0ELi2ELi4ELi4ELi4ELb0EEENS1_21CollectiveEpilogueBwdISA_SB_SD_Li256ELb0ELb0ELi2EEENS1_25SingleTileBwdLPTSchedulerILb0ELi128ELb1EEEEEEEEEvNT_6ParamsE$_ZN4cute5tupleIJNS_1CILi0EEEiEEC2ERKS2_RKi:
[----:B------:R-:W-:Y:S02]  /*be10*/  MOV R13, R11 ;  /* 0x0000000b000d7202 */ /* 0x000fe40000000f00 */
[----:B------:R-:W-:Y:S02]  /*be20*/  MOV R8, 0xbe40 ;  /* 0x0000be4000087802 */ /* 0x000fe40000000f00 */
[----:B------:R-:W-:Y:S05]  /*be30*/  CALL.REL.NOINC `($_ZN7cutlass13device_kernelIN5flash19enable_sm80_to_sm89INS1_16FlashAttnBwdSm80INS1_25CollectiveMainloopBwdSm80ILi2ELi2EN4cute5tupleIJNS5_1CILi128EEES8_NS7_ILi64EEEEEENS_10bfloat16_tEfNS_4arch4Sm80ELb1ELb0ELb1ELb0ELb1ELb0ELb0ELb0ELi2ELi4ELi4ELi4ELb0EEENS1_21CollectiveEpilogueBwdISA_SB_SD_Li256ELb0ELb0ELi2EEENS1_25SingleTileBwdLPTSchedulerILb0ELi128ELb1EEEEEEEEEvNT_6ParamsE$_ZN4cute3eso3ESOILb1ELb0EJNS_1CILi0EEEiEEC2ERKS3_RKi) ;  /* 0xffffcb0000007944 */ /* 0x000fea0003c3ffff */
[----:B-1----:R-:W-:Y:S02]  /*be40*/  MOV R2, R6 ;  /* 0x0000000600027202 */ /* 0x002fe40000000f00 */
[----:B------:R-:W-:-:S04]  /*be50*/  MOV R3, 0x0 ;  /* 0x0000000000037802 */ /* 0x000fc80000000f00 */
[----:B------:R-:W-:Y:S05]  /*be60*/  RET.REL.NODEC R2 `(_ZN7cutlass13device_kernelIN5flash19enable_sm80_to_sm89INS1_16FlashAttnBwdSm80INS1_25CollectiveMainloopBwdSm80ILi2ELi2EN4cute5tupleIJNS5_1CILi128EEES8_NS7_ILi64EEEEEENS_10bfloat16_tEfNS_4arch4Sm80ELb1ELb0ELb1ELb0ELb1ELb0ELb0ELb0ELi2ELi4ELi4ELi4ELb0EEENS1_21CollectiveEpilogueBwdISA_SB_SD_Li256ELb0ELb0ELi2EEENS1_25SingleTileBwdLPTSchedulerILb0ELi128ELb1EEEEEEEEEvNT_6ParamsE) ;  /* 0xffff419002007950 */ /* 0x000fea0003c3ffff */
        .type           $_ZN7cutlass13device_kernelIN5flash19enable_sm80_to_sm89INS1_16FlashAttnBwdSm80INS1_25CollectiveMainloopBwdSm80ILi2ELi2EN4cute5tupleIJNS5_1CILi128EEES8_NS7_ILi64EEEEEENS_10bfloat16_tEfNS_4arch4Sm80ELb1ELb0ELb1ELb0ELb1ELb0ELb0ELb0ELi2ELi4ELi4ELi4ELb0EEENS1_21CollectiveEpilogueBwdISA_SB_SD_Li256ELb0ELb0ELi2EEENS1_25SingleTileBwdLPTSchedulerILb0ELi128ELb1EEEEEEEEEvNT_6ParamsE$_ZN4cute5tupleIJNS_1CILi2EEEiEEC2ERKS2_RKi,@function
        .size           $_ZN7cutlass13device_kernelIN5flash19enable_sm80_to_sm89INS1_16FlashAttnBwdSm80INS1_25CollectiveMainloopBwdSm80ILi2ELi2EN4cute5tupleIJNS5_1CILi128EEES8_NS7_ILi64EEEEEENS_10bfloat16_tEfNS_4arch4Sm80ELb1ELb0ELb1ELb0ELb1ELb0ELb0ELb0ELi2ELi4ELi4ELi4ELb0EEENS1_21CollectiveEpilogueBwdISA_SB_SD_Li256ELb0ELb0ELi2EEENS1_25SingleTileBwdLPTSchedulerILb0ELi128ELb1EEEEEEEEEvNT_6ParamsE$_ZN4cute5tupleIJNS_1CILi2EEEiEEC2ERKS2_RKi,($_ZN7cutlass13device_kernelIN5flash19enable_sm80_to_sm89INS1_16FlashAttnBwdSm80INS1_25CollectiveMainloopBwdSm80ILi2ELi2EN4cute5tupleIJNS5_1CILi128EEES8_NS7_ILi64EEEEEENS_10bfloat16_tEfNS_4arch4Sm80ELb1ELb0ELb1ELb0ELb1ELb0ELb0ELb0ELi2ELi4ELi4ELi4ELb0EEENS1_21CollectiveEpilogueBwdISA_SB_SD_Li256ELb0ELb0ELi2EEENS1_25SingleTileBwdLPTSchedulerILb0ELi128ELb1EEEEEEEEEvNT_6ParamsE$_ZN4cute5tupleIJNS_7SwizzleILi3ELi3ELi3EEENS_9MixedBitsILj0ELj432EEENS_6LayoutINS0_IJNS0_IJNS_1CILi2EEES7_S7_EEES7_NS6_ILi8EEEEEENS0_IJNS0_IJNS6_ILi64EEES9_NS6_ILi512EEEEEENS6_ILi8192EEENS6_ILi1024EEEEEEEEEEC2ERKS2_RKS4_RKSH_ - $_ZN7cutlass13device_kernelIN5flash19enable_sm80_to_sm89INS1_16FlashAttnBwdSm80INS1_25CollectiveMainloopBwdSm80ILi2ELi2EN4cute5tupleIJNS5_1CILi128EEES8_NS7_ILi64EEEEEENS_10bfloat16_tEfNS_4arch4Sm80ELb1ELb0ELb1ELb0ELb1ELb0ELb0ELb0ELi2ELi4ELi4ELi4ELb0EEENS1_21CollectiveEpilogueBwdISA_SB_SD_Li256ELb0ELb0ELi2EEENS1_25SingleTileBwdLPTSchedulerILb0ELi128ELb1EEEEEEEEEvNT_6ParamsE$_ZN4cute5tupleIJNS_1CILi2EEEiEEC2ERKS2_RKi)
$_ZN7cutlass13device_kernelIN5flash19enable_sm80_to_sm89INS1_16FlashAttnBwdSm80INS1_25CollectiveMainloopBwdSm80ILi2ELi2EN4cute5tupleIJNS5_1CILi128EEES8_NS7_ILi64EEEEEENS_10bfloat16_tEfNS_4arch4Sm80ELb1ELb0ELb1ELb0ELb1ELb0ELb0ELb0ELi2ELi4ELi4ELi4ELb0EEENS1_21CollectiveEpilogueBwdISA_SB_SD_Li256ELb0ELb0ELi2EEENS1_25SingleTileBwdLPTSchedulerILb0ELi128ELb1EEEEEEEEEvNT_6ParamsE$_ZN4cute5tupleIJNS_1CILi2EEEiEEC2ERKS2_RKi:
[----:B------:R-:W-:Y:S02]  /*be70*/  MOV R4, 0xbe90 ;  /* 0x0000be9000047802 */ /* 0x000fe40000000f00 */
[----:B------:R-:W-:Y:S05]  /*be80*/  CALL.REL.NOINC `($_ZN7cutlass13device_kernelIN5flash19enable_sm80_to_sm89INS1_16FlashAttnBwdSm80INS1_25CollectiveMainloopBwdSm80ILi2ELi2EN4cute5tupleIJNS5_1CILi128EEES8_NS7_ILi64EEEEEENS_10bfloat16_tEfNS_4arch4Sm80ELb1ELb0ELb1ELb0ELb1ELb0ELb0ELb0ELi2ELi4ELi4ELi4ELb0EEENS1_21CollectiveEpilogueBwdISA_SB_SD_Li256ELb0ELb0ELi2EEENS1_25SingleTileBwdLPTSchedulerILb0ELi128ELb1EEEEEEEEEvNT_6ParamsE$_ZN4cute3eso3ESOILb1ELb0EJNS_1CILi2EEEiEEC2ERKS3_RKi) ;  /* 0xffffd08000007944 */ /* 0x000fea0003c3ffff */
[----:B-1----:R-:W-:Y:S02]  /*be90*/  MOV R2, R6 ;  /* 0x0000000600027202 */ /* 0x002fe40000000f00 */
[----:B------:R-:W-:-:S04]  /*bea0*/  MOV R3, 0x0 ;  /* 0x0000000000037802 */ /* 0x000fc80000000f00 */
[----:B------:R-:W-:Y:S05]  /*beb0*/  RET.REL.NODEC R2 `(_ZN7cutlass13device_kernelIN5flash19enable_sm80_to_sm89INS1_16FlashAttnBwdSm80INS1_25CollectiveMainloopBwdSm80ILi2ELi2EN4cute5tupleIJNS5_1CILi128EEES8_NS7_ILi64EEEEEENS_10bfloat16_tEfNS_4arch4Sm80ELb1ELb0ELb1ELb0ELb1ELb0ELb0ELb0ELi2ELi4ELi4ELi4ELb0EEENS1_21CollectiveEpilogueBwdISA_SB_SD_Li256ELb0ELb0ELi2EEENS1_25SingleTileBwdLPTSchedulerILb0ELi128ELb1EEEEEEEEEvNT_6ParamsE) ;  /* 0xffff414002007950 */ /* 0x000fea0003c3ffff */
        .type           $_ZN7cutlass13device_kernelIN5flash19enable_sm80_to_sm89INS1_16FlashAttnBwdSm80INS1_25CollectiveMainloopBwdSm80ILi2ELi2EN4cute5tupleIJNS5_1CILi128EEES8_NS7_ILi64EEEEEENS_10bfloat16_tEfNS_4arch4Sm80ELb1ELb0ELb1ELb0ELb1ELb0ELb0ELb0ELi2ELi4ELi4ELi4ELb0EEENS1_21CollectiveEpilogueBwdISA_SB_SD_Li256ELb0ELb0ELi2EEENS1_25SingleTileBwdLPTSchedulerILb0ELi128ELb1EEEEEEEEEvNT_6ParamsE$_ZN4cute5tupleIJNS_7SwizzleILi3ELi3ELi3EEENS_9MixedBitsILj0ELj432EEENS_6LayoutINS0_IJNS0_IJNS_1CILi2EEES7_S7_EEES7_NS6_ILi8EEEEEENS0_IJNS0_IJNS6_ILi64EEES9_NS6_ILi512EEEEEENS6_ILi8192EEENS6_ILi1024EEEEEEEEEEC2ERKS2_RKS4_RKSH_,@function
        .size           $_ZN7cutlass13device_kernelIN5flash19enable_sm80_to_sm89INS1_16FlashAttnBwdSm80INS1_25CollectiveMainloopBwdSm80ILi2ELi2EN4cute5tupleIJNS5_1CILi128EEES8_NS7_ILi64EEEEEENS_10bfloat16_tEfNS_4arch4Sm80ELb1ELb0ELb1ELb0ELb1ELb0ELb0ELb0ELi2ELi4ELi4ELi4ELb0EEENS1_21CollectiveEpilogueBwdISA_SB_SD_Li256ELb0ELb0ELi2EEENS1_25SingleTileBwdLPTSchedulerILb0ELi128ELb1EEEEEEEEEvNT_6ParamsE$_ZN4cute5tupleIJNS_7SwizzleILi3ELi3ELi3EEENS_9MixedBitsILj0ELj432EEENS_6LayoutINS0_IJNS0_IJNS_1CILi2EEES7_S7_EEES7_NS6_ILi8EEEEEENS0_IJNS0_IJNS6_ILi64EEES9_NS6_ILi512EEEEEENS6_ILi8192EEENS6_ILi1024EEEEEEEEEEC2ERKS2_RKS4_RKSH_,($_ZN7cutlass13device_kernelIN5flash19enable_sm80_to_sm89INS1_16FlashAttnBwdSm80INS1_25CollectiveMainloopBwdSm80ILi2ELi2EN4cute5tupleIJNS5_1CILi128EEES8_NS7_ILi64EEEEEENS_10bfloat16_tEfNS_4arch4Sm80ELb1ELb0ELb1ELb0ELb1ELb0ELb0ELb0ELi2ELi4ELi4ELi4ELb0EEENS1_21CollectiveEpilogueBwdISA_SB_SD_Li256ELb0ELb0ELi2EEENS1_25SingleTileBwdLPTSchedulerILb0ELi128ELb1EEEEEEEEEvNT_6ParamsE$_ZN4cute5tupleIJiEEC2ERKi - $_ZN7cutlass13device_kernelIN5flash19enable_sm80_to_sm89INS1_16FlashAttnBwdSm80INS1_25CollectiveMainloopBwdSm80ILi2ELi2EN4cute5tupleIJNS5_1CILi128EEES8_NS7_ILi64EEEEEENS_10bfloat16_tEfNS_4arch4Sm80ELb1ELb0ELb1ELb0ELb1ELb0ELb0ELb0ELi2ELi4ELi4ELi4ELb0EEENS1_21CollectiveEpilogueBwdISA_SB_SD_Li256ELb0ELb0ELi2EEENS1_25SingleTileBwdLPTSchedulerILb0ELi128ELb1EEEEEEEEEvNT_6ParamsE$_ZN4cute5tupleIJNS_7SwizzleILi3ELi3ELi3EEENS_9MixedBitsILj0ELj432EEENS_6LayoutINS0_IJNS0_IJNS_1CILi2EEES7_S7_EEES7_NS6_ILi8EEEEEENS0_IJNS0_IJNS6_ILi64EEES9_NS6_ILi512EEEEEENS6_ILi8192EEENS6_ILi1024EEEEEEEEEEC2ERKS2_RKS4_RKSH_)
$_ZN7cutlass13device_kernelIN5flash19enable_sm80_to_sm89INS1_16FlashAttnBwdSm80INS1_25CollectiveMainloopBwdSm80ILi2ELi2EN4cute5tupleIJNS5_1CILi128EEES8_NS7_ILi64EEEEEENS_10bfloat16_tEfNS_4arch4Sm80ELb1ELb0ELb1ELb0ELb1ELb0ELb0ELb0ELi2ELi4ELi4ELi4ELb0EEENS1_21CollectiveEpilogueBwdISA_SB_SD_Li256ELb0ELb0ELi2EEENS1_25SingleTileBwdLPTSchedulerILb0ELi128ELb1EEEEEEEEEvNT_6ParamsE$_ZN4cute5tupleIJNS_7SwizzleILi3ELi3ELi3EEENS_9MixedBitsILj0ELj432EEENS_6LayoutINS0_IJNS0_IJNS_1CILi2EEES7_S7_EEES7_NS6_ILi8EEEEEENS0_IJNS0_IJNS6_ILi64EEES9_NS6_ILi512EEEEEENS6_ILi8192EEENS6_ILi1024EEEEEEEEEEC2ERKS2_RKS4_RKSH_:
[----:B------:R-:W-:Y:S02]  /*bec0*/  MOV R6, 0xbee0 ;  /* 0x0000bee000067802 */ /* 0x000fe40000000f00 */
[----:B------:R-:W-:Y:S05]  /*bed0*/  CALL.REL.NOINC `($_ZN7cutlass13device_kernelIN5flash19enable_sm80_to_sm89INS1_16FlashAttnBwdSm80INS1_25CollectiveMainloopBwdSm80ILi2ELi2EN4cute5tupleIJNS5_1CILi128EEES8_NS7_ILi64EEEEEENS_10bfloat16_tEfNS_4arch4Sm80ELb1ELb0ELb1ELb0ELb1ELb0ELb0ELb0ELi2ELi4ELi4ELi4ELb0EEENS1_21CollectiveEpilogueBwdISA_SB_SD_Li256ELb0ELb0ELi2EEENS1_25SingleTileBwdLPTSchedulerILb0ELi128ELb1EEEEEEEEEvNT_6ParamsE$_ZN4cute3eso3ESOILb1ELb0EJNS_7SwizzleILi3ELi3ELi3EEENS_9MixedBitsILj0ELj432EEENS_6LayoutINS_5tupleIJNS7_IJNS_1CILi2EEES9_S9_EEES9_NS8_ILi8EEEEEENS7_IJNS7_IJNS8_ILi64EEESB_NS8_ILi512EEEEEENS8_ILi8192EEENS8_ILi1024EEEEEEEEEEC2ERKS3_RKS5_RKSJ_) ;  /* 0xfffff77000007944 */ /* 0x000fea0003c3ffff */
[----:B------:R-:W-:-:S04]  /*bee0*/  MOV R5, 0x0 ;  /* 0x0000000000057802 */ /* 0x000fc80000000f00 */
[----:B------:R-:W-:Y:S05]  /*bef0*/  RET.REL.NODEC R4 `(_ZN7cutlass13device_kernelIN5flash19enable_sm80_to_sm89INS1_16FlashAttnBwdSm80INS1_25CollectiveMainloopBwdSm80ILi2ELi2EN4cute5tupleIJNS5_1CILi128EEES8_NS7_ILi64EEEEEENS_10bfloat16_tEfNS_4arch4Sm80ELb1ELb0ELb1ELb0ELb1ELb0ELb0ELb0ELi2ELi4ELi4ELi4ELb0EEENS1_21CollectiveEpilogueBwdISA_SB_SD_Li256ELb0ELb0ELi2EEENS1_25SingleTileBwdLPTSchedulerILb0ELi128ELb1EEEEEEEEEvNT_6ParamsE) ;  /* 0xffff410004007950 */ /* 0x000fea0003c3ffff */
        .type           $_ZN7cutlass13device_kernelIN5flash19enable_sm80_to_sm89INS1_16FlashAttnBwdSm80INS1_25CollectiveMainloopBwdSm80ILi2ELi2EN4cute5tupleIJNS5_1CILi128EEES8_NS7_ILi64EEEEEENS_10bfloat16_tEfNS_4arch4Sm80ELb1ELb0ELb1ELb0ELb1ELb0ELb0ELb0ELi2ELi4ELi4ELi4ELb0EEENS1_21CollectiveEpilogueBwdISA_SB_SD_Li256ELb0ELb0ELi2EEENS1_25SingleTileBwdLPTSchedulerILb0ELi128ELb1EEEEEEEEEvNT_6ParamsE$_ZN4cute5tupleIJiEEC2ERKi,@function
        .size           $_ZN7cutlass13device_kernelIN5flash19enable_sm80_to_sm89INS1_16FlashAttnBwdSm80INS1_25CollectiveMainloopBwdSm80ILi2ELi2EN4cute5tupleIJNS5_1CILi128EEES8_NS7_ILi64EEEEEENS_10bfloat16_tEfNS_4arch4Sm80ELb1ELb0ELb1ELb0ELb1ELb0ELb0ELb0ELi2ELi4ELi4ELi4ELb0EEENS1_21CollectiveEpilogueBwdISA_SB_SD_Li256ELb0ELb0ELi2EEENS1_25SingleTileBwdLPTSchedulerILb0ELi128ELb1EEEEEEEEEvNT_6ParamsE$_ZN4cute5tupleIJiEEC2ERKi,($_ZN7cutlass13device_kernelIN5flash19enable_sm80_to_sm89INS1_16FlashAttnBwdSm80INS1_25CollectiveMainloopBwdSm80ILi2ELi2EN4cute5tupleIJNS5_1CILi128EEES8_NS7_ILi64EEEEEENS_10bfloat16_tEfNS_4arch4Sm80ELb1ELb0ELb1ELb0ELb1ELb0ELb0ELb0ELi2ELi4ELi4ELi4ELb0EEENS1_21CollectiveEpilogueBwdISA_SB_SD_Li256ELb0ELb0ELi2EEENS1_25SingleTileBwdLPTSchedulerILb0ELi128ELb1EEEEEEEEEvNT_6ParamsE$_ZN4cute5tupleIJiNS_1CILi0EEEEEC2ERKiRKS2_ - $_ZN7cutlass13device_kernelIN5flash19enable_sm80_to_sm89INS1_16FlashAttnBwdSm80INS1_25CollectiveMainloopBwdSm80ILi2ELi2EN4cute5tupleIJNS5_1CILi128EEES8_NS7_ILi64EEEEEENS_10bfloat16_tEfNS_4arch4Sm80ELb1ELb0ELb1ELb0ELb1ELb0ELb0ELb0ELi2ELi4ELi4ELi4ELb0EEENS1_21CollectiveEpilogueBwdISA_SB_SD_Li256ELb0ELb0ELi2EEENS1_25SingleTileBwdLPTSchedulerILb0ELi128ELb1EEEEEEEEEvNT_6ParamsE$_ZN4cute5tupleIJiEEC2ERKi)
$_ZN7cutlass13device_kernelIN5flash19enable_sm80_to_sm89INS1_16FlashAttnBwdSm80INS1_25CollectiveMainloopBwdSm80ILi2ELi2EN4cute5tupleIJNS5_1CILi128EEES8_NS7_ILi64EEEEEENS_10bfloat16_tEfNS_4arch4Sm80ELb1ELb0ELb1ELb0ELb1ELb0ELb0ELb0ELi2ELi4ELi4ELi4ELb0EEENS1_21CollectiveEpilogueBwdISA_SB_SD_Li256ELb0ELb0ELi2EEENS1_25SingleTileBwdLPTSchedulerILb0ELi128ELb1EEEEEEEEEvNT_6ParamsE$_ZN4cute5tupleIJiEEC2ERKi:
[----:B------:R-:W-:Y:S02]  /*bf00*/  MOV R8, 0xbf20 ;  /* 0x0000bf2000087802 */ /* 0x000fe40000000f00 */
[----:B------:R-:W-:Y:S05]  /*bf10*/  CALL.REL.NOINC `($_ZN7cutlass13device_kernelIN5flash19enable_sm80_to_sm89INS1_16FlashAttnBwdSm80INS1_25CollectiveMainloopBwdSm80ILi2ELi2EN4cute5tupleIJNS5_1CILi128EEES8_NS7_ILi64EEEEEENS_10bfloat16_tEfNS_4arch4Sm80ELb1ELb0ELb1ELb0ELb1ELb0ELb0ELb0ELi2ELi4ELi4ELi4ELb0EEENS1_21CollectiveEpilogueBwdISA_SB_SD_Li256ELb0ELb0ELi2EEENS1_25SingleTileBwdLPTSchedulerILb0ELi128ELb1EEEEEEEEEvNT_6ParamsE$_ZN4cute3eso3ESOILb0ELb1EJiEEC2ERKi) ;  /* 0xffffc33000007944 */ /* 0x000fea0003c3ffff */
[----:B-1----:R-:W-:Y:S02]  /*bf20*/  MOV R2, R10 ;  /* 0x0000000a00027202 */ /* 0x002fe40000000f00 */
[----:B------:R-:W-:-:S04]  /*bf30*/  MOV R3, 0x0 ;  /* 0x0000000000037802 */ /* 0x000fc80000000f00 */
[----:B------:R-:W-:Y:S05]  /*bf40*/  RET.REL.NODEC R2 `(_ZN7cutlass13device_kernelIN5flash19enable_sm80_to_sm89INS1_16FlashAttnBwdSm80INS1_25CollectiveMainloopBwdSm80ILi2ELi2EN4cute5tupleIJNS5_1CILi128EEES8_NS7_ILi64EEEEEENS_10bfloat16_tEfNS_4arch4Sm80ELb1ELb0ELb1ELb0ELb1ELb0ELb0ELb0ELi2ELi4ELi4ELi4ELb0EEENS1_21CollectiveEpilogueBwdISA_SB_SD_Li256ELb0ELb0ELi2EEENS1_25SingleTileBwdLPTSchedulerILb0ELi128ELb1EEEEEEEEEvNT_6ParamsE) ;  /* 0xffff40b002007950 */ /* 0x000fea0003c3ffff */
        .type           $_ZN7cutlass13device_kernelIN5flash19enable_sm80_to_sm89INS1_16FlashAttnBwdSm80INS1_25CollectiveMainloopBwdSm80ILi2ELi2EN4cute5tupleIJNS5_1CILi128EEES8_NS7_ILi64EEEEEENS_10bfloat16_tEfNS_4arch4Sm80ELb1ELb0ELb1ELb0ELb1ELb0ELb0ELb0ELi2ELi4ELi4ELi4ELb0EEENS1_21CollectiveEpilogueBwdISA_SB_SD_Li256ELb0ELb0ELi2EEENS1_25SingleTileBwdLPTSchedulerILb0ELi128ELb1EEEEEEEEEvNT_6ParamsE$_ZN4cute5tupleIJiNS_1CILi0EEEEEC2ERKiRKS2_,@function
        .size           $_ZN7cutlass13device_kernelIN5flash19enable_sm80_to_sm89INS1_16FlashAttnBwdSm80INS1_25CollectiveMainloopBwdSm80ILi2ELi2EN4cute5tupleIJNS5_1CILi128EEES8_NS7_ILi64EEEEEENS_10bfloat16_tEfNS_4arch4Sm80ELb1ELb0ELb1ELb0ELb1ELb0ELb0ELb0ELi2ELi4ELi4ELi4ELb0EEENS1_21CollectiveEpilogueBwdISA_SB_SD_Li256ELb0ELb0ELi2EEENS1_25SingleTileBwdLPTSchedulerILb0ELi128ELb1EEEEEEEEEvNT_6ParamsE$_ZN4cute5tupleIJiNS_1CILi0EEEEEC2ERKiRKS2_,($_ZN7cutlass13device_kernelIN5flash19enable_sm80_to_sm89INS1_16FlashAttnBwdSm80INS1_25CollectiveMainloopBwdSm80ILi2ELi2EN4cute5tupleIJNS5_1CILi128EEES8_NS7_ILi64EEEEEENS_10bfloat16_tEfNS_4arch4Sm80ELb1ELb0ELb1ELb0ELb1ELb0ELb0ELb0ELi2ELi4ELi4ELi4ELb0EEENS1_21CollectiveEpilogueBwdISA_SB_SD_Li256ELb0ELb0ELi2EEENS1_25SingleTileBwdLPTSchedulerILb0ELi128ELb1EEEEEEEEEvNT_6ParamsE$_ZN4cute5tupleIJiiEEC2ERKiS3_ - $_ZN7cutlass13device_kernelIN5flash19enable_sm80_to_sm89INS1_16FlashAttnBwdSm80INS1_25CollectiveMainloopBwdSm80ILi2ELi2EN4cute5tupleIJNS5_1CILi128EEES8_NS7_ILi64EEEEEENS_10bfloat16_tEfNS_4arch4Sm80ELb1ELb0ELb1ELb0ELb1ELb0ELb0ELb0ELi2ELi4ELi4ELi4ELb0EEENS1_21CollectiveEpilogueBwdISA_SB_SD_Li256ELb0ELb0ELi2EEENS1_25SingleTileBwdLPTSchedulerILb0ELi128ELb1EEEEEEEEEvNT_6ParamsE$_ZN4cute5tupleIJiNS_1CILi0EEEEEC2ERKiRKS2_)
$_ZN7cutlass13device_kernelIN5flash19enable_sm80_to_sm89INS1_16FlashAttnBwdSm80INS1_25CollectiveMainloopBwdSm80ILi2ELi2EN4cute5tupleIJNS5_1CILi128EEES8_NS7_ILi64EEEEEENS_10bfloat16_tEfNS_4arch4Sm80ELb1ELb0ELb1ELb0ELb1ELb0ELb0ELb0ELi2ELi4ELi4ELi4ELb0EEENS1_21CollectiveEpilogueBwdISA_SB_SD_Li256ELb0ELb0ELi2EEENS1_25SingleTileBwdLPTSchedulerILb0ELi128ELb1EEEEEEEEEvNT_6ParamsE$_ZN4cute5tupleIJiNS_1CILi0EEEEEC2ERKiRKS2_:
[----:B------:R-:W-:Y:S02]  /*bf50*/  MOV R6, 0xbf70 ;  /* 0x0000bf7000067802 */ /* 0x000fe40000000f00 */
[----:B------:R-:W-:Y:S05]  /*bf60*/  CALL.REL.NOINC `($_ZN7cutlass13device_kernelIN5flash19enable_sm80_to_sm89INS1_16FlashAttnBwdSm80INS1_25CollectiveMainloopBwdSm80ILi2ELi2EN4cute5tupleIJNS5_1CILi128EEES8_NS7_ILi64EEEEEENS_10bfloat16_tEfNS_4arch4Sm80ELb1ELb0ELb1ELb0ELb1ELb0ELb0ELb0ELi2ELi4ELi4ELi4ELb0EEENS1_21CollectiveEpilogueBwdISA_SB_SD_Li256ELb0ELb0ELi2EEENS1_25SingleTileBwdLPTSchedulerILb0ELi128ELb1EEEEEEEEEvNT_6ParamsE$_ZN4cute3eso3ESOILb0ELb1EJiNS_1CILi0EEEEEC2ERKiRKS3_) ;  /* 0xffffc32000007944 */ /* 0x000fea0003c3ffff */
[----:B------:R-:W-:-:S04]  /*bf70*/  MOV R11, 0x0 ;  /* 0x00000000000b7802 */ /* 0x000fc80000000f00 */
[----:B------:R-:W-:Y:S05]  /*bf80*/  RET.REL.NODEC R10 `(_ZN7cutlass13device_kernelIN5flash19enable_sm80_to_sm89INS1_16FlashAttnBwdSm80INS1_25CollectiveMainloopBwdSm80ILi2ELi2EN4cute5tupleIJNS5_1CILi128EEES8_NS7_ILi64EEEEEENS_10bfloat16_tEfNS_4arch4Sm80ELb1ELb0ELb1ELb0ELb1ELb0ELb0ELb0ELi2ELi4ELi4ELi4ELb0EEENS1_21CollectiveEpilogueBwdISA_SB_SD_Li256ELb0ELb0ELi2EEENS1_25SingleTileBwdLPTSchedulerILb0ELi128ELb1EEEEEEEEEvNT_6ParamsE) ;  /* 0xffff40700a007950 */ /* 0x000fea0003c3ffff */
        .type           $_ZN7cutlass13device_kernelIN5flash19enable_sm80_to_sm89INS1_16FlashAttnBwdSm80INS1_25CollectiveMainloopBwdSm80ILi2ELi2EN4cute5tupleIJNS5_1CILi128EEES8_NS7_ILi64EEEEEENS_10bfloat16_tEfNS_4arch4Sm80ELb1ELb0ELb1ELb0ELb1ELb0ELb0ELb0ELi2ELi4ELi4ELi4ELb0EEENS1_21CollectiveEpilogueBwdISA_SB_SD_Li256ELb0ELb0ELi2EEENS1_25SingleTileBwdLPTSchedulerILb0ELi128ELb1EEEEEEEEEvNT_6ParamsE$_ZN4cute5tupleIJiiEEC2ERKiS3_,@function
        .size           $_ZN7cutlass13device_kernelIN5flash19enable_sm80_to_sm89INS1_16FlashAttnBwdSm80INS1_25CollectiveMainloopBwdSm80ILi2ELi2EN4cute5tupleIJNS5_1CILi128EEES8_NS7_ILi64EEEEEENS_10bfloat16_tEfNS_4arch4Sm80ELb1ELb0ELb1ELb0ELb1ELb0ELb0ELb0ELi2ELi4ELi4ELi4ELb0EEENS1_21CollectiveEpilogueBwdISA_SB_SD_Li256ELb0ELb0ELi2EEENS1_25SingleTileBwdLPTSchedulerILb0ELi128ELb1EEEEEEEEEvNT_6ParamsE$_ZN4cute5tupleIJiiEEC2ERKiS3_,($_ZN7cutlass13device_kernelIN5flash19enable_sm80_to_sm89INS1_16FlashAttnBwdSm80INS1_25CollectiveMainloopBwdSm80ILi2ELi2EN4cute5tupleIJNS5_1CILi128EEES8_NS7_ILi64EEEEEENS_10bfloat16_tEfNS_4arch4Sm80ELb1ELb0ELb1ELb0ELb1ELb0ELb0ELb0ELi2ELi4ELi4ELi4ELb0EEENS1_21CollectiveEpilogueBwdISA_SB_SD_Li256ELb0ELb0ELi2EEENS1_25SingleTileBwdLPTSchedulerILb0ELi128ELb1EEEEEEEEEvNT_6ParamsE$_ZN4cute8gmem_ptrIPKN7cutlass10bfloat16_tEECI1NS_12iter_adaptorIS4_S5_EEES4_ - $_ZN7cutlass13device_kernelIN5flash19enable_sm80_to_sm89INS1_16FlashAttnBwdSm80INS1_25CollectiveMainloopBwdSm80ILi2ELi2EN4cute5tupleIJNS5_1CILi128EEES8_NS7_ILi64EEEEEENS_10bfloat16_tEfNS_4arch4Sm80ELb1ELb0ELb1ELb0ELb1ELb0ELb0ELb0ELi2ELi4ELi4ELi4ELb0EEENS1_21CollectiveEpilogueBwdISA_SB_SD_Li256ELb0ELb0ELi2EEENS1_25SingleTileBwdLPTSchedulerILb0ELi128ELb1EEEEEEEEEvNT_6ParamsE$_ZN4cute5tupleIJiiEEC2ERKiS3_)
$_ZN7cutlass13device_kernelIN5flash19enable_sm80_to_sm89INS1_16FlashAttnBwdSm80INS1_25CollectiveMainloopBwdSm80ILi2ELi2EN4cute5tupleIJNS5_1CILi128EEES8_NS7_ILi64EEEEEENS_10bfloat16_tEfNS_4arch4Sm80ELb1ELb0ELb1ELb0ELb1ELb0ELb0ELb0ELi2ELi4ELi4ELi4ELb0EEENS1_21CollectiveEpilogueBwdISA_SB_SD_Li256ELb0ELb0ELi2EEENS1_25SingleTileBwdLPTSchedulerILb0ELi128ELb1EEEEEEEEEvNT_6ParamsE$_ZN4cute5tupleIJiiEEC2ERKiS3_:
[----:B------:R-:W-:Y:S02]  /*bf90*/  MOV R8, 0xbfb0 ;  /* 0x0000bfb000087802 */ /* 0x000fe40000000f00 */
[----:B------:R-:W-:Y:S05]  /*bfa0*/  CALL.REL.NOINC `($_ZN7cutlass13device_kernelIN5flash19enable_sm80_to_sm89INS1_16FlashAttnBwdSm80INS1_25CollectiveMainloopBwdSm80ILi2ELi2EN4cute5tupleIJNS5_1CILi128EEES8_NS7_ILi64EEEEEENS_10bfloat16_tEfNS_4arch4Sm80ELb1ELb0ELb1ELb0ELb1ELb0ELb0ELb0ELi2ELi4ELi4ELi4ELb0EEENS1_21CollectiveEpilogueBwdISA_SB_SD_Li256ELb0ELb0ELi2EEENS1_25SingleTileBwdLPTSchedulerILb0ELi128ELb1EEEEEEEEEvNT_6ParamsE$_ZN4cute3eso3ESOILb0ELb0EJiiEEC2ERKiS4_) ;  /* 0xffffbaf000007944 */ /* 0x000fea0003c3ffff */
[----:B-1----:R-:W-:Y:S02]  /*bfb0*/  MOV R2, R6 ;  /* 0x0000000600027202 */ /* 0x002fe40000000f00 */
[----:B------:R-:W-:-:S04]  /*bfc0*/  MOV R3, 0x0 ;  /* 0x0000000000037802 */ /* 0x000fc80000000f00 */
[----:B------:R-:W-:Y:S05]  /*bfd0*/  RET.REL.NODEC R2 `(_ZN7cutlass13device_kernelIN5flash19enable_sm80_to_sm89INS1_16FlashAttnBwdSm80INS1_25CollectiveMainloopBwdSm80ILi2ELi2EN4cute5tupleIJNS5_1CILi128EEES8_NS7_ILi64EEEEEENS_10bfloat16_tEfNS_4arch4Sm80ELb1ELb0ELb1ELb0ELb1ELb0ELb0ELb0ELi2ELi4ELi4ELi4ELb0EEENS1_21CollectiveEpilogueBwdISA_SB_SD_Li256ELb0ELb0ELi2EEENS1_25SingleTileBwdLPTSchedulerILb0ELi128ELb1EEEEEEEEEvNT_6ParamsE) ;  /* 0xffff402002007950 */ /* 0x000fea0003c3ffff */
        .type           $_ZN7cutlass13device_kernelIN5flash19enable_sm80_to_sm89INS1_16FlashAttnBwdSm80INS1_25CollectiveMainloopBwdSm80ILi2ELi2EN4cute5tupleIJNS5_1CILi128EEES8_NS7_ILi64EEEEEENS_10bfloat16_tEfNS_4arch4Sm80ELb1ELb0ELb1ELb0ELb1ELb0ELb0ELb0ELi2ELi4ELi4ELi4ELb0EEENS1_21CollectiveEpilogueBwdISA_SB_SD_Li256ELb0ELb0ELi2EEENS1_25SingleTileBwdLPTSchedulerILb0ELi128ELb1EEEEEEEEEvNT_6ParamsE$_ZN4cute8gmem_ptrIPKN7cutlass10bfloat16_tEECI1NS_12iter_adaptorIS4_S5_EEES4_,@function
        .size           $_ZN7cutlass13device_kernelIN5flash19enable_sm80_to_sm89INS1_16FlashAttnBwdSm80INS1_25CollectiveMainloopBwdSm80ILi2ELi2EN4cute5tupleIJNS5_1CILi128EEES8_NS7_ILi64EEEEEENS_10bfloat16_tEfNS_4arch4Sm80ELb1ELb0ELb1ELb0ELb1ELb0ELb0ELb0ELi2ELi4ELi4ELi4ELb0EEENS1_21CollectiveEpilogueBwdISA_SB_SD_Li256ELb0ELb0ELi2EEENS1_25SingleTileBwdLPTSchedulerILb0ELi128ELb1EEEEEEEEEvNT_6ParamsE$_ZN4cute8gmem_ptrIPKN7cutlass10bfloat16_tEECI1NS_12iter_adaptorIS4_S5_EEES4_,($_ZN7cutlass13device_kernelIN5flash19enable_sm80_to_sm89INS1_16FlashAttnBwdSm80INS1_25CollectiveMainloopBwdSm80ILi2ELi2EN4cute5tupleIJNS5_1CILi128EEES8_NS7_ILi64EEEEEENS_10bfloat16_tEfNS_4arch4Sm80ELb1ELb0ELb1ELb0ELb1ELb0ELb0ELb0ELi2ELi4ELi4ELi4ELb0EEENS1_21CollectiveEpilogueBwdISA_SB_SD_Li256ELb0ELb0ELi2EEENS1_25SingleTileBwdLPTSchedulerILb0ELi128ELb1EEEEEEEEEvNT_6ParamsE$_ZN4cute8gmem_ptrIPKN7cutlass9uint128_tEECI1NS_12iter_adaptorIS4_S5_EEES4_ - $_ZN7cutlass13device_kernelIN5flash19enable_sm80_to_sm89INS1_16FlashAttnBwdSm80INS1_25CollectiveMainloopBwdSm80ILi2ELi2EN4cute5tupleIJNS5_1CILi128EEES8_NS7_ILi64EEEEEENS_10bfloat16_tEfNS_4arch4Sm80ELb1ELb0ELb1ELb0ELb1ELb0ELb0ELb0ELi2ELi4ELi4ELi4ELb0EEENS1_21CollectiveEpilogueBwdISA_SB_SD_Li256ELb0ELb0ELi2EEENS1_25SingleTileBwdLPTSchedulerILb0ELi128ELb1EEEEEEEEEvNT_6ParamsE$_ZN4cute8gmem_ptrIPKN7cutlass10bfloat16_tEECI1NS_12iter_adaptorIS4_S5_EEES4_)
$_ZN7cutlass13device_kernelIN5flash19enable_sm80_to_sm89INS1_16FlashAttnBwdSm80INS1_25CollectiveMainloopBwdSm80ILi2ELi2EN4cute5tupleIJNS5_1CILi128EEES8_NS7_ILi64EEEEEENS_10bfloat16_tEfNS_4arch4Sm80ELb1ELb0ELb1ELb0ELb1ELb0ELb0ELb0ELi2ELi4ELi4ELi4ELb0EEENS1_21CollectiveEpilogueBwdISA_SB_SD_Li256ELb0ELb0ELi2EEENS1_25SingleTileBwdLPTSchedulerILb0ELi128ELb1EEEEEEEEEvNT_6ParamsE$_ZN4cute8gmem_ptrIPKN7cutlass10bfloat16_tEECI1NS_12iter_adaptorIS4_S5_EEES4_:
[----:B------:R-:W-:Y:S02]  /*bfe0*/  MOV R10, 0xc000 ;  /* 0x0000c000000a7802 */ /* 0x000fe40000000f00 */
[----:B------:R-:W-:Y:S05]  /*bff0*/  CALL.REL.NOINC `($_ZN7cutlass13device_kernelIN5flash19enable_sm80_to_sm89INS1_16FlashAttnBwdSm80INS1_25CollectiveMainloopBwdSm80ILi2ELi2EN4cute5tupleIJNS5_1CILi128EEES8_NS7_ILi64EEEEEENS_10bfloat16_tEfNS_4arch4Sm80ELb1ELb0ELb1ELb0ELb1ELb0ELb0ELb0ELi2ELi4ELi4ELi4ELb0EEENS1_21CollectiveEpilogueBwdISA_SB_SD_Li256ELb0ELb0ELi2EEENS1_25SingleTileBwdLPTSchedulerILb0ELi128ELb1EEEEEEEEEvNT_6ParamsE$_ZN4cute12iter_adaptorIPKN7cutlass10bfloat16_tENS_8gmem_ptrIS4_EEEC2ES4_) ;  /* 0xffffa97000007944 */ /* 0x000fea0003c3ffff */
[----:B------:R-:W-:-:S04]  /*c000*/  MOV R9, 0x0 ;  /* 0x0000000000097802 */ /* 0x000fc80000000f00 */
[----:B------:R-:W-:Y:S05]  /*c010*/  RET.REL.NODEC R8 `(_ZN7cutlass13device_kernelIN5flash19enable_sm80_to_sm89INS1_16FlashAttnBwdSm80INS1_25CollectiveMainloopBwdSm80ILi2ELi2EN4cute5tupleIJNS5_1CILi128EEES8_NS7_ILi64EEEEEENS_10bfloat16_tEfNS_4arch4Sm80ELb1ELb0ELb1ELb0ELb1ELb0ELb0ELb0ELi2ELi4ELi4ELi4ELb0EEENS1_21CollectiveEpilogueBwdISA_SB_SD_Li256ELb0ELb0ELi2EEENS1_25SingleTileBwdLPTSchedulerILb0ELi128ELb1EEEEEEEEEvNT_6ParamsE) ;  /* 0xffff3fe008007950 */ /* 0x000fea0003c3ffff */
        .type           $_ZN7cutlass13device_kernelIN5flash19enable_sm80_to_sm89INS1_16FlashAttnBwdSm80INS1_25CollectiveMainloopBwdSm80ILi2ELi2EN4cute5tupleIJNS5_1CILi128EEES8_NS7_ILi64EEEEEENS_10bfloat16_tEfNS_4arch4Sm80ELb1ELb0ELb1ELb0ELb1ELb0ELb0ELb0ELi2ELi4ELi4ELi4ELb0EEENS1_21CollectiveEpilogueBwdISA_SB_SD_Li256ELb0ELb0ELi2EEENS1_25SingleTileBwdLPTSchedulerILb0ELi128ELb1EEEEEEEEEvNT_6ParamsE$_ZN4cute8gmem_ptrIPKN7cutlass9uint128_tEECI1NS_12iter_adaptorIS4_S5_EEES4_,@function
        .size           $_ZN7cutlass13device_kernelIN5flash19enable_sm80_to_sm89INS1_16FlashAttnBwdSm80INS1_25CollectiveMainloopBwdSm80ILi2ELi2EN4cute5tupleIJNS5_1CILi128EEES8_NS7_ILi64EEEEEENS_10bfloat16_tEfNS_4arch4Sm80ELb1ELb0ELb1ELb0ELb1ELb0ELb0ELb0ELi2ELi4ELi4ELi4ELb0EEENS1_21CollectiveEpilogueBwdISA_SB_SD_Li256ELb0ELb0ELi2EEENS1_25SingleTileBwdLPTSchedulerILb0ELi128ELb1EEEEEEEEEvNT_6ParamsE$_ZN4cute8gmem_ptrIPKN7cutlass9uint128_tEECI1NS_12iter_adaptorIS4_S5_EEES4_,($_ZN7cutlass13device_kernelIN5flash19enable_sm80_to_sm89INS1_16FlashAttnBwdSm80INS1_25CollectiveMainloopBwdSm80ILi2ELi2EN4cute5tupleIJNS5_1CILi128EEES8_NS7_ILi64EEEEEENS_10bfloat16_tEfNS_4arch4Sm80ELb1ELb0ELb1ELb0ELb1ELb0ELb0ELb0ELi2ELi4ELi4ELi4ELb0EEENS1_21CollectiveEpilogueBwdISA_SB_SD_Li256ELb0ELb0ELi2EEENS1_25SingleTileBwdLPTSchedulerILb0ELi128ELb1EEEEEEEEEvNT_6ParamsE$_ZN4cute8gmem_ptrIPKfECI1NS_12iter_adaptorIS2_S3_EEES2_ - $_ZN7cutlass13device_kernelIN5flash19enable_sm80_to_sm89INS1_16FlashAttnBwdSm80INS1_25CollectiveMainloopBwdSm80ILi2ELi2EN4cute5tupleIJNS5_1CILi128EEES8_NS7_ILi64EEEEEENS_10bfloat16_tEfNS_4arch4Sm80ELb1ELb0ELb1ELb0ELb1ELb0ELb0ELb0ELi2ELi4ELi4ELi4ELb0EEENS1_21CollectiveEpilogueBwdISA_SB_SD_Li256ELb0ELb0ELi2EEENS1_25SingleTileBwdLPTSchedulerILb0ELi128ELb1EEEEEEEEEvNT_6ParamsE$_ZN4cute8gmem_ptrIPKN7cutlass9uint128_tEECI1NS_12iter_adaptorIS4_S5_EEES4_)
$_ZN7cutlass13device_kernelIN5flash19enable_sm80_to_sm89INS1_16FlashAttnBwdSm80INS1_25CollectiveMainloopBwdSm80ILi2ELi2EN4cute5tupleIJNS5_1CILi128EEES8_NS7_ILi64EEEEEENS_10bfloat16_tEfNS_4arch4Sm80ELb1ELb0ELb1ELb0ELb1ELb0ELb0ELb0ELi2ELi4ELi4ELi4ELb0EEENS1_21CollectiveEpilogueBwdISA_SB_SD_Li256ELb0ELb0ELi2EEENS1_25SingleTileBwdLPTSchedulerILb0ELi128ELb1EEEEEEEEEvNT_6ParamsE$_ZN4cute8gmem_ptrIPKN7cutlass9uint128_tEECI1NS_12iter_adaptorIS4_S5_EEES4_:
[----:B------:R-:W-:Y:S02]  /*c020*/  MOV R10, 0xc040 ;  /* 0x0000c040000a7802 */ /* 0x000fe40000000f00 */
[----:B------:R-:W-:Y:S05]  /*c030*/  CALL.REL.NOINC `($_ZN7cutlass13device_kernelIN5flash19enable_sm80_to_sm89INS1_16FlashAttnBwdSm80INS1_25CollectiveMainloopBwdSm80ILi2ELi2EN4cute5tupleIJNS5_1CILi128EEES8_NS7_ILi64EEEEEENS_10bfloat16_tEfNS_4arch4Sm80ELb1ELb0ELb1ELb0ELb1ELb0ELb0ELb0ELi2ELi4ELi4ELi4ELb0EEENS1_21CollectiveEpilogueBwdISA_SB_SD_Li256ELb0ELb0ELi2EEENS1_25SingleTileBwdLPTSchedulerILb0ELi128ELb1EEEEEEEEEvNT_6ParamsE$_ZN4cute12iter_adaptorIPKN7cutlass9uint128_tENS_8gmem_ptrIS4_EEEC2ES4_) ;  /* 0xffffa99000007944 */ /* 0x000fea0003c3ffff */
[----:B------:R-:W-:-:S04]  /*c040*/  MOV R9, 0x0 ;  /* 0x0000000000097802 */ /* 0x000fc80000000f00 */
[----:B------:R-:W-:Y:S05]  /*c050*/  RET.REL.NODEC R8 `(_ZN7cutlass13device_kernelIN5flash19enable_sm80_to_sm89INS1_16FlashAttnBwdSm80INS1_25CollectiveMainloopBwdSm80ILi2ELi2EN4cute5tupleIJNS5_1CILi128EEES8_NS7_ILi64EEEEEENS_10bfloat16_tEfNS_4arch4Sm80ELb1ELb0ELb1ELb0ELb1ELb0ELb0ELb0ELi2ELi4ELi4ELi4ELb0EEENS1_21CollectiveEpilogueBwdISA_SB_SD_Li256ELb0ELb0ELi2EEENS1_25SingleTileBwdLPTSchedulerILb0ELi128ELb1EEEEEEEEEvNT_6ParamsE) ;  /* 0xffff3fa008007950 */ /* 0x000fea0003c3ffff */
        .type           $_ZN7cutlass13device_kernelIN5flash19enable_sm80_to_sm89INS1_16FlashAttnBwdSm80INS1_25CollectiveMainloopBwdSm80ILi2ELi2EN4cute5tupleIJNS5_1CILi128EEES8_NS7_ILi64EEEEEENS_10bfloat16_tEfNS_4arch4Sm80ELb1ELb0ELb1ELb0ELb1ELb0ELb0ELb0ELi2ELi4ELi4ELi4ELb0EEENS1_21CollectiveEpilogueBwdISA_SB_SD_Li256ELb0ELb0ELi2EEENS1_25SingleTileBwdLPTSchedulerILb0ELi128ELb1EEEEEEEEEvNT_6ParamsE$_ZN4cute8gmem_ptrIPKfECI1NS_12iter_adaptorIS2_S3_EEES2_,@function
        .size           $_ZN7cutlass13device_kernelIN5flash19enable_sm80_to_sm89INS1_16FlashAttnBwdSm80INS1_25CollectiveMainloopBwdSm80ILi2ELi2EN4cute5tupleIJNS5_1CILi128EEES8_NS7_ILi64EEEEEENS_10bfloat16_tEfNS_4arch4Sm80ELb1ELb0ELb1ELb0ELb1ELb0ELb0ELb0ELi2ELi4ELi4ELi4ELb0EEENS1_21CollectiveEpilogueBwdISA_SB_SD_Li256ELb0ELb0ELi2EEENS1_25SingleTileBwdLPTSchedulerILb0ELi128ELb1EEEEEEEEEvNT_6ParamsE$_ZN4cute8gmem_ptrIPKfECI1NS_12iter_adaptorIS2_S3_EEES2_,($_ZN7cutlass13device_kernelIN5flash19enable_sm80_to_sm89INS1_16FlashAttnBwdSm80INS1_25CollectiveMainloopBwdSm80ILi2ELi2EN4cute5tupleIJNS5_1CILi128EEES8_NS7_ILi64EEEEEENS_10bfloat16_tEfNS_4arch4Sm80ELb1ELb0ELb1ELb0ELb1ELb0ELb0ELb0ELi2ELi4ELi4ELi4ELb0EEENS1_21CollectiveEpilogueBwdISA_SB_SD_Li256ELb0ELb0ELi2EEENS1_25SingleTileBwdLPTSchedulerILb0ELi128ELb1EEEEEEEEEvNT_6ParamsE$_ZN4cute8gmem_ptrIPfECI1NS_12iter_adaptorIS1_S2_EEES1_ - $_ZN7cutlass13device_kernelIN5flash19enable_sm80_to_sm89INS1_16FlashAttnBwdSm80INS1_25CollectiveMainloopBwdSm80ILi2ELi2EN4cute5tupleIJNS5_1CILi128EEES8_NS7_ILi64EEEEEENS_10bfloat16_tEfNS_4arch4Sm80ELb1ELb0ELb1ELb0ELb1ELb0ELb0ELb0ELi2ELi4ELi4ELi4ELb0EEENS1_21CollectiveEpilogueBwdISA_SB_SD_Li256ELb0ELb0ELi2EEENS1_25SingleTileBwdLPTSchedulerILb0ELi128ELb1EEEEEEEEEvNT_6ParamsE$_ZN4cute8gmem_ptrIPKfECI1NS_12iter_adaptorIS2_S3_EEES2_)
$_ZN7cutlass13device_kernelIN5flash19enable_sm80_to_sm89INS1_16FlashAttnBwdSm80INS1_25CollectiveMainloopBwdSm80ILi2ELi2EN4cute5tupleIJNS5_1CILi128EEES8_NS7_ILi64EEEEEENS_10bfloat16_tEfNS_4arch4Sm80ELb1ELb0ELb1ELb0ELb1ELb0ELb0ELb0ELi2ELi4ELi4ELi4ELb0EEENS1_21CollectiveEpilogueBwdISA_SB_SD_Li256ELb0ELb0ELi2EEENS1_25SingleTileBwdLPTSchedulerILb0ELi128ELb1EEEEEEEEEvNT_6ParamsE$_ZN4cute8gmem_ptrIPKfECI1NS_12iter_adaptorIS2_S3_EEES2_:
[----:B------:R-:W-:Y:S02]  /*c060*/  MOV R10, 0xc080 ;  /* 0x0000c080000a7802 */ /* 0x000fe40000000f00 */
[----:B------:R-:W-:Y:S05]  /*c070*/  CALL.REL.NOINC `($_ZN7cutlass13device_kernelIN5flash19enable_sm80_to_sm89INS1_16FlashAttnBwdSm80INS1_25CollectiveMainloopBwdSm80ILi2ELi2EN4cute5tupleIJNS5_1CILi128EEES8_NS7_ILi64EEEEEENS_10bfloat16_tEfNS_4arch4Sm80ELb1ELb0ELb1ELb0ELb1ELb0ELb0ELb0ELi2ELi4ELi4ELi4ELb0EEENS1_21CollectiveEpilogueBwdISA_SB_SD_Li256ELb0ELb0ELi2EEENS1_25SingleTileBwdLPTSchedulerILb0ELi128ELb1EEEEEEEEEvNT_6ParamsE$_ZN4cute12iter_adaptorIPKfNS_8gmem_ptrIS2_EEEC2ES2_) ;  /* 0xffffa99000007944 */ /* 0x000fea0003c3ffff */
[----:B------:R-:W-:-:S04]  /*c080*/  MOV R9, 0x0 ;  /* 0x0000000000097802 */ /* 0x000fc80000000f00 */
[----:B------:R-:W-:Y:S05]  /*c090*/  RET.REL.NODEC R8 `(_ZN7cutlass13device_kernelIN5flash19enable_sm80_to_sm89INS1_16FlashAttnBwdSm80INS1_25CollectiveMainloopBwdSm80ILi2ELi2EN4cute5tupleIJNS5_1CILi128EEES8_NS7_ILi64EEEEEENS_10bfloat16_tEfNS_4arch4Sm80ELb1ELb0ELb1ELb0ELb1ELb0ELb0ELb0ELi2ELi4ELi4ELi4ELb0EEENS1_21CollectiveEpilogueBwdISA_SB_SD_Li256ELb0ELb0ELi2EEENS1_25SingleTileBwdLPTSchedulerILb0ELi128ELb1EEEEEEEEEvNT_6ParamsE) ;  /* 0xffff3f6008007950 */ /* 0x000fea0003c3ffff */
        .type           $_ZN7cutlass13device_kernelIN5flash19enable_sm80_to_sm89INS1_16FlashAttnBwdSm80INS1_25CollectiveMainloopBwdSm80ILi2ELi2EN4cute5tupleIJNS5_1CILi128EEES8_NS7_ILi64EEEEEENS_10bfloat16_tEfNS_4arch4Sm80ELb1ELb0ELb1ELb0ELb1ELb0ELb0ELb0ELi2ELi4ELi4ELi4ELb0EEENS1_21CollectiveEpilogueBwdISA_SB_SD_Li256ELb0ELb0ELi2EEENS1_25SingleTileBwdLPTSchedulerILb0ELi128ELb1EEEEEEEEEvNT_6ParamsE$_ZN4cute8gmem_ptrIPfECI1NS_12iter_adaptorIS1_S2_EEES1_,@function
        .size           $_ZN7cutlass13device_kernelIN5flash19enable_sm80_to_sm89INS1_16FlashAttnBwdSm80INS1_25CollectiveMainloopBwdSm80ILi2ELi2EN4cute5tupleIJNS5_1CILi128EEES8_NS7_ILi64EEEEEENS_10bfloat16_tEfNS_4arch4Sm80ELb1ELb0ELb1ELb0ELb1ELb0ELb0ELb0ELi2ELi4ELi4ELi4ELb0EEENS1_21CollectiveEpilogueBwdISA_SB_SD_Li256ELb0ELb0ELi2EEENS1_25SingleTileBwdLPTSchedulerILb0ELi128ELb1EEEEEEEEEvNT_6ParamsE$_ZN4cute8gmem_ptrIPfECI1NS_12iter_adaptorIS1_S2_EEES1_,($_ZN7cutlass13device_kernelIN5flash19enable_sm80_to_sm89INS1_16FlashAttnBwdSm80INS1_25CollectiveMainloopBwdSm80ILi2ELi2EN4cute5tupleIJNS5_1CILi128EEES8_NS7_ILi64EEEEEENS_10bfloat16_tEfNS_4arch4Sm80ELb1ELb0ELb1ELb0ELb1ELb0ELb0ELb0ELi2ELi4ELi4ELi4ELb0EEENS1_21CollectiveEpilogueBwdISA_SB_SD_Li256ELb0ELb0ELi2EEENS1_25SingleTileBwdLPTSchedulerILb0ELi128ELb1EEEEEEEEEvNT_6ParamsE$_ZN4cute8smem_ptrIPN7cutlass10bfloat16_tEECI1NS_12iter_adaptorIS3_S4_EEES3_ - $_ZN7cutlass13device_kernelIN5flash19enable_sm80_to_sm89INS1_16FlashAttnBwdSm80INS1_25CollectiveMainloopBwdSm80ILi2ELi2EN4cute5tupleIJNS5_1CILi128EEES8_NS7_ILi64EEEEEENS_10bfloat16_tEfNS_4arch4Sm80ELb1ELb0ELb1ELb0ELb1ELb0ELb0ELb0ELi2ELi4ELi4ELi4ELb0EEENS1_21CollectiveEpilogueBwdISA_SB_SD_Li256ELb0ELb0ELi2EEENS1_25SingleTileBwdLPTSchedulerILb0ELi128ELb1EEEEEEEEEvNT_6ParamsE$_ZN4cute8gmem_ptrIPfECI1NS_12iter_adaptorIS1_S2_EEES1_)
$_ZN7cutlass13device_kernelIN5flash19enable_sm80_to_sm89INS1_16FlashAttnBwdSm80INS1_25CollectiveMainloopBwdSm80ILi2ELi2EN4cute5tupleIJNS5_1CILi128EEES8_NS7_ILi64EEEEEENS_10bfloat16_tEfNS_4arch4Sm80ELb1ELb0ELb1ELb0ELb1ELb0ELb0ELb0ELi2ELi4ELi4ELi4ELb0EEENS1_21CollectiveEpilogueBwdISA_SB_SD_Li256ELb0ELb0ELi2EEENS1_25SingleTileBwdLPTSchedulerILb0ELi128ELb1EEEEEEEEEvNT_6ParamsE$_ZN4cute8gmem_ptrIPfECI1NS_12iter_adaptorIS1_S2_EEES1_:
[----:B------:R-:W-:Y:S02]  /*c0a0*/  MOV R4, 0xc0c0 ;  /* 0x0000c0c000047802 */ /* 0x000fe40000000f00 */
[----:B------:R-:W-:Y:S05]  /*c0b0*/  CALL.REL.NOINC `($_ZN7cutlass13device_kernelIN5flash19enable_sm80_to_sm89INS1_16FlashAttnBwdSm80INS1_25CollectiveMainloopBwdSm80ILi2ELi2EN4cute5tupleIJNS5_1CILi128EEES8_NS7_ILi64EEEEEENS_10bfloat16_tEfNS_4arch4Sm80ELb1ELb0ELb1ELb0ELb1ELb0ELb0ELb0ELi2ELi4ELi4ELi4ELb0EEENS1_21CollectiveEpilogueBwdISA_SB_SD_Li256ELb0ELb0ELi2EEENS1_25SingleTileBwdLPTSchedulerILb0ELi128ELb1EEEEEEEEEvNT_6ParamsE$_ZN4cute12iter_adaptorIPfNS_8gmem_ptrIS1_EEEC2ES1_) ;  /* 0xffffaa1000007944 */ /* 0x000fea0003c3ffff */
[----:B------:R-:W-:-:S04]  /*c0c0*/  MOV R9, 0x0 ;  /* 0x0000000000097802 */ /* 0x000fc80000000f00 */
[----:B------:R-:W-:Y:S05]  /*c0d0*/  RET.REL.NODEC R8 `(_ZN7cutlass13device_kernelIN5flash19enable_sm80_to_sm89INS1_16FlashAttnBwdSm80INS1_25CollectiveMainloopBwdSm80ILi2ELi2EN4cute5tupleIJNS5_1CILi128EEES8_NS7_ILi64EEEEEENS_10bfloat16_tEfNS_4arch4Sm80ELb1ELb0ELb1ELb0ELb1ELb0ELb0ELb0ELi2ELi4ELi4ELi4ELb0EEENS1_21CollectiveEpilogueBwdISA_SB_SD_Li256ELb0ELb0ELi2EEENS1_25SingleTileBwdLPTSchedulerILb0ELi128ELb1EEEEEEEEEvNT_6ParamsE) ;  /* 0xffff3f2008007950 */ /* 0x000fea0003c3ffff */
        .type           $_ZN7cutlass13device_kernelIN5flash19enable_sm80_to_sm89INS1_16FlashAttnBwdSm80INS1_25CollectiveMainloopBwdSm80ILi2ELi2EN4cute5tupleIJNS5_1CILi128EEES8_NS7_ILi64EEEEEENS_10bfloat16_tEfNS_4arch4Sm80ELb1ELb0ELb1ELb0ELb1ELb0ELb0ELb0ELi2ELi4ELi4ELi4ELb0EEENS1_21CollectiveEpilogueBwdISA_SB_SD_Li256ELb0ELb0ELi2EEENS1_25SingleTileBwdLPTSchedulerILb0ELi128ELb1EEEEEEEEEvNT_6ParamsE$_ZN4cute8smem_ptrIPN7cutlass10bfloat16_tEECI1NS_12iter_adaptorIS3_S4_EEES3_,@function
        .size           $_ZN7cutlass13device_kernelIN5flash19enable_sm80_to_sm89INS1_16FlashAttnBwdSm80INS1_25CollectiveMainloopBwdSm80ILi2ELi2EN4cute5tupleIJNS5_1CILi128EEES8_NS7_ILi64EEEEEENS_10bfloat16_tEfNS_4arch4Sm80ELb1ELb0ELb1ELb0ELb1ELb0ELb0ELb0ELi2ELi4ELi4ELi4ELb0EEENS1_21CollectiveEpilogueBwdISA_SB_SD_Li256ELb0ELb0ELi2EEENS1_25SingleTileBwdLPTSchedulerILb0ELi128ELb1EEEEEEEEEvNT_6ParamsE$_ZN4cute8smem_ptrIPN7cutlass10bfloat16_tEECI1NS_12iter_adaptorIS3_S4_EEES3_,($_ZN7cutlass13device_kernelIN5flash19enable_sm80_to_sm89INS1_16FlashAttnBwdSm80INS1_25CollectiveMainloopBwdSm80ILi2ELi2EN4cute5tupleIJNS5_1CILi128EEES8_NS7_ILi64EEEEEENS_10bfloat16_tEfNS_4arch4Sm80ELb1ELb0ELb1ELb0ELb1ELb0ELb0ELb0ELi2ELi4ELi4ELi4ELb0EEENS1_21CollectiveEpilogueBwdISA_SB_SD_Li256ELb0ELb0ELi2EEENS1_25SingleTileBwdLPTSchedulerILb0ELi128ELb1EEEEEEEEEvNT_6ParamsE$_ZN4cute8smem_ptrIPN7cutlass9uint128_tEECI1NS_12iter_adaptorIS3_S4_EEES3_ - $_ZN7cutlass13device_kernelIN5flash19enable_sm80_to_sm89INS1_16FlashAttnBwdSm80INS1_25CollectiveMainloopBwdSm80ILi2ELi2EN4cute5tupleIJNS5_1CILi128EEES8_NS7_ILi64EEEEEENS_10bfloat16_tEfNS_4arch4Sm80ELb1ELb0ELb1ELb0ELb1ELb0ELb0ELb0ELi2ELi4ELi4ELi4ELb0EEENS1_21CollectiveEpilogueBwdISA_SB_SD_Li256ELb0ELb0ELi2EEENS1_25SingleTileBwdLPTSchedulerILb0ELi128ELb1EEEEEEEEEvNT_6ParamsE$_ZN4cute8smem_ptrIPN7cutlass10bfloat16_tEECI1NS_12iter_adaptorIS3_S4_EEES3_)
$_ZN7cutlass13device_kernelIN5flash19enable_sm80_to_sm89INS1_16FlashAttnBwdSm80INS1_25CollectiveMainloopBwdSm80ILi2ELi2EN4cute5tupleIJNS5_1CILi128EEES8_NS7_ILi64EEEEEENS_10bfloat16_tEfNS_4arch4Sm80ELb1ELb0ELb1ELb0ELb1ELb0ELb0ELb0ELi2ELi4ELi4ELi4ELb0EEENS1_21CollectiveEpilogueBwdISA_SB_SD_Li256ELb0ELb0ELi2EEENS1_25SingleTileBwdLPTSchedulerILb0ELi128ELb1EEEEEEEEEvNT_6ParamsE$_ZN4cute8smem_ptrIPN7cutlass10bfloat16_tEECI1NS_12iter_adaptorIS3_S4_EEES3_:
[----:B------:R-:W-:Y:S02]  /*c0e0*/  MOV R10, 0xc100 ;  /* 0x0000c100000a7802 */ /* 0x000fe40000000f00 */
[----:B------:R-:W-:Y:S05]  /*c0f0*/  CALL.REL.NOINC `($_ZN7cutlass13device_kernelIN5flash19enable_sm80_to_sm89INS1_16FlashAttnBwdSm80INS1_25CollectiveMainloopBwdSm80ILi2ELi2EN4cute5tupleIJNS5_1CILi128EEES8_NS7_ILi64EEEEEENS_10bfloat16_tEfNS_4arch4Sm80ELb1ELb0ELb1ELb0ELb1ELb0ELb0ELb0ELi2ELi4ELi4ELi4ELb0EEENS1_21CollectiveEpilogueBwdISA_SB_SD_Li256ELb0ELb0ELi2EEENS1_25SingleTileBwdLPTSchedulerILb0ELi128ELb1EEEEEEEEEvNT_6ParamsE$_ZN4cute12iter_adaptorIPN7cutlass10bfloat16_tENS_8smem_ptrIS3_EEEC2ES3_) ;  /* 0xffffa95000007944 */ /* 0x000fea0003c3ffff */
[----:B------:R-:W-:-:S04]  /*c100*/  MOV R9, 0x0 ;  /* 0x0000000000097802 */ /* 0x000fc80000000f00 */
[----:B------:R-:W-:Y:S05]  /*c110*/  RET.REL.NODEC R8 `(_ZN7cutlass13device_kernelIN5flash19enable_sm80_to_sm89INS1_16FlashAttnBwdSm80INS1_25CollectiveMainloopBwdSm80ILi2ELi2EN4cute5tupleIJNS5_1CILi128EEES8_NS7_ILi64EEEEEENS_10bfloat16_tEfNS_4arch4Sm80ELb1ELb0ELb1ELb0ELb1ELb0ELb0ELb0ELi2ELi4ELi4ELi4ELb0EEENS1_21CollectiveEpilogueBwdISA_SB_SD_Li256ELb0ELb0ELi2EEENS1_25SingleTileBwdLPTSchedulerILb0ELi128ELb1EEEEEEEEEvNT_6ParamsE) ;  /* 0xffff3ee008007950 */ /* 0x000fea0003c3ffff */
        .type           $_ZN7cutlass13device_kernelIN5flash19enable_sm80_to_sm89INS1_16FlashAttnBwdSm80INS1_25CollectiveMainloopBwdSm80ILi2ELi2EN4cute5tupleIJNS5_1CILi128EEES8_NS7_ILi64EEEEEENS_10bfloat16_tEfNS_4arch4Sm80ELb1ELb0ELb1ELb0ELb1ELb0ELb0ELb0ELi2ELi4ELi4ELi4ELb0EEENS1_21CollectiveEpilogueBwdISA_SB_SD_Li256ELb0ELb0ELi2EEENS1_25SingleTileBwdLPTSchedulerILb0ELi128ELb1EEEEEEEEEvNT_6ParamsE$_ZN4cute8smem_ptrIPN7cutlass9uint128_tEECI1NS_12iter_adaptorIS3_S4_EEES3_,@function
        .size           $_ZN7cutlass13device_kernelIN5flash19enable_sm80_to_sm89INS1_16FlashAttnBwdSm80INS1_25CollectiveMainloopBwdSm80ILi2ELi2EN4cute5tupleIJNS5_1CILi128EEES8_NS7_ILi64EEEEEENS_10bfloat16_tEfNS_4arch4Sm80ELb1ELb0ELb1ELb0ELb1ELb0ELb0ELb0ELi2ELi4ELi4ELi4ELb0EEENS1_21CollectiveEpilogueBwdISA_SB_SD_Li256ELb0ELb0ELi2EEENS1_25SingleTileBwdLPTSchedulerILb0ELi128ELb1EEEEEEEEEvNT_6ParamsE$_ZN4cute8smem_ptrIPN7cutlass9uint128_tEECI1NS_12iter_adaptorIS3_S4_EEES3_,($_ZN7cutlass13device_kernelIN5flash19enable_sm80_to_sm89INS1_16FlashAttnBwdSm80INS1_25CollectiveMainloopBwdSm80ILi2ELi2EN4cute5tupleIJNS5_1CILi128EEES8_NS7_ILi64EEEEEENS_10bfloat16_tEfNS_4arch4Sm80ELb1ELb0ELb1ELb0ELb1ELb0ELb0ELb0ELi2ELi4ELi4ELi4ELb0EEENS1_21CollectiveEpilogueBwdISA_SB_SD_Li256ELb0ELb0ELi2EEENS1_25SingleTileBwdLPTSchedulerILb0ELi128ELb1EEEEEEEEEvNT_6ParamsE$_ZN4cute8smem_ptrIPfECI1NS_12iter_adaptorIS1_S2_EEES1_ - $_ZN7cutlass13device_kernelIN5flash19enable_sm80_to_sm89INS1_16FlashAttnBwdSm80INS1_25CollectiveMainloopBwdSm80ILi2ELi2EN4cute5tupleIJNS5_1CILi128EEES8_NS7_ILi64EEEEEENS_10bfloat16_tEfNS_4arch4Sm80ELb1ELb0ELb1ELb0ELb1ELb0ELb0ELb0ELi2ELi4ELi4ELi4ELb0EEENS1_21CollectiveEpilogueBwdISA_SB_SD_Li256ELb0ELb0ELi2EEENS1_25SingleTileBwdLPTSchedulerILb0ELi128ELb1EEEEEEEEEvNT_6ParamsE$_ZN4cute8smem_ptrIPN7cutlass9uint128_tEECI1NS_12iter_adaptorIS3_S4_EEES3_)
$_ZN7cutlass13device_kernelIN5flash19enable_sm80_to_sm89INS1_16FlashAttnBwdSm80INS1_25CollectiveMainloopBwdSm80ILi2ELi2EN4cute5tupleIJNS5_1CILi128EEES8_NS7_ILi64EEEEEENS_10bfloat16_tEfNS_4arch4Sm80ELb1ELb0ELb1ELb0ELb1ELb0ELb0ELb0ELi2ELi4ELi4ELi4ELb0EEENS1_21CollectiveEpilogueBwdISA_SB_SD_Li256ELb0ELb0ELi2EEENS1_25SingleTileBwdLPTSchedulerILb0ELi128ELb1EEEEEEEEEvNT_6ParamsE$_ZN4cute8smem_ptrIPN7cutlass9uint128_tEECI1NS_12iter_adaptorIS3_S4_EEES3_:
[----:B------:R-:W-:Y:S02]  /*c120*/  MOV R8, 0xc140 ;  /* 0x0000c14000087802 */ /* 0x000fe40000000f00 */
[----:B------:R-:W-:Y:S05]  /*c130*/  CALL.REL.NOINC `($_ZN7cutlass13device_kernelIN5flash19enable_sm80_to_sm89INS1_16FlashAttnBwdSm80INS1_25CollectiveMainloopBwdSm80ILi2ELi2EN4cute5tupleIJNS5_1CILi128EEES8_NS7_ILi64EEEEEENS_10bfloat16_tEfNS_4arch4Sm80ELb1ELb0ELb1ELb0ELb1ELb0ELb0ELb0ELi2ELi4ELi4ELi4ELb0EEENS1_21CollectiveEpilogueBwdISA_SB_SD_Li256ELb0ELb0ELi2EEENS1_25SingleTileBwdLPTSchedulerILb0ELi128ELb1EEEEEEEEEvNT_6ParamsE$_ZN4cute12iter_adaptorIPN7cutlass9uint128_tENS_8smem_ptrIS3_EEEC2ES3_) ;  /* 0xffffa95000007944 */ /* 0x000fea0003c3ffff */
[----:B------:R-:W-:-:S04]  /*c140*/  MOV R7, 0x0 ;  /* 0x0000000000077802 */ /* 0x000fc80000000f00 */
[----:B------:R-:W-:Y:S05]  /*c150*/  RET.REL.NODEC R6 `(_ZN7cutlass13device_kernelIN5flash19enable_sm80_to_sm89INS1_16FlashAttnBwdSm80INS1_25CollectiveMainloopBwdSm80ILi2ELi2EN4cute5tupleIJNS5_1CILi128EEES8_NS7_ILi64EEEEEENS_10bfloat16_tEfNS_4arch4Sm80ELb1ELb0ELb1ELb0ELb1ELb0ELb0ELb0ELi2ELi4ELi4ELi4ELb0EEENS1_21CollectiveEpilogueBwdISA_SB_SD_Li256ELb0ELb0ELi2EEENS1_25SingleTileBwdLPTSchedulerILb0ELi128ELb1EEEEEEEEEvNT_6ParamsE) ;  /* 0xffff3ea006007950 */ /* 0x000fea0003c3ffff */
        .type           $_ZN7cutlass13device_kernelIN5flash19enable_sm80_to_sm89INS1_16FlashAttnBwdSm80INS1_25CollectiveMainloopBwdSm80ILi2ELi2EN4cute5tupleIJNS5_1CILi128EEES8_NS7_ILi64EEEEEENS_10bfloat16_tEfNS_4arch4Sm80ELb1ELb0ELb1ELb0ELb1ELb0ELb0ELb0ELi2ELi4ELi4ELi4ELb0EEENS1_21CollectiveEpilogueBwdISA_SB_SD_Li256ELb0ELb0ELi2EEENS1_25SingleTileBwdLPTSchedulerILb0ELi128ELb1EEEEEEEEEvNT_6ParamsE$_ZN4cute8smem_ptrIPfECI1NS_12iter_adaptorIS1_S2_EEES1_,@function
        .size           $_ZN7cutlass13device_kernelIN5flash19enable_sm80_to_sm89INS1_16FlashAttnBwdSm80INS1_25CollectiveMainloopBwdSm80ILi2ELi2EN4cute5tupleIJNS5_1CILi128EEES8_NS7_ILi64EEEEEENS_10bfloat16_tEfNS_4arch4Sm80ELb1ELb0ELb1ELb0ELb1ELb0ELb0ELb0ELi2ELi4ELi4ELi4ELb0EEENS1_21CollectiveEpilogueBwdISA_SB_SD_Li256ELb0ELb0ELi2EEENS1_25SingleTileBwdLPTSchedulerILb0ELi128ELb1EEEEEEEEEvNT_6ParamsE$_ZN4cute8smem_ptrIPfECI1NS_12iter_adaptorIS1_S2_EEES1_,($_ZN7cutlass13device_kernelIN5flash19enable_sm80_to_sm89INS1_16FlashAttnBwdSm80INS1_25CollectiveMainloopBwdSm80ILi2ELi2EN4cute5tupleIJNS5_1CILi128EEES8_NS7_ILi64EEEEEENS_10bfloat16_tEfNS_4arch4Sm80ELb1ELb0ELb1ELb0ELb1ELb0ELb0ELb0ELi2ELi4ELi4ELi4ELb0EEENS1_21CollectiveEpilogueBwdISA_SB_SD_Li256ELb0ELb0ELi2EEENS1_25SingleTileBwdLPTSchedulerILb0ELi128ELb1EEEEEEEEEvNT_6ParamsE$_ZN4cute8smem_ptrIPjECI1NS_12iter_adaptorIS1_S2_EEES1_ - $_ZN7cutlass13device_kernelIN5flash19enable_sm80_to_sm89INS1_16FlashAttnBwdSm80INS1_25CollectiveMainloopBwdSm80ILi2ELi2EN4cute5tupleIJNS5_1CILi128EEES8_NS7_ILi64EEEEEENS_10bfloat16_tEfNS_4arch4Sm80ELb1ELb0ELb1ELb0ELb1ELb0ELb0ELb0ELi2ELi4ELi4ELi4ELb0EEENS1_21CollectiveEpilogueBwdISA_SB_SD_Li256ELb0ELb0ELi2EEENS1_25SingleTileBwdLPTSchedulerILb0ELi128ELb1EEEEEEEEEvNT_6ParamsE$_ZN4cute8smem_ptrIPfECI1NS_12iter_adaptorIS1_S2_EEES1_)
$_ZN7cutlass13device_kernelIN5flash19enable_sm80_to_sm89INS1_16FlashAttnBwdSm80INS1_25CollectiveMainloopBwdSm80ILi2ELi2EN4cute5tupleIJNS5_1CILi128EEES8_NS7_ILi64EEEEEENS_10bfloat16_tEfNS_4arch4Sm80ELb1ELb0ELb1ELb0ELb1ELb0ELb0ELb0ELi2ELi4ELi4ELi4ELb0EEENS1_21CollectiveEpilogueBwdISA_SB_SD_Li256ELb0ELb0ELi2EEENS1_25SingleTileBwdLPTSchedulerILb0ELi128ELb1EEEEEEEEEvNT_6ParamsE$_ZN4cute8smem_ptrIPfECI1NS_12iter_adaptorIS1_S2_EEES1_:
[----:B------:R-:W-:Y:S02]  /*c160*/  MOV R10, 0xc180 ;  /* 0x0000c180000a7802 */ /* 0x000fe40000000f00 */
[----:B------:R-:W-:Y:S05]  /*c170*/  CALL.REL.NOINC `($_ZN7cutlass13device_kernelIN5flash19enable_sm80_to_sm89INS1_16FlashAttnBwdSm80INS1_25CollectiveMainloopBwdSm80ILi2ELi2EN4cute5tupleIJNS5_1CILi128EEES8_NS7_ILi64EEEEEENS_10bfloat16_tEfNS_4arch4Sm80ELb1ELb0ELb1ELb0ELb1ELb0ELb0ELb0ELi2ELi4ELi4ELi4ELb0EEENS1_21CollectiveEpilogueBwdISA_SB_SD_Li256ELb0ELb0ELi2EEENS1_25SingleTileBwdLPTSchedulerILb0ELi128ELb1EEEEEEEEEvNT_6ParamsE$_ZN4cute12iter_adaptorIPfNS_8smem_ptrIS1_EEEC2ES1_) ;  /* 0xffffa99000007944 */ /* 0x000fea0003c3ffff */
[----:B------:R-:W-:-:S04]  /*c180*/  MOV R9, 0x0 ;  /* 0x0000000000097802 */ /* 0x000fc80000000f00 */
[----:B------:R-:W-:Y:S05]  /*c190*/  RET.REL.NODEC R8 `(_ZN7cutlass13device_kernelIN5flash19enable_sm80_to_sm89INS1_16FlashAttnBwdSm80INS1_25CollectiveMainloopBwdSm80ILi2ELi2EN4cute5tupleIJNS5_1CILi128EEES8_NS7_ILi64EEEEEENS_10bfloat16_tEfNS_4arch4Sm80ELb1ELb0ELb1ELb0ELb1ELb0ELb0ELb0ELi2ELi4ELi4ELi4ELb0EEENS1_21CollectiveEpilogueBwdISA_SB_SD_Li256ELb0ELb0ELi2EEENS1_25SingleTileBwdLPTSchedulerILb0ELi128ELb1EEEEEEEEEvNT_6ParamsE) ;  /* 0xffff3e6008007950 */ /* 0x000fea0003c3ffff */
        .type           $_ZN7cutlass13device_kernelIN5flash19enable_sm80_to_sm89INS1_16FlashAttnBwdSm80INS1_25CollectiveMainloopBwdSm80ILi2ELi2EN4cute5tupleIJNS5_1CILi128EEES8_NS7_ILi64EEEEEENS_10bfloat16_tEfNS_4arch4Sm80ELb1ELb0ELb1ELb0ELb1ELb0ELb0ELb0ELi2ELi4ELi4ELi4ELb0EEENS1_21CollectiveEpilogueBwdISA_SB_SD_Li256ELb0ELb0ELi2EEENS1_25SingleTileBwdLPTSchedulerILb0ELi128ELb1EEEEEEEEEvNT_6ParamsE$_ZN4cute8smem_ptrIPjECI1NS_12iter_adaptorIS1_S2_EEES1_,@function
        .size           $_ZN7cutlass13device_kernelIN5flash19enable_sm80_to_sm89INS1_16FlashAttnBwdSm80INS1_25CollectiveMainloopBwdSm80ILi2ELi2EN4cute5tupleIJNS5_1CILi128EEES8_NS7_ILi64EEEEEENS_10bfloat16_tEfNS_4arch4Sm80ELb1ELb0ELb1ELb0ELb1ELb0ELb0ELb0ELi2ELi4ELi4ELi4ELb0EEENS1_21CollectiveEpilogueBwdISA_SB_SD_Li256ELb0ELb0ELi2EEENS1_25SingleTileBwdLPTSchedulerILb0ELi128ELb1EEEEEEEEEvNT_6ParamsE$_ZN4cute8smem_ptrIPjECI1NS_12iter_adaptorIS1_S2_EEES1_,($_ZN7cutlass13device_kernelIN5flash19enable_sm80_to_sm89INS1_16FlashAttnBwdSm80INS1_25CollectiveMainloopBwdSm80ILi2ELi2EN4cute5tupleIJNS5_1CILi128EEES8_NS7_ILi64EEEEEENS_10bfloat16_tEfNS_4arch4Sm80ELb1ELb0ELb1ELb0ELb1ELb0ELb0ELb0ELi2ELi4ELi4ELi4ELb0EEENS1_21CollectiveEpilogueBwdISA_SB_SD_Li256ELb0ELb0ELi2EEENS1_25SingleTileBwdLPTSchedulerILb0ELi128ELb1EEEEEEEEEvNT_6ParamsE$_ZN73_INTERNAL_24fd9406_37_flash_bwd_hdim64_bf16_softcap_sm80_cu_3fbc093a_291814__viaddmin_s32Eiii - $_ZN7cutlass13device_kernelIN5flash19enable_sm80_to_sm89INS1_16FlashAttnBwdSm80INS1_25CollectiveMainloopBwdSm80ILi2ELi2EN4cute5tupleIJNS5_1CILi128EEES8_NS7_ILi64EEEEEENS_10bfloat16_tEfNS_4arch4Sm80ELb1ELb0ELb1ELb0ELb1ELb0ELb0ELb0ELi2ELi4ELi4ELi4ELb0EEENS1_21CollectiveEpilogueBwdISA_SB_SD_Li256ELb0ELb0ELi2EEENS1_25SingleTileBwdLPTSchedulerILb0ELi128ELb1EEEEEEEEEvNT_6ParamsE$_ZN4cute8smem_ptrIPjECI1NS_12iter_adaptorIS1_S2_EEES1_)
$_ZN7cutlass13device_kernelIN5flash19enable_sm80_to_sm89INS1_16FlashAttnBwdSm80INS1_25CollectiveMainloopBwdSm80ILi2ELi2EN4cute5tupleIJNS5_1CILi128EEES8_NS7_ILi64EEEEEENS_10bfloat16_tEfNS_4arch4Sm80ELb1ELb0ELb1ELb0ELb1ELb0ELb0ELb0ELi2ELi4ELi4ELi4ELb0EEENS1_21CollectiveEpilogueBwdISA_SB_SD_Li256ELb0ELb0ELi2EEENS1_25SingleTileBwdLPTSchedulerILb0ELi128ELb1EEEEEEEEEvNT_6ParamsE$_ZN4cute8smem_ptrIPjECI1NS_12iter_adaptorIS1_S2_EEES1_:
[----:B------:R-:W-:Y:S02]  /*c1a0*/  MOV R10, 0xc1c0 ;  /* 0x0000c1c0000a7802 */ /* 0x000fe40000000f00 */
[----:B------:R-:W-:Y:S05]  /*c1b0*/  CALL.REL.NOINC `($_ZN7cutlass13device_kernelIN5flash19enable_sm80_to_sm89INS1_16FlashAttnBwdSm80INS1_25CollectiveMainloopBwdSm80ILi2ELi2EN4cute5tupleIJNS5_1CILi128EEES8_NS7_ILi64EEEEEENS_10bfloat16_tEfNS_4arch4Sm80ELb1ELb0ELb1ELb0ELb1ELb0ELb0ELb0ELi2ELi4ELi4ELi4ELb0EEENS1_21CollectiveEpilogueBwdISA_SB_SD_Li256ELb0ELb0ELi2EEENS1_25SingleTileBwdLPTSchedulerILb0ELi128ELb1EEEEEEEEEvNT_6ParamsE$_ZN4cute12iter_adaptorIPjNS_8smem_ptrIS1_EEEC2ES1_) ;  /* 0xffffa99000007944 */ /* 0x000fea0003c3ffff */
[----:B------:R-:W-:-:S04]  /*c1c0*/  MOV R9, 0x0 ;  /* 0x0000000000097802 */ /* 0x000fc80000000f00 */
[----:B------:R-:W-:Y:S05]  /*c1d0*/  RET.REL.NODEC R8 `(_ZN7cutlass13device_kernelIN5flash19enable_sm80_to_sm89INS1_16FlashAttnBwdSm80INS1_25CollectiveMainloopBwdSm80ILi2ELi2EN4cute5tupleIJNS5_1CILi128EEES8_NS7_ILi64EEEEEENS_10bfloat16_tEfNS_4arch4Sm80ELb1ELb0ELb1ELb0ELb1ELb0ELb0ELb0ELi2ELi4ELi4ELi4ELb0EEENS1_21CollectiveEpilogueBwdISA_SB_SD_Li256ELb0ELb0ELi2EEENS1_25SingleTileBwdLPTSchedulerILb0ELi128ELb1EEEEEEEEEvNT_6ParamsE) ;  /* 0xffff3e2008007950 */ /* 0x000fea0003c3ffff */
        .type           $_ZN7cutlass13device_kernelIN5flash19enable_sm80_to_sm89INS1_16FlashAttnBwdSm80INS1_25CollectiveMainloopBwdSm80ILi2ELi2EN4cute5tupleIJNS5_1CILi128EEES8_NS7_ILi64EEEEEENS_10bfloat16_tEfNS_4arch4Sm80ELb1ELb0ELb1ELb0ELb1ELb0ELb0ELb0ELi2ELi4ELi4ELi4ELb0EEENS1_21CollectiveEpilogueBwdISA_SB_SD_Li256ELb0ELb0ELi2EEENS1_25SingleTileBwdLPTSchedulerILb0ELi128ELb1EEEEEEEEEvNT_6ParamsE$_ZN73_INTERNAL_24fd9406_37_flash_bwd_hdim64_bf16_softcap_sm80_cu_3fbc093a_291814__viaddmin_s32Eiii,@function
        .size           $_ZN7cutlass13device_kernelIN5flash19enable_sm80_to_sm89INS1_16FlashAttnBwdSm80INS1_25CollectiveMainloopBwdSm80ILi2ELi2EN4cute5tupleIJNS5_1CILi128EEES8_NS7_ILi64EEEEEENS_10bfloat16_tEfNS_4arch4Sm80ELb1ELb0ELb1ELb0ELb1ELb0ELb0ELb0ELi2ELi4ELi4ELi4ELb0EEENS1_21CollectiveEpilogueBwdISA_SB_SD_Li256ELb0ELb0ELi2EEENS1_25SingleTileBwdLPTSchedulerILb0ELi128ELb1EEEEEEEEEvNT_6ParamsE$_ZN73_INTERNAL_24fd9406_37_flash_bwd_hdim64_bf16_softcap_sm80_cu_3fbc093a_291814__viaddmin_s32Eiii,($_ZN7cutlass13device_kernelIN5flash19enable_sm80_to_sm89INS1_16FlashAttnBwdSm80INS1_25CollectiveMainloopBwdSm80ILi2ELi2EN4cute5tupleIJNS5_1CILi128EEES8_NS7_ILi64EEEEEENS_10bfloat16_tEfNS_4arch4Sm80ELb1ELb0ELb1ELb0ELb1ELb0ELb0ELb0ELi2ELi4ELi4ELi4ELb0EEENS1_21CollectiveEpilogueBwdISA_SB_SD_Li256ELb0ELb0ELi2EEENS1_25SingleTileBwdLPTSchedulerILb0ELi128ELb1EEEEEEEEEvNT_6ParamsE$_ZN73_INTERNAL_24fd9406_37_flash_bwd_hdim64_bf16_softcap_sm80_cu_3fbc093a_291824__cvta_generic_to_sharedEPKv - $_ZN7cutlass13device_kernelIN5flash19enable_sm80_to_sm89INS1_16FlashAttnBwdSm80INS1_25CollectiveMainloopBwdSm80ILi2ELi2EN4cute5tupleIJNS5_1CILi128EEES8_NS7_ILi64EEEEEENS_10bfloat16_tEfNS_4arch4Sm80ELb1ELb0ELb1ELb0ELb1ELb0ELb0ELb0ELi2ELi4ELi4ELi4ELb0EEENS1_21CollectiveEpilogueBwdISA_SB_SD_Li256ELb0ELb0ELi2EEENS1_25SingleTileBwdLPTSchedulerILb0ELi128ELb1EEEEEEEEEvNT_6ParamsE$_ZN73_INTERNAL_24fd9406_37_flash_bwd_hdim64_bf16_softcap_sm80_cu_3fbc093a_291814__viaddmin_s32Eiii)
$_ZN7cutlass13device_kernelIN5flash19enable_sm80_to_sm89INS1_16FlashAttnBwdSm80INS1_25CollectiveMainloopBwdSm80ILi2ELi2EN4cute5tupleIJNS5_1CILi128EEES8_NS7_ILi64EEEEEENS_10bfloat16_tEfNS_4arch4Sm80ELb1ELb0ELb1ELb0ELb1ELb0ELb0ELb0ELi2ELi4ELi4ELi4ELb0EEENS1_21CollectiveEpilogueBwdISA_SB_SD_Li256ELb0ELb0ELi2EEENS1_25SingleTileBwdLPTSchedulerILb0ELi128ELb1EEEEEEEEEvNT_6ParamsE$_ZN73_INTERNAL_24fd9406_37_flash_bwd_hdim64_bf16_softcap_sm80_cu_3fbc093a_291814__viaddmin_s32Eiii:
[----:B------:R-:W-:Y:S02]  /*c1e0*/  IADD3 R3, R3, R46, RZ ;  /* 0x0000002e03037210 */ /* 0x000fe40007ffe0ff */
[----:B------:R-:W-:Y:S02]  /*c1f0*/  MOV R6, 0xc210 ;  /* 0x0000c21000067802 */ /* 0x000fe40000000f00 */
[----:B------:R-:W-:Y:S05]  /*c200*/  CALL.REL.NOINC `($_ZN7cutlass13device_kernelIN5flash19enable_sm80_to_sm89INS1_16FlashAttnBwdSm80INS1_25CollectiveMainloopBwdSm80ILi2ELi2EN4cute5tupleIJNS5_1CILi128EEES8_NS7_ILi64EEEEEENS_10bfloat16_tEfNS_4arch4Sm80ELb1ELb0ELb1ELb0ELb1ELb0ELb0ELb0ELi2ELi4ELi4ELi4ELb0EEENS1_21CollectiveEpilogueBwdISA_SB_SD_Li256ELb0ELb0ELi2EEENS1_25SingleTileBwdLPTSchedulerILb0ELi128ELb1EEEEEEEEEvNT_6ParamsE$min) ;  /* 0x0005bd4000007944 */ /* 0x000fea0003c00000 */
[----:B------:R-:W-:-:S04]  /*c210*/  MOV R3, 0x0 ;  /* 0x0000000000037802 */ /* 0x000fc80000000f00 */
[----:B------:R-:W-:Y:S05]  /*c220*/  RET.REL.NODEC R2 `(_ZN7cutlass13device_kernelIN5flash19enable_sm80_to_sm89INS1_16FlashAttnBwdSm80INS1_25CollectiveMainloopBwdSm80ILi2ELi2EN4cute5tupleIJNS5_1CILi128EEES8_NS7_ILi64EEEEEENS_10bfloat16_tEfNS_4arch4Sm80ELb1ELb0ELb1ELb0ELb1ELb0ELb0ELb0ELi2ELi4ELi4ELi4ELb0EEENS1_21CollectiveEpilogueBwdISA_SB_SD_Li256ELb0ELb0ELi2EEENS1_25SingleTileBwdLPTSchedulerILb0ELi128ELb1EEEEEEEEEvNT_6ParamsE) ;  /* 0xffff3dd002007950 */ /* 0x000fea0003c3ffff */
        .type           $_ZN7cutlass13device_kernelIN5flash19enable_sm80_to_sm89INS1_16FlashAttnBwdSm80INS1_25CollectiveMainloopBwdSm80ILi2ELi2EN4cute5tupleIJNS5_1CILi128EEES8_NS7_ILi64EEEEEENS_10bfloat16_tEfNS_4arch4Sm80ELb1ELb0ELb1ELb0ELb1ELb0ELb0ELb0ELi2ELi4ELi4ELi4ELb0EEENS1_21CollectiveEpilogueBwdISA_SB_SD_Li256ELb0ELb0ELi2EEENS1_25SingleTileBwdLPTSchedulerILb0ELi128ELb1EEEEEEEEEvNT_6ParamsE$_ZN73_INTERNAL_24fd9406_37_flash_bwd_hdim64_bf16_softcap_sm80_cu_3fbc093a_291824__cvta_generic_to_sharedEPKv,@function
        .size           $_ZN7cutlass13device_kernelIN5flash19enable_sm80_to_sm89INS1_16FlashAttnBwdSm80INS1_25CollectiveMainloopBwdSm80ILi2ELi2EN4cute5tupleIJNS5_1CILi128EEES8_NS7_ILi64EEEEEENS_10bfloat16_tEfNS_4arch4Sm80ELb1ELb0ELb1ELb0ELb1ELb0ELb0ELb0ELi2ELi4ELi4ELi4ELb0EEENS1_21CollectiveEpilogueBwdISA_SB_SD_Li256ELb0ELb0ELi2EEENS1_25SingleTileBwdLPTSchedulerILb0ELi128ELb1EEEEEEEEEvNT_6ParamsE$_ZN73_INTERNAL_24fd9406_37_flash_bwd_hdim64_bf16_softcap_sm80_cu_3fbc093a_291824__cvta_generic_to_sharedEPKv,($_ZN7cutlass13device_kernelIN5flash19enable_sm80_to_sm89INS1_16FlashAttnBwdSm80INS1_25CollectiveMainloopBwdSm80ILi2ELi2EN4cute5tupleIJNS5_1CILi128EEES8_NS7_ILi64EEEEEENS_10bfloat16_tEfNS_4arch4Sm80ELb1ELb0ELb1ELb0ELb1ELb0ELb0ELb0ELi2ELi4ELi4ELi4ELb0EEENS1_21CollectiveEpilogueBwdISA_SB_SD_Li256ELb0ELb0ELi2EEENS1_25SingleTileBwdLPTSchedulerILb0ELi128ELb1EEEEEEEEEvNT_6ParamsE$_ZN73_INTERNAL_24fd9406_37_flash_bwd_hdim64_bf16_softcap_sm80_cu_3fbc093a_29189atomicAddEPff - $_ZN7cutlass13device_kernelIN5flash19enable_sm80_to_sm89INS1_16FlashAttnBwdSm80INS1_25CollectiveMainloopBwdSm80ILi2ELi2EN4cute5tupleIJNS5_1CILi128EEES8_NS7_ILi64EEEEEENS_10bfloat16_tEfNS_4arch4Sm80ELb1ELb0ELb1ELb0ELb1ELb0ELb0ELb0ELi2ELi4ELi4ELi4ELb0EEENS1_21CollectiveEpilogueBwdISA_SB_SD_Li256ELb0ELb0ELi2EEENS1_25SingleTileBwdLPTSchedulerILb0ELi128ELb1EEEEEEEEEvNT_6ParamsE$_ZN73_INTERNAL_24fd9406_37_flash_bwd_hdim64_bf16_softcap_sm80_cu_3fbc093a_291824__cvta_generic_to_sharedEPKv)
$_ZN7cutlass13device_kernelIN5flash19enable_sm80_to_sm89INS1_16FlashAttnBwdSm80INS1_25CollectiveMainloopBwdSm80ILi2ELi2EN4cute5tupleIJNS5_1CILi128EEES8_NS7_ILi64EEEEEENS_10bfloat16_tEfNS_4arch4Sm80ELb1ELb0ELb1ELb0ELb1ELb0ELb0ELb0ELi2ELi4ELi4ELi4ELb0EEENS1_21CollectiveEpilogueBwdISA_SB_SD_Li256ELb0ELb0ELi2EEENS1_25SingleTileBwdLPTSchedulerILb0ELi128ELb1EEEEEEEEEvNT_6ParamsE$_ZN73_INTERNAL_24fd9406_37_flash_bwd_hdim64_bf16_softcap_sm80_cu_3fbc093a_291824__cvta_generic_to_sharedEPKv:
[----:B------:R-:W-:Y:S02]  /*c230*/  MOV R3, 0x0 ;  /* 0x0000000000037802 */ /* 0x000fe40000000f00 */
[----:B------:R-:W-:Y:S02]  /*c240*/  IADD3 R4, R4, -c[0x0][0x18], RZ ;  /* 0x8000060004047a10 */ /* 0x000fe40007ffe0ff */
[----:B------:R-:W-:Y:S05]  /*c250*/  RET.REL.NODEC R2 `(_ZN7cutlass13device_kernelIN5flash19enable_sm80_to_sm89INS1_16FlashAttnBwdSm80INS1_25CollectiveMainloopBwdSm80ILi2ELi2EN4cute5tupleIJNS5_1CILi128EEES8_NS7_ILi64EEEEEENS_10bfloat16_tEfNS_4arch4Sm80ELb1ELb0ELb1ELb0ELb1ELb0ELb0ELb0ELi2ELi4ELi4ELi4ELb0EEENS1_21CollectiveEpilogueBwdISA_SB_SD_Li256ELb0ELb0ELi2EEENS1_25SingleTileBwdLPTSchedulerILb0ELi128ELb1EEEEEEEEEvNT_6ParamsE) ;  /* 0xffff3da002007950 */ /* 0x000fea0003c3ffff */
        .type           $_ZN7cutlass13device_kernelIN5flash19enable_sm80_to_sm89INS1_16FlashAttnBwdSm80INS1_25CollectiveMainloopBwdSm80ILi2ELi2EN4cute5tupleIJNS5_1CILi128EEES8_NS7_ILi64EEEEEENS_10bfloat16_tEfNS_4arch4Sm80ELb1ELb0ELb1ELb0ELb1ELb0ELb0ELb0ELi2ELi4ELi4ELi4ELb0EEENS1_21CollectiveEpilogueBwdISA_SB_SD_Li256ELb0ELb0ELi2EEENS1_25SingleTileBwdLPTSchedulerILb0ELi128ELb1EEEEEEEEEvNT_6ParamsE$_ZN73_INTERNAL_24fd9406_37_flash_bwd_hdim64_bf16_softcap_sm80_cu_3fbc093a_29189atomicAddEPff,@function
        .size           $_ZN7cutlass13device_kernelIN5flash19enable_sm80_to_sm89INS1_16FlashAttnBwdSm80INS1_25CollectiveMainloopBwdSm80ILi2ELi2EN4cute5tupleIJNS5_1CILi128EEES8_NS7_ILi64EEEEEENS_10bfloat16_tEfNS_4arch4Sm80ELb1ELb0ELb1ELb0ELb1ELb0ELb0ELb0ELi2ELi4ELi4ELi4ELb0EEENS1_21CollectiveEpilogueBwdISA_SB_SD_Li256ELb0ELb0ELi2EEENS1_25SingleTileBwdLPTSchedulerILb0ELi128ELb1EEEEEEEEEvNT_6ParamsE$_ZN73_INTERNAL_24fd9406_37_flash_bwd_hdim64_bf16_softcap_sm80_cu_3fbc093a_29189atomicAddEPff,($_ZN7cutlass13device_kernelIN5flash19enable_sm80_to_sm89INS1_16FlashAttnBwdSm80INS1_25CollectiveMainloopBwdSm80ILi2ELi2EN4cute5tupleIJNS5_1CILi128EEES8_NS7_ILi64EEEEEENS_10bfloat16_tEfNS_4arch4Sm80ELb1ELb0ELb1ELb0ELb1ELb0ELb0ELb0ELi2ELi4ELi4ELi4ELb0EEENS1_21CollectiveEpilogueBwdISA_SB_SD_Li256ELb0ELb0ELi2EEENS1_25SingleTileBwdLPTSchedulerILb0ELi128ELb1EEEEEEEEEvNT_6ParamsE$_ZZN4cute12filter_tupleINS_5tupleIJNS1_IJNS_10UnderscoreENS_1CILi0EEEEEENS1_IJS4_S2_EEEEEENS1_IJNS1_IJNS1_IJNS3_ILi1EEES4_EEES4_EEENS1_IJNS1_IJS4_S4_EEEiEEEEEEZNS_5sliceIS7_SD_EEDaRKT_RKT0_EUlRKT_RKT0_E_EEDaSH_SK_OT1_ENKUlDpSN_E_clIJNS1_IJS9_EEENS1_IJiEEEEEEDaSU_ - $_ZN7cutlass13device_kernelIN5flash19enable_sm80_to_sm89INS1_16FlashAttnBwdSm80INS1_25CollectiveMainloopBwdSm80ILi2ELi2EN4cute5tupleIJNS5_1CILi128EEES8_NS7_ILi64EEEEEENS_10bfloat16_tEfNS_4arch4Sm80ELb1ELb0ELb1ELb0ELb1ELb0ELb0ELb0ELi2ELi4ELi4ELi4ELb0EEENS1_21CollectiveEpilogueBwdISA_SB_SD_Li256ELb0ELb0ELi2EEENS1_25SingleTileBwdLPTSchedulerILb0ELi128ELb1EEEEEEEEEvNT_6ParamsE$_ZN73_INTERNAL_24fd9406_37_flash_bwd_hdim64_bf16_softcap_sm80_cu_3fbc093a_29189atomicAddEPff)
$_ZN7cutlass13device_kernelIN5flash19enable_sm80_to_sm89INS1_16FlashAttnBwdSm80INS1_25CollectiveMainloopBwdSm80ILi2ELi2EN4cute5tupleIJNS5_1CILi128EEES8_NS7_ILi64EEEEEENS_10bfloat16_tEfNS_4arch4Sm80ELb1ELb0ELb1ELb0ELb1ELb0ELb0ELb0ELi2ELi4ELi4ELi4ELb0EEENS1_21CollectiveEpilogueBwdISA_SB_SD_Li256ELb0ELb0ELi2EEENS1_25SingleTileBwdLPTSchedulerILb0ELi128ELb1EEEEEEEEEvNT_6ParamsE$_ZN73_INTERNAL_24fd9406_37_flash_bwd_hdim64_bf16_softcap_sm80_cu_3fbc093a_29189atomicAddEPff:
[----:B------:R-:W-:Y:S01]  /*c260*/  BSSY B0, `(.L_x_2507) ;  /* 0x0000003000007945 */ /* 0x000fe20003800000 */
[----:B------:R-:W-:Y:S02]  /*c270*/  MOV R12, 0xc290 ;  /* 0x0000c290000c7802 */ /* 0x000fe40000000f00 */
[----:B------:R-:W-:Y:S05]  /*c280*/  CALL.REL.NOINC `($_ZN7cutlass13device_kernelIN5flash19enable_sm80_to_sm89INS1_16FlashAttnBwdSm80INS1_25CollectiveMainloopBwdSm80ILi2ELi2EN4cute5tupleIJNS5_1CILi128EEES8_NS7_ILi64EEEEEENS_10bfloat16_tEfNS_4arch4Sm80ELb1ELb0ELb1ELb0ELb1ELb0ELb0ELb0ELi2ELi4ELi4ELi4ELb0EEENS1_21CollectiveEpilogueBwdISA_SB_SD_Li256ELb0ELb0ELi2EEENS1_25SingleTileBwdLPTSchedulerILb0ELi128ELb1EEEEEEEEEvNT_6ParamsE$__fAtomicAdd) ;  /* 0x0005bb5000007944 */ /* 0x000fea0003c00000 */
[----:B------:R-:W-:Y:S05]  /*c290*/  BSYNC B0 ;  /* 0x0000000000007941 */ /* 0x000fea0003800000 */
.L_x_2507:
[----:B------:R-:W-:-:S04]  /*c2a0*/  MOV R11, 0x0 ;  /* 0x00000000000b7802 */ /* 0x000fc80000000f00 */
[----:B------:R-:W-:Y:S05]  /*c2b0*/  RET.REL.NODEC R10 `(_ZN7cutlass13device_kernelIN5flash19enable_sm80_to_sm89INS1_16FlashAttnBwdSm80INS1_25CollectiveMainloopBwdSm80ILi2ELi2EN4cute5tupleIJNS5_1CILi128EEES8_NS7_ILi64EEEEEENS_10bfloat16_tEfNS_4arch4Sm80ELb1ELb0ELb1ELb0ELb1ELb0ELb0ELb0ELi2ELi4ELi4ELi4ELb0EEENS1_21CollectiveEpilogueBwdISA_SB_SD_Li256ELb0ELb0ELi2EEENS1_25SingleTileBwdLPTSchedulerILb0ELi128ELb1EEEEEEEEEvNT_6ParamsE) ;  /* 0xffff3d400a007950 */ /* 0x000fea0003c3ffff */
        .type           $_ZN7cutlass13device_kernelIN5flash19enable_sm80_to_sm89INS1_16FlashAttnBwdSm80INS1_25CollectiveMainloopBwdSm80ILi2ELi2EN4cute5tupleIJNS5_1CILi128EEES8_NS7_ILi64EEEEEENS_10bfloat16_tEfNS_4arch4Sm80ELb1ELb0ELb1ELb0ELb1ELb0ELb0ELb0ELi2ELi4ELi4ELi4ELb0EEENS1_21CollectiveEpilogueBwdISA_SB_SD_Li256ELb0ELb0ELi2EEENS1_25SingleTileBwdLPTSchedulerILb0ELi128ELb1EEEEEEEEEvNT_6ParamsE$_ZZN4cute12filter_tupleINS_5tupleIJNS1_IJNS_10UnderscoreENS_1CILi0EEEEEENS1_IJS4_S2_EEEEEENS1_IJNS1_IJNS1_IJNS3_ILi1EEES4_EEES4_EEENS1_IJNS1_IJS4_S4_EEEiEEEEEEZNS_5sliceIS7_SD_EEDaRKT_RKT0_EUlRKT_RKT0_E_EEDaSH_SK_OT1_ENKUlDpSN_E_clIJNS1_IJS9_EEENS1_IJiEEEEEEDaSU_,@function
        .size           $_ZN7cutlass13device_kernelIN5flash19enable_sm80_to_sm89INS1_16FlashAttnBwdSm80INS1_25CollectiveMainloopBwdSm80ILi2ELi2EN4cute5tupleIJNS5_1CILi128EEES8_NS7_ILi64EEEEEENS_10bfloat16_tEfNS_4arch4Sm80ELb1ELb0ELb1ELb0ELb1ELb0ELb0ELb0ELi2ELi4ELi4ELi4ELb0EEENS1_21CollectiveEpilogueBwdISA_SB_SD_Li256ELb0ELb0ELi2EEENS1_25SingleTileBwdLPTSchedulerILb0ELi128ELb1EEEEEEEEEvNT_6ParamsE$_ZZN4cute12filter_tupleINS_5tupleIJNS1_IJNS_10UnderscoreENS_1CILi0EEEEEENS1_IJS4_S2_EEEEEENS1_IJNS1_IJNS1_IJNS3_ILi1EEES4_EEES4_EEENS1_IJNS1_IJS4_S4_EEEiEEEEEEZNS_5sliceIS7_SD_EEDaRKT_RKT0_EUlRKT_RKT0_E_EEDaSH_SK_OT1_ENKUlDpSN_E_clIJNS1_IJS9_EEENS1_IJiEEEEEEDaSU_,($_ZN7cutlass13device_kernelIN5flash19enable_sm80_to_sm89INS1_16FlashAttnBwdSm80INS1_25CollectiveMainloopBwdSm80ILi2ELi2EN4cute5tupleIJNS5_1CILi128EEES8_NS7_ILi64EEEEEENS_10bfloat16_tEfNS_4arch4Sm80ELb1ELb0ELb1ELb0ELb1ELb0ELb0ELb0ELi2ELi4ELi4ELi4ELb0EEENS1_21CollectiveEpilogueBwdISA_SB_SD_Li256ELb0ELb0ELi2EEENS1_25SingleTileBwdLPTSchedulerILb0ELi128ELb1EEEEEEEEEvNT_6ParamsE$_ZZN4cute12filter_tupleINS_5tupleIJNS1_IJNS_1CILi0EEENS1_IJNS2_ILi1EEENS2_ILi512EEEiEEEEEENS2_ILi4096EEENS1_IJiNS2_ILi8192EEEEEEEEEZNS_7flattenISB_EEDaRKT_EUlRKT_E_EEDaSF_OT0_ENKUlDpSI_E_clIJNS1_IJS3_S4_S5_iEEENS1_IJS8_EEESA_EEEDaSM_ - $_ZN7cutlass13device_kernelIN5flash19enable_sm80_to_sm89INS1_16FlashAttnBwdSm80INS1_25CollectiveMainloopBwdSm80ILi2ELi2EN4cute5tupleIJNS5_1CILi128EEES8_NS7_ILi64EEEEEENS_10bfloat16_tEfNS_4arch4Sm80ELb1ELb0ELb1ELb0ELb1ELb0ELb0ELb0ELi2ELi4ELi4ELi4ELb0EEENS1_21CollectiveEpilogueBwdISA_SB_SD_Li256ELb0ELb0ELi2EEENS1_25SingleTileBwdLPTSchedulerILb0ELi128ELb1EEEEEEEEEvNT_6ParamsE$_ZZN4cute12filter_tupleINS_5tupleIJNS1_IJNS_10UnderscoreENS_1CILi0EEEEEENS1_IJS4_S2_EEEEEENS1_IJNS1_IJNS1_IJNS3_ILi1EEES4_EEES4_EEENS1_IJNS1_IJS4_S4_EEEiEEEEEEZNS_5sliceIS7_SD_EEDaRKT_RKT0_EUlRKT_RKT0_E_EEDaSH_SK_OT1_ENKUlDpSN_E_clIJNS1_IJS9_EEENS1_IJiEEEEEEDaSU_)
$_ZN7cutlass13device_kernelIN5flash19enable_sm80_to_sm89INS1_16FlashAttnBwdSm80INS1_25CollectiveMainloopBwdSm80ILi2ELi2EN4cute5tupleIJNS5_1CILi128EEES8_NS7_ILi64EEEEEENS_10bfloat16_tEfNS_4arch4Sm80ELb1ELb0ELb1ELb0ELb1ELb0ELb0ELb0ELi2ELi4ELi4ELi4ELb0EEENS1_21CollectiveEpilogueBwdISA_SB_SD_Li256ELb0ELb0ELi2EEENS1_25SingleTileBwdLPTSchedulerILb0ELi128ELb1EEEEEEEEEvNT_6ParamsE$_ZZN4cute12filter_tupleINS_5tupleIJNS1_IJNS_10UnderscoreENS_1CILi0EEEEEENS1_IJS4_S2_EEEEEENS1_IJNS1_IJNS1_IJNS3_ILi1EEES4_EEES4_EEENS1_IJNS1_IJS4_S4_EEEiEEEEEEZNS_5sliceIS7_SD_EEDaRKT_RKT0_EUlRKT_RKT0_E_EEDaSH_SK_OT1_ENKUlDpSN_E_clIJNS1_IJS9_EEENS1_IJiEEEEEEDaSU_:
[----:B------:R-:W-:Y:S02]  /*c2c0*/  IADD3 R2, R1, 0x1680, RZ ;  /* 0x0000168001027810 */ /* 0x000fe40007ffe0ff */
[----:B------:R-:W-:Y:S02]  /*c2d0*/  MOV R6, 0xc300 ;  /* 0x0000c30000067802 */ /* 0x000fe40000000f00 */
[----:B------:R-:W-:Y:S02]  /*c2e0*/  IADD3 R2, R2, c[0x0][0x20], RZ ;  /* 0x0000080002027a10 */ /* 0x000fe40007ffe0ff */
[----:B------:R-:W-:Y:S05]  /*c2f0*/  CALL.REL.NOINC `($_ZN7cutlass13device_kernelIN5flash19enable_sm80_to_sm89INS1_16FlashAttnBwdSm80INS1_25CollectiveMainloopBwdSm80ILi2ELi2EN4cute5tupleIJNS5_1CILi128EEES8_NS7_ILi64EEEEEENS_10bfloat16_tEfNS_4arch4Sm80ELb1ELb0ELb1ELb0ELb1ELb0ELb0ELb0ELi2ELi4ELi4ELi4ELb0EEENS1_21CollectiveEpilogueBwdISA_SB_SD_Li256ELb0ELb0ELi2EEENS1_25SingleTileBwdLPTSchedulerILb0ELi128ELb1EEEEEEEEEvNT_6ParamsE$_ZN4cute3eso3ESOILb1ELb0EJNS_5tupleIJNS_1CILi1EEENS3_ILi0EEEEEEiEEC2ERKS6_RKi) ;  /* 0xffffd57000007944 */ /* 0x000fea0003c3ffff */
[----:B-1----:R1:W5:Y:S01]  /*c300*/  LDL R3, [R1+0x1680] ;  /* 0x0016800001037983 */ /* 0x0023620000100800 */
[----:B------:R-:W-:-:S04]  /*c310*/  MOV R9, 0x0 ;  /* 0x0000000000097802 */ /* 0x000fc80000000f00 */
[----:B------:R-:W-:Y:S05]  /*c320*/  RET.REL.NODEC R8 `(_ZN7cutlass13device_kernelIN5flash19enable_sm80_to_sm89INS1_16FlashAttnBwdSm80INS1_25CollectiveMainloopBwdSm80ILi2ELi2EN4cute5tupleIJNS5_1CILi128EEES8_NS7_ILi64EEEEEENS_10bfloat16_tEfNS_4arch4Sm80ELb1ELb0ELb1ELb0ELb1ELb0ELb0ELb0ELi2ELi4ELi4ELi4ELb0EEENS1_21CollectiveEpilogueBwdISA_SB_SD_Li256ELb0ELb0ELi2EEENS1_25SingleTileBwdLPTSchedulerILb0ELi128ELb1EEEEEEEEEvNT_6ParamsE) ;  /* 0xffff3cd008007950 */ /* 0x000fea0003c3ffff */
        .type           $_ZN7cutlass13device_kernelIN5flash19enable_sm80_to_sm89INS1_16FlashAttnBwdSm80INS1_25CollectiveMainloopBwdSm80ILi2ELi2EN4cute5tupleIJNS5_1CILi128EEES8_NS7_ILi64EEEEEENS_10bfloat16_tEfNS_4arch4Sm80ELb1ELb0ELb1ELb0ELb1ELb0ELb0ELb0ELi2ELi4ELi4ELi4ELb0EEENS1_21CollectiveEpilogueBwdISA_SB_SD_Li256ELb0ELb0ELi2EEENS1_25SingleTileBwdLPTSchedulerILb0ELi128ELb1EEEEEEEEEvNT_6ParamsE$_ZZN4cute12filter_tupleINS_5tupleIJNS1_IJNS_1CILi0EEENS1_IJNS2_ILi1EEENS2_ILi512EEEiEEEEEENS2_ILi4096EEENS1_IJiNS2_ILi8192EEEEEEEEEZNS_7flattenISB_EEDaRKT_EUlRKT_E_EEDaSF_OT0_ENKUlDpSI_E_clIJNS1_IJS3_S4_S5_iEEENS1_IJS8_EEESA_EEEDaSM_,@function
        .size           $_ZN7cutlass13device_kernelIN5flash19enable_sm80_to_sm89INS1_16FlashAttnBwdSm80INS1_25CollectiveMainloopBwdSm80ILi2ELi2EN4cute5tupleIJNS5_1CILi128EEES8_NS7_ILi64EEEEEENS_10bfloat16_tEfNS_4arch4Sm80ELb1ELb0ELb1ELb0ELb1ELb0ELb0ELb0ELi2ELi4ELi4ELi4ELb0EEENS1_21CollectiveEpilogueBwdISA_SB_SD_Li256ELb0ELb0ELi2EEENS1_25SingleTileBwdLPTSchedulerILb0ELi128ELb1EEEEEEEEEvNT_6ParamsE$_ZZN4cute12filter_tupleINS_5tupleIJNS1_IJNS_1CILi0EEENS1_IJNS2_ILi1EEENS2_ILi512EEEiEEEEEENS2_ILi4096EEENS1_IJiNS2_ILi8192EEEEEEEEEZNS_7flattenISB_EEDaRKT_EUlRKT_E_EEDaSF_OT0_ENKUlDpSI_E_clIJNS1_IJS3_S4_S5_iEEENS1_IJS8_EEESA_EEEDaSM_,($_ZN7cutlass13device_kernelIN5flash19enable_sm80_to_sm89INS1_16FlashAttnBwdSm80INS1_25CollectiveMainloopBwdSm80ILi2ELi2EN4cute5tupleIJNS5_1CILi128EEES8_NS7_ILi64EEEEEENS_10bfloat16_tEfNS_4arch4Sm80ELb1ELb0ELb1ELb0ELb1ELb0ELb0ELb0ELi2ELi4ELi4ELi4ELb0EEENS1_21CollectiveEpilogueBwdISA_SB_SD_Li256ELb0ELb0ELi2EEENS1_25SingleTileBwdLPTSchedulerILb0ELi128ELb1EEEEEEEEEvNT_6ParamsE$_ZZN4cute12filter_tupleINS_5tupleIJNS1_IJiNS1_IJiNS_1CILi0EEEEEEEEENS1_IJNS_10UnderscoreENS1_IJS6_S6_EEEEEEEEES9_ZNS_4diceIS9_S9_EEDaRKT_RKT0_EUlRKT_RKT0_E_EEDaSD_SG_OT1_ENKUlDpSJ_E_clIJNS1_IJiiS3_EEENS1_IJEEEEEEDaSQ_ - $_ZN7cutlass13device_kernelIN5flash19enable_sm80_to_sm89INS1_16FlashAttnBwdSm80INS1_25CollectiveMainloopBwdSm80ILi2ELi2EN4cute5tupleIJNS5_1CILi128EEES8_NS7_ILi64EEEEEENS_10bfloat16_tEfNS_4arch4Sm80ELb1ELb0ELb1ELb0ELb1ELb0ELb0ELb0ELi2ELi4ELi4ELi4ELb0EEENS1_21CollectiveEpilogueBwdISA_SB_SD_Li256ELb0ELb0ELi2EEENS1_25SingleTileBwdLPTSchedulerILb0ELi128ELb1EEEEEEEEEvNT_6ParamsE$_ZZN4cute12filter_tupleINS_5tupleIJNS1_IJNS_1CILi0EEENS1_IJNS2_ILi1EEENS2_ILi512EEEiEEEEEENS2_ILi4096EEENS1_IJiNS2_ILi8192EEEEEEEEEZNS_7flattenISB_EEDaRKT_EUlRKT_E_EEDaSF_OT0_ENKUlDpSI_E_clIJNS1_IJS3_S4_S5_iEEENS1_IJS8_EEESA_EEEDaSM_)
$_ZN7cutlass13device_kernelIN5flash19enable_sm80_to_sm89INS1_16FlashAttnBwdSm80INS1_25CollectiveMainloopBwdSm80ILi2ELi2EN4cute5tupleIJNS5_1CILi128EEES8_NS7_ILi64EEEEEENS_10bfloat16_tEfNS_4arch4Sm80ELb1ELb0ELb1ELb0ELb1ELb0ELb0ELb0ELi2ELi4ELi4ELi4ELb0EEENS1_21CollectiveEpilogueBwdISA_SB_SD_Li256ELb0ELb0ELi2EEENS1_25SingleTileBwdLPTSchedulerILb0ELi128ELb1EEEEEEEEEvNT_6ParamsE$_ZZN4cute12filter_tupleINS_5tupleIJNS1_IJNS_1CILi0EEENS1_IJNS2_ILi1EEENS2_ILi512EEEiEEEEEENS2_ILi4096EEENS1_IJiNS2_ILi8192EEEEEEEEEZNS_7flattenISB_EEDaRKT_EUlRKT_E_EEDaSF_OT0_ENKUlDpSI_E_clIJNS1_IJS3_S4_S5_iEEENS1_IJS8_EEESA_EEEDaSM_:
[----:B------:R-:W-:Y:S02]  /*c330*/  IADD3 R3, R1, 0x1380, RZ ;  /* 0x0000138001037810 */ /* 0x000fe40007ffe0ff */
[----:B------:R-:W-:Y:S02]  /*c340*/  MOV R8, 0xc370 ;  /* 0x0000c37000087802 */ /* 0x000fe40000000f00 */
[----:B------:R-:W-:Y:S02]  /*c350*/  IADD3 R3, R3, c[0x0][0x20], RZ ;  /* 0x0000080003037a10 */ /* 0x000fe40007ffe0ff */
[----:B------:R-:W-:Y:S05]  /*c360*/  CALL.REL.NOINC `($_ZN7cutlass13device_kernelIN5flash19enable_sm80_to_sm89INS1_16FlashAttnBwdSm80INS1_25CollectiveMainloopBwdSm80ILi2ELi2EN4cute5tupleIJNS5_1CILi128EEES8_NS7_ILi64EEEEEENS_10bfloat16_tEfNS_4arch4Sm80ELb1ELb0ELb1ELb0ELb1ELb0ELb0ELb0ELi2ELi4ELi4ELi4ELb0EEENS1_21CollectiveEpilogueBwdISA_SB_SD_Li256ELb0ELb0ELi2EEENS1_25SingleTileBwdLPTSchedulerILb0ELi128ELb1EEEEEEEEEvNT_6ParamsE$_ZN4cute3eso3ESOILb1ELb0EJNS_1CILi0EEENS2_ILi1EEENS2_ILi512EEEiNS2_ILi4096EEEiNS2_ILi8192EEEEEC2ERKS3_RKS4_RKS5_RKiRKS6_SG_RKS7_) ;  /* 0xffffc52000007944 */ /* 0x000fea0003c3ffff */
[----:B-1----:R-:W-:Y:S02]  /*c370*/  MOV R2, R6 ;  /* 0x0000000600027202 */ /* 0x002fe40000000f00 */
[----:B------:R-:W-:-:S04]  /*c380*/  MOV R3, 0x0 ;  /* 0x0000000000037802 */ /* 0x000fc80000000f00 */
[----:B------:R-:W-:Y:S05]  /*c390*/  RET.REL.NODEC R2 `(_ZN7cutlass13device_kernelIN5flash19enable_sm80_to_sm89INS1_16FlashAttnBwdSm80INS1_25CollectiveMainloopBwdSm80ILi2ELi2EN4cute5tupleIJNS5_1CILi128EEES8_NS7_ILi64EEEEEENS_10bfloat16_tEfNS_4arch4Sm80ELb1ELb0ELb1ELb0ELb1ELb0ELb0ELb0ELi2ELi4ELi4ELi4ELb0EEENS1_21CollectiveEpilogueBwdISA_SB_SD_Li256ELb0ELb0ELi2EEENS1_25SingleTileBwdLPTSchedulerILb0ELi128ELb1EEEEEEEEEvNT_6ParamsE) ;  /* 0xffff3c6002007950 */ /* 0x000fea0003c3ffff */
        .type           $_ZN7cutlass13device_kernelIN5flash19enable_sm80_to_sm89INS1_16FlashAttnBwdSm80INS1_25CollectiveMainloopBwdSm80ILi2ELi2EN4cute5tupleIJNS5_1CILi128EEES8_NS7_ILi64EEEEEENS_10bfloat16_tEfNS_4arch4Sm80ELb1ELb0ELb1ELb0ELb1ELb0ELb0ELb0ELi2ELi4ELi4ELi4ELb0EEENS1_21CollectiveEpilogueBwdISA_SB_SD_Li256ELb0ELb0ELi2EEENS1_25SingleTileBwdLPTSchedulerILb0ELi128ELb1EEEEEEEEEvNT_6ParamsE$_ZZN4cute12filter_tupleINS_5tupleIJNS1_IJiNS1_IJiNS_1CILi0EEEEEEEEENS1_IJNS_10UnderscoreENS1_IJS6_S6_EEEEEEEEES9_ZNS_4diceIS9_S9_EEDaRKT_RKT0_EUlRKT_RKT0_E_EEDaSD_SG_OT1_ENKUlDpSJ_E_clIJNS1_IJiiS3_EEENS1_IJEEEEEEDaSQ_,@function
        .size           $_ZN7cutlass13device_kernelIN5flash19enable_sm80_to_sm89INS1_16FlashAttnBwdSm80INS1_25CollectiveMainloopBwdSm80ILi2ELi2EN4cute5tupleIJNS5_1CILi128EEES8_NS7_ILi64EEEEEENS_10bfloat16_tEfNS_4arch4Sm80ELb1ELb0ELb1ELb0ELb1ELb0ELb0ELb0ELi2ELi4ELi4ELi4ELb0EEENS1_21CollectiveEpilogueBwdISA_SB_SD_Li256ELb0ELb0ELi2EEENS1_25SingleTileBwdLPTSchedulerILb0ELi128ELb1EEEEEEEEEvNT_6ParamsE$_ZZN4cute12filter_tupleINS_5tupleIJNS1_IJiNS1_IJiNS_1CILi0EEEEEEEEENS1_IJNS_10UnderscoreENS1_IJS6_S6_EEEEEEEEES9_ZNS_4diceIS9_S9_EEDaRKT_RKT0_EUlRKT_RKT0_E_EEDaSD_SG_OT1_ENKUlDpSJ_E_clIJNS1_IJiiS3_EEENS1_IJEEEEEEDaSQ_,($_ZN7cutlass13device_kernelIN5flash19enable_sm80_to_sm89INS1_16FlashAttnBwdSm80INS1_25CollectiveMainloopBwdSm80ILi2ELi2EN4cute5tupleIJNS5_1CILi128EEES8_NS7_ILi64EEEEEENS_10bfloat16_tEfNS_4arch4Sm80ELb1ELb0ELb1ELb0ELb1ELb0ELb0ELb0ELi2ELi4ELi4ELi4ELb0EEENS1_21CollectiveEpilogueBwdISA_SB_SD_Li256ELb0ELb0ELi2EEENS1_25SingleTileBwdLPTSchedulerILb0ELi128ELb1EEEEEEEEEvNT_6ParamsE$_ZZN4cute12filter_tupleINS_5tupleIJNS1_IJiiEEENS_1CILi1024EEEEEEZNS_16flatten_to_tupleIS5_EEDaRKT_EUlRKT_E_EEDaS9_OT0_ENKUlDpSC_E_clIJS2_NS1_IJS4_EEEEEEDaSG_ - $_ZN7cutlass13device_kernelIN5flash19enable_sm80_to_sm89INS1_16FlashAttnBwdSm80INS1_25CollectiveMainloopBwdSm80ILi2ELi2EN4cute5tupleIJNS5_1CILi128EEES8_NS7_ILi64EEEEEENS_10bfloat16_tEfNS_4arch4Sm80ELb1ELb0ELb1ELb0ELb1ELb0ELb0ELb0ELi2ELi4ELi4ELi4ELb0EEENS1_21CollectiveEpilogueBwdISA_SB_SD_Li256ELb0ELb0ELi2EEENS1_25SingleTileBwdLPTSchedulerILb0ELi128ELb1EEEEEEEEEvNT_6ParamsE$_ZZN4cute12filter_tupleINS_5tupleIJNS1_IJiNS1_IJiNS_1CILi0EEEEEEEEENS1_IJNS_10UnderscoreENS1_IJS6_S6_EEEEEEEEES9_ZNS_4diceIS9_S9_EEDaRKT_RKT0_EUlRKT_RKT0_E_EEDaSD_SG_OT1_ENKUlDpSJ_E_clIJNS1_IJiiS3_EEENS1_IJEEEEEEDaSQ_)
$_ZN7cutlass13device_kernelIN5flash19enable_sm80_to_sm89INS1_16FlashAttnBwdSm80INS1_25CollectiveMainloopBwdSm80ILi2ELi2EN4cute5tupleIJNS5_1CILi128EEES8_NS7_ILi64EEEEEENS_10bfloat16_tEfNS_4arch4Sm80ELb1ELb0ELb1ELb0ELb1ELb0ELb0ELb0ELi2ELi4ELi4ELi4ELb0EEENS1_21CollectiveEpilogueBwdISA_SB_SD_Li256ELb0ELb0ELi2EEENS1_25SingleTileBwdLPTSchedulerILb0ELi128ELb1EEEEEEEEEvNT_6ParamsE$_ZZN4cute12filter_tupleINS_5tupleIJNS1_IJiNS1_IJiNS_1CILi0EEEEEEEEENS1_IJNS_10UnderscoreENS1_IJS6_S6_EEEEEEEEES9_ZNS_4diceIS9_S9_EEDaRKT_RKT0_EUlRKT_RKT0_E_EEDaSD_SG_OT1_ENKUlDpSJ_E_clIJNS1_IJiiS3_EEENS1_IJEEEEEEDaSQ_:
[----:B------:R-:W-:-:S06]  /*c3a0*/  IADD3 R11, R4, -c[0x0][0x20], RZ ;  /* 0x80000800040b7a10 */ /* 0x000fcc0007ffe0ff */
[----:B------:R-:W5:Y:S01]  /*c3b0*/  LDL R11, [R11] ;  /* 0x000000000b0b7983 */ /* 0x000f620000100800 */
[----:B------:R-:W-:Y:S02]  /*c3c0*/  IADD3 R6, R1, 0x1680, RZ ;  /* 0x0000168001067810 */ /* 0x000fe40007ffe0ff */
[----:B------:R-:W-:Y:S02]  /*c3d0*/  IADD3 R5, R4, 0x4, RZ ;  /* 0x0000000404057810 */ /* 0x000fe40007ffe0ff */
[----:B------:R-:W-:Y:S02]  /*c3e0*/  IADD3 R6, R6, c[0x0][0x20], RZ ;  /* 0x0000080006067a10 */ /* 0x000fe40007ffe0ff */
[----:B------:R-:W-:Y:S02]  /*c3f0*/  MOV R10, 0xc410 ;  /* 0x0000c410000a7802 */ /* 0x000fe40000000f00 */
[----:B-----5:R-:W-:Y:S05]  /*c400*/  CALL.REL.NOINC `($_ZN7cutlass13device_kernelIN5flash19enable_sm80_to_sm89INS1_16FlashAttnBwdSm80INS1_25CollectiveMainloopBwdSm80ILi2ELi2EN4cute5tupleIJNS5_1CILi128EEES8_NS7_ILi64EEEEEENS_10bfloat16_tEfNS_4arch4Sm80ELb1ELb0ELb1ELb0ELb1ELb0ELb0ELb0ELi2ELi4ELi4ELi4ELb0EEENS1_21CollectiveEpilogueBwdISA_SB_SD_Li256ELb0ELb0ELi2EEENS1_25SingleTileBwdLPTSchedulerILb0ELi128ELb1EEEEEEEEEvNT_6ParamsE$_ZN4cute3eso3ESOILb0ELb0EJiiNS_1CILi0EEEEEC2ERKiS6_RKS3_) ;  /* 0xffffb70000007944 */ /* 0x020fea0003c3ffff */
[----:B------:R2:W5:Y:S01]  /*c410*/  LDL.64 R4, [R1+0x1680] ;  /* 0x0016800001047983 */ /* 0x0005620000100a00 */
[----:B------:R-:W-:-:S04]  /*c420*/  MOV R9, 0x0 ;  /* 0x0000000000097802 */ /* 0x000fc80000000f00 */
[----:B------:R-:W-:Y:S05]  /*c430*/  RET.REL.NODEC R8 `(_ZN7cutlass13device_kernelIN5flash19enable_sm80_to_sm89INS1_16FlashAttnBwdSm80INS1_25CollectiveMainloopBwdSm80ILi2ELi2EN4cute5tupleIJNS5_1CILi128EEES8_NS7_ILi64EEEEEENS_10bfloat16_tEfNS_4arch4Sm80ELb1ELb0ELb1ELb0ELb1ELb0ELb0ELb0ELi2ELi4ELi4ELi4ELb0EEENS1_21CollectiveEpilogueBwdISA_SB_SD_Li256ELb0ELb0ELi2EEENS1_25SingleTileBwdLPTSchedulerILb0ELi128ELb1EEEEEEEEEvNT_6ParamsE) ;  /* 0xffff3bc008007950 */ /* 0x000fea0003c3ffff */
        .type           $_ZN7cutlass13device_kernelIN5flash19enable_sm80_to_sm89INS1_16FlashAttnBwdSm80INS1_25CollectiveMainloopBwdSm80ILi2ELi2EN4cute5tupleIJNS5_1CILi128EEES8_NS7_ILi64EEEEEENS_10bfloat16_tEfNS_4arch4Sm80ELb1ELb0ELb1ELb0ELb1ELb0ELb0ELb0ELi2ELi4ELi4ELi4ELb0EEENS1_21CollectiveEpilogueBwdISA_SB_SD_Li256ELb0ELb0ELi2EEENS1_25SingleTileBwdLPTSchedulerILb0ELi128ELb1EEEEEEEEEvNT_6ParamsE$_ZZN4cute12filter_tupleINS_5tupleIJNS1_IJiiEEENS_1CILi1024EEEEEEZNS_16flatten_to_tupleIS5_EEDaRKT_EUlRKT_E_EEDaS9_OT0_ENKUlDpSC_E_clIJS2_NS1_IJS4_EEEEEEDaSG_,@function
        .size           $_ZN7cutlass13device_kernelIN5flash19enable_sm80_to_sm89INS1_16FlashAttnBwdSm80INS1_25CollectiveMainloopBwdSm80ILi2ELi2EN4cute5tupleIJNS5_1CILi128EEES8_NS7_ILi64EEEEEENS_10bfloat16_tEfNS_4arch4Sm80ELb1ELb0ELb1ELb0ELb1ELb0ELb0ELb0ELi2ELi4ELi4ELi4ELb0EEENS1_21CollectiveEpilogueBwdISA_SB_SD_Li256ELb0ELb0ELi2EEENS1_25SingleTileBwdLPTSchedulerILb0ELi128ELb1EEEEEEEEEvNT_6ParamsE$_ZZN4cute12filter_tupleINS_5tupleIJNS1_IJiiEEENS_1CILi1024EEEEEEZNS_16flatten_to_tupleIS5_EEDaRKT_EUlRKT_E_EEDaS9_OT0_ENKUlDpSC_E_clIJS2_NS1_IJS4_EEEEEEDaSG_,($_ZN7cutlass13device_kernelIN5flash19enable_sm80_to_sm89INS1_16FlashAttnBwdSm80INS1_25CollectiveMainloopBwdSm80ILi2ELi2EN4cute5tupleIJNS5_1CILi128EEES8_NS7_ILi64EEEEEENS_10bfloat16_tEfNS_4arch4Sm80ELb1ELb0ELb1ELb0ELb1ELb0ELb0ELb0ELi2ELi4ELi4ELi4ELb0EEENS1_21CollectiveEpilogueBwdISA_SB_SD_Li256ELb0ELb0ELi2EEENS1_25SingleTileBwdLPTSchedulerILb0ELi128ELb1EEEEEEEEEvNT_6ParamsE$_ZZN4cute12filter_tupleINS_5tupleIJNS1_IJiiEEENS_1CILi8192EEEEEEZNS_16flatten_to_tupleIS5_EEDaRKT_EUlRKT_E_EEDaS9_OT0_ENKUlDpSC_E_clIJS2_NS1_IJS4_EEEEEEDaSG_ - $_ZN7cutlass13device_kernelIN5flash19enable_sm80_to_sm89INS1_16FlashAttnBwdSm80INS1_25CollectiveMainloopBwdSm80ILi2ELi2EN4cute5tupleIJNS5_1CILi128EEES8_NS7_ILi64EEEEEENS_10bfloat16_tEfNS_4arch4Sm80ELb1ELb0ELb1ELb0ELb1ELb0ELb0ELb0ELi2ELi4ELi4ELi4ELb0EEENS1_21CollectiveEpilogueBwdISA_SB_SD_Li256ELb0ELb0ELi2EEENS1_25SingleTileBwdLPTSchedulerILb0ELi128ELb1EEEEEEEEEvNT_6ParamsE$_ZZN4cute12filter_tupleINS_5tupleIJNS1_IJiiEEENS_1CILi1024EEEEEEZNS_16flatten_to_tupleIS5_EEDaRKT_EUlRKT_E_EEDaS9_OT0_ENKUlDpSC_E_clIJS2_NS1_IJS4_EEEEEEDaSG_)
$_ZN7cutlass13device_kernelIN5flash19enable_sm80_to_sm89INS1_16FlashAttnBwdSm80INS1_25CollectiveMainloopBwdSm80ILi2ELi2EN4cute5tupleIJNS5_1CILi128EEES8_NS7_ILi64EEEEEENS_10bfloat16_tEfNS_4arch4Sm80ELb1ELb0ELb1ELb0ELb1ELb0ELb0ELb0ELi2ELi4ELi4ELi4ELb0EEENS1_21CollectiveEpilogueBwdISA_SB_SD_Li256ELb0ELb0ELi2EEENS1_25SingleTileBwdLPTSchedulerILb0ELi128ELb1EEEEEEEEEvNT_6ParamsE$_ZZN4cute12filter_tupleINS_5tupleIJNS1_IJiiEEENS_1CILi1024EEEEEEZNS_16flatten_to_tupleIS5_EEDaRKT_EUlRKT_E_EEDaS9_OT0_ENKUlDpSC_E_clIJS2_NS1_IJS4_EEEEEEDaSG_:
[----:B------:R-:W-:-:S06]  /*c440*/  IADD3 R8, R60, -c[0x0][0x20], RZ ;  /* 0x800008003c087a10 */ /* 0x000fcc0007ffe0ff */
[----:B------:R-:W5:Y:S01]  /*c450*/  LDL R8, [R8] ;  /* 0x0000000008087983 */ /* 0x000f620000100800 */
[----:B------:R-:W-:Y:S02]  /*c460*/  IADD3 R3, R1, 0x1680, RZ ;  /* 0x0000168001037810 */ /* 0x000fe40007ffe0ff */
[----:B------:R-:W-:Y:S02]  /*c470*/  IADD3 R2, R60, 0x4, RZ ;  /* 0x000000043c027810 */ /* 0x000fe40007ffe0ff */
[----:B------:R-:W-:Y:S02]  /*c480*/  IADD3 R3, R3, c[0x0][0x20], RZ ;  /* 0x0000080003037a10 */ /* 0x000fe40007ffe0ff */
[----:B------:R-:W-:Y:S02]  /*c490*/  MOV R6, 0xc4b0 ;  /* 0x0000c4b000067802 */ /* 0x000fe40000000f00 */
[----:B-----5:R-:W-:Y:S05]  /*c4a0*/  CALL.REL.NOINC `($_ZN7cutlass13device_kernelIN5flash19enable_sm80_to_sm89INS1_16FlashAttnBwdSm80INS1_25CollectiveMainloopBwdSm80ILi2ELi2EN4cute5tupleIJNS5_1CILi128EEES8_NS7_ILi64EEEEEENS_10bfloat16_tEfNS_4arch4Sm80ELb1ELb0ELb1ELb0ELb1ELb0ELb0ELb0ELi2ELi4ELi4ELi4ELb0EEENS1_21CollectiveEpilogueBwdISA_SB_SD_Li256ELb0ELb0ELi2EEENS1_25SingleTileBwdLPTSchedulerILb0ELi128ELb1EEEEEEEEEvNT_6ParamsE$_ZN4cute3eso3ESOILb0ELb0EJiiNS_1CILi1024EEEEEC2ERKiS6_RKS3_) ;  /* 0xffffb6e000007944 */ /* 0x020fea0003c3ffff */
[----:B------:R-:W-:-:S04]  /*c4b0*/  MOV R5, 0x0 ;  /* 0x0000000000057802 */ /* 0x000fc80000000f00 */
[----:B------:R-:W-:Y:S05]  /*c4c0*/  RET.REL.NODEC R4 `(_ZN7cutlass13device_kernelIN5flash19enable_sm80_to_sm89INS1_16FlashAttnBwdSm80INS1_25CollectiveMainloopBwdSm80ILi2ELi2EN4cute5tupleIJNS5_1CILi128EEES8_NS7_ILi64EEEEEENS_10bfloat16_tEfNS_4arch4Sm80ELb1ELb0ELb1ELb0ELb1ELb0ELb0ELb0ELi2ELi4ELi4ELi4ELb0EEENS1_21CollectiveEpilogueBwdISA_SB_SD_Li256ELb0ELb0ELi2EEENS1_25SingleTileBwdLPTSchedulerILb0ELi128ELb1EEEEEEEEEvNT_6ParamsE) ;  /* 0xffff3b3004007950 */ /* 0x000fea0003c3ffff */
        .type           $_ZN7cutlass13device_kernelIN5flash19enable_sm80_to_sm89INS1_16FlashAttnBwdSm80INS1_25CollectiveMainloopBwdSm80ILi2ELi2EN4cute5tupleIJNS5_1CILi128EEES8_NS7_ILi64EEEEEENS_10bfloat16_tEfNS_4arch4Sm80ELb1ELb0ELb1ELb0ELb1ELb0ELb0ELb0ELi2ELi4ELi4ELi4ELb0EEENS1_21CollectiveEpilogueBwdISA_SB_SD_Li256ELb0ELb0ELi2EEENS1_25SingleTileBwdLPTSchedulerILb0ELi128ELb1EEEEEEEEEvNT_6ParamsE$_ZZN4cute12filter_tupleINS_5tupleIJNS1_IJiiEEENS_1CILi8192EEEEEEZNS_16flatten_to_tupleIS5_EEDaRKT_EUlRKT_E_EEDaS9_OT0_ENKUlDpSC_E_clIJS2_NS1_IJS4_EEEEEEDaSG_,@function
        .size           $_ZN7cutlass13device_kernelIN5flash19enable_sm80_to_sm89INS1_16FlashAttnBwdSm80INS1_25CollectiveMainloopBwdSm80ILi2ELi2EN4cute5tupleIJNS5_1CILi128EEES8_NS7_ILi64EEEEEENS_10bfloat16_tEfNS_4arch4Sm80ELb1ELb0ELb1ELb0ELb1ELb0ELb0ELb0ELi2ELi4ELi4ELi4ELb0EEENS1_21CollectiveEpilogueBwdISA_SB_SD_Li256ELb0ELb0ELi2EEENS1_25SingleTileBwdLPTSchedulerILb0ELi128ELb1EEEEEEEEEvNT_6ParamsE$_ZZN4cute12filter_tupleINS_5tupleIJNS1_IJiiEEENS_1CILi8192EEEEEEZNS_16flatten_to_tupleIS5_EEDaRKT_EUlRKT_E_EEDaS9_OT0_ENKUlDpSC_E_clIJS2_NS1_IJS4_EEEEEEDaSG_,($_ZN7cutlass13device_kernelIN5flash19enable_sm80_to_sm89INS1_16FlashAttnBwdSm80INS1_25CollectiveMainloopBwdSm80ILi2ELi2EN4cute5tupleIJNS5_1CILi128EEES8_NS7_ILi64EEEEEENS_10bfloat16_tEfNS_4arch4Sm80ELb1ELb0ELb1ELb0ELb1ELb0ELb0ELb0ELi2ELi4ELi4ELi4ELb0EEENS1_21CollectiveEpilogueBwdISA_SB_SD_Li256ELb0ELb0ELi2EEENS1_25SingleTileBwdLPTSchedulerILb0ELi128ELb1EEEEEEEEEvNT_6ParamsE$_ZZN4cute12filter_tupleINS_5tupleIJNS_10UnderscoreES2_NS_1CILi0EEEEEENS1_IJNS1_IJNS3_ILi1EEES4_EEEiNS3_ILi1024EEEEEEZNS_5sliceIS5_S9_EEDaRKT_RKT0_EUlRKT_RKT0_E_EEDaSD_SG_OT1_ENKUlDpSJ_E_clIJNS1_IJS7_EEENS1_IJiEEENS1_IJEEEEEEDaSQ_ - $_ZN7cutlass13device_kernelIN5flash19enable_sm80_to_sm89INS1_16FlashAttnBwdSm80INS1_25CollectiveMainloopBwdSm80ILi2ELi2EN4cute5tupleIJNS5_1CILi128EEES8_NS7_ILi64EEEEEENS_10bfloat16_tEfNS_4arch4Sm80ELb1ELb0ELb1ELb0ELb1ELb0ELb0ELb0ELi2ELi4ELi4ELi4ELb0EEENS1_21CollectiveEpilogueBwdISA_SB_SD_Li256ELb0ELb0ELi2EEENS1_25SingleTileBwdLPTSchedulerILb0ELi128ELb1EEEEEEEEEvNT_6ParamsE$_ZZN4cute12filter_tupleINS_5tupleIJNS1_IJiiEEENS_1CILi8192EEEEEEZNS_16flatten_to_tupleIS5_EEDaRKT_EUlRKT_E_EEDaS9_OT0_ENKUlDpSC_E_clIJS2_NS1_IJS4_EEEEEEDaSG_)
$_ZN7cutlass13device_kernelIN5flash19enable_sm80_to_sm89INS1_16FlashAttnBwdSm80INS1_25CollectiveMainloopBwdSm80ILi2ELi2EN4cute5tupleIJNS5_1CILi128EEES8_NS7_ILi64EEEEEENS_10bfloat16_tEfNS_4arch4Sm80ELb1ELb0ELb1ELb0ELb1ELb0ELb0ELb0ELi2ELi4ELi4ELi4ELb0EEENS1_21CollectiveEpilogueBwdISA_SB_SD_Li256ELb0ELb0ELi2EEENS1_25SingleTileBwdLPTSchedulerILb0ELi128ELb1EEEEEEEEEvNT_6ParamsE$_ZZN4cute12filter_tupleINS_5tupleIJNS1_IJiiEEENS_1CILi8192EEEEEEZNS_16flatten_to_tupleIS5_EEDaRKT_EUlRKT_E_EEDaS9_OT0_ENKUlDpSC_E_clIJS2_NS1_IJS4_EEEEEEDaSG_:
[----:B------:R-:W-:-:S06]  /*c4d0*/  IADD3 R10, R5, -c[0x0][0x20], RZ ;  /* 0x80000800050a7a10 */ /* 0x000fcc0007ffe0ff */
[----:B------:R-:W5:Y:S01]  /*c4e0*/  LDL R10, [R10] ;  /* 0x000000000a0a7983 */ /* 0x000f620000100800 */
[----:B------:R-:W-:Y:S02]  /*c4f0*/  IADD3 R3, R1, 0x1688, RZ ;  /* 0x0000168801037810 */ /* 0x000fe40007ffe0ff */
[----:B------:R-:W-:Y:S02]  /*c500*/  IADD3 R2, R5, 0x4, RZ ;  /* 0x0000000405027810 */ /* 0x000fe40007ffe0ff */
[----:B------:R-:W-:Y:S02]  /*c510*/  IADD3 R3, R3, c[0x0][0x20], RZ ;  /* 0x0000080003037a10 */ /* 0x000fe40007ffe0ff */
[----:B------:R-:W-:Y:S02]  /*c520*/  MOV R8, 0xc540 ;  /* 0x0000c54000087802 */ /* 0x000fe40000000f00 */
[----:B-----5:R-:W-:Y:S05]  /*c530*/  CALL.REL.NOINC `($_ZN7cutlass13device_kernelIN5flash19enable_sm80_to_sm89INS1_16FlashAttnBwdSm80INS1_25CollectiveMainloopBwdSm80ILi2ELi2EN4cute5tupleIJNS5_1CILi128EEES8_NS7_ILi64EEEEEENS_10bfloat16_tEfNS_4arch4Sm80ELb1ELb0ELb1ELb0ELb1ELb0ELb0ELb0ELi2ELi4ELi4ELi4ELb0EEENS1_21CollectiveEpilogueBwdISA_SB_SD_Li256ELb0ELb0ELi2EEENS1_25SingleTileBwdLPTSchedulerILb0ELi128ELb1EEEEEEEEEvNT_6ParamsE$_ZN4cute3eso3ESOILb0ELb0EJiiNS_1CILi8192EEEEEC2ERKiS6_RKS3_) ;  /* 0xffffb7c000007944 */ /* 0x020fea0003c3ffff */
[----:B-1----:R1:W5:Y:S01]  /*c540*/  LDL.64 R2, [R1+0x1688] ;  /* 0x0016880001027983 */ /* 0x0023620000100a00 */
[----:B------:R-:W-:Y:S02]  /*c550*/  MOV R8, R6 ;  /* 0x0000000600087202 */ /* 0x000fe40000000f00 */
[----:B------:R-:W-:-:S04]  /*c560*/  MOV R9, 0x0 ;  /* 0x0000000000097802 */ /* 0x000fc80000000f00 */
[----:B------:R-:W-:Y:S05]  /*c570*/  RET.REL.NODEC R8 `(_ZN7cutlass13device_kernelIN5flash19enable_sm80_to_sm89INS1_16FlashAttnBwdSm80INS1_25CollectiveMainloopBwdSm80ILi2ELi2EN4cute5tupleIJNS5_1CILi128EEES8_NS7_ILi64EEEEEENS_10bfloat16_tEfNS_4arch4Sm80ELb1ELb0ELb1ELb0ELb1ELb0ELb0ELb0ELi2ELi4ELi4ELi4ELb0EEENS1_21CollectiveEpilogueBwdISA_SB_SD_Li256ELb0ELb0ELi2EEENS1_25SingleTileBwdLPTSchedulerILb0ELi128ELb1EEEEEEEEEvNT_6ParamsE) ;  /* 0xffff3a8008007950 */ /* 0x000fea0003c3ffff */
        .type           $_ZN7cutlass13device_kernelIN5flash19enable_sm80_to_sm89INS1_16FlashAttnBwdSm80INS1_25CollectiveMainloopBwdSm80ILi2ELi2EN4cute5tupleIJNS5_1CILi128EEES8_NS7_ILi64EEEEEENS_10bfloat16_tEfNS_4arch4Sm80ELb1ELb0ELb1ELb0ELb1ELb0ELb0ELb0ELi2ELi4ELi4ELi4ELb0EEENS1_21CollectiveEpilogueBwdISA_SB_SD_Li256ELb0ELb0ELi2EEENS1_25SingleTileBwdLPTSchedulerILb0ELi128ELb1EEEEEEEEEvNT_6ParamsE$_ZZN4cute12filter_tupleINS_5tupleIJNS_10UnderscoreES2_NS_1CILi0EEEEEENS1_IJNS1_IJNS3_ILi1EEES4_EEEiNS3_ILi1024EEEEEEZNS_5sliceIS5_S9_EEDaRKT_RKT0_EUlRKT_RKT0_E_EEDaSD_SG_OT1_ENKUlDpSJ_E_clIJNS1_IJS7_EEENS1_IJiEEENS1_IJEEEEEEDaSQ_,@function
        .size           $_ZN7cutlass13device_kernelIN5flash19enable_sm80_to_sm89INS1_16FlashAttnBwdSm80INS1_25CollectiveMainloopBwdSm80ILi2ELi2EN4cute5tupleIJNS5_1CILi128EEES8_NS7_ILi64EEEEEENS_10bfloat16_tEfNS_4arch4Sm80ELb1ELb0ELb1ELb0ELb1ELb0ELb0ELb0ELi2ELi4ELi4ELi4ELb0EEENS1_21CollectiveEpilogueBwdISA_SB_SD_Li256ELb0ELb0ELi2EEENS1_25SingleTileBwdLPTSchedulerILb0ELi128ELb1EEEEEEEEEvNT_6ParamsE$_ZZN4cute12filter_tupleINS_5tupleIJNS_10UnderscoreES2_NS_1CILi0EEEEEENS1_IJNS1_IJNS3_ILi1EEES4_EEEiNS3_ILi1024EEEEEEZNS_5sliceIS5_S9_EEDaRKT_RKT0_EUlRKT_RKT0_E_EEDaSD_SG_OT1_ENKUlDpSJ_E_clIJNS1_IJS7_EEENS1_IJiEEENS1_IJEEEEEEDaSQ_,($_ZN7cutlass13device_kernelIN5flash19enable_sm80_to_sm89INS1_16FlashAttnBwdSm80INS1_25CollectiveMainloopBwdSm80ILi2ELi2EN4cute5tupleIJNS5_1CILi128EEES8_NS7_ILi64EEEEEENS_10bfloat16_tEfNS_4arch4Sm80ELb1ELb0ELb1ELb0ELb1ELb0ELb0ELb0ELi2ELi4ELi4ELi4ELb0EEENS1_21CollectiveEpilogueBwdISA_SB_SD_Li256ELb0ELb0ELi2EEENS1_25SingleTileBwdLPTSchedulerILb0ELi128ELb1EEEEEEEEEvNT_6ParamsE$_ZZN4cute12filter_tupleINS_5tupleIJNS_10UnderscoreES2_S2_iEEENS1_IJNS1_IJNS_1CILi1EEENS4_ILi0EEEEEENS4_ILi4096EEENS1_IJiiEEENS1_IJS6_NS4_ILi8192EEEEEEEEEZNS_5sliceIS3_SC_EEDaRKT_RKT0_EUlRKT_RKT0_E_EEDaSG_SJ_OT1_ENKUlDpSM_E_clIJNS1_IJS7_EEENS1_IJS8_EEENS1_IJS9_EEENS1_IJEEEEEEDaST_ - $_ZN7cutlass13device_kernelIN5flash19enable_sm80_to_sm89INS1_16FlashAttnBwdSm80INS1_25CollectiveMainloopBwdSm80ILi2ELi2EN4cute5tupleIJNS5_1CILi128EEES8_NS7_ILi64EEEEEENS_10bfloat16_tEfNS_4arch4Sm80ELb1ELb0ELb1ELb0ELb1ELb0ELb0ELb0ELi2ELi4ELi4ELi4ELb0EEENS1_21CollectiveEpilogueBwdISA_SB_SD_Li256ELb0ELb0ELi2EEENS1_25SingleTileBwdLPTSchedulerILb0ELi128ELb1EEEEEEEEEvNT_6ParamsE$_ZZN4cute12filter_tupleINS_5tupleIJNS_10UnderscoreES2_NS_1CILi0EEEEEENS1_IJNS1_IJNS3_ILi1EEES4_EEEiNS3_ILi1024EEEEEEZNS_5sliceIS5_S9_EEDaRKT_RKT0_EUlRKT_RKT0_E_EEDaSD_SG_OT1_ENKUlDpSJ_E_clIJNS1_IJS7_EEENS1_IJiEEENS1_IJEEEEEEDaSQ_)
$_ZN7cutlass13device_kernelIN5flash19enable_sm80_to_sm89INS1_16FlashAttnBwdSm80INS1_25CollectiveMainloopBwdSm80ILi2ELi2EN4cute5tupleIJNS5_1CILi128EEES8_NS7_ILi64EEEEEENS_10bfloat16_tEfNS_4arch4Sm80ELb1ELb0ELb1ELb0ELb1ELb0ELb0ELb0ELi2ELi4ELi4ELi4ELb0EEENS1_21CollectiveEpilogueBwdISA_SB_SD_Li256ELb0ELb0ELi2EEENS1_25SingleTileBwdLPTSchedulerILb0ELi128ELb1EEEEEEEEEvNT_6ParamsE$_ZZN4cute12filter_tupleINS_5tupleIJNS_10UnderscoreES2_NS_1CILi0EEEEEENS1_IJNS1_IJNS3_ILi1EEES4_EEEiNS3_ILi1024EEEEEEZNS_5sliceIS5_S9_EEDaRKT_RKT0_EUlRKT_RKT0_E_EEDaSD_SG_OT1_ENKUlDpSJ_E_clIJNS1_IJS7_EEENS1_IJiEEENS1_IJEEEEEEDaSQ_:
[----:B------:R-:W-:Y:S02]  /*c580*/  IADD3 R2, R1, 0x1680, RZ ;  /* 0x0000168001027810 */ /* 0x000fe40007ffe0ff */
[----:B------:R-:W-:Y:S02]  /*c590*/  MOV R6, 0xc5c0 ;  /* 0x0000c5c000067802 */ /* 0x000fe40000000f00 */
[----:B------:R-:W-:Y:S02]  /*c5a0*/  IADD3 R2, R2, c[0x0][0x20], RZ ;  /* 0x0000080002027a10 */ /* 0x000fe40007ffe0ff */
[----:B------:R-:W-:Y:S05]  /*c5b0*/  CALL.REL.NOINC `($_ZN7cutlass13device_kernelIN5flash19enable_sm80_to_sm89INS1_16FlashAttnBwdSm80INS1_25CollectiveMainloopBwdSm80ILi2ELi2EN4cute5tupleIJNS5_1CILi128EEES8_NS7_ILi64EEEEEENS_10bfloat16_tEfNS_4arch4Sm80ELb1ELb0ELb1ELb0ELb1ELb0ELb0ELb0ELi2ELi4ELi4ELi4ELb0EEENS1_21CollectiveEpilogueBwdISA_SB_SD_Li256ELb0ELb0ELi2EEENS1_25SingleTileBwdLPTSchedulerILb0ELi128ELb1EEEEEEEEEvNT_6ParamsE$_ZN4cute3eso3ESOILb1ELb0EJNS_5tupleIJNS_1CILi1EEENS3_ILi0EEEEEEiEEC2ERKS6_RKi) ;  /* 0xffffd2b000007944 */ /* 0x000fea0003c3ffff */
[----:B-1----:R1:W5:Y:S01]  /*c5c0*/  LDL R3, [R1+0x1680] ;  /* 0x0016800001037983 */ /* 0x0023620000100800 */
[----:B------:R-:W-:-:S04]  /*c5d0*/  MOV R5, 0x0 ;  /* 0x0000000000057802 */ /* 0x000fc80000000f00 */
[----:B------:R-:W-:Y:S05]  /*c5e0*/  RET.REL.NODEC R4 `(_ZN7cutlass13device_kernelIN5flash19enable_sm80_to_sm89INS1_16FlashAttnBwdSm80INS1_25CollectiveMainloopBwdSm80ILi2ELi2EN4cute5tupleIJNS5_1CILi128EEES8_NS7_ILi64EEEEEENS_10bfloat16_tEfNS_4arch4Sm80ELb1ELb0ELb1ELb0ELb1ELb0ELb0ELb0ELi2ELi4ELi4ELi4ELb0EEENS1_21CollectiveEpilogueBwdISA_SB_SD_Li256ELb0ELb0ELi2EEENS1_25SingleTileBwdLPTSchedulerILb0ELi128ELb1EEEEEEEEEvNT_6ParamsE) ;  /* 0xffff3a1004007950 */ /* 0x000fea0003c3ffff */
        .type           $_ZN7cutlass13device_kernelIN5flash19enable_sm80_to_sm89INS1_16FlashAttnBwdSm80INS1_25CollectiveMainloopBwdSm80ILi2ELi2EN4cute5tupleIJNS5_1CILi128EEES8_NS7_ILi64EEEEEENS_10bfloat16_tEfNS_4arch4Sm80ELb1ELb0ELb1ELb0ELb1ELb0ELb0ELb0ELi2ELi4ELi4ELi4ELb0EEENS1_21CollectiveEpilogueBwdISA_SB_SD_Li256ELb0ELb0ELi2EEENS1_25SingleTileBwdLPTSchedulerILb0ELi128ELb1EEEEEEEEEvNT_6ParamsE$_ZZN4cute12filter_tupleINS_5tupleIJNS_10UnderscoreES2_S2_iEEENS1_IJNS1_IJNS_1CILi1EEENS4_ILi0EEEEEENS4_ILi4096EEENS1_IJiiEEENS1_IJS6_NS4_ILi8192EEEEEEEEEZNS_5sliceIS3_SC_EEDaRKT_RKT0_EUlRKT_RKT0_E_EEDaSG_SJ_OT1_ENKUlDpSM_E_clIJNS1_IJS7_EEENS1_IJS8_EEENS1_IJS9_EEENS1_IJEEEEEEDaST_,@function
        .size           $_ZN7cutlass13device_kernelIN5flash19enable_sm80_to_sm89INS1_16FlashAttnBwdSm80INS1_25CollectiveMainloopBwdSm80ILi2ELi2EN4cute5tupleIJNS5_1CILi128EEES8_NS7_ILi64EEEEEENS_10bfloat16_tEfNS_4arch4Sm80ELb1ELb0ELb1ELb0ELb1ELb0ELb0ELb0ELi2ELi4ELi4ELi4ELb0EEENS1_21CollectiveEpilogueBwdISA_SB_SD_Li256ELb0ELb0ELi2EEENS1_25SingleTileBwdLPTSchedulerILb0ELi128ELb1EEEEEEEEEvNT_6ParamsE$_ZZN4cute12filter_tupleINS_5tupleIJNS_10UnderscoreES2_S2_iEEENS1_IJNS1_IJNS_1CILi1EEENS4_ILi0EEEEEENS4_ILi4096EEENS1_IJiiEEENS1_IJS6_NS4_ILi8192EEEEEEEEEZNS_5sliceIS3_SC_EEDaRKT_RKT0_EUlRKT_RKT0_E_EEDaSG_SJ_OT1_ENKUlDpSM_E_clIJNS1_IJS7_EEENS1_IJS8_EEENS1_IJS9_EEENS1_IJEEEEEEDaST_,($_ZN7cutlass13device_kernelIN5flash19enable_sm80_to_sm89INS1_16FlashAttnBwdSm80INS1_25CollectiveMainloopBwdSm80ILi2ELi2EN4cute5tupleIJNS5_1CILi128EEES8_NS7_ILi64EEEEEENS_10bfloat16_tEfNS_4arch4Sm80ELb1ELb0ELb1ELb0ELb1ELb0ELb0ELb0ELi2ELi4ELi4ELi4ELb0EEENS1_21CollectiveEpilogueBwdISA_SB_SD_Li256ELb0ELb0ELi2EEENS1_25SingleTileBwdLPTSchedulerILb0ELi128ELb1EEEEEEEEEvNT_6ParamsE$_ZZN4cute12filter_tupleINS_5tupleIJNS_10UnderscoreES2_S2_iEEENS1_IJNS1_IJNS_1CILi1EEENS4_ILi0EEEEEEiNS4_ILi1024EEENS4_ILi8192EEEEEEZNS_5sliceIS3_SA_EEDaRKT_RKT0_EUlRKT_RKT0_E_EEDaSE_SH_OT1_ENKUlDpSK_E_clIJNS1_IJS7_EEENS1_IJiEEENS1_IJS8_EEENS1_IJEEEEEEDaSR_ - $_ZN7cutlass13device_kernelIN5flash19enable_sm80_to_sm89INS1_16FlashAttnBwdSm80INS1_25CollectiveMainloopBwdSm80ILi2ELi2EN4cute5tupleIJNS5_1CILi128EEES8_NS7_ILi64EEEEEENS_10bfloat16_tEfNS_4arch4Sm80ELb1ELb0ELb1ELb0ELb1ELb0ELb0ELb0ELi2ELi4ELi4ELi4ELb0EEENS1_21CollectiveEpilogueBwdISA_SB_SD_Li256ELb0ELb0ELi2EEENS1_25SingleTileBwdLPTSchedulerILb0ELi128ELb1EEEEEEEEEvNT_6ParamsE$_ZZN4cute12filter_tupleINS_5tupleIJNS_10UnderscoreES2_S2_iEEENS1_IJNS1_IJNS_1CILi1EEENS4_ILi0EEEEEENS4_ILi4096EEENS1_IJiiEEENS1_IJS6_NS4_ILi8192EEEEEEEEEZNS_5sliceIS3_SC_EEDaRKT_RKT0_EUlRKT_RKT0_E_EEDaSG_SJ_OT1_ENKUlDpSM_E_clIJNS1_IJS7_EEENS1_IJS8_EEENS1_IJS9_EEENS1_IJEEEEEEDaST_)
$_ZN7cutlass13device_kernelIN5flash19enable_sm80_to_sm89INS1_16FlashAttnBwdSm80INS1_25CollectiveMainloopBwdSm80ILi2ELi2EN4cute5tupleIJNS5_1CILi128EEES8_NS7_ILi64EEEEEENS_10bfloat16_tEfNS_4arch4Sm80ELb1ELb0ELb1ELb0ELb1ELb0ELb0ELb0ELi2ELi4ELi4ELi4ELb0EEENS1_21CollectiveEpilogueBwdISA_SB_SD_Li256ELb0ELb0ELi2EEENS1_25SingleTileBwdLPTSchedulerILb0ELi128ELb1EEEEEEEEEvNT_6ParamsE$_ZZN4cute12filter_tupleINS_5tupleIJNS_10UnderscoreES2_S2_iEEENS1_IJNS1_IJNS_1CILi1EEENS4_ILi0EEEEEENS4_ILi4096EEENS1_IJiiEEENS1_IJS6_NS4_ILi8192EEEEEEEEEZNS_5sliceIS3_SC_EEDaRKT_RKT0_EUlRKT_RKT0_E_EEDaSG_SJ_OT1_ENKUlDpSM_E_clIJNS1_IJS7_EEENS1_IJS8_EEENS1_IJS9_EEENS1_IJEEEEEEDaST_:
[----:B------:R-:W-:-:S05]  /*c5f0*/  IADD3 R8, R58, -c[0x0][0x20], RZ ;  /* 0x800008003a087a10 */ /* 0x000fca0007ffe0ff */
[----:B------:R1:W5:Y:S04]  /*c600*/  LDL R5, [R8] ;  /* 0x0000000008057983 */ /* 0x0003680000100800 */
[----:B------:R1:W5:Y:S01]  /*c610*/  LDL R3, [R8+0x4] ;  /* 0x0000040008037983 */ /* 0x0003620000100800 */
[----:B------:R-:W-:Y:S02]  /*c620*/  IADD3 R2, R1, 0x1380, RZ ;  /* 0x0000138001027810 */ /* 0x000fe40007ffe0ff */
[----:B------:R-:W-:Y:S02]  /*c630*/  MOV R6, 0xc660 ;  /* 0x0000c66000067802 */ /* 0x000fe40000000f00 */
[----:B------:R-:W-:Y:S02]  /*c640*/  IADD3 R2, R2, c[0x0][0x20], RZ ;  /* 0x0000080002027a10 */ /* 0x000fe40007ffe0ff */
[----:B-1---5:R-:W-:Y:S05]  /*c650*/  CALL.REL.NOINC `($_ZN7cutlass13device_kernelIN5flash19enable_sm80_to_sm89INS1_16FlashAttnBwdSm80INS1_25CollectiveMainloopBwdSm80ILi2ELi2EN4cute5tupleIJNS5_1CILi128EEES8_NS7_ILi64EEEEEENS_10bfloat16_tEfNS_4arch4Sm80ELb1ELb0ELb1ELb0ELb1ELb0ELb0ELb0ELi2ELi4ELi4ELi4ELb0EEENS1_21CollectiveEpilogueBwdISA_SB_SD_Li256ELb0ELb0ELi2EEENS1_25SingleTileBwdLPTSchedulerILb0ELi128ELb1EEEEEEEEEvNT_6ParamsE$_ZN4cute3eso3ESOILb1ELb0EJNS_5tupleIJNS_1CILi1EEENS3_ILi0EEEEEENS3_ILi4096EEENS2_IJiiEEEEEC2ERKS6_RKS7_RKS8_) ;  /* 0xffffd1b000007944 */ /* 0x022fea0003c3ffff */
[----:B-1----:R1:W5:Y:S01]  /*c660*/  LDL.64 R2, [R1+0x1380] ;  /* 0x0013800001027983 */ /* 0x0023620000100a00 */
[----:B------:R-:W-:-:S04]  /*c670*/  MOV R5, 0x0 ;  /* 0x0000000000057802 */ /* 0x000fc80000000f00 */
[----:B------:R-:W-:Y:S05]  /*c680*/  RET.REL.NODEC R4 `(_ZN7cutlass13device_kernelIN5flash19enable_sm80_to_sm89INS1_16FlashAttnBwdSm80INS1_25CollectiveMainloopBwdSm80ILi2ELi2EN4cute5tupleIJNS5_1CILi128EEES8_NS7_ILi64EEEEEENS_10bfloat16_tEfNS_4arch4Sm80ELb1ELb0ELb1ELb0ELb1ELb0ELb0ELb0ELi2ELi4ELi4ELi4ELb0EEENS1_21CollectiveEpilogueBwdISA_SB_SD_Li256ELb0ELb0ELi2EEENS1_25SingleTileBwdLPTSchedulerILb0ELi128ELb1EEEEEEEEEvNT_6ParamsE) ;  /* 0xffff397004007950 */ /* 0x000fea0003c3ffff */
        .type           $_ZN7cutlass13device_kernelIN5flash19enable_sm80_to_sm89INS1_16FlashAttnBwdSm80INS1_25CollectiveMainloopBwdSm80ILi2ELi2EN4cute5tupleIJNS5_1CILi128EEES8_NS7_ILi64EEEEEENS_10bfloat16_tEfNS_4arch4Sm80ELb1ELb0ELb1ELb0ELb1ELb0ELb0ELb0ELi2ELi4ELi4ELi4ELb0EEENS1_21CollectiveEpilogueBwdISA_SB_SD_Li256ELb0ELb0ELi2EEENS1_25SingleTileBwdLPTSchedulerILb0ELi128ELb1EEEEEEEEEvNT_6ParamsE$_ZZN4cute12filter_tupleINS_5tupleIJNS_10UnderscoreES2_S2_iEEENS1_IJNS1_IJNS_1CILi1EEENS4_ILi0EEEEEEiNS4_ILi1024EEENS4_ILi8192EEEEEEZNS_5sliceIS3_SA_EEDaRKT_RKT0_EUlRKT_RKT0_E_EEDaSE_SH_OT1_ENKUlDpSK_E_clIJNS1_IJS7_EEENS1_IJiEEENS1_IJS8_EEENS1_IJEEEEEEDaSR_,@function
        .size           $_ZN7cutlass13device_kernelIN5flash19enable_sm80_to_sm89INS1_16FlashAttnBwdSm80INS1_25CollectiveMainloopBwdSm80ILi2ELi2EN4cute5tupleIJNS5_1CILi128EEES8_NS7_ILi64EEEEEENS_10bfloat16_tEfNS_4arch4Sm80ELb1ELb0ELb1ELb0ELb1ELb0ELb0ELb0ELi2ELi4ELi4ELi4ELb0EEENS1_21CollectiveEpilogueBwdISA_SB_SD_Li256ELb0ELb0ELi2EEENS1_25SingleTileBwdLPTSchedulerILb0ELi128ELb1EEEEEEEEEvNT_6ParamsE$_ZZN4cute12filter_tupleINS_5tupleIJNS_10UnderscoreES2_S2_iEEENS1_IJNS1_IJNS_1CILi1EEENS4_ILi0EEEEEEiNS4_ILi1024EEENS4_ILi8192EEEEEEZNS_5sliceIS3_SA_EEDaRKT_RKT0_EUlRKT_RKT0_E_EEDaSE_SH_OT1_ENKUlDpSK_E_clIJNS1_IJS7_EEENS1_IJiEEENS1_IJS8_EEENS1_IJEEEEEEDaSR_,($_ZN7cutlass13device_kernelIN5flash19enable_sm80_to_sm89INS1_16FlashAttnBwdSm80INS1_25CollectiveMainloopBwdSm80ILi2ELi2EN4cute5tupleIJNS5_1CILi128EEES8_NS7_ILi64EEEEEENS_10bfloat16_tEfNS_4arch4Sm80ELb1ELb0ELb1ELb0ELb1ELb0ELb0ELb0ELi2ELi4ELi4ELi4ELb0EEENS1_21CollectiveEpilogueBwdISA_SB_SD_Li256ELb0ELb0ELi2EEENS1_25SingleTileBwdLPTSchedulerILb0ELi128ELb1EEEEEEEEEvNT_6ParamsE$_ZZN4cute12filter_tupleINS_5tupleIJNS_10UnderscoreES2_S2_iEEENS1_IJNS1_IJNS_1CILi1EEENS4_ILi0EEEEEElS6_lEEEZNS_5sliceIS3_S8_EEDaRKT_RKT0_EUlRKT_RKT0_E_EEDaSC_SF_OT1_ENKUlDpSI_E_clIJNS1_IJS7_EEENS1_IJlEEENS1_IJS6_EEENS1_IJEEEEEEDaSP_ - $_ZN7cutlass13device_kernelIN5flash19enable_sm80_to_sm89INS1_16FlashAttnBwdSm80INS1_25CollectiveMainloopBwdSm80ILi2ELi2EN4cute5tupleIJNS5_1CILi128EEES8_NS7_ILi64EEEEEENS_10bfloat16_tEfNS_4arch4Sm80ELb1ELb0ELb1ELb0ELb1ELb0ELb0ELb0ELi2ELi4ELi4ELi4ELb0EEENS1_21CollectiveEpilogueBwdISA_SB_SD_Li256ELb0ELb0ELi2EEENS1_25SingleTileBwdLPTSchedulerILb0ELi128ELb1EEEEEEEEEvNT_6ParamsE$_ZZN4cute12filter_tupleINS_5tupleIJNS_10UnderscoreES2_S2_iEEENS1_IJNS1_IJNS_1CILi1EEENS4_ILi0EEEEEEiNS4_ILi1024EEENS4_ILi8192EEEEEEZNS_5sliceIS3_SA_EEDaRKT_RKT0_EUlRKT_RKT0_E_EEDaSE_SH_OT1_ENKUlDpSK_E_clIJNS1_IJS7_EEENS1_IJiEEENS1_IJS8_EEENS1_IJEEEEEEDaSR_)
$_ZN7cutlass13device_kernelIN5flash19enable_sm80_to_sm89INS1_16FlashAttnBwdSm80INS1_25CollectiveMainloopBwdSm80ILi2ELi2EN4cute5tupleIJNS5_1CILi128EEES8_NS7_ILi64EEEEEENS_10bfloat16_tEfNS_4arch4Sm80ELb1ELb0ELb1ELb0ELb1ELb0ELb0ELb0ELi2ELi4ELi4ELi4ELb0EEENS1_21CollectiveEpilogueBwdISA_SB_SD_Li256ELb0ELb0ELi2EEENS1_25SingleTileBwdLPTSchedulerILb0ELi128ELb1EEEEEEEEEvNT_6ParamsE$_ZZN4cute12filter_tupleINS_5tupleIJNS_10UnderscoreES2_S2_iEEENS1_IJNS1_IJNS_1CILi1EEENS4_ILi0EEEEEEiNS4_ILi1024EEENS4_ILi8192EEEEEEZNS_5sliceIS3_SA_EEDaRKT_RKT0_EUlRKT_RKT0_E_EEDaSE_SH_OT1_ENKUlDpSK_E_clIJNS1_IJS7_EEENS1_IJiEEENS1_IJS8_EEENS1_IJEEEEEEDaSR_:
[----:B------:R-:W-:Y:S02]  /*c690*/  IADD3 R2, R1, 0x1380, RZ ;  /* 0x0000138001027810 */ /* 0x000fe40007ffe0ff */
[----:B------:R-:W-:Y:S02]  /*c6a0*/  MOV R8, 0xc6d0 ;  /* 0x0000c6d000087802 */ /* 0x000fe40000000f00 */
[----:B------:R-:W-:Y:S02]  /*c6b0*/  IADD3 R2, R2, c[0x0][0x20], RZ ;  /* 0x0000080002027a10 */ /* 0x000fe40007ffe0ff */
[----:B------:R-:W-:Y:S05]  /*c6c0*/  CALL.REL.NOINC `($_ZN7cutlass13device_kernelIN5flash19enable_sm80_to_sm89INS1_16FlashAttnBwdSm80INS1_25CollectiveMainloopBwdSm80ILi2ELi2EN4cute5tupleIJNS5_1CILi128EEES8_NS7_ILi64EEEEEENS_10bfloat16_tEfNS_4arch4Sm80ELb1ELb0ELb1ELb0ELb1ELb0ELb0ELb0ELi2ELi4ELi4ELi4ELb0EEENS1_21CollectiveEpilogueBwdISA_SB_SD_Li256ELb0ELb0ELi2EEENS1_25SingleTileBwdLPTSchedulerILb0ELi128ELb1EEEEEEEEEvNT_6ParamsE$_ZN4cute3eso3ESOILb1ELb0EJNS_5tupleIJNS_1CILi1EEENS3_ILi0EEEEEEiNS3_ILi1024EEEEEC2ERKS6_RKiRKS7_) ;  /* 0xffffd1e000007944 */ /* 0x000fea0003c3ffff */
[----:B-1----:R1:W5:Y:S01]  /*c6d0*/  LDL R3, [R1+0x1380] ;  /* 0x0013800001037983 */ /* 0x0023620000100800 */
[----:B------:R-:W-:Y:S02]  /*c6e0*/  MOV R8, R4 ;  /* 0x0000000400087202 */ /* 0x000fe40000000f00 */
[----:B------:R-:W-:-:S04]  /*c6f0*/  MOV R9, 0x0 ;  /* 0x0000000000097802 */ /* 0x000fc80000000f00 */
[----:B------:R-:W-:Y:S05]  /*c700*/  RET.REL.NODEC R8 `(_ZN7cutlass13device_kernelIN5flash19enable_sm80_to_sm89INS1_16FlashAttnBwdSm80INS1_25CollectiveMainloopBwdSm80ILi2ELi2EN4cute5tupleIJNS5_1CILi128EEES8_NS7_ILi64EEEEEENS_10bfloat16_tEfNS_4arch4Sm80ELb1ELb0ELb1ELb0ELb1ELb0ELb0ELb0ELi2ELi4ELi4ELi4ELb0EEENS1_21CollectiveEpilogueBwdISA_SB_SD_Li256ELb0ELb0ELi2EEENS1_25SingleTileBwdLPTSchedulerILb0ELi128ELb1EEEEEEEEEvNT_6ParamsE) ;  /* 0xffff38f008007950 */ /* 0x000fea0003c3ffff */
        .type           $_ZN7cutlass13device_kernelIN5flash19enable_sm80_to_sm89INS1_16FlashAttnBwdSm80INS1_25CollectiveMainloopBwdSm80ILi2ELi2EN4cute5tupleIJNS5_1CILi128EEES8_NS7_ILi64EEEEEENS_10bfloat16_tEfNS_4arch4Sm80ELb1ELb0ELb1ELb0ELb1ELb0ELb0ELb0ELi2ELi4ELi4ELi4ELb0EEENS1_21CollectiveEpilogueBwdISA_SB_SD_Li256ELb0ELb0ELi2EEENS1_25SingleTileBwdLPTSchedulerILb0ELi128ELb1EEEEEEEEEvNT_6ParamsE$_ZZN4cute12filter_tupleINS_5tupleIJNS_10UnderscoreES2_S2_iEEENS1_IJNS1_IJNS_1CILi1EEENS4_ILi0EEEEEElS6_lEEEZNS_5sliceIS3_S8_EEDaRKT_RKT0_EUlRKT_RKT0_E_EEDaSC_SF_OT1_ENKUlDpSI_E_clIJNS1_IJS7_EEENS1_IJlEEENS1_IJS6_EEENS1_IJEEEEEEDaSP_,@function
        .size           $_ZN7cutlass13device_kernelIN5flash19enable_sm80_to_sm89INS1_16FlashAttnBwdSm80INS1_25CollectiveMainloopBwdSm80ILi2ELi2EN4cute5tupleIJNS5_1CILi128EEES8_NS7_ILi64EEEEEENS_10bfloat16_tEfNS_4arch4Sm80ELb1ELb0ELb1ELb0ELb1ELb0ELb0ELb0ELi2ELi4ELi4ELi4ELb0EEENS1_21CollectiveEpilogueBwdISA_SB_SD_Li256ELb0ELb0ELi2EEENS1_25SingleTileBwdLPTSchedulerILb0ELi128ELb1EEEEEEEEEvNT_6ParamsE$_ZZN4cute12filter_tupleINS_5tupleIJNS_10UnderscoreES2_S2_iEEENS1_IJNS1_IJNS_1CILi1EEENS4_ILi0EEEEEElS6_lEEEZNS_5sliceIS3_S8_EEDaRKT_RKT0_EUlRKT_RKT0_E_EEDaSC_SF_OT1_ENKUlDpSI_E_clIJNS1_IJS7_EEENS1_IJlEEENS1_IJS6_EEENS1_IJEEEEEEDaSP_,($_ZN7cutlass13device_kernelIN5flash19enable_sm80_to_sm89INS1_16FlashAttnBwdSm80INS1_25CollectiveMainloopBwdSm80ILi2ELi2EN4cute5tupleIJNS5_1CILi128EEES8_NS7_ILi64EEEEEENS_10bfloat16_tEfNS_4arch4Sm80ELb1ELb0ELb1ELb0ELb1ELb0ELb0ELb0ELi2ELi4ELi4ELi4ELb0EEENS1_21CollectiveEpilogueBwdISA_SB_SD_Li256ELb0ELb0ELi2EEENS1_25SingleTileBwdLPTSchedulerILb0ELi128ELb1EEEEEEEEEvNT_6ParamsE$_ZZN4cute12filter_tupleINS_5tupleIJNS_10UnderscoreES2_iEEENS1_IJNS1_IJNS_1CILi1EEENS4_ILi0EEEEEEiNS4_ILi1024EEEEEEZNS_5sliceIS3_S9_EEDaRKT_RKT0_EUlRKT_RKT0_E_EEDaSD_SG_OT1_ENKUlDpSJ_E_clIJNS1_IJS7_EEENS1_IJiEEENS1_IJEEEEEEDaSQ_ - $_ZN7cutlass13device_kernelIN5flash19enable_sm80_to_sm89INS1_16FlashAttnBwdSm80INS1_25CollectiveMainloopBwdSm80ILi2ELi2EN4cute5tupleIJNS5_1CILi128EEES8_NS7_ILi64EEEEEENS_10bfloat16_tEfNS_4arch4Sm80ELb1ELb0ELb1ELb0ELb1ELb0ELb0ELb0ELi2ELi4ELi4ELi4ELb0EEENS1_21CollectiveEpilogueBwdISA_SB_SD_Li256ELb0ELb0ELi2EEENS1_25SingleTileBwdLPTSchedulerILb0ELi128ELb1EEEEEEEEEvNT_6ParamsE$_ZZN4cute12filter_tupleINS_5tupleIJNS_10UnderscoreES2_S2_iEEENS1_IJNS1_IJNS_1CILi1EEENS4_ILi0EEEEEElS6_lEEEZNS_5sliceIS3_S8_EEDaRKT_RKT0_EUlRKT_RKT0_E_EEDaSC_SF_OT1_ENKUlDpSI_E_clIJNS1_IJS7_EEENS1_IJlEEENS1_IJS6_EEENS1_IJEEEEEEDaSP_)
$_ZN7cutlass13device_kernelIN5flash19enable_sm80_to_sm89INS1_16FlashAttnBwdSm80INS1_25CollectiveMainloopBwdSm80ILi2ELi2EN4cute5tupleIJNS5_1CILi128EEES8_NS7_ILi64EEEEEENS_10bfloat16_tEfNS_4arch4Sm80ELb1ELb0ELb1ELb0ELb1ELb0ELb0ELb0ELi2ELi4ELi4ELi4ELb0EEENS1_21CollectiveEpilogueBwdISA_SB_SD_Li256ELb0ELb0ELi2EEENS1_25SingleTileBwdLPTSchedulerILb0ELi128ELb1EEEEEEEEEvNT_6ParamsE$_ZZN4cute12filter_tupleINS_5tupleIJNS_10UnderscoreES2_S2_iEEENS1_IJNS1_IJNS_1CILi1EEENS4_ILi0EEEEEElS6_lEEEZNS_5sliceIS3_S8_EEDaRKT_RKT0_EUlRKT_RKT0_E_EEDaSC_SF_OT1_ENKUlDpSI_E_clIJNS1_IJS7_EEENS1_IJlEEENS1_IJS6_EEENS1_IJEEEEEEDaSP_:
[----:B------:R-:W-:Y:S02]  /*c710*/  IADD3 R3, R1, 0x16a8, RZ ;  /* 0x000016a801037810 */ /* 0x000fe40007ffe0ff */
[----:B------:R-:W-:Y:S02]  /*c720*/  MOV R6, 0xc750 ;  /* 0x0000c75000067802 */ /* 0x000fe40000000f00 */
[----:B------:R-:W-:Y:S02]  /*c730*/  IADD3 R3, R3, c[0x0][0x20], RZ ;  /* 0x0000080003037a10 */ /* 0x000fe40007ffe0ff */
[----:B------:R-:W-:Y:S05]  /*c740*/  CALL.REL.NOINC `($_ZN7cutlass13device_kernelIN5flash19enable_sm80_to_sm89INS1_16FlashAttnBwdSm80INS1_25CollectiveMainloopBwdSm80ILi2ELi2EN4cute5tupleIJNS5_1CILi128EEES8_NS7_ILi64EEEEEENS_10bfloat16_tEfNS_4arch4Sm80ELb1ELb0ELb1ELb0ELb1ELb0ELb0ELb0ELi2ELi4ELi4ELi4ELb0EEENS1_21CollectiveEpilogueBwdISA_SB_SD_Li256ELb0ELb0ELi2EEENS1_25SingleTileBwdLPTSchedulerILb0ELi128ELb1EEEEEEEEEvNT_6ParamsE$_ZN4cute3eso3ESOILb1ELb0EJNS_5tupleIJNS_1CILi1EEENS3_ILi0EEEEEElS5_EEC2ERKS6_RKlRKS5_) ;  /* 0xffffd1a000007944 */ /* 0x000fea0003c3ffff */
[----:B-1----:R1:W5:Y:S01]  /*c750*/  LDL.64 R2, [R1+0x16a8] ;  /* 0x0016a80001027983 */ /* 0x0023620000100a00 */
[----:B------:R-:W-:-:S04]  /*c760*/  MOV R5, 0x0 ;  /* 0x0000000000057802 */ /* 0x000fc80000000f00 */
[----:B------:R-:W-:Y:S05]  /*c770*/  RET.REL.NODEC R4 `(_ZN7cutlass13device_kernelIN5flash19enable_sm80_to_sm89INS1_16FlashAttnBwdSm80INS1_25CollectiveMainloopBwdSm80ILi2ELi2EN4cute5tupleIJNS5_1CILi128EEES8_NS7_ILi64EEEEEENS_10bfloat16_tEfNS_4arch4Sm80ELb1ELb0ELb1ELb0ELb1ELb0ELb0ELb0ELi2ELi4ELi4ELi4ELb0EEENS1_21CollectiveEpilogueBwdISA_SB_SD_Li256ELb0ELb0ELi2EEENS1_25SingleTileBwdLPTSchedulerILb0ELi128ELb1EEEEEEEEEvNT_6ParamsE) ;  /* 0xffff388004007950 */ /* 0x000fea0003c3ffff */
        .type           $_ZN7cutlass13device_kernelIN5flash19enable_sm80_to_sm89INS1_16FlashAttnBwdSm80INS1_25CollectiveMainloopBwdSm80ILi2ELi2EN4cute5tupleIJNS5_1CILi128EEES8_NS7_ILi64EEEEEENS_10bfloat16_tEfNS_4arch4Sm80ELb1ELb0ELb1ELb0ELb1ELb0ELb0ELb0ELi2ELi4ELi4ELi4ELb0EEENS1_21CollectiveEpilogueBwdISA_SB_SD_Li256ELb0ELb0ELi2EEENS1_25SingleTileBwdLPTSchedulerILb0ELi128ELb1EEEEEEEEEvNT_6ParamsE$_ZZN4cute12filter_tupleINS_5tupleIJNS_10UnderscoreES2_iEEENS1_IJNS1_IJNS_1CILi1EEENS4_ILi0EEEEEEiNS4_ILi1024EEEEEEZNS_5sliceIS3_S9_EEDaRKT_RKT0_EUlRKT_RKT0_E_EEDaSD_SG_OT1_ENKUlDpSJ_E_clIJNS1_IJS7_EEENS1_IJiEEENS1_IJEEEEEEDaSQ_,@function
        .size           $_ZN7cutlass13device_kernelIN5flash19enable_sm80_to_sm89INS1_16FlashAttnBwdSm80INS1_25CollectiveMainloopBwdSm80ILi2ELi2EN4cute5tupleIJNS5_1CILi128EEES8_NS7_ILi64EEEEEENS_10bfloat16_tEfNS_4arch4Sm80ELb1ELb0ELb1ELb0ELb1ELb0ELb0ELb0ELi2ELi4ELi4ELi4ELb0EEENS1_21CollectiveEpilogueBwdISA_SB_SD_Li256ELb0ELb0ELi2EEENS1_25SingleTileBwdLPTSchedulerILb0ELi128ELb1EEEEEEEEEvNT_6ParamsE$_ZZN4cute12filter_tupleINS_5tupleIJNS_10UnderscoreES2_iEEENS1_IJNS1_IJNS_1CILi1EEENS4_ILi0EEEEEEiNS4_ILi1024EEEEEEZNS_5sliceIS3_S9_EEDaRKT_RKT0_EUlRKT_RKT0_E_EEDaSD_SG_OT1_ENKUlDpSJ_E_clIJNS1_IJS7_EEENS1_IJiEEENS1_IJEEEEEEDaSQ_,($_ZN7cutlass13device_kernelIN5flash19enable_sm80_to_sm89INS1_16FlashAttnBwdSm80INS1_25CollectiveMainloopBwdSm80ILi2ELi2EN4cute5tupleIJNS5_1CILi128EEES8_NS7_ILi64EEEEEENS_10bfloat16_tEfNS_4arch4Sm80ELb1ELb0ELb1ELb0ELb1ELb0ELb0ELb0ELi2ELi4ELi4ELi4ELb0EEENS1_21CollectiveEpilogueBwdISA_SB_SD_Li256ELb0ELb0ELi2EEENS1_25SingleTileBwdLPTSchedulerILb0ELi128ELb1EEEEEEEEEvNT_6ParamsE$_ZZN4cute12filter_tupleINS_5tupleIJNS_1CILi0EEENS1_IJNS2_ILi1EEENS2_ILi512EEEiEEEEEEZNS_16flatten_to_tupleIS7_EEDaRKT_EUlRKT_E_EEDaSB_OT0_ENKUlDpSE_E_clIJNS1_IJS3_EEES6_EEEDaSI_ - $_ZN7cutlass13device_kernelIN5flash19enable_sm80_to_sm89INS1_16FlashAttnBwdSm80INS1_25CollectiveMainloopBwdSm80ILi2ELi2EN4cute5tupleIJNS5_1CILi128EEES8_NS7_ILi64EEEEEENS_10bfloat16_tEfNS_4arch4Sm80ELb1ELb0ELb1ELb0ELb1ELb0ELb0ELb0ELi2ELi4ELi4ELi4ELb0EEENS1_21CollectiveEpilogueBwdISA_SB_SD_Li256ELb0ELb0ELi2EEENS1_25SingleTileBwdLPTSchedulerILb0ELi128ELb1EEEEEEEEEvNT_6ParamsE$_ZZN4cute12filter_tupleINS_5tupleIJNS_10UnderscoreES2_iEEENS1_IJNS1_IJNS_1CILi1EEENS4_ILi0EEEEEEiNS4_ILi1024EEEEEEZNS_5sliceIS3_S9_EEDaRKT_RKT0_EUlRKT_RKT0_E_EEDaSD_SG_OT1_ENKUlDpSJ_E_clIJNS1_IJS7_EEENS1_IJiEEENS1_IJEEEEEEDaSQ_)
$_ZN7cutlass13device_kernelIN5flash19enable_sm80_to_sm89INS1_16FlashAttnBwdSm80INS1_25CollectiveMainloopBwdSm80ILi2ELi2EN4cute5tupleIJNS5_1CILi128EEES8_NS7_ILi64EEEEEENS_10bfloat16_tEfNS_4arch4Sm80ELb1ELb0ELb1ELb0ELb1ELb0ELb0ELb0ELi2ELi4ELi4ELi4ELb0EEENS1_21CollectiveEpilogueBwdISA_SB_SD_Li256ELb0ELb0ELi2EEENS1_25SingleTileBwdLPTSchedulerILb0ELi128ELb1EEEEEEEEEvNT_6ParamsE$_ZZN4cute12filter_tupleINS_5tupleIJNS_10UnderscoreES2_iEEENS1_IJNS1_IJNS_1CILi1EEENS4_ILi0EEEEEEiNS4_ILi1024EEEEEEZNS_5sliceIS3_S9_EEDaRKT_RKT0_EUlRKT_RKT0_E_EEDaSD_SG_OT1_ENKUlDpSJ_E_clIJNS1_IJS7_EEENS1_IJiEEENS1_IJEEEEEEDaSQ_:
[----:B------:R-:W-:Y:S02]  /*c780*/  IADD3 R2, R1, 0x1680, RZ ;  /* 0x0000168001027810 */ /* 0x000fe40007ffe0ff */
[----:B------:R-:W-:Y:S02]  /*c790*/  MOV R6, 0xc7c0 ;  /* 0x0000c7c000067802 */ /* 0x000fe40000000f00 */
[----:B------:R-:W-:Y:S02]  /*c7a0*/  IADD3 R2, R2, c[0x0][0x20], RZ ;  /* 0x0000080002027a10 */ /* 0x000fe40007ffe0ff */
[----:B------:R-:W-:Y:S05]  /*c7b0*/  CALL.REL.NOINC `($_ZN7cutlass13device_kernelIN5flash19enable_sm80_to_sm89INS1_16FlashAttnBwdSm80INS1_25CollectiveMainloopBwdSm80ILi2ELi2EN4cute5tupleIJNS5_1CILi128EEES8_NS7_ILi64EEEEEENS_10bfloat16_tEfNS_4arch4Sm80ELb1ELb0ELb1ELb0ELb1ELb0ELb0ELb0ELi2ELi4ELi4ELi4ELb0EEENS1_21CollectiveEpilogueBwdISA_SB_SD_Li256ELb0ELb0ELi2EEENS1_25SingleTileBwdLPTSchedulerILb0ELi128ELb1EEEEEEEEEvNT_6ParamsE$_ZN4cute3eso3ESOILb1ELb0EJNS_5tupleIJNS_1CILi1EEENS3_ILi0EEEEEEiEEC2ERKS6_RKi) ;  /* 0xffffd0b000007944 */ /* 0x000fea0003c3ffff */
[----:B-1----:R1:W5:Y:S01]  /*c7c0*/  LDL R3, [R1+0x1680] ;  /* 0x0016800001037983 */ /* 0x0023620000100800 */
[----:B------:R-:W-:Y:S02]  /*c7d0*/  MOV R6, R4 ;  /* 0x0000000400067202 */ /* 0x000fe40000000f00 */
[----:B------:R-:W-:-:S04]  /*c7e0*/  MOV R7, 0x0 ;  /* 0x0000000000077802 */ /* 0x000fc80000000f00 */
[----:B------:R-:W-:Y:S05]  /*c7f0*/  RET.REL.NODEC R6 `(_ZN7cutlass13device_kernelIN5flash19enable_sm80_to_sm89INS1_16FlashAttnBwdSm80INS1_25CollectiveMainloopBwdSm80ILi2ELi2EN4cute5tupleIJNS5_1CILi128EEES8_NS7_ILi64EEEEEENS_10bfloat16_tEfNS_4arch4Sm80ELb1ELb0ELb1ELb0ELb1ELb0ELb0ELb0ELi2ELi4ELi4ELi4ELb0EEENS1_21CollectiveEpilogueBwdISA_SB_SD_Li256ELb0ELb0ELi2EEENS1_25SingleTileBwdLPTSchedulerILb0ELi128ELb1EEEEEEEEEvNT_6ParamsE) ;  /* 0xffff380006007950 */ /* 0x000fea0003c3ffff */
        .type           $_ZN7cutlass13device_kernelIN5flash19enable_sm80_to_sm89INS1_16FlashAttnBwdSm80INS1_25CollectiveMainloopBwdSm80ILi2ELi2EN4cute5tupleIJNS5_1CILi128EEES8_NS7_ILi64EEEEEENS_10bfloat16_tEfNS_4arch4Sm80ELb1ELb0ELb1ELb0ELb1ELb0ELb0ELb0ELi2ELi4ELi4ELi4ELb0EEENS1_21CollectiveEpilogueBwdISA_SB_SD_Li256ELb0ELb0ELi2EEENS1_25SingleTileBwdLPTSchedulerILb0ELi128ELb1EEEEEEEEEvNT_6ParamsE$_ZZN4cute12filter_tupleINS_5tupleIJNS_1CILi0EEENS1_IJNS2_ILi1EEENS2_ILi512EEEiEEEEEEZNS_16flatten_to_tupleIS7_EEDaRKT_EUlRKT_E_EEDaSB_OT0_ENKUlDpSE_E_clIJNS1_IJS3_EEES6_EEEDaSI_,@function
        .size           $_ZN7cutlass13device_kernelIN5flash19enable_sm80_to_sm89INS1_16FlashAttnBwdSm80INS1_25CollectiveMainloopBwdSm80ILi2ELi2EN4cute5tupleIJNS5_1CILi128EEES8_NS7_ILi64EEEEEENS_10bfloat16_tEfNS_4arch4Sm80ELb1ELb0ELb1ELb0ELb1ELb0ELb0ELb0ELi2ELi4ELi4ELi4ELb0EEENS1_21CollectiveEpilogueBwdISA_SB_SD_Li256ELb0ELb0ELi2EEENS1_25SingleTileBwdLPTSchedulerILb0ELi128ELb1EEEEEEEEEvNT_6ParamsE$_ZZN4cute12filter_tupleINS_5tupleIJNS_1CILi0EEENS1_IJNS2_ILi1EEENS2_ILi512EEEiEEEEEEZNS_16flatten_to_tupleIS7_EEDaRKT_EUlRKT_E_EEDaSB_OT0_ENKUlDpSE_E_clIJNS1_IJS3_EEES6_EEEDaSI_,($_ZN7cutlass13device_kernelIN5flash19enable_sm80_to_sm89INS1_16FlashAttnBwdSm80INS1_25CollectiveMainloopBwdSm80ILi2ELi2EN4cute5tupleIJNS5_1CILi128EEES8_NS7_ILi64EEEEEENS_10bfloat16_tEfNS_4arch4Sm80ELb1ELb0ELb1ELb0ELb1ELb0ELb0ELb0ELi2ELi4ELi4ELi4ELb0EEENS1_21CollectiveEpilogueBwdISA_SB_SD_Li256ELb0ELb0ELi2EEENS1_25SingleTileBwdLPTSchedulerILb0ELi128ELb1EEEEEEEEEvNT_6ParamsE$_ZZN4cute12filter_tupleINS_5tupleIJNS_1CILi0EEENS_10UnderscoreEEEENS1_IJNS1_IJS3_S3_EEEiEEEZNS_6detail10lift_sliceIS5_S7_EEDaRKT_RKT0_EUlRKT_RKT0_E_EEDaSC_SF_OT1_ENKUlDpSI_E_clIJNS1_IJEEENS1_IJiEEEEEEDaSP_ - $_ZN7cutlass13device_kernelIN5flash19enable_sm80_to_sm89INS1_16FlashAttnBwdSm80INS1_25CollectiveMainloopBwdSm80ILi2ELi2EN4cute5tupleIJNS5_1CILi128EEES8_NS7_ILi64EEEEEENS_10bfloat16_tEfNS_4arch4Sm80ELb1ELb0ELb1ELb0ELb1ELb0ELb0ELb0ELi2ELi4ELi4ELi4ELb0EEENS1_21CollectiveEpilogueBwdISA_SB_SD_Li256ELb0ELb0ELi2EEENS1_25SingleTileBwdLPTSchedulerILb0ELi128ELb1EEEEEEEEEvNT_6ParamsE$_ZZN4cute12filter_tupleINS_5tupleIJNS_1CILi0EEENS1_IJNS2_ILi1EEENS2_ILi512EEEiEEEEEEZNS_16flatten_to_tupleIS7_EEDaRKT_EUlRKT_E_EEDaSB_OT0_ENKUlDpSE_E_clIJNS1_IJS3_EEES6_EEEDaSI_)
$_ZN7cutlass13device_kernelIN5flash19enable_sm80_to_sm89INS1_16FlashAttnBwdSm80INS1_25CollectiveMainloopBwdSm80ILi2ELi2EN4cute5tupleIJNS5_1CILi128EEES8_NS7_ILi64EEEEEENS_10bfloat16_tEfNS_4arch4Sm80ELb1ELb0ELb1ELb0ELb1ELb0ELb0ELb0ELi2ELi4ELi4ELi4ELb0EEENS1_21CollectiveEpilogueBwdISA_SB_SD_Li256ELb0ELb0ELi2EEENS1_25SingleTileBwdLPTSchedulerILb0ELi128ELb1EEEEEEEEEvNT_6ParamsE$_ZZN4cute12filter_tupleINS_5tupleIJNS_1CILi0EEENS1_IJNS2_ILi1EEENS2_ILi512EEEiEEEEEEZNS_16flatten_to_tupleIS7_EEDaRKT_EUlRKT_E_EEDaSB_OT0_ENKUlDpSE_E_clIJNS1_IJS3_EEES6_EEEDaSI_:
[----:B------:R-:W-:Y:S02]  /*c800*/  IADD3 R2, R1, 0x1380, RZ ;  /* 0x0000138001027810 */ /* 0x000fe40007ffe0ff */
[----:B------:R-:W-:Y:S02]  /*c810*/  MOV R8, 0xc840 ;  /* 0x0000c84000087802 */ /* 0x000fe40000000f00 */
[----:B------:R-:W-:Y:S02]  /*c820*/  IADD3 R2, R2, c[0x0][0x20], RZ ;  /* 0x0000080002027a10 */ /* 0x000fe40007ffe0ff */
[----:B------:R-:W-:Y:S05]  /*c830*/  CALL.REL.NOINC `($_ZN7cutlass13device_kernelIN5flash19enable_sm80_to_sm89INS1_16FlashAttnBwdSm80INS1_25CollectiveMainloopBwdSm80ILi2ELi2EN4cute5tupleIJNS5_1CILi128EEES8_NS7_ILi64EEEEEENS_10bfloat16_tEfNS_4arch4Sm80ELb1ELb0ELb1ELb0ELb1ELb0ELb0ELb0ELi2ELi4ELi4ELi4ELb0EEENS1_21CollectiveEpilogueBwdISA_SB_SD_Li256ELb0ELb0ELi2EEENS1_25SingleTileBwdLPTSchedulerILb0ELi128ELb1EEEEEEEEEvNT_6ParamsE$_ZN4cute3eso3ESOILb1ELb0EJNS_1CILi0EEENS2_ILi1EEENS2_ILi512EEEiEEC2ERKS3_RKS4_RKS5_RKi) ;  /* 0xffffc01000007944 */ /* 0x000fea0003c3ffff */
[----:B-1----:R1:W5:Y:S01]  /*c840*/  LDL R2, [R1+0x1380] ;  /* 0x0013800001027983 */ /* 0x0023620000100800 */
[----:B------:R-:W-:-:S04]  /*c850*/  MOV R11, 0x0 ;  /* 0x00000000000b7802 */ /* 0x000fc80000000f00 */
[----:B------:R-:W-:Y:S05]  /*c860*/  RET.REL.NODEC R10 `(_ZN7cutlass13device_kernelIN5flash19enable_sm80_to_sm89INS1_16FlashAttnBwdSm80INS1_25CollectiveMainloopBwdSm80ILi2ELi2EN4cute5tupleIJNS5_1CILi128EEES8_NS7_ILi64EEEEEENS_10bfloat16_tEfNS_4arch4Sm80ELb1ELb0ELb1ELb0ELb1ELb0ELb0ELb0ELi2ELi4ELi4ELi4ELb0EEENS1_21CollectiveEpilogueBwdISA_SB_SD_Li256ELb0ELb0ELi2EEENS1_25SingleTileBwdLPTSchedulerILb0ELi128ELb1EEEEEEEEEvNT_6ParamsE) ;  /* 0xffff37900a007950 */ /* 0x000fea0003c3ffff */
        .type           $_ZN7cutlass13device_kernelIN5flash19enable_sm80_to_sm89INS1_16FlashAttnBwdSm80INS1_25CollectiveMainloopBwdSm80ILi2ELi2EN4cute5tupleIJNS5_1CILi128EEES8_NS7_ILi64EEEEEENS_10bfloat16_tEfNS_4arch4Sm80ELb1ELb0ELb1ELb0ELb1ELb0ELb0ELb0ELi2ELi4ELi4ELi4ELb0EEENS1_21CollectiveEpilogueBwdISA_SB_SD_Li256ELb0ELb0ELi2EEENS1_25SingleTileBwdLPTSchedulerILb0ELi128ELb1EEEEEEEEEvNT_6ParamsE$_ZZN4cute12filter_tupleINS_5tupleIJNS_1CILi0EEENS_10UnderscoreEEEENS1_IJNS1_IJS3_S3_EEEiEEEZNS_6detail10lift_sliceIS5_S7_EEDaRKT_RKT0_EUlRKT_RKT0_E_EEDaSC_SF_OT1_ENKUlDpSI_E_clIJNS1_IJEEENS1_IJiEEEEEEDaSP_,@function
        .size           $_ZN7cutlass13device_kernelIN5flash19enable_sm80_to_sm89INS1_16FlashAttnBwdSm80INS1_25CollectiveMainloopBwdSm80ILi2ELi2EN4cute5tupleIJNS5_1CILi128EEES8_NS7_ILi64EEEEEENS_10bfloat16_tEfNS_4arch4Sm80ELb1ELb0ELb1ELb0ELb1ELb0ELb0ELb0ELi2ELi4ELi4ELi4ELb0EEENS1_21CollectiveEpilogueBwdISA_SB_SD_Li256ELb0ELb0ELi2EEENS1_25SingleTileBwdLPTSchedulerILb0ELi128ELb1EEEEEEEEEvNT_6ParamsE$_ZZN4cute12filter_tupleINS_5tupleIJNS_1CILi0EEENS_10UnderscoreEEEENS1_IJNS1_IJS3_S3_EEEiEEEZNS_6detail10lift_sliceIS5_S7_EEDaRKT_RKT0_EUlRKT_RKT0_E_EEDaSC_SF_OT1_ENKUlDpSI_E_clIJNS1_IJEEENS1_IJiEEEEEEDaSP_,($_ZN7cutlass13device_kernelIN5flash19enable_sm80_to_sm89INS1_16FlashAttnBwdSm80INS1_25CollectiveMainloopBwdSm80ILi2ELi2EN4cute5tupleIJNS5_1CILi128EEES8_NS7_ILi64EEEEEENS_10bfloat16_tEfNS_4arch4Sm80ELb1ELb0ELb1ELb0ELb1ELb0ELb0ELb0ELi2ELi4ELi4ELi4ELb0EEENS1_21CollectiveEpilogueBwdISA_SB_SD_Li256ELb0ELb0ELi2EEENS1_25SingleTileBwdLPTSchedulerILb0ELi128ELb1EEEEEEEEEvNT_6ParamsE$_ZZN4cute12filter_tupleINS_5tupleIJNS_1CILi1024EEENS1_IJiiEEEEEEZNS_16flatten_to_tupleIS5_EEDaRKT_EUlRKT_E_EEDaS9_OT0_ENKUlDpSC_E_clIJNS1_IJS3_EEES4_EEEDaSG_ - $_ZN7cutlass13device_kernelIN5flash19enable_sm80_to_sm89INS1_16FlashAttnBwdSm80INS1_25CollectiveMainloopBwdSm80ILi2ELi2EN4cute5tupleIJNS5_1CILi128EEES8_NS7_ILi64EEEEEENS_10bfloat16_tEfNS_4arch4Sm80ELb1ELb0ELb1ELb0ELb1ELb0ELb0ELb0ELi2ELi4ELi4ELi4ELb0EEENS1_21CollectiveEpilogueBwdISA_SB_SD_Li256ELb0ELb0ELi2EEENS1_25SingleTileBwdLPTSchedulerILb0ELi128ELb1EEEEEEEEEvNT_6ParamsE$_ZZN4cute12filter_tupleINS_5tupleIJNS_1CILi0EEENS_10UnderscoreEEEENS1_IJNS1_IJS3_S3_EEEiEEEZNS_6detail10lift_sliceIS5_S7_EEDaRKT_RKT0_EUlRKT_RKT0_E_EEDaSC_SF_OT1_ENKUlDpSI_E_clIJNS1_IJEEENS1_IJiEEEEEEDaSP_)
$_ZN7cutlass13device_kernelIN5flash19enable_sm80_to_sm89INS1_16FlashAttnBwdSm80INS1_25CollectiveMainloopBwdSm80ILi2ELi2EN4cute5tupleIJNS5_1CILi128EEES8_NS7_ILi64EEEEEENS_10bfloat16_tEfNS_4arch4Sm80ELb1ELb0ELb1ELb0ELb1ELb0ELb0ELb0ELi2ELi4ELi4ELi4ELb0EEENS1_21CollectiveEpilogueBwdISA_SB_SD_Li256ELb0ELb0ELi2EEENS1_25SingleTileBwdLPTSchedulerILb0ELi128ELb1EEEEEEEEEvNT_6ParamsE$_ZZN4cute12filter_tupleINS_5tupleIJNS_1CILi0EEENS_10UnderscoreEEEENS1_IJNS1_IJS3_S3_EEEiEEEZNS_6detail10lift_sliceIS5_S7_EEDaRKT_RKT0_EUlRKT_RKT0_E_EEDaSC_SF_OT1_ENKUlDpSI_E_clIJNS1_IJEEENS1_IJiEEEEEEDaSP_:
[----:B------:R-:W-:Y:S02]  /*c870*/  IADD3 R2, R1, 0x1680, RZ ;  /* 0x0000168001027810 */ /* 0x000fe40007ffe0ff */
[----:B------:R-:W-:Y:S02]  /*c880*/  MOV R8, 0xc8b0 ;  /* 0x0000c8b000087802 */ /* 0x000fe40000000f00 */
[----:B------:R-:W-:Y:S02]  /*c890*/  IADD3 R2, R2, c[0x0][0x20], RZ ;  /* 0x0000080002027a10 */ /* 0x000fe40007ffe0ff */
[----:B------:R-:W-:Y:S05]  /*c8a0*/  CALL.REL.NOINC `($_ZN7cutlass13device_kernelIN5flash19enable_sm80_to_sm89INS1_16FlashAttnBwdSm80INS1_25CollectiveMainloopBwdSm80ILi2ELi2EN4cute5tupleIJNS5_1CILi128EEES8_NS7_ILi64EEEEEENS_10bfloat16_tEfNS_4arch4Sm80ELb1ELb0ELb1ELb0ELb1ELb0ELb0ELb0ELi2ELi4ELi4ELi4ELb0EEENS1_21CollectiveEpilogueBwdISA_SB_SD_Li256ELb0ELb0ELi2EEENS1_25SingleTileBwdLPTSchedulerILb0ELi128ELb1EEEEEEEEEvNT_6ParamsE$_ZN4cute3eso3ESOILb0ELb1EJiEEC2ERKi) ;  /* 0xffffb9a000007944 */ /* 0x000fea0003c3ffff */
[----:B-1----:R1:W5:Y:S01]  /*c8b0*/  LDL R2, [R1+0x1680] ;  /* 0x0016800001027983 */ /* 0x0023620000100800 */
[----:B------:R-:W-:-:S04]  /*c8c0*/  MOV R11, 0x0 ;  /* 0x00000000000b7802 */ /* 0x000fc80000000f00 */
[----:B------:R-:W-:Y:S05]  /*c8d0*/  RET.REL.NODEC R10 `(_ZN7cutlass13device_kernelIN5flash19enable_sm80_to_sm89INS1_16FlashAttnBwdSm80INS1_25CollectiveMainloopBwdSm80ILi2ELi2EN4cute5tupleIJNS5_1CILi128EEES8_NS7_ILi64EEEEEENS_10bfloat16_tEfNS_4arch4Sm80ELb1ELb0ELb1ELb0ELb1ELb0ELb0ELb0ELi2ELi4ELi4ELi4ELb0EEENS1_21CollectiveEpilogueBwdISA_SB_SD_Li256ELb0ELb0ELi2EEENS1_25SingleTileBwdLPTSchedulerILb0ELi128ELb1EEEEEEEEEvNT_6ParamsE) ;  /* 0xffff37200a007950 */ /* 0x000fea0003c3ffff */
        .type           $_ZN7cutlass13device_kernelIN5flash19enable_sm80_to_sm89INS1_16FlashAttnBwdSm80INS1_25CollectiveMainloopBwdSm80ILi2ELi2EN4cute5tupleIJNS5_1CILi128EEES8_NS7_ILi64EEEEEENS_10bfloat16_tEfNS_4arch4Sm80ELb1ELb0ELb1ELb0ELb1ELb0ELb0ELb0ELi2ELi4ELi4ELi4ELb0EEENS1_21CollectiveEpilogueBwdISA_SB_SD_Li256ELb0ELb0ELi2EEENS1_25SingleTileBwdLPTSchedulerILb0ELi128ELb1EEEEEEEEEvNT_6ParamsE$_ZZN4cute12filter_tupleINS_5tupleIJNS_1CILi1024EEENS1_IJiiEEEEEEZNS_16flatten_to_tupleIS5_EEDaRKT_EUlRKT_E_EEDaS9_OT0_ENKUlDpSC_E_clIJNS1_IJS3_EEES4_EEEDaSG_,@function
        .size           $_ZN7cutlass13device_kernelIN5flash19enable_sm80_to_sm89INS1_16FlashAttnBwdSm80INS1_25CollectiveMainloopBwdSm80ILi2ELi2EN4cute5tupleIJNS5_1CILi128EEES8_NS7_ILi64EEEEEENS_10bfloat16_tEfNS_4arch4Sm80ELb1ELb0ELb1ELb0ELb1ELb0ELb0ELb0ELi2ELi4ELi4ELi4ELb0EEENS1_21CollectiveEpilogueBwdISA_SB_SD_Li256ELb0ELb0ELi2EEENS1_25SingleTileBwdLPTSchedulerILb0ELi128ELb1EEEEEEEEEvNT_6ParamsE$_ZZN4cute12filter_tupleINS_5tupleIJNS_1CILi1024EEENS1_IJiiEEEEEEZNS_16flatten_to_tupleIS5_EEDaRKT_EUlRKT_E_EEDaS9_OT0_ENKUlDpSC_E_clIJNS1_IJS3_EEES4_EEEDaSG_,($_ZN7cutlass13device_kernelIN5flash19enable_sm80_to_sm89INS1_16FlashAttnBwdSm80INS1_25CollectiveMainloopBwdSm80ILi2ELi2EN4cute5tupleIJNS5_1CILi128EEES8_NS7_ILi64EEEEEENS_10bfloat16_tEfNS_4arch4Sm80ELb1ELb0ELb1ELb0ELb1ELb0ELb0ELb0ELi2ELi4ELi4ELi4ELb0EEENS1_21CollectiveEpilogueBwdISA_SB_SD_Li256ELb0ELb0ELi2EEENS1_25SingleTileBwdLPTSchedulerILb0ELi128ELb1EEEEEEEEEvNT_6ParamsE$_ZZN4cute12filter_tupleINS_5tupleIJNS_1CILi1EEENS1_IJNS2_ILi8EEEiiEEENS2_ILi64EEENS1_IJiNS2_ILi144EEENS2_ILi288EEEEEENS2_ILi512EEEEEEZNS_7flattenISB_EEDaRKT_EUlRKT_E_EEDaSF_OT0_ENKUlDpSI_E_clIJNS1_IJS3_EEES5_NS1_IJS6_EEES9_NS1_IJSA_EEEEEEDaSM_ - $_ZN7cutlass13device_kernelIN5flash19enable_sm80_to_sm89INS1_16FlashAttnBwdSm80INS1_25CollectiveMainloopBwdSm80ILi2ELi2EN4cute5tupleIJNS5_1CILi128EEES8_NS7_ILi64EEEEEENS_10bfloat16_tEfNS_4arch4Sm80ELb1ELb0ELb1ELb0ELb1ELb0ELb0ELb0ELi2ELi4ELi4ELi4ELb0EEENS1_21CollectiveEpilogueBwdISA_SB_SD_Li256ELb0ELb0ELi2EEENS1_25SingleTileBwdLPTSchedulerILb0ELi128ELb1EEEEEEEEEvNT_6ParamsE$_ZZN4cute12filter_tupleINS_5tupleIJNS_1CILi1024EEENS1_IJiiEEEEEEZNS_16flatten_to_tupleIS5_EEDaRKT_EUlRKT_E_EEDaS9_OT0_ENKUlDpSC_E_clIJNS1_IJS3_EEES4_EEEDaSG_)
$_ZN7cutlass13device_kernelIN5flash19enable_sm80_to_sm89INS1_16FlashAttnBwdSm80INS1_25CollectiveMainloopBwdSm80ILi2ELi2EN4cute5tupleIJNS5_1CILi128EEES8_NS7_ILi64EEEEEENS_10bfloat16_tEfNS_4arch4Sm80ELb1ELb0ELb1ELb0ELb1ELb0ELb0ELb0ELi2ELi4ELi4ELi4ELb0EEENS1_21CollectiveEpilogueBwdISA_SB_SD_Li256ELb0ELb0ELi2EEENS1_25SingleTileBwdLPTSchedulerILb0ELi128ELb1EEEEEEEEEvNT_6ParamsE$_ZZN4cute12filter_tupleINS_5tupleIJNS_1CILi1024EEENS1_IJiiEEEEEEZNS_16flatten_to_tupleIS5_EEDaRKT_EUlRKT_E_EEDaS9_OT0_ENKUlDpSC_E_clIJNS1_IJS3_EEES4_EEEDaSG_:
[----:B------:R-:W-:-:S06]  /*c8e0*/  IADD3 R8, R58, -c[0x0][0x20], RZ ;  /* 0x800008003a087a10 */ /* 0x000fcc0007ffe0ff */
[----:B------:R-:W5:Y:S01]  /*c8f0*/  LDL R8, [R8] ;  /* 0x0000000008087983 */ /* 0x000f620000100800 */
[----:B------:R-:W-:Y:S02]  /*c900*/  IADD3 R3, R1, 0x1380, RZ ;  /* 0x0000138001037810 */ /* 0x000fe40007ffe0ff */
[----:B------:R-:W-:Y:S02]  /*c910*/  IADD3 R2, R58, 0x4, RZ ;  /* 0x000000043a027810 */ /* 0x000fe40007ffe0ff */
[----:B------:R-:W-:Y:S02]  /*c920*/  IADD3 R3, R3, c[0x0][0x20], RZ ;  /* 0x0000080003037a10 */ /* 0x000fe40007ffe0ff */
[----:B------:R-:W-:Y:S02]  /*c930*/  MOV R6, 0xc950 ;  /* 0x0000c95000067802 */ /* 0x000fe40000000f00 */
[----:B-----5:R-:W-:Y:S05]  /*c940*/  CALL.REL.NOINC `($_ZN7cutlass13device_kernelIN5flash19enable_sm80_to_sm89INS1_16FlashAttnBwdSm80INS1_25CollectiveMainloopBwdSm80ILi2ELi2EN4cute5tupleIJNS5_1CILi128EEES8_NS7_ILi64EEEEEENS_10bfloat16_tEfNS_4arch4Sm80ELb1ELb0ELb1ELb0ELb1ELb0ELb0ELb0ELi2ELi4ELi4ELi4ELb0EEENS1_21CollectiveEpilogueBwdISA_SB_SD_Li256ELb0ELb0ELi2EEENS1_25SingleTileBwdLPTSchedulerILb0ELi128ELb1EEEEEEEEEvNT_6ParamsE$_ZN4cute3eso3ESOILb1ELb0EJNS_1CILi1024EEEiiEEC2ERKS3_RKiS8_) ;  /* 0xffffc0c000007944 */ /* 0x020fea0003c3ffff */
[----:B------:R-:W-:-:S04]  /*c950*/  MOV R5, 0x0 ;  /* 0x0000000000057802 */ /* 0x000fc80000000f00 */
[----:B------:R-:W-:Y:S05]  /*c960*/  RET.REL.NODEC R4 `(_ZN7cutlass13device_kernelIN5flash19enable_sm80_to_sm89INS1_16FlashAttnBwdSm80INS1_25CollectiveMainloopBwdSm80ILi2ELi2EN4cute5tupleIJNS5_1CILi128EEES8_NS7_ILi64EEEEEENS_10bfloat16_tEfNS_4arch4Sm80ELb1ELb0ELb1ELb0ELb1ELb0ELb0ELb0ELi2ELi4ELi4ELi4ELb0EEENS1_21CollectiveEpilogueBwdISA_SB_SD_Li256ELb0ELb0ELi2EEENS1_25SingleTileBwdLPTSchedulerILb0ELi128ELb1EEEEEEEEEvNT_6ParamsE) ;  /* 0xffff369004007950 */ /* 0x000fea0003c3ffff */
        .type           $_ZN7cutlass13device_kernelIN5flash19enable_sm80_to_sm89INS1_16FlashAttnBwdSm80INS1_25CollectiveMainloopBwdSm80ILi2ELi2EN4cute5tupleIJNS5_1CILi128EEES8_NS7_ILi64EEEEEENS_10bfloat16_tEfNS_4arch4Sm80ELb1ELb0ELb1ELb0ELb1ELb0ELb0ELb0ELi2ELi4ELi4ELi4ELb0EEENS1_21CollectiveEpilogueBwdISA_SB_SD_Li256ELb0ELb0ELi2EEENS1_25SingleTileBwdLPTSchedulerILb0ELi128ELb1EEEEEEEEEvNT_6ParamsE$_ZZN4cute12filter_tupleINS_5tupleIJNS_1CILi1EEENS1_IJNS2_ILi8EEEiiEEENS2_ILi64EEENS1_IJiNS2_ILi144EEENS2_ILi288EEEEEENS2_ILi512EEEEEEZNS_7flattenISB_EEDaRKT_EUlRKT_E_EEDaSF_OT0_ENKUlDpSI_E_clIJNS1_IJS3_EEES5_NS1_IJS6_EEES9_NS1_IJSA_EEEEEEDaSM_,@function
        .size           $_ZN7cutlass13device_kernelIN5flash19enable_sm80_to_sm89INS1_16FlashAttnBwdSm80INS1_25CollectiveMainloopBwdSm80ILi2ELi2EN4cute5tupleIJNS5_1CILi128EEES8_NS7_ILi64EEEEEENS_10bfloat16_tEfNS_4arch4Sm80ELb1ELb0ELb1ELb0ELb1ELb0ELb0ELb0ELi2ELi4ELi4ELi4ELb0EEENS1_21CollectiveEpilogueBwdISA_SB_SD_Li256ELb0ELb0ELi2EEENS1_25SingleTileBwdLPTSchedulerILb0ELi128ELb1EEEEEEEEEvNT_6ParamsE$_ZZN4cute12filter_tupleINS_5tupleIJNS_1CILi1EEENS1_IJNS2_ILi8EEEiiEEENS2_ILi64EEENS1_IJiNS2_ILi144EEENS2_ILi288EEEEEENS2_ILi512EEEEEEZNS_7flattenISB_EEDaRKT_EUlRKT_E_EEDaSF_OT0_ENKUlDpSI_E_clIJNS1_IJS3_EEES5_NS1_IJS6_EEES9_NS1_IJSA_EEEEEEDaSM_,($_ZN7cutlass13device_kernelIN5flash19enable_sm80_to_sm89INS1_16FlashAttnBwdSm80INS1_25CollectiveMainloopBwdSm80ILi2ELi2EN4cute5tupleIJNS5_1CILi128EEES8_NS7_ILi64EEEEEENS_10bfloat16_tEfNS_4arch4Sm80ELb1ELb0ELb1ELb0ELb1ELb0ELb0ELb0ELi2ELi4ELi4ELi4ELb0EEENS1_21CollectiveEpilogueBwdISA_SB_SD_Li256ELb0ELb0ELi2EEENS1_25SingleTileBwdLPTSchedulerILb0ELi128ELb1EEEEEEEEEvNT_6ParamsE$_ZZN4cute12filter_tupleINS_5tupleIJNS_1CILi1EEENS1_IJiiiEEENS2_ILi64EEENS1_IJNS2_ILi72EEENS2_ILi144EEENS2_ILi288EEEEEENS2_ILi512EEEEEEZNS_7flattenISB_EEDaRKT_EUlRKT_E_EEDaSF_OT0_ENKUlDpSI_E_clIJNS1_IJS3_EEES4_NS1_IJS5_EEES9_NS1_IJSA_EEEEEEDaSM_ - $_ZN7cutlass13device_kernelIN5flash19enable_sm80_to_sm89INS1_16FlashAttnBwdSm80INS1_25CollectiveMainloopBwdSm80ILi2ELi2EN4cute5tupleIJNS5_1CILi128EEES8_NS7_ILi64EEEEEENS_10bfloat16_tEfNS_4arch4Sm80ELb1ELb0ELb1ELb0ELb1ELb0ELb0ELb0ELi2ELi4ELi4ELi4ELb0EEENS1_21CollectiveEpilogueBwdISA_SB_SD_Li256ELb0ELb0ELi2EEENS1_25SingleTileBwdLPTSchedulerILb0ELi128ELb1EEEEEEEEEvNT_6ParamsE$_ZZN4cute12filter_tupleINS_5tupleIJNS_1CILi1EEENS1_IJNS2_ILi8EEEiiEEENS2_ILi64EEENS1_IJiNS2_ILi144EEENS2_ILi288EEEEEENS2_ILi512EEEEEEZNS_7flattenISB_EEDaRKT_EUlRKT_E_EEDaSF_OT0_ENKUlDpSI_E_clIJNS1_IJS3_EEES5_NS1_IJS6_EEES9_NS1_IJSA_EEEEEEDaSM_)
$_ZN7cutlass13device_kernelIN5flash19enable_sm80_to_sm89INS1_16FlashAttnBwdSm80INS1_25CollectiveMainloopBwdSm80ILi2ELi2EN4cute5tupleIJNS5_1CILi128EEES8_NS7_ILi64EEEEEENS_10bfloat16_tEfNS_4arch4Sm80ELb1ELb0ELb1ELb0ELb1ELb0ELb0ELb0ELi2ELi4ELi4ELi4ELb0EEENS1_21CollectiveEpilogueBwdISA_SB_SD_Li256ELb0ELb0ELi2EEENS1_25SingleTileBwdLPTSchedulerILb0ELi128ELb1EEEEEEEEEvNT_6ParamsE$_ZZN4cute12filter_tupleINS_5tupleIJNS_1CILi1EEENS1_IJNS2_ILi8EEEiiEEENS2_ILi64EEENS1_IJiNS2_ILi144EEENS2_ILi288EEEEEENS2_ILi512EEEEEEZNS_7flattenISB_EEDaRKT_EUlRKT_E_EEDaSF_OT0_ENKUlDpSI_E_clIJNS1_IJS3_EEES5_NS1_IJS6_EEES9_NS1_IJSA_EEEEEEDaSM_:
[----:B------:R-:W-:-:S06]  /*c970*/  IADD3 R8, R60, -c[0x0][0x20], RZ ;  /* 0x800008003c087a10 */ /* 0x000fcc0007ffe0ff */
[----:B------:R-:W5:Y:S01]  /*c980*/  LDL R8, [R8] ;  /* 0x0000000008087983 */ /* 0x000f620000100800 */
[----:B------:R-:W-:Y:S02]  /*c990*/  IADD3 R3, R1, 0x1680, RZ ;  /* 0x0000168001037810 */ /* 0x000fe40007ffe0ff */
[----:B------:R-:W-:Y:S02]  /*c9a0*/  IADD3 R2, R60, 0x4, RZ ;  /* 0x000000043c027810 */ /* 0x000fe40007ffe0ff */
[----:B------:R-:W-:Y:S02]  /*c9b0*/  IADD3 R3, R3, c[0x0][0x20], RZ ;  /* 0x0000080003037a10 */ /* 0x000fe40007ffe0ff */
[----:B------:R-:W-:Y:S02]  /*c9c0*/  MOV R6, 0xc9e0 ;  /* 0x0000c9e000067802 */ /* 0x000fe40000000f00 */
[----:B-----5:R-:W-:Y:S05]  /*c9d0*/  CALL.REL.NOINC `($_ZN7cutlass13device_kernelIN5flash19enable_sm80_to_sm89INS1_16FlashAttnBwdSm80INS1_25CollectiveMainloopBwdSm80ILi2ELi2EN4cute5tupleIJNS5_1CILi128EEES8_NS7_ILi64EEEEEENS_10bfloat16_tEfNS_4arch4Sm80ELb1ELb0ELb1ELb0ELb1ELb0ELb0ELb0ELi2ELi4ELi4ELi4ELb0EEENS1_21CollectiveEpilogueBwdISA_SB_SD_Li256ELb0ELb0ELi2EEENS1_25SingleTileBwdLPTSchedulerILb0ELi128ELb1EEEEEEEEEvNT_6ParamsE$_ZN4cute3eso3ESOILb1ELb0EJNS_1CILi1EEENS2_ILi8EEEiiNS2_ILi64EEEiNS2_ILi144EEENS2_ILi288EEENS2_ILi512EEEEEC2ERKS3_RKS4_RKiSF_RKS5_SF_RKS6_RKS7_RKS8_) ;  /* 0xffffc13000007944 */ /* 0x020fea0003c3ffff */
[----:B------:R2:W5:Y:S04]  /*c9e0*/  LDL R5, [R1+0x1688] ;  /* 0x0016880001057983 */ /* 0x0005680000100800 */
[----:B-1----:R2:W5:Y:S01]  /*c9f0*/  LDL.64 R2, [R1+0x1680] ;  /* 0x0016800001027983 */ /* 0x0025620000100a00 */
[----:B------:R-:W-:-:S02]  /*ca00*/  MOV R8, R4 ;  /* 0x0000000400087202 */ /* 0x000fc40000000f00 */
[----:B------:R-:W-:-:S04]  /*ca10*/  MOV R9, 0x0 ;  /* 0x0000000000097802 */ /* 0x000fc80000000f00 */
[----:B------:R-:W-:Y:S05]  /*ca20*/  RET.REL.NODEC R8 `(_ZN7cutlass13device_kernelIN5flash19enable_sm80_to_sm89INS1_16FlashAttnBwdSm80INS1_25CollectiveMainloopBwdSm80ILi2ELi2EN4cute5tupleIJNS5_1CILi128EEES8_NS7_ILi64EEEEEENS_10bfloat16_tEfNS_4arch4Sm80ELb1ELb0ELb1ELb0ELb1ELb0ELb0ELb0ELi2ELi4ELi4ELi4ELb0EEENS1_21CollectiveEpilogueBwdISA_SB_SD_Li256ELb0ELb0ELi2EEENS1_25SingleTileBwdLPTSchedulerILb0ELi128ELb1EEEEEEEEEvNT_6ParamsE) ;  /* 0xffff35d008007950 */ /* 0x000fea0003c3ffff */
        .type           $_ZN7cutlass13device_kernelIN5flash19enable_sm80_to_sm89INS1_16FlashAttnBwdSm80INS1_25CollectiveMainloopBwdSm80ILi2ELi2EN4cute5tupleIJNS5_1CILi128EEES8_NS7_ILi64EEEEEENS_10bfloat16_tEfNS_4arch4Sm80ELb1ELb0ELb1ELb0ELb1ELb0ELb0ELb0ELi2ELi4ELi4ELi4ELb0EEENS1_21CollectiveEpilogueBwdISA_SB_SD_Li256ELb0ELb0ELi2EEENS1_25SingleTileBwdLPTSchedulerILb0ELi128ELb1EEEEEEEEEvNT_6ParamsE$_ZZN4cute12filter_tupleINS_5tupleIJNS_1CILi1EEENS1_IJiiiEEENS2_ILi64EEENS1_IJNS2_ILi72EEENS2_ILi144EEENS2_ILi288EEEEEENS2_ILi512EEEEEEZNS_7flattenISB_EEDaRKT_EUlRKT_E_EEDaSF_OT0_ENKUlDpSI_E_clIJNS1_IJS3_EEES4_NS1_IJS5_EEES9_NS1_IJSA_EEEEEEDaSM_,@function
        .size           $_ZN7cutlass13device_kernelIN5flash19enable_sm80_to_sm89INS1_16FlashAttnBwdSm80INS1_25CollectiveMainloopBwdSm80ILi2ELi2EN4cute5tupleIJNS5_1CILi128EEES8_NS7_ILi64EEEEEENS_10bfloat16_tEfNS_4arch4Sm80ELb1ELb0ELb1ELb0ELb1ELb0ELb0ELb0ELi2ELi4ELi4ELi4ELb0EEENS1_21CollectiveEpilogueBwdISA_SB_SD_Li256ELb0ELb0ELi2EEENS1_25SingleTileBwdLPTSchedulerILb0ELi128ELb1EEEEEEEEEvNT_6ParamsE$_ZZN4cute12filter_tupleINS_5tupleIJNS_1CILi1EEENS1_IJiiiEEENS2_ILi64EEENS1_IJNS2_ILi72EEENS2_ILi144EEENS2_ILi288EEEEEENS2_ILi512EEEEEEZNS_7flattenISB_EEDaRKT_EUlRKT_E_EEDaSF_OT0_ENKUlDpSI_E_clIJNS1_IJS3_EEES4_NS1_IJS5_EEES9_NS1_IJSA_EEEEEEDaSM_,($_ZN7cutlass13device_kernelIN5flash19enable_sm80_to_sm89INS1_16FlashAttnBwdSm80INS1_25CollectiveMainloopBwdSm80ILi2ELi2EN4cute5tupleIJNS5_1CILi128EEES8_NS7_ILi64EEEEEENS_10bfloat16_tEfNS_4arch4Sm80ELb1ELb0ELb1ELb0ELb1ELb0ELb0ELb0ELi2ELi4ELi4ELi4ELb0EEENS1_21CollectiveEpilogueBwdISA_SB_SD_Li256ELb0ELb0ELi2EEENS1_25SingleTileBwdLPTSchedulerILb0ELi128ELb1EEEEEEEEEvNT_6ParamsE$_ZZN4cute12filter_tupleINS_5tupleIJNS_1CILi4096EEENS1_IJNS1_IJiiEEENS2_ILi8192EEEEEEEEEZNS_16flatten_to_tupleIS7_EEDaRKT_EUlRKT_E_EEDaSB_OT0_ENKUlDpSE_E_clIJNS1_IJS3_EEENS1_IJiiS5_EEEEEEDaSI_ - $_ZN7cutlass13device_kernelIN5flash19enable_sm80_to_sm89INS1_16FlashAttnBwdSm80INS1_25CollectiveMainloopBwdSm80ILi2ELi2EN4cute5tupleIJNS5_1CILi128EEES8_NS7_ILi64EEEEEENS_10bfloat16_tEfNS_4arch4Sm80ELb1ELb0ELb1ELb0ELb1ELb0ELb0ELb0ELi2ELi4ELi4ELi4ELb0EEENS1_21CollectiveEpilogueBwdISA_SB_SD_Li256ELb0ELb0ELi2EEENS1_25SingleTileBwdLPTSchedulerILb0ELi128ELb1EEEEEEEEEvNT_6ParamsE$_ZZN4cute12filter_tupleINS_5tupleIJNS_1CILi1EEENS1_IJiiiEEENS2_ILi64EEENS1_IJNS2_ILi72EEENS2_ILi144EEENS2_ILi288EEEEEENS2_ILi512EEEEEEZNS_7flattenISB_EEDaRKT_EUlRKT_E_EEDaSF_OT0_ENKUlDpSI_E_clIJNS1_IJS3_EEES4_NS1_IJS5_EEES9_NS1_IJSA_EEEEEEDaSM_)
$_ZN7cutlass13device_kernelIN5flash19enable_sm80_to_sm89INS1_16FlashAttnBwdSm80INS1_25CollectiveMainloopBwdSm80ILi2ELi2EN4cute5tupleIJNS5_1CILi128EEES8_NS7_ILi64EEEEEENS_10bfloat16_tEfNS_4arch4Sm80ELb1ELb0ELb1ELb0ELb1ELb0ELb0ELb0ELi2ELi4ELi4ELi4ELb0EEENS1_21CollectiveEpilogueBwdISA_SB_SD_Li256ELb0ELb0ELi2EEENS1_25SingleTileBwdLPTSchedulerILb0ELi128ELb1EEEEEEEEEvNT_6ParamsE$_ZZN4cute12filter_tupleINS_5tupleIJNS_1CILi1EEENS1_IJiiiEEENS2_ILi64EEENS1_IJNS2_ILi72EEENS2_ILi144EEENS2_ILi288EEEEEENS2_ILi512EEEEEEZNS_7flattenISB_EEDaRKT_EUlRKT_E_EEDaSF_OT0_ENKUlDpSI_E_clIJNS1_IJS3_EEES4_NS1_IJS5_EEES9_NS1_IJSA_EEEEEEDaSM_:
[----:B------:R-:W-:-:S06]  /*ca30*/  IADD3 R8, R6, -c[0x0][0x20], RZ ;  /* 0x8000080006087a10 */ /* 0x000fcc0007ffe0ff */
[----:B------:R-:W5:Y:S01]  /*ca40*/  LDL R8, [R8] ;  /* 0x0000000008087983 */ /* 0x000f620000100800 */
[----:B------:R-:W-:Y:S02]  /*ca50*/  IADD3 R3, R1, 0x1680, RZ ;  /* 0x0000168001037810 */ /* 0x000fe40007ffe0ff */
[C---:B------:R-:W-:Y:S02]  /*ca60*/  IADD3 R2, R6.reuse, 0x4, RZ ;  /* 0x0000000406027810 */ /* 0x040fe40007ffe0ff */
[----:B------:R-:W-:Y:S02]  /*ca70*/  IADD3 R5, R6, 0x8, RZ ;  /* 0x0000000806057810 */ /* 0x000fe40007ffe0ff */
[----:B------:R-:W-:Y:S02]  /*ca80*/  IADD3 R3, R3, c[0x0][0x20], RZ ;  /* 0x0000080003037a10 */ /* 0x000fe40007ffe0ff */
[----:B------:R-:W-:Y:S02]  /*ca90*/  MOV R6, 0xcab0 ;  /* 0x0000cab000067802 */ /* 0x000fe40000000f00 */
[----:B-----5:R-:W-:Y:S05]  /*caa0*/  CALL.REL.NOINC `($_ZN7cutlass13device_kernelIN5flash19enable_sm80_to_sm89INS1_16FlashAttnBwdSm80INS1_25CollectiveMainloopBwdSm80ILi2ELi2EN4cute5tupleIJNS5_1CILi128EEES8_NS7_ILi64EEEEEENS_10bfloat16_tEfNS_4arch4Sm80ELb1ELb0ELb1ELb0ELb1ELb0ELb0ELb0ELi2ELi4ELi4ELi4ELb0EEENS1_21CollectiveEpilogueBwdISA_SB_SD_Li256ELb0ELb0ELi2EEENS1_25SingleTileBwdLPTSchedulerILb0ELi128ELb1EEEEEEEEEvNT_6ParamsE$_ZN4cute3eso3ESOILb1ELb0EJNS_1CILi1EEEiiiNS2_ILi64EEENS2_ILi72EEENS2_ILi144EEENS2_ILi288EEENS2_ILi512EEEEEC2ERKS3_RKiSD_SD_RKS4_RKS5_RKS6_RKS7_RKS8_) ;  /* 0xffffc30000007944 */ /* 0x020fea0003c3ffff */
[----:B------:R2:W5:Y:S04]  /*cab0*/  LDL R5, [R1+0x1688] ;  /* 0x0016880001057983 */ /* 0x0005680000100800 */
[----:B-1----:R2:W5:Y:S01]  /*cac0*/  LDL.64 R2, [R1+0x1680] ;  /* 0x0016800001027983 */ /* 0x0025620000100a00 */
[----:B------:R-:W-:-:S02]  /*cad0*/  MOV R8, R4 ;  /* 0x0000000400087202 */ /* 0x000fc40000000f00 */
[----:B------:R-:W-:-:S04]  /*cae0*/  MOV R9, 0x0 ;  /* 0x0000000000097802 */ /* 0x000fc80000000f00 */
[----:B------:R-:W-:Y:S05]  /*caf0*/  RET.REL.NODEC R8 `(_ZN7cutlass13device_kernelIN5flash19enable_sm80_to_sm89INS1_16FlashAttnBwdSm80INS1_25CollectiveMainloopBwdSm80ILi2ELi2EN4cute5tupleIJNS5_1CILi128EEES8_NS7_ILi64EEEEEENS_10bfloat16_tEfNS_4arch4Sm80ELb1ELb0ELb1ELb0ELb1ELb0ELb0ELb0ELi2ELi4ELi4ELi4ELb0EEENS1_21CollectiveEpilogueBwdISA_SB_SD_Li256ELb0ELb0ELi2EEENS1_25SingleTileBwdLPTSchedulerILb0ELi128ELb1EEEEEEEEEvNT_6ParamsE) ;  /* 0xffff350008007950 */ /* 0x000fea0003c3ffff */
        .type           $_ZN7cutlass13device_kernelIN5flash19enable_sm80_to_sm89INS1_16FlashAttnBwdSm80INS1_25CollectiveMainloopBwdSm80ILi2ELi2EN4cute5tupleIJNS5_1CILi128EEES8_NS7_ILi64EEEEEENS_10bfloat16_tEfNS_4arch4Sm80ELb1ELb0ELb1ELb0ELb1ELb0ELb0ELb0ELi2ELi4ELi4ELi4ELb0EEENS1_21CollectiveEpilogueBwdISA_SB_SD_Li256ELb0ELb0ELi2EEENS1_25SingleTileBwdLPTSchedulerILb0ELi128ELb1EEEEEEEEEvNT_6ParamsE$_ZZN4cute12filter_tupleINS_5tupleIJNS_1CILi4096EEENS1_IJNS1_IJiiEEENS2_ILi8192EEEEEEEEEZNS_16flatten_to_tupleIS7_EEDaRKT_EUlRKT_E_EEDaSB_OT0_ENKUlDpSE_E_clIJNS1_IJS3_EEENS1_IJiiS5_EEEEEEDaSI_,@function
        .size           $_ZN7cutlass13device_kernelIN5flash19enable_sm80_to_sm89INS1_16FlashAttnBwdSm80INS1_25CollectiveMainloopBwdSm80ILi2ELi2EN4cute5tupleIJNS5_1CILi128EEES8_NS7_ILi64EEEEEENS_10bfloat16_tEfNS_4arch4Sm80ELb1ELb0ELb1ELb0ELb1ELb0ELb0ELb0ELi2ELi4ELi4ELi4ELb0EEENS1_21CollectiveEpilogueBwdISA_SB_SD_Li256ELb0ELb0ELi2EEENS1_25SingleTileBwdLPTSchedulerILb0ELi128ELb1EEEEEEEEEvNT_6ParamsE$_ZZN4cute12filter_tupleINS_5tupleIJNS_1CILi4096EEENS1_IJNS1_IJiiEEENS2_ILi8192EEEEEEEEEZNS_16flatten_to_tupleIS7_EEDaRKT_EUlRKT_E_EEDaSB_OT0_ENKUlDpSE_E_clIJNS1_IJS3_EEENS1_IJiiS5_EEEEEEDaSI_,($_ZN7cutlass13device_kernelIN5flash19enable_sm80_to_sm89INS1_16FlashAttnBwdSm80INS1_25CollectiveMainloopBwdSm80ILi2ELi2EN4cute5tupleIJNS5_1CILi128EEES8_NS7_ILi64EEEEEENS_10bfloat16_tEfNS_4arch4Sm80ELb1ELb0ELb1ELb0ELb1ELb0ELb0ELb0ELi2ELi4ELi4ELi4ELb0EEENS1_21CollectiveEpilogueBwdISA_SB_SD_Li256ELb0ELb0ELi2EEENS1_25SingleTileBwdLPTSchedulerILb0ELi128ELb1EEEEEEEEEvNT_6ParamsE$_ZZN4cute12filter_tupleINS_5tupleIJNS_1CILi4096EEENS1_IJiiEEEEEEZNS_16flatten_to_tupleIS5_EEDaRKT_EUlRKT_E_EEDaS9_OT0_ENKUlDpSC_E_clIJNS1_IJS3_EEES4_EEEDaSG_ - $_ZN7cutlass13device_kernelIN5flash19enable_sm80_to_sm89INS1_16FlashAttnBwdSm80INS1_25CollectiveMainloopBwdSm80ILi2ELi2EN4cute5tupleIJNS5_1CILi128EEES8_NS7_ILi64EEEEEENS_10bfloat16_tEfNS_4arch4Sm80ELb1ELb0ELb1ELb0ELb1ELb0ELb0ELb0ELi2ELi4ELi4ELi4ELb0EEENS1_21CollectiveEpilogueBwdISA_SB_SD_Li256ELb0ELb0ELi2EEENS1_25SingleTileBwdLPTSchedulerILb0ELi128ELb1EEEEEEEEEvNT_6ParamsE$_ZZN4cute12filter_tupleINS_5tupleIJNS_1CILi4096EEENS1_IJNS1_IJiiEEENS2_ILi8192EEEEEEEEEZNS_16flatten_to_tupleIS7_EEDaRKT_EUlRKT_E_EEDaSB_OT0_ENKUlDpSE_E_clIJNS1_IJS3_EEENS1_IJiiS5_EEEEEEDaSI_)
$_ZN7cutlass13device_kernelIN5flash19enable_sm80_to_sm89INS1_16FlashAttnBwdSm80INS1_25CollectiveMainloopBwdSm80ILi2ELi2EN4cute5tupleIJNS5_1CILi128EEES8_NS7_ILi64EEEEEENS_10bfloat16_tEfNS_4arch4Sm80ELb1ELb0ELb1ELb0ELb1ELb0ELb0ELb0ELi2ELi4ELi4ELi4ELb0EEENS1_21CollectiveEpilogueBwdISA_SB_SD_Li256ELb0ELb0ELi2EEENS1_25SingleTileBwdLPTSchedulerILb0ELi128ELb1EEEEEEEEEvNT_6ParamsE$_ZZN4cute12filter_tupleINS_5tupleIJNS_1CILi4096EEENS1_IJNS1_IJiiEEENS2_ILi8192EEEEEEEEEZNS_16flatten_to_tupleIS7_EEDaRKT_EUlRKT_E_EEDaSB_OT0_ENKUlDpSE_E_clIJNS1_IJS3_EEENS1_IJiiS5_EEEEEEDaSI_:
[----:B------:R-:W-:-:S06]  /*cb00*/  IADD3 R8, R60, -c[0x0][0x20], RZ ;  /* 0x800008003c087a10 */ /* 0x000fcc0007ffe0ff */
[----:B------:R-:W5:Y:S01]  /*cb10*/  LDL R8, [R8] ;  /* 0x0000000008087983 */ /* 0x000f620000100800 */
[----:B------:R-:W-:Y:S02]  /*cb20*/  IADD3 R3, R1, 0x1680, RZ ;  /* 0x0000168001037810 */ /* 0x000fe40007ffe0ff */
[----:B------:R-:W-:Y:S02]  /*cb30*/  IADD3 R2, R60, 0x4, RZ ;  /* 0x000000043c027810 */ /* 0x000fe40007ffe0ff */
[----:B------:R-:W-:Y:S02]  /*cb40*/  IADD3 R3, R3, c[0x0][0x20], RZ ;  /* 0x0000080003037a10 */ /* 0x000fe40007ffe0ff */
[----:B------:R-:W-:Y:S02]  /*cb50*/  MOV R6, 0xcb70 ;  /* 0x0000cb7000067802 */ /* 0x000fe40000000f00 */
[----:B-----5:R-:W-:Y:S05]  /*cb60*/  CALL.REL.NOINC `($_ZN7cutlass13device_kernelIN5flash19enable_sm80_to_sm89INS1_16FlashAttnBwdSm80INS1_25CollectiveMainloopBwdSm80ILi2ELi2EN4cute5tupleIJNS5_1CILi128EEES8_NS7_ILi64EEEEEENS_10bfloat16_tEfNS_4arch4Sm80ELb1ELb0ELb1ELb0ELb1ELb0ELb0ELb0ELi2ELi4ELi4ELi4ELb0EEENS1_21CollectiveEpilogueBwdISA_SB_SD_Li256ELb0ELb0ELi2EEENS1_25SingleTileBwdLPTSchedulerILb0ELi128ELb1EEEEEEEEEvNT_6ParamsE$_ZN4cute3eso3ESOILb1ELb0EJNS_1CILi4096EEEiiNS2_ILi8192EEEEEC2ERKS3_RKiS9_RKS4_) ;  /* 0xffffc52000007944 */ /* 0x020fea0003c3ffff */
[----:B------:R-:W-:-:S04]  /*cb70*/  MOV R5, 0x0 ;  /* 0x0000000000057802 */ /* 0x000fc80000000f00 */
[----:B------:R-:W-:Y:S05]  /*cb80*/  RET.REL.NODEC R4 `(_ZN7cutlass13device_kernelIN5flash19enable_sm80_to_sm89INS1_16FlashAttnBwdSm80INS1_25CollectiveMainloopBwdSm80ILi2ELi2EN4cute5tupleIJNS5_1CILi128EEES8_NS7_ILi64EEEEEENS_10bfloat16_tEfNS_4arch4Sm80ELb1ELb0ELb1ELb0ELb1ELb0ELb0ELb0ELi2ELi4ELi4ELi4ELb0EEENS1_21CollectiveEpilogueBwdISA_SB_SD_Li256ELb0ELb0ELi2EEENS1_25SingleTileBwdLPTSchedulerILb0ELi128ELb1EEEEEEEEEvNT_6ParamsE) ;  /* 0xffff347004007950 */ /* 0x000fea0003c3ffff */
        .type           $_ZN7cutlass13device_kernelIN5flash19enable_sm80_to_sm89INS1_16FlashAttnBwdSm80INS1_25CollectiveMainloopBwdSm80ILi2ELi2EN4cute5tupleIJNS5_1CILi128EEES8_NS7_ILi64EEEEEENS_10bfloat16_tEfNS_4arch4Sm80ELb1ELb0ELb1ELb0ELb1ELb0ELb0ELb0ELi2ELi4ELi4ELi4ELb0EEENS1_21CollectiveEpilogueBwdISA_SB_SD_Li256ELb0ELb0ELi2EEENS1_25SingleTileBwdLPTSchedulerILb0ELi128ELb1EEEEEEEEEvNT_6ParamsE$_ZZN4cute12filter_tupleINS_5tupleIJNS_1CILi4096EEENS1_IJiiEEEEEEZNS_16flatten_to_tupleIS5_EEDaRKT_EUlRKT_E_EEDaS9_OT0_ENKUlDpSC_E_clIJNS1_IJS3_EEES4_EEEDaSG_,@function
        .size           $_ZN7cutlass13device_kernelIN5flash19enable_sm80_to_sm89INS1_16FlashAttnBwdSm80INS1_25CollectiveMainloopBwdSm80ILi2ELi2EN4cute5tupleIJNS5_1CILi128EEES8_NS7_ILi64EEEEEENS_10bfloat16_tEfNS_4arch4Sm80ELb1ELb0ELb1ELb0ELb1ELb0ELb0ELb0ELi2ELi4ELi4ELi4ELb0EEENS1_21CollectiveEpilogueBwdISA_SB_SD_Li256ELb0ELb0ELi2EEENS1_25SingleTileBwdLPTSchedulerILb0ELi128ELb1EEEEEEEEEvNT_6ParamsE$_ZZN4cute12filter_tupleINS_5tupleIJNS_1CILi4096EEENS1_IJiiEEEEEEZNS_16flatten_to_tupleIS5_EEDaRKT_EUlRKT_E_EEDaS9_OT0_ENKUlDpSC_E_clIJNS1_IJS3_EEES4_EEEDaSG_,($_ZN7cutlass13device_kernelIN5flash19enable_sm80_to_sm89INS1_16FlashAttnBwdSm80INS1_25CollectiveMainloopBwdSm80ILi2ELi2EN4cute5tupleIJNS5_1CILi128EEES8_NS7_ILi64EEEEEENS_10bfloat16_tEfNS_4arch4Sm80ELb1ELb0ELb1ELb0ELb1ELb0ELb0ELb0ELi2ELi4ELi4ELi4ELb0EEENS1_21CollectiveEpilogueBwdISA_SB_SD_Li256ELb0ELb0ELi2EEENS1_25SingleTileBwdLPTSchedulerILb0ELi128ELb1EEEEEEEEEvNT_6ParamsE$_ZZN4cute12filter_tupleINS_5tupleIJiNS1_IJiNS_1CILi0EEEEEEEEES5_ZNS_6detail9lift_diceIS5_S5_EEDaRKT_RKT0_EUlRKT_RKT0_E_EEDaSA_SD_OT1_ENKUlDpSG_E_clIJNS1_IJiEEES4_EEEDaSN_ - $_ZN7cutlass13device_kernelIN5flash19enable_sm80_to_sm89INS1_16FlashAttnBwdSm80INS1_25CollectiveMainloopBwdSm80ILi2ELi2EN4cute5tupleIJNS5_1CILi128EEES8_NS7_ILi64EEEEEENS_10bfloat16_tEfNS_4arch4Sm80ELb1ELb0ELb1ELb0ELb1ELb0ELb0ELb0ELi2ELi4ELi4ELi4ELb0EEENS1_21CollectiveEpilogueBwdISA_SB_SD_Li256ELb0ELb0ELi2EEENS1_25SingleTileBwdLPTSchedulerILb0ELi128ELb1EEEEEEEEEvNT_6ParamsE$_ZZN4cute12filter_tupleINS_5tupleIJNS_1CILi4096EEENS1_IJiiEEEEEEZNS_16flatten_to_tupleIS5_EEDaRKT_EUlRKT_E_EEDaS9_OT0_ENKUlDpSC_E_clIJNS1_IJS3_EEES4_EEEDaSG_)
$_ZN7cutlass13device_kernelIN5flash19enable_sm80_to_sm89INS1_16FlashAttnBwdSm80INS1_25CollectiveMainloopBwdSm80ILi2ELi2EN4cute5tupleIJNS5_1CILi128EEES8_NS7_ILi64EEEEEENS_10bfloat16_tEfNS_4arch4Sm80ELb1ELb0ELb1ELb0ELb1ELb0ELb0ELb0ELi2ELi4ELi4ELi4ELb0EEENS1_21CollectiveEpilogueBwdISA_SB_SD_Li256ELb0ELb0ELi2EEENS1_25SingleTileBwdLPTSchedulerILb0ELi128ELb1EEEEEEEEEvNT_6ParamsE$_ZZN4cute12filter_tupleINS_5tupleIJNS_1CILi4096EEENS1_IJiiEEEEEEZNS_16flatten_to_tupleIS5_EEDaRKT_EUlRKT_E_EEDaS9_OT0_ENKUlDpSC_E_clIJNS1_IJS3_EEES4_EEEDaSG_:
[----:B------:R-:W-:-:S06]  /*cb90*/  IADD3 R8, R58, -c[0x0][0x20], RZ ;  /* 0x800008003a087a10 */ /* 0x000fcc0007ffe0ff */
[----:B------:R-:W5:Y:S01]  /*cba0*/  LDL R8, [R8] ;  /* 0x0000000008087983 */ /* 0x000f620000100800 */
[----:B------:R-:W-:Y:S02]  /*cbb0*/  IADD3 R3, R1, 0x1380, RZ ;  /* 0x0000138001037810 */ /* 0x000fe40007ffe0ff */
[----:B------:R-:W-:Y:S02]  /*cbc0*/  IADD3 R2, R58, 0x4, RZ ;  /* 0x000000043a027810 */ /* 0x000fe40007ffe0ff */
[----:B------:R-:W-:Y:S02]  /*cbd0*/  IADD3 R3, R3, c[0x0][0x20], RZ ;  /* 0x0000080003037a10 */ /* 0x000fe40007ffe0ff */
[----:B------:R-:W-:Y:S02]  /*cbe0*/  MOV R6, 0xcc00 ;  /* 0x0000cc0000067802 */ /* 0x000fe40000000f00 */
[----:B-----5:R-:W-:Y:S05]  /*cbf0*/  CALL.REL.NOINC `($_ZN7cutlass13device_kernelIN5flash19enable_sm80_to_sm89INS1_16FlashAttnBwdSm80INS1_25CollectiveMainloopBwdSm80ILi2ELi2EN4cute5tupleIJNS5_1CILi128EEES8_NS7_ILi64EEEEEENS_10bfloat16_tEfNS_4arch4Sm80ELb1ELb0ELb1ELb0ELb1ELb0ELb0ELb0ELi2ELi4ELi4ELi4ELb0EEENS1_21CollectiveEpilogueBwdISA_SB_SD_Li256ELb0ELb0ELi2EEENS1_25SingleTileBwdLPTSchedulerILb0ELi128ELb1EEEEEEEEEvNT_6ParamsE$_ZN4cute3eso3ESOILb1ELb0EJNS_1CILi4096EEEiiEEC2ERKS3_RKiS8_) ;  /* 0xffffc41000007944 */ /* 0x020fea0003c3ffff */
[----:B------:R-:W-:-:S04]  /*cc00*/  MOV R5, 0x0 ;  /* 0x0000000000057802 */ /* 0x000fc80000000f00 */
[----:B------:R-:W-:Y:S05]  /*cc10*/  RET.REL.NODEC R4 `(_ZN7cutlass13device_kernelIN5flash19enable_sm80_to_sm89INS1_16FlashAttnBwdSm80INS1_25CollectiveMainloopBwdSm80ILi2ELi2EN4cute5tupleIJNS5_1CILi128EEES8_NS7_ILi64EEEEEENS_10bfloat16_tEfNS_4arch4Sm80ELb1ELb0ELb1ELb0ELb1ELb0ELb0ELb0ELi2ELi4ELi4ELi4ELb0EEENS1_21CollectiveEpilogueBwdISA_SB_SD_Li256ELb0ELb0ELi2EEENS1_25SingleTileBwdLPTSchedulerILb0ELi128ELb1EEEEEEEEEvNT_6ParamsE) ;  /* 0xffff33e004007950 */ /* 0x000fea0003c3ffff */
        .type           $_ZN7cutlass13device_kernelIN5flash19enable_sm80_to_sm89INS1_16FlashAttnBwdSm80INS1_25CollectiveMainloopBwdSm80ILi2ELi2EN4cute5tupleIJNS5_1CILi128EEES8_NS7_ILi64EEEEEENS_10bfloat16_tEfNS_4arch4Sm80ELb1ELb0ELb1ELb0ELb1ELb0ELb0ELb0ELi2ELi4ELi4ELi4ELb0EEENS1_21CollectiveEpilogueBwdISA_SB_SD_Li256ELb0ELb0ELi2EEENS1_25SingleTileBwdLPTSchedulerILb0ELi128ELb1EEEEEEEEEvNT_6ParamsE$_ZZN4cute12filter_tupleINS_5tupleIJiNS1_IJiNS_1CILi0EEEEEEEEES5_ZNS_6detail9lift_diceIS5_S5_EEDaRKT_RKT0_EUlRKT_RKT0_E_EEDaSA_SD_OT1_ENKUlDpSG_E_clIJNS1_IJiEEES4_EEEDaSN_,@function
        .size           $_ZN7cutlass13device_kernelIN5flash19enable_sm80_to_sm89INS1_16FlashAttnBwdSm80INS1_25CollectiveMainloopBwdSm80ILi2ELi2EN4cute5tupleIJNS5_1CILi128EEES8_NS7_ILi64EEEEEENS_10bfloat16_tEfNS_4arch4Sm80ELb1ELb0ELb1ELb0ELb1ELb0ELb0ELb0ELi2ELi4ELi4ELi4ELb0EEENS1_21CollectiveEpilogueBwdISA_SB_SD_Li256ELb0ELb0ELi2EEENS1_25SingleTileBwdLPTSchedulerILb0ELi128ELb1EEEEEEEEEvNT_6ParamsE$_ZZN4cute12filter_tupleINS_5tupleIJiNS1_IJiNS_1CILi0EEEEEEEEES5_ZNS_6detail9lift_diceIS5_S5_EEDaRKT_RKT0_EUlRKT_RKT0_E_EEDaSA_SD_OT1_ENKUlDpSG_E_clIJNS1_IJiEEES4_EEEDaSN_,($_ZN7cutlass13device_kernelIN5flash19enable_sm80_to_sm89INS1_16FlashAttnBwdSm80INS1_25CollectiveMainloopBwdSm80ILi2ELi2EN4cute5tupleIJNS5_1CILi128EEES8_NS7_ILi64EEEEEENS_10bfloat16_tEfNS_4arch4Sm80ELb1ELb0ELb1ELb0ELb1ELb0ELb0ELb0ELi2ELi4ELi4ELi4ELb0EEENS1_21CollectiveEpilogueBwdISA_SB_SD_Li256ELb0ELb0ELi2EEENS1_25SingleTileBwdLPTSchedulerILb0ELi128ELb1EEEEEEEEEvNT_6ParamsE$_ZZN4cute12filter_tupleINS_5tupleIJiNS_1CILi0EEEEEES4_ZNS_6detail9lift_diceIS4_S4_EEDaRKT_RKT0_EUlRKT_RKT0_E_EEDaS9_SC_OT1_ENKUlDpSF_E_clIJNS1_IJiEEENS1_IJS3_EEEEEEDaSM_ - $_ZN7cutlass13device_kernelIN5flash19enable_sm80_to_sm89INS1_16FlashAttnBwdSm80INS1_25CollectiveMainloopBwdSm80ILi2ELi2EN4cute5tupleIJNS5_1CILi128EEES8_NS7_ILi64EEEEEENS_10bfloat16_tEfNS_4arch4Sm80ELb1ELb0ELb1ELb0ELb1ELb0ELb0ELb0ELi2ELi4ELi4ELi4ELb0EEENS1_21CollectiveEpilogueBwdISA_SB_SD_Li256ELb0ELb0ELi2EEENS1_25SingleTileBwdLPTSchedulerILb0ELi128ELb1EEEEEEEEEvNT_6ParamsE$_ZZN4cute12filter_tupleINS_5tupleIJiNS1_IJiNS_1CILi0EEEEEEEEES5_ZNS_6detail9lift_diceIS5_S5_EEDaRKT_RKT0_EUlRKT_RKT0_E_EEDaSA_SD_OT1_ENKUlDpSG_E_clIJNS1_IJiEEES4_EEEDaSN_)
$_ZN7cutlass13device_kernelIN5flash19enable_sm80_to_sm89INS1_16FlashAttnBwdSm80INS1_25CollectiveMainloopBwdSm80ILi2ELi2EN4cute5tupleIJNS5_1CILi128EEES8_NS7_ILi64EEEEEENS_10bfloat16_tEfNS_4arch4Sm80ELb1ELb0ELb1ELb0ELb1ELb0ELb0ELb0ELi2ELi4ELi4ELi4ELb0EEENS1_21CollectiveEpilogueBwdISA_SB_SD_Li256ELb0ELb0ELi2EEENS1_25SingleTileBwdLPTSchedulerILb0ELi128ELb1EEEEEEEEEvNT_6ParamsE$_ZZN4cute12filter_tupleINS_5tupleIJiNS1_IJiNS_1CILi0EEEEEEEEES5_ZNS_6detail9lift_diceIS5_S5_EEDaRKT_RKT0_EUlRKT_RKT0_E_EEDaSA_SD_OT1_ENKUlDpSG_E_clIJNS1_IJiEEES4_EEEDaSN_:
[----:B------:R-:W-:Y:S02]  /*cc20*/  IADD3 R6, R1, 0x1684, RZ ;  /* 0x0000168401067810 */ /* 0x000fe40007ffe0ff */
[----:B------:R-:W-:Y:S02]  /*cc30*/  MOV R10, 0xcc60 ;  /* 0x0000cc60000a7802 */ /* 0x000fe40000000f00 */
[----:B------:R-:W-:Y:S02]  /*cc40*/  IADD3 R6, R6, c[0x0][0x20], RZ ;  /* 0x0000080006067a10 */ /* 0x000fe40007ffe0ff */
[----:B------:R-:W-:Y:S05]  /*cc50*/  CALL.REL.NOINC `($_ZN7cutlass13device_kernelIN5flash19enable_sm80_to_sm89INS1_16FlashAttnBwdSm80INS1_25CollectiveMainloopBwdSm80ILi2ELi2EN4cute5tupleIJNS5_1CILi128EEES8_NS7_ILi64EEEEEENS_10bfloat16_tEfNS_4arch4Sm80ELb1ELb0ELb1ELb0ELb1ELb0ELb0ELb0ELi2ELi4ELi4ELi4ELb0EEENS1_21CollectiveEpilogueBwdISA_SB_SD_Li256ELb0ELb0ELi2EEENS1_25SingleTileBwdLPTSchedulerILb0ELi128ELb1EEEEEEEEEvNT_6ParamsE$_ZN4cute3eso3ESOILb0ELb0EJiiNS_1CILi0EEEEEC2ERKiS6_RKS3_) ;  /* 0xffffaeb000007944 */ /* 0x000fea0003c3ffff */
[----:B-1----:R1:W5:Y:S04]  /*cc60*/  LDL R3, [R1+0x1688] ;  /* 0x0016880001037983 */ /* 0x0023680000100800 */
[----:B------:R1:W5:Y:S01]  /*cc70*/  LDL R5, [R1+0x1684] ;  /* 0x0016840001057983 */ /* 0x0003620000100800 */
[----:B------:R-:W-:Y:S02]  /*cc80*/  MOV R8, R2 ;  /* 0x0000000200087202 */ /* 0x000fe40000000f00 */
[----:B------:R-:W-:-:S04]  /*cc90*/  MOV R9, 0x0 ;  /* 0x0000000000097802 */ /* 0x000fc80000000f00 */
[----:B------:R-:W-:Y:S05]  /*cca0*/  RET.REL.NODEC R8 `(_ZN7cutlass13device_kernelIN5flash19enable_sm80_to_sm89INS1_16FlashAttnBwdSm80INS1_25CollectiveMainloopBwdSm80ILi2ELi2EN4cute5tupleIJNS5_1CILi128EEES8_NS7_ILi64EEEEEENS_10bfloat16_tEfNS_4arch4Sm80ELb1ELb0ELb1ELb0ELb1ELb0ELb0ELb0ELi2ELi4ELi4ELi4ELb0EEENS1_21CollectiveEpilogueBwdISA_SB_SD_Li256ELb0ELb0ELi2EEENS1_25SingleTileBwdLPTSchedulerILb0ELi128ELb1EEEEEEEEEvNT_6ParamsE) ;  /* 0xffff335008007950 */ /* 0x000fea0003c3ffff */
        .type           $_ZN7cutlass13device_kernelIN5flash19enable_sm80_to_sm89INS1_16FlashAttnBwdSm80INS1_25CollectiveMainloopBwdSm80ILi2ELi2EN4cute5tupleIJNS5_1CILi128EEES8_NS7_ILi64EEEEEENS_10bfloat16_tEfNS_4arch4Sm80ELb1ELb0ELb1ELb0ELb1ELb0ELb0ELb0ELi2ELi4ELi4ELi4ELb0EEENS1_21CollectiveEpilogueBwdISA_SB_SD_Li256ELb0ELb0ELi2EEENS1_25SingleTileBwdLPTSchedulerILb0ELi128ELb1EEEEEEEEEvNT_6ParamsE$_ZZN4cute12filter_tupleINS_5tupleIJiNS_1CILi0EEEEEES4_ZNS_6detail9lift_diceIS4_S4_EEDaRKT_RKT0_EUlRKT_RKT0_E_EEDaS9_SC_OT1_ENKUlDpSF_E_clIJNS1_IJiEEENS1_IJS3_EEEEEEDaSM_,@function
        .size           $_ZN7cutlass13device_kernelIN5flash19enable_sm80_to_sm89INS1_16FlashAttnBwdSm80INS1_25CollectiveMainloopBwdSm80ILi2ELi2EN4cute5tupleIJNS5_1CILi128EEES8_NS7_ILi64EEEEEENS_10bfloat16_tEfNS_4arch4Sm80ELb1ELb0ELb1ELb0ELb1ELb0ELb0ELb0ELi2ELi4ELi4ELi4ELb0EEENS1_21CollectiveEpilogueBwdISA_SB_SD_Li256ELb0ELb0ELi2EEENS1_25SingleTileBwdLPTSchedulerILb0ELi128ELb1EEEEEEEEEvNT_6ParamsE$_ZZN4cute12filter_tupleINS_5tupleIJiNS_1CILi0EEEEEES4_ZNS_6detail9lift_diceIS4_S4_EEDaRKT_RKT0_EUlRKT_RKT0_E_EEDaS9_SC_OT1_ENKUlDpSF_E_clIJNS1_IJiEEENS1_IJS3_EEEEEEDaSM_,($_ZN7cutlass13device_kernelIN5flash19enable_sm80_to_sm89INS1_16FlashAttnBwdSm80INS1_25CollectiveMainloopBwdSm80ILi2ELi2EN4cute5tupleIJNS5_1CILi128EEES8_NS7_ILi64EEEEEENS_10bfloat16_tEfNS_4arch4Sm80ELb1ELb0ELb1ELb0ELb1ELb0ELb0ELb0ELi2ELi4ELi4ELi4ELb0EEENS1_21CollectiveEpilogueBwdISA_SB_SD_Li256ELb0ELb0ELi2EEENS1_25SingleTileBwdLPTSchedulerILb0ELi128ELb1EEEEEEEEEvNT_6ParamsE$_ZZN4cute13to_mixed_bitsINS_5tupleIJNS1_IJNS_1CILi4EEENS2_ILi8EEEEEENS2_ILi2EEENS2_ILi1EEEEEENS1_IJNS1_IJNS2_ILi0EEENS2_ILi64EEEEEES9_S9_EEENS1_IJNS1_IJiiEEEiS9_EEEEEDaRKT_RKT0_RKT1_ENKUlDpRKT_E_clIJNS_9MixedBitsILj0ELj448EEENS2_ILj0EEESW_EEEDaSR_ - $_ZN7cutlass13device_kernelIN5flash19enable_sm80_to_sm89INS1_16FlashAttnBwdSm80INS1_25CollectiveMainloopBwdSm80ILi2ELi2EN4cute5tupleIJNS5_1CILi128EEES8_NS7_ILi64EEEEEENS_10bfloat16_tEfNS_4arch4Sm80ELb1ELb0ELb1ELb0ELb1ELb0ELb0ELb0ELi2ELi4ELi4ELi4ELb0EEENS1_21CollectiveEpilogueBwdISA_SB_SD_Li256ELb0ELb0ELi2EEENS1_25SingleTileBwdLPTSchedulerILb0ELi128ELb1EEEEEEEEEvNT_6ParamsE$_ZZN4cute12filter_tupleINS_5tupleIJiNS_1CILi0EEEEEES4_ZNS_6detail9lift_diceIS4_S4_EEDaRKT_RKT0_EUlRKT_RKT0_E_EEDaS9_SC_OT1_ENKUlDpSF_E_clIJNS1_IJiEEENS1_IJS3_EEEEEEDaSM_)
$_ZN7cutlass13device_kernelIN5flash19enable_sm80_to_sm89INS1_16FlashAttnBwdSm80INS1_25CollectiveMainloopBwdSm80ILi2ELi2EN4cute5tupleIJNS5_1CILi128EEES8_NS7_ILi64EEEEEENS_10bfloat16_tEfNS_4arch4Sm80ELb1ELb0ELb1ELb0ELb1ELb0ELb0ELb0ELi2ELi4ELi4ELi4ELb0EEENS1_21CollectiveEpilogueBwdISA_SB_SD_Li256ELb0ELb0ELi2EEENS1_25SingleTileBwdLPTSchedulerILb0ELi128ELb1EEEEEEEEEvNT_6ParamsE$_ZZN4cute12filter_tupleINS_5tupleIJiNS_1CILi0EEEEEES4_ZNS_6detail9lift_diceIS4_S4_EEDaRKT_RKT0_EUlRKT_RKT0_E_EEDaS9_SC_OT1_ENKUlDpSF_E_clIJNS1_IJiEEENS1_IJS3_EEEEEEDaSM_:
[----:B------:R-:W-:Y:S02]  /*ccb0*/  IADD3 R2, R1, 0x1684, RZ ;  /* 0x0000168401027810 */ /* 0x000fe40007ffe0ff */
[----:B------:R-:W-:Y:S02]  /*ccc0*/  MOV R6, 0xccf0 ;  /* 0x0000ccf000067802 */ /* 0x000fe40000000f00 */
[----:B------:R-:W-:Y:S02]  /*ccd0*/  IADD3 R2, R2, c[0x0][0x20], RZ ;  /* 0x0000080002027a10 */ /* 0x000fe40007ffe0ff */
[----:B------:R-:W-:Y:S05]  /*cce0*/  CALL.REL.NOINC `($_ZN7cutlass13device_kernelIN5flash19enable_sm80_to_sm89INS1_16FlashAttnBwdSm80INS1_25CollectiveMainloopBwdSm80ILi2ELi2EN4cute5tupleIJNS5_1CILi128EEES8_NS7_ILi64EEEEEENS_10bfloat16_tEfNS_4arch4Sm80ELb1ELb0ELb1ELb0ELb1ELb0ELb0ELb0ELi2ELi4ELi4ELi4ELb0EEENS1_21CollectiveEpilogueBwdISA_SB_SD_Li256ELb0ELb0ELi2EEENS1_25SingleTileBwdLPTSchedulerILb0ELi128ELb1EEEEEEEEEvNT_6ParamsE$_ZN4cute3eso3ESOILb0ELb1EJiNS_1CILi0EEEEEC2ERKiRKS3_) ;  /* 0xffffb5a000007944 */ /* 0x000fea0003c3ffff */
[----:B-1----:R1:W5:Y:S01]  /*ccf0*/  LDL R2, [R1+0x1684] ;  /* 0x0016840001027983 */ /* 0x0023620000100800 */
[----:B------:R-:W-:Y:S02]  /*cd00*/  MOV R8, R72 ;  /* 0x0000004800087202 */ /* 0x000fe40000000f00 */
[----:B------:R-:W-:-:S04]  /*cd10*/  MOV R9, 0x0 ;  /* 0x0000000000097802 */ /* 0x000fc80000000f00 */
[----:B------:R-:W-:Y:S05]  /*cd20*/  RET.REL.NODEC R8 `(_ZN7cutlass13device_kernelIN5flash19enable_sm80_to_sm89INS1_16FlashAttnBwdSm80INS1_25CollectiveMainloopBwdSm80ILi2ELi2EN4cute5tupleIJNS5_1CILi128EEES8_NS7_ILi64EEEEEENS_10bfloat16_tEfNS_4arch4Sm80ELb1ELb0ELb1ELb0ELb1ELb0ELb0ELb0ELi2ELi4ELi4ELi4ELb0EEENS1_21CollectiveEpilogueBwdISA_SB_SD_Li256ELb0ELb0ELi2EEENS1_25SingleTileBwdLPTSchedulerILb0ELi128ELb1EEEEEEEEEvNT_6ParamsE) ;  /* 0xffff32d008007950 */ /* 0x000fea0003c3ffff */
        .type           $_ZN7cutlass13device_kernelIN5flash19enable_sm80_to_sm89INS1_16FlashAttnBwdSm80INS1_25CollectiveMainloopBwdSm80ILi2ELi2EN4cute5tupleIJNS5_1CILi128EEES8_NS7_ILi64EEEEEENS_10bfloat16_tEfNS_4arch4Sm80ELb1ELb0ELb1ELb0ELb1ELb0ELb0ELb0ELi2ELi4ELi4ELi4ELb0EEENS1_21CollectiveEpilogueBwdISA_SB_SD_Li256ELb0ELb0ELi2EEENS1_25SingleTileBwdLPTSchedulerILb0ELi128ELb1EEEEEEEEEvNT_6ParamsE$_ZZN4cute13to_mixed_bitsINS_5tupleIJNS1_IJNS_1CILi4EEENS2_ILi8EEEEEENS2_ILi2EEENS2_ILi1EEEEEENS1_IJNS1_IJNS2_ILi0EEENS2_ILi64EEEEEES9_S9_EEENS1_IJNS1_IJiiEEEiS9_EEEEEDaRKT_RKT0_RKT1_ENKUlDpRKT_E_clIJNS_9MixedBitsILj0ELj448EEENS2_ILj0EEESW_EEEDaSR_,@function
        .size           $_ZN7cutlass13device_kernelIN5flash19enable_sm80_to_sm89INS1_16FlashAttnBwdSm80INS1_25CollectiveMainloopBwdSm80ILi2ELi2EN4cute5tupleIJNS5_1CILi128EEES8_NS7_ILi64EEEEEENS_10bfloat16_tEfNS_4arch4Sm80ELb1ELb0ELb1ELb0ELb1ELb0ELb0ELb0ELi2ELi4ELi4ELi4ELb0EEENS1_21CollectiveEpilogueBwdISA_SB_SD_Li256ELb0ELb0ELi2EEENS1_25SingleTileBwdLPTSchedulerILb0ELi128ELb1EEEEEEEEEvNT_6ParamsE$_ZZN4cute13to_mixed_bitsINS_5tupleIJNS1_IJNS_1CILi4EEENS2_ILi8EEEEEENS2_ILi2EEENS2_ILi1EEEEEENS1_IJNS1_IJNS2_ILi0EEENS2_ILi64EEEEEES9_S9_EEENS1_IJNS1_IJiiEEEiS9_EEEEEDaRKT_RKT0_RKT1_ENKUlDpRKT_E_clIJNS_9MixedBitsILj0ELj448EEENS2_ILj0EEESW_EEEDaSR_,($_ZN7cutlass13device_kernelIN5flash19enable_sm80_to_sm89INS1_16FlashAttnBwdSm80INS1_25CollectiveMainloopBwdSm80ILi2ELi2EN4cute5tupleIJNS5_1CILi128EEES8_NS7_ILi64EEEEEENS_10bfloat16_tEfNS_4arch4Sm80ELb1ELb0ELb1ELb0ELb1ELb0ELb0ELb0ELi2ELi4ELi4ELi4ELb0EEENS1_21CollectiveEpilogueBwdISA_SB_SD_Li256ELb0ELb0ELi2EEENS1_25SingleTileBwdLPTSchedulerILb0ELi128ELb1EEEEEEEEEvNT_6ParamsE$_ZZN4cute13to_mixed_bitsINS_5tupleIJNS1_IJNS_1CILi4EEENS2_ILi8EEEEEENS2_ILi2EEENS2_ILi1EEEEEENS1_IJNS1_IJNS2_ILi0EEENS2_ILi64EEEEEES9_S9_EEENS1_IJNS1_IJiiEEEiS9_EEEEEDaRKT_RKT0_RKT1_ENKUlRKT_RKT0_RKT1_E_clIS5_SB_SD_EEDaSQ_ST_SW_ - $_ZN7cutlass13device_kernelIN5flash19enable_sm80_to_sm89INS1_16FlashAttnBwdSm80INS1_25CollectiveMainloopBwdSm80ILi2ELi2EN4cute5tupleIJNS5_1CILi128EEES8_NS7_ILi64EEEEEENS_10bfloat16_tEfNS_4arch4Sm80ELb1ELb0ELb1ELb0ELb1ELb0ELb0ELb0ELi2ELi4ELi4ELi4ELb0EEENS1_21CollectiveEpilogueBwdISA_SB_SD_Li256ELb0ELb0ELi2EEENS1_25SingleTileBwdLPTSchedulerILb0ELi128ELb1EEEEEEEEEvNT_6ParamsE$_ZZN4cute13to_mixed_bitsINS_5tupleIJNS1_IJNS_1CILi4EEENS2_ILi8EEEEEENS2_ILi2EEENS2_ILi1EEEEEENS1_IJNS1_IJNS2_ILi0EEENS2_ILi64EEEEEES9_S9_EEENS1_IJNS1_IJiiEEEiS9_EEEEEDaRKT_RKT0_RKT1_ENKUlDpRKT_E_clIJNS_9MixedBitsILj0ELj448EEENS2_ILj0EEESW_EEEDaSR_)
$_ZN7cutlass13device_kernelIN5flash19enable_sm80_to_sm89INS1_16FlashAttnBwdSm80INS1_25CollectiveMainloopBwdSm80ILi2ELi2EN4cute5tupleIJNS5_1CILi128EEES8_NS7_ILi64EEEEEENS_10bfloat16_tEfNS_4arch4Sm80ELb1ELb0ELb1ELb0ELb1ELb0ELb0ELb0ELi2ELi4ELi4ELi4ELb0EEENS1_21CollectiveEpilogueBwdISA_SB_SD_Li256ELb0ELb0ELi2EEENS1_25SingleTileBwdLPTSchedulerILb0ELi128ELb1EEEEEEEEEvNT_6ParamsE$_ZZN4cute13to_mixed_bitsINS_5tupleIJNS1_IJNS_1CILi4EEENS2_ILi8EEEEEENS2_ILi2EEENS2_ILi1EEEEEENS1_IJNS1_IJNS2_ILi0EEENS2_ILi64EEEEEES9_S9_EEENS1_IJNS1_IJiiEEEiS9_EEEEEDaRKT_RKT0_RKT1_ENKUlDpRKT_E_clIJNS_9MixedBitsILj0ELj448EEENS2_ILj0EEESW_EEEDaSR_:
[----:B------:R-:W-:Y:S02]  /*cd30*/  MOV R3, 0x0 ;  /* 0x0000000000037802 */ /* 0x000fe40000000f00 */
[----:B------:R-:W-:Y:S02]  /*cd40*/  LOP3.LUT R13, R13, 0x1c0, RZ, 0xc0, !PT ;  /* 0x000001c00d0d7812 */ /* 0x000fe400078ec0ff */
[----:B------:R-:W-:Y:S05]  /*cd50*/  RET.REL.NODEC R2 `(_ZN7cutlass13device_kernelIN5flash19enable_sm80_to_sm89INS1_16FlashAttnBwdSm80INS1_25CollectiveMainloopBwdSm80ILi2ELi2EN4cute5tupleIJNS5_1CILi128EEES8_NS7_ILi64EEEEEENS_10bfloat16_tEfNS_4arch4Sm80ELb1ELb0ELb1ELb0ELb1ELb0ELb0ELb0ELi2ELi4ELi4ELi4ELb0EEENS1_21CollectiveEpilogueBwdISA_SB_SD_Li256ELb0ELb0ELi2EEENS1_25SingleTileBwdLPTSchedulerILb0ELi128ELb1EEEEEEEEEvNT_6ParamsE) ;  /* 0xffff32a002007950 */ /* 0x000fea0003c3ffff */
        .type           $_ZN7cutlass13device_kernelIN5flash19enable_sm80_to_sm89INS1_16FlashAttnBwdSm80INS1_25CollectiveMainloopBwdSm80ILi2ELi2EN4cute5tupleIJNS5_1CILi128EEES8_NS7_ILi64EEEEEENS_10bfloat16_tEfNS_4arch4Sm80ELb1ELb0ELb1ELb0ELb1ELb0ELb0ELb0ELi2ELi4ELi4ELi4ELb0EEENS1_21CollectiveEpilogueBwdISA_SB_SD_Li256ELb0ELb0ELi2EEENS1_25SingleTileBwdLPTSchedulerILb0ELi128ELb1EEEEEEEEEvNT_6ParamsE$_ZZN4cute13to_mixed_bitsINS_5tupleIJNS1_IJNS_1CILi4EEENS2_ILi8EEEEEENS2_ILi2EEENS2_ILi1EEEEEENS1_IJNS1_IJNS2_ILi0EEENS2_ILi64EEEEEES9_S9_EEENS1_IJNS1_IJiiEEEiS9_EEEEEDaRKT_RKT0_RKT1_ENKUlRKT_RKT0_RKT1_E_clIS5_SB_SD_EEDaSQ_ST_SW_,@function
        .size           $_ZN7cutlass13device_kernelIN5flash19enable_sm80_to_sm89INS1_16FlashAttnBwdSm80INS1_25CollectiveMainloopBwdSm80ILi2ELi2EN4cute5tupleIJNS5_1CILi128EEES8_NS7_ILi64EEEEEENS_10bfloat16_tEfNS_4arch4Sm80ELb1ELb0ELb1ELb0ELb1ELb0ELb0ELb0ELi2ELi4ELi4ELi4ELb0EEENS1_21CollectiveEpilogueBwdISA_SB_SD_Li256ELb0ELb0ELi2EEENS1_25SingleTileBwdLPTSchedulerILb0ELi128ELb1EEEEEEEEEvNT_6ParamsE$_ZZN4cute13to_mixed_bitsINS_5tupleIJNS1_IJNS_1CILi4EEENS2_ILi8EEEEEENS2_ILi2EEENS2_ILi1EEEEEENS1_IJNS1_IJNS2_ILi0EEENS2_ILi64EEEEEES9_S9_EEENS1_IJNS1_IJiiEEEiS9_EEEEEDaRKT_RKT0_RKT1_ENKUlRKT_RKT0_RKT1_E_clIS5_SB_SD_EEDaSQ_ST_SW_,($_ZN7cutlass13device_kernelIN5flash19enable_sm80_to_sm89INS1_16FlashAttnBwdSm80INS1_25CollectiveMainloopBwdSm80ILi2ELi2EN4cute5tupleIJNS5_1CILi128EEES8_NS7_ILi64EEEEEENS_10bfloat16_tEfNS_4arch4Sm80ELb1ELb0ELb1ELb0ELb1ELb0ELb0ELb0ELi2ELi4ELi4ELi4ELb0EEENS1_21CollectiveEpilogueBwdISA_SB_SD_Li256ELb0ELb0ELi2EEENS1_25SingleTileBwdLPTSchedulerILb0ELi128ELb1EEEEEEEEEvNT_6ParamsE$_ZZN4cute13to_mixed_bitsINS_5tupleIJNS1_IJNS_1CILi4EEENS2_ILi8EEEEEENS2_ILi2EEENS2_ILi1EEEEEENS1_IJNS1_IJNS2_ILi128EEENS2_ILi0EEEEEES4_SA_EEENS1_IJNS1_IJiiEEEiSA_EEEEEDaRKT_RKT0_RKT1_ENKUlDpRKT_E_clIJNS_9MixedBitsILj0ELj384EEENSU_ILj0ELj8EEENS2_ILj0EEEEEEDaSR_ - $_ZN7cutlass13device_kernelIN5flash19enable_sm80_to_sm89INS1_16FlashAttnBwdSm80INS1_25CollectiveMainloopBwdSm80ILi2ELi2EN4cute5tupleIJNS5_1CILi128EEES8_NS7_ILi64EEEEEENS_10bfloat16_tEfNS_4arch4Sm80ELb1ELb0ELb1ELb0ELb1ELb0ELb0ELb0ELi2ELi4ELi4ELi4ELb0EEENS1_21CollectiveEpilogueBwdISA_SB_SD_Li256ELb0ELb0ELi2EEENS1_25SingleTileBwdLPTSchedulerILb0ELi128ELb1EEEEEEEEEvNT_6ParamsE$_ZZN4cute13to_mixed_bitsINS_5tupleIJNS1_IJNS_1CILi4EEENS2_ILi8EEEEEENS2_ILi2EEENS2_ILi1EEEEEENS1_IJNS1_IJNS2_ILi0EEENS2_ILi64EEEEEES9_S9_EEENS1_IJNS1_IJiiEEEiS9_EEEEEDaRKT_RKT0_RKT1_ENKUlRKT_RKT0_RKT1_E_clIS5_SB_SD_EEDaSQ_ST_SW_)
$_ZN7cutlass13device_kernelIN5flash19enable_sm80_to_sm89INS1_16FlashAttnBwdSm80INS1_25CollectiveMainloopBwdSm80ILi2ELi2EN4cute5tupleIJNS5_1CILi128EEES8_NS7_ILi64EEEEEENS_10bfloat16_tEfNS_4arch4Sm80ELb1ELb0ELb1ELb0ELb1ELb0ELb0ELb0ELi2ELi4ELi4ELi4ELb0EEENS1_21CollectiveEpilogueBwdISA_SB_SD_Li256ELb0ELb0ELi2EEENS1_25SingleTileBwdLPTSchedulerILb0ELi128ELb1EEEEEEEEEvNT_6ParamsE$_ZZN4cute13to_mixed_bitsINS_5tupleIJNS1_IJNS_1CILi4EEENS2_ILi8EEEEEENS2_ILi2EEENS2_ILi1EEEEEENS1_IJNS1_IJNS2_ILi0EEENS2_ILi64EEEEEES9_S9_EEENS1_IJNS1_IJiiEEEiS9_EEEEEDaRKT_RKT0_RKT1_ENKUlRKT_RKT0_RKT1_E_clIS5_SB_SD_EEDaSQ_ST_SW_:
[----:B------:R-:W-:Y:S02]  /*cd60*/  MOV R2, 0xcd80 ;  /* 0x0000cd8000027802 */ /* 0x000fe40000000f00 */
[----:B------:R-:W-:Y:S05]  /*cd70*/  CALL.REL.NOINC `($_ZN7cutlass13device_kernelIN5flash19enable_sm80_to_sm89INS1_16FlashAttnBwdSm80INS1_25CollectiveMainloopBwdSm80ILi2ELi2EN4cute5tupleIJNS5_1CILi128EEES8_NS7_ILi64EEEEEENS_10bfloat16_tEfNS_4arch4Sm80ELb1ELb0ELb1ELb0ELb1ELb0ELb0ELb0ELi2ELi4ELi4ELi4ELb0EEENS1_21CollectiveEpilogueBwdISA_SB_SD_Li256ELb0ELb0ELi2EEENS1_25SingleTileBwdLPTSchedulerILb0ELi128ELb1EEEEEEEEEvNT_6ParamsE$_ZZN4cute13to_mixed_bitsINS_5tupleIJNS_1CILi4EEENS2_ILi8EEEEEENS1_IJNS2_ILi0EEENS2_ILi64EEEEEENS1_IJiiEEEEEDaRKT_RKT0_RKT1_ENKUlRKT_RKT0_RKT1_E_clIS4_S7_iEEDaSL_SO_SR_) ;  /* 0x0000038000007944 */ /* 0x000fea0003c00000 */
[----:B------:R-:W-:Y:S02]  /*cd80*/  MOV R2, 0xcda0 ;  /* 0x0000cda000027802 */ /* 0x000fe40000000f00 */
[----:B------:R-:W-:Y:S05]  /*cd90*/  CALL.REL.NOINC `($_ZN7cutlass13device_kernelIN5flash19enable_sm80_to_sm89INS1_16FlashAttnBwdSm80INS1_25CollectiveMainloopBwdSm80ILi2ELi2EN4cute5tupleIJNS5_1CILi128EEES8_NS7_ILi64EEEEEENS_10bfloat16_tEfNS_4arch4Sm80ELb1ELb0ELb1ELb0ELb1ELb0ELb0ELb0ELi2ELi4ELi4ELi4ELb0EEENS1_21CollectiveEpilogueBwdISA_SB_SD_Li256ELb0ELb0ELi2EEENS1_25SingleTileBwdLPTSchedulerILb0ELi128ELb1EEEEEEEEEvNT_6ParamsE$_ZZN4cute13to_mixed_bitsINS_5tupleIJNS_1CILi4EEENS2_ILi8EEEEEENS1_IJNS2_ILi0EEENS2_ILi64EEEEEENS1_IJiiEEEEEDaRKT_RKT0_RKT1_ENKUlDpRKT_E_clIJNS2_ILj0EEENS_9MixedBitsILj0ELj448EEEEEEDaSM_) ;  /* 0x0000032000007944 */ /* 0x000fea0003c00000 */
[----:B------:R-:W-:Y:S02]  /*cda0*/  MOV R13, R3 ;  /* 0x00000003000d7202 */ /* 0x000fe40000000f00 */
[----:B------:R-:W-:Y:S02]  /*cdb0*/  MOV R2, R6 ;  /* 0x0000000600027202 */ /* 0x000fe40000000f00 */
[----:B------:R-:W-:-:S04]  /*cdc0*/  MOV R3, 0x0 ;  /* 0x0000000000037802 */ /* 0x000fc80000000f00 */
[----:B------:R-:W-:Y:S05]  /*cdd0*/  RET.REL.NODEC R2 `(_ZN7cutlass13device_kernelIN5flash19enable_sm80_to_sm89INS1_16FlashAttnBwdSm80INS1_25CollectiveMainloopBwdSm80ILi2ELi2EN4cute5tupleIJNS5_1CILi128EEES8_NS7_ILi64EEEEEENS_10bfloat16_tEfNS_4arch4Sm80ELb1ELb0ELb1ELb0ELb1ELb0ELb0ELb0ELi2ELi4ELi4ELi4ELb0EEENS1_21CollectiveEpilogueBwdISA_SB_SD_Li256ELb0ELb0ELi2EEENS1_25SingleTileBwdLPTSchedulerILb0ELi128ELb1EEEEEEEEEvNT_6ParamsE) ;  /* 0xffff322002007950 */ /* 0x000fea0003c3ffff */
        .type           $_ZN7cutlass13device_kernelIN5flash19enable_sm80_to_sm89INS1_16FlashAttnBwdSm80INS1_25CollectiveMainloopBwdSm80ILi2ELi2EN4cute5tupleIJNS5_1CILi128EEES8_NS7_ILi64EEEEEENS_10bfloat16_tEfNS_4arch4Sm80ELb1ELb0ELb1ELb0ELb1ELb0ELb0ELb0ELi2ELi4ELi4ELi4ELb0EEENS1_21CollectiveEpilogueBwdISA_SB_SD_Li256ELb0ELb0ELi2EEENS1_25SingleTileBwdLPTSchedulerILb0ELi128ELb1EEEEEEEEEvNT_6ParamsE$_ZZN4cute13to_mixed_bitsINS_5tupleIJNS1_IJNS_1CILi4EEENS2_ILi8EEEEEENS2_ILi2EEENS2_ILi1EEEEEENS1_IJNS1_IJNS2_ILi128EEENS2_ILi0EEEEEES4_SA_EEENS1_IJNS1_IJiiEEEiSA_EEEEEDaRKT_RKT0_RKT1_ENKUlDpRKT_E_clIJNS_9MixedBitsILj0ELj384EEENSU_ILj0ELj8EEENS2_ILj0EEEEEEDaSR_,@function
        .size           $_ZN7cutlass13device_kernelIN5flash19enable_sm80_to_sm89INS1_16FlashAttnBwdSm80INS1_25CollectiveMainloopBwdSm80ILi2ELi2EN4cute5tupleIJNS5_1CILi128EEES8_NS7_ILi64EEEEEENS_10bfloat16_tEfNS_4arch4Sm80ELb1ELb0ELb1ELb0ELb1ELb0ELb0ELb0ELi2ELi4ELi4ELi4ELb0EEENS1_21CollectiveEpilogueBwdISA_SB_SD_Li256ELb0ELb0ELi2EEENS1_25SingleTileBwdLPTSchedulerILb0ELi128ELb1EEEEEEEEEvNT_6ParamsE$_ZZN4cute13to_mixed_bitsINS_5tupleIJNS1_IJNS_1CILi4EEENS2_ILi8EEEEEENS2_ILi2EEENS2_ILi1EEEEEENS1_IJNS1_IJNS2_ILi128EEENS2_ILi0EEEEEES4_SA_EEENS1_IJNS1_IJiiEEEiSA_EEEEEDaRKT_RKT0_RKT1_ENKUlDpRKT_E_clIJNS_9MixedBitsILj0ELj384EEENSU_ILj0ELj8EEENS2_ILj0EEEEEEDaSR_,($_ZN7cutlass13device_kernelIN5flash19enable_sm80_to_sm89INS1_16FlashAttnBwdSm80INS1_25CollectiveMainloopBwdSm80ILi2ELi2EN4cute5tupleIJNS5_1CILi128EEES8_NS7_ILi64EEEEEENS_10bfloat16_tEfNS_4arch4Sm80ELb1ELb0ELb1ELb0ELb1ELb0ELb0ELb0ELi2ELi4ELi4ELi4ELb0EEENS1_21CollectiveEpilogueBwdISA_SB_SD_Li256ELb0ELb0ELi2EEENS1_25SingleTileBwdLPTSchedulerILb0ELi128ELb1EEEEEEEEEvNT_6ParamsE$_ZZN4cute13to_mixed_bitsINS_5tupleIJNS1_IJNS_1CILi4EEENS2_ILi8EEEEEENS2_ILi2EEENS2_ILi1EEEEEENS1_IJNS1_IJNS2_ILi128EEENS2_ILi0EEEEEES4_SA_EEENS1_IJNS1_IJiiEEEiSA_EEEEEDaRKT_RKT0_RKT1_ENKUlRKT_RKT0_RKT1_E_clIS5_SB_SD_EEDaSQ_ST_SW_ - $_ZN7cutlass13device_kernelIN5flash19enable_sm80_to_sm89INS1_16FlashAttnBwdSm80INS1_25CollectiveMainloopBwdSm80ILi2ELi2EN4cute5tupleIJNS5_1CILi128EEES8_NS7_ILi64EEEEEENS_10bfloat16_tEfNS_4arch4Sm80ELb1ELb0ELb1ELb0ELb1ELb0ELb0ELb0ELi2ELi4ELi4ELi4ELb0EEENS1_21CollectiveEpilogueBwdISA_SB_SD_Li256ELb0ELb0ELi2EEENS1_25SingleTileBwdLPTSchedulerILb0ELi128ELb1EEEEEEEEEvNT_6ParamsE$_ZZN4cute13to_mixed_bitsINS_5tupleIJNS1_IJNS_1CILi4EEENS2_ILi8EEEEEENS2_ILi2EEENS2_ILi1EEEEEENS1_IJNS1_IJNS2_ILi128EEENS2_ILi0EEEEEES4_SA_EEENS1_IJNS1_IJiiEEEiSA_EEEEEDaRKT_RKT0_RKT1_ENKUlDpRKT_E_clIJNS_9MixedBitsILj0ELj384EEENSU_ILj0ELj8EEENS2_ILj0EEEEEEDaSR_)
$_ZN7cutlass13device_kernelIN5flash19enable_sm80_to_sm89INS1_16FlashAttnBwdSm80INS1_25CollectiveMainloopBwdSm80ILi2ELi2EN4cute5tupleIJNS5_1CILi128EEES8_NS7_ILi64EEEEEENS_10bfloat16_tEfNS_4arch4Sm80ELb1ELb0ELb1ELb0ELb1ELb0ELb0ELb0ELi2ELi4ELi4ELi4ELb0EEENS1_21CollectiveEpilogueBwdISA_SB_SD_Li256ELb0ELb0ELi2EEENS1_25SingleTileBwdLPTSchedulerILb0ELi128ELb1EEEEEEEEEvNT_6ParamsE$_ZZN4cute13to_mixed_bitsINS_5tupleIJNS1_IJNS_1CILi4EEENS2_ILi8EEEEEENS2_ILi2EEENS2_ILi1EEEEEENS1_IJNS1_IJNS2_ILi128EEENS2_ILi0EEEEEES4_SA_EEENS1_IJNS1_IJiiEEEiSA_EEEEEDaRKT_RKT0_RKT1_ENKUlDpRKT_E_clIJNS_9MixedBitsILj0ELj384EEENSU_ILj0ELj8EEENS2_ILj0EEEEEEDaSR_:
[----:B------:R-:W-:-:S04]  /*cde0*/  LOP3.LUT R6, R5, 0x8, RZ, 0xc0, !PT ;  /* 0x0000000805067812 */ /* 0x000fc800078ec0ff */
[----:B------:R-:W-:Y:S01]  /*cdf0*/  LOP3.LUT R11, R6, 0x188, R3, 0x78, !PT ;  /* 0x00000188060b7812 */ /* 0x000fe200078e7803 */
[----:B------:R-:W-:-:S04]  /*ce00*/  IMAD.MOV.U32 R3, RZ, RZ, 0x0 ;  /* 0x00000000ff037424 */ /* 0x000fc800078e00ff */
[----:B------:R-:W-:Y:S05]  /*ce10*/  RET.REL.NODEC R2 `(_ZN7cutlass13device_kernelIN5flash19enable_sm80_to_sm89INS1_16FlashAttnBwdSm80INS1_25CollectiveMainloopBwdSm80ILi2ELi2EN4cute5tupleIJNS5_1CILi128EEES8_NS7_ILi64EEEEEENS_10bfloat16_tEfNS_4arch4Sm80ELb1ELb0ELb1ELb0ELb1ELb0ELb0ELb0ELi2ELi4ELi4ELi4ELb0EEENS1_21CollectiveEpilogueBwdISA_SB_SD_Li256ELb0ELb0ELi2EEENS1_25SingleTileBwdLPTSchedulerILb0ELi128ELb1EEEEEEEEEvNT_6ParamsE) ;  /* 0xffff31e002007950 */ /* 0x000fea0003c3ffff */
        .type           $_ZN7cutlass13device_kernelIN5flash19enable_sm80_to_sm89INS1_16FlashAttnBwdSm80INS1_25CollectiveMainloopBwdSm80ILi2ELi2EN4cute5tupleIJNS5_1CILi128EEES8_NS7_ILi64EEEEEENS_10bfloat16_tEfNS_4arch4Sm80ELb1ELb0ELb1ELb0ELb1ELb0ELb0ELb0ELi2ELi4ELi4ELi4ELb0EEENS1_21CollectiveEpilogueBwdISA_SB_SD_Li256ELb0ELb0ELi2EEENS1_25SingleTileBwdLPTSchedulerILb0ELi128ELb1EEEEEEEEEvNT_6ParamsE$_ZZN4cute13to_mixed_bitsINS_5tupleIJNS1_IJNS_1CILi4EEENS2_ILi8EEEEEENS2_ILi2EEENS2_ILi1EEEEEENS1_IJNS1_IJNS2_ILi128EEENS2_ILi0EEEEEES4_SA_EEENS1_IJNS1_IJiiEEEiSA_EEEEEDaRKT_RKT0_RKT1_ENKUlRKT_RKT0_RKT1_E_clIS5_SB_SD_EEDaSQ_ST_SW_,@function
        .size           $_ZN7cutlass13device_kernelIN5flash19enable_sm80_to_sm89INS1_16FlashAttnBwdSm80INS1_25CollectiveMainloopBwdSm80ILi2ELi2EN4cute5tupleIJNS5_1CILi128EEES8_NS7_ILi64EEEEEENS_10bfloat16_tEfNS_4arch4Sm80ELb1ELb0ELb1ELb0ELb1ELb0ELb0ELb0ELi2ELi4ELi4ELi4ELb0EEENS1_21CollectiveEpilogueBwdISA_SB_SD_Li256ELb0ELb0ELi2EEENS1_25SingleTileBwdLPTSchedulerILb0ELi128ELb1EEEEEEEEEvNT_6ParamsE$_ZZN4cute13to_mixed_bitsINS_5tupleIJNS1_IJNS_1CILi4EEENS2_ILi8EEEEEENS2_ILi2EEENS2_ILi1EEEEEENS1_IJNS1_IJNS2_ILi128EEENS2_ILi0EEEEEES4_SA_EEENS1_IJNS1_IJiiEEEiSA_EEEEEDaRKT_RKT0_RKT1_ENKUlRKT_RKT0_RKT1_E_clIS5_SB_SD_EEDaSQ_ST_SW_,($_ZN7cutlass13device_kernelIN5flash19enable_sm80_to_sm89INS1_16FlashAttnBwdSm80INS1_25CollectiveMainloopBwdSm80ILi2ELi2EN4cute5tupleIJNS5_1CILi128EEES8_NS7_ILi64EEEEEENS_10bfloat16_tEfNS_4arch4Sm80ELb1ELb0ELb1ELb0ELb1ELb0ELb0ELb0ELi2ELi4ELi4ELi4ELb0EEENS1_21CollectiveEpilogueBwdISA_SB_SD_Li256ELb0ELb0ELi2EEENS1_25SingleTileBwdLPTSchedulerILb0ELi128ELb1EEEEEEEEEvNT_6ParamsE$_ZZN4cute13to_mixed_bitsINS_5tupleIJNS1_IJNS_1CILi4EEENS2_ILi8EEEEEENS2_ILi2EEENS2_ILi1EEEEEENS1_IJNS1_IJNS2_ILi128EEENS2_ILi0EEEEEES4_SA_EEENS1_IJNS1_IJiiEEEiSA_EEEEEDaRKT_RKT0_RKT1_ENKUlRKT_RKT0_RKT1_E_clIS6_S4_iEEDaSQ_ST_SW_ - $_ZN7cutlass13device_kernelIN5flash19enable_sm80_to_sm89INS1_16FlashAttnBwdSm80INS1_25CollectiveMainloopBwdSm80ILi2ELi2EN4cute5tupleIJNS5_1CILi128EEES8_NS7_ILi64EEEEEENS_10bfloat16_tEfNS_4arch4Sm80ELb1ELb0ELb1ELb0ELb1ELb0ELb0ELb0ELi2ELi4ELi4ELi4ELb0EEENS1_21CollectiveEpilogueBwdISA_SB_SD_Li256ELb0ELb0ELi2EEENS1_25SingleTileBwdLPTSchedulerILb0ELi128ELb1EEEEEEEEEvNT_6ParamsE$_ZZN4cute13to_mixed_bitsINS_5tupleIJNS1_IJNS_1CILi4EEENS2_ILi8EEEEEENS2_ILi2EEENS2_ILi1EEEEEENS1_IJNS1_IJNS2_ILi128EEENS2_ILi0EEEEEES4_SA_EEENS1_IJNS1_IJiiEEEiSA_EEEEEDaRKT_RKT0_RKT1_ENKUlRKT_RKT0_RKT1_E_clIS5_SB_SD_EEDaSQ_ST_SW_)
$_ZN7cutlass13device_kernelIN5flash19enable_sm80_to_sm89INS1_16FlashAttnBwdSm80INS1_25CollectiveMainloopBwdSm80ILi2ELi2EN4cute5tupleIJNS5_1CILi128EEES8_NS7_ILi64EEEEEENS_10bfloat16_tEfNS_4arch4Sm80ELb1ELb0ELb1ELb0ELb1ELb0ELb0ELb0ELi2ELi4ELi4ELi4ELb0EEENS1_21CollectiveEpilogueBwdISA_SB_SD_Li256ELb0ELb0ELi2EEENS1_25SingleTileBwdLPTSchedulerILb0ELi128ELb1EEEEEEEEEvNT_6ParamsE$_ZZN4cute13to_mixed_bitsINS_5tupleIJNS1_IJNS_1CILi4EEENS2_ILi8EEEEEENS2_ILi2EEENS2_ILi1EEEEEENS1_IJNS1_IJNS2_ILi128EEENS2_ILi0EEEEEES4_SA_EEENS1_IJNS1_IJiiEEEiSA_EEEEEDaRKT_RKT0_RKT1_ENKUlRKT_RKT0_RKT1_E_clIS5_SB_SD_EEDaSQ_ST_SW_:
[----:B------:R-:W-:Y:S02]  /*ce20*/  MOV R3, R2 ;  /* 0x0000000200037202 */ /* 0x000fe40000000f00 */
[----:B------:R-:W-:Y:S02]  /*ce30*/  MOV R2, 0xce50 ;  /* 0x0000ce5000027802 */ /* 0x000fe40000000f00 */
[----:B------:R-:W-:Y:S05]  /*ce40*/  CALL.REL.NOINC `($_ZN7cutlass13device_kernelIN5flash19enable_sm80_to_sm89INS1_16FlashAttnBwdSm80INS1_25CollectiveMainloopBwdSm80ILi2ELi2EN4cute5tupleIJNS5_1CILi128EEES8_NS7_ILi64EEEEEENS_10bfloat16_tEfNS_4arch4Sm80ELb1ELb0ELb1ELb0ELb1ELb0ELb0ELb0ELi2ELi4ELi4ELi4ELb0EEENS1_21CollectiveEpilogueBwdISA_SB_SD_Li256ELb0ELb0ELi2EEENS1_25SingleTileBwdLPTSchedulerILb0ELi128ELb1EEEEEEEEEvNT_6ParamsE$_ZZN4cute13to_mixed_bitsINS_5tupleIJNS_1CILi4EEENS2_ILi8EEEEEENS1_IJNS2_ILi128EEENS2_ILi0EEEEEENS1_IJiiEEEEEDaRKT_RKT0_RKT1_ENKUlRKT_RKT0_RKT1_E_clIS3_S6_iEEDaSL_SO_SR_) ;  /* 0x0000034000007944 */ /* 0x000fea0003c00000 */
[----:B------:R-:W-:Y:S02]  /*ce50*/  MOV R2, 0xce70 ;  /* 0x0000ce7000027802 */ /* 0x000fe40000000f00 */
[----:B------:R-:W-:Y:S05]  /*ce60*/  CALL.REL.NOINC `($_ZN7cutlass13device_kernelIN5flash19enable_sm80_to_sm89INS1_16FlashAttnBwdSm80INS1_25CollectiveMainloopBwdSm80ILi2ELi2EN4cute5tupleIJNS5_1CILi128EEES8_NS7_ILi64EEEEEENS_10bfloat16_tEfNS_4arch4Sm80ELb1ELb0ELb1ELb0ELb1ELb0ELb0ELb0ELi2ELi4ELi4ELi4ELb0EEENS1_21CollectiveEpilogueBwdISA_SB_SD_Li256ELb0ELb0ELi2EEENS1_25SingleTileBwdLPTSchedulerILb0ELi128ELb1EEEEEEEEEvNT_6ParamsE$_ZZN4cute13to_mixed_bitsINS_5tupleIJNS_1CILi4EEENS2_ILi8EEEEEENS1_IJNS2_ILi128EEENS2_ILi0EEEEEENS1_IJiiEEEEEDaRKT_RKT0_RKT1_ENKUlDpRKT_E_clIJNS_9MixedBitsILj0ELj384EEENS2_ILj0EEEEEEDaSM_) ;  /* 0x000002e000007944 */ /* 0x000fea0003c00000 */
[----:B------:R-:W-:Y:S02]  /*ce70*/  MOV R8, R6 ;  /* 0x0000000600087202 */ /* 0x000fe40000000f00 */
[----:B------:R-:W-:-:S04]  /*ce80*/  MOV R9, 0x0 ;  /* 0x0000000000097802 */ /* 0x000fc80000000f00 */
[----:B------:R-:W-:Y:S05]  /*ce90*/  RET.REL.NODEC R8 `(_ZN7cutlass13device_kernelIN5flash19enable_sm80_to_sm89INS1_16FlashAttnBwdSm80INS1_25CollectiveMainloopBwdSm80ILi2ELi2EN4cute5tupleIJNS5_1CILi128EEES8_NS7_ILi64EEEEEENS_10bfloat16_tEfNS_4arch4Sm80ELb1ELb0ELb1ELb0ELb1ELb0ELb0ELb0ELi2ELi4ELi4ELi4ELb0EEENS1_21CollectiveEpilogueBwdISA_SB_SD_Li256ELb0ELb0ELi2EEENS1_25SingleTileBwdLPTSchedulerILb0ELi128ELb1EEEEEEEEEvNT_6ParamsE) ;  /* 0xffff316008007950 */ /* 0x000fea0003c3ffff */
        .type           $_ZN7cutlass13device_kernelIN5flash19enable_sm80_to_sm89INS1_16FlashAttnBwdSm80INS1_25CollectiveMainloopBwdSm80ILi2ELi2EN4cute5tupleIJNS5_1CILi128EEES8_NS7_ILi64EEEEEENS_10bfloat16_tEfNS_4arch4Sm80ELb1ELb0ELb1ELb0ELb1ELb0ELb0ELb0ELi2ELi4ELi4ELi4ELb0EEENS1_21CollectiveEpilogueBwdISA_SB_SD_Li256ELb0ELb0ELi2EEENS1_25SingleTileBwdLPTSchedulerILb0ELi128ELb1EEEEEEEEEvNT_6ParamsE$_ZZN4cute13to_mixed_bitsINS_5tupleIJNS1_IJNS_1CILi4EEENS2_ILi8EEEEEENS2_ILi2EEENS2_ILi1EEEEEENS1_IJNS1_IJNS2_ILi128EEENS2_ILi0EEEEEES4_SA_EEENS1_IJNS1_IJiiEEEiSA_EEEEEDaRKT_RKT0_RKT1_ENKUlRKT_RKT0_RKT1_E_clIS6_S4_iEEDaSQ_ST_SW_,@function
        .size           $_ZN7cutlass13device_kernelIN5flash19enable_sm80_to_sm89INS1_16FlashAttnBwdSm80INS1_25CollectiveMainloopBwdSm80ILi2ELi2EN4cute5tupleIJNS5_1CILi128EEES8_NS7_ILi64EEEEEENS_10bfloat16_tEfNS_4arch4Sm80ELb1ELb0ELb1ELb0ELb1ELb0ELb0ELb0ELi2ELi4ELi4ELi4ELb0EEENS1_21CollectiveEpilogueBwdISA_SB_SD_Li256ELb0ELb0ELi2EEENS1_25SingleTileBwdLPTSchedulerILb0ELi128ELb1EEEEEEEEEvNT_6ParamsE$_ZZN4cute13to_mixed_bitsINS_5tupleIJNS1_IJNS_1CILi4EEENS2_ILi8EEEEEENS2_ILi2EEENS2_ILi1EEEEEENS1_IJNS1_IJNS2_ILi128EEENS2_ILi0EEEEEES4_SA_EEENS1_IJNS1_IJiiEEEiSA_EEEEEDaRKT_RKT0_RKT1_ENKUlRKT_RKT0_RKT1_E_clIS6_S4_iEEDaSQ_ST_SW_,($_ZN7cutlass13device_kernelIN5flash19enable_sm80_to_sm89INS1_16FlashAttnBwdSm80INS1_25CollectiveMainloopBwdSm80ILi2ELi2EN4cute5tupleIJNS5_1CILi128EEES8_NS7_ILi64EEEEEENS_10bfloat16_tEfNS_4arch4Sm80ELb1ELb0ELb1ELb0ELb1ELb0ELb0ELb0ELi2ELi4ELi4ELi4ELb0EEENS1_21CollectiveEpilogueBwdISA_SB_SD_Li256ELb0ELb0ELi2EEENS1_25SingleTileBwdLPTSchedulerILb0ELi128ELb1EEEEEEEEEvNT_6ParamsE$_ZZN4cute13to_mixed_bitsINS_5tupleIJNS1_IJNS_1CILi4EEENS2_ILi8EEEEEES3_NS2_ILi1EEEEEENS1_IJNS1_IJNS2_ILi0EEENS2_ILi64EEEEEES8_S8_EEENS1_IJNS1_IJiiEEEiS8_EEEEEDaRKT_RKT0_RKT1_ENKUlDpRKT_E_clIJNS_9MixedBitsILj0ELj448EEENS2_ILj0EEESV_EEEDaSQ_ - $_ZN7cutlass13device_kernelIN5flash19enable_sm80_to_sm89INS1_16FlashAttnBwdSm80INS1_25CollectiveMainloopBwdSm80ILi2ELi2EN4cute5tupleIJNS5_1CILi128EEES8_NS7_ILi64EEEEEENS_10bfloat16_tEfNS_4arch4Sm80ELb1ELb0ELb1ELb0ELb1ELb0ELb0ELb0ELi2ELi4ELi4ELi4ELb0EEENS1_21CollectiveEpilogueBwdISA_SB_SD_Li256ELb0ELb0ELi2EEENS1_25SingleTileBwdLPTSchedulerILb0ELi128ELb1EEEEEEEEEvNT_6ParamsE$_ZZN4cute13to_mixed_bitsINS_5tupleIJNS1_IJNS_1CILi4EEENS2_ILi8EEEEEENS2_ILi2EEENS2_ILi1EEEEEENS1_IJNS1_IJNS2_ILi128EEENS2_ILi0EEEEEES4_SA_EEENS1_IJNS1_IJiiEEEiSA_EEEEEDaRKT_RKT0_RKT1_ENKUlRKT_RKT0_RKT1_E_clIS6_S4_iEEDaSQ_ST_SW_)
$_ZN7cutlass13device_kernelIN5flash19enable_sm80_to_sm89INS1_16FlashAttnBwdSm80INS1_25CollectiveMainloopBwdSm80ILi2ELi2EN4cute5tupleIJNS5_1CILi128EEES8_NS7_ILi64EEEEEENS_10bfloat16_tEfNS_4arch4Sm80ELb1ELb0ELb1ELb0ELb1ELb0ELb0ELb0ELi2ELi4ELi4ELi4ELb0EEENS1_21CollectiveEpilogueBwdISA_SB_SD_Li256ELb0ELb0ELi2EEENS1_25SingleTileBwdLPTSchedulerILb0ELi128ELb1EEEEEEEEEvNT_6ParamsE$_ZZN4cute13to_mixed_bitsINS_5tupleIJNS1_IJNS_1CILi4EEENS2_ILi8EEEEEENS2_ILi2EEENS2_ILi1EEEEEENS1_IJNS1_IJNS2_ILi128EEENS2_ILi0EEEEEES4_SA_EEENS1_IJNS1_IJiiEEEiSA_EEEEEDaRKT_RKT0_RKT1_ENKUlRKT_RKT0_RKT1_E_clIS6_S4_iEEDaSQ_ST_SW_:
[----:B------:R-:W-:Y:S01]  /*cea0*/  MOV R8, R6 ;  /* 0x0000000600087202 */ /* 0x000fe20000000f00 */
[----:B------:R-:W-:Y:S02]  /*ceb0*/  IMAD.MOV.U32 R9, RZ, RZ, 0x0 ;  /* 0x00000000ff097424 */ /* 0x000fe400078e00ff */
[----:B------:R-:W-:-:S05]  /*cec0*/  IMAD.SHL.U32 R2, R34, 0x8, RZ ;  /* 0x0000000822027824 */ /* 0x000fca00078e00ff */
[----:B------:R-:W-:Y:S01]  /*ced0*/  LOP3.LUT R2, R2, 0x8, RZ, 0xc0, !PT ;  /* 0x0000000802027812 */ /* 0x000fe200078ec0ff */
[----:B------:R-:W-:Y:S06]  /*cee0*/  RET.REL.NODEC R8 `(_ZN7cutlass13device_kernelIN5flash19enable_sm80_to_sm89INS1_16FlashAttnBwdSm80INS1_25CollectiveMainloopBwdSm80ILi2ELi2EN4cute5tupleIJNS5_1CILi128EEES8_NS7_ILi64EEEEEENS_10bfloat16_tEfNS_4arch4Sm80ELb1ELb0ELb1ELb0ELb1ELb0ELb0ELb0ELi2ELi4ELi4ELi4ELb0EEENS1_21CollectiveEpilogueBwdISA_SB_SD_Li256ELb0ELb0ELi2EEENS1_25SingleTileBwdLPTSchedulerILb0ELi128ELb1EEEEEEEEEvNT_6ParamsE) ;  /* 0xffff311008007950 */ /* 0x000fec0003c3ffff */
        .type           $_ZN7cutlass13device_kernelIN5flash19enable_sm80_to_sm89INS1_16FlashAttnBwdSm80INS1_25CollectiveMainloopBwdSm80ILi2ELi2EN4cute5tupleIJNS5_1CILi128EEES8_NS7_ILi64EEEEEENS_10bfloat16_tEfNS_4arch4Sm80ELb1ELb0ELb1ELb0ELb1ELb0ELb0ELb0ELi2ELi4ELi4ELi4ELb0EEENS1_21CollectiveEpilogueBwdISA_SB_SD_Li256ELb0ELb0ELi2EEENS1_25SingleTileBwdLPTSchedulerILb0ELi128ELb1EEEEEEEEEvNT_6ParamsE$_ZZN4cute13to_mixed_bitsINS_5tupleIJNS1_IJNS_1CILi4EEENS2_ILi8EEEEEES3_NS2_ILi1EEEEEENS1_IJNS1_IJNS2_ILi0EEENS2_ILi64EEEEEES8_S8_EEENS1_IJNS1_IJiiEEEiS8_EEEEEDaRKT_RKT0_RKT1_ENKUlDpRKT_E_clIJNS_9MixedBitsILj0ELj448EEENS2_ILj0EEESV_EEEDaSQ_,@function
        .size           $_ZN7cutlass13device_kernelIN5flash19enable_sm80_to_sm89INS1_16FlashAttnBwdSm80INS1_25CollectiveMainloopBwdSm80ILi2ELi2EN4cute5tupleIJNS5_1CILi128EEES8_NS7_ILi64EEEEEENS_10bfloat16_tEfNS_4arch4Sm80ELb1ELb0ELb1ELb0ELb1ELb0ELb0ELb0ELi2ELi4ELi4ELi4ELb0EEENS1_21CollectiveEpilogueBwdISA_SB_SD_Li256ELb0ELb0ELi2EEENS1_25SingleTileBwdLPTSchedulerILb0ELi128ELb1EEEEEEEEEvNT_6ParamsE$_ZZN4cute13to_mixed_bitsINS_5tupleIJNS1_IJNS_1CILi4EEENS2_ILi8EEEEEES3_NS2_ILi1EEEEEENS1_IJNS1_IJNS2_ILi0EEENS2_ILi64EEEEEES8_S8_EEENS1_IJNS1_IJiiEEEiS8_EEEEEDaRKT_RKT0_RKT1_ENKUlDpRKT_E_clIJNS_9MixedBitsILj0ELj448EEENS2_ILj0EEESV_EEEDaSQ_,($_ZN7cutlass13device_kernelIN5flash19enable_sm80_to_sm89INS1_16FlashAttnBwdSm80INS1_25CollectiveMainloopBwdSm80ILi2ELi2EN4cute5tupleIJNS5_1CILi128EEES8_NS7_ILi64EEEEEENS_10bfloat16_tEfNS_4arch4Sm80ELb1ELb0ELb1ELb0ELb1ELb0ELb0ELb0ELi2ELi4ELi4ELi4ELb0EEENS1_21CollectiveEpilogueBwdISA_SB_SD_Li256ELb0ELb0ELi2EEENS1_25SingleTileBwdLPTSchedulerILb0ELi128ELb1EEEEEEEEEvNT_6ParamsE$_ZZN4cute13to_mixed_bitsINS_5tupleIJNS1_IJNS_1CILi4EEENS2_ILi8EEEEEES3_NS2_ILi1EEEEEENS1_IJNS1_IJNS2_ILi0EEENS2_ILi64EEEEEES8_S8_EEENS1_IJNS1_IJiiEEEiS8_EEEEEDaRKT_RKT0_RKT1_ENKUlRKT_RKT0_RKT1_E_clIS5_SA_SC_EEDaSP_SS_SV_ - $_ZN7cutlass13device_kernelIN5flash19enable_sm80_to_sm89INS1_16FlashAttnBwdSm80INS1_25CollectiveMainloopBwdSm80ILi2ELi2EN4cute5tupleIJNS5_1CILi128EEES8_NS7_ILi64EEEEEENS_10bfloat16_tEfNS_4arch4Sm80ELb1ELb0ELb1ELb0ELb1ELb0ELb0ELb0ELi2ELi4ELi4ELi4ELb0EEENS1_21CollectiveEpilogueBwdISA_SB_SD_Li256ELb0ELb0ELi2EEENS1_25SingleTileBwdLPTSchedulerILb0ELi128ELb1EEEEEEEEEvNT_6ParamsE$_ZZN4cute13to_mixed_bitsINS_5tupleIJNS1_IJNS_1CILi4EEENS2_ILi8EEEEEES3_NS2_ILi1EEEEEENS1_IJNS1_IJNS2_ILi0EEENS2_ILi64EEEEEES8_S8_EEENS1_IJNS1_IJiiEEEiS8_EEEEEDaRKT_RKT0_RKT1_ENKUlDpRKT_E_clIJNS_9MixedBitsILj0ELj448EEENS2_ILj0EEESV_EEEDaSQ_)
$_ZN7cutlass13device_kernelIN5flash19enable_sm80_to_sm89INS1_16FlashAttnBwdSm80INS1_25CollectiveMainloopBwdSm80ILi2ELi2EN4cute5tupleIJNS5_1CILi128EEES8_NS7_ILi64EEEEEENS_10bfloat16_tEfNS_4arch4Sm80ELb1ELb0ELb1ELb0ELb1ELb0ELb0ELb0ELi2ELi4ELi4ELi4ELb0EEENS1_21CollectiveEpilogueBwdISA_SB_SD_Li256ELb0ELb0ELi2EEENS1_25SingleTileBwdLPTSchedulerILb0ELi128ELb1EEEEEEEEEvNT_6ParamsE$_ZZN4cute13to_mixed_bitsINS_5tupleIJNS1_IJNS_1CILi4EEENS2_ILi8EEEEEES3_NS2_ILi1EEEEEENS1_IJNS1_IJNS2_ILi0EEENS2_ILi64EEEEEES8_S8_EEENS1_IJNS1_IJiiEEEiS8_EEEEEDaRKT_RKT0_RKT1_ENKUlDpRKT_E_clIJNS_9MixedBitsILj0ELj448EEENS2_ILj0EEESV_EEEDaSQ_:
[----:B------:R-:W-:Y:S02]  /*cef0*/  MOV R3, 0x0 ;  /* 0x0000000000037802 */ /* 0x000fe40000000f00 */
[----:B------:R-:W-:Y:S02]  /*cf00*/  LOP3.LUT R13, R13, 0x1c0, RZ, 0xc0, !PT ;  /* 0x000001c00d0d7812 */ /* 0x000fe400078ec0ff */
[----:B------:R-:W-:Y:S05]  /*cf10*/  RET.REL.NODEC R2 `(_ZN7cutlass13device_kernelIN5flash19enable_sm80_to_sm89INS1_16FlashAttnBwdSm80INS1_25CollectiveMainloopBwdSm80ILi2ELi2EN4cute5tupleIJNS5_1CILi128EEES8_NS7_ILi64EEEEEENS_10bfloat16_tEfNS_4arch4Sm80ELb1ELb0ELb1ELb0ELb1ELb0ELb0ELb0ELi2ELi4ELi4ELi4ELb0EEENS1_21CollectiveEpilogueBwdISA_SB_SD_Li256ELb0ELb0ELi2EEENS1_25SingleTileBwdLPTSchedulerILb0ELi128ELb1EEEEEEEEEvNT_6ParamsE) ;  /* 0xffff30e002007950 */ /* 0x000fea0003c3ffff */
        .type           $_ZN7cutlass13device_kernelIN5flash19enable_sm80_to_sm89INS1_16FlashAttnBwdSm80INS1_25CollectiveMainloopBwdSm80ILi2ELi2EN4cute5tupleIJNS5_1CILi128EEES8_NS7_ILi64EEEEEENS_10bfloat16_tEfNS_4arch4Sm80ELb1ELb0ELb1ELb0ELb1ELb0ELb0ELb0ELi2ELi4ELi4ELi4ELb0EEENS1_21CollectiveEpilogueBwdISA_SB_SD_Li256ELb0ELb0ELi2EEENS1_25SingleTileBwdLPTSchedulerILb0ELi128ELb1EEEEEEEEEvNT_6ParamsE$_ZZN4cute13to_mixed_bitsINS_5tupleIJNS1_IJNS_1CILi4EEENS2_ILi8EEEEEES3_NS2_ILi1EEEEEENS1_IJNS1_IJNS2_ILi0EEENS2_ILi64EEEEEES8_S8_EEENS1_IJNS1_IJiiEEEiS8_EEEEEDaRKT_RKT0_RKT1_ENKUlRKT_RKT0_RKT1_E_clIS5_SA_SC_EEDaSP_SS_SV_,@function
        .size           $_ZN7cutlass13device_kernelIN5flash19enable_sm80_to_sm89INS1_16FlashAttnBwdSm80INS1_25CollectiveMainloopBwdSm80ILi2ELi2EN4cute5tupleIJNS5_1CILi128EEES8_NS7_ILi64EEEEEENS_10bfloat16_tEfNS_4arch4Sm80ELb1ELb0ELb1ELb0ELb1ELb0ELb0ELb0ELi2ELi4ELi4ELi4ELb0EEENS1_21CollectiveEpilogueBwdISA_SB_SD_Li256ELb0ELb0ELi2EEENS1_25SingleTileBwdLPTSchedulerILb0ELi128ELb1EEEEEEEEEvNT_6ParamsE$_ZZN4cute13to_mixed_bitsINS_5tupleIJNS1_IJNS_1CILi4EEENS2_ILi8EEEEEES3_NS2_ILi1EEEEEENS1_IJNS1_IJNS2_ILi0EEENS2_ILi64EEEEEES8_S8_EEENS1_IJNS1_IJiiEEEiS8_EEEEEDaRKT_RKT0_RKT1_ENKUlRKT_RKT0_RKT1_E_clIS5_SA_SC_EEDaSP_SS_SV_,($_ZN7cutlass13device_kernelIN5flash19enable_sm80_to_sm89INS1_16FlashAttnBwdSm80INS1_25CollectiveMainloopBwdSm80ILi2ELi2EN4cute5tupleIJNS5_1CILi128EEES8_NS7_ILi64EEEEEENS_10bfloat16_tEfNS_4arch4Sm80ELb1ELb0ELb1ELb0ELb1ELb0ELb0ELb0ELi2ELi4ELi4ELi4ELb0EEENS1_21CollectiveEpilogueBwdISA_SB_SD_Li256ELb0ELb0ELi2EEENS1_25SingleTileBwdLPTSchedulerILb0ELi128ELb1EEEEEEEEEvNT_6ParamsE$_ZZN4cute13to_mixed_bitsINS_5tupleIJNS1_IJNS_1CILi4EEENS2_ILi8EEEEEES3_NS2_ILi1EEEEEENS1_IJNS1_IJNS2_ILi128EEENS2_ILi0EEEEEENS2_ILi16EEES9_EEENS1_IJNS1_IJiiEEEiS9_EEEEEDaRKT_RKT0_RKT1_ENKUlDpRKT_E_clIJNS_9MixedBitsILj0ELj384EEENSU_ILj0ELj48EEENS2_ILj0EEEEEEDaSR_ - $_ZN7cutlass13device_kernelIN5flash19enable_sm80_to_sm89INS1_16FlashAttnBwdSm80INS1_25CollectiveMainloopBwdSm80ILi2ELi2EN4cute5tupleIJNS5_1CILi128EEES8_NS7_ILi64EEEEEENS_10bfloat16_tEfNS_4arch4Sm80ELb1ELb0ELb1ELb0ELb1ELb0ELb0ELb0ELi2ELi4ELi4ELi4ELb0EEENS1_21CollectiveEpilogueBwdISA_SB_SD_Li256ELb0ELb0ELi2EEENS1_25SingleTileBwdLPTSchedulerILb0ELi128ELb1EEEEEEEEEvNT_6ParamsE$_ZZN4cute13to_mixed_bitsINS_5tupleIJNS1_IJNS_1CILi4EEENS2_ILi8EEEEEES3_NS2_ILi1EEEEEENS1_IJNS1_IJNS2_ILi0EEENS2_ILi64EEEEEES8_S8_EEENS1_IJNS1_IJiiEEEiS8_EEEEEDaRKT_RKT0_RKT1_ENKUlRKT_RKT0_RKT1_E_clIS5_SA_SC_EEDaSP_SS_SV_)
$_ZN7cutlass13device_kernelIN5flash19enable_sm80_to_sm89INS1_16FlashAttnBwdSm80INS1_25CollectiveMainloopBwdSm80ILi2ELi2EN4cute5tupleIJNS5_1CILi128EEES8_NS7_ILi64EEEEEENS_10bfloat16_tEfNS_4arch4Sm80ELb1ELb0ELb1ELb0ELb1ELb0ELb0ELb0ELi2ELi4ELi4ELi4ELb0EEENS1_21CollectiveEpilogueBwdISA_SB_SD_Li256ELb0ELb0ELi2EEENS1_25SingleTileBwdLPTSchedulerILb0ELi128ELb1EEEEEEEEEvNT_6ParamsE$_ZZN4cute13to_mixed_bitsINS_5tupleIJNS1_IJNS_1CILi4EEENS2_ILi8EEEEEES3_NS2_ILi1EEEEEENS1_IJNS1_IJNS2_ILi0EEENS2_ILi64EEEEEES8_S8_EEENS1_IJNS1_IJiiEEEiS8_EEEEEDaRKT_RKT0_RKT1_ENKUlRKT_RKT0_RKT1_E_clIS5_SA_SC_EEDaSP_SS_SV_:
        /* <DEDUP_REMOVED lines=8> */
        .type           $_ZN7cutlass13device_kernelIN5flash19enable_sm80_to_sm89INS1_16FlashAttnBwdSm80INS1_25CollectiveMainloopBwdSm80ILi2ELi2EN4cute5tupleIJNS5_1CILi128EEES8_NS7_ILi64EEEEEENS_10bfloat16_tEfNS_4arch4Sm80ELb1ELb0ELb1ELb0ELb1ELb0ELb0ELb0ELi2ELi4ELi4ELi4ELb0EEENS1_21CollectiveEpilogueBwdISA_SB_SD_Li256ELb0ELb0ELi2EEENS1_25SingleTileBwdLPTSchedulerILb0ELi128ELb1EEEEEEEEEvNT_6ParamsE$_ZZN4cute13to_mixed_bitsINS_5tupleIJNS1_IJNS_1CILi4EEENS2_ILi8EEEEEES3_NS2_ILi1EEEEEENS1_IJNS1_IJNS2_ILi128EEENS2_ILi0EEEEEENS2_ILi16EEES9_EEENS1_IJNS1_IJiiEEEiS9_EEEEEDaRKT_RKT0_RKT1_ENKUlDpRKT_E_clIJNS_9MixedBitsILj0ELj384EEENSU_ILj0ELj48EEENS2_ILj0EEEEEEDaSR_,@function
        .size           $_ZN7cutlass13device_kernelIN5flash19enable_sm80_to_sm89INS1_16FlashAttnBwdSm80INS1_25CollectiveMainloopBwdSm80ILi2ELi2EN4cute5tupleIJNS5_1CILi128EEES8_NS7_ILi64EEEEEENS_10bfloat16_tEfNS_4arch4Sm80ELb1ELb0ELb1ELb0ELb1ELb0ELb0ELb0ELi2ELi4ELi4ELi4ELb0EEENS1_21CollectiveEpilogueBwdISA_SB_SD_Li256ELb0ELb0ELi2EEENS1_25SingleTileBwdLPTSchedulerILb0ELi128ELb1EEEEEEEEEvNT_6ParamsE$_ZZN4cute13to_mixed_bitsINS_5tupleIJNS1_IJNS_1CILi4EEENS2_ILi8EEEEEES3_NS2_ILi1EEEEEENS1_IJNS1_IJNS2_ILi128EEENS2_ILi0EEEEEENS2_ILi16EEES9_EEENS1_IJNS1_IJiiEEEiS9_EEEEEDaRKT_RKT0_RKT1_ENKUlDpRKT_E_clIJNS_9MixedBitsILj0ELj384EEENSU_ILj0ELj48EEENS2_ILj0EEEEEEDaSR_,($_ZN7cutlass13device_kernelIN5flash19enable_sm80_to_sm89INS1_16FlashAttnBwdSm80INS1_25CollectiveMainloopBwdSm80ILi2ELi2EN4cute5tupleIJNS5_1CILi128EEES8_NS7_ILi64EEEEEENS_10bfloat16_tEfNS_4arch4Sm80ELb1ELb0ELb1ELb0ELb1ELb0ELb0ELb0ELi2ELi4ELi4ELi4ELb0EEENS1_21CollectiveEpilogueBwdISA_SB_SD_Li256ELb0ELb0ELi2EEENS1_25SingleTileBwdLPTSchedulerILb0ELi128ELb1EEEEEEEEEvNT_6ParamsE$_ZZN4cute13to_mixed_bitsINS_5tupleIJNS1_IJNS_1CILi4EEENS2_ILi8EEEEEES3_NS2_ILi1EEEEEENS1_IJNS1_IJNS2_ILi128EEENS2_ILi0EEEEEENS2_ILi16EEES9_EEENS1_IJNS1_IJiiEEEiS9_EEEEEDaRKT_RKT0_RKT1_ENKUlRKT_RKT0_RKT1_E_clIS3_SB_iEEDaSQ_ST_SW_ - $_ZN7cutlass13device_kernelIN5flash19enable_sm80_to_sm89INS1_16FlashAttnBwdSm80INS1_25CollectiveMainloopBwdSm80ILi2ELi2EN4cute5tupleIJNS5_1CILi128EEES8_NS7_ILi64EEEEEENS_10bfloat16_tEfNS_4arch4Sm80ELb1ELb0ELb1ELb0ELb1ELb0ELb0ELb0ELi2ELi4ELi4ELi4ELb0EEENS1_21CollectiveEpilogueBwdISA_SB_SD_Li256ELb0ELb0ELi2EEENS1_25SingleTileBwdLPTSchedulerILb0ELi128ELb1EEEEEEEEEvNT_6ParamsE$_ZZN4cute13to_mixed_bitsINS_5tupleIJNS1_IJNS_1CILi4EEENS2_ILi8EEEEEES3_NS2_ILi1EEEEEENS1_IJNS1_IJNS2_ILi128EEENS2_ILi0EEEEEENS2_ILi16EEES9_EEENS1_IJNS1_IJiiEEEiS9_EEEEEDaRKT_RKT0_RKT1_ENKUlDpRKT_E_clIJNS_9MixedBitsILj0ELj384EEENSU_ILj0ELj48EEENS2_ILj0EEEEEEDaSR_)
$_ZN7cutlass13device_kernelIN5flash19enable_sm80_to_sm89INS1_16FlashAttnBwdSm80INS1_25CollectiveMainloopBwdSm80ILi2ELi2EN4cute5tupleIJNS5_1CILi128EEES8_NS7_ILi64EEEEEENS_10bfloat16_tEfNS_4arch4Sm80ELb1ELb0ELb1ELb0ELb1ELb0ELb0ELb0ELi2ELi4ELi4ELi4ELb0EEENS1_21CollectiveEpilogueBwdISA_SB_SD_Li256ELb0ELb0ELi2EEENS1_25SingleTileBwdLPTSchedulerILb0ELi128ELb1EEEEEEEEEvNT_6ParamsE$_ZZN4cute13to_mixed_bitsINS_5tupleIJNS1_IJNS_1CILi4EEENS2_ILi8EEEEEES3_NS2_ILi1EEEEEENS1_IJNS1_IJNS2_ILi128EEENS2_ILi0EEEEEENS2_ILi16EEES9_EEENS1_IJNS1_IJiiEEEiS9_EEEEEDaRKT_RKT0_RKT1_ENKUlDpRKT_E_clIJNS_9MixedBitsILj0ELj384EEENSU_ILj0ELj48EEENS2_ILj0EEEEEEDaSR_:
[----:B------:R-:W-:Y:S01]  /*cfa0*/  IMAD.MOV.U32 R8, RZ, RZ, R2 ;  /* 0x000000ffff087224 */ /* 0x000fe200078e0002 */
[----:B------:R-:W-:Y:S01]  /*cfb0*/  LOP3.LUT R6, R5, 0x30, RZ, 0xc0, !PT ;  /* 0x0000003005067812 */ /* 0x000fe200078ec0ff */
[----:B------:R-:W-:-:S03]  /*cfc0*/  IMAD.MOV.U32 R9, RZ, RZ, 0x0 ;  /* 0x00000000ff097424 */ /* 0x000fc600078e00ff */
[----:B------:R-:W-:Y:S01]  /*cfd0*/  LOP3.LUT R3, R6, 0x1b0, R3, 0x78, !PT ;  /* 0x000001b006037812 */ /* 0x000fe200078e7803 */
[----:B------:R-:W-:Y:S06]  /*cfe0*/  RET.REL.NODEC R8 `(_ZN7cutlass13device_kernelIN5flash19enable_sm80_to_sm89INS1_16FlashAttnBwdSm80INS1_25CollectiveMainloopBwdSm80ILi2ELi2EN4cute5tupleIJNS5_1CILi128EEES8_NS7_ILi64EEEEEENS_10bfloat16_tEfNS_4arch4Sm80ELb1ELb0ELb1ELb0ELb1ELb0ELb0ELb0ELi2ELi4ELi4ELi4ELb0EEENS1_21CollectiveEpilogueBwdISA_SB_SD_Li256ELb0ELb0ELi2EEENS1_25SingleTileBwdLPTSchedulerILb0ELi128ELb1EEEEEEEEEvNT_6ParamsE) ;  /* 0xffff301008007950 */ /* 0x000fec0003c3ffff */
        .type           $_ZN7cutlass13device_kernelIN5flash19enable_sm80_to_sm89INS1_16FlashAttnBwdSm80INS1_25CollectiveMainloopBwdSm80ILi2ELi2EN4cute5tupleIJNS5_1CILi128EEES8_NS7_ILi64EEEEEENS_10bfloat16_tEfNS_4arch4Sm80ELb1ELb0ELb1ELb0ELb1ELb0ELb0ELb0ELi2ELi4ELi4ELi4ELb0EEENS1_21CollectiveEpilogueBwdISA_SB_SD_Li256ELb0ELb0ELi2EEENS1_25SingleTileBwdLPTSchedulerILb0ELi128ELb1EEEEEEEEEvNT_6ParamsE$_ZZN4cute13to_mixed_bitsINS_5tupleIJNS1_IJNS_1CILi4EEENS2_ILi8EEEEEES3_NS2_ILi1EEEEEENS1_IJNS1_IJNS2_ILi128EEENS2_ILi0EEEEEENS2_ILi16EEES9_EEENS1_IJNS1_IJiiEEEiS9_EEEEEDaRKT_RKT0_RKT1_ENKUlRKT_RKT0_RKT1_E_clIS3_SB_iEEDaSQ_ST_SW_,@function
        .size           $_ZN7cutlass13device_kernelIN5flash19enable_sm80_to_sm89INS1_16FlashAttnBwdSm80INS1_25CollectiveMainloopBwdSm80ILi2ELi2EN4cute5tupleIJNS5_1CILi128EEES8_NS7_ILi64EEEEEENS_10bfloat16_tEfNS_4arch4Sm80ELb1ELb0ELb1ELb0ELb1ELb0ELb0ELb0ELi2ELi4ELi4ELi4ELb0EEENS1_21CollectiveEpilogueBwdISA_SB_SD_Li256ELb0ELb0ELi2EEENS1_25SingleTileBwdLPTSchedulerILb0ELi128ELb1EEEEEEEEEvNT_6ParamsE$_ZZN4cute13to_mixed_bitsINS_5tupleIJNS1_IJNS_1CILi4EEENS2_ILi8EEEEEES3_NS2_ILi1EEEEEENS1_IJNS1_IJNS2_ILi128EEENS2_ILi0EEEEEENS2_ILi16EEES9_EEENS1_IJNS1_IJiiEEEiS9_EEEEEDaRKT_RKT0_RKT1_ENKUlRKT_RKT0_RKT1_E_clIS3_SB_iEEDaSQ_ST_SW_,($_ZN7cutlass13device_kernelIN5flash19enable_sm80_to_sm89INS1_16FlashAttnBwdSm80INS1_25CollectiveMainloopBwdSm80ILi2ELi2EN4cute5tupleIJNS5_1CILi128EEES8_NS7_ILi64EEEEEENS_10bfloat16_tEfNS_4arch4Sm80ELb1ELb0ELb1ELb0ELb1ELb0ELb0ELb0ELi2ELi4ELi4ELi4ELb0EEENS1_21CollectiveEpilogueBwdISA_SB_SD_Li256ELb0ELb0ELi2EEENS1_25SingleTileBwdLPTSchedulerILb0ELi128ELb1EEEEEEEEEvNT_6ParamsE$_ZZN4cute13to_mixed_bitsINS_5tupleIJNS1_IJNS_1CILi4EEENS2_ILi8EEEEEES3_NS2_ILi1EEEEEENS1_IJNS1_IJNS2_ILi128EEENS2_ILi0EEEEEENS2_ILi16EEES9_EEENS1_IJNS1_IJiiEEEiS9_EEEEEDaRKT_RKT0_RKT1_ENKUlRKT_RKT0_RKT1_E_clIS5_SA_SD_EEDaSQ_ST_SW_ - $_ZN7cutlass13device_kernelIN5flash19enable_sm80_to_sm89INS1_16FlashAttnBwdSm80INS1_25CollectiveMainloopBwdSm80ILi2ELi2EN4cute5tupleIJNS5_1CILi128EEES8_NS7_ILi64EEEEEENS_10bfloat16_tEfNS_4arch4Sm80ELb1ELb0ELb1ELb0ELb1ELb0ELb0ELb0ELi2ELi4ELi4ELi4ELb0EEENS1_21CollectiveEpilogueBwdISA_SB_SD_Li256ELb0ELb0ELi2EEENS1_25SingleTileBwdLPTSchedulerILb0ELi128ELb1EEEEEEEEEvNT_6ParamsE$_ZZN4cute13to_mixed_bitsINS_5tupleIJNS1_IJNS_1CILi4EEENS2_ILi8EEEEEES3_NS2_ILi1EEEEEENS1_IJNS1_IJNS2_ILi128EEENS2_ILi0EEEEEENS2_ILi16EEES9_EEENS1_IJNS1_IJiiEEEiS9_EEEEEDaRKT_RKT0_RKT1_ENKUlRKT_RKT0_RKT1_E_clIS3_SB_iEEDaSQ_ST_SW_)
$_ZN7cutlass13device_kernelIN5flash19enable_sm80_to_sm89INS1_16FlashAttnBwdSm80INS1_25CollectiveMainloopBwdSm80ILi2ELi2EN4cute5tupleIJNS5_1CILi128EEES8_NS7_ILi64EEEEEENS_10bfloat16_tEfNS_4arch4Sm80ELb1ELb0ELb1ELb0ELb1ELb0ELb0ELb0ELi2ELi4ELi4ELi4ELb0EEENS1_21CollectiveEpilogueBwdISA_SB_SD_Li256ELb0ELb0ELi2EEENS1_25SingleTileBwdLPTSchedulerILb0ELi128ELb1EEEEEEEEEvNT_6ParamsE$_ZZN4cute13to_mixed_bitsINS_5tupleIJNS1_IJNS_1CILi4EEENS2_ILi8EEEEEES3_NS2_ILi1EEEEEENS1_IJNS1_IJNS2_ILi128EEENS2_ILi0EEEEEENS2_ILi16EEES9_EEENS1_IJNS1_IJiiEEEiS9_EEEEEDaRKT_RKT0_RKT1_ENKUlRKT_RKT0_RKT1_E_clIS3_SB_iEEDaSQ_ST_SW_:
[----:B------:R-:W-:Y:S01]  /*cff0*/  MOV R8, R6 ;  /* 0x0000000600087202 */ /* 0x000fe20000000f00 */
[----:B------:R-:W-:Y:S02]  /*d000*/  IMAD.MOV.U32 R9, RZ, RZ, 0x0 ;  /* 0x00000000ff097424 */ /* 0x000fe400078e00ff */
[----:B------:R-:W-:-:S05]  /*d010*/  IMAD.SHL.U32 R2, R33, 0x10, RZ ;  /* 0x0000001021027824 */ /* 0x000fca00078e00ff */
[----:B------:R-:W-:Y:S01]  /*d020*/  LOP3.LUT R2, R2, 0x30, RZ, 0xc0, !PT ;  /* 0x0000003002027812 */ /* 0x000fe200078ec0ff */
[----:B------:R-:W-:Y:S06]  /*d030*/  RET.REL.NODEC R8 `(_ZN7cutlass13device_kernelIN5flash19enable_sm80_to_sm89INS1_16FlashAttnBwdSm80INS1_25CollectiveMainloopBwdSm80ILi2ELi2EN4cute5tupleIJNS5_1CILi128EEES8_NS7_ILi64EEEEEENS_10bfloat16_tEfNS_4arch4Sm80ELb1ELb0ELb1ELb0ELb1ELb0ELb0ELb0ELi2ELi4ELi4ELi4ELb0EEENS1_21CollectiveEpilogueBwdISA_SB_SD_Li256ELb0ELb0ELi2EEENS1_25SingleTileBwdLPTSchedulerILb0ELi128ELb1EEEEEEEEEvNT_6ParamsE) ;  /* 0xffff2fc008007950 */ /* 0x000fec0003c3ffff */
        .type           $_ZN7cutlass13device_kernelIN5flash19enable_sm80_to_sm89INS1_16FlashAttnBwdSm80INS1_25CollectiveMainloopBwdSm80ILi2ELi2EN4cute5tupleIJNS5_1CILi128EEES8_NS7_ILi64EEEEEENS_10bfloat16_tEfNS_4arch4Sm80ELb1ELb0ELb1ELb0ELb1ELb0ELb0ELb0ELi2ELi4ELi4ELi4ELb0EEENS1_21CollectiveEpilogueBwdISA_SB_SD_Li256ELb0ELb0ELi2EEENS1_25SingleTileBwdLPTSchedulerILb0ELi128ELb1EEEEEEEEEvNT_6ParamsE$_ZZN4cute13to_mixed_bitsINS_5tupleIJNS1_IJNS_1CILi4EEENS2_ILi8EEEEEES3_NS2_ILi1EEEEEENS1_IJNS1_IJNS2_ILi128EEENS2_ILi0EEEEEENS2_ILi16EEES9_EEENS1_IJNS1_IJiiEEEiS9_EEEEEDaRKT_RKT0_RKT1_ENKUlRKT_RKT0_RKT1_E_clIS5_SA_SD_EEDaSQ_ST_SW_,@function
        .size           $_ZN7cutlass13device_kernelIN5flash19enable_sm80_to_sm89INS1_16FlashAttnBwdSm80INS1_25CollectiveMainloopBwdSm80ILi2ELi2EN4cute5tupleIJNS5_1CILi128EEES8_NS7_ILi64EEEEEENS_10bfloat16_tEfNS_4arch4Sm80ELb1ELb0ELb1ELb0ELb1ELb0ELb0ELb0ELi2ELi4ELi4ELi4ELb0EEENS1_21CollectiveEpilogueBwdISA_SB_SD_Li256ELb0ELb0ELi2EEENS1_25SingleTileBwdLPTSchedulerILb0ELi128ELb1EEEEEEEEEvNT_6ParamsE$_ZZN4cute13to_mixed_bitsINS_5tupleIJNS1_IJNS_1CILi4EEENS2_ILi8EEEEEES3_NS2_ILi1EEEEEENS1_IJNS1_IJNS2_ILi128EEENS2_ILi0EEEEEENS2_ILi16EEES9_EEENS1_IJNS1_IJiiEEEiS9_EEEEEDaRKT_RKT0_RKT1_ENKUlRKT_RKT0_RKT1_E_clIS5_SA_SD_EEDaSQ_ST_SW_,($_ZN7cutlass13device_kernelIN5flash19enable_sm80_to_sm89INS1_16FlashAttnBwdSm80INS1_25CollectiveMainloopBwdSm80ILi2ELi2EN4cute5tupleIJNS5_1CILi128EEES8_NS7_ILi64EEEEEENS_10bfloat16_tEfNS_4arch4Sm80ELb1ELb0ELb1ELb0ELb1ELb0ELb0ELb0ELi2ELi4ELi4ELi4ELb0EEENS1_21CollectiveEpilogueBwdISA_SB_SD_Li256ELb0ELb0ELi2EEENS1_25SingleTileBwdLPTSchedulerILb0ELi128ELb1EEEEEEEEEvNT_6ParamsE$_ZZN4cute13to_mixed_bitsINS_5tupleIJNS_1CILi4EEENS2_ILi8EEEEEENS1_IJNS2_ILi0EEENS2_ILi64EEEEEENS1_IJiiEEEEEDaRKT_RKT0_RKT1_ENKUlDpRKT_E_clIJNS2_ILj0EEENS_9MixedBitsILj0ELj448EEEEEEDaSM_ - $_ZN7cutlass13device_kernelIN5flash19enable_sm80_to_sm89INS1_16FlashAttnBwdSm80INS1_25CollectiveMainloopBwdSm80ILi2ELi2EN4cute5tupleIJNS5_1CILi128EEES8_NS7_ILi64EEEEEENS_10bfloat16_tEfNS_4arch4Sm80ELb1ELb0ELb1ELb0ELb1ELb0ELb0ELb0ELi2ELi4ELi4ELi4ELb0EEENS1_21CollectiveEpilogueBwdISA_SB_SD_Li256ELb0ELb0ELi2EEENS1_25SingleTileBwdLPTSchedulerILb0ELi128ELb1EEEEEEEEEvNT_6ParamsE$_ZZN4cute13to_mixed_bitsINS_5tupleIJNS1_IJNS_1CILi4EEENS2_ILi8EEEEEES3_NS2_ILi1EEEEEENS1_IJNS1_IJNS2_ILi128EEENS2_ILi0EEEEEENS2_ILi16EEES9_EEENS1_IJNS1_IJiiEEEiS9_EEEEEDaRKT_RKT0_RKT1_ENKUlRKT_RKT0_RKT1_E_clIS5_SA_SD_EEDaSQ_ST_SW_)
$_ZN7cutlass13device_kernelIN5flash19enable_sm80_to_sm89INS1_16FlashAttnBwdSm80INS1_25CollectiveMainloopBwdSm80ILi2ELi2EN4cute5tupleIJNS5_1CILi128EEES8_NS7_ILi64EEEEEENS_10bfloat16_tEfNS_4arch4Sm80ELb1ELb0ELb1ELb0ELb1ELb0ELb0ELb0ELi2ELi4ELi4ELi4ELb0EEENS1_21CollectiveEpilogueBwdISA_SB_SD_Li256ELb0ELb0ELi2EEENS1_25SingleTileBwdLPTSchedulerILb0ELi128ELb1EEEEEEEEEvNT_6ParamsE$_ZZN4cute13to_mixed_bitsINS_5tupleIJNS1_IJNS_1CILi4EEENS2_ILi8EEEEEES3_NS2_ILi1EEEEEENS1_IJNS1_IJNS2_ILi128EEENS2_ILi0EEEEEENS2_ILi16EEES9_EEENS1_IJNS1_IJiiEEEiS9_EEEEEDaRKT_RKT0_RKT1_ENKUlRKT_RKT0_RKT1_E_clIS5_SA_SD_EEDaSQ_ST_SW_:
        /* <DEDUP_REMOVED lines=8> */
        .type           $_ZN7cutlass13device_kernelIN5flash19enable_sm80_to_sm89INS1_16FlashAttnBwdSm80INS1_25CollectiveMainloopBwdSm80ILi2ELi2EN4cute5tupleIJNS5_1CILi128EEES8_NS7_ILi64EEEEEENS_10bfloat16_tEfNS_4arch4Sm80ELb1ELb0ELb1ELb0ELb1ELb0ELb0ELb0ELi2ELi4ELi4ELi4ELb0EEENS1_21CollectiveEpilogueBwdISA_SB_SD_Li256ELb0ELb0ELi2EEENS1_25SingleTileBwdLPTSchedulerILb0ELi128ELb1EEEEEEEEEvNT_6ParamsE$_ZZN4cute13to_mixed_bitsINS_5tupleIJNS_1CILi4EEENS2_ILi8EEEEEENS1_IJNS2_ILi0EEENS2_ILi64EEEEEENS1_IJiiEEEEEDaRKT_RKT0_RKT1_ENKUlDpRKT_E_clIJNS2_ILj0EEENS_9MixedBitsILj0ELj448EEEEEEDaSM_,@function
        .size           $_ZN7cutlass13device_kernelIN5flash19enable_sm80_to_sm89INS1_16FlashAttnBwdSm80INS1_25CollectiveMainloopBwdSm80ILi2ELi2EN4cute5tupleIJNS5_1CILi128EEES8_NS7_ILi64EEEEEENS_10bfloat16_tEfNS_4arch4Sm80ELb1ELb0ELb1ELb0ELb1ELb0ELb0ELb0ELi2ELi4ELi4ELi4ELb0EEENS1_21CollectiveEpilogueBwdISA_SB_SD_Li256ELb0ELb0ELi2EEENS1_25SingleTileBwdLPTSchedulerILb0ELi128ELb1EEEEEEEEEvNT_6ParamsE$_ZZN4cute13to_mixed_bitsINS_5tupleIJNS_1CILi4EEENS2_ILi8EEEEEENS1_IJNS2_ILi0EEENS2_ILi64EEEEEENS1_IJiiEEEEEDaRKT_RKT0_RKT1_ENKUlDpRKT_E_clIJNS2_ILj0EEENS_9MixedBitsILj0ELj448EEEEEEDaSM_,($_ZN7cutlass13device_kernelIN5flash19enable_sm80_to_sm89INS1_16FlashAttnBwdSm80INS1_25CollectiveMainloopBwdSm80ILi2ELi2EN4cute5tupleIJNS5_1CILi128EEES8_NS7_ILi64EEEEEENS_10bfloat16_tEfNS_4arch4Sm80ELb1ELb0ELb1ELb0ELb1ELb0ELb0ELb0ELi2ELi4ELi4ELi4ELb0EEENS1_21CollectiveEpilogueBwdISA_SB_SD_Li256ELb0ELb0ELi2EEENS1_25SingleTileBwdLPTSchedulerILb0ELi128ELb1EEEEEEEEEvNT_6ParamsE$_ZZN4cute13to_mixed_bitsINS_5tupleIJNS_1CILi4EEENS2_ILi8EEEEEENS1_IJNS2_ILi0EEENS2_ILi64EEEEEENS1_IJiiEEEEEDaRKT_RKT0_RKT1_ENKUlRKT_RKT0_RKT1_E_clIS4_S7_iEEDaSL_SO_SR_ - $_ZN7cutlass13device_kernelIN5flash19enable_sm80_to_sm89INS1_16FlashAttnBwdSm80INS1_25CollectiveMainloopBwdSm80ILi2ELi2EN4cute5tupleIJNS5_1CILi128EEES8_NS7_ILi64EEEEEENS_10bfloat16_tEfNS_4arch4Sm80ELb1ELb0ELb1ELb0ELb1ELb0ELb0ELb0ELi2ELi4ELi4ELi4ELb0EEENS1_21CollectiveEpilogueBwdISA_SB_SD_Li256ELb0ELb0ELi2EEENS1_25SingleTileBwdLPTSchedulerILb0ELi128ELb1EEEEEEEEEvNT_6ParamsE$_ZZN4cute13to_mixed_bitsINS_5tupleIJNS_1CILi4EEENS2_ILi8EEEEEENS1_IJNS2_ILi0EEENS2_ILi64EEEEEENS1_IJiiEEEEEDaRKT_RKT0_RKT1_ENKUlDpRKT_E_clIJNS2_ILj0EEENS_9MixedBitsILj0ELj448EEEEEEDaSM_)
$_ZN7cutlass13device_kernelIN5flash19enable_sm80_to_sm89INS1_16FlashAttnBwdSm80INS1_25CollectiveMainloopBwdSm80ILi2ELi2EN4cute5tupleIJNS5_1CILi128EEES8_NS7_ILi64EEEEEENS_10bfloat16_tEfNS_4arch4Sm80ELb1ELb0ELb1ELb0ELb1ELb0ELb0ELb0ELi2ELi4ELi4ELi4ELb0EEENS1_21CollectiveEpilogueBwdISA_SB_SD_Li256ELb0ELb0ELi2EEENS1_25SingleTileBwdLPTSchedulerILb0ELi128ELb1EEEEEEEEEvNT_6ParamsE$_ZZN4cute13to_mixed_bitsINS_5tupleIJNS_1CILi4EEENS2_ILi8EEEEEENS1_IJNS2_ILi0EEENS2_ILi64EEEEEENS1_IJiiEEEEEDaRKT_RKT0_RKT1_ENKUlDpRKT_E_clIJNS2_ILj0EEENS_9MixedBitsILj0ELj448EEEEEEDaSM_:
[----:B------:R-:W-:Y:S01]  /*d0c0*/  IMAD.MOV.U32 R8, RZ, RZ, R2 ;  /* 0x000000ffff087224 */ /* 0x000fe200078e0002 */
[----:B------:R-:W-:Y:S02]  /*d0d0*/  MOV R9, 0x0 ;  /* 0x0000000000097802 */ /* 0x000fe40000000f00 */
[----:B------:R-:W-:Y:S02]  /*d0e0*/  LOP3.LUT R3, R3, 0x1c0, RZ, 0xc0, !PT ;  /* 0x000001c003037812 */ /* 0x000fe400078ec0ff */
[----:B------:R-:W-:Y:S05]  /*d0f0*/  RET.REL.NODEC R8 `(_ZN7cutlass13device_kernelIN5flash19enable_sm80_to_sm89INS1_16FlashAttnBwdSm80INS1_25CollectiveMainloopBwdSm80ILi2ELi2EN4cute5tupleIJNS5_1CILi128EEES8_NS7_ILi64EEEEEENS_10bfloat16_tEfNS_4arch4Sm80ELb1ELb0ELb1ELb0ELb1ELb0ELb0ELb0ELi2ELi4ELi4ELi4ELb0EEENS1_21CollectiveEpilogueBwdISA_SB_SD_Li256ELb0ELb0ELi2EEENS1_25SingleTileBwdLPTSchedulerILb0ELi128ELb1EEEEEEEEEvNT_6ParamsE) ;  /* 0xffff2f0008007950 */ /* 0x000fea0003c3ffff */
        .type           $_ZN7cutlass13device_kernelIN5flash19enable_sm80_to_sm89INS1_16FlashAttnBwdSm80INS1_25CollectiveMainloopBwdSm80ILi2ELi2EN4cute5tupleIJNS5_1CILi128EEES8_NS7_ILi64EEEEEENS_10bfloat16_tEfNS_4arch4Sm80ELb1ELb0ELb1ELb0ELb1ELb0ELb0ELb0ELi2ELi4ELi4ELi4ELb0EEENS1_21CollectiveEpilogueBwdISA_SB_SD_Li256ELb0ELb0ELi2EEENS1_25SingleTileBwdLPTSchedulerILb0ELi128ELb1EEEEEEEEEvNT_6ParamsE$_ZZN4cute13to_mixed_bitsINS_5tupleIJNS_1CILi4EEENS2_ILi8EEEEEENS1_IJNS2_ILi0EEENS2_ILi64EEEEEENS1_IJiiEEEEEDaRKT_RKT0_RKT1_ENKUlRKT_RKT0_RKT1_E_clIS4_S7_iEEDaSL_SO_SR_,@function
        .size           $_ZN7cutlass13device_kernelIN5flash19enable_sm80_to_sm89INS1_16FlashAttnBwdSm80INS1_25CollectiveMainloopBwdSm80ILi2ELi2EN4cute5tupleIJNS5_1CILi128EEES8_NS7_ILi64EEEEEENS_10bfloat16_tEfNS_4arch4Sm80ELb1ELb0ELb1ELb0ELb1ELb0ELb0ELb0ELi2ELi4ELi4ELi4ELb0EEENS1_21CollectiveEpilogueBwdISA_SB_SD_Li256ELb0ELb0ELi2EEENS1_25SingleTileBwdLPTSchedulerILb0ELi128ELb1EEEEEEEEEvNT_6ParamsE$_ZZN4cute13to_mixed_bitsINS_5tupleIJNS_1CILi4EEENS2_ILi8EEEEEENS1_IJNS2_ILi0EEENS2_ILi64EEEEEENS1_IJiiEEEEEDaRKT_RKT0_RKT1_ENKUlRKT_RKT0_RKT1_E_clIS4_S7_iEEDaSL_SO_SR_,($_ZN7cutlass13device_kernelIN5flash19enable_sm80_to_sm89INS1_16FlashAttnBwdSm80INS1_25CollectiveMainloopBwdSm80ILi2ELi2EN4cute5tupleIJNS5_1CILi128EEES8_NS7_ILi64EEEEEENS_10bfloat16_tEfNS_4arch4Sm80ELb1ELb0ELb1ELb0ELb1ELb0ELb0ELb0ELi2ELi4ELi4ELi4ELb0EEENS1_21CollectiveEpilogueBwdISA_SB_SD_Li256ELb0ELb0ELi2EEENS1_25SingleTileBwdLPTSchedulerILb0ELi128ELb1EEEEEEEEEvNT_6ParamsE$_ZZN4cute13to_mixed_bitsINS_5tupleIJNS_1CILi4EEENS2_ILi8EEEEEENS1_IJNS2_ILi128EEENS2_ILi0EEEEEENS1_IJiiEEEEEDaRKT_RKT0_RKT1_ENKUlDpRKT_E_clIJNS_9MixedBitsILj0ELj384EEENS2_ILj0EEEEEEDaSM_ - $_ZN7cutlass13device_kernelIN5flash19enable_sm80_to_sm89INS1_16FlashAttnBwdSm80INS1_25CollectiveMainloopBwdSm80ILi2ELi2EN4cute5tupleIJNS5_1CILi128EEES8_NS7_ILi64EEEEEENS_10bfloat16_tEfNS_4arch4Sm80ELb1ELb0ELb1ELb0ELb1ELb0ELb0ELb0ELi2ELi4ELi4ELi4ELb0EEENS1_21CollectiveEpilogueBwdISA_SB_SD_Li256ELb0ELb0ELi2EEENS1_25SingleTileBwdLPTSchedulerILb0ELi128ELb1EEEEEEEEEvNT_6ParamsE$_ZZN4cute13to_mixed_bitsINS_5tupleIJNS_1CILi4EEENS2_ILi8EEEEEENS1_IJNS2_ILi0EEENS2_ILi64EEEEEENS1_IJiiEEEEEDaRKT_RKT0_RKT1_ENKUlRKT_RKT0_RKT1_E_clIS4_S7_iEEDaSL_SO_SR_)
$_ZN7cutlass13device_kernelIN5flash19enable_sm80_to_sm89INS1_16FlashAttnBwdSm80INS1_25CollectiveMainloopBwdSm80ILi2ELi2EN4cute5tupleIJNS5_1CILi128EEES8_NS7_ILi64EEEEEENS_10bfloat16_tEfNS_4arch4Sm80ELb1ELb0ELb1ELb0ELb1ELb0ELb0ELb0ELi2ELi4ELi4ELi4ELb0EEENS1_21CollectiveEpilogueBwdISA_SB_SD_Li256ELb0ELb0ELi2EEENS1_25SingleTileBwdLPTSchedulerILb0ELi128ELb1EEEEEEEEEvNT_6ParamsE$_ZZN4cute13to_mixed_bitsINS_5tupleIJNS_1CILi4EEENS2_ILi8EEEEEENS1_IJNS2_ILi0EEENS2_ILi64EEEEEENS1_IJiiEEEEEDaRKT_RKT0_RKT1_ENKUlRKT_RKT0_RKT1_E_clIS4_S7_iEEDaSL_SO_SR_:
[----:B------:R-:W-:Y:S01]  /*d100*/  MOV R8, R2 ;  /* 0x0000000200087202 */ /* 0x000fe20000000f00 */
[----:B------:R-:W-:Y:S02]  /*d110*/  IMAD.MOV.U32 R9, RZ, RZ, 0x0 ;  /* 0x00000000ff097424 */ /* 0x000fe400078e00ff */
[----:B------:R-:W-:-:S05]  /*d120*/  IMAD.SHL.U32 R3, R3, 0x40, RZ ;  /* 0x0000004003037824 */ /* 0x000fca00078e00ff */
[----:B------:R-:W-:Y:S01]  /*d130*/  LOP3.LUT R3, R3, 0x1c0, RZ, 0xc0, !PT ;  /* 0x000001c003037812 */ /* 0x000fe200078ec0ff */
[----:B------:R-:W-:Y:S06]  /*d140*/  RET.REL.NODEC R8 `(_ZN7cutlass13device_kernelIN5flash19enable_sm80_to_sm89INS1_16FlashAttnBwdSm80INS1_25CollectiveMainloopBwdSm80ILi2ELi2EN4cute5tupleIJNS5_1CILi128EEES8_NS7_ILi64EEEEEENS_10bfloat16_tEfNS_4arch4Sm80ELb1ELb0ELb1ELb0ELb1ELb0ELb0ELb0ELi2ELi4ELi4ELi4ELb0EEENS1_21CollectiveEpilogueBwdISA_SB_SD_Li256ELb0ELb0ELi2EEENS1_25SingleTileBwdLPTSchedulerILb0ELi128ELb1EEEEEEEEEvNT_6ParamsE) ;  /* 0xffff2eb008007950 */ /* 0x000fec0003c3ffff */
        .type           $_ZN7cutlass13device_kernelIN5flash19enable_sm80_to_sm89INS1_16FlashAttnBwdSm80INS1_25CollectiveMainloopBwdSm80ILi2ELi2EN4cute5tupleIJNS5_1CILi128EEES8_NS7_ILi64EEEEEENS_10bfloat16_tEfNS_4arch4Sm80ELb1ELb0ELb1ELb0ELb1ELb0ELb0ELb0ELi2ELi4ELi4ELi4ELb0EEENS1_21CollectiveEpilogueBwdISA_SB_SD_Li256ELb0ELb0ELi2EEENS1_25SingleTileBwdLPTSchedulerILb0ELi128ELb1EEEEEEEEEvNT_6ParamsE$_ZZN4cute13to_mixed_bitsINS_5tupleIJNS_1CILi4EEENS2_ILi8EEEEEENS1_IJNS2_ILi128EEENS2_ILi0EEEEEENS1_IJiiEEEEEDaRKT_RKT0_RKT1_ENKUlDpRKT_E_clIJNS_9MixedBitsILj0ELj384EEENS2_ILj0EEEEEEDaSM_,@function
        .size           $_ZN7cutlass13device_kernelIN5flash19enable_sm80_to_sm89INS1_16FlashAttnBwdSm80INS1_25CollectiveMainloopBwdSm80ILi2ELi2EN4cute5tupleIJNS5_1CILi128EEES8_NS7_ILi64EEEEEENS_10bfloat16_tEfNS_4arch4Sm80ELb1ELb0ELb1ELb0ELb1ELb0ELb0ELb0ELi2ELi4ELi4ELi4ELb0EEENS1_21CollectiveEpilogueBwdISA_SB_SD_Li256ELb0ELb0ELi2EEENS1_25SingleTileBwdLPTSchedulerILb0ELi128ELb1EEEEEEEEEvNT_6ParamsE$_ZZN4cute13to_mixed_bitsINS_5tupleIJNS_1CILi4EEENS2_ILi8EEEEEENS1_IJNS2_ILi128EEENS2_ILi0EEEEEENS1_IJiiEEEEEDaRKT_RKT0_RKT1_ENKUlDpRKT_E_clIJNS_9MixedBitsILj0ELj384EEENS2_ILj0EEEEEEDaSM_,($_ZN7cutlass13device_kernelIN5flash19enable_sm80_to_sm89INS1_16FlashAttnBwdSm80INS1_25CollectiveMainloopBwdSm80ILi2ELi2EN4cute5tupleIJNS5_1CILi128EEES8_NS7_ILi64EEEEEENS_10bfloat16_tEfNS_4arch4Sm80ELb1ELb0ELb1ELb0ELb1ELb0ELb0ELb0ELi2ELi4ELi4ELi4ELb0EEENS1_21CollectiveEpilogueBwdISA_SB_SD_Li256ELb0ELb0ELi2EEENS1_25SingleTileBwdLPTSchedulerILb0ELi128ELb1EEEEEEEEEvNT_6ParamsE$_ZZN4cute13to_mixed_bitsINS_5tupleIJNS_1CILi4EEENS2_ILi8EEEEEENS1_IJNS2_ILi128EEENS2_ILi0EEEEEENS1_IJiiEEEEEDaRKT_RKT0_RKT1_ENKUlRKT_RKT0_RKT1_E_clIS3_S6_iEEDaSL_SO_SR_ - $_ZN7cutlass13device_kernelIN5flash19enable_sm80_to_sm89INS1_16FlashAttnBwdSm80INS1_25CollectiveMainloopBwdSm80ILi2ELi2EN4cute5tupleIJNS5_1CILi128EEES8_NS7_ILi64EEEEEENS_10bfloat16_tEfNS_4arch4Sm80ELb1ELb0ELb1ELb0ELb1ELb0ELb0ELb0ELi2ELi4ELi4ELi4ELb0EEENS1_21CollectiveEpilogueBwdISA_SB_SD_Li256ELb0ELb0ELi2EEENS1_25SingleTileBwdLPTSchedulerILb0ELi128ELb1EEEEEEEEEvNT_6ParamsE$_ZZN4cute13to_mixed_bitsINS_5tupleIJNS_1CILi4EEENS2_ILi8EEEEEENS1_IJNS2_ILi128EEENS2_ILi0EEEEEENS1_IJiiEEEEEDaRKT_RKT0_RKT1_ENKUlDpRKT_E_clIJNS_9MixedBitsILj0ELj384EEENS2_ILj0EEEEEEDaSM_)
$_ZN7cutlass13device_kernelIN5flash19enable_sm80_to_sm89INS1_16FlashAttnBwdSm80INS1_25CollectiveMainloopBwdSm80ILi2ELi2EN4cute5tupleIJNS5_1CILi128EEES8_NS7_ILi64EEEEEENS_10bfloat16_tEfNS_4arch4Sm80ELb1ELb0ELb1ELb0ELb1ELb0ELb0ELb0ELi2ELi4ELi4ELi4ELb0EEENS1_21CollectiveEpilogueBwdISA_SB_SD_Li256ELb0ELb0ELi2EEENS1_25SingleTileBwdLPTSchedulerILb0ELi128ELb1EEEEEEEEEvNT_6ParamsE$_ZZN4cute13to_mixed_bitsINS_5tupleIJNS_1CILi4EEENS2_ILi8EEEEEENS1_IJNS2_ILi128EEENS2_ILi0EEEEEENS1_IJiiEEEEEDaRKT_RKT0_RKT1_ENKUlDpRKT_E_clIJNS_9MixedBitsILj0ELj384EEENS2_ILj0EEEEEEDaSM_:
[----:B------:R-:W-:Y:S01]  /*d150*/  IMAD.MOV.U32 R8, RZ, RZ, R2 ;  /* 0x000000ffff087224 */ /* 0x000fe200078e0002 */
[----:B------:R-:W-:Y:S02]  /*d160*/  MOV R9, 0x0 ;  /* 0x0000000000097802 */ /* 0x000fe40000000f00 */
[----:B------:R-:W-:Y:S02]  /*d170*/  LOP3.LUT R3, R3, 0x180, RZ, 0xc0, !PT ;  /* 0x0000018003037812 */ /* 0x000fe400078ec0ff */
[----:B------:R-:W-:Y:S05]  /*d180*/  RET.REL.NODEC R8 `(_ZN7cutlass13device_kernelIN5flash19enable_sm80_to_sm89INS1_16FlashAttnBwdSm80INS1_25CollectiveMainloopBwdSm80ILi2ELi2EN4cute5tupleIJNS5_1CILi128EEES8_NS7_ILi64EEEEEENS_10bfloat16_tEfNS_4arch4Sm80ELb1ELb0ELb1ELb0ELb1ELb0ELb0ELb0ELi2ELi4ELi4ELi4ELb0EEENS1_21CollectiveEpilogueBwdISA_SB_SD_Li256ELb0ELb0ELi2EEENS1_25SingleTileBwdLPTSchedulerILb0ELi128ELb1EEEEEEEEEvNT_6ParamsE) ;  /* 0xffff2e7008007950 */ /* 0x000fea0003c3ffff */
        .type           $_ZN7cutlass13device_kernelIN5flash19enable_sm80_to_sm89INS1_16FlashAttnBwdSm80INS1_25CollectiveMainloopBwdSm80ILi2ELi2EN4cute5tupleIJNS5_1CILi128EEES8_NS7_ILi64EEEEEENS_10bfloat16_tEfNS_4arch4Sm80ELb1ELb0ELb1ELb0ELb1ELb0ELb0ELb0ELi2ELi4ELi4ELi4ELb0EEENS1_21CollectiveEpilogueBwdISA_SB_SD_Li256ELb0ELb0ELi2EEENS1_25SingleTileBwdLPTSchedulerILb0ELi128ELb1EEEEEEEEEvNT_6ParamsE$_ZZN4cute13to_mixed_bitsINS_5tupleIJNS_1CILi4EEENS2_ILi8EEEEEENS1_IJNS2_ILi128EEENS2_ILi0EEEEEENS1_IJiiEEEEEDaRKT_RKT0_RKT1_ENKUlRKT_RKT0_RKT1_E_clIS3_S6_iEEDaSL_SO_SR_,@function
        .size           $_ZN7cutlass13device_kernelIN5flash19enable_sm80_to_sm89INS1_16FlashAttnBwdSm80INS1_25CollectiveMainloopBwdSm80ILi2ELi2EN4cute5tupleIJNS5_1CILi128EEES8_NS7_ILi64EEEEEENS_10bfloat16_tEfNS_4arch4Sm80ELb1ELb0ELb1ELb0ELb1ELb0ELb0ELb0ELi2ELi4ELi4ELi4ELb0EEENS1_21CollectiveEpilogueBwdISA_SB_SD_Li256ELb0ELb0ELi2EEENS1_25SingleTileBwdLPTSchedulerILb0ELi128ELb1EEEEEEEEEvNT_6ParamsE$_ZZN4cute13to_mixed_bitsINS_5tupleIJNS_1CILi4EEENS2_ILi8EEEEEENS1_IJNS2_ILi128EEENS2_ILi0EEEEEENS1_IJiiEEEEEDaRKT_RKT0_RKT1_ENKUlRKT_RKT0_RKT1_E_clIS3_S6_iEEDaSL_SO_SR_,($_ZN7cutlass13device_kernelIN5flash19enable_sm80_to_sm89INS1_16FlashAttnBwdSm80INS1_25CollectiveMainloopBwdSm80ILi2ELi2EN4cute5tupleIJNS5_1CILi128EEES8_NS7_ILi64EEEEEENS_10bfloat16_tEfNS_4arch4Sm80ELb1ELb0ELb1ELb0ELb1ELb0ELb0ELb0ELi2ELi4ELi4ELi4ELb0EEENS1_21CollectiveEpilogueBwdISA_SB_SD_Li256ELb0ELb0ELi2EEENS1_25SingleTileBwdLPTSchedulerILb0ELi128ELb1EEEEEEEEEvNT_6ParamsE$_ZZN4cute14logical_divideINS_5tupleIJNS1_IJNS_1CILi8EEENS2_ILi1EEEEEENS1_IJNS2_ILi2EEEEEEEEENS1_IJNS1_IJS4_NS2_ILi0EEEEEENS1_IJiEEEEEENS1_IJS5_NS_6LayoutIS4_S9_EEEEEEEDaRKNSD_IT_T0_EERKT1_ENKUlRKT_RKT0_E_clINSD_IS7_SB_EESE_EEDaSQ_ST_ - $_ZN7cutlass13device_kernelIN5flash19enable_sm80_to_sm89INS1_16FlashAttnBwdSm80INS1_25CollectiveMainloopBwdSm80ILi2ELi2EN4cute5tupleIJNS5_1CILi128EEES8_NS7_ILi64EEEEEENS_10bfloat16_tEfNS_4arch4Sm80ELb1ELb0ELb1ELb0ELb1ELb0ELb0ELb0ELi2ELi4ELi4ELi4ELb0EEENS1_21CollectiveEpilogueBwdISA_SB_SD_Li256ELb0ELb0ELi2EEENS1_25SingleTileBwdLPTSchedulerILb0ELi128ELb1EEEEEEEEEvNT_6ParamsE$_ZZN4cute13to_mixed_bitsINS_5tupleIJNS_1CILi4EEENS2_ILi8EEEEEENS1_IJNS2_ILi128EEENS2_ILi0EEEEEENS1_IJiiEEEEEDaRKT_RKT0_RKT1_ENKUlRKT_RKT0_RKT1_E_clIS3_S6_iEEDaSL_SO_SR_)
$_ZN7cutlass13device_kernelIN5flash19enable_sm80_to_sm89INS1_16FlashAttnBwdSm80INS1_25CollectiveMainloopBwdSm80ILi2ELi2EN4cute5tupleIJNS5_1CILi128EEES8_NS7_ILi64EEEEEENS_10bfloat16_tEfNS_4arch4Sm80ELb1ELb0ELb1ELb0ELb1ELb0ELb0ELb0ELi2ELi4ELi4ELi4ELb0EEENS1_21CollectiveEpilogueBwdISA_SB_SD_Li256ELb0ELb0ELi2EEENS1_25SingleTileBwdLPTSchedulerILb0ELi128ELb1EEEEEEEEEvNT_6ParamsE$_ZZN4cute13to_mixed_bitsINS_5tupleIJNS_1CILi4EEENS2_ILi8EEEEEENS1_IJNS2_ILi128EEENS2_ILi0EEEEEENS1_IJiiEEEEEDaRKT_RKT0_RKT1_ENKUlRKT_RKT0_RKT1_E_clIS3_S6_iEEDaSL_SO_SR_:
[----:B------:R-:W-:Y:S01]  /*d190*/  MOV R8, R2 ;  /* 0x0000000200087202 */ /* 0x000fe20000000f00 */
[----:B------:R-:W-:Y:S02]  /*d1a0*/  IMAD.MOV.U32 R9, RZ, RZ, 0x0 ;  /* 0x00000000ff097424 */ /* 0x000fe400078e00ff */
[----:B------:R-:W-:-:S05]  /*d1b0*/  IMAD.SHL.U32 R3, R3, 0x80, RZ ;  /* 0x0000008003037824 */ /* 0x000fca00078e00ff */
[----:B------:R-:W-:Y:S01]  /*d1c0*/  LOP3.LUT R3, R3, 0x180, RZ, 0xc0, !PT ;  /* 0x0000018003037812 */ /* 0x000fe200078ec0ff */
[----:B------:R-:W-:Y:S06]  /*d1d0*/  RET.REL.NODEC R8 `(_ZN7cutlass13device_kernelIN5flash19enable_sm80_to_sm89INS1_16FlashAttnBwdSm80INS1_25CollectiveMainloopBwdSm80ILi2ELi2EN4cute5tupleIJNS5_1CILi128EEES8_NS7_ILi64EEEEEENS_10bfloat16_tEfNS_4arch4Sm80ELb1ELb0ELb1ELb0ELb1ELb0ELb0ELb0ELi2ELi4ELi4ELi4ELb0EEENS1_21CollectiveEpilogueBwdISA_SB_SD_Li256ELb0ELb0ELi2EEENS1_25SingleTileBwdLPTSchedulerILb0ELi128ELb1EEEEEEEEEvNT_6ParamsE) ;  /* 0xffff2e2008007950 */ /* 0x000fec0003c3ffff */
        .type           $_ZN7cutlass13device_kernelIN5flash19enable_sm80_to_sm89INS1_16FlashAttnBwdSm80INS1_25CollectiveMainloopBwdSm80ILi2ELi2EN4cute5tupleIJNS5_1CILi128EEES8_NS7_ILi64EEEEEENS_10bfloat16_tEfNS_4arch4Sm80ELb1ELb0ELb1ELb0ELb1ELb0ELb0ELb0ELi2ELi4ELi4ELi4ELb0EEENS1_21CollectiveEpilogueBwdISA_SB_SD_Li256ELb0ELb0ELi2EEENS1_25SingleTileBwdLPTSchedulerILb0ELi128ELb1EEEEEEEEEvNT_6ParamsE$_ZZN4cute14logical_divideINS_5tupleIJNS1_IJNS_1CILi8EEENS2_ILi1EEEEEENS1_IJNS2_ILi2EEEEEEEEENS1_IJNS1_IJS4_NS2_ILi0EEEEEENS1_IJiEEEEEENS1_IJS5_NS_6LayoutIS4_S9_EEEEEEEDaRKNSD_IT_T0_EERKT1_ENKUlRKT_RKT0_E_clINSD_IS7_SB_EESE_EEDaSQ_ST_,@function
        .size           $_ZN7cutlass13device_kernelIN5flash19enable_sm80_to_sm89INS1_16FlashAttnBwdSm80INS1_25CollectiveMainloopBwdSm80ILi2ELi2EN4cute5tupleIJNS5_1CILi128EEES8_NS7_ILi64EEEEEENS_10bfloat16_tEfNS_4arch4Sm80ELb1ELb0ELb1ELb0ELb1ELb0ELb0ELb0ELi2ELi4ELi4ELi4ELb0EEENS1_21CollectiveEpilogueBwdISA_SB_SD_Li256ELb0ELb0ELi2EEENS1_25SingleTileBwdLPTSchedulerILb0ELi128ELb1EEEEEEEEEvNT_6ParamsE$_ZZN4cute14logical_divideINS_5tupleIJNS1_IJNS_1CILi8EEENS2_ILi1EEEEEENS1_IJNS2_ILi2EEEEEEEEENS1_IJNS1_IJS4_NS2_ILi0EEEEEENS1_IJiEEEEEENS1_IJS5_NS_6LayoutIS4_S9_EEEEEEEDaRKNSD_IT_T0_EERKT1_ENKUlRKT_RKT0_E_clINSD_IS7_SB_EESE_EEDaSQ_ST_,($_ZN7cutlass13device_kernelIN5flash19enable_sm80_to_sm89INS1_16FlashAttnBwdSm80INS1_25CollectiveMainloopBwdSm80ILi2ELi2EN4cute5tupleIJNS5_1CILi128EEES8_NS7_ILi64EEEEEENS_10bfloat16_tEfNS_4arch4Sm80ELb1ELb0ELb1ELb0ELb1ELb0ELb0ELb0ELi2ELi4ELi4ELi4ELb0EEENS1_21CollectiveEpilogueBwdISA_SB_SD_Li256ELb0ELb0ELi2EEENS1_25SingleTileBwdLPTSchedulerILb0ELi128ELb1EEEEEEEEEvNT_6ParamsE$_ZZN4cute14transform_leafINS_15ArithmeticTupleIJiiEEENS_8identityEEEDaRKT_OT0_ENKUlRKT_E_clIiEEDaSB_ - $_ZN7cutlass13device_kernelIN5flash19enable_sm80_to_sm89INS1_16FlashAttnBwdSm80INS1_25CollectiveMainloopBwdSm80ILi2ELi2EN4cute5tupleIJNS5_1CILi128EEES8_NS7_ILi64EEEEEENS_10bfloat16_tEfNS_4arch4Sm80ELb1ELb0ELb1ELb0ELb1ELb0ELb0ELb0ELi2ELi4ELi4ELi4ELb0EEENS1_21CollectiveEpilogueBwdISA_SB_SD_Li256ELb0ELb0ELi2EEENS1_25SingleTileBwdLPTSchedulerILb0ELi128ELb1EEEEEEEEEvNT_6ParamsE$_ZZN4cute14logical_divideINS_5tupleIJNS1_IJNS_1CILi8EEENS2_ILi1EEEEEENS1_IJNS2_ILi2EEEEEEEEENS1_IJNS1_IJS4_NS2_ILi0EEEEEENS1_IJiEEEEEENS1_IJS5_NS_6LayoutIS4_S9_EEEEEEEDaRKNSD_IT_T0_EERKT1_ENKUlRKT_RKT0_E_clINSD_IS7_SB_EESE_EEDaSQ_ST_)
$_ZN7cutlass13device_kernelIN5flash19enable_sm80_to_sm89INS1_16FlashAttnBwdSm80INS1_25CollectiveMainloopBwdSm80ILi2ELi2EN4cute5tupleIJNS5_1CILi128EEES8_NS7_ILi64EEEEEENS_10bfloat16_tEfNS_4arch4Sm80ELb1ELb0ELb1ELb0ELb1ELb0ELb0ELb0ELi2ELi4ELi4ELi4ELb0EEENS1_21CollectiveEpilogueBwdISA_SB_SD_Li256ELb0ELb0ELi2EEENS1_25SingleTileBwdLPTSchedulerILb0ELi128ELb1EEEEEEEEEvNT_6ParamsE$_ZZN4cute14logical_divideINS_5tupleIJNS1_IJNS_1CILi8EEENS2_ILi1EEEEEENS1_IJNS2_ILi2EEEEEEEEENS1_IJNS1_IJS4_NS2_ILi0EEEEEENS1_IJiEEEEEENS1_IJS5_NS_6LayoutIS4_S9_EEEEEEEDaRKNSD_IT_T0_EERKT1_ENKUlRKT_RKT0_E_clINSD_IS7_SB_EESE_EEDaSQ_ST_:
[----:B------:R-:W-:-:S05]  /*d1e0*/  IADD3 R7, R2, -c[0x0][0x20], RZ ;  /* 0x8000080002077a10 */ /* 0x000fca0007ffe0ff */
[----:B------:R1:W5:Y:S01]  /*d1f0*/  LDL R3, [R7] ;  /* 0x0000000007037983 */ /* 0x0003620000100800 */
[----:B------:R-:W-:Y:S02]  /*d200*/  IADD3 R13, R1, 0x1680, RZ ;  /* 0x00001680010d7810 */ /* 0x000fe40007ffe0ff */
[----:B------:R-:W-:Y:S02]  /*d210*/  MOV R6, 0xd250 ;  /* 0x0000d25000067802 */ /* 0x000fe40000000f00 */
[----:B------:R-:W-:-:S04]  /*d220*/  IADD3 R13, R13, c[0x0][0x20], RZ ;  /* 0x000008000d0d7a10 */ /* 0x000fc80007ffe0ff */
[----:B------:R-:W-:Y:S02]  /*d230*/  IADD3 R2, R13, 0x4, RZ ;  /* 0x000000040d027810 */ /* 0x000fe40007ffe0ff */
[----:B-1---5:R-:W-:Y:S05]  /*d240*/  CALL.REL.NOINC `($_ZN7cutlass13device_kernelIN5flash19enable_sm80_to_sm89INS1_16FlashAttnBwdSm80INS1_25CollectiveMainloopBwdSm80ILi2ELi2EN4cute5tupleIJNS5_1CILi128EEES8_NS7_ILi64EEEEEENS_10bfloat16_tEfNS_4arch4Sm80ELb1ELb0ELb1ELb0ELb1ELb0ELb0ELb0ELi2ELi4ELi4ELi4ELb0EEENS1_21CollectiveEpilogueBwdISA_SB_SD_Li256ELb0ELb0ELi2EEENS1_25SingleTileBwdLPTSchedulerILb0ELi128ELb1EEEEEEEEEvNT_6ParamsE$_ZN4cute5tupleIJNS_1CILi2EEEiEEC2ERKS2_RKi) ;  /* 0xffffec2000007944 */ /* 0x022fea0003c3ffff */
[----:B------:R1:W5:Y:S01]  /*d250*/  LDL R3, [R7] ;  /* 0x0000000007037983 */ /* 0x0003620000100800 */
[----:B------:R-:W-:Y:S02]  /*d260*/  MOV R2, R13 ;  /* 0x0000000d00027202 */ /* 0x000fe40000000f00 */
[----:B------:R-:W-:Y:S02]  /*d270*/  MOV R6, 0xd290 ;  /* 0x0000d29000067802 */ /* 0x000fe40000000f00 */
[----:B-1---5:R-:W-:Y:S05]  /*d280*/  CALL.REL.NOINC `($_ZN7cutlass13device_kernelIN5flash19enable_sm80_to_sm89INS1_16FlashAttnBwdSm80INS1_25CollectiveMainloopBwdSm80ILi2ELi2EN4cute5tupleIJNS5_1CILi128EEES8_NS7_ILi64EEEEEENS_10bfloat16_tEfNS_4arch4Sm80ELb1ELb0ELb1ELb0ELb1ELb0ELb0ELb0ELi2ELi4ELi4ELi4ELb0EEENS1_21CollectiveEpilogueBwdISA_SB_SD_Li256ELb0ELb0ELi2EEENS1_25SingleTileBwdLPTSchedulerILb0ELi128ELb1EEEEEEEEEvNT_6ParamsE$_ZN4cute5tupleIJNS_1CILi2EEEiEEC2ERKS2_RKi) ;  /* 0xffffebe000007944 */ /* 0x022fea0003c3ffff */
[----:B------:R1:W5:Y:S01]  /*d290*/  LDL R3, [R1+0x1680] ;  /* 0x0016800001037983 */ /* 0x0003620000100800 */
[----:B------:R-:W-:-:S03]  /*d2a0*/  MOV R8, 0xd2c0 ;  /* 0x0000d2c000087802 */ /* 0x000fc60000000f00 */
[----:B-1---5:R-:W-:Y:S05]  /*d2b0*/  CALL.REL.NOINC `($_ZN7cutlass13device_kernelIN5flash19enable_sm80_to_sm89INS1_16FlashAttnBwdSm80INS1_25CollectiveMainloopBwdSm80ILi2ELi2EN4cute5tupleIJNS5_1CILi128EEES8_NS7_ILi64EEEEEENS_10bfloat16_tEfNS_4arch4Sm80ELb1ELb0ELb1ELb0ELb1ELb0ELb0ELb0ELi2ELi4ELi4ELi4ELb0EEENS1_21CollectiveEpilogueBwdISA_SB_SD_Li256ELb0ELb0ELi2EEENS1_25SingleTileBwdLPTSchedulerILb0ELi128ELb1EEEEEEEEEvNT_6ParamsE$_ZZN4cute6detail16composition_implINS_1CILi2EEEiNS_5tupleIJNS2_ILi1EEES3_EEENS4_IJNS2_ILi0EEES5_EEEEEDaRKT_RKT0_RKT1_RKT2_ENKUlRKT_RKT0_E_clIS3_S5_EEDaSN_SQ_) ;  /* 0x0000095000007944 */ /* 0x022fea0003c00000 */
[----:B------:R-:W-:Y:S02]  /*d2c0*/  MOV R8, 0xd2e0 ;  /* 0x0000d2e000087802 */ /* 0x000fe40000000f00 */
[----:B-1---5:R-:W-:Y:S05]  /*d2d0*/  CALL.REL.NOINC `($_ZN7cutlass13device_kernelIN5flash19enable_sm80_to_sm89INS1_16FlashAttnBwdSm80INS1_25CollectiveMainloopBwdSm80ILi2ELi2EN4cute5tupleIJNS5_1CILi128EEES8_NS7_ILi64EEEEEENS_10bfloat16_tEfNS_4arch4Sm80ELb1ELb0ELb1ELb0ELb1ELb0ELb0ELb0ELi2ELi4ELi4ELi4ELb0EEENS1_21CollectiveEpilogueBwdISA_SB_SD_Li256ELb0ELb0ELi2EEENS1_25SingleTileBwdLPTSchedulerILb0ELi128ELb1EEEEEEEEEvNT_6ParamsE$_ZN4cute3eso3ESOILb1ELb0EJNS_1CILi0EEEiEEC2ERKS3_RKi) ;  /* 0xffffb66000007944 */ /* 0x022fea0003c3ffff */
[----:B-1----:R1:W5:Y:S01]  /*d2e0*/  LDL R2, [R1+0x1680] ;  /* 0x0016800001027983 */ /* 0x0023620000100800 */
[----:B------:R-:W-:-:S03]  /*d2f0*/  MOV R6, 0xd310 ;  /* 0x0000d31000067802 */ /* 0x000fc60000000f00 */
[----:B-1---5:R-:W-:Y:S05]  /*d300*/  CALL.REL.NOINC `($_ZN7cutlass13device_kernelIN5flash19enable_sm80_to_sm89INS1_16FlashAttnBwdSm80INS1_25CollectiveMainloopBwdSm80ILi2ELi2EN4cute5tupleIJNS5_1CILi128EEES8_NS7_ILi64EEEEEENS_10bfloat16_tEfNS_4arch4Sm80ELb1ELb0ELb1ELb0ELb1ELb0ELb0ELb0ELi2ELi4ELi4ELi4ELb0EEENS1_21CollectiveEpilogueBwdISA_SB_SD_Li256ELb0ELb0ELi2EEENS1_25SingleTileBwdLPTSchedulerILb0ELi128ELb1EEEEEEEEEvNT_6ParamsE$_ZN4cute5tupleIJNS0_IJNS_1CILi1EEENS1_ILi2EEEEEENS0_IJNS1_ILi0EEEiEEEEEC2ERKS4_RKS6_) ;  /* 0xffffe7b000007944 */ /* 0x022fea0003c3ffff */
[----:B-1----:R1:W5:Y:S01]  /*d310*/  LDL R3, [R1+0x1680] ;  /* 0x0016800001037983 */ /* 0x0023620000100800 */
[----:B------:R-:W-:-:S04]  /*d320*/  MOV R13, 0x0 ;  /* 0x00000000000d7802 */ /* 0x000fc80000000f00 */
[----:B------:R-:W-:Y:S05]  /*d330*/  RET.REL.NODEC R12 `(_ZN7cutlass13device_kernelIN5flash19enable_sm80_to_sm89INS1_16FlashAttnBwdSm80INS1_25CollectiveMainloopBwdSm80ILi2ELi2EN4cute5tupleIJNS5_1CILi128EEES8_NS7_ILi64EEEEEENS_10bfloat16_tEfNS_4arch4Sm80ELb1ELb0ELb1ELb0ELb1ELb0ELb0ELb0ELi2ELi4ELi4ELi4ELb0EEENS1_21CollectiveEpilogueBwdISA_SB_SD_Li256ELb0ELb0ELi2EEENS1_25SingleTileBwdLPTSchedulerILb0ELi128ELb1EEEEEEEEEvNT_6ParamsE) ;  /* 0xffff2cc00c007950 */ /* 0x000fea0003c3ffff */
        .type           $_ZN7cutlass13device_kernelIN5flash19enable_sm80_to_sm89INS1_16FlashAttnBwdSm80INS1_25CollectiveMainloopBwdSm80ILi2ELi2EN4cute5tupleIJNS5_1CILi128EEES8_NS7_ILi64EEEEEENS_10bfloat16_tEfNS_4arch4Sm80ELb1ELb0ELb1ELb0ELb1ELb0ELb0ELb0ELi2ELi4ELi4ELi4ELb0EEENS1_21CollectiveEpilogueBwdISA_SB_SD_Li256ELb0ELb0ELi2EEENS1_25SingleTileBwdLPTSchedulerILb0ELi128ELb1EEEEEEEEEvNT_6ParamsE$_ZZN4cute14transform_leafINS_15ArithmeticTupleIJiiEEENS_8identityEEEDaRKT_OT0_ENKUlRKT_E_clIiEEDaSB_,@function
        .size           $_ZN7cutlass13device_kernelIN5flash19enable_sm80_to_sm89INS1_16FlashAttnBwdSm80INS1_25CollectiveMainloopBwdSm80ILi2ELi2EN4cute5tupleIJNS5_1CILi128EEES8_NS7_ILi64EEEEEENS_10bfloat16_tEfNS_4arch4Sm80ELb1ELb0ELb1ELb0ELb1ELb0ELb0ELb0ELi2ELi4ELi4ELi4ELb0EEENS1_21CollectiveEpilogueBwdISA_SB_SD_Li256ELb0ELb0ELi2EEENS1_25SingleTileBwdLPTSchedulerILb0ELi128ELb1EEEEEEEEEvNT_6ParamsE$_ZZN4cute14transform_leafINS_15ArithmeticTupleIJiiEEENS_8identityEEEDaRKT_OT0_ENKUlRKT_E_clIiEEDaSB_,($_ZN7cutlass13device_kernelIN5flash19enable_sm80_to_sm89INS1_16FlashAttnBwdSm80INS1_25CollectiveMainloopBwdSm80ILi2ELi2EN4cute5tupleIJNS5_1CILi128EEES8_NS7_ILi64EEEEEENS_10bfloat16_tEfNS_4arch4Sm80ELb1ELb0ELb1ELb0ELb1ELb0ELb0ELb0ELi2ELi4ELi4ELi4ELb0EEENS1_21CollectiveEpilogueBwdISA_SB_SD_Li256ELb0ELb0ELi2EEENS1_25SingleTileBwdLPTSchedulerILb0ELi128ELb1EEEEEEEEEvNT_6ParamsE$_ZZN4cute16flatten_to_tupleINS_5tupleIJNS1_IJiiEEENS_1CILi1024EEEEEEEEDaRKT_ENKUlRKT_E_clIS2_EEDaSB_ - $_ZN7cutlass13device_kernelIN5flash19enable_sm80_to_sm89INS1_16FlashAttnBwdSm80INS1_25CollectiveMainloopBwdSm80ILi2ELi2EN4cute5tupleIJNS5_1CILi128EEES8_NS7_ILi64EEEEEENS_10bfloat16_tEfNS_4arch4Sm80ELb1ELb0ELb1ELb0ELb1ELb0ELb0ELb0ELi2ELi4ELi4ELi4ELb0EEENS1_21CollectiveEpilogueBwdISA_SB_SD_Li256ELb0ELb0ELi2EEENS1_25SingleTileBwdLPTSchedulerILb0ELi128ELb1EEEEEEEEEvNT_6ParamsE$_ZZN4cute14transform_leafINS_15ArithmeticTupleIJiiEEENS_8identityEEEDaRKT_OT0_ENKUlRKT_E_clIiEEDaSB_)
$_ZN7cutlass13device_kernelIN5flash19enable_sm80_to_sm89INS1_16FlashAttnBwdSm80INS1_25CollectiveMainloopBwdSm80ILi2ELi2EN4cute5tupleIJNS5_1CILi128EEES8_NS7_ILi64EEEEEENS_10bfloat16_tEfNS_4arch4Sm80ELb1ELb0ELb1ELb0ELb1ELb0ELb0ELb0ELi2ELi4ELi4ELi4ELb0EEENS1_21CollectiveEpilogueBwdISA_SB_SD_Li256ELb0ELb0ELi2EEENS1_25SingleTileBwdLPTSchedulerILb0ELi128ELb1EEEEEEEEEvNT_6ParamsE$_ZZN4cute14transform_leafINS_15ArithmeticTupleIJiiEEENS_8identityEEEDaRKT_OT0_ENKUlRKT_E_clIiEEDaSB_:
[----:B------:R-:W-:Y:S02]  /*d340*/  MOV R86, R2 ;  /* 0x0000000200567202 */ /* 0x000fe40000000f00 */
[----:B------:R-:W-:Y:S02]  /*d350*/  MOV R87, 0x0 ;  /* 0x0000000000577802 */ /* 0x000fe40000000f00 */
[----:B------:R-:W-:Y:S02]  /*d360*/  MOV R8, R6 ;  /* 0x0000000600087202 */ /* 0x000fe40000000f00 */
[----:B------:R-:W-:Y:S05]  /*d370*/  RET.REL.NODEC R86 `(_ZN7cutlass13device_kernelIN5flash19enable_sm80_to_sm89INS1_16FlashAttnBwdSm80INS1_25CollectiveMainloopBwdSm80ILi2ELi2EN4cute5tupleIJNS5_1CILi128EEES8_NS7_ILi64EEEEEENS_10bfloat16_tEfNS_4arch4Sm80ELb1ELb0ELb1ELb0ELb1ELb0ELb0ELb0ELi2ELi4ELi4ELi4ELb0EEENS1_21CollectiveEpilogueBwdISA_SB_SD_Li256ELb0ELb0ELi2EEENS1_25SingleTileBwdLPTSchedulerILb0ELi128ELb1EEEEEEEEEvNT_6ParamsE) ;  /* 0xffff2c8056007950 */ /* 0x000fea0003c3ffff */
        .type           $_ZN7cutlass13device_kernelIN5flash19enable_sm80_to_sm89INS1_16FlashAttnBwdSm80INS1_25CollectiveMainloopBwdSm80ILi2ELi2EN4cute5tupleIJNS5_1CILi128EEES8_NS7_ILi64EEEEEENS_10bfloat16_tEfNS_4arch4Sm80ELb1ELb0ELb1ELb0ELb1ELb0ELb0ELb0ELi2ELi4ELi4ELi4ELb0EEENS1_21CollectiveEpilogueBwdISA_SB_SD_Li256ELb0ELb0ELi2EEENS1_25SingleTileBwdLPTSchedulerILb0ELi128ELb1EEEEEEEEEvNT_6ParamsE$_ZZN4cute16flatten_to_tupleINS_5tupleIJNS1_IJiiEEENS_1CILi1024EEEEEEEEDaRKT_ENKUlRKT_E_clIS2_EEDaSB_,@function
        .size           $_ZN7cutlass13device_kernelIN5flash19enable_sm80_to_sm89INS1_16FlashAttnBwdSm80INS1_25CollectiveMainloopBwdSm80ILi2ELi2EN4cute5tupleIJNS5_1CILi128EEES8_NS7_ILi64EEEEEENS_10bfloat16_tEfNS_4arch4Sm80ELb1ELb0ELb1ELb0ELb1ELb0ELb0ELb0ELi2ELi4ELi4ELi4ELb0EEENS1_21CollectiveEpilogueBwdISA_SB_SD_Li256ELb0ELb0ELi2EEENS1_25SingleTileBwdLPTSchedulerILb0ELi128ELb1EEEEEEEEEvNT_6ParamsE$_ZZN4cute16flatten_to_tupleINS_5tupleIJNS1_IJiiEEENS_1CILi1024EEEEEEEEDaRKT_ENKUlRKT_E_clIS2_EEDaSB_,($_ZN7cutlass13device_kernelIN5flash19enable_sm80_to_sm89INS1_16FlashAttnBwdSm80INS1_25CollectiveMainloopBwdSm80ILi2ELi2EN4cute5tupleIJNS5_1CILi128EEES8_NS7_ILi64EEEEEENS_10bfloat16_tEfNS_4arch4Sm80ELb1ELb0ELb1ELb0ELb1ELb0ELb0ELb0ELi2ELi4ELi4ELi4ELb0EEENS1_21CollectiveEpilogueBwdISA_SB_SD_Li256ELb0ELb0ELi2EEENS1_25SingleTileBwdLPTSchedulerILb0ELi128ELb1EEEEEEEEEvNT_6ParamsE$_ZZN4cute16flatten_to_tupleINS_5tupleIJNS1_IJiiEEENS_1CILi8192EEEEEEEEDaRKT_ENKUlRKT_E_clIS2_EEDaSB_ - $_ZN7cutlass13device_kernelIN5flash19enable_sm80_to_sm89INS1_16FlashAttnBwdSm80INS1_25CollectiveMainloopBwdSm80ILi2ELi2EN4cute5tupleIJNS5_1CILi128EEES8_NS7_ILi64EEEEEENS_10bfloat16_tEfNS_4arch4Sm80ELb1ELb0ELb1ELb0ELb1ELb0ELb0ELb0ELi2ELi4ELi4ELi4ELb0EEENS1_21CollectiveEpilogueBwdISA_SB_SD_Li256ELb0ELb0ELi2EEENS1_25SingleTileBwdLPTSchedulerILb0ELi128ELb1EEEEEEEEEvNT_6ParamsE$_ZZN4cute16flatten_to_tupleINS_5tupleIJNS1_IJiiEEENS_1CILi1024EEEEEEEEDaRKT_ENKUlRKT_E_clIS2_EEDaSB_)
$_ZN7cutlass13device_kernelIN5flash19enable_sm80_to_sm89INS1_16FlashAttnBwdSm80INS1_25CollectiveMainloopBwdSm80ILi2ELi2EN4cute5tupleIJNS5_1CILi128EEES8_NS7_ILi64EEEEEENS_10bfloat16_tEfNS_4arch4Sm80ELb1ELb0ELb1ELb0ELb1ELb0ELb0ELb0ELi2ELi4ELi4ELi4ELb0EEENS1_21CollectiveEpilogueBwdISA_SB_SD_Li256ELb0ELb0ELi2EEENS1_25SingleTileBwdLPTSchedulerILb0ELi128ELb1EEEEEEEEEvNT_6ParamsE$_ZZN4cute16flatten_to_tupleINS_5tupleIJNS1_IJiiEEENS_1CILi1024EEEEEEEEDaRKT_ENKUlRKT_E_clIS2_EEDaSB_:
[----:B------:R-:W-:-:S04]  /*d380*/  MOV R5, 0x0 ;  /* 0x0000000000057802 */ /* 0x000fc80000000f00 */
[----:B------:R-:W-:Y:S05]  /*d390*/  RET.REL.NODEC R4 `(_ZN7cutlass13device_kernelIN5flash19enable_sm80_to_sm89INS1_16FlashAttnBwdSm80INS1_25CollectiveMainloopBwdSm80ILi2ELi2EN4cute5tupleIJNS5_1CILi128EEES8_NS7_ILi64EEEEEENS_10bfloat16_tEfNS_4arch4Sm80ELb1ELb0ELb1ELb0ELb1ELb0ELb0ELb0ELi2ELi4ELi4ELi4ELb0EEENS1_21CollectiveEpilogueBwdISA_SB_SD_Li256ELb0ELb0ELi2EEENS1_25SingleTileBwdLPTSchedulerILb0ELi128ELb1EEEEEEEEEvNT_6ParamsE) ;  /* 0xffff2c6004007950 */ /* 0x000fea0003c3ffff */
        .type           $_ZN7cutlass13device_kernelIN5flash19enable_sm80_to_sm89INS1_16FlashAttnBwdSm80INS1_25CollectiveMainloopBwdSm80ILi2ELi2EN4cute5tupleIJNS5_1CILi128EEES8_NS7_ILi64EEEEEENS_10bfloat16_tEfNS_4arch4Sm80ELb1ELb0ELb1ELb0ELb1ELb0ELb0ELb0ELi2ELi4ELi4ELi4ELb0EEENS1_21CollectiveEpilogueBwdISA_SB_SD_Li256ELb0ELb0ELi2EEENS1_25SingleTileBwdLPTSchedulerILb0ELi128ELb1EEEEEEEEEvNT_6ParamsE$_ZZN4cute16flatten_to_tupleINS_5tupleIJNS1_IJiiEEENS_1CILi8192EEEEEEEEDaRKT_ENKUlRKT_E_clIS2_EEDaSB_,@function
        .size           $_ZN7cutlass13device_kernelIN5flash19enable_sm80_to_sm89INS1_16FlashAttnBwdSm80INS1_25CollectiveMainloopBwdSm80ILi2ELi2EN4cute5tupleIJNS5_1CILi128EEES8_NS7_ILi64EEEEEENS_10bfloat16_tEfNS_4arch4Sm80ELb1ELb0ELb1ELb0ELb1ELb0ELb0ELb0ELi2ELi4ELi4ELi4ELb0EEENS1_21CollectiveEpilogueBwdISA_SB_SD_Li256ELb0ELb0ELi2EEENS1_25SingleTileBwdLPTSchedulerILb0ELi128ELb1EEEEEEEEEvNT_6ParamsE$_ZZN4cute16flatten_to_tupleINS_5tupleIJNS1_IJiiEEENS_1CILi8192EEEEEEEEDaRKT_ENKUlRKT_E_clIS2_EEDaSB_,($_ZN7cutlass13device_kernelIN5flash19enable_sm80_to_sm89INS1_16FlashAttnBwdSm80INS1_25CollectiveMainloopBwdSm80ILi2ELi2EN4cute5tupleIJNS5_1CILi128EEES8_NS7_ILi64EEEEEENS_10bfloat16_tEfNS_4arch4Sm80ELb1ELb0ELb1ELb0ELb1ELb0ELb0ELb0ELi2ELi4ELi4ELi4ELb0EEENS1_21CollectiveEpilogueBwdISA_SB_SD_Li256ELb0ELb0ELi2EEENS1_25SingleTileBwdLPTSchedulerILb0ELi128ELb1EEEEEEEEEvNT_6ParamsE$_ZZN4cute16flatten_to_tupleINS_5tupleIJNS_1CILi0EEENS1_IJNS2_ILi1EEENS2_ILi512EEEiEEEEEEEEDaRKT_ENKUlRKT_E_clIS6_EEDaSD_ - $_ZN7cutlass13device_kernelIN5flash19enable_sm80_to_sm89INS1_16FlashAttnBwdSm80INS1_25CollectiveMainloopBwdSm80ILi2ELi2EN4cute5tupleIJNS5_1CILi128EEES8_NS7_ILi64EEEEEENS_10bfloat16_tEfNS_4arch4Sm80ELb1ELb0ELb1ELb0ELb1ELb0ELb0ELb0ELi2ELi4ELi4ELi4ELb0EEENS1_21CollectiveEpilogueBwdISA_SB_SD_Li256ELb0ELb0ELi2EEENS1_25SingleTileBwdLPTSchedulerILb0ELi128ELb1EEEEEEEEEvNT_6ParamsE$_ZZN4cute16flatten_to_tupleINS_5tupleIJNS1_IJiiEEENS_1CILi8192EEEEEEEEDaRKT_ENKUlRKT_E_clIS2_EEDaSB_)
$_ZN7cutlass13device_kernelIN5flash19enable_sm80_to_sm89INS1_16FlashAttnBwdSm80INS1_25CollectiveMainloopBwdSm80ILi2ELi2EN4cute5tupleIJNS5_1CILi128EEES8_NS7_ILi64EEEEEENS_10bfloat16_tEfNS_4arch4Sm80ELb1ELb0ELb1ELb0ELb1ELb0ELb0ELb0ELi2ELi4ELi4ELi4ELb0EEENS1_21CollectiveEpilogueBwdISA_SB_SD_Li256ELb0ELb0ELi2EEENS1_25SingleTileBwdLPTSchedulerILb0ELi128ELb1EEEEEEEEEvNT_6ParamsE$_ZZN4cute16flatten_to_tupleINS_5tupleIJNS1_IJiiEEENS_1CILi8192EEEEEEEEDaRKT_ENKUlRKT_E_clIS2_EEDaSB_:
[----:B------:R-:W-:Y:S02]  /*d3a0*/  MOV R8, R6 ;  /* 0x0000000600087202 */ /* 0x000fe40000000f00 */
[----:B------:R-:W-:-:S04]  /*d3b0*/  MOV R9, 0x0 ;  /* 0x0000000000097802 */ /* 0x000fc80000000f00 */
[----:B------:R-:W-:Y:S05]  /*d3c0*/  RET.REL.NODEC R8 `(_ZN7cutlass13device_kernelIN5flash19enable_sm80_to_sm89INS1_16FlashAttnBwdSm80INS1_25CollectiveMainloopBwdSm80ILi2ELi2EN4cute5tupleIJNS5_1CILi128EEES8_NS7_ILi64EEEEEENS_10bfloat16_tEfNS_4arch4Sm80ELb1ELb0ELb1ELb0ELb1ELb0ELb0ELb0ELi2ELi4ELi4ELi4ELb0EEENS1_21CollectiveEpilogueBwdISA_SB_SD_Li256ELb0ELb0ELi2EEENS1_25SingleTileBwdLPTSchedulerILb0ELi128ELb1EEEEEEEEEvNT_6ParamsE) ;  /* 0xffff2c3008007950 */ /* 0x000fea0003c3ffff */
        .type           $_ZN7cutlass13device_kernelIN5flash19enable_sm80_to_sm89INS1_16FlashAttnBwdSm80INS1_25CollectiveMainloopBwdSm80ILi2ELi2EN4cute5tupleIJNS5_1CILi128EEES8_NS7_ILi64EEEEEENS_10bfloat16_tEfNS_4arch4Sm80ELb1ELb0ELb1ELb0ELb1ELb0ELb0ELb0ELi2ELi4ELi4ELi4ELb0EEENS1_21CollectiveEpilogueBwdISA_SB_SD_Li256ELb0ELb0ELi2EEENS1_25SingleTileBwdLPTSchedulerILb0ELi128ELb1EEEEEEEEEvNT_6ParamsE$_ZZN4cute16flatten_to_tupleINS_5tupleIJNS_1CILi0EEENS1_IJNS2_ILi1EEENS2_ILi512EEEiEEEEEEEEDaRKT_ENKUlRKT_E_clIS6_EEDaSD_,@function
        .size           $_ZN7cutlass13device_kernelIN5flash19enable_sm80_to_sm89INS1_16FlashAttnBwdSm80INS1_25CollectiveMainloopBwdSm80ILi2ELi2EN4cute5tupleIJNS5_1CILi128EEES8_NS7_ILi64EEEEEENS_10bfloat16_tEfNS_4arch4Sm80ELb1ELb0ELb1ELb0ELb1ELb0ELb0ELb0ELi2ELi4ELi4ELi4ELb0EEENS1_21CollectiveEpilogueBwdISA_SB_SD_Li256ELb0ELb0ELi2EEENS1_25SingleTileBwdLPTSchedulerILb0ELi128ELb1EEEEEEEEEvNT_6ParamsE$_ZZN4cute16flatten_to_tupleINS_5tupleIJNS_1CILi0EEENS1_IJNS2_ILi1EEENS2_ILi512EEEiEEEEEEEEDaRKT_ENKUlRKT_E_clIS6_EEDaSD_,($_ZN7cutlass13device_kernelIN5flash19enable_sm80_to_sm89INS1_16FlashAttnBwdSm80INS1_25CollectiveMainloopBwdSm80ILi2ELi2EN4cute5tupleIJNS5_1CILi128EEES8_NS7_ILi64EEEEEENS_10bfloat16_tEfNS_4arch4Sm80ELb1ELb0ELb1ELb0ELb1ELb0ELb0ELb0ELi2ELi4ELi4ELi4ELb0EEENS1_21CollectiveEpilogueBwdISA_SB_SD_Li256ELb0ELb0ELi2EEENS1_25SingleTileBwdLPTSchedulerILb0ELi128ELb1EEEEEEEEEvNT_6ParamsE$_ZZN4cute16flatten_to_tupleINS_5tupleIJNS_1CILi1024EEENS1_IJiiEEEEEEEEDaRKT_ENKUlRKT_E_clIS4_EEDaSB_ - $_ZN7cutlass13device_kernelIN5flash19enable_sm80_to_sm89INS1_16FlashAttnBwdSm80INS1_25CollectiveMainloopBwdSm80ILi2ELi2EN4cute5tupleIJNS5_1CILi128EEES8_NS7_ILi64EEEEEENS_10bfloat16_tEfNS_4arch4Sm80ELb1ELb0ELb1ELb0ELb1ELb0ELb0ELb0ELi2ELi4ELi4ELi4ELb0EEENS1_21CollectiveEpilogueBwdISA_SB_SD_Li256ELb0ELb0ELi2EEENS1_25SingleTileBwdLPTSchedulerILb0ELi128ELb1EEEEEEEEEvNT_6ParamsE$_ZZN4cute16flatten_to_tupleINS_5tupleIJNS_1CILi0EEENS1_IJNS2_ILi1EEENS2_ILi512EEEiEEEEEEEEDaRKT_ENKUlRKT_E_clIS6_EEDaSD_)
$_ZN7cutlass13device_kernelIN5flash19enable_sm80_to_sm89INS1_16FlashAttnBwdSm80INS1_25CollectiveMainloopBwdSm80ILi2ELi2EN4cute5tupleIJNS5_1CILi128EEES8_NS7_ILi64EEEEEENS_10bfloat16_tEfNS_4arch4Sm80ELb1ELb0ELb1ELb0ELb1ELb0ELb0ELb0ELi2ELi4ELi4ELi4ELb0EEENS1_21CollectiveEpilogueBwdISA_SB_SD_Li256ELb0ELb0ELi2EEENS1_25SingleTileBwdLPTSchedulerILb0ELi128ELb1EEEEEEEEEvNT_6ParamsE$_ZZN4cute16flatten_to_tupleINS_5tupleIJNS_1CILi0EEENS1_IJNS2_ILi1EEENS2_ILi512EEEiEEEEEEEEDaRKT_ENKUlRKT_E_clIS6_EEDaSD_:
[----:B------:R-:W-:Y:S02]  /*d3d0*/  MOV R8, R2 ;  /* 0x0000000200087202 */ /* 0x000fe40000000f00 */
[----:B------:R-:W-:-:S04]  /*d3e0*/  MOV R9, 0x0 ;  /* 0x0000000000097802 */ /* 0x000fc80000000f00 */
[----:B------:R-:W-:Y:S05]  /*d3f0*/  RET.REL.NODEC R8 `(_ZN7cutlass13device_kernelIN5flash19enable_sm80_to_sm89INS1_16FlashAttnBwdSm80INS1_25CollectiveMainloopBwdSm80ILi2ELi2EN4cute5tupleIJNS5_1CILi128EEES8_NS7_ILi64EEEEEENS_10bfloat16_tEfNS_4arch4Sm80ELb1ELb0ELb1ELb0ELb1ELb0ELb0ELb0ELi2ELi4ELi4ELi4ELb0EEENS1_21CollectiveEpilogueBwdISA_SB_SD_Li256ELb0ELb0ELi2EEENS1_25SingleTileBwdLPTSchedulerILb0ELi128ELb1EEEEEEEEEvNT_6ParamsE) ;  /* 0xffff2c0008007950 */ /* 0x000fea0003c3ffff */
        .type           $_ZN7cutlass13device_kernelIN5flash19enable_sm80_to_sm89INS1_16FlashAttnBwdSm80INS1_25CollectiveMainloopBwdSm80ILi2ELi2EN4cute5tupleIJNS5_1CILi128EEES8_NS7_ILi64EEEEEENS_10bfloat16_tEfNS_4arch4Sm80ELb1ELb0ELb1ELb0ELb1ELb0ELb0ELb0ELi2ELi4ELi4ELi4ELb0EEENS1_21CollectiveEpilogueBwdISA_SB_SD_Li256ELb0ELb0ELi2EEENS1_25SingleTileBwdLPTSchedulerILb0ELi128ELb1EEEEEEEEEvNT_6ParamsE$_ZZN4cute16flatten_to_tupleINS_5tupleIJNS_1CILi1024EEENS1_IJiiEEEEEEEEDaRKT_ENKUlRKT_E_clIS4_EEDaSB_,@function
        .size           $_ZN7cutlass13device_kernelIN5flash19enable_sm80_to_sm89INS1_16FlashAttnBwdSm80INS1_25CollectiveMainloopBwdSm80ILi2ELi2EN4cute5tupleIJNS5_1CILi128EEES8_NS7_ILi64EEEEEENS_10bfloat16_tEfNS_4arch4Sm80ELb1ELb0ELb1ELb0ELb1ELb0ELb0ELb0ELi2ELi4ELi4ELi4ELb0EEENS1_21CollectiveEpilogueBwdISA_SB_SD_Li256ELb0ELb0ELi2EEENS1_25SingleTileBwdLPTSchedulerILb0ELi128ELb1EEEEEEEEEvNT_6ParamsE$_ZZN4cute16flatten_to_tupleINS_5tupleIJNS_1CILi1024EEENS1_IJiiEEEEEEEEDaRKT_ENKUlRKT_E_clIS4_EEDaSB_,($_ZN7cutlass13device_kernelIN5flash19enable_sm80_to_sm89INS1_16FlashAttnBwdSm80INS1_25CollectiveMainloopBwdSm80ILi2ELi2EN4cute5tupleIJNS5_1CILi128EEES8_NS7_ILi64EEEEEENS_10bfloat16_tEfNS_4arch4Sm80ELb1ELb0ELb1ELb0ELb1ELb0ELb0ELb0ELi2ELi4ELi4ELi4ELb0EEENS1_21CollectiveEpilogueBwdISA_SB_SD_Li256ELb0ELb0ELi2EEENS1_25SingleTileBwdLPTSchedulerILb0ELi128ELb1EEEEEEEEEvNT_6ParamsE$_ZZN4cute16flatten_to_tupleINS_5tupleIJNS_1CILi4096EEENS1_IJNS1_IJiiEEENS2_ILi8192EEEEEEEEEEEDaRKT_ENKUlRKT_E_clIS6_EEDaSD_ - $_ZN7cutlass13device_kernelIN5flash19enable_sm80_to_sm89INS1_16FlashAttnBwdSm80INS1_25CollectiveMainloopBwdSm80ILi2ELi2EN4cute5tupleIJNS5_1CILi128EEES8_NS7_ILi64EEEEEENS_10bfloat16_tEfNS_4arch4Sm80ELb1ELb0ELb1ELb0ELb1ELb0ELb0ELb0ELi2ELi4ELi4ELi4ELb0EEENS1_21CollectiveEpilogueBwdISA_SB_SD_Li256ELb0ELb0ELi2EEENS1_25SingleTileBwdLPTSchedulerILb0ELi128ELb1EEEEEEEEEvNT_6ParamsE$_ZZN4cute16flatten_to_tupleINS_5tupleIJNS_1CILi1024EEENS1_IJiiEEEEEEEEDaRKT_ENKUlRKT_E_clIS4_EEDaSB_)
$_ZN7cutlass13device_kernelIN5flash19enable_sm80_to_sm89INS1_16FlashAttnBwdSm80INS1_25CollectiveMainloopBwdSm80ILi2ELi2EN4cute5tupleIJNS5_1CILi128EEES8_NS7_ILi64EEEEEENS_10bfloat16_tEfNS_4arch4Sm80ELb1ELb0ELb1ELb0ELb1ELb0ELb0ELb0ELi2ELi4ELi4ELi4ELb0EEENS1_21CollectiveEpilogueBwdISA_SB_SD_Li256ELb0ELb0ELi2EEENS1_25SingleTileBwdLPTSchedulerILb0ELi128ELb1EEEEEEEEEvNT_6ParamsE$_ZZN4cute16flatten_to_tupleINS_5tupleIJNS_1CILi1024EEENS1_IJiiEEEEEEEEDaRKT_ENKUlRKT_E_clIS4_EEDaSB_:
[----:B------:R-:W-:-:S04]  /*d400*/  MOV R5, 0x0 ;  /* 0x0000000000057802 */ /* 0x000fc80000000f00 */
[----:B------:R-:W-:Y:S05]  /*d410*/  RET.REL.NODEC R4 `(_ZN7cutlass13device_kernelIN5flash19enable_sm80_to_sm89INS1_16FlashAttnBwdSm80INS1_25CollectiveMainloopBwdSm80ILi2ELi2EN4cute5tupleIJNS5_1CILi128EEES8_NS7_ILi64EEEEEENS_10bfloat16_tEfNS_4arch4Sm80ELb1ELb0ELb1ELb0ELb1ELb0ELb0ELb0ELi2ELi4ELi4ELi4ELb0EEENS1_21CollectiveEpilogueBwdISA_SB_SD_Li256ELb0ELb0ELi2EEENS1_25SingleTileBwdLPTSchedulerILb0ELi128ELb1EEEEEEEEEvNT_6ParamsE) ;  /* 0xffff2be004007950 */ /* 0x000fea0003c3ffff */
        .type           $_ZN7cutlass13device_kernelIN5flash19enable_sm80_to_sm89INS1_16FlashAttnBwdSm80INS1_25CollectiveMainloopBwdSm80ILi2ELi2EN4cute5tupleIJNS5_1CILi128EEES8_NS7_ILi64EEEEEENS_10bfloat16_tEfNS_4arch4Sm80ELb1ELb0ELb1ELb0ELb1ELb0ELb0ELb0ELi2ELi4ELi4ELi4ELb0EEENS1_21CollectiveEpilogueBwdISA_SB_SD_Li256ELb0ELb0ELi2EEENS1_25SingleTileBwdLPTSchedulerILb0ELi128ELb1EEEEEEEEEvNT_6ParamsE$_ZZN4cute16flatten_to_tupleINS_5tupleIJNS_1CILi4096EEENS1_IJNS1_IJiiEEENS2_ILi8192EEEEEEEEEEEDaRKT_ENKUlRKT_E_clIS6_EEDaSD_,@function
        .size           $_ZN7cutlass13device_kernelIN5flash19enable_sm80_to_sm89INS1_16FlashAttnBwdSm80INS1_25CollectiveMainloopBwdSm80ILi2ELi2EN4cute5tupleIJNS5_1CILi128EEES8_NS7_ILi64EEEEEENS_10bfloat16_tEfNS_4arch4Sm80ELb1ELb0ELb1ELb0ELb1ELb0ELb0ELb0ELi2ELi4ELi4ELi4ELb0EEENS1_21CollectiveEpilogueBwdISA_SB_SD_Li256ELb0ELb0ELi2EEENS1_25SingleTileBwdLPTSchedulerILb0ELi128ELb1EEEEEEEEEvNT_6ParamsE$_ZZN4cute16flatten_to_tupleINS_5tupleIJNS_1CILi4096EEENS1_IJNS1_IJiiEEENS2_ILi8192EEEEEEEEEEEDaRKT_ENKUlRKT_E_clIS6_EEDaSD_,($_ZN7cutlass13device_kernelIN5flash19enable_sm80_to_sm89INS1_16FlashAttnBwdSm80INS1_25CollectiveMainloopBwdSm80ILi2ELi2EN4cute5tupleIJNS5_1CILi128EEES8_NS7_ILi64EEEEEENS_10bfloat16_tEfNS_4arch4Sm80ELb1ELb0ELb1ELb0ELb1ELb0ELb0ELb0ELi2ELi4ELi4ELi4ELb0EEENS1_21CollectiveEpilogueBwdISA_SB_SD_Li256ELb0ELb0ELi2EEENS1_25SingleTileBwdLPTSchedulerILb0ELi128ELb1EEEEEEEEEvNT_6ParamsE$_ZZN4cute16flatten_to_tupleINS_5tupleIJNS_1CILi4096EEENS1_IJiiEEEEEEEEDaRKT_ENKUlRKT_E_clIS4_EEDaSB_ - $_ZN7cutlass13device_kernelIN5flash19enable_sm80_to_sm89INS1_16FlashAttnBwdSm80INS1_25CollectiveMainloopBwdSm80ILi2ELi2EN4cute5tupleIJNS5_1CILi128EEES8_NS7_ILi64EEEEEENS_10bfloat16_tEfNS_4arch4Sm80ELb1ELb0ELb1ELb0ELb1ELb0ELb0ELb0ELi2ELi4ELi4ELi4ELb0EEENS1_21CollectiveEpilogueBwdISA_SB_SD_Li256ELb0ELb0ELi2EEENS1_25SingleTileBwdLPTSchedulerILb0ELi128ELb1EEEEEEEEEvNT_6ParamsE$_ZZN4cute16flatten_to_tupleINS_5tupleIJNS_1CILi4096EEENS1_IJNS1_IJiiEEENS2_ILi8192EEEEEEEEEEEDaRKT_ENKUlRKT_E_clIS6_EEDaSD_)
$_ZN7cutlass13device_kernelIN5flash19enable_sm80_to_sm89INS1_16FlashAttnBwdSm80INS1_25CollectiveMainloopBwdSm80ILi2ELi2EN4cute5tupleIJNS5_1CILi128EEES8_NS7_ILi64EEEEEENS_10bfloat16_tEfNS_4arch4Sm80ELb1ELb0ELb1ELb0ELb1ELb0ELb0ELb0ELi2ELi4ELi4ELi4ELb0EEENS1_21CollectiveEpilogueBwdISA_SB_SD_Li256ELb0ELb0ELi2EEENS1_25SingleTileBwdLPTSchedulerILb0ELi128ELb1EEEEEEEEEvNT_6ParamsE$_ZZN4cute16flatten_to_tupleINS_5tupleIJNS_1CILi4096EEENS1_IJNS1_IJiiEEENS2_ILi8192EEEEEEEEEEEDaRKT_ENKUlRKT_E_clIS6_EEDaSD_:
[----:B------:R-:W-:-:S05]  /*d420*/  IADD3 R8, R67, -c[0x0][0x20], RZ ;  /* 0x8000080043087a10 */ /* 0x000fca0007ffe0ff */
[----:B------:R1:W5:Y:S04]  /*d430*/  LDL R2, [R8] ;  /* 0x0000000008027983 */ /* 0x0003680000100800 */
[----:B------:R1:W5:Y:S01]  /*d440*/  LDL R3, [R8+0x4] ;  /* 0x0000040008037983 */ /* 0x0003620000100800 */
[----:B------:R-:W-:Y:S02]  /*d450*/  IADD3 R5, R1, 0x1680, RZ ;  /* 0x0000168001057810 */ /* 0x000fe40007ffe0ff */
[----:B------:R-:W-:Y:S02]  /*d460*/  MOV R6, 0xd490 ;  /* 0x0000d49000067802 */ /* 0x000fe40000000f00 */
[----:B------:R-:W-:Y:S02]  /*d470*/  IADD3 R5, R5, c[0x0][0x20], RZ ;  /* 0x0000080005057a10 */ /* 0x000fe40007ffe0ff */
[----:B-1---5:R-:W-:Y:S05]  /*d480*/  CALL.REL.NOINC `($_ZN7cutlass13device_kernelIN5flash19enable_sm80_to_sm89INS1_16FlashAttnBwdSm80INS1_25CollectiveMainloopBwdSm80ILi2ELi2EN4cute5tupleIJNS5_1CILi128EEES8_NS7_ILi64EEEEEENS_10bfloat16_tEfNS_4arch4Sm80ELb1ELb0ELb1ELb0ELb1ELb0ELb0ELb0ELi2ELi4ELi4ELi4ELb0EEENS1_21CollectiveEpilogueBwdISA_SB_SD_Li256ELb0ELb0ELi2EEENS1_25SingleTileBwdLPTSchedulerILb0ELi128ELb1EEEEEEEEEvNT_6ParamsE$_ZZN4cute16flatten_to_tupleINS_5tupleIJNS1_IJiiEEENS_1CILi8192EEEEEEEEDaRKT_ENKUlRKT_E_clIS2_EEDaSB_) ;  /* 0xffffff1000007944 */ /* 0x022fea0003c3ffff */
[----:B------:R1:W-:Y:S01]  /*d490*/  STL.64 [R1+0x1680], R2 ;  /* 0x0016800201007387 */ /* 0x0003e20000100a00 */
[----:B------:R-:W-:-:S03]  /*d4a0*/  MOV R6, 0xd4c0 ;  /* 0x0000d4c000067802 */ /* 0x000fc60000000f00 */
[----:B-1----:R-:W-:Y:S05]  /*d4b0*/  CALL.REL.NOINC `($_ZN7cutlass13device_kernelIN5flash19enable_sm80_to_sm89INS1_16FlashAttnBwdSm80INS1_25CollectiveMainloopBwdSm80ILi2ELi2EN4cute5tupleIJNS5_1CILi128EEES8_NS7_ILi64EEEEEENS_10bfloat16_tEfNS_4arch4Sm80ELb1ELb0ELb1ELb0ELb1ELb0ELb0ELb0ELi2ELi4ELi4ELi4ELb0EEENS1_21CollectiveEpilogueBwdISA_SB_SD_Li256ELb0ELb0ELi2EEENS1_25SingleTileBwdLPTSchedulerILb0ELi128ELb1EEEEEEEEEvNT_6ParamsE$_ZZN4cute12filter_tupleINS_5tupleIJNS1_IJiiEEENS_1CILi8192EEEEEEZNS_16flatten_to_tupleIS5_EEDaRKT_EUlRKT_E_EEDaS9_OT0_ENKUlDpSC_E_clIJS2_NS1_IJS4_EEEEEEDaSG_) ;  /* 0xfffff01000007944 */ /* 0x002fea0003c3ffff */
[----:B------:R-:W-:-:S04]  /*d4c0*/  MOV R5, 0x0 ;  /* 0x0000000000057802 */ /* 0x000fc80000000f00 */
[----:B------:R-:W-:Y:S05]  /*d4d0*/  RET.REL.NODEC R4 `(_ZN7cutlass13device_kernelIN5flash19enable_sm80_to_sm89INS1_16FlashAttnBwdSm80INS1_25CollectiveMainloopBwdSm80ILi2ELi2EN4cute5tupleIJNS5_1CILi128EEES8_NS7_ILi64EEEEEENS_10bfloat16_tEfNS_4arch4Sm80ELb1ELb0ELb1ELb0ELb1ELb0ELb0ELb0ELi2ELi4ELi4ELi4ELb0EEENS1_21CollectiveEpilogueBwdISA_SB_SD_Li256ELb0ELb0ELi2EEENS1_25SingleTileBwdLPTSchedulerILb0ELi128ELb1EEEEEEEEEvNT_6ParamsE) ;  /* 0xffff2b2004007950 */ /* 0x000fea0003c3ffff */
        .type           $_ZN7cutlass13device_kernelIN5flash19enable_sm80_to_sm89INS1_16FlashAttnBwdSm80INS1_25CollectiveMainloopBwdSm80ILi2ELi2EN4cute5tupleIJNS5_1CILi128EEES8_NS7_ILi64EEEEEENS_10bfloat16_tEfNS_4arch4Sm80ELb1ELb0ELb1ELb0ELb1ELb0ELb0ELb0ELi2ELi4ELi4ELi4ELb0EEENS1_21CollectiveEpilogueBwdISA_SB_SD_Li256ELb0ELb0ELi2EEENS1_25SingleTileBwdLPTSchedulerILb0ELi128ELb1EEEEEEEEEvNT_6ParamsE$_ZZN4cute16flatten_to_tupleINS_5tupleIJNS_1CILi4096EEENS1_IJiiEEEEEEEEDaRKT_ENKUlRKT_E_clIS4_EEDaSB_,@function
        .size           $_ZN7cutlass13device_kernelIN5flash19enable_sm80_to_sm89INS1_16FlashAttnBwdSm80INS1_25CollectiveMainloopBwdSm80ILi2ELi2EN4cute5tupleIJNS5_1CILi128EEES8_NS7_ILi64EEEEEENS_10bfloat16_tEfNS_4arch4Sm80ELb1ELb0ELb1ELb0ELb1ELb0ELb0ELb0ELi2ELi4ELi4ELi4ELb0EEENS1_21CollectiveEpilogueBwdISA_SB_SD_Li256ELb0ELb0ELi2EEENS1_25SingleTileBwdLPTSchedulerILb0ELi128ELb1EEEEEEEEEvNT_6ParamsE$_ZZN4cute16flatten_to_tupleINS_5tupleIJNS_1CILi4096EEENS1_IJiiEEEEEEEEDaRKT_ENKUlRKT_E_clIS4_EEDaSB_,($_ZN7cutlass13device_kernelIN5flash19enable_sm80_to_sm89INS1_16FlashAttnBwdSm80INS1_25CollectiveMainloopBwdSm80ILi2ELi2EN4cute5tupleIJNS5_1CILi128EEES8_NS7_ILi64EEEEEENS_10bfloat16_tEfNS_4arch4Sm80ELb1ELb0ELb1ELb0ELb1ELb0ELb0ELb0ELi2ELi4ELi4ELi4ELb0EEENS1_21CollectiveEpilogueBwdISA_SB_SD_Li256ELb0ELb0ELi2EEENS1_25SingleTileBwdLPTSchedulerILb0ELi128ELb1EEEEEEEEEvNT_6ParamsE$_ZZN4cute19as_arithmetic_tupleINS_15ArithmeticTupleIJiiEEEEEDaRKT_ENKUlDpRKT_E_clIJiiEEEDaS9_ - $_ZN7cutlass13device_kernelIN5flash19enable_sm80_to_sm89INS1_16FlashAttnBwdSm80INS1_25CollectiveMainloopBwdSm80ILi2ELi2EN4cute5tupleIJNS5_1CILi128EEES8_NS7_ILi64EEEEEENS_10bfloat16_tEfNS_4arch4Sm80ELb1ELb0ELb1ELb0ELb1ELb0ELb0ELb0ELi2ELi4ELi4ELi4ELb0EEENS1_21CollectiveEpilogueBwdISA_SB_SD_Li256ELb0ELb0ELi2EEENS1_25SingleTileBwdLPTSchedulerILb0ELi128ELb1EEEEEEEEEvNT_6ParamsE$_ZZN4cute16flatten_to_tupleINS_5tupleIJNS_1CILi4096EEENS1_IJiiEEEEEEEEDaRKT_ENKUlRKT_E_clIS4_EEDaSB_)
$_ZN7cutlass13device_kernelIN5flash19enable_sm80_to_sm89INS1_16FlashAttnBwdSm80INS1_25CollectiveMainloopBwdSm80ILi2ELi2EN4cute5tupleIJNS5_1CILi128EEES8_NS7_ILi64EEEEEENS_10bfloat16_tEfNS_4arch4Sm80ELb1ELb0ELb1ELb0ELb1ELb0ELb0ELb0ELi2ELi4ELi4ELi4ELb0EEENS1_21CollectiveEpilogueBwdISA_SB_SD_Li256ELb0ELb0ELi2EEENS1_25SingleTileBwdLPTSchedulerILb0ELi128ELb1EEEEEEEEEvNT_6ParamsE$_ZZN4cute16flatten_to_tupleINS_5tupleIJNS_1CILi4096EEENS1_IJiiEEEEEEEEDaRKT_ENKUlRKT_E_clIS4_EEDaSB_:
[----:B------:R-:W-:-:S04]  /*d4e0*/  MOV R5, 0x0 ;  /* 0x0000000000057802 */ /* 0x000fc80000000f00 */
[----:B------:R-:W-:Y:S05]  /*d4f0*/  RET.REL.NODEC R4 `(_ZN7cutlass13device_kernelIN5flash19enable_sm80_to_sm89INS1_16FlashAttnBwdSm80INS1_25CollectiveMainloopBwdSm80ILi2ELi2EN4cute5tupleIJNS5_1CILi128EEES8_NS7_ILi64EEEEEENS_10bfloat16_tEfNS_4arch4Sm80ELb1ELb0ELb1ELb0ELb1ELb0ELb0ELb0ELi2ELi4ELi4ELi4ELb0EEENS1_21CollectiveEpilogueBwdISA_SB_SD_Li256ELb0ELb0ELi2EEENS1_25SingleTileBwdLPTSchedulerILb0ELi128ELb1EEEEEEEEEvNT_6ParamsE) ;  /* 0xffff2b0004007950 */ /* 0x000fea0003c3ffff */
        .type           $_ZN7cutlass13device_kernelIN5flash19enable_sm80_to_sm89INS1_16FlashAttnBwdSm80INS1_25CollectiveMainloopBwdSm80ILi2ELi2EN4cute5tupleIJNS5_1CILi128EEES8_NS7_ILi64EEEEEENS_10bfloat16_tEfNS_4arch4Sm80ELb1ELb0ELb1ELb0ELb1ELb0ELb0ELb0ELi2ELi4ELi4ELi4ELb0EEENS1_21CollectiveEpilogueBwdISA_SB_SD_Li256ELb0ELb0ELi2EEENS1_25SingleTileBwdLPTSchedulerILb0ELi128ELb1EEEEEEEEEvNT_6ParamsE$_ZZN4cute19as_arithmetic_tupleINS_15ArithmeticTupleIJiiEEEEEDaRKT_ENKUlDpRKT_E_clIJiiEEEDaS9_,@function
        .size           $_ZN7cutlass13device_kernelIN5flash19enable_sm80_to_sm89INS1_16FlashAttnBwdSm80INS1_25CollectiveMainloopBwdSm80ILi2ELi2EN4cute5tupleIJNS5_1CILi128EEES8_NS7_ILi64EEEEEENS_10bfloat16_tEfNS_4arch4Sm80ELb1ELb0ELb1ELb0ELb1ELb0ELb0ELb0ELi2ELi4ELi4ELi4ELb0EEENS1_21CollectiveEpilogueBwdISA_SB_SD_Li256ELb0ELb0ELi2EEENS1_25SingleTileBwdLPTSchedulerILb0ELi128ELb1EEEEEEEEEvNT_6ParamsE$_ZZN4cute19as_arithmetic_tupleINS_15ArithmeticTupleIJiiEEEEEDaRKT_ENKUlDpRKT_E_clIJiiEEEDaS9_,($_ZN7cutlass13device_kernelIN5flash19enable_sm80_to_sm89INS1_16FlashAttnBwdSm80INS1_25CollectiveMainloopBwdSm80ILi2ELi2EN4cute5tupleIJNS5_1CILi128EEES8_NS7_ILi64EEEEEENS_10bfloat16_tEfNS_4arch4Sm80ELb1ELb0ELb1ELb0ELb1ELb0ELb0ELb0ELi2ELi4ELi4ELi4ELb0EEENS1_21CollectiveEpilogueBwdISA_SB_SD_Li256ELb0ELb0ELi2EEENS1_25SingleTileBwdLPTSchedulerILb0ELi128ELb1EEEEEEEEEvNT_6ParamsE$_ZZN4cute19as_arithmetic_tupleINS_15ArithmeticTupleIJiiEEEEEDaRKT_ENKUlRKT_E_clIiEEDaS8_ - $_ZN7cutlass13device_kernelIN5flash19enable_sm80_to_sm89INS1_16FlashAttnBwdSm80INS1_25CollectiveMainloopBwdSm80ILi2ELi2EN4cute5tupleIJNS5_1CILi128EEES8_NS7_ILi64EEEEEENS_10bfloat16_tEfNS_4arch4Sm80ELb1ELb0ELb1ELb0ELb1ELb0ELb0ELb0ELi2ELi4ELi4ELi4ELb0EEENS1_21CollectiveEpilogueBwdISA_SB_SD_Li256ELb0ELb0ELi2EEENS1_25SingleTileBwdLPTSchedulerILb0ELi128ELb1EEEEEEEEEvNT_6ParamsE$_ZZN4cute19as_arithmetic_tupleINS_15ArithmeticTupleIJiiEEEEEDaRKT_ENKUlDpRKT_E_clIJiiEEEDaS9_)
$_ZN7cutlass13device_kernelIN5flash19enable_sm80_to_sm89INS1_16FlashAttnBwdSm80INS1_25CollectiveMainloopBwdSm80ILi2ELi2EN4cute5tupleIJNS5_1CILi128EEES8_NS7_ILi64EEEEEENS_10bfloat16_tEfNS_4arch4Sm80ELb1ELb0ELb1ELb0ELb1ELb0ELb0ELb0ELi2ELi4ELi4ELi4ELb0EEENS1_21CollectiveEpilogueBwdISA_SB_SD_Li256ELb0ELb0ELi2EEENS1_25SingleTileBwdLPTSchedulerILb0ELi128ELb1EEEEEEEEEvNT_6ParamsE$_ZZN4cute19as_arithmetic_tupleINS_15ArithmeticTupleIJiiEEEEEDaRKT_ENKUlDpRKT_E_clIJiiEEEDaS9_:
[----:B------:R-:W-:Y:S01]  /*d500*/  IADD3 R3, R1, 0x1688, RZ ;  /* 0x0000168801037810 */ /* 0x000fe20007ffe0ff */
[----:B------:R-:W-:Y:S01]  /*d510*/  IMAD.MOV.U32 R2, RZ, RZ, R11 ;  /* 0x000000ffff027224 */ /* 0x000fe200078e000b */
[----:B------:R-:W-:Y:S02]  /*d520*/  MOV R6, 0xd550 ;  /* 0x0000d55000067802 */ /* 0x000fe40000000f00 */
[----:B------:R-:W-:Y:S02]  /*d530*/  IADD3 R3, R3, c[0x0][0x20], RZ ;  /* 0x0000080003037a10 */ /* 0x000fe40007ffe0ff */
[----:B------:R-:W-:Y:S05]  /*d540*/  CALL.REL.NOINC `($_ZN7cutlass13device_kernelIN5flash19enable_sm80_to_sm89INS1_16FlashAttnBwdSm80INS1_25CollectiveMainloopBwdSm80ILi2ELi2EN4cute5tupleIJNS5_1CILi128EEES8_NS7_ILi64EEEEEENS_10bfloat16_tEfNS_4arch4Sm80ELb1ELb0ELb1ELb0ELb1ELb0ELb0ELb0ELi2ELi4ELi4ELi4ELb0EEENS1_21CollectiveEpilogueBwdISA_SB_SD_Li256ELb0ELb0ELi2EEENS1_25SingleTileBwdLPTSchedulerILb0ELi128ELb1EEEEEEEEEvNT_6ParamsE$_ZN4cute5tupleIJiiEEC2ERKiS3_) ;  /* 0xffffea4000007944 */ /* 0x000fea0003c3ffff */
[----:B------:R1:W5:Y:S01]  /*d550*/  LDL.64 R2, [R1+0x1688] ;  /* 0x0016880001027983 */ /* 0x0003620000100a00 */
[----:B------:R-:W-:-:S04]  /*d560*/  MOV R87, 0x0 ;  /* 0x0000000000577802 */ /* 0x000fc80000000f00 */
[----:B------:R-:W-:Y:S05]  /*d570*/  RET.REL.NODEC R86 `(_ZN7cutlass13device_kernelIN5flash19enable_sm80_to_sm89INS1_16FlashAttnBwdSm80INS1_25CollectiveMainloopBwdSm80ILi2ELi2EN4cute5tupleIJNS5_1CILi128EEES8_NS7_ILi64EEEEEENS_10bfloat16_tEfNS_4arch4Sm80ELb1ELb0ELb1ELb0ELb1ELb0ELb0ELb0ELi2ELi4ELi4ELi4ELb0EEENS1_21CollectiveEpilogueBwdISA_SB_SD_Li256ELb0ELb0ELi2EEENS1_25SingleTileBwdLPTSchedulerILb0ELi128ELb1EEEEEEEEEvNT_6ParamsE) ;  /* 0xffff2a8056007950 */ /* 0x000fea0003c3ffff */
        .type           $_ZN7cutlass13device_kernelIN5flash19enable_sm80_to_sm89INS1_16FlashAttnBwdSm80INS1_25CollectiveMainloopBwdSm80ILi2ELi2EN4cute5tupleIJNS5_1CILi128EEES8_NS7_ILi64EEEEEENS_10bfloat16_tEfNS_4arch4Sm80ELb1ELb0ELb1ELb0ELb1ELb0ELb0ELb0ELi2ELi4ELi4ELi4ELb0EEENS1_21CollectiveEpilogueBwdISA_SB_SD_Li256ELb0ELb0ELi2EEENS1_25SingleTileBwdLPTSchedulerILb0ELi128ELb1EEEEEEEEEvNT_6ParamsE$_ZZN4cute19as_arithmetic_tupleINS_15ArithmeticTupleIJiiEEEEEDaRKT_ENKUlRKT_E_clIiEEDaS8_,@function
        .size           $_ZN7cutlass13device_kernelIN5flash19enable_sm80_to_sm89INS1_16FlashAttnBwdSm80INS1_25CollectiveMainloopBwdSm80ILi2ELi2EN4cute5tupleIJNS5_1CILi128EEES8_NS7_ILi64EEEEEENS_10bfloat16_tEfNS_4arch4Sm80ELb1ELb0ELb1ELb0ELb1ELb0ELb0ELb0ELi2ELi4ELi4ELi4ELb0EEENS1_21CollectiveEpilogueBwdISA_SB_SD_Li256ELb0ELb0ELi2EEENS1_25SingleTileBwdLPTSchedulerILb0ELi128ELb1EEEEEEEEEvNT_6ParamsE$_ZZN4cute19as_arithmetic_tupleINS_15ArithmeticTupleIJiiEEEEEDaRKT_ENKUlRKT_E_clIiEEDaS8_,($_ZN7cutlass13device_kernelIN5flash19enable_sm80_to_sm89INS1_16FlashAttnBwdSm80INS1_25CollectiveMainloopBwdSm80ILi2ELi2EN4cute5tupleIJNS5_1CILi128EEES8_NS7_ILi64EEEEEENS_10bfloat16_tEfNS_4arch4Sm80ELb1ELb0ELb1ELb0ELb1ELb0ELb0ELb0ELi2ELi4ELi4ELi4ELb0EEENS1_21CollectiveEpilogueBwdISA_SB_SD_Li256ELb0ELb0ELi2EEENS1_25SingleTileBwdLPTSchedulerILb0ELi128ELb1EEEEEEEEEvNT_6ParamsE$_ZZN4cute4diceINS_5tupleIJNS1_IJiNS1_IJiNS_1CILi0EEEEEEEEENS1_IJNS_10UnderscoreENS1_IJS6_S6_EEEEEEEEES9_EEDaRKT_RKT0_ENKUlRKT_RKT0_E_clIS5_S5_EEDaSI_SL_ - $_ZN7cutlass13device_kernelIN5flash19enable_sm80_to_sm89INS1_16FlashAttnBwdSm80INS1_25CollectiveMainloopBwdSm80ILi2ELi2EN4cute5tupleIJNS5_1CILi128EEES8_NS7_ILi64EEEEEENS_10bfloat16_tEfNS_4arch4Sm80ELb1ELb0ELb1ELb0ELb1ELb0ELb0ELb0ELi2ELi4ELi4ELi4ELb0EEENS1_21CollectiveEpilogueBwdISA_SB_SD_Li256ELb0ELb0ELi2EEENS1_25SingleTileBwdLPTSchedulerILb0ELi128ELb1EEEEEEEEEvNT_6ParamsE$_ZZN4cute19as_arithmetic_tupleINS_15ArithmeticTupleIJiiEEEEEDaRKT_ENKUlRKT_E_clIiEEDaS8_)
$_ZN7cutlass13device_kernelIN5flash19enable_sm80_to_sm89INS1_16FlashAttnBwdSm80INS1_25CollectiveMainloopBwdSm80ILi2ELi2EN4cute5tupleIJNS5_1CILi128EEES8_NS7_ILi64EEEEEENS_10bfloat16_tEfNS_4arch4Sm80ELb1ELb0ELb1ELb0ELb1ELb0ELb0ELb0ELi2ELi4ELi4ELi4ELb0EEENS1_21CollectiveEpilogueBwdISA_SB_SD_Li256ELb0ELb0ELi2EEENS1_25SingleTileBwdLPTSchedulerILb0ELi128ELb1EEEEEEEEEvNT_6ParamsE$_ZZN4cute19as_arithmetic_tupleINS_15ArithmeticTupleIJiiEEEEEDaRKT_ENKUlRKT_E_clIiEEDaS8_:
[----:B------:R-:W-:Y:S02]  /*d580*/  MOV R6, R8 ;  /* 0x0000000800067202 */ /* 0x000fe40000000f00 */
[----:B------:R-:W-:Y:S02]  /*d590*/  MOV R8, R2 ;  /* 0x0000000200087202 */ /* 0x000fe40000000f00 */
[----:B------:R-:W-:-:S04]  /*d5a0*/  MOV R9, 0x0 ;  /* 0x0000000000097802 */ /* 0x000fc80000000f00 */
[----:B------:R-:W-:Y:S05]  /*d5b0*/  RET.REL.NODEC R8 `(_ZN7cutlass13device_kernelIN5flash19enable_sm80_to_sm89INS1_16FlashAttnBwdSm80INS1_25CollectiveMainloopBwdSm80ILi2ELi2EN4cute5tupleIJNS5_1CILi128EEES8_NS7_ILi64EEEEEENS_10bfloat16_tEfNS_4arch4Sm80ELb1ELb0ELb1ELb0ELb1ELb0ELb0ELb0ELi2ELi4ELi4ELi4ELb0EEENS1_21CollectiveEpilogueBwdISA_SB_SD_Li256ELb0ELb0ELi2EEENS1_25SingleTileBwdLPTSchedulerILb0ELi128ELb1EEEEEEEEEvNT_6ParamsE) ;  /* 0xffff2a4008007950 */ /* 0x000fea0003c3ffff */
        .type           $_ZN7cutlass13device_kernelIN5flash19enable_sm80_to_sm89INS1_16FlashAttnBwdSm80INS1_25CollectiveMainloopBwdSm80ILi2ELi2EN4cute5tupleIJNS5_1CILi128EEES8_NS7_ILi64EEEEEENS_10bfloat16_tEfNS_4arch4Sm80ELb1ELb0ELb1ELb0ELb1ELb0ELb0ELb0ELi2ELi4ELi4ELi4ELb0EEENS1_21CollectiveEpilogueBwdISA_SB_SD_Li256ELb0ELb0ELi2EEENS1_25SingleTileBwdLPTSchedulerILb0ELi128ELb1EEEEEEEEEvNT_6ParamsE$_ZZN4cute4diceINS_5tupleIJNS1_IJiNS1_IJiNS_1CILi0EEEEEEEEENS1_IJNS_10UnderscoreENS1_IJS6_S6_EEEEEEEEES9_EEDaRKT_RKT0_ENKUlRKT_RKT0_E_clIS5_S5_EEDaSI_SL_,@function
        .size           $_ZN7cutlass13device_kernelIN5flash19enable_sm80_to_sm89INS1_16FlashAttnBwdSm80INS1_25CollectiveMainloopBwdSm80ILi2ELi2EN4cute5tupleIJNS5_1CILi128EEES8_NS7_ILi64EEEEEENS_10bfloat16_tEfNS_4arch4Sm80ELb1ELb0ELb1ELb0ELb1ELb0ELb0ELb0ELi2ELi4ELi4ELi4ELb0EEENS1_21CollectiveEpilogueBwdISA_SB_SD_Li256ELb0ELb0ELi2EEENS1_25SingleTileBwdLPTSchedulerILb0ELi128ELb1EEEEEEEEEvNT_6ParamsE$_ZZN4cute4diceINS_5tupleIJNS1_IJiNS1_IJiNS_1CILi0EEEEEEEEENS1_IJNS_10UnderscoreENS1_IJS6_S6_EEEEEEEEES9_EEDaRKT_RKT0_ENKUlRKT_RKT0_E_clIS5_S5_EEDaSI_SL_,($_ZN7cutlass13device_kernelIN5flash19enable_sm80_to_sm89INS1_16FlashAttnBwdSm80INS1_25CollectiveMainloopBwdSm80ILi2ELi2EN4cute5tupleIJNS5_1CILi128EEES8_NS7_ILi64EEEEEENS_10bfloat16_tEfNS_4arch4Sm80ELb1ELb0ELb1ELb0ELb1ELb0ELb0ELb0ELi2ELi4ELi4ELi4ELb0EEENS1_21CollectiveEpilogueBwdISA_SB_SD_Li256ELb0ELb0ELi2EEENS1_25SingleTileBwdLPTSchedulerILb0ELi128ELb1EEEEEEEEEvNT_6ParamsE$_ZZN4cute4takeILi1ELi2ENS_5tupleIJNS1_IJNS_1CILi1EEENS2_ILi0EEEEEEiEEEEEDaRKT1_ENKUlDpRKT_E_clIJiEEEDaSD_ - $_ZN7cutlass13device_kernelIN5flash19enable_sm80_to_sm89INS1_16FlashAttnBwdSm80INS1_25CollectiveMainloopBwdSm80ILi2ELi2EN4cute5tupleIJNS5_1CILi128EEES8_NS7_ILi64EEEEEENS_10bfloat16_tEfNS_4arch4Sm80ELb1ELb0ELb1ELb0ELb1ELb0ELb0ELb0ELi2ELi4ELi4ELi4ELb0EEENS1_21CollectiveEpilogueBwdISA_SB_SD_Li256ELb0ELb0ELi2EEENS1_25SingleTileBwdLPTSchedulerILb0ELi128ELb1EEEEEEEEEvNT_6ParamsE$_ZZN4cute4diceINS_5tupleIJNS1_IJiNS1_IJiNS_1CILi0EEEEEEEEENS1_IJNS_10UnderscoreENS1_IJS6_S6_EEEEEEEEES9_EEDaRKT_RKT0_ENKUlRKT_RKT0_E_clIS5_S5_EEDaSI_SL_)
$_ZN7cutlass13device_kernelIN5flash19enable_sm80_to_sm89INS1_16FlashAttnBwdSm80INS1_25CollectiveMainloopBwdSm80ILi2ELi2EN4cute5tupleIJNS5_1CILi128EEES8_NS7_ILi64EEEEEENS_10bfloat16_tEfNS_4arch4Sm80ELb1ELb0ELb1ELb0ELb1ELb0ELb0ELb0ELi2ELi4ELi4ELi4ELb0EEENS1_21CollectiveEpilogueBwdISA_SB_SD_Li256ELb0ELb0ELi2EEENS1_25SingleTileBwdLPTSchedulerILb0ELi128ELb1EEEEEEEEEvNT_6ParamsE$_ZZN4cute4diceINS_5tupleIJNS1_IJiNS1_IJiNS_1CILi0EEEEEEEEENS1_IJNS_10UnderscoreENS1_IJS6_S6_EEEEEEEEES9_EEDaRKT_RKT0_ENKUlRKT_RKT0_E_clIS5_S5_EEDaSI_SL_:
[----:B------:R-:W-:-:S05]  /*d5c0*/  IADD3 R6, R2, -c[0x0][0x20], RZ ;  /* 0x8000080002067a10 */ /* 0x000fca0007ffe0ff */
[----:B------:R1:W5:Y:S01]  /*d5d0*/  LDL R3, [R6] ;  /* 0x0000000006037983 */ /* 0x0003620000100800 */
[----:B------:R-:W-:Y:S02]  /*d5e0*/  IADD3 R5, R1, 0x1680, RZ ;  /* 0x0000168001057810 */ /* 0x000fe40007ffe0ff */
[----:B------:R-:W-:Y:S02]  /*d5f0*/  MOV R10, 0xd620 ;  /* 0x0000d620000a7802 */ /* 0x000fe40000000f00 */
[----:B------:R-:W-:Y:S02]  /*d600*/  IADD3 R5, R5, c[0x0][0x20], RZ ;  /* 0x0000080005057a10 */ /* 0x000fe40007ffe0ff */
[----:B-1---5:R-:W-:Y:S05]  /*d610*/  CALL.REL.NOINC `($_ZN7cutlass13device_kernelIN5flash19enable_sm80_to_sm89INS1_16FlashAttnBwdSm80INS1_25CollectiveMainloopBwdSm80ILi2ELi2EN4cute5tupleIJNS5_1CILi128EEES8_NS7_ILi64EEEEEENS_10bfloat16_tEfNS_4arch4Sm80ELb1ELb0ELb1ELb0ELb1ELb0ELb0ELb0ELi2ELi4ELi4ELi4ELb0EEENS1_21CollectiveEpilogueBwdISA_SB_SD_Li256ELb0ELb0ELi2EEENS1_25SingleTileBwdLPTSchedulerILb0ELi128ELb1EEEEEEEEEvNT_6ParamsE$_ZZN4cute6detail9lift_diceINS_5tupleIJiNS2_IJiNS_1CILi0EEEEEEEEES6_EEDaRKT_RKT0_ENKUlRKT_RKT0_E_clIiiEEDaSF_SI_) ;  /* 0x0000245000007944 */ /* 0x022fea0003c00000 */
[----:B------:R1:W5:Y:S01]  /*d620*/  LDL R3, [R6+0x4] ;  /* 0x0000040006037983 */ /* 0x0003620000100800 */
[----:B------:R-:W-:-:S03]  /*d630*/  MOV R10, 0xd650 ;  /* 0x0000d650000a7802 */ /* 0x000fc60000000f00 */
[----:B-12--5:R-:W-:Y:S05]  /*d640*/  CALL.REL.NOINC `($_ZN7cutlass13device_kernelIN5flash19enable_sm80_to_sm89INS1_16FlashAttnBwdSm80INS1_25CollectiveMainloopBwdSm80ILi2ELi2EN4cute5tupleIJNS5_1CILi128EEES8_NS7_ILi64EEEEEENS_10bfloat16_tEfNS_4arch4Sm80ELb1ELb0ELb1ELb0ELb1ELb0ELb0ELb0ELi2ELi4ELi4ELi4ELb0EEENS1_21CollectiveEpilogueBwdISA_SB_SD_Li256ELb0ELb0ELi2EEENS1_25SingleTileBwdLPTSchedulerILb0ELi128ELb1EEEEEEEEEvNT_6ParamsE$_ZZN4cute6detail9lift_diceINS_5tupleIJiNS2_IJiNS_1CILi0EEEEEEEEES6_EEDaRKT_RKT0_ENKUlRKT_RKT0_E_clIS5_S5_EEDaSF_SI_) ;  /* 0x000023a000007944 */ /* 0x026fea0003c00000 */
[----:B------:R2:W-:Y:S01]  /*d650*/  STL [R1+0x1680], R6 ;  /* 0x0016800601007387 */ /* 0x0005e20000100800 */
[----:B------:R-:W-:-:S03]  /*d660*/  MOV R2, 0xd680 ;  /* 0x0000d68000027802 */ /* 0x000fc60000000f00 */
[----:B-12---:R-:W-:Y:S05]  /*d670*/  CALL.REL.NOINC `($_ZN7cutlass13device_kernelIN5flash19enable_sm80_to_sm89INS1_16FlashAttnBwdSm80INS1_25CollectiveMainloopBwdSm80ILi2ELi2EN4cute5tupleIJNS5_1CILi128EEES8_NS7_ILi64EEEEEENS_10bfloat16_tEfNS_4arch4Sm80ELb1ELb0ELb1ELb0ELb1ELb0ELb0ELb0ELi2ELi4ELi4ELi4ELb0EEENS1_21CollectiveEpilogueBwdISA_SB_SD_Li256ELb0ELb0ELi2EEENS1_25SingleTileBwdLPTSchedulerILb0ELi128ELb1EEEEEEEEEvNT_6ParamsE$_ZZN4cute12filter_tupleINS_5tupleIJiNS1_IJiNS_1CILi0EEEEEEEEES5_ZNS_6detail9lift_diceIS5_S5_EEDaRKT_RKT0_EUlRKT_RKT0_E_EEDaSA_SD_OT1_ENKUlDpSG_E_clIJNS1_IJiEEES4_EEEDaSN_) ;  /* 0xfffff5a000007944 */ /* 0x006fea0003c3ffff */
[----:B-----5:R-:W-:Y:S02]  /*d680*/  MOV R2, R5 ;  /* 0x0000000500027202 */ /* 0x020fe40000000f00 */
[----:B------:R-:W-:-:S04]  /*d690*/  MOV R5, 0x0 ;  /* 0x0000000000057802 */ /* 0x000fc80000000f00 */
[----:B------:R-:W-:Y:S05]  /*d6a0*/  RET.REL.NODEC R4 `(_ZN7cutlass13device_kernelIN5flash19enable_sm80_to_sm89INS1_16FlashAttnBwdSm80INS1_25CollectiveMainloopBwdSm80ILi2ELi2EN4cute5tupleIJNS5_1CILi128EEES8_NS7_ILi64EEEEEENS_10bfloat16_tEfNS_4arch4Sm80ELb1ELb0ELb1ELb0ELb1ELb0ELb0ELb0ELi2ELi4ELi4ELi4ELb0EEENS1_21CollectiveEpilogueBwdISA_SB_SD_Li256ELb0ELb0ELi2EEENS1_25SingleTileBwdLPTSchedulerILb0ELi128ELb1EEEEEEEEEvNT_6ParamsE) ;  /* 0xffff295004007950 */ /* 0x000fea0003c3ffff */
        .type           $_ZN7cutlass13device_kernelIN5flash19enable_sm80_to_sm89INS1_16FlashAttnBwdSm80INS1_25CollectiveMainloopBwdSm80ILi2ELi2EN4cute5tupleIJNS5_1CILi128EEES8_NS7_ILi64EEEEEENS_10bfloat16_tEfNS_4arch4Sm80ELb1ELb0ELb1ELb0ELb1ELb0ELb0ELb0ELi2ELi4ELi4ELi4ELb0EEENS1_21CollectiveEpilogueBwdISA_SB_SD_Li256ELb0ELb0ELi2EEENS1_25SingleTileBwdLPTSchedulerILb0ELi128ELb1EEEEEEEEEvNT_6ParamsE$_ZZN4cute4takeILi1ELi2ENS_5tupleIJNS1_IJNS_1CILi1EEENS2_ILi0EEEEEEiEEEEEDaRKT1_ENKUlDpRKT_E_clIJiEEEDaSD_,@function
        .size           $_ZN7cutlass13device_kernelIN5flash19enable_sm80_to_sm89INS1_16FlashAttnBwdSm80INS1_25CollectiveMainloopBwdSm80ILi2ELi2EN4cute5tupleIJNS5_1CILi128EEES8_NS7_ILi64EEEEEENS_10bfloat16_tEfNS_4arch4Sm80ELb1ELb0ELb1ELb0ELb1ELb0ELb0ELb0ELi2ELi4ELi4ELi4ELb0EEENS1_21CollectiveEpilogueBwdISA_SB_SD_Li256ELb0ELb0ELi2EEENS1_25SingleTileBwdLPTSchedulerILb0ELi128ELb1EEEEEEEEEvNT_6ParamsE$_ZZN4cute4takeILi1ELi2ENS_5tupleIJNS1_IJNS_1CILi1EEENS2_ILi0EEEEEEiEEEEEDaRKT1_ENKUlDpRKT_E_clIJiEEEDaSD_,($_ZN7cutlass13device_kernelIN5flash19enable_sm80_to_sm89INS1_16FlashAttnBwdSm80INS1_25CollectiveMainloopBwdSm80ILi2ELi2EN4cute5tupleIJNS5_1CILi128EEES8_NS7_ILi64EEEEEENS_10bfloat16_tEfNS_4arch4Sm80ELb1ELb0ELb1ELb0ELb1ELb0ELb0ELb0ELi2ELi4ELi4ELi4ELb0EEENS1_21CollectiveEpilogueBwdISA_SB_SD_Li256ELb0ELb0ELi2EEENS1_25SingleTileBwdLPTSchedulerILb0ELi128ELb1EEEEEEEEEvNT_6ParamsE$_ZZN4cute4takeILi1ELi3ENS_5tupleIJNS1_IJNS_1CILi1EEENS2_ILi512EEEiEEENS2_ILi4096EEENS1_IJNS1_IJiiEEENS2_ILi8192EEEEEEEEEEEDaRKT1_ENKUlDpRKT_E_clIJS6_S9_EEEDaSH_ - $_ZN7cutlass13device_kernelIN5flash19enable_sm80_to_sm89INS1_16FlashAttnBwdSm80INS1_25CollectiveMainloopBwdSm80ILi2ELi2EN4cute5tupleIJNS5_1CILi128EEES8_NS7_ILi64EEEEEENS_10bfloat16_tEfNS_4arch4Sm80ELb1ELb0ELb1ELb0ELb1ELb0ELb0ELb0ELi2ELi4ELi4ELi4ELb0EEENS1_21CollectiveEpilogueBwdISA_SB_SD_Li256ELb0ELb0ELi2EEENS1_25SingleTileBwdLPTSchedulerILb0ELi128ELb1EEEEEEEEEvNT_6ParamsE$_ZZN4cute4takeILi1ELi2ENS_5tupleIJNS1_IJNS_1CILi1EEENS2_ILi0EEEEEEiEEEEEDaRKT1_ENKUlDpRKT_E_clIJiEEEDaSD_)
$_ZN7cutlass13device_kernelIN5flash19enable_sm80_to_sm89INS1_16FlashAttnBwdSm80INS1_25CollectiveMainloopBwdSm80ILi2ELi2EN4cute5tupleIJNS5_1CILi128EEES8_NS7_ILi64EEEEEENS_10bfloat16_tEfNS_4arch4Sm80ELb1ELb0ELb1ELb0ELb1ELb0ELb0ELb0ELi2ELi4ELi4ELi4ELb0EEENS1_21CollectiveEpilogueBwdISA_SB_SD_Li256ELb0ELb0ELi2EEENS1_25SingleTileBwdLPTSchedulerILb0ELi128ELb1EEEEEEEEEvNT_6ParamsE$_ZZN4cute4takeILi1ELi2ENS_5tupleIJNS1_IJNS_1CILi1EEENS2_ILi0EEEEEEiEEEEEDaRKT1_ENKUlDpRKT_E_clIJiEEEDaSD_:
[----:B------:R-:W-:Y:S02]  /*d6b0*/  IADD3 R2, R1, 0x1680, RZ ;  /* 0x0000168001027810 */ /* 0x000fe40007ffe0ff */
[----:B------:R-:W-:Y:S02]  /*d6c0*/  MOV R8, 0xd6f0 ;  /* 0x0000d6f000087802 */ /* 0x000fe40000000f00 */
[----:B------:R-:W-:Y:S02]  /*d6d0*/  IADD3 R2, R2, c[0x0][0x20], RZ ;  /* 0x0000080002027a10 */ /* 0x000fe40007ffe0ff */
[----:B------:R-:W-:Y:S05]  /*d6e0*/  CALL.REL.NOINC `($_ZN7cutlass13device_kernelIN5flash19enable_sm80_to_sm89INS1_16FlashAttnBwdSm80INS1_25CollectiveMainloopBwdSm80ILi2ELi2EN4cute5tupleIJNS5_1CILi128EEES8_NS7_ILi64EEEEEENS_10bfloat16_tEfNS_4arch4Sm80ELb1ELb0ELb1ELb0ELb1ELb0ELb0ELb0ELi2ELi4ELi4ELi4ELb0EEENS1_21CollectiveEpilogueBwdISA_SB_SD_Li256ELb0ELb0ELi2EEENS1_25SingleTileBwdLPTSchedulerILb0ELi128ELb1EEEEEEEEEvNT_6ParamsE$_ZN4cute3eso3ESOILb0ELb1EJiEEC2ERKi) ;  /* 0xffffab6000007944 */ /* 0x000fea0003c3ffff */
[----:B-1----:R1:W5:Y:S01]  /*d6f0*/  LDL R3, [R1+0x1680] ;  /* 0x0016800001037983 */ /* 0x0023620000100800 */
[----:B------:R-:W-:-:S04]  /*d700*/  MOV R7, 0x0 ;  /* 0x0000000000077802 */ /* 0x000fc80000000f00 */
[----:B------:R-:W-:Y:S05]  /*d710*/  RET.REL.NODEC R6 `(_ZN7cutlass13device_kernelIN5flash19enable_sm80_to_sm89INS1_16FlashAttnBwdSm80INS1_25CollectiveMainloopBwdSm80ILi2ELi2EN4cute5tupleIJNS5_1CILi128EEES8_NS7_ILi64EEEEEENS_10bfloat16_tEfNS_4arch4Sm80ELb1ELb0ELb1ELb0ELb1ELb0ELb0ELb0ELi2ELi4ELi4ELi4ELb0EEENS1_21CollectiveEpilogueBwdISA_SB_SD_Li256ELb0ELb0ELi2EEENS1_25SingleTileBwdLPTSchedulerILb0ELi128ELb1EEEEEEEEEvNT_6ParamsE) ;  /* 0xffff28e006007950 */ /* 0x000fea0003c3ffff */
        .type           $_ZN7cutlass13device_kernelIN5flash19enable_sm80_to_sm89INS1_16FlashAttnBwdSm80INS1_25CollectiveMainloopBwdSm80ILi2ELi2EN4cute5tupleIJNS5_1CILi128EEES8_NS7_ILi64EEEEEENS_10bfloat16_tEfNS_4arch4Sm80ELb1ELb0ELb1ELb0ELb1ELb0ELb0ELb0ELi2ELi4ELi4ELi4ELb0EEENS1_21CollectiveEpilogueBwdISA_SB_SD_Li256ELb0ELb0ELi2EEENS1_25SingleTileBwdLPTSchedulerILb0ELi128ELb1EEEEEEEEEvNT_6ParamsE$_ZZN4cute4takeILi1ELi3ENS_5tupleIJNS1_IJNS_1CILi1EEENS2_ILi512EEEiEEENS2_ILi4096EEENS1_IJNS1_IJiiEEENS2_ILi8192EEEEEEEEEEEDaRKT1_ENKUlDpRKT_E_clIJS6_S9_EEEDaSH_,@function
        .size           $_ZN7cutlass13device_kernelIN5flash19enable_sm80_to_sm89INS1_16FlashAttnBwdSm80INS1_25CollectiveMainloopBwdSm80ILi2ELi2EN4cute5tupleIJNS5_1CILi128EEES8_NS7_ILi64EEEEEENS_10bfloat16_tEfNS_4arch4Sm80ELb1ELb0ELb1ELb0ELb1ELb0ELb0ELb0ELi2ELi4ELi4ELi4ELb0EEENS1_21CollectiveEpilogueBwdISA_SB_SD_Li256ELb0ELb0ELi2EEENS1_25SingleTileBwdLPTSchedulerILb0ELi128ELb1EEEEEEEEEvNT_6ParamsE$_ZZN4cute4takeILi1ELi3ENS_5tupleIJNS1_IJNS_1CILi1EEENS2_ILi512EEEiEEENS2_ILi4096EEENS1_IJNS1_IJiiEEENS2_ILi8192EEEEEEEEEEEDaRKT1_ENKUlDpRKT_E_clIJS6_S9_EEEDaSH_,($_ZN7cutlass13device_kernelIN5flash19enable_sm80_to_sm89INS1_16FlashAttnBwdSm80INS1_25CollectiveMainloopBwdSm80ILi2ELi2EN4cute5tupleIJNS5_1CILi128EEES8_NS7_ILi64EEEEEENS_10bfloat16_tEfNS_4arch4Sm80ELb1ELb0ELb1ELb0ELb1ELb0ELb0ELb0ELi2ELi4ELi4ELi4ELb0EEENS1_21CollectiveEpilogueBwdISA_SB_SD_Li256ELb0ELb0ELi2EEENS1_25SingleTileBwdLPTSchedulerILb0ELi128ELb1EEEEEEEEEvNT_6ParamsE$_ZZN4cute4takeILi1ELi3ENS_5tupleIJNS1_IJNS_1CILi1EEENS2_ILi512EEEiEEENS2_ILi4096EEENS1_IJiiEEEEEEEEDaRKT1_ENKUlDpRKT_E_clIJS6_S7_EEEDaSF_ - $_ZN7cutlass13device_kernelIN5flash19enable_sm80_to_sm89INS1_16FlashAttnBwdSm80INS1_25CollectiveMainloopBwdSm80ILi2ELi2EN4cute5tupleIJNS5_1CILi128EEES8_NS7_ILi64EEEEEENS_10bfloat16_tEfNS_4arch4Sm80ELb1ELb0ELb1ELb0ELb1ELb0ELb0ELb0ELi2ELi4ELi4ELi4ELb0EEENS1_21CollectiveEpilogueBwdISA_SB_SD_Li256ELb0ELb0ELi2EEENS1_25SingleTileBwdLPTSchedulerILb0ELi128ELb1EEEEEEEEEvNT_6ParamsE$_ZZN4cute4takeILi1ELi3ENS_5tupleIJNS1_IJNS_1CILi1EEENS2_ILi512EEEiEEENS2_ILi4096EEENS1_IJNS1_IJiiEEENS2_ILi8192EEEEEEEEEEEDaRKT1_ENKUlDpRKT_E_clIJS6_S9_EEEDaSH_)
$_ZN7cutlass13device_kernelIN5flash19enable_sm80_to_sm89INS1_16FlashAttnBwdSm80INS1_25CollectiveMainloopBwdSm80ILi2ELi2EN4cute5tupleIJNS5_1CILi128EEES8_NS7_ILi64EEEEEENS_10bfloat16_tEfNS_4arch4Sm80ELb1ELb0ELb1ELb0ELb1ELb0ELb0ELb0ELi2ELi4ELi4ELi4ELb0EEENS1_21CollectiveEpilogueBwdISA_SB_SD_Li256ELb0ELb0ELi2EEENS1_25SingleTileBwdLPTSchedulerILb0ELi128ELb1EEEEEEEEEvNT_6ParamsE$_ZZN4cute4takeILi1ELi3ENS_5tupleIJNS1_IJNS_1CILi1EEENS2_ILi512EEEiEEENS2_ILi4096EEENS1_IJNS1_IJiiEEENS2_ILi8192EEEEEEEEEEEDaRKT1_ENKUlDpRKT_E_clIJS6_S9_EEEDaSH_:
[----:B------:R-:W-:Y:S02]  /*d720*/  IADD3 R2, R1, 0x1680, RZ ;  /* 0x0000168001027810 */ /* 0x000fe40007ffe0ff */
[----:B------:R-:W-:Y:S02]  /*d730*/  MOV R6, 0xd760 ;  /* 0x0000d76000067802 */ /* 0x000fe40000000f00 */
[----:B------:R-:W-:Y:S02]  /*d740*/  IADD3 R2, R2, c[0x0][0x20], RZ ;  /* 0x0000080002027a10 */ /* 0x000fe40007ffe0ff */
[----:B------:R-:W-:Y:S05]  /*d750*/  CALL.REL.NOINC `($_ZN7cutlass13device_kernelIN5flash19enable_sm80_to_sm89INS1_16FlashAttnBwdSm80INS1_25CollectiveMainloopBwdSm80ILi2ELi2EN4cute5tupleIJNS5_1CILi128EEES8_NS7_ILi64EEEEEENS_10bfloat16_tEfNS_4arch4Sm80ELb1ELb0ELb1ELb0ELb1ELb0ELb0ELb0ELi2ELi4ELi4ELi4ELb0EEENS1_21CollectiveEpilogueBwdISA_SB_SD_Li256ELb0ELb0ELi2EEENS1_25SingleTileBwdLPTSchedulerILb0ELi128ELb1EEEEEEEEEvNT_6ParamsE$_ZN4cute3eso3ESOILb1ELb0EJNS_1CILi4096EEENS_5tupleIJNS4_IJiiEEENS2_ILi8192EEEEEEEEC2ERKS3_RKS7_) ;  /* 0xffffb7f000007944 */ /* 0x000fea0003c3ffff */
[----:B-1----:R1:W5:Y:S01]  /*d760*/  LDL.64 R2, [R1+0x1680] ;  /* 0x0016800001027983 */ /* 0x0023620000100a00 */
[----:B------:R-:W-:-:S04]  /*d770*/  MOV R5, 0x0 ;  /* 0x0000000000057802 */ /* 0x000fc80000000f00 */
[----:B------:R-:W-:Y:S05]  /*d780*/  RET.REL.NODEC R4 `(_ZN7cutlass13device_kernelIN5flash19enable_sm80_to_sm89INS1_16FlashAttnBwdSm80INS1_25CollectiveMainloopBwdSm80ILi2ELi2EN4cute5tupleIJNS5_1CILi128EEES8_NS7_ILi64EEEEEENS_10bfloat16_tEfNS_4arch4Sm80ELb1ELb0ELb1ELb0ELb1ELb0ELb0ELb0ELi2ELi4ELi4ELi4ELb0EEENS1_21CollectiveEpilogueBwdISA_SB_SD_Li256ELb0ELb0ELi2EEENS1_25SingleTileBwdLPTSchedulerILb0ELi128ELb1EEEEEEEEEvNT_6ParamsE) ;  /* 0xffff287004007950 */ /* 0x000fea0003c3ffff */
        .type           $_ZN7cutlass13device_kernelIN5flash19enable_sm80_to_sm89INS1_16FlashAttnBwdSm80INS1_25CollectiveMainloopBwdSm80ILi2ELi2EN4cute5tupleIJNS5_1CILi128EEES8_NS7_ILi64EEEEEENS_10bfloat16_tEfNS_4arch4Sm80ELb1ELb0ELb1ELb0ELb1ELb0ELb0ELb0ELi2ELi4ELi4ELi4ELb0EEENS1_21CollectiveEpilogueBwdISA_SB_SD_Li256ELb0ELb0ELi2EEENS1_25SingleTileBwdLPTSchedulerILb0ELi128ELb1EEEEEEEEEvNT_6ParamsE$_ZZN4cute4takeILi1ELi3ENS_5tupleIJNS1_IJNS_1CILi1EEENS2_ILi512EEEiEEENS2_ILi4096EEENS1_IJiiEEEEEEEEDaRKT1_ENKUlDpRKT_E_clIJS6_S7_EEEDaSF_,@function
        .size           $_ZN7cutlass13device_kernelIN5flash19enable_sm80_to_sm89INS1_16FlashAttnBwdSm80INS1_25CollectiveMainloopBwdSm80ILi2ELi2EN4cute5tupleIJNS5_1CILi128EEES8_NS7_ILi64EEEEEENS_10bfloat16_tEfNS_4arch4Sm80ELb1ELb0ELb1ELb0ELb1ELb0ELb0ELb0ELi2ELi4ELi4ELi4ELb0EEENS1_21CollectiveEpilogueBwdISA_SB_SD_Li256ELb0ELb0ELi2EEENS1_25SingleTileBwdLPTSchedulerILb0ELi128ELb1EEEEEEEEEvNT_6ParamsE$_ZZN4cute4takeILi1ELi3ENS_5tupleIJNS1_IJNS_1CILi1EEENS2_ILi512EEEiEEENS2_ILi4096EEENS1_IJiiEEEEEEEEDaRKT1_ENKUlDpRKT_E_clIJS6_S7_EEEDaSF_,($_ZN7cutlass13device_kernelIN5flash19enable_sm80_to_sm89INS1_16FlashAttnBwdSm80INS1_25CollectiveMainloopBwdSm80ILi2ELi2EN4cute5tupleIJNS5_1CILi128EEES8_NS7_ILi64EEEEEENS_10bfloat16_tEfNS_4arch4Sm80ELb1ELb0ELb1ELb0ELb1ELb0ELb0ELb0ELi2ELi4ELi4ELi4ELb0EEENS1_21CollectiveEpilogueBwdISA_SB_SD_Li256ELb0ELb0ELi2EEENS1_25SingleTileBwdLPTSchedulerILb0ELi128ELb1EEEEEEEEEvNT_6ParamsE$_ZZN4cute4takeILi1ELi3ENS_5tupleIJNS1_IJNS_1CILi1EEEiEEENS2_ILi1024EEENS1_IJiiEEEEEEEEDaRKT1_ENKUlDpRKT_E_clIJS5_S6_EEEDaSE_ - $_ZN7cutlass13device_kernelIN5flash19enable_sm80_to_sm89INS1_16FlashAttnBwdSm80INS1_25CollectiveMainloopBwdSm80ILi2ELi2EN4cute5tupleIJNS5_1CILi128EEES8_NS7_ILi64EEEEEENS_10bfloat16_tEfNS_4arch4Sm80ELb1ELb0ELb1ELb0ELb1ELb0ELb0ELb0ELi2ELi4ELi4ELi4ELb0EEENS1_21CollectiveEpilogueBwdISA_SB_SD_Li256ELb0ELb0ELi2EEENS1_25SingleTileBwdLPTSchedulerILb0ELi128ELb1EEEEEEEEEvNT_6ParamsE$_ZZN4cute4takeILi1ELi3ENS_5tupleIJNS1_IJNS_1CILi1EEENS2_ILi512EEEiEEENS2_ILi4096EEENS1_IJiiEEEEEEEEDaRKT1_ENKUlDpRKT_E_clIJS6_S7_EEEDaSF_)
$_ZN7cutlass13device_kernelIN5flash19enable_sm80_to_sm89INS1_16FlashAttnBwdSm80INS1_25CollectiveMainloopBwdSm80ILi2ELi2EN4cute5tupleIJNS5_1CILi128EEES8_NS7_ILi64EEEEEENS_10bfloat16_tEfNS_4arch4Sm80ELb1ELb0ELb1ELb0ELb1ELb0ELb0ELb0ELi2ELi4ELi4ELi4ELb0EEENS1_21CollectiveEpilogueBwdISA_SB_SD_Li256ELb0ELb0ELi2EEENS1_25SingleTileBwdLPTSchedulerILb0ELi128ELb1EEEEEEEEEvNT_6ParamsE$_ZZN4cute4takeILi1ELi3ENS_5tupleIJNS1_IJNS_1CILi1EEENS2_ILi512EEEiEEENS2_ILi4096EEENS1_IJiiEEEEEEEEDaRKT1_ENKUlDpRKT_E_clIJS6_S7_EEEDaSF_:
[----:B------:R-:W-:Y:S02]  /*d790*/  IADD3 R2, R1, 0x1380, RZ ;  /* 0x0000138001027810 */ /* 0x000fe40007ffe0ff */
[----:B------:R-:W-:Y:S02]  /*d7a0*/  MOV R6, 0xd7d0 ;  /* 0x0000d7d000067802 */ /* 0x000fe40000000f00 */
[----:B------:R-:W-:Y:S02]  /*d7b0*/  IADD3 R2, R2, c[0x0][0x20], RZ ;  /* 0x0000080002027a10 */ /* 0x000fe40007ffe0ff */
[----:B------:R-:W-:Y:S05]  /*d7c0*/  CALL.REL.NOINC `($_ZN7cutlass13device_kernelIN5flash19enable_sm80_to_sm89INS1_16FlashAttnBwdSm80INS1_25CollectiveMainloopBwdSm80ILi2ELi2EN4cute5tupleIJNS5_1CILi128EEES8_NS7_ILi64EEEEEENS_10bfloat16_tEfNS_4arch4Sm80ELb1ELb0ELb1ELb0ELb1ELb0ELb0ELb0ELi2ELi4ELi4ELi4ELb0EEENS1_21CollectiveEpilogueBwdISA_SB_SD_Li256ELb0ELb0ELi2EEENS1_25SingleTileBwdLPTSchedulerILb0ELi128ELb1EEEEEEEEEvNT_6ParamsE$_ZN4cute3eso3ESOILb1ELb0EJNS_1CILi4096EEENS_5tupleIJiiEEEEEC2ERKS3_RKS5_) ;  /* 0xffffb7e000007944 */ /* 0x000fea0003c3ffff */
[----:B-1----:R1:W5:Y:S01]  /*d7d0*/  LDL.64 R2, [R1+0x1380] ;  /* 0x0013800001027983 */ /* 0x0023620000100a00 */
[----:B------:R-:W-:-:S04]  /*d7e0*/  MOV R5, 0x0 ;  /* 0x0000000000057802 */ /* 0x000fc80000000f00 */
[----:B------:R-:W-:Y:S05]  /*d7f0*/  RET.REL.NODEC R4 `(_ZN7cutlass13device_kernelIN5flash19enable_sm80_to_sm89INS1_16FlashAttnBwdSm80INS1_25CollectiveMainloopBwdSm80ILi2ELi2EN4cute5tupleIJNS5_1CILi128EEES8_NS7_ILi64EEEEEENS_10bfloat16_tEfNS_4arch4Sm80ELb1ELb0ELb1ELb0ELb1ELb0ELb0ELb0ELi2ELi4ELi4ELi4ELb0EEENS1_21CollectiveEpilogueBwdISA_SB_SD_Li256ELb0ELb0ELi2EEENS1_25SingleTileBwdLPTSchedulerILb0ELi128ELb1EEEEEEEEEvNT_6ParamsE) ;  /* 0xffff280004007950 */ /* 0x000fea0003c3ffff */
        .type           $_ZN7cutlass13device_kernelIN5flash19enable_sm80_to_sm89INS1_16FlashAttnBwdSm80INS1_25CollectiveMainloopBwdSm80ILi2ELi2EN4cute5tupleIJNS5_1CILi128EEES8_NS7_ILi64EEEEEENS_10bfloat16_tEfNS_4arch4Sm80ELb1ELb0ELb1ELb0ELb1ELb0ELb0ELb0ELi2ELi4ELi4ELi4ELb0EEENS1_21CollectiveEpilogueBwdISA_SB_SD_Li256ELb0ELb0ELi2EEENS1_25SingleTileBwdLPTSchedulerILb0ELi128ELb1EEEEEEEEEvNT_6ParamsE$_ZZN4cute4takeILi1ELi3ENS_5tupleIJNS1_IJNS_1CILi1EEEiEEENS2_ILi1024EEENS1_IJiiEEEEEEEEDaRKT1_ENKUlDpRKT_E_clIJS5_S6_EEEDaSE_,@function
        .size           $_ZN7cutlass13device_kernelIN5flash19enable_sm80_to_sm89INS1_16FlashAttnBwdSm80INS1_25CollectiveMainloopBwdSm80ILi2ELi2EN4cute5tupleIJNS5_1CILi128EEES8_NS7_ILi64EEEEEENS_10bfloat16_tEfNS_4arch4Sm80ELb1ELb0ELb1ELb0ELb1ELb0ELb0ELb0ELi2ELi4ELi4ELi4ELb0EEENS1_21CollectiveEpilogueBwdISA_SB_SD_Li256ELb0ELb0ELi2EEENS1_25SingleTileBwdLPTSchedulerILb0ELi128ELb1EEEEEEEEEvNT_6ParamsE$_ZZN4cute4takeILi1ELi3ENS_5tupleIJNS1_IJNS_1CILi1EEEiEEENS2_ILi1024EEENS1_IJiiEEEEEEEEDaRKT1_ENKUlDpRKT_E_clIJS5_S6_EEEDaSE_,($_ZN7cutlass13device_kernelIN5flash19enable_sm80_to_sm89INS1_16FlashAttnBwdSm80INS1_25CollectiveMainloopBwdSm80ILi2ELi2EN4cute5tupleIJNS5_1CILi128EEES8_NS7_ILi64EEEEEENS_10bfloat16_tEfNS_4arch4Sm80ELb1ELb0ELb1ELb0ELb1ELb0ELb0ELb0ELi2ELi4ELi4ELi4ELb0EEENS1_21CollectiveEpilogueBwdISA_SB_SD_Li256ELb0ELb0ELi2EEENS1_25SingleTileBwdLPTSchedulerILb0ELi128ELb1EEEEEEEEEvNT_6ParamsE$_ZZN4cute4takeILi1ELi3ENS_5tupleIJNS1_IJiNS_1CILi512EEEEEENS1_IJiiEEENS2_ILi1024EEEEEEEEDaRKT1_ENKUlDpRKT_E_clIJS5_S6_EEEDaSE_ - $_ZN7cutlass13device_kernelIN5flash19enable_sm80_to_sm89INS1_16FlashAttnBwdSm80INS1_25CollectiveMainloopBwdSm80ILi2ELi2EN4cute5tupleIJNS5_1CILi128EEES8_NS7_ILi64EEEEEENS_10bfloat16_tEfNS_4arch4Sm80ELb1ELb0ELb1ELb0ELb1ELb0ELb0ELb0ELi2ELi4ELi4ELi4ELb0EEENS1_21CollectiveEpilogueBwdISA_SB_SD_Li256ELb0ELb0ELi2EEENS1_25SingleTileBwdLPTSchedulerILb0ELi128ELb1EEEEEEEEEvNT_6ParamsE$_ZZN4cute4takeILi1ELi3ENS_5tupleIJNS1_IJNS_1CILi1EEEiEEENS2_ILi1024EEENS1_IJiiEEEEEEEEDaRKT1_ENKUlDpRKT_E_clIJS5_S6_EEEDaSE_)
$_ZN7cutlass13device_kernelIN5flash19enable_sm80_to_sm89INS1_16FlashAttnBwdSm80INS1_25CollectiveMainloopBwdSm80ILi2ELi2EN4cute5tupleIJNS5_1CILi128EEES8_NS7_ILi64EEEEEENS_10bfloat16_tEfNS_4arch4Sm80ELb1ELb0ELb1ELb0ELb1ELb0ELb0ELb0ELi2ELi4ELi4ELi4ELb0EEENS1_21CollectiveEpilogueBwdISA_SB_SD_Li256ELb0ELb0ELi2EEENS1_25SingleTileBwdLPTSchedulerILb0ELi128ELb1EEEEEEEEEvNT_6ParamsE$_ZZN4cute4takeILi1ELi3ENS_5tupleIJNS1_IJNS_1CILi1EEEiEEENS2_ILi1024EEENS1_IJiiEEEEEEEEDaRKT1_ENKUlDpRKT_E_clIJS5_S6_EEEDaSE_:
[----:B------:R-:W-:Y:S02]  /*d800*/  IADD3 R2, R1, 0x1380, RZ ;  /* 0x0000138001027810 */ /* 0x000fe40007ffe0ff */
[----:B------:R-:W-:Y:S02]  /*d810*/  MOV R6, 0xd840 ;  /* 0x0000d84000067802 */ /* 0x000fe40000000f00 */
[----:B------:R-:W-:Y:S02]  /*d820*/  IADD3 R2, R2, c[0x0][0x20], RZ ;  /* 0x0000080002027a10 */ /* 0x000fe40007ffe0ff */
[----:B------:R-:W-:Y:S05]  /*d830*/  CALL.REL.NOINC `($_ZN7cutlass13device_kernelIN5flash19enable_sm80_to_sm89INS1_16FlashAttnBwdSm80INS1_25CollectiveMainloopBwdSm80ILi2ELi2EN4cute5tupleIJNS5_1CILi128EEES8_NS7_ILi64EEEEEENS_10bfloat16_tEfNS_4arch4Sm80ELb1ELb0ELb1ELb0ELb1ELb0ELb0ELb0ELi2ELi4ELi4ELi4ELb0EEENS1_21CollectiveEpilogueBwdISA_SB_SD_Li256ELb0ELb0ELi2EEENS1_25SingleTileBwdLPTSchedulerILb0ELi128ELb1EEEEEEEEEvNT_6ParamsE$_ZN4cute3eso3ESOILb1ELb0EJNS_1CILi1024EEENS_5tupleIJiiEEEEEC2ERKS3_RKS5_) ;  /* 0xffffb18000007944 */ /* 0x000fea0003c3ffff */
[----:B-1----:R1:W5:Y:S01]  /*d840*/  LDL.64 R2, [R1+0x1380] ;  /* 0x0013800001027983 */ /* 0x0023620000100a00 */
[----:B------:R-:W-:-:S04]  /*d850*/  MOV R5, 0x0 ;  /* 0x0000000000057802 */ /* 0x000fc80000000f00 */
[----:B------:R-:W-:Y:S05]  /*d860*/  RET.REL.NODEC R4 `(_ZN7cutlass13device_kernelIN5flash19enable_sm80_to_sm89INS1_16FlashAttnBwdSm80INS1_25CollectiveMainloopBwdSm80ILi2ELi2EN4cute5tupleIJNS5_1CILi128EEES8_NS7_ILi64EEEEEENS_10bfloat16_tEfNS_4arch4Sm80ELb1ELb0ELb1ELb0ELb1ELb0ELb0ELb0ELi2ELi4ELi4ELi4ELb0EEENS1_21CollectiveEpilogueBwdISA_SB_SD_Li256ELb0ELb0ELi2EEENS1_25SingleTileBwdLPTSchedulerILb0ELi128ELb1EEEEEEEEEvNT_6ParamsE) ;  /* 0xffff279004007950 */ /* 0x000fea0003c3ffff */
        .type           $_ZN7cutlass13device_kernelIN5flash19enable_sm80_to_sm89INS1_16FlashAttnBwdSm80INS1_25CollectiveMainloopBwdSm80ILi2ELi2EN4cute5tupleIJNS5_1CILi128EEES8_NS7_ILi64EEEEEENS_10bfloat16_tEfNS_4arch4Sm80ELb1ELb0ELb1ELb0ELb1ELb0ELb0ELb0ELi2ELi4ELi4ELi4ELb0EEENS1_21CollectiveEpilogueBwdISA_SB_SD_Li256ELb0ELb0ELi2EEENS1_25SingleTileBwdLPTSchedulerILb0ELi128ELb1EEEEEEEEEvNT_6ParamsE$_ZZN4cute4takeILi1ELi3ENS_5tupleIJNS1_IJiNS_1CILi512EEEEEENS1_IJiiEEENS2_ILi1024EEEEEEEEDaRKT1_ENKUlDpRKT_E_clIJS5_S6_EEEDaSE_,@function
        .size           $_ZN7cutlass13device_kernelIN5flash19enable_sm80_to_sm89INS1_16FlashAttnBwdSm80INS1_25CollectiveMainloopBwdSm80ILi2ELi2EN4cute5tupleIJNS5_1CILi128EEES8_NS7_ILi64EEEEEENS_10bfloat16_tEfNS_4arch4Sm80ELb1ELb0ELb1ELb0ELb1ELb0ELb0ELb0ELi2ELi4ELi4ELi4ELb0EEENS1_21CollectiveEpilogueBwdISA_SB_SD_Li256ELb0ELb0ELi2EEENS1_25SingleTileBwdLPTSchedulerILb0ELi128ELb1EEEEEEEEEvNT_6ParamsE$_ZZN4cute4takeILi1ELi3ENS_5tupleIJNS1_IJiNS_1CILi512EEEEEENS1_IJiiEEENS2_ILi1024EEEEEEEEDaRKT1_ENKUlDpRKT_E_clIJS5_S6_EEEDaSE_,($_ZN7cutlass13device_kernelIN5flash19enable_sm80_to_sm89INS1_16FlashAttnBwdSm80INS1_25CollectiveMainloopBwdSm80ILi2ELi2EN4cute5tupleIJNS5_1CILi128EEES8_NS7_ILi64EEEEEENS_10bfloat16_tEfNS_4arch4Sm80ELb1ELb0ELb1ELb0ELb1ELb0ELb0ELb0ELi2ELi4ELi4ELi4ELb0EEENS1_21CollectiveEpilogueBwdISA_SB_SD_Li256ELb0ELb0ELi2EEENS1_25SingleTileBwdLPTSchedulerILb0ELi128ELb1EEEEEEEEEvNT_6ParamsE$_ZZN4cute5sliceINS_5tupleIJNS1_IJNS_10UnderscoreENS_1CILi0EEEEEENS1_IJS4_S2_EEEEEENS1_IJNS1_IJNS1_IJNS3_ILi1EEES4_EEES4_EEENS1_IJNS1_IJS4_S4_EEEiEEEEEEEEDaRKT_RKT0_ENKUlRKT_RKT0_E_clIS6_SC_EEDaSM_SP_ - $_ZN7cutlass13device_kernelIN5flash19enable_sm80_to_sm89INS1_16FlashAttnBwdSm80INS1_25CollectiveMainloopBwdSm80ILi2ELi2EN4cute5tupleIJNS5_1CILi128EEES8_NS7_ILi64EEEEEENS_10bfloat16_tEfNS_4arch4Sm80ELb1ELb0ELb1ELb0ELb1ELb0ELb0ELb0ELi2ELi4ELi4ELi4ELb0EEENS1_21CollectiveEpilogueBwdISA_SB_SD_Li256ELb0ELb0ELi2EEENS1_25SingleTileBwdLPTSchedulerILb0ELi128ELb1EEEEEEEEEvNT_6ParamsE$_ZZN4cute4takeILi1ELi3ENS_5tupleIJNS1_IJiNS_1CILi512EEEEEENS1_IJiiEEENS2_ILi1024EEEEEEEEDaRKT1_ENKUlDpRKT_E_clIJS5_S6_EEEDaSE_)
$_ZN7cutlass13device_kernelIN5flash19enable_sm80_to_sm89INS1_16FlashAttnBwdSm80INS1_25CollectiveMainloopBwdSm80ILi2ELi2EN4cute5tupleIJNS5_1CILi128EEES8_NS7_ILi64EEEEEENS_10bfloat16_tEfNS_4arch4Sm80ELb1ELb0ELb1ELb0ELb1ELb0ELb0ELb0ELi2ELi4ELi4ELi4ELb0EEENS1_21CollectiveEpilogueBwdISA_SB_SD_Li256ELb0ELb0ELi2EEENS1_25SingleTileBwdLPTSchedulerILb0ELi128ELb1EEEEEEEEEvNT_6ParamsE$_ZZN4cute4takeILi1ELi3ENS_5tupleIJNS1_IJiNS_1CILi512EEEEEENS1_IJiiEEENS2_ILi1024EEEEEEEEDaRKT1_ENKUlDpRKT_E_clIJS5_S6_EEEDaSE_:
[----:B------:R-:W-:Y:S02]  /*d870*/  IADD3 R2, R1, 0x1680, RZ ;  /* 0x0000168001027810 */ /* 0x000fe40007ffe0ff */
[----:B------:R-:W-:Y:S02]  /*d880*/  MOV R6, 0xd8b0 ;  /* 0x0000d8b000067802 */ /* 0x000fe40000000f00 */
[----:B------:R-:W-:Y:S02]  /*d890*/  IADD3 R2, R2, c[0x0][0x20], RZ ;  /* 0x0000080002027a10 */ /* 0x000fe40007ffe0ff */
[----:B------:R-:W-:Y:S05]  /*d8a0*/  CALL.REL.NOINC `($_ZN7cutlass13device_kernelIN5flash19enable_sm80_to_sm89INS1_16FlashAttnBwdSm80INS1_25CollectiveMainloopBwdSm80ILi2ELi2EN4cute5tupleIJNS5_1CILi128EEES8_NS7_ILi64EEEEEENS_10bfloat16_tEfNS_4arch4Sm80ELb1ELb0ELb1ELb0ELb1ELb0ELb0ELb0ELi2ELi4ELi4ELi4ELb0EEENS1_21CollectiveEpilogueBwdISA_SB_SD_Li256ELb0ELb0ELi2EEENS1_25SingleTileBwdLPTSchedulerILb0ELi128ELb1EEEEEEEEEvNT_6ParamsE$_ZN4cute3eso3ESOILb0ELb1EJNS_5tupleIJiiEEENS_1CILi1024EEEEEC2ERKS3_RKS5_) ;  /* 0xffffa8a000007944 */ /* 0x000fea0003c3ffff */
[----:B-1----:R1:W5:Y:S01]  /*d8b0*/  LDL.64 R2, [R1+0x1680] ;  /* 0x0016800001027983 */ /* 0x0023620000100a00 */
[----:B------:R-:W-:-:S04]  /*d8c0*/  MOV R5, 0x0 ;  /* 0x0000000000057802 */ /* 0x000fc80000000f00 */
[----:B------:R-:W-:Y:S05]  /*d8d0*/  RET.REL.NODEC R4 `(_ZN7cutlass13device_kernelIN5flash19enable_sm80_to_sm89INS1_16FlashAttnBwdSm80INS1_25CollectiveMainloopBwdSm80ILi2ELi2EN4cute5tupleIJNS5_1CILi128EEES8_NS7_ILi64EEEEEENS_10bfloat16_tEfNS_4arch4Sm80ELb1ELb0ELb1ELb0ELb1ELb0ELb0ELb0ELi2ELi4ELi4ELi4ELb0EEENS1_21CollectiveEpilogueBwdISA_SB_SD_Li256ELb0ELb0ELi2EEENS1_25SingleTileBwdLPTSchedulerILb0ELi128ELb1EEEEEEEEEvNT_6ParamsE) ;  /* 0xffff272004007950 */ /* 0x000fea0003c3ffff */
        .type           $_ZN7cutlass13device_kernelIN5flash19enable_sm80_to_sm89INS1_16FlashAttnBwdSm80INS1_25CollectiveMainloopBwdSm80ILi2ELi2EN4cute5tupleIJNS5_1CILi128EEES8_NS7_ILi64EEEEEENS_10bfloat16_tEfNS_4arch4Sm80ELb1ELb0ELb1ELb0ELb1ELb0ELb0ELb0ELi2ELi4ELi4ELi4ELb0EEENS1_21CollectiveEpilogueBwdISA_SB_SD_Li256ELb0ELb0ELi2EEENS1_25SingleTileBwdLPTSchedulerILb0ELi128ELb1EEEEEEEEEvNT_6ParamsE$_ZZN4cute5sliceINS_5tupleIJNS1_IJNS_10UnderscoreENS_1CILi0EEEEEENS1_IJS4_S2_EEEEEENS1_IJNS1_IJNS1_IJNS3_ILi1EEES4_EEES4_EEENS1_IJNS1_IJS4_S4_EEEiEEEEEEEEDaRKT_RKT0_ENKUlRKT_RKT0_E_clIS6_SC_EEDaSM_SP_,@function
        .size           $_ZN7cutlass13device_kernelIN5flash19enable_sm80_to_sm89INS1_16FlashAttnBwdSm80INS1_25CollectiveMainloopBwdSm80ILi2ELi2EN4cute5tupleIJNS5_1CILi128EEES8_NS7_ILi64EEEEEENS_10bfloat16_tEfNS_4arch4Sm80ELb1ELb0ELb1ELb0ELb1ELb0ELb0ELb0ELi2ELi4ELi4ELi4ELb0EEENS1_21CollectiveEpilogueBwdISA_SB_SD_Li256ELb0ELb0ELi2EEENS1_25SingleTileBwdLPTSchedulerILb0ELi128ELb1EEEEEEEEEvNT_6ParamsE$_ZZN4cute5sliceINS_5tupleIJNS1_IJNS_10UnderscoreENS_1CILi0EEEEEENS1_IJS4_S2_EEEEEENS1_IJNS1_IJNS1_IJNS3_ILi1EEES4_EEES4_EEENS1_IJNS1_IJS4_S4_EEEiEEEEEEEEDaRKT_RKT0_ENKUlRKT_RKT0_E_clIS6_SC_EEDaSM_SP_,($_ZN7cutlass13device_kernelIN5flash19enable_sm80_to_sm89INS1_16FlashAttnBwdSm80INS1_25CollectiveMainloopBwdSm80ILi2ELi2EN4cute5tupleIJNS5_1CILi128EEES8_NS7_ILi64EEEEEENS_10bfloat16_tEfNS_4arch4Sm80ELb1ELb0ELb1ELb0ELb1ELb0ELb0ELb0ELi2ELi4ELi4ELi4ELb0EEENS1_21CollectiveEpilogueBwdISA_SB_SD_Li256ELb0ELb0ELi2EEENS1_25SingleTileBwdLPTSchedulerILb0ELi128ELb1EEEEEEEEEvNT_6ParamsE$_ZZN4cute5sliceINS_5tupleIJNS_10UnderscoreES2_NS_1CILi0EEEEEENS1_IJNS1_IJNS3_ILi1EEES4_EEEiNS3_ILi1024EEEEEEEEDaRKT_RKT0_ENKUlRKT_RKT0_E_clIS2_iEEDaSI_SL_ - $_ZN7cutlass13device_kernelIN5flash19enable_sm80_to_sm89INS1_16FlashAttnBwdSm80INS1_25CollectiveMainloopBwdSm80ILi2ELi2EN4cute5tupleIJNS5_1CILi128EEES8_NS7_ILi64EEEEEENS_10bfloat16_tEfNS_4arch4Sm80ELb1ELb0ELb1ELb0ELb1ELb0ELb0ELb0ELi2ELi4ELi4ELi4ELb0EEENS1_21CollectiveEpilogueBwdISA_SB_SD_Li256ELb0ELb0ELi2EEENS1_25SingleTileBwdLPTSchedulerILb0ELi128ELb1EEEEEEEEEvNT_6ParamsE$_ZZN4cute5sliceINS_5tupleIJNS1_IJNS_10UnderscoreENS_1CILi0EEEEEENS1_IJS4_S2_EEEEEENS1_IJNS1_IJNS1_IJNS3_ILi1EEES4_EEES4_EEENS1_IJNS1_IJS4_S4_EEEiEEEEEEEEDaRKT_RKT0_ENKUlRKT_RKT0_E_clIS6_SC_EEDaSM_SP_)
$_ZN7cutlass13device_kernelIN5flash19enable_sm80_to_sm89INS1_16FlashAttnBwdSm80INS1_25CollectiveMainloopBwdSm80ILi2ELi2EN4cute5tupleIJNS5_1CILi128EEES8_NS7_ILi64EEEEEENS_10bfloat16_tEfNS_4arch4Sm80ELb1ELb0ELb1ELb0ELb1ELb0ELb0ELb0ELi2ELi4ELi4ELi4ELb0EEENS1_21CollectiveEpilogueBwdISA_SB_SD_Li256ELb0ELb0ELi2EEENS1_25SingleTileBwdLPTSchedulerILb0ELi128ELb1EEEEEEEEEvNT_6ParamsE$_ZZN4cute5sliceINS_5tupleIJNS1_IJNS_10UnderscoreENS_1CILi0EEEEEENS1_IJS4_S2_EEEEEENS1_IJNS1_IJNS1_IJNS3_ILi1EEES4_EEES4_EEENS1_IJNS1_IJS4_S4_EEEiEEEEEEEEDaRKT_RKT0_ENKUlRKT_RKT0_E_clIS6_SC_EEDaSM_SP_:
[----:B------:R-:W-:Y:S02]  /*d8e0*/  MOV R10, 0xd900 ;  /* 0x0000d900000a7802 */ /* 0x000fe40000000f00 */
[----:B------:R-:W-:Y:S05]  /*d8f0*/  CALL.REL.NOINC `($_ZN7cutlass13device_kernelIN5flash19enable_sm80_to_sm89INS1_16FlashAttnBwdSm80INS1_25CollectiveMainloopBwdSm80ILi2ELi2EN4cute5tupleIJNS5_1CILi128EEES8_NS7_ILi64EEEEEENS_10bfloat16_tEfNS_4arch4Sm80ELb1ELb0ELb1ELb0ELb1ELb0ELb0ELb0ELi2ELi4ELi4ELi4ELb0EEENS1_21CollectiveEpilogueBwdISA_SB_SD_Li256ELb0ELb0ELi2EEENS1_25SingleTileBwdLPTSchedulerILb0ELi128ELb1EEEEEEEEEvNT_6ParamsE$_ZZN4cute6detail10lift_sliceINS_5tupleIJNS_1CILi0EEENS_10UnderscoreEEEENS2_IJNS2_IJS4_S4_EEEiEEEEEDaRKT_RKT0_ENKUlRKT_RKT0_E_clIS5_iEEDaSH_SK_) ;  /* 0x000002a000007944 */ /* 0x000fea0003c00000 */
[----:B------:R-:W-:Y:S02]  /*d900*/  MOV R10, 0xd920 ;  /* 0x0000d920000a7802 */ /* 0x000fe40000000f00 */
[----:B-1---5:R-:W-:Y:S05]  /*d910*/  CALL.REL.NOINC `($_ZN7cutlass13device_kernelIN5flash19enable_sm80_to_sm89INS1_16FlashAttnBwdSm80INS1_25CollectiveMainloopBwdSm80ILi2ELi2EN4cute5tupleIJNS5_1CILi128EEES8_NS7_ILi64EEEEEENS_10bfloat16_tEfNS_4arch4Sm80ELb1ELb0ELb1ELb0ELb1ELb0ELb0ELb0ELi2ELi4ELi4ELi4ELb0EEENS1_21CollectiveEpilogueBwdISA_SB_SD_Li256ELb0ELb0ELi2EEENS1_25SingleTileBwdLPTSchedulerILb0ELi128ELb1EEEEEEEEEvNT_6ParamsE$_ZZN4cute12filter_tupleINS_5tupleIJNS_1CILi0EEENS_10UnderscoreEEEENS1_IJNS1_IJS3_S3_EEEiEEEZNS_6detail10lift_sliceIS5_S7_EEDaRKT_RKT0_EUlRKT_RKT0_E_EEDaSC_SF_OT1_ENKUlDpSI_E_clIJNS1_IJEEENS1_IJiEEEEEEDaSP_) ;  /* 0xffffef5000007944 */ /* 0x022fea0003c3ffff */
[----:B------:R-:W-:Y:S02]  /*d920*/  MOV R7, 0x0 ;  /* 0x0000000000077802 */ /* 0x000fe40000000f00 */
[----:B-----5:R-:W-:Y:S02]  /*d930*/  MOV R3, R2 ;  /* 0x0000000200037202 */ /* 0x020fe40000000f00 */
[----:B------:R-:W-:Y:S05]  /*d940*/  RET.REL.NODEC R6 `(_ZN7cutlass13device_kernelIN5flash19enable_sm80_to_sm89INS1_16FlashAttnBwdSm80INS1_25CollectiveMainloopBwdSm80ILi2ELi2EN4cute5tupleIJNS5_1CILi128EEES8_NS7_ILi64EEEEEENS_10bfloat16_tEfNS_4arch4Sm80ELb1ELb0ELb1ELb0ELb1ELb0ELb0ELb0ELi2ELi4ELi4ELi4ELb0EEENS1_21CollectiveEpilogueBwdISA_SB_SD_Li256ELb0ELb0ELi2EEENS1_25SingleTileBwdLPTSchedulerILb0ELi128ELb1EEEEEEEEEvNT_6ParamsE) ;  /* 0xffff26b006007950 */ /* 0x000fea0003c3ffff */
        .type           $_ZN7cutlass13device_kernelIN5flash19enable_sm80_to_sm89INS1_16FlashAttnBwdSm80INS1_25CollectiveMainloopBwdSm80ILi2ELi2EN4cute5tupleIJNS5_1CILi128EEES8_NS7_ILi64EEEEEENS_10bfloat16_tEfNS_4arch4Sm80ELb1ELb0ELb1ELb0ELb1ELb0ELb0ELb0ELi2ELi4ELi4ELi4ELb0EEENS1_21CollectiveEpilogueBwdISA_SB_SD_Li256ELb0ELb0ELi2EEENS1_25SingleTileBwdLPTSchedulerILb0ELi128ELb1EEEEEEEEEvNT_6ParamsE$_ZZN4cute5sliceINS_5tupleIJNS_10UnderscoreES2_NS_1CILi0EEEEEENS1_IJNS1_IJNS3_ILi1EEES4_EEEiNS3_ILi1024EEEEEEEEDaRKT_RKT0_ENKUlRKT_RKT0_E_clIS2_iEEDaSI_SL_,@function
        .size           $_ZN7cutlass13device_kernelIN5flash19enable_sm80_to_sm89INS1_16FlashAttnBwdSm80INS1_25CollectiveMainloopBwdSm80ILi2ELi2EN4cute5tupleIJNS5_1CILi128EEES8_NS7_ILi64EEEEEENS_10bfloat16_tEfNS_4arch4Sm80ELb1ELb0ELb1ELb0ELb1ELb0ELb0ELb0ELi2ELi4ELi4ELi4ELb0EEENS1_21CollectiveEpilogueBwdISA_SB_SD_Li256ELb0ELb0ELi2EEENS1_25SingleTileBwdLPTSchedulerILb0ELi128ELb1EEEEEEEEEvNT_6ParamsE$_ZZN4cute5sliceINS_5tupleIJNS_10UnderscoreES2_NS_1CILi0EEEEEENS1_IJNS1_IJNS3_ILi1EEES4_EEEiNS3_ILi1024EEEEEEEEDaRKT_RKT0_ENKUlRKT_RKT0_E_clIS2_iEEDaSI_SL_,($_ZN7cutlass13device_kernelIN5flash19enable_sm80_to_sm89INS1_16FlashAttnBwdSm80INS1_25CollectiveMainloopBwdSm80ILi2ELi2EN4cute5tupleIJNS5_1CILi128EEES8_NS7_ILi64EEEEEENS_10bfloat16_tEfNS_4arch4Sm80ELb1ELb0ELb1ELb0ELb1ELb0ELb0ELb0ELi2ELi4ELi4ELi4ELb0EEENS1_21CollectiveEpilogueBwdISA_SB_SD_Li256ELb0ELb0ELi2EEENS1_25SingleTileBwdLPTSchedulerILb0ELi128ELb1EEEEEEEEEvNT_6ParamsE$_ZZN4cute5sliceINS_5tupleIJNS_10UnderscoreES2_S2_iEEENS1_IJNS1_IJNS_1CILi1EEENS4_ILi0EEEEEENS4_ILi4096EEENS1_IJiiEEENS1_IJS6_NS4_ILi8192EEEEEEEEEEEDaRKT_RKT0_ENKUlRKT_RKT0_E_clIS2_S9_EEDaSL_SO_ - $_ZN7cutlass13device_kernelIN5flash19enable_sm80_to_sm89INS1_16FlashAttnBwdSm80INS1_25CollectiveMainloopBwdSm80ILi2ELi2EN4cute5tupleIJNS5_1CILi128EEES8_NS7_ILi64EEEEEENS_10bfloat16_tEfNS_4arch4Sm80ELb1ELb0ELb1ELb0ELb1ELb0ELb0ELb0ELi2ELi4ELi4ELi4ELb0EEENS1_21CollectiveEpilogueBwdISA_SB_SD_Li256ELb0ELb0ELi2EEENS1_25SingleTileBwdLPTSchedulerILb0ELi128ELb1EEEEEEEEEvNT_6ParamsE$_ZZN4cute5sliceINS_5tupleIJNS_10UnderscoreES2_NS_1CILi0EEEEEENS1_IJNS1_IJNS3_ILi1EEES4_EEEiNS3_ILi1024EEEEEEEEDaRKT_RKT0_ENKUlRKT_RKT0_E_clIS2_iEEDaSI_SL_)
$_ZN7cutlass13device_kernelIN5flash19enable_sm80_to_sm89INS1_16FlashAttnBwdSm80INS1_25CollectiveMainloopBwdSm80ILi2ELi2EN4cute5tupleIJNS5_1CILi128EEES8_NS7_ILi64EEEEEENS_10bfloat16_tEfNS_4arch4Sm80ELb1ELb0ELb1ELb0ELb1ELb0ELb0ELb0ELi2ELi4ELi4ELi4ELb0EEENS1_21CollectiveEpilogueBwdISA_SB_SD_Li256ELb0ELb0ELi2EEENS1_25SingleTileBwdLPTSchedulerILb0ELi128ELb1EEEEEEEEEvNT_6ParamsE$_ZZN4cute5sliceINS_5tupleIJNS_10UnderscoreES2_NS_1CILi0EEEEEENS1_IJNS1_IJNS3_ILi1EEES4_EEEiNS3_ILi1024EEEEEEEEDaRKT_RKT0_ENKUlRKT_RKT0_E_clIS2_iEEDaSI_SL_:
[----:B------:R-:W-:Y:S02]  /*d950*/  IADD3 R2, R1, 0x1680, RZ ;  /* 0x0000168001027810 */ /* 0x000fe40007ffe0ff */
[----:B------:R-:W-:Y:S02]  /*d960*/  MOV R8, 0xd990 ;  /* 0x0000d99000087802 */ /* 0x000fe40000000f00 */
[----:B------:R-:W-:Y:S02]  /*d970*/  IADD3 R2, R2, c[0x0][0x20], RZ ;  /* 0x0000080002027a10 */ /* 0x000fe40007ffe0ff */
[----:B------:R-:W-:Y:S05]  /*d980*/  CALL.REL.NOINC `($_ZN7cutlass13device_kernelIN5flash19enable_sm80_to_sm89INS1_16FlashAttnBwdSm80INS1_25CollectiveMainloopBwdSm80ILi2ELi2EN4cute5tupleIJNS5_1CILi128EEES8_NS7_ILi64EEEEEENS_10bfloat16_tEfNS_4arch4Sm80ELb1ELb0ELb1ELb0ELb1ELb0ELb0ELb0ELi2ELi4ELi4ELi4ELb0EEENS1_21CollectiveEpilogueBwdISA_SB_SD_Li256ELb0ELb0ELi2EEENS1_25SingleTileBwdLPTSchedulerILb0ELi128ELb1EEEEEEEEEvNT_6ParamsE$_ZN4cute3eso3ESOILb0ELb1EJiEEC2ERKi) ;  /* 0xffffa8c000007944 */ /* 0x000fea0003c3ffff */
[----:B-1----:R1:W5:Y:S01]  /*d990*/  LDL R3, [R1+0x1680] ;  /* 0x0016800001037983 */ /* 0x0023620000100800 */
[----:B------:R-:W-:-:S04]  /*d9a0*/  MOV R11, 0x0 ;  /* 0x00000000000b7802 */ /* 0x000fc80000000f00 */
[----:B------:R-:W-:Y:S05]  /*d9b0*/  RET.REL.NODEC R10 `(_ZN7cutlass13device_kernelIN5flash19enable_sm80_to_sm89INS1_16FlashAttnBwdSm80INS1_25CollectiveMainloopBwdSm80ILi2ELi2EN4cute5tupleIJNS5_1CILi128EEES8_NS7_ILi64EEEEEENS_10bfloat16_tEfNS_4arch4Sm80ELb1ELb0ELb1ELb0ELb1ELb0ELb0ELb0ELi2ELi4ELi4ELi4ELb0EEENS1_21CollectiveEpilogueBwdISA_SB_SD_Li256ELb0ELb0ELi2EEENS1_25SingleTileBwdLPTSchedulerILb0ELi128ELb1EEEEEEEEEvNT_6ParamsE) ;  /* 0xffff26400a007950 */ /* 0x000fea0003c3ffff */
        .type           $_ZN7cutlass13device_kernelIN5flash19enable_sm80_to_sm89INS1_16FlashAttnBwdSm80INS1_25CollectiveMainloopBwdSm80ILi2ELi2EN4cute5tupleIJNS5_1CILi128EEES8_NS7_ILi64EEEEEENS_10bfloat16_tEfNS_4arch4Sm80ELb1ELb0ELb1ELb0ELb1ELb0ELb0ELb0ELi2ELi4ELi4ELi4ELb0EEENS1_21CollectiveEpilogueBwdISA_SB_SD_Li256ELb0ELb0ELi2EEENS1_25SingleTileBwdLPTSchedulerILb0ELi128ELb1EEEEEEEEEvNT_6ParamsE$_ZZN4cute5sliceINS_5tupleIJNS_10UnderscoreES2_S2_iEEENS1_IJNS1_IJNS_1CILi1EEENS4_ILi0EEEEEENS4_ILi4096EEENS1_IJiiEEENS1_IJS6_NS4_ILi8192EEEEEEEEEEEDaRKT_RKT0_ENKUlRKT_RKT0_E_clIS2_S9_EEDaSL_SO_,@function
        .size           $_ZN7cutlass13device_kernelIN5flash19enable_sm80_to_sm89INS1_16FlashAttnBwdSm80INS1_25CollectiveMainloopBwdSm80ILi2ELi2EN4cute5tupleIJNS5_1CILi128EEES8_NS7_ILi64EEEEEENS_10bfloat16_tEfNS_4arch4Sm80ELb1ELb0ELb1ELb0ELb1ELb0ELb0ELb0ELi2ELi4ELi4ELi4ELb0EEENS1_21CollectiveEpilogueBwdISA_SB_SD_Li256ELb0ELb0ELi2EEENS1_25SingleTileBwdLPTSchedulerILb0ELi128ELb1EEEEEEEEEvNT_6ParamsE$_ZZN4cute5sliceINS_5tupleIJNS_10UnderscoreES2_S2_iEEENS1_IJNS1_IJNS_1CILi1EEENS4_ILi0EEEEEENS4_ILi4096EEENS1_IJiiEEENS1_IJS6_NS4_ILi8192EEEEEEEEEEEDaRKT_RKT0_ENKUlRKT_RKT0_E_clIS2_S9_EEDaSL_SO_,($_ZN7cutlass13device_kernelIN5flash19enable_sm80_to_sm89INS1_16FlashAttnBwdSm80INS1_25CollectiveMainloopBwdSm80ILi2ELi2EN4cute5tupleIJNS5_1CILi128EEES8_NS7_ILi64EEEEEENS_10bfloat16_tEfNS_4arch4Sm80ELb1ELb0ELb1ELb0ELb1ELb0ELb0ELb0ELi2ELi4ELi4ELi4ELb0EEENS1_21CollectiveEpilogueBwdISA_SB_SD_Li256ELb0ELb0ELi2EEENS1_25SingleTileBwdLPTSchedulerILb0ELi128ELb1EEEEEEEEEvNT_6ParamsE$_ZZN4cute5sliceINS_5tupleIJNS_10UnderscoreES2_S2_iEEENS1_IJNS1_IJNS_1CILi1EEENS4_ILi0EEEEEEiNS4_ILi1024EEENS4_ILi8192EEEEEEEEDaRKT_RKT0_ENKUlRKT_RKT0_E_clIS2_iEEDaSJ_SM_ - $_ZN7cutlass13device_kernelIN5flash19enable_sm80_to_sm89INS1_16FlashAttnBwdSm80INS1_25CollectiveMainloopBwdSm80ILi2ELi2EN4cute5tupleIJNS5_1CILi128EEES8_NS7_ILi64EEEEEENS_10bfloat16_tEfNS_4arch4Sm80ELb1ELb0ELb1ELb0ELb1ELb0ELb0ELb0ELi2ELi4ELi4ELi4ELb0EEENS1_21CollectiveEpilogueBwdISA_SB_SD_Li256ELb0ELb0ELi2EEENS1_25SingleTileBwdLPTSchedulerILb0ELi128ELb1EEEEEEEEEvNT_6ParamsE$_ZZN4cute5sliceINS_5tupleIJNS_10UnderscoreES2_S2_iEEENS1_IJNS1_IJNS_1CILi1EEENS4_ILi0EEEEEENS4_ILi4096EEENS1_IJiiEEENS1_IJS6_NS4_ILi8192EEEEEEEEEEEDaRKT_RKT0_ENKUlRKT_RKT0_E_clIS2_S9_EEDaSL_SO_)
$_ZN7cutlass13device_kernelIN5flash19enable_sm80_to_sm89INS1_16FlashAttnBwdSm80INS1_25CollectiveMainloopBwdSm80ILi2ELi2EN4cute5tupleIJNS5_1CILi128EEES8_NS7_ILi64EEEEEENS_10bfloat16_tEfNS_4arch4Sm80ELb1ELb0ELb1ELb0ELb1ELb0ELb0ELb0ELi2ELi4ELi4ELi4ELb0EEENS1_21CollectiveEpilogueBwdISA_SB_SD_Li256ELb0ELb0ELi2EEENS1_25SingleTileBwdLPTSchedulerILb0ELi128ELb1EEEEEEEEEvNT_6ParamsE$_ZZN4cute5sliceINS_5tupleIJNS_10UnderscoreES2_S2_iEEENS1_IJNS1_IJNS_1CILi1EEENS4_ILi0EEEEEENS4_ILi4096EEENS1_IJiiEEENS1_IJS6_NS4_ILi8192EEEEEEEEEEEDaRKT_RKT0_ENKUlRKT_RKT0_E_clIS2_S9_EEDaSL_SO_:
[----:B------:R-:W-:Y:S02]  /*d9c0*/  IADD3 R2, R1, 0x1380, RZ ;  /* 0x0000138001027810 */ /* 0x000fe40007ffe0ff */
[----:B------:R-:W-:Y:S02]  /*d9d0*/  MOV R6, 0xda00 ;  /* 0x0000da0000067802 */ /* 0x000fe40000000f00 */
[----:B------:R-:W-:Y:S02]  /*d9e0*/  IADD3 R2, R2, c[0x0][0x20], RZ ;  /* 0x0000080002027a10 */ /* 0x000fe40007ffe0ff */
[----:B------:R-:W-:Y:S05]  /*d9f0*/  CALL.REL.NOINC `($_ZN7cutlass13device_kernelIN5flash19enable_sm80_to_sm89INS1_16FlashAttnBwdSm80INS1_25CollectiveMainloopBwdSm80ILi2ELi2EN4cute5tupleIJNS5_1CILi128EEES8_NS7_ILi64EEEEEENS_10bfloat16_tEfNS_4arch4Sm80ELb1ELb0ELb1ELb0ELb1ELb0ELb0ELb0ELi2ELi4ELi4ELi4ELb0EEENS1_21CollectiveEpilogueBwdISA_SB_SD_Li256ELb0ELb0ELi2EEENS1_25SingleTileBwdLPTSchedulerILb0ELi128ELb1EEEEEEEEEvNT_6ParamsE$_ZN4cute3eso3ESOILb0ELb1EJNS_5tupleIJiiEEEEEC2ERKS3_) ;  /* 0xffffa6f000007944 */ /* 0x000fea0003c3ffff */
[----:B-1----:R1:W5:Y:S01]  /*da00*/  LDL.64 R2, [R1+0x1380] ;  /* 0x0013800001027983 */ /* 0x0023620000100a00 */
[----:B------:R-:W-:-:S04]  /*da10*/  MOV R5, 0x0 ;  /* 0x0000000000057802 */ /* 0x000fc80000000f00 */
[----:B------:R-:W-:Y:S05]  /*da20*/  RET.REL.NODEC R4 `(_ZN7cutlass13device_kernelIN5flash19enable_sm80_to_sm89INS1_16FlashAttnBwdSm80INS1_25CollectiveMainloopBwdSm80ILi2ELi2EN4cute5tupleIJNS5_1CILi128EEES8_NS7_ILi64EEEEEENS_10bfloat16_tEfNS_4arch4Sm80ELb1ELb0ELb1ELb0ELb1ELb0ELb0ELb0ELi2ELi4ELi4ELi4ELb0EEENS1_21CollectiveEpilogueBwdISA_SB_SD_Li256ELb0ELb0ELi2EEENS1_25SingleTileBwdLPTSchedulerILb0ELi128ELb1EEEEEEEEEvNT_6ParamsE) ;  /* 0xffff25d004007950 */ /* 0x000fea0003c3ffff */
        .type           $_ZN7cutlass13device_kernelIN5flash19enable_sm80_to_sm89INS1_16FlashAttnBwdSm80INS1_25CollectiveMainloopBwdSm80ILi2ELi2EN4cute5tupleIJNS5_1CILi128EEES8_NS7_ILi64EEEEEENS_10bfloat16_tEfNS_4arch4Sm80ELb1ELb0ELb1ELb0ELb1ELb0ELb0ELb0ELi2ELi4ELi4ELi4ELb0EEENS1_21CollectiveEpilogueBwdISA_SB_SD_Li256ELb0ELb0ELi2EEENS1_25SingleTileBwdLPTSchedulerILb0ELi128ELb1EEEEEEEEEvNT_6ParamsE$_ZZN4cute5sliceINS_5tupleIJNS_10UnderscoreES2_S2_iEEENS1_IJNS1_IJNS_1CILi1EEENS4_ILi0EEEEEEiNS4_ILi1024EEENS4_ILi8192EEEEEEEEDaRKT_RKT0_ENKUlRKT_RKT0_E_clIS2_iEEDaSJ_SM_,@function
        .size           $_ZN7cutlass13device_kernelIN5flash19enable_sm80_to_sm89INS1_16FlashAttnBwdSm80INS1_25CollectiveMainloopBwdSm80ILi2ELi2EN4cute5tupleIJNS5_1CILi128EEES8_NS7_ILi64EEEEEENS_10bfloat16_tEfNS_4arch4Sm80ELb1ELb0ELb1ELb0ELb1ELb0ELb0ELb0ELi2ELi4ELi4ELi4ELb0EEENS1_21CollectiveEpilogueBwdISA_SB_SD_Li256ELb0ELb0ELi2EEENS1_25SingleTileBwdLPTSchedulerILb0ELi128ELb1EEEEEEEEEvNT_6ParamsE$_ZZN4cute5sliceINS_5tupleIJNS_10UnderscoreES2_S2_iEEENS1_IJNS1_IJNS_1CILi1EEENS4_ILi0EEEEEEiNS4_ILi1024EEENS4_ILi8192EEEEEEEEDaRKT_RKT0_ENKUlRKT_RKT0_E_clIS2_iEEDaSJ_SM_,($_ZN7cutlass13device_kernelIN5flash19enable_sm80_to_sm89INS1_16FlashAttnBwdSm80INS1_25CollectiveMainloopBwdSm80ILi2ELi2EN4cute5tupleIJNS5_1CILi128EEES8_NS7_ILi64EEEEEENS_10bfloat16_tEfNS_4arch4Sm80ELb1ELb0ELb1ELb0ELb1ELb0ELb0ELb0ELi2ELi4ELi4ELi4ELb0EEENS1_21CollectiveEpilogueBwdISA_SB_SD_Li256ELb0ELb0ELi2EEENS1_25SingleTileBwdLPTSchedulerILb0ELi128ELb1EEEEEEEEEvNT_6ParamsE$_ZZN4cute5sliceINS_5tupleIJNS_10UnderscoreES2_S2_iEEENS1_IJNS1_IJNS_1CILi1EEENS4_ILi0EEEEEElS6_lEEEEEDaRKT_RKT0_ENKUlRKT_RKT0_E_clIS2_lEEDaSH_SK_ - $_ZN7cutlass13device_kernelIN5flash19enable_sm80_to_sm89INS1_16FlashAttnBwdSm80INS1_25CollectiveMainloopBwdSm80ILi2ELi2EN4cute5tupleIJNS5_1CILi128EEES8_NS7_ILi64EEEEEENS_10bfloat16_tEfNS_4arch4Sm80ELb1ELb0ELb1ELb0ELb1ELb0ELb0ELb0ELi2ELi4ELi4ELi4ELb0EEENS1_21CollectiveEpilogueBwdISA_SB_SD_Li256ELb0ELb0ELi2EEENS1_25SingleTileBwdLPTSchedulerILb0ELi128ELb1EEEEEEEEEvNT_6ParamsE$_ZZN4cute5sliceINS_5tupleIJNS_10UnderscoreES2_S2_iEEENS1_IJNS1_IJNS_1CILi1EEENS4_ILi0EEEEEEiNS4_ILi1024EEENS4_ILi8192EEEEEEEEDaRKT_RKT0_ENKUlRKT_RKT0_E_clIS2_iEEDaSJ_SM_)
$_ZN7cutlass13device_kernelIN5flash19enable_sm80_to_sm89INS1_16FlashAttnBwdSm80INS1_25CollectiveMainloopBwdSm80ILi2ELi2EN4cute5tupleIJNS5_1CILi128EEES8_NS7_ILi64EEEEEENS_10bfloat16_tEfNS_4arch4Sm80ELb1ELb0ELb1ELb0ELb1ELb0ELb0ELb0ELi2ELi4ELi4ELi4ELb0EEENS1_21CollectiveEpilogueBwdISA_SB_SD_Li256ELb0ELb0ELi2EEENS1_25SingleTileBwdLPTSchedulerILb0ELi128ELb1EEEEEEEEEvNT_6ParamsE$_ZZN4cute5sliceINS_5tupleIJNS_10UnderscoreES2_S2_iEEENS1_IJNS1_IJNS_1CILi1EEENS4_ILi0EEEEEEiNS4_ILi1024EEENS4_ILi8192EEEEEEEEDaRKT_RKT0_ENKUlRKT_RKT0_E_clIS2_iEEDaSJ_SM_:
[----:B------:R-:W-:Y:S02]  /*da30*/  IADD3 R2, R1, 0x1380, RZ ;  /* 0x0000138001027810 */ /* 0x000fe40007ffe0ff */
[----:B------:R-:W-:Y:S02]  /*da40*/  MOV R8, 0xda70 ;  /* 0x0000da7000087802 */ /* 0x000fe40000000f00 */
[----:B------:R-:W-:Y:S02]  /*da50*/  IADD3 R2, R2, c[0x0][0x20], RZ ;  /* 0x0000080002027a10 */ /* 0x000fe40007ffe0ff */
[----:B------:R-:W-:Y:S05]  /*da60*/  CALL.REL.NOINC `($_ZN7cutlass13device_kernelIN5flash19enable_sm80_to_sm89INS1_16FlashAttnBwdSm80INS1_25CollectiveMainloopBwdSm80ILi2ELi2EN4cute5tupleIJNS5_1CILi128EEES8_NS7_ILi64EEEEEENS_10bfloat16_tEfNS_4arch4Sm80ELb1ELb0ELb1ELb0ELb1ELb0ELb0ELb0ELi2ELi4ELi4ELi4ELb0EEENS1_21CollectiveEpilogueBwdISA_SB_SD_Li256ELb0ELb0ELi2EEENS1_25SingleTileBwdLPTSchedulerILb0ELi128ELb1EEEEEEEEEvNT_6ParamsE$_ZN4cute3eso3ESOILb0ELb1EJiEEC2ERKi) ;  /* 0xffffa7e000007944 */ /* 0x000fea0003c3ffff */
[----:B-1----:R1:W5:Y:S01]  /*da70*/  LDL R3, [R1+0x1380] ;  /* 0x0013800001037983 */ /* 0x0023620000100800 */
[----:B------:R-:W-:Y:S02]  /*da80*/  MOV R8, R4 ;  /* 0x0000000400087202 */ /* 0x000fe40000000f00 */
[----:B------:R-:W-:-:S04]  /*da90*/  MOV R9, 0x0 ;  /* 0x0000000000097802 */ /* 0x000fc80000000f00 */
[----:B------:R-:W-:Y:S05]  /*daa0*/  RET.REL.NODEC R8 `(_ZN7cutlass13device_kernelIN5flash19enable_sm80_to_sm89INS1_16FlashAttnBwdSm80INS1_25CollectiveMainloopBwdSm80ILi2ELi2EN4cute5tupleIJNS5_1CILi128EEES8_NS7_ILi64EEEEEENS_10bfloat16_tEfNS_4arch4Sm80ELb1ELb0ELb1ELb0ELb1ELb0ELb0ELb0ELi2ELi4ELi4ELi4ELb0EEENS1_21CollectiveEpilogueBwdISA_SB_SD_Li256ELb0ELb0ELi2EEENS1_25SingleTileBwdLPTSchedulerILb0ELi128ELb1EEEEEEEEEvNT_6ParamsE) ;  /* 0xffff255008007950 */ /* 0x000fea0003c3ffff */
        .type           $_ZN7cutlass13device_kernelIN5flash19enable_sm80_to_sm89INS1_16FlashAttnBwdSm80INS1_25CollectiveMainloopBwdSm80ILi2ELi2EN4cute5tupleIJNS5_1CILi128EEES8_NS7_ILi64EEEEEENS_10bfloat16_tEfNS_4arch4Sm80ELb1ELb0ELb1ELb0ELb1ELb0ELb0ELb0ELi2ELi4ELi4ELi4ELb0EEENS1_21CollectiveEpilogueBwdISA_SB_SD_Li256ELb0ELb0ELi2EEENS1_25SingleTileBwdLPTSchedulerILb0ELi128ELb1EEEEEEEEEvNT_6ParamsE$_ZZN4cute5sliceINS_5tupleIJNS_10UnderscoreES2_S2_iEEENS1_IJNS1_IJNS_1CILi1EEENS4_ILi0EEEEEElS6_lEEEEEDaRKT_RKT0_ENKUlRKT_RKT0_E_clIS2_lEEDaSH_SK_,@function
        .size           $_ZN7cutlass13device_kernelIN5flash19enable_sm80_to_sm89INS1_16FlashAttnBwdSm80INS1_25CollectiveMainloopBwdSm80ILi2ELi2EN4cute5tupleIJNS5_1CILi128EEES8_NS7_ILi64EEEEEENS_10bfloat16_tEfNS_4arch4Sm80ELb1ELb0ELb1ELb0ELb1ELb0ELb0ELb0ELi2ELi4ELi4ELi4ELb0EEENS1_21CollectiveEpilogueBwdISA_SB_SD_Li256ELb0ELb0ELi2EEENS1_25SingleTileBwdLPTSchedulerILb0ELi128ELb1EEEEEEEEEvNT_6ParamsE$_ZZN4cute5sliceINS_5tupleIJNS_10UnderscoreES2_S2_iEEENS1_IJNS1_IJNS_1CILi1EEENS4_ILi0EEEEEElS6_lEEEEEDaRKT_RKT0_ENKUlRKT_RKT0_E_clIS2_lEEDaSH_SK_,($_ZN7cutlass13device_kernelIN5flash19enable_sm80_to_sm89INS1_16FlashAttnBwdSm80INS1_25CollectiveMainloopBwdSm80ILi2ELi2EN4cute5tupleIJNS5_1CILi128EEES8_NS7_ILi64EEEEEENS_10bfloat16_tEfNS_4arch4Sm80ELb1ELb0ELb1ELb0ELb1ELb0ELb0ELb0ELi2ELi4ELi4ELi4ELb0EEENS1_21CollectiveEpilogueBwdISA_SB_SD_Li256ELb0ELb0ELi2EEENS1_25SingleTileBwdLPTSchedulerILb0ELi128ELb1EEEEEEEEEvNT_6ParamsE$_ZZN4cute5sliceINS_5tupleIJNS_10UnderscoreES2_iEEENS1_IJNS1_IJNS_1CILi1EEENS4_ILi0EEEEEEiNS4_ILi1024EEEEEEEEDaRKT_RKT0_ENKUlRKT_RKT0_E_clIS2_iEEDaSI_SL_ - $_ZN7cutlass13device_kernelIN5flash19enable_sm80_to_sm89INS1_16FlashAttnBwdSm80INS1_25CollectiveMainloopBwdSm80ILi2ELi2EN4cute5tupleIJNS5_1CILi128EEES8_NS7_ILi64EEEEEENS_10bfloat16_tEfNS_4arch4Sm80ELb1ELb0ELb1ELb0ELb1ELb0ELb0ELb0ELi2ELi4ELi4ELi4ELb0EEENS1_21CollectiveEpilogueBwdISA_SB_SD_Li256ELb0ELb0ELi2EEENS1_25SingleTileBwdLPTSchedulerILb0ELi128ELb1EEEEEEEEEvNT_6ParamsE$_ZZN4cute5sliceINS_5tupleIJNS_10UnderscoreES2_S2_iEEENS1_IJNS1_IJNS_1CILi1EEENS4_ILi0EEEEEElS6_lEEEEEDaRKT_RKT0_ENKUlRKT_RKT0_E_clIS2_lEEDaSH_SK_)
$_ZN7cutlass13device_kernelIN5flash19enable_sm80_to_sm89INS1_16FlashAttnBwdSm80INS1_25CollectiveMainloopBwdSm80ILi2ELi2EN4cute5tupleIJNS5_1CILi128EEES8_NS7_ILi64EEEEEENS_10bfloat16_tEfNS_4arch4Sm80ELb1ELb0ELb1ELb0ELb1ELb0ELb0ELb0ELi2ELi4ELi4ELi4ELb0EEENS1_21CollectiveEpilogueBwdISA_SB_SD_Li256ELb0ELb0ELi2EEENS1_25SingleTileBwdLPTSchedulerILb0ELi128ELb1EEEEEEEEEvNT_6ParamsE$_ZZN4cute5sliceINS_5tupleIJNS_10UnderscoreES2_S2_iEEENS1_IJNS1_IJNS_1CILi1EEENS4_ILi0EEEEEElS6_lEEEEEDaRKT_RKT0_ENKUlRKT_RKT0_E_clIS2_lEEDaSH_SK_:
[----:B------:R-:W-:Y:S02]  /*dab0*/  IADD3 R5, R1, 0x16a8, RZ ;  /* 0x000016a801057810 */ /* 0x000fe40007ffe0ff */
[----:B------:R-:W-:Y:S02]  /*dac0*/  MOV R6, 0xdaf0 ;  /* 0x0000daf000067802 */ /* 0x000fe40000000f00 */
[----:B------:R-:W-:Y:S02]  /*dad0*/  IADD3 R5, R5, c[0x0][0x20], RZ ;  /* 0x0000080005057a10 */ /* 0x000fe40007ffe0ff */
[----:B------:R-:W-:Y:S05]  /*dae0*/  CALL.REL.NOINC `($_ZN7cutlass13device_kernelIN5flash19enable_sm80_to_sm89INS1_16FlashAttnBwdSm80INS1_25CollectiveMainloopBwdSm80ILi2ELi2EN4cute5tupleIJNS5_1CILi128EEES8_NS7_ILi64EEEEEENS_10bfloat16_tEfNS_4arch4Sm80ELb1ELb0ELb1ELb0ELb1ELb0ELb0ELb0ELi2ELi4ELi4ELi4ELb0EEENS1_21CollectiveEpilogueBwdISA_SB_SD_Li256ELb0ELb0ELi2EEENS1_25SingleTileBwdLPTSchedulerILb0ELi128ELb1EEEEEEEEEvNT_6ParamsE$_ZN4cute3eso3ESOILb0ELb1EJlEEC2ERKl) ;  /* 0xffffa96000007944 */ /* 0x000fea0003c3ffff */
[----:B-1----:R1:W5:Y:S01]  /*daf0*/  LDL.64 R2, [R1+0x16a8] ;  /* 0x0016a80001027983 */ /* 0x0023620000100a00 */
[----:B------:R-:W-:-:S04]  /*db00*/  MOV R5, 0x0 ;  /* 0x0000000000057802 */ /* 0x000fc80000000f00 */
[----:B------:R-:W-:Y:S05]  /*db10*/  RET.REL.NODEC R4 `(_ZN7cutlass13device_kernelIN5flash19enable_sm80_to_sm89INS1_16FlashAttnBwdSm80INS1_25CollectiveMainloopBwdSm80ILi2ELi2EN4cute5tupleIJNS5_1CILi128EEES8_NS7_ILi64EEEEEENS_10bfloat16_tEfNS_4arch4Sm80ELb1ELb0ELb1ELb0ELb1ELb0ELb0ELb0ELi2ELi4ELi4ELi4ELb0EEENS1_21CollectiveEpilogueBwdISA_SB_SD_Li256ELb0ELb0ELi2EEENS1_25SingleTileBwdLPTSchedulerILb0ELi128ELb1EEEEEEEEEvNT_6ParamsE) ;  /* 0xffff24e004007950 */ /* 0x000fea0003c3ffff */
        .type           $_ZN7cutlass13device_kernelIN5flash19enable_sm80_to_sm89INS1_16FlashAttnBwdSm80INS1_25CollectiveMainloopBwdSm80ILi2ELi2EN4cute5tupleIJNS5_1CILi128EEES8_NS7_ILi64EEEEEENS_10bfloat16_tEfNS_4arch4Sm80ELb1ELb0ELb1ELb0ELb1ELb0ELb0ELb0ELi2ELi4ELi4ELi4ELb0EEENS1_21CollectiveEpilogueBwdISA_SB_SD_Li256ELb0ELb0ELi2EEENS1_25SingleTileBwdLPTSchedulerILb0ELi128ELb1EEEEEEEEEvNT_6ParamsE$_ZZN4cute5sliceINS_5tupleIJNS_10UnderscoreES2_iEEENS1_IJNS1_IJNS_1CILi1EEENS4_ILi0EEEEEEiNS4_ILi1024EEEEEEEEDaRKT_RKT0_ENKUlRKT_RKT0_E_clIS2_iEEDaSI_SL_,@function
        .size           $_ZN7cutlass13device_kernelIN5flash19enable_sm80_to_sm89INS1_16FlashAttnBwdSm80INS1_25CollectiveMainloopBwdSm80ILi2ELi2EN4cute5tupleIJNS5_1CILi128EEES8_NS7_ILi64EEEEEENS_10bfloat16_tEfNS_4arch4Sm80ELb1ELb0ELb1ELb0ELb1ELb0ELb0ELb0ELi2ELi4ELi4ELi4ELb0EEENS1_21CollectiveEpilogueBwdISA_SB_SD_Li256ELb0ELb0ELi2EEENS1_25SingleTileBwdLPTSchedulerILb0ELi128ELb1EEEEEEEEEvNT_6ParamsE$_ZZN4cute5sliceINS_5tupleIJNS_10UnderscoreES2_iEEENS1_IJNS1_IJNS_1CILi1EEENS4_ILi0EEEEEEiNS4_ILi1024EEEEEEEEDaRKT_RKT0_ENKUlRKT_RKT0_E_clIS2_iEEDaSI_SL_,($_ZN7cutlass13device_kernelIN5flash19enable_sm80_to_sm89INS1_16FlashAttnBwdSm80INS1_25CollectiveMainloopBwdSm80ILi2ELi2EN4cute5tupleIJNS5_1CILi128EEES8_NS7_ILi64EEEEEENS_10bfloat16_tEfNS_4arch4Sm80ELb1ELb0ELb1ELb0ELb1ELb0ELb0ELb0ELi2ELi4ELi4ELi4ELb0EEENS1_21CollectiveEpilogueBwdISA_SB_SD_Li256ELb0ELb0ELi2EEENS1_25SingleTileBwdLPTSchedulerILb0ELi128ELb1EEEEEEEEEvNT_6ParamsE$_ZZN4cute6detail10lift_sliceINS_5tupleIJNS_1CILi0EEENS_10UnderscoreEEEENS2_IJNS2_IJS4_S4_EEEiEEEEEDaRKT_RKT0_ENKUlRKT_RKT0_E_clIS5_iEEDaSH_SK_ - $_ZN7cutlass13device_kernelIN5flash19enable_sm80_to_sm89INS1_16FlashAttnBwdSm80INS1_25CollectiveMainloopBwdSm80ILi2ELi2EN4cute5tupleIJNS5_1CILi128EEES8_NS7_ILi64EEEEEENS_10bfloat16_tEfNS_4arch4Sm80ELb1ELb0ELb1ELb0ELb1ELb0ELb0ELb0ELi2ELi4ELi4ELi4ELb0EEENS1_21CollectiveEpilogueBwdISA_SB_SD_Li256ELb0ELb0ELi2EEENS1_25SingleTileBwdLPTSchedulerILb0ELi128ELb1EEEEEEEEEvNT_6ParamsE$_ZZN4cute5sliceINS_5tupleIJNS_10UnderscoreES2_iEEENS1_IJNS1_IJNS_1CILi1EEENS4_ILi0EEEEEEiNS4_ILi1024EEEEEEEEDaRKT_RKT0_ENKUlRKT_RKT0_E_clIS2_iEEDaSI_SL_)
$_ZN7cutlass13device_kernelIN5flash19enable_sm80_to_sm89INS1_16FlashAttnBwdSm80INS1_25CollectiveMainloopBwdSm80ILi2ELi2EN4cute5tupleIJNS5_1CILi128EEES8_NS7_ILi64EEEEEENS_10bfloat16_tEfNS_4arch4Sm80ELb1ELb0ELb1ELb0ELb1ELb0ELb0ELb0ELi2ELi4ELi4ELi4ELb0EEENS1_21CollectiveEpilogueBwdISA_SB_SD_Li256ELb0ELb0ELi2EEENS1_25SingleTileBwdLPTSchedulerILb0ELi128ELb1EEEEEEEEEvNT_6ParamsE$_ZZN4cute5sliceINS_5tupleIJNS_10UnderscoreES2_iEEENS1_IJNS1_IJNS_1CILi1EEENS4_ILi0EEEEEEiNS4_ILi1024EEEEEEEEDaRKT_RKT0_ENKUlRKT_RKT0_E_clIS2_iEEDaSI_SL_:
        /* <DEDUP_REMOVED lines=8> */
        .type           $_ZN7cutlass13device_kernelIN5flash19enable_sm80_to_sm89INS1_16FlashAttnBwdSm80INS1_25CollectiveMainloopBwdSm80ILi2ELi2EN4cute5tupleIJNS5_1CILi128EEES8_NS7_ILi64EEEEEENS_10bfloat16_tEfNS_4arch4Sm80ELb1ELb0ELb1ELb0ELb1ELb0ELb0ELb0ELi2ELi4ELi4ELi4ELb0EEENS1_21CollectiveEpilogueBwdISA_SB_SD_Li256ELb0ELb0ELi2EEENS1_25SingleTileBwdLPTSchedulerILb0ELi128ELb1EEEEEEEEEvNT_6ParamsE$_ZZN4cute6detail10lift_sliceINS_5tupleIJNS_1CILi0EEENS_10UnderscoreEEEENS2_IJNS2_IJS4_S4_EEEiEEEEEDaRKT_RKT0_ENKUlRKT_RKT0_E_clIS5_iEEDaSH_SK_,@function
        .size           $_ZN7cutlass13device_kernelIN5flash19enable_sm80_to_sm89INS1_16FlashAttnBwdSm80INS1_25CollectiveMainloopBwdSm80ILi2ELi2EN4cute5tupleIJNS5_1CILi128EEES8_NS7_ILi64EEEEEENS_10bfloat16_tEfNS_4arch4Sm80ELb1ELb0ELb1ELb0ELb1ELb0ELb0ELb0ELi2ELi4ELi4ELi4ELb0EEENS1_21CollectiveEpilogueBwdISA_SB_SD_Li256ELb0ELb0ELi2EEENS1_25SingleTileBwdLPTSchedulerILb0ELi128ELb1EEEEEEEEEvNT_6ParamsE$_ZZN4cute6detail10lift_sliceINS_5tupleIJNS_1CILi0EEENS_10UnderscoreEEEENS2_IJNS2_IJS4_S4_EEEiEEEEEDaRKT_RKT0_ENKUlRKT_RKT0_E_clIS5_iEEDaSH_SK_,($_ZN7cutlass13device_kernelIN5flash19enable_sm80_to_sm89INS1_16FlashAttnBwdSm80INS1_25CollectiveMainloopBwdSm80ILi2ELi2EN4cute5tupleIJNS5_1CILi128EEES8_NS7_ILi64EEEEEENS_10bfloat16_tEfNS_4arch4Sm80ELb1ELb0ELb1ELb0ELb1ELb0ELb0ELb0ELi2ELi4ELi4ELi4ELb0EEENS1_21CollectiveEpilogueBwdISA_SB_SD_Li256ELb0ELb0ELi2EEENS1_25SingleTileBwdLPTSchedulerILb0ELi128ELb1EEEEEEEEEvNT_6ParamsE$_ZZN4cute6detail16composition_implINS_1CILi2EEEiNS_5tupleIJNS2_ILi1EEES3_EEENS4_IJNS2_ILi0EEES5_EEEEEDaRKT_RKT0_RKT1_RKT2_ENKUlRKT_RKT0_E_clIS3_S5_EEDaSN_SQ_ - $_ZN7cutlass13device_kernelIN5flash19enable_sm80_to_sm89INS1_16FlashAttnBwdSm80INS1_25CollectiveMainloopBwdSm80ILi2ELi2EN4cute5tupleIJNS5_1CILi128EEES8_NS7_ILi64EEEEEENS_10bfloat16_tEfNS_4arch4Sm80ELb1ELb0ELb1ELb0ELb1ELb0ELb0ELb0ELi2ELi4ELi4ELi4ELb0EEENS1_21CollectiveEpilogueBwdISA_SB_SD_Li256ELb0ELb0ELi2EEENS1_25SingleTileBwdLPTSchedulerILb0ELi128ELb1EEEEEEEEEvNT_6ParamsE$_ZZN4cute6detail10lift_sliceINS_5tupleIJNS_1CILi0EEENS_10UnderscoreEEEENS2_IJNS2_IJS4_S4_EEEiEEEEEDaRKT_RKT0_ENKUlRKT_RKT0_E_clIS5_iEEDaSH_SK_)
$_ZN7cutlass13device_kernelIN5flash19enable_sm80_to_sm89INS1_16FlashAttnBwdSm80INS1_25CollectiveMainloopBwdSm80ILi2ELi2EN4cute5tupleIJNS5_1CILi128EEES8_NS7_ILi64EEEEEENS_10bfloat16_tEfNS_4arch4Sm80ELb1ELb0ELb1ELb0ELb1ELb0ELb0ELb0ELi2ELi4ELi4ELi4ELb0EEENS1_21CollectiveEpilogueBwdISA_SB_SD_Li256ELb0ELb0ELi2EEENS1_25SingleTileBwdLPTSchedulerILb0ELi128ELb1EEEEEEEEEvNT_6ParamsE$_ZZN4cute6detail10lift_sliceINS_5tupleIJNS_1CILi0EEENS_10UnderscoreEEEENS2_IJNS2_IJS4_S4_EEEiEEEEEDaRKT_RKT0_ENKUlRKT_RKT0_E_clIS5_iEEDaSH_SK_:
[----:B------:R-:W-:Y:S02]  /*dba0*/  IADD3 R2, R1, 0x1680, RZ ;  /* 0x0000168001027810 */ /* 0x000fe40007ffe0ff */
[----:B------:R-:W-:Y:S02]  /*dbb0*/  MOV R8, 0xdbe0 ;  /* 0x0000dbe000087802 */ /* 0x000fe40000000f00 */
[----:B------:R-:W-:Y:S02]  /*dbc0*/  IADD3 R2, R2, c[0x0][0x20], RZ ;  /* 0x0000080002027a10 */ /* 0x000fe40007ffe0ff */
[----:B------:R-:W-:Y:S05]  /*dbd0*/  CALL.REL.NOINC `($_ZN7cutlass13device_kernelIN5flash19enable_sm80_to_sm89INS1_16FlashAttnBwdSm80INS1_25CollectiveMainloopBwdSm80ILi2ELi2EN4cute5tupleIJNS5_1CILi128EEES8_NS7_ILi64EEEEEENS_10bfloat16_tEfNS_4arch4Sm80ELb1ELb0ELb1ELb0ELb1ELb0ELb0ELb0ELi2ELi4ELi4ELi4ELb0EEENS1_21CollectiveEpilogueBwdISA_SB_SD_Li256ELb0ELb0ELi2EEENS1_25SingleTileBwdLPTSchedulerILb0ELi128ELb1EEEEEEEEEvNT_6ParamsE$_ZN4cute3eso3ESOILb0ELb1EJiEEC2ERKi) ;  /* 0xffffa67000007944 */ /* 0x000fea0003c3ffff */
[----:B-1----:R1:W5:Y:S01]  /*dbe0*/  LDL R3, [R1+0x1680] ;  /* 0x0016800001037983 */ /* 0x0023620000100800 */
[----:B------:R-:W-:-:S04]  /*dbf0*/  MOV R11, 0x0 ;  /* 0x00000000000b7802 */ /* 0x000fc80000000f00 */
[----:B------:R-:W-:Y:S05]  /*dc00*/  RET.REL.NODEC R10 `(_ZN7cutlass13device_kernelIN5flash19enable_sm80_to_sm89INS1_16FlashAttnBwdSm80INS1_25CollectiveMainloopBwdSm80ILi2ELi2EN4cute5tupleIJNS5_1CILi128EEES8_NS7_ILi64EEEEEENS_10bfloat16_tEfNS_4arch4Sm80ELb1ELb0ELb1ELb0ELb1ELb0ELb0ELb0ELi2ELi4ELi4ELi4ELb0EEENS1_21CollectiveEpilogueBwdISA_SB_SD_Li256ELb0ELb0ELi2EEENS1_25SingleTileBwdLPTSchedulerILb0ELi128ELb1EEEEEEEEEvNT_6ParamsE) ;  /* 0xffff23f00a007950 */ /* 0x000fea0003c3ffff */
        .type           $_ZN7cutlass13device_kernelIN5flash19enable_sm80_to_sm89INS1_16FlashAttnBwdSm80INS1_25CollectiveMainloopBwdSm80ILi2ELi2EN4cute5tupleIJNS5_1CILi128EEES8_NS7_ILi64EEEEEENS_10bfloat16_tEfNS_4arch4Sm80ELb1ELb0ELb1ELb0ELb1ELb0ELb0ELb0ELi2ELi4ELi4ELi4ELb0EEENS1_21CollectiveEpilogueBwdISA_SB_SD_Li256ELb0ELb0ELi2EEENS1_25SingleTileBwdLPTSchedulerILb0ELi128ELb1EEEEEEEEEvNT_6ParamsE$_ZZN4cute6detail16composition_implINS_1CILi2EEEiNS_5tupleIJNS2_ILi1EEES3_EEENS4_IJNS2_ILi0EEES5_EEEEEDaRKT_RKT0_RKT1_RKT2_ENKUlRKT_RKT0_E_clIS3_S5_EEDaSN_SQ_,@function
        .size           $_ZN7cutlass13device_kernelIN5flash19enable_sm80_to_sm89INS1_16FlashAttnBwdSm80INS1_25CollectiveMainloopBwdSm80ILi2ELi2EN4cute5tupleIJNS5_1CILi128EEES8_NS7_ILi64EEEEEENS_10bfloat16_tEfNS_4arch4Sm80ELb1ELb0ELb1ELb0ELb1ELb0ELb0ELb0ELi2ELi4ELi4ELi4ELb0EEENS1_21CollectiveEpilogueBwdISA_SB_SD_Li256ELb0ELb0ELi2EEENS1_25SingleTileBwdLPTSchedulerILb0ELi128ELb1EEEEEEEEEvNT_6ParamsE$_ZZN4cute6detail16composition_implINS_1CILi2EEEiNS_5tupleIJNS2_ILi1EEES3_EEENS4_IJNS2_ILi0EEES5_EEEEEDaRKT_RKT0_RKT1_RKT2_ENKUlRKT_RKT0_E_clIS3_S5_EEDaSN_SQ_,($_ZN7cutlass13device_kernelIN5flash19enable_sm80_to_sm89INS1_16FlashAttnBwdSm80INS1_25CollectiveMainloopBwdSm80ILi2ELi2EN4cute5tupleIJNS5_1CILi128EEES8_NS7_ILi64EEEEEENS_10bfloat16_tEfNS_4arch4Sm80ELb1ELb0ELb1ELb0ELb1ELb0ELb0ELb0ELi2ELi4ELi4ELi4ELb0EEENS1_21CollectiveEpilogueBwdISA_SB_SD_Li256ELb0ELb0ELi2EEENS1_25SingleTileBwdLPTSchedulerILb0ELi128ELb1EEEEEEEEEvNT_6ParamsE$_ZZN4cute6detail16composition_implINS_5tupleIJNS_1CILi16EEENS3_ILi2EEES5_S5_NS3_ILi4EEES5_EEENS2_IJNS3_ILi1EEEiiiNS3_ILi144EEENS3_ILi512EEEEEENS2_IJNS2_IJS5_S5_EEES6_NS3_ILi8EEEEEENS2_IJNS2_IJNS3_ILi64EEESA_EEES4_NS3_ILi1024EEEEEEEEDaRKT_RKT0_RKT1_RKT2_ENKUlRKT_RKT0_E_clIS6_S4_EEDaSX_S10_ - $_ZN7cutlass13device_kernelIN5flash19enable_sm80_to_sm89INS1_16FlashAttnBwdSm80INS1_25CollectiveMainloopBwdSm80ILi2ELi2EN4cute5tupleIJNS5_1CILi128EEES8_NS7_ILi64EEEEEENS_10bfloat16_tEfNS_4arch4Sm80ELb1ELb0ELb1ELb0ELb1ELb0ELb0ELb0ELi2ELi4ELi4ELi4ELb0EEENS1_21CollectiveEpilogueBwdISA_SB_SD_Li256ELb0ELb0ELi2EEENS1_25SingleTileBwdLPTSchedulerILb0ELi128ELb1EEEEEEEEEvNT_6ParamsE$_ZZN4cute6detail16composition_implINS_1CILi2EEEiNS_5tupleIJNS2_ILi1EEES3_EEENS4_IJNS2_ILi0EEES5_EEEEEDaRKT_RKT0_RKT1_RKT2_ENKUlRKT_RKT0_E_clIS3_S5_EEDaSN_SQ_)
$_ZN7cutlass13device_kernelIN5flash19enable_sm80_to_sm89INS1_16FlashAttnBwdSm80INS1_25CollectiveMainloopBwdSm80ILi2ELi2EN4cute5tupleIJNS5_1CILi128EEES8_NS7_ILi64EEEEEENS_10bfloat16_tEfNS_4arch4Sm80ELb1ELb0ELb1ELb0ELb1ELb0ELb0ELb0ELi2ELi4ELi4ELi4ELb0EEENS1_21CollectiveEpilogueBwdISA_SB_SD_Li256ELb0ELb0ELi2EEENS1_25SingleTileBwdLPTSchedulerILb0ELi128ELb1EEEEEEEEEvNT_6ParamsE$_ZZN4cute6detail16composition_implINS_1CILi2EEEiNS_5tupleIJNS2_ILi1EEES3_EEENS4_IJNS2_ILi0EEES5_EEEEEDaRKT_RKT0_RKT1_RKT2_ENKUlRKT_RKT0_E_clIS3_S5_EEDaSN_SQ_:
[----:B------:R-:W-:Y:S02]  /*dc10*/  IADD3 R2, R1, 0x1688, RZ ;  /* 0x0000168801027810 */ /* 0x000fe40007ffe0ff */
[----:B------:R-:W-:Y:S02]  /*dc20*/  MOV R6, 0xdc50 ;  /* 0x0000dc5000067802 */ /* 0x000fe40000000f00 */
[----:B------:R-:W-:Y:S02]  /*dc30*/  IADD3 R2, R2, c[0x0][0x20], RZ ;  /* 0x0000080002027a10 */ /* 0x000fe40007ffe0ff */
[----:B------:R-:W-:Y:S05]  /*dc40*/  CALL.REL.NOINC `($_ZN7cutlass13device_kernelIN5flash19enable_sm80_to_sm89INS1_16FlashAttnBwdSm80INS1_25CollectiveMainloopBwdSm80ILi2ELi2EN4cute5tupleIJNS5_1CILi128EEES8_NS7_ILi64EEEEEENS_10bfloat16_tEfNS_4arch4Sm80ELb1ELb0ELb1ELb0ELb1ELb0ELb0ELb0ELi2ELi4ELi4ELi4ELb0EEENS1_21CollectiveEpilogueBwdISA_SB_SD_Li256ELb0ELb0ELi2EEENS1_25SingleTileBwdLPTSchedulerILb0ELi128ELb1EEEEEEEEEvNT_6ParamsE$_ZN4cute5tupleIJNS_1CILi2EEEiEEC2ERKS2_RKi) ;  /* 0xffffe22000007944 */ /* 0x000fea0003c3ffff */
[----:B------:R1:W5:Y:S01]  /*dc50*/  LDL R3, [R1+0x1688] ;  /* 0x0016880001037983 */ /* 0x0003620000100800 */
[----:B------:R-:W-:-:S04]  /*dc60*/  MOV R9, 0x0 ;  /* 0x0000000000097802 */ /* 0x000fc80000000f00 */
[----:B------:R-:W-:Y:S05]  /*dc70*/  RET.REL.NODEC R8 `(_ZN7cutlass13device_kernelIN5flash19enable_sm80_to_sm89INS1_16FlashAttnBwdSm80INS1_25CollectiveMainloopBwdSm80ILi2ELi2EN4cute5tupleIJNS5_1CILi128EEES8_NS7_ILi64EEEEEENS_10bfloat16_tEfNS_4arch4Sm80ELb1ELb0ELb1ELb0ELb1ELb0ELb0ELb0ELi2ELi4ELi4ELi4ELb0EEENS1_21CollectiveEpilogueBwdISA_SB_SD_Li256ELb0ELb0ELi2EEENS1_25SingleTileBwdLPTSchedulerILb0ELi128ELb1EEEEEEEEEvNT_6ParamsE) ;  /* 0xffff238008007950 */ /* 0x000fea0003c3ffff */
        .type           $_ZN7cutlass13device_kernelIN5flash19enable_sm80_to_sm89INS1_16FlashAttnBwdSm80INS1_25CollectiveMainloopBwdSm80ILi2ELi2EN4cute5tupleIJNS5_1CILi128EEES8_NS7_ILi64EEEEEENS_10bfloat16_tEfNS_4arch4Sm80ELb1ELb0ELb1ELb0ELb1ELb0ELb0ELb0ELi2ELi4ELi4ELi4ELb0EEENS1_21CollectiveEpilogueBwdISA_SB_SD_Li256ELb0ELb0ELi2EEENS1_25SingleTileBwdLPTSchedulerILb0ELi128ELb1EEEEEEEEEvNT_6ParamsE$_ZZN4cute6detail16composition_implINS_5tupleIJNS_1CILi16EEENS3_ILi2EEES5_S5_NS3_ILi4EEES5_EEENS2_IJNS3_ILi1EEEiiiNS3_ILi144EEENS3_ILi512EEEEEENS2_IJNS2_IJS5_S5_EEES6_NS3_ILi8EEEEEENS2_IJNS2_IJNS3_ILi64EEESA_EEES4_NS3_ILi1024EEEEEEEEDaRKT_RKT0_RKT1_RKT2_ENKUlRKT_RKT0_E_clIS6_S4_EEDaSX_S10_,@function
        .size           $_ZN7cutlass13device_kernelIN5flash19enable_sm80_to_sm89INS1_16FlashAttnBwdSm80INS1_25CollectiveMainloopBwdSm80ILi2ELi2EN4cute5tupleIJNS5_1CILi128EEES8_NS7_ILi64EEEEEENS_10bfloat16_tEfNS_4arch4Sm80ELb1ELb0ELb1ELb0ELb1ELb0ELb0ELb0ELi2ELi4ELi4ELi4ELb0EEENS1_21CollectiveEpilogueBwdISA_SB_SD_Li256ELb0ELb0ELi2EEENS1_25SingleTileBwdLPTSchedulerILb0ELi128ELb1EEEEEEEEEvNT_6ParamsE$_ZZN4cute6detail16composition_implINS_5tupleIJNS_1CILi16EEENS3_ILi2EEES5_S5_NS3_ILi4EEES5_EEENS2_IJNS3_ILi1EEEiiiNS3_ILi144EEENS3_ILi512EEEEEENS2_IJNS2_IJS5_S5_EEES6_NS3_ILi8EEEEEENS2_IJNS2_IJNS3_ILi64EEESA_EEES4_NS3_ILi1024EEEEEEEEDaRKT_RKT0_RKT1_RKT2_ENKUlRKT_RKT0_E_clIS6_S4_EEDaSX_S10_,($_ZN7cutlass13device_kernelIN5flash19enable_sm80_to_sm89INS1_16FlashAttnBwdSm80INS1_25CollectiveMainloopBwdSm80ILi2ELi2EN4cute5tupleIJNS5_1CILi128EEES8_NS7_ILi64EEEEEENS_10bfloat16_tEfNS_4arch4Sm80ELb1ELb0ELb1ELb0ELb1ELb0ELb0ELb0ELi2ELi4ELi4ELi4ELb0EEENS1_21CollectiveEpilogueBwdISA_SB_SD_Li256ELb0ELb0ELi2EEENS1_25SingleTileBwdLPTSchedulerILb0ELi128ELb1EEEEEEEEEvNT_6ParamsE$_ZZN4cute6detail16composition_implINS_5tupleIJNS_1CILi16EEENS3_ILi2EEES5_S5_NS3_ILi4EEES5_EEENS2_IJNS3_ILi1EEEiiiNS3_ILi144EEENS3_ILi512EEEEEENS2_IJNS2_IJS5_S5_EEES6_NS3_ILi8EEEEEENS2_IJNS2_IJNS3_ILi64EEESA_EEES4_NS3_ILi1024EEEEEEEEDaRKT_RKT0_RKT1_RKT2_ENKUlRKT_RKT0_E_clISC_SG_EEDaSX_S10_ - $_ZN7cutlass13device_kernelIN5flash19enable_sm80_to_sm89INS1_16FlashAttnBwdSm80INS1_25CollectiveMainloopBwdSm80ILi2ELi2EN4cute5tupleIJNS5_1CILi128EEES8_NS7_ILi64EEEEEENS_10bfloat16_tEfNS_4arch4Sm80ELb1ELb0ELb1ELb0ELb1ELb0ELb0ELb0ELi2ELi4ELi4ELi4ELb0EEENS1_21CollectiveEpilogueBwdISA_SB_SD_Li256ELb0ELb0ELi2EEENS1_25SingleTileBwdLPTSchedulerILb0ELi128ELb1EEEEEEEEEvNT_6ParamsE$_ZZN4cute6detail16composition_implINS_5tupleIJNS_1CILi16EEENS3_ILi2EEES5_S5_NS3_ILi4EEES5_EEENS2_IJNS3_ILi1EEEiiiNS3_ILi144EEENS3_ILi512EEEEEENS2_IJNS2_IJS5_S5_EEES6_NS3_ILi8EEEEEENS2_IJNS2_IJNS3_ILi64EEESA_EEES4_NS3_ILi1024EEEEEEEEDaRKT_RKT0_RKT1_RKT2_ENKUlRKT_RKT0_E_clIS6_S4_EEDaSX_S10_)
$_ZN7cutlass13device_kernelIN5flash19enable_sm80_to_sm89INS1_16FlashAttnBwdSm80INS1_25CollectiveMainloopBwdSm80ILi2ELi2EN4cute5tupleIJNS5_1CILi128EEES8_NS7_ILi64EEEEEENS_10bfloat16_tEfNS_4arch4Sm80ELb1ELb0ELb1ELb0ELb1ELb0ELb0ELb0ELi2ELi4ELi4ELi4ELb0EEENS1_21CollectiveEpilogueBwdISA_SB_SD_Li256ELb0ELb0ELi2EEENS1_25SingleTileBwdLPTSchedulerILb0ELi128ELb1EEEEEEEEEvNT_6ParamsE$_ZZN4cute6detail16composition_implINS_5tupleIJNS_1CILi16EEENS3_ILi2EEES5_S5_NS3_ILi4EEES5_EEENS2_IJNS3_ILi1EEEiiiNS3_ILi144EEENS3_ILi512EEEEEENS2_IJNS2_IJS5_S5_EEES6_NS3_ILi8EEEEEENS2_IJNS2_IJNS3_ILi64EEESA_EEES4_NS3_ILi1024EEEEEEEEDaRKT_RKT0_RKT1_RKT2_ENKUlRKT_RKT0_E_clIS6_S4_EEDaSX_S10_:
        /* <DEDUP_REMOVED lines=14> */
[----:B-1---5:R-:W-:Y:S05]  /*dd60*/  CALL.REL.NOINC `($_ZN7cutlass13device_kernelIN5flash19enable_sm80_to_sm89INS1_16FlashAttnBwdSm80INS1_25CollectiveMainloopBwdSm80ILi2ELi2EN4cute5tupleIJNS5_1CILi128EEES8_NS7_ILi64EEEEEENS_10bfloat16_tEfNS_4arch4Sm80ELb1ELb0ELb1ELb0ELb1ELb0ELb0ELb0ELi2ELi4ELi4ELi4ELb0EEENS1_21CollectiveEpilogueBwdISA_SB_SD_Li256ELb0ELb0ELi2EEENS1_25SingleTileBwdLPTSchedulerILb0ELi128ELb1EEEEEEEEEvNT_6ParamsE$_ZZN4cute6detail16composition_implINS_5tupleIJNS_1CILi16EEENS3_ILi2EEES5_S5_NS3_ILi4EEES5_EEENS2_IJNS3_ILi1EEEiiiNS3_ILi144EEENS3_ILi512EEEEEES6_S4_EEDaRKT_RKT0_RKT1_RKT2_ENKUlRKT_T0_E_clINS2_IJNS2_IJEEESU_S6_S8_EEENS_17integral_constantIiLi1EEEEEDaSQ_SR_) ;  /* 0x0000055000007944 */ /* 0x022fea0003c00000 */
[----:B-----5:R2:W-:Y:S04]  /*dd70*/  STL [R1+0x16a8], R2 ;  /* 0x0016a80201007387 */ /* 0x0205e80000100800 */
[----:B------:R2:W-:Y:S04]  /*dd80*/  STL.64 [R1+0x16a0], R74 ;  /* 0x0016a04a01007387 */ /* 0x0005e80000100a00 */
[----:B------:R-:W5:Y:S01]  /*dd90*/  LDL R6, [R6+0x4] ;  /* 0x0000040006067983 */ /* 0x000f620000100800 */
[----:B------:R-:W-:Y:S02]  /*dda0*/  IADD3 R3, R70, 0x28, RZ ;  /* 0x0000002846037810 */ /* 0x000fe40007ffe0ff */
[----:B------:R-:W-:-:S02]  /*ddb0*/  MOV R72, 0xddd0 ;  /* 0x0000ddd000487802 */ /* 0x000fc40000000f00 */
[----:B-12--5:R-:W-:Y:S05]  /*ddc0*/  CALL.REL.NOINC `($_ZN7cutlass13device_kernelIN5flash19enable_sm80_to_sm89INS1_16FlashAttnBwdSm80INS1_25CollectiveMainloopBwdSm80ILi2ELi2EN4cute5tupleIJNS5_1CILi128EEES8_NS7_ILi64EEEEEENS_10bfloat16_tEfNS_4arch4Sm80ELb1ELb0ELb1ELb0ELb1ELb0ELb0ELb0ELi2ELi4ELi4ELi4ELb0EEENS1_21CollectiveEpilogueBwdISA_SB_SD_Li256ELb0ELb0ELi2EEENS1_25SingleTileBwdLPTSchedulerILb0ELi128ELb1EEEEEEEEEvNT_6ParamsE$_ZZN4cute6detail16composition_implINS_5tupleIJNS_1CILi16EEENS3_ILi2EEES5_S5_NS3_ILi4EEES5_EEENS2_IJNS3_ILi1EEEiiiNS3_ILi144EEENS3_ILi512EEEEEES6_S4_EEDaRKT_RKT0_RKT1_RKT2_ENKUlRKT_T0_E_clINS2_IJNS2_IJS5_EEENS2_IJiEEES5_S8_EEENS_17integral_constantIiLi2EEEEEDaSQ_SR_) ;  /* 0x000005c000007944 */ /* 0x026fea0003c00000 */
[----:B------:R-:W2:Y:S01]  /*ddd0*/  LDL.64 R72, [R1+0x16a0] ;  /* 0x0016a00001487983 */ /* 0x000ea20000100a00 */
[----:B------:R-:W-:-:S02]  /*dde0*/  IADD3 R5, R70, 0x18, RZ ;  /* 0x0000001846057810 */ /* 0x000fc40007ffe0ff */
[----:B------:R-:W-:Y:S01]  /*ddf0*/  MOV R8, 0xde30 ;  /* 0x0000de3000087802 */ /* 0x000fe20000000f00 */
[----:B-----5:R3:W-:Y:S04]  /*de00*/  STL.64 [R1+0x1698], R2 ;  /* 0x0016980201007387 */ /* 0x0207e80000100a00 */
[----:B--2---:R3:W-:Y:S02]  /*de10*/  STL.64 [R1+0x1690], R72 ;  /* 0x0016904801007387 */ /* 0x0047e40000100a00 */
[----:B-1-3--:R-:W-:Y:S05]  /*de20*/  CALL.REL.NOINC `($_ZN7cutlass13device_kernelIN5flash19enable_sm80_to_sm89INS1_16FlashAttnBwdSm80INS1_25CollectiveMainloopBwdSm80ILi2ELi2EN4cute5tupleIJNS5_1CILi128EEES8_NS7_ILi64EEEEEENS_10bfloat16_tEfNS_4arch4Sm80ELb1ELb0ELb1ELb0ELb1ELb0ELb0ELb0ELi2ELi4ELi4ELi4ELb0EEENS1_21CollectiveEpilogueBwdISA_SB_SD_Li256ELb0ELb0ELi2EEENS1_25SingleTileBwdLPTSchedulerILb0ELi128ELb1EEEEEEEEEvNT_6ParamsE$_ZZN4cute6detail16composition_implINS_5tupleIJNS_1CILi16EEENS3_ILi2EEES5_S5_NS3_ILi4EEES5_EEENS2_IJNS3_ILi1EEEiiiNS3_ILi144EEENS3_ILi512EEEEEES6_S4_EEDaRKT_RKT0_RKT1_RKT2_ENKUlRKT_T0_E_clINS2_IJNS2_IJS5_S5_EEENS2_IJiiEEES8_S8_EEENS_17integral_constantIiLi3EEEEEDaSQ_SR_) ;  /* 0x0000065000007944 */ /* 0x00afea0003c00000 */
[----:B------:R-:W2:Y:S01]  /*de30*/  LDL.64 R72, [R1+0x1690] ;  /* 0x0016900001487983 */ /* 0x000ea20000100a00 */
[----:B------:R-:W-:Y:S02]  /*de40*/  IADD3 R5, R70, 0x8, RZ ;  /* 0x0000000846057810 */ /* 0x000fe40007ffe0ff */
[----:B------:R-:W-:Y:S01]  /*de50*/  MOV R8, 0xde90 ;  /* 0x0000de9000087802 */ /* 0x000fe20000000f00 */
[----:B-----5:R3:W-:Y:S04]  /*de60*/  STL.64 [R1+0x1688], R2 ;  /* 0x0016880201007387 */ /* 0x0207e80000100a00 */
[----:B--2---:R3:W-:Y:S02]  /*de70*/  STL.64 [R1+0x1680], R72 ;  /* 0x0016804801007387 */ /* 0x0047e40000100a00 */
[----:B-1-3--:R-:W-:Y:S05]  /*de80*/  CALL.REL.NOINC `($_ZN7cutlass13device_kernelIN5flash19enable_sm80_to_sm89INS1_16FlashAttnBwdSm80INS1_25CollectiveMainloopBwdSm80ILi2ELi2EN4cute5tupleIJNS5_1CILi128EEES8_NS7_ILi64EEEEEENS_10bfloat16_tEfNS_4arch4Sm80ELb1ELb0ELb1ELb0ELb1ELb0ELb0ELb0ELi2ELi4ELi4ELi4ELb0EEENS1_21CollectiveEpilogueBwdISA_SB_SD_Li256ELb0ELb0ELi2EEENS1_25SingleTileBwdLPTSchedulerILb0ELi128ELb1EEEEEEEEEvNT_6ParamsE$_ZZN4cute6detail16composition_implINS_5tupleIJNS_1CILi16EEENS3_ILi2EEES5_S5_NS3_ILi4EEES5_EEENS2_IJNS3_ILi1EEEiiiNS3_ILi144EEENS3_ILi512EEEEEES6_S4_EEDaRKT_RKT0_RKT1_RKT2_ENKUlRKT_T0_E_clINS2_IJNS2_IJS5_S5_EEENS2_IJiiEEES8_S8_EEENS_17integral_constantIiLi4EEEEEDaSQ_SR_) ;  /* 0x0000069000007944 */ /* 0x00afea0003c00000 */
[----:B-----5:R-:W-:Y:S01]  /*de90*/  IMAD.MOV.U32 R8, RZ, RZ, R3 ;  /* 0x000000ffff087224 */ /* 0x020fe200078e0003 */
[----:B------:R-:W-:-:S02]  /*dea0*/  MOV R3, R17 ;  /* 0x0000001100037202 */ /* 0x000fc40000000f00 */
[----:B------:R-:W-:Y:S02]  /*deb0*/  MOV R6, 0xded0 ;  /* 0x0000ded000067802 */ /* 0x000fe40000000f00 */
[----:B-1----:R-:W-:Y:S05]  /*dec0*/  CALL.REL.NOINC `($_ZN7cutlass13device_kernelIN5flash19enable_sm80_to_sm89INS1_16FlashAttnBwdSm80INS1_25CollectiveMainloopBwdSm80ILi2ELi2EN4cute5tupleIJNS5_1CILi128EEES8_NS7_ILi64EEEEEENS_10bfloat16_tEfNS_4arch4Sm80ELb1ELb0ELb1ELb0ELb1ELb0ELb0ELb0ELi2ELi4ELi4ELi4ELb0EEENS1_21CollectiveEpilogueBwdISA_SB_SD_Li256ELb0ELb0ELi2EEENS1_25SingleTileBwdLPTSchedulerILb0ELi128ELb1EEEEEEEEEvNT_6ParamsE$_ZN4cute5tupleIJNS0_IJNS_1CILi2EEES2_EEENS0_IJiiEEEEEC2ERKS3_RKS4_) ;  /* 0xffffddb000007944 */ /* 0x002fea0003c3ffff */
[----:B------:R1:W5:Y:S01]  /*ded0*/  LDL.64 R2, [R1+0x16c0] ;  /* 0x0016c00001027983 */ /* 0x0003620000100a00 */
[----:B------:R-:W-:-:S04]  /*dee0*/  MOV R17, 0x0 ;  /* 0x0000000000117802 */ /* 0x000fc80000000f00 */
[----:B------:R-:W-:Y:S05]  /*def0*/  RET.REL.NODEC R16 `(_ZN7cutlass13device_kernelIN5flash19enable_sm80_to_sm89INS1_16FlashAttnBwdSm80INS1_25CollectiveMainloopBwdSm80ILi2ELi2EN4cute5tupleIJNS5_1CILi128EEES8_NS7_ILi64EEEEEENS_10bfloat16_tEfNS_4arch4Sm80ELb1ELb0ELb1ELb0ELb1ELb0ELb0ELb0ELi2ELi4ELi4ELi4ELb0EEENS1_21CollectiveEpilogueBwdISA_SB_SD_Li256ELb0ELb0ELi2EEENS1_25SingleTileBwdLPTSchedulerILb0ELi128ELb1EEEEEEEEEvNT_6ParamsE) ;  /* 0xffff210010007950 */ /* 0x000fea0003c3ffff */
        .type           $_ZN7cutlass13device_kernelIN5flash19enable_sm80_to_sm89INS1_16FlashAttnBwdSm80INS1_25CollectiveMainloopBwdSm80ILi2ELi2EN4cute5tupleIJNS5_1CILi128EEES8_NS7_ILi64EEEEEENS_10bfloat16_tEfNS_4arch4Sm80ELb1ELb0ELb1ELb0ELb1ELb0ELb0ELb0ELi2ELi4ELi4ELi4ELb0EEENS1_21CollectiveEpilogueBwdISA_SB_SD_Li256ELb0ELb0ELi2EEENS1_25SingleTileBwdLPTSchedulerILb0ELi128ELb1EEEEEEEEEvNT_6ParamsE$_ZZN4cute6detail16composition_implINS_5tupleIJNS_1CILi16EEENS3_ILi2EEES5_S5_NS3_ILi4EEES5_EEENS2_IJNS3_ILi1EEEiiiNS3_ILi144EEENS3_ILi512EEEEEENS2_IJNS2_IJS5_S5_EEES6_NS3_ILi8EEEEEENS2_IJNS2_IJNS3_ILi64EEESA_EEES4_NS3_ILi1024EEEEEEEEDaRKT_RKT0_RKT1_RKT2_ENKUlRKT_RKT0_E_clISC_SG_EEDaSX_S10_,@function
        .size           $_ZN7cutlass13device_kernelIN5flash19enable_sm80_to_sm89INS1_16FlashAttnBwdSm80INS1_25CollectiveMainloopBwdSm80ILi2ELi2EN4cute5tupleIJNS5_1CILi128EEES8_NS7_ILi64EEEEEENS_10bfloat16_tEfNS_4arch4Sm80ELb1ELb0ELb1ELb0ELb1ELb0ELb0ELb0ELi2ELi4ELi4ELi4ELb0EEENS1_21CollectiveEpilogueBwdISA_SB_SD_Li256ELb0ELb0ELi2EEENS1_25SingleTileBwdLPTSchedulerILb0ELi128ELb1EEEEEEEEEvNT_6ParamsE$_ZZN4cute6detail16composition_implINS_5tupleIJNS_1CILi16EEENS3_ILi2EEES5_S5_NS3_ILi4EEES5_EEENS2_IJNS3_ILi1EEEiiiNS3_ILi144EEENS3_ILi512EEEEEENS2_IJNS2_IJS5_S5_EEES6_NS3_ILi8EEEEEENS2_IJNS2_IJNS3_ILi64EEESA_EEES4_NS3_ILi1024EEEEEEEEDaRKT_RKT0_RKT1_RKT2_ENKUlRKT_RKT0_E_clISC_SG_EEDaSX_S10_,($_ZN7cutlass13device_kernelIN5flash19enable_sm80_to_sm89INS1_16FlashAttnBwdSm80INS1_25CollectiveMainloopBwdSm80ILi2ELi2EN4cute5tupleIJNS5_1CILi128EEES8_NS7_ILi64EEEEEENS_10bfloat16_tEfNS_4arch4Sm80ELb1ELb0ELb1ELb0ELb1ELb0ELb0ELb0ELi2ELi4ELi4ELi4ELb0EEENS1_21CollectiveEpilogueBwdISA_SB_SD_Li256ELb0ELb0ELi2EEENS1_25SingleTileBwdLPTSchedulerILb0ELi128ELb1EEEEEEEEEvNT_6ParamsE$_ZZN4cute6detail16composition_implINS_5tupleIJNS_1CILi16EEENS3_ILi2EEES5_S5_NS3_ILi4EEES5_EEENS2_IJNS3_ILi1EEEiiiNS3_ILi144EEENS3_ILi512EEEEEENS2_IJS5_S5_EEENS2_IJNS3_ILi64EEESA_EEEEEDaRKT_RKT0_RKT1_RKT2_ENKUlRKT_RKT0_E_clIS5_SD_EEDaST_SW_ - $_ZN7cutlass13device_kernelIN5flash19enable_sm80_to_sm89INS1_16FlashAttnBwdSm80INS1_25CollectiveMainloopBwdSm80ILi2ELi2EN4cute5tupleIJNS5_1CILi128EEES8_NS7_ILi64EEEEEENS_10bfloat16_tEfNS_4arch4Sm80ELb1ELb0ELb1ELb0ELb1ELb0ELb0ELb0ELi2ELi4ELi4ELi4ELb0EEENS1_21CollectiveEpilogueBwdISA_SB_SD_Li256ELb0ELb0ELi2EEENS1_25SingleTileBwdLPTSchedulerILb0ELi128ELb1EEEEEEEEEvNT_6ParamsE$_ZZN4cute6detail16composition_implINS_5tupleIJNS_1CILi16EEENS3_ILi2EEES5_S5_NS3_ILi4EEES5_EEENS2_IJNS3_ILi1EEEiiiNS3_ILi144EEENS3_ILi512EEEEEENS2_IJNS2_IJS5_S5_EEES6_NS3_ILi8EEEEEENS2_IJNS2_IJNS3_ILi64EEESA_EEES4_NS3_ILi1024EEEEEEEEDaRKT_RKT0_RKT1_RKT2_ENKUlRKT_RKT0_E_clISC_SG_EEDaSX_S10_)
$_ZN7cutlass13device_kernelIN5flash19enable_sm80_to_sm89INS1_16FlashAttnBwdSm80INS1_25CollectiveMainloopBwdSm80ILi2ELi2EN4cute5tupleIJNS5_1CILi128EEES8_NS7_ILi64EEEEEENS_10bfloat16_tEfNS_4arch4Sm80ELb1ELb0ELb1ELb0ELb1ELb0ELb0ELb0ELi2ELi4ELi4ELi4ELb0EEENS1_21CollectiveEpilogueBwdISA_SB_SD_Li256ELb0ELb0ELi2EEENS1_25SingleTileBwdLPTSchedulerILb0ELi128ELb1EEEEEEEEEvNT_6ParamsE$_ZZN4cute6detail16composition_implINS_5tupleIJNS_1CILi16EEENS3_ILi2EEES5_S5_NS3_ILi4EEES5_EEENS2_IJNS3_ILi1EEEiiiNS3_ILi144EEENS3_ILi512EEEEEENS2_IJNS2_IJS5_S5_EEES6_NS3_ILi8EEEEEENS2_IJNS2_IJNS3_ILi64EEESA_EEES4_NS3_ILi1024EEEEEEEEDaRKT_RKT0_RKT1_RKT2_ENKUlRKT_RKT0_E_clISC_SG_EEDaSX_S10_:
[----:B------:R-:W-:Y:S02]  /*df00*/  IADD3 R38, R1, 0x1680, RZ ;  /* 0x0000168001267810 */ /* 0x000fe40007ffe0ff */
[----:B------:R-:W-:Y:S02]  /*df10*/  MOV R72, 0xdf50 ;  /* 0x0000df5000487802 */ /* 0x000fe40000000f00 */
[----:B------:R-:W-:-:S04]  /*df20*/  IADD3 R38, R38, c[0x0][0x20], RZ ;  /* 0x0000080026267a10 */ /* 0x000fc80007ffe0ff */
[----:B------:R-:W-:Y:S02]  /*df30*/  IADD3 R70, R38, 0x4, RZ ;  /* 0x0000000426467810 */ /* 0x000fe40007ffe0ff */
[----:B------:R-:W-:Y:S05]  /*df40*/  CALL.REL.NOINC `($_ZN7cutlass13device_kernelIN5flash19enable_sm80_to_sm89INS1_16FlashAttnBwdSm80INS1_25CollectiveMainloopBwdSm80ILi2ELi2EN4cute5tupleIJNS5_1CILi128EEES8_NS7_ILi64EEEEEENS_10bfloat16_tEfNS_4arch4Sm80ELb1ELb0ELb1ELb0ELb1ELb0ELb0ELb0ELi2ELi4ELi4ELi4ELb0EEENS1_21CollectiveEpilogueBwdISA_SB_SD_Li256ELb0ELb0ELi2EEENS1_25SingleTileBwdLPTSchedulerILb0ELi128ELb1EEEEEEEEEvNT_6ParamsE$_ZZN4cute6detail16composition_implINS_5tupleIJNS_1CILi16EEENS3_ILi2EEES5_S5_NS3_ILi4EEES5_EEENS2_IJNS3_ILi1EEEiiiNS3_ILi144EEENS3_ILi512EEEEEENS2_IJS5_S5_EEENS2_IJNS3_ILi64EEESA_EEEEEDaRKT_RKT0_RKT1_RKT2_ENKUlRKT_RKT0_E_clIS5_SD_EEDaST_SW_) ;  /* 0x0000009000007944 */ /* 0x000fea0003c00000 */
[----:B------:R-:W-:Y:S02]  /*df50*/  MOV R4, 0xdf70 ;  /* 0x0000df7000047802 */ /* 0x000fe40000000f00 */
[----:B-1---5:R-:W-:Y:S05]  /*df60*/  CALL.REL.NOINC `($_ZN7cutlass13device_kernelIN5flash19enable_sm80_to_sm89INS1_16FlashAttnBwdSm80INS1_25CollectiveMainloopBwdSm80ILi2ELi2EN4cute5tupleIJNS5_1CILi128EEES8_NS7_ILi64EEEEEENS_10bfloat16_tEfNS_4arch4Sm80ELb1ELb0ELb1ELb0ELb1ELb0ELb0ELb0ELi2ELi4ELi4ELi4ELb0EEENS1_21CollectiveEpilogueBwdISA_SB_SD_Li256ELb0ELb0ELi2EEENS1_25SingleTileBwdLPTSchedulerILb0ELi128ELb1EEEEEEEEEvNT_6ParamsE$_ZN4cute3eso3ESOILb0ELb1EJiNS_1CILi512EEEEEC2ERKiRKS3_) ;  /* 0xffffa45000007944 */ /* 0x022fea0003c3ffff */
[----:B-1----:R1:W5:Y:S01]  /*df70*/  LDL R2, [R1+0x1684] ;  /* 0x0016840001027983 */ /* 0x0023620000100800 */
[----:B------:R-:W-:-:S03]  /*df80*/  MOV R6, 0xdfa0 ;  /* 0x0000dfa000067802 */ /* 0x000fc60000000f00 */
[----:B-1---5:R-:W-:Y:S05]  /*df90*/  CALL.REL.NOINC `($_ZN7cutlass13device_kernelIN5flash19enable_sm80_to_sm89INS1_16FlashAttnBwdSm80INS1_25CollectiveMainloopBwdSm80ILi2ELi2EN4cute5tupleIJNS5_1CILi128EEES8_NS7_ILi64EEEEEENS_10bfloat16_tEfNS_4arch4Sm80ELb1ELb0ELb1ELb0ELb1ELb0ELb0ELb0ELi2ELi4ELi4ELi4ELb0EEENS1_21CollectiveEpilogueBwdISA_SB_SD_Li256ELb0ELb0ELi2EEENS1_25SingleTileBwdLPTSchedulerILb0ELi128ELb1EEEEEEEEEvNT_6ParamsE$_ZN4cute5tupleIJNS0_IJNS_1CILi2EEES2_EEENS0_IJiNS1_ILi512EEEEEEEEC2ERKS3_RKS5_) ;  /* 0xffffdc9000007944 */ /* 0x022fea0003c3ffff */
[----:B------:R1:W5:Y:S01]  /*dfa0*/  LDL R38, [R1+0x1680] ;  /* 0x0016800001267983 */ /* 0x0003620000100800 */
[----:B------:R-:W-:Y:S02]  /*dfb0*/  MOV R2, R10 ;  /* 0x0000000a00027202 */ /* 0x000fe40000000f00 */
[----:B------:R-:W-:-:S04]  /*dfc0*/  MOV R3, 0x0 ;  /* 0x0000000000037802 */ /* 0x000fc80000000f00 */
[----:B------:R-:W-:Y:S05]  /*dfd0*/  RET.REL.NODEC R2 `(_ZN7cutlass13device_kernelIN5flash19enable_sm80_to_sm89INS1_16FlashAttnBwdSm80INS1_25CollectiveMainloopBwdSm80ILi2ELi2EN4cute5tupleIJNS5_1CILi128EEES8_NS7_ILi64EEEEEENS_10bfloat16_tEfNS_4arch4Sm80ELb1ELb0ELb1ELb0ELb1ELb0ELb0ELb0ELi2ELi4ELi4ELi4ELb0EEENS1_21CollectiveEpilogueBwdISA_SB_SD_Li256ELb0ELb0ELi2EEENS1_25SingleTileBwdLPTSchedulerILb0ELi128ELb1EEEEEEEEEvNT_6ParamsE) ;  /* 0xffff202002007950 */ /* 0x000fea0003c3ffff */
        .type           $_ZN7cutlass13device_kernelIN5flash19enable_sm80_to_sm89INS1_16FlashAttnBwdSm80INS1_25CollectiveMainloopBwdSm80ILi2ELi2EN4cute5tupleIJNS5_1CILi128EEES8_NS7_ILi64EEEEEENS_10bfloat16_tEfNS_4arch4Sm80ELb1ELb0ELb1ELb0ELb1ELb0ELb0ELb0ELi2ELi4ELi4ELi4ELb0EEENS1_21CollectiveEpilogueBwdISA_SB_SD_Li256ELb0ELb0ELi2EEENS1_25SingleTileBwdLPTSchedulerILb0ELi128ELb1EEEEEEEEEvNT_6ParamsE$_ZZN4cute6detail16composition_implINS_5tupleIJNS_1CILi16EEENS3_ILi2EEES5_S5_NS3_ILi4EEES5_EEENS2_IJNS3_ILi1EEEiiiNS3_ILi144EEENS3_ILi512EEEEEENS2_IJS5_S5_EEENS2_IJNS3_ILi64EEESA_EEEEEDaRKT_RKT0_RKT1_RKT2_ENKUlRKT_RKT0_E_clIS5_SD_EEDaST_SW_,@function
        .size           $_ZN7cutlass13device_kernelIN5flash19enable_sm80_to_sm89INS1_16FlashAttnBwdSm80INS1_25CollectiveMainloopBwdSm80ILi2ELi2EN4cute5tupleIJNS5_1CILi128EEES8_NS7_ILi64EEEEEENS_10bfloat16_tEfNS_4arch4Sm80ELb1ELb0ELb1ELb0ELb1ELb0ELb0ELb0ELi2ELi4ELi4ELi4ELb0EEENS1_21CollectiveEpilogueBwdISA_SB_SD_Li256ELb0ELb0ELi2EEENS1_25SingleTileBwdLPTSchedulerILb0ELi128ELb1EEEEEEEEEvNT_6ParamsE$_ZZN4cute6detail16composition_implINS_5tupleIJNS_1CILi16EEENS3_ILi2EEES5_S5_NS3_ILi4EEES5_EEENS2_IJNS3_ILi1EEEiiiNS3_ILi144EEENS3_ILi512EEEEEENS2_IJS5_S5_EEENS2_IJNS3_ILi64EEESA_EEEEEDaRKT_RKT0_RKT1_RKT2_ENKUlRKT_RKT0_E_clIS5_SD_EEDaST_SW_,($_ZN7cutlass13device_kernelIN5flash19enable_sm80_to_sm89INS1_16FlashAttnBwdSm80INS1_25CollectiveMainloopBwdSm80ILi2ELi2EN4cute5tupleIJNS5_1CILi128EEES8_NS7_ILi64EEEEEENS_10bfloat16_tEfNS_4arch4Sm80ELb1ELb0ELb1ELb0ELb1ELb0ELb0ELb0ELi2ELi4ELi4ELi4ELb0EEENS1_21CollectiveEpilogueBwdISA_SB_SD_Li256ELb0ELb0ELi2EEENS1_25SingleTileBwdLPTSchedulerILb0ELi128ELb1EEEEEEEEEvNT_6ParamsE$_ZZN4cute6detail16composition_implINS_5tupleIJNS_1CILi16EEENS3_ILi2EEES5_S5_NS3_ILi4EEES5_EEENS2_IJNS3_ILi1EEEiiiNS3_ILi144EEENS3_ILi512EEEEEES5_NS3_ILi64EEEEEDaRKT_RKT0_RKT1_RKT2_ENKUlRKT_T0_E_clINS2_IJNS2_IJEEESV_S5_S8_EEENS_17integral_constantIiLi3EEEEEDaSR_SS_ - $_ZN7cutlass13device_kernelIN5flash19enable_sm80_to_sm89INS1_16FlashAttnBwdSm80INS1_25CollectiveMainloopBwdSm80ILi2ELi2EN4cute5tupleIJNS5_1CILi128EEES8_NS7_ILi64EEEEEENS_10bfloat16_tEfNS_4arch4Sm80ELb1ELb0ELb1ELb0ELb1ELb0ELb0ELb0ELi2ELi4ELi4ELi4ELb0EEENS1_21CollectiveEpilogueBwdISA_SB_SD_Li256ELb0ELb0ELi2EEENS1_25SingleTileBwdLPTSchedulerILb0ELi128ELb1EEEEEEEEEvNT_6ParamsE$_ZZN4cute6detail16composition_implINS_5tupleIJNS_1CILi16EEENS3_ILi2EEES5_S5_NS3_ILi4EEES5_EEENS2_IJNS3_ILi1EEEiiiNS3_ILi144EEENS3_ILi512EEEEEENS2_IJS5_S5_EEENS2_IJNS3_ILi64EEESA_EEEEEDaRKT_RKT0_RKT1_RKT2_ENKUlRKT_RKT0_E_clIS5_SD_EEDaST_SW_)
$_ZN7cutlass13device_kernelIN5flash19enable_sm80_to_sm89INS1_16FlashAttnBwdSm80INS1_25CollectiveMainloopBwdSm80ILi2ELi2EN4cute5tupleIJNS5_1CILi128EEES8_NS7_ILi64EEEEEENS_10bfloat16_tEfNS_4arch4Sm80ELb1ELb0ELb1ELb0ELb1ELb0ELb0ELb0ELi2ELi4ELi4ELi4ELb0EEENS1_21CollectiveEpilogueBwdISA_SB_SD_Li256ELb0ELb0ELi2EEENS1_25SingleTileBwdLPTSchedulerILb0ELi128ELb1EEEEEEEEEvNT_6ParamsE$_ZZN4cute6detail16composition_implINS_5tupleIJNS_1CILi16EEENS3_ILi2EEES5_S5_NS3_ILi4EEES5_EEENS2_IJNS3_ILi1EEEiiiNS3_ILi144EEENS3_ILi512EEEEEENS2_IJS5_S5_EEENS2_IJNS3_ILi64EEESA_EEEEEDaRKT_RKT0_RKT1_RKT2_ENKUlRKT_RKT0_E_clIS5_SD_EEDaST_SW_:
        /* <DEDUP_REMOVED lines=13> */
[----:B-1---5:R-:W-:Y:S05]  /*e0b0*/  CALL.REL.NOINC `($_ZN7cutlass13device_kernelIN5flash19enable_sm80_to_sm89INS1_16FlashAttnBwdSm80INS1_25CollectiveMainloopBwdSm80ILi2ELi2EN4cute5tupleIJNS5_1CILi128EEES8_NS7_ILi64EEEEEENS_10bfloat16_tEfNS_4arch4Sm80ELb1ELb0ELb1ELb0ELb1ELb0ELb0ELb0ELi2ELi4ELi4ELi4ELb0EEENS1_21CollectiveEpilogueBwdISA_SB_SD_Li256ELb0ELb0ELi2EEENS1_25SingleTileBwdLPTSchedulerILb0ELi128ELb1EEEEEEEEEvNT_6ParamsE$_ZZN4cute6detail16composition_implINS_5tupleIJNS_1CILi16EEENS3_ILi2EEES5_S5_NS3_ILi4EEES5_EEENS2_IJNS3_ILi1EEEiiiNS3_ILi144EEENS3_ILi512EEEEEES5_NS3_ILi64EEEEEDaRKT_RKT0_RKT1_RKT2_ENKUlRKT_T0_E_clINS2_IJNS2_IJEEESV_S5_S8_EEENS_17integral_constantIiLi3EEEEEDaSR_SS_) ;  /* 0x000000b000007944 */ /* 0x022fea0003c00000 */
[----:B-----5:R2:W-:Y:S01]  /*e0c0*/  STL [R1+0x1690], R2 ;  /* 0x0016900201007387 */ /* 0x0205e20000100800 */
[----:B------:R-:W-:Y:S02]  /*e0d0*/  IADD3 R5, R5, 0x8, RZ ;  /* 0x0000000805057810 */ /* 0x000fe40007ffe0ff */
[----:B------:R-:W-:Y:S01]  /*e0e0*/  MOV R74, 0xe110 ;  /* 0x0000e110004a7802 */ /* 0x000fe20000000f00 */
[----:B------:R2:W-:Y:S04]  /*e0f0*/  STL.64 [R1+0x1688], R76 ;  /* 0x0016884c01007387 */ /* 0x0005e80000100a00 */
[----:B-12---:R-:W-:Y:S05]  /*e100*/  CALL.REL.NOINC `($_ZN7cutlass13device_kernelIN5flash19enable_sm80_to_sm89INS1_16FlashAttnBwdSm80INS1_25CollectiveMainloopBwdSm80ILi2ELi2EN4cute5tupleIJNS5_1CILi128EEES8_NS7_ILi64EEEEEENS_10bfloat16_tEfNS_4arch4Sm80ELb1ELb0ELb1ELb0ELb1ELb0ELb0ELb0ELi2ELi4ELi4ELi4ELb0EEENS1_21CollectiveEpilogueBwdISA_SB_SD_Li256ELb0ELb0ELi2EEENS1_25SingleTileBwdLPTSchedulerILb0ELi128ELb1EEEEEEEEEvNT_6ParamsE$_ZZN4cute6detail16composition_implINS_5tupleIJNS_1CILi16EEENS3_ILi2EEES5_S5_NS3_ILi4EEES5_EEENS2_IJNS3_ILi1EEEiiiNS3_ILi144EEENS3_ILi512EEEEEES5_NS3_ILi64EEEEEDaRKT_RKT0_RKT1_RKT2_ENKUlRKT_T0_E_clINS2_IJNS2_IJS5_EEENS2_IJiEEES8_S8_EEENS_17integral_constantIiLi4EEEEEDaSR_SS_) ;  /* 0x0000012000007944 */ /* 0x006fea0003c00000 */
[----:B------:R-:W-:Y:S02]  /*e110*/  MOV R2, R6 ;  /* 0x0000000600027202 */ /* 0x000fe40000000f00 */
[----:B------:R-:W-:Y:S02]  /*e120*/  MOV R6, 0xe140 ;  /* 0x0000e14000067802 */ /* 0x000fe40000000f00 */
[----:B-1---5:R-:W-:Y:S05]  /*e130*/  CALL.REL.NOINC `($_ZN7cutlass13device_kernelIN5flash19enable_sm80_to_sm89INS1_16FlashAttnBwdSm80INS1_25CollectiveMainloopBwdSm80ILi2ELi2EN4cute5tupleIJNS5_1CILi128EEES8_NS7_ILi64EEEEEENS_10bfloat16_tEfNS_4arch4Sm80ELb1ELb0ELb1ELb0ELb1ELb0ELb0ELb0ELi2ELi4ELi4ELi4ELb0EEENS1_21CollectiveEpilogueBwdISA_SB_SD_Li256ELb0ELb0ELi2EEENS1_25SingleTileBwdLPTSchedulerILb0ELi128ELb1EEEEEEEEEvNT_6ParamsE$_ZN4cute5tupleIJNS_1CILi2EEEiEEC2ERKS2_RKi) ;  /* 0xffffdd3000007944 */ /* 0x022fea0003c3ffff */
[----:B------:R1:W5:Y:S01]  /*e140*/  LDL R2, [R1+0x16a8] ;  /* 0x0016a80001027983 */ /* 0x0003620000100800 */
[----:B------:R-:W-:-:S04]  /*e150*/  MOV R73, 0x0 ;  /* 0x0000000000497802 */ /* 0x000fc80000000f00 */
[----:B------:R-:W-:Y:S05]  /*e160*/  RET.REL.NODEC R72 `(_ZN7cutlass13device_kernelIN5flash19enable_sm80_to_sm89INS1_16FlashAttnBwdSm80INS1_25CollectiveMainloopBwdSm80ILi2ELi2EN4cute5tupleIJNS5_1CILi128EEES8_NS7_ILi64EEEEEENS_10bfloat16_tEfNS_4arch4Sm80ELb1ELb0ELb1ELb0ELb1ELb0ELb0ELb0ELi2ELi4ELi4ELi4ELb0EEENS1_21CollectiveEpilogueBwdISA_SB_SD_Li256ELb0ELb0ELi2EEENS1_25SingleTileBwdLPTSchedulerILb0ELi128ELb1EEEEEEEEEvNT_6ParamsE) ;  /* 0xffff1e9048007950 */ /* 0x000fea0003c3ffff */
        .type           $_ZN7cutlass13device_kernelIN5flash19enable_sm80_to_sm89INS1_16FlashAttnBwdSm80INS1_25CollectiveMainloopBwdSm80ILi2ELi2EN4cute5tupleIJNS5_1CILi128EEES8_NS7_ILi64EEEEEENS_10bfloat16_tEfNS_4arch4Sm80ELb1ELb0ELb1ELb0ELb1ELb0ELb0ELb0ELi2ELi4ELi4ELi4ELb0EEENS1_21CollectiveEpilogueBwdISA_SB_SD_Li256ELb0ELb0ELi2EEENS1_25SingleTileBwdLPTSchedulerILb0ELi128ELb1EEEEEEEEEvNT_6ParamsE$_ZZN4cute6detail16composition_implINS_5tupleIJNS_1CILi16EEENS3_ILi2EEES5_S5_NS3_ILi4EEES5_EEENS2_IJNS3_ILi1EEEiiiNS3_ILi144EEENS3_ILi512EEEEEES5_NS3_ILi64EEEEEDaRKT_RKT0_RKT1_RKT2_ENKUlRKT_T0_E_clINS2_IJNS2_IJEEESV_S5_S8_EEENS_17integral_constantIiLi3EEEEEDaSR_SS_,@function
        .size           $_ZN7cutlass13device_kernelIN5flash19enable_sm80_to_sm89INS1_16FlashAttnBwdSm80INS1_25CollectiveMainloopBwdSm80ILi2ELi2EN4cute5tupleIJNS5_1CILi128EEES8_NS7_ILi64EEEEEENS_10bfloat16_tEfNS_4arch4Sm80ELb1ELb0ELb1ELb0ELb1ELb0ELb0ELb0ELi2ELi4ELi4ELi4ELb0EEENS1_21CollectiveEpilogueBwdISA_SB_SD_Li256ELb0ELb0ELi2EEENS1_25SingleTileBwdLPTSchedulerILb0ELi128ELb1EEEEEEEEEvNT_6ParamsE$_ZZN4cute6detail16composition_implINS_5tupleIJNS_1CILi16EEENS3_ILi2EEES5_S5_NS3_ILi4EEES5_EEENS2_IJNS3_ILi1EEEiiiNS3_ILi144EEENS3_ILi512EEEEEES5_NS3_ILi64EEEEEDaRKT_RKT0_RKT1_RKT2_ENKUlRKT_T0_E_clINS2_IJNS2_IJEEESV_S5_S8_EEENS_17integral_constantIiLi3EEEEEDaSR_SS_,($_ZN7cutlass13device_kernelIN5flash19enable_sm80_to_sm89INS1_16FlashAttnBwdSm80INS1_25CollectiveMainloopBwdSm80ILi2ELi2EN4cute5tupleIJNS5_1CILi128EEES8_NS7_ILi64EEEEEENS_10bfloat16_tEfNS_4arch4Sm80ELb1ELb0ELb1ELb0ELb1ELb0ELb0ELb0ELi2ELi4ELi4ELi4ELb0EEENS1_21CollectiveEpilogueBwdISA_SB_SD_Li256ELb0ELb0ELi2EEENS1_25SingleTileBwdLPTSchedulerILb0ELi128ELb1EEEEEEEEEvNT_6ParamsE$_ZZN4cute6detail16composition_implINS_5tupleIJNS_1CILi16EEENS3_ILi2EEES5_S5_NS3_ILi4EEES5_EEENS2_IJNS3_ILi1EEEiiiNS3_ILi144EEENS3_ILi512EEEEEES5_NS3_ILi64EEEEEDaRKT_RKT0_RKT1_RKT2_ENKUlRKT_T0_E_clINS2_IJNS2_IJS5_EEENS2_IJiEEES8_S8_EEENS_17integral_constantIiLi4EEEEEDaSR_SS_ - $_ZN7cutlass13device_kernelIN5flash19enable_sm80_to_sm89INS1_16FlashAttnBwdSm80INS1_25CollectiveMainloopBwdSm80ILi2ELi2EN4cute5tupleIJNS5_1CILi128EEES8_NS7_ILi64EEEEEENS_10bfloat16_tEfNS_4arch4Sm80ELb1ELb0ELb1ELb0ELb1ELb0ELb0ELb0ELi2ELi4ELi4ELi4ELb0EEENS1_21CollectiveEpilogueBwdISA_SB_SD_Li256ELb0ELb0ELi2EEENS1_25SingleTileBwdLPTSchedulerILb0ELi128ELb1EEEEEEEEEvNT_6ParamsE$_ZZN4cute6detail16composition_implINS_5tupleIJNS_1CILi16EEENS3_ILi2EEES5_S5_NS3_ILi4EEES5_EEENS2_IJNS3_ILi1EEEiiiNS3_ILi144EEENS3_ILi512EEEEEES5_NS3_ILi64EEEEEDaRKT_RKT0_RKT1_RKT2_ENKUlRKT_T0_E_clINS2_IJNS2_IJEEESV_S5_S8_EEENS_17integral_constantIiLi3EEEEEDaSR_SS_)
$_ZN7cutlass13device_kernelIN5flash19enable_sm80_to_sm89INS1_16FlashAttnBwdSm80INS1_25CollectiveMainloopBwdSm80ILi2ELi2EN4cute5tupleIJNS5_1CILi128EEES8_NS7_ILi64EEEEEENS_10bfloat16_tEfNS_4arch4Sm80ELb1ELb0ELb1ELb0ELb1ELb0ELb0ELb0ELi2ELi4ELi4ELi4ELb0EEENS1_21CollectiveEpilogueBwdISA_SB_SD_Li256ELb0ELb0ELi2EEENS1_25SingleTileBwdLPTSchedulerILb0ELi128ELb1EEEEEEEEEvNT_6ParamsE$_ZZN4cute6detail16composition_implINS_5tupleIJNS_1CILi16EEENS3_ILi2EEES5_S5_NS3_ILi4EEES5_EEENS2_IJNS3_ILi1EEEiiiNS3_ILi144EEENS3_ILi512EEEEEES5_NS3_ILi64EEEEEDaRKT_RKT0_RKT1_RKT2_ENKUlRKT_T0_E_clINS2_IJNS2_IJEEESV_S5_S8_EEENS_17integral_constantIiLi3EEEEEDaSR_SS_:
[----:B------:R-:W-:Y:S02]  /*e170*/  IADD3 R4, R1, 0x16b0, RZ ;  /* 0x000016b001047810 */ /* 0x000fe40007ffe0ff */
[----:B------:R-:W-:Y:S02]  /*e180*/  MOV R8, 0xe1c0 ;  /* 0x0000e1c000087802 */ /* 0x000fe40000000f00 */
[----:B------:R-:W-:-:S04]  /*e190*/  IADD3 R4, R4, c[0x0][0x20], RZ ;  /* 0x0000080004047a10 */ /* 0x000fc80007ffe0ff */
[----:B------:R-:W-:Y:S02]  /*e1a0*/  IADD3 R2, R4, 0x4, RZ ;  /* 0x0000000404027810 */ /* 0x000fe40007ffe0ff */
[----:B------:R-:W-:Y:S05]  /*e1b0*/  CALL.REL.NOINC `($_ZN7cutlass13device_kernelIN5flash19enable_sm80_to_sm89INS1_16FlashAttnBwdSm80INS1_25CollectiveMainloopBwdSm80ILi2ELi2EN4cute5tupleIJNS5_1CILi128EEES8_NS7_ILi64EEEEEENS_10bfloat16_tEfNS_4arch4Sm80ELb1ELb0ELb1ELb0ELb1ELb0ELb0ELb0ELi2ELi4ELi4ELi4ELb0EEENS1_21CollectiveEpilogueBwdISA_SB_SD_Li256ELb0ELb0ELi2EEENS1_25SingleTileBwdLPTSchedulerILb0ELi128ELb1EEEEEEEEEvNT_6ParamsE$_ZN4cute3eso3ESOILb0ELb1EJiEEC2ERKi) ;  /* 0xffffa09000007944 */ /* 0x000fea0003c3ffff */
[----:B-1----:R1:W5:Y:S01]  /*e1c0*/  LDL R3, [R1+0x16b4] ;  /* 0x0016b40001037983 */ /* 0x0023620000100800 */
[----:B------:R-:W-:Y:S02]  /*e1d0*/  MOV R2, R4 ;  /* 0x0000000400027202 */ /* 0x000fe40000000f00 */
[----:B------:R-:W-:Y:S02]  /*e1e0*/  MOV R4, 0xe200 ;  /* 0x0000e20000047802 */ /* 0x000fe40000000f00 */
[----:B-1---5:R-:W-:Y:S05]  /*e1f0*/  CALL.REL.NOINC `($_ZN7cutlass13device_kernelIN5flash19enable_sm80_to_sm89INS1_16FlashAttnBwdSm80INS1_25CollectiveMainloopBwdSm80ILi2ELi2EN4cute5tupleIJNS5_1CILi128EEES8_NS7_ILi64EEEEEENS_10bfloat16_tEfNS_4arch4Sm80ELb1ELb0ELb1ELb0ELb1ELb0ELb0ELb0ELi2ELi4ELi4ELi4ELb0EEENS1_21CollectiveEpilogueBwdISA_SB_SD_Li256ELb0ELb0ELi2EEENS1_25SingleTileBwdLPTSchedulerILb0ELi128ELb1EEEEEEEEEvNT_6ParamsE$_ZN4cute3eso3ESOILb1ELb0EJNS_5tupleIJNS_1CILi2EEEEEENS2_IJiEEENS3_ILi1EEES7_EEC2ERKS5_RKS6_RKS7_SE_) ;  /* 0xffffb82000007944 */ /* 0x022fea0003c3ffff */
[----:B-1----:R1:W5:Y:S01]  /*e200*/  LDL R2, [R1+0x16b0] ;  /* 0x0016b00001027983 */ /* 0x0023620000100800 */
[----:B------:R-:W-:-:S04]  /*e210*/  MOV R75, 0x0 ;  /* 0x00000000004b7802 */ /* 0x000fc80000000f00 */
[----:B------:R-:W-:Y:S05]  /*e220*/  RET.REL.NODEC R74 `(_ZN7cutlass13device_kernelIN5flash19enable_sm80_to_sm89INS1_16FlashAttnBwdSm80INS1_25CollectiveMainloopBwdSm80ILi2ELi2EN4cute5tupleIJNS5_1CILi128EEES8_NS7_ILi64EEEEEENS_10bfloat16_tEfNS_4arch4Sm80ELb1ELb0ELb1ELb0ELb1ELb0ELb0ELb0ELi2ELi4ELi4ELi4ELb0EEENS1_21CollectiveEpilogueBwdISA_SB_SD_Li256ELb0ELb0ELi2EEENS1_25SingleTileBwdLPTSchedulerILb0ELi128ELb1EEEEEEEEEvNT_6ParamsE) ;  /* 0xffff1dd04a007950 */ /* 0x000fea0003c3ffff */
        .type           $_ZN7cutlass13device_kernelIN5flash19enable_sm80_to_sm89INS1_16FlashAttnBwdSm80INS1_25CollectiveMainloopBwdSm80ILi2ELi2EN4cute5tupleIJNS5_1CILi128EEES8_NS7_ILi64EEEEEENS_10bfloat16_tEfNS_4arch4Sm80ELb1ELb0ELb1ELb0ELb1ELb0ELb0ELb0ELi2ELi4ELi4ELi4ELb0EEENS1_21CollectiveEpilogueBwdISA_SB_SD_Li256ELb0ELb0ELi2EEENS1_25SingleTileBwdLPTSchedulerILb0ELi128ELb1EEEEEEEEEvNT_6ParamsE$_ZZN4cute6detail16composition_implINS_5tupleIJNS_1CILi16EEENS3_ILi2EEES5_S5_NS3_ILi4EEES5_EEENS2_IJNS3_ILi1EEEiiiNS3_ILi144EEENS3_ILi512EEEEEES5_NS3_ILi64EEEEEDaRKT_RKT0_RKT1_RKT2_ENKUlRKT_T0_E_clINS2_IJNS2_IJS5_EEENS2_IJiEEES8_S8_EEENS_17integral_constantIiLi4EEEEEDaSR_SS_,@function
        .size           $_ZN7cutlass13device_kernelIN5flash19enable_sm80_to_sm89INS1_16FlashAttnBwdSm80INS1_25CollectiveMainloopBwdSm80ILi2ELi2EN4cute5tupleIJNS5_1CILi128EEES8_NS7_ILi64EEEEEENS_10bfloat16_tEfNS_4arch4Sm80ELb1ELb0ELb1ELb0ELb1ELb0ELb0ELb0ELi2ELi4ELi4ELi4ELb0EEENS1_21CollectiveEpilogueBwdISA_SB_SD_Li256ELb0ELb0ELi2EEENS1_25SingleTileBwdLPTSchedulerILb0ELi128ELb1EEEEEEEEEvNT_6ParamsE$_ZZN4cute6detail16composition_implINS_5tupleIJNS_1CILi16EEENS3_ILi2EEES5_S5_NS3_ILi4EEES5_EEENS2_IJNS3_ILi1EEEiiiNS3_ILi144EEENS3_ILi512EEEEEES5_NS3_ILi64EEEEEDaRKT_RKT0_RKT1_RKT2_ENKUlRKT_T0_E_clINS2_IJNS2_IJS5_EEENS2_IJiEEES8_S8_EEENS_17integral_constantIiLi4EEEEEDaSR_SS_,($_ZN7cutlass13device_kernelIN5flash19enable_sm80_to_sm89INS1_16FlashAttnBwdSm80INS1_25CollectiveMainloopBwdSm80ILi2ELi2EN4cute5tupleIJNS5_1CILi128EEES8_NS7_ILi64EEEEEENS_10bfloat16_tEfNS_4arch4Sm80ELb1ELb0ELb1ELb0ELb1ELb0ELb0ELb0ELi2ELi4ELi4ELi4ELb0EEENS1_21CollectiveEpilogueBwdISA_SB_SD_Li256ELb0ELb0ELi2EEENS1_25SingleTileBwdLPTSchedulerILb0ELi128ELb1EEEEEEEEEvNT_6ParamsE$_ZZN4cute6detail16composition_implINS_5tupleIJNS_1CILi16EEENS3_ILi2EEES5_S5_NS3_ILi4EEES5_EEENS2_IJNS3_ILi1EEEiiiNS3_ILi144EEENS3_ILi512EEEEEES6_S4_EEDaRKT_RKT0_RKT1_RKT2_ENKUlRKT_T0_E_clINS2_IJNS2_IJEEESU_S6_S8_EEENS_17integral_constantIiLi1EEEEEDaSQ_SR_ - $_ZN7cutlass13device_kernelIN5flash19enable_sm80_to_sm89INS1_16FlashAttnBwdSm80INS1_25CollectiveMainloopBwdSm80ILi2ELi2EN4cute5tupleIJNS5_1CILi128EEES8_NS7_ILi64EEEEEENS_10bfloat16_tEfNS_4arch4Sm80ELb1ELb0ELb1ELb0ELb1ELb0ELb0ELb0ELi2ELi4ELi4ELi4ELb0EEENS1_21CollectiveEpilogueBwdISA_SB_SD_Li256ELb0ELb0ELi2EEENS1_25SingleTileBwdLPTSchedulerILb0ELi128ELb1EEEEEEEEEvNT_6ParamsE$_ZZN4cute6detail16composition_implINS_5tupleIJNS_1CILi16EEENS3_ILi2EEES5_S5_NS3_ILi4EEES5_EEENS2_IJNS3_ILi1EEEiiiNS3_ILi144EEENS3_ILi512EEEEEES5_NS3_ILi64EEEEEDaRKT_RKT0_RKT1_RKT2_ENKUlRKT_T0_E_clINS2_IJNS2_IJS5_EEENS2_IJiEEES8_S8_EEENS_17integral_constantIiLi4EEEEEDaSR_SS_)
$_ZN7cutlass13device_kernelIN5flash19enable_sm80_to_sm89INS1_16FlashAttnBwdSm80INS1_25CollectiveMainloopBwdSm80ILi2ELi2EN4cute5tupleIJNS5_1CILi128EEES8_NS7_ILi64EEEEEENS_10bfloat16_tEfNS_4arch4Sm80ELb1ELb0ELb1ELb0ELb1ELb0ELb0ELb0ELi2ELi4ELi4ELi4ELb0EEENS1_21CollectiveEpilogueBwdISA_SB_SD_Li256ELb0ELb0ELi2EEENS1_25SingleTileBwdLPTSchedulerILb0ELi128ELb1EEEEEEEEEvNT_6ParamsE$_ZZN4cute6detail16composition_implINS_5tupleIJNS_1CILi16EEENS3_ILi2EEES5_S5_NS3_ILi4EEES5_EEENS2_IJNS3_ILi1EEEiiiNS3_ILi144EEENS3_ILi512EEEEEES5_NS3_ILi64EEEEEDaRKT_RKT0_RKT1_RKT2_ENKUlRKT_T0_E_clINS2_IJNS2_IJS5_EEENS2_IJiEEES8_S8_EEENS_17integral_constantIiLi4EEEEEDaSR_SS_:
[----:B------:R-:W-:-:S05]  /*e230*/  IADD3 R5, R5, -c[0x0][0x20], RZ ;  /* 0x8000080005057a10 */ /* 0x000fca0007ffe0ff */
[----:B------:R1:W5:Y:S01]  /*e240*/  LDL R3, [R5] ;  /* 0x0000000005037983 */ /* 0x0003620000100800 */
[----:B------:R-:W-:Y:S02]  /*e250*/  IADD3 R2, R1, 0x16b0, RZ ;  /* 0x000016b001027810 */ /* 0x000fe40007ffe0ff */
[----:B------:R-:W-:Y:S02]  /*e260*/  MOV R4, 0xe290 ;  /* 0x0000e29000047802 */ /* 0x000fe40000000f00 */
[----:B------:R-:W-:Y:S02]  /*e270*/  IADD3 R2, R2, c[0x0][0x20], RZ ;  /* 0x0000080002027a10 */ /* 0x000fe40007ffe0ff */
[----:B-1---5:R-:W-:Y:S05]  /*e280*/  CALL.REL.NOINC `($_ZN7cutlass13device_kernelIN5flash19enable_sm80_to_sm89INS1_16FlashAttnBwdSm80INS1_25CollectiveMainloopBwdSm80ILi2ELi2EN4cute5tupleIJNS5_1CILi128EEES8_NS7_ILi64EEEEEENS_10bfloat16_tEfNS_4arch4Sm80ELb1ELb0ELb1ELb0ELb1ELb0ELb0ELb0ELi2ELi4ELi4ELi4ELb0EEENS1_21CollectiveEpilogueBwdISA_SB_SD_Li256ELb0ELb0ELi2EEENS1_25SingleTileBwdLPTSchedulerILb0ELi128ELb1EEEEEEEEEvNT_6ParamsE$_ZN4cute3eso3ESOILb1ELb0EJNS_5tupleIJNS_1CILi2EEEEEENS2_IJiEEENS3_ILi1EEES7_EEC2ERKS5_RKS6_RKS7_SE_) ;  /* 0xffffb79000007944 */ /* 0x022fea0003c3ffff */
[----:B-1----:R1:W5:Y:S01]  /*e290*/  LDL R3, [R1+0x16b0] ;  /* 0x0016b00001037983 */ /* 0x0023620000100800 */
[----:B------:R-:W-:-:S04]  /*e2a0*/  MOV R75, 0x0 ;  /* 0x00000000004b7802 */ /* 0x000fc80000000f00 */
[----:B------:R-:W-:Y:S05]  /*e2b0*/  RET.REL.NODEC R74 `(_ZN7cutlass13device_kernelIN5flash19enable_sm80_to_sm89INS1_16FlashAttnBwdSm80INS1_25CollectiveMainloopBwdSm80ILi2ELi2EN4cute5tupleIJNS5_1CILi128EEES8_NS7_ILi64EEEEEENS_10bfloat16_tEfNS_4arch4Sm80ELb1ELb0ELb1ELb0ELb1ELb0ELb0ELb0ELi2ELi4ELi4ELi4ELb0EEENS1_21CollectiveEpilogueBwdISA_SB_SD_Li256ELb0ELb0ELi2EEENS1_25SingleTileBwdLPTSchedulerILb0ELi128ELb1EEEEEEEEEvNT_6ParamsE) ;  /* 0xffff1d404a007950 */ /* 0x000fea0003c3ffff */
        .type           $_ZN7cutlass13device_kernelIN5flash19enable_sm80_to_sm89INS1_16FlashAttnBwdSm80INS1_25CollectiveMainloopBwdSm80ILi2ELi2EN4cute5tupleIJNS5_1CILi128EEES8_NS7_ILi64EEEEEENS_10bfloat16_tEfNS_4arch4Sm80ELb1ELb0ELb1ELb0ELb1ELb0ELb0ELb0ELi2ELi4ELi4ELi4ELb0EEENS1_21CollectiveEpilogueBwdISA_SB_SD_Li256ELb0ELb0ELi2EEENS1_25SingleTileBwdLPTSchedulerILb0ELi128ELb1EEEEEEEEEvNT_6ParamsE$_ZZN4cute6detail16composition_implINS_5tupleIJNS_1CILi16EEENS3_ILi2EEES5_S5_NS3_ILi4EEES5_EEENS2_IJNS3_ILi1EEEiiiNS3_ILi144EEENS3_ILi512EEEEEES6_S4_EEDaRKT_RKT0_RKT1_RKT2_ENKUlRKT_T0_E_clINS2_IJNS2_IJEEESU_S6_S8_EEENS_17integral_constantIiLi1EEEEEDaSQ_SR_,@function
        .size           $_ZN7cutlass13device_kernelIN5flash19enable_sm80_to_sm89INS1_16FlashAttnBwdSm80INS1_25CollectiveMainloopBwdSm80ILi2ELi2EN4cute5tupleIJNS5_1CILi128EEES8_NS7_ILi64EEEEEENS_10bfloat16_tEfNS_4arch4Sm80ELb1ELb0ELb1ELb0ELb1ELb0ELb0ELb0ELi2ELi4ELi4ELi4ELb0EEENS1_21CollectiveEpilogueBwdISA_SB_SD_Li256ELb0ELb0ELi2EEENS1_25SingleTileBwdLPTSchedulerILb0ELi128ELb1EEEEEEEEEvNT_6ParamsE$_ZZN4cute6detail16composition_implINS_5tupleIJNS_1CILi16EEENS3_ILi2EEES5_S5_NS3_ILi4EEES5_EEENS2_IJNS3_ILi1EEEiiiNS3_ILi144EEENS3_ILi512EEEEEES6_S4_EEDaRKT_RKT0_RKT1_RKT2_ENKUlRKT_T0_E_clINS2_IJNS2_IJEEESU_S6_S8_EEENS_17integral_constantIiLi1EEEEEDaSQ_SR_,($_ZN7cutlass13device_kernelIN5flash19enable_sm80_to_sm89INS1_16FlashAttnBwdSm80INS1_25CollectiveMainloopBwdSm80ILi2ELi2EN4cute5tupleIJNS5_1CILi128EEES8_NS7_ILi64EEEEEENS_10bfloat16_tEfNS_4arch4Sm80ELb1ELb0ELb1ELb0ELb1ELb0ELb0ELb0ELi2ELi4ELi4ELi4ELb0EEENS1_21CollectiveEpilogueBwdISA_SB_SD_Li256ELb0ELb0ELi2EEENS1_25SingleTileBwdLPTSchedulerILb0ELi128ELb1EEEEEEEEEvNT_6ParamsE$_ZZN4cute6detail16composition_implINS_5tupleIJNS_1CILi16EEENS3_ILi2EEES5_S5_NS3_ILi4EEES5_EEENS2_IJNS3_ILi1EEEiiiNS3_ILi144EEENS3_ILi512EEEEEES6_S4_EEDaRKT_RKT0_RKT1_RKT2_ENKUlRKT_T0_E_clINS2_IJNS2_IJS5_EEENS2_IJiEEES5_S8_EEENS_17integral_constantIiLi2EEEEEDaSQ_SR_ - $_ZN7cutlass13device_kernelIN5flash19enable_sm80_to_sm89INS1_16FlashAttnBwdSm80INS1_25CollectiveMainloopBwdSm80ILi2ELi2EN4cute5tupleIJNS5_1CILi128EEES8_NS7_ILi64EEEEEENS_10bfloat16_tEfNS_4arch4Sm80ELb1ELb0ELb1ELb0ELb1ELb0ELb0ELb0ELi2ELi4ELi4ELi4ELb0EEENS1_21CollectiveEpilogueBwdISA_SB_SD_Li256ELb0ELb0ELi2EEENS1_25SingleTileBwdLPTSchedulerILb0ELi128ELb1EEEEEEEEEvNT_6ParamsE$_ZZN4cute6detail16composition_implINS_5tupleIJNS_1CILi16EEENS3_ILi2EEES5_S5_NS3_ILi4EEES5_EEENS2_IJNS3_ILi1EEEiiiNS3_ILi144EEENS3_ILi512EEEEEES6_S4_EEDaRKT_RKT0_RKT1_RKT2_ENKUlRKT_T0_E_clINS2_IJNS2_IJEEESU_S6_S8_EEENS_17integral_constantIiLi1EEEEEDaSQ_SR_)
$_ZN7cutlass13device_kernelIN5flash19enable_sm80_to_sm89INS1_16FlashAttnBwdSm80INS1_25CollectiveMainloopBwdSm80ILi2ELi2EN4cute5tupleIJNS5_1CILi128EEES8_NS7_ILi64EEEEEENS_10bfloat16_tEfNS_4arch4Sm80ELb1ELb0ELb1ELb0ELb1ELb0ELb0ELb0ELi2ELi4ELi4ELi4ELb0EEENS1_21CollectiveEpilogueBwdISA_SB_SD_Li256ELb0ELb0ELi2EEENS1_25SingleTileBwdLPTSchedulerILb0ELi128ELb1EEEEEEEEEvNT_6ParamsE$_ZZN4cute6detail16composition_implINS_5tupleIJNS_1CILi16EEENS3_ILi2EEES5_S5_NS3_ILi4EEES5_EEENS2_IJNS3_ILi1EEEiiiNS3_ILi144EEENS3_ILi512EEEEEES6_S4_EEDaRKT_RKT0_RKT1_RKT2_ENKUlRKT_T0_E_clINS2_IJNS2_IJEEESU_S6_S8_EEENS_17integral_constantIiLi1EEEEEDaSQ_SR_:
        /* <DEDUP_REMOVED lines=8> */
[----:B-1---5:R-:W-:Y:S05]  /*e340*/  CALL.REL.NOINC `($_ZN7cutlass13device_kernelIN5flash19enable_sm80_to_sm89INS1_16FlashAttnBwdSm80INS1_25CollectiveMainloopBwdSm80ILi2ELi2EN4cute5tupleIJNS5_1CILi128EEES8_NS7_ILi64EEEEEENS_10bfloat16_tEfNS_4arch4Sm80ELb1ELb0ELb1ELb0ELb1ELb0ELb0ELb0ELi2ELi4ELi4ELi4ELb0EEENS1_21CollectiveEpilogueBwdISA_SB_SD_Li256ELb0ELb0ELi2EEENS1_25SingleTileBwdLPTSchedulerILb0ELi128ELb1EEEEEEEEEvNT_6ParamsE$_ZN4cute3eso3ESOILb1ELb0EJNS_5tupleIJNS_1CILi2EEEEEENS2_IJiEEES4_NS3_ILi1EEEEEC2ERKS5_RKS6_RKS4_RKS7_) ;  /* 0xffffb72000007944 */ /* 0x022fea0003c3ffff */
[----:B-1----:R1:W5:Y:S01]  /*e350*/  LDL R2, [R1+0x16c8] ;  /* 0x0016c80001027983 */ /* 0x0023620000100800 */
[----:B------:R-:W-:Y:S02]  /*e360*/  MOV R4, R10 ;  /* 0x0000000a00047202 */ /* 0x000fe40000000f00 */
[----:B------:R-:W-:-:S04]  /*e370*/  MOV R5, 0x0 ;  /* 0x0000000000057802 */ /* 0x000fc80000000f00 */
[----:B------:R-:W-:Y:S05]  /*e380*/  RET.REL.NODEC R4 `(_ZN7cutlass13device_kernelIN5flash19enable_sm80_to_sm89INS1_16FlashAttnBwdSm80INS1_25CollectiveMainloopBwdSm80ILi2ELi2EN4cute5tupleIJNS5_1CILi128EEES8_NS7_ILi64EEEEEENS_10bfloat16_tEfNS_4arch4Sm80ELb1ELb0ELb1ELb0ELb1ELb0ELb0ELb0ELi2ELi4ELi4ELi4ELb0EEENS1_21CollectiveEpilogueBwdISA_SB_SD_Li256ELb0ELb0ELi2EEENS1_25SingleTileBwdLPTSchedulerILb0ELi128ELb1EEEEEEEEEvNT_6ParamsE) ;  /* 0xffff1c7004007950 */ /* 0x000fea0003c3ffff */
        .type           $_ZN7cutlass13device_kernelIN5flash19enable_sm80_to_sm89INS1_16FlashAttnBwdSm80INS1_25CollectiveMainloopBwdSm80ILi2ELi2EN4cute5tupleIJNS5_1CILi128EEES8_NS7_ILi64EEEEEENS_10bfloat16_tEfNS_4arch4Sm80ELb1ELb0ELb1ELb0ELb1ELb0ELb0ELb0ELi2ELi4ELi4ELi4ELb0EEENS1_21CollectiveEpilogueBwdISA_SB_SD_Li256ELb0ELb0ELi2EEENS1_25SingleTileBwdLPTSchedulerILb0ELi128ELb1EEEEEEEEEvNT_6ParamsE$_ZZN4cute6detail16composition_implINS_5tupleIJNS_1CILi16EEENS3_ILi2EEES5_S5_NS3_ILi4EEES5_EEENS2_IJNS3_ILi1EEEiiiNS3_ILi144EEENS3_ILi512EEEEEES6_S4_EEDaRKT_RKT0_RKT1_RKT2_ENKUlRKT_T0_E_clINS2_IJNS2_IJS5_EEENS2_IJiEEES5_S8_EEENS_17integral_constantIiLi2EEEEEDaSQ_SR_,@function
        .size           $_ZN7cutlass13device_kernelIN5flash19enable_sm80_to_sm89INS1_16FlashAttnBwdSm80INS1_25CollectiveMainloopBwdSm80ILi2ELi2EN4cute5tupleIJNS5_1CILi128EEES8_NS7_ILi64EEEEEENS_10bfloat16_tEfNS_4arch4Sm80ELb1ELb0ELb1ELb0ELb1ELb0ELb0ELb0ELi2ELi4ELi4ELi4ELb0EEENS1_21CollectiveEpilogueBwdISA_SB_SD_Li256ELb0ELb0ELi2EEENS1_25SingleTileBwdLPTSchedulerILb0ELi128ELb1EEEEEEEEEvNT_6ParamsE$_ZZN4cute6detail16composition_implINS_5tupleIJNS_1CILi16EEENS3_ILi2EEES5_S5_NS3_ILi4EEES5_EEENS2_IJNS3_ILi1EEEiiiNS3_ILi144EEENS3_ILi512EEEEEES6_S4_EEDaRKT_RKT0_RKT1_RKT2_ENKUlRKT_T0_E_clINS2_IJNS2_IJS5_EEENS2_IJiEEES5_S8_EEENS_17integral_constantIiLi2EEEEEDaSQ_SR_,($_ZN7cutlass13device_kernelIN5flash19enable_sm80_to_sm89INS1_16FlashAttnBwdSm80INS1_25CollectiveMainloopBwdSm80ILi2ELi2EN4cute5tupleIJNS5_1CILi128EEES8_NS7_ILi64EEEEEENS_10bfloat16_tEfNS_4arch4Sm80ELb1ELb0ELb1ELb0ELb1ELb0ELb0ELb0ELi2ELi4ELi4ELi4ELb0EEENS1_21CollectiveEpilogueBwdISA_SB_SD_Li256ELb0ELb0ELi2EEENS1_25SingleTileBwdLPTSchedulerILb0ELi128ELb1EEEEEEEEEvNT_6ParamsE$_ZZN4cute6detail16composition_implINS_5tupleIJNS_1CILi16EEENS3_ILi2EEES5_S5_NS3_ILi4EEES5_EEENS2_IJNS3_ILi1EEEiiiNS3_ILi144EEENS3_ILi512EEEEEES6_S4_EEDaRKT_RKT0_RKT1_RKT2_ENKUlRKT_T0_E_clINS2_IJNS2_IJS5_S5_EEENS2_IJiiEEES8_S8_EEENS_17integral_constantIiLi3EEEEEDaSQ_SR_ - $_ZN7cutlass13device_kernelIN5flash19enable_sm80_to_sm89INS1_16FlashAttnBwdSm80INS1_25CollectiveMainloopBwdSm80ILi2ELi2EN4cute5tupleIJNS5_1CILi128EEES8_NS7_ILi64EEEEEENS_10bfloat16_tEfNS_4arch4Sm80ELb1ELb0ELb1ELb0ELb1ELb0ELb0ELb0ELi2ELi4ELi4ELi4ELb0EEENS1_21CollectiveEpilogueBwdISA_SB_SD_Li256ELb0ELb0ELi2EEENS1_25SingleTileBwdLPTSchedulerILb0ELi128ELb1EEEEEEEEEvNT_6ParamsE$_ZZN4cute6detail16composition_implINS_5tupleIJNS_1CILi16EEENS3_ILi2EEES5_S5_NS3_ILi4EEES5_EEENS2_IJNS3_ILi1EEEiiiNS3_ILi144EEENS3_ILi512EEEEEES6_S4_EEDaRKT_RKT0_RKT1_RKT2_ENKUlRKT_T0_E_clINS2_IJNS2_IJS5_EEENS2_IJiEEES5_S8_EEENS_17integral_constantIiLi2EEEEEDaSQ_SR_)
$_ZN7cutlass13device_kernelIN5flash19enable_sm80_to_sm89INS1_16FlashAttnBwdSm80INS1_25CollectiveMainloopBwdSm80ILi2ELi2EN4cute5tupleIJNS5_1CILi128EEES8_NS7_ILi64EEEEEENS_10bfloat16_tEfNS_4arch4Sm80ELb1ELb0ELb1ELb0ELb1ELb0ELb0ELb0ELi2ELi4ELi4ELi4ELb0EEENS1_21CollectiveEpilogueBwdISA_SB_SD_Li256ELb0ELb0ELi2EEENS1_25SingleTileBwdLPTSchedulerILb0ELi128ELb1EEEEEEEEEvNT_6ParamsE$_ZZN4cute6detail16composition_implINS_5tupleIJNS_1CILi16EEENS3_ILi2EEES5_S5_NS3_ILi4EEES5_EEENS2_IJNS3_ILi1EEEiiiNS3_ILi144EEENS3_ILi512EEEEEES6_S4_EEDaRKT_RKT0_RKT1_RKT2_ENKUlRKT_T0_E_clINS2_IJNS2_IJS5_EEENS2_IJiEEES5_S8_EEENS_17integral_constantIiLi2EEEEEDaSQ_SR_:
        /* <DEDUP_REMOVED lines=8> */
[----:B-1---5:R-:W-:Y:S05]  /*e410*/  CALL.REL.NOINC `($_ZN7cutlass13device_kernelIN5flash19enable_sm80_to_sm89INS1_16FlashAttnBwdSm80INS1_25CollectiveMainloopBwdSm80ILi2ELi2EN4cute5tupleIJNS5_1CILi128EEES8_NS7_ILi64EEEEEENS_10bfloat16_tEfNS_4arch4Sm80ELb1ELb0ELb1ELb0ELb1ELb0ELb0ELb0ELi2ELi4ELi4ELi4ELb0EEENS1_21CollectiveEpilogueBwdISA_SB_SD_Li256ELb0ELb0ELi2EEENS1_25SingleTileBwdLPTSchedulerILb0ELi128ELb1EEEEEEEEEvNT_6ParamsE$_ZN4cute3eso3ESOILb0ELb0EJiiEEC2ERKiS4_) ;  /* 0xffff968000007944 */ /* 0x022fea0003c3ffff */
[----:B-1----:R1:W5:Y:S01]  /*e420*/  LDL.64 R2, [R1+0x16c8] ;  /* 0x0016c80001027983 */ /* 0x0023620000100a00 */
[----:B------:R-:W-:-:S03]  /*e430*/  MOV R6, 0xe450 ;  /* 0x0000e45000067802 */ /* 0x000fc60000000f00 */
[----:B-1---5:R-:W-:Y:S05]  /*e440*/  CALL.REL.NOINC `($_ZN7cutlass13device_kernelIN5flash19enable_sm80_to_sm89INS1_16FlashAttnBwdSm80INS1_25CollectiveMainloopBwdSm80ILi2ELi2EN4cute5tupleIJNS5_1CILi128EEES8_NS7_ILi64EEEEEENS_10bfloat16_tEfNS_4arch4Sm80ELb1ELb0ELb1ELb0ELb1ELb0ELb0ELb0ELi2ELi4ELi4ELi4ELb0EEENS1_21CollectiveEpilogueBwdISA_SB_SD_Li256ELb0ELb0ELi2EEENS1_25SingleTileBwdLPTSchedulerILb0ELi128ELb1EEEEEEEEEvNT_6ParamsE$_ZN4cute3eso3ESOILb1ELb0EJNS_5tupleIJNS_1CILi2EEES4_EEENS2_IJiiEEENS3_ILi1EEES7_EEC2ERKS5_RKS6_RKS7_SE_) ;  /* 0xffffb77000007944 */ /* 0x022fea0003c3ffff */
[----:B-1----:R1:W5:Y:S01]  /*e450*/  LDL.64 R2, [R1+0x16c8] ;  /* 0x0016c80001027983 */ /* 0x0023620000100a00 */
[----:B------:R-:W-:-:S04]  /*e460*/  MOV R73, 0x0 ;  /* 0x0000000000497802 */ /* 0x000fc80000000f00 */
[----:B------:R-:W-:Y:S05]  /*e470*/  RET.REL.NODEC R72 `(_ZN7cutlass13device_kernelIN5flash19enable_sm80_to_sm89INS1_16FlashAttnBwdSm80INS1_25CollectiveMainloopBwdSm80ILi2ELi2EN4cute5tupleIJNS5_1CILi128EEES8_NS7_ILi64EEEEEENS_10bfloat16_tEfNS_4arch4Sm80ELb1ELb0ELb1ELb0ELb1ELb0ELb0ELb0ELi2ELi4ELi4ELi4ELb0EEENS1_21CollectiveEpilogueBwdISA_SB_SD_Li256ELb0ELb0ELi2EEENS1_25SingleTileBwdLPTSchedulerILb0ELi128ELb1EEEEEEEEEvNT_6ParamsE) ;  /* 0xffff1b8048007950 */ /* 0x000fea0003c3ffff */
        .type           $_ZN7cutlass13device_kernelIN5flash19enable_sm80_to_sm89INS1_16FlashAttnBwdSm80INS1_25CollectiveMainloopBwdSm80ILi2ELi2EN4cute5tupleIJNS5_1CILi128EEES8_NS7_ILi64EEEEEENS_10bfloat16_tEfNS_4arch4Sm80ELb1ELb0ELb1ELb0ELb1ELb0ELb0ELb0ELi2ELi4ELi4ELi4ELb0EEENS1_21CollectiveEpilogueBwdISA_SB_SD_Li256ELb0ELb0ELi2EEENS1_25SingleTileBwdLPTSchedulerILb0ELi128ELb1EEEEEEEEEvNT_6ParamsE$_ZZN4cute6detail16composition_implINS_5tupleIJNS_1CILi16EEENS3_ILi2EEES5_S5_NS3_ILi4EEES5_EEENS2_IJNS3_ILi1EEEiiiNS3_ILi144EEENS3_ILi512EEEEEES6_S4_EEDaRKT_RKT0_RKT1_RKT2_ENKUlRKT_T0_E_clINS2_IJNS2_IJS5_S5_EEENS2_IJiiEEES8_S8_EEENS_17integral_constantIiLi3EEEEEDaSQ_SR_,@function
        .size           $_ZN7cutlass13device_kernelIN5flash19enable_sm80_to_sm89INS1_16FlashAttnBwdSm80INS1_25CollectiveMainloopBwdSm80ILi2ELi2EN4cute5tupleIJNS5_1CILi128EEES8_NS7_ILi64EEEEEENS_10bfloat16_tEfNS_4arch4Sm80ELb1ELb0ELb1ELb0ELb1ELb0ELb0ELb0ELi2ELi4ELi4ELi4ELb0EEENS1_21CollectiveEpilogueBwdISA_SB_SD_Li256ELb0ELb0ELi2EEENS1_25SingleTileBwdLPTSchedulerILb0ELi128ELb1EEEEEEEEEvNT_6ParamsE$_ZZN4cute6detail16composition_implINS_5tupleIJNS_1CILi16EEENS3_ILi2EEES5_S5_NS3_ILi4EEES5_EEENS2_IJNS3_ILi1EEEiiiNS3_ILi144EEENS3_ILi512EEEEEES6_S4_EEDaRKT_RKT0_RKT1_RKT2_ENKUlRKT_T0_E_clINS2_IJNS2_IJS5_S5_EEENS2_IJiiEEES8_S8_EEENS_17integral_constantIiLi3EEEEEDaSQ_SR_,($_ZN7cutlass13device_kernelIN5flash19enable_sm80_to_sm89INS1_16FlashAttnBwdSm80INS1_25CollectiveMainloopBwdSm80ILi2ELi2EN4cute5tupleIJNS5_1CILi128EEES8_NS7_ILi64EEEEEENS_10bfloat16_tEfNS_4arch4Sm80ELb1ELb0ELb1ELb0ELb1ELb0ELb0ELb0ELi2ELi4ELi4ELi4ELb0EEENS1_21CollectiveEpilogueBwdISA_SB_SD_Li256ELb0ELb0ELi2EEENS1_25SingleTileBwdLPTSchedulerILb0ELi128ELb1EEEEEEEEEvNT_6ParamsE$_ZZN4cute6detail16composition_implINS_5tupleIJNS_1CILi16EEENS3_ILi2EEES5_S5_NS3_ILi4EEES5_EEENS2_IJNS3_ILi1EEEiiiNS3_ILi144EEENS3_ILi512EEEEEES6_S4_EEDaRKT_RKT0_RKT1_RKT2_ENKUlRKT_T0_E_clINS2_IJNS2_IJS5_S5_EEENS2_IJiiEEES8_S8_EEENS_17integral_constantIiLi4EEEEEDaSQ_SR_ - $_ZN7cutlass13device_kernelIN5flash19enable_sm80_to_sm89INS1_16FlashAttnBwdSm80INS1_25CollectiveMainloopBwdSm80ILi2ELi2EN4cute5tupleIJNS5_1CILi128EEES8_NS7_ILi64EEEEEENS_10bfloat16_tEfNS_4arch4Sm80ELb1ELb0ELb1ELb0ELb1ELb0ELb0ELb0ELi2ELi4ELi4ELi4ELb0EEENS1_21CollectiveEpilogueBwdISA_SB_SD_Li256ELb0ELb0ELi2EEENS1_25SingleTileBwdLPTSchedulerILb0ELi128ELb1EEEEEEEEEvNT_6ParamsE$_ZZN4cute6detail16composition_implINS_5tupleIJNS_1CILi16EEENS3_ILi2EEES5_S5_NS3_ILi4EEES5_EEENS2_IJNS3_ILi1EEEiiiNS3_ILi144EEENS3_ILi512EEEEEES6_S4_EEDaRKT_RKT0_RKT1_RKT2_ENKUlRKT_T0_E_clINS2_IJNS2_IJS5_S5_EEENS2_IJiiEEES8_S8_EEENS_17integral_constantIiLi3EEEEEDaSQ_SR_)
$_ZN7cutlass13device_kernelIN5flash19enable_sm80_to_sm89INS1_16FlashAttnBwdSm80INS1_25CollectiveMainloopBwdSm80ILi2ELi2EN4cute5tupleIJNS5_1CILi128EEES8_NS7_ILi64EEEEEENS_10bfloat16_tEfNS_4arch4Sm80ELb1ELb0ELb1ELb0ELb1ELb0ELb0ELb0ELi2ELi4ELi4ELi4ELb0EEENS1_21CollectiveEpilogueBwdISA_SB_SD_Li256ELb0ELb0ELi2EEENS1_25SingleTileBwdLPTSchedulerILb0ELi128ELb1EEEEEEEEEvNT_6ParamsE$_ZZN4cute6detail16composition_implINS_5tupleIJNS_1CILi16EEENS3_ILi2EEES5_S5_NS3_ILi4EEES5_EEENS2_IJNS3_ILi1EEEiiiNS3_ILi144EEENS3_ILi512EEEEEES6_S4_EEDaRKT_RKT0_RKT1_RKT2_ENKUlRKT_T0_E_clINS2_IJNS2_IJS5_S5_EEENS2_IJiiEEES8_S8_EEENS_17integral_constantIiLi3EEEEEDaSQ_SR_:
[----:B------:R-:W-:-:S05]  /*e480*/  IADD3 R5, R5, -c[0x0][0x20], RZ ;  /* 0x8000080005057a10 */ /* 0x000fca0007ffe0ff */
[----:B------:R1:W5:Y:S04]  /*e490*/  LDL R2, [R5] ;  /* 0x0000000005027983 */ /* 0x0003680000100800 */
[----:B------:R1:W5:Y:S01]  /*e4a0*/  LDL R3, [R5+0x4] ;  /* 0x0000040005037983 */ /* 0x0003620000100800 */
[----:B------:R-:W-:Y:S02]  /*e4b0*/  IADD3 R4, R1, 0x16c8, RZ ;  /* 0x000016c801047810 */ /* 0x000fe40007ffe0ff */
[----:B------:R-:W-:Y:S02]  /*e4c0*/  MOV R6, 0xe4f0 ;  /* 0x0000e4f000067802 */ /* 0x000fe40000000f00 */
[----:B------:R-:W-:Y:S02]  /*e4d0*/  IADD3 R4, R4, c[0x0][0x20], RZ ;  /* 0x0000080004047a10 */ /* 0x000fe40007ffe0ff */
[----:B-1---5:R-:W-:Y:S05]  /*e4e0*/  CALL.REL.NOINC `($_ZN7cutlass13device_kernelIN5flash19enable_sm80_to_sm89INS1_16FlashAttnBwdSm80INS1_25CollectiveMainloopBwdSm80ILi2ELi2EN4cute5tupleIJNS5_1CILi128EEES8_NS7_ILi64EEEEEENS_10bfloat16_tEfNS_4arch4Sm80ELb1ELb0ELb1ELb0ELb1ELb0ELb0ELb0ELi2ELi4ELi4ELi4ELb0EEENS1_21CollectiveEpilogueBwdISA_SB_SD_Li256ELb0ELb0ELi2EEENS1_25SingleTileBwdLPTSchedulerILb0ELi128ELb1EEEEEEEEEvNT_6ParamsE$_ZN4cute3eso3ESOILb1ELb0EJNS_5tupleIJNS_1CILi2EEES4_EEENS2_IJiiEEENS3_ILi1EEES7_EEC2ERKS5_RKS6_RKS7_SE_) ;  /* 0xffffb6d000007944 */ /* 0x022fea0003c3ffff */
[----:B-1----:R1:W5:Y:S01]  /*e4f0*/  LDL.64 R2, [R1+0x16c8] ;  /* 0x0016c80001027983 */ /* 0x0023620000100a00 */
[----:B------:R-:W-:-:S04]  /*e500*/  MOV R9, 0x0 ;  /* 0x0000000000097802 */ /* 0x000fc80000000f00 */
[----:B------:R-:W-:Y:S05]  /*e510*/  RET.REL.NODEC R8 `(_ZN7cutlass13device_kernelIN5flash19enable_sm80_to_sm89INS1_16FlashAttnBwdSm80INS1_25CollectiveMainloopBwdSm80ILi2ELi2EN4cute5tupleIJNS5_1CILi128EEES8_NS7_ILi64EEEEEENS_10bfloat16_tEfNS_4arch4Sm80ELb1ELb0ELb1ELb0ELb1ELb0ELb0ELb0ELi2ELi4ELi4ELi4ELb0EEENS1_21CollectiveEpilogueBwdISA_SB_SD_Li256ELb0ELb0ELi2EEENS1_25SingleTileBwdLPTSchedulerILb0ELi128ELb1EEEEEEEEEvNT_6ParamsE) ;  /* 0xffff1ae008007950 */ /* 0x000fea0003c3ffff */
        .type           $_ZN7cutlass13device_kernelIN5flash19enable_sm80_to_sm89INS1_16FlashAttnBwdSm80INS1_25CollectiveMainloopBwdSm80ILi2ELi2EN4cute5tupleIJNS5_1CILi128EEES8_NS7_ILi64EEEEEENS_10bfloat16_tEfNS_4arch4Sm80ELb1ELb0ELb1ELb0ELb1ELb0ELb0ELb0ELi2ELi4ELi4ELi4ELb0EEENS1_21CollectiveEpilogueBwdISA_SB_SD_Li256ELb0ELb0ELi2EEENS1_25SingleTileBwdLPTSchedulerILb0ELi128ELb1EEEEEEEEEvNT_6ParamsE$_ZZN4cute6detail16composition_implINS_5tupleIJNS_1CILi16EEENS3_ILi2EEES5_S5_NS3_ILi4EEES5_EEENS2_IJNS3_ILi1EEEiiiNS3_ILi144EEENS3_ILi512EEEEEES6_S4_EEDaRKT_RKT0_RKT1_RKT2_ENKUlRKT_T0_E_clINS2_IJNS2_IJS5_S5_EEENS2_IJiiEEES8_S8_EEENS_17integral_constantIiLi4EEEEEDaSQ_SR_,@function
        .size           $_ZN7cutlass13device_kernelIN5flash19enable_sm80_to_sm89INS1_16FlashAttnBwdSm80INS1_25CollectiveMainloopBwdSm80ILi2ELi2EN4cute5tupleIJNS5_1CILi128EEES8_NS7_ILi64EEEEEENS_10bfloat16_tEfNS_4arch4Sm80ELb1ELb0ELb1ELb0ELb1ELb0ELb0ELb0ELi2ELi4ELi4ELi4ELb0EEENS1_21CollectiveEpilogueBwdISA_SB_SD_Li256ELb0ELb0ELi2EEENS1_25SingleTileBwdLPTSchedulerILb0ELi128ELb1EEEEEEEEEvNT_6ParamsE$_ZZN4cute6detail16composition_implINS_5tupleIJNS_1CILi16EEENS3_ILi2EEES5_S5_NS3_ILi4EEES5_EEENS2_IJNS3_ILi1EEEiiiNS3_ILi144EEENS3_ILi512EEEEEES6_S4_EEDaRKT_RKT0_RKT1_RKT2_ENKUlRKT_T0_E_clINS2_IJNS2_IJS5_S5_EEENS2_IJiiEEES8_S8_EEENS_17integral_constantIiLi4EEEEEDaSQ_SR_,($_ZN7cutlass13device_kernelIN5flash19enable_sm80_to_sm89INS1_16FlashAttnBwdSm80INS1_25CollectiveMainloopBwdSm80ILi2ELi2EN4cute5tupleIJNS5_1CILi128EEES8_NS7_ILi64EEEEEENS_10bfloat16_tEfNS_4arch4Sm80ELb1ELb0ELb1ELb0ELb1ELb0ELb0ELb0ELi2ELi4ELi4ELi4ELb0EEENS1_21CollectiveEpilogueBwdISA_SB_SD_Li256ELb0ELb0ELi2EEENS1_25SingleTileBwdLPTSchedulerILb0ELi128ELb1EEEEEEEEEvNT_6ParamsE$_ZZN4cute6detail16composition_implINS_5tupleIJNS_1CILi8EEENS3_ILi2EEES5_S5_S4_S5_EEENS2_IJNS3_ILi1EEEiiiNS3_ILi72EEENS3_ILi512EEEEEENS2_IJNS2_IJS5_S5_EEES4_NS3_ILi4EEEEEENS2_IJNS2_IJS7_S4_EEENS3_ILi1024EEENS3_ILi16EEEEEEEEDaRKT_RKT0_RKT1_RKT2_ENKUlRKT_RKT0_E_clISB_SE_EEDaSW_SZ_ - $_ZN7cutlass13device_kernelIN5flash19enable_sm80_to_sm89INS1_16FlashAttnBwdSm80INS1_25CollectiveMainloopBwdSm80ILi2ELi2EN4cute5tupleIJNS5_1CILi128EEES8_NS7_ILi64EEEEEENS_10bfloat16_tEfNS_4arch4Sm80ELb1ELb0ELb1ELb0ELb1ELb0ELb0ELb0ELi2ELi4ELi4ELi4ELb0EEENS1_21CollectiveEpilogueBwdISA_SB_SD_Li256ELb0ELb0ELi2EEENS1_25SingleTileBwdLPTSchedulerILb0ELi128ELb1EEEEEEEEEvNT_6ParamsE$_ZZN4cute6detail16composition_implINS_5tupleIJNS_1CILi16EEENS3_ILi2EEES5_S5_NS3_ILi4EEES5_EEENS2_IJNS3_ILi1EEEiiiNS3_ILi144EEENS3_ILi512EEEEEES6_S4_EEDaRKT_RKT0_RKT1_RKT2_ENKUlRKT_T0_E_clINS2_IJNS2_IJS5_S5_EEENS2_IJiiEEES8_S8_EEENS_17integral_constantIiLi4EEEEEDaSQ_SR_)
$_ZN7cutlass13device_kernelIN5flash19enable_sm80_to_sm89INS1_16FlashAttnBwdSm80INS1_25CollectiveMainloopBwdSm80ILi2ELi2EN4cute5tupleIJNS5_1CILi128EEES8_NS7_ILi64EEEEEENS_10bfloat16_tEfNS_4arch4Sm80ELb1ELb0ELb1ELb0ELb1ELb0ELb0ELb0ELi2ELi4ELi4ELi4ELb0EEENS1_21CollectiveEpilogueBwdISA_SB_SD_Li256ELb0ELb0ELi2EEENS1_25SingleTileBwdLPTSchedulerILb0ELi128ELb1EEEEEEEEEvNT_6ParamsE$_ZZN4cute6detail16composition_implINS_5tupleIJNS_1CILi16EEENS3_ILi2EEES5_S5_NS3_ILi4EEES5_EEENS2_IJNS3_ILi1EEEiiiNS3_ILi144EEENS3_ILi512EEEEEES6_S4_EEDaRKT_RKT0_RKT1_RKT2_ENKUlRKT_T0_E_clINS2_IJNS2_IJS5_S5_EEENS2_IJiiEEES8_S8_EEENS_17integral_constantIiLi4EEEEEDaSQ_SR_:
        /* <DEDUP_REMOVED lines=10> */
        .type           $_ZN7cutlass13device_kernelIN5flash19enable_sm80_to_sm89INS1_16FlashAttnBwdSm80INS1_25CollectiveMainloopBwdSm80ILi2ELi2EN4cute5tupleIJNS5_1CILi128EEES8_NS7_ILi64EEEEEENS_10bfloat16_tEfNS_4arch4Sm80ELb1ELb0ELb1ELb0ELb1ELb0ELb0ELb0ELi2ELi4ELi4ELi4ELb0EEENS1_21CollectiveEpilogueBwdISA_SB_SD_Li256ELb0ELb0ELi2EEENS1_25SingleTileBwdLPTSchedulerILb0ELi128ELb1EEEEEEEEEvNT_6ParamsE$_ZZN4cute6detail16composition_implINS_5tupleIJNS_1CILi8EEENS3_ILi2EEES5_S5_S4_S5_EEENS2_IJNS3_ILi1EEEiiiNS3_ILi72EEENS3_ILi512EEEEEENS2_IJNS2_IJS5_S5_EEES4_NS3_ILi4EEEEEENS2_IJNS2_IJS7_S4_EEENS3_ILi1024EEENS3_ILi16EEEEEEEEDaRKT_RKT0_RKT1_RKT2_ENKUlRKT_RKT0_E_clISB_SE_EEDaSW_SZ_,@function
        .size           $_ZN7cutlass13device_kernelIN5flash19enable_sm80_to_sm89INS1_16FlashAttnBwdSm80INS1_25CollectiveMainloopBwdSm80ILi2ELi2EN4cute5tupleIJNS5_1CILi128EEES8_NS7_ILi64EEEEEENS_10bfloat16_tEfNS_4arch4Sm80ELb1ELb0ELb1ELb0ELb1ELb0ELb0ELb0ELi2ELi4ELi4ELi4ELb0EEENS1_21CollectiveEpilogueBwdISA_SB_SD_Li256ELb0ELb0ELi2EEENS1_25SingleTileBwdLPTSchedulerILb0ELi128ELb1EEEEEEEEEvNT_6ParamsE$_ZZN4cute6detail16composition_implINS_5tupleIJNS_1CILi8EEENS3_ILi2EEES5_S5_S4_S5_EEENS2_IJNS3_ILi1EEEiiiNS3_ILi72EEENS3_ILi512EEEEEENS2_IJNS2_IJS5_S5_EEES4_NS3_ILi4EEEEEENS2_IJNS2_IJS7_S4_EEENS3_ILi1024EEENS3_ILi16EEEEEEEEDaRKT_RKT0_RKT1_RKT2_ENKUlRKT_RKT0_E_clISB_SE_EEDaSW_SZ_,($_ZN7cutlass13device_kernelIN5flash19enable_sm80_to_sm89INS1_16FlashAttnBwdSm80INS1_25CollectiveMainloopBwdSm80ILi2ELi2EN4cute5tupleIJNS5_1CILi128EEES8_NS7_ILi64EEEEEENS_10bfloat16_tEfNS_4arch4Sm80ELb1ELb0ELb1ELb0ELb1ELb0ELb0ELb0ELi2ELi4ELi4ELi4ELb0EEENS1_21CollectiveEpilogueBwdISA_SB_SD_Li256ELb0ELb0ELi2EEENS1_25SingleTileBwdLPTSchedulerILb0ELi128ELb1EEEEEEEEEvNT_6ParamsE$_ZZN4cute6detail16composition_implINS_5tupleIJNS_1CILi8EEENS3_ILi2EEES5_S5_S4_S5_EEENS2_IJNS3_ILi1EEEiiiNS3_ILi72EEENS3_ILi512EEEEEENS2_IJNS2_IJS5_S5_EEES4_NS3_ILi4EEEEEENS2_IJNS2_IJS7_S4_EEENS3_ILi1024EEENS3_ILi16EEEEEEEEDaRKT_RKT0_RKT1_RKT2_ENKUlRKT_RKT0_E_clISC_SG_EEDaSW_SZ_ - $_ZN7cutlass13device_kernelIN5flash19enable_sm80_to_sm89INS1_16FlashAttnBwdSm80INS1_25CollectiveMainloopBwdSm80ILi2ELi2EN4cute5tupleIJNS5_1CILi128EEES8_NS7_ILi64EEEEEENS_10bfloat16_tEfNS_4arch4Sm80ELb1ELb0ELb1ELb0ELb1ELb0ELb0ELb0ELi2ELi4ELi4ELi4ELb0EEENS1_21CollectiveEpilogueBwdISA_SB_SD_Li256ELb0ELb0ELi2EEENS1_25SingleTileBwdLPTSchedulerILb0ELi128ELb1EEEEEEEEEvNT_6ParamsE$_ZZN4cute6detail16composition_implINS_5tupleIJNS_1CILi8EEENS3_ILi2EEES5_S5_S4_S5_EEENS2_IJNS3_ILi1EEEiiiNS3_ILi72EEENS3_ILi512EEEEEENS2_IJNS2_IJS5_S5_EEES4_NS3_ILi4EEEEEENS2_IJNS2_IJS7_S4_EEENS3_ILi1024EEENS3_ILi16EEEEEEEEDaRKT_RKT0_RKT1_RKT2_ENKUlRKT_RKT0_E_clISB_SE_EEDaSW_SZ_)
$_ZN7cutlass13device_kernelIN5flash19enable_sm80_to_sm89INS1_16FlashAttnBwdSm80INS1_25CollectiveMainloopBwdSm80ILi2ELi2EN4cute5tupleIJNS5_1CILi128EEES8_NS7_ILi64EEEEEENS_10bfloat16_tEfNS_4arch4Sm80ELb1ELb0ELb1ELb0ELb1ELb0ELb0ELb0ELi2ELi4ELi4ELi4ELb0EEENS1_21CollectiveEpilogueBwdISA_SB_SD_Li256ELb0ELb0ELi2EEENS1_25SingleTileBwdLPTSchedulerILb0ELi128ELb1EEEEEEEEEvNT_6ParamsE$_ZZN4cute6detail16composition_implINS_5tupleIJNS_1CILi8EEENS3_ILi2EEES5_S5_S4_S5_EEENS2_IJNS3_ILi1EEEiiiNS3_ILi72EEENS3_ILi512EEEEEENS2_IJNS2_IJS5_S5_EEES4_NS3_ILi4EEEEEENS2_IJNS2_IJS7_S4_EEENS3_ILi1024EEENS3_ILi16EEEEEEEEDaRKT_RKT0_RKT1_RKT2_ENKUlRKT_RKT0_E_clISB_SE_EEDaSW_SZ_:
[----:B------:R-:W-:Y:S02]  /*e5c0*/  IADD3 R37, R1, 0x1380, RZ ;  /* 0x0000138001257810 */ /* 0x000fe40007ffe0ff */
[----:B------:R-:W-:Y:S02]  /*e5d0*/  MOV R68, 0xe610 ;  /* 0x0000e61000447802 */ /* 0x000fe40000000f00 */
[----:B------:R-:W-:-:S04]  /*e5e0*/  IADD3 R37, R37, c[0x0][0x20], RZ ;  /* 0x0000080025257a10 */ /* 0x000fc80007ffe0ff */
[----:B------:R-:W-:Y:S02]  /*e5f0*/  IADD3 R62, R37, 0x4, RZ ;  /* 0x00000004253e7810 */ /* 0x000fe40007ffe0ff */
[----:B------:R-:W-:Y:S05]  /*e600*/  CALL.REL.NOINC `($_ZN7cutlass13device_kernelIN5flash19enable_sm80_to_sm89INS1_16FlashAttnBwdSm80INS1_25CollectiveMainloopBwdSm80ILi2ELi2EN4cute5tupleIJNS5_1CILi128EEES8_NS7_ILi64EEEEEENS_10bfloat16_tEfNS_4arch4Sm80ELb1ELb0ELb1ELb0ELb1ELb0ELb0ELb0ELi2ELi4ELi4ELi4ELb0EEENS1_21CollectiveEpilogueBwdISA_SB_SD_Li256ELb0ELb0ELi2EEENS1_25SingleTileBwdLPTSchedulerILb0ELi128ELb1EEEEEEEEEvNT_6ParamsE$_ZZN4cute6detail16composition_implINS_5tupleIJNS_1CILi8EEENS3_ILi2EEES5_S5_S4_S5_EEENS2_IJNS3_ILi1EEEiiiNS3_ILi72EEENS3_ILi512EEEEEENS2_IJS5_S5_EEENS2_IJS7_S4_EEEEEDaRKT_RKT0_RKT1_RKT2_ENKUlRKT_RKT0_E_clIS5_S4_EEDaSR_SU_) ;  /* 0x000009d000007944 */ /* 0x000fea0003c00000 */
[----:B------:R-:W-:Y:S02]  /*e610*/  MOV R4, 0xe630 ;  /* 0x0000e63000047802 */ /* 0x000fe40000000f00 */
[----:B-1---5:R-:W-:Y:S05]  /*e620*/  CALL.REL.NOINC `($_ZN7cutlass13device_kernelIN5flash19enable_sm80_to_sm89INS1_16FlashAttnBwdSm80INS1_25CollectiveMainloopBwdSm80ILi2ELi2EN4cute5tupleIJNS5_1CILi128EEES8_NS7_ILi64EEEEEENS_10bfloat16_tEfNS_4arch4Sm80ELb1ELb0ELb1ELb0ELb1ELb0ELb0ELb0ELi2ELi4ELi4ELi4ELb0EEENS1_21CollectiveEpilogueBwdISA_SB_SD_Li256ELb0ELb0ELi2EEENS1_25SingleTileBwdLPTSchedulerILb0ELi128ELb1EEEEEEEEEvNT_6ParamsE$_ZN4cute3eso3ESOILb1ELb0EJNS_1CILi1EEEiEEC2ERKS3_RKi) ;  /* 0xffffa69000007944 */ /* 0x022fea0003c3ffff */
[----:B-1----:R1:W5:Y:S01]  /*e630*/  LDL R2, [R1+0x1384] ;  /* 0x0013840001027983 */ /* 0x0023620000100800 */
[----:B------:R-:W-:-:S03]  /*e640*/  MOV R6, 0xe660 ;  /* 0x0000e66000067802 */ /* 0x000fc60000000f00 */
[----:B-1---5:R-:W-:Y:S05]  /*e650*/  CALL.REL.NOINC `($_ZN7cutlass13device_kernelIN5flash19enable_sm80_to_sm89INS1_16FlashAttnBwdSm80INS1_25CollectiveMainloopBwdSm80ILi2ELi2EN4cute5tupleIJNS5_1CILi128EEES8_NS7_ILi64EEEEEENS_10bfloat16_tEfNS_4arch4Sm80ELb1ELb0ELb1ELb0ELb1ELb0ELb0ELb0ELi2ELi4ELi4ELi4ELb0EEENS1_21CollectiveEpilogueBwdISA_SB_SD_Li256ELb0ELb0ELi2EEENS1_25SingleTileBwdLPTSchedulerILb0ELi128ELb1EEEEEEEEEvNT_6ParamsE$_ZN4cute5tupleIJNS0_IJNS_1CILi2EEES2_EEENS0_IJNS1_ILi1EEEiEEEEEC2ERKS3_RKS5_) ;  /* 0xffffd53000007944 */ /* 0x022fea0003c3ffff */
[----:B------:R1:W5:Y:S01]  /*e660*/  LDL R37, [R1+0x1380] ;  /* 0x0013800001257983 */ /* 0x0003620000100800 */
[----:B------:R-:W-:Y:S02]  /*e670*/  MOV R2, R10 ;  /* 0x0000000a00027202 */ /* 0x000fe40000000f00 */
[----:B------:R-:W-:-:S04]  /*e680*/  MOV R3, 0x0 ;  /* 0x0000000000037802 */ /* 0x000fc80000000f00 */
[----:B------:R-:W-:Y:S05]  /*e690*/  RET.REL.NODEC R2 `(_ZN7cutlass13device_kernelIN5flash19enable_sm80_to_sm89INS1_16FlashAttnBwdSm80INS1_25CollectiveMainloopBwdSm80ILi2ELi2EN4cute5tupleIJNS5_1CILi128EEES8_NS7_ILi64EEEEEENS_10bfloat16_tEfNS_4arch4Sm80ELb1ELb0ELb1ELb0ELb1ELb0ELb0ELb0ELi2ELi4ELi4ELi4ELb0EEENS1_21CollectiveEpilogueBwdISA_SB_SD_Li256ELb0ELb0ELi2EEENS1_25SingleTileBwdLPTSchedulerILb0ELi128ELb1EEEEEEEEEvNT_6ParamsE) ;  /* 0xffff196002007950 */ /* 0x000fea0003c3ffff */
        .type           $_ZN7cutlass13device_kernelIN5flash19enable_sm80_to_sm89INS1_16FlashAttnBwdSm80INS1_25CollectiveMainloopBwdSm80ILi2ELi2EN4cute5tupleIJNS5_1CILi128EEES8_NS7_ILi64EEEEEENS_10bfloat16_tEfNS_4arch4Sm80ELb1ELb0ELb1ELb0ELb1ELb0ELb0ELb0ELi2ELi4ELi4ELi4ELb0EEENS1_21CollectiveEpilogueBwdISA_SB_SD_Li256ELb0ELb0ELi2EEENS1_25SingleTileBwdLPTSchedulerILb0ELi128ELb1EEEEEEEEEvNT_6ParamsE$_ZZN4cute6detail16composition_implINS_5tupleIJNS_1CILi8EEENS3_ILi2EEES5_S5_S4_S5_EEENS2_IJNS3_ILi1EEEiiiNS3_ILi72EEENS3_ILi512EEEEEENS2_IJNS2_IJS5_S5_EEES4_NS3_ILi4EEEEEENS2_IJNS2_IJS7_S4_EEENS3_ILi1024EEENS3_ILi16EEEEEEEEDaRKT_RKT0_RKT1_RKT2_ENKUlRKT_RKT0_E_clISC_SG_EEDaSW_SZ_,@function
        .size           $_ZN7cutlass13device_kernelIN5flash19enable_sm80_to_sm89INS1_16FlashAttnBwdSm80INS1_25CollectiveMainloopBwdSm80ILi2ELi2EN4cute5tupleIJNS5_1CILi128EEES8_NS7_ILi64EEEEEENS_10bfloat16_tEfNS_4arch4Sm80ELb1ELb0ELb1ELb0ELb1ELb0ELb0ELb0ELi2ELi4ELi4ELi4ELb0EEENS1_21CollectiveEpilogueBwdISA_SB_SD_Li256ELb0ELb0ELi2EEENS1_25SingleTileBwdLPTSchedulerILb0ELi128ELb1EEEEEEEEEvNT_6ParamsE$_ZZN4cute6detail16composition_implINS_5tupleIJNS_1CILi8EEENS3_ILi2EEES5_S5_S4_S5_EEENS2_IJNS3_ILi1EEEiiiNS3_ILi72EEENS3_ILi512EEEEEENS2_IJNS2_IJS5_S5_EEES4_NS3_ILi4EEEEEENS2_IJNS2_IJS7_S4_EEENS3_ILi1024EEENS3_ILi16EEEEEEEEDaRKT_RKT0_RKT1_RKT2_ENKUlRKT_RKT0_E_clISC_SG_EEDaSW_SZ_,($_ZN7cutlass13device_kernelIN5flash19enable_sm80_to_sm89INS1_16FlashAttnBwdSm80INS1_25CollectiveMainloopBwdSm80ILi2ELi2EN4cute5tupleIJNS5_1CILi128EEES8_NS7_ILi64EEEEEENS_10bfloat16_tEfNS_4arch4Sm80ELb1ELb0ELb1ELb0ELb1ELb0ELb0ELb0ELi2ELi4ELi4ELi4ELb0EEENS1_21CollectiveEpilogueBwdISA_SB_SD_Li256ELb0ELb0ELi2EEENS1_25SingleTileBwdLPTSchedulerILb0ELi128ELb1EEEEEEEEEvNT_6ParamsE$_ZZN4cute6detail16composition_implINS_5tupleIJNS_1CILi8EEENS3_ILi2EEES5_S5_S4_S5_EEENS2_IJNS3_ILi1EEEiiiNS3_ILi72EEENS3_ILi512EEEEEENS2_IJNS2_IJS5_S5_S5_EEES5_NS2_IJNS3_ILi4EEES5_EEEEEENS2_IJNS2_IJS7_S9_S4_EEENS3_ILi4096EEENS2_IJNS3_ILi16EEENS3_ILi8192EEEEEEEEEEEDaRKT_RKT0_RKT1_RKT2_ENKUlRKT_RKT0_E_clISB_SF_EEDaSZ_S12_ - $_ZN7cutlass13device_kernelIN5flash19enable_sm80_to_sm89INS1_16FlashAttnBwdSm80INS1_25CollectiveMainloopBwdSm80ILi2ELi2EN4cute5tupleIJNS5_1CILi128EEES8_NS7_ILi64EEEEEENS_10bfloat16_tEfNS_4arch4Sm80ELb1ELb0ELb1ELb0ELb1ELb0ELb0ELb0ELi2ELi4ELi4ELi4ELb0EEENS1_21CollectiveEpilogueBwdISA_SB_SD_Li256ELb0ELb0ELi2EEENS1_25SingleTileBwdLPTSchedulerILb0ELi128ELb1EEEEEEEEEvNT_6ParamsE$_ZZN4cute6detail16composition_implINS_5tupleIJNS_1CILi8EEENS3_ILi2EEES5_S5_S4_S5_EEENS2_IJNS3_ILi1EEEiiiNS3_ILi72EEENS3_ILi512EEEEEENS2_IJNS2_IJS5_S5_EEES4_NS3_ILi4EEEEEENS2_IJNS2_IJS7_S4_EEENS3_ILi1024EEENS3_ILi16EEEEEEEEDaRKT_RKT0_RKT1_RKT2_ENKUlRKT_RKT0_E_clISC_SG_EEDaSW_SZ_)
$_ZN7cutlass13device_kernelIN5flash19enable_sm80_to_sm89INS1_16FlashAttnBwdSm80INS1_25CollectiveMainloopBwdSm80ILi2ELi2EN4cute5tupleIJNS5_1CILi128EEES8_NS7_ILi64EEEEEENS_10bfloat16_tEfNS_4arch4Sm80ELb1ELb0ELb1ELb0ELb1ELb0ELb0ELb0ELi2ELi4ELi4ELi4ELb0EEENS1_21CollectiveEpilogueBwdISA_SB_SD_Li256ELb0ELb0ELi2EEENS1_25SingleTileBwdLPTSchedulerILb0ELi128ELb1EEEEEEEEEvNT_6ParamsE$_ZZN4cute6detail16composition_implINS_5tupleIJNS_1CILi8EEENS3_ILi2EEES5_S5_S4_S5_EEENS2_IJNS3_ILi1EEEiiiNS3_ILi72EEENS3_ILi512EEEEEENS2_IJNS2_IJS5_S5_EEES4_NS3_ILi4EEEEEENS2_IJNS2_IJS7_S4_EEENS3_ILi1024EEENS3_ILi16EEEEEEEEDaRKT_RKT0_RKT1_RKT2_ENKUlRKT_RKT0_E_clISC_SG_EEDaSW_SZ_:
        /* <DEDUP_REMOVED lines=14> */
[----:B-1---5:R-:W-:Y:S05]  /*e780*/  CALL.REL.NOINC `($_ZN7cutlass13device_kernelIN5flash19enable_sm80_to_sm89INS1_16FlashAttnBwdSm80INS1_25CollectiveMainloopBwdSm80ILi2ELi2EN4cute5tupleIJNS5_1CILi128EEES8_NS7_ILi64EEEEEENS_10bfloat16_tEfNS_4arch4Sm80ELb1ELb0ELb1ELb0ELb1ELb0ELb0ELb0ELi2ELi4ELi4ELi4ELb0EEENS1_21CollectiveEpilogueBwdISA_SB_SD_Li256ELb0ELb0ELi2EEENS1_25SingleTileBwdLPTSchedulerILb0ELi128ELb1EEEEEEEEEvNT_6ParamsE$_ZZN4cute6detail16composition_implINS_5tupleIJNS_1CILi8EEENS3_ILi2EEES5_S5_S4_S5_EEENS2_IJNS3_ILi1EEEiiiNS3_ILi72EEENS3_ILi512EEEEEENS3_ILi4EEENS3_ILi16EEEEEDaRKT_RKT0_RKT1_RKT2_ENKUlRKT_T0_E_clINS2_IJNS2_IJEEESV_SB_S7_EEENS_17integral_constantIiLi2EEEEEDaSR_SS_) ;  /* 0x00000d4000007944 */ /* 0x022fea0003c00000 */
[----:B-----5:R2:W-:Y:S04]  /*e790*/  STL [R1+0x1398], R2 ;  /* 0x0013980201007387 */ /* 0x0205e80000100800 */
[----:B------:R2:W-:Y:S04]  /*e7a0*/  STL.64 [R1+0x1390], R62 ;  /* 0x0013903e01007387 */ /* 0x0005e80000100a00 */
[----:B------:R2:W5:Y:S01]  /*e7b0*/  LDL R6, [R49+0x8] ;  /* 0x0000080031067983 */ /* 0x0005620000100800 */
[----:B------:R-:W-:Y:S02]  /*e7c0*/  IADD3 R10, R45, 0x18, RZ ;  /* 0x000000182d0a7810 */ /* 0x000fe40007ffe0ff */
[----:B------:R-:W-:-:S02]  /*e7d0*/  MOV R72, 0xe7f0 ;  /* 0x0000e7f000487802 */ /* 0x000fc40000000f00 */
[----:B-12--5:R-:W-:Y:S05]  /*e7e0*/  CALL.REL.NOINC `($_ZN7cutlass13device_kernelIN5flash19enable_sm80_to_sm89INS1_16FlashAttnBwdSm80INS1_25CollectiveMainloopBwdSm80ILi2ELi2EN4cute5tupleIJNS5_1CILi128EEES8_NS7_ILi64EEEEEENS_10bfloat16_tEfNS_4arch4Sm80ELb1ELb0ELb1ELb0ELb1ELb0ELb0ELb0ELi2ELi4ELi4ELi4ELb0EEENS1_21CollectiveEpilogueBwdISA_SB_SD_Li256ELb0ELb0ELi2EEENS1_25SingleTileBwdLPTSchedulerILb0ELi128ELb1EEEEEEEEEvNT_6ParamsE$_ZZN4cute6detail16composition_implINS_5tupleIJNS_1CILi8EEENS3_ILi2EEES5_S5_S4_S5_EEENS2_IJNS3_ILi1EEEiiiNS3_ILi72EEENS3_ILi512EEEEEENS3_ILi4EEENS3_ILi16EEEEEDaRKT_RKT0_RKT1_RKT2_ENKUlRKT_T0_E_clINS2_IJNS2_IJS5_EEENS2_IJiEEES5_S7_EEENS_17integral_constantIiLi3EEEEEDaSR_SS_) ;  /* 0x00000db000007944 */ /* 0x026fea0003c00000 */
[----:B------:R-:W2:Y:S01]  /*e7f0*/  LDL.64 R62, [R1+0x1390] ;  /* 0x00139000013e7983 */ /* 0x000ea20000100a00 */
[----:B------:R-:W-:-:S02]  /*e800*/  IADD3 R5, R45, 0x8, RZ ;  /* 0x000000082d057810 */ /* 0x000fc40007ffe0ff */
[----:B------:R-:W-:Y:S01]  /*e810*/  MOV R8, 0xe850 ;  /* 0x0000e85000087802 */ /* 0x000fe20000000f00 */
[----:B-----5:R3:W-:Y:S04]  /*e820*/  STL.64 [R1+0x1388], R2 ;  /* 0x0013880201007387 */ /* 0x0207e80000100a00 */
[----:B--2---:R3:W-:Y:S02]  /*e830*/  STL.64 [R1+0x1380], R62 ;  /* 0x0013803e01007387 */ /* 0x0047e40000100a00 */
[----:B-1-3--:R-:W-:Y:S05]  /*e840*/  CALL.REL.NOINC `($_ZN7cutlass13device_kernelIN5flash19enable_sm80_to_sm89INS1_16FlashAttnBwdSm80INS1_25CollectiveMainloopBwdSm80ILi2ELi2EN4cute5tupleIJNS5_1CILi128EEES8_NS7_ILi64EEEEEENS_10bfloat16_tEfNS_4arch4Sm80ELb1ELb0ELb1ELb0ELb1ELb0ELb0ELb0ELi2ELi4ELi4ELi4ELb0EEENS1_21CollectiveEpilogueBwdISA_SB_SD_Li256ELb0ELb0ELi2EEENS1_25SingleTileBwdLPTSchedulerILb0ELi128ELb1EEEEEEEEEvNT_6ParamsE$_ZZN4cute6detail16composition_implINS_5tupleIJNS_1CILi8EEENS3_ILi2EEES5_S5_S4_S5_EEENS2_IJNS3_ILi1EEEiiiNS3_ILi72EEENS3_ILi512EEEEEENS3_ILi4EEENS3_ILi16EEEEEDaRKT_RKT0_RKT1_RKT2_ENKUlRKT_T0_E_clINS2_IJNS2_IJS5_S5_EEENS2_IJiiEEES7_S7_EEENS_17integral_constantIiLi4EEEEEDaSR_SS_) ;  /* 0x00000e5000007944 */ /* 0x00afea0003c00000 */
[----:B-----5:R-:W-:Y:S01]  /*e850*/  IMAD.MOV.U32 R8, RZ, RZ, R3 ;  /* 0x000000ffff087224 */ /* 0x020fe200078e0003 */
[----:B------:R-:W-:Y:S02]  /*e860*/  MOV R3, R7 ;  /* 0x0000000700037202 */ /* 0x000fe40000000f00 */
[----:B------:R-:W-:Y:S02]  /*e870*/  MOV R6, 0xe890 ;  /* 0x0000e89000067802 */ /* 0x000fe40000000f00 */
[----:B-1----:R-:W-:Y:S05]  /*e880*/  CALL.REL.NOINC `($_ZN7cutlass13device_kernelIN5flash19enable_sm80_to_sm89INS1_16FlashAttnBwdSm80INS1_25CollectiveMainloopBwdSm80ILi2ELi2EN4cute5tupleIJNS5_1CILi128EEES8_NS7_ILi64EEEEEENS_10bfloat16_tEfNS_4arch4Sm80ELb1ELb0ELb1ELb0ELb1ELb0ELb0ELb0ELi2ELi4ELi4ELi4ELb0EEENS1_21CollectiveEpilogueBwdISA_SB_SD_Li256ELb0ELb0ELi2EEENS1_25SingleTileBwdLPTSchedulerILb0ELi128ELb1EEEEEEEEEvNT_6ParamsE$_ZN4cute5tupleIJNS0_IJNS_1CILi2EEES2_EEENS0_IJiiEEEEEC2ERKS3_RKS4_) ;  /* 0xffffd3f000007944 */ /* 0x002fea0003c3ffff */
[----:B------:R1:W5:Y:S01]  /*e890*/  LDL.64 R2, [R1+0x13b0] ;  /* 0x0013b00001027983 */ /* 0x0003620000100a00 */
[----:B------:R-:W-:-:S04]  /*e8a0*/  MOV R45, 0x0 ;  /* 0x00000000002d7802 */ /* 0x000fc80000000f00 */
[----:B------:R-:W-:Y:S05]  /*e8b0*/  RET.REL.NODEC R44 `(_ZN7cutlass13device_kernelIN5flash19enable_sm80_to_sm89INS1_16FlashAttnBwdSm80INS1_25CollectiveMainloopBwdSm80ILi2ELi2EN4cute5tupleIJNS5_1CILi128EEES8_NS7_ILi64EEEEEENS_10bfloat16_tEfNS_4arch4Sm80ELb1ELb0ELb1ELb0ELb1ELb0ELb0ELb0ELi2ELi4ELi4ELi4ELb0EEENS1_21CollectiveEpilogueBwdISA_SB_SD_Li256ELb0ELb0ELi2EEENS1_25SingleTileBwdLPTSchedulerILb0ELi128ELb1EEEEEEEEEvNT_6ParamsE) ;  /* 0xffff17402c007950 */ /* 0x000fea0003c3ffff */
        .type           $_ZN7cutlass13device_kernelIN5flash19enable_sm80_to_sm89INS1_16FlashAttnBwdSm80INS1_25CollectiveMainloopBwdSm80ILi2ELi2EN4cute5tupleIJNS5_1CILi128EEES8_NS7_ILi64EEEEEENS_10bfloat16_tEfNS_4arch4Sm80ELb1ELb0ELb1ELb0ELb1ELb0ELb0ELb0ELi2ELi4ELi4ELi4ELb0EEENS1_21CollectiveEpilogueBwdISA_SB_SD_Li256ELb0ELb0ELi2EEENS1_25SingleTileBwdLPTSchedulerILb0ELi128ELb1EEEEEEEEEvNT_6ParamsE$_ZZN4cute6detail16composition_implINS_5tupleIJNS_1CILi8EEENS3_ILi2EEES5_S5_S4_S5_EEENS2_IJNS3_ILi1EEEiiiNS3_ILi72EEENS3_ILi512EEEEEENS2_IJNS2_IJS5_S5_S5_EEES5_NS2_IJNS3_ILi4EEES5_EEEEEENS2_IJNS2_IJS7_S9_S4_EEENS3_ILi4096EEENS2_IJNS3_ILi16EEENS3_ILi8192EEEEEEEEEEEDaRKT_RKT0_RKT1_RKT2_ENKUlRKT_RKT0_E_clISB_SF_EEDaSZ_S12_,@function
        .size           $_ZN7cutlass13device_kernelIN5flash19enable_sm80_to_sm89INS1_16FlashAttnBwdSm80INS1_25CollectiveMainloopBwdSm80ILi2ELi2EN4cute5tupleIJNS5_1CILi128EEES8_NS7_ILi64EEEEEENS_10bfloat16_tEfNS_4arch4Sm80ELb1ELb0ELb1ELb0ELb1ELb0ELb0ELb0ELi2ELi4ELi4ELi4ELb0EEENS1_21CollectiveEpilogueBwdISA_SB_SD_Li256ELb0ELb0ELi2EEENS1_25SingleTileBwdLPTSchedulerILb0ELi128ELb1EEEEEEEEEvNT_6ParamsE$_ZZN4cute6detail16composition_implINS_5tupleIJNS_1CILi8EEENS3_ILi2EEES5_S5_S4_S5_EEENS2_IJNS3_ILi1EEEiiiNS3_ILi72EEENS3_ILi512EEEEEENS2_IJNS2_IJS5_S5_S5_EEES5_NS2_IJNS3_ILi4EEES5_EEEEEENS2_IJNS2_IJS7_S9_S4_EEENS3_ILi4096EEENS2_IJNS3_ILi16EEENS3_ILi8192EEEEEEEEEEEDaRKT_RKT0_RKT1_RKT2_ENKUlRKT_RKT0_E_clISB_SF_EEDaSZ_S12_,($_ZN7cutlass13device_kernelIN5flash19enable_sm80_to_sm89INS1_16FlashAttnBwdSm80INS1_25CollectiveMainloopBwdSm80ILi2ELi2EN4cute5tupleIJNS5_1CILi128EEES8_NS7_ILi64EEEEEENS_10bfloat16_tEfNS_4arch4Sm80ELb1ELb0ELb1ELb0ELb1ELb0ELb0ELb0ELi2ELi4ELi4ELi4ELb0EEENS1_21CollectiveEpilogueBwdISA_SB_SD_Li256ELb0ELb0ELi2EEENS1_25SingleTileBwdLPTSchedulerILb0ELi128ELb1EEEEEEEEEvNT_6ParamsE$_ZZN4cute6detail16composition_implINS_5tupleIJNS_1CILi8EEENS3_ILi2EEES5_S5_S4_S5_EEENS2_IJNS3_ILi1EEEiiiNS3_ILi72EEENS3_ILi512EEEEEENS2_IJNS2_IJS5_S5_S5_EEES5_NS2_IJNS3_ILi4EEES5_EEEEEENS2_IJNS2_IJS7_S9_S4_EEENS3_ILi4096EEENS2_IJNS3_ILi16EEENS3_ILi8192EEEEEEEEEEEDaRKT_RKT0_RKT1_RKT2_ENKUlRKT_RKT0_E_clISD_SJ_EEDaSZ_S12_ - $_ZN7cutlass13device_kernelIN5flash19enable_sm80_to_sm89INS1_16FlashAttnBwdSm80INS1_25CollectiveMainloopBwdSm80ILi2ELi2EN4cute5tupleIJNS5_1CILi128EEES8_NS7_ILi64EEEEEENS_10bfloat16_tEfNS_4arch4Sm80ELb1ELb0ELb1ELb0ELb1ELb0ELb0ELb0ELi2ELi4ELi4ELi4ELb0EEENS1_21CollectiveEpilogueBwdISA_SB_SD_Li256ELb0ELb0ELi2EEENS1_25SingleTileBwdLPTSchedulerILb0ELi128ELb1EEEEEEEEEvNT_6ParamsE$_ZZN4cute6detail16composition_implINS_5tupleIJNS_1CILi8EEENS3_ILi2EEES5_S5_S4_S5_EEENS2_IJNS3_ILi1EEEiiiNS3_ILi72EEENS3_ILi512EEEEEENS2_IJNS2_IJS5_S5_S5_EEES5_NS2_IJNS3_ILi4EEES5_EEEEEENS2_IJNS2_IJS7_S9_S4_EEENS3_ILi4096EEENS2_IJNS3_ILi16EEENS3_ILi8192EEEEEEEEEEEDaRKT_RKT0_RKT1_RKT2_ENKUlRKT_RKT0_E_clISB_SF_EEDaSZ_S12_)
$_ZN7cutlass13device_kernelIN5flash19enable_sm80_to_sm89INS1_16FlashAttnBwdSm80INS1_25CollectiveMainloopBwdSm80ILi2ELi2EN4cute5tupleIJNS5_1CILi128EEES8_NS7_ILi64EEEEEENS_10bfloat16_tEfNS_4arch4Sm80ELb1ELb0ELb1ELb0ELb1ELb0ELb0ELb0ELi2ELi4ELi4ELi4ELb0EEENS1_21CollectiveEpilogueBwdISA_SB_SD_Li256ELb0ELb0ELi2EEENS1_25SingleTileBwdLPTSchedulerILb0ELi128ELb1EEEEEEEEEvNT_6ParamsE$_ZZN4cute6detail16composition_implINS_5tupleIJNS_1CILi8EEENS3_ILi2EEES5_S5_S4_S5_EEENS2_IJNS3_ILi1EEEiiiNS3_ILi72EEENS3_ILi512EEEEEENS2_IJNS2_IJS5_S5_S5_EEES5_NS2_IJNS3_ILi4EEES5_EEEEEENS2_IJNS2_IJS7_S9_S4_EEENS3_ILi4096EEENS2_IJNS3_ILi16EEENS3_ILi8192EEEEEEEEEEEDaRKT_RKT0_RKT1_RKT2_ENKUlRKT_RKT0_E_clISB_SF_EEDaSZ_S12_:
[----:B------:R-:W-:Y:S01]  /*e8c0*/  IADD3 R77, R1, 0x1680, RZ ;  /* 0x00001680014d7810 */ /* 0x000fe20007ffe0ff */
[----:B------:R-:W-:Y:S01]  /*e8d0*/  IMAD.MOV.U32 R72, RZ, RZ, R70 ;  /* 0x000000ffff487224 */ /* 0x000fe200078e0046 */
[----:B------:R-:W-:Y:S01]  /*e8e0*/  MOV R10, 0xe930 ;  /* 0x0000e930000a7802 */ /* 0x000fe20000000f00 */
[----:B------:R-:W-:Y:S01]  /*e8f0*/  IMAD.MOV.U32 R5, RZ, RZ, R65 ;  /* 0x000000ffff057224 */ /* 0x000fe200078e0041 */
[----:B------:R-:W-:-:S04]  /*e900*/  IADD3 R77, R77, c[0x0][0x20], RZ ;  /* 0x000008004d4d7a10 */ /* 0x000fc80007ffe0ff */
[----:B------:R-:W-:Y:S02]  /*e910*/  IADD3 R86, R77, 0x4, RZ ;  /* 0x000000044d567810 */ /* 0x000fe40007ffe0ff */
[----:B------:R-:W-:Y:S05]  /*e920*/  CALL.REL.NOINC `($_ZN7cutlass13device_kernelIN5flash19enable_sm80_to_sm89INS1_16FlashAttnBwdSm80INS1_25CollectiveMainloopBwdSm80ILi2ELi2EN4cute5tupleIJNS5_1CILi128EEES8_NS7_ILi64EEEEEENS_10bfloat16_tEfNS_4arch4Sm80ELb1ELb0ELb1ELb0ELb1ELb0ELb0ELb0ELi2ELi4ELi4ELi4ELb0EEENS1_21CollectiveEpilogueBwdISA_SB_SD_Li256ELb0ELb0ELi2EEENS1_25SingleTileBwdLPTSchedulerILb0ELi128ELb1EEEEEEEEEvNT_6ParamsE$_ZZN4cute6detail16composition_implINS_5tupleIJNS_1CILi8EEENS3_ILi2EEES5_S5_S4_S5_EEENS2_IJNS3_ILi1EEEiiiNS3_ILi72EEENS3_ILi512EEEEEENS2_IJS5_S5_S5_EEENS2_IJS7_S9_S4_EEEEEDaRKT_RKT0_RKT1_RKT2_ENKUlRKT_RKT0_E_clIS5_S4_EEDaSR_SU_) ;  /* 0x0000092000007944 */ /* 0x000fea0003c00000 */
[----:B-----5:R-:W-:Y:S02]  /*e930*/  MOV R3, R2 ;  /* 0x0000000200037202 */ /* 0x020fe40000000f00 */
[----:B------:R-:W-:Y:S02]  /*e940*/  MOV R2, 0xe960 ;  /* 0x0000e96000027802 */ /* 0x000fe40000000f00 */
[----:B-1----:R-:W-:Y:S05]  /*e950*/  CALL.REL.NOINC `($_ZN7cutlass13device_kernelIN5flash19enable_sm80_to_sm89INS1_16FlashAttnBwdSm80INS1_25CollectiveMainloopBwdSm80ILi2ELi2EN4cute5tupleIJNS5_1CILi128EEES8_NS7_ILi64EEEEEENS_10bfloat16_tEfNS_4arch4Sm80ELb1ELb0ELb1ELb0ELb1ELb0ELb0ELb0ELi2ELi4ELi4ELi4ELb0EEENS1_21CollectiveEpilogueBwdISA_SB_SD_Li256ELb0ELb0ELi2EEENS1_25SingleTileBwdLPTSchedulerILb0ELi128ELb1EEEEEEEEEvNT_6ParamsE$_ZN4cute3eso3ESOILb1ELb0EJNS_1CILi1EEENS2_ILi512EEEiEEC2ERKS3_RKS4_RKi) ;  /* 0xffffa16000007944 */ /* 0x002fea0003c3ffff */
[----:B------:R2:W5:Y:S01]  /*e960*/  LDL R2, [R1+0x1684] ;  /* 0x0016840001027983 */ /* 0x0005620000100800 */
[----:B------:R-:W-:-:S03]  /*e970*/  MOV R6, 0xe990 ;  /* 0x0000e99000067802 */ /* 0x000fc60000000f00 */
[----:B-12--5:R-:W-:Y:S05]  /*e980*/  CALL.REL.NOINC `($_ZN7cutlass13device_kernelIN5flash19enable_sm80_to_sm89INS1_16FlashAttnBwdSm80INS1_25CollectiveMainloopBwdSm80ILi2ELi2EN4cute5tupleIJNS5_1CILi128EEES8_NS7_ILi64EEEEEENS_10bfloat16_tEfNS_4arch4Sm80ELb1ELb0ELb1ELb0ELb1ELb0ELb0ELb0ELi2ELi4ELi4ELi4ELb0EEENS1_21CollectiveEpilogueBwdISA_SB_SD_Li256ELb0ELb0ELi2EEENS1_25SingleTileBwdLPTSchedulerILb0ELi128ELb1EEEEEEEEEvNT_6ParamsE$_ZN4cute5tupleIJNS0_IJNS_1CILi2EEES2_S2_EEENS0_IJNS1_ILi1EEENS1_ILi512EEEiEEEEEC2ERKS3_RKS6_) ;  /* 0xffffd34000007944 */ /* 0x026fea0003c3ffff */
[----:B------:R1:W5:Y:S01]  /*e990*/  LDL R77, [R1+0x1680] ;  /* 0x00168000014d7983 */ /* 0x0003620000100800 */
[----:B------:R-:W-:-:S04]  /*e9a0*/  MOV R91, 0x0 ;  /* 0x00000000005b7802 */ /* 0x000fc80000000f00 */
[----:B------:R-:W-:Y:S05]  /*e9b0*/  RET.REL.NODEC R90 `(_ZN7cutlass13device_kernelIN5flash19enable_sm80_to_sm89INS1_16FlashAttnBwdSm80INS1_25CollectiveMainloopBwdSm80ILi2ELi2EN4cute5tupleIJNS5_1CILi128EEES8_NS7_ILi64EEEEEENS_10bfloat16_tEfNS_4arch4Sm80ELb1ELb0ELb1ELb0ELb1ELb0ELb0ELb0ELi2ELi4ELi4ELi4ELb0EEENS1_21CollectiveEpilogueBwdISA_SB_SD_Li256ELb0ELb0ELi2EEENS1_25SingleTileBwdLPTSchedulerILb0ELi128ELb1EEEEEEEEEvNT_6ParamsE) ;  /* 0xffff16405a007950 */ /* 0x000fea0003c3ffff */
        .type           $_ZN7cutlass13device_kernelIN5flash19enable_sm80_to_sm89INS1_16FlashAttnBwdSm80INS1_25CollectiveMainloopBwdSm80ILi2ELi2EN4cute5tupleIJNS5_1CILi128EEES8_NS7_ILi64EEEEEENS_10bfloat16_tEfNS_4arch4Sm80ELb1ELb0ELb1ELb0ELb1ELb0ELb0ELb0ELi2ELi4ELi4ELi4ELb0EEENS1_21CollectiveEpilogueBwdISA_SB_SD_Li256ELb0ELb0ELi2EEENS1_25SingleTileBwdLPTSchedulerILb0ELi128ELb1EEEEEEEEEvNT_6ParamsE$_ZZN4cute6detail16composition_implINS_5tupleIJNS_1CILi8EEENS3_ILi2EEES5_S5_S4_S5_EEENS2_IJNS3_ILi1EEEiiiNS3_ILi72EEENS3_ILi512EEEEEENS2_IJNS2_IJS5_S5_S5_EEES5_NS2_IJNS3_ILi4EEES5_EEEEEENS2_IJNS2_IJS7_S9_S4_EEENS3_ILi4096EEENS2_IJNS3_ILi16EEENS3_ILi8192EEEEEEEEEEEDaRKT_RKT0_RKT1_RKT2_ENKUlRKT_RKT0_E_clISD_SJ_EEDaSZ_S12_,@function
        .size           $_ZN7cutlass13device_kernelIN5flash19enable_sm80_to_sm89INS1_16FlashAttnBwdSm80INS1_25CollectiveMainloopBwdSm80ILi2ELi2EN4cute5tupleIJNS5_1CILi128EEES8_NS7_ILi64EEEEEENS_10bfloat16_tEfNS_4arch4Sm80ELb1ELb0ELb1ELb0ELb1ELb0ELb0ELb0ELi2ELi4ELi4ELi4ELb0EEENS1_21CollectiveEpilogueBwdISA_SB_SD_Li256ELb0ELb0ELi2EEENS1_25SingleTileBwdLPTSchedulerILb0ELi128ELb1EEEEEEEEEvNT_6ParamsE$_ZZN4cute6detail16composition_implINS_5tupleIJNS_1CILi8EEENS3_ILi2EEES5_S5_S4_S5_EEENS2_IJNS3_ILi1EEEiiiNS3_ILi72EEENS3_ILi512EEEEEENS2_IJNS2_IJS5_S5_S5_EEES5_NS2_IJNS3_ILi4EEES5_EEEEEENS2_IJNS2_IJS7_S9_S4_EEENS3_ILi4096EEENS2_IJNS3_ILi16EEENS3_ILi8192EEEEEEEEEEEDaRKT_RKT0_RKT1_RKT2_ENKUlRKT_RKT0_E_clISD_SJ_EEDaSZ_S12_,($_ZN7cutlass13device_kernelIN5flash19enable_sm80_to_sm89INS1_16FlashAttnBwdSm80INS1_25CollectiveMainloopBwdSm80ILi2ELi2EN4cute5tupleIJNS5_1CILi128EEES8_NS7_ILi64EEEEEENS_10bfloat16_tEfNS_4arch4Sm80ELb1ELb0ELb1ELb0ELb1ELb0ELb0ELb0ELi2ELi4ELi4ELi4ELb0EEENS1_21CollectiveEpilogueBwdISA_SB_SD_Li256ELb0ELb0ELi2EEENS1_25SingleTileBwdLPTSchedulerILb0ELi128ELb1EEEEEEEEEvNT_6ParamsE$_ZZN4cute6detail16composition_implINS_5tupleIJNS_1CILi8EEENS3_ILi2EEES5_S5_S4_S5_EEENS2_IJNS3_ILi1EEEiiiNS3_ILi72EEENS3_ILi512EEEEEENS2_IJNS2_IJS5_S5_S5_EEES5_NS3_ILi4EEEEEENS2_IJNS2_IJS7_S9_S4_EEENS3_ILi4096EEENS3_ILi16EEEEEEEEDaRKT_RKT0_RKT1_RKT2_ENKUlRKT_RKT0_E_clISB_SE_EEDaSW_SZ_ - $_ZN7cutlass13device_kernelIN5flash19enable_sm80_to_sm89INS1_16FlashAttnBwdSm80INS1_25CollectiveMainloopBwdSm80ILi2ELi2EN4cute5tupleIJNS5_1CILi128EEES8_NS7_ILi64EEEEEENS_10bfloat16_tEfNS_4arch4Sm80ELb1ELb0ELb1ELb0ELb1ELb0ELb0ELb0ELi2ELi4ELi4ELi4ELb0EEENS1_21CollectiveEpilogueBwdISA_SB_SD_Li256ELb0ELb0ELi2EEENS1_25SingleTileBwdLPTSchedulerILb0ELi128ELb1EEEEEEEEEvNT_6ParamsE$_ZZN4cute6detail16composition_implINS_5tupleIJNS_1CILi8EEENS3_ILi2EEES5_S5_S4_S5_EEENS2_IJNS3_ILi1EEEiiiNS3_ILi72EEENS3_ILi512EEEEEENS2_IJNS2_IJS5_S5_S5_EEES5_NS2_IJNS3_ILi4EEES5_EEEEEENS2_IJNS2_IJS7_S9_S4_EEENS3_ILi4096EEENS2_IJNS3_ILi16EEENS3_ILi8192EEEEEEEEEEEDaRKT_RKT0_RKT1_RKT2_ENKUlRKT_RKT0_E_clISD_SJ_EEDaSZ_S12_)
$_ZN7cutlass13device_kernelIN5flash19enable_sm80_to_sm89INS1_16FlashAttnBwdSm80INS1_25CollectiveMainloopBwdSm80ILi2ELi2EN4cute5tupleIJNS5_1CILi128EEES8_NS7_ILi64EEEEEENS_10bfloat16_tEfNS_4arch4Sm80ELb1ELb0ELb1ELb0ELb1ELb0ELb0ELb0ELi2ELi4ELi4ELi4ELb0EEENS1_21CollectiveEpilogueBwdISA_SB_SD_Li256ELb0ELb0ELi2EEENS1_25SingleTileBwdLPTSchedulerILb0ELi128ELb1EEEEEEEEEvNT_6ParamsE$_ZZN4cute6detail16composition_implINS_5tupleIJNS_1CILi8EEENS3_ILi2EEES5_S5_S4_S5_EEENS2_IJNS3_ILi1EEEiiiNS3_ILi72EEENS3_ILi512EEEEEENS2_IJNS2_IJS5_S5_S5_EEES5_NS2_IJNS3_ILi4EEES5_EEEEEENS2_IJNS2_IJS7_S9_S4_EEENS3_ILi4096EEENS2_IJNS3_ILi16EEENS3_ILi8192EEEEEEEEEEEDaRKT_RKT0_RKT1_RKT2_ENKUlRKT_RKT0_E_clISD_SJ_EEDaSZ_S12_:
[----:B------:R-:W-:Y:S01]  /*e9c0*/  IADD3 R2, R1, 0x1680, RZ ;  /* 0x0000168001027810 */ /* 0x000fe20007ffe0ff */
[----:B------:R-:W-:Y:S01]  /*e9d0*/  IMAD.MOV.U32 R3, RZ, RZ, R65 ;  /* 0x000000ffff037224 */ /* 0x000fe200078e0041 */
[----:B------:R-:W-:Y:S02]  /*e9e0*/  MOV R92, 0xea10 ;  /* 0x0000ea10005c7802 */ /* 0x000fe40000000f00 */
[----:B------:R-:W-:Y:S02]  /*e9f0*/  IADD3 R65, R2, c[0x0][0x20], RZ ;  /* 0x0000080002417a10 */ /* 0x000fe40007ffe0ff */
[----:B------:R-:W-:Y:S05]  /*ea00*/  CALL.REL.NOINC `($_ZN7cutlass13device_kernelIN5flash19enable_sm80_to_sm89INS1_16FlashAttnBwdSm80INS1_25CollectiveMainloopBwdSm80ILi2ELi2EN4cute5tupleIJNS5_1CILi128EEES8_NS7_ILi64EEEEEENS_10bfloat16_tEfNS_4arch4Sm80ELb1ELb0ELb1ELb0ELb1ELb0ELb0ELb0ELi2ELi4ELi4ELi4ELb0EEENS1_21CollectiveEpilogueBwdISA_SB_SD_Li256ELb0ELb0ELi2EEENS1_25SingleTileBwdLPTSchedulerILb0ELi128ELb1EEEEEEEEEvNT_6ParamsE$_ZZN4cute6detail16composition_implINS_5tupleIJNS_1CILi8EEENS3_ILi2EEES5_S5_S4_S5_EEENS2_IJNS3_ILi1EEEiiiNS3_ILi72EEENS3_ILi512EEEEEENS2_IJNS3_ILi4EEES5_EEENS2_IJNS3_ILi16EEENS3_ILi8192EEEEEEEEDaRKT_RKT0_RKT1_RKT2_ENKUlRKT_RKT0_E_clISB_SD_EEDaSU_SX_) ;  /* 0x000003a000007944 */ /* 0x000fea0003c00000 */
[----:B------:R-:W-:Y:S02]  /*ea10*/  MOV R6, 0xea30 ;  /* 0x0000ea3000067802 */ /* 0x000fe40000000f00 */
[----:B-1---5:R-:W-:Y:S05]  /*ea20*/  CALL.REL.NOINC `($_ZN7cutlass13device_kernelIN5flash19enable_sm80_to_sm89INS1_16FlashAttnBwdSm80INS1_25CollectiveMainloopBwdSm80ILi2ELi2EN4cute5tupleIJNS5_1CILi128EEES8_NS7_ILi64EEEEEENS_10bfloat16_tEfNS_4arch4Sm80ELb1ELb0ELb1ELb0ELb1ELb0ELb0ELb0ELi2ELi4ELi4ELi4ELb0EEENS1_21CollectiveEpilogueBwdISA_SB_SD_Li256ELb0ELb0ELi2EEENS1_25SingleTileBwdLPTSchedulerILb0ELi128ELb1EEEEEEEEEvNT_6ParamsE$_ZN4cute3eso3ESOILb0ELb1EJNS_5tupleIJiiEEENS_1CILi8192EEEEEC2ERKS3_RKS5_) ;  /* 0xffff978000007944 */ /* 0x022fea0003c3ffff */
[----:B-1----:R1:W5:Y:S01]  /*ea30*/  LDL.64 R2, [R1+0x1680] ;  /* 0x0016800001027983 */ /* 0x0023620000100a00 */
[----:B------:R-:W-:-:S03]  /*ea40*/  MOV R8, 0xea60 ;  /* 0x0000ea6000087802 */ /* 0x000fc60000000f00 */
[----:B-1---5:R-:W-:Y:S05]  /*ea50*/  CALL.REL.NOINC `($_ZN7cutlass13device_kernelIN5flash19enable_sm80_to_sm89INS1_16FlashAttnBwdSm80INS1_25CollectiveMainloopBwdSm80ILi2ELi2EN4cute5tupleIJNS5_1CILi128EEES8_NS7_ILi64EEEEEENS_10bfloat16_tEfNS_4arch4Sm80ELb1ELb0ELb1ELb0ELb1ELb0ELb0ELb0ELi2ELi4ELi4ELi4ELb0EEENS1_21CollectiveEpilogueBwdISA_SB_SD_Li256ELb0ELb0ELi2EEENS1_25SingleTileBwdLPTSchedulerILb0ELi128ELb1EEEEEEEEEvNT_6ParamsE$_ZN4cute5tupleIJNS0_IJNS0_IJNS_1CILi2EEES2_EEES2_EEENS0_IJNS0_IJiiEEENS1_ILi8192EEEEEEEEC2ERKS4_RKS7_) ;  /* 0xffffcd4000007944 */ /* 0x022fea0003c3ffff */
[----:B-1----:R1:W5:Y:S01]  /*ea60*/  LDL.64 R2, [R1+0x1680] ;  /* 0x0016800001027983 */ /* 0x0023620000100a00 */
[----:B------:R-:W-:-:S04]  /*ea70*/  MOV R87, 0x0 ;  /* 0x0000000000577802 */ /* 0x000fc80000000f00 */
[----:B------:R-:W-:Y:S05]  /*ea80*/  RET.REL.NODEC R86 `(_ZN7cutlass13device_kernelIN5flash19enable_sm80_to_sm89INS1_16FlashAttnBwdSm80INS1_25CollectiveMainloopBwdSm80ILi2ELi2EN4cute5tupleIJNS5_1CILi128EEES8_NS7_ILi64EEEEEENS_10bfloat16_tEfNS_4arch4Sm80ELb1ELb0ELb1ELb0ELb1ELb0ELb0ELb0ELi2ELi4ELi4ELi4ELb0EEENS1_21CollectiveEpilogueBwdISA_SB_SD_Li256ELb0ELb0ELi2EEENS1_25SingleTileBwdLPTSchedulerILb0ELi128ELb1EEEEEEEEEvNT_6ParamsE) ;  /* 0xffff157056007950 */ /* 0x000fea0003c3ffff */
        .type           $_ZN7cutlass13device_kernelIN5flash19enable_sm80_to_sm89INS1_16FlashAttnBwdSm80INS1_25CollectiveMainloopBwdSm80ILi2ELi2EN4cute5tupleIJNS5_1CILi128EEES8_NS7_ILi64EEEEEENS_10bfloat16_tEfNS_4arch4Sm80ELb1ELb0ELb1ELb0ELb1ELb0ELb0ELb0ELi2ELi4ELi4ELi4ELb0EEENS1_21CollectiveEpilogueBwdISA_SB_SD_Li256ELb0ELb0ELi2EEENS1_25SingleTileBwdLPTSchedulerILb0ELi128ELb1EEEEEEEEEvNT_6ParamsE$_ZZN4cute6detail16composition_implINS_5tupleIJNS_1CILi8EEENS3_ILi2EEES5_S5_S4_S5_EEENS2_IJNS3_ILi1EEEiiiNS3_ILi72EEENS3_ILi512EEEEEENS2_IJNS2_IJS5_S5_S5_EEES5_NS3_ILi4EEEEEENS2_IJNS2_IJS7_S9_S4_EEENS3_ILi4096EEENS3_ILi16EEEEEEEEDaRKT_RKT0_RKT1_RKT2_ENKUlRKT_RKT0_E_clISB_SE_EEDaSW_SZ_,@function
        .size           $_ZN7cutlass13device_kernelIN5flash19enable_sm80_to_sm89INS1_16FlashAttnBwdSm80INS1_25CollectiveMainloopBwdSm80ILi2ELi2EN4cute5tupleIJNS5_1CILi128EEES8_NS7_ILi64EEEEEENS_10bfloat16_tEfNS_4arch4Sm80ELb1ELb0ELb1ELb0ELb1ELb0ELb0ELb0ELi2ELi4ELi4ELi4ELb0EEENS1_21CollectiveEpilogueBwdISA_SB_SD_Li256ELb0ELb0ELi2EEENS1_25SingleTileBwdLPTSchedulerILb0ELi128ELb1EEEEEEEEEvNT_6ParamsE$_ZZN4cute6detail16composition_implINS_5tupleIJNS_1CILi8EEENS3_ILi2EEES5_S5_S4_S5_EEENS2_IJNS3_ILi1EEEiiiNS3_ILi72EEENS3_ILi512EEEEEENS2_IJNS2_IJS5_S5_S5_EEES5_NS3_ILi4EEEEEENS2_IJNS2_IJS7_S9_S4_EEENS3_ILi4096EEENS3_ILi16EEEEEEEEDaRKT_RKT0_RKT1_RKT2_ENKUlRKT_RKT0_E_clISB_SE_EEDaSW_SZ_,($_ZN7cutlass13device_kernelIN5flash19enable_sm80_to_sm89INS1_16FlashAttnBwdSm80INS1_25CollectiveMainloopBwdSm80ILi2ELi2EN4cute5tupleIJNS5_1CILi128EEES8_NS7_ILi64EEEEEENS_10bfloat16_tEfNS_4arch4Sm80ELb1ELb0ELb1ELb0ELb1ELb0ELb0ELb0ELi2ELi4ELi4ELi4ELb0EEENS1_21CollectiveEpilogueBwdISA_SB_SD_Li256ELb0ELb0ELi2EEENS1_25SingleTileBwdLPTSchedulerILb0ELi128ELb1EEEEEEEEEvNT_6ParamsE$_ZZN4cute6detail16composition_implINS_5tupleIJNS_1CILi8EEENS3_ILi2EEES5_S5_S4_S5_EEENS2_IJNS3_ILi1EEEiiiNS3_ILi72EEENS3_ILi512EEEEEENS2_IJNS2_IJS5_S5_S5_EEES5_NS3_ILi4EEEEEENS2_IJNS2_IJS7_S9_S4_EEENS3_ILi4096EEENS3_ILi16EEEEEEEEDaRKT_RKT0_RKT1_RKT2_ENKUlRKT_RKT0_E_clISC_SG_EEDaSW_SZ_ - $_ZN7cutlass13device_kernelIN5flash19enable_sm80_to_sm89INS1_16FlashAttnBwdSm80INS1_25CollectiveMainloopBwdSm80ILi2ELi2EN4cute5tupleIJNS5_1CILi128EEES8_NS7_ILi64EEEEEENS_10bfloat16_tEfNS_4arch4Sm80ELb1ELb0ELb1ELb0ELb1ELb0ELb0ELb0ELi2ELi4ELi4ELi4ELb0EEENS1_21CollectiveEpilogueBwdISA_SB_SD_Li256ELb0ELb0ELi2EEENS1_25SingleTileBwdLPTSchedulerILb0ELi128ELb1EEEEEEEEEvNT_6ParamsE$_ZZN4cute6detail16composition_implINS_5tupleIJNS_1CILi8EEENS3_ILi2EEES5_S5_S4_S5_EEENS2_IJNS3_ILi1EEEiiiNS3_ILi72EEENS3_ILi512EEEEEENS2_IJNS2_IJS5_S5_S5_EEES5_NS3_ILi4EEEEEENS2_IJNS2_IJS7_S9_S4_EEENS3_ILi4096EEENS3_ILi16EEEEEEEEDaRKT_RKT0_RKT1_RKT2_ENKUlRKT_RKT0_E_clISB_SE_EEDaSW_SZ_)
$_ZN7cutlass13device_kernelIN5flash19enable_sm80_to_sm89INS1_16FlashAttnBwdSm80INS1_25CollectiveMainloopBwdSm80ILi2ELi2EN4cute5tupleIJNS5_1CILi128EEES8_NS7_ILi64EEEEEENS_10bfloat16_tEfNS_4arch4Sm80ELb1ELb0ELb1ELb0ELb1ELb0ELb0ELb0ELi2ELi4ELi4ELi4ELb0EEENS1_21CollectiveEpilogueBwdISA_SB_SD_Li256ELb0ELb0ELi2EEENS1_25SingleTileBwdLPTSchedulerILb0ELi128ELb1EEEEEEEEEvNT_6ParamsE$_ZZN4cute6detail16composition_implINS_5tupleIJNS_1CILi8EEENS3_ILi2EEES5_S5_S4_S5_EEENS2_IJNS3_ILi1EEEiiiNS3_ILi72EEENS3_ILi512EEEEEENS2_IJNS2_IJS5_S5_S5_EEES5_NS3_ILi4EEEEEENS2_IJNS2_IJS7_S9_S4_EEENS3_ILi4096EEENS3_ILi16EEEEEEEEDaRKT_RKT0_RKT1_RKT2_ENKUlRKT_RKT0_E_clISB_SE_EEDaSW_SZ_:
[----:B------:R-:W-:Y:S01]  /*ea90*/  IADD3 R36, R1, 0x1380, RZ ;  /* 0x0000138001247810 */ /* 0x000fe20007ffe0ff */
[----:B------:R-:W-:Y:S01]  /*eaa0*/  IMAD.MOV.U32 R59, RZ, RZ, R58 ;  /* 0x000000ffff3b7224 */ /* 0x000fe200078e003a */
[----:B------:R-:W-:Y:S02]  /*eab0*/  MOV R10, 0xeaf0 ;  /* 0x0000eaf0000a7802 */ /* 0x000fe40000000f00 */
[----:B------:R-:W-:-:S04]  /*eac0*/  IADD3 R36, R36, c[0x0][0x20], RZ ;  /* 0x0000080024247a10 */ /* 0x000fc80007ffe0ff */
[----:B------:R-:W-:Y:S02]  /*ead0*/  IADD3 R55, R36, 0x4, RZ ;  /* 0x0000000424377810 */ /* 0x000fe40007ffe0ff */
[----:B------:R-:W-:Y:S05]  /*eae0*/  CALL.REL.NOINC `($_ZN7cutlass13device_kernelIN5flash19enable_sm80_to_sm89INS1_16FlashAttnBwdSm80INS1_25CollectiveMainloopBwdSm80ILi2ELi2EN4cute5tupleIJNS5_1CILi128EEES8_NS7_ILi64EEEEEENS_10bfloat16_tEfNS_4arch4Sm80ELb1ELb0ELb1ELb0ELb1ELb0ELb0ELb0ELi2ELi4ELi4ELi4ELb0EEENS1_21CollectiveEpilogueBwdISA_SB_SD_Li256ELb0ELb0ELi2EEENS1_25SingleTileBwdLPTSchedulerILb0ELi128ELb1EEEEEEEEEvNT_6ParamsE$_ZZN4cute6detail16composition_implINS_5tupleIJNS_1CILi8EEENS3_ILi2EEES5_S5_S4_S5_EEENS2_IJNS3_ILi1EEEiiiNS3_ILi72EEENS3_ILi512EEEEEENS2_IJS5_S5_S5_EEENS2_IJS7_S9_S4_EEEEEDaRKT_RKT0_RKT1_RKT2_ENKUlRKT_RKT0_E_clIS5_S4_EEDaSR_SU_) ;  /* 0x0000076000007944 */ /* 0x000fea0003c00000 */
[----:B-----5:R-:W-:Y:S01]  /*eaf0*/  MOV R3, R2 ;  /* 0x0000000200037202 */ /* 0x020fe20000000f00 */
[----:B------:R-:W-:Y:S01]  /*eb00*/  IMAD.MOV.U32 R86, RZ, RZ, R55 ;  /* 0x000000ffff567224 */ /* 0x000fe200078e0037 */
[----:B------:R-:W-:Y:S02]  /*eb10*/  MOV R2, 0xeb30 ;  /* 0x0000eb3000027802 */ /* 0x000fe40000000f00 */
[----:B-1----:R-:W-:Y:S05]  /*eb20*/  CALL.REL.NOINC `($_ZN7cutlass13device_kernelIN5flash19enable_sm80_to_sm89INS1_16FlashAttnBwdSm80INS1_25CollectiveMainloopBwdSm80ILi2ELi2EN4cute5tupleIJNS5_1CILi128EEES8_NS7_ILi64EEEEEENS_10bfloat16_tEfNS_4arch4Sm80ELb1ELb0ELb1ELb0ELb1ELb0ELb0ELb0ELi2ELi4ELi4ELi4ELb0EEENS1_21CollectiveEpilogueBwdISA_SB_SD_Li256ELb0ELb0ELi2EEENS1_25SingleTileBwdLPTSchedulerILb0ELi128ELb1EEEEEEEEEvNT_6ParamsE$_ZN4cute3eso3ESOILb1ELb0EJNS_1CILi1EEENS2_ILi512EEEiEEC2ERKS3_RKS4_RKi) ;  /* 0xffff9f9000007944 */ /* 0x002fea0003c3ffff */
[----:B------:R2:W5:Y:S01]  /*eb30*/  LDL R2, [R1+0x1384] ;  /* 0x0013840001027983 */ /* 0x0005620000100800 */
[----:B------:R-:W-:Y:S02]  /*eb40*/  MOV R77, R36 ;  /* 0x00000024004d7202 */ /* 0x000fe40000000f00 */
[----:B------:R-:W-:Y:S02]  /*eb50*/  MOV R6, 0xeb70 ;  /* 0x0000eb7000067802 */ /* 0x000fe40000000f00 */
[----:B-12--5:R-:W-:Y:S05]  /*eb60*/  CALL.REL.NOINC `($_ZN7cutlass13device_kernelIN5flash19enable_sm80_to_sm89INS1_16FlashAttnBwdSm80INS1_25CollectiveMainloopBwdSm80ILi2ELi2EN4cute5tupleIJNS5_1CILi128EEES8_NS7_ILi64EEEEEENS_10bfloat16_tEfNS_4arch4Sm80ELb1ELb0ELb1ELb0ELb1ELb0ELb0ELb0ELi2ELi4ELi4ELi4ELb0EEENS1_21CollectiveEpilogueBwdISA_SB_SD_Li256ELb0ELb0ELi2EEENS1_25SingleTileBwdLPTSchedulerILb0ELi128ELb1EEEEEEEEEvNT_6ParamsE$_ZN4cute5tupleIJNS0_IJNS_1CILi2EEES2_S2_EEENS0_IJNS1_ILi1EEENS1_ILi512EEEiEEEEEC2ERKS3_RKS6_) ;  /* 0xffffd16000007944 */ /* 0x026fea0003c3ffff */
[----:B------:R1:W5:Y:S01]  /*eb70*/  LDL R36, [R1+0x1380] ;  /* 0x0013800001247983 */ /* 0x0003620000100800 */
[----:B------:R-:W-:-:S04]  /*eb80*/  MOV R63, 0x0 ;  /* 0x00000000003f7802 */ /* 0x000fc80000000f00 */
[----:B------:R-:W-:Y:S05]  /*eb90*/  RET.REL.NODEC R62 `(_ZN7cutlass13device_kernelIN5flash19enable_sm80_to_sm89INS1_16FlashAttnBwdSm80INS1_25CollectiveMainloopBwdSm80ILi2ELi2EN4cute5tupleIJNS5_1CILi128EEES8_NS7_ILi64EEEEEENS_10bfloat16_tEfNS_4arch4Sm80ELb1ELb0ELb1ELb0ELb1ELb0ELb0ELb0ELi2ELi4ELi4ELi4ELb0EEENS1_21CollectiveEpilogueBwdISA_SB_SD_Li256ELb0ELb0ELi2EEENS1_25SingleTileBwdLPTSchedulerILb0ELi128ELb1EEEEEEEEEvNT_6ParamsE) ;  /* 0xffff14603e007950 */ /* 0x000fea0003c3ffff */
        .type           $_ZN7cutlass13device_kernelIN5flash19enable_sm80_to_sm89INS1_16FlashAttnBwdSm80INS1_25CollectiveMainloopBwdSm80ILi2ELi2EN4cute5tupleIJNS5_1CILi128EEES8_NS7_ILi64EEEEEENS_10bfloat16_tEfNS_4arch4Sm80ELb1ELb0ELb1ELb0ELb1ELb0ELb0ELb0ELi2ELi4ELi4ELi4ELb0EEENS1_21CollectiveEpilogueBwdISA_SB_SD_Li256ELb0ELb0ELi2EEENS1_25SingleTileBwdLPTSchedulerILb0ELi128ELb1EEEEEEEEEvNT_6ParamsE$_ZZN4cute6detail16composition_implINS_5tupleIJNS_1CILi8EEENS3_ILi2EEES5_S5_S4_S5_EEENS2_IJNS3_ILi1EEEiiiNS3_ILi72EEENS3_ILi512EEEEEENS2_IJNS2_IJS5_S5_S5_EEES5_NS3_ILi4EEEEEENS2_IJNS2_IJS7_S9_S4_EEENS3_ILi4096EEENS3_ILi16EEEEEEEEDaRKT_RKT0_RKT1_RKT2_ENKUlRKT_RKT0_E_clISC_SG_EEDaSW_SZ_,@function
        .size           $_ZN7cutlass13device_kernelIN5flash19enable_sm80_to_sm89INS1_16FlashAttnBwdSm80INS1_25CollectiveMainloopBwdSm80ILi2ELi2EN4cute5tupleIJNS5_1CILi128EEES8_NS7_ILi64EEEEEENS_10bfloat16_tEfNS_4arch4Sm80ELb1ELb0ELb1ELb0ELb1ELb0ELb0ELb0ELi2ELi4ELi4ELi4ELb0EEENS1_21CollectiveEpilogueBwdISA_SB_SD_Li256ELb0ELb0ELi2EEENS1_25SingleTileBwdLPTSchedulerILb0ELi128ELb1EEEEEEEEEvNT_6ParamsE$_ZZN4cute6detail16composition_implINS_5tupleIJNS_1CILi8EEENS3_ILi2EEES5_S5_S4_S5_EEENS2_IJNS3_ILi1EEEiiiNS3_ILi72EEENS3_ILi512EEEEEENS2_IJNS2_IJS5_S5_S5_EEES5_NS3_ILi4EEEEEENS2_IJNS2_IJS7_S9_S4_EEENS3_ILi4096EEENS3_ILi16EEEEEEEEDaRKT_RKT0_RKT1_RKT2_ENKUlRKT_RKT0_E_clISC_SG_EEDaSW_SZ_,($_ZN7cutlass13device_kernelIN5flash19enable_sm80_to_sm89INS1_16FlashAttnBwdSm80INS1_25CollectiveMainloopBwdSm80ILi2ELi2EN4cute5tupleIJNS5_1CILi128EEES8_NS7_ILi64EEEEEENS_10bfloat16_tEfNS_4arch4Sm80ELb1ELb0ELb1ELb0ELb1ELb0ELb0ELb0ELi2ELi4ELi4ELi4ELb0EEENS1_21CollectiveEpilogueBwdISA_SB_SD_Li256ELb0ELb0ELi2EEENS1_25SingleTileBwdLPTSchedulerILb0ELi128ELb1EEEEEEEEEvNT_6ParamsE$_ZZN4cute6detail16composition_implINS_5tupleIJNS_1CILi8EEENS3_ILi2EEES5_S5_S4_S5_EEENS2_IJNS3_ILi1EEEiiiNS3_ILi72EEENS3_ILi512EEEEEENS2_IJNS3_ILi4EEES5_EEENS2_IJNS3_ILi16EEENS3_ILi8192EEEEEEEEDaRKT_RKT0_RKT1_RKT2_ENKUlRKT_RKT0_E_clISB_SD_EEDaSU_SX_ - $_ZN7cutlass13device_kernelIN5flash19enable_sm80_to_sm89INS1_16FlashAttnBwdSm80INS1_25CollectiveMainloopBwdSm80ILi2ELi2EN4cute5tupleIJNS5_1CILi128EEES8_NS7_ILi64EEEEEENS_10bfloat16_tEfNS_4arch4Sm80ELb1ELb0ELb1ELb0ELb1ELb0ELb0ELb0ELi2ELi4ELi4ELi4ELb0EEENS1_21CollectiveEpilogueBwdISA_SB_SD_Li256ELb0ELb0ELi2EEENS1_25SingleTileBwdLPTSchedulerILb0ELi128ELb1EEEEEEEEEvNT_6ParamsE$_ZZN4cute6detail16composition_implINS_5tupleIJNS_1CILi8EEENS3_ILi2EEES5_S5_S4_S5_EEENS2_IJNS3_ILi1EEEiiiNS3_ILi72EEENS3_ILi512EEEEEENS2_IJNS2_IJS5_S5_S5_EEES5_NS3_ILi4EEEEEENS2_IJNS2_IJS7_S9_S4_EEENS3_ILi4096EEENS3_ILi16EEEEEEEEDaRKT_RKT0_RKT1_RKT2_ENKUlRKT_RKT0_E_clISC_SG_EEDaSW_SZ_)
$_ZN7cutlass13device_kernelIN5flash19enable_sm80_to_sm89INS1_16FlashAttnBwdSm80INS1_25CollectiveMainloopBwdSm80ILi2ELi2EN4cute5tupleIJNS5_1CILi128EEES8_NS7_ILi64EEEEEENS_10bfloat16_tEfNS_4arch4Sm80ELb1ELb0ELb1ELb0ELb1ELb0ELb0ELb0ELi2ELi4ELi4ELi4ELb0EEENS1_21CollectiveEpilogueBwdISA_SB_SD_Li256ELb0ELb0ELi2EEENS1_25SingleTileBwdLPTSchedulerILb0ELi128ELb1EEEEEEEEEvNT_6ParamsE$_ZZN4cute6detail16composition_implINS_5tupleIJNS_1CILi8EEENS3_ILi2EEES5_S5_S4_S5_EEENS2_IJNS3_ILi1EEEiiiNS3_ILi72EEENS3_ILi512EEEEEENS2_IJNS2_IJS5_S5_S5_EEES5_NS3_ILi4EEEEEENS2_IJNS2_IJS7_S9_S4_EEENS3_ILi4096EEENS3_ILi16EEEEEEEEDaRKT_RKT0_RKT1_RKT2_ENKUlRKT_RKT0_E_clISC_SG_EEDaSW_SZ_:
        /* <DEDUP_REMOVED lines=33> */
        .type           $_ZN7cutlass13device_kernelIN5flash19enable_sm80_to_sm89INS1_16FlashAttnBwdSm80INS1_25CollectiveMainloopBwdSm80ILi2ELi2EN4cute5tupleIJNS5_1CILi128EEES8_NS7_ILi64EEEEEENS_10bfloat16_tEfNS_4arch4Sm80ELb1ELb0ELb1ELb0ELb1ELb0ELb0ELb0ELi2ELi4ELi4ELi4ELb0EEENS1_21CollectiveEpilogueBwdISA_SB_SD_Li256ELb0ELb0ELi2EEENS1_25SingleTileBwdLPTSchedulerILb0ELi128ELb1EEEEEEEEEvNT_6ParamsE$_ZZN4cute6detail16composition_implINS_5tupleIJNS_1CILi8EEENS3_ILi2EEES5_S5_S4_S5_EEENS2_IJNS3_ILi1EEEiiiNS3_ILi72EEENS3_ILi512EEEEEENS2_IJNS3_ILi4EEES5_EEENS2_IJNS3_ILi16EEENS3_ILi8192EEEEEEEEDaRKT_RKT0_RKT1_RKT2_ENKUlRKT_RKT0_E_clISB_SD_EEDaSU_SX_,@function
        .size           $_ZN7cutlass13device_kernelIN5flash19enable_sm80_to_sm89INS1_16FlashAttnBwdSm80INS1_25CollectiveMainloopBwdSm80ILi2ELi2EN4cute5tupleIJNS5_1CILi128EEES8_NS7_ILi64EEEEEENS_10bfloat16_tEfNS_4arch4Sm80ELb1ELb0ELb1ELb0ELb1ELb0ELb0ELb0ELi2ELi4ELi4ELi4ELb0EEENS1_21CollectiveEpilogueBwdISA_SB_SD_Li256ELb0ELb0ELi2EEENS1_25SingleTileBwdLPTSchedulerILb0ELi128ELb1EEEEEEEEEvNT_6ParamsE$_ZZN4cute6detail16composition_implINS_5tupleIJNS_1CILi8EEENS3_ILi2EEES5_S5_S4_S5_EEENS2_IJNS3_ILi1EEEiiiNS3_ILi72EEENS3_ILi512EEEEEENS2_IJNS3_ILi4EEES5_EEENS2_IJNS3_ILi16EEENS3_ILi8192EEEEEEEEDaRKT_RKT0_RKT1_RKT2_ENKUlRKT_RKT0_E_clISB_SD_EEDaSU_SX_,($_ZN7cutlass13device_kernelIN5flash19enable_sm80_to_sm89INS1_16FlashAttnBwdSm80INS1_25CollectiveMainloopBwdSm80ILi2ELi2EN4cute5tupleIJNS5_1CILi128EEES8_NS7_ILi64EEEEEENS_10bfloat16_tEfNS_4arch4Sm80ELb1ELb0ELb1ELb0ELb1ELb0ELb0ELb0ELi2ELi4ELi4ELi4ELb0EEENS1_21CollectiveEpilogueBwdISA_SB_SD_Li256ELb0ELb0ELi2EEENS1_25SingleTileBwdLPTSchedulerILb0ELi128ELb1EEEEEEEEEvNT_6ParamsE$_ZZN4cute6detail16composition_implINS_5tupleIJNS_1CILi8EEENS3_ILi2EEES5_S5_S4_S5_EEENS2_IJNS3_ILi1EEEiiiNS3_ILi72EEENS3_ILi512EEEEEENS2_IJS5_S5_EEENS2_IJS7_S4_EEEEEDaRKT_RKT0_RKT1_RKT2_ENKUlRKT_RKT0_E_clIS5_S4_EEDaSR_SU_ - $_ZN7cutlass13device_kernelIN5flash19enable_sm80_to_sm89INS1_16FlashAttnBwdSm80INS1_25CollectiveMainloopBwdSm80ILi2ELi2EN4cute5tupleIJNS5_1CILi128EEES8_NS7_ILi64EEEEEENS_10bfloat16_tEfNS_4arch4Sm80ELb1ELb0ELb1ELb0ELb1ELb0ELb0ELb0ELi2ELi4ELi4ELi4ELb0EEENS1_21CollectiveEpilogueBwdISA_SB_SD_Li256ELb0ELb0ELi2EEENS1_25SingleTileBwdLPTSchedulerILb0ELi128ELb1EEEEEEEEEvNT_6ParamsE$_ZZN4cute6detail16composition_implINS_5tupleIJNS_1CILi8EEENS3_ILi2EEES5_S5_S4_S5_EEENS2_IJNS3_ILi1EEEiiiNS3_ILi72EEENS3_ILi512EEEEEENS2_IJNS3_ILi4EEES5_EEENS2_IJNS3_ILi16EEENS3_ILi8192EEEEEEEEDaRKT_RKT0_RKT1_RKT2_ENKUlRKT_RKT0_E_clISB_SD_EEDaSU_SX_)
$_ZN7cutlass13device_kernelIN5flash19enable_sm80_to_sm89INS1_16FlashAttnBwdSm80INS1_25CollectiveMainloopBwdSm80ILi2ELi2EN4cute5tupleIJNS5_1CILi128EEES8_NS7_ILi64EEEEEENS_10bfloat16_tEfNS_4arch4Sm80ELb1ELb0ELb1ELb0ELb1ELb0ELb0ELb0ELi2ELi4ELi4ELi4ELb0EEENS1_21CollectiveEpilogueBwdISA_SB_SD_Li256ELb0ELb0ELi2EEENS1_25SingleTileBwdLPTSchedulerILb0ELi128ELb1EEEEEEEEEvNT_6ParamsE$_ZZN4cute6detail16composition_implINS_5tupleIJNS_1CILi8EEENS3_ILi2EEES5_S5_S4_S5_EEENS2_IJNS3_ILi1EEEiiiNS3_ILi72EEENS3_ILi512EEEEEENS2_IJNS3_ILi4EEES5_EEENS2_IJNS3_ILi16EEENS3_ILi8192EEEEEEEEDaRKT_RKT0_RKT1_RKT2_ENKUlRKT_RKT0_E_clISB_SD_EEDaSU_SX_:
        /* <DEDUP_REMOVED lines=35> */
        .type           $_ZN7cutlass13device_kernelIN5flash19enable_sm80_to_sm89INS1_16FlashAttnBwdSm80INS1_25CollectiveMainloopBwdSm80ILi2ELi2EN4cute5tupleIJNS5_1CILi128EEES8_NS7_ILi64EEEEEENS_10bfloat16_tEfNS_4arch4Sm80ELb1ELb0ELb1ELb0ELb1ELb0ELb0ELb0ELi2ELi4ELi4ELi4ELb0EEENS1_21CollectiveEpilogueBwdISA_SB_SD_Li256ELb0ELb0ELi2EEENS1_25SingleTileBwdLPTSchedulerILb0ELi128ELb1EEEEEEEEEvNT_6ParamsE$_ZZN4cute6detail16composition_implINS_5tupleIJNS_1CILi8EEENS3_ILi2EEES5_S5_S4_S5_EEENS2_IJNS3_ILi1EEEiiiNS3_ILi72EEENS3_ILi512EEEEEENS2_IJS5_S5_EEENS2_IJS7_S4_EEEEEDaRKT_RKT0_RKT1_RKT2_ENKUlRKT_RKT0_E_clIS5_S4_EEDaSR_SU_,@function
        .size           $_ZN7cutlass13device_kernelIN5flash19enable_sm80_to_sm89INS1_16FlashAttnBwdSm80INS1_25CollectiveMainloopBwdSm80ILi2ELi2EN4cute5tupleIJNS5_1CILi128EEES8_NS7_ILi64EEEEEENS_10bfloat16_tEfNS_4arch4Sm80ELb1ELb0ELb1ELb0ELb1ELb0ELb0ELb0ELi2ELi4ELi4ELi4ELb0EEENS1_21CollectiveEpilogueBwdISA_SB_SD_Li256ELb0ELb0ELi2EEENS1_25SingleTileBwdLPTSchedulerILb0ELi128ELb1EEEEEEEEEvNT_6ParamsE$_ZZN4cute6detail16composition_implINS_5tupleIJNS_1CILi8EEENS3_ILi2EEES5_S5_S4_S5_EEENS2_IJNS3_ILi1EEEiiiNS3_ILi72EEENS3_ILi512EEEEEENS2_IJS5_S5_EEENS2_IJS7_S4_EEEEEDaRKT_RKT0_RKT1_RKT2_ENKUlRKT_RKT0_E_clIS5_S4_EEDaSR_SU_,($_ZN7cutlass13device_kernelIN5flash19enable_sm80_to_sm89INS1_16FlashAttnBwdSm80INS1_25CollectiveMainloopBwdSm80ILi2ELi2EN4cute5tupleIJNS5_1CILi128EEES8_NS7_ILi64EEEEEENS_10bfloat16_tEfNS_4arch4Sm80ELb1ELb0ELb1ELb0ELb1ELb0ELb0ELb0ELi2ELi4ELi4ELi4ELb0EEENS1_21CollectiveEpilogueBwdISA_SB_SD_Li256ELb0ELb0ELi2EEENS1_25SingleTileBwdLPTSchedulerILb0ELi128ELb1EEEEEEEEEvNT_6ParamsE$_ZZN4cute6detail16composition_implINS_5tupleIJNS_1CILi8EEENS3_ILi2EEES5_S5_S4_S5_EEENS2_IJNS3_ILi1EEEiiiNS3_ILi72EEENS3_ILi512EEEEEENS2_IJS5_S5_S5_EEENS2_IJS7_S9_S4_EEEEEDaRKT_RKT0_RKT1_RKT2_ENKUlRKT_RKT0_E_clIS5_S4_EEDaSR_SU_ - $_ZN7cutlass13device_kernelIN5flash19enable_sm80_to_sm89INS1_16FlashAttnBwdSm80INS1_25CollectiveMainloopBwdSm80ILi2ELi2EN4cute5tupleIJNS5_1CILi128EEES8_NS7_ILi64EEEEEENS_10bfloat16_tEfNS_4arch4Sm80ELb1ELb0ELb1ELb0ELb1ELb0ELb0ELb0ELi2ELi4ELi4ELi4ELb0EEENS1_21CollectiveEpilogueBwdISA_SB_SD_Li256ELb0ELb0ELi2EEENS1_25SingleTileBwdLPTSchedulerILb0ELi128ELb1EEEEEEEEEvNT_6ParamsE$_ZZN4cute6detail16composition_implINS_5tupleIJNS_1CILi8EEENS3_ILi2EEES5_S5_S4_S5_EEENS2_IJNS3_ILi1EEEiiiNS3_ILi72EEENS3_ILi512EEEEEENS2_IJS5_S5_EEENS2_IJS7_S4_EEEEEDaRKT_RKT0_RKT1_RKT2_ENKUlRKT_RKT0_E_clIS5_S4_EEDaSR_SU_)
$_ZN7cutlass13device_kernelIN5flash19enable_sm80_to_sm89INS1_16FlashAttnBwdSm80INS1_25CollectiveMainloopBwdSm80ILi2ELi2EN4cute5tupleIJNS5_1CILi128EEES8_NS7_ILi64EEEEEENS_10bfloat16_tEfNS_4arch4Sm80ELb1ELb0ELb1ELb0ELb1ELb0ELb0ELb0ELi2ELi4ELi4ELi4ELb0EEENS1_21CollectiveEpilogueBwdISA_SB_SD_Li256ELb0ELb0ELi2EEENS1_25SingleTileBwdLPTSchedulerILb0ELi128ELb1EEEEEEEEEvNT_6ParamsE$_ZZN4cute6detail16composition_implINS_5tupleIJNS_1CILi8EEENS3_ILi2EEES5_S5_S4_S5_EEENS2_IJNS3_ILi1EEEiiiNS3_ILi72EEENS3_ILi512EEEEEENS2_IJS5_S5_EEENS2_IJS7_S4_EEEEEDaRKT_RKT0_RKT1_RKT2_ENKUlRKT_RKT0_E_clIS5_S4_EEDaSR_SU_:
        /* <DEDUP_REMOVED lines=15> */
[----:B-1---5:R-:W-:Y:S05]  /*f0d0*/  CALL.REL.NOINC `($_ZN7cutlass13device_kernelIN5flash19enable_sm80_to_sm89INS1_16FlashAttnBwdSm80INS1_25CollectiveMainloopBwdSm80ILi2ELi2EN4cute5tupleIJNS5_1CILi128EEES8_NS7_ILi64EEEEEENS_10bfloat16_tEfNS_4arch4Sm80ELb1ELb0ELb1ELb0ELb1ELb0ELb0ELb0ELi2ELi4ELi4ELi4ELb0EEENS1_21CollectiveEpilogueBwdISA_SB_SD_Li256ELb0ELb0ELi2EEENS1_25SingleTileBwdLPTSchedulerILb0ELi128ELb1EEEEEEEEEvNT_6ParamsE$_ZZN4cute6detail16composition_implINS_5tupleIJNS_1CILi8EEENS3_ILi2EEES5_S5_S4_S5_EEENS2_IJNS3_ILi1EEEiiiNS3_ILi72EEENS3_ILi512EEEEEES5_S4_EEDaRKT_RKT0_RKT1_RKT2_ENKUlRKT_T0_E_clINS2_IJNS2_IJEEEST_S5_S7_EEENS_17integral_constantIiLi1EEEEEDaSP_SQ_) ;  /* 0x0000066000007944 */ /* 0x022fea0003c00000 */
[----:B-----5:R2:W-:Y:S01]  /*f0e0*/  STL [R1+0x13b0], R2 ;  /* 0x0013b00201007387 */ /* 0x0205e20000100800 */
[----:B------:R-:W-:Y:S02]  /*f0f0*/  IADD3 R3, R5, 0x28, RZ ;  /* 0x0000002805037810 */ /* 0x000fe40007ffe0ff */
[----:B------:R-:W-:Y:S01]  /*f100*/  MOV R6, 0xf130 ;  /* 0x0000f13000067802 */ /* 0x000fe20000000f00 */
[----:B------:R2:W-:Y:S04]  /*f110*/  STL.64 [R1+0x13a8], R72 ;  /* 0x0013a84801007387 */ /* 0x0005e80000100a00 */
[----:B-12---:R-:W-:Y:S05]  /*f120*/  CALL.REL.NOINC `($_ZN7cutlass13device_kernelIN5flash19enable_sm80_to_sm89INS1_16FlashAttnBwdSm80INS1_25CollectiveMainloopBwdSm80ILi2ELi2EN4cute5tupleIJNS5_1CILi128EEES8_NS7_ILi64EEEEEENS_10bfloat16_tEfNS_4arch4Sm80ELb1ELb0ELb1ELb0ELb1ELb0ELb0ELb0ELi2ELi4ELi4ELi4ELb0EEENS1_21CollectiveEpilogueBwdISA_SB_SD_Li256ELb0ELb0ELi2EEENS1_25SingleTileBwdLPTSchedulerILb0ELi128ELb1EEEEEEEEEvNT_6ParamsE$_ZZN4cute6detail16composition_implINS_5tupleIJNS_1CILi8EEENS3_ILi2EEES5_S5_S4_S5_EEENS2_IJNS3_ILi1EEEiiiNS3_ILi72EEENS3_ILi512EEEEEES5_S4_EEDaRKT_RKT0_RKT1_RKT2_ENKUlRKT_T0_E_clINS2_IJNS2_IJS5_EEENS2_IJiEEES7_S7_EEENS_17integral_constantIiLi2EEEEEDaSP_SQ_) ;  /* 0x000006e000007944 */ /* 0x006fea0003c00000 */
[----:B------:R-:W2:Y:S01]  /*f130*/  LDL.64 R8, [R1+0x13a8] ;  /* 0x0013a80001087983 */ /* 0x000ea20000100a00 */
[----:B------:R-:W-:Y:S02]  /*f140*/  IADD3 R3, R5, 0x18, RZ ;  /* 0x0000001805037810 */ /* 0x000fe40007ffe0ff */
[----:B------:R-:W-:Y:S01]  /*f150*/  MOV R6, 0xf190 ;  /* 0x0000f19000067802 */ /* 0x000fe20000000f00 */
[----:B-----5:R3:W-:Y:S04]  /*f160*/  STL [R1+0x13a0], R2 ;  /* 0x0013a00201007387 */ /* 0x0207e80000100800 */
[----:B--2---:R3:W-:Y:S02]  /*f170*/  STL.64 [R1+0x1398], R8 ;  /* 0x0013980801007387 */ /* 0x0047e40000100a00 */
[----:B-1-3--:R-:W-:Y:S05]  /*f180*/  CALL.REL.NOINC `($_ZN7cutlass13device_kernelIN5flash19enable_sm80_to_sm89INS1_16FlashAttnBwdSm80INS1_25CollectiveMainloopBwdSm80ILi2ELi2EN4cute5tupleIJNS5_1CILi128EEES8_NS7_ILi64EEEEEENS_10bfloat16_tEfNS_4arch4Sm80ELb1ELb0ELb1ELb0ELb1ELb0ELb0ELb0ELi2ELi4ELi4ELi4ELb0EEENS1_21CollectiveEpilogueBwdISA_SB_SD_Li256ELb0ELb0ELi2EEENS1_25SingleTileBwdLPTSchedulerILb0ELi128ELb1EEEEEEEEEvNT_6ParamsE$_ZZN4cute6detail16composition_implINS_5tupleIJNS_1CILi8EEENS3_ILi2EEES5_S5_S4_S5_EEENS2_IJNS3_ILi1EEEiiiNS3_ILi72EEENS3_ILi512EEEEEES5_S4_EEDaRKT_RKT0_RKT1_RKT2_ENKUlRKT_T0_E_clINS2_IJNS2_IJS5_EEENS2_IJiEEES7_S7_EEENS_17integral_constantIiLi3EEEEEDaSP_SQ_) ;  /* 0x0000072000007944 */ /* 0x00afea0003c00000 */
[----:B------:R-:W2:Y:S01]  /*f190*/  LDL.64 R8, [R1+0x1398] ;  /* 0x0013980001087983 */ /* 0x000ea20000100a00 */
[----:B------:R-:W-:-:S02]  /*f1a0*/  IADD3 R3, R5, 0x8, RZ ;  /* 0x0000000805037810 */ /* 0x000fc40007ffe0ff */
[----:B------:R-:W-:Y:S01]  /*f1b0*/  MOV R6, 0xf1f0 ;  /* 0x0000f1f000067802 */ /* 0x000fe20000000f00 */
[----:B-----5:R3:W-:Y:S04]  /*f1c0*/  STL [R1+0x1390], R2 ;  /* 0x0013900201007387 */ /* 0x0207e80000100800 */
[----:B--2---:R3:W-:Y:S02]  /*f1d0*/  STL.64 [R1+0x1388], R8 ;  /* 0x0013880801007387 */ /* 0x0047e40000100a00 */
[----:B-1-3--:R-:W-:Y:S05]  /*f1e0*/  CALL.REL.NOINC `($_ZN7cutlass13device_kernelIN5flash19enable_sm80_to_sm89INS1_16FlashAttnBwdSm80INS1_25CollectiveMainloopBwdSm80ILi2ELi2EN4cute5tupleIJNS5_1CILi128EEES8_NS7_ILi64EEEEEENS_10bfloat16_tEfNS_4arch4Sm80ELb1ELb0ELb1ELb0ELb1ELb0ELb0ELb0ELi2ELi4ELi4ELi4ELb0EEENS1_21CollectiveEpilogueBwdISA_SB_SD_Li256ELb0ELb0ELi2EEENS1_25SingleTileBwdLPTSchedulerILb0ELi128ELb1EEEEEEEEEvNT_6ParamsE$_ZZN4cute6detail16composition_implINS_5tupleIJNS_1CILi8EEENS3_ILi2EEES5_S5_S4_S5_EEENS2_IJNS3_ILi1EEEiiiNS3_ILi72EEENS3_ILi512EEEEEES5_S4_EEDaRKT_RKT0_RKT1_RKT2_ENKUlRKT_T0_E_clINS2_IJNS2_IJS5_EEENS2_IJiEEES7_S7_EEENS_17integral_constantIiLi4EEEEEDaSP_SQ_) ;  /* 0x0000076000007944 */ /* 0x00afea0003c00000 */
[----:B------:R-:W-:Y:S02]  /*f1f0*/  MOV R2, R63 ;  /* 0x0000003f00027202 */ /* 0x000fe40000000f00 */
[----:B------:R-:W-:Y:S02]  /*f200*/  MOV R6, 0xf220 ;  /* 0x0000f22000067802 */ /* 0x000fe40000000f00 */
[----:B-1---5:R-:W-:Y:S05]  /*f210*/  CALL.REL.NOINC `($_ZN7cutlass13device_kernelIN5flash19enable_sm80_to_sm89INS1_16FlashAttnBwdSm80INS1_25CollectiveMainloopBwdSm80ILi2ELi2EN4cute5tupleIJNS5_1CILi128EEES8_NS7_ILi64EEEEEENS_10bfloat16_tEfNS_4arch4Sm80ELb1ELb0ELb1ELb0ELb1ELb0ELb0ELb0ELi2ELi4ELi4ELi4ELb0EEENS1_21CollectiveEpilogueBwdISA_SB_SD_Li256ELb0ELb0ELi2EEENS1_25SingleTileBwdLPTSchedulerILb0ELi128ELb1EEEEEEEEEvNT_6ParamsE$_ZN4cute5tupleIJNS_1CILi2EEEiEEC2ERKS2_RKi) ;  /* 0xffffcc5000007944 */ /* 0x022fea0003c3ffff */
[----:B------:R1:W5:Y:S01]  /*f220*/  LDL R2, [R1+0x13c8] ;  /* 0x0013c80001027983 */ /* 0x0003620000100800 */
[----:B------:R-:W-:-:S04]  /*f230*/  MOV R69, 0x0 ;  /* 0x0000000000457802 */ /* 0x000fc80000000f00 */
[----:B------:R-:W-:Y:S05]  /*f240*/  RET.REL.NODEC R68 `(_ZN7cutlass13device_kernelIN5flash19enable_sm80_to_sm89INS1_16FlashAttnBwdSm80INS1_25CollectiveMainloopBwdSm80ILi2ELi2EN4cute5tupleIJNS5_1CILi128EEES8_NS7_ILi64EEEEEENS_10bfloat16_tEfNS_4arch4Sm80ELb1ELb0ELb1ELb0ELb1ELb0ELb0ELb0ELi2ELi4ELi4ELi4ELb0EEENS1_21CollectiveEpilogueBwdISA_SB_SD_Li256ELb0ELb0ELi2EEENS1_25SingleTileBwdLPTSchedulerILb0ELi128ELb1EEEEEEEEEvNT_6ParamsE) ;  /* 0xffff0db044007950 */ /* 0x000fea0003c3ffff */
        .type           $_ZN7cutlass13device_kernelIN5flash19enable_sm80_to_sm89INS1_16FlashAttnBwdSm80INS1_25CollectiveMainloopBwdSm80ILi2ELi2EN4cute5tupleIJNS5_1CILi128EEES8_NS7_ILi64EEEEEENS_10bfloat16_tEfNS_4arch4Sm80ELb1ELb0ELb1ELb0ELb1ELb0ELb0ELb0ELi2ELi4ELi4ELi4ELb0EEENS1_21CollectiveEpilogueBwdISA_SB_SD_Li256ELb0ELb0ELi2EEENS1_25SingleTileBwdLPTSchedulerILb0ELi128ELb1EEEEEEEEEvNT_6ParamsE$_ZZN4cute6detail16composition_implINS_5tupleIJNS_1CILi8EEENS3_ILi2EEES5_S5_S4_S5_EEENS2_IJNS3_ILi1EEEiiiNS3_ILi72EEENS3_ILi512EEEEEENS2_IJS5_S5_S5_EEENS2_IJS7_S9_S4_EEEEEDaRKT_RKT0_RKT1_RKT2_ENKUlRKT_RKT0_E_clIS5_S4_EEDaSR_SU_,@function
        .size           $_ZN7cutlass13device_kernelIN5flash19enable_sm80_to_sm89INS1_16FlashAttnBwdSm80INS1_25CollectiveMainloopBwdSm80ILi2ELi2EN4cute5tupleIJNS5_1CILi128EEES8_NS7_ILi64EEEEEENS_10bfloat16_tEfNS_4arch4Sm80ELb1ELb0ELb1ELb0ELb1ELb0ELb0ELb0ELi2ELi4ELi4ELi4ELb0EEENS1_21CollectiveEpilogueBwdISA_SB_SD_Li256ELb0ELb0ELi2EEENS1_25SingleTileBwdLPTSchedulerILb0ELi128ELb1EEEEEEEEEvNT_6ParamsE$_ZZN4cute6detail16composition_implINS_5tupleIJNS_1CILi8EEENS3_ILi2EEES5_S5_S4_S5_EEENS2_IJNS3_ILi1EEEiiiNS3_ILi72EEENS3_ILi512EEEEEENS2_IJS5_S5_S5_EEENS2_IJS7_S9_S4_EEEEEDaRKT_RKT0_RKT1_RKT2_ENKUlRKT_RKT0_E_clIS5_S4_EEDaSR_SU_,($_ZN7cutlass13device_kernelIN5flash19enable_sm80_to_sm89INS1_16FlashAttnBwdSm80INS1_25CollectiveMainloopBwdSm80ILi2ELi2EN4cute5tupleIJNS5_1CILi128EEES8_NS7_ILi64EEEEEENS_10bfloat16_tEfNS_4arch4Sm80ELb1ELb0ELb1ELb0ELb1ELb0ELb0ELb0ELi2ELi4ELi4ELi4ELb0EEENS1_21CollectiveEpilogueBwdISA_SB_SD_Li256ELb0ELb0ELi2EEENS1_25SingleTileBwdLPTSchedulerILb0ELi128ELb1EEEEEEEEEvNT_6ParamsE$_ZZN4cute6detail16composition_implINS_5tupleIJNS_1CILi8EEENS3_ILi2EEES5_S5_S4_S5_EEENS2_IJNS3_ILi1EEEiiiNS3_ILi72EEENS3_ILi512EEEEEENS3_ILi4EEENS3_ILi16EEEEEDaRKT_RKT0_RKT1_RKT2_ENKUlRKT_T0_E_clINS2_IJNS2_IJEEESV_SB_S7_EEENS_17integral_constantIiLi2EEEEEDaSR_SS_ - $_ZN7cutlass13device_kernelIN5flash19enable_sm80_to_sm89INS1_16FlashAttnBwdSm80INS1_25CollectiveMainloopBwdSm80ILi2ELi2EN4cute5tupleIJNS5_1CILi128EEES8_NS7_ILi64EEEEEENS_10bfloat16_tEfNS_4arch4Sm80ELb1ELb0ELb1ELb0ELb1ELb0ELb0ELb0ELi2ELi4ELi4ELi4ELb0EEENS1_21CollectiveEpilogueBwdISA_SB_SD_Li256ELb0ELb0ELi2EEENS1_25SingleTileBwdLPTSchedulerILb0ELi128ELb1EEEEEEEEEvNT_6ParamsE$_ZZN4cute6detail16composition_implINS_5tupleIJNS_1CILi8EEENS3_ILi2EEES5_S5_S4_S5_EEENS2_IJNS3_ILi1EEEiiiNS3_ILi72EEENS3_ILi512EEEEEENS2_IJS5_S5_S5_EEENS2_IJS7_S9_S4_EEEEEDaRKT_RKT0_RKT1_RKT2_ENKUlRKT_RKT0_E_clIS5_S4_EEDaSR_SU_)
$_ZN7cutlass13device_kernelIN5flash19enable_sm80_to_sm89INS1_16FlashAttnBwdSm80INS1_25CollectiveMainloopBwdSm80ILi2ELi2EN4cute5tupleIJNS5_1CILi128EEES8_NS7_ILi64EEEEEENS_10bfloat16_tEfNS_4arch4Sm80ELb1ELb0ELb1ELb0ELb1ELb0ELb0ELb0ELi2ELi4ELi4ELi4ELb0EEENS1_21CollectiveEpilogueBwdISA_SB_SD_Li256ELb0ELb0ELi2EEENS1_25SingleTileBwdLPTSchedulerILb0ELi128ELb1EEEEEEEEEvNT_6ParamsE$_ZZN4cute6detail16composition_implINS_5tupleIJNS_1CILi8EEENS3_ILi2EEES5_S5_S4_S5_EEENS2_IJNS3_ILi1EEEiiiNS3_ILi72EEENS3_ILi512EEEEEENS2_IJS5_S5_S5_EEENS2_IJS7_S9_S4_EEEEEDaRKT_RKT0_RKT1_RKT2_ENKUlRKT_RKT0_E_clIS5_S4_EEDaSR_SU_:
        /* <DEDUP_REMOVED lines=37> */
[----:B------:R-:W-:Y:S02]  /*f4a0*/  MOV R4, R10 ;  /* 0x0000000a00047202 */ /* 0x000fe40000000f00 */
[----:B------:R-:W-:-:S04]  /*f4b0*/  MOV R5, 0x0 ;  /* 0x0000000000057802 */ /* 0x000fc80000000f00 */
[----:B------:R-:W-:Y:S05]  /*f4c0*/  RET.REL.NODEC R4 `(_ZN7cutlass13device_kernelIN5flash19enable_sm80_to_sm89INS1_16FlashAttnBwdSm80INS1_25CollectiveMainloopBwdSm80ILi2ELi2EN4cute5tupleIJNS5_1CILi128EEES8_NS7_ILi64EEEEEENS_10bfloat16_tEfNS_4arch4Sm80ELb1ELb0ELb1ELb0ELb1ELb0ELb0ELb0ELi2ELi4ELi4ELi4ELb0EEENS1_21CollectiveEpilogueBwdISA_SB_SD_Li256ELb0ELb0ELi2EEENS1_25SingleTileBwdLPTSchedulerILb0ELi128ELb1EEEEEEEEEvNT_6ParamsE) ;  /* 0xffff0b3004007950 */ /* 0x000fea0003c3ffff */
        .type           $_ZN7cutlass13device_kernelIN5flash19enable_sm80_to_sm89INS1_16FlashAttnBwdSm80INS1_25CollectiveMainloopBwdSm80ILi2ELi2EN4cute5tupleIJNS5_1CILi128EEES8_NS7_ILi64EEEEEENS_10bfloat16_tEfNS_4arch4Sm80ELb1ELb0ELb1ELb0ELb1ELb0ELb0ELb0ELi2ELi4ELi4ELi4ELb0EEENS1_21CollectiveEpilogueBwdISA_SB_SD_Li256ELb0ELb0ELi2EEENS1_25SingleTileBwdLPTSchedulerILb0ELi128ELb1EEEEEEEEEvNT_6ParamsE$_ZZN4cute6detail16composition_implINS_5tupleIJNS_1CILi8EEENS3_ILi2EEES5_S5_S4_S5_EEENS2_IJNS3_ILi1EEEiiiNS3_ILi72EEENS3_ILi512EEEEEENS3_ILi4EEENS3_ILi16EEEEEDaRKT_RKT0_RKT1_RKT2_ENKUlRKT_T0_E_clINS2_IJNS2_IJEEESV_SB_S7_EEENS_17integral_constantIiLi2EEEEEDaSR_SS_,@function
        .size           $_ZN7cutlass13device_kernelIN5flash19enable_sm80_to_sm89INS1_16FlashAttnBwdSm80INS1_25CollectiveMainloopBwdSm80ILi2ELi2EN4cute5tupleIJNS5_1CILi128EEES8_NS7_ILi64EEEEEENS_10bfloat16_tEfNS_4arch4Sm80ELb1ELb0ELb1ELb0ELb1ELb0ELb0ELb0ELi2ELi4ELi4ELi4ELb0EEENS1_21CollectiveEpilogueBwdISA_SB_SD_Li256ELb0ELb0ELi2EEENS1_25SingleTileBwdLPTSchedulerILb0ELi128ELb1EEEEEEEEEvNT_6ParamsE$_ZZN4cute6detail16composition_implINS_5tupleIJNS_1CILi8EEENS3_ILi2EEES5_S5_S4_S5_EEENS2_IJNS3_ILi1EEEiiiNS3_ILi72EEENS3_ILi512EEEEEENS3_ILi4EEENS3_ILi16EEEEEDaRKT_RKT0_RKT1_RKT2_ENKUlRKT_T0_E_clINS2_IJNS2_IJEEESV_SB_S7_EEENS_17integral_constantIiLi2EEEEEDaSR_SS_,($_ZN7cutlass13device_kernelIN5flash19enable_sm80_to_sm89INS1_16FlashAttnBwdSm80INS1_25CollectiveMainloopBwdSm80ILi2ELi2EN4cute5tupleIJNS5_1CILi128EEES8_NS7_ILi64EEEEEENS_10bfloat16_tEfNS_4arch4Sm80ELb1ELb0ELb1ELb0ELb1ELb0ELb0ELb0ELi2ELi4ELi4ELi4ELb0EEENS1_21CollectiveEpilogueBwdISA_SB_SD_Li256ELb0ELb0ELi2EEENS1_25SingleTileBwdLPTSchedulerILb0ELi128ELb1EEEEEEEEEvNT_6ParamsE$_ZZN4cute6detail16composition_implINS_5tupleIJNS_1CILi8EEENS3_ILi2EEES5_S5_S4_S5_EEENS2_IJNS3_ILi1EEEiiiNS3_ILi72EEENS3_ILi512EEEEEENS3_ILi4EEENS3_ILi16EEEEEDaRKT_RKT0_RKT1_RKT2_ENKUlRKT_T0_E_clINS2_IJNS2_IJS5_EEENS2_IJiEEES5_S7_EEENS_17integral_constantIiLi3EEEEEDaSR_SS_ - $_ZN7cutlass13device_kernelIN5flash19enable_sm80_to_sm89INS1_16FlashAttnBwdSm80INS1_25CollectiveMainloopBwdSm80ILi2ELi2EN4cute5tupleIJNS5_1CILi128EEES8_NS7_ILi64EEEEEENS_10bfloat16_tEfNS_4arch4Sm80ELb1ELb0ELb1ELb0ELb1ELb0ELb0ELb0ELi2ELi4ELi4ELi4ELb0EEENS1_21CollectiveEpilogueBwdISA_SB_SD_Li256ELb0ELb0ELi2EEENS1_25SingleTileBwdLPTSchedulerILb0ELi128ELb1EEEEEEEEEvNT_6ParamsE$_ZZN4cute6detail16composition_implINS_5tupleIJNS_1CILi8EEENS3_ILi2EEES5_S5_S4_S5_EEENS2_IJNS3_ILi1EEEiiiNS3_ILi72EEENS3_ILi512EEEEEENS3_ILi4EEENS3_ILi16EEEEEDaRKT_RKT0_RKT1_RKT2_ENKUlRKT_T0_E_clINS2_IJNS2_IJEEESV_SB_S7_EEENS_17integral_constantIiLi2EEEEEDaSR_SS_)
$_ZN7cutlass13device_kernelIN5flash19enable_sm80_to_sm89INS1_16FlashAttnBwdSm80INS1_25CollectiveMainloopBwdSm80ILi2ELi2EN4cute5tupleIJNS5_1CILi128EEES8_NS7_ILi64EEEEEENS_10bfloat16_tEfNS_4arch4Sm80ELb1ELb0ELb1ELb0ELb1ELb0ELb0ELb0ELi2ELi4ELi4ELi4ELb0EEENS1_21CollectiveEpilogueBwdISA_SB_SD_Li256ELb0ELb0ELi2EEENS1_25SingleTileBwdLPTSchedulerILb0ELi128ELb1EEEEEEEEEvNT_6ParamsE$_ZZN4cute6detail16composition_implINS_5tupleIJNS_1CILi8EEENS3_ILi2EEES5_S5_S4_S5_EEENS2_IJNS3_ILi1EEEiiiNS3_ILi72EEENS3_ILi512EEEEEENS3_ILi4EEENS3_ILi16EEEEEDaRKT_RKT0_RKT1_RKT2_ENKUlRKT_T0_E_clINS2_IJNS2_IJEEESV_SB_S7_EEENS_17integral_constantIiLi2EEEEEDaSR_SS_:
        /* <DEDUP_REMOVED lines=13> */
        .type           $_ZN7cutlass13device_kernelIN5flash19enable_sm80_to_sm89INS1_16FlashAttnBwdSm80INS1_25CollectiveMainloopBwdSm80ILi2ELi2EN4cute5tupleIJNS5_1CILi128EEES8_NS7_ILi64EEEEEENS_10bfloat16_tEfNS_4arch4Sm80ELb1ELb0ELb1ELb0ELb1ELb0ELb0ELb0ELi2ELi4ELi4ELi4ELb0EEENS1_21CollectiveEpilogueBwdISA_SB_SD_Li256ELb0ELb0ELi2EEENS1_25SingleTileBwdLPTSchedulerILb0ELi128ELb1EEEEEEEEEvNT_6ParamsE$_ZZN4cute6detail16composition_implINS_5tupleIJNS_1CILi8EEENS3_ILi2EEES5_S5_S4_S5_EEENS2_IJNS3_ILi1EEEiiiNS3_ILi72EEENS3_ILi512EEEEEENS3_ILi4EEENS3_ILi16EEEEEDaRKT_RKT0_RKT1_RKT2_ENKUlRKT_T0_E_clINS2_IJNS2_IJS5_EEENS2_IJiEEES5_S7_EEENS_17integral_constantIiLi3EEEEEDaSR_SS_,@function
        .size           $_ZN7cutlass13device_kernelIN5flash19enable_sm80_to_sm89INS1_16FlashAttnBwdSm80INS1_25CollectiveMainloopBwdSm80ILi2ELi2EN4cute5tupleIJNS5_1CILi128EEES8_NS7_ILi64EEEEEENS_10bfloat16_tEfNS_4arch4Sm80ELb1ELb0ELb1ELb0ELb1ELb0ELb0ELb0ELi2ELi4ELi4ELi4ELb0EEENS1_21CollectiveEpilogueBwdISA_SB_SD_Li256ELb0ELb0ELi2EEENS1_25SingleTileBwdLPTSchedulerILb0ELi128ELb1EEEEEEEEEvNT_6ParamsE$_ZZN4cute6detail16composition_implINS_5tupleIJNS_1CILi8EEENS3_ILi2EEES5_S5_S4_S5_EEENS2_IJNS3_ILi1EEEiiiNS3_ILi72EEENS3_ILi512EEEEEENS3_ILi4EEENS3_ILi16EEEEEDaRKT_RKT0_RKT1_RKT2_ENKUlRKT_T0_E_clINS2_IJNS2_IJS5_EEENS2_IJiEEES5_S7_EEENS_17integral_constantIiLi3EEEEEDaSR_SS_,($_ZN7cutlass13device_kernelIN5flash19enable_sm80_to_sm89INS1_16FlashAttnBwdSm80INS1_25CollectiveMainloopBwdSm80ILi2ELi2EN4cute5tupleIJNS5_1CILi128EEES8_NS7_ILi64EEEEEENS_10bfloat16_tEfNS_4arch4Sm80ELb1ELb0ELb1ELb0ELb1ELb0ELb0ELb0ELi2ELi4ELi4ELi4ELb0EEENS1_21CollectiveEpilogueBwdISA_SB_SD_Li256ELb0ELb0ELi2EEENS1_25SingleTileBwdLPTSchedulerILb0ELi128ELb1EEEEEEEEEvNT_6ParamsE$_ZZN4cute6detail16composition_implINS_5tupleIJNS_1CILi8EEENS3_ILi2EEES5_S5_S4_S5_EEENS2_IJNS3_ILi1EEEiiiNS3_ILi72EEENS3_ILi512EEEEEENS3_ILi4EEENS3_ILi16EEEEEDaRKT_RKT0_RKT1_RKT2_ENKUlRKT_T0_E_clINS2_IJNS2_IJS5_S5_EEENS2_IJiiEEES7_S7_EEENS_17integral_constantIiLi4EEEEEDaSR_SS_ - $_ZN7cutlass13device_kernelIN5flash19enable_sm80_to_sm89INS1_16FlashAttnBwdSm80INS1_25CollectiveMainloopBwdSm80ILi2ELi2EN4cute5tupleIJNS5_1CILi128EEES8_NS7_ILi64EEEEEENS_10bfloat16_tEfNS_4arch4Sm80ELb1ELb0ELb1ELb0ELb1ELb0ELb0ELb0ELi2ELi4ELi4ELi4ELb0EEENS1_21CollectiveEpilogueBwdISA_SB_SD_Li256ELb0ELb0ELi2EEENS1_25SingleTileBwdLPTSchedulerILb0ELi128ELb1EEEEEEEEEvNT_6ParamsE$_ZZN4cute6detail16composition_implINS_5tupleIJNS_1CILi8EEENS3_ILi2EEES5_S5_S4_S5_EEENS2_IJNS3_ILi1EEEiiiNS3_ILi72EEENS3_ILi512EEEEEENS3_ILi4EEENS3_ILi16EEEEEDaRKT_RKT0_RKT1_RKT2_ENKUlRKT_T0_E_clINS2_IJNS2_IJS5_EEENS2_IJiEEES5_S7_EEENS_17integral_constantIiLi3EEEEEDaSR_SS_)
$_ZN7cutlass13device_kernelIN5flash19enable_sm80_to_sm89INS1_16FlashAttnBwdSm80INS1_25CollectiveMainloopBwdSm80ILi2ELi2EN4cute5tupleIJNS5_1CILi128EEES8_NS7_ILi64EEEEEENS_10bfloat16_tEfNS_4arch4Sm80ELb1ELb0ELb1ELb0ELb1ELb0ELb0ELb0ELi2ELi4ELi4ELi4ELb0EEENS1_21CollectiveEpilogueBwdISA_SB_SD_Li256ELb0ELb0ELi2EEENS1_25SingleTileBwdLPTSchedulerILb0ELi128ELb1EEEEEEEEEvNT_6ParamsE$_ZZN4cute6detail16composition_implINS_5tupleIJNS_1CILi8EEENS3_ILi2EEES5_S5_S4_S5_EEENS2_IJNS3_ILi1EEEiiiNS3_ILi72EEENS3_ILi512EEEEEENS3_ILi4EEENS3_ILi16EEEEEDaRKT_RKT0_RKT1_RKT2_ENKUlRKT_T0_E_clINS2_IJNS2_IJS5_EEENS2_IJiEEES5_S7_EEENS_17integral_constantIiLi3EEEEEDaSR_SS_:
        /* <DEDUP_REMOVED lines=13> */
[----:B------:R-:W-:Y:S02]  /*f670*/  MOV R4, R72 ;  /* 0x0000004800047202 */ /* 0x000fe40000000f00 */
[----:B------:R-:W-:-:S04]  /*f680*/  MOV R5, 0x0 ;  /* 0x0000000000057802 */ /* 0x000fc80000000f00 */
[----:B------:R-:W-:Y:S05]  /*f690*/  RET.REL.NODEC R4 `(_ZN7cutlass13device_kernelIN5flash19enable_sm80_to_sm89INS1_16FlashAttnBwdSm80INS1_25CollectiveMainloopBwdSm80ILi2ELi2EN4cute5tupleIJNS5_1CILi128EEES8_NS7_ILi64EEEEEENS_10bfloat16_tEfNS_4arch4Sm80ELb1ELb0ELb1ELb0ELb1ELb0ELb0ELb0ELi2ELi4ELi4ELi4ELb0EEENS1_21CollectiveEpilogueBwdISA_SB_SD_Li256ELb0ELb0ELi2EEENS1_25SingleTileBwdLPTSchedulerILb0ELi128ELb1EEEEEEEEEvNT_6ParamsE) ;  /* 0xffff096004007950 */ /* 0x000fea0003c3ffff */
        .type           $_ZN7cutlass13device_kernelIN5flash19enable_sm80_to_sm89INS1_16FlashAttnBwdSm80INS1_25CollectiveMainloopBwdSm80ILi2ELi2EN4cute5tupleIJNS5_1CILi128EEES8_NS7_ILi64EEEEEENS_10bfloat16_tEfNS_4arch4Sm80ELb1ELb0ELb1ELb0ELb1ELb0ELb0ELb0ELi2ELi4ELi4ELi4ELb0EEENS1_21CollectiveEpilogueBwdISA_SB_SD_Li256ELb0ELb0ELi2EEENS1_25SingleTileBwdLPTSchedulerILb0ELi128ELb1EEEEEEEEEvNT_6ParamsE$_ZZN4cute6detail16composition_implINS_5tupleIJNS_1CILi8EEENS3_ILi2EEES5_S5_S4_S5_EEENS2_IJNS3_ILi1EEEiiiNS3_ILi72EEENS3_ILi512EEEEEENS3_ILi4EEENS3_ILi16EEEEEDaRKT_RKT0_RKT1_RKT2_ENKUlRKT_T0_E_clINS2_IJNS2_IJS5_S5_EEENS2_IJiiEEES7_S7_EEENS_17integral_constantIiLi4EEEEEDaSR_SS_,@function
        .size           $_ZN7cutlass13device_kernelIN5flash19enable_sm80_to_sm89INS1_16FlashAttnBwdSm80INS1_25CollectiveMainloopBwdSm80ILi2ELi2EN4cute5tupleIJNS5_1CILi128EEES8_NS7_ILi64EEEEEENS_10bfloat16_tEfNS_4arch4Sm80ELb1ELb0ELb1ELb0ELb1ELb0ELb0ELb0ELi2ELi4ELi4ELi4ELb0EEENS1_21CollectiveEpilogueBwdISA_SB_SD_Li256ELb0ELb0ELi2EEENS1_25SingleTileBwdLPTSchedulerILb0ELi128ELb1EEEEEEEEEvNT_6ParamsE$_ZZN4cute6detail16composition_implINS_5tupleIJNS_1CILi8EEENS3_ILi2EEES5_S5_S4_S5_EEENS2_IJNS3_ILi1EEEiiiNS3_ILi72EEENS3_ILi512EEEEEENS3_ILi4EEENS3_ILi16EEEEEDaRKT_RKT0_RKT1_RKT2_ENKUlRKT_T0_E_clINS2_IJNS2_IJS5_S5_EEENS2_IJiiEEES7_S7_EEENS_17integral_constantIiLi4EEEEEDaSR_SS_,($_ZN7cutlass13device_kernelIN5flash19enable_sm80_to_sm89INS1_16FlashAttnBwdSm80INS1_25CollectiveMainloopBwdSm80ILi2ELi2EN4cute5tupleIJNS5_1CILi128EEES8_NS7_ILi64EEEEEENS_10bfloat16_tEfNS_4arch4Sm80ELb1ELb0ELb1ELb0ELb1ELb0ELb0ELb0ELi2ELi4ELi4ELi4ELb0EEENS1_21CollectiveEpilogueBwdISA_SB_SD_Li256ELb0ELb0ELi2EEENS1_25SingleTileBwdLPTSchedulerILb0ELi128ELb1EEEEEEEEEvNT_6ParamsE$_ZZN4cute6detail16composition_implINS_5tupleIJNS_1CILi8EEENS3_ILi2EEES5_S5_S4_S5_EEENS2_IJNS3_ILi1EEEiiiNS3_ILi72EEENS3_ILi512EEEEEES5_S4_EEDaRKT_RKT0_RKT1_RKT2_ENKUlRKT_T0_E_clINS2_IJNS2_IJEEEST_S5_S7_EEENS_17integral_constantIiLi1EEEEEDaSP_SQ_ - $_ZN7cutlass13device_kernelIN5flash19enable_sm80_to_sm89INS1_16FlashAttnBwdSm80INS1_25CollectiveMainloopBwdSm80ILi2ELi2EN4cute5tupleIJNS5_1CILi128EEES8_NS7_ILi64EEEEEENS_10bfloat16_tEfNS_4arch4Sm80ELb1ELb0ELb1ELb0ELb1ELb0ELb0ELb0ELi2ELi4ELi4ELi4ELb0EEENS1_21CollectiveEpilogueBwdISA_SB_SD_Li256ELb0ELb0ELi2EEENS1_25SingleTileBwdLPTSchedulerILb0ELi128ELb1EEEEEEEEEvNT_6ParamsE$_ZZN4cute6detail16composition_implINS_5tupleIJNS_1CILi8EEENS3_ILi2EEES5_S5_S4_S5_EEENS2_IJNS3_ILi1EEEiiiNS3_ILi72EEENS3_ILi512EEEEEENS3_ILi4EEENS3_ILi16EEEEEDaRKT_RKT0_RKT1_RKT2_ENKUlRKT_T0_E_clINS2_IJNS2_IJS5_S5_EEENS2_IJiiEEES7_S7_EEENS_17integral_constantIiLi4EEEEEDaSR_SS_)
$_ZN7cutlass13device_kernelIN5flash19enable_sm80_to_sm89INS1_16FlashAttnBwdSm80INS1_25CollectiveMainloopBwdSm80ILi2ELi2EN4cute5tupleIJNS5_1CILi128EEES8_NS7_ILi64EEEEEENS_10bfloat16_tEfNS_4arch4Sm80ELb1ELb0ELb1ELb0ELb1ELb0ELb0ELb0ELi2ELi4ELi4ELi4ELb0EEENS1_21CollectiveEpilogueBwdISA_SB_SD_Li256ELb0ELb0ELi2EEENS1_25SingleTileBwdLPTSchedulerILb0ELi128ELb1EEEEEEEEEvNT_6ParamsE$_ZZN4cute6detail16composition_implINS_5tupleIJNS_1CILi8EEENS3_ILi2EEES5_S5_S4_S5_EEENS2_IJNS3_ILi1EEEiiiNS3_ILi72EEENS3_ILi512EEEEEENS3_ILi4EEENS3_ILi16EEEEEDaRKT_RKT0_RKT1_RKT2_ENKUlRKT_T0_E_clINS2_IJNS2_IJS5_S5_EEENS2_IJiiEEES7_S7_EEENS_17integral_constantIiLi4EEEEEDaSR_SS_:
        /* <DEDUP_REMOVED lines=10> */
        .type           $_ZN7cutlass13device_kernelIN5flash19enable_sm80_to_sm89INS1_16FlashAttnBwdSm80INS1_25CollectiveMainloopBwdSm80ILi2ELi2EN4cute5tupleIJNS5_1CILi128EEES8_NS7_ILi64EEEEEENS_10bfloat16_tEfNS_4arch4Sm80ELb1ELb0ELb1ELb0ELb1ELb0ELb0ELb0ELi2ELi4ELi4ELi4ELb0EEENS1_21CollectiveEpilogueBwdISA_SB_SD_Li256ELb0ELb0ELi2EEENS1_25SingleTileBwdLPTSchedulerILb0ELi128ELb1EEEEEEEEEvNT_6ParamsE$_ZZN4cute6detail16composition_implINS_5tupleIJNS_1CILi8EEENS3_ILi2EEES5_S5_S4_S5_EEENS2_IJNS3_ILi1EEEiiiNS3_ILi72EEENS3_ILi512EEEEEES5_S4_EEDaRKT_RKT0_RKT1_RKT2_ENKUlRKT_T0_E_clINS2_IJNS2_IJEEEST_S5_S7_EEENS_17integral_constantIiLi1EEEEEDaSP_SQ_,@function
        .size           $_ZN7cutlass13device_kernelIN5flash19enable_sm80_to_sm89INS1_16FlashAttnBwdSm80INS1_25CollectiveMainloopBwdSm80ILi2ELi2EN4cute5tupleIJNS5_1CILi128EEES8_NS7_ILi64EEEEEENS_10bfloat16_tEfNS_4arch4Sm80ELb1ELb0ELb1ELb0ELb1ELb0ELb0ELb0ELi2ELi4ELi4ELi4ELb0EEENS1_21CollectiveEpilogueBwdISA_SB_SD_Li256ELb0ELb0ELi2EEENS1_25SingleTileBwdLPTSchedulerILb0ELi128ELb1EEEEEEEEEvNT_6ParamsE$_ZZN4cute6detail16composition_implINS_5tupleIJNS_1CILi8EEENS3_ILi2EEES5_S5_S4_S5_EEENS2_IJNS3_ILi1EEEiiiNS3_ILi72EEENS3_ILi512EEEEEES5_S4_EEDaRKT_RKT0_RKT1_RKT2_ENKUlRKT_T0_E_clINS2_IJNS2_IJEEEST_S5_S7_EEENS_17integral_constantIiLi1EEEEEDaSP_SQ_,($_ZN7cutlass13device_kernelIN5flash19enable_sm80_to_sm89INS1_16FlashAttnBwdSm80INS1_25CollectiveMainloopBwdSm80ILi2ELi2EN4cute5tupleIJNS5_1CILi128EEES8_NS7_ILi64EEEEEENS_10bfloat16_tEfNS_4arch4Sm80ELb1ELb0ELb1ELb0ELb1ELb0ELb0ELb0ELi2ELi4ELi4ELi4ELb0EEENS1_21CollectiveEpilogueBwdISA_SB_SD_Li256ELb0ELb0ELi2EEENS1_25SingleTileBwdLPTSchedulerILb0ELi128ELb1EEEEEEEEEvNT_6ParamsE$_ZZN4cute6detail16composition_implINS_5tupleIJNS_1CILi8EEENS3_ILi2EEES5_S5_S4_S5_EEENS2_IJNS3_ILi1EEEiiiNS3_ILi72EEENS3_ILi512EEEEEES5_S4_EEDaRKT_RKT0_RKT1_RKT2_ENKUlRKT_T0_E_clINS2_IJNS2_IJS5_EEENS2_IJiEEES7_S7_EEENS_17integral_constantIiLi2EEEEEDaSP_SQ_ - $_ZN7cutlass13device_kernelIN5flash19enable_sm80_to_sm89INS1_16FlashAttnBwdSm80INS1_25CollectiveMainloopBwdSm80ILi2ELi2EN4cute5tupleIJNS5_1CILi128EEES8_NS7_ILi64EEEEEENS_10bfloat16_tEfNS_4arch4Sm80ELb1ELb0ELb1ELb0ELb1ELb0ELb0ELb0ELi2ELi4ELi4ELi4ELb0EEENS1_21CollectiveEpilogueBwdISA_SB_SD_Li256ELb0ELb0ELi2EEENS1_25SingleTileBwdLPTSchedulerILb0ELi128ELb1EEEEEEEEEvNT_6ParamsE$_ZZN4cute6detail16composition_implINS_5tupleIJNS_1CILi8EEENS3_ILi2EEES5_S5_S4_S5_EEENS2_IJNS3_ILi1EEEiiiNS3_ILi72EEENS3_ILi512EEEEEES5_S4_EEDaRKT_RKT0_RKT1_RKT2_ENKUlRKT_T0_E_clINS2_IJNS2_IJEEEST_S5_S7_EEENS_17integral_constantIiLi1EEEEEDaSP_SQ_)
$_ZN7cutlass13device_kernelIN5flash19enable_sm80_to_sm89INS1_16FlashAttnBwdSm80INS1_25CollectiveMainloopBwdSm80ILi2ELi2EN4cute5tupleIJNS5_1CILi128EEES8_NS7_ILi64EEEEEENS_10bfloat16_tEfNS_4arch4Sm80ELb1ELb0ELb1ELb0ELb1ELb0ELb0ELb0ELi2ELi4ELi4ELi4ELb0EEENS1_21CollectiveEpilogueBwdISA_SB_SD_Li256ELb0ELb0ELi2EEENS1_25SingleTileBwdLPTSchedulerILb0ELi128ELb1EEEEEEEEEvNT_6ParamsE$_ZZN4cute6detail16composition_implINS_5tupleIJNS_1CILi8EEENS3_ILi2EEES5_S5_S4_S5_EEENS2_IJNS3_ILi1EEEiiiNS3_ILi72EEENS3_ILi512EEEEEES5_S4_EEDaRKT_RKT0_RKT1_RKT2_ENKUlRKT_T0_E_clINS2_IJNS2_IJEEEST_S5_S7_EEENS_17integral_constantIiLi1EEEEEDaSP_SQ_:
        /* <DEDUP_REMOVED lines=10> */
[----:B------:R-:W-:Y:S02]  /*f7e0*/  MOV R8, R6 ;  /* 0x0000000600087202 */ /* 0x000fe40000000f00 */
[----:B------:R-:W-:-:S04]  /*f7f0*/  MOV R9, 0x0 ;  /* 0x0000000000097802 */ /* 0x000fc80000000f00 */
[----:B------:R-:W-:Y:S05]  /*f800*/  RET.REL.NODEC R8 `(_ZN7cutlass13device_kernelIN5flash19enable_sm80_to_sm89INS1_16FlashAttnBwdSm80INS1_25CollectiveMainloopBwdSm80ILi2ELi2EN4cute5tupleIJNS5_1CILi128EEES8_NS7_ILi64EEEEEENS_10bfloat16_tEfNS_4arch4Sm80ELb1ELb0ELb1ELb0ELb1ELb0ELb0ELb0ELi2ELi4ELi4ELi4ELb0EEENS1_21CollectiveEpilogueBwdISA_SB_SD_Li256ELb0ELb0ELi2EEENS1_25SingleTileBwdLPTSchedulerILb0ELi128ELb1EEEEEEEEEvNT_6ParamsE) ;  /* 0xffff07f008007950 */ /* 0x000fea0003c3ffff */
        .type           $_ZN7cutlass13device_kernelIN5flash19enable_sm80_to_sm89INS1_16FlashAttnBwdSm80INS1_25CollectiveMainloopBwdSm80ILi2ELi2EN4cute5tupleIJNS5_1CILi128EEES8_NS7_ILi64EEEEEENS_10bfloat16_tEfNS_4arch4Sm80ELb1ELb0ELb1ELb0ELb1ELb0ELb0ELb0ELi2ELi4ELi4ELi4ELb0EEENS1_21CollectiveEpilogueBwdISA_SB_SD_Li256ELb0ELb0ELi2EEENS1_25SingleTileBwdLPTSchedulerILb0ELi128ELb1EEEEEEEEEvNT_6ParamsE$_ZZN4cute6detail16composition_implINS_5tupleIJNS_1CILi8EEENS3_ILi2EEES5_S5_S4_S5_EEENS2_IJNS3_ILi1EEEiiiNS3_ILi72EEENS3_ILi512EEEEEES5_S4_EEDaRKT_RKT0_RKT1_RKT2_ENKUlRKT_T0_E_clINS2_IJNS2_IJS5_EEENS2_IJiEEES7_S7_EEENS_17integral_constantIiLi2EEEEEDaSP_SQ_,@function
        .size           $_ZN7cutlass13device_kernelIN5flash19enable_sm80_to_sm89INS1_16FlashAttnBwdSm80INS1_25CollectiveMainloopBwdSm80ILi2ELi2EN4cute5tupleIJNS5_1CILi128EEES8_NS7_ILi64EEEEEENS_10bfloat16_tEfNS_4arch4Sm80ELb1ELb0ELb1ELb0ELb1ELb0ELb0ELb0ELi2ELi4ELi4ELi4ELb0EEENS1_21CollectiveEpilogueBwdISA_SB_SD_Li256ELb0ELb0ELi2EEENS1_25SingleTileBwdLPTSchedulerILb0ELi128ELb1EEEEEEEEEvNT_6ParamsE$_ZZN4cute6detail16composition_implINS_5tupleIJNS_1CILi8EEENS3_ILi2EEES5_S5_S4_S5_EEENS2_IJNS3_ILi1EEEiiiNS3_ILi72EEENS3_ILi512EEEEEES5_S4_EEDaRKT_RKT0_RKT1_RKT2_ENKUlRKT_T0_E_clINS2_IJNS2_IJS5_EEENS2_IJiEEES7_S7_EEENS_17integral_constantIiLi2EEEEEDaSP_SQ_,($_ZN7cutlass13device_kernelIN5flash19enable_sm80_to_sm89INS1_16FlashAttnBwdSm80INS1_25CollectiveMainloopBwdSm80ILi2ELi2EN4cute5tupleIJNS5_1CILi128EEES8_NS7_ILi64EEEEEENS_10bfloat16_tEfNS_4arch4Sm80ELb1ELb0ELb1ELb0ELb1ELb0ELb0ELb0ELi2ELi4ELi4ELi4ELb0EEENS1_21CollectiveEpilogueBwdISA_SB_SD_Li256ELb0ELb0ELi2EEENS1_25SingleTileBwdLPTSchedulerILb0ELi128ELb1EEEEEEEEEvNT_6ParamsE$_ZZN4cute6detail16composition_implINS_5tupleIJNS_1CILi8EEENS3_ILi2EEES5_S5_S4_S5_EEENS2_IJNS3_ILi1EEEiiiNS3_ILi72EEENS3_ILi512EEEEEES5_S4_EEDaRKT_RKT0_RKT1_RKT2_ENKUlRKT_T0_E_clINS2_IJNS2_IJS5_EEENS2_IJiEEES7_S7_EEENS_17integral_constantIiLi3EEEEEDaSP_SQ_ - $_ZN7cutlass13device_kernelIN5flash19enable_sm80_to_sm89INS1_16FlashAttnBwdSm80INS1_25CollectiveMainloopBwdSm80ILi2ELi2EN4cute5tupleIJNS5_1CILi128EEES8_NS7_ILi64EEEEEENS_10bfloat16_tEfNS_4arch4Sm80ELb1ELb0ELb1ELb0ELb1ELb0ELb0ELb0ELi2ELi4ELi4ELi4ELb0EEENS1_21CollectiveEpilogueBwdISA_SB_SD_Li256ELb0ELb0ELi2EEENS1_25SingleTileBwdLPTSchedulerILb0ELi128ELb1EEEEEEEEEvNT_6ParamsE$_ZZN4cute6detail16composition_implINS_5tupleIJNS_1CILi8EEENS3_ILi2EEES5_S5_S4_S5_EEENS2_IJNS3_ILi1EEEiiiNS3_ILi72EEENS3_ILi512EEEEEES5_S4_EEDaRKT_RKT0_RKT1_RKT2_ENKUlRKT_T0_E_clINS2_IJNS2_IJS5_EEENS2_IJiEEES7_S7_EEENS_17integral_constantIiLi2EEEEEDaSP_SQ_)
$_ZN7cutlass13device_kernelIN5flash19enable_sm80_to_sm89INS1_16FlashAttnBwdSm80INS1_25CollectiveMainloopBwdSm80ILi2ELi2EN4cute5tupleIJNS5_1CILi128EEES8_NS7_ILi64EEEEEENS_10bfloat16_tEfNS_4arch4Sm80ELb1ELb0ELb1ELb0ELb1ELb0ELb0ELb0ELi2ELi4ELi4ELi4ELb0EEENS1_21CollectiveEpilogueBwdISA_SB_SD_Li256ELb0ELb0ELi2EEENS1_25SingleTileBwdLPTSchedulerILb0ELi128ELb1EEEEEEEEEvNT_6ParamsE$_ZZN4cute6detail16composition_implINS_5tupleIJNS_1CILi8EEENS3_ILi2EEES5_S5_S4_S5_EEENS2_IJNS3_ILi1EEEiiiNS3_ILi72EEENS3_ILi512EEEEEES5_S4_EEDaRKT_RKT0_RKT1_RKT2_ENKUlRKT_T0_E_clINS2_IJNS2_IJS5_EEENS2_IJiEEES7_S7_EEENS_17integral_constantIiLi2EEEEEDaSP_SQ_:
[----:B------:R-:W-:-:S06]  /*f810*/  IADD3 R3, R3, -c[0x0][0x20], RZ ;  /* 0x8000080003037a10 */ /* 0x000fcc0007ffe0ff */
[----:B------:R-:W5:Y:S01]  /*f820*/  LDL R3, [R3] ;  /* 0x0000000003037983 */ /* 0x000f620000100800 */
[----:B------:R-:W-:Y:S02]  /*f830*/  IADD3 R2, R1, 0x16d0, RZ ;  /* 0x000016d001027810 */ /* 0x000fe40007ffe0ff */
[----:B------:R-:W-:Y:S02]  /*f840*/  MOV R4, 0xf870 ;  /* 0x0000f87000047802 */ /* 0x000fe40000000f00 */
[----:B------:R-:W-:Y:S02]  /*f850*/  IADD3 R2, R2, c[0x0][0x20], RZ ;  /* 0x0000080002027a10 */ /* 0x000fe40007ffe0ff */
[----:B-----5:R-:W-:Y:S05]  /*f860*/  CALL.REL.NOINC `($_ZN7cutlass13device_kernelIN5flash19enable_sm80_to_sm89INS1_16FlashAttnBwdSm80INS1_25CollectiveMainloopBwdSm80ILi2ELi2EN4cute5tupleIJNS5_1CILi128EEES8_NS7_ILi64EEEEEENS_10bfloat16_tEfNS_4arch4Sm80ELb1ELb0ELb1ELb0ELb1ELb0ELb0ELb0ELi2ELi4ELi4ELi4ELb0EEENS1_21CollectiveEpilogueBwdISA_SB_SD_Li256ELb0ELb0ELi2EEENS1_25SingleTileBwdLPTSchedulerILb0ELi128ELb1EEEEEEEEEvNT_6ParamsE$_ZN4cute3eso3ESOILb1ELb0EJNS_5tupleIJNS_1CILi2EEEEEENS2_IJiEEENS3_ILi1EEES7_EEC2ERKS5_RKS6_RKS7_SE_) ;  /* 0xffffa1b000007944 */ /* 0x020fea0003c3ffff */
[----:B-1----:R1:W5:Y:S01]  /*f870*/  LDL R2, [R1+0x16d0] ;  /* 0x0016d00001027983 */ /* 0x0023620000100800 */
[----:B------:R-:W-:Y:S02]  /*f880*/  MOV R8, R6 ;  /* 0x0000000600087202 */ /* 0x000fe40000000f00 */
[----:B------:R-:W-:-:S04]  /*f890*/  MOV R9, 0x0 ;  /* 0x0000000000097802 */ /* 0x000fc80000000f00 */
[----:B------:R-:W-:Y:S05]  /*f8a0*/  RET.REL.NODEC R8 `(_ZN7cutlass13device_kernelIN5flash19enable_sm80_to_sm89INS1_16FlashAttnBwdSm80INS1_25CollectiveMainloopBwdSm80ILi2ELi2EN4cute5tupleIJNS5_1CILi128EEES8_NS7_ILi64EEEEEENS_10bfloat16_tEfNS_4arch4Sm80ELb1ELb0ELb1ELb0ELb1ELb0ELb0ELb0ELi2ELi4ELi4ELi4ELb0EEENS1_21CollectiveEpilogueBwdISA_SB_SD_Li256ELb0ELb0ELi2EEENS1_25SingleTileBwdLPTSchedulerILb0ELi128ELb1EEEEEEEEEvNT_6ParamsE) ;  /* 0xffff075008007950 */ /* 0x000fea0003c3ffff */
        .type           $_ZN7cutlass13device_kernelIN5flash19enable_sm80_to_sm89INS1_16FlashAttnBwdSm80INS1_25CollectiveMainloopBwdSm80ILi2ELi2EN4cute5tupleIJNS5_1CILi128EEES8_NS7_ILi64EEEEEENS_10bfloat16_tEfNS_4arch4Sm80ELb1ELb0ELb1ELb0ELb1ELb0ELb0ELb0ELi2ELi4ELi4ELi4ELb0EEENS1_21CollectiveEpilogueBwdISA_SB_SD_Li256ELb0ELb0ELi2EEENS1_25SingleTileBwdLPTSchedulerILb0ELi128ELb1EEEEEEEEEvNT_6ParamsE$_ZZN4cute6detail16composition_implINS_5tupleIJNS_1CILi8EEENS3_ILi2EEES5_S5_S4_S5_EEENS2_IJNS3_ILi1EEEiiiNS3_ILi72EEENS3_ILi512EEEEEES5_S4_EEDaRKT_RKT0_RKT1_RKT2_ENKUlRKT_T0_E_clINS2_IJNS2_IJS5_EEENS2_IJiEEES7_S7_EEENS_17integral_constantIiLi3EEEEEDaSP_SQ_,@function
        .size           $_ZN7cutlass13device_kernelIN5flash19enable_sm80_to_sm89INS1_16FlashAttnBwdSm80INS1_25CollectiveMainloopBwdSm80ILi2ELi2EN4cute5tupleIJNS5_1CILi128EEES8_NS7_ILi64EEEEEENS_10bfloat16_tEfNS_4arch4Sm80ELb1ELb0ELb1ELb0ELb1ELb0ELb0ELb0ELi2ELi4ELi4ELi4ELb0EEENS1_21CollectiveEpilogueBwdISA_SB_SD_Li256ELb0ELb0ELi2EEENS1_25SingleTileBwdLPTSchedulerILb0ELi128ELb1EEEEEEEEEvNT_6ParamsE$_ZZN4cute6detail16composition_implINS_5tupleIJNS_1CILi8EEENS3_ILi2EEES5_S5_S4_S5_EEENS2_IJNS3_ILi1EEEiiiNS3_ILi72EEENS3_ILi512EEEEEES5_S4_EEDaRKT_RKT0_RKT1_RKT2_ENKUlRKT_T0_E_clINS2_IJNS2_IJS5_EEENS2_IJiEEES7_S7_EEENS_17integral_constantIiLi3EEEEEDaSP_SQ_,($_ZN7cutlass13device_kernelIN5flash19enable_sm80_to_sm89INS1_16FlashAttnBwdSm80INS1_25CollectiveMainloopBwdSm80ILi2ELi2EN4cute5tupleIJNS5_1CILi128EEES8_NS7_ILi64EEEEEENS_10bfloat16_tEfNS_4arch4Sm80ELb1ELb0ELb1ELb0ELb1ELb0ELb0ELb0ELi2ELi4ELi4ELi4ELb0EEENS1_21CollectiveEpilogueBwdISA_SB_SD_Li256ELb0ELb0ELi2EEENS1_25SingleTileBwdLPTSchedulerILb0ELi128ELb1EEEEEEEEEvNT_6ParamsE$_ZZN4cute6detail16composition_implINS_5tupleIJNS_1CILi8EEENS3_ILi2EEES5_S5_S4_S5_EEENS2_IJNS3_ILi1EEEiiiNS3_ILi72EEENS3_ILi512EEEEEES5_S4_EEDaRKT_RKT0_RKT1_RKT2_ENKUlRKT_T0_E_clINS2_IJNS2_IJS5_EEENS2_IJiEEES7_S7_EEENS_17integral_constantIiLi4EEEEEDaSP_SQ_ - $_ZN7cutlass13device_kernelIN5flash19enable_sm80_to_sm89INS1_16FlashAttnBwdSm80INS1_25CollectiveMainloopBwdSm80ILi2ELi2EN4cute5tupleIJNS5_1CILi128EEES8_NS7_ILi64EEEEEENS_10bfloat16_tEfNS_4arch4Sm80ELb1ELb0ELb1ELb0ELb1ELb0ELb0ELb0ELi2ELi4ELi4ELi4ELb0EEENS1_21CollectiveEpilogueBwdISA_SB_SD_Li256ELb0ELb0ELi2EEENS1_25SingleTileBwdLPTSchedulerILb0ELi128ELb1EEEEEEEEEvNT_6ParamsE$_ZZN4cute6detail16composition_implINS_5tupleIJNS_1CILi8EEENS3_ILi2EEES5_S5_S4_S5_EEENS2_IJNS3_ILi1EEEiiiNS3_ILi72EEENS3_ILi512EEEEEES5_S4_EEDaRKT_RKT0_RKT1_RKT2_ENKUlRKT_T0_E_clINS2_IJNS2_IJS5_EEENS2_IJiEEES7_S7_EEENS_17integral_constantIiLi3EEEEEDaSP_SQ_)
$_ZN7cutlass13device_kernelIN5flash19enable_sm80_to_sm89INS1_16FlashAttnBwdSm80INS1_25CollectiveMainloopBwdSm80ILi2ELi2EN4cute5tupleIJNS5_1CILi128EEES8_NS7_ILi64EEEEEENS_10bfloat16_tEfNS_4arch4Sm80ELb1ELb0ELb1ELb0ELb1ELb0ELb0ELb0ELi2ELi4ELi4ELi4ELb0EEENS1_21CollectiveEpilogueBwdISA_SB_SD_Li256ELb0ELb0ELi2EEENS1_25SingleTileBwdLPTSchedulerILb0ELi128ELb1EEEEEEEEEvNT_6ParamsE$_ZZN4cute6detail16composition_implINS_5tupleIJNS_1CILi8EEENS3_ILi2EEES5_S5_S4_S5_EEENS2_IJNS3_ILi1EEEiiiNS3_ILi72EEENS3_ILi512EEEEEES5_S4_EEDaRKT_RKT0_RKT1_RKT2_ENKUlRKT_T0_E_clINS2_IJNS2_IJS5_EEENS2_IJiEEES7_S7_EEENS_17integral_constantIiLi3EEEEEDaSP_SQ_:
        /* <DEDUP_REMOVED lines=10> */
        .type           $_ZN7cutlass13device_kernelIN5flash19enable_sm80_to_sm89INS1_16FlashAttnBwdSm80INS1_25CollectiveMainloopBwdSm80ILi2ELi2EN4cute5tupleIJNS5_1CILi128EEES8_NS7_ILi64EEEEEENS_10bfloat16_tEfNS_4arch4Sm80ELb1ELb0ELb1ELb0ELb1ELb0ELb0ELb0ELi2ELi4ELi4ELi4ELb0EEENS1_21CollectiveEpilogueBwdISA_SB_SD_Li256ELb0ELb0ELi2EEENS1_25SingleTileBwdLPTSchedulerILb0ELi128ELb1EEEEEEEEEvNT_6ParamsE$_ZZN4cute6detail16composition_implINS_5tupleIJNS_1CILi8EEENS3_ILi2EEES5_S5_S4_S5_EEENS2_IJNS3_ILi1EEEiiiNS3_ILi72EEENS3_ILi512EEEEEES5_S4_EEDaRKT_RKT0_RKT1_RKT2_ENKUlRKT_T0_E_clINS2_IJNS2_IJS5_EEENS2_IJiEEES7_S7_EEENS_17integral_constantIiLi4EEEEEDaSP_SQ_,@function
        .size           $_ZN7cutlass13device_kernelIN5flash19enable_sm80_to_sm89INS1_16FlashAttnBwdSm80INS1_25CollectiveMainloopBwdSm80ILi2ELi2EN4cute5tupleIJNS5_1CILi128EEES8_NS7_ILi64EEEEEENS_10bfloat16_tEfNS_4arch4Sm80ELb1ELb0ELb1ELb0ELb1ELb0ELb0ELb0ELi2ELi4ELi4ELi4ELb0EEENS1_21CollectiveEpilogueBwdISA_SB_SD_Li256ELb0ELb0ELi2EEENS1_25SingleTileBwdLPTSchedulerILb0ELi128ELb1EEEEEEEEEvNT_6ParamsE$_ZZN4cute6detail16composition_implINS_5tupleIJNS_1CILi8EEENS3_ILi2EEES5_S5_S4_S5_EEENS2_IJNS3_ILi1EEEiiiNS3_ILi72EEENS3_ILi512EEEEEES5_S4_EEDaRKT_RKT0_RKT1_RKT2_ENKUlRKT_T0_E_clINS2_IJNS2_IJS5_EEENS2_IJiEEES7_S7_EEENS_17integral_constantIiLi4EEEEEDaSP_SQ_,($_ZN7cutlass13device_kernelIN5flash19enable_sm80_to_sm89INS1_16FlashAttnBwdSm80INS1_25CollectiveMainloopBwdSm80ILi2ELi2EN4cute5tupleIJNS5_1CILi128EEES8_NS7_ILi64EEEEEENS_10bfloat16_tEfNS_4arch4Sm80ELb1ELb0ELb1ELb0ELb1ELb0ELb0ELb0ELi2ELi4ELi4ELi4ELb0EEENS1_21CollectiveEpilogueBwdISA_SB_SD_Li256ELb0ELb0ELi2EEENS1_25SingleTileBwdLPTSchedulerILb0ELi128ELb1EEEEEEEEEvNT_6ParamsE$_ZZN4cute6detail9lift_diceINS_5tupleIJiNS2_IJiNS_1CILi0EEEEEEEEES6_EEDaRKT_RKT0_ENKUlRKT_RKT0_E_clIS5_S5_EEDaSF_SI_ - $_ZN7cutlass13device_kernelIN5flash19enable_sm80_to_sm89INS1_16FlashAttnBwdSm80INS1_25CollectiveMainloopBwdSm80ILi2ELi2EN4cute5tupleIJNS5_1CILi128EEES8_NS7_ILi64EEEEEENS_10bfloat16_tEfNS_4arch4Sm80ELb1ELb0ELb1ELb0ELb1ELb0ELb0ELb0ELi2ELi4ELi4ELi4ELb0EEENS1_21CollectiveEpilogueBwdISA_SB_SD_Li256ELb0ELb0ELi2EEENS1_25SingleTileBwdLPTSchedulerILb0ELi128ELb1EEEEEEEEEvNT_6ParamsE$_ZZN4cute6detail16composition_implINS_5tupleIJNS_1CILi8EEENS3_ILi2EEES5_S5_S4_S5_EEENS2_IJNS3_ILi1EEEiiiNS3_ILi72EEENS3_ILi512EEEEEES5_S4_EEDaRKT_RKT0_RKT1_RKT2_ENKUlRKT_T0_E_clINS2_IJNS2_IJS5_EEENS2_IJiEEES7_S7_EEENS_17integral_constantIiLi4EEEEEDaSP_SQ_)
$_ZN7cutlass13device_kernelIN5flash19enable_sm80_to_sm89INS1_16FlashAttnBwdSm80INS1_25CollectiveMainloopBwdSm80ILi2ELi2EN4cute5tupleIJNS5_1CILi128EEES8_NS7_ILi64EEEEEENS_10bfloat16_tEfNS_4arch4Sm80ELb1ELb0ELb1ELb0ELb1ELb0ELb0ELb0ELi2ELi4ELi4ELi4ELb0EEENS1_21CollectiveEpilogueBwdISA_SB_SD_Li256ELb0ELb0ELi2EEENS1_25SingleTileBwdLPTSchedulerILb0ELi128ELb1EEEEEEEEEvNT_6ParamsE$_ZZN4cute6detail16composition_implINS_5tupleIJNS_1CILi8EEENS3_ILi2EEES5_S5_S4_S5_EEENS2_IJNS3_ILi1EEEiiiNS3_ILi72EEENS3_ILi512EEEEEES5_S4_EEDaRKT_RKT0_RKT1_RKT2_ENKUlRKT_T0_E_clINS2_IJNS2_IJS5_EEENS2_IJiEEES7_S7_EEENS_17integral_constantIiLi4EEEEEDaSP_SQ_:
        /* <DEDUP_REMOVED lines=10> */
        .type           $_ZN7cutlass13device_kernelIN5flash19enable_sm80_to_sm89INS1_16FlashAttnBwdSm80INS1_25CollectiveMainloopBwdSm80ILi2ELi2EN4cute5tupleIJNS5_1CILi128EEES8_NS7_ILi64EEEEEENS_10bfloat16_tEfNS_4arch4Sm80ELb1ELb0ELb1ELb0ELb1ELb0ELb0ELb0ELi2ELi4ELi4ELi4ELb0EEENS1_21CollectiveEpilogueBwdISA_SB_SD_Li256ELb0ELb0ELi2EEENS1_25SingleTileBwdLPTSchedulerILb0ELi128ELb1EEEEEEEEEvNT_6ParamsE$_ZZN4cute6detail9lift_diceINS_5tupleIJiNS2_IJiNS_1CILi0EEEEEEEEES6_EEDaRKT_RKT0_ENKUlRKT_RKT0_E_clIS5_S5_EEDaSF_SI_,@function
        .size           $_ZN7cutlass13device_kernelIN5flash19enable_sm80_to_sm89INS1_16FlashAttnBwdSm80INS1_25CollectiveMainloopBwdSm80ILi2ELi2EN4cute5tupleIJNS5_1CILi128EEES8_NS7_ILi64EEEEEENS_10bfloat16_tEfNS_4arch4Sm80ELb1ELb0ELb1ELb0ELb1ELb0ELb0ELb0ELi2ELi4ELi4ELi4ELb0EEENS1_21CollectiveEpilogueBwdISA_SB_SD_Li256ELb0ELb0ELi2EEENS1_25SingleTileBwdLPTSchedulerILb0ELi128ELb1EEEEEEEEEvNT_6ParamsE$_ZZN4cute6detail9lift_diceINS_5tupleIJiNS2_IJiNS_1CILi0EEEEEEEEES6_EEDaRKT_RKT0_ENKUlRKT_RKT0_E_clIS5_S5_EEDaSF_SI_,($_ZN7cutlass13device_kernelIN5flash19enable_sm80_to_sm89INS1_16FlashAttnBwdSm80INS1_25CollectiveMainloopBwdSm80ILi2ELi2EN4cute5tupleIJNS5_1CILi128EEES8_NS7_ILi64EEEEEENS_10bfloat16_tEfNS_4arch4Sm80ELb1ELb0ELb1ELb0ELb1ELb0ELb0ELb0ELi2ELi4ELi4ELi4ELb0EEENS1_21CollectiveEpilogueBwdISA_SB_SD_Li256ELb0ELb0ELi2EEENS1_25SingleTileBwdLPTSchedulerILb0ELi128ELb1EEEEEEEEEvNT_6ParamsE$_ZZN4cute6detail9lift_diceINS_5tupleIJiNS2_IJiNS_1CILi0EEEEEEEEES6_EEDaRKT_RKT0_ENKUlRKT_RKT0_E_clIiiEEDaSF_SI_ - $_ZN7cutlass13device_kernelIN5flash19enable_sm80_to_sm89INS1_16FlashAttnBwdSm80INS1_25CollectiveMainloopBwdSm80ILi2ELi2EN4cute5tupleIJNS5_1CILi128EEES8_NS7_ILi64EEEEEENS_10bfloat16_tEfNS_4arch4Sm80ELb1ELb0ELb1ELb0ELb1ELb0ELb0ELb0ELi2ELi4ELi4ELi4ELb0EEENS1_21CollectiveEpilogueBwdISA_SB_SD_Li256ELb0ELb0ELi2EEENS1_25SingleTileBwdLPTSchedulerILb0ELi128ELb1EEEEEEEEEvNT_6ParamsE$_ZZN4cute6detail9lift_diceINS_5tupleIJiNS2_IJiNS_1CILi0EEEEEEEEES6_EEDaRKT_RKT0_ENKUlRKT_RKT0_E_clIS5_S5_EEDaSF_SI_)
$_ZN7cutlass13device_kernelIN5flash19enable_sm80_to_sm89INS1_16FlashAttnBwdSm80INS1_25CollectiveMainloopBwdSm80ILi2ELi2EN4cute5tupleIJNS5_1CILi128EEES8_NS7_ILi64EEEEEENS_10bfloat16_tEfNS_4arch4Sm80ELb1ELb0ELb1ELb0ELb1ELb0ELb0ELb0ELi2ELi4ELi4ELi4ELb0EEENS1_21CollectiveEpilogueBwdISA_SB_SD_Li256ELb0ELb0ELi2EEENS1_25SingleTileBwdLPTSchedulerILb0ELi128ELb1EEEEEEEEEvNT_6ParamsE$_ZZN4cute6detail9lift_diceINS_5tupleIJiNS2_IJiNS_1CILi0EEEEEEEEES6_EEDaRKT_RKT0_ENKUlRKT_RKT0_E_clIS5_S5_EEDaSF_SI_:
[----:B------:R-:W-:Y:S02]  /*f9f0*/  MOV R6, 0xfa10 ;  /* 0x0000fa1000067802 */ /* 0x000fe40000000f00 */
[----:B------:R-:W-:Y:S05]  /*fa00*/  CALL.REL.NOINC `($_ZN7cutlass13device_kernelIN5flash19enable_sm80_to_sm89INS1_16FlashAttnBwdSm80INS1_25CollectiveMainloopBwdSm80ILi2ELi2EN4cute5tupleIJNS5_1CILi128EEES8_NS7_ILi64EEEEEENS_10bfloat16_tEfNS_4arch4Sm80ELb1ELb0ELb1ELb0ELb1ELb0ELb0ELb0ELi2ELi4ELi4ELi4ELb0EEENS1_21CollectiveEpilogueBwdISA_SB_SD_Li256ELb0ELb0ELi2EEENS1_25SingleTileBwdLPTSchedulerILb0ELi128ELb1EEEEEEEEEvNT_6ParamsE$_ZZN4cute6detail9lift_diceINS_5tupleIJiNS_1CILi0EEEEEES5_EEDaRKT_RKT0_ENKUlRKT_RKT0_E_clIiiEEDaSE_SH_) ;  /* 0x000000e000007944 */ /* 0x000fea0003c00000 */
[----:B------:R-:W-:Y:S02]  /*fa10*/  MOV R72, 0xfa30 ;  /* 0x0000fa3000487802 */ /* 0x000fe40000000f00 */
[----:B-1---5:R-:W-:Y:S05]  /*fa20*/  CALL.REL.NOINC `($_ZN7cutlass13device_kernelIN5flash19enable_sm80_to_sm89INS1_16FlashAttnBwdSm80INS1_25CollectiveMainloopBwdSm80ILi2ELi2EN4cute5tupleIJNS5_1CILi128EEES8_NS7_ILi64EEEEEENS_10bfloat16_tEfNS_4arch4Sm80ELb1ELb0ELb1ELb0ELb1ELb0ELb0ELb0ELi2ELi4ELi4ELi4ELb0EEENS1_21CollectiveEpilogueBwdISA_SB_SD_Li256ELb0ELb0ELi2EEENS1_25SingleTileBwdLPTSchedulerILb0ELi128ELb1EEEEEEEEEvNT_6ParamsE$_ZZN4cute12filter_tupleINS_5tupleIJiNS_1CILi0EEEEEES4_ZNS_6detail9lift_diceIS4_S4_EEDaRKT_RKT0_EUlRKT_RKT0_E_EEDaS9_SC_OT1_ENKUlDpSF_E_clIJNS1_IJiEEENS1_IJS3_EEEEEEDaSM_) ;  /* 0xffffd28000007944 */ /* 0x022fea0003c3ffff */
[----:B-----5:R-:W-:Y:S02]  /*fa30*/  MOV R6, R2 ;  /* 0x0000000200067202 */ /* 0x020fe40000000f00 */
[----:B------:R-:W-:Y:S02]  /*fa40*/  MOV R2, R10 ;  /* 0x0000000a00027202 */ /* 0x000fe40000000f00 */
[----:B------:R-:W-:-:S04]  /*fa50*/  MOV R3, 0x0 ;  /* 0x0000000000037802 */ /* 0x000fc80000000f00 */
[----:B------:R-:W-:Y:S05]  /*fa60*/  RET.REL.NODEC R2 `(_ZN7cutlass13device_kernelIN5flash19enable_sm80_to_sm89INS1_16FlashAttnBwdSm80INS1_25CollectiveMainloopBwdSm80ILi2ELi2EN4cute5tupleIJNS5_1CILi128EEES8_NS7_ILi64EEEEEENS_10bfloat16_tEfNS_4arch4Sm80ELb1ELb0ELb1ELb0ELb1ELb0ELb0ELb0ELi2ELi4ELi4ELi4ELb0EEENS1_21CollectiveEpilogueBwdISA_SB_SD_Li256ELb0ELb0ELi2EEENS1_25SingleTileBwdLPTSchedulerILb0ELi128ELb1EEEEEEEEEvNT_6ParamsE) ;  /* 0xffff059002007950 */ /* 0x000fea0003c3ffff */
        .type           $_ZN7cutlass13device_kernelIN5flash19enable_sm80_to_sm89INS1_16FlashAttnBwdSm80INS1_25CollectiveMainloopBwdSm80ILi2ELi2EN4cute5tupleIJNS5_1CILi128EEES8_NS7_ILi64EEEEEENS_10bfloat16_tEfNS_4arch4Sm80ELb1ELb0ELb1ELb0ELb1ELb0ELb0ELb0ELi2ELi4ELi4ELi4ELb0EEENS1_21CollectiveEpilogueBwdISA_SB_SD_Li256ELb0ELb0ELi2EEENS1_25SingleTileBwdLPTSchedulerILb0ELi128ELb1EEEEEEEEEvNT_6ParamsE$_ZZN4cute6detail9lift_diceINS_5tupleIJiNS2_IJiNS_1CILi0EEEEEEEEES6_EEDaRKT_RKT0_ENKUlRKT_RKT0_E_clIiiEEDaSF_SI_,@function
        .size           $_ZN7cutlass13device_kernelIN5flash19enable_sm80_to_sm89INS1_16FlashAttnBwdSm80INS1_25CollectiveMainloopBwdSm80ILi2ELi2EN4cute5tupleIJNS5_1CILi128EEES8_NS7_ILi64EEEEEENS_10bfloat16_tEfNS_4arch4Sm80ELb1ELb0ELb1ELb0ELb1ELb0ELb0ELb0ELi2ELi4ELi4ELi4ELb0EEENS1_21CollectiveEpilogueBwdISA_SB_SD_Li256ELb0ELb0ELi2EEENS1_25SingleTileBwdLPTSchedulerILb0ELi128ELb1EEEEEEEEEvNT_6ParamsE$_ZZN4cute6detail9lift_diceINS_5tupleIJiNS2_IJiNS_1CILi0EEEEEEEEES6_EEDaRKT_RKT0_ENKUlRKT_RKT0_E_clIiiEEDaSF_SI_,($_ZN7cutlass13device_kernelIN5flash19enable_sm80_to_sm89INS1_16FlashAttnBwdSm80INS1_25CollectiveMainloopBwdSm80ILi2ELi2EN4cute5tupleIJNS5_1CILi128EEES8_NS7_ILi64EEEEEENS_10bfloat16_tEfNS_4arch4Sm80ELb1ELb0ELb1ELb0ELb1ELb0ELb0ELb0ELi2ELi4ELi4ELi4ELb0EEENS1_21CollectiveEpilogueBwdISA_SB_SD_Li256ELb0ELb0ELi2EEENS1_25SingleTileBwdLPTSchedulerILb0ELi128ELb1EEEEEEEEEvNT_6ParamsE$_ZZN4cute6detail9lift_diceINS_5tupleIJiNS_1CILi0EEEEEES5_EEDaRKT_RKT0_ENKUlRKT_RKT0_E_clIiiEEDaSE_SH_ - $_ZN7cutlass13device_kernelIN5flash19enable_sm80_to_sm89INS1_16FlashAttnBwdSm80INS1_25CollectiveMainloopBwdSm80ILi2ELi2EN4cute5tupleIJNS5_1CILi128EEES8_NS7_ILi64EEEEEENS_10bfloat16_tEfNS_4arch4Sm80ELb1ELb0ELb1ELb0ELb1ELb0ELb0ELb0ELi2ELi4ELi4ELi4ELb0EEENS1_21CollectiveEpilogueBwdISA_SB_SD_Li256ELb0ELb0ELi2EEENS1_25SingleTileBwdLPTSchedulerILb0ELi128ELb1EEEEEEEEEvNT_6ParamsE$_ZZN4cute6detail9lift_diceINS_5tupleIJiNS2_IJiNS_1CILi0EEEEEEEEES6_EEDaRKT_RKT0_ENKUlRKT_RKT0_E_clIiiEEDaSF_SI_)
$_ZN7cutlass13device_kernelIN5flash19enable_sm80_to_sm89INS1_16FlashAttnBwdSm80INS1_25CollectiveMainloopBwdSm80ILi2ELi2EN4cute5tupleIJNS5_1CILi128EEES8_NS7_ILi64EEEEEENS_10bfloat16_tEfNS_4arch4Sm80ELb1ELb0ELb1ELb0ELb1ELb0ELb0ELb0ELi2ELi4ELi4ELi4ELb0EEENS1_21CollectiveEpilogueBwdISA_SB_SD_Li256ELb0ELb0ELi2EEENS1_25SingleTileBwdLPTSchedulerILb0ELi128ELb1EEEEEEEEEvNT_6ParamsE$_ZZN4cute6detail9lift_diceINS_5tupleIJiNS2_IJiNS_1CILi0EEEEEEEEES6_EEDaRKT_RKT0_ENKUlRKT_RKT0_E_clIiiEEDaSF_SI_:
[----:B------:R-:W-:Y:S02]  /*fa70*/  IADD3 R2, R1, 0x1684, RZ ;  /* 0x0000168401027810 */ /* 0x000fe40007ffe0ff */
[----:B------:R-:W-:Y:S02]  /*fa80*/  MOV R8, 0xfab0 ;  /* 0x0000fab000087802 */ /* 0x000fe40000000f00 */
[----:B------:R-:W-:Y:S02]  /*fa90*/  IADD3 R2, R2, c[0x0][0x20], RZ ;  /* 0x0000080002027a10 */ /* 0x000fe40007ffe0ff */
[----:B------:R-:W-:Y:S05]  /*faa0*/  CALL.REL.NOINC `($_ZN7cutlass13device_kernelIN5flash19enable_sm80_to_sm89INS1_16FlashAttnBwdSm80INS1_25CollectiveMainloopBwdSm80ILi2ELi2EN4cute5tupleIJNS5_1CILi128EEES8_NS7_ILi64EEEEEENS_10bfloat16_tEfNS_4arch4Sm80ELb1ELb0ELb1ELb0ELb1ELb0ELb0ELb0ELi2ELi4ELi4ELi4ELb0EEENS1_21CollectiveEpilogueBwdISA_SB_SD_Li256ELb0ELb0ELi2EEENS1_25SingleTileBwdLPTSchedulerILb0ELi128ELb1EEEEEEEEEvNT_6ParamsE$_ZN4cute3eso3ESOILb0ELb1EJiEEC2ERKi) ;  /* 0xffff87a000007944 */ /* 0x000fea0003c3ffff */
[----:B------:R2:W5:Y:S01]  /*fab0*/  LDL R11, [R1+0x1684] ;  /* 0x00168400010b7983 */ /* 0x0005620000100800 */
[----:B-1----:R-:W-:Y:S02]  /*fac0*/  MOV R2, R10 ;  /* 0x0000000a00027202 */ /* 0x002fe40000000f00 */
[----:B------:R-:W-:-:S04]  /*fad0*/  MOV R3, 0x0 ;  /* 0x0000000000037802 */ /* 0x000fc80000000f00 */
[----:B------:R-:W-:Y:S05]  /*fae0*/  RET.REL.NODEC R2 `(_ZN7cutlass13device_kernelIN5flash19enable_sm80_to_sm89INS1_16FlashAttnBwdSm80INS1_25CollectiveMainloopBwdSm80ILi2ELi2EN4cute5tupleIJNS5_1CILi128EEES8_NS7_ILi64EEEEEENS_10bfloat16_tEfNS_4arch4Sm80ELb1ELb0ELb1ELb0ELb1ELb0ELb0ELb0ELi2ELi4ELi4ELi4ELb0EEENS1_21CollectiveEpilogueBwdISA_SB_SD_Li256ELb0ELb0ELi2EEENS1_25SingleTileBwdLPTSchedulerILb0ELi128ELb1EEEEEEEEEvNT_6ParamsE) ;  /* 0xffff051002007950 */ /* 0x000fea0003c3ffff */
        .type           $_ZN7cutlass13device_kernelIN5flash19enable_sm80_to_sm89INS1_16FlashAttnBwdSm80INS1_25CollectiveMainloopBwdSm80ILi2ELi2EN4cute5tupleIJNS5_1CILi128EEES8_NS7_ILi64EEEEEENS_10bfloat16_tEfNS_4arch4Sm80ELb1ELb0ELb1ELb0ELb1ELb0ELb0ELb0ELi2ELi4ELi4ELi4ELb0EEENS1_21CollectiveEpilogueBwdISA_SB_SD_Li256ELb0ELb0ELi2EEENS1_25SingleTileBwdLPTSchedulerILb0ELi128ELb1EEEEEEEEEvNT_6ParamsE$_ZZN4cute6detail9lift_diceINS_5tupleIJiNS_1CILi0EEEEEES5_EEDaRKT_RKT0_ENKUlRKT_RKT0_E_clIiiEEDaSE_SH_,@function
        .size           $_ZN7cutlass13device_kernelIN5flash19enable_sm80_to_sm89INS1_16FlashAttnBwdSm80INS1_25CollectiveMainloopBwdSm80ILi2ELi2EN4cute5tupleIJNS5_1CILi128EEES8_NS7_ILi64EEEEEENS_10bfloat16_tEfNS_4arch4Sm80ELb1ELb0ELb1ELb0ELb1ELb0ELb0ELb0ELi2ELi4ELi4ELi4ELb0EEENS1_21CollectiveEpilogueBwdISA_SB_SD_Li256ELb0ELb0ELi2EEENS1_25SingleTileBwdLPTSchedulerILb0ELi128ELb1EEEEEEEEEvNT_6ParamsE$_ZZN4cute6detail9lift_diceINS_5tupleIJiNS_1CILi0EEEEEES5_EEDaRKT_RKT0_ENKUlRKT_RKT0_E_clIiiEEDaSE_SH_,($_ZN7cutlass13device_kernelIN5flash19enable_sm80_to_sm89INS1_16FlashAttnBwdSm80INS1_25CollectiveMainloopBwdSm80ILi2ELi2EN4cute5tupleIJNS5_1CILi128EEES8_NS7_ILi64EEEEEENS_10bfloat16_tEfNS_4arch4Sm80ELb1ELb0ELb1ELb0ELb1ELb0ELb0ELb0ELi2ELi4ELi4ELi4ELb0EEENS1_21CollectiveEpilogueBwdISA_SB_SD_Li256ELb0ELb0ELi2EEENS1_25SingleTileBwdLPTSchedulerILb0ELi128ELb1EEEEEEEEEvNT_6ParamsE$_ZZN4cute6upcastILi2ENS_5tupleIJNS1_IJNS_1CILi1EEENS1_IJNS2_ILi2EEES4_S4_EEEEEES4_NS1_IJS4_S4_EEEEEENS1_IJNS1_IJNS2_ILi0EEENS1_IJS3_NS2_ILi512EEEiEEEEEENS2_ILi4096EEENS1_IJiNS2_ILi8192EEEEEEEEEEEDaRKT0_RKT1_ENKUlRKT_RKT0_E_clIS6_SC_EEDaSP_SS_ - $_ZN7cutlass13device_kernelIN5flash19enable_sm80_to_sm89INS1_16FlashAttnBwdSm80INS1_25CollectiveMainloopBwdSm80ILi2ELi2EN4cute5tupleIJNS5_1CILi128EEES8_NS7_ILi64EEEEEENS_10bfloat16_tEfNS_4arch4Sm80ELb1ELb0ELb1ELb0ELb1ELb0ELb0ELb0ELi2ELi4ELi4ELi4ELb0EEENS1_21CollectiveEpilogueBwdISA_SB_SD_Li256ELb0ELb0ELi2EEENS1_25SingleTileBwdLPTSchedulerILb0ELi128ELb1EEEEEEEEEvNT_6ParamsE$_ZZN4cute6detail9lift_diceINS_5tupleIJiNS_1CILi0EEEEEES5_EEDaRKT_RKT0_ENKUlRKT_RKT0_E_clIiiEEDaSE_SH_)
$_ZN7cutlass13device_kernelIN5flash19enable_sm80_to_sm89INS1_16FlashAttnBwdSm80INS1_25CollectiveMainloopBwdSm80ILi2ELi2EN4cute5tupleIJNS5_1CILi128EEES8_NS7_ILi64EEEEEENS_10bfloat16_tEfNS_4arch4Sm80ELb1ELb0ELb1ELb0ELb1ELb0ELb0ELb0ELi2ELi4ELi4ELi4ELb0EEENS1_21CollectiveEpilogueBwdISA_SB_SD_Li256ELb0ELb0ELi2EEENS1_25SingleTileBwdLPTSchedulerILb0ELi128ELb1EEEEEEEEEvNT_6ParamsE$_ZZN4cute6detail9lift_diceINS_5tupleIJiNS_1CILi0EEEEEES5_EEDaRKT_RKT0_ENKUlRKT_RKT0_E_clIiiEEDaSE_SH_:
        /* <DEDUP_REMOVED lines=8> */
        .type           $_ZN7cutlass13device_kernelIN5flash19enable_sm80_to_sm89INS1_16FlashAttnBwdSm80INS1_25CollectiveMainloopBwdSm80ILi2ELi2EN4cute5tupleIJNS5_1CILi128EEES8_NS7_ILi64EEEEEENS_10bfloat16_tEfNS_4arch4Sm80ELb1ELb0ELb1ELb0ELb1ELb0ELb0ELb0ELi2ELi4ELi4ELi4ELb0EEENS1_21CollectiveEpilogueBwdISA_SB_SD_Li256ELb0ELb0ELi2EEENS1_25SingleTileBwdLPTSchedulerILb0ELi128ELb1EEEEEEEEEvNT_6ParamsE$_ZZN4cute6upcastILi2ENS_5tupleIJNS1_IJNS_1CILi1EEENS1_IJNS2_ILi2EEES4_S4_EEEEEES4_NS1_IJS4_S4_EEEEEENS1_IJNS1_IJNS2_ILi0EEENS1_IJS3_NS2_ILi512EEEiEEEEEENS2_ILi4096EEENS1_IJiNS2_ILi8192EEEEEEEEEEEDaRKT0_RKT1_ENKUlRKT_RKT0_E_clIS6_SC_EEDaSP_SS_,@function
        .size           $_ZN7cutlass13device_kernelIN5flash19enable_sm80_to_sm89INS1_16FlashAttnBwdSm80INS1_25CollectiveMainloopBwdSm80ILi2ELi2EN4cute5tupleIJNS5_1CILi128EEES8_NS7_ILi64EEEEEENS_10bfloat16_tEfNS_4arch4Sm80ELb1ELb0ELb1ELb0ELb1ELb0ELb0ELb0ELi2ELi4ELi4ELi4ELb0EEENS1_21CollectiveEpilogueBwdISA_SB_SD_Li256ELb0ELb0ELi2EEENS1_25SingleTileBwdLPTSchedulerILb0ELi128ELb1EEEEEEEEEvNT_6ParamsE$_ZZN4cute6upcastILi2ENS_5tupleIJNS1_IJNS_1CILi1EEENS1_IJNS2_ILi2EEES4_S4_EEEEEES4_NS1_IJS4_S4_EEEEEENS1_IJNS1_IJNS2_ILi0EEENS1_IJS3_NS2_ILi512EEEiEEEEEENS2_ILi4096EEENS1_IJiNS2_ILi8192EEEEEEEEEEEDaRKT0_RKT1_ENKUlRKT_RKT0_E_clIS6_SC_EEDaSP_SS_,($_ZN7cutlass13device_kernelIN5flash19enable_sm80_to_sm89INS1_16FlashAttnBwdSm80INS1_25CollectiveMainloopBwdSm80ILi2ELi2EN4cute5tupleIJNS5_1CILi128EEES8_NS7_ILi64EEEEEENS_10bfloat16_tEfNS_4arch4Sm80ELb1ELb0ELb1ELb0ELb1ELb0ELb0ELb0ELi2ELi4ELi4ELi4ELb0EEENS1_21CollectiveEpilogueBwdISA_SB_SD_Li256ELb0ELb0ELi2EEENS1_25SingleTileBwdLPTSchedulerILb0ELi128ELb1EEEEEEEEEvNT_6ParamsE$_ZZN4cute6upcastILi2ENS_5tupleIJNS1_IJNS_1CILi1EEENS1_IJNS2_ILi2EEES4_S4_EEEEEES4_NS1_IJS4_S4_EEEEEENS1_IJNS1_IJNS2_ILi0EEENS1_IJS3_NS2_ILi512EEEiEEEEEENS2_ILi4096EEENS1_IJiNS2_ILi8192EEEEEEEEEEEDaRKT0_RKT1_ENKUlRKT_RKT0_E_clIS7_SF_EEDaSP_SS_ - $_ZN7cutlass13device_kernelIN5flash19enable_sm80_to_sm89INS1_16FlashAttnBwdSm80INS1_25CollectiveMainloopBwdSm80ILi2ELi2EN4cute5tupleIJNS5_1CILi128EEES8_NS7_ILi64EEEEEENS_10bfloat16_tEfNS_4arch4Sm80ELb1ELb0ELb1ELb0ELb1ELb0ELb0ELb0ELi2ELi4ELi4ELi4ELb0EEENS1_21CollectiveEpilogueBwdISA_SB_SD_Li256ELb0ELb0ELi2EEENS1_25SingleTileBwdLPTSchedulerILb0ELi128ELb1EEEEEEEEEvNT_6ParamsE$_ZZN4cute6upcastILi2ENS_5tupleIJNS1_IJNS_1CILi1EEENS1_IJNS2_ILi2EEES4_S4_EEEEEES4_NS1_IJS4_S4_EEEEEENS1_IJNS1_IJNS2_ILi0EEENS1_IJS3_NS2_ILi512EEEiEEEEEENS2_ILi4096EEENS1_IJiNS2_ILi8192EEEEEEEEEEEDaRKT0_RKT1_ENKUlRKT_RKT0_E_clIS6_SC_EEDaSP_SS_)
$_ZN7cutlass13device_kernelIN5flash19enable_sm80_to_sm89INS1_16FlashAttnBwdSm80INS1_25CollectiveMainloopBwdSm80ILi2ELi2EN4cute5tupleIJNS5_1CILi128EEES8_NS7_ILi64EEEEEENS_10bfloat16_tEfNS_4arch4Sm80ELb1ELb0ELb1ELb0ELb1ELb0ELb0ELb0ELi2ELi4ELi4ELi4ELb0EEENS1_21CollectiveEpilogueBwdISA_SB_SD_Li256ELb0ELb0ELi2EEENS1_25SingleTileBwdLPTSchedulerILb0ELi128ELb1EEEEEEEEEvNT_6ParamsE$_ZZN4cute6upcastILi2ENS_5tupleIJNS1_IJNS_1CILi1EEENS1_IJNS2_ILi2EEES4_S4_EEEEEES4_NS1_IJS4_S4_EEEEEENS1_IJNS1_IJNS2_ILi0EEENS1_IJS3_NS2_ILi512EEEiEEEEEENS2_ILi4096EEENS1_IJiNS2_ILi8192EEEEEEEEEEEDaRKT0_RKT1_ENKUlRKT_RKT0_E_clIS6_SC_EEDaSP_SS_:
[----:B------:R-:W-:-:S06]  /*fb70*/  IADD3 R3, R42, -c[0x0][0x20], RZ ;  /* 0x800008002a037a10 */ /* 0x000fcc0007ffe0ff */
[----:B------:R-:W5:Y:S01]  /*fb80*/  LDL R3, [R3] ;  /* 0x0000000003037983 */ /* 0x000f620000100800 */
[----:B------:R-:W-:Y:S02]  /*fb90*/  IADD3 R9, R1, 0x1380, RZ ;  /* 0x0000138001097810 */ /* 0x000fe40007ffe0ff */
[----:B------:R-:W-:Y:S02]  /*fba0*/  MOV R56, 0xfbe0 ;  /* 0x0000fbe000387802 */ /* 0x000fe40000000f00 */
[----:B------:R-:W-:-:S04]  /*fbb0*/  IADD3 R9, R9, c[0x0][0x20], RZ ;  /* 0x0000080009097a10 */ /* 0x000fc80007ffe0ff */
[----:B------:R-:W-:Y:S02]  /*fbc0*/  IADD3 R10, R9, 0x4, RZ ;  /* 0x00000004090a7810 */ /* 0x000fe40007ffe0ff */
[----:B-----5:R-:W-:Y:S05]  /*fbd0*/  CALL.REL.NOINC `($_ZN7cutlass13device_kernelIN5flash19enable_sm80_to_sm89INS1_16FlashAttnBwdSm80INS1_25CollectiveMainloopBwdSm80ILi2ELi2EN4cute5tupleIJNS5_1CILi128EEES8_NS7_ILi64EEEEEENS_10bfloat16_tEfNS_4arch4Sm80ELb1ELb0ELb1ELb0ELb1ELb0ELb0ELb0ELi2ELi4ELi4ELi4ELb0EEENS1_21CollectiveEpilogueBwdISA_SB_SD_Li256ELb0ELb0ELi2EEENS1_25SingleTileBwdLPTSchedulerILb0ELi128ELb1EEEEEEEEEvNT_6ParamsE$_ZZN4cute6upcastILi2ENS_5tupleIJNS_1CILi1EEENS1_IJNS2_ILi2EEES4_S4_EEEEEENS1_IJNS2_ILi0EEENS1_IJS3_NS2_ILi512EEEiEEEEEEEEDaRKT0_RKT1_ENKUlRKT_RKT0_E_clIS5_S9_EEDaSJ_SM_) ;  /* 0x0000015000007944 */ /* 0x020fea0003c00000 */
[----:B------:R-:W-:Y:S02]  /*fbe0*/  MOV R4, 0xfc00 ;  /* 0x0000fc0000047802 */ /* 0x000fe40000000f00 */
[----:B-1---5:R-:W-:Y:S05]  /*fbf0*/  CALL.REL.NOINC `($_ZN7cutlass13device_kernelIN5flash19enable_sm80_to_sm89INS1_16FlashAttnBwdSm80INS1_25CollectiveMainloopBwdSm80ILi2ELi2EN4cute5tupleIJNS5_1CILi128EEES8_NS7_ILi64EEEEEENS_10bfloat16_tEfNS_4arch4Sm80ELb1ELb0ELb1ELb0ELb1ELb0ELb0ELb0ELi2ELi4ELi4ELi4ELb0EEENS1_21CollectiveEpilogueBwdISA_SB_SD_Li256ELb0ELb0ELi2EEENS1_25SingleTileBwdLPTSchedulerILb0ELi128ELb1EEEEEEEEEvNT_6ParamsE$_ZN4cute3eso3ESOILb1ELb0EJNS_1CILi0EEENS_5tupleIJNS2_ILi1EEENS2_ILi256EEEiEEEEEC2ERKS3_RKS7_) ;  /* 0xffff8d0000007944 */ /* 0x022fea0003c3ffff */
[----:B-1----:R1:W5:Y:S01]  /*fc00*/  LDL R2, [R1+0x1384] ;  /* 0x0013840001027983 */ /* 0x0023620000100800 */
[----:B------:R-:W-:-:S03]  /*fc10*/  MOV R6, 0xfc30 ;  /* 0x0000fc3000067802 */ /* 0x000fc60000000f00 */
[----:B-1---5:R-:W-:Y:S05]  /*fc20*/  CALL.REL.NOINC `($_ZN7cutlass13device_kernelIN5flash19enable_sm80_to_sm89INS1_16FlashAttnBwdSm80INS1_25CollectiveMainloopBwdSm80ILi2ELi2EN4cute5tupleIJNS5_1CILi128EEES8_NS7_ILi64EEEEEENS_10bfloat16_tEfNS_4arch4Sm80ELb1ELb0ELb1ELb0ELb1ELb0ELb0ELb0ELi2ELi4ELi4ELi4ELb0EEENS1_21CollectiveEpilogueBwdISA_SB_SD_Li256ELb0ELb0ELi2EEENS1_25SingleTileBwdLPTSchedulerILb0ELi128ELb1EEEEEEEEEvNT_6ParamsE$_ZN4cute5tupleIJNS0_IJNS_1CILi1EEENS0_IJS2_NS1_ILi2EEES3_EEEEEENS0_IJNS1_ILi0EEENS0_IJS2_NS1_ILi256EEEiEEEEEEEEC2ERKS5_RKS9_) ;  /* 0xffffbe4000007944 */ /* 0x022fea0003c3ffff */
[----:B------:R1:W5:Y:S01]  /*fc30*/  LDL R35, [R1+0x1380] ;  /* 0x0013800001237983 */ /* 0x0003620000100800 */
[----:B------:R-:W-:-:S04]  /*fc40*/  MOV R9, 0x0 ;  /* 0x0000000000097802 */ /* 0x000fc80000000f00 */
[----:B------:R-:W-:Y:S05]  /*fc50*/  RET.REL.NODEC R8 `(_ZN7cutlass13device_kernelIN5flash19enable_sm80_to_sm89INS1_16FlashAttnBwdSm80INS1_25CollectiveMainloopBwdSm80ILi2ELi2EN4cute5tupleIJNS5_1CILi128EEES8_NS7_ILi64EEEEEENS_10bfloat16_tEfNS_4arch4Sm80ELb1ELb0ELb1ELb0ELb1ELb0ELb0ELb0ELi2ELi4ELi4ELi4ELb0EEENS1_21CollectiveEpilogueBwdISA_SB_SD_Li256ELb0ELb0ELi2EEENS1_25SingleTileBwdLPTSchedulerILb0ELi128ELb1EEEEEEEEEvNT_6ParamsE) ;  /* 0xffff03a008007950 */ /* 0x000fea0003c3ffff */
        .type           $_ZN7cutlass13device_kernelIN5flash19enable_sm80_to_sm89INS1_16FlashAttnBwdSm80INS1_25CollectiveMainloopBwdSm80ILi2ELi2EN4cute5tupleIJNS5_1CILi128EEES8_NS7_ILi64EEEEEENS_10bfloat16_tEfNS_4arch4Sm80ELb1ELb0ELb1ELb0ELb1ELb0ELb0ELb0ELi2ELi4ELi4ELi4ELb0EEENS1_21CollectiveEpilogueBwdISA_SB_SD_Li256ELb0ELb0ELi2EEENS1_25SingleTileBwdLPTSchedulerILb0ELi128ELb1EEEEEEEEEvNT_6ParamsE$_ZZN4cute6upcastILi2ENS_5tupleIJNS1_IJNS_1CILi1EEENS1_IJNS2_ILi2EEES4_S4_EEEEEES4_NS1_IJS4_S4_EEEEEENS1_IJNS1_IJNS2_ILi0EEENS1_IJS3_NS2_ILi512EEEiEEEEEENS2_ILi4096EEENS1_IJiNS2_ILi8192EEEEEEEEEEEDaRKT0_RKT1_ENKUlRKT_RKT0_E_clIS7_SF_EEDaSP_SS_,@function
        .size           $_ZN7cutlass13device_kernelIN5flash19enable_sm80_to_sm89INS1_16FlashAttnBwdSm80INS1_25CollectiveMainloopBwdSm80ILi2ELi2EN4cute5tupleIJNS5_1CILi128EEES8_NS7_ILi64EEEEEENS_10bfloat16_tEfNS_4arch4Sm80ELb1ELb0ELb1ELb0ELb1ELb0ELb0ELb0ELi2ELi4ELi4ELi4ELb0EEENS1_21CollectiveEpilogueBwdISA_SB_SD_Li256ELb0ELb0ELi2EEENS1_25SingleTileBwdLPTSchedulerILb0ELi128ELb1EEEEEEEEEvNT_6ParamsE$_ZZN4cute6upcastILi2ENS_5tupleIJNS1_IJNS_1CILi1EEENS1_IJNS2_ILi2EEES4_S4_EEEEEES4_NS1_IJS4_S4_EEEEEENS1_IJNS1_IJNS2_ILi0EEENS1_IJS3_NS2_ILi512EEEiEEEEEENS2_ILi4096EEENS1_IJiNS2_ILi8192EEEEEEEEEEEDaRKT0_RKT1_ENKUlRKT_RKT0_E_clIS7_SF_EEDaSP_SS_,($_ZN7cutlass13device_kernelIN5flash19enable_sm80_to_sm89INS1_16FlashAttnBwdSm80INS1_25CollectiveMainloopBwdSm80ILi2ELi2EN4cute5tupleIJNS5_1CILi128EEES8_NS7_ILi64EEEEEENS_10bfloat16_tEfNS_4arch4Sm80ELb1ELb0ELb1ELb0ELb1ELb0ELb0ELb0ELi2ELi4ELi4ELi4ELb0EEENS1_21CollectiveEpilogueBwdISA_SB_SD_Li256ELb0ELb0ELi2EEENS1_25SingleTileBwdLPTSchedulerILb0ELi128ELb1EEEEEEEEEvNT_6ParamsE$_ZZN4cute6upcastILi2ENS_5tupleIJNS_1CILi1EEENS1_IJNS2_ILi2EEES4_S4_EEEEEENS1_IJNS2_ILi0EEENS1_IJS3_NS2_ILi512EEEiEEEEEEEEDaRKT0_RKT1_ENKUlRKT_RKT0_E_clIS5_S9_EEDaSJ_SM_ - $_ZN7cutlass13device_kernelIN5flash19enable_sm80_to_sm89INS1_16FlashAttnBwdSm80INS1_25CollectiveMainloopBwdSm80ILi2ELi2EN4cute5tupleIJNS5_1CILi128EEES8_NS7_ILi64EEEEEENS_10bfloat16_tEfNS_4arch4Sm80ELb1ELb0ELb1ELb0ELb1ELb0ELb0ELb0ELi2ELi4ELi4ELi4ELb0EEENS1_21CollectiveEpilogueBwdISA_SB_SD_Li256ELb0ELb0ELi2EEENS1_25SingleTileBwdLPTSchedulerILb0ELi128ELb1EEEEEEEEEvNT_6ParamsE$_ZZN4cute6upcastILi2ENS_5tupleIJNS1_IJNS_1CILi1EEENS1_IJNS2_ILi2EEES4_S4_EEEEEES4_NS1_IJS4_S4_EEEEEENS1_IJNS1_IJNS2_ILi0EEENS1_IJS3_NS2_ILi512EEEiEEEEEENS2_ILi4096EEENS1_IJiNS2_ILi8192EEEEEEEEEEEDaRKT0_RKT1_ENKUlRKT_RKT0_E_clIS7_SF_EEDaSP_SS_)
$_ZN7cutlass13device_kernelIN5flash19enable_sm80_to_sm89INS1_16FlashAttnBwdSm80INS1_25CollectiveMainloopBwdSm80ILi2ELi2EN4cute5tupleIJNS5_1CILi128EEES8_NS7_ILi64EEEEEENS_10bfloat16_tEfNS_4arch4Sm80ELb1ELb0ELb1ELb0ELb1ELb0ELb0ELb0ELi2ELi4ELi4ELi4ELb0EEENS1_21CollectiveEpilogueBwdISA_SB_SD_Li256ELb0ELb0ELi2EEENS1_25SingleTileBwdLPTSchedulerILb0ELi128ELb1EEEEEEEEEvNT_6ParamsE$_ZZN4cute6upcastILi2ENS_5tupleIJNS1_IJNS_1CILi1EEENS1_IJNS2_ILi2EEES4_S4_EEEEEES4_NS1_IJS4_S4_EEEEEENS1_IJNS1_IJNS2_ILi0EEENS1_IJS3_NS2_ILi512EEEiEEEEEENS2_ILi4096EEENS1_IJiNS2_ILi8192EEEEEEEEEEEDaRKT0_RKT1_ENKUlRKT_RKT0_E_clIS7_SF_EEDaSP_SS_:
[----:B------:R-:W-:Y:S02]  /*fc60*/  IADD3 R8, R1, 0x1380, RZ ;  /* 0x0000138001087810 */ /* 0x000fe40007ffe0ff */
[----:B------:R-:W-:Y:S02]  /*fc70*/  MOV R54, 0xfcb0 ;  /* 0x0000fcb000367802 */ /* 0x000fe40000000f00 */
[----:B------:R-:W-:-:S04]  /*fc80*/  IADD3 R8, R8, c[0x0][0x20], RZ ;  /* 0x0000080008087a10 */ /* 0x000fc80007ffe0ff */
[----:B------:R-:W-:Y:S02]  /*fc90*/  IADD3 R9, R8, 0x4, RZ ;  /* 0x0000000408097810 */ /* 0x000fe40007ffe0ff */
[----:B------:R-:W-:Y:S05]  /*fca0*/  CALL.REL.NOINC `($_ZN7cutlass13device_kernelIN5flash19enable_sm80_to_sm89INS1_16FlashAttnBwdSm80INS1_25CollectiveMainloopBwdSm80ILi2ELi2EN4cute5tupleIJNS5_1CILi128EEES8_NS7_ILi64EEEEEENS_10bfloat16_tEfNS_4arch4Sm80ELb1ELb0ELb1ELb0ELb1ELb0ELb0ELb0ELi2ELi4ELi4ELi4ELb0EEENS1_21CollectiveEpilogueBwdISA_SB_SD_Li256ELb0ELb0ELi2EEENS1_25SingleTileBwdLPTSchedulerILb0ELi128ELb1EEEEEEEEEvNT_6ParamsE$_ZZN4cute6upcastILi2ENS_5tupleIJNS_1CILi2EEES3_EEENS1_IJiNS2_ILi8192EEEEEEEEDaRKT0_RKT1_ENKUlRKT_RKT0_E_clIS3_iEEDaSF_SI_) ;  /* 0x0000015000007944 */ /* 0x000fea0003c00000 */
[----:B------:R-:W-:Y:S02]  /*fcb0*/  MOV R4, 0xfcd0 ;  /* 0x0000fcd000047802 */ /* 0x000fe40000000f00 */
[----:B-1---5:R-:W-:Y:S05]  /*fcc0*/  CALL.REL.NOINC `($_ZN7cutlass13device_kernelIN5flash19enable_sm80_to_sm89INS1_16FlashAttnBwdSm80INS1_25CollectiveMainloopBwdSm80ILi2ELi2EN4cute5tupleIJNS5_1CILi128EEES8_NS7_ILi64EEEEEENS_10bfloat16_tEfNS_4arch4Sm80ELb1ELb0ELb1ELb0ELb1ELb0ELb0ELb0ELi2ELi4ELi4ELi4ELb0EEENS1_21CollectiveEpilogueBwdISA_SB_SD_Li256ELb0ELb0ELi2EEENS1_25SingleTileBwdLPTSchedulerILb0ELi128ELb1EEEEEEEEEvNT_6ParamsE$_ZN4cute3eso3ESOILb0ELb1EJiNS_1CILi4096EEEEEC2ERKiRKS3_) ;  /* 0xffff86b000007944 */ /* 0x022fea0003c3ffff */
[----:B-1----:R1:W5:Y:S01]  /*fcd0*/  LDL R2, [R1+0x1384] ;  /* 0x0013840001027983 */ /* 0x0023620000100800 */
[----:B------:R-:W-:-:S03]  /*fce0*/  MOV R6, 0xfd00 ;  /* 0x0000fd0000067802 */ /* 0x000fc60000000f00 */
[----:B-1---5:R-:W-:Y:S05]  /*fcf0*/  CALL.REL.NOINC `($_ZN7cutlass13device_kernelIN5flash19enable_sm80_to_sm89INS1_16FlashAttnBwdSm80INS1_25CollectiveMainloopBwdSm80ILi2ELi2EN4cute5tupleIJNS5_1CILi128EEES8_NS7_ILi64EEEEEENS_10bfloat16_tEfNS_4arch4Sm80ELb1ELb0ELb1ELb0ELb1ELb0ELb0ELb0ELi2ELi4ELi4ELi4ELb0EEENS1_21CollectiveEpilogueBwdISA_SB_SD_Li256ELb0ELb0ELi2EEENS1_25SingleTileBwdLPTSchedulerILb0ELi128ELb1EEEEEEEEEvNT_6ParamsE$_ZN4cute5tupleIJNS0_IJNS_1CILi2EEES2_EEENS0_IJiNS1_ILi4096EEEEEEEEC2ERKS3_RKS5_) ;  /* 0xffffbee000007944 */ /* 0x022fea0003c3ffff */
[----:B------:R1:W5:Y:S01]  /*fd00*/  LDL R2, [R1+0x1380] ;  /* 0x0013800001027983 */ /* 0x0003620000100800 */
[----:B------:R-:W-:-:S04]  /*fd10*/  MOV R11, 0x0 ;  /* 0x00000000000b7802 */ /* 0x000fc80000000f00 */
[----:B------:R-:W-:Y:S05]  /*fd20*/  RET.REL.NODEC R10 `(_ZN7cutlass13device_kernelIN5flash19enable_sm80_to_sm89INS1_16FlashAttnBwdSm80INS1_25CollectiveMainloopBwdSm80ILi2ELi2EN4cute5tupleIJNS5_1CILi128EEES8_NS7_ILi64EEEEEENS_10bfloat16_tEfNS_4arch4Sm80ELb1ELb0ELb1ELb0ELb1ELb0ELb0ELb0ELi2ELi4ELi4ELi4ELb0EEENS1_21CollectiveEpilogueBwdISA_SB_SD_Li256ELb0ELb0ELi2EEENS1_25SingleTileBwdLPTSchedulerILb0ELi128ELb1EEEEEEEEEvNT_6ParamsE) ;  /* 0xffff02d00a007950 */ /* 0x000fea0003c3ffff */
        .type           $_ZN7cutlass13device_kernelIN5flash19enable_sm80_to_sm89INS1_16FlashAttnBwdSm80INS1_25CollectiveMainloopBwdSm80ILi2ELi2EN4cute5tupleIJNS5_1CILi128EEES8_NS7_ILi64EEEEEENS_10bfloat16_tEfNS_4arch4Sm80ELb1ELb0ELb1ELb0ELb1ELb0ELb0ELb0ELi2ELi4ELi4ELi4ELb0EEENS1_21CollectiveEpilogueBwdISA_SB_SD_Li256ELb0ELb0ELi2EEENS1_25SingleTileBwdLPTSchedulerILb0ELi128ELb1EEEEEEEEEvNT_6ParamsE$_ZZN4cute6upcastILi2ENS_5tupleIJNS_1CILi1EEENS1_IJNS2_ILi2EEES4_S4_EEEEEENS1_IJNS2_ILi0EEENS1_IJS3_NS2_ILi512EEEiEEEEEEEEDaRKT0_RKT1_ENKUlRKT_RKT0_E_clIS5_S9_EEDaSJ_SM_,@function
        .size           $_ZN7cutlass13device_kernelIN5flash19enable_sm80_to_sm89INS1_16FlashAttnBwdSm80INS1_25CollectiveMainloopBwdSm80ILi2ELi2EN4cute5tupleIJNS5_1CILi128EEES8_NS7_ILi64EEEEEENS_10bfloat16_tEfNS_4arch4Sm80ELb1ELb0ELb1ELb0ELb1ELb0ELb0ELb0ELi2ELi4ELi4ELi4ELb0EEENS1_21CollectiveEpilogueBwdISA_SB_SD_Li256ELb0ELb0ELi2EEENS1_25SingleTileBwdLPTSchedulerILb0ELi128ELb1EEEEEEEEEvNT_6ParamsE$_ZZN4cute6upcastILi2ENS_5tupleIJNS_1CILi1EEENS1_IJNS2_ILi2EEES4_S4_EEEEEENS1_IJNS2_ILi0EEENS1_IJS3_NS2_ILi512EEEiEEEEEEEEDaRKT0_RKT1_ENKUlRKT_RKT0_E_clIS5_S9_EEDaSJ_SM_,($_ZN7cutlass13device_kernelIN5flash19enable_sm80_to_sm89INS1_16FlashAttnBwdSm80INS1_25CollectiveMainloopBwdSm80ILi2ELi2EN4cute5tupleIJNS5_1CILi128EEES8_NS7_ILi64EEEEEENS_10bfloat16_tEfNS_4arch4Sm80ELb1ELb0ELb1ELb0ELb1ELb0ELb0ELb0ELi2ELi4ELi4ELi4ELb0EEENS1_21CollectiveEpilogueBwdISA_SB_SD_Li256ELb0ELb0ELi2EEENS1_25SingleTileBwdLPTSchedulerILb0ELi128ELb1EEEEEEEEEvNT_6ParamsE$_ZZN4cute6upcastILi2ENS_5tupleIJNS_1CILi2EEES3_EEENS1_IJiNS2_ILi8192EEEEEEEEDaRKT0_RKT1_ENKUlRKT_RKT0_E_clIS3_iEEDaSF_SI_ - $_ZN7cutlass13device_kernelIN5flash19enable_sm80_to_sm89INS1_16FlashAttnBwdSm80INS1_25CollectiveMainloopBwdSm80ILi2ELi2EN4cute5tupleIJNS5_1CILi128EEES8_NS7_ILi64EEEEEENS_10bfloat16_tEfNS_4arch4Sm80ELb1ELb0ELb1ELb0ELb1ELb0ELb0ELb0ELi2ELi4ELi4ELi4ELb0EEENS1_21CollectiveEpilogueBwdISA_SB_SD_Li256ELb0ELb0ELi2EEENS1_25SingleTileBwdLPTSchedulerILb0ELi128ELb1EEEEEEEEEvNT_6ParamsE$_ZZN4cute6upcastILi2ENS_5tupleIJNS_1CILi1EEENS1_IJNS2_ILi2EEES4_S4_EEEEEENS1_IJNS2_ILi0EEENS1_IJS3_NS2_ILi512EEEiEEEEEEEEDaRKT0_RKT1_ENKUlRKT_RKT0_E_clIS5_S9_EEDaSJ_SM_)
$_ZN7cutlass13device_kernelIN5flash19enable_sm80_to_sm89INS1_16FlashAttnBwdSm80INS1_25CollectiveMainloopBwdSm80ILi2ELi2EN4cute5tupleIJNS5_1CILi128EEES8_NS7_ILi64EEEEEENS_10bfloat16_tEfNS_4arch4Sm80ELb1ELb0ELb1ELb0ELb1ELb0ELb0ELb0ELi2ELi4ELi4ELi4ELb0EEENS1_21CollectiveEpilogueBwdISA_SB_SD_Li256ELb0ELb0ELi2EEENS1_25SingleTileBwdLPTSchedulerILb0ELi128ELb1EEEEEEEEEvNT_6ParamsE$_ZZN4cute6upcastILi2ENS_5tupleIJNS_1CILi1EEENS1_IJNS2_ILi2EEES4_S4_EEEEEENS1_IJNS2_ILi0EEENS1_IJS3_NS2_ILi512EEEiEEEEEEEEDaRKT0_RKT1_ENKUlRKT_RKT0_E_clIS5_S9_EEDaSJ_SM_:
[----:B------:R-:W-:Y:S02]  /*fd30*/  IADD3 R11, R1, 0x1388, RZ ;  /* 0x00001388010b7810 */ /* 0x000fe40007ffe0ff */
[----:B------:R-:W-:Y:S02]  /*fd40*/  MOV R54, 0xfd80 ;  /* 0x0000fd8000367802 */ /* 0x000fe40000000f00 */
[----:B------:R-:W-:-:S04]  /*fd50*/  IADD3 R11, R11, c[0x0][0x20], RZ ;  /* 0x000008000b0b7a10 */ /* 0x000fc80007ffe0ff */
[----:B------:R-:W-:Y:S02]  /*fd60*/  IADD3 R35, R11, 0x4, RZ ;  /* 0x000000040b237810 */ /* 0x000fe40007ffe0ff */
[----:B------:R-:W-:Y:S05]  /*fd70*/  CALL.REL.NOINC `($_ZN7cutlass13device_kernelIN5flash19enable_sm80_to_sm89INS1_16FlashAttnBwdSm80INS1_25CollectiveMainloopBwdSm80ILi2ELi2EN4cute5tupleIJNS5_1CILi128EEES8_NS7_ILi64EEEEEENS_10bfloat16_tEfNS_4arch4Sm80ELb1ELb0ELb1ELb0ELb1ELb0ELb0ELb0ELi2ELi4ELi4ELi4ELb0EEENS1_21CollectiveEpilogueBwdISA_SB_SD_Li256ELb0ELb0ELi2EEENS1_25SingleTileBwdLPTSchedulerILb0ELi128ELb1EEEEEEEEEvNT_6ParamsE$_ZZN4cute6upcastILi2ENS_5tupleIJNS_1CILi2EEES3_S3_EEENS1_IJNS2_ILi1EEENS2_ILi512EEEiEEEEEDaRKT0_RKT1_ENKUlRKT_RKT0_E_clIS3_iEEDaSG_SJ_) ;  /* 0x0000011000007944 */ /* 0x000fea0003c00000 */
[----:B------:R-:W-:Y:S02]  /*fd80*/  MOV R4, 0xfda0 ;  /* 0x0000fda000047802 */ /* 0x000fe40000000f00 */
[----:B-1---5:R-:W-:Y:S05]  /*fd90*/  CALL.REL.NOINC `($_ZN7cutlass13device_kernelIN5flash19enable_sm80_to_sm89INS1_16FlashAttnBwdSm80INS1_25CollectiveMainloopBwdSm80ILi2ELi2EN4cute5tupleIJNS5_1CILi128EEES8_NS7_ILi64EEEEEENS_10bfloat16_tEfNS_4arch4Sm80ELb1ELb0ELb1ELb0ELb1ELb0ELb0ELb0ELi2ELi4ELi4ELi4ELb0EEENS1_21CollectiveEpilogueBwdISA_SB_SD_Li256ELb0ELb0ELi2EEENS1_25SingleTileBwdLPTSchedulerILb0ELi128ELb1EEEEEEEEEvNT_6ParamsE$_ZN4cute3eso3ESOILb1ELb0EJNS_1CILi1EEENS2_ILi256EEEiEEC2ERKS3_RKS4_RKi) ;  /* 0xffff8ce000007944 */ /* 0x022fea0003c3ffff */
[----:B-1----:R1:W5:Y:S01]  /*fda0*/  LDL R2, [R1+0x138c] ;  /* 0x00138c0001027983 */ /* 0x0023620000100800 */
[----:B------:R-:W-:-:S03]  /*fdb0*/  MOV R6, 0xfdd0 ;  /* 0x0000fdd000067802 */ /* 0x000fc60000000f00 */
[----:B-1---5:R-:W-:Y:S05]  /*fdc0*/  CALL.REL.NOINC `($_ZN7cutlass13device_kernelIN5flash19enable_sm80_to_sm89INS1_16FlashAttnBwdSm80INS1_25CollectiveMainloopBwdSm80ILi2ELi2EN4cute5tupleIJNS5_1CILi128EEES8_NS7_ILi64EEEEEENS_10bfloat16_tEfNS_4arch4Sm80ELb1ELb0ELb1ELb0ELb1ELb0ELb0ELb0ELi2ELi4ELi4ELi4ELb0EEENS1_21CollectiveEpilogueBwdISA_SB_SD_Li256ELb0ELb0ELi2EEENS1_25SingleTileBwdLPTSchedulerILb0ELi128ELb1EEEEEEEEEvNT_6ParamsE$_ZN4cute5tupleIJNS0_IJNS_1CILi1EEENS1_ILi2EEES3_EEENS0_IJS2_NS1_ILi256EEEiEEEEEC2ERKS4_RKS6_) ;  /* 0xffffbd3000007944 */ /* 0x022fea0003c3ffff */
[----:B------:R1:W5:Y:S01]  /*fdd0*/  LDL R2, [R1+0x1388] ;  /* 0x0013880001027983 */ /* 0x0003620000100800 */
[----:B------:R-:W-:-:S04]  /*fde0*/  MOV R57, 0x0 ;  /* 0x0000000000397802 */ /* 0x000fc80000000f00 */
[----:B------:R-:W-:Y:S05]  /*fdf0*/  RET.REL.NODEC R56 `(_ZN7cutlass13device_kernelIN5flash19enable_sm80_to_sm89INS1_16FlashAttnBwdSm80INS1_25CollectiveMainloopBwdSm80ILi2ELi2EN4cute5tupleIJNS5_1CILi128EEES8_NS7_ILi64EEEEEENS_10bfloat16_tEfNS_4arch4Sm80ELb1ELb0ELb1ELb0ELb1ELb0ELb0ELb0ELi2ELi4ELi4ELi4ELb0EEENS1_21CollectiveEpilogueBwdISA_SB_SD_Li256ELb0ELb0ELi2EEENS1_25SingleTileBwdLPTSchedulerILb0ELi128ELb1EEEEEEEEEvNT_6ParamsE) ;  /* 0xffff020038007950 */ /* 0x000fea0003c3ffff */
        .type           $_ZN7cutlass13device_kernelIN5flash19enable_sm80_to_sm89INS1_16FlashAttnBwdSm80INS1_25CollectiveMainloopBwdSm80ILi2ELi2EN4cute5tupleIJNS5_1CILi128EEES8_NS7_ILi64EEEEEENS_10bfloat16_tEfNS_4arch4Sm80ELb1ELb0ELb1ELb0ELb1ELb0ELb0ELb0ELi2ELi4ELi4ELi4ELb0EEENS1_21CollectiveEpilogueBwdISA_SB_SD_Li256ELb0ELb0ELi2EEENS1_25SingleTileBwdLPTSchedulerILb0ELi128ELb1EEEEEEEEEvNT_6ParamsE$_ZZN4cute6upcastILi2ENS_5tupleIJNS_1CILi2EEES3_EEENS1_IJiNS2_ILi8192EEEEEEEEDaRKT0_RKT1_ENKUlRKT_RKT0_E_clIS3_iEEDaSF_SI_,@function
        .size           $_ZN7cutlass13device_kernelIN5flash19enable_sm80_to_sm89INS1_16FlashAttnBwdSm80INS1_25CollectiveMainloopBwdSm80ILi2ELi2EN4cute5tupleIJNS5_1CILi128EEES8_NS7_ILi64EEEEEENS_10bfloat16_tEfNS_4arch4Sm80ELb1ELb0ELb1ELb0ELb1ELb0ELb0ELb0ELi2ELi4ELi4ELi4ELb0EEENS1_21CollectiveEpilogueBwdISA_SB_SD_Li256ELb0ELb0ELi2EEENS1_25SingleTileBwdLPTSchedulerILb0ELi128ELb1EEEEEEEEEvNT_6ParamsE$_ZZN4cute6upcastILi2ENS_5tupleIJNS_1CILi2EEES3_EEENS1_IJiNS2_ILi8192EEEEEEEEDaRKT0_RKT1_ENKUlRKT_RKT0_E_clIS3_iEEDaSF_SI_,($_ZN7cutlass13device_kernelIN5flash19enable_sm80_to_sm89INS1_16FlashAttnBwdSm80INS1_25CollectiveMainloopBwdSm80ILi2ELi2EN4cute5tupleIJNS5_1CILi128EEES8_NS7_ILi64EEEEEENS_10bfloat16_tEfNS_4arch4Sm80ELb1ELb0ELb1ELb0ELb1ELb0ELb0ELb0ELi2ELi4ELi4ELi4ELb0EEENS1_21CollectiveEpilogueBwdISA_SB_SD_Li256ELb0ELb0ELi2EEENS1_25SingleTileBwdLPTSchedulerILb0ELi128ELb1EEEEEEEEEvNT_6ParamsE$_ZZN4cute6upcastILi2ENS_5tupleIJNS_1CILi2EEES3_S3_EEENS1_IJNS2_ILi1EEENS2_ILi512EEEiEEEEEDaRKT0_RKT1_ENKUlRKT_RKT0_E_clIS3_iEEDaSG_SJ_ - $_ZN7cutlass13device_kernelIN5flash19enable_sm80_to_sm89INS1_16FlashAttnBwdSm80INS1_25CollectiveMainloopBwdSm80ILi2ELi2EN4cute5tupleIJNS5_1CILi128EEES8_NS7_ILi64EEEEEENS_10bfloat16_tEfNS_4arch4Sm80ELb1ELb0ELb1ELb0ELb1ELb0ELb0ELb0ELi2ELi4ELi4ELi4ELb0EEENS1_21CollectiveEpilogueBwdISA_SB_SD_Li256ELb0ELb0ELi2EEENS1_25SingleTileBwdLPTSchedulerILb0ELi128ELb1EEEEEEEEEvNT_6ParamsE$_ZZN4cute6upcastILi2ENS_5tupleIJNS_1CILi2EEES3_EEENS1_IJiNS2_ILi8192EEEEEEEEDaRKT0_RKT1_ENKUlRKT_RKT0_E_clIS3_iEEDaSF_SI_)
$_ZN7cutlass13device_kernelIN5flash19enable_sm80_to_sm89INS1_16FlashAttnBwdSm80INS1_25CollectiveMainloopBwdSm80ILi2ELi2EN4cute5tupleIJNS5_1CILi128EEES8_NS7_ILi64EEEEEENS_10bfloat16_tEfNS_4arch4Sm80ELb1ELb0ELb1ELb0ELb1ELb0ELb0ELb0ELi2ELi4ELi4ELi4ELb0EEENS1_21CollectiveEpilogueBwdISA_SB_SD_Li256ELb0ELb0ELi2EEENS1_25SingleTileBwdLPTSchedulerILb0ELi128ELb1EEEEEEEEEvNT_6ParamsE$_ZZN4cute6upcastILi2ENS_5tupleIJNS_1CILi2EEES3_EEENS1_IJiNS2_ILi8192EEEEEEEEDaRKT0_RKT1_ENKUlRKT_RKT0_E_clIS3_iEEDaSF_SI_:
[----:B------:R-:W-:Y:S02]  /*fe00*/  LEA.HI R3, R3, R3, RZ, 0x1 ;  /* 0x0000000303037211 */ /* 0x000fe400078f08ff */
[----:B------:R-:W-:Y:S02]  /*fe10*/  IADD3 R2, R1, 0x1388, RZ ;  /* 0x0000138801027810 */ /* 0x000fe40007ffe0ff */
[----:B------:R-:W-:Y:S02]  /*fe20*/  SHF.R.S32.HI R3, RZ, 0x1, R3 ;  /* 0x00000001ff037819 */ /* 0x000fe40000011403 */
[----:B------:R-:W-:Y:S02]  /*fe30*/  IADD3 R2, R2, c[0x0][0x20], RZ ;  /* 0x0000080002027a10 */ /* 0x000fe40007ffe0ff */
[----:B------:R-:W-:Y:S02]  /*fe40*/  MOV R6, 0xfe60 ;  /* 0x0000fe6000067802 */ /* 0x000fe40000000f00 */
[----:B------:R-:W-:Y:S05]  /*fe50*/  CALL.REL.NOINC `($_ZN7cutlass13device_kernelIN5flash19enable_sm80_to_sm89INS1_16FlashAttnBwdSm80INS1_25CollectiveMainloopBwdSm80ILi2ELi2EN4cute5tupleIJNS5_1CILi128EEES8_NS7_ILi64EEEEEENS_10bfloat16_tEfNS_4arch4Sm80ELb1ELb0ELb1ELb0ELb1ELb0ELb0ELb0ELi2ELi4ELi4ELi4ELb0EEENS1_21CollectiveEpilogueBwdISA_SB_SD_Li256ELb0ELb0ELi2EEENS1_25SingleTileBwdLPTSchedulerILb0ELi128ELb1EEEEEEEEEvNT_6ParamsE$_ZN4cute5tupleIJNS_1CILi2EEEiEEC2ERKS2_RKi) ;  /* 0xffffc01000007944 */ /* 0x000fea0003c3ffff */
[----:B------:R1:W5:Y:S01]  /*fe60*/  LDL R2, [R1+0x1388] ;  /* 0x0013880001027983 */ /* 0x0003620000100800 */
[----:B------:R-:W-:-:S04]  /*fe70*/  MOV R55, 0x0 ;  /* 0x0000000000377802 */ /* 0x000fc80000000f00 */
[----:B------:R-:W-:Y:S05]  /*fe80*/  RET.REL.NODEC R54 `(_ZN7cutlass13device_kernelIN5flash19enable_sm80_to_sm89INS1_16FlashAttnBwdSm80INS1_25CollectiveMainloopBwdSm80ILi2ELi2EN4cute5tupleIJNS5_1CILi128EEES8_NS7_ILi64EEEEEENS_10bfloat16_tEfNS_4arch4Sm80ELb1ELb0ELb1ELb0ELb1ELb0ELb0ELb0ELi2ELi4ELi4ELi4ELb0EEENS1_21CollectiveEpilogueBwdISA_SB_SD_Li256ELb0ELb0ELi2EEENS1_25SingleTileBwdLPTSchedulerILb0ELi128ELb1EEEEEEEEEvNT_6ParamsE) ;  /* 0xffff017036007950 */ /* 0x000fea0003c3ffff */
        .type           $_ZN7cutlass13device_kernelIN5flash19enable_sm80_to_sm89INS1_16FlashAttnBwdSm80INS1_25CollectiveMainloopBwdSm80ILi2ELi2EN4cute5tupleIJNS5_1CILi128EEES8_NS7_ILi64EEEEEENS_10bfloat16_tEfNS_4arch4Sm80ELb1ELb0ELb1ELb0ELb1ELb0ELb0ELb0ELi2ELi4ELi4ELi4ELb0EEENS1_21CollectiveEpilogueBwdISA_SB_SD_Li256ELb0ELb0ELi2EEENS1_25SingleTileBwdLPTSchedulerILb0ELi128ELb1EEEEEEEEEvNT_6ParamsE$_ZZN4cute6upcastILi2ENS_5tupleIJNS_1CILi2EEES3_S3_EEENS1_IJNS2_ILi1EEENS2_ILi512EEEiEEEEEDaRKT0_RKT1_ENKUlRKT_RKT0_E_clIS3_iEEDaSG_SJ_,@function
        .size           $_ZN7cutlass13device_kernelIN5flash19enable_sm80_to_sm89INS1_16FlashAttnBwdSm80INS1_25CollectiveMainloopBwdSm80ILi2ELi2EN4cute5tupleIJNS5_1CILi128EEES8_NS7_ILi64EEEEEENS_10bfloat16_tEfNS_4arch4Sm80ELb1ELb0ELb1ELb0ELb1ELb0ELb0ELb0ELi2ELi4ELi4ELi4ELb0EEENS1_21CollectiveEpilogueBwdISA_SB_SD_Li256ELb0ELb0ELi2EEENS1_25SingleTileBwdLPTSchedulerILb0ELi128ELb1EEEEEEEEEvNT_6ParamsE$_ZZN4cute6upcastILi2ENS_5tupleIJNS_1CILi2EEES3_S3_EEENS1_IJNS2_ILi1EEENS2_ILi512EEEiEEEEEDaRKT0_RKT1_ENKUlRKT_RKT0_E_clIS3_iEEDaSG_SJ_,($_ZN7cutlass13device_kernelIN5flash19enable_sm80_to_sm89INS1_16FlashAttnBwdSm80INS1_25CollectiveMainloopBwdSm80ILi2ELi2EN4cute5tupleIJNS5_1CILi128EEES8_NS7_ILi64EEEEEENS_10bfloat16_tEfNS_4arch4Sm80ELb1ELb0ELb1ELb0ELb1ELb0ELb0ELb0ELi2ELi4ELi4ELi4ELb0EEENS1_21CollectiveEpilogueBwdISA_SB_SD_Li256ELb0ELb0ELi2EEENS1_25SingleTileBwdLPTSchedulerILb0ELi128ELb1EEEEEEEEEvNT_6ParamsE$_ZZN4cute7crd2crdINS_5tupleIJiiiNS_1CILi0EEEEEENS1_IJNS2_ILi32EEENS2_ILi4EEENS2_ILi2EEENS2_ILi1EEEEEENS1_IJS8_S8_S8_S8_EEEEEDaRKT_RKT0_RKT1_ENKUlRKT_RKT0_RKT1_E_clIiS5_S8_EEDaSM_SP_SS_ - $_ZN7cutlass13device_kernelIN5flash19enable_sm80_to_sm89INS1_16FlashAttnBwdSm80INS1_25CollectiveMainloopBwdSm80ILi2ELi2EN4cute5tupleIJNS5_1CILi128EEES8_NS7_ILi64EEEEEENS_10bfloat16_tEfNS_4arch4Sm80ELb1ELb0ELb1ELb0ELb1ELb0ELb0ELb0ELi2ELi4ELi4ELi4ELb0EEENS1_21CollectiveEpilogueBwdISA_SB_SD_Li256ELb0ELb0ELi2EEENS1_25SingleTileBwdLPTSchedulerILb0ELi128ELb1EEEEEEEEEvNT_6ParamsE$_ZZN4cute6upcastILi2ENS_5tupleIJNS_1CILi2EEES3_S3_EEENS1_IJNS2_ILi1EEENS2_ILi512EEEiEEEEEDaRKT0_RKT1_ENKUlRKT_RKT0_E_clIS3_iEEDaSG_SJ_)
$_ZN7cutlass13device_kernelIN5flash19enable_sm80_to_sm89INS1_16FlashAttnBwdSm80INS1_25CollectiveMainloopBwdSm80ILi2ELi2EN4cute5tupleIJNS5_1CILi128EEES8_NS7_ILi64EEEEEENS_10bfloat16_tEfNS_4arch4Sm80ELb1ELb0ELb1ELb0ELb1ELb0ELb0ELb0ELi2ELi4ELi4ELi4ELb0EEENS1_21CollectiveEpilogueBwdISA_SB_SD_Li256ELb0ELb0ELi2EEENS1_25SingleTileBwdLPTSchedulerILb0ELi128ELb1EEEEEEEEEvNT_6ParamsE$_ZZN4cute6upcastILi2ENS_5tupleIJNS_1CILi2EEES3_S3_EEENS1_IJNS2_ILi1EEENS2_ILi512EEEiEEEEEDaRKT0_RKT1_ENKUlRKT_RKT0_E_clIS3_iEEDaSG_SJ_:
        /* <DEDUP_REMOVED lines=9> */
        .type           $_ZN7cutlass13device_kernelIN5flash19enable_sm80_to_sm89INS1_16FlashAttnBwdSm80INS1_25CollectiveMainloopBwdSm80ILi2ELi2EN4cute5tupleIJNS5_1CILi128EEES8_NS7_ILi64EEEEEENS_10bfloat16_tEfNS_4arch4Sm80ELb1ELb0ELb1ELb0ELb1ELb0ELb0ELb0ELi2ELi4ELi4ELi4ELb0EEENS1_21CollectiveEpilogueBwdISA_SB_SD_Li256ELb0ELb0ELi2EEENS1_25SingleTileBwdLPTSchedulerILb0ELi128ELb1EEEEEEEEEvNT_6ParamsE$_ZZN4cute7crd2crdINS_5tupleIJiiiNS_1CILi0EEEEEENS1_IJNS2_ILi32EEENS2_ILi4EEENS2_ILi2EEENS2_ILi1EEEEEENS1_IJS8_S8_S8_S8_EEEEEDaRKT_RKT0_RKT1_ENKUlRKT_RKT0_RKT1_E_clIiS5_S8_EEDaSM_SP_SS_,@function
        .size           $_ZN7cutlass13device_kernelIN5flash19enable_sm80_to_sm89INS1_16FlashAttnBwdSm80INS1_25CollectiveMainloopBwdSm80ILi2ELi2EN4cute5tupleIJNS5_1CILi128EEES8_NS7_ILi64EEEEEENS_10bfloat16_tEfNS_4arch4Sm80ELb1ELb0ELb1ELb0ELb1ELb0ELb0ELb0ELi2ELi4ELi4ELi4ELb0EEENS1_21CollectiveEpilogueBwdISA_SB_SD_Li256ELb0ELb0ELi2EEENS1_25SingleTileBwdLPTSchedulerILb0ELi128ELb1EEEEEEEEEvNT_6ParamsE$_ZZN4cute7crd2crdINS_5tupleIJiiiNS_1CILi0EEEEEENS1_IJNS2_ILi32EEENS2_ILi4EEENS2_ILi2EEENS2_ILi1EEEEEENS1_IJS8_S8_S8_S8_EEEEEDaRKT_RKT0_RKT1_ENKUlRKT_RKT0_RKT1_E_clIiS5_S8_EEDaSM_SP_SS_,($_ZN7cutlass13device_kernelIN5flash19enable_sm80_to_sm89INS1_16FlashAttnBwdSm80INS1_25CollectiveMainloopBwdSm80ILi2ELi2EN4cute5tupleIJNS5_1CILi128EEES8_NS7_ILi64EEEEEENS_10bfloat16_tEfNS_4arch4Sm80ELb1ELb0ELb1ELb0ELb1ELb0ELb0ELb0ELi2ELi4ELi4ELi4ELb0EEENS1_21CollectiveEpilogueBwdISA_SB_SD_Li256ELb0ELb0ELi2EEENS1_25SingleTileBwdLPTSchedulerILb0ELi128ELb1EEEEEEEEEvNT_6ParamsE$_ZZN4cute7crd2crdINS_5tupleIJiiiNS_1CILi0EEEEEENS1_IJNS2_ILi32EEENS2_ILi4EEENS2_ILi2EEENS2_ILi1EEEEEENS1_IJS8_S8_S8_S8_EEEEEDaRKT_RKT0_RKT1_ENKUlRKT_RKT0_RKT1_E_clIiS6_S8_EEDaSM_SP_SS_ - $_ZN7cutlass13device_kernelIN5flash19enable_sm80_to_sm89INS1_16FlashAttnBwdSm80INS1_25CollectiveMainloopBwdSm80ILi2ELi2EN4cute5tupleIJNS5_1CILi128EEES8_NS7_ILi64EEEEEENS_10bfloat16_tEfNS_4arch4Sm80ELb1ELb0ELb1ELb0ELb1ELb0ELb0ELb0ELi2ELi4ELi4ELi4ELb0EEENS1_21CollectiveEpilogueBwdISA_SB_SD_Li256ELb0ELb0ELi2EEENS1_25SingleTileBwdLPTSchedulerILb0ELi128ELb1EEEEEEEEEvNT_6ParamsE$_ZZN4cute7crd2crdINS_5tupleIJiiiNS_1CILi0EEEEEENS1_IJNS2_ILi32EEENS2_ILi4EEENS2_ILi2EEENS2_ILi1EEEEEENS1_IJS8_S8_S8_S8_EEEEEDaRKT_RKT0_RKT1_ENKUlRKT_RKT0_RKT1_E_clIiS5_S8_EEDaSM_SP_SS_)
$_ZN7cutlass13device_kernelIN5flash19enable_sm80_to_sm89INS1_16FlashAttnBwdSm80INS1_25CollectiveMainloopBwdSm80ILi2ELi2EN4cute5tupleIJNS5_1CILi128EEES8_NS7_ILi64EEEEEENS_10bfloat16_tEfNS_4arch4Sm80ELb1ELb0ELb1ELb0ELb1ELb0ELb0ELb0ELi2ELi4ELi4ELi4ELb0EEENS1_21CollectiveEpilogueBwdISA_SB_SD_Li256ELb0ELb0ELi2EEENS1_25SingleTileBwdLPTSchedulerILb0ELi128ELb1EEEEEEEEEvNT_6ParamsE$_ZZN4cute7crd2crdINS_5tupleIJiiiNS_1CILi0EEEEEENS1_IJNS2_ILi32EEENS2_ILi4EEENS2_ILi2EEENS2_ILi1EEEEEENS1_IJS8_S8_S8_S8_EEEEEDaRKT_RKT0_RKT1_ENKUlRKT_RKT0_RKT1_E_clIiS5_S8_EEDaSM_SP_SS_:
[----:B------:R-:W-:Y:S02]  /*ff20*/  MOV R8, R4 ;  /* 0x0000000400087202 */ /* 0x000fe40000000f00 */
[----:B------:R-:W-:-:S04]  /*ff30*/  MOV R9, 0x0 ;  /* 0x0000000000097802 */ /* 0x000fc80000000f00 */
[----:B------:R-:W-:Y:S05]  /*ff40*/  RET.REL.NODEC R8 `(_ZN7cutlass13device_kernelIN5flash19enable_sm80_to_sm89INS1_16FlashAttnBwdSm80INS1_25CollectiveMainloopBwdSm80ILi2ELi2EN4cute5tupleIJNS5_1CILi128EEES8_NS7_ILi64EEEEEENS_10bfloat16_tEfNS_4arch4Sm80ELb1ELb0ELb1ELb0ELb1ELb0ELb0ELb0ELi2ELi4ELi4ELi4ELb0EEENS1_21CollectiveEpilogueBwdISA_SB_SD_Li256ELb0ELb0ELi2EEENS1_25SingleTileBwdLPTSchedulerILb0ELi128ELb1EEEEEEEEEvNT_6ParamsE) ;  /* 0xffff00b008007950 */ /* 0x000fea0003c3ffff */
        .type           $_ZN7cutlass13device_kernelIN5flash19enable_sm80_to_sm89INS1_16FlashAttnBwdSm80INS1_25CollectiveMainloopBwdSm80ILi2ELi2EN4cute5tupleIJNS5_1CILi128EEES8_NS7_ILi64EEEEEENS_10bfloat16_tEfNS_4arch4Sm80ELb1ELb0ELb1ELb0ELb1ELb0ELb0ELb0ELi2ELi4ELi4ELi4ELb0EEENS1_21CollectiveEpilogueBwdISA_SB_SD_Li256ELb0ELb0ELi2EEENS1_25SingleTileBwdLPTSchedulerILb0ELi128ELb1EEEEEEEEEvNT_6ParamsE$_ZZN4cute7crd2crdINS_5tupleIJiiiNS_1CILi0EEEEEENS1_IJNS2_ILi32EEENS2_ILi4EEENS2_ILi2EEENS2_ILi1EEEEEENS1_IJS8_S8_S8_S8_EEEEEDaRKT_RKT0_RKT1_ENKUlRKT_RKT0_RKT1_E_clIiS6_S8_EEDaSM_SP_SS_,@function
        .size           $_ZN7cutlass13device_kernelIN5flash19enable_sm80_to_sm89INS1_16FlashAttnBwdSm80INS1_25CollectiveMainloopBwdSm80ILi2ELi2EN4cute5tupleIJNS5_1CILi128EEES8_NS7_ILi64EEEEEENS_10bfloat16_tEfNS_4arch4Sm80ELb1ELb0ELb1ELb0ELb1ELb0ELb0ELb0ELi2ELi4ELi4ELi4ELb0EEENS1_21CollectiveEpilogueBwdISA_SB_SD_Li256ELb0ELb0ELi2EEENS1_25SingleTileBwdLPTSchedulerILb0ELi128ELb1EEEEEEEEEvNT_6ParamsE$_ZZN4cute7crd2crdINS_5tupleIJiiiNS_1CILi0EEEEEENS1_IJNS2_ILi32EEENS2_ILi4EEENS2_ILi2EEENS2_ILi1EEEEEENS1_IJS8_S8_S8_S8_EEEEEDaRKT_RKT0_RKT1_ENKUlRKT_RKT0_RKT1_E_clIiS6_S8_EEDaSM_SP_SS_,($_ZN7cutlass13device_kernelIN5flash19enable_sm80_to_sm89INS1_16FlashAttnBwdSm80INS1_25CollectiveMainloopBwdSm80ILi2ELi2EN4cute5tupleIJNS5_1CILi128EEES8_NS7_ILi64EEEEEENS_10bfloat16_tEfNS_4arch4Sm80ELb1ELb0ELb1ELb0ELb1ELb0ELb0ELb0ELi2ELi4ELi4ELi4ELb0EEENS1_21CollectiveEpilogueBwdISA_SB_SD_Li256ELb0ELb0ELi2EEENS1_25SingleTileBwdLPTSchedulerILb0ELi128ELb1EEEEEEEEEvNT_6ParamsE$_ZZN4cute7crd2crdINS_5tupleIJiiiNS_1CILi0EEEEEENS1_IJNS2_ILi32EEENS2_ILi4EEENS2_ILi2EEENS2_ILi1EEEEEENS1_IJS8_S8_S8_S8_EEEEEDaRKT_RKT0_RKT1_ENKUlRKT_RKT0_RKT1_E_clIiS7_S8_EEDaSM_SP_SS_ - $_ZN7cutlass13device_kernelIN5flash19enable_sm80_to_sm89INS1_16FlashAttnBwdSm80INS1_25CollectiveMainloopBwdSm80ILi2ELi2EN4cute5tupleIJNS5_1CILi128EEES8_NS7_ILi64EEEEEENS_10bfloat16_tEfNS_4arch4Sm80ELb1ELb0ELb1ELb0ELb1ELb0ELb0ELb0ELi2ELi4ELi4ELi4ELb0EEENS1_21CollectiveEpilogueBwdISA_SB_SD_Li256ELb0ELb0ELi2EEENS1_25SingleTileBwdLPTSchedulerILb0ELi128ELb1EEEEEEEEEvNT_6ParamsE$_ZZN4cute7crd2crdINS_5tupleIJiiiNS_1CILi0EEEEEENS1_IJNS2_ILi32EEENS2_ILi4EEENS2_ILi2EEENS2_ILi1EEEEEENS1_IJS8_S8_S8_S8_EEEEEDaRKT_RKT0_RKT1_ENKUlRKT_RKT0_RKT1_E_clIiS6_S8_EEDaSM_SP_SS_)
$_ZN7cutlass13device_kernelIN5flash19enable_sm80_to_sm89INS1_16FlashAttnBwdSm80INS1_25CollectiveMainloopBwdSm80ILi2ELi2EN4cute5tupleIJNS5_1CILi128EEES8_NS7_ILi64EEEEEENS_10bfloat16_tEfNS_4arch4Sm80ELb1ELb0ELb1ELb0ELb1ELb0ELb0ELb0ELi2ELi4ELi4ELi4ELb0EEENS1_21CollectiveEpilogueBwdISA_SB_SD_Li256ELb0ELb0ELi2EEENS1_25SingleTileBwdLPTSchedulerILb0ELi128ELb1EEEEEEEEEvNT_6ParamsE$_ZZN4cute7crd2crdINS_5tupleIJiiiNS_1CILi0EEEEEENS1_IJNS2_ILi32EEENS2_ILi4EEENS2_ILi2EEENS2_ILi1EEEEEENS1_IJS8_S8_S8_S8_EEEEEDaRKT_RKT0_RKT1_ENKUlRKT_RKT0_RKT1_E_clIiS6_S8_EEDaSM_SP_SS_:
[----:B------:R-:W-:Y:S02]  /*ff50*/  MOV R10, R2 ;  /* 0x00000002000a7202 */ /* 0x000fe40000000f00 */
[----:B------:R-:W-:-:S04]  /*ff60*/  MOV R11, 0x0 ;  /* 0x00000000000b7802 */ /* 0x000fc80000000f00 */
[----:B------:R-:W-:Y:S05]  /*ff70*/  RET.REL.NODEC R10 `(_ZN7cutlass13device_kernelIN5flash19enable_sm80_to_sm89INS1_16FlashAttnBwdSm80INS1_25CollectiveMainloopBwdSm80ILi2ELi2EN4cute5tupleIJNS5_1CILi128EEES8_NS7_ILi64EEEEEENS_10bfloat16_tEfNS_4arch4Sm80ELb1ELb0ELb1ELb0ELb1ELb0ELb0ELb0ELi2ELi4ELi4ELi4ELb0EEENS1_21CollectiveEpilogueBwdISA_SB_SD_Li256ELb0ELb0ELi2EEENS1_25SingleTileBwdLPTSchedulerILb0ELi128ELb1EEEEEEEEEvNT_6ParamsE) ;  /* 0xffff00800a007950 */ /* 0x000fea0003c3ffff */
        .type           $_ZN7cutlass13device_kernelIN5flash19enable_sm80_to_sm89INS1_16FlashAttnBwdSm80INS1_25CollectiveMainloopBwdSm80ILi2ELi2EN4cute5tupleIJNS5_1CILi128EEES8_NS7_ILi64EEEEEENS_10bfloat16_tEfNS_4arch4Sm80ELb1ELb0ELb1ELb0ELb1ELb0ELb0ELb0ELi2ELi4ELi4ELi4ELb0EEENS1_21CollectiveEpilogueBwdISA_SB_SD_Li256ELb0ELb0ELi2EEENS1_25SingleTileBwdLPTSchedulerILb0ELi128ELb1EEEEEEEEEvNT_6ParamsE$_ZZN4cute7crd2crdINS_5tupleIJiiiNS_1CILi0EEEEEENS1_IJNS2_ILi32EEENS2_ILi4EEENS2_ILi2EEENS2_ILi1EEEEEENS1_IJS8_S8_S8_S8_EEEEEDaRKT_RKT0_RKT1_ENKUlRKT_RKT0_RKT1_E_clIiS7_S8_EEDaSM_SP_SS_,@function
        .size           $_ZN7cutlass13device_kernelIN5flash19enable_sm80_to_sm89INS1_16FlashAttnBwdSm80INS1_25CollectiveMainloopBwdSm80ILi2ELi2EN4cute5tupleIJNS5_1CILi128EEES8_NS7_ILi64EEEEEENS_10bfloat16_tEfNS_4arch4Sm80ELb1ELb0ELb1ELb0ELb1ELb0ELb0ELb0ELi2ELi4ELi4ELi4ELb0EEENS1_21CollectiveEpilogueBwdISA_SB_SD_Li256ELb0ELb0ELi2EEENS1_25SingleTileBwdLPTSchedulerILb0ELi128ELb1EEEEEEEEEvNT_6ParamsE$_ZZN4cute7crd2crdINS_5tupleIJiiiNS_1CILi0EEEEEENS1_IJNS2_ILi32EEENS2_ILi4EEENS2_ILi2EEENS2_ILi1EEEEEENS1_IJS8_S8_S8_S8_EEEEEDaRKT_RKT0_RKT1_ENKUlRKT_RKT0_RKT1_E_clIiS7_S8_EEDaSM_SP_SS_,($_ZN7cutlass13device_kernelIN5flash19enable_sm80_to_sm89INS1_16FlashAttnBwdSm80INS1_25CollectiveMainloopBwdSm80ILi2ELi2EN4cute5tupleIJNS5_1CILi128EEES8_NS7_ILi64EEEEEENS_10bfloat16_tEfNS_4arch4Sm80ELb1ELb0ELb1ELb0ELb1ELb0ELb0ELb0ELi2ELi4ELi4ELi4ELb0EEENS1_21CollectiveEpilogueBwdISA_SB_SD_Li256ELb0ELb0ELi2EEENS1_25SingleTileBwdLPTSchedulerILb0ELi128ELb1EEEEEEEEEvNT_6ParamsE$_ZZN4cute7flattenINS_5tupleIJNS1_IJNS_1CILi0EEENS1_IJNS2_ILi1EEENS2_ILi512EEEiEEEEEENS2_ILi4096EEENS1_IJiNS2_ILi8192EEEEEEEEEEEDaRKT_ENKUlRKT_E_clIS7_EEDaSH_ - $_ZN7cutlass13device_kernelIN5flash19enable_sm80_to_sm89INS1_16FlashAttnBwdSm80INS1_25CollectiveMainloopBwdSm80ILi2ELi2EN4cute5tupleIJNS5_1CILi128EEES8_NS7_ILi64EEEEEENS_10bfloat16_tEfNS_4arch4Sm80ELb1ELb0ELb1ELb0ELb1ELb0ELb0ELb0ELi2ELi4ELi4ELi4ELb0EEENS1_21CollectiveEpilogueBwdISA_SB_SD_Li256ELb0ELb0ELi2EEENS1_25SingleTileBwdLPTSchedulerILb0ELi128ELb1EEEEEEEEEvNT_6ParamsE$_ZZN4cute7crd2crdINS_5tupleIJiiiNS_1CILi0EEEEEENS1_IJNS2_ILi32EEENS2_ILi4EEENS2_ILi2EEENS2_ILi1EEEEEENS1_IJS8_S8_S8_S8_EEEEEDaRKT_RKT0_RKT1_ENKUlRKT_RKT0_RKT1_E_clIiS7_S8_EEDaSM_SP_SS_)
$_ZN7cutlass13device_kernelIN5flash19enable_sm80_to_sm89INS1_16FlashAttnBwdSm80INS1_25CollectiveMainloopBwdSm80ILi2ELi2EN4cute5tupleIJNS5_1CILi128EEES8_NS7_ILi64EEEEEENS_10bfloat16_tEfNS_4arch4Sm80ELb1ELb0ELb1ELb0ELb1ELb0ELb0ELb0ELi2ELi4ELi4ELi4ELb0EEENS1_21CollectiveEpilogueBwdISA_SB_SD_Li256ELb0ELb0ELi2EEENS1_25SingleTileBwdLPTSchedulerILb0ELi128ELb1EEEEEEEEEvNT_6ParamsE$_ZZN4cute7crd2crdINS_5tupleIJiiiNS_1CILi0EEEEEENS1_IJNS2_ILi32EEENS2_ILi4EEENS2_ILi2EEENS2_ILi1EEEEEENS1_IJS8_S8_S8_S8_EEEEEDaRKT_RKT0_RKT1_ENKUlRKT_RKT0_RKT1_E_clIiS7_S8_EEDaSM_SP_SS_:
[----:B------:R-:W-:-:S04]  /*ff80*/  MOV R3, 0x0 ;  /* 0x0000000000037802 */ /* 0x000fc80000000f00 */
[----:B------:R-:W-:Y:S05]  /*ff90*/  RET.REL.NODEC R2 `(_ZN7cutlass13device_kernelIN5flash19enable_sm80_to_sm89INS1_16FlashAttnBwdSm80INS1_25CollectiveMainloopBwdSm80ILi2ELi2EN4cute5tupleIJNS5_1CILi128EEES8_NS7_ILi64EEEEEENS_10bfloat16_tEfNS_4arch4Sm80ELb1ELb0ELb1ELb0ELb1ELb0ELb0ELb0ELi2ELi4ELi4ELi4ELb0EEENS1_21CollectiveEpilogueBwdISA_SB_SD_Li256ELb0ELb0ELi2EEENS1_25SingleTileBwdLPTSchedulerILb0ELi128ELb1EEEEEEEEEvNT_6ParamsE) ;  /* 0xffff006002007950 */ /* 0x000fea0003c3ffff */
        .type           $_ZN7cutlass13device_kernelIN5flash19enable_sm80_to_sm89INS1_16FlashAttnBwdSm80INS1_25CollectiveMainloopBwdSm80ILi2ELi2EN4cute5tupleIJNS5_1CILi128EEES8_NS7_ILi64EEEEEENS_10bfloat16_tEfNS_4arch4Sm80ELb1ELb0ELb1ELb0ELb1ELb0ELb0ELb0ELi2ELi4ELi4ELi4ELb0EEENS1_21CollectiveEpilogueBwdISA_SB_SD_Li256ELb0ELb0ELi2EEENS1_25SingleTileBwdLPTSchedulerILb0ELi128ELb1EEEEEEEEEvNT_6ParamsE$_ZZN4cute7flattenINS_5tupleIJNS1_IJNS_1CILi0EEENS1_IJNS2_ILi1EEENS2_ILi512EEEiEEEEEENS2_ILi4096EEENS1_IJiNS2_ILi8192EEEEEEEEEEEDaRKT_ENKUlRKT_E_clIS7_EEDaSH_,@function
        .size           $_ZN7cutlass13device_kernelIN5flash19enable_sm80_to_sm89INS1_16FlashAttnBwdSm80INS1_25CollectiveMainloopBwdSm80ILi2ELi2EN4cute5tupleIJNS5_1CILi128EEES8_NS7_ILi64EEEEEENS_10bfloat16_tEfNS_4arch4Sm80ELb1ELb0ELb1ELb0ELb1ELb0ELb0ELb0ELi2ELi4ELi4ELi4ELb0EEENS1_21CollectiveEpilogueBwdISA_SB_SD_Li256ELb0ELb0ELi2EEENS1_25SingleTileBwdLPTSchedulerILb0ELi128ELb1EEEEEEEEEvNT_6ParamsE$_ZZN4cute7flattenINS_5tupleIJNS1_IJNS_1CILi0EEENS1_IJNS2_ILi1EEENS2_ILi512EEEiEEEEEENS2_ILi4096EEENS1_IJiNS2_ILi8192EEEEEEEEEEEDaRKT_ENKUlRKT_E_clIS7_EEDaSH_,($_ZN7cutlass13device_kernelIN5flash19enable_sm80_to_sm89INS1_16FlashAttnBwdSm80INS1_25CollectiveMainloopBwdSm80ILi2ELi2EN4cute5tupleIJNS5_1CILi128EEES8_NS7_ILi64EEEEEENS_10bfloat16_tEfNS_4arch4Sm80ELb1ELb0ELb1ELb0ELb1ELb0ELb0ELb0ELi2ELi4ELi4ELi4ELb0EEENS1_21CollectiveEpilogueBwdISA_SB_SD_Li256ELb0ELb0ELi2EEENS1_25SingleTileBwdLPTSchedulerILb0ELi128ELb1EEEEEEEEEvNT_6ParamsE$_ZZN4cute7flattenINS_5tupleIJNS1_IJNS_1CILi0EEENS1_IJNS2_ILi1EEENS2_ILi512EEEiEEEEEENS2_ILi4096EEENS1_IJiNS2_ILi8192EEEEEEEEEEEDaRKT_ENKUlRKT_E_clISA_EEDaSH_ - $_ZN7cutlass13device_kernelIN5flash19enable_sm80_to_sm89INS1_16FlashAttnBwdSm80INS1_25CollectiveMainloopBwdSm80ILi2ELi2EN4cute5tupleIJNS5_1CILi128EEES8_NS7_ILi64EEEEEENS_10bfloat16_tEfNS_4arch4Sm80ELb1ELb0ELb1ELb0ELb1ELb0ELb0ELb0ELi2ELi4ELi4ELi4ELb0EEENS1_21CollectiveEpilogueBwdISA_SB_SD_Li256ELb0ELb0ELi2EEENS1_25SingleTileBwdLPTSchedulerILb0ELi128ELb1EEEEEEEEEvNT_6ParamsE$_ZZN4cute7flattenINS_5tupleIJNS1_IJNS_1CILi0EEENS1_IJNS2_ILi1EEENS2_ILi512EEEiEEEEEENS2_ILi4096EEENS1_IJiNS2_ILi8192EEEEEEEEEEEDaRKT_ENKUlRKT_E_clIS7_EEDaSH_)
$_ZN7cutlass13device_kernelIN5flash19enable_sm80_to_sm89INS1_16FlashAttnBwdSm80INS1_25CollectiveMainloopBwdSm80ILi2ELi2EN4cute5tupleIJNS5_1CILi128EEES8_NS7_ILi64EEEEEENS_10bfloat16_tEfNS_4arch4Sm80ELb1ELb0ELb1ELb0ELb1ELb0ELb0ELb0ELi2ELi4ELi4ELi4ELb0EEENS1_21CollectiveEpilogueBwdISA_SB_SD_Li256ELb0ELb0ELi2EEENS1_25SingleTileBwdLPTSchedulerILb0ELi128ELb1EEEEEEEEEvNT_6ParamsE$_ZZN4cute7flattenINS_5tupleIJNS1_IJNS_1CILi0EEENS1_IJNS2_ILi1EEENS2_ILi512EEEiEEEEEENS2_ILi4096EEENS1_IJiNS2_ILi8192EEEEEEEEEEEDaRKT_ENKUlRKT_E_clIS7_EEDaSH_:
[----:B------:R-:W-:-:S06]  /*ffa0*/  IADD3 R3, R42, -c[0x0][0x20], RZ ;  /* 0x800008002a037a10 */ /* 0x000fcc0007ffe0ff */
[----:B------:R-:W5:Y:S01]  /*ffb0*/  LDL R3, [R3] ;  /* 0x0000000003037983 */ /* 0x000f620000100800 */
[----:B------:R-:W-:-:S03]  /*ffc0*/  MOV R2, 0xffe0 ;  /* 0x0000ffe000027802 */ /* 0x000fc60000000f00 */
[----:B-----5:R-:W-:Y:S05]  /*ffd0*/  CALL.REL.NOINC `($_ZN7cutlass13device_kernelIN5flash19enable_sm80_to_sm89INS1_16FlashAttnBwdSm80INS1_25CollectiveMainloopBwdSm80ILi2ELi2EN4cute5tupleIJNS5_1CILi128EEES8_NS7_ILi64EEEEEENS_10bfloat16_tEfNS_4arch4Sm80ELb1ELb0ELb1ELb0ELb1ELb0ELb0ELb0ELi2ELi4ELi4ELi4ELb0EEENS1_21CollectiveEpilogueBwdISA_SB_SD_Li256ELb0ELb0ELi2EEENS1_25SingleTileBwdLPTSchedulerILb0ELi128ELb1EEEEEEEEEvNT_6ParamsE$_ZZN4cute16flatten_to_tupleINS_5tupleIJNS_1CILi0EEENS1_IJNS2_ILi1EEENS2_ILi512EEEiEEEEEEEEDaRKT_ENKUlRKT_E_clIS6_EEDaSD_) ;  /* 0xffffd3f000007944 */ /* 0x020fea0003c3ffff */
[----:B------:R-:W-:Y:S02]  /*ffe0*/  MOV R10, 0x10000 ;  /* 0x00010000000a7802 */ /* 0x000fe40000000f00 */
[----:B------:R-:W-:Y:S05]  /*fff0*/  CALL.REL.NOINC `($_ZN7cutlass13device_kernelIN5flash19enable_sm80_to_sm89INS1_16FlashAttnBwdSm80INS1_25CollectiveMainloopBwdSm80ILi2ELi2EN4cute5tupleIJNS5_1CILi128EEES8_NS7_ILi64EEEEEENS_10bfloat16_tEfNS_4arch4Sm80ELb1ELb0ELb1ELb0ELb1ELb0ELb0ELb0ELi2ELi4ELi4ELi4ELb0EEENS1_21CollectiveEpilogueBwdISA_SB_SD_Li256ELb0ELb0ELi2EEENS1_25SingleTileBwdLPTSchedulerILb0ELi128ELb1EEEEEEEEEvNT_6ParamsE$_ZZN4cute12filter_tupleINS_5tupleIJNS_1CILi0EEENS1_IJNS2_ILi1EEENS2_ILi512EEEiEEEEEEZNS_16flatten_to_tupleIS7_EEDaRKT_EUlRKT_E_EEDaSB_OT0_ENKUlDpSE_E_clIJNS1_IJS3_EEES6_EEEDaSI_) ;  /* 0xffffc80000007944 */ /* 0x000fea0003c3ffff */
[----:B-----5:R-:W-:Y:S02]  /*10000*/  MOV R10, R2 ;  /* 0x00000002000a7202 */ /* 0x020fe40000000f00 */
[----:B------:R-:W-:Y:S02]  /*10010*/  MOV R2, R6 ;  /* 0x0000000600027202 */ /* 0x000fe40000000f00 */
[----:B------:R-:W-:-:S04]  /*10020*/  MOV R3, 0x0 ;  /* 0x0000000000037802 */ /* 0x000fc80000000f00 */
[----:B------:R-:W-:Y:S05]  /*10030*/  RET.REL.NODEC R2 `(_ZN7cutlass13device_kernelIN5flash19enable_sm80_to_sm89INS1_16FlashAttnBwdSm80INS1_25CollectiveMainloopBwdSm80ILi2ELi2EN4cute5tupleIJNS5_1CILi128EEES8_NS7_ILi64EEEEEENS_10bfloat16_tEfNS_4arch4Sm80ELb1ELb0ELb1ELb0ELb1ELb0ELb0ELb0ELi2ELi4ELi4ELi4ELb0EEENS1_21CollectiveEpilogueBwdISA_SB_SD_Li256ELb0ELb0ELi2EEENS1_25SingleTileBwdLPTSchedulerILb0ELi128ELb1EEEEEEEEEvNT_6ParamsE) ;  /* 0xfffeffc002007950 */ /* 0x000fea0003c3ffff */
        .type           $_ZN7cutlass13device_kernelIN5flash19enable_sm80_to_sm89INS1_16FlashAttnBwdSm80INS1_25CollectiveMainloopBwdSm80ILi2ELi2EN4cute5tupleIJNS5_1CILi128EEES8_NS7_ILi64EEEEEENS_10bfloat16_tEfNS_4arch4Sm80ELb1ELb0ELb1ELb0ELb1ELb0ELb0ELb0ELi2ELi4ELi4ELi4ELb0EEENS1_21CollectiveEpilogueBwdISA_SB_SD_Li256ELb0ELb0ELi2EEENS1_25SingleTileBwdLPTSchedulerILb0ELi128ELb1EEEEEEEEEvNT_6ParamsE$_ZZN4cute7flattenINS_5tupleIJNS1_IJNS_1CILi0EEENS1_IJNS2_ILi1EEENS2_ILi512EEEiEEEEEENS2_ILi4096EEENS1_IJiNS2_ILi8192EEEEEEEEEEEDaRKT_ENKUlRKT_E_clISA_EEDaSH_,@function
        .size           $_ZN7cutlass13device_kernelIN5flash19enable_sm80_to_sm89INS1_16FlashAttnBwdSm80INS1_25CollectiveMainloopBwdSm80ILi2ELi2EN4cute5tupleIJNS5_1CILi128EEES8_NS7_ILi64EEEEEENS_10bfloat16_tEfNS_4arch4Sm80ELb1ELb0ELb1ELb0ELb1ELb0ELb0ELb0ELi2ELi4ELi4ELi4ELb0EEENS1_21CollectiveEpilogueBwdISA_SB_SD_Li256ELb0ELb0ELi2EEENS1_25SingleTileBwdLPTSchedulerILb0ELi128ELb1EEEEEEEEEvNT_6ParamsE$_ZZN4cute7flattenINS_5tupleIJNS1_IJNS_1CILi0EEENS1_IJNS2_ILi1EEENS2_ILi512EEEiEEEEEENS2_ILi4096EEENS1_IJiNS2_ILi8192EEEEEEEEEEEDaRKT_ENKUlRKT_E_clISA_EEDaSH_,($_ZN7cutlass13device_kernelIN5flash19enable_sm80_to_sm89INS1_16FlashAttnBwdSm80INS1_25CollectiveMainloopBwdSm80ILi2ELi2EN4cute5tupleIJNS5_1CILi128EEES8_NS7_ILi64EEEEEENS_10bfloat16_tEfNS_4arch4Sm80ELb1ELb0ELb1ELb0ELb1ELb0ELb0ELb0ELi2ELi4ELi4ELi4ELb0EEENS1_21CollectiveEpilogueBwdISA_SB_SD_Li256ELb0ELb0ELi2EEENS1_25SingleTileBwdLPTSchedulerILb0ELi128ELb1EEEEEEEEEvNT_6ParamsE$_ZZN4cute7flattenINS_5tupleIJNS_1CILi1EEENS1_IJNS2_ILi8EEEiiEEENS2_ILi64EEENS1_IJiNS2_ILi144EEENS2_ILi288EEEEEENS2_ILi512EEEEEEEEDaRKT_ENKUlRKT_E_clIS5_EEDaSH_ - $_ZN7cutlass13device_kernelIN5flash19enable_sm80_to_sm89INS1_16FlashAttnBwdSm80INS1_25CollectiveMainloopBwdSm80ILi2ELi2EN4cute5tupleIJNS5_1CILi128EEES8_NS7_ILi64EEEEEENS_10bfloat16_tEfNS_4arch4Sm80ELb1ELb0ELb1ELb0ELb1ELb0ELb0ELb0ELi2ELi4ELi4ELi4ELb0EEENS1_21CollectiveEpilogueBwdISA_SB_SD_Li256ELb0ELb0ELi2EEENS1_25SingleTileBwdLPTSchedulerILb0ELi128ELb1EEEEEEEEEvNT_6ParamsE$_ZZN4cute7flattenINS_5tupleIJNS1_IJNS_1CILi0EEENS1_IJNS2_ILi1EEENS2_ILi512EEEiEEEEEENS2_ILi4096EEENS1_IJiNS2_ILi8192EEEEEEEEEEEDaRKT_ENKUlRKT_E_clISA_EEDaSH_)
$_ZN7cutlass13device_kernelIN5flash19enable_sm80_to_sm89INS1_16FlashAttnBwdSm80INS1_25CollectiveMainloopBwdSm80ILi2ELi2EN4cute5tupleIJNS5_1CILi128EEES8_NS7_ILi64EEEEEENS_10bfloat16_tEfNS_4arch4Sm80ELb1ELb0ELb1ELb0ELb1ELb0ELb0ELb0ELi2ELi4ELi4ELi4ELb0EEENS1_21CollectiveEpilogueBwdISA_SB_SD_Li256ELb0ELb0ELi2EEENS1_25SingleTileBwdLPTSchedulerILb0ELi128ELb1EEEEEEEEEvNT_6ParamsE$_ZZN4cute7flattenINS_5tupleIJNS1_IJNS_1CILi0EEENS1_IJNS2_ILi1EEENS2_ILi512EEEiEEEEEENS2_ILi4096EEENS1_IJiNS2_ILi8192EEEEEEEEEEEDaRKT_ENKUlRKT_E_clISA_EEDaSH_:
[----:B------:R-:W-:Y:S02]  /*10040*/  MOV R8, R2 ;  /* 0x0000000200087202 */ /* 0x000fe40000000f00 */
[----:B------:R-:W-:-:S04]  /*10050*/  MOV R9, 0x0 ;  /* 0x0000000000097802 */ /* 0x000fc80000000f00 */
[----:B------:R-:W-:Y:S05]  /*10060*/  RET.REL.NODEC R8 `(_ZN7cutlass13device_kernelIN5flash19enable_sm80_to_sm89INS1_16FlashAttnBwdSm80INS1_25CollectiveMainloopBwdSm80ILi2ELi2EN4cute5tupleIJNS5_1CILi128EEES8_NS7_ILi64EEEEEENS_10bfloat16_tEfNS_4arch4Sm80ELb1ELb0ELb1ELb0ELb1ELb0ELb0ELb0ELi2ELi4ELi4ELi4ELb0EEENS1_21CollectiveEpilogueBwdISA_SB_SD_Li256ELb0ELb0ELi2EEENS1_25SingleTileBwdLPTSchedulerILb0ELi128ELb1EEEEEEEEEvNT_6ParamsE) ;  /* 0xfffeff9008007950 */ /* 0x000fea0003c3ffff */
        .type           $_ZN7cutlass13device_kernelIN5flash19enable_sm80_to_sm89INS1_16FlashAttnBwdSm80INS1_25CollectiveMainloopBwdSm80ILi2ELi2EN4cute5tupleIJNS5_1CILi128EEES8_NS7_ILi64EEEEEENS_10bfloat16_tEfNS_4arch4Sm80ELb1ELb0ELb1ELb0ELb1ELb0ELb0ELb0ELi2ELi4ELi4ELi4ELb0EEENS1_21CollectiveEpilogueBwdISA_SB_SD_Li256ELb0ELb0ELi2EEENS1_25SingleTileBwdLPTSchedulerILb0ELi128ELb1EEEEEEEEEvNT_6ParamsE$_ZZN4cute7flattenINS_5tupleIJNS_1CILi1EEENS1_IJNS2_ILi8EEEiiEEENS2_ILi64EEENS1_IJiNS2_ILi144EEENS2_ILi288EEEEEENS2_ILi512EEEEEEEEDaRKT_ENKUlRKT_E_clIS5_EEDaSH_,@function
        .size           $_ZN7cutlass13device_kernelIN5flash19enable_sm80_to_sm89INS1_16FlashAttnBwdSm80INS1_25CollectiveMainloopBwdSm80ILi2ELi2EN4cute5tupleIJNS5_1CILi128EEES8_NS7_ILi64EEEEEENS_10bfloat16_tEfNS_4arch4Sm80ELb1ELb0ELb1ELb0ELb1ELb0ELb0ELb0ELi2ELi4ELi4ELi4ELb0EEENS1_21CollectiveEpilogueBwdISA_SB_SD_Li256ELb0ELb0ELi2EEENS1_25SingleTileBwdLPTSchedulerILb0ELi128ELb1EEEEEEEEEvNT_6ParamsE$_ZZN4cute7flattenINS_5tupleIJNS_1CILi1EEENS1_IJNS2_ILi8EEEiiEEENS2_ILi64EEENS1_IJiNS2_ILi144EEENS2_ILi288EEEEEENS2_ILi512EEEEEEEEDaRKT_ENKUlRKT_E_clIS5_EEDaSH_,($_ZN7cutlass13device_kernelIN5flash19enable_sm80_to_sm89INS1_16FlashAttnBwdSm80INS1_25CollectiveMainloopBwdSm80ILi2ELi2EN4cute5tupleIJNS5_1CILi128EEES8_NS7_ILi64EEEEEENS_10bfloat16_tEfNS_4arch4Sm80ELb1ELb0ELb1ELb0ELb1ELb0ELb0ELb0ELi2ELi4ELi4ELi4ELb0EEENS1_21CollectiveEpilogueBwdISA_SB_SD_Li256ELb0ELb0ELi2EEENS1_25SingleTileBwdLPTSchedulerILb0ELi128ELb1EEEEEEEEEvNT_6ParamsE$_ZZN4cute7flattenINS_5tupleIJNS_1CILi1EEENS1_IJNS2_ILi8EEEiiEEENS2_ILi64EEENS1_IJiNS2_ILi144EEENS2_ILi288EEEEEENS2_ILi512EEEEEEEEDaRKT_ENKUlRKT_E_clIS9_EEDaSH_ - $_ZN7cutlass13device_kernelIN5flash19enable_sm80_to_sm89INS1_16FlashAttnBwdSm80INS1_25CollectiveMainloopBwdSm80ILi2ELi2EN4cute5tupleIJNS5_1CILi128EEES8_NS7_ILi64EEEEEENS_10bfloat16_tEfNS_4arch4Sm80ELb1ELb0ELb1ELb0ELb1ELb0ELb0ELb0ELi2ELi4ELi4ELi4ELb0EEENS1_21CollectiveEpilogueBwdISA_SB_SD_Li256ELb0ELb0ELi2EEENS1_25SingleTileBwdLPTSchedulerILb0ELi128ELb1EEEEEEEEEvNT_6ParamsE$_ZZN4cute7flattenINS_5tupleIJNS_1CILi1EEENS1_IJNS2_ILi8EEEiiEEENS2_ILi64EEENS1_IJiNS2_ILi144EEENS2_ILi288EEEEEENS2_ILi512EEEEEEEEDaRKT_ENKUlRKT_E_clIS5_EEDaSH_)
$_ZN7cutlass13device_kernelIN5flash19enable_sm80_to_sm89INS1_16FlashAttnBwdSm80INS1_25CollectiveMainloopBwdSm80ILi2ELi2EN4cute5tupleIJNS5_1CILi128EEES8_NS7_ILi64EEEEEENS_10bfloat16_tEfNS_4arch4Sm80ELb1ELb0ELb1ELb0ELb1ELb0ELb0ELb0ELi2ELi4ELi4ELi4ELb0EEENS1_21CollectiveEpilogueBwdISA_SB_SD_Li256ELb0ELb0ELi2EEENS1_25SingleTileBwdLPTSchedulerILb0ELi128ELb1EEEEEEEEEvNT_6ParamsE$_ZZN4cute7flattenINS_5tupleIJNS_1CILi1EEENS1_IJNS2_ILi8EEEiiEEENS2_ILi64EEENS1_IJiNS2_ILi144EEENS2_ILi288EEEEEENS2_ILi512EEEEEEEEDaRKT_ENKUlRKT_E_clIS5_EEDaSH_:
[----:B------:R-:W-:-:S04]  /*10070*/  MOV R5, 0x0 ;  /* 0x0000000000057802 */ /* 0x000fc80000000f00 */
[----:B------:R-:W-:Y:S05]  /*10080*/  RET.REL.NODEC R4 `(_ZN7cutlass13device_kernelIN5flash19enable_sm80_to_sm89INS1_16FlashAttnBwdSm80INS1_25CollectiveMainloopBwdSm80ILi2ELi2EN4cute5tupleIJNS5_1CILi128EEES8_NS7_ILi64EEEEEENS_10bfloat16_tEfNS_4arch4Sm80ELb1ELb0ELb1ELb0ELb1ELb0ELb0ELb0ELi2ELi4ELi4ELi4ELb0EEENS1_21CollectiveEpilogueBwdISA_SB_SD_Li256ELb0ELb0ELi2EEENS1_25SingleTileBwdLPTSchedulerILb0ELi128ELb1EEEEEEEEEvNT_6ParamsE) ;  /* 0xfffeff7004007950 */ /* 0x000fea0003c3ffff */
        .type           $_ZN7cutlass13device_kernelIN5flash19enable_sm80_to_sm89INS1_16FlashAttnBwdSm80INS1_25CollectiveMainloopBwdSm80ILi2ELi2EN4cute5tupleIJNS5_1CILi128EEES8_NS7_ILi64EEEEEENS_10bfloat16_tEfNS_4arch4Sm80ELb1ELb0ELb1ELb0ELb1ELb0ELb0ELb0ELi2ELi4ELi4ELi4ELb0EEENS1_21CollectiveEpilogueBwdISA_SB_SD_Li256ELb0ELb0ELi2EEENS1_25SingleTileBwdLPTSchedulerILb0ELi128ELb1EEEEEEEEEvNT_6ParamsE$_ZZN4cute7flattenINS_5tupleIJNS_1CILi1EEENS1_IJNS2_ILi8EEEiiEEENS2_ILi64EEENS1_IJiNS2_ILi144EEENS2_ILi288EEEEEENS2_ILi512EEEEEEEEDaRKT_ENKUlRKT_E_clIS9_EEDaSH_,@function
        .size           $_ZN7cutlass13device_kernelIN5flash19enable_sm80_to_sm89INS1_16FlashAttnBwdSm80INS1_25CollectiveMainloopBwdSm80ILi2ELi2EN4cute5tupleIJNS5_1CILi128EEES8_NS7_ILi64EEEEEENS_10bfloat16_tEfNS_4arch4Sm80ELb1ELb0ELb1ELb0ELb1ELb0ELb0ELb0ELi2ELi4ELi4ELi4ELb0EEENS1_21CollectiveEpilogueBwdISA_SB_SD_Li256ELb0ELb0ELi2EEENS1_25SingleTileBwdLPTSchedulerILb0ELi128ELb1EEEEEEEEEvNT_6ParamsE$_ZZN4cute7flattenINS_5tupleIJNS_1CILi1EEENS1_IJNS2_ILi8EEEiiEEENS2_ILi64EEENS1_IJiNS2_ILi144EEENS2_ILi288EEEEEENS2_ILi512EEEEEEEEDaRKT_ENKUlRKT_E_clIS9_EEDaSH_,($_ZN7cutlass13device_kernelIN5flash19enable_sm80_to_sm89INS1_16FlashAttnBwdSm80INS1_25CollectiveMainloopBwdSm80ILi2ELi2EN4cute5tupleIJNS5_1CILi128EEES8_NS7_ILi64EEEEEENS_10bfloat16_tEfNS_4arch4Sm80ELb1ELb0ELb1ELb0ELb1ELb0ELb0ELb0ELi2ELi4ELi4ELi4ELb0EEENS1_21CollectiveEpilogueBwdISA_SB_SD_Li256ELb0ELb0ELi2EEENS1_25SingleTileBwdLPTSchedulerILb0ELi128ELb1EEEEEEEEEvNT_6ParamsE$_ZZN4cute7flattenINS_5tupleIJNS_1CILi1EEENS1_IJiiiEEENS2_ILi64EEENS1_IJNS2_ILi72EEENS2_ILi144EEENS2_ILi288EEEEEENS2_ILi512EEEEEEEEDaRKT_ENKUlRKT_E_clIS4_EEDaSH_ - $_ZN7cutlass13device_kernelIN5flash19enable_sm80_to_sm89INS1_16FlashAttnBwdSm80INS1_25CollectiveMainloopBwdSm80ILi2ELi2EN4cute5tupleIJNS5_1CILi128EEES8_NS7_ILi64EEEEEENS_10bfloat16_tEfNS_4arch4Sm80ELb1ELb0ELb1ELb0ELb1ELb0ELb0ELb0ELi2ELi4ELi4ELi4ELb0EEENS1_21CollectiveEpilogueBwdISA_SB_SD_Li256ELb0ELb0ELi2EEENS1_25SingleTileBwdLPTSchedulerILb0ELi128ELb1EEEEEEEEEvNT_6ParamsE$_ZZN4cute7flattenINS_5tupleIJNS_1CILi1EEENS1_IJNS2_ILi8EEEiiEEENS2_ILi64EEENS1_IJiNS2_ILi144EEENS2_ILi288EEEEEENS2_ILi512EEEEEEEEDaRKT_ENKUlRKT_E_clIS9_EEDaSH_)
$_ZN7cutlass13device_kernelIN5flash19enable_sm80_to_sm89INS1_16FlashAttnBwdSm80INS1_25CollectiveMainloopBwdSm80ILi2ELi2EN4cute5tupleIJNS5_1CILi128EEES8_NS7_ILi64EEEEEENS_10bfloat16_tEfNS_4arch4Sm80ELb1ELb0ELb1ELb0ELb1ELb0ELb0ELb0ELi2ELi4ELi4ELi4ELb0EEENS1_21CollectiveEpilogueBwdISA_SB_SD_Li256ELb0ELb0ELi2EEENS1_25SingleTileBwdLPTSchedulerILb0ELi128ELb1EEEEEEEEEvNT_6ParamsE$_ZZN4cute7flattenINS_5tupleIJNS_1CILi1EEENS1_IJNS2_ILi8EEEiiEEENS2_ILi64EEENS1_IJiNS2_ILi144EEENS2_ILi288EEEEEENS2_ILi512EEEEEEEEDaRKT_ENKUlRKT_E_clIS9_EEDaSH_:
[----:B------:R-:W-:Y:S02]  /*10090*/  MOV R2, R5 ;  /* 0x0000000500027202 */ /* 0x000fe40000000f00 */
[----:B------:R-:W-:-:S04]  /*100a0*/  MOV R5, 0x0 ;  /* 0x0000000000057802 */ /* 0x000fc80000000f00 */
[----:B------:R-:W-:Y:S05]  /*100b0*/  RET.REL.NODEC R4 `(_ZN7cutlass13device_kernelIN5flash19enable_sm80_to_sm89INS1_16FlashAttnBwdSm80INS1_25CollectiveMainloopBwdSm80ILi2ELi2EN4cute5tupleIJNS5_1CILi128EEES8_NS7_ILi64EEEEEENS_10bfloat16_tEfNS_4arch4Sm80ELb1ELb0ELb1ELb0ELb1ELb0ELb0ELb0ELi2ELi4ELi4ELi4ELb0EEENS1_21CollectiveEpilogueBwdISA_SB_SD_Li256ELb0ELb0ELi2EEENS1_25SingleTileBwdLPTSchedulerILb0ELi128ELb1EEEEEEEEEvNT_6ParamsE) ;  /* 0xfffeff4004007950 */ /* 0x000fea0003c3ffff */
        .type           $_ZN7cutlass13device_kernelIN5flash19enable_sm80_to_sm89INS1_16FlashAttnBwdSm80INS1_25CollectiveMainloopBwdSm80ILi2ELi2EN4cute5tupleIJNS5_1CILi128EEES8_NS7_ILi64EEEEEENS_10bfloat16_tEfNS_4arch4Sm80ELb1ELb0ELb1ELb0ELb1ELb0ELb0ELb0ELi2ELi4ELi4ELi4ELb0EEENS1_21CollectiveEpilogueBwdISA_SB_SD_Li256ELb0ELb0ELi2EEENS1_25SingleTileBwdLPTSchedulerILb0ELi128ELb1EEEEEEEEEvNT_6ParamsE$_ZZN4cute7flattenINS_5tupleIJNS_1CILi1EEENS1_IJiiiEEENS2_ILi64EEENS1_IJNS2_ILi72EEENS2_ILi144EEENS2_ILi288EEEEEENS2_ILi512EEEEEEEEDaRKT_ENKUlRKT_E_clIS4_EEDaSH_,@function
        .size           $_ZN7cutlass13device_kernelIN5flash19enable_sm80_to_sm89INS1_16FlashAttnBwdSm80INS1_25CollectiveMainloopBwdSm80ILi2ELi2EN4cute5tupleIJNS5_1CILi128EEES8_NS7_ILi64EEEEEENS_10bfloat16_tEfNS_4arch4Sm80ELb1ELb0ELb1ELb0ELb1ELb0ELb0ELb0ELi2ELi4ELi4ELi4ELb0EEENS1_21CollectiveEpilogueBwdISA_SB_SD_Li256ELb0ELb0ELi2EEENS1_25SingleTileBwdLPTSchedulerILb0ELi128ELb1EEEEEEEEEvNT_6ParamsE$_ZZN4cute7flattenINS_5tupleIJNS_1CILi1EEENS1_IJiiiEEENS2_ILi64EEENS1_IJNS2_ILi72EEENS2_ILi144EEENS2_ILi288EEEEEENS2_ILi512EEEEEEEEDaRKT_ENKUlRKT_E_clIS4_EEDaSH_,($_ZN7cutlass13device_kernelIN5flash19enable_sm80_to_sm89INS1_16FlashAttnBwdSm80INS1_25CollectiveMainloopBwdSm80ILi2ELi2EN4cute5tupleIJNS5_1CILi128EEES8_NS7_ILi64EEEEEENS_10bfloat16_tEfNS_4arch4Sm80ELb1ELb0ELb1ELb0ELb1ELb0ELb0ELb0ELi2ELi4ELi4ELi4ELb0EEENS1_21CollectiveEpilogueBwdISA_SB_SD_Li256ELb0ELb0ELi2EEENS1_25SingleTileBwdLPTSchedulerILb0ELi128ELb1EEEEEEEEEvNT_6ParamsE$_ZZN4cute7idx2crdINS_5tupleIJiiNS_1CILi0EEEEEENS1_IJNS1_IJNS2_ILi4EEENS2_ILi8EEEEEENS2_ILi2EEENS2_ILi1EEEEEEEEDaRKT_RKT0_ENKUlRKT_RKT0_E_clIiS7_EEDaSJ_SM_ - $_ZN7cutlass13device_kernelIN5flash19enable_sm80_to_sm89INS1_16FlashAttnBwdSm80INS1_25CollectiveMainloopBwdSm80ILi2ELi2EN4cute5tupleIJNS5_1CILi128EEES8_NS7_ILi64EEEEEENS_10bfloat16_tEfNS_4arch4Sm80ELb1ELb0ELb1ELb0ELb1ELb0ELb0ELb0ELi2ELi4ELi4ELi4ELb0EEENS1_21CollectiveEpilogueBwdISA_SB_SD_Li256ELb0ELb0ELi2EEENS1_25SingleTileBwdLPTSchedulerILb0ELi128ELb1EEEEEEEEEvNT_6ParamsE$_ZZN4cute7flattenINS_5tupleIJNS_1CILi1EEENS1_IJiiiEEENS2_ILi64EEENS1_IJNS2_ILi72EEENS2_ILi144EEENS2_ILi288EEEEEENS2_ILi512EEEEEEEEDaRKT_ENKUlRKT_E_clIS4_EEDaSH_)
$_ZN7cutlass13device_kernelIN5flash19enable_sm80_to_sm89INS1_16FlashAttnBwdSm80INS1_25CollectiveMainloopBwdSm80ILi2ELi2EN4cute5tupleIJNS5_1CILi128EEES8_NS7_ILi64EEEEEENS_10bfloat16_tEfNS_4arch4Sm80ELb1ELb0ELb1ELb0ELb1ELb0ELb0ELb0ELi2ELi4ELi4ELi4ELb0EEENS1_21CollectiveEpilogueBwdISA_SB_SD_Li256ELb0ELb0ELi2EEENS1_25SingleTileBwdLPTSchedulerILb0ELi128ELb1EEEEEEEEEvNT_6ParamsE$_ZZN4cute7flattenINS_5tupleIJNS_1CILi1EEENS1_IJiiiEEENS2_ILi64EEENS1_IJNS2_ILi72EEENS2_ILi144EEENS2_ILi288EEEEEENS2_ILi512EEEEEEEEDaRKT_ENKUlRKT_E_clIS4_EEDaSH_:
[----:B------:R-:W-:Y:S02]  /*100c0*/  MOV R8, R4 ;  /* 0x0000000400087202 */ /* 0x000fe40000000f00 */
[----:B------:R-:W-:-:S04]  /*100d0*/  MOV R9, 0x0 ;  /* 0x0000000000097802 */ /* 0x000fc80000000f00 */
[----:B------:R-:W-:Y:S05]  /*100e0*/  RET.REL.NODEC R8 `(_ZN7cutlass13device_kernelIN5flash19enable_sm80_to_sm89INS1_16FlashAttnBwdSm80INS1_25CollectiveMainloopBwdSm80ILi2ELi2EN4cute5tupleIJNS5_1CILi128EEES8_NS7_ILi64EEEEEENS_10bfloat16_tEfNS_4arch4Sm80ELb1ELb0ELb1ELb0ELb1ELb0ELb0ELb0ELi2ELi4ELi4ELi4ELb0EEENS1_21CollectiveEpilogueBwdISA_SB_SD_Li256ELb0ELb0ELi2EEENS1_25SingleTileBwdLPTSchedulerILb0ELi128ELb1EEEEEEEEEvNT_6ParamsE) ;  /* 0xfffeff1008007950 */ /* 0x000fea0003c3ffff */
        .type           $_ZN7cutlass13device_kernelIN5flash19enable_sm80_to_sm89INS1_16FlashAttnBwdSm80INS1_25CollectiveMainloopBwdSm80ILi2ELi2EN4cute5tupleIJNS5_1CILi128EEES8_NS7_ILi64EEEEEENS_10bfloat16_tEfNS_4arch4Sm80ELb1ELb0ELb1ELb0ELb1ELb0ELb0ELb0ELi2ELi4ELi4ELi4ELb0EEENS1_21CollectiveEpilogueBwdISA_SB_SD_Li256ELb0ELb0ELi2EEENS1_25SingleTileBwdLPTSchedulerILb0ELi128ELb1EEEEEEEEEvNT_6ParamsE$_ZZN4cute7idx2crdINS_5tupleIJiiNS_1CILi0EEEEEENS1_IJNS1_IJNS2_ILi4EEENS2_ILi8EEEEEENS2_ILi2EEENS2_ILi1EEEEEEEEDaRKT_RKT0_ENKUlRKT_RKT0_E_clIiS7_EEDaSJ_SM_,@function
        .size           $_ZN7cutlass13device_kernelIN5flash19enable_sm80_to_sm89INS1_16FlashAttnBwdSm80INS1_25CollectiveMainloopBwdSm80ILi2ELi2EN4cute5tupleIJNS5_1CILi128EEES8_NS7_ILi64EEEEEENS_10bfloat16_tEfNS_4arch4Sm80ELb1ELb0ELb1ELb0ELb1ELb0ELb0ELb0ELi2ELi4ELi4ELi4ELb0EEENS1_21CollectiveEpilogueBwdISA_SB_SD_Li256ELb0ELb0ELi2EEENS1_25SingleTileBwdLPTSchedulerILb0ELi128ELb1EEEEEEEEEvNT_6ParamsE$_ZZN4cute7idx2crdINS_5tupleIJiiNS_1CILi0EEEEEENS1_IJNS1_IJNS2_ILi4EEENS2_ILi8EEEEEENS2_ILi2EEENS2_ILi1EEEEEEEEDaRKT_RKT0_ENKUlRKT_RKT0_E_clIiS7_EEDaSJ_SM_,($_ZN7cutlass13device_kernelIN5flash19enable_sm80_to_sm89INS1_16FlashAttnBwdSm80INS1_25CollectiveMainloopBwdSm80ILi2ELi2EN4cute5tupleIJNS5_1CILi128EEES8_NS7_ILi64EEEEEENS_10bfloat16_tEfNS_4arch4Sm80ELb1ELb0ELb1ELb0ELb1ELb0ELb0ELb0ELi2ELi4ELi4ELi4ELb0EEENS1_21CollectiveEpilogueBwdISA_SB_SD_Li256ELb0ELb0ELi2EEENS1_25SingleTileBwdLPTSchedulerILb0ELi128ELb1EEEEEEEEEvNT_6ParamsE$_ZZN4cute7idx2crdINS_5tupleIJiiNS_1CILi0EEEEEENS1_IJNS1_IJNS2_ILi4EEENS2_ILi8EEEEEENS2_ILi2EEENS2_ILi1EEEEEEEEDaRKT_RKT0_ENKUlRKT_RKT0_E_clIiS8_EEDaSJ_SM_ - $_ZN7cutlass13device_kernelIN5flash19enable_sm80_to_sm89INS1_16FlashAttnBwdSm80INS1_25CollectiveMainloopBwdSm80ILi2ELi2EN4cute5tupleIJNS5_1CILi128EEES8_NS7_ILi64EEEEEENS_10bfloat16_tEfNS_4arch4Sm80ELb1ELb0ELb1ELb0ELb1ELb0ELb0ELb0ELi2ELi4ELi4ELi4ELb0EEENS1_21CollectiveEpilogueBwdISA_SB_SD_Li256ELb0ELb0ELi2EEENS1_25SingleTileBwdLPTSchedulerILb0ELi128ELb1EEEEEEEEEvNT_6ParamsE$_ZZN4cute7idx2crdINS_5tupleIJiiNS_1CILi0EEEEEENS1_IJNS1_IJNS2_ILi4EEENS2_ILi8EEEEEENS2_ILi2EEENS2_ILi1EEEEEEEEDaRKT_RKT0_ENKUlRKT_RKT0_E_clIiS7_EEDaSJ_SM_)
$_ZN7cutlass13device_kernelIN5flash19enable_sm80_to_sm89INS1_16FlashAttnBwdSm80INS1_25CollectiveMainloopBwdSm80ILi2ELi2EN4cute5tupleIJNS5_1CILi128EEES8_NS7_ILi64EEEEEENS_10bfloat16_tEfNS_4arch4Sm80ELb1ELb0ELb1ELb0ELb1ELb0ELb0ELb0ELi2ELi4ELi4ELi4ELb0EEENS1_21CollectiveEpilogueBwdISA_SB_SD_Li256ELb0ELb0ELi2EEENS1_25SingleTileBwdLPTSchedulerILb0ELi128ELb1EEEEEEEEEvNT_6ParamsE$_ZZN4cute7idx2crdINS_5tupleIJiiNS_1CILi0EEEEEENS1_IJNS1_IJNS2_ILi4EEENS2_ILi8EEEEEENS2_ILi2EEENS2_ILi1EEEEEEEEDaRKT_RKT0_ENKUlRKT_RKT0_E_clIiS7_EEDaSJ_SM_:
        /* <DEDUP_REMOVED lines=10> */
[----:B------:R-:W-:Y:S05]  /*10190*/  CALL.REL.NOINC `($_ZN7cutlass13device_kernelIN5flash19enable_sm80_to_sm89INS1_16FlashAttnBwdSm80INS1_25CollectiveMainloopBwdSm80ILi2ELi2EN4cute5tupleIJNS5_1CILi128EEES8_NS7_ILi64EEEEEENS_10bfloat16_tEfNS_4arch4Sm80ELb1ELb0ELb1ELb0ELb1ELb0ELb0ELb0ELi2ELi4ELi4ELi4ELb0EEENS1_21CollectiveEpilogueBwdISA_SB_SD_Li256ELb0ELb0ELi2EEENS1_25SingleTileBwdLPTSchedulerILb0ELi128ELb1EEEEEEEEEvNT_6ParamsE$_ZN4cute5tupleIJiEEC2ERKi) ;  /* 0xffffbd6000007944 */ /* 0x000fea0003c3ffff */
[----:B------:R1:W5:Y:S01]  /*101a0*/  LDL R73, [R1+0x1680] ;  /* 0x0016800001497983 */ /* 0x0003620000100800 */
[----:B------:R-:W-:Y:S01]  /*101b0*/  IMAD.MOV.U32 R3, RZ, RZ, R13 ;  /* 0x000000ffff037224 */ /* 0x000fe200078e000d */
[----:B------:R-:W-:-:S02]  /*101c0*/  MOV R2, R11 ;  /* 0x0000000b00027202 */ /* 0x000fc40000000f00 */
[----:B------:R-:W-:Y:S02]  /*101d0*/  MOV R10, 0x101f0 ;  /* 0x000101f0000a7802 */ /* 0x000fe40000000f00 */
[----:B-1---5:R-:W-:Y:S05]  /*101e0*/  CALL.REL.NOINC `($_ZN7cutlass13device_kernelIN5flash19enable_sm80_to_sm89INS1_16FlashAttnBwdSm80INS1_25CollectiveMainloopBwdSm80ILi2ELi2EN4cute5tupleIJNS5_1CILi128EEES8_NS7_ILi64EEEEEENS_10bfloat16_tEfNS_4arch4Sm80ELb1ELb0ELb1ELb0ELb1ELb0ELb0ELb0ELi2ELi4ELi4ELi4ELb0EEENS1_21CollectiveEpilogueBwdISA_SB_SD_Li256ELb0ELb0ELi2EEENS1_25SingleTileBwdLPTSchedulerILb0ELi128ELb1EEEEEEEEEvNT_6ParamsE$_ZN4cute5tupleIJiEEC2ERKi) ;  /* 0xffffbd1000007944 */ /* 0x022fea0003c3ffff */
[----:B------:R1:W5:Y:S01]  /*101f0*/  LDL R13, [R1+0x1680] ;  /* 0x00168000010d7983 */ /* 0x0003620000100800 */
[----:B------:R-:W-:Y:S01]  /*10200*/  IMAD.MOV.U32 R3, RZ, RZ, R73 ;  /* 0x000000ffff037224 */ /* 0x000fe200078e0049 */
[----:B------:R-:W-:Y:S02]  /*10210*/  MOV R2, R6 ;  /* 0x0000000600027202 */ /* 0x000fe40000000f00 */
[----:B------:R-:W-:Y:S02]  /*10220*/  MOV R10, 0x10240 ;  /* 0x00010240000a7802 */ /* 0x000fe40000000f00 */
[----:B-1---5:R-:W-:Y:S05]  /*10230*/  CALL.REL.NOINC `($_ZN7cutlass13device_kernelIN5flash19enable_sm80_to_sm89INS1_16FlashAttnBwdSm80INS1_25CollectiveMainloopBwdSm80ILi2ELi2EN4cute5tupleIJNS5_1CILi128EEES8_NS7_ILi64EEEEEENS_10bfloat16_tEfNS_4arch4Sm80ELb1ELb0ELb1ELb0ELb1ELb0ELb0ELb0ELi2ELi4ELi4ELi4ELb0EEENS1_21CollectiveEpilogueBwdISA_SB_SD_Li256ELb0ELb0ELi2EEENS1_25SingleTileBwdLPTSchedulerILb0ELi128ELb1EEEEEEEEEvNT_6ParamsE$_ZN4cute5tupleIJiEEC2ERKi) ;  /* 0xffffbcc000007944 */ /* 0x022fea0003c3ffff */
[----:B------:R1:W5:Y:S01]  /*10240*/  LDL R3, [R1+0x1684] ;  /* 0x0016840001037983 */ /* 0x0003620000100800 */
[----:B------:R-:W-:Y:S02]  /*10250*/  MOV R2, R11 ;  /* 0x0000000b00027202 */ /* 0x000fe40000000f00 */
[----:B------:R-:W-:Y:S02]  /*10260*/  MOV R10, 0x10280 ;  /* 0x00010280000a7802 */ /* 0x000fe40000000f00 */
[----:B-1---5:R-:W-:Y:S05]  /*10270*/  CALL.REL.NOINC `($_ZN7cutlass13device_kernelIN5flash19enable_sm80_to_sm89INS1_16FlashAttnBwdSm80INS1_25CollectiveMainloopBwdSm80ILi2ELi2EN4cute5tupleIJNS5_1CILi128EEES8_NS7_ILi64EEEEEENS_10bfloat16_tEfNS_4arch4Sm80ELb1ELb0ELb1ELb0ELb1ELb0ELb0ELb0ELi2ELi4ELi4ELi4ELb0EEENS1_21CollectiveEpilogueBwdISA_SB_SD_Li256ELb0ELb0ELi2EEENS1_25SingleTileBwdLPTSchedulerILb0ELi128ELb1EEEEEEEEEvNT_6ParamsE$_ZN4cute5tupleIJiEEC2ERKi) ;  /* 0xffffbc8000007944 */ /* 0x022fea0003c3ffff */
[----:B------:R1:W5:Y:S01]  /*10280*/  LDL R73, [R1+0x1680] ;  /* 0x0016800001497983 */ /* 0x0003620000100800 */
[----:B------:R-:W-:Y:S01]  /*10290*/  IMAD.MOV.U32 R2, RZ, RZ, R6 ;  /* 0x000000ffff027224 */ /* 0x000fe200078e0006 */
[----:B------:R-:W-:Y:S02]  /*102a0*/  MOV R3, R13 ;  /* 0x0000000d00037202 */ /* 0x000fe40000000f00 */
[----:B------:R-:W-:-:S02]  /*102b0*/  MOV R10, 0x102d0 ;  /* 0x000102d0000a7802 */ /* 0x000fc40000000f00 */
[----:B-1---5:R-:W-:Y:S05]  /*102c0*/  CALL.REL.NOINC `($_ZN7cutlass13device_kernelIN5flash19enable_sm80_to_sm89INS1_16FlashAttnBwdSm80INS1_25CollectiveMainloopBwdSm80ILi2ELi2EN4cute5tupleIJNS5_1CILi128EEES8_NS7_ILi64EEEEEENS_10bfloat16_tEfNS_4arch4Sm80ELb1ELb0ELb1ELb0ELb1ELb0ELb0ELb0ELi2ELi4ELi4ELi4ELb0EEENS1_21CollectiveEpilogueBwdISA_SB_SD_Li256ELb0ELb0ELi2EEENS1_25SingleTileBwdLPTSchedulerILb0ELi128ELb1EEEEEEEEEvNT_6ParamsE$_ZN4cute5tupleIJiEEC2ERKi) ;  /* 0xffffbc3000007944 */ /* 0x022fea0003c3ffff */
[----:B------:R1:W5:Y:S01]  /*102d0*/  LDL R3, [R1+0x1684] ;  /* 0x0016840001037983 */ /* 0x0003620000100800 */
[----:B------:R-:W-:-:S03]  /*102e0*/  MOV R6, 0x10300 ;  /* 0x0001030000067802 */ /* 0x000fc60000000f00 */
[----:B-1---5:R-:W-:Y:S05]  /*102f0*/  CALL.REL.NOINC `($_ZN7cutlass13device_kernelIN5flash19enable_sm80_to_sm89INS1_16FlashAttnBwdSm80INS1_25CollectiveMainloopBwdSm80ILi2ELi2EN4cute5tupleIJNS5_1CILi128EEES8_NS7_ILi64EEEEEENS_10bfloat16_tEfNS_4arch4Sm80ELb1ELb0ELb1ELb0ELb1ELb0ELb0ELb0ELi2ELi4ELi4ELi4ELb0EEENS1_21CollectiveEpilogueBwdISA_SB_SD_Li256ELb0ELb0ELi2EEENS1_25SingleTileBwdLPTSchedulerILb0ELi128ELb1EEEEEEEEEvNT_6ParamsE$_ZN4cute5tupleIJNS_1CILi0EEEiEEC2ERKS2_RKi) ;  /* 0xffffbb1000007944 */ /* 0x022fea0003c3ffff */
[----:B------:R1:W5:Y:S01]  /*10300*/  LDL R74, [R1+0x1680] ;  /* 0x00168000014a7983 */ /* 0x0003620000100800 */
[----:B------:R-:W-:Y:S01]  /*10310*/  IMAD.MOV.U32 R3, RZ, RZ, R73 ;  /* 0x000000ffff037224 */ /* 0x000fe200078e0049 */
[----:B------:R-:W-:-:S02]  /*10320*/  MOV R2, R11 ;  /* 0x0000000b00027202 */ /* 0x000fc40000000f00 */
[----:B------:R-:W-:Y:S02]  /*10330*/  MOV R6, 0x10350 ;  /* 0x0001035000067802 */ /* 0x000fe40000000f00 */
[----:B-1---5:R-:W-:Y:S05]  /*10340*/  CALL.REL.NOINC `($_ZN7cutlass13device_kernelIN5flash19enable_sm80_to_sm89INS1_16FlashAttnBwdSm80INS1_25CollectiveMainloopBwdSm80ILi2ELi2EN4cute5tupleIJNS5_1CILi128EEES8_NS7_ILi64EEEEEENS_10bfloat16_tEfNS_4arch4Sm80ELb1ELb0ELb1ELb0ELb1ELb0ELb0ELb0ELi2ELi4ELi4ELi4ELb0EEENS1_21CollectiveEpilogueBwdISA_SB_SD_Li256ELb0ELb0ELi2EEENS1_25SingleTileBwdLPTSchedulerILb0ELi128ELb1EEEEEEEEEvNT_6ParamsE$_ZN4cute3eso3ESOILb0ELb1EJiNS_1CILi0EEEEEC2ERKiRKS3_) ;  /* 0xffff7f4000007944 */ /* 0x022fea0003c3ffff */
[----:B------:R2:W5:Y:S01]  /*10350*/  LDL R10, [R1+0x1680] ;  /* 0x00168000010a7983 */ /* 0x0005620000100800 */
[----:B------:R-:W-:-:S03]  /*10360*/  MOV R86, 0x10390 ;  /* 0x0001039000567802 */ /* 0x000fc60000000f00 */
[----:B------:R2:W-:Y:S04]  /*10370*/  STL [R1+0x1680], R74 ;  /* 0x0016804a01007387 */ /* 0x0005e80000100800 */
[----:B-12--5:R-:W-:Y:S05]  /*10380*/  CALL.REL.NOINC `($_ZN7cutlass13device_kernelIN5flash19enable_sm80_to_sm89INS1_16FlashAttnBwdSm80INS1_25CollectiveMainloopBwdSm80ILi2ELi2EN4cute5tupleIJNS5_1CILi128EEES8_NS7_ILi64EEEEEENS_10bfloat16_tEfNS_4arch4Sm80ELb1ELb0ELb1ELb0ELb1ELb0ELb0ELb0ELi2ELi4ELi4ELi4ELb0EEENS1_21CollectiveEpilogueBwdISA_SB_SD_Li256ELb0ELb0ELi2EEENS1_25SingleTileBwdLPTSchedulerILb0ELi128ELb1EEEEEEEEEvNT_6ParamsE$_ZZN4cuteplIJiEJNS_1CILi0EEEiEEEDaRKNS_15ArithmeticTupleIJDpT_EEERKNS3_IJDpT0_EEEENKUlDpRKT_E_clIJiiEEEDaSH_) ;  /* 0x00000e5000007944 */ /* 0x026fea0003c00000 */
[----:B-----5:R-:W-:Y:S02]  /*10390*/  MOV R8, R2 ;  /* 0x0000000200087202 */ /* 0x020fe40000000f00 */
[----:B------:R-:W-:Y:S02]  /*103a0*/  MOV R2, 0x103c0 ;  /* 0x000103c000027802 */ /* 0x000fe40000000f00 */
[----:B-1----:R-:W-:Y:S05]  /*103b0*/  CALL.REL.NOINC `($_ZN7cutlass13device_kernelIN5flash19enable_sm80_to_sm89INS1_16FlashAttnBwdSm80INS1_25CollectiveMainloopBwdSm80ILi2ELi2EN4cute5tupleIJNS5_1CILi128EEES8_NS7_ILi64EEEEEENS_10bfloat16_tEfNS_4arch4Sm80ELb1ELb0ELb1ELb0ELb1ELb0ELb0ELb0ELi2ELi4ELi4ELi4ELb0EEENS1_21CollectiveEpilogueBwdISA_SB_SD_Li256ELb0ELb0ELi2EEENS1_25SingleTileBwdLPTSchedulerILb0ELi128ELb1EEEEEEEEEvNT_6ParamsE$_ZZN4cute19as_arithmetic_tupleINS_15ArithmeticTupleIJiiEEEEEDaRKT_ENKUlRKT_E_clIiEEDaS8_) ;  /* 0xffffd1c000007944 */ /* 0x002fea0003c3ffff */
[----:B------:R-:W-:Y:S01]  /*103c0*/  IMAD.MOV.U32 R8, RZ, RZ, R3 ;  /* 0x000000ffff087224 */ /* 0x000fe200078e0003 */
[----:B------:R-:W-:Y:S02]  /*103d0*/  MOV R10, R6 ;  /* 0x00000006000a7202 */ /* 0x000fe40000000f00 */
[----:B------:R-:W-:Y:S02]  /*103e0*/  MOV R2, 0x10400 ;  /* 0x0001040000027802 */ /* 0x000fe40000000f00 */
[----:B------:R-:W-:Y:S05]  /*103f0*/  CALL.REL.NOINC `($_ZN7cutlass13device_kernelIN5flash19enable_sm80_to_sm89INS1_16FlashAttnBwdSm80INS1_25CollectiveMainloopBwdSm80ILi2ELi2EN4cute5tupleIJNS5_1CILi128EEES8_NS7_ILi64EEEEEENS_10bfloat16_tEfNS_4arch4Sm80ELb1ELb0ELb1ELb0ELb1ELb0ELb0ELb0ELi2ELi4ELi4ELi4ELb0EEENS1_21CollectiveEpilogueBwdISA_SB_SD_Li256ELb0ELb0ELi2EEENS1_25SingleTileBwdLPTSchedulerILb0ELi128ELb1EEEEEEEEEvNT_6ParamsE$_ZZN4cute19as_arithmetic_tupleINS_15ArithmeticTupleIJiiEEEEEDaRKT_ENKUlRKT_E_clIiEEDaS8_) ;  /* 0xffffd18000007944 */ /* 0x000fea0003c3ffff */
[----:B------:R1:W-:Y:S01]  /*10400*/  STL [R1+0x1680], R6 ;  /* 0x0016800601007387 */ /* 0x0003e20000100800 */
[----:B------:R-:W-:-:S03]  /*10410*/  MOV R86, 0x10430 ;  /* 0x0001043000567802 */ /* 0x000fc60000000f00 */
[----:B-1----:R-:W-:Y:S05]  /*10420*/  CALL.REL.NOINC `($_ZN7cutlass13device_kernelIN5flash19enable_sm80_to_sm89INS1_16FlashAttnBwdSm80INS1_25CollectiveMainloopBwdSm80ILi2ELi2EN4cute5tupleIJNS5_1CILi128EEES8_NS7_ILi64EEEEEENS_10bfloat16_tEfNS_4arch4Sm80ELb1ELb0ELb1ELb0ELb1ELb0ELb0ELb0ELi2ELi4ELi4ELi4ELb0EEENS1_21CollectiveEpilogueBwdISA_SB_SD_Li256ELb0ELb0ELi2EEENS1_25SingleTileBwdLPTSchedulerILb0ELi128ELb1EEEEEEEEEvNT_6ParamsE$_ZZN4cute19as_arithmetic_tupleINS_15ArithmeticTupleIJiiEEEEEDaRKT_ENKUlDpRKT_E_clIJiiEEEDaS9_) ;  /* 0xffffd0d000007944 */ /* 0x002fea0003c3ffff */
[----:B-----5:R-:W-:Y:S02]  /*10430*/  MOV R6, R2 ;  /* 0x0000000200067202 */ /* 0x020fe40000000f00 */
[----:B------:R-:W-:Y:S02]  /*10440*/  MOV R2, 0x10460 ;  /* 0x0001046000027802 */ /* 0x000fe40000000f00 */
[----:B-1----:R-:W-:Y:S05]  /*10450*/  CALL.REL.NOINC `($_ZN7cutlass13device_kernelIN5flash19enable_sm80_to_sm89INS1_16FlashAttnBwdSm80INS1_25CollectiveMainloopBwdSm80ILi2ELi2EN4cute5tupleIJNS5_1CILi128EEES8_NS7_ILi64EEEEEENS_10bfloat16_tEfNS_4arch4Sm80ELb1ELb0ELb1ELb0ELb1ELb0ELb0ELb0ELi2ELi4ELi4ELi4ELb0EEENS1_21CollectiveEpilogueBwdISA_SB_SD_Li256ELb0ELb0ELi2EEENS1_25SingleTileBwdLPTSchedulerILb0ELi128ELb1EEEEEEEEEvNT_6ParamsE$_ZZN4cute14transform_leafINS_15ArithmeticTupleIJiiEEENS_8identityEEEDaRKT_OT0_ENKUlRKT_E_clIiEEDaSB_) ;  /* 0xffffcee000007944 */ /* 0x002fea0003c3ffff */
[----:B------:R-:W-:Y:S01]  /*10460*/  IMAD.MOV.U32 R6, RZ, RZ, R3 ;  /* 0x000000ffff067224 */ /* 0x000fe200078e0003 */
[----:B------:R-:W-:Y:S02]  /*10470*/  MOV R10, R8 ;  /* 0x00000008000a7202 */ /* 0x000fe40000000f00 */
[----:B------:R-:W-:-:S02]  /*10480*/  MOV R2, 0x104a0 ;  /* 0x000104a000027802 */ /* 0x000fc40000000f00 */
[----:B------:R-:W-:Y:S05]  /*10490*/  CALL.REL.NOINC `($_ZN7cutlass13device_kernelIN5flash19enable_sm80_to_sm89INS1_16FlashAttnBwdSm80INS1_25CollectiveMainloopBwdSm80ILi2ELi2EN4cute5tupleIJNS5_1CILi128EEES8_NS7_ILi64EEEEEENS_10bfloat16_tEfNS_4arch4Sm80ELb1ELb0ELb1ELb0ELb1ELb0ELb0ELb0ELi2ELi4ELi4ELi4ELb0EEENS1_21CollectiveEpilogueBwdISA_SB_SD_Li256ELb0ELb0ELi2EEENS1_25SingleTileBwdLPTSchedulerILb0ELi128ELb1EEEEEEEEEvNT_6ParamsE$_ZZN4cute14transform_leafINS_15ArithmeticTupleIJiiEEENS_8identityEEEDaRKT_OT0_ENKUlRKT_E_clIiEEDaSB_) ;  /* 0xffffcea000007944 */ /* 0x000fea0003c3ffff */
[----:B------:R1:W-:Y:S01]  /*104a0*/  STL [R1+0x1680], R8 ;  /* 0x0016800801007387 */ /* 0x0003e20000100800 */
[----:B------:R-:W-:-:S03]  /*104b0*/  MOV R6, 0x104d0 ;  /* 0x000104d000067802 */ /* 0x000fc60000000f00 */
[----:B-1----:R-:W-:Y:S05]  /*104c0*/  CALL.REL.NOINC `($_ZN7cutlass13device_kernelIN5flash19enable_sm80_to_sm89INS1_16FlashAttnBwdSm80INS1_25CollectiveMainloopBwdSm80ILi2ELi2EN4cute5tupleIJNS5_1CILi128EEES8_NS7_ILi64EEEEEENS_10bfloat16_tEfNS_4arch4Sm80ELb1ELb0ELb1ELb0ELb1ELb0ELb0ELb0ELi2ELi4ELi4ELi4ELb0EEENS1_21CollectiveEpilogueBwdISA_SB_SD_Li256ELb0ELb0ELi2EEENS1_25SingleTileBwdLPTSchedulerILb0ELi128ELb1EEEEEEEEEvNT_6ParamsE$_ZZN4cute9transformINS_15ArithmeticTupleIJiiEEEZNS_14transform_leafIS2_NS_8identityEEEDaRKT_OT0_EUlRKT_E_EEDaS7_S9_ENKUlDpSC_E_clIJiiEEEDaSE_) ;  /* 0x0000064000007944 */ /* 0x002fea0003c00000 */
[----:B------:R-:W-:Y:S02]  /*104d0*/  MOV R73, 0x0 ;  /* 0x0000000000497802 */ /* 0x000fe40000000f00 */
[----:B-----5:R-:W-:-:S02]  /*104e0*/  MOV R10, R2 ;  /* 0x00000002000a7202 */ /* 0x020fc40000000f00 */
[----:B------:R-:W-:Y:S01]  /*104f0*/  MOV R8, R3 ;  /* 0x0000000300087202 */ /* 0x000fe20000000f00 */
[----:B------:R-:W-:Y:S06]  /*10500*/  RET.REL.NODEC R72 `(_ZN7cutlass13device_kernelIN5flash19enable_sm80_to_sm89INS1_16FlashAttnBwdSm80INS1_25CollectiveMainloopBwdSm80ILi2ELi2EN4cute5tupleIJNS5_1CILi128EEES8_NS7_ILi64EEEEEENS_10bfloat16_tEfNS_4arch4Sm80ELb1ELb0ELb1ELb0ELb1ELb0ELb0ELb0ELi2ELi4ELi4ELi4ELb0EEENS1_21CollectiveEpilogueBwdISA_SB_SD_Li256ELb0ELb0ELi2EEENS1_25SingleTileBwdLPTSchedulerILb0ELi128ELb1EEEEEEEEEvNT_6ParamsE) ;  /* 0xfffefaf048007950 */ /* 0x000fec0003c3ffff */
        .type           $_ZN7cutlass13device_kernelIN5flash19enable_sm80_to_sm89INS1_16FlashAttnBwdSm80INS1_25CollectiveMainloopBwdSm80ILi2ELi2EN4cute5tupleIJNS5_1CILi128EEES8_NS7_ILi64EEEEEENS_10bfloat16_tEfNS_4arch4Sm80ELb1ELb0ELb1ELb0ELb1ELb0ELb0ELb0ELi2ELi4ELi4ELi4ELb0EEENS1_21CollectiveEpilogueBwdISA_SB_SD_Li256ELb0ELb0ELi2EEENS1_25SingleTileBwdLPTSchedulerILb0ELi128ELb1EEEEEEEEEvNT_6ParamsE$_ZZN4cute7idx2crdINS_5tupleIJiiNS_1CILi0EEEEEENS1_IJNS1_IJNS2_ILi4EEENS2_ILi8EEEEEENS2_ILi2EEENS2_ILi1EEEEEEEEDaRKT_RKT0_ENKUlRKT_RKT0_E_clIiS8_EEDaSJ_SM_,@function
        .size           $_ZN7cutlass13device_kernelIN5flash19enable_sm80_to_sm89INS1_16FlashAttnBwdSm80INS1_25CollectiveMainloopBwdSm80ILi2ELi2EN4cute5tupleIJNS5_1CILi128EEES8_NS7_ILi64EEEEEENS_10bfloat16_tEfNS_4arch4Sm80ELb1ELb0ELb1ELb0ELb1ELb0ELb0ELb0ELi2ELi4ELi4ELi4ELb0EEENS1_21CollectiveEpilogueBwdISA_SB_SD_Li256ELb0ELb0ELi2EEENS1_25SingleTileBwdLPTSchedulerILb0ELi128ELb1EEEEEEEEEvNT_6ParamsE$_ZZN4cute7idx2crdINS_5tupleIJiiNS_1CILi0EEEEEENS1_IJNS1_IJNS2_ILi4EEENS2_ILi8EEEEEENS2_ILi2EEENS2_ILi1EEEEEEEEDaRKT_RKT0_ENKUlRKT_RKT0_E_clIiS8_EEDaSJ_SM_,($_ZN7cutlass13device_kernelIN5flash19enable_sm80_to_sm89INS1_16FlashAttnBwdSm80INS1_25CollectiveMainloopBwdSm80ILi2ELi2EN4cute5tupleIJNS5_1CILi128EEES8_NS7_ILi64EEEEEENS_10bfloat16_tEfNS_4arch4Sm80ELb1ELb0ELb1ELb0ELb1ELb0ELb0ELb0ELi2ELi4ELi4ELi4ELb0EEENS1_21CollectiveEpilogueBwdISA_SB_SD_Li256ELb0ELb0ELi2EEENS1_25SingleTileBwdLPTSchedulerILb0ELi128ELb1EEEEEEEEEvNT_6ParamsE$_ZZN4cute7idx2crdINS_5tupleIJiiNS_1CILi0EEEEEENS1_IJNS1_IJNS2_ILi4EEENS2_ILi8EEEEEES5_NS2_ILi1EEEEEEEEDaRKT_RKT0_ENKUlRKT_RKT0_E_clIiS5_EEDaSI_SL_ - $_ZN7cutlass13device_kernelIN5flash19enable_sm80_to_sm89INS1_16FlashAttnBwdSm80INS1_25CollectiveMainloopBwdSm80ILi2ELi2EN4cute5tupleIJNS5_1CILi128EEES8_NS7_ILi64EEEEEENS_10bfloat16_tEfNS_4arch4Sm80ELb1ELb0ELb1ELb0ELb1ELb0ELb0ELb0ELi2ELi4ELi4ELi4ELb0EEENS1_21CollectiveEpilogueBwdISA_SB_SD_Li256ELb0ELb0ELi2EEENS1_25SingleTileBwdLPTSchedulerILb0ELi128ELb1EEEEEEEEEvNT_6ParamsE$_ZZN4cute7idx2crdINS_5tupleIJiiNS_1CILi0EEEEEENS1_IJNS1_IJNS2_ILi4EEENS2_ILi8EEEEEENS2_ILi2EEENS2_ILi1EEEEEEEEDaRKT_RKT0_ENKUlRKT_RKT0_E_clIiS8_EEDaSJ_SM_)
$_ZN7cutlass13device_kernelIN5flash19enable_sm80_to_sm89INS1_16FlashAttnBwdSm80INS1_25CollectiveMainloopBwdSm80ILi2ELi2EN4cute5tupleIJNS5_1CILi128EEES8_NS7_ILi64EEEEEENS_10bfloat16_tEfNS_4arch4Sm80ELb1ELb0ELb1ELb0ELb1ELb0ELb0ELb0ELi2ELi4ELi4ELi4ELb0EEENS1_21CollectiveEpilogueBwdISA_SB_SD_Li256ELb0ELb0ELi2EEENS1_25SingleTileBwdLPTSchedulerILb0ELi128ELb1EEEEEEEEEvNT_6ParamsE$_ZZN4cute7idx2crdINS_5tupleIJiiNS_1CILi0EEEEEENS1_IJNS1_IJNS2_ILi4EEENS2_ILi8EEEEEENS2_ILi2EEENS2_ILi1EEEEEEEEDaRKT_RKT0_ENKUlRKT_RKT0_E_clIiS8_EEDaSJ_SM_:
[----:B------:R-:W-:Y:S02]  /*10510*/  MOV R3, 0x0 ;  /* 0x0000000000037802 */ /* 0x000fe40000000f00 */
[----:B------:R-:W-:Y:S02]  /*10520*/  MOV R6, R5 ;  /* 0x0000000500067202 */ /* 0x000fe40000000f00 */
[----:B------:R-:W-:Y:S05]  /*10530*/  RET.REL.NODEC R2 `(_ZN7cutlass13device_kernelIN5flash19enable_sm80_to_sm89INS1_16FlashAttnBwdSm80INS1_25CollectiveMainloopBwdSm80ILi2ELi2EN4cute5tupleIJNS5_1CILi128EEES8_NS7_ILi64EEEEEENS_10bfloat16_tEfNS_4arch4Sm80ELb1ELb0ELb1ELb0ELb1ELb0ELb0ELb0ELi2ELi4ELi4ELi4ELb0EEENS1_21CollectiveEpilogueBwdISA_SB_SD_Li256ELb0ELb0ELi2EEENS1_25SingleTileBwdLPTSchedulerILb0ELi128ELb1EEEEEEEEEvNT_6ParamsE) ;  /* 0xfffefac002007950 */ /* 0x000fea0003c3ffff */
        .type           $_ZN7cutlass13device_kernelIN5flash19enable_sm80_to_sm89INS1_16FlashAttnBwdSm80INS1_25CollectiveMainloopBwdSm80ILi2ELi2EN4cute5tupleIJNS5_1CILi128EEES8_NS7_ILi64EEEEEENS_10bfloat16_tEfNS_4arch4Sm80ELb1ELb0ELb1ELb0ELb1ELb0ELb0ELb0ELi2ELi4ELi4ELi4ELb0EEENS1_21CollectiveEpilogueBwdISA_SB_SD_Li256ELb0ELb0ELi2EEENS1_25SingleTileBwdLPTSchedulerILb0ELi128ELb1EEEEEEEEEvNT_6ParamsE$_ZZN4cute7idx2crdINS_5tupleIJiiNS_1CILi0EEEEEENS1_IJNS1_IJNS2_ILi4EEENS2_ILi8EEEEEES5_NS2_ILi1EEEEEEEEDaRKT_RKT0_ENKUlRKT_RKT0_E_clIiS5_EEDaSI_SL_,@function
        .size           $_ZN7cutlass13device_kernelIN5flash19enable_sm80_to_sm89INS1_16FlashAttnBwdSm80INS1_25CollectiveMainloopBwdSm80ILi2ELi2EN4cute5tupleIJNS5_1CILi128EEES8_NS7_ILi64EEEEEENS_10bfloat16_tEfNS_4arch4Sm80ELb1ELb0ELb1ELb0ELb1ELb0ELb0ELb0ELi2ELi4ELi4ELi4ELb0EEENS1_21CollectiveEpilogueBwdISA_SB_SD_Li256ELb0ELb0ELi2EEENS1_25SingleTileBwdLPTSchedulerILb0ELi128ELb1EEEEEEEEEvNT_6ParamsE$_ZZN4cute7idx2crdINS_5tupleIJiiNS_1CILi0EEEEEENS1_IJNS1_IJNS2_ILi4EEENS2_ILi8EEEEEES5_NS2_ILi1EEEEEEEEDaRKT_RKT0_ENKUlRKT_RKT0_E_clIiS5_EEDaSI_SL_,($_ZN7cutlass13device_kernelIN5flash19enable_sm80_to_sm89INS1_16FlashAttnBwdSm80INS1_25CollectiveMainloopBwdSm80ILi2ELi2EN4cute5tupleIJNS5_1CILi128EEES8_NS7_ILi64EEEEEENS_10bfloat16_tEfNS_4arch4Sm80ELb1ELb0ELb1ELb0ELb1ELb0ELb0ELb0ELi2ELi4ELi4ELi4ELb0EEENS1_21CollectiveEpilogueBwdISA_SB_SD_Li256ELb0ELb0ELi2EEENS1_25SingleTileBwdLPTSchedulerILb0ELi128ELb1EEEEEEEEEvNT_6ParamsE$_ZZN4cute7idx2crdINS_5tupleIJiiNS_1CILi0EEEEEENS1_IJNS1_IJNS2_ILi4EEENS2_ILi8EEEEEES5_NS2_ILi1EEEEEEEEDaRKT_RKT0_ENKUlRKT_RKT0_E_clIiS7_EEDaSI_SL_ - $_ZN7cutlass13device_kernelIN5flash19enable_sm80_to_sm89INS1_16FlashAttnBwdSm80INS1_25CollectiveMainloopBwdSm80ILi2ELi2EN4cute5tupleIJNS5_1CILi128EEES8_NS7_ILi64EEEEEENS_10bfloat16_tEfNS_4arch4Sm80ELb1ELb0ELb1ELb0ELb1ELb0ELb0ELb0ELi2ELi4ELi4ELi4ELb0EEENS1_21CollectiveEpilogueBwdISA_SB_SD_Li256ELb0ELb0ELi2EEENS1_25SingleTileBwdLPTSchedulerILb0ELi128ELb1EEEEEEEEEvNT_6ParamsE$_ZZN4cute7idx2crdINS_5tupleIJiiNS_1CILi0EEEEEENS1_IJNS1_IJNS2_ILi4EEENS2_ILi8EEEEEES5_NS2_ILi1EEEEEEEEDaRKT_RKT0_ENKUlRKT_RKT0_E_clIiS5_EEDaSI_SL_)
$_ZN7cutlass13device_kernelIN5flash19enable_sm80_to_sm89INS1_16FlashAttnBwdSm80INS1_25CollectiveMainloopBwdSm80ILi2ELi2EN4cute5tupleIJNS5_1CILi128EEES8_NS7_ILi64EEEEEENS_10bfloat16_tEfNS_4arch4Sm80ELb1ELb0ELb1ELb0ELb1ELb0ELb0ELb0ELi2ELi4ELi4ELi4ELb0EEENS1_21CollectiveEpilogueBwdISA_SB_SD_Li256ELb0ELb0ELi2EEENS1_25SingleTileBwdLPTSchedulerILb0ELi128ELb1EEEEEEEEEvNT_6ParamsE$_ZZN4cute7idx2crdINS_5tupleIJiiNS_1CILi0EEEEEENS1_IJNS1_IJNS2_ILi4EEENS2_ILi8EEEEEES5_NS2_ILi1EEEEEEEEDaRKT_RKT0_ENKUlRKT_RKT0_E_clIiS5_EEDaSI_SL_:
[----:B------:R-:W-:Y:S02]  /*10540*/  MOV R3, 0x0 ;  /* 0x0000000000037802 */ /* 0x000fe40000000f00 */
[----:B------:R-:W-:Y:S02]  /*10550*/  MOV R6, R5 ;  /* 0x0000000500067202 */ /* 0x000fe40000000f00 */
[----:B------:R-:W-:Y:S05]  /*10560*/  RET.REL.NODEC R2 `(_ZN7cutlass13device_kernelIN5flash19enable_sm80_to_sm89INS1_16FlashAttnBwdSm80INS1_25CollectiveMainloopBwdSm80ILi2ELi2EN4cute5tupleIJNS5_1CILi128EEES8_NS7_ILi64EEEEEENS_10bfloat16_tEfNS_4arch4Sm80ELb1ELb0ELb1ELb0ELb1ELb0ELb0ELb0ELi2ELi4ELi4ELi4ELb0EEENS1_21CollectiveEpilogueBwdISA_SB_SD_Li256ELb0ELb0ELi2EEENS1_25SingleTileBwdLPTSchedulerILb0ELi128ELb1EEEEEEEEEvNT_6ParamsE) ;  /* 0xfffefa9002007950 */ /* 0x000fea0003c3ffff */
        .type           $_ZN7cutlass13device_kernelIN5flash19enable_sm80_to_sm89INS1_16FlashAttnBwdSm80INS1_25CollectiveMainloopBwdSm80ILi2ELi2EN4cute5tupleIJNS5_1CILi128EEES8_NS7_ILi64EEEEEENS_10bfloat16_tEfNS_4arch4Sm80ELb1ELb0ELb1ELb0ELb1ELb0ELb0ELb0ELi2ELi4ELi4ELi4ELb0EEENS1_21CollectiveEpilogueBwdISA_SB_SD_Li256ELb0ELb0ELi2EEENS1_25SingleTileBwdLPTSchedulerILb0ELi128ELb1EEEEEEEEEvNT_6ParamsE$_ZZN4cute7idx2crdINS_5tupleIJiiNS_1CILi0EEEEEENS1_IJNS1_IJNS2_ILi4EEENS2_ILi8EEEEEES5_NS2_ILi1EEEEEEEEDaRKT_RKT0_ENKUlRKT_RKT0_E_clIiS7_EEDaSI_SL_,@function
        .size           $_ZN7cutlass13device_kernelIN5flash19enable_sm80_to_sm89INS1_16FlashAttnBwdSm80INS1_25CollectiveMainloopBwdSm80ILi2ELi2EN4cute5tupleIJNS5_1CILi128EEES8_NS7_ILi64EEEEEENS_10bfloat16_tEfNS_4arch4Sm80ELb1ELb0ELb1ELb0ELb1ELb0ELb0ELb0ELi2ELi4ELi4ELi4ELb0EEENS1_21CollectiveEpilogueBwdISA_SB_SD_Li256ELb0ELb0ELi2EEENS1_25SingleTileBwdLPTSchedulerILb0ELi128ELb1EEEEEEEEEvNT_6ParamsE$_ZZN4cute7idx2crdINS_5tupleIJiiNS_1CILi0EEEEEENS1_IJNS1_IJNS2_ILi4EEENS2_ILi8EEEEEES5_NS2_ILi1EEEEEEEEDaRKT_RKT0_ENKUlRKT_RKT0_E_clIiS7_EEDaSI_SL_,($_ZN7cutlass13device_kernelIN5flash19enable_sm80_to_sm89INS1_16FlashAttnBwdSm80INS1_25CollectiveMainloopBwdSm80ILi2ELi2EN4cute5tupleIJNS5_1CILi128EEES8_NS7_ILi64EEEEEENS_10bfloat16_tEfNS_4arch4Sm80ELb1ELb0ELb1ELb0ELb1ELb0ELb0ELb0ELi2ELi4ELi4ELi4ELb0EEENS1_21CollectiveEpilogueBwdISA_SB_SD_Li256ELb0ELb0ELi2EEENS1_25SingleTileBwdLPTSchedulerILb0ELi128ELb1EEEEEEEEEvNT_6ParamsE$_ZZN4cute7idx2crdIiNS_5tupleIJNS_1CILi32EEENS2_ILi4EEENS2_ILi2EEENS2_ILi1EEEEEENS1_IJS6_S3_NS2_ILi128EEENS2_ILi0EEEEEEEEDaRKT_RKT0_RKT1_ENKUlRKT_RKT0_E_clIS3_S6_EEDaSM_SP_ - $_ZN7cutlass13device_kernelIN5flash19enable_sm80_to_sm89INS1_16FlashAttnBwdSm80INS1_25CollectiveMainloopBwdSm80ILi2ELi2EN4cute5tupleIJNS5_1CILi128EEES8_NS7_ILi64EEEEEENS_10bfloat16_tEfNS_4arch4Sm80ELb1ELb0ELb1ELb0ELb1ELb0ELb0ELb0ELi2ELi4ELi4ELi4ELb0EEENS1_21CollectiveEpilogueBwdISA_SB_SD_Li256ELb0ELb0ELi2EEENS1_25SingleTileBwdLPTSchedulerILb0ELi128ELb1EEEEEEEEEvNT_6ParamsE$_ZZN4cute7idx2crdINS_5tupleIJiiNS_1CILi0EEEEEENS1_IJNS1_IJNS2_ILi4EEENS2_ILi8EEEEEES5_NS2_ILi1EEEEEEEEDaRKT_RKT0_ENKUlRKT_RKT0_E_clIiS7_EEDaSI_SL_)
$_ZN7cutlass13device_kernelIN5flash19enable_sm80_to_sm89INS1_16FlashAttnBwdSm80INS1_25CollectiveMainloopBwdSm80ILi2ELi2EN4cute5tupleIJNS5_1CILi128EEES8_NS7_ILi64EEEEEENS_10bfloat16_tEfNS_4arch4Sm80ELb1ELb0ELb1ELb0ELb1ELb0ELb0ELb0ELi2ELi4ELi4ELi4ELb0EEENS1_21CollectiveEpilogueBwdISA_SB_SD_Li256ELb0ELb0ELi2EEENS1_25SingleTileBwdLPTSchedulerILb0ELi128ELb1EEEEEEEEEvNT_6ParamsE$_ZZN4cute7idx2crdINS_5tupleIJiiNS_1CILi0EEEEEENS1_IJNS1_IJNS2_ILi4EEENS2_ILi8EEEEEES5_NS2_ILi1EEEEEEEEDaRKT_RKT0_ENKUlRKT_RKT0_E_clIiS7_EEDaSI_SL_:
        /* <DEDUP_REMOVED lines=62> */
[----:B-----5:R-:W-:Y:S01]  /*10950*/  IMAD.MOV.U32 R10, RZ, RZ, R2 ;  /* 0x000000ffff0a7224 */ /* 0x020fe200078e0002 */
[----:B------:R-:W-:Y:S01]  /*10960*/  MOV R2, R72 ;  /* 0x0000004800027202 */ /* 0x000fe20000000f00 */
[----:B------:R-:W-:Y:S01]  /*10970*/  IMAD.MOV.U32 R8, RZ, RZ, R3 ;  /* 0x000000ffff087224 */ /* 0x000fe200078e0003 */
[----:B------:R-:W-:-:S04]  /*10980*/  MOV R3, 0x0 ;  /* 0x0000000000037802 */ /* 0x000fc80000000f00 */
[----:B------:R-:W-:Y:S05]  /*10990*/  RET.REL.NODEC R2 `(_ZN7cutlass13device_kernelIN5flash19enable_sm80_to_sm89INS1_16FlashAttnBwdSm80INS1_25CollectiveMainloopBwdSm80ILi2ELi2EN4cute5tupleIJNS5_1CILi128EEES8_NS7_ILi64EEEEEENS_10bfloat16_tEfNS_4arch4Sm80ELb1ELb0ELb1ELb0ELb1ELb0ELb0ELb0ELi2ELi4ELi4ELi4ELb0EEENS1_21CollectiveEpilogueBwdISA_SB_SD_Li256ELb0ELb0ELi2EEENS1_25SingleTileBwdLPTSchedulerILb0ELi128ELb1EEEEEEEEEvNT_6ParamsE) ;  /* 0xfffef66002007950 */ /* 0x000fea0003c3ffff */
        .type           $_ZN7cutlass13device_kernelIN5flash19enable_sm80_to_sm89INS1_16FlashAttnBwdSm80INS1_25CollectiveMainloopBwdSm80ILi2ELi2EN4cute5tupleIJNS5_1CILi128EEES8_NS7_ILi64EEEEEENS_10bfloat16_tEfNS_4arch4Sm80ELb1ELb0ELb1ELb0ELb1ELb0ELb0ELb0ELi2ELi4ELi4ELi4ELb0EEENS1_21CollectiveEpilogueBwdISA_SB_SD_Li256ELb0ELb0ELi2EEENS1_25SingleTileBwdLPTSchedulerILb0ELi128ELb1EEEEEEEEEvNT_6ParamsE$_ZZN4cute7idx2crdIiNS_5tupleIJNS_1CILi32EEENS2_ILi4EEENS2_ILi2EEENS2_ILi1EEEEEENS1_IJS6_S3_NS2_ILi128EEENS2_ILi0EEEEEEEEDaRKT_RKT0_RKT1_ENKUlRKT_RKT0_E_clIS3_S6_EEDaSM_SP_,@function
        .size           $_ZN7cutlass13device_kernelIN5flash19enable_sm80_to_sm89INS1_16FlashAttnBwdSm80INS1_25CollectiveMainloopBwdSm80ILi2ELi2EN4cute5tupleIJNS5_1CILi128EEES8_NS7_ILi64EEEEEENS_10bfloat16_tEfNS_4arch4Sm80ELb1ELb0ELb1ELb0ELb1ELb0ELb0ELb0ELi2ELi4ELi4ELi4ELb0EEENS1_21CollectiveEpilogueBwdISA_SB_SD_Li256ELb0ELb0ELi2EEENS1_25SingleTileBwdLPTSchedulerILb0ELi128ELb1EEEEEEEEEvNT_6ParamsE$_ZZN4cute7idx2crdIiNS_5tupleIJNS_1CILi32EEENS2_ILi4EEENS2_ILi2EEENS2_ILi1EEEEEENS1_IJS6_S3_NS2_ILi128EEENS2_ILi0EEEEEEEEDaRKT_RKT0_RKT1_ENKUlRKT_RKT0_E_clIS3_S6_EEDaSM_SP_,($_ZN7cutlass13device_kernelIN5flash19enable_sm80_to_sm89INS1_16FlashAttnBwdSm80INS1_25CollectiveMainloopBwdSm80ILi2ELi2EN4cute5tupleIJNS5_1CILi128EEES8_NS7_ILi64EEEEEENS_10bfloat16_tEfNS_4arch4Sm80ELb1ELb0ELb1ELb0ELb1ELb0ELb0ELb0ELi2ELi4ELi4ELi4ELb0EEENS1_21CollectiveEpilogueBwdISA_SB_SD_Li256ELb0ELb0ELi2EEENS1_25SingleTileBwdLPTSchedulerILb0ELi128ELb1EEEEEEEEEvNT_6ParamsE$_ZZN4cute7idx2crdIiNS_5tupleIJNS_1CILi32EEENS2_ILi4EEENS2_ILi2EEENS2_ILi1EEEEEENS1_IJS6_S3_NS2_ILi128EEENS2_ILi0EEEEEEEEDaRKT_RKT0_RKT1_ENKUlRKT_RKT0_E_clIS4_S3_EEDaSM_SP_ - $_ZN7cutlass13device_kernelIN5flash19enable_sm80_to_sm89INS1_16FlashAttnBwdSm80INS1_25CollectiveMainloopBwdSm80ILi2ELi2EN4cute5tupleIJNS5_1CILi128EEES8_NS7_ILi64EEEEEENS_10bfloat16_tEfNS_4arch4Sm80ELb1ELb0ELb1ELb0ELb1ELb0ELb0ELb0ELi2ELi4ELi4ELi4ELb0EEENS1_21CollectiveEpilogueBwdISA_SB_SD_Li256ELb0ELb0ELi2EEENS1_25SingleTileBwdLPTSchedulerILb0ELi128ELb1EEEEEEEEEvNT_6ParamsE$_ZZN4cute7idx2crdIiNS_5tupleIJNS_1CILi32EEENS2_ILi4EEENS2_ILi2EEENS2_ILi1EEEEEENS1_IJS6_S3_NS2_ILi128EEENS2_ILi0EEEEEEEEDaRKT_RKT0_RKT1_ENKUlRKT_RKT0_E_clIS3_S6_EEDaSM_SP_)
$_ZN7cutlass13device_kernelIN5flash19enable_sm80_to_sm89INS1_16FlashAttnBwdSm80INS1_25CollectiveMainloopBwdSm80ILi2ELi2EN4cute5tupleIJNS5_1CILi128EEES8_NS7_ILi64EEEEEENS_10bfloat16_tEfNS_4arch4Sm80ELb1ELb0ELb1ELb0ELb1ELb0ELb0ELb0ELi2ELi4ELi4ELi4ELb0EEENS1_21CollectiveEpilogueBwdISA_SB_SD_Li256ELb0ELb0ELi2EEENS1_25SingleTileBwdLPTSchedulerILb0ELi128ELb1EEEEEEEEEvNT_6ParamsE$_ZZN4cute7idx2crdIiNS_5tupleIJNS_1CILi32EEENS2_ILi4EEENS2_ILi2EEENS2_ILi1EEEEEENS1_IJS6_S3_NS2_ILi128EEENS2_ILi0EEEEEEEEDaRKT_RKT0_RKT1_ENKUlRKT_RKT0_E_clIS3_S6_EEDaSM_SP_:
[----:B------:R-:W-:Y:S01]  /*109a0*/  SHF.R.S32.HI R3, RZ, 0x1f, R2 ;  /* 0x0000001fff037819 */ /* 0x000fe20000011402 */
[----:B------:R-:W-:-:S03]  /*109b0*/  IMAD.MOV.U32 R5, RZ, RZ, 0x0 ;  /* 0x00000000ff057424 */ /* 0x000fc600078e00ff */
[----:B------:R-:W-:-:S04]  /*109c0*/  LEA.HI R3, R3, R2, RZ, 0x5 ;  /* 0x0000000203037211 */ /* 0x000fc800078f28ff */
[----:B------:R-:W-:-:S05]  /*109d0*/  LOP3.LUT R3, R3, 0xffffffe0, RZ, 0xc0, !PT ;  /* 0xffffffe003037812 */ /* 0x000fca00078ec0ff */
[----:B------:R-:W-:Y:S01]  /*109e0*/  IMAD.IADD R8, R2, 0x1, -R3 ;  /* 0x0000000102087824 */ /* 0x000fe200078e0a03 */
[----:B------:R-:W-:Y:S06]  /*109f0*/  RET.REL.NODEC R4 `(_ZN7cutlass13device_kernelIN5flash19enable_sm80_to_sm89INS1_16FlashAttnBwdSm80INS1_25CollectiveMainloopBwdSm80ILi2ELi2EN4cute5tupleIJNS5_1CILi128EEES8_NS7_ILi64EEEEEENS_10bfloat16_tEfNS_4arch4Sm80ELb1ELb0ELb1ELb0ELb1ELb0ELb0ELb0ELi2ELi4ELi4ELi4ELb0EEENS1_21CollectiveEpilogueBwdISA_SB_SD_Li256ELb0ELb0ELi2EEENS1_25SingleTileBwdLPTSchedulerILb0ELi128ELb1EEEEEEEEEvNT_6ParamsE) ;  /* 0xfffef60004007950 */ /* 0x000fec0003c3ffff */
        .type           $_ZN7cutlass13device_kernelIN5flash19enable_sm80_to_sm89INS1_16FlashAttnBwdSm80INS1_25CollectiveMainloopBwdSm80ILi2ELi2EN4cute5tupleIJNS5_1CILi128EEES8_NS7_ILi64EEEEEENS_10bfloat16_tEfNS_4arch4Sm80ELb1ELb0ELb1ELb0ELb1ELb0ELb0ELb0ELi2ELi4ELi4ELi4ELb0EEENS1_21CollectiveEpilogueBwdISA_SB_SD_Li256ELb0ELb0ELi2EEENS1_25SingleTileBwdLPTSchedulerILb0ELi128ELb1EEEEEEEEEvNT_6ParamsE$_ZZN4cute7idx2crdIiNS_5tupleIJNS_1CILi32EEENS2_ILi4EEENS2_ILi2EEENS2_ILi1EEEEEENS1_IJS6_S3_NS2_ILi128EEENS2_ILi0EEEEEEEEDaRKT_RKT0_RKT1_ENKUlRKT_RKT0_E_clIS4_S3_EEDaSM_SP_,@function
        .size           $_ZN7cutlass13device_kernelIN5flash19enable_sm80_to_sm89INS1_16FlashAttnBwdSm80INS1_25CollectiveMainloopBwdSm80ILi2ELi2EN4cute5tupleIJNS5_1CILi128EEES8_NS7_ILi64EEEEEENS_10bfloat16_tEfNS_4arch4Sm80ELb1ELb0ELb1ELb0ELb1ELb0ELb0ELb0ELi2ELi4ELi4ELi4ELb0EEENS1_21CollectiveEpilogueBwdISA_SB_SD_Li256ELb0ELb0ELi2EEENS1_25SingleTileBwdLPTSchedulerILb0ELi128ELb1EEEEEEEEEvNT_6ParamsE$_ZZN4cute7idx2crdIiNS_5tupleIJNS_1CILi32EEENS2_ILi4EEENS2_ILi2EEENS2_ILi1EEEEEENS1_IJS6_S3_NS2_ILi128EEENS2_ILi0EEEEEEEEDaRKT_RKT0_RKT1_ENKUlRKT_RKT0_E_clIS4_S3_EEDaSM_SP_,($_ZN7cutlass13device_kernelIN5flash19enable_sm80_to_sm89INS1_16FlashAttnBwdSm80INS1_25CollectiveMainloopBwdSm80ILi2ELi2EN4cute5tupleIJNS5_1CILi128EEES8_NS7_ILi64EEEEEENS_10bfloat16_tEfNS_4arch4Sm80ELb1ELb0ELb1ELb0ELb1ELb0ELb0ELb0ELi2ELi4ELi4ELi4ELb0EEENS1_21CollectiveEpilogueBwdISA_SB_SD_Li256ELb0ELb0ELi2EEENS1_25SingleTileBwdLPTSchedulerILb0ELi128ELb1EEEEEEEEEvNT_6ParamsE$_ZZN4cute7idx2crdIiNS_5tupleIJNS_1CILi32EEENS2_ILi4EEENS2_ILi2EEENS2_ILi1EEEEEENS1_IJS6_S3_NS2_ILi128EEENS2_ILi0EEEEEEEEDaRKT_RKT0_RKT1_ENKUlRKT_RKT0_E_clIS5_S8_EEDaSM_SP_ - $_ZN7cutlass13device_kernelIN5flash19enable_sm80_to_sm89INS1_16FlashAttnBwdSm80INS1_25CollectiveMainloopBwdSm80ILi2ELi2EN4cute5tupleIJNS5_1CILi128EEES8_NS7_ILi64EEEEEENS_10bfloat16_tEfNS_4arch4Sm80ELb1ELb0ELb1ELb0ELb1ELb0ELb0ELb0ELi2ELi4ELi4ELi4ELb0EEENS1_21CollectiveEpilogueBwdISA_SB_SD_Li256ELb0ELb0ELi2EEENS1_25SingleTileBwdLPTSchedulerILb0ELi128ELb1EEEEEEEEEvNT_6ParamsE$_ZZN4cute7idx2crdIiNS_5tupleIJNS_1CILi32EEENS2_ILi4EEENS2_ILi2EEENS2_ILi1EEEEEENS1_IJS6_S3_NS2_ILi128EEENS2_ILi0EEEEEEEEDaRKT_RKT0_RKT1_ENKUlRKT_RKT0_E_clIS4_S3_EEDaSM_SP_)
$_ZN7cutlass13device_kernelIN5flash19enable_sm80_to_sm89INS1_16FlashAttnBwdSm80INS1_25CollectiveMainloopBwdSm80ILi2ELi2EN4cute5tupleIJNS5_1CILi128EEES8_NS7_ILi64EEEEEENS_10bfloat16_tEfNS_4arch4Sm80ELb1ELb0ELb1ELb0ELb1ELb0ELb0ELb0ELi2ELi4ELi4ELi4ELb0EEENS1_21CollectiveEpilogueBwdISA_SB_SD_Li256ELb0ELb0ELi2EEENS1_25SingleTileBwdLPTSchedulerILb0ELi128ELb1EEEEEEEEEvNT_6ParamsE$_ZZN4cute7idx2crdIiNS_5tupleIJNS_1CILi32EEENS2_ILi4EEENS2_ILi2EEENS2_ILi1EEEEEENS1_IJS6_S3_NS2_ILi128EEENS2_ILi0EEEEEEEEDaRKT_RKT0_RKT1_ENKUlRKT_RKT0_E_clIS4_S3_EEDaSM_SP_:
        /* <DEDUP_REMOVED lines=8> */
[----:B------:R-:W-:Y:S06]  /*10a80*/  RET.REL.NODEC R4 `(_ZN7cutlass13device_kernelIN5flash19enable_sm80_to_sm89INS1_16FlashAttnBwdSm80INS1_25CollectiveMainloopBwdSm80ILi2ELi2EN4cute5tupleIJNS5_1CILi128EEES8_NS7_ILi64EEEEEENS_10bfloat16_tEfNS_4arch4Sm80ELb1ELb0ELb1ELb0ELb1ELb0ELb0ELb0ELi2ELi4ELi4ELi4ELb0EEENS1_21CollectiveEpilogueBwdISA_SB_SD_Li256ELb0ELb0ELi2EEENS1_25SingleTileBwdLPTSchedulerILb0ELi128ELb1EEEEEEEEEvNT_6ParamsE) ;  /* 0xfffef57004007950 */ /* 0x000fec0003c3ffff */
        .type           $_ZN7cutlass13device_kernelIN5flash19enable_sm80_to_sm89INS1_16FlashAttnBwdSm80INS1_25CollectiveMainloopBwdSm80ILi2ELi2EN4cute5tupleIJNS5_1CILi128EEES8_NS7_ILi64EEEEEENS_10bfloat16_tEfNS_4arch4Sm80ELb1ELb0ELb1ELb0ELb1ELb0ELb0ELb0ELi2ELi4ELi4ELi4ELb0EEENS1_21CollectiveEpilogueBwdISA_SB_SD_Li256ELb0ELb0ELi2EEENS1_25SingleTileBwdLPTSchedulerILb0ELi128ELb1EEEEEEEEEvNT_6ParamsE$_ZZN4cute7idx2crdIiNS_5tupleIJNS_1CILi32EEENS2_ILi4EEENS2_ILi2EEENS2_ILi1EEEEEENS1_IJS6_S3_NS2_ILi128EEENS2_ILi0EEEEEEEEDaRKT_RKT0_RKT1_ENKUlRKT_RKT0_E_clIS5_S8_EEDaSM_SP_,@function
        .size           $_ZN7cutlass13device_kernelIN5flash19enable_sm80_to_sm89INS1_16FlashAttnBwdSm80INS1_25CollectiveMainloopBwdSm80ILi2ELi2EN4cute5tupleIJNS5_1CILi128EEES8_NS7_ILi64EEEEEENS_10bfloat16_tEfNS_4arch4Sm80ELb1ELb0ELb1ELb0ELb1ELb0ELb0ELb0ELi2ELi4ELi4ELi4ELb0EEENS1_21CollectiveEpilogueBwdISA_SB_SD_Li256ELb0ELb0ELi2EEENS1_25SingleTileBwdLPTSchedulerILb0ELi128ELb1EEEEEEEEEvNT_6ParamsE$_ZZN4cute7idx2crdIiNS_5tupleIJNS_1CILi32EEENS2_ILi4EEENS2_ILi2EEENS2_ILi1EEEEEENS1_IJS6_S3_NS2_ILi128EEENS2_ILi0EEEEEEEEDaRKT_RKT0_RKT1_ENKUlRKT_RKT0_E_clIS5_S8_EEDaSM_SP_,($_ZN7cutlass13device_kernelIN5flash19enable_sm80_to_sm89INS1_16FlashAttnBwdSm80INS1_25CollectiveMainloopBwdSm80ILi2ELi2EN4cute5tupleIJNS5_1CILi128EEES8_NS7_ILi64EEEEEENS_10bfloat16_tEfNS_4arch4Sm80ELb1ELb0ELb1ELb0ELb1ELb0ELb0ELb0ELi2ELi4ELi4ELi4ELb0EEENS1_21CollectiveEpilogueBwdISA_SB_SD_Li256ELb0ELb0ELi2EEENS1_25SingleTileBwdLPTSchedulerILb0ELi128ELb1EEEEEEEEEvNT_6ParamsE$_ZZN4cute9transformINS_15ArithmeticTupleIJiiEEEZNS_14transform_leafIS2_NS_8identityEEEDaRKT_OT0_EUlRKT_E_EEDaS7_S9_ENKUlDpSC_E_clIJiiEEEDaSE_ - $_ZN7cutlass13device_kernelIN5flash19enable_sm80_to_sm89INS1_16FlashAttnBwdSm80INS1_25CollectiveMainloopBwdSm80ILi2ELi2EN4cute5tupleIJNS5_1CILi128EEES8_NS7_ILi64EEEEEENS_10bfloat16_tEfNS_4arch4Sm80ELb1ELb0ELb1ELb0ELb1ELb0ELb0ELb0ELi2ELi4ELi4ELi4ELb0EEENS1_21CollectiveEpilogueBwdISA_SB_SD_Li256ELb0ELb0ELi2EEENS1_25SingleTileBwdLPTSchedulerILb0ELi128ELb1EEEEEEEEEvNT_6ParamsE$_ZZN4cute7idx2crdIiNS_5tupleIJNS_1CILi32EEENS2_ILi4EEENS2_ILi2EEENS2_ILi1EEEEEENS1_IJS6_S3_NS2_ILi128EEENS2_ILi0EEEEEEEEDaRKT_RKT0_RKT1_ENKUlRKT_RKT0_E_clIS5_S8_EEDaSM_SP_)
$_ZN7cutlass13device_kernelIN5flash19enable_sm80_to_sm89INS1_16FlashAttnBwdSm80INS1_25CollectiveMainloopBwdSm80ILi2ELi2EN4cute5tupleIJNS5_1CILi128EEES8_NS7_ILi64EEEEEENS_10bfloat16_tEfNS_4arch4Sm80ELb1ELb0ELb1ELb0ELb1ELb0ELb0ELb0ELi2ELi4ELi4ELi4ELb0EEENS1_21CollectiveEpilogueBwdISA_SB_SD_Li256ELb0ELb0ELi2EEENS1_25SingleTileBwdLPTSchedulerILb0ELi128ELb1EEEEEEEEEvNT_6ParamsE$_ZZN4cute7idx2crdIiNS_5tupleIJNS_1CILi32EEENS2_ILi4EEENS2_ILi2EEENS2_ILi1EEEEEENS1_IJS6_S3_NS2_ILi128EEENS2_ILi0EEEEEEEEDaRKT_RKT0_RKT1_ENKUlRKT_RKT0_E_clIS5_S8_EEDaSM_SP_:
[----:B------:R-:W-:Y:S01]  /*10a90*/  SHF.R.S32.HI R3, RZ, 0x1f, R2 ;  /* 0x0000001fff037819 */ /* 0x000fe20000011402 */
[----:B------:R-:W-:-:S03]  /*10aa0*/  IMAD.MOV.U32 R5, RZ, RZ, 0x0 ;  /* 0x00000000ff057424 */ /* 0x000fc600078e00ff */
[----:B------:R-:W-:-:S04]  /*10ab0*/  LEA.HI R2, R3, R2, RZ, 0x7 ;  /* 0x0000000203027211 */ /* 0x000fc800078f38ff */
[----:B------:R-:W-:-:S04]  /*10ac0*/  SHF.R.S32.HI R3, RZ, 0x7, R2 ;  /* 0x00000007ff037819 */ /* 0x000fc80000011402 */
[----:B------:R-:W-:-:S04]  /*10ad0*/  LEA.HI R2, R2, R3, RZ, 0x1 ;  /* 0x0000000302027211 */ /* 0x000fc800078f08ff */
[----:B------:R-:W-:-:S05]  /*10ae0*/  LOP3.LUT R2, R2, 0xfffffffe, RZ, 0xc0, !PT ;  /* 0xfffffffe02027812 */ /* 0x000fca00078ec0ff */
[----:B------:R-:W-:Y:S01]  /*10af0*/  IMAD.IADD R2, R3, 0x1, -R2 ;  /* 0x0000000103027824 */ /* 0x000fe200078e0a02 */
[----:B------:R-:W-:Y:S06]  /*10b00*/  RET.REL.NODEC R4 `(_ZN7cutlass13device_kernelIN5flash19enable_sm80_to_sm89INS1_16FlashAttnBwdSm80INS1_25CollectiveMainloopBwdSm80ILi2ELi2EN4cute5tupleIJNS5_1CILi128EEES8_NS7_ILi64EEEEEENS_10bfloat16_tEfNS_4arch4Sm80ELb1ELb0ELb1ELb0ELb1ELb0ELb0ELb0ELi2ELi4ELi4ELi4ELb0EEENS1_21CollectiveEpilogueBwdISA_SB_SD_Li256ELb0ELb0ELi2EEENS1_25SingleTileBwdLPTSchedulerILb0ELi128ELb1EEEEEEEEEvNT_6ParamsE) ;  /* 0xfffef4f004007950 */ /* 0x000fec0003c3ffff */
        .type           $_ZN7cutlass13device_kernelIN5flash19enable_sm80_to_sm89INS1_16FlashAttnBwdSm80INS1_25CollectiveMainloopBwdSm80ILi2ELi2EN4cute5tupleIJNS5_1CILi128EEES8_NS7_ILi64EEEEEENS_10bfloat16_tEfNS_4arch4Sm80ELb1ELb0ELb1ELb0ELb1ELb0ELb0ELb0ELi2ELi4ELi4ELi4ELb0EEENS1_21CollectiveEpilogueBwdISA_SB_SD_Li256ELb0ELb0ELi2EEENS1_25SingleTileBwdLPTSchedulerILb0ELi128ELb1EEEEEEEEEvNT_6ParamsE$_ZZN4cute9transformINS_15ArithmeticTupleIJiiEEEZNS_14transform_leafIS2_NS_8identityEEEDaRKT_OT0_EUlRKT_E_EEDaS7_S9_ENKUlDpSC_E_clIJiiEEEDaSE_,@function
        .size           $_ZN7cutlass13device_kernelIN5flash19enable_sm80_to_sm89INS1_16FlashAttnBwdSm80INS1_25CollectiveMainloopBwdSm80ILi2ELi2EN4cute5tupleIJNS5_1CILi128EEES8_NS7_ILi64EEEEEENS_10bfloat16_tEfNS_4arch4Sm80ELb1ELb0ELb1ELb0ELb1ELb0ELb0ELb0ELi2ELi4ELi4ELi4ELb0EEENS1_21CollectiveEpilogueBwdISA_SB_SD_Li256ELb0ELb0ELi2EEENS1_25SingleTileBwdLPTSchedulerILb0ELi128ELb1EEEEEEEEEvNT_6ParamsE$_ZZN4cute9transformINS_15ArithmeticTupleIJiiEEEZNS_14transform_leafIS2_NS_8identityEEEDaRKT_OT0_EUlRKT_E_EEDaS7_S9_ENKUlDpSC_E_clIJiiEEEDaSE_,($_ZN7cutlass13device_kernelIN5flash19enable_sm80_to_sm89INS1_16FlashAttnBwdSm80INS1_25CollectiveMainloopBwdSm80ILi2ELi2EN4cute5tupleIJNS5_1CILi128EEES8_NS7_ILi64EEEEEENS_10bfloat16_tEfNS_4arch4Sm80ELb1ELb0ELb1ELb0ELb1ELb0ELb0ELb0ELi2ELi4ELi4ELi4ELb0EEENS1_21CollectiveEpilogueBwdISA_SB_SD_Li256ELb0ELb0ELi2EEENS1_25SingleTileBwdLPTSchedulerILb0ELi128ELb1EEEEEEEEEvNT_6ParamsE$_ZZN4cute9transformINS_5tupleIJNS_1CILi32EEENS2_ILi4EEENS2_ILi2EEENS2_ILi1EEEEEENS1_IJS6_S3_NS2_ILi128EEENS2_ILi0EEEEEEZNS_7idx2crdIiS7_SA_EEDaRKT_RKT0_RKT1_EUlRKT_RKT0_E_EEDaSE_SH_OSI_ENKUlDpSN_E_clIJiiiS9_EEEDaST_ - $_ZN7cutlass13device_kernelIN5flash19enable_sm80_to_sm89INS1_16FlashAttnBwdSm80INS1_25CollectiveMainloopBwdSm80ILi2ELi2EN4cute5tupleIJNS5_1CILi128EEES8_NS7_ILi64EEEEEENS_10bfloat16_tEfNS_4arch4Sm80ELb1ELb0ELb1ELb0ELb1ELb0ELb0ELb0ELi2ELi4ELi4ELi4ELb0EEENS1_21CollectiveEpilogueBwdISA_SB_SD_Li256ELb0ELb0ELi2EEENS1_25SingleTileBwdLPTSchedulerILb0ELi128ELb1EEEEEEEEEvNT_6ParamsE$_ZZN4cute9transformINS_15ArithmeticTupleIJiiEEEZNS_14transform_leafIS2_NS_8identityEEEDaRKT_OT0_EUlRKT_E_EEDaS7_S9_ENKUlDpSC_E_clIJiiEEEDaSE_)
$_ZN7cutlass13device_kernelIN5flash19enable_sm80_to_sm89INS1_16FlashAttnBwdSm80INS1_25CollectiveMainloopBwdSm80ILi2ELi2EN4cute5tupleIJNS5_1CILi128EEES8_NS7_ILi64EEEEEENS_10bfloat16_tEfNS_4arch4Sm80ELb1ELb0ELb1ELb0ELb1ELb0ELb0ELb0ELi2ELi4ELi4ELi4ELb0EEENS1_21CollectiveEpilogueBwdISA_SB_SD_Li256ELb0ELb0ELi2EEENS1_25SingleTileBwdLPTSchedulerILb0ELi128ELb1EEEEEEEEEvNT_6ParamsE$_ZZN4cute9transformINS_15ArithmeticTupleIJiiEEEZNS_14transform_leafIS2_NS_8identityEEEDaRKT_OT0_EUlRKT_E_EEDaS7_S9_ENKUlDpSC_E_clIJiiEEEDaSE_:
[----:B------:R-:W-:Y:S01]  /*10b10*/  IADD3 R3, R1, 0x1688, RZ ;  /* 0x0000168801037810 */ /* 0x000fe20007ffe0ff */
[----:B------:R-:W-:Y:S01]  /*10b20*/  IMAD.MOV.U32 R2, RZ, RZ, R11 ;  /* 0x000000ffff027224 */ /* 0x000fe200078e000b */
[----:B------:R-:W-:Y:S02]  /*10b30*/  MOV R8, 0x10b60 ;  /* 0x00010b6000087802 */ /* 0x000fe40000000f00 */
[----:B------:R-:W-:Y:S02]  /*10b40*/  IADD3 R3, R3, c[0x0][0x20], RZ ;  /* 0x0000080003037a10 */ /* 0x000fe40007ffe0ff */
[----:B------:R-:W-:Y:S05]  /*10b50*/  CALL.REL.NOINC `($_ZN7cutlass13device_kernelIN5flash19enable_sm80_to_sm89INS1_16FlashAttnBwdSm80INS1_25CollectiveMainloopBwdSm80ILi2ELi2EN4cute5tupleIJNS5_1CILi128EEES8_NS7_ILi64EEEEEENS_10bfloat16_tEfNS_4arch4Sm80ELb1ELb0ELb1ELb0ELb1ELb0ELb0ELb0ELi2ELi4ELi4ELi4ELb0EEENS1_21CollectiveEpilogueBwdISA_SB_SD_Li256ELb0ELb0ELi2EEENS1_25SingleTileBwdLPTSchedulerILb0ELi128ELb1EEEEEEEEEvNT_6ParamsE$_ZN4cute3eso3ESOILb0ELb0EJiiEEC2ERKiS4_) ;  /* 0xffff6f4000007944 */ /* 0x000fea0003c3ffff */
[----:B-1----:R1:W5:Y:S01]  /*10b60*/  LDL.64 R2, [R1+0x1688] ;  /* 0x0016880001027983 */ /* 0x0023620000100a00 */
[----:B------:R-:W-:Y:S02]  /*10b70*/  MOV R8, R6 ;  /* 0x0000000600087202 */ /* 0x000fe40000000f00 */
[----:B------:R-:W-:-:S04]  /*10b80*/  MOV R9, 0x0 ;  /* 0x0000000000097802 */ /* 0x000fc80000000f00 */
[----:B------:R-:W-:Y:S05]  /*10b90*/  RET.REL.NODEC R8 `(_ZN7cutlass13device_kernelIN5flash19enable_sm80_to_sm89INS1_16FlashAttnBwdSm80INS1_25CollectiveMainloopBwdSm80ILi2ELi2EN4cute5tupleIJNS5_1CILi128EEES8_NS7_ILi64EEEEEENS_10bfloat16_tEfNS_4arch4Sm80ELb1ELb0ELb1ELb0ELb1ELb0ELb0ELb0ELi2ELi4ELi4ELi4ELb0EEENS1_21CollectiveEpilogueBwdISA_SB_SD_Li256ELb0ELb0ELi2EEENS1_25SingleTileBwdLPTSchedulerILb0ELi128ELb1EEEEEEEEEvNT_6ParamsE) ;  /* 0xfffef46008007950 */ /* 0x000fea0003c3ffff */
        .type           $_ZN7cutlass13device_kernelIN5flash19enable_sm80_to_sm89INS1_16FlashAttnBwdSm80INS1_25CollectiveMainloopBwdSm80ILi2ELi2EN4cute5tupleIJNS5_1CILi128EEES8_NS7_ILi64EEEEEENS_10bfloat16_tEfNS_4arch4Sm80ELb1ELb0ELb1ELb0ELb1ELb0ELb0ELb0ELi2ELi4ELi4ELi4ELb0EEENS1_21CollectiveEpilogueBwdISA_SB_SD_Li256ELb0ELb0ELi2EEENS1_25SingleTileBwdLPTSchedulerILb0ELi128ELb1EEEEEEEEEvNT_6ParamsE$_ZZN4cute9transformINS_5tupleIJNS_1CILi32EEENS2_ILi4EEENS2_ILi2EEENS2_ILi1EEEEEENS1_IJS6_S3_NS2_ILi128EEENS2_ILi0EEEEEEZNS_7idx2crdIiS7_SA_EEDaRKT_RKT0_RKT1_EUlRKT_RKT0_E_EEDaSE_SH_OSI_ENKUlDpSN_E_clIJiiiS9_EEEDaST_,@function
        .size           $_ZN7cutlass13device_kernelIN5flash19enable_sm80_to_sm89INS1_16FlashAttnBwdSm80INS1_25CollectiveMainloopBwdSm80ILi2ELi2EN4cute5tupleIJNS5_1CILi128EEES8_NS7_ILi64EEEEEENS_10bfloat16_tEfNS_4arch4Sm80ELb1ELb0ELb1ELb0ELb1ELb0ELb0ELb0ELi2ELi4ELi4ELi4ELb0EEENS1_21CollectiveEpilogueBwdISA_SB_SD_Li256ELb0ELb0ELi2EEENS1_25SingleTileBwdLPTSchedulerILb0ELi128ELb1EEEEEEEEEvNT_6ParamsE$_ZZN4cute9transformINS_5tupleIJNS_1CILi32EEENS2_ILi4EEENS2_ILi2EEENS2_ILi1EEEEEENS1_IJS6_S3_NS2_ILi128EEENS2_ILi0EEEEEEZNS_7idx2crdIiS7_SA_EEDaRKT_RKT0_RKT1_EUlRKT_RKT0_E_EEDaSE_SH_OSI_ENKUlDpSN_E_clIJiiiS9_EEEDaST_,($_ZN7cutlass13device_kernelIN5flash19enable_sm80_to_sm89INS1_16FlashAttnBwdSm80INS1_25CollectiveMainloopBwdSm80ILi2ELi2EN4cute5tupleIJNS5_1CILi128EEES8_NS7_ILi64EEEEEENS_10bfloat16_tEfNS_4arch4Sm80ELb1ELb0ELb1ELb0ELb1ELb0ELb0ELb0ELi2ELi4ELi4ELi4ELb0EEENS1_21CollectiveEpilogueBwdISA_SB_SD_Li256ELb0ELb0ELi2EEENS1_25SingleTileBwdLPTSchedulerILb0ELi128ELb1EEEEEEEEEvNT_6ParamsE$_ZZN4cute9transformINS_5tupleIJiiNS_1CILi0EEEEEENS1_IJNS1_IJNS2_ILi4EEENS2_ILi8EEEEEENS2_ILi2EEENS2_ILi1EEEEEEZNS_7idx2crdIS4_SA_EEDaRKT_RKT0_EUlRKT_RKT0_E_EEDaSE_SH_OT1_ENKUlDpSK_E_clIJNS1_IJiiEEEiS3_EEEDaSR_ - $_ZN7cutlass13device_kernelIN5flash19enable_sm80_to_sm89INS1_16FlashAttnBwdSm80INS1_25CollectiveMainloopBwdSm80ILi2ELi2EN4cute5tupleIJNS5_1CILi128EEES8_NS7_ILi64EEEEEENS_10bfloat16_tEfNS_4arch4Sm80ELb1ELb0ELb1ELb0ELb1ELb0ELb0ELb0ELi2ELi4ELi4ELi4ELb0EEENS1_21CollectiveEpilogueBwdISA_SB_SD_Li256ELb0ELb0ELi2EEENS1_25SingleTileBwdLPTSchedulerILb0ELi128ELb1EEEEEEEEEvNT_6ParamsE$_ZZN4cute9transformINS_5tupleIJNS_1CILi32EEENS2_ILi4EEENS2_ILi2EEENS2_ILi1EEEEEENS1_IJS6_S3_NS2_ILi128EEENS2_ILi0EEEEEEZNS_7idx2crdIiS7_SA_EEDaRKT_RKT0_RKT1_EUlRKT_RKT0_E_EEDaSE_SH_OSI_ENKUlDpSN_E_clIJiiiS9_EEEDaST_)
$_ZN7cutlass13device_kernelIN5flash19enable_sm80_to_sm89INS1_16FlashAttnBwdSm80INS1_25CollectiveMainloopBwdSm80ILi2ELi2EN4cute5tupleIJNS5_1CILi128EEES8_NS7_ILi64EEEEEENS_10bfloat16_tEfNS_4arch4Sm80ELb1ELb0ELb1ELb0ELb1ELb0ELb0ELb0ELi2ELi4ELi4ELi4ELb0EEENS1_21CollectiveEpilogueBwdISA_SB_SD_Li256ELb0ELb0ELi2EEENS1_25SingleTileBwdLPTSchedulerILb0ELi128ELb1EEEEEEEEEvNT_6ParamsE$_ZZN4cute9transformINS_5tupleIJNS_1CILi32EEENS2_ILi4EEENS2_ILi2EEENS2_ILi1EEEEEENS1_IJS6_S3_NS2_ILi128EEENS2_ILi0EEEEEEZNS_7idx2crdIiS7_SA_EEDaRKT_RKT0_RKT1_EUlRKT_RKT0_E_EEDaSE_SH_OSI_ENKUlDpSN_E_clIJiiiS9_EEEDaST_:
[----:B------:R-:W-:Y:S02]  /*10ba0*/  IADD3 R3, R1, 0x13b8, RZ ;  /* 0x000013b801037810 */ /* 0x000fe40007ffe0ff */
[----:B------:R-:W-:Y:S02]  /*10bb0*/  MOV R6, 0x10be0 ;  /* 0x00010be000067802 */ /* 0x000fe40000000f00 */
[----:B------:R-:W-:Y:S02]  /*10bc0*/  IADD3 R3, R3, c[0x0][0x20], RZ ;  /* 0x0000080003037a10 */ /* 0x000fe40007ffe0ff */
[----:B------:R-:W-:Y:S05]  /*10bd0*/  CALL.REL.NOINC `($_ZN7cutlass13device_kernelIN5flash19enable_sm80_to_sm89INS1_16FlashAttnBwdSm80INS1_25CollectiveMainloopBwdSm80ILi2ELi2EN4cute5tupleIJNS5_1CILi128EEES8_NS7_ILi64EEEEEENS_10bfloat16_tEfNS_4arch4Sm80ELb1ELb0ELb1ELb0ELb1ELb0ELb0ELb0ELi2ELi4ELi4ELi4ELb0EEENS1_21CollectiveEpilogueBwdISA_SB_SD_Li256ELb0ELb0ELi2EEENS1_25SingleTileBwdLPTSchedulerILb0ELi128ELb1EEEEEEEEEvNT_6ParamsE$_ZN4cute3eso3ESOILb0ELb0EJiiiNS_1CILi0EEEEEC2ERKiS6_S6_RKS3_) ;  /* 0xffff723000007944 */ /* 0x000fea0003c3ffff */
[----:B------:R2:W5:Y:S04]  /*10be0*/  LDL R5, [R1+0x13c0] ;  /* 0x0013c00001057983 */ /* 0x0005680000100800 */
[----:B-1----:R2:W5:Y:S01]  /*10bf0*/  LDL.64 R2, [R1+0x13b8] ;  /* 0x0013b80001027983 */ /* 0x0025620000100a00 */
[----:B------:R-:W-:Y:S02]  /*10c00*/  MOV R8, R4 ;  /* 0x0000000400087202 */ /* 0x000fe40000000f00 */
[----:B------:R-:W-:-:S04]  /*10c10*/  MOV R9, 0x0 ;  /* 0x0000000000097802 */ /* 0x000fc80000000f00 */
[----:B------:R-:W-:Y:S05]  /*10c20*/  RET.REL.NODEC R8 `(_ZN7cutlass13device_kernelIN5flash19enable_sm80_to_sm89INS1_16FlashAttnBwdSm80INS1_25CollectiveMainloopBwdSm80ILi2ELi2EN4cute5tupleIJNS5_1CILi128EEES8_NS7_ILi64EEEEEENS_10bfloat16_tEfNS_4arch4Sm80ELb1ELb0ELb1ELb0ELb1ELb0ELb0ELb0ELi2ELi4ELi4ELi4ELb0EEENS1_21CollectiveEpilogueBwdISA_SB_SD_Li256ELb0ELb0ELi2EEENS1_25SingleTileBwdLPTSchedulerILb0ELi128ELb1EEEEEEEEEvNT_6ParamsE) ;  /* 0xfffef3d008007950 */ /* 0x000fea0003c3ffff */
        .type           $_ZN7cutlass13device_kernelIN5flash19enable_sm80_to_sm89INS1_16FlashAttnBwdSm80INS1_25CollectiveMainloopBwdSm80ILi2ELi2EN4cute5tupleIJNS5_1CILi128EEES8_NS7_ILi64EEEEEENS_10bfloat16_tEfNS_4arch4Sm80ELb1ELb0ELb1ELb0ELb1ELb0ELb0ELb0ELi2ELi4ELi4ELi4ELb0EEENS1_21CollectiveEpilogueBwdISA_SB_SD_Li256ELb0ELb0ELi2EEENS1_25SingleTileBwdLPTSchedulerILb0ELi128ELb1EEEEEEEEEvNT_6ParamsE$_ZZN4cute9transformINS_5tupleIJiiNS_1CILi0EEEEEENS1_IJNS1_IJNS2_ILi4EEENS2_ILi8EEEEEENS2_ILi2EEENS2_ILi1EEEEEEZNS_7idx2crdIS4_SA_EEDaRKT_RKT0_EUlRKT_RKT0_E_EEDaSE_SH_OT1_ENKUlDpSK_E_clIJNS1_IJiiEEEiS3_EEEDaSR_,@function
        .size           $_ZN7cutlass13device_kernelIN5flash19enable_sm80_to_sm89INS1_16FlashAttnBwdSm80INS1_25CollectiveMainloopBwdSm80ILi2ELi2EN4cute5tupleIJNS5_1CILi128EEES8_NS7_ILi64EEEEEENS_10bfloat16_tEfNS_4arch4Sm80ELb1ELb0ELb1ELb0ELb1ELb0ELb0ELb0ELi2ELi4ELi4ELi4ELb0EEENS1_21CollectiveEpilogueBwdISA_SB_SD_Li256ELb0ELb0ELi2EEENS1_25SingleTileBwdLPTSchedulerILb0ELi128ELb1EEEEEEEEEvNT_6ParamsE$_ZZN4cute9transformINS_5tupleIJiiNS_1CILi0EEEEEENS1_IJNS1_IJNS2_ILi4EEENS2_ILi8EEEEEENS2_ILi2EEENS2_ILi1EEEEEEZNS_7idx2crdIS4_SA_EEDaRKT_RKT0_EUlRKT_RKT0_E_EEDaSE_SH_OT1_ENKUlDpSK_E_clIJNS1_IJiiEEEiS3_EEEDaSR_,($_ZN7cutlass13device_kernelIN5flash19enable_sm80_to_sm89INS1_16FlashAttnBwdSm80INS1_25CollectiveMainloopBwdSm80ILi2ELi2EN4cute5tupleIJNS5_1CILi128EEES8_NS7_ILi64EEEEEENS_10bfloat16_tEfNS_4arch4Sm80ELb1ELb0ELb1ELb0ELb1ELb0ELb0ELb0ELi2ELi4ELi4ELi4ELb0EEENS1_21CollectiveEpilogueBwdISA_SB_SD_Li256ELb0ELb0ELi2EEENS1_25SingleTileBwdLPTSchedulerILb0ELi128ELb1EEEEEEEEEvNT_6ParamsE$_ZZN4cute9transformINS_5tupleIJiiNS_1CILi0EEEEEENS1_IJNS1_IJNS2_ILi4EEENS2_ILi8EEEEEES5_NS2_ILi1EEEEEEZNS_7idx2crdIS4_S9_EEDaRKT_RKT0_EUlRKT_RKT0_E_EEDaSD_SG_OT1_ENKUlDpSJ_E_clIJNS1_IJiiEEEiS3_EEEDaSQ_ - $_ZN7cutlass13device_kernelIN5flash19enable_sm80_to_sm89INS1_16FlashAttnBwdSm80INS1_25CollectiveMainloopBwdSm80ILi2ELi2EN4cute5tupleIJNS5_1CILi128EEES8_NS7_ILi64EEEEEENS_10bfloat16_tEfNS_4arch4Sm80ELb1ELb0ELb1ELb0ELb1ELb0ELb0ELb0ELi2ELi4ELi4ELi4ELb0EEENS1_21CollectiveEpilogueBwdISA_SB_SD_Li256ELb0ELb0ELi2EEENS1_25SingleTileBwdLPTSchedulerILb0ELi128ELb1EEEEEEEEEvNT_6ParamsE$_ZZN4cute9transformINS_5tupleIJiiNS_1CILi0EEEEEENS1_IJNS1_IJNS2_ILi4EEENS2_ILi8EEEEEENS2_ILi2EEENS2_ILi1EEEEEEZNS_7idx2crdIS4_SA_EEDaRKT_RKT0_EUlRKT_RKT0_E_EEDaSE_SH_OT1_ENKUlDpSK_E_clIJNS1_IJiiEEEiS3_EEEDaSR_)
$_ZN7cutlass13device_kernelIN5flash19enable_sm80_to_sm89INS1_16FlashAttnBwdSm80INS1_25CollectiveMainloopBwdSm80ILi2ELi2EN4cute5tupleIJNS5_1CILi128EEES8_NS7_ILi64EEEEEENS_10bfloat16_tEfNS_4arch4Sm80ELb1ELb0ELb1ELb0ELb1ELb0ELb0ELb0ELi2ELi4ELi4ELi4ELb0EEENS1_21CollectiveEpilogueBwdISA_SB_SD_Li256ELb0ELb0ELi2EEENS1_25SingleTileBwdLPTSchedulerILb0ELi128ELb1EEEEEEEEEvNT_6ParamsE$_ZZN4cute9transformINS_5tupleIJiiNS_1CILi0EEEEEENS1_IJNS1_IJNS2_ILi4EEENS2_ILi8EEEEEENS2_ILi2EEENS2_ILi1EEEEEEZNS_7idx2crdIS4_SA_EEDaRKT_RKT0_EUlRKT_RKT0_E_EEDaSE_SH_OT1_ENKUlDpSK_E_clIJNS1_IJiiEEEiS3_EEEDaSR_:
[----:B------:R-:W-:Y:S02]  /*10c30*/  IADD3 R3, R1, 0x1680, RZ ;  /* 0x0000168001037810 */ /* 0x000fe40007ffe0ff */
[----:B------:R-:W-:Y:S02]  /*10c40*/  MOV R6, 0x10c70 ;  /* 0x00010c7000067802 */ /* 0x000fe40000000f00 */
[----:B------:R-:W-:Y:S02]  /*10c50*/  IADD3 R3, R3, c[0x0][0x20], RZ ;  /* 0x0000080003037a10 */ /* 0x000fe40007ffe0ff */
[----:B------:R-:W-:Y:S05]  /*10c60*/  CALL.REL.NOINC `($_ZN7cutlass13device_kernelIN5flash19enable_sm80_to_sm89INS1_16FlashAttnBwdSm80INS1_25CollectiveMainloopBwdSm80ILi2ELi2EN4cute5tupleIJNS5_1CILi128EEES8_NS7_ILi64EEEEEENS_10bfloat16_tEfNS_4arch4Sm80ELb1ELb0ELb1ELb0ELb1ELb0ELb0ELb0ELi2ELi4ELi4ELi4ELb0EEENS1_21CollectiveEpilogueBwdISA_SB_SD_Li256ELb0ELb0ELi2EEENS1_25SingleTileBwdLPTSchedulerILb0ELi128ELb1EEEEEEEEEvNT_6ParamsE$_ZN4cute3eso3ESOILb0ELb0EJNS_5tupleIJiiEEEiNS_1CILi0EEEEEC2ERKS3_RKiRKS5_) ;  /* 0xffff62d000007944 */ /* 0x000fea0003c3ffff */
[----:B------:R2:W5:Y:S04]  /*10c70*/  LDL R34, [R1+0x1688] ;  /* 0x0016880001227983 */ /* 0x0005680000100800 */
[----:B-1----:R2:W5:Y:S01]  /*10c80*/  LDL.64 R2, [R1+0x1680] ;  /* 0x0016800001027983 */ /* 0x0025620000100a00 */
[----:B------:R-:W-:-:S04]  /*10c90*/  MOV R73, 0x0 ;  /* 0x0000000000497802 */ /* 0x000fc80000000f00 */
[----:B------:R-:W-:Y:S05]  /*10ca0*/  RET.REL.NODEC R72 `(_ZN7cutlass13device_kernelIN5flash19enable_sm80_to_sm89INS1_16FlashAttnBwdSm80INS1_25CollectiveMainloopBwdSm80ILi2ELi2EN4cute5tupleIJNS5_1CILi128EEES8_NS7_ILi64EEEEEENS_10bfloat16_tEfNS_4arch4Sm80ELb1ELb0ELb1ELb0ELb1ELb0ELb0ELb0ELi2ELi4ELi4ELi4ELb0EEENS1_21CollectiveEpilogueBwdISA_SB_SD_Li256ELb0ELb0ELi2EEENS1_25SingleTileBwdLPTSchedulerILb0ELi128ELb1EEEEEEEEEvNT_6ParamsE) ;  /* 0xfffef35048007950 */ /* 0x000fea0003c3ffff */
        .type           $_ZN7cutlass13device_kernelIN5flash19enable_sm80_to_sm89INS1_16FlashAttnBwdSm80INS1_25CollectiveMainloopBwdSm80ILi2ELi2EN4cute5tupleIJNS5_1CILi128EEES8_NS7_ILi64EEEEEENS_10bfloat16_tEfNS_4arch4Sm80ELb1ELb0ELb1ELb0ELb1ELb0ELb0ELb0ELi2ELi4ELi4ELi4ELb0EEENS1_21CollectiveEpilogueBwdISA_SB_SD_Li256ELb0ELb0ELi2EEENS1_25SingleTileBwdLPTSchedulerILb0ELi128ELb1EEEEEEEEEvNT_6ParamsE$_ZZN4cute9transformINS_5tupleIJiiNS_1CILi0EEEEEENS1_IJNS1_IJNS2_ILi4EEENS2_ILi8EEEEEES5_NS2_ILi1EEEEEEZNS_7idx2crdIS4_S9_EEDaRKT_RKT0_EUlRKT_RKT0_E_EEDaSD_SG_OT1_ENKUlDpSJ_E_clIJNS1_IJiiEEEiS3_EEEDaSQ_,@function
        .size           $_ZN7cutlass13device_kernelIN5flash19enable_sm80_to_sm89INS1_16FlashAttnBwdSm80INS1_25CollectiveMainloopBwdSm80ILi2ELi2EN4cute5tupleIJNS5_1CILi128EEES8_NS7_ILi64EEEEEENS_10bfloat16_tEfNS_4arch4Sm80ELb1ELb0ELb1ELb0ELb1ELb0ELb0ELb0ELi2ELi4ELi4ELi4ELb0EEENS1_21CollectiveEpilogueBwdISA_SB_SD_Li256ELb0ELb0ELi2EEENS1_25SingleTileBwdLPTSchedulerILb0ELi128ELb1EEEEEEEEEvNT_6ParamsE$_ZZN4cute9transformINS_5tupleIJiiNS_1CILi0EEEEEENS1_IJNS1_IJNS2_ILi4EEENS2_ILi8EEEEEES5_NS2_ILi1EEEEEEZNS_7idx2crdIS4_S9_EEDaRKT_RKT0_EUlRKT_RKT0_E_EEDaSD_SG_OT1_ENKUlDpSJ_E_clIJNS1_IJiiEEEiS3_EEEDaSQ_,($_ZN7cutlass13device_kernelIN5flash19enable_sm80_to_sm89INS1_16FlashAttnBwdSm80INS1_25CollectiveMainloopBwdSm80ILi2ELi2EN4cute5tupleIJNS5_1CILi128EEES8_NS7_ILi64EEEEEENS_10bfloat16_tEfNS_4arch4Sm80ELb1ELb0ELb1ELb0ELb1ELb0ELb0ELb0ELi2ELi4ELi4ELi4ELb0EEENS1_21CollectiveEpilogueBwdISA_SB_SD_Li256ELb0ELb0ELi2EEENS1_25SingleTileBwdLPTSchedulerILb0ELi128ELb1EEEEEEEEEvNT_6ParamsE$_ZZN4cute9transformINS_5tupleIJiiiNS_1CILi0EEEEEENS1_IJNS2_ILi32EEENS2_ILi4EEENS2_ILi2EEENS2_ILi1EEEEEENS1_IJS8_S8_S8_S8_EEEZNS_7crd2crdIS4_S9_SA_EEDaRKT_RKT0_RKT1_EUlRKT_RKT0_RKT1_E_EEDaSE_SH_SK_OT2_ENKUlDpSN_E_clIJiiiS3_EEEDaSX_ - $_ZN7cutlass13device_kernelIN5flash19enable_sm80_to_sm89INS1_16FlashAttnBwdSm80INS1_25CollectiveMainloopBwdSm80ILi2ELi2EN4cute5tupleIJNS5_1CILi128EEES8_NS7_ILi64EEEEEENS_10bfloat16_tEfNS_4arch4Sm80ELb1ELb0ELb1ELb0ELb1ELb0ELb0ELb0ELi2ELi4ELi4ELi4ELb0EEENS1_21CollectiveEpilogueBwdISA_SB_SD_Li256ELb0ELb0ELi2EEENS1_25SingleTileBwdLPTSchedulerILb0ELi128ELb1EEEEEEEEEvNT_6ParamsE$_ZZN4cute9transformINS_5tupleIJiiNS_1CILi0EEEEEENS1_IJNS1_IJNS2_ILi4EEENS2_ILi8EEEEEES5_NS2_ILi1EEEEEEZNS_7idx2crdIS4_S9_EEDaRKT_RKT0_EUlRKT_RKT0_E_EEDaSD_SG_OT1_ENKUlDpSJ_E_clIJNS1_IJiiEEEiS3_EEEDaSQ_)
$_ZN7cutlass13device_kernelIN5flash19enable_sm80_to_sm89INS1_16FlashAttnBwdSm80INS1_25CollectiveMainloopBwdSm80ILi2ELi2EN4cute5tupleIJNS5_1CILi128EEES8_NS7_ILi64EEEEEENS_10bfloat16_tEfNS_4arch4Sm80ELb1ELb0ELb1ELb0ELb1ELb0ELb0ELb0ELi2ELi4ELi4ELi4ELb0EEENS1_21CollectiveEpilogueBwdISA_SB_SD_Li256ELb0ELb0ELi2EEENS1_25SingleTileBwdLPTSchedulerILb0ELi128ELb1EEEEEEEEEvNT_6ParamsE$_ZZN4cute9transformINS_5tupleIJiiNS_1CILi0EEEEEENS1_IJNS1_IJNS2_ILi4EEENS2_ILi8EEEEEES5_NS2_ILi1EEEEEEZNS_7idx2crdIS4_S9_EEDaRKT_RKT0_EUlRKT_RKT0_E_EEDaSD_SG_OT1_ENKUlDpSJ_E_clIJNS1_IJiiEEEiS3_EEEDaSQ_:
[----:B------:R-:W-:Y:S02]  /*10cb0*/  IADD3 R3, R1, 0x1680, RZ ;  /* 0x0000168001037810 */ /* 0x000fe40007ffe0ff */
[----:B------:R-:W-:Y:S02]  /*10cc0*/  MOV R6, 0x10cf0 ;  /* 0x00010cf000067802 */ /* 0x000fe40000000f00 */
[----:B------:R-:W-:Y:S02]  /*10cd0*/  IADD3 R3, R3, c[0x0][0x20], RZ ;  /* 0x0000080003037a10 */ /* 0x000fe40007ffe0ff */
[----:B------:R-:W-:Y:S05]  /*10ce0*/  CALL.REL.NOINC `($_ZN7cutlass13device_kernelIN5flash19enable_sm80_to_sm89INS1_16FlashAttnBwdSm80INS1_25CollectiveMainloopBwdSm80ILi2ELi2EN4cute5tupleIJNS5_1CILi128EEES8_NS7_ILi64EEEEEENS_10bfloat16_tEfNS_4arch4Sm80ELb1ELb0ELb1ELb0ELb1ELb0ELb0ELb0ELi2ELi4ELi4ELi4ELb0EEENS1_21CollectiveEpilogueBwdISA_SB_SD_Li256ELb0ELb0ELi2EEENS1_25SingleTileBwdLPTSchedulerILb0ELi128ELb1EEEEEEEEEvNT_6ParamsE$_ZN4cute3eso3ESOILb0ELb0EJNS_5tupleIJiiEEEiNS_1CILi0EEEEEC2ERKS3_RKiRKS5_) ;  /* 0xffff625000007944 */ /* 0x000fea0003c3ffff */
[----:B------:R2:W5:Y:S04]  /*10cf0*/  LDL R33, [R1+0x1688] ;  /* 0x0016880001217983 */ /* 0x0005680000100800 */
[----:B-1----:R2:W5:Y:S01]  /*10d00*/  LDL.64 R2, [R1+0x1680] ;  /* 0x0016800001027983 */ /* 0x0025620000100a00 */
[----:B------:R-:W-:Y:S02]  /*10d10*/  MOV R8, R72 ;  /* 0x0000004800087202 */ /* 0x000fe40000000f00 */
[----:B------:R-:W-:-:S04]  /*10d20*/  MOV R9, 0x0 ;  /* 0x0000000000097802 */ /* 0x000fc80000000f00 */
[----:B------:R-:W-:Y:S05]  /*10d30*/  RET.REL.NODEC R8 `(_ZN7cutlass13device_kernelIN5flash19enable_sm80_to_sm89INS1_16FlashAttnBwdSm80INS1_25CollectiveMainloopBwdSm80ILi2ELi2EN4cute5tupleIJNS5_1CILi128EEES8_NS7_ILi64EEEEEENS_10bfloat16_tEfNS_4arch4Sm80ELb1ELb0ELb1ELb0ELb1ELb0ELb0ELb0ELi2ELi4ELi4ELi4ELb0EEENS1_21CollectiveEpilogueBwdISA_SB_SD_Li256ELb0ELb0ELi2EEENS1_25SingleTileBwdLPTSchedulerILb0ELi128ELb1EEEEEEEEEvNT_6ParamsE) ;  /* 0xfffef2c008007950 */ /* 0x000fea0003c3ffff */
        .type           $_ZN7cutlass13device_kernelIN5flash19enable_sm80_to_sm89INS1_16FlashAttnBwdSm80INS1_25CollectiveMainloopBwdSm80ILi2ELi2EN4cute5tupleIJNS5_1CILi128EEES8_NS7_ILi64EEEEEENS_10bfloat16_tEfNS_4arch4Sm80ELb1ELb0ELb1ELb0ELb1ELb0ELb0ELb0ELi2ELi4ELi4ELi4ELb0EEENS1_21CollectiveEpilogueBwdISA_SB_SD_Li256ELb0ELb0ELi2EEENS1_25SingleTileBwdLPTSchedulerILb0ELi128ELb1EEEEEEEEEvNT_6ParamsE$_ZZN4cute9transformINS_5tupleIJiiiNS_1CILi0EEEEEENS1_IJNS2_ILi32EEENS2_ILi4EEENS2_ILi2EEENS2_ILi1EEEEEENS1_IJS8_S8_S8_S8_EEEZNS_7crd2crdIS4_S9_SA_EEDaRKT_RKT0_RKT1_EUlRKT_RKT0_RKT1_E_EEDaSE_SH_SK_OT2_ENKUlDpSN_E_clIJiiiS3_EEEDaSX_,@function
        .size           $_ZN7cutlass13device_kernelIN5flash19enable_sm80_to_sm89INS1_16FlashAttnBwdSm80INS1_25CollectiveMainloopBwdSm80ILi2ELi2EN4cute5tupleIJNS5_1CILi128EEES8_NS7_ILi64EEEEEENS_10bfloat16_tEfNS_4arch4Sm80ELb1ELb0ELb1ELb0ELb1ELb0ELb0ELb0ELi2ELi4ELi4ELi4ELb0EEENS1_21CollectiveEpilogueBwdISA_SB_SD_Li256ELb0ELb0ELi2EEENS1_25SingleTileBwdLPTSchedulerILb0ELi128ELb1EEEEEEEEEvNT_6ParamsE$_ZZN4cute9transformINS_5tupleIJiiiNS_1CILi0EEEEEENS1_IJNS2_ILi32EEENS2_ILi4EEENS2_ILi2EEENS2_ILi1EEEEEENS1_IJS8_S8_S8_S8_EEEZNS_7crd2crdIS4_S9_SA_EEDaRKT_RKT0_RKT1_EUlRKT_RKT0_RKT1_E_EEDaSE_SH_SK_OT2_ENKUlDpSN_E_clIJiiiS3_EEEDaSX_,($_ZN7cutlass13device_kernelIN5flash19enable_sm80_to_sm89INS1_16FlashAttnBwdSm80INS1_25CollectiveMainloopBwdSm80ILi2ELi2EN4cute5tupleIJNS5_1CILi128EEES8_NS7_ILi64EEEEEENS_10bfloat16_tEfNS_4arch4Sm80ELb1ELb0ELb1ELb0ELb1ELb0ELb0ELb0ELi2ELi4ELi4ELi4ELb0EEENS1_21CollectiveEpilogueBwdISA_SB_SD_Li256ELb0ELb0ELi2EEENS1_25SingleTileBwdLPTSchedulerILb0ELi128ELb1EEEEEEEEEvNT_6ParamsE$_ZZN4cuteplIJNS_1CILi0EEEEJS2_iEEEDaRKNS_15ArithmeticTupleIJDpT_EEERKNS3_IJDpT0_EEEENKUlDpRKT_E_clIJS2_iEEEDaSH_ - $_ZN7cutlass13device_kernelIN5flash19enable_sm80_to_sm89INS1_16FlashAttnBwdSm80INS1_25CollectiveMainloopBwdSm80ILi2ELi2EN4cute5tupleIJNS5_1CILi128EEES8_NS7_ILi64EEEEEENS_10bfloat16_tEfNS_4arch4Sm80ELb1ELb0ELb1ELb0ELb1ELb0ELb0ELb0ELi2ELi4ELi4ELi4ELb0EEENS1_21CollectiveEpilogueBwdISA_SB_SD_Li256ELb0ELb0ELi2EEENS1_25SingleTileBwdLPTSchedulerILb0ELi128ELb1EEEEEEEEEvNT_6ParamsE$_ZZN4cute9transformINS_5tupleIJiiiNS_1CILi0EEEEEENS1_IJNS2_ILi32EEENS2_ILi4EEENS2_ILi2EEENS2_ILi1EEEEEENS1_IJS8_S8_S8_S8_EEEZNS_7crd2crdIS4_S9_SA_EEDaRKT_RKT0_RKT1_EUlRKT_RKT0_RKT1_E_EEDaSE_SH_SK_OT2_ENKUlDpSN_E_clIJiiiS3_EEEDaSX_)
$_ZN7cutlass13device_kernelIN5flash19enable_sm80_to_sm89INS1_16FlashAttnBwdSm80INS1_25CollectiveMainloopBwdSm80ILi2ELi2EN4cute5tupleIJNS5_1CILi128EEES8_NS7_ILi64EEEEEENS_10bfloat16_tEfNS_4arch4Sm80ELb1ELb0ELb1ELb0ELb1ELb0ELb0ELb0ELi2ELi4ELi4ELi4ELb0EEENS1_21CollectiveEpilogueBwdISA_SB_SD_Li256ELb0ELb0ELi2EEENS1_25SingleTileBwdLPTSchedulerILb0ELi128ELb1EEEEEEEEEvNT_6ParamsE$_ZZN4cute9transformINS_5tupleIJiiiNS_1CILi0EEEEEENS1_IJNS2_ILi32EEENS2_ILi4EEENS2_ILi2EEENS2_ILi1EEEEEENS1_IJS8_S8_S8_S8_EEEZNS_7crd2crdIS4_S9_SA_EEDaRKT_RKT0_RKT1_EUlRKT_RKT0_RKT1_E_EEDaSE_SH_SK_OT2_ENKUlDpSN_E_clIJiiiS3_EEEDaSX_:
[----:B------:R-:W-:Y:S02]  /*10d40*/  IADD3 R3, R1, 0x13b8, RZ ;  /* 0x000013b801037810 */ /* 0x000fe40007ffe0ff */
[----:B------:R-:W-:Y:S02]  /*10d50*/  MOV R6, 0x10d80 ;  /* 0x00010d8000067802 */ /* 0x000fe40000000f00 */
[----:B------:R-:W-:Y:S02]  /*10d60*/  IADD3 R3, R3, c[0x0][0x20], RZ ;  /* 0x0000080003037a10 */ /* 0x000fe40007ffe0ff */
[----:B------:R-:W-:Y:S05]  /*10d70*/  CALL.REL.NOINC `($_ZN7cutlass13device_kernelIN5flash19enable_sm80_to_sm89INS1_16FlashAttnBwdSm80INS1_25CollectiveMainloopBwdSm80ILi2ELi2EN4cute5tupleIJNS5_1CILi128EEES8_NS7_ILi64EEEEEENS_10bfloat16_tEfNS_4arch4Sm80ELb1ELb0ELb1ELb0ELb1ELb0ELb0ELb0ELi2ELi4ELi4ELi4ELb0EEENS1_21CollectiveEpilogueBwdISA_SB_SD_Li256ELb0ELb0ELi2EEENS1_25SingleTileBwdLPTSchedulerILb0ELi128ELb1EEEEEEEEEvNT_6ParamsE$_ZN4cute3eso3ESOILb0ELb0EJiiiNS_1CILi0EEEEEC2ERKiS6_S6_RKS3_) ;  /* 0xffff709000007944 */ /* 0x000fea0003c3ffff */
[----:B-1----:R1:W5:Y:S04]  /*10d80*/  LDL R8, [R1+0x13c0] ;  /* 0x0013c00001087983 */ /* 0x0023680000100800 */
[----:B------:R1:W5:Y:S01]  /*10d90*/  LDL.64 R2, [R1+0x13b8] ;  /* 0x0013b80001027983 */ /* 0x0003620000100a00 */
[----:B------:R-:W-:-:S04]  /*10da0*/  MOV R5, 0x0 ;  /* 0x0000000000057802 */ /* 0x000fc80000000f00 */
[----:B------:R-:W-:Y:S05]  /*10db0*/  RET.REL.NODEC R4 `(_ZN7cutlass13device_kernelIN5flash19enable_sm80_to_sm89INS1_16FlashAttnBwdSm80INS1_25CollectiveMainloopBwdSm80ILi2ELi2EN4cute5tupleIJNS5_1CILi128EEES8_NS7_ILi64EEEEEENS_10bfloat16_tEfNS_4arch4Sm80ELb1ELb0ELb1ELb0ELb1ELb0ELb0ELb0ELi2ELi4ELi4ELi4ELb0EEENS1_21CollectiveEpilogueBwdISA_SB_SD_Li256ELb0ELb0ELi2EEENS1_25SingleTileBwdLPTSchedulerILb0ELi128ELb1EEEEEEEEEvNT_6ParamsE) ;  /* 0xfffef24004007950 */ /* 0x000fea0003c3ffff */
        .type           $_ZN7cutlass13device_kernelIN5flash19enable_sm80_to_sm89INS1_16FlashAttnBwdSm80INS1_25CollectiveMainloopBwdSm80ILi2ELi2EN4cute5tupleIJNS5_1CILi128EEES8_NS7_ILi64EEEEEENS_10bfloat16_tEfNS_4arch4Sm80ELb1ELb0ELb1ELb0ELb1ELb0ELb0ELb0ELi2ELi4ELi4ELi4ELb0EEENS1_21CollectiveEpilogueBwdISA_SB_SD_Li256ELb0ELb0ELi2EEENS1_25SingleTileBwdLPTSchedulerILb0ELi128ELb1EEEEEEEEEvNT_6ParamsE$_ZZN4cuteplIJNS_1CILi0EEEEJS2_iEEEDaRKNS_15ArithmeticTupleIJDpT_EEERKNS3_IJDpT0_EEEENKUlDpRKT_E_clIJS2_iEEEDaSH_,@function
        .size           $_ZN7cutlass13device_kernelIN5flash19enable_sm80_to_sm89INS1_16FlashAttnBwdSm80INS1_25CollectiveMainloopBwdSm80ILi2ELi2EN4cute5tupleIJNS5_1CILi128EEES8_NS7_ILi64EEEEEENS_10bfloat16_tEfNS_4arch4Sm80ELb1ELb0ELb1ELb0ELb1ELb0ELb0ELb0ELi2ELi4ELi4ELi4ELb0EEENS1_21CollectiveEpilogueBwdISA_SB_SD_Li256ELb0ELb0ELi2EEENS1_25SingleTileBwdLPTSchedulerILb0ELi128ELb1EEEEEEEEEvNT_6ParamsE$_ZZN4cuteplIJNS_1CILi0EEEEJS2_iEEEDaRKNS_15ArithmeticTupleIJDpT_EEERKNS3_IJDpT0_EEEENKUlDpRKT_E_clIJS2_iEEEDaSH_,($_ZN7cutlass13device_kernelIN5flash19enable_sm80_to_sm89INS1_16FlashAttnBwdSm80INS1_25CollectiveMainloopBwdSm80ILi2ELi2EN4cute5tupleIJNS5_1CILi128EEES8_NS7_ILi64EEEEEENS_10bfloat16_tEfNS_4arch4Sm80ELb1ELb0ELb1ELb0ELb1ELb0ELb0ELb0ELi2ELi4ELi4ELi4ELb0EEENS1_21CollectiveEpilogueBwdISA_SB_SD_Li256ELb0ELb0ELi2EEENS1_25SingleTileBwdLPTSchedulerILb0ELi128ELb1EEEEEEEEEvNT_6ParamsE$_ZZN4cuteplIJNS_1CILi0EEES2_EJS2_iEEEDaRKNS_15ArithmeticTupleIJDpT_EEERKNS3_IJDpT0_EEEENKUlDpRKT_E_clIJS2_iEEEDaSH_ - $_ZN7cutlass13device_kernelIN5flash19enable_sm80_to_sm89INS1_16FlashAttnBwdSm80INS1_25CollectiveMainloopBwdSm80ILi2ELi2EN4cute5tupleIJNS5_1CILi128EEES8_NS7_ILi64EEEEEENS_10bfloat16_tEfNS_4arch4Sm80ELb1ELb0ELb1ELb0ELb1ELb0ELb0ELb0ELi2ELi4ELi4ELi4ELb0EEENS1_21CollectiveEpilogueBwdISA_SB_SD_Li256ELb0ELb0ELi2EEENS1_25SingleTileBwdLPTSchedulerILb0ELi128ELb1EEEEEEEEEvNT_6ParamsE$_ZZN4cuteplIJNS_1CILi0EEEEJS2_iEEEDaRKNS_15ArithmeticTupleIJDpT_EEERKNS3_IJDpT0_EEEENKUlDpRKT_E_clIJS2_iEEEDaSH_)
$_ZN7cutlass13device_kernelIN5flash19enable_sm80_to_sm89INS1_16FlashAttnBwdSm80INS1_25CollectiveMainloopBwdSm80ILi2ELi2EN4cute5tupleIJNS5_1CILi128EEES8_NS7_ILi64EEEEEENS_10bfloat16_tEfNS_4arch4Sm80ELb1ELb0ELb1ELb0ELb1ELb0ELb0ELb0ELi2ELi4ELi4ELi4ELb0EEENS1_21CollectiveEpilogueBwdISA_SB_SD_Li256ELb0ELb0ELi2EEENS1_25SingleTileBwdLPTSchedulerILb0ELi128ELb1EEEEEEEEEvNT_6ParamsE$_ZZN4cuteplIJNS_1CILi0EEEEJS2_iEEEDaRKNS_15ArithmeticTupleIJDpT_EEERKNS3_IJDpT0_EEEENKUlDpRKT_E_clIJS2_iEEEDaSH_:
[----:B------:R-:W-:Y:S02]  /*10dc0*/  IADD3 R11, R1, 0x13b8, RZ ;  /* 0x000013b8010b7810 */ /* 0x000fe40007ffe0ff */
[----:B------:R-:W-:Y:S02]  /*10dd0*/  MOV R6, 0x10e00 ;  /* 0x00010e0000067802 */ /* 0x000fe40000000f00 */
[----:B------:R-:W-:Y:S02]  /*10de0*/  IADD3 R11, R11, c[0x0][0x20], RZ ;  /* 0x000008000b0b7a10 */ /* 0x000fe40007ffe0ff */
[----:B------:R-:W-:Y:S05]  /*10df0*/  CALL.REL.NOINC `($_ZN7cutlass13device_kernelIN5flash19enable_sm80_to_sm89INS1_16FlashAttnBwdSm80INS1_25CollectiveMainloopBwdSm80ILi2ELi2EN4cute5tupleIJNS5_1CILi128EEES8_NS7_ILi64EEEEEENS_10bfloat16_tEfNS_4arch4Sm80ELb1ELb0ELb1ELb0ELb1ELb0ELb0ELb0ELi2ELi4ELi4ELi4ELb0EEENS1_21CollectiveEpilogueBwdISA_SB_SD_Li256ELb0ELb0ELi2EEENS1_25SingleTileBwdLPTSchedulerILb0ELi128ELb1EEEEEEEEEvNT_6ParamsE$_ZN4cute5tupleIJNS_1CILi0EEEiEEC2ERKS2_RKi) ;  /* 0xffffb01000007944 */ /* 0x000fea0003c3ffff */
[----:B------:R1:W5:Y:S01]  /*10e00*/  LDL R3, [R1+0x13b8] ;  /* 0x0013b80001037983 */ /* 0x0003620000100800 */
[----:B------:R-:W-:-:S04]  /*10e10*/  MOV R11, 0x0 ;  /* 0x00000000000b7802 */ /* 0x000fc80000000f00 */
[----:B------:R-:W-:Y:S05]  /*10e20*/  RET.REL.NODEC R10 `(_ZN7cutlass13device_kernelIN5flash19enable_sm80_to_sm89INS1_16FlashAttnBwdSm80INS1_25CollectiveMainloopBwdSm80ILi2ELi2EN4cute5tupleIJNS5_1CILi128EEES8_NS7_ILi64EEEEEENS_10bfloat16_tEfNS_4arch4Sm80ELb1ELb0ELb1ELb0ELb1ELb0ELb0ELb0ELi2ELi4ELi4ELi4ELb0EEENS1_21CollectiveEpilogueBwdISA_SB_SD_Li256ELb0ELb0ELi2EEENS1_25SingleTileBwdLPTSchedulerILb0ELi128ELb1EEEEEEEEEvNT_6ParamsE) ;  /* 0xfffef1d00a007950 */ /* 0x000fea0003c3ffff */
        .type           $_ZN7cutlass13device_kernelIN5flash19enable_sm80_to_sm89INS1_16FlashAttnBwdSm80INS1_25CollectiveMainloopBwdSm80ILi2ELi2EN4cute5tupleIJNS5_1CILi128EEES8_NS7_ILi64EEEEEENS_10bfloat16_tEfNS_4arch4Sm80ELb1ELb0ELb1ELb0ELb1ELb0ELb0ELb0ELi2ELi4ELi4ELi4ELb0EEENS1_21CollectiveEpilogueBwdISA_SB_SD_Li256ELb0ELb0ELi2EEENS1_25SingleTileBwdLPTSchedulerILb0ELi128ELb1EEEEEEEEEvNT_6ParamsE$_ZZN4cuteplIJNS_1CILi0EEES2_EJS2_iEEEDaRKNS_15ArithmeticTupleIJDpT_EEERKNS3_IJDpT0_EEEENKUlDpRKT_E_clIJS2_iEEEDaSH_,@function
        .size           $_ZN7cutlass13device_kernelIN5flash19enable_sm80_to_sm89INS1_16FlashAttnBwdSm80INS1_25CollectiveMainloopBwdSm80ILi2ELi2EN4cute5tupleIJNS5_1CILi128EEES8_NS7_ILi64EEEEEENS_10bfloat16_tEfNS_4arch4Sm80ELb1ELb0ELb1ELb0ELb1ELb0ELb0ELb0ELi2ELi4ELi4ELi4ELb0EEENS1_21CollectiveEpilogueBwdISA_SB_SD_Li256ELb0ELb0ELi2EEENS1_25SingleTileBwdLPTSchedulerILb0ELi128ELb1EEEEEEEEEvNT_6ParamsE$_ZZN4cuteplIJNS_1CILi0EEES2_EJS2_iEEEDaRKNS_15ArithmeticTupleIJDpT_EEERKNS3_IJDpT0_EEEENKUlDpRKT_E_clIJS2_iEEEDaSH_,($_ZN7cutlass13device_kernelIN5flash19enable_sm80_to_sm89INS1_16FlashAttnBwdSm80INS1_25CollectiveMainloopBwdSm80ILi2ELi2EN4cute5tupleIJNS5_1CILi128EEES8_NS7_ILi64EEEEEENS_10bfloat16_tEfNS_4arch4Sm80ELb1ELb0ELb1ELb0ELb1ELb0ELb0ELb0ELi2ELi4ELi4ELi4ELb0EEENS1_21CollectiveEpilogueBwdISA_SB_SD_Li256ELb0ELb0ELi2EEENS1_25SingleTileBwdLPTSchedulerILb0ELi128ELb1EEEEEEEEEvNT_6ParamsE$_ZZN4cuteplIJNS_1CILi0EEES2_EJiEEEDaRKNS_15ArithmeticTupleIJDpT_EEERKNS3_IJDpT0_EEEENKUlDpRKT_E_clIJiS2_EEEDaSH_ - $_ZN7cutlass13device_kernelIN5flash19enable_sm80_to_sm89INS1_16FlashAttnBwdSm80INS1_25CollectiveMainloopBwdSm80ILi2ELi2EN4cute5tupleIJNS5_1CILi128EEES8_NS7_ILi64EEEEEENS_10bfloat16_tEfNS_4arch4Sm80ELb1ELb0ELb1ELb0ELb1ELb0ELb0ELb0ELi2ELi4ELi4ELi4ELb0EEENS1_21CollectiveEpilogueBwdISA_SB_SD_Li256ELb0ELb0ELi2EEENS1_25SingleTileBwdLPTSchedulerILb0ELi128ELb1EEEEEEEEEvNT_6ParamsE$_ZZN4cuteplIJNS_1CILi0EEES2_EJS2_iEEEDaRKNS_15ArithmeticTupleIJDpT_EEERKNS3_IJDpT0_EEEENKUlDpRKT_E_clIJS2_iEEEDaSH_)
$_ZN7cutlass13device_kernelIN5flash19enable_sm80_to_sm89INS1_16FlashAttnBwdSm80INS1_25CollectiveMainloopBwdSm80ILi2ELi2EN4cute5tupleIJNS5_1CILi128EEES8_NS7_ILi64EEEEEENS_10bfloat16_tEfNS_4arch4Sm80ELb1ELb0ELb1ELb0ELb1ELb0ELb0ELb0ELi2ELi4ELi4ELi4ELb0EEENS1_21CollectiveEpilogueBwdISA_SB_SD_Li256ELb0ELb0ELi2EEENS1_25SingleTileBwdLPTSchedulerILb0ELi128ELb1EEEEEEEEEvNT_6ParamsE$_ZZN4cuteplIJNS_1CILi0EEES2_EJS2_iEEEDaRKNS_15ArithmeticTupleIJDpT_EEERKNS3_IJDpT0_EEEENKUlDpRKT_E_clIJS2_iEEEDaSH_:
[----:B------:R-:W-:Y:S02]  /*10e30*/  IADD3 R11, R1, 0x13b8, RZ ;  /* 0x000013b8010b7810 */ /* 0x000fe40007ffe0ff */
[----:B------:R-:W-:Y:S02]  /*10e40*/  MOV R6, 0x10e70 ;  /* 0x00010e7000067802 */ /* 0x000fe40000000f00 */
[----:B------:R-:W-:Y:S02]  /*10e50*/  IADD3 R11, R11, c[0x0][0x20], RZ ;  /* 0x000008000b0b7a10 */ /* 0x000fe40007ffe0ff */
[----:B------:R-:W-:Y:S05]  /*10e60*/  CALL.REL.NOINC `($_ZN7cutlass13device_kernelIN5flash19enable_sm80_to_sm89INS1_16FlashAttnBwdSm80INS1_25CollectiveMainloopBwdSm80ILi2ELi2EN4cute5tupleIJNS5_1CILi128EEES8_NS7_ILi64EEEEEENS_10bfloat16_tEfNS_4arch4Sm80ELb1ELb0ELb1ELb0ELb1ELb0ELb0ELb0ELi2ELi4ELi4ELi4ELb0EEENS1_21CollectiveEpilogueBwdISA_SB_SD_Li256ELb0ELb0ELi2EEENS1_25SingleTileBwdLPTSchedulerILb0ELi128ELb1EEEEEEEEEvNT_6ParamsE$_ZN4cute5tupleIJNS_1CILi0EEEiEEC2ERKS2_RKi) ;  /* 0xffffafa000007944 */ /* 0x000fea0003c3ffff */
[----:B------:R1:W5:Y:S01]  /*10e70*/  LDL R2, [R1+0x13b8] ;  /* 0x0013b80001027983 */ /* 0x0003620000100800 */
[----:B------:R-:W-:-:S04]  /*10e80*/  MOV R11, 0x0 ;  /* 0x00000000000b7802 */ /* 0x000fc80000000f00 */
[----:B------:R-:W-:Y:S05]  /*10e90*/  RET.REL.NODEC R10 `(_ZN7cutlass13device_kernelIN5flash19enable_sm80_to_sm89INS1_16FlashAttnBwdSm80INS1_25CollectiveMainloopBwdSm80ILi2ELi2EN4cute5tupleIJNS5_1CILi128EEES8_NS7_ILi64EEEEEENS_10bfloat16_tEfNS_4arch4Sm80ELb1ELb0ELb1ELb0ELb1ELb0ELb0ELb0ELi2ELi4ELi4ELi4ELb0EEENS1_21CollectiveEpilogueBwdISA_SB_SD_Li256ELb0ELb0ELi2EEENS1_25SingleTileBwdLPTSchedulerILb0ELi128ELb1EEEEEEEEEvNT_6ParamsE) ;  /* 0xfffef1600a007950 */ /* 0x000fea0003c3ffff */
        .type           $_ZN7cutlass13device_kernelIN5flash19enable_sm80_to_sm89INS1_16FlashAttnBwdSm80INS1_25CollectiveMainloopBwdSm80ILi2ELi2EN4cute5tupleIJNS5_1CILi128EEES8_NS7_ILi64EEEEEENS_10bfloat16_tEfNS_4arch4Sm80ELb1ELb0ELb1ELb0ELb1ELb0ELb0ELb0ELi2ELi4ELi4ELi4ELb0EEENS1_21CollectiveEpilogueBwdISA_SB_SD_Li256ELb0ELb0ELi2EEENS1_25SingleTileBwdLPTSchedulerILb0ELi128ELb1EEEEEEEEEvNT_6ParamsE$_ZZN4cuteplIJNS_1CILi0EEES2_EJiEEEDaRKNS_15ArithmeticTupleIJDpT_EEERKNS3_IJDpT0_EEEENKUlDpRKT_E_clIJiS2_EEEDaSH_,@function
        .size           $_ZN7cutlass13device_kernelIN5flash19enable_sm80_to_sm89INS1_16FlashAttnBwdSm80INS1_25CollectiveMainloopBwdSm80ILi2ELi2EN4cute5tupleIJNS5_1CILi128EEES8_NS7_ILi64EEEEEENS_10bfloat16_tEfNS_4arch4Sm80ELb1ELb0ELb1ELb0ELb1ELb0ELb0ELb0ELi2ELi4ELi4ELi4ELb0EEENS1_21CollectiveEpilogueBwdISA_SB_SD_Li256ELb0ELb0ELi2EEENS1_25SingleTileBwdLPTSchedulerILb0ELi128ELb1EEEEEEEEEvNT_6ParamsE$_ZZN4cuteplIJNS_1CILi0EEES2_EJiEEEDaRKNS_15ArithmeticTupleIJDpT_EEERKNS3_IJDpT0_EEEENKUlDpRKT_E_clIJiS2_EEEDaSH_,($_ZN7cutlass13device_kernelIN5flash19enable_sm80_to_sm89INS1_16FlashAttnBwdSm80INS1_25CollectiveMainloopBwdSm80ILi2ELi2EN4cute5tupleIJNS5_1CILi128EEES8_NS7_ILi64EEEEEENS_10bfloat16_tEfNS_4arch4Sm80ELb1ELb0ELb1ELb0ELb1ELb0ELb0ELb0ELi2ELi4ELi4ELi4ELb0EEENS1_21CollectiveEpilogueBwdISA_SB_SD_Li256ELb0ELb0ELi2EEENS1_25SingleTileBwdLPTSchedulerILb0ELi128ELb1EEEEEEEEEvNT_6ParamsE$_ZZN4cuteplIJNS_1CILi0EEES2_EJiS2_EEEDaRKNS_15ArithmeticTupleIJDpT_EEERKNS3_IJDpT0_EEEENKUlDpRKT_E_clIJiS2_EEEDaSH_ - $_ZN7cutlass13device_kernelIN5flash19enable_sm80_to_sm89INS1_16FlashAttnBwdSm80INS1_25CollectiveMainloopBwdSm80ILi2ELi2EN4cute5tupleIJNS5_1CILi128EEES8_NS7_ILi64EEEEEENS_10bfloat16_tEfNS_4arch4Sm80ELb1ELb0ELb1ELb0ELb1ELb0ELb0ELb0ELi2ELi4ELi4ELi4ELb0EEENS1_21CollectiveEpilogueBwdISA_SB_SD_Li256ELb0ELb0ELi2EEENS1_25SingleTileBwdLPTSchedulerILb0ELi128ELb1EEEEEEEEEvNT_6ParamsE$_ZZN4cuteplIJNS_1CILi0EEES2_EJiEEEDaRKNS_15ArithmeticTupleIJDpT_EEERKNS3_IJDpT0_EEEENKUlDpRKT_E_clIJiS2_EEEDaSH_)
$_ZN7cutlass13device_kernelIN5flash19enable_sm80_to_sm89INS1_16FlashAttnBwdSm80INS1_25CollectiveMainloopBwdSm80ILi2ELi2EN4cute5tupleIJNS5_1CILi128EEES8_NS7_ILi64EEEEEENS_10bfloat16_tEfNS_4arch4Sm80ELb1ELb0ELb1ELb0ELb1ELb0ELb0ELb0ELi2ELi4ELi4ELi4ELb0EEENS1_21CollectiveEpilogueBwdISA_SB_SD_Li256ELb0ELb0ELi2EEENS1_25SingleTileBwdLPTSchedulerILb0ELi128ELb1EEEEEEEEEvNT_6ParamsE$_ZZN4cuteplIJNS_1CILi0EEES2_EJiEEEDaRKNS_15ArithmeticTupleIJDpT_EEERKNS3_IJDpT0_EEEENKUlDpRKT_E_clIJiS2_EEEDaSH_:
[----:B------:R-:W-:Y:S02]  /*10ea0*/  IADD3 R2, R1, 0x16a8, RZ ;  /* 0x000016a801027810 */ /* 0x000fe40007ffe0ff */
[----:B------:R-:W-:Y:S02]  /*10eb0*/  MOV R10, 0x10ee0 ;  /* 0x00010ee0000a7802 */ /* 0x000fe40000000f00 */
[----:B------:R-:W-:Y:S02]  /*10ec0*/  IADD3 R2, R2, c[0x0][0x20], RZ ;  /* 0x0000080002027a10 */ /* 0x000fe40007ffe0ff */
[----:B------:R-:W-:Y:S05]  /*10ed0*/  CALL.REL.NOINC `($_ZN7cutlass13device_kernelIN5flash19enable_sm80_to_sm89INS1_16FlashAttnBwdSm80INS1_25CollectiveMainloopBwdSm80ILi2ELi2EN4cute5tupleIJNS5_1CILi128EEES8_NS7_ILi64EEEEEENS_10bfloat16_tEfNS_4arch4Sm80ELb1ELb0ELb1ELb0ELb1ELb0ELb0ELb0ELi2ELi4ELi4ELi4ELb0EEENS1_21CollectiveEpilogueBwdISA_SB_SD_Li256ELb0ELb0ELi2EEENS1_25SingleTileBwdLPTSchedulerILb0ELi128ELb1EEEEEEEEEvNT_6ParamsE$_ZN4cute5tupleIJiNS_1CILi0EEEEEC2ERKiRKS2_) ;  /* 0xffffb07000007944 */ /* 0x000fea0003c3ffff */
[----:B-1----:R1:W5:Y:S01]  /*10ee0*/  LDL R3, [R1+0x16a8] ;  /* 0x0016a80001037983 */ /* 0x0023620000100800 */
[----:B------:R-:W-:-:S04]  /*10ef0*/  MOV R5, 0x0 ;  /* 0x0000000000057802 */ /* 0x000fc80000000f00 */
[----:B------:R-:W-:Y:S05]  /*10f00*/  RET.REL.NODEC R4 `(_ZN7cutlass13device_kernelIN5flash19enable_sm80_to_sm89INS1_16FlashAttnBwdSm80INS1_25CollectiveMainloopBwdSm80ILi2ELi2EN4cute5tupleIJNS5_1CILi128EEES8_NS7_ILi64EEEEEENS_10bfloat16_tEfNS_4arch4Sm80ELb1ELb0ELb1ELb0ELb1ELb0ELb0ELb0ELi2ELi4ELi4ELi4ELb0EEENS1_21CollectiveEpilogueBwdISA_SB_SD_Li256ELb0ELb0ELi2EEENS1_25SingleTileBwdLPTSchedulerILb0ELi128ELb1EEEEEEEEEvNT_6ParamsE) ;  /* 0xfffef0f004007950 */ /* 0x000fea0003c3ffff */
        .type           $_ZN7cutlass13device_kernelIN5flash19enable_sm80_to_sm89INS1_16FlashAttnBwdSm80INS1_25CollectiveMainloopBwdSm80ILi2ELi2EN4cute5tupleIJNS5_1CILi128EEES8_NS7_ILi64EEEEEENS_10bfloat16_tEfNS_4arch4Sm80ELb1ELb0ELb1ELb0ELb1ELb0ELb0ELb0ELi2ELi4ELi4ELi4ELb0EEENS1_21CollectiveEpilogueBwdISA_SB_SD_Li256ELb0ELb0ELi2EEENS1_25SingleTileBwdLPTSchedulerILb0ELi128ELb1EEEEEEEEEvNT_6ParamsE$_ZZN4cuteplIJNS_1CILi0EEES2_EJiS2_EEEDaRKNS_15ArithmeticTupleIJDpT_EEERKNS3_IJDpT0_EEEENKUlDpRKT_E_clIJiS2_EEEDaSH_,@function
        .size           $_ZN7cutlass13device_kernelIN5flash19enable_sm80_to_sm89INS1_16FlashAttnBwdSm80INS1_25CollectiveMainloopBwdSm80ILi2ELi2EN4cute5tupleIJNS5_1CILi128EEES8_NS7_ILi64EEEEEENS_10bfloat16_tEfNS_4arch4Sm80ELb1ELb0ELb1ELb0ELb1ELb0ELb0ELb0ELi2ELi4ELi4ELi4ELb0EEENS1_21CollectiveEpilogueBwdISA_SB_SD_Li256ELb0ELb0ELi2EEENS1_25SingleTileBwdLPTSchedulerILb0ELi128ELb1EEEEEEEEEvNT_6ParamsE$_ZZN4cuteplIJNS_1CILi0EEES2_EJiS2_EEEDaRKNS_15ArithmeticTupleIJDpT_EEERKNS3_IJDpT0_EEEENKUlDpRKT_E_clIJiS2_EEEDaSH_,($_ZN7cutlass13device_kernelIN5flash19enable_sm80_to_sm89INS1_16FlashAttnBwdSm80INS1_25CollectiveMainloopBwdSm80ILi2ELi2EN4cute5tupleIJNS5_1CILi128EEES8_NS7_ILi64EEEEEENS_10bfloat16_tEfNS_4arch4Sm80ELb1ELb0ELb1ELb0ELb1ELb0ELb0ELb0ELi2ELi4ELi4ELi4ELb0EEENS1_21CollectiveEpilogueBwdISA_SB_SD_Li256ELb0ELb0ELi2EEENS1_25SingleTileBwdLPTSchedulerILb0ELi128ELb1EEEEEEEEEvNT_6ParamsE$_ZZN4cuteplIJNS_1CILi0EEES2_EJiiEEEDaRKNS_15ArithmeticTupleIJDpT_EEERKNS3_IJDpT0_EEEENKUlDpRKT_E_clIJiiEEEDaSH_ - $_ZN7cutlass13device_kernelIN5flash19enable_sm80_to_sm89INS1_16FlashAttnBwdSm80INS1_25CollectiveMainloopBwdSm80ILi2ELi2EN4cute5tupleIJNS5_1CILi128EEES8_NS7_ILi64EEEEEENS_10bfloat16_tEfNS_4arch4Sm80ELb1ELb0ELb1ELb0ELb1ELb0ELb0ELb0ELi2ELi4ELi4ELi4ELb0EEENS1_21CollectiveEpilogueBwdISA_SB_SD_Li256ELb0ELb0ELi2EEENS1_25SingleTileBwdLPTSchedulerILb0ELi128ELb1EEEEEEEEEvNT_6ParamsE$_ZZN4cuteplIJNS_1CILi0EEES2_EJiS2_EEEDaRKNS_15ArithmeticTupleIJDpT_EEERKNS3_IJDpT0_EEEENKUlDpRKT_E_clIJiS2_EEEDaSH_)
$_ZN7cutlass13device_kernelIN5flash19enable_sm80_to_sm89INS1_16FlashAttnBwdSm80INS1_25CollectiveMainloopBwdSm80ILi2ELi2EN4cute5tupleIJNS5_1CILi128EEES8_NS7_ILi64EEEEEENS_10bfloat16_tEfNS_4arch4Sm80ELb1ELb0ELb1ELb0ELb1ELb0ELb0ELb0ELi2ELi4ELi4ELi4ELb0EEENS1_21CollectiveEpilogueBwdISA_SB_SD_Li256ELb0ELb0ELi2EEENS1_25SingleTileBwdLPTSchedulerILb0ELi128ELb1EEEEEEEEEvNT_6ParamsE$_ZZN4cuteplIJNS_1CILi0EEES2_EJiS2_EEEDaRKNS_15ArithmeticTupleIJDpT_EEERKNS3_IJDpT0_EEEENKUlDpRKT_E_clIJiS2_EEEDaSH_:
[----:B------:R-:W-:Y:S02]  /*10f10*/  IADD3 R2, R1, 0x16a8, RZ ;  /* 0x000016a801027810 */ /* 0x000fe40007ffe0ff */
[----:B------:R-:W-:Y:S02]  /*10f20*/  MOV R10, 0x10f50 ;  /* 0x00010f50000a7802 */ /* 0x000fe40000000f00 */
[----:B------:R-:W-:Y:S02]  /*10f30*/  IADD3 R2, R2, c[0x0][0x20], RZ ;  /* 0x0000080002027a10 */ /* 0x000fe40007ffe0ff */
[----:B------:R-:W-:Y:S05]  /*10f40*/  CALL.REL.NOINC `($_ZN7cutlass13device_kernelIN5flash19enable_sm80_to_sm89INS1_16FlashAttnBwdSm80INS1_25CollectiveMainloopBwdSm80ILi2ELi2EN4cute5tupleIJNS5_1CILi128EEES8_NS7_ILi64EEEEEENS_10bfloat16_tEfNS_4arch4Sm80ELb1ELb0ELb1ELb0ELb1ELb0ELb0ELb0ELi2ELi4ELi4ELi4ELb0EEENS1_21CollectiveEpilogueBwdISA_SB_SD_Li256ELb0ELb0ELi2EEENS1_25SingleTileBwdLPTSchedulerILb0ELi128ELb1EEEEEEEEEvNT_6ParamsE$_ZN4cute5tupleIJiNS_1CILi0EEEEEC2ERKiRKS2_) ;  /* 0xffffb00000007944 */ /* 0x000fea0003c3ffff */
[----:B------:R2:W5:Y:S01]  /*10f50*/  LDL R31, [R1+0x16a8] ;  /* 0x0016a800011f7983 */ /* 0x0005620000100800 */
[----:B------:R-:W-:-:S04]  /*10f60*/  MOV R5, 0x0 ;  /* 0x0000000000057802 */ /* 0x000fc80000000f00 */
[----:B------:R-:W-:Y:S05]  /*10f70*/  RET.REL.NODEC R4 `(_ZN7cutlass13device_kernelIN5flash19enable_sm80_to_sm89INS1_16FlashAttnBwdSm80INS1_25CollectiveMainloopBwdSm80ILi2ELi2EN4cute5tupleIJNS5_1CILi128EEES8_NS7_ILi64EEEEEENS_10bfloat16_tEfNS_4arch4Sm80ELb1ELb0ELb1ELb0ELb1ELb0ELb0ELb0ELi2ELi4ELi4ELi4ELb0EEENS1_21CollectiveEpilogueBwdISA_SB_SD_Li256ELb0ELb0ELi2EEENS1_25SingleTileBwdLPTSchedulerILb0ELi128ELb1EEEEEEEEEvNT_6ParamsE) ;  /* 0xfffef08004007950 */ /* 0x000fea0003c3ffff */
        .type           $_ZN7cutlass13device_kernelIN5flash19enable_sm80_to_sm89INS1_16FlashAttnBwdSm80INS1_25CollectiveMainloopBwdSm80ILi2ELi2EN4cute5tupleIJNS5_1CILi128EEES8_NS7_ILi64EEEEEENS_10bfloat16_tEfNS_4arch4Sm80ELb1ELb0ELb1ELb0ELb1ELb0ELb0ELb0ELi2ELi4ELi4ELi4ELb0EEENS1_21CollectiveEpilogueBwdISA_SB_SD_Li256ELb0ELb0ELi2EEENS1_25SingleTileBwdLPTSchedulerILb0ELi128ELb1EEEEEEEEEvNT_6ParamsE$_ZZN4cuteplIJNS_1CILi0EEES2_EJiiEEEDaRKNS_15ArithmeticTupleIJDpT_EEERKNS3_IJDpT0_EEEENKUlDpRKT_E_clIJiiEEEDaSH_,@function
        .size           $_ZN7cutlass13device_kernelIN5flash19enable_sm80_to_sm89INS1_16FlashAttnBwdSm80INS1_25CollectiveMainloopBwdSm80ILi2ELi2EN4cute5tupleIJNS5_1CILi128EEES8_NS7_ILi64EEEEEENS_10bfloat16_tEfNS_4arch4Sm80ELb1ELb0ELb1ELb0ELb1ELb0ELb0ELb0ELi2ELi4ELi4ELi4ELb0EEENS1_21CollectiveEpilogueBwdISA_SB_SD_Li256ELb0ELb0ELi2EEENS1_25SingleTileBwdLPTSchedulerILb0ELi128ELb1EEEEEEEEEvNT_6ParamsE$_ZZN4cuteplIJNS_1CILi0EEES2_EJiiEEEDaRKNS_15ArithmeticTupleIJDpT_EEERKNS3_IJDpT0_EEEENKUlDpRKT_E_clIJiiEEEDaSH_,($_ZN7cutlass13device_kernelIN5flash19enable_sm80_to_sm89INS1_16FlashAttnBwdSm80INS1_25CollectiveMainloopBwdSm80ILi2ELi2EN4cute5tupleIJNS5_1CILi128EEES8_NS7_ILi64EEEEEENS_10bfloat16_tEfNS_4arch4Sm80ELb1ELb0ELb1ELb0ELb1ELb0ELb0ELb0ELi2ELi4ELi4ELi4ELb0EEENS1_21CollectiveEpilogueBwdISA_SB_SD_Li256ELb0ELb0ELi2EEENS1_25SingleTileBwdLPTSchedulerILb0ELi128ELb1EEEEEEEEEvNT_6ParamsE$_ZZN4cuteplIJNS_1CILi0EEEiEJS2_iEEEDaRKNS_15ArithmeticTupleIJDpT_EEERKNS3_IJDpT0_EEEENKUlDpRKT_E_clIJS2_iEEEDaSH_ - $_ZN7cutlass13device_kernelIN5flash19enable_sm80_to_sm89INS1_16FlashAttnBwdSm80INS1_25CollectiveMainloopBwdSm80ILi2ELi2EN4cute5tupleIJNS5_1CILi128EEES8_NS7_ILi64EEEEEENS_10bfloat16_tEfNS_4arch4Sm80ELb1ELb0ELb1ELb0ELb1ELb0ELb0ELb0ELi2ELi4ELi4ELi4ELb0EEENS1_21CollectiveEpilogueBwdISA_SB_SD_Li256ELb0ELb0ELi2EEENS1_25SingleTileBwdLPTSchedulerILb0ELi128ELb1EEEEEEEEEvNT_6ParamsE$_ZZN4cuteplIJNS_1CILi0EEES2_EJiiEEEDaRKNS_15ArithmeticTupleIJDpT_EEERKNS3_IJDpT0_EEEENKUlDpRKT_E_clIJiiEEEDaSH_)
$_ZN7cutlass13device_kernelIN5flash19enable_sm80_to_sm89INS1_16FlashAttnBwdSm80INS1_25CollectiveMainloopBwdSm80ILi2ELi2EN4cute5tupleIJNS5_1CILi128EEES8_NS7_ILi64EEEEEENS_10bfloat16_tEfNS_4arch4Sm80ELb1ELb0ELb1ELb0ELb1ELb0ELb0ELb0ELi2ELi4ELi4ELi4ELb0EEENS1_21CollectiveEpilogueBwdISA_SB_SD_Li256ELb0ELb0ELi2EEENS1_25SingleTileBwdLPTSchedulerILb0ELi128ELb1EEEEEEEEEvNT_6ParamsE$_ZZN4cuteplIJNS_1CILi0EEES2_EJiiEEEDaRKNS_15ArithmeticTupleIJDpT_EEERKNS3_IJDpT0_EEEENKUlDpRKT_E_clIJiiEEEDaSH_:
        /* <DEDUP_REMOVED lines=8> */
        .type           $_ZN7cutlass13device_kernelIN5flash19enable_sm80_to_sm89INS1_16FlashAttnBwdSm80INS1_25CollectiveMainloopBwdSm80ILi2ELi2EN4cute5tupleIJNS5_1CILi128EEES8_NS7_ILi64EEEEEENS_10bfloat16_tEfNS_4arch4Sm80ELb1ELb0ELb1ELb0ELb1ELb0ELb0ELb0ELi2ELi4ELi4ELi4ELb0EEENS1_21CollectiveEpilogueBwdISA_SB_SD_Li256ELb0ELb0ELi2EEENS1_25SingleTileBwdLPTSchedulerILb0ELi128ELb1EEEEEEEEEvNT_6ParamsE$_ZZN4cuteplIJNS_1CILi0EEEiEJS2_iEEEDaRKNS_15ArithmeticTupleIJDpT_EEERKNS3_IJDpT0_EEEENKUlDpRKT_E_clIJS2_iEEEDaSH_,@function
        .size           $_ZN7cutlass13device_kernelIN5flash19enable_sm80_to_sm89INS1_16FlashAttnBwdSm80INS1_25CollectiveMainloopBwdSm80ILi2ELi2EN4cute5tupleIJNS5_1CILi128EEES8_NS7_ILi64EEEEEENS_10bfloat16_tEfNS_4arch4Sm80ELb1ELb0ELb1ELb0ELb1ELb0ELb0ELb0ELi2ELi4ELi4ELi4ELb0EEENS1_21CollectiveEpilogueBwdISA_SB_SD_Li256ELb0ELb0ELi2EEENS1_25SingleTileBwdLPTSchedulerILb0ELi128ELb1EEEEEEEEEvNT_6ParamsE$_ZZN4cuteplIJNS_1CILi0EEEiEJS2_iEEEDaRKNS_15ArithmeticTupleIJDpT_EEERKNS3_IJDpT0_EEEENKUlDpRKT_E_clIJS2_iEEEDaSH_,($_ZN7cutlass13device_kernelIN5flash19enable_sm80_to_sm89INS1_16FlashAttnBwdSm80INS1_25CollectiveMainloopBwdSm80ILi2ELi2EN4cute5tupleIJNS5_1CILi128EEES8_NS7_ILi64EEEEEENS_10bfloat16_tEfNS_4arch4Sm80ELb1ELb0ELb1ELb0ELb1ELb0ELb0ELb0ELi2ELi4ELi4ELi4ELb0EEENS1_21CollectiveEpilogueBwdISA_SB_SD_Li256ELb0ELb0ELi2EEENS1_25SingleTileBwdLPTSchedulerILb0ELi128ELb1EEEEEEEEEvNT_6ParamsE$_ZZN4cuteplIJNS_1CILi0EEEiEJiEEEDaRKNS_15ArithmeticTupleIJDpT_EEERKNS3_IJDpT0_EEEENKUlDpRKT_E_clIJiiEEEDaSH_ - $_ZN7cutlass13device_kernelIN5flash19enable_sm80_to_sm89INS1_16FlashAttnBwdSm80INS1_25CollectiveMainloopBwdSm80ILi2ELi2EN4cute5tupleIJNS5_1CILi128EEES8_NS7_ILi64EEEEEENS_10bfloat16_tEfNS_4arch4Sm80ELb1ELb0ELb1ELb0ELb1ELb0ELb0ELb0ELi2ELi4ELi4ELi4ELb0EEENS1_21CollectiveEpilogueBwdISA_SB_SD_Li256ELb0ELb0ELi2EEENS1_25SingleTileBwdLPTSchedulerILb0ELi128ELb1EEEEEEEEEvNT_6ParamsE$_ZZN4cuteplIJNS_1CILi0EEEiEJS2_iEEEDaRKNS_15ArithmeticTupleIJDpT_EEERKNS3_IJDpT0_EEEENKUlDpRKT_E_clIJS2_iEEEDaSH_)
$_ZN7cutlass13device_kernelIN5flash19enable_sm80_to_sm89INS1_16FlashAttnBwdSm80INS1_25CollectiveMainloopBwdSm80ILi2ELi2EN4cute5tupleIJNS5_1CILi128EEES8_NS7_ILi64EEEEEENS_10bfloat16_tEfNS_4arch4Sm80ELb1ELb0ELb1ELb0ELb1ELb0ELb0ELb0ELi2ELi4ELi4ELi4ELb0EEENS1_21CollectiveEpilogueBwdISA_SB_SD_Li256ELb0ELb0ELi2EEENS1_25SingleTileBwdLPTSchedulerILb0ELi128ELb1EEEEEEEEEvNT_6ParamsE$_ZZN4cuteplIJNS_1CILi0EEEiEJS2_iEEEDaRKNS_15ArithmeticTupleIJDpT_EEERKNS3_IJDpT0_EEEENKUlDpRKT_E_clIJS2_iEEEDaSH_:
[----:B------:R-:W-:Y:S02]  /*11000*/  IADD3 R11, R1, 0x13b8, RZ ;  /* 0x000013b8010b7810 */ /* 0x000fe40007ffe0ff */
[----:B------:R-:W-:Y:S02]  /*11010*/  MOV R6, 0x11040 ;  /* 0x0001104000067802 */ /* 0x000fe40000000f00 */
[----:B------:R-:W-:Y:S02]  /*11020*/  IADD3 R11, R11, c[0x0][0x20], RZ ;  /* 0x000008000b0b7a10 */ /* 0x000fe40007ffe0ff */
[----:B------:R-:W-:Y:S05]  /*11030*/  CALL.REL.NOINC `($_ZN7cutlass13device_kernelIN5flash19enable_sm80_to_sm89INS1_16FlashAttnBwdSm80INS1_25CollectiveMainloopBwdSm80ILi2ELi2EN4cute5tupleIJNS5_1CILi128EEES8_NS7_ILi64EEEEEENS_10bfloat16_tEfNS_4arch4Sm80ELb1ELb0ELb1ELb0ELb1ELb0ELb0ELb0ELi2ELi4ELi4ELi4ELb0EEENS1_21CollectiveEpilogueBwdISA_SB_SD_Li256ELb0ELb0ELi2EEENS1_25SingleTileBwdLPTSchedulerILb0ELi128ELb1EEEEEEEEEvNT_6ParamsE$_ZN4cute5tupleIJNS_1CILi0EEEiEEC2ERKS2_RKi) ;  /* 0xffffadd000007944 */ /* 0x000fea0003c3ffff */
[----:B------:R1:W5:Y:S01]  /*11040*/  LDL R3, [R1+0x13b8] ;  /* 0x0013b80001037983 */ /* 0x0003620000100800 */
[----:B------:R-:W-:-:S04]  /*11050*/  MOV R11, 0x0 ;  /* 0x00000000000b7802 */ /* 0x000fc80000000f00 */
[----:B------:R-:W-:Y:S05]  /*11060*/  RET.REL.NODEC R10 `(_ZN7cutlass13device_kernelIN5flash19enable_sm80_to_sm89INS1_16FlashAttnBwdSm80INS1_25CollectiveMainloopBwdSm80ILi2ELi2EN4cute5tupleIJNS5_1CILi128EEES8_NS7_ILi64EEEEEENS_10bfloat16_tEfNS_4arch4Sm80ELb1ELb0ELb1ELb0ELb1ELb0ELb0ELb0ELi2ELi4ELi4ELi4ELb0EEENS1_21CollectiveEpilogueBwdISA_SB_SD_Li256ELb0ELb0ELi2EEENS1_25SingleTileBwdLPTSchedulerILb0ELi128ELb1EEEEEEEEEvNT_6ParamsE) ;  /* 0xfffeef900a007950 */ /* 0x000fea0003c3ffff */
        .type           $_ZN7cutlass13device_kernelIN5flash19enable_sm80_to_sm89INS1_16FlashAttnBwdSm80INS1_25CollectiveMainloopBwdSm80ILi2ELi2EN4cute5tupleIJNS5_1CILi128EEES8_NS7_ILi64EEEEEENS_10bfloat16_tEfNS_4arch4Sm80ELb1ELb0ELb1ELb0ELb1ELb0ELb0ELb0ELi2ELi4ELi4ELi4ELb0EEENS1_21CollectiveEpilogueBwdISA_SB_SD_Li256ELb0ELb0ELi2EEENS1_25SingleTileBwdLPTSchedulerILb0ELi128ELb1EEEEEEEEEvNT_6ParamsE$_ZZN4cuteplIJNS_1CILi0EEEiEJiEEEDaRKNS_15ArithmeticTupleIJDpT_EEERKNS3_IJDpT0_EEEENKUlDpRKT_E_clIJiiEEEDaSH_,@function
        .size           $_ZN7cutlass13device_kernelIN5flash19enable_sm80_to_sm89INS1_16FlashAttnBwdSm80INS1_25CollectiveMainloopBwdSm80ILi2ELi2EN4cute5tupleIJNS5_1CILi128EEES8_NS7_ILi64EEEEEENS_10bfloat16_tEfNS_4arch4Sm80ELb1ELb0ELb1ELb0ELb1ELb0ELb0ELb0ELi2ELi4ELi4ELi4ELb0EEENS1_21CollectiveEpilogueBwdISA_SB_SD_Li256ELb0ELb0ELi2EEENS1_25SingleTileBwdLPTSchedulerILb0ELi128ELb1EEEEEEEEEvNT_6ParamsE$_ZZN4cuteplIJNS_1CILi0EEEiEJiEEEDaRKNS_15ArithmeticTupleIJDpT_EEERKNS3_IJDpT0_EEEENKUlDpRKT_E_clIJiiEEEDaSH_,($_ZN7cutlass13device_kernelIN5flash19enable_sm80_to_sm89INS1_16FlashAttnBwdSm80INS1_25CollectiveMainloopBwdSm80ILi2ELi2EN4cute5tupleIJNS5_1CILi128EEES8_NS7_ILi64EEEEEENS_10bfloat16_tEfNS_4arch4Sm80ELb1ELb0ELb1ELb0ELb1ELb0ELb0ELb0ELi2ELi4ELi4ELi4ELb0EEENS1_21CollectiveEpilogueBwdISA_SB_SD_Li256ELb0ELb0ELi2EEENS1_25SingleTileBwdLPTSchedulerILb0ELi128ELb1EEEEEEEEEvNT_6ParamsE$_ZZN4cuteplIJiEJNS_1CILi0EEEEEEDaRKNS_15ArithmeticTupleIJDpT_EEERKNS3_IJDpT0_EEEENKUlDpRKT_E_clIJiEEEDaSH_ - $_ZN7cutlass13device_kernelIN5flash19enable_sm80_to_sm89INS1_16FlashAttnBwdSm80INS1_25CollectiveMainloopBwdSm80ILi2ELi2EN4cute5tupleIJNS5_1CILi128EEES8_NS7_ILi64EEEEEENS_10bfloat16_tEfNS_4arch4Sm80ELb1ELb0ELb1ELb0ELb1ELb0ELb0ELb0ELi2ELi4ELi4ELi4ELb0EEENS1_21CollectiveEpilogueBwdISA_SB_SD_Li256ELb0ELb0ELi2EEENS1_25SingleTileBwdLPTSchedulerILb0ELi128ELb1EEEEEEEEEvNT_6ParamsE$_ZZN4cuteplIJNS_1CILi0EEEiEJiEEEDaRKNS_15ArithmeticTupleIJDpT_EEERKNS3_IJDpT0_EEEENKUlDpRKT_E_clIJiiEEEDaSH_)
$_ZN7cutlass13device_kernelIN5flash19enable_sm80_to_sm89INS1_16FlashAttnBwdSm80INS1_25CollectiveMainloopBwdSm80ILi2ELi2EN4cute5tupleIJNS5_1CILi128EEES8_NS7_ILi64EEEEEENS_10bfloat16_tEfNS_4arch4Sm80ELb1ELb0ELb1ELb0ELb1ELb0ELb0ELb0ELi2ELi4ELi4ELi4ELb0EEENS1_21CollectiveEpilogueBwdISA_SB_SD_Li256ELb0ELb0ELi2EEENS1_25SingleTileBwdLPTSchedulerILb0ELi128ELb1EEEEEEEEEvNT_6ParamsE$_ZZN4cuteplIJNS_1CILi0EEEiEJiEEEDaRKNS_15ArithmeticTupleIJDpT_EEERKNS3_IJDpT0_EEEENKUlDpRKT_E_clIJiiEEEDaSH_:
[----:B------:R-:W-:Y:S01]  /*11070*/  IADD3 R3, R1, 0x13b8, RZ ;  /* 0x000013b801037810 */ /* 0x000fe20007ffe0ff */
[----:B------:R-:W-:Y:S01]  /*11080*/  IMAD.MOV.U32 R2, RZ, RZ, R81 ;  /* 0x000000ffff027224 */ /* 0x000fe200078e0051 */
[----:B------:R-:W-:Y:S02]  /*11090*/  MOV R6, 0x110c0 ;  /* 0x000110c000067802 */ /* 0x000fe40000000f00 */
[----:B------:R-:W-:Y:S02]  /*110a0*/  IADD3 R3, R3, c[0x0][0x20], RZ ;  /* 0x0000080003037a10 */ /* 0x000fe40007ffe0ff */
[----:B------:R-:W-:Y:S05]  /*110b0*/  CALL.REL.NOINC `($_ZN7cutlass13device_kernelIN5flash19enable_sm80_to_sm89INS1_16FlashAttnBwdSm80INS1_25CollectiveMainloopBwdSm80ILi2ELi2EN4cute5tupleIJNS5_1CILi128EEES8_NS7_ILi64EEEEEENS_10bfloat16_tEfNS_4arch4Sm80ELb1ELb0ELb1ELb0ELb1ELb0ELb0ELb0ELi2ELi4ELi4ELi4ELb0EEENS1_21CollectiveEpilogueBwdISA_SB_SD_Li256ELb0ELb0ELi2EEENS1_25SingleTileBwdLPTSchedulerILb0ELi128ELb1EEEEEEEEEvNT_6ParamsE$_ZN4cute5tupleIJiiEEC2ERKiS3_) ;  /* 0xffffaed000007944 */ /* 0x000fea0003c3ffff */
[----:B------:R1:W5:Y:S01]  /*110c0*/  LDL.64 R18, [R1+0x13b8] ;  /* 0x0013b80001127983 */ /* 0x0003620000100a00 */
[----:B------:R-:W-:Y:S02]  /*110d0*/  MOV R2, R4 ;  /* 0x0000000400027202 */ /* 0x000fe40000000f00 */
[----:B------:R-:W-:-:S04]  /*110e0*/  MOV R3, 0x0 ;  /* 0x0000000000037802 */ /* 0x000fc80000000f00 */
[----:B------:R-:W-:Y:S05]  /*110f0*/  RET.REL.NODEC R2 `(_ZN7cutlass13device_kernelIN5flash19enable_sm80_to_sm89INS1_16FlashAttnBwdSm80INS1_25CollectiveMainloopBwdSm80ILi2ELi2EN4cute5tupleIJNS5_1CILi128EEES8_NS7_ILi64EEEEEENS_10bfloat16_tEfNS_4arch4Sm80ELb1ELb0ELb1ELb0ELb1ELb0ELb0ELb0ELi2ELi4ELi4ELi4ELb0EEENS1_21CollectiveEpilogueBwdISA_SB_SD_Li256ELb0ELb0ELi2EEENS1_25SingleTileBwdLPTSchedulerILb0ELi128ELb1EEEEEEEEEvNT_6ParamsE) ;  /* 0xfffeef0002007950 */ /* 0x000fea0003c3ffff */
        .type           $_ZN7cutlass13device_kernelIN5flash19enable_sm80_to_sm89INS1_16FlashAttnBwdSm80INS1_25CollectiveMainloopBwdSm80ILi2ELi2EN4cute5tupleIJNS5_1CILi128EEES8_NS7_ILi64EEEEEENS_10bfloat16_tEfNS_4arch4Sm80ELb1ELb0ELb1ELb0ELb1ELb0ELb0ELb0ELi2ELi4ELi4ELi4ELb0EEENS1_21CollectiveEpilogueBwdISA_SB_SD_Li256ELb0ELb0ELi2EEENS1_25SingleTileBwdLPTSchedulerILb0ELi128ELb1EEEEEEEEEvNT_6ParamsE$_ZZN4cuteplIJiEJNS_1CILi0EEEEEEDaRKNS_15ArithmeticTupleIJDpT_EEERKNS3_IJDpT0_EEEENKUlDpRKT_E_clIJiEEEDaSH_,@function
        .size           $_ZN7cutlass13device_kernelIN5flash19enable_sm80_to_sm89INS1_16FlashAttnBwdSm80INS1_25CollectiveMainloopBwdSm80ILi2ELi2EN4cute5tupleIJNS5_1CILi128EEES8_NS7_ILi64EEEEEENS_10bfloat16_tEfNS_4arch4Sm80ELb1ELb0ELb1ELb0ELb1ELb0ELb0ELb0ELi2ELi4ELi4ELi4ELb0EEENS1_21CollectiveEpilogueBwdISA_SB_SD_Li256ELb0ELb0ELi2EEENS1_25SingleTileBwdLPTSchedulerILb0ELi128ELb1EEEEEEEEEvNT_6ParamsE$_ZZN4cuteplIJiEJNS_1CILi0EEEEEEDaRKNS_15ArithmeticTupleIJDpT_EEERKNS3_IJDpT0_EEEENKUlDpRKT_E_clIJiEEEDaSH_,($_ZN7cutlass13device_kernelIN5flash19enable_sm80_to_sm89INS1_16FlashAttnBwdSm80INS1_25CollectiveMainloopBwdSm80ILi2ELi2EN4cute5tupleIJNS5_1CILi128EEES8_NS7_ILi64EEEEEENS_10bfloat16_tEfNS_4arch4Sm80ELb1ELb0ELb1ELb0ELb1ELb0ELb0ELb0ELi2ELi4ELi4ELi4ELb0EEENS1_21CollectiveEpilogueBwdISA_SB_SD_Li256ELb0ELb0ELi2EEENS1_25SingleTileBwdLPTSchedulerILb0ELi128ELb1EEEEEEEEEvNT_6ParamsE$_ZZN4cuteplIJiEJNS_1CILi0EEES2_EEEDaRKNS_15ArithmeticTupleIJDpT_EEERKNS3_IJDpT0_EEEENKUlDpRKT_E_clIJiS2_EEEDaSH_ - $_ZN7cutlass13device_kernelIN5flash19enable_sm80_to_sm89INS1_16FlashAttnBwdSm80INS1_25CollectiveMainloopBwdSm80ILi2ELi2EN4cute5tupleIJNS5_1CILi128EEES8_NS7_ILi64EEEEEENS_10bfloat16_tEfNS_4arch4Sm80ELb1ELb0ELb1ELb0ELb1ELb0ELb0ELb0ELi2ELi4ELi4ELi4ELb0EEENS1_21CollectiveEpilogueBwdISA_SB_SD_Li256ELb0ELb0ELi2EEENS1_25SingleTileBwdLPTSchedulerILb0ELi128ELb1EEEEEEEEEvNT_6ParamsE$_ZZN4cuteplIJiEJNS_1CILi0EEEEEEDaRKNS_15ArithmeticTupleIJDpT_EEERKNS3_IJDpT0_EEEENKUlDpRKT_E_clIJiEEEDaSH_)
$_ZN7cutlass13device_kernelIN5flash19enable_sm80_to_sm89INS1_16FlashAttnBwdSm80INS1_25CollectiveMainloopBwdSm80ILi2ELi2EN4cute5tupleIJNS5_1CILi128EEES8_NS7_ILi64EEEEEENS_10bfloat16_tEfNS_4arch4Sm80ELb1ELb0ELb1ELb0ELb1ELb0ELb0ELb0ELi2ELi4ELi4ELi4ELb0EEENS1_21CollectiveEpilogueBwdISA_SB_SD_Li256ELb0ELb0ELi2EEENS1_25SingleTileBwdLPTSchedulerILb0ELi128ELb1EEEEEEEEEvNT_6ParamsE$_ZZN4cuteplIJiEJNS_1CILi0EEEEEEDaRKNS_15ArithmeticTupleIJDpT_EEERKNS3_IJDpT0_EEEENKUlDpRKT_E_clIJiEEEDaSH_:
[----:B------:R-:W-:Y:S02]  /*11100*/  IADD3 R2, R1, 0x16a8, RZ ;  /* 0x000016a801027810 */ /* 0x000fe40007ffe0ff */
[----:B------:R-:W-:Y:S02]  /*11110*/  MOV R10, 0x11140 ;  /* 0x00011140000a7802 */ /* 0x000fe40000000f00 */
[----:B------:R-:W-:Y:S02]  /*11120*/  IADD3 R2, R2, c[0x0][0x20], RZ ;  /* 0x0000080002027a10 */ /* 0x000fe40007ffe0ff */
[----:B------:R-:W-:Y:S05]  /*11130*/  CALL.REL.NOINC `($_ZN7cutlass13device_kernelIN5flash19enable_sm80_to_sm89INS1_16FlashAttnBwdSm80INS1_25CollectiveMainloopBwdSm80ILi2ELi2EN4cute5tupleIJNS5_1CILi128EEES8_NS7_ILi64EEEEEENS_10bfloat16_tEfNS_4arch4Sm80ELb1ELb0ELb1ELb0ELb1ELb0ELb0ELb0ELi2ELi4ELi4ELi4ELb0EEENS1_21CollectiveEpilogueBwdISA_SB_SD_Li256ELb0ELb0ELi2EEENS1_25SingleTileBwdLPTSchedulerILb0ELi128ELb1EEEEEEEEEvNT_6ParamsE$_ZN4cute5tupleIJiEEC2ERKi) ;  /* 0xffffadc000007944 */ /* 0x000fea0003c3ffff */
[----:B------:R1:W5:Y:S01]  /*11140*/  LDL R2, [R1+0x16a8] ;  /* 0x0016a80001027983 */ /* 0x0003620000100800 */
[----:B------:R-:W-:-:S04]  /*11150*/  MOV R17, 0x0 ;  /* 0x0000000000117802 */ /* 0x000fc80000000f00 */
[----:B------:R-:W-:Y:S05]  /*11160*/  RET.REL.NODEC R16 `(_ZN7cutlass13device_kernelIN5flash19enable_sm80_to_sm89INS1_16FlashAttnBwdSm80INS1_25CollectiveMainloopBwdSm80ILi2ELi2EN4cute5tupleIJNS5_1CILi128EEES8_NS7_ILi64EEEEEENS_10bfloat16_tEfNS_4arch4Sm80ELb1ELb0ELb1ELb0ELb1ELb0ELb0ELb0ELi2ELi4ELi4ELi4ELb0EEENS1_21CollectiveEpilogueBwdISA_SB_SD_Li256ELb0ELb0ELi2EEENS1_25SingleTileBwdLPTSchedulerILb0ELi128ELb1EEEEEEEEEvNT_6ParamsE) ;  /* 0xfffeee9010007950 */ /* 0x000fea0003c3ffff */
        .type           $_ZN7cutlass13device_kernelIN5flash19enable_sm80_to_sm89INS1_16FlashAttnBwdSm80INS1_25CollectiveMainloopBwdSm80ILi2ELi2EN4cute5tupleIJNS5_1CILi128EEES8_NS7_ILi64EEEEEENS_10bfloat16_tEfNS_4arch4Sm80ELb1ELb0ELb1ELb0ELb1ELb0ELb0ELb0ELi2ELi4ELi4ELi4ELb0EEENS1_21CollectiveEpilogueBwdISA_SB_SD_Li256ELb0ELb0ELi2EEENS1_25SingleTileBwdLPTSchedulerILb0ELi128ELb1EEEEEEEEEvNT_6ParamsE$_ZZN4cuteplIJiEJNS_1CILi0EEES2_EEEDaRKNS_15ArithmeticTupleIJDpT_EEERKNS3_IJDpT0_EEEENKUlDpRKT_E_clIJiS2_EEEDaSH_,@function
        .size           $_ZN7cutlass13device_kernelIN5flash19enable_sm80_to_sm89INS1_16FlashAttnBwdSm80INS1_25CollectiveMainloopBwdSm80ILi2ELi2EN4cute5tupleIJNS5_1CILi128EEES8_NS7_ILi64EEEEEENS_10bfloat16_tEfNS_4arch4Sm80ELb1ELb0ELb1ELb0ELb1ELb0ELb0ELb0ELi2ELi4ELi4ELi4ELb0EEENS1_21CollectiveEpilogueBwdISA_SB_SD_Li256ELb0ELb0ELi2EEENS1_25SingleTileBwdLPTSchedulerILb0ELi128ELb1EEEEEEEEEvNT_6ParamsE$_ZZN4cuteplIJiEJNS_1CILi0EEES2_EEEDaRKNS_15ArithmeticTupleIJDpT_EEERKNS3_IJDpT0_EEEENKUlDpRKT_E_clIJiS2_EEEDaSH_,($_ZN7cutlass13device_kernelIN5flash19enable_sm80_to_sm89INS1_16FlashAttnBwdSm80INS1_25CollectiveMainloopBwdSm80ILi2ELi2EN4cute5tupleIJNS5_1CILi128EEES8_NS7_ILi64EEEEEENS_10bfloat16_tEfNS_4arch4Sm80ELb1ELb0ELb1ELb0ELb1ELb0ELb0ELb0ELi2ELi4ELi4ELi4ELb0EEENS1_21CollectiveEpilogueBwdISA_SB_SD_Li256ELb0ELb0ELi2EEENS1_25SingleTileBwdLPTSchedulerILb0ELi128ELb1EEEEEEEEEvNT_6ParamsE$_ZZN4cuteplIJiEJNS_1CILi0EEEiEEEDaRKNS_15ArithmeticTupleIJDpT_EEERKNS3_IJDpT0_EEEENKUlDpRKT_E_clIJiiEEEDaSH_ - $_ZN7cutlass13device_kernelIN5flash19enable_sm80_to_sm89INS1_16FlashAttnBwdSm80INS1_25CollectiveMainloopBwdSm80ILi2ELi2EN4cute5tupleIJNS5_1CILi128EEES8_NS7_ILi64EEEEEENS_10bfloat16_tEfNS_4arch4Sm80ELb1ELb0ELb1ELb0ELb1ELb0ELb0ELb0ELi2ELi4ELi4ELi4ELb0EEENS1_21CollectiveEpilogueBwdISA_SB_SD_Li256ELb0ELb0ELi2EEENS1_25SingleTileBwdLPTSchedulerILb0ELi128ELb1EEEEEEEEEvNT_6ParamsE$_ZZN4cuteplIJiEJNS_1CILi0EEES2_EEEDaRKNS_15ArithmeticTupleIJDpT_EEERKNS3_IJDpT0_EEEENKUlDpRKT_E_clIJiS2_EEEDaSH_)
$_ZN7cutlass13device_kernelIN5flash19enable_sm80_to_sm89INS1_16FlashAttnBwdSm80INS1_25CollectiveMainloopBwdSm80ILi2ELi2EN4cute5tupleIJNS5_1CILi128EEES8_NS7_ILi64EEEEEENS_10bfloat16_tEfNS_4arch4Sm80ELb1ELb0ELb1ELb0ELb1ELb0ELb0ELb0ELi2ELi4ELi4ELi4ELb0EEENS1_21CollectiveEpilogueBwdISA_SB_SD_Li256ELb0ELb0ELi2EEENS1_25SingleTileBwdLPTSchedulerILb0ELi128ELb1EEEEEEEEEvNT_6ParamsE$_ZZN4cuteplIJiEJNS_1CILi0EEES2_EEEDaRKNS_15ArithmeticTupleIJDpT_EEERKNS3_IJDpT0_EEEENKUlDpRKT_E_clIJiS2_EEEDaSH_:
[----:B------:R-:W-:Y:S02]  /*11170*/  IADD3 R2, R1, 0x13b8, RZ ;  /* 0x000013b801027810 */ /* 0x000fe40007ffe0ff */
[----:B------:R-:W-:Y:S02]  /*11180*/  MOV R10, 0x111b0 ;  /* 0x000111b0000a7802 */ /* 0x000fe40000000f00 */
[----:B------:R-:W-:Y:S02]  /*11190*/  IADD3 R2, R2, c[0x0][0x20], RZ ;  /* 0x0000080002027a10 */ /* 0x000fe40007ffe0ff */
[----:B------:R-:W-:Y:S05]  /*111a0*/  CALL.REL.NOINC `($_ZN7cutlass13device_kernelIN5flash19enable_sm80_to_sm89INS1_16FlashAttnBwdSm80INS1_25CollectiveMainloopBwdSm80ILi2ELi2EN4cute5tupleIJNS5_1CILi128EEES8_NS7_ILi64EEEEEENS_10bfloat16_tEfNS_4arch4Sm80ELb1ELb0ELb1ELb0ELb1ELb0ELb0ELb0ELi2ELi4ELi4ELi4ELb0EEENS1_21CollectiveEpilogueBwdISA_SB_SD_Li256ELb0ELb0ELi2EEENS1_25SingleTileBwdLPTSchedulerILb0ELi128ELb1EEEEEEEEEvNT_6ParamsE$_ZN4cute5tupleIJiNS_1CILi0EEEEEC2ERKiRKS2_) ;  /* 0xffffada000007944 */ /* 0x000fea0003c3ffff */
[----:B-1----:R1:W5:Y:S01]  /*111b0*/  LDL R3, [R1+0x13b8] ;  /* 0x0013b80001037983 */ /* 0x0023620000100800 */
[----:B------:R-:W-:-:S04]  /*111c0*/  MOV R51, 0x0 ;  /* 0x0000000000337802 */ /* 0x000fc80000000f00 */
[----:B------:R-:W-:Y:S05]  /*111d0*/  RET.REL.NODEC R50 `(_ZN7cutlass13device_kernelIN5flash19enable_sm80_to_sm89INS1_16FlashAttnBwdSm80INS1_25CollectiveMainloopBwdSm80ILi2ELi2EN4cute5tupleIJNS5_1CILi128EEES8_NS7_ILi64EEEEEENS_10bfloat16_tEfNS_4arch4Sm80ELb1ELb0ELb1ELb0ELb1ELb0ELb0ELb0ELi2ELi4ELi4ELi4ELb0EEENS1_21CollectiveEpilogueBwdISA_SB_SD_Li256ELb0ELb0ELi2EEENS1_25SingleTileBwdLPTSchedulerILb0ELi128ELb1EEEEEEEEEvNT_6ParamsE) ;  /* 0xfffeee2032007950 */ /* 0x000fea0003c3ffff */
        .type           $_ZN7cutlass13device_kernelIN5flash19enable_sm80_to_sm89INS1_16FlashAttnBwdSm80INS1_25CollectiveMainloopBwdSm80ILi2ELi2EN4cute5tupleIJNS5_1CILi128EEES8_NS7_ILi64EEEEEENS_10bfloat16_tEfNS_4arch4Sm80ELb1ELb0ELb1ELb0ELb1ELb0ELb0ELb0ELi2ELi4ELi4ELi4ELb0EEENS1_21CollectiveEpilogueBwdISA_SB_SD_Li256ELb0ELb0ELi2EEENS1_25SingleTileBwdLPTSchedulerILb0ELi128ELb1EEEEEEEEEvNT_6ParamsE$_ZZN4cuteplIJiEJNS_1CILi0EEEiEEEDaRKNS_15ArithmeticTupleIJDpT_EEERKNS3_IJDpT0_EEEENKUlDpRKT_E_clIJiiEEEDaSH_,@function
        .size           $_ZN7cutlass13device_kernelIN5flash19enable_sm80_to_sm89INS1_16FlashAttnBwdSm80INS1_25CollectiveMainloopBwdSm80ILi2ELi2EN4cute5tupleIJNS5_1CILi128EEES8_NS7_ILi64EEEEEENS_10bfloat16_tEfNS_4arch4Sm80ELb1ELb0ELb1ELb0ELb1ELb0ELb0ELb0ELi2ELi4ELi4ELi4ELb0EEENS1_21CollectiveEpilogueBwdISA_SB_SD_Li256ELb0ELb0ELi2EEENS1_25SingleTileBwdLPTSchedulerILb0ELi128ELb1EEEEEEEEEvNT_6ParamsE$_ZZN4cuteplIJiEJNS_1CILi0EEEiEEEDaRKNS_15ArithmeticTupleIJDpT_EEERKNS3_IJDpT0_EEEENKUlDpRKT_E_clIJiiEEEDaSH_,($_ZN7cutlass13device_kernelIN5flash19enable_sm80_to_sm89INS1_16FlashAttnBwdSm80INS1_25CollectiveMainloopBwdSm80ILi2ELi2EN4cute5tupleIJNS5_1CILi128EEES8_NS7_ILi64EEEEEENS_10bfloat16_tEfNS_4arch4Sm80ELb1ELb0ELb1ELb0ELb1ELb0ELb0ELb0ELi2ELi4ELi4ELi4ELb0EEENS1_21CollectiveEpilogueBwdISA_SB_SD_Li256ELb0ELb0ELi2EEENS1_25SingleTileBwdLPTSchedulerILb0ELi128ELb1EEEEEEEEEvNT_6ParamsE$_ZZN4cuteplIJiEJiEEEDaRKNS_15ArithmeticTupleIJDpT_EEERKNS1_IJDpT0_EEEENKUlDpRKT_E_clIJiEEEDaSF_ - $_ZN7cutlass13device_kernelIN5flash19enable_sm80_to_sm89INS1_16FlashAttnBwdSm80INS1_25CollectiveMainloopBwdSm80ILi2ELi2EN4cute5tupleIJNS5_1CILi128EEES8_NS7_ILi64EEEEEENS_10bfloat16_tEfNS_4arch4Sm80ELb1ELb0ELb1ELb0ELb1ELb0ELb0ELb0ELi2ELi4ELi4ELi4ELb0EEENS1_21CollectiveEpilogueBwdISA_SB_SD_Li256ELb0ELb0ELi2EEENS1_25SingleTileBwdLPTSchedulerILb0ELi128ELb1EEEEEEEEEvNT_6ParamsE$_ZZN4cuteplIJiEJNS_1CILi0EEEiEEEDaRKNS_15ArithmeticTupleIJDpT_EEERKNS3_IJDpT0_EEEENKUlDpRKT_E_clIJiiEEEDaSH_)
$_ZN7cutlass13device_kernelIN5flash19enable_sm80_to_sm89INS1_16FlashAttnBwdSm80INS1_25CollectiveMainloopBwdSm80ILi2ELi2EN4cute5tupleIJNS5_1CILi128EEES8_NS7_ILi64EEEEEENS_10bfloat16_tEfNS_4arch4Sm80ELb1ELb0ELb1ELb0ELb1ELb0ELb0ELb0ELi2ELi4ELi4ELi4ELb0EEENS1_21CollectiveEpilogueBwdISA_SB_SD_Li256ELb0ELb0ELi2EEENS1_25SingleTileBwdLPTSchedulerILb0ELi128ELb1EEEEEEEEEvNT_6ParamsE$_ZZN4cuteplIJiEJNS_1CILi0EEEiEEEDaRKNS_15ArithmeticTupleIJDpT_EEERKNS3_IJDpT0_EEEENKUlDpRKT_E_clIJiiEEEDaSH_:
        /* <DEDUP_REMOVED lines=8> */
        .type           $_ZN7cutlass13device_kernelIN5flash19enable_sm80_to_sm89INS1_16FlashAttnBwdSm80INS1_25CollectiveMainloopBwdSm80ILi2ELi2EN4cute5tupleIJNS5_1CILi128EEES8_NS7_ILi64EEEEEENS_10bfloat16_tEfNS_4arch4Sm80ELb1ELb0ELb1ELb0ELb1ELb0ELb0ELb0ELi2ELi4ELi4ELi4ELb0EEENS1_21CollectiveEpilogueBwdISA_SB_SD_Li256ELb0ELb0ELi2EEENS1_25SingleTileBwdLPTSchedulerILb0ELi128ELb1EEEEEEEEEvNT_6ParamsE$_ZZN4cuteplIJiEJiEEEDaRKNS_15ArithmeticTupleIJDpT_EEERKNS1_IJDpT0_EEEENKUlDpRKT_E_clIJiEEEDaSF_,@function
        .size           $_ZN7cutlass13device_kernelIN5flash19enable_sm80_to_sm89INS1_16FlashAttnBwdSm80INS1_25CollectiveMainloopBwdSm80ILi2ELi2EN4cute5tupleIJNS5_1CILi128EEES8_NS7_ILi64EEEEEENS_10bfloat16_tEfNS_4arch4Sm80ELb1ELb0ELb1ELb0ELb1ELb0ELb0ELb0ELi2ELi4ELi4ELi4ELb0EEENS1_21CollectiveEpilogueBwdISA_SB_SD_Li256ELb0ELb0ELi2EEENS1_25SingleTileBwdLPTSchedulerILb0ELi128ELb1EEEEEEEEEvNT_6ParamsE$_ZZN4cuteplIJiEJiEEEDaRKNS_15ArithmeticTupleIJDpT_EEERKNS1_IJDpT0_EEEENKUlDpRKT_E_clIJiEEEDaSF_,($_ZN7cutlass13device_kernelIN5flash19enable_sm80_to_sm89INS1_16FlashAttnBwdSm80INS1_25CollectiveMainloopBwdSm80ILi2ELi2EN4cute5tupleIJNS5_1CILi128EEES8_NS7_ILi64EEEEEENS_10bfloat16_tEfNS_4arch4Sm80ELb1ELb0ELb1ELb0ELb1ELb0ELb0ELb0ELi2ELi4ELi4ELi4ELb0EEENS1_21CollectiveEpilogueBwdISA_SB_SD_Li256ELb0ELb0ELi2EEENS1_25SingleTileBwdLPTSchedulerILb0ELi128ELb1EEEEEEEEEvNT_6ParamsE$_ZZN4cuteplIJiiEJNS_1CILi0EEES2_EEEDaRKNS_15ArithmeticTupleIJDpT_EEERKNS3_IJDpT0_EEEENKUlDpRKT_E_clIJiiEEEDaSH_ - $_ZN7cutlass13device_kernelIN5flash19enable_sm80_to_sm89INS1_16FlashAttnBwdSm80INS1_25CollectiveMainloopBwdSm80ILi2ELi2EN4cute5tupleIJNS5_1CILi128EEES8_NS7_ILi64EEEEEENS_10bfloat16_tEfNS_4arch4Sm80ELb1ELb0ELb1ELb0ELb1ELb0ELb0ELb0ELi2ELi4ELi4ELi4ELb0EEENS1_21CollectiveEpilogueBwdISA_SB_SD_Li256ELb0ELb0ELi2EEENS1_25SingleTileBwdLPTSchedulerILb0ELi128ELb1EEEEEEEEEvNT_6ParamsE$_ZZN4cuteplIJiEJiEEEDaRKNS_15ArithmeticTupleIJDpT_EEERKNS1_IJDpT0_EEEENKUlDpRKT_E_clIJiEEEDaSF_)
$_ZN7cutlass13device_kernelIN5flash19enable_sm80_to_sm89INS1_16FlashAttnBwdSm80INS1_25CollectiveMainloopBwdSm80ILi2ELi2EN4cute5tupleIJNS5_1CILi128EEES8_NS7_ILi64EEEEEENS_10bfloat16_tEfNS_4arch4Sm80ELb1ELb0ELb1ELb0ELb1ELb0ELb0ELb0ELi2ELi4ELi4ELi4ELb0EEENS1_21CollectiveEpilogueBwdISA_SB_SD_Li256ELb0ELb0ELi2EEENS1_25SingleTileBwdLPTSchedulerILb0ELi128ELb1EEEEEEEEEvNT_6ParamsE$_ZZN4cuteplIJiEJiEEEDaRKNS_15ArithmeticTupleIJDpT_EEERKNS1_IJDpT0_EEEENKUlDpRKT_E_clIJiEEEDaSF_:
[----:B------:R-:W-:Y:S02]  /*11260*/  IADD3 R2, R1, 0x13b8, RZ ;  /* 0x000013b801027810 */ /* 0x000fe40007ffe0ff */
[----:B------:R-:W-:Y:S02]  /*11270*/  MOV R10, 0x112a0 ;  /* 0x000112a0000a7802 */ /* 0x000fe40000000f00 */
[----:B------:R-:W-:Y:S02]  /*11280*/  IADD3 R2, R2, c[0x0][0x20], RZ ;  /* 0x0000080002027a10 */ /* 0x000fe40007ffe0ff */
[----:B------:R-:W-:Y:S05]  /*11290*/  CALL.REL.NOINC `($_ZN7cutlass13device_kernelIN5flash19enable_sm80_to_sm89INS1_16FlashAttnBwdSm80INS1_25CollectiveMainloopBwdSm80ILi2ELi2EN4cute5tupleIJNS5_1CILi128EEES8_NS7_ILi64EEEEEENS_10bfloat16_tEfNS_4arch4Sm80ELb1ELb0ELb1ELb0ELb1ELb0ELb0ELb0ELi2ELi4ELi4ELi4ELb0EEENS1_21CollectiveEpilogueBwdISA_SB_SD_Li256ELb0ELb0ELi2EEENS1_25SingleTileBwdLPTSchedulerILb0ELi128ELb1EEEEEEEEEvNT_6ParamsE$_ZN4cute5tupleIJiEEC2ERKi) ;  /* 0xffffac6000007944 */ /* 0x000fea0003c3ffff */
[----:B------:R1:W5:Y:S01]  /*112a0*/  LDL R3, [R1+0x13b8] ;  /* 0x0013b80001037983 */ /* 0x0003620000100800 */
[----:B------:R-:W-:Y:S02]  /*112b0*/  MOV R8, R6 ;  /* 0x0000000600087202 */ /* 0x000fe40000000f00 */
[----:B------:R-:W-:-:S04]  /*112c0*/  MOV R9, 0x0 ;  /* 0x0000000000097802 */ /* 0x000fc80000000f00 */
[----:B------:R-:W-:Y:S05]  /*112d0*/  RET.REL.NODEC R8 `(_ZN7cutlass13device_kernelIN5flash19enable_sm80_to_sm89INS1_16FlashAttnBwdSm80INS1_25CollectiveMainloopBwdSm80ILi2ELi2EN4cute5tupleIJNS5_1CILi128EEES8_NS7_ILi64EEEEEENS_10bfloat16_tEfNS_4arch4Sm80ELb1ELb0ELb1ELb0ELb1ELb0ELb0ELb0ELi2ELi4ELi4ELi4ELb0EEENS1_21CollectiveEpilogueBwdISA_SB_SD_Li256ELb0ELb0ELi2EEENS1_25SingleTileBwdLPTSchedulerILb0ELi128ELb1EEEEEEEEEvNT_6ParamsE) ;  /* 0xfffeed2008007950 */ /* 0x000fea0003c3ffff */
        .type           $_ZN7cutlass13device_kernelIN5flash19enable_sm80_to_sm89INS1_16FlashAttnBwdSm80INS1_25CollectiveMainloopBwdSm80ILi2ELi2EN4cute5tupleIJNS5_1CILi128EEES8_NS7_ILi64EEEEEENS_10bfloat16_tEfNS_4arch4Sm80ELb1ELb0ELb1ELb0ELb1ELb0ELb0ELb0ELi2ELi4ELi4ELi4ELb0EEENS1_21CollectiveEpilogueBwdISA_SB_SD_Li256ELb0ELb0ELi2EEENS1_25SingleTileBwdLPTSchedulerILb0ELi128ELb1EEEEEEEEEvNT_6ParamsE$_ZZN4cuteplIJiiEJNS_1CILi0EEES2_EEEDaRKNS_15ArithmeticTupleIJDpT_EEERKNS3_IJDpT0_EEEENKUlDpRKT_E_clIJiiEEEDaSH_,@function
        .size           $_ZN7cutlass13device_kernelIN5flash19enable_sm80_to_sm89INS1_16FlashAttnBwdSm80INS1_25CollectiveMainloopBwdSm80ILi2ELi2EN4cute5tupleIJNS5_1CILi128EEES8_NS7_ILi64EEEEEENS_10bfloat16_tEfNS_4arch4Sm80ELb1ELb0ELb1ELb0ELb1ELb0ELb0ELb0ELi2ELi4ELi4ELi4ELb0EEENS1_21CollectiveEpilogueBwdISA_SB_SD_Li256ELb0ELb0ELi2EEENS1_25SingleTileBwdLPTSchedulerILb0ELi128ELb1EEEEEEEEEvNT_6ParamsE$_ZZN4cuteplIJiiEJNS_1CILi0EEES2_EEEDaRKNS_15ArithmeticTupleIJDpT_EEERKNS3_IJDpT0_EEEENKUlDpRKT_E_clIJiiEEEDaSH_,($_ZN7cutlass13device_kernelIN5flash19enable_sm80_to_sm89INS1_16FlashAttnBwdSm80INS1_25CollectiveMainloopBwdSm80ILi2ELi2EN4cute5tupleIJNS5_1CILi128EEES8_NS7_ILi64EEEEEENS_10bfloat16_tEfNS_4arch4Sm80ELb1ELb0ELb1ELb0ELb1ELb0ELb0ELb0ELi2ELi4ELi4ELi4ELb0EEENS1_21CollectiveEpilogueBwdISA_SB_SD_Li256ELb0ELb0ELi2EEENS1_25SingleTileBwdLPTSchedulerILb0ELi128ELb1EEEEEEEEEvNT_6ParamsE$_ZZN4cuteplIJiiEJiNS_1CILi0EEEEEEDaRKNS_15ArithmeticTupleIJDpT_EEERKNS3_IJDpT0_EEEENKUlDpRKT_E_clIJiiEEEDaSH_ - $_ZN7cutlass13device_kernelIN5flash19enable_sm80_to_sm89INS1_16FlashAttnBwdSm80INS1_25CollectiveMainloopBwdSm80ILi2ELi2EN4cute5tupleIJNS5_1CILi128EEES8_NS7_ILi64EEEEEENS_10bfloat16_tEfNS_4arch4Sm80ELb1ELb0ELb1ELb0ELb1ELb0ELb0ELb0ELi2ELi4ELi4ELi4ELb0EEENS1_21CollectiveEpilogueBwdISA_SB_SD_Li256ELb0ELb0ELi2EEENS1_25SingleTileBwdLPTSchedulerILb0ELi128ELb1EEEEEEEEEvNT_6ParamsE$_ZZN4cuteplIJiiEJNS_1CILi0EEES2_EEEDaRKNS_15ArithmeticTupleIJDpT_EEERKNS3_IJDpT0_EEEENKUlDpRKT_E_clIJiiEEEDaSH_)
$_ZN7cutlass13device_kernelIN5flash19enable_sm80_to_sm89INS1_16FlashAttnBwdSm80INS1_25CollectiveMainloopBwdSm80ILi2ELi2EN4cute5tupleIJNS5_1CILi128EEES8_NS7_ILi64EEEEEENS_10bfloat16_tEfNS_4arch4Sm80ELb1ELb0ELb1ELb0ELb1ELb0ELb0ELb0ELi2ELi4ELi4ELi4ELb0EEENS1_21CollectiveEpilogueBwdISA_SB_SD_Li256ELb0ELb0ELi2EEENS1_25SingleTileBwdLPTSchedulerILb0ELi128ELb1EEEEEEEEEvNT_6ParamsE$_ZZN4cuteplIJiiEJNS_1CILi0EEES2_EEEDaRKNS_15ArithmeticTupleIJDpT_EEERKNS3_IJDpT0_EEEENKUlDpRKT_E_clIJiiEEEDaSH_:
[----:B------:R-:W-:Y:S01]  /*112e0*/  IADD3 R3, R1, 0x16a8, RZ ;  /* 0x000016a801037810 */ /* 0x000fe20007ffe0ff */
[----:B------:R-:W-:Y:S01]  /*112f0*/  IMAD.MOV.U32 R10, RZ, RZ, R4 ;  /* 0x000000ffff0a7224 */ /* 0x000fe200078e0004 */
[----:B------:R-:W-:Y:S01]  /*11300*/  MOV R6, 0x11340 ;  /* 0x0001134000067802 */ /* 0x000fe20000000f00 */
[----:B------:R-:W-:Y:S01]  /*11310*/  IMAD.MOV.U32 R2, RZ, RZ, R81 ;  /* 0x000000ffff027224 */ /* 0x000fe200078e0051 */
[----:B------:R-:W-:Y:S02]  /*11320*/  IADD3 R3, R3, c[0x0][0x20], RZ ;  /* 0x0000080003037a10 */ /* 0x000fe40007ffe0ff */
[----:B------:R-:W-:Y:S05]  /*11330*/  CALL.REL.NOINC `($_ZN7cutlass13device_kernelIN5flash19enable_sm80_to_sm89INS1_16FlashAttnBwdSm80INS1_25CollectiveMainloopBwdSm80ILi2ELi2EN4cute5tupleIJNS5_1CILi128EEES8_NS7_ILi64EEEEEENS_10bfloat16_tEfNS_4arch4Sm80ELb1ELb0ELb1ELb0ELb1ELb0ELb0ELb0ELi2ELi4ELi4ELi4ELb0EEENS1_21CollectiveEpilogueBwdISA_SB_SD_Li256ELb0ELb0ELi2EEENS1_25SingleTileBwdLPTSchedulerILb0ELi128ELb1EEEEEEEEEvNT_6ParamsE$_ZN4cute5tupleIJiiEEC2ERKiS3_) ;  /* 0xffffac5000007944 */ /* 0x000fea0003c3ffff */
[----:B------:R1:W5:Y:S01]  /*11340*/  LDL.64 R2, [R1+0x16a8] ;  /* 0x0016a80001027983 */ /* 0x0003620000100a00 */
[----:B------:R-:W-:-:S04]  /*11350*/  MOV R79, 0x0 ;  /* 0x00000000004f7802 */ /* 0x000fc80000000f00 */
[----:B------:R-:W-:Y:S05]  /*11360*/  RET.REL.NODEC R78 `(_ZN7cutlass13device_kernelIN5flash19enable_sm80_to_sm89INS1_16FlashAttnBwdSm80INS1_25CollectiveMainloopBwdSm80ILi2ELi2EN4cute5tupleIJNS5_1CILi128EEES8_NS7_ILi64EEEEEENS_10bfloat16_tEfNS_4arch4Sm80ELb1ELb0ELb1ELb0ELb1ELb0ELb0ELb0ELi2ELi4ELi4ELi4ELb0EEENS1_21CollectiveEpilogueBwdISA_SB_SD_Li256ELb0ELb0ELi2EEENS1_25SingleTileBwdLPTSchedulerILb0ELi128ELb1EEEEEEEEEvNT_6ParamsE) ;  /* 0xfffeec904e007950 */ /* 0x000fea0003c3ffff */
        .type           $_ZN7cutlass13device_kernelIN5flash19enable_sm80_to_sm89INS1_16FlashAttnBwdSm80INS1_25CollectiveMainloopBwdSm80ILi2ELi2EN4cute5tupleIJNS5_1CILi128EEES8_NS7_ILi64EEEEEENS_10bfloat16_tEfNS_4arch4Sm80ELb1ELb0ELb1ELb0ELb1ELb0ELb0ELb0ELi2ELi4ELi4ELi4ELb0EEENS1_21CollectiveEpilogueBwdISA_SB_SD_Li256ELb0ELb0ELi2EEENS1_25SingleTileBwdLPTSchedulerILb0ELi128ELb1EEEEEEEEEvNT_6ParamsE$_ZZN4cuteplIJiiEJiNS_1CILi0EEEEEEDaRKNS_15ArithmeticTupleIJDpT_EEERKNS3_IJDpT0_EEEENKUlDpRKT_E_clIJiiEEEDaSH_,@function
        .size           $_ZN7cutlass13device_kernelIN5flash19enable_sm80_to_sm89INS1_16FlashAttnBwdSm80INS1_25CollectiveMainloopBwdSm80ILi2ELi2EN4cute5tupleIJNS5_1CILi128EEES8_NS7_ILi64EEEEEENS_10bfloat16_tEfNS_4arch4Sm80ELb1ELb0ELb1ELb0ELb1ELb0ELb0ELb0ELi2ELi4ELi4ELi4ELb0EEENS1_21CollectiveEpilogueBwdISA_SB_SD_Li256ELb0ELb0ELi2EEENS1_25SingleTileBwdLPTSchedulerILb0ELi128ELb1EEEEEEEEEvNT_6ParamsE$_ZZN4cuteplIJiiEJiNS_1CILi0EEEEEEDaRKNS_15ArithmeticTupleIJDpT_EEERKNS3_IJDpT0_EEEENKUlDpRKT_E_clIJiiEEEDaSH_,($_ZN7cutlass13device_kernelIN5flash19enable_sm80_to_sm89INS1_16FlashAttnBwdSm80INS1_25CollectiveMainloopBwdSm80ILi2ELi2EN4cute5tupleIJNS5_1CILi128EEES8_NS7_ILi64EEEEEENS_10bfloat16_tEfNS_4arch4Sm80ELb1ELb0ELb1ELb0ELb1ELb0ELb0ELb0ELi2ELi4ELi4ELi4ELb0EEENS1_21CollectiveEpilogueBwdISA_SB_SD_Li256ELb0ELb0ELi2EEENS1_25SingleTileBwdLPTSchedulerILb0ELi128ELb1EEEEEEEEEvNT_6ParamsE$_ZZN4cuteplIJiiEJiiEEEDaRKNS_15ArithmeticTupleIJDpT_EEERKNS1_IJDpT0_EEEENKUlDpRKT_E_clIJiiEEEDaSF_ - $_ZN7cutlass13device_kernelIN5flash19enable_sm80_to_sm89INS1_16FlashAttnBwdSm80INS1_25CollectiveMainloopBwdSm80ILi2ELi2EN4cute5tupleIJNS5_1CILi128EEES8_NS7_ILi64EEEEEENS_10bfloat16_tEfNS_4arch4Sm80ELb1ELb0ELb1ELb0ELb1ELb0ELb0ELb0ELi2ELi4ELi4ELi4ELb0EEENS1_21CollectiveEpilogueBwdISA_SB_SD_Li256ELb0ELb0ELi2EEENS1_25SingleTileBwdLPTSchedulerILb0ELi128ELb1EEEEEEEEEvNT_6ParamsE$_ZZN4cuteplIJiiEJiNS_1CILi0EEEEEEDaRKNS_15ArithmeticTupleIJDpT_EEERKNS3_IJDpT0_EEEENKUlDpRKT_E_clIJiiEEEDaSH_)
$_ZN7cutlass13device_kernelIN5flash19enable_sm80_to_sm89INS1_16FlashAttnBwdSm80INS1_25CollectiveMainloopBwdSm80ILi2ELi2EN4cute5tupleIJNS5_1CILi128EEES8_NS7_ILi64EEEEEENS_10bfloat16_tEfNS_4arch4Sm80ELb1ELb0ELb1ELb0ELb1ELb0ELb0ELb0ELi2ELi4ELi4ELi4ELb0EEENS1_21CollectiveEpilogueBwdISA_SB_SD_Li256ELb0ELb0ELi2EEENS1_25SingleTileBwdLPTSchedulerILb0ELi128ELb1EEEEEEEEEvNT_6ParamsE$_ZZN4cuteplIJiiEJiNS_1CILi0EEEEEEDaRKNS_15ArithmeticTupleIJDpT_EEERKNS3_IJDpT0_EEEENKUlDpRKT_E_clIJiiEEEDaSH_:
[----:B------:R-:W-:Y:S01]  /*11370*/  IADD3 R3, R1, 0x13b8, RZ ;  /* 0x000013b801037810 */ /* 0x000fe20007ffe0ff */
[----:B------:R-:W-:Y:S01]  /*11380*/  IMAD.MOV.U32 R2, RZ, RZ, R81 ;  /* 0x000000ffff027224 */ /* 0x000fe200078e0051 */
[----:B------:R-:W-:Y:S02]  /*11390*/  MOV R6, 0x113c0 ;  /* 0x000113c000067802 */ /* 0x000fe40000000f00 */
[----:B------:R-:W-:Y:S02]  /*113a0*/  IADD3 R3, R3, c[0x0][0x20], RZ ;  /* 0x0000080003037a10 */ /* 0x000fe40007ffe0ff */
[----:B------:R-:W-:Y:S05]  /*113b0*/  CALL.REL.NOINC `($_ZN7cutlass13device_kernelIN5flash19enable_sm80_to_sm89INS1_16FlashAttnBwdSm80INS1_25CollectiveMainloopBwdSm80ILi2ELi2EN4cute5tupleIJNS5_1CILi128EEES8_NS7_ILi64EEEEEENS_10bfloat16_tEfNS_4arch4Sm80ELb1ELb0ELb1ELb0ELb1ELb0ELb0ELb0ELi2ELi4ELi4ELi4ELb0EEENS1_21CollectiveEpilogueBwdISA_SB_SD_Li256ELb0ELb0ELi2EEENS1_25SingleTileBwdLPTSchedulerILb0ELi128ELb1EEEEEEEEEvNT_6ParamsE$_ZN4cute5tupleIJiiEEC2ERKiS3_) ;  /* 0xffffabd000007944 */ /* 0x000fea0003c3ffff */
[----:B------:R1:W5:Y:S01]  /*113c0*/  LDL R2, [R1+0x13b8] ;  /* 0x0013b80001027983 */ /* 0x0003620000100800 */
[----:B------:R-:W-:-:S04]  /*113d0*/  MOV R51, 0x0 ;  /* 0x0000000000337802 */ /* 0x000fc80000000f00 */
[----:B------:R-:W-:Y:S05]  /*113e0*/  RET.REL.NODEC R50 `(_ZN7cutlass13device_kernelIN5flash19enable_sm80_to_sm89INS1_16FlashAttnBwdSm80INS1_25CollectiveMainloopBwdSm80ILi2ELi2EN4cute5tupleIJNS5_1CILi128EEES8_NS7_ILi64EEEEEENS_10bfloat16_tEfNS_4arch4Sm80ELb1ELb0ELb1ELb0ELb1ELb0ELb0ELb0ELi2ELi4ELi4ELi4ELb0EEENS1_21CollectiveEpilogueBwdISA_SB_SD_Li256ELb0ELb0ELi2EEENS1_25SingleTileBwdLPTSchedulerILb0ELi128ELb1EEEEEEEEEvNT_6ParamsE) ;  /* 0xfffeec1032007950 */ /* 0x000fea0003c3ffff */
        .type           $_ZN7cutlass13device_kernelIN5flash19enable_sm80_to_sm89INS1_16FlashAttnBwdSm80INS1_25CollectiveMainloopBwdSm80ILi2ELi2EN4cute5tupleIJNS5_1CILi128EEES8_NS7_ILi64EEEEEENS_10bfloat16_tEfNS_4arch4Sm80ELb1ELb0ELb1ELb0ELb1ELb0ELb0ELb0ELi2ELi4ELi4ELi4ELb0EEENS1_21CollectiveEpilogueBwdISA_SB_SD_Li256ELb0ELb0ELi2EEENS1_25SingleTileBwdLPTSchedulerILb0ELi128ELb1EEEEEEEEEvNT_6ParamsE$_ZZN4cuteplIJiiEJiiEEEDaRKNS_15ArithmeticTupleIJDpT_EEERKNS1_IJDpT0_EEEENKUlDpRKT_E_clIJiiEEEDaSF_,@function
        .size           $_ZN7cutlass13device_kernelIN5flash19enable_sm80_to_sm89INS1_16FlashAttnBwdSm80INS1_25CollectiveMainloopBwdSm80ILi2ELi2EN4cute5tupleIJNS5_1CILi128EEES8_NS7_ILi64EEEEEENS_10bfloat16_tEfNS_4arch4Sm80ELb1ELb0ELb1ELb0ELb1ELb0ELb0ELb0ELi2ELi4ELi4ELi4ELb0EEENS1_21CollectiveEpilogueBwdISA_SB_SD_Li256ELb0ELb0ELi2EEENS1_25SingleTileBwdLPTSchedulerILb0ELi128ELb1EEEEEEEEEvNT_6ParamsE$_ZZN4cuteplIJiiEJiiEEEDaRKNS_15ArithmeticTupleIJDpT_EEERKNS1_IJDpT0_EEEENKUlDpRKT_E_clIJiiEEEDaSF_,($_ZN7cutlass13device_kernelIN5flash19enable_sm80_to_sm89INS1_16FlashAttnBwdSm80INS1_25CollectiveMainloopBwdSm80ILi2ELi2EN4cute5tupleIJNS5_1CILi128EEES8_NS7_ILi64EEEEEENS_10bfloat16_tEfNS_4arch4Sm80ELb1ELb0ELb1ELb0ELb1ELb0ELb0ELb0ELi2ELi4ELi4ELi4ELb0EEENS1_21CollectiveEpilogueBwdISA_SB_SD_Li256ELb0ELb0ELi2EEENS1_25SingleTileBwdLPTSchedulerILb0ELi128ELb1EEEEEEEEEvNT_6ParamsE$_ZZN5flash25CollectiveMainloopBwdSm80ILi2ELi2EN4cute5tupleIJNS1_1CILi128EEES4_NS3_ILi64EEEEEEN7cutlass10bfloat16_tEfNS7_4arch4Sm80ELb1ELb0ELb1ELb0ELb1ELb0ELb0ELb0ELi2ELi4ELi4ELi4ELb0EE3mmaINS_16FlashAttnBwdSm80ISB_NS_21CollectiveEpilogueBwdIS6_S8_SA_Li256ELb0ELb0ELi2EEENS_25SingleTileBwdLPTSchedulerILb0ELi128ELb1EEEE13SharedStorageENS1_6TensorINS1_11ArrayEngineIfLm32EEENS1_6LayoutINS2_IJNS2_IJNS3_ILi2EEESO_EEESO_NS3_ILi4EEEEEENS2_IJNS2_IJNS3_ILi1EEESO_EEESQ_NS3_ILi8EEEEEEEEEEEEbRKNSB_6ParamsERT0_S12_iNS2_IJiiiEEERT_ENKUlRT_iE_clINSK_INSL_IfLm64EEENSN_INS2_IJSP_SO_SU_EEESV_EEEEEEDaS17_i - $_ZN7cutlass13device_kernelIN5flash19enable_sm80_to_sm89INS1_16FlashAttnBwdSm80INS1_25CollectiveMainloopBwdSm80ILi2ELi2EN4cute5tupleIJNS5_1CILi128EEES8_NS7_ILi64EEEEEENS_10bfloat16_tEfNS_4arch4Sm80ELb1ELb0ELb1ELb0ELb1ELb0ELb0ELb0ELi2ELi4ELi4ELi4ELb0EEENS1_21CollectiveEpilogueBwdISA_SB_SD_Li256ELb0ELb0ELi2EEENS1_25SingleTileBwdLPTSchedulerILb0ELi128ELb1EEEEEEEEEvNT_6ParamsE$_ZZN4cuteplIJiiEJiiEEEDaRKNS_15ArithmeticTupleIJDpT_EEERKNS1_IJDpT0_EEEENKUlDpRKT_E_clIJiiEEEDaSF_)
$_ZN7cutlass13device_kernelIN5flash19enable_sm80_to_sm89INS1_16FlashAttnBwdSm80INS1_25CollectiveMainloopBwdSm80ILi2ELi2EN4cute5tupleIJNS5_1CILi128EEES8_NS7_ILi64EEEEEENS_10bfloat16_tEfNS_4arch4Sm80ELb1ELb0ELb1ELb0ELb1ELb0ELb0ELb0ELi2ELi4ELi4ELi4ELb0EEENS1_21CollectiveEpilogueBwdISA_SB_SD_Li256ELb0ELb0ELi2EEENS1_25SingleTileBwdLPTSchedulerILb0ELi128ELb1EEEEEEEEEvNT_6ParamsE$_ZZN4cuteplIJiiEJiiEEEDaRKNS_15ArithmeticTupleIJDpT_EEERKNS1_IJDpT0_EEEENKUlDpRKT_E_clIJiiEEEDaSF_:
        /* <DEDUP_REMOVED lines=8> */
        .type           $_ZN7cutlass13device_kernelIN5flash19enable_sm80_to_sm89INS1_16FlashAttnBwdSm80INS1_25CollectiveMainloopBwdSm80ILi2ELi2EN4cute5tupleIJNS5_1CILi128EEES8_NS7_ILi64EEEEEENS_10bfloat16_tEfNS_4arch4Sm80ELb1ELb0ELb1ELb0ELb1ELb0ELb0ELb0ELi2ELi4ELi4ELi4ELb0EEENS1_21CollectiveEpilogueBwdISA_SB_SD_Li256ELb0ELb0ELi2EEENS1_25SingleTileBwdLPTSchedulerILb0ELi128ELb1EEEEEEEEEvNT_6ParamsE$_ZZN5flash25CollectiveMainloopBwdSm80ILi2ELi2EN4cute5tupleIJNS1_1CILi128EEES4_NS3_ILi64EEEEEEN7cutlass10bfloat16_tEfNS7_4arch4Sm80ELb1ELb0ELb1ELb0ELb1ELb0ELb0ELb0ELi2ELi4ELi4ELi4ELb0EE3mmaINS_16FlashAttnBwdSm80ISB_NS_21CollectiveEpilogueBwdIS6_S8_SA_Li256ELb0ELb0ELi2EEENS_25SingleTileBwdLPTSchedulerILb0ELi128ELb1EEEE13SharedStorageENS1_6TensorINS1_11ArrayEngineIfLm32EEENS1_6LayoutINS2_IJNS2_IJNS3_ILi2EEESO_EEESO_NS3_ILi4EEEEEENS2_IJNS2_IJNS3_ILi1EEESO_EEESQ_NS3_ILi8EEEEEEEEEEEEbRKNSB_6ParamsERT0_S12_iNS2_IJiiiEEERT_ENKUlRT_iE_clINSK_INSL_IfLm64EEENSN_INS2_IJSP_SO_SU_EEESV_EEEEEEDaS17_i,@function
        .size           $_ZN7cutlass13device_kernelIN5flash19enable_sm80_to_sm89INS1_16FlashAttnBwdSm80INS1_25CollectiveMainloopBwdSm80ILi2ELi2EN4cute5tupleIJNS5_1CILi128EEES8_NS7_ILi64EEEEEENS_10bfloat16_tEfNS_4arch4Sm80ELb1ELb0ELb1ELb0ELb1ELb0ELb0ELb0ELi2ELi4ELi4ELi4ELb0EEENS1_21CollectiveEpilogueBwdISA_SB_SD_Li256ELb0ELb0ELi2EEENS1_25SingleTileBwdLPTSchedulerILb0ELi128ELb1EEEEEEEEEvNT_6ParamsE$_ZZN5flash25CollectiveMainloopBwdSm80ILi2ELi2EN4cute5tupleIJNS1_1CILi128EEES4_NS3_ILi64EEEEEEN7cutlass10bfloat16_tEfNS7_4arch4Sm80ELb1ELb0ELb1ELb0ELb1ELb0ELb0ELb0ELi2ELi4ELi4ELi4ELb0EE3mmaINS_16FlashAttnBwdSm80ISB_NS_21CollectiveEpilogueBwdIS6_S8_SA_Li256ELb0ELb0ELi2EEENS_25SingleTileBwdLPTSchedulerILb0ELi128ELb1EEEE13SharedStorageENS1_6TensorINS1_11ArrayEngineIfLm32EEENS1_6LayoutINS2_IJNS2_IJNS3_ILi2EEESO_EEESO_NS3_ILi4EEEEEENS2_IJNS2_IJNS3_ILi1EEESO_EEESQ_NS3_ILi8EEEEEEEEEEEEbRKNSB_6ParamsERT0_S12_iNS2_IJiiiEEERT_ENKUlRT_iE_clINSK_INSL_IfLm64EEENSN_INS2_IJSP_SO_SU_EEESV_EEEEEEDaS17_i,($_ZN7cutlass13device_kernelIN5flash19enable_sm80_to_sm89INS1_16FlashAttnBwdSm80INS1_25CollectiveMainloopBwdSm80ILi2ELi2EN4cute5tupleIJNS5_1CILi128EEES8_NS7_ILi64EEEEEENS_10bfloat16_tEfNS_4arch4Sm80ELb1ELb0ELb1ELb0ELb1ELb0ELb0ELb0ELi2ELi4ELi4ELi4ELb0EEENS1_21CollectiveEpilogueBwdISA_SB_SD_Li256ELb0ELb0ELi2EEENS1_25SingleTileBwdLPTSchedulerILb0ELi128ELb1EEEEEEEEEvNT_6ParamsE$_ZZN5flash25CollectiveMainloopBwdSm80ILi2ELi2EN4cute5tupleIJNS1_1CILi128EEES4_NS3_ILi64EEEEEEN7cutlass10bfloat16_tEfNS7_4arch4Sm80ELb1ELb0ELb1ELb0ELb1ELb0ELb0ELb0ELi2ELi4ELi4ELi4ELb0EE3mmaINS_16FlashAttnBwdSm80ISB_NS_21CollectiveEpilogueBwdIS6_S8_SA_Li256ELb0ELb0ELi2EEENS_25SingleTileBwdLPTSchedulerILb0ELi128ELb1EEEE13SharedStorageENS1_6TensorINS1_11ArrayEngineIfLm32EEENS1_6LayoutINS2_IJNS2_IJNS3_ILi2EEESO_EEESO_NS3_ILi4EEEEEENS2_IJNS2_IJNS3_ILi1EEESO_EEESQ_NS3_ILi8EEEEEEEEEEEEbRKNSB_6ParamsERT0_S12_iNS2_IJiiiEEERT_ENKUliT_E_clIZSC_ISJ_SX_EbS10_S12_S12_iS13_S15_EUlRS16_iE_EEDaiS16_ - $_ZN7cutlass13device_kernelIN5flash19enable_sm80_to_sm89INS1_16FlashAttnBwdSm80INS1_25CollectiveMainloopBwdSm80ILi2ELi2EN4cute5tupleIJNS5_1CILi128EEES8_NS7_ILi64EEEEEENS_10bfloat16_tEfNS_4arch4Sm80ELb1ELb0ELb1ELb0ELb1ELb0ELb0ELb0ELi2ELi4ELi4ELi4ELb0EEENS1_21CollectiveEpilogueBwdISA_SB_SD_Li256ELb0ELb0ELi2EEENS1_25SingleTileBwdLPTSchedulerILb0ELi128ELb1EEEEEEEEEvNT_6ParamsE$_ZZN5flash25CollectiveMainloopBwdSm80ILi2ELi2EN4cute5tupleIJNS1_1CILi128EEES4_NS3_ILi64EEEEEEN7cutlass10bfloat16_tEfNS7_4arch4Sm80ELb1ELb0ELb1ELb0ELb1ELb0ELb0ELb0ELi2ELi4ELi4ELi4ELb0EE3mmaINS_16FlashAttnBwdSm80ISB_NS_21CollectiveEpilogueBwdIS6_S8_SA_Li256ELb0ELb0ELi2EEENS_25SingleTileBwdLPTSchedulerILb0ELi128ELb1EEEE13SharedStorageENS1_6TensorINS1_11ArrayEngineIfLm32EEENS1_6LayoutINS2_IJNS2_IJNS3_ILi2EEESO_EEESO_NS3_ILi4EEEEEENS2_IJNS2_IJNS3_ILi1EEESO_EEESQ_NS3_ILi8EEEEEEEEEEEEbRKNSB_6ParamsERT0_S12_iNS2_IJiiiEEERT_ENKUlRT_iE_clINSK_INSL_IfLm64EEENSN_INS2_IJSP_SO_SU_EEESV_EEEEEEDaS17_i)
$_ZN7cutlass13device_kernelIN5flash19enable_sm80_to_sm89INS1_16FlashAttnBwdSm80INS1_25CollectiveMainloopBwdSm80ILi2ELi2EN4cute5tupleIJNS5_1CILi128EEES8_NS7_ILi64EEEEEENS_10bfloat16_tEfNS_4arch4Sm80ELb1ELb0ELb1ELb0ELb1ELb0ELb0ELb0ELi2ELi4ELi4ELi4ELb0EEENS1_21CollectiveEpilogueBwdISA_SB_SD_Li256ELb0ELb0ELi2EEENS1_25SingleTileBwdLPTSchedulerILb0ELi128ELb1EEEEEEEEEvNT_6ParamsE$_ZZN5flash25CollectiveMainloopBwdSm80ILi2ELi2EN4cute5tupleIJNS1_1CILi128EEES4_NS3_ILi64EEEEEEN7cutlass10bfloat16_tEfNS7_4arch4Sm80ELb1ELb0ELb1ELb0ELb1ELb0ELb0ELb0ELi2ELi4ELi4ELi4ELb0EE3mmaINS_16FlashAttnBwdSm80ISB_NS_21CollectiveEpilogueBwdIS6_S8_SA_Li256ELb0ELb0ELi2EEENS_25SingleTileBwdLPTSchedulerILb0ELi128ELb1EEEE13SharedStorageENS1_6TensorINS1_11ArrayEngineIfLm32EEENS1_6LayoutINS2_IJNS2_IJNS3_ILi2EEESO_EEESO_NS3_ILi4EEEEEENS2_IJNS2_IJNS3_ILi1EEESO_EEESQ_NS3_ILi8EEEEEEEEEEEEbRKNSB_6ParamsERT0_S12_iNS2_IJiiiEEERT_ENKUlRT_iE_clINSK_INSL_IfLm64EEENSN_INS2_IJSP_SO_SU_EEESV_EEEEEEDaS17_i:
        /* <DEDUP_REMOVED lines=13> */
[----:B-1---5:R-:W-:Y:S05]  /*11540*/  CALL.REL.NOINC `($_ZN7cutlass13device_kernelIN5flash19enable_sm80_to_sm89INS1_16FlashAttnBwdSm80INS1_25CollectiveMainloopBwdSm80ILi2ELi2EN4cute5tupleIJNS5_1CILi128EEES8_NS7_ILi64EEEEEENS_10bfloat16_tEfNS_4arch4Sm80ELb1ELb0ELb1ELb0ELb1ELb0ELb0ELb0ELi2ELi4ELi4ELi4ELb0EEENS1_21CollectiveEpilogueBwdISA_SB_SD_Li256ELb0ELb0ELi2EEENS1_25SingleTileBwdLPTSchedulerILb0ELi128ELb1EEEEEEEEEvNT_6ParamsE$_ZZN4cute7idx2crdIiNS_5tupleIJNS_1CILi32EEENS2_ILi4EEENS2_ILi2EEENS2_ILi1EEEEEENS1_IJS6_S3_NS2_ILi128EEENS2_ILi0EEEEEEEEDaRKT_RKT0_RKT1_ENKUlRKT_RKT0_E_clIS3_S6_EEDaSM_SP_) ;  /* 0xfffff45000007944 */ /* 0x022fea0003c3ffff */
[----:B------:R-:W-:Y:S02]  /*11550*/  MOV R4, 0x11570 ;  /* 0x0001157000047802 */ /* 0x000fe40000000f00 */
[----:B------:R-:W-:Y:S05]  /*11560*/  CALL.REL.NOINC `($_ZN7cutlass13device_kernelIN5flash19enable_sm80_to_sm89INS1_16FlashAttnBwdSm80INS1_25CollectiveMainloopBwdSm80ILi2ELi2EN4cute5tupleIJNS5_1CILi128EEES8_NS7_ILi64EEEEEENS_10bfloat16_tEfNS_4arch4Sm80ELb1ELb0ELb1ELb0ELb1ELb0ELb0ELb0ELi2ELi4ELi4ELi4ELb0EEENS1_21CollectiveEpilogueBwdISA_SB_SD_Li256ELb0ELb0ELi2EEENS1_25SingleTileBwdLPTSchedulerILb0ELi128ELb1EEEEEEEEEvNT_6ParamsE$_ZZN4cute7idx2crdIiNS_5tupleIJNS_1CILi32EEENS2_ILi4EEENS2_ILi2EEENS2_ILi1EEEEEENS1_IJS6_S3_NS2_ILi128EEENS2_ILi0EEEEEEEEDaRKT_RKT0_RKT1_ENKUlRKT_RKT0_E_clIS4_S3_EEDaSM_SP_) ;  /* 0xfffff49000007944 */ /* 0x000fea0003c3ffff */
[----:B------:R1:W-:Y:S01]  /*11570*/  STL [R1+0x1388], R6 ;  /* 0x0013880601007387 */ /* 0x0003e20000100800 */
[----:B------:R-:W-:-:S03]  /*11580*/  MOV R4, 0x115a0 ;  /* 0x000115a000047802 */ /* 0x000fc60000000f00 */
[----:B-1----:R-:W-:Y:S05]  /*11590*/  CALL.REL.NOINC `($_ZN7cutlass13device_kernelIN5flash19enable_sm80_to_sm89INS1_16FlashAttnBwdSm80INS1_25CollectiveMainloopBwdSm80ILi2ELi2EN4cute5tupleIJNS5_1CILi128EEES8_NS7_ILi64EEEEEENS_10bfloat16_tEfNS_4arch4Sm80ELb1ELb0ELb1ELb0ELb1ELb0ELb0ELb0ELi2ELi4ELi4ELi4ELb0EEENS1_21CollectiveEpilogueBwdISA_SB_SD_Li256ELb0ELb0ELi2EEENS1_25SingleTileBwdLPTSchedulerILb0ELi128ELb1EEEEEEEEEvNT_6ParamsE$_ZZN4cute7idx2crdIiNS_5tupleIJNS_1CILi32EEENS2_ILi4EEENS2_ILi2EEENS2_ILi1EEEEEENS1_IJS6_S3_NS2_ILi128EEENS2_ILi0EEEEEEEEDaRKT_RKT0_RKT1_ENKUlRKT_RKT0_E_clIS5_S8_EEDaSM_SP_) ;  /* 0xfffff4f000007944 */ /* 0x002fea0003c3ffff */
[----:B------:R1:W-:Y:S01]  /*115a0*/  STL [R1+0x1394], R2 ;  /* 0x0013940201007387 */ /* 0x0003e20000100800 */
[----:B------:R-:W-:-:S03]  /*115b0*/  MOV R4, 0x115d0 ;  /* 0x000115d000047802 */ /* 0x000fc60000000f00 */
[----:B-1----:R-:W-:Y:S05]  /*115c0*/  CALL.REL.NOINC `($_ZN7cutlass13device_kernelIN5flash19enable_sm80_to_sm89INS1_16FlashAttnBwdSm80INS1_25CollectiveMainloopBwdSm80ILi2ELi2EN4cute5tupleIJNS5_1CILi128EEES8_NS7_ILi64EEEEEENS_10bfloat16_tEfNS_4arch4Sm80ELb1ELb0ELb1ELb0ELb1ELb0ELb0ELb0ELi2ELi4ELi4ELi4ELb0EEENS1_21CollectiveEpilogueBwdISA_SB_SD_Li256ELb0ELb0ELi2EEENS1_25SingleTileBwdLPTSchedulerILb0ELi128ELb1EEEEEEEEEvNT_6ParamsE$_ZZN4cute9transformINS_5tupleIJNS_1CILi32EEENS2_ILi4EEENS2_ILi2EEENS2_ILi1EEEEEENS1_IJS6_S3_NS2_ILi128EEENS2_ILi0EEEEEEZNS_7idx2crdIiS7_SA_EEDaRKT_RKT0_RKT1_EUlRKT_RKT0_E_EEDaSE_SH_OSI_ENKUlDpSN_E_clIJiiiS9_EEEDaST_) ;  /* 0xfffff5d000007944 */ /* 0x002fea0003c3ffff */
[----:B------:R-:W-:Y:S02]  /*115d0*/  MOV R4, 0x115f0 ;  /* 0x000115f000047802 */ /* 0x000fe40000000f00 */
[----:B--2--5:R-:W-:Y:S05]  /*115e0*/  CALL.REL.NOINC `($_ZN7cutlass13device_kernelIN5flash19enable_sm80_to_sm89INS1_16FlashAttnBwdSm80INS1_25CollectiveMainloopBwdSm80ILi2ELi2EN4cute5tupleIJNS5_1CILi128EEES8_NS7_ILi64EEEEEENS_10bfloat16_tEfNS_4arch4Sm80ELb1ELb0ELb1ELb0ELb1ELb0ELb0ELb0ELi2ELi4ELi4ELi4ELb0EEENS1_21CollectiveEpilogueBwdISA_SB_SD_Li256ELb0ELb0ELi2EEENS1_25SingleTileBwdLPTSchedulerILb0ELi128ELb1EEEEEEEEEvNT_6ParamsE$_ZZN4cute7crd2crdINS_5tupleIJiiiNS_1CILi0EEEEEENS1_IJNS2_ILi32EEENS2_ILi4EEENS2_ILi2EEENS2_ILi1EEEEEENS1_IJS8_S8_S8_S8_EEEEEDaRKT_RKT0_RKT1_ENKUlRKT_RKT0_RKT1_E_clIiS5_S8_EEDaSM_SP_SS_) ;  /* 0xffffe93000007944 */ /* 0x024fea0003c3ffff */
[----:B------:R-:W-:Y:S02]  /*115f0*/  MOV R8, R2 ;  /* 0x0000000200087202 */ /* 0x000fe40000000f00 */
[----:B------:R-:W-:Y:S02]  /*11600*/  MOV R2, 0x11620 ;  /* 0x0001162000027802 */ /* 0x000fe40000000f00 */
[----:B------:R-:W-:Y:S05]  /*11610*/  CALL.REL.NOINC `($_ZN7cutlass13device_kernelIN5flash19enable_sm80_to_sm89INS1_16FlashAttnBwdSm80INS1_25CollectiveMainloopBwdSm80ILi2ELi2EN4cute5tupleIJNS5_1CILi128EEES8_NS7_ILi64EEEEEENS_10bfloat16_tEfNS_4arch4Sm80ELb1ELb0ELb1ELb0ELb1ELb0ELb0ELb0ELi2ELi4ELi4ELi4ELb0EEENS1_21CollectiveEpilogueBwdISA_SB_SD_Li256ELb0ELb0ELi2EEENS1_25SingleTileBwdLPTSchedulerILb0ELi128ELb1EEEEEEEEEvNT_6ParamsE$_ZZN4cute7crd2crdINS_5tupleIJiiiNS_1CILi0EEEEEENS1_IJNS2_ILi32EEENS2_ILi4EEENS2_ILi2EEENS2_ILi1EEEEEENS1_IJS8_S8_S8_S8_EEEEEDaRKT_RKT0_RKT1_ENKUlRKT_RKT0_RKT1_E_clIiS6_S8_EEDaSM_SP_SS_) ;  /* 0xffffe93000007944 */ /* 0x000fea0003c3ffff */
[----:B------:R1:W-:Y:S01]  /*11620*/  STL [R1+0x1388], R3 ;  /* 0x0013880301007387 */ /* 0x0003e20000100800 */
[----:B------:R-:W-:-:S03]  /*11630*/  MOV R2, 0x11650 ;  /* 0x0001165000027802 */ /* 0x000fc60000000f00 */
[----:B-1----:R-:W-:Y:S05]  /*11640*/  CALL.REL.NOINC `($_ZN7cutlass13device_kernelIN5flash19enable_sm80_to_sm89INS1_16FlashAttnBwdSm80INS1_25CollectiveMainloopBwdSm80ILi2ELi2EN4cute5tupleIJNS5_1CILi128EEES8_NS7_ILi64EEEEEENS_10bfloat16_tEfNS_4arch4Sm80ELb1ELb0ELb1ELb0ELb1ELb0ELb0ELb0ELi2ELi4ELi4ELi4ELb0EEENS1_21CollectiveEpilogueBwdISA_SB_SD_Li256ELb0ELb0ELi2EEENS1_25SingleTileBwdLPTSchedulerILb0ELi128ELb1EEEEEEEEEvNT_6ParamsE$_ZZN4cute7crd2crdINS_5tupleIJiiiNS_1CILi0EEEEEENS1_IJNS2_ILi32EEENS2_ILi4EEENS2_ILi2EEENS2_ILi1EEEEEENS1_IJS8_S8_S8_S8_EEEEEDaRKT_RKT0_RKT1_ENKUlRKT_RKT0_RKT1_E_clIiS7_S8_EEDaSM_SP_SS_) ;  /* 0xffffe93000007944 */ /* 0x002fea0003c3ffff */
[----:B------:R1:W-:Y:S01]  /*11650*/  STL [R1+0x1394], R5 ;  /* 0x0013940501007387 */ /* 0x0003e20000100800 */
[----:B------:R-:W-:-:S03]  /*11660*/  MOV R4, 0x11680 ;  /* 0x0001168000047802 */ /* 0x000fc60000000f00 */
[----:B-1----:R-:W-:Y:S05]  /*11670*/  CALL.REL.NOINC `($_ZN7cutlass13device_kernelIN5flash19enable_sm80_to_sm89INS1_16FlashAttnBwdSm80INS1_25CollectiveMainloopBwdSm80ILi2ELi2EN4cute5tupleIJNS5_1CILi128EEES8_NS7_ILi64EEEEEENS_10bfloat16_tEfNS_4arch4Sm80ELb1ELb0ELb1ELb0ELb1ELb0ELb0ELb0ELi2ELi4ELi4ELi4ELb0EEENS1_21CollectiveEpilogueBwdISA_SB_SD_Li256ELb0ELb0ELi2EEENS1_25SingleTileBwdLPTSchedulerILb0ELi128ELb1EEEEEEEEEvNT_6ParamsE$_ZZN4cute9transformINS_5tupleIJiiiNS_1CILi0EEEEEENS1_IJNS2_ILi32EEENS2_ILi4EEENS2_ILi2EEENS2_ILi1EEEEEENS1_IJS8_S8_S8_S8_EEEZNS_7crd2crdIS4_S9_SA_EEDaRKT_RKT0_RKT1_EUlRKT_RKT0_RKT1_E_EEDaSE_SH_SK_OT2_ENKUlDpSN_E_clIJiiiS3_EEEDaSX_) ;  /* 0xfffff6c000007944 */ /* 0x002fea0003c3ffff */
[----:B-----5:R2:W-:Y:S01]  /*11680*/  STL [R1+0x13a8], R8 ;  /* 0x0013a80801007387 */ /* 0x0205e20000100800 */
[----:B------:R-:W-:Y:S01]  /*11690*/  IADD3 R46, R7, 0x30, RZ ;  /* 0x00000030072e7810 */ /* 0x000fe20007ffe0ff */
[----:B------:R-:W-:Y:S01]  /*116a0*/  IMAD.MOV.U32 R4, RZ, RZ, R2 ;  /* 0x000000ffff047224 */ /* 0x000fe200078e0002 */
[----:B------:R-:W-:Y:S01]  /*116b0*/  MOV R6, 0x11700 ;  /* 0x0001170000067802 */ /* 0x000fe20000000f00 */
[----:B------:R2:W-:Y:S01]  /*116c0*/  STL.U8 [R1+0x139c], RZ ;  /* 0x00139cff01007387 */ /* 0x0005e20000100000 */
[----:B------:R-:W-:-:S03]  /*116d0*/  IMAD.MOV.U32 R47, RZ, RZ, RZ ;  /* 0x000000ffff2f7224 */ /* 0x000fc600078e00ff */
[----:B------:R2:W-:Y:S04]  /*116e0*/  STL.64 [R1+0x13a0], R2 ;  /* 0x0013a00201007387 */ /* 0x0005e80000100a00 */
[----:B-12---:R-:W-:Y:S05]  /*116f0*/  CALL.REL.NOINC `($_ZN7cutlass13device_kernelIN5flash19enable_sm80_to_sm89INS1_16FlashAttnBwdSm80INS1_25CollectiveMainloopBwdSm80ILi2ELi2EN4cute5tupleIJNS5_1CILi128EEES8_NS7_ILi64EEEEEENS_10bfloat16_tEfNS_4arch4Sm80ELb1ELb0ELb1ELb0ELb1ELb0ELb0ELb0ELi2ELi4ELi4ELi4ELb0EEENS1_21CollectiveEpilogueBwdISA_SB_SD_Li256ELb0ELb0ELi2EEENS1_25SingleTileBwdLPTSchedulerILb0ELi128ELb1EEEEEEEEEvNT_6ParamsE$_ZN4cute3eso3ESOILb1ELb0EJNS_6LayoutINS_5tupleIJNS3_IJNS3_IJNS_1CILi4EEENS4_ILi8EEEEEENS3_IJS5_NS4_ILi2EEEEEEEEENS3_IJNS3_IJS8_S8_EEENS3_IJS8_S6_EEEEEEEEENS3_IJNS3_IJNS3_IJNS_11ScaledBasisIS8_JLi1EEEENSF_INS4_ILi1EEEJLi0EEEEEEENS3_IJNSF_INS4_ILi16EEEJLi0EEEENSF_IS6_JLi1EEEEEEEEEENS3_IJNS3_IJNSF_ISH_JLi1EEEENSF_IS6_JLi0EEEEEEENS3_IJNSF_INS4_ILi64EEEJLi0EEEENSF_ISK_JLi1EEEEEEEEEEEEEEENS_10ViewEngineINS_23ArithmeticTupleIteratorINS_15ArithmeticTupleIJNS4_ILi0EEES12_EEEEEEEEEC2ERKSY_RKS15_) ;  /* 0xffff88a000007944 */ /* 0x006fea0003c3ffff */
[----:B------:R-:W-:Y:S01]  /*11700*/  IMAD.MOV.U32 R10, RZ, RZ, R3 ;  /* 0x000000ffff0a7224 */ /* 0x000fe200078e0003 */
[----:B-1----:R-:W-:Y:S01]  /*11710*/  IADD3 R2, R7, 0x28, RZ ;  /* 0x0000002807027810 */ /* 0x002fe20007ffe0ff */
[----:B------:R-:W-:Y:S01]  /*11720*/  IMAD.MOV.U32 R3, RZ, RZ, R81 ;  /* 0x000000ffff037224 */ /* 0x000fe200078e0051 */
[----:B------:R-:W-:Y:S02]  /*11730*/  MOV R8, 0x11750 ;  /* 0x0001175000087802 */ /* 0x000fe40000000f00 */
[----:B------:R-:W-:Y:S05]  /*11740*/  CALL.REL.NOINC `($_ZN7cutlass13device_kernelIN5flash19enable_sm80_to_sm89INS1_16FlashAttnBwdSm80INS1_25CollectiveMainloopBwdSm80ILi2ELi2EN4cute5tupleIJNS5_1CILi128EEES8_NS7_ILi64EEEEEENS_10bfloat16_tEfNS_4arch4Sm80ELb1ELb0ELb1ELb0ELb1ELb0ELb0ELb0ELi2ELi4ELi4ELi4ELb0EEENS1_21CollectiveEpilogueBwdISA_SB_SD_Li256ELb0ELb0ELi2EEENS1_25SingleTileBwdLPTSchedulerILb0ELi128ELb1EEEEEEEEEvNT_6ParamsE$_ZN4cute3eso3ESOILb0ELb0EJiiEEC2ERKiS4_) ;  /* 0xffff635000007944 */ /* 0x000fea0003c3ffff */
[----:B-1----:R-:W2:Y:S01]  /*11750*/  LDL.64 R2, [R1+0x1388] ;  /* 0x0013880001027983 */ /* 0x002ea20000100a00 */
[----:B------:R-:W-:-:S03]  /*11760*/  MOV R6, 0x117a0 ;  /* 0x000117a000067802 */ /* 0x000fc60000000f00 */
[----:B--2---:R1:W-:Y:S04]  /*11770*/  STL [R1+0x1394], R2 ;  /* 0x0013940201007387 */ /* 0x0043e80000100800 */
[----:B------:R1:W-:Y:S02]  /*11780*/  STL [R1+0x1398], R3 ;  /* 0x0013980301007387 */ /* 0x0003e40000100800 */
[----:B-1----:R-:W-:Y:S05]  /*11790*/  CALL.REL.NOINC `($_ZN7cutlass13device_kernelIN5flash19enable_sm80_to_sm89INS1_16FlashAttnBwdSm80INS1_25CollectiveMainloopBwdSm80ILi2ELi2EN4cute5tupleIJNS5_1CILi128EEES8_NS7_ILi64EEEEEENS_10bfloat16_tEfNS_4arch4Sm80ELb1ELb0ELb1ELb0ELb1ELb0ELb0ELb0ELi2ELi4ELi4ELi4ELb0EEENS1_21CollectiveEpilogueBwdISA_SB_SD_Li256ELb0ELb0ELi2EEENS1_25SingleTileBwdLPTSchedulerILb0ELi128ELb1EEEEEEEEEvNT_6ParamsE$_ZN4cute3eso3ESOILb0ELb0EJiNS_5tupleIJiiEEEEEC2ERKiRKS3_) ;  /* 0xffff626000007944 */ /* 0x002fea0003c3ffff */
[----:B------:R2:W5:Y:S04]  /*117a0*/  LDL R5, [R1+0x1390] ;  /* 0x0013900001057983 */ /* 0x0005680000100800 */
[----:B-1----:R2:W5:Y:S01]  /*117b0*/  LDL.64 R2, [R1+0x1388] ;  /* 0x0013880001027983 */ /* 0x0025620000100a00 */
[----:B------:R-:W-:-:S03]  /*117c0*/  MOV R6, 0x117e0 ;  /* 0x000117e000067802 */ /* 0x000fc60000000f00 */
[----:B--2--5:R-:W-:Y:S05]  /*117d0*/  CALL.REL.NOINC `($_ZN7cutlass13device_kernelIN5flash19enable_sm80_to_sm89INS1_16FlashAttnBwdSm80INS1_25CollectiveMainloopBwdSm80ILi2ELi2EN4cute5tupleIJNS5_1CILi128EEES8_NS7_ILi64EEEEEENS_10bfloat16_tEfNS_4arch4Sm80ELb1ELb0ELb1ELb0ELb1ELb0ELb0ELb0ELi2ELi4ELi4ELi4ELb0EEENS1_21CollectiveEpilogueBwdISA_SB_SD_Li256ELb0ELb0ELi2EEENS1_25SingleTileBwdLPTSchedulerILb0ELi128ELb1EEEEEEEEEvNT_6ParamsE$_ZN4cute3eso3ESOILb0ELb1EJNS_5tupleIJiNS2_IJiiEEEEEENS2_IJNS_10UnderscoreENS2_IJS5_S5_EEEEEEEEC2ERKS4_RKS7_) ;  /* 0xffff68a000007944 */ /* 0x024fea0003c3ffff */
        /* <DEDUP_REMOVED lines=10> */
[----:B-1---5:R-:W-:Y:S05]  /*11880*/  CALL.REL.NOINC `($_ZN7cutlass13device_kernelIN5flash19enable_sm80_to_sm89INS1_16FlashAttnBwdSm80INS1_25CollectiveMainloopBwdSm80ILi2ELi2EN4cute5tupleIJNS5_1CILi128EEES8_NS7_ILi64EEEEEENS_10bfloat16_tEfNS_4arch4Sm80ELb1ELb0ELb1ELb0ELb1ELb0ELb0ELb0ELi2ELi4ELi4ELi4ELb0EEENS1_21CollectiveEpilogueBwdISA_SB_SD_Li256ELb0ELb0ELi2EEENS1_25SingleTileBwdLPTSchedulerILb0ELi128ELb1EEEEEEEEEvNT_6ParamsE$_ZN4cute5tupleIJiEEC2ERKi) ;  /* 0xffffa67000007944 */ /* 0x022fea0003c3ffff */
[----:B------:R1:W5:Y:S01]  /*11890*/  LDL R6, [R1+0x1388] ;  /* 0x0013880001067983 */ /* 0x0003620000100800 */
[----:B------:R-:W-:Y:S01]  /*118a0*/  IMAD.MOV.U32 R3, RZ, RZ, R4 ;  /* 0x000000ffff037224 */ /* 0x000fe200078e0004 */
[----:B------:R-:W-:Y:S02]  /*118b0*/  MOV R2, R81 ;  /* 0x0000005100027202 */ /* 0x000fe40000000f00 */
        /* <DEDUP_REMOVED lines=9> */
[----:B------:R-:W-:-:S02]  /*11950*/  MOV R6, 0x11970 ;  /* 0x0001197000067802 */ /* 0x000fc40000000f00 */
[----:B-1---5:R-:W-:Y:S05]  /*11960*/  CALL.REL.NOINC `($_ZN7cutlass13device_kernelIN5flash19enable_sm80_to_sm89INS1_16FlashAttnBwdSm80INS1_25CollectiveMainloopBwdSm80ILi2ELi2EN4cute5tupleIJNS5_1CILi128EEES8_NS7_ILi64EEEEEENS_10bfloat16_tEfNS_4arch4Sm80ELb1ELb0ELb1ELb0ELb1ELb0ELb0ELb0ELi2ELi4ELi4ELi4ELb0EEENS1_21CollectiveEpilogueBwdISA_SB_SD_Li256ELb0ELb0ELi2EEENS1_25SingleTileBwdLPTSchedulerILb0ELi128ELb1EEEEEEEEEvNT_6ParamsE$_ZN4cute5tupleIJNS_1CILi0EEEiEEC2ERKS2_RKi) ;  /* 0xffffa4a000007944 */ /* 0x022fea0003c3ffff */
[----:B------:R1:W5:Y:S01]  /*11970*/  LDL R54, [R1+0x1388] ;  /* 0x0013880001367983 */ /* 0x0003620000100800 */
[----:B------:R-:W-:Y:S01]  /*11980*/  IMAD.MOV.U32 R3, RZ, RZ, R4 ;  /* 0x000000ffff037224 */ /* 0x000fe200078e0004 */
[----:B------:R-:W-:-:S02]  /*11990*/  MOV R2, R7 ;  /* 0x0000000700027202 */ /* 0x000fc40000000f00 */
[----:B------:R-:W-:Y:S02]  /*119a0*/  MOV R10, 0x119c0 ;  /* 0x000119c0000a7802 */ /* 0x000fe40000000f00 */
[----:B-1---5:R-:W-:Y:S05]  /*119b0*/  CALL.REL.NOINC `($_ZN7cutlass13device_kernelIN5flash19enable_sm80_to_sm89INS1_16FlashAttnBwdSm80INS1_25CollectiveMainloopBwdSm80ILi2ELi2EN4cute5tupleIJNS5_1CILi128EEES8_NS7_ILi64EEEEEENS_10bfloat16_tEfNS_4arch4Sm80ELb1ELb0ELb1ELb0ELb1ELb0ELb0ELb0ELi2ELi4ELi4ELi4ELb0EEENS1_21CollectiveEpilogueBwdISA_SB_SD_Li256ELb0ELb0ELi2EEENS1_25SingleTileBwdLPTSchedulerILb0ELi128ELb1EEEEEEEEEvNT_6ParamsE$_ZN4cute5tupleIJiEEC2ERKi) ;  /* 0xffffa54000007944 */ /* 0x022fea0003c3ffff */
[----:B------:R1:W5:Y:S01]  /*119c0*/  LDL R3, [R1+0x1380] ;  /* 0x0013800001037983 */ /* 0x0003620000100800 */
[----:B------:R-:W-:Y:S02]  /*119d0*/  MOV R2, R81 ;  /* 0x0000005100027202 */ /* 0x000fe40000000f00 */
[----:B------:R-:W-:Y:S02]  /*119e0*/  MOV R10, 0x11a00 ;  /* 0x00011a00000a7802 */ /* 0x000fe40000000f00 */
[----:B-1---5:R-:W-:Y:S05]  /*119f0*/  CALL.REL.NOINC `($_ZN7cutlass13device_kernelIN5flash19enable_sm80_to_sm89INS1_16FlashAttnBwdSm80INS1_25CollectiveMainloopBwdSm80ILi2ELi2EN4cute5tupleIJNS5_1CILi128EEES8_NS7_ILi64EEEEEENS_10bfloat16_tEfNS_4arch4Sm80ELb1ELb0ELb1ELb0ELb1ELb0ELb0ELb0ELi2ELi4ELi4ELi4ELb0EEENS1_21CollectiveEpilogueBwdISA_SB_SD_Li256ELb0ELb0ELi2EEENS1_25SingleTileBwdLPTSchedulerILb0ELi128ELb1EEEEEEEEEvNT_6ParamsE$_ZN4cute5tupleIJiEEC2ERKi) ;  /* 0xffffa50000007944 */ /* 0x022fea0003c3ffff */
[----:B------:R1:W5:Y:S01]  /*11a00*/  LDL R3, [R1+0x1388] ;  /* 0x0013880001037983 */ /* 0x0003620000100800 */
[----:B------:R-:W-:Y:S02]  /*11a10*/  MOV R2, R81 ;  /* 0x0000005100027202 */ /* 0x000fe40000000f00 */
[----:B------:R-:W-:Y:S02]  /*11a20*/  MOV R6, 0x11a40 ;  /* 0x00011a4000067802 */ /* 0x000fe40000000f00 */
[----:B-1---5:R-:W-:Y:S05]  /*11a30*/  CALL.REL.NOINC `($_ZN7cutlass13device_kernelIN5flash19enable_sm80_to_sm89INS1_16FlashAttnBwdSm80INS1_25CollectiveMainloopBwdSm80ILi2ELi2EN4cute5tupleIJNS5_1CILi128EEES8_NS7_ILi64EEEEEENS_10bfloat16_tEfNS_4arch4Sm80ELb1ELb0ELb1ELb0ELb1ELb0ELb0ELb0ELi2ELi4ELi4ELi4ELb0EEENS1_21CollectiveEpilogueBwdISA_SB_SD_Li256ELb0ELb0ELi2EEENS1_25SingleTileBwdLPTSchedulerILb0ELi128ELb1EEEEEEEEEvNT_6ParamsE$_ZN4cute3eso3ESOILb0ELb1EJiNS_1CILi0EEEEEC2ERKiRKS3_) ;  /* 0xffff685000007944 */ /* 0x022fea0003c3ffff */
[----:B------:R2:W5:Y:S01]  /*11a40*/  LDL R10, [R1+0x1388] ;  /* 0x00138800010a7983 */ /* 0x0005620000100800 */
[----:B------:R-:W-:-:S03]  /*11a50*/  MOV R4, 0x11a80 ;  /* 0x00011a8000047802 */ /* 0x000fc60000000f00 */
[----:B------:R2:W-:Y:S04]  /*11a60*/  STL [R1+0x1388], R54 ;  /* 0x0013883601007387 */ /* 0x0005e80000100800 */
[----:B-12--5:R-:W-:Y:S05]  /*11a70*/  CALL.REL.NOINC `($_ZN7cutlass13device_kernelIN5flash19enable_sm80_to_sm89INS1_16FlashAttnBwdSm80INS1_25CollectiveMainloopBwdSm80ILi2ELi2EN4cute5tupleIJNS5_1CILi128EEES8_NS7_ILi64EEEEEENS_10bfloat16_tEfNS_4arch4Sm80ELb1ELb0ELb1ELb0ELb1ELb0ELb0ELb0ELi2ELi4ELi4ELi4ELb0EEENS1_21CollectiveEpilogueBwdISA_SB_SD_Li256ELb0ELb0ELi2EEENS1_25SingleTileBwdLPTSchedulerILb0ELi128ELb1EEEEEEEEEvNT_6ParamsE$_ZZN4cuteplIJNS_1CILi0EEEiEJiEEEDaRKNS_15ArithmeticTupleIJDpT_EEERKNS3_IJDpT0_EEEENKUlDpRKT_E_clIJiiEEEDaSH_) ;  /* 0xfffff5f000007944 */ /* 0x026fea0003c3ffff */
[----:B------:R-:W-:Y:S01]  /*11a80*/  IMAD.SHL.U32 R3, R5, 0x10, RZ ;  /* 0x0000001005037824 */ /* 0x000fe200078e00ff */
[----:B------:R-:W-:Y:S02]  /*11a90*/  MOV R2, R81 ;  /* 0x0000005100027202 */ /* 0x000fe40000000f00 */
[----:B------:R-:W-:Y:S02]  /*11aa0*/  MOV R10, 0x11ac0 ;  /* 0x00011ac0000a7802 */ /* 0x000fe40000000f00 */
[----:B-1---5:R-:W-:Y:S05]  /*11ab0*/  CALL.REL.NOINC `($_ZN7cutlass13device_kernelIN5flash19enable_sm80_to_sm89INS1_16FlashAttnBwdSm80INS1_25CollectiveMainloopBwdSm80ILi2ELi2EN4cute5tupleIJNS5_1CILi128EEES8_NS7_ILi64EEEEEENS_10bfloat16_tEfNS_4arch4Sm80ELb1ELb0ELb1ELb0ELb1ELb0ELb0ELb0ELi2ELi4ELi4ELi4ELb0EEENS1_21CollectiveEpilogueBwdISA_SB_SD_Li256ELb0ELb0ELi2EEENS1_25SingleTileBwdLPTSchedulerILb0ELi128ELb1EEEEEEEEEvNT_6ParamsE$_ZN4cute5tupleIJiEEC2ERKi) ;  /* 0xffffa44000007944 */ /* 0x022fea0003c3ffff */
[----:B------:R1:W5:Y:S01]  /*11ac0*/  LDL R4, [R1+0x1388] ;  /* 0x0013880001047983 */ /* 0x0003620000100800 */
[----:B------:R-:W-:Y:S01]  /*11ad0*/  IMAD.SHL.U32 R3, R52, 0x8, RZ ;  /* 0x0000000834037824 */ /* 0x000fe200078e00ff */
        /* <DEDUP_REMOVED lines=20> */
[----:B-1---5:R-:W-:Y:S05]  /*11c20*/  CALL.REL.NOINC `($_ZN7cutlass13device_kernelIN5flash19enable_sm80_to_sm89INS1_16FlashAttnBwdSm80INS1_25CollectiveMainloopBwdSm80ILi2ELi2EN4cute5tupleIJNS5_1CILi128EEES8_NS7_ILi64EEEEEENS_10bfloat16_tEfNS_4arch4Sm80ELb1ELb0ELb1ELb0ELb1ELb0ELb0ELb0ELi2ELi4ELi4ELi4ELb0EEENS1_21CollectiveEpilogueBwdISA_SB_SD_Li256ELb0ELb0ELi2EEENS1_25SingleTileBwdLPTSchedulerILb0ELi128ELb1EEEEEEEEEvNT_6ParamsE$_ZN4cute5tupleIJNS_1CILi0EEEiEEC2ERKS2_RKi) ;  /* 0xffffa1e000007944 */ /* 0x022fea0003c3ffff */
[----:B------:R1:W5:Y:S01]  /*11c30*/  LDL R52, [R1+0x1388] ;  /* 0x0013880001347983 */ /* 0x0003620000100800 */
[----:B------:R-:W-:Y:S01]  /*11c40*/  IMAD.MOV.U32 R3, RZ, RZ, R4 ;  /* 0x000000ffff037224 */ /* 0x000fe200078e0004 */
[----:B------:R-:W-:Y:S02]  /*11c50*/  MOV R2, R81 ;  /* 0x0000005100027202 */ /* 0x000fe40000000f00 */
[----:B------:R-:W-:-:S02]  /*11c60*/  MOV R6, 0x11c80 ;  /* 0x00011c8000067802 */ /* 0x000fc40000000f00 */
[----:B-1---5:R-:W-:Y:S05]  /*11c70*/  CALL.REL.NOINC `($_ZN7cutlass13device_kernelIN5flash19enable_sm80_to_sm89INS1_16FlashAttnBwdSm80INS1_25CollectiveMainloopBwdSm80ILi2ELi2EN4cute5tupleIJNS5_1CILi128EEES8_NS7_ILi64EEEEEENS_10bfloat16_tEfNS_4arch4Sm80ELb1ELb0ELb1ELb0ELb1ELb0ELb0ELb0ELi2ELi4ELi4ELi4ELb0EEENS1_21CollectiveEpilogueBwdISA_SB_SD_Li256ELb0ELb0ELi2EEENS1_25SingleTileBwdLPTSchedulerILb0ELi128ELb1EEEEEEEEEvNT_6ParamsE$_ZN4cute3eso3ESOILb0ELb1EJiNS_1CILi0EEEEEC2ERKiRKS3_) ;  /* 0xffff661000007944 */ /* 0x022fea0003c3ffff */
[----:B------:R2:W5:Y:S01]  /*11c80*/  LDL R10, [R1+0x1388] ;  /* 0x00138800010a7983 */ /* 0x0005620000100800 */
[----:B------:R-:W-:-:S02]  /*11c90*/  MOV R11, R81 ;  /* 0x00000051000b7202 */ /* 0x000fc40000000f00 */
[----:B------:R-:W-:Y:S01]  /*11ca0*/  MOV R86, 0x11cd0 ;  /* 0x00011cd000567802 */ /* 0x000fe20000000f00 */
[----:B------:R2:W-:Y:S04]  /*11cb0*/  STL [R1+0x1388], R52 ;  /* 0x0013883401007387 */ /* 0x0005e80000100800 */
[----:B-12--5:R-:W-:Y:S05]  /*11cc0*/  CALL.REL.NOINC `($_ZN7cutlass13device_kernelIN5flash19enable_sm80_to_sm89INS1_16FlashAttnBwdSm80INS1_25CollectiveMainloopBwdSm80ILi2ELi2EN4cute5tupleIJNS5_1CILi128EEES8_NS7_ILi64EEEEEENS_10bfloat16_tEfNS_4arch4Sm80ELb1ELb0ELb1ELb0ELb1ELb0ELb0ELb0ELi2ELi4ELi4ELi4ELb0EEENS1_21CollectiveEpilogueBwdISA_SB_SD_Li256ELb0ELb0ELi2EEENS1_25SingleTileBwdLPTSchedulerILb0ELi128ELb1EEEEEEEEEvNT_6ParamsE$_ZZN4cuteplIJiEJNS_1CILi0EEEiEEEDaRKNS_15ArithmeticTupleIJDpT_EEERKNS3_IJDpT0_EEEENKUlDpRKT_E_clIJiiEEEDaSH_) ;  /* 0xfffff51000007944 */ /* 0x026fea0003c3ffff */
[----:B-----5:R-:W-:Y:S01]  /*11cd0*/  IMAD.IADD R4, R3, 0x1, R19 ;  /* 0x0000000103047824 */ /* 0x020fe200078e0213 */
[----:B------:R-:W-:Y:S02]  /*11ce0*/  IADD3 R10, R18, R2, RZ ;  /* 0x00000002120a7210 */ /* 0x000fe40007ffe0ff */
[----:B------:R-:W-:Y:S02]  /*11cf0*/  MOV R52, 0x11d20 ;  /* 0x00011d2000347802 */ /* 0x000fe40000000f00 */
[----:B------:R2:W-:Y:S04]  /*11d00*/  STL [R1+0x1388], R4 ;  /* 0x0013880401007387 */ /* 0x0005e80000100800 */
[----:B-12---:R-:W-:Y:S05]  /*11d10*/  CALL.REL.NOINC `($_ZN7cutlass13device_kernelIN5flash19enable_sm80_to_sm89INS1_16FlashAttnBwdSm80INS1_25CollectiveMainloopBwdSm80ILi2ELi2EN4cute5tupleIJNS5_1CILi128EEES8_NS7_ILi64EEEEEENS_10bfloat16_tEfNS_4arch4Sm80ELb1ELb0ELb1ELb0ELb1ELb0ELb0ELb0ELi2ELi4ELi4ELi4ELb0EEENS1_21CollectiveEpilogueBwdISA_SB_SD_Li256ELb0ELb0ELi2EEENS1_25SingleTileBwdLPTSchedulerILb0ELi128ELb1EEEEEEEEEvNT_6ParamsE$_ZZN4cuteplIJiiEJiiEEEDaRKNS_15ArithmeticTupleIJDpT_EEERKNS1_IJDpT0_EEEENKUlDpRKT_E_clIJiiEEEDaSF_) ;  /* 0xfffff6d000007944 */ /* 0x006fea0003c3ffff */
[----:B-----5:R2:W-:Y:S01]  /*11d20*/  STL [R1+0x1388], R5 ;  /* 0x0013880501007387 */ /* 0x0205e20000100800 */
[----:B------:R-:W-:-:S03]  /*11d30*/  MOV R78, 0x11d50 ;  /* 0x00011d50004e7802 */ /* 0x000fc60000000f00 */
[----:B-12---:R-:W-:Y:S05]  /*11d40*/  CALL.REL.NOINC `($_ZN7cutlass13device_kernelIN5flash19enable_sm80_to_sm89INS1_16FlashAttnBwdSm80INS1_25CollectiveMainloopBwdSm80ILi2ELi2EN4cute5tupleIJNS5_1CILi128EEES8_NS7_ILi64EEEEEENS_10bfloat16_tEfNS_4arch4Sm80ELb1ELb0ELb1ELb0ELb1ELb0ELb0ELb0ELi2ELi4ELi4ELi4ELb0EEENS1_21CollectiveEpilogueBwdISA_SB_SD_Li256ELb0ELb0ELi2EEENS1_25SingleTileBwdLPTSchedulerILb0ELi128ELb1EEEEEEEEEvNT_6ParamsE$_ZZN4cuteplIJiiEJNS_1CILi0EEES2_EEEDaRKNS_15ArithmeticTupleIJDpT_EEERKNS3_IJDpT0_EEEENKUlDpRKT_E_clIJiiEEEDaSH_) ;  /* 0xfffff59000007944 */ /* 0x006fea0003c3ffff */
[----:B------:R-:W-:Y:S02]  /*11d50*/  MOV R6, 0x11d70 ;  /* 0x00011d7000067802 */ /* 0x000fe40000000f00 */
[----:B-1---5:R-:W-:Y:S05]  /*11d60*/  CALL.REL.NOINC `($_ZN7cutlass13device_kernelIN5flash19enable_sm80_to_sm89INS1_16FlashAttnBwdSm80INS1_25CollectiveMainloopBwdSm80ILi2ELi2EN4cute5tupleIJNS5_1CILi128EEES8_NS7_ILi64EEEEEENS_10bfloat16_tEfNS_4arch4Sm80ELb1ELb0ELb1ELb0ELb1ELb0ELb0ELb0ELi2ELi4ELi4ELi4ELb0EEENS1_21CollectiveEpilogueBwdISA_SB_SD_Li256ELb0ELb0ELi2EEENS1_25SingleTileBwdLPTSchedulerILb0ELi128ELb1EEEEEEEEEvNT_6ParamsE$_ZN4cute3eso3ESOILb1ELb0EJNS_6LayoutINS_5tupleIJNS3_IJNS_1CILi2EEES5_EEES5_NS4_ILi8EEEEEENS3_IJNS3_IJNS_11ScaledBasisINS4_ILi1EEEJLi1EEEENS9_IS7_JLi0EEEEEEENS9_INS4_ILi64EEEJLi0EEEENS9_INS4_ILi16EEEJLi1EEEEEEEEENS_15ArithmeticTupleIJiiEEEEEC2ERKSJ_RKSL_) ;  /* 0xffff8b2000007944 */ /* 0x022fea0003c3ffff */
[----:B------:R-:W2:Y:S01]  /*11d70*/  LDL.64 R10, [R1+0x1388] ;  /* 0x00138800010a7983 */ /* 0x000ea20000100a00 */
[----:B-1----:R-:W-:-:S03]  /*11d80*/  MOV R4, 0x11db0 ;  /* 0x00011db000047802 */ /* 0x002fc60000000f00 */
[----:B--2---:R1:W-:Y:S04]  /*11d90*/  STL [R1+0x1388], R11 ;  /* 0x0013880b01007387 */ /* 0x0043e80000100800 */
[----:B-1----:R-:W-:Y:S05]  /*11da0*/  CALL.REL.NOINC `($_ZN7cutlass13device_kernelIN5flash19enable_sm80_to_sm89INS1_16FlashAttnBwdSm80INS1_25CollectiveMainloopBwdSm80ILi2ELi2EN4cute5tupleIJNS5_1CILi128EEES8_NS7_ILi64EEEEEENS_10bfloat16_tEfNS_4arch4Sm80ELb1ELb0ELb1ELb0ELb1ELb0ELb0ELb0ELi2ELi4ELi4ELi4ELb0EEENS1_21CollectiveEpilogueBwdISA_SB_SD_Li256ELb0ELb0ELi2EEENS1_25SingleTileBwdLPTSchedulerILb0ELi128ELb1EEEEEEEEEvNT_6ParamsE$_ZZN4cuteplIJNS_1CILi0EEES2_EJiiEEEDaRKNS_15ArithmeticTupleIJDpT_EEERKNS3_IJDpT0_EEEENKUlDpRKT_E_clIJiiEEEDaSH_) ;  /* 0xfffff1d000007944 */ /* 0x002fea0003c3ffff */
[----:B------:R-:W-:Y:S02]  /*11db0*/  MOV R6, 0x11dd0 ;  /* 0x00011dd000067802 */ /* 0x000fe40000000f00 */
[----:B-1---5:R-:W-:Y:S05]  /*11dc0*/  CALL.REL.NOINC `($_ZN7cutlass13device_kernelIN5flash19enable_sm80_to_sm89INS1_16FlashAttnBwdSm80INS1_25CollectiveMainloopBwdSm80ILi2ELi2EN4cute5tupleIJNS5_1CILi128EEES8_NS7_ILi64EEEEEENS_10bfloat16_tEfNS_4arch4Sm80ELb1ELb0ELb1ELb0ELb1ELb0ELb0ELb0ELi2ELi4ELi4ELi4ELb0EEENS1_21CollectiveEpilogueBwdISA_SB_SD_Li256ELb0ELb0ELi2EEENS1_25SingleTileBwdLPTSchedulerILb0ELi128ELb1EEEEEEEEEvNT_6ParamsE$_ZN4cute3eso3ESOILb1ELb0EJNS_6LayoutINS_5tupleIJNS3_IJNS_1CILi2EEES5_EEES5_NS4_ILi8EEEEEENS3_IJNS3_IJNS_11ScaledBasisINS4_ILi1EEEJLi1EEEENS9_IS7_JLi0EEEEEEENS9_INS4_ILi64EEEJLi0EEEENS9_INS4_ILi16EEEJLi1EEEEEEEEENS_10ViewEngineINS_23ArithmeticTupleIteratorINS_15ArithmeticTupleIJiiEEEEEEEEEC2ERKSJ_RKSP_) ;  /* 0xffff8a6000007944 */ /* 0x022fea0003c3ffff */
[----:B-1----:R1:W5:Y:S01]  /*11dd0*/  LDL.64 R2, [R1+0x1388] ;  /* 0x0013880001027983 */ /* 0x0023620000100a00 */
[----:B------:R-:W-:-:S03]  /*11de0*/  MOV R6, 0x11e00 ;  /* 0x00011e0000067802 */ /* 0x000fc60000000f00 */
[----:B-1---5:R-:W-:Y:S05]  /*11df0*/  CALL.REL.NOINC `($_ZN7cutlass13device_kernelIN5flash19enable_sm80_to_sm89INS1_16FlashAttnBwdSm80INS1_25CollectiveMainloopBwdSm80ILi2ELi2EN4cute5tupleIJNS5_1CILi128EEES8_NS7_ILi64EEEEEENS_10bfloat16_tEfNS_4arch4Sm80ELb1ELb0ELb1ELb0ELb1ELb0ELb0ELb0ELi2ELi4ELi4ELi4ELb0EEENS1_21CollectiveEpilogueBwdISA_SB_SD_Li256ELb0ELb0ELi2EEENS1_25SingleTileBwdLPTSchedulerILb0ELi128ELb1EEEEEEEEEvNT_6ParamsE$_ZN4cute3eso3ESOILb1ELb0EJNS_6LayoutINS_5tupleIJNS3_IJNS_1CILi2EEES5_EEENS3_IJS5_NS4_ILi8EEEEEEEEENS3_IJNS3_IJS5_NS4_ILi4EEEEEENS3_IJNS4_ILi1EEES7_EEEEEEEENS_10ViewEngineIPfEEEEC2ERKSF_RKSI_) ;  /* 0xffff895000007944 */ /* 0x022fea0003c3ffff */
[----:B-1----:R1:W5:Y:S01]  /*11e00*/  LDL.64 R48, [R1+0x1388] ;  /* 0x0013880001307983 */ /* 0x0023620000100a00 */
[----:B------:R-:W-:-:S03]  /*11e10*/  MOV R6, 0x11e30 ;  /* 0x00011e3000067802 */ /* 0x000fc60000000f00 */
[----:B-1---5:R-:W-:Y:S05]  /*11e20*/  CALL.REL.NOINC `($_ZN7cutlass13device_kernelIN5flash19enable_sm80_to_sm89INS1_16FlashAttnBwdSm80INS1_25CollectiveMainloopBwdSm80ILi2ELi2EN4cute5tupleIJNS5_1CILi128EEES8_NS7_ILi64EEEEEENS_10bfloat16_tEfNS_4arch4Sm80ELb1ELb0ELb1ELb0ELb1ELb0ELb0ELb0ELi2ELi4ELi4ELi4ELb0EEENS1_21CollectiveEpilogueBwdISA_SB_SD_Li256ELb0ELb0ELi2EEENS1_25SingleTileBwdLPTSchedulerILb0ELi128ELb1EEEEEEEEEvNT_6ParamsE$_ZN4cute3eso3ESOILb1ELb0EJNS_6LayoutINS_5tupleIJNS3_IJNS_1CILi2EEES5_EEENS3_IJS5_NS4_ILi8EEEEEEEEENS3_IJNS3_IJNS_11ScaledBasisIS7_JLi0EEEENSA_INS4_ILi64EEEJLi0EEEEEEENS3_IJNSA_INS4_ILi1EEEJLi1EEEENSA_INS4_ILi16EEEJLi1EEEEEEEEEEEENS_10ViewEngineINS_23ArithmeticTupleIteratorINS_15ArithmeticTupleIJiiEEEEEEEEEC2ERKSL_RKSR_) ;  /* 0xffff88c000007944 */ /* 0x022fea0003c3ffff */
[----:B-1----:R1:W5:Y:S01]  /*11e30*/  LDL.64 R4, [R1+0x1388] ;  /* 0x0013880001047983 */ /* 0x0023620000100a00 */
[----:B------:R-:W-:-:S03]  /*11e40*/  MOV R6, 0x11e60 ;  /* 0x00011e6000067802 */ /* 0x000fc60000000f00 */
[----:B-1---5:R-:W-:Y:S05]  /*11e50*/  CALL.REL.NOINC `($_ZN7cutlass13device_kernelIN5flash19enable_sm80_to_sm89INS1_16FlashAttnBwdSm80INS1_25CollectiveMainloopBwdSm80ILi2ELi2EN4cute5tupleIJNS5_1CILi128EEES8_NS7_ILi64EEEEEENS_10bfloat16_tEfNS_4arch4Sm80ELb1ELb0ELb1ELb0ELb1ELb0ELb0ELb0ELi2ELi4ELi4ELi4ELb0EEENS1_21CollectiveEpilogueBwdISA_SB_SD_Li256ELb0ELb0ELi2EEENS1_25SingleTileBwdLPTSchedulerILb0ELi128ELb1EEEEEEEEEvNT_6ParamsE$_ZN4cute3eso3ESOILb1ELb0EJNS_6LayoutINS_5tupleIJNS3_IJNS3_IJNS_1CILi4EEENS4_ILi8EEEEEENS3_IJS5_NS4_ILi2EEEEEEEEENS3_IJNS3_IJS8_S8_EEENS3_IJS8_S6_EEEEEEEEENS3_IJNS3_IJNS3_IJNS_11ScaledBasisIS8_JLi1EEEENSF_INS4_ILi1EEEJLi0EEEEEEENS3_IJNSF_INS4_ILi16EEEJLi0EEEENSF_IS6_JLi1EEEEEEEEEENS3_IJNS3_IJNSF_ISH_JLi1EEEENSF_IS6_JLi0EEEEEEENS3_IJNSF_INS4_ILi64EEEJLi0EEEENSF_ISK_JLi1EEEEEEEEEEEEEEENS_10ViewEngineINS_23ArithmeticTupleIteratorINS_15ArithmeticTupleIJNS4_ILi0EEES12_EEEEEEEEEC2ERKSY_RKS15_) ;  /* 0xffff814000007944 */ /* 0x022fea0003c3ffff */
[----:B-1----:R-:W-:Y:S02]  /*11e60*/  MOV R2, 0x11e80 ;  /* 0x00011e8000027802 */ /* 0x002fe40000000f00 */
[----:B------:R-:W-:Y:S05]  /*11e70*/  CALL.REL.NOINC `($_ZN7cutlass13device_kernelIN5flash19enable_sm80_to_sm89INS1_16FlashAttnBwdSm80INS1_25CollectiveMainloopBwdSm80ILi2ELi2EN4cute5tupleIJNS5_1CILi128EEES8_NS7_ILi64EEEEEENS_10bfloat16_tEfNS_4arch4Sm80ELb1ELb0ELb1ELb0ELb1ELb0ELb0ELb0ELi2ELi4ELi4ELi4ELb0EEENS1_21CollectiveEpilogueBwdISA_SB_SD_Li256ELb0ELb0ELi2EEENS1_25SingleTileBwdLPTSchedulerILb0ELi128ELb1EEEEEEEEEvNT_6ParamsE$_ZN4cute3eso3ESOILb1ELb0EJNS_6LayoutINS_5tupleIJNS3_IJNS_1CILi2EEES5_EEENS3_IJS5_NS4_ILi8EEEEEEEEENS3_IJNS3_IJNS_11ScaledBasisIS7_JLi0EEEENSA_INS4_ILi64EEEJLi0EEEEEEENS3_IJNSA_INS4_ILi1EEEJLi1EEEENSA_INS4_ILi16EEEJLi1EEEEEEEEEEEENS_10ViewEngineINS_23ArithmeticTupleIteratorINS_15ArithmeticTupleIJNS4_ILi0EEESP_EEEEEEEEEC2ERKSL_RKSS_) ;  /* 0xffff881000007944 */ /* 0x000fea0003c3ffff */
[----:B------:R2:W-:Y:S01]  /*11e80*/  STL [R1+0x1388], R5 ;  /* 0x0013880501007387 */ /* 0x0005e20000100800 */
[----:B------:R-:W-:-:S03]  /*11e90*/  MOV R78, 0x11eb0 ;  /* 0x00011eb0004e7802 */ /* 0x000fc60000000f00 */
[----:B-12---:R-:W-:Y:S05]  /*11ea0*/  CALL.REL.NOINC `($_ZN7cutlass13device_kernelIN5flash19enable_sm80_to_sm89INS1_16FlashAttnBwdSm80INS1_25CollectiveMainloopBwdSm80ILi2ELi2EN4cute5tupleIJNS5_1CILi128EEES8_NS7_ILi64EEEEEENS_10bfloat16_tEfNS_4arch4Sm80ELb1ELb0ELb1ELb0ELb1ELb0ELb0ELb0ELi2ELi4ELi4ELi4ELb0EEENS1_21CollectiveEpilogueBwdISA_SB_SD_Li256ELb0ELb0ELi2EEENS1_25SingleTileBwdLPTSchedulerILb0ELi128ELb1EEEEEEEEEvNT_6ParamsE$_ZZN4cuteplIJiiEJNS_1CILi0EEES2_EEEDaRKNS_15ArithmeticTupleIJDpT_EEERKNS3_IJDpT0_EEEENKUlDpRKT_E_clIJiiEEEDaSH_) ;  /* 0xfffff43000007944 */ /* 0x006fea0003c3ffff */
        /* <DEDUP_REMOVED lines=11> */
[----:B-1----:R-:W-:Y:S05]  /*11f60*/  CALL.REL.NOINC `($_ZN7cutlass13device_kernelIN5flash19enable_sm80_to_sm89INS1_16FlashAttnBwdSm80INS1_25CollectiveMainloopBwdSm80ILi2ELi2EN4cute5tupleIJNS5_1CILi128EEES8_NS7_ILi64EEEEEENS_10bfloat16_tEfNS_4arch4Sm80ELb1ELb0ELb1ELb0ELb1ELb0ELb0ELb0ELi2ELi4ELi4ELi4ELb0EEENS1_21CollectiveEpilogueBwdISA_SB_SD_Li256ELb0ELb0ELi2EEENS1_25SingleTileBwdLPTSchedulerILb0ELi128ELb1EEEEEEEEEvNT_6ParamsE$_ZN4cute3eso3ESOILb0ELb1EJiNS_1CILi0EEEEEC2ERKiRKS3_) ;  /* 0xffff632000007944 */ /* 0x002fea0003c3ffff */
[----:B-1----:R-:W2:Y:S01]  /*11f70*/  LDL R2, [R1+0x1388] ;  /* 0x0013880001027983 */ /* 0x002ea20000100800 */
[----:B------:R-:W-:Y:S02]  /*11f80*/  MOV R10, 0x11ff0 ;  /* 0x00011ff0000a7802 */ /* 0x000fe40000000f00 */
[----:B--2---:R-:W-:-:S04]  /*11f90*/  LEA.HI R11, R2, R2, RZ, 0x1 ;  /* 0x00000002020b7211 */ /* 0x004fc800078f08ff */
[----:B------:R-:W-:-:S05]  /*11fa0*/  LOP3.LUT R3, R11, 0x1ffffffe, RZ, 0xc0, !PT ;  /* 0x1ffffffe0b037812 */ /* 0x000fca00078ec0ff */
[----:B------:R-:W-:Y:S02]  /*11fb0*/  IMAD.IADD R3, R2, 0x1, -R3 ;  /* 0x0000000102037824 */ /* 0x000fe400078e0a03 */
[----:B------:R-:W-:Y:S02]  /*11fc0*/  IMAD.MOV.U32 R2, RZ, RZ, R81 ;  /* 0x000000ffff027224 */ /* 0x000fe400078e0051 */
[----:B------:R-:W-:Y:S02]  /*11fd0*/  IMAD.SHL.U32 R3, R3, 0x8, RZ ;  /* 0x0000000803037824 */ /* 0x000fe400078e00ff */
[----:B------:R-:W-:Y:S05]  /*11fe0*/  CALL.REL.NOINC `($_ZN7cutlass13device_kernelIN5flash19enable_sm80_to_sm89INS1_16FlashAttnBwdSm80INS1_25CollectiveMainloopBwdSm80ILi2ELi2EN4cute5tupleIJNS5_1CILi128EEES8_NS7_ILi64EEEEEENS_10bfloat16_tEfNS_4arch4Sm80ELb1ELb0ELb1ELb0ELb1ELb0ELb0ELb0ELi2ELi4ELi4ELi4ELb0EEENS1_21CollectiveEpilogueBwdISA_SB_SD_Li256ELb0ELb0ELi2EEENS1_25SingleTileBwdLPTSchedulerILb0ELi128ELb1EEEEEEEEEvNT_6ParamsE$_ZN4cute5tupleIJiEEC2ERKi) ;  /* 0xffff9f1000007944 */ /* 0x000fea0003c3ffff */
[----:B------:R1:W5:Y:S01]  /*11ff0*/  LDL R6, [R1+0x1388] ;  /* 0x0013880001067983 */ /* 0x0003620000100800 */
[----:B------:R-:W-:Y:S01]  /*12000*/  IMAD.SHL.U32 R3, R11, 0x20, RZ ;  /* 0x000000200b037824 */ /* 0x000fe200078e00ff */
[----:B------:R-:W-:Y:S01]  /*12010*/  MOV R10, 0x12050 ;  /* 0x00012050000a7802 */ /* 0x000fe20000000f00 */
[----:B------:R-:W-:-:S03]  /*12020*/  IMAD.MOV.U32 R2, RZ, RZ, R81 ;  /* 0x000000ffff027224 */ /* 0x000fc600078e0051 */
[----:B------:R-:W-:Y:S02]  /*12030*/  LOP3.LUT R3, R3, 0xffffffc0, RZ, 0xc0, !PT ;  /* 0xffffffc003037812 */ /* 0x000fe400078ec0ff */
        /* <DEDUP_REMOVED lines=19> */
[----:B------:R-:W2:Y:S02]  /*12170*/  LDL R3, [R1+0x1388] ;  /* 0x0013880001037983 */ /* 0x000ea40000100800 */
[----:B--2---:R-:W-:Y:S02]  /*12180*/  IADD3 R3, R6, R3, RZ ;  /* 0x0000000306037210 */ /* 0x004fe40007ffe0ff */
[----:B------:R-:W-:Y:S02]  /*12190*/  MOV R6, 0x121b0 ;  /* 0x000121b000067802 */ /* 0x000fe40000000f00 */
[----:B------:R-:W-:Y:S05]  /*121a0*/  CALL.REL.NOINC `($_ZN7cutlass13device_kernelIN5flash19enable_sm80_to_sm89INS1_16FlashAttnBwdSm80INS1_25CollectiveMainloopBwdSm80ILi2ELi2EN4cute5tupleIJNS5_1CILi128EEES8_NS7_ILi64EEEEEENS_10bfloat16_tEfNS_4arch4Sm80ELb1ELb0ELb1ELb0ELb1ELb0ELb0ELb0ELi2ELi4ELi4ELi4ELb0EEENS1_21CollectiveEpilogueBwdISA_SB_SD_Li256ELb0ELb0ELi2EEENS1_25SingleTileBwdLPTSchedulerILb0ELi128ELb1EEEEEEEEEvNT_6ParamsE$_ZZN4cuteplIJiEJiEEEDaRKNS_15ArithmeticTupleIJDpT_EEERKNS1_IJDpT0_EEEENKUlDpRKT_E_clIJiEEEDaSF_) ;  /* 0xfffff0b000007944 */ /* 0x000fea0003c3ffff */
[----:B------:R-:W-:Y:S02]  /*121b0*/  MOV R2, R81 ;  /* 0x0000005100027202 */ /* 0x000fe40000000f00 */
[----:B------:R-:W-:Y:S02]  /*121c0*/  MOV R6, 0x121e0 ;  /* 0x000121e000067802 */ /* 0x000fe40000000f00 */
[----:B-1---5:R-:W-:Y:S05]  /*121d0*/  CALL.REL.NOINC `($_ZN7cutlass13device_kernelIN5flash19enable_sm80_to_sm89INS1_16FlashAttnBwdSm80INS1_25CollectiveMainloopBwdSm80ILi2ELi2EN4cute5tupleIJNS5_1CILi128EEES8_NS7_ILi64EEEEEENS_10bfloat16_tEfNS_4arch4Sm80ELb1ELb0ELb1ELb0ELb1ELb0ELb0ELb0ELi2ELi4ELi4ELi4ELb0EEENS1_21CollectiveEpilogueBwdISA_SB_SD_Li256ELb0ELb0ELi2EEENS1_25SingleTileBwdLPTSchedulerILb0ELi128ELb1EEEEEEEEEvNT_6ParamsE$_ZN4cute3eso3ESOILb0ELb1EJiNS_1CILi0EEEEEC2ERKiRKS3_) ;  /* 0xffff60b000007944 */ /* 0x022fea0003c3ffff */
[----:B-1----:R1:W5:Y:S01]  /*121e0*/  LDL R3, [R1+0x1388] ;  /* 0x0013880001037983 */ /* 0x0023620000100800 */
[----:B------:R-:W-:-:S03]  /*121f0*/  MOV R50, 0x12210 ;  /* 0x0001221000327802 */ /* 0x000fc60000000f00 */
[----:B-1---5:R-:W-:Y:S05]  /*12200*/  CALL.REL.NOINC `($_ZN7cutlass13device_kernelIN5flash19enable_sm80_to_sm89INS1_16FlashAttnBwdSm80INS1_25CollectiveMainloopBwdSm80ILi2ELi2EN4cute5tupleIJNS5_1CILi128EEES8_NS7_ILi64EEEEEENS_10bfloat16_tEfNS_4arch4Sm80ELb1ELb0ELb1ELb0ELb1ELb0ELb0ELb0ELi2ELi4ELi4ELi4ELb0EEENS1_21CollectiveEpilogueBwdISA_SB_SD_Li256ELb0ELb0ELi2EEENS1_25SingleTileBwdLPTSchedulerILb0ELi128ELb1EEEEEEEEEvNT_6ParamsE$_ZZN4cuteplIJiEJNS_1CILi0EEES2_EEEDaRKNS_15ArithmeticTupleIJDpT_EEERKNS3_IJDpT0_EEEENKUlDpRKT_E_clIJiS2_EEEDaSH_) ;  /* 0xffffef6000007944 */ /* 0x022fea0003c3ffff */
[----:B------:R2:W-:Y:S01]  /*12210*/  STL [R1+0x1388], R5 ;  /* 0x0013880501007387 */ /* 0x0005e20000100800 */
[----:B-----5:R-:W-:Y:S02]  /*12220*/  IADD3 R10, R3, R4, RZ ;  /* 0x00000004030a7210 */ /* 0x020fe40007ffe0ff */
[----:B------:R-:W-:-:S02]  /*12230*/  MOV R50, 0x12250 ;  /* 0x0001225000327802 */ /* 0x000fc40000000f00 */
[----:B-12---:R-:W-:Y:S05]  /*12240*/  CALL.REL.NOINC `($_ZN7cutlass13device_kernelIN5flash19enable_sm80_to_sm89INS1_16FlashAttnBwdSm80INS1_25CollectiveMainloopBwdSm80ILi2ELi2EN4cute5tupleIJNS5_1CILi128EEES8_NS7_ILi64EEEEEENS_10bfloat16_tEfNS_4arch4Sm80ELb1ELb0ELb1ELb0ELb1ELb0ELb0ELb0ELi2ELi4ELi4ELi4ELb0EEENS1_21CollectiveEpilogueBwdISA_SB_SD_Li256ELb0ELb0ELi2EEENS1_25SingleTileBwdLPTSchedulerILb0ELi128ELb1EEEEEEEEEvNT_6ParamsE$_ZZN4cuteplIJiiEJiNS_1CILi0EEEEEEDaRKNS_15ArithmeticTupleIJDpT_EEERKNS3_IJDpT0_EEEENKUlDpRKT_E_clIJiiEEEDaSH_) ;  /* 0xfffff12000007944 */ /* 0x006fea0003c3ffff */
[----:B-----5:R-:W-:Y:S02]  /*12250*/  LEA R3, R17, R2, 0x7 ;  /* 0x0000000211037211 */ /* 0x020fe400078e38ff */
[----:B------:R-:W-:-:S02]  /*12260*/  MOV R2, 0x12280 ;  /* 0x0001228000027802 */ /* 0x000fc40000000f00 */
[----:B-1----:R-:W-:Y:S05]  /*12270*/  CALL.REL.NOINC `($_ZN7cutlass13device_kernelIN5flash19enable_sm80_to_sm89INS1_16FlashAttnBwdSm80INS1_25CollectiveMainloopBwdSm80ILi2ELi2EN4cute5tupleIJNS5_1CILi128EEES8_NS7_ILi64EEEEEENS_10bfloat16_tEfNS_4arch4Sm80ELb1ELb0ELb1ELb0ELb1ELb0ELb0ELb0ELi2ELi4ELi4ELi4ELb0EEENS1_21CollectiveEpilogueBwdISA_SB_SD_Li256ELb0ELb0ELi2EEENS1_25SingleTileBwdLPTSchedulerILb0ELi128ELb1EEEEEEEEEvNT_6ParamsE$_ZN73_INTERNAL_24fd9406_37_flash_bwd_hdim64_bf16_softcap_sm80_cu_3fbc093a_291814__viaddmin_s32Eiii) ;  /* 0xffff9f6000007944 */ /* 0x002fea0003c3ffff */
[----:B------:R1:W-:Y:S02]  /*12280*/  STL [R1+0x13ac], RZ ;  /* 0x0013acff01007387 */ /* 0x0003e40000100800 */
.L_x_2510:
[C---:B--2---:R-:W-:Y:S01]  /*12290*/  IADD3 R50, R15.reuse, 0x1, RZ ;  /* 0x000000010f327810 */ /* 0x044fe20007ffe0ff */
[----:B------:R-:W-:Y:S01]  /*122a0*/  IMAD.MOV.U32 R3, RZ, RZ, R15 ;  /* 0x000000ffff037224 */ /* 0x000fe200078e000f */
[----:B------:R-:W-:Y:S01]  /*122b0*/  ISETP.GE.U32.AND P0, PT, R15, 0xf, PT ;  /* 0x0000000f0f00780c */ /* 0x000fe20003f06070 */
[----:B------:R-:W-:Y:S01]  /*122c0*/  IMAD.MOV.U32 R13, RZ, RZ, R81 ;  /* 0x000000ffff0d7224 */ /* 0x000fe200078e0051 */
[----:B-1----:R-:W-:Y:S01]  /*122d0*/  MOV R8, 0x12300 ;  /* 0x0001230000087802 */ /* 0x002fe20000000f00 */
[----:B------:R-:W-:-:S05]  /*122e0*/  IMAD.MOV.U32 R15, RZ, RZ, R50 ;  /* 0x000000ffff0f7224 */ /* 0x000fca00078e0032 */
[----:B-1----:R-:W-:Y:S05]  /*122f0*/  CALL.REL.NOINC `($_ZN7cutlass13device_kernelIN5flash19enable_sm80_to_sm89INS1_16FlashAttnBwdSm80INS1_25CollectiveMainloopBwdSm80ILi2ELi2EN4cute5tupleIJNS5_1CILi128EEES8_NS7_ILi64EEEEEENS_10bfloat16_tEfNS_4arch4Sm80ELb1ELb0ELb1ELb0ELb1ELb0ELb0ELb0ELi2ELi4ELi4ELi4ELb0EEENS1_21CollectiveEpilogueBwdISA_SB_SD_Li256ELb0ELb0ELi2EEENS1_25SingleTileBwdLPTSchedulerILb0ELi128ELb1EEEEEEEEEvNT_6ParamsE$_ZN4cute3eso3ESOILb1ELb0EJNS_1CILi0EEEiEEC2ERKS3_RKi) ;  /* 0xffff664000007944 */ /* 0x002fea0003c3ffff */
[----:B------:R-:W2:Y:S01]  /*12300*/  LDL R6, [R1+0x1388] ;  /* 0x0013880001067983 */ /* 0x000ea20000100800 */
[----:B-1----:R-:W-:Y:S01]  /*12310*/  IMAD.MOV.U32 R2, RZ, RZ, R81 ;  /* 0x000000ffff027224 */ /* 0x002fe200078e0051 */
[----:B------:R-:W-:-:S02]  /*12320*/  MOV R10, 0x12370 ;  /* 0x00012370000a7802 */ /* 0x000fc40000000f00 */
[----:B--2---:R-:W-:-:S04]  /*12330*/  LEA.HI R11, R6, R6, RZ, 0x1 ;  /* 0x00000006060b7211 */ /* 0x004fc800078f08ff */
[----:B------:R-:W-:-:S05]  /*12340*/  LOP3.LUT R3, R11, 0xfffffffe, RZ, 0xc0, !PT ;  /* 0xfffffffe0b037812 */ /* 0x000fca00078ec0ff */
[----:B------:R-:W-:Y:S02]  /*12350*/  IMAD.IADD R3, R6, 0x1, -R3 ;  /* 0x0000000106037824 */ /* 0x000fe400078e0a03 */
        /* <DEDUP_REMOVED lines=24> */
[----:B-1---5:R-:W-:Y:S05]  /*124e0*/  CALL.REL.NOINC `($_ZN7cutlass13device_kernelIN5flash19enable_sm80_to_sm89INS1_16FlashAttnBwdSm80INS1_25CollectiveMainloopBwdSm80ILi2ELi2EN4cute5tupleIJNS5_1CILi128EEES8_NS7_ILi64EEEEEENS_10bfloat16_tEfNS_4arch4Sm80ELb1ELb0ELb1ELb0ELb1ELb0ELb0ELb0ELi2ELi4ELi4ELi4ELb0EEENS1_21CollectiveEpilogueBwdISA_SB_SD_Li256ELb0ELb0ELi2EEENS1_25SingleTileBwdLPTSchedulerILb0ELi128ELb1EEEEEEEEEvNT_6ParamsE$_ZN4cute5tupleIJNS_1CILi0EEEiEEC2ERKS2_RKi) ;  /* 0xffff992000007944 */ /* 0x022fea0003c3ffff */
[----:B------:R-:W2:Y:S01]  /*124f0*/  LDL R2, [R1+0x1388] ;  /* 0x0013880001027983 */ /* 0x000ea20000100800 */
[----:B------:R-:W-:Y:S02]  /*12500*/  MOV R10, 0x12530 ;  /* 0x00012530000a7802 */ /* 0x000fe40000000f00 */
[----:B--2---:R-:W-:Y:S02]  /*12510*/  IADD3 R3, R51, R2, RZ ;  /* 0x0000000233037210 */ /* 0x004fe40007ffe0ff */
[----:B------:R-:W-:Y:S05]  /*12520*/  CALL.REL.NOINC `($_ZN7cutlass13device_kernelIN5flash19enable_sm80_to_sm89INS1_16FlashAttnBwdSm80INS1_25CollectiveMainloopBwdSm80ILi2ELi2EN4cute5tupleIJNS5_1CILi128EEES8_NS7_ILi64EEEEEENS_10bfloat16_tEfNS_4arch4Sm80ELb1ELb0ELb1ELb0ELb1ELb0ELb0ELb0ELi2ELi4ELi4ELi4ELb0EEENS1_21CollectiveEpilogueBwdISA_SB_SD_Li256ELb0ELb0ELi2EEENS1_25SingleTileBwdLPTSchedulerILb0ELi128ELb1EEEEEEEEEvNT_6ParamsE$_ZZN4cuteplIJNS_1CILi0EEEiEJS2_iEEEDaRKNS_15ArithmeticTupleIJDpT_EEERKNS3_IJDpT0_EEEENKUlDpRKT_E_clIJS2_iEEEDaSH_) ;  /* 0xffffead000007944 */ /* 0x000fea0003c3ffff */
[----:B------:R-:W-:Y:S02]  /*12530*/  MOV R10, 0x12550 ;  /* 0x00012550000a7802 */ /* 0x000fe40000000f00 */
[----:B-1---5:R-:W-:Y:S05]  /*12540*/  CALL.REL.NOINC `($_ZN7cutlass13device_kernelIN5flash19enable_sm80_to_sm89INS1_16FlashAttnBwdSm80INS1_25CollectiveMainloopBwdSm80ILi2ELi2EN4cute5tupleIJNS5_1CILi128EEES8_NS7_ILi64EEEEEENS_10bfloat16_tEfNS_4arch4Sm80ELb1ELb0ELb1ELb0ELb1ELb0ELb0ELb0ELi2ELi4ELi4ELi4ELb0EEENS1_21CollectiveEpilogueBwdISA_SB_SD_Li256ELb0ELb0ELi2EEENS1_25SingleTileBwdLPTSchedulerILb0ELi128ELb1EEEEEEEEEvNT_6ParamsE$_ZZN4cuteplIJNS_1CILi0EEEEJS2_iEEEDaRKNS_15ArithmeticTupleIJDpT_EEERKNS3_IJDpT0_EEEENKUlDpRKT_E_clIJS2_iEEEDaSH_) ;  /* 0xffffe87000007944 */ /* 0x022fea0003c3ffff */
[----:B------:R-:W-:Y:S02]  /*12550*/  MOV R10, 0x12570 ;  /* 0x00012570000a7802 */ /* 0x000fe40000000f00 */
[----:B-1---5:R-:W-:Y:S05]  /*12560*/  CALL.REL.NOINC `($_ZN7cutlass13device_kernelIN5flash19enable_sm80_to_sm89INS1_16FlashAttnBwdSm80INS1_25CollectiveMainloopBwdSm80ILi2ELi2EN4cute5tupleIJNS5_1CILi128EEES8_NS7_ILi64EEEEEENS_10bfloat16_tEfNS_4arch4Sm80ELb1ELb0ELb1ELb0ELb1ELb0ELb0ELb0ELi2ELi4ELi4ELi4ELb0EEENS1_21CollectiveEpilogueBwdISA_SB_SD_Li256ELb0ELb0ELi2EEENS1_25SingleTileBwdLPTSchedulerILb0ELi128ELb1EEEEEEEEEvNT_6ParamsE$_ZZN4cuteplIJNS_1CILi0EEES2_EJS2_iEEEDaRKNS_15ArithmeticTupleIJDpT_EEERKNS3_IJDpT0_EEEENKUlDpRKT_E_clIJS2_iEEEDaSH_) ;  /* 0xffffe8c000007944 */ /* 0x022fea0003c3ffff */
[----:B-----5:R-:W-:Y:S01]  /*12570*/  ISETP.GE.AND P1, PT, R2, R47, PT ;  /* 0x0000002f0200720c */ /* 0x020fe20003f26270 */
[----:B------:R-:W-:-:S12]  /*12580*/  BSSY B0, `(.L_x_2508) ;  /* 0x0000017000007945 */ /* 0x000fd80003800000 */
[----:B------:R-:W-:Y:S05]  /*12590*/  @!P1 BRA `(.L_x_2509) ;  /* 0x0000015000009947 */ /* 0x000fea0003800000 */
[----:B------:R-:W-:Y:S01]  /*125a0*/  IMAD.MOV.U32 R3, RZ, RZ, R81 ;  /* 0x000000ffff037224 */ /* 0x000fe200078e0051 */
[----:B------:R-:W-:Y:S01]  /*125b0*/  MOV R10, RZ ;  /* 0x000000ff000a7202 */ /* 0x000fe20000000f00 */
[----:B------:R-:W-:Y:S01]  /*125c0*/  IMAD.MOV.U32 R2, RZ, RZ, R14 ;  /* 0x000000ffff027224 */ /* 0x000fe200078e000e */
[----:B------:R-:W-:Y:S02]  /*125d0*/  MOV R8, 0x125f0 ;  /* 0x000125f000087802 */ /* 0x000fe40000000f00 */
[----:B-1----:R-:W-:Y:S05]  /*125e0*/  CALL.REL.NOINC `($_ZN7cutlass13device_kernelIN5flash19enable_sm80_to_sm89INS1_16FlashAttnBwdSm80INS1_25CollectiveMainloopBwdSm80ILi2ELi2EN4cute5tupleIJNS5_1CILi128EEES8_NS7_ILi64EEEEEENS_10bfloat16_tEfNS_4arch4Sm80ELb1ELb0ELb1ELb0ELb1ELb0ELb0ELb0ELi2ELi4ELi4ELi4ELb0EEENS1_21CollectiveEpilogueBwdISA_SB_SD_Li256ELb0ELb0ELi2EEENS1_25SingleTileBwdLPTSchedulerILb0ELi128ELb1EEEEEEEEEvNT_6ParamsE$_ZN4cute3eso3ESOILb0ELb0EJiiEEC2ERKiS4_) ;  /* 0xffff54b000007944 */ /* 0x002fea0003c3ffff */
        /* <DEDUP_REMOVED lines=16> */
.L_x_2509:
[----:B------:R-:W-:Y:S05]  /*126f0*/  BSYNC B0 ;  /* 0x0000000000007941 */ /* 0x000fea0003800000 */
.L_x_2508:
[----:B------:R2:W-:Y:S01]  /*12700*/  STL [R1+0x13ac], R50 ;  /* 0x0013ac3201007387 */ /* 0x0005e20000100800 */
[----:B------:R-:W-:Y:S05]  /*12710*/  @!P0 BRA `(.L_x_2510) ;  /* 0xfffffb7000008947 */ /* 0x000fea000383ffff */
[----:B-1----:R-:W-:Y:S01]  /*12720*/  IMAD.MOV.U32 R2, RZ, RZ, R81 ;  /* 0x000000ffff027224 */ /* 0x002fe200078e0051 */
[----:B------:R-:W-:Y:S01]  /*12730*/  MOV R3, 0x1 ;  /* 0x0000000100037802 */ /* 0x000fe20000000f00 */
[----:B------:R-:W-:Y:S01]  /*12740*/  IMAD.MOV.U32 R15, RZ, RZ, RZ ;  /* 0x000000ffff0f7224 */ /* 0x000fe200078e00ff */
[----:B------:R-:W-:Y:S02]  /*12750*/  MOV R6, 0x12770 ;  /* 0x0001277000067802 */ /* 0x000fe40000000f00 */
[----:B--2---:R-:W-:Y:S05]  /*12760*/  CALL.REL.NOINC `($_ZN7cutlass13device_kernelIN5flash19enable_sm80_to_sm89INS1_16FlashAttnBwdSm80INS1_25CollectiveMainloopBwdSm80ILi2ELi2EN4cute5tupleIJNS5_1CILi128EEES8_NS7_ILi64EEEEEENS_10bfloat16_tEfNS_4arch4Sm80ELb1ELb0ELb1ELb0ELb1ELb0ELb0ELb0ELi2ELi4ELi4ELi4ELb0EEENS1_21CollectiveEpilogueBwdISA_SB_SD_Li256ELb0ELb0ELi2EEENS1_25SingleTileBwdLPTSchedulerILb0ELi128ELb1EEEEEEEEEvNT_6ParamsE$_ZN4cute3eso3ESOILb0ELb1EJiNS_1CILi0EEEEEC2ERKiRKS3_) ;  /* 0xffff5b2000007944 */ /* 0x004fea0003c3ffff */
        /* <DEDUP_REMOVED lines=50> */
.L_x_2513:
        /* <DEDUP_REMOVED lines=50> */
[----:B------:R-:W-:Y:S01]  /*12db0*/  MOV R10, 0x1 ;  /* 0x00000001000a7802 */ /* 0x000fe20000000f00 */
        /* <DEDUP_REMOVED lines=19> */
.L_x_2512:
[----:B------:R-:W-:Y:S05]  /*12ef0*/  BSYNC B0 ;  /* 0x0000000000007941 */ /* 0x000fea0003800000 */
.L_x_2511:
        /* <DEDUP_REMOVED lines=57> */
.L_x_2516:
        /* <DEDUP_REMOVED lines=70> */
.L_x_2515:
[----:B------:R-:W-:Y:S05]  /*136f0*/  BSYNC B0 ;  /* 0x0000000000007941 */ /* 0x000fea0003800000 */
.L_x_2514:
        /* <DEDUP_REMOVED lines=57> */
.L_x_2519:
        /* <DEDUP_REMOVED lines=70> */
.L_x_2518:
[----:B------:R-:W-:Y:S05]  /*13ef0*/  BSYNC B0 ;  /* 0x0000000000007941 */ /* 0x000fea0003800000 */
.L_x_2517:
[----:B------:R2:W-:Y:S01]  /*13f00*/  STL [R1+0x13ac], R4 ;  /* 0x0013ac0401007387 */ /* 0x0005e20000100800 */
[----:B------:R-:W-:Y:S05]  /*13f10*/  @!P0 BRA `(.L_x_2519) ;  /* 0xfffffb7000008947 */ /* 0x000fea000383ffff */
[----:B------:R-:W-:-:S04]  /*13f20*/  MOV R45, 0x0 ;  /* 0x00000000002d7802 */ /* 0x000fc80000000f00 */
[----:B------:R-:W-:Y:S05]  /*13f30*/  RET.REL.NODEC R44 `(_ZN7cutlass13device_kernelIN5flash19enable_sm80_to_sm89INS1_16FlashAttnBwdSm80INS1_25CollectiveMainloopBwdSm80ILi2ELi2EN4cute5tupleIJNS5_1CILi128EEES8_NS7_ILi64EEEEEENS_10bfloat16_tEfNS_4arch4Sm80ELb1ELb0ELb1ELb0ELb1ELb0ELb0ELb0ELi2ELi4ELi4ELi4ELb0EEENS1_21CollectiveEpilogueBwdISA_SB_SD_Li256ELb0ELb0ELi2EEENS1_25SingleTileBwdLPTSchedulerILb0ELi128ELb1EEEEEEEEEvNT_6ParamsE) ;  /* 0xfffec0c02c007950 */ /* 0x000fea0003c3ffff */
        .type           $_ZN7cutlass13device_kernelIN5flash19enable_sm80_to_sm89INS1_16FlashAttnBwdSm80INS1_25CollectiveMainloopBwdSm80ILi2ELi2EN4cute5tupleIJNS5_1CILi128EEES8_NS7_ILi64EEEEEENS_10bfloat16_tEfNS_4arch4Sm80ELb1ELb0ELb1ELb0ELb1ELb0ELb0ELb0ELi2ELi4ELi4ELi4ELb0EEENS1_21CollectiveEpilogueBwdISA_SB_SD_Li256ELb0ELb0ELi2EEENS1_25SingleTileBwdLPTSchedulerILb0ELi128ELb1EEEEEEEEEvNT_6ParamsE$_ZZN5flash25CollectiveMainloopBwdSm80ILi2ELi2EN4cute5tupleIJNS1_1CILi128EEES4_NS3_ILi64EEEEEEN7cutlass10bfloat16_tEfNS7_4arch4Sm80ELb1ELb0ELb1ELb0ELb1ELb0ELb0ELb0ELi2ELi4ELi4ELi4ELb0EE3mmaINS_16FlashAttnBwdSm80ISB_NS_21CollectiveEpilogueBwdIS6_S8_SA_Li256ELb0ELb0ELi2EEENS_25SingleTileBwdLPTSchedulerILb0ELi128ELb1EEEE13SharedStorageENS1_6TensorINS1_11ArrayEngineIfLm32EEENS1_6LayoutINS2_IJNS2_IJNS3_ILi2EEESO_EEESO_NS3_ILi4EEEEEENS2_IJNS2_IJNS3_ILi1EEESO_EEESQ_NS3_ILi8EEEEEEEEEEEEbRKNSB_6ParamsERT0_S12_iNS2_IJiiiEEERT_ENKUliT_E_clIZSC_ISJ_SX_EbS10_S12_S12_iS13_S15_EUlRS16_iE_EEDaiS16_,@function
        .size           $_ZN7cutlass13device_kernelIN5flash19enable_sm80_to_sm89INS1_16FlashAttnBwdSm80INS1_25CollectiveMainloopBwdSm80ILi2ELi2EN4cute5tupleIJNS5_1CILi128EEES8_NS7_ILi64EEEEEENS_10bfloat16_tEfNS_4arch4Sm80ELb1ELb0ELb1ELb0ELb1ELb0ELb0ELb0ELi2ELi4ELi4ELi4ELb0EEENS1_21CollectiveEpilogueBwdISA_SB_SD_Li256ELb0ELb0ELi2EEENS1_25SingleTileBwdLPTSchedulerILb0ELi128ELb1EEEEEEEEEvNT_6ParamsE$_ZZN5flash25CollectiveMainloopBwdSm80ILi2ELi2EN4cute5tupleIJNS1_1CILi128EEES4_NS3_ILi64EEEEEEN7cutlass10bfloat16_tEfNS7_4arch4Sm80ELb1ELb0ELb1ELb0ELb1ELb0ELb0ELb0ELi2ELi4ELi4ELi4ELb0EE3mmaINS_16FlashAttnBwdSm80ISB_NS_21CollectiveEpilogueBwdIS6_S8_SA_Li256ELb0ELb0ELi2EEENS_25SingleTileBwdLPTSchedulerILb0ELi128ELb1EEEE13SharedStorageENS1_6TensorINS1_11ArrayEngineIfLm32EEENS1_6LayoutINS2_IJNS2_IJNS3_ILi2EEESO_EEESO_NS3_ILi4EEEEEENS2_IJNS2_IJNS3_ILi1EEESO_EEESQ_NS3_ILi8EEEEEEEEEEEEbRKNSB_6ParamsERT0_S12_iNS2_IJiiiEEERT_ENKUliT_E_clIZSC_ISJ_SX_EbS10_S12_S12_iS13_S15_EUlRS16_iE_EEDaiS16_,($_ZN7cutlass13device_kernelIN5flash19enable_sm80_to_sm89INS1_16FlashAttnBwdSm80INS1_25CollectiveMainloopBwdSm80ILi2ELi2EN4cute5tupleIJNS5_1CILi128EEES8_NS7_ILi64EEEEEENS_10bfloat16_tEfNS_4arch4Sm80ELb1ELb0ELb1ELb0ELb1ELb0ELb0ELb0ELi2ELi4ELi4ELi4ELb0EEENS1_21CollectiveEpilogueBwdISA_SB_SD_Li256ELb0ELb0ELi2EEENS1_25SingleTileBwdLPTSchedulerILb0ELi128ELb1EEEEEEEEEvNT_6ParamsE$_ZZN5flash25CollectiveMainloopBwdSm80ILi2ELi2EN4cute5tupleIJNS1_1CILi128EEES4_NS3_ILi64EEEEEEN7cutlass10bfloat16_tEfNS7_4arch4Sm80ELb1ELb0ELb1ELb0ELb1ELb0ELb0ELb0ELi2ELi4ELi4ELi4ELb0EE3mmaINS_16FlashAttnBwdSm80ISB_NS_21CollectiveEpilogueBwdIS6_S8_SA_Li256ELb0ELb0ELi2EEENS_25SingleTileBwdLPTSchedulerILb0ELi128ELb1EEEE13SharedStorageENS1_6TensorINS1_11ArrayEngineIfLm32EEENS1_6LayoutINS2_IJNS2_IJNS3_ILi2EEESO_EEESO_NS3_ILi4EEEEEENS2_IJNS2_IJNS3_ILi1EEESO_EEESQ_NS3_ILi8EEEEEEEEEEEEbRKNSB_6ParamsERT0_S12_iNS2_IJiiiEEERT_ENKUliiE0_clEii - $_ZN7cutlass13device_kernelIN5flash19enable_sm80_to_sm89INS1_16FlashAttnBwdSm80INS1_25CollectiveMainloopBwdSm80ILi2ELi2EN4cute5tupleIJNS5_1CILi128EEES8_NS7_ILi64EEEEEENS_10bfloat16_tEfNS_4arch4Sm80ELb1ELb0ELb1ELb0ELb1ELb0ELb0ELb0ELi2ELi4ELi4ELi4ELb0EEENS1_21CollectiveEpilogueBwdISA_SB_SD_Li256ELb0ELb0ELi2EEENS1_25SingleTileBwdLPTSchedulerILb0ELi128ELb1EEEEEEEEEvNT_6ParamsE$_ZZN5flash25CollectiveMainloopBwdSm80ILi2ELi2EN4cute5tupleIJNS1_1CILi128EEES4_NS3_ILi64EEEEEEN7cutlass10bfloat16_tEfNS7_4arch4Sm80ELb1ELb0ELb1ELb0ELb1ELb0ELb0ELb0ELi2ELi4ELi4ELi4ELb0EE3mmaINS_16FlashAttnBwdSm80ISB_NS_21CollectiveEpilogueBwdIS6_S8_SA_Li256ELb0ELb0ELi2EEENS_25SingleTileBwdLPTSchedulerILb0ELi128ELb1EEEE13SharedStorageENS1_6TensorINS1_11ArrayEngineIfLm32EEENS1_6LayoutINS2_IJNS2_IJNS3_ILi2EEESO_EEESO_NS3_ILi4EEEEEENS2_IJNS2_IJNS3_ILi1EEESO_EEESQ_NS3_ILi8EEEEEEEEEEEEbRKNSB_6ParamsERT0_S12_iNS2_IJiiiEEERT_ENKUliT_E_clIZSC_ISJ_SX_EbS10_S12_S12_iS13_S15_EUlRS16_iE_EEDaiS16_)
$_ZN7cutlass13device_kernelIN5flash19enable_sm80_to_sm89INS1_16FlashAttnBwdSm80INS1_25CollectiveMainloopBwdSm80ILi2ELi2EN4cute5tupleIJNS5_1CILi128EEES8_NS7_ILi64EEEEEENS_10bfloat16_tEfNS_4arch4Sm80ELb1ELb0ELb1ELb0ELb1ELb0ELb0ELb0ELi2ELi4ELi4ELi4ELb0EEENS1_21CollectiveEpilogueBwdISA_SB_SD_Li256ELb0ELb0ELi2EEENS1_25SingleTileBwdLPTSchedulerILb0ELi128ELb1EEEEEEEEEvNT_6ParamsE$_ZZN5flash25CollectiveMainloopBwdSm80ILi2ELi2EN4cute5tupleIJNS1_1CILi128EEES4_NS3_ILi64EEEEEEN7cutlass10bfloat16_tEfNS7_4arch4Sm80ELb1ELb0ELb1ELb0ELb1ELb0ELb0ELb0ELi2ELi4ELi4ELi4ELb0EE3mmaINS_16FlashAttnBwdSm80ISB_NS_21CollectiveEpilogueBwdIS6_S8_SA_Li256ELb0ELb0ELi2EEENS_25SingleTileBwdLPTSchedulerILb0ELi128ELb1EEEE13SharedStorageENS1_6TensorINS1_11ArrayEngineIfLm32EEENS1_6LayoutINS2_IJNS2_IJNS3_ILi2EEESO_EEESO_NS3_ILi4EEEEEENS2_IJNS2_IJNS3_ILi1EEESO_EEESQ_NS3_ILi8EEEEEEEEEEEEbRKNSB_6ParamsERT0_S12_iNS2_IJiiiEEERT_ENKUliT_E_clIZSC_ISJ_SX_EbS10_S12_S12_iS13_S15_EUlRS16_iE_EEDaiS16_:
        /* <DEDUP_REMOVED lines=48> */
[----:B-1---5:R-:W-:Y:S05]  /*14240*/  CALL.REL.NOINC `($_ZN7cutlass13device_kernelIN5flash19enable_sm80_to_sm89INS1_16FlashAttnBwdSm80INS1_25CollectiveMainloopBwdSm80ILi2ELi2EN4cute5tupleIJNS5_1CILi128EEES8_NS7_ILi64EEEEEENS_10bfloat16_tEfNS_4arch4Sm80ELb1ELb0ELb1ELb0ELb1ELb0ELb0ELb0ELi2ELi4ELi4ELi4ELb0EEENS1_21CollectiveEpilogueBwdISA_SB_SD_Li256ELb0ELb0ELi2EEENS1_25SingleTileBwdLPTSchedulerILb0ELi128ELb1EEEEEEEEEvNT_6ParamsE$_ZN4cute8smem_ptrIPN7cutlass10bfloat16_tEECI1NS_12iter_adaptorIS3_S4_EEES3_) ;  /* 0xffff7e9000007944 */ /* 0x022fea0003c3ffff */
[----:B-1----:R1:W5:Y:S01]  /*14250*/  LDL.64 R2, [R1+0x758] ;  /* 0x0007580001027983 */ /* 0x0023620000100a00 */
[----:B------:R-:W-:-:S03]  /*14260*/  MOV R6, 0x14280 ;  /* 0x0001428000067802 */ /* 0x000fc60000000f00 */
[----:B-1---5:R-:W-:Y:S05]  /*14270*/  CALL.REL.NOINC `($_ZN7cutlass13device_kernelIN5flash19enable_sm80_to_sm89INS1_16FlashAttnBwdSm80INS1_25CollectiveMainloopBwdSm80ILi2ELi2EN4cute5tupleIJNS5_1CILi128EEES8_NS7_ILi64EEEEEENS_10bfloat16_tEfNS_4arch4Sm80ELb1ELb0ELb1ELb0ELb1ELb0ELb0ELb0ELi2ELi4ELi4ELi4ELb0EEENS1_21CollectiveEpilogueBwdISA_SB_SD_Li256ELb0ELb0ELi2EEENS1_25SingleTileBwdLPTSchedulerILb0ELi128ELb1EEEEEEEEEvNT_6ParamsE$_ZN4cute3eso3ESOILb1ELb0EJNS_14ComposedLayoutINS_7SwizzleILi3ELi3ELi3EEENS_1CILj0EEENS_6LayoutINS_5tupleIJNS8_IJNS5_ILi8EEENS5_ILi16EEEEEENS8_IJNS5_ILi64EEENS5_ILi1EEEEEEEEENS8_IJNS8_IJSC_NS5_ILi512EEEEEENS8_IJSD_NS5_ILi0EEEEEEEEEEEEENS_10ViewEngineINS_8smem_ptrIPN7cutlass10bfloat16_tEEEEEEEC2ERKSM_RKST_) ;  /* 0xffff44e000007944 */ /* 0x022fea0003c3ffff */
[----:B-1----:R1:W5:Y:S01]  /*14280*/  LDL.64 R2, [R1+0x758] ;  /* 0x0007580001027983 */ /* 0x0023620000100a00 */
[----:B------:R-:W-:-:S03]  /*14290*/  MOV R6, 0x142b0 ;  /* 0x000142b000067802 */ /* 0x000fc60000000f00 */
[----:B-1---5:R-:W-:Y:S05]  /*142a0*/  CALL.REL.NOINC `($_ZN7cutlass13device_kernelIN5flash19enable_sm80_to_sm89INS1_16FlashAttnBwdSm80INS1_25CollectiveMainloopBwdSm80ILi2ELi2EN4cute5tupleIJNS5_1CILi128EEES8_NS7_ILi64EEEEEENS_10bfloat16_tEfNS_4arch4Sm80ELb1ELb0ELb1ELb0ELb1ELb0ELb0ELb0ELi2ELi4ELi4ELi4ELb0EEENS1_21CollectiveEpilogueBwdISA_SB_SD_Li256ELb0ELb0ELi2EEENS1_25SingleTileBwdLPTSchedulerILb0ELi128ELb1EEEEEEEEEvNT_6ParamsE$_ZN4cute3eso3ESOILb1ELb0EJNS_14ComposedLayoutINS_7SwizzleILi3ELi3ELi3EEENS_1CILj0EEENS_6LayoutINS_5tupleIJNS8_IJNS8_IJNS5_ILi4EEENS5_ILi8EEEEEENS8_IJS9_NS5_ILi1EEEEEEEEENS8_IJNS8_IJNS5_ILi2EEESF_SF_EEENS8_IJSF_S9_EEEEEEEEENS8_IJNS8_IJNS8_IJSF_NS5_ILi64EEEEEENS8_IJNS5_ILi1024EEENS5_ILi0EEEEEEEEENS8_IJNS8_IJSC_NS5_ILi512EEESA_EEENS8_IJNS5_ILi4096EEENS5_ILi16EEEEEEEEEEEEEEEENS_10ViewEngineINS_8smem_ptrIPN7cutlass10bfloat16_tEEEEEEEC2ERKSY_RKS15_) ;  /* 0xffff455000007944 */ /* 0x022fea0003c3ffff */
[----:B------:R-:W-:Y:S01]  /*142b0*/  ULDC.64 UR4, c[0x0][0x118] ;  /* 0x0000460000047ab9 */ /* 0x000fe20000000a00 */
[----:B------:R2:W5:Y:S04]  /*142c0*/  LDL.64 R56, [R1+0x758] ;  /* 0x0007580001387983 */ /* 0x0005680000100a00 */
[----:B-1----:R2:W5:Y:S01]  /*142d0*/  LD.E R3, [R54.64+0x8] ;  /* 0x0000080436037980 */ /* 0x002562000c101900 */
[----:B------:R-:W-:-:S02]  /*142e0*/  MOV R2, R23 ;  /* 0x0000001700027202 */ /* 0x000fc40000000f00 */
[----:B------:R-:W-:Y:S02]  /*142f0*/  MOV R6, 0x14310 ;  /* 0x0001431000067802 */ /* 0x000fe40000000f00 */
[----:B--2--5:R-:W-:Y:S05]  /*14300*/  CALL.REL.NOINC `($_ZN7cutlass13device_kernelIN5flash19enable_sm80_to_sm89INS1_16FlashAttnBwdSm80INS1_25CollectiveMainloopBwdSm80ILi2ELi2EN4cute5tupleIJNS5_1CILi128EEES8_NS7_ILi64EEEEEENS_10bfloat16_tEfNS_4arch4Sm80ELb1ELb0ELb1ELb0ELb1ELb0ELb0ELb0ELi2ELi4ELi4ELi4ELb0EEENS1_21CollectiveEpilogueBwdISA_SB_SD_Li256ELb0ELb0ELi2EEENS1_25SingleTileBwdLPTSchedulerILb0ELi128ELb1EEEEEEEEEvNT_6ParamsE$_ZN4cute3eso3ESOILb0ELb1EJiNS_1CILi0EEEEEC2ERKiRKS3_) ;  /* 0xffff3f8000007944 */ /* 0x024fea0003c3ffff */
[----:B------:R-:W2:Y:S01]  /*14310*/  LDL R8, [R1+0x758] ;  /* 0x0007580001087983 */ /* 0x000ea20000100800 */
[----:B------:R-:W-:Y:S01]  /*14320*/  ULDC.64 UR4, c[0x0][0x118] ;  /* 0x0000460000047ab9 */ /* 0x000fe20000000a00 */
[----:B-1----:R-:W-:Y:S01]  /*14330*/  IMAD.MOV.U32 R3, RZ, RZ, R23 ;  /* 0x000000ffff037224 */ /* 0x002fe200078e0017 */
[----:B------:R-:W-:Y:S01]  /*14340*/  MOV R2, R49 ;  /* 0x0000003100027202 */ /* 0x000fe20000000f00 */
[----:B--2---:R1:W-:Y:S04]  /*14350*/  STL [R1+0x11e8], R8 ;  /* 0x0011e80801007387 */ /* 0x0043e80000100800 */
[----:B------:R1:W5:Y:S01]  /*14360*/  LD.E R6, [R54.64+0x4] ;  /* 0x0000040436067980 */ /* 0x000362000c101900 */
[----:B------:R-:W-:-:S03]  /*14370*/  MOV R4, 0x14390 ;  /* 0x0001439000047802 */ /* 0x000fc60000000f00 */
[----:B-1---5:R-:W-:Y:S05]  /*14380*/  CALL.REL.NOINC `($_ZN7cutlass13device_kernelIN5flash19enable_sm80_to_sm89INS1_16FlashAttnBwdSm80INS1_25CollectiveMainloopBwdSm80ILi2ELi2EN4cute5tupleIJNS5_1CILi128EEES8_NS7_ILi64EEEEEENS_10bfloat16_tEfNS_4arch4Sm80ELb1ELb0ELb1ELb0ELb1ELb0ELb0ELb0ELi2ELi4ELi4ELi4ELb0EEENS1_21CollectiveEpilogueBwdISA_SB_SD_Li256ELb0ELb0ELi2EEENS1_25SingleTileBwdLPTSchedulerILb0ELi128ELb1EEEEEEEEEvNT_6ParamsE$_ZN4cute3eso3ESOILb0ELb0EJiNS_5tupleIJiNS_1CILi0EEEEEEEEC2ERKiRKS5_) ;  /* 0xffff360000007944 */ /* 0x022fea0003c3ffff */
[----:B-1----:R1:W5:Y:S01]  /*14390*/  LDL.64 R2, [R1+0x758] ;  /* 0x0007580001027983 */ /* 0x0023620000100a00 */
[----:B------:R-:W-:-:S02]  /*143a0*/  MOV R4, R23 ;  /* 0x0000001700047202 */ /* 0x000fc40000000f00 */
[----:B------:R-:W-:Y:S02]  /*143b0*/  MOV R6, 0x143d0 ;  /* 0x000143d000067802 */ /* 0x000fe40000000f00 */
[----:B-1---5:R-:W-:Y:S05]  /*143c0*/  CALL.REL.NOINC `($_ZN7cutlass13device_kernelIN5flash19enable_sm80_to_sm89INS1_16FlashAttnBwdSm80INS1_25CollectiveMainloopBwdSm80ILi2ELi2EN4cute5tupleIJNS5_1CILi128EEES8_NS7_ILi64EEEEEENS_10bfloat16_tEfNS_4arch4Sm80ELb1ELb0ELb1ELb0ELb1ELb0ELb0ELb0ELi2ELi4ELi4ELi4ELb0EEENS1_21CollectiveEpilogueBwdISA_SB_SD_Li256ELb0ELb0ELi2EEENS1_25SingleTileBwdLPTSchedulerILb0ELi128ELb1EEEEEEEEEvNT_6ParamsE$_ZN4cute3eso3ESOILb0ELb1EJNS_5tupleIJiNS2_IJiNS_1CILi0EEEEEEEEENS2_IJNS_10UnderscoreENS2_IJS7_S7_EEEEEEEEC2ERKS6_RKS9_) ;  /* 0xffff3c5000007944 */ /* 0x022fea0003c3ffff */
[----:B------:R-:W2:Y:S01]  /*143d0*/  LDL.64 R8, [R1+0x758] ;  /* 0x0007580001087983 */ /* 0x000ea20000100a00 */
[----:B-1----:R-:W-:Y:S02]  /*143e0*/  MOV R2, R52 ;  /* 0x0000003400027202 */ /* 0x002fe40000000f00 */
[----:B------:R-:W-:Y:S01]  /*143f0*/  MOV R4, 0x14430 ;  /* 0x0001443000047802 */ /* 0x000fe20000000f00 */
[----:B--2---:R1:W-:Y:S04]  /*14400*/  STL [R1+0x11ec], R8 ;  /* 0x0011ec0801007387 */ /* 0x0043e80000100800 */
[----:B------:R1:W-:Y:S02]  /*14410*/  STL [R1+0x11f0], R9 ;  /* 0x0011f00901007387 */ /* 0x0003e40000100800 */
[----:B-1----:R-:W-:Y:S05]  /*14420*/  CALL.REL.NOINC `($_ZN7cutlass13device_kernelIN5flash19enable_sm80_to_sm89INS1_16FlashAttnBwdSm80INS1_25CollectiveMainloopBwdSm80ILi2ELi2EN4cute5tupleIJNS5_1CILi128EEES8_NS7_ILi64EEEEEENS_10bfloat16_tEfNS_4arch4Sm80ELb1ELb0ELb1ELb0ELb1ELb0ELb0ELb0ELi2ELi4ELi4ELi4ELb0EEENS1_21CollectiveEpilogueBwdISA_SB_SD_Li256ELb0ELb0ELi2EEENS1_25SingleTileBwdLPTSchedulerILb0ELi128ELb1EEEEEEEEEvNT_6ParamsE$_ZZN4cute4diceINS_5tupleIJNS1_IJiNS1_IJiNS_1CILi0EEEEEEEEENS1_IJNS_10UnderscoreENS1_IJS6_S6_EEEEEEEEES9_EEDaRKT_RKT0_ENKUlRKT_RKT0_E_clIS5_S5_EEDaSI_SL_) ;  /* 0xffff919000007944 */ /* 0x002fea0003c3ffff */
[----:B------:R2:W-:Y:S01]  /*14430*/  STL.64 [R1+0x758], R2 ;  /* 0x0007580201007387 */ /* 0x0005e20000100a00 */
[----:B------:R-:W-:Y:S02]  /*14440*/  MOV R4, R23 ;  /* 0x0000001700047202 */ /* 0x000fe40000000f00 */
[----:B------:R-:W-:-:S02]  /*14450*/  MOV R8, 0x14470 ;  /* 0x0001447000087802 */ /* 0x000fc40000000f00 */
[----:B-12---:R-:W-:Y:S05]  /*14460*/  CALL.REL.NOINC `($_ZN7cutlass13device_kernelIN5flash19enable_sm80_to_sm89INS1_16FlashAttnBwdSm80INS1_25CollectiveMainloopBwdSm80ILi2ELi2EN4cute5tupleIJNS5_1CILi128EEES8_NS7_ILi64EEEEEENS_10bfloat16_tEfNS_4arch4Sm80ELb1ELb0ELb1ELb0ELb1ELb0ELb0ELb0ELi2ELi4ELi4ELi4ELb0EEENS1_21CollectiveEpilogueBwdISA_SB_SD_Li256ELb0ELb0ELi2EEENS1_25SingleTileBwdLPTSchedulerILb0ELi128ELb1EEEEEEEEEvNT_6ParamsE$_ZZN4cute12filter_tupleINS_5tupleIJNS1_IJiNS1_IJiNS_1CILi0EEEEEEEEENS1_IJNS_10UnderscoreENS1_IJS6_S6_EEEEEEEEES9_ZNS_4diceIS9_S9_EEDaRKT_RKT0_EUlRKT_RKT0_E_EEDaSD_SG_OT1_ENKUlDpSJ_E_clIJNS1_IJiiS3_EEENS1_IJEEEEEEDaSQ_) ;  /* 0xffff7f3000007944 */ /* 0x006fea0003c3ffff */
[----:B------:R-:W-:Y:S02]  /*14470*/  MOV R72, 0x14490 ;  /* 0x0001449000487802 */ /* 0x000fe40000000f00 */
[----:B-12--5:R-:W-:Y:S05]  /*14480*/  CALL.REL.NOINC `($_ZN7cutlass13device_kernelIN5flash19enable_sm80_to_sm89INS1_16FlashAttnBwdSm80INS1_25CollectiveMainloopBwdSm80ILi2ELi2EN4cute5tupleIJNS5_1CILi128EEES8_NS7_ILi64EEEEEENS_10bfloat16_tEfNS_4arch4Sm80ELb1ELb0ELb1ELb0ELb1ELb0ELb0ELb0ELi2ELi4ELi4ELi4ELb0EEENS1_21CollectiveEpilogueBwdISA_SB_SD_Li256ELb0ELb0ELi2EEENS1_25SingleTileBwdLPTSchedulerILb0ELi128ELb1EEEEEEEEEvNT_6ParamsE$_ZZN4cute7idx2crdINS_5tupleIJiiNS_1CILi0EEEEEENS1_IJNS1_IJNS2_ILi4EEENS2_ILi8EEEEEES5_NS2_ILi1EEEEEEEEDaRKT_RKT0_ENKUlRKT_RKT0_E_clIiS7_EEDaSI_SL_) ;  /* 0xffffc0e000007944 */ /* 0x026fea0003c3ffff */
[----:B------:R-:W-:Y:S02]  /*14490*/  MOV R2, 0x144b0 ;  /* 0x000144b000027802 */ /* 0x000fe40000000f00 */
[----:B-1----:R-:W-:Y:S05]  /*144a0*/  CALL.REL.NOINC `($_ZN7cutlass13device_kernelIN5flash19enable_sm80_to_sm89INS1_16FlashAttnBwdSm80INS1_25CollectiveMainloopBwdSm80ILi2ELi2EN4cute5tupleIJNS5_1CILi128EEES8_NS7_ILi64EEEEEENS_10bfloat16_tEfNS_4arch4Sm80ELb1ELb0ELb1ELb0ELb1ELb0ELb0ELb0ELi2ELi4ELi4ELi4ELb0EEENS1_21CollectiveEpilogueBwdISA_SB_SD_Li256ELb0ELb0ELi2EEENS1_25SingleTileBwdLPTSchedulerILb0ELi128ELb1EEEEEEEEEvNT_6ParamsE$_ZZN4cute7idx2crdINS_5tupleIJiiNS_1CILi0EEEEEENS1_IJNS1_IJNS2_ILi4EEENS2_ILi8EEEEEES5_NS2_ILi1EEEEEEEEDaRKT_RKT0_ENKUlRKT_RKT0_E_clIiS5_EEDaSI_SL_) ;  /* 0xffffc09000007944 */ /* 0x002fea0003c3ffff */
[----:B------:R1:W-:Y:S01]  /*144b0*/  STL [R1+0x758], R6 ;  /* 0x0007580601007387 */ /* 0x0003e20000100800 */
[----:B------:R-:W-:-:S02]  /*144c0*/  MOV R2, R23 ;  /* 0x0000001700027202 */ /* 0x000fc40000000f00 */
[----:B------:R-:W-:Y:S02]  /*144d0*/  MOV R72, 0x144f0 ;  /* 0x000144f000487802 */ /* 0x000fe40000000f00 */
[----:B-1----:R-:W-:Y:S05]  /*144e0*/  CALL.REL.NOINC `($_ZN7cutlass13device_kernelIN5flash19enable_sm80_to_sm89INS1_16FlashAttnBwdSm80INS1_25CollectiveMainloopBwdSm80ILi2ELi2EN4cute5tupleIJNS5_1CILi128EEES8_NS7_ILi64EEEEEENS_10bfloat16_tEfNS_4arch4Sm80ELb1ELb0ELb1ELb0ELb1ELb0ELb0ELb0ELi2ELi4ELi4ELi4ELb0EEENS1_21CollectiveEpilogueBwdISA_SB_SD_Li256ELb0ELb0ELi2EEENS1_25SingleTileBwdLPTSchedulerILb0ELi128ELb1EEEEEEEEEvNT_6ParamsE$_ZZN4cute9transformINS_5tupleIJiiNS_1CILi0EEEEEENS1_IJNS1_IJNS2_ILi4EEENS2_ILi8EEEEEES5_NS2_ILi1EEEEEEZNS_7idx2crdIS4_S9_EEDaRKT_RKT0_EUlRKT_RKT0_E_EEDaSD_SG_OT1_ENKUlDpSJ_E_clIJNS1_IJiiEEEiS3_EEEDaSQ_) ;  /* 0xffffc7c000007944 */ /* 0x002fea0003c3ffff */
[----:B------:R-:W-:Y:S02]  /*144f0*/  MOV R6, 0x14510 ;  /* 0x0001451000067802 */ /* 0x000fe40000000f00 */
[----:B--2--5:R-:W-:Y:S05]  /*14500*/  CALL.REL.NOINC `($_ZN7cutlass13device_kernelIN5flash19enable_sm80_to_sm89INS1_16FlashAttnBwdSm80INS1_25CollectiveMainloopBwdSm80ILi2ELi2EN4cute5tupleIJNS5_1CILi128EEES8_NS7_ILi64EEEEEENS_10bfloat16_tEfNS_4arch4Sm80ELb1ELb0ELb1ELb0ELb1ELb0ELb0ELb0ELi2ELi4ELi4ELi4ELb0EEENS1_21CollectiveEpilogueBwdISA_SB_SD_Li256ELb0ELb0ELi2EEENS1_25SingleTileBwdLPTSchedulerILb0ELi128ELb1EEEEEEEEEvNT_6ParamsE$_ZZN4cute13to_mixed_bitsINS_5tupleIJNS1_IJNS_1CILi4EEENS2_ILi8EEEEEES3_NS2_ILi1EEEEEENS1_IJNS1_IJNS2_ILi0EEENS2_ILi64EEEEEES8_S8_EEENS1_IJNS1_IJiiEEEiS8_EEEEEDaRKT_RKT0_RKT1_ENKUlRKT_RKT0_RKT1_E_clIS5_SA_SC_EEDaSP_SS_SV_) ;  /* 0xffff8a1000007944 */ /* 0x024fea0003c3ffff */
[----:B------:R-:W-:Y:S02]  /*14510*/  MOV R2, 0x14530 ;  /* 0x0001453000027802 */ /* 0x000fe40000000f00 */
[----:B------:R-:W-:Y:S05]  /*14520*/  CALL.REL.NOINC `($_ZN7cutlass13device_kernelIN5flash19enable_sm80_to_sm89INS1_16FlashAttnBwdSm80INS1_25CollectiveMainloopBwdSm80ILi2ELi2EN4cute5tupleIJNS5_1CILi128EEES8_NS7_ILi64EEEEEENS_10bfloat16_tEfNS_4arch4Sm80ELb1ELb0ELb1ELb0ELb1ELb0ELb0ELb0ELi2ELi4ELi4ELi4ELb0EEENS1_21CollectiveEpilogueBwdISA_SB_SD_Li256ELb0ELb0ELi2EEENS1_25SingleTileBwdLPTSchedulerILb0ELi128ELb1EEEEEEEEEvNT_6ParamsE$_ZZN4cute13to_mixed_bitsINS_5tupleIJNS1_IJNS_1CILi4EEENS2_ILi8EEEEEES3_NS2_ILi1EEEEEENS1_IJNS1_IJNS2_ILi0EEENS2_ILi64EEEEEES8_S8_EEENS1_IJNS1_IJiiEEEiS8_EEEEEDaRKT_RKT0_RKT1_ENKUlDpRKT_E_clIJNS_9MixedBitsILj0ELj448EEENS2_ILj0EEESV_EEEDaSQ_) ;  /* 0xffff89c000007944 */ /* 0x000fea0003c3ffff */
        /* <DEDUP_REMOVED lines=21> */
[----:B-1----:R-:W-:Y:S05]  /*14680*/  CALL.REL.NOINC `($_ZN7cutlass13device_kernelIN5flash19enable_sm80_to_sm89INS1_16FlashAttnBwdSm80INS1_25CollectiveMainloopBwdSm80ILi2ELi2EN4cute5tupleIJNS5_1CILi128EEES8_NS7_ILi64EEEEEENS_10bfloat16_tEfNS_4arch4Sm80ELb1ELb0ELb1ELb0ELb1ELb0ELb0ELb0ELi2ELi4ELi4ELi4ELb0EEENS1_21CollectiveEpilogueBwdISA_SB_SD_Li256ELb0ELb0ELi2EEENS1_25SingleTileBwdLPTSchedulerILb0ELi128ELb1EEEEEEEEEvNT_6ParamsE$_ZN4cute3eso3ESOILb0ELb0EJiiiEEC2ERKiS4_S4_) ;  /* 0xffff36e000007944 */ /* 0x002fea0003c3ffff */
[----:B------:R2:W5:Y:S04]  /*14690*/  LDL R5, [R1+0x760] ;  /* 0x0007600001057983 */ /* 0x0005680000100800 */
[----:B-1----:R2:W5:Y:S01]  /*146a0*/  LDL.64 R2, [R1+0x758] ;  /* 0x0007580001027983 */ /* 0x0025620000100a00 */
[----:B------:R-:W-:Y:S02]  /*146b0*/  MOV R4, R23 ;  /* 0x0000001700047202 */ /* 0x000fe40000000f00 */
[----:B------:R-:W-:Y:S02]  /*146c0*/  MOV R6, 0x146e0 ;  /* 0x000146e000067802 */ /* 0x000fe40000000f00 */
[----:B--2--5:R-:W-:Y:S05]  /*146d0*/  CALL.REL.NOINC `($_ZN7cutlass13device_kernelIN5flash19enable_sm80_to_sm89INS1_16FlashAttnBwdSm80INS1_25CollectiveMainloopBwdSm80ILi2ELi2EN4cute5tupleIJNS5_1CILi128EEES8_NS7_ILi64EEEEEENS_10bfloat16_tEfNS_4arch4Sm80ELb1ELb0ELb1ELb0ELb1ELb0ELb0ELb0ELi2ELi4ELi4ELi4ELb0EEENS1_21CollectiveEpilogueBwdISA_SB_SD_Li256ELb0ELb0ELi2EEENS1_25SingleTileBwdLPTSchedulerILb0ELi128ELb1EEEEEEEEEvNT_6ParamsE$_ZN4cute3eso3ESOILb1ELb0EJNS_1CILi1EEENS_5tupleIJiiiEEENS2_ILi64EEENS4_IJNS2_ILi72EEENS2_ILi144EEENS2_ILi288EEEEEENS2_ILi512EEEEEC2ERKS3_RKS5_RKS6_RKSA_RKSB_) ;  /* 0xffff457000007944 */ /* 0x024fea0003c3ffff */
[----:B-1----:R1:W5:Y:S04]  /*146e0*/  LDL R5, [R1+0x760] ;  /* 0x0007600001057983 */ /* 0x0023680000100800 */
[----:B------:R1:W5:Y:S01]  /*146f0*/  LDL.64 R2, [R1+0x758] ;  /* 0x0007580001027983 */ /* 0x0003620000100a00 */
[----:B------:R-:W-:-:S02]  /*14700*/  MOV R4, R23 ;  /* 0x0000001700047202 */ /* 0x000fc40000000f00 */
[----:B------:R-:W-:Y:S02]  /*14710*/  MOV R6, 0x14730 ;  /* 0x0001473000067802 */ /* 0x000fe40000000f00 */
[----:B-1---5:R-:W-:Y:S05]  /*14720*/  CALL.REL.NOINC `($_ZN7cutlass13device_kernelIN5flash19enable_sm80_to_sm89INS1_16FlashAttnBwdSm80INS1_25CollectiveMainloopBwdSm80ILi2ELi2EN4cute5tupleIJNS5_1CILi128EEES8_NS7_ILi64EEEEEENS_10bfloat16_tEfNS_4arch4Sm80ELb1ELb0ELb1ELb0ELb1ELb0ELb0ELb0ELi2ELi4ELi4ELi4ELb0EEENS1_21CollectiveEpilogueBwdISA_SB_SD_Li256ELb0ELb0ELi2EEENS1_25SingleTileBwdLPTSchedulerILb0ELi128ELb1EEEEEEEEEvNT_6ParamsE$_ZN4cute5tupleIJNS0_IJNS_1CILi8EEENS0_IJNS1_ILi2EEES3_S3_EEENS1_ILi1EEES4_S5_EEENS0_IJS5_NS0_IJiiiEEENS1_ILi64EEENS0_IJNS1_ILi72EEENS1_ILi144EEENS1_ILi288EEEEEENS1_ILi512EEEEEEEEC2ERKS6_RKSE_) ;  /* 0xffff764000007944 */ /* 0x022fea0003c3ffff */
[----:B------:R1:W5:Y:S04]  /*14730*/  LDL R5, [R1+0x760] ;  /* 0x0007600001057983 */ /* 0x0003680000100800 */
[----:B------:R1:W5:Y:S01]  /*14740*/  LDL.64 R2, [R1+0x758] ;  /* 0x0007580001027983 */ /* 0x0003620000100a00 */
[----:B------:R-:W-:-:S03]  /*14750*/  MOV R4, 0x14770 ;  /* 0x0001477000047802 */ /* 0x000fc60000000f00 */
[----:B-1---5:R-:W-:Y:S05]  /*14760*/  CALL.REL.NOINC `($_ZN7cutlass13device_kernelIN5flash19enable_sm80_to_sm89INS1_16FlashAttnBwdSm80INS1_25CollectiveMainloopBwdSm80ILi2ELi2EN4cute5tupleIJNS5_1CILi128EEES8_NS7_ILi64EEEEEENS_10bfloat16_tEfNS_4arch4Sm80ELb1ELb0ELb1ELb0ELb1ELb0ELb0ELb0ELi2ELi4ELi4ELi4ELb0EEENS1_21CollectiveEpilogueBwdISA_SB_SD_Li256ELb0ELb0ELi2EEENS1_25SingleTileBwdLPTSchedulerILb0ELi128ELb1EEEEEEEEEvNT_6ParamsE$_ZZN4cute7flattenINS_5tupleIJNS_1CILi1EEENS1_IJiiiEEENS2_ILi64EEENS1_IJNS2_ILi72EEENS2_ILi144EEENS2_ILi288EEEEEENS2_ILi512EEEEEEEEDaRKT_ENKUlRKT_E_clIS4_EEDaSH_) ;  /* 0xffffb95000007944 */ /* 0x022fea0003c3ffff */
[----:B------:R1:W-:Y:S01]  /*14770*/  STL.64 [R1+0x758], R2 ;  /* 0x0007580201007387 */ /* 0x0003e20000100a00 */
[----:B------:R-:W-:Y:S02]  /*14780*/  MOV R6, R23 ;  /* 0x0000001700067202 */ /* 0x000fe40000000f00 */
[----:B------:R-:W-:Y:S01]  /*14790*/  MOV R4, 0x147c0 ;  /* 0x000147c000047802 */ /* 0x000fe20000000f00 */
[----:B------:R1:W-:Y:S04]  /*147a0*/  STL [R1+0x760], R5 ;  /* 0x0007600501007387 */ /* 0x0003e80000100800 */
[----:B-1----:R-:W-:Y:S05]  /*147b0*/  CALL.REL.NOINC `($_ZN7cutlass13device_kernelIN5flash19enable_sm80_to_sm89INS1_16FlashAttnBwdSm80INS1_25CollectiveMainloopBwdSm80ILi2ELi2EN4cute5tupleIJNS5_1CILi128EEES8_NS7_ILi64EEEEEENS_10bfloat16_tEfNS_4arch4Sm80ELb1ELb0ELb1ELb0ELb1ELb0ELb0ELb0ELi2ELi4ELi4ELi4ELb0EEENS1_21CollectiveEpilogueBwdISA_SB_SD_Li256ELb0ELb0ELi2EEENS1_25SingleTileBwdLPTSchedulerILb0ELi128ELb1EEEEEEEEEvNT_6ParamsE$_ZZN4cute12filter_tupleINS_5tupleIJNS_1CILi1EEENS1_IJiiiEEENS2_ILi64EEENS1_IJNS2_ILi72EEENS2_ILi144EEENS2_ILi288EEEEEENS2_ILi512EEEEEEZNS_7flattenISB_EEDaRKT_EUlRKT_E_EEDaSF_OT0_ENKUlDpSI_E_clIJNS1_IJS3_EEES4_NS1_IJS5_EEES9_NS1_IJSA_EEEEEEDaSM_) ;  /* 0xffff827000007944 */ /* 0x002fea0003c3ffff */
[----:B------:R-:W-:Y:S02]  /*147c0*/  MOV R4, R23 ;  /* 0x0000001700047202 */ /* 0x000fe40000000f00 */
[----:B------:R-:W-:-:S02]  /*147d0*/  MOV R6, 0x147f0 ;  /* 0x000147f000067802 */ /* 0x000fc40000000f00 */
[----:B--2--5:R-:W-:Y:S05]  /*147e0*/  CALL.REL.NOINC `($_ZN7cutlass13device_kernelIN5flash19enable_sm80_to_sm89INS1_16FlashAttnBwdSm80INS1_25CollectiveMainloopBwdSm80ILi2ELi2EN4cute5tupleIJNS5_1CILi128EEES8_NS7_ILi64EEEEEENS_10bfloat16_tEfNS_4arch4Sm80ELb1ELb0ELb1ELb0ELb1ELb0ELb0ELb0ELi2ELi4ELi4ELi4ELb0EEENS1_21CollectiveEpilogueBwdISA_SB_SD_Li256ELb0ELb0ELi2EEENS1_25SingleTileBwdLPTSchedulerILb0ELi128ELb1EEEEEEEEEvNT_6ParamsE$_ZN4cute3eso3ESOILb0ELb1EJiNS_1CILi72EEENS2_ILi512EEEEEC2ERKiRKS3_RKS4_) ;  /* 0xffff3c1000007944 */ /* 0x024fea0003c3ffff */
[----:B-1----:R-:W2:Y:S01]  /*147f0*/  LDL R4, [R1+0x758] ;  /* 0x0007580001047983 */ /* 0x002ea20000100800 */
[----:B------:R-:W-:Y:S01]  /*14800*/  IMAD.MOV.U32 R5, RZ, RZ, R3 ;  /* 0x000000ffff057224 */ /* 0x000fe200078e0003 */
[----:B------:R-:W-:Y:S01]  /*14810*/  MOV R3, R23 ;  /* 0x0000001700037202 */ /* 0x000fe20000000f00 */
[----:B------:R-:W-:Y:S01]  /*14820*/  IMAD.MOV.U32 R8, RZ, RZ, R51 ;  /* 0x000000ffff087224 */ /* 0x000fe200078e0033 */
[----:B------:R-:W-:Y:S01]  /*14830*/  MOV R6, 0x14860 ;  /* 0x0001486000067802 */ /* 0x000fe20000000f00 */
[----:B--2---:R1:W-:Y:S04]  /*14840*/  STL [R1+0x790], R4 ;  /* 0x0007900401007387 */ /* 0x0043e80000100800 */
[----:B-1----:R-:W-:Y:S05]  /*14850*/  CALL.REL.NOINC `($_ZN7cutlass13device_kernelIN5flash19enable_sm80_to_sm89INS1_16FlashAttnBwdSm80INS1_25CollectiveMainloopBwdSm80ILi2ELi2EN4cute5tupleIJNS5_1CILi128EEES8_NS7_ILi64EEEEEENS_10bfloat16_tEfNS_4arch4Sm80ELb1ELb0ELb1ELb0ELb1ELb0ELb0ELb0ELi2ELi4ELi4ELi4ELb0EEENS1_21CollectiveEpilogueBwdISA_SB_SD_Li256ELb0ELb0ELi2EEENS1_25SingleTileBwdLPTSchedulerILb0ELi128ELb1EEEEEEEEEvNT_6ParamsE$_ZN4cute3eso3ESOILb0ELb0EJiiNS_1CILi72EEENS2_ILi512EEEEEC2ERKiS7_RKS3_RKS4_) ;  /* 0xffff342000007944 */ /* 0x002fea0003c3ffff */
        /* <DEDUP_REMOVED lines=8> */
[----:B-1----:R-:W-:Y:S05]  /*148e0*/  CALL.REL.NOINC `($_ZN7cutlass13device_kernelIN5flash19enable_sm80_to_sm89INS1_16FlashAttnBwdSm80INS1_25CollectiveMainloopBwdSm80ILi2ELi2EN4cute5tupleIJNS5_1CILi128EEES8_NS7_ILi64EEEEEENS_10bfloat16_tEfNS_4arch4Sm80ELb1ELb0ELb1ELb0ELb1ELb0ELb0ELb0ELi2ELi4ELi4ELi4ELb0EEENS1_21CollectiveEpilogueBwdISA_SB_SD_Li256ELb0ELb0ELi2EEENS1_25SingleTileBwdLPTSchedulerILb0ELi128ELb1EEEEEEEEEvNT_6ParamsE$_ZN4cute3eso3ESOILb0ELb0EJiiiNS_1CILi72EEENS2_ILi512EEEEEC2ERKiS7_S7_RKS3_RKS4_) ;  /* 0xffff368000007944 */ /* 0x002fea0003c3ffff */
        /* <DEDUP_REMOVED lines=10> */
[----:B-1----:R-:W-:Y:S05]  /*14990*/  CALL.REL.NOINC `($_ZN7cutlass13device_kernelIN5flash19enable_sm80_to_sm89INS1_16FlashAttnBwdSm80INS1_25CollectiveMainloopBwdSm80ILi2ELi2EN4cute5tupleIJNS5_1CILi128EEES8_NS7_ILi64EEEEEENS_10bfloat16_tEfNS_4arch4Sm80ELb1ELb0ELb1ELb0ELb1ELb0ELb0ELb0ELi2ELi4ELi4ELi4ELb0EEENS1_21CollectiveEpilogueBwdISA_SB_SD_Li256ELb0ELb0ELi2EEENS1_25SingleTileBwdLPTSchedulerILb0ELi128ELb1EEEEEEEEEvNT_6ParamsE$_ZN4cute3eso3ESOILb1ELb0EJNS_1CILi1EEEiiiNS2_ILi72EEENS2_ILi512EEEEEC2ERKS3_RKiSA_SA_RKS4_RKS5_) ;  /* 0xffff44c000007944 */ /* 0x002fea0003c3ffff */
[----:B-1----:R1:W5:Y:S04]  /*149a0*/  LDL R5, [R1+0x778] ;  /* 0x0007780001057983 */ /* 0x0023680000100800 */
[----:B------:R1:W5:Y:S01]  /*149b0*/  LDL.64 R2, [R1+0x770] ;  /* 0x0007700001027983 */ /* 0x0003620000100a00 */
[----:B------:R-:W-:-:S02]  /*149c0*/  MOV R4, R22 ;  /* 0x0000001600047202 */ /* 0x000fc40000000f00 */
[----:B------:R-:W-:Y:S02]  /*149d0*/  MOV R6, 0x149f0 ;  /* 0x000149f000067802 */ /* 0x000fe40000000f00 */
[----:B-1---5:R-:W-:Y:S05]  /*149e0*/  CALL.REL.NOINC `($_ZN7cutlass13device_kernelIN5flash19enable_sm80_to_sm89INS1_16FlashAttnBwdSm80INS1_25CollectiveMainloopBwdSm80ILi2ELi2EN4cute5tupleIJNS5_1CILi128EEES8_NS7_ILi64EEEEEENS_10bfloat16_tEfNS_4arch4Sm80ELb1ELb0ELb1ELb0ELb1ELb0ELb0ELb0ELi2ELi4ELi4ELi4ELb0EEENS1_21CollectiveEpilogueBwdISA_SB_SD_Li256ELb0ELb0ELi2EEENS1_25SingleTileBwdLPTSchedulerILb0ELi128ELb1EEEEEEEEEvNT_6ParamsE$_ZN4cute5tupleIJNS0_IJNS_1CILi8EEENS1_ILi2EEES3_S3_S2_S3_EEENS0_IJNS1_ILi1EEEiiiNS1_ILi72EEENS1_ILi512EEEEEEEEC2ERKS4_RKS8_) ;  /* 0xffff73d000007944 */ /* 0x022fea0003c3ffff */
        /* <DEDUP_REMOVED lines=11> */
[----:B-1----:R-:W-:Y:S05]  /*14aa0*/  CALL.REL.NOINC `($_ZN7cutlass13device_kernelIN5flash19enable_sm80_to_sm89INS1_16FlashAttnBwdSm80INS1_25CollectiveMainloopBwdSm80ILi2ELi2EN4cute5tupleIJNS5_1CILi128EEES8_NS7_ILi64EEEEEENS_10bfloat16_tEfNS_4arch4Sm80ELb1ELb0ELb1ELb0ELb1ELb0ELb0ELb0ELi2ELi4ELi4ELi4ELb0EEENS1_21CollectiveEpilogueBwdISA_SB_SD_Li256ELb0ELb0ELi2EEENS1_25SingleTileBwdLPTSchedulerILb0ELi128ELb1EEEEEEEEEvNT_6ParamsE$_ZZN4cute6detail16composition_implINS_5tupleIJNS_1CILi8EEENS3_ILi2EEES5_S5_S4_S5_EEENS2_IJNS3_ILi1EEEiiiNS3_ILi72EEENS3_ILi512EEEEEENS2_IJNS2_IJS5_S5_S5_EEES5_NS3_ILi4EEEEEENS2_IJNS2_IJS7_S9_S4_EEENS3_ILi4096EEENS3_ILi16EEEEEEEEDaRKT_RKT0_RKT1_RKT2_ENKUlRKT_RKT0_E_clISB_SE_EEDaSW_SZ_) ;  /* 0xffff9fe000007944 */ /* 0x002fea0003c3ffff */
[----:B------:R-:W-:Y:S01]  /*14ab0*/  IMAD.MOV.U32 R4, RZ, RZ, R45 ;  /* 0x000000ffff047224 */ /* 0x000fe200078e002d */
[----:B------:R-:W-:Y:S01]  /*14ac0*/  MOV R58, R12 ;  /* 0x0000000c003a7202 */ /* 0x000fe20000000f00 */
[----:B------:R-:W-:Y:S01]  /*14ad0*/  IMAD.MOV.U32 R5, RZ, RZ, R44 ;  /* 0x000000ffff057224 */ /* 0x000fe200078e002c */
[----:B------:R-:W-:Y:S02]  /*14ae0*/  MOV R3, R7 ;  /* 0x0000000700037202 */ /* 0x000fe40000000f00 */
[----:B------:R-:W-:Y:S02]  /*14af0*/  MOV R62, 0x14b10 ;  /* 0x00014b10003e7802 */ /* 0x000fe40000000f00 */
[----:B-1---5:R-:W-:Y:S05]  /*14b00*/  CALL.REL.NOINC `($_ZN7cutlass13device_kernelIN5flash19enable_sm80_to_sm89INS1_16FlashAttnBwdSm80INS1_25CollectiveMainloopBwdSm80ILi2ELi2EN4cute5tupleIJNS5_1CILi128EEES8_NS7_ILi64EEEEEENS_10bfloat16_tEfNS_4arch4Sm80ELb1ELb0ELb1ELb0ELb1ELb0ELb0ELb0ELi2ELi4ELi4ELi4ELb0EEENS1_21CollectiveEpilogueBwdISA_SB_SD_Li256ELb0ELb0ELi2EEENS1_25SingleTileBwdLPTSchedulerILb0ELi128ELb1EEEEEEEEEvNT_6ParamsE$_ZZN4cute6detail16composition_implINS_5tupleIJNS_1CILi8EEENS3_ILi2EEES5_S5_S4_S5_EEENS2_IJNS3_ILi1EEEiiiNS3_ILi72EEENS3_ILi512EEEEEENS2_IJNS2_IJS5_S5_S5_EEES5_NS3_ILi4EEEEEENS2_IJNS2_IJS7_S9_S4_EEENS3_ILi4096EEENS3_ILi16EEEEEEEEDaRKT_RKT0_RKT1_RKT2_ENKUlRKT_RKT0_E_clISC_SG_EEDaSW_SZ_) ;  /* 0xffffa09000007944 */ /* 0x022fea0003c3ffff */
[----:B-----5:R2:W-:Y:S01]  /*14b10*/  STL.64 [R1+0x770], R2 ;  /* 0x0007700201007387 */ /* 0x0205e20000100a00 */
[----:B------:R-:W-:-:S03]  /*14b20*/  MOV R4, 0x14b40 ;  /* 0x00014b4000047802 */ /* 0x000fc60000000f00 */
[----:B-12---:R-:W-:Y:S05]  /*14b30*/  CALL.REL.NOINC `($_ZN7cutlass13device_kernelIN5flash19enable_sm80_to_sm89INS1_16FlashAttnBwdSm80INS1_25CollectiveMainloopBwdSm80ILi2ELi2EN4cute5tupleIJNS5_1CILi128EEES8_NS7_ILi64EEEEEENS_10bfloat16_tEfNS_4arch4Sm80ELb1ELb0ELb1ELb0ELb1ELb0ELb0ELb0ELi2ELi4ELi4ELi4ELb0EEENS1_21CollectiveEpilogueBwdISA_SB_SD_Li256ELb0ELb0ELi2EEENS1_25SingleTileBwdLPTSchedulerILb0ELi128ELb1EEEEEEEEEvNT_6ParamsE$_ZN4cute3eso3ESOILb0ELb0EJNS_5tupleIJNS_1CILi1EEENS3_ILi512EEEiEEENS3_ILi4096EEENS2_IJiiEEEEEC2ERKS6_RKS7_RKS8_) ;  /* 0xffff225000007944 */ /* 0x006fea0003c3ffff */
[----:B------:R2:W5:Y:S04]  /*14b40*/  LDL R5, [R1+0x760] ;  /* 0x0007600001057983 */ /* 0x0005680000100800 */
[----:B-1----:R2:W5:Y:S01]  /*14b50*/  LDL.64 R2, [R1+0x758] ;  /* 0x0007580001027983 */ /* 0x0025620000100a00 */
[----:B------:R-:W-:-:S03]  /*14b60*/  MOV R6, 0x14b80 ;  /* 0x00014b8000067802 */ /* 0x000fc60000000f00 */
[----:B--2--5:R-:W-:Y:S05]  /*14b70*/  CALL.REL.NOINC `($_ZN7cutlass13device_kernelIN5flash19enable_sm80_to_sm89INS1_16FlashAttnBwdSm80INS1_25CollectiveMainloopBwdSm80ILi2ELi2EN4cute5tupleIJNS5_1CILi128EEES8_NS7_ILi64EEEEEENS_10bfloat16_tEfNS_4arch4Sm80ELb1ELb0ELb1ELb0ELb1ELb0ELb0ELb0ELi2ELi4ELi4ELi4ELb0EEENS1_21CollectiveEpilogueBwdISA_SB_SD_Li256ELb0ELb0ELi2EEENS1_25SingleTileBwdLPTSchedulerILb0ELi128ELb1EEEEEEEEEvNT_6ParamsE$_ZN4cute5tupleIJNS0_IJNS0_IJNS_1CILi2EEES2_S2_EEES2_NS0_IJS2_S2_EEEEEENS0_IJNS0_IJNS1_ILi1EEENS1_ILi512EEEiEEENS1_ILi4096EEENS0_IJiiEEEEEEEEC2ERKS5_RKSB_) ;  /* 0xffff6d0000007944 */ /* 0x024fea0003c3ffff */
[----:B------:R1:W5:Y:S04]  /*14b80*/  LDL R4, [R1+0x760] ;  /* 0x0007600001047983 */ /* 0x0003680000100800 */
[----:B------:R1:W5:Y:S01]  /*14b90*/  LDL.64 R2, [R1+0x758] ;  /* 0x0007580001027983 */ /* 0x0003620000100a00 */
[----:B------:R-:W-:-:S05]  /*14ba0*/  LEA.HI R6, R13, R13, RZ, 0x1d ;  /* 0x0000000d0d067211 */ /* 0x000fca00078fe8ff */
[----:B------:R-:W-:Y:S01]  /*14bb0*/  IMAD.U32 R8, R11, 0x2, R6 ;  /* 0x000000020b087824 */ /* 0x000fe200078e0006 */
[----:B------:R-:W-:-:S04]  /*14bc0*/  MOV R6, 0x14bf0 ;  /* 0x00014bf000067802 */ /* 0x000fc80000000f00 */
[----:B------:R1:W-:Y:S03]  /*14bd0*/  STL [R1+0x11e4], R8 ;  /* 0x0011e40801007387 */ /* 0x0003e60000100800 */
[----:B-1---5:R-:W-:Y:S05]  /*14be0*/  CALL.REL.NOINC `($_ZN7cutlass13device_kernelIN5flash19enable_sm80_to_sm89INS1_16FlashAttnBwdSm80INS1_25CollectiveMainloopBwdSm80ILi2ELi2EN4cute5tupleIJNS5_1CILi128EEES8_NS7_ILi64EEEEEENS_10bfloat16_tEfNS_4arch4Sm80ELb1ELb0ELb1ELb0ELb1ELb0ELb0ELb0ELi2ELi4ELi4ELi4ELb0EEENS1_21CollectiveEpilogueBwdISA_SB_SD_Li256ELb0ELb0ELi2EEENS1_25SingleTileBwdLPTSchedulerILb0ELi128ELb1EEEEEEEEEvNT_6ParamsE$_ZN4cute3eso3ESOILb0ELb0EJNS_6LayoutINS_5tupleIJNS3_IJNS_1CILi2EEES5_S5_EEES5_NS3_IJS5_S5_EEEEEENS3_IJNS3_IJNS4_ILi1EEENS4_ILi512EEEiEEENS4_ILi4096EEENS3_IJiiEEEEEEEEjEEC2ERKSF_RKj) ;  /* 0xffff28d000007944 */ /* 0x022fea0003c3ffff */
[----:B------:R-:W2:Y:S04]  /*14bf0*/  LDL.64 R58, [R1+0x760] ;  /* 0x00076000013a7983 */ /* 0x000ea80000100a00 */
[----:B-1----:R1:W5:Y:S01]  /*14c00*/  LDL.64 R4, [R1+0x758] ;  /* 0x0007580001047983 */ /* 0x0023620000100a00 */
[----:B------:R-:W-:Y:S02]  /*14c10*/  MOV R9, R23 ;  /* 0x0000001700097202 */ /* 0x000fe40000000f00 */
[----:B------:R-:W-:Y:S01]  /*14c20*/  MOV R8, 0x14c50 ;  /* 0x00014c5000087802 */ /* 0x000fe20000000f00 */
[----:B--2---:R-:W-:-:S04]  /*14c30*/  IMAD.WIDE.U32 R2, R59, 0x2, R56 ;  /* 0x000000023b027825 */ /* 0x004fc800078e0038 */
[----:B-1---5:R-:W-:Y:S05]  /*14c40*/  CALL.REL.NOINC `($_ZN7cutlass13device_kernelIN5flash19enable_sm80_to_sm89INS1_16FlashAttnBwdSm80INS1_25CollectiveMainloopBwdSm80ILi2ELi2EN4cute5tupleIJNS5_1CILi128EEES8_NS7_ILi64EEEEEENS_10bfloat16_tEfNS_4arch4Sm80ELb1ELb0ELb1ELb0ELb1ELb0ELb0ELb0ELi2ELi4ELi4ELi4ELb0EEENS1_21CollectiveEpilogueBwdISA_SB_SD_Li256ELb0ELb0ELi2EEENS1_25SingleTileBwdLPTSchedulerILb0ELi128ELb1EEEEEEEEEvNT_6ParamsE$_ZN4cute8smem_ptrIPN7cutlass10bfloat16_tEECI1NS_12iter_adaptorIS3_S4_EEES3_) ;  /* 0xffff749000007944 */ /* 0x022fea0003c3ffff */
[----:B------:R-:W2:Y:S01]  /*14c50*/  LDL.64 R10, [R1+0x758] ;  /* 0x00075800010a7983 */ /* 0x000ea20000100a00 */
[----:B-1----:R-:W-:Y:S01]  /*14c60*/  IMAD.MOV.U32 R6, RZ, RZ, R58 ;  /* 0x000000ffff067224 */ /* 0x002fe200078e003a */
[----:B------:R-:W-:Y:S01]  /*14c70*/  MOV R2, R4 ;  /* 0x0000000400027202 */ /* 0x000fe20000000f00 */
[----:B------:R-:W-:Y:S01]  /*14c80*/  IMAD.MOV.U32 R3, RZ, RZ, R5 ;  /* 0x000000ffff037224 */ /* 0x000fe200078e0005 */
[----:B------:R-:W-:Y:S01]  /*14c90*/  MOV R8, 0x14cc0 ;  /* 0x00014cc000087802 */ /* 0x000fe20000000f00 */
[----:B--2---:R1:W-:Y:S04]  /*14ca0*/  STL.64 [R1+0x770], R10 ;  /* 0x0007700a01007387 */ /* 0x0043e80000100a00 */
[----:B-1----:R-:W-:Y:S05]  /*14cb0*/  CALL.REL.NOINC `($_ZN7cutlass13device_kernelIN5flash19enable_sm80_to_sm89INS1_16FlashAttnBwdSm80INS1_25CollectiveMainloopBwdSm80ILi2ELi2EN4cute5tupleIJNS5_1CILi128EEES8_NS7_ILi64EEEEEENS_10bfloat16_tEfNS_4arch4Sm80ELb1ELb0ELb1ELb0ELb1ELb0ELb0ELb0ELi2ELi4ELi4ELi4ELb0EEENS1_21CollectiveEpilogueBwdISA_SB_SD_Li256ELb0ELb0ELi2EEENS1_25SingleTileBwdLPTSchedulerILb0ELi128ELb1EEEEEEEEEvNT_6ParamsE$_ZN4cute3eso3ESOILb0ELb0EJNS_6LayoutINS_5tupleIJNS3_IJNS_1CILi2EEES5_S5_EEES5_NS3_IJS5_S5_EEEEEENS3_IJNS3_IJNS4_ILi1EEENS4_ILi512EEEiEEENS4_ILi4096EEENS3_IJiiEEEEEEEENS_10ViewEngineINS_8smem_ptrIPN7cutlass10bfloat16_tEEEEEEEC2ERKSF_RKSM_) ;  /* 0xffff278000007944 */ /* 0x002fea0003c3ffff */
[----:B-1----:R1:W5:Y:S04]  /*14cc0*/  LDL R5, [R1+0x75c] ;  /* 0x00075c0001057983 */ /* 0x0023680000100800 */
[----:B------:R1:W5:Y:S01]  /*14cd0*/  LDL R3, [R1+0x760] ;  /* 0x0007600001037983 */ /* 0x0003620000100800 */
[----:B------:R-:W-:-:S03]  /*14ce0*/  MOV R4, 0x14d00 ;  /* 0x00014d0000047802 */ /* 0x000fc60000000f00 */
[----:B-1---5:R-:W-:Y:S05]  /*14cf0*/  CALL.REL.NOINC `($_ZN7cutlass13device_kernelIN5flash19enable_sm80_to_sm89INS1_16FlashAttnBwdSm80INS1_25CollectiveMainloopBwdSm80ILi2ELi2EN4cute5tupleIJNS5_1CILi128EEES8_NS7_ILi64EEEEEENS_10bfloat16_tEfNS_4arch4Sm80ELb1ELb0ELb1ELb0ELb1ELb0ELb0ELb0ELi2ELi4ELi4ELi4ELb0EEENS1_21CollectiveEpilogueBwdISA_SB_SD_Li256ELb0ELb0ELi2EEENS1_25SingleTileBwdLPTSchedulerILb0ELi128ELb1EEEEEEEEEvNT_6ParamsE$_ZZN4cute4takeILi1ELi3ENS_5tupleIJNS1_IJNS_1CILi1EEENS2_ILi512EEEiEEENS2_ILi4096EEENS1_IJiiEEEEEEEEDaRKT1_ENKUlDpRKT_E_clIJS6_S7_EEEDaSF_) ;  /* 0xffff8a9000007944 */ /* 0x022fea0003c3ffff */
[----:B------:R-:W-:Y:S02]  /*14d00*/  MOV R4, 0x14d20 ;  /* 0x00014d2000047802 */ /* 0x000fe40000000f00 */
[----:B-1---5:R-:W-:Y:S05]  /*14d10*/  CALL.REL.NOINC `($_ZN7cutlass13device_kernelIN5flash19enable_sm80_to_sm89INS1_16FlashAttnBwdSm80INS1_25CollectiveMainloopBwdSm80ILi2ELi2EN4cute5tupleIJNS5_1CILi128EEES8_NS7_ILi64EEEEEENS_10bfloat16_tEfNS_4arch4Sm80ELb1ELb0ELb1ELb0ELb1ELb0ELb0ELb0ELi2ELi4ELi4ELi4ELb0EEENS1_21CollectiveEpilogueBwdISA_SB_SD_Li256ELb0ELb0ELi2EEENS1_25SingleTileBwdLPTSchedulerILb0ELi128ELb1EEEEEEEEEvNT_6ParamsE$_ZZN4cute16flatten_to_tupleINS_5tupleIJNS_1CILi4096EEENS1_IJiiEEEEEEEEDaRKT_ENKUlRKT_E_clIS4_EEDaSB_) ;  /* 0xffff87c000007944 */ /* 0x022fea0003c3ffff */
[----:B------:R1:W-:Y:S01]  /*14d20*/  STL.64 [R1+0x758], R2 ;  /* 0x0007580201007387 */ /* 0x0003e20000100a00 */
[----:B------:R-:W-:-:S02]  /*14d30*/  MOV R58, R23 ;  /* 0x00000017003a7202 */ /* 0x000fc40000000f00 */
[----:B------:R-:W-:Y:S02]  /*14d40*/  MOV R4, 0x14d60 ;  /* 0x00014d6000047802 */ /* 0x000fe40000000f00 */
[----:B-1----:R-:W-:Y:S05]  /*14d50*/  CALL.REL.NOINC `($_ZN7cutlass13device_kernelIN5flash19enable_sm80_to_sm89INS1_16FlashAttnBwdSm80INS1_25CollectiveMainloopBwdSm80ILi2ELi2EN4cute5tupleIJNS5_1CILi128EEES8_NS7_ILi64EEEEEENS_10bfloat16_tEfNS_4arch4Sm80ELb1ELb0ELb1ELb0ELb1ELb0ELb0ELb0ELi2ELi4ELi4ELi4ELb0EEENS1_21CollectiveEpilogueBwdISA_SB_SD_Li256ELb0ELb0ELi2EEENS1_25SingleTileBwdLPTSchedulerILb0ELi128ELb1EEEEEEEEEvNT_6ParamsE$_ZZN4cute12filter_tupleINS_5tupleIJNS_1CILi4096EEENS1_IJiiEEEEEEZNS_16flatten_to_tupleIS5_EEDaRKT_EUlRKT_E_EEDaS9_OT0_ENKUlDpSC_E_clIJNS1_IJS3_EEES4_EEEDaSG_) ;  /* 0xffff7e3000007944 */ /* 0x002fea0003c3ffff */
        /* <DEDUP_REMOVED lines=14> */
[----:B--2--5:R-:W-:Y:S05]  /*14e40*/  CALL.REL.NOINC `($_ZN7cutlass13device_kernelIN5flash19enable_sm80_to_sm89INS1_16FlashAttnBwdSm80INS1_25CollectiveMainloopBwdSm80ILi2ELi2EN4cute5tupleIJNS5_1CILi128EEES8_NS7_ILi64EEEEEENS_10bfloat16_tEfNS_4arch4Sm80ELb1ELb0ELb1ELb0ELb1ELb0ELb0ELb0ELi2ELi4ELi4ELi4ELb0EEENS1_21CollectiveEpilogueBwdISA_SB_SD_Li256ELb0ELb0ELi2EEENS1_25SingleTileBwdLPTSchedulerILb0ELi128ELb1EEEEEEEEEvNT_6ParamsE$_ZN4cute3eso3ESOILb1ELb0EJNS_14ComposedLayoutINS_7SwizzleILi3ELi3ELi3EEENS_1CILi0EEENS_6LayoutINS_5tupleIJNS8_IJNS8_IJNS5_ILi4EEENS5_ILi8EEEEEENS8_IJNS5_ILi2EEENS5_ILi1EEEEEEEEENS8_IJNS8_IJSC_SC_EEENS8_IJSA_S9_EEEEEEEEENS8_IJNS8_IJNS8_IJSC_NS5_ILi64EEEEEENS8_IJNS5_ILi512EEES6_EEEEEENS8_IJNS8_IJSD_SA_EEENS8_IJNS5_ILi1024EEENS5_ILi16EEEEEEEEEEEEEEEENS_10ViewEngineINS_8smem_ptrIPN7cutlass10bfloat16_tEEEEEEEC2ERKSW_RKS13_) ;  /* 0xffff378000007944 */ /* 0x024fea0003c3ffff */
        /* <DEDUP_REMOVED lines=29> */
[----:B-12--5:R-:W-:Y:S05]  /*15020*/  CALL.REL.NOINC `($_ZN7cutlass13device_kernelIN5flash19enable_sm80_to_sm89INS1_16FlashAttnBwdSm80INS1_25CollectiveMainloopBwdSm80ILi2ELi2EN4cute5tupleIJNS5_1CILi128EEES8_NS7_ILi64EEEEEENS_10bfloat16_tEfNS_4arch4Sm80ELb1ELb0ELb1ELb0ELb1ELb0ELb0ELb0ELi2ELi4ELi4ELi4ELb0EEENS1_21CollectiveEpilogueBwdISA_SB_SD_Li256ELb0ELb0ELi2EEENS1_25SingleTileBwdLPTSchedulerILb0ELi128ELb1EEEEEEEEEvNT_6ParamsE$_ZZN4cute7idx2crdINS_5tupleIJiiNS_1CILi0EEEEEENS1_IJNS1_IJNS2_ILi4EEENS2_ILi8EEEEEENS2_ILi2EEENS2_ILi1EEEEEEEEDaRKT_RKT0_ENKUlRKT_RKT0_E_clIiS7_EEDaSJ_SM_) ;  /* 0xffffb0c000007944 */ /* 0x026fea0003c3ffff */
[----:B------:R-:W-:Y:S02]  /*15030*/  MOV R2, 0x15050 ;  /* 0x0001505000027802 */ /* 0x000fe40000000f00 */
[----:B-1----:R-:W-:Y:S05]  /*15040*/  CALL.REL.NOINC `($_ZN7cutlass13device_kernelIN5flash19enable_sm80_to_sm89INS1_16FlashAttnBwdSm80INS1_25CollectiveMainloopBwdSm80ILi2ELi2EN4cute5tupleIJNS5_1CILi128EEES8_NS7_ILi64EEEEEENS_10bfloat16_tEfNS_4arch4Sm80ELb1ELb0ELb1ELb0ELb1ELb0ELb0ELb0ELi2ELi4ELi4ELi4ELb0EEENS1_21CollectiveEpilogueBwdISA_SB_SD_Li256ELb0ELb0ELi2EEENS1_25SingleTileBwdLPTSchedulerILb0ELi128ELb1EEEEEEEEEvNT_6ParamsE$_ZZN4cute7idx2crdINS_5tupleIJiiNS_1CILi0EEEEEENS1_IJNS1_IJNS2_ILi4EEENS2_ILi8EEEEEENS2_ILi2EEENS2_ILi1EEEEEEEEDaRKT_RKT0_ENKUlRKT_RKT0_E_clIiS8_EEDaSJ_SM_) ;  /* 0xffffb4c000007944 */ /* 0x002fea0003c3ffff */
[----:B------:R1:W-:Y:S01]  /*15050*/  STL [R1+0x758], R6 ;  /* 0x0007580601007387 */ /* 0x0003e20000100800 */
[----:B------:R-:W-:-:S02]  /*15060*/  MOV R2, R23 ;  /* 0x0000001700027202 */ /* 0x000fc40000000f00 */
[----:B------:R-:W-:Y:S02]  /*15070*/  MOV R72, 0x15090 ;  /* 0x0001509000487802 */ /* 0x000fe40000000f00 */
[----:B-1----:R-:W-:Y:S05]  /*15080*/  CALL.REL.NOINC `($_ZN7cutlass13device_kernelIN5flash19enable_sm80_to_sm89INS1_16FlashAttnBwdSm80INS1_25CollectiveMainloopBwdSm80ILi2ELi2EN4cute5tupleIJNS5_1CILi128EEES8_NS7_ILi64EEEEEENS_10bfloat16_tEfNS_4arch4Sm80ELb1ELb0ELb1ELb0ELb1ELb0ELb0ELb0ELi2ELi4ELi4ELi4ELb0EEENS1_21CollectiveEpilogueBwdISA_SB_SD_Li256ELb0ELb0ELi2EEENS1_25SingleTileBwdLPTSchedulerILb0ELi128ELb1EEEEEEEEEvNT_6ParamsE$_ZZN4cute9transformINS_5tupleIJiiNS_1CILi0EEEEEENS1_IJNS1_IJNS2_ILi4EEENS2_ILi8EEEEEENS2_ILi2EEENS2_ILi1EEEEEEZNS_7idx2crdIS4_SA_EEDaRKT_RKT0_EUlRKT_RKT0_E_EEDaSE_SH_OT1_ENKUlDpSK_E_clIJNS1_IJiiEEEiS3_EEEDaSR_) ;  /* 0xffffbba000007944 */ /* 0x002fea0003c3ffff */
[----:B------:R-:W-:Y:S02]  /*15090*/  MOV R6, 0x150b0 ;  /* 0x000150b000067802 */ /* 0x000fe40000000f00 */
[----:B--2--5:R-:W-:Y:S05]  /*150a0*/  CALL.REL.NOINC `($_ZN7cutlass13device_kernelIN5flash19enable_sm80_to_sm89INS1_16FlashAttnBwdSm80INS1_25CollectiveMainloopBwdSm80ILi2ELi2EN4cute5tupleIJNS5_1CILi128EEES8_NS7_ILi64EEEEEENS_10bfloat16_tEfNS_4arch4Sm80ELb1ELb0ELb1ELb0ELb1ELb0ELb0ELb0ELi2ELi4ELi4ELi4ELb0EEENS1_21CollectiveEpilogueBwdISA_SB_SD_Li256ELb0ELb0ELi2EEENS1_25SingleTileBwdLPTSchedulerILb0ELi128ELb1EEEEEEEEEvNT_6ParamsE$_ZZN4cute13to_mixed_bitsINS_5tupleIJNS1_IJNS_1CILi4EEENS2_ILi8EEEEEENS2_ILi2EEENS2_ILi1EEEEEENS1_IJNS1_IJNS2_ILi0EEENS2_ILi64EEEEEES9_S9_EEENS1_IJNS1_IJiiEEEiS9_EEEEEDaRKT_RKT0_RKT1_ENKUlRKT_RKT0_RKT1_E_clIS5_SB_SD_EEDaSQ_ST_SW_) ;  /* 0xffff7cb000007944 */ /* 0x024fea0003c3ffff */
[----:B------:R-:W-:Y:S02]  /*150b0*/  MOV R2, 0x150d0 ;  /* 0x000150d000027802 */ /* 0x000fe40000000f00 */
[----:B------:R-:W-:Y:S05]  /*150c0*/  CALL.REL.NOINC `($_ZN7cutlass13device_kernelIN5flash19enable_sm80_to_sm89INS1_16FlashAttnBwdSm80INS1_25CollectiveMainloopBwdSm80ILi2ELi2EN4cute5tupleIJNS5_1CILi128EEES8_NS7_ILi64EEEEEENS_10bfloat16_tEfNS_4arch4Sm80ELb1ELb0ELb1ELb0ELb1ELb0ELb0ELb0ELi2ELi4ELi4ELi4ELb0EEENS1_21CollectiveEpilogueBwdISA_SB_SD_Li256ELb0ELb0ELi2EEENS1_25SingleTileBwdLPTSchedulerILb0ELi128ELb1EEEEEEEEEvNT_6ParamsE$_ZZN4cute13to_mixed_bitsINS_5tupleIJNS1_IJNS_1CILi4EEENS2_ILi8EEEEEENS2_ILi2EEENS2_ILi1EEEEEENS1_IJNS1_IJNS2_ILi0EEENS2_ILi64EEEEEES9_S9_EEENS1_IJNS1_IJiiEEEiS9_EEEEEDaRKT_RKT0_RKT1_ENKUlDpRKT_E_clIJNS_9MixedBitsILj0ELj448EEENS2_ILj0EEESW_EEEDaSR_) ;  /* 0xffff7c6000007944 */ /* 0x000fea0003c3ffff */
        /* <DEDUP_REMOVED lines=52> */
[----:B------:R-:W-:Y:S01]  /*15410*/  IMAD.MOV.U32 R8, RZ, RZ, R2 ;  /* 0x000000ffff087224 */ /* 0x000fe200078e0002 */
[----:B------:R-:W-:Y:S01]  /*15420*/  MOV R2, R22 ;  /* 0x0000001600027202 */ /* 0x000fe20000000f00 */
[----:B------:R-:W-:Y:S01]  /*15430*/  IMAD.MOV.U32 R10, RZ, RZ, R50 ;  /* 0x000000ffff0a7224 */ /* 0x000fe200078e0032 */
[----:B------:R-:W-:-:S02]  /*15440*/  MOV R9, R43 ;  /* 0x0000002b00097202 */ /* 0x000fc40000000f00 */
[----:B------:R-:W-:Y:S01]  /*15450*/  MOV R6, 0x15480 ;  /* 0x0001548000067802 */ /* 0x000fe20000000f00 */
[----:B--2---:R1:W-:Y:S04]  /*15460*/  STL.64 [R1+0x788], R4 ;  /* 0x0007880401007387 */ /* 0x0043e80000100a00 */
[----:B-1----:R-:W-:Y:S05]  /*15470*/  CALL.REL.NOINC `($_ZN7cutlass13device_kernelIN5flash19enable_sm80_to_sm89INS1_16FlashAttnBwdSm80INS1_25CollectiveMainloopBwdSm80ILi2ELi2EN4cute5tupleIJNS5_1CILi128EEES8_NS7_ILi64EEEEEENS_10bfloat16_tEfNS_4arch4Sm80ELb1ELb0ELb1ELb0ELb1ELb0ELb0ELb0ELi2ELi4ELi4ELi4ELb0EEENS1_21CollectiveEpilogueBwdISA_SB_SD_Li256ELb0ELb0ELi2EEENS1_25SingleTileBwdLPTSchedulerILb0ELi128ELb1EEEEEEEEEvNT_6ParamsE$_ZN4cute3eso3ESOILb0ELb0EJiiiNS_1CILi72EEENS2_ILi512EEEEEC2ERKiS7_S7_RKS3_RKS4_) ;  /* 0xffff2af000007944 */ /* 0x002fea0003c3ffff */
        /* <DEDUP_REMOVED lines=23> */
[----:B-1----:R-:W-:Y:S05]  /*155f0*/  CALL.REL.NOINC `($_ZN7cutlass13device_kernelIN5flash19enable_sm80_to_sm89INS1_16FlashAttnBwdSm80INS1_25CollectiveMainloopBwdSm80ILi2ELi2EN4cute5tupleIJNS5_1CILi128EEES8_NS7_ILi64EEEEEENS_10bfloat16_tEfNS_4arch4Sm80ELb1ELb0ELb1ELb0ELb1ELb0ELb0ELb0ELi2ELi4ELi4ELi4ELb0EEENS1_21CollectiveEpilogueBwdISA_SB_SD_Li256ELb0ELb0ELi2EEENS1_25SingleTileBwdLPTSchedulerILb0ELi128ELb1EEEEEEEEEvNT_6ParamsE$_ZZN4cute6detail16composition_implINS_5tupleIJNS_1CILi8EEENS3_ILi2EEES5_S5_S4_S5_EEENS2_IJNS3_ILi1EEEiiiNS3_ILi72EEENS3_ILi512EEEEEENS2_IJNS2_IJS5_S5_EEES4_NS3_ILi4EEEEEENS2_IJNS2_IJS7_S4_EEENS3_ILi1024EEENS3_ILi16EEEEEEEEDaRKT_RKT0_RKT1_RKT2_ENKUlRKT_RKT0_E_clISB_SE_EEDaSW_SZ_) ;  /* 0xffff8fc000007944 */ /* 0x002fea0003c3ffff */
[----:B------:R-:W-:Y:S01]  /*15600*/  IMAD.MOV.U32 R2, RZ, RZ, R45 ;  /* 0x000000ffff027224 */ /* 0x000fe200078e002d */
[----:B------:R-:W-:Y:S01]  /*15610*/  MOV R45, R44 ;  /* 0x0000002c002d7202 */ /* 0x000fe20000000f00 */
[----:B------:R-:W-:Y:S01]  /*15620*/  IMAD.MOV.U32 R4, RZ, RZ, R12 ;  /* 0x000000ffff047224 */ /* 0x000fe200078e000c */
[----:B------:R-:W-:Y:S02]  /*15630*/  MOV R44, 0x15650 ;  /* 0x00015650002c7802 */ /* 0x000fe40000000f00 */
[----:B-1---5:R-:W-:Y:S05]  /*15640*/  CALL.REL.NOINC `($_ZN7cutlass13device_kernelIN5flash19enable_sm80_to_sm89INS1_16FlashAttnBwdSm80INS1_25CollectiveMainloopBwdSm80ILi2ELi2EN4cute5tupleIJNS5_1CILi128EEES8_NS7_ILi64EEEEEENS_10bfloat16_tEfNS_4arch4Sm80ELb1ELb0ELb1ELb0ELb1ELb0ELb0ELb0ELi2ELi4ELi4ELi4ELb0EEENS1_21CollectiveEpilogueBwdISA_SB_SD_Li256ELb0ELb0ELi2EEENS1_25SingleTileBwdLPTSchedulerILb0ELi128ELb1EEEEEEEEEvNT_6ParamsE$_ZZN4cute6detail16composition_implINS_5tupleIJNS_1CILi8EEENS3_ILi2EEES5_S5_S4_S5_EEENS2_IJNS3_ILi1EEEiiiNS3_ILi72EEENS3_ILi512EEEEEENS2_IJNS2_IJS5_S5_EEES4_NS3_ILi4EEEEEENS2_IJNS2_IJS7_S4_EEENS3_ILi1024EEENS3_ILi16EEEEEEEEDaRKT_RKT0_RKT1_RKT2_ENKUlRKT_RKT0_E_clISC_SG_EEDaSW_SZ_) ;  /* 0xffff905000007944 */ /* 0x022fea0003c3ffff */
[----:B-----5:R2:W-:Y:S01]  /*15650*/  STL.64 [R1+0x770], R2 ;  /* 0x0007700201007387 */ /* 0x0205e20000100a00 */
[----:B------:R-:W-:-:S03]  /*15660*/  MOV R4, 0x15680 ;  /* 0x0001568000047802 */ /* 0x000fc60000000f00 */
[----:B-12---:R-:W-:Y:S05]  /*15670*/  CALL.REL.NOINC `($_ZN7cutlass13device_kernelIN5flash19enable_sm80_to_sm89INS1_16FlashAttnBwdSm80INS1_25CollectiveMainloopBwdSm80ILi2ELi2EN4cute5tupleIJNS5_1CILi128EEES8_NS7_ILi64EEEEEENS_10bfloat16_tEfNS_4arch4Sm80ELb1ELb0ELb1ELb0ELb1ELb0ELb0ELb0ELi2ELi4ELi4ELi4ELb0EEENS1_21CollectiveEpilogueBwdISA_SB_SD_Li256ELb0ELb0ELi2EEENS1_25SingleTileBwdLPTSchedulerILb0ELi128ELb1EEEEEEEEEvNT_6ParamsE$_ZN4cute3eso3ESOILb0ELb0EJNS_5tupleIJNS_1CILi1EEEiEEENS3_ILi1024EEENS2_IJiiEEEEEC2ERKS5_RKS6_RKS7_) ;  /* 0xffff17a000007944 */ /* 0x006fea0003c3ffff */
[----:B------:R2:W5:Y:S04]  /*15680*/  LDL R5, [R1+0x760] ;  /* 0x0007600001057983 */ /* 0x0005680000100800 */
[----:B-1----:R2:W5:Y:S01]  /*15690*/  LDL.64 R2, [R1+0x758] ;  /* 0x0007580001027983 */ /* 0x0025620000100a00 */
[----:B------:R-:W-:-:S03]  /*156a0*/  MOV R6, 0x156c0 ;  /* 0x000156c000067802 */ /* 0x000fc60000000f00 */
[----:B--2--5:R-:W-:Y:S05]  /*156b0*/  CALL.REL.NOINC `($_ZN7cutlass13device_kernelIN5flash19enable_sm80_to_sm89INS1_16FlashAttnBwdSm80INS1_25CollectiveMainloopBwdSm80ILi2ELi2EN4cute5tupleIJNS5_1CILi128EEES8_NS7_ILi64EEEEEENS_10bfloat16_tEfNS_4arch4Sm80ELb1ELb0ELb1ELb0ELb1ELb0ELb0ELb0ELi2ELi4ELi4ELi4ELb0EEENS1_21CollectiveEpilogueBwdISA_SB_SD_Li256ELb0ELb0ELi2EEENS1_25SingleTileBwdLPTSchedulerILb0ELi128ELb1EEEEEEEEEvNT_6ParamsE$_ZN4cute5tupleIJNS0_IJNS0_IJNS_1CILi2EEES2_EEENS1_ILi8EEES3_EEENS0_IJNS0_IJNS1_ILi1EEEiEEENS1_ILi1024EEENS0_IJiiEEEEEEEEC2ERKS5_RKSA_) ;  /* 0xffff60a000007944 */ /* 0x024fea0003c3ffff */
[----:B-1----:R1:W5:Y:S04]  /*156c0*/  LDL R4, [R1+0x760] ;  /* 0x0007600001047983 */ /* 0x0023680000100800 */
[----:B------:R1:W5:Y:S01]  /*156d0*/  LDL.64 R2, [R1+0x758] ;  /* 0x0007580001027983 */ /* 0x0003620000100a00 */
[----:B------:R-:W-:Y:S01]  /*156e0*/  LEA.HI R6, R13, R13, RZ, 0x1d ;  /* 0x0000000d0d067211 */ /* 0x000fe200078fe8ff */
[----:B------:R-:W-:-:S04]  /*156f0*/  IMAD.MOV.U32 R12, RZ, RZ, R48 ;  /* 0x000000ffff0c7224 */ /* 0x000fc800078e0030 */
[----:B------:R-:W-:Y:S01]  /*15700*/  IMAD.U32 R8, R11, 0x2, R6 ;  /* 0x000000020b087824 */ /* 0x000fe200078e0006 */
[----:B------:R-:W-:-:S04]  /*15710*/  MOV R6, 0x15740 ;  /* 0x0001574000067802 */ /* 0x000fc80000000f00 */
[----:B------:R1:W-:Y:S03]  /*15720*/  STL [R1+0x11e4], R8 ;  /* 0x0011e40801007387 */ /* 0x0003e60000100800 */
[----:B-1---5:R-:W-:Y:S05]  /*15730*/  CALL.REL.NOINC `($_ZN7cutlass13device_kernelIN5flash19enable_sm80_to_sm89INS1_16FlashAttnBwdSm80INS1_25CollectiveMainloopBwdSm80ILi2ELi2EN4cute5tupleIJNS5_1CILi128EEES8_NS7_ILi64EEEEEENS_10bfloat16_tEfNS_4arch4Sm80ELb1ELb0ELb1ELb0ELb1ELb0ELb0ELb0ELi2ELi4ELi4ELi4ELb0EEENS1_21CollectiveEpilogueBwdISA_SB_SD_Li256ELb0ELb0ELi2EEENS1_25SingleTileBwdLPTSchedulerILb0ELi128ELb1EEEEEEEEEvNT_6ParamsE$_ZN4cute3eso3ESOILb0ELb0EJNS_6LayoutINS_5tupleIJNS3_IJNS_1CILi2EEES5_EEENS4_ILi8EEES6_EEENS3_IJNS3_IJNS4_ILi1EEEiEEENS4_ILi1024EEENS3_IJiiEEEEEEEEjEEC2ERKSE_RKj) ;  /* 0xffff1a0000007944 */ /* 0x022fea0003c3ffff */
[----:B------:R-:W2:Y:S04]  /*15740*/  LDL.64 R12, [R1+0x760] ;  /* 0x00076000010c7983 */ /* 0x000ea80000100a00 */
[----:B-1----:R1:W5:Y:S01]  /*15750*/  LDL.64 R4, [R1+0x758] ;  /* 0x0007580001047983 */ /* 0x0023620000100a00 */
[----:B------:R-:W-:Y:S02]  /*15760*/  MOV R9, R23 ;  /* 0x0000001700097202 */ /* 0x000fe40000000f00 */
[----:B------:R-:W-:Y:S01]  /*15770*/  MOV R8, 0x157a0 ;  /* 0x000157a000087802 */ /* 0x000fe20000000f00 */
[----:B--2---:R-:W-:-:S04]  /*15780*/  IMAD.WIDE.U32 R2, R13, 0x2, R58 ;  /* 0x000000020d027825 */ /* 0x004fc800078e003a */
[----:B-1---5:R-:W-:Y:S05]  /*15790*/  CALL.REL.NOINC `($_ZN7cutlass13device_kernelIN5flash19enable_sm80_to_sm89INS1_16FlashAttnBwdSm80INS1_25CollectiveMainloopBwdSm80ILi2ELi2EN4cute5tupleIJNS5_1CILi128EEES8_NS7_ILi64EEEEEENS_10bfloat16_tEfNS_4arch4Sm80ELb1ELb0ELb1ELb0ELb1ELb0ELb0ELb0ELi2ELi4ELi4ELi4ELb0EEENS1_21CollectiveEpilogueBwdISA_SB_SD_Li256ELb0ELb0ELi2EEENS1_25SingleTileBwdLPTSchedulerILb0ELi128ELb1EEEEEEEEEvNT_6ParamsE$_ZN4cute8smem_ptrIPN7cutlass10bfloat16_tEECI1NS_12iter_adaptorIS3_S4_EEES3_) ;  /* 0xffff694000007944 */ /* 0x022fea0003c3ffff */
[----:B-1----:R-:W2:Y:S01]  /*157a0*/  LDL.64 R2, [R1+0x758] ;  /* 0x0007580001027983 */ /* 0x002ea20000100a00 */
[----:B------:R-:W-:-:S03]  /*157b0*/  MOV R6, 0x157e0 ;  /* 0x000157e000067802 */ /* 0x000fc60000000f00 */
[----:B--2---:R1:W-:Y:S04]  /*157c0*/  STL.64 [R1+0x770], R2 ;  /* 0x0007700201007387 */ /* 0x0043e80000100a00 */
[----:B-1----:R-:W-:Y:S05]  /*157d0*/  CALL.REL.NOINC `($_ZN7cutlass13device_kernelIN5flash19enable_sm80_to_sm89INS1_16FlashAttnBwdSm80INS1_25CollectiveMainloopBwdSm80ILi2ELi2EN4cute5tupleIJNS5_1CILi128EEES8_NS7_ILi64EEEEEENS_10bfloat16_tEfNS_4arch4Sm80ELb1ELb0ELb1ELb0ELb1ELb0ELb0ELb0ELi2ELi4ELi4ELi4ELb0EEENS1_21CollectiveEpilogueBwdISA_SB_SD_Li256ELb0ELb0ELi2EEENS1_25SingleTileBwdLPTSchedulerILb0ELi128ELb1EEEEEEEEEvNT_6ParamsE$_ZN4cute3eso3ESOILb0ELb0EJNS_6LayoutINS_5tupleIJNS3_IJNS_1CILi2EEES5_EEENS4_ILi8EEES6_EEENS3_IJNS3_IJNS4_ILi1EEEiEEENS4_ILi1024EEENS3_IJiiEEEEEEEENS_10ViewEngineINS_8smem_ptrIPN7cutlass10bfloat16_tEEEEEEEC2ERKSE_RKSL_) ;  /* 0xffff18e000007944 */ /* 0x002fea0003c3ffff */
[----:B-1----:R1:W5:Y:S04]  /*157e0*/  LDL R5, [R1+0x75c] ;  /* 0x00075c0001057983 */ /* 0x0023680000100800 */
[----:B------:R1:W5:Y:S01]  /*157f0*/  LDL R3, [R1+0x760] ;  /* 0x0007600001037983 */ /* 0x0003620000100800 */
[----:B------:R-:W-:-:S03]  /*15800*/  MOV R4, 0x15820 ;  /* 0x0001582000047802 */ /* 0x000fc60000000f00 */
[----:B-1---5:R-:W-:Y:S05]  /*15810*/  CALL.REL.NOINC `($_ZN7cutlass13device_kernelIN5flash19enable_sm80_to_sm89INS1_16FlashAttnBwdSm80INS1_25CollectiveMainloopBwdSm80ILi2ELi2EN4cute5tupleIJNS5_1CILi128EEES8_NS7_ILi64EEEEEENS_10bfloat16_tEfNS_4arch4Sm80ELb1ELb0ELb1ELb0ELb1ELb0ELb0ELb0ELi2ELi4ELi4ELi4ELb0EEENS1_21CollectiveEpilogueBwdISA_SB_SD_Li256ELb0ELb0ELi2EEENS1_25SingleTileBwdLPTSchedulerILb0ELi128ELb1EEEEEEEEEvNT_6ParamsE$_ZZN4cute4takeILi1ELi3ENS_5tupleIJNS1_IJNS_1CILi1EEEiEEENS2_ILi1024EEENS1_IJiiEEEEEEEEDaRKT1_ENKUlDpRKT_E_clIJS5_S6_EEEDaSE_) ;  /* 0xffff7fe000007944 */ /* 0x022fea0003c3ffff */
[----:B------:R-:W-:Y:S02]  /*15820*/  MOV R4, 0x15840 ;  /* 0x0001584000047802 */ /* 0x000fe40000000f00 */
[----:B-1---5:R-:W-:Y:S05]  /*15830*/  CALL.REL.NOINC `($_ZN7cutlass13device_kernelIN5flash19enable_sm80_to_sm89INS1_16FlashAttnBwdSm80INS1_25CollectiveMainloopBwdSm80ILi2ELi2EN4cute5tupleIJNS5_1CILi128EEES8_NS7_ILi64EEEEEENS_10bfloat16_tEfNS_4arch4Sm80ELb1ELb0ELb1ELb0ELb1ELb0ELb0ELb0ELi2ELi4ELi4ELi4ELb0EEENS1_21CollectiveEpilogueBwdISA_SB_SD_Li256ELb0ELb0ELi2EEENS1_25SingleTileBwdLPTSchedulerILb0ELi128ELb1EEEEEEEEEvNT_6ParamsE$_ZZN4cute16flatten_to_tupleINS_5tupleIJNS_1CILi1024EEENS1_IJiiEEEEEEEEDaRKT_ENKUlRKT_E_clIS4_EEDaSB_) ;  /* 0xffff7bc000007944 */ /* 0x022fea0003c3ffff */
[----:B------:R1:W-:Y:S01]  /*15840*/  STL.64 [R1+0x758], R2 ;  /* 0x0007580201007387 */ /* 0x0003e20000100a00 */
[----:B------:R-:W-:Y:S02]  /*15850*/  MOV R58, R23 ;  /* 0x00000017003a7202 */ /* 0x000fe40000000f00 */
[----:B------:R-:W-:Y:S02]  /*15860*/  MOV R4, 0x15880 ;  /* 0x0001588000047802 */ /* 0x000fe40000000f00 */
[----:B-1----:R-:W-:Y:S05]  /*15870*/  CALL.REL.NOINC `($_ZN7cutlass13device_kernelIN5flash19enable_sm80_to_sm89INS1_16FlashAttnBwdSm80INS1_25CollectiveMainloopBwdSm80ILi2ELi2EN4cute5tupleIJNS5_1CILi128EEES8_NS7_ILi64EEEEEENS_10bfloat16_tEfNS_4arch4Sm80ELb1ELb0ELb1ELb0ELb1ELb0ELb0ELb0ELi2ELi4ELi4ELi4ELb0EEENS1_21CollectiveEpilogueBwdISA_SB_SD_Li256ELb0ELb0ELi2EEENS1_25SingleTileBwdLPTSchedulerILb0ELi128ELb1EEEEEEEEEvNT_6ParamsE$_ZZN4cute12filter_tupleINS_5tupleIJNS_1CILi1024EEENS1_IJiiEEEEEEZNS_16flatten_to_tupleIS5_EEDaRKT_EUlRKT_E_EEDaS9_OT0_ENKUlDpSC_E_clIJNS1_IJS3_EEES4_EEEDaSG_) ;  /* 0xffff706000007944 */ /* 0x002fea0003c3ffff */
        /* <DEDUP_REMOVED lines=22> */
[----:B--2--5:R-:W-:Y:S05]  /*159e0*/  CALL.REL.NOINC `($_ZN7cutlass13device_kernelIN5flash19enable_sm80_to_sm89INS1_16FlashAttnBwdSm80INS1_25CollectiveMainloopBwdSm80ILi2ELi2EN4cute5tupleIJNS5_1CILi128EEES8_NS7_ILi64EEEEEENS_10bfloat16_tEfNS_4arch4Sm80ELb1ELb0ELb1ELb0ELb1ELb0ELb0ELb0ELi2ELi4ELi4ELi4ELb0EEENS1_21CollectiveEpilogueBwdISA_SB_SD_Li256ELb0ELb0ELi2EEENS1_25SingleTileBwdLPTSchedulerILb0ELi128ELb1EEEEEEEEEvNT_6ParamsE$_ZN4cute3eso3ESOILb1ELb0EJNS_10UnderscoreES2_S2_iEEC2ERKS2_S5_S5_RKi) ;  /* 0xffff2ab000007944 */ /* 0x024fea0003c3ffff */
[----:B------:R-:W-:Y:S01]  /*159f0*/  ULDC.64 UR4, c[0x0][0x118] ;  /* 0x0000460000047ab9 */ /* 0x000fe20000000a00 */
[----:B------:R2:W5:Y:S04]  /*15a00*/  LDL R7, [R1+0x758] ;  /* 0x0007580001077983 */ /* 0x0005680000100800 */
[----:B------:R2:W5:Y:S04]  /*15a10*/  LD.E R5, [R10.64] ;  /* 0x000000040a057980 */ /* 0x000568000c101900 */
[----:B-1----:R2:W5:Y:S01]  /*15a20*/  LD.E R3, [R10.64+0x4] ;  /* 0x000004040a037980 */ /* 0x002562000c101900 */
[----:B------:R-:W-:-:S03]  /*15a30*/  MOV R4, 0x15a50 ;  /* 0x00015a5000047802 */ /* 0x000fc60000000f00 */
[----:B--2--5:R-:W-:Y:S05]  /*15a40*/  CALL.REL.NOINC `($_ZN7cutlass13device_kernelIN5flash19enable_sm80_to_sm89INS1_16FlashAttnBwdSm80INS1_25CollectiveMainloopBwdSm80ILi2ELi2EN4cute5tupleIJNS5_1CILi128EEES8_NS7_ILi64EEEEEENS_10bfloat16_tEfNS_4arch4Sm80ELb1ELb0ELb1ELb0ELb1ELb0ELb0ELb0ELi2ELi4ELi4ELi4ELb0EEENS1_21CollectiveEpilogueBwdISA_SB_SD_Li256ELb0ELb0ELi2EEENS1_25SingleTileBwdLPTSchedulerILb0ELi128ELb1EEEEEEEEEvNT_6ParamsE$_ZZN4cute5sliceINS_5tupleIJNS_10UnderscoreES2_S2_iEEENS1_IJNS1_IJNS_1CILi1EEENS4_ILi0EEEEEENS4_ILi4096EEENS1_IJiiEEENS1_IJS6_NS4_ILi8192EEEEEEEEEEEDaRKT_RKT0_ENKUlRKT_RKT0_E_clIS2_S9_EEDaSL_SO_) ;  /* 0xffff7f7000007944 */ /* 0x024fea0003c3ffff */
[----:B-----5:R2:W-:Y:S01]  /*15a50*/  STL.64 [R1+0x758], R2 ;  /* 0x0007580201007387 */ /* 0x0205e20000100a00 */
[----:B------:R-:W-:-:S02]  /*15a60*/  MOV R58, R23 ;  /* 0x00000017003a7202 */ /* 0x000fc40000000f00 */
[----:B------:R-:W-:Y:S02]  /*15a70*/  MOV R4, 0x15a90 ;  /* 0x00015a9000047802 */ /* 0x000fe40000000f00 */
[----:B-12---:R-:W-:Y:S05]  /*15a80*/  CALL.REL.NOINC `($_ZN7cutlass13device_kernelIN5flash19enable_sm80_to_sm89INS1_16FlashAttnBwdSm80INS1_25CollectiveMainloopBwdSm80ILi2ELi2EN4cute5tupleIJNS5_1CILi128EEES8_NS7_ILi64EEEEEENS_10bfloat16_tEfNS_4arch4Sm80ELb1ELb0ELb1ELb0ELb1ELb0ELb0ELb0ELi2ELi4ELi4ELi4ELb0EEENS1_21CollectiveEpilogueBwdISA_SB_SD_Li256ELb0ELb0ELi2EEENS1_25SingleTileBwdLPTSchedulerILb0ELi128ELb1EEEEEEEEEvNT_6ParamsE$_ZZN4cute12filter_tupleINS_5tupleIJNS_10UnderscoreES2_S2_iEEENS1_IJNS1_IJNS_1CILi1EEENS4_ILi0EEEEEENS4_ILi4096EEENS1_IJiiEEENS1_IJS6_NS4_ILi8192EEEEEEEEEZNS_5sliceIS3_SC_EEDaRKT_RKT0_EUlRKT_RKT0_E_EEDaSG_SJ_OT1_ENKUlDpSM_E_clIJNS1_IJS7_EEENS1_IJS8_EEENS1_IJS9_EEENS1_IJEEEEEEDaST_) ;  /* 0xffff6b6000007944 */ /* 0x006fea0003c3ffff */
[----:B-----5:R-:W-:Y:S02]  /*15a90*/  MOV R8, R3 ;  /* 0x0000000300087202 */ /* 0x020fe40000000f00 */
[----:B------:R-:W-:Y:S02]  /*15aa0*/  MOV R4, 0x15ac0 ;  /* 0x00015ac000047802 */ /* 0x000fe40000000f00 */
[----:B-1----:R-:W-:Y:S05]  /*15ab0*/  CALL.REL.NOINC `($_ZN7cutlass13device_kernelIN5flash19enable_sm80_to_sm89INS1_16FlashAttnBwdSm80INS1_25CollectiveMainloopBwdSm80ILi2ELi2EN4cute5tupleIJNS5_1CILi128EEES8_NS7_ILi64EEEEEENS_10bfloat16_tEfNS_4arch4Sm80ELb1ELb0ELb1ELb0ELb1ELb0ELb0ELb0ELi2ELi4ELi4ELi4ELb0EEENS1_21CollectiveEpilogueBwdISA_SB_SD_Li256ELb0ELb0ELi2EEENS1_25SingleTileBwdLPTSchedulerILb0ELi128ELb1EEEEEEEEEvNT_6ParamsE$_ZN4cute5tupleIJNS0_IJNS0_IJNS_1CILi8EEENS1_ILi1EEEEEENS1_ILi2EEENS0_IJS5_S5_EEEEEENS0_IJNS0_IJS3_NS1_ILi0EEEEEENS1_ILi4096EEENS0_IJiiEEEEEEEEC2ERKS7_RKSC_) ;  /* 0xffff5e9000007944 */ /* 0x002fea0003c3ffff */
[----:B-1----:R1:W5:Y:S01]  /*15ac0*/  LDL.64 R2, [R1+0x758] ;  /* 0x0007580001027983 */ /* 0x0023620000100a00 */
[----:B------:R-:W-:Y:S02]  /*15ad0*/  SHF.L.U32 R4, R7, 0xd, RZ ;  /* 0x0000000d07047819 */ /* 0x000fe400000006ff */
[----:B------:R-:W-:-:S03]  /*15ae0*/  MOV R6, 0x15b10 ;  /* 0x00015b1000067802 */ /* 0x000fc60000000f00 */
[----:B------:R1:W-:Y:S04]  /*15af0*/  STL [R1+0x770], R4 ;  /* 0x0007700401007387 */ /* 0x0003e80000100800 */
[----:B-1---5:R-:W-:Y:S05]  /*15b00*/  CALL.REL.NOINC `($_ZN7cutlass13device_kernelIN5flash19enable_sm80_to_sm89INS1_16FlashAttnBwdSm80INS1_25CollectiveMainloopBwdSm80ILi2ELi2EN4cute5tupleIJNS5_1CILi128EEES8_NS7_ILi64EEEEEENS_10bfloat16_tEfNS_4arch4Sm80ELb1ELb0ELb1ELb0ELb1ELb0ELb0ELb0ELi2ELi4ELi4ELi4ELb0EEENS1_21CollectiveEpilogueBwdISA_SB_SD_Li256ELb0ELb0ELi2EEENS1_25SingleTileBwdLPTSchedulerILb0ELi128ELb1EEEEEEEEEvNT_6ParamsE$_ZN4cute3eso3ESOILb0ELb0EJNS_6LayoutINS_5tupleIJNS3_IJNS_1CILi8EEENS4_ILi1EEEEEENS4_ILi2EEENS3_IJS8_S8_EEEEEENS3_IJNS3_IJS6_NS4_ILi0EEEEEENS4_ILi4096EEENS3_IJiiEEEEEEEEiEEC2ERKSG_RKi) ;  /* 0xffff1c1000007944 */ /* 0x022fea0003c3ffff */
[----:B------:R-:W-:Y:S01]  /*15b10*/  ULDC.64 UR4, c[0x0][0x118] ;  /* 0x0000460000047ab9 */ /* 0x000fe20000000a00 */
[----:B-1----:R-:W2:Y:S04]  /*15b20*/  LDL R2, [R1+0x760] ;  /* 0x0007600001027983 */ /* 0x002ea80000100800 */
[----:B------:R-:W2:Y:S04]  /*15b30*/  LD.E.64 R10, [R10.64+0x8] ;  /* 0x000008040a0a7980 */ /* 0x000ea8000c101b00 */
[----:B------:R1:W5:Y:S01]  /*15b40*/  LDL.64 R4, [R1+0x758] ;  /* 0x0007580001047983 */ /* 0x0003620000100a00 */
[----:B------:R-:W-:-:S02]  /*15b50*/  MOV R9, R23 ;  /* 0x0000001700097202 */ /* 0x000fc40000000f00 */
[----:B------:R-:W-:Y:S01]  /*15b60*/  MOV R8, 0x15b90 ;  /* 0x00015b9000087802 */ /* 0x000fe20000000f00 */
[----:B--2---:R-:W-:-:S04]  /*15b70*/  IMAD.WIDE R2, R2, 0x2, R10 ;  /* 0x0000000202027825 */ /* 0x004fc800078e020a */
[----:B-1---5:R-:W-:Y:S05]  /*15b80*/  CALL.REL.NOINC `($_ZN7cutlass13device_kernelIN5flash19enable_sm80_to_sm89INS1_16FlashAttnBwdSm80INS1_25CollectiveMainloopBwdSm80ILi2ELi2EN4cute5tupleIJNS5_1CILi128EEES8_NS7_ILi64EEEEEENS_10bfloat16_tEfNS_4arch4Sm80ELb1ELb0ELb1ELb0ELb1ELb0ELb0ELb0ELi2ELi4ELi4ELi4ELb0EEENS1_21CollectiveEpilogueBwdISA_SB_SD_Li256ELb0ELb0ELi2EEENS1_25SingleTileBwdLPTSchedulerILb0ELi128ELb1EEEEEEEEEvNT_6ParamsE$_ZN4cute8smem_ptrIPN7cutlass10bfloat16_tEECI1NS_12iter_adaptorIS3_S4_EEES3_) ;  /* 0xffff655000007944 */ /* 0x022fea0003c3ffff */
[----:B-1----:R-:W2:Y:S01]  /*15b90*/  LDL.64 R2, [R1+0x758] ;  /* 0x0007580001027983 */ /* 0x002ea20000100a00 */
[----:B------:R-:W-:-:S03]  /*15ba0*/  MOV R6, 0x15bd0 ;  /* 0x00015bd000067802 */ /* 0x000fc60000000f00 */
[----:B--2---:R1:W-:Y:S04]  /*15bb0*/  STL.64 [R1+0x770], R2 ;  /* 0x0007700201007387 */ /* 0x0043e80000100a00 */
[----:B-1----:R-:W-:Y:S05]  /*15bc0*/  CALL.REL.NOINC `($_ZN7cutlass13device_kernelIN5flash19enable_sm80_to_sm89INS1_16FlashAttnBwdSm80INS1_25CollectiveMainloopBwdSm80ILi2ELi2EN4cute5tupleIJNS5_1CILi128EEES8_NS7_ILi64EEEEEENS_10bfloat16_tEfNS_4arch4Sm80ELb1ELb0ELb1ELb0ELb1ELb0ELb0ELb0ELi2ELi4ELi4ELi4ELb0EEENS1_21CollectiveEpilogueBwdISA_SB_SD_Li256ELb0ELb0ELi2EEENS1_25SingleTileBwdLPTSchedulerILb0ELi128ELb1EEEEEEEEEvNT_6ParamsE$_ZN4cute3eso3ESOILb0ELb0EJNS_6LayoutINS_5tupleIJNS3_IJNS_1CILi8EEENS4_ILi1EEEEEENS4_ILi2EEENS3_IJS8_S8_EEEEEENS3_IJNS3_IJS6_NS4_ILi0EEEEEENS4_ILi4096EEENS3_IJiiEEEEEEEENS_10ViewEngineINS_8smem_ptrIPN7cutlass10bfloat16_tEEEEEEEC2ERKSG_RKSN_) ;  /* 0xffff1ae000007944 */ /* 0x002fea0003c3ffff */
[----:B------:R2:W5:Y:S04]  /*15bd0*/  LDL.64 R54, [R1+0x760] ;  /* 0x0007600001367983 */ /* 0x0005680000100a00 */
[----:B------:R2:W5:Y:S04]  /*15be0*/  LDL.64 R52, [R28+0x30] ;  /* 0x000030001c347983 */ /* 0x0005680000100a00 */
[----:B------:R2:W5:Y:S01]  /*15bf0*/  LDL.64 R44, [R1+0x758] ;  /* 0x00075800012c7983 */ /* 0x0005620000100a00 */
[----:B------:R-:W-:Y:S01]  /*15c00*/  IMAD.MOV.U32 R6, RZ, RZ, R16 ;  /* 0x000000ffff067224 */ /* 0x000fe200078e0010 */
[----:B-1----:R-:W-:-:S02]  /*15c10*/  MOV R3, R17 ;  /* 0x0000001100037202 */ /* 0x002fc40000000f00 */
[----:B------:R-:W-:Y:S02]  /*15c20*/  MOV R4, 0x15c40 ;  /* 0x00015c4000047802 */ /* 0x000fe40000000f00 */
[----:B--2--5:R-:W-:Y:S05]  /*15c30*/  CALL.REL.NOINC `($_ZN7cutlass13device_kernelIN5flash19enable_sm80_to_sm89INS1_16FlashAttnBwdSm80INS1_25CollectiveMainloopBwdSm80ILi2ELi2EN4cute5tupleIJNS5_1CILi128EEES8_NS7_ILi64EEEEEENS_10bfloat16_tEfNS_4arch4Sm80ELb1ELb0ELb1ELb0ELb1ELb0ELb0ELb0ELi2ELi4ELi4ELi4ELb0EEENS1_21CollectiveEpilogueBwdISA_SB_SD_Li256ELb0ELb0ELi2EEENS1_25SingleTileBwdLPTSchedulerILb0ELi128ELb1EEEEEEEEEvNT_6ParamsE$_ZN4cute3eso3ESOILb1ELb0EJNS_6LayoutINS_5tupleIJNS3_IJNS_1CILi8EEENS4_ILi1EEEEEENS4_ILi2EEENS4_ILi4EEEEEENS3_IJNS3_IJS6_NS4_ILi0EEEEEES5_NS4_ILi16EEEEEEEENS_10ViewEngineIPN7cutlass10bfloat16_tEEEEEC2ERKSF_RKSK_) ;  /* 0xffff567000007944 */ /* 0x024fea0003c3ffff */
[----:B------:R2:W5:Y:S01]  /*15c40*/  LDL.64 R50, [R1+0x758] ;  /* 0x0007580001327983 */ /* 0x0005620000100a00 */
[----:B-1----:R-:W-:Y:S01]  /*15c50*/  IMAD.MOV.U32 R6, RZ, RZ, R14 ;  /* 0x000000ffff067224 */ /* 0x002fe200078e000e */
[----:B------:R-:W-:Y:S02]  /*15c60*/  MOV R3, R15 ;  /* 0x0000000f00037202 */ /* 0x000fe40000000f00 */
[----:B------:R-:W-:Y:S02]  /*15c70*/  MOV R4, 0x15c90 ;  /* 0x00015c9000047802 */ /* 0x000fe40000000f00 */
[----:B--2--5:R-:W-:Y:S05]  /*15c80*/  CALL.REL.NOINC `($_ZN7cutlass13device_kernelIN5flash19enable_sm80_to_sm89INS1_16FlashAttnBwdSm80INS1_25CollectiveMainloopBwdSm80ILi2ELi2EN4cute5tupleIJNS5_1CILi128EEES8_NS7_ILi64EEEEEENS_10bfloat16_tEfNS_4arch4Sm80ELb1ELb0ELb1ELb0ELb1ELb0ELb0ELb0ELi2ELi4ELi4ELi4ELb0EEENS1_21CollectiveEpilogueBwdISA_SB_SD_Li256ELb0ELb0ELi2EEENS1_25SingleTileBwdLPTSchedulerILb0ELi128ELb1EEEEEEEEEvNT_6ParamsE$_ZN4cute3eso3ESOILb1ELb0EJNS_6LayoutINS_5tupleIJNS3_IJNS_1CILi8EEENS4_ILi1EEEEEENS4_ILi4EEES8_EEENS3_IJNS3_IJS6_NS4_ILi0EEEEEES5_NS4_ILi32EEEEEEEENS_10ViewEngineIPN7cutlass10bfloat16_tEEEEEC2ERKSE_RKSJ_) ;  /* 0xffff586000007944 */ /* 0x024fea0003c3ffff */
[----:B------:R2:W5:Y:S01]  /*15c90*/  LDL.64 R48, [R1+0x758] ;  /* 0x0007580001307983 */ /* 0x0005620000100a00 */
[----:B------:R-:W-:Y:S01]  /*15ca0*/  IMAD.MOV.U32 R9, RZ, RZ, R23 ;  /* 0x000000ffff097224 */ /* 0x000fe200078e0017 */
[----:B-1----:R-:W-:Y:S01]  /*15cb0*/  MOV R2, R54 ;  /* 0x0000003600027202 */ /* 0x002fe20000000f00 */
[----:B------:R-:W-:Y:S01]  /*15cc0*/  IMAD.MOV.U32 R3, RZ, RZ, R55 ;  /* 0x000000ffff037224 */ /* 0x000fe200078e0037 */
[----:B------:R-:W-:Y:S02]  /*15cd0*/  MOV R8, 0x15cf0 ;  /* 0x00015cf000087802 */ /* 0x000fe40000000f00 */
[----:B--2--5:R-:W-:Y:S05]  /*15ce0*/  CALL.REL.NOINC `($_ZN7cutlass13device_kernelIN5flash19enable_sm80_to_sm89INS1_16FlashAttnBwdSm80INS1_25CollectiveMainloopBwdSm80ILi2ELi2EN4cute5tupleIJNS5_1CILi128EEES8_NS7_ILi64EEEEEENS_10bfloat16_tEfNS_4arch4Sm80ELb1ELb0ELb1ELb0ELb1ELb0ELb0ELb0ELi2ELi4ELi4ELi4ELb0EEENS1_21CollectiveEpilogueBwdISA_SB_SD_Li256ELb0ELb0ELi2EEENS1_25SingleTileBwdLPTSchedulerILb0ELi128ELb1EEEEEEEEEvNT_6ParamsE$_ZN4cute8smem_ptrIPN7cutlass10bfloat16_tEECI1NS_12iter_adaptorIS3_S4_EEES3_) ;  /* 0xffff63f000007944 */ /* 0x024fea0003c3ffff */
[----:B-1----:R1:W5:Y:S01]  /*15cf0*/  LDL.64 R2, [R1+0x758] ;  /* 0x0007580001027983 */ /* 0x0023620000100a00 */
[----:B------:R-:W-:Y:S02]  /*15d00*/  MOV R67, R23 ;  /* 0x0000001700437202 */ /* 0x000fe40000000f00 */
[----:B------:R-:W-:-:S02]  /*15d10*/  MOV R6, 0x15d30 ;  /* 0x00015d3000067802 */ /* 0x000fc40000000f00 */
[----:B-1---5:R-:W-:Y:S05]  /*15d20*/  CALL.REL.NOINC `($_ZN7cutlass13device_kernelIN5flash19enable_sm80_to_sm89INS1_16FlashAttnBwdSm80INS1_25CollectiveMainloopBwdSm80ILi2ELi2EN4cute5tupleIJNS5_1CILi128EEES8_NS7_ILi64EEEEEENS_10bfloat16_tEfNS_4arch4Sm80ELb1ELb0ELb1ELb0ELb1ELb0ELb0ELb0ELi2ELi4ELi4ELi4ELb0EEENS1_21CollectiveEpilogueBwdISA_SB_SD_Li256ELb0ELb0ELi2EEENS1_25SingleTileBwdLPTSchedulerILb0ELi128ELb1EEEEEEEEEvNT_6ParamsE$_ZN4cute3eso3ESOILb1ELb0EJNS_6LayoutINS_5tupleIJNS3_IJNS_1CILi8EEENS4_ILi1EEEEEENS4_ILi2EEEEEENS3_IJNS3_IJS6_NS4_ILi0EEEEEENS4_ILi4096EEEEEEEENS_10ViewEngineINS_8smem_ptrIPN7cutlass10bfloat16_tEEEEEEEC2ERKSE_RKSL_) ;  /* 0xffff531000007944 */ /* 0x022fea0003c3ffff */
[----:B-1----:R1:W5:Y:S01]  /*15d30*/  LDL.64 R4, [R1+0x758] ;  /* 0x0007580001047983 */ /* 0x0023620000100a00 */
[----:B------:R-:W-:Y:S01]  /*15d40*/  IMAD.MOV.U32 R67, RZ, RZ, R23 ;  /* 0x000000ffff437224 */ /* 0x000fe200078e0017 */
[----:B------:R-:W-:Y:S01]  /*15d50*/  MOV R6, R50 ;  /* 0x0000003200067202 */ /* 0x000fe20000000f00 */
[----:B------:R-:W-:Y:S01]  /*15d60*/  IMAD.MOV.U32 R9, RZ, RZ, R51 ;  /* 0x000000ffff097224 */ /* 0x000fe200078e0033 */
[----:B------:R-:W-:-:S02]  /*15d70*/  MOV R8, 0x15d90 ;  /* 0x00015d9000087802 */ /* 0x000fc40000000f00 */
[----:B-1---5:R-:W-:Y:S05]  /*15d80*/  CALL.REL.NOINC `($_ZN7cutlass13device_kernelIN5flash19enable_sm80_to_sm89INS1_16FlashAttnBwdSm80INS1_25CollectiveMainloopBwdSm80ILi2ELi2EN4cute5tupleIJNS5_1CILi128EEES8_NS7_ILi64EEEEEENS_10bfloat16_tEfNS_4arch4Sm80ELb1ELb0ELb1ELb0ELb1ELb0ELb0ELb0ELi2ELi4ELi4ELi4ELb0EEENS1_21CollectiveEpilogueBwdISA_SB_SD_Li256ELb0ELb0ELi2EEENS1_25SingleTileBwdLPTSchedulerILb0ELi128ELb1EEEEEEEEEvNT_6ParamsE$_ZN4cute3eso3ESOILb1ELb0EJNS_6LayoutINS_5tupleIJNS3_IJNS_1CILi8EEENS4_ILi1EEEEEENS4_ILi2EEEEEENS3_IJNS3_IJS6_NS4_ILi0EEEEEES5_EEEEENS_10ViewEngineIPN7cutlass10bfloat16_tEEEEEC2ERKSD_RKSI_) ;  /* 0xffff544000007944 */ /* 0x022fea0003c3ffff */
[----:B------:R2:W5:Y:S01]  /*15d90*/  LDL.64 R2, [R1+0x758] ;  /* 0x0007580001027983 */ /* 0x0005620000100a00 */
[----:B-1----:R-:W-:Y:S01]  /*15da0*/  IMAD.MOV.U32 R7, RZ, RZ, R5 ;  /* 0x000000ffff077224 */ /* 0x002fe200078e0005 */
[----:B------:R-:W-:-:S02]  /*15db0*/  MOV R67, R23 ;  /* 0x0000001700437202 */ /* 0x000fc40000000f00 */
[----:B------:R-:W-:Y:S02]  /*15dc0*/  MOV R6, 0x15de0 ;  /* 0x00015de000067802 */ /* 0x000fe40000000f00 */
[----:B--2--5:R-:W-:Y:S05]  /*15dd0*/  CALL.REL.NOINC `($_ZN7cutlass13device_kernelIN5flash19enable_sm80_to_sm89INS1_16FlashAttnBwdSm80INS1_25CollectiveMainloopBwdSm80ILi2ELi2EN4cute5tupleIJNS5_1CILi128EEES8_NS7_ILi64EEEEEENS_10bfloat16_tEfNS_4arch4Sm80ELb1ELb0ELb1ELb0ELb1ELb0ELb0ELb0ELi2ELi4ELi4ELi4ELb0EEENS1_21CollectiveEpilogueBwdISA_SB_SD_Li256ELb0ELb0ELi2EEENS1_25SingleTileBwdLPTSchedulerILb0ELi128ELb1EEEEEEEEEvNT_6ParamsE$_ZN4cute3eso3ESOILb1ELb0EJNS_6LayoutINS_5tupleIJNS3_IJNS_1CILi8EEENS4_ILi1EEEEEENS3_IJNS4_ILi2EEEEEEEEENS3_IJNS3_IJS6_NS4_ILi0EEEEEENS3_IJNS4_ILi4096EEEEEEEEEEENS_10ViewEngineINS_8smem_ptrIPN7cutlass10bfloat16_tEEEEEEEC2ERKSG_RKSN_) ;  /* 0xffff503000007944 */ /* 0x024fea0003c3ffff */
[----:B------:R2:W5:Y:S01]  /*15de0*/  LDL.64 R6, [R1+0x758] ;  /* 0x0007580001067983 */ /* 0x0005620000100a00 */
[----:B-1----:R-:W-:Y:S01]  /*15df0*/  IMAD.MOV.U32 R5, RZ, RZ, R3 ;  /* 0x000000ffff057224 */ /* 0x002fe200078e0003 */
[----:B------:R-:W-:Y:S02]  /*15e00*/  MOV R67, R23 ;  /* 0x0000001700437202 */ /* 0x000fe40000000f00 */
[----:B------:R-:W-:Y:S02]  /*15e10*/  MOV R4, 0x15e30 ;  /* 0x00015e3000047802 */ /* 0x000fe40000000f00 */
[----:B--2--5:R-:W-:Y:S05]  /*15e20*/  CALL.REL.NOINC `($_ZN7cutlass13device_kernelIN5flash19enable_sm80_to_sm89INS1_16FlashAttnBwdSm80INS1_25CollectiveMainloopBwdSm80ILi2ELi2EN4cute5tupleIJNS5_1CILi128EEES8_NS7_ILi64EEEEEENS_10bfloat16_tEfNS_4arch4Sm80ELb1ELb0ELb1ELb0ELb1ELb0ELb0ELb0ELi2ELi4ELi4ELi4ELb0EEENS1_21CollectiveEpilogueBwdISA_SB_SD_Li256ELb0ELb0ELi2EEENS1_25SingleTileBwdLPTSchedulerILb0ELi128ELb1EEEEEEEEEvNT_6ParamsE$_ZN4cute3eso3ESOILb1ELb0EJNS_6LayoutINS_5tupleIJNS3_IJNS_1CILi8EEENS4_ILi1EEEEEENS3_IJNS4_ILi2EEEEEEEEENS3_IJNS3_IJS6_NS4_ILi0EEEEEENS3_IJS5_EEEEEEEENS_10ViewEngineIPN7cutlass10bfloat16_tEEEEEC2ERKSF_RKSK_) ;  /* 0xffff50f000007944 */ /* 0x024fea0003c3ffff */
[----:B-1----:R1:W5:Y:S01]  /*15e30*/  LDL.64 R2, [R1+0x758] ;  /* 0x0007580001027983 */ /* 0x0023620000100a00 */
[----:B------:R-:W-:Y:S02]  /*15e40*/  MOV R67, R23 ;  /* 0x0000001700437202 */ /* 0x000fe40000000f00 */
[----:B------:R-:W-:Y:S02]  /*15e50*/  MOV R8, 0x15e70 ;  /* 0x00015e7000087802 */ /* 0x000fe40000000f00 */
[----:B-1---5:R-:W-:Y:S05]  /*15e60*/  CALL.REL.NOINC `($_ZN7cutlass13device_kernelIN5flash19enable_sm80_to_sm89INS1_16FlashAttnBwdSm80INS1_25CollectiveMainloopBwdSm80ILi2ELi2EN4cute5tupleIJNS5_1CILi128EEES8_NS7_ILi64EEEEEENS_10bfloat16_tEfNS_4arch4Sm80ELb1ELb0ELb1ELb0ELb1ELb0ELb0ELb0ELi2ELi4ELi4ELi4ELb0EEENS1_21CollectiveEpilogueBwdISA_SB_SD_Li256ELb0ELb0ELi2EEENS1_25SingleTileBwdLPTSchedulerILb0ELi128ELb1EEEEEEEEEvNT_6ParamsE$_ZN4cute3eso3ESOILb1ELb0EJNS_6LayoutINS_5tupleIJNS3_IJNS3_IJNS_1CILi8EEENS4_ILi1EEEEEES6_EEENS3_IJNS3_IJS6_S6_EEENS4_ILi2EEEEEEEEENS3_IJNS3_IJNS3_IJS6_NS4_ILi0EEEEEESD_EEENS3_IJNS3_IJSD_SD_EEES5_EEEEEEEENS_10ViewEngineIPN7cutlass10bfloat16_tEEEEEC2ERKSJ_RKSO_) ;  /* 0xffff427000007944 */ /* 0x022fea0003c3ffff */
[----:B-1----:R1:W5:Y:S01]  /*15e70*/  LDL.64 R4, [R1+0x758] ;  /* 0x0007580001047983 */ /* 0x0023620000100a00 */
[----:B------:R-:W-:Y:S02]  /*15e80*/  MOV R67, R23 ;  /* 0x0000001700437202 */ /* 0x000fe40000000f00 */
[----:B------:R-:W-:-:S02]  /*15e90*/  MOV R8, 0x15eb0 ;  /* 0x00015eb000087802 */ /* 0x000fc40000000f00 */
[----:B-1---5:R-:W-:Y:S05]  /*15ea0*/  CALL.REL.NOINC `($_ZN7cutlass13device_kernelIN5flash19enable_sm80_to_sm89INS1_16FlashAttnBwdSm80INS1_25CollectiveMainloopBwdSm80ILi2ELi2EN4cute5tupleIJNS5_1CILi128EEES8_NS7_ILi64EEEEEENS_10bfloat16_tEfNS_4arch4Sm80ELb1ELb0ELb1ELb0ELb1ELb0ELb0ELb0ELi2ELi4ELi4ELi4ELb0EEENS1_21CollectiveEpilogueBwdISA_SB_SD_Li256ELb0ELb0ELi2EEENS1_25SingleTileBwdLPTSchedulerILb0ELi128ELb1EEEEEEEEEvNT_6ParamsE$_ZN4cute3eso3ESOILb1ELb0EJNS_6LayoutINS_5tupleIJNS3_IJNS3_IJNS_1CILi8EEENS4_ILi1EEEEEES6_EEENS3_IJNS3_IJS6_S6_EEENS4_ILi2EEEEEEEEENS3_IJNS3_IJNS3_IJS6_NS4_ILi0EEEEEESD_EEENS3_IJNS3_IJSD_SD_EEENS4_ILi4096EEEEEEEEEEENS_10ViewEngineINS_8smem_ptrIPN7cutlass10bfloat16_tEEEEEEEC2ERKSK_RKSR_) ;  /* 0xffff415000007944 */ /* 0x022fea0003c3ffff */
[----:B-1----:R1:W5:Y:S01]  /*15eb0*/  LDL.64 R2, [R1+0x758] ;  /* 0x0007580001027983 */ /* 0x0023620000100a00 */
[----:B------:R-:W-:Y:S01]  /*15ec0*/  IMAD.MOV.U32 R6, RZ, RZ, R4 ;  /* 0x000000ffff067224 */ /* 0x000fe200078e0004 */
[----:B------:R-:W-:Y:S01]  /*15ed0*/  MOV R9, R5 ;  /* 0x0000000500097202 */ /* 0x000fe20000000f00 */
[----:B------:R-:W-:Y:S01]  /*15ee0*/  IMAD.MOV.U32 R67, RZ, RZ, R23 ;  /* 0x000000ffff437224 */ /* 0x000fe200078e0017 */
[----:B------:R-:W-:-:S02]  /*15ef0*/  MOV R8, 0x15f10 ;  /* 0x00015f1000087802 */ /* 0x000fc40000000f00 */
[----:B-1---5:R-:W-:Y:S05]  /*15f00*/  CALL.REL.NOINC `($_ZN7cutlass13device_kernelIN5flash19enable_sm80_to_sm89INS1_16FlashAttnBwdSm80INS1_25CollectiveMainloopBwdSm80ILi2ELi2EN4cute5tupleIJNS5_1CILi128EEES8_NS7_ILi64EEEEEENS_10bfloat16_tEfNS_4arch4Sm80ELb1ELb0ELb1ELb0ELb1ELb0ELb0ELb0ELi2ELi4ELi4ELi4ELb0EEENS1_21CollectiveEpilogueBwdISA_SB_SD_Li256ELb0ELb0ELi2EEENS1_25SingleTileBwdLPTSchedulerILb0ELi128ELb1EEEEEEEEEvNT_6ParamsE$_ZN4cute3eso3ESOILb1ELb0EJNS_6LayoutINS_5tupleIJNS3_IJNS_1CILi8EEENS4_ILi1EEEEEENS4_ILi2EEEEEENS3_IJNS3_IJS6_NS4_ILi0EEEEEES5_EEEEENS_10ViewEngineIPN7cutlass10bfloat16_tEEEEEC2ERKSD_RKSI_) ;  /* 0xffff52c000007944 */ /* 0x022fea0003c3ffff */
[----:B------:R2:W5:Y:S01]  /*15f10*/  LDL.64 R58, [R1+0x758] ;  /* 0x00075800013a7983 */ /* 0x0005620000100a00 */
[----:B------:R-:W-:-:S02]  /*15f20*/  MOV R9, R23 ;  /* 0x0000001700097202 */ /* 0x000fc40000000f00 */
[----:B------:R-:W-:Y:S02]  /*15f30*/  MOV R8, 0x15f50 ;  /* 0x00015f5000087802 */ /* 0x000fe40000000f00 */
[----:B-12--5:R-:W-:Y:S05]  /*15f40*/  CALL.REL.NOINC `($_ZN7cutlass13device_kernelIN5flash19enable_sm80_to_sm89INS1_16FlashAttnBwdSm80INS1_25CollectiveMainloopBwdSm80ILi2ELi2EN4cute5tupleIJNS5_1CILi128EEES8_NS7_ILi64EEEEEENS_10bfloat16_tEfNS_4arch4Sm80ELb1ELb0ELb1ELb0ELb1ELb0ELb0ELb0ELi2ELi4ELi4ELi4ELb0EEENS1_21CollectiveEpilogueBwdISA_SB_SD_Li256ELb0ELb0ELi2EEENS1_25SingleTileBwdLPTSchedulerILb0ELi128ELb1EEEEEEEEEvNT_6ParamsE$_ZN4cute8smem_ptrIPN7cutlass10bfloat16_tEECI1NS_12iter_adaptorIS3_S4_EEES3_) ;  /* 0xffff619000007944 */ /* 0x026fea0003c3ffff */
[----:B-1----:R1:W5:Y:S01]  /*15f50*/  LDL.64 R2, [R1+0x758] ;  /* 0x0007580001027983 */ /* 0x0023620000100a00 */
[----:B------:R-:W-:Y:S02]  /*15f60*/  MOV R67, R23 ;  /* 0x0000001700437202 */ /* 0x000fe40000000f00 */
[----:B------:R-:W-:Y:S02]  /*15f70*/  MOV R6, 0x15f90 ;  /* 0x00015f9000067802 */ /* 0x000fe40000000f00 */
[----:B-1---5:R-:W-:Y:S05]  /*15f80*/  CALL.REL.NOINC `($_ZN7cutlass13device_kernelIN5flash19enable_sm80_to_sm89INS1_16FlashAttnBwdSm80INS1_25CollectiveMainloopBwdSm80ILi2ELi2EN4cute5tupleIJNS5_1CILi128EEES8_NS7_ILi64EEEEEENS_10bfloat16_tEfNS_4arch4Sm80ELb1ELb0ELb1ELb0ELb1ELb0ELb0ELb0ELi2ELi4ELi4ELi4ELb0EEENS1_21CollectiveEpilogueBwdISA_SB_SD_Li256ELb0ELb0ELi2EEENS1_25SingleTileBwdLPTSchedulerILb0ELi128ELb1EEEEEEEEEvNT_6ParamsE$_ZN4cute3eso3ESOILb1ELb0EJNS_6LayoutINS_5tupleIJNS3_IJNS_1CILi8EEENS4_ILi1EEEEEENS4_ILi2EEEEEENS3_IJNS3_IJS6_NS4_ILi0EEEEEENS4_ILi4096EEEEEEEENS_10ViewEngineINS_8smem_ptrIPN7cutlass10bfloat16_tEEEEEEEC2ERKSE_RKSL_) ;  /* 0xffff50b000007944 */ /* 0x022fea0003c3ffff */
[----:B------:R2:W5:Y:S01]  /*15f90*/  LDL.64 R60, [R1+0x758] ;  /* 0x00075800013c7983 */ /* 0x0005620000100a00 */
[----:B-1----:R-:W-:Y:S01]  /*15fa0*/  IMAD.MOV.U32 R2, RZ, RZ, R23 ;  /* 0x000000ffff027224 */ /* 0x002fe200078e0017 */
[----:B------:R-:W-:Y:S02]  /*15fb0*/  MOV R3, RZ ;  /* 0x000000ff00037202 */ /* 0x000fe40000000f00 */
[----:B------:R-:W-:Y:S02]  /*15fc0*/  MOV R10, 0x15fe0 ;  /* 0x00015fe0000a7802 */ /* 0x000fe40000000f00 */
[----:B--2--5:R-:W-:Y:S05]  /*15fd0*/  CALL.REL.NOINC `($_ZN7cutlass13device_kernelIN5flash19enable_sm80_to_sm89INS1_16FlashAttnBwdSm80INS1_25CollectiveMainloopBwdSm80ILi2ELi2EN4cute5tupleIJNS5_1CILi128EEES8_NS7_ILi64EEEEEENS_10bfloat16_tEfNS_4arch4Sm80ELb1ELb0ELb1ELb0ELb1ELb0ELb0ELb0ELi2ELi4ELi4ELi4ELb0EEENS1_21CollectiveEpilogueBwdISA_SB_SD_Li256ELb0ELb0ELi2EEENS1_25SingleTileBwdLPTSchedulerILb0ELi128ELb1EEEEEEEEEvNT_6ParamsE$_ZN4cute3eso3ESOILb1ELb0EJNS_10UnderscoreEiEEC2ERKS2_RKi) ;  /* 0xffff254000007944 */ /* 0x024fea0003c3ffff */
[----:B-1----:R-:W2:Y:S01]  /*15fe0*/  LDL R3, [R1+0x758] ;  /* 0x0007580001037983 */ /* 0x002ea20000100800 */
[----:B------:R-:W-:Y:S01]  /*15ff0*/  IMAD.MOV.U32 R2, RZ, RZ, R23 ;  /* 0x000000ffff027224 */ /* 0x000fe200078e0017 */
[----:B------:R-:W-:Y:S02]  /*16000*/  MOV R6, 0x16030 ;  /* 0x0001603000067802 */ /* 0x000fe40000000f00 */
[----:B--2---:R-:W-:-:S02]  /*16010*/  SHF.L.U32 R3, R3, 0xc, RZ ;  /* 0x0000000c03037819 */ /* 0x004fc400000006ff */
[----:B------:R-:W-:Y:S05]  /*16020*/  CALL.REL.NOINC `($_ZN7cutlass13device_kernelIN5flash19enable_sm80_to_sm89INS1_16FlashAttnBwdSm80INS1_25CollectiveMainloopBwdSm80ILi2ELi2EN4cute5tupleIJNS5_1CILi128EEES8_NS7_ILi64EEEEEENS_10bfloat16_tEfNS_4arch4Sm80ELb1ELb0ELb1ELb0ELb1ELb0ELb0ELb0ELi2ELi4ELi4ELi4ELb0EEENS1_21CollectiveEpilogueBwdISA_SB_SD_Li256ELb0ELb0ELi2EEENS1_25SingleTileBwdLPTSchedulerILb0ELi128ELb1EEEEEEEEEvNT_6ParamsE$_ZN4cute3eso3ESOILb1ELb0EJNS_6LayoutINS_5tupleIJNS3_IJNS_1CILi8EEENS4_ILi1EEEEEEEEENS3_IJNS3_IJS6_NS4_ILi0EEEEEEEEEEEiEEC2ERKSC_RKi) ;  /* 0xffff4d5000007944 */ /* 0x000fea0003c3ffff */
[----:B-1----:R-:W2:Y:S01]  /*16030*/  LDL R3, [R1+0x758] ;  /* 0x0007580001037983 */ /* 0x002ea20000100800 */
[----:B------:R-:W-:-:S02]  /*16040*/  MOV R9, R23 ;  /* 0x0000001700097202 */ /* 0x000fc40000000f00 */
[----:B------:R-:W-:Y:S01]  /*16050*/  MOV R8, 0x16080 ;  /* 0x0001608000087802 */ /* 0x000fe20000000f00 */
[----:B--2---:R-:W-:-:S04]  /*16060*/  IMAD.WIDE R2, R3, 0x2, R60 ;  /* 0x0000000203027825 */ /* 0x004fc800078e023c */
[----:B------:R-:W-:Y:S05]  /*16070*/  CALL.REL.NOINC `($_ZN7cutlass13device_kernelIN5flash19enable_sm80_to_sm89INS1_16FlashAttnBwdSm80INS1_25CollectiveMainloopBwdSm80ILi2ELi2EN4cute5tupleIJNS5_1CILi128EEES8_NS7_ILi64EEEEEENS_10bfloat16_tEfNS_4arch4Sm80ELb1ELb0ELb1ELb0ELb1ELb0ELb0ELb0ELi2ELi4ELi4ELi4ELb0EEENS1_21CollectiveEpilogueBwdISA_SB_SD_Li256ELb0ELb0ELi2EEENS1_25SingleTileBwdLPTSchedulerILb0ELi128ELb1EEEEEEEEEvNT_6ParamsE$_ZN4cute8smem_ptrIPN7cutlass10bfloat16_tEECI1NS_12iter_adaptorIS3_S4_EEES3_) ;  /* 0xffff606000007944 */ /* 0x000fea0003c3ffff */
[----:B-1----:R1:W5:Y:S01]  /*16080*/  LDL.64 R2, [R1+0x758] ;  /* 0x0007580001027983 */ /* 0x0023620000100a00 */
[----:B------:R-:W-:Y:S02]  /*16090*/  MOV R6, R23 ;  /* 0x0000001700067202 */ /* 0x000fe40000000f00 */
[----:B------:R-:W-:Y:S02]  /*160a0*/  MOV R8, 0x160c0 ;  /* 0x000160c000087802 */ /* 0x000fe40000000f00 */
[----:B-1---5:R-:W-:Y:S05]  /*160b0*/  CALL.REL.NOINC `($_ZN7cutlass13device_kernelIN5flash19enable_sm80_to_sm89INS1_16FlashAttnBwdSm80INS1_25CollectiveMainloopBwdSm80ILi2ELi2EN4cute5tupleIJNS5_1CILi128EEES8_NS7_ILi64EEEEEENS_10bfloat16_tEfNS_4arch4Sm80ELb1ELb0ELb1ELb0ELb1ELb0ELb0ELb0ELi2ELi4ELi4ELi4ELb0EEENS1_21CollectiveEpilogueBwdISA_SB_SD_Li256ELb0ELb0ELi2EEENS1_25SingleTileBwdLPTSchedulerILb0ELi128ELb1EEEEEEEEEvNT_6ParamsE$_ZN4cute3eso3ESOILb1ELb0EJNS_6LayoutINS_5tupleIJNS3_IJNS_1CILi8EEENS4_ILi1EEEEEEEEENS3_IJNS3_IJS6_NS4_ILi0EEEEEEEEEEENS_10ViewEngineINS_8smem_ptrIPN7cutlass10bfloat16_tEEEEEEEC2ERKSC_RKSJ_) ;  /* 0xffff4c3000007944 */ /* 0x022fea0003c3ffff */
[----:B------:R2:W5:Y:S01]  /*160c0*/  LDL.64 R4, [R1+0x758] ;  /* 0x0007580001047983 */ /* 0x0005620000100a00 */
[----:B-1----:R-:W-:Y:S01]  /*160d0*/  IMAD.MOV.U32 R2, RZ, RZ, R23 ;  /* 0x000000ffff027224 */ /* 0x002fe200078e0017 */
[----:B------:R-:W-:Y:S02]  /*160e0*/  MOV R3, RZ ;  /* 0x000000ff00037202 */ /* 0x000fe40000000f00 */
[----:B------:R-:W-:Y:S02]  /*160f0*/  MOV R10, 0x16110 ;  /* 0x00016110000a7802 */ /* 0x000fe40000000f00 */
[----:B--2--5:R-:W-:Y:S05]  /*16100*/  CALL.REL.NOINC `($_ZN7cutlass13device_kernelIN5flash19enable_sm80_to_sm89INS1_16FlashAttnBwdSm80INS1_25CollectiveMainloopBwdSm80ILi2ELi2EN4cute5tupleIJNS5_1CILi128EEES8_NS7_ILi64EEEEEENS_10bfloat16_tEfNS_4arch4Sm80ELb1ELb0ELb1ELb0ELb1ELb0ELb0ELb0ELi2ELi4ELi4ELi4ELb0EEENS1_21CollectiveEpilogueBwdISA_SB_SD_Li256ELb0ELb0ELi2EEENS1_25SingleTileBwdLPTSchedulerILb0ELi128ELb1EEEEEEEEEvNT_6ParamsE$_ZN4cute3eso3ESOILb1ELb0EJNS_10UnderscoreEiEEC2ERKS2_RKi) ;  /* 0xffff241000007944 */ /* 0x024fea0003c3ffff */
[----:B-1----:R-:W2:Y:S01]  /*16110*/  LDL R3, [R1+0x758] ;  /* 0x0007580001037983 */ /* 0x002ea20000100800 */
[----:B------:R-:W-:Y:S01]  /*16120*/  IMAD.MOV.U32 R2, RZ, RZ, R23 ;  /* 0x000000ffff027224 */ /* 0x000fe200078e0017 */
[----:B------:R-:W-:-:S02]  /*16130*/  MOV R6, 0x16160 ;  /* 0x0001616000067802 */ /* 0x000fc40000000f00 */
[----:B--2---:R-:W-:Y:S02]  /*16140*/  SHF.L.U32 R3, R3, 0x3, RZ ;  /* 0x0000000303037819 */ /* 0x004fe400000006ff */
[----:B------:R-:W-:Y:S05]  /*16150*/  CALL.REL.NOINC `($_ZN7cutlass13device_kernelIN5flash19enable_sm80_to_sm89INS1_16FlashAttnBwdSm80INS1_25CollectiveMainloopBwdSm80ILi2ELi2EN4cute5tupleIJNS5_1CILi128EEES8_NS7_ILi64EEEEEENS_10bfloat16_tEfNS_4arch4Sm80ELb1ELb0ELb1ELb0ELb1ELb0ELb0ELb0ELi2ELi4ELi4ELi4ELb0EEENS1_21CollectiveEpilogueBwdISA_SB_SD_Li256ELb0ELb0ELi2EEENS1_25SingleTileBwdLPTSchedulerILb0ELi128ELb1EEEEEEEEEvNT_6ParamsE$_ZN4cute3eso3ESOILb1ELb0EJNS_6LayoutINS_5tupleIJNS3_IJNS_1CILi8EEENS4_ILi1EEEEEEEEENS3_IJNS3_IJS6_NS4_ILi0EEEEEEEEEEEiEEC2ERKSC_RKi) ;  /* 0xffff4c2000007944 */ /* 0x000fea0003c3ffff */
[----:B-1----:R-:W2:Y:S01]  /*16160*/  LDL R3, [R1+0x758] ;  /* 0x0007580001037983 */ /* 0x002ea20000100800 */
[----:B------:R-:W-:Y:S02]  /*16170*/  MOV R67, R23 ;  /* 0x0000001700437202 */ /* 0x000fe40000000f00 */
[----:B------:R-:W-:Y:S01]  /*16180*/  MOV R6, 0x161c0 ;  /* 0x000161c000067802 */ /* 0x000fe20000000f00 */
[----:B--2---:R-:W-:-:S05]  /*16190*/  IMAD.WIDE R2, R3, 0x2, R58 ;  /* 0x0000000203027825 */ /* 0x004fca00078e023a */
[----:B------:R-:W-:Y:S02]  /*161a0*/  MOV R8, R2 ;  /* 0x0000000200087202 */ /* 0x000fe40000000f00 */
[----:B------:R-:W-:Y:S05]  /*161b0*/  CALL.REL.NOINC `($_ZN7cutlass13device_kernelIN5flash19enable_sm80_to_sm89INS1_16FlashAttnBwdSm80INS1_25CollectiveMainloopBwdSm80ILi2ELi2EN4cute5tupleIJNS5_1CILi128EEES8_NS7_ILi64EEEEEENS_10bfloat16_tEfNS_4arch4Sm80ELb1ELb0ELb1ELb0ELb1ELb0ELb0ELb0ELi2ELi4ELi4ELi4ELb0EEENS1_21CollectiveEpilogueBwdISA_SB_SD_Li256ELb0ELb0ELi2EEENS1_25SingleTileBwdLPTSchedulerILb0ELi128ELb1EEEEEEEEEvNT_6ParamsE$_ZN4cute3eso3ESOILb1ELb0EJNS_6LayoutINS_5tupleIJNS3_IJNS_1CILi8EEENS4_ILi1EEEEEEEEENS3_IJNS3_IJS6_NS4_ILi0EEEEEEEEEEENS_10ViewEngineIPN7cutlass10bfloat16_tEEEEEC2ERKSC_RKSH_) ;  /* 0xffff4b7000007944 */ /* 0x000fea0003c3ffff */
[----:B------:R2:W5:Y:S01]  /*161c0*/  LDL.64 R12, [R1+0x758] ;  /* 0x00075800010c7983 */ /* 0x0005620000100a00 */
[----:B-1----:R-:W-:Y:S01]  /*161d0*/  IMAD.MOV.U32 R2, RZ, RZ, R4 ;  /* 0x000000ffff027224 */ /* 0x002fe200078e0004 */
[----:B------:R-:W-:Y:S01]  /*161e0*/  MOV R3, R5 ;  /* 0x0000000500037202 */ /* 0x000fe20000000f00 */
[----:B------:R-:W-:Y:S01]  /*161f0*/  IMAD.MOV.U32 R9, RZ, RZ, R23 ;  /* 0x000000ffff097224 */ /* 0x000fe200078e0017 */
[----:B------:R-:W-:Y:S02]  /*16200*/  MOV R8, 0x16220 ;  /* 0x0001622000087802 */ /* 0x000fe40000000f00 */
[----:B--2--5:R-:W-:Y:S05]  /*16210*/  CALL.REL.NOINC `($_ZN7cutlass13device_kernelIN5flash19enable_sm80_to_sm89INS1_16FlashAttnBwdSm80INS1_25CollectiveMainloopBwdSm80ILi2ELi2EN4cute5tupleIJNS5_1CILi128EEES8_NS7_ILi64EEEEEENS_10bfloat16_tEfNS_4arch4Sm80ELb1ELb0ELb1ELb0ELb1ELb0ELb0ELb0ELi2ELi4ELi4ELi4ELb0EEENS1_21CollectiveEpilogueBwdISA_SB_SD_Li256ELb0ELb0ELi2EEENS1_25SingleTileBwdLPTSchedulerILb0ELi128ELb1EEEEEEEEEvNT_6ParamsE$_ZN4cute8smem_ptrIPN7cutlass10bfloat16_tEECI1NS_12iter_adaptorIS3_S4_EEES3_) ;  /* 0xffff5ec000007944 */ /* 0x024fea0003c3ffff */
[----:B-1----:R1:W5:Y:S01]  /*16220*/  LDL.64 R2, [R1+0x758] ;  /* 0x0007580001027983 */ /* 0x0023620000100a00 */
[----:B------:R-:W-:Y:S02]  /*16230*/  MOV R4, R23 ;  /* 0x0000001700047202 */ /* 0x000fe40000000f00 */
[----:B------:R-:W-:Y:S02]  /*16240*/  MOV R6, 0x16260 ;  /* 0x0001626000067802 */ /* 0x000fe40000000f00 */
[----:B-1---5:R-:W-:Y:S05]  /*16250*/  CALL.REL.NOINC `($_ZN7cutlass13device_kernelIN5flash19enable_sm80_to_sm89INS1_16FlashAttnBwdSm80INS1_25CollectiveMainloopBwdSm80ILi2ELi2EN4cute5tupleIJNS5_1CILi128EEES8_NS7_ILi64EEEEEENS_10bfloat16_tEfNS_4arch4Sm80ELb1ELb0ELb1ELb0ELb1ELb0ELb0ELb0ELi2ELi4ELi4ELi4ELb0EEENS1_21CollectiveEpilogueBwdISA_SB_SD_Li256ELb0ELb0ELi2EEENS1_25SingleTileBwdLPTSchedulerILb0ELi128ELb1EEEEEEEEEvNT_6ParamsE$_ZN4cute8smem_ptrIPN7cutlass9uint128_tEECI1NS_12iter_adaptorIS3_S4_EEES3_) ;  /* 0xffff5ec000007944 */ /* 0x022fea0003c3ffff */
[----:B-1----:R1:W5:Y:S01]  /*16260*/  LDL.64 R2, [R1+0x758] ;  /* 0x0007580001027983 */ /* 0x0023620000100a00 */
[----:B------:R-:W-:Y:S02]  /*16270*/  MOV R4, R23 ;  /* 0x0000001700047202 */ /* 0x000fe40000000f00 */
[----:B------:R-:W-:-:S02]  /*16280*/  MOV R6, 0x162a0 ;  /* 0x000162a000067802 */ /* 0x000fc40000000f00 */
[----:B-1---5:R-:W-:Y:S05]  /*16290*/  CALL.REL.NOINC `($_ZN7cutlass13device_kernelIN5flash19enable_sm80_to_sm89INS1_16FlashAttnBwdSm80INS1_25CollectiveMainloopBwdSm80ILi2ELi2EN4cute5tupleIJNS5_1CILi128EEES8_NS7_ILi64EEEEEENS_10bfloat16_tEfNS_4arch4Sm80ELb1ELb0ELb1ELb0ELb1ELb0ELb0ELb0ELi2ELi4ELi4ELi4ELb0EEENS1_21CollectiveEpilogueBwdISA_SB_SD_Li256ELb0ELb0ELi2EEENS1_25SingleTileBwdLPTSchedulerILb0ELi128ELb1EEEEEEEEEvNT_6ParamsE$_ZN4cute3eso3ESOILb1ELb0EJNS_6LayoutINS_5tupleIJNS3_IJNS_1CILi1EEES5_EEEEEENS3_IJNS3_IJS5_NS4_ILi0EEEEEEEEEEENS_10ViewEngineINS_8smem_ptrIPN7cutlass9uint128_tEEEEEEEC2ERKSB_RKSI_) ;  /* 0xffff417000007944 */ /* 0x022fea0003c3ffff */
[----:B------:R2:W5:Y:S01]  /*162a0*/  LDL R6, [R1+0x758] ;  /* 0x0007580001067983 */ /* 0x0005620000100800 */
[----:B------:R-:W-:-:S02]  /*162b0*/  MOV R67, R23 ;  /* 0x0000001700437202 */ /* 0x000fc40000000f00 */
[----:B-1----:R-:W-:Y:S02]  /*162c0*/  MOV R4, 0x162e0 ;  /* 0x000162e000047802 */ /* 0x002fe40000000f00 */
[----:B--2--5:R-:W-:Y:S05]  /*162d0*/  CALL.REL.NOINC `($_ZN7cutlass13device_kernelIN5flash19enable_sm80_to_sm89INS1_16FlashAttnBwdSm80INS1_25CollectiveMainloopBwdSm80ILi2ELi2EN4cute5tupleIJNS5_1CILi128EEES8_NS7_ILi64EEEEEENS_10bfloat16_tEfNS_4arch4Sm80ELb1ELb0ELb1ELb0ELb1ELb0ELb0ELb0ELi2ELi4ELi4ELi4ELb0EEENS1_21CollectiveEpilogueBwdISA_SB_SD_Li256ELb0ELb0ELi2EEENS1_25SingleTileBwdLPTSchedulerILb0ELi128ELb1EEEEEEEEEvNT_6ParamsE$_ZN4cute3eso3ESOILb1ELb0EJNS_6LayoutINS_5tupleIJNS3_IJNS_1CILi4EEENS4_ILi1EEEEEEEEENS3_IJNS3_IJS6_NS4_ILi0EEEEEEEEEEENS_10ViewEngineIPjEEEEC2ERKSC_RKSF_) ;  /* 0xffff48d000007944 */ /* 0x024fea0003c3ffff */
[----:B------:R2:W5:Y:S01]  /*162e0*/  LDL.64 R8, [R1+0x758] ;  /* 0x0007580001087983 */ /* 0x0005620000100a00 */
[----:B------:R-:W-:Y:S02]  /*162f0*/  MOV R4, R6 ;  /* 0x0000000600047202 */ /* 0x000fe40000000f00 */
[----:B-1----:R-:W-:Y:S02]  /*16300*/  MOV R2, 0x16320 ;  /* 0x0001632000027802 */ /* 0x002fe40000000f00 */
[----:B--2--5:R-:W-:Y:S05]  /*16310*/  CALL.REL.NOINC `($_ZN7cutlass13device_kernelIN5flash19enable_sm80_to_sm89INS1_16FlashAttnBwdSm80INS1_25CollectiveMainloopBwdSm80ILi2ELi2EN4cute5tupleIJNS5_1CILi128EEES8_NS7_ILi64EEEEEENS_10bfloat16_tEfNS_4arch4Sm80ELb1ELb0ELb1ELb0ELb1ELb0ELb0ELb0ELi2ELi4ELi4ELi4ELb0EEENS1_21CollectiveEpilogueBwdISA_SB_SD_Li256ELb0ELb0ELi2EEENS1_25SingleTileBwdLPTSchedulerILb0ELi128ELb1EEEEEEEEEvNT_6ParamsE$_ZN73_INTERNAL_24fd9406_37_flash_bwd_hdim64_bf16_softcap_sm80_cu_3fbc093a_291824__cvta_generic_to_sharedEPKv) ;  /* 0xffff5f1000007944 */ /* 0x024fea0003c3ffff */
        /* <DEDUP_REMOVED lines=9> */
[----:B-1----:R-:W-:Y:S05]  /*163b0*/  CALL.REL.NOINC `($_ZN7cutlass13device_kernelIN5flash19enable_sm80_to_sm89INS1_16FlashAttnBwdSm80INS1_25CollectiveMainloopBwdSm80ILi2ELi2EN4cute5tupleIJNS5_1CILi128EEES8_NS7_ILi64EEEEEENS_10bfloat16_tEfNS_4arch4Sm80ELb1ELb0ELb1ELb0ELb1ELb0ELb0ELb0ELi2ELi4ELi4ELi4ELb0EEENS1_21CollectiveEpilogueBwdISA_SB_SD_Li256ELb0ELb0ELi2EEENS1_25SingleTileBwdLPTSchedulerILb0ELi128ELb1EEEEEEEEEvNT_6ParamsE$_ZN4cute3eso3ESOILb1ELb0EJNS_10UnderscoreEiEEC2ERKS2_RKi) ;  /* 0xffff216000007944 */ /* 0x002fea0003c3ffff */
        /* <DEDUP_REMOVED lines=16> */
[----:B------:R-:W-:Y:S02]  /*164c0*/  MOV R3, 0x1 ;  /* 0x0000000100037802 */ /* 0x000fe40000000f00 */
[----:B------:R-:W-:-:S02]  /*164d0*/  MOV R10, 0x164f0 ;  /* 0x000164f0000a7802 */ /* 0x000fc40000000f00 */
        /* <DEDUP_REMOVED lines=43> */
[----:B-1---5:R-:W-:Y:S05]  /*16790*/  CALL.REL.NOINC `($_ZN7cutlass13device_kernelIN5flash19enable_sm80_to_sm89INS1_16FlashAttnBwdSm80INS1_25CollectiveMainloopBwdSm80ILi2ELi2EN4cute5tupleIJNS5_1CILi128EEES8_NS7_ILi64EEEEEENS_10bfloat16_tEfNS_4arch4Sm80ELb1ELb0ELb1ELb0ELb1ELb0ELb0ELb0ELi2ELi4ELi4ELi4ELb0EEENS1_21CollectiveEpilogueBwdISA_SB_SD_Li256ELb0ELb0ELi2EEENS1_25SingleTileBwdLPTSchedulerILb0ELi128ELb1EEEEEEEEEvNT_6ParamsE$_ZN4cute8smem_ptrIPN7cutlass10bfloat16_tEECI1NS_12iter_adaptorIS3_S4_EEES3_) ;  /* 0xffff594000007944 */ /* 0x022fea0003c3ffff */
[----:B-1----:R1:W5:Y:S01]  /*167a0*/  LDL.64 R2, [R1+0x758] ;  /* 0x0007580001027983 */ /* 0x0023620000100a00 */
[----:B------:R-:W-:-:S03]  /*167b0*/  MOV R6, 0x167d0 ;  /* 0x000167d000067802 */ /* 0x000fc60000000f00 */
[----:B-1---5:R-:W-:Y:S05]  /*167c0*/  CALL.REL.NOINC `($_ZN7cutlass13device_kernelIN5flash19enable_sm80_to_sm89INS1_16FlashAttnBwdSm80INS1_25CollectiveMainloopBwdSm80ILi2ELi2EN4cute5tupleIJNS5_1CILi128EEES8_NS7_ILi64EEEEEENS_10bfloat16_tEfNS_4arch4Sm80ELb1ELb0ELb1ELb0ELb1ELb0ELb0ELb0ELi2ELi4ELi4ELi4ELb0EEENS1_21CollectiveEpilogueBwdISA_SB_SD_Li256ELb0ELb0ELi2EEENS1_25SingleTileBwdLPTSchedulerILb0ELi128ELb1EEEEEEEEEvNT_6ParamsE$_ZN4cute3eso3ESOILb1ELb0EJNS_6LayoutINS_5tupleIJNS3_IJNS_1CILi8EEENS4_ILi1EEEEEENS4_ILi4EEEEEENS3_IJNS3_IJS6_NS4_ILi0EEEEEENS4_ILi2048EEEEEEEENS_10ViewEngineINS_8smem_ptrIPN7cutlass10bfloat16_tEEEEEEEC2ERKSE_RKSL_) ;  /* 0xffff4b8000007944 */ /* 0x022fea0003c3ffff */
[----:B-1----:R1:W5:Y:S01]  /*167d0*/  LDL.64 R4, [R1+0x758] ;  /* 0x0007580001047983 */ /* 0x0023620000100a00 */
[----:B------:R-:W-:Y:S01]  /*167e0*/  IMAD.MOV.U32 R6, RZ, RZ, R48 ;  /* 0x000000ffff067224 */ /* 0x000fe200078e0030 */
[----:B------:R-:W-:Y:S02]  /*167f0*/  MOV R9, R49 ;  /* 0x0000003100097202 */ /* 0x000fe40000000f00 */
[----:B------:R-:W-:Y:S02]  /*16800*/  MOV R8, 0x16820 ;  /* 0x0001682000087802 */ /* 0x000fe40000000f00 */
[----:B-1---5:R-:W-:Y:S05]  /*16810*/  CALL.REL.NOINC `($_ZN7cutlass13device_kernelIN5flash19enable_sm80_to_sm89INS1_16FlashAttnBwdSm80INS1_25CollectiveMainloopBwdSm80ILi2ELi2EN4cute5tupleIJNS5_1CILi128EEES8_NS7_ILi64EEEEEENS_10bfloat16_tEfNS_4arch4Sm80ELb1ELb0ELb1ELb0ELb1ELb0ELb0ELb0ELi2ELi4ELi4ELi4ELb0EEENS1_21CollectiveEpilogueBwdISA_SB_SD_Li256ELb0ELb0ELi2EEENS1_25SingleTileBwdLPTSchedulerILb0ELi128ELb1EEEEEEEEEvNT_6ParamsE$_ZN4cute3eso3ESOILb1ELb0EJNS_6LayoutINS_5tupleIJNS3_IJNS_1CILi8EEENS4_ILi1EEEEEENS4_ILi4EEEEEENS3_IJNS3_IJS6_NS4_ILi0EEEEEES5_EEEEENS_10ViewEngineIPN7cutlass10bfloat16_tEEEEEC2ERKSD_RKSI_) ;  /* 0xffff4bb000007944 */ /* 0x022fea0003c3ffff */
[----:B------:R2:W5:Y:S01]  /*16820*/  LDL.64 R2, [R1+0x758] ;  /* 0x0007580001027983 */ /* 0x0005620000100a00 */
[----:B-1----:R-:W-:Y:S02]  /*16830*/  MOV R7, R5 ;  /* 0x0000000500077202 */ /* 0x002fe40000000f00 */
[----:B------:R-:W-:Y:S02]  /*16840*/  MOV R6, 0x16860 ;  /* 0x0001686000067802 */ /* 0x000fe40000000f00 */
[----:B--2--5:R-:W-:Y:S05]  /*16850*/  CALL.REL.NOINC `($_ZN7cutlass13device_kernelIN5flash19enable_sm80_to_sm89INS1_16FlashAttnBwdSm80INS1_25CollectiveMainloopBwdSm80ILi2ELi2EN4cute5tupleIJNS5_1CILi128EEES8_NS7_ILi64EEEEEENS_10bfloat16_tEfNS_4arch4Sm80ELb1ELb0ELb1ELb0ELb1ELb0ELb0ELb0ELi2ELi4ELi4ELi4ELb0EEENS1_21CollectiveEpilogueBwdISA_SB_SD_Li256ELb0ELb0ELi2EEENS1_25SingleTileBwdLPTSchedulerILb0ELi128ELb1EEEEEEEEEvNT_6ParamsE$_ZN4cute3eso3ESOILb1ELb0EJNS_6LayoutINS_5tupleIJNS3_IJNS_1CILi8EEENS4_ILi1EEEEEENS3_IJNS4_ILi4EEEEEEEEENS3_IJNS3_IJS6_NS4_ILi0EEEEEENS3_IJNS4_ILi2048EEEEEEEEEEENS_10ViewEngineINS_8smem_ptrIPN7cutlass10bfloat16_tEEEEEEEC2ERKSG_RKSN_) ;  /* 0xffff472000007944 */ /* 0x024fea0003c3ffff */
[----:B------:R2:W5:Y:S01]  /*16860*/  LDL.64 R6, [R1+0x758] ;  /* 0x0007580001067983 */ /* 0x0005620000100a00 */
[----:B-1----:R-:W-:Y:S02]  /*16870*/  MOV R5, R3 ;  /* 0x0000000300057202 */ /* 0x002fe40000000f00 */
[----:B------:R-:W-:-:S02]  /*16880*/  MOV R4, 0x168a0 ;  /* 0x000168a000047802 */ /* 0x000fc40000000f00 */
[----:B--2--5:R-:W-:Y:S05]  /*16890*/  CALL.REL.NOINC `($_ZN7cutlass13device_kernelIN5flash19enable_sm80_to_sm89INS1_16FlashAttnBwdSm80INS1_25CollectiveMainloopBwdSm80ILi2ELi2EN4cute5tupleIJNS5_1CILi128EEES8_NS7_ILi64EEEEEENS_10bfloat16_tEfNS_4arch4Sm80ELb1ELb0ELb1ELb0ELb1ELb0ELb0ELb0ELi2ELi4ELi4ELi4ELb0EEENS1_21CollectiveEpilogueBwdISA_SB_SD_Li256ELb0ELb0ELi2EEENS1_25SingleTileBwdLPTSchedulerILb0ELi128ELb1EEEEEEEEEvNT_6ParamsE$_ZN4cute3eso3ESOILb1ELb0EJNS_6LayoutINS_5tupleIJNS3_IJNS_1CILi8EEENS4_ILi1EEEEEENS3_IJNS4_ILi4EEEEEEEEENS3_IJNS3_IJS6_NS4_ILi0EEEEEENS3_IJS5_EEEEEEEENS_10ViewEngineIPN7cutlass10bfloat16_tEEEEEC2ERKSF_RKSK_) ;  /* 0xffff474000007944 */ /* 0x024fea0003c3ffff */
[----:B-1----:R1:W5:Y:S01]  /*168a0*/  LDL.64 R2, [R1+0x758] ;  /* 0x0007580001027983 */ /* 0x0023620000100a00 */
[----:B------:R-:W-:-:S03]  /*168b0*/  MOV R8, 0x168d0 ;  /* 0x000168d000087802 */ /* 0x000fc60000000f00 */
[----:B-1---5:R-:W-:Y:S05]  /*168c0*/  CALL.REL.NOINC `($_ZN7cutlass13device_kernelIN5flash19enable_sm80_to_sm89INS1_16FlashAttnBwdSm80INS1_25CollectiveMainloopBwdSm80ILi2ELi2EN4cute5tupleIJNS5_1CILi128EEES8_NS7_ILi64EEEEEENS_10bfloat16_tEfNS_4arch4Sm80ELb1ELb0ELb1ELb0ELb1ELb0ELb0ELb0ELi2ELi4ELi4ELi4ELb0EEENS1_21CollectiveEpilogueBwdISA_SB_SD_Li256ELb0ELb0ELi2EEENS1_25SingleTileBwdLPTSchedulerILb0ELi128ELb1EEEEEEEEEvNT_6ParamsE$_ZN4cute3eso3ESOILb1ELb0EJNS_6LayoutINS_5tupleIJNS3_IJNS3_IJNS_1CILi8EEENS4_ILi1EEEEEES6_EEENS3_IJNS3_IJS6_S6_EEENS4_ILi4EEEEEEEEENS3_IJNS3_IJNS3_IJS6_NS4_ILi0EEEEEESD_EEENS3_IJNS3_IJSD_SD_EEES5_EEEEEEEENS_10ViewEngineIPN7cutlass10bfloat16_tEEEEEC2ERKSJ_RKSO_) ;  /* 0xffff389000007944 */ /* 0x022fea0003c3ffff */
[----:B-1----:R1:W5:Y:S01]  /*168d0*/  LDL.64 R4, [R1+0x758] ;  /* 0x0007580001047983 */ /* 0x0023620000100a00 */
[----:B------:R-:W-:-:S03]  /*168e0*/  MOV R8, 0x16900 ;  /* 0x0001690000087802 */ /* 0x000fc60000000f00 */
[----:B-1---5:R-:W-:Y:S05]  /*168f0*/  CALL.REL.NOINC `($_ZN7cutlass13device_kernelIN5flash19enable_sm80_to_sm89INS1_16FlashAttnBwdSm80INS1_25CollectiveMainloopBwdSm80ILi2ELi2EN4cute5tupleIJNS5_1CILi128EEES8_NS7_ILi64EEEEEENS_10bfloat16_tEfNS_4arch4Sm80ELb1ELb0ELb1ELb0ELb1ELb0ELb0ELb0ELi2ELi4ELi4ELi4ELb0EEENS1_21CollectiveEpilogueBwdISA_SB_SD_Li256ELb0ELb0ELi2EEENS1_25SingleTileBwdLPTSchedulerILb0ELi128ELb1EEEEEEEEEvNT_6ParamsE$_ZN4cute3eso3ESOILb1ELb0EJNS_6LayoutINS_5tupleIJNS3_IJNS3_IJNS_1CILi8EEENS4_ILi1EEEEEES6_EEENS3_IJNS3_IJS6_S6_EEENS4_ILi4EEEEEEEEENS3_IJNS3_IJNS3_IJS6_NS4_ILi0EEEEEESD_EEENS3_IJNS3_IJSD_SD_EEENS4_ILi2048EEEEEEEEEEENS_10ViewEngineINS_8smem_ptrIPN7cutlass10bfloat16_tEEEEEEEC2ERKSK_RKSR_) ;  /* 0xffff382000007944 */ /* 0x022fea0003c3ffff */
[----:B-1----:R1:W5:Y:S01]  /*16900*/  LDL.64 R2, [R1+0x758] ;  /* 0x0007580001027983 */ /* 0x0023620000100a00 */
[----:B------:R-:W-:Y:S01]  /*16910*/  IMAD.MOV.U32 R6, RZ, RZ, R4 ;  /* 0x000000ffff067224 */ /* 0x000fe200078e0004 */
[----:B------:R-:W-:-:S02]  /*16920*/  MOV R9, R5 ;  /* 0x0000000500097202 */ /* 0x000fc40000000f00 */
[----:B------:R-:W-:Y:S02]  /*16930*/  MOV R8, 0x16950 ;  /* 0x0001695000087802 */ /* 0x000fe40000000f00 */
[----:B-1---5:R-:W-:Y:S05]  /*16940*/  CALL.REL.NOINC `($_ZN7cutlass13device_kernelIN5flash19enable_sm80_to_sm89INS1_16FlashAttnBwdSm80INS1_25CollectiveMainloopBwdSm80ILi2ELi2EN4cute5tupleIJNS5_1CILi128EEES8_NS7_ILi64EEEEEENS_10bfloat16_tEfNS_4arch4Sm80ELb1ELb0ELb1ELb0ELb1ELb0ELb0ELb0ELi2ELi4ELi4ELi4ELb0EEENS1_21CollectiveEpilogueBwdISA_SB_SD_Li256ELb0ELb0ELi2EEENS1_25SingleTileBwdLPTSchedulerILb0ELi128ELb1EEEEEEEEEvNT_6ParamsE$_ZN4cute3eso3ESOILb1ELb0EJNS_6LayoutINS_5tupleIJNS3_IJNS_1CILi8EEENS4_ILi1EEEEEENS4_ILi4EEEEEENS3_IJNS3_IJS6_NS4_ILi0EEEEEES5_EEEEENS_10ViewEngineIPN7cutlass10bfloat16_tEEEEEC2ERKSD_RKSI_) ;  /* 0xffff4a8000007944 */ /* 0x022fea0003c3ffff */
[----:B------:R2:W5:Y:S01]  /*16950*/  LDL.64 R58, [R1+0x758] ;  /* 0x00075800013a7983 */ /* 0x0005620000100a00 */
[----:B------:R-:W-:Y:S02]  /*16960*/  MOV R9, R23 ;  /* 0x0000001700097202 */ /* 0x000fe40000000f00 */
[----:B------:R-:W-:Y:S02]  /*16970*/  MOV R8, 0x16990 ;  /* 0x0001699000087802 */ /* 0x000fe40000000f00 */
[----:B-12--5:R-:W-:Y:S05]  /*16980*/  CALL.REL.NOINC `($_ZN7cutlass13device_kernelIN5flash19enable_sm80_to_sm89INS1_16FlashAttnBwdSm80INS1_25CollectiveMainloopBwdSm80ILi2ELi2EN4cute5tupleIJNS5_1CILi128EEES8_NS7_ILi64EEEEEENS_10bfloat16_tEfNS_4arch4Sm80ELb1ELb0ELb1ELb0ELb1ELb0ELb0ELb0ELi2ELi4ELi4ELi4ELb0EEENS1_21CollectiveEpilogueBwdISA_SB_SD_Li256ELb0ELb0ELi2EEENS1_25SingleTileBwdLPTSchedulerILb0ELi128ELb1EEEEEEEEEvNT_6ParamsE$_ZN4cute8smem_ptrIPN7cutlass10bfloat16_tEECI1NS_12iter_adaptorIS3_S4_EEES3_) ;  /* 0xffff575000007944 */ /* 0x026fea0003c3ffff */
[----:B-1----:R1:W5:Y:S01]  /*16990*/  LDL.64 R2, [R1+0x758] ;  /* 0x0007580001027983 */ /* 0x0023620000100a00 */
[----:B------:R-:W-:-:S03]  /*169a0*/  MOV R6, 0x169c0 ;  /* 0x000169c000067802 */ /* 0x000fc60000000f00 */
[----:B-1---5:R-:W-:Y:S05]  /*169b0*/  CALL.REL.NOINC `($_ZN7cutlass13device_kernelIN5flash19enable_sm80_to_sm89INS1_16FlashAttnBwdSm80INS1_25CollectiveMainloopBwdSm80ILi2ELi2EN4cute5tupleIJNS5_1CILi128EEES8_NS7_ILi64EEEEEENS_10bfloat16_tEfNS_4arch4Sm80ELb1ELb0ELb1ELb0ELb1ELb0ELb0ELb0ELi2ELi4ELi4ELi4ELb0EEENS1_21CollectiveEpilogueBwdISA_SB_SD_Li256ELb0ELb0ELi2EEENS1_25SingleTileBwdLPTSchedulerILb0ELi128ELb1EEEEEEEEEvNT_6ParamsE$_ZN4cute3eso3ESOILb1ELb0EJNS_6LayoutINS_5tupleIJNS3_IJNS_1CILi8EEENS4_ILi1EEEEEENS4_ILi4EEEEEENS3_IJNS3_IJS6_NS4_ILi0EEEEEENS4_ILi2048EEEEEEEENS_10ViewEngineINS_8smem_ptrIPN7cutlass10bfloat16_tEEEEEEEC2ERKSE_RKSL_) ;  /* 0xffff499000007944 */ /* 0x022fea0003c3ffff */
        /* <DEDUP_REMOVED lines=252> */
[----:B-1----:R-:W-:Y:S05]  /*17980*/  CALL.REL.NOINC `($_ZN7cutlass13device_kernelIN5flash19enable_sm80_to_sm89INS1_16FlashAttnBwdSm80INS1_25CollectiveMainloopBwdSm80ILi2ELi2EN4cute5tupleIJNS5_1CILi128EEES8_NS7_ILi64EEEEEENS_10bfloat16_tEfNS_4arch4Sm80ELb1ELb0ELb1ELb0ELb1ELb0ELb0ELb0ELi2ELi4ELi4ELi4ELb0EEENS1_21CollectiveEpilogueBwdISA_SB_SD_Li256ELb0ELb0ELi2EEENS1_25SingleTileBwdLPTSchedulerILb0ELi128ELb1EEEEEEEEEvNT_6ParamsE$_ZN4cute3eso3ESOILb1ELb0EJNS_10UnderscoreES2_iEEC2ERKS2_S5_RKi) ;  /* 0xffff0b5000007944 */ /* 0x002fea0003c3ffff */
        /* <DEDUP_REMOVED lines=9> */
[----:B------:R-:W-:Y:S05]  /*17a20*/  CALL.REL.NOINC `($_ZN7cutlass13device_kernelIN5flash19enable_sm80_to_sm89INS1_16FlashAttnBwdSm80INS1_25CollectiveMainloopBwdSm80ILi2ELi2EN4cute5tupleIJNS5_1CILi128EEES8_NS7_ILi64EEEEEENS_10bfloat16_tEfNS_4arch4Sm80ELb1ELb0ELb1ELb0ELb1ELb0ELb0ELb0ELi2ELi4ELi4ELi4ELb0EEENS1_21CollectiveEpilogueBwdISA_SB_SD_Li256ELb0ELb0ELi2EEENS1_25SingleTileBwdLPTSchedulerILb0ELi128ELb1EEEEEEEEEvNT_6ParamsE$_ZN4cute3eso3ESOILb1ELb0EJNS_6LayoutINS_5tupleIJNS3_IJNS_1CILi8EEENS4_ILi1EEEEEENS4_ILi2EEEEEENS3_IJNS3_IJS6_NS4_ILi0EEEEEENS4_ILi4096EEEEEEEEiEEC2ERKSE_RKi) ;  /* 0xffff365000007944 */ /* 0x000fea0003c3ffff */
        /* <DEDUP_REMOVED lines=8> */
[----:B-1---5:R-:W-:Y:S05]  /*17ab0*/  CALL.REL.NOINC `($_ZN7cutlass13device_kernelIN5flash19enable_sm80_to_sm89INS1_16FlashAttnBwdSm80INS1_25CollectiveMainloopBwdSm80ILi2ELi2EN4cute5tupleIJNS5_1CILi128EEES8_NS7_ILi64EEEEEENS_10bfloat16_tEfNS_4arch4Sm80ELb1ELb0ELb1ELb0ELb1ELb0ELb0ELb0ELi2ELi4ELi4ELi4ELb0EEENS1_21CollectiveEpilogueBwdISA_SB_SD_Li256ELb0ELb0ELi2EEENS1_25SingleTileBwdLPTSchedulerILb0ELi128ELb1EEEEEEEEEvNT_6ParamsE$_ZN4cute3eso3ESOILb1ELb0EJNS_6LayoutINS_5tupleIJNS3_IJNS_1CILi8EEENS4_ILi1EEEEEENS4_ILi2EEEEEENS3_IJNS3_IJS6_NS4_ILi0EEEEEENS4_ILi4096EEEEEEEENS_10ViewEngineINS_8smem_ptrIPN7cutlass10bfloat16_tEEEEEEEC2ERKSE_RKSL_) ;  /* 0xffff358000007944 */ /* 0x022fea0003c3ffff */
[----:B-1----:R1:W5:Y:S01]  /*17ac0*/  LDL.64 R4, [R1+0x758] ;  /* 0x0007580001047983 */ /* 0x0023620000100a00 */
[----:B------:R-:W-:Y:S01]  /*17ad0*/  IMAD.MOV.U32 R81, RZ, RZ, R23 ;  /* 0x000000ffff517224 */ /* 0x000fe200078e0017 */
[----:B------:R-:W-:Y:S02]  /*17ae0*/  MOV R3, 0x1 ;  /* 0x0000000100037802 */ /* 0x000fe40000000f00 */
[----:B------:R-:W-:-:S02]  /*17af0*/  MOV R8, 0x17b10 ;  /* 0x00017b1000087802 */ /* 0x000fc40000000f00 */
[----:B-1---5:R-:W-:Y:S05]  /*17b00*/  CALL.REL.NOINC `($_ZN7cutlass13device_kernelIN5flash19enable_sm80_to_sm89INS1_16FlashAttnBwdSm80INS1_25CollectiveMainloopBwdSm80ILi2ELi2EN4cute5tupleIJNS5_1CILi128EEES8_NS7_ILi64EEEEEENS_10bfloat16_tEfNS_4arch4Sm80ELb1ELb0ELb1ELb0ELb1ELb0ELb0ELb0ELi2ELi4ELi4ELi4ELb0EEENS1_21CollectiveEpilogueBwdISA_SB_SD_Li256ELb0ELb0ELi2EEENS1_25SingleTileBwdLPTSchedulerILb0ELi128ELb1EEEEEEEEEvNT_6ParamsE$_ZN4cute3eso3ESOILb1ELb0EJNS_10UnderscoreES2_iEEC2ERKS2_S5_RKi) ;  /* 0xffff09d000007944 */ /* 0x022fea0003c3ffff */
[----:B-1----:R-:W2:Y:S01]  /*17b10*/  LDL R3, [R1+0x758] ;  /* 0x0007580001037983 */ /* 0x002ea20000100800 */
[----:B------:R-:W-:Y:S01]  /*17b20*/  IMAD.MOV.U32 R2, RZ, RZ, R23 ;  /* 0x000000ffff027224 */ /* 0x000fe200078e0017 */
[----:B------:R-:W-:-:S02]  /*17b30*/  MOV R6, 0x17b60 ;  /* 0x00017b6000067802 */ /* 0x000fc40000000f00 */
[----:B--2---:R-:W-:Y:S02]  /*17b40*/  SHF.L.U32 R3, R3, 0x4, RZ ;  /* 0x0000000403037819 */ /* 0x004fe400000006ff */
[----:B------:R-:W-:Y:S05]  /*17b50*/  CALL.REL.NOINC `($_ZN7cutlass13device_kernelIN5flash19enable_sm80_to_sm89INS1_16FlashAttnBwdSm80INS1_25CollectiveMainloopBwdSm80ILi2ELi2EN4cute5tupleIJNS5_1CILi128EEES8_NS7_ILi64EEEEEENS_10bfloat16_tEfNS_4arch4Sm80ELb1ELb0ELb1ELb0ELb1ELb0ELb0ELb0ELi2ELi4ELi4ELi4ELb0EEENS1_21CollectiveEpilogueBwdISA_SB_SD_Li256ELb0ELb0ELi2EEENS1_25SingleTileBwdLPTSchedulerILb0ELi128ELb1EEEEEEEEEvNT_6ParamsE$_ZN4cute3eso3ESOILb1ELb0EJNS_6LayoutINS_5tupleIJNS3_IJNS_1CILi8EEENS4_ILi1EEEEEENS4_ILi2EEEEEENS3_IJNS3_IJS6_NS4_ILi0EEEEEES5_EEEEEiEEC2ERKSD_RKi) ;  /* 0xffff36d000007944 */ /* 0x000fea0003c3ffff */
[----:B-1----:R-:W2:Y:S01]  /*17b60*/  LDL R3, [R1+0x758] ;  /* 0x0007580001037983 */ /* 0x002ea20000100800 */
[----:B------:R-:W-:Y:S02]  /*17b70*/  MOV R67, R23 ;  /* 0x0000001700437202 */ /* 0x000fe40000000f00 */
[----:B------:R-:W-:Y:S01]  /*17b80*/  MOV R8, 0x17bc0 ;  /* 0x00017bc000087802 */ /* 0x000fe20000000f00 */
[----:B--2---:R-:W-:-:S05]  /*17b90*/  IMAD.WIDE R6, R3, 0x2, R50 ;  /* 0x0000000203067825 */ /* 0x004fca00078e0232 */
[----:B------:R-:W-:Y:S02]  /*17ba0*/  MOV R9, R7 ;  /* 0x0000000700097202 */ /* 0x000fe40000000f00 */
[----:B------:R-:W-:Y:S05]  /*17bb0*/  CALL.REL.NOINC `($_ZN7cutlass13device_kernelIN5flash19enable_sm80_to_sm89INS1_16FlashAttnBwdSm80INS1_25CollectiveMainloopBwdSm80ILi2ELi2EN4cute5tupleIJNS5_1CILi128EEES8_NS7_ILi64EEEEEENS_10bfloat16_tEfNS_4arch4Sm80ELb1ELb0ELb1ELb0ELb1ELb0ELb0ELb0ELi2ELi4ELi4ELi4ELb0EEENS1_21CollectiveEpilogueBwdISA_SB_SD_Li256ELb0ELb0ELi2EEENS1_25SingleTileBwdLPTSchedulerILb0ELi128ELb1EEEEEEEEEvNT_6ParamsE$_ZN4cute3eso3ESOILb1ELb0EJNS_6LayoutINS_5tupleIJNS3_IJNS_1CILi8EEENS4_ILi1EEEEEENS4_ILi2EEEEEENS3_IJNS3_IJS6_NS4_ILi0EEEEEES5_EEEEENS_10ViewEngineIPN7cutlass10bfloat16_tEEEEEC2ERKSD_RKSI_) ;  /* 0xffff361000007944 */ /* 0x000fea0003c3ffff */
[----:B------:R2:W5:Y:S01]  /*17bc0*/  LDL.64 R2, [R1+0x758] ;  /* 0x0007580001027983 */ /* 0x0005620000100a00 */
[----:B-1----:R-:W-:Y:S01]  /*17bd0*/  IMAD.MOV.U32 R7, RZ, RZ, R5 ;  /* 0x000000ffff077224 */ /* 0x002fe200078e0005 */
[----:B------:R-:W-:Y:S02]  /*17be0*/  MOV R67, R23 ;  /* 0x0000001700437202 */ /* 0x000fe40000000f00 */
        /* <DEDUP_REMOVED lines=9> */
[----:B------:R-:W-:-:S02]  /*17c80*/  MOV R8, 0x17ca0 ;  /* 0x00017ca000087802 */ /* 0x000fc40000000f00 */
[----:B-1---5:R-:W-:Y:S05]  /*17c90*/  CALL.REL.NOINC `($_ZN7cutlass13device_kernelIN5flash19enable_sm80_to_sm89INS1_16FlashAttnBwdSm80INS1_25CollectiveMainloopBwdSm80ILi2ELi2EN4cute5tupleIJNS5_1CILi128EEES8_NS7_ILi64EEEEEENS_10bfloat16_tEfNS_4arch4Sm80ELb1ELb0ELb1ELb0ELb1ELb0ELb0ELb0ELi2ELi4ELi4ELi4ELb0EEENS1_21CollectiveEpilogueBwdISA_SB_SD_Li256ELb0ELb0ELi2EEENS1_25SingleTileBwdLPTSchedulerILb0ELi128ELb1EEEEEEEEEvNT_6ParamsE$_ZN4cute3eso3ESOILb1ELb0EJNS_6LayoutINS_5tupleIJNS3_IJNS3_IJNS_1CILi8EEENS4_ILi1EEEEEES6_EEENS3_IJNS3_IJS6_S6_EEENS4_ILi2EEEEEEEEENS3_IJNS3_IJNS3_IJS6_NS4_ILi0EEEEEESD_EEENS3_IJNS3_IJSD_SD_EEES5_EEEEEEEENS_10ViewEngineIPN7cutlass10bfloat16_tEEEEEC2ERKSJ_RKSO_) ;  /* 0xffff244000007944 */ /* 0x022fea0003c3ffff */
[----:B-1----:R1:W5:Y:S01]  /*17ca0*/  LDL.64 R4, [R1+0x758] ;  /* 0x0007580001047983 */ /* 0x0023620000100a00 */
[----:B------:R-:W-:-:S02]  /*17cb0*/  MOV R67, R23 ;  /* 0x0000001700437202 */ /* 0x000fc40000000f00 */
[----:B------:R-:W-:Y:S02]  /*17cc0*/  MOV R8, 0x17ce0 ;  /* 0x00017ce000087802 */ /* 0x000fe40000000f00 */
[----:B-1---5:R-:W-:Y:S05]  /*17cd0*/  CALL.REL.NOINC `($_ZN7cutlass13device_kernelIN5flash19enable_sm80_to_sm89INS1_16FlashAttnBwdSm80INS1_25CollectiveMainloopBwdSm80ILi2ELi2EN4cute5tupleIJNS5_1CILi128EEES8_NS7_ILi64EEEEEENS_10bfloat16_tEfNS_4arch4Sm80ELb1ELb0ELb1ELb0ELb1ELb0ELb0ELb0ELi2ELi4ELi4ELi4ELb0EEENS1_21CollectiveEpilogueBwdISA_SB_SD_Li256ELb0ELb0ELi2EEENS1_25SingleTileBwdLPTSchedulerILb0ELi128ELb1EEEEEEEEEvNT_6ParamsE$_ZN4cute3eso3ESOILb1ELb0EJNS_6LayoutINS_5tupleIJNS3_IJNS3_IJNS_1CILi8EEENS4_ILi1EEEEEES6_EEENS3_IJNS3_IJS6_S6_EEENS4_ILi2EEEEEEEEENS3_IJNS3_IJNS3_IJS6_NS4_ILi0EEEEEESD_EEENS3_IJNS3_IJSD_SD_EEENS4_ILi4096EEEEEEEEEEENS_10ViewEngineINS_8smem_ptrIPN7cutlass10bfloat16_tEEEEEEEC2ERKSK_RKSR_) ;  /* 0xffff232000007944 */ /* 0x022fea0003c3ffff */
[----:B-1----:R1:W5:Y:S01]  /*17ce0*/  LDL.64 R2, [R1+0x758] ;  /* 0x0007580001027983 */ /* 0x0023620000100a00 */
[----:B------:R-:W-:Y:S01]  /*17cf0*/  IMAD.MOV.U32 R6, RZ, RZ, R4 ;  /* 0x000000ffff067224 */ /* 0x000fe200078e0004 */
[----:B------:R-:W-:Y:S01]  /*17d00*/  MOV R9, R5 ;  /* 0x0000000500097202 */ /* 0x000fe20000000f00 */
[----:B------:R-:W-:Y:S01]  /*17d10*/  IMAD.MOV.U32 R67, RZ, RZ, R23 ;  /* 0x000000ffff437224 */ /* 0x000fe200078e0017 */
[----:B------:R-:W-:Y:S02]  /*17d20*/  MOV R8, 0x17d40 ;  /* 0x00017d4000087802 */ /* 0x000fe40000000f00 */
[----:B-1---5:R-:W-:Y:S05]  /*17d30*/  CALL.REL.NOINC `($_ZN7cutlass13device_kernelIN5flash19enable_sm80_to_sm89INS1_16FlashAttnBwdSm80INS1_25CollectiveMainloopBwdSm80ILi2ELi2EN4cute5tupleIJNS5_1CILi128EEES8_NS7_ILi64EEEEEENS_10bfloat16_tEfNS_4arch4Sm80ELb1ELb0ELb1ELb0ELb1ELb0ELb0ELb0ELi2ELi4ELi4ELi4ELb0EEENS1_21CollectiveEpilogueBwdISA_SB_SD_Li256ELb0ELb0ELi2EEENS1_25SingleTileBwdLPTSchedulerILb0ELi128ELb1EEEEEEEEEvNT_6ParamsE$_ZN4cute3eso3ESOILb1ELb0EJNS_6LayoutINS_5tupleIJNS3_IJNS_1CILi8EEENS4_ILi1EEEEEENS4_ILi2EEEEEENS3_IJNS3_IJS6_NS4_ILi0EEEEEES5_EEEEENS_10ViewEngineIPN7cutlass10bfloat16_tEEEEEC2ERKSD_RKSI_) ;  /* 0xffff349000007944 */ /* 0x022fea0003c3ffff */
[----:B------:R2:W5:Y:S01]  /*17d40*/  LDL.64 R58, [R1+0x758] ;  /* 0x00075800013a7983 */ /* 0x0005620000100a00 */
[----:B------:R-:W-:Y:S02]  /*17d50*/  MOV R9, R23 ;  /* 0x0000001700097202 */ /* 0x000fe40000000f00 */
[----:B------:R-:W-:Y:S02]  /*17d60*/  MOV R8, 0x17d80 ;  /* 0x00017d8000087802 */ /* 0x000fe40000000f00 */
[----:B-12--5:R-:W-:Y:S05]  /*17d70*/  CALL.REL.NOINC `($_ZN7cutlass13device_kernelIN5flash19enable_sm80_to_sm89INS1_16FlashAttnBwdSm80INS1_25CollectiveMainloopBwdSm80ILi2ELi2EN4cute5tupleIJNS5_1CILi128EEES8_NS7_ILi64EEEEEENS_10bfloat16_tEfNS_4arch4Sm80ELb1ELb0ELb1ELb0ELb1ELb0ELb0ELb0ELi2ELi4ELi4ELi4ELb0EEENS1_21CollectiveEpilogueBwdISA_SB_SD_Li256ELb0ELb0ELi2EEENS1_25SingleTileBwdLPTSchedulerILb0ELi128ELb1EEEEEEEEEvNT_6ParamsE$_ZN4cute8smem_ptrIPN7cutlass10bfloat16_tEECI1NS_12iter_adaptorIS3_S4_EEES3_) ;  /* 0xffff436000007944 */ /* 0x026fea0003c3ffff */
[----:B-1----:R1:W5:Y:S01]  /*17d80*/  LDL.64 R2, [R1+0x758] ;  /* 0x0007580001027983 */ /* 0x0023620000100a00 */
[----:B------:R-:W-:Y:S02]  /*17d90*/  MOV R67, R23 ;  /* 0x0000001700437202 */ /* 0x000fe40000000f00 */
[----:B------:R-:W-:-:S02]  /*17da0*/  MOV R6, 0x17dc0 ;  /* 0x00017dc000067802 */ /* 0x000fc40000000f00 */
[----:B-1---5:R-:W-:Y:S05]  /*17db0*/  CALL.REL.NOINC `($_ZN7cutlass13device_kernelIN5flash19enable_sm80_to_sm89INS1_16FlashAttnBwdSm80INS1_25CollectiveMainloopBwdSm80ILi2ELi2EN4cute5tupleIJNS5_1CILi128EEES8_NS7_ILi64EEEEEENS_10bfloat16_tEfNS_4arch4Sm80ELb1ELb0ELb1ELb0ELb1ELb0ELb0ELb0ELi2ELi4ELi4ELi4ELb0EEENS1_21CollectiveEpilogueBwdISA_SB_SD_Li256ELb0ELb0ELi2EEENS1_25SingleTileBwdLPTSchedulerILb0ELi128ELb1EEEEEEEEEvNT_6ParamsE$_ZN4cute3eso3ESOILb1ELb0EJNS_6LayoutINS_5tupleIJNS3_IJNS_1CILi8EEENS4_ILi1EEEEEENS4_ILi2EEEEEENS3_IJNS3_IJS6_NS4_ILi0EEEEEENS4_ILi4096EEEEEEEENS_10ViewEngineINS_8smem_ptrIPN7cutlass10bfloat16_tEEEEEEEC2ERKSE_RKSL_) ;  /* 0xffff328000007944 */ /* 0x022fea0003c3ffff */
[----:B------:R2:W5:Y:S01]  /*17dc0*/  LDL.64 R60, [R1+0x758] ;  /* 0x00075800013c7983 */ /* 0x0005620000100a00 */
[----:B-1----:R-:W-:Y:S01]  /*17dd0*/  IMAD.MOV.U32 R2, RZ, RZ, R23 ;  /* 0x000000ffff027224 */ /* 0x002fe200078e0017 */
[----:B------:R-:W-:-:S02]  /*17de0*/  MOV R3, RZ ;  /* 0x000000ff00037202 */ /* 0x000fc40000000f00 */
[----:B------:R-:W-:Y:S02]  /*17df0*/  MOV R10, 0x17e10 ;  /* 0x00017e10000a7802 */ /* 0x000fe40000000f00 */
[----:B--2--5:R-:W-:Y:S05]  /*17e00*/  CALL.REL.NOINC `($_ZN7cutlass13device_kernelIN5flash19enable_sm80_to_sm89INS1_16FlashAttnBwdSm80INS1_25CollectiveMainloopBwdSm80ILi2ELi2EN4cute5tupleIJNS5_1CILi128EEES8_NS7_ILi64EEEEEENS_10bfloat16_tEfNS_4arch4Sm80ELb1ELb0ELb1ELb0ELb1ELb0ELb0ELb0ELi2ELi4ELi4ELi4ELb0EEENS1_21CollectiveEpilogueBwdISA_SB_SD_Li256ELb0ELb0ELi2EEENS1_25SingleTileBwdLPTSchedulerILb0ELi128ELb1EEEEEEEEEvNT_6ParamsE$_ZN4cute3eso3ESOILb1ELb0EJNS_10UnderscoreEiEEC2ERKS2_RKi) ;  /* 0xffff071000007944 */ /* 0x024fea0003c3ffff */
[----:B-1----:R-:W2:Y:S01]  /*17e10*/  LDL R3, [R1+0x758] ;  /* 0x0007580001037983 */ /* 0x002ea20000100800 */
[----:B------:R-:W-:Y:S01]  /*17e20*/  IMAD.MOV.U32 R2, RZ, RZ, R23 ;  /* 0x000000ffff027224 */ /* 0x000fe200078e0017 */
[----:B------:R-:W-:Y:S02]  /*17e30*/  MOV R6, 0x17e60 ;  /* 0x00017e6000067802 */ /* 0x000fe40000000f00 */
        /* <DEDUP_REMOVED lines=9> */
[----:B------:R-:W-:-:S02]  /*17ed0*/  MOV R8, 0x17ef0 ;  /* 0x00017ef000087802 */ /* 0x000fc40000000f00 */
[----:B-1---5:R-:W-:Y:S05]  /*17ee0*/  CALL.REL.NOINC `($_ZN7cutlass13device_kernelIN5flash19enable_sm80_to_sm89INS1_16FlashAttnBwdSm80INS1_25CollectiveMainloopBwdSm80ILi2ELi2EN4cute5tupleIJNS5_1CILi128EEES8_NS7_ILi64EEEEEENS_10bfloat16_tEfNS_4arch4Sm80ELb1ELb0ELb1ELb0ELb1ELb0ELb0ELb0ELi2ELi4ELi4ELi4ELb0EEENS1_21CollectiveEpilogueBwdISA_SB_SD_Li256ELb0ELb0ELi2EEENS1_25SingleTileBwdLPTSchedulerILb0ELi128ELb1EEEEEEEEEvNT_6ParamsE$_ZN4cute3eso3ESOILb1ELb0EJNS_6LayoutINS_5tupleIJNS3_IJNS_1CILi8EEENS4_ILi1EEEEEEEEENS3_IJNS3_IJS6_NS4_ILi0EEEEEEEEEEENS_10ViewEngineINS_8smem_ptrIPN7cutlass10bfloat16_tEEEEEEEC2ERKSC_RKSJ_) ;  /* 0xffff2e0000007944 */ /* 0x022fea0003c3ffff */
        /* <DEDUP_REMOVED lines=121> */
[----:B------:R-:W-:Y:S05]  /*18680*/  CALL.REL.NOINC `($_ZN7cutlass13device_kernelIN5flash19enable_sm80_to_sm89INS1_16FlashAttnBwdSm80INS1_25CollectiveMainloopBwdSm80ILi2ELi2EN4cute5tupleIJNS5_1CILi128EEES8_NS7_ILi64EEEEEENS_10bfloat16_tEfNS_4arch4Sm80ELb1ELb0ELb1ELb0ELb1ELb0ELb0ELb0ELi2ELi4ELi4ELi4ELb0EEENS1_21CollectiveEpilogueBwdISA_SB_SD_Li256ELb0ELb0ELi2EEENS1_25SingleTileBwdLPTSchedulerILb0ELi128ELb1EEEEEEEEEvNT_6ParamsE$_ZN4cute3eso3ESOILb1ELb0EJNS_6LayoutINS_5tupleIJNS3_IJNS_1CILi8EEENS4_ILi1EEEEEENS4_ILi4EEEEEENS3_IJNS3_IJS6_NS4_ILi0EEEEEENS4_ILi2048EEEEEEEEiEEC2ERKSE_RKi) ;  /* 0xffff2d0000007944 */ /* 0x000fea0003c3ffff */
[----:B------:R-:W-:Y:S01]  /*18690*/  ULDC.64 UR4, c[0x0][0x118] ;  /* 0x0000460000047ab9 */ /* 0x000fe20000000a00 */
[----:B-1----:R-:W2:Y:S04]  /*186a0*/  LDL R2, [R1+0x758] ;  /* 0x0007580001027983 */ /* 0x002ea80000100800 */
[----:B------:R-:W2:Y:S01]  /*186b0*/  LD.E.64 R4, [R52.64+0x8] ;  /* 0x0000080434047980 */ /* 0x000ea2000c101b00 */
[----:B------:R-:W-:Y:S02]  /*186c0*/  MOV R9, R23 ;  /* 0x0000001700097202 */ /* 0x000fe40000000f00 */
[----:B------:R-:W-:Y:S01]  /*186d0*/  MOV R8, 0x18700 ;  /* 0x0001870000087802 */ /* 0x000fe20000000f00 */
[----:B--2---:R-:W-:-:S04]  /*186e0*/  IMAD.WIDE R2, R2, 0x2, R4 ;  /* 0x0000000202027825 */ /* 0x004fc800078e0204 */
[----:B------:R-:W-:Y:S05]  /*186f0*/  CALL.REL.NOINC `($_ZN7cutlass13device_kernelIN5flash19enable_sm80_to_sm89INS1_16FlashAttnBwdSm80INS1_25CollectiveMainloopBwdSm80ILi2ELi2EN4cute5tupleIJNS5_1CILi128EEES8_NS7_ILi64EEEEEENS_10bfloat16_tEfNS_4arch4Sm80ELb1ELb0ELb1ELb0ELb1ELb0ELb0ELb0ELi2ELi4ELi4ELi4ELb0EEENS1_21CollectiveEpilogueBwdISA_SB_SD_Li256ELb0ELb0ELi2EEENS1_25SingleTileBwdLPTSchedulerILb0ELi128ELb1EEEEEEEEEvNT_6ParamsE$_ZN4cute8smem_ptrIPN7cutlass10bfloat16_tEECI1NS_12iter_adaptorIS3_S4_EEES3_) ;  /* 0xffff39e000007944 */ /* 0x000fea0003c3ffff */
[----:B-1----:R1:W5:Y:S01]  /*18700*/  LDL.64 R2, [R1+0x758] ;  /* 0x0007580001027983 */ /* 0x0023620000100a00 */
[----:B------:R-:W-:-:S03]  /*18710*/  MOV R6, 0x18730 ;  /* 0x0001873000067802 */ /* 0x000fc60000000f00 */
[----:B-1---5:R-:W-:Y:S05]  /*18720*/  CALL.REL.NOINC `($_ZN7cutlass13device_kernelIN5flash19enable_sm80_to_sm89INS1_16FlashAttnBwdSm80INS1_25CollectiveMainloopBwdSm80ILi2ELi2EN4cute5tupleIJNS5_1CILi128EEES8_NS7_ILi64EEEEEENS_10bfloat16_tEfNS_4arch4Sm80ELb1ELb0ELb1ELb0ELb1ELb0ELb0ELb0ELi2ELi4ELi4ELi4ELb0EEENS1_21CollectiveEpilogueBwdISA_SB_SD_Li256ELb0ELb0ELi2EEENS1_25SingleTileBwdLPTSchedulerILb0ELi128ELb1EEEEEEEEEvNT_6ParamsE$_ZN4cute3eso3ESOILb1ELb0EJNS_6LayoutINS_5tupleIJNS3_IJNS_1CILi8EEENS4_ILi1EEEEEENS4_ILi4EEEEEENS3_IJNS3_IJS6_NS4_ILi0EEEEEENS4_ILi2048EEEEEEEENS_10ViewEngineINS_8smem_ptrIPN7cutlass10bfloat16_tEEEEEEEC2ERKSE_RKSL_) ;  /* 0xffff2c2000007944 */ /* 0x022fea0003c3ffff */
[----:B-1----:R1:W5:Y:S01]  /*18730*/  LDL.64 R4, [R1+0x758] ;  /* 0x0007580001047983 */ /* 0x0023620000100a00 */
[----:B------:R-:W-:Y:S01]  /*18740*/  IMAD.MOV.U32 R81, RZ, RZ, R23 ;  /* 0x000000ffff517224 */ /* 0x000fe200078e0017 */
[----:B------:R-:W-:-:S02]  /*18750*/  MOV R3, 0x1 ;  /* 0x0000000100037802 */ /* 0x000fc40000000f00 */
[----:B------:R-:W-:Y:S02]  /*18760*/  MOV R8, 0x18780 ;  /* 0x0001878000087802 */ /* 0x000fe40000000f00 */
[----:B-1---5:R-:W-:Y:S05]  /*18770*/  CALL.REL.NOINC `($_ZN7cutlass13device_kernelIN5flash19enable_sm80_to_sm89INS1_16FlashAttnBwdSm80INS1_25CollectiveMainloopBwdSm80ILi2ELi2EN4cute5tupleIJNS5_1CILi128EEES8_NS7_ILi64EEEEEENS_10bfloat16_tEfNS_4arch4Sm80ELb1ELb0ELb1ELb0ELb1ELb0ELb0ELb0ELi2ELi4ELi4ELi4ELb0EEENS1_21CollectiveEpilogueBwdISA_SB_SD_Li256ELb0ELb0ELi2EEENS1_25SingleTileBwdLPTSchedulerILb0ELi128ELb1EEEEEEEEEvNT_6ParamsE$_ZN4cute3eso3ESOILb1ELb0EJNS_10UnderscoreES2_iEEC2ERKS2_S5_RKi) ;  /* 0xfffefd6000007944 */ /* 0x022fea0003c3ffff */
[----:B-1----:R-:W2:Y:S01]  /*18780*/  LDL R3, [R1+0x758] ;  /* 0x0007580001037983 */ /* 0x002ea20000100800 */
[----:B------:R-:W-:Y:S02]  /*18790*/  MOV R6, 0x187c0 ;  /* 0x000187c000067802 */ /* 0x000fe40000000f00 */
[----:B--2---:R-:W-:Y:S02]  /*187a0*/  SHF.L.U32 R3, R3, 0x5, RZ ;  /* 0x0000000503037819 */ /* 0x004fe400000006ff */
[----:B------:R-:W-:Y:S05]  /*187b0*/  CALL.REL.NOINC `($_ZN7cutlass13device_kernelIN5flash19enable_sm80_to_sm89INS1_16FlashAttnBwdSm80INS1_25CollectiveMainloopBwdSm80ILi2ELi2EN4cute5tupleIJNS5_1CILi128EEES8_NS7_ILi64EEEEEENS_10bfloat16_tEfNS_4arch4Sm80ELb1ELb0ELb1ELb0ELb1ELb0ELb0ELb0ELi2ELi4ELi4ELi4ELb0EEENS1_21CollectiveEpilogueBwdISA_SB_SD_Li256ELb0ELb0ELi2EEENS1_25SingleTileBwdLPTSchedulerILb0ELi128ELb1EEEEEEEEEvNT_6ParamsE$_ZN4cute3eso3ESOILb1ELb0EJNS_6LayoutINS_5tupleIJNS3_IJNS_1CILi8EEENS4_ILi1EEEEEENS4_ILi4EEEEEENS3_IJNS3_IJS6_NS4_ILi0EEEEEES5_EEEEEiEEC2ERKSD_RKi) ;  /* 0xffff2c7000007944 */ /* 0x000fea0003c3ffff */
[----:B-1----:R-:W2:Y:S01]  /*187c0*/  LDL R3, [R1+0x758] ;  /* 0x0007580001037983 */ /* 0x002ea20000100800 */
[----:B------:R-:W-:Y:S01]  /*187d0*/  MOV R8, 0x18810 ;  /* 0x0001881000087802 */ /* 0x000fe20000000f00 */
[----:B--2---:R-:W-:-:S05]  /*187e0*/  IMAD.WIDE R6, R3, 0x2, R48 ;  /* 0x0000000203067825 */ /* 0x004fca00078e0230 */
[----:B------:R-:W-:Y:S02]  /*187f0*/  MOV R9, R7 ;  /* 0x0000000700097202 */ /* 0x000fe40000000f00 */
[----:B------:R-:W-:Y:S05]  /*18800*/  CALL.REL.NOINC `($_ZN7cutlass13device_kernelIN5flash19enable_sm80_to_sm89INS1_16FlashAttnBwdSm80INS1_25CollectiveMainloopBwdSm80ILi2ELi2EN4cute5tupleIJNS5_1CILi128EEES8_NS7_ILi64EEEEEENS_10bfloat16_tEfNS_4arch4Sm80ELb1ELb0ELb1ELb0ELb1ELb0ELb0ELb0ELi2ELi4ELi4ELi4ELb0EEENS1_21CollectiveEpilogueBwdISA_SB_SD_Li256ELb0ELb0ELi2EEENS1_25SingleTileBwdLPTSchedulerILb0ELi128ELb1EEEEEEEEEvNT_6ParamsE$_ZN4cute3eso3ESOILb1ELb0EJNS_6LayoutINS_5tupleIJNS3_IJNS_1CILi8EEENS4_ILi1EEEEEENS4_ILi4EEEEEENS3_IJNS3_IJS6_NS4_ILi0EEEEEES5_EEEEENS_10ViewEngineIPN7cutlass10bfloat16_tEEEEEC2ERKSD_RKSI_) ;  /* 0xffff2bc000007944 */ /* 0x000fea0003c3ffff */
[----:B------:R2:W5:Y:S01]  /*18810*/  LDL.64 R2, [R1+0x758] ;  /* 0x0007580001027983 */ /* 0x0005620000100a00 */
[----:B-1----:R-:W-:Y:S02]  /*18820*/  MOV R7, R5 ;  /* 0x0000000500077202 */ /* 0x002fe40000000f00 */
[----:B------:R-:W-:Y:S02]  /*18830*/  MOV R6, 0x18850 ;  /* 0x0001885000067802 */ /* 0x000fe40000000f00 */
[----:B--2--5:R-:W-:Y:S05]  /*18840*/  CALL.REL.NOINC `($_ZN7cutlass13device_kernelIN5flash19enable_sm80_to_sm89INS1_16FlashAttnBwdSm80INS1_25CollectiveMainloopBwdSm80ILi2ELi2EN4cute5tupleIJNS5_1CILi128EEES8_NS7_ILi64EEEEEENS_10bfloat16_tEfNS_4arch4Sm80ELb1ELb0ELb1ELb0ELb1ELb0ELb0ELb0ELi2ELi4ELi4ELi4ELb0EEENS1_21CollectiveEpilogueBwdISA_SB_SD_Li256ELb0ELb0ELi2EEENS1_25SingleTileBwdLPTSchedulerILb0ELi128ELb1EEEEEEEEEvNT_6ParamsE$_ZN4cute3eso3ESOILb1ELb0EJNS_6LayoutINS_5tupleIJNS3_IJNS_1CILi8EEENS4_ILi1EEEEEENS3_IJNS4_ILi4EEEEEEEEENS3_IJNS3_IJS6_NS4_ILi0EEEEEENS3_IJNS4_ILi2048EEEEEEEEEEENS_10ViewEngineINS_8smem_ptrIPN7cutlass10bfloat16_tEEEEEEEC2ERKSG_RKSN_) ;  /* 0xffff273000007944 */ /* 0x024fea0003c3ffff */
[----:B------:R2:W5:Y:S01]  /*18850*/  LDL.64 R6, [R1+0x758] ;  /* 0x0007580001067983 */ /* 0x0005620000100a00 */
[----:B-1----:R-:W-:Y:S02]  /*18860*/  MOV R5, R3 ;  /* 0x0000000300057202 */ /* 0x002fe40000000f00 */
[----:B------:R-:W-:Y:S02]  /*18870*/  MOV R4, 0x18890 ;  /* 0x0001889000047802 */ /* 0x000fe40000000f00 */
        /* <DEDUP_REMOVED lines=271> */
[----:B-1----:R-:W-:Y:S05]  /*19970*/  CALL.REL.NOINC `($_ZN7cutlass13device_kernelIN5flash19enable_sm80_to_sm89INS1_16FlashAttnBwdSm80INS1_25CollectiveMainloopBwdSm80ILi2ELi2EN4cute5tupleIJNS5_1CILi128EEES8_NS7_ILi64EEEEEENS_10bfloat16_tEfNS_4arch4Sm80ELb1ELb0ELb1ELb0ELb1ELb0ELb0ELb0ELi2ELi4ELi4ELi4ELb0EEENS1_21CollectiveEpilogueBwdISA_SB_SD_Li256ELb0ELb0ELi2EEENS1_25SingleTileBwdLPTSchedulerILb0ELi128ELb1EEEEEEEEEvNT_6ParamsE$_ZN4cute3eso3ESOILb1ELb0EJNS_10UnderscoreES2_iEEC2ERKS2_S5_RKi) ;  /* 0xfffeeb6000007944 */ /* 0x002fea0003c3ffff */
        /* <DEDUP_REMOVED lines=9> */
[----:B------:R-:W-:Y:S05]  /*19a10*/  CALL.REL.NOINC `($_ZN7cutlass13device_kernelIN5flash19enable_sm80_to_sm89INS1_16FlashAttnBwdSm80INS1_25CollectiveMainloopBwdSm80ILi2ELi2EN4cute5tupleIJNS5_1CILi128EEES8_NS7_ILi64EEEEEENS_10bfloat16_tEfNS_4arch4Sm80ELb1ELb0ELb1ELb0ELb1ELb0ELb0ELb0ELi2ELi4ELi4ELi4ELb0EEENS1_21CollectiveEpilogueBwdISA_SB_SD_Li256ELb0ELb0ELi2EEENS1_25SingleTileBwdLPTSchedulerILb0ELi128ELb1EEEEEEEEEvNT_6ParamsE$_ZN4cute3eso3ESOILb1ELb0EJNS_6LayoutINS_5tupleIJNS3_IJNS_1CILi2EEES5_S5_EEES5_EEENS3_IJNS3_IJNS4_ILi1EEES5_NS4_ILi4EEEEEENS4_ILi8EEEEEEEEiEEC2ERKSD_RKi) ;  /* 0xffff10d000007944 */ /* 0x000fea0003c3ffff */
[----:B-1----:R-:W2:Y:S01]  /*19a20*/  LDL R3, [R1+0x758] ;  /* 0x0007580001037983 */ /* 0x002ea20000100800 */
[----:B------:R-:W-:Y:S02]  /*19a30*/  MOV R67, R23 ;  /* 0x0000001700437202 */ /* 0x000fe40000000f00 */
[----:B------:R-:W-:Y:S01]  /*19a40*/  MOV R4, 0x19a80 ;  /* 0x00019a8000047802 */ /* 0x000fe20000000f00 */
[----:B--2---:R-:W-:-:S05]  /*19a50*/  IMAD.WIDE R2, R3, 0x2, R16 ;  /* 0x0000000203027825 */ /* 0x004fca00078e0210 */
[----:B------:R-:W-:Y:S02]  /*19a60*/  MOV R6, R2 ;  /* 0x0000000200067202 */ /* 0x000fe40000000f00 */
[----:B------:R-:W-:Y:S05]  /*19a70*/  CALL.REL.NOINC `($_ZN7cutlass13device_kernelIN5flash19enable_sm80_to_sm89INS1_16FlashAttnBwdSm80INS1_25CollectiveMainloopBwdSm80ILi2ELi2EN4cute5tupleIJNS5_1CILi128EEES8_NS7_ILi64EEEEEENS_10bfloat16_tEfNS_4arch4Sm80ELb1ELb0ELb1ELb0ELb1ELb0ELb0ELb0ELi2ELi4ELi4ELi4ELb0EEENS1_21CollectiveEpilogueBwdISA_SB_SD_Li256ELb0ELb0ELi2EEENS1_25SingleTileBwdLPTSchedulerILb0ELi128ELb1EEEEEEEEEvNT_6ParamsE$_ZN4cute3eso3ESOILb1ELb0EJNS_6LayoutINS_5tupleIJNS3_IJNS_1CILi2EEES5_S5_EEES5_EEENS3_IJNS3_IJNS4_ILi1EEES5_NS4_ILi4EEEEEENS4_ILi8EEEEEEEENS_10ViewEngineIPN7cutlass10bfloat16_tEEEEEC2ERKSD_RKSI_) ;  /* 0xffff102000007944 */ /* 0x000fea0003c3ffff */
[----:B------:R2:W5:Y:S01]  /*19a80*/  LDL.64 R58, [R1+0x758] ;  /* 0x00075800013a7983 */ /* 0x0005620000100a00 */
[----:B------:R-:W-:Y:S01]  /*19a90*/  IMAD.MOV.U32 R81, RZ, RZ, R23 ;  /* 0x000000ffff517224 */ /* 0x000fe200078e0017 */
[----:B------:R-:W-:Y:S02]  /*19aa0*/  MOV R3, RZ ;  /* 0x000000ff00037202 */ /* 0x000fe40000000f00 */
[----:B------:R-:W-:Y:S02]  /*19ab0*/  MOV R8, 0x19ad0 ;  /* 0x00019ad000087802 */ /* 0x000fe40000000f00 */
[----:B-12--5:R-:W-:Y:S05]  /*19ac0*/  CALL.REL.NOINC `($_ZN7cutlass13device_kernelIN5flash19enable_sm80_to_sm89INS1_16FlashAttnBwdSm80INS1_25CollectiveMainloopBwdSm80ILi2ELi2EN4cute5tupleIJNS5_1CILi128EEES8_NS7_ILi64EEEEEENS_10bfloat16_tEfNS_4arch4Sm80ELb1ELb0ELb1ELb0ELb1ELb0ELb0ELb0ELi2ELi4ELi4ELi4ELb0EEENS1_21CollectiveEpilogueBwdISA_SB_SD_Li256ELb0ELb0ELi2EEENS1_25SingleTileBwdLPTSchedulerILb0ELi128ELb1EEEEEEEEEvNT_6ParamsE$_ZN4cute3eso3ESOILb1ELb0EJNS_10UnderscoreES2_iEEC2ERKS2_S5_RKi) ;  /* 0xfffeea1000007944 */ /* 0x026fea0003c3ffff */
        /* <DEDUP_REMOVED lines=8> */
[----:B------:R-:W-:Y:S05]  /*19b50*/  CALL.REL.NOINC `($_ZN7cutlass13device_kernelIN5flash19enable_sm80_to_sm89INS1_16FlashAttnBwdSm80INS1_25CollectiveMainloopBwdSm80ILi2ELi2EN4cute5tupleIJNS5_1CILi128EEES8_NS7_ILi64EEEEEENS_10bfloat16_tEfNS_4arch4Sm80ELb1ELb0ELb1ELb0ELb1ELb0ELb0ELb0ELi2ELi4ELi4ELi4ELb0EEENS1_21CollectiveEpilogueBwdISA_SB_SD_Li256ELb0ELb0ELi2EEENS1_25SingleTileBwdLPTSchedulerILb0ELi128ELb1EEEEEEEEEvNT_6ParamsE$_ZN4cute3eso3ESOILb1ELb0EJNS_6LayoutINS_5tupleIJNS3_IJNS_1CILi2EEES5_EEENS4_ILi8EEEEEENS3_IJNS3_IJNS4_ILi1EEES5_EEENS4_ILi4EEEEEEEEiEEC2ERKSD_RKi) ;  /* 0xffff0c9000007944 */ /* 0x000fea0003c3ffff */
[----:B-1----:R-:W2:Y:S01]  /*19b60*/  LDL R3, [R1+0x758] ;  /* 0x0007580001037983 */ /* 0x002ea20000100800 */
[----:B------:R-:W-:Y:S01]  /*19b70*/  MOV R4, 0x19bb0 ;  /* 0x00019bb000047802 */ /* 0x000fe20000000f00 */
[----:B--2---:R-:W-:-:S05]  /*19b80*/  IMAD.WIDE R2, R3, 0x2, R14 ;  /* 0x0000000203027825 */ /* 0x004fca00078e020e */
[----:B------:R-:W-:Y:S02]  /*19b90*/  MOV R6, R2 ;  /* 0x0000000200067202 */ /* 0x000fe40000000f00 */
[----:B------:R-:W-:Y:S05]  /*19ba0*/  CALL.REL.NOINC `($_ZN7cutlass13device_kernelIN5flash19enable_sm80_to_sm89INS1_16FlashAttnBwdSm80INS1_25CollectiveMainloopBwdSm80ILi2ELi2EN4cute5tupleIJNS5_1CILi128EEES8_NS7_ILi64EEEEEENS_10bfloat16_tEfNS_4arch4Sm80ELb1ELb0ELb1ELb0ELb1ELb0ELb0ELb0ELi2ELi4ELi4ELi4ELb0EEENS1_21CollectiveEpilogueBwdISA_SB_SD_Li256ELb0ELb0ELi2EEENS1_25SingleTileBwdLPTSchedulerILb0ELi128ELb1EEEEEEEEEvNT_6ParamsE$_ZN4cute3eso3ESOILb1ELb0EJNS_6LayoutINS_5tupleIJNS3_IJNS_1CILi2EEES5_EEENS4_ILi8EEEEEENS3_IJNS3_IJNS4_ILi1EEES5_EEENS4_ILi4EEEEEEEENS_10ViewEngineIPN7cutlass10bfloat16_tEEEEEC2ERKSD_RKSI_) ;  /* 0xffff0bf000007944 */ /* 0x000fea0003c3ffff */
[----:B------:R2:W5:Y:S04]  /*19bb0*/  LDL.64 R60, [R1+0x758] ;  /* 0x00075800013c7983 */ /* 0x0005680000100a00 */
[----:B------:R2:W-:Y:S02]  /*19bc0*/  STL [R1+0x770], RZ ;  /* 0x000770ff01007387 */ /* 0x0005e40000100800 */
.L_x_2520:
[----:B------:R-:W-:Y:S01]  /*19bd0*/  IMAD.MOV.U32 R81, RZ, RZ, R23 ;  /* 0x000000ffff517224 */ /* 0x000fe200078e0017 */
[----:B------:R-:W-:Y:S01]  /*19be0*/  LOP3.LUT R80, R56, 0x1, RZ, 0xc0, !PT ;  /* 0x0000000138507812 */ /* 0x000fe200078ec0ff */
[----:B------:R-:W-:Y:S01]  /*19bf0*/  IMAD.MOV.U32 R79, RZ, RZ, R22 ;  /* 0x000000ffff4f7224 */ /* 0x000fe200078e0016 */
[----:B-1----:R-:W-:Y:S02]  /*19c00*/  MOV R78, 0x19c20 ;  /* 0x00019c20004e7802 */ /* 0x002fe40000000f00 */
[----:B-12--5:R-:W-:Y:S05]  /*19c10*/  CALL.REL.NOINC `($_ZN7cutlass13device_kernelIN5flash19enable_sm80_to_sm89INS1_16FlashAttnBwdSm80INS1_25CollectiveMainloopBwdSm80ILi2ELi2EN4cute5tupleIJNS5_1CILi128EEES8_NS7_ILi64EEEEEENS_10bfloat16_tEfNS_4arch4Sm80ELb1ELb0ELb1ELb0ELb1ELb0ELb0ELb0ELi2ELi4ELi4ELi4ELb0EEENS1_21CollectiveEpilogueBwdISA_SB_SD_Li256ELb0ELb0ELi2EEENS1_25SingleTileBwdLPTSchedulerILb0ELi128ELb1EEEEEEEEEvNT_6ParamsE$_ZN4cute3eso3ESOILb1ELb0EJNS_10UnderscoreEiiEEC2ERKS2_RKiS7_) ;  /* 0xfffee94000007944 */ /* 0x026fea0003c3ffff */
[----:B------:R-:W-:Y:S01]  /*19c20*/  MOV R67, R23 ;  /* 0x0000001700437202 */ /* 0x000fe20000000f00 */
[----:B-1----:R-:W2:Y:S01]  /*19c30*/  LDL.64 R2, [R1+0x758] ;  /* 0x0007580001027983 */ /* 0x002ea20000100a00 */
[----:B------:R-:W-:Y:S01]  /*19c40*/  MOV R4, 0x19c80 ;  /* 0x00019c8000047802 */ /* 0x000fe20000000f00 */
[----:B--2---:R-:W-:Y:S04]  /*19c50*/  IMAD R3, R3, 0x2, R2 ;  /* 0x0000000203037824 */ /* 0x004fe800078e0202 */
[----:B------:R-:W-:Y:S02]  /*19c60*/  IMAD.SHL.U32 R3, R3, 0x4, RZ ;  /* 0x0000000403037824 */ /* 0x000fe400078e00ff */
[----:B------:R-:W-:Y:S05]  /*19c70*/  CALL.REL.NOINC `($_ZN7cutlass13device_kernelIN5flash19enable_sm80_to_sm89INS1_16FlashAttnBwdSm80INS1_25CollectiveMainloopBwdSm80ILi2ELi2EN4cute5tupleIJNS5_1CILi128EEES8_NS7_ILi64EEEEEENS_10bfloat16_tEfNS_4arch4Sm80ELb1ELb0ELb1ELb0ELb1ELb0ELb0ELb0ELi2ELi4ELi4ELi4ELb0EEENS1_21CollectiveEpilogueBwdISA_SB_SD_Li256ELb0ELb0ELi2EEENS1_25SingleTileBwdLPTSchedulerILb0ELi128ELb1EEEEEEEEEvNT_6ParamsE$_ZN4cute3eso3ESOILb1ELb0EJNS_6LayoutINS_5tupleIJNS3_IJNS_1CILi2EEES5_EEEEEENS3_IJNS3_IJNS4_ILi1EEES5_EEEEEEEEiEEC2ERKSB_RKi) ;  /* 0xffff094000007944 */ /* 0x000fea0003c3ffff */
[----:B------:R-:W-:Y:S01]  /*19c80*/  MOV R4, 0x19ce0 ;  /* 0x00019ce000047802 */ /* 0x000fe20000000f00 */
[----:B-1----:R-:W2:Y:S01]  /*19c90*/  LDL R3, [R1+0x758] ;  /* 0x0007580001037983 */ /* 0x002ea20000100800 */
[----:B------:R-:W-:Y:S01]  /*19ca0*/  IMAD.MOV.U32 R2, RZ, RZ, R23 ;  /* 0x000000ffff027224 */ /* 0x000fe200078e0017 */
[C---:B--2---:R-:W-:Y:S04]  /*19cb0*/  LEA R8, P0, R3.reuse, R46, 0x2 ;  /* 0x0000002e03087211 */ /* 0x044fe800078010ff */
[----:B------:R-:W-:Y:S04]  /*19cc0*/  LEA.HI.X.SX32 R3, R3, R47, 0x2, P0 ;  /* 0x0000002f03037211 */ /* 0x000fe800000f16ff */
[----:B------:R-:W-:Y:S05]  /*19cd0*/  CALL.REL.NOINC `($_ZN7cutlass13device_kernelIN5flash19enable_sm80_to_sm89INS1_16FlashAttnBwdSm80INS1_25CollectiveMainloopBwdSm80ILi2ELi2EN4cute5tupleIJNS5_1CILi128EEES8_NS7_ILi64EEEEEENS_10bfloat16_tEfNS_4arch4Sm80ELb1ELb0ELb1ELb0ELb1ELb0ELb0ELb0ELi2ELi4ELi4ELi4ELb0EEENS1_21CollectiveEpilogueBwdISA_SB_SD_Li256ELb0ELb0ELi2EEENS1_25SingleTileBwdLPTSchedulerILb0ELi128ELb1EEEEEEEEEvNT_6ParamsE$_ZN4cute3eso3ESOILb1ELb0EJNS_6LayoutINS_5tupleIJNS3_IJNS_1CILi2EEES5_EEEEEENS3_IJNS3_IJNS4_ILi1EEES5_EEEEEEEENS_10ViewEngineIPfEEEEC2ERKSB_RKSE_) ;  /* 0xffff089000007944 */ /* 0x000fea0003c3ffff */
[----:B------:R-:W-:Y:S01]  /*19ce0*/  MOV R3, R80 ;  /* 0x0000005000037202 */ /* 0x000fe20000000f00 */
[----:B-1----:R1:W5:Y:S01]  /*19cf0*/  LDL.64 R8, [R1+0x758] ;  /* 0x0007580001087983 */ /* 0x0023620000100a00 */
[----:B------:R-:W-:Y:S01]  /*19d00*/  MOV R10, 0x19d30 ;  /* 0x00019d30000a7802 */ /* 0x000fe20000000f00 */
[----:B------:R-:W-:Y:S02]  /*19d10*/  IMAD.MOV.U32 R2, RZ, RZ, R23 ;  /* 0x000000ffff027224 */ /* 0x000fe400078e0017 */
[----:B-1---5:R-:W-:Y:S05]  /*19d20*/  CALL.REL.NOINC `($_ZN7cutlass13device_kernelIN5flash19enable_sm80_to_sm89INS1_16FlashAttnBwdSm80INS1_25CollectiveMainloopBwdSm80ILi2ELi2EN4cute5tupleIJNS5_1CILi128EEES8_NS7_ILi64EEEEEENS_10bfloat16_tEfNS_4arch4Sm80ELb1ELb0ELb1ELb0ELb1ELb0ELb0ELb0ELi2ELi4ELi4ELi4ELb0EEENS1_21CollectiveEpilogueBwdISA_SB_SD_Li256ELb0ELb0ELi2EEENS1_25SingleTileBwdLPTSchedulerILb0ELi128ELb1EEEEEEEEEvNT_6ParamsE$_ZN4cute3eso3ESOILb1ELb0EJNS_10UnderscoreEiEEC2ERKS2_RKi) ;  /* 0xfffee7f000007944 */ /* 0x022fea0003c3ffff */
[----:B------:R-:W-:Y:S01]  /*19d30*/  MOV R4, 0x19d80 ;  /* 0x00019d8000047802 */ /* 0x000fe20000000f00 */
[----:B-1----:R-:W2:Y:S01]  /*19d40*/  LDL R3, [R1+0x758] ;  /* 0x0007580001037983 */ /* 0x002ea20000100800 */
[----:B------:R-:W-:Y:S01]  /*19d50*/  IMAD.MOV.U32 R67, RZ, RZ, R23 ;  /* 0x000000ffff437224 */ /* 0x000fe200078e0017 */
[----:B--2---:R-:W-:Y:S02]  /*19d60*/  SHF.L.U32 R3, R3, 0x3, RZ ;  /* 0x0000000303037819 */ /* 0x004fe400000006ff */
[----:B------:R-:W-:Y:S05]  /*19d70*/  CALL.REL.NOINC `($_ZN7cutlass13device_kernelIN5flash19enable_sm80_to_sm89INS1_16FlashAttnBwdSm80INS1_25CollectiveMainloopBwdSm80ILi2ELi2EN4cute5tupleIJNS5_1CILi128EEES8_NS7_ILi64EEEEEENS_10bfloat16_tEfNS_4arch4Sm80ELb1ELb0ELb1ELb0ELb1ELb0ELb0ELb0ELi2ELi4ELi4ELi4ELb0EEENS1_21CollectiveEpilogueBwdISA_SB_SD_Li256ELb0ELb0ELi2EEENS1_25SingleTileBwdLPTSchedulerILb0ELi128ELb1EEEEEEEEEvNT_6ParamsE$_ZN4cute3eso3ESOILb1ELb0EJNS_6LayoutINS_5tupleIJNS3_IJNS_1CILi2EEES5_S5_EEEEEENS3_IJNS3_IJNS4_ILi1EEES5_NS4_ILi4EEEEEEEEEEEiEEC2ERKSC_RKi) ;  /* 0xffff0c5000007944 */ /* 0x000fea0003c3ffff */
[----:B------:R-:W-:Y:S01]  /*19d80*/  MOV R4, 0x19de0 ;  /* 0x00019de000047802 */ /* 0x000fe20000000f00 */
[----:B-1----:R-:W2:Y:S01]  /*19d90*/  LDL R3, [R1+0x758] ;  /* 0x0007580001037983 */ /* 0x002ea20000100800 */
[----:B------:R-:W-:Y:S01]  /*19da0*/  IMAD.MOV.U32 R67, RZ, RZ, R23 ;  /* 0x000000ffff437224 */ /* 0x000fe200078e0017 */
[C---:B--2---:R-:W-:Y:S04]  /*19db0*/  LEA R6, P0, R3.reuse, R58, 0x1 ;  /* 0x0000003a03067211 */ /* 0x044fe800078008ff */
[----:B------:R-:W-:Y:S04]  /*19dc0*/  LEA.HI.X.SX32 R3, R3, R59, 0x1, P0 ;  /* 0x0000003b03037211 */ /* 0x000fe800000f0eff */
[----:B------:R-:W-:Y:S05]  /*19dd0*/  CALL.REL.NOINC `($_ZN7cutlass13device_kernelIN5flash19enable_sm80_to_sm89INS1_16FlashAttnBwdSm80INS1_25CollectiveMainloopBwdSm80ILi2ELi2EN4cute5tupleIJNS5_1CILi128EEES8_NS7_ILi64EEEEEENS_10bfloat16_tEfNS_4arch4Sm80ELb1ELb0ELb1ELb0ELb1ELb0ELb0ELb0ELi2ELi4ELi4ELi4ELb0EEENS1_21CollectiveEpilogueBwdISA_SB_SD_Li256ELb0ELb0ELi2EEENS1_25SingleTileBwdLPTSchedulerILb0ELi128ELb1EEEEEEEEEvNT_6ParamsE$_ZN4cute3eso3ESOILb1ELb0EJNS_6LayoutINS_5tupleIJNS3_IJNS_1CILi2EEES5_S5_EEEEEENS3_IJNS3_IJNS4_ILi1EEES5_NS4_ILi4EEEEEEEEEEENS_10ViewEngineIPN7cutlass10bfloat16_tEEEEEC2ERKSC_RKSH_) ;  /* 0xffff0ba000007944 */ /* 0x000fea0003c3ffff */
[----:B------:R-:W-:Y:S01]  /*19de0*/  MOV R3, R56 ;  /* 0x0000003800037202 */ /* 0x000fe20000000f00 */
[----:B------:R2:W5:Y:S01]  /*19df0*/  LDL.64 R12, [R1+0x758] ;  /* 0x00075800010c7983 */ /* 0x0005620000100a00 */
[----:B------:R-:W-:Y:S01]  /*19e00*/  MOV R10, 0x19e30 ;  /* 0x00019e30000a7802 */ /* 0x000fe20000000f00 */
[----:B-1----:R-:W-:Y:S02]  /*19e10*/  IMAD.MOV.U32 R2, RZ, RZ, R23 ;  /* 0x000000ffff027224 */ /* 0x002fe400078e0017 */
[----:B--2--5:R-:W-:Y:S05]  /*19e20*/  CALL.REL.NOINC `($_ZN7cutlass13device_kernelIN5flash19enable_sm80_to_sm89INS1_16FlashAttnBwdSm80INS1_25CollectiveMainloopBwdSm80ILi2ELi2EN4cute5tupleIJNS5_1CILi128EEES8_NS7_ILi64EEEEEENS_10bfloat16_tEfNS_4arch4Sm80ELb1ELb0ELb1ELb0ELb1ELb0ELb0ELb0ELi2ELi4ELi4ELi4ELb0EEENS1_21CollectiveEpilogueBwdISA_SB_SD_Li256ELb0ELb0ELi2EEENS1_25SingleTileBwdLPTSchedulerILb0ELi128ELb1EEEEEEEEEvNT_6ParamsE$_ZN4cute3eso3ESOILb1ELb0EJNS_10UnderscoreEiEEC2ERKS2_RKi) ;  /* 0xfffee6f000007944 */ /* 0x024fea0003c3ffff */
[----:B------:R-:W-:Y:S01]  /*19e30*/  MOV R4, 0x19e80 ;  /* 0x00019e8000047802 */ /* 0x000fe20000000f00 */
[----:B-1----:R-:W2:Y:S01]  /*19e40*/  LDL R3, [R1+0x758] ;  /* 0x0007580001037983 */ /* 0x002ea20000100800 */
[----:B------:R-:W-:Y:S01]  /*19e50*/  IMAD.MOV.U32 R67, RZ, RZ, R23 ;  /* 0x000000ffff437224 */ /* 0x000fe200078e0017 */
[----:B--2---:R-:W-:Y:S02]  /*19e60*/  SHF.L.U32 R3, R3, 0x2, RZ ;  /* 0x0000000203037819 */ /* 0x004fe400000006ff */
[----:B------:R-:W-:Y:S05]  /*19e70*/  CALL.REL.NOINC `($_ZN7cutlass13device_kernelIN5flash19enable_sm80_to_sm89INS1_16FlashAttnBwdSm80INS1_25CollectiveMainloopBwdSm80ILi2ELi2EN4cute5tupleIJNS5_1CILi128EEES8_NS7_ILi64EEEEEENS_10bfloat16_tEfNS_4arch4Sm80ELb1ELb0ELb1ELb0ELb1ELb0ELb0ELb0ELi2ELi4ELi4ELi4ELb0EEENS1_21CollectiveEpilogueBwdISA_SB_SD_Li256ELb0ELb0ELi2EEENS1_25SingleTileBwdLPTSchedulerILb0ELi128ELb1EEEEEEEEEvNT_6ParamsE$_ZN4cute3eso3ESOILb1ELb0EJNS_6LayoutINS_5tupleIJNS3_IJNS_1CILi2EEES5_EEEEEENS3_IJNS3_IJNS4_ILi1EEES5_EEEEEEEEiEEC2ERKSB_RKi) ;  /* 0xffff074000007944 */ /* 0x000fea0003c3ffff */
[----:B------:R-:W-:Y:S01]  /*19e80*/  MOV R4, 0x19ee0 ;  /* 0x00019ee000047802 */ /* 0x000fe20000000f00 */
[----:B-1----:R-:W2:Y:S01]  /*19e90*/  LDL R3, [R1+0x758] ;  /* 0x0007580001037983 */ /* 0x002ea20000100800 */
[----:B------:R-:W-:Y:S01]  /*19ea0*/  IMAD.MOV.U32 R67, RZ, RZ, R23 ;  /* 0x000000ffff437224 */ /* 0x000fe200078e0017 */
[C---:B--2---:R-:W-:Y:S04]  /*19eb0*/  LEA R6, P0, R3.reuse, R60, 0x1 ;  /* 0x0000003c03067211 */ /* 0x044fe800078008ff */
[----:B------:R-:W-:Y:S04]  /*19ec0*/  LEA.HI.X.SX32 R3, R3, R61, 0x1, P0 ;  /* 0x0000003d03037211 */ /* 0x000fe800000f0eff */
[----:B------:R-:W-:Y:S05]  /*19ed0*/  CALL.REL.NOINC `($_ZN7cutlass13device_kernelIN5flash19enable_sm80_to_sm89INS1_16FlashAttnBwdSm80INS1_25CollectiveMainloopBwdSm80ILi2ELi2EN4cute5tupleIJNS5_1CILi128EEES8_NS7_ILi64EEEEEENS_10bfloat16_tEfNS_4arch4Sm80ELb1ELb0ELb1ELb0ELb1ELb0ELb0ELb0ELi2ELi4ELi4ELi4ELb0EEENS1_21CollectiveEpilogueBwdISA_SB_SD_Li256ELb0ELb0ELi2EEENS1_25SingleTileBwdLPTSchedulerILb0ELi128ELb1EEEEEEEEEvNT_6ParamsE$_ZN4cute3eso3ESOILb1ELb0EJNS_6LayoutINS_5tupleIJNS3_IJNS_1CILi2EEES5_EEEEEENS3_IJNS3_IJNS4_ILi1EEES5_EEEEEEEENS_10ViewEngineIPN7cutlass10bfloat16_tEEEEEC2ERKSB_RKSG_) ;  /* 0xffff064000007944 */ /* 0x000fea0003c3ffff */
[----:B------:R-:W-:Y:S01]  /*19ee0*/  MOV R79, R22 ;  /* 0x00000016004f7202 */ /* 0x000fe20000000f00 */
[----:B------:R2:W5:Y:S01]  /*19ef0*/  LDL.64 R10, [R1+0x758] ;  /* 0x00075800010a7983 */ /* 0x0005620000100a00 */
[----:B------:R-:W-:Y:S01]  /*19f00*/  MOV R78, 0x19f30 ;  /* 0x00019f30004e7802 */ /* 0x000fe20000000f00 */
[----:B------:R-:W-:Y:S02]  /*19f10*/  IMAD.MOV.U32 R81, RZ, RZ, R23 ;  /* 0x000000ffff517224 */ /* 0x000fe400078e0017 */
        /* <DEDUP_REMOVED lines=12> */
[----:B------:R-:W-:Y:S05]  /*19fe0*/  CALL.REL.NOINC `($_ZN7cutlass13device_kernelIN5flash19enable_sm80_to_sm89INS1_16FlashAttnBwdSm80INS1_25CollectiveMainloopBwdSm80ILi2ELi2EN4cute5tupleIJNS5_1CILi128EEES8_NS7_ILi64EEEEEENS_10bfloat16_tEfNS_4arch4Sm80ELb1ELb0ELb1ELb0ELb1ELb0ELb0ELb0ELi2ELi4ELi4ELi4ELb0EEENS1_21CollectiveEpilogueBwdISA_SB_SD_Li256ELb0ELb0ELi2EEENS1_25SingleTileBwdLPTSchedulerILb0ELi128ELb1EEEEEEEEEvNT_6ParamsE$_ZN4cute3eso3ESOILb1ELb0EJNS_6LayoutINS_5tupleIJNS3_IJNS_1CILi2EEES5_EEEEEENS3_IJNS3_IJNS4_ILi1EEES5_EEEEEEEENS_10ViewEngineIPKfEEEEC2ERKSB_RKSF_) ;  /* 0xffff04e000007944 */ /* 0x000fea0003c3ffff */
[----:B------:R-:W-:Y:S01]  /*19ff0*/  MOV R67, R23 ;  /* 0x0000001700437202 */ /* 0x000fe20000000f00 */
[----:B-1----:R1:W5:Y:S01]  /*1a000*/  LDL.64 R6, [R1+0x758] ;  /* 0x0007580001067983 */ /* 0x0023620000100a00 */
[----:B------:R-:W-:Y:S03]  /*1a010*/  MOV R4, 0x1a030 ;  /* 0x0001a03000047802 */ /* 0x000fe60000000f00 */
[----:B-1---5:R-:W-:Y:S05]  /*1a020*/  CALL.REL.NOINC `($_ZN7cutlass13device_kernelIN5flash19enable_sm80_to_sm89INS1_16FlashAttnBwdSm80INS1_25CollectiveMainloopBwdSm80ILi2ELi2EN4cute5tupleIJNS5_1CILi128EEES8_NS7_ILi64EEEEEENS_10bfloat16_tEfNS_4arch4Sm80ELb1ELb0ELb1ELb0ELb1ELb0ELb0ELb0ELi2ELi4ELi4ELi4ELb0EEENS1_21CollectiveEpilogueBwdISA_SB_SD_Li256ELb0ELb0ELi2EEENS1_25SingleTileBwdLPTSchedulerILb0ELi128ELb1EEEEEEEEEvNT_6ParamsE$_ZN4cute3eso3ESOILb1ELb0EJNS_6LayoutINS_5tupleIJNS3_IJNS_1CILi1EEENS4_ILi2EEES6_EEEEEENS3_IJNS3_IJS5_S5_S6_EEEEEEEENS_10ViewEngineIPjEEEEC2ERKSB_RKSE_) ;  /* 0xffff032000007944 */ /* 0x022fea0003c3ffff */
[----:B-1----:R-:W-:Y:S01]  /*1a030*/  MOV R2, R23 ;  /* 0x0000001700027202 */ /* 0x002fe20000000f00 */
[----:B------:R1:W5:Y:S01]  /*1a040*/  LDL.64 R14, [R1+0x758] ;  /* 0x00075800010e7983 */ /* 0x0003620000100a00 */
[----:B------:R-:W-:Y:S01]  /*1a050*/  MOV R4, 0x1a080 ;  /* 0x0001a08000047802 */ /* 0x000fe20000000f00 */
[----:B------:R-:W-:Y:S02]  /*1a060*/  IMAD.MOV.U32 R3, RZ, RZ, R11 ;  /* 0x000000ffff037224 */ /* 0x000fe400078e000b */
[----:B-1---5:R-:W-:Y:S05]  /*1a070*/  CALL.REL.NOINC `($_ZN7cutlass13device_kernelIN5flash19enable_sm80_to_sm89INS1_16FlashAttnBwdSm80INS1_25CollectiveMainloopBwdSm80ILi2ELi2EN4cute5tupleIJNS5_1CILi128EEES8_NS7_ILi64EEEEEENS_10bfloat16_tEfNS_4arch4Sm80ELb1ELb0ELb1ELb0ELb1ELb0ELb0ELb0ELi2ELi4ELi4ELi4ELb0EEENS1_21CollectiveEpilogueBwdISA_SB_SD_Li256ELb0ELb0ELi2EEENS1_25SingleTileBwdLPTSchedulerILb0ELi128ELb1EEEEEEEEEvNT_6ParamsE$_ZN4cute3eso3ESOILb1ELb0EJNS_6LayoutINS_5tupleIJNS3_IJNS_1CILi1EEENS4_ILi2EEEEEEEEENS3_IJNS3_IJS5_S5_EEEEEEEENS_10ViewEngineIPjEEEEC2ERKSB_RKSE_) ;  /* 0xffff01c000007944 */ /* 0x022fea0003c3ffff */
[----:B-1----:R-:W-:Y:S01]  /*1a080*/  MOV R2, R23 ;  /* 0x0000001700027202 */ /* 0x002fe20000000f00 */
[----:B------:R1:W5:Y:S01]  /*1a090*/  LDL.64 R16, [R1+0x758] ;  /* 0x0007580001107983 */ /* 0x0003620000100a00 */
[----:B------:R-:W-:Y:S01]  /*1a0a0*/  MOV R4, 0x1a0d0 ;  /* 0x0001a0d000047802 */ /* 0x000fe20000000f00 */
[----:B------:R-:W-:Y:S02]  /*1a0b0*/  IMAD.MOV.U32 R3, RZ, RZ, R9 ;  /* 0x000000ffff037224 */ /* 0x000fe400078e0009 */
[----:B-1---5:R-:W-:Y:S05]  /*1a0c0*/  CALL.REL.NOINC `($_ZN7cutlass13device_kernelIN5flash19enable_sm80_to_sm89INS1_16FlashAttnBwdSm80INS1_25CollectiveMainloopBwdSm80ILi2ELi2EN4cute5tupleIJNS5_1CILi128EEES8_NS7_ILi64EEEEEENS_10bfloat16_tEfNS_4arch4Sm80ELb1ELb0ELb1ELb0ELb1ELb0ELb0ELb0ELi2ELi4ELi4ELi4ELb0EEENS1_21CollectiveEpilogueBwdISA_SB_SD_Li256ELb0ELb0ELi2EEENS1_25SingleTileBwdLPTSchedulerILb0ELi128ELb1EEEEEEEEEvNT_6ParamsE$_ZN4cute3eso3ESOILb1ELb0EJNS_6LayoutINS_5tupleIJNS3_IJNS_1CILi2EEES5_EEEEEENS3_IJNS3_IJNS4_ILi1EEES5_EEEEEEEENS_10ViewEngineIPfEEEEC2ERKSB_RKSE_) ;  /* 0xffff04a000007944 */ /* 0x022fea0003c3ffff */
[----:B-1----:R-:W-:Y:S01]  /*1a0d0*/  MOV R2, R23 ;  /* 0x0000001700027202 */ /* 0x002fe20000000f00 */
[----:B------:R1:W5:Y:S01]  /*1a0e0*/  LDL.64 R62, [R1+0x758] ;  /* 0x00075800013e7983 */ /* 0x0003620000100a00 */
[----:B------:R-:W-:Y:S01]  /*1a0f0*/  MOV R4, 0x1a120 ;  /* 0x0001a12000047802 */ /* 0x000fe20000000f00 */
[----:B------:R-:W-:Y:S02]  /*1a100*/  IMAD.MOV.U32 R3, RZ, RZ, R7 ;  /* 0x000000ffff037224 */ /* 0x000fe400078e0007 */
[----:B-1---5:R-:W-:Y:S05]  /*1a110*/  CALL.REL.NOINC `($_ZN7cutlass13device_kernelIN5flash19enable_sm80_to_sm89INS1_16FlashAttnBwdSm80INS1_25CollectiveMainloopBwdSm80ILi2ELi2EN4cute5tupleIJNS5_1CILi128EEES8_NS7_ILi64EEEEEENS_10bfloat16_tEfNS_4arch4Sm80ELb1ELb0ELb1ELb0ELb1ELb0ELb0ELb0ELi2ELi4ELi4ELi4ELb0EEENS1_21CollectiveEpilogueBwdISA_SB_SD_Li256ELb0ELb0ELi2EEENS1_25SingleTileBwdLPTSchedulerILb0ELi128ELb1EEEEEEEEEvNT_6ParamsE$_ZN4cute3eso3ESOILb1ELb0EJNS_6LayoutINS_5tupleIJNS3_IJNS_1CILi2EEES5_EEEEEENS3_IJNS3_IJNS4_ILi1EEES5_EEEEEEEENS_10ViewEngineIPKfEEEEC2ERKSB_RKSF_) ;  /* 0xffff03b000007944 */ /* 0x022fea0003c3ffff */
        /* <DEDUP_REMOVED lines=24> */
[----:B-1----:R-:W-:Y:S05]  /*1a2a0*/  CALL.REL.NOINC `($_ZN7cutlass13device_kernelIN5flash19enable_sm80_to_sm89INS1_16FlashAttnBwdSm80INS1_25CollectiveMainloopBwdSm80ILi2ELi2EN4cute5tupleIJNS5_1CILi128EEES8_NS7_ILi64EEEEEENS_10bfloat16_tEfNS_4arch4Sm80ELb1ELb0ELb1ELb0ELb1ELb0ELb0ELb0ELi2ELi4ELi4ELi4ELb0EEENS1_21CollectiveEpilogueBwdISA_SB_SD_Li256ELb0ELb0ELi2EEENS1_25SingleTileBwdLPTSchedulerILb0ELi128ELb1EEEEEEEEEvNT_6ParamsE$_ZN4cute3eso3ESOILb1ELb0EJNS_10UnderscoreEiiEEC2ERKS2_RKiS7_) ;  /* 0xfffee2b000007944 */ /* 0x002fea0003c3ffff */
        /* <DEDUP_REMOVED lines=642> */
[----:B------:R-:W-:Y:S02]  /*1cad0*/  MOV R3, 0x1 ;  /* 0x0000000100037802 */ /* 0x000fe40000000f00 */
        /* <DEDUP_REMOVED lines=18> */
.L_x_2521:
        /* <DEDUP_REMOVED lines=771> */
.L_x_2522:
        /* <DEDUP_REMOVED lines=222> */
[----:B------:R-:W-:Y:S05]  /*20a10*/  CALL.REL.NOINC `($_ZN7cutlass13device_kernelIN5flash19enable_sm80_to_sm89INS1_16FlashAttnBwdSm80INS1_25CollectiveMainloopBwdSm80ILi2ELi2EN4cute5tupleIJNS5_1CILi128EEES8_NS7_ILi64EEEEEENS_10bfloat16_tEfNS_4arch4Sm80ELb1ELb0ELb1ELb0ELb1ELb0ELb0ELb0ELi2ELi4ELi4ELi4ELb0EEENS1_21CollectiveEpilogueBwdISA_SB_SD_Li256ELb0ELb0ELi2EEENS1_25SingleTileBwdLPTSchedulerILb0ELi128ELb1EEEEEEEEEvNT_6ParamsE$_ZN4cute3eso3ESOILb1ELb0EJNS_10UnderscoreES2_iEEC2ERKS2_S5_RKi) ;  /* 0xfffe7ac000007944 */ /* 0x000fea0003c3ffff */
        /* <DEDUP_REMOVED lines=37> */
.L_x_2523:
        /* <DEDUP_REMOVED lines=220> */
[----:B-----5:R-:W-:Y:S05]  /*21a30*/  CALL.REL.NOINC `($_ZN7cutlass13device_kernelIN5flash19enable_sm80_to_sm89INS1_16FlashAttnBwdSm80INS1_25CollectiveMainloopBwdSm80ILi2ELi2EN4cute5tupleIJNS5_1CILi128EEES8_NS7_ILi64EEEEEENS_10bfloat16_tEfNS_4arch4Sm80ELb1ELb0ELb1ELb0ELb1ELb0ELb0ELb0ELi2ELi4ELi4ELi4ELb0EEENS1_21CollectiveEpilogueBwdISA_SB_SD_Li256ELb0ELb0ELi2EEENS1_25SingleTileBwdLPTSchedulerILb0ELi128ELb1EEEEEEEEEvNT_6ParamsE$_ZN4cute8smem_ptrIPfECI1NS_12iter_adaptorIS1_S2_EEES1_) ;  /* 0xfffea72000007944 */ /* 0x020fea0003c3ffff */
[----:B-1----:R1:W5:Y:S01]  /*21a40*/  LDL.64 R2, [R1+0x758] ;  /* 0x0007580001027983 */ /* 0x0023620000100a00 */
[----:B------:R-:W-:-:S03]  /*21a50*/  MOV R8, 0x21a70 ;  /* 0x00021a7000087802 */ /* 0x000fc60000000f00 */
[----:B-1---5:R-:W-:Y:S05]  /*21a60*/  CALL.REL.NOINC `($_ZN7cutlass13device_kernelIN5flash19enable_sm80_to_sm89INS1_16FlashAttnBwdSm80INS1_25CollectiveMainloopBwdSm80ILi2ELi2EN4cute5tupleIJNS5_1CILi128EEES8_NS7_ILi64EEEEEENS_10bfloat16_tEfNS_4arch4Sm80ELb1ELb0ELb1ELb0ELb1ELb0ELb0ELb0ELi2ELi4ELi4ELi4ELb0EEENS1_21CollectiveEpilogueBwdISA_SB_SD_Li256ELb0ELb0ELi2EEENS1_25SingleTileBwdLPTSchedulerILb0ELi128ELb1EEEEEEEEEvNT_6ParamsE$_ZN4cute3eso3ESOILb1ELb0EJNS_6LayoutINS_5tupleIJNS3_IJNS_1CILi2EEES5_EEEEEENS3_IJNS3_IJNS4_ILi8EEENS4_ILi64EEEEEEEEEEENS_10ViewEngineINS_8smem_ptrIPfEEEEEEC2ERKSC_RKSH_) ;  /* 0xfffe8b9000007944 */ /* 0x022fea0003c3ffff */
        /* <DEDUP_REMOVED lines=9> */
[----:B--2--5:R-:W-:Y:S05]  /*21b00*/  CALL.REL.NOINC `($_ZN7cutlass13device_kernelIN5flash19enable_sm80_to_sm89INS1_16FlashAttnBwdSm80INS1_25CollectiveMainloopBwdSm80ILi2ELi2EN4cute5tupleIJNS5_1CILi128EEES8_NS7_ILi64EEEEEENS_10bfloat16_tEfNS_4arch4Sm80ELb1ELb0ELb1ELb0ELb1ELb0ELb0ELb0ELi2ELi4ELi4ELi4ELb0EEENS1_21CollectiveEpilogueBwdISA_SB_SD_Li256ELb0ELb0ELi2EEENS1_25SingleTileBwdLPTSchedulerILb0ELi128ELb1EEEEEEEEEvNT_6ParamsE$_ZN4cute3eso3ESOILb1ELb0EJNS_10UnderscoreEiEEC2ERKS2_RKi) ;  /* 0xfffe6a1000007944 */ /* 0x024fea0003c3ffff */
[----:B-1----:R-:W2:Y:S01]  /*21b10*/  LDL R3, [R1+0x758] ;  /* 0x0007580001037983 */ /* 0x002ea20000100800 */
[----:B------:R-:W-:Y:S02]  /*21b20*/  MOV R6, 0x21b50 ;  /* 0x00021b5000067802 */ /* 0x000fe40000000f00 */
[----:B--2---:R-:W-:Y:S02]  /*21b30*/  SHF.L.U32 R3, R3, 0x7, RZ ;  /* 0x0000000703037819 */ /* 0x004fe400000006ff */
[----:B------:R-:W-:Y:S05]  /*21b40*/  CALL.REL.NOINC `($_ZN7cutlass13device_kernelIN5flash19enable_sm80_to_sm89INS1_16FlashAttnBwdSm80INS1_25CollectiveMainloopBwdSm80ILi2ELi2EN4cute5tupleIJNS5_1CILi128EEES8_NS7_ILi64EEEEEENS_10bfloat16_tEfNS_4arch4Sm80ELb1ELb0ELb1ELb0ELb1ELb0ELb0ELb0ELi2ELi4ELi4ELi4ELb0EEENS1_21CollectiveEpilogueBwdISA_SB_SD_Li256ELb0ELb0ELi2EEENS1_25SingleTileBwdLPTSchedulerILb0ELi128ELb1EEEEEEEEEvNT_6ParamsE$_ZN4cute3eso3ESOILb1ELb0EJNS_6LayoutINS_5tupleIJNS3_IJNS_1CILi2EEES5_EEEEEENS3_IJNS3_IJNS4_ILi8EEENS4_ILi64EEEEEEEEEEEiEEC2ERKSC_RKi) ;  /* 0xfffe8af000007944 */ /* 0x000fea0003c3ffff */
[----:B------:R-:W-:Y:S01]  /*21b50*/  ULDC.64 UR4, c[0x0][0x118] ;  /* 0x0000460000047ab9 */ /* 0x000fe20000000a00 */
[----:B-1----:R-:W2:Y:S04]  /*21b60*/  LDL R2, [R1+0x758] ;  /* 0x0007580001027983 */ /* 0x002ea80000100800 */
[----:B------:R-:W2:Y:S01]  /*21b70*/  LD.E.64 R12, [R12.64] ;  /* 0x000000040c0c7980 */ /* 0x000ea2000c101b00 */
[----:B------:R-:W-:-:S02]  /*21b80*/  MOV R6, R23 ;  /* 0x0000001700067202 */ /* 0x000fc40000000f00 */
[----:B------:R-:W-:Y:S01]  /*21b90*/  MOV R8, 0x21bc0 ;  /* 0x00021bc000087802 */ /* 0x000fe20000000f00 */
[----:B--2---:R-:W-:-:S04]  /*21ba0*/  IMAD.WIDE R2, R2, 0x4, R12 ;  /* 0x0000000402027825 */ /* 0x004fc800078e020c */
[----:B------:R-:W-:Y:S05]  /*21bb0*/  CALL.REL.NOINC `($_ZN7cutlass13device_kernelIN5flash19enable_sm80_to_sm89INS1_16FlashAttnBwdSm80INS1_25CollectiveMainloopBwdSm80ILi2ELi2EN4cute5tupleIJNS5_1CILi128EEES8_NS7_ILi64EEEEEENS_10bfloat16_tEfNS_4arch4Sm80ELb1ELb0ELb1ELb0ELb1ELb0ELb0ELb0ELi2ELi4ELi4ELi4ELb0EEENS1_21CollectiveEpilogueBwdISA_SB_SD_Li256ELb0ELb0ELi2EEENS1_25SingleTileBwdLPTSchedulerILb0ELi128ELb1EEEEEEEEEvNT_6ParamsE$_ZN4cute8smem_ptrIPfECI1NS_12iter_adaptorIS1_S2_EEES1_) ;  /* 0xfffea5a000007944 */ /* 0x000fea0003c3ffff */
[----:B-1----:R1:W5:Y:S01]  /*21bc0*/  LDL.64 R2, [R1+0x758] ;  /* 0x0007580001027983 */ /* 0x0023620000100a00 */
[----:B------:R-:W-:-:S03]  /*21bd0*/  MOV R8, 0x21bf0 ;  /* 0x00021bf000087802 */ /* 0x000fc60000000f00 */
[----:B-1---5:R-:W-:Y:S05]  /*21be0*/  CALL.REL.NOINC `($_ZN7cutlass13device_kernelIN5flash19enable_sm80_to_sm89INS1_16FlashAttnBwdSm80INS1_25CollectiveMainloopBwdSm80ILi2ELi2EN4cute5tupleIJNS5_1CILi128EEES8_NS7_ILi64EEEEEENS_10bfloat16_tEfNS_4arch4Sm80ELb1ELb0ELb1ELb0ELb1ELb0ELb0ELb0ELi2ELi4ELi4ELi4ELb0EEENS1_21CollectiveEpilogueBwdISA_SB_SD_Li256ELb0ELb0ELi2EEENS1_25SingleTileBwdLPTSchedulerILb0ELi128ELb1EEEEEEEEEvNT_6ParamsE$_ZN4cute3eso3ESOILb1ELb0EJNS_6LayoutINS_5tupleIJNS3_IJNS_1CILi2EEES5_EEEEEENS3_IJNS3_IJNS4_ILi8EEENS4_ILi64EEEEEEEEEEENS_10ViewEngineINS_8smem_ptrIPfEEEEEEC2ERKSC_RKSH_) ;  /* 0xfffe8a1000007944 */ /* 0x022fea0003c3ffff */
[----:B-1----:R1:W5:Y:S01]  /*21bf0*/  LDL.64 R2, [R1+0x758] ;  /* 0x0007580001027983 */ /* 0x0023620000100a00 */
[----:B------:R-:W-:Y:S02]  /*21c00*/  MOV R9, R5 ;  /* 0x0000000500097202 */ /* 0x000fe40000000f00 */
[----:B------:R-:W-:Y:S02]  /*21c10*/  MOV R6, 0x21c30 ;  /* 0x00021c3000067802 */ /* 0x000fe40000000f00 */
[----:B-1---5:R-:W-:Y:S05]  /*21c20*/  CALL.REL.NOINC `($_ZN7cutlass13device_kernelIN5flash19enable_sm80_to_sm89INS1_16FlashAttnBwdSm80INS1_25CollectiveMainloopBwdSm80ILi2ELi2EN4cute5tupleIJNS5_1CILi128EEES8_NS7_ILi64EEEEEENS_10bfloat16_tEfNS_4arch4Sm80ELb1ELb0ELb1ELb0ELb1ELb0ELb0ELb0ELi2ELi4ELi4ELi4ELb0EEENS1_21CollectiveEpilogueBwdISA_SB_SD_Li256ELb0ELb0ELi2EEENS1_25SingleTileBwdLPTSchedulerILb0ELi128ELb1EEEEEEEEEvNT_6ParamsE$_ZN4cute3eso3ESOILb1ELb0EJNS_6LayoutINS_5tupleIJNS_1CILi1EEENS4_ILi4EEEEEENS3_IJNS4_ILi0EEES5_EEEEENS_10ViewEngineIPfEEEEC2ERKSA_RKSD_) ;  /* 0xfffe997000007944 */ /* 0x022fea0003c3ffff */
[----:B------:R2:W5:Y:S01]  /*21c30*/  LDL.64 R12, [R1+0x758] ;  /* 0x00075800010c7983 */ /* 0x0005620000100a00 */
[----:B-1----:R-:W-:Y:S02]  /*21c40*/  MOV R9, R3 ;  /* 0x0000000300097202 */ /* 0x002fe40000000f00 */
[----:B------:R-:W-:Y:S02]  /*21c50*/  MOV R6, 0x21c70 ;  /* 0x00021c7000067802 */ /* 0x000fe40000000f00 */
[----:B--2--5:R-:W-:Y:S05]  /*21c60*/  CALL.REL.NOINC `($_ZN7cutlass13device_kernelIN5flash19enable_sm80_to_sm89INS1_16FlashAttnBwdSm80INS1_25CollectiveMainloopBwdSm80ILi2ELi2EN4cute5tupleIJNS5_1CILi128EEES8_NS7_ILi64EEEEEENS_10bfloat16_tEfNS_4arch4Sm80ELb1ELb0ELb1ELb0ELb1ELb0ELb0ELb0ELi2ELi4ELi4ELi4ELb0EEENS1_21CollectiveEpilogueBwdISA_SB_SD_Li256ELb0ELb0ELi2EEENS1_25SingleTileBwdLPTSchedulerILb0ELi128ELb1EEEEEEEEEvNT_6ParamsE$_ZN4cute3eso3ESOILb1ELb0EJNS_6LayoutINS_5tupleIJNS_1CILi1EEENS3_IJNS4_ILi2EEES6_EEEEEENS3_IJNS4_ILi0EEENS3_IJNS4_ILi8EEENS4_ILi64EEEEEEEEEEENS_10ViewEngineINS_8smem_ptrIPfEEEEEEC2ERKSE_RKSJ_) ;  /* 0xfffe98d000007944 */ /* 0x024fea0003c3ffff */
[----:B-1----:R1:W5:Y:S01]  /*21c70*/  LDL.64 R2, [R1+0x758] ;  /* 0x0007580001027983 */ /* 0x0023620000100a00 */
[----:B------:R-:W-:Y:S02]  /*21c80*/  MOV R6, R23 ;  /* 0x0000001700067202 */ /* 0x000fe40000000f00 */
[----:B------:R-:W-:-:S02]  /*21c90*/  MOV R8, 0x21cb0 ;  /* 0x00021cb000087802 */ /* 0x000fc40000000f00 */
[----:B-1---5:R-:W-:Y:S05]  /*21ca0*/  CALL.REL.NOINC `($_ZN7cutlass13device_kernelIN5flash19enable_sm80_to_sm89INS1_16FlashAttnBwdSm80INS1_25CollectiveMainloopBwdSm80ILi2ELi2EN4cute5tupleIJNS5_1CILi128EEES8_NS7_ILi64EEEEEENS_10bfloat16_tEfNS_4arch4Sm80ELb1ELb0ELb1ELb0ELb1ELb0ELb0ELb0ELi2ELi4ELi4ELi4ELb0EEENS1_21CollectiveEpilogueBwdISA_SB_SD_Li256ELb0ELb0ELi2EEENS1_25SingleTileBwdLPTSchedulerILb0ELi128ELb1EEEEEEEEEvNT_6ParamsE$_ZN4cute8smem_ptrIPfECI1NS_12iter_adaptorIS1_S2_EEES1_) ;  /* 0xfffea4b000007944 */ /* 0x022fea0003c3ffff */
[----:B-1----:R1:W5:Y:S01]  /*21cb0*/  LDL.64 R2, [R1+0x758] ;  /* 0x0007580001027983 */ /* 0x0023620000100a00 */
[----:B------:R-:W-:-:S03]  /*21cc0*/  MOV R8, 0x21ce0 ;  /* 0x00021ce000087802 */ /* 0x000fc60000000f00 */
[----:B-1---5:R-:W-:Y:S05]  /*21cd0*/  CALL.REL.NOINC `($_ZN7cutlass13device_kernelIN5flash19enable_sm80_to_sm89INS1_16FlashAttnBwdSm80INS1_25CollectiveMainloopBwdSm80ILi2ELi2EN4cute5tupleIJNS5_1CILi128EEES8_NS7_ILi64EEEEEENS_10bfloat16_tEfNS_4arch4Sm80ELb1ELb0ELb1ELb0ELb1ELb0ELb0ELb0ELi2ELi4ELi4ELi4ELb0EEENS1_21CollectiveEpilogueBwdISA_SB_SD_Li256ELb0ELb0ELi2EEENS1_25SingleTileBwdLPTSchedulerILb0ELi128ELb1EEEEEEEEEvNT_6ParamsE$_ZN4cute3eso3ESOILb1ELb0EJNS_6LayoutINS_5tupleIJNS3_IJNS_1CILi2EEES5_EEEEEENS3_IJNS3_IJNS4_ILi8EEENS4_ILi64EEEEEEEEEEENS_10ViewEngineINS_8smem_ptrIPfEEEEEEC2ERKSC_RKSH_) ;  /* 0xfffe892000007944 */ /* 0x022fea0003c3ffff */
[----:B------:R2:W5:Y:S01]  /*21ce0*/  LDL.64 R10, [R1+0x758] ;  /* 0x00075800010a7983 */ /* 0x0005620000100a00 */
[----:B-1----:R-:W-:-:S03]  /*21cf0*/  MOV R6, 0x21d10 ;  /* 0x00021d1000067802 */ /* 0x002fc60000000f00 */
[----:B--2--5:R-:W-:Y:S05]  /*21d00*/  CALL.REL.NOINC `($_ZN7cutlass13device_kernelIN5flash19enable_sm80_to_sm89INS1_16FlashAttnBwdSm80INS1_25CollectiveMainloopBwdSm80ILi2ELi2EN4cute5tupleIJNS5_1CILi128EEES8_NS7_ILi64EEEEEENS_10bfloat16_tEfNS_4arch4Sm80ELb1ELb0ELb1ELb0ELb1ELb0ELb0ELb0ELi2ELi4ELi4ELi4ELb0EEENS1_21CollectiveEpilogueBwdISA_SB_SD_Li256ELb0ELb0ELi2EEENS1_25SingleTileBwdLPTSchedulerILb0ELi128ELb1EEEEEEEEEvNT_6ParamsE$_ZN4cute3eso3ESOILb1ELb0EJNS_6LayoutINS_5tupleIJNS_1CILi4EEEEEENS3_IJNS4_ILi1EEEEEEEENS_10ViewEngineIPfEEEEC2ERKS9_RKSC_) ;  /* 0xfffe98f000007944 */ /* 0x024fea0003c3ffff */
        /* <DEDUP_REMOVED lines=272> */
[----:B------:R-:W-:Y:S05]  /*22e10*/  CALL.REL.NOINC `($_ZN7cutlass13device_kernelIN5flash19enable_sm80_to_sm89INS1_16FlashAttnBwdSm80INS1_25CollectiveMainloopBwdSm80ILi2ELi2EN4cute5tupleIJNS5_1CILi128EEES8_NS7_ILi64EEEEEENS_10bfloat16_tEfNS_4arch4Sm80ELb1ELb0ELb1ELb0ELb1ELb0ELb0ELb0ELi2ELi4ELi4ELi4ELb0EEENS1_21CollectiveEpilogueBwdISA_SB_SD_Li256ELb0ELb0ELi2EEENS1_25SingleTileBwdLPTSchedulerILb0ELi128ELb1EEEEEEEEEvNT_6ParamsE$_ZN4cute3eso3ESOILb1ELb0EJNS_6LayoutINS_5tupleIJNS3_IJNS_1CILi2EEES5_EEENS3_IJS5_NS4_ILi8EEEEEEEEENS3_IJNS3_IJS5_NS4_ILi4EEEEEENS3_IJNS4_ILi1EEES7_EEEEEEEENS_10ViewEngineIPfEEEEC2ERKSF_RKSI_) ;  /* 0xfffe793000007944 */ /* 0x000fea0003c3ffff */
        /* <DEDUP_REMOVED lines=149> */
[----:B-1---5:R-:W-:Y:S05]  /*23770*/  CALL.REL.NOINC `($_ZN7cutlass13device_kernelIN5flash19enable_sm80_to_sm89INS1_16FlashAttnBwdSm80INS1_25CollectiveMainloopBwdSm80ILi2ELi2EN4cute5tupleIJNS5_1CILi128EEES8_NS7_ILi64EEEEEENS_10bfloat16_tEfNS_4arch4Sm80ELb1ELb0ELb1ELb0ELb1ELb0ELb0ELb0ELi2ELi4ELi4ELi4ELb0EEENS1_21CollectiveEpilogueBwdISA_SB_SD_Li256ELb0ELb0ELi2EEENS1_25SingleTileBwdLPTSchedulerILb0ELi128ELb1EEEEEEEEEvNT_6ParamsE$_ZZN5flash25CollectiveMainloopBwdSm80ILi2ELi2EN4cute5tupleIJNS1_1CILi128EEES4_NS3_ILi64EEEEEEN7cutlass10bfloat16_tEfNS7_4arch4Sm80ELb1ELb0ELb1ELb0ELb1ELb0ELb0ELb0ELi2ELi4ELi4ELi4ELb0EE3mmaINS_16FlashAttnBwdSm80ISB_NS_21CollectiveEpilogueBwdIS6_S8_SA_Li256ELb0ELb0ELi2EEENS_25SingleTileBwdLPTSchedulerILb0ELi128ELb1EEEE13SharedStorageENS1_6TensorINS1_11ArrayEngineIfLm32EEENS1_6LayoutINS2_IJNS2_IJNS3_ILi2EEESO_EEESO_NS3_ILi4EEEEEENS2_IJNS2_IJNS3_ILi1EEESO_EEESQ_NS3_ILi8EEEEEEEEEEEEbRKNSB_6ParamsERT0_S12_iNS2_IJiiiEEERT_ENKUlRT_iE_clINSK_INSL_IfLm64EEENSN_INS2_IJSP_SO_SU_EEESV_EEEEEEDaS17_i) ;  /* 0xfffedcf000007944 */ /* 0x022fea0003c3ffff */
[----:B------:R-:W-:Y:S02]  /*23780*/  MOV R10, RZ ;  /* 0x000000ff000a7202 */ /* 0x000fe40000000f00 */
.L_x_2525:
[----:B-1----:R-:W-:-:S05]  /*23790*/  MOV R2, 0x237b0 ;  /* 0x000237b000027802 */ /* 0x002fca0000000f00 */
[----:B--2---:R-:W-:Y:S05]  /*237a0*/  CALL.REL.NOINC `($_ZN7cutlass13device_kernelIN5flash19enable_sm80_to_sm89INS1_16FlashAttnBwdSm80INS1_25CollectiveMainloopBwdSm80ILi2ELi2EN4cute5tupleIJNS5_1CILi128EEES8_NS7_ILi64EEEEEENS_10bfloat16_tEfNS_4arch4Sm80ELb1ELb0ELb1ELb0ELb1ELb0ELb0ELb0ELi2ELi4ELi4ELi4ELb0EEENS1_21CollectiveEpilogueBwdISA_SB_SD_Li256ELb0ELb0ELi2EEENS1_25SingleTileBwdLPTSchedulerILb0ELi128ELb1EEEEEEEEEvNT_6ParamsE$_ZZZN5flash25CollectiveMainloopBwdSm80ILi2ELi2EN4cute5tupleIJNS1_1CILi128EEES4_NS3_ILi64EEEEEEN7cutlass10bfloat16_tEfNS7_4arch4Sm80ELb1ELb0ELb1ELb0ELb1ELb0ELb0ELb0ELi2ELi4ELi4ELi4ELb0EE3mmaINS_16FlashAttnBwdSm80ISB_NS_21CollectiveEpilogueBwdIS6_S8_SA_Li256ELb0ELb0ELi2EEENS_25SingleTileBwdLPTSchedulerILb0ELi128ELb1EEEE13SharedStorageENS1_6TensorINS1_11ArrayEngineIfLm32EEENS1_6LayoutINS2_IJNS2_IJNS3_ILi2EEESO_EEESO_NS3_ILi4EEEEEENS2_IJNS2_IJNS3_ILi1EEESO_EEESQ_NS3_ILi8EEEEEEEEEEEEbRKNSB_6ParamsERT0_S12_iNS2_IJiiiEEERT_ENKUliT_E_clIZSC_ISJ_SX_EbS10_S12_S12_iS13_S15_EUlRS16_iE_EEDaiS16_ENKUlvE0_clEv) ;  /* 0x0004459000007944 */ /* 0x004fea0003c00000 */
[----:B------:R1:W-:Y:S01]  /*237b0*/  STL [R1+0x770], RZ ;  /* 0x000770ff01007387 */ /* 0x0003e20000100800 */
[----:B------:R-:W-:-:S03]  /*237c0*/  MOV R5, RZ ;  /* 0x000000ff00057202 */ /* 0x000fc60000000f00 */
.L_x_2524:
[----:B------:R-:W-:Y:S01]  /*237d0*/  IMAD.MOV.U32 R3, RZ, RZ, R23 ;  /* 0x000000ffff037224 */ /* 0x000fe200078e0017 */
[----:B-1----:R-:W-:-:S02]  /*237e0*/  MOV R2, R22 ;  /* 0x0000001600027202 */ /* 0x002fc40000000f00 */
[----:B------:R-:W-:Y:S02]  /*237f0*/  MOV R8, 0x23810 ;  /* 0x0002381000087802 */ /* 0x000fe40000000f00 */
[----:B-1---5:R-:W-:Y:S05]  /*23800*/  CALL.REL.NOINC `($_ZN7cutlass13device_kernelIN5flash19enable_sm80_to_sm89INS1_16FlashAttnBwdSm80INS1_25CollectiveMainloopBwdSm80ILi2ELi2EN4cute5tupleIJNS5_1CILi128EEES8_NS7_ILi64EEEEEENS_10bfloat16_tEfNS_4arch4Sm80ELb1ELb0ELb1ELb0ELb1ELb0ELb0ELb0ELi2ELi4ELi4ELi4ELb0EEENS1_21CollectiveEpilogueBwdISA_SB_SD_Li256ELb0ELb0ELi2EEENS1_25SingleTileBwdLPTSchedulerILb0ELi128ELb1EEEEEEEEEvNT_6ParamsE$_ZN4cute3eso3ESOILb0ELb0EJiiEEC2ERKiS4_) ;  /* 0xfffe429000007944 */ /* 0x022fea0003c3ffff */
        /* <DEDUP_REMOVED lines=20> */
[----:B------:R-:W-:Y:S05]  /*23950*/  CALL.REL.NOINC `($_ZN7cutlass13device_kernelIN5flash19enable_sm80_to_sm89INS1_16FlashAttnBwdSm80INS1_25CollectiveMainloopBwdSm80ILi2ELi2EN4cute5tupleIJNS5_1CILi128EEES8_NS7_ILi64EEEEEENS_10bfloat16_tEfNS_4arch4Sm80ELb1ELb0ELb1ELb0ELb1ELb0ELb0ELb0ELi2ELi4ELi4ELi4ELb0EEENS1_21CollectiveEpilogueBwdISA_SB_SD_Li256ELb0ELb0ELi2EEENS1_25SingleTileBwdLPTSchedulerILb0ELi128ELb1EEEEEEEEEvNT_6ParamsE$exp2f) ;  /* 0x000445c000007944 */ /* 0x000fea0003c00000 */
[----:B------:R-:W-:Y:S01]  /*23960*/  IMAD.MOV.U32 R3, RZ, RZ, R23 ;  /* 0x000000ffff037224 */ /* 0x000fe200078e0017 */
[----:B------:R-:W-:Y:S02]  /*23970*/  MOV R2, R22 ;  /* 0x0000001600027202 */ /* 0x000fe40000000f00 */
[----:B------:R-:W-:Y:S02]  /*23980*/  MOV R8, 0x239a0 ;  /* 0x000239a000087802 */ /* 0x000fe40000000f00 */
[----:B-1----:R-:W-:Y:S05]  /*23990*/  CALL.REL.NOINC `($_ZN7cutlass13device_kernelIN5flash19enable_sm80_to_sm89INS1_16FlashAttnBwdSm80INS1_25CollectiveMainloopBwdSm80ILi2ELi2EN4cute5tupleIJNS5_1CILi128EEES8_NS7_ILi64EEEEEENS_10bfloat16_tEfNS_4arch4Sm80ELb1ELb0ELb1ELb0ELb1ELb0ELb0ELb0ELi2ELi4ELi4ELi4ELb0EEENS1_21CollectiveEpilogueBwdISA_SB_SD_Li256ELb0ELb0ELi2EEENS1_25SingleTileBwdLPTSchedulerILb0ELi128ELb1EEEEEEEEEvNT_6ParamsE$_ZN4cute3eso3ESOILb0ELb0EJiiEEC2ERKiS4_) ;  /* 0xfffe410000007944 */ /* 0x002fea0003c3ffff */
        /* <DEDUP_REMOVED lines=93> */
[----:B--2---:R1:W-:Y:S04]  /*23f70*/  STL.64 [R1+0x750], R8 ;  /* 0x0007500801007387 */ /* 0x0043e80000100a00 */
[----:B-1----:R-:W-:Y:S05]  /*23f80*/  CALL.REL.NOINC `($_ZN7cutlass13device_kernelIN5flash19enable_sm80_to_sm89INS1_16FlashAttnBwdSm80INS1_25CollectiveMainloopBwdSm80ILi2ELi2EN4cute5tupleIJNS5_1CILi128EEES8_NS7_ILi64EEEEEENS_10bfloat16_tEfNS_4arch4Sm80ELb1ELb0ELb1ELb0ELb1ELb0ELb0ELb0ELi2ELi4ELi4ELi4ELb0EEENS1_21CollectiveEpilogueBwdISA_SB_SD_Li256ELb0ELb0ELi2EEENS1_25SingleTileBwdLPTSchedulerILb0ELi128ELb1EEEEEEEEEvNT_6ParamsE$_ZZN4cute4diceINS_5tupleIJNS1_IJiNS1_IJiNS_1CILi0EEEEEEEEENS1_IJNS_10UnderscoreENS1_IJS6_S6_EEEEEEEEES9_EEDaRKT_RKT0_ENKUlRKT_RKT0_E_clIS5_S5_EEDaSI_SL_) ;  /* 0xfffe963000007944 */ /* 0x002fea0003c3ffff */
[----:B------:R2:W-:Y:S01]  /*23f90*/  STL.64 [R1+0x7a0], R2 ;  /* 0x0007a00201007387 */ /* 0x0005e20000100a00 */
[----:B------:R-:W-:Y:S02]  /*23fa0*/  IADD3 R58, P0, R41, 0x50, RZ ;  /* 0x00000050293a7810 */ /* 0x000fe40007f1e0ff */
[----:B------:R-:W-:-:S03]  /*23fb0*/  MOV R8, 0x23ff0 ;  /* 0x00023ff000087802 */ /* 0x000fc60000000f00 */
[----:B------:R-:W-:Y:S02]  /*23fc0*/  IMAD.X R47, RZ, RZ, R40, P0 ;  /* 0x000000ffff2f7224 */ /* 0x000fe400000e0628 */
[----:B------:R-:W-:Y:S02]  /*23fd0*/  IMAD.MOV.U32 R4, RZ, RZ, R58 ;  /* 0x000000ffff047224 */ /* 0x000fe400078e003a */
[----:B-12---:R-:W-:Y:S05]  /*23fe0*/  CALL.REL.NOINC `($_ZN7cutlass13device_kernelIN5flash19enable_sm80_to_sm89INS1_16FlashAttnBwdSm80INS1_25CollectiveMainloopBwdSm80ILi2ELi2EN4cute5tupleIJNS5_1CILi128EEES8_NS7_ILi64EEEEEENS_10bfloat16_tEfNS_4arch4Sm80ELb1ELb0ELb1ELb0ELb1ELb0ELb0ELb0ELi2ELi4ELi4ELi4ELb0EEENS1_21CollectiveEpilogueBwdISA_SB_SD_Li256ELb0ELb0ELi2EEENS1_25SingleTileBwdLPTSchedulerILb0ELi128ELb1EEEEEEEEEvNT_6ParamsE$_ZZN4cute12filter_tupleINS_5tupleIJNS1_IJiNS1_IJiNS_1CILi0EEEEEEEEENS1_IJNS_10UnderscoreENS1_IJS6_S6_EEEEEEEEES9_ZNS_4diceIS9_S9_EEDaRKT_RKT0_EUlRKT_RKT0_E_EEDaSD_SG_OT1_ENKUlDpSJ_E_clIJNS1_IJiiS3_EEENS1_IJEEEEEEDaSQ_) ;  /* 0xfffe83b000007944 */ /* 0x006fea0003c3ffff */
[----:B------:R-:W-:Y:S02]  /*23ff0*/  MOV R72, 0x24010 ;  /* 0x0002401000487802 */ /* 0x000fe40000000f00 */
[----:B-12--5:R-:W-:Y:S05]  /*24000*/  CALL.REL.NOINC `($_ZN7cutlass13device_kernelIN5flash19enable_sm80_to_sm89INS1_16FlashAttnBwdSm80INS1_25CollectiveMainloopBwdSm80ILi2ELi2EN4cute5tupleIJNS5_1CILi128EEES8_NS7_ILi64EEEEEENS_10bfloat16_tEfNS_4arch4Sm80ELb1ELb0ELb1ELb0ELb1ELb0ELb0ELb0ELi2ELi4ELi4ELi4ELb0EEENS1_21CollectiveEpilogueBwdISA_SB_SD_Li256ELb0ELb0ELi2EEENS1_25SingleTileBwdLPTSchedulerILb0ELi128ELb1EEEEEEEEEvNT_6ParamsE$_ZZN4cute7idx2crdINS_5tupleIJiiNS_1CILi0EEEEEENS1_IJNS1_IJNS2_ILi4EEENS2_ILi8EEEEEES5_NS2_ILi1EEEEEEEEDaRKT_RKT0_ENKUlRKT_RKT0_E_clIiS7_EEDaSI_SL_) ;  /* 0xfffec56000007944 */ /* 0x026fea0003c3ffff */
[----:B------:R-:W-:Y:S02]  /*24010*/  MOV R2, 0x24030 ;  /* 0x0002403000027802 */ /* 0x000fe40000000f00 */
[----:B-1----:R-:W-:Y:S05]  /*24020*/  CALL.REL.NOINC `($_ZN7cutlass13device_kernelIN5flash19enable_sm80_to_sm89INS1_16FlashAttnBwdSm80INS1_25CollectiveMainloopBwdSm80ILi2ELi2EN4cute5tupleIJNS5_1CILi128EEES8_NS7_ILi64EEEEEENS_10bfloat16_tEfNS_4arch4Sm80ELb1ELb0ELb1ELb0ELb1ELb0ELb0ELb0ELi2ELi4ELi4ELi4ELb0EEENS1_21CollectiveEpilogueBwdISA_SB_SD_Li256ELb0ELb0ELi2EEENS1_25SingleTileBwdLPTSchedulerILb0ELi128ELb1EEEEEEEEEvNT_6ParamsE$_ZZN4cute7idx2crdINS_5tupleIJiiNS_1CILi0EEEEEENS1_IJNS1_IJNS2_ILi4EEENS2_ILi8EEEEEES5_NS2_ILi1EEEEEEEEDaRKT_RKT0_ENKUlRKT_RKT0_E_clIiS5_EEDaSI_SL_) ;  /* 0xfffec51000007944 */ /* 0x002fea0003c3ffff */
[----:B------:R1:W-:Y:S01]  /*24030*/  STL [R1+0x7a0], R6 ;  /* 0x0007a00601007387 */ /* 0x0003e20000100800 */
[----:B------:R-:W-:Y:S02]  /*24040*/  MOV R2, R58 ;  /* 0x0000003a00027202 */ /* 0x000fe40000000f00 */
        /* <DEDUP_REMOVED lines=26> */
[----:B-1----:R-:W-:Y:S05]  /*241f0*/  CALL.REL.NOINC `($_ZN7cutlass13device_kernelIN5flash19enable_sm80_to_sm89INS1_16FlashAttnBwdSm80INS1_25CollectiveMainloopBwdSm80ILi2ELi2EN4cute5tupleIJNS5_1CILi128EEES8_NS7_ILi64EEEEEENS_10bfloat16_tEfNS_4arch4Sm80ELb1ELb0ELb1ELb0ELb1ELb0ELb0ELb0ELi2ELi4ELi4ELi4ELb0EEENS1_21CollectiveEpilogueBwdISA_SB_SD_Li256ELb0ELb0ELi2EEENS1_25SingleTileBwdLPTSchedulerILb0ELi128ELb1EEEEEEEEEvNT_6ParamsE$_ZN4cute3eso3ESOILb0ELb0EJiiiEEC2ERKiS4_S4_) ;  /* 0xfffe3b7000007944 */ /* 0x002fea0003c3ffff */
[----:B------:R2:W5:Y:S04]  /*24200*/  LDL R5, [R1+0x760] ;  /* 0x0007600001057983 */ /* 0x0005680000100800 */
[----:B-1----:R2:W5:Y:S01]  /*24210*/  LDL.64 R2, [R1+0x758] ;  /* 0x0007580001027983 */ /* 0x0025620000100a00 */
[----:B------:R-:W-:-:S02]  /*24220*/  MOV R4, R23 ;  /* 0x0000001700047202 */ /* 0x000fc40000000f00 */
[----:B------:R-:W-:Y:S02]  /*24230*/  MOV R6, 0x24250 ;  /* 0x0002425000067802 */ /* 0x000fe40000000f00 */
[----:B--2--5:R-:W-:Y:S05]  /*24240*/  CALL.REL.NOINC `($_ZN7cutlass13device_kernelIN5flash19enable_sm80_to_sm89INS1_16FlashAttnBwdSm80INS1_25CollectiveMainloopBwdSm80ILi2ELi2EN4cute5tupleIJNS5_1CILi128EEES8_NS7_ILi64EEEEEENS_10bfloat16_tEfNS_4arch4Sm80ELb1ELb0ELb1ELb0ELb1ELb0ELb0ELb0ELi2ELi4ELi4ELi4ELb0EEENS1_21CollectiveEpilogueBwdISA_SB_SD_Li256ELb0ELb0ELi2EEENS1_25SingleTileBwdLPTSchedulerILb0ELi128ELb1EEEEEEEEEvNT_6ParamsE$_ZN4cute3eso3ESOILb1ELb0EJNS_1CILi1EEENS_5tupleIJiiiEEENS2_ILi64EEENS4_IJNS2_ILi72EEENS2_ILi144EEENS2_ILi288EEEEEENS2_ILi512EEEEEC2ERKS3_RKS5_RKS6_RKSA_RKSB_) ;  /* 0xfffe4a0000007944 */ /* 0x024fea0003c3ffff */
[----:B-1----:R1:W5:Y:S04]  /*24250*/  LDL R5, [R1+0x760] ;  /* 0x0007600001057983 */ /* 0x0023680000100800 */
[----:B------:R1:W5:Y:S01]  /*24260*/  LDL.64 R2, [R1+0x758] ;  /* 0x0007580001027983 */ /* 0x0003620000100a00 */
[----:B------:R-:W-:Y:S02]  /*24270*/  MOV R4, R23 ;  /* 0x0000001700047202 */ /* 0x000fe40000000f00 */
[----:B------:R-:W-:Y:S02]  /*24280*/  MOV R6, 0x242a0 ;  /* 0x000242a000067802 */ /* 0x000fe40000000f00 */
[----:B-1---5:R-:W-:Y:S05]  /*24290*/  CALL.REL.NOINC `($_ZN7cutlass13device_kernelIN5flash19enable_sm80_to_sm89INS1_16FlashAttnBwdSm80INS1_25CollectiveMainloopBwdSm80ILi2ELi2EN4cute5tupleIJNS5_1CILi128EEES8_NS7_ILi64EEEEEENS_10bfloat16_tEfNS_4arch4Sm80ELb1ELb0ELb1ELb0ELb1ELb0ELb0ELb0ELi2ELi4ELi4ELi4ELb0EEENS1_21CollectiveEpilogueBwdISA_SB_SD_Li256ELb0ELb0ELi2EEENS1_25SingleTileBwdLPTSchedulerILb0ELi128ELb1EEEEEEEEEvNT_6ParamsE$_ZN4cute5tupleIJNS0_IJNS_1CILi8EEENS0_IJNS1_ILi2EEES3_S3_EEENS1_ILi1EEES4_S5_EEENS0_IJS5_NS0_IJiiiEEENS1_ILi64EEENS0_IJNS1_ILi72EEENS1_ILi144EEENS1_ILi288EEEEEENS1_ILi512EEEEEEEEC2ERKS6_RKSE_) ;  /* 0xfffe7ad000007944 */ /* 0x022fea0003c3ffff */
[----:B------:R1:W5:Y:S04]  /*242a0*/  LDL R5, [R1+0x760] ;  /* 0x0007600001057983 */ /* 0x0003680000100800 */
[----:B------:R1:W5:Y:S01]  /*242b0*/  LDL.64 R2, [R1+0x758] ;  /* 0x0007580001027983 */ /* 0x0003620000100a00 */
[----:B------:R-:W-:-:S03]  /*242c0*/  MOV R4, 0x242e0 ;  /* 0x000242e000047802 */ /* 0x000fc60000000f00 */
[----:B-1---5:R-:W-:Y:S05]  /*242d0*/  CALL.REL.NOINC `($_ZN7cutlass13device_kernelIN5flash19enable_sm80_to_sm89INS1_16FlashAttnBwdSm80INS1_25CollectiveMainloopBwdSm80ILi2ELi2EN4cute5tupleIJNS5_1CILi128EEES8_NS7_ILi64EEEEEENS_10bfloat16_tEfNS_4arch4Sm80ELb1ELb0ELb1ELb0ELb1ELb0ELb0ELb0ELi2ELi4ELi4ELi4ELb0EEENS1_21CollectiveEpilogueBwdISA_SB_SD_Li256ELb0ELb0ELi2EEENS1_25SingleTileBwdLPTSchedulerILb0ELi128ELb1EEEEEEEEEvNT_6ParamsE$_ZZN4cute7flattenINS_5tupleIJNS_1CILi1EEENS1_IJiiiEEENS2_ILi64EEENS1_IJNS2_ILi72EEENS2_ILi144EEENS2_ILi288EEEEEENS2_ILi512EEEEEEEEDaRKT_ENKUlRKT_E_clIS4_EEDaSH_) ;  /* 0xfffebde000007944 */ /* 0x022fea0003c3ffff */
[----:B------:R1:W-:Y:S01]  /*242e0*/  STL.64 [R1+0x7a0], R2 ;  /* 0x0007a00201007387 */ /* 0x0003e20000100a00 */
[----:B------:R-:W-:-:S02]  /*242f0*/  MOV R6, R58 ;  /* 0x0000003a00067202 */ /* 0x000fc40000000f00 */
[----:B------:R-:W-:Y:S01]  /*24300*/  MOV R4, 0x24330 ;  /* 0x0002433000047802 */ /* 0x000fe20000000f00 */
[----:B------:R1:W-:Y:S04]  /*24310*/  STL [R1+0x7a8], R5 ;  /* 0x0007a80501007387 */ /* 0x0003e80000100800 */
[----:B-1----:R-:W-:Y:S05]  /*24320*/  CALL.REL.NOINC `($_ZN7cutlass13device_kernelIN5flash19enable_sm80_to_sm89INS1_16FlashAttnBwdSm80INS1_25CollectiveMainloopBwdSm80ILi2ELi2EN4cute5tupleIJNS5_1CILi128EEES8_NS7_ILi64EEEEEENS_10bfloat16_tEfNS_4arch4Sm80ELb1ELb0ELb1ELb0ELb1ELb0ELb0ELb0ELi2ELi4ELi4ELi4ELb0EEENS1_21CollectiveEpilogueBwdISA_SB_SD_Li256ELb0ELb0ELi2EEENS1_25SingleTileBwdLPTSchedulerILb0ELi128ELb1EEEEEEEEEvNT_6ParamsE$_ZZN4cute12filter_tupleINS_5tupleIJNS_1CILi1EEENS1_IJiiiEEENS2_ILi64EEENS1_IJNS2_ILi72EEENS2_ILi144EEENS2_ILi288EEEEEENS2_ILi512EEEEEEZNS_7flattenISB_EEDaRKT_EUlRKT_E_EEDaSF_OT0_ENKUlDpSI_E_clIJNS1_IJS3_EEES4_NS1_IJS5_EEES9_NS1_IJSA_EEEEEEDaSM_) ;  /* 0xfffe870000007944 */ /* 0x002fea0003c3ffff */
[----:B------:R-:W-:Y:S02]  /*24330*/  MOV R4, R23 ;  /* 0x0000001700047202 */ /* 0x000fe40000000f00 */
[----:B------:R-:W-:Y:S02]  /*24340*/  MOV R6, 0x24360 ;  /* 0x0002436000067802 */ /* 0x000fe40000000f00 */
        /* <DEDUP_REMOVED lines=41> */
[----:B-1----:R-:W-:Y:S05]  /*245e0*/  CALL.REL.NOINC `($_ZN7cutlass13device_kernelIN5flash19enable_sm80_to_sm89INS1_16FlashAttnBwdSm80INS1_25CollectiveMainloopBwdSm80ILi2ELi2EN4cute5tupleIJNS5_1CILi128EEES8_NS7_ILi64EEEEEENS_10bfloat16_tEfNS_4arch4Sm80ELb1ELb0ELb1ELb0ELb1ELb0ELb0ELb0ELi2ELi4ELi4ELi4ELb0EEENS1_21CollectiveEpilogueBwdISA_SB_SD_Li256ELb0ELb0ELi2EEENS1_25SingleTileBwdLPTSchedulerILb0ELi128ELb1EEEEEEEEEvNT_6ParamsE$_ZZN4cute6detail16composition_implINS_5tupleIJNS_1CILi8EEENS3_ILi2EEES5_S5_S4_S5_EEENS2_IJNS3_ILi1EEEiiiNS3_ILi72EEENS3_ILi512EEEEEENS2_IJNS2_IJS5_S5_S5_EEES5_NS3_ILi4EEEEEENS2_IJNS2_IJS7_S9_S4_EEENS3_ILi4096EEENS3_ILi16EEEEEEEEDaRKT_RKT0_RKT1_RKT2_ENKUlRKT_RKT0_E_clISB_SE_EEDaSW_SZ_) ;  /* 0xfffea4a000007944 */ /* 0x002fea0003c3ffff */
[----:B------:R-:W-:Y:S01]  /*245f0*/  IMAD.MOV.U32 R4, RZ, RZ, R49 ;  /* 0x000000ffff047224 */ /* 0x000fe200078e0031 */
[----:B------:R-:W-:Y:S01]  /*24600*/  MOV R5, R45 ;  /* 0x0000002d00057202 */ /* 0x000fe20000000f00 */
[----:B------:R-:W-:Y:S01]  /*24610*/  IMAD.MOV.U32 R3, RZ, RZ, R47 ;  /* 0x000000ffff037224 */ /* 0x000fe200078e002f */
        /* <DEDUP_REMOVED lines=11> */
[----:B------:R-:W-:Y:S01]  /*246d0*/  LEA.HI R6, R13, R13, RZ, 0x1d ;  /* 0x0000000d0d067211 */ /* 0x000fe200078fe8ff */
[----:B------:R-:W-:-:S04]  /*246e0*/  IMAD.MOV.U32 R48, RZ, RZ, R17 ;  /* 0x000000ffff307224 */ /* 0x000fc800078e0011 */
        /* <DEDUP_REMOVED lines=24> */
[----:B------:R-:W-:-:S03]  /*24870*/  MOV R4, 0x24890 ;  /* 0x0002489000047802 */ /* 0x000fc60000000f00 */
        /* <DEDUP_REMOVED lines=17> */
[----:B--2--5:R-:W-:Y:S05]  /*24990*/  CALL.REL.NOINC `($_ZN7cutlass13device_kernelIN5flash19enable_sm80_to_sm89INS1_16FlashAttnBwdSm80INS1_25CollectiveMainloopBwdSm80ILi2ELi2EN4cute5tupleIJNS5_1CILi128EEES8_NS7_ILi64EEEEEENS_10bfloat16_tEfNS_4arch4Sm80ELb1ELb0ELb1ELb0ELb1ELb0ELb0ELb0ELi2ELi4ELi4ELi4ELb0EEENS1_21CollectiveEpilogueBwdISA_SB_SD_Li256ELb0ELb0ELi2EEENS1_25SingleTileBwdLPTSchedulerILb0ELi128ELb1EEEEEEEEEvNT_6ParamsE$_ZN4cute3eso3ESOILb1ELb0EJNS_14ComposedLayoutINS_7SwizzleILi3ELi3ELi3EEENS_1CILi0EEENS_6LayoutINS_5tupleIJNS8_IJNS8_IJNS5_ILi4EEENS5_ILi8EEEEEENS8_IJNS5_ILi2EEENS5_ILi1EEEEEEEEENS8_IJNS8_IJSC_SC_EEENS8_IJSA_S9_EEEEEEEEENS8_IJNS8_IJNS8_IJSC_NS5_ILi64EEEEEENS8_IJNS5_ILi512EEES6_EEEEEENS8_IJNS8_IJSD_SA_EEENS8_IJNS5_ILi1024EEENS5_ILi16EEEEEEEEEEEEEEEENS_10ViewEngineINS_8smem_ptrIPN7cutlass10bfloat16_tEEEEEEEC2ERKSW_RKS13_) ;  /* 0xfffe3c3000007944 */ /* 0x024fea0003c3ffff */
[----:B------:R-:W-:Y:S01]  /*249a0*/  ULDC.64 UR4, c[0x0][0x118] ;  /* 0x0000460000047ab9 */ /* 0x000fe20000000a00 */
[----:B------:R2:W5:Y:S04]  /*249b0*/  LDL.64 R52, [R1+0x758] ;  /* 0x0007580001347983 */ /* 0x0005680000100a00 */
[----:B-1----:R2:W5:Y:S01]  /*249c0*/  LD.E R3, [R10.64+0xc] ;  /* 0x00000c040a037980 */ /* 0x002562000c101900 */
[----:B------:R-:W-:Y:S02]  /*249d0*/  MOV R2, R23 ;  /* 0x0000001700027202 */ /* 0x000fe40000000f00 */
[----:B------:R-:W-:-:S02]  /*249e0*/  MOV R6, 0x24a00 ;  /* 0x00024a0000067802 */ /* 0x000fc40000000f00 */
        /* <DEDUP_REMOVED lines=19> */
[----:B------:R-:W-:Y:S02]  /*24b20*/  MOV R4, R58 ;  /* 0x0000003a00047202 */ /* 0x000fe40000000f00 */
[----:B------:R-:W-:Y:S02]  /*24b30*/  MOV R8, 0x24b50 ;  /* 0x00024b5000087802 */ /* 0x000fe40000000f00 */
[----:B-12---:R-:W-:Y:S05]  /*24b40*/  CALL.REL.NOINC `($_ZN7cutlass13device_kernelIN5flash19enable_sm80_to_sm89INS1_16FlashAttnBwdSm80INS1_25CollectiveMainloopBwdSm80ILi2ELi2EN4cute5tupleIJNS5_1CILi128EEES8_NS7_ILi64EEEEEENS_10bfloat16_tEfNS_4arch4Sm80ELb1ELb0ELb1ELb0ELb1ELb0ELb0ELb0ELi2ELi4ELi4ELi4ELb0EEENS1_21CollectiveEpilogueBwdISA_SB_SD_Li256ELb0ELb0ELi2EEENS1_25SingleTileBwdLPTSchedulerILb0ELi128ELb1EEEEEEEEEvNT_6ParamsE$_ZZN4cute12filter_tupleINS_5tupleIJNS1_IJiNS1_IJiNS_1CILi0EEEEEEEEENS1_IJNS_10UnderscoreENS1_IJS6_S6_EEEEEEEEES9_ZNS_4diceIS9_S9_EEDaRKT_RKT0_EUlRKT_RKT0_E_EEDaSD_SG_OT1_ENKUlDpSJ_E_clIJNS1_IJiiS3_EEENS1_IJEEEEEEDaSQ_) ;  /* 0xfffe785000007944 */ /* 0x006fea0003c3ffff */
[----:B------:R-:W-:Y:S02]  /*24b50*/  MOV R72, 0x24b70 ;  /* 0x00024b7000487802 */ /* 0x000fe40000000f00 */
[----:B-12--5:R-:W-:Y:S05]  /*24b60*/  CALL.REL.NOINC `($_ZN7cutlass13device_kernelIN5flash19enable_sm80_to_sm89INS1_16FlashAttnBwdSm80INS1_25CollectiveMainloopBwdSm80ILi2ELi2EN4cute5tupleIJNS5_1CILi128EEES8_NS7_ILi64EEEEEENS_10bfloat16_tEfNS_4arch4Sm80ELb1ELb0ELb1ELb0ELb1ELb0ELb0ELb0ELi2ELi4ELi4ELi4ELb0EEENS1_21CollectiveEpilogueBwdISA_SB_SD_Li256ELb0ELb0ELi2EEENS1_25SingleTileBwdLPTSchedulerILb0ELi128ELb1EEEEEEEEEvNT_6ParamsE$_ZZN4cute7idx2crdINS_5tupleIJiiNS_1CILi0EEEEEENS1_IJNS1_IJNS2_ILi4EEENS2_ILi8EEEEEENS2_ILi2EEENS2_ILi1EEEEEEEEDaRKT_RKT0_ENKUlRKT_RKT0_E_clIiS7_EEDaSJ_SM_) ;  /* 0xfffeb58000007944 */ /* 0x026fea0003c3ffff */
[----:B------:R-:W-:Y:S02]  /*24b70*/  MOV R2, 0x24b90 ;  /* 0x00024b9000027802 */ /* 0x000fe40000000f00 */
[----:B-1----:R-:W-:Y:S05]  /*24b80*/  CALL.REL.NOINC `($_ZN7cutlass13device_kernelIN5flash19enable_sm80_to_sm89INS1_16FlashAttnBwdSm80INS1_25CollectiveMainloopBwdSm80ILi2ELi2EN4cute5tupleIJNS5_1CILi128EEES8_NS7_ILi64EEEEEENS_10bfloat16_tEfNS_4arch4Sm80ELb1ELb0ELb1ELb0ELb1ELb0ELb0ELb0ELi2ELi4ELi4ELi4ELb0EEENS1_21CollectiveEpilogueBwdISA_SB_SD_Li256ELb0ELb0ELi2EEENS1_25SingleTileBwdLPTSchedulerILb0ELi128ELb1EEEEEEEEEvNT_6ParamsE$_ZZN4cute7idx2crdINS_5tupleIJiiNS_1CILi0EEEEEENS1_IJNS1_IJNS2_ILi4EEENS2_ILi8EEEEEENS2_ILi2EEENS2_ILi1EEEEEEEEDaRKT_RKT0_ENKUlRKT_RKT0_E_clIiS8_EEDaSJ_SM_) ;  /* 0xfffeb98000007944 */ /* 0x002fea0003c3ffff */
[----:B------:R1:W-:Y:S01]  /*24b90*/  STL [R1+0x7a0], R6 ;  /* 0x0007a00601007387 */ /* 0x0003e20000100800 */
[----:B------:R-:W-:Y:S02]  /*24ba0*/  MOV R2, R58 ;  /* 0x0000003a00027202 */ /* 0x000fe40000000f00 */
[----:B------:R-:W-:-:S02]  /*24bb0*/  MOV R72, 0x24bd0 ;  /* 0x00024bd000487802 */ /* 0x000fc40000000f00 */
        /* <DEDUP_REMOVED lines=102> */
[----:B------:R-:W-:-:S05]  /*25220*/  LEA.HI R6, R13, R13, RZ, 0x1d ;  /* 0x0000000d0d067211 */ /* 0x000fca00078fe8ff */
        /* <DEDUP_REMOVED lines=21> */
[----:B------:R-:W-:-:S03]  /*25380*/  MOV R4, 0x253a0 ;  /* 0x000253a000047802 */ /* 0x000fc60000000f00 */
        /* <DEDUP_REMOVED lines=31> */
[----:B------:R-:W-:-:S03]  /*25580*/  MOV R4, 0x255a0 ;  /* 0x000255a000047802 */ /* 0x000fc60000000f00 */
[----:B-12---:R-:W-:Y:S05]  /*25590*/  CALL.REL.NOINC `($_ZN7cutlass13device_kernelIN5flash19enable_sm80_to_sm89INS1_16FlashAttnBwdSm80INS1_25CollectiveMainloopBwdSm80ILi2ELi2EN4cute5tupleIJNS5_1CILi128EEES8_NS7_ILi64EEEEEENS_10bfloat16_tEfNS_4arch4Sm80ELb1ELb0ELb1ELb0ELb1ELb0ELb0ELb0ELi2ELi4ELi4ELi4ELb0EEENS1_21CollectiveEpilogueBwdISA_SB_SD_Li256ELb0ELb0ELi2EEENS1_25SingleTileBwdLPTSchedulerILb0ELi128ELb1EEEEEEEEEvNT_6ParamsE$_ZZN4cute12filter_tupleINS_5tupleIJNS_10UnderscoreES2_S2_iEEENS1_IJNS1_IJNS_1CILi1EEENS4_ILi0EEEEEENS4_ILi4096EEENS1_IJiiEEENS1_IJS6_NS4_ILi8192EEEEEEEEEZNS_5sliceIS3_SC_EEDaRKT_RKT0_EUlRKT_RKT0_E_EEDaSG_SJ_OT1_ENKUlDpSM_E_clIJNS1_IJS7_EEENS1_IJS8_EEENS1_IJS9_EEENS1_IJEEEEEEDaST_) ;  /* 0xfffe705000007944 */ /* 0x006fea0003c3ffff */
[----:B-----5:R-:W-:Y:S02]  /*255a0*/  MOV R8, R3 ;  /* 0x0000000300087202 */ /* 0x020fe40000000f00 */
[----:B------:R-:W-:-:S02]  /*255b0*/  MOV R4, 0x255d0 ;  /* 0x000255d000047802 */ /* 0x000fc40000000f00 */
[----:B-1----:R-:W-:Y:S05]  /*255c0*/  CALL.REL.NOINC `($_ZN7cutlass13device_kernelIN5flash19enable_sm80_to_sm89INS1_16FlashAttnBwdSm80INS1_25CollectiveMainloopBwdSm80ILi2ELi2EN4cute5tupleIJNS5_1CILi128EEES8_NS7_ILi64EEEEEENS_10bfloat16_tEfNS_4arch4Sm80ELb1ELb0ELb1ELb0ELb1ELb0ELb0ELb0ELi2ELi4ELi4ELi4ELb0EEENS1_21CollectiveEpilogueBwdISA_SB_SD_Li256ELb0ELb0ELi2EEENS1_25SingleTileBwdLPTSchedulerILb0ELi128ELb1EEEEEEEEEvNT_6ParamsE$_ZN4cute5tupleIJNS0_IJNS0_IJNS_1CILi8EEENS1_ILi1EEEEEENS1_ILi2EEENS0_IJS5_S5_EEEEEENS0_IJNS0_IJS3_NS1_ILi0EEEEEENS1_ILi4096EEENS0_IJiiEEEEEEEEC2ERKS7_RKSC_) ;  /* 0xfffe638000007944 */ /* 0x002fea0003c3ffff */
[----:B-1----:R1:W5:Y:S01]  /*255d0*/  LDL.64 R2, [R1+0x758] ;  /* 0x0007580001027983 */ /* 0x0023620000100a00 */
[----:B------:R-:W-:-:S02]  /*255e0*/  SHF.L.U32 R4, R7, 0xd, RZ ;  /* 0x0000000d07047819 */ /* 0x000fc400000006ff */
        /* <DEDUP_REMOVED lines=490> */
[----:B------:R1:W-:Y:S02]  /*27490*/  ST.E [R8.64+0xc], R7 ;  /* 0x00000c0708007985 */ /* 0x0003e4000c101904 */
.L_x_2529:
[----:B------:R-:W-:-:S13]  /*274a0*/  ISETP.NE.AND P0, PT, R48, 0x3, PT ;  /* 0x000000033000780c */ /* 0x000fda0003f05270 */
[----:B-1----:R-:W-:Y:S05]  /*274b0*/  @!P0 BRA `(.L_x_2526) ;  /* 0x0000204000008947 */ /* 0x002fea0003800000 */
[----:B------:R-:W-:Y:S01]  /*274c0*/  IADD3 R14, R48, 0x1, RZ ;  /* 0x00000001300e7810 */ /* 0x000fe20007ffe0ff */
[----:B------:R-:W-:Y:S01]  /*274d0*/  IMAD.MOV.U32 R81, RZ, RZ, R23 ;  /* 0x000000ffff517224 */ /* 0x000fe200078e0017 */
[----:B-1----:R-:W-:-:S03]  /*274e0*/  MOV R8, 0x27510 ;  /* 0x0002751000087802 */ /* 0x002fc60000000f00 */
[----:B------:R-:W-:Y:S02]  /*274f0*/  IMAD.MOV.U32 R3, RZ, RZ, R14 ;  /* 0x000000ffff037224 */ /* 0x000fe400078e000e */
[----:B------:R-:W-:Y:S05]  /*27500*/  CALL.REL.NOINC `($_ZN7cutlass13device_kernelIN5flash19enable_sm80_to_sm89INS1_16FlashAttnBwdSm80INS1_25CollectiveMainloopBwdSm80ILi2ELi2EN4cute5tupleIJNS5_1CILi128EEES8_NS7_ILi64EEEEEENS_10bfloat16_tEfNS_4arch4Sm80ELb1ELb0ELb1ELb0ELb1ELb0ELb0ELb0ELi2ELi4ELi4ELi4ELb0EEENS1_21CollectiveEpilogueBwdISA_SB_SD_Li256ELb0ELb0ELi2EEENS1_25SingleTileBwdLPTSchedulerILb0ELi128ELb1EEEEEEEEEvNT_6ParamsE$_ZN4cute3eso3ESOILb1ELb0EJNS_10UnderscoreES2_iEEC2ERKS2_S5_RKi) ;  /* 0xfffe0fd000007944 */ /* 0x000fea0003c3ffff */
        /* <DEDUP_REMOVED lines=21> */
[----:B------:R-:W-:Y:S02]  /*27660*/  MOV R3, R14 ;  /* 0x0000000e00037202 */ /* 0x000fe40000000f00 */
        /* <DEDUP_REMOVED lines=198> */
[----:B------:R-:W-:-:S02]  /*282d0*/  MOV R81, R23 ;  /* 0x0000001700517202 */ /* 0x000fc40000000f00 */
        /* <DEDUP_REMOVED lines=289> */
[----:B-1----:R-:W-:Y:S05]  /*294f0*/  CALL.REL.NOINC `($_ZN7cutlass13device_kernelIN5flash19enable_sm80_to_sm89INS1_16FlashAttnBwdSm80INS1_25CollectiveMainloopBwdSm80ILi2ELi2EN4cute5tupleIJNS5_1CILi128EEES8_NS7_ILi64EEEEEENS_10bfloat16_tEfNS_4arch4Sm80ELb1ELb0ELb1ELb0ELb1ELb0ELb0ELb0ELi2ELi4ELi4ELi4ELb0EEENS1_21CollectiveEpilogueBwdISA_SB_SD_Li256ELb0ELb0ELi2EEENS1_25SingleTileBwdLPTSchedulerILb0ELi128ELb1EEEEEEEEEvNT_6ParamsE$_ZZN5flash25CollectiveMainloopBwdSm80ILi2ELi2EN4cute5tupleIJNS1_1CILi128EEES4_NS3_ILi64EEEEEEN7cutlass10bfloat16_tEfNS7_4arch4Sm80ELb1ELb0ELb1ELb0ELb1ELb0ELb0ELb0ELi2ELi4ELi4ELi4ELb0EE3mmaINS_16FlashAttnBwdSm80ISB_NS_21CollectiveEpilogueBwdIS6_S8_SA_Li256ELb0ELb0ELi2EEENS_25SingleTileBwdLPTSchedulerILb0ELi128ELb1EEEE13SharedStorageENS1_6TensorINS1_11ArrayEngineIfLm32EEENS1_6LayoutINS2_IJNS2_IJNS3_ILi2EEESO_EEESO_NS3_ILi4EEEEEENS2_IJNS2_IJNS3_ILi1EEESO_EEESQ_NS3_ILi8EEEEEEEEEEEEbRKNSB_6ParamsERT0_S12_iNS2_IJiiiEEERT_ENKUlvE_clEv) ;  /* 0x00037f4000007944 */ /* 0x002fea0003c00000 */
.L_x_2526:
[----:B------:R-:W-:Y:S01]  /*29500*/  IMAD.MOV.U32 R81, RZ, RZ, R23 ;  /* 0x000000ffff517224 */ /* 0x000fe200078e0017 */
[----:B------:R-:W-:Y:S01]  /*29510*/  MOV R3, R48 ;  /* 0x0000003000037202 */ /* 0x000fe20000000f00 */
[----:B------:R-:W-:Y:S01]  /*29520*/  IMAD.MOV.U32 R49, RZ, RZ, RZ ;  /* 0x000000ffff317224 */ /* 0x000fe200078e00ff */
[----:B-1----:R-:W-:-:S02]  /*29530*/  MOV R8, 0x29550 ;  /* 0x0002955000087802 */ /* 0x002fc40000000f00 */
[----:B------:R-:W-:Y:S05]  /*29540*/  CALL.REL.NOINC `($_ZN7cutlass13device_kernelIN5flash19enable_sm80_to_sm89INS1_16FlashAttnBwdSm80INS1_25CollectiveMainloopBwdSm80ILi2ELi2EN4cute5tupleIJNS5_1CILi128EEES8_NS7_ILi64EEEEEENS_10bfloat16_tEfNS_4arch4Sm80ELb1ELb0ELb1ELb0ELb1ELb0ELb0ELb0ELi2ELi4ELi4ELi4ELb0EEENS1_21CollectiveEpilogueBwdISA_SB_SD_Li256ELb0ELb0ELi2EEENS1_25SingleTileBwdLPTSchedulerILb0ELi128ELb1EEEEEEEEEvNT_6ParamsE$_ZN4cute3eso3ESOILb1ELb0EJNS_10UnderscoreES2_iEEC2ERKS2_S5_RKi) ;  /* 0xfffdef9000007944 */ /* 0x000fea0003c3ffff */
        /* <DEDUP_REMOVED lines=18> */
[----:B------:R-:W-:Y:S02]  /*29670*/  MOV R3, R48 ;  /* 0x0000003000037202 */ /* 0x000fe40000000f00 */
        /* <DEDUP_REMOVED lines=18> */
.L_x_2527:
        /* <DEDUP_REMOVED lines=218> */
.L_x_2528:
[----:B------:R-:W2:Y:S01]  /*2a540*/  LDL.64 R2, [R28+0xa0] ;  /* 0x0000a0001c027983 */ /* 0x000ea20000100a00 */
[----:B------:R-:W-:Y:S01]  /*2a550*/  ULDC.64 UR4, c[0x0][0x118] ;  /* 0x0000460000047ab9 */ /* 0x000fe20000000a00 */
[----:B-1----:R-:W-:Y:S02]  /*2a560*/  MOV R6, R23 ;  /* 0x0000001700067202 */ /* 0x002fe40000000f00 */
[----:B------:R-:W-:Y:S01]  /*2a570*/  MOV R8, 0x2a5a0 ;  /* 0x0002a5a000087802 */ /* 0x000fe20000000f00 */
[----:B--2---:R-:W5:Y:S04]  /*2a580*/  LD.E.64 R2, [R2.64] ;  /* 0x0000000402027980 */ /* 0x004f68000c101b00 */
[----:B-----5:R-:W-:Y:S05]  /*2a590*/  CALL.REL.NOINC `($_ZN7cutlass13device_kernelIN5flash19enable_sm80_to_sm89INS1_16FlashAttnBwdSm80INS1_25CollectiveMainloopBwdSm80ILi2ELi2EN4cute5tupleIJNS5_1CILi128EEES8_NS7_ILi64EEEEEENS_10bfloat16_tEfNS_4arch4Sm80ELb1ELb0ELb1ELb0ELb1ELb0ELb0ELb0ELi2ELi4ELi4ELi4ELb0EEENS1_21CollectiveEpilogueBwdISA_SB_SD_Li256ELb0ELb0ELi2EEENS1_25SingleTileBwdLPTSchedulerILb0ELi128ELb1EEEEEEEEEvNT_6ParamsE$_ZN4cute8smem_ptrIPfECI1NS_12iter_adaptorIS1_S2_EEES1_) ;  /* 0xfffe1bc000007944 */ /* 0x020fea0003c3ffff */
[----:B-1----:R1:W5:Y:S01]  /*2a5a0*/  LDL.64 R2, [R1+0x758] ;  /* 0x0007580001027983 */ /* 0x0023620000100a00 */
[----:B------:R-:W-:-:S03]  /*2a5b0*/  MOV R8, 0x2a5d0 ;  /* 0x0002a5d000087802 */ /* 0x000fc60000000f00 */
[----:B-1---5:R-:W-:Y:S05]  /*2a5c0*/  CALL.REL.NOINC `($_ZN7cutlass13device_kernelIN5flash19enable_sm80_to_sm89INS1_16FlashAttnBwdSm80INS1_25CollectiveMainloopBwdSm80ILi2ELi2EN4cute5tupleIJNS5_1CILi128EEES8_NS7_ILi64EEEEEENS_10bfloat16_tEfNS_4arch4Sm80ELb1ELb0ELb1ELb0ELb1ELb0ELb0ELb0ELi2ELi4ELi4ELi4ELb0EEENS1_21CollectiveEpilogueBwdISA_SB_SD_Li256ELb0ELb0ELi2EEENS1_25SingleTileBwdLPTSchedulerILb0ELi128ELb1EEEEEEEEEvNT_6ParamsE$_ZN4cute3eso3ESOILb1ELb0EJNS_6LayoutINS_5tupleIJNS3_IJNS_1CILi2EEES5_EEEEEENS3_IJNS3_IJNS4_ILi8EEENS4_ILi64EEEEEEEEEEENS_10ViewEngineINS_8smem_ptrIPfEEEEEEC2ERKSC_RKSH_) ;  /* 0xfffe003000007944 */ /* 0x022fea0003c3ffff */
[----:B------:R2:W-:Y:S04]  /*2a5d0*/  STL.128 [R1+0xa50], RZ ;  /* 0x000a50ff01007387 */ /* 0x0005e80000100c00 */
[----:B------:R2:W5:Y:S01]  /*2a5e0*/  LDL.64 R12, [R28+0xa0] ;  /* 0x0000a0001c0c7983 */ /* 0x0005620000100a00 */
[----:B------:R-:W-:Y:S01]  /*2a5f0*/  IADD3 R7, P0, R41, 0x300, RZ ;  /* 0x0000030029077810 */ /* 0x000fe20007f1e0ff */
[----:B-1----:R-:W-:Y:S01]  /*2a600*/  IMAD.MOV.U32 R2, RZ, RZ, R23 ;  /* 0x000000ffff027224 */ /* 0x002fe200078e0017 */
[----:B------:R-:W-:-:S02]  /*2a610*/  MOV R3, R46 ;  /* 0x0000002e00037202 */ /* 0x000fc40000000f00 */
[----:B------:R-:W-:Y:S01]  /*2a620*/  MOV R10, 0x2a650 ;  /* 0x0002a650000a7802 */ /* 0x000fe20000000f00 */
[----:B------:R-:W-:-:S03]  /*2a630*/  IMAD.X R4, RZ, RZ, R40, P0 ;  /* 0x000000ffff047224 */ /* 0x000fc600000e0628 */
        /* <DEDUP_REMOVED lines=16> */
[----:B------:R-:W-:Y:S01]  /*2a740*/  IMAD.MOV.U32 R9, RZ, RZ, R4 ;  /* 0x000000ffff097224 */ /* 0x000fe200078e0004 */
[----:B------:R-:W-:Y:S02]  /*2a750*/  MOV R16, R7 ;  /* 0x0000000700107202 */ /* 0x000fe40000000f00 */
[----:B------:R-:W-:Y:S02]  /*2a760*/  MOV R6, 0x2a780 ;  /* 0x0002a78000067802 */ /* 0x000fe40000000f00 */
[----:B-1---5:R-:W-:Y:S05]  /*2a770*/  CALL.REL.NOINC `($_ZN7cutlass13device_kernelIN5flash19enable_sm80_to_sm89INS1_16FlashAttnBwdSm80INS1_25CollectiveMainloopBwdSm80ILi2ELi2EN4cute5tupleIJNS5_1CILi128EEES8_NS7_ILi64EEEEEENS_10bfloat16_tEfNS_4arch4Sm80ELb1ELb0ELb1ELb0ELb1ELb0ELb0ELb0ELi2ELi4ELi4ELi4ELb0EEENS1_21CollectiveEpilogueBwdISA_SB_SD_Li256ELb0ELb0ELi2EEENS1_25SingleTileBwdLPTSchedulerILb0ELi128ELb1EEEEEEEEEvNT_6ParamsE$_ZN4cute3eso3ESOILb1ELb0EJNS_6LayoutINS_5tupleIJNS_1CILi1EEENS4_ILi4EEEEEENS3_IJNS4_ILi0EEES5_EEEEENS_10ViewEngineIPfEEEEC2ERKSA_RKSD_) ;  /* 0xfffe0e2000007944 */ /* 0x022fea0003c3ffff */
[----:B-1----:R1:W5:Y:S01]  /*2a780*/  LDL.64 R4, [R1+0x758] ;  /* 0x0007580001047983 */ /* 0x0023620000100a00 */
[----:B------:R-:W-:Y:S02]  /*2a790*/  MOV R9, R3 ;  /* 0x0000000300097202 */ /* 0x000fe40000000f00 */
[----:B------:R-:W-:Y:S02]  /*2a7a0*/  MOV R6, 0x2a7c0 ;  /* 0x0002a7c000067802 */ /* 0x000fe40000000f00 */
[----:B-1---5:R-:W-:Y:S05]  /*2a7b0*/  CALL.REL.NOINC `($_ZN7cutlass13device_kernelIN5flash19enable_sm80_to_sm89INS1_16FlashAttnBwdSm80INS1_25CollectiveMainloopBwdSm80ILi2ELi2EN4cute5tupleIJNS5_1CILi128EEES8_NS7_ILi64EEEEEENS_10bfloat16_tEfNS_4arch4Sm80ELb1ELb0ELb1ELb0ELb1ELb0ELb0ELb0ELi2ELi4ELi4ELi4ELb0EEENS1_21CollectiveEpilogueBwdISA_SB_SD_Li256ELb0ELb0ELi2EEENS1_25SingleTileBwdLPTSchedulerILb0ELi128ELb1EEEEEEEEEvNT_6ParamsE$_ZN4cute3eso3ESOILb1ELb0EJNS_6LayoutINS_5tupleIJNS_1CILi1EEENS3_IJNS4_ILi2EEES6_EEEEEENS3_IJNS4_ILi0EEENS3_IJNS4_ILi8EEENS4_ILi64EEEEEEEEEEENS_10ViewEngineINS_8smem_ptrIPfEEEEEEC2ERKSE_RKSJ_) ;  /* 0xfffe0d8000007944 */ /* 0x022fea0003c3ffff */
[----:B-1----:R1:W5:Y:S01]  /*2a7c0*/  LDL.64 R2, [R1+0x758] ;  /* 0x0007580001027983 */ /* 0x0023620000100a00 */
[----:B------:R-:W-:-:S02]  /*2a7d0*/  MOV R6, R23 ;  /* 0x0000001700067202 */ /* 0x000fc40000000f00 */
[----:B------:R-:W-:Y:S02]  /*2a7e0*/  MOV R8, 0x2a800 ;  /* 0x0002a80000087802 */ /* 0x000fe40000000f00 */
[----:B-1---5:R-:W-:Y:S05]  /*2a7f0*/  CALL.REL.NOINC `($_ZN7cutlass13device_kernelIN5flash19enable_sm80_to_sm89INS1_16FlashAttnBwdSm80INS1_25CollectiveMainloopBwdSm80ILi2ELi2EN4cute5tupleIJNS5_1CILi128EEES8_NS7_ILi64EEEEEENS_10bfloat16_tEfNS_4arch4Sm80ELb1ELb0ELb1ELb0ELb1ELb0ELb0ELb0ELi2ELi4ELi4ELi4ELb0EEENS1_21CollectiveEpilogueBwdISA_SB_SD_Li256ELb0ELb0ELi2EEENS1_25SingleTileBwdLPTSchedulerILb0ELi128ELb1EEEEEEEEEvNT_6ParamsE$_ZN4cute8smem_ptrIPfECI1NS_12iter_adaptorIS1_S2_EEES1_) ;  /* 0xfffe196000007944 */ /* 0x022fea0003c3ffff */
[----:B-1----:R1:W5:Y:S01]  /*2a800*/  LDL.64 R2, [R1+0x758] ;  /* 0x0007580001027983 */ /* 0x0023620000100a00 */
[----:B------:R-:W-:-:S03]  /*2a810*/  MOV R8, 0x2a830 ;  /* 0x0002a83000087802 */ /* 0x000fc60000000f00 */
[----:B-1---5:R-:W-:Y:S05]  /*2a820*/  CALL.REL.NOINC `($_ZN7cutlass13device_kernelIN5flash19enable_sm80_to_sm89INS1_16FlashAttnBwdSm80INS1_25CollectiveMainloopBwdSm80ILi2ELi2EN4cute5tupleIJNS5_1CILi128EEES8_NS7_ILi64EEEEEENS_10bfloat16_tEfNS_4arch4Sm80ELb1ELb0ELb1ELb0ELb1ELb0ELb0ELb0ELi2ELi4ELi4ELi4ELb0EEENS1_21CollectiveEpilogueBwdISA_SB_SD_Li256ELb0ELb0ELi2EEENS1_25SingleTileBwdLPTSchedulerILb0ELi128ELb1EEEEEEEEEvNT_6ParamsE$_ZN4cute3eso3ESOILb1ELb0EJNS_6LayoutINS_5tupleIJNS3_IJNS_1CILi2EEES5_EEEEEENS3_IJNS3_IJNS4_ILi8EEENS4_ILi64EEEEEEEEEEENS_10ViewEngineINS_8smem_ptrIPfEEEEEEC2ERKSC_RKSH_) ;  /* 0xfffdfdd000007944 */ /* 0x022fea0003c3ffff */
[----:B------:R2:W5:Y:S01]  /*2a830*/  LDL.64 R10, [R1+0x758] ;  /* 0x00075800010a7983 */ /* 0x0005620000100a00 */
[----:B------:R-:W-:Y:S01]  /*2a840*/  IMAD.MOV.U32 R12, RZ, RZ, R4 ;  /* 0x000000ffff0c7224 */ /* 0x000fe200078e0004 */
[----:B------:R-:W-:Y:S02]  /*2a850*/  MOV R13, R5 ;  /* 0x00000005000d7202 */ /* 0x000fe40000000f00 */
[----:B-1----:R-:W-:Y:S02]  /*2a860*/  MOV R6, 0x2a880 ;  /* 0x0002a88000067802 */ /* 0x002fe40000000f00 */
[----:B--2--5:R-:W-:Y:S05]  /*2a870*/  CALL.REL.NOINC `($_ZN7cutlass13device_kernelIN5flash19enable_sm80_to_sm89INS1_16FlashAttnBwdSm80INS1_25CollectiveMainloopBwdSm80ILi2ELi2EN4cute5tupleIJNS5_1CILi128EEES8_NS7_ILi64EEEEEENS_10bfloat16_tEfNS_4arch4Sm80ELb1ELb0ELb1ELb0ELb1ELb0ELb0ELb0ELi2ELi4ELi4ELi4ELb0EEENS1_21CollectiveEpilogueBwdISA_SB_SD_Li256ELb0ELb0ELi2EEENS1_25SingleTileBwdLPTSchedulerILb0ELi128ELb1EEEEEEEEEvNT_6ParamsE$_ZN4cute3eso3ESOILb1ELb0EJNS_6LayoutINS_5tupleIJNS_1CILi4EEEEEENS3_IJNS4_ILi1EEEEEEEENS_10ViewEngineIPfEEEEC2ERKS9_RKSC_) ;  /* 0xfffe0d8000007944 */ /* 0x024fea0003c3ffff */
        /* <DEDUP_REMOVED lines=14> */
[----:B--2---:R-:W-:Y:S05]  /*2a960*/  CALL.REL.NOINC `($_ZN7cutlass13device_kernelIN5flash19enable_sm80_to_sm89INS1_16FlashAttnBwdSm80INS1_25CollectiveMainloopBwdSm80ILi2ELi2EN4cute5tupleIJNS5_1CILi128EEES8_NS7_ILi64EEEEEENS_10bfloat16_tEfNS_4arch4Sm80ELb1ELb0ELb1ELb0ELb1ELb0ELb0ELb0ELi2ELi4ELi4ELi4ELb0EEENS1_21CollectiveEpilogueBwdISA_SB_SD_Li256ELb0ELb0ELi2EEENS1_25SingleTileBwdLPTSchedulerILb0ELi128ELb1EEEEEEEEEvNT_6ParamsE$_ZN4cute3eso3ESOILb1ELb0EJNS_6LayoutINS_5tupleIJNS3_IJNS_1CILi2EEES5_EEENS3_IJS5_NS4_ILi8EEEEEEEEENS3_IJNS3_IJS5_NS4_ILi4EEEEEENS3_IJNS4_ILi1EEES7_EEEEEEEENS_10ViewEngineIPfEEEEC2ERKSF_RKSI_) ;  /* 0xfffdfde000007944 */ /* 0x004fea0003c3ffff */
[----:B------:R2:W5:Y:S01]  /*2a970*/  LDL.64 R12, [R1+0x758] ;  /* 0x00075800010c7983 */ /* 0x0005620000100a00 */
[----:B------:R-:W-:-:S03]  /*2a980*/  MOV R10, RZ ;  /* 0x000000ff000a7202 */ /* 0x000fc60000000f00 */
.L_x_2531:
[----:B-1----:R-:W-:-:S04]  /*2a990*/  MOV R2, 0x2a9b0 ;  /* 0x0002a9b000027802 */ /* 0x002fc80000000f00 */
[----:B-12--5:R-:W-:Y:S05]  /*2a9a0*/  CALL.REL.NOINC `($_ZN7cutlass13device_kernelIN5flash19enable_sm80_to_sm89INS1_16FlashAttnBwdSm80INS1_25CollectiveMainloopBwdSm80ILi2ELi2EN4cute5tupleIJNS5_1CILi128EEES8_NS7_ILi64EEEEEENS_10bfloat16_tEfNS_4arch4Sm80ELb1ELb0ELb1ELb0ELb1ELb0ELb0ELb0ELi2ELi4ELi4ELi4ELb0EEENS1_21CollectiveEpilogueBwdISA_SB_SD_Li256ELb0ELb0ELi2EEENS1_25SingleTileBwdLPTSchedulerILb0ELi128ELb1EEEEEEEEEvNT_6ParamsE$_ZZZN5flash25CollectiveMainloopBwdSm80ILi2ELi2EN4cute5tupleIJNS1_1CILi128EEES4_NS3_ILi64EEEEEEN7cutlass10bfloat16_tEfNS7_4arch4Sm80ELb1ELb0ELb1ELb0ELb1ELb0ELb0ELb0ELi2ELi4ELi4ELi4ELb0EE3mmaINS_16FlashAttnBwdSm80ISB_NS_21CollectiveEpilogueBwdIS6_S8_SA_Li256ELb0ELb0ELi2EEENS_25SingleTileBwdLPTSchedulerILb0ELi128ELb1EEEE13SharedStorageENS1_6TensorINS1_11ArrayEngineIfLm32EEENS1_6LayoutINS2_IJNS2_IJNS3_ILi2EEESO_EEESO_NS3_ILi4EEEEEENS2_IJNS2_IJNS3_ILi1EEESO_EEESQ_NS3_ILi8EEEEEEEEEEEEbRKNSB_6ParamsERT0_S12_iNS2_IJiiiEEERT_ENKUliT_E_clIZSC_ISJ_SX_EbS10_S12_S12_iS13_S15_EUlRS16_iE_EEDaiS16_ENKUlvE1_clEv) ;  /* 0x0003d3e000007944 */ /* 0x026fea0003c00000 */
[----:B------:R1:W-:Y:S01]  /*2a9b0*/  STL [R1+0x770], RZ ;  /* 0x000770ff01007387 */ /* 0x0003e20000100800 */
[----:B------:R-:W-:-:S03]  /*2a9c0*/  MOV R5, RZ ;  /* 0x000000ff00057202 */ /* 0x000fc60000000f00 */
.L_x_2530:
[----:B------:R-:W-:Y:S01]  /*2a9d0*/  IMAD.MOV.U32 R3, RZ, RZ, R23 ;  /* 0x000000ffff037224 */ /* 0x000fe200078e0017 */
[----:B-1----:R-:W-:-:S02]  /*2a9e0*/  MOV R2, R22 ;  /* 0x0000001600027202 */ /* 0x002fc40000000f00 */
[----:B------:R-:W-:Y:S02]  /*2a9f0*/  MOV R8, 0x2aa10 ;  /* 0x0002aa1000087802 */ /* 0x000fe40000000f00 */
[----:B-1---5:R-:W-:Y:S05]  /*2aa00*/  CALL.REL.NOINC `($_ZN7cutlass13device_kernelIN5flash19enable_sm80_to_sm89INS1_16FlashAttnBwdSm80INS1_25CollectiveMainloopBwdSm80ILi2ELi2EN4cute5tupleIJNS5_1CILi128EEES8_NS7_ILi64EEEEEENS_10bfloat16_tEfNS_4arch4Sm80ELb1ELb0ELb1ELb0ELb1ELb0ELb0ELb0ELi2ELi4ELi4ELi4ELb0EEENS1_21CollectiveEpilogueBwdISA_SB_SD_Li256ELb0ELb0ELi2EEENS1_25SingleTileBwdLPTSchedulerILb0ELi128ELb1EEEEEEEEEvNT_6ParamsE$_ZN4cute3eso3ESOILb0ELb0EJiiEEC2ERKiS4_) ;  /* 0xfffdd09000007944 */ /* 0x022fea0003c3ffff */
        /* <DEDUP_REMOVED lines=41> */
[----:B------:R-:W-:Y:S05]  /*2aca0*/  CALL.REL.NOINC `($_ZN7cutlass13device_kernelIN5flash19enable_sm80_to_sm89INS1_16FlashAttnBwdSm80INS1_25CollectiveMainloopBwdSm80ILi2ELi2EN4cute5tupleIJNS5_1CILi128EEES8_NS7_ILi64EEEEEENS_10bfloat16_tEfNS_4arch4Sm80ELb1ELb0ELb1ELb0ELb1ELb0ELb0ELb0ELi2ELi4ELi4ELi4ELb0EEENS1_21CollectiveEpilogueBwdISA_SB_SD_Li256ELb0ELb0ELi2EEENS1_25SingleTileBwdLPTSchedulerILb0ELi128ELb1EEEEEEEEEvNT_6ParamsE$_ZN4cute3eso3ESOILb0ELb0EJiiEEC2ERKiS4_) ;  /* 0xfffdcdf000007944 */ /* 0x000fea0003c3ffff */
        /* <DEDUP_REMOVED lines=19> */
[----:B-1----:R-:W-:Y:S05]  /*2ade0*/  CALL.REL.NOINC `($_ZN7cutlass13device_kernelIN5flash19enable_sm80_to_sm89INS1_16FlashAttnBwdSm80INS1_25CollectiveMainloopBwdSm80ILi2ELi2EN4cute5tupleIJNS5_1CILi128EEES8_NS7_ILi64EEEEEENS_10bfloat16_tEfNS_4arch4Sm80ELb1ELb0ELb1ELb0ELb1ELb0ELb0ELb0ELi2ELi4ELi4ELi4ELb0EEENS1_21CollectiveEpilogueBwdISA_SB_SD_Li256ELb0ELb0ELi2EEENS1_25SingleTileBwdLPTSchedulerILb0ELi128ELb1EEEEEEEEEvNT_6ParamsE$_ZN4cute3eso3ESOILb0ELb0EJiiEEC2ERKiS4_) ;  /* 0xfffdccb000007944 */ /* 0x002fea0003c3ffff */
        /* <DEDUP_REMOVED lines=13> */
[----:B-----5:R-:W-:Y:S05]  /*2aec0*/  CALL.REL.NOINC `($_ZN7cutlass13device_kernelIN5flash19enable_sm80_to_sm89INS1_16FlashAttnBwdSm80INS1_25CollectiveMainloopBwdSm80ILi2ELi2EN4cute5tupleIJNS5_1CILi128EEES8_NS7_ILi64EEEEEENS_10bfloat16_tEfNS_4arch4Sm80ELb1ELb0ELb1ELb0ELb1ELb0ELb0ELb0ELi2ELi4ELi4ELi4ELb0EEENS1_21CollectiveEpilogueBwdISA_SB_SD_Li256ELb0ELb0ELi2EEENS1_25SingleTileBwdLPTSchedulerILb0ELi128ELb1EEEEEEEEEvNT_6ParamsE$_ZN4cute3eso3ESOILb0ELb0EJiiEEC2ERKiS4_) ;  /* 0xfffdcbd000007944 */ /* 0x020fea0003c3ffff */
        /* <DEDUP_REMOVED lines=50> */
[----:B--2---:R-:W-:Y:S05]  /*2b1f0*/  CALL.REL.NOINC `($_ZN7cutlass13device_kernelIN5flash19enable_sm80_to_sm89INS1_16FlashAttnBwdSm80INS1_25CollectiveMainloopBwdSm80ILi2ELi2EN4cute5tupleIJNS5_1CILi128EEES8_NS7_ILi64EEEEEENS_10bfloat16_tEfNS_4arch4Sm80ELb1ELb0ELb1ELb0ELb1ELb0ELb0ELb0ELi2ELi4ELi4ELi4ELb0EEENS1_21CollectiveEpilogueBwdISA_SB_SD_Li256ELb0ELb0ELi2EEENS1_25SingleTileBwdLPTSchedulerILb0ELi128ELb1EEEEEEEEEvNT_6ParamsE$_ZN4cute3eso3ESOILb1ELb0EJNS_6LayoutINS_5tupleIJNS3_IJNS_1CILi1EEENS4_ILi2EEEEEES6_NS4_ILi8EEEEEENS3_IJNS3_IJS5_S5_EEES6_NS4_ILi4EEEEEEEENS_10ViewEngineIPKN7cutlass5ArrayIfLi2ELb1EEEEEEEC2ERKSD_RKSK_) ;  /* 0xfffdf09000007944 */ /* 0x004fea0003c3ffff */
[----:B------:R2:W5:Y:S01]  /*2b200*/  LDL.64 R10, [R14] ;  /* 0x000000000e0a7983 */ /* 0x0005620000100a00 */
[----:B-1----:R-:W-:Y:S01]  /*2b210*/  IMAD.MOV.U32 R8, RZ, RZ, R4 ;  /* 0x000000ffff087224 */ /* 0x002fe200078e0004 */
[----:B------:R-:W-:-:S02]  /*2b220*/  MOV R5, R3 ;  /* 0x0000000300057202 */ /* 0x000fc40000000f00 */
[----:B------:R-:W-:Y:S02]  /*2b230*/  MOV R6, 0x2b250 ;  /* 0x0002b25000067802 */ /* 0x000fe40000000f00 */
[----:B--2--5:R-:W-:Y:S05]  /*2b240*/  CALL.REL.NOINC `($_ZN7cutlass13device_kernelIN5flash19enable_sm80_to_sm89INS1_16FlashAttnBwdSm80INS1_25CollectiveMainloopBwdSm80ILi2ELi2EN4cute5tupleIJNS5_1CILi128EEES8_NS7_ILi64EEEEEENS_10bfloat16_tEfNS_4arch4Sm80ELb1ELb0ELb1ELb0ELb1ELb0ELb0ELb0ELi2ELi4ELi4ELi4ELb0EEENS1_21CollectiveEpilogueBwdISA_SB_SD_Li256ELb0ELb0ELi2EEENS1_25SingleTileBwdLPTSchedulerILb0ELi128ELb1EEEEEEEEEvNT_6ParamsE$_ZN4cute3eso3ESOILb1ELb0EJNS_6LayoutINS_5tupleIJNS3_IJNS_1CILi1EEENS4_ILi2EEEEEES6_NS4_ILi8EEEEEENS3_IJNS3_IJS5_S5_EEES6_NS4_ILi4EEEEEEEENS_10ViewEngineIPN7cutlass5ArrayINSF_10bfloat16_tELi2ELb0EEEEEEEC2ERKSD_RKSK_) ;  /* 0xfffdf0a000007944 */ /* 0x024fea0003c3ffff */
        /* <DEDUP_REMOVED lines=133> */
[----:B---3--:R-:W-:Y:S05]  /*2baa0*/  CALL.REL.NOINC `($_ZN7cutlass13device_kernelIN5flash19enable_sm80_to_sm89INS1_16FlashAttnBwdSm80INS1_25CollectiveMainloopBwdSm80ILi2ELi2EN4cute5tupleIJNS5_1CILi128EEES8_NS7_ILi64EEEEEENS_10bfloat16_tEfNS_4arch4Sm80ELb1ELb0ELb1ELb0ELb1ELb0ELb0ELb0ELi2ELi4ELi4ELi4ELb0EEENS1_21CollectiveEpilogueBwdISA_SB_SD_Li256ELb0ELb0ELi2EEENS1_25SingleTileBwdLPTSchedulerILb0ELi128ELb1EEEEEEEEEvNT_6ParamsE$_ZN4cute3eso3ESOILb1ELb0EJNS_6LayoutINS_5tupleIJNS3_IJNS_1CILi1EEENS3_IJNS4_ILi4EEENS4_ILi2EEEEEEEEES7_S6_EEENS3_IJNS3_IJNS4_ILi0EEENS3_IJS5_NS4_ILi8EEEEEEEEES6_NS4_ILi16EEEEEEEENS_10ViewEngineIPN7cutlass10bfloat16_tEEEEEC2ERKSH_RKSM_) ;  /* 0xfffde74000007944 */ /* 0x008fea0003c3ffff */
[----:B------:R2:W5:Y:S04]  /*2bab0*/  LDL.64 R60, [R28+0xb8] ;  /* 0x0000b8001c3c7983 */ /* 0x0005680000100a00 */
[----:B-1----:R2:W5:Y:S01]  /*2bac0*/  LDL.64 R2, [R14] ;  /* 0x000000000e027983 */ /* 0x0025620000100a00 */
[----:B------:R-:W-:-:S03]  /*2bad0*/  MOV R6, 0x2baf0 ;  /* 0x0002baf000067802 */ /* 0x000fc60000000f00 */
[----:B--2--5:R-:W-:Y:S05]  /*2bae0*/  CALL.REL.NOINC `($_ZN7cutlass13device_kernelIN5flash19enable_sm80_to_sm89INS1_16FlashAttnBwdSm80INS1_25CollectiveMainloopBwdSm80ILi2ELi2EN4cute5tupleIJNS5_1CILi128EEES8_NS7_ILi64EEEEEENS_10bfloat16_tEfNS_4arch4Sm80ELb1ELb0ELb1ELb0ELb1ELb0ELb0ELb0ELi2ELi4ELi4ELi4ELb0EEENS1_21CollectiveEpilogueBwdISA_SB_SD_Li256ELb0ELb0ELi2EEENS1_25SingleTileBwdLPTSchedulerILb0ELi128ELb1EEEEEEEEEvNT_6ParamsE$_ZN4cute3eso3ESOILb1ELb0EJNS_6LayoutINS_5tupleIJNS3_IJNS_1CILi1EEENS3_IJNS4_ILi2EEES6_EEEEEES6_NS4_ILi4EEEEEENS3_IJNS3_IJNS4_ILi0EEENS3_IJS5_S9_EEEEEES6_NS4_ILi8EEEEEEEENS_10ViewEngineIPjEEEEC2ERKSG_RKSJ_) ;  /* 0xfffde6b000007944 */ /* 0x024fea0003c3ffff */
[----:B------:R-:W-:Y:S01]  /*2baf0*/  ULDC.64 UR4, c[0x0][0x118] ;  /* 0x0000460000047ab9 */ /* 0x000fe20000000a00 */
[----:B------:R2:W5:Y:S04]  /*2bb00*/  LDL.64 R52, [R14] ;  /* 0x000000000e347983 */ /* 0x0005680000100a00 */
[----:B-1----:R-:W3:Y:S04]  /*2bb10*/  LD.E R4, [R60.64] ;  /* 0x000000043c047980 */ /* 0x002ee8000c101900 */
[----:B------:R-:W4:Y:S01]  /*2bb20*/  LD.E R2, [R60.64+0x4] ;  /* 0x000004043c027980 */ /* 0x000f22000c101900 */
[----:B------:R-:W-:-:S03]  /*2bb30*/  MOV R8, 0x2bb70 ;  /* 0x0002bb7000087802 */ /* 0x000fc60000000f00 */
[----:B---3--:R2:W-:Y:S04]  /*2bb40*/  STL [R1+0x794], R4 ;  /* 0x0007940401007387 */ /* 0x0085e80000100800 */
[----:B----4-:R2:W-:Y:S02]  /*2bb50*/  STL [R1+0x798], R2 ;  /* 0x0007980201007387 */ /* 0x0105e40000100800 */
[----:B--2--5:R-:W-:Y:S05]  /*2bb60*/  CALL.REL.NOINC `($_ZN7cutlass13device_kernelIN5flash19enable_sm80_to_sm89INS1_16FlashAttnBwdSm80INS1_25CollectiveMainloopBwdSm80ILi2ELi2EN4cute5tupleIJNS5_1CILi128EEES8_NS7_ILi64EEEEEENS_10bfloat16_tEfNS_4arch4Sm80ELb1ELb0ELb1ELb0ELb1ELb0ELb0ELb0ELi2ELi4ELi4ELi4ELb0EEENS1_21CollectiveEpilogueBwdISA_SB_SD_Li256ELb0ELb0ELi2EEENS1_25SingleTileBwdLPTSchedulerILb0ELi128ELb1EEEEEEEEEvNT_6ParamsE$_ZZN4cute6upcastILi2ENS_5tupleIJNS1_IJNS_1CILi1EEENS1_IJNS2_ILi2EEES4_S4_EEEEEES4_NS1_IJS4_S4_EEEEEENS1_IJNS1_IJNS2_ILi0EEENS1_IJS3_NS2_ILi512EEEiEEEEEENS2_ILi4096EEENS1_IJiNS2_ILi8192EEEEEEEEEEEDaRKT0_RKT1_ENKUlRKT_RKT0_E_clIS6_SC_EEDaSP_SS_) ;  /* 0xfffe400000007944 */ /* 0x024fea0003c3ffff */
[----:B------:R2:W5:Y:S01]  /*2bb70*/  LDL R3, [R1+0x798] ;  /* 0x0007980001037983 */ /* 0x0005620000100800 */
[----:B------:R-:W-:-:S03]  /*2bb80*/  MOV R10, 0x2bba0 ;  /* 0x0002bba0000a7802 */ /* 0x000fc60000000f00 */
[----:B-12--5:R-:W-:Y:S05]  /*2bb90*/  CALL.REL.NOINC `($_ZN7cutlass13device_kernelIN5flash19enable_sm80_to_sm89INS1_16FlashAttnBwdSm80INS1_25CollectiveMainloopBwdSm80ILi2ELi2EN4cute5tupleIJNS5_1CILi128EEES8_NS7_ILi64EEEEEENS_10bfloat16_tEfNS_4arch4Sm80ELb1ELb0ELb1ELb0ELb1ELb0ELb0ELb0ELi2ELi4ELi4ELi4ELb0EEENS1_21CollectiveEpilogueBwdISA_SB_SD_Li256ELb0ELb0ELi2EEENS1_25SingleTileBwdLPTSchedulerILb0ELi128ELb1EEEEEEEEEvNT_6ParamsE$_ZZN4cute6upcastILi2ENS_5tupleIJNS1_IJNS_1CILi1EEENS1_IJNS2_ILi2EEES4_S4_EEEEEES4_NS1_IJS4_S4_EEEEEENS1_IJNS1_IJNS2_ILi0EEENS1_IJS3_NS2_ILi512EEEiEEEEEENS2_ILi4096EEENS1_IJiNS2_ILi8192EEEEEEEEEEEDaRKT0_RKT1_ENKUlRKT_RKT0_E_clIS7_SF_EEDaSP_SS_) ;  /* 0xfffe40c000007944 */ /* 0x026fea0003c3ffff */
[----:B-----5:R2:W-:Y:S01]  /*2bba0*/  STL [R1+0x750], R2 ;  /* 0x0007500201007387 */ /* 0x0205e20000100800 */
[----:B------:R-:W-:-:S03]  /*2bbb0*/  MOV R4, 0x2bbd0 ;  /* 0x0002bbd000047802 */ /* 0x000fc60000000f00 */
[----:B-12---:R-:W-:Y:S05]  /*2bbc0*/  CALL.REL.NOINC `($_ZN7cutlass13device_kernelIN5flash19enable_sm80_to_sm89INS1_16FlashAttnBwdSm80INS1_25CollectiveMainloopBwdSm80ILi2ELi2EN4cute5tupleIJNS5_1CILi128EEES8_NS7_ILi64EEEEEENS_10bfloat16_tEfNS_4arch4Sm80ELb1ELb0ELb1ELb0ELb1ELb0ELb0ELb0ELi2ELi4ELi4ELi4ELb0EEENS1_21CollectiveEpilogueBwdISA_SB_SD_Li256ELb0ELb0ELi2EEENS1_25SingleTileBwdLPTSchedulerILb0ELi128ELb1EEEEEEEEEvNT_6ParamsE$_ZN4cute3eso3ESOILb0ELb0EJNS_5tupleIJNS_1CILi0EEENS2_IJNS3_ILi1EEENS3_ILi256EEEiEEEEEENS3_ILi2048EEENS2_IJiNS3_ILi4096EEEEEEEEC2ERKS8_RKS9_RKSB_) ;  /* 0xfffdb0b000007944 */ /* 0x006fea0003c3ffff */
[----:B------:R2:W5:Y:S04]  /*2bbd0*/  LDL R5, [R14] ;  /* 0x000000000e057983 */ /* 0x0005680000100800 */
[----:B-1----:R2:W5:Y:S01]  /*2bbe0*/  LDL R3, [R14+0x4] ;  /* 0x000004000e037983 */ /* 0x0025620000100800 */
[----:B------:R-:W-:-:S03]  /*2bbf0*/  MOV R4, 0x2bc10 ;  /* 0x0002bc1000047802 */ /* 0x000fc60000000f00 */
[----:B--2--5:R-:W-:Y:S05]  /*2bc00*/  CALL.REL.NOINC `($_ZN7cutlass13device_kernelIN5flash19enable_sm80_to_sm89INS1_16FlashAttnBwdSm80INS1_25CollectiveMainloopBwdSm80ILi2ELi2EN4cute5tupleIJNS5_1CILi128EEES8_NS7_ILi64EEEEEENS_10bfloat16_tEfNS_4arch4Sm80ELb1ELb0ELb1ELb0ELb1ELb0ELb0ELb0ELi2ELi4ELi4ELi4ELb0EEENS1_21CollectiveEpilogueBwdISA_SB_SD_Li256ELb0ELb0ELi2EEENS1_25SingleTileBwdLPTSchedulerILb0ELi128ELb1EEEEEEEEEvNT_6ParamsE$_ZN4cute5tupleIJNS0_IJNS0_IJNS_1CILi1EEENS0_IJS2_NS1_ILi2EEES3_EEEEEES3_NS0_IJS3_S3_EEEEEENS0_IJNS0_IJNS1_ILi0EEENS0_IJS2_NS1_ILi256EEEiEEEEEENS1_ILi2048EEENS0_IJiNS1_ILi4096EEEEEEEEEEEC2ERKS7_RKSF_) ;  /* 0xfffdfb1000007944 */ /* 0x024fea0003c3ffff */
[----:B------:R1:W5:Y:S04]  /*2bc10*/  LDL R5, [R14] ;  /* 0x000000000e057983 */ /* 0x0003680000100800 */
[----:B------:R1:W5:Y:S01]  /*2bc20*/  LDL R4, [R14+0x4] ;  /* 0x000004000e047983 */ /* 0x0003620000100800 */
[----:B------:R-:W-:-:S03]  /*2bc30*/  MOV R6, 0x2bc50 ;  /* 0x0002bc5000067802 */ /* 0x000fc60000000f00 */
[----:B-1---5:R-:W-:Y:S05]  /*2bc40*/  CALL.REL.NOINC `($_ZN7cutlass13device_kernelIN5flash19enable_sm80_to_sm89INS1_16FlashAttnBwdSm80INS1_25CollectiveMainloopBwdSm80ILi2ELi2EN4cute5tupleIJNS5_1CILi128EEES8_NS7_ILi64EEEEEENS_10bfloat16_tEfNS_4arch4Sm80ELb1ELb0ELb1ELb0ELb1ELb0ELb0ELb0ELi2ELi4ELi4ELi4ELb0EEENS1_21CollectiveEpilogueBwdISA_SB_SD_Li256ELb0ELb0ELi2EEENS1_25SingleTileBwdLPTSchedulerILb0ELi128ELb1EEEEEEEEEvNT_6ParamsE$_ZZN4cute7flattenINS_5tupleIJNS1_IJNS_1CILi0EEENS1_IJNS2_ILi1EEENS2_ILi512EEEiEEEEEENS2_ILi4096EEENS1_IJiNS2_ILi8192EEEEEEEEEEEDaRKT_ENKUlRKT_E_clIS7_EEDaSH_) ;  /* 0xfffe435000007944 */ /* 0x022fea0003c3ffff */
[----:B------:R2:W5:Y:S01]  /*2bc50*/  LDL R3, [R1+0x798] ;  /* 0x0007980001037983 */ /* 0x0005620000100800 */
[----:B------:R-:W-:-:S03]  /*2bc60*/  MOV R2, 0x2bc80 ;  /* 0x0002bc8000027802 */ /* 0x000fc60000000f00 */
[----:B-12--5:R-:W-:Y:S05]  /*2bc70*/  CALL.REL.NOINC `($_ZN7cutlass13device_kernelIN5flash19enable_sm80_to_sm89INS1_16FlashAttnBwdSm80INS1_25CollectiveMainloopBwdSm80ILi2ELi2EN4cute5tupleIJNS5_1CILi128EEES8_NS7_ILi64EEEEEENS_10bfloat16_tEfNS_4arch4Sm80ELb1ELb0ELb1ELb0ELb1ELb0ELb0ELb0ELi2ELi4ELi4ELi4ELb0EEENS1_21CollectiveEpilogueBwdISA_SB_SD_Li256ELb0ELb0ELi2EEENS1_25SingleTileBwdLPTSchedulerILb0ELi128ELb1EEEEEEEEEvNT_6ParamsE$_ZZN4cute7flattenINS_5tupleIJNS1_IJNS_1CILi0EEENS1_IJNS2_ILi1EEENS2_ILi512EEEiEEEEEENS2_ILi4096EEENS1_IJiNS2_ILi8192EEEEEEEEEEEDaRKT_ENKUlRKT_E_clISA_EEDaSH_) ;  /* 0xfffe43c000007944 */ /* 0x026fea0003c3ffff */
[----:B------:R1:W-:Y:S01]  /*2bc80*/  STL [R14], R3 ;  /* 0x000000030e007387 */ /* 0x0003e20000100800 */
[----:B------:R-:W-:-:S03]  /*2bc90*/  MOV R6, 0x2bcb0 ;  /* 0x0002bcb000067802 */ /* 0x000fc60000000f00 */
[----:B-1----:R-:W-:Y:S05]  /*2bca0*/  CALL.REL.NOINC `($_ZN7cutlass13device_kernelIN5flash19enable_sm80_to_sm89INS1_16FlashAttnBwdSm80INS1_25CollectiveMainloopBwdSm80ILi2ELi2EN4cute5tupleIJNS5_1CILi128EEES8_NS7_ILi64EEEEEENS_10bfloat16_tEfNS_4arch4Sm80ELb1ELb0ELb1ELb0ELb1ELb0ELb0ELb0ELi2ELi4ELi4ELi4ELb0EEENS1_21CollectiveEpilogueBwdISA_SB_SD_Li256ELb0ELb0ELi2EEENS1_25SingleTileBwdLPTSchedulerILb0ELi128ELb1EEEEEEEEEvNT_6ParamsE$_ZZN4cute12filter_tupleINS_5tupleIJNS1_IJNS_1CILi0EEENS1_IJNS2_ILi1EEENS2_ILi512EEEiEEEEEENS2_ILi4096EEENS1_IJiNS2_ILi8192EEEEEEEEEZNS_7flattenISB_EEDaRKT_EUlRKT_E_EEDaSF_OT0_ENKUlDpSI_E_clIJNS1_IJS3_S4_S5_iEEENS1_IJS8_EEESA_EEEDaSM_) ;  /* 0xfffe068000007944 */ /* 0x002fea0003c3ffff */
[----:B------:R-:W-:Y:S02]  /*2bcb0*/  ULDC.64 UR4, c[0x0][0x118] ;  /* 0x0000460000047ab9 */ /* 0x000fe40000000a00 */
[----:B------:R1:W5:Y:S01]  /*2bcc0*/  LD.E.64 R2, [R60.64+0x8] ;  /* 0x000008043c027980 */ /* 0x000362000c101b00 */
[----:B------:R-:W-:-:S02]  /*2bcd0*/  MOV R9, R58 ;  /* 0x0000003a00097202 */ /* 0x000fc40000000f00 */
[----:B------:R-:W-:Y:S02]  /*2bce0*/  MOV R8, 0x2bd00 ;  /* 0x0002bd0000087802 */ /* 0x000fe40000000f00 */
[----:B-1---5:R-:W-:Y:S05]  /*2bcf0*/  CALL.REL.NOINC `($_ZN7cutlass13device_kernelIN5flash19enable_sm80_to_sm89INS1_16FlashAttnBwdSm80INS1_25CollectiveMainloopBwdSm80ILi2ELi2EN4cute5tupleIJNS5_1CILi128EEES8_NS7_ILi64EEEEEENS_10bfloat16_tEfNS_4arch4Sm80ELb1ELb0ELb1ELb0ELb1ELb0ELb0ELb0ELi2ELi4ELi4ELi4ELb0EEENS1_21CollectiveEpilogueBwdISA_SB_SD_Li256ELb0ELb0ELi2EEENS1_25SingleTileBwdLPTSchedulerILb0ELi128ELb1EEEEEEEEEvNT_6ParamsE$_ZN4cute8smem_ptrIPN7cutlass10bfloat16_tEECI1NS_12iter_adaptorIS3_S4_EEES3_) ;  /* 0xfffe03e000007944 */ /* 0x022fea0003c3ffff */
[----:B-1----:R1:W5:Y:S01]  /*2bd00*/  LDL.64 R2, [R14] ;  /* 0x000000000e027983 */ /* 0x0023620000100a00 */
[----:B------:R-:W-:-:S03]  /*2bd10*/  MOV R8, 0x2bd30 ;  /* 0x0002bd3000087802 */ /* 0x000fc60000000f00 */
[----:B-1---5:R-:W-:Y:S05]  /*2bd20*/  CALL.REL.NOINC `($_ZN7cutlass13device_kernelIN5flash19enable_sm80_to_sm89INS1_16FlashAttnBwdSm80INS1_25CollectiveMainloopBwdSm80ILi2ELi2EN4cute5tupleIJNS5_1CILi128EEES8_NS7_ILi64EEEEEENS_10bfloat16_tEfNS_4arch4Sm80ELb1ELb0ELb1ELb0ELb1ELb0ELb0ELb0ELi2ELi4ELi4ELi4ELb0EEENS1_21CollectiveEpilogueBwdISA_SB_SD_Li256ELb0ELb0ELi2EEENS1_25SingleTileBwdLPTSchedulerILb0ELi128ELb1EEEEEEEEEvNT_6ParamsE$_ZN4cute8smem_ptrIPjECI1NS_12iter_adaptorIS1_S2_EEES1_) ;  /* 0xfffe047000007944 */ /* 0x022fea0003c3ffff */
[----:B------:R-:W2:Y:S01]  /*2bd30*/  LDL.64 R8, [R14] ;  /* 0x000000000e087983 */ /* 0x000ea20000100a00 */
[----:B-1----:R-:W-:Y:S01]  /*2bd40*/  MOV R3, R4 ;  /* 0x0000000400037202 */ /* 0x002fe20000000f00 */
[----:B------:R-:W-:Y:S01]  /*2bd50*/  IMAD.MOV.U32 R2, RZ, RZ, R5 ;  /* 0x000000ffff027224 */ /* 0x000fe200078e0005 */
[----:B------:R-:W-:Y:S01]  /*2bd60*/  MOV R4, 0x2bd90 ;  /* 0x0002bd9000047802 */ /* 0x000fe20000000f00 */
[----:B--2---:R1:W-:Y:S04]  /*2bd70*/  STL.64 [R1+0x750], R8 ;  /* 0x0007500801007387 */ /* 0x0043e80000100a00 */
[----:B-1----:R-:W-:Y:S05]  /*2bd80*/  CALL.REL.NOINC `($_ZN7cutlass13device_kernelIN5flash19enable_sm80_to_sm89INS1_16FlashAttnBwdSm80INS1_25CollectiveMainloopBwdSm80ILi2ELi2EN4cute5tupleIJNS5_1CILi128EEES8_NS7_ILi64EEEEEENS_10bfloat16_tEfNS_4arch4Sm80ELb1ELb0ELb1ELb0ELb1ELb0ELb0ELb0ELi2ELi4ELi4ELi4ELb0EEENS1_21CollectiveEpilogueBwdISA_SB_SD_Li256ELb0ELb0ELi2EEENS1_25SingleTileBwdLPTSchedulerILb0ELi128ELb1EEEEEEEEEvNT_6ParamsE$_ZN4cute3eso3ESOILb0ELb0EJNS_6LayoutINS_5tupleIJNS3_IJNS_1CILi1EEENS3_IJS5_NS4_ILi2EEES6_EEEEEES6_NS3_IJS6_S6_EEEEEENS3_IJNS3_IJNS4_ILi0EEENS3_IJS5_NS4_ILi256EEEiEEEEEENS4_ILi2048EEENS3_IJiNS4_ILi4096EEEEEEEEEEENS_10ViewEngineINS_8smem_ptrIPjEEEEEEC2ERKSJ_RKSO_) ;  /* 0xfffdb2b000007944 */ /* 0x002fea0003c3ffff */
        /* <DEDUP_REMOVED lines=224> */
[----:B---3--:R-:W-:Y:S05]  /*2cb90*/  CALL.REL.NOINC `($_ZN7cutlass13device_kernelIN5flash19enable_sm80_to_sm89INS1_16FlashAttnBwdSm80INS1_25CollectiveMainloopBwdSm80ILi2ELi2EN4cute5tupleIJNS5_1CILi128EEES8_NS7_ILi64EEEEEENS_10bfloat16_tEfNS_4arch4Sm80ELb1ELb0ELb1ELb0ELb1ELb0ELb0ELb0ELi2ELi4ELi4ELi4ELb0EEENS1_21CollectiveEpilogueBwdISA_SB_SD_Li256ELb0ELb0ELi2EEENS1_25SingleTileBwdLPTSchedulerILb0ELi128ELb1EEEEEEEEEvNT_6ParamsE$_ZN4cute3eso3ESOILb1ELb0EJNS_6LayoutINS_5tupleIJNS3_IJNS_1CILi1EEENS3_IJNS4_ILi4EEENS4_ILi2EEEEEEEEES7_S6_EEENS3_IJNS3_IJNS4_ILi0EEENS3_IJS5_NS4_ILi8EEEEEEEEES6_NS4_ILi16EEEEEEEENS_10ViewEngineIPN7cutlass10bfloat16_tEEEEEC2ERKSH_RKSM_) ;  /* 0xfffdd65000007944 */ /* 0x008fea0003c3ffff */
[----:B-1----:R1:W5:Y:S04]  /*2cba0*/  LDL.64 R52, [R28+0xc0] ;  /* 0x0000c0001c347983 */ /* 0x0023680000100a00 */
[----:B------:R1:W5:Y:S01]  /*2cbb0*/  LDL.64 R2, [R14] ;  /* 0x000000000e027983 */ /* 0x0003620000100a00 */
[----:B------:R-:W-:-:S03]  /*2cbc0*/  MOV R6, 0x2cbe0 ;  /* 0x0002cbe000067802 */ /* 0x000fc60000000f00 */
[----:B-1---5:R-:W-:Y:S05]  /*2cbd0*/  CALL.REL.NOINC `($_ZN7cutlass13device_kernelIN5flash19enable_sm80_to_sm89INS1_16FlashAttnBwdSm80INS1_25CollectiveMainloopBwdSm80ILi2ELi2EN4cute5tupleIJNS5_1CILi128EEES8_NS7_ILi64EEEEEENS_10bfloat16_tEfNS_4arch4Sm80ELb1ELb0ELb1ELb0ELb1ELb0ELb0ELb0ELi2ELi4ELi4ELi4ELb0EEENS1_21CollectiveEpilogueBwdISA_SB_SD_Li256ELb0ELb0ELi2EEENS1_25SingleTileBwdLPTSchedulerILb0ELi128ELb1EEEEEEEEEvNT_6ParamsE$_ZN4cute3eso3ESOILb1ELb0EJNS_6LayoutINS_5tupleIJNS3_IJNS_1CILi1EEENS3_IJNS4_ILi2EEES6_EEEEEES6_NS4_ILi4EEEEEENS3_IJNS3_IJNS4_ILi0EEENS3_IJS5_S9_EEEEEES6_NS4_ILi8EEEEEEEENS_10ViewEngineIPjEEEEC2ERKSG_RKSJ_) ;  /* 0xfffdd5c000007944 */ /* 0x022fea0003c3ffff */
        /* <DEDUP_REMOVED lines=118> */
[----:B----45:R-:W-:Y:S05]  /*2d340*/  CALL.REL.NOINC `($_ZN7cutlass13device_kernelIN5flash19enable_sm80_to_sm89INS1_16FlashAttnBwdSm80INS1_25CollectiveMainloopBwdSm80ILi2ELi2EN4cute5tupleIJNS5_1CILi128EEES8_NS7_ILi64EEEEEENS_10bfloat16_tEfNS_4arch4Sm80ELb1ELb0ELb1ELb0ELb1ELb0ELb0ELb0ELi2ELi4ELi4ELi4ELb0EEENS1_21CollectiveEpilogueBwdISA_SB_SD_Li256ELb0ELb0ELi2EEENS1_25SingleTileBwdLPTSchedulerILb0ELi128ELb1EEEEEEEEEvNT_6ParamsE$_ZN4cute8smem_ptrIPN7cutlass10bfloat16_tEECI1NS_12iter_adaptorIS3_S4_EEES3_) ;  /* 0xfffded9000007944 */ /* 0x030fea0003c3ffff */
[----:B-1----:R1:W5:Y:S01]  /*2d350*/  LDL.64 R2, [R1+0x758] ;  /* 0x0007580001027983 */ /* 0x0023620000100a00 */
[----:B------:R-:W-:-:S03]  /*2d360*/  MOV R6, 0x2d380 ;  /* 0x0002d38000067802 */ /* 0x000fc60000000f00 */
[----:B-1---5:R-:W-:Y:S05]  /*2d370*/  CALL.REL.NOINC `($_ZN7cutlass13device_kernelIN5flash19enable_sm80_to_sm89INS1_16FlashAttnBwdSm80INS1_25CollectiveMainloopBwdSm80ILi2ELi2EN4cute5tupleIJNS5_1CILi128EEES8_NS7_ILi64EEEEEENS_10bfloat16_tEfNS_4arch4Sm80ELb1ELb0ELb1ELb0ELb1ELb0ELb0ELb0ELi2ELi4ELi4ELi4ELb0EEENS1_21CollectiveEpilogueBwdISA_SB_SD_Li256ELb0ELb0ELi2EEENS1_25SingleTileBwdLPTSchedulerILb0ELi128ELb1EEEEEEEEEvNT_6ParamsE$_ZN4cute3eso3ESOILb1ELb0EJNS_14ComposedLayoutINS_7SwizzleILi3ELi3ELi3EEENS_1CILj0EEENS_6LayoutINS_5tupleIJNS5_ILi64EEENS5_ILi128EEEEEENS8_IJNS5_ILi1EEES9_EEEEEEENS_10ViewEngineINS_8smem_ptrIPN7cutlass10bfloat16_tEEEEEEEC2ERKSF_RKSM_) ;  /* 0xfffdb39000007944 */ /* 0x022fea0003c3ffff */
[----:B-1----:R1:W5:Y:S01]  /*2d380*/  LDL.64 R2, [R1+0x758] ;  /* 0x0007580001027983 */ /* 0x0023620000100a00 */
[----:B------:R-:W-:-:S03]  /*2d390*/  MOV R6, 0x2d3b0 ;  /* 0x0002d3b000067802 */ /* 0x000fc60000000f00 */
[----:B-1---5:R-:W-:Y:S05]  /*2d3a0*/  CALL.REL.NOINC `($_ZN7cutlass13device_kernelIN5flash19enable_sm80_to_sm89INS1_16FlashAttnBwdSm80INS1_25CollectiveMainloopBwdSm80ILi2ELi2EN4cute5tupleIJNS5_1CILi128EEES8_NS7_ILi64EEEEEENS_10bfloat16_tEfNS_4arch4Sm80ELb1ELb0ELb1ELb0ELb1ELb0ELb0ELb0ELi2ELi4ELi4ELi4ELb0EEENS1_21CollectiveEpilogueBwdISA_SB_SD_Li256ELb0ELb0ELi2EEENS1_25SingleTileBwdLPTSchedulerILb0ELi128ELb1EEEEEEEEEvNT_6ParamsE$_ZN4cute3eso3ESOILb1ELb0EJNS_14ComposedLayoutINS_7SwizzleILi3ELi3ELi3EEENS_1CILj0EEENS_6LayoutINS_5tupleIJNS8_IJNS8_IJNS5_ILi4EEENS5_ILi8EEEEEENS8_IJNS5_ILi2EEENS5_ILi1EEEEEEEEENS8_IJNS8_IJSC_SC_EEESB_EEEEEENS8_IJNS8_IJNS8_IJNS5_ILi128EEESD_EEENS8_IJSA_NS5_ILi0EEEEEEEEENS8_IJNS8_IJNS5_ILi64EEENS5_ILi512EEEEEENS8_IJNS5_ILi16EEENS5_ILi1024EEEEEEEEEEEEEEEENS_10ViewEngineINS_8smem_ptrIPN7cutlass10bfloat16_tEEEEEEEC2ERKSX_RKS14_) ;  /* 0xfffdb40000007944 */ /* 0x022fea0003c3ffff */
        /* <DEDUP_REMOVED lines=23> */
[----:B------:R2:W-:Y:S01]  /*2d520*/  STL [R14], R2 ;  /* 0x000000020e007387 */ /* 0x0005e20000100800 */
[----:B------:R-:W-:Y:S02]  /*2d530*/  MOV R4, R58 ;  /* 0x0000003a00047202 */ /* 0x000fe40000000f00 */
[----:B------:R-:W-:Y:S01]  /*2d540*/  MOV R8, 0x2d570 ;  /* 0x0002d57000087802 */ /* 0x000fe20000000f00 */
[----:B------:R2:W-:Y:S04]  /*2d550*/  STL [R14+0x4], R3 ;  /* 0x000004030e007387 */ /* 0x0005e80000100800 */
[----:B-12---:R-:W-:Y:S05]  /*2d560*/  CALL.REL.NOINC `($_ZN7cutlass13device_kernelIN5flash19enable_sm80_to_sm89INS1_16FlashAttnBwdSm80INS1_25CollectiveMainloopBwdSm80ILi2ELi2EN4cute5tupleIJNS5_1CILi128EEES8_NS7_ILi64EEEEEENS_10bfloat16_tEfNS_4arch4Sm80ELb1ELb0ELb1ELb0ELb1ELb0ELb0ELb0ELi2ELi4ELi4ELi4ELb0EEENS1_21CollectiveEpilogueBwdISA_SB_SD_Li256ELb0ELb0ELi2EEENS1_25SingleTileBwdLPTSchedulerILb0ELi128ELb1EEEEEEEEEvNT_6ParamsE$_ZZN4cute12filter_tupleINS_5tupleIJNS1_IJiNS1_IJiNS_1CILi0EEEEEEEEENS1_IJNS_10UnderscoreENS1_IJS6_S6_EEEEEEEEES9_ZNS_4diceIS9_S9_EEDaRKT_RKT0_EUlRKT_RKT0_E_EEDaSD_SG_OT1_ENKUlDpSJ_E_clIJNS1_IJiiS3_EEENS1_IJEEEEEEDaSQ_) ;  /* 0xfffdee3000007944 */ /* 0x006fea0003c3ffff */
[----:B------:R-:W-:Y:S02]  /*2d570*/  MOV R72, 0x2d590 ;  /* 0x0002d59000487802 */ /* 0x000fe40000000f00 */
[----:B-12--5:R-:W-:Y:S05]  /*2d580*/  CALL.REL.NOINC `($_ZN7cutlass13device_kernelIN5flash19enable_sm80_to_sm89INS1_16FlashAttnBwdSm80INS1_25CollectiveMainloopBwdSm80ILi2ELi2EN4cute5tupleIJNS5_1CILi128EEES8_NS7_ILi64EEEEEENS_10bfloat16_tEfNS_4arch4Sm80ELb1ELb0ELb1ELb0ELb1ELb0ELb0ELb0ELi2ELi4ELi4ELi4ELb0EEENS1_21CollectiveEpilogueBwdISA_SB_SD_Li256ELb0ELb0ELi2EEENS1_25SingleTileBwdLPTSchedulerILb0ELi128ELb1EEEEEEEEEvNT_6ParamsE$_ZZN4cute7idx2crdINS_5tupleIJiiNS_1CILi0EEEEEENS1_IJNS1_IJNS2_ILi4EEENS2_ILi8EEEEEENS2_ILi2EEENS2_ILi1EEEEEEEEDaRKT_RKT0_ENKUlRKT_RKT0_E_clIiS7_EEDaSJ_SM_) ;  /* 0xfffe2b6000007944 */ /* 0x026fea0003c3ffff */
[----:B------:R-:W-:Y:S02]  /*2d590*/  MOV R2, 0x2d5b0 ;  /* 0x0002d5b000027802 */ /* 0x000fe40000000f00 */
[----:B-1----:R-:W-:Y:S05]  /*2d5a0*/  CALL.REL.NOINC `($_ZN7cutlass13device_kernelIN5flash19enable_sm80_to_sm89INS1_16FlashAttnBwdSm80INS1_25CollectiveMainloopBwdSm80ILi2ELi2EN4cute5tupleIJNS5_1CILi128EEES8_NS7_ILi64EEEEEENS_10bfloat16_tEfNS_4arch4Sm80ELb1ELb0ELb1ELb0ELb1ELb0ELb0ELb0ELi2ELi4ELi4ELi4ELb0EEENS1_21CollectiveEpilogueBwdISA_SB_SD_Li256ELb0ELb0ELi2EEENS1_25SingleTileBwdLPTSchedulerILb0ELi128ELb1EEEEEEEEEvNT_6ParamsE$_ZZN4cute7idx2crdINS_5tupleIJiiNS_1CILi0EEEEEENS1_IJNS1_IJNS2_ILi4EEENS2_ILi8EEEEEENS2_ILi2EEENS2_ILi1EEEEEEEEDaRKT_RKT0_ENKUlRKT_RKT0_E_clIiS8_EEDaSJ_SM_) ;  /* 0xfffe2f6000007944 */ /* 0x002fea0003c3ffff */
[----:B------:R1:W-:Y:S01]  /*2d5b0*/  STL [R14], R6 ;  /* 0x000000060e007387 */ /* 0x0003e20000100800 */
[----:B------:R-:W-:Y:S02]  /*2d5c0*/  MOV R2, R58 ;  /* 0x0000003a00027202 */ /* 0x000fe40000000f00 */
[----:B------:R-:W-:-:S02]  /*2d5d0*/  MOV R72, 0x2d5f0 ;  /* 0x0002d5f000487802 */ /* 0x000fc40000000f00 */
[----:B-1----:R-:W-:Y:S05]  /*2d5e0*/  CALL.REL.NOINC `($_ZN7cutlass13device_kernelIN5flash19enable_sm80_to_sm89INS1_16FlashAttnBwdSm80INS1_25CollectiveMainloopBwdSm80ILi2ELi2EN4cute5tupleIJNS5_1CILi128EEES8_NS7_ILi64EEEEEENS_10bfloat16_tEfNS_4arch4Sm80ELb1ELb0ELb1ELb0ELb1ELb0ELb0ELb0ELi2ELi4ELi4ELi4ELb0EEENS1_21CollectiveEpilogueBwdISA_SB_SD_Li256ELb0ELb0ELi2EEENS1_25SingleTileBwdLPTSchedulerILb0ELi128ELb1EEEEEEEEEvNT_6ParamsE$_ZZN4cute9transformINS_5tupleIJiiNS_1CILi0EEEEEENS1_IJNS1_IJNS2_ILi4EEENS2_ILi8EEEEEENS2_ILi2EEENS2_ILi1EEEEEEZNS_7idx2crdIS4_SA_EEDaRKT_RKT0_EUlRKT_RKT0_E_EEDaSE_SH_OT1_ENKUlDpSK_E_clIJNS1_IJiiEEEiS3_EEEDaSR_) ;  /* 0xfffe364000007944 */ /* 0x002fea0003c3ffff */
[----:B------:R-:W-:Y:S02]  /*2d5f0*/  MOV R6, 0x2d610 ;  /* 0x0002d61000067802 */ /* 0x000fe40000000f00 */
[----:B--2--5:R-:W-:Y:S05]  /*2d600*/  CALL.REL.NOINC `($_ZN7cutlass13device_kernelIN5flash19enable_sm80_to_sm89INS1_16FlashAttnBwdSm80INS1_25CollectiveMainloopBwdSm80ILi2ELi2EN4cute5tupleIJNS5_1CILi128EEES8_NS7_ILi64EEEEEENS_10bfloat16_tEfNS_4arch4Sm80ELb1ELb0ELb1ELb0ELb1ELb0ELb0ELb0ELi2ELi4ELi4ELi4ELb0EEENS1_21CollectiveEpilogueBwdISA_SB_SD_Li256ELb0ELb0ELi2EEENS1_25SingleTileBwdLPTSchedulerILb0ELi128ELb1EEEEEEEEEvNT_6ParamsE$_ZZN4cute13to_mixed_bitsINS_5tupleIJNS1_IJNS_1CILi4EEENS2_ILi8EEEEEENS2_ILi2EEENS2_ILi1EEEEEENS1_IJNS1_IJNS2_ILi128EEENS2_ILi0EEEEEES4_SA_EEENS1_IJNS1_IJiiEEEiSA_EEEEEDaRKT_RKT0_RKT1_ENKUlRKT_RKT0_RKT1_E_clIS5_SB_SD_EEDaSQ_ST_SW_) ;  /* 0xfffdf81000007944 */ /* 0x024fea0003c3ffff */
[----:B------:R-:W-:Y:S02]  /*2d610*/  MOV R6, 0x2d630 ;  /* 0x0002d63000067802 */ /* 0x000fe40000000f00 */
[----:B------:R-:W-:Y:S05]  /*2d620*/  CALL.REL.NOINC `($_ZN7cutlass13device_kernelIN5flash19enable_sm80_to_sm89INS1_16FlashAttnBwdSm80INS1_25CollectiveMainloopBwdSm80ILi2ELi2EN4cute5tupleIJNS5_1CILi128EEES8_NS7_ILi64EEEEEENS_10bfloat16_tEfNS_4arch4Sm80ELb1ELb0ELb1ELb0ELb1ELb0ELb0ELb0ELi2ELi4ELi4ELi4ELb0EEENS1_21CollectiveEpilogueBwdISA_SB_SD_Li256ELb0ELb0ELi2EEENS1_25SingleTileBwdLPTSchedulerILb0ELi128ELb1EEEEEEEEEvNT_6ParamsE$_ZZN4cute13to_mixed_bitsINS_5tupleIJNS1_IJNS_1CILi4EEENS2_ILi8EEEEEENS2_ILi2EEENS2_ILi1EEEEEENS1_IJNS1_IJNS2_ILi128EEENS2_ILi0EEEEEES4_SA_EEENS1_IJNS1_IJiiEEEiSA_EEEEEDaRKT_RKT0_RKT1_ENKUlRKT_RKT0_RKT1_E_clIS6_S4_iEEDaSQ_ST_SW_) ;  /* 0xfffdf87000007944 */ /* 0x000fea0003c3ffff */
[----:B------:R-:W-:Y:S02]  /*2d630*/  MOV R5, R2 ;  /* 0x0000000200057202 */ /* 0x000fe40000000f00 */
[----:B------:R-:W-:-:S02]  /*2d640*/  MOV R2, 0x2d660 ;  /* 0x0002d66000027802 */ /* 0x000fc40000000f00 */
[----:B------:R-:W-:Y:S05]  /*2d650*/  CALL.REL.NOINC `($_ZN7cutlass13device_kernelIN5flash19enable_sm80_to_sm89INS1_16FlashAttnBwdSm80INS1_25CollectiveMainloopBwdSm80ILi2ELi2EN4cute5tupleIJNS5_1CILi128EEES8_NS7_ILi64EEEEEENS_10bfloat16_tEfNS_4arch4Sm80ELb1ELb0ELb1ELb0ELb1ELb0ELb0ELb0ELi2ELi4ELi4ELi4ELb0EEENS1_21CollectiveEpilogueBwdISA_SB_SD_Li256ELb0ELb0ELi2EEENS1_25SingleTileBwdLPTSchedulerILb0ELi128ELb1EEEEEEEEEvNT_6ParamsE$_ZZN4cute13to_mixed_bitsINS_5tupleIJNS1_IJNS_1CILi4EEENS2_ILi8EEEEEENS2_ILi2EEENS2_ILi1EEEEEENS1_IJNS1_IJNS2_ILi128EEENS2_ILi0EEEEEES4_SA_EEENS1_IJNS1_IJiiEEEiSA_EEEEEDaRKT_RKT0_RKT1_ENKUlDpRKT_E_clIJNS_9MixedBitsILj0ELj384EEENSU_ILj0ELj8EEENS2_ILj0EEEEEEDaSR_) ;  /* 0xfffdf78000007944 */ /* 0x000fea0003c3ffff */
        /* <DEDUP_REMOVED lines=13> */
[----:B-1----:R-:W-:Y:S05]  /*2d730*/  CALL.REL.NOINC `($_ZN7cutlass13device_kernelIN5flash19enable_sm80_to_sm89INS1_16FlashAttnBwdSm80INS1_25CollectiveMainloopBwdSm80ILi2ELi2EN4cute5tupleIJNS5_1CILi128EEES8_NS7_ILi64EEEEEENS_10bfloat16_tEfNS_4arch4Sm80ELb1ELb0ELb1ELb0ELb1ELb0ELb0ELb0ELi2ELi4ELi4ELi4ELb0EEENS1_21CollectiveEpilogueBwdISA_SB_SD_Li256ELb0ELb0ELi2EEENS1_25SingleTileBwdLPTSchedulerILb0ELi128ELb1EEEEEEEEEvNT_6ParamsE$_ZN4cute3eso3ESOILb1ELb0EJNS_1CILi8EEEiiEEC2ERKS3_RKiS8_) ;  /* 0xfffdb9d000007944 */ /* 0x002fea0003c3ffff */
[----:B-1----:R1:W5:Y:S01]  /*2d740*/  LDL.64 R2, [R1+0x758] ;  /* 0x0007580001027983 */ /* 0x0023620000100a00 */
[----:B------:R-:W-:Y:S01]  /*2d750*/  IMAD.MOV.U32 R5, RZ, RZ, 0x48 ;  /* 0x00000048ff057424 */ /* 0x000fe200078e00ff */
[----:B------:R-:W-:Y:S01]  /*2d760*/  LOP3.LUT P0, RZ, R11, 0x8, RZ, 0xc0, !PT ;  /* 0x000000080bff7812 */ /* 0x000fe2000780c0ff */
[----:B------:R-:W-:Y:S01]  /*2d770*/  IMAD.MOV.U32 R60, RZ, RZ, R23 ;  /* 0x000000ffff3c7224 */ /* 0x000fe200078e0017 */
[----:B------:R-:W-:-:S02]  /*2d780*/  MOV R6, 0x2d7b0 ;  /* 0x0002d7b000067802 */ /* 0x000fc40000000f00 */
[----:B------:R-:W-:-:S04]  /*2d790*/  SEL R5, R5, 0x38, !P0 ;  /* 0x0000003805057807 */ /* 0x000fc80004000000 */
[----:B-1---5:R-:W-:Y:S05]  /*2d7a0*/  CALL.REL.NOINC `($_ZN7cutlass13device_kernelIN5flash19enable_sm80_to_sm89INS1_16FlashAttnBwdSm80INS1_25CollectiveMainloopBwdSm80ILi2ELi2EN4cute5tupleIJNS5_1CILi128EEES8_NS7_ILi64EEEEEENS_10bfloat16_tEfNS_4arch4Sm80ELb1ELb0ELb1ELb0ELb1ELb0ELb0ELb0ELi2ELi4ELi4ELi4ELb0EEENS1_21CollectiveEpilogueBwdISA_SB_SD_Li256ELb0ELb0ELi2EEENS1_25SingleTileBwdLPTSchedulerILb0ELi128ELb1EEEEEEEEEvNT_6ParamsE$_ZN4cute3eso3ESOILb0ELb1EJiNS_1CILi144EEENS2_ILi288EEEEEC2ERKiRKS3_RKS4_) ;  /* 0xfffdab3000007944 */ /* 0x022fea0003c3ffff */
[----:B-1----:R-:W2:Y:S01]  /*2d7b0*/  LDL R4, [R1+0x758] ;  /* 0x0007580001047983 */ /* 0x002ea20000100800 */
[----:B------:R-:W-:Y:S01]  /*2d7c0*/  IMAD.MOV.U32 R60, RZ, RZ, R23 ;  /* 0x000000ffff3c7224 */ /* 0x000fe200078e0017 */
[----:B------:R-:W-:Y:S02]  /*2d7d0*/  MOV R70, R12 ;  /* 0x0000000c00467202 */ /* 0x000fe40000000f00 */
[----:B------:R-:W-:Y:S01]  /*2d7e0*/  MOV R6, 0x2d810 ;  /* 0x0002d81000067802 */ /* 0x000fe20000000f00 */
[----:B--2---:R1:W-:Y:S04]  /*2d7f0*/  STL [R1+0x790], R4 ;  /* 0x0007900401007387 */ /* 0x0043e80000100800 */
[----:B-1----:R-:W-:Y:S05]  /*2d800*/  CALL.REL.NOINC `($_ZN7cutlass13device_kernelIN5flash19enable_sm80_to_sm89INS1_16FlashAttnBwdSm80INS1_25CollectiveMainloopBwdSm80ILi2ELi2EN4cute5tupleIJNS5_1CILi128EEES8_NS7_ILi64EEEEEENS_10bfloat16_tEfNS_4arch4Sm80ELb1ELb0ELb1ELb0ELb1ELb0ELb0ELb0ELi2ELi4ELi4ELi4ELb0EEENS1_21CollectiveEpilogueBwdISA_SB_SD_Li256ELb0ELb0ELi2EEENS1_25SingleTileBwdLPTSchedulerILb0ELi128ELb1EEEEEEEEEvNT_6ParamsE$_ZN4cute3eso3ESOILb1ELb0EJNS_1CILi1EEENS_5tupleIJNS2_ILi8EEEiiEEENS2_ILi64EEENS4_IJiNS2_ILi144EEENS2_ILi288EEEEEENS2_ILi512EEEEEC2ERKS3_RKS6_RKS7_RKSA_RKSB_) ;  /* 0xfffdb3b000007944 */ /* 0x002fea0003c3ffff */
[----:B-1----:R1:W5:Y:S04]  /*2d810*/  LDL R5, [R1+0x760] ;  /* 0x0007600001057983 */ /* 0x0023680000100800 */
[----:B------:R1:W5:Y:S01]  /*2d820*/  LDL.64 R2, [R1+0x758] ;  /* 0x0007580001027983 */ /* 0x0003620000100a00 */
[----:B------:R-:W-:-:S02]  /*2d830*/  MOV R60, R23 ;  /* 0x00000017003c7202 */ /* 0x000fc40000000f00 */
[----:B------:R-:W-:Y:S02]  /*2d840*/  MOV R6, 0x2d860 ;  /* 0x0002d86000067802 */ /* 0x000fe40000000f00 */
[----:B-1---5:R-:W-:Y:S05]  /*2d850*/  CALL.REL.NOINC `($_ZN7cutlass13device_kernelIN5flash19enable_sm80_to_sm89INS1_16FlashAttnBwdSm80INS1_25CollectiveMainloopBwdSm80ILi2ELi2EN4cute5tupleIJNS5_1CILi128EEES8_NS7_ILi64EEEEEENS_10bfloat16_tEfNS_4arch4Sm80ELb1ELb0ELb1ELb0ELb1ELb0ELb0ELb0ELi2ELi4ELi4ELi4ELb0EEENS1_21CollectiveEpilogueBwdISA_SB_SD_Li256ELb0ELb0ELi2EEENS1_25SingleTileBwdLPTSchedulerILb0ELi128ELb1EEEEEEEEEvNT_6ParamsE$_ZN4cute5tupleIJNS0_IJNS_1CILi8EEENS0_IJNS1_ILi2EEES3_S3_EEENS1_ILi1EEES4_S5_EEENS0_IJS5_NS0_IJS2_iiEEENS1_ILi64EEENS0_IJiNS1_ILi144EEENS1_ILi288EEEEEENS1_ILi512EEEEEEEEC2ERKS6_RKSD_) ;  /* 0xfffde4c000007944 */ /* 0x022fea0003c3ffff */
[----:B------:R1:W5:Y:S04]  /*2d860*/  LDL R6, [R1+0x760] ;  /* 0x0007600001067983 */ /* 0x0003680000100800 */
[----:B------:R1:W5:Y:S01]  /*2d870*/  LDL.64 R2, [R1+0x758] ;  /* 0x0007580001027983 */ /* 0x0003620000100a00 */
[----:B------:R-:W-:-:S03]  /*2d880*/  MOV R4, 0x2d8a0 ;  /* 0x0002d8a000047802 */ /* 0x000fc60000000f00 */
[----:B-1---5:R-:W-:Y:S05]  /*2d890*/  CALL.REL.NOINC `($_ZN7cutlass13device_kernelIN5flash19enable_sm80_to_sm89INS1_16FlashAttnBwdSm80INS1_25CollectiveMainloopBwdSm80ILi2ELi2EN4cute5tupleIJNS5_1CILi128EEES8_NS7_ILi64EEEEEENS_10bfloat16_tEfNS_4arch4Sm80ELb1ELb0ELb1ELb0ELb1ELb0ELb0ELb0ELi2ELi4ELi4ELi4ELb0EEENS1_21CollectiveEpilogueBwdISA_SB_SD_Li256ELb0ELb0ELi2EEENS1_25SingleTileBwdLPTSchedulerILb0ELi128ELb1EEEEEEEEEvNT_6ParamsE$_ZZN4cute7flattenINS_5tupleIJNS_1CILi1EEENS1_IJNS2_ILi8EEEiiEEENS2_ILi64EEENS1_IJiNS2_ILi144EEENS2_ILi288EEEEEENS2_ILi512EEEEEEEEDaRKT_ENKUlRKT_E_clIS5_EEDaSH_) ;  /* 0xfffe27d000007944 */ /* 0x022fea0003c3ffff */
[----:B------:R1:W-:Y:S01]  /*2d8a0*/  STL [R14], R2 ;  /* 0x000000020e007387 */ /* 0x0003e20000100800 */
[----:B------:R-:W-:Y:S02]  /*2d8b0*/  MOV R5, R6 ;  /* 0x0000000600057202 */ /* 0x000fe40000000f00 */
[----:B------:R-:W-:Y:S01]  /*2d8c0*/  MOV R4, 0x2d8f0 ;  /* 0x0002d8f000047802 */ /* 0x000fe20000000f00 */
[----:B------:R1:W-:Y:S04]  /*2d8d0*/  STL [R14+0x4], R3 ;  /* 0x000004030e007387 */ /* 0x0003e80000100800 */
[----:B-1----:R-:W-:Y:S05]  /*2d8e0*/  CALL.REL.NOINC `($_ZN7cutlass13device_kernelIN5flash19enable_sm80_to_sm89INS1_16FlashAttnBwdSm80INS1_25CollectiveMainloopBwdSm80ILi2ELi2EN4cute5tupleIJNS5_1CILi128EEES8_NS7_ILi64EEEEEENS_10bfloat16_tEfNS_4arch4Sm80ELb1ELb0ELb1ELb0ELb1ELb0ELb0ELb0ELi2ELi4ELi4ELi4ELb0EEENS1_21CollectiveEpilogueBwdISA_SB_SD_Li256ELb0ELb0ELi2EEENS1_25SingleTileBwdLPTSchedulerILb0ELi128ELb1EEEEEEEEEvNT_6ParamsE$_ZZN4cute7flattenINS_5tupleIJNS_1CILi1EEENS1_IJNS2_ILi8EEEiiEEENS2_ILi64EEENS1_IJiNS2_ILi144EEENS2_ILi288EEEEEENS2_ILi512EEEEEEEEDaRKT_ENKUlRKT_E_clIS9_EEDaSH_) ;  /* 0xfffe27a000007944 */ /* 0x002fea0003c3ffff */
[----:B------:R1:W-:Y:S01]  /*2d8f0*/  STL [R1+0x794], R2 ;  /* 0x0007940201007387 */ /* 0x0003e20000100800 */
[----:B------:R-:W-:Y:S01]  /*2d900*/  IMAD.MOV.U32 R60, RZ, RZ, R58 ;  /* 0x000000ffff3c7224 */ /* 0x000fe200078e003a */
[----:B------:R-:W-:-:S02]  /*2d910*/  MOV R67, R42 ;  /* 0x0000002a00437202 */ /* 0x000fc40000000f00 */
[----:B------:R-:W-:Y:S02]  /*2d920*/  MOV R4, 0x2d940 ;  /* 0x0002d94000047802 */ /* 0x000fe40000000f00 */
[----:B-1----:R-:W-:Y:S05]  /*2d930*/  CALL.REL.NOINC `($_ZN7cutlass13device_kernelIN5flash19enable_sm80_to_sm89INS1_16FlashAttnBwdSm80INS1_25CollectiveMainloopBwdSm80ILi2ELi2EN4cute5tupleIJNS5_1CILi128EEES8_NS7_ILi64EEEEEENS_10bfloat16_tEfNS_4arch4Sm80ELb1ELb0ELb1ELb0ELb1ELb0ELb0ELb0ELi2ELi4ELi4ELi4ELb0EEENS1_21CollectiveEpilogueBwdISA_SB_SD_Li256ELb0ELb0ELi2EEENS1_25SingleTileBwdLPTSchedulerILb0ELi128ELb1EEEEEEEEEvNT_6ParamsE$_ZZN4cute12filter_tupleINS_5tupleIJNS_1CILi1EEENS1_IJNS2_ILi8EEEiiEEENS2_ILi64EEENS1_IJiNS2_ILi144EEENS2_ILi288EEEEEENS2_ILi512EEEEEEZNS_7flattenISB_EEDaRKT_EUlRKT_E_EEDaSF_OT0_ENKUlDpSI_E_clIJNS1_IJS3_EEES5_NS1_IJS6_EEES9_NS1_IJSA_EEEEEEDaSM_) ;  /* 0xfffdf03000007944 */ /* 0x002fea0003c3ffff */
[----:B------:R-:W-:Y:S02]  /*2d940*/  MOV R60, R23 ;  /* 0x00000017003c7202 */ /* 0x000fe40000000f00 */
[----:B------:R-:W-:Y:S02]  /*2d950*/  MOV R6, 0x2d970 ;  /* 0x0002d97000067802 */ /* 0x000fe40000000f00 */
[----:B--2--5:R-:W-:Y:S05]  /*2d960*/  CALL.REL.NOINC `($_ZN7cutlass13device_kernelIN5flash19enable_sm80_to_sm89INS1_16FlashAttnBwdSm80INS1_25CollectiveMainloopBwdSm80ILi2ELi2EN4cute5tupleIJNS5_1CILi128EEES8_NS7_ILi64EEEEEENS_10bfloat16_tEfNS_4arch4Sm80ELb1ELb0ELb1ELb0ELb1ELb0ELb0ELb0ELi2ELi4ELi4ELi4ELb0EEENS1_21CollectiveEpilogueBwdISA_SB_SD_Li256ELb0ELb0ELi2EEENS1_25SingleTileBwdLPTSchedulerILb0ELi128ELb1EEEEEEEEEvNT_6ParamsE$_ZN4cute3eso3ESOILb0ELb1EJiNS_1CILi144EEENS2_ILi512EEEEEC2ERKiRKS3_RKS4_) ;  /* 0xfffda9c000007944 */ /* 0x024fea0003c3ffff */
[----:B------:R-:W2:Y:S01]  /*2d970*/  LDL R6, [R1+0x758] ;  /* 0x0007580001067983 */ /* 0x000ea20000100800 */
[----:B-1----:R-:W-:Y:S01]  /*2d980*/  IMAD.MOV.U32 R4, RZ, RZ, R44 ;  /* 0x000000ffff047224 */ /* 0x002fe200078e002c */
[----:B------:R-:W-:Y:S02]  /*2d990*/  MOV R60, R23 ;  /* 0x00000017003c7202 */ /* 0x000fe40000000f00 */
[----:B------:R-:W-:Y:S01]  /*2d9a0*/  MOV R8, 0x2d9d0 ;  /* 0x0002d9d000087802 */ /* 0x000fe20000000f00 */
[----:B--2---:R1:W-:Y:S04]  /*2d9b0*/  STL [R1+0x11ec], R6 ;  /* 0x0011ec0601007387 */ /* 0x0043e80000100800 */
[----:B-1----:R-:W-:Y:S05]  /*2d9c0*/  CALL.REL.NOINC `($_ZN7cutlass13device_kernelIN5flash19enable_sm80_to_sm89INS1_16FlashAttnBwdSm80INS1_25CollectiveMainloopBwdSm80ILi2ELi2EN4cute5tupleIJNS5_1CILi128EEES8_NS7_ILi64EEEEEENS_10bfloat16_tEfNS_4arch4Sm80ELb1ELb0ELb1ELb0ELb1ELb0ELb0ELb0ELi2ELi4ELi4ELi4ELb0EEENS1_21CollectiveEpilogueBwdISA_SB_SD_Li256ELb0ELb0ELi2EEENS1_25SingleTileBwdLPTSchedulerILb0ELi128ELb1EEEEEEEEEvNT_6ParamsE$_ZN4cute3eso3ESOILb0ELb0EJiiNS_1CILi144EEENS2_ILi512EEEEEC2ERKiS7_RKS3_RKS4_) ;  /* 0xfffda24000007944 */ /* 0x002fea0003c3ffff */
[----:B-1----:R-:W2:Y:S01]  /*2d9d0*/  LDL.64 R4, [R1+0x758] ;  /* 0x0007580001047983 */ /* 0x002ea20000100a00 */
[----:B------:R-:W-:Y:S01]  /*2d9e0*/  IMAD.MOV.U32 R3, RZ, RZ, R16 ;  /* 0x000000ffff037224 */ /* 0x000fe200078e0010 */
[----:B------:R-:W-:Y:S01]  /*2d9f0*/  MOV R8, R43 ;  /* 0x0000002b00087202 */ /* 0x000fe20000000f00 */
[----:B------:R-:W-:Y:S01]  /*2da00*/  IMAD.MOV.U32 R67, RZ, RZ, R23 ;  /* 0x000000ffff437224 */ /* 0x000fe200078e0017 */
[----:B------:R-:W-:Y:S01]  /*2da10*/  MOV R6, 0x2da40 ;  /* 0x0002da4000067802 */ /* 0x000fe20000000f00 */
[----:B--2---:R1:W-:Y:S04]  /*2da20*/  STL.64 [R1+0x788], R4 ;  /* 0x0007880401007387 */ /* 0x0043e80000100a00 */
[----:B-1----:R-:W-:Y:S05]  /*2da30*/  CALL.REL.NOINC `($_ZN7cutlass13device_kernelIN5flash19enable_sm80_to_sm89INS1_16FlashAttnBwdSm80INS1_25CollectiveMainloopBwdSm80ILi2ELi2EN4cute5tupleIJNS5_1CILi128EEES8_NS7_ILi64EEEEEENS_10bfloat16_tEfNS_4arch4Sm80ELb1ELb0ELb1ELb0ELb1ELb0ELb0ELb0ELi2ELi4ELi4ELi4ELb0EEENS1_21CollectiveEpilogueBwdISA_SB_SD_Li256ELb0ELb0ELi2EEENS1_25SingleTileBwdLPTSchedulerILb0ELi128ELb1EEEEEEEEEvNT_6ParamsE$_ZN4cute3eso3ESOILb0ELb0EJiiiNS_1CILi144EEENS2_ILi512EEEEEC2ERKiS7_S7_RKS3_RKS4_) ;  /* 0xfffda48000007944 */ /* 0x002fea0003c3ffff */
        /* <DEDUP_REMOVED lines=9> */
[----:B-1----:R-:W-:Y:S05]  /*2dad0*/  CALL.REL.NOINC `($_ZN7cutlass13device_kernelIN5flash19enable_sm80_to_sm89INS1_16FlashAttnBwdSm80INS1_25CollectiveMainloopBwdSm80ILi2ELi2EN4cute5tupleIJNS5_1CILi128EEES8_NS7_ILi64EEEEEENS_10bfloat16_tEfNS_4arch4Sm80ELb1ELb0ELb1ELb0ELb1ELb0ELb0ELb0ELi2ELi4ELi4ELi4ELb0EEENS1_21CollectiveEpilogueBwdISA_SB_SD_Li256ELb0ELb0ELi2EEENS1_25SingleTileBwdLPTSchedulerILb0ELi128ELb1EEEEEEEEEvNT_6ParamsE$_ZN4cute3eso3ESOILb1ELb0EJNS_1CILi8EEEiiiNS2_ILi144EEENS2_ILi512EEEEEC2ERKS3_RKiSA_SA_RKS4_RKS5_) ;  /* 0xfffdb6a000007944 */ /* 0x002fea0003c3ffff */
        /* <DEDUP_REMOVED lines=8> */
[----:B-1----:R-:W-:Y:S05]  /*2db60*/  CALL.REL.NOINC `($_ZN7cutlass13device_kernelIN5flash19enable_sm80_to_sm89INS1_16FlashAttnBwdSm80INS1_25CollectiveMainloopBwdSm80ILi2ELi2EN4cute5tupleIJNS5_1CILi128EEES8_NS7_ILi64EEEEEENS_10bfloat16_tEfNS_4arch4Sm80ELb1ELb0ELb1ELb0ELb1ELb0ELb0ELb0ELi2ELi4ELi4ELi4ELb0EEENS1_21CollectiveEpilogueBwdISA_SB_SD_Li256ELb0ELb0ELi2EEENS1_25SingleTileBwdLPTSchedulerILb0ELi128ELb1EEEEEEEEEvNT_6ParamsE$_ZN4cute3eso3ESOILb1ELb0EJNS_1CILi1EEEiiiNS2_ILi144EEENS2_ILi512EEEEEC2ERKS3_RKiSA_SA_RKS4_RKS5_) ;  /* 0xfffdb19000007944 */ /* 0x002fea0003c3ffff */
[----:B-1----:R1:W5:Y:S04]  /*2db70*/  LDL R5, [R1+0x760] ;  /* 0x0007600001057983 */ /* 0x0023680000100800 */
[----:B------:R1:W5:Y:S01]  /*2db80*/  LDL.64 R2, [R1+0x758] ;  /* 0x0007580001027983 */ /* 0x0003620000100a00 */
[----:B------:R-:W-:-:S02]  /*2db90*/  MOV R59, R23 ;  /* 0x00000017003b7202 */ /* 0x000fc40000000f00 */
[----:B------:R-:W-:Y:S02]  /*2dba0*/  MOV R6, 0x2dbc0 ;  /* 0x0002dbc000067802 */ /* 0x000fe40000000f00 */
[----:B-1---5:R-:W-:Y:S05]  /*2dbb0*/  CALL.REL.NOINC `($_ZN7cutlass13device_kernelIN5flash19enable_sm80_to_sm89INS1_16FlashAttnBwdSm80INS1_25CollectiveMainloopBwdSm80ILi2ELi2EN4cute5tupleIJNS5_1CILi128EEES8_NS7_ILi64EEEEEENS_10bfloat16_tEfNS_4arch4Sm80ELb1ELb0ELb1ELb0ELb1ELb0ELb0ELb0ELi2ELi4ELi4ELi4ELb0EEENS1_21CollectiveEpilogueBwdISA_SB_SD_Li256ELb0ELb0ELi2EEENS1_25SingleTileBwdLPTSchedulerILb0ELi128ELb1EEEEEEEEEvNT_6ParamsE$_ZN4cute5tupleIJNS0_IJNS_1CILi16EEENS1_ILi2EEES3_S3_NS1_ILi4EEES3_EEENS0_IJNS1_ILi1EEEiiiNS1_ILi144EEENS1_ILi512EEEEEEEEC2ERKS5_RKS9_) ;  /* 0xfffdde6000007944 */ /* 0x022fea0003c3ffff */
        /* <DEDUP_REMOVED lines=11> */
[----:B-1----:R-:W-:Y:S05]  /*2dc70*/  CALL.REL.NOINC `($_ZN7cutlass13device_kernelIN5flash19enable_sm80_to_sm89INS1_16FlashAttnBwdSm80INS1_25CollectiveMainloopBwdSm80ILi2ELi2EN4cute5tupleIJNS5_1CILi128EEES8_NS7_ILi64EEEEEENS_10bfloat16_tEfNS_4arch4Sm80ELb1ELb0ELb1ELb0ELb1ELb0ELb0ELb0ELi2ELi4ELi4ELi4ELb0EEENS1_21CollectiveEpilogueBwdISA_SB_SD_Li256ELb0ELb0ELi2EEENS1_25SingleTileBwdLPTSchedulerILb0ELi128ELb1EEEEEEEEEvNT_6ParamsE$_ZZN4cute6detail16composition_implINS_5tupleIJNS_1CILi16EEENS3_ILi2EEES5_S5_NS3_ILi4EEES5_EEENS2_IJNS3_ILi1EEEiiiNS3_ILi144EEENS3_ILi512EEEEEENS2_IJNS2_IJS5_S5_EEES6_NS3_ILi8EEEEEENS2_IJNS2_IJNS3_ILi64EEESA_EEES4_NS3_ILi1024EEEEEEEEDaRKT_RKT0_RKT1_RKT2_ENKUlRKT_RKT0_E_clISC_SG_EEDaSX_S10_) ;  /* 0xfffe028000007944 */ /* 0x002fea0003c3ffff */
[----:B------:R-:W-:Y:S01]  /*2dc80*/  IMAD.MOV.U32 R3, RZ, RZ, R17 ;  /* 0x000000ffff037224 */ /* 0x000fe200078e0011 */
[----:B------:R-:W-:Y:S01]  /*2dc90*/  MOV R5, R47 ;  /* 0x0000002f00057202 */ /* 0x000fe20000000f00 */
[----:B------:R-:W-:Y:S01]  /*2dca0*/  IMAD.MOV.U32 R2, RZ, RZ, R42 ;  /* 0x000000ffff027224 */ /* 0x000fe200078e002a */
[----:B------:R-:W-:-:S02]  /*2dcb0*/  MOV R17, R58 ;  /* 0x0000003a00117202 */ /* 0x000fc40000000f00 */
[----:B------:R-:W-:Y:S02]  /*2dcc0*/  MOV R16, 0x2dce0 ;  /* 0x0002dce000107802 */ /* 0x000fe40000000f00 */
[----:B-1---5:R-:W-:Y:S05]  /*2dcd0*/  CALL.REL.NOINC `($_ZN7cutlass13device_kernelIN5flash19enable_sm80_to_sm89INS1_16FlashAttnBwdSm80INS1_25CollectiveMainloopBwdSm80ILi2ELi2EN4cute5tupleIJNS5_1CILi128EEES8_NS7_ILi64EEEEEENS_10bfloat16_tEfNS_4arch4Sm80ELb1ELb0ELb1ELb0ELb1ELb0ELb0ELb0ELi2ELi4ELi4ELi4ELb0EEENS1_21CollectiveEpilogueBwdISA_SB_SD_Li256ELb0ELb0ELi2EEENS1_25SingleTileBwdLPTSchedulerILb0ELi128ELb1EEEEEEEEEvNT_6ParamsE$_ZZN4cute6detail16composition_implINS_5tupleIJNS_1CILi16EEENS3_ILi2EEES5_S5_NS3_ILi4EEES5_EEENS2_IJNS3_ILi1EEEiiiNS3_ILi144EEENS3_ILi512EEEEEENS2_IJNS2_IJS5_S5_EEES6_NS3_ILi8EEEEEENS2_IJNS2_IJNS3_ILi64EEESA_EEES4_NS3_ILi1024EEEEEEEEDaRKT_RKT0_RKT1_RKT2_ENKUlRKT_RKT0_E_clIS6_S4_EEDaSX_S10_) ;  /* 0xfffdffa000007944 */ /* 0x022fea0003c3ffff */
[----:B-----5:R2:W-:Y:S01]  /*2dce0*/  STL.64 [R1+0x770], R2 ;  /* 0x0007700201007387 */ /* 0x0205e20000100a00 */
[----:B------:R-:W-:Y:S01]  /*2dcf0*/  IMAD.MOV.U32 R60, RZ, RZ, R23 ;  /* 0x000000ffff3c7224 */ /* 0x000fe200078e0017 */
[----:B------:R-:W-:Y:S02]  /*2dd00*/  MOV R67, R22 ;  /* 0x0000001600437202 */ /* 0x000fe40000000f00 */
[----:B------:R-:W-:Y:S02]  /*2dd10*/  MOV R4, 0x2dd30 ;  /* 0x0002dd3000047802 */ /* 0x000fe40000000f00 */
[----:B-12---:R-:W-:Y:S05]  /*2dd20*/  CALL.REL.NOINC `($_ZN7cutlass13device_kernelIN5flash19enable_sm80_to_sm89INS1_16FlashAttnBwdSm80INS1_25CollectiveMainloopBwdSm80ILi2ELi2EN4cute5tupleIJNS5_1CILi128EEES8_NS7_ILi64EEEEEENS_10bfloat16_tEfNS_4arch4Sm80ELb1ELb0ELb1ELb0ELb1ELb0ELb0ELb0ELi2ELi4ELi4ELi4ELb0EEENS1_21CollectiveEpilogueBwdISA_SB_SD_Li256ELb0ELb0ELi2EEENS1_25SingleTileBwdLPTSchedulerILb0ELi128ELb1EEEEEEEEEvNT_6ParamsE$_ZN4cute3eso3ESOILb0ELb0EJNS_5tupleIJiNS_1CILi512EEEEEENS2_IJiiEEENS3_ILi1024EEEEEC2ERKS5_RKS6_RKS7_) ;  /* 0xfffd918000007944 */ /* 0x006fea0003c3ffff */
[----:B------:R2:W5:Y:S04]  /*2dd30*/  LDL R5, [R1+0x760] ;  /* 0x0007600001057983 */ /* 0x0005680000100800 */
[----:B-1----:R2:W5:Y:S01]  /*2dd40*/  LDL.64 R2, [R1+0x758] ;  /* 0x0007580001027983 */ /* 0x0025620000100a00 */
[----:B------:R-:W-:Y:S02]  /*2dd50*/  MOV R60, R23 ;  /* 0x00000017003c7202 */ /* 0x000fe40000000f00 */
[----:B------:R-:W-:-:S02]  /*2dd60*/  MOV R6, 0x2dd80 ;  /* 0x0002dd8000067802 */ /* 0x000fc40000000f00 */
[----:B--2--5:R-:W-:Y:S05]  /*2dd70*/  CALL.REL.NOINC `($_ZN7cutlass13device_kernelIN5flash19enable_sm80_to_sm89INS1_16FlashAttnBwdSm80INS1_25CollectiveMainloopBwdSm80ILi2ELi2EN4cute5tupleIJNS5_1CILi128EEES8_NS7_ILi64EEEEEENS_10bfloat16_tEfNS_4arch4Sm80ELb1ELb0ELb1ELb0ELb1ELb0ELb0ELb0ELi2ELi4ELi4ELi4ELb0EEENS1_21CollectiveEpilogueBwdISA_SB_SD_Li256ELb0ELb0ELi2EEENS1_25SingleTileBwdLPTSchedulerILb0ELi128ELb1EEEEEEEEEvNT_6ParamsE$_ZN4cute5tupleIJNS0_IJNS0_IJNS_1CILi2EEES2_EEES3_NS1_ILi8EEEEEENS0_IJNS0_IJiNS1_ILi512EEEEEENS0_IJiiEEENS1_ILi1024EEEEEEEEC2ERKS5_RKSA_) ;  /* 0xfffdda6000007944 */ /* 0x024fea0003c3ffff */
        /* <DEDUP_REMOVED lines=9> */
[----:B-1---5:R-:W-:Y:S05]  /*2de10*/  CALL.REL.NOINC `($_ZN7cutlass13device_kernelIN5flash19enable_sm80_to_sm89INS1_16FlashAttnBwdSm80INS1_25CollectiveMainloopBwdSm80ILi2ELi2EN4cute5tupleIJNS5_1CILi128EEES8_NS7_ILi64EEEEEENS_10bfloat16_tEfNS_4arch4Sm80ELb1ELb0ELb1ELb0ELb1ELb0ELb0ELb0ELi2ELi4ELi4ELi4ELb0EEENS1_21CollectiveEpilogueBwdISA_SB_SD_Li256ELb0ELb0ELi2EEENS1_25SingleTileBwdLPTSchedulerILb0ELi128ELb1EEEEEEEEEvNT_6ParamsE$_ZN4cute3eso3ESOILb0ELb0EJNS_6LayoutINS_5tupleIJNS3_IJNS_1CILi2EEES5_EEES6_NS4_ILi8EEEEEENS3_IJNS3_IJiNS4_ILi512EEEEEENS3_IJiiEEENS4_ILi1024EEEEEEEEjEEC2ERKSE_RKj) ;  /* 0xfffd945000007944 */ /* 0x022fea0003c3ffff */
[----:B------:R-:W2:Y:S04]  /*2de20*/  LDL.64 R16, [R1+0x760] ;  /* 0x0007600001107983 */ /* 0x000ea80000100a00 */
[----:B-1----:R1:W5:Y:S01]  /*2de30*/  LDL.64 R4, [R1+0x758] ;  /* 0x0007580001047983 */ /* 0x0023620000100a00 */
[----:B------:R-:W-:Y:S02]  /*2de40*/  MOV R9, R23 ;  /* 0x0000001700097202 */ /* 0x000fe40000000f00 */
[----:B------:R-:W-:Y:S01]  /*2de50*/  MOV R8, 0x2de80 ;  /* 0x0002de8000087802 */ /* 0x000fe20000000f00 */
[----:B--2---:R-:W-:-:S04]  /*2de60*/  IMAD.WIDE.U32 R2, R17, 0x2, R50 ;  /* 0x0000000211027825 */ /* 0x004fc800078e0032 */
[----:B-1---5:R-:W-:Y:S05]  /*2de70*/  CALL.REL.NOINC `($_ZN7cutlass13device_kernelIN5flash19enable_sm80_to_sm89INS1_16FlashAttnBwdSm80INS1_25CollectiveMainloopBwdSm80ILi2ELi2EN4cute5tupleIJNS5_1CILi128EEES8_NS7_ILi64EEEEEENS_10bfloat16_tEfNS_4arch4Sm80ELb1ELb0ELb1ELb0ELb1ELb0ELb0ELb0ELi2ELi4ELi4ELi4ELb0EEENS1_21CollectiveEpilogueBwdISA_SB_SD_Li256ELb0ELb0ELi2EEENS1_25SingleTileBwdLPTSchedulerILb0ELi128ELb1EEEEEEEEEvNT_6ParamsE$_ZN4cute8smem_ptrIPN7cutlass10bfloat16_tEECI1NS_12iter_adaptorIS3_S4_EEES3_) ;  /* 0xfffde26000007944 */ /* 0x022fea0003c3ffff */
[----:B-1----:R-:W2:Y:S01]  /*2de80*/  LDL.64 R2, [R1+0x758] ;  /* 0x0007580001027983 */ /* 0x002ea20000100a00 */
[----:B------:R-:W-:Y:S01]  /*2de90*/  IMAD.MOV.U32 R60, RZ, RZ, R23 ;  /* 0x000000ffff3c7224 */ /* 0x000fe200078e0017 */
[----:B------:R-:W-:-:S02]  /*2dea0*/  MOV R67, R22 ;  /* 0x0000001600437202 */ /* 0x000fc40000000f00 */
[----:B------:R-:W-:Y:S01]  /*2deb0*/  MOV R6, 0x2dee0 ;  /* 0x0002dee000067802 */ /* 0x000fe20000000f00 */
[----:B--2---:R1:W-:Y:S04]  /*2dec0*/  STL.64 [R1+0x770], R2 ;  /* 0x0007700201007387 */ /* 0x0043e80000100a00 */
[----:B-1----:R-:W-:Y:S05]  /*2ded0*/  CALL.REL.NOINC `($_ZN7cutlass13device_kernelIN5flash19enable_sm80_to_sm89INS1_16FlashAttnBwdSm80INS1_25CollectiveMainloopBwdSm80ILi2ELi2EN4cute5tupleIJNS5_1CILi128EEES8_NS7_ILi64EEEEEENS_10bfloat16_tEfNS_4arch4Sm80ELb1ELb0ELb1ELb0ELb1ELb0ELb0ELb0ELi2ELi4ELi4ELi4ELb0EEENS1_21CollectiveEpilogueBwdISA_SB_SD_Li256ELb0ELb0ELi2EEENS1_25SingleTileBwdLPTSchedulerILb0ELi128ELb1EEEEEEEEEvNT_6ParamsE$_ZN4cute3eso3ESOILb0ELb0EJNS_6LayoutINS_5tupleIJNS3_IJNS_1CILi2EEES5_EEES6_NS4_ILi8EEEEEENS3_IJNS3_IJiNS4_ILi512EEEEEENS3_IJiiEEENS4_ILi1024EEEEEEEENS_10ViewEngineINS_8smem_ptrIPN7cutlass10bfloat16_tEEEEEEEC2ERKSE_RKSL_) ;  /* 0xfffd930000007944 */ /* 0x002fea0003c3ffff */
[----:B-1----:R1:W5:Y:S04]  /*2dee0*/  LDL R5, [R1+0x75c] ;  /* 0x00075c0001057983 */ /* 0x0023680000100800 */
[----:B------:R1:W5:Y:S01]  /*2def0*/  LDL R3, [R1+0x760] ;  /* 0x0007600001037983 */ /* 0x0003620000100800 */
[----:B------:R-:W-:-:S03]  /*2df00*/  MOV R4, 0x2df20 ;  /* 0x0002df2000047802 */ /* 0x000fc60000000f00 */
[----:B-1---5:R-:W-:Y:S05]  /*2df10*/  CALL.REL.NOINC `($_ZN7cutlass13device_kernelIN5flash19enable_sm80_to_sm89INS1_16FlashAttnBwdSm80INS1_25CollectiveMainloopBwdSm80ILi2ELi2EN4cute5tupleIJNS5_1CILi128EEES8_NS7_ILi64EEEEEENS_10bfloat16_tEfNS_4arch4Sm80ELb1ELb0ELb1ELb0ELb1ELb0ELb0ELb0ELi2ELi4ELi4ELi4ELb0EEENS1_21CollectiveEpilogueBwdISA_SB_SD_Li256ELb0ELb0ELi2EEENS1_25SingleTileBwdLPTSchedulerILb0ELi128ELb1EEEEEEEEEvNT_6ParamsE$_ZZN4cute4takeILi1ELi3ENS_5tupleIJNS1_IJiNS_1CILi512EEEEEENS1_IJiiEEENS2_ILi1024EEEEEEEEDaRKT1_ENKUlDpRKT_E_clIJS5_S6_EEEDaSE_) ;  /* 0xfffdf95000007944 */ /* 0x022fea0003c3ffff */
[----:B------:R-:W-:Y:S02]  /*2df20*/  MOV R4, 0x2df40 ;  /* 0x0002df4000047802 */ /* 0x000fe40000000f00 */
[----:B-1---5:R-:W-:Y:S05]  /*2df30*/  CALL.REL.NOINC `($_ZN7cutlass13device_kernelIN5flash19enable_sm80_to_sm89INS1_16FlashAttnBwdSm80INS1_25CollectiveMainloopBwdSm80ILi2ELi2EN4cute5tupleIJNS5_1CILi128EEES8_NS7_ILi64EEEEEENS_10bfloat16_tEfNS_4arch4Sm80ELb1ELb0ELb1ELb0ELb1ELb0ELb0ELb0ELi2ELi4ELi4ELi4ELb0EEENS1_21CollectiveEpilogueBwdISA_SB_SD_Li256ELb0ELb0ELi2EEENS1_25SingleTileBwdLPTSchedulerILb0ELi128ELb1EEEEEEEEEvNT_6ParamsE$_ZZN4cute16flatten_to_tupleINS_5tupleIJNS1_IJiiEEENS_1CILi1024EEEEEEEEDaRKT_ENKUlRKT_E_clIS2_EEDaSB_) ;  /* 0xfffdf44000007944 */ /* 0x022fea0003c3ffff */
[----:B------:R1:W-:Y:S01]  /*2df40*/  STL [R14], R2 ;  /* 0x000000020e007387 */ /* 0x0003e20000100800 */
[----:B------:R-:W-:Y:S02]  /*2df50*/  MOV R60, R58 ;  /* 0x0000003a003c7202 */ /* 0x000fe40000000f00 */
[----:B------:R-:W-:Y:S01]  /*2df60*/  MOV R4, 0x2df90 ;  /* 0x0002df9000047802 */ /* 0x000fe20000000f00 */
[----:B------:R1:W-:Y:S04]  /*2df70*/  STL [R14+0x4], R3 ;  /* 0x000004030e007387 */ /* 0x0003e80000100800 */
[----:B-1----:R-:W-:Y:S05]  /*2df80*/  CALL.REL.NOINC `($_ZN7cutlass13device_kernelIN5flash19enable_sm80_to_sm89INS1_16FlashAttnBwdSm80INS1_25CollectiveMainloopBwdSm80ILi2ELi2EN4cute5tupleIJNS5_1CILi128EEES8_NS7_ILi64EEEEEENS_10bfloat16_tEfNS_4arch4Sm80ELb1ELb0ELb1ELb0ELb1ELb0ELb0ELb0ELi2ELi4ELi4ELi4ELb0EEENS1_21CollectiveEpilogueBwdISA_SB_SD_Li256ELb0ELb0ELi2EEENS1_25SingleTileBwdLPTSchedulerILb0ELi128ELb1EEEEEEEEEvNT_6ParamsE$_ZZN4cute12filter_tupleINS_5tupleIJNS1_IJiiEEENS_1CILi1024EEEEEEZNS_16flatten_to_tupleIS5_EEDaRKT_EUlRKT_E_EEDaS9_OT0_ENKUlDpSC_E_clIJS2_NS1_IJS4_EEEEEEDaSG_) ;  /* 0xfffde4b000007944 */ /* 0x002fea0003c3ffff */
        /* <DEDUP_REMOVED lines=22> */
[----:B--2--5:R-:W-:Y:S05]  /*2e0f0*/  CALL.REL.NOINC `($_ZN7cutlass13device_kernelIN5flash19enable_sm80_to_sm89INS1_16FlashAttnBwdSm80INS1_25CollectiveMainloopBwdSm80ILi2ELi2EN4cute5tupleIJNS5_1CILi128EEES8_NS7_ILi64EEEEEENS_10bfloat16_tEfNS_4arch4Sm80ELb1ELb0ELb1ELb0ELb1ELb0ELb0ELb0ELi2ELi4ELi4ELi4ELb0EEENS1_21CollectiveEpilogueBwdISA_SB_SD_Li256ELb0ELb0ELi2EEENS1_25SingleTileBwdLPTSchedulerILb0ELi128ELb1EEEEEEEEEvNT_6ParamsE$_ZN4cute3eso3ESOILb1ELb0EJNS_10UnderscoreES2_S2_iEEC2ERKS2_S5_S5_RKi) ;  /* 0xfffda3a000007944 */ /* 0x024fea0003c3ffff */
[----:B------:R-:W-:Y:S01]  /*2e100*/  ULDC.64 UR4, c[0x0][0x118] ;  /* 0x0000460000047ab9 */ /* 0x000fe20000000a00 */
[----:B------:R2:W5:Y:S04]  /*2e110*/  LDL R5, [R1+0x758] ;  /* 0x0007580001057983 */ /* 0x0005680000100800 */
[----:B-1----:R2:W5:Y:S01]  /*2e120*/  LD.E R3, [R10.64] ;  /* 0x000000040a037980 */ /* 0x002562000c101900 */
[----:B------:R-:W-:-:S03]  /*2e130*/  MOV R4, 0x2e150 ;  /* 0x0002e15000047802 */ /* 0x000fc60000000f00 */
[----:B--2--5:R-:W-:Y:S05]  /*2e140*/  CALL.REL.NOINC `($_ZN7cutlass13device_kernelIN5flash19enable_sm80_to_sm89INS1_16FlashAttnBwdSm80INS1_25CollectiveMainloopBwdSm80ILi2ELi2EN4cute5tupleIJNS5_1CILi128EEES8_NS7_ILi64EEEEEENS_10bfloat16_tEfNS_4arch4Sm80ELb1ELb0ELb1ELb0ELb1ELb0ELb0ELb0ELi2ELi4ELi4ELi4ELb0EEENS1_21CollectiveEpilogueBwdISA_SB_SD_Li256ELb0ELb0ELi2EEENS1_25SingleTileBwdLPTSchedulerILb0ELi128ELb1EEEEEEEEEvNT_6ParamsE$_ZZN4cute5sliceINS_5tupleIJNS_10UnderscoreES2_S2_iEEENS1_IJNS1_IJNS_1CILi1EEENS4_ILi0EEEEEEiNS4_ILi1024EEENS4_ILi8192EEEEEEEEDaRKT_RKT0_ENKUlRKT_RKT0_E_clIS2_iEEDaSJ_SM_) ;  /* 0xfffdf8e000007944 */ /* 0x024fea0003c3ffff */
[----:B------:R-:W-:Y:S02]  /*2e150*/  MOV R4, 0x2e170 ;  /* 0x0002e17000047802 */ /* 0x000fe40000000f00 */
[----:B-1---5:R-:W-:Y:S05]  /*2e160*/  CALL.REL.NOINC `($_ZN7cutlass13device_kernelIN5flash19enable_sm80_to_sm89INS1_16FlashAttnBwdSm80INS1_25CollectiveMainloopBwdSm80ILi2ELi2EN4cute5tupleIJNS5_1CILi128EEES8_NS7_ILi64EEEEEENS_10bfloat16_tEfNS_4arch4Sm80ELb1ELb0ELb1ELb0ELb1ELb0ELb0ELb0ELi2ELi4ELi4ELi4ELb0EEENS1_21CollectiveEpilogueBwdISA_SB_SD_Li256ELb0ELb0ELi2EEENS1_25SingleTileBwdLPTSchedulerILb0ELi128ELb1EEEEEEEEEvNT_6ParamsE$_ZZN4cute12filter_tupleINS_5tupleIJNS_10UnderscoreES2_S2_iEEENS1_IJNS1_IJNS_1CILi1EEENS4_ILi0EEEEEEiNS4_ILi1024EEENS4_ILi8192EEEEEEZNS_5sliceIS3_SA_EEDaRKT_RKT0_EUlRKT_RKT0_E_EEDaSE_SH_OT1_ENKUlDpSK_E_clIJNS1_IJS7_EEENS1_IJiEEENS1_IJS8_EEENS1_IJEEEEEEDaSR_) ;  /* 0xfffde52000007944 */ /* 0x022fea0003c3ffff */
[----:B------:R-:W-:Y:S02]  /*2e170*/  MOV R4, 0x2e190 ;  /* 0x0002e19000047802 */ /* 0x000fe40000000f00 */
[----:B-1---5:R-:W-:Y:S05]  /*2e180*/  CALL.REL.NOINC `($_ZN7cutlass13device_kernelIN5flash19enable_sm80_to_sm89INS1_16FlashAttnBwdSm80INS1_25CollectiveMainloopBwdSm80ILi2ELi2EN4cute5tupleIJNS5_1CILi128EEES8_NS7_ILi64EEEEEENS_10bfloat16_tEfNS_4arch4Sm80ELb1ELb0ELb1ELb0ELb1ELb0ELb0ELb0ELi2ELi4ELi4ELi4ELb0EEENS1_21CollectiveEpilogueBwdISA_SB_SD_Li256ELb0ELb0ELi2EEENS1_25SingleTileBwdLPTSchedulerILb0ELi128ELb1EEEEEEEEEvNT_6ParamsE$_ZN4cute5tupleIJNS0_IJNS0_IJNS_1CILi8EEENS1_ILi1EEEEEENS1_ILi2EEES2_EEENS0_IJNS0_IJS3_NS1_ILi0EEEEEEiNS1_ILi1024EEEEEEEEC2ERKS6_RKSA_) ;  /* 0xfffdd80000007944 */ /* 0x022fea0003c3ffff */
[----:B------:R1:W5:Y:S01]  /*2e190*/  LDL R2, [R1+0x758] ;  /* 0x0007580001027983 */ /* 0x0003620000100800 */
[----:B------:R-:W-:Y:S02]  /*2e1a0*/  SHF.L.U32 R6, R5, 0xd, RZ ;  /* 0x0000000d05067819 */ /* 0x000fe400000006ff */
[----:B------:R-:W-:-:S03]  /*2e1b0*/  MOV R4, 0x2e1e0 ;  /* 0x0002e1e000047802 */ /* 0x000fc60000000f00 */
[----:B------:R1:W-:Y:S04]  /*2e1c0*/  STL [R1+0x11e0], R6 ;  /* 0x0011e00601007387 */ /* 0x0003e80000100800 */
[----:B-1---5:R-:W-:Y:S05]  /*2e1d0*/  CALL.REL.NOINC `($_ZN7cutlass13device_kernelIN5flash19enable_sm80_to_sm89INS1_16FlashAttnBwdSm80INS1_25CollectiveMainloopBwdSm80ILi2ELi2EN4cute5tupleIJNS5_1CILi128EEES8_NS7_ILi64EEEEEENS_10bfloat16_tEfNS_4arch4Sm80ELb1ELb0ELb1ELb0ELb1ELb0ELb0ELb0ELi2ELi4ELi4ELi4ELb0EEENS1_21CollectiveEpilogueBwdISA_SB_SD_Li256ELb0ELb0ELi2EEENS1_25SingleTileBwdLPTSchedulerILb0ELi128ELb1EEEEEEEEEvNT_6ParamsE$_ZN4cute3eso3ESOILb0ELb0EJNS_6LayoutINS_5tupleIJNS3_IJNS_1CILi8EEENS4_ILi1EEEEEENS4_ILi2EEES5_EEENS3_IJNS3_IJS6_NS4_ILi0EEEEEEiNS4_ILi1024EEEEEEEEiEEC2ERKSE_RKi) ;  /* 0xfffd963000007944 */ /* 0x022fea0003c3ffff */
[----:B------:R-:W-:Y:S01]  /*2e1e0*/  ULDC.64 UR4, c[0x0][0x118] ;  /* 0x0000460000047ab9 */ /* 0x000fe20000000a00 */
[----:B-1----:R-:W2:Y:S04]  /*2e1f0*/  LDL.64 R4, [R1+0x758] ;  /* 0x0007580001047983 */ /* 0x002ea80000100a00 */
[----:B------:R-:W2:Y:S01]  /*2e200*/  LD.E.64 R2, [R10.64+0x8] ;  /* 0x000008040a027980 */ /* 0x000ea2000c101b00 */
[----:B------:R-:W-:Y:S02]  /*2e210*/  MOV R9, R23 ;  /* 0x0000001700097202 */ /* 0x000fe40000000f00 */
[----:B------:R-:W-:Y:S01]  /*2e220*/  MOV R8, 0x2e250 ;  /* 0x0002e25000087802 */ /* 0x000fe20000000f00 */
[----:B--2---:R-:W-:-:S04]  /*2e230*/  IMAD.WIDE R2, R5, 0x2, R2 ;  /* 0x0000000205027825 */ /* 0x004fc800078e0202 */
[----:B------:R-:W-:Y:S05]  /*2e240*/  CALL.REL.NOINC `($_ZN7cutlass13device_kernelIN5flash19enable_sm80_to_sm89INS1_16FlashAttnBwdSm80INS1_25CollectiveMainloopBwdSm80ILi2ELi2EN4cute5tupleIJNS5_1CILi128EEES8_NS7_ILi64EEEEEENS_10bfloat16_tEfNS_4arch4Sm80ELb1ELb0ELb1ELb0ELb1ELb0ELb0ELb0ELi2ELi4ELi4ELi4ELb0EEENS1_21CollectiveEpilogueBwdISA_SB_SD_Li256ELb0ELb0ELi2EEENS1_25SingleTileBwdLPTSchedulerILb0ELi128ELb1EEEEEEEEEvNT_6ParamsE$_ZN4cute8smem_ptrIPN7cutlass10bfloat16_tEECI1NS_12iter_adaptorIS3_S4_EEES3_) ;  /* 0xfffdde9000007944 */ /* 0x000fea0003c3ffff */
[----:B-1----:R-:W2:Y:S01]  /*2e250*/  LDL.64 R2, [R1+0x758] ;  /* 0x0007580001027983 */ /* 0x002ea20000100a00 */
[----:B------:R-:W-:-:S02]  /*2e260*/  MOV R6, R4 ;  /* 0x0000000400067202 */ /* 0x000fc40000000f00 */
[----:B------:R-:W-:Y:S01]  /*2e270*/  MOV R4, 0x2e2a0 ;  /* 0x0002e2a000047802 */ /* 0x000fe20000000f00 */
[----:B--2---:R1:W-:Y:S04]  /*2e280*/  STL.64 [R1+0x770], R2 ;  /* 0x0007700201007387 */ /* 0x0043e80000100a00 */
[----:B-1----:R-:W-:Y:S05]  /*2e290*/  CALL.REL.NOINC `($_ZN7cutlass13device_kernelIN5flash19enable_sm80_to_sm89INS1_16FlashAttnBwdSm80INS1_25CollectiveMainloopBwdSm80ILi2ELi2EN4cute5tupleIJNS5_1CILi128EEES8_NS7_ILi64EEEEEENS_10bfloat16_tEfNS_4arch4Sm80ELb1ELb0ELb1ELb0ELb1ELb0ELb0ELb0ELi2ELi4ELi4ELi4ELb0EEENS1_21CollectiveEpilogueBwdISA_SB_SD_Li256ELb0ELb0ELi2EEENS1_25SingleTileBwdLPTSchedulerILb0ELi128ELb1EEEEEEEEEvNT_6ParamsE$_ZN4cute3eso3ESOILb0ELb0EJNS_6LayoutINS_5tupleIJNS3_IJNS_1CILi8EEENS4_ILi1EEEEEENS4_ILi2EEES5_EEENS3_IJNS3_IJS6_NS4_ILi0EEEEEEiNS4_ILi1024EEEEEEEENS_10ViewEngineINS_8smem_ptrIPN7cutlass10bfloat16_tEEEEEEEC2ERKSE_RKSL_) ;  /* 0xfffd950000007944 */ /* 0x002fea0003c3ffff */
[----:B-1----:R-:W2:Y:S01]  /*2e2a0*/  LDL.64 R2, [R28+0xe0] ;  /* 0x0000e0001c027983 */ /* 0x002ea20000100a00 */
[----:B------:R-:W-:-:S03]  /*2e2b0*/  ULDC.64 UR4, c[0x0][0x118] ;  /* 0x0000460000047ab9 */ /* 0x000fc60000000a00 */
[----:B------:R1:W5:Y:S04]  /*2e2c0*/  LDL R44, [R1+0x758] ;  /* 0x00075800012c7983 */ /* 0x0003680000100800 */
[----:B------:R1:W5:Y:S04]  /*2e2d0*/  LDL.64 R56, [R1+0x760] ;  /* 0x0007600001387983 */ /* 0x0003680000100a00 */
[----:B------:R1:W5:Y:S04]  /*2e2e0*/  LDL.64 R10, [R28+0xc8] ;  /* 0x0000c8001c0a7983 */ /* 0x0003680000100a00 */
[----:B--2---:R-:W5:Y:S01]  /*2e2f0*/  LD.E.64 R2, [R2.64] ;  /* 0x0000000402027980 */ /* 0x004f62000c101b00 */
[----:B------:R-:W-:-:S03]  /*2e300*/  MOV R6, 0x2e320 ;  /* 0x0002e32000067802 */ /* 0x000fc60000000f00 */
[----:B-1---5:R-:W-:Y:S05]  /*2e310*/  CALL.REL.NOINC `($_ZN7cutlass13device_kernelIN5flash19enable_sm80_to_sm89INS1_16FlashAttnBwdSm80INS1_25CollectiveMainloopBwdSm80ILi2ELi2EN4cute5tupleIJNS5_1CILi128EEES8_NS7_ILi64EEEEEENS_10bfloat16_tEfNS_4arch4Sm80ELb1ELb0ELb1ELb0ELb1ELb0ELb0ELb0ELi2ELi4ELi4ELi4ELb0EEENS1_21CollectiveEpilogueBwdISA_SB_SD_Li256ELb0ELb0ELi2EEENS1_25SingleTileBwdLPTSchedulerILb0ELi128ELb1EEEEEEEEEvNT_6ParamsE$_ZN4cute3eso3ESOILb1ELb0EJNS_14ComposedLayoutINS_7SwizzleILi3ELi3ELi3EEENS_1CILi0EEENS_6LayoutINS_5tupleIJNS8_IJNS8_IJNS5_ILi4EEENS5_ILi8EEEEEENS8_IJS9_NS5_ILi1EEEEEEEEENS8_IJNS8_IJNS5_ILi2EEESF_SF_EEENS8_IJSF_SA_EEEEEEEEENS8_IJNS8_IJNS8_IJNS5_ILi128EEESC_EEENS8_IJNS5_ILi16EEES6_EEEEEENS8_IJNS8_IJNS5_ILi64EEESA_NS5_ILi512EEEEEENS8_IJNS5_ILi8192EEENS5_ILi1024EEEEEEEEEEEEEEEENS_10ViewEngineINS_8smem_ptrIPN7cutlass10bfloat16_tEEEEEEEC2ERKSY_RKS15_) ;  /* 0xfffda3a000007944 */ /* 0x022fea0003c3ffff */
        /* <DEDUP_REMOVED lines=29> */
[----:B-12--5:R-:W-:Y:S05]  /*2e4f0*/  CALL.REL.NOINC `($_ZN7cutlass13device_kernelIN5flash19enable_sm80_to_sm89INS1_16FlashAttnBwdSm80INS1_25CollectiveMainloopBwdSm80ILi2ELi2EN4cute5tupleIJNS5_1CILi128EEES8_NS7_ILi64EEEEEENS_10bfloat16_tEfNS_4arch4Sm80ELb1ELb0ELb1ELb0ELb1ELb0ELb0ELb0ELi2ELi4ELi4ELi4ELb0EEENS1_21CollectiveEpilogueBwdISA_SB_SD_Li256ELb0ELb0ELi2EEENS1_25SingleTileBwdLPTSchedulerILb0ELi128ELb1EEEEEEEEEvNT_6ParamsE$_ZZN4cute7idx2crdINS_5tupleIJiiNS_1CILi0EEEEEENS1_IJNS1_IJNS2_ILi4EEENS2_ILi8EEEEEES5_NS2_ILi1EEEEEEEEDaRKT_RKT0_ENKUlRKT_RKT0_E_clIiS7_EEDaSI_SL_) ;  /* 0xfffe207000007944 */ /* 0x026fea0003c3ffff */
[----:B------:R-:W-:Y:S02]  /*2e500*/  MOV R2, 0x2e520 ;  /* 0x0002e52000027802 */ /* 0x000fe40000000f00 */
[----:B-1----:R-:W-:Y:S05]  /*2e510*/  CALL.REL.NOINC `($_ZN7cutlass13device_kernelIN5flash19enable_sm80_to_sm89INS1_16FlashAttnBwdSm80INS1_25CollectiveMainloopBwdSm80ILi2ELi2EN4cute5tupleIJNS5_1CILi128EEES8_NS7_ILi64EEEEEENS_10bfloat16_tEfNS_4arch4Sm80ELb1ELb0ELb1ELb0ELb1ELb0ELb0ELb0ELi2ELi4ELi4ELi4ELb0EEENS1_21CollectiveEpilogueBwdISA_SB_SD_Li256ELb0ELb0ELi2EEENS1_25SingleTileBwdLPTSchedulerILb0ELi128ELb1EEEEEEEEEvNT_6ParamsE$_ZZN4cute7idx2crdINS_5tupleIJiiNS_1CILi0EEEEEENS1_IJNS1_IJNS2_ILi4EEENS2_ILi8EEEEEES5_NS2_ILi1EEEEEEEEDaRKT_RKT0_ENKUlRKT_RKT0_E_clIiS5_EEDaSI_SL_) ;  /* 0xfffe202000007944 */ /* 0x002fea0003c3ffff */
[----:B------:R1:W-:Y:S01]  /*2e520*/  STL [R14], R6 ;  /* 0x000000060e007387 */ /* 0x0003e20000100800 */
[----:B------:R-:W-:Y:S02]  /*2e530*/  MOV R2, R58 ;  /* 0x0000003a00027202 */ /* 0x000fe40000000f00 */
[----:B------:R-:W-:-:S02]  /*2e540*/  MOV R72, 0x2e560 ;  /* 0x0002e56000487802 */ /* 0x000fc40000000f00 */
[----:B-1----:R-:W-:Y:S05]  /*2e550*/  CALL.REL.NOINC `($_ZN7cutlass13device_kernelIN5flash19enable_sm80_to_sm89INS1_16FlashAttnBwdSm80INS1_25CollectiveMainloopBwdSm80ILi2ELi2EN4cute5tupleIJNS5_1CILi128EEES8_NS7_ILi64EEEEEENS_10bfloat16_tEfNS_4arch4Sm80ELb1ELb0ELb1ELb0ELb1ELb0ELb0ELb0ELi2ELi4ELi4ELi4ELb0EEENS1_21CollectiveEpilogueBwdISA_SB_SD_Li256ELb0ELb0ELi2EEENS1_25SingleTileBwdLPTSchedulerILb0ELi128ELb1EEEEEEEEEvNT_6ParamsE$_ZZN4cute9transformINS_5tupleIJiiNS_1CILi0EEEEEENS1_IJNS1_IJNS2_ILi4EEENS2_ILi8EEEEEES5_NS2_ILi1EEEEEEZNS_7idx2crdIS4_S9_EEDaRKT_RKT0_EUlRKT_RKT0_E_EEDaSD_SG_OT1_ENKUlDpSJ_E_clIJNS1_IJiiEEEiS3_EEEDaSQ_) ;  /* 0xfffe275000007944 */ /* 0x002fea0003c3ffff */
[----:B------:R-:W-:Y:S02]  /*2e560*/  MOV R6, 0x2e580 ;  /* 0x0002e58000067802 */ /* 0x000fe40000000f00 */
[----:B--2--5:R-:W-:Y:S05]  /*2e570*/  CALL.REL.NOINC `($_ZN7cutlass13device_kernelIN5flash19enable_sm80_to_sm89INS1_16FlashAttnBwdSm80INS1_25CollectiveMainloopBwdSm80ILi2ELi2EN4cute5tupleIJNS5_1CILi128EEES8_NS7_ILi64EEEEEENS_10bfloat16_tEfNS_4arch4Sm80ELb1ELb0ELb1ELb0ELb1ELb0ELb0ELb0ELi2ELi4ELi4ELi4ELb0EEENS1_21CollectiveEpilogueBwdISA_SB_SD_Li256ELb0ELb0ELi2EEENS1_25SingleTileBwdLPTSchedulerILb0ELi128ELb1EEEEEEEEEvNT_6ParamsE$_ZZN4cute13to_mixed_bitsINS_5tupleIJNS1_IJNS_1CILi4EEENS2_ILi8EEEEEES3_NS2_ILi1EEEEEENS1_IJNS1_IJNS2_ILi128EEENS2_ILi0EEEEEENS2_ILi16EEES9_EEENS1_IJNS1_IJiiEEEiS9_EEEEEDaRKT_RKT0_RKT1_ENKUlRKT_RKT0_RKT1_E_clIS5_SA_SD_EEDaSQ_ST_SW_) ;  /* 0xfffdeac000007944 */ /* 0x024fea0003c3ffff */
[----:B------:R-:W-:Y:S02]  /*2e580*/  MOV R6, 0x2e5a0 ;  /* 0x0002e5a000067802 */ /* 0x000fe40000000f00 */
[----:B------:R-:W-:Y:S05]  /*2e590*/  CALL.REL.NOINC `($_ZN7cutlass13device_kernelIN5flash19enable_sm80_to_sm89INS1_16FlashAttnBwdSm80INS1_25CollectiveMainloopBwdSm80ILi2ELi2EN4cute5tupleIJNS5_1CILi128EEES8_NS7_ILi64EEEEEENS_10bfloat16_tEfNS_4arch4Sm80ELb1ELb0ELb1ELb0ELb1ELb0ELb0ELb0ELi2ELi4ELi4ELi4ELb0EEENS1_21CollectiveEpilogueBwdISA_SB_SD_Li256ELb0ELb0ELi2EEENS1_25SingleTileBwdLPTSchedulerILb0ELi128ELb1EEEEEEEEEvNT_6ParamsE$_ZZN4cute13to_mixed_bitsINS_5tupleIJNS1_IJNS_1CILi4EEENS2_ILi8EEEEEES3_NS2_ILi1EEEEEENS1_IJNS1_IJNS2_ILi128EEENS2_ILi0EEEEEENS2_ILi16EEES9_EEENS1_IJNS1_IJiiEEEiS9_EEEEEDaRKT_RKT0_RKT1_ENKUlRKT_RKT0_RKT1_E_clIS3_SB_iEEDaSQ_ST_SW_) ;  /* 0xfffdea5000007944 */ /* 0x000fea0003c3ffff */
[----:B------:R-:W-:Y:S02]  /*2e5a0*/  MOV R5, R2 ;  /* 0x0000000200057202 */ /* 0x000fe40000000f00 */
[----:B------:R-:W-:-:S02]  /*2e5b0*/  MOV R2, 0x2e5d0 ;  /* 0x0002e5d000027802 */ /* 0x000fc40000000f00 */
[----:B------:R-:W-:Y:S05]  /*2e5c0*/  CALL.REL.NOINC `($_ZN7cutlass13device_kernelIN5flash19enable_sm80_to_sm89INS1_16FlashAttnBwdSm80INS1_25CollectiveMainloopBwdSm80ILi2ELi2EN4cute5tupleIJNS5_1CILi128EEES8_NS7_ILi64EEEEEENS_10bfloat16_tEfNS_4arch4Sm80ELb1ELb0ELb1ELb0ELb1ELb0ELb0ELb0ELi2ELi4ELi4ELi4ELb0EEENS1_21CollectiveEpilogueBwdISA_SB_SD_Li256ELb0ELb0ELi2EEENS1_25SingleTileBwdLPTSchedulerILb0ELi128ELb1EEEEEEEEEvNT_6ParamsE$_ZZN4cute13to_mixed_bitsINS_5tupleIJNS1_IJNS_1CILi4EEENS2_ILi8EEEEEES3_NS2_ILi1EEEEEENS1_IJNS1_IJNS2_ILi128EEENS2_ILi0EEEEEENS2_ILi16EEES9_EEENS1_IJNS1_IJiiEEEiS9_EEEEEDaRKT_RKT0_RKT1_ENKUlDpRKT_E_clIJNS_9MixedBitsILj0ELj384EEENSU_ILj0ELj48EEENS2_ILj0EEEEEEDaSR_) ;  /* 0xfffde9d000007944 */ /* 0x000fea0003c3ffff */
[----:B------:R-:W-:Y:S02]  /*2e5d0*/  SHF.R.S32.HI R5, RZ, 0x1f, R4 ;  /* 0x0000001fff057819 */ /* 0x000fe40000011404 */
[----:B------:R-:W-:-:S02]  /*2e5e0*/  LOP3.LUT R3, R3, 0x1b0, RZ, 0xc0, !PT ;  /* 0x000001b003037812 */ /* 0x000fc400078ec0ff */
[----:B------:R-:W-:Y:S02]  /*2e5f0*/  LEA.HI R5, R5, R4, RZ, 0x2 ;  /* 0x0000000405057211 */ /* 0x000fe400078f10ff */
[----:B------:R-:W-:Y:S02]  /*2e600*/  MOV R4, 0x2e640 ;  /* 0x0002e64000047802 */ /* 0x000fe40000000f00 */
[----:B------:R-:W-:-:S05]  /*2e610*/  SHF.R.S32.HI R2, RZ, 0x2, R5 ;  /* 0x00000002ff027819 */ /* 0x000fca0000011405 */
[----:B------:R1:W-:Y:S02]  /*2e620*/  STL [R1+0x77c], R2 ;  /* 0x00077c0201007387 */ /* 0x0003e40000100800 */
[----:B-1----:R-:W-:Y:S05]  /*2e630*/  CALL.REL.NOINC `($_ZN7cutlass13device_kernelIN5flash19enable_sm80_to_sm89INS1_16FlashAttnBwdSm80INS1_25CollectiveMainloopBwdSm80ILi2ELi2EN4cute5tupleIJNS5_1CILi128EEES8_NS7_ILi64EEEEEENS_10bfloat16_tEfNS_4arch4Sm80ELb1ELb0ELb1ELb0ELb1ELb0ELb0ELb0ELi2ELi4ELi4ELi4ELb0EEENS1_21CollectiveEpilogueBwdISA_SB_SD_Li256ELb0ELb0ELi2EEENS1_25SingleTileBwdLPTSchedulerILb0ELi128ELb1EEEEEEEEEvNT_6ParamsE$_ZN4cute5tupleIJNS_7SwizzleILi3ELi3ELi3EEENS_9MixedBitsILj0ELj432EEENS_6LayoutINS0_IJNS0_IJNS_1CILi2EEES7_S7_EEES7_NS6_ILi8EEEEEENS0_IJNS0_IJNS6_ILi64EEES9_NS6_ILi512EEEEEENS6_ILi8192EEENS6_ILi1024EEEEEEEEEEC2ERKS2_RKS4_RKSH_) ;  /* 0xfffdd88000007944 */ /* 0x002fea0003c3ffff */
[----:B-1----:R1:W5:Y:S01]  /*2e640*/  LDL R2, [R1+0x758] ;  /* 0x0007580001027983 */ /* 0x0023620000100800 */
[----:B------:R-:W-:-:S03]  /*2e650*/  MOV R4, 0x2e670 ;  /* 0x0002e67000047802 */ /* 0x000fc60000000f00 */
[----:B-1---5:R-:W-:Y:S05]  /*2e660*/  CALL.REL.NOINC `($_ZN7cutlass13device_kernelIN5flash19enable_sm80_to_sm89INS1_16FlashAttnBwdSm80INS1_25CollectiveMainloopBwdSm80ILi2ELi2EN4cute5tupleIJNS5_1CILi128EEES8_NS7_ILi64EEEEEENS_10bfloat16_tEfNS_4arch4Sm80ELb1ELb0ELb1ELb0ELb1ELb0ELb0ELb0ELi2ELi4ELi4ELi4ELb0EEENS1_21CollectiveEpilogueBwdISA_SB_SD_Li256ELb0ELb0ELi2EEENS1_25SingleTileBwdLPTSchedulerILb0ELi128ELb1EEEEEEEEEvNT_6ParamsE$_ZN4cute3eso3ESOILb0ELb0EJNS_14ComposedLayoutINS_7SwizzleILi3ELi3ELi3EEENS_9MixedBitsILj0ELj432EEENS_6LayoutINS_5tupleIJNS8_IJNS_1CILi2EEESA_SA_EEESA_NS9_ILi8EEEEEENS8_IJNS8_IJNS9_ILi64EEESC_NS9_ILi512EEEEEENS9_ILi8192EEENS9_ILi1024EEEEEEEEEEiEEC2ERKSL_RKi) ;  /* 0xfffd859000007944 */ /* 0x022fea0003c3ffff */
[----:B-1----:R-:W2:Y:S01]  /*2e670*/  LDL.64 R4, [R1+0x758] ;  /* 0x0007580001047983 */ /* 0x002ea20000100a00 */
[----:B------:R-:W-:Y:S02]  /*2e680*/  MOV R9, R23 ;  /* 0x0000001700097202 */ /* 0x000fe40000000f00 */
[----:B------:R-:W-:Y:S01]  /*2e690*/  MOV R8, 0x2e6c0 ;  /* 0x0002e6c000087802 */ /* 0x000fe20000000f00 */
[----:B--2---:R-:W-:-:S04]  /*2e6a0*/  IMAD.WIDE R2, R5, 0x2, R16 ;  /* 0x0000000205027825 */ /* 0x004fc800078e0210 */
[----:B------:R-:W-:Y:S05]  /*2e6b0*/  CALL.REL.NOINC `($_ZN7cutlass13device_kernelIN5flash19enable_sm80_to_sm89INS1_16FlashAttnBwdSm80INS1_25CollectiveMainloopBwdSm80ILi2ELi2EN4cute5tupleIJNS5_1CILi128EEES8_NS7_ILi64EEEEEENS_10bfloat16_tEfNS_4arch4Sm80ELb1ELb0ELb1ELb0ELb1ELb0ELb0ELb0ELi2ELi4ELi4ELi4ELb0EEENS1_21CollectiveEpilogueBwdISA_SB_SD_Li256ELb0ELb0ELi2EEENS1_25SingleTileBwdLPTSchedulerILb0ELi128ELb1EEEEEEEEEvNT_6ParamsE$_ZN4cute8smem_ptrIPN7cutlass10bfloat16_tEECI1NS_12iter_adaptorIS3_S4_EEES3_) ;  /* 0xfffdda2000007944 */ /* 0x000fea0003c3ffff */
[----:B-1----:R-:W2:Y:S01]  /*2e6c0*/  LDL.64 R2, [R1+0x758] ;  /* 0x0007580001027983 */ /* 0x002ea20000100a00 */
[----:B------:R-:W-:Y:S02]  /*2e6d0*/  MOV R6, R4 ;  /* 0x0000000400067202 */ /* 0x000fe40000000f00 */
[----:B------:R-:W-:Y:S01]  /*2e6e0*/  MOV R4, 0x2e710 ;  /* 0x0002e71000047802 */ /* 0x000fe20000000f00 */
[----:B--2---:R1:W-:Y:S04]  /*2e6f0*/  STL.64 [R1+0x770], R2 ;  /* 0x0007700201007387 */ /* 0x0043e80000100a00 */
[----:B-1----:R-:W-:Y:S05]  /*2e700*/  CALL.REL.NOINC `($_ZN7cutlass13device_kernelIN5flash19enable_sm80_to_sm89INS1_16FlashAttnBwdSm80INS1_25CollectiveMainloopBwdSm80ILi2ELi2EN4cute5tupleIJNS5_1CILi128EEES8_NS7_ILi64EEEEEENS_10bfloat16_tEfNS_4arch4Sm80ELb1ELb0ELb1ELb0ELb1ELb0ELb0ELb0ELi2ELi4ELi4ELi4ELb0EEENS1_21CollectiveEpilogueBwdISA_SB_SD_Li256ELb0ELb0ELi2EEENS1_25SingleTileBwdLPTSchedulerILb0ELi128ELb1EEEEEEEEEvNT_6ParamsE$_ZN4cute3eso3ESOILb0ELb0EJNS_14ComposedLayoutINS_7SwizzleILi3ELi3ELi3EEENS_9MixedBitsILj0ELj432EEENS_6LayoutINS_5tupleIJNS8_IJNS_1CILi2EEESA_SA_EEESA_NS9_ILi8EEEEEENS8_IJNS8_IJNS9_ILi64EEESC_NS9_ILi512EEEEEENS9_ILi8192EEENS9_ILi1024EEEEEEEEEENS_10ViewEngineINS_8smem_ptrIPN7cutlass10bfloat16_tEEEEEEEC2ERKSL_RKSS_) ;  /* 0xfffd848000007944 */ /* 0x002fea0003c3ffff */
        /* <DEDUP_REMOVED lines=23> */
[----:B--2--5:R-:W-:Y:S05]  /*2e880*/  CALL.REL.NOINC `($_ZN7cutlass13device_kernelIN5flash19enable_sm80_to_sm89INS1_16FlashAttnBwdSm80INS1_25CollectiveMainloopBwdSm80ILi2ELi2EN4cute5tupleIJNS5_1CILi128EEES8_NS7_ILi64EEEEEENS_10bfloat16_tEfNS_4arch4Sm80ELb1ELb0ELb1ELb0ELb1ELb0ELb0ELb0ELi2ELi4ELi4ELi4ELb0EEENS1_21CollectiveEpilogueBwdISA_SB_SD_Li256ELb0ELb0ELi2EEENS1_25SingleTileBwdLPTSchedulerILb0ELi128ELb1EEEEEEEEEvNT_6ParamsE$_ZN4cute3eso3ESOILb1ELb0EJNS_6LayoutINS_5tupleIJNS3_IJNS_1CILi8EEENS4_ILi1EEEEEENS4_ILi2EEES5_EEENS3_IJNS3_IJS6_NS4_ILi0EEEEEENS4_ILi64EEES5_EEEEENS_10ViewEngineIPN7cutlass10bfloat16_tEEEEEC2ERKSE_RKSJ_) ;  /* 0xfffdca7000007944 */ /* 0x024fea0003c3ffff */
[----:B------:R2:W5:Y:S01]  /*2e890*/  LDL.64 R52, [R1+0x758] ;  /* 0x0007580001347983 */ /* 0x0005620000100a00 */
[----:B-1----:R-:W-:Y:S01]  /*2e8a0*/  IMAD.MOV.U32 R6, RZ, RZ, R48 ;  /* 0x000000ffff067224 */ /* 0x002fe200078e0030 */
[----:B------:R-:W-:Y:S01]  /*2e8b0*/  MOV R3, R49 ;  /* 0x0000003100037202 */ /* 0x000fe20000000f00 */
[----:B------:R-:W-:Y:S01]  /*2e8c0*/  IMAD.MOV.U32 R67, RZ, RZ, R23 ;  /* 0x000000ffff437224 */ /* 0x000fe200078e0017 */
[----:B------:R-:W-:Y:S02]  /*2e8d0*/  MOV R4, 0x2e8f0 ;  /* 0x0002e8f000047802 */ /* 0x000fe40000000f00 */
[----:B--2--5:R-:W-:Y:S05]  /*2e8e0*/  CALL.REL.NOINC `($_ZN7cutlass13device_kernelIN5flash19enable_sm80_to_sm89INS1_16FlashAttnBwdSm80INS1_25CollectiveMainloopBwdSm80ILi2ELi2EN4cute5tupleIJNS5_1CILi128EEES8_NS7_ILi64EEEEEENS_10bfloat16_tEfNS_4arch4Sm80ELb1ELb0ELb1ELb0ELb1ELb0ELb0ELb0ELi2ELi4ELi4ELi4ELb0EEENS1_21CollectiveEpilogueBwdISA_SB_SD_Li256ELb0ELb0ELi2EEENS1_25SingleTileBwdLPTSchedulerILb0ELi128ELb1EEEEEEEEEvNT_6ParamsE$_ZN4cute3eso3ESOILb1ELb0EJNS_6LayoutINS_5tupleIJNS3_IJNS3_IJNS_1CILi4EEENS4_ILi2EEEEEENS4_ILi1EEEEEES6_NS4_ILi8EEEEEENS3_IJNS3_IJNS3_IJS8_NS4_ILi32EEEEEENS4_ILi0EEEEEENS4_ILi64EEES5_EEEEENS_10ViewEngineIPN7cutlass10bfloat16_tEEEEEC2ERKSI_RKSN_) ;  /* 0xfffdb66000007944 */ /* 0x024fea0003c3ffff */
[----:B------:R-:W-:Y:S01]  /*2e8f0*/  ULDC.64 UR4, c[0x0][0x118] ;  /* 0x0000460000047ab9 */ /* 0x000fe20000000a00 */
[----:B------:R2:W5:Y:S04]  /*2e900*/  LDL.64 R50, [R1+0x758] ;  /* 0x0007580001327983 */ /* 0x0005680000100a00 */
[----:B-1----:R2:W5:Y:S01]  /*2e910*/  LD.E.64 R2, [R54.64] ;  /* 0x0000000436027980 */ /* 0x002562000c101b00 */
[----:B------:R-:W-:-:S02]  /*2e920*/  MOV R9, R23 ;  /* 0x0000001700097202 */ /* 0x000fc40000000f00 */
[----:B------:R-:W-:Y:S02]  /*2e930*/  MOV R8, 0x2e950 ;  /* 0x0002e95000087802 */ /* 0x000fe40000000f00 */
[----:B--2--5:R-:W-:Y:S05]  /*2e940*/  CALL.REL.NOINC `($_ZN7cutlass13device_kernelIN5flash19enable_sm80_to_sm89INS1_16FlashAttnBwdSm80INS1_25CollectiveMainloopBwdSm80ILi2ELi2EN4cute5tupleIJNS5_1CILi128EEES8_NS7_ILi64EEEEEENS_10bfloat16_tEfNS_4arch4Sm80ELb1ELb0ELb1ELb0ELb1ELb0ELb0ELb0ELi2ELi4ELi4ELi4ELb0EEENS1_21CollectiveEpilogueBwdISA_SB_SD_Li256ELb0ELb0ELi2EEENS1_25SingleTileBwdLPTSchedulerILb0ELi128ELb1EEEEEEEEEvNT_6ParamsE$_ZN4cute8smem_ptrIPN7cutlass10bfloat16_tEECI1NS_12iter_adaptorIS3_S4_EEES3_) ;  /* 0xfffdd79000007944 */ /* 0x024fea0003c3ffff */
[----:B-1----:R1:W5:Y:S01]  /*2e950*/  LDL.64 R2, [R1+0x758] ;  /* 0x0007580001027983 */ /* 0x0023620000100a00 */
[----:B------:R-:W-:-:S03]  /*2e960*/  MOV R6, 0x2e980 ;  /* 0x0002e98000067802 */ /* 0x000fc60000000f00 */
[----:B-1---5:R-:W-:Y:S05]  /*2e970*/  CALL.REL.NOINC `($_ZN7cutlass13device_kernelIN5flash19enable_sm80_to_sm89INS1_16FlashAttnBwdSm80INS1_25CollectiveMainloopBwdSm80ILi2ELi2EN4cute5tupleIJNS5_1CILi128EEES8_NS7_ILi64EEEEEENS_10bfloat16_tEfNS_4arch4Sm80ELb1ELb0ELb1ELb0ELb1ELb0ELb0ELb0ELi2ELi4ELi4ELi4ELb0EEENS1_21CollectiveEpilogueBwdISA_SB_SD_Li256ELb0ELb0ELi2EEENS1_25SingleTileBwdLPTSchedulerILb0ELi128ELb1EEEEEEEEEvNT_6ParamsE$_ZN4cute3eso3ESOILb1ELb0EJNS_6LayoutINS_5tupleIJNS3_IJNS_1CILi8EEENS4_ILi1EEEEEENS4_ILi2EEEEEENS3_IJNS3_IJS6_NS4_ILi0EEEEEENS4_ILi8192EEEEEEEENS_10ViewEngineINS_8smem_ptrIPN7cutlass10bfloat16_tEEEEEEEC2ERKSE_RKSL_) ;  /* 0xfffdc7d000007944 */ /* 0x022fea0003c3ffff */
[----:B-1----:R1:W5:Y:S01]  /*2e980*/  LDL.64 R4, [R1+0x758] ;  /* 0x0007580001047983 */ /* 0x0023620000100a00 */
[----:B------:R-:W-:Y:S01]  /*2e990*/  IMAD.MOV.U32 R8, RZ, RZ, R52 ;  /* 0x000000ffff087224 */ /* 0x000fe200078e0034 */
[----:B------:R-:W-:Y:S02]  /*2e9a0*/  MOV R3, R53 ;  /* 0x0000003500037202 */ /* 0x000fe40000000f00 */
[----:B------:R-:W-:Y:S02]  /*2e9b0*/  MOV R6, 0x2e9d0 ;  /* 0x0002e9d000067802 */ /* 0x000fe40000000f00 */
[----:B-1---5:R-:W-:Y:S05]  /*2e9c0*/  CALL.REL.NOINC `($_ZN7cutlass13device_kernelIN5flash19enable_sm80_to_sm89INS1_16FlashAttnBwdSm80INS1_25CollectiveMainloopBwdSm80ILi2ELi2EN4cute5tupleIJNS5_1CILi128EEES8_NS7_ILi64EEEEEENS_10bfloat16_tEfNS_4arch4Sm80ELb1ELb0ELb1ELb0ELb1ELb0ELb0ELb0ELi2ELi4ELi4ELi4ELb0EEENS1_21CollectiveEpilogueBwdISA_SB_SD_Li256ELb0ELb0ELi2EEENS1_25SingleTileBwdLPTSchedulerILb0ELi128ELb1EEEEEEEEEvNT_6ParamsE$_ZN4cute3eso3ESOILb1ELb0EJNS_6LayoutINS_5tupleIJNS3_IJNS_1CILi8EEENS4_ILi1EEEEEENS4_ILi2EEEEEENS3_IJNS3_IJS6_NS4_ILi0EEEEEENS4_ILi64EEEEEEEENS_10ViewEngineIPN7cutlass10bfloat16_tEEEEEC2ERKSE_RKSJ_) ;  /* 0xfffdc6f000007944 */ /* 0x022fea0003c3ffff */
[----:B-1----:R1:W5:Y:S01]  /*2e9d0*/  LDL.64 R2, [R1+0x758] ;  /* 0x0007580001027983 */ /* 0x0023620000100a00 */
[----:B------:R-:W-:Y:S02]  /*2e9e0*/  MOV R7, R5 ;  /* 0x0000000500077202 */ /* 0x000fe40000000f00 */
[----:B------:R-:W-:Y:S02]  /*2e9f0*/  MOV R6, 0x2ea10 ;  /* 0x0002ea1000067802 */ /* 0x000fe40000000f00 */
[----:B-1---5:R-:W-:Y:S05]  /*2ea00*/  CALL.REL.NOINC `($_ZN7cutlass13device_kernelIN5flash19enable_sm80_to_sm89INS1_16FlashAttnBwdSm80INS1_25CollectiveMainloopBwdSm80ILi2ELi2EN4cute5tupleIJNS5_1CILi128EEES8_NS7_ILi64EEEEEENS_10bfloat16_tEfNS_4arch4Sm80ELb1ELb0ELb1ELb0ELb1ELb0ELb0ELb0ELi2ELi4ELi4ELi4ELb0EEENS1_21CollectiveEpilogueBwdISA_SB_SD_Li256ELb0ELb0ELi2EEENS1_25SingleTileBwdLPTSchedulerILb0ELi128ELb1EEEEEEEEEvNT_6ParamsE$_ZN4cute3eso3ESOILb1ELb0EJNS_6LayoutINS_5tupleIJNS3_IJNS_1CILi8EEENS4_ILi1EEEEEENS3_IJNS4_ILi2EEEEEEEEENS3_IJNS3_IJS6_NS4_ILi0EEEEEENS3_IJNS4_ILi8192EEEEEEEEEEENS_10ViewEngineINS_8smem_ptrIPN7cutlass10bfloat16_tEEEEEEEC2ERKSG_RKSN_) ;  /* 0xfffdc4b000007944 */ /* 0x022fea0003c3ffff */
[----:B-1----:R1:W5:Y:S01]  /*2ea10*/  LDL.64 R4, [R1+0x758] ;  /* 0x0007580001047983 */ /* 0x0023620000100a00 */
[----:B------:R-:W-:Y:S02]  /*2ea20*/  MOV R8, R2 ;  /* 0x0000000200087202 */ /* 0x000fe40000000f00 */
[----:B------:R-:W-:-:S02]  /*2ea30*/  MOV R6, 0x2ea50 ;  /* 0x0002ea5000067802 */ /* 0x000fc40000000f00 */
[----:B-1---5:R-:W-:Y:S05]  /*2ea40*/  CALL.REL.NOINC `($_ZN7cutlass13device_kernelIN5flash19enable_sm80_to_sm89INS1_16FlashAttnBwdSm80INS1_25CollectiveMainloopBwdSm80ILi2ELi2EN4cute5tupleIJNS5_1CILi128EEES8_NS7_ILi64EEEEEENS_10bfloat16_tEfNS_4arch4Sm80ELb1ELb0ELb1ELb0ELb1ELb0ELb0ELb0ELi2ELi4ELi4ELi4ELb0EEENS1_21CollectiveEpilogueBwdISA_SB_SD_Li256ELb0ELb0ELi2EEENS1_25SingleTileBwdLPTSchedulerILb0ELi128ELb1EEEEEEEEEvNT_6ParamsE$_ZN4cute3eso3ESOILb1ELb0EJNS_6LayoutINS_5tupleIJNS3_IJNS_1CILi8EEENS4_ILi1EEEEEENS3_IJNS4_ILi2EEEEEEEEENS3_IJNS3_IJS6_NS4_ILi0EEEEEENS3_IJNS4_ILi64EEEEEEEEEEENS_10ViewEngineIPN7cutlass10bfloat16_tEEEEEC2ERKSG_RKSL_) ;  /* 0xfffdc42000007944 */ /* 0x022fea0003c3ffff */
[----:B-1----:R1:W5:Y:S01]  /*2ea50*/  LDL.64 R2, [R1+0x758] ;  /* 0x0007580001027983 */ /* 0x0023620000100a00 */
[----:B------:R-:W-:-:S03]  /*2ea60*/  MOV R8, 0x2ea80 ;  /* 0x0002ea8000087802 */ /* 0x000fc60000000f00 */
[----:B-1---5:R-:W-:Y:S05]  /*2ea70*/  CALL.REL.NOINC `($_ZN7cutlass13device_kernelIN5flash19enable_sm80_to_sm89INS1_16FlashAttnBwdSm80INS1_25CollectiveMainloopBwdSm80ILi2ELi2EN4cute5tupleIJNS5_1CILi128EEES8_NS7_ILi64EEEEEENS_10bfloat16_tEfNS_4arch4Sm80ELb1ELb0ELb1ELb0ELb1ELb0ELb0ELb0ELi2ELi4ELi4ELi4ELb0EEENS1_21CollectiveEpilogueBwdISA_SB_SD_Li256ELb0ELb0ELi2EEENS1_25SingleTileBwdLPTSchedulerILb0ELi128ELb1EEEEEEEEEvNT_6ParamsE$_ZN4cute3eso3ESOILb1ELb0EJNS_6LayoutINS_5tupleIJNS3_IJNS3_IJNS_1CILi8EEENS4_ILi1EEEEEES6_EEENS3_IJNS3_IJS6_S6_EEENS4_ILi2EEEEEEEEENS3_IJNS3_IJNS3_IJS6_NS4_ILi0EEEEEESD_EEENS3_IJNS3_IJSD_SD_EEENS4_ILi64EEEEEEEEEEENS_10ViewEngineIPN7cutlass10bfloat16_tEEEEEC2ERKSK_RKSP_) ;  /* 0xfffdb5c000007944 */ /* 0x022fea0003c3ffff */
[----:B-1----:R1:W5:Y:S01]  /*2ea80*/  LDL.64 R2, [R1+0x758] ;  /* 0x0007580001027983 */ /* 0x0023620000100a00 */
[----:B------:R-:W-:-:S02]  /*2ea90*/  MOV R7, R5 ;  /* 0x0000000500077202 */ /* 0x000fc40000000f00 */
[----:B------:R-:W-:Y:S02]  /*2eaa0*/  MOV R6, 0x2eac0 ;  /* 0x0002eac000067802 */ /* 0x000fe40000000f00 */
[----:B-1---5:R-:W-:Y:S05]  /*2eab0*/  CALL.REL.NOINC `($_ZN7cutlass13device_kernelIN5flash19enable_sm80_to_sm89INS1_16FlashAttnBwdSm80INS1_25CollectiveMainloopBwdSm80ILi2ELi2EN4cute5tupleIJNS5_1CILi128EEES8_NS7_ILi64EEEEEENS_10bfloat16_tEfNS_4arch4Sm80ELb1ELb0ELb1ELb0ELb1ELb0ELb0ELb0ELi2ELi4ELi4ELi4ELb0EEENS1_21CollectiveEpilogueBwdISA_SB_SD_Li256ELb0ELb0ELi2EEENS1_25SingleTileBwdLPTSchedulerILb0ELi128ELb1EEEEEEEEEvNT_6ParamsE$_ZN4cute3eso3ESOILb1ELb0EJNS_6LayoutINS_5tupleIJNS3_IJNS3_IJNS_1CILi8EEENS4_ILi1EEEEEES6_EEENS3_IJNS3_IJS6_S6_EEENS4_ILi2EEEEEEEEENS3_IJNS3_IJNS3_IJS6_NS4_ILi0EEEEEESD_EEENS3_IJNS3_IJSD_SD_EEENS4_ILi8192EEEEEEEEEEENS_10ViewEngineINS_8smem_ptrIPN7cutlass10bfloat16_tEEEEEEEC2ERKSK_RKSR_) ;  /* 0xfffdb5c000007944 */ /* 0x022fea0003c3ffff */
[----:B-1----:R1:W5:Y:S01]  /*2eac0*/  LDL.64 R4, [R1+0x758] ;  /* 0x0007580001047983 */ /* 0x0023620000100a00 */
[----:B------:R-:W-:Y:S02]  /*2ead0*/  MOV R8, R2 ;  /* 0x0000000200087202 */ /* 0x000fe40000000f00 */
[----:B------:R-:W-:Y:S02]  /*2eae0*/  MOV R6, 0x2eb00 ;  /* 0x0002eb0000067802 */ /* 0x000fe40000000f00 */
[----:B-1---5:R-:W-:Y:S05]  /*2eaf0*/  CALL.REL.NOINC `($_ZN7cutlass13device_kernelIN5flash19enable_sm80_to_sm89INS1_16FlashAttnBwdSm80INS1_25CollectiveMainloopBwdSm80ILi2ELi2EN4cute5tupleIJNS5_1CILi128EEES8_NS7_ILi64EEEEEENS_10bfloat16_tEfNS_4arch4Sm80ELb1ELb0ELb1ELb0ELb1ELb0ELb0ELb0ELi2ELi4ELi4ELi4ELb0EEENS1_21CollectiveEpilogueBwdISA_SB_SD_Li256ELb0ELb0ELi2EEENS1_25SingleTileBwdLPTSchedulerILb0ELi128ELb1EEEEEEEEEvNT_6ParamsE$_ZN4cute3eso3ESOILb1ELb0EJNS_6LayoutINS_5tupleIJNS3_IJNS_1CILi8EEENS4_ILi1EEEEEENS4_ILi2EEEEEENS3_IJNS3_IJS6_NS4_ILi0EEEEEENS4_ILi64EEEEEEEENS_10ViewEngineIPN7cutlass10bfloat16_tEEEEEC2ERKSE_RKSJ_) ;  /* 0xfffdc5c000007944 */ /* 0x022fea0003c3ffff */
[----:B------:R2:W5:Y:S01]  /*2eb00*/  LDL.64 R16, [R1+0x758] ;  /* 0x0007580001107983 */ /* 0x0005620000100a00 */
[----:B-1----:R-:W-:Y:S01]  /*2eb10*/  IMAD.MOV.U32 R2, RZ, RZ, R4 ;  /* 0x000000ffff027224 */ /* 0x002fe200078e0004 */
[----:B------:R-:W-:Y:S01]  /*2eb20*/  MOV R3, R5 ;  /* 0x0000000500037202 */ /* 0x000fe20000000f00 */
[----:B------:R-:W-:Y:S01]  /*2eb30*/  IMAD.MOV.U32 R9, RZ, RZ, R23 ;  /* 0x000000ffff097224 */ /* 0x000fe200078e0017 */
[----:B------:R-:W-:Y:S02]  /*2eb40*/  MOV R8, 0x2eb60 ;  /* 0x0002eb6000087802 */ /* 0x000fe40000000f00 */
[----:B--2--5:R-:W-:Y:S05]  /*2eb50*/  CALL.REL.NOINC `($_ZN7cutlass13device_kernelIN5flash19enable_sm80_to_sm89INS1_16FlashAttnBwdSm80INS1_25CollectiveMainloopBwdSm80ILi2ELi2EN4cute5tupleIJNS5_1CILi128EEES8_NS7_ILi64EEEEEENS_10bfloat16_tEfNS_4arch4Sm80ELb1ELb0ELb1ELb0ELb1ELb0ELb0ELb0ELi2ELi4ELi4ELi4ELb0EEENS1_21CollectiveEpilogueBwdISA_SB_SD_Li256ELb0ELb0ELi2EEENS1_25SingleTileBwdLPTSchedulerILb0ELi128ELb1EEEEEEEEEvNT_6ParamsE$_ZN4cute8smem_ptrIPN7cutlass10bfloat16_tEECI1NS_12iter_adaptorIS3_S4_EEES3_) ;  /* 0xfffdd58000007944 */ /* 0x024fea0003c3ffff */
[----:B-1----:R1:W5:Y:S01]  /*2eb60*/  LDL.64 R2, [R1+0x758] ;  /* 0x0007580001027983 */ /* 0x0023620000100a00 */
[----:B------:R-:W-:-:S03]  /*2eb70*/  MOV R6, 0x2eb90 ;  /* 0x0002eb9000067802 */ /* 0x000fc60000000f00 */
[----:B-1---5:R-:W-:Y:S05]  /*2eb80*/  CALL.REL.NOINC `($_ZN7cutlass13device_kernelIN5flash19enable_sm80_to_sm89INS1_16FlashAttnBwdSm80INS1_25CollectiveMainloopBwdSm80ILi2ELi2EN4cute5tupleIJNS5_1CILi128EEES8_NS7_ILi64EEEEEENS_10bfloat16_tEfNS_4arch4Sm80ELb1ELb0ELb1ELb0ELb1ELb0ELb0ELb0ELi2ELi4ELi4ELi4ELb0EEENS1_21CollectiveEpilogueBwdISA_SB_SD_Li256ELb0ELb0ELi2EEENS1_25SingleTileBwdLPTSchedulerILb0ELi128ELb1EEEEEEEEEvNT_6ParamsE$_ZN4cute3eso3ESOILb1ELb0EJNS_6LayoutINS_5tupleIJNS3_IJNS_1CILi8EEENS4_ILi1EEEEEENS4_ILi2EEEEEENS3_IJNS3_IJS6_NS4_ILi0EEEEEENS4_ILi8192EEEEEEEENS_10ViewEngineINS_8smem_ptrIPN7cutlass10bfloat16_tEEEEEEEC2ERKSE_RKSL_) ;  /* 0xfffdc5c000007944 */ /* 0x022fea0003c3ffff */
        /* <DEDUP_REMOVED lines=127> */
[----:B-1----:R-:W-:Y:S05]  /*2f380*/  CALL.REL.NOINC `($_ZN7cutlass13device_kernelIN5flash19enable_sm80_to_sm89INS1_16FlashAttnBwdSm80INS1_25CollectiveMainloopBwdSm80ILi2ELi2EN4cute5tupleIJNS5_1CILi128EEES8_NS7_ILi64EEEEEENS_10bfloat16_tEfNS_4arch4Sm80ELb1ELb0ELb1ELb0ELb1ELb0ELb0ELb0ELi2ELi4ELi4ELi4ELb0EEENS1_21CollectiveEpilogueBwdISA_SB_SD_Li256ELb0ELb0ELi2EEENS1_25SingleTileBwdLPTSchedulerILb0ELi128ELb1EEEEEEEEEvNT_6ParamsE$_ZZN4cute5sliceINS_5tupleIJNS_10UnderscoreES2_NS_1CILi0EEEEEENS1_IJNS1_IJNS3_ILi1EEES4_EEEiNS3_ILi1024EEEEEEEEDaRKT_RKT0_ENKUlRKT_RKT0_E_clIS2_iEEDaSI_SL_) ;  /* 0xfffde5c000007944 */ /* 0x002fea0003c3ffff */
[----:B------:R-:W-:Y:S02]  /*2f390*/  MOV R4, 0x2f3b0 ;  /* 0x0002f3b000047802 */ /* 0x000fe40000000f00 */
[----:B-1---5:R-:W-:Y:S05]  /*2f3a0*/  CALL.REL.NOINC `($_ZN7cutlass13device_kernelIN5flash19enable_sm80_to_sm89INS1_16FlashAttnBwdSm80INS1_25CollectiveMainloopBwdSm80ILi2ELi2EN4cute5tupleIJNS5_1CILi128EEES8_NS7_ILi64EEEEEENS_10bfloat16_tEfNS_4arch4Sm80ELb1ELb0ELb1ELb0ELb1ELb0ELb0ELb0ELi2ELi4ELi4ELi4ELb0EEENS1_21CollectiveEpilogueBwdISA_SB_SD_Li256ELb0ELb0ELi2EEENS1_25SingleTileBwdLPTSchedulerILb0ELi128ELb1EEEEEEEEEvNT_6ParamsE$_ZZN4cute12filter_tupleINS_5tupleIJNS_10UnderscoreES2_NS_1CILi0EEEEEENS1_IJNS1_IJNS3_ILi1EEES4_EEEiNS3_ILi1024EEEEEEZNS_5sliceIS5_S9_EEDaRKT_RKT0_EUlRKT_RKT0_E_EEDaSD_SG_OT1_ENKUlDpSJ_E_clIJNS1_IJS7_EEENS1_IJiEEENS1_IJEEEEEEDaSQ_) ;  /* 0xfffdd1d000007944 */ /* 0x022fea0003c3ffff */
[----:B------:R-:W-:Y:S02]  /*2f3b0*/  MOV R67, R23 ;  /* 0x0000001700437202 */ /* 0x000fe40000000f00 */
[----:B------:R-:W-:-:S02]  /*2f3c0*/  MOV R6, 0x2f3e0 ;  /* 0x0002f3e000067802 */ /* 0x000fc40000000f00 */
[----:B-1---5:R-:W-:Y:S05]  /*2f3d0*/  CALL.REL.NOINC `($_ZN7cutlass13device_kernelIN5flash19enable_sm80_to_sm89INS1_16FlashAttnBwdSm80INS1_25CollectiveMainloopBwdSm80ILi2ELi2EN4cute5tupleIJNS5_1CILi128EEES8_NS7_ILi64EEEEEENS_10bfloat16_tEfNS_4arch4Sm80ELb1ELb0ELb1ELb0ELb1ELb0ELb0ELb0ELi2ELi4ELi4ELi4ELb0EEENS1_21CollectiveEpilogueBwdISA_SB_SD_Li256ELb0ELb0ELi2EEENS1_25SingleTileBwdLPTSchedulerILb0ELi128ELb1EEEEEEEEEvNT_6ParamsE$_ZN4cute5tupleIJNS0_IJNS0_IJNS_1CILi8EEENS1_ILi1EEEEEENS1_ILi2EEEEEENS0_IJNS0_IJS3_NS1_ILi0EEEEEEiEEEEEC2ERKS6_RKS9_) ;  /* 0xfffdc53000007944 */ /* 0x022fea0003c3ffff */
[----:B-1----:R1:W5:Y:S01]  /*2f3e0*/  LDL R3, [R1+0x758] ;  /* 0x0007580001037983 */ /* 0x0023620000100800 */
[----:B------:R-:W-:-:S02]  /*2f3f0*/  MOV R67, R23 ;  /* 0x0000001700437202 */ /* 0x000fc40000000f00 */
[----:B------:R-:W-:Y:S02]  /*2f400*/  MOV R6, 0x2f420 ;  /* 0x0002f42000067802 */ /* 0x000fe40000000f00 */
[----:B-1---5:R-:W-:Y:S05]  /*2f410*/  CALL.REL.NOINC `($_ZN7cutlass13device_kernelIN5flash19enable_sm80_to_sm89INS1_16FlashAttnBwdSm80INS1_25CollectiveMainloopBwdSm80ILi2ELi2EN4cute5tupleIJNS5_1CILi128EEES8_NS7_ILi64EEEEEENS_10bfloat16_tEfNS_4arch4Sm80ELb1ELb0ELb1ELb0ELb1ELb0ELb0ELb0ELi2ELi4ELi4ELi4ELb0EEENS1_21CollectiveEpilogueBwdISA_SB_SD_Li256ELb0ELb0ELi2EEENS1_25SingleTileBwdLPTSchedulerILb0ELi128ELb1EEEEEEEEEvNT_6ParamsE$_ZN4cute3eso3ESOILb0ELb1EJNS_6LayoutINS_5tupleIJNS3_IJNS_1CILi8EEENS4_ILi1EEEEEENS4_ILi2EEEEEENS3_IJNS3_IJS6_NS4_ILi0EEEEEEiEEEEESA_EEC2ERKSD_RKSA_) ;  /* 0xfffd8df000007944 */ /* 0x022fea0003c3ffff */
[----:B------:R2:W5:Y:S01]  /*2f420*/  LDL R4, [R1+0x758] ;  /* 0x0007580001047983 */ /* 0x0005620000100800 */
[----:B------:R-:W-:Y:S01]  /*2f430*/  IMAD.MOV.U32 R9, RZ, RZ, R23 ;  /* 0x000000ffff097224 */ /* 0x000fe200078e0017 */
[----:B-1----:R-:W-:Y:S01]  /*2f440*/  MOV R2, R56 ;  /* 0x0000003800027202 */ /* 0x002fe20000000f00 */
[----:B------:R-:W-:Y:S01]  /*2f450*/  IMAD.MOV.U32 R3, RZ, RZ, R57 ;  /* 0x000000ffff037224 */ /* 0x000fe200078e0039 */
[----:B------:R-:W-:Y:S02]  /*2f460*/  MOV R8, 0x2f480 ;  /* 0x0002f48000087802 */ /* 0x000fe40000000f00 */
[----:B--2--5:R-:W-:Y:S05]  /*2f470*/  CALL.REL.NOINC `($_ZN7cutlass13device_kernelIN5flash19enable_sm80_to_sm89INS1_16FlashAttnBwdSm80INS1_25CollectiveMainloopBwdSm80ILi2ELi2EN4cute5tupleIJNS5_1CILi128EEES8_NS7_ILi64EEEEEENS_10bfloat16_tEfNS_4arch4Sm80ELb1ELb0ELb1ELb0ELb1ELb0ELb0ELb0ELi2ELi4ELi4ELi4ELb0EEENS1_21CollectiveEpilogueBwdISA_SB_SD_Li256ELb0ELb0ELi2EEENS1_25SingleTileBwdLPTSchedulerILb0ELi128ELb1EEEEEEEEEvNT_6ParamsE$_ZN4cute8smem_ptrIPN7cutlass10bfloat16_tEECI1NS_12iter_adaptorIS3_S4_EEES3_) ;  /* 0xfffdcc6000007944 */ /* 0x024fea0003c3ffff */
[----:B-1----:R-:W2:Y:S01]  /*2f480*/  LDL.64 R2, [R1+0x758] ;  /* 0x0007580001027983 */ /* 0x002ea20000100a00 */
[----:B------:R-:W-:Y:S01]  /*2f490*/  IMAD.MOV.U32 R6, RZ, RZ, R4 ;  /* 0x000000ffff067224 */ /* 0x000fe200078e0004 */
[----:B------:R-:W-:Y:S01]  /*2f4a0*/  MOV R67, R23 ;  /* 0x0000001700437202 */ /* 0x000fe20000000f00 */
[----:B------:R-:W-:Y:S01]  /*2f4b0*/  IMAD.MOV.U32 R59, RZ, RZ, R22 ;  /* 0x000000ffff3b7224 */ /* 0x000fe200078e0016 */
[----:B------:R-:W-:Y:S01]  /*2f4c0*/  MOV R4, 0x2f4f0 ;  /* 0x0002f4f000047802 */ /* 0x000fe20000000f00 */
[----:B--2---:R1:W-:Y:S04]  /*2f4d0*/  STL.64 [R1+0x770], R2 ;  /* 0x0007700201007387 */ /* 0x0043e80000100a00 */
[----:B-1----:R-:W-:Y:S05]  /*2f4e0*/  CALL.REL.NOINC `($_ZN7cutlass13device_kernelIN5flash19enable_sm80_to_sm89INS1_16FlashAttnBwdSm80INS1_25CollectiveMainloopBwdSm80ILi2ELi2EN4cute5tupleIJNS5_1CILi128EEES8_NS7_ILi64EEEEEENS_10bfloat16_tEfNS_4arch4Sm80ELb1ELb0ELb1ELb0ELb1ELb0ELb0ELb0ELi2ELi4ELi4ELi4ELb0EEENS1_21CollectiveEpilogueBwdISA_SB_SD_Li256ELb0ELb0ELi2EEENS1_25SingleTileBwdLPTSchedulerILb0ELi128ELb1EEEEEEEEEvNT_6ParamsE$_ZN4cute3eso3ESOILb0ELb0EJNS_6LayoutINS_5tupleIJNS3_IJNS_1CILi8EEENS4_ILi1EEEEEENS4_ILi2EEEEEENS3_IJNS3_IJS6_NS4_ILi0EEEEEEiEEEEENS_10ViewEngineINS_8smem_ptrIPN7cutlass10bfloat16_tEEEEEEEC2ERKSD_RKSK_) ;  /* 0xfffd80e000007944 */ /* 0x002fea0003c3ffff */
[----:B-1----:R1:W5:Y:S04]  /*2f4f0*/  LDL R8, [R1+0x758] ;  /* 0x0007580001087983 */ /* 0x0023680000100800 */
[----:B------:R1:W5:Y:S01]  /*2f500*/  LDL.64 R12, [R1+0x760] ;  /* 0x00076000010c7983 */ /* 0x0003620000100a00 */
[----:B------:R-:W-:Y:S01]  /*2f510*/  IMAD.MOV.U32 R67, RZ, RZ, R23 ;  /* 0x000000ffff437224 */ /* 0x000fe200078e0017 */
[----:B------:R-:W-:Y:S01]  /*2f520*/  MOV R10, R50 ;  /* 0x00000032000a7202 */ /* 0x000fe20000000f00 */
[----:B------:R-:W-:Y:S01]  /*2f530*/  IMAD.MOV.U32 R11, RZ, RZ, R51 ;  /* 0x000000ffff0b7224 */ /* 0x000fe200078e0033 */
[----:B------:R-:W-:-:S02]  /*2f540*/  MOV R6, 0x2f560 ;  /* 0x0002f56000067802 */ /* 0x000fc40000000f00 */
[----:B-1---5:R-:W-:Y:S05]  /*2f550*/  CALL.REL.NOINC `($_ZN7cutlass13device_kernelIN5flash19enable_sm80_to_sm89INS1_16FlashAttnBwdSm80INS1_25CollectiveMainloopBwdSm80ILi2ELi2EN4cute5tupleIJNS5_1CILi128EEES8_NS7_ILi64EEEEEENS_10bfloat16_tEfNS_4arch4Sm80ELb1ELb0ELb1ELb0ELb1ELb0ELb0ELb0ELi2ELi4ELi4ELi4ELb0EEENS1_21CollectiveEpilogueBwdISA_SB_SD_Li256ELb0ELb0ELi2EEENS1_25SingleTileBwdLPTSchedulerILb0ELi128ELb1EEEEEEEEEvNT_6ParamsE$_ZN4cute3eso3ESOILb1ELb0EJNS_6LayoutINS_5tupleIJNS3_IJNS3_IJNS_1CILi4EEENS4_ILi2EEEEEENS4_ILi1EEEEEES6_EEENS3_IJNS3_IJNS3_IJS8_NS4_ILi32EEEEEENS4_ILi0EEEEEENS4_ILi64EEEEEEEENS_10ViewEngineIPN7cutlass10bfloat16_tEEEEEC2ERKSH_RKSM_) ;  /* 0xfffda97000007944 */ /* 0x022fea0003c3ffff */
[----:B------:R2:W5:Y:S01]  /*2f560*/  LDL.64 R4, [R1+0x758] ;  /* 0x0007580001047983 */ /* 0x0005620000100a00 */
[----:B------:R-:W-:-:S02]  /*2f570*/  MOV R3, R8 ;  /* 0x0000000800037202 */ /* 0x000fc40000000f00 */
[----:B------:R-:W-:Y:S02]  /*2f580*/  MOV R6, 0x2f5a0 ;  /* 0x0002f5a000067802 */ /* 0x000fe40000000f00 */
[----:B-12--5:R-:W-:Y:S05]  /*2f590*/  CALL.REL.NOINC `($_ZN7cutlass13device_kernelIN5flash19enable_sm80_to_sm89INS1_16FlashAttnBwdSm80INS1_25CollectiveMainloopBwdSm80ILi2ELi2EN4cute5tupleIJNS5_1CILi128EEES8_NS7_ILi64EEEEEENS_10bfloat16_tEfNS_4arch4Sm80ELb1ELb0ELb1ELb0ELb1ELb0ELb0ELb0ELi2ELi4ELi4ELi4ELb0EEENS1_21CollectiveEpilogueBwdISA_SB_SD_Li256ELb0ELb0ELi2EEENS1_25SingleTileBwdLPTSchedulerILb0ELi128ELb1EEEEEEEEEvNT_6ParamsE$_ZZN4cute4takeILi1ELi2ENS_5tupleIJNS1_IJNS_1CILi1EEENS2_ILi0EEEEEEiEEEEEDaRKT1_ENKUlDpRKT_E_clIJiEEEDaSD_) ;  /* 0xfffde11000007944 */ /* 0x026fea0003c3ffff */
[----:B------:R-:W-:Y:S02]  /*2f5a0*/  MOV R67, R23 ;  /* 0x0000001700437202 */ /* 0x000fe40000000f00 */
[----:B------:R-:W-:Y:S02]  /*2f5b0*/  MOV R6, 0x2f5d0 ;  /* 0x0002f5d000067802 */ /* 0x000fe40000000f00 */
[----:B-1---5:R-:W-:Y:S05]  /*2f5c0*/  CALL.REL.NOINC `($_ZN7cutlass13device_kernelIN5flash19enable_sm80_to_sm89INS1_16FlashAttnBwdSm80INS1_25CollectiveMainloopBwdSm80ILi2ELi2EN4cute5tupleIJNS5_1CILi128EEES8_NS7_ILi64EEEEEENS_10bfloat16_tEfNS_4arch4Sm80ELb1ELb0ELb1ELb0ELb1ELb0ELb0ELb0ELi2ELi4ELi4ELi4ELb0EEENS1_21CollectiveEpilogueBwdISA_SB_SD_Li256ELb0ELb0ELi2EEENS1_25SingleTileBwdLPTSchedulerILb0ELi128ELb1EEEEEEEEEvNT_6ParamsE$_ZN4cute3eso3ESOILb1ELb0EJNS_5tupleIJNS_1CILi1EEENS3_ILi0EEEEEENS2_IJiEEEEEC2ERKS6_RKS7_) ;  /* 0xfffda20000007944 */ /* 0x022fea0003c3ffff */
[----:B-1----:R1:W5:Y:S01]  /*2f5d0*/  LDL R3, [R1+0x758] ;  /* 0x0007580001037983 */ /* 0x0023620000100800 */
[----:B------:R-:W-:Y:S02]  /*2f5e0*/  MOV R67, R23 ;  /* 0x0000001700437202 */ /* 0x000fe40000000f00 */
[----:B------:R-:W-:Y:S02]  /*2f5f0*/  MOV R6, 0x2f610 ;  /* 0x0002f61000067802 */ /* 0x000fe40000000f00 */
[----:B-1---5:R-:W-:Y:S05]  /*2f600*/  CALL.REL.NOINC `($_ZN7cutlass13device_kernelIN5flash19enable_sm80_to_sm89INS1_16FlashAttnBwdSm80INS1_25CollectiveMainloopBwdSm80ILi2ELi2EN4cute5tupleIJNS5_1CILi128EEES8_NS7_ILi64EEEEEENS_10bfloat16_tEfNS_4arch4Sm80ELb1ELb0ELb1ELb0ELb1ELb0ELb0ELb0ELi2ELi4ELi4ELi4ELb0EEENS1_21CollectiveEpilogueBwdISA_SB_SD_Li256ELb0ELb0ELi2EEENS1_25SingleTileBwdLPTSchedulerILb0ELi128ELb1EEEEEEEEEvNT_6ParamsE$_ZN4cute5tupleIJNS0_IJNS0_IJNS_1CILi8EEENS1_ILi1EEEEEENS0_IJNS1_ILi2EEEEEEEEENS0_IJNS0_IJS3_NS1_ILi0EEEEEENS0_IJiEEEEEEEEC2ERKS7_RKSB_) ;  /* 0xfffdc2c000007944 */ /* 0x022fea0003c3ffff */
[----:B------:R2:W5:Y:S01]  /*2f610*/  LDL R8, [R1+0x758] ;  /* 0x0007580001087983 */ /* 0x0005620000100800 */
[----:B------:R-:W-:Y:S01]  /*2f620*/  IMAD.MOV.U32 R67, RZ, RZ, R23 ;  /* 0x000000ffff437224 */ /* 0x000fe200078e0017 */
[----:B------:R-:W-:Y:S02]  /*2f630*/  MOV R59, R22 ;  /* 0x00000016003b7202 */ /* 0x000fe40000000f00 */
[----:B------:R2:W-:Y:S01]  /*2f640*/  STL.64 [R1+0x770], R12 ;  /* 0x0007700c01007387 */ /* 0x0005e20000100a00 */
[----:B------:R-:W-:-:S03]  /*2f650*/  MOV R6, 0x2f670 ;  /* 0x0002f67000067802 */ /* 0x000fc60000000f00 */
[----:B-12--5:R-:W-:Y:S05]  /*2f660*/  CALL.REL.NOINC `($_ZN7cutlass13device_kernelIN5flash19enable_sm80_to_sm89INS1_16FlashAttnBwdSm80INS1_25CollectiveMainloopBwdSm80ILi2ELi2EN4cute5tupleIJNS5_1CILi128EEES8_NS7_ILi64EEEEEENS_10bfloat16_tEfNS_4arch4Sm80ELb1ELb0ELb1ELb0ELb1ELb0ELb0ELb0ELi2ELi4ELi4ELi4ELb0EEENS1_21CollectiveEpilogueBwdISA_SB_SD_Li256ELb0ELb0ELi2EEENS1_25SingleTileBwdLPTSchedulerILb0ELi128ELb1EEEEEEEEEvNT_6ParamsE$_ZN4cute3eso3ESOILb0ELb0EJNS_6LayoutINS_5tupleIJNS3_IJNS_1CILi8EEENS4_ILi1EEEEEENS3_IJNS4_ILi2EEEEEEEEENS3_IJNS3_IJS6_NS4_ILi0EEEEEENS3_IJiEEEEEEEENS_10ViewEngineINS_8smem_ptrIPN7cutlass10bfloat16_tEEEEEEEC2ERKSF_RKSM_) ;  /* 0xfffd7ef000007944 */ /* 0x026fea0003c3ffff */
[----:B-1----:R1:W5:Y:S04]  /*2f670*/  LDL R8, [R1+0x758] ;  /* 0x0007580001087983 */ /* 0x0023680000100800 */
[----:B------:R1:W5:Y:S01]  /*2f680*/  LDL.64 R16, [R1+0x760] ;  /* 0x0007600001107983 */ /* 0x0003620000100a00 */
[----:B------:R-:W-:-:S02]  /*2f690*/  MOV R67, R23 ;  /* 0x0000001700437202 */ /* 0x000fc40000000f00 */
[----:B------:R-:W-:Y:S02]  /*2f6a0*/  MOV R6, 0x2f6c0 ;  /* 0x0002f6c000067802 */ /* 0x000fe40000000f00 */
[----:B-1---5:R-:W-:Y:S05]  /*2f6b0*/  CALL.REL.NOINC `($_ZN7cutlass13device_kernelIN5flash19enable_sm80_to_sm89INS1_16FlashAttnBwdSm80INS1_25CollectiveMainloopBwdSm80ILi2ELi2EN4cute5tupleIJNS5_1CILi128EEES8_NS7_ILi64EEEEEENS_10bfloat16_tEfNS_4arch4Sm80ELb1ELb0ELb1ELb0ELb1ELb0ELb0ELb0ELi2ELi4ELi4ELi4ELb0EEENS1_21CollectiveEpilogueBwdISA_SB_SD_Li256ELb0ELb0ELi2EEENS1_25SingleTileBwdLPTSchedulerILb0ELi128ELb1EEEEEEEEEvNT_6ParamsE$_ZN4cute3eso3ESOILb1ELb0EJNS_6LayoutINS_5tupleIJNS3_IJNS3_IJNS_1CILi4EEENS4_ILi2EEEEEENS4_ILi1EEEEEENS3_IJS6_EEEEEENS3_IJNS3_IJNS3_IJS8_NS4_ILi32EEEEEENS4_ILi0EEEEEENS3_IJNS4_ILi64EEEEEEEEEEENS_10ViewEngineIPN7cutlass10bfloat16_tEEEEEC2ERKSJ_RKSO_) ;  /* 0xfffda7d000007944 */ /* 0x022fea0003c3ffff */
[----:B-1----:R1:W5:Y:S01]  /*2f6c0*/  LDL.64 R2, [R1+0x758] ;  /* 0x0007580001027983 */ /* 0x0023620000100a00 */
[----:B------:R-:W-:Y:S02]  /*2f6d0*/  MOV R67, R23 ;  /* 0x0000001700437202 */ /* 0x000fe40000000f00 */
[----:B------:R-:W-:Y:S02]  /*2f6e0*/  MOV R6, 0x2f700 ;  /* 0x0002f70000067802 */ /* 0x000fe40000000f00 */
[----:B-1---5:R-:W-:Y:S05]  /*2f6f0*/  CALL.REL.NOINC `($_ZN7cutlass13device_kernelIN5flash19enable_sm80_to_sm89INS1_16FlashAttnBwdSm80INS1_25CollectiveMainloopBwdSm80ILi2ELi2EN4cute5tupleIJNS5_1CILi128EEES8_NS7_ILi64EEEEEENS_10bfloat16_tEfNS_4arch4Sm80ELb1ELb0ELb1ELb0ELb1ELb0ELb0ELb0ELi2ELi4ELi4ELi4ELb0EEENS1_21CollectiveEpilogueBwdISA_SB_SD_Li256ELb0ELb0ELi2EEENS1_25SingleTileBwdLPTSchedulerILb0ELi128ELb1EEEEEEEEEvNT_6ParamsE$_ZN4cute3eso3ESOILb1ELb0EJNS_6LayoutINS_5tupleIJNS3_IJNS3_IJNS3_IJNS_1CILi4EEENS4_ILi2EEEEEENS4_ILi1EEEEEES8_EEENS3_IJNS3_IJNS3_IJS8_S8_EEES8_EEES6_EEEEEENS3_IJNS3_IJNS3_IJNS3_IJS8_NS4_ILi32EEEEEENS4_ILi0EEEEEESH_EEENS3_IJNS3_IJNS3_IJSH_SH_EEESH_EEENS4_ILi64EEEEEEEEEEENS_10ViewEngineIPN7cutlass10bfloat16_tEEEEEC2ERKSP_RKSU_) ;  /* 0xfffda68000007944 */ /* 0x022fea0003c3ffff */
[----:B------:R2:W5:Y:S01]  /*2f700*/  LDL.64 R10, [R1+0x758] ;  /* 0x00075800010a7983 */ /* 0x0005620000100a00 */
[----:B-1----:R-:W-:Y:S01]  /*2f710*/  IMAD.MOV.U32 R3, RZ, RZ, R8 ;  /* 0x000000ffff037224 */ /* 0x002fe200078e0008 */
[----:B------:R-:W-:Y:S02]  /*2f720*/  MOV R67, R23 ;  /* 0x0000001700437202 */ /* 0x000fe40000000f00 */
[----:B------:R-:W-:Y:S02]  /*2f730*/  MOV R4, 0x2f750 ;  /* 0x0002f75000047802 */ /* 0x000fe40000000f00 */
[----:B--2--5:R-:W-:Y:S05]  /*2f740*/  CALL.REL.NOINC `($_ZN7cutlass13device_kernelIN5flash19enable_sm80_to_sm89INS1_16FlashAttnBwdSm80INS1_25CollectiveMainloopBwdSm80ILi2ELi2EN4cute5tupleIJNS5_1CILi128EEES8_NS7_ILi64EEEEEENS_10bfloat16_tEfNS_4arch4Sm80ELb1ELb0ELb1ELb0ELb1ELb0ELb0ELb0ELi2ELi4ELi4ELi4ELb0EEENS1_21CollectiveEpilogueBwdISA_SB_SD_Li256ELb0ELb0ELi2EEENS1_25SingleTileBwdLPTSchedulerILb0ELi128ELb1EEEEEEEEEvNT_6ParamsE$_ZN4cute5tupleIJNS0_IJNS_1CILi2EEEEEENS0_IJiEEEEEC2ERKS3_RKS4_) ;  /* 0xfffdc40000007944 */ /* 0x024fea0003c3ffff */
[----:B-1----:R-:W2:Y:S01]  /*2f750*/  LDL R3, [R1+0x758] ;  /* 0x0007580001037983 */ /* 0x002ea20000100800 */
[----:B------:R-:W-:Y:S02]  /*2f760*/  MOV R2, R58 ;  /* 0x0000003a00027202 */ /* 0x000fe40000000f00 */
[----:B------:R-:W-:Y:S01]  /*2f770*/  MOV R12, 0x2f7a0 ;  /* 0x0002f7a0000c7802 */ /* 0x000fe20000000f00 */
[----:B--2---:R1:W-:Y:S04]  /*2f780*/  STL [R14], R3 ;  /* 0x000000030e007387 */ /* 0x0043e80000100800 */
[----:B-1----:R-:W-:Y:S05]  /*2f790*/  CALL.REL.NOINC `($_ZN7cutlass13device_kernelIN5flash19enable_sm80_to_sm89INS1_16FlashAttnBwdSm80INS1_25CollectiveMainloopBwdSm80ILi2ELi2EN4cute5tupleIJNS5_1CILi128EEES8_NS7_ILi64EEEEEENS_10bfloat16_tEfNS_4arch4Sm80ELb1ELb0ELb1ELb0ELb1ELb0ELb0ELb0ELi2ELi4ELi4ELi4ELb0EEENS1_21CollectiveEpilogueBwdISA_SB_SD_Li256ELb0ELb0ELi2EEENS1_25SingleTileBwdLPTSchedulerILb0ELi128ELb1EEEEEEEEEvNT_6ParamsE$_ZZN4cute14logical_divideINS_5tupleIJNS1_IJNS_1CILi8EEENS2_ILi1EEEEEENS1_IJNS2_ILi2EEEEEEEEENS1_IJNS1_IJS4_NS2_ILi0EEEEEENS1_IJiEEEEEENS1_IJS5_NS_6LayoutIS4_S9_EEEEEEEDaRKNSD_IT_T0_EERKT1_ENKUlRKT_RKT0_E_clINSD_IS7_SB_EESE_EEDaSQ_ST_) ;  /* 0xfffdda4000007944 */ /* 0x002fea0003c3ffff */
[----:B------:R-:W-:Y:S02]  /*2f7a0*/  MOV R67, R23 ;  /* 0x0000001700437202 */ /* 0x000fe40000000f00 */
[----:B------:R-:W-:-:S02]  /*2f7b0*/  MOV R4, 0x2f7d0 ;  /* 0x0002f7d000047802 */ /* 0x000fc40000000f00 */
[----:B-1---5:R-:W-:Y:S05]  /*2f7c0*/  CALL.REL.NOINC `($_ZN7cutlass13device_kernelIN5flash19enable_sm80_to_sm89INS1_16FlashAttnBwdSm80INS1_25CollectiveMainloopBwdSm80ILi2ELi2EN4cute5tupleIJNS5_1CILi128EEES8_NS7_ILi64EEEEEENS_10bfloat16_tEfNS_4arch4Sm80ELb1ELb0ELb1ELb0ELb1ELb0ELb0ELb0ELi2ELi4ELi4ELi4ELb0EEENS1_21CollectiveEpilogueBwdISA_SB_SD_Li256ELb0ELb0ELi2EEENS1_25SingleTileBwdLPTSchedulerILb0ELi128ELb1EEEEEEEEEvNT_6ParamsE$_ZN4cute3eso3ESOILb1ELb0EJNS_5tupleIJNS2_IJNS_1CILi1EEENS3_ILi0EEEEEENS2_IJS5_S5_EEEEEENS2_IJS5_iEEEEEC2ERKS8_RKS9_) ;  /* 0xfffd9b3000007944 */ /* 0x022fea0003c3ffff */
[----:B-1----:R1:W5:Y:S01]  /*2f7d0*/  LDL R3, [R1+0x758] ;  /* 0x0007580001037983 */ /* 0x0023620000100800 */
[----:B------:R-:W-:-:S02]  /*2f7e0*/  MOV R67, R23 ;  /* 0x0000001700437202 */ /* 0x000fc40000000f00 */
[----:B------:R-:W-:Y:S02]  /*2f7f0*/  MOV R4, 0x2f810 ;  /* 0x0002f81000047802 */ /* 0x000fe40000000f00 */
[----:B-1---5:R-:W-:Y:S05]  /*2f800*/  CALL.REL.NOINC `($_ZN7cutlass13device_kernelIN5flash19enable_sm80_to_sm89INS1_16FlashAttnBwdSm80INS1_25CollectiveMainloopBwdSm80ILi2ELi2EN4cute5tupleIJNS5_1CILi128EEES8_NS7_ILi64EEEEEENS_10bfloat16_tEfNS_4arch4Sm80ELb1ELb0ELb1ELb0ELb1ELb0ELb0ELb0ELi2ELi4ELi4ELi4ELb0EEENS1_21CollectiveEpilogueBwdISA_SB_SD_Li256ELb0ELb0ELi2EEENS1_25SingleTileBwdLPTSchedulerILb0ELi128ELb1EEEEEEEEEvNT_6ParamsE$_ZN4cute5tupleIJNS0_IJNS0_IJNS0_IJNS_1CILi8EEENS1_ILi1EEEEEENS0_IJS3_S3_EEEEEENS0_IJS3_NS1_ILi2EEEEEEEEENS0_IJNS0_IJNS0_IJS3_NS1_ILi0EEEEEENS0_IJSA_SA_EEEEEENS0_IJSA_iEEEEEEEEC2ERKS9_RKSF_) ;  /* 0xfffdbe9000007944 */ /* 0x022fea0003c3ffff */
[----:B-1----:R1:W5:Y:S01]  /*2f810*/  LDL R3, [R1+0x758] ;  /* 0x0007580001037983 */ /* 0x0023620000100800 */
[----:B------:R-:W-:Y:S02]  /*2f820*/  MOV R67, R23 ;  /* 0x0000001700437202 */ /* 0x000fe40000000f00 */
[----:B------:R-:W-:Y:S02]  /*2f830*/  MOV R4, 0x2f850 ;  /* 0x0002f85000047802 */ /* 0x000fe40000000f00 */
[----:B-1---5:R-:W-:Y:S05]  /*2f840*/  CALL.REL.NOINC `($_ZN7cutlass13device_kernelIN5flash19enable_sm80_to_sm89INS1_16FlashAttnBwdSm80INS1_25CollectiveMainloopBwdSm80ILi2ELi2EN4cute5tupleIJNS5_1CILi128EEES8_NS7_ILi64EEEEEENS_10bfloat16_tEfNS_4arch4Sm80ELb1ELb0ELb1ELb0ELb1ELb0ELb0ELb0ELi2ELi4ELi4ELi4ELb0EEENS1_21CollectiveEpilogueBwdISA_SB_SD_Li256ELb0ELb0ELi2EEENS1_25SingleTileBwdLPTSchedulerILb0ELi128ELb1EEEEEEEEEvNT_6ParamsE$_ZN4cute3eso3ESOILb1ELb0EJNS_5tupleIJNS2_IJNS_1CILi1EEENS3_ILi0EEEEEENS2_IJS5_S5_EEEEEENS2_IJS5_iEEEEEC2ERKS8_RKS9_) ;  /* 0xfffd9ab000007944 */ /* 0x022fea0003c3ffff */
[----:B-1----:R1:W5:Y:S01]  /*2f850*/  LDL R3, [R1+0x758] ;  /* 0x0007580001037983 */ /* 0x0023620000100800 */
[----:B------:R-:W-:Y:S02]  /*2f860*/  MOV R67, R23 ;  /* 0x0000001700437202 */ /* 0x000fe40000000f00 */
[----:B------:R-:W-:Y:S02]  /*2f870*/  MOV R4, 0x2f890 ;  /* 0x0002f89000047802 */ /* 0x000fe40000000f00 */
[----:B-1---5:R-:W-:Y:S05]  /*2f880*/  CALL.REL.NOINC `($_ZN7cutlass13device_kernelIN5flash19enable_sm80_to_sm89INS1_16FlashAttnBwdSm80INS1_25CollectiveMainloopBwdSm80ILi2ELi2EN4cute5tupleIJNS5_1CILi128EEES8_NS7_ILi64EEEEEENS_10bfloat16_tEfNS_4arch4Sm80ELb1ELb0ELb1ELb0ELb1ELb0ELb0ELb0ELi2ELi4ELi4ELi4ELb0EEENS1_21CollectiveEpilogueBwdISA_SB_SD_Li256ELb0ELb0ELi2EEENS1_25SingleTileBwdLPTSchedulerILb0ELi128ELb1EEEEEEEEEvNT_6ParamsE$_ZN4cute3eso3ESOILb1ELb0EJNS_5tupleIJNS_1CILi0EEES4_EEEiEEC2ERKS5_RKi) ;  /* 0xfffd9e6000007944 */ /* 0x022fea0003c3ffff */
[----:B-1----:R1:W5:Y:S01]  /*2f890*/  LDL R3, [R1+0x758] ;  /* 0x0007580001037983 */ /* 0x0023620000100800 */
[----:B------:R-:W-:Y:S02]  /*2f8a0*/  MOV R67, R23 ;  /* 0x0000001700437202 */ /* 0x000fe40000000f00 */
[----:B------:R-:W-:Y:S02]  /*2f8b0*/  MOV R4, 0x2f8d0 ;  /* 0x0002f8d000047802 */ /* 0x000fe40000000f00 */
[----:B-1---5:R-:W-:Y:S05]  /*2f8c0*/  CALL.REL.NOINC `($_ZN7cutlass13device_kernelIN5flash19enable_sm80_to_sm89INS1_16FlashAttnBwdSm80INS1_25CollectiveMainloopBwdSm80ILi2ELi2EN4cute5tupleIJNS5_1CILi128EEES8_NS7_ILi64EEEEEENS_10bfloat16_tEfNS_4arch4Sm80ELb1ELb0ELb1ELb0ELb1ELb0ELb0ELb0ELi2ELi4ELi4ELi4ELb0EEENS1_21CollectiveEpilogueBwdISA_SB_SD_Li256ELb0ELb0ELi2EEENS1_25SingleTileBwdLPTSchedulerILb0ELi128ELb1EEEEEEEEEvNT_6ParamsE$_ZN4cute3eso3ESOILb1ELb0EJNS_5tupleIJNS2_IJNS_1CILi1EEENS3_ILi0EEEEEES5_EEENS2_IJNS2_IJS5_S5_EEEiEEEEEC2ERKS7_RKS9_) ;  /* 0xfffd9a7000007944 */ /* 0x022fea0003c3ffff */
[----:B-1----:R1:W5:Y:S01]  /*2f8d0*/  LDL R3, [R1+0x758] ;  /* 0x0007580001037983 */ /* 0x0023620000100800 */
[----:B------:R-:W-:-:S02]  /*2f8e0*/  MOV R67, R23 ;  /* 0x0000001700437202 */ /* 0x000fc40000000f00 */
[----:B------:R-:W-:Y:S02]  /*2f8f0*/  MOV R4, 0x2f910 ;  /* 0x0002f91000047802 */ /* 0x000fe40000000f00 */
[----:B-1---5:R-:W-:Y:S05]  /*2f900*/  CALL.REL.NOINC `($_ZN7cutlass13device_kernelIN5flash19enable_sm80_to_sm89INS1_16FlashAttnBwdSm80INS1_25CollectiveMainloopBwdSm80ILi2ELi2EN4cute5tupleIJNS5_1CILi128EEES8_NS7_ILi64EEEEEENS_10bfloat16_tEfNS_4arch4Sm80ELb1ELb0ELb1ELb0ELb1ELb0ELb0ELb0ELi2ELi4ELi4ELi4ELb0EEENS1_21CollectiveEpilogueBwdISA_SB_SD_Li256ELb0ELb0ELi2EEENS1_25SingleTileBwdLPTSchedulerILb0ELi128ELb1EEEEEEEEEvNT_6ParamsE$_ZN4cute5tupleIJNS0_IJNS0_IJNS0_IJNS_1CILi8EEENS1_ILi1EEEEEES3_EEENS0_IJNS0_IJS3_S3_EEENS1_ILi2EEEEEEEEENS0_IJNS0_IJNS0_IJS3_NS1_ILi0EEEEEESA_EEENS0_IJNS0_IJSA_SA_EEEiEEEEEEEEC2ERKS9_RKSF_) ;  /* 0xfffdbdd000007944 */ /* 0x022fea0003c3ffff */
[----:B------:R2:W5:Y:S01]  /*2f910*/  LDL R6, [R1+0x758] ;  /* 0x0007580001067983 */ /* 0x0005620000100800 */
[----:B------:R-:W-:Y:S01]  /*2f920*/  IMAD.MOV.U32 R67, RZ, RZ, R23 ;  /* 0x000000ffff437224 */ /* 0x000fe200078e0017 */
[----:B------:R-:W-:Y:S02]  /*2f930*/  MOV R59, R22 ;  /* 0x00000016003b7202 */ /* 0x000fe40000000f00 */
[----:B------:R2:W-:Y:S01]  /*2f940*/  STL.64 [R1+0x770], R16 ;  /* 0x0007701001007387 */ /* 0x0005e20000100a00 */
[----:B------:R-:W-:-:S03]  /*2f950*/  MOV R4, 0x2f970 ;  /* 0x0002f97000047802 */ /* 0x000fc60000000f00 */
[----:B-12--5:R-:W-:Y:S05]  /*2f960*/  CALL.REL.NOINC `($_ZN7cutlass13device_kernelIN5flash19enable_sm80_to_sm89INS1_16FlashAttnBwdSm80INS1_25CollectiveMainloopBwdSm80ILi2ELi2EN4cute5tupleIJNS5_1CILi128EEES8_NS7_ILi64EEEEEENS_10bfloat16_tEfNS_4arch4Sm80ELb1ELb0ELb1ELb0ELb1ELb0ELb0ELb0ELi2ELi4ELi4ELi4ELb0EEENS1_21CollectiveEpilogueBwdISA_SB_SD_Li256ELb0ELb0ELi2EEENS1_25SingleTileBwdLPTSchedulerILb0ELi128ELb1EEEEEEEEEvNT_6ParamsE$_ZN4cute3eso3ESOILb0ELb0EJNS_6LayoutINS_5tupleIJNS3_IJNS3_IJNS_1CILi8EEENS4_ILi1EEEEEES6_EEENS3_IJNS3_IJS6_S6_EEENS4_ILi2EEEEEEEEENS3_IJNS3_IJNS3_IJS6_NS4_ILi0EEEEEESD_EEENS3_IJNS3_IJSD_SD_EEEiEEEEEEEENS_10ViewEngineINS_8smem_ptrIPN7cutlass10bfloat16_tEEEEEEEC2ERKSJ_RKSQ_) ;  /* 0xfffd766000007944 */ /* 0x026fea0003c3ffff */
[----:B-1----:R1:W5:Y:S04]  /*2f970*/  LDL R8, [R1+0x758] ;  /* 0x0007580001087983 */ /* 0x0023680000100800 */
[----:B------:R1:W5:Y:S01]  /*2f980*/  LDL.64 R4, [R1+0x760] ;  /* 0x0007600001047983 */ /* 0x0003620000100a00 */
[----:B------:R-:W-:-:S02]  /*2f990*/  MOV R67, R23 ;  /* 0x0000001700437202 */ /* 0x000fc40000000f00 */
[----:B------:R-:W-:Y:S02]  /*2f9a0*/  MOV R6, 0x2f9c0 ;  /* 0x0002f9c000067802 */ /* 0x000fe40000000f00 */
[----:B-1---5:R-:W-:Y:S05]  /*2f9b0*/  CALL.REL.NOINC `($_ZN7cutlass13device_kernelIN5flash19enable_sm80_to_sm89INS1_16FlashAttnBwdSm80INS1_25CollectiveMainloopBwdSm80ILi2ELi2EN4cute5tupleIJNS5_1CILi128EEES8_NS7_ILi64EEEEEENS_10bfloat16_tEfNS_4arch4Sm80ELb1ELb0ELb1ELb0ELb1ELb0ELb0ELb0ELi2ELi4ELi4ELi4ELb0EEENS1_21CollectiveEpilogueBwdISA_SB_SD_Li256ELb0ELb0ELi2EEENS1_25SingleTileBwdLPTSchedulerILb0ELi128ELb1EEEEEEEEEvNT_6ParamsE$_ZN4cute3eso3ESOILb1ELb0EJNS_6LayoutINS_5tupleIJNS3_IJNS3_IJNS_1CILi4EEENS4_ILi2EEEEEENS4_ILi1EEEEEES6_EEENS3_IJNS3_IJNS3_IJS8_NS4_ILi32EEEEEENS4_ILi0EEEEEENS4_ILi64EEEEEEEENS_10ViewEngineIPN7cutlass10bfloat16_tEEEEEC2ERKSH_RKSM_) ;  /* 0xfffda51000007944 */ /* 0x022fea0003c3ffff */
[----:B------:R2:W5:Y:S01]  /*2f9c0*/  LDL.64 R14, [R1+0x758] ;  /* 0x00075800010e7983 */ /* 0x0005620000100a00 */
[----:B------:R-:W-:Y:S02]  /*2f9d0*/  MOV R3, R8 ;  /* 0x0000000800037202 */ /* 0x000fe40000000f00 */
[----:B------:R-:W-:Y:S02]  /*2f9e0*/  MOV R6, 0x2fa00 ;  /* 0x0002fa0000067802 */ /* 0x000fe40000000f00 */
[----:B-12--5:R-:W-:Y:S05]  /*2f9f0*/  CALL.REL.NOINC `($_ZN7cutlass13device_kernelIN5flash19enable_sm80_to_sm89INS1_16FlashAttnBwdSm80INS1_25CollectiveMainloopBwdSm80ILi2ELi2EN4cute5tupleIJNS5_1CILi128EEES8_NS7_ILi64EEEEEENS_10bfloat16_tEfNS_4arch4Sm80ELb1ELb0ELb1ELb0ELb1ELb0ELb0ELb0ELi2ELi4ELi4ELi4ELb0EEENS1_21CollectiveEpilogueBwdISA_SB_SD_Li256ELb0ELb0ELi2EEENS1_25SingleTileBwdLPTSchedulerILb0ELi128ELb1EEEEEEEEEvNT_6ParamsE$_ZZN4cute5sliceINS_5tupleIJNS1_IJNS_10UnderscoreENS_1CILi0EEEEEENS1_IJS4_S2_EEEEEENS1_IJNS1_IJNS1_IJNS3_ILi1EEES4_EEES4_EEENS1_IJNS1_IJS4_S4_EEEiEEEEEEEEDaRKT_RKT0_ENKUlRKT_RKT0_E_clIS6_SC_EEDaSM_SP_) ;  /* 0xfffddee000007944 */ /* 0x026fea0003c3ffff */
[----:B------:R-:W-:Y:S02]  /*2fa00*/  MOV R8, 0x2fa20 ;  /* 0x0002fa2000087802 */ /* 0x000fe40000000f00 */
[----:B-1----:R-:W-:Y:S05]  /*2fa10*/  CALL.REL.NOINC `($_ZN7cutlass13device_kernelIN5flash19enable_sm80_to_sm89INS1_16FlashAttnBwdSm80INS1_25CollectiveMainloopBwdSm80ILi2ELi2EN4cute5tupleIJNS5_1CILi128EEES8_NS7_ILi64EEEEEENS_10bfloat16_tEfNS_4arch4Sm80ELb1ELb0ELb1ELb0ELb1ELb0ELb0ELb0ELi2ELi4ELi4ELi4ELb0EEENS1_21CollectiveEpilogueBwdISA_SB_SD_Li256ELb0ELb0ELi2EEENS1_25SingleTileBwdLPTSchedulerILb0ELi128ELb1EEEEEEEEEvNT_6ParamsE$_ZZN4cute12filter_tupleINS_5tupleIJNS1_IJNS_10UnderscoreENS_1CILi0EEEEEENS1_IJS4_S2_EEEEEENS1_IJNS1_IJNS1_IJNS3_ILi1EEES4_EEES4_EEENS1_IJNS1_IJS4_S4_EEEiEEEEEEZNS_5sliceIS7_SD_EEDaRKT_RKT0_EUlRKT_RKT0_E_EEDaSH_SK_OT1_ENKUlDpSN_E_clIJNS1_IJS9_EEENS1_IJiEEEEEEDaSU_) ;  /* 0xfffdc8a000007944 */ /* 0x002fea0003c3ffff */
[----:B------:R-:W-:Y:S02]  /*2fa20*/  MOV R67, R23 ;  /* 0x0000001700437202 */ /* 0x000fe40000000f00 */
[----:B------:R-:W-:Y:S02]  /*2fa30*/  MOV R6, 0x2fa50 ;  /* 0x0002fa5000067802 */ /* 0x000fe40000000f00 */
[----:B-1---5:R-:W-:Y:S05]  /*2fa40*/  CALL.REL.NOINC `($_ZN7cutlass13device_kernelIN5flash19enable_sm80_to_sm89INS1_16FlashAttnBwdSm80INS1_25CollectiveMainloopBwdSm80ILi2ELi2EN4cute5tupleIJNS5_1CILi128EEES8_NS7_ILi64EEEEEENS_10bfloat16_tEfNS_4arch4Sm80ELb1ELb0ELb1ELb0ELb1ELb0ELb0ELb0ELi2ELi4ELi4ELi4ELb0EEENS1_21CollectiveEpilogueBwdISA_SB_SD_Li256ELb0ELb0ELi2EEENS1_25SingleTileBwdLPTSchedulerILb0ELi128ELb1EEEEEEEEEvNT_6ParamsE$_ZN4cute5tupleIJNS0_IJNS0_IJNS_1CILi8EEENS1_ILi1EEEEEENS1_ILi2EEEEEENS0_IJNS0_IJS3_NS1_ILi0EEEEEEiEEEEEC2ERKS6_RKS9_) ;  /* 0xfffdbec000007944 */ /* 0x022fea0003c3ffff */
[----:B-1----:R1:W5:Y:S01]  /*2fa50*/  LDL R3, [R1+0x758] ;  /* 0x0007580001037983 */ /* 0x0023620000100800 */
[----:B------:R-:W-:Y:S02]  /*2fa60*/  MOV R67, R23 ;  /* 0x0000001700437202 */ /* 0x000fe40000000f00 */
[----:B------:R-:W-:Y:S02]  /*2fa70*/  MOV R6, 0x2fa90 ;  /* 0x0002fa9000067802 */ /* 0x000fe40000000f00 */
[----:B-1---5:R-:W-:Y:S05]  /*2fa80*/  CALL.REL.NOINC `($_ZN7cutlass13device_kernelIN5flash19enable_sm80_to_sm89INS1_16FlashAttnBwdSm80INS1_25CollectiveMainloopBwdSm80ILi2ELi2EN4cute5tupleIJNS5_1CILi128EEES8_NS7_ILi64EEEEEENS_10bfloat16_tEfNS_4arch4Sm80ELb1ELb0ELb1ELb0ELb1ELb0ELb0ELb0ELi2ELi4ELi4ELi4ELb0EEENS1_21CollectiveEpilogueBwdISA_SB_SD_Li256ELb0ELb0ELi2EEENS1_25SingleTileBwdLPTSchedulerILb0ELi128ELb1EEEEEEEEEvNT_6ParamsE$_ZN4cute3eso3ESOILb0ELb1EJNS_6LayoutINS_5tupleIJNS3_IJNS_1CILi8EEENS4_ILi1EEEEEENS4_ILi2EEEEEENS3_IJNS3_IJS6_NS4_ILi0EEEEEEiEEEEESA_EEC2ERKSD_RKSA_) ;  /* 0xfffd878000007944 */ /* 0x022fea0003c3ffff */
[----:B------:R2:W5:Y:S01]  /*2fa90*/  LDL R7, [R1+0x758] ;  /* 0x0007580001077983 */ /* 0x0005620000100800 */
[----:B-1----:R-:W-:Y:S01]  /*2faa0*/  IMAD.MOV.U32 R2, RZ, RZ, R4 ;  /* 0x000000ffff027224 */ /* 0x002fe200078e0004 */
[----:B------:R-:W-:Y:S01]  /*2fab0*/  MOV R3, R5 ;  /* 0x0000000500037202 */ /* 0x000fe20000000f00 */
[----:B------:R-:W-:Y:S01]  /*2fac0*/  IMAD.MOV.U32 R9, RZ, RZ, R23 ;  /* 0x000000ffff097224 */ /* 0x000fe200078e0017 */
[----:B------:R-:W-:-:S02]  /*2fad0*/  MOV R8, 0x2faf0 ;  /* 0x0002faf000087802 */ /* 0x000fc40000000f00 */
        /* <DEDUP_REMOVED lines=8> */
[----:B------:R2:W5:Y:S04]  /*2fb60*/  LDL R16, [R1+0x758] ;  /* 0x0007580001107983 */ /* 0x0005680000100800 */
[----:B------:R2:W5:Y:S01]  /*2fb70*/  LDL.64 R58, [R1+0x760] ;  /* 0x00076000013a7983 */ /* 0x0005620000100a00 */
[----:B------:R-:W-:Y:S01]  /*2fb80*/  IMAD.MOV.U32 R2, RZ, RZ, R23 ;  /* 0x000000ffff027224 */ /* 0x000fe200078e0017 */
[----:B-1----:R-:W-:-:S02]  /*2fb90*/  MOV R3, RZ ;  /* 0x000000ff00037202 */ /* 0x002fc40000000f00 */
[----:B------:R-:W-:Y:S02]  /*2fba0*/  MOV R10, 0x2fbc0 ;  /* 0x0002fbc0000a7802 */ /* 0x000fe40000000f00 */
[----:B--2--5:R-:W-:Y:S05]  /*2fbb0*/  CALL.REL.NOINC `($_ZN7cutlass13device_kernelIN5flash19enable_sm80_to_sm89INS1_16FlashAttnBwdSm80INS1_25CollectiveMainloopBwdSm80ILi2ELi2EN4cute5tupleIJNS5_1CILi128EEES8_NS7_ILi64EEEEEENS_10bfloat16_tEfNS_4arch4Sm80ELb1ELb0ELb1ELb0ELb1ELb0ELb0ELb0ELi2ELi4ELi4ELi4ELb0EEENS1_21CollectiveEpilogueBwdISA_SB_SD_Li256ELb0ELb0ELi2EEENS1_25SingleTileBwdLPTSchedulerILb0ELi128ELb1EEEEEEEEEvNT_6ParamsE$_ZN4cute3eso3ESOILb1ELb0EJNS_10UnderscoreEiEEC2ERKS2_RKi) ;  /* 0xfffd896000007944 */ /* 0x024fea0003c3ffff */
[----:B-1----:R-:W2:Y:S01]  /*2fbc0*/  LDL R3, [R1+0x758] ;  /* 0x0007580001037983 */ /* 0x002ea20000100800 */
[----:B------:R-:W-:Y:S02]  /*2fbd0*/  MOV R2, R23 ;  /* 0x0000001700027202 */ /* 0x000fe40000000f00 */
[----:B------:R-:W-:Y:S01]  /*2fbe0*/  MOV R6, 0x2fc10 ;  /* 0x0002fc1000067802 */ /* 0x000fe20000000f00 */
[----:B--2---:R-:W-:Y:S02]  /*2fbf0*/  IMAD R3, R16, R3, RZ ;  /* 0x0000000310037224 */ /* 0x004fe400078e02ff */
        /* <DEDUP_REMOVED lines=19> */
[----:B------:R-:W-:Y:S05]  /*2fd30*/  CALL.REL.NOINC `($_ZN7cutlass13device_kernelIN5flash19enable_sm80_to_sm89INS1_16FlashAttnBwdSm80INS1_25CollectiveMainloopBwdSm80ILi2ELi2EN4cute5tupleIJNS5_1CILi128EEES8_NS7_ILi64EEEEEENS_10bfloat16_tEfNS_4arch4Sm80ELb1ELb0ELb1ELb0ELb1ELb0ELb0ELb0ELi2ELi4ELi4ELi4ELb0EEENS1_21CollectiveEpilogueBwdISA_SB_SD_Li256ELb0ELb0ELi2EEENS1_25SingleTileBwdLPTSchedulerILb0ELi128ELb1EEEEEEEEEvNT_6ParamsE$_ZN4cute3eso3ESOILb1ELb0EJNS_6LayoutINS_5tupleIJNS3_IJNS3_IJNS_1CILi4EEENS4_ILi2EEEEEENS4_ILi1EEEEEEEEENS3_IJNS3_IJNS3_IJS8_NS4_ILi32EEEEEENS4_ILi0EEEEEEEEEEEiEEC2ERKSG_RKi) ;  /* 0xfffda11000007944 */ /* 0x000fea0003c3ffff */
[----:B-1----:R-:W2:Y:S01]  /*2fd40*/  LDL R3, [R1+0x758] ;  /* 0x0007580001037983 */ /* 0x002ea20000100800 */
[----:B------:R-:W-:Y:S02]  /*2fd50*/  MOV R67, R23 ;  /* 0x0000001700437202 */ /* 0x000fe40000000f00 */
[----:B------:R-:W-:Y:S01]  /*2fd60*/  MOV R6, 0x2fda0 ;  /* 0x0002fda000067802 */ /* 0x000fe20000000f00 */
[----:B--2---:R-:W-:-:S05]  /*2fd70*/  IMAD.WIDE R2, R3, 0x2, R14 ;  /* 0x0000000203027825 */ /* 0x004fca00078e020e */
[----:B------:R-:W-:Y:S02]  /*2fd80*/  MOV R8, R2 ;  /* 0x0000000200087202 */ /* 0x000fe40000000f00 */
[----:B------:R-:W-:Y:S05]  /*2fd90*/  CALL.REL.NOINC `($_ZN7cutlass13device_kernelIN5flash19enable_sm80_to_sm89INS1_16FlashAttnBwdSm80INS1_25CollectiveMainloopBwdSm80ILi2ELi2EN4cute5tupleIJNS5_1CILi128EEES8_NS7_ILi64EEEEEENS_10bfloat16_tEfNS_4arch4Sm80ELb1ELb0ELb1ELb0ELb1ELb0ELb0ELb0ELi2ELi4ELi4ELi4ELb0EEENS1_21CollectiveEpilogueBwdISA_SB_SD_Li256ELb0ELb0ELi2EEENS1_25SingleTileBwdLPTSchedulerILb0ELi128ELb1EEEEEEEEEvNT_6ParamsE$_ZN4cute3eso3ESOILb1ELb0EJNS_6LayoutINS_5tupleIJNS3_IJNS3_IJNS_1CILi4EEENS4_ILi2EEEEEENS4_ILi1EEEEEEEEENS3_IJNS3_IJNS3_IJS8_NS4_ILi32EEEEEENS4_ILi0EEEEEEEEEEENS_10ViewEngineIPN7cutlass10bfloat16_tEEEEEC2ERKSG_RKSL_) ;  /* 0xfffda06000007944 */ /* 0x000fea0003c3ffff */
        /* <DEDUP_REMOVED lines=17> */
[----:B--2--5:R-:W-:Y:S05]  /*2feb0*/  CALL.REL.NOINC `($_ZN7cutlass13device_kernelIN5flash19enable_sm80_to_sm89INS1_16FlashAttnBwdSm80INS1_25CollectiveMainloopBwdSm80ILi2ELi2EN4cute5tupleIJNS5_1CILi128EEES8_NS7_ILi64EEEEEENS_10bfloat16_tEfNS_4arch4Sm80ELb1ELb0ELb1ELb0ELb1ELb0ELb0ELb0ELi2ELi4ELi4ELi4ELb0EEENS1_21CollectiveEpilogueBwdISA_SB_SD_Li256ELb0ELb0ELi2EEENS1_25SingleTileBwdLPTSchedulerILb0ELi128ELb1EEEEEEEEEvNT_6ParamsE$_ZN4cute3eso3ESOILb1ELb0EJNS_6LayoutINS_5tupleIJNS3_IJNS3_IJNS_1CILi2EEES5_EEENS4_ILi1EEEEEEEEENS3_IJNS3_IJNS3_IJS7_NS4_ILi16EEEEEENS4_ILi0EEEEEEEEEEENS_10ViewEngineIPjEEEEC2ERKSF_RKSI_) ;  /* 0xfffd9f0000007944 */ /* 0x024fea0003c3ffff */
        /* <DEDUP_REMOVED lines=15> */
[----:B------:R-:W-:-:S02]  /*2ffb0*/  MOV R2, R23 ;  /* 0x0000001700027202 */ /* 0x000fc40000000f00 */
        /* <DEDUP_REMOVED lines=14> */
[----:B------:R-:W-:-:S02]  /*300a0*/  MOV R3, 0x1 ;  /* 0x0000000100037802 */ /* 0x000fc40000000f00 */
        /* <DEDUP_REMOVED lines=46> */
[----:B------:R-:W-:-:S02]  /*30390*/  MOV R4, 0x303c0 ;  /* 0x000303c000047802 */ /* 0x000fc40000000f00 */
[----:B--2---:R-:W-:Y:S02]  /*303a0*/  SHF.L.U32 R3, R3, 0xa, RZ ;  /* 0x0000000a03037819 */ /* 0x004fe400000006ff */
[----:B------:R-:W-:Y:S05]  /*303b0*/  CALL.REL.NOINC `($_ZN7cutlass13device_kernelIN5flash19enable_sm80_to_sm89INS1_16FlashAttnBwdSm80INS1_25CollectiveMainloopBwdSm80ILi2ELi2EN4cute5tupleIJNS5_1CILi128EEES8_NS7_ILi64EEEEEENS_10bfloat16_tEfNS_4arch4Sm80ELb1ELb0ELb1ELb0ELb1ELb0ELb0ELb0ELi2ELi4ELi4ELi4ELb0EEENS1_21CollectiveEpilogueBwdISA_SB_SD_Li256ELb0ELb0ELi2EEENS1_25SingleTileBwdLPTSchedulerILb0ELi128ELb1EEEEEEEEEvNT_6ParamsE$_ZN4cute3eso3ESOILb1ELb0EJNS_6LayoutINS_5tupleIJNS3_IJNS_1CILi8EEENS4_ILi1EEEEEENS4_ILi2EEEEEENS3_IJNS3_IJS6_NS4_ILi0EEEEEENS4_ILi8192EEEEEEEEiEEC2ERKSE_RKi) ;  /* 0xfffdadd000007944 */ /* 0x000fea0003c3ffff */
[----:B------:R-:W-:Y:S01]  /*303c0*/  ULDC.64 UR4, c[0x0][0x118] ;  /* 0x0000460000047ab9 */ /* 0x000fe20000000a00 */
[----:B-1----:R-:W2:Y:S04]  /*303d0*/  LDL R2, [R1+0x758] ;  /* 0x0007580001027983 */ /* 0x002ea80000100800 */
[----:B------:R-:W2:Y:S01]  /*303e0*/  LD.E.64 R4, [R54.64] ;  /* 0x0000000436047980 */ /* 0x000ea2000c101b00 */
[----:B------:R-:W-:Y:S02]  /*303f0*/  MOV R9, R23 ;  /* 0x0000001700097202 */ /* 0x000fe40000000f00 */
[----:B------:R-:W-:Y:S01]  /*30400*/  MOV R8, 0x30430 ;  /* 0x0003043000087802 */ /* 0x000fe20000000f00 */
[----:B--2---:R-:W-:-:S04]  /*30410*/  IMAD.WIDE R2, R2, 0x2, R4 ;  /* 0x0000000202027825 */ /* 0x004fc800078e0204 */
[----:B------:R-:W-:Y:S05]  /*30420*/  CALL.REL.NOINC `($_ZN7cutlass13device_kernelIN5flash19enable_sm80_to_sm89INS1_16FlashAttnBwdSm80INS1_25CollectiveMainloopBwdSm80ILi2ELi2EN4cute5tupleIJNS5_1CILi128EEES8_NS7_ILi64EEEEEENS_10bfloat16_tEfNS_4arch4Sm80ELb1ELb0ELb1ELb0ELb1ELb0ELb0ELb0ELi2ELi4ELi4ELi4ELb0EEENS1_21CollectiveEpilogueBwdISA_SB_SD_Li256ELb0ELb0ELi2EEENS1_25SingleTileBwdLPTSchedulerILb0ELi128ELb1EEEEEEEEEvNT_6ParamsE$_ZN4cute8smem_ptrIPN7cutlass10bfloat16_tEECI1NS_12iter_adaptorIS3_S4_EEES3_) ;  /* 0xfffdbcb000007944 */ /* 0x000fea0003c3ffff */
[----:B-1----:R1:W5:Y:S01]  /*30430*/  LDL.64 R2, [R1+0x758] ;  /* 0x0007580001027983 */ /* 0x0023620000100a00 */
[----:B------:R-:W-:-:S03]  /*30440*/  MOV R6, 0x30460 ;  /* 0x0003046000067802 */ /* 0x000fc60000000f00 */
[----:B-1---5:R-:W-:Y:S05]  /*30450*/  CALL.REL.NOINC `($_ZN7cutlass13device_kernelIN5flash19enable_sm80_to_sm89INS1_16FlashAttnBwdSm80INS1_25CollectiveMainloopBwdSm80ILi2ELi2EN4cute5tupleIJNS5_1CILi128EEES8_NS7_ILi64EEEEEENS_10bfloat16_tEfNS_4arch4Sm80ELb1ELb0ELb1ELb0ELb1ELb0ELb0ELb0ELi2ELi4ELi4ELi4ELb0EEENS1_21CollectiveEpilogueBwdISA_SB_SD_Li256ELb0ELb0ELi2EEENS1_25SingleTileBwdLPTSchedulerILb0ELi128ELb1EEEEEEEEEvNT_6ParamsE$_ZN4cute3eso3ESOILb1ELb0EJNS_6LayoutINS_5tupleIJNS3_IJNS_1CILi8EEENS4_ILi1EEEEEENS4_ILi2EEEEEENS3_IJNS3_IJS6_NS4_ILi0EEEEEENS4_ILi8192EEEEEEEENS_10ViewEngineINS_8smem_ptrIPN7cutlass10bfloat16_tEEEEEEEC2ERKSE_RKSL_) ;  /* 0xfffdacf000007944 */ /* 0x022fea0003c3ffff */
        /* <DEDUP_REMOVED lines=8> */
[----:B------:R-:W-:Y:S05]  /*304e0*/  CALL.REL.NOINC `($_ZN7cutlass13device_kernelIN5flash19enable_sm80_to_sm89INS1_16FlashAttnBwdSm80INS1_25CollectiveMainloopBwdSm80ILi2ELi2EN4cute5tupleIJNS5_1CILi128EEES8_NS7_ILi64EEEEEENS_10bfloat16_tEfNS_4arch4Sm80ELb1ELb0ELb1ELb0ELb1ELb0ELb0ELb0ELi2ELi4ELi4ELi4ELb0EEENS1_21CollectiveEpilogueBwdISA_SB_SD_Li256ELb0ELb0ELi2EEENS1_25SingleTileBwdLPTSchedulerILb0ELi128ELb1EEEEEEEEEvNT_6ParamsE$_ZN4cute3eso3ESOILb1ELb0EJNS_6LayoutINS_5tupleIJNS3_IJNS_1CILi8EEENS4_ILi1EEEEEENS4_ILi2EEEEEENS3_IJNS3_IJS6_NS4_ILi0EEEEEENS4_ILi64EEEEEEEEiEEC2ERKSE_RKi) ;  /* 0xfffdac2000007944 */ /* 0x000fea0003c3ffff */
[----:B-1----:R-:W2:Y:S01]  /*304f0*/  LDL R3, [R1+0x758] ;  /* 0x0007580001037983 */ /* 0x002ea20000100800 */
[----:B------:R-:W-:Y:S01]  /*30500*/  MOV R6, 0x30540 ;  /* 0x0003054000067802 */ /* 0x000fe20000000f00 */
[----:B--2---:R-:W-:-:S05]  /*30510*/  IMAD.WIDE R2, R3, 0x2, R52 ;  /* 0x0000000203027825 */ /* 0x004fca00078e0234 */
[----:B------:R-:W-:Y:S02]  /*30520*/  MOV R8, R2 ;  /* 0x0000000200087202 */ /* 0x000fe40000000f00 */
[----:B------:R-:W-:Y:S05]  /*30530*/  CALL.REL.NOINC `($_ZN7cutlass13device_kernelIN5flash19enable_sm80_to_sm89INS1_16FlashAttnBwdSm80INS1_25CollectiveMainloopBwdSm80ILi2ELi2EN4cute5tupleIJNS5_1CILi128EEES8_NS7_ILi64EEEEEENS_10bfloat16_tEfNS_4arch4Sm80ELb1ELb0ELb1ELb0ELb1ELb0ELb0ELb0ELi2ELi4ELi4ELi4ELb0EEENS1_21CollectiveEpilogueBwdISA_SB_SD_Li256ELb0ELb0ELi2EEENS1_25SingleTileBwdLPTSchedulerILb0ELi128ELb1EEEEEEEEEvNT_6ParamsE$_ZN4cute3eso3ESOILb1ELb0EJNS_6LayoutINS_5tupleIJNS3_IJNS_1CILi8EEENS4_ILi1EEEEEENS4_ILi2EEEEEENS3_IJNS3_IJS6_NS4_ILi0EEEEEENS4_ILi64EEEEEEEENS_10ViewEngineIPN7cutlass10bfloat16_tEEEEEC2ERKSE_RKSJ_) ;  /* 0xfffdab8000007944 */ /* 0x000fea0003c3ffff */
[----:B-1----:R1:W5:Y:S01]  /*30540*/  LDL.64 R2, [R1+0x758] ;  /* 0x0007580001027983 */ /* 0x0023620000100a00 */
[----:B------:R-:W-:Y:S02]  /*30550*/  MOV R7, R5 ;  /* 0x0000000500077202 */ /* 0x000fe40000000f00 */
[----:B------:R-:W-:Y:S02]  /*30560*/  MOV R6, 0x30580 ;  /* 0x0003058000067802 */ /* 0x000fe40000000f00 */
[----:B-1---5:R-:W-:Y:S05]  /*30570*/  CALL.REL.NOINC `($_ZN7cutlass13device_kernelIN5flash19enable_sm80_to_sm89INS1_16FlashAttnBwdSm80INS1_25CollectiveMainloopBwdSm80ILi2ELi2EN4cute5tupleIJNS5_1CILi128EEES8_NS7_ILi64EEEEEENS_10bfloat16_tEfNS_4arch4Sm80ELb1ELb0ELb1ELb0ELb1ELb0ELb0ELb0ELi2ELi4ELi4ELi4ELb0EEENS1_21CollectiveEpilogueBwdISA_SB_SD_Li256ELb0ELb0ELi2EEENS1_25SingleTileBwdLPTSchedulerILb0ELi128ELb1EEEEEEEEEvNT_6ParamsE$_ZN4cute3eso3ESOILb1ELb0EJNS_6LayoutINS_5tupleIJNS3_IJNS_1CILi8EEENS4_ILi1EEEEEENS3_IJNS4_ILi2EEEEEEEEENS3_IJNS3_IJS6_NS4_ILi0EEEEEENS3_IJNS4_ILi8192EEEEEEEEEEENS_10ViewEngineINS_8smem_ptrIPN7cutlass10bfloat16_tEEEEEEEC2ERKSG_RKSN_) ;  /* 0xfffda94000007944 */ /* 0x022fea0003c3ffff */
[----:B-1----:R1:W5:Y:S01]  /*30580*/  LDL.64 R4, [R1+0x758] ;  /* 0x0007580001047983 */ /* 0x0023620000100a00 */
[----:B------:R-:W-:Y:S02]  /*30590*/  MOV R8, R2 ;  /* 0x0000000200087202 */ /* 0x000fe40000000f00 */
[----:B------:R-:W-:Y:S02]  /*305a0*/  MOV R6, 0x305c0 ;  /* 0x000305c000067802 */ /* 0x000fe40000000f00 */
[----:B-1---5:R-:W-:Y:S05]  /*305b0*/  CALL.REL.NOINC `($_ZN7cutlass13device_kernelIN5flash19enable_sm80_to_sm89INS1_16FlashAttnBwdSm80INS1_25CollectiveMainloopBwdSm80ILi2ELi2EN4cute5tupleIJNS5_1CILi128EEES8_NS7_ILi64EEEEEENS_10bfloat16_tEfNS_4arch4Sm80ELb1ELb0ELb1ELb0ELb1ELb0ELb0ELb0ELi2ELi4ELi4ELi4ELb0EEENS1_21CollectiveEpilogueBwdISA_SB_SD_Li256ELb0ELb0ELi2EEENS1_25SingleTileBwdLPTSchedulerILb0ELi128ELb1EEEEEEEEEvNT_6ParamsE$_ZN4cute3eso3ESOILb1ELb0EJNS_6LayoutINS_5tupleIJNS3_IJNS_1CILi8EEENS4_ILi1EEEEEENS3_IJNS4_ILi2EEEEEEEEENS3_IJNS3_IJS6_NS4_ILi0EEEEEENS3_IJNS4_ILi64EEEEEEEEEEENS_10ViewEngineIPN7cutlass10bfloat16_tEEEEEC2ERKSG_RKSL_) ;  /* 0xfffda8b000007944 */ /* 0x022fea0003c3ffff */
[----:B-1----:R1:W5:Y:S01]  /*305c0*/  LDL.64 R2, [R1+0x758] ;  /* 0x0007580001027983 */ /* 0x0023620000100a00 */
[----:B------:R-:W-:-:S03]  /*305d0*/  MOV R8, 0x305f0 ;  /* 0x000305f000087802 */ /* 0x000fc60000000f00 */
[----:B-1---5:R-:W-:Y:S05]  /*305e0*/  CALL.REL.NOINC `($_ZN7cutlass13device_kernelIN5flash19enable_sm80_to_sm89INS1_16FlashAttnBwdSm80INS1_25CollectiveMainloopBwdSm80ILi2ELi2EN4cute5tupleIJNS5_1CILi128EEES8_NS7_ILi64EEEEEENS_10bfloat16_tEfNS_4arch4Sm80ELb1ELb0ELb1ELb0ELb1ELb0ELb0ELb0ELi2ELi4ELi4ELi4ELb0EEENS1_21CollectiveEpilogueBwdISA_SB_SD_Li256ELb0ELb0ELi2EEENS1_25SingleTileBwdLPTSchedulerILb0ELi128ELb1EEEEEEEEEvNT_6ParamsE$_ZN4cute3eso3ESOILb1ELb0EJNS_6LayoutINS_5tupleIJNS3_IJNS3_IJNS_1CILi8EEENS4_ILi1EEEEEES6_EEENS3_IJNS3_IJS6_S6_EEENS4_ILi2EEEEEEEEENS3_IJNS3_IJNS3_IJS6_NS4_ILi0EEEEEESD_EEENS3_IJNS3_IJSD_SD_EEENS4_ILi64EEEEEEEEEEENS_10ViewEngineIPN7cutlass10bfloat16_tEEEEEC2ERKSK_RKSP_) ;  /* 0xfffd9a5000007944 */ /* 0x022fea0003c3ffff */
[----:B-1----:R1:W5:Y:S01]  /*305f0*/  LDL.64 R2, [R1+0x758] ;  /* 0x0007580001027983 */ /* 0x0023620000100a00 */
[----:B------:R-:W-:Y:S02]  /*30600*/  MOV R7, R5 ;  /* 0x0000000500077202 */ /* 0x000fe40000000f00 */
[----:B------:R-:W-:-:S02]  /*30610*/  MOV R6, 0x30630 ;  /* 0x0003063000067802 */ /* 0x000fc40000000f00 */
[----:B-1---5:R-:W-:Y:S05]  /*30620*/  CALL.REL.NOINC `($_ZN7cutlass13device_kernelIN5flash19enable_sm80_to_sm89INS1_16FlashAttnBwdSm80INS1_25CollectiveMainloopBwdSm80ILi2ELi2EN4cute5tupleIJNS5_1CILi128EEES8_NS7_ILi64EEEEEENS_10bfloat16_tEfNS_4arch4Sm80ELb1ELb0ELb1ELb0ELb1ELb0ELb0ELb0ELi2ELi4ELi4ELi4ELb0EEENS1_21CollectiveEpilogueBwdISA_SB_SD_Li256ELb0ELb0ELi2EEENS1_25SingleTileBwdLPTSchedulerILb0ELi128ELb1EEEEEEEEEvNT_6ParamsE$_ZN4cute3eso3ESOILb1ELb0EJNS_6LayoutINS_5tupleIJNS3_IJNS3_IJNS_1CILi8EEENS4_ILi1EEEEEES6_EEENS3_IJNS3_IJS6_S6_EEENS4_ILi2EEEEEEEEENS3_IJNS3_IJNS3_IJS6_NS4_ILi0EEEEEESD_EEENS3_IJNS3_IJSD_SD_EEENS4_ILi8192EEEEEEEEEEENS_10ViewEngineINS_8smem_ptrIPN7cutlass10bfloat16_tEEEEEEEC2ERKSK_RKSR_) ;  /* 0xfffd9a5000007944 */ /* 0x022fea0003c3ffff */
[----:B-1----:R1:W5:Y:S01]  /*30630*/  LDL.64 R4, [R1+0x758] ;  /* 0x0007580001047983 */ /* 0x0023620000100a00 */
[----:B------:R-:W-:-:S02]  /*30640*/  MOV R8, R2 ;  /* 0x0000000200087202 */ /* 0x000fc40000000f00 */
        /* <DEDUP_REMOVED lines=140> */
[----:B------:R2:W5:Y:S01]  /*30f10*/  LDL R5, [R1+0x758] ;  /* 0x0007580001057983 */ /* 0x0005620000100800 */
[----:B-1----:R-:W-:-:S02]  /*30f20*/  MOV R3, R44 ;  /* 0x0000002c00037202 */ /* 0x002fc40000000f00 */
[----:B------:R-:W-:Y:S02]  /*30f30*/  MOV R4, 0x30f50 ;  /* 0x00030f5000047802 */ /* 0x000fe40000000f00 */
[----:B--2--5:R-:W-:Y:S05]  /*30f40*/  CALL.REL.NOINC `($_ZN7cutlass13device_kernelIN5flash19enable_sm80_to_sm89INS1_16FlashAttnBwdSm80INS1_25CollectiveMainloopBwdSm80ILi2ELi2EN4cute5tupleIJNS5_1CILi128EEES8_NS7_ILi64EEEEEENS_10bfloat16_tEfNS_4arch4Sm80ELb1ELb0ELb1ELb0ELb1ELb0ELb0ELb0ELi2ELi4ELi4ELi4ELb0EEENS1_21CollectiveEpilogueBwdISA_SB_SD_Li256ELb0ELb0ELi2EEENS1_25SingleTileBwdLPTSchedulerILb0ELi128ELb1EEEEEEEEEvNT_6ParamsE$_ZZN4cute5sliceINS_5tupleIJNS_10UnderscoreES2_iEEENS1_IJNS1_IJNS_1CILi1EEENS4_ILi0EEEEEEiNS4_ILi1024EEEEEEEEDaRKT_RKT0_ENKUlRKT_RKT0_E_clIS2_iEEDaSI_SL_) ;  /* 0xfffdcbd000007944 */ /* 0x024fea0003c3ffff */
[----:B------:R-:W-:Y:S02]  /*30f50*/  MOV R4, 0x30f70 ;  /* 0x00030f7000047802 */ /* 0x000fe40000000f00 */
[----:B-1---5:R-:W-:Y:S05]  /*30f60*/  CALL.REL.NOINC `($_ZN7cutlass13device_kernelIN5flash19enable_sm80_to_sm89INS1_16FlashAttnBwdSm80INS1_25CollectiveMainloopBwdSm80ILi2ELi2EN4cute5tupleIJNS5_1CILi128EEES8_NS7_ILi64EEEEEENS_10bfloat16_tEfNS_4arch4Sm80ELb1ELb0ELb1ELb0ELb1ELb0ELb0ELb0ELi2ELi4ELi4ELi4ELb0EEENS1_21CollectiveEpilogueBwdISA_SB_SD_Li256ELb0ELb0ELi2EEENS1_25SingleTileBwdLPTSchedulerILb0ELi128ELb1EEEEEEEEEvNT_6ParamsE$_ZZN4cute12filter_tupleINS_5tupleIJNS_10UnderscoreES2_iEEENS1_IJNS1_IJNS_1CILi1EEENS4_ILi0EEEEEEiNS4_ILi1024EEEEEEZNS_5sliceIS3_S9_EEDaRKT_RKT0_EUlRKT_RKT0_E_EEDaSD_SG_OT1_ENKUlDpSJ_E_clIJNS1_IJS7_EEENS1_IJiEEENS1_IJEEEEEEDaSQ_) ;  /* 0xfffdb81000007944 */ /* 0x022fea0003c3ffff */
[----:B------:R-:W-:Y:S02]  /*30f70*/  MOV R67, R23 ;  /* 0x0000001700437202 */ /* 0x000fe40000000f00 */
[----:B------:R-:W-:Y:S02]  /*30f80*/  MOV R6, 0x30fa0 ;  /* 0x00030fa000067802 */ /* 0x000fe40000000f00 */
[----:B-1---5:R-:W-:Y:S05]  /*30f90*/  CALL.REL.NOINC `($_ZN7cutlass13device_kernelIN5flash19enable_sm80_to_sm89INS1_16FlashAttnBwdSm80INS1_25CollectiveMainloopBwdSm80ILi2ELi2EN4cute5tupleIJNS5_1CILi128EEES8_NS7_ILi64EEEEEENS_10bfloat16_tEfNS_4arch4Sm80ELb1ELb0ELb1ELb0ELb1ELb0ELb0ELb0ELi2ELi4ELi4ELi4ELb0EEENS1_21CollectiveEpilogueBwdISA_SB_SD_Li256ELb0ELb0ELi2EEENS1_25SingleTileBwdLPTSchedulerILb0ELi128ELb1EEEEEEEEEvNT_6ParamsE$_ZN4cute5tupleIJNS0_IJNS0_IJNS_1CILi8EEENS1_ILi1EEEEEENS1_ILi2EEEEEENS0_IJNS0_IJS3_NS1_ILi0EEEEEEiEEEEEC2ERKS6_RKS9_) ;  /* 0xfffda97000007944 */ /* 0x022fea0003c3ffff */
[----:B------:R2:W5:Y:S01]  /*30fa0*/  LDL R6, [R1+0x758] ;  /* 0x0007580001067983 */ /* 0x0005620000100800 */
[----:B-1----:R-:W-:Y:S01]  /*30fb0*/  IMAD.SHL.U32 R2, R5, 0x400, RZ ;  /* 0x0000040005027824 */ /* 0x002fe200078e00ff */
[----:B------:R-:W-:Y:S01]  /*30fc0*/  MOV R58, R23 ;  /* 0x00000017003a7202 */ /* 0x000fe20000000f00 */
[----:B------:R-:W-:Y:S01]  /*30fd0*/  IMAD.MOV.U32 R61, RZ, RZ, R22 ;  /* 0x000000ffff3d7224 */ /* 0x000fe200078e0016 */
[----:B------:R-:W-:Y:S02]  /*30fe0*/  MOV R4, 0x31010 ;  /* 0x0003101000047802 */ /* 0x000fe40000000f00 */
[----:B------:R2:W-:Y:S04]  /*30ff0*/  STL [R1+0x770], R2 ;  /* 0x0007700201007387 */ /* 0x0005e80000100800 */
[----:B--2--5:R-:W-:Y:S05]  /*31000*/  CALL.REL.NOINC `($_ZN7cutlass13device_kernelIN5flash19enable_sm80_to_sm89INS1_16FlashAttnBwdSm80INS1_25CollectiveMainloopBwdSm80ILi2ELi2EN4cute5tupleIJNS5_1CILi128EEES8_NS7_ILi64EEEEEENS_10bfloat16_tEfNS_4arch4Sm80ELb1ELb0ELb1ELb0ELb1ELb0ELb0ELb0ELi2ELi4ELi4ELi4ELb0EEENS1_21CollectiveEpilogueBwdISA_SB_SD_Li256ELb0ELb0ELi2EEENS1_25SingleTileBwdLPTSchedulerILb0ELi128ELb1EEEEEEEEEvNT_6ParamsE$_ZN4cute3eso3ESOILb0ELb0EJNS_6LayoutINS_5tupleIJNS3_IJNS_1CILi8EEENS4_ILi1EEEEEENS4_ILi2EEEEEENS3_IJNS3_IJS6_NS4_ILi0EEEEEEiEEEEEiEEC2ERKSD_RKi) ;  /* 0xfffd663000007944 */ /* 0x024fea0003c3ffff */
[----:B------:R-:W2:Y:S01]  /*31010*/  LDL.64 R4, [R1+0x758] ;  /* 0x0007580001047983 */ /* 0x000ea20000100a00 */
[----:B------:R-:W-:Y:S02]  /*31020*/  MOV R9, R23 ;  /* 0x0000001700097202 */ /* 0x000fe40000000f00 */
[----:B------:R-:W-:Y:S01]  /*31030*/  MOV R8, 0x31060 ;  /* 0x0003106000087802 */ /* 0x000fe20000000f00 */
[----:B-12---:R-:W-:-:S04]  /*31040*/  IMAD.WIDE R2, R5, 0x2, R56 ;  /* 0x0000000205027825 */ /* 0x006fc800078e0238 */
[----:B------:R-:W-:Y:S05]  /*31050*/  CALL.REL.NOINC `($_ZN7cutlass13device_kernelIN5flash19enable_sm80_to_sm89INS1_16FlashAttnBwdSm80INS1_25CollectiveMainloopBwdSm80ILi2ELi2EN4cute5tupleIJNS5_1CILi128EEES8_NS7_ILi64EEEEEENS_10bfloat16_tEfNS_4arch4Sm80ELb1ELb0ELb1ELb0ELb1ELb0ELb0ELb0ELi2ELi4ELi4ELi4ELb0EEENS1_21CollectiveEpilogueBwdISA_SB_SD_Li256ELb0ELb0ELi2EEENS1_25SingleTileBwdLPTSchedulerILb0ELi128ELb1EEEEEEEEEvNT_6ParamsE$_ZN4cute8smem_ptrIPN7cutlass10bfloat16_tEECI1NS_12iter_adaptorIS3_S4_EEES3_) ;  /* 0xfffdb08000007944 */ /* 0x000fea0003c3ffff */
        /* <DEDUP_REMOVED lines=10> */
[----:B-1----:R-:W-:-:S02]  /*31100*/  MOV R3, 0x1 ;  /* 0x0000000100037802 */ /* 0x002fc40000000f00 */
[----:B------:R-:W-:Y:S02]  /*31110*/  MOV R8, 0x31130 ;  /* 0x0003113000087802 */ /* 0x000fe40000000f00 */
[----:B--2--5:R-:W-:Y:S05]  /*31120*/  CALL.REL.NOINC `($_ZN7cutlass13device_kernelIN5flash19enable_sm80_to_sm89INS1_16FlashAttnBwdSm80INS1_25CollectiveMainloopBwdSm80ILi2ELi2EN4cute5tupleIJNS5_1CILi128EEES8_NS7_ILi64EEEEEENS_10bfloat16_tEfNS_4arch4Sm80ELb1ELb0ELb1ELb0ELb1ELb0ELb0ELb0ELi2ELi4ELi4ELi4ELb0EEENS1_21CollectiveEpilogueBwdISA_SB_SD_Li256ELb0ELb0ELi2EEENS1_25SingleTileBwdLPTSchedulerILb0ELi128ELb1EEEEEEEEEvNT_6ParamsE$_ZN4cute3eso3ESOILb1ELb0EJNS_10UnderscoreES2_iEEC2ERKS2_S5_RKi) ;  /* 0xfffd73b000007944 */ /* 0x024fea0003c3ffff */
[----:B-1----:R-:W2:Y:S01]  /*31130*/  LDL R3, [R1+0x758] ;  /* 0x0007580001037983 */ /* 0x002ea20000100800 */
[----:B------:R-:W-:Y:S01]  /*31140*/  IMAD.MOV.U32 R58, RZ, RZ, R23 ;  /* 0x000000ffff3a7224 */ /* 0x000fe200078e0017 */
[----:B------:R-:W-:Y:S02]  /*31150*/  MOV R4, 0x31180 ;  /* 0x0003118000047802 */ /* 0x000fe40000000f00 */
[----:B--2---:R-:W-:Y:S02]  /*31160*/  SHF.L.U32 R3, R3, 0x2, RZ ;  /* 0x0000000203037819 */ /* 0x004fe400000006ff */
[----:B------:R-:W-:Y:S05]  /*31170*/  CALL.REL.NOINC `($_ZN7cutlass13device_kernelIN5flash19enable_sm80_to_sm89INS1_16FlashAttnBwdSm80INS1_25CollectiveMainloopBwdSm80ILi2ELi2EN4cute5tupleIJNS5_1CILi128EEES8_NS7_ILi64EEEEEENS_10bfloat16_tEfNS_4arch4Sm80ELb1ELb0ELb1ELb0ELb1ELb0ELb0ELb0ELi2ELi4ELi4ELi4ELb0EEENS1_21CollectiveEpilogueBwdISA_SB_SD_Li256ELb0ELb0ELi2EEENS1_25SingleTileBwdLPTSchedulerILb0ELi128ELb1EEEEEEEEEvNT_6ParamsE$_ZN4cute3eso3ESOILb1ELb0EJNS_6LayoutINS_5tupleIJNS3_IJNS3_IJNS_1CILi4EEENS4_ILi2EEEEEENS4_ILi1EEEEEES6_EEENS3_IJNS3_IJNS3_IJS8_NS4_ILi32EEEEEENS4_ILi0EEEEEENS4_ILi64EEEEEEEEiEEC2ERKSH_RKi) ;  /* 0xfffd8d9000007944 */ /* 0x000fea0003c3ffff */
[----:B-1----:R-:W2:Y:S01]  /*31180*/  LDL R3, [R1+0x758] ;  /* 0x0007580001037983 */ /* 0x002ea20000100800 */
[----:B------:R-:W-:Y:S02]  /*31190*/  MOV R67, R23 ;  /* 0x0000001700437202 */ /* 0x000fe40000000f00 */
[----:B------:R-:W-:Y:S01]  /*311a0*/  MOV R6, 0x311d0 ;  /* 0x000311d000067802 */ /* 0x000fe20000000f00 */
[----:B--2---:R-:W-:-:S04]  /*311b0*/  IMAD.WIDE R10, R3, 0x2, R50 ;  /* 0x00000002030a7825 */ /* 0x004fc800078e0232 */
[----:B------:R-:W-:Y:S05]  /*311c0*/  CALL.REL.NOINC `($_ZN7cutlass13device_kernelIN5flash19enable_sm80_to_sm89INS1_16FlashAttnBwdSm80INS1_25CollectiveMainloopBwdSm80ILi2ELi2EN4cute5tupleIJNS5_1CILi128EEES8_NS7_ILi64EEEEEENS_10bfloat16_tEfNS_4arch4Sm80ELb1ELb0ELb1ELb0ELb1ELb0ELb0ELb0ELi2ELi4ELi4ELi4ELb0EEENS1_21CollectiveEpilogueBwdISA_SB_SD_Li256ELb0ELb0ELi2EEENS1_25SingleTileBwdLPTSchedulerILb0ELi128ELb1EEEEEEEEEvNT_6ParamsE$_ZN4cute3eso3ESOILb1ELb0EJNS_6LayoutINS_5tupleIJNS3_IJNS3_IJNS_1CILi4EEENS4_ILi2EEEEEENS4_ILi1EEEEEES6_EEENS3_IJNS3_IJNS3_IJS8_NS4_ILi32EEEEEENS4_ILi0EEEEEENS4_ILi64EEEEEEEENS_10ViewEngineIPN7cutlass10bfloat16_tEEEEEC2ERKSH_RKSM_) ;  /* 0xfffd8d0000007944 */ /* 0x000fea0003c3ffff */
[----:B------:R2:W5:Y:S01]  /*311d0*/  LDL.64 R4, [R1+0x758] ;  /* 0x0007580001047983 */ /* 0x0005620000100a00 */
[----:B------:R-:W-:Y:S02]  /*311e0*/  MOV R3, R14 ;  /* 0x0000000e00037202 */ /* 0x000fe40000000f00 */
[----:B------:R-:W-:-:S02]  /*311f0*/  MOV R6, 0x31210 ;  /* 0x0003121000067802 */ /* 0x000fc40000000f00 */
[----:B-12--5:R-:W-:Y:S05]  /*31200*/  CALL.REL.NOINC `($_ZN7cutlass13device_kernelIN5flash19enable_sm80_to_sm89INS1_16FlashAttnBwdSm80INS1_25CollectiveMainloopBwdSm80ILi2ELi2EN4cute5tupleIJNS5_1CILi128EEES8_NS7_ILi64EEEEEENS_10bfloat16_tEfNS_4arch4Sm80ELb1ELb0ELb1ELb0ELb1ELb0ELb0ELb0ELi2ELi4ELi4ELi4ELb0EEENS1_21CollectiveEpilogueBwdISA_SB_SD_Li256ELb0ELb0ELi2EEENS1_25SingleTileBwdLPTSchedulerILb0ELi128ELb1EEEEEEEEEvNT_6ParamsE$_ZZN4cute4takeILi1ELi2ENS_5tupleIJNS1_IJNS_1CILi1EEENS2_ILi0EEEEEEiEEEEEDaRKT1_ENKUlDpRKT_E_clIJiEEEDaSD_) ;  /* 0xfffdc4a000007944 */ /* 0x026fea0003c3ffff */
[----:B------:R-:W-:Y:S02]  /*31210*/  MOV R67, R23 ;  /* 0x0000001700437202 */ /* 0x000fe40000000f00 */
[----:B------:R-:W-:-:S02]  /*31220*/  MOV R6, 0x31240 ;  /* 0x0003124000067802 */ /* 0x000fc40000000f00 */
[----:B-1---5:R-:W-:Y:S05]  /*31230*/  CALL.REL.NOINC `($_ZN7cutlass13device_kernelIN5flash19enable_sm80_to_sm89INS1_16FlashAttnBwdSm80INS1_25CollectiveMainloopBwdSm80ILi2ELi2EN4cute5tupleIJNS5_1CILi128EEES8_NS7_ILi64EEEEEENS_10bfloat16_tEfNS_4arch4Sm80ELb1ELb0ELb1ELb0ELb1ELb0ELb0ELb0ELi2ELi4ELi4ELi4ELb0EEENS1_21CollectiveEpilogueBwdISA_SB_SD_Li256ELb0ELb0ELi2EEENS1_25SingleTileBwdLPTSchedulerILb0ELi128ELb1EEEEEEEEEvNT_6ParamsE$_ZN4cute3eso3ESOILb1ELb0EJNS_5tupleIJNS_1CILi1EEENS3_ILi0EEEEEENS2_IJiEEEEEC2ERKS6_RKS7_) ;  /* 0xfffd859000007944 */ /* 0x022fea0003c3ffff */
[----:B-1----:R1:W5:Y:S01]  /*31240*/  LDL R3, [R1+0x758] ;  /* 0x0007580001037983 */ /* 0x0023620000100800 */
[----:B------:R-:W-:-:S02]  /*31250*/  MOV R67, R23 ;  /* 0x0000001700437202 */ /* 0x000fc40000000f00 */
        /* <DEDUP_REMOVED lines=22> */
[----:B------:R-:W2:Y:S01]  /*313c0*/  LDL R4, [R1+0x758] ;  /* 0x0007580001047983 */ /* 0x000ea20000100800 */
[----:B-1----:R-:W-:Y:S02]  /*313d0*/  MOV R2, R22 ;  /* 0x0000001600027202 */ /* 0x002fe40000000f00 */
[----:B------:R-:W-:Y:S01]  /*313e0*/  MOV R12, 0x31410 ;  /* 0x00031410000c7802 */ /* 0x000fe20000000f00 */
[----:B--2---:R1:W-:Y:S04]  /*313f0*/  STL [R1+0x770], R4 ;  /* 0x0007700401007387 */ /* 0x0043e80000100800 */
        /* <DEDUP_REMOVED lines=194> */
[----:B------:R-:W-:Y:S05]  /*32020*/  CALL.REL.NOINC `($_ZN7cutlass13device_kernelIN5flash19enable_sm80_to_sm89INS1_16FlashAttnBwdSm80INS1_25CollectiveMainloopBwdSm80ILi2ELi2EN4cute5tupleIJNS5_1CILi128EEES8_NS7_ILi64EEEEEENS_10bfloat16_tEfNS_4arch4Sm80ELb1ELb0ELb1ELb0ELb1ELb0ELb0ELb0ELi2ELi4ELi4ELi4ELb0EEENS1_21CollectiveEpilogueBwdISA_SB_SD_Li256ELb0ELb0ELi2EEENS1_25SingleTileBwdLPTSchedulerILb0ELi128ELb1EEEEEEEEEvNT_6ParamsE$_ZN4cute3eso3ESOILb1ELb0EJNS_6LayoutINS_5tupleIJNS3_IJNS_1CILi2EEES5_S5_EEES5_EEENS3_IJNS3_IJNS4_ILi1EEES5_NS4_ILi4EEEEEENS4_ILi64EEEEEEEEiEEC2ERKSD_RKi) ;  /* 0xfffd8a3000007944 */ /* 0x000fea0003c3ffff */
[----:B-1----:R-:W2:Y:S01]  /*32030*/  LDL R3, [R1+0x758] ;  /* 0x0007580001037983 */ /* 0x002ea20000100800 */
[----:B------:R-:W-:Y:S01]  /*32040*/  MOV R4, 0x32080 ;  /* 0x0003208000047802 */ /* 0x000fe20000000f00 */
[----:B--2---:R-:W-:-:S05]  /*32050*/  IMAD.WIDE R2, R3, 0x2, R46 ;  /* 0x0000000203027825 */ /* 0x004fca00078e022e */
[----:B------:R-:W-:Y:S02]  /*32060*/  MOV R6, R2 ;  /* 0x0000000200067202 */ /* 0x000fe40000000f00 */
[----:B------:R-:W-:Y:S05]  /*32070*/  CALL.REL.NOINC `($_ZN7cutlass13device_kernelIN5flash19enable_sm80_to_sm89INS1_16FlashAttnBwdSm80INS1_25CollectiveMainloopBwdSm80ILi2ELi2EN4cute5tupleIJNS5_1CILi128EEES8_NS7_ILi64EEEEEENS_10bfloat16_tEfNS_4arch4Sm80ELb1ELb0ELb1ELb0ELb1ELb0ELb0ELb0ELi2ELi4ELi4ELi4ELb0EEENS1_21CollectiveEpilogueBwdISA_SB_SD_Li256ELb0ELb0ELi2EEENS1_25SingleTileBwdLPTSchedulerILb0ELi128ELb1EEEEEEEEEvNT_6ParamsE$_ZN4cute3eso3ESOILb1ELb0EJNS_6LayoutINS_5tupleIJNS3_IJNS_1CILi2EEES5_S5_EEES5_EEENS3_IJNS3_IJNS4_ILi1EEES5_NS4_ILi4EEEEEENS4_ILi64EEEEEEEENS_10ViewEngineIPN7cutlass10bfloat16_tEEEEEC2ERKSD_RKSI_) ;  /* 0xfffd899000007944 */ /* 0x000fea0003c3ffff */
[----:B------:R2:W5:Y:S01]  /*32080*/  LDL.64 R58, [R1+0x758] ;  /* 0x00075800013a7983 */ /* 0x0005620000100a00 */
[----:B------:R-:W-:Y:S01]  /*32090*/  IMAD.MOV.U32 R81, RZ, RZ, R23 ;  /* 0x000000ffff517224 */ /* 0x000fe200078e0017 */
[----:B------:R-:W-:Y:S02]  /*320a0*/  MOV R3, RZ ;  /* 0x000000ff00037202 */ /* 0x000fe40000000f00 */
[----:B------:R-:W-:Y:S02]  /*320b0*/  MOV R8, 0x320d0 ;  /* 0x000320d000087802 */ /* 0x000fe40000000f00 */
[----:B-12--5:R-:W-:Y:S05]  /*320c0*/  CALL.REL.NOINC `($_ZN7cutlass13device_kernelIN5flash19enable_sm80_to_sm89INS1_16FlashAttnBwdSm80INS1_25CollectiveMainloopBwdSm80ILi2ELi2EN4cute5tupleIJNS5_1CILi128EEES8_NS7_ILi64EEEEEENS_10bfloat16_tEfNS_4arch4Sm80ELb1ELb0ELb1ELb0ELb1ELb0ELb0ELb0ELi2ELi4ELi4ELi4ELb0EEENS1_21CollectiveEpilogueBwdISA_SB_SD_Li256ELb0ELb0ELi2EEENS1_25SingleTileBwdLPTSchedulerILb0ELi128ELb1EEEEEEEEEvNT_6ParamsE$_ZN4cute3eso3ESOILb1ELb0EJNS_10UnderscoreES2_iEEC2ERKS2_S5_RKi) ;  /* 0xfffd641000007944 */ /* 0x026fea0003c3ffff */
[----:B-1----:R-:W2:Y:S01]  /*320d0*/  LDL R3, [R1+0x758] ;  /* 0x0007580001037983 */ /* 0x002ea20000100800 */
[----:B------:R-:W-:Y:S01]  /*320e0*/  IMAD.MOV.U32 R67, RZ, RZ, R23 ;  /* 0x000000ffff437224 */ /* 0x000fe200078e0017 */
[----:B------:R-:W-:Y:S02]  /*320f0*/  MOV R4, 0x32120 ;  /* 0x0003212000047802 */ /* 0x000fe40000000f00 */
[----:B--2---:R-:W-:Y:S02]  /*32100*/  SHF.L.U32 R3, R3, 0x2, RZ ;  /* 0x0000000203037819 */ /* 0x004fe400000006ff */
[----:B------:R-:W-:Y:S05]  /*32110*/  CALL.REL.NOINC `($_ZN7cutlass13device_kernelIN5flash19enable_sm80_to_sm89INS1_16FlashAttnBwdSm80INS1_25CollectiveMainloopBwdSm80ILi2ELi2EN4cute5tupleIJNS5_1CILi128EEES8_NS7_ILi64EEEEEENS_10bfloat16_tEfNS_4arch4Sm80ELb1ELb0ELb1ELb0ELb1ELb0ELb0ELb0ELi2ELi4ELi4ELi4ELb0EEENS1_21CollectiveEpilogueBwdISA_SB_SD_Li256ELb0ELb0ELi2EEENS1_25SingleTileBwdLPTSchedulerILb0ELi128ELb1EEEEEEEEEvNT_6ParamsE$_ZN4cute3eso3ESOILb1ELb0EJNS_6LayoutINS_5tupleIJNS3_IJNS_1CILi2EEES5_EEES6_EEENS3_IJNS3_IJNS4_ILi1EEES5_EEENS3_IJNS4_ILi32EEENS4_ILi64EEEEEEEEEEEiEEC2ERKSE_RKi) ;  /* 0xfffd882000007944 */ /* 0x000fea0003c3ffff */
[----:B-1----:R-:W2:Y:S01]  /*32120*/  LDL R3, [R1+0x758] ;  /* 0x0007580001037983 */ /* 0x002ea20000100800 */
[----:B------:R-:W-:Y:S02]  /*32130*/  MOV R67, R23 ;  /* 0x0000001700437202 */ /* 0x000fe40000000f00 */
[----:B------:R-:W-:Y:S01]  /*32140*/  MOV R4, 0x32180 ;  /* 0x0003218000047802 */ /* 0x000fe20000000f00 */
[----:B--2---:R-:W-:-:S05]  /*32150*/  IMAD.WIDE R2, R3, 0x2, R48 ;  /* 0x0000000203027825 */ /* 0x004fca00078e0230 */
[----:B------:R-:W-:Y:S02]  /*32160*/  MOV R6, R2 ;  /* 0x0000000200067202 */ /* 0x000fe40000000f00 */
[----:B------:R-:W-:Y:S05]  /*32170*/  CALL.REL.NOINC `($_ZN7cutlass13device_kernelIN5flash19enable_sm80_to_sm89INS1_16FlashAttnBwdSm80INS1_25CollectiveMainloopBwdSm80ILi2ELi2EN4cute5tupleIJNS5_1CILi128EEES8_NS7_ILi64EEEEEENS_10bfloat16_tEfNS_4arch4Sm80ELb1ELb0ELb1ELb0ELb1ELb0ELb0ELb0ELi2ELi4ELi4ELi4ELb0EEENS1_21CollectiveEpilogueBwdISA_SB_SD_Li256ELb0ELb0ELi2EEENS1_25SingleTileBwdLPTSchedulerILb0ELi128ELb1EEEEEEEEEvNT_6ParamsE$_ZN4cute3eso3ESOILb1ELb0EJNS_6LayoutINS_5tupleIJNS3_IJNS_1CILi2EEES5_EEES6_EEENS3_IJNS3_IJNS4_ILi1EEES5_EEENS3_IJNS4_ILi32EEENS4_ILi64EEEEEEEEEEENS_10ViewEngineIPN7cutlass10bfloat16_tEEEEEC2ERKSE_RKSJ_) ;  /* 0xfffd877000007944 */ /* 0x000fea0003c3ffff */
[----:B------:R2:W5:Y:S04]  /*32180*/  LDL.64 R60, [R1+0x758] ;  /* 0x00075800013c7983 */ /* 0x0005680000100a00 */
[----:B------:R2:W-:Y:S02]  /*32190*/  STL [R1+0x770], RZ ;  /* 0x000770ff01007387 */ /* 0x0005e40000100800 */
.L_x_2532:
        /* <DEDUP_REMOVED lines=695> */
[----:B------:R-:W-:Y:S02]  /*34d10*/  MOV R3, 0x1 ;  /* 0x0000000100037802 */ /* 0x000fe40000000f00 */
        /* <DEDUP_REMOVED lines=15> */
.L_x_2533:
        /* <DEDUP_REMOVED lines=711> */
.L_x_2534:
        /* <DEDUP_REMOVED lines=711> */
.L_x_2535:
        /* <DEDUP_REMOVED lines=711> */
.L_x_2536:
        /* <DEDUP_REMOVED lines=711> */
.L_x_2537:
        /* <DEDUP_REMOVED lines=711> */
.L_x_2538:
        /* <DEDUP_REMOVED lines=228> */
[----:B------:R-:W-:Y:S05]  /*43a80*/  CALL.REL.NOINC `($_ZN7cutlass13device_kernelIN5flash19enable_sm80_to_sm89INS1_16FlashAttnBwdSm80INS1_25CollectiveMainloopBwdSm80ILi2ELi2EN4cute5tupleIJNS5_1CILi128EEES8_NS7_ILi64EEEEEENS_10bfloat16_tEfNS_4arch4Sm80ELb1ELb0ELb1ELb0ELb1ELb0ELb0ELb0ELi2ELi4ELi4ELi4ELb0EEENS1_21CollectiveEpilogueBwdISA_SB_SD_Li256ELb0ELb0ELi2EEENS1_25SingleTileBwdLPTSchedulerILb0ELi128ELb1EEEEEEEEEvNT_6ParamsE$_ZN4cute3eso3ESOILb1ELb0EJNS_10UnderscoreES2_iEEC2ERKS2_S5_RKi) ;  /* 0xfffc4a5000007944 */ /* 0x000fea0003c3ffff */
        /* <DEDUP_REMOVED lines=27> */
.L_x_2539:
        /* <DEDUP_REMOVED lines=274> */
[----:B--2--5:R-:W-:Y:S05]  /*44d60*/  CALL.REL.NOINC `($_ZN7cutlass13device_kernelIN5flash19enable_sm80_to_sm89INS1_16FlashAttnBwdSm80INS1_25CollectiveMainloopBwdSm80ILi2ELi2EN4cute5tupleIJNS5_1CILi128EEES8_NS7_ILi64EEEEEENS_10bfloat16_tEfNS_4arch4Sm80ELb1ELb0ELb1ELb0ELb1ELb0ELb0ELb0ELi2ELi4ELi4ELi4ELb0EEENS1_21CollectiveEpilogueBwdISA_SB_SD_Li256ELb0ELb0ELi2EEENS1_25SingleTileBwdLPTSchedulerILb0ELi128ELb1EEEEEEEEEvNT_6ParamsE$_ZZZN5flash25CollectiveMainloopBwdSm80ILi2ELi2EN4cute5tupleIJNS1_1CILi128EEES4_NS3_ILi64EEEEEEN7cutlass10bfloat16_tEfNS7_4arch4Sm80ELb1ELb0ELb1ELb0ELb1ELb0ELb0ELb0ELi2ELi4ELi4ELi4ELb0EE3mmaINS_16FlashAttnBwdSm80ISB_NS_21CollectiveEpilogueBwdIS6_S8_SA_Li256ELb0ELb0ELi2EEENS_25SingleTileBwdLPTSchedulerILb0ELi128ELb1EEEE13SharedStorageENS1_6TensorINS1_11ArrayEngineIfLm32EEENS1_6LayoutINS2_IJNS2_IJNS3_ILi2EEESO_EEESO_NS3_ILi4EEEEEENS2_IJNS2_IJNS3_ILi1EEESO_EEESQ_NS3_ILi8EEEEEEEEEEEEbRKNSB_6ParamsERT0_S12_iNS2_IJiiiEEERT_ENKUliT_E_clIZSC_ISJ_SX_EbS10_S12_S12_iS13_S15_EUlRS16_iE_EEDaiS16_ENKUlT_E_clIZSC_ISJ_SX_EbS10_S12_S12_iS13_S15_EUlvE0_EEDaS1B_) ;  /* 0x0001c80000007944 */ /* 0x024fea0003c00000 */
[----:B------:R-:W2:Y:S01]  /*44d70*/  LDL.64 R2, [R28+0x188] ;  /* 0x000188001c027983 */ /* 0x000ea20000100a00 */
[----:B------:R-:W-:-:S03]  /*44d80*/  ULDC.64 UR4, c[0x0][0x118] ;  /* 0x0000460000047ab9 */ /* 0x000fc60000000a00 */
[----:B------:R3:W5:Y:S04]  /*44d90*/  LDL.64 R12, [R28+0xc8] ;  /* 0x0000c8001c0c7983 */ /* 0x0007680000100a00 */
[----:B--2---:R-:W5:Y:S01]  /*44da0*/  LD.E.64 R2, [R2.64] ;  /* 0x0000000402027980 */ /* 0x004f62000c101b00 */
[----:B-1----:R-:W-:Y:S02]  /*44db0*/  MOV R9, R23 ;  /* 0x0000001700097202 */ /* 0x002fe40000000f00 */
[----:B------:R-:W-:Y:S02]  /*44dc0*/  MOV R8, 0x44de0 ;  /* 0x00044de000087802 */ /* 0x000fe40000000f00 */
[----:B---3-5:R-:W-:Y:S05]  /*44dd0*/  CALL.REL.NOINC `($_ZN7cutlass13device_kernelIN5flash19enable_sm80_to_sm89INS1_16FlashAttnBwdSm80INS1_25CollectiveMainloopBwdSm80ILi2ELi2EN4cute5tupleIJNS5_1CILi128EEES8_NS7_ILi64EEEEEENS_10bfloat16_tEfNS_4arch4Sm80ELb1ELb0ELb1ELb0ELb1ELb0ELb0ELb0ELi2ELi4ELi4ELi4ELb0EEENS1_21CollectiveEpilogueBwdISA_SB_SD_Li256ELb0ELb0ELi2EEENS1_25SingleTileBwdLPTSchedulerILb0ELi128ELb1EEEEEEEEEvNT_6ParamsE$_ZN4cute8smem_ptrIPN7cutlass10bfloat16_tEECI1NS_12iter_adaptorIS3_S4_EEES3_) ;  /* 0xfffc730000007944 */ /* 0x028fea0003c3ffff */
        /* <DEDUP_REMOVED lines=84> */
[----:B------:R1:W-:Y:S01]  /*45320*/  STL.64 [R1+0x7a0], R2 ;  /* 0x0007a00201007387 */ /* 0x0003e20000100a00 */
[----:B------:R-:W-:Y:S02]  /*45330*/  MOV R5, R6 ;  /* 0x0000000600057202 */ /* 0x000fe40000000f00 */
[----:B------:R-:W-:Y:S02]  /*45340*/  MOV R4, 0x45360 ;  /* 0x0004536000047802 */ /* 0x000fe40000000f00 */
        /* <DEDUP_REMOVED lines=31> */
[----:B-1----:R-:W-:Y:S05]  /*45540*/  CALL.REL.NOINC `($_ZN7cutlass13device_kernelIN5flash19enable_sm80_to_sm89INS1_16FlashAttnBwdSm80INS1_25CollectiveMainloopBwdSm80ILi2ELi2EN4cute5tupleIJNS5_1CILi128EEES8_NS7_ILi64EEEEEENS_10bfloat16_tEfNS_4arch4Sm80ELb1ELb0ELb1ELb0ELb1ELb0ELb0ELb0ELi2ELi4ELi4ELi4ELb0EEENS1_21CollectiveEpilogueBwdISA_SB_SD_Li256ELb0ELb0ELi2EEENS1_25SingleTileBwdLPTSchedulerILb0ELi128ELb1EEEEEEEEEvNT_6ParamsE$_ZN4cute3eso3ESOILb1ELb0EJNS_1CILi8EEEiiiNS2_ILi144EEENS2_ILi512EEEEEC2ERKS3_RKiSA_SA_RKS4_RKS5_) ;  /* 0xfffc3c3000007944 */ /* 0x002fea0003c3ffff */
        /* <DEDUP_REMOVED lines=59> */
[----:B------:R-:W-:Y:S01]  /*45900*/  MOV R60, R23 ;  /* 0x00000017003c7202 */ /* 0x000fe20000000f00 */
[----:B------:R-:W-:Y:S01]  /*45910*/  IMAD.MOV.U32 R67, RZ, RZ, R22 ;  /* 0x000000ffff437224 */ /* 0x000fe200078e0016 */
        /* <DEDUP_REMOVED lines=9> */
[----:B------:R1:W-:Y:S01]  /*459b0*/  STL.64 [R1+0x7a0], R2 ;  /* 0x0007a00201007387 */ /* 0x0003e20000100a00 */
[----:B------:R-:W-:-:S02]  /*459c0*/  MOV R60, R45 ;  /* 0x0000002d003c7202 */ /* 0x000fc40000000f00 */
[----:B------:R-:W-:Y:S02]  /*459d0*/  MOV R4, 0x459f0 ;  /* 0x000459f000047802 */ /* 0x000fe40000000f00 */
        /* <DEDUP_REMOVED lines=37> */
[----:B------:R-:W-:Y:S01]  /*45c30*/  IMAD.SHL.U32 R8, R5, 0x2000, RZ ;  /* 0x0000200005087824 */ /* 0x000fe200078e00ff */
[----:B------:R-:W-:-:S02]  /*45c40*/  MOV R15, R44 ;  /* 0x0000002c000f7202 */ /* 0x000fc40000000f00 */
[----:B------:R-:W-:Y:S02]  /*45c50*/  MOV R4, 0x45c80 ;  /* 0x00045c8000047802 */ /* 0x000fe40000000f00 */
        /* <DEDUP_REMOVED lines=50> */
[----:B-12--5:R-:W-:Y:S05]  /*45f80*/  CALL.REL.NOINC `($_ZN7cutlass13device_kernelIN5flash19enable_sm80_to_sm89INS1_16FlashAttnBwdSm80INS1_25CollectiveMainloopBwdSm80ILi2ELi2EN4cute5tupleIJNS5_1CILi128EEES8_NS7_ILi64EEEEEENS_10bfloat16_tEfNS_4arch4Sm80ELb1ELb0ELb1ELb0ELb1ELb0ELb0ELb0ELi2ELi4ELi4ELi4ELb0EEENS1_21CollectiveEpilogueBwdISA_SB_SD_Li256ELb0ELb0ELi2EEENS1_25SingleTileBwdLPTSchedulerILb0ELi128ELb1EEEEEEEEEvNT_6ParamsE$_ZZN4cute7idx2crdINS_5tupleIJiiNS_1CILi0EEEEEENS1_IJNS1_IJNS2_ILi4EEENS2_ILi8EEEEEES5_NS2_ILi1EEEEEEEEDaRKT_RKT0_ENKUlRKT_RKT0_E_clIiS7_EEDaSI_SL_) ;  /* 0xfffca5e000007944 */ /* 0x026fea0003c3ffff */
[----:B------:R-:W-:Y:S02]  /*45f90*/  MOV R2, 0x45fb0 ;  /* 0x00045fb000027802 */ /* 0x000fe40000000f00 */
[----:B-1----:R-:W-:Y:S05]  /*45fa0*/  CALL.REL.NOINC `($_ZN7cutlass13device_kernelIN5flash19enable_sm80_to_sm89INS1_16FlashAttnBwdSm80INS1_25CollectiveMainloopBwdSm80ILi2ELi2EN4cute5tupleIJNS5_1CILi128EEES8_NS7_ILi64EEEEEENS_10bfloat16_tEfNS_4arch4Sm80ELb1ELb0ELb1ELb0ELb1ELb0ELb0ELb0ELi2ELi4ELi4ELi4ELb0EEENS1_21CollectiveEpilogueBwdISA_SB_SD_Li256ELb0ELb0ELi2EEENS1_25SingleTileBwdLPTSchedulerILb0ELi128ELb1EEEEEEEEEvNT_6ParamsE$_ZZN4cute7idx2crdINS_5tupleIJiiNS_1CILi0EEEEEENS1_IJNS1_IJNS2_ILi4EEENS2_ILi8EEEEEES5_NS2_ILi1EEEEEEEEDaRKT_RKT0_ENKUlRKT_RKT0_E_clIiS5_EEDaSI_SL_) ;  /* 0xfffca59000007944 */ /* 0x002fea0003c3ffff */
[----:B------:R1:W-:Y:S01]  /*45fb0*/  STL [R1+0x7a0], R6 ;  /* 0x0007a00601007387 */ /* 0x0003e20000100800 */
        /* <DEDUP_REMOVED lines=18> */
[----:B------:R-:W-:Y:S02]  /*460e0*/  MOV R7, R43 ;  /* 0x0000002b00077202 */ /* 0x000fe40000000f00 */
[----:B------:R-:W-:Y:S02]  /*460f0*/  MOV R4, 0x46110 ;  /* 0x0004611000047802 */ /* 0x000fe40000000f00 */
        /* <DEDUP_REMOVED lines=948> */
.L_x_2540:
        /* <DEDUP_REMOVED lines=711> */
.L_x_2541:
        /* <DEDUP_REMOVED lines=711> */
.L_x_2542:
        /* <DEDUP_REMOVED lines=711> */
.L_x_2543:
        /* <DEDUP_REMOVED lines=711> */
.L_x_2544:
        /* <DEDUP_REMOVED lines=711> */
.L_x_2545:
        /* <DEDUP_REMOVED lines=711> */
.L_x_2546:
        /* <DEDUP_REMOVED lines=256> */
.L_x_2547:
        /* <DEDUP_REMOVED lines=251> */
[----:B------:R-:W-:Y:S05]  /*5c690*/  RET.REL.NODEC R6 `(_ZN7cutlass13device_kernelIN5flash19enable_sm80_to_sm89INS1_16FlashAttnBwdSm80INS1_25CollectiveMainloopBwdSm80ILi2ELi2EN4cute5tupleIJNS5_1CILi128EEES8_NS7_ILi64EEEEEENS_10bfloat16_tEfNS_4arch4Sm80ELb1ELb0ELb1ELb0ELb1ELb0ELb0ELb0ELi2ELi4ELi4ELi4ELb0EEENS1_21CollectiveEpilogueBwdISA_SB_SD_Li256ELb0ELb0ELi2EEENS1_25SingleTileBwdLPTSchedulerILb0ELi128ELb1EEEEEEEEEvNT_6ParamsE) ;  /* 0xfffa396006007950 */ /* 0x000fea0003c3ffff */
        .type           $_ZN7cutlass13device_kernelIN5flash19enable_sm80_to_sm89INS1_16FlashAttnBwdSm80INS1_25CollectiveMainloopBwdSm80ILi2ELi2EN4cute5tupleIJNS5_1CILi128EEES8_NS7_ILi64EEEEEENS_10bfloat16_tEfNS_4arch4Sm80ELb1ELb0ELb1ELb0ELb1ELb0ELb0ELb0ELi2ELi4ELi4ELi4ELb0EEENS1_21CollectiveEpilogueBwdISA_SB_SD_Li256ELb0ELb0ELi2EEENS1_25SingleTileBwdLPTSchedulerILb0ELi128ELb1EEEEEEEEEvNT_6ParamsE$_ZZN5flash25CollectiveMainloopBwdSm80ILi2ELi2EN4cute5tupleIJNS1_1CILi128EEES4_NS3_ILi64EEEEEEN7cutlass10bfloat16_tEfNS7_4arch4Sm80ELb1ELb0ELb1ELb0ELb1ELb0ELb0ELb0ELi2ELi4ELi4ELi4ELb0EE3mmaINS_16FlashAttnBwdSm80ISB_NS_21CollectiveEpilogueBwdIS6_S8_SA_Li256ELb0ELb0ELi2EEENS_25SingleTileBwdLPTSchedulerILb0ELi128ELb1EEEE13SharedStorageENS1_6TensorINS1_11ArrayEngineIfLm32EEENS1_6LayoutINS2_IJNS2_IJNS3_ILi2EEESO_EEESO_NS3_ILi4EEEEEENS2_IJNS2_IJNS3_ILi1EEESO_EEESQ_NS3_ILi8EEEEEEEEEEEEbRKNSB_6ParamsERT0_S12_iNS2_IJiiiEEERT_ENKUliiE0_clEii,@function
        .size           $_ZN7cutlass13device_kernelIN5flash19enable_sm80_to_sm89INS1_16FlashAttnBwdSm80INS1_25CollectiveMainloopBwdSm80ILi2ELi2EN4cute5tupleIJNS5_1CILi128EEES8_NS7_ILi64EEEEEENS_10bfloat16_tEfNS_4arch4Sm80ELb1ELb0ELb1ELb0ELb1ELb0ELb0ELb0ELi2ELi4ELi4ELi4ELb0EEENS1_21CollectiveEpilogueBwdISA_SB_SD_Li256ELb0ELb0ELi2EEENS1_25SingleTileBwdLPTSchedulerILb0ELi128ELb1EEEEEEEEEvNT_6ParamsE$_ZZN5flash25CollectiveMainloopBwdSm80ILi2ELi2EN4cute5tupleIJNS1_1CILi128EEES4_NS3_ILi64EEEEEEN7cutlass10bfloat16_tEfNS7_4arch4Sm80ELb1ELb0ELb1ELb0ELb1ELb0ELb0ELb0ELi2ELi4ELi4ELi4ELb0EE3mmaINS_16FlashAttnBwdSm80ISB_NS_21CollectiveEpilogueBwdIS6_S8_SA_Li256ELb0ELb0ELi2EEENS_25SingleTileBwdLPTSchedulerILb0ELi128ELb1EEEE13SharedStorageENS1_6TensorINS1_11ArrayEngineIfLm32EEENS1_6LayoutINS2_IJNS2_IJNS3_ILi2EEESO_EEESO_NS3_ILi4EEEEEENS2_IJNS2_IJNS3_ILi1EEESO_EEESQ_NS3_ILi8EEEEEEEEEEEEbRKNSB_6ParamsERT0_S12_iNS2_IJiiiEEERT_ENKUliiE0_clEii,($_ZN7cutlass13device_kernelIN5flash19enable_sm80_to_sm89INS1_16FlashAttnBwdSm80INS1_25CollectiveMainloopBwdSm80ILi2ELi2EN4cute5tupleIJNS5_1CILi128EEES8_NS7_ILi64EEEEEENS_10bfloat16_tEfNS_4arch4Sm80ELb1ELb0ELb1ELb0ELb1ELb0ELb0ELb0ELi2ELi4ELi4ELi4ELb0EEENS1_21CollectiveEpilogueBwdISA_SB_SD_Li256ELb0ELb0ELi2EEENS1_25SingleTileBwdLPTSchedulerILb0ELi128ELb1EEEEEEEEEvNT_6ParamsE$_ZZN5flash25CollectiveMainloopBwdSm80ILi2ELi2EN4cute5tupleIJNS1_1CILi128EEES4_NS3_ILi64EEEEEEN7cutlass10bfloat16_tEfNS7_4arch4Sm80ELb1ELb0ELb1ELb0ELb1ELb0ELb0ELb0ELi2ELi4ELi4ELi4ELb0EE3mmaINS_16FlashAttnBwdSm80ISB_NS_21CollectiveEpilogueBwdIS6_S8_SA_Li256ELb0ELb0ELi2EEENS_25SingleTileBwdLPTSchedulerILb0ELi128ELb1EEEE13SharedStorageENS1_6TensorINS1_11ArrayEngineIfLm32EEENS1_6LayoutINS2_IJNS2_IJNS3_ILi2EEESO_EEESO_NS3_ILi4EEEEEENS2_IJNS2_IJNS3_ILi1EEESO_EEESQ_NS3_ILi8EEEEEEEEEEEEbRKNSB_6ParamsERT0_S12_iNS2_IJiiiEEERT_ENKUliiE_clEii - $_ZN7cutlass13device_kernelIN5flash19enable_sm80_to_sm89INS1_16FlashAttnBwdSm80INS1_25CollectiveMainloopBwdSm80ILi2ELi2EN4cute5tupleIJNS5_1CILi128EEES8_NS7_ILi64EEEEEENS_10bfloat16_tEfNS_4arch4Sm80ELb1ELb0ELb1ELb0ELb1ELb0ELb0ELb0ELi2ELi4ELi4ELi4ELb0EEENS1_21CollectiveEpilogueBwdISA_SB_SD_Li256ELb0ELb0ELi2EEENS1_25SingleTileBwdLPTSchedulerILb0ELi128ELb1EEEEEEEEEvNT_6ParamsE$_ZZN5flash25CollectiveMainloopBwdSm80ILi2ELi2EN4cute5tupleIJNS1_1CILi128EEES4_NS3_ILi64EEEEEEN7cutlass10bfloat16_tEfNS7_4arch4Sm80ELb1ELb0ELb1ELb0ELb1ELb0ELb0ELb0ELi2ELi4ELi4ELi4ELb0EE3mmaINS_16FlashAttnBwdSm80ISB_NS_21CollectiveEpilogueBwdIS6_S8_SA_Li256ELb0ELb0ELi2EEENS_25SingleTileBwdLPTSchedulerILb0ELi128ELb1EEEE13SharedStorageENS1_6TensorINS1_11ArrayEngineIfLm32EEENS1_6LayoutINS2_IJNS2_IJNS3_ILi2EEESO_EEESO_NS3_ILi4EEEEEENS2_IJNS2_IJNS3_ILi1EEESO_EEESQ_NS3_ILi8EEEEEEEEEEEEbRKNSB_6ParamsERT0_S12_iNS2_IJiiiEEERT_ENKUliiE0_clEii)
$_ZN7cutlass13device_kernelIN5flash19enable_sm80_to_sm89INS1_16FlashAttnBwdSm80INS1_25CollectiveMainloopBwdSm80ILi2ELi2EN4cute5tupleIJNS5_1CILi128EEES8_NS7_ILi64EEEEEENS_10bfloat16_tEfNS_4arch4Sm80ELb1ELb0ELb1ELb0ELb1ELb0ELb0ELb0ELi2ELi4ELi4ELi4ELb0EEENS1_21CollectiveEpilogueBwdISA_SB_SD_Li256ELb0ELb0ELi2EEENS1_25SingleTileBwdLPTSchedulerILb0ELi128ELb1EEEEEEEEEvNT_6ParamsE$_ZZN5flash25CollectiveMainloopBwdSm80ILi2ELi2EN4cute5tupleIJNS1_1CILi128EEES4_NS3_ILi64EEEEEEN7cutlass10bfloat16_tEfNS7_4arch4Sm80ELb1ELb0ELb1ELb0ELb1ELb0ELb0ELb0ELi2ELi4ELi4ELi4ELb0EE3mmaINS_16FlashAttnBwdSm80ISB_NS_21CollectiveEpilogueBwdIS6_S8_SA_Li256ELb0ELb0ELi2EEENS_25SingleTileBwdLPTSchedulerILb0ELi128ELb1EEEE13SharedStorageENS1_6TensorINS1_11ArrayEngineIfLm32EEENS1_6LayoutINS2_IJNS2_IJNS3_ILi2EEESO_EEESO_NS3_ILi4EEEEEENS2_IJNS2_IJNS3_ILi1EEESO_EEESQ_NS3_ILi8EEEEEEEEEEEEbRKNSB_6ParamsERT0_S12_iNS2_IJiiiEEERT_ENKUliiE0_clEii:
        /* <DEDUP_REMOVED lines=9> */
[----:B-1---5:R-:W-:Y:S05]  /*5c730*/  CALL.REL.NOINC `($_ZN7cutlass13device_kernelIN5flash19enable_sm80_to_sm89INS1_16FlashAttnBwdSm80INS1_25CollectiveMainloopBwdSm80ILi2ELi2EN4cute5tupleIJNS5_1CILi128EEES8_NS7_ILi64EEEEEENS_10bfloat16_tEfNS_4arch4Sm80ELb1ELb0ELb1ELb0ELb1ELb0ELb0ELb0ELi2ELi4ELi4ELi4ELb0EEENS1_21CollectiveEpilogueBwdISA_SB_SD_Li256ELb0ELb0ELi2EEENS1_25SingleTileBwdLPTSchedulerILb0ELi128ELb1EEEEEEEEEvNT_6ParamsE$_ZN4cute3eso3ESOILb1ELb0EJNS_10UnderscoreES2_S2_iEEC2ERKS2_S5_S5_RKi) ;  /* 0xfffabd6000007944 */ /* 0x022fea0003c3ffff */
[----:B-1----:R-:W2:Y:S01]  /*5c740*/  LDL R3, [R1+0x1688] ;  /* 0x0016880001037983 */ /* 0x002ea20000100800 */
[----:B------:R-:W-:Y:S02]  /*5c750*/  MOV R4, 0x5c780 ;  /* 0x0005c78000047802 */ /* 0x000fe40000000f00 */
[----:B--2---:R-:W-:Y:S02]  /*5c760*/  SHF.L.U32 R3, R3, 0xd, RZ ;  /* 0x0000000d03037819 */ /* 0x004fe400000006ff */
[----:B------:R-:W-:Y:S05]  /*5c770*/  CALL.REL.NOINC `($_ZN7cutlass13device_kernelIN5flash19enable_sm80_to_sm89INS1_16FlashAttnBwdSm80INS1_25CollectiveMainloopBwdSm80ILi2ELi2EN4cute5tupleIJNS5_1CILi128EEES8_NS7_ILi64EEEEEENS_10bfloat16_tEfNS_4arch4Sm80ELb1ELb0ELb1ELb0ELb1ELb0ELb0ELb0ELi2ELi4ELi4ELi4ELb0EEENS1_21CollectiveEpilogueBwdISA_SB_SD_Li256ELb0ELb0ELi2EEENS1_25SingleTileBwdLPTSchedulerILb0ELi128ELb1EEEEEEEEEvNT_6ParamsE$_ZN4cute3eso3ESOILb1ELb0EJNS_6LayoutINS_5tupleIJNS3_IJNS_1CILi8EEENS4_ILi1EEEEEENS4_ILi4EEES6_EEENS3_IJNS3_IJS6_NS4_ILi0EEEEEENS4_ILi2048EEESA_EEEEEiEEC2ERKSE_RKi) ;  /* 0xfffaed3000007944 */ /* 0x000fea0003c3ffff */
[----:B------:R-:W-:Y:S01]  /*5c780*/  ULDC.64 UR8, c[0x0][0x118] ;  /* 0x0000460000087ab9 */ /* 0x000fe20000000a00 */
[----:B-1----:R-:W2:Y:S04]  /*5c790*/  LDL R2, [R1+0x1688] ;  /* 0x0016880001027983 */ /* 0x002ea80000100800 */
[----:B------:R-:W2:Y:S01]  /*5c7a0*/  LD.E.64 R6, [R6.64] ;  /* 0x0000000806067980 */ /* 0x000ea2000c101b00 */
[----:B------:R-:W-:-:S02]  /*5c7b0*/  MOV R9, R81 ;  /* 0x0000005100097202 */ /* 0x000fc40000000f00 */
[----:B------:R-:W-:Y:S01]  /*5c7c0*/  MOV R8, 0x5c7f0 ;  /* 0x0005c7f000087802 */ /* 0x000fe20000000f00 */
[----:B--2---:R-:W-:-:S04]  /*5c7d0*/  IMAD.WIDE R2, R2, 0x2, R6 ;  /* 0x0000000202027825 */ /* 0x004fc800078e0206 */
[----:B------:R-:W-:Y:S05]  /*5c7e0*/  CALL.REL.NOINC `($_ZN7cutlass13device_kernelIN5flash19enable_sm80_to_sm89INS1_16FlashAttnBwdSm80INS1_25CollectiveMainloopBwdSm80ILi2ELi2EN4cute5tupleIJNS5_1CILi128EEES8_NS7_ILi64EEEEEENS_10bfloat16_tEfNS_4arch4Sm80ELb1ELb0ELb1ELb0ELb1ELb0ELb0ELb0ELi2ELi4ELi4ELi4ELb0EEENS1_21CollectiveEpilogueBwdISA_SB_SD_Li256ELb0ELb0ELi2EEENS1_25SingleTileBwdLPTSchedulerILb0ELi128ELb1EEEEEEEEEvNT_6ParamsE$_ZN4cute8smem_ptrIPN7cutlass10bfloat16_tEECI1NS_12iter_adaptorIS3_S4_EEES3_) ;  /* 0xfffaf8f000007944 */ /* 0x000fea0003c3ffff */
[----:B-1----:R1:W5:Y:S01]  /*5c7f0*/  LDL.64 R2, [R1+0x1688] ;  /* 0x0016880001027983 */ /* 0x0023620000100a00 */
[----:B------:R-:W-:-:S03]  /*5c800*/  MOV R6, 0x5c820 ;  /* 0x0005c82000067802 */ /* 0x000fc60000000f00 */
[----:B-1---5:R-:W-:Y:S05]  /*5c810*/  CALL.REL.NOINC `($_ZN7cutlass13device_kernelIN5flash19enable_sm80_to_sm89INS1_16FlashAttnBwdSm80INS1_25CollectiveMainloopBwdSm80ILi2ELi2EN4cute5tupleIJNS5_1CILi128EEES8_NS7_ILi64EEEEEENS_10bfloat16_tEfNS_4arch4Sm80ELb1ELb0ELb1ELb0ELb1ELb0ELb0ELb0ELi2ELi4ELi4ELi4ELb0EEENS1_21CollectiveEpilogueBwdISA_SB_SD_Li256ELb0ELb0ELi2EEENS1_25SingleTileBwdLPTSchedulerILb0ELi128ELb1EEEEEEEEEvNT_6ParamsE$_ZN4cute3eso3ESOILb1ELb0EJNS_6LayoutINS_5tupleIJNS3_IJNS_1CILi8EEENS4_ILi1EEEEEENS4_ILi4EEES6_EEENS3_IJNS3_IJS6_NS4_ILi0EEEEEENS4_ILi2048EEESA_EEEEENS_10ViewEngineINS_8smem_ptrIPN7cutlass10bfloat16_tEEEEEEEC2ERKSE_RKSL_) ;  /* 0xfffaec5000007944 */ /* 0x022fea0003c3ffff */
[----:B------:R-:W-:Y:S01]  /*5c820*/  ULDC.64 UR8, c[0x0][0x118] ;  /* 0x0000460000087ab9 */ /* 0x000fe20000000a00 */
[----:B------:R2:W5:Y:S04]  /*5c830*/  LDL.64 R88, [R1+0x1688] ;  /* 0x0016880001587983 */ /* 0x0005680000100a00 */
[----:B------:R2:W5:Y:S01]  /*5c840*/  LD.E.64 R10, [R84.64+0x8] ;  /* 0x00000808540a7980 */ /* 0x000562000c101b00 */
[----:B-1----:R-:W-:Y:S02]  /*5c850*/  MOV R3, R16 ;  /* 0x0000001000037202 */ /* 0x002fe40000000f00 */
[----:B------:R-:W-:-:S02]  /*5c860*/  MOV R4, 0x5c880 ;  /* 0x0005c88000047802 */ /* 0x000fc40000000f00 */
[----:B--2--5:R-:W-:Y:S05]  /*5c870*/  CALL.REL.NOINC `($_ZN7cutlass13device_kernelIN5flash19enable_sm80_to_sm89INS1_16FlashAttnBwdSm80INS1_25CollectiveMainloopBwdSm80ILi2ELi2EN4cute5tupleIJNS5_1CILi128EEES8_NS7_ILi64EEEEEENS_10bfloat16_tEfNS_4arch4Sm80ELb1ELb0ELb1ELb0ELb1ELb0ELb0ELb0ELi2ELi4ELi4ELi4ELb0EEENS1_21CollectiveEpilogueBwdISA_SB_SD_Li256ELb0ELb0ELi2EEENS1_25SingleTileBwdLPTSchedulerILb0ELi128ELb1EEEEEEEEEvNT_6ParamsE$_ZN4cute3eso3ESOILb1ELb0EJNS_10UnderscoreES2_S2_iEEC2ERKS2_S5_S5_RKi) ;  /* 0xfffabc2000007944 */ /* 0x024fea0003c3ffff */
[----:B------:R-:W2:Y:S01]  /*5c880*/  LDL R8, [R1+0x1688] ;  /* 0x0016880001087983 */ /* 0x000ea20000100800 */
[----:B------:R-:W-:-:S03]  /*5c890*/  ULDC.64 UR8, c[0x0][0x118] ;  /* 0x0000460000087ab9 */ /* 0x000fc60000000a00 */
[----:B-1----:R1:W5:Y:S01]  /*5c8a0*/  LD.E.64 R2, [R10.64+0x8] ;  /* 0x000008080a027980 */ /* 0x002362000c101b00 */
[----:B------:R-:W-:Y:S02]  /*5c8b0*/  MOV R4, 0x5c8e0 ;  /* 0x0005c8e000047802 */ /* 0x000fe40000000f00 */
[----:B--2---:R-:W-:Y:S02]  /*5c8c0*/  SHF.R.S32.HI R7, RZ, 0x1f, R8 ;  /* 0x0000001fff077819 */ /* 0x004fe40000011408 */
[----:B-1---5:R-:W-:Y:S05]  /*5c8d0*/  CALL.REL.NOINC `($_ZN7cutlass13device_kernelIN5flash19enable_sm80_to_sm89INS1_16FlashAttnBwdSm80INS1_25CollectiveMainloopBwdSm80ILi2ELi2EN4cute5tupleIJNS5_1CILi128EEES8_NS7_ILi64EEEEEENS_10bfloat16_tEfNS_4arch4Sm80ELb1ELb0ELb1ELb0ELb1ELb0ELb0ELb0ELi2ELi4ELi4ELi4ELb0EEENS1_21CollectiveEpilogueBwdISA_SB_SD_Li256ELb0ELb0ELi2EEENS1_25SingleTileBwdLPTSchedulerILb0ELi128ELb1EEEEEEEEEvNT_6ParamsE$_ZZN4cute5sliceINS_5tupleIJNS_10UnderscoreES2_S2_iEEENS1_IJNS1_IJNS_1CILi1EEENS4_ILi0EEEEEElS6_lEEEEEDaRKT_RKT0_ENKUlRKT_RKT0_E_clIS2_lEEDaSH_SK_) ;  /* 0xfffb11d000007944 */ /* 0x022fea0003c3ffff */
[----:B-----5:R-:W-:Y:S02]  /*5c8e0*/  MOV R5, R3 ;  /* 0x0000000300057202 */ /* 0x020fe40000000f00 */
[----:B------:R-:W-:Y:S02]  /*5c8f0*/  MOV R4, 0x5c910 ;  /* 0x0005c91000047802 */ /* 0x000fe40000000f00 */
[----:B-1----:R-:W-:Y:S05]  /*5c900*/  CALL.REL.NOINC `($_ZN7cutlass13device_kernelIN5flash19enable_sm80_to_sm89INS1_16FlashAttnBwdSm80INS1_25CollectiveMainloopBwdSm80ILi2ELi2EN4cute5tupleIJNS5_1CILi128EEES8_NS7_ILi64EEEEEENS_10bfloat16_tEfNS_4arch4Sm80ELb1ELb0ELb1ELb0ELb1ELb0ELb0ELb0ELi2ELi4ELi4ELi4ELb0EEENS1_21CollectiveEpilogueBwdISA_SB_SD_Li256ELb0ELb0ELi2EEENS1_25SingleTileBwdLPTSchedulerILb0ELi128ELb1EEEEEEEEEvNT_6ParamsE$_ZZN4cute12filter_tupleINS_5tupleIJNS_10UnderscoreES2_S2_iEEENS1_IJNS1_IJNS_1CILi1EEENS4_ILi0EEEEEElS6_lEEEZNS_5sliceIS3_S8_EEDaRKT_RKT0_EUlRKT_RKT0_E_EEDaSC_SF_OT1_ENKUlDpSI_E_clIJNS1_IJS7_EEENS1_IJlEEENS1_IJS6_EEENS1_IJEEEEEEDaSP_) ;  /* 0xfffafe0000007944 */ /* 0x002fea0003c3ffff */
[----:B-----5:R-:W-:Y:S02]  /*5c910*/  MOV R5, R3 ;  /* 0x0000000300057202 */ /* 0x020fe40000000f00 */
[----:B------:R-:W-:Y:S02]  /*5c920*/  MOV R4, 0x5c940 ;  /* 0x0005c94000047802 */ /* 0x000fe40000000f00 */
[----:B-1----:R-:W-:Y:S05]  /*5c930*/  CALL.REL.NOINC `($_ZN7cutlass13device_kernelIN5flash19enable_sm80_to_sm89INS1_16FlashAttnBwdSm80INS1_25CollectiveMainloopBwdSm80ILi2ELi2EN4cute5tupleIJNS5_1CILi128EEES8_NS7_ILi64EEEEEENS_10bfloat16_tEfNS_4arch4Sm80ELb1ELb0ELb1ELb0ELb1ELb0ELb0ELb0ELi2ELi4ELi4ELi4ELb0EEENS1_21CollectiveEpilogueBwdISA_SB_SD_Li256ELb0ELb0ELi2EEENS1_25SingleTileBwdLPTSchedulerILb0ELi128ELb1EEEEEEEEEvNT_6ParamsE$_ZN4cute5tupleIJNS0_IJNS0_IJNS_1CILi8EEENS1_ILi1EEEEEENS1_ILi4EEES3_EEENS0_IJNS0_IJS3_NS1_ILi0EEEEEElS7_EEEEEC2ERKS6_RKS9_) ;  /* 0xfffaf0a000007944 */ /* 0x002fea0003c3ffff */
        /* <DEDUP_REMOVED lines=9> */
[----:B-1---5:R-:W-:Y:S05]  /*5c9d0*/  CALL.REL.NOINC `($_ZN7cutlass13device_kernelIN5flash19enable_sm80_to_sm89INS1_16FlashAttnBwdSm80INS1_25CollectiveMainloopBwdSm80ILi2ELi2EN4cute5tupleIJNS5_1CILi128EEES8_NS7_ILi64EEEEEENS_10bfloat16_tEfNS_4arch4Sm80ELb1ELb0ELb1ELb0ELb1ELb0ELb0ELb0ELi2ELi4ELi4ELi4ELb0EEENS1_21CollectiveEpilogueBwdISA_SB_SD_Li256ELb0ELb0ELi2EEENS1_25SingleTileBwdLPTSchedulerILb0ELi128ELb1EEEEEEEEEvNT_6ParamsE$_ZN4cute3eso3ESOILb0ELb0EJNS_6LayoutINS_5tupleIJNS3_IJNS_1CILi8EEENS4_ILi1EEEEEENS4_ILi4EEES6_EEENS3_IJNS3_IJS6_NS4_ILi0EEEEEElSA_EEEEElEEC2ERKSD_RKl) ;  /* 0xfffaaf4000007944 */ /* 0x022fea0003c3ffff */
[----:B------:R-:W-:Y:S01]  /*5c9e0*/  ULDC.64 UR8, c[0x0][0x118] ;  /* 0x0000460000087ab9 */ /* 0x000fe20000000a00 */
[----:B------:R-:W2:Y:S04]  /*5c9f0*/  LDL.64 R6, [R1+0x1690] ;  /* 0x0016900001067983 */ /* 0x000ea80000100a00 */
[----:B------:R-:W2:Y:S04]  /*5ca00*/  LD.E.64 R10, [R10.64+0x18] ;  /* 0x000018080a0a7980 */ /* 0x000ea8000c101b00 */
[----:B-1----:R1:W5:Y:S01]  /*5ca10*/  LDL.64 R2, [R1+0x1688] ;  /* 0x0016880001027983 */ /* 0x0023620000100a00 */
[----:B------:R-:W-:-:S02]  /*5ca20*/  MOV R8, 0x5ca60 ;  /* 0x0005ca6000087802 */ /* 0x000fc40000000f00 */
[----:B--2---:R-:W-:-:S04]  /*5ca30*/  LEA R4, P0, R6, R10, 0x1 ;  /* 0x0000000a06047211 */ /* 0x004fc800078008ff */
[----:B------:R-:W-:-:S04]  /*5ca40*/  LEA.HI.X R9, R6, R11, R7, 0x1, P0 ;  /* 0x0000000b06097211 */ /* 0x000fc800000f0c07 */
[----:B-1---5:R-:W-:Y:S05]  /*5ca50*/  CALL.REL.NOINC `($_ZN7cutlass13device_kernelIN5flash19enable_sm80_to_sm89INS1_16FlashAttnBwdSm80INS1_25CollectiveMainloopBwdSm80ILi2ELi2EN4cute5tupleIJNS5_1CILi128EEES8_NS7_ILi64EEEEEENS_10bfloat16_tEfNS_4arch4Sm80ELb1ELb0ELb1ELb0ELb1ELb0ELb0ELb0ELi2ELi4ELi4ELi4ELb0EEENS1_21CollectiveEpilogueBwdISA_SB_SD_Li256ELb0ELb0ELi2EEENS1_25SingleTileBwdLPTSchedulerILb0ELi128ELb1EEEEEEEEEvNT_6ParamsE$_ZN4cute8gmem_ptrIPKN7cutlass10bfloat16_tEECI1NS_12iter_adaptorIS4_S5_EEES4_) ;  /* 0xfffaf58000007944 */ /* 0x022fea0003c3ffff */
[----:B------:R-:W2:Y:S01]  /*5ca60*/  LDL.64 R8, [R1+0x1688] ;  /* 0x0016880001087983 */ /* 0x000ea20000100a00 */
[----:B-1----:R-:W-:Y:S02]  /*5ca70*/  MOV R5, R3 ;  /* 0x0000000300057202 */ /* 0x002fe40000000f00 */
[----:B------:R-:W-:Y:S01]  /*5ca80*/  MOV R6, 0x5cab0 ;  /* 0x0005cab000067802 */ /* 0x000fe20000000f00 */
[----:B--2---:R1:W-:Y:S04]  /*5ca90*/  STL.64 [R1+0x1698], R8 ;  /* 0x0016980801007387 */ /* 0x0043e80000100a00 */
[----:B-1----:R-:W-:Y:S05]  /*5caa0*/  CALL.REL.NOINC `($_ZN7cutlass13device_kernelIN5flash19enable_sm80_to_sm89INS1_16FlashAttnBwdSm80INS1_25CollectiveMainloopBwdSm80ILi2ELi2EN4cute5tupleIJNS5_1CILi128EEES8_NS7_ILi64EEEEEENS_10bfloat16_tEfNS_4arch4Sm80ELb1ELb0ELb1ELb0ELb1ELb0ELb0ELb0ELi2ELi4ELi4ELi4ELb0EEENS1_21CollectiveEpilogueBwdISA_SB_SD_Li256ELb0ELb0ELi2EEENS1_25SingleTileBwdLPTSchedulerILb0ELi128ELb1EEEEEEEEEvNT_6ParamsE$_ZN4cute3eso3ESOILb0ELb0EJNS_6LayoutINS_5tupleIJNS3_IJNS_1CILi8EEENS4_ILi1EEEEEENS4_ILi4EEES6_EEENS3_IJNS3_IJS6_NS4_ILi0EEEEEElSA_EEEEENS_10ViewEngineINS_8gmem_ptrIPKN7cutlass10bfloat16_tEEEEEEEC2ERKSD_RKSL_) ;  /* 0xfffaade000007944 */ /* 0x002fea0003c3ffff */
        /* <DEDUP_REMOVED lines=11> */
[----:B--2--5:R-:W-:Y:S05]  /*5cb60*/  CALL.REL.NOINC `($_ZN7cutlass13device_kernelIN5flash19enable_sm80_to_sm89INS1_16FlashAttnBwdSm80INS1_25CollectiveMainloopBwdSm80ILi2ELi2EN4cute5tupleIJNS5_1CILi128EEES8_NS7_ILi64EEEEEENS_10bfloat16_tEfNS_4arch4Sm80ELb1ELb0ELb1ELb0ELb1ELb0ELb0ELb0ELi2ELi4ELi4ELi4ELb0EEENS1_21CollectiveEpilogueBwdISA_SB_SD_Li256ELb0ELb0ELi2EEENS1_25SingleTileBwdLPTSchedulerILb0ELi128ELb1EEEEEEEEEvNT_6ParamsE$_ZZN4cuteplIJiiEJNS_1CILi0EEES2_EEEDaRKNS_15ArithmeticTupleIJDpT_EEERKNS3_IJDpT0_EEEENKUlDpRKT_E_clIJiiEEEDaSH_) ;  /* 0xfffb477000007944 */ /* 0x024fea0003c3ffff */
[----:B-----5:R-:W-:Y:S01]  /*5cb70*/  IMAD.IADD R86, R5, 0x1, -R2 ;  /* 0x0000000105567824 */ /* 0x020fe200078e0a02 */
[----:B------:R-:W-:Y:S02]  /*5cb80*/  MOV R3, RZ ;  /* 0x000000ff00037202 */ /* 0x000fe40000000f00 */
[----:B------:R-:W-:Y:S02]  /*5cb90*/  MOV R6, 0x5cbb0 ;  /* 0x0005cbb000067802 */ /* 0x000fe40000000f00 */
[----:B-1----:R-:W-:Y:S05]  /*5cba0*/  CALL.REL.NOINC `($_ZN7cutlass13device_kernelIN5flash19enable_sm80_to_sm89INS1_16FlashAttnBwdSm80INS1_25CollectiveMainloopBwdSm80ILi2ELi2EN4cute5tupleIJNS5_1CILi128EEES8_NS7_ILi64EEEEEENS_10bfloat16_tEfNS_4arch4Sm80ELb1ELb0ELb1ELb0ELb1ELb0ELb0ELb0ELi2ELi4ELi4ELi4ELb0EEENS1_21CollectiveEpilogueBwdISA_SB_SD_Li256ELb0ELb0ELi2EEENS1_25SingleTileBwdLPTSchedulerILb0ELi128ELb1EEEEEEEEEvNT_6ParamsE$_ZN4cute3eso3ESOILb1ELb0EJNS_1CILi0EEEiS3_EEC2ERKS3_RKiS6_) ;  /* 0xfffabdd000007944 */ /* 0x002fea0003c3ffff */
[----:B-1----:R-:W2:Y:S01]  /*5cbb0*/  LDL R3, [R1+0x1688] ;  /* 0x0016880001037983 */ /* 0x002ea20000100800 */
[----:B------:R-:W-:Y:S01]  /*5cbc0*/  IMAD.MOV.U32 R2, RZ, RZ, R81 ;  /* 0x000000ffff027224 */ /* 0x000fe200078e0051 */
[----:B------:R-:W-:Y:S02]  /*5cbd0*/  MOV R10, 0x5cc00 ;  /* 0x0005cc00000a7802 */ /* 0x000fe40000000f00 */
[----:B--2---:R-:W-:Y:S02]  /*5cbe0*/  SHF.L.U32 R3, R3, 0x5, RZ ;  /* 0x0000000503037819 */ /* 0x004fe400000006ff */
[----:B------:R-:W-:Y:S05]  /*5cbf0*/  CALL.REL.NOINC `($_ZN7cutlass13device_kernelIN5flash19enable_sm80_to_sm89INS1_16FlashAttnBwdSm80INS1_25CollectiveMainloopBwdSm80ILi2ELi2EN4cute5tupleIJNS5_1CILi128EEES8_NS7_ILi64EEEEEENS_10bfloat16_tEfNS_4arch4Sm80ELb1ELb0ELb1ELb0ELb1ELb0ELb0ELb0ELi2ELi4ELi4ELi4ELb0EEENS1_21CollectiveEpilogueBwdISA_SB_SD_Li256ELb0ELb0ELi2EEENS1_25SingleTileBwdLPTSchedulerILb0ELi128ELb1EEEEEEEEEvNT_6ParamsE$_ZN4cute5tupleIJiEEC2ERKi) ;  /* 0xfffaf30000007944 */ /* 0x000fea0003c3ffff */
[----:B------:R1:W5:Y:S01]  /*5cc00*/  LDL R3, [R1+0x1688] ;  /* 0x0016880001037983 */ /* 0x0003620000100800 */
        /* <DEDUP_REMOVED lines=8> */
[----:B------:R-:W-:Y:S02]  /*5cc90*/  MOV R2, R81 ;  /* 0x0000005100027202 */ /* 0x000fe40000000f00 */
[----:B------:R-:W-:Y:S02]  /*5cca0*/  MOV R6, 0x5ccc0 ;  /* 0x0005ccc000067802 */ /* 0x000fe40000000f00 */
[----:B-1---5:R-:W-:Y:S05]  /*5ccb0*/  CALL.REL.NOINC `($_ZN7cutlass13device_kernelIN5flash19enable_sm80_to_sm89INS1_16FlashAttnBwdSm80INS1_25CollectiveMainloopBwdSm80ILi2ELi2EN4cute5tupleIJNS5_1CILi128EEES8_NS7_ILi64EEEEEENS_10bfloat16_tEfNS_4arch4Sm80ELb1ELb0ELb1ELb0ELb1ELb0ELb0ELb0ELi2ELi4ELi4ELi4ELb0EEENS1_21CollectiveEpilogueBwdISA_SB_SD_Li256ELb0ELb0ELi2EEENS1_25SingleTileBwdLPTSchedulerILb0ELi128ELb1EEEEEEEEEvNT_6ParamsE$_ZN4cute3eso3ESOILb0ELb1EJiNS_1CILi0EEEEEC2ERKiRKS3_) ;  /* 0xfffab5d000007944 */ /* 0x022fea0003c3ffff */
[----:B-1----:R1:W5:Y:S01]  /*5ccc0*/  LDL R3, [R1+0x1688] ;  /* 0x0016880001037983 */ /* 0x0023620000100800 */
[----:B------:R-:W-:-:S03]  /*5ccd0*/  MOV R4, 0x5ccf0 ;  /* 0x0005ccf000047802 */ /* 0x000fc60000000f00 */
[----:B-1---5:R-:W-:Y:S05]  /*5cce0*/  CALL.REL.NOINC `($_ZN7cutlass13device_kernelIN5flash19enable_sm80_to_sm89INS1_16FlashAttnBwdSm80INS1_25CollectiveMainloopBwdSm80ILi2ELi2EN4cute5tupleIJNS5_1CILi128EEES8_NS7_ILi64EEEEEENS_10bfloat16_tEfNS_4arch4Sm80ELb1ELb0ELb1ELb0ELb1ELb0ELb0ELb0ELi2ELi4ELi4ELi4ELb0EEENS1_21CollectiveEpilogueBwdISA_SB_SD_Li256ELb0ELb0ELi2EEENS1_25SingleTileBwdLPTSchedulerILb0ELi128ELb1EEEEEEEEEvNT_6ParamsE$_ZZN4cuteplIJNS_1CILi0EEES2_EJiEEEDaRKNS_15ArithmeticTupleIJDpT_EEERKNS3_IJDpT0_EEEENKUlDpRKT_E_clIJiS2_EEEDaSH_) ;  /* 0xfffb41b000007944 */ /* 0x022fea0003c3ffff */
[----:B------:R-:W-:Y:S02]  /*5ccf0*/  MOV R4, 0x5cd10 ;  /* 0x0005cd1000047802 */ /* 0x000fe40000000f00 */
[----:B-1---5:R-:W-:Y:S05]  /*5cd00*/  CALL.REL.NOINC `($_ZN7cutlass13device_kernelIN5flash19enable_sm80_to_sm89INS1_16FlashAttnBwdSm80INS1_25CollectiveMainloopBwdSm80ILi2ELi2EN4cute5tupleIJNS5_1CILi128EEES8_NS7_ILi64EEEEEENS_10bfloat16_tEfNS_4arch4Sm80ELb1ELb0ELb1ELb0ELb1ELb0ELb0ELb0ELi2ELi4ELi4ELi4ELb0EEENS1_21CollectiveEpilogueBwdISA_SB_SD_Li256ELb0ELb0ELi2EEENS1_25SingleTileBwdLPTSchedulerILb0ELi128ELb1EEEEEEEEEvNT_6ParamsE$_ZZN4cuteplIJNS_1CILi0EEES2_EJiS2_EEEDaRKNS_15ArithmeticTupleIJDpT_EEERKNS3_IJDpT0_EEEENKUlDpRKT_E_clIJiS2_EEEDaSH_) ;  /* 0xfffb420000007944 */ /* 0x022fea0003c3ffff */
        /* <DEDUP_REMOVED lines=9> */
[----:B--23-5:R-:W-:Y:S05]  /*5cda0*/  CALL.REL.NOINC `($_ZN7cutlass13device_kernelIN5flash19enable_sm80_to_sm89INS1_16FlashAttnBwdSm80INS1_25CollectiveMainloopBwdSm80ILi2ELi2EN4cute5tupleIJNS5_1CILi128EEES8_NS7_ILi64EEEEEENS_10bfloat16_tEfNS_4arch4Sm80ELb1ELb0ELb1ELb0ELb1ELb0ELb0ELb0ELi2ELi4ELi4ELi4ELb0EEENS1_21CollectiveEpilogueBwdISA_SB_SD_Li256ELb0ELb0ELi2EEENS1_25SingleTileBwdLPTSchedulerILb0ELi128ELb1EEEEEEEEEvNT_6ParamsE$_ZN4cute3eso3ESOILb1ELb0EJNS_10UnderscoreEiiEEC2ERKS2_RKiS7_) ;  /* 0xfffab7b000007944 */ /* 0x02cfea0003c3ffff */
[----:B------:R-:W2:Y:S01]  /*5cdb0*/  LDL R5, [R1+0x1688] ;  /* 0x0016880001057983 */ /* 0x000ea20000100800 */
[----:B------:R-:W-:Y:S02]  /*5cdc0*/  MOV R4, 0x5ce30 ;  /* 0x0005ce3000047802 */ /* 0x000fe40000000f00 */
[----:B-12---:R-:W-:Y:S01]  /*5cdd0*/  SHF.R.S32.HI R2, RZ, 0x1f, R5 ;  /* 0x0000001fff027819 */ /* 0x006fe20000011405 */
[-C--:B------:R-:W-:Y:S02]  /*5cde0*/  IMAD R3, R93, R5.reuse, RZ ;  /* 0x000000055d037224 */ /* 0x080fe400078e02ff */
[----:B------:R-:W-:-:S04]  /*5cdf0*/  IMAD.WIDE.U32 R6, R92, R5, RZ ;  /* 0x000000055c067225 */ /* 0x000fc800078e00ff */
[----:B------:R-:W-:-:S05]  /*5ce00*/  IMAD R3, R92, R2, R3 ;  /* 0x000000025c037224 */ /* 0x000fca00078e0203 */
[----:B------:R-:W-:Y:S02]  /*5ce10*/  IADD3 R3, R7, R3, RZ ;  /* 0x0000000307037210 */ /* 0x000fe40007ffe0ff */
[----:B------:R-:W-:Y:S05]  /*5ce20*/  CALL.REL.NOINC `($_ZN7cutlass13device_kernelIN5flash19enable_sm80_to_sm89INS1_16FlashAttnBwdSm80INS1_25CollectiveMainloopBwdSm80ILi2ELi2EN4cute5tupleIJNS5_1CILi128EEES8_NS7_ILi64EEEEEENS_10bfloat16_tEfNS_4arch4Sm80ELb1ELb0ELb1ELb0ELb1ELb0ELb0ELb0ELi2ELi4ELi4ELi4ELb0EEENS1_21CollectiveEpilogueBwdISA_SB_SD_Li256ELb0ELb0ELi2EEENS1_25SingleTileBwdLPTSchedulerILb0ELi128ELb1EEEEEEEEEvNT_6ParamsE$_ZN4cute3eso3ESOILb1ELb0EJNS_6LayoutINS_5tupleIJNS3_IJNS_1CILi8EEENS4_ILi1EEEEEEEEENS3_IJNS3_IJS6_NS4_ILi0EEEEEEEEEEElEEC2ERKSC_RKl) ;  /* 0xfffadf9000007944 */ /* 0x000fea0003c3ffff */
[----:B-1----:R-:W2:Y:S01]  /*5ce30*/  LDL.64 R2, [R1+0x1688] ;  /* 0x0016880001027983 */ /* 0x002ea20000100a00 */
[----:B------:R-:W-:Y:S02]  /*5ce40*/  MOV R8, 0x5ce80 ;  /* 0x0005ce8000087802 */ /* 0x000fe40000000f00 */
[----:B--2---:R-:W-:-:S04]  /*5ce50*/  LEA R4, P1, R2, R90, 0x1 ;  /* 0x0000005a02047211 */ /* 0x004fc800078208ff */
[----:B------:R-:W-:-:S04]  /*5ce60*/  LEA.HI.X R9, R2, R91, R3, 0x1, P1 ;  /* 0x0000005b02097211 */ /* 0x000fc800008f0c03 */
[----:B------:R-:W-:Y:S05]  /*5ce70*/  CALL.REL.NOINC `($_ZN7cutlass13device_kernelIN5flash19enable_sm80_to_sm89INS1_16FlashAttnBwdSm80INS1_25CollectiveMainloopBwdSm80ILi2ELi2EN4cute5tupleIJNS5_1CILi128EEES8_NS7_ILi64EEEEEENS_10bfloat16_tEfNS_4arch4Sm80ELb1ELb0ELb1ELb0ELb1ELb0ELb0ELb0ELi2ELi4ELi4ELi4ELb0EEENS1_21CollectiveEpilogueBwdISA_SB_SD_Li256ELb0ELb0ELi2EEENS1_25SingleTileBwdLPTSchedulerILb0ELi128ELb1EEEEEEEEEvNT_6ParamsE$_ZN4cute8gmem_ptrIPKN7cutlass10bfloat16_tEECI1NS_12iter_adaptorIS4_S5_EEES4_) ;  /* 0xfffaf16000007944 */ /* 0x000fea0003c3ffff */
[----:B------:R2:W5:Y:S01]  /*5ce80*/  LDL.64 R2, [R1+0x1688] ;  /* 0x0016880001027983 */ /* 0x0005620000100a00 */
[----:B------:R-:W-:-:S03]  /*5ce90*/  MOV R6, 0x5ceb0 ;  /* 0x0005ceb000067802 */ /* 0x000fc60000000f00 */
[----:B-12--5:R-:W-:Y:S05]  /*5cea0*/  CALL.REL.NOINC `($_ZN7cutlass13device_kernelIN5flash19enable_sm80_to_sm89INS1_16FlashAttnBwdSm80INS1_25CollectiveMainloopBwdSm80ILi2ELi2EN4cute5tupleIJNS5_1CILi128EEES8_NS7_ILi64EEEEEENS_10bfloat16_tEfNS_4arch4Sm80ELb1ELb0ELb1ELb0ELb1ELb0ELb0ELb0ELi2ELi4ELi4ELi4ELb0EEENS1_21CollectiveEpilogueBwdISA_SB_SD_Li256ELb0ELb0ELi2EEENS1_25SingleTileBwdLPTSchedulerILb0ELi128ELb1EEEEEEEEEvNT_6ParamsE$_ZN4cute3eso3ESOILb1ELb0EJNS_6LayoutINS_5tupleIJNS3_IJNS_1CILi8EEENS4_ILi1EEEEEEEEENS3_IJNS3_IJS6_NS4_ILi0EEEEEEEEEEENS_10ViewEngineINS_8gmem_ptrIPKN7cutlass10bfloat16_tEEEEEEEC2ERKSC_RKSK_) ;  /* 0xfffade0000007944 */ /* 0x026fea0003c3ffff */
[----:B-1----:R1:W5:Y:S01]  /*5ceb0*/  LDL.64 R4, [R1+0x1688] ;  /* 0x0016880001047983 */ /* 0x0023620000100a00 */
[----:B------:R-:W-:Y:S01]  /*5cec0*/  IMAD.MOV.U32 R80, RZ, RZ, RZ ;  /* 0x000000ffff507224 */ /* 0x000fe200078e00ff */
[----:B------:R-:W-:Y:S02]  /*5ced0*/  MOV R79, R17 ;  /* 0x00000011004f7202 */ /* 0x000fe40000000f00 */
[----:B------:R-:W-:Y:S02]  /*5cee0*/  MOV R78, 0x5cf00 ;  /* 0x0005cf00004e7802 */ /* 0x000fe40000000f00 */
[----:B-1---5:R-:W-:Y:S05]  /*5cef0*/  CALL.REL.NOINC `($_ZN7cutlass13device_kernelIN5flash19enable_sm80_to_sm89INS1_16FlashAttnBwdSm80INS1_25CollectiveMainloopBwdSm80ILi2ELi2EN4cute5tupleIJNS5_1CILi128EEES8_NS7_ILi64EEEEEENS_10bfloat16_tEfNS_4arch4Sm80ELb1ELb0ELb1ELb0ELb1ELb0ELb0ELb0ELi2ELi4ELi4ELi4ELb0EEENS1_21CollectiveEpilogueBwdISA_SB_SD_Li256ELb0ELb0ELi2EEENS1_25SingleTileBwdLPTSchedulerILb0ELi128ELb1EEEEEEEEEvNT_6ParamsE$_ZN4cute3eso3ESOILb1ELb0EJNS_10UnderscoreEiiEEC2ERKS2_RKiS7_) ;  /* 0xfffab66000007944 */ /* 0x022fea0003c3ffff */
[----:B-1----:R-:W2:Y:S01]  /*5cf00*/  LDL R3, [R1+0x1688] ;  /* 0x0016880001037983 */ /* 0x002ea20000100800 */
[----:B------:R-:W-:Y:S01]  /*5cf10*/  IMAD.MOV.U32 R2, RZ, RZ, R81 ;  /* 0x000000ffff027224 */ /* 0x000fe200078e0051 */
[----:B------:R-:W-:Y:S02]  /*5cf20*/  MOV R6, 0x5cf50 ;  /* 0x0005cf5000067802 */ /* 0x000fe40000000f00 */
[----:B--2---:R-:W-:Y:S02]  /*5cf30*/  SHF.L.U32 R3, R3, 0xb, RZ ;  /* 0x0000000b03037819 */ /* 0x004fe400000006ff */
        /* <DEDUP_REMOVED lines=10> */
[----:B-1----:R1:W5:Y:S01]  /*5cfe0*/  LDL.64 R6, [R1+0x1688] ;  /* 0x0016880001067983 */ /* 0x0023620000100a00 */
[----:B------:R-:W-:Y:S02]  /*5cff0*/  MOV R9, R5 ;  /* 0x0000000500097202 */ /* 0x000fe40000000f00 */
[----:B------:R-:W-:Y:S02]  /*5d000*/  MOV R8, 0x5d020 ;  /* 0x0005d02000087802 */ /* 0x000fe40000000f00 */
[----:B-1---5:R-:W-:Y:S05]  /*5d010*/  CALL.REL.NOINC `($_ZN7cutlass13device_kernelIN5flash19enable_sm80_to_sm89INS1_16FlashAttnBwdSm80INS1_25CollectiveMainloopBwdSm80ILi2ELi2EN4cute5tupleIJNS5_1CILi128EEES8_NS7_ILi64EEEEEENS_10bfloat16_tEfNS_4arch4Sm80ELb1ELb0ELb1ELb0ELb1ELb0ELb0ELb0ELi2ELi4ELi4ELi4ELb0EEENS1_21CollectiveEpilogueBwdISA_SB_SD_Li256ELb0ELb0ELi2EEENS1_25SingleTileBwdLPTSchedulerILb0ELi128ELb1EEEEEEEEEvNT_6ParamsE$_ZN4cute8gmem_ptrIPKN7cutlass10bfloat16_tEECI1NS_12iter_adaptorIS4_S5_EEES4_) ;  /* 0xfffaefc000007944 */ /* 0x022fea0003c3ffff */
[----:B------:R2:W5:Y:S01]  /*5d020*/  LDL.64 R2, [R1+0x1688] ;  /* 0x0016880001027983 */ /* 0x0005620000100a00 */
[----:B------:R-:W-:-:S03]  /*5d030*/  MOV R8, 0x5d050 ;  /* 0x0005d05000087802 */ /* 0x000fc60000000f00 */
[----:B-12--5:R-:W-:Y:S05]  /*5d040*/  CALL.REL.NOINC `($_ZN7cutlass13device_kernelIN5flash19enable_sm80_to_sm89INS1_16FlashAttnBwdSm80INS1_25CollectiveMainloopBwdSm80ILi2ELi2EN4cute5tupleIJNS5_1CILi128EEES8_NS7_ILi64EEEEEENS_10bfloat16_tEfNS_4arch4Sm80ELb1ELb0ELb1ELb0ELb1ELb0ELb0ELb0ELi2ELi4ELi4ELi4ELb0EEENS1_21CollectiveEpilogueBwdISA_SB_SD_Li256ELb0ELb0ELi2EEENS1_25SingleTileBwdLPTSchedulerILb0ELi128ELb1EEEEEEEEEvNT_6ParamsE$_ZN4cute8gmem_ptrIPKN7cutlass9uint128_tEECI1NS_12iter_adaptorIS4_S5_EEES4_) ;  /* 0xfffaefd000007944 */ /* 0x026fea0003c3ffff */
[----:B-1----:R1:W5:Y:S01]  /*5d050*/  LDL.64 R2, [R1+0x1688] ;  /* 0x0016880001027983 */ /* 0x0023620000100a00 */
[----:B------:R-:W-:-:S03]  /*5d060*/  MOV R8, 0x5d080 ;  /* 0x0005d08000087802 */ /* 0x000fc60000000f00 */
[----:B-1---5:R-:W-:Y:S05]  /*5d070*/  CALL.REL.NOINC `($_ZN7cutlass13device_kernelIN5flash19enable_sm80_to_sm89INS1_16FlashAttnBwdSm80INS1_25CollectiveMainloopBwdSm80ILi2ELi2EN4cute5tupleIJNS5_1CILi128EEES8_NS7_ILi64EEEEEENS_10bfloat16_tEfNS_4arch4Sm80ELb1ELb0ELb1ELb0ELb1ELb0ELb0ELb0ELi2ELi4ELi4ELi4ELb0EEENS1_21CollectiveEpilogueBwdISA_SB_SD_Li256ELb0ELb0ELi2EEENS1_25SingleTileBwdLPTSchedulerILb0ELi128ELb1EEEEEEEEEvNT_6ParamsE$_ZN4cute3eso3ESOILb1ELb0EJNS_6LayoutINS_5tupleIJNS3_IJNS_1CILi1EEES5_EEEEEENS3_IJNS3_IJS5_NS4_ILi0EEEEEEEEEEENS_10ViewEngineINS_8gmem_ptrIPKN7cutlass9uint128_tEEEEEEEC2ERKSB_RKSJ_) ;  /* 0xfffad35000007944 */ /* 0x022fea0003c3ffff */
[----:B------:R2:W5:Y:S01]  /*5d080*/  LDL.64 R78, [R1+0x1688] ;  /* 0x00168800014e7983 */ /* 0x0005620000100a00 */
[----:B-1----:R-:W-:Y:S01]  /*5d090*/  IMAD.MOV.U32 R2, RZ, RZ, R6 ;  /* 0x000000ffff027224 */ /* 0x002fe200078e0006 */
[----:B------:R-:W-:Y:S01]  /*5d0a0*/  MOV R3, R7 ;  /* 0x0000000700037202 */ /* 0x000fe20000000f00 */
[----:B------:R-:W-:Y:S01]  /*5d0b0*/  IMAD.MOV.U32 R9, RZ, RZ, R81 ;  /* 0x000000ffff097224 */ /* 0x000fe200078e0051 */
[----:B------:R-:W-:-:S02]  /*5d0c0*/  MOV R8, 0x5d0e0 ;  /* 0x0005d0e000087802 */ /* 0x000fc40000000f00 */
[----:B--2--5:R-:W-:Y:S05]  /*5d0d0*/  CALL.REL.NOINC `($_ZN7cutlass13device_kernelIN5flash19enable_sm80_to_sm89INS1_16FlashAttnBwdSm80INS1_25CollectiveMainloopBwdSm80ILi2ELi2EN4cute5tupleIJNS5_1CILi128EEES8_NS7_ILi64EEEEEENS_10bfloat16_tEfNS_4arch4Sm80ELb1ELb0ELb1ELb0ELb1ELb0ELb0ELb0ELi2ELi4ELi4ELi4ELb0EEENS1_21CollectiveEpilogueBwdISA_SB_SD_Li256ELb0ELb0ELi2EEENS1_25SingleTileBwdLPTSchedulerILb0ELi128ELb1EEEEEEEEEvNT_6ParamsE$_ZN4cute8smem_ptrIPN7cutlass10bfloat16_tEECI1NS_12iter_adaptorIS3_S4_EEES3_) ;  /* 0xfffaf00000007944 */ /* 0x024fea0003c3ffff */
[----:B-1----:R1:W5:Y:S01]  /*5d0e0*/  LDL.64 R2, [R1+0x1688] ;  /* 0x0016880001027983 */ /* 0x0023620000100a00 */
[----:B------:R-:W-:-:S02]  /*5d0f0*/  MOV R4, R81 ;  /* 0x0000005100047202 */ /* 0x000fc40000000f00 */
[----:B------:R-:W-:Y:S02]  /*5d100*/  MOV R6, 0x5d120 ;  /* 0x0005d12000067802 */ /* 0x000fe40000000f00 */
[----:B-1---5:R-:W-:Y:S05]  /*5d110*/  CALL.REL.NOINC `($_ZN7cutlass13device_kernelIN5flash19enable_sm80_to_sm89INS1_16FlashAttnBwdSm80INS1_25CollectiveMainloopBwdSm80ILi2ELi2EN4cute5tupleIJNS5_1CILi128EEES8_NS7_ILi64EEEEEENS_10bfloat16_tEfNS_4arch4Sm80ELb1ELb0ELb1ELb0ELb1ELb0ELb0ELb0ELi2ELi4ELi4ELi4ELb0EEENS1_21CollectiveEpilogueBwdISA_SB_SD_Li256ELb0ELb0ELi2EEENS1_25SingleTileBwdLPTSchedulerILb0ELi128ELb1EEEEEEEEEvNT_6ParamsE$_ZN4cute8smem_ptrIPN7cutlass9uint128_tEECI1NS_12iter_adaptorIS3_S4_EEES3_) ;  /* 0xfffaf00000007944 */ /* 0x022fea0003c3ffff */
[----:B-1----:R1:W5:Y:S01]  /*5d120*/  LDL.64 R2, [R1+0x1688] ;  /* 0x0016880001027983 */ /* 0x0023620000100a00 */
[----:B------:R-:W-:Y:S02]  /*5d130*/  MOV R4, R81 ;  /* 0x0000005100047202 */ /* 0x000fe40000000f00 */
[----:B------:R-:W-:Y:S02]  /*5d140*/  MOV R6, 0x5d160 ;  /* 0x0005d16000067802 */ /* 0x000fe40000000f00 */
[----:B-1---5:R-:W-:Y:S05]  /*5d150*/  CALL.REL.NOINC `($_ZN7cutlass13device_kernelIN5flash19enable_sm80_to_sm89INS1_16FlashAttnBwdSm80INS1_25CollectiveMainloopBwdSm80ILi2ELi2EN4cute5tupleIJNS5_1CILi128EEES8_NS7_ILi64EEEEEENS_10bfloat16_tEfNS_4arch4Sm80ELb1ELb0ELb1ELb0ELb1ELb0ELb0ELb0ELi2ELi4ELi4ELi4ELb0EEENS1_21CollectiveEpilogueBwdISA_SB_SD_Li256ELb0ELb0ELi2EEENS1_25SingleTileBwdLPTSchedulerILb0ELi128ELb1EEEEEEEEEvNT_6ParamsE$_ZN4cute3eso3ESOILb1ELb0EJNS_6LayoutINS_5tupleIJNS3_IJNS_1CILi1EEES5_EEEEEENS3_IJNS3_IJS5_NS4_ILi0EEEEEEEEEEENS_10ViewEngineINS_8smem_ptrIPN7cutlass9uint128_tEEEEEEEC2ERKSB_RKSI_) ;  /* 0xfffad2b000007944 */ /* 0x022fea0003c3ffff */
[----:B-1----:R1:W5:Y:S01]  /*5d160*/  LDL R4, [R1+0x1688] ;  /* 0x0016880001047983 */ /* 0x0023620000100800 */
[----:B------:R-:W-:-:S03]  /*5d170*/  MOV R2, 0x5d190 ;  /* 0x0005d19000027802 */ /* 0x000fc60000000f00 */
[----:B-1---5:R-:W-:Y:S05]  /*5d180*/  CALL.REL.NOINC `($_ZN7cutlass13device_kernelIN5flash19enable_sm80_to_sm89INS1_16FlashAttnBwdSm80INS1_25CollectiveMainloopBwdSm80ILi2ELi2EN4cute5tupleIJNS5_1CILi128EEES8_NS7_ILi64EEEEEENS_10bfloat16_tEfNS_4arch4Sm80ELb1ELb0ELb1ELb0ELb1ELb0ELb0ELb0ELi2ELi4ELi4ELi4ELb0EEENS1_21CollectiveEpilogueBwdISA_SB_SD_Li256ELb0ELb0ELi2EEENS1_25SingleTileBwdLPTSchedulerILb0ELi128ELb1EEEEEEEEEvNT_6ParamsE$_ZN73_INTERNAL_24fd9406_37_flash_bwd_hdim64_bf16_softcap_sm80_cu_3fbc093a_291824__cvta_generic_to_sharedEPKv) ;  /* 0xfffaf0a000007944 */ /* 0x022fea0003c3ffff */
        /* <DEDUP_REMOVED lines=10> */
[----:B-1----:R-:W-:Y:S05]  /*5d230*/  CALL.REL.NOINC `($_ZN7cutlass13device_kernelIN5flash19enable_sm80_to_sm89INS1_16FlashAttnBwdSm80INS1_25CollectiveMainloopBwdSm80ILi2ELi2EN4cute5tupleIJNS5_1CILi128EEES8_NS7_ILi64EEEEEENS_10bfloat16_tEfNS_4arch4Sm80ELb1ELb0ELb1ELb0ELb1ELb0ELb0ELb0ELi2ELi4ELi4ELi4ELb0EEENS1_21CollectiveEpilogueBwdISA_SB_SD_Li256ELb0ELb0ELi2EEENS1_25SingleTileBwdLPTSchedulerILb0ELi128ELb1EEEEEEEEEvNT_6ParamsE$_ZN4cute3eso3ESOILb1ELb0EJNS_1CILi0EEEiS3_EEC2ERKS3_RKiS6_) ;  /* 0xfffab74000007944 */ /* 0x002fea0003c3ffff */
[----:B-1----:R-:W2:Y:S01]  /*5d240*/  LDL R3, [R1+0x1688] ;  /* 0x0016880001037983 */ /* 0x002ea20000100800 */
[----:B------:R-:W-:Y:S01]  /*5d250*/  IMAD.MOV.U32 R2, RZ, RZ, R81 ;  /* 0x000000ffff027224 */ /* 0x000fe200078e0051 */
[----:B------:R-:W-:-:S02]  /*5d260*/  MOV R10, 0x5d290 ;  /* 0x0005d290000a7802 */ /* 0x000fc40000000f00 */
[----:B--2---:R-:W-:Y:S02]  /*5d270*/  SHF.L.U32 R3, R3, 0x5, RZ ;  /* 0x0000000503037819 */ /* 0x004fe400000006ff */
[----:B------:R-:W-:Y:S05]  /*5d280*/  CALL.REL.NOINC `($_ZN7cutlass13device_kernelIN5flash19enable_sm80_to_sm89INS1_16FlashAttnBwdSm80INS1_25CollectiveMainloopBwdSm80ILi2ELi2EN4cute5tupleIJNS5_1CILi128EEES8_NS7_ILi64EEEEEENS_10bfloat16_tEfNS_4arch4Sm80ELb1ELb0ELb1ELb0ELb1ELb0ELb0ELb0ELi2ELi4ELi4ELi4ELb0EEENS1_21CollectiveEpilogueBwdISA_SB_SD_Li256ELb0ELb0ELi2EEENS1_25SingleTileBwdLPTSchedulerILb0ELi128ELb1EEEEEEEEEvNT_6ParamsE$_ZN4cute5tupleIJiEEC2ERKi) ;  /* 0xfffaec7000007944 */ /* 0x000fea0003c3ffff */
[----:B------:R1:W5:Y:S01]  /*5d290*/  LDL R3, [R1+0x1688] ;  /* 0x0016880001037983 */ /* 0x0003620000100800 */
        /* <DEDUP_REMOVED lines=43> */
[----:B------:R-:W-:Y:S01]  /*5d550*/  IMAD.MOV.U32 R80, RZ, RZ, 0x1 ;  /* 0x00000001ff507424 */ /* 0x000fe200078e00ff */
        /* <DEDUP_REMOVED lines=209> */
[----:B------:R-:W-:Y:S01]  /*5e270*/  IMAD.MOV.U32 R79, RZ, RZ, R17 ;  /* 0x000000ffff4f7224 */ /* 0x000fe200078e0011 */
[----:B------:R-:W-:Y:S02]  /*5e280*/  MOV R80, 0x3 ;  /* 0x0000000300507802 */ /* 0x000fe40000000f00 */
        /* <DEDUP_REMOVED lines=54> */
[----:B-1---5:R-:W-:Y:S05]  /*5e5f0*/  CALL.REL.NOINC `($_ZN7cutlass13device_kernelIN5flash19enable_sm80_to_sm89INS1_16FlashAttnBwdSm80INS1_25CollectiveMainloopBwdSm80ILi2ELi2EN4cute5tupleIJNS5_1CILi128EEES8_NS7_ILi64EEEEEENS_10bfloat16_tEfNS_4arch4Sm80ELb1ELb0ELb1ELb0ELb1ELb0ELb0ELb0ELi2ELi4ELi4ELi4ELb0EEENS1_21CollectiveEpilogueBwdISA_SB_SD_Li256ELb0ELb0ELi2EEENS1_25SingleTileBwdLPTSchedulerILb0ELi128ELb1EEEEEEEEEvNT_6ParamsE$_ZN4cute3eso3ESOILb1ELb0EJNS_10UnderscoreES2_iEEC2ERKS2_S5_RKi) ;  /* 0xfffa9ee000007944 */ /* 0x022fea0003c3ffff */
[----:B-1----:R-:W2:Y:S01]  /*5e600*/  LDL R3, [R1+0x1688] ;  /* 0x0016880001037983 */ /* 0x002ea20000100800 */
[----:B------:R-:W-:-:S02]  /*5e610*/  MOV R6, 0x5e640 ;  /* 0x0005e64000067802 */ /* 0x000fc40000000f00 */
[----:B--2---:R-:W-:Y:S02]  /*5e620*/  SHF.L.U32 R3, R3, 0x7, RZ ;  /* 0x0000000703037819 */ /* 0x004fe400000006ff */
[----:B------:R-:W-:Y:S05]  /*5e630*/  CALL.REL.NOINC `($_ZN7cutlass13device_kernelIN5flash19enable_sm80_to_sm89INS1_16FlashAttnBwdSm80INS1_25CollectiveMainloopBwdSm80ILi2ELi2EN4cute5tupleIJNS5_1CILi128EEES8_NS7_ILi64EEEEEENS_10bfloat16_tEfNS_4arch4Sm80ELb1ELb0ELb1ELb0ELb1ELb0ELb0ELb0ELi2ELi4ELi4ELi4ELb0EEENS1_21CollectiveEpilogueBwdISA_SB_SD_Li256ELb0ELb0ELi2EEENS1_25SingleTileBwdLPTSchedulerILb0ELi128ELb1EEEEEEEEEvNT_6ParamsE$_ZN4cute3eso3ESOILb1ELb0EJNS_6LayoutINS_5tupleIJNS3_IJNS_1CILi4EEENS4_ILi1EEEEEES6_EEENS3_IJNS3_IJS6_NS4_ILi0EEEEEES9_EEEEEiEEC2ERKSC_RKi) ;  /* 0xfffac63000007944 */ /* 0x000fea0003c3ffff */
[----:B------:R-:W-:Y:S01]  /*5e640*/  ULDC.64 UR8, c[0x0][0x118] ;  /* 0x0000460000087ab9 */ /* 0x000fe20000000a00 */
[----:B-1----:R-:W2:Y:S04]  /*5e650*/  LDL R2, [R1+0x1688] ;  /* 0x0016880001027983 */ /* 0x002ea80000100800 */
[----:B------:R-:W2:Y:S01]  /*5e660*/  LD.E.64 R4, [R10.64+0x8] ;  /* 0x000008080a047980 */ /* 0x000ea2000c101b00 */
[----:B------:R-:W-:Y:S01]  /*5e670*/  MOV R8, 0x5e6b0 ;  /* 0x0005e6b000087802 */ /* 0x000fe20000000f00 */
[----:B--2---:R-:W-:Y:S01]  /*5e680*/  IMAD.WIDE R4, R2, 0x4, R4 ;  /* 0x0000000402047825 */ /* 0x004fe200078e0204 */
[----:B------:R-:W-:-:S03]  /*5e690*/  MOV R2, R81 ;  /* 0x0000005100027202 */ /* 0x000fc60000000f00 */
[----:B------:R-:W-:Y:S05]  /*5e6a0*/  CALL.REL.NOINC `($_ZN7cutlass13device_kernelIN5flash19enable_sm80_to_sm89INS1_16FlashAttnBwdSm80INS1_25CollectiveMainloopBwdSm80ILi2ELi2EN4cute5tupleIJNS5_1CILi128EEES8_NS7_ILi64EEEEEENS_10bfloat16_tEfNS_4arch4Sm80ELb1ELb0ELb1ELb0ELb1ELb0ELb0ELb0ELi2ELi4ELi4ELi4ELb0EEENS1_21CollectiveEpilogueBwdISA_SB_SD_Li256ELb0ELb0ELi2EEENS1_25SingleTileBwdLPTSchedulerILb0ELi128ELb1EEEEEEEEEvNT_6ParamsE$_ZN4cute8gmem_ptrIPKfECI1NS_12iter_adaptorIS2_S3_EEES2_) ;  /* 0xfffad9b000007944 */ /* 0x000fea0003c3ffff */
[----:B-1----:R1:W5:Y:S01]  /*5e6b0*/  LDL.64 R2, [R1+0x1688] ;  /* 0x0016880001027983 */ /* 0x0023620000100a00 */
[----:B------:R-:W-:-:S03]  /*5e6c0*/  MOV R6, 0x5e6e0 ;  /* 0x0005e6e000067802 */ /* 0x000fc60000000f00 */
[----:B-1---5:R-:W-:Y:S05]  /*5e6d0*/  CALL.REL.NOINC `($_ZN7cutlass13device_kernelIN5flash19enable_sm80_to_sm89INS1_16FlashAttnBwdSm80INS1_25CollectiveMainloopBwdSm80ILi2ELi2EN4cute5tupleIJNS5_1CILi128EEES8_NS7_ILi64EEEEEENS_10bfloat16_tEfNS_4arch4Sm80ELb1ELb0ELb1ELb0ELb1ELb0ELb0ELb0ELi2ELi4ELi4ELi4ELb0EEENS1_21CollectiveEpilogueBwdISA_SB_SD_Li256ELb0ELb0ELi2EEENS1_25SingleTileBwdLPTSchedulerILb0ELi128ELb1EEEEEEEEEvNT_6ParamsE$_ZN4cute3eso3ESOILb1ELb0EJNS_6LayoutINS_5tupleIJNS3_IJNS_1CILi4EEENS4_ILi1EEEEEES6_EEENS3_IJNS3_IJS6_NS4_ILi0EEEEEES9_EEEEENS_10ViewEngineINS_8gmem_ptrIPKfEEEEEEC2ERKSC_RKSI_) ;  /* 0xfffac51000007944 */ /* 0x022fea0003c3ffff */
[----:B------:R-:W-:Y:S01]  /*5e6e0*/  ULDC.64 UR8, c[0x0][0x118] ;  /* 0x0000460000087ab9 */ /* 0x000fe20000000a00 */
[----:B-1----:R1:W5:Y:S04]  /*5e6f0*/  LDL.64 R4, [R1+0x1688] ;  /* 0x0016880001047983 */ /* 0x0023680000100a00 */
[----:B------:R1:W5:Y:S01]  /*5e700*/  LD.E.64 R10, [R84.64+0x40] ;  /* 0x00004008540a7980 */ /* 0x000362000c101b00 */
[----:B------:R-:W-:-:S02]  /*5e710*/  MOV R3, R15 ;  /* 0x0000000f00037202 */ /* 0x000fc40000000f00 */
[----:B------:R-:W-:Y:S02]  /*5e720*/  MOV R8, 0x5e740 ;  /* 0x0005e74000087802 */ /* 0x000fe40000000f00 */
[----:B-1---5:R-:W-:Y:S05]  /*5e730*/  CALL.REL.NOINC `($_ZN7cutlass13device_kernelIN5flash19enable_sm80_to_sm89INS1_16FlashAttnBwdSm80INS1_25CollectiveMainloopBwdSm80ILi2ELi2EN4cute5tupleIJNS5_1CILi128EEES8_NS7_ILi64EEEEEENS_10bfloat16_tEfNS_4arch4Sm80ELb1ELb0ELb1ELb0ELb1ELb0ELb0ELb0ELi2ELi4ELi4ELi4ELb0EEENS1_21CollectiveEpilogueBwdISA_SB_SD_Li256ELb0ELb0ELi2EEENS1_25SingleTileBwdLPTSchedulerILb0ELi128ELb1EEEEEEEEEvNT_6ParamsE$_ZN4cute3eso3ESOILb1ELb0EJNS_10UnderscoreES2_iEEC2ERKS2_S5_RKi) ;  /* 0xfffa9da000007944 */ /* 0x022fea0003c3ffff */
[----:B-1----:R-:W2:Y:S01]  /*5e740*/  LDL R3, [R1+0x1688] ;  /* 0x0016880001037983 */ /* 0x002ea20000100800 */
[----:B------:R-:W-:Y:S02]  /*5e750*/  MOV R6, 0x5e780 ;  /* 0x0005e78000067802 */ /* 0x000fe40000000f00 */
[----:B--2---:R-:W-:Y:S02]  /*5e760*/  SHF.L.U32 R3, R3, 0x7, RZ ;  /* 0x0000000703037819 */ /* 0x004fe400000006ff */
[----:B------:R-:W-:Y:S05]  /*5e770*/  CALL.REL.NOINC `($_ZN7cutlass13device_kernelIN5flash19enable_sm80_to_sm89INS1_16FlashAttnBwdSm80INS1_25CollectiveMainloopBwdSm80ILi2ELi2EN4cute5tupleIJNS5_1CILi128EEES8_NS7_ILi64EEEEEENS_10bfloat16_tEfNS_4arch4Sm80ELb1ELb0ELb1ELb0ELb1ELb0ELb0ELb0ELi2ELi4ELi4ELi4ELb0EEENS1_21CollectiveEpilogueBwdISA_SB_SD_Li256ELb0ELb0ELi2EEENS1_25SingleTileBwdLPTSchedulerILb0ELi128ELb1EEEEEEEEEvNT_6ParamsE$_ZN4cute3eso3ESOILb1ELb0EJNS_6LayoutINS_5tupleIJNS3_IJNS_1CILi4EEENS4_ILi1EEEEEES6_EEENS3_IJNS3_IJS6_NS4_ILi0EEEEEES9_EEEEEiEEC2ERKSC_RKi) ;  /* 0xfffac4f000007944 */ /* 0x000fea0003c3ffff */
[----:B------:R-:W-:Y:S01]  /*5e780*/  ULDC.64 UR8, c[0x0][0x118] ;  /* 0x0000460000087ab9 */ /* 0x000fe20000000a00 */
[----:B-1----:R-:W2:Y:S04]  /*5e790*/  LDL R2, [R1+0x1688] ;  /* 0x0016880001027983 */ /* 0x002ea80000100800 */
[----:B------:R-:W2:Y:S01]  /*5e7a0*/  LD.E.64 R10, [R10.64] ;  /* 0x000000080a0a7980 */ /* 0x000ea2000c101b00 */
[----:B------:R-:W-:Y:S02]  /*5e7b0*/  MOV R6, R81 ;  /* 0x0000005100067202 */ /* 0x000fe40000000f00 */
[----:B------:R-:W-:Y:S01]  /*5e7c0*/  MOV R8, 0x5e7f0 ;  /* 0x0005e7f000087802 */ /* 0x000fe20000000f00 */
[----:B--2---:R-:W-:-:S04]  /*5e7d0*/  IMAD.WIDE R2, R2, 0x4, R10 ;  /* 0x0000000402027825 */ /* 0x004fc800078e020a */
[----:B------:R-:W-:Y:S05]  /*5e7e0*/  CALL.REL.NOINC `($_ZN7cutlass13device_kernelIN5flash19enable_sm80_to_sm89INS1_16FlashAttnBwdSm80INS1_25CollectiveMainloopBwdSm80ILi2ELi2EN4cute5tupleIJNS5_1CILi128EEES8_NS7_ILi64EEEEEENS_10bfloat16_tEfNS_4arch4Sm80ELb1ELb0ELb1ELb0ELb1ELb0ELb0ELb0ELi2ELi4ELi4ELi4ELb0EEENS1_21CollectiveEpilogueBwdISA_SB_SD_Li256ELb0ELb0ELi2EEENS1_25SingleTileBwdLPTSchedulerILb0ELi128ELb1EEEEEEEEEvNT_6ParamsE$_ZN4cute8smem_ptrIPfECI1NS_12iter_adaptorIS1_S2_EEES1_) ;  /* 0xfffad97000007944 */ /* 0x000fea0003c3ffff */
[----:B-1----:R1:W5:Y:S01]  /*5e7f0*/  LDL.64 R2, [R1+0x1688] ;  /* 0x0016880001027983 */ /* 0x0023620000100a00 */
[----:B------:R-:W-:-:S03]  /*5e800*/  MOV R8, 0x5e820 ;  /* 0x0005e82000087802 */ /* 0x000fc60000000f00 */
[----:B-1---5:R-:W-:Y:S05]  /*5e810*/  CALL.REL.NOINC `($_ZN7cutlass13device_kernelIN5flash19enable_sm80_to_sm89INS1_16FlashAttnBwdSm80INS1_25CollectiveMainloopBwdSm80ILi2ELi2EN4cute5tupleIJNS5_1CILi128EEES8_NS7_ILi64EEEEEENS_10bfloat16_tEfNS_4arch4Sm80ELb1ELb0ELb1ELb0ELb1ELb0ELb0ELb0ELi2ELi4ELi4ELi4ELb0EEENS1_21CollectiveEpilogueBwdISA_SB_SD_Li256ELb0ELb0ELi2EEENS1_25SingleTileBwdLPTSchedulerILb0ELi128ELb1EEEEEEEEEvNT_6ParamsE$_ZN4cute3eso3ESOILb1ELb0EJNS_6LayoutINS_5tupleIJNS3_IJNS_1CILi4EEENS4_ILi1EEEEEES6_EEENS3_IJNS3_IJS6_NS4_ILi0EEEEEES9_EEEEENS_10ViewEngineINS_8smem_ptrIPfEEEEEEC2ERKSC_RKSH_) ;  /* 0xfffac41000007944 */ /* 0x022fea0003c3ffff */
[----:B------:R-:W-:Y:S01]  /*5e820*/  ULDC.64 UR8, c[0x0][0x118] ;  /* 0x0000460000087ab9 */ /* 0x000fe20000000a00 */
[----:B-1----:R1:W5:Y:S04]  /*5e830*/  LDL.64 R6, [R1+0x1688] ;  /* 0x0016880001067983 */ /* 0x0023680000100a00 */
[----:B------:R1:W5:Y:S01]  /*5e840*/  LD.E.64 R10, [R84.64+0x48] ;  /* 0x00004808540a7980 */ /* 0x000362000c101b00 */
[----:B------:R-:W-:-:S02]  /*5e850*/  MOV R3, RZ ;  /* 0x000000ff00037202 */ /* 0x000fc40000000f00 */
[----:B------:R-:W-:Y:S02]  /*5e860*/  MOV R8, 0x5e880 ;  /* 0x0005e88000087802 */ /* 0x000fe40000000f00 */
[----:B-1---5:R-:W-:Y:S05]  /*5e870*/  CALL.REL.NOINC `($_ZN7cutlass13device_kernelIN5flash19enable_sm80_to_sm89INS1_16FlashAttnBwdSm80INS1_25CollectiveMainloopBwdSm80ILi2ELi2EN4cute5tupleIJNS5_1CILi128EEES8_NS7_ILi64EEEEEENS_10bfloat16_tEfNS_4arch4Sm80ELb1ELb0ELb1ELb0ELb1ELb0ELb0ELb0ELi2ELi4ELi4ELi4ELb0EEENS1_21CollectiveEpilogueBwdISA_SB_SD_Li256ELb0ELb0ELi2EEENS1_25SingleTileBwdLPTSchedulerILb0ELi128ELb1EEEEEEEEEvNT_6ParamsE$_ZN4cute3eso3ESOILb1ELb0EJNS_1CILi0EEEiEEC2ERKS3_RKi) ;  /* 0xfffaa0c000007944 */ /* 0x022fea0003c3ffff */
[----:B------:R-:W-:Y:S02]  /*5e880*/  ULDC.64 UR8, c[0x0][0x118] ;  /* 0x0000460000087ab9 */ /* 0x000fe40000000a00 */
[----:B-1----:R1:W5:Y:S01]  /*5e890*/  LD.E R3, [R10.64] ;  /* 0x000000080a037980 */ /* 0x002362000c101900 */
[----:B------:R-:W-:-:S03]  /*5e8a0*/  MOV R16, 0x5e8c0 ;  /* 0x0005e8c000107802 */ /* 0x000fc60000000f00 */
[----:B-1---5:R-:W-:Y:S05]  /*5e8b0*/  CALL.REL.NOINC `($_ZN7cutlass13device_kernelIN5flash19enable_sm80_to_sm89INS1_16FlashAttnBwdSm80INS1_25CollectiveMainloopBwdSm80ILi2ELi2EN4cute5tupleIJNS5_1CILi128EEES8_NS7_ILi64EEEEEENS_10bfloat16_tEfNS_4arch4Sm80ELb1ELb0ELb1ELb0ELb1ELb0ELb0ELb0ELi2ELi4ELi4ELi4ELb0EEENS1_21CollectiveEpilogueBwdISA_SB_SD_Li256ELb0ELb0ELi2EEENS1_25SingleTileBwdLPTSchedulerILb0ELi128ELb1EEEEEEEEEvNT_6ParamsE$_ZZN4cuteplIJiEJNS_1CILi0EEEEEEDaRKNS_15ArithmeticTupleIJDpT_EEERKNS3_IJDpT0_EEEENKUlDpRKT_E_clIJiEEEDaSH_) ;  /* 0xfffb284000007944 */ /* 0x022fea0003c3ffff */
[----:B-----5:R-:W-:Y:S02]  /*5e8c0*/  ISETP.GT.AND P0, PT, R2, 0x7f, PT ;  /* 0x0000007f0200780c */ /* 0x020fe40003f04270 */
[----:B------:R-:W-:-:S11]  /*5e8d0*/  MOV R15, 0x0 ;  /* 0x00000000000f7802 */ /* 0x000fd60000000f00 */
[----:B------:R-:W-:Y:S05]  /*5e8e0*/  @P0 RET.REL.NODEC R14 `(_ZN7cutlass13device_kernelIN5flash19enable_sm80_to_sm89INS1_16FlashAttnBwdSm80INS1_25CollectiveMainloopBwdSm80ILi2ELi2EN4cute5tupleIJNS5_1CILi128EEES8_NS7_ILi64EEEEEENS_10bfloat16_tEfNS_4arch4Sm80ELb1ELb0ELb1ELb0ELb1ELb0ELb0ELb0ELi2ELi4ELi4ELi4ELb0EEENS1_21CollectiveEpilogueBwdISA_SB_SD_Li256ELb0ELb0ELi2EEENS1_25SingleTileBwdLPTSchedulerILb0ELi128ELb1EEEEEEEEEvNT_6ParamsE) ;  /* 0xfffa17100e000950 */ /* 0x000fea0003c3ffff */
[----:B------:R-:W-:Y:S02]  /*5e8f0*/  ULDC.64 UR8, c[0x0][0x118] ;  /* 0x0000460000087ab9 */ /* 0x000fe40000000a00 */
[----:B------:R-:W5:Y:S01]  /*5e900*/  LD.E.64 R84, [R84.64+0x50] ;  /* 0x0000500854547980 */ /* 0x000f62000c101b00 */
[----:B------:R-:W-:Y:S01]  /*5e910*/  IMAD.MOV.U32 R2, RZ, RZ, R13 ;  /* 0x000000ffff027224 */ /* 0x000fe200078e000d */
[----:B------:R-:W-:Y:S02]  /*5e920*/  MOV R3, RZ ;  /* 0x000000ff00037202 */ /* 0x000fe40000000f00 */
[----:B------:R-:W-:Y:S02]  /*5e930*/  MOV R10, 0x5e950 ;  /* 0x0005e950000a7802 */ /* 0x000fe40000000f00 */
[----:B-1---5:R-:W-:Y:S05]  /*5e940*/  CALL.REL.NOINC `($_ZN7cutlass13device_kernelIN5flash19enable_sm80_to_sm89INS1_16FlashAttnBwdSm80INS1_25CollectiveMainloopBwdSm80ILi2ELi2EN4cute5tupleIJNS5_1CILi128EEES8_NS7_ILi64EEEEEENS_10bfloat16_tEfNS_4arch4Sm80ELb1ELb0ELb1ELb0ELb1ELb0ELb0ELb0ELi2ELi4ELi4ELi4ELb0EEENS1_21CollectiveEpilogueBwdISA_SB_SD_Li256ELb0ELb0ELi2EEENS1_25SingleTileBwdLPTSchedulerILb0ELi128ELb1EEEEEEEEEvNT_6ParamsE$_ZN4cute3eso3ESOILb1ELb0EJNS_10UnderscoreEiEEC2ERKS2_RKi) ;  /* 0xfffa9bd000007944 */ /* 0x022fea0003c3ffff */
[----:B-1----:R-:W-:Y:S02]  /*5e950*/  MOV R2, R13 ;  /* 0x0000000d00027202 */ /* 0x002fe40000000f00 */
[----:B------:R-:W-:Y:S02]  /*5e960*/  MOV R8, 0x5e980 ;  /* 0x0005e98000087802 */ /* 0x000fe40000000f00 */
[----:B------:R-:W-:Y:S05]  /*5e970*/  CALL.REL.NOINC `($_ZN7cutlass13device_kernelIN5flash19enable_sm80_to_sm89INS1_16FlashAttnBwdSm80INS1_25CollectiveMainloopBwdSm80ILi2ELi2EN4cute5tupleIJNS5_1CILi128EEES8_NS7_ILi64EEEEEENS_10bfloat16_tEfNS_4arch4Sm80ELb1ELb0ELb1ELb0ELb1ELb0ELb0ELb0ELi2ELi4ELi4ELi4ELb0EEENS1_21CollectiveEpilogueBwdISA_SB_SD_Li256ELb0ELb0ELi2EEENS1_25SingleTileBwdLPTSchedulerILb0ELi128ELb1EEEEEEEEEvNT_6ParamsE$_ZN4cute8gmem_ptrIPKfECI1NS_12iter_adaptorIS2_S3_EEES2_) ;  /* 0xfffad6e000007944 */ /* 0x000fea0003c3ffff */
[----:B-1----:R1:W5:Y:S01]  /*5e980*/  LDL.64 R2, [R1+0x1680] ;  /* 0x0016800001027983 */ /* 0x0023620000100a00 */
[----:B------:R-:W-:-:S03]  /*5e990*/  MOV R8, 0x5e9b0 ;  /* 0x0005e9b000087802 */ /* 0x000fc60000000f00 */
[----:B-1---5:R-:W-:Y:S05]  /*5e9a0*/  CALL.REL.NOINC `($_ZN7cutlass13device_kernelIN5flash19enable_sm80_to_sm89INS1_16FlashAttnBwdSm80INS1_25CollectiveMainloopBwdSm80ILi2ELi2EN4cute5tupleIJNS5_1CILi128EEES8_NS7_ILi64EEEEEENS_10bfloat16_tEfNS_4arch4Sm80ELb1ELb0ELb1ELb0ELb1ELb0ELb0ELb0ELi2ELi4ELi4ELi4ELb0EEENS1_21CollectiveEpilogueBwdISA_SB_SD_Li256ELb0ELb0ELi2EEENS1_25SingleTileBwdLPTSchedulerILb0ELi128ELb1EEEEEEEEEvNT_6ParamsE$_ZN4cute3eso3ESOILb1ELb0EJNS_6LayoutINS_5tupleIJNS3_IJNS_1CILi4EEENS4_ILi1EEEEEEEEENS3_IJNS3_IJS6_NS4_ILi0EEEEEEEEEEENS_10ViewEngineINS_8gmem_ptrIPKfEEEEEEC2ERKSC_RKSI_) ;  /* 0xfffac18000007944 */ /* 0x022fea0003c3ffff */
[----:B-1----:R1:W5:Y:S01]  /*5e9b0*/  LDL.64 R4, [R1+0x1680] ;  /* 0x0016800001047983 */ /* 0x0023620000100a00 */
[----:B------:R-:W-:Y:S01]  /*5e9c0*/  IMAD.MOV.U32 R2, RZ, RZ, R13 ;  /* 0x000000ffff027224 */ /* 0x000fe200078e000d */
[----:B------:R-:W-:-:S02]  /*5e9d0*/  MOV R3, RZ ;  /* 0x000000ff00037202 */ /* 0x000fc40000000f00 */
[----:B------:R-:W-:Y:S02]  /*5e9e0*/  MOV R10, 0x5ea00 ;  /* 0x0005ea00000a7802 */ /* 0x000fe40000000f00 */
[----:B-1---5:R-:W-:Y:S05]  /*5e9f0*/  CALL.REL.NOINC `($_ZN7cutlass13device_kernelIN5flash19enable_sm80_to_sm89INS1_16FlashAttnBwdSm80INS1_25CollectiveMainloopBwdSm80ILi2ELi2EN4cute5tupleIJNS5_1CILi128EEES8_NS7_ILi64EEEEEENS_10bfloat16_tEfNS_4arch4Sm80ELb1ELb0ELb1ELb0ELb1ELb0ELb0ELb0ELi2ELi4ELi4ELi4ELb0EEENS1_21CollectiveEpilogueBwdISA_SB_SD_Li256ELb0ELb0ELi2EEENS1_25SingleTileBwdLPTSchedulerILb0ELi128ELb1EEEEEEEEEvNT_6ParamsE$_ZN4cute3eso3ESOILb1ELb0EJNS_10UnderscoreEiEEC2ERKS2_RKi) ;  /* 0xfffa9b2000007944 */ /* 0x022fea0003c3ffff */
[----:B-1----:R-:W-:Y:S01]  /*5ea00*/  IMAD.MOV.U32 R2, RZ, RZ, R6 ;  /* 0x000000ffff027224 */ /* 0x002fe200078e0006 */
[----:B------:R-:W-:Y:S01]  /*5ea10*/  MOV R3, R7 ;  /* 0x0000000700037202 */ /* 0x000fe20000000f00 */
[----:B------:R-:W-:Y:S01]  /*5ea20*/  IMAD.MOV.U32 R6, RZ, RZ, R13 ;  /* 0x000000ffff067224 */ /* 0x000fe200078e000d */
[----:B------:R-:W-:Y:S02]  /*5ea30*/  MOV R8, 0x5ea50 ;  /* 0x0005ea5000087802 */ /* 0x000fe40000000f00 */
[----:B------:R-:W-:Y:S05]  /*5ea40*/  CALL.REL.NOINC `($_ZN7cutlass13device_kernelIN5flash19enable_sm80_to_sm89INS1_16FlashAttnBwdSm80INS1_25CollectiveMainloopBwdSm80ILi2ELi2EN4cute5tupleIJNS5_1CILi128EEES8_NS7_ILi64EEEEEENS_10bfloat16_tEfNS_4arch4Sm80ELb1ELb0ELb1ELb0ELb1ELb0ELb0ELb0ELi2ELi4ELi4ELi4ELb0EEENS1_21CollectiveEpilogueBwdISA_SB_SD_Li256ELb0ELb0ELi2EEENS1_25SingleTileBwdLPTSchedulerILb0ELi128ELb1EEEEEEEEEvNT_6ParamsE$_ZN4cute8smem_ptrIPfECI1NS_12iter_adaptorIS1_S2_EEES1_) ;  /* 0xfffad71000007944 */ /* 0x000fea0003c3ffff */
[----:B-1----:R1:W5:Y:S01]  /*5ea50*/  LDL.64 R2, [R1+0x1680] ;  /* 0x0016800001027983 */ /* 0x0023620000100a00 */
[----:B------:R-:W-:-:S03]  /*5ea60*/  MOV R8, 0x5ea80 ;  /* 0x0005ea8000087802 */ /* 0x000fc60000000f00 */
[----:B-1---5:R-:W-:Y:S05]  /*5ea70*/  CALL.REL.NOINC `($_ZN7cutlass13device_kernelIN5flash19enable_sm80_to_sm89INS1_16FlashAttnBwdSm80INS1_25CollectiveMainloopBwdSm80ILi2ELi2EN4cute5tupleIJNS5_1CILi128EEES8_NS7_ILi64EEEEEENS_10bfloat16_tEfNS_4arch4Sm80ELb1ELb0ELb1ELb0ELb1ELb0ELb0ELb0ELi2ELi4ELi4ELi4ELb0EEENS1_21CollectiveEpilogueBwdISA_SB_SD_Li256ELb0ELb0ELi2EEENS1_25SingleTileBwdLPTSchedulerILb0ELi128ELb1EEEEEEEEEvNT_6ParamsE$_ZN4cute3eso3ESOILb1ELb0EJNS_6LayoutINS_5tupleIJNS3_IJNS_1CILi4EEENS4_ILi1EEEEEEEEENS3_IJNS3_IJS6_NS4_ILi0EEEEEEEEEEENS_10ViewEngineINS_8smem_ptrIPfEEEEEEC2ERKSC_RKSH_) ;  /* 0xfffac0f000007944 */ /* 0x022fea0003c3ffff */
[----:B-1----:R1:W5:Y:S01]  /*5ea80*/  LDL.64 R6, [R1+0x1680] ;  /* 0x0016800001067983 */ /* 0x0023620000100a00 */
[----:B------:R-:W-:Y:S02]  /*5ea90*/  MOV R2, R81 ;  /* 0x0000005100027202 */ /* 0x000fe40000000f00 */
[----:B------:R-:W-:Y:S02]  /*5eaa0*/  MOV R8, 0x5eac0 ;  /* 0x0005eac000087802 */ /* 0x000fe40000000f00 */
[----:B-1---5:R-:W-:Y:S05]  /*5eab0*/  CALL.REL.NOINC `($_ZN7cutlass13device_kernelIN5flash19enable_sm80_to_sm89INS1_16FlashAttnBwdSm80INS1_25CollectiveMainloopBwdSm80ILi2ELi2EN4cute5tupleIJNS5_1CILi128EEES8_NS7_ILi64EEEEEENS_10bfloat16_tEfNS_4arch4Sm80ELb1ELb0ELb1ELb0ELb1ELb0ELb0ELb0ELi2ELi4ELi4ELi4ELb0EEENS1_21CollectiveEpilogueBwdISA_SB_SD_Li256ELb0ELb0ELi2EEENS1_25SingleTileBwdLPTSchedulerILb0ELi128ELb1EEEEEEEEEvNT_6ParamsE$_ZN4cute8gmem_ptrIPKfECI1NS_12iter_adaptorIS2_S3_EEES2_) ;  /* 0xfffad5a000007944 */ /* 0x022fea0003c3ffff */
[----:B-1----:R1:W5:Y:S01]  /*5eac0*/  LDL.64 R2, [R1+0x1688] ;  /* 0x0016880001027983 */ /* 0x0023620000100a00 */
[----:B------:R-:W-:-:S03]  /*5ead0*/  MOV R8, 0x5eaf0 ;  /* 0x0005eaf000087802 */ /* 0x000fc60000000f00 */
[----:B-1---5:R-:W-:Y:S05]  /*5eae0*/  CALL.REL.NOINC `($_ZN7cutlass13device_kernelIN5flash19enable_sm80_to_sm89INS1_16FlashAttnBwdSm80INS1_25CollectiveMainloopBwdSm80ILi2ELi2EN4cute5tupleIJNS5_1CILi128EEES8_NS7_ILi64EEEEEENS_10bfloat16_tEfNS_4arch4Sm80ELb1ELb0ELb1ELb0ELb1ELb0ELb0ELb0ELi2ELi4ELi4ELi4ELb0EEENS1_21CollectiveEpilogueBwdISA_SB_SD_Li256ELb0ELb0ELi2EEENS1_25SingleTileBwdLPTSchedulerILb0ELi128ELb1EEEEEEEEEvNT_6ParamsE$_ZN4cute8gmem_ptrIPKN7cutlass9uint128_tEECI1NS_12iter_adaptorIS4_S5_EEES4_) ;  /* 0xfffad53000007944 */ /* 0x022fea0003c3ffff */
        /* <DEDUP_REMOVED lines=8> */
[----:B--2--5:R-:W-:Y:S05]  /*5eb70*/  CALL.REL.NOINC `($_ZN7cutlass13device_kernelIN5flash19enable_sm80_to_sm89INS1_16FlashAttnBwdSm80INS1_25CollectiveMainloopBwdSm80ILi2ELi2EN4cute5tupleIJNS5_1CILi128EEES8_NS7_ILi64EEEEEENS_10bfloat16_tEfNS_4arch4Sm80ELb1ELb0ELb1ELb0ELb1ELb0ELb0ELb0ELi2ELi4ELi4ELi4ELb0EEENS1_21CollectiveEpilogueBwdISA_SB_SD_Li256ELb0ELb0ELi2EEENS1_25SingleTileBwdLPTSchedulerILb0ELi128ELb1EEEEEEEEEvNT_6ParamsE$_ZN4cute8smem_ptrIPfECI1NS_12iter_adaptorIS1_S2_EEES1_) ;  /* 0xfffad5e000007944 */ /* 0x024fea0003c3ffff */
        /* <DEDUP_REMOVED lines=19> */
[----:B------:R-:W-:Y:S05]  /*5ecb0*/  RET.REL.NODEC R14 `(_ZN7cutlass13device_kernelIN5flash19enable_sm80_to_sm89INS1_16FlashAttnBwdSm80INS1_25CollectiveMainloopBwdSm80ILi2ELi2EN4cute5tupleIJNS5_1CILi128EEES8_NS7_ILi64EEEEEENS_10bfloat16_tEfNS_4arch4Sm80ELb1ELb0ELb1ELb0ELb1ELb0ELb0ELb0ELi2ELi4ELi4ELi4ELb0EEENS1_21CollectiveEpilogueBwdISA_SB_SD_Li256ELb0ELb0ELi2EEENS1_25SingleTileBwdLPTSchedulerILb0ELi128ELb1EEEEEEEEEvNT_6ParamsE) ;  /* 0xfffa13400e007950 */ /* 0x000fea0003c3ffff */
        .type           $_ZN7cutlass13device_kernelIN5flash19enable_sm80_to_sm89INS1_16FlashAttnBwdSm80INS1_25CollectiveMainloopBwdSm80ILi2ELi2EN4cute5tupleIJNS5_1CILi128EEES8_NS7_ILi64EEEEEENS_10bfloat16_tEfNS_4arch4Sm80ELb1ELb0ELb1ELb0ELb1ELb0ELb0ELb0ELi2ELi4ELi4ELi4ELb0EEENS1_21CollectiveEpilogueBwdISA_SB_SD_Li256ELb0ELb0ELi2EEENS1_25SingleTileBwdLPTSchedulerILb0ELi128ELb1EEEEEEEEEvNT_6ParamsE$_ZZN5flash25CollectiveMainloopBwdSm80ILi2ELi2EN4cute5tupleIJNS1_1CILi128EEES4_NS3_ILi64EEEEEEN7cutlass10bfloat16_tEfNS7_4arch4Sm80ELb1ELb0ELb1ELb0ELb1ELb0ELb0ELb0ELi2ELi4ELi4ELi4ELb0EE3mmaINS_16FlashAttnBwdSm80ISB_NS_21CollectiveEpilogueBwdIS6_S8_SA_Li256ELb0ELb0ELi2EEENS_25SingleTileBwdLPTSchedulerILb0ELi128ELb1EEEE13SharedStorageENS1_6TensorINS1_11ArrayEngineIfLm32EEENS1_6LayoutINS2_IJNS2_IJNS3_ILi2EEESO_EEESO_NS3_ILi4EEEEEENS2_IJNS2_IJNS3_ILi1EEESO_EEESQ_NS3_ILi8EEEEEEEEEEEEbRKNSB_6ParamsERT0_S12_iNS2_IJiiiEEERT_ENKUliiE_clEii,@function
        .size           $_ZN7cutlass13device_kernelIN5flash19enable_sm80_to_sm89INS1_16FlashAttnBwdSm80INS1_25CollectiveMainloopBwdSm80ILi2ELi2EN4cute5tupleIJNS5_1CILi128EEES8_NS7_ILi64EEEEEENS_10bfloat16_tEfNS_4arch4Sm80ELb1ELb0ELb1ELb0ELb1ELb0ELb0ELb0ELi2ELi4ELi4ELi4ELb0EEENS1_21CollectiveEpilogueBwdISA_SB_SD_Li256ELb0ELb0ELi2EEENS1_25SingleTileBwdLPTSchedulerILb0ELi128ELb1EEEEEEEEEvNT_6ParamsE$_ZZN5flash25CollectiveMainloopBwdSm80ILi2ELi2EN4cute5tupleIJNS1_1CILi128EEES4_NS3_ILi64EEEEEEN7cutlass10bfloat16_tEfNS7_4arch4Sm80ELb1ELb0ELb1ELb0ELb1ELb0ELb0ELb0ELi2ELi4ELi4ELi4ELb0EE3mmaINS_16FlashAttnBwdSm80ISB_NS_21CollectiveEpilogueBwdIS6_S8_SA_Li256ELb0ELb0ELi2EEENS_25SingleTileBwdLPTSchedulerILb0ELi128ELb1EEEE13SharedStorageENS1_6TensorINS1_11ArrayEngineIfLm32EEENS1_6LayoutINS2_IJNS2_IJNS3_ILi2EEESO_EEESO_NS3_ILi4EEEEEENS2_IJNS2_IJNS3_ILi1EEESO_EEESQ_NS3_ILi8EEEEEEEEEEEEbRKNSB_6ParamsERT0_S12_iNS2_IJiiiEEERT_ENKUliiE_clEii,($_ZN7cutlass13device_kernelIN5flash19enable_sm80_to_sm89INS1_16FlashAttnBwdSm80INS1_25CollectiveMainloopBwdSm80ILi2ELi2EN4cute5tupleIJNS5_1CILi128EEES8_NS7_ILi64EEEEEENS_10bfloat16_tEfNS_4arch4Sm80ELb1ELb0ELb1ELb0ELb1ELb0ELb0ELb0ELi2ELi4ELi4ELi4ELb0EEENS1_21CollectiveEpilogueBwdISA_SB_SD_Li256ELb0ELb0ELi2EEENS1_25SingleTileBwdLPTSchedulerILb0ELi128ELb1EEEEEEEEEvNT_6ParamsE$_ZZN5flash25CollectiveMainloopBwdSm80ILi2ELi2EN4cute5tupleIJNS1_1CILi128EEES4_NS3_ILi64EEEEEEN7cutlass10bfloat16_tEfNS7_4arch4Sm80ELb1ELb0ELb1ELb0ELb1ELb0ELb0ELb0ELi2ELi4ELi4ELi4ELb0EE3mmaINS_16FlashAttnBwdSm80ISB_NS_21CollectiveEpilogueBwdIS6_S8_SA_Li256ELb0ELb0ELi2EEENS_25SingleTileBwdLPTSchedulerILb0ELi128ELb1EEEE13SharedStorageENS1_6TensorINS1_11ArrayEngineIfLm32EEENS1_6LayoutINS2_IJNS2_IJNS3_ILi2EEESO_EEESO_NS3_ILi4EEEEEENS2_IJNS2_IJNS3_ILi1EEESO_EEESQ_NS3_ILi8EEEEEEEEEEEEbRKNSB_6ParamsERT0_S12_iNS2_IJiiiEEERT_ENKUlvE0_clEv - $_ZN7cutlass13device_kernelIN5flash19enable_sm80_to_sm89INS1_16FlashAttnBwdSm80INS1_25CollectiveMainloopBwdSm80ILi2ELi2EN4cute5tupleIJNS5_1CILi128EEES8_NS7_ILi64EEEEEENS_10bfloat16_tEfNS_4arch4Sm80ELb1ELb0ELb1ELb0ELb1ELb0ELb0ELb0ELi2ELi4ELi4ELi4ELb0EEENS1_21CollectiveEpilogueBwdISA_SB_SD_Li256ELb0ELb0ELi2EEENS1_25SingleTileBwdLPTSchedulerILb0ELi128ELb1EEEEEEEEEvNT_6ParamsE$_ZZN5flash25CollectiveMainloopBwdSm80ILi2ELi2EN4cute5tupleIJNS1_1CILi128EEES4_NS3_ILi64EEEEEEN7cutlass10bfloat16_tEfNS7_4arch4Sm80ELb1ELb0ELb1ELb0ELb1ELb0ELb0ELb0ELi2ELi4ELi4ELi4ELb0EE3mmaINS_16FlashAttnBwdSm80ISB_NS_21CollectiveEpilogueBwdIS6_S8_SA_Li256ELb0ELb0ELi2EEENS_25SingleTileBwdLPTSchedulerILb0ELi128ELb1EEEE13SharedStorageENS1_6TensorINS1_11ArrayEngineIfLm32EEENS1_6LayoutINS2_IJNS2_IJNS3_ILi2EEESO_EEESO_NS3_ILi4EEEEEENS2_IJNS2_IJNS3_ILi1EEESO_EEESQ_NS3_ILi8EEEEEEEEEEEEbRKNSB_6ParamsERT0_S12_iNS2_IJiiiEEERT_ENKUliiE_clEii)
$_ZN7cutlass13device_kernelIN5flash19enable_sm80_to_sm89INS1_16FlashAttnBwdSm80INS1_25CollectiveMainloopBwdSm80ILi2ELi2EN4cute5tupleIJNS5_1CILi128EEES8_NS7_ILi64EEEEEENS_10bfloat16_tEfNS_4arch4Sm80ELb1ELb0ELb1ELb0ELb1ELb0ELb0ELb0ELi2ELi4ELi4ELi4ELb0EEENS1_21CollectiveEpilogueBwdISA_SB_SD_Li256ELb0ELb0ELi2EEENS1_25SingleTileBwdLPTSchedulerILb0ELi128ELb1EEEEEEEEEvNT_6ParamsE$_ZZN5flash25CollectiveMainloopBwdSm80ILi2ELi2EN4cute5tupleIJNS1_1CILi128EEES4_NS3_ILi64EEEEEEN7cutlass10bfloat16_tEfNS7_4arch4Sm80ELb1ELb0ELb1ELb0ELb1ELb0ELb0ELb0ELi2ELi4ELi4ELi4ELb0EE3mmaINS_16FlashAttnBwdSm80ISB_NS_21CollectiveEpilogueBwdIS6_S8_SA_Li256ELb0ELb0ELi2EEENS_25SingleTileBwdLPTSchedulerILb0ELi128ELb1EEEE13SharedStorageENS1_6TensorINS1_11ArrayEngineIfLm32EEENS1_6LayoutINS2_IJNS2_IJNS3_ILi2EEESO_EEESO_NS3_ILi4EEEEEENS2_IJNS2_IJNS3_ILi1EEESO_EEESQ_NS3_ILi8EEEEEEEEEEEEbRKNSB_6ParamsERT0_S12_iNS2_IJiiiEEERT_ENKUliiE_clEii:
        /* <DEDUP_REMOVED lines=62> */
[----:B-1----:R-:W-:Y:S01]  /*5f0a0*/  IMAD.MOV.U32 R5, RZ, RZ, R3 ;  /* 0x000000ffff057224 */ /* 0x002fe200078e0003 */
[----:B------:R-:W-:Y:S02]  /*5f0b0*/  MOV R82, R49 ;  /* 0x0000003100527202 */ /* 0x000fe40000000f00 */
        /* <DEDUP_REMOVED lines=484> */
[----:B-----5:R-:W-:Y:S01]  /*60f00*/  ISETP.GT.AND P0, PT, R2, 0x7f, PT ;  /* 0x0000007f0200780c */ /* 0x020fe20003f04270 */
[----:B------:R-:W-:Y:S01]  /*60f10*/  IMAD.MOV.U32 R2, RZ, RZ, R12 ;  /* 0x000000ffff027224 */ /* 0x000fe200078e000c */
        /* <DEDUP_REMOVED lines=63> */
        .type           $_ZN7cutlass13device_kernelIN5flash19enable_sm80_to_sm89INS1_16FlashAttnBwdSm80INS1_25CollectiveMainloopBwdSm80ILi2ELi2EN4cute5tupleIJNS5_1CILi128EEES8_NS7_ILi64EEEEEENS_10bfloat16_tEfNS_4arch4Sm80ELb1ELb0ELb1ELb0ELb1ELb0ELb0ELb0ELi2ELi4ELi4ELi4ELb0EEENS1_21CollectiveEpilogueBwdISA_SB_SD_Li256ELb0ELb0ELi2EEENS1_25SingleTileBwdLPTSchedulerILb0ELi128ELb1EEEEEEEEEvNT_6ParamsE$_ZZN5flash25CollectiveMainloopBwdSm80ILi2ELi2EN4cute5tupleIJNS1_1CILi128EEES4_NS3_ILi64EEEEEEN7cutlass10bfloat16_tEfNS7_4arch4Sm80ELb1ELb0ELb1ELb0ELb1ELb0ELb0ELb0ELi2ELi4ELi4ELi4ELb0EE3mmaINS_16FlashAttnBwdSm80ISB_NS_21CollectiveEpilogueBwdIS6_S8_SA_Li256ELb0ELb0ELi2EEENS_25SingleTileBwdLPTSchedulerILb0ELi128ELb1EEEE13SharedStorageENS1_6TensorINS1_11ArrayEngineIfLm32EEENS1_6LayoutINS2_IJNS2_IJNS3_ILi2EEESO_EEESO_NS3_ILi4EEEEEENS2_IJNS2_IJNS3_ILi1EEESO_EEESQ_NS3_ILi8EEEEEEEEEEEEbRKNSB_6ParamsERT0_S12_iNS2_IJiiiEEERT_ENKUlvE0_clEv,@function
        .size           $_ZN7cutlass13device_kernelIN5flash19enable_sm80_to_sm89INS1_16FlashAttnBwdSm80INS1_25CollectiveMainloopBwdSm80ILi2ELi2EN4cute5tupleIJNS5_1CILi128EEES8_NS7_ILi64EEEEEENS_10bfloat16_tEfNS_4arch4Sm80ELb1ELb0ELb1ELb0ELb1ELb0ELb0ELb0ELi2ELi4ELi4ELi4ELb0EEENS1_21CollectiveEpilogueBwdISA_SB_SD_Li256ELb0ELb0ELi2EEENS1_25SingleTileBwdLPTSchedulerILb0ELi128ELb1EEEEEEEEEvNT_6ParamsE$_ZZN5flash25CollectiveMainloopBwdSm80ILi2ELi2EN4cute5tupleIJNS1_1CILi128EEES4_NS3_ILi64EEEEEEN7cutlass10bfloat16_tEfNS7_4arch4Sm80ELb1ELb0ELb1ELb0ELb1ELb0ELb0ELb0ELi2ELi4ELi4ELi4ELb0EE3mmaINS_16FlashAttnBwdSm80ISB_NS_21CollectiveEpilogueBwdIS6_S8_SA_Li256ELb0ELb0ELi2EEENS_25SingleTileBwdLPTSchedulerILb0ELi128ELb1EEEE13SharedStorageENS1_6TensorINS1_11ArrayEngineIfLm32EEENS1_6LayoutINS2_IJNS2_IJNS3_ILi2EEESO_EEESO_NS3_ILi4EEEEEENS2_IJNS2_IJNS3_ILi1EEESO_EEESQ_NS3_ILi8EEEEEEEEEEEEbRKNSB_6ParamsERT0_S12_iNS2_IJiiiEEERT_ENKUlvE0_clEv,($_ZN7cutlass13device_kernelIN5flash19enable_sm80_to_sm89INS1_16FlashAttnBwdSm80INS1_25CollectiveMainloopBwdSm80ILi2ELi2EN4cute5tupleIJNS5_1CILi128EEES8_NS7_ILi64EEEEEENS_10bfloat16_tEfNS_4arch4Sm80ELb1ELb0ELb1ELb0ELb1ELb0ELb0ELb0ELi2ELi4ELi4ELi4ELb0EEENS1_21CollectiveEpilogueBwdISA_SB_SD_Li256ELb0ELb0ELi2EEENS1_25SingleTileBwdLPTSchedulerILb0ELi128ELb1EEEEEEEEEvNT_6ParamsE$_ZZN5flash25CollectiveMainloopBwdSm80ILi2ELi2EN4cute5tupleIJNS1_1CILi128EEES4_NS3_ILi64EEEEEEN7cutlass10bfloat16_tEfNS7_4arch4Sm80ELb1ELb0ELb1ELb0ELb1ELb0ELb0ELb0ELi2ELi4ELi4ELi4ELb0EE3mmaINS_16FlashAttnBwdSm80ISB_NS_21CollectiveEpilogueBwdIS6_S8_SA_Li256ELb0ELb0ELi2EEENS_25SingleTileBwdLPTSchedulerILb0ELi128ELb1EEEE13SharedStorageENS1_6TensorINS1_11ArrayEngineIfLm32EEENS1_6LayoutINS2_IJNS2_IJNS3_ILi2EEESO_EEESO_NS3_ILi4EEEEEENS2_IJNS2_IJNS3_ILi1EEESO_EEESQ_NS3_ILi8EEEEEEEEEEEEbRKNSB_6ParamsERT0_S12_iNS2_IJiiiEEERT_ENKUlvE_clEv - $_ZN7cutlass13device_kernelIN5flash19enable_sm80_to_sm89INS1_16FlashAttnBwdSm80INS1_25CollectiveMainloopBwdSm80ILi2ELi2EN4cute5tupleIJNS5_1CILi128EEES8_NS7_ILi64EEEEEENS_10bfloat16_tEfNS_4arch4Sm80ELb1ELb0ELb1ELb0ELb1ELb0ELb0ELb0ELi2ELi4ELi4ELi4ELb0EEENS1_21CollectiveEpilogueBwdISA_SB_SD_Li256ELb0ELb0ELi2EEENS1_25SingleTileBwdLPTSchedulerILb0ELi128ELb1EEEEEEEEEvNT_6ParamsE$_ZZN5flash25CollectiveMainloopBwdSm80ILi2ELi2EN4cute5tupleIJNS1_1CILi128EEES4_NS3_ILi64EEEEEEN7cutlass10bfloat16_tEfNS7_4arch4Sm80ELb1ELb0ELb1ELb0ELb1ELb0ELb0ELb0ELi2ELi4ELi4ELi4ELb0EE3mmaINS_16FlashAttnBwdSm80ISB_NS_21CollectiveEpilogueBwdIS6_S8_SA_Li256ELb0ELb0ELi2EEENS_25SingleTileBwdLPTSchedulerILb0ELi128ELb1EEEE13SharedStorageENS1_6TensorINS1_11ArrayEngineIfLm32EEENS1_6LayoutINS2_IJNS2_IJNS3_ILi2EEESO_EEESO_NS3_ILi4EEEEEENS2_IJNS2_IJNS3_ILi1EEESO_EEESQ_NS3_ILi8EEEEEEEEEEEEbRKNSB_6ParamsERT0_S12_iNS2_IJiiiEEERT_ENKUlvE0_clEv)
$_ZN7cutlass13device_kernelIN5flash19enable_sm80_to_sm89INS1_16FlashAttnBwdSm80INS1_25CollectiveMainloopBwdSm80ILi2ELi2EN4cute5tupleIJNS5_1CILi128EEES8_NS7_ILi64EEEEEENS_10bfloat16_tEfNS_4arch4Sm80ELb1ELb0ELb1ELb0ELb1ELb0ELb0ELb0ELi2ELi4ELi4ELi4ELb0EEENS1_21CollectiveEpilogueBwdISA_SB_SD_Li256ELb0ELb0ELi2EEENS1_25SingleTileBwdLPTSchedulerILb0ELi128ELb1EEEEEEEEEvNT_6ParamsE$_ZZN5flash25CollectiveMainloopBwdSm80ILi2ELi2EN4cute5tupleIJNS1_1CILi128EEES4_NS3_ILi64EEEEEEN7cutlass10bfloat16_tEfNS7_4arch4Sm80ELb1ELb0ELb1ELb0ELb1ELb0ELb0ELb0ELi2ELi4ELi4ELi4ELb0EE3mmaINS_16FlashAttnBwdSm80ISB_NS_21CollectiveEpilogueBwdIS6_S8_SA_Li256ELb0ELb0ELi2EEENS_25SingleTileBwdLPTSchedulerILb0ELi128ELb1EEEE13SharedStorageENS1_6TensorINS1_11ArrayEngineIfLm32EEENS1_6LayoutINS2_IJNS2_IJNS3_ILi2EEESO_EEESO_NS3_ILi4EEEEEENS2_IJNS2_IJNS3_ILi1EEESO_EEESQ_NS3_ILi8EEEEEEEEEEEEbRKNSB_6ParamsERT0_S12_iNS2_IJiiiEEERT_ENKUlvE0_clEv:
        /* <DEDUP_REMOVED lines=14> */
[----:B-1---5:R-:W-:Y:S05]  /*613f0*/  CALL.REL.NOINC `($_ZN7cutlass13device_kernelIN5flash19enable_sm80_to_sm89INS1_16FlashAttnBwdSm80INS1_25CollectiveMainloopBwdSm80ILi2ELi2EN4cute5tupleIJNS5_1CILi128EEES8_NS7_ILi64EEEEEENS_10bfloat16_tEfNS_4arch4Sm80ELb1ELb0ELb1ELb0ELb1ELb0ELb0ELb0ELi2ELi4ELi4ELi4ELb0EEENS1_21CollectiveEpilogueBwdISA_SB_SD_Li256ELb0ELb0ELi2EEENS1_25SingleTileBwdLPTSchedulerILb0ELi128ELb1EEEEEEEEEvNT_6ParamsE$_ZZN5flash25CollectiveMainloopBwdSm80ILi2ELi2EN4cute5tupleIJNS1_1CILi128EEES4_NS3_ILi64EEEEEEN7cutlass10bfloat16_tEfNS7_4arch4Sm80ELb1ELb0ELb1ELb0ELb1ELb0ELb0ELb0ELi2ELi4ELi4ELi4ELb0EE3mmaINS_16FlashAttnBwdSm80ISB_NS_21CollectiveEpilogueBwdIS6_S8_SA_Li256ELb0ELb0ELi2EEENS_25SingleTileBwdLPTSchedulerILb0ELi128ELb1EEEE13SharedStorageENS1_6TensorINS1_11ArrayEngineIfLm32EEENS1_6LayoutINS2_IJNS2_IJNS3_ILi2EEESO_EEESO_NS3_ILi4EEEEEENS2_IJNS2_IJNS3_ILi1EEESO_EEESQ_NS3_ILi8EEEEEEEEEEEEbRKNSB_6ParamsERT0_S12_iNS2_IJiiiEEERT_ENKUliiE0_clEii) ;  /* 0xffffb2a000007944 */ /* 0x022fea0003c3ffff */
.L_x_2549:
[----:B------:R-:W-:Y:S05]  /*61400*/  BSYNC B0 ;  /* 0x0000000000007941 */ /* 0x000fea0003800000 */
.L_x_2548:
[----:B------:R-:W-:Y:S01]  /*61410*/  MOV R13, 0x0 ;  /* 0x00000000000d7802 */ /* 0x000fe20000000f00 */
[----:B------:R-:W0:Y:S03]  /*61420*/  LDGDEPBAR ;  /* 0x00000000000079af */ /* 0x000e260000000000 */
[----:B------:R-:W-:Y:S05]  /*61430*/  RET.REL.NODEC R12 `(_ZN7cutlass13device_kernelIN5flash19enable_sm80_to_sm89INS1_16FlashAttnBwdSm80INS1_25CollectiveMainloopBwdSm80ILi2ELi2EN4cute5tupleIJNS5_1CILi128EEES8_NS7_ILi64EEEEEENS_10bfloat16_tEfNS_4arch4Sm80ELb1ELb0ELb1ELb0ELb1ELb0ELb0ELb0ELi2ELi4ELi4ELi4ELb0EEENS1_21CollectiveEpilogueBwdISA_SB_SD_Li256ELb0ELb0ELi2EEENS1_25SingleTileBwdLPTSchedulerILb0ELi128ELb1EEEEEEEEEvNT_6ParamsE) ;  /* 0xfff9ebc00c007950 */ /* 0x000fea0003c3ffff */
        .type           $_ZN7cutlass13device_kernelIN5flash19enable_sm80_to_sm89INS1_16FlashAttnBwdSm80INS1_25CollectiveMainloopBwdSm80ILi2ELi2EN4cute5tupleIJNS5_1CILi128EEES8_NS7_ILi64EEEEEENS_10bfloat16_tEfNS_4arch4Sm80ELb1ELb0ELb1ELb0ELb1ELb0ELb0ELb0ELi2ELi4ELi4ELi4ELb0EEENS1_21CollectiveEpilogueBwdISA_SB_SD_Li256ELb0ELb0ELi2EEENS1_25SingleTileBwdLPTSchedulerILb0ELi128ELb1EEEEEEEEEvNT_6ParamsE$_ZZN5flash25CollectiveMainloopBwdSm80ILi2ELi2EN4cute5tupleIJNS1_1CILi128EEES4_NS3_ILi64EEEEEEN7cutlass10bfloat16_tEfNS7_4arch4Sm80ELb1ELb0ELb1ELb0ELb1ELb0ELb0ELb0ELi2ELi4ELi4ELi4ELb0EE3mmaINS_16FlashAttnBwdSm80ISB_NS_21CollectiveEpilogueBwdIS6_S8_SA_Li256ELb0ELb0ELi2EEENS_25SingleTileBwdLPTSchedulerILb0ELi128ELb1EEEE13SharedStorageENS1_6TensorINS1_11ArrayEngineIfLm32EEENS1_6LayoutINS2_IJNS2_IJNS3_ILi2EEESO_EEESO_NS3_ILi4EEEEEENS2_IJNS2_IJNS3_ILi1EEESO_EEESQ_NS3_ILi8EEEEEEEEEEEEbRKNSB_6ParamsERT0_S12_iNS2_IJiiiEEERT_ENKUlvE_clEv,@function
        .size           $_ZN7cutlass13device_kernelIN5flash19enable_sm80_to_sm89INS1_16FlashAttnBwdSm80INS1_25CollectiveMainloopBwdSm80ILi2ELi2EN4cute5tupleIJNS5_1CILi128EEES8_NS7_ILi64EEEEEENS_10bfloat16_tEfNS_4arch4Sm80ELb1ELb0ELb1ELb0ELb1ELb0ELb0ELb0ELi2ELi4ELi4ELi4ELb0EEENS1_21CollectiveEpilogueBwdISA_SB_SD_Li256ELb0ELb0ELi2EEENS1_25SingleTileBwdLPTSchedulerILb0ELi128ELb1EEEEEEEEEvNT_6ParamsE$_ZZN5flash25CollectiveMainloopBwdSm80ILi2ELi2EN4cute5tupleIJNS1_1CILi128EEES4_NS3_ILi64EEEEEEN7cutlass10bfloat16_tEfNS7_4arch4Sm80ELb1ELb0ELb1ELb0ELb1ELb0ELb0ELb0ELi2ELi4ELi4ELi4ELb0EE3mmaINS_16FlashAttnBwdSm80ISB_NS_21CollectiveEpilogueBwdIS6_S8_SA_Li256ELb0ELb0ELi2EEENS_25SingleTileBwdLPTSchedulerILb0ELi128ELb1EEEE13SharedStorageENS1_6TensorINS1_11ArrayEngineIfLm32EEENS1_6LayoutINS2_IJNS2_IJNS3_ILi2EEESO_EEESO_NS3_ILi4EEEEEENS2_IJNS2_IJNS3_ILi1EEESO_EEESQ_NS3_ILi8EEEEEEEEEEEEbRKNSB_6ParamsERT0_S12_iNS2_IJiiiEEERT_ENKUlvE_clEv,($_ZN7cutlass13device_kernelIN5flash19enable_sm80_to_sm89INS1_16FlashAttnBwdSm80INS1_25CollectiveMainloopBwdSm80ILi2ELi2EN4cute5tupleIJNS5_1CILi128EEES8_NS7_ILi64EEEEEENS_10bfloat16_tEfNS_4arch4Sm80ELb1ELb0ELb1ELb0ELb1ELb0ELb0ELb0ELi2ELi4ELi4ELi4ELb0EEENS1_21CollectiveEpilogueBwdISA_SB_SD_Li256ELb0ELb0ELi2EEENS1_25SingleTileBwdLPTSchedulerILb0ELi128ELb1EEEEEEEEEvNT_6ParamsE$_ZZZN5flash25CollectiveMainloopBwdSm80ILi2ELi2EN4cute5tupleIJNS1_1CILi128EEES4_NS3_ILi64EEEEEEN7cutlass10bfloat16_tEfNS7_4arch4Sm80ELb1ELb0ELb1ELb0ELb1ELb0ELb0ELb0ELi2ELi4ELi4ELi4ELb0EE3mmaINS_16FlashAttnBwdSm80ISB_NS_21CollectiveEpilogueBwdIS6_S8_SA_Li256ELb0ELb0ELi2EEENS_25SingleTileBwdLPTSchedulerILb0ELi128ELb1EEEE13SharedStorageENS1_6TensorINS1_11ArrayEngineIfLm32EEENS1_6LayoutINS2_IJNS2_IJNS3_ILi2EEESO_EEESO_NS3_ILi4EEEEEENS2_IJNS2_IJNS3_ILi1EEESO_EEESQ_NS3_ILi8EEEEEEEEEEEEbRKNSB_6ParamsERT0_S12_iNS2_IJiiiEEERT_ENKUliT_E_clIZSC_ISJ_SX_EbS10_S12_S12_iS13_S15_EUlRS16_iE_EEDaiS16_ENKUlT_E_clIZSC_ISJ_SX_EbS10_S12_S12_iS13_S15_EUlvE0_EEDaS1B_ - $_ZN7cutlass13device_kernelIN5flash19enable_sm80_to_sm89INS1_16FlashAttnBwdSm80INS1_25CollectiveMainloopBwdSm80ILi2ELi2EN4cute5tupleIJNS5_1CILi128EEES8_NS7_ILi64EEEEEENS_10bfloat16_tEfNS_4arch4Sm80ELb1ELb0ELb1ELb0ELb1ELb0ELb0ELb0ELi2ELi4ELi4ELi4ELb0EEENS1_21CollectiveEpilogueBwdISA_SB_SD_Li256ELb0ELb0ELi2EEENS1_25SingleTileBwdLPTSchedulerILb0ELi128ELb1EEEEEEEEEvNT_6ParamsE$_ZZN5flash25CollectiveMainloopBwdSm80ILi2ELi2EN4cute5tupleIJNS1_1CILi128EEES4_NS3_ILi64EEEEEEN7cutlass10bfloat16_tEfNS7_4arch4Sm80ELb1ELb0ELb1ELb0ELb1ELb0ELb0ELb0ELi2ELi4ELi4ELi4ELb0EE3mmaINS_16FlashAttnBwdSm80ISB_NS_21CollectiveEpilogueBwdIS6_S8_SA_Li256ELb0ELb0ELi2EEENS_25SingleTileBwdLPTSchedulerILb0ELi128ELb1EEEE13SharedStorageENS1_6TensorINS1_11ArrayEngineIfLm32EEENS1_6LayoutINS2_IJNS2_IJNS3_ILi2EEESO_EEESO_NS3_ILi4EEEEEENS2_IJNS2_IJNS3_ILi1EEESO_EEESQ_NS3_ILi8EEEEEEEEEEEEbRKNSB_6ParamsERT0_S12_iNS2_IJiiiEEERT_ENKUlvE_clEv)
$_ZN7cutlass13device_kernelIN5flash19enable_sm80_to_sm89INS1_16FlashAttnBwdSm80INS1_25CollectiveMainloopBwdSm80ILi2ELi2EN4cute5tupleIJNS5_1CILi128EEES8_NS7_ILi64EEEEEENS_10bfloat16_tEfNS_4arch4Sm80ELb1ELb0ELb1ELb0ELb1ELb0ELb0ELb0ELi2ELi4ELi4ELi4ELb0EEENS1_21CollectiveEpilogueBwdISA_SB_SD_Li256ELb0ELb0ELi2EEENS1_25SingleTileBwdLPTSchedulerILb0ELi128ELb1EEEEEEEEEvNT_6ParamsE$_ZZN5flash25CollectiveMainloopBwdSm80ILi2ELi2EN4cute5tupleIJNS1_1CILi128EEES4_NS3_ILi64EEEEEEN7cutlass10bfloat16_tEfNS7_4arch4Sm80ELb1ELb0ELb1ELb0ELb1ELb0ELb0ELb0ELi2ELi4ELi4ELi4ELb0EE3mmaINS_16FlashAttnBwdSm80ISB_NS_21CollectiveEpilogueBwdIS6_S8_SA_Li256ELb0ELb0ELi2EEENS_25SingleTileBwdLPTSchedulerILb0ELi128ELb1EEEE13SharedStorageENS1_6TensorINS1_11ArrayEngineIfLm32EEENS1_6LayoutINS2_IJNS2_IJNS3_ILi2EEESO_EEESO_NS3_ILi4EEEEEENS2_IJNS2_IJNS3_ILi1EEESO_EEESQ_NS3_ILi8EEEEEEEEEEEEbRKNSB_6ParamsERT0_S12_iNS2_IJiiiEEERT_ENKUlvE_clEv:
        /* <DEDUP_REMOVED lines=14> */
[----:B-1---5:R-:W-:Y:S05]  /*61520*/  CALL.REL.NOINC `($_ZN7cutlass13device_kernelIN5flash19enable_sm80_to_sm89INS1_16FlashAttnBwdSm80INS1_25CollectiveMainloopBwdSm80ILi2ELi2EN4cute5tupleIJNS5_1CILi128EEES8_NS7_ILi64EEEEEENS_10bfloat16_tEfNS_4arch4Sm80ELb1ELb0ELb1ELb0ELb1ELb0ELb0ELb0ELi2ELi4ELi4ELi4ELb0EEENS1_21CollectiveEpilogueBwdISA_SB_SD_Li256ELb0ELb0ELi2EEENS1_25SingleTileBwdLPTSchedulerILb0ELi128ELb1EEEEEEEEEvNT_6ParamsE$_ZZN5flash25CollectiveMainloopBwdSm80ILi2ELi2EN4cute5tupleIJNS1_1CILi128EEES4_NS3_ILi64EEEEEEN7cutlass10bfloat16_tEfNS7_4arch4Sm80ELb1ELb0ELb1ELb0ELb1ELb0ELb0ELb0ELi2ELi4ELi4ELi4ELb0EE3mmaINS_16FlashAttnBwdSm80ISB_NS_21CollectiveEpilogueBwdIS6_S8_SA_Li256ELb0ELb0ELi2EEENS_25SingleTileBwdLPTSchedulerILb0ELi128ELb1EEEE13SharedStorageENS1_6TensorINS1_11ArrayEngineIfLm32EEENS1_6LayoutINS2_IJNS2_IJNS3_ILi2EEESO_EEESO_NS3_ILi4EEEEEENS2_IJNS2_IJNS3_ILi1EEESO_EEESQ_NS3_ILi8EEEEEEEEEEEEbRKNSB_6ParamsERT0_S12_iNS2_IJiiiEEERT_ENKUliiE_clEii) ;  /* 0xffffd79000007944 */ /* 0x022fea0003c3ffff */
.L_x_2551:
[----:B------:R-:W-:Y:S05]  /*61530*/  BSYNC B0 ;  /* 0x0000000000007941 */ /* 0x000fea0003800000 */
.L_x_2550:
[----:B------:R-:W-:Y:S01]  /*61540*/  MOV R15, 0x0 ;  /* 0x00000000000f7802 */ /* 0x000fe20000000f00 */
[----:B------:R-:W0:Y:S03]  /*61550*/  LDGDEPBAR ;  /* 0x00000000000079af */ /* 0x000e260000000000 */
[----:B------:R-:W-:Y:S05]  /*61560*/  RET.REL.NODEC R14 `(_ZN7cutlass13device_kernelIN5flash19enable_sm80_to_sm89INS1_16FlashAttnBwdSm80INS1_25CollectiveMainloopBwdSm80ILi2ELi2EN4cute5tupleIJNS5_1CILi128EEES8_NS7_ILi64EEEEEENS_10bfloat16_tEfNS_4arch4Sm80ELb1ELb0ELb1ELb0ELb1ELb0ELb0ELb0ELi2ELi4ELi4ELi4ELb0EEENS1_21CollectiveEpilogueBwdISA_SB_SD_Li256ELb0ELb0ELi2EEENS1_25SingleTileBwdLPTSchedulerILb0ELi128ELb1EEEEEEEEEvNT_6ParamsE) ;  /* 0xfff9ea900e007950 */ /* 0x000fea0003c3ffff */
        .type           $_ZN7cutlass13device_kernelIN5flash19enable_sm80_to_sm89INS1_16FlashAttnBwdSm80INS1_25CollectiveMainloopBwdSm80ILi2ELi2EN4cute5tupleIJNS5_1CILi128EEES8_NS7_ILi64EEEEEENS_10bfloat16_tEfNS_4arch4Sm80ELb1ELb0ELb1ELb0ELb1ELb0ELb0ELb0ELi2ELi4ELi4ELi4ELb0EEENS1_21CollectiveEpilogueBwdISA_SB_SD_Li256ELb0ELb0ELi2EEENS1_25SingleTileBwdLPTSchedulerILb0ELi128ELb1EEEEEEEEEvNT_6ParamsE$_ZZZN5flash25CollectiveMainloopBwdSm80ILi2ELi2EN4cute5tupleIJNS1_1CILi128EEES4_NS3_ILi64EEEEEEN7cutlass10bfloat16_tEfNS7_4arch4Sm80ELb1ELb0ELb1ELb0ELb1ELb0ELb0ELb0ELi2ELi4ELi4ELi4ELb0EE3mmaINS_16FlashAttnBwdSm80ISB_NS_21CollectiveEpilogueBwdIS6_S8_SA_Li256ELb0ELb0ELi2EEENS_25SingleTileBwdLPTSchedulerILb0ELi128ELb1EEEE13SharedStorageENS1_6TensorINS1_11ArrayEngineIfLm32EEENS1_6LayoutINS2_IJNS2_IJNS3_ILi2EEESO_EEESO_NS3_ILi4EEEEEENS2_IJNS2_IJNS3_ILi1EEESO_EEESQ_NS3_ILi8EEEEEEEEEEEEbRKNSB_6ParamsERT0_S12_iNS2_IJiiiEEERT_ENKUliT_E_clIZSC_ISJ_SX_EbS10_S12_S12_iS13_S15_EUlRS16_iE_EEDaiS16_ENKUlT_E_clIZSC_ISJ_SX_EbS10_S12_S12_iS13_S15_EUlvE0_EEDaS1B_,@function
        .size           $_ZN7cutlass13device_kernelIN5flash19enable_sm80_to_sm89INS1_16FlashAttnBwdSm80INS1_25CollectiveMainloopBwdSm80ILi2ELi2EN4cute5tupleIJNS5_1CILi128EEES8_NS7_ILi64EEEEEENS_10bfloat16_tEfNS_4arch4Sm80ELb1ELb0ELb1ELb0ELb1ELb0ELb0ELb0ELi2ELi4ELi4ELi4ELb0EEENS1_21CollectiveEpilogueBwdISA_SB_SD_Li256ELb0ELb0ELi2EEENS1_25SingleTileBwdLPTSchedulerILb0ELi128ELb1EEEEEEEEEvNT_6ParamsE$_ZZZN5flash25CollectiveMainloopBwdSm80ILi2ELi2EN4cute5tupleIJNS1_1CILi128EEES4_NS3_ILi64EEEEEEN7cutlass10bfloat16_tEfNS7_4arch4Sm80ELb1ELb0ELb1ELb0ELb1ELb0ELb0ELb0ELi2ELi4ELi4ELi4ELb0EE3mmaINS_16FlashAttnBwdSm80ISB_NS_21CollectiveEpilogueBwdIS6_S8_SA_Li256ELb0ELb0ELi2EEENS_25SingleTileBwdLPTSchedulerILb0ELi128ELb1EEEE13SharedStorageENS1_6TensorINS1_11ArrayEngineIfLm32EEENS1_6LayoutINS2_IJNS2_IJNS3_ILi2EEESO_EEESO_NS3_ILi4EEEEEENS2_IJNS2_IJNS3_ILi1EEESO_EEESQ_NS3_ILi8EEEEEEEEEEEEbRKNSB_6ParamsERT0_S12_iNS2_IJiiiEEERT_ENKUliT_E_clIZSC_ISJ_SX_EbS10_S12_S12_iS13_S15_EUlRS16_iE_EEDaiS16_ENKUlT_E_clIZSC_ISJ_SX_EbS10_S12_S12_iS13_S15_EUlvE0_EEDaS1B_,($_ZN7cutlass13device_kernelIN5flash19enable_sm80_to_sm89INS1_16FlashAttnBwdSm80INS1_25CollectiveMainloopBwdSm80ILi2ELi2EN4cute5tupleIJNS5_1CILi128EEES8_NS7_ILi64EEEEEENS_10bfloat16_tEfNS_4arch4Sm80ELb1ELb0ELb1ELb0ELb1ELb0ELb0ELb0ELi2ELi4ELi4ELi4ELb0EEENS1_21CollectiveEpilogueBwdISA_SB_SD_Li256ELb0ELb0ELi2EEENS1_25SingleTileBwdLPTSchedulerILb0ELi128ELb1EEEEEEEEEvNT_6ParamsE$_ZZZN5flash25CollectiveMainloopBwdSm80ILi2ELi2EN4cute5tupleIJNS1_1CILi128EEES4_NS3_ILi64EEEEEEN7cutlass10bfloat16_tEfNS7_4arch4Sm80ELb1ELb0ELb1ELb0ELb1ELb0ELb0ELb0ELi2ELi4ELi4ELi4ELb0EE3mmaINS_16FlashAttnBwdSm80ISB_NS_21CollectiveEpilogueBwdIS6_S8_SA_Li256ELb0ELb0ELi2EEENS_25SingleTileBwdLPTSchedulerILb0ELi128ELb1EEEE13SharedStorageENS1_6TensorINS1_11ArrayEngineIfLm32EEENS1_6LayoutINS2_IJNS2_IJNS3_ILi2EEESO_EEESO_NS3_ILi4EEEEEENS2_IJNS2_IJNS3_ILi1EEESO_EEESQ_NS3_ILi8EEEEEEEEEEEEbRKNSB_6ParamsERT0_S12_iNS2_IJiiiEEERT_ENKUliT_E_clIZSC_ISJ_SX_EbS10_S12_S12_iS13_S15_EUlRS16_iE_EEDaiS16_ENKUlvE0_clEv - $_ZN7cutlass13device_kernelIN5flash19enable_sm80_to_sm89INS1_16FlashAttnBwdSm80INS1_25CollectiveMainloopBwdSm80ILi2ELi2EN4cute5tupleIJNS5_1CILi128EEES8_NS7_ILi64EEEEEENS_10bfloat16_tEfNS_4arch4Sm80ELb1ELb0ELb1ELb0ELb1ELb0ELb0ELb0ELi2ELi4ELi4ELi4ELb0EEENS1_21CollectiveEpilogueBwdISA_SB_SD_Li256ELb0ELb0ELi2EEENS1_25SingleTileBwdLPTSchedulerILb0ELi128ELb1EEEEEEEEEvNT_6ParamsE$_ZZZN5flash25CollectiveMainloopBwdSm80ILi2ELi2EN4cute5tupleIJNS1_1CILi128EEES4_NS3_ILi64EEEEEEN7cutlass10bfloat16_tEfNS7_4arch4Sm80ELb1ELb0ELb1ELb0ELb1ELb0ELb0ELb0ELi2ELi4ELi4ELi4ELb0EE3mmaINS_16FlashAttnBwdSm80ISB_NS_21CollectiveEpilogueBwdIS6_S8_SA_Li256ELb0ELb0ELi2EEENS_25SingleTileBwdLPTSchedulerILb0ELi128ELb1EEEE13SharedStorageENS1_6TensorINS1_11ArrayEngineIfLm32EEENS1_6LayoutINS2_IJNS2_IJNS3_ILi2EEESO_EEESO_NS3_ILi4EEEEEENS2_IJNS2_IJNS3_ILi1EEESO_EEESQ_NS3_ILi8EEEEEEEEEEEEbRKNSB_6ParamsERT0_S12_iNS2_IJiiiEEERT_ENKUliT_E_clIZSC_ISJ_SX_EbS10_S12_S12_iS13_S15_EUlRS16_iE_EEDaiS16_ENKUlT_E_clIZSC_ISJ_SX_EbS10_S12_S12_iS13_S15_EUlvE0_EEDaS1B_)
$_ZN7cutlass13device_kernelIN5flash19enable_sm80_to_sm89INS1_16FlashAttnBwdSm80INS1_25CollectiveMainloopBwdSm80ILi2ELi2EN4cute5tupleIJNS5_1CILi128EEES8_NS7_ILi64EEEEEENS_10bfloat16_tEfNS_4arch4Sm80ELb1ELb0ELb1ELb0ELb1ELb0ELb0ELb0ELi2ELi4ELi4ELi4ELb0EEENS1_21CollectiveEpilogueBwdISA_SB_SD_Li256ELb0ELb0ELi2EEENS1_25SingleTileBwdLPTSchedulerILb0ELi128ELb1EEEEEEEEEvNT_6ParamsE$_ZZZN5flash25CollectiveMainloopBwdSm80ILi2ELi2EN4cute5tupleIJNS1_1CILi128EEES4_NS3_ILi64EEEEEEN7cutlass10bfloat16_tEfNS7_4arch4Sm80ELb1ELb0ELb1ELb0ELb1ELb0ELb0ELb0ELi2ELi4ELi4ELi4ELb0EE3mmaINS_16FlashAttnBwdSm80ISB_NS_21CollectiveEpilogueBwdIS6_S8_SA_Li256ELb0ELb0ELi2EEENS_25SingleTileBwdLPTSchedulerILb0ELi128ELb1EEEE13SharedStorageENS1_6TensorINS1_11ArrayEngineIfLm32EEENS1_6LayoutINS2_IJNS2_IJNS3_ILi2EEESO_EEESO_NS3_ILi4EEEEEENS2_IJNS2_IJNS3_ILi1EEESO_EEESQ_NS3_ILi8EEEEEEEEEEEEbRKNSB_6ParamsERT0_S12_iNS2_IJiiiEEERT_ENKUliT_E_clIZSC_ISJ_SX_EbS10_S12_S12_iS13_S15_EUlRS16_iE_EEDaiS16_ENKUlT_E_clIZSC_ISJ_SX_EbS10_S12_S12_iS13_S15_EUlvE0_EEDaS1B_:
        /* <DEDUP_REMOVED lines=38> */
[----:B-1---5:R-:W-:Y:S05]  /*617d0*/  CALL.REL.NOINC `($_ZN7cutlass13device_kernelIN5flash19enable_sm80_to_sm89INS1_16FlashAttnBwdSm80INS1_25CollectiveMainloopBwdSm80ILi2ELi2EN4cute5tupleIJNS5_1CILi128EEES8_NS7_ILi64EEEEEENS_10bfloat16_tEfNS_4arch4Sm80ELb1ELb0ELb1ELb0ELb1ELb0ELb0ELb0ELi2ELi4ELi4ELi4ELb0EEENS1_21CollectiveEpilogueBwdISA_SB_SD_Li256ELb0ELb0ELi2EEENS1_25SingleTileBwdLPTSchedulerILb0ELi128ELb1EEEEEEEEEvNT_6ParamsE$_ZN4cute3eso3ESOILb1ELb0EJNS_14ComposedLayoutINS_7SwizzleILi3ELi3ELi3EEENS_1CILi0EEENS_6LayoutINS_5tupleIJNS8_IJNS8_IJNS5_ILi4EEENS5_ILi8EEEEEENS8_IJS9_NS5_ILi1EEEEEEEEENS8_IJNS8_IJNS5_ILi2EEESF_SF_EEENS8_IJSF_NS8_IJS9_SF_EEEEEEEEEEEENS8_IJNS8_IJNS8_IJSF_NS5_ILi64EEEEEENS8_IJNS5_ILi1024EEES6_EEEEEENS8_IJNS8_IJSC_NS5_ILi512EEESA_EEENS8_IJNS5_ILi4096EEENS8_IJNS5_ILi16EEENS5_ILi8192EEEEEEEEEEEEEEEEEEENS_10ViewEngineINS_8smem_ptrIPN7cutlass10bfloat16_tEEEEEEEC2ERKS10_RKS17_) ;  /* 0xfffa6e9000007944 */ /* 0x022fea0003c3ffff */
[----:B-1----:R1:W5:Y:S04]  /*617e0*/  LD.E R3, [R10.64+0x8] ;  /* 0x000008040a037980 */ /* 0x002368000c101900 */
[----:B------:R1:W5:Y:S01]  /*617f0*/  LDL.64 R88, [R1+0x1428] ;  /* 0x0014280001587983 */ /* 0x0003620000100a00 */
[----:B------:R-:W-:-:S02]  /*61800*/  MOV R2, R60 ;  /* 0x0000003c00027202 */ /* 0x000fc40000000f00 */
[----:B------:R-:W-:Y:S02]  /*61810*/  MOV R6, 0x61830 ;  /* 0x0006183000067802 */ /* 0x000fe40000000f00 */
[----:B-1---5:R-:W-:Y:S05]  /*61820*/  CALL.REL.NOINC `($_ZN7cutlass13device_kernelIN5flash19enable_sm80_to_sm89INS1_16FlashAttnBwdSm80INS1_25CollectiveMainloopBwdSm80ILi2ELi2EN4cute5tupleIJNS5_1CILi128EEES8_NS7_ILi64EEEEEENS_10bfloat16_tEfNS_4arch4Sm80ELb1ELb0ELb1ELb0ELb1ELb0ELb0ELb0ELi2ELi4ELi4ELi4ELb0EEENS1_21CollectiveEpilogueBwdISA_SB_SD_Li256ELb0ELb0ELi2EEENS1_25SingleTileBwdLPTSchedulerILb0ELi128ELb1EEEEEEEEEvNT_6ParamsE$_ZN4cute3eso3ESOILb0ELb1EJiNS_1CILi0EEEEEC2ERKiRKS3_) ;  /* 0xfffa6a6000007944 */ /* 0x022fea0003c3ffff */
[----:B------:R-:W2:Y:S01]  /*61830*/  LDL R8, [R1+0x1428] ;  /* 0x0014280001087983 */ /* 0x000ea20000100800 */
[----:B-1----:R-:W-:Y:S01]  /*61840*/  IMAD.MOV.U32 R3, RZ, RZ, R60 ;  /* 0x000000ffff037224 */ /* 0x002fe200078e003c */
[----:B------:R-:W-:Y:S02]  /*61850*/  MOV R2, R12 ;  /* 0x0000000c00027202 */ /* 0x000fe40000000f00 */
        /* <DEDUP_REMOVED lines=89> */
[----:B-1----:R-:W-:Y:S05]  /*61df0*/  CALL.REL.NOINC `($_ZN7cutlass13device_kernelIN5flash19enable_sm80_to_sm89INS1_16FlashAttnBwdSm80INS1_25CollectiveMainloopBwdSm80ILi2ELi2EN4cute5tupleIJNS5_1CILi128EEES8_NS7_ILi64EEEEEENS_10bfloat16_tEfNS_4arch4Sm80ELb1ELb0ELb1ELb0ELb1ELb0ELb0ELb0ELi2ELi4ELi4ELi4ELb0EEENS1_21CollectiveEpilogueBwdISA_SB_SD_Li256ELb0ELb0ELi2EEENS1_25SingleTileBwdLPTSchedulerILb0ELi128ELb1EEEEEEEEEvNT_6ParamsE$_ZN4cute3eso3ESOILb0ELb0EJiiiNS_1CILi72EEENS2_ILi512EEEEEC2ERKiS7_S7_RKS3_RKS4_) ;  /* 0xfffa617000007944 */ /* 0x002fea0003c3ffff */
        /* <DEDUP_REMOVED lines=16> */
[----:B------:R-:W-:-:S03]  /*61f00*/  MOV R90, 0x61f50 ;  /* 0x00061f50005a7802 */ /* 0x000fc60000000f00 */
[----:B------:R1:W-:Y:S04]  /*61f10*/  STL.U8 [R1+0x1470], RZ ;  /* 0x001470ff01007387 */ /* 0x0003e80000100000 */
[----:B--2---:R1:W-:Y:S04]  /*61f20*/  STL.64 [R1+0x1448], R2 ;  /* 0x0014480201007387 */ /* 0x0043e80000100a00 */
[----:B---3--:R1:W-:Y:S02]  /*61f30*/  STL [R1+0x1450], R4 ;  /* 0x0014500401007387 */ /* 0x0083e40000100800 */
[----:B-1----:R-:W-:Y:S05]  /*61f40*/  CALL.REL.NOINC `($_ZN7cutlass13device_kernelIN5flash19enable_sm80_to_sm89INS1_16FlashAttnBwdSm80INS1_25CollectiveMainloopBwdSm80ILi2ELi2EN4cute5tupleIJNS5_1CILi128EEES8_NS7_ILi64EEEEEENS_10bfloat16_tEfNS_4arch4Sm80ELb1ELb0ELb1ELb0ELb1ELb0ELb0ELb0ELi2ELi4ELi4ELi4ELb0EEENS1_21CollectiveEpilogueBwdISA_SB_SD_Li256ELb0ELb0ELi2EEENS1_25SingleTileBwdLPTSchedulerILb0ELi128ELb1EEEEEEEEEvNT_6ParamsE$_ZZN4cute6detail16composition_implINS_5tupleIJNS_1CILi8EEENS3_ILi2EEES5_S5_S4_S5_EEENS2_IJNS3_ILi1EEEiiiNS3_ILi72EEENS3_ILi512EEEEEENS2_IJNS2_IJS5_S5_S5_EEES5_NS2_IJNS3_ILi4EEES5_EEEEEENS2_IJNS2_IJS7_S9_S4_EEENS3_ILi4096EEENS2_IJNS3_ILi16EEENS3_ILi8192EEEEEEEEEEEDaRKT_RKT0_RKT1_RKT2_ENKUlRKT_RKT0_E_clISB_SF_EEDaSZ_S12_) ;  /* 0xfffac97000007944 */ /* 0x002fea0003c3ffff */
[----:B------:R-:W-:Y:S02]  /*61f50*/  MOV R86, 0x61f70 ;  /* 0x00061f7000567802 */ /* 0x000fe40000000f00 */
[----:B-1---5:R-:W-:Y:S05]  /*61f60*/  CALL.REL.NOINC `($_ZN7cutlass13device_kernelIN5flash19enable_sm80_to_sm89INS1_16FlashAttnBwdSm80INS1_25CollectiveMainloopBwdSm80ILi2ELi2EN4cute5tupleIJNS5_1CILi128EEES8_NS7_ILi64EEEEEENS_10bfloat16_tEfNS_4arch4Sm80ELb1ELb0ELb1ELb0ELb1ELb0ELb0ELb0ELi2ELi4ELi4ELi4ELb0EEENS1_21CollectiveEpilogueBwdISA_SB_SD_Li256ELb0ELb0ELi2EEENS1_25SingleTileBwdLPTSchedulerILb0ELi128ELb1EEEEEEEEEvNT_6ParamsE$_ZZN4cute6detail16composition_implINS_5tupleIJNS_1CILi8EEENS3_ILi2EEES5_S5_S4_S5_EEENS2_IJNS3_ILi1EEEiiiNS3_ILi72EEENS3_ILi512EEEEEENS2_IJNS2_IJS5_S5_S5_EEES5_NS2_IJNS3_ILi4EEES5_EEEEEENS2_IJNS2_IJS7_S9_S4_EEENS3_ILi4096EEENS2_IJNS3_ILi16EEENS3_ILi8192EEEEEEEEEEEDaRKT_RKT0_RKT1_RKT2_ENKUlRKT_RKT0_E_clISD_SJ_EEDaSZ_S12_) ;  /* 0xfffaca5000007944 */ /* 0x022fea0003c3ffff */
[----:B-----5:R2:W-:Y:S01]  /*61f70*/  STL.64 [R1+0x1410], R2 ;  /* 0x0014100201007387 */ /* 0x0205e20000100a00 */
[----:B------:R-:W-:-:S03]  /*61f80*/  MOV R6, 0x61fa0 ;  /* 0x00061fa000067802 */ /* 0x000fc60000000f00 */
[----:B-12---:R-:W-:Y:S05]  /*61f90*/  CALL.REL.NOINC `($_ZN7cutlass13device_kernelIN5flash19enable_sm80_to_sm89INS1_16FlashAttnBwdSm80INS1_25CollectiveMainloopBwdSm80ILi2ELi2EN4cute5tupleIJNS5_1CILi128EEES8_NS7_ILi64EEEEEENS_10bfloat16_tEfNS_4arch4Sm80ELb1ELb0ELb1ELb0ELb1ELb0ELb0ELb0ELi2ELi4ELi4ELi4ELb0EEENS1_21CollectiveEpilogueBwdISA_SB_SD_Li256ELb0ELb0ELi2EEENS1_25SingleTileBwdLPTSchedulerILb0ELi128ELb1EEEEEEEEEvNT_6ParamsE$_ZN4cute3eso3ESOILb0ELb0EJNS_5tupleIJNS_1CILi1EEENS3_ILi512EEEiEEENS3_ILi4096EEENS2_IJNS2_IJiiEEENS3_ILi8192EEEEEEEEC2ERKS6_RKS7_RKSA_) ;  /* 0xfffa4d5000007944 */ /* 0x006fea0003c3ffff */
[----:B-1----:R1:W5:Y:S04]  /*61fa0*/  LDL R5, [R1+0x1430] ;  /* 0x0014300001057983 */ /* 0x0023680000100800 */
[----:B------:R1:W5:Y:S01]  /*61fb0*/  LDL.64 R2, [R1+0x1428] ;  /* 0x0014280001027983 */ /* 0x0003620000100a00 */
[----:B------:R-:W-:-:S03]  /*61fc0*/  MOV R6, 0x61fe0 ;  /* 0x00061fe000067802 */ /* 0x000fc60000000f00 */
[----:B-1---5:R-:W-:Y:S05]  /*61fd0*/  CALL.REL.NOINC `($_ZN7cutlass13device_kernelIN5flash19enable_sm80_to_sm89INS1_16FlashAttnBwdSm80INS1_25CollectiveMainloopBwdSm80ILi2ELi2EN4cute5tupleIJNS5_1CILi128EEES8_NS7_ILi64EEEEEENS_10bfloat16_tEfNS_4arch4Sm80ELb1ELb0ELb1ELb0ELb1ELb0ELb0ELb0ELi2ELi4ELi4ELi4ELb0EEENS1_21CollectiveEpilogueBwdISA_SB_SD_Li256ELb0ELb0ELi2EEENS1_25SingleTileBwdLPTSchedulerILb0ELi128ELb1EEEEEEEEEvNT_6ParamsE$_ZN4cute5tupleIJNS0_IJNS0_IJNS_1CILi2EEES2_S2_EEES2_NS0_IJNS0_IJS2_S2_EEES2_EEEEEENS0_IJNS0_IJNS1_ILi1EEENS1_ILi512EEEiEEENS1_ILi4096EEENS0_IJNS0_IJiiEEENS1_ILi8192EEEEEEEEEEEC2ERKS6_RKSE_) ;  /* 0xfffa985000007944 */ /* 0x022fea0003c3ffff */
[----:B------:R1:W5:Y:S04]  /*61fe0*/  LDL R4, [R1+0x1430] ;  /* 0x0014300001047983 */ /* 0x0003680000100800 */
[----:B------:R1:W5:Y:S01]  /*61ff0*/  LDL.64 R2, [R1+0x1428] ;  /* 0x0014280001027983 */ /* 0x0003620000100a00 */
[----:B------:R-:W-:-:S05]  /*62000*/  LEA.HI R6, R13, R13, RZ, 0x1d ;  /* 0x0000000d0d067211 */ /* 0x000fca00078fe8ff */
[----:B------:R-:W-:Y:S01]  /*62010*/  IMAD.U32 R8, R11, 0x2, R6 ;  /* 0x000000020b087824 */ /* 0x000fe200078e0006 */
[----:B------:R-:W-:-:S04]  /*62020*/  MOV R6, 0x62050 ;  /* 0x0006205000067802 */ /* 0x000fc80000000f00 */
[----:B------:R1:W-:Y:S03]  /*62030*/  STL [R1+0x1420], R8 ;  /* 0x0014200801007387 */ /* 0x0003e60000100800 */
[----:B-1---5:R-:W-:Y:S05]  /*62040*/  CALL.REL.NOINC `($_ZN7cutlass13device_kernelIN5flash19enable_sm80_to_sm89INS1_16FlashAttnBwdSm80INS1_25CollectiveMainloopBwdSm80ILi2ELi2EN4cute5tupleIJNS5_1CILi128EEES8_NS7_ILi64EEEEEENS_10bfloat16_tEfNS_4arch4Sm80ELb1ELb0ELb1ELb0ELb1ELb0ELb0ELb0ELi2ELi4ELi4ELi4ELb0EEENS1_21CollectiveEpilogueBwdISA_SB_SD_Li256ELb0ELb0ELi2EEENS1_25SingleTileBwdLPTSchedulerILb0ELi128ELb1EEEEEEEEEvNT_6ParamsE$_ZN4cute3eso3ESOILb0ELb0EJNS_6LayoutINS_5tupleIJNS3_IJNS_1CILi2EEES5_S5_EEES5_NS3_IJNS3_IJS5_S5_EEES5_EEEEEENS3_IJNS3_IJNS4_ILi1EEENS4_ILi512EEEiEEENS4_ILi4096EEENS3_IJNS3_IJiiEEENS4_ILi8192EEEEEEEEEEEjEEC2ERKSI_RKj) ;  /* 0xfffa535000007944 */ /* 0x022fea0003c3ffff */
        /* <DEDUP_REMOVED lines=9> */
[----:B-1----:R-:W-:Y:S05]  /*620e0*/  CALL.REL.NOINC `($_ZN7cutlass13device_kernelIN5flash19enable_sm80_to_sm89INS1_16FlashAttnBwdSm80INS1_25CollectiveMainloopBwdSm80ILi2ELi2EN4cute5tupleIJNS5_1CILi128EEES8_NS7_ILi64EEEEEENS_10bfloat16_tEfNS_4arch4Sm80ELb1ELb0ELb1ELb0ELb1ELb0ELb0ELb0ELi2ELi4ELi4ELi4ELb0EEENS1_21CollectiveEpilogueBwdISA_SB_SD_Li256ELb0ELb0ELi2EEENS1_25SingleTileBwdLPTSchedulerILb0ELi128ELb1EEEEEEEEEvNT_6ParamsE$_ZN4cute3eso3ESOILb0ELb0EJNS_6LayoutINS_5tupleIJNS3_IJNS_1CILi2EEES5_S5_EEES5_NS3_IJNS3_IJS5_S5_EEES5_EEEEEENS3_IJNS3_IJNS4_ILi1EEENS4_ILi512EEEiEEENS4_ILi4096EEENS3_IJNS3_IJiiEEENS4_ILi8192EEEEEEEEEEENS_10ViewEngineINS_8smem_ptrIPN7cutlass10bfloat16_tEEEEEEEC2ERKSI_RKSP_) ;  /* 0xfffa522000007944 */ /* 0x002fea0003c3ffff */
[----:B-1----:R1:W5:Y:S04]  /*620f0*/  LDL R5, [R1+0x142c] ;  /* 0x00142c0001057983 */ /* 0x0023680000100800 */
[----:B------:R1:W5:Y:S01]  /*62100*/  LDL R3, [R1+0x1430] ;  /* 0x0014300001037983 */ /* 0x0003620000100800 */
[----:B------:R-:W-:-:S03]  /*62110*/  MOV R4, 0x62130 ;  /* 0x0006213000047802 */ /* 0x000fc60000000f00 */
[----:B-1---5:R-:W-:Y:S05]  /*62120*/  CALL.REL.NOINC `($_ZN7cutlass13device_kernelIN5flash19enable_sm80_to_sm89INS1_16FlashAttnBwdSm80INS1_25CollectiveMainloopBwdSm80ILi2ELi2EN4cute5tupleIJNS5_1CILi128EEES8_NS7_ILi64EEEEEENS_10bfloat16_tEfNS_4arch4Sm80ELb1ELb0ELb1ELb0ELb1ELb0ELb0ELb0ELi2ELi4ELi4ELi4ELb0EEENS1_21CollectiveEpilogueBwdISA_SB_SD_Li256ELb0ELb0ELi2EEENS1_25SingleTileBwdLPTSchedulerILb0ELi128ELb1EEEEEEEEEvNT_6ParamsE$_ZZN4cute4takeILi1ELi3ENS_5tupleIJNS1_IJNS_1CILi1EEENS2_ILi512EEEiEEENS2_ILi4096EEENS1_IJNS1_IJiiEEENS2_ILi8192EEEEEEEEEEEDaRKT1_ENKUlDpRKT_E_clIJS6_S9_EEEDaSH_) ;  /* 0xfffab5f000007944 */ /* 0x022fea0003c3ffff */
[----:B-----5:R2:W-:Y:S01]  /*62130*/  STL.64 [R1+0x1410], R2 ;  /* 0x0014100201007387 */ /* 0x0205e20000100a00 */
[----:B------:R-:W-:-:S03]  /*62140*/  MOV R4, 0x62160 ;  /* 0x0006216000047802 */ /* 0x000fc60000000f00 */
[----:B-12---:R-:W-:Y:S05]  /*62150*/  CALL.REL.NOINC `($_ZN7cutlass13device_kernelIN5flash19enable_sm80_to_sm89INS1_16FlashAttnBwdSm80INS1_25CollectiveMainloopBwdSm80ILi2ELi2EN4cute5tupleIJNS5_1CILi128EEES8_NS7_ILi64EEEEEENS_10bfloat16_tEfNS_4arch4Sm80ELb1ELb0ELb1ELb0ELb1ELb0ELb0ELb0ELi2ELi4ELi4ELi4ELb0EEENS1_21CollectiveEpilogueBwdISA_SB_SD_Li256ELb0ELb0ELi2EEENS1_25SingleTileBwdLPTSchedulerILb0ELi128ELb1EEEEEEEEEvNT_6ParamsE$_ZZN4cute16flatten_to_tupleINS_5tupleIJNS_1CILi4096EEENS1_IJNS1_IJiiEEENS2_ILi8192EEEEEEEEEEEDaRKT_ENKUlRKT_E_clIS6_EEDaSD_) ;  /* 0xfffab2c000007944 */ /* 0x006fea0003c3ffff */
[----:B-----5:R2:W-:Y:S01]  /*62160*/  STL.64 [R1+0x1428], R2 ;  /* 0x0014280201007387 */ /* 0x0205e20000100a00 */
[----:B------:R-:W-:-:S03]  /*62170*/  MOV R4, 0x62190 ;  /* 0x0006219000047802 */ /* 0x000fc60000000f00 */
[----:B-12---:R-:W-:Y:S05]  /*62180*/  CALL.REL.NOINC `($_ZN7cutlass13device_kernelIN5flash19enable_sm80_to_sm89INS1_16FlashAttnBwdSm80INS1_25CollectiveMainloopBwdSm80ILi2ELi2EN4cute5tupleIJNS5_1CILi128EEES8_NS7_ILi64EEEEEENS_10bfloat16_tEfNS_4arch4Sm80ELb1ELb0ELb1ELb0ELb1ELb0ELb0ELb0ELi2ELi4ELi4ELi4ELb0EEENS1_21CollectiveEpilogueBwdISA_SB_SD_Li256ELb0ELb0ELi2EEENS1_25SingleTileBwdLPTSchedulerILb0ELi128ELb1EEEEEEEEEvNT_6ParamsE$_ZZN4cute12filter_tupleINS_5tupleIJNS_1CILi4096EEENS1_IJNS1_IJiiEEENS2_ILi8192EEEEEEEEEZNS_16flatten_to_tupleIS7_EEDaRKT_EUlRKT_E_EEDaSB_OT0_ENKUlDpSE_E_clIJNS1_IJS3_EEENS1_IJiiS5_EEEEEEDaSI_) ;  /* 0xfffaa97000007944 */ /* 0x006fea0003c3ffff */
        /* <DEDUP_REMOVED lines=21> */
[----:B--2--5:R-:W-:Y:S05]  /*622e0*/  CALL.REL.NOINC `($_ZN7cutlass13device_kernelIN5flash19enable_sm80_to_sm89INS1_16FlashAttnBwdSm80INS1_25CollectiveMainloopBwdSm80ILi2ELi2EN4cute5tupleIJNS5_1CILi128EEES8_NS7_ILi64EEEEEENS_10bfloat16_tEfNS_4arch4Sm80ELb1ELb0ELb1ELb0ELb1ELb0ELb0ELb0ELi2ELi4ELi4ELi4ELb0EEENS1_21CollectiveEpilogueBwdISA_SB_SD_Li256ELb0ELb0ELi2EEENS1_25SingleTileBwdLPTSchedulerILb0ELi128ELb1EEEEEEEEEvNT_6ParamsE$_ZN4cute3eso3ESOILb1ELb0EJNS_14ComposedLayoutINS_7SwizzleILi3ELi3ELi3EEENS_1CILi0EEENS_6LayoutINS_5tupleIJNS8_IJNS8_IJNS5_ILi4EEENS5_ILi8EEEEEENS8_IJNS5_ILi2EEENS5_ILi1EEEEEEEEENS8_IJNS8_IJSC_SC_EEESB_EEEEEENS8_IJNS8_IJNS8_IJNS5_ILi128EEESD_EEENS8_IJSA_S6_EEEEEENS8_IJNS8_IJNS5_ILi64EEENS5_ILi512EEEEEENS8_IJNS5_ILi16EEENS5_ILi1024EEEEEEEEEEEEEEEENS_10ViewEngineINS_8smem_ptrIPN7cutlass10bfloat16_tEEEEEEEC2ERKSW_RKS13_) ;  /* 0xfffa633000007944 */ /* 0x024fea0003c3ffff */
[----:B-1----:R1:W5:Y:S04]  /*622f0*/  LD.E R3, [R10.64+0xc] ;  /* 0x00000c040a037980 */ /* 0x002368000c101900 */
[----:B------:R1:W5:Y:S01]  /*62300*/  LDL.64 R88, [R1+0x1428] ;  /* 0x0014280001587983 */ /* 0x0003620000100a00 */
[----:B------:R-:W-:Y:S02]  /*62310*/  MOV R2, R60 ;  /* 0x0000003c00027202 */ /* 0x000fe40000000f00 */
        /* <DEDUP_REMOVED lines=32> */
[----:B--2--5:R-:W-:Y:S05]  /*62520*/  CALL.REL.NOINC `($_ZN7cutlass13device_kernelIN5flash19enable_sm80_to_sm89INS1_16FlashAttnBwdSm80INS1_25CollectiveMainloopBwdSm80ILi2ELi2EN4cute5tupleIJNS5_1CILi128EEES8_NS7_ILi64EEEEEENS_10bfloat16_tEfNS_4arch4Sm80ELb1ELb0ELb1ELb0ELb1ELb0ELb0ELb0ELi2ELi4ELi4ELi4ELb0EEENS1_21CollectiveEpilogueBwdISA_SB_SD_Li256ELb0ELb0ELi2EEENS1_25SingleTileBwdLPTSchedulerILb0ELi128ELb1EEEEEEEEEvNT_6ParamsE$_ZZN4cute13to_mixed_bitsINS_5tupleIJNS1_IJNS_1CILi4EEENS2_ILi8EEEEEENS2_ILi2EEENS2_ILi1EEEEEENS1_IJNS1_IJNS2_ILi128EEENS2_ILi0EEEEEES4_SA_EEENS1_IJNS1_IJiiEEEiSA_EEEEEDaRKT_RKT0_RKT1_ENKUlRKT_RKT0_RKT1_E_clIS5_SB_SD_EEDaSQ_ST_SW_) ;  /* 0xfffaa8f000007944 */ /* 0x024fea0003c3ffff */
[----:B------:R-:W-:Y:S02]  /*62530*/  MOV R6, 0x62550 ;  /* 0x0006255000067802 */ /* 0x000fe40000000f00 */
[----:B------:R-:W-:Y:S05]  /*62540*/  CALL.REL.NOINC `($_ZN7cutlass13device_kernelIN5flash19enable_sm80_to_sm89INS1_16FlashAttnBwdSm80INS1_25CollectiveMainloopBwdSm80ILi2ELi2EN4cute5tupleIJNS5_1CILi128EEES8_NS7_ILi64EEEEEENS_10bfloat16_tEfNS_4arch4Sm80ELb1ELb0ELb1ELb0ELb1ELb0ELb0ELb0ELi2ELi4ELi4ELi4ELb0EEENS1_21CollectiveEpilogueBwdISA_SB_SD_Li256ELb0ELb0ELi2EEENS1_25SingleTileBwdLPTSchedulerILb0ELi128ELb1EEEEEEEEEvNT_6ParamsE$_ZZN4cute13to_mixed_bitsINS_5tupleIJNS1_IJNS_1CILi4EEENS2_ILi8EEEEEENS2_ILi2EEENS2_ILi1EEEEEENS1_IJNS1_IJNS2_ILi128EEENS2_ILi0EEEEEES4_SA_EEENS1_IJNS1_IJiiEEEiSA_EEEEEDaRKT_RKT0_RKT1_ENKUlRKT_RKT0_RKT1_E_clIS6_S4_iEEDaSQ_ST_SW_) ;  /* 0xfffaa95000007944 */ /* 0x000fea0003c3ffff */
[----:B------:R-:W-:Y:S02]  /*62550*/  MOV R5, R2 ;  /* 0x0000000200057202 */ /* 0x000fe40000000f00 */
[----:B------:R-:W-:Y:S02]  /*62560*/  MOV R2, 0x62580 ;  /* 0x0006258000027802 */ /* 0x000fe40000000f00 */
[----:B------:R-:W-:Y:S05]  /*62570*/  CALL.REL.NOINC `($_ZN7cutlass13device_kernelIN5flash19enable_sm80_to_sm89INS1_16FlashAttnBwdSm80INS1_25CollectiveMainloopBwdSm80ILi2ELi2EN4cute5tupleIJNS5_1CILi128EEES8_NS7_ILi64EEEEEENS_10bfloat16_tEfNS_4arch4Sm80ELb1ELb0ELb1ELb0ELb1ELb0ELb0ELb0ELi2ELi4ELi4ELi4ELb0EEENS1_21CollectiveEpilogueBwdISA_SB_SD_Li256ELb0ELb0ELi2EEENS1_25SingleTileBwdLPTSchedulerILb0ELi128ELb1EEEEEEEEEvNT_6ParamsE$_ZZN4cute13to_mixed_bitsINS_5tupleIJNS1_IJNS_1CILi4EEENS2_ILi8EEEEEENS2_ILi2EEENS2_ILi1EEEEEENS1_IJNS1_IJNS2_ILi128EEENS2_ILi0EEEEEES4_SA_EEENS1_IJNS1_IJiiEEEiSA_EEEEEDaRKT_RKT0_RKT1_ENKUlDpRKT_E_clIJNS_9MixedBitsILj0ELj384EEENSU_ILj0ELj8EEENS2_ILj0EEEEEEDaSR_) ;  /* 0xfffaa86000007944 */ /* 0x000fea0003c3ffff */
        /* <DEDUP_REMOVED lines=11> */
[----:B-1----:R-:W-:Y:S05]  /*62630*/  CALL.REL.NOINC `($_ZN7cutlass13device_kernelIN5flash19enable_sm80_to_sm89INS1_16FlashAttnBwdSm80INS1_25CollectiveMainloopBwdSm80ILi2ELi2EN4cute5tupleIJNS5_1CILi128EEES8_NS7_ILi64EEEEEENS_10bfloat16_tEfNS_4arch4Sm80ELb1ELb0ELb1ELb0ELb1ELb0ELb0ELb0ELi2ELi4ELi4ELi4ELb0EEENS1_21CollectiveEpilogueBwdISA_SB_SD_Li256ELb0ELb0ELi2EEENS1_25SingleTileBwdLPTSchedulerILb0ELi128ELb1EEEEEEEEEvNT_6ParamsE$_ZN4cute3eso3ESOILb1ELb0EJNS_1CILi8EEEiiEEC2ERKS3_RKiS8_) ;  /* 0xfffa6ad000007944 */ /* 0x002fea0003c3ffff */
[----:B-1----:R1:W5:Y:S01]  /*62640*/  LDL.64 R2, [R1+0x1428] ;  /* 0x0014280001027983 */ /* 0x0023620000100a00 */
[----:B------:R-:W-:Y:S01]  /*62650*/  IMAD.MOV.U32 R5, RZ, RZ, 0x48 ;  /* 0x00000048ff057424 */ /* 0x000fe200078e00ff */
[----:B------:R-:W-:Y:S02]  /*62660*/  LOP3.LUT P0, RZ, R11, 0x8, RZ, 0xc0, !PT ;  /* 0x000000080bff7812 */ /* 0x000fe4000780c0ff */
[----:B------:R-:W-:Y:S02]  /*62670*/  MOV R6, 0x626a0 ;  /* 0x000626a000067802 */ /* 0x000fe40000000f00 */
[----:B------:R-:W-:-:S04]  /*62680*/  SEL R5, R5, 0x38, !P0 ;  /* 0x0000003805057807 */ /* 0x000fc80004000000 */
[----:B-1---5:R-:W-:Y:S05]  /*62690*/  CALL.REL.NOINC `($_ZN7cutlass13device_kernelIN5flash19enable_sm80_to_sm89INS1_16FlashAttnBwdSm80INS1_25CollectiveMainloopBwdSm80ILi2ELi2EN4cute5tupleIJNS5_1CILi128EEES8_NS7_ILi64EEEEEENS_10bfloat16_tEfNS_4arch4Sm80ELb1ELb0ELb1ELb0ELb1ELb0ELb0ELb0ELi2ELi4ELi4ELi4ELb0EEENS1_21CollectiveEpilogueBwdISA_SB_SD_Li256ELb0ELb0ELi2EEENS1_25SingleTileBwdLPTSchedulerILb0ELi128ELb1EEEEEEEEEvNT_6ParamsE$_ZN4cute3eso3ESOILb0ELb1EJiNS_1CILi144EEENS2_ILi288EEEEEC2ERKiRKS3_RKS4_) ;  /* 0xfffa5c4000007944 */ /* 0x022fea0003c3ffff */
[----:B-1----:R-:W2:Y:S01]  /*626a0*/  LDL R4, [R1+0x1428] ;  /* 0x0014280001047983 */ /* 0x002ea20000100800 */
[----:B------:R-:W-:-:S03]  /*626b0*/  MOV R6, 0x626e0 ;  /* 0x000626e000067802 */ /* 0x000fc60000000f00 */
[----:B--2---:R1:W-:Y:S04]  /*626c0*/  STL [R1+0x1470], R4 ;  /* 0x0014700401007387 */ /* 0x0043e80000100800 */
[----:B-1----:R-:W-:Y:S05]  /*626d0*/  CALL.REL.NOINC `($_ZN7cutlass13device_kernelIN5flash19enable_sm80_to_sm89INS1_16FlashAttnBwdSm80INS1_25CollectiveMainloopBwdSm80ILi2ELi2EN4cute5tupleIJNS5_1CILi128EEES8_NS7_ILi64EEEEEENS_10bfloat16_tEfNS_4arch4Sm80ELb1ELb0ELb1ELb0ELb1ELb0ELb0ELb0ELi2ELi4ELi4ELi4ELb0EEENS1_21CollectiveEpilogueBwdISA_SB_SD_Li256ELb0ELb0ELi2EEENS1_25SingleTileBwdLPTSchedulerILb0ELi128ELb1EEEEEEEEEvNT_6ParamsE$_ZN4cute3eso3ESOILb1ELb0EJNS_1CILi1EEENS_5tupleIJNS2_ILi8EEEiiEEENS2_ILi64EEENS4_IJiNS2_ILi144EEENS2_ILi288EEEEEENS2_ILi512EEEEEC2ERKS3_RKS6_RKS7_RKSA_RKSB_) ;  /* 0xfffa64e000007944 */ /* 0x002fea0003c3ffff */
[----:B-1----:R1:W5:Y:S04]  /*626e0*/  LDL R5, [R1+0x1430] ;  /* 0x0014300001057983 */ /* 0x0023680000100800 */
[----:B------:R1:W5:Y:S01]  /*626f0*/  LDL.64 R2, [R1+0x1428] ;  /* 0x0014280001027983 */ /* 0x0003620000100a00 */
[----:B------:R-:W-:-:S03]  /*62700*/  MOV R6, 0x62720 ;  /* 0x0006272000067802 */ /* 0x000fc60000000f00 */
[----:B-1---5:R-:W-:Y:S05]  /*62710*/  CALL.REL.NOINC `($_ZN7cutlass13device_kernelIN5flash19enable_sm80_to_sm89INS1_16FlashAttnBwdSm80INS1_25CollectiveMainloopBwdSm80ILi2ELi2EN4cute5tupleIJNS5_1CILi128EEES8_NS7_ILi64EEEEEENS_10bfloat16_tEfNS_4arch4Sm80ELb1ELb0ELb1ELb0ELb1ELb0ELb0ELb0ELi2ELi4ELi4ELi4ELb0EEENS1_21CollectiveEpilogueBwdISA_SB_SD_Li256ELb0ELb0ELi2EEENS1_25SingleTileBwdLPTSchedulerILb0ELi128ELb1EEEEEEEEEvNT_6ParamsE$_ZN4cute5tupleIJNS0_IJNS_1CILi8EEENS0_IJNS1_ILi2EEES3_S3_EEENS1_ILi1EEES4_S5_EEENS0_IJS5_NS0_IJS2_iiEEENS1_ILi64EEENS0_IJiNS1_ILi144EEENS1_ILi288EEEEEENS1_ILi512EEEEEEEEC2ERKS6_RKSD_) ;  /* 0xfffa960000007944 */ /* 0x022fea0003c3ffff */
[----:B------:R1:W5:Y:S04]  /*62720*/  LDL R6, [R1+0x1430] ;  /* 0x0014300001067983 */ /* 0x0003680000100800 */
[----:B------:R1:W5:Y:S01]  /*62730*/  LDL.64 R2, [R1+0x1428] ;  /* 0x0014280001027983 */ /* 0x0003620000100a00 */
[----:B------:R-:W-:-:S03]  /*62740*/  MOV R4, 0x62760 ;  /* 0x0006276000047802 */ /* 0x000fc60000000f00 */
[----:B-1---5:R-:W-:Y:S05]  /*62750*/  CALL.REL.NOINC `($_ZN7cutlass13device_kernelIN5flash19enable_sm80_to_sm89INS1_16FlashAttnBwdSm80INS1_25CollectiveMainloopBwdSm80ILi2ELi2EN4cute5tupleIJNS5_1CILi128EEES8_NS7_ILi64EEEEEENS_10bfloat16_tEfNS_4arch4Sm80ELb1ELb0ELb1ELb0ELb1ELb0ELb0ELb0ELi2ELi4ELi4ELi4ELb0EEENS1_21CollectiveEpilogueBwdISA_SB_SD_Li256ELb0ELb0ELi2EEENS1_25SingleTileBwdLPTSchedulerILb0ELi128ELb1EEEEEEEEEvNT_6ParamsE$_ZZN4cute7flattenINS_5tupleIJNS_1CILi1EEENS1_IJNS2_ILi8EEEiiEEENS2_ILi64EEENS1_IJiNS2_ILi144EEENS2_ILi288EEEEEENS2_ILi512EEEEEEEEDaRKT_ENKUlRKT_E_clIS5_EEDaSH_) ;  /* 0xfffad91000007944 */ /* 0x022fea0003c3ffff */
[----:B------:R1:W-:Y:S01]  /*62760*/  STL.64 [R1+0x1428], R2 ;  /* 0x0014280201007387 */ /* 0x0003e20000100a00 */
[----:B------:R-:W-:-:S02]  /*62770*/  MOV R5, R6 ;  /* 0x0000000600057202 */ /* 0x000fc40000000f00 */
[----:B------:R-:W-:Y:S02]  /*62780*/  MOV R4, 0x627a0 ;  /* 0x000627a000047802 */ /* 0x000fe40000000f00 */
[----:B-1----:R-:W-:Y:S05]  /*62790*/  CALL.REL.NOINC `($_ZN7cutlass13device_kernelIN5flash19enable_sm80_to_sm89INS1_16FlashAttnBwdSm80INS1_25CollectiveMainloopBwdSm80ILi2ELi2EN4cute5tupleIJNS5_1CILi128EEES8_NS7_ILi64EEEEEENS_10bfloat16_tEfNS_4arch4Sm80ELb1ELb0ELb1ELb0ELb1ELb0ELb0ELb0ELi2ELi4ELi4ELi4ELb0EEENS1_21CollectiveEpilogueBwdISA_SB_SD_Li256ELb0ELb0ELi2EEENS1_25SingleTileBwdLPTSchedulerILb0ELi128ELb1EEEEEEEEEvNT_6ParamsE$_ZZN4cute7flattenINS_5tupleIJNS_1CILi1EEENS1_IJNS2_ILi8EEEiiEEENS2_ILi64EEENS1_IJiNS2_ILi144EEENS2_ILi288EEEEEENS2_ILi512EEEEEEEEDaRKT_ENKUlRKT_E_clIS9_EEDaSH_) ;  /* 0xfffad8f000007944 */ /* 0x002fea0003c3ffff */
[----:B------:R1:W-:Y:S01]  /*627a0*/  STL [R1+0x1410], R2 ;  /* 0x0014100201007387 */ /* 0x0003e20000100800 */
[----:B------:R-:W-:-:S03]  /*627b0*/  MOV R4, 0x627d0 ;  /* 0x000627d000047802 */ /* 0x000fc60000000f00 */
[----:B-1----:R-:W-:Y:S05]  /*627c0*/  CALL.REL.NOINC `($_ZN7cutlass13device_kernelIN5flash19enable_sm80_to_sm89INS1_16FlashAttnBwdSm80INS1_25CollectiveMainloopBwdSm80ILi2ELi2EN4cute5tupleIJNS5_1CILi128EEES8_NS7_ILi64EEEEEENS_10bfloat16_tEfNS_4arch4Sm80ELb1ELb0ELb1ELb0ELb1ELb0ELb0ELb0ELi2ELi4ELi4ELi4ELb0EEENS1_21CollectiveEpilogueBwdISA_SB_SD_Li256ELb0ELb0ELi2EEENS1_25SingleTileBwdLPTSchedulerILb0ELi128ELb1EEEEEEEEEvNT_6ParamsE$_ZZN4cute12filter_tupleINS_5tupleIJNS_1CILi1EEENS1_IJNS2_ILi8EEEiiEEENS2_ILi64EEENS1_IJiNS2_ILi144EEENS2_ILi288EEEEEENS2_ILi512EEEEEEZNS_7flattenISB_EEDaRKT_EUlRKT_E_EEDaSF_OT0_ENKUlDpSI_E_clIJNS1_IJS3_EEES5_NS1_IJS6_EEES9_NS1_IJSA_EEEEEEDaSM_) ;  /* 0xfffaa1a000007944 */ /* 0x002fea0003c3ffff */
[----:B------:R-:W-:Y:S02]  /*627d0*/  MOV R6, 0x627f0 ;  /* 0x000627f000067802 */ /* 0x000fe40000000f00 */
[----:B--2--5:R-:W-:Y:S05]  /*627e0*/  CALL.REL.NOINC `($_ZN7cutlass13device_kernelIN5flash19enable_sm80_to_sm89INS1_16FlashAttnBwdSm80INS1_25CollectiveMainloopBwdSm80ILi2ELi2EN4cute5tupleIJNS5_1CILi128EEES8_NS7_ILi64EEEEEENS_10bfloat16_tEfNS_4arch4Sm80ELb1ELb0ELb1ELb0ELb1ELb0ELb0ELb0ELi2ELi4ELi4ELi4ELb0EEENS1_21CollectiveEpilogueBwdISA_SB_SD_Li256ELb0ELb0ELi2EEENS1_25SingleTileBwdLPTSchedulerILb0ELi128ELb1EEEEEEEEEvNT_6ParamsE$_ZN4cute3eso3ESOILb0ELb1EJiNS_1CILi144EEENS2_ILi512EEEEEC2ERKiRKS3_RKS4_) ;  /* 0xfffa5b4000007944 */ /* 0x024fea0003c3ffff */
[----:B------:R-:W2:Y:S01]  /*627f0*/  LDL R6, [R1+0x1428] ;  /* 0x0014280001067983 */ /* 0x000ea20000100800 */
[----:B-1----:R-:W-:Y:S02]  /*62800*/  MOV R4, R12 ;  /* 0x0000000c00047202 */ /* 0x002fe40000000f00 */
[----:B------:R-:W-:Y:S01]  /*62810*/  MOV R8, 0x62840 ;  /* 0x0006284000087802 */ /* 0x000fe20000000f00 */
[----:B--2---:R1:W-:Y:S04]  /*62820*/  STL [R1+0x145c], R6 ;  /* 0x00145c0601007387 */ /* 0x0043e80000100800 */
[----:B-1----:R-:W-:Y:S05]  /*62830*/  CALL.REL.NOINC `($_ZN7cutlass13device_kernelIN5flash19enable_sm80_to_sm89INS1_16FlashAttnBwdSm80INS1_25CollectiveMainloopBwdSm80ILi2ELi2EN4cute5tupleIJNS5_1CILi128EEES8_NS7_ILi64EEEEEENS_10bfloat16_tEfNS_4arch4Sm80ELb1ELb0ELb1ELb0ELb1ELb0ELb0ELb0ELi2ELi4ELi4ELi4ELb0EEENS1_21CollectiveEpilogueBwdISA_SB_SD_Li256ELb0ELb0ELi2EEENS1_25SingleTileBwdLPTSchedulerILb0ELi128ELb1EEEEEEEEEvNT_6ParamsE$_ZN4cute3eso3ESOILb0ELb0EJiiNS_1CILi144EEENS2_ILi512EEEEEC2ERKiS7_RKS3_RKS4_) ;  /* 0xfffa53d000007944 */ /* 0x002fea0003c3ffff */
[----:B-1----:R-:W2:Y:S01]  /*62840*/  LDL.64 R4, [R1+0x1428] ;  /* 0x0014280001047983 */ /* 0x002ea20000100a00 */
[----:B------:R-:W-:Y:S01]  /*62850*/  IMAD.MOV.U32 R3, RZ, RZ, R7 ;  /* 0x000000ffff037224 */ /* 0x000fe200078e0007 */
[----:B------:R-:W-:Y:S02]  /*62860*/  IADD3 R8, R58, 0xd8, RZ ;  /* 0x000000d83a087810 */ /* 0x000fe40007ffe0ff */
[----:B------:R-:W-:Y:S01]  /*62870*/  MOV R6, 0x628b0 ;  /* 0x000628b000067802 */ /* 0x000fe20000000f00 */
[----:B--2---:R1:W-:Y:S04]  /*62880*/  STL [R1+0x1454], R4 ;  /* 0x0014540401007387 */ /* 0x0043e80000100800 */
[----:B------:R1:W-:Y:S02]  /*62890*/  STL [R1+0x1458], R5 ;  /* 0x0014580501007387 */ /* 0x0003e40000100800 */
[----:B-1----:R-:W-:Y:S05]  /*628a0*/  CALL.REL.NOINC `($_ZN7cutlass13device_kernelIN5flash19enable_sm80_to_sm89INS1_16FlashAttnBwdSm80INS1_25CollectiveMainloopBwdSm80ILi2ELi2EN4cute5tupleIJNS5_1CILi128EEES8_NS7_ILi64EEEEEENS_10bfloat16_tEfNS_4arch4Sm80ELb1ELb0ELb1ELb0ELb1ELb0ELb0ELb0ELi2ELi4ELi4ELi4ELb0EEENS1_21CollectiveEpilogueBwdISA_SB_SD_Li256ELb0ELb0ELi2EEENS1_25SingleTileBwdLPTSchedulerILb0ELi128ELb1EEEEEEEEEvNT_6ParamsE$_ZN4cute3eso3ESOILb0ELb0EJiiiNS_1CILi144EEENS2_ILi512EEEEEC2ERKiS7_S7_RKS3_RKS4_) ;  /* 0xfffa561000007944 */ /* 0x002fea0003c3ffff */
[----:B-1----:R-:W2:Y:S04]  /*628b0*/  LDL.64 R2, [R1+0x1410] ;  /* 0x0014100001027983 */ /* 0x002ea80000100a00 */
[----:B------:R-:W3:Y:S01]  /*628c0*/  LDL R6, [R1+0x1418] ;  /* 0x0014180001067983 */ /* 0x000ee20000100800 */
[----:B------:R-:W-:-:S03]  /*628d0*/  MOV R4, 0x62910 ;  /* 0x0006291000047802 */ /* 0x000fc60000000f00 */
[----:B--2---:R1:W-:Y:S04]  /*628e0*/  STL.64 [R1+0x1428], R2 ;  /* 0x0014280201007387 */ /* 0x0043e80000100a00 */
[----:B---3--:R1:W-:Y:S02]  /*628f0*/  STL [R1+0x1430], R6 ;  /* 0x0014300601007387 */ /* 0x0083e40000100800 */
[----:B-1----:R-:W-:Y:S05]  /*62900*/  CALL.REL.NOINC `($_ZN7cutlass13device_kernelIN5flash19enable_sm80_to_sm89INS1_16FlashAttnBwdSm80INS1_25CollectiveMainloopBwdSm80ILi2ELi2EN4cute5tupleIJNS5_1CILi128EEES8_NS7_ILi64EEEEEENS_10bfloat16_tEfNS_4arch4Sm80ELb1ELb0ELb1ELb0ELb1ELb0ELb0ELb0ELi2ELi4ELi4ELi4ELb0EEENS1_21CollectiveEpilogueBwdISA_SB_SD_Li256ELb0ELb0ELi2EEENS1_25SingleTileBwdLPTSchedulerILb0ELi128ELb1EEEEEEEEEvNT_6ParamsE$_ZN4cute3eso3ESOILb1ELb0EJNS_1CILi8EEEiiiNS2_ILi144EEENS2_ILi512EEEEEC2ERKS3_RKiSA_SA_RKS4_RKS5_) ;  /* 0xfffa687000007944 */ /* 0x002fea0003c3ffff */
[----:B-1----:R-:W2:Y:S04]  /*62910*/  LDL.64 R2, [R1+0x1448] ;  /* 0x0014480001027983 */ /* 0x002ea80000100a00 */
[----:B------:R-:W3:Y:S01]  /*62920*/  LDL R10, [R1+0x1450] ;  /* 0x00145000010a7983 */ /* 0x000ee20000100800 */
[C---:B------:R-:W-:Y:S02]  /*62930*/  IADD3 R8, R58.reuse, 0x94, RZ ;  /* 0x000000943a087810 */ /* 0x040fe40007ffe0ff */
[----:B------:R-:W-:-:S02]  /*62940*/  IADD3 R6, R58, 0x98, RZ ;  /* 0x000000983a067810 */ /* 0x000fc40007ffe0ff */
[----:B------:R-:W-:Y:S01]  /*62950*/  MOV R4, 0x62990 ;  /* 0x0006299000047802 */ /* 0x000fe20000000f00 */
[----:B--2---:R1:W-:Y:S04]  /*62960*/  STL.64 [R1+0x1410], R2 ;  /* 0x0014100201007387 */ /* 0x0043e80000100a00 */
[----:B---3--:R1:W-:Y:S02]  /*62970*/  STL [R1+0x1418], R10 ;  /* 0x0014180a01007387 */ /* 0x0083e40000100800 */
[----:B-1----:R-:W-:Y:S05]  /*62980*/  CALL.REL.NOINC `($_ZN7cutlass13device_kernelIN5flash19enable_sm80_to_sm89INS1_16FlashAttnBwdSm80INS1_25CollectiveMainloopBwdSm80ILi2ELi2EN4cute5tupleIJNS5_1CILi128EEES8_NS7_ILi64EEEEEENS_10bfloat16_tEfNS_4arch4Sm80ELb1ELb0ELb1ELb0ELb1ELb0ELb0ELb0ELi2ELi4ELi4ELi4ELb0EEENS1_21CollectiveEpilogueBwdISA_SB_SD_Li256ELb0ELb0ELi2EEENS1_25SingleTileBwdLPTSchedulerILb0ELi128ELb1EEEEEEEEEvNT_6ParamsE$_ZN4cute3eso3ESOILb1ELb0EJNS_1CILi1EEEiiiNS2_ILi144EEENS2_ILi512EEEEEC2ERKS3_RKiSA_SA_RKS4_RKS5_) ;  /* 0xfffa637000007944 */ /* 0x002fea0003c3ffff */
[----:B-1----:R1:W5:Y:S04]  /*62990*/  LDL R5, [R1+0x1450] ;  /* 0x0014500001057983 */ /* 0x0023680000100800 */
[----:B------:R1:W5:Y:S01]  /*629a0*/  LDL.64 R2, [R1+0x1448] ;  /* 0x0014480001027983 */ /* 0x0003620000100a00 */
[----:B------:R-:W-:-:S03]  /*629b0*/  MOV R6, 0x629d0 ;  /* 0x000629d000067802 */ /* 0x000fc60000000f00 */
[----:B-1---5:R-:W-:Y:S05]  /*629c0*/  CALL.REL.NOINC `($_ZN7cutlass13device_kernelIN5flash19enable_sm80_to_sm89INS1_16FlashAttnBwdSm80INS1_25CollectiveMainloopBwdSm80ILi2ELi2EN4cute5tupleIJNS5_1CILi128EEES8_NS7_ILi64EEEEEENS_10bfloat16_tEfNS_4arch4Sm80ELb1ELb0ELb1ELb0ELb1ELb0ELb0ELb0ELi2ELi4ELi4ELi4ELb0EEENS1_21CollectiveEpilogueBwdISA_SB_SD_Li256ELb0ELb0ELi2EEENS1_25SingleTileBwdLPTSchedulerILb0ELi128ELb1EEEEEEEEEvNT_6ParamsE$_ZN4cute5tupleIJNS0_IJNS_1CILi16EEENS1_ILi2EEES3_S3_NS1_ILi4EEES3_EEENS0_IJNS1_ILi1EEEiiiNS1_ILi144EEENS1_ILi512EEEEEEEEC2ERKS5_RKS9_) ;  /* 0xfffa905000007944 */ /* 0x022fea0003c3ffff */
        /* <DEDUP_REMOVED lines=10> */
[----:B-1----:R-:W-:Y:S05]  /*62a70*/  CALL.REL.NOINC `($_ZN7cutlass13device_kernelIN5flash19enable_sm80_to_sm89INS1_16FlashAttnBwdSm80INS1_25CollectiveMainloopBwdSm80ILi2ELi2EN4cute5tupleIJNS5_1CILi128EEES8_NS7_ILi64EEEEEENS_10bfloat16_tEfNS_4arch4Sm80ELb1ELb0ELb1ELb0ELb1ELb0ELb0ELb0ELi2ELi4ELi4ELi4ELb0EEENS1_21CollectiveEpilogueBwdISA_SB_SD_Li256ELb0ELb0ELi2EEENS1_25SingleTileBwdLPTSchedulerILb0ELi128ELb1EEEEEEEEEvNT_6ParamsE$_ZZN4cute6detail16composition_implINS_5tupleIJNS_1CILi16EEENS3_ILi2EEES5_S5_NS3_ILi4EEES5_EEENS2_IJNS3_ILi1EEEiiiNS3_ILi144EEENS3_ILi512EEEEEENS2_IJNS2_IJS5_S5_EEES6_NS3_ILi8EEEEEENS2_IJNS2_IJNS3_ILi64EEESA_EEES4_NS3_ILi1024EEEEEEEEDaRKT_RKT0_RKT1_RKT2_ENKUlRKT_RKT0_E_clISC_SG_EEDaSX_S10_) ;  /* 0xfffab48000007944 */ /* 0x002fea0003c3ffff */
[----:B------:R-:W-:Y:S01]  /*62a80*/  IMAD.MOV.U32 R5, RZ, RZ, R16 ;  /* 0x000000ffff057224 */ /* 0x000fe200078e0010 */
[----:B------:R-:W-:Y:S01]  /*62a90*/  MOV R3, R14 ;  /* 0x0000000e00037202 */ /* 0x000fe20000000f00 */
[----:B------:R-:W-:Y:S01]  /*62aa0*/  IMAD.MOV.U32 R2, RZ, RZ, R15 ;  /* 0x000000ffff027224 */ /* 0x000fe200078e000f */
[----:B------:R-:W-:Y:S02]  /*62ab0*/  MOV R16, 0x62ad0 ;  /* 0x00062ad000107802 */ /* 0x000fe40000000f00 */
[----:B-1---5:R-:W-:Y:S05]  /*62ac0*/  CALL.REL.NOINC `($_ZN7cutlass13device_kernelIN5flash19enable_sm80_to_sm89INS1_16FlashAttnBwdSm80INS1_25CollectiveMainloopBwdSm80ILi2ELi2EN4cute5tupleIJNS5_1CILi128EEES8_NS7_ILi64EEEEEENS_10bfloat16_tEfNS_4arch4Sm80ELb1ELb0ELb1ELb0ELb1ELb0ELb0ELb0ELi2ELi4ELi4ELi4ELb0EEENS1_21CollectiveEpilogueBwdISA_SB_SD_Li256ELb0ELb0ELi2EEENS1_25SingleTileBwdLPTSchedulerILb0ELi128ELb1EEEEEEEEEvNT_6ParamsE$_ZZN4cute6detail16composition_implINS_5tupleIJNS_1CILi16EEENS3_ILi2EEES5_S5_NS3_ILi4EEES5_EEENS2_IJNS3_ILi1EEEiiiNS3_ILi144EEENS3_ILi512EEEEEENS2_IJNS2_IJS5_S5_EEES6_NS3_ILi8EEEEEENS2_IJNS2_IJNS3_ILi64EEESA_EEES4_NS3_ILi1024EEEEEEEEDaRKT_RKT0_RKT1_RKT2_ENKUlRKT_RKT0_E_clIS6_S4_EEDaSX_S10_) ;  /* 0xfffab1b000007944 */ /* 0x022fea0003c3ffff */
[----:B-----5:R2:W-:Y:S01]  /*62ad0*/  STL.64 [R1+0x1410], R2 ;  /* 0x0014100201007387 */ /* 0x0205e20000100a00 */
[----:B------:R-:W-:-:S03]  /*62ae0*/  MOV R4, 0x62b00 ;  /* 0x00062b0000047802 */ /* 0x000fc60000000f00 */
[----:B-12---:R-:W-:Y:S05]  /*62af0*/  CALL.REL.NOINC `($_ZN7cutlass13device_kernelIN5flash19enable_sm80_to_sm89INS1_16FlashAttnBwdSm80INS1_25CollectiveMainloopBwdSm80ILi2ELi2EN4cute5tupleIJNS5_1CILi128EEES8_NS7_ILi64EEEEEENS_10bfloat16_tEfNS_4arch4Sm80ELb1ELb0ELb1ELb0ELb1ELb0ELb0ELb0ELi2ELi4ELi4ELi4ELb0EEENS1_21CollectiveEpilogueBwdISA_SB_SD_Li256ELb0ELb0ELi2EEENS1_25SingleTileBwdLPTSchedulerILb0ELi128ELb1EEEEEEEEEvNT_6ParamsE$_ZN4cute3eso3ESOILb0ELb0EJNS_5tupleIJiNS_1CILi512EEEEEENS2_IJiiEEENS3_ILi1024EEEEEC2ERKS5_RKS6_RKS7_) ;  /* 0xfffa43b000007944 */ /* 0x006fea0003c3ffff */
[----:B------:R2:W5:Y:S04]  /*62b00*/  LDL R5, [R1+0x1430] ;  /* 0x0014300001057983 */ /* 0x0005680000100800 */
[----:B-1----:R2:W5:Y:S01]  /*62b10*/  LDL.64 R2, [R1+0x1428] ;  /* 0x0014280001027983 */ /* 0x0025620000100a00 */
[----:B------:R-:W-:-:S03]  /*62b20*/  MOV R6, 0x62b40 ;  /* 0x00062b4000067802 */ /* 0x000fc60000000f00 */
[----:B--2--5:R-:W-:Y:S05]  /*62b30*/  CALL.REL.NOINC `($_ZN7cutlass13device_kernelIN5flash19enable_sm80_to_sm89INS1_16FlashAttnBwdSm80INS1_25CollectiveMainloopBwdSm80ILi2ELi2EN4cute5tupleIJNS5_1CILi128EEES8_NS7_ILi64EEEEEENS_10bfloat16_tEfNS_4arch4Sm80ELb1ELb0ELb1ELb0ELb1ELb0ELb0ELb0ELi2ELi4ELi4ELi4ELb0EEENS1_21CollectiveEpilogueBwdISA_SB_SD_Li256ELb0ELb0ELi2EEENS1_25SingleTileBwdLPTSchedulerILb0ELi128ELb1EEEEEEEEEvNT_6ParamsE$_ZN4cute5tupleIJNS0_IJNS0_IJNS_1CILi2EEES2_EEES3_NS1_ILi8EEEEEENS0_IJNS0_IJiNS1_ILi512EEEEEENS0_IJiiEEENS1_ILi1024EEEEEEEEC2ERKS5_RKSA_) ;  /* 0xfffa8ca000007944 */ /* 0x024fea0003c3ffff */
[----:B------:R1:W5:Y:S04]  /*62b40*/  LDL R4, [R1+0x1430] ;  /* 0x0014300001047983 */ /* 0x0003680000100800 */
[----:B------:R1:W5:Y:S01]  /*62b50*/  LDL.64 R2, [R1+0x1428] ;  /* 0x0014280001027983 */ /* 0x0003620000100a00 */
[----:B------:R-:W-:-:S04]  /*62b60*/  LOP3.LUT R6, R11, 0x180, RZ, 0xc0, !PT ;  /* 0x000001800b067812 */ /* 0x000fc800078ec0ff */
[----:B------:R-:W-:-:S04]  /*62b70*/  LEA.HI R6, R6, R71, RZ, 0x1d ;  /* 0x0000004706067211 */ /* 0x000fc800078fe8ff */
[----:B------:R-:W-:Y:S02]  /*62b80*/  LEA.HI.SX32 R8, R13, R6, 0x1e ;  /* 0x000000060d087211 */ /* 0x000fe400078ff2ff */
[----:B------:R-:W-:-:S03]  /*62b90*/  MOV R6, 0x62bc0 ;  /* 0x00062bc000067802 */ /* 0x000fc60000000f00 */
[----:B------:R1:W-:Y:S04]  /*62ba0*/  STL [R1+0x1420], R8 ;  /* 0x0014200801007387 */ /* 0x0003e80000100800 */
        /* <DEDUP_REMOVED lines=8> */
[----:B------:R-:W-:Y:S02]  /*62c30*/  MOV R16, R12 ;  /* 0x0000000c00107202 */ /* 0x000fe40000000f00 */
        /* <DEDUP_REMOVED lines=10> */
[----:B------:R-:W-:-:S03]  /*62ce0*/  MOV R4, 0x62d00 ;  /* 0x00062d0000047802 */ /* 0x000fc60000000f00 */
        /* <DEDUP_REMOVED lines=24> */
[----:B-12--5:R-:W-:Y:S05]  /*62e70*/  CALL.REL.NOINC `($_ZN7cutlass13device_kernelIN5flash19enable_sm80_to_sm89INS1_16FlashAttnBwdSm80INS1_25CollectiveMainloopBwdSm80ILi2ELi2EN4cute5tupleIJNS5_1CILi128EEES8_NS7_ILi64EEEEEENS_10bfloat16_tEfNS_4arch4Sm80ELb1ELb0ELb1ELb0ELb1ELb0ELb0ELb0ELi2ELi4ELi4ELi4ELb0EEENS1_21CollectiveEpilogueBwdISA_SB_SD_Li256ELb0ELb0ELi2EEENS1_25SingleTileBwdLPTSchedulerILb0ELi128ELb1EEEEEEEEEvNT_6ParamsE$_ZN4cute3eso3ESOILb1ELb0EJNS_6LayoutINS_5tupleIJNS3_IJNS_1CILi8EEENS4_ILi1EEEEEENS4_ILi2EEENS3_IJNS4_ILi4EEES8_EEEEEENS3_IJNS3_IJS6_NS4_ILi0EEEEEES5_NS3_IJNS4_ILi32EEENS4_ILi16EEEEEEEEEEENS_10ViewEngineIPN7cutlass10bfloat16_tEEEEEC2ERKSI_RKSN_) ;  /* 0xfffa83f000007944 */ /* 0x026fea0003c3ffff */
[----:B------:R2:W5:Y:S01]  /*62e80*/  LDL.64 R72, [R1+0x1410] ;  /* 0x0014100001487983 */ /* 0x0005620000100a00 */
[----:B------:R-:W-:Y:S01]  /*62e90*/  IMAD.MOV.U32 R6, RZ, RZ, R68 ;  /* 0x000000ffff067224 */ /* 0x000fe200078e0044 */
[----:B------:R-:W-:-:S02]  /*62ea0*/  MOV R3, R69 ;  /* 0x0000004500037202 */ /* 0x000fc40000000f00 */
[----:B------:R-:W-:Y:S02]  /*62eb0*/  MOV R4, 0x62ed0 ;  /* 0x00062ed000047802 */ /* 0x000fe40000000f00 */
[----:B-12--5:R-:W-:Y:S05]  /*62ec0*/  CALL.REL.NOINC `($_ZN7cutlass13device_kernelIN5flash19enable_sm80_to_sm89INS1_16FlashAttnBwdSm80INS1_25CollectiveMainloopBwdSm80ILi2ELi2EN4cute5tupleIJNS5_1CILi128EEES8_NS7_ILi64EEEEEENS_10bfloat16_tEfNS_4arch4Sm80ELb1ELb0ELb1ELb0ELb1ELb0ELb0ELb0ELi2ELi4ELi4ELi4ELb0EEENS1_21CollectiveEpilogueBwdISA_SB_SD_Li256ELb0ELb0ELi2EEENS1_25SingleTileBwdLPTSchedulerILb0ELi128ELb1EEEEEEEEEvNT_6ParamsE$_ZN4cute3eso3ESOILb1ELb0EJNS_6LayoutINS_5tupleIJNS3_IJNS3_IJNS_1CILi4EEENS4_ILi2EEEEEENS4_ILi1EEEEEES6_NS4_ILi8EEEEEENS3_IJNS3_IJNS3_IJS8_NS4_ILi32EEEEEENS4_ILi0EEEEEENS4_ILi64EEES5_EEEEENS_10ViewEngineIPN7cutlass10bfloat16_tEEEEEC2ERKSI_RKSN_) ;  /* 0xfffa708000007944 */ /* 0x026fea0003c3ffff */
[----:B------:R2:W5:Y:S04]  /*62ed0*/  LDL.64 R70, [R1+0x1410] ;  /* 0x0014100001467983 */ /* 0x0005680000100a00 */
[----:B-1----:R2:W5:Y:S01]  /*62ee0*/  LD.E.64 R2, [R76.64+0x8] ;  /* 0x000008044c027980 */ /* 0x002562000c101b00 */
[----:B------:R-:W-:Y:S02]  /*62ef0*/  MOV R9, R67 ;  /* 0x0000004300097202 */ /* 0x000fe40000000f00 */
[----:B------:R-:W-:Y:S02]  /*62f00*/  MOV R8, 0x62f20 ;  /* 0x00062f2000087802 */ /* 0x000fe40000000f00 */
[----:B--2--5:R-:W-:Y:S05]  /*62f10*/  CALL.REL.NOINC `($_ZN7cutlass13device_kernelIN5flash19enable_sm80_to_sm89INS1_16FlashAttnBwdSm80INS1_25CollectiveMainloopBwdSm80ILi2ELi2EN4cute5tupleIJNS5_1CILi128EEES8_NS7_ILi64EEEEEENS_10bfloat16_tEfNS_4arch4Sm80ELb1ELb0ELb1ELb0ELb1ELb0ELb0ELb0ELi2ELi4ELi4ELi4ELb0EEENS1_21CollectiveEpilogueBwdISA_SB_SD_Li256ELb0ELb0ELi2EEENS1_25SingleTileBwdLPTSchedulerILb0ELi128ELb1EEEEEEEEEvNT_6ParamsE$_ZN4cute8smem_ptrIPN7cutlass10bfloat16_tEECI1NS_12iter_adaptorIS3_S4_EEES3_) ;  /* 0xfffa91c000007944 */ /* 0x024fea0003c3ffff */
[----:B-1----:R1:W5:Y:S01]  /*62f20*/  LDL.64 R2, [R1+0x1410] ;  /* 0x0014100001027983 */ /* 0x0023620000100a00 */
[----:B------:R-:W-:-:S03]  /*62f30*/  MOV R6, 0x62f50 ;  /* 0x00062f5000067802 */ /* 0x000fc60000000f00 */
[----:B-1---5:R-:W-:Y:S05]  /*62f40*/  CALL.REL.NOINC `($_ZN7cutlass13device_kernelIN5flash19enable_sm80_to_sm89INS1_16FlashAttnBwdSm80INS1_25CollectiveMainloopBwdSm80ILi2ELi2EN4cute5tupleIJNS5_1CILi128EEES8_NS7_ILi64EEEEEENS_10bfloat16_tEfNS_4arch4Sm80ELb1ELb0ELb1ELb0ELb1ELb0ELb0ELb0ELi2ELi4ELi4ELi4ELb0EEENS1_21CollectiveEpilogueBwdISA_SB_SD_Li256ELb0ELb0ELi2EEENS1_25SingleTileBwdLPTSchedulerILb0ELi128ELb1EEEEEEEEEvNT_6ParamsE$_ZN4cute3eso3ESOILb1ELb0EJNS_6LayoutINS_5tupleIJNS3_IJNS_1CILi8EEENS4_ILi1EEEEEENS4_ILi2EEEEEENS3_IJNS3_IJS6_NS4_ILi0EEEEEENS4_ILi4096EEEEEEEENS_10ViewEngineINS_8smem_ptrIPN7cutlass10bfloat16_tEEEEEEEC2ERKSE_RKSL_) ;  /* 0xfffa80f000007944 */ /* 0x022fea0003c3ffff */
[----:B-1----:R1:W5:Y:S01]  /*62f50*/  LDL.64 R4, [R1+0x1410] ;  /* 0x0014100001047983 */ /* 0x0023620000100a00 */
[----:B------:R-:W-:Y:S01]  /*62f60*/  IMAD.MOV.U32 R6, RZ, RZ, R72 ;  /* 0x000000ffff067224 */ /* 0x000fe200078e0048 */
[----:B------:R-:W-:-:S02]  /*62f70*/  MOV R9, R73 ;  /* 0x0000004900097202 */ /* 0x000fc40000000f00 */
[----:B------:R-:W-:Y:S02]  /*62f80*/  MOV R8, 0x62fa0 ;  /* 0x00062fa000087802 */ /* 0x000fe40000000f00 */
[----:B-1---5:R-:W-:Y:S05]  /*62f90*/  CALL.REL.NOINC `($_ZN7cutlass13device_kernelIN5flash19enable_sm80_to_sm89INS1_16FlashAttnBwdSm80INS1_25CollectiveMainloopBwdSm80ILi2ELi2EN4cute5tupleIJNS5_1CILi128EEES8_NS7_ILi64EEEEEENS_10bfloat16_tEfNS_4arch4Sm80ELb1ELb0ELb1ELb0ELb1ELb0ELb0ELb0ELi2ELi4ELi4ELi4ELb0EEENS1_21CollectiveEpilogueBwdISA_SB_SD_Li256ELb0ELb0ELi2EEENS1_25SingleTileBwdLPTSchedulerILb0ELi128ELb1EEEEEEEEEvNT_6ParamsE$_ZN4cute3eso3ESOILb1ELb0EJNS_6LayoutINS_5tupleIJNS3_IJNS_1CILi8EEENS4_ILi1EEEEEENS4_ILi2EEEEEENS3_IJNS3_IJS6_NS4_ILi0EEEEEES5_EEEEENS_10ViewEngineIPN7cutlass10bfloat16_tEEEEEC2ERKSD_RKSI_) ;  /* 0xfffa823000007944 */ /* 0x022fea0003c3ffff */
[----:B------:R2:W5:Y:S01]  /*62fa0*/  LDL.64 R2, [R1+0x1410] ;  /* 0x0014100001027983 */ /* 0x0005620000100a00 */
[----:B-1----:R-:W-:Y:S02]  /*62fb0*/  MOV R7, R5 ;  /* 0x0000000500077202 */ /* 0x002fe40000000f00 */
[----:B------:R-:W-:Y:S02]  /*62fc0*/  MOV R6, 0x62fe0 ;  /* 0x00062fe000067802 */ /* 0x000fe40000000f00 */
[----:B--2--5:R-:W-:Y:S05]  /*62fd0*/  CALL.REL.NOINC `($_ZN7cutlass13device_kernelIN5flash19enable_sm80_to_sm89INS1_16FlashAttnBwdSm80INS1_25CollectiveMainloopBwdSm80ILi2ELi2EN4cute5tupleIJNS5_1CILi128EEES8_NS7_ILi64EEEEEENS_10bfloat16_tEfNS_4arch4Sm80ELb1ELb0ELb1ELb0ELb1ELb0ELb0ELb0ELi2ELi4ELi4ELi4ELb0EEENS1_21CollectiveEpilogueBwdISA_SB_SD_Li256ELb0ELb0ELi2EEENS1_25SingleTileBwdLPTSchedulerILb0ELi128ELb1EEEEEEEEEvNT_6ParamsE$_ZN4cute3eso3ESOILb1ELb0EJNS_6LayoutINS_5tupleIJNS3_IJNS_1CILi8EEENS4_ILi1EEEEEENS3_IJNS4_ILi2EEEEEEEEENS3_IJNS3_IJS6_NS4_ILi0EEEEEENS3_IJNS4_ILi4096EEEEEEEEEEENS_10ViewEngineINS_8smem_ptrIPN7cutlass10bfloat16_tEEEEEEEC2ERKSG_RKSN_) ;  /* 0xfffa7e3000007944 */ /* 0x024fea0003c3ffff */
[----:B------:R2:W5:Y:S01]  /*62fe0*/  LDL.64 R6, [R1+0x1410] ;  /* 0x0014100001067983 */ /* 0x0005620000100a00 */
[----:B-1----:R-:W-:Y:S02]  /*62ff0*/  MOV R5, R3 ;  /* 0x0000000300057202 */ /* 0x002fe40000000f00 */
[----:B------:R-:W-:Y:S02]  /*63000*/  MOV R4, 0x63020 ;  /* 0x0006302000047802 */ /* 0x000fe40000000f00 */
[----:B--2--5:R-:W-:Y:S05]  /*63010*/  CALL.REL.NOINC `($_ZN7cutlass13device_kernelIN5flash19enable_sm80_to_sm89INS1_16FlashAttnBwdSm80INS1_25CollectiveMainloopBwdSm80ILi2ELi2EN4cute5tupleIJNS5_1CILi128EEES8_NS7_ILi64EEEEEENS_10bfloat16_tEfNS_4arch4Sm80ELb1ELb0ELb1ELb0ELb1ELb0ELb0ELb0ELi2ELi4ELi4ELi4ELb0EEENS1_21CollectiveEpilogueBwdISA_SB_SD_Li256ELb0ELb0ELi2EEENS1_25SingleTileBwdLPTSchedulerILb0ELi128ELb1EEEEEEEEEvNT_6ParamsE$_ZN4cute3eso3ESOILb1ELb0EJNS_6LayoutINS_5tupleIJNS3_IJNS_1CILi8EEENS4_ILi1EEEEEENS3_IJNS4_ILi2EEEEEEEEENS3_IJNS3_IJS6_NS4_ILi0EEEEEENS3_IJS5_EEEEEEEENS_10ViewEngineIPN7cutlass10bfloat16_tEEEEEC2ERKSF_RKSK_) ;  /* 0xfffa7f0000007944 */ /* 0x024fea0003c3ffff */
[----:B-1----:R1:W5:Y:S01]  /*63020*/  LDL.64 R2, [R1+0x1410] ;  /* 0x0014100001027983 */ /* 0x0023620000100a00 */
[----:B------:R-:W-:-:S03]  /*63030*/  MOV R8, 0x63050 ;  /* 0x0006305000087802 */ /* 0x000fc60000000f00 */
[----:B-1---5:R-:W-:Y:S05]  /*63040*/  CALL.REL.NOINC `($_ZN7cutlass13device_kernelIN5flash19enable_sm80_to_sm89INS1_16FlashAttnBwdSm80INS1_25CollectiveMainloopBwdSm80ILi2ELi2EN4cute5tupleIJNS5_1CILi128EEES8_NS7_ILi64EEEEEENS_10bfloat16_tEfNS_4arch4Sm80ELb1ELb0ELb1ELb0ELb1ELb0ELb0ELb0ELi2ELi4ELi4ELi4ELb0EEENS1_21CollectiveEpilogueBwdISA_SB_SD_Li256ELb0ELb0ELi2EEENS1_25SingleTileBwdLPTSchedulerILb0ELi128ELb1EEEEEEEEEvNT_6ParamsE$_ZN4cute3eso3ESOILb1ELb0EJNS_6LayoutINS_5tupleIJNS3_IJNS3_IJNS_1CILi8EEENS4_ILi1EEEEEES6_EEENS3_IJNS3_IJS6_S6_EEENS4_ILi2EEEEEEEEENS3_IJNS3_IJNS3_IJS6_NS4_ILi0EEEEEESD_EEENS3_IJNS3_IJSD_SD_EEES5_EEEEEEEENS_10ViewEngineIPN7cutlass10bfloat16_tEEEEEC2ERKSJ_RKSO_) ;  /* 0xfffa709000007944 */ /* 0x022fea0003c3ffff */
[----:B-1----:R1:W5:Y:S01]  /*63050*/  LDL.64 R4, [R1+0x1410] ;  /* 0x0014100001047983 */ /* 0x0023620000100a00 */
[----:B------:R-:W-:-:S03]  /*63060*/  MOV R8, 0x63080 ;  /* 0x0006308000087802 */ /* 0x000fc60000000f00 */
[----:B-1---5:R-:W-:Y:S05]  /*63070*/  CALL.REL.NOINC `($_ZN7cutlass13device_kernelIN5flash19enable_sm80_to_sm89INS1_16FlashAttnBwdSm80INS1_25CollectiveMainloopBwdSm80ILi2ELi2EN4cute5tupleIJNS5_1CILi128EEES8_NS7_ILi64EEEEEENS_10bfloat16_tEfNS_4arch4Sm80ELb1ELb0ELb1ELb0ELb1ELb0ELb0ELb0ELi2ELi4ELi4ELi4ELb0EEENS1_21CollectiveEpilogueBwdISA_SB_SD_Li256ELb0ELb0ELi2EEENS1_25SingleTileBwdLPTSchedulerILb0ELi128ELb1EEEEEEEEEvNT_6ParamsE$_ZN4cute3eso3ESOILb1ELb0EJNS_6LayoutINS_5tupleIJNS3_IJNS3_IJNS_1CILi8EEENS4_ILi1EEEEEES6_EEENS3_IJNS3_IJS6_S6_EEENS4_ILi2EEEEEEEEENS3_IJNS3_IJNS3_IJS6_NS4_ILi0EEEEEESD_EEENS3_IJNS3_IJSD_SD_EEENS4_ILi4096EEEEEEEEEEENS_10ViewEngineINS_8smem_ptrIPN7cutlass10bfloat16_tEEEEEEEC2ERKSK_RKSR_) ;  /* 0xfffa6f8000007944 */ /* 0x022fea0003c3ffff */
[----:B-1----:R1:W5:Y:S01]  /*63080*/  LDL.64 R2, [R1+0x1410] ;  /* 0x0014100001027983 */ /* 0x0023620000100a00 */
[----:B------:R-:W-:Y:S01]  /*63090*/  IMAD.MOV.U32 R6, RZ, RZ, R4 ;  /* 0x000000ffff067224 */ /* 0x000fe200078e0004 */
[----:B------:R-:W-:-:S02]  /*630a0*/  MOV R9, R5 ;  /* 0x0000000500097202 */ /* 0x000fc40000000f00 */
[----:B------:R-:W-:Y:S02]  /*630b0*/  MOV R8, 0x630d0 ;  /* 0x000630d000087802 */ /* 0x000fe40000000f00 */
[----:B-1---5:R-:W-:Y:S05]  /*630c0*/  CALL.REL.NOINC `($_ZN7cutlass13device_kernelIN5flash19enable_sm80_to_sm89INS1_16FlashAttnBwdSm80INS1_25CollectiveMainloopBwdSm80ILi2ELi2EN4cute5tupleIJNS5_1CILi128EEES8_NS7_ILi64EEEEEENS_10bfloat16_tEfNS_4arch4Sm80ELb1ELb0ELb1ELb0ELb1ELb0ELb0ELb0ELi2ELi4ELi4ELi4ELb0EEENS1_21CollectiveEpilogueBwdISA_SB_SD_Li256ELb0ELb0ELi2EEENS1_25SingleTileBwdLPTSchedulerILb0ELi128ELb1EEEEEEEEEvNT_6ParamsE$_ZN4cute3eso3ESOILb1ELb0EJNS_6LayoutINS_5tupleIJNS3_IJNS_1CILi8EEENS4_ILi1EEEEEENS4_ILi2EEEEEENS3_IJNS3_IJS6_NS4_ILi0EEEEEES5_EEEEENS_10ViewEngineIPN7cutlass10bfloat16_tEEEEEC2ERKSD_RKSI_) ;  /* 0xfffa810000007944 */ /* 0x022fea0003c3ffff */
[----:B------:R2:W5:Y:S01]  /*630d0*/  LDL.64 R14, [R1+0x1410] ;  /* 0x00141000010e7983 */ /* 0x0005620000100a00 */
[----:B------:R-:W-:Y:S02]  /*630e0*/  MOV R9, R67 ;  /* 0x0000004300097202 */ /* 0x000fe40000000f00 */
[----:B------:R-:W-:Y:S02]  /*630f0*/  MOV R8, 0x63110 ;  /* 0x0006311000087802 */ /* 0x000fe40000000f00 */
[----:B-12--5:R-:W-:Y:S05]  /*63100*/  CALL.REL.NOINC `($_ZN7cutlass13device_kernelIN5flash19enable_sm80_to_sm89INS1_16FlashAttnBwdSm80INS1_25CollectiveMainloopBwdSm80ILi2ELi2EN4cute5tupleIJNS5_1CILi128EEES8_NS7_ILi64EEEEEENS_10bfloat16_tEfNS_4arch4Sm80ELb1ELb0ELb1ELb0ELb1ELb0ELb0ELb0ELi2ELi4ELi4ELi4ELb0EEENS1_21CollectiveEpilogueBwdISA_SB_SD_Li256ELb0ELb0ELi2EEENS1_25SingleTileBwdLPTSchedulerILb0ELi128ELb1EEEEEEEEEvNT_6ParamsE$_ZN4cute8smem_ptrIPN7cutlass10bfloat16_tEECI1NS_12iter_adaptorIS3_S4_EEES3_) ;  /* 0xfffa8fd000007944 */ /* 0x026fea0003c3ffff */
[----:B-1----:R1:W5:Y:S01]  /*63110*/  LDL.64 R2, [R1+0x1410] ;  /* 0x0014100001027983 */ /* 0x0023620000100a00 */
[----:B------:R-:W-:-:S03]  /*63120*/  MOV R6, 0x63140 ;  /* 0x0006314000067802 */ /* 0x000fc60000000f00 */
        /* <DEDUP_REMOVED lines=50> */
[----:B-1----:R-:W-:-:S03]  /*63450*/  MOV R4, 0x63470 ;  /* 0x0006347000047802 */ /* 0x002fc60000000f00 */
[----:B--2--5:R-:W-:Y:S05]  /*63460*/  CALL.REL.NOINC `($_ZN7cutlass13device_kernelIN5flash19enable_sm80_to_sm89INS1_16FlashAttnBwdSm80INS1_25CollectiveMainloopBwdSm80ILi2ELi2EN4cute5tupleIJNS5_1CILi128EEES8_NS7_ILi64EEEEEENS_10bfloat16_tEfNS_4arch4Sm80ELb1ELb0ELb1ELb0ELb1ELb0ELb0ELb0ELi2ELi4ELi4ELi4ELb0EEENS1_21CollectiveEpilogueBwdISA_SB_SD_Li256ELb0ELb0ELi2EEENS1_25SingleTileBwdLPTSchedulerILb0ELi128ELb1EEEEEEEEEvNT_6ParamsE$_ZN4cute3eso3ESOILb1ELb0EJNS_6LayoutINS_5tupleIJNS3_IJNS_1CILi4EEENS4_ILi1EEEEEEEEENS3_IJNS3_IJS6_NS4_ILi0EEEEEEEEEEENS_10ViewEngineIPjEEEEC2ERKSC_RKSF_) ;  /* 0xfffa774000007944 */ /* 0x024fea0003c3ffff */
[----:B------:R2:W5:Y:S01]  /*63470*/  LDL.64 R8, [R1+0x1410] ;  /* 0x0014100001087983 */ /* 0x0005620000100a00 */
[----:B------:R-:W-:-:S02]  /*63480*/  MOV R4, R6 ;  /* 0x0000000600047202 */ /* 0x000fc40000000f00 */
[----:B-1----:R-:W-:Y:S02]  /*63490*/  MOV R2, 0x634b0 ;  /* 0x000634b000027802 */ /* 0x002fe40000000f00 */
[----:B--2--5:R-:W-:Y:S05]  /*634a0*/  CALL.REL.NOINC `($_ZN7cutlass13device_kernelIN5flash19enable_sm80_to_sm89INS1_16FlashAttnBwdSm80INS1_25CollectiveMainloopBwdSm80ILi2ELi2EN4cute5tupleIJNS5_1CILi128EEES8_NS7_ILi64EEEEEENS_10bfloat16_tEfNS_4arch4Sm80ELb1ELb0ELb1ELb0ELb1ELb0ELb0ELb0ELi2ELi4ELi4ELi4ELb0EEENS1_21CollectiveEpilogueBwdISA_SB_SD_Li256ELb0ELb0ELi2EEENS1_25SingleTileBwdLPTSchedulerILb0ELi128ELb1EEEEEEEEEvNT_6ParamsE$_ZN73_INTERNAL_24fd9406_37_flash_bwd_hdim64_bf16_softcap_sm80_cu_3fbc093a_291824__cvta_generic_to_sharedEPKv) ;  /* 0xfffa8d8000007944 */ /* 0x024fea0003c3ffff */
        /* <DEDUP_REMOVED lines=59> */
[----:B------:R-:W1:Y:S04]  /*63860*/  LDSM.16.M88.4 R4, [R4] ;  /* 0x000000000404783b */ /* 0x000e680000000200 */
[----:B-1----:R1:W-:Y:S04]  /*63870*/  ST.E [R8.64], R4 ;  /* 0x0000000408007985 */ /* 0x0023e8000c101904 */
[----:B------:R1:W-:Y:S04]  /*63880*/  ST.E [R8.64+0x4], R5 ;  /* 0x0000040508007985 */ /* 0x0003e8000c101904 */
[----:B------:R1:W-:Y:S04]  /*63890*/  ST.E [R8.64+0x8], R6 ;  /* 0x0000080608007985 */ /* 0x0003e8000c101904 */
[----:B------:R1:W-:Y:S04]  /*638a0*/  ST.E [R8.64+0xc], R7 ;  /* 0x00000c0708007985 */ /* 0x0003e8000c101904 */
[----:B------:R1:W5:Y:S01]  /*638b0*/  LD.E R3, [R74.64] ;  /* 0x000000044a037980 */ /* 0x000362000c101900 */
[----:B------:R-:W-:-:S03]  /*638c0*/  MOV R10, 0x638e0 ;  /* 0x000638e0000a7802 */ /* 0x000fc60000000f00 */
[----:B-1---5:R-:W-:Y:S05]  /*638d0*/  CALL.REL.NOINC `($_ZN7cutlass13device_kernelIN5flash19enable_sm80_to_sm89INS1_16FlashAttnBwdSm80INS1_25CollectiveMainloopBwdSm80ILi2ELi2EN4cute5tupleIJNS5_1CILi128EEES8_NS7_ILi64EEEEEENS_10bfloat16_tEfNS_4arch4Sm80ELb1ELb0ELb1ELb0ELb1ELb0ELb0ELb0ELi2ELi4ELi4ELi4ELb0EEENS1_21CollectiveEpilogueBwdISA_SB_SD_Li256ELb0ELb0ELi2EEENS1_25SingleTileBwdLPTSchedulerILb0ELi128ELb1EEEEEEEEEvNT_6ParamsE$_ZZN4cute5sliceINS_5tupleIJNS_10UnderscoreES2_NS_1CILi0EEEEEENS1_IJNS1_IJNS3_ILi1EEES4_EEEiNS3_ILi1024EEEEEEEEDaRKT_RKT0_ENKUlRKT_RKT0_E_clIS2_iEEDaSI_SL_) ;  /* 0xfffaa07000007944 */ /* 0x022fea0003c3ffff */
[----:B------:R-:W-:Y:S02]  /*638e0*/  MOV R4, 0x63900 ;  /* 0x0006390000047802 */ /* 0x000fe40000000f00 */
[----:B-1---5:R-:W-:Y:S05]  /*638f0*/  CALL.REL.NOINC `($_ZN7cutlass13device_kernelIN5flash19enable_sm80_to_sm89INS1_16FlashAttnBwdSm80INS1_25CollectiveMainloopBwdSm80ILi2ELi2EN4cute5tupleIJNS5_1CILi128EEES8_NS7_ILi64EEEEEENS_10bfloat16_tEfNS_4arch4Sm80ELb1ELb0ELb1ELb0ELb1ELb0ELb0ELb0ELi2ELi4ELi4ELi4ELb0EEENS1_21CollectiveEpilogueBwdISA_SB_SD_Li256ELb0ELb0ELi2EEENS1_25SingleTileBwdLPTSchedulerILb0ELi128ELb1EEEEEEEEEvNT_6ParamsE$_ZZN4cute12filter_tupleINS_5tupleIJNS_10UnderscoreES2_NS_1CILi0EEEEEENS1_IJNS1_IJNS3_ILi1EEES4_EEEiNS3_ILi1024EEEEEEZNS_5sliceIS5_S9_EEDaRKT_RKT0_EUlRKT_RKT0_E_EEDaSD_SG_OT1_ENKUlDpSJ_E_clIJNS1_IJS7_EEENS1_IJiEEENS1_IJEEEEEEDaSQ_) ;  /* 0xfffa8c8000007944 */ /* 0x022fea0003c3ffff */
[----:B------:R-:W-:Y:S02]  /*63900*/  MOV R6, 0x63920 ;  /* 0x0006392000067802 */ /* 0x000fe40000000f00 */
[----:B-1---5:R-:W-:Y:S05]  /*63910*/  CALL.REL.NOINC `($_ZN7cutlass13device_kernelIN5flash19enable_sm80_to_sm89INS1_16FlashAttnBwdSm80INS1_25CollectiveMainloopBwdSm80ILi2ELi2EN4cute5tupleIJNS5_1CILi128EEES8_NS7_ILi64EEEEEENS_10bfloat16_tEfNS_4arch4Sm80ELb1ELb0ELb1ELb0ELb1ELb0ELb0ELb0ELi2ELi4ELi4ELi4ELb0EEENS1_21CollectiveEpilogueBwdISA_SB_SD_Li256ELb0ELb0ELi2EEENS1_25SingleTileBwdLPTSchedulerILb0ELi128ELb1EEEEEEEEEvNT_6ParamsE$_ZN4cute5tupleIJNS0_IJNS0_IJNS_1CILi8EEENS1_ILi1EEEEEENS1_ILi2EEEEEENS0_IJNS0_IJS3_NS1_ILi0EEEEEEiEEEEEC2ERKS6_RKS9_) ;  /* 0xfffa7ff000007944 */ /* 0x022fea0003c3ffff */
[----:B-1----:R1:W5:Y:S01]  /*63920*/  LDL R3, [R1+0x1410] ;  /* 0x0014100001037983 */ /* 0x0023620000100800 */
[----:B------:R-:W-:-:S03]  /*63930*/  MOV R6, 0x63950 ;  /* 0x0006395000067802 */ /* 0x000fc60000000f00 */
[----:B-1---5:R-:W-:Y:S05]  /*63940*/  CALL.REL.NOINC `($_ZN7cutlass13device_kernelIN5flash19enable_sm80_to_sm89INS1_16FlashAttnBwdSm80INS1_25CollectiveMainloopBwdSm80ILi2ELi2EN4cute5tupleIJNS5_1CILi128EEES8_NS7_ILi64EEEEEENS_10bfloat16_tEfNS_4arch4Sm80ELb1ELb0ELb1ELb0ELb1ELb0ELb0ELb0ELi2ELi4ELi4ELi4ELb0EEENS1_21CollectiveEpilogueBwdISA_SB_SD_Li256ELb0ELb0ELi2EEENS1_25SingleTileBwdLPTSchedulerILb0ELi128ELb1EEEEEEEEEvNT_6ParamsE$_ZN4cute3eso3ESOILb0ELb1EJNS_6LayoutINS_5tupleIJNS3_IJNS_1CILi8EEENS4_ILi1EEEEEENS4_ILi2EEEEEENS3_IJNS3_IJS6_NS4_ILi0EEEEEEiEEEEESA_EEC2ERKSD_RKSA_) ;  /* 0xfffa48c000007944 */ /* 0x022fea0003c3ffff */
[----:B------:R2:W5:Y:S04]  /*63950*/  LDL R4, [R1+0x1410] ;  /* 0x0014100001047983 */ /* 0x0005680000100800 */
[----:B-1----:R2:W5:Y:S01]  /*63960*/  LD.E.64 R2, [R74.64+0x8] ;  /* 0x000008044a027980 */ /* 0x002562000c101b00 */
[----:B------:R-:W-:-:S02]  /*63970*/  MOV R9, R67 ;  /* 0x0000004300097202 */ /* 0x000fc40000000f00 */
[----:B------:R-:W-:Y:S02]  /*63980*/  MOV R8, 0x639a0 ;  /* 0x000639a000087802 */ /* 0x000fe40000000f00 */
[----:B--2--5:R-:W-:Y:S05]  /*63990*/  CALL.REL.NOINC `($_ZN7cutlass13device_kernelIN5flash19enable_sm80_to_sm89INS1_16FlashAttnBwdSm80INS1_25CollectiveMainloopBwdSm80ILi2ELi2EN4cute5tupleIJNS5_1CILi128EEES8_NS7_ILi64EEEEEENS_10bfloat16_tEfNS_4arch4Sm80ELb1ELb0ELb1ELb0ELb1ELb0ELb0ELb0ELi2ELi4ELi4ELi4ELb0EEENS1_21CollectiveEpilogueBwdISA_SB_SD_Li256ELb0ELb0ELi2EEENS1_25SingleTileBwdLPTSchedulerILb0ELi128ELb1EEEEEEEEEvNT_6ParamsE$_ZN4cute8smem_ptrIPN7cutlass10bfloat16_tEECI1NS_12iter_adaptorIS3_S4_EEES3_) ;  /* 0xfffa874000007944 */ /* 0x024fea0003c3ffff */
[----:B-1----:R-:W2:Y:S01]  /*639a0*/  LDL.64 R2, [R1+0x1410] ;  /* 0x0014100001027983 */ /* 0x002ea20000100a00 */
[----:B------:R-:W-:Y:S02]  /*639b0*/  MOV R6, R4 ;  /* 0x0000000400067202 */ /* 0x000fe40000000f00 */
[----:B------:R-:W-:Y:S01]  /*639c0*/  MOV R4, 0x639f0 ;  /* 0x000639f000047802 */ /* 0x000fe20000000f00 */
[----:B--2---:R1:W-:Y:S04]  /*639d0*/  STL.64 [R1+0x1448], R2 ;  /* 0x0014480201007387 */ /* 0x0043e80000100a00 */
[----:B-1----:R-:W-:Y:S05]  /*639e0*/  CALL.REL.NOINC `($_ZN7cutlass13device_kernelIN5flash19enable_sm80_to_sm89INS1_16FlashAttnBwdSm80INS1_25CollectiveMainloopBwdSm80ILi2ELi2EN4cute5tupleIJNS5_1CILi128EEES8_NS7_ILi64EEEEEENS_10bfloat16_tEfNS_4arch4Sm80ELb1ELb0ELb1ELb0ELb1ELb0ELb0ELb0ELi2ELi4ELi4ELi4ELb0EEENS1_21CollectiveEpilogueBwdISA_SB_SD_Li256ELb0ELb0ELi2EEENS1_25SingleTileBwdLPTSchedulerILb0ELi128ELb1EEEEEEEEEvNT_6ParamsE$_ZN4cute3eso3ESOILb0ELb0EJNS_6LayoutINS_5tupleIJNS3_IJNS_1CILi8EEENS4_ILi1EEEEEENS4_ILi2EEEEEENS3_IJNS3_IJS6_NS4_ILi0EEEEEEiEEEEENS_10ViewEngineINS_8smem_ptrIPN7cutlass10bfloat16_tEEEEEEEC2ERKSD_RKSK_) ;  /* 0xfffa3be000007944 */ /* 0x002fea0003c3ffff */
[----:B-1----:R1:W5:Y:S04]  /*639f0*/  LDL R8, [R1+0x1410] ;  /* 0x0014100001087983 */ /* 0x0023680000100800 */
[----:B------:R1:W5:Y:S01]  /*63a00*/  LDL.64 R12, [R1+0x1418] ;  /* 0x00141800010c7983 */ /* 0x0003620000100a00 */
[----:B------:R-:W-:Y:S01]  /*63a10*/  IMAD.MOV.U32 R10, RZ, RZ, R70 ;  /* 0x000000ffff0a7224 */ /* 0x000fe200078e0046 */
[----:B------:R-:W-:-:S02]  /*63a20*/  MOV R11, R71 ;  /* 0x00000047000b7202 */ /* 0x000fc40000000f00 */
[----:B------:R-:W-:Y:S02]  /*63a30*/  MOV R6, 0x63a50 ;  /* 0x00063a5000067802 */ /* 0x000fe40000000f00 */
[----:B-1---5:R-:W-:Y:S05]  /*63a40*/  CALL.REL.NOINC `($_ZN7cutlass13device_kernelIN5flash19enable_sm80_to_sm89INS1_16FlashAttnBwdSm80INS1_25CollectiveMainloopBwdSm80ILi2ELi2EN4cute5tupleIJNS5_1CILi128EEES8_NS7_ILi64EEEEEENS_10bfloat16_tEfNS_4arch4Sm80ELb1ELb0ELb1ELb0ELb1ELb0ELb0ELb0ELi2ELi4ELi4ELi4ELb0EEENS1_21CollectiveEpilogueBwdISA_SB_SD_Li256ELb0ELb0ELi2EEENS1_25SingleTileBwdLPTSchedulerILb0ELi128ELb1EEEEEEEEEvNT_6ParamsE$_ZN4cute3eso3ESOILb1ELb0EJNS_6LayoutINS_5tupleIJNS3_IJNS3_IJNS_1CILi4EEENS4_ILi2EEEEEENS4_ILi1EEEEEES6_EEENS3_IJNS3_IJNS3_IJS8_NS4_ILi32EEEEEENS4_ILi0EEEEEENS4_ILi64EEEEEEEENS_10ViewEngineIPN7cutlass10bfloat16_tEEEEEC2ERKSH_RKSM_) ;  /* 0xfffa648000007944 */ /* 0x022fea0003c3ffff */
[----:B------:R2:W5:Y:S01]  /*63a50*/  LDL.64 R4, [R1+0x1410] ;  /* 0x0014100001047983 */ /* 0x0005620000100a00 */
[----:B------:R-:W-:Y:S02]  /*63a60*/  MOV R3, R8 ;  /* 0x0000000800037202 */ /* 0x000fe40000000f00 */
[----:B------:R-:W-:Y:S02]  /*63a70*/  MOV R6, 0x63a90 ;  /* 0x00063a9000067802 */ /* 0x000fe40000000f00 */
[----:B-12--5:R-:W-:Y:S05]  /*63a80*/  CALL.REL.NOINC `($_ZN7cutlass13device_kernelIN5flash19enable_sm80_to_sm89INS1_16FlashAttnBwdSm80INS1_25CollectiveMainloopBwdSm80ILi2ELi2EN4cute5tupleIJNS5_1CILi128EEES8_NS7_ILi64EEEEEENS_10bfloat16_tEfNS_4arch4Sm80ELb1ELb0ELb1ELb0ELb1ELb0ELb0ELb0ELi2ELi4ELi4ELi4ELb0EEENS1_21CollectiveEpilogueBwdISA_SB_SD_Li256ELb0ELb0ELi2EEENS1_25SingleTileBwdLPTSchedulerILb0ELi128ELb1EEEEEEEEEvNT_6ParamsE$_ZZN4cute4takeILi1ELi2ENS_5tupleIJNS1_IJNS_1CILi1EEENS2_ILi0EEEEEEiEEEEEDaRKT1_ENKUlDpRKT_E_clIJiEEEDaSD_) ;  /* 0xfffa9c2000007944 */ /* 0x026fea0003c3ffff */
[----:B------:R-:W-:Y:S02]  /*63a90*/  MOV R6, 0x63ab0 ;  /* 0x00063ab000067802 */ /* 0x000fe40000000f00 */
[----:B-1---5:R-:W-:Y:S05]  /*63aa0*/  CALL.REL.NOINC `($_ZN7cutlass13device_kernelIN5flash19enable_sm80_to_sm89INS1_16FlashAttnBwdSm80INS1_25CollectiveMainloopBwdSm80ILi2ELi2EN4cute5tupleIJNS5_1CILi128EEES8_NS7_ILi64EEEEEENS_10bfloat16_tEfNS_4arch4Sm80ELb1ELb0ELb1ELb0ELb1ELb0ELb0ELb0ELi2ELi4ELi4ELi4ELb0EEENS1_21CollectiveEpilogueBwdISA_SB_SD_Li256ELb0ELb0ELi2EEENS1_25SingleTileBwdLPTSchedulerILb0ELi128ELb1EEEEEEEEEvNT_6ParamsE$_ZN4cute3eso3ESOILb1ELb0EJNS_5tupleIJNS_1CILi1EEENS3_ILi0EEEEEENS2_IJiEEEEEC2ERKS6_RKS7_) ;  /* 0xfffa5d2000007944 */ /* 0x022fea0003c3ffff */
[----:B-1----:R1:W5:Y:S01]  /*63ab0*/  LDL R3, [R1+0x1410] ;  /* 0x0014100001037983 */ /* 0x0023620000100800 */
[----:B------:R-:W-:-:S03]  /*63ac0*/  MOV R6, 0x63ae0 ;  /* 0x00063ae000067802 */ /* 0x000fc60000000f00 */
[----:B-1---5:R-:W-:Y:S05]  /*63ad0*/  CALL.REL.NOINC `($_ZN7cutlass13device_kernelIN5flash19enable_sm80_to_sm89INS1_16FlashAttnBwdSm80INS1_25CollectiveMainloopBwdSm80ILi2ELi2EN4cute5tupleIJNS5_1CILi128EEES8_NS7_ILi64EEEEEENS_10bfloat16_tEfNS_4arch4Sm80ELb1ELb0ELb1ELb0ELb1ELb0ELb0ELb0ELi2ELi4ELi4ELi4ELb0EEENS1_21CollectiveEpilogueBwdISA_SB_SD_Li256ELb0ELb0ELi2EEENS1_25SingleTileBwdLPTSchedulerILb0ELi128ELb1EEEEEEEEEvNT_6ParamsE$_ZN4cute5tupleIJNS0_IJNS0_IJNS_1CILi8EEENS1_ILi1EEEEEENS0_IJNS1_ILi2EEEEEEEEENS0_IJNS0_IJS3_NS1_ILi0EEEEEENS0_IJiEEEEEEEEC2ERKS7_RKSB_) ;  /* 0xfffa7df000007944 */ /* 0x022fea0003c3ffff */
[----:B------:R2:W5:Y:S01]  /*63ae0*/  LDL R8, [R1+0x1410] ;  /* 0x0014100001087983 */ /* 0x0005620000100800 */
[----:B------:R-:W-:-:S03]  /*63af0*/  MOV R6, 0x63b20 ;  /* 0x00063b2000067802 */ /* 0x000fc60000000f00 */
[----:B------:R2:W-:Y:S04]  /*63b00*/  STL.64 [R1+0x1448], R12 ;  /* 0x0014480c01007387 */ /* 0x0005e80000100a00 */
[----:B-12--5:R-:W-:Y:S05]  /*63b10*/  CALL.REL.NOINC `($_ZN7cutlass13device_kernelIN5flash19enable_sm80_to_sm89INS1_16FlashAttnBwdSm80INS1_25CollectiveMainloopBwdSm80ILi2ELi2EN4cute5tupleIJNS5_1CILi128EEES8_NS7_ILi64EEEEEENS_10bfloat16_tEfNS_4arch4Sm80ELb1ELb0ELb1ELb0ELb1ELb0ELb0ELb0ELi2ELi4ELi4ELi4ELb0EEENS1_21CollectiveEpilogueBwdISA_SB_SD_Li256ELb0ELb0ELi2EEENS1_25SingleTileBwdLPTSchedulerILb0ELi128ELb1EEEEEEEEEvNT_6ParamsE$_ZN4cute3eso3ESOILb0ELb0EJNS_6LayoutINS_5tupleIJNS3_IJNS_1CILi8EEENS4_ILi1EEEEEENS3_IJNS4_ILi2EEEEEEEEENS3_IJNS3_IJS6_NS4_ILi0EEEEEENS3_IJiEEEEEEEENS_10ViewEngineINS_8smem_ptrIPN7cutlass10bfloat16_tEEEEEEEC2ERKSF_RKSM_) ;  /* 0xfffa3a4000007944 */ /* 0x026fea0003c3ffff */
[----:B-1----:R1:W5:Y:S04]  /*63b20*/  LDL R8, [R1+0x1410] ;  /* 0x0014100001087983 */ /* 0x0023680000100800 */
[----:B------:R1:W5:Y:S01]  /*63b30*/  LDL.64 R14, [R1+0x1418] ;  /* 0x00141800010e7983 */ /* 0x0003620000100a00 */
[----:B------:R-:W-:-:S03]  /*63b40*/  MOV R6, 0x63b60 ;  /* 0x00063b6000067802 */ /* 0x000fc60000000f00 */
[----:B-1---5:R-:W-:Y:S05]  /*63b50*/  CALL.REL.NOINC `($_ZN7cutlass13device_kernelIN5flash19enable_sm80_to_sm89INS1_16FlashAttnBwdSm80INS1_25CollectiveMainloopBwdSm80ILi2ELi2EN4cute5tupleIJNS5_1CILi128EEES8_NS7_ILi64EEEEEENS_10bfloat16_tEfNS_4arch4Sm80ELb1ELb0ELb1ELb0ELb1ELb0ELb0ELb0ELi2ELi4ELi4ELi4ELb0EEENS1_21CollectiveEpilogueBwdISA_SB_SD_Li256ELb0ELb0ELi2EEENS1_25SingleTileBwdLPTSchedulerILb0ELi128ELb1EEEEEEEEEvNT_6ParamsE$_ZN4cute3eso3ESOILb1ELb0EJNS_6LayoutINS_5tupleIJNS3_IJNS3_IJNS_1CILi4EEENS4_ILi2EEEEEENS4_ILi1EEEEEENS3_IJS6_EEEEEENS3_IJNS3_IJNS3_IJS8_NS4_ILi32EEEEEENS4_ILi0EEEEEENS3_IJNS4_ILi64EEEEEEEEEEENS_10ViewEngineIPN7cutlass10bfloat16_tEEEEEC2ERKSJ_RKSO_) ;  /* 0xfffa633000007944 */ /* 0x022fea0003c3ffff */
[----:B-1----:R1:W5:Y:S01]  /*63b60*/  LDL.64 R2, [R1+0x1410] ;  /* 0x0014100001027983 */ /* 0x0023620000100a00 */
[----:B------:R-:W-:-:S03]  /*63b70*/  MOV R6, 0x63b90 ;  /* 0x00063b9000067802 */ /* 0x000fc60000000f00 */
[----:B-1---5:R-:W-:Y:S05]  /*63b80*/  CALL.REL.NOINC `($_ZN7cutlass13device_kernelIN5flash19enable_sm80_to_sm89INS1_16FlashAttnBwdSm80INS1_25CollectiveMainloopBwdSm80ILi2ELi2EN4cute5tupleIJNS5_1CILi128EEES8_NS7_ILi64EEEEEENS_10bfloat16_tEfNS_4arch4Sm80ELb1ELb0ELb1ELb0ELb1ELb0ELb0ELb0ELi2ELi4ELi4ELi4ELb0EEENS1_21CollectiveEpilogueBwdISA_SB_SD_Li256ELb0ELb0ELi2EEENS1_25SingleTileBwdLPTSchedulerILb0ELi128ELb1EEEEEEEEEvNT_6ParamsE$_ZN4cute3eso3ESOILb1ELb0EJNS_6LayoutINS_5tupleIJNS3_IJNS3_IJNS3_IJNS_1CILi4EEENS4_ILi2EEEEEENS4_ILi1EEEEEES8_EEENS3_IJNS3_IJNS3_IJS8_S8_EEES8_EEES6_EEEEEENS3_IJNS3_IJNS3_IJNS3_IJS8_NS4_ILi32EEEEEENS4_ILi0EEEEEESH_EEENS3_IJNS3_IJNS3_IJSH_SH_EEESH_EEENS4_ILi64EEEEEEEEEEENS_10ViewEngineIPN7cutlass10bfloat16_tEEEEEC2ERKSP_RKSU_) ;  /* 0xfffa61f000007944 */ /* 0x022fea0003c3ffff */
[----:B------:R2:W5:Y:S01]  /*63b90*/  LDL.64 R10, [R1+0x1410] ;  /* 0x00141000010a7983 */ /* 0x0005620000100a00 */
[----:B-1----:R-:W-:Y:S02]  /*63ba0*/  MOV R3, R8 ;  /* 0x0000000800037202 */ /* 0x002fe40000000f00 */
[----:B------:R-:W-:Y:S02]  /*63bb0*/  MOV R4, 0x63bd0 ;  /* 0x00063bd000047802 */ /* 0x000fe40000000f00 */
[----:B--2--5:R-:W-:Y:S05]  /*63bc0*/  CALL.REL.NOINC `($_ZN7cutlass13device_kernelIN5flash19enable_sm80_to_sm89INS1_16FlashAttnBwdSm80INS1_25CollectiveMainloopBwdSm80ILi2ELi2EN4cute5tupleIJNS5_1CILi128EEES8_NS7_ILi64EEEEEENS_10bfloat16_tEfNS_4arch4Sm80ELb1ELb0ELb1ELb0ELb1ELb0ELb0ELb0ELi2ELi4ELi4ELi4ELb0EEENS1_21CollectiveEpilogueBwdISA_SB_SD_Li256ELb0ELb0ELi2EEENS1_25SingleTileBwdLPTSchedulerILb0ELi128ELb1EEEEEEEEEvNT_6ParamsE$_ZN4cute5tupleIJNS0_IJNS_1CILi2EEEEEENS0_IJiEEEEEC2ERKS3_RKS4_) ;  /* 0xfffa7f8000007944 */ /* 0x024fea0003c3ffff */
[----:B------:R-:W2:Y:S01]  /*63bd0*/  LDL R4, [R1+0x1410] ;  /* 0x0014100001047983 */ /* 0x000ea20000100800 */
[----:B-1----:R-:W-:-:S02]  /*63be0*/  MOV R2, R59 ;  /* 0x0000003b00027202 */ /* 0x002fc40000000f00 */
[----:B------:R-:W-:Y:S01]  /*63bf0*/  MOV R12, 0x63c20 ;  /* 0x00063c20000c7802 */ /* 0x000fe20000000f00 */
[----:B--2---:R1:W-:Y:S04]  /*63c00*/  STL [R1+0x1448], R4 ;  /* 0x0014480401007387 */ /* 0x0043e80000100800 */
[----:B-1----:R-:W-:Y:S05]  /*63c10*/  CALL.REL.NOINC `($_ZN7cutlass13device_kernelIN5flash19enable_sm80_to_sm89INS1_16FlashAttnBwdSm80INS1_25CollectiveMainloopBwdSm80ILi2ELi2EN4cute5tupleIJNS5_1CILi128EEES8_NS7_ILi64EEEEEENS_10bfloat16_tEfNS_4arch4Sm80ELb1ELb0ELb1ELb0ELb1ELb0ELb0ELb0ELi2ELi4ELi4ELi4ELb0EEENS1_21CollectiveEpilogueBwdISA_SB_SD_Li256ELb0ELb0ELi2EEENS1_25SingleTileBwdLPTSchedulerILb0ELi128ELb1EEEEEEEEEvNT_6ParamsE$_ZZN4cute14logical_divideINS_5tupleIJNS1_IJNS_1CILi8EEENS2_ILi1EEEEEENS1_IJNS2_ILi2EEEEEEEEENS1_IJNS1_IJS4_NS2_ILi0EEEEEENS1_IJiEEEEEENS1_IJS5_NS_6LayoutIS4_S9_EEEEEEEDaRKNSD_IT_T0_EERKT1_ENKUlRKT_RKT0_E_clINSD_IS7_SB_EESE_EEDaSQ_ST_) ;  /* 0xfffa95c000007944 */ /* 0x002fea0003c3ffff */
[----:B------:R-:W-:Y:S02]  /*63c20*/  MOV R4, 0x63c40 ;  /* 0x00063c4000047802 */ /* 0x000fe40000000f00 */
[----:B-1---5:R-:W-:Y:S05]  /*63c30*/  CALL.REL.NOINC `($_ZN7cutlass13device_kernelIN5flash19enable_sm80_to_sm89INS1_16FlashAttnBwdSm80INS1_25CollectiveMainloopBwdSm80ILi2ELi2EN4cute5tupleIJNS5_1CILi128EEES8_NS7_ILi64EEEEEENS_10bfloat16_tEfNS_4arch4Sm80ELb1ELb0ELb1ELb0ELb1ELb0ELb0ELb0ELi2ELi4ELi4ELi4ELb0EEENS1_21CollectiveEpilogueBwdISA_SB_SD_Li256ELb0ELb0ELi2EEENS1_25SingleTileBwdLPTSchedulerILb0ELi128ELb1EEEEEEEEEvNT_6ParamsE$_ZN4cute3eso3ESOILb1ELb0EJNS_5tupleIJNS2_IJNS_1CILi1EEENS3_ILi0EEEEEENS2_IJS5_S5_EEEEEENS2_IJS5_iEEEEEC2ERKS8_RKS9_) ;  /* 0xfffa56c000007944 */ /* 0x022fea0003c3ffff */
[----:B-1----:R1:W5:Y:S01]  /*63c40*/  LDL R3, [R1+0x1410] ;  /* 0x0014100001037983 */ /* 0x0023620000100800 */
[----:B------:R-:W-:-:S03]  /*63c50*/  MOV R4, 0x63c70 ;  /* 0x00063c7000047802 */ /* 0x000fc60000000f00 */
[----:B-1---5:R-:W-:Y:S05]  /*63c60*/  CALL.REL.NOINC `($_ZN7cutlass13device_kernelIN5flash19enable_sm80_to_sm89INS1_16FlashAttnBwdSm80INS1_25CollectiveMainloopBwdSm80ILi2ELi2EN4cute5tupleIJNS5_1CILi128EEES8_NS7_ILi64EEEEEENS_10bfloat16_tEfNS_4arch4Sm80ELb1ELb0ELb1ELb0ELb1ELb0ELb0ELb0ELi2ELi4ELi4ELi4ELb0EEENS1_21CollectiveEpilogueBwdISA_SB_SD_Li256ELb0ELb0ELi2EEENS1_25SingleTileBwdLPTSchedulerILb0ELi128ELb1EEEEEEEEEvNT_6ParamsE$_ZN4cute5tupleIJNS0_IJNS0_IJNS0_IJNS_1CILi8EEENS1_ILi1EEEEEENS0_IJS3_S3_EEEEEENS0_IJS3_NS1_ILi2EEEEEEEEENS0_IJNS0_IJNS0_IJS3_NS1_ILi0EEEEEENS0_IJSA_SA_EEEEEENS0_IJSA_iEEEEEEEEC2ERKS9_RKSF_) ;  /* 0xfffa7a3000007944 */ /* 0x022fea0003c3ffff */
[----:B-1----:R1:W5:Y:S01]  /*63c70*/  LDL R3, [R1+0x1410] ;  /* 0x0014100001037983 */ /* 0x0023620000100800 */
[----:B------:R-:W-:-:S03]  /*63c80*/  MOV R4, 0x63ca0 ;  /* 0x00063ca000047802 */ /* 0x000fc60000000f00 */
[----:B-1---5:R-:W-:Y:S05]  /*63c90*/  CALL.REL.NOINC `($_ZN7cutlass13device_kernelIN5flash19enable_sm80_to_sm89INS1_16FlashAttnBwdSm80INS1_25CollectiveMainloopBwdSm80ILi2ELi2EN4cute5tupleIJNS5_1CILi128EEES8_NS7_ILi64EEEEEENS_10bfloat16_tEfNS_4arch4Sm80ELb1ELb0ELb1ELb0ELb1ELb0ELb0ELb0ELi2ELi4ELi4ELi4ELb0EEENS1_21CollectiveEpilogueBwdISA_SB_SD_Li256ELb0ELb0ELi2EEENS1_25SingleTileBwdLPTSchedulerILb0ELi128ELb1EEEEEEEEEvNT_6ParamsE$_ZN4cute3eso3ESOILb1ELb0EJNS_5tupleIJNS2_IJNS_1CILi1EEENS3_ILi0EEEEEENS2_IJS5_S5_EEEEEENS2_IJS5_iEEEEEC2ERKS8_RKS9_) ;  /* 0xfffa566000007944 */ /* 0x022fea0003c3ffff */
[----:B-1----:R1:W5:Y:S01]  /*63ca0*/  LDL R3, [R1+0x1410] ;  /* 0x0014100001037983 */ /* 0x0023620000100800 */
[----:B------:R-:W-:-:S03]  /*63cb0*/  MOV R4, 0x63cd0 ;  /* 0x00063cd000047802 */ /* 0x000fc60000000f00 */
[----:B-1---5:R-:W-:Y:S05]  /*63cc0*/  CALL.REL.NOINC `($_ZN7cutlass13device_kernelIN5flash19enable_sm80_to_sm89INS1_16FlashAttnBwdSm80INS1_25CollectiveMainloopBwdSm80ILi2ELi2EN4cute5tupleIJNS5_1CILi128EEES8_NS7_ILi64EEEEEENS_10bfloat16_tEfNS_4arch4Sm80ELb1ELb0ELb1ELb0ELb1ELb0ELb0ELb0ELi2ELi4ELi4ELi4ELb0EEENS1_21CollectiveEpilogueBwdISA_SB_SD_Li256ELb0ELb0ELi2EEENS1_25SingleTileBwdLPTSchedulerILb0ELi128ELb1EEEEEEEEEvNT_6ParamsE$_ZN4cute3eso3ESOILb1ELb0EJNS_5tupleIJNS_1CILi0EEES4_EEEiEEC2ERKS5_RKi) ;  /* 0xfffa5a2000007944 */ /* 0x022fea0003c3ffff */
[----:B-1----:R1:W5:Y:S01]  /*63cd0*/  LDL R3, [R1+0x1410] ;  /* 0x0014100001037983 */ /* 0x0023620000100800 */
[----:B------:R-:W-:-:S03]  /*63ce0*/  MOV R4, 0x63d00 ;  /* 0x00063d0000047802 */ /* 0x000fc60000000f00 */
[----:B-1---5:R-:W-:Y:S05]  /*63cf0*/  CALL.REL.NOINC `($_ZN7cutlass13device_kernelIN5flash19enable_sm80_to_sm89INS1_16FlashAttnBwdSm80INS1_25CollectiveMainloopBwdSm80ILi2ELi2EN4cute5tupleIJNS5_1CILi128EEES8_NS7_ILi64EEEEEENS_10bfloat16_tEfNS_4arch4Sm80ELb1ELb0ELb1ELb0ELb1ELb0ELb0ELb0ELi2ELi4ELi4ELi4ELb0EEENS1_21CollectiveEpilogueBwdISA_SB_SD_Li256ELb0ELb0ELi2EEENS1_25SingleTileBwdLPTSchedulerILb0ELi128ELb1EEEEEEEEEvNT_6ParamsE$_ZN4cute3eso3ESOILb1ELb0EJNS_5tupleIJNS2_IJNS_1CILi1EEENS3_ILi0EEEEEES5_EEENS2_IJNS2_IJS5_S5_EEEiEEEEEC2ERKS7_RKS9_) ;  /* 0xfffa564000007944 */ /* 0x022fea0003c3ffff */
[----:B-1----:R1:W5:Y:S01]  /*63d00*/  LDL R3, [R1+0x1410] ;  /* 0x0014100001037983 */ /* 0x0023620000100800 */
[----:B------:R-:W-:-:S03]  /*63d10*/  MOV R4, 0x63d30 ;  /* 0x00063d3000047802 */ /* 0x000fc60000000f00 */
[----:B-1---5:R-:W-:Y:S05]  /*63d20*/  CALL.REL.NOINC `($_ZN7cutlass13device_kernelIN5flash19enable_sm80_to_sm89INS1_16FlashAttnBwdSm80INS1_25CollectiveMainloopBwdSm80ILi2ELi2EN4cute5tupleIJNS5_1CILi128EEES8_NS7_ILi64EEEEEENS_10bfloat16_tEfNS_4arch4Sm80ELb1ELb0ELb1ELb0ELb1ELb0ELb0ELb0ELi2ELi4ELi4ELi4ELb0EEENS1_21CollectiveEpilogueBwdISA_SB_SD_Li256ELb0ELb0ELi2EEENS1_25SingleTileBwdLPTSchedulerILb0ELi128ELb1EEEEEEEEEvNT_6ParamsE$_ZN4cute5tupleIJNS0_IJNS0_IJNS0_IJNS_1CILi8EEENS1_ILi1EEEEEES3_EEENS0_IJNS0_IJS3_S3_EEENS1_ILi2EEEEEEEEENS0_IJNS0_IJNS0_IJS3_NS1_ILi0EEEEEESA_EEENS0_IJNS0_IJSA_SA_EEEiEEEEEEEEC2ERKS9_RKSF_) ;  /* 0xfffa79b000007944 */ /* 0x022fea0003c3ffff */
[----:B------:R2:W5:Y:S01]  /*63d30*/  LDL R6, [R1+0x1410] ;  /* 0x0014100001067983 */ /* 0x0005620000100800 */
[----:B------:R-:W-:-:S03]  /*63d40*/  MOV R4, 0x63d70 ;  /* 0x00063d7000047802 */ /* 0x000fc60000000f00 */
[----:B------:R2:W-:Y:S04]  /*63d50*/  STL.64 [R1+0x1448], R14 ;  /* 0x0014480e01007387 */ /* 0x0005e80000100a00 */
[----:B-12--5:R-:W-:Y:S05]  /*63d60*/  CALL.REL.NOINC `($_ZN7cutlass13device_kernelIN5flash19enable_sm80_to_sm89INS1_16FlashAttnBwdSm80INS1_25CollectiveMainloopBwdSm80ILi2ELi2EN4cute5tupleIJNS5_1CILi128EEES8_NS7_ILi64EEEEEENS_10bfloat16_tEfNS_4arch4Sm80ELb1ELb0ELb1ELb0ELb1ELb0ELb0ELb0ELi2ELi4ELi4ELi4ELb0EEENS1_21CollectiveEpilogueBwdISA_SB_SD_Li256ELb0ELb0ELi2EEENS1_25SingleTileBwdLPTSchedulerILb0ELi128ELb1EEEEEEEEEvNT_6ParamsE$_ZN4cute3eso3ESOILb0ELb0EJNS_6LayoutINS_5tupleIJNS3_IJNS3_IJNS_1CILi8EEENS4_ILi1EEEEEES6_EEENS3_IJNS3_IJS6_S6_EEENS4_ILi2EEEEEEEEENS3_IJNS3_IJNS3_IJS6_NS4_ILi0EEEEEESD_EEENS3_IJNS3_IJSD_SD_EEEiEEEEEEEENS_10ViewEngineINS_8smem_ptrIPN7cutlass10bfloat16_tEEEEEEEC2ERKSJ_RKSQ_) ;  /* 0xfffa326000007944 */ /* 0x026fea0003c3ffff */
[----:B-1----:R1:W5:Y:S04]  /*63d70*/  LDL R8, [R1+0x1410] ;  /* 0x0014100001087983 */ /* 0x0023680000100800 */
[----:B------:R1:W5:Y:S01]  /*63d80*/  LDL.64 R4, [R1+0x1418] ;  /* 0x0014180001047983 */ /* 0x0003620000100a00 */
[----:B------:R-:W-:-:S03]  /*63d90*/  MOV R6, 0x63db0 ;  /* 0x00063db000067802 */ /* 0x000fc60000000f00 */
[----:B-1---5:R-:W-:Y:S05]  /*63da0*/  CALL.REL.NOINC `($_ZN7cutlass13device_kernelIN5flash19enable_sm80_to_sm89INS1_16FlashAttnBwdSm80INS1_25CollectiveMainloopBwdSm80ILi2ELi2EN4cute5tupleIJNS5_1CILi128EEES8_NS7_ILi64EEEEEENS_10bfloat16_tEfNS_4arch4Sm80ELb1ELb0ELb1ELb0ELb1ELb0ELb0ELb0ELi2ELi4ELi4ELi4ELb0EEENS1_21CollectiveEpilogueBwdISA_SB_SD_Li256ELb0ELb0ELi2EEENS1_25SingleTileBwdLPTSchedulerILb0ELi128ELb1EEEEEEEEEvNT_6ParamsE$_ZN4cute3eso3ESOILb1ELb0EJNS_6LayoutINS_5tupleIJNS3_IJNS3_IJNS_1CILi4EEENS4_ILi2EEEEEENS4_ILi1EEEEEES6_EEENS3_IJNS3_IJNS3_IJS8_NS4_ILi32EEEEEENS4_ILi0EEEEEENS4_ILi64EEEEEEEENS_10ViewEngineIPN7cutlass10bfloat16_tEEEEEC2ERKSH_RKSM_) ;  /* 0xfffa612000007944 */ /* 0x022fea0003c3ffff */
[----:B------:R2:W5:Y:S01]  /*63db0*/  LDL.64 R16, [R1+0x1410] ;  /* 0x0014100001107983 */ /* 0x0005620000100a00 */
[----:B------:R-:W-:Y:S02]  /*63dc0*/  MOV R3, R8 ;  /* 0x0000000800037202 */ /* 0x000fe40000000f00 */
[----:B------:R-:W-:Y:S02]  /*63dd0*/  MOV R6, 0x63df0 ;  /* 0x00063df000067802 */ /* 0x000fe40000000f00 */
[----:B-12--5:R-:W-:Y:S05]  /*63de0*/  CALL.REL.NOINC `($_ZN7cutlass13device_kernelIN5flash19enable_sm80_to_sm89INS1_16FlashAttnBwdSm80INS1_25CollectiveMainloopBwdSm80ILi2ELi2EN4cute5tupleIJNS5_1CILi128EEES8_NS7_ILi64EEEEEENS_10bfloat16_tEfNS_4arch4Sm80ELb1ELb0ELb1ELb0ELb1ELb0ELb0ELb0ELi2ELi4ELi4ELi4ELb0EEENS1_21CollectiveEpilogueBwdISA_SB_SD_Li256ELb0ELb0ELi2EEENS1_25SingleTileBwdLPTSchedulerILb0ELi128ELb1EEEEEEEEEvNT_6ParamsE$_ZZN4cute5sliceINS_5tupleIJNS1_IJNS_10UnderscoreENS_1CILi0EEEEEENS1_IJS4_S2_EEEEEENS1_IJNS1_IJNS1_IJNS3_ILi1EEES4_EEES4_EEENS1_IJNS1_IJS4_S4_EEEiEEEEEEEEDaRKT_RKT0_ENKUlRKT_RKT0_E_clIS6_SC_EEDaSM_SP_) ;  /* 0xfffa9af000007944 */ /* 0x026fea0003c3ffff */
[----:B------:R-:W-:Y:S02]  /*63df0*/  MOV R8, 0x63e10 ;  /* 0x00063e1000087802 */ /* 0x000fe40000000f00 */
[----:B-1----:R-:W-:Y:S05]  /*63e00*/  CALL.REL.NOINC `($_ZN7cutlass13device_kernelIN5flash19enable_sm80_to_sm89INS1_16FlashAttnBwdSm80INS1_25CollectiveMainloopBwdSm80ILi2ELi2EN4cute5tupleIJNS5_1CILi128EEES8_NS7_ILi64EEEEEENS_10bfloat16_tEfNS_4arch4Sm80ELb1ELb0ELb1ELb0ELb1ELb0ELb0ELb0ELi2ELi4ELi4ELi4ELb0EEENS1_21CollectiveEpilogueBwdISA_SB_SD_Li256ELb0ELb0ELi2EEENS1_25SingleTileBwdLPTSchedulerILb0ELi128ELb1EEEEEEEEEvNT_6ParamsE$_ZZN4cute12filter_tupleINS_5tupleIJNS1_IJNS_10UnderscoreENS_1CILi0EEEEEENS1_IJS4_S2_EEEEEENS1_IJNS1_IJNS1_IJNS3_ILi1EEES4_EEES4_EEENS1_IJNS1_IJS4_S4_EEEiEEEEEEZNS_5sliceIS7_SD_EEDaRKT_RKT0_EUlRKT_RKT0_E_EEDaSH_SK_OT1_ENKUlDpSN_E_clIJNS1_IJS9_EEENS1_IJiEEEEEEDaSU_) ;  /* 0xfffa84b000007944 */ /* 0x002fea0003c3ffff */
[----:B------:R-:W-:Y:S02]  /*63e10*/  MOV R6, 0x63e30 ;  /* 0x00063e3000067802 */ /* 0x000fe40000000f00 */
[----:B-1---5:R-:W-:Y:S05]  /*63e20*/  CALL.REL.NOINC `($_ZN7cutlass13device_kernelIN5flash19enable_sm80_to_sm89INS1_16FlashAttnBwdSm80INS1_25CollectiveMainloopBwdSm80ILi2ELi2EN4cute5tupleIJNS5_1CILi128EEES8_NS7_ILi64EEEEEENS_10bfloat16_tEfNS_4arch4Sm80ELb1ELb0ELb1ELb0ELb1ELb0ELb0ELb0ELi2ELi4ELi4ELi4ELb0EEENS1_21CollectiveEpilogueBwdISA_SB_SD_Li256ELb0ELb0ELi2EEENS1_25SingleTileBwdLPTSchedulerILb0ELi128ELb1EEEEEEEEEvNT_6ParamsE$_ZN4cute5tupleIJNS0_IJNS0_IJNS_1CILi8EEENS1_ILi1EEEEEENS1_ILi2EEEEEENS0_IJNS0_IJS3_NS1_ILi0EEEEEEiEEEEEC2ERKS6_RKS9_) ;  /* 0xfffa7ae000007944 */ /* 0x022fea0003c3ffff */
[----:B-1----:R1:W5:Y:S01]  /*63e30*/  LDL R3, [R1+0x1410] ;  /* 0x0014100001037983 */ /* 0x0023620000100800 */
[----:B------:R-:W-:-:S03]  /*63e40*/  MOV R6, 0x63e60 ;  /* 0x00063e6000067802 */ /* 0x000fc60000000f00 */
        /* <DEDUP_REMOVED lines=8> */
[----:B------:R-:W-:-:S02]  /*63ed0*/  MOV R6, R7 ;  /* 0x0000000700067202 */ /* 0x000fc40000000f00 */
[----:B------:R-:W-:Y:S01]  /*63ee0*/  MOV R4, 0x63f10 ;  /* 0x00063f1000047802 */ /* 0x000fe20000000f00 */
[----:B--2---:R1:W-:Y:S04]  /*63ef0*/  STL.64 [R1+0x1448], R2 ;  /* 0x0014480201007387 */ /* 0x0043e80000100a00 */
[----:B-1----:R-:W-:Y:S05]  /*63f00*/  CALL.REL.NOINC `($_ZN7cutlass13device_kernelIN5flash19enable_sm80_to_sm89INS1_16FlashAttnBwdSm80INS1_25CollectiveMainloopBwdSm80ILi2ELi2EN4cute5tupleIJNS5_1CILi128EEES8_NS7_ILi64EEEEEENS_10bfloat16_tEfNS_4arch4Sm80ELb1ELb0ELb1ELb0ELb1ELb0ELb0ELb0ELi2ELi4ELi4ELi4ELb0EEENS1_21CollectiveEpilogueBwdISA_SB_SD_Li256ELb0ELb0ELi2EEENS1_25SingleTileBwdLPTSchedulerILb0ELi128ELb1EEEEEEEEEvNT_6ParamsE$_ZN4cute3eso3ESOILb0ELb0EJNS_6LayoutINS_5tupleIJNS3_IJNS_1CILi8EEENS4_ILi1EEEEEENS4_ILi2EEEEEENS3_IJNS3_IJS6_NS4_ILi0EEEEEEiEEEEENS_10ViewEngineINS_8smem_ptrIPN7cutlass10bfloat16_tEEEEEEEC2ERKSD_RKSK_) ;  /* 0xfffa36c000007944 */ /* 0x002fea0003c3ffff */
[----:B------:R2:W5:Y:S04]  /*63f10*/  LDL R14, [R1+0x1410] ;  /* 0x00141000010e7983 */ /* 0x0005680000100800 */
[----:B------:R2:W5:Y:S01]  /*63f20*/  LDL.64 R78, [R1+0x1418] ;  /* 0x00141800014e7983 */ /* 0x0005620000100a00 */
[----:B------:R-:W-:Y:S01]  /*63f30*/  IMAD.MOV.U32 R2, RZ, RZ, R67 ;  /* 0x000000ffff027224 */ /* 0x000fe200078e0043 */
[----:B-1----:R-:W-:Y:S02]  /*63f40*/  MOV R3, RZ ;  /* 0x000000ff00037202 */ /* 0x002fe40000000f00 */
[----:B------:R-:W-:Y:S02]  /*63f50*/  MOV R10, 0x63f70 ;  /* 0x00063f70000a7802 */ /* 0x000fe40000000f00 */
[----:B--2--5:R-:W-:Y:S05]  /*63f60*/  CALL.REL.NOINC `($_ZN7cutlass13device_kernelIN5flash19enable_sm80_to_sm89INS1_16FlashAttnBwdSm80INS1_25CollectiveMainloopBwdSm80ILi2ELi2EN4cute5tupleIJNS5_1CILi128EEES8_NS7_ILi64EEEEEENS_10bfloat16_tEfNS_4arch4Sm80ELb1ELb0ELb1ELb0ELb1ELb0ELb0ELb0ELi2ELi4ELi4ELi4ELb0EEENS1_21CollectiveEpilogueBwdISA_SB_SD_Li256ELb0ELb0ELi2EEENS1_25SingleTileBwdLPTSchedulerILb0ELi128ELb1EEEEEEEEEvNT_6ParamsE$_ZN4cute3eso3ESOILb1ELb0EJNS_10UnderscoreEiEEC2ERKS2_RKi) ;  /* 0xfffa45b000007944 */ /* 0x024fea0003c3ffff */
        /* <DEDUP_REMOVED lines=16> */
[----:B------:R-:W-:-:S02]  /*64070*/  MOV R3, RZ ;  /* 0x000000ff00037202 */ /* 0x000fc40000000f00 */
[----:B------:R-:W-:Y:S02]  /*64080*/  MOV R10, 0x640a0 ;  /* 0x000640a0000a7802 */ /* 0x000fe40000000f00 */
[----:B--2--5:R-:W-:Y:S05]  /*64090*/  CALL.REL.NOINC `($_ZN7cutlass13device_kernelIN5flash19enable_sm80_to_sm89INS1_16FlashAttnBwdSm80INS1_25CollectiveMainloopBwdSm80ILi2ELi2EN4cute5tupleIJNS5_1CILi128EEES8_NS7_ILi64EEEEEENS_10bfloat16_tEfNS_4arch4Sm80ELb1ELb0ELb1ELb0ELb1ELb0ELb0ELb0ELi2ELi4ELi4ELi4ELb0EEENS1_21CollectiveEpilogueBwdISA_SB_SD_Li256ELb0ELb0ELi2EEENS1_25SingleTileBwdLPTSchedulerILb0ELi128ELb1EEEEEEEEEvNT_6ParamsE$_ZN4cute3eso3ESOILb1ELb0EJNS_10UnderscoreEiEEC2ERKS2_RKi) ;  /* 0xfffa448000007944 */ /* 0x024fea0003c3ffff */
[----:B-1----:R-:W2:Y:S01]  /*640a0*/  LDL R3, [R1+0x1410] ;  /* 0x0014100001037983 */ /* 0x002ea20000100800 */
[----:B------:R-:W-:Y:S02]  /*640b0*/  MOV R6, 0x640e0 ;  /* 0x000640e000067802 */ /* 0x000fe40000000f00 */
[----:B--2---:R-:W-:Y:S02]  /*640c0*/  SHF.L.U32 R3, R3, 0x6, RZ ;  /* 0x0000000603037819 */ /* 0x004fe400000006ff */
[----:B------:R-:W-:Y:S05]  /*640d0*/  CALL.REL.NOINC `($_ZN7cutlass13device_kernelIN5flash19enable_sm80_to_sm89INS1_16FlashAttnBwdSm80INS1_25CollectiveMainloopBwdSm80ILi2ELi2EN4cute5tupleIJNS5_1CILi128EEES8_NS7_ILi64EEEEEENS_10bfloat16_tEfNS_4arch4Sm80ELb1ELb0ELb1ELb0ELb1ELb0ELb0ELb0ELi2ELi4ELi4ELi4ELb0EEENS1_21CollectiveEpilogueBwdISA_SB_SD_Li256ELb0ELb0ELi2EEENS1_25SingleTileBwdLPTSchedulerILb0ELi128ELb1EEEEEEEEEvNT_6ParamsE$_ZN4cute3eso3ESOILb1ELb0EJNS_6LayoutINS_5tupleIJNS3_IJNS3_IJNS_1CILi4EEENS4_ILi2EEEEEENS4_ILi1EEEEEEEEENS3_IJNS3_IJNS3_IJS8_NS4_ILi32EEEEEENS4_ILi0EEEEEEEEEEEiEEC2ERKSG_RKi) ;  /* 0xfffa5d7000007944 */ /* 0x000fea0003c3ffff */
[----:B-1----:R-:W2:Y:S01]  /*640e0*/  LDL R3, [R1+0x1410] ;  /* 0x0014100001037983 */ /* 0x002ea20000100800 */
        /* <DEDUP_REMOVED lines=20> */
[----:B--2--5:R-:W-:Y:S05]  /*64230*/  CALL.REL.NOINC `($_ZN7cutlass13device_kernelIN5flash19enable_sm80_to_sm89INS1_16FlashAttnBwdSm80INS1_25CollectiveMainloopBwdSm80ILi2ELi2EN4cute5tupleIJNS5_1CILi128EEES8_NS7_ILi64EEEEEENS_10bfloat16_tEfNS_4arch4Sm80ELb1ELb0ELb1ELb0ELb1ELb0ELb0ELb0ELi2ELi4ELi4ELi4ELb0EEENS1_21CollectiveEpilogueBwdISA_SB_SD_Li256ELb0ELb0ELi2EEENS1_25SingleTileBwdLPTSchedulerILb0ELi128ELb1EEEEEEEEEvNT_6ParamsE$_ZN4cute3eso3ESOILb1ELb0EJNS_6LayoutINS_5tupleIJNS3_IJNS3_IJNS_1CILi2EEES5_EEENS4_ILi1EEEEEEEEENS3_IJNS3_IJNS3_IJS7_NS4_ILi16EEEEEENS4_ILi0EEEEEEEEEEENS_10ViewEngineIPjEEEEC2ERKSF_RKSI_) ;  /* 0xfffa5b8000007944 */ /* 0x024fea0003c3ffff */
[----:B------:R2:W5:Y:S01]  /*64240*/  LDL.64 R8, [R1+0x1410] ;  /* 0x0014100001087983 */ /* 0x0005620000100a00 */
[----:B------:R-:W-:-:S02]  /*64250*/  MOV R4, R6 ;  /* 0x0000000600047202 */ /* 0x000fc40000000f00 */
[----:B-1----:R-:W-:Y:S02]  /*64260*/  MOV R2, 0x64280 ;  /* 0x0006428000027802 */ /* 0x002fe40000000f00 */
[----:B--2--5:R-:W-:Y:S05]  /*64270*/  CALL.REL.NOINC `($_ZN7cutlass13device_kernelIN5flash19enable_sm80_to_sm89INS1_16FlashAttnBwdSm80INS1_25CollectiveMainloopBwdSm80ILi2ELi2EN4cute5tupleIJNS5_1CILi128EEES8_NS7_ILi64EEEEEENS_10bfloat16_tEfNS_4arch4Sm80ELb1ELb0ELb1ELb0ELb1ELb0ELb0ELb0ELi2ELi4ELi4ELi4ELb0EEENS1_21CollectiveEpilogueBwdISA_SB_SD_Li256ELb0ELb0ELi2EEENS1_25SingleTileBwdLPTSchedulerILb0ELi128ELb1EEEEEEEEEvNT_6ParamsE$_ZN73_INTERNAL_24fd9406_37_flash_bwd_hdim64_bf16_softcap_sm80_cu_3fbc093a_291824__cvta_generic_to_sharedEPKv) ;  /* 0xfffa7fb000007944 */ /* 0x024fea0003c3ffff */
        /* <DEDUP_REMOVED lines=58> */
[----:B------:R-:W1:Y:S04]  /*64620*/  LDSM.16.MT88.4 R4, [R4] ;  /* 0x000000000404783b */ /* 0x000e680000004200 */
[----:B-1----:R1:W-:Y:S04]  /*64630*/  ST.E [R8.64], R4 ;  /* 0x0000000408007985 */ /* 0x0023e8000c101904 */
[----:B------:R1:W-:Y:S04]  /*64640*/  ST.E [R8.64+0x4], R5 ;  /* 0x0000040508007985 */ /* 0x0003e8000c101904 */
[----:B------:R1:W-:Y:S04]  /*64650*/  ST.E [R8.64+0x40], R6 ;  /* 0x0000400608007985 */ /* 0x0003e8000c101904 */
[----:B------:R1:W-:Y:S02]  /*64660*/  ST.E [R8.64+0x44], R7 ;  /* 0x0000440708007985 */ /* 0x0003e4000c101904 */
.L_x_2555:
[----:B------:R-:W-:-:S13]  /*64670*/  ISETP.NE.AND P0, PT, R65, 0x7, PT ;  /* 0x000000074100780c */ /* 0x000fda0003f05270 */
[----:B-1----:R-:W-:Y:S05]  /*64680*/  @!P0 BRA `(.L_x_2552) ;  /* 0x00001b5000008947 */ /* 0x002fea0003800000 */
[----:B------:R-:W-:Y:S01]  /*64690*/  IADD3 R14, R65, 0x1, RZ ;  /* 0x00000001410e7810 */ /* 0x000fe20007ffe0ff */
[----:B------:R-:W-:Y:S01]  /*646a0*/  IMAD.MOV.U32 R81, RZ, RZ, R67 ;  /* 0x000000ffff517224 */ /* 0x000fe200078e0043 */
[----:B-1----:R-:W-:-:S03]  /*646b0*/  MOV R8, 0x646e0 ;  /* 0x000646e000087802 */ /* 0x002fc60000000f00 */
[----:B------:R-:W-:Y:S02]  /*646c0*/  IMAD.MOV.U32 R3, RZ, RZ, R14 ;  /* 0x000000ffff037224 */ /* 0x000fe400078e000e */
[----:B------:R-:W-:Y:S05]  /*646d0*/  CALL.REL.NOINC `($_ZN7cutlass13device_kernelIN5flash19enable_sm80_to_sm89INS1_16FlashAttnBwdSm80INS1_25CollectiveMainloopBwdSm80ILi2ELi2EN4cute5tupleIJNS5_1CILi128EEES8_NS7_ILi64EEEEEENS_10bfloat16_tEfNS_4arch4Sm80ELb1ELb0ELb1ELb0ELb1ELb0ELb0ELb0ELi2ELi4ELi4ELi4ELb0EEENS1_21CollectiveEpilogueBwdISA_SB_SD_Li256ELb0ELb0ELi2EEENS1_25SingleTileBwdLPTSchedulerILb0ELi128ELb1EEEEEEEEEvNT_6ParamsE$_ZN4cute3eso3ESOILb1ELb0EJNS_10UnderscoreES2_iEEC2ERKS2_S5_RKi) ;  /* 0xfffa3e0000007944 */ /* 0x000fea0003c3ffff */
        /* <DEDUP_REMOVED lines=16> */
[----:B------:R-:W-:Y:S05]  /*647e0*/  CALL.REL.NOINC `($_ZN7cutlass13device_kernelIN5flash19enable_sm80_to_sm89INS1_16FlashAttnBwdSm80INS1_25CollectiveMainloopBwdSm80ILi2ELi2EN4cute5tupleIJNS5_1CILi128EEES8_NS7_ILi64EEEEEENS_10bfloat16_tEfNS_4arch4Sm80ELb1ELb0ELb1ELb0ELb1ELb0ELb0ELb0ELi2ELi4ELi4ELi4ELb0EEENS1_21CollectiveEpilogueBwdISA_SB_SD_Li256ELb0ELb0ELi2EEENS1_25SingleTileBwdLPTSchedulerILb0ELi128ELb1EEEEEEEEEvNT_6ParamsE$_ZN4cute3eso3ESOILb1ELb0EJNS_6LayoutINS_5tupleIJNS3_IJNS_1CILi8EEENS4_ILi1EEEEEENS4_ILi2EEEEEENS3_IJNS3_IJS6_NS4_ILi0EEEEEENS4_ILi4096EEEEEEEEiEEC2ERKSE_RKi) ;  /* 0xfffa689000007944 */ /* 0x000fea0003c3ffff */
        /* <DEDUP_REMOVED lines=8> */
[----:B-1---5:R-:W-:Y:S05]  /*64870*/  CALL.REL.NOINC `($_ZN7cutlass13device_kernelIN5flash19enable_sm80_to_sm89INS1_16FlashAttnBwdSm80INS1_25CollectiveMainloopBwdSm80ILi2ELi2EN4cute5tupleIJNS5_1CILi128EEES8_NS7_ILi64EEEEEENS_10bfloat16_tEfNS_4arch4Sm80ELb1ELb0ELb1ELb0ELb1ELb0ELb0ELb0ELi2ELi4ELi4ELi4ELb0EEENS1_21CollectiveEpilogueBwdISA_SB_SD_Li256ELb0ELb0ELi2EEENS1_25SingleTileBwdLPTSchedulerILb0ELi128ELb1EEEEEEEEEvNT_6ParamsE$_ZN4cute3eso3ESOILb1ELb0EJNS_6LayoutINS_5tupleIJNS3_IJNS_1CILi8EEENS4_ILi1EEEEEENS4_ILi2EEEEEENS3_IJNS3_IJS6_NS4_ILi0EEEEEENS4_ILi4096EEEEEEEENS_10ViewEngineINS_8smem_ptrIPN7cutlass10bfloat16_tEEEEEEEC2ERKSE_RKSL_) ;  /* 0xfffa67c000007944 */ /* 0x022fea0003c3ffff */
[----:B-1----:R1:W5:Y:S01]  /*64880*/  LDL.64 R4, [R1+0x1410] ;  /* 0x0014100001047983 */ /* 0x0023620000100a00 */
[----:B------:R-:W-:Y:S01]  /*64890*/  IMAD.MOV.U32 R81, RZ, RZ, R58 ;  /* 0x000000ffff517224 */ /* 0x000fe200078e003a */
[----:B------:R-:W-:-:S02]  /*648a0*/  MOV R3, R14 ;  /* 0x0000000e00037202 */ /* 0x000fc40000000f00 */
[----:B------:R-:W-:Y:S02]  /*648b0*/  MOV R8, 0x648d0 ;  /* 0x000648d000087802 */ /* 0x000fe40000000f00 */
[----:B-1---5:R-:W-:Y:S05]  /*648c0*/  CALL.REL.NOINC `($_ZN7cutlass13device_kernelIN5flash19enable_sm80_to_sm89INS1_16FlashAttnBwdSm80INS1_25CollectiveMainloopBwdSm80ILi2ELi2EN4cute5tupleIJNS5_1CILi128EEES8_NS7_ILi64EEEEEENS_10bfloat16_tEfNS_4arch4Sm80ELb1ELb0ELb1ELb0ELb1ELb0ELb0ELb0ELi2ELi4ELi4ELi4ELb0EEENS1_21CollectiveEpilogueBwdISA_SB_SD_Li256ELb0ELb0ELi2EEENS1_25SingleTileBwdLPTSchedulerILb0ELi128ELb1EEEEEEEEEvNT_6ParamsE$_ZN4cute3eso3ESOILb1ELb0EJNS_10UnderscoreES2_iEEC2ERKS2_S5_RKi) ;  /* 0xfffa3c1000007944 */ /* 0x022fea0003c3ffff */
        /* <DEDUP_REMOVED lines=10> */
[----:B------:R-:W-:Y:S05]  /*64970*/  CALL.REL.NOINC `($_ZN7cutlass13device_kernelIN5flash19enable_sm80_to_sm89INS1_16FlashAttnBwdSm80INS1_25CollectiveMainloopBwdSm80ILi2ELi2EN4cute5tupleIJNS5_1CILi128EEES8_NS7_ILi64EEEEEENS_10bfloat16_tEfNS_4arch4Sm80ELb1ELb0ELb1ELb0ELb1ELb0ELb0ELb0ELi2ELi4ELi4ELi4ELb0EEENS1_21CollectiveEpilogueBwdISA_SB_SD_Li256ELb0ELb0ELi2EEENS1_25SingleTileBwdLPTSchedulerILb0ELi128ELb1EEEEEEEEEvNT_6ParamsE$_ZN4cute3eso3ESOILb1ELb0EJNS_6LayoutINS_5tupleIJNS3_IJNS_1CILi8EEENS4_ILi1EEEEEENS4_ILi2EEEEEENS3_IJNS3_IJS6_NS4_ILi0EEEEEES5_EEEEEiEEC2ERKSD_RKi) ;  /* 0xfffa68b000007944 */ /* 0x000fea0003c3ffff */
[----:B-1----:R-:W2:Y:S01]  /*64980*/  LDL R3, [R1+0x1380] ;  /* 0x0013800001037983 */ /* 0x002ea20000100800 */
[----:B------:R-:W-:Y:S01]  /*64990*/  MOV R8, 0x649d0 ;  /* 0x000649d000087802 */ /* 0x000fe20000000f00 */
[----:B--2---:R-:W-:-:S05]  /*649a0*/  IMAD.WIDE R6, R3, 0x2, R72 ;  /* 0x0000000203067825 */ /* 0x004fca00078e0248 */
[----:B------:R-:W-:Y:S02]  /*649b0*/  MOV R9, R7 ;  /* 0x0000000700097202 */ /* 0x000fe40000000f00 */
[----:B------:R-:W-:Y:S05]  /*649c0*/  CALL.REL.NOINC `($_ZN7cutlass13device_kernelIN5flash19enable_sm80_to_sm89INS1_16FlashAttnBwdSm80INS1_25CollectiveMainloopBwdSm80ILi2ELi2EN4cute5tupleIJNS5_1CILi128EEES8_NS7_ILi64EEEEEENS_10bfloat16_tEfNS_4arch4Sm80ELb1ELb0ELb1ELb0ELb1ELb0ELb0ELb0ELi2ELi4ELi4ELi4ELb0EEENS1_21CollectiveEpilogueBwdISA_SB_SD_Li256ELb0ELb0ELi2EEENS1_25SingleTileBwdLPTSchedulerILb0ELi128ELb1EEEEEEEEEvNT_6ParamsE$_ZN4cute3eso3ESOILb1ELb0EJNS_6LayoutINS_5tupleIJNS3_IJNS_1CILi8EEENS4_ILi1EEEEEENS4_ILi2EEEEEENS3_IJNS3_IJS6_NS4_ILi0EEEEEES5_EEEEENS_10ViewEngineIPN7cutlass10bfloat16_tEEEEEC2ERKSD_RKSI_) ;  /* 0xfffa680000007944 */ /* 0x000fea0003c3ffff */
        /* <DEDUP_REMOVED lines=149> */
[----:B------:R2:W5:Y:S04]  /*65320*/  LDL R5, [R1+0x1380] ;  /* 0x0013800001057983 */ /* 0x0005680000100800 */
[----:B-1----:R2:W5:Y:S01]  /*65330*/  LD.E R3, [R74.64] ;  /* 0x000000044a037980 */ /* 0x002562000c101900 */
[----:B------:R-:W-:-:S03]  /*65340*/  MOV R4, 0x65360 ;  /* 0x0006536000047802 */ /* 0x000fc60000000f00 */
[----:B--2--5:R-:W-:Y:S05]  /*65350*/  CALL.REL.NOINC `($_ZN7cutlass13device_kernelIN5flash19enable_sm80_to_sm89INS1_16FlashAttnBwdSm80INS1_25CollectiveMainloopBwdSm80ILi2ELi2EN4cute5tupleIJNS5_1CILi128EEES8_NS7_ILi64EEEEEENS_10bfloat16_tEfNS_4arch4Sm80ELb1ELb0ELb1ELb0ELb1ELb0ELb0ELb0ELi2ELi4ELi4ELi4ELb0EEENS1_21CollectiveEpilogueBwdISA_SB_SD_Li256ELb0ELb0ELi2EEENS1_25SingleTileBwdLPTSchedulerILb0ELi128ELb1EEEEEEEEEvNT_6ParamsE$_ZZN4cute5sliceINS_5tupleIJNS_10UnderscoreES2_iEEENS1_IJNS1_IJNS_1CILi1EEENS4_ILi0EEEEEEiNS4_ILi1024EEEEEEEEDaRKT_RKT0_ENKUlRKT_RKT0_E_clIS2_iEEDaSI_SL_) ;  /* 0xfffa87c000007944 */ /* 0x024fea0003c3ffff */
[----:B------:R-:W-:Y:S02]  /*65360*/  MOV R4, 0x65380 ;  /* 0x0006538000047802 */ /* 0x000fe40000000f00 */
[----:B-1---5:R-:W-:Y:S05]  /*65370*/  CALL.REL.NOINC `($_ZN7cutlass13device_kernelIN5flash19enable_sm80_to_sm89INS1_16FlashAttnBwdSm80INS1_25CollectiveMainloopBwdSm80ILi2ELi2EN4cute5tupleIJNS5_1CILi128EEES8_NS7_ILi64EEEEEENS_10bfloat16_tEfNS_4arch4Sm80ELb1ELb0ELb1ELb0ELb1ELb0ELb0ELb0ELi2ELi4ELi4ELi4ELb0EEENS1_21CollectiveEpilogueBwdISA_SB_SD_Li256ELb0ELb0ELi2EEENS1_25SingleTileBwdLPTSchedulerILb0ELi128ELb1EEEEEEEEEvNT_6ParamsE$_ZZN4cute12filter_tupleINS_5tupleIJNS_10UnderscoreES2_iEEENS1_IJNS1_IJNS_1CILi1EEENS4_ILi0EEEEEEiNS4_ILi1024EEEEEEZNS_5sliceIS3_S9_EEDaRKT_RKT0_EUlRKT_RKT0_E_EEDaSD_SG_OT1_ENKUlDpSJ_E_clIJNS1_IJS7_EEENS1_IJiEEENS1_IJEEEEEEDaSQ_) ;  /* 0xfffa740000007944 */ /* 0x022fea0003c3ffff */
[----:B------:R-:W-:Y:S02]  /*65380*/  MOV R6, 0x653a0 ;  /* 0x000653a000067802 */ /* 0x000fe40000000f00 */
[----:B-1---5:R-:W-:Y:S05]  /*65390*/  CALL.REL.NOINC `($_ZN7cutlass13device_kernelIN5flash19enable_sm80_to_sm89INS1_16FlashAttnBwdSm80INS1_25CollectiveMainloopBwdSm80ILi2ELi2EN4cute5tupleIJNS5_1CILi128EEES8_NS7_ILi64EEEEEENS_10bfloat16_tEfNS_4arch4Sm80ELb1ELb0ELb1ELb0ELb1ELb0ELb0ELb0ELi2ELi4ELi4ELi4ELb0EEENS1_21CollectiveEpilogueBwdISA_SB_SD_Li256ELb0ELb0ELi2EEENS1_25SingleTileBwdLPTSchedulerILb0ELi128ELb1EEEEEEEEEvNT_6ParamsE$_ZN4cute5tupleIJNS0_IJNS0_IJNS_1CILi8EEENS1_ILi1EEEEEENS1_ILi2EEEEEENS0_IJNS0_IJS3_NS1_ILi0EEEEEEiEEEEEC2ERKS6_RKS9_) ;  /* 0xfffa657000007944 */ /* 0x022fea0003c3ffff */
[----:B------:R2:W5:Y:S01]  /*653a0*/  LDL R6, [R1+0x1410] ;  /* 0x0014100001067983 */ /* 0x0005620000100800 */
[----:B-1----:R-:W-:-:S02]  /*653b0*/  SHF.L.U32 R2, R5, 0xa, RZ ;  /* 0x0000000a05027819 */ /* 0x002fc400000006ff */
[----:B------:R-:W-:-:S03]  /*653c0*/  MOV R4, 0x653f0 ;  /* 0x000653f000047802 */ /* 0x000fc60000000f00 */
[----:B------:R2:W-:Y:S04]  /*653d0*/  STL [R1+0x1420], R2 ;  /* 0x0014200201007387 */ /* 0x0005e80000100800 */
[----:B--2--5:R-:W-:Y:S05]  /*653e0*/  CALL.REL.NOINC `($_ZN7cutlass13device_kernelIN5flash19enable_sm80_to_sm89INS1_16FlashAttnBwdSm80INS1_25CollectiveMainloopBwdSm80ILi2ELi2EN4cute5tupleIJNS5_1CILi128EEES8_NS7_ILi64EEEEEENS_10bfloat16_tEfNS_4arch4Sm80ELb1ELb0ELb1ELb0ELb1ELb0ELb0ELb0ELi2ELi4ELi4ELi4ELb0EEENS1_21CollectiveEpilogueBwdISA_SB_SD_Li256ELb0ELb0ELi2EEENS1_25SingleTileBwdLPTSchedulerILb0ELi128ELb1EEEEEEEEEvNT_6ParamsE$_ZN4cute3eso3ESOILb0ELb0EJNS_6LayoutINS_5tupleIJNS3_IJNS_1CILi8EEENS4_ILi1EEEEEENS4_ILi2EEEEEENS3_IJNS3_IJS6_NS4_ILi0EEEEEEiEEEEEiEEC2ERKSD_RKi) ;  /* 0xfffa225000007944 */ /* 0x024fea0003c3ffff */
[----:B-1----:R-:W2:Y:S04]  /*653f0*/  LD.E.64 R2, [R74.64+0x8] ;  /* 0x000008044a027980 */ /* 0x002ea8000c101b00 */
[----:B------:R-:W2:Y:S01]  /*65400*/  LDL.64 R4, [R1+0x1380] ;  /* 0x0013800001047983 */ /* 0x000ea20000100a00 */
        /* <DEDUP_REMOVED lines=8> */
[----:B-1----:R-:W-:Y:S05]  /*65490*/  CALL.REL.NOINC `($_ZN7cutlass13device_kernelIN5flash19enable_sm80_to_sm89INS1_16FlashAttnBwdSm80INS1_25CollectiveMainloopBwdSm80ILi2ELi2EN4cute5tupleIJNS5_1CILi128EEES8_NS7_ILi64EEEEEENS_10bfloat16_tEfNS_4arch4Sm80ELb1ELb0ELb1ELb0ELb1ELb0ELb0ELb0ELi2ELi4ELi4ELi4ELb0EEENS1_21CollectiveEpilogueBwdISA_SB_SD_Li256ELb0ELb0ELi2EEENS1_25SingleTileBwdLPTSchedulerILb0ELi128ELb1EEEEEEEEEvNT_6ParamsE$_ZN4cute3eso3ESOILb0ELb0EJNS_6LayoutINS_5tupleIJNS3_IJNS_1CILi8EEENS4_ILi1EEEEEENS4_ILi2EEEEEENS3_IJNS3_IJS6_NS4_ILi0EEEEEEiEEEEENS_10ViewEngineINS_8smem_ptrIPN7cutlass10bfloat16_tEEEEEEEC2ERKSD_RKSK_) ;  /* 0xfffa213000007944 */ /* 0x002fea0003c3ffff */
[----:B------:R2:W5:Y:S04]  /*654a0*/  LDL R15, [R1+0x1410] ;  /* 0x00141000010f7983 */ /* 0x0005680000100800 */
[----:B------:R2:W5:Y:S01]  /*654b0*/  LDL.64 R12, [R1+0x1418] ;  /* 0x00141800010c7983 */ /* 0x0005620000100a00 */
[----:B-1----:R-:W-:Y:S01]  /*654c0*/  IMAD.MOV.U32 R3, RZ, RZ, R14 ;  /* 0x000000ffff037224 */ /* 0x002fe200078e000e */
[----:B------:R-:W-:-:S02]  /*654d0*/  MOV R81, R58 ;  /* 0x0000003a00517202 */ /* 0x000fc40000000f00 */
[----:B------:R-:W-:Y:S02]  /*654e0*/  MOV R8, 0x65500 ;  /* 0x0006550000087802 */ /* 0x000fe40000000f00 */
[----:B--2--5:R-:W-:Y:S05]  /*654f0*/  CALL.REL.NOINC `($_ZN7cutlass13device_kernelIN5flash19enable_sm80_to_sm89INS1_16FlashAttnBwdSm80INS1_25CollectiveMainloopBwdSm80ILi2ELi2EN4cute5tupleIJNS5_1CILi128EEES8_NS7_ILi64EEEEEENS_10bfloat16_tEfNS_4arch4Sm80ELb1ELb0ELb1ELb0ELb1ELb0ELb0ELb0ELi2ELi4ELi4ELi4ELb0EEENS1_21CollectiveEpilogueBwdISA_SB_SD_Li256ELb0ELb0ELi2EEENS1_25SingleTileBwdLPTSchedulerILb0ELi128ELb1EEEEEEEEEvNT_6ParamsE$_ZN4cute3eso3ESOILb1ELb0EJNS_10UnderscoreES2_iEEC2ERKS2_S5_RKi) ;  /* 0xfffa2fe000007944 */ /* 0x024fea0003c3ffff */
[----:B-1----:R-:W2:Y:S01]  /*65500*/  LDL R3, [R1+0x1380] ;  /* 0x0013800001037983 */ /* 0x002ea20000100800 */
[----:B------:R-:W-:Y:S02]  /*65510*/  MOV R4, 0x65540 ;  /* 0x0006554000047802 */ /* 0x000fe40000000f00 */
[----:B--2---:R-:W-:Y:S02]  /*65520*/  SHF.L.U32 R3, R3, 0x2, RZ ;  /* 0x0000000203037819 */ /* 0x004fe400000006ff */
[----:B------:R-:W-:Y:S05]  /*65530*/  CALL.REL.NOINC `($_ZN7cutlass13device_kernelIN5flash19enable_sm80_to_sm89INS1_16FlashAttnBwdSm80INS1_25CollectiveMainloopBwdSm80ILi2ELi2EN4cute5tupleIJNS5_1CILi128EEES8_NS7_ILi64EEEEEENS_10bfloat16_tEfNS_4arch4Sm80ELb1ELb0ELb1ELb0ELb1ELb0ELb0ELb0ELi2ELi4ELi4ELi4ELb0EEENS1_21CollectiveEpilogueBwdISA_SB_SD_Li256ELb0ELb0ELi2EEENS1_25SingleTileBwdLPTSchedulerILb0ELi128ELb1EEEEEEEEEvNT_6ParamsE$_ZN4cute3eso3ESOILb1ELb0EJNS_6LayoutINS_5tupleIJNS3_IJNS3_IJNS_1CILi4EEENS4_ILi2EEEEEENS4_ILi1EEEEEES6_EEENS3_IJNS3_IJNS3_IJS8_NS4_ILi32EEEEEENS4_ILi0EEEEEENS4_ILi64EEEEEEEEiEEC2ERKSH_RKi) ;  /* 0xfffa49d000007944 */ /* 0x000fea0003c3ffff */
[----:B-1----:R-:W2:Y:S01]  /*65540*/  LDL R3, [R1+0x1380] ;  /* 0x0013800001037983 */ /* 0x002ea20000100800 */
[----:B------:R-:W-:Y:S01]  /*65550*/  MOV R6, 0x65580 ;  /* 0x0006558000067802 */ /* 0x000fe20000000f00 */
[----:B--2---:R-:W-:-:S04]  /*65560*/  IMAD.WIDE R10, R3, 0x2, R70 ;  /* 0x00000002030a7825 */ /* 0x004fc800078e0246 */
[----:B------:R-:W-:Y:S05]  /*65570*/  CALL.REL.NOINC `($_ZN7cutlass13device_kernelIN5flash19enable_sm80_to_sm89INS1_16FlashAttnBwdSm80INS1_25CollectiveMainloopBwdSm80ILi2ELi2EN4cute5tupleIJNS5_1CILi128EEES8_NS7_ILi64EEEEEENS_10bfloat16_tEfNS_4arch4Sm80ELb1ELb0ELb1ELb0ELb1ELb0ELb0ELb0ELi2ELi4ELi4ELi4ELb0EEENS1_21CollectiveEpilogueBwdISA_SB_SD_Li256ELb0ELb0ELi2EEENS1_25SingleTileBwdLPTSchedulerILb0ELi128ELb1EEEEEEEEEvNT_6ParamsE$_ZN4cute3eso3ESOILb1ELb0EJNS_6LayoutINS_5tupleIJNS3_IJNS3_IJNS_1CILi4EEENS4_ILi2EEEEEENS4_ILi1EEEEEES6_EEENS3_IJNS3_IJNS3_IJS8_NS4_ILi32EEEEEENS4_ILi0EEEEEENS4_ILi64EEEEEEEENS_10ViewEngineIPN7cutlass10bfloat16_tEEEEEC2ERKSH_RKSM_) ;  /* 0xfffa495000007944 */ /* 0x000fea0003c3ffff */
        /* <DEDUP_REMOVED lines=197> */
[----:B-1----:R-:W-:Y:S05]  /*661d0*/  CALL.REL.NOINC `($_ZN7cutlass13device_kernelIN5flash19enable_sm80_to_sm89INS1_16FlashAttnBwdSm80INS1_25CollectiveMainloopBwdSm80ILi2ELi2EN4cute5tupleIJNS5_1CILi128EEES8_NS7_ILi64EEEEEENS_10bfloat16_tEfNS_4arch4Sm80ELb1ELb0ELb1ELb0ELb1ELb0ELb0ELb0ELi2ELi4ELi4ELi4ELb0EEENS1_21CollectiveEpilogueBwdISA_SB_SD_Li256ELb0ELb0ELi2EEENS1_25SingleTileBwdLPTSchedulerILb0ELi128ELb1EEEEEEEEEvNT_6ParamsE$_ZZN5flash25CollectiveMainloopBwdSm80ILi2ELi2EN4cute5tupleIJNS1_1CILi128EEES4_NS3_ILi64EEEEEEN7cutlass10bfloat16_tEfNS7_4arch4Sm80ELb1ELb0ELb1ELb0ELb1ELb0ELb0ELb0ELi2ELi4ELi4ELi4ELb0EE3mmaINS_16FlashAttnBwdSm80ISB_NS_21CollectiveEpilogueBwdIS6_S8_SA_Li256ELb0ELb0ELi2EEENS_25SingleTileBwdLPTSchedulerILb0ELi128ELb1EEEE13SharedStorageENS1_6TensorINS1_11ArrayEngineIfLm32EEENS1_6LayoutINS2_IJNS2_IJNS3_ILi2EEESO_EEESO_NS3_ILi4EEEEEENS2_IJNS2_IJNS3_ILi1EEESO_EEESQ_NS3_ILi8EEEEEEEEEEEEbRKNSB_6ParamsERT0_S12_iNS2_IJiiiEEERT_ENKUlvE0_clEv) ;  /* 0xffffb13000007944 */ /* 0x002fea0003c3ffff */
.L_x_2552:
[----:B------:R-:W-:Y:S01]  /*661e0*/  IMAD.MOV.U32 R81, RZ, RZ, R67 ;  /* 0x000000ffff517224 */ /* 0x000fe200078e0043 */
[----:B------:R-:W-:Y:S01]  /*661f0*/  MOV R3, R65 ;  /* 0x0000004100037202 */ /* 0x000fe20000000f00 */
[----:B------:R-:W-:Y:S01]  /*66200*/  IMAD.MOV.U32 R82, RZ, RZ, RZ ;  /* 0x000000ffff527224 */ /* 0x000fe200078e00ff */
[----:B-1----:R-:W-:-:S02]  /*66210*/  MOV R8, 0x66230 ;  /* 0x0006623000087802 */ /* 0x002fc40000000f00 */
[----:B------:R-:W-:Y:S05]  /*66220*/  CALL.REL.NOINC `($_ZN7cutlass13device_kernelIN5flash19enable_sm80_to_sm89INS1_16FlashAttnBwdSm80INS1_25CollectiveMainloopBwdSm80ILi2ELi2EN4cute5tupleIJNS5_1CILi128EEES8_NS7_ILi64EEEEEENS_10bfloat16_tEfNS_4arch4Sm80ELb1ELb0ELb1ELb0ELb1ELb0ELb0ELb0ELi2ELi4ELi4ELi4ELb0EEENS1_21CollectiveEpilogueBwdISA_SB_SD_Li256ELb0ELb0ELi2EEENS1_25SingleTileBwdLPTSchedulerILb0ELi128ELb1EEEEEEEEEvNT_6ParamsE$_ZN4cute3eso3ESOILb1ELb0EJNS_10UnderscoreES2_iEEC2ERKS2_S5_RKi) ;  /* 0xfffa22b000007944 */ /* 0x000fea0003c3ffff */
        /* <DEDUP_REMOVED lines=15> */
[----:B------:R-:W-:Y:S05]  /*66320*/  CALL.REL.NOINC `($_ZN7cutlass13device_kernelIN5flash19enable_sm80_to_sm89INS1_16FlashAttnBwdSm80INS1_25CollectiveMainloopBwdSm80ILi2ELi2EN4cute5tupleIJNS5_1CILi128EEES8_NS7_ILi64EEEEEENS_10bfloat16_tEfNS_4arch4Sm80ELb1ELb0ELb1ELb0ELb1ELb0ELb0ELb0ELi2ELi4ELi4ELi4ELb0EEENS1_21CollectiveEpilogueBwdISA_SB_SD_Li256ELb0ELb0ELi2EEENS1_25SingleTileBwdLPTSchedulerILb0ELi128ELb1EEEEEEEEEvNT_6ParamsE$_ZN4cute3eso3ESOILb1ELb0EJNS_6LayoutINS_5tupleIJNS3_IJNS_1CILi2EEES5_S5_EEES5_EEENS3_IJNS3_IJNS4_ILi1EEES5_NS4_ILi4EEEEEENS4_ILi8EEEEEEEEiEEC2ERKSD_RKi) ;  /* 0xfffa47c000007944 */ /* 0x000fea0003c3ffff */
[----:B-1----:R-:W2:Y:S01]  /*66330*/  LDL R2, [R1+0x1410] ;  /* 0x0014100001027983 */ /* 0x002ea20000100800 */
        /* <DEDUP_REMOVED lines=9> */
[----:B-1----:R-:W2:Y:S01]  /*663d0*/  LDL R3, [R1+0x1410] ;  /* 0x0014100001037983 */ /* 0x002ea20000100800 */
[----:B------:R-:W-:Y:S02]  /*663e0*/  MOV R4, 0x66410 ;  /* 0x0006641000047802 */ /* 0x000fe40000000f00 */
[----:B--2---:R-:W-:Y:S02]  /*663f0*/  SHF.L.U32 R3, R3, 0x2, RZ ;  /* 0x0000000203037819 */ /* 0x004fe400000006ff */
[----:B------:R-:W-:Y:S05]  /*66400*/  CALL.REL.NOINC `($_ZN7cutlass13device_kernelIN5flash19enable_sm80_to_sm89INS1_16FlashAttnBwdSm80INS1_25CollectiveMainloopBwdSm80ILi2ELi2EN4cute5tupleIJNS5_1CILi128EEES8_NS7_ILi64EEEEEENS_10bfloat16_tEfNS_4arch4Sm80ELb1ELb0ELb1ELb0ELb1ELb0ELb0ELb0ELi2ELi4ELi4ELi4ELb0EEENS1_21CollectiveEpilogueBwdISA_SB_SD_Li256ELb0ELb0ELi2EEENS1_25SingleTileBwdLPTSchedulerILb0ELi128ELb1EEEEEEEEEvNT_6ParamsE$_ZN4cute3eso3ESOILb1ELb0EJNS_6LayoutINS_5tupleIJNS3_IJNS_1CILi2EEES5_EEES6_EEENS3_IJNS3_IJNS4_ILi1EEES5_EEENS3_IJNS4_ILi32EEENS4_ILi64EEEEEEEEEEEiEEC2ERKSE_RKi) ;  /* 0xfffa453000007944 */ /* 0x000fea0003c3ffff */
[----:B-1----:R-:W2:Y:S01]  /*66410*/  LDL R3, [R1+0x1410] ;  /* 0x0014100001037983 */ /* 0x002ea20000100800 */
[----:B------:R-:W-:Y:S01]  /*66420*/  MOV R4, 0x66460 ;  /* 0x0006646000047802 */ /* 0x000fe20000000f00 */
[----:B--2---:R-:W-:-:S05]  /*66430*/  IMAD.WIDE R2, R3, 0x2, R68 ;  /* 0x0000000203027825 */ /* 0x004fca00078e0244 */
[----:B------:R-:W-:Y:S02]  /*66440*/  MOV R6, R2 ;  /* 0x0000000200067202 */ /* 0x000fe40000000f00 */
[----:B------:R-:W-:Y:S05]  /*66450*/  CALL.REL.NOINC `($_ZN7cutlass13device_kernelIN5flash19enable_sm80_to_sm89INS1_16FlashAttnBwdSm80INS1_25CollectiveMainloopBwdSm80ILi2ELi2EN4cute5tupleIJNS5_1CILi128EEES8_NS7_ILi64EEEEEENS_10bfloat16_tEfNS_4arch4Sm80ELb1ELb0ELb1ELb0ELb1ELb0ELb0ELb0ELi2ELi4ELi4ELi4ELb0EEENS1_21CollectiveEpilogueBwdISA_SB_SD_Li256ELb0ELb0ELi2EEENS1_25SingleTileBwdLPTSchedulerILb0ELi128ELb1EEEEEEEEEvNT_6ParamsE$_ZN4cute3eso3ESOILb1ELb0EJNS_6LayoutINS_5tupleIJNS3_IJNS_1CILi2EEES5_EEES6_EEENS3_IJNS3_IJNS4_ILi1EEES5_EEENS3_IJNS4_ILi32EEENS4_ILi64EEEEEEEEEEENS_10ViewEngineIPN7cutlass10bfloat16_tEEEEEC2ERKSE_RKSJ_) ;  /* 0xfffa449000007944 */ /* 0x000fea0003c3ffff */
[----:B------:R2:W5:Y:S04]  /*66460*/  LDL.64 R84, [R1+0x1410] ;  /* 0x0014100001547983 */ /* 0x0005680000100a00 */
[----:B------:R2:W-:Y:S02]  /*66470*/  STL [R1+0x1448], RZ ;  /* 0x001448ff01007387 */ /* 0x0005e40000100800 */
.L_x_2553:
[----:B------:R-:W-:Y:S01]  /*66480*/  IMAD.MOV.U32 R81, RZ, RZ, R67 ;  /* 0x000000ffff517224 */ /* 0x000fe200078e0043 */
[----:B-1----:R-:W-:Y:S01]  /*66490*/  LOP3.LUT R80, R82, 0x1, RZ, 0xc0, !PT ;  /* 0x0000000152507812 */ /* 0x002fe200078ec0ff */
[----:B------:R-:W-:Y:S01]  /*664a0*/  IMAD.MOV.U32 R79, RZ, RZ, R59 ;  /* 0x000000ffff4f7224 */ /* 0x000fe200078e003b */
[----:B------:R-:W-:Y:S02]  /*664b0*/  MOV R78, 0x664d0 ;  /* 0x000664d0004e7802 */ /* 0x000fe40000000f00 */
[----:B-12--5:R-:W-:Y:S05]  /*664c0*/  CALL.REL.NOINC `($_ZN7cutlass13device_kernelIN5flash19enable_sm80_to_sm89INS1_16FlashAttnBwdSm80INS1_25CollectiveMainloopBwdSm80ILi2ELi2EN4cute5tupleIJNS5_1CILi128EEES8_NS7_ILi64EEEEEENS_10bfloat16_tEfNS_4arch4Sm80ELb1ELb0ELb1ELb0ELb1ELb0ELb0ELb0ELi2ELi4ELi4ELi4ELb0EEENS1_21CollectiveEpilogueBwdISA_SB_SD_Li256ELb0ELb0ELi2EEENS1_25SingleTileBwdLPTSchedulerILb0ELi128ELb1EEEEEEEEEvNT_6ParamsE$_ZN4cute3eso3ESOILb1ELb0EJNS_10UnderscoreEiiEEC2ERKS2_RKiS7_) ;  /* 0xfffa209000007944 */ /* 0x026fea0003c3ffff */
[----:B------:R-:W-:Y:S01]  /*664d0*/  MOV R4, 0x66520 ;  /* 0x0006652000047802 */ /* 0x000fe20000000f00 */
[----:B-1----:R-:W2:Y:S02]  /*664e0*/  LDL.64 R2, [R1+0x1410] ;  /* 0x0014100001027983 */ /* 0x002ea40000100a00 */
[----:B--2---:R-:W-:Y:S05]  /*664f0*/  IMAD R3, R3, 0x2, R2 ;  /* 0x0000000203037824 */ /* 0x004fea00078e0202 */
[----:B------:R-:W-:Y:S02]  /*66500*/  SHF.L.U32 R3, R3, 0x2, RZ ;  /* 0x0000000203037819 */ /* 0x000fe400000006ff */
        /* <DEDUP_REMOVED lines=13> */
[----:B-1----:R-:W2:Y:S02]  /*665e0*/  LDL R3, [R1+0x1410] ;  /* 0x0014100001037983 */ /* 0x002ea40000100800 */
[----:B--2---:R-:W-:Y:S02]  /*665f0*/  SHF.L.U32 R3, R3, 0x3, RZ ;  /* 0x0000000303037819 */ /* 0x004fe400000006ff */
[----:B------:R-:W-:Y:S05]  /*66600*/  CALL.REL.NOINC `($_ZN7cutlass13device_kernelIN5flash19enable_sm80_to_sm89INS1_16FlashAttnBwdSm80INS1_25CollectiveMainloopBwdSm80ILi2ELi2EN4cute5tupleIJNS5_1CILi128EEES8_NS7_ILi64EEEEEENS_10bfloat16_tEfNS_4arch4Sm80ELb1ELb0ELb1ELb0ELb1ELb0ELb0ELb0ELi2ELi4ELi4ELi4ELb0EEENS1_21CollectiveEpilogueBwdISA_SB_SD_Li256ELb0ELb0ELi2EEENS1_25SingleTileBwdLPTSchedulerILb0ELi128ELb1EEEEEEEEEvNT_6ParamsE$_ZN4cute3eso3ESOILb1ELb0EJNS_6LayoutINS_5tupleIJNS3_IJNS_1CILi2EEES5_S5_EEEEEENS3_IJNS3_IJNS4_ILi1EEES5_NS4_ILi4EEEEEEEEEEEiEEC2ERKSC_RKi) ;  /* 0xfffa43c000007944 */ /* 0x000fea0003c3ffff */
[----:B------:R-:W-:Y:S01]  /*66610*/  MOV R4, 0x66660 ;  /* 0x0006666000047802 */ /* 0x000fe20000000f00 */
[----:B-1----:R-:W2:Y:S02]  /*66620*/  LDL R3, [R1+0x1410] ;  /* 0x0014100001037983 */ /* 0x002ea40000100800 */
        /* <DEDUP_REMOVED lines=18> */
[----:B-1----:R-:W2:Y:S02]  /*66750*/  LDL R3, [R1+0x1410] ;  /* 0x0014100001037983 */ /* 0x002ea40000100800 */
        /* <DEDUP_REMOVED lines=18> */
[----:B------:R-:W-:Y:S05]  /*66880*/  CALL.REL.NOINC `($_ZN7cutlass13device_kernelIN5flash19enable_sm80_to_sm89INS1_16FlashAttnBwdSm80INS1_25CollectiveMainloopBwdSm80ILi2ELi2EN4cute5tupleIJNS5_1CILi128EEES8_NS7_ILi64EEEEEENS_10bfloat16_tEfNS_4arch4Sm80ELb1ELb0ELb1ELb0ELb1ELb0ELb0ELb0ELi2ELi4ELi4ELi4ELb0EEENS1_21CollectiveEpilogueBwdISA_SB_SD_Li256ELb0ELb0ELi2EEENS1_25SingleTileBwdLPTSchedulerILb0ELi128ELb1EEEEEEEEEvNT_6ParamsE$_ZN4cute3eso3ESOILb1ELb0EJNS_6LayoutINS_5tupleIJNS3_IJNS_1CILi2EEES5_EEEEEENS3_IJNS3_IJNS4_ILi1EEES5_EEEEEEEENS_10ViewEngineIPKfEEEEC2ERKSB_RKSF_) ;  /* 0xfffa3c4000007944 */ /* 0x000fea0003c3ffff */
        /* <DEDUP_REMOVED lines=147> */
.L_x_2554:
[----:B-1----:R-:W-:Y:S02]  /*671c0*/  MOV R4, 0x671e0 ;  /* 0x000671e000047802 */ /* 0x002fe40000000f00 */
[----:B------:R-:W-:Y:S05]  /*671d0*/  CALL.REL.NOINC `($_ZN7cutlass13device_kernelIN5flash19enable_sm80_to_sm89INS1_16FlashAttnBwdSm80INS1_25CollectiveMainloopBwdSm80ILi2ELi2EN4cute5tupleIJNS5_1CILi128EEES8_NS7_ILi64EEEEEENS_10bfloat16_tEfNS_4arch4Sm80ELb1ELb0ELb1ELb0ELb1ELb0ELb0ELb0ELi2ELi4ELi4ELi4ELb0EEENS1_21CollectiveEpilogueBwdISA_SB_SD_Li256ELb0ELb0ELi2EEENS1_25SingleTileBwdLPTSchedulerILb0ELi128ELb1EEEEEEEEEvNT_6ParamsE$_ZN4cute3eso3ESOILb1ELb0EJNS_6LayoutINS_5tupleIJNS3_IJNS_1CILi1EEENS4_ILi4EEEEEENS4_ILi2EEES6_EEENS3_IJNS3_IJNS4_ILi0EEES5_EEES6_NS4_ILi8EEEEEEEENS_10ViewEngineIPfEEEEC2ERKSE_RKSH_) ;  /* 0xfffa31b000007944 */ /* 0x000fea0003c3ffff */
[----:B-1----:R-:W2:Y:S04]  /*671e0*/  LDL.64 R2, [R64+0x60] ;  /* 0x0000600040027983 */ /* 0x002ea80000100a00 */
[----:B------:R1:W5:Y:S04]  /*671f0*/  LDL.64 R4, [R64+0x58] ;  /* 0x0000580040047983 */ /* 0x0003680000100a00 */
[----:B------:R1:W5:Y:S04]  /*67200*/  LDL.64 R6, [R1+0x1428] ;  /* 0x0014280001067983 */ /* 0x0003680000100a00 */
[----:B--2---:R1:W5:Y:S01]  /*67210*/  LD.E R3, [R2.64] ;  /* 0x0000000402037980 */ /* 0x004362000c101900 */
[----:B------:R-:W-:-:S02]  /*67220*/  MOV R81, R67 ;  /* 0x0000004300517202 */ /* 0x000fc40000000f00 */
[----:B------:R-:W-:Y:S02]  /*67230*/  MOV R8, 0x67250 ;  /* 0x0006725000087802 */ /* 0x000fe40000000f00 */
[----:B-1---5:R-:W-:Y:S05]  /*67240*/  CALL.REL.NOINC `($_ZN7cutlass13device_kernelIN5flash19enable_sm80_to_sm89INS1_16FlashAttnBwdSm80INS1_25CollectiveMainloopBwdSm80ILi2ELi2EN4cute5tupleIJNS5_1CILi128EEES8_NS7_ILi64EEEEEENS_10bfloat16_tEfNS_4arch4Sm80ELb1ELb0ELb1ELb0ELb1ELb0ELb0ELb0ELi2ELi4ELi4ELi4ELb0EEENS1_21CollectiveEpilogueBwdISA_SB_SD_Li256ELb0ELb0ELi2EEENS1_25SingleTileBwdLPTSchedulerILb0ELi128ELb1EEEEEEEEEvNT_6ParamsE$_ZN4cute3eso3ESOILb1ELb0EJNS_10UnderscoreES2_iEEC2ERKS2_S5_RKi) ;  /* 0xfffa129000007944 */ /* 0x022fea0003c3ffff */
[----:B-1----:R-:W2:Y:S01]  /*67250*/  LDL R3, [R1+0x1410] ;  /* 0x0014100001037983 */ /* 0x002ea20000100800 */
[----:B------:R-:W-:Y:S02]  /*67260*/  MOV R8, 0x67290 ;  /* 0x0006729000087802 */ /* 0x000fe40000000f00 */
[----:B--2---:R-:W-:Y:S02]  /*67270*/  SHF.L.U32 R3, R3, 0xd, RZ ;  /* 0x0000000d03037819 */ /* 0x004fe400000006ff */
[----:B------:R-:W-:Y:S05]  /*67280*/  CALL.REL.NOINC `($_ZN7cutlass13device_kernelIN5flash19enable_sm80_to_sm89INS1_16FlashAttnBwdSm80INS1_25CollectiveMainloopBwdSm80ILi2ELi2EN4cute5tupleIJNS5_1CILi128EEES8_NS7_ILi64EEEEEENS_10bfloat16_tEfNS_4arch4Sm80ELb1ELb0ELb1ELb0ELb1ELb0ELb0ELb0ELi2ELi4ELi4ELi4ELb0EEENS1_21CollectiveEpilogueBwdISA_SB_SD_Li256ELb0ELb0ELi2EEENS1_25SingleTileBwdLPTSchedulerILb0ELi128ELb1EEEEEEEEEvNT_6ParamsE$_ZN4cute3eso3ESOILb1ELb0EJNS_6LayoutINS_5tupleIJNS3_IJNS_1CILi1EEES5_EEENS4_ILi32EEEEEENS3_IJNS3_IJNS4_ILi0EEES9_EEENS4_ILi256EEEEEEEEiEEC2ERKSD_RKi) ;  /* 0xfffa320000007944 */ /* 0x000fea0003c3ffff */
[----:B------:R-:W2:Y:S04]  /*67290*/  LD.E.64 R4, [R4.64+0x8] ;  /* 0x0000080404047980 */ /* 0x000ea8000c101b00 */
[----:B------:R-:W2:Y:S01]  /*672a0*/  LDL R10, [R1+0x1428] ;  /* 0x00142800010a7983 */ /* 0x000ea20000100800 */
[----:B------:R-:W-:Y:S01]  /*672b0*/  MOV R8, 0x672e0 ;  /* 0x000672e000087802 */ /* 0x000fe20000000f00 */
[----:B--2---:R-:W-:-:S04]  /*672c0*/  IMAD.WIDE R10, R10, 0x4, R4 ;  /* 0x000000040a0a7825 */ /* 0x004fc800078e0204 */
[----:B-1----:R-:W-:Y:S05]  /*672d0*/  CALL.REL.NOINC `($_ZN7cutlass13device_kernelIN5flash19enable_sm80_to_sm89INS1_16FlashAttnBwdSm80INS1_25CollectiveMainloopBwdSm80ILi2ELi2EN4cute5tupleIJNS5_1CILi128EEES8_NS7_ILi64EEEEEENS_10bfloat16_tEfNS_4arch4Sm80ELb1ELb0ELb1ELb0ELb1ELb0ELb0ELb0ELi2ELi4ELi4ELi4ELb0EEENS1_21CollectiveEpilogueBwdISA_SB_SD_Li256ELb0ELb0ELi2EEENS1_25SingleTileBwdLPTSchedulerILb0ELi128ELb1EEEEEEEEEvNT_6ParamsE$_ZN4cute8gmem_ptrIPfECI1NS_12iter_adaptorIS1_S2_EEES1_) ;  /* 0xfffa4dc000007944 */ /* 0x002fea0003c3ffff */
[----:B-1----:R1:W5:Y:S01]  /*672e0*/  LDL.64 R2, [R1+0x1428] ;  /* 0x0014280001027983 */ /* 0x0023620000100a00 */
[----:B------:R-:W-:-:S03]  /*672f0*/  MOV R4, 0x67310 ;  /* 0x0006731000047802 */ /* 0x000fc60000000f00 */
[----:B-1---5:R-:W-:Y:S05]  /*67300*/  CALL.REL.NOINC `($_ZN7cutlass13device_kernelIN5flash19enable_sm80_to_sm89INS1_16FlashAttnBwdSm80INS1_25CollectiveMainloopBwdSm80ILi2ELi2EN4cute5tupleIJNS5_1CILi128EEES8_NS7_ILi64EEEEEENS_10bfloat16_tEfNS_4arch4Sm80ELb1ELb0ELb1ELb0ELb1ELb0ELb0ELb0ELi2ELi4ELi4ELi4ELb0EEENS1_21CollectiveEpilogueBwdISA_SB_SD_Li256ELb0ELb0ELi2EEENS1_25SingleTileBwdLPTSchedulerILb0ELi128ELb1EEEEEEEEEvNT_6ParamsE$_ZN4cute3eso3ESOILb1ELb0EJNS_6LayoutINS_5tupleIJNS3_IJNS_1CILi1EEES5_EEENS4_ILi32EEEEEENS3_IJNS3_IJNS4_ILi0EEES9_EEENS4_ILi256EEEEEEEENS_10ViewEngineINS_8gmem_ptrIPfEEEEEEC2ERKSD_RKSI_) ;  /* 0xfffa314000007944 */ /* 0x022fea0003c3ffff */
[----:B-1----:R-:W2:Y:S04]  /*67310*/  LDL.64 R2, [R1+0x1428] ;  /* 0x0014280001027983 */ /* 0x002ea80000100a00 */
[----:B------:R1:W5:Y:S01]  /*67320*/  LD.E R5, [R6.64] ;  /* 0x0000000406057980 */ /* 0x000362000c101900 */
[----:B------:R-:W-:Y:S01]  /*67330*/  MOV R10, 0x67370 ;  /* 0x00067370000a7802 */ /* 0x000fe20000000f00 */
[----:B--2---:R-:W-:Y:S01]  /*67340*/  IMAD.MOV.U32 R14, RZ, RZ, R2 ;  /* 0x000000ffff0e7224 */ /* 0x004fe200078e0002 */
[----:B------:R-:W-:-:S02]  /*67350*/  MOV R15, R3 ;  /* 0x00000003000f7202 */ /* 0x000fc40000000f00 */
[----:B-1---5:R-:W-:Y:S05]  /*67360*/  CALL.REL.NOINC `($_ZN7cutlass13device_kernelIN5flash19enable_sm80_to_sm89INS1_16FlashAttnBwdSm80INS1_25CollectiveMainloopBwdSm80ILi2ELi2EN4cute5tupleIJNS5_1CILi128EEES8_NS7_ILi64EEEEEENS_10bfloat16_tEfNS_4arch4Sm80ELb1ELb0ELb1ELb0ELb1ELb0ELb0ELb0ELi2ELi4ELi4ELi4ELb0EEENS1_21CollectiveEpilogueBwdISA_SB_SD_Li256ELb0ELb0ELi2EEENS1_25SingleTileBwdLPTSchedulerILb0ELi128ELb1EEEEEEEEEvNT_6ParamsE$_ZN73_INTERNAL_24fd9406_37_flash_bwd_hdim64_bf16_softcap_sm80_cu_3fbc093a_29189atomicAddEPff) ;  /* 0xfffa4ef000007944 */ /* 0x022fea0003c3ffff */
[----:B------:R2:W5:Y:S01]  /*67370*/  LD.E R5, [R6.64+0x4] ;  /* 0x0000040406057980 */ /* 0x000562000c101900 */
[----:B-1----:R-:W-:-:S02]  /*67380*/  IADD3 R14, P0, R2, 0x400, RZ ;  /* 0x00000400020e7810 */ /* 0x002fc40007f1e0ff */
[----:B------:R-:W-:-:S03]  /*67390*/  MOV R10, 0x673c0 ;  /* 0x000673c0000a7802 */ /* 0x000fc60000000f00 */
[----:B------:R-:W-:-:S03]  /*673a0*/  IMAD.X R15, RZ, RZ, R3, P0 ;  /* 0x000000ffff0f7224 */ /* 0x000fc600000e0603 */
[----:B--2--5:R-:W-:Y:S05]  /*673b0*/  CALL.REL.NOINC `($_ZN7cutlass13device_kernelIN5flash19enable_sm80_to_sm89INS1_16FlashAttnBwdSm80INS1_25CollectiveMainloopBwdSm80ILi2ELi2EN4cute5tupleIJNS5_1CILi128EEES8_NS7_ILi64EEEEEENS_10bfloat16_tEfNS_4arch4Sm80ELb1ELb0ELb1ELb0ELb1ELb0ELb0ELb0ELi2ELi4ELi4ELi4ELb0EEENS1_21CollectiveEpilogueBwdISA_SB_SD_Li256ELb0ELb0ELi2EEENS1_25SingleTileBwdLPTSchedulerILb0ELi128ELb1EEEEEEEEEvNT_6ParamsE$_ZN73_INTERNAL_24fd9406_37_flash_bwd_hdim64_bf16_softcap_sm80_cu_3fbc093a_29189atomicAddEPff) ;  /* 0xfffa4ea000007944 */ /* 0x024fea0003c3ffff */
[----:B------:R2:W5:Y:S01]  /*673c0*/  LD.E R5, [R6.64+0x8] ;  /* 0x0000080406057980 */ /* 0x000562000c101900 */
[----:B-1----:R-:W-:Y:S02]  /*673d0*/  IADD3 R14, P0, R2, 0x800, RZ ;  /* 0x00000800020e7810 */ /* 0x002fe40007f1e0ff */
        /* <DEDUP_REMOVED lines=148> */
[----:B------:R-:W-:-:S04]  /*67d20*/  MOV R67, 0x0 ;  /* 0x0000000000437802 */ /* 0x000fc80000000f00 */
[----:B------:R-:W-:Y:S05]  /*67d30*/  RET.REL.NODEC R66 `(_ZN7cutlass13device_kernelIN5flash19enable_sm80_to_sm89INS1_16FlashAttnBwdSm80INS1_25CollectiveMainloopBwdSm80ILi2ELi2EN4cute5tupleIJNS5_1CILi128EEES8_NS7_ILi64EEEEEENS_10bfloat16_tEfNS_4arch4Sm80ELb1ELb0ELb1ELb0ELb1ELb0ELb0ELb0ELi2ELi4ELi4ELi4ELb0EEENS1_21CollectiveEpilogueBwdISA_SB_SD_Li256ELb0ELb0ELi2EEENS1_25SingleTileBwdLPTSchedulerILb0ELi128ELb1EEEEEEEEEvNT_6ParamsE) ;  /* 0xfff982c042007950 */ /* 0x000fea0003c3ffff */
        .type           $_ZN7cutlass13device_kernelIN5flash19enable_sm80_to_sm89INS1_16FlashAttnBwdSm80INS1_25CollectiveMainloopBwdSm80ILi2ELi2EN4cute5tupleIJNS5_1CILi128EEES8_NS7_ILi64EEEEEENS_10bfloat16_tEfNS_4arch4Sm80ELb1ELb0ELb1ELb0ELb1ELb0ELb0ELb0ELi2ELi4ELi4ELi4ELb0EEENS1_21CollectiveEpilogueBwdISA_SB_SD_Li256ELb0ELb0ELi2EEENS1_25SingleTileBwdLPTSchedulerILb0ELi128ELb1EEEEEEEEEvNT_6ParamsE$_ZZZN5flash25CollectiveMainloopBwdSm80ILi2ELi2EN4cute5tupleIJNS1_1CILi128EEES4_NS3_ILi64EEEEEEN7cutlass10bfloat16_tEfNS7_4arch4Sm80ELb1ELb0ELb1ELb0ELb1ELb0ELb0ELb0ELi2ELi4ELi4ELi4ELb0EE3mmaINS_16FlashAttnBwdSm80ISB_NS_21CollectiveEpilogueBwdIS6_S8_SA_Li256ELb0ELb0ELi2EEENS_25SingleTileBwdLPTSchedulerILb0ELi128ELb1EEEE13SharedStorageENS1_6TensorINS1_11ArrayEngineIfLm32EEENS1_6LayoutINS2_IJNS2_IJNS3_ILi2EEESO_EEESO_NS3_ILi4EEEEEENS2_IJNS2_IJNS3_ILi1EEESO_EEESQ_NS3_ILi8EEEEEEEEEEEEbRKNSB_6ParamsERT0_S12_iNS2_IJiiiEEERT_ENKUliT_E_clIZSC_ISJ_SX_EbS10_S12_S12_iS13_S15_EUlRS16_iE_EEDaiS16_ENKUlvE0_clEv,@function
        .size           $_ZN7cutlass13device_kernelIN5flash19enable_sm80_to_sm89INS1_16FlashAttnBwdSm80INS1_25CollectiveMainloopBwdSm80ILi2ELi2EN4cute5tupleIJNS5_1CILi128EEES8_NS7_ILi64EEEEEENS_10bfloat16_tEfNS_4arch4Sm80ELb1ELb0ELb1ELb0ELb1ELb0ELb0ELb0ELi2ELi4ELi4ELi4ELb0EEENS1_21CollectiveEpilogueBwdISA_SB_SD_Li256ELb0ELb0ELi2EEENS1_25SingleTileBwdLPTSchedulerILb0ELi128ELb1EEEEEEEEEvNT_6ParamsE$_ZZZN5flash25CollectiveMainloopBwdSm80ILi2ELi2EN4cute5tupleIJNS1_1CILi128EEES4_NS3_ILi64EEEEEEN7cutlass10bfloat16_tEfNS7_4arch4Sm80ELb1ELb0ELb1ELb0ELb1ELb0ELb0ELb0ELi2ELi4ELi4ELi4ELb0EE3mmaINS_16FlashAttnBwdSm80ISB_NS_21CollectiveEpilogueBwdIS6_S8_SA_Li256ELb0ELb0ELi2EEENS_25SingleTileBwdLPTSchedulerILb0ELi128ELb1EEEE13SharedStorageENS1_6TensorINS1_11ArrayEngineIfLm32EEENS1_6LayoutINS2_IJNS2_IJNS3_ILi2EEESO_EEESO_NS3_ILi4EEEEEENS2_IJNS2_IJNS3_ILi1EEESO_EEESQ_NS3_ILi8EEEEEEEEEEEEbRKNSB_6ParamsERT0_S12_iNS2_IJiiiEEERT_ENKUliT_E_clIZSC_ISJ_SX_EbS10_S12_S12_iS13_S15_EUlRS16_iE_EEDaiS16_ENKUlvE0_clEv,($_ZN7cutlass13device_kernelIN5flash19enable_sm80_to_sm89INS1_16FlashAttnBwdSm80INS1_25CollectiveMainloopBwdSm80ILi2ELi2EN4cute5tupleIJNS5_1CILi128EEES8_NS7_ILi64EEEEEENS_10bfloat16_tEfNS_4arch4Sm80ELb1ELb0ELb1ELb0ELb1ELb0ELb0ELb0ELi2ELi4ELi4ELi4ELb0EEENS1_21CollectiveEpilogueBwdISA_SB_SD_Li256ELb0ELb0ELi2EEENS1_25SingleTileBwdLPTSchedulerILb0ELi128ELb1EEEEEEEEEvNT_6ParamsE$_ZZZN5flash25CollectiveMainloopBwdSm80ILi2ELi2EN4cute5tupleIJNS1_1CILi128EEES4_NS3_ILi64EEEEEEN7cutlass10bfloat16_tEfNS7_4arch4Sm80ELb1ELb0ELb1ELb0ELb1ELb0ELb0ELb0ELi2ELi4ELi4ELi4ELb0EE3mmaINS_16FlashAttnBwdSm80ISB_NS_21CollectiveEpilogueBwdIS6_S8_SA_Li256ELb0ELb0ELi2EEENS_25SingleTileBwdLPTSchedulerILb0ELi128ELb1EEEE13SharedStorageENS1_6TensorINS1_11ArrayEngineIfLm32EEENS1_6LayoutINS2_IJNS2_IJNS3_ILi2EEESO_EEESO_NS3_ILi4EEEEEENS2_IJNS2_IJNS3_ILi1EEESO_EEESQ_NS3_ILi8EEEEEEEEEEEEbRKNSB_6ParamsERT0_S12_iNS2_IJiiiEEERT_ENKUliT_E_clIZSC_ISJ_SX_EbS10_S12_S12_iS13_S15_EUlRS16_iE_EEDaiS16_ENKUlvE1_clEv - $_ZN7cutlass13device_kernelIN5flash19enable_sm80_to_sm89INS1_16FlashAttnBwdSm80INS1_25CollectiveMainloopBwdSm80ILi2ELi2EN4cute5tupleIJNS5_1CILi128EEES8_NS7_ILi64EEEEEENS_10bfloat16_tEfNS_4arch4Sm80ELb1ELb0ELb1ELb0ELb1ELb0ELb0ELb0ELi2ELi4ELi4ELi4ELb0EEENS1_21CollectiveEpilogueBwdISA_SB_SD_Li256ELb0ELb0ELi2EEENS1_25SingleTileBwdLPTSchedulerILb0ELi128ELb1EEEEEEEEEvNT_6ParamsE$_ZZZN5flash25CollectiveMainloopBwdSm80ILi2ELi2EN4cute5tupleIJNS1_1CILi128EEES4_NS3_ILi64EEEEEEN7cutlass10bfloat16_tEfNS7_4arch4Sm80ELb1ELb0ELb1ELb0ELb1ELb0ELb0ELb0ELi2ELi4ELi4ELi4ELb0EE3mmaINS_16FlashAttnBwdSm80ISB_NS_21CollectiveEpilogueBwdIS6_S8_SA_Li256ELb0ELb0ELi2EEENS_25SingleTileBwdLPTSchedulerILb0ELi128ELb1EEEE13SharedStorageENS1_6TensorINS1_11ArrayEngineIfLm32EEENS1_6LayoutINS2_IJNS2_IJNS3_ILi2EEESO_EEESO_NS3_ILi4EEEEEENS2_IJNS2_IJNS3_ILi1EEESO_EEESQ_NS3_ILi8EEEEEEEEEEEEbRKNSB_6ParamsERT0_S12_iNS2_IJiiiEEERT_ENKUliT_E_clIZSC_ISJ_SX_EbS10_S12_S12_iS13_S15_EUlRS16_iE_EEDaiS16_ENKUlvE0_clEv)
$_ZN7cutlass13device_kernelIN5flash19enable_sm80_to_sm89INS1_16FlashAttnBwdSm80INS1_25CollectiveMainloopBwdSm80ILi2ELi2EN4cute5tupleIJNS5_1CILi128EEES8_NS7_ILi64EEEEEENS_10bfloat16_tEfNS_4arch4Sm80ELb1ELb0ELb1ELb0ELb1ELb0ELb0ELb0ELi2ELi4ELi4ELi4ELb0EEENS1_21CollectiveEpilogueBwdISA_SB_SD_Li256ELb0ELb0ELi2EEENS1_25SingleTileBwdLPTSchedulerILb0ELi128ELb1EEEEEEEEEvNT_6ParamsE$_ZZZN5flash25CollectiveMainloopBwdSm80ILi2ELi2EN4cute5tupleIJNS1_1CILi128EEES4_NS3_ILi64EEEEEEN7cutlass10bfloat16_tEfNS7_4arch4Sm80ELb1ELb0ELb1ELb0ELb1ELb0ELb0ELb0ELi2ELi4ELi4ELi4ELb0EE3mmaINS_16FlashAttnBwdSm80ISB_NS_21CollectiveEpilogueBwdIS6_S8_SA_Li256ELb0ELb0ELi2EEENS_25SingleTileBwdLPTSchedulerILb0ELi128ELb1EEEE13SharedStorageENS1_6TensorINS1_11ArrayEngineIfLm32EEENS1_6LayoutINS2_IJNS2_IJNS3_ILi2EEESO_EEESO_NS3_ILi4EEEEEENS2_IJNS2_IJNS3_ILi1EEESO_EEESQ_NS3_ILi8EEEEEEEEEEEEbRKNSB_6ParamsERT0_S12_iNS2_IJiiiEEERT_ENKUliT_E_clIZSC_ISJ_SX_EbS10_S12_S12_iS13_S15_EUlRS16_iE_EEDaiS16_ENKUlvE0_clEv:
[----:B------:R-:W-:-:S05]  /*67d40*/  IADD3 R3, R16, -c[0x0][0x20], RZ ;  /* 0x8000080010037a10 */ /* 0x000fca0007ffe0ff */
[----:B------:R-:W-:-:S05]  /*67d50*/  IMAD R3, R10, 0x4, R3 ;  /* 0x000000040a037824 */ /* 0x000fca00078e0203 */
[----:B------:R1:W5:Y:S02]  /*67d60*/  LDL R4, [R3] ;  /* 0x0000000003047983 */ /* 0x0003640000100800 */
[----:B-1----:R-:W-:-:S04]  /*67d70*/  MOV R3, 0x0 ;  /* 0x0000000000037802 */ /* 0x002fc80000000f00 */
[----:B------:R-:W-:Y:S05]  /*67d80*/  RET.REL.NODEC R2 `(_ZN7cutlass13device_kernelIN5flash19enable_sm80_to_sm89INS1_16FlashAttnBwdSm80INS1_25CollectiveMainloopBwdSm80ILi2ELi2EN4cute5tupleIJNS5_1CILi128EEES8_NS7_ILi64EEEEEENS_10bfloat16_tEfNS_4arch4Sm80ELb1ELb0ELb1ELb0ELb1ELb0ELb0ELb0ELi2ELi4ELi4ELi4ELb0EEENS1_21CollectiveEpilogueBwdISA_SB_SD_Li256ELb0ELb0ELi2EEENS1_25SingleTileBwdLPTSchedulerILb0ELi128ELb1EEEEEEEEEvNT_6ParamsE) ;  /* 0xfff9827002007950 */ /* 0x000fea0003c3ffff */
        .type           $_ZN7cutlass13device_kernelIN5flash19enable_sm80_to_sm89INS1_16FlashAttnBwdSm80INS1_25CollectiveMainloopBwdSm80ILi2ELi2EN4cute5tupleIJNS5_1CILi128EEES8_NS7_ILi64EEEEEENS_10bfloat16_tEfNS_4arch4Sm80ELb1ELb0ELb1ELb0ELb1ELb0ELb0ELb0ELi2ELi4ELi4ELi4ELb0EEENS1_21CollectiveEpilogueBwdISA_SB_SD_Li256ELb0ELb0ELi2EEENS1_25SingleTileBwdLPTSchedulerILb0ELi128ELb1EEEEEEEEEvNT_6ParamsE$_ZZZN5flash25CollectiveMainloopBwdSm80ILi2ELi2EN4cute5tupleIJNS1_1CILi128EEES4_NS3_ILi64EEEEEEN7cutlass10bfloat16_tEfNS7_4arch4Sm80ELb1ELb0ELb1ELb0ELb1ELb0ELb0ELb0ELi2ELi4ELi4ELi4ELb0EE3mmaINS_16FlashAttnBwdSm80ISB_NS_21CollectiveEpilogueBwdIS6_S8_SA_Li256ELb0ELb0ELi2EEENS_25SingleTileBwdLPTSchedulerILb0ELi128ELb1EEEE13SharedStorageENS1_6TensorINS1_11ArrayEngineIfLm32EEENS1_6LayoutINS2_IJNS2_IJNS3_ILi2EEESO_EEESO_NS3_ILi4EEEEEENS2_IJNS2_IJNS3_ILi1EEESO_EEESQ_NS3_ILi8EEEEEEEEEEEEbRKNSB_6ParamsERT0_S12_iNS2_IJiiiEEERT_ENKUliT_E_clIZSC_ISJ_SX_EbS10_S12_S12_iS13_S15_EUlRS16_iE_EEDaiS16_ENKUlvE1_clEv,@function
        .size           $_ZN7cutlass13device_kernelIN5flash19enable_sm80_to_sm89INS1_16FlashAttnBwdSm80INS1_25CollectiveMainloopBwdSm80ILi2ELi2EN4cute5tupleIJNS5_1CILi128EEES8_NS7_ILi64EEEEEENS_10bfloat16_tEfNS_4arch4Sm80ELb1ELb0ELb1ELb0ELb1ELb0ELb0ELb0ELi2ELi4ELi4ELi4ELb0EEENS1_21CollectiveEpilogueBwdISA_SB_SD_Li256ELb0ELb0ELi2EEENS1_25SingleTileBwdLPTSchedulerILb0ELi128ELb1EEEEEEEEEvNT_6ParamsE$_ZZZN5flash25CollectiveMainloopBwdSm80ILi2ELi2EN4cute5tupleIJNS1_1CILi128EEES4_NS3_ILi64EEEEEEN7cutlass10bfloat16_tEfNS7_4arch4Sm80ELb1ELb0ELb1ELb0ELb1ELb0ELb0ELb0ELi2ELi4ELi4ELi4ELb0EE3mmaINS_16FlashAttnBwdSm80ISB_NS_21CollectiveEpilogueBwdIS6_S8_SA_Li256ELb0ELb0ELi2EEENS_25SingleTileBwdLPTSchedulerILb0ELi128ELb1EEEE13SharedStorageENS1_6TensorINS1_11ArrayEngineIfLm32EEENS1_6LayoutINS2_IJNS2_IJNS3_ILi2EEESO_EEESO_NS3_ILi4EEEEEENS2_IJNS2_IJNS3_ILi1EEESO_EEESQ_NS3_ILi8EEEEEEEEEEEEbRKNSB_6ParamsERT0_S12_iNS2_IJiiiEEERT_ENKUliT_E_clIZSC_ISJ_SX_EbS10_S12_S12_iS13_S15_EUlRS16_iE_EEDaiS16_ENKUlvE1_clEv,($_ZN7cutlass13device_kernelIN5flash19enable_sm80_to_sm89INS1_16FlashAttnBwdSm80INS1_25CollectiveMainloopBwdSm80ILi2ELi2EN4cute5tupleIJNS5_1CILi128EEES8_NS7_ILi64EEEEEENS_10bfloat16_tEfNS_4arch4Sm80ELb1ELb0ELb1ELb0ELb1ELb0ELb0ELb0ELi2ELi4ELi4ELi4ELb0EEENS1_21CollectiveEpilogueBwdISA_SB_SD_Li256ELb0ELb0ELi2EEENS1_25SingleTileBwdLPTSchedulerILb0ELi128ELb1EEEEEEEEEvNT_6ParamsE$__fAtomicAdd - $_ZN7cutlass13device_kernelIN5flash19enable_sm80_to_sm89INS1_16FlashAttnBwdSm80INS1_25CollectiveMainloopBwdSm80ILi2ELi2EN4cute5tupleIJNS5_1CILi128EEES8_NS7_ILi64EEEEEENS_10bfloat16_tEfNS_4arch4Sm80ELb1ELb0ELb1ELb0ELb1ELb0ELb0ELb0ELi2ELi4ELi4ELi4ELb0EEENS1_21CollectiveEpilogueBwdISA_SB_SD_Li256ELb0ELb0ELi2EEENS1_25SingleTileBwdLPTSchedulerILb0ELi128ELb1EEEEEEEEEvNT_6ParamsE$_ZZZN5flash25CollectiveMainloopBwdSm80ILi2ELi2EN4cute5tupleIJNS1_1CILi128EEES4_NS3_ILi64EEEEEEN7cutlass10bfloat16_tEfNS7_4arch4Sm80ELb1ELb0ELb1ELb0ELb1ELb0ELb0ELb0ELi2ELi4ELi4ELi4ELb0EE3mmaINS_16FlashAttnBwdSm80ISB_NS_21CollectiveEpilogueBwdIS6_S8_SA_Li256ELb0ELb0ELi2EEENS_25SingleTileBwdLPTSchedulerILb0ELi128ELb1EEEE13SharedStorageENS1_6TensorINS1_11ArrayEngineIfLm32EEENS1_6LayoutINS2_IJNS2_IJNS3_ILi2EEESO_EEESO_NS3_ILi4EEEEEENS2_IJNS2_IJNS3_ILi1EEESO_EEESQ_NS3_ILi8EEEEEEEEEEEEbRKNSB_6ParamsERT0_S12_iNS2_IJiiiEEERT_ENKUliT_E_clIZSC_ISJ_SX_EbS10_S12_S12_iS13_S15_EUlRS16_iE_EEDaiS16_ENKUlvE1_clEv)
$_ZN7cutlass13device_kernelIN5flash19enable_sm80_to_sm89INS1_16FlashAttnBwdSm80INS1_25CollectiveMainloopBwdSm80ILi2ELi2EN4cute5tupleIJNS5_1CILi128EEES8_NS7_ILi64EEEEEENS_10bfloat16_tEfNS_4arch4Sm80ELb1ELb0ELb1ELb0ELb1ELb0ELb0ELb0ELi2ELi4ELi4ELi4ELb0EEENS1_21CollectiveEpilogueBwdISA_SB_SD_Li256ELb0ELb0ELi2EEENS1_25SingleTileBwdLPTSchedulerILb0ELi128ELb1EEEEEEEEEvNT_6ParamsE$_ZZZN5flash25CollectiveMainloopBwdSm80ILi2ELi2EN4cute5tupleIJNS1_1CILi128EEES4_NS3_ILi64EEEEEEN7cutlass10bfloat16_tEfNS7_4arch4Sm80ELb1ELb0ELb1ELb0ELb1ELb0ELb0ELb0ELi2ELi4ELi4ELi4ELb0EE3mmaINS_16FlashAttnBwdSm80ISB_NS_21CollectiveEpilogueBwdIS6_S8_SA_Li256ELb0ELb0ELi2EEENS_25SingleTileBwdLPTSchedulerILb0ELi128ELb1EEEE13SharedStorageENS1_6TensorINS1_11ArrayEngineIfLm32EEENS1_6LayoutINS2_IJNS2_IJNS3_ILi2EEESO_EEESO_NS3_ILi4EEEEEENS2_IJNS2_IJNS3_ILi1EEESO_EEESQ_NS3_ILi8EEEEEEEEEEEEbRKNSB_6ParamsERT0_S12_iNS2_IJiiiEEERT_ENKUliT_E_clIZSC_ISJ_SX_EbS10_S12_S12_iS13_S15_EUlRS16_iE_EEDaiS16_ENKUlvE1_clEv:
[----:B------:R-:W-:-:S05]  /*67d90*/  IADD3 R3, R7, -c[0x0][0x20], RZ ;  /* 0x8000080007037a10 */ /* 0x000fca0007ffe0ff */
[----:B------:R-:W-:-:S05]  /*67da0*/  IMAD R3, R10, 0x4, R3 ;  /* 0x000000040a037824 */ /* 0x000fca00078e0203 */
[----:B------:R1:W5:Y:S02]  /*67db0*/  LDL R4, [R3] ;  /* 0x0000000003047983 */ /* 0x0003640000100800 */
[----:B-1----:R-:W-:-:S04]  /*67dc0*/  MOV R3, 0x0 ;  /* 0x0000000000037802 */ /* 0x002fc80000000f00 */
[----:B------:R-:W-:Y:S05]  /*67dd0*/  RET.REL.NODEC R2 `(_ZN7cutlass13device_kernelIN5flash19enable_sm80_to_sm89INS1_16FlashAttnBwdSm80INS1_25CollectiveMainloopBwdSm80ILi2ELi2EN4cute5tupleIJNS5_1CILi128EEES8_NS7_ILi64EEEEEENS_10bfloat16_tEfNS_4arch4Sm80ELb1ELb0ELb1ELb0ELb1ELb0ELb0ELb0ELi2ELi4ELi4ELi4ELb0EEENS1_21CollectiveEpilogueBwdISA_SB_SD_Li256ELb0ELb0ELi2EEENS1_25SingleTileBwdLPTSchedulerILb0ELi128ELb1EEEEEEEEEvNT_6ParamsE) ;  /* 0xfff9822002007950 */ /* 0x000fea0003c3ffff */
        .type           $_ZN7cutlass13device_kernelIN5flash19enable_sm80_to_sm89INS1_16FlashAttnBwdSm80INS1_25CollectiveMainloopBwdSm80ILi2ELi2EN4cute5tupleIJNS5_1CILi128EEES8_NS7_ILi64EEEEEENS_10bfloat16_tEfNS_4arch4Sm80ELb1ELb0ELb1ELb0ELb1ELb0ELb0ELb0ELi2ELi4ELi4ELi4ELb0EEENS1_21CollectiveEpilogueBwdISA_SB_SD_Li256ELb0ELb0ELi2EEENS1_25SingleTileBwdLPTSchedulerILb0ELi128ELb1EEEEEEEEEvNT_6ParamsE$__fAtomicAdd,@function
        .size           $_ZN7cutlass13device_kernelIN5flash19enable_sm80_to_sm89INS1_16FlashAttnBwdSm80INS1_25CollectiveMainloopBwdSm80ILi2ELi2EN4cute5tupleIJNS5_1CILi128EEES8_NS7_ILi64EEEEEENS_10bfloat16_tEfNS_4arch4Sm80ELb1ELb0ELb1ELb0ELb1ELb0ELb0ELb0ELi2ELi4ELi4ELi4ELb0EEENS1_21CollectiveEpilogueBwdISA_SB_SD_Li256ELb0ELb0ELi2EEENS1_25SingleTileBwdLPTSchedulerILb0ELi128ELb1EEEEEEEEEvNT_6ParamsE$__fAtomicAdd,($_ZN7cutlass13device_kernelIN5flash19enable_sm80_to_sm89INS1_16FlashAttnBwdSm80INS1_25CollectiveMainloopBwdSm80ILi2ELi2EN4cute5tupleIJNS5_1CILi128EEES8_NS7_ILi64EEEEEENS_10bfloat16_tEfNS_4arch4Sm80ELb1ELb0ELb1ELb0ELb1ELb0ELb0ELb0ELi2ELi4ELi4ELi4ELb0EEENS1_21CollectiveEpilogueBwdISA_SB_SD_Li256ELb0ELb0ELi2EEENS1_25SingleTileBwdLPTSchedulerILb0ELi128ELb1EEEEEEEEEvNT_6ParamsE$exp2f - $_ZN7cutlass13device_kernelIN5flash19enable_sm80_to_sm89INS1_16FlashAttnBwdSm80INS1_25CollectiveMainloopBwdSm80ILi2ELi2EN4cute5tupleIJNS5_1CILi128EEES8_NS7_ILi64EEEEEENS_10bfloat16_tEfNS_4arch4Sm80ELb1ELb0ELb1ELb0ELb1ELb0ELb0ELb0ELi2ELi4ELi4ELi4ELb0EEENS1_21CollectiveEpilogueBwdISA_SB_SD_Li256ELb0ELb0ELi2EEENS1_25SingleTileBwdLPTSchedulerILb0ELi128ELb1EEEEEEEEEvNT_6ParamsE$__fAtomicAdd)
$_ZN7cutlass13device_kernelIN5flash19enable_sm80_to_sm89INS1_16FlashAttnBwdSm80INS1_25CollectiveMainloopBwdSm80ILi2ELi2EN4cute5tupleIJNS5_1CILi128EEES8_NS7_ILi64EEEEEENS_10bfloat16_tEfNS_4arch4Sm80ELb1ELb0ELb1ELb0ELb1ELb0ELb0ELb0ELi2ELi4ELi4ELi4ELb0EEENS1_21CollectiveEpilogueBwdISA_SB_SD_Li256ELb0ELb0ELi2EEENS1_25SingleTileBwdLPTSchedulerILb0ELi128ELb1EEEEEEEEEvNT_6ParamsE$__fAtomicAdd:
[----:B------:R-:W-:Y:S02]  /*67de0*/  ULDC.64 UR8, c[0x0][0x118] ;  /* 0x0000460000087ab9 */ /* 0x000fe40000000a00 */
[----:B------:R-:W2:Y:S01]  /*67df0*/  ATOM.E.ADD.F32.FTZ.RN.STRONG.GPU P0, RZ, [R14.64], R5 ;  /* 0x000000050eff798a */ /* 0x000ea2000810e7c8 */
[----:B------:R-:W-:Y:S02]  /*67e00*/  MOV R13, 0x0 ;  /* 0x00000000000d7802 */ /* 0x000fe40000000f00 */
[----:B------:R-:W-:Y:S02]  /*67e10*/  MOV R9, R5 ;  /* 0x0000000500097202 */ /* 0x000fe40000000f00 */
[----:B--2---:R-:W-:Y:S05]  /*67e20*/  @P0 RET.REL.NODEC R12 `(_ZN7cutlass13device_kernelIN5flash19enable_sm80_to_sm89INS1_16FlashAttnBwdSm80INS1_25CollectiveMainloopBwdSm80ILi2ELi2EN4cute5tupleIJNS5_1CILi128EEES8_NS7_ILi64EEEEEENS_10bfloat16_tEfNS_4arch4Sm80ELb1ELb0ELb1ELb0ELb1ELb0ELb0ELb0ELi2ELi4ELi4ELi4ELb0EEENS1_21CollectiveEpilogueBwdISA_SB_SD_Li256ELb0ELb0ELi2EEENS1_25SingleTileBwdLPTSchedulerILb0ELi128ELb1EEEEEEEEEvNT_6ParamsE) ;  /* 0xfff981d00c000950 */ /* 0x004fea0003c3ffff */
[----:B------:R-:W1:Y:S02]  /*67e30*/  QSPC.E.S P0, RZ, [R14] ;  /* 0x000000000eff73aa */ /* 0x000e640000000500 */
[----:B-1----:R-:W-:Y:S05]  /*67e40*/  @!P0 BRA `(.L_x_2556) ;  /* 0x0000008000008947 */ /* 0x002fea0003800000 */
[----:B------:R-:W-:-:S05]  /*67e50*/  LOP3.LUT R8, R14, 0xffffff, RZ, 0xc0, !PT ;  /* 0x00ffffff0e087812 */ /* 0x000fca00078ec0ff */
.L_x_2557:
[----:B------:R-:W1:Y:S02]  /*67e60*/  LDS R4, [R8] ;  /* 0x0000000008047984 */ /* 0x000e640000000800 */
[----:B-1----:R-:W-:-:S06]  /*67e70*/  FADD R5, R9, R4 ;  /* 0x0000000409057221 */ /* 0x002fcc0000000000 */
[----:B------:R-:W1:Y:S02]  /*67e80*/  ATOMS.CAST.SPIN R5, [R8], R4, R5 ;  /* 0x000000040805738d */ /* 0x000e640001800005 */
[----:B-1----:R-:W-:-:S13]  /*67e90*/  ISETP.EQ.U32.AND P0, PT, R5, 0x1, PT ;  /* 0x000000010500780c */ /* 0x002fda0003f02070 */
[----:B------:R-:W-:Y:S05]  /*67ea0*/  @!P0 BRA `(.L_x_2557) ;  /* 0xffffffb000008947 */ /* 0x000fea000383ffff */
[----:B------:R-:W-:-:S04]  /*67eb0*/  MOV R13, 0x0 ;  /* 0x00000000000d7802 */ /* 0x000fc80000000f00 */
[----:B------:R-:W-:Y:S05]  /*67ec0*/  RET.REL.NODEC R12 `(_ZN7cutlass13device_kernelIN5flash19enable_sm80_to_sm89INS1_16FlashAttnBwdSm80INS1_25CollectiveMainloopBwdSm80ILi2ELi2EN4cute5tupleIJNS5_1CILi128EEES8_NS7_ILi64EEEEEENS_10bfloat16_tEfNS_4arch4Sm80ELb1ELb0ELb1ELb0ELb1ELb0ELb0ELb0ELi2ELi4ELi4ELi4ELb0EEENS1_21CollectiveEpilogueBwdISA_SB_SD_Li256ELb0ELb0ELi2EEENS1_25SingleTileBwdLPTSchedulerILb0ELi128ELb1EEEEEEEEEvNT_6ParamsE) ;  /* 0xfff981300c007950 */ /* 0x000fea0003c3ffff */
.L_x_2556:
[----:B------:R-:W2:Y:S01]  /*67ed0*/  LD.E R4, [R14.64] ;  /* 0x000000080e047980 */ /* 0x000ea2000c101900 */
[----:B------:R-:W-:Y:S01]  /*67ee0*/  MOV R13, 0x0 ;  /* 0x00000000000d7802 */ /* 0x000fe20000000f00 */
[----:B--2---:R-:W-:-:S05]  /*67ef0*/  FADD R9, R9, R4 ;  /* 0x0000000409097221 */ /* 0x004fca0000000000 */
[----:B------:R1:W-:Y:S01]  /*67f00*/  ST.E [R14.64], R9 ;  /* 0x000000090e007985 */ /* 0x0003e2000c101908 */
[----:B------:R-:W-:Y:S05]  /*67f10*/  RET.REL.NODEC R12 `(_ZN7cutlass13device_kernelIN5flash19enable_sm80_to_sm89INS1_16FlashAttnBwdSm80INS1_25CollectiveMainloopBwdSm80ILi2ELi2EN4cute5tupleIJNS5_1CILi128EEES8_NS7_ILi64EEEEEENS_10bfloat16_tEfNS_4arch4Sm80ELb1ELb0ELb1ELb0ELb1ELb0ELb0ELb0ELi2ELi4ELi4ELi4ELb0EEENS1_21CollectiveEpilogueBwdISA_SB_SD_Li256ELb0ELb0ELi2EEENS1_25SingleTileBwdLPTSchedulerILb0ELi128ELb1EEEEEEEEEvNT_6ParamsE) ;  /* 0xfff980e00c007950 */ /* 0x000fea0003c3ffff */
        .type           $_ZN7cutlass13device_kernelIN5flash19enable_sm80_to_sm89INS1_16FlashAttnBwdSm80INS1_25CollectiveMainloopBwdSm80ILi2ELi2EN4cute5tupleIJNS5_1CILi128EEES8_NS7_ILi64EEEEEENS_10bfloat16_tEfNS_4arch4Sm80ELb1ELb0ELb1ELb0ELb1ELb0ELb0ELb0ELi2ELi4ELi4ELi4ELb0EEENS1_21CollectiveEpilogueBwdISA_SB_SD_Li256ELb0ELb0ELi2EEENS1_25SingleTileBwdLPTSchedulerILb0ELi128ELb1EEEEEEEEEvNT_6ParamsE$exp2f,@function
        .size           $_ZN7cutlass13device_kernelIN5flash19enable_sm80_to_sm89INS1_16FlashAttnBwdSm80INS1_25CollectiveMainloopBwdSm80ILi2ELi2EN4cute5tupleIJNS5_1CILi128EEES8_NS7_ILi64EEEEEENS_10bfloat16_tEfNS_4arch4Sm80ELb1ELb0ELb1ELb0ELb1ELb0ELb0ELb0ELi2ELi4ELi4ELi4ELb0EEENS1_21CollectiveEpilogueBwdISA_SB_SD_Li256ELb0ELb0ELi2EEENS1_25SingleTileBwdLPTSchedulerILb0ELi128ELb1EEEEEEEEEvNT_6ParamsE$exp2f,($_ZN7cutlass13device_kernelIN5flash19enable_sm80_to_sm89INS1_16FlashAttnBwdSm80INS1_25CollectiveMainloopBwdSm80ILi2ELi2EN4cute5tupleIJNS5_1CILi128EEES8_NS7_ILi64EEEEEENS_10bfloat16_tEfNS_4arch4Sm80ELb1ELb0ELb1ELb0ELb1ELb0ELb0ELb0ELi2ELi4ELi4ELi4ELb0EEENS1_21CollectiveEpilogueBwdISA_SB_SD_Li256ELb0ELb0ELi2EEENS1_25SingleTileBwdLPTSchedulerILb0ELi128ELb1EEEEEEEEEvNT_6ParamsE$min - $_ZN7cutlass13device_kernelIN5flash19enable_sm80_to_sm89INS1_16FlashAttnBwdSm80INS1_25CollectiveMainloopBwdSm80ILi2ELi2EN4cute5tupleIJNS5_1CILi128EEES8_NS7_ILi64EEEEEENS_10bfloat16_tEfNS_4arch4Sm80ELb1ELb0ELb1ELb0ELb1ELb0ELb0ELb0ELi2ELi4ELi4ELi4ELb0EEENS1_21CollectiveEpilogueBwdISA_SB_SD_Li256ELb0ELb0ELi2EEENS1_25SingleTileBwdLPTSchedulerILb0ELi128ELb1EEEEEEEEEvNT_6ParamsE$exp2f)
$_ZN7cutlass13device_kernelIN5flash19enable_sm80_to_sm89INS1_16FlashAttnBwdSm80INS1_25CollectiveMainloopBwdSm80ILi2ELi2EN4cute5tupleIJNS5_1CILi128EEES8_NS7_ILi64EEEEEENS_10bfloat16_tEfNS_4arch4Sm80ELb1ELb0ELb1ELb0ELb1ELb0ELb0ELb0ELi2ELi4ELi4ELi4ELb0EEENS1_21CollectiveEpilogueBwdISA_SB_SD_Li256ELb0ELb0ELi2EEENS1_25SingleTileBwdLPTSchedulerILb0ELi128ELb1EEEEEEEEEvNT_6ParamsE$exp2f:
[----:B------:R-:W1:Y:S01]  /*67f20*/  MUFU.EX2 R6, R6 ;  /* 0x0000000600067308 */ /* 0x000e620000000800 */
[----:B------:R-:W-:-:S04]  /*67f30*/  MOV R3, 0x0 ;  /* 0x0000000000037802 */ /* 0x000fc80000000f00 */
[----:B------:R-:W-:Y:S05]  /*67f40*/  RET.REL.NODEC R2 `(_ZN7cutlass13device_kernelIN5flash19enable_sm80_to_sm89INS1_16FlashAttnBwdSm80INS1_25CollectiveMainloopBwdSm80ILi2ELi2EN4cute5tupleIJNS5_1CILi128EEES8_NS7_ILi64EEEEEENS_10bfloat16_tEfNS_4arch4Sm80ELb1ELb0ELb1ELb0ELb1ELb0ELb0ELb0ELi2ELi4ELi4ELi4ELb0EEENS1_21CollectiveEpilogueBwdISA_SB_SD_Li256ELb0ELb0ELi2EEENS1_25SingleTileBwdLPTSchedulerILb0ELi128ELb1EEEEEEEEEvNT_6ParamsE) ;  /* 0xfff980b002007950 */ /* 0x000fea0003c3ffff */
        .type           $_ZN7cutlass13device_kernelIN5flash19enable_sm80_to_sm89INS1_16FlashAttnBwdSm80INS1_25CollectiveMainloopBwdSm80ILi2ELi2EN4cute5tupleIJNS5_1CILi128EEES8_NS7_ILi64EEEEEENS_10bfloat16_tEfNS_4arch4Sm80ELb1ELb0ELb1ELb0ELb1ELb0ELb0ELb0ELi2ELi4ELi4ELi4ELb0EEENS1_21CollectiveEpilogueBwdISA_SB_SD_Li256ELb0ELb0ELi2EEENS1_25SingleTileBwdLPTSchedulerILb0ELi128ELb1EEEEEEEEEvNT_6ParamsE$min,@function
        .size           $_ZN7cutlass13device_kernelIN5flash19enable_sm80_to_sm89INS1_16FlashAttnBwdSm80INS1_25CollectiveMainloopBwdSm80ILi2ELi2EN4cute5tupleIJNS5_1CILi128EEES8_NS7_ILi64EEEEEENS_10bfloat16_tEfNS_4arch4Sm80ELb1ELb0ELb1ELb0ELb1ELb0ELb0ELb0ELi2ELi4ELi4ELi4ELb0EEENS1_21CollectiveEpilogueBwdISA_SB_SD_Li256ELb0ELb0ELi2EEENS1_25SingleTileBwdLPTSchedulerILb0ELi128ELb1EEEEEEEEEvNT_6ParamsE$min,(.L_x_12038 - $_ZN7cutlass13device_kernelIN5flash19enable_sm80_to_sm89INS1_16FlashAttnBwdSm80INS1_25CollectiveMainloopBwdSm80ILi2ELi2EN4cute5tupleIJNS5_1CILi128EEES8_NS7_ILi64EEEEEENS_10bfloat16_tEfNS_4arch4Sm80ELb1ELb0ELb1ELb0ELb1ELb0ELb0ELb0ELi2ELi4ELi4ELi4ELb0EEENS1_21CollectiveEpilogueBwdISA_SB_SD_Li256ELb0ELb0ELi2EEENS1_25SingleTileBwdLPTSchedulerILb0ELi128ELb1EEEEEEEEEvNT_6ParamsE$min)
$_ZN7cutlass13device_kernelIN5flash19enable_sm80_to_sm89INS1_16FlashAttnBwdSm80INS1_25CollectiveMainloopBwdSm80ILi2ELi2EN4cute5tupleIJNS5_1CILi128EEES8_NS7_ILi64EEEEEENS_10bfloat16_tEfNS_4arch4Sm80ELb1ELb0ELb1ELb0ELb1ELb0ELb0ELb0ELi2ELi4ELi4ELi4ELb0EEENS1_21CollectiveEpilogueBwdISA_SB_SD_Li256ELb0ELb0ELi2EEENS1_25SingleTileBwdLPTSchedulerILb0ELi128ELb1EEEEEEEEEvNT_6ParamsE$min:
[----:B------:R-:W-:Y:S01]  /*67f50*/  IMAD.MOV.U32 R8, RZ, RZ, R6 ;  /* 0x000000ffff087224 */ /* 0x000fe200078e0006 */
[----:B------:R-:W-:Y:S02]  /*67f60*/  MOV R9, 0x0 ;  /* 0x0000000000097802 */ /* 0x000fe40000000f00 */
[----:B------:R-:W-:Y:S02]  /*67f70*/  IMNMX R47, R3, R45, PT ;  /* 0x0000002d032f7217 */ /* 0x000fe40003800200 */
[----:B------:R-:W-:Y:S05]  /*67f80*/  RET.REL.NODEC R8 `(_ZN7cutlass13device_kernelIN5flash19enable_sm80_to_sm89INS1_16FlashAttnBwdSm80INS1_25CollectiveMainloopBwdSm80ILi2ELi2EN4cute5tupleIJNS5_1CILi128EEES8_NS7_ILi64EEEEEENS_10bfloat16_tEfNS_4arch4Sm80ELb1ELb0ELb1ELb0ELb1ELb0ELb0ELb0ELi2ELi4ELi4ELi4ELb0EEENS1_21CollectiveEpilogueBwdISA_SB_SD_Li256ELb0ELb0ELi2EEENS1_25SingleTileBwdLPTSchedulerILb0ELi128ELb1EEEEEEEEEvNT_6ParamsE) ;  /* 0xfff9807008007950 */ /* 0x000fea0003c3ffff */
.L_x_2558:
        /* <DEDUP_REMOVED lines=15> */
.L_x_12038:


//--------------------- .text._ZN7cutlass13device_kernelIN5flash19enable_sm80_to_sm89INS1_16FlashAttnBwdSm80INS1_25CollectiveMainloopBwdSm80ILi2ELi2EN4cute5tupleIJNS5_1CILi128EEES8_NS7_ILi64EEEEEENS_10bfloat16_tEfNS_4arch4Sm80ELb1ELb0ELb1ELb0ELb0ELb0ELb0ELb0ELi2ELi4ELi4ELi4ELb0EEENS1_24CollectiveEpilogueBwdGQAISA_fSD_Li256ELb0ELb0EEENS1_25SingleTileBwdLPTSchedulerILb0ELi128ELb0EEEEEEEEEvNT_6ParamsE --------------------------
	.section	.text._ZN7cutlass13device_kernelIN5flash19enable_sm80_to_sm89INS1_16FlashAttnBwdSm80INS1_25CollectiveMainloopBwdSm80ILi2ELi2EN4cute5tupleIJNS5_1CILi128EEES8_NS7_ILi64EEEEEENS_10bfloat16_tEfNS_4arch4Sm80ELb1ELb0ELb1ELb0ELb0ELb0ELb0ELb0ELi2ELi4ELi4ELi4ELb0EEENS1_24CollectiveEpilogueBwdGQAISA_fSD_Li256ELb0ELb0EEENS1_25SingleTileBwdLPTSchedulerILb0ELi128ELb0EEEEEEEEEvNT_6ParamsE,"ax",@progbits
	.sectioninfo	@"SHI_REGISTERS=128"
	.align	128
.text._ZN7cutlass13device_kernelIN5flash19enable_sm80_to_sm89INS1_16FlashAttnBwdSm80INS1_25CollectiveMainloopBwdSm80ILi2ELi2EN4cute5tupleIJNS5_1CILi128EEES8_NS7_ILi64EEEEEENS_10bfloat16_tEfNS_4arch4Sm80ELb1ELb0ELb1ELb0ELb0ELb0ELb0ELb0ELi2ELi4ELi4ELi4ELb0EEENS1_24CollectiveEpilogueBwdGQAISA_fSD_Li256ELb0ELb0EEENS1_25SingleTileBwdLPTSchedulerILb0ELi128ELb0EEEEEEEEEvNT_6ParamsE:
        .type           _ZN7cutlass13device_kernelIN5flash19enable_sm80_to_sm89INS1_16FlashAttnBwdSm80INS1_25CollectiveMainloopBwdSm80ILi2ELi2EN4cute5tupleIJNS5_1CILi128EEES8_NS7_ILi64EEEEEENS_10bfloat16_tEfNS_4arch4Sm80ELb1ELb0ELb1ELb0ELb0ELb0ELb0ELb0ELi2ELi4ELi4ELi4ELb0EEENS1_24CollectiveEpilogueBwdGQAISA_fSD_Li256ELb0ELb0EEENS1_25SingleTileBwdLPTSchedulerILb0ELi128ELb0EEEEEEEEEvNT_6ParamsE,@function
        .size           _ZN7cutlass13device_kernelIN5flash19enable_sm80_to_sm89INS1_16FlashAttnBwdSm80INS1_25CollectiveMainloopBwdSm80ILi2ELi2EN4cute5tupleIJNS5_1CILi128EEES8_NS7_ILi64EEEEEENS_10bfloat16_tEfNS_4arch4Sm80ELb1ELb0ELb1ELb0ELb0ELb0ELb0ELb0ELi2ELi4ELi4ELi4ELb0EEENS1_24CollectiveEpilogueBwdGQAISA_fSD_Li256ELb0ELb0EEENS1_25SingleTileBwdLPTSchedulerILb0ELi128ELb0EEEEEEEEEvNT_6ParamsE,(.L_x_12437 - _ZN7cutlass13device_kernelIN5flash19enable_sm80_to_sm89INS1_16FlashAttnBwdSm80INS1_25CollectiveMainloopBwdSm80ILi2ELi2EN4cute5tupleIJNS5_1CILi128EEES8_NS7_ILi64EEEEEENS_10bfloat16_tEfNS_4arch4Sm80ELb1ELb0ELb1ELb0ELb0ELb0ELb0ELb0ELi2ELi4ELi4ELi4ELb0EEENS1_24CollectiveEpilogueBwdGQAISA_fSD_Li256ELb0ELb0EEENS1_25SingleTileBwdLPTSchedulerILb0ELi128ELb0EEEEEEEEEvNT_6ParamsE)
        .other          _ZN7cutlass13device_kernelIN5flash19enable_sm80_to_sm89INS1_16FlashAttnBwdSm80INS1_25CollectiveMainloopBwdSm80ILi2ELi2EN4cute5tupleIJNS5_1CILi128EEES8_NS7_ILi64EEEEEENS_10bfloat16_tEfNS_4arch4Sm80ELb1ELb0ELb1ELb0ELb0ELb0ELb0ELb0ELi2ELi4ELi4ELi4ELb0EEENS1_24CollectiveEpilogueBwdGQAISA_fSD_Li256ELb0ELb0EEENS1_25SingleTileBwdLPTSchedulerILb0ELi128ELb0EEEEEEEEEvNT_6ParamsE,@"STO_CUDA_ENTRY STV_DEFAULT"
_ZN7cutlass13device_kernelIN5flash19enable_sm80_to_sm89INS1_16FlashAttnBwdSm80INS1_25CollectiveMainloopBwdSm80ILi2ELi2EN4cute5tupleIJNS5_1CILi128EEES8_NS7_ILi64EEEEEENS_10bfloat16_tEfNS_4arch4Sm80ELb1ELb0ELb1ELb0ELb0ELb0ELb0ELb0ELi2ELi4ELi4ELi4ELb0EEENS1_24CollectiveEpilogueBwdGQAISA_fSD_Li256ELb0ELb0EEENS1_25SingleTileBwdLPTSchedulerILb0ELi128ELb0EEEEEEEEEvNT_6ParamsE:
        /* <DEDUP_REMOVED lines=26> */
.L_x_2560:
[----:B------:R-:W-:Y:S02]  /*01a0*/  MOV R2, c[0x0][0x3b4] ;  /* 0x0000ed0000027a02 */ /* 0x000fe40000000f00 */
[----:B------:R-:W-:Y:S02]  /*01b0*/  MOV R38, R0 ;  /* 0x0000000000267202 */ /* 0x000fe40000000f00 */
[----:B------:R-:W-:-:S13]  /*01c0*/  ISETP.NE.AND P0, PT, R2, 0x1, PT ;  /* 0x000000010200780c */ /* 0x000fda0003f05270 */
[----:B------:R-:W-:-:S05]  /*01d0*/  @P0 IMAD.HI.U32 R2, R0, c[0x0][0x3b8], RZ ;  /* 0x0000ee0000020a27 */ /* 0x000fca00078e00ff */
[----:B------:R-:W-:-:S05]  /*01e0*/  @P0 SHF.R.U32.HI R38, RZ, c[0x0][0x3bc], R2 ;  /* 0x0000ef00ff260a19 */ /* 0x000fca0000011602 */
[----:B------:R-:W-:-:S03]  /*01f0*/  IMAD R3, R38, c[0x0][0x3b4], RZ ;  /* 0x0000ed0026037a24 */ /* 0x000fc600078e02ff */
.L_x_2561:
        /* <DEDUP_REMOVED lines=10> */
.L_x_2559:
        /* <DEDUP_REMOVED lines=16> */
.L_x_2563:
[----:B------:R-:W-:Y:S02]  /*03a0*/  MOV R0, c[0x0][0x3b4] ;  /* 0x0000ed0000007a02 */ /* 0x000fe40000000f00 */
[----:B------:R-:W-:Y:S02]  /*03b0*/  MOV R38, R2 ;  /* 0x0000000200267202 */ /* 0x000fe40000000f00 */
[----:B------:R-:W-:-:S13]  /*03c0*/  ISETP.NE.AND P0, PT, R0, 0x1, PT ;  /* 0x000000010000780c */ /* 0x000fda0003f05270 */
[----:B------:R-:W-:-:S05]  /*03d0*/  @P0 IMAD.HI.U32 R0, R2, c[0x0][0x3b8], RZ ;  /* 0x0000ee0002000a27 */ /* 0x000fca00078e00ff */
[----:B------:R-:W-:-:S05]  /*03e0*/  @P0 SHF.R.U32.HI R38, RZ, c[0x0][0x3bc], R0 ;  /* 0x0000ef00ff260a19 */ /* 0x000fca0000011600 */
[----:B------:R-:W-:-:S03]  /*03f0*/  IMAD R3, R38, c[0x0][0x3b4], RZ ;  /* 0x0000ed0026037a24 */ /* 0x000fc600078e02ff */
.L_x_2564:
        /* <DEDUP_REMOVED lines=9> */
.L_x_2562:
[----:B------:R-:W-:-:S13]  /*0490*/  ISETP.GE.AND P0, PT, R37, RZ, PT ;  /* 0x000000ff2500720c */ /* 0x000fda0003f06270 */
[----:B------:R-:W-:Y:S05]  /*04a0*/  @!P0 EXIT ;  /* 0x000000000000894d */ /* 0x000fea0003800000 */
[----:B------:R-:W-:Y:S01]  /*04b0*/  IMAD.MOV.U32 R8, RZ, RZ, c[0x0][0x168] ;  /* 0x00005a00ff087624 */ /* 0x000fe200078e00ff */
[----:B------:R-:W-:Y:S01]  /*04c0*/  IADD3 R46, P0, R20, 0x4, RZ ;  /* 0x00000004142e7810 */ /* 0x000fe20007f1e0ff */
[----:B------:R-:W-:Y:S01]  /*04d0*/  IMAD.MOV.U32 R9, RZ, RZ, c[0x0][0x198] ;  /* 0x00006600ff097624 */ /* 0x000fe200078e00ff */
[----:B------:R1:W-:Y:S01]  /*04e0*/  STL.128 [R1+0x650], RZ ;  /* 0x000650ff01007387 */ /* 0x0003e20000100c00 */
[----:B------:R-:W-:Y:S01]  /*04f0*/  ULDC.64 UR6, c[0x0][0x118] ;  /* 0x0000460000067ab9 */ /* 0x000fe20000000a00 */
[----:B------:R-:W-:Y:S01]  /*0500*/  IADD3 R3, R8, 0x7f, RZ ;  /* 0x0000007f08037810 */ /* 0x000fe20007ffe0ff */
[----:B------:R-:W-:Y:S01]  /*0510*/  IMAD.X R47, RZ, RZ, R21, P0 ;  /* 0x000000ffff2f7224 */ /* 0x000fe200000e0615 */
[----:B------:R-:W-:Y:S01]  /*0520*/  IADD3 R0, R46, -c[0x0][0x20], RZ ;  /* 0x800008002e007a10 */ /* 0x000fe20007ffe0ff */
[----:B------:R1:W-:Y:S01]  /*0530*/  STL.128 [R1+0x660], RZ ;  /* 0x000660ff01007387 */ /* 0x0003e20000100c00 */
[----:B------:R-:W-:Y:S02]  /*0540*/  SHF.R.S32.HI R4, RZ, 0x1f, R3 ;  /* 0x0000001fff047819 */ /* 0x000fe40000011403 */
[----:B------:R-:W-:Y:S01]  /*0550*/  PLOP3.LUT P2, PT, PT, PT, PT, 0x80, 0x0 ;  /* 0x000000000000781c */ /* 0x000fe20003f4f070 */
[----:B------:R1:W-:Y:S01]  /*0560*/  STL.128 [R1+0x670], RZ ;  /* 0x000670ff01007387 */ /* 0x0003e20000100c00 */
[----:B------:R-:W-:-:S02]  /*0570*/  LEA.HI R4, R4, R3, RZ, 0x7 ;  /* 0x0000000304047211 */ /* 0x000fc400078f38ff */
[----:B------:R-:W-:Y:S01]  /*0580*/  IADD3 R3, R8, -c[0x0][0x198], RZ ;  /* 0x8000660008037a10 */ /* 0x000fe20007ffe0ff */
[----:B------:R1:W-:Y:S01]  /*0590*/  STL.128 [R1+0x680], RZ ;  /* 0x000680ff01007387 */ /* 0x0003e20000100c00 */
[----:B------:R-:W-:-:S03]  /*05a0*/  SHF.R.S32.HI R4, RZ, 0x7, R4 ;  /* 0x00000007ff047819 */ /* 0x000fc60000011404 */
[----:B------:R-:W-:Y:S01]  /*05b0*/  IMAD R3, R38, 0x80, R3 ;  /* 0x0000008026037824 */ /* 0x000fe200078e0203 */
[----:B------:R1:W-:Y:S04]  /*05c0*/  STL.128 [R1+0x690], RZ ;  /* 0x000690ff01007387 */ /* 0x0003e80000100c00 */
[----:B------:R-:W-:Y:S01]  /*05d0*/  IADD3 R3, R3, -c[0x0][0x2a4], RZ ;  /* 0x8000a90003037a10 */ /* 0x000fe20007ffe0ff */
[----:B------:R1:W-:Y:S03]  /*05e0*/  STL.128 [R1+0x6a0], RZ ;  /* 0x0006a0ff01007387 */ /* 0x0003e60000100c00 */
[----:B------:R-:W-:Y:S01]  /*05f0*/  SHF.R.S32.HI R2, RZ, 0x1f, R3 ;  /* 0x0000001fff027819 */ /* 0x000fe20000011403 */
[----:B------:R1:W-:Y:S03]  /*0600*/  STL.128 [R1+0x6b0], RZ ;  /* 0x0006b0ff01007387 */ /* 0x0003e60000100c00 */
[----:B------:R-:W-:Y:S01]  /*0610*/  LEA.HI R2, R2, R3, RZ, 0x7 ;  /* 0x0000000302027211 */ /* 0x000fe200078f38ff */
[----:B------:R1:W-:Y:S03]  /*0620*/  STL.128 [R1+0x6c0], RZ ;  /* 0x0006c0ff01007387 */ /* 0x0003e60000100c00 */
[----:B------:R-:W-:Y:S01]  /*0630*/  SHF.R.S32.HI R30, RZ, 0x7, R2 ;  /* 0x00000007ff1e7819 */ /* 0x000fe20000011402 */
[----:B------:R1:W-:Y:S03]  /*0640*/  STL.128 [R1+0x6d0], RZ ;  /* 0x0006d0ff01007387 */ /* 0x0003e60000100c00 */
[----:B------:R-:W-:Y:S01]  /*0650*/  IMNMX R30, RZ, R30, !PT ;  /* 0x0000001eff1e7217 */ /* 0x000fe20007800200 */
[----:B------:R1:W-:Y:S03]  /*0660*/  STL.128 [R1+0x6e0], RZ ;  /* 0x0006e0ff01007387 */ /* 0x0003e60000100c00 */
[----:B------:R-:W-:Y:S01]  /*0670*/  ISETP.GT.AND P1, PT, R4, R30, PT ;  /* 0x0000001e0400720c */ /* 0x000fe20003f24270 */
        /* <DEDUP_REMOVED lines=12> */
[----:B------:R1:W-:Y:S01]  /*0740*/  STL [R1+0x18], R4 ;  /* 0x0000180401007387 */ /* 0x0003e20000100800 */
[----:B------:R-:W-:Y:S05]  /*0750*/  @!P1 BRA `(.L_x_2565) ;  /* 0x0000456000009947 */ /* 0x000fea0003800000 */
[----:B-1----:R-:W-:Y:S01]  /*0760*/  IMAD.MOV.U32 R0, RZ, RZ, 0x1 ;  /* 0x00000001ff007424 */ /* 0x002fe200078e00ff */
[----:B------:R-:W-:Y:S01]  /*0770*/  SHF.R.S32.HI R13, RZ, 0x1f, R36 ;  /* 0x0000001fff0d7819 */ /* 0x000fe20000011424 */
[----:B------:R-:W-:Y:S01]  /*0780*/  IMAD.MOV.U32 R5, RZ, RZ, c[0x0][0x260] ;  /* 0x00009800ff057624 */ /* 0x000fe200078e00ff */
[----:B------:R-:W-:Y:S01]  /*0790*/  SHF.R.S32.HI R19, RZ, 0x1f, R28 ;  /* 0x0000001fff137819 */ /* 0x000fe2000001141c */
[----:B------:R-:W-:Y:S01]  /*07a0*/  IMAD.WIDE.U32 R22, R36, c[0x0][0x238], RZ ;  /* 0x00008e0024167a25 */ /* 0x000fe200078e00ff */
[----:B------:R-:W-:Y:S01]  /*07b0*/  PRMT R3, R0, 0x7610, R3 ;  /* 0x0000761000037816 */ /* 0x000fe20000000003 */
[----:B------:R1:W-:Y:S01]  /*07c0*/  STL [R1+0x78], R4 ;  /* 0x0000780401007387 */ /* 0x0003e20000100800 */
[----:B------:R-:W-:Y:S01]  /*07d0*/  IADD3 R5, R5, 0x7f, RZ ;  /* 0x0000007f05057810 */ /* 0x000fe20007ffe0ff */
[----:B------:R-:W-:Y:S01]  /*07e0*/  IMAD.MOV.U32 R2, RZ, RZ, c[0x0][0x1f8] ;  /* 0x00007e00ff027624 */ /* 0x000fe200078e00ff */
[----:B------:R-:W-:Y:S01]  /*07f0*/  LEA.HI R6, R19, R28, RZ, 0x2 ;  /* 0x0000001c13067211 */ /* 0x000fe200078f10ff */
[----:B------:R-:W-:Y:S01]  /*0800*/  STL.U8 [R1+0x70], R3 ;  /* 0x0000700301007387 */ /* 0x000fe20000100000 */
[----:B------:R-:W-:Y:S01]  /*0810*/  IMAD.MOV.U32 R0, RZ, RZ, c[0x0][0x228] ;  /* 0x00008a00ff007624 */ /* 0x000fe200078e00ff */
[----:B------:R-:W-:Y:S01]  /*0820*/  SHF.R.S32.HI R44, RZ, 0x1f, R5 ;  /* 0x0000001fff2c7819 */ /* 0x000fe20000011405 */
[----:B------:R-:W-:Y:S01]  /*0830*/  IMAD.SHL.U32 R50, R28, 0x4, RZ ;  /* 0x000000041c327824 */ /* 0x000fe200078e00ff */
[----:B------:R2:W-:Y:S01]  /*0840*/  STL.U8 [R1+0x71], R3 ;  /* 0x0000710301007387 */ /* 0x0005e20000100000 */
[----:B------:R-:W-:Y:S01]  /*0850*/  IADD3 R2, R2, 0x7f, RZ ;  /* 0x0000007f02027810 */ /* 0x000fe20007ffe0ff */
[----:B------:R-:W-:Y:S01]  /*0860*/  UMOV UR16, 0x7 ;  /* 0x0000000700107882 */ /* 0x000fe20000000000 */
[----:B------:R-:W-:Y:S01]  /*0870*/  LEA.HI R44, R44, R5, RZ, 0x7 ;  /* 0x000000052c2c7211 */ /* 0x000fe200078f38ff */
[----:B------:R-:W-:Y:S01]  /*0880*/  IMAD R5, R13, c[0x0][0x270], RZ ;  /* 0x00009c000d057a24 */ /* 0x000fe200078e02ff */
[----:B------:R-:W-:Y:S01]  /*0890*/  IADD3 R0, R0, 0x1fff, RZ ;  /* 0x00001fff00007810 */ /* 0x000fe20007ffe0ff */
[----:B------:R-:W-:Y:S01]  /*08a0*/  ULDC.64 UR10, c[0x0][0x178] ;  /* 0x00005e00000a7ab9 */ /* 0x000fe20000000a00 */
[----:B------:R-:W-:Y:S01]  /*08b0*/  SHF.R.S32.HI R45, RZ, 0x1f, R2 ;  /* 0x0000001fff2d7819 */ /* 0x000fe20000011402 */
[C---:B------:R-:W-:Y:S01]  /*08c0*/  IMAD R54, R36.reuse, c[0x0][0x274], R5 ;  /* 0x00009d0024367a24 */ /* 0x040fe200078e0205 */
[----:B------:R-:W-:Y:S01]  /*08d0*/  SHF.R.S32.HI R33, RZ, 0x1f, R0 ;  /* 0x0000001fff217819 */ /* 0x000fe20000011400 */
[----:B------:R-:W-:Y:S01]  /*08e0*/  UMOV UR12, 0x5 ;  /* 0x00000005000c7882 */ /* 0x000fe20000000000 */
[----:B------:R-:W-:Y:S01]  /*08f0*/  SHF.R.S32.HI R12, RZ, 0x2, R6 ;  /* 0x00000002ff0c7819 */ /* 0x000fe20000011406 */
[----:B------:R-:W-:Y:S01]  /*0900*/  USHF.L.U64.HI UR13, UR10, UR16, UR11 ;  /* 0x000000100a0d7299 */ /* 0x000fe2000801020b */
[----:B------:R-:W-:Y:S01]  /*0910*/  LEA.HI R45, R45, R2, RZ, 0x7 ;  /* 0x000000022d2d7211 */ /* 0x000fe200078f38ff */
[----:B------:R-:W-:Y:S01]  /*0920*/  USHF.L.U64.HI UR11, UR10, UR12, UR11 ;  /* 0x0000000c0a0b7299 */ /* 0x000fe2000801020b */
[----:B------:R-:W-:Y:S01]  /*0930*/  LEA.HI R33, R33, R0, RZ, 0xd ;  /* 0x0000000021217211 */ /* 0x000fe200078f68ff */
[----:B------:R-:W-:Y:S01]  /*0940*/  USHF.L.U32 UR4, UR10, 0x5, URZ ;  /* 0x000000050a047899 */ /* 0x000fe2000800063f */
[CC--:B-1----:R-:W-:Y:S01]  /*0950*/  LEA.HI R4, R19.reuse, R28.reuse, RZ, 0x4 ;  /* 0x0000001c13047211 */ /* 0x0c2fe200078f20ff */
[----:B------:R-:W-:Y:S01]  /*0960*/  USHF.L.U32 UR15, UR10, 0x7, URZ ;  /* 0x000000070a0f7899 */ /* 0x000fe2000800063f */
[----:B------:R-:W-:Y:S01]  /*0970*/  SHF.R.S32.HI R51, RZ, 0x1f, R50 ;  /* 0x0000001fff337819 */ /* 0x000fe20000011432 */
[----:B------:R-:W-:Y:S01]  /*0980*/  ULDC.64 UR8, c[0x0][0x18] ;  /* 0x0000060000087ab9 */ /* 0x000fe20000000a00 */
[----:B------:R-:W-:Y:S01]  /*0990*/  SHF.R.S32.HI R5, RZ, 0x4, R4 ;  /* 0x00000004ff057819 */ /* 0x000fe20000011404 */
[----:B------:R-:W-:Y:S01]  /*09a0*/  IMAD.U32 R24, RZ, RZ, UR4 ;  /* 0x00000004ff187e24 */ /* 0x000fe2000f8e00ff */
[CC--:B------:R-:W-:Y:S01]  /*09b0*/  LEA.HI R7, R19.reuse, R28.reuse, RZ, 0x3 ;  /* 0x0000001c13077211 */ /* 0x0c0fe200078f18ff */
[----:B------:R-:W-:Y:S01]  /*09c0*/  IMAD.WIDE.U32 R14, R36, c[0x0][0x270], R50 ;  /* 0x00009c00240e7a25 */ /* 0x000fe200078e0032 */
[----:B------:R-:W-:Y:S01]  /*09d0*/  LEA.HI R2, R4, R5, RZ, 0x1 ;  /* 0x0000000504027211 */ /* 0x000fe200078f08ff */
[----:B------:R-:W-:Y:S01]  /*09e0*/  UIADD3 UR5, UP1, UR8, 0x80, URZ ;  /* 0x0000008008057890 */ /* 0x000fe2000ff3e03f */
[----:B------:R-:W-:Y:S01]  /*09f0*/  LEA.HI R17, R19, R28, RZ, 0x5 ;  /* 0x0000001c13117211 */ /* 0x000fe200078f28ff */
[----:B--2---:R-:W-:Y:S01]  /*0a00*/  IMAD R3, R13, c[0x0][0x238], RZ ;  /* 0x00008e000d037a24 */ /* 0x004fe200078e02ff */
[----:B------:R-:W-:Y:S01]  /*0a10*/  LOP3.LUT R2, R2, 0xfffffffe, RZ, 0xc0, !PT ;  /* 0xfffffffe02027812 */ /* 0x000fe200078ec0ff */
[----:B------:R-:W-:Y:S01]  /*0a20*/  IMAD.IADD R55, R15, 0x1, R54 ;  /* 0x000000010f377824 */ /* 0x000fe200078e0236 */
[----:B------:R-:W-:Y:S01]  /*0a30*/  MOV R54, R14 ;  /* 0x0000000e00367202 */ /* 0x000fe20000000f00 */
[C---:B------:R-:W-:Y:S01]  /*0a40*/  IMAD R3, R36.reuse, c[0x0][0x23c], R3 ;  /* 0x00008f0024037a24 */ /* 0x040fe200078e0203 */
[----:B------:R-:W-:Y:S01]  /*0a50*/  UIADD3 UR14, UP0, UR8, 0x4080, URZ ;  /* 0x00004080080e7890 */ /* 0x000fe2000ff1e03f */
[----:B------:R-:W-:Y:S01]  /*0a60*/  IMAD.IADD R5, R5, 0x1, -R2 ;  /* 0x0000000105057824 */ /* 0x000fe200078e0a02 */
[----:B------:R-:W-:Y:S01]  /*0a70*/  SHF.R.S32.HI R2, RZ, 0x3, R7 ;  /* 0x00000003ff027819 */ /* 0x000fe20000011407 */
[----:B------:R-:W-:Y:S01]  /*0a80*/  IMAD.U32 R25, RZ, RZ, UR11 ;  /* 0x0000000bff197e24 */ /* 0x000fe2000f8e00ff */
[----:B------:R-:W-:Y:S01]  /*0a90*/  IADD3 R23, R23, R3, RZ ;  /* 0x0000000317177210 */ /* 0x000fe20007ffe0ff */
[----:B------:R-:W-:Y:S01]  /*0aa0*/  IMAD R3, R13, c[0x0][0x288], RZ ;  /* 0x0000a2000d037a24 */ /* 0x000fe200078e02ff */
[----:B------:R-:W-:Y:S01]  /*0ab0*/  UIADD3.X UR4, URZ, UR9, URZ, UP1, !UPT ;  /* 0x000000093f047290 */ /* 0x000fe20008ffe43f */
[----:B------:R-:W-:Y:S01]  /*0ac0*/  IMAD.U32 R26, RZ, RZ, UR15 ;  /* 0x0000000fff1a7e24 */ /* 0x000fe2000f8e00ff */
[----:B------:R-:W-:Y:S01]  /*0ad0*/  UIADD3.X UR11, URZ, UR9, URZ, UP0, !UPT ;  /* 0x000000093f0b7290 */ /* 0x000fe200087fe43f */
[----:B------:R-:W-:Y:S01]  /*0ae0*/  IMAD R52, R36, c[0x0][0x28c], R3 ;  /* 0x0000a30024347a24 */ /* 0x000fe200078e0203 */
[----:B------:R-:W-:Y:S01]  /*0af0*/  SHF.R.S32.HI R3, RZ, 0x1f, R6 ;  /* 0x0000001fff037819 */ /* 0x000fe20000011406 */
[----:B------:R-:W-:Y:S01]  /*0b00*/  IMAD.U32 R27, RZ, RZ, UR13 ;  /* 0x0000000dff1b7e24 */ /* 0x000fe2000f8e00ff */
[----:B------:R-:W-:Y:S01]  /*0b10*/  SHF.R.S32.HI R48, RZ, 0x1f, R28 ;  /* 0x0000001fff307819 */ /* 0x000fe2000001141c */
[----:B------:R-:W-:Y:S01]  /*0b20*/  IMAD.SHL.U32 R16, R2, 0x40, RZ ;  /* 0x0000004002107824 */ /* 0x000fe200078e00ff */
[----:B------:R-:W-:Y:S01]  /*0b30*/  LEA.HI R0, R3, R12, RZ, 0x3 ;  /* 0x0000000c03007211 */ /* 0x000fe200078f18ff */
[----:B------:R-:W-:Y:S01]  /*0b40*/  IMAD.WIDE.U32 R10, R36, c[0x0][0x288], R50 ;  /* 0x0000a200240a7a25 */ /* 0x000fe200078e0032 */
[----:B------:R1:W-:Y:S01]  /*0b50*/  STL.128 [R1+0x80], R24 ;  /* 0x0000801801007387 */ /* 0x0003e20000100c00 */
[----:B------:R-:W-:-:S02]  /*0b60*/  LEA.HI R32, R19, R28, RZ, 0x6 ;  /* 0x0000001c13207211 */ /* 0x000fc400078f30ff */
[----:B------:R-:W-:Y:S01]  /*0b70*/  LOP3.LUT R3, R0, 0xfffffff8, RZ, 0xc0, !PT ;  /* 0xfffffff800037812 */ /* 0x000fe200078ec0ff */
[----:B------:R-:W-:Y:S01]  /*0b80*/  IMAD.IADD R53, R11, 0x1, R52 ;  /* 0x000000010b357824 */ /* 0x000fe200078e0234 */
[----:B------:R-:W-:Y:S01]  /*0b90*/  LOP3.LUT R16, R16, 0x1c0, RZ, 0xc0, !PT ;  /* 0x000001c010107812 */ /* 0x000fe200078ec0ff */
[----:B------:R-:W-:Y:S01]  /*0ba0*/  IMAD.MOV.U32 R52, RZ, RZ, R10 ;  /* 0x000000ffff347224 */ /* 0x000fe200078e000a */
[----:B------:R-:W-:Y:S01]  /*0bb0*/  LOP3.LUT R11, R4, 0xfffffff0, RZ, 0xc0, !PT ;  /* 0xfffffff0040b7812 */ /* 0x000fe200078ec0ff */
[----:B------:R-:W-:Y:S01]  /*0bc0*/  IMAD.IADD R12, R12, 0x1, -R3 ;  /* 0x000000010c0c7824 */ /* 0x000fe200078e0a03 */
[----:B------:R-:W-:Y:S01]  /*0bd0*/  LOP3.LUT R3, R7, 0xfffffff8, RZ, 0xc0, !PT ;  /* 0xfffffff807037812 */ /* 0x000fe200078ec0ff */
[----:B------:R-:W-:Y:S01]  /*0be0*/  IMAD.WIDE.U32 R34, R37, c[0x0][0x240], R22 ;  /* 0x0000900025227a25 */ /* 0x000fe200078e0016 */
[----:B------:R-:W-:Y:S01]  /*0bf0*/  SHF.R.U32.HI R29, RZ, 0x3, R16 ;  /* 0x00000003ff1d7819 */ /* 0x000fe20000011610 */
[----:B------:R-:W-:Y:S01]  /*0c00*/  STL [R1+0x74], R28 ;  /* 0x0000741c01007387 */ /* 0x000fe20000100800 */
[----:B------:R-:W-:Y:S01]  /*0c10*/  SHF.R.S32.HI R0, RZ, 0x1f, R37 ;  /* 0x0000001fff007819 */ /* 0x000fe20000011425 */
[C---:B------:R-:W-:Y:S01]  /*0c20*/  IMAD.IADD R14, R28.reuse, 0x1, -R3 ;  /* 0x000000011c0e7824 */ /* 0x040fe200078e0a03 */
[----:B------:R-:W-:Y:S01]  /*0c30*/  IADD3 R34, P0, R28, R34, RZ ;  /* 0x000000221c227210 */ /* 0x000fe20007f1e0ff */
[----:B------:R-:W-:Y:S01]  /*0c40*/  IMAD.SHL.U32 R32, R32, 0x8, RZ ;  /* 0x0000000820207824 */ /* 0x000fe200078e00ff */
[----:B------:R-:W-:Y:S01]  /*0c50*/  LEA.HI R19, R19, R28, RZ, 0x7 ;  /* 0x0000001c13137211 */ /* 0x000fe200078f38ff */
[----:B------:R-:W-:Y:S01]  /*0c60*/  IMAD.SHL.U32 R3, R14, 0x8, RZ ;  /* 0x000000080e037824 */ /* 0x000fe200078e00ff */
[----:B------:R-:W-:Y:S01]  /*0c70*/  SHF.R.S32.HI R44, RZ, 0x7, R44 ;  /* 0x00000007ff2c7819 */ /* 0x000fe2000001142c */
[----:B------:R-:W-:-:S02]  /*0c80*/  IMAD R4, R0, c[0x0][0x240], RZ ;  /* 0x0000900000047a24 */ /* 0x000fc400078e02ff */
[----:B------:R-:W-:Y:S01]  /*0c90*/  IMAD R18, R0, c[0x0][0x278], RZ ;  /* 0x00009e0000127a24 */ /* 0x000fe200078e02ff */
[----:B------:R-:W-:Y:S01]  /*0ca0*/  LOP3.LUT R10, R16, 0x38, R3, 0xf8, !PT ;  /* 0x00000038100a7812 */ /* 0x000fe200078ef803 */
[----:B------:R-:W-:Y:S01]  /*0cb0*/  IMAD.IADD R16, R28, 0x1, -R11 ;  /* 0x000000011c107824 */ /* 0x000fe200078e0a0b */
[--C-:B------:R-:W-:Y:S01]  /*0cc0*/  SHF.R.S32.HI R11, RZ, 0x1f, R17.reuse ;  /* 0x0000001fff0b7819 */ /* 0x100fe20000011411 */
[C---:B------:R-:W-:Y:S01]  /*0cd0*/  IMAD R15, R37.reuse, c[0x0][0x244], R4 ;  /* 0x00009100250f7a24 */ /* 0x040fe200078e0204 */
[----:B------:R-:W-:Y:S01]  /*0ce0*/  LOP3.LUT R29, R10, R29, RZ, 0x3c, !PT ;  /* 0x0000001d0a1d7212 */ /* 0x000fe200078e3cff */
[C---:B------:R-:W-:Y:S01]  /*0cf0*/  IMAD R18, R37.reuse, c[0x0][0x27c], R18 ;  /* 0x00009f0025127a24 */ /* 0x040fe200078e0212 */
[----:B------:R-:W-:Y:S01]  /*0d00*/  SHF.R.S32.HI R10, RZ, 0x5, R17 ;  /* 0x00000005ff0a7819 */ /* 0x000fe20000011411 */
[----:B------:R-:W-:Y:S01]  /*0d10*/  IMAD.WIDE.U32 R52, R37, c[0x0][0x290], R52 ;  /* 0x0000a40025347a25 */ /* 0x000fe200078e0034 */
[----:B------:R-:W-:Y:S02]  /*0d20*/  SHF.R.S32.HI R23, RZ, 0x1f, R16 ;  /* 0x0000001fff177819 */ /* 0x000fe40000011410 */
[----:B------:R-:W-:Y:S01]  /*0d30*/  LEA.HI R11, R11, R10, RZ, 0x2 ;  /* 0x0000000a0b0b7211 */ /* 0x000fe200078f10ff */
[----:B-1----:R-:W-:Y:S01]  /*0d40*/  IMAD.U32 R24, RZ, RZ, UR5 ;  /* 0x00000005ff187e24 */ /* 0x002fe2000f8e00ff */
[----:B------:R-:W-:Y:S01]  /*0d50*/  UIADD3 UR5, UP0, UR8, 0x20880, URZ ;  /* 0x0002088008057890 */ /* 0x000fe2000ff1e03f */
[----:B------:R-:W-:Y:S01]  /*0d60*/  IMAD.U32 R25, RZ, RZ, UR4 ;  /* 0x00000004ff197e24 */ /* 0x000fe2000f8e00ff */
[----:B------:R-:W-:Y:S01]  /*0d70*/  LEA.HI R4, R23, R16, RZ, 0x3 ;  /* 0x0000001017047211 */ /* 0x000fe200078f18ff */
[----:B------:R-:W-:Y:S01]  /*0d80*/  IMAD.WIDE.U32 R22, R37, c[0x0][0x278], R54 ;  /* 0x00009e0025167a25 */ /* 0x000fe200078e0036 */
[----:B------:R-:W-:Y:S01]  /*0d90*/  UIADD3.X UR4, URZ, UR9, URZ, UP0, !UPT ;  /* 0x000000093f047290 */ /* 0x000fe200087fe43f */
[----:B------:R-:W-:-:S02]  /*0da0*/  LOP3.LUT R11, R11, 0xfffffffc, RZ, 0xc0, !PT ;  /* 0xfffffffc0b0b7812 */ /* 0x000fc400078ec0ff */
[----:B------:R-:W-:Y:S01]  /*0db0*/  IMAD.U32 R40, RZ, RZ, UR5 ;  /* 0x00000005ff287e24 */ /* 0x000fe2000f8e00ff */
[----:B------:R-:W-:Y:S01]  /*0dc0*/  LOP3.LUT R17, R17, 0xffffffe0, RZ, 0xc0, !PT ;  /* 0xffffffe011117812 */ /* 0x000fe200078ec0ff */
[----:B------:R-:W-:Y:S01]  /*0dd0*/  IMAD.MOV.U32 R54, RZ, RZ, R3 ;  /* 0x000000ffff367224 */ /* 0x000fe200078e0003 */
[----:B------:R-:W-:Y:S01]  /*0de0*/  IADD3.X R15, R48, R35, R15, P0, !PT ;  /* 0x00000023300f7210 */ /* 0x000fe200007fe40f */
[----:B------:R-:W-:Y:S01]  /*0df0*/  IMAD.U32 R41, RZ, RZ, UR4 ;  /* 0x00000004ff297e24 */ /* 0x000fe2000f8e00ff */
[----:B------:R-:W-:Y:S01]  /*0e00*/  LOP3.LUT R49, R4, 0xfffffff8, RZ, 0xc0, !PT ;  /* 0xfffffff804317812 */ /* 0x000fe200078ec0ff */
[----:B------:R-:W-:Y:S01]  /*0e10*/  IMAD.MOV.U32 R42, RZ, RZ, R40 ;  /* 0x000000ffff2a7224 */ /* 0x000fe200078e0028 */
[----:B------:R-:W-:Y:S01]  /*0e20*/  LEA R48, P0, R22, c[0x0][0x258], 0x2 ;  /* 0x0000960016307a11 */ /* 0x000fe200078010ff */
[----:B------:R-:W-:Y:S01]  /*0e30*/  IMAD.MOV.U32 R43, RZ, RZ, R41 ;  /* 0x000000ffff2b7224 */ /* 0x000fe200078e0029 */
[----:B------:R-:W-:Y:S01]  /*0e40*/  IADD3 R49, R16, -R49, RZ ;  /* 0x8000003110317210 */ /* 0x000fe20007ffe0ff */
[----:B------:R-:W-:Y:S01]  /*0e50*/  IMAD.IADD R11, R10, 0x1, -R11 ;  /* 0x000000010a0b7824 */ /* 0x000fe200078e0a0b */
[----:B------:R-:W-:Y:S01]  /*0e60*/  LOP3.LUT R29, R29, 0xfffffe00, R32, 0xf8, !PT ;  /* 0xfffffe001d1d7812 */ /* 0x000fe200078ef820 */
[----:B------:R-:W-:Y:S01]  /*0e70*/  IMAD.IADD R10, R28, 0x1, -R17 ;  /* 0x000000011c0a7824 */ /* 0x000fe200078e0a11 */
[----:B------:R1:W-:Y:S01]  /*0e80*/  STL.128 [R1+0x60], R40 ;  /* 0x0000602801007387 */ /* 0x0003e20000100c00 */
[----:B------:R-:W-:Y:S01]  /*0e90*/  IMAD R16, R0, c[0x0][0x290], RZ ;  /* 0x0000a40000107a24 */ /* 0x000fe200078e02ff */
[----:B------:R-:W-:Y:S01]  /*0ea0*/  SHF.R.S32.HI R55, RZ, 0x1f, R3 ;  /* 0x0000001fff377819 */ /* 0x000fe20000011403 */
[----:B------:R-:W-:Y:S01]  /*0eb0*/  IMAD.SHL.U32 R31, R11, 0x10, RZ ;  /* 0x000000100b1f7824 */ /* 0x000fe200078e00ff */
[----:B------:R-:W-:Y:S01]  /*0ec0*/  SHF.R.S32.HI R17, RZ, 0x1f, R10 ;  /* 0x0000001fff117819 */ /* 0x000fe2000001140a */
[----:B------:R-:W-:Y:S01]  /*0ed0*/  IMAD.U32 R26, RZ, RZ, UR14 ;  /* 0x0000000eff1a7e24 */ /* 0x000fe2000f8e00ff */
[----:B------:R-:W-:Y:S01]  /*0ee0*/  LEA R66, P1, R52, c[0x0][0x280], 0x2 ;  /* 0x0000a00034427a11 */ /* 0x000fe200078210ff */
[----:B------:R-:W-:Y:S01]  /*0ef0*/  IMAD.U32 R27, RZ, RZ, UR11 ;  /* 0x0000000bff1b7e24 */ /* 0x000fe2000f8e00ff */
[----:B------:R-:W-:-:S02]  /*0f00*/  UIADD3 UR14, UP1, UR8, 0x18880, URZ ;  /* 0x00018880080e7890 */ /* 0x000fc4000ff3e03f */
[----:B------:R-:W-:Y:S02]  /*0f10*/  ULDC.64 UR4, c[0x0][0x208] ;  /* 0x0000820000047ab9 */ /* 0x000fe40000000a00 */
[----:B------:R-:W-:Y:S01]  /*0f20*/  UIADD3.X UR11, URZ, UR9, URZ, UP1, !UPT ;  /* 0x000000093f0b7290 */ /* 0x000fe20008ffe43f */
[----:B------:R2:W-:Y:S01]  /*0f30*/  STL.128 [R1+0x30], R24 ;  /* 0x0000301801007387 */ /* 0x0005e20000100c00 */
[----:B------:R-:W-:Y:S02]  /*0f40*/  USHF.L.U64.HI UR16, UR4, UR16, UR5 ;  /* 0x0000001004107299 */ /* 0x000fe40008010205 */
[----:B------:R-:W-:Y:S02]  /*0f50*/  USHF.L.U32 UR17, UR4, 0x7, URZ ;  /* 0x0000000704117899 */ /* 0x000fe4000800063f */
[----:B------:R-:W-:Y:S02]  /*0f60*/  USHF.L.U64.HI UR5, UR4, UR12, UR5 ;  /* 0x0000000c04057299 */ /* 0x000fe40008010205 */
[----:B------:R-:W-:Y:S01]  /*0f70*/  USHF.L.U32 UR4, UR4, 0x5, URZ ;  /* 0x0000000504047899 */ /* 0x000fe2000800063f */
[----:B------:R-:W-:-:S02]  /*0f80*/  IMAD.U32 R77, RZ, RZ, UR16 ;  /* 0x00000010ff4d7e24 */ /* 0x000fc4000f8e00ff */
[----:B------:R-:W-:Y:S02]  /*0f90*/  IMAD.U32 R76, RZ, RZ, UR17 ;  /* 0x00000011ff4c7e24 */ /* 0x000fe4000f8e00ff */
[----:B------:R-:W-:Y:S02]  /*0fa0*/  IMAD.U32 R73, RZ, RZ, UR5 ;  /* 0x00000005ff497e24 */ /* 0x000fe4000f8e00ff */
[----:B------:R-:W-:Y:S01]  /*0fb0*/  IMAD.U32 R72, RZ, RZ, UR4 ;  /* 0x00000004ff487e24 */ /* 0x000fe2000f8e00ff */
[----:B------:R-:W-:Y:S01]  /*0fc0*/  ULDC UR4, c[0x0][0x1c] ;  /* 0x0000070000047ab9 */ /* 0x000fe20000000800 */
[----:B-1----:R-:W-:Y:S01]  /*0fd0*/  IMAD.IADD R43, R23, 0x1, R18 ;  /* 0x00000001172b7824 */ /* 0x002fe200078e0212 */
[----:B------:R-:W-:Y:S01]  /*0fe0*/  SHF.R.S32.HI R18, RZ, 0x7, R19 ;  /* 0x00000007ff127819 */ /* 0x000fe20000011413 */
[----:B------:R-:W-:Y:S01]  /*0ff0*/  IMAD R23, R37, c[0x0][0x294], R16 ;  /* 0x0000a50025177a24 */ /* 0x000fe200078e0210 */
[----:B------:R-:W-:Y:S02]  /*1000*/  LEA.HI R16, R17, R10, RZ, 0x2 ;  /* 0x0000000a11107211 */ /* 0x000fe400078f10ff */
[----:B------:R-:W-:Y:S01]  /*1010*/  LEA.HI.X R43, R22, c[0x0][0x25c], R43, 0x2, P0 ;  /* 0x00009700162b7a11 */ /* 0x000fe200000f142b */
[----:B------:R-:W-:Y:S01]  /*1020*/  IMAD.SHL.U32 R22, R14, 0x40, RZ ;  /* 0x000000400e167824 */ /* 0x000fe200078e00ff */
[----:B------:R-:W-:Y:S01]  /*1030*/  LEA.HI.SX32 R39, R16, R31, 0x1e ;  /* 0x0000001f10277211 */ /* 0x000fe200078ff2ff */
[----:B------:R-:W-:Y:S01]  /*1040*/  IMAD.IADD R23, R53, 0x1, R23 ;  /* 0x0000000135177824 */ /* 0x000fe200078e0217 */
[----:B------:R-:W-:Y:S01]  /*1050*/  LEA R64, P0, R34, c[0x0][0x220], 0x2 ;  /* 0x0000880022407a11 */ /* 0x000fe200078010ff */
[----:B------:R-:W-:Y:S01]  /*1060*/  IMAD R57, R5, 0x2, R18 ;  /* 0x0000000205397824 */ /* 0x000fe200078e0212 */
[----:B------:R-:W-:-:S02]  /*1070*/  LOP3.LUT R22, R22, 0x1c0, RZ, 0xc0, !PT ;  /* 0x000001c016167812 */ /* 0x000fc400078ec0ff */
[----:B------:R-:W-:Y:S01]  /*1080*/  LEA.HI R19, R19, R18, RZ, 0x1 ;  /* 0x0000001213137211 */ /* 0x000fe200078f08ff */
[----:B--2---:R-:W-:Y:S01]  /*1090*/  IMAD.U32 R27, RZ, RZ, UR11 ;  /* 0x0000000bff1b7e24 */ /* 0x004fe2000f8e00ff */
[C---:B------:R-:W-:Y:S02]  /*10a0*/  LOP3.LUT R17, R22.reuse, 0x8, R7, 0xf8, !PT ;  /* 0x0000000816117812 */ /* 0x040fe400078ef807 */
[----:B------:R-:W-:Y:S02]  /*10b0*/  LOP3.LUT R16, R22, 0x30, R31, 0xf8, !PT ;  /* 0x0000003016107812 */ /* 0x000fe400078ef81f */
[----:B------:R-:W-:Y:S02]  /*10c0*/  SHF.R.U32.HI R22, RZ, 0x3, R22 ;  /* 0x00000003ff167819 */ /* 0x000fe40000011616 */
[----:B------:R-:W-:Y:S01]  /*10d0*/  LEA.HI.X R65, R34, c[0x0][0x224], R15, 0x2, P0 ;  /* 0x0000890022417a11 */ /* 0x000fe200000f140f */
[----:B------:R-:W-:Y:S01]  /*10e0*/  IMAD R15, R13, c[0x0][0x210], RZ ;  /* 0x000084000d0f7a24 */ /* 0x000fe200078e02ff */
[----:B------:R-:W-:Y:S01]  /*10f0*/  LOP3.LUT R32, R17, R22, RZ, 0x3c, !PT ;  /* 0x0000001611207212 */ /* 0x000fe200078e3cff */
[----:B------:R-:W-:Y:S01]  /*1100*/  IMAD R17, R13, c[0x0][0x180], RZ ;  /* 0x000060000d117a24 */ /* 0x000fe200078e02ff */
[----:B------:R-:W-:Y:S01]  /*1110*/  LOP3.LUT R13, R19, 0xfffffffe, RZ, 0xc0, !PT ;  /* 0xfffffffe130d7812 */ /* 0x000fe200078ec0ff */
[----:B------:R-:W-:Y:S01]  /*1120*/  IMAD R62, R36, c[0x0][0x214], R15 ;  /* 0x00008500243e7a24 */ /* 0x000fe200078e020f */
[----:B------:R-:W-:Y:S01]  /*1130*/  LOP3.LUT R7, R16, 0x8, R7, 0xf8, !PT ;  /* 0x0000000810077812 */ /* 0x000fe200078ef807 */
[----:B------:R-:W-:Y:S01]  /*1140*/  IMAD.WIDE.U32 R34, R36, c[0x0][0x210], R54 ;  /* 0x0000840024227a25 */ /* 0x000fe200078e0036 */
[----:B------:R-:W-:-:S02]  /*1150*/  IADD3 R42, R18, -R13, RZ ;  /* 0x8000000d122a7210 */ /* 0x000fc40007ffe0ff */
[----:B------:R-:W-:Y:S01]  /*1160*/  LEA.HI.X R67, R52, c[0x0][0x284], R23, 0x2, P1 ;  /* 0x0000a10034437a11 */ /* 0x000fe200008f1417 */
[----:B------:R-:W-:Y:S01]  /*1170*/  IMAD.SHL.U32 R13, R12, 0x40, RZ ;  /* 0x000000400c0d7824 */ /* 0x000fe200078e00ff */
[----:B------:R-:W-:Y:S01]  /*1180*/  LOP3.LUT R22, R7, R22, RZ, 0x3c, !PT ;  /* 0x0000001607167212 */ /* 0x000fe200078e3cff */
[----:B------:R-:W-:Y:S01]  /*1190*/  IMAD.SHL.U32 R18, R18, 0x8, RZ ;  /* 0x0000000812127824 */ /* 0x000fe200078e00ff */
[----:B------:R-:W-:Y:S01]  /*11a0*/  LOP3.LUT R7, R6, 0x7ffffffc, RZ, 0xc0, !PT ;  /* 0x7ffffffc06077812 */ /* 0x000fe200078ec0ff */
[C---:B------:R-:W-:Y:S01]  /*11b0*/  IMAD R68, R36.reuse, c[0x0][0x184], R17 ;  /* 0x0000610024447a24 */ /* 0x040fe200078e0211 */
[----:B------:R-:W-:Y:S01]  /*11c0*/  LOP3.LUT R13, R13, 0x1c0, RZ, 0xc0, !PT ;  /* 0x000001c00d0d7812 */ /* 0x000fe200078ec0ff */
[----:B------:R-:W-:Y:S01]  /*11d0*/  IMAD.WIDE.U32 R52, R36, c[0x0][0x180], R54 ;  /* 0x0000600024347a25 */ /* 0x000fe200078e0036 */
[----:B------:R-:W-:Y:S02]  /*11e0*/  LOP3.LUT R18, R18, 0x8, RZ, 0xc0, !PT ;  /* 0x0000000812127812 */ /* 0x000fe400078ec0ff */
[----:B------:R-:W-:Y:S01]  /*11f0*/  SHF.R.U32.HI R61, RZ, 0x3, R13 ;  /* 0x00000003ff3d7819 */ /* 0x000fe2000001160d */
[----:B------:R-:W-:Y:S01]  /*1200*/  IMAD.IADD R63, R35, 0x1, R62 ;  /* 0x00000001233f7824 */ /* 0x000fe200078e023e */
[----:B------:R-:W-:Y:S01]  /*1210*/  MOV R62, R34 ;  /* 0x00000022003e7202 */ /* 0x000fe20000000f00 */
[----:B------:R-:W-:Y:S01]  /*1220*/  IMAD.IADD R69, R53, 0x1, R68 ;  /* 0x0000000135457824 */ /* 0x000fe200078e0244 */
[----:B------:R-:W-:Y:S01]  /*1230*/  R2P PR, R49, 0x6 ;  /* 0x0000000631007804 */ /* 0x000fe20000000000 */
[----:B------:R-:W-:Y:S01]  /*1240*/  IMAD.MOV.U32 R35, RZ, RZ, 0x20 ;  /* 0x00000020ff237424 */ /* 0x000fe200078e00ff */
[----:B------:R-:W-:Y:S01]  /*1250*/  LOP3.LUT R61, R61, R13, R18, 0x1e, !PT ;  /* 0x0000000d3d3d7212 */ /* 0x000fe200078e1e12 */
[----:B------:R-:W-:Y:S01]  /*1260*/  IMAD.MOV.U32 R34, RZ, RZ, 0x10 ;  /* 0x00000010ff227424 */ /* 0x000fe200078e00ff */
[----:B------:R-:W-:Y:S01]  /*1270*/  SHF.L.U32 R49, R49, 0x6, RZ ;  /* 0x0000000631317819 */ /* 0x000fe200000006ff */
[----:B------:R-:W-:Y:S01]  /*1280*/  IMAD.MOV.U32 R68, RZ, RZ, R52 ;  /* 0x000000ffff447224 */ /* 0x000fe200078e0034 */
[----:B------:R-:W-:Y:S01]  /*1290*/  MOV R26, UR14 ;  /* 0x0000000e001a7c02 */ /* 0x000fe20008000f00 */
[----:B------:R-:W-:Y:S01]  /*12a0*/  IMAD.IADD R52, R28, 0x1, -R7 ;  /* 0x000000011c347824 */ /* 0x000fe200078e0a07 */
[----:B------:R-:W-:Y:S01]  /*12b0*/  SEL R7, R35, 0xffffffe0, !P2 ;  /* 0xffffffe023077807 */ /* 0x000fe20005000000 */
[----:B------:R-:W-:Y:S01]  /*12c0*/  IMAD.SHL.U32 R13, R11, 0x400, RZ ;  /* 0x000004000b0d7824 */ /* 0x000fe200078e00ff */
[----:B------:R-:W-:Y:S01]  /*12d0*/  SEL R6, R34, 0xfffffff0, !P1 ;  /* 0xfffffff022067807 */ /* 0x000fe20004800000 */
[----:B------:R-:W-:Y:S01]  /*12e0*/  IMAD.U32 R57, R57, 0x200, R32 ;  /* 0x0000020039397824 */ /* 0x000fe200078e0020 */
[----:B------:R-:W-:Y:S01]  /*12f0*/  R2P PR, R14, 0x6 ;  /* 0x000000060e007804 */ /* 0x000fe20000000000 */
[----:B------:R-:W-:Y:S01]  /*1300*/  IMAD R52, R52, 0x2, R13 ;  /* 0x0000000234347824 */ /* 0x000fe200078e020d */
[----:B------:R-:W-:Y:S01]  /*1310*/  LOP3.LUT R49, R49, 0x1c0, RZ, 0xc0, !PT ;  /* 0x000001c031317812 */ /* 0x000fe200078ec0ff */
[----:B------:R-:W-:Y:S01]  /*1320*/  IMAD.MOV.U32 R14, RZ, RZ, 0x2 ;  /* 0x00000002ff0e7424 */ /* 0x000fe200078e00ff */
[----:B------:R-:W-:Y:S01]  /*1330*/  UIADD3 UR14, UP0, UR8, 0x8080, URZ ;  /* 0x00008080080e7890 */ /* 0x000fe2000ff1e03f */
[----:B------:R-:W-:Y:S01]  /*1340*/  IMAD.IADD R61, R52, 0x1, R61 ;  /* 0x00000001343d7824 */ /* 0x000fe200078e023d */
[----:B------:R-:W-:Y:S01]  /*1350*/  SHF.R.U32.HI R51, RZ, 0x3, R49 ;  /* 0x00000003ff337819 */ /* 0x000fe20000011631 */
[----:B------:R-:W-:Y:S01]  /*1360*/  IMAD.SHL.U32 R15, R5, 0x10, RZ ;  /* 0x00000010050f7824 */ /* 0x000fe200078e00ff */
[----:B------:R-:W-:Y:S01]  /*1370*/  UIADD3.X UR11, URZ, UR9, URZ, UP0, !UPT ;  /* 0x000000093f0b7290 */ /* 0x000fe200087fe43f */
[----:B------:R-:W-:Y:S01]  /*1380*/  IMAD.WIDE.U32 R52, R57, R14, c[0x0][0x18] ;  /* 0x0000060039347625 */ /* 0x000fe200078e000e */
[----:B------:R-:W-:Y:S02]  /*1390*/  STL.128 [R1+0x50], R24 ;  /* 0x0000501801007387 */ /* 0x000fe40000100c00 */
[----:B------:R-:W-:Y:S01]  /*13a0*/  LOP3.LUT R16, R18, 0x10, R15, 0xf8, !PT ;  /* 0x0000001012107812 */ /* 0x000fe200078ef80f */
[----:B------:R-:W-:-:S02]  /*13b0*/  IMAD.SHL.U32 R14, R5, 0x8, RZ ;  /* 0x00000008050e7824 */ /* 0x000fc400078e00ff */
[----:B------:R-:W-:Y:S01]  /*13c0*/  IMAD R59, R5, 0x200, R22 ;  /* 0x00000200053b7824 */ /* 0x000fe200078e0216 */
[----:B------:R-:W-:Y:S01]  /*13d0*/  SEL R5, R35, 0xffffffe0, !P2 ;  /* 0xffffffe023057807 */ /* 0x000fe20005000000 */
[----:B------:R-:W-:Y:S01]  /*13e0*/  IMAD.WIDE.U32 R22, R37, c[0x0][0x218], R62 ;  /* 0x0000860025167a25 */ /* 0x000fe200078e003e */
[----:B------:R-:W-:Y:S02]  /*13f0*/  IADD3 R62, P0, R52, 0x4080, RZ ;  /* 0x00004080343e7810 */ /* 0x000fe40007f1e0ff */
[----:B------:R-:W-:Y:S01]  /*1400*/  LOP3.LUT R14, R49, 0x8, R14, 0xf8, !PT ;  /* 0x00000008310e7812 */ /* 0x000fe200078ef80e */
[C---:B------:R-:W-:Y:S01]  /*1410*/  IMAD R18, R0.reuse, c[0x0][0x188], RZ ;  /* 0x0000620000127a24 */ /* 0x040fe200078e02ff */
[----:B------:R-:W-:Y:S01]  /*1420*/  LOP3.LUT R49, R51, R16, R49, 0x1e, !PT ;  /* 0x0000001033317212 */ /* 0x000fe200078e1e31 */
[----:B------:R-:W-:Y:S01]  /*1430*/  IMAD R32, R0, c[0x0][0x218], RZ ;  /* 0x0000860000207a24 */ /* 0x000fe200078e02ff */
[----:B------:R-:W-:Y:S01]  /*1440*/  LOP3.LUT R51, R14, R51, RZ, 0x3c, !PT ;  /* 0x000000330e337212 */ /* 0x000fe200078e3cff */
[----:B------:R-:W-:Y:S01]  /*1450*/  IMAD.X R63, RZ, RZ, R53, P0 ;  /* 0x000000ffff3f7224 */ /* 0x000fe200000e0635 */
[----:B------:R-:W-:Y:S01]  /*1460*/  SHF.R.S32.HI R53, RZ, 0x1f, R2 ;  /* 0x0000001fff357819 */ /* 0x000fe20000011402 */
[C---:B------:R-:W-:Y:S01]  /*1470*/  IMAD R18, R37.reuse, c[0x0][0x18c], R18 ;  /* 0x0000630025127a24 */ /* 0x040fe200078e0212 */
[----:B------:R-:W-:Y:S01]  /*1480*/  MOV R16, R22 ;  /* 0x0000001600107202 */ /* 0x000fe20000000f00 */
[----:B------:R-:W-:-:S02]  /*1490*/  IMAD R17, R37, c[0x0][0x21c], R32 ;  /* 0x0000870025117a24 */ /* 0x000fc400078e0220 */
[----:B------:R-:W-:-:S04]  /*14a0*/  IMAD.WIDE.U32 R68, R37, c[0x0][0x188], R68 ;  /* 0x0000620025447a25 */ /* 0x000fc800078e0044 */
[----:B------:R-:W-:Y:S01]  /*14b0*/  IMAD.SHL.U32 R14, R4, 0x40, RZ ;  /* 0x00000040040e7824 */ /* 0x000fe200078e00ff */
[----:B------:R-:W-:Y:S01]  /*14c0*/  SEL R4, R34, 0xfffffff0, !P1 ;  /* 0xfffffff022047807 */ /* 0x000fe20004800000 */
[----:B------:R-:W-:Y:S01]  /*14d0*/  IMAD.IADD R19, R69, 0x1, R18 ;  /* 0x0000000145137824 */ /* 0x000fe200078e0212 */
[----:B------:R-:W-:Y:S01]  /*14e0*/  R2P PR, R12, 0x6 ;  /* 0x000000060c007804 */ /* 0x000fe20000000000 */
[----:B------:R-:W-:Y:S01]  /*14f0*/  IMAD.IADD R17, R23, 0x1, R17 ;  /* 0x0000000117117824 */ /* 0x000fe200078e0211 */
[----:B------:R-:W-:Y:S01]  /*1500*/  LOP3.LUT R14, R14, 0xfffffe00, RZ, 0xc0, !PT ;  /* 0xfffffe000e0e7812 */ /* 0x000fe200078ec0ff */
[----:B------:R-:W-:Y:S02]  /*1510*/  IMAD.MOV.U32 R18, RZ, RZ, R68 ;  /* 0x000000ffff127224 */ /* 0x000fe400078e0044 */
[----:B------:R-:W-:Y:S01]  /*1520*/  IMAD R23, R53, c[0x0][0x178], RZ ;  /* 0x00005e0035177a24 */ /* 0x000fe200078e02ff */
[-C--:B------:R-:W-:Y:S01]  /*1530*/  IADD3 R51, R51, R14.reuse, R13 ;  /* 0x0000000e33337210 */ /* 0x080fe20007ffe00d */
[----:B------:R-:W-:Y:S01]  /*1540*/  IMAD.WIDE.U32 R18, R2, c[0x0][0x178], R18 ;  /* 0x00005e0002127a25 */ /* 0x000fe200078e0012 */
[----:B------:R-:W-:-:S02]  /*1550*/  LOP3.LUT R49, R49, R14, RZ, 0xfc, !PT ;  /* 0x0000000e31317212 */ /* 0x000fc400078efcff */
[----:B------:R-:W-:Y:S01]  /*1560*/  SEL R35, R35, 0xffffffe0, !P2 ;  /* 0xffffffe023237807 */ /* 0x000fe20005000000 */
[----:B------:R-:W-:Y:S01]  /*1570*/  IMAD R23, R2, c[0x0][0x17c], R23 ;  /* 0x00005f0002177a24 */ /* 0x000fe200078e0217 */
[----:B------:R-:W-:Y:S01]  /*1580*/  LEA R22, P0, R18, c[0x0][0x160], 0x1 ;  /* 0x0000580012167a11 */ /* 0x000fe200078008ff */
[----:B------:R-:W-:Y:S01]  /*1590*/  IMAD R13, R53, c[0x0][0x208], RZ ;  /* 0x00008200350d7a24 */ /* 0x000fe200078e02ff */
[----:B------:R-:W-:Y:S01]  /*15a0*/  ISETP.GE.AND P2, PT, R3, c[0x0][0x16c], PT ;  /* 0x00005b0003007a0c */ /* 0x000fe20003f46270 */
[----:B------:R-:W-:Y:S01]  /*15b0*/  IMAD.IADD R23, R19, 0x1, R23 ;  /* 0x0000000113177824 */ /* 0x000fe200078e0217 */
[----:B------:R-:W-:Y:S01]  /*15c0*/  SEL R34, R34, 0xfffffff0, !P1 ;  /* 0xfffffff022227807 */ /* 0x000fe20004800000 */
[C---:B------:R-:W-:Y:S01]  /*15d0*/  IMAD R14, R2.reuse, c[0x0][0x20c], R13 ;  /* 0x00008300020e7a24 */ /* 0x040fe200078e020d */
[----:B------:R-:W-:Y:S01]  /*15e0*/  ISETP.GE.AND P1, PT, R3, c[0x0][0x1fc], PT ;  /* 0x00007f0003007a0c */ /* 0x000fe20003f26270 */
[----:B------:R-:W-:Y:S01]  /*15f0*/  IMAD.WIDE.U32 R16, R2, c[0x0][0x208], R16 ;  /* 0x0000820002107a25 */ /* 0x000fe200078e0010 */
[----:B------:R-:W-:-:S03]  /*1600*/  LEA.HI.X R23, R18, c[0x0][0x164], R23, 0x1, P0 ;  /* 0x0000590012177a11 */ /* 0x000fc600000f0c17 */
[----:B------:R-:W-:Y:S01]  /*1610*/  IMAD.U32 R13, RZ, RZ, UR11 ;  /* 0x0000000bff0d7e24 */ /* 0x000fe2000f8e00ff */
[----:B------:R-:W-:Y:S01]  /*1620*/  UIADD3 UR11, UP0, UR8, 0x10080, URZ ;  /* 0x00010080080b7890 */ /* 0x000fe2000ff1e03f */
[----:B------:R-:W-:Y:S01]  /*1630*/  IMAD.IADD R14, R17, 0x1, R14 ;  /* 0x00000001110e7824 */ /* 0x000fe200078e020e */
[C---:B------:R-:W-:Y:S01]  /*1640*/  LEA R70, P0, R16.reuse, c[0x0][0x1f0], 0x1 ;  /* 0x00007c0010467a11 */ /* 0x040fe200078008ff */
[----:B------:R-:W-:Y:S01]  /*1650*/  IMAD.U32 R12, RZ, RZ, UR14 ;  /* 0x0000000eff0c7e24 */ /* 0x000fe2000f8e00ff */
[----:B------:R-:W-:Y:S01]  /*1660*/  UIADD3.X UR9, URZ, UR9, URZ, UP0, !UPT ;  /* 0x000000093f097290 */ /* 0x000fe200087fe43f */
[----:B------:R-:W-:Y:S01]  /*1670*/  IMAD.MOV.U32 R17, RZ, RZ, R23 ;  /* 0x000000ffff117224 */ /* 0x000fe200078e0017 */
[----:B------:R-:W-:Y:S01]  /*1680*/  LEA.HI.X R71, R16, c[0x0][0x1f4], R14, 0x1, P0 ;  /* 0x00007d0010477a11 */ /* 0x000fe200000f0c0e */
[----:B------:R-:W-:Y:S01]  /*1690*/  IMAD.WIDE.U32 R18, R29, 0x2, R12 ;  /* 0x000000021d127825 */ /* 0x000fe200078e000c */
[----:B------:R-:W-:Y:S02]  /*16a0*/  IADD3 R32, P0, R20, 0xa0, RZ ;  /* 0x000000a014207810 */ /* 0x000fe40007f1e0ff */
[----:B------:R-:W-:Y:S01]  /*16b0*/  MOV R15, UR9 ;  /* 0x00000009000f7c02 */ /* 0x000fe20008000f00 */
[----:B------:R-:W-:Y:S01]  /*16c0*/  IMAD.MOV.U32 R16, RZ, RZ, R22 ;  /* 0x000000ffff107224 */ /* 0x000fe200078e0016 */
[----:B------:R-:W-:Y:S01]  /*16d0*/  UIADD3 UR9, UP0, UR8, 0x18080, URZ ;  /* 0x0001808008097890 */ /* 0x000fe2000ff1e03f */
[----:B------:R-:W-:Y:S01]  /*16e0*/  IMAD.U32 R14, RZ, RZ, UR11 ;  /* 0x0000000bff0e7e24 */ /* 0x000fe2000f8e00ff */
[----:B------:R-:W-:Y:S01]  /*16f0*/  IADD3 R31, R32, -c[0x0][0x20], RZ ;  /* 0x80000800201f7a10 */ /* 0x000fe20007ffe0ff */
[----:B------:R-:W-:Y:S01]  /*1700*/  IMAD.WIDE.U32 R68, R61, 0x2, R26 ;  /* 0x000000023d447825 */ /* 0x000fe200078e001a */
[----:B------:R1:W-:Y:S01]  /*1710*/  STL.128 [R1+0x90], R16 ;  /* 0x0000901001007387 */ /* 0x0003e20000100c00 */
[----:B------:R-:W-:-:S02]  /*1720*/  UIADD3.X UR5, URZ, UR4, URZ, UP0, !UPT ;  /* 0x000000043f057290 */ /* 0x000fc400087fe43f */
[----:B------:R-:W-:Y:S01]  /*1730*/  UIADD3 UR8, UP0, UR8, 0x18480, URZ ;  /* 0x0001848008087890 */ /* 0x000fe2000ff1e03f */
[----:B------:R-:W-:Y:S01]  /*1740*/  STL.128 [R1+0x20], R12 ;  /* 0x0000200c01007387 */ /* 0x000fe20000100c00 */
[--C-:B------:R-:W-:Y:S02]  /*1750*/  IMAD.WIDE.U32 R74, R49, 0x2, R14.reuse ;  /* 0x00000002314a7825 */ /* 0x100fe400078e000e */
[----:B------:R-:W-:Y:S01]  /*1760*/  UIADD3.X UR4, URZ, UR4, URZ, UP0, !UPT ;  /* 0x000000043f047290 */ /* 0x000fe200087fe43f */
[----:B------:R-:W-:Y:S01]  /*1770*/  STL.128 [R1+0x40], R12 ;  /* 0x0000400c01007387 */ /* 0x000fe20000100c00 */
[----:B------:R-:W-:-:S03]  /*1780*/  IMAD.WIDE.U32 R78, R29, 0x2, R14 ;  /* 0x000000021d4e7825 */ /* 0x000fc600078e000e */
[----:B------:R2:W-:Y:S01]  /*1790*/  STL.64 [R31+0x18], R70 ;  /* 0x000018461f007387 */ /* 0x0005e20000100a00 */
[----:B------:R-:W-:-:S03]  /*17a0*/  IMAD.WIDE.U32 R60, R61, 0x2, R40 ;  /* 0x000000023d3c7825 */ /* 0x000fc600078e0028 */
        /* <DEDUP_REMOVED lines=10> */
[----:B------:R-:W-:Y:S02]  /*1850*/  IMAD.U32 R26, RZ, RZ, UR9 ;  /* 0x00000009ff1a7e24 */ /* 0x000fe4000f8e00ff */
[----:B------:R-:W-:Y:S01]  /*1860*/  IMAD.U32 R27, RZ, RZ, UR5 ;  /* 0x00000005ff1b7e24 */ /* 0x000fe2000f8e00ff */
[----:B------:R1:W-:Y:S01]  /*1870*/  STL [R31], R12 ;  /* 0x0000000c1f007387 */ /* 0x0003e20000100800 */
[----:B---3--:R-:W-:-:S03]  /*1880*/  IMAD.WIDE.U32 R72, R51, 0x2, R14 ;  /* 0x0000000233487825 */ /* 0x008fc600078e000e */
[----:B------:R-:W-:Y:S01]  /*1890*/  STL [R1+0xc8], R44 ;  /* 0x0000c82c01007387 */ /* 0x000fe20000100800 */
[----:B------:R-:W-:-:S04]  /*18a0*/  IMAD.WIDE R14, R50, 0x4, R26 ;  /* 0x00000004320e7825 */ /* 0x000fc800078e021a */
[----:B------:R-:W-:-:S04]  /*18b0*/  IMAD.WIDE.U32 R40, R51, 0x2, R40 ;  /* 0x0000000233287825 */ /* 0x000fc800078e0028 */
[----:B------:R-:W-:-:S04]  /*18c0*/  IMAD.WIDE.U32 R24, R49, 0x2, R24 ;  /* 0x0000000231187825 */ /* 0x000fc800078e0018 */
[----:B------:R-:W-:-:S04]  /*18d0*/  IMAD.WIDE R26, R39, 0x4, R26 ;  /* 0x00000004271a7825 */ /* 0x000fc800078e021a */
[----:B-1----:R-:W-:-:S05]  /*18e0*/  IMAD.MOV.U32 R12, RZ, RZ, R48 ;  /* 0x000000ffff0c7224 */ /* 0x002fca00078e0030 */
        /* <DEDUP_REMOVED lines=8> */
[----:B-1----:R-:W-:Y:S01]  /*1970*/  IMAD.U32 R12, RZ, RZ, UR8 ;  /* 0x00000008ff0c7e24 */ /* 0x002fe2000f8e00ff */
[----:B------:R-:W-:Y:S01]  /*1980*/  SEL R14, RZ, 0x1, P2 ;  /* 0x00000001ff0e7807 */ /* 0x000fe20001000000 */
[----:B------:R-:W-:Y:S01]  /*1990*/  IMAD.U32 R13, RZ, RZ, UR4 ;  /* 0x00000004ff0d7e24 */ /* 0x000fe2000f8e00ff */
[----:B------:R-:W-:Y:S01]  /*19a0*/  IADD3 R15, P3, R20, 0x78, RZ ;  /* 0x00000078140f7810 */ /* 0x000fe20007f7e0ff */
[----:B------:R1:W-:Y:S01]  /*19b0*/  STL.128 [R1+0x2c0], R16 ;  /* 0x0002c01001007387 */ /* 0x0003e20000100c00 */
[----:B------:R-:W-:Y:S01]  /*19c0*/  IMAD.MOV.U32 R52, RZ, RZ, R2 ;  /* 0x000000ffff347224 */ /* 0x000fe200078e0002 */
[----:B------:R-:W-:-:S02]  /*19d0*/  ULDC.64 UR4, c[0x0][0x1d8] ;  /* 0x0000760000047ab9 */ /* 0x000fc40000000a00 */
[----:B------:R-:W-:Y:S04]  /*19e0*/  STL.64 [R1+0x248], R6 ;  /* 0x0002480601007387 */ /* 0x000fe80000100a00 */
[----:B------:R-:W-:Y:S01]  /*19f0*/  STL.64 [R1+0x258], R6 ;  /* 0x0002580601007387 */ /* 0x000fe20000100a00 */
[----:B--2---:R-:W-:-:S03]  /*1a00*/  IMAD.WIDE R10, R39, 0x4, R12 ;  /* 0x00000004270a7825 */ /* 0x004fc600078e020c */
[----:B------:R2:W-:Y:S01]  /*1a10*/  STL.64 [R1+0x300], R6 ;  /* 0x0003000601007387 */ /* 0x0005e20000100a00 */
[----:B------:R-:W-:-:S03]  /*1a20*/  IMAD.WIDE R12, R50, 0x4, R12 ;  /* 0x00000004320c7825 */ /* 0x000fc600078e020c */
[----:B------:R-:W-:Y:S01]  /*1a30*/  STL [R1+0x2d8], R7 ;  /* 0x0002d80701007387 */ /* 0x000fe20000100800 */
[----:B---3--:R-:W-:-:S03]  /*1a40*/  SHF.R.S32.HI R4, RZ, 0xd, R33 ;  /* 0x0000000dff047819 */ /* 0x008fc60000011421 */
[----:B------:R3:W-:Y:S01]  /*1a50*/  STL.64 [R1+0xf0], R12 ;  /* 0x0000f00c01007387 */ /* 0x0007e20000100a00 */
[----:B------:R-:W-:Y:S02]  /*1a60*/  IMAD.MOV.U32 R5, RZ, RZ, c[0x0][0x2a8] ;  /* 0x0000aa00ff057624 */ /* 0x000fe400078e00ff */
[--C-:B------:R-:W-:Y:S01]  /*1a70*/  IMAD.X R33, RZ, RZ, R21.reuse, P0 ;  /* 0x000000ffff217224 */ /* 0x100fe200000e0615 */
[----:B------:R-:W-:Y:S04]  /*1a80*/  STL [R1+0x2e8], R7 ;  /* 0x0002e80701007387 */ /* 0x000fe80000100800 */
[----:B------:R4:W-:Y:S01]  /*1a90*/  STL [R1+0x318], R7 ;  /* 0x0003180701007387 */ /* 0x0009e20000100800 */
[----:B-1----:R-:W-:Y:S01]  /*1aa0*/  SEL R18, RZ, 0x1, P1 ;  /* 0x00000001ff127807 */ /* 0x002fe20000800000 */
[----:B------:R-:W-:-:S02]  /*1ab0*/  IMAD.X R16, RZ, RZ, R21, P3 ;  /* 0x000000ffff107224 */ /* 0x000fc400018e0615 */
[----:B------:R1:W-:Y:S04]  /*1ac0*/  STL [R1+0xf8], R4 ;  /* 0x0000f80401007387 */ /* 0x0003e80000100800 */
[----:B------:R5:W-:Y:S01]  /*1ad0*/  STL.128 [R1+0x320], R24 ;  /* 0x0003201801007387 */ /* 0x000be20000100c00 */
[----:B--2---:R-:W-:-:S03]  /*1ae0*/  IMAD.MOV.U32 R6, RZ, RZ, c[0x0][0x2ac] ;  /* 0x0000ab00ff067624 */ /* 0x004fc600078e00ff */
[----:B------:R-:W-:Y:S04]  /*1af0*/  STL.64 [R1+0x100], R64 ;  /* 0x0001004001007387 */ /* 0x000fe80000100a00 */
[----:B------:R-:W-:Y:S01]  /*1b00*/  STL.64 [R1+0x278], R70 ;  /* 0x0002784601007387 */ /* 0x000fe20000100a00 */
[----:B---3--:R-:W-:-:S03]  /*1b10*/  IADD3 R12, P2, R20, 0x98, RZ ;  /* 0x00000098140c7810 */ /* 0x008fc60007f5e0ff */
[----:B------:R-:W-:Y:S01]  /*1b20*/  STL.64 [R1+0x288], R62 ;  /* 0x0002883e01007387 */ /* 0x000fe20000100a00 */
[----:B------:R-:W-:-:S03]  /*1b30*/  IADD3 R13, P1, R20, 0xc8, RZ ;  /* 0x000000c8140d7810 */ /* 0x000fc60007f3e0ff */
[----:B------:R-:W-:Y:S01]  /*1b40*/  STL.64 [R1+0x298], R34 ;  /* 0x0002982201007387 */ /* 0x000fe20000100a00 */
[----:B----4-:R-:W-:Y:S02]  /*1b50*/  IMAD.MOV.U32 R7, RZ, RZ, c[0x0][0x2b0] ;  /* 0x0000ac00ff077624 */ /* 0x010fe400078e00ff */
[----:B------:R-:W-:Y:S01]  /*1b60*/  IMAD.X R17, RZ, RZ, R21, P2 ;  /* 0x000000ffff117224 */ /* 0x000fe200010e0615 */
[----:B------:R-:W-:Y:S01]  /*1b70*/  STL.64 [R1+0x2a8], R34 ;  /* 0x0002a82201007387 */ /* 0x000fe20000100a00 */
[----:B-1----:R-:W-:-:S03]  /*1b80*/  MOV R4, RZ ;  /* 0x000000ff00047202 */ /* 0x002fc60000000f00 */
[----:B------:R-:W-:Y:S04]  /*1b90*/  STL.64 [R1+0x2a0], R68 ;  /* 0x0002a04401007387 */ /* 0x000fe80000100a00 */
[----:B------:R-:W-:Y:S01]  /*1ba0*/  STL.64 [R1+0x2b0], R60 ;  /* 0x0002b03c01007387 */ /* 0x000fe20000100a00 */
[----:B-----5:R-:W-:-:S03]  /*1bb0*/  IADD3 R26, P0, R20, 0xc0, RZ ;  /* 0x000000c0141a7810 */ /* 0x020fc60007f1e0ff */
[----:B------:R-:W-:Y:S01]  /*1bc0*/  STL.64 [R1+0x260], R72 ;  /* 0x0002604801007387 */ /* 0x000fe20000100a00 */
[----:B------:R-:W-:Y:S02]  /*1bd0*/  IADD3 R24, P5, R20, 0x71, RZ ;  /* 0x0000007114187810 */ /* 0x000fe40007fbe0ff */
[----:B------:R-:W-:Y:S01]  /*1be0*/  IADD3.X R27, RZ, R21, RZ, P0, !PT ;  /* 0x00000015ff1b7210 */ /* 0x000fe200007fe4ff */
[----:B------:R-:W-:Y:S02]  /*1bf0*/  STL.64 [R1+0x2e0], R74 ;  /* 0x0002e04a01007387 */ /* 0x000fe40000100a00 */
[----:B------:R-:W-:Y:S02]  /*1c00*/  IMAD.X R25, RZ, RZ, R21, P5 ;  /* 0x000000ffff197224 */ /* 0x000fe400028e0615 */
[----:B------:R-:W-:Y:S04]  /*1c10*/  STL.64 [R1+0x250], R56 ;  /* 0x0002503801007387 */ /* 0x000fe80000100a00 */
[----:B------:R-:W-:Y:S04]  /*1c20*/  STL.64 [R1+0x2f0], R58 ;  /* 0x0002f03a01007387 */ /* 0x000fe80000100a00 */
[----:B------:R1:W-:Y:S04]  /*1c30*/  STL.64 [R1+0x330], R10 ;  /* 0x0003300a01007387 */ /* 0x0003e80000100a00 */
[----:B------:R-:W-:Y:S04]  /*1c40*/  STL.64 [R1+0x308], R40 ;  /* 0x0003082801007387 */ /* 0x000fe80000100a00 */
[----:B------:R-:W-:Y:S04]  /*1c50*/  STL [R1+0x118], R42 ;  /* 0x0001182a01007387 */ /* 0x000fe80000100800 */
[----:B------:R-:W-:Y:S04]  /*1c60*/  STL [R1+0x128], R42 ;  /* 0x0001282a01007387 */ /* 0x000fe80000100800 */
[----:B------:R-:W-:Y:S04]  /*1c70*/  STL [R1+0x138], R42 ;  /* 0x0001382a01007387 */ /* 0x000fe80000100800 */
[----:B------:R-:W-:Y:S04]  /*1c80*/  STL.U8 [R1+0x108], RZ ;  /* 0x000108ff01007387 */ /* 0x000fe80000100000 */
[----:B------:R-:W-:Y:S01]  /*1c90*/  STL.U8 [R1+0x109], RZ ;  /* 0x000109ff01007387 */ /* 0x000fe20000100000 */
[----:B-1----:R-:W-:-:S03]  /*1ca0*/  IMAD.MOV.U32 R10, RZ, RZ, c[0x0][0x2a0] ;  /* 0x0000a800ff0a7624 */ /* 0x002fc600078e00ff */
[----:B------:R-:W-:Y:S01]  /*1cb0*/  STL.U8 [R1+0x10a], RZ ;  /* 0x00010aff01007387 */ /* 0x000fe20000100000 */
[----:B------:R-:W-:-:S03]  /*1cc0*/  IMAD.MOV.U32 R11, RZ, RZ, c[0x0][0x2a4] ;  /* 0x0000a900ff0b7624 */ /* 0x000fc600078e00ff */
[----:B------:R-:W-:Y:S04]  /*1cd0*/  STL.U8 [R1+0x10c], RZ ;  /* 0x00010cff01007387 */ /* 0x000fe80000100000 */
[----:B------:R-:W-:Y:S04]  /*1ce0*/  STL.U8 [R1+0x11c], RZ ;  /* 0x00011cff01007387 */ /* 0x000fe80000100000 */
[----:B------:R-:W-:Y:S04]  /*1cf0*/  STL.U8 [R1+0x12c], RZ ;  /* 0x00012cff01007387 */ /* 0x000fe80000100000 */
        /* <DEDUP_REMOVED lines=34> */
[----:B------:R5:W-:Y:S04]  /*1f20*/  STL.128 [R1+0x350], R8 ;  /* 0x0003500801007387 */ /* 0x000be80000100c00 */
[----:B------:R-:W-:Y:S04]  /*1f30*/  STL.128 [R1+0x3d0], R24 ;  /* 0x0003d01801007387 */ /* 0x000fe80000100c00 */
[----:B------:R-:W-:Y:S01]  /*1f40*/  STL [R1+0x34c], R28 ;  /* 0x00034c1c01007387 */ /* 0x000fe20000100800 */
[----:B-1----:R-:W-:-:S03]  /*1f50*/  IADD3 R14, P4, R20, 0x341, RZ ;  /* 0x00000341140e7810 */ /* 0x002fc60007f9e0ff */
[----:B------:R-:W-:Y:S02]  /*1f60*/  STL [R1+0x430], R30 ;  /* 0x0004301e01007387 */ /* 0x000fe40000100800 */
[----:B------:R-:W-:Y:S01]  /*1f70*/  IMAD.X R19, RZ, RZ, R21, P4 ;  /* 0x000000ffff137224 */ /* 0x000fe200020e0615 */
[C---:B------:R-:W-:Y:S01]  /*1f80*/  IADD3 R42, P4, R20.reuse, 0x70, RZ ;  /* 0x00000070142a7810 */ /* 0x040fe20007f9e0ff */
[----:B--2---:R-:W2:Y:S01]  /*1f90*/  LDL.128 R48, [R1+0xd0] ;  /* 0x0000d00001307983 */ /* 0x004ea20000100c00 */
[----:B---3--:R-:W-:-:S03]  /*1fa0*/  IADD3 R18, P2, R20, 0x344, RZ ;  /* 0x0000034414127810 */ /* 0x008fc60007f5e0ff */
[----:B------:R-:W-:Y:S02]  /*1fb0*/  IMAD.X R43, RZ, RZ, R21, P4 ;  /* 0x000000ffff2b7224 */ /* 0x000fe400020e0615 */
[----:B------:R-:W-:Y:S02]  /*1fc0*/  IMAD.MOV.U32 R44, RZ, RZ, R42 ;  /* 0x000000ffff2c7224 */ /* 0x000fe400078e002a */
[----:B------:R-:W-:Y:S02]  /*1fd0*/  IMAD.MOV.U32 R45, RZ, RZ, R43 ;  /* 0x000000ffff2d7224 */ /* 0x000fe400078e002b */
[----:B----4-:R-:W-:Y:S01]  /*1fe0*/  IMAD.MOV.U32 R6, RZ, RZ, R15 ;  /* 0x000000ffff067224 */ /* 0x010fe200078e000f */
[----:B------:R-:W-:Y:S01]  /*1ff0*/  MOV R5, R17 ;  /* 0x0000001100057202 */ /* 0x000fe20000000f00 */
[----:B------:R-:W-:Y:S01]  /*2000*/  IMAD.MOV.U32 R7, RZ, RZ, R16 ;  /* 0x000000ffff077224 */ /* 0x000fe200078e0010 */
[----:B------:R-:W-:Y:S01]  /*2010*/  IADD3 R16, P0, R20, 0xd8, RZ ;  /* 0x000000d814107810 */ /* 0x000fe20007f1e0ff */
[----:B------:R-:W-:-:S02]  /*2020*/  IMAD.MOV.U32 R4, RZ, RZ, R12 ;  /* 0x000000ffff047224 */ /* 0x000fc400078e000c */
[--C-:B-----5:R-:W-:Y:S01]  /*2030*/  IMAD.X R8, RZ, RZ, R21.reuse, P1 ;  /* 0x000000ffff087224 */ /* 0x120fe200008e0615 */
[C---:B------:R-:W-:Y:S01]  /*2040*/  IADD3 R40, P1, R20.reuse, 0x340, RZ ;  /* 0x0000034014287810 */ /* 0x040fe20007f3e0ff */
[----:B------:R-:W-:Y:S01]  /*2050*/  IMAD.MOV.U32 R12, RZ, RZ, R46 ;  /* 0x000000ffff0c7224 */ /* 0x000fe200078e002e */
[----:B------:R1:W-:Y:S01]  /*2060*/  STL.128 [R1+0x380], R4 ;  /* 0x0003800401007387 */ /* 0x0003e20000100c00 */
[--C-:B------:R-:W-:Y:S02]  /*2070*/  IMAD.X R17, RZ, RZ, R21.reuse, P0 ;  /* 0x000000ffff117224 */ /* 0x100fe400000e0615 */
[----:B------:R-:W-:Y:S01]  /*2080*/  IMAD.X R41, RZ, RZ, R21, P1 ;  /* 0x000000ffff297224 */ /* 0x000fe200008e0615 */
[----:B------:R-:W-:Y:S01]  /*2090*/  IADD3 R46, P1, R20, 0x348, RZ ;  /* 0x00000348142e7810 */ /* 0x000fe20007f3e0ff */
[----:B------:R-:W-:Y:S02]  /*20a0*/  IMAD.MOV.U32 R10, RZ, RZ, R40 ;  /* 0x000000ffff0a7224 */ /* 0x000fe400078e0028 */
[----:B------:R-:W-:Y:S01]  /*20b0*/  IMAD.MOV.U32 R11, RZ, RZ, R41 ;  /* 0x000000ffff0b7224 */ /* 0x000fe200078e0029 */
[----:B------:R-:W-:Y:S01]  /*20c0*/  STL.128 [R1+0x3a0], R40 ;  /* 0x0003a02801007387 */ /* 0x000fe20000100c00 */
[----:B------:R-:W-:-:S02]  /*20d0*/  IMAD.MOV.U32 R34, RZ, RZ, R12 ;  /* 0x000000ffff227224 */ /* 0x000fc400078e000c */
[----:B-1----:R-:W-:Y:S01]  /*20e0*/  IMAD.MOV.U32 R4, RZ, RZ, R14 ;  /* 0x000000ffff047224 */ /* 0x002fe200078e000e */
[----:B------:R-:W-:Y:S01]  /*20f0*/  IADD3 R14, P3, R20, 0x338, RZ ;  /* 0x00000338140e7810 */ /* 0x000fe20007f7e0ff */
[----:B------:R-:W-:Y:S02]  /*2100*/  IMAD.MOV.U32 R5, RZ, RZ, R19 ;  /* 0x000000ffff057224 */ /* 0x000fe400078e0013 */
[----:B------:R-:W-:Y:S01]  /*2110*/  IMAD.MOV.U32 R6, RZ, RZ, R13 ;  /* 0x000000ffff067224 */ /* 0x000fe200078e000d */
[----:B------:R-:W-:Y:S01]  /*2120*/  IADD3.X R15, RZ, R21, RZ, P3, !PT ;  /* 0x00000015ff0f7210 */ /* 0x000fe20001ffe4ff */
[----:B------:R-:W-:Y:S01]  /*2130*/  IMAD.MOV.U32 R7, RZ, RZ, R8 ;  /* 0x000000ffff077224 */ /* 0x000fe200078e0008 */
[----:B------:R-:W-:Y:S01]  /*2140*/  MOV R8, R14 ;  /* 0x0000000e00087202 */ /* 0x000fe20000000f00 */
[----:B------:R-:W-:Y:S02]  /*2150*/  IMAD.X R19, RZ, RZ, R21, P2 ;  /* 0x000000ffff137224 */ /* 0x000fe400010e0615 */
[----:B------:R-:W-:Y:S01]  /*2160*/  IMAD.MOV.U32 R9, RZ, RZ, R15 ;  /* 0x000000ffff097224 */ /* 0x000fe200078e000f */
[----:B------:R1:W-:Y:S01]  /*2170*/  STL.128 [R1+0x3b0], R4 ;  /* 0x0003b00401007387 */ /* 0x0003e20000100c00 */
[----:B------:R-:W-:-:S02]  /*2180*/  IMAD.MOV.U32 R13, RZ, RZ, R47 ;  /* 0x000000ffff0d7224 */ /* 0x000fc400078e002f */
[----:B------:R-:W-:Y:S01]  /*2190*/  IMAD.X R47, RZ, RZ, R21, P1 ;  /* 0x000000ffff2f7224 */ /* 0x000fe200008e0615 */
[----:B------:R3:W-:Y:S01]  /*21a0*/  STL.128 [R1+0x3f0], R8 ;  /* 0x0003f00801007387 */ /* 0x0007e20000100c00 */
[----:B------:R-:W-:-:S03]  /*21b0*/  IMAD.MOV.U32 R35, RZ, RZ, R13 ;  /* 0x000000ffff237224 */ /* 0x000fc600078e000d */
[----:B------:R-:W-:Y:S04]  /*21c0*/  STL.128 [R1+0x400], R44 ;  /* 0x0004002c01007387 */ /* 0x000fe80000100c00 */
[----:B------:R-:W-:Y:S04]  /*21d0*/  STL.128 [R1+0x3e0], R32 ;  /* 0x0003e02001007387 */ /* 0x000fe80000100c00 */
[----:B------:R4:W-:Y:S04]  /*21e0*/  STL.128 [R1+0x3c0], R16 ;  /* 0x0003c01001007387 */ /* 0x0009e80000100c00 */
[----:B------:R-:W-:Y:S01]  /*21f0*/  STL.128 [R1+0x390], R12 ;  /* 0x0003900c01007387 */ /* 0x000fe20000100c00 */
[----:B-1----:R-:W-:Y:S01]  /*2200*/  IMAD.MOV.U32 R6, RZ, RZ, R24 ;  /* 0x000000ffff067224 */ /* 0x002fe200078e0018 */
[----:B------:R-:W-:Y:S01]  /*2210*/  MOV R24, c[0x0][0x250] ;  /* 0x0000940000187a02 */ /* 0x000fe20000000f00 */
[----:B------:R-:W-:-:S02]  /*2220*/  IMAD.MOV.U32 R7, RZ, RZ, R25 ;  /* 0x000000ffff077224 */ /* 0x000fc400078e0019 */
[----:B------:R-:W-:Y:S01]  /*2230*/  IMAD.MOV.U32 R4, RZ, RZ, R18 ;  /* 0x000000ffff047224 */ /* 0x000fe200078e0012 */
[C---:B---3--:R-:W-:Y:S01]  /*2240*/  IADD3 R8, P1, R20.reuse, 0xe0, RZ ;  /* 0x000000e014087810 */ /* 0x048fe20007f3e0ff */
[----:B------:R-:W-:Y:S01]  /*2250*/  IMAD.MOV.U32 R5, RZ, RZ, R19 ;  /* 0x000000ffff057224 */ /* 0x000fe200078e0013 */
[----:B------:R-:W-:Y:S01]  /*2260*/  IADD3 R10, P0, R20, 0xf0, RZ ;  /* 0x000000f0140a7810 */ /* 0x000fe20007f1e0ff */
[----:B------:R-:W-:Y:S02]  /*2270*/  STL [R1+0x378], R24 ;  /* 0x0003781801007387 */ /* 0x000fe40000100800 */
[--C-:B------:R-:W-:Y:S02]  /*2280*/  IMAD.X R9, RZ, RZ, R21.reuse, P1 ;  /* 0x000000ffff097224 */ /* 0x100fe400008e0615 */
[----:B------:R1:W-:Y:S01]  /*2290*/  STL.128 [R1+0x420], R4 ;  /* 0x0004200401007387 */ /* 0x0003e20000100c00 */
[----:B------:R-:W-:-:S03]  /*22a0*/  IMAD.X R11, RZ, RZ, R21, P0 ;  /* 0x000000ffff0b7224 */ /* 0x000fc600000e0615 */
[----:B----4-:R-:W3:Y:S04]  /*22b0*/  LDL.U8 R17, [R1+0x341] ;  /* 0x0003410001117983 */ /* 0x010ee80000100000 */
[----:B------:R4:W-:Y:S04]  /*22c0*/  STL.128 [R1+0x410], R8 ;  /* 0x0004100801007387 */ /* 0x0009e80000100c00 */
[----:B------:R-:W5:Y:S01]  /*22d0*/  LDL.U8 R16, [R1+0x341] ;  /* 0x0003410001107983 */ /* 0x000f620000100000 */
[----:B-1----:R-:W-:-:S03]  /*22e0*/  IMAD.MOV.U32 R4, RZ, RZ, c[0x0][0x248] ;  /* 0x00009200ff047624 */ /* 0x002fc600078e00ff */
[----:B------:R-:W2:Y:S01]  /*22f0*/  LDL.U8 R7, [R1+0x341] ;  /* 0x0003410001077983 */ /* 0x000ea20000100000 */
[----:B------:R-:W-:-:S05]  /*2300*/  IMAD.MOV.U32 R5, RZ, RZ, c[0x0][0x24c] ;  /* 0x00009300ff057624 */ /* 0x000fca00078e00ff */
[----:B------:R1:W-:Y:S04]  /*2310*/  STL.64 [R1+0x370], R4 ;  /* 0x0003700401007387 */ /* 0x0003e80000100a00 */
[----:B------:R-:W2:Y:S01]  /*2320*/  LDL R31, [R31+0x2a4] ;  /* 0x0002a4001f1f7983 */ /* 0x000ea20000100800 */
[----:B------:R-:W-:-:S13]  /*2330*/  ISETP.NE.AND P0, PT, R4, 0x1, PT ;  /* 0x000000010400780c */ /* 0x000fda0003f05270 */
[----:B----4-:R-:W-:-:S05]  /*2340*/  @P0 IMAD.HI.U32 R11, R36, c[0x0][0x24c], RZ ;  /* 0x00009300240b0a27 */ /* 0x010fca00078e00ff */
[----:B------:R-:W-:Y:S01]  /*2350*/  @P0 SHF.R.U32.HI R11, RZ, c[0x0][0x250], R11 ;  /* 0x00009400ff0b0a19 */ /* 0x000fe2000001160b */
[----:B------:R-:W-:-:S05]  /*2360*/  @!P0 IMAD.MOV.U32 R11, RZ, RZ, R36 ;  /* 0x000000ffff0b8224 */ /* 0x000fca00078e0024 */
[----:B------:R-:W-:Y:S01]  /*2370*/  SHF.R.S32.HI R10, RZ, 0x1f, R11 ;  /* 0x0000001fff0a7819 */ /* 0x000fe2000001140b */
[----:B------:R-:W-:-:S04]  /*2380*/  IMAD.WIDE.U32 R34, R11, c[0x0][0x1e0], R54 ;  /* 0x000078000b227a25 */ /* 0x000fc800078e0036 */
[----:B-1----:R-:W-:-:S04]  /*2390*/  IMAD R4, R10, c[0x0][0x1e0], RZ ;  /* 0x000078000a047a24 */ /* 0x002fc800078e02ff */
[----:B------:R-:W-:-:S04]  /*23a0*/  IMAD R4, R11, c[0x0][0x1e4], R4 ;  /* 0x000079000b047a24 */ /* 0x000fc800078e0204 */
[----:B------:R-:W-:Y:S02]  /*23b0*/  IMAD.IADD R35, R35, 0x1, R4 ;  /* 0x0000000123237824 */ /* 0x000fe400078e0204 */
[----:B------:R-:W-:Y:S02]  /*23c0*/  IMAD R4, R0, c[0x0][0x1e8], RZ ;  /* 0x00007a0000047a24 */ /* 0x000fe400078e02ff */
[----:B------:R-:W-:Y:S02]  /*23d0*/  IMAD.MOV.U32 R5, RZ, RZ, -0x80 ;  /* 0xffffff80ff057424 */ /* 0x000fe400078e00ff */
[C---:B------:R-:W-:Y:S02]  /*23e0*/  IMAD R4, R37.reuse, c[0x0][0x1ec], R4 ;  /* 0x00007b0025047a24 */ /* 0x040fe400078e0204 */
[----:B------:R-:W-:-:S04]  /*23f0*/  IMAD.WIDE.U32 R34, R37, c[0x0][0x1e8], R34 ;  /* 0x00007a0025227a25 */ /* 0x000fc800078e0022 */
[----:B------:R-:W-:Y:S02]  /*2400*/  IMAD R10, R10, c[0x0][0x1b0], RZ ;  /* 0x00006c000a0a7a24 */ /* 0x000fe400078e02ff */
[C---:B------:R-:W-:Y:S02]  /*2410*/  IMAD R5, R38.reuse, R5, c[0x0][0x198] ;  /* 0x0000660026057624 */ /* 0x040fe400078e0205 */
[----:B------:R-:W-:Y:S01]  /*2420*/  IMAD.WIDE R24, R38, 0x80, R52 ;  /* 0x0000008026187825 */ /* 0x000fe200078e0234 */
[----:B------:R-:W-:-:S03]  /*2430*/  IADD3 R35, R35, R4, RZ ;  /* 0x0000000423237210 */ /* 0x000fc60007ffe0ff */
[----:B------:R-:W-:-:S04]  /*2440*/  IMAD.WIDE.U32 R44, R11, c[0x0][0x1b0], R54 ;  /* 0x00006c000b2c7a25 */ /* 0x000fc800078e0036 */
[----:B------:R-:W-:Y:S01]  /*2450*/  IMAD R10, R11, c[0x0][0x1b4], R10 ;  /* 0x00006d000b0a7a24 */ /* 0x000fe200078e020a */
[----:B--2---:R-:W-:-:S13]  /*2460*/  ISETP.GT.AND P1, PT, R31, 0x7f, PT ;  /* 0x0000007f1f00780c */ /* 0x004fda0003f24270 */
[----:B------:R-:W2:Y:S04]  /*2470*/  @!P1 LDL.U8 R6, [R1+0x71] ;  /* 0x0000710001069983 */ /* 0x000ea80000100000 */
[----:B------:R-:W4:Y:S04]  /*2480*/  @!P1 LDL.128 R40, [R1+0x3e0] ;  /* 0x0003e00001289983 */ /* 0x000f280000100c00 */
[----:B------:R-:W4:Y:S04]  /*2490*/  @!P1 LDL.64 R46, [R1+0x408] ;  /* 0x00040800012e9983 */ /* 0x000f280000100a00 */
[----:B------:R-:W4:Y:S04]  /*24a0*/  @!P1 LDL.64 R14, [R1+0x3f0] ;  /* 0x0003f000010e9983 */ /* 0x000f280000100a00 */
[----:B------:R-:W4:Y:S01]  /*24b0*/  @!P1 LDL.64 R26, [R1+0x3d8] ;  /* 0x0003d800011a9983 */ /* 0x000f220000100a00 */
[----:B------:R-:W-:-:S02]  /*24c0*/  IMAD.IADD R5, R5, 0x1, -R2 ;  /* 0x0000000105057824 */ /* 0x000fc400078e0a02 */
[----:B------:R-:W-:Y:S02]  /*24d0*/  IMAD R4, R25, c[0x0][0x1d8], RZ ;  /* 0x0000760019047a24 */ /* 0x000fe400078e02ff */
[----:B------:R-:W-:Y:S01]  /*24e0*/  IMAD.IADD R45, R45, 0x1, R10 ;  /* 0x000000012d2d7824 */ /* 0x000fe200078e020a */
[----:B------:R-:W-:Y:S01]  /*24f0*/  ISETP.GE.AND P5, PT, R5, 0x1, PT ;  /* 0x000000010500780c */ /* 0x000fe20003fa6270 */
[C---:B------:R-:W-:Y:S01]  /*2500*/  IMAD R4, R24.reuse, c[0x0][0x1dc], R4 ;  /* 0x0000770018047a24 */ /* 0x040fe200078e0204 */
[----:B------:R-:W-:Y:S01]  /*2510*/  USHF.L.U32 UR9, UR4, 0x6, URZ ;  /* 0x0000000604097899 */ /* 0x000fe2000800063f */
[----:B------:R-:W-:Y:S01]  /*2520*/  IMAD.WIDE.U32 R10, R24, c[0x0][0x1d8], R34 ;  /* 0x00007600180a7a25 */ /* 0x000fe200078e0022 */
[----:B------:R-:W-:Y:S01]  /*2530*/  ISETP.GE.OR P2, PT, R3, c[0x0][0x1cc], !P5 ;  /* 0x0000730003007a0c */ /* 0x000fe20006f46670 */
[----:B------:R-:W-:Y:S02]  /*2540*/  UMOV UR8, 0x6 ;  /* 0x0000000600087882 */ /* 0x000fe40000000000 */
[----:B------:R-:W-:Y:S01]  /*2550*/  IMAD.SHL.U32 R29, R29, 0x2, RZ ;  /* 0x000000021d1d7824 */ /* 0x000fe200078e00ff */
[----:B------:R-:W-:Y:S01]  /*2560*/  LEA R34, P0, R10, c[0x0][0x1c0], 0x1 ;  /* 0x000070000a227a11 */ /* 0x000fe200078008ff */
[----:B------:R-:W-:Y:S01]  /*2570*/  IMAD.IADD R4, R11, 0x1, R4 ;  /* 0x000000010b047824 */ /* 0x000fe200078e0204 */
[----:B------:R-:W-:Y:S01]  /*2580*/  USHF.L.U64.HI UR5, UR4, UR8, UR5 ;  /* 0x0000000804057299 */ /* 0x000fe20008010205 */
[----:B------:R-:W-:Y:S01]  /*2590*/  ISETP.GE.AND P4, PT, R5, 0x21, PT ;  /* 0x000000210500780c */ /* 0x000fe20003f86270 */
[----:B------:R-:W-:Y:S01]  /*25a0*/  IMAD R0, R0, c[0x0][0x1b8], RZ ;  /* 0x00006e0000007a24 */ /* 0x000fe200078e02ff */
[----:B------:R-:W-:Y:S01]  /*25b0*/  SHF.R.S32.HI R31, RZ, 0x1f, R30 ;  /* 0x0000001fff1f7819 */ /* 0x000fe2000001141e */
[----:B------:R-:W4:Y:S01]  /*25c0*/  @!P1 LDL.64 R18, [R1+0x420] ;  /* 0x0004200001129983 */ /* 0x000f220000100a00 */
[----:B------:R-:W-:-:S02]  /*25d0*/  LEA.HI.X R35, R10, c[0x0][0x1c4], R4, 0x1, P0 ;  /* 0x000071000a237a11 */ /* 0x000fc400000f0c04 */
[----:B------:R-:W-:Y:S01]  /*25e0*/  IADD3 R52, P0, R34, UR9, RZ ;  /* 0x0000000922347c10 */ /* 0x000fe2000ff1e0ff */
[----:B------:R-:W4:Y:S01]  /*25f0*/  @!P1 LDL.64 R8, [R1+0x410] ;  /* 0x0004100001089983 */ /* 0x000f220000100a00 */
[----:B------:R-:W-:Y:S02]  /*2600*/  ISETP.GE.AND P3, PT, R5, 0x41, PT ;  /* 0x000000410500780c */ /* 0x000fe40003f66270 */
[----:B------:R-:W-:Y:S01]  /*2610*/  ISETP.GE.OR P6, PT, R3, c[0x0][0x1cc], !P4 ;  /* 0x0000730003007a0c */ /* 0x000fe200067c6670 */
[----:B------:R-:W-:Y:S01]  /*2620*/  @!PT LDS RZ, [RZ] ;  /* 0x00000000fffff984 */ /* 0x000fe20000000800 */
[----:B------:R-:W-:Y:S01]  /*2630*/  @!PT LDS RZ, [RZ] ;  /* 0x00000000fffff984 */ /* 0x000fe20000000800 */
[----:B------:R-:W-:Y:S01]  /*2640*/  @!PT LDS RZ, [RZ] ;  /* 0x00000000fffff984 */ /* 0x000fe20000000800 */
[----:B------:R1:W-:Y:S01]  /*2650*/  LDGSTS.E.BYPASS.LTC128B.128 [R29+0x4080], [R34.64], !P2 ;  /* 0x04080000221d7fae */ /* 0x0003e2000d101d46 */
[----:B------:R-:W-:Y:S02]  /*2660*/  IADD3.X R53, R35, UR5, RZ, P0, !PT ;  /* 0x0000000523357c10 */ /* 0x000fe400087fe4ff */
[----:B------:R-:W-:Y:S01]  /*2670*/  ISETP.GE.OR P0, PT, R3, c[0x0][0x1cc], !P3 ;  /* 0x0000730003007a0c */ /* 0x000fe20005f06670 */
[C---:B------:R-:W-:Y:S01]  /*2680*/  IMAD R0, R37.reuse, c[0x0][0x1bc], R0 ;  /* 0x00006f0025007a24 */ /* 0x040fe200078e0200 */
[----:B------:R-:W-:Y:S01]  /*2690*/  IADD3 R54, P2, R52, UR9, RZ ;  /* 0x0000000934367c10 */ /* 0x000fe2000ff5e0ff */
[----:B------:R-:W-:-:S03]  /*26a0*/  IMAD.WIDE.U32 R44, R37, c[0x0][0x1b8], R44 ;  /* 0x00006e00252c7a25 */ /* 0x000fc600078e002c */
[----:B------:R-:W-:Y:S01]  /*26b0*/  IADD3.X R55, R53, UR5, RZ, P2, !PT ;  /* 0x0000000535377c10 */ /* 0x000fe200097fe4ff */
[----:B------:R-:W-:Y:S02]  /*26c0*/  IMAD R11, R25, c[0x0][0x1a8], RZ ;  /* 0x00006a00190b7a24 */ /* 0x000fe400078e02ff */
[----:B------:R-:W-:Y:S01]  /*26d0*/  IMAD.IADD R45, R45, 0x1, R0 ;  /* 0x000000012d2d7824 */ /* 0x000fe200078e0200 */
[----:B------:R2:W-:Y:S01]  /*26e0*/  LDGSTS.E.BYPASS.LTC128B.128 [R29+0x5080], [R52.64], !P6 ;  /* 0x05080000341d7fae */ /* 0x0005e2000f101d46 */
[C---:B------:R-:W-:Y:S02]  /*26f0*/  IMAD R11, R24.reuse, c[0x0][0x1ac], R11 ;  /* 0x00006b00180b7a24 */ /* 0x040fe400078e020b */
[----:B------:R-:W-:Y:S01]  /*2700*/  IMAD.WIDE.U32 R24, R24, c[0x0][0x1a8], R44 ;  /* 0x00006a0018187a25 */ /* 0x000fe200078e002c */
[----:B------:R2:W-:Y:S01]  /*2710*/  LDGSTS.E.BYPASS.LTC128B.128 [R29+0x6080], [R54.64], !P0 ;  /* 0x06080000361d7fae */ /* 0x0005e2000c101d46 */
[----:B------:R-:W-:Y:S02]  /*2720*/  IADD3 R44, P0, R54, UR9, RZ ;  /* 0x00000009362c7c10 */ /* 0x000fe4000ff1e0ff */
[----:B------:R-:W-:-:S02]  /*2730*/  ISETP.GE.AND P2, PT, R5, 0x61, PT ;  /* 0x000000610500780c */ /* 0x000fc40003f46270 */
[----:B------:R-:W-:Y:S01]  /*2740*/  IADD3.X R45, R55, UR5, RZ, P0, !PT ;  /* 0x00000005372d7c10 */ /* 0x000fe200087fe4ff */
[----:B------:R-:W-:Y:S01]  /*2750*/  ULDC.64 UR4, c[0x0][0x1a8] ;  /* 0x00006a0000047ab9 */ /* 0x000fe20000000a00 */
[----:B------:R-:W-:Y:S01]  /*2760*/  IMAD.IADD R11, R25, 0x1, R11 ;  /* 0x00000001190b7824 */ /* 0x000fe200078e020b */
[----:B------:R-:W-:Y:S01]  /*2770*/  USHF.L.U32 UR9, UR4, 0x6, URZ ;  /* 0x0000000604097899 */ /* 0x000fe2000800063f */
[C---:B------:R-:W-:Y:S02]  /*2780*/  ISETP.GE.OR P6, PT, R3.reuse, c[0x0][0x1cc], !P2 ;  /* 0x0000730003007a0c */ /* 0x040fe400057c6670 */
[C---:B-1----:R-:W-:Y:S02]  /*2790*/  LEA R34, P0, R24.reuse, c[0x0][0x190], 0x1 ;  /* 0x0000640018227a11 */ /* 0x042fe400078008ff */
[----:B------:R-:W-:Y:S01]  /*27a0*/  ISETP.GE.OR P5, PT, R3, c[0x0][0x19c], !P5 ;  /* 0x0000670003007a0c */ /* 0x000fe20006fa6670 */
[----:B------:R-:W-:Y:S01]  /*27b0*/  USHF.L.U64.HI UR5, UR4, UR8, UR5 ;  /* 0x0000000804057299 */ /* 0x000fe20008010205 */
[----:B------:R-:W-:-:S02]  /*27c0*/  LEA.HI.X R35, R24, c[0x0][0x194], R11, 0x1, P0 ;  /* 0x0000650018237a11 */ /* 0x000fc400000f0c0b */
[----:B------:R-:W-:Y:S01]  /*27d0*/  IADD3 R10, P0, R34, UR9, RZ ;  /* 0x00000009220a7c10 */ /* 0x000fe2000ff1e0ff */
[----:B------:R-:W-:-:S03]  /*27e0*/  IMAD R0, R30, UR13, RZ ;  /* 0x0000000d1e007c24 */ /* 0x000fc6000f8e02ff */
[----:B------:R-:W-:Y:S01]  /*27f0*/  IADD3.X R11, R35, UR5, RZ, P0, !PT ;  /* 0x00000005230b7c10 */ /* 0x000fe200087fe4ff */
[----:B------:R1:W-:Y:S01]  /*2800*/  LDGSTS.E.BYPASS.LTC128B.128 [R29+0x7080], [R44.64], !P6 ;  /* 0x070800002c1d7fae */ /* 0x0003e2000f101d46 */
[----:B------:R-:W-:Y:S02]  /*2810*/  IADD3 R24, P0, R10, UR9, RZ ;  /* 0x000000090a187c10 */ /* 0x000fe4000ff1e0ff */
        /* <DEDUP_REMOVED lines=8> */
[----:B------:R-:W-:Y:S01]  /*28a0*/  IMAD.SHL.U32 R3, R30, 0x80, RZ ;  /* 0x000000801e037824 */ /* 0x000fe200078e00ff */
[----:B------:R-:W-:Y:S01]  /*28b0*/  LEA R22, P2, R4, R22, 0x1 ;  /* 0x0000001604167211 */ /* 0x000fe200078408ff */
[----:B------:R-:W-:Y:S01]  /*28c0*/  ULDC UR4, c[0x0][0x17c] ;  /* 0x00005f0000047ab9 */ /* 0x000fe20000000800 */
[----:B------:R-:W-:Y:S02]  /*28d0*/  IADD3 R0, R5, R0, RZ ;  /* 0x0000000005007210 */ /* 0x000fe40007ffe0ff */
[----:B---3--:R-:W-:Y:S01]  /*28e0*/  LOP3.LUT R17, R17, 0x1, RZ, 0xc0, !PT ;  /* 0x0000000111117812 */ /* 0x008fe200078ec0ff */
[----:B------:R-:W-:Y:S01]  /*28f0*/  USHF.L.U64.HI UR4, UR10, UR8, UR4 ;  /* 0x000000080a047299 */ /* 0x000fe20008010204 */
[----:B-----5:R-:W-:Y:S01]  /*2900*/  LOP3.LUT R16, R16, 0x1, RZ, 0xc0, !PT ;  /* 0x0000000110107812 */ /* 0x020fe200078ec0ff */
[----:B------:R3:W-:Y:S01]  /*2910*/  LDGSTS.E.BYPASS.LTC128B.128 [R29+0x1080], [R10.64], !P4 ;  /* 0x010800000a1d7fae */ /* 0x0007e2000e101d46 */
[----:B-1----:R-:W-:-:S03]  /*2920*/  IADD3 R34, P0, R24, UR9, RZ ;  /* 0x0000000918227c10 */ /* 0x002fc6000ff1e0ff */
        /* <DEDUP_REMOVED lines=15> */
[----:B---3--:R-:W-:-:S02]  /*2a20*/  IADD3 R10, P0, R4, UR5, RZ ;  /* 0x00000005040a7c10 */ /* 0x008fc4000ff1e0ff */
[C---:B------:R-:W-:Y:S02]  /*2a30*/  ISETP.LT.OR P4, PT, R2.reuse, 0x41, P4 ;  /* 0x000000410200780c */ /* 0x040fe40002781670 */
[----:B------:R-:W-:Y:S02]  /*2a40*/  ISETP.LT.OR P3, PT, R2, 0x61, P3 ;  /* 0x000000610200780c */ /* 0x000fe40001f61670 */
[----:B------:R-:W-:Y:S01]  /*2a50*/  IADD3.X R11, R5, UR4, RZ, P0, !PT ;  /* 0x00000004050b7c10 */ /* 0x000fe200087fe4ff */
[----:B------:R-:W-:Y:S01]  /*2a60*/  IMAD.WIDE R48, R3, 0x4, R48 ;  /* 0x0000000403307825 */ /* 0x000fe200078e0230 */
[----:B------:R-:W-:Y:S01]  /*2a70*/  IADD3 R16, P0, R10, UR5, RZ ;  /* 0x000000050a107c10 */ /* 0x000fe2000ff1e0ff */
        /* <DEDUP_REMOVED lines=8> */
[----:B--2---:R-:W-:Y:S01]  /*2b00*/  @!P1 ISETP.NE.AND P5, PT, R6, RZ, PT ;  /* 0x000000ff0600920c */ /* 0x004fe20003fa5270 */
[----:B----4-:R-:W-:Y:S01]  /*2b10*/  @!P1 IMAD.MOV.U32 R32, RZ, RZ, R40 ;  /* 0x000000ffff209224 */ /* 0x010fe200078e0028 */
        /* <DEDUP_REMOVED lines=10> */
[--C-:B-1----:R-:W-:Y:S01]  /*2bc0*/  SHF.R.S32.HI R17, RZ, 0x1f, R3.reuse ;  /* 0x0000001fff117819 */ /* 0x102fe20000011403 */
[----:B------:R-:W-:-:S02]  /*2bd0*/  IMAD.MOV.U32 R16, RZ, RZ, R3 ;  /* 0x000000ffff107224 */ /* 0x000fc400078e0003 */
[----:B------:R-:W-:Y:S01]  /*2be0*/  IMAD.MOV.U32 R5, RZ, RZ, R31 ;  /* 0x000000ffff057224 */ /* 0x000fe200078e001f */
[----:B------:R-:W0:Y:S04]  /*2bf0*/  LDGDEPBAR ;  /* 0x00000000000079af */ /* 0x000e280000000000 */
[----:B--2---:R-:W2:Y:S01]  /*2c00*/  LD.E.64 R32, [R32.64+0x8] ;  /* 0x0000080620207980 */ /* 0x004ea2000c101b00 */
[----:B---3--:R-:W-:Y:S02]  /*2c10*/  @!P1 IMAD.SHL.U32 R3, R30, 0x80, RZ ;  /* 0x000000801e039824 */ /* 0x008fe400078e00ff */
[--C-:B------:R-:W-:Y:S01]  /*2c20*/  @!P1 IMAD.MOV.U32 R4, RZ, RZ, R30.reuse ;  /* 0x000000ffff049224 */ /* 0x100fe200078e001e */
[----:B------:R-:W-:Y:S02]  /*2c30*/  @!P1 SHF.R.S32.HI R5, RZ, 0x1f, R30 ;  /* 0x0000001fff059819 */ /* 0x000fe4000001141e */
[----:B----4-:R-:W-:Y:S01]  /*2c40*/  LOP3.LUT R0, R0, 0x1, RZ, 0xc0, !PT ;  /* 0x0000000100007812 */ /* 0x010fe200078ec0ff */
[----:B------:R-:W-:-:S03]  /*2c50*/  IMAD R7, R7, R4, RZ ;  /* 0x0000000407077224 */ /* 0x000fc600078e02ff */
[----:B------:R-:W-:Y:S01]  /*2c60*/  ISETP.NE.U32.AND P2, PT, R0, 0x1, PT ;  /* 0x000000010000780c */ /* 0x000fe20003f45070 */
[----:B------:R-:W-:Y:S01]  /*2c70*/  IMAD R7, R6, R5, R7 ;  /* 0x0000000506077224 */ /* 0x000fe200078e0207 */
[----:B------:R-:W-:Y:S01]  /*2c80*/  IADD3 R14, -R14, R12, -R3 ;  /* 0x0000000c0e0e7210 */ /* 0x000fe20007ffe903 */
[----:B------:R-:W-:-:S03]  /*2c90*/  IMAD.WIDE.U32 R12, R6, R4, RZ ;  /* 0x00000004060c7225 */ /* 0x000fc600078e00ff */
[----:B------:R-:W-:Y:S01]  /*2ca0*/  ISETP.LT.OR P2, PT, R14, 0x1, P2 ;  /* 0x000000010e00780c */ /* 0x000fe20001741670 */
[----:B------:R-:W-:Y:S01]  /*2cb0*/  IMAD.IADD R7, R13, 0x1, R7 ;  /* 0x000000010d077824 */ /* 0x000fe200078e0207 */
[----:B-----5:R-:W-:Y:S02]  /*2cc0*/  LEA R4, P0, R12, R10, 0x1 ;  /* 0x0000000a0c047211 */ /* 0x020fe400078008ff */
[----:B------:R-:W-:Y:S02]  /*2cd0*/  IADD3 R26, R26, -c[0x0][0x18], RZ ;  /* 0x800006001a1a7a10 */ /* 0x000fe40007ffe0ff */
[----:B------:R-:W-:-:S07]  /*2ce0*/  LEA.HI.X R5, R12, R11, R7, 0x1, P0 ;  /* 0x0000000b0c057211 */ /* 0x000fce00000f0c07 */
        /* <DEDUP_REMOVED lines=40> */
[----:B--2---:R-:W2:Y:S04]  /*2f70*/  @!P2 LDL.64 R12, [R1+0x428] ;  /* 0x00042800010ca983 */ /* 0x004ea80000100a00 */
[----:B------:R-:W3:Y:S04]  /*2f80*/  @!P2 LDL.64 R10, [R1+0x418] ;  /* 0x00041800010aa983 */ /* 0x000ee80000100a00 */
[----:B------:R-:W5:Y:S04]  /*2f90*/  @!P2 LDL R30, [R1+0x430] ;  /* 0x00043000011ea983 */ /* 0x000f680000100800 */
[----:B--2---:R-:W2:Y:S04]  /*2fa0*/  @!P2 LD.E.U8 R0, [R12.64] ;  /* 0x000000060c00a980 */ /* 0x004ea8000c101100 */
[----:B---3--:R-:W3:Y:S01]  /*2fb0*/  @!P2 LD.E R2, [R10.64] ;  /* 0x000000060a02a980 */ /* 0x008ee2000c101900 */
[--C-:B------:R-:W-:Y:S01]  /*2fc0*/  @!P1 IMAD.MOV.U32 R16, RZ, RZ, R3.reuse ;  /* 0x000000ffff109224 */ /* 0x100fe200078e0003 */
[----:B------:R-:W-:-:S04]  /*2fd0*/  @!P1 SHF.R.S32.HI R17, RZ, 0x1f, R3 ;  /* 0x0000001fff119819 */ /* 0x000fc80000011403 */
[----:B-1----:R-:W-:Y:S02]  /*2fe0*/  LEA R6, P1, R16, R8, 0x2 ;  /* 0x0000000810067211 */ /* 0x002fe400078210ff */
[----:B-----5:R-:W-:Y:S02]  /*2ff0*/  IADD3 R30, R30, 0x1, RZ ;  /* 0x000000011e1e7810 */ /* 0x020fe40007ffe0ff */
[----:B------:R-:W-:Y:S01]  /*3000*/  LEA.HI.X R7, R16, R9, R17, 0x2, P1 ;  /* 0x0000000910077211 */ /* 0x000fe200008f1411 */
[----:B------:R-:W-:Y:S01]  /*3010*/  BSSY B0, `(.L_x_2566) ;  /* 0x000005e000007945 */ /* 0x000fe20003800000 */
[----:B--2---:R-:W-:Y:S02]  /*3020*/  @!P2 ISETP.NE.AND P0, PT, R0, RZ, PT ;  /* 0x000000ff0000a20c */ /* 0x004fe40003f05270 */
[----:B---3--:R-:W-:-:S11]  /*3030*/  @!P2 IADD3 R15, R2, -c[0x0][0x18], RZ ;  /* 0x80000600020faa10 */ /* 0x008fd60007ffe0ff */
[----:B------:R-:W-:Y:S01]  /*3040*/  @!PT LDS RZ, [RZ] ;  /* 0x00000000fffff984 */ /* 0x000fe20000000800 */
[----:B------:R-:W-:Y:S01]  /*3050*/  @!PT LDS RZ, [RZ] ;  /* 0x00000000fffff984 */ /* 0x000fe20000000800 */
[----:B------:R-:W-:Y:S01]  /*3060*/  @!PT LDS RZ, [RZ] ;  /* 0x00000000fffff984 */ /* 0x000fe20000000800 */
[----:B------:R1:W-:Y:S01]  /*3070*/  @!P2 LDGSTS.E.BYPASS.LTC128B.128 [R15], [R6.64], P0 ;  /* 0x00000000060fafae */ /* 0x0003e20008101d46 */
[----:B----4-:R-:W-:Y:S02]  /*3080*/  ISETP.GE.AND P2, PT, R30, R5, PT ;  /* 0x000000051e00720c */ /* 0x010fe40003f46270 */
[C---:B------:R-:W-:Y:S01]  /*3090*/  IADD3 R0, P1, R20.reuse, 0x2c8, RZ ;  /* 0x000002c814007810 */ /* 0x040fe20007f3e0ff */
[----:B------:R-:W0:Y:S01]  /*30a0*/  LDGDEPBAR ;  /* 0x00000000000079af */ /* 0x000e220000000000 */
[----:B------:R-:W-:-:S03]  /*30b0*/  IADD3 R8, P0, R20, 0x650, RZ ;  /* 0x0000065014087810 */ /* 0x000fc60007f1e0ff */
[----:B------:R-:W0:Y:S01]  /*30c0*/  LDGDEPBAR ;  /* 0x00000000000079af */ /* 0x000e220000000000 */
[----:B------:R-:W-:Y:S02]  /*30d0*/  IMAD.MOV.U32 R5, RZ, RZ, 0x1 ;  /* 0x00000001ff057424 */ /* 0x000fe400078e00ff */
[--C-:B------:R-:W-:Y:S02]  /*30e0*/  IMAD.X R3, RZ, RZ, R21.reuse, P1 ;  /* 0x000000ffff037224 */ /* 0x100fe400008e0615 */
[----:B------:R-:W-:Y:S01]  /*30f0*/  IMAD.X R9, RZ, RZ, R21, P0 ;  /* 0x000000ffff097224 */ /* 0x000fe200000e0615 */
        /* <DEDUP_REMOVED lines=79> */
.L_x_2567:
[----:B-1----:R-:W-:Y:S05]  /*35f0*/  BSYNC B0 ;  /* 0x0000000000007941 */ /* 0x002fea0003800000 */
.L_x_2566:
        /* <DEDUP_REMOVED lines=231> */
[----:B------:R-:W-:Y:S01]  /*4470*/  MOV R4, R10 ;  /* 0x0000000a00047202 */ /* 0x000fe20000000f00 */
[----:B------:R-:W-:Y:S01]  /*4480*/  IMAD.MOV.U32 R7, RZ, RZ, R14 ;  /* 0x000000ffff077224 */ /* 0x000fe200078e000e */
[----:B------:R-:W-:Y:S01]  /*4490*/  IADD3.X R11, RZ, R21, RZ, P0, !PT ;  /* 0x00000015ff0b7210 */ /* 0x000fe200007fe4ff */
[----:B------:R-:W-:Y:S01]  /*44a0*/  IMAD.MOV.U32 R5, RZ, RZ, R13 ;  /* 0x000000ffff057224 */ /* 0x000fe200078e000d */
[C---:B------:R-:W-:Y:S01]  /*44b0*/  IADD3 R13, P2, R20.reuse, 0x40, RZ ;  /* 0x00000040140d7810 */ /* 0x040fe20007f5e0ff */
[--C-:B------:R-:W-:Y:S01]  /*44c0*/  IMAD.X R14, RZ, RZ, R21.reuse, P3 ;  /* 0x000000ffff0e7224 */ /* 0x100fe200018e0615 */
[----:B------:R-:W-:Y:S02]  /*44d0*/  IADD3 R10, P0, R20, 0x68, RZ ;  /* 0x00000068140a7810 */ /* 0x000fe40007f1e0ff */
[----:B------:R1:W-:Y:S01]  /*44e0*/  STL.128 [R1+0x5f0], R4 ;  /* 0x0005f00401007387 */ /* 0x0003e20000100c00 */
[----:B------:R-:W-:Y:S01]  /*44f0*/  IMAD.X R12, RZ, RZ, R21, P2 ;  /* 0x000000ffff0c7224 */ /* 0x000fe200010e0615 */
[----:B-1----:R-:W-:Y:S01]  /*4500*/  MOV R4, R18 ;  /* 0x0000001200047202 */ /* 0x002fe20000000f00 */
[----:B------:R-:W-:Y:S01]  /*4510*/  IMAD.MOV.U32 R5, RZ, RZ, R17 ;  /* 0x000000ffff057224 */ /* 0x000fe200078e0011 */
[----:B------:R-:W-:Y:S01]  /*4520*/  MOV R7, R11 ;  /* 0x0000000b00077202 */ /* 0x000fe20000000f00 */
[----:B------:R-:W-:-:S02]  /*4530*/  IMAD.MOV.U32 R6, RZ, RZ, R16 ;  /* 0x000000ffff067224 */ /* 0x000fc400078e0010 */
[----:B------:R-:W-:-:S03]  /*4540*/  IMAD.X R11, RZ, RZ, R21, P0 ;  /* 0x000000ffff0b7224 */ /* 0x000fc600000e0615 */
        /* <DEDUP_REMOVED lines=10> */
[----:B------:R-:W-:-:S05]  /*45f0*/  IADD3 R16, P0, R20, 0x440, RZ ;  /* 0x0000044014107810 */ /* 0x000fca0007f1e0ff */
[----:B------:R-:W-:-:S05]  /*4600*/  IMAD.X R17, RZ, RZ, R21, P0 ;  /* 0x000000ffff117224 */ /* 0x000fca00000e0615 */
[----:B------:R-:W-:Y:S04]  /*4610*/  STL.64 [R1+0x480], R16 ;  /* 0x0004801001007387 */ /* 0x000fe80000100a00 */
[----:B------:R3:W-:Y:S01]  /*4620*/  STL.64 [R1+0x640], R16 ;  /* 0x0006401001007387 */ /* 0x0007e20000100a00 */
[----:B-1----:R-:W-:Y:S01]  /*4630*/  MOV R6, R8 ;  /* 0x0000000800067202 */ /* 0x002fe20000000f00 */
[----:B------:R-:W-:Y:S01]  /*4640*/  IMAD.MOV.U32 R7, RZ, RZ, R9 ;  /* 0x000000ffff077224 */ /* 0x000fe200078e0009 */
[----:B------:R-:W-:Y:S01]  /*4650*/  MOV R5, R11 ;  /* 0x0000000b00057202 */ /* 0x000fe20000000f00 */
[----:B------:R-:W-:Y:S01]  /*4660*/  IMAD.MOV.U32 R4, RZ, RZ, R10 ;  /* 0x000000ffff047224 */ /* 0x000fe200078e000a */
[C---:B------:R-:W-:Y:S02]  /*4670*/  IADD3 R10, P3, R20.reuse, 0x380, RZ ;  /* 0x00000380140a7810 */ /* 0x040fe40007f7e0ff */
[----:B------:R-:W-:-:S02]  /*4680*/  IADD3 R8, P2, R20, 0x18, RZ ;  /* 0x0000001814087810 */ /* 0x000fc40007f5e0ff */
[----:B------:R1:W-:Y:S01]  /*4690*/  STL.128 [R1+0x620], R4 ;  /* 0x0006200401007387 */ /* 0x0003e20000100c00 */
[--C-:B------:R-:W-:Y:S02]  /*46a0*/  IMAD.X R11, RZ, RZ, R21.reuse, P3 ;  /* 0x000000ffff0b7224 */ /* 0x100fe400018e0615 */
[----:B------:R-:W-:Y:S01]  /*46b0*/  IMAD.X R9, RZ, RZ, R21, P2 ;  /* 0x000000ffff097224 */ /* 0x000fe200010e0615 */
[----:B------:R-:W-:Y:S01]  /*46c0*/  IADD3 R18, P2, R20, 0x108, RZ ;  /* 0x0000010814127810 */ /* 0x000fe20007f5e0ff */
[----:B---3--:R-:W-:-:S03]  /*46d0*/  CS2R R16, SRZ ;  /* 0x0000000000107805 */ /* 0x008fc6000001ff00 */
[----:B------:R3:W-:Y:S01]  /*46e0*/  STL.128 [R1+0x450], R8 ;  /* 0x0004500801007387 */ /* 0x0007e20000100c00 */
[----:B------:R-:W-:-:S05]  /*46f0*/  IMAD.X R19, RZ, RZ, R21, P2 ;  /* 0x000000ffff137224 */ /* 0x000fca00010e0615 */
[----:B------:R4:W-:Y:S01]  /*4700*/  STL.64 [R1+0x488], R18 ;  /* 0x0004881201007387 */ /* 0x0009e20000100a00 */
[----:B-1----:R-:W-:Y:S01]  /*4710*/  MOV R5, R12 ;  /* 0x0000000c00057202 */ /* 0x002fe20000000f00 */
[----:B------:R-:W-:Y:S01]  /*4720*/  IMAD.MOV.U32 R4, RZ, RZ, R13 ;  /* 0x000000ffff047224 */ /* 0x000fe200078e000d */
[----:B------:R-:W-:Y:S01]  /*4730*/  IADD3 R12, P1, R20, 0x328, RZ ;  /* 0x00000328140c7810 */ /* 0x000fe20007f3e0ff */
[----:B------:R-:W-:Y:S01]  /*4740*/  IMAD.MOV.U32 R7, RZ, RZ, R14 ;  /* 0x000000ffff077224 */ /* 0x000fe200078e000e */
[----:B------:R-:W-:Y:S01]  /*4750*/  MOV R6, R15 ;  /* 0x0000000f00067202 */ /* 0x000fe20000000f00 */
[----:B------:R-:W-:Y:S01]  /*4760*/  IMAD.U32 R14, RZ, RZ, UR4 ;  /* 0x00000004ff0e7e24 */ /* 0x000fe2000f8e00ff */
[----:B------:R-:W-:Y:S01]  /*4770*/  IADD3.X R13, RZ, R21, RZ, P1, !PT ;  /* 0x00000015ff0d7210 */ /* 0x000fe20000ffe4ff */
[----:B------:R-:W-:Y:S01]  /*4780*/  IMAD.U32 R15, RZ, RZ, UR5 ;  /* 0x00000005ff0f7e24 */ /* 0x000fe2000f8e00ff */
[----:B--2---:R-:W-:Y:S01]  /*4790*/  ISETP.GE.AND P1, PT, R2, R35, PT ;  /* 0x000000230200720c */ /* 0x004fe20003f26270 */
[----:B------:R-:W-:Y:S01]  /*47a0*/  STL.64 [R1+0x448], R6 ;  /* 0x0004480601007387 */ /* 0x000fe20000100a00 */
[----:B---3--:R-:W-:Y:S01]  /*47b0*/  IADD3 R10, P0, R20, 0x3d8, RZ ;  /* 0x000003d8140a7810 */ /* 0x008fe20007f1e0ff */
[----:B----4-:R-:W-:-:S02]  /*47c0*/  CS2R R18, SRZ ;  /* 0x0000000000127805 */ /* 0x010fc4000001ff00 */
[----:B------:R1:W-:Y:S02]  /*47d0*/  STL.128 [R1+0x460], R4 ;  /* 0x0004600401007387 */ /* 0x0003e40000100c00 */
[----:B------:R-:W-:Y:S01]  /*47e0*/  IMAD.X R11, RZ, RZ, R21, P0 ;  /* 0x000000ffff0b7224 */ /* 0x000fe200000e0615 */
[C---:B------:R-:W-:Y:S01]  /*47f0*/  IADD3 R26, P0, R20.reuse, 0x34c, RZ ;  /* 0x0000034c141a7810 */ /* 0x040fe20007f1e0ff */
[----:B------:R2:W-:Y:S03]  /*4800*/  STL.128 [R1+0x4e0], R12 ;  /* 0x0004e00c01007387 */ /* 0x0005e60000100c00 */
[----:B------:R-:W-:Y:S01]  /*4810*/  IADD3.X R25, RZ, R21, RZ, P0, !PT ;  /* 0x00000015ff197210 */ /* 0x000fe200007fe4ff */
[----:B------:R3:W-:Y:S01]  /*4820*/  STL.128 [R1+0x470], R8 ;  /* 0x0004700801007387 */ /* 0x0007e20000100c00 */
[----:B-1----:R-:W-:Y:S01]  /*4830*/  IMAD.MOV.U32 R6, RZ, RZ, R4 ;  /* 0x000000ffff067224 */ /* 0x002fe200078e0004 */
[----:B------:R-:W-:Y:S01]  /*4840*/  MOV R7, R5 ;  /* 0x0000000500077202 */ /* 0x000fe20000000f00 */
[----:B------:R-:W-:Y:S01]  /*4850*/  IMAD.MOV.U32 R4, RZ, RZ, R0 ;  /* 0x000000ffff047224 */ /* 0x000fe200078e0000 */
[----:B------:R-:W-:Y:S01]  /*4860*/  MOV R5, R3 ;  /* 0x0000000300057202 */ /* 0x000fe20000000f00 */
[----:B--2---:R-:W-:Y:S01]  /*4870*/  CS2R R14, SRZ ;  /* 0x00000000000e7805 */ /* 0x004fe2000001ff00 */
[----:B------:R-:W-:Y:S01]  /*4880*/  IADD3 R0, R20, 0x488, RZ ;  /* 0x0000048814007810 */ /* 0x000fe20007ffe0ff */
[----:B------:R-:W-:-:S02]  /*4890*/  CS2R R12, SRZ ;  /* 0x00000000000c7805 */ /* 0x000fc4000001ff00 */
[----:B------:R1:W-:Y:S01]  /*48a0*/  STL.128 [R1+0x630], R4 ;  /* 0x0006300401007387 */ /* 0x0003e20000100c00 */
[----:B---3--:R-:W-:Y:S01]  /*48b0*/  CS2R R10, SRZ ;  /* 0x00000000000a7805 */ /* 0x008fe2000001ff00 */
[----:B------:R-:W-:Y:S01]  /*48c0*/  CS2R R8, SRZ ;  /* 0x0000000000087805 */ /* 0x000fe2000001ff00 */
[----:B-1----:R-:W-:Y:S01]  /*48d0*/  CS2R R6, SRZ ;  /* 0x0000000000067805 */ /* 0x002fe2000001ff00 */
[----:B------:R-:W-:Y:S02]  /*48e0*/  IMAD.MOV.U32 R5, RZ, RZ, RZ ;  /* 0x000000ffff057224 */ /* 0x000fe400078e00ff */
[----:B------:R-:W-:Y:S01]  /*48f0*/  IMAD.MOV.U32 R4, RZ, RZ, RZ ;  /* 0x000000ffff047224 */ /* 0x000fe200078e00ff */
[----:B------:R-:W-:Y:S05]  /*4900*/  @P1 BRA `(.L_x_2569) ;  /* 0x0000011000001947 */ /* 0x000fea0003800000 */
[----:B------:R-:W-:Y:S02]  /*4910*/  BSSY B1, `(.L_x_2570) ;  /* 0x0000008000017945 */ /* 0x000fe40003800000 */
.L_x_2571:
[----:B-1----:R-:W-:Y:S02]  /*4920*/  MOV R28, 0x4940 ;  /* 0x00004940001c7802 */ /* 0x002fe40000000f00 */
[----:B------:R-:W-:Y:S05]  /*4930*/  CALL.REL.NOINC `($_ZN7cutlass13device_kernelIN5flash19enable_sm80_to_sm89INS1_16FlashAttnBwdSm80INS1_25CollectiveMainloopBwdSm80ILi2ELi2EN4cute5tupleIJNS5_1CILi128EEES8_NS7_ILi64EEEEEENS_10bfloat16_tEfNS_4arch4Sm80ELb1ELb0ELb1ELb0ELb0ELb0ELb0ELb0ELi2ELi4ELi4ELi4ELb0EEENS1_24CollectiveEpilogueBwdGQAISA_fSD_Li256ELb0ELb0EEENS1_25SingleTileBwdLPTSchedulerILb0ELi128ELb0EEEEEEEEEvNT_6ParamsE$_ZZN5flash25CollectiveMainloopBwdSm80ILi2ELi2EN4cute5tupleIJNS1_1CILi128EEES4_NS3_ILi64EEEEEEN7cutlass10bfloat16_tEfNS7_4arch4Sm80ELb1ELb0ELb1ELb0ELb0ELb0ELb0ELb0ELi2ELi4ELi4ELi4ELb0EE3mmaINS_16FlashAttnBwdSm80ISB_NS_24CollectiveEpilogueBwdGQAIS6_fSA_Li256ELb0ELb0EEENS_25SingleTileBwdLPTSchedulerILb0ELi128ELb0EEEE13SharedStorageENS1_6TensorINS1_11ArrayEngineIfLm32EEENS1_6LayoutINS2_IJNS2_IJNS3_ILi2EEESO_EEESO_NS3_ILi4EEEEEENS2_IJNS2_IJNS3_ILi1EEESO_EEESQ_NS3_ILi8EEEEEEEEEEEEbRKNSB_6ParamsERT0_S12_iNS2_IJiiiEEERT_ENKUliT_E_clIZSC_ISJ_SX_EbS10_S12_S12_iS13_S15_EUlRS16_iE_EEDaiS16_) ;  /* 0x0000e10000007944 */ /* 0x000fea0003c00000 */
[----:B---3--:R-:W2:Y:S02]  /*4940*/  LDL R2, [R1+0x430] ;  /* 0x0004300001027983 */ /* 0x008ea40000100800 */
[----:B--2---:R-:W-:-:S04]  /*4950*/  IADD3 R2, R2, 0x1, RZ ;  /* 0x0000000102027810 */ /* 0x004fc80007ffe0ff */
[----:B------:R-:W-:Y:S01]  /*4960*/  ISETP.GE.AND P0, PT, R2, R35, PT ;  /* 0x000000230200720c */ /* 0x000fe20003f06270 */
[----:B------:R1:W-:-:S12]  /*4970*/  STL [R1+0x430], R2 ;  /* 0x0004300201007387 */ /* 0x0003d80000100800 */
[----:B------:R-:W-:Y:S05]  /*4980*/  @!P0 BRA `(.L_x_2571) ;  /* 0xffffff9000008947 */ /* 0x000fea000383ffff */
[----:B------:R-:W-:Y:S05]  /*4990*/  BSYNC B1 ;  /* 0x0000000000017941 */ /* 0x000fea0003800000 */
.L_x_2570:
        /* <DEDUP_REMOVED lines=8> */
.L_x_2569:
[----:B------:R-:W-:Y:S05]  /*4a20*/  BSYNC B2 ;  /* 0x0000000000027941 */ /* 0x000fea0003800000 */
.L_x_2568:
        /* <DEDUP_REMOVED lines=41> */
.L_x_2565:
[----:B------:R-:W-:Y:S05]  /*4cc0*/  @P2 EXIT ;  /* 0x000000000000294d */ /* 0x000fea0003800000 */
[----:B------:R-:W4:Y:S04]  /*4cd0*/  LDL.128 R68, [R1+0x6d0] ;  /* 0x0006d00001447983 */ /* 0x000f280000100c00 */
[----:B------:R-:W5:Y:S04]  /*4ce0*/  LDL.128 R64, [R1+0x6e0] ;  /* 0x0006e00001407983 */ /* 0x000f680000100c00 */
[----:B--2---:R-:W2:Y:S04]  /*4cf0*/  LDL.128 R60, [R1+0x6f0] ;  /* 0x0006f000013c7983 */ /* 0x004ea80000100c00 */
[----:B---3--:R-:W3:Y:S04]  /*4d00*/  LDL.128 R56, [R1+0x700] ;  /* 0x0007000001387983 */ /* 0x008ee80000100c00 */
[----:B------:R-:W2:Y:S04]  /*4d10*/  LDL.128 R52, [R1+0x710] ;  /* 0x0007100001347983 */ /* 0x000ea80000100c00 */
[----:B------:R-:W2:Y:S04]  /*4d20*/  LDL.128 R48, [R1+0x720] ;  /* 0x0007200001307983 */ /* 0x000ea80000100c00 */
[----:B------:R-:W2:Y:S04]  /*4d30*/  LDL.128 R44, [R1+0x730] ;  /* 0x00073000012c7983 */ /* 0x000ea80000100c00 */
[----:B------:R-:W2:Y:S04]  /*4d40*/  LDL.128 R40, [R1+0x740] ;  /* 0x0007400001287983 */ /* 0x000ea80000100c00 */
[----:B------:R-:W2:Y:S04]  /*4d50*/  LDL.128 R32, [R1+0x650] ;  /* 0x0006500001207983 */ /* 0x000ea80000100c00 */
[----:B------:R-:W3:Y:S04]  /*4d60*/  LDL.128 R28, [R1+0x660] ;  /* 0x00066000011c7983 */ /* 0x000ee80000100c00 */
[----:B------:R-:W3:Y:S04]  /*4d70*/  LDL.128 R24, [R1+0x670] ;  /* 0x0006700001187983 */ /* 0x000ee80000100c00 */
[----:B------:R-:W3:Y:S04]  /*4d80*/  LDL.128 R20, [R1+0x680] ;  /* 0x0006800001147983 */ /* 0x000ee80000100c00 */
[----:B------:R-:W3:Y:S04]  /*4d90*/  LDL.128 R16, [R1+0x690] ;  /* 0x0006900001107983 */ /* 0x000ee80000100c00 */
[----:B------:R-:W3:Y:S04]  /*4da0*/  LDL.128 R12, [R1+0x6a0] ;  /* 0x0006a000010c7983 */ /* 0x000ee80000100c00 */
[----:B-1----:R-:W3:Y:S04]  /*4db0*/  LDL.128 R8, [R1+0x6b0] ;  /* 0x0006b00001087983 */ /* 0x002ee80000100c00 */
[----:B------:R-:W3:Y:S01]  /*4dc0*/  LDL.128 R4, [R1+0x6c0] ;  /* 0x0006c00001047983 */ /* 0x000ee20000100c00 */
[----:B------:R-:W-:Y:S01]  /*4dd0*/  MOV R2, 0x1 ;  /* 0x0000000100027802 */ /* 0x000fe20000000f00 */
[----:B------:R-:W-:Y:S01]  /*4de0*/  WARPSYNC 0xffffffff ;  /* 0xffffffff00007948 */ /* 0x000fe20003800000 */
[----:B------:R-:W-:Y:S01]  /*4df0*/  SHF.L.U32 R75, R38, 0xd, RZ ;  /* 0x0000000d264b7819 */ /* 0x000fe200000006ff */
[----:B------:R-:W1:Y:S04]  /*4e00*/  S2R R0, SR_TID.X ;  /* 0x0000000000007919 */ /* 0x000e680000002100 */
[----:B------:R-:W-:Y:S01]  /*4e10*/  BAR.SYNC.DEFER_BLOCKING 0x1, 0x100 ;  /* 0x0044000000007b1d */ /* 0x000fe20000010000 */
[----:B------:R-:W-:-:S02]  /*4e20*/  ISETP.NE.AND P0, PT, R2, c[0x0][0x338], PT ;  /* 0x0000ce0002007a0c */ /* 0x000fc40003f05270 */
[----:B------:R-:W-:-:S11]  /*4e30*/  SHF.R.S32.HI R39, RZ, 0x1f, R75 ;  /* 0x0000001fff277819 */ /* 0x000fd6000001144b */
[----:B------:R-:W-:-:S05]  /*4e40*/  @P0 IMAD.HI.U32 R2, R36, c[0x0][0x33c], RZ ;  /* 0x0000cf0024020a27 */ /* 0x000fca00078e00ff */
[----:B------:R-:W-:Y:S02]  /*4e50*/  @P0 SHF.R.U32.HI R36, RZ, c[0x0][0x340], R2 ;  /* 0x0000d000ff240a19 */ /* 0x000fe40000011602 */
[----:B-1----:R-:W-:Y:S02]  /*4e60*/  IADD3 R74, P0, R75, R0, RZ ;  /* 0x000000004b4a7210 */ /* 0x002fe40007f1e0ff */
[----:B------:R-:W-:Y:S02]  /*4e70*/  SHF.R.S32.HI R3, RZ, 0x1f, R36 ;  /* 0x0000001fff037819 */ /* 0x000fe40000011424 */
[----:B------:R-:W-:Y:S02]  /*4e80*/  LEA.HI.X.SX32 R75, R0, R39, 0x1, P0 ;  /* 0x00000027004b7211 */ /* 0x000fe400000f0eff */
[----:B------:R-:W-:Y:S01]  /*4e90*/  SHF.R.S32.HI R2, RZ, 0x1f, R37 ;  /* 0x0000001fff027819 */ /* 0x000fe20000011425 */
[----:B------:R-:W-:Y:S02]  /*4ea0*/  IMAD R39, R3, c[0x0][0x328], RZ ;  /* 0x0000ca0003277a24 */ /* 0x000fe400078e02ff */
[----:B------:R-:W-:-:S04]  /*4eb0*/  IMAD.WIDE.U32 R72, R36, c[0x0][0x328], R74 ;  /* 0x0000ca0024487a25 */ /* 0x000fc800078e004a */
[C---:B------:R-:W-:Y:S02]  /*4ec0*/  IMAD R0, R36.reuse, c[0x0][0x32c], R39 ;  /* 0x0000cb0024007a24 */ /* 0x040fe400078e0227 */
[----:B------:R-:W-:Y:S02]  /*4ed0*/  IMAD R3, R3, c[0x0][0x300], RZ ;  /* 0x0000c00003037a24 */ /* 0x000fe400078e02ff */
[----:B------:R-:W-:Y:S01]  /*4ee0*/  IMAD.WIDE.U32 R38, R36, c[0x0][0x300], R74 ;  /* 0x0000c00024267a25 */ /* 0x000fe200078e004a */
[----:B------:R-:W-:-:S03]  /*4ef0*/  IADD3 R73, R73, R0, RZ ;  /* 0x0000000049497210 */ /* 0x000fc60007ffe0ff */
[----:B------:R-:W-:Y:S02]  /*4f00*/  IMAD R0, R2, c[0x0][0x330], RZ ;  /* 0x0000cc0002007a24 */ /* 0x000fe400078e02ff */
[----:B------:R-:W-:-:S04]  /*4f10*/  IMAD.WIDE.U32 R72, R37, c[0x0][0x330], R72 ;  /* 0x0000cc0025487a25 */ /* 0x000fc800078e0048 */
[----:B------:R-:W-:Y:S01]  /*4f20*/  IMAD R0, R37, c[0x0][0x334], R0 ;  /* 0x0000cd0025007a24 */ /* 0x000fe200078e0200 */
[----:B------:R-:W-:Y:S01]  /*4f30*/  LEA R74, P1, R72, c[0x0][0x310], 0x2 ;  /* 0x0000c400484a7a11 */ /* 0x000fe200078210ff */
[----:B------:R-:W-:Y:S02]  /*4f40*/  IMAD R36, R36, c[0x0][0x304], R3 ;  /* 0x0000c10024247a24 */ /* 0x000fe400078e0203 */
[----:B------:R-:W-:Y:S01]  /*4f50*/  IMAD R2, R2, c[0x0][0x308], RZ ;  /* 0x0000c20002027a24 */ /* 0x000fe200078e02ff */
[----:B------:R-:W-:Y:S01]  /*4f60*/  IADD3 R3, R73, R0, RZ ;  /* 0x0000000049037210 */ /* 0x000fe20007ffe0ff */
[----:B------:R-:W-:Y:S02]  /*4f70*/  IMAD.IADD R39, R39, 0x1, R36 ;  /* 0x0000000127277824 */ /* 0x000fe400078e0224 */
[C---:B------:R-:W-:Y:S01]  /*4f80*/  IMAD R2, R37.reuse, c[0x0][0x30c], R2 ;  /* 0x0000c30025027a24 */ /* 0x040fe200078e0202 */
[----:B------:R-:W-:Y:S01]  /*4f90*/  LEA.HI.X R75, R72, c[0x0][0x314], R3, 0x2, P1 ;  /* 0x0000c500484b7a11 */ /* 0x000fe200008f1403 */
[----:B------:R-:W-:-:S04]  /*4fa0*/  IMAD.WIDE.U32 R38, R37, c[0x0][0x308], R38 ;  /* 0x0000c20025267a25 */ /* 0x000fc800078e0026 */
[----:B------:R-:W-:Y:S01]  /*4fb0*/  IMAD.IADD R37, R39, 0x1, R2 ;  /* 0x0000000127257824 */ /* 0x000fe200078e0202 */
[----:B------:R-:W-:-:S04]  /*4fc0*/  LEA R2, P0, R38, c[0x0][0x2e8], 0x2 ;  /* 0x0000ba0026027a11 */ /* 0x000fc800078010ff */
[----:B------:R-:W-:Y:S01]  /*4fd0*/  LEA.HI.X R3, R38, c[0x0][0x2ec], R37, 0x2, P0 ;  /* 0x0000bb0026037a11 */ /* 0x000fe200000f1425 */
        /* <DEDUP_REMOVED lines=8> */
[----:B--2---:R-:W-:Y:S04]  /*5060*/  RED.E.ADD.F32.FTZ.RN.STRONG.GPU [R74.64+0x2000], R60 ;  /* 0x0020003c4a00798e */ /* 0x004fe8000c10e786 */
        /* <DEDUP_REMOVED lines=56> */
        .type           $_ZN7cutlass13device_kernelIN5flash19enable_sm80_to_sm89INS1_16FlashAttnBwdSm80INS1_25CollectiveMainloopBwdSm80ILi2ELi2EN4cute5tupleIJNS5_1CILi128EEES8_NS7_ILi64EEEEEENS_10bfloat16_tEfNS_4arch4Sm80ELb1ELb0ELb1ELb0ELb0ELb0ELb0ELb0ELi2ELi4ELi4ELi4ELb0EEENS1_24CollectiveEpilogueBwdGQAISA_fSD_Li256ELb0ELb0EEENS1_25SingleTileBwdLPTSchedulerILb0ELi128ELb0EEEEEEEEEvNT_6ParamsE$_ZN4cute12iter_adaptorIPKN7cutlass10bfloat16_tENS_8gmem_ptrIS4_EEEC2ES4_,@function
        .size           $_ZN7cutlass13device_kernelIN5flash19enable_sm80_to_sm89INS1_16FlashAttnBwdSm80INS1_25CollectiveMainloopBwdSm80ILi2ELi2EN4cute5tupleIJNS5_1CILi128EEES8_NS7_ILi64EEEEEENS_10bfloat16_tEfNS_4arch4Sm80ELb1ELb0ELb1ELb0ELb0ELb0ELb0ELb0ELi2ELi4ELi4ELi4ELb0EEENS1_24CollectiveEpilogueBwdGQAISA_fSD_Li256ELb0ELb0EEENS1_25SingleTileBwdLPTSchedulerILb0ELi128ELb0EEEEEEEEEvNT_6ParamsE$_ZN4cute12iter_adaptorIPKN7cutlass10bfloat16_tENS_8gmem_ptrIS4_EEEC2ES4_,($_ZN7cutlass13device_kernelIN5flash19enable_sm80_to_sm89INS1_16FlashAttnBwdSm80INS1_25CollectiveMainloopBwdSm80ILi2ELi2EN4cute5tupleIJNS5_1CILi128EEES8_NS7_ILi64EEEEEENS_10bfloat16_tEfNS_4arch4Sm80ELb1ELb0ELb1ELb0ELb0ELb0ELb0ELb0ELi2ELi4ELi4ELi4ELb0EEENS1_24CollectiveEpilogueBwdGQAISA_fSD_Li256ELb0ELb0EEENS1_25SingleTileBwdLPTSchedulerILb0ELi128ELb0EEEEEEEEEvNT_6ParamsE$_ZN4cute12iter_adaptorIPKN7cutlass9uint128_tENS_8gmem_ptrIS4_EEEC2ES4_ - $_ZN7cutlass13device_kernelIN5flash19enable_sm80_to_sm89INS1_16FlashAttnBwdSm80INS1_25CollectiveMainloopBwdSm80ILi2ELi2EN4cute5tupleIJNS5_1CILi128EEES8_NS7_ILi64EEEEEENS_10bfloat16_tEfNS_4arch4Sm80ELb1ELb0ELb1ELb0ELb0ELb0ELb0ELb0ELi2ELi4ELi4ELi4ELb0EEENS1_24CollectiveEpilogueBwdGQAISA_fSD_Li256ELb0ELb0EEENS1_25SingleTileBwdLPTSchedulerILb0ELi128ELb0EEEEEEEEEvNT_6ParamsE$_ZN4cute12iter_adaptorIPKN7cutlass10bfloat16_tENS_8gmem_ptrIS4_EEEC2ES4_)
$_ZN7cutlass13device_kernelIN5flash19enable_sm80_to_sm89INS1_16FlashAttnBwdSm80INS1_25CollectiveMainloopBwdSm80ILi2ELi2EN4cute5tupleIJNS5_1CILi128EEES8_NS7_ILi64EEEEEENS_10bfloat16_tEfNS_4arch4Sm80ELb1ELb0ELb1ELb0ELb0ELb0ELb0ELb0ELi2ELi4ELi4ELi4ELb0EEENS1_24CollectiveEpilogueBwdGQAISA_fSD_Li256ELb0ELb0EEENS1_25SingleTileBwdLPTSchedulerILb0ELi128ELb0EEEEEEEEEvNT_6ParamsE$_ZN4cute12iter_adaptorIPKN7cutlass10bfloat16_tENS_8gmem_ptrIS4_EEEC2ES4_:
[----:B------:R-:W-:Y:S01]  /*53f0*/  IADD3 R5, R15, -c[0x0][0x20], RZ ;  /* 0x800008000f057a10 */ /* 0x000fe20007ffe0ff */
[----:B------:R-:W-:Y:S01]  /*5400*/  IMAD.MOV.U32 R78, RZ, RZ, R4 ;  /* 0x000000ffff4e7224 */ /* 0x000fe200078e0004 */
[----:B------:R-:W-:Y:S01]  /*5410*/  MOV R79, R9 ;  /* 0x00000009004f7202 */ /* 0x000fe20000000f00 */
[----:B------:R-:W-:-:S04]  /*5420*/  IMAD.MOV.U32 R11, RZ, RZ, 0x0 ;  /* 0x00000000ff0b7424 */ /* 0x000fc800078e00ff */
[----:B------:R1:W-:Y:S01]  /*5430*/  STL.64 [R5], R78 ;  /* 0x0000004e05007387 */ /* 0x0003e20000100a00 */
[----:B------:R-:W-:Y:S05]  /*5440*/  RET.REL.NODEC R10 `(_ZN7cutlass13device_kernelIN5flash19enable_sm80_to_sm89INS1_16FlashAttnBwdSm80INS1_25CollectiveMainloopBwdSm80ILi2ELi2EN4cute5tupleIJNS5_1CILi128EEES8_NS7_ILi64EEEEEENS_10bfloat16_tEfNS_4arch4Sm80ELb1ELb0ELb1ELb0ELb0ELb0ELb0ELb0ELi2ELi4ELi4ELi4ELb0EEENS1_24CollectiveEpilogueBwdGQAISA_fSD_Li256ELb0ELb0EEENS1_25SingleTileBwdLPTSchedulerILb0ELi128ELb0EEEEEEEEEvNT_6ParamsE) ;  /* 0xffffabb00a007950 */ /* 0x000fea0003c3ffff */
        .type           $_ZN7cutlass13device_kernelIN5flash19enable_sm80_to_sm89INS1_16FlashAttnBwdSm80INS1_25CollectiveMainloopBwdSm80ILi2ELi2EN4cute5tupleIJNS5_1CILi128EEES8_NS7_ILi64EEEEEENS_10bfloat16_tEfNS_4arch4Sm80ELb1ELb0ELb1ELb0ELb0ELb0ELb0ELb0ELi2ELi4ELi4ELi4ELb0EEENS1_24CollectiveEpilogueBwdGQAISA_fSD_Li256ELb0ELb0EEENS1_25SingleTileBwdLPTSchedulerILb0ELi128ELb0EEEEEEEEEvNT_6ParamsE$_ZN4cute12iter_adaptorIPKN7cutlass9uint128_tENS_8gmem_ptrIS4_EEEC2ES4_,@function
        .size           $_ZN7cutlass13device_kernelIN5flash19enable_sm80_to_sm89INS1_16FlashAttnBwdSm80INS1_25CollectiveMainloopBwdSm80ILi2ELi2EN4cute5tupleIJNS5_1CILi128EEES8_NS7_ILi64EEEEEENS_10bfloat16_tEfNS_4arch4Sm80ELb1ELb0ELb1ELb0ELb0ELb0ELb0ELb0ELi2ELi4ELi4ELi4ELb0EEENS1_24CollectiveEpilogueBwdGQAISA_fSD_Li256ELb0ELb0EEENS1_25SingleTileBwdLPTSchedulerILb0ELi128ELb0EEEEEEEEEvNT_6ParamsE$_ZN4cute12iter_adaptorIPKN7cutlass9uint128_tENS_8gmem_ptrIS4_EEEC2ES4_,($_ZN7cutlass13device_kernelIN5flash19enable_sm80_to_sm89INS1_16FlashAttnBwdSm80INS1_25CollectiveMainloopBwdSm80ILi2ELi2EN4cute5tupleIJNS5_1CILi128EEES8_NS7_ILi64EEEEEENS_10bfloat16_tEfNS_4arch4Sm80ELb1ELb0ELb1ELb0ELb0ELb0ELb0ELb0ELi2ELi4ELi4ELi4ELb0EEENS1_24CollectiveEpilogueBwdGQAISA_fSD_Li256ELb0ELb0EEENS1_25SingleTileBwdLPTSchedulerILb0ELi128ELb0EEEEEEEEEvNT_6ParamsE$_ZN4cute12iter_adaptorIPKfNS_8gmem_ptrIS2_EEEC2ES2_ - $_ZN7cutlass13device_kernelIN5flash19enable_sm80_to_sm89INS1_16FlashAttnBwdSm80INS1_25CollectiveMainloopBwdSm80ILi2ELi2EN4cute5tupleIJNS5_1CILi128EEES8_NS7_ILi64EEEEEENS_10bfloat16_tEfNS_4arch4Sm80ELb1ELb0ELb1ELb0ELb0ELb0ELb0ELb0ELi2ELi4ELi4ELi4ELb0EEENS1_24CollectiveEpilogueBwdGQAISA_fSD_Li256ELb0ELb0EEENS1_25SingleTileBwdLPTSchedulerILb0ELi128ELb0EEEEEEEEEvNT_6ParamsE$_ZN4cute12iter_adaptorIPKN7cutlass9uint128_tENS_8gmem_ptrIS4_EEEC2ES4_)
$_ZN7cutlass13device_kernelIN5flash19enable_sm80_to_sm89INS1_16FlashAttnBwdSm80INS1_25CollectiveMainloopBwdSm80ILi2ELi2EN4cute5tupleIJNS5_1CILi128EEES8_NS7_ILi64EEEEEENS_10bfloat16_tEfNS_4arch4Sm80ELb1ELb0ELb1ELb0ELb0ELb0ELb0ELb0ELi2ELi4ELi4ELi4ELb0EEENS1_24CollectiveEpilogueBwdGQAISA_fSD_Li256ELb0ELb0EEENS1_25SingleTileBwdLPTSchedulerILb0ELi128ELb0EEEEEEEEEvNT_6ParamsE$_ZN4cute12iter_adaptorIPKN7cutlass9uint128_tENS_8gmem_ptrIS4_EEEC2ES4_:
[----:B------:R-:W-:Y:S02]  /*5450*/  IADD3 R4, R15, -c[0x0][0x20], RZ ;  /* 0x800008000f047a10 */ /* 0x000fe40007ffe0ff */
[----:B------:R-:W-:-:S03]  /*5460*/  MOV R11, 0x0 ;  /* 0x00000000000b7802 */ /* 0x000fc60000000f00 */
[----:B------:R1:W-:Y:S01]  /*5470*/  STL.64 [R4], R2 ;  /* 0x0000000204007387 */ /* 0x0003e20000100a00 */
[----:B------:R-:W-:Y:S05]  /*5480*/  RET.REL.NODEC R10 `(_ZN7cutlass13device_kernelIN5flash19enable_sm80_to_sm89INS1_16FlashAttnBwdSm80INS1_25CollectiveMainloopBwdSm80ILi2ELi2EN4cute5tupleIJNS5_1CILi128EEES8_NS7_ILi64EEEEEENS_10bfloat16_tEfNS_4arch4Sm80ELb1ELb0ELb1ELb0ELb0ELb0ELb0ELb0ELi2ELi4ELi4ELi4ELb0EEENS1_24CollectiveEpilogueBwdGQAISA_fSD_Li256ELb0ELb0EEENS1_25SingleTileBwdLPTSchedulerILb0ELi128ELb0EEEEEEEEEvNT_6ParamsE) ;  /* 0xffffab700a007950 */ /* 0x000fea0003c3ffff */
        .type           $_ZN7cutlass13device_kernelIN5flash19enable_sm80_to_sm89INS1_16FlashAttnBwdSm80INS1_25CollectiveMainloopBwdSm80ILi2ELi2EN4cute5tupleIJNS5_1CILi128EEES8_NS7_ILi64EEEEEENS_10bfloat16_tEfNS_4arch4Sm80ELb1ELb0ELb1ELb0ELb0ELb0ELb0ELb0ELi2ELi4ELi4ELi4ELb0EEENS1_24CollectiveEpilogueBwdGQAISA_fSD_Li256ELb0ELb0EEENS1_25SingleTileBwdLPTSchedulerILb0ELi128ELb0EEEEEEEEEvNT_6ParamsE$_ZN4cute12iter_adaptorIPKfNS_8gmem_ptrIS2_EEEC2ES2_,@function
        .size           $_ZN7cutlass13device_kernelIN5flash19enable_sm80_to_sm89INS1_16FlashAttnBwdSm80INS1_25CollectiveMainloopBwdSm80ILi2ELi2EN4cute5tupleIJNS5_1CILi128EEES8_NS7_ILi64EEEEEENS_10bfloat16_tEfNS_4arch4Sm80ELb1ELb0ELb1ELb0ELb0ELb0ELb0ELb0ELi2ELi4ELi4ELi4ELb0EEENS1_24CollectiveEpilogueBwdGQAISA_fSD_Li256ELb0ELb0EEENS1_25SingleTileBwdLPTSchedulerILb0ELi128ELb0EEEEEEEEEvNT_6ParamsE$_ZN4cute12iter_adaptorIPKfNS_8gmem_ptrIS2_EEEC2ES2_,($_ZN7cutlass13device_kernelIN5flash19enable_sm80_to_sm89INS1_16FlashAttnBwdSm80INS1_25CollectiveMainloopBwdSm80ILi2ELi2EN4cute5tupleIJNS5_1CILi128EEES8_NS7_ILi64EEEEEENS_10bfloat16_tEfNS_4arch4Sm80ELb1ELb0ELb1ELb0ELb0ELb0ELb0ELb0ELi2ELi4ELi4ELi4ELb0EEENS1_24CollectiveEpilogueBwdGQAISA_fSD_Li256ELb0ELb0EEENS1_25SingleTileBwdLPTSchedulerILb0ELi128ELb0EEEEEEEEEvNT_6ParamsE$_ZN4cute12iter_adaptorIPN7cutlass10bfloat16_tENS_8smem_ptrIS3_EEEC2ES3_ - $_ZN7cutlass13device_kernelIN5flash19enable_sm80_to_sm89INS1_16FlashAttnBwdSm80INS1_25CollectiveMainloopBwdSm80ILi2ELi2EN4cute5tupleIJNS5_1CILi128EEES8_NS7_ILi64EEEEEENS_10bfloat16_tEfNS_4arch4Sm80ELb1ELb0ELb1ELb0ELb0ELb0ELb0ELb0ELi2ELi4ELi4ELi4ELb0EEENS1_24CollectiveEpilogueBwdGQAISA_fSD_Li256ELb0ELb0EEENS1_25SingleTileBwdLPTSchedulerILb0ELi128ELb0EEEEEEEEEvNT_6ParamsE$_ZN4cute12iter_adaptorIPKfNS_8gmem_ptrIS2_EEEC2ES2_)
$_ZN7cutlass13device_kernelIN5flash19enable_sm80_to_sm89INS1_16FlashAttnBwdSm80INS1_25CollectiveMainloopBwdSm80ILi2ELi2EN4cute5tupleIJNS5_1CILi128EEES8_NS7_ILi64EEEEEENS_10bfloat16_tEfNS_4arch4Sm80ELb1ELb0ELb1ELb0ELb0ELb0ELb0ELb0ELi2ELi4ELi4ELi4ELb0EEENS1_24CollectiveEpilogueBwdGQAISA_fSD_Li256ELb0ELb0EEENS1_25SingleTileBwdLPTSchedulerILb0ELi128ELb0EEEEEEEEEvNT_6ParamsE$_ZN4cute12iter_adaptorIPKfNS_8gmem_ptrIS2_EEEC2ES2_:
[----:B------:R-:W-:Y:S02]  /*5490*/  IADD3 R2, R2, -c[0x0][0x20], RZ ;  /* 0x8000080002027a10 */ /* 0x000fe40007ffe0ff */
[----:B------:R-:W-:-:S03]  /*54a0*/  MOV R11, 0x0 ;  /* 0x00000000000b7802 */ /* 0x000fc60000000f00 */
[----:B------:R1:W-:Y:S01]  /*54b0*/  STL.64 [R2], R4 ;  /* 0x0000000402007387 */ /* 0x0003e20000100a00 */
[----:B------:R-:W-:Y:S05]  /*54c0*/  RET.REL.NODEC R10 `(_ZN7cutlass13device_kernelIN5flash19enable_sm80_to_sm89INS1_16FlashAttnBwdSm80INS1_25CollectiveMainloopBwdSm80ILi2ELi2EN4cute5tupleIJNS5_1CILi128EEES8_NS7_ILi64EEEEEENS_10bfloat16_tEfNS_4arch4Sm80ELb1ELb0ELb1ELb0ELb0ELb0ELb0ELb0ELi2ELi4ELi4ELi4ELb0EEENS1_24CollectiveEpilogueBwdGQAISA_fSD_Li256ELb0ELb0EEENS1_25SingleTileBwdLPTSchedulerILb0ELi128ELb0EEEEEEEEEvNT_6ParamsE) ;  /* 0xffffab300a007950 */ /* 0x000fea0003c3ffff */
        .type           $_ZN7cutlass13device_kernelIN5flash19enable_sm80_to_sm89INS1_16FlashAttnBwdSm80INS1_25CollectiveMainloopBwdSm80ILi2ELi2EN4cute5tupleIJNS5_1CILi128EEES8_NS7_ILi64EEEEEENS_10bfloat16_tEfNS_4arch4Sm80ELb1ELb0ELb1ELb0ELb0ELb0ELb0ELb0ELi2ELi4ELi4ELi4ELb0EEENS1_24CollectiveEpilogueBwdGQAISA_fSD_Li256ELb0ELb0EEENS1_25SingleTileBwdLPTSchedulerILb0ELi128ELb0EEEEEEEEEvNT_6ParamsE$_ZN4cute12iter_adaptorIPN7cutlass10bfloat16_tENS_8smem_ptrIS3_EEEC2ES3_,@function
        .size           $_ZN7cutlass13device_kernelIN5flash19enable_sm80_to_sm89INS1_16FlashAttnBwdSm80INS1_25CollectiveMainloopBwdSm80ILi2ELi2EN4cute5tupleIJNS5_1CILi128EEES8_NS7_ILi64EEEEEENS_10bfloat16_tEfNS_4arch4Sm80ELb1ELb0ELb1ELb0ELb0ELb0ELb0ELb0ELi2ELi4ELi4ELi4ELb0EEENS1_24CollectiveEpilogueBwdGQAISA_fSD_Li256ELb0ELb0EEENS1_25SingleTileBwdLPTSchedulerILb0ELi128ELb0EEEEEEEEEvNT_6ParamsE$_ZN4cute12iter_adaptorIPN7cutlass10bfloat16_tENS_8smem_ptrIS3_EEEC2ES3_,($_ZN7cutlass13device_kernelIN5flash19enable_sm80_to_sm89INS1_16FlashAttnBwdSm80INS1_25CollectiveMainloopBwdSm80ILi2ELi2EN4cute5tupleIJNS5_1CILi128EEES8_NS7_ILi64EEEEEENS_10bfloat16_tEfNS_4arch4Sm80ELb1ELb0ELb1ELb0ELb0ELb0ELb0ELb0ELi2ELi4ELi4ELi4ELb0EEENS1_24CollectiveEpilogueBwdGQAISA_fSD_Li256ELb0ELb0EEENS1_25SingleTileBwdLPTSchedulerILb0ELi128ELb0EEEEEEEEEvNT_6ParamsE$_ZN4cute12iter_adaptorIPN7cutlass9uint128_tENS_8smem_ptrIS3_EEEC2ES3_ - $_ZN7cutlass13device_kernelIN5flash19enable_sm80_to_sm89INS1_16FlashAttnBwdSm80INS1_25CollectiveMainloopBwdSm80ILi2ELi2EN4cute5tupleIJNS5_1CILi128EEES8_NS7_ILi64EEEEEENS_10bfloat16_tEfNS_4arch4Sm80ELb1ELb0ELb1ELb0ELb0ELb0ELb0ELb0ELi2ELi4ELi4ELi4ELb0EEENS1_24CollectiveEpilogueBwdGQAISA_fSD_Li256ELb0ELb0EEENS1_25SingleTileBwdLPTSchedulerILb0ELi128ELb0EEEEEEEEEvNT_6ParamsE$_ZN4cute12iter_adaptorIPN7cutlass10bfloat16_tENS_8smem_ptrIS3_EEEC2ES3_)
$_ZN7cutlass13device_kernelIN5flash19enable_sm80_to_sm89INS1_16FlashAttnBwdSm80INS1_25CollectiveMainloopBwdSm80ILi2ELi2EN4cute5tupleIJNS5_1CILi128EEES8_NS7_ILi64EEEEEENS_10bfloat16_tEfNS_4arch4Sm80ELb1ELb0ELb1ELb0ELb0ELb0ELb0ELb0ELi2ELi4ELi4ELi4ELb0EEENS1_24CollectiveEpilogueBwdGQAISA_fSD_Li256ELb0ELb0EEENS1_25SingleTileBwdLPTSchedulerILb0ELi128ELb0EEEEEEEEEvNT_6ParamsE$_ZN4cute12iter_adaptorIPN7cutlass10bfloat16_tENS_8smem_ptrIS3_EEEC2ES3_:
[----:B------:R-:W-:Y:S02]  /*54d0*/  IADD3 R6, R9, -c[0x0][0x20], RZ ;  /* 0x8000080009067a10 */ /* 0x000fe40007ffe0ff */
[----:B------:R-:W-:-:S03]  /*54e0*/  MOV R11, 0x0 ;  /* 0x00000000000b7802 */ /* 0x000fc60000000f00 */
[----:B------:R1:W-:Y:S01]  /*54f0*/  STL.64 [R6], R2 ;  /* 0x0000000206007387 */ /* 0x0003e20000100a00 */
[----:B------:R-:W-:Y:S05]  /*5500*/  RET.REL.NODEC R10 `(_ZN7cutlass13device_kernelIN5flash19enable_sm80_to_sm89INS1_16FlashAttnBwdSm80INS1_25CollectiveMainloopBwdSm80ILi2ELi2EN4cute5tupleIJNS5_1CILi128EEES8_NS7_ILi64EEEEEENS_10bfloat16_tEfNS_4arch4Sm80ELb1ELb0ELb1ELb0ELb0ELb0ELb0ELb0ELi2ELi4ELi4ELi4ELb0EEENS1_24CollectiveEpilogueBwdGQAISA_fSD_Li256ELb0ELb0EEENS1_25SingleTileBwdLPTSchedulerILb0ELi128ELb0EEEEEEEEEvNT_6ParamsE) ;  /* 0xffffaaf00a007950 */ /* 0x000fea0003c3ffff */
        .type           $_ZN7cutlass13device_kernelIN5flash19enable_sm80_to_sm89INS1_16FlashAttnBwdSm80INS1_25CollectiveMainloopBwdSm80ILi2ELi2EN4cute5tupleIJNS5_1CILi128EEES8_NS7_ILi64EEEEEENS_10bfloat16_tEfNS_4arch4Sm80ELb1ELb0ELb1ELb0ELb0ELb0ELb0ELb0ELi2ELi4ELi4ELi4ELb0EEENS1_24CollectiveEpilogueBwdGQAISA_fSD_Li256ELb0ELb0EEENS1_25SingleTileBwdLPTSchedulerILb0ELi128ELb0EEEEEEEEEvNT_6ParamsE$_ZN4cute12iter_adaptorIPN7cutlass9uint128_tENS_8smem_ptrIS3_EEEC2ES3_,@function
        .size           $_ZN7cutlass13device_kernelIN5flash19enable_sm80_to_sm89INS1_16FlashAttnBwdSm80INS1_25CollectiveMainloopBwdSm80ILi2ELi2EN4cute5tupleIJNS5_1CILi128EEES8_NS7_ILi64EEEEEENS_10bfloat16_tEfNS_4arch4Sm80ELb1ELb0ELb1ELb0ELb0ELb0ELb0ELb0ELi2ELi4ELi4ELi4ELb0EEENS1_24CollectiveEpilogueBwdGQAISA_fSD_Li256ELb0ELb0EEENS1_25SingleTileBwdLPTSchedulerILb0ELi128ELb0EEEEEEEEEvNT_6ParamsE$_ZN4cute12iter_adaptorIPN7cutlass9uint128_tENS_8smem_ptrIS3_EEEC2ES3_,($_ZN7cutlass13device_kernelIN5flash19enable_sm80_to_sm89INS1_16FlashAttnBwdSm80INS1_25CollectiveMainloopBwdSm80ILi2ELi2EN4cute5tupleIJNS5_1CILi128EEES8_NS7_ILi64EEEEEENS_10bfloat16_tEfNS_4arch4Sm80ELb1ELb0ELb1ELb0ELb0ELb0ELb0ELb0ELi2ELi4ELi4ELi4ELb0EEENS1_24CollectiveEpilogueBwdGQAISA_fSD_Li256ELb0ELb0EEENS1_25SingleTileBwdLPTSchedulerILb0ELi128ELb0EEEEEEEEEvNT_6ParamsE$_ZN4cute12iter_adaptorIPfNS_8gmem_ptrIS1_EEEC2ES1_ - $_ZN7cutlass13device_kernelIN5flash19enable_sm80_to_sm89INS1_16FlashAttnBwdSm80INS1_25CollectiveMainloopBwdSm80ILi2ELi2EN4cute5tupleIJNS5_1CILi128EEES8_NS7_ILi64EEEEEENS_10bfloat16_tEfNS_4arch4Sm80ELb1ELb0ELb1ELb0ELb0ELb0ELb0ELb0ELi2ELi4ELi4ELi4ELb0EEENS1_24CollectiveEpilogueBwdGQAISA_fSD_Li256ELb0ELb0EEENS1_25SingleTileBwdLPTSchedulerILb0ELi128ELb0EEEEEEEEEvNT_6ParamsE$_ZN4cute12iter_adaptorIPN7cutlass9uint128_tENS_8smem_ptrIS3_EEEC2ES3_)
$_ZN7cutlass13device_kernelIN5flash19enable_sm80_to_sm89INS1_16FlashAttnBwdSm80INS1_25CollectiveMainloopBwdSm80ILi2ELi2EN4cute5tupleIJNS5_1CILi128EEES8_NS7_ILi64EEEEEENS_10bfloat16_tEfNS_4arch4Sm80ELb1ELb0ELb1ELb0ELb0ELb0ELb0ELb0ELi2ELi4ELi4ELi4ELb0EEENS1_24CollectiveEpilogueBwdGQAISA_fSD_Li256ELb0ELb0EEENS1_25SingleTileBwdLPTSchedulerILb0ELi128ELb0EEEEEEEEEvNT_6ParamsE$_ZN4cute12iter_adaptorIPN7cutlass9uint128_tENS_8smem_ptrIS3_EEEC2ES3_:
[----:B------:R-:W-:Y:S02]  /*5510*/  IADD3 R4, R4, -c[0x0][0x20], RZ ;  /* 0x8000080004047a10 */ /* 0x000fe40007ffe0ff */
[----:B------:R-:W-:-:S03]  /*5520*/  MOV R9, 0x0 ;  /* 0x0000000000097802 */ /* 0x000fc60000000f00 */
[----:B------:R1:W-:Y:S01]  /*5530*/  STL.64 [R4], R2 ;  /* 0x0000000204007387 */ /* 0x0003e20000100a00 */
[----:B------:R-:W-:Y:S05]  /*5540*/  RET.REL.NODEC R8 `(_ZN7cutlass13device_kernelIN5flash19enable_sm80_to_sm89INS1_16FlashAttnBwdSm80INS1_25CollectiveMainloopBwdSm80ILi2ELi2EN4cute5tupleIJNS5_1CILi128EEES8_NS7_ILi64EEEEEENS_10bfloat16_tEfNS_4arch4Sm80ELb1ELb0ELb1ELb0ELb0ELb0ELb0ELb0ELi2ELi4ELi4ELi4ELb0EEENS1_24CollectiveEpilogueBwdGQAISA_fSD_Li256ELb0ELb0EEENS1_25SingleTileBwdLPTSchedulerILb0ELi128ELb0EEEEEEEEEvNT_6ParamsE) ;  /* 0xffffaab008007950 */ /* 0x000fea0003c3ffff */
        .type           $_ZN7cutlass13device_kernelIN5flash19enable_sm80_to_sm89INS1_16FlashAttnBwdSm80INS1_25CollectiveMainloopBwdSm80ILi2ELi2EN4cute5tupleIJNS5_1CILi128EEES8_NS7_ILi64EEEEEENS_10bfloat16_tEfNS_4arch4Sm80ELb1ELb0ELb1ELb0ELb0ELb0ELb0ELb0ELi2ELi4ELi4ELi4ELb0EEENS1_24CollectiveEpilogueBwdGQAISA_fSD_Li256ELb0ELb0EEENS1_25SingleTileBwdLPTSchedulerILb0ELi128ELb0EEEEEEEEEvNT_6ParamsE$_ZN4cute12iter_adaptorIPfNS_8gmem_ptrIS1_EEEC2ES1_,@function
        .size           $_ZN7cutlass13device_kernelIN5flash19enable_sm80_to_sm89INS1_16FlashAttnBwdSm80INS1_25CollectiveMainloopBwdSm80ILi2ELi2EN4cute5tupleIJNS5_1CILi128EEES8_NS7_ILi64EEEEEENS_10bfloat16_tEfNS_4arch4Sm80ELb1ELb0ELb1ELb0ELb0ELb0ELb0ELb0ELi2ELi4ELi4ELi4ELb0EEENS1_24CollectiveEpilogueBwdGQAISA_fSD_Li256ELb0ELb0EEENS1_25SingleTileBwdLPTSchedulerILb0ELi128ELb0EEEEEEEEEvNT_6ParamsE$_ZN4cute12iter_adaptorIPfNS_8gmem_ptrIS1_EEEC2ES1_,($_ZN7cutlass13device_kernelIN5flash19enable_sm80_to_sm89INS1_16FlashAttnBwdSm80INS1_25CollectiveMainloopBwdSm80ILi2ELi2EN4cute5tupleIJNS5_1CILi128EEES8_NS7_ILi64EEEEEENS_10bfloat16_tEfNS_4arch4Sm80ELb1ELb0ELb1ELb0ELb0ELb0ELb0ELb0ELi2ELi4ELi4ELi4ELb0EEENS1_24CollectiveEpilogueBwdGQAISA_fSD_Li256ELb0ELb0EEENS1_25SingleTileBwdLPTSchedulerILb0ELi128ELb0EEEEEEEEEvNT_6ParamsE$_ZN4cute12iter_adaptorIPfNS_8smem_ptrIS1_EEEC2ES1_ - $_ZN7cutlass13device_kernelIN5flash19enable_sm80_to_sm89INS1_16FlashAttnBwdSm80INS1_25CollectiveMainloopBwdSm80ILi2ELi2EN4cute5tupleIJNS5_1CILi128EEES8_NS7_ILi64EEEEEENS_10bfloat16_tEfNS_4arch4Sm80ELb1ELb0ELb1ELb0ELb0ELb0ELb0ELb0ELi2ELi4ELi4ELi4ELb0EEENS1_24CollectiveEpilogueBwdGQAISA_fSD_Li256ELb0ELb0EEENS1_25SingleTileBwdLPTSchedulerILb0ELi128ELb0EEEEEEEEEvNT_6ParamsE$_ZN4cute12iter_adaptorIPfNS_8gmem_ptrIS1_EEEC2ES1_)
$_ZN7cutlass13device_kernelIN5flash19enable_sm80_to_sm89INS1_16FlashAttnBwdSm80INS1_25CollectiveMainloopBwdSm80ILi2ELi2EN4cute5tupleIJNS5_1CILi128EEES8_NS7_ILi64EEEEEENS_10bfloat16_tEfNS_4arch4Sm80ELb1ELb0ELb1ELb0ELb0ELb0ELb0ELb0ELi2ELi4ELi4ELi4ELb0EEENS1_24CollectiveEpilogueBwdGQAISA_fSD_Li256ELb0ELb0EEENS1_25SingleTileBwdLPTSchedulerILb0ELi128ELb0EEEEEEEEEvNT_6ParamsE$_ZN4cute12iter_adaptorIPfNS_8gmem_ptrIS1_EEEC2ES1_:
[----:B------:R-:W-:Y:S02]  /*5550*/  IADD3 R2, R59, -c[0x0][0x20], RZ ;  /* 0x800008003b027a10 */ /* 0x000fe40007ffe0ff */
[----:B------:R-:W-:-:S03]  /*5560*/  MOV R5, 0x0 ;  /* 0x0000000000057802 */ /* 0x000fc60000000f00 */
[----:B------:R1:W-:Y:S01]  /*5570*/  STL.64 [R2], R10 ;  /* 0x0000000a02007387 */ /* 0x0003e20000100a00 */
[----:B------:R-:W-:Y:S05]  /*5580*/  RET.REL.NODEC R4 `(_ZN7cutlass13device_kernelIN5flash19enable_sm80_to_sm89INS1_16FlashAttnBwdSm80INS1_25CollectiveMainloopBwdSm80ILi2ELi2EN4cute5tupleIJNS5_1CILi128EEES8_NS7_ILi64EEEEEENS_10bfloat16_tEfNS_4arch4Sm80ELb1ELb0ELb1ELb0ELb0ELb0ELb0ELb0ELi2ELi4ELi4ELi4ELb0EEENS1_24CollectiveEpilogueBwdGQAISA_fSD_Li256ELb0ELb0EEENS1_25SingleTileBwdLPTSchedulerILb0ELi128ELb0EEEEEEEEEvNT_6ParamsE) ;  /* 0xffffaa7004007950 */ /* 0x000fea0003c3ffff */
        .type           $_ZN7cutlass13device_kernelIN5flash19enable_sm80_to_sm89INS1_16FlashAttnBwdSm80INS1_25CollectiveMainloopBwdSm80ILi2ELi2EN4cute5tupleIJNS5_1CILi128EEES8_NS7_ILi64EEEEEENS_10bfloat16_tEfNS_4arch4Sm80ELb1ELb0ELb1ELb0ELb0ELb0ELb0ELb0ELi2ELi4ELi4ELi4ELb0EEENS1_24CollectiveEpilogueBwdGQAISA_fSD_Li256ELb0ELb0EEENS1_25SingleTileBwdLPTSchedulerILb0ELi128ELb0EEEEEEEEEvNT_6ParamsE$_ZN4cute12iter_adaptorIPfNS_8smem_ptrIS1_EEEC2ES1_,@function
        .size           $_ZN7cutlass13device_kernelIN5flash19enable_sm80_to_sm89INS1_16FlashAttnBwdSm80INS1_25CollectiveMainloopBwdSm80ILi2ELi2EN4cute5tupleIJNS5_1CILi128EEES8_NS7_ILi64EEEEEENS_10bfloat16_tEfNS_4arch4Sm80ELb1ELb0ELb1ELb0ELb0ELb0ELb0ELb0ELi2ELi4ELi4ELi4ELb0EEENS1_24CollectiveEpilogueBwdGQAISA_fSD_Li256ELb0ELb0EEENS1_25SingleTileBwdLPTSchedulerILb0ELi128ELb0EEEEEEEEEvNT_6ParamsE$_ZN4cute12iter_adaptorIPfNS_8smem_ptrIS1_EEEC2ES1_,($_ZN7cutlass13device_kernelIN5flash19enable_sm80_to_sm89INS1_16FlashAttnBwdSm80INS1_25CollectiveMainloopBwdSm80ILi2ELi2EN4cute5tupleIJNS5_1CILi128EEES8_NS7_ILi64EEEEEENS_10bfloat16_tEfNS_4arch4Sm80ELb1ELb0ELb1ELb0ELb0ELb0ELb0ELb0ELi2ELi4ELi4ELi4ELb0EEENS1_24CollectiveEpilogueBwdGQAISA_fSD_Li256ELb0ELb0EEENS1_25SingleTileBwdLPTSchedulerILb0ELi128ELb0EEEEEEEEEvNT_6ParamsE$_ZN4cute12iter_adaptorIPjNS_8smem_ptrIS1_EEEC2ES1_ - $_ZN7cutlass13device_kernelIN5flash19enable_sm80_to_sm89INS1_16FlashAttnBwdSm80INS1_25CollectiveMainloopBwdSm80ILi2ELi2EN4cute5tupleIJNS5_1CILi128EEES8_NS7_ILi64EEEEEENS_10bfloat16_tEfNS_4arch4Sm80ELb1ELb0ELb1ELb0ELb0ELb0ELb0ELb0ELi2ELi4ELi4ELi4ELb0EEENS1_24CollectiveEpilogueBwdGQAISA_fSD_Li256ELb0ELb0EEENS1_25SingleTileBwdLPTSchedulerILb0ELi128ELb0EEEEEEEEEvNT_6ParamsE$_ZN4cute12iter_adaptorIPfNS_8smem_ptrIS1_EEEC2ES1_)
$_ZN7cutlass13device_kernelIN5flash19enable_sm80_to_sm89INS1_16FlashAttnBwdSm80INS1_25CollectiveMainloopBwdSm80ILi2ELi2EN4cute5tupleIJNS5_1CILi128EEES8_NS7_ILi64EEEEEENS_10bfloat16_tEfNS_4arch4Sm80ELb1ELb0ELb1ELb0ELb0ELb0ELb0ELb0ELi2ELi4ELi4ELi4ELb0EEENS1_24CollectiveEpilogueBwdGQAISA_fSD_Li256ELb0ELb0EEENS1_25SingleTileBwdLPTSchedulerILb0ELi128ELb0EEEEEEEEEvNT_6ParamsE$_ZN4cute12iter_adaptorIPfNS_8smem_ptrIS1_EEEC2ES1_:
[----:B------:R-:W-:Y:S02]  /*5590*/  IADD3 R6, R6, -c[0x0][0x20], RZ ;  /* 0x8000080006067a10 */ /* 0x000fe40007ffe0ff */
[----:B------:R-:W-:-:S03]  /*55a0*/  MOV R11, 0x0 ;  /* 0x00000000000b7802 */ /* 0x000fc60000000f00 */
[----:B------:R1:W-:Y:S01]  /*55b0*/  STL.64 [R6], R2 ;  /* 0x0000000206007387 */ /* 0x0003e20000100a00 */
[----:B------:R-:W-:Y:S05]  /*55c0*/  RET.REL.NODEC R10 `(_ZN7cutlass13device_kernelIN5flash19enable_sm80_to_sm89INS1_16FlashAttnBwdSm80INS1_25CollectiveMainloopBwdSm80ILi2ELi2EN4cute5tupleIJNS5_1CILi128EEES8_NS7_ILi64EEEEEENS_10bfloat16_tEfNS_4arch4Sm80ELb1ELb0ELb1ELb0ELb0ELb0ELb0ELb0ELi2ELi4ELi4ELi4ELb0EEENS1_24CollectiveEpilogueBwdGQAISA_fSD_Li256ELb0ELb0EEENS1_25SingleTileBwdLPTSchedulerILb0ELi128ELb0EEEEEEEEEvNT_6ParamsE) ;  /* 0xffffaa300a007950 */ /* 0x000fea0003c3ffff */
        .type           $_ZN7cutlass13device_kernelIN5flash19enable_sm80_to_sm89INS1_16FlashAttnBwdSm80INS1_25CollectiveMainloopBwdSm80ILi2ELi2EN4cute5tupleIJNS5_1CILi128EEES8_NS7_ILi64EEEEEENS_10bfloat16_tEfNS_4arch4Sm80ELb1ELb0ELb1ELb0ELb0ELb0ELb0ELb0ELi2ELi4ELi4ELi4ELb0EEENS1_24CollectiveEpilogueBwdGQAISA_fSD_Li256ELb0ELb0EEENS1_25SingleTileBwdLPTSchedulerILb0ELi128ELb0EEEEEEEEEvNT_6ParamsE$_ZN4cute12iter_adaptorIPjNS_8smem_ptrIS1_EEEC2ES1_,@function
        .size           $_ZN7cutlass13device_kernelIN5flash19enable_sm80_to_sm89INS1_16FlashAttnBwdSm80INS1_25CollectiveMainloopBwdSm80ILi2ELi2EN4cute5tupleIJNS5_1CILi128EEES8_NS7_ILi64EEEEEENS_10bfloat16_tEfNS_4arch4Sm80ELb1ELb0ELb1ELb0ELb0ELb0ELb0ELb0ELi2ELi4ELi4ELi4ELb0EEENS1_24CollectiveEpilogueBwdGQAISA_fSD_Li256ELb0ELb0EEENS1_25SingleTileBwdLPTSchedulerILb0ELi128ELb0EEEEEEEEEvNT_6ParamsE$_ZN4cute12iter_adaptorIPjNS_8smem_ptrIS1_EEEC2ES1_,($_ZN7cutlass13device_kernelIN5flash19enable_sm80_to_sm89INS1_16FlashAttnBwdSm80INS1_25CollectiveMainloopBwdSm80ILi2ELi2EN4cute5tupleIJNS5_1CILi128EEES8_NS7_ILi64EEEEEENS_10bfloat16_tEfNS_4arch4Sm80ELb1ELb0ELb1ELb0ELb0ELb0ELb0ELb0ELi2ELi4ELi4ELi4ELb0EEENS1_24CollectiveEpilogueBwdGQAISA_fSD_Li256ELb0ELb0EEENS1_25SingleTileBwdLPTSchedulerILb0ELi128ELb0EEEEEEEEEvNT_6ParamsE$_ZN4cute3eso3ESOILb0ELb0EJNS_14ComposedLayoutINS_7SwizzleILi3ELi3ELi3EEENS_9MixedBitsILj0ELj432EEENS_6LayoutINS_5tupleIJNS8_IJNS_1CILi2EEESA_SA_EEESA_NS9_ILi8EEEEEENS8_IJNS8_IJNS9_ILi64EEESC_NS9_ILi512EEEEEENS9_ILi8192EEENS9_ILi1024EEEEEEEEEENS_10ViewEngineINS_8smem_ptrIPN7cutlass10bfloat16_tEEEEEEEC2ERKSL_RKSS_ - $_ZN7cutlass13device_kernelIN5flash19enable_sm80_to_sm89INS1_16FlashAttnBwdSm80INS1_25CollectiveMainloopBwdSm80ILi2ELi2EN4cute5tupleIJNS5_1CILi128EEES8_NS7_ILi64EEEEEENS_10bfloat16_tEfNS_4arch4Sm80ELb1ELb0ELb1ELb0ELb0ELb0ELb0ELb0ELi2ELi4ELi4ELi4ELb0EEENS1_24CollectiveEpilogueBwdGQAISA_fSD_Li256ELb0ELb0EEENS1_25SingleTileBwdLPTSchedulerILb0ELi128ELb0EEEEEEEEEvNT_6ParamsE$_ZN4cute12iter_adaptorIPjNS_8smem_ptrIS1_EEEC2ES1_)
$_ZN7cutlass13device_kernelIN5flash19enable_sm80_to_sm89INS1_16FlashAttnBwdSm80INS1_25CollectiveMainloopBwdSm80ILi2ELi2EN4cute5tupleIJNS5_1CILi128EEES8_NS7_ILi64EEEEEENS_10bfloat16_tEfNS_4arch4Sm80ELb1ELb0ELb1ELb0ELb0ELb0ELb0ELb0ELi2ELi4ELi4ELi4ELb0EEENS1_24CollectiveEpilogueBwdGQAISA_fSD_Li256ELb0ELb0EEENS1_25SingleTileBwdLPTSchedulerILb0ELi128ELb0EEEEEEEEEvNT_6ParamsE$_ZN4cute12iter_adaptorIPjNS_8smem_ptrIS1_EEEC2ES1_:
[----:B------:R-:W-:Y:S02]  /*55d0*/  IADD3 R6, R56, -c[0x0][0x20], RZ ;  /* 0x8000080038067a10 */ /* 0x000fe40007ffe0ff */
[----:B------:R-:W-:-:S03]  /*55e0*/  MOV R11, 0x0 ;  /* 0x00000000000b7802 */ /* 0x000fc60000000f00 */
[----:B------:R1:W-:Y:S01]  /*55f0*/  STL.64 [R6], R2 ;  /* 0x0000000206007387 */ /* 0x0003e20000100a00 */
[----:B------:R-:W-:Y:S05]  /*5600*/  RET.REL.NODEC R10 `(_ZN7cutlass13device_kernelIN5flash19enable_sm80_to_sm89INS1_16FlashAttnBwdSm80INS1_25CollectiveMainloopBwdSm80ILi2ELi2EN4cute5tupleIJNS5_1CILi128EEES8_NS7_ILi64EEEEEENS_10bfloat16_tEfNS_4arch4Sm80ELb1ELb0ELb1ELb0ELb0ELb0ELb0ELb0ELi2ELi4ELi4ELi4ELb0EEENS1_24CollectiveEpilogueBwdGQAISA_fSD_Li256ELb0ELb0EEENS1_25SingleTileBwdLPTSchedulerILb0ELi128ELb0EEEEEEEEEvNT_6ParamsE) ;  /* 0xffffa9f00a007950 */ /* 0x000fea0003c3ffff */
        .type           $_ZN7cutlass13device_kernelIN5flash19enable_sm80_to_sm89INS1_16FlashAttnBwdSm80INS1_25CollectiveMainloopBwdSm80ILi2ELi2EN4cute5tupleIJNS5_1CILi128EEES8_NS7_ILi64EEEEEENS_10bfloat16_tEfNS_4arch4Sm80ELb1ELb0ELb1ELb0ELb0ELb0ELb0ELb0ELi2ELi4ELi4ELi4ELb0EEENS1_24CollectiveEpilogueBwdGQAISA_fSD_Li256ELb0ELb0EEENS1_25SingleTileBwdLPTSchedulerILb0ELi128ELb0EEEEEEEEEvNT_6ParamsE$_ZN4cute3eso3ESOILb0ELb0EJNS_14ComposedLayoutINS_7SwizzleILi3ELi3ELi3EEENS_9MixedBitsILj0ELj432EEENS_6LayoutINS_5tupleIJNS8_IJNS_1CILi2EEESA_SA_EEESA_NS9_ILi8EEEEEENS8_IJNS8_IJNS9_ILi64EEESC_NS9_ILi512EEEEEENS9_ILi8192EEENS9_ILi1024EEEEEEEEEENS_10ViewEngineINS_8smem_ptrIPN7cutlass10bfloat16_tEEEEEEEC2ERKSL_RKSS_,@function
        .size           $_ZN7cutlass13device_kernelIN5flash19enable_sm80_to_sm89INS1_16FlashAttnBwdSm80INS1_25CollectiveMainloopBwdSm80ILi2ELi2EN4cute5tupleIJNS5_1CILi128EEES8_NS7_ILi64EEEEEENS_10bfloat16_tEfNS_4arch4Sm80ELb1ELb0ELb1ELb0ELb0ELb0ELb0ELb0ELi2ELi4ELi4ELi4ELb0EEENS1_24CollectiveEpilogueBwdGQAISA_fSD_Li256ELb0ELb0EEENS1_25SingleTileBwdLPTSchedulerILb0ELi128ELb0EEEEEEEEEvNT_6ParamsE$_ZN4cute3eso3ESOILb0ELb0EJNS_14ComposedLayoutINS_7SwizzleILi3ELi3ELi3EEENS_9MixedBitsILj0ELj432EEENS_6LayoutINS_5tupleIJNS8_IJNS_1CILi2EEESA_SA_EEESA_NS9_ILi8EEEEEENS8_IJNS8_IJNS9_ILi64EEESC_NS9_ILi512EEEEEENS9_ILi8192EEENS9_ILi1024EEEEEEEEEENS_10ViewEngineINS_8smem_ptrIPN7cutlass10bfloat16_tEEEEEEEC2ERKSL_RKSS_,($_ZN7cutlass13device_kernelIN5flash19enable_sm80_to_sm89INS1_16FlashAttnBwdSm80INS1_25CollectiveMainloopBwdSm80ILi2ELi2EN4cute5tupleIJNS5_1CILi128EEES8_NS7_ILi64EEEEEENS_10bfloat16_tEfNS_4arch4Sm80ELb1ELb0ELb1ELb0ELb0ELb0ELb0ELb0ELi2ELi4ELi4ELi4ELb0EEENS1_24CollectiveEpilogueBwdGQAISA_fSD_Li256ELb0ELb0EEENS1_25SingleTileBwdLPTSchedulerILb0ELi128ELb0EEEEEEEEEvNT_6ParamsE$_ZN4cute3eso3ESOILb0ELb0EJNS_14ComposedLayoutINS_7SwizzleILi3ELi3ELi3EEENS_9MixedBitsILj0ELj432EEENS_6LayoutINS_5tupleIJNS8_IJNS_1CILi2EEESA_SA_EEESA_NS9_ILi8EEEEEENS8_IJNS8_IJNS9_ILi64EEESC_NS9_ILi512EEEEEENS9_ILi8192EEENS9_ILi1024EEEEEEEEEEiEEC2ERKSL_RKi - $_ZN7cutlass13device_kernelIN5flash19enable_sm80_to_sm89INS1_16FlashAttnBwdSm80INS1_25CollectiveMainloopBwdSm80ILi2ELi2EN4cute5tupleIJNS5_1CILi128EEES8_NS7_ILi64EEEEEENS_10bfloat16_tEfNS_4arch4Sm80ELb1ELb0ELb1ELb0ELb0ELb0ELb0ELb0ELi2ELi4ELi4ELi4ELb0EEENS1_24CollectiveEpilogueBwdGQAISA_fSD_Li256ELb0ELb0EEENS1_25SingleTileBwdLPTSchedulerILb0ELi128ELb0EEEEEEEEEvNT_6ParamsE$_ZN4cute3eso3ESOILb0ELb0EJNS_14ComposedLayoutINS_7SwizzleILi3ELi3ELi3EEENS_9MixedBitsILj0ELj432EEENS_6LayoutINS_5tupleIJNS8_IJNS_1CILi2EEESA_SA_EEESA_NS9_ILi8EEEEEENS8_IJNS8_IJNS9_ILi64EEESC_NS9_ILi512EEEEEENS9_ILi8192EEENS9_ILi1024EEEEEEEEEENS_10ViewEngineINS_8smem_ptrIPN7cutlass10bfloat16_tEEEEEEEC2ERKSL_RKSS_)
$_ZN7cutlass13device_kernelIN5flash19enable_sm80_to_sm89INS1_16FlashAttnBwdSm80INS1_25CollectiveMainloopBwdSm80ILi2ELi2EN4cute5tupleIJNS5_1CILi128EEES8_NS7_ILi64EEEEEENS_10bfloat16_tEfNS_4arch4Sm80ELb1ELb0ELb1ELb0ELb0ELb0ELb0ELb0ELi2ELi4ELi4ELi4ELb0EEENS1_24CollectiveEpilogueBwdGQAISA_fSD_Li256ELb0ELb0EEENS1_25SingleTileBwdLPTSchedulerILb0ELi128ELb0EEEEEEEEEvNT_6ParamsE$_ZN4cute3eso3ESOILb0ELb0EJNS_14ComposedLayoutINS_7SwizzleILi3ELi3ELi3EEENS_9MixedBitsILj0ELj432EEENS_6LayoutINS_5tupleIJNS8_IJNS_1CILi2EEESA_SA_EEESA_NS9_ILi8EEEEEENS8_IJNS8_IJNS9_ILi64EEESC_NS9_ILi512EEEEEENS9_ILi8192EEENS9_ILi1024EEEEEEEEEENS_10ViewEngineINS_8smem_ptrIPN7cutlass10bfloat16_tEEEEEEEC2ERKSL_RKSS_:
[----:B------:R-:W-:Y:S02]  /*5610*/  IADD3 R3, R23, -c[0x0][0x20], RZ ;  /* 0x8000080017037a10 */ /* 0x000fe40007ffe0ff */
[----:B------:R-:W-:-:S03]  /*5620*/  IADD3 R2, R22, -c[0x0][0x20], RZ ;  /* 0x8000080016027a10 */ /* 0x000fc60007ffe0ff */
[----:B------:R1:W-:Y:S04]  /*5630*/  STL [R3], R6 ;  /* 0x0000000603007387 */ /* 0x0003e80000100800 */
[----:B------:R-:W2:Y:S01]  /*5640*/  LDL.64 R8, [R2] ;  /* 0x0000000002087983 */ /* 0x000ea20000100a00 */
[----:B------:R-:W-:-:S03]  /*5650*/  IMAD.MOV.U32 R5, RZ, RZ, 0x0 ;  /* 0x00000000ff057424 */ /* 0x000fc600078e00ff */
[----:B--2---:R1:W-:Y:S01]  /*5660*/  STL.64 [R3+0x8], R8 ;  /* 0x0000080803007387 */ /* 0x0043e20000100a00 */
[----:B------:R-:W-:Y:S05]  /*5670*/  RET.REL.NODEC R4 `(_ZN7cutlass13device_kernelIN5flash19enable_sm80_to_sm89INS1_16FlashAttnBwdSm80INS1_25CollectiveMainloopBwdSm80ILi2ELi2EN4cute5tupleIJNS5_1CILi128EEES8_NS7_ILi64EEEEEENS_10bfloat16_tEfNS_4arch4Sm80ELb1ELb0ELb1ELb0ELb0ELb0ELb0ELb0ELi2ELi4ELi4ELi4ELb0EEENS1_24CollectiveEpilogueBwdGQAISA_fSD_Li256ELb0ELb0EEENS1_25SingleTileBwdLPTSchedulerILb0ELi128ELb0EEEEEEEEEvNT_6ParamsE) ;  /* 0xffffa98004007950 */ /* 0x000fea0003c3ffff */
        .type           $_ZN7cutlass13device_kernelIN5flash19enable_sm80_to_sm89INS1_16FlashAttnBwdSm80INS1_25CollectiveMainloopBwdSm80ILi2ELi2EN4cute5tupleIJNS5_1CILi128EEES8_NS7_ILi64EEEEEENS_10bfloat16_tEfNS_4arch4Sm80ELb1ELb0ELb1ELb0ELb0ELb0ELb0ELb0ELi2ELi4ELi4ELi4ELb0EEENS1_24CollectiveEpilogueBwdGQAISA_fSD_Li256ELb0ELb0EEENS1_25SingleTileBwdLPTSchedulerILb0ELi128ELb0EEEEEEEEEvNT_6ParamsE$_ZN4cute3eso3ESOILb0ELb0EJNS_14ComposedLayoutINS_7SwizzleILi3ELi3ELi3EEENS_9MixedBitsILj0ELj432EEENS_6LayoutINS_5tupleIJNS8_IJNS_1CILi2EEESA_SA_EEESA_NS9_ILi8EEEEEENS8_IJNS8_IJNS9_ILi64EEESC_NS9_ILi512EEEEEENS9_ILi8192EEENS9_ILi1024EEEEEEEEEEiEEC2ERKSL_RKi,@function
        .size           $_ZN7cutlass13device_kernelIN5flash19enable_sm80_to_sm89INS1_16FlashAttnBwdSm80INS1_25CollectiveMainloopBwdSm80ILi2ELi2EN4cute5tupleIJNS5_1CILi128EEES8_NS7_ILi64EEEEEENS_10bfloat16_tEfNS_4arch4Sm80ELb1ELb0ELb1ELb0ELb0ELb0ELb0ELb0ELi2ELi4ELi4ELi4ELb0EEENS1_24CollectiveEpilogueBwdGQAISA_fSD_Li256ELb0ELb0EEENS1_25SingleTileBwdLPTSchedulerILb0ELi128ELb0EEEEEEEEEvNT_6ParamsE$_ZN4cute3eso3ESOILb0ELb0EJNS_14ComposedLayoutINS_7SwizzleILi3ELi3ELi3EEENS_9MixedBitsILj0ELj432EEENS_6LayoutINS_5tupleIJNS8_IJNS_1CILi2EEESA_SA_EEESA_NS9_ILi8EEEEEENS8_IJNS8_IJNS9_ILi64EEESC_NS9_ILi512EEEEEENS9_ILi8192EEENS9_ILi1024EEEEEEEEEEiEEC2ERKSL_RKi,($_ZN7cutlass13device_kernelIN5flash19enable_sm80_to_sm89INS1_16FlashAttnBwdSm80INS1_25CollectiveMainloopBwdSm80ILi2ELi2EN4cute5tupleIJNS5_1CILi128EEES8_NS7_ILi64EEEEEENS_10bfloat16_tEfNS_4arch4Sm80ELb1ELb0ELb1ELb0ELb0ELb0ELb0ELb0ELi2ELi4ELi4ELi4ELb0EEENS1_24CollectiveEpilogueBwdGQAISA_fSD_Li256ELb0ELb0EEENS1_25SingleTileBwdLPTSchedulerILb0ELi128ELb0EEEEEEEEEvNT_6ParamsE$_ZN4cute3eso3ESOILb0ELb0EJNS_5tupleIJNS_1CILi0EEENS2_IJNS3_ILi1EEENS3_ILi256EEEiEEEEEENS3_ILi2048EEENS2_IJiNS3_ILi4096EEEEEEEEC2ERKS8_RKS9_RKSB_ - $_ZN7cutlass13device_kernelIN5flash19enable_sm80_to_sm89INS1_16FlashAttnBwdSm80INS1_25CollectiveMainloopBwdSm80ILi2ELi2EN4cute5tupleIJNS5_1CILi128EEES8_NS7_ILi64EEEEEENS_10bfloat16_tEfNS_4arch4Sm80ELb1ELb0ELb1ELb0ELb0ELb0ELb0ELb0ELi2ELi4ELi4ELi4ELb0EEENS1_24CollectiveEpilogueBwdGQAISA_fSD_Li256ELb0ELb0EEENS1_25SingleTileBwdLPTSchedulerILb0ELi128ELb0EEEEEEEEEvNT_6ParamsE$_ZN4cute3eso3ESOILb0ELb0EJNS_14ComposedLayoutINS_7SwizzleILi3ELi3ELi3EEENS_9MixedBitsILj0ELj432EEENS_6LayoutINS_5tupleIJNS8_IJNS_1CILi2EEESA_SA_EEESA_NS9_ILi8EEEEEENS8_IJNS8_IJNS9_ILi64EEESC_NS9_ILi512EEEEEENS9_ILi8192EEENS9_ILi1024EEEEEEEEEEiEEC2ERKSL_RKi)
$_ZN7cutlass13device_kernelIN5flash19enable_sm80_to_sm89INS1_16FlashAttnBwdSm80INS1_25CollectiveMainloopBwdSm80ILi2ELi2EN4cute5tupleIJNS5_1CILi128EEES8_NS7_ILi64EEEEEENS_10bfloat16_tEfNS_4arch4Sm80ELb1ELb0ELb1ELb0ELb0ELb0ELb0ELb0ELi2ELi4ELi4ELi4ELb0EEENS1_24CollectiveEpilogueBwdGQAISA_fSD_Li256ELb0ELb0EEENS1_25SingleTileBwdLPTSchedulerILb0ELi128ELb0EEEEEEEEEvNT_6ParamsE$_ZN4cute3eso3ESOILb0ELb0EJNS_14ComposedLayoutINS_7SwizzleILi3ELi3ELi3EEENS_9MixedBitsILj0ELj432EEENS_6LayoutINS_5tupleIJNS8_IJNS_1CILi2EEESA_SA_EEESA_NS9_ILi8EEEEEENS8_IJNS8_IJNS9_ILi64EEESC_NS9_ILi512EEEEEENS9_ILi8192EEENS9_ILi1024EEEEEEEEEEiEEC2ERKSL_RKi:
[----:B------:R-:W-:Y:S02]  /*5680*/  IADD3 R5, R23, -c[0x0][0x20], RZ ;  /* 0x8000080017057a10 */ /* 0x000fe40007ffe0ff */
[----:B------:R-:W-:-:S03]  /*5690*/  IADD3 R3, R7, -c[0x0][0x20], RZ ;  /* 0x8000080007037a10 */ /* 0x000fc60007ffe0ff */
[----:B------:R1:W-:Y:S04]  /*56a0*/  STL [R5], R2 ;  /* 0x0000000205007387 */ /* 0x0003e80000100800 */
[----:B------:R-:W2:Y:S01]  /*56b0*/  LDL R6, [R3] ;  /* 0x0000000003067983 */ /* 0x000ea20000100800 */
[----:B------:R-:W-:Y:S02]  /*56c0*/  IMAD.MOV.U32 R8, RZ, RZ, R4 ;  /* 0x000000ffff087224 */ /* 0x000fe400078e0004 */
[----:B------:R-:W-:Y:S01]  /*56d0*/  IMAD.MOV.U32 R9, RZ, RZ, 0x0 ;  /* 0x00000000ff097424 */ /* 0x000fe200078e00ff */
[----:B--2---:R1:W-:Y:S03]  /*56e0*/  STL [R5+0x4], R6 ;  /* 0x0000040605007387 */ /* 0x0043e60000100800 */
[----:B------:R-:W-:Y:S05]  /*56f0*/  RET.REL.NODEC R8 `(_ZN7cutlass13device_kernelIN5flash19enable_sm80_to_sm89INS1_16FlashAttnBwdSm80INS1_25CollectiveMainloopBwdSm80ILi2ELi2EN4cute5tupleIJNS5_1CILi128EEES8_NS7_ILi64EEEEEENS_10bfloat16_tEfNS_4arch4Sm80ELb1ELb0ELb1ELb0ELb0ELb0ELb0ELb0ELi2ELi4ELi4ELi4ELb0EEENS1_24CollectiveEpilogueBwdGQAISA_fSD_Li256ELb0ELb0EEENS1_25SingleTileBwdLPTSchedulerILb0ELi128ELb0EEEEEEEEEvNT_6ParamsE) ;  /* 0xffffa90008007950 */ /* 0x000fea0003c3ffff */
        .type           $_ZN7cutlass13device_kernelIN5flash19enable_sm80_to_sm89INS1_16FlashAttnBwdSm80INS1_25CollectiveMainloopBwdSm80ILi2ELi2EN4cute5tupleIJNS5_1CILi128EEES8_NS7_ILi64EEEEEENS_10bfloat16_tEfNS_4arch4Sm80ELb1ELb0ELb1ELb0ELb0ELb0ELb0ELb0ELi2ELi4ELi4ELi4ELb0EEENS1_24CollectiveEpilogueBwdGQAISA_fSD_Li256ELb0ELb0EEENS1_25SingleTileBwdLPTSchedulerILb0ELi128ELb0EEEEEEEEEvNT_6ParamsE$_ZN4cute3eso3ESOILb0ELb0EJNS_5tupleIJNS_1CILi0EEENS2_IJNS3_ILi1EEENS3_ILi256EEEiEEEEEENS3_ILi2048EEENS2_IJiNS3_ILi4096EEEEEEEEC2ERKS8_RKS9_RKSB_,@function
        .size           $_ZN7cutlass13device_kernelIN5flash19enable_sm80_to_sm89INS1_16FlashAttnBwdSm80INS1_25CollectiveMainloopBwdSm80ILi2ELi2EN4cute5tupleIJNS5_1CILi128EEES8_NS7_ILi64EEEEEENS_10bfloat16_tEfNS_4arch4Sm80ELb1ELb0ELb1ELb0ELb0ELb0ELb0ELb0ELi2ELi4ELi4ELi4ELb0EEENS1_24CollectiveEpilogueBwdGQAISA_fSD_Li256ELb0ELb0EEENS1_25SingleTileBwdLPTSchedulerILb0ELi128ELb0EEEEEEEEEvNT_6ParamsE$_ZN4cute3eso3ESOILb0ELb0EJNS_5tupleIJNS_1CILi0EEENS2_IJNS3_ILi1EEENS3_ILi256EEEiEEEEEENS3_ILi2048EEENS2_IJiNS3_ILi4096EEEEEEEEC2ERKS8_RKS9_RKSB_,($_ZN7cutlass13device_kernelIN5flash19enable_sm80_to_sm89INS1_16FlashAttnBwdSm80INS1_25CollectiveMainloopBwdSm80ILi2ELi2EN4cute5tupleIJNS5_1CILi128EEES8_NS7_ILi64EEEEEENS_10bfloat16_tEfNS_4arch4Sm80ELb1ELb0ELb1ELb0ELb0ELb0ELb0ELb0ELi2ELi4ELi4ELi4ELb0EEENS1_24CollectiveEpilogueBwdGQAISA_fSD_Li256ELb0ELb0EEENS1_25SingleTileBwdLPTSchedulerILb0ELi128ELb0EEEEEEEEEvNT_6ParamsE$_ZN4cute3eso3ESOILb0ELb0EJNS_5tupleIJNS_1CILi1EEENS3_ILi512EEEiEEENS3_ILi4096EEENS2_IJNS2_IJiiEEENS3_ILi8192EEEEEEEEC2ERKS6_RKS7_RKSA_ - $_ZN7cutlass13device_kernelIN5flash19enable_sm80_to_sm89INS1_16FlashAttnBwdSm80INS1_25CollectiveMainloopBwdSm80ILi2ELi2EN4cute5tupleIJNS5_1CILi128EEES8_NS7_ILi64EEEEEENS_10bfloat16_tEfNS_4arch4Sm80ELb1ELb0ELb1ELb0ELb0ELb0ELb0ELb0ELi2ELi4ELi4ELi4ELb0EEENS1_24CollectiveEpilogueBwdGQAISA_fSD_Li256ELb0ELb0EEENS1_25SingleTileBwdLPTSchedulerILb0ELi128ELb0EEEEEEEEEvNT_6ParamsE$_ZN4cute3eso3ESOILb0ELb0EJNS_5tupleIJNS_1CILi0EEENS2_IJNS3_ILi1EEENS3_ILi256EEEiEEEEEENS3_ILi2048EEENS2_IJiNS3_ILi4096EEEEEEEEC2ERKS8_RKS9_RKSB_)
$_ZN7cutlass13device_kernelIN5flash19enable_sm80_to_sm89INS1_16FlashAttnBwdSm80INS1_25CollectiveMainloopBwdSm80ILi2ELi2EN4cute5tupleIJNS5_1CILi128EEES8_NS7_ILi64EEEEEENS_10bfloat16_tEfNS_4arch4Sm80ELb1ELb0ELb1ELb0ELb0ELb0ELb0ELb0ELi2ELi4ELi4ELi4ELb0EEENS1_24CollectiveEpilogueBwdGQAISA_fSD_Li256ELb0ELb0EEENS1_25SingleTileBwdLPTSchedulerILb0ELi128ELb0EEEEEEEEEvNT_6ParamsE$_ZN4cute3eso3ESOILb0ELb0EJNS_5tupleIJNS_1CILi0EEENS2_IJNS3_ILi1EEENS3_ILi256EEEiEEEEEENS3_ILi2048EEENS2_IJiNS3_ILi4096EEEEEEEEC2ERKS8_RKS9_RKSB_:
[----:B------:R-:W-:Y:S02]  /*5700*/  IADD3 R3, R56, -c[0x0][0x20], RZ ;  /* 0x8000080038037a10 */ /* 0x000fe40007ffe0ff */
[----:B------:R-:W-:-:S03]  /*5710*/  IADD3 R2, R40, -c[0x0][0x20], RZ ;  /* 0x8000080028027a10 */ /* 0x000fc60007ffe0ff */
[----:B------:R1:W-:Y:S04]  /*5720*/  STL [R3], R31 ;  /* 0x0000001f03007387 */ /* 0x0003e80000100800 */
[----:B------:R-:W2:Y:S01]  /*5730*/  LDL R2, [R2] ;  /* 0x0000000002027983 */ /* 0x000ea20000100800 */
[----:B------:R-:W-:-:S03]  /*5740*/  IMAD.MOV.U32 R5, RZ, RZ, 0x0 ;  /* 0x00000000ff057424 */ /* 0x000fc600078e00ff */
[----:B--2---:R1:W-:Y:S01]  /*5750*/  STL [R3+0x4], R2 ;  /* 0x0000040203007387 */ /* 0x0043e20000100800 */
[----:B------:R-:W-:Y:S05]  /*5760*/  RET.REL.NODEC R4 `(_ZN7cutlass13device_kernelIN5flash19enable_sm80_to_sm89INS1_16FlashAttnBwdSm80INS1_25CollectiveMainloopBwdSm80ILi2ELi2EN4cute5tupleIJNS5_1CILi128EEES8_NS7_ILi64EEEEEENS_10bfloat16_tEfNS_4arch4Sm80ELb1ELb0ELb1ELb0ELb0ELb0ELb0ELb0ELi2ELi4ELi4ELi4ELb0EEENS1_24CollectiveEpilogueBwdGQAISA_fSD_Li256ELb0ELb0EEENS1_25SingleTileBwdLPTSchedulerILb0ELi128ELb0EEEEEEEEEvNT_6ParamsE) ;  /* 0xffffa89004007950 */ /* 0x000fea0003c3ffff */
        .type           $_ZN7cutlass13device_kernelIN5flash19enable_sm80_to_sm89INS1_16FlashAttnBwdSm80INS1_25CollectiveMainloopBwdSm80ILi2ELi2EN4cute5tupleIJNS5_1CILi128EEES8_NS7_ILi64EEEEEENS_10bfloat16_tEfNS_4arch4Sm80ELb1ELb0ELb1ELb0ELb0ELb0ELb0ELb0ELi2ELi4ELi4ELi4ELb0EEENS1_24CollectiveEpilogueBwdGQAISA_fSD_Li256ELb0ELb0EEENS1_25SingleTileBwdLPTSchedulerILb0ELi128ELb0EEEEEEEEEvNT_6ParamsE$_ZN4cute3eso3ESOILb0ELb0EJNS_5tupleIJNS_1CILi1EEENS3_ILi512EEEiEEENS3_ILi4096EEENS2_IJNS2_IJiiEEENS3_ILi8192EEEEEEEEC2ERKS6_RKS7_RKSA_,@function
        .size           $_ZN7cutlass13device_kernelIN5flash19enable_sm80_to_sm89INS1_16FlashAttnBwdSm80INS1_25CollectiveMainloopBwdSm80ILi2ELi2EN4cute5tupleIJNS5_1CILi128EEES8_NS7_ILi64EEEEEENS_10bfloat16_tEfNS_4arch4Sm80ELb1ELb0ELb1ELb0ELb0ELb0ELb0ELb0ELi2ELi4ELi4ELi4ELb0EEENS1_24CollectiveEpilogueBwdGQAISA_fSD_Li256ELb0ELb0EEENS1_25SingleTileBwdLPTSchedulerILb0ELi128ELb0EEEEEEEEEvNT_6ParamsE$_ZN4cute3eso3ESOILb0ELb0EJNS_5tupleIJNS_1CILi1EEENS3_ILi512EEEiEEENS3_ILi4096EEENS2_IJNS2_IJiiEEENS3_ILi8192EEEEEEEEC2ERKS6_RKS7_RKSA_,($_ZN7cutlass13device_kernelIN5flash19enable_sm80_to_sm89INS1_16FlashAttnBwdSm80INS1_25CollectiveMainloopBwdSm80ILi2ELi2EN4cute5tupleIJNS5_1CILi128EEES8_NS7_ILi64EEEEEENS_10bfloat16_tEfNS_4arch4Sm80ELb1ELb0ELb1ELb0ELb0ELb0ELb0ELb0ELi2ELi4ELi4ELi4ELb0EEENS1_24CollectiveEpilogueBwdGQAISA_fSD_Li256ELb0ELb0EEENS1_25SingleTileBwdLPTSchedulerILb0ELi128ELb0EEEEEEEEEvNT_6ParamsE$_ZN4cute3eso3ESOILb0ELb0EJNS_5tupleIJNS_1CILi1EEENS3_ILi512EEEiEEENS3_ILi4096EEENS2_IJiiEEEEEC2ERKS6_RKS7_RKS8_ - $_ZN7cutlass13device_kernelIN5flash19enable_sm80_to_sm89INS1_16FlashAttnBwdSm80INS1_25CollectiveMainloopBwdSm80ILi2ELi2EN4cute5tupleIJNS5_1CILi128EEES8_NS7_ILi64EEEEEENS_10bfloat16_tEfNS_4arch4Sm80ELb1ELb0ELb1ELb0ELb0ELb0ELb0ELb0ELi2ELi4ELi4ELi4ELb0EEENS1_24CollectiveEpilogueBwdGQAISA_fSD_Li256ELb0ELb0EEENS1_25SingleTileBwdLPTSchedulerILb0ELi128ELb0EEEEEEEEEvNT_6ParamsE$_ZN4cute3eso3ESOILb0ELb0EJNS_5tupleIJNS_1CILi1EEENS3_ILi512EEEiEEENS3_ILi4096EEENS2_IJNS2_IJiiEEENS3_ILi8192EEEEEEEEC2ERKS6_RKS7_RKSA_)
$_ZN7cutlass13device_kernelIN5flash19enable_sm80_to_sm89INS1_16FlashAttnBwdSm80INS1_25CollectiveMainloopBwdSm80ILi2ELi2EN4cute5tupleIJNS5_1CILi128EEES8_NS7_ILi64EEEEEENS_10bfloat16_tEfNS_4arch4Sm80ELb1ELb0ELb1ELb0ELb0ELb0ELb0ELb0ELi2ELi4ELi4ELi4ELb0EEENS1_24CollectiveEpilogueBwdGQAISA_fSD_Li256ELb0ELb0EEENS1_25SingleTileBwdLPTSchedulerILb0ELi128ELb0EEEEEEEEEvNT_6ParamsE$_ZN4cute3eso3ESOILb0ELb0EJNS_5tupleIJNS_1CILi1EEENS3_ILi512EEEiEEENS3_ILi4096EEENS2_IJNS2_IJiiEEENS3_ILi8192EEEEEEEEC2ERKS6_RKS7_RKSA_:
        /* <DEDUP_REMOVED lines=9> */
[----:B------:R-:W-:Y:S05]  /*5800*/  RET.REL.NODEC R8 `(_ZN7cutlass13device_kernelIN5flash19enable_sm80_to_sm89INS1_16FlashAttnBwdSm80INS1_25CollectiveMainloopBwdSm80ILi2ELi2EN4cute5tupleIJNS5_1CILi128EEES8_NS7_ILi64EEEEEENS_10bfloat16_tEfNS_4arch4Sm80ELb1ELb0ELb1ELb0ELb0ELb0ELb0ELb0ELi2ELi4ELi4ELi4ELb0EEENS1_24CollectiveEpilogueBwdGQAISA_fSD_Li256ELb0ELb0EEENS1_25SingleTileBwdLPTSchedulerILb0ELi128ELb0EEEEEEEEEvNT_6ParamsE) ;  /* 0xffffa7f008007950 */ /* 0x000fea0003c3ffff */
        .type           $_ZN7cutlass13device_kernelIN5flash19enable_sm80_to_sm89INS1_16FlashAttnBwdSm80INS1_25CollectiveMainloopBwdSm80ILi2ELi2EN4cute5tupleIJNS5_1CILi128EEES8_NS7_ILi64EEEEEENS_10bfloat16_tEfNS_4arch4Sm80ELb1ELb0ELb1ELb0ELb0ELb0ELb0ELb0ELi2ELi4ELi4ELi4ELb0EEENS1_24CollectiveEpilogueBwdGQAISA_fSD_Li256ELb0ELb0EEENS1_25SingleTileBwdLPTSchedulerILb0ELi128ELb0EEEEEEEEEvNT_6ParamsE$_ZN4cute3eso3ESOILb0ELb0EJNS_5tupleIJNS_1CILi1EEENS3_ILi512EEEiEEENS3_ILi4096EEENS2_IJiiEEEEEC2ERKS6_RKS7_RKS8_,@function
        .size           $_ZN7cutlass13device_kernelIN5flash19enable_sm80_to_sm89INS1_16FlashAttnBwdSm80INS1_25CollectiveMainloopBwdSm80ILi2ELi2EN4cute5tupleIJNS5_1CILi128EEES8_NS7_ILi64EEEEEENS_10bfloat16_tEfNS_4arch4Sm80ELb1ELb0ELb1ELb0ELb0ELb0ELb0ELb0ELi2ELi4ELi4ELi4ELb0EEENS1_24CollectiveEpilogueBwdGQAISA_fSD_Li256ELb0ELb0EEENS1_25SingleTileBwdLPTSchedulerILb0ELi128ELb0EEEEEEEEEvNT_6ParamsE$_ZN4cute3eso3ESOILb0ELb0EJNS_5tupleIJNS_1CILi1EEENS3_ILi512EEEiEEENS3_ILi4096EEENS2_IJiiEEEEEC2ERKS6_RKS7_RKS8_,($_ZN7cutlass13device_kernelIN5flash19enable_sm80_to_sm89INS1_16FlashAttnBwdSm80INS1_25CollectiveMainloopBwdSm80ILi2ELi2EN4cute5tupleIJNS5_1CILi128EEES8_NS7_ILi64EEEEEENS_10bfloat16_tEfNS_4arch4Sm80ELb1ELb0ELb1ELb0ELb0ELb0ELb0ELb0ELi2ELi4ELi4ELi4ELb0EEENS1_24CollectiveEpilogueBwdGQAISA_fSD_Li256ELb0ELb0EEENS1_25SingleTileBwdLPTSchedulerILb0ELi128ELb0EEEEEEEEEvNT_6ParamsE$_ZN4cute3eso3ESOILb0ELb0EJNS_5tupleIJNS_1CILi1EEEiEEENS3_ILi1024EEENS2_IJiiEEEEEC2ERKS5_RKS6_RKS7_ - $_ZN7cutlass13device_kernelIN5flash19enable_sm80_to_sm89INS1_16FlashAttnBwdSm80INS1_25CollectiveMainloopBwdSm80ILi2ELi2EN4cute5tupleIJNS5_1CILi128EEES8_NS7_ILi64EEEEEENS_10bfloat16_tEfNS_4arch4Sm80ELb1ELb0ELb1ELb0ELb0ELb0ELb0ELb0ELi2ELi4ELi4ELi4ELb0EEENS1_24CollectiveEpilogueBwdGQAISA_fSD_Li256ELb0ELb0EEENS1_25SingleTileBwdLPTSchedulerILb0ELi128ELb0EEEEEEEEEvNT_6ParamsE$_ZN4cute3eso3ESOILb0ELb0EJNS_5tupleIJNS_1CILi1EEENS3_ILi512EEEiEEENS3_ILi4096EEENS2_IJiiEEEEEC2ERKS6_RKS7_RKS8_)
$_ZN7cutlass13device_kernelIN5flash19enable_sm80_to_sm89INS1_16FlashAttnBwdSm80INS1_25CollectiveMainloopBwdSm80ILi2ELi2EN4cute5tupleIJNS5_1CILi128EEES8_NS7_ILi64EEEEEENS_10bfloat16_tEfNS_4arch4Sm80ELb1ELb0ELb1ELb0ELb0ELb0ELb0ELb0ELi2ELi4ELi4ELi4ELb0EEENS1_24CollectiveEpilogueBwdGQAISA_fSD_Li256ELb0ELb0EEENS1_25SingleTileBwdLPTSchedulerILb0ELi128ELb0EEEEEEEEEvNT_6ParamsE$_ZN4cute3eso3ESOILb0ELb0EJNS_5tupleIJNS_1CILi1EEENS3_ILi512EEEiEEENS3_ILi4096EEENS2_IJiiEEEEEC2ERKS6_RKS7_RKS8_:
        /* <DEDUP_REMOVED lines=8> */
[----:B------:R-:W-:Y:S05]  /*5890*/  RET.REL.NODEC R4 `(_ZN7cutlass13device_kernelIN5flash19enable_sm80_to_sm89INS1_16FlashAttnBwdSm80INS1_25CollectiveMainloopBwdSm80ILi2ELi2EN4cute5tupleIJNS5_1CILi128EEES8_NS7_ILi64EEEEEENS_10bfloat16_tEfNS_4arch4Sm80ELb1ELb0ELb1ELb0ELb0ELb0ELb0ELb0ELi2ELi4ELi4ELi4ELb0EEENS1_24CollectiveEpilogueBwdGQAISA_fSD_Li256ELb0ELb0EEENS1_25SingleTileBwdLPTSchedulerILb0ELi128ELb0EEEEEEEEEvNT_6ParamsE) ;  /* 0xffffa76004007950 */ /* 0x000fea0003c3ffff */
        .type           $_ZN7cutlass13device_kernelIN5flash19enable_sm80_to_sm89INS1_16FlashAttnBwdSm80INS1_25CollectiveMainloopBwdSm80ILi2ELi2EN4cute5tupleIJNS5_1CILi128EEES8_NS7_ILi64EEEEEENS_10bfloat16_tEfNS_4arch4Sm80ELb1ELb0ELb1ELb0ELb0ELb0ELb0ELb0ELi2ELi4ELi4ELi4ELb0EEENS1_24CollectiveEpilogueBwdGQAISA_fSD_Li256ELb0ELb0EEENS1_25SingleTileBwdLPTSchedulerILb0ELi128ELb0EEEEEEEEEvNT_6ParamsE$_ZN4cute3eso3ESOILb0ELb0EJNS_5tupleIJNS_1CILi1EEEiEEENS3_ILi1024EEENS2_IJiiEEEEEC2ERKS5_RKS6_RKS7_,@function
        .size           $_ZN7cutlass13device_kernelIN5flash19enable_sm80_to_sm89INS1_16FlashAttnBwdSm80INS1_25CollectiveMainloopBwdSm80ILi2ELi2EN4cute5tupleIJNS5_1CILi128EEES8_NS7_ILi64EEEEEENS_10bfloat16_tEfNS_4arch4Sm80ELb1ELb0ELb1ELb0ELb0ELb0ELb0ELb0ELi2ELi4ELi4ELi4ELb0EEENS1_24CollectiveEpilogueBwdGQAISA_fSD_Li256ELb0ELb0EEENS1_25SingleTileBwdLPTSchedulerILb0ELi128ELb0EEEEEEEEEvNT_6ParamsE$_ZN4cute3eso3ESOILb0ELb0EJNS_5tupleIJNS_1CILi1EEEiEEENS3_ILi1024EEENS2_IJiiEEEEEC2ERKS5_RKS6_RKS7_,($_ZN7cutlass13device_kernelIN5flash19enable_sm80_to_sm89INS1_16FlashAttnBwdSm80INS1_25CollectiveMainloopBwdSm80ILi2ELi2EN4cute5tupleIJNS5_1CILi128EEES8_NS7_ILi64EEEEEENS_10bfloat16_tEfNS_4arch4Sm80ELb1ELb0ELb1ELb0ELb0ELb0ELb0ELb0ELi2ELi4ELi4ELi4ELb0EEENS1_24CollectiveEpilogueBwdGQAISA_fSD_Li256ELb0ELb0EEENS1_25SingleTileBwdLPTSchedulerILb0ELi128ELb0EEEEEEEEEvNT_6ParamsE$_ZN4cute3eso3ESOILb0ELb0EJNS_5tupleIJiNS_1CILi512EEEEEENS2_IJiiEEENS3_ILi1024EEEEEC2ERKS5_RKS6_RKS7_ - $_ZN7cutlass13device_kernelIN5flash19enable_sm80_to_sm89INS1_16FlashAttnBwdSm80INS1_25CollectiveMainloopBwdSm80ILi2ELi2EN4cute5tupleIJNS5_1CILi128EEES8_NS7_ILi64EEEEEENS_10bfloat16_tEfNS_4arch4Sm80ELb1ELb0ELb1ELb0ELb0ELb0ELb0ELb0ELi2ELi4ELi4ELi4ELb0EEENS1_24CollectiveEpilogueBwdGQAISA_fSD_Li256ELb0ELb0EEENS1_25SingleTileBwdLPTSchedulerILb0ELi128ELb0EEEEEEEEEvNT_6ParamsE$_ZN4cute3eso3ESOILb0ELb0EJNS_5tupleIJNS_1CILi1EEEiEEENS3_ILi1024EEENS2_IJiiEEEEEC2ERKS5_RKS6_RKS7_)
$_ZN7cutlass13device_kernelIN5flash19enable_sm80_to_sm89INS1_16FlashAttnBwdSm80INS1_25CollectiveMainloopBwdSm80ILi2ELi2EN4cute5tupleIJNS5_1CILi128EEES8_NS7_ILi64EEEEEENS_10bfloat16_tEfNS_4arch4Sm80ELb1ELb0ELb1ELb0ELb0ELb0ELb0ELb0ELi2ELi4ELi4ELi4ELb0EEENS1_24CollectiveEpilogueBwdGQAISA_fSD_Li256ELb0ELb0EEENS1_25SingleTileBwdLPTSchedulerILb0ELi128ELb0EEEEEEEEEvNT_6ParamsE$_ZN4cute3eso3ESOILb0ELb0EJNS_5tupleIJNS_1CILi1EEEiEEENS3_ILi1024EEENS2_IJiiEEEEEC2ERKS5_RKS6_RKS7_:
        /* <DEDUP_REMOVED lines=9> */
        .type           $_ZN7cutlass13device_kernelIN5flash19enable_sm80_to_sm89INS1_16FlashAttnBwdSm80INS1_25CollectiveMainloopBwdSm80ILi2ELi2EN4cute5tupleIJNS5_1CILi128EEES8_NS7_ILi64EEEEEENS_10bfloat16_tEfNS_4arch4Sm80ELb1ELb0ELb1ELb0ELb0ELb0ELb0ELb0ELi2ELi4ELi4ELi4ELb0EEENS1_24CollectiveEpilogueBwdGQAISA_fSD_Li256ELb0ELb0EEENS1_25SingleTileBwdLPTSchedulerILb0ELi128ELb0EEEEEEEEEvNT_6ParamsE$_ZN4cute3eso3ESOILb0ELb0EJNS_5tupleIJiNS_1CILi512EEEEEENS2_IJiiEEENS3_ILi1024EEEEEC2ERKS5_RKS6_RKS7_,@function
        .size           $_ZN7cutlass13device_kernelIN5flash19enable_sm80_to_sm89INS1_16FlashAttnBwdSm80INS1_25CollectiveMainloopBwdSm80ILi2ELi2EN4cute5tupleIJNS5_1CILi128EEES8_NS7_ILi64EEEEEENS_10bfloat16_tEfNS_4arch4Sm80ELb1ELb0ELb1ELb0ELb0ELb0ELb0ELb0ELi2ELi4ELi4ELi4ELb0EEENS1_24CollectiveEpilogueBwdGQAISA_fSD_Li256ELb0ELb0EEENS1_25SingleTileBwdLPTSchedulerILb0ELi128ELb0EEEEEEEEEvNT_6ParamsE$_ZN4cute3eso3ESOILb0ELb0EJNS_5tupleIJiNS_1CILi512EEEEEENS2_IJiiEEENS3_ILi1024EEEEEC2ERKS5_RKS6_RKS7_,($_ZN7cutlass13device_kernelIN5flash19enable_sm80_to_sm89INS1_16FlashAttnBwdSm80INS1_25CollectiveMainloopBwdSm80ILi2ELi2EN4cute5tupleIJNS5_1CILi128EEES8_NS7_ILi64EEEEEENS_10bfloat16_tEfNS_4arch4Sm80ELb1ELb0ELb1ELb0ELb0ELb0ELb0ELb0ELi2ELi4ELi4ELi4ELb0EEENS1_24CollectiveEpilogueBwdGQAISA_fSD_Li256ELb0ELb0EEENS1_25SingleTileBwdLPTSchedulerILb0ELi128ELb0EEEEEEEEEvNT_6ParamsE$_ZN4cute3eso3ESOILb0ELb0EJNS_5tupleIJiiEEEiNS_1CILi0EEEEEC2ERKS3_RKiRKS5_ - $_ZN7cutlass13device_kernelIN5flash19enable_sm80_to_sm89INS1_16FlashAttnBwdSm80INS1_25CollectiveMainloopBwdSm80ILi2ELi2EN4cute5tupleIJNS5_1CILi128EEES8_NS7_ILi64EEEEEENS_10bfloat16_tEfNS_4arch4Sm80ELb1ELb0ELb1ELb0ELb0ELb0ELb0ELb0ELi2ELi4ELi4ELi4ELb0EEENS1_24CollectiveEpilogueBwdGQAISA_fSD_Li256ELb0ELb0EEENS1_25SingleTileBwdLPTSchedulerILb0ELi128ELb0EEEEEEEEEvNT_6ParamsE$_ZN4cute3eso3ESOILb0ELb0EJNS_5tupleIJiNS_1CILi512EEEEEENS2_IJiiEEENS3_ILi1024EEEEEC2ERKS5_RKS6_RKS7_)
$_ZN7cutlass13device_kernelIN5flash19enable_sm80_to_sm89INS1_16FlashAttnBwdSm80INS1_25CollectiveMainloopBwdSm80ILi2ELi2EN4cute5tupleIJNS5_1CILi128EEES8_NS7_ILi64EEEEEENS_10bfloat16_tEfNS_4arch4Sm80ELb1ELb0ELb1ELb0ELb0ELb0ELb0ELb0ELi2ELi4ELi4ELi4ELb0EEENS1_24CollectiveEpilogueBwdGQAISA_fSD_Li256ELb0ELb0EEENS1_25SingleTileBwdLPTSchedulerILb0ELi128ELb0EEEEEEEEEvNT_6ParamsE$_ZN4cute3eso3ESOILb0ELb0EJNS_5tupleIJiNS_1CILi512EEEEEENS2_IJiiEEENS3_ILi1024EEEEEC2ERKS5_RKS6_RKS7_:
        /* <DEDUP_REMOVED lines=9> */
        .type           $_ZN7cutlass13device_kernelIN5flash19enable_sm80_to_sm89INS1_16FlashAttnBwdSm80INS1_25CollectiveMainloopBwdSm80ILi2ELi2EN4cute5tupleIJNS5_1CILi128EEES8_NS7_ILi64EEEEEENS_10bfloat16_tEfNS_4arch4Sm80ELb1ELb0ELb1ELb0ELb0ELb0ELb0ELb0ELi2ELi4ELi4ELi4ELb0EEENS1_24CollectiveEpilogueBwdGQAISA_fSD_Li256ELb0ELb0EEENS1_25SingleTileBwdLPTSchedulerILb0ELi128ELb0EEEEEEEEEvNT_6ParamsE$_ZN4cute3eso3ESOILb0ELb0EJNS_5tupleIJiiEEEiNS_1CILi0EEEEEC2ERKS3_RKiRKS5_,@function
        .size           $_ZN7cutlass13device_kernelIN5flash19enable_sm80_to_sm89INS1_16FlashAttnBwdSm80INS1_25CollectiveMainloopBwdSm80ILi2ELi2EN4cute5tupleIJNS5_1CILi128EEES8_NS7_ILi64EEEEEENS_10bfloat16_tEfNS_4arch4Sm80ELb1ELb0ELb1ELb0ELb0ELb0ELb0ELb0ELi2ELi4ELi4ELi4ELb0EEENS1_24CollectiveEpilogueBwdGQAISA_fSD_Li256ELb0ELb0EEENS1_25SingleTileBwdLPTSchedulerILb0ELi128ELb0EEEEEEEEEvNT_6ParamsE$_ZN4cute3eso3ESOILb0ELb0EJNS_5tupleIJiiEEEiNS_1CILi0EEEEEC2ERKS3_RKiRKS5_,($_ZN7cutlass13device_kernelIN5flash19enable_sm80_to_sm89INS1_16FlashAttnBwdSm80INS1_25CollectiveMainloopBwdSm80ILi2ELi2EN4cute5tupleIJNS5_1CILi128EEES8_NS7_ILi64EEEEEENS_10bfloat16_tEfNS_4arch4Sm80ELb1ELb0ELb1ELb0ELb0ELb0ELb0ELb0ELi2ELi4ELi4ELi4ELb0EEENS1_24CollectiveEpilogueBwdGQAISA_fSD_Li256ELb0ELb0EEENS1_25SingleTileBwdLPTSchedulerILb0ELi128ELb0EEEEEEEEEvNT_6ParamsE$_ZN4cute3eso3ESOILb0ELb0EJNS_6LayoutINS_5tupleIJNS3_IJNS3_IJNS_1CILi8EEENS4_ILi1EEEEEES6_EEENS3_IJNS3_IJS6_S6_EEENS4_ILi2EEEEEEEEENS3_IJNS3_IJNS3_IJS6_NS4_ILi0EEEEEESD_EEENS3_IJNS3_IJSD_SD_EEEiEEEEEEEENS_10ViewEngineINS_8smem_ptrIPN7cutlass10bfloat16_tEEEEEEEC2ERKSJ_RKSQ_ - $_ZN7cutlass13device_kernelIN5flash19enable_sm80_to_sm89INS1_16FlashAttnBwdSm80INS1_25CollectiveMainloopBwdSm80ILi2ELi2EN4cute5tupleIJNS5_1CILi128EEES8_NS7_ILi64EEEEEENS_10bfloat16_tEfNS_4arch4Sm80ELb1ELb0ELb1ELb0ELb0ELb0ELb0ELb0ELi2ELi4ELi4ELi4ELb0EEENS1_24CollectiveEpilogueBwdGQAISA_fSD_Li256ELb0ELb0EEENS1_25SingleTileBwdLPTSchedulerILb0ELi128ELb0EEEEEEEEEvNT_6ParamsE$_ZN4cute3eso3ESOILb0ELb0EJNS_5tupleIJiiEEEiNS_1CILi0EEEEEC2ERKS3_RKiRKS5_)
$_ZN7cutlass13device_kernelIN5flash19enable_sm80_to_sm89INS1_16FlashAttnBwdSm80INS1_25CollectiveMainloopBwdSm80ILi2ELi2EN4cute5tupleIJNS5_1CILi128EEES8_NS7_ILi64EEEEEENS_10bfloat16_tEfNS_4arch4Sm80ELb1ELb0ELb1ELb0ELb0ELb0ELb0ELb0ELi2ELi4ELi4ELi4ELb0EEENS1_24CollectiveEpilogueBwdGQAISA_fSD_Li256ELb0ELb0EEENS1_25SingleTileBwdLPTSchedulerILb0ELi128ELb0EEEEEEEEEvNT_6ParamsE$_ZN4cute3eso3ESOILb0ELb0EJNS_5tupleIJiiEEEiNS_1CILi0EEEEEC2ERKS3_RKiRKS5_:
        /* <DEDUP_REMOVED lines=8> */
[----:B------:R-:W-:Y:S05]  /*5a40*/  RET.REL.NODEC R76 `(_ZN7cutlass13device_kernelIN5flash19enable_sm80_to_sm89INS1_16FlashAttnBwdSm80INS1_25CollectiveMainloopBwdSm80ILi2ELi2EN4cute5tupleIJNS5_1CILi128EEES8_NS7_ILi64EEEEEENS_10bfloat16_tEfNS_4arch4Sm80ELb1ELb0ELb1ELb0ELb0ELb0ELb0ELb0ELi2ELi4ELi4ELi4ELb0EEENS1_24CollectiveEpilogueBwdGQAISA_fSD_Li256ELb0ELb0EEENS1_25SingleTileBwdLPTSchedulerILb0ELi128ELb0EEEEEEEEEvNT_6ParamsE) ;  /* 0xffffa5b04c007950 */ /* 0x000fea0003c3ffff */
        .type           $_ZN7cutlass13device_kernelIN5flash19enable_sm80_to_sm89INS1_16FlashAttnBwdSm80INS1_25CollectiveMainloopBwdSm80ILi2ELi2EN4cute5tupleIJNS5_1CILi128EEES8_NS7_ILi64EEEEEENS_10bfloat16_tEfNS_4arch4Sm80ELb1ELb0ELb1ELb0ELb0ELb0ELb0ELb0ELi2ELi4ELi4ELi4ELb0EEENS1_24CollectiveEpilogueBwdGQAISA_fSD_Li256ELb0ELb0EEENS1_25SingleTileBwdLPTSchedulerILb0ELi128ELb0EEEEEEEEEvNT_6ParamsE$_ZN4cute3eso3ESOILb0ELb0EJNS_6LayoutINS_5tupleIJNS3_IJNS3_IJNS_1CILi8EEENS4_ILi1EEEEEES6_EEENS3_IJNS3_IJS6_S6_EEENS4_ILi2EEEEEEEEENS3_IJNS3_IJNS3_IJS6_NS4_ILi0EEEEEESD_EEENS3_IJNS3_IJSD_SD_EEEiEEEEEEEENS_10ViewEngineINS_8smem_ptrIPN7cutlass10bfloat16_tEEEEEEEC2ERKSJ_RKSQ_,@function
        .size           $_ZN7cutlass13device_kernelIN5flash19enable_sm80_to_sm89INS1_16FlashAttnBwdSm80INS1_25CollectiveMainloopBwdSm80ILi2ELi2EN4cute5tupleIJNS5_1CILi128EEES8_NS7_ILi64EEEEEENS_10bfloat16_tEfNS_4arch4Sm80ELb1ELb0ELb1ELb0ELb0ELb0ELb0ELb0ELi2ELi4ELi4ELi4ELb0EEENS1_24CollectiveEpilogueBwdGQAISA_fSD_Li256ELb0ELb0EEENS1_25SingleTileBwdLPTSchedulerILb0ELi128ELb0EEEEEEEEEvNT_6ParamsE$_ZN4cute3eso3ESOILb0ELb0EJNS_6LayoutINS_5tupleIJNS3_IJNS3_IJNS_1CILi8EEENS4_ILi1EEEEEES6_EEENS3_IJNS3_IJS6_S6_EEENS4_ILi2EEEEEEEEENS3_IJNS3_IJNS3_IJS6_NS4_ILi0EEEEEESD_EEENS3_IJNS3_IJSD_SD_EEEiEEEEEEEENS_10ViewEngineINS_8smem_ptrIPN7cutlass10bfloat16_tEEEEEEEC2ERKSJ_RKSQ_,($_ZN7cutlass13device_kernelIN5flash19enable_sm80_to_sm89INS1_16FlashAttnBwdSm80INS1_25CollectiveMainloopBwdSm80ILi2ELi2EN4cute5tupleIJNS5_1CILi128EEES8_NS7_ILi64EEEEEENS_10bfloat16_tEfNS_4arch4Sm80ELb1ELb0ELb1ELb0ELb0ELb0ELb0ELb0ELi2ELi4ELi4ELi4ELb0EEENS1_24CollectiveEpilogueBwdGQAISA_fSD_Li256ELb0ELb0EEENS1_25SingleTileBwdLPTSchedulerILb0ELi128ELb0EEEEEEEEEvNT_6ParamsE$_ZN4cute3eso3ESOILb0ELb0EJNS_6LayoutINS_5tupleIJNS3_IJNS_1CILi1EEENS3_IJS5_NS4_ILi2EEES6_EEEEEES6_NS3_IJS6_S6_EEEEEENS3_IJNS3_IJNS4_ILi0EEENS3_IJS5_NS4_ILi256EEEiEEEEEENS4_ILi2048EEENS3_IJiNS4_ILi4096EEEEEEEEEEENS_10ViewEngineINS_8smem_ptrIPjEEEEEEC2ERKSJ_RKSO_ - $_ZN7cutlass13device_kernelIN5flash19enable_sm80_to_sm89INS1_16FlashAttnBwdSm80INS1_25CollectiveMainloopBwdSm80ILi2ELi2EN4cute5tupleIJNS5_1CILi128EEES8_NS7_ILi64EEEEEENS_10bfloat16_tEfNS_4arch4Sm80ELb1ELb0ELb1ELb0ELb0ELb0ELb0ELb0ELi2ELi4ELi4ELi4ELb0EEENS1_24CollectiveEpilogueBwdGQAISA_fSD_Li256ELb0ELb0EEENS1_25SingleTileBwdLPTSchedulerILb0ELi128ELb0EEEEEEEEEvNT_6ParamsE$_ZN4cute3eso3ESOILb0ELb0EJNS_6LayoutINS_5tupleIJNS3_IJNS3_IJNS_1CILi8EEENS4_ILi1EEEEEES6_EEENS3_IJNS3_IJS6_S6_EEENS4_ILi2EEEEEEEEENS3_IJNS3_IJNS3_IJS6_NS4_ILi0EEEEEESD_EEENS3_IJNS3_IJSD_SD_EEEiEEEEEEEENS_10ViewEngineINS_8smem_ptrIPN7cutlass10bfloat16_tEEEEEEEC2ERKSJ_RKSQ_)
$_ZN7cutlass13device_kernelIN5flash19enable_sm80_to_sm89INS1_16FlashAttnBwdSm80INS1_25CollectiveMainloopBwdSm80ILi2ELi2EN4cute5tupleIJNS5_1CILi128EEES8_NS7_ILi64EEEEEENS_10bfloat16_tEfNS_4arch4Sm80ELb1ELb0ELb1ELb0ELb0ELb0ELb0ELb0ELi2ELi4ELi4ELi4ELb0EEENS1_24CollectiveEpilogueBwdGQAISA_fSD_Li256ELb0ELb0EEENS1_25SingleTileBwdLPTSchedulerILb0ELi128ELb0EEEEEEEEEvNT_6ParamsE$_ZN4cute3eso3ESOILb0ELb0EJNS_6LayoutINS_5tupleIJNS3_IJNS3_IJNS_1CILi8EEENS4_ILi1EEEEEES6_EEENS3_IJNS3_IJS6_S6_EEENS4_ILi2EEEEEEEEENS3_IJNS3_IJNS3_IJS6_NS4_ILi0EEEEEESD_EEENS3_IJNS3_IJSD_SD_EEEiEEEEEEEENS_10ViewEngineINS_8smem_ptrIPN7cutlass10bfloat16_tEEEEEEEC2ERKSJ_RKSQ_:
[----:B------:R-:W-:Y:S02]  /*5a50*/  IADD3 R3, R66, -c[0x0][0x20], RZ ;  /* 0x8000080042037a10 */ /* 0x000fe40007ffe0ff */
[----:B------:R-:W-:-:S03]  /*5a60*/  IADD3 R2, R58, -c[0x0][0x20], RZ ;  /* 0x800008003a027a10 */ /* 0x000fc60007ffe0ff */
[----:B------:R1:W-:Y:S04]  /*5a70*/  STL [R3], R6 ;  /* 0x0000000603007387 */ /* 0x0003e80000100800 */
[----:B------:R-:W2:Y:S01]  /*5a80*/  LDL.64 R8, [R2] ;  /* 0x0000000002087983 */ /* 0x000ea20000100a00 */
[----:B------:R-:W-:-:S03]  /*5a90*/  IMAD.MOV.U32 R5, RZ, RZ, 0x0 ;  /* 0x00000000ff057424 */ /* 0x000fc600078e00ff */
[----:B--2---:R1:W-:Y:S01]  /*5aa0*/  STL.64 [R3+0x8], R8 ;  /* 0x0000080803007387 */ /* 0x0043e20000100a00 */
[----:B------:R-:W-:Y:S05]  /*5ab0*/  RET.REL.NODEC R4 `(_ZN7cutlass13device_kernelIN5flash19enable_sm80_to_sm89INS1_16FlashAttnBwdSm80INS1_25CollectiveMainloopBwdSm80ILi2ELi2EN4cute5tupleIJNS5_1CILi128EEES8_NS7_ILi64EEEEEENS_10bfloat16_tEfNS_4arch4Sm80ELb1ELb0ELb1ELb0ELb0ELb0ELb0ELb0ELi2ELi4ELi4ELi4ELb0EEENS1_24CollectiveEpilogueBwdGQAISA_fSD_Li256ELb0ELb0EEENS1_25SingleTileBwdLPTSchedulerILb0ELi128ELb0EEEEEEEEEvNT_6ParamsE) ;  /* 0xffffa54004007950 */ /* 0x000fea0003c3ffff */
        .type           $_ZN7cutlass13device_kernelIN5flash19enable_sm80_to_sm89INS1_16FlashAttnBwdSm80INS1_25CollectiveMainloopBwdSm80ILi2ELi2EN4cute5tupleIJNS5_1CILi128EEES8_NS7_ILi64EEEEEENS_10bfloat16_tEfNS_4arch4Sm80ELb1ELb0ELb1ELb0ELb0ELb0ELb0ELb0ELi2ELi4ELi4ELi4ELb0EEENS1_24CollectiveEpilogueBwdGQAISA_fSD_Li256ELb0ELb0EEENS1_25SingleTileBwdLPTSchedulerILb0ELi128ELb0EEEEEEEEEvNT_6ParamsE$_ZN4cute3eso3ESOILb0ELb0EJNS_6LayoutINS_5tupleIJNS3_IJNS_1CILi1EEENS3_IJS5_NS4_ILi2EEES6_EEEEEES6_NS3_IJS6_S6_EEEEEENS3_IJNS3_IJNS4_ILi0EEENS3_IJS5_NS4_ILi256EEEiEEEEEENS4_ILi2048EEENS3_IJiNS4_ILi4096EEEEEEEEEEENS_10ViewEngineINS_8smem_ptrIPjEEEEEEC2ERKSJ_RKSO_,@function
        .size           $_ZN7cutlass13device_kernelIN5flash19enable_sm80_to_sm89INS1_16FlashAttnBwdSm80INS1_25CollectiveMainloopBwdSm80ILi2ELi2EN4cute5tupleIJNS5_1CILi128EEES8_NS7_ILi64EEEEEENS_10bfloat16_tEfNS_4arch4Sm80ELb1ELb0ELb1ELb0ELb0ELb0ELb0ELb0ELi2ELi4ELi4ELi4ELb0EEENS1_24CollectiveEpilogueBwdGQAISA_fSD_Li256ELb0ELb0EEENS1_25SingleTileBwdLPTSchedulerILb0ELi128ELb0EEEEEEEEEvNT_6ParamsE$_ZN4cute3eso3ESOILb0ELb0EJNS_6LayoutINS_5tupleIJNS3_IJNS_1CILi1EEENS3_IJS5_NS4_ILi2EEES6_EEEEEES6_NS3_IJS6_S6_EEEEEENS3_IJNS3_IJNS4_ILi0EEENS3_IJS5_NS4_ILi256EEEiEEEEEENS4_ILi2048EEENS3_IJiNS4_ILi4096EEEEEEEEEEENS_10ViewEngineINS_8smem_ptrIPjEEEEEEC2ERKSJ_RKSO_,($_ZN7cutlass13device_kernelIN5flash19enable_sm80_to_sm89INS1_16FlashAttnBwdSm80INS1_25CollectiveMainloopBwdSm80ILi2ELi2EN4cute5tupleIJNS5_1CILi128EEES8_NS7_ILi64EEEEEENS_10bfloat16_tEfNS_4arch4Sm80ELb1ELb0ELb1ELb0ELb0ELb0ELb0ELb0ELi2ELi4ELi4ELi4ELb0EEENS1_24CollectiveEpilogueBwdGQAISA_fSD_Li256ELb0ELb0EEENS1_25SingleTileBwdLPTSchedulerILb0ELi128ELb0EEEEEEEEEvNT_6ParamsE$_ZN4cute3eso3ESOILb0ELb0EJNS_6LayoutINS_5tupleIJNS3_IJNS_1CILi2EEES5_EEENS4_ILi8EEES6_EEENS3_IJNS3_IJNS4_ILi1EEEiEEENS4_ILi1024EEENS3_IJiiEEEEEEEENS_10ViewEngineINS_8smem_ptrIPN7cutlass10bfloat16_tEEEEEEEC2ERKSE_RKSL_ - $_ZN7cutlass13device_kernelIN5flash19enable_sm80_to_sm89INS1_16FlashAttnBwdSm80INS1_25CollectiveMainloopBwdSm80ILi2ELi2EN4cute5tupleIJNS5_1CILi128EEES8_NS7_ILi64EEEEEENS_10bfloat16_tEfNS_4arch4Sm80ELb1ELb0ELb1ELb0ELb0ELb0ELb0ELb0ELi2ELi4ELi4ELi4ELb0EEENS1_24CollectiveEpilogueBwdGQAISA_fSD_Li256ELb0ELb0EEENS1_25SingleTileBwdLPTSchedulerILb0ELi128ELb0EEEEEEEEEvNT_6ParamsE$_ZN4cute3eso3ESOILb0ELb0EJNS_6LayoutINS_5tupleIJNS3_IJNS_1CILi1EEENS3_IJS5_NS4_ILi2EEES6_EEEEEES6_NS3_IJS6_S6_EEEEEENS3_IJNS3_IJNS4_ILi0EEENS3_IJS5_NS4_ILi256EEEiEEEEEENS4_ILi2048EEENS3_IJiNS4_ILi4096EEEEEEEEEEENS_10ViewEngineINS_8smem_ptrIPjEEEEEEC2ERKSJ_RKSO_)
$_ZN7cutlass13device_kernelIN5flash19enable_sm80_to_sm89INS1_16FlashAttnBwdSm80INS1_25CollectiveMainloopBwdSm80ILi2ELi2EN4cute5tupleIJNS5_1CILi128EEES8_NS7_ILi64EEEEEENS_10bfloat16_tEfNS_4arch4Sm80ELb1ELb0ELb1ELb0ELb0ELb0ELb0ELb0ELi2ELi4ELi4ELi4ELb0EEENS1_24CollectiveEpilogueBwdGQAISA_fSD_Li256ELb0ELb0EEENS1_25SingleTileBwdLPTSchedulerILb0ELi128ELb0EEEEEEEEEvNT_6ParamsE$_ZN4cute3eso3ESOILb0ELb0EJNS_6LayoutINS_5tupleIJNS3_IJNS_1CILi1EEENS3_IJS5_NS4_ILi2EEES6_EEEEEES6_NS3_IJS6_S6_EEEEEENS3_IJNS3_IJNS4_ILi0EEENS3_IJS5_NS4_ILi256EEEiEEEEEENS4_ILi2048EEENS3_IJiNS4_ILi4096EEEEEEEEEEENS_10ViewEngineINS_8smem_ptrIPjEEEEEEC2ERKSJ_RKSO_:
[----:B------:R-:W-:Y:S02]  /*5ac0*/  IADD3 R5, R56, -c[0x0][0x20], RZ ;  /* 0x8000080038057a10 */ /* 0x000fe40007ffe0ff */
[----:B------:R-:W-:-:S03]  /*5ad0*/  IADD3 R6, R40, -c[0x0][0x20], RZ ;  /* 0x8000080028067a10 */ /* 0x000fc60007ffe0ff */
[----:B------:R1:W-:Y:S04]  /*5ae0*/  STL.64 [R5], R2 ;  /* 0x0000000205007387 */ /* 0x0003e80000100a00 */
[----:B------:R-:W2:Y:S01]  /*5af0*/  LDL.64 R8, [R6] ;  /* 0x0000000006087983 */ /* 0x000ea20000100a00 */
[----:B------:R-:W-:Y:S02]  /*5b00*/  IMAD.MOV.U32 R10, RZ, RZ, R4 ;  /* 0x000000ffff0a7224 */ /* 0x000fe400078e0004 */
[----:B------:R-:W-:Y:S01]  /*5b10*/  IMAD.MOV.U32 R11, RZ, RZ, 0x0 ;  /* 0x00000000ff0b7424 */ /* 0x000fe200078e00ff */
[----:B--2---:R1:W-:Y:S03]  /*5b20*/  STL.64 [R5+0x8], R8 ;  /* 0x0000080805007387 */ /* 0x0043e60000100a00 */
[----:B------:R-:W-:Y:S05]  /*5b30*/  RET.REL.NODEC R10 `(_ZN7cutlass13device_kernelIN5flash19enable_sm80_to_sm89INS1_16FlashAttnBwdSm80INS1_25CollectiveMainloopBwdSm80ILi2ELi2EN4cute5tupleIJNS5_1CILi128EEES8_NS7_ILi64EEEEEENS_10bfloat16_tEfNS_4arch4Sm80ELb1ELb0ELb1ELb0ELb0ELb0ELb0ELb0ELi2ELi4ELi4ELi4ELb0EEENS1_24CollectiveEpilogueBwdGQAISA_fSD_Li256ELb0ELb0EEENS1_25SingleTileBwdLPTSchedulerILb0ELi128ELb0EEEEEEEEEvNT_6ParamsE) ;  /* 0xffffa4c00a007950 */ /* 0x000fea0003c3ffff */
        .type           $_ZN7cutlass13device_kernelIN5flash19enable_sm80_to_sm89INS1_16FlashAttnBwdSm80INS1_25CollectiveMainloopBwdSm80ILi2ELi2EN4cute5tupleIJNS5_1CILi128EEES8_NS7_ILi64EEEEEENS_10bfloat16_tEfNS_4arch4Sm80ELb1ELb0ELb1ELb0ELb0ELb0ELb0ELb0ELi2ELi4ELi4ELi4ELb0EEENS1_24CollectiveEpilogueBwdGQAISA_fSD_Li256ELb0ELb0EEENS1_25SingleTileBwdLPTSchedulerILb0ELi128ELb0EEEEEEEEEvNT_6ParamsE$_ZN4cute3eso3ESOILb0ELb0EJNS_6LayoutINS_5tupleIJNS3_IJNS_1CILi2EEES5_EEENS4_ILi8EEES6_EEENS3_IJNS3_IJNS4_ILi1EEEiEEENS4_ILi1024EEENS3_IJiiEEEEEEEENS_10ViewEngineINS_8smem_ptrIPN7cutlass10bfloat16_tEEEEEEEC2ERKSE_RKSL_,@function
        .size           $_ZN7cutlass13device_kernelIN5flash19enable_sm80_to_sm89INS1_16FlashAttnBwdSm80INS1_25CollectiveMainloopBwdSm80ILi2ELi2EN4cute5tupleIJNS5_1CILi128EEES8_NS7_ILi64EEEEEENS_10bfloat16_tEfNS_4arch4Sm80ELb1ELb0ELb1ELb0ELb0ELb0ELb0ELb0ELi2ELi4ELi4ELi4ELb0EEENS1_24CollectiveEpilogueBwdGQAISA_fSD_Li256ELb0ELb0EEENS1_25SingleTileBwdLPTSchedulerILb0ELi128ELb0EEEEEEEEEvNT_6ParamsE$_ZN4cute3eso3ESOILb0ELb0EJNS_6LayoutINS_5tupleIJNS3_IJNS_1CILi2EEES5_EEENS4_ILi8EEES6_EEENS3_IJNS3_IJNS4_ILi1EEEiEEENS4_ILi1024EEENS3_IJiiEEEEEEEENS_10ViewEngineINS_8smem_ptrIPN7cutlass10bfloat16_tEEEEEEEC2ERKSE_RKSL_,($_ZN7cutlass13device_kernelIN5flash19enable_sm80_to_sm89INS1_16FlashAttnBwdSm80INS1_25CollectiveMainloopBwdSm80ILi2ELi2EN4cute5tupleIJNS5_1CILi128EEES8_NS7_ILi64EEEEEENS_10bfloat16_tEfNS_4arch4Sm80ELb1ELb0ELb1ELb0ELb0ELb0ELb0ELb0ELi2ELi4ELi4ELi4ELb0EEENS1_24CollectiveEpilogueBwdGQAISA_fSD_Li256ELb0ELb0EEENS1_25SingleTileBwdLPTSchedulerILb0ELi128ELb0EEEEEEEEEvNT_6ParamsE$_ZN4cute3eso3ESOILb0ELb0EJNS_6LayoutINS_5tupleIJNS3_IJNS_1CILi2EEES5_EEENS4_ILi8EEES6_EEENS3_IJNS3_IJNS4_ILi1EEEiEEENS4_ILi1024EEENS3_IJiiEEEEEEEEjEEC2ERKSE_RKj - $_ZN7cutlass13device_kernelIN5flash19enable_sm80_to_sm89INS1_16FlashAttnBwdSm80INS1_25CollectiveMainloopBwdSm80ILi2ELi2EN4cute5tupleIJNS5_1CILi128EEES8_NS7_ILi64EEEEEENS_10bfloat16_tEfNS_4arch4Sm80ELb1ELb0ELb1ELb0ELb0ELb0ELb0ELb0ELi2ELi4ELi4ELi4ELb0EEENS1_24CollectiveEpilogueBwdGQAISA_fSD_Li256ELb0ELb0EEENS1_25SingleTileBwdLPTSchedulerILb0ELi128ELb0EEEEEEEEEvNT_6ParamsE$_ZN4cute3eso3ESOILb0ELb0EJNS_6LayoutINS_5tupleIJNS3_IJNS_1CILi2EEES5_EEENS4_ILi8EEES6_EEENS3_IJNS3_IJNS4_ILi1EEEiEEENS4_ILi1024EEENS3_IJiiEEEEEEEENS_10ViewEngineINS_8smem_ptrIPN7cutlass10bfloat16_tEEEEEEEC2ERKSE_RKSL_)
$_ZN7cutlass13device_kernelIN5flash19enable_sm80_to_sm89INS1_16FlashAttnBwdSm80INS1_25CollectiveMainloopBwdSm80ILi2ELi2EN4cute5tupleIJNS5_1CILi128EEES8_NS7_ILi64EEEEEENS_10bfloat16_tEfNS_4arch4Sm80ELb1ELb0ELb1ELb0ELb0ELb0ELb0ELb0ELi2ELi4ELi4ELi4ELb0EEENS1_24CollectiveEpilogueBwdGQAISA_fSD_Li256ELb0ELb0EEENS1_25SingleTileBwdLPTSchedulerILb0ELi128ELb0EEEEEEEEEvNT_6ParamsE$_ZN4cute3eso3ESOILb0ELb0EJNS_6LayoutINS_5tupleIJNS3_IJNS_1CILi2EEES5_EEENS4_ILi8EEES6_EEENS3_IJNS3_IJNS4_ILi1EEEiEEENS4_ILi1024EEENS3_IJiiEEEEEEEENS_10ViewEngineINS_8smem_ptrIPN7cutlass10bfloat16_tEEEEEEEC2ERKSE_RKSL_:
[----:B------:R-:W-:Y:S02]  /*5b40*/  IADD3 R3, R23, -c[0x0][0x20], RZ ;  /* 0x8000080017037a10 */ /* 0x000fe40007ffe0ff */
[----:B------:R-:W-:-:S03]  /*5b50*/  IADD3 R2, R22, -c[0x0][0x20], RZ ;  /* 0x8000080016027a10 */ /* 0x000fc60007ffe0ff */
[----:B------:R1:W-:Y:S04]  /*5b60*/  STL.64 [R3], R4 ;  /* 0x0000000403007387 */ /* 0x0003e80000100a00 */
[----:B------:R1:W-:Y:S04]  /*5b70*/  STL [R3+0x8], R12 ;  /* 0x0000080c03007387 */ /* 0x0003e80000100800 */
[----:B------:R-:W2:Y:S01]  /*5b80*/  LDL.64 R8, [R2] ;  /* 0x0000000002087983 */ /* 0x000ea20000100a00 */
[----:B------:R-:W-:-:S03]  /*5b90*/  IMAD.MOV.U32 R7, RZ, RZ, 0x0 ;  /* 0x00000000ff077424 */ /* 0x000fc600078e00ff */
[----:B--2---:R1:W-:Y:S01]  /*5ba0*/  STL.64 [R3+0x10], R8 ;  /* 0x0000100803007387 */ /* 0x0043e20000100a00 */
[----:B------:R-:W-:Y:S05]  /*5bb0*/  RET.REL.NODEC R6 `(_ZN7cutlass13device_kernelIN5flash19enable_sm80_to_sm89INS1_16FlashAttnBwdSm80INS1_25CollectiveMainloopBwdSm80ILi2ELi2EN4cute5tupleIJNS5_1CILi128EEES8_NS7_ILi64EEEEEENS_10bfloat16_tEfNS_4arch4Sm80ELb1ELb0ELb1ELb0ELb0ELb0ELb0ELb0ELi2ELi4ELi4ELi4ELb0EEENS1_24CollectiveEpilogueBwdGQAISA_fSD_Li256ELb0ELb0EEENS1_25SingleTileBwdLPTSchedulerILb0ELi128ELb0EEEEEEEEEvNT_6ParamsE) ;  /* 0xffffa44006007950 */ /* 0x000fea0003c3ffff */
        .type           $_ZN7cutlass13device_kernelIN5flash19enable_sm80_to_sm89INS1_16FlashAttnBwdSm80INS1_25CollectiveMainloopBwdSm80ILi2ELi2EN4cute5tupleIJNS5_1CILi128EEES8_NS7_ILi64EEEEEENS_10bfloat16_tEfNS_4arch4Sm80ELb1ELb0ELb1ELb0ELb0ELb0ELb0ELb0ELi2ELi4ELi4ELi4ELb0EEENS1_24CollectiveEpilogueBwdGQAISA_fSD_Li256ELb0ELb0EEENS1_25SingleTileBwdLPTSchedulerILb0ELi128ELb0EEEEEEEEEvNT_6ParamsE$_ZN4cute3eso3ESOILb0ELb0EJNS_6LayoutINS_5tupleIJNS3_IJNS_1CILi2EEES5_EEENS4_ILi8EEES6_EEENS3_IJNS3_IJNS4_ILi1EEEiEEENS4_ILi1024EEENS3_IJiiEEEEEEEEjEEC2ERKSE_RKj,@function
        .size           $_ZN7cutlass13device_kernelIN5flash19enable_sm80_to_sm89INS1_16FlashAttnBwdSm80INS1_25CollectiveMainloopBwdSm80ILi2ELi2EN4cute5tupleIJNS5_1CILi128EEES8_NS7_ILi64EEEEEENS_10bfloat16_tEfNS_4arch4Sm80ELb1ELb0ELb1ELb0ELb0ELb0ELb0ELb0ELi2ELi4ELi4ELi4ELb0EEENS1_24CollectiveEpilogueBwdGQAISA_fSD_Li256ELb0ELb0EEENS1_25SingleTileBwdLPTSchedulerILb0ELi128ELb0EEEEEEEEEvNT_6ParamsE$_ZN4cute3eso3ESOILb0ELb0EJNS_6LayoutINS_5tupleIJNS3_IJNS_1CILi2EEES5_EEENS4_ILi8EEES6_EEENS3_IJNS3_IJNS4_ILi1EEEiEEENS4_ILi1024EEENS3_IJiiEEEEEEEEjEEC2ERKSE_RKj,($_ZN7cutlass13device_kernelIN5flash19enable_sm80_to_sm89INS1_16FlashAttnBwdSm80INS1_25CollectiveMainloopBwdSm80ILi2ELi2EN4cute5tupleIJNS5_1CILi128EEES8_NS7_ILi64EEEEEENS_10bfloat16_tEfNS_4arch4Sm80ELb1ELb0ELb1ELb0ELb0ELb0ELb0ELb0ELi2ELi4ELi4ELi4ELb0EEENS1_24CollectiveEpilogueBwdGQAISA_fSD_Li256ELb0ELb0EEENS1_25SingleTileBwdLPTSchedulerILb0ELi128ELb0EEEEEEEEEvNT_6ParamsE$_ZN4cute3eso3ESOILb0ELb0EJNS_6LayoutINS_5tupleIJNS3_IJNS_1CILi2EEES5_EEES6_NS4_ILi8EEEEEENS3_IJNS3_IJiNS4_ILi512EEEEEENS3_IJiiEEENS4_ILi1024EEEEEEEENS_10ViewEngineINS_8smem_ptrIPN7cutlass10bfloat16_tEEEEEEEC2ERKSE_RKSL_ - $_ZN7cutlass13device_kernelIN5flash19enable_sm80_to_sm89INS1_16FlashAttnBwdSm80INS1_25CollectiveMainloopBwdSm80ILi2ELi2EN4cute5tupleIJNS5_1CILi128EEES8_NS7_ILi64EEEEEENS_10bfloat16_tEfNS_4arch4Sm80ELb1ELb0ELb1ELb0ELb0ELb0ELb0ELb0ELi2ELi4ELi4ELi4ELb0EEENS1_24CollectiveEpilogueBwdGQAISA_fSD_Li256ELb0ELb0EEENS1_25SingleTileBwdLPTSchedulerILb0ELi128ELb0EEEEEEEEEvNT_6ParamsE$_ZN4cute3eso3ESOILb0ELb0EJNS_6LayoutINS_5tupleIJNS3_IJNS_1CILi2EEES5_EEENS4_ILi8EEES6_EEENS3_IJNS3_IJNS4_ILi1EEEiEEENS4_ILi1024EEENS3_IJiiEEEEEEEEjEEC2ERKSE_RKj)
$_ZN7cutlass13device_kernelIN5flash19enable_sm80_to_sm89INS1_16FlashAttnBwdSm80INS1_25CollectiveMainloopBwdSm80ILi2ELi2EN4cute5tupleIJNS5_1CILi128EEES8_NS7_ILi64EEEEEENS_10bfloat16_tEfNS_4arch4Sm80ELb1ELb0ELb1ELb0ELb0ELb0ELb0ELb0ELi2ELi4ELi4ELi4ELb0EEENS1_24CollectiveEpilogueBwdGQAISA_fSD_Li256ELb0ELb0EEENS1_25SingleTileBwdLPTSchedulerILb0ELi128ELb0EEEEEEEEEvNT_6ParamsE$_ZN4cute3eso3ESOILb0ELb0EJNS_6LayoutINS_5tupleIJNS3_IJNS_1CILi2EEES5_EEENS4_ILi8EEES6_EEENS3_IJNS3_IJNS4_ILi1EEEiEEENS4_ILi1024EEENS3_IJiiEEEEEEEEjEEC2ERKSE_RKj:
        /* <DEDUP_REMOVED lines=9> */
[----:B------:R-:W-:Y:S05]  /*5c50*/  RET.REL.NODEC R10 `(_ZN7cutlass13device_kernelIN5flash19enable_sm80_to_sm89INS1_16FlashAttnBwdSm80INS1_25CollectiveMainloopBwdSm80ILi2ELi2EN4cute5tupleIJNS5_1CILi128EEES8_NS7_ILi64EEEEEENS_10bfloat16_tEfNS_4arch4Sm80ELb1ELb0ELb1ELb0ELb0ELb0ELb0ELb0ELi2ELi4ELi4ELi4ELb0EEENS1_24CollectiveEpilogueBwdGQAISA_fSD_Li256ELb0ELb0EEENS1_25SingleTileBwdLPTSchedulerILb0ELi128ELb0EEEEEEEEEvNT_6ParamsE) ;  /* 0xffffa3a00a007950 */ /* 0x000fea0003c3ffff */
        .type           $_ZN7cutlass13device_kernelIN5flash19enable_sm80_to_sm89INS1_16FlashAttnBwdSm80INS1_25CollectiveMainloopBwdSm80ILi2ELi2EN4cute5tupleIJNS5_1CILi128EEES8_NS7_ILi64EEEEEENS_10bfloat16_tEfNS_4arch4Sm80ELb1ELb0ELb1ELb0ELb0ELb0ELb0ELb0ELi2ELi4ELi4ELi4ELb0EEENS1_24CollectiveEpilogueBwdGQAISA_fSD_Li256ELb0ELb0EEENS1_25SingleTileBwdLPTSchedulerILb0ELi128ELb0EEEEEEEEEvNT_6ParamsE$_ZN4cute3eso3ESOILb0ELb0EJNS_6LayoutINS_5tupleIJNS3_IJNS_1CILi2EEES5_EEES6_NS4_ILi8EEEEEENS3_IJNS3_IJiNS4_ILi512EEEEEENS3_IJiiEEENS4_ILi1024EEEEEEEENS_10ViewEngineINS_8smem_ptrIPN7cutlass10bfloat16_tEEEEEEEC2ERKSE_RKSL_,@function
        .size           $_ZN7cutlass13device_kernelIN5flash19enable_sm80_to_sm89INS1_16FlashAttnBwdSm80INS1_25CollectiveMainloopBwdSm80ILi2ELi2EN4cute5tupleIJNS5_1CILi128EEES8_NS7_ILi64EEEEEENS_10bfloat16_tEfNS_4arch4Sm80ELb1ELb0ELb1ELb0ELb0ELb0ELb0ELb0ELi2ELi4ELi4ELi4ELb0EEENS1_24CollectiveEpilogueBwdGQAISA_fSD_Li256ELb0ELb0EEENS1_25SingleTileBwdLPTSchedulerILb0ELi128ELb0EEEEEEEEEvNT_6ParamsE$_ZN4cute3eso3ESOILb0ELb0EJNS_6LayoutINS_5tupleIJNS3_IJNS_1CILi2EEES5_EEES6_NS4_ILi8EEEEEENS3_IJNS3_IJiNS4_ILi512EEEEEENS3_IJiiEEENS4_ILi1024EEEEEEEENS_10ViewEngineINS_8smem_ptrIPN7cutlass10bfloat16_tEEEEEEEC2ERKSE_RKSL_,($_ZN7cutlass13device_kernelIN5flash19enable_sm80_to_sm89INS1_16FlashAttnBwdSm80INS1_25CollectiveMainloopBwdSm80ILi2ELi2EN4cute5tupleIJNS5_1CILi128EEES8_NS7_ILi64EEEEEENS_10bfloat16_tEfNS_4arch4Sm80ELb1ELb0ELb1ELb0ELb0ELb0ELb0ELb0ELi2ELi4ELi4ELi4ELb0EEENS1_24CollectiveEpilogueBwdGQAISA_fSD_Li256ELb0ELb0EEENS1_25SingleTileBwdLPTSchedulerILb0ELi128ELb0EEEEEEEEEvNT_6ParamsE$_ZN4cute3eso3ESOILb0ELb0EJNS_6LayoutINS_5tupleIJNS3_IJNS_1CILi2EEES5_EEES6_NS4_ILi8EEEEEENS3_IJNS3_IJiNS4_ILi512EEEEEENS3_IJiiEEENS4_ILi1024EEEEEEEEjEEC2ERKSE_RKj - $_ZN7cutlass13device_kernelIN5flash19enable_sm80_to_sm89INS1_16FlashAttnBwdSm80INS1_25CollectiveMainloopBwdSm80ILi2ELi2EN4cute5tupleIJNS5_1CILi128EEES8_NS7_ILi64EEEEEENS_10bfloat16_tEfNS_4arch4Sm80ELb1ELb0ELb1ELb0ELb0ELb0ELb0ELb0ELi2ELi4ELi4ELi4ELb0EEENS1_24CollectiveEpilogueBwdGQAISA_fSD_Li256ELb0ELb0EEENS1_25SingleTileBwdLPTSchedulerILb0ELi128ELb0EEEEEEEEEvNT_6ParamsE$_ZN4cute3eso3ESOILb0ELb0EJNS_6LayoutINS_5tupleIJNS3_IJNS_1CILi2EEES5_EEES6_NS4_ILi8EEEEEENS3_IJNS3_IJiNS4_ILi512EEEEEENS3_IJiiEEENS4_ILi1024EEEEEEEENS_10ViewEngineINS_8smem_ptrIPN7cutlass10bfloat16_tEEEEEEEC2ERKSE_RKSL_)
$_ZN7cutlass13device_kernelIN5flash19enable_sm80_to_sm89INS1_16FlashAttnBwdSm80INS1_25CollectiveMainloopBwdSm80ILi2ELi2EN4cute5tupleIJNS5_1CILi128EEES8_NS7_ILi64EEEEEENS_10bfloat16_tEfNS_4arch4Sm80ELb1ELb0ELb1ELb0ELb0ELb0ELb0ELb0ELi2ELi4ELi4ELi4ELb0EEENS1_24CollectiveEpilogueBwdGQAISA_fSD_Li256ELb0ELb0EEENS1_25SingleTileBwdLPTSchedulerILb0ELi128ELb0EEEEEEEEEvNT_6ParamsE$_ZN4cute3eso3ESOILb0ELb0EJNS_6LayoutINS_5tupleIJNS3_IJNS_1CILi2EEES5_EEES6_NS4_ILi8EEEEEENS3_IJNS3_IJiNS4_ILi512EEEEEENS3_IJiiEEENS4_ILi1024EEEEEEEENS_10ViewEngineINS_8smem_ptrIPN7cutlass10bfloat16_tEEEEEEEC2ERKSE_RKSL_:
        /* <DEDUP_REMOVED lines=8> */
[----:B------:R-:W-:Y:S05]  /*5ce0*/  RET.REL.NODEC R10 `(_ZN7cutlass13device_kernelIN5flash19enable_sm80_to_sm89INS1_16FlashAttnBwdSm80INS1_25CollectiveMainloopBwdSm80ILi2ELi2EN4cute5tupleIJNS5_1CILi128EEES8_NS7_ILi64EEEEEENS_10bfloat16_tEfNS_4arch4Sm80ELb1ELb0ELb1ELb0ELb0ELb0ELb0ELb0ELi2ELi4ELi4ELi4ELb0EEENS1_24CollectiveEpilogueBwdGQAISA_fSD_Li256ELb0ELb0EEENS1_25SingleTileBwdLPTSchedulerILb0ELi128ELb0EEEEEEEEEvNT_6ParamsE) ;  /* 0xffffa3100a007950 */ /* 0x000fea0003c3ffff */
        .type           $_ZN7cutlass13device_kernelIN5flash19enable_sm80_to_sm89INS1_16FlashAttnBwdSm80INS1_25CollectiveMainloopBwdSm80ILi2ELi2EN4cute5tupleIJNS5_1CILi128EEES8_NS7_ILi64EEEEEENS_10bfloat16_tEfNS_4arch4Sm80ELb1ELb0ELb1ELb0ELb0ELb0ELb0ELb0ELi2ELi4ELi4ELi4ELb0EEENS1_24CollectiveEpilogueBwdGQAISA_fSD_Li256ELb0ELb0EEENS1_25SingleTileBwdLPTSchedulerILb0ELi128ELb0EEEEEEEEEvNT_6ParamsE$_ZN4cute3eso3ESOILb0ELb0EJNS_6LayoutINS_5tupleIJNS3_IJNS_1CILi2EEES5_EEES6_NS4_ILi8EEEEEENS3_IJNS3_IJiNS4_ILi512EEEEEENS3_IJiiEEENS4_ILi1024EEEEEEEEjEEC2ERKSE_RKj,@function
        .size           $_ZN7cutlass13device_kernelIN5flash19enable_sm80_to_sm89INS1_16FlashAttnBwdSm80INS1_25CollectiveMainloopBwdSm80ILi2ELi2EN4cute5tupleIJNS5_1CILi128EEES8_NS7_ILi64EEEEEENS_10bfloat16_tEfNS_4arch4Sm80ELb1ELb0ELb1ELb0ELb0ELb0ELb0ELb0ELi2ELi4ELi4ELi4ELb0EEENS1_24CollectiveEpilogueBwdGQAISA_fSD_Li256ELb0ELb0EEENS1_25SingleTileBwdLPTSchedulerILb0ELi128ELb0EEEEEEEEEvNT_6ParamsE$_ZN4cute3eso3ESOILb0ELb0EJNS_6LayoutINS_5tupleIJNS3_IJNS_1CILi2EEES5_EEES6_NS4_ILi8EEEEEENS3_IJNS3_IJiNS4_ILi512EEEEEENS3_IJiiEEENS4_ILi1024EEEEEEEEjEEC2ERKSE_RKj,($_ZN7cutlass13device_kernelIN5flash19enable_sm80_to_sm89INS1_16FlashAttnBwdSm80INS1_25CollectiveMainloopBwdSm80ILi2ELi2EN4cute5tupleIJNS5_1CILi128EEES8_NS7_ILi64EEEEEENS_10bfloat16_tEfNS_4arch4Sm80ELb1ELb0ELb1ELb0ELb0ELb0ELb0ELb0ELi2ELi4ELi4ELi4ELb0EEENS1_24CollectiveEpilogueBwdGQAISA_fSD_Li256ELb0ELb0EEENS1_25SingleTileBwdLPTSchedulerILb0ELi128ELb0EEEEEEEEEvNT_6ParamsE$_ZN4cute3eso3ESOILb0ELb0EJNS_6LayoutINS_5tupleIJNS3_IJNS_1CILi2EEES5_S5_EEES5_NS3_IJNS3_IJS5_S5_EEES5_EEEEEENS3_IJNS3_IJNS4_ILi1EEENS4_ILi512EEEiEEENS4_ILi4096EEENS3_IJNS3_IJiiEEENS4_ILi8192EEEEEEEEEEENS_10ViewEngineINS_8smem_ptrIPN7cutlass10bfloat16_tEEEEEEEC2ERKSI_RKSP_ - $_ZN7cutlass13device_kernelIN5flash19enable_sm80_to_sm89INS1_16FlashAttnBwdSm80INS1_25CollectiveMainloopBwdSm80ILi2ELi2EN4cute5tupleIJNS5_1CILi128EEES8_NS7_ILi64EEEEEENS_10bfloat16_tEfNS_4arch4Sm80ELb1ELb0ELb1ELb0ELb0ELb0ELb0ELb0ELi2ELi4ELi4ELi4ELb0EEENS1_24CollectiveEpilogueBwdGQAISA_fSD_Li256ELb0ELb0EEENS1_25SingleTileBwdLPTSchedulerILb0ELi128ELb0EEEEEEEEEvNT_6ParamsE$_ZN4cute3eso3ESOILb0ELb0EJNS_6LayoutINS_5tupleIJNS3_IJNS_1CILi2EEES5_EEES6_NS4_ILi8EEEEEENS3_IJNS3_IJiNS4_ILi512EEEEEENS3_IJiiEEENS4_ILi1024EEEEEEEEjEEC2ERKSE_RKj)
$_ZN7cutlass13device_kernelIN5flash19enable_sm80_to_sm89INS1_16FlashAttnBwdSm80INS1_25CollectiveMainloopBwdSm80ILi2ELi2EN4cute5tupleIJNS5_1CILi128EEES8_NS7_ILi64EEEEEENS_10bfloat16_tEfNS_4arch4Sm80ELb1ELb0ELb1ELb0ELb0ELb0ELb0ELb0ELi2ELi4ELi4ELi4ELb0EEENS1_24CollectiveEpilogueBwdGQAISA_fSD_Li256ELb0ELb0EEENS1_25SingleTileBwdLPTSchedulerILb0ELi128ELb0EEEEEEEEEvNT_6ParamsE$_ZN4cute3eso3ESOILb0ELb0EJNS_6LayoutINS_5tupleIJNS3_IJNS_1CILi2EEES5_EEES6_NS4_ILi8EEEEEENS3_IJNS3_IJiNS4_ILi512EEEEEENS3_IJiiEEENS4_ILi1024EEEEEEEEjEEC2ERKSE_RKj:
        /* <DEDUP_REMOVED lines=10> */
        .type           $_ZN7cutlass13device_kernelIN5flash19enable_sm80_to_sm89INS1_16FlashAttnBwdSm80INS1_25CollectiveMainloopBwdSm80ILi2ELi2EN4cute5tupleIJNS5_1CILi128EEES8_NS7_ILi64EEEEEENS_10bfloat16_tEfNS_4arch4Sm80ELb1ELb0ELb1ELb0ELb0ELb0ELb0ELb0ELi2ELi4ELi4ELi4ELb0EEENS1_24CollectiveEpilogueBwdGQAISA_fSD_Li256ELb0ELb0EEENS1_25SingleTileBwdLPTSchedulerILb0ELi128ELb0EEEEEEEEEvNT_6ParamsE$_ZN4cute3eso3ESOILb0ELb0EJNS_6LayoutINS_5tupleIJNS3_IJNS_1CILi2EEES5_S5_EEES5_NS3_IJNS3_IJS5_S5_EEES5_EEEEEENS3_IJNS3_IJNS4_ILi1EEENS4_ILi512EEEiEEENS4_ILi4096EEENS3_IJNS3_IJiiEEENS4_ILi8192EEEEEEEEEEENS_10ViewEngineINS_8smem_ptrIPN7cutlass10bfloat16_tEEEEEEEC2ERKSI_RKSP_,@function
        .size           $_ZN7cutlass13device_kernelIN5flash19enable_sm80_to_sm89INS1_16FlashAttnBwdSm80INS1_25CollectiveMainloopBwdSm80ILi2ELi2EN4cute5tupleIJNS5_1CILi128EEES8_NS7_ILi64EEEEEENS_10bfloat16_tEfNS_4arch4Sm80ELb1ELb0ELb1ELb0ELb0ELb0ELb0ELb0ELi2ELi4ELi4ELi4ELb0EEENS1_24CollectiveEpilogueBwdGQAISA_fSD_Li256ELb0ELb0EEENS1_25SingleTileBwdLPTSchedulerILb0ELi128ELb0EEEEEEEEEvNT_6ParamsE$_ZN4cute3eso3ESOILb0ELb0EJNS_6LayoutINS_5tupleIJNS3_IJNS_1CILi2EEES5_S5_EEES5_NS3_IJNS3_IJS5_S5_EEES5_EEEEEENS3_IJNS3_IJNS4_ILi1EEENS4_ILi512EEEiEEENS4_ILi4096EEENS3_IJNS3_IJiiEEENS4_ILi8192EEEEEEEEEEENS_10ViewEngineINS_8smem_ptrIPN7cutlass10bfloat16_tEEEEEEEC2ERKSI_RKSP_,($_ZN7cutlass13device_kernelIN5flash19enable_sm80_to_sm89INS1_16FlashAttnBwdSm80INS1_25CollectiveMainloopBwdSm80ILi2ELi2EN4cute5tupleIJNS5_1CILi128EEES8_NS7_ILi64EEEEEENS_10bfloat16_tEfNS_4arch4Sm80ELb1ELb0ELb1ELb0ELb0ELb0ELb0ELb0ELi2ELi4ELi4ELi4ELb0EEENS1_24CollectiveEpilogueBwdGQAISA_fSD_Li256ELb0ELb0EEENS1_25SingleTileBwdLPTSchedulerILb0ELi128ELb0EEEEEEEEEvNT_6ParamsE$_ZN4cute3eso3ESOILb0ELb0EJNS_6LayoutINS_5tupleIJNS3_IJNS_1CILi2EEES5_S5_EEES5_NS3_IJNS3_IJS5_S5_EEES5_EEEEEENS3_IJNS3_IJNS4_ILi1EEENS4_ILi512EEEiEEENS4_ILi4096EEENS3_IJNS3_IJiiEEENS4_ILi8192EEEEEEEEEEEjEEC2ERKSI_RKj - $_ZN7cutlass13device_kernelIN5flash19enable_sm80_to_sm89INS1_16FlashAttnBwdSm80INS1_25CollectiveMainloopBwdSm80ILi2ELi2EN4cute5tupleIJNS5_1CILi128EEES8_NS7_ILi64EEEEEENS_10bfloat16_tEfNS_4arch4Sm80ELb1ELb0ELb1ELb0ELb0ELb0ELb0ELb0ELi2ELi4ELi4ELi4ELb0EEENS1_24CollectiveEpilogueBwdGQAISA_fSD_Li256ELb0ELb0EEENS1_25SingleTileBwdLPTSchedulerILb0ELi128ELb0EEEEEEEEEvNT_6ParamsE$_ZN4cute3eso3ESOILb0ELb0EJNS_6LayoutINS_5tupleIJNS3_IJNS_1CILi2EEES5_S5_EEES5_NS3_IJNS3_IJS5_S5_EEES5_EEEEEENS3_IJNS3_IJNS4_ILi1EEENS4_ILi512EEEiEEENS4_ILi4096EEENS3_IJNS3_IJiiEEENS4_ILi8192EEEEEEEEEEENS_10ViewEngineINS_8smem_ptrIPN7cutlass10bfloat16_tEEEEEEEC2ERKSI_RKSP_)
$_ZN7cutlass13device_kernelIN5flash19enable_sm80_to_sm89INS1_16FlashAttnBwdSm80INS1_25CollectiveMainloopBwdSm80ILi2ELi2EN4cute5tupleIJNS5_1CILi128EEES8_NS7_ILi64EEEEEENS_10bfloat16_tEfNS_4arch4Sm80ELb1ELb0ELb1ELb0ELb0ELb0ELb0ELb0ELi2ELi4ELi4ELi4ELb0EEENS1_24CollectiveEpilogueBwdGQAISA_fSD_Li256ELb0ELb0EEENS1_25SingleTileBwdLPTSchedulerILb0ELi128ELb0EEEEEEEEEvNT_6ParamsE$_ZN4cute3eso3ESOILb0ELb0EJNS_6LayoutINS_5tupleIJNS3_IJNS_1CILi2EEES5_S5_EEES5_NS3_IJNS3_IJS5_S5_EEES5_EEEEEENS3_IJNS3_IJNS4_ILi1EEENS4_ILi512EEEiEEENS4_ILi4096EEENS3_IJNS3_IJiiEEENS4_ILi8192EEEEEEEEEEENS_10ViewEngineINS_8smem_ptrIPN7cutlass10bfloat16_tEEEEEEEC2ERKSI_RKSP_:
        /* <DEDUP_REMOVED lines=9> */
        .type           $_ZN7cutlass13device_kernelIN5flash19enable_sm80_to_sm89INS1_16FlashAttnBwdSm80INS1_25CollectiveMainloopBwdSm80ILi2ELi2EN4cute5tupleIJNS5_1CILi128EEES8_NS7_ILi64EEEEEENS_10bfloat16_tEfNS_4arch4Sm80ELb1ELb0ELb1ELb0ELb0ELb0ELb0ELb0ELi2ELi4ELi4ELi4ELb0EEENS1_24CollectiveEpilogueBwdGQAISA_fSD_Li256ELb0ELb0EEENS1_25SingleTileBwdLPTSchedulerILb0ELi128ELb0EEEEEEEEEvNT_6ParamsE$_ZN4cute3eso3ESOILb0ELb0EJNS_6LayoutINS_5tupleIJNS3_IJNS_1CILi2EEES5_S5_EEES5_NS3_IJNS3_IJS5_S5_EEES5_EEEEEENS3_IJNS3_IJNS4_ILi1EEENS4_ILi512EEEiEEENS4_ILi4096EEENS3_IJNS3_IJiiEEENS4_ILi8192EEEEEEEEEEEjEEC2ERKSI_RKj,@function
        .size           $_ZN7cutlass13device_kernelIN5flash19enable_sm80_to_sm89INS1_16FlashAttnBwdSm80INS1_25CollectiveMainloopBwdSm80ILi2ELi2EN4cute5tupleIJNS5_1CILi128EEES8_NS7_ILi64EEEEEENS_10bfloat16_tEfNS_4arch4Sm80ELb1ELb0ELb1ELb0ELb0ELb0ELb0ELb0ELi2ELi4ELi4ELi4ELb0EEENS1_24CollectiveEpilogueBwdGQAISA_fSD_Li256ELb0ELb0EEENS1_25SingleTileBwdLPTSchedulerILb0ELi128ELb0EEEEEEEEEvNT_6ParamsE$_ZN4cute3eso3ESOILb0ELb0EJNS_6LayoutINS_5tupleIJNS3_IJNS_1CILi2EEES5_S5_EEES5_NS3_IJNS3_IJS5_S5_EEES5_EEEEEENS3_IJNS3_IJNS4_ILi1EEENS4_ILi512EEEiEEENS4_ILi4096EEENS3_IJNS3_IJiiEEENS4_ILi8192EEEEEEEEEEEjEEC2ERKSI_RKj,($_ZN7cutlass13device_kernelIN5flash19enable_sm80_to_sm89INS1_16FlashAttnBwdSm80INS1_25CollectiveMainloopBwdSm80ILi2ELi2EN4cute5tupleIJNS5_1CILi128EEES8_NS7_ILi64EEEEEENS_10bfloat16_tEfNS_4arch4Sm80ELb1ELb0ELb1ELb0ELb0ELb0ELb0ELb0ELi2ELi4ELi4ELi4ELb0EEENS1_24CollectiveEpilogueBwdGQAISA_fSD_Li256ELb0ELb0EEENS1_25SingleTileBwdLPTSchedulerILb0ELi128ELb0EEEEEEEEEvNT_6ParamsE$_ZN4cute3eso3ESOILb0ELb0EJNS_6LayoutINS_5tupleIJNS3_IJNS_1CILi2EEES5_S5_EEES5_NS3_IJS5_S5_EEEEEENS3_IJNS3_IJNS4_ILi1EEENS4_ILi512EEEiEEENS4_ILi4096EEENS3_IJiiEEEEEEEENS_10ViewEngineINS_8smem_ptrIPN7cutlass10bfloat16_tEEEEEEEC2ERKSF_RKSM_ - $_ZN7cutlass13device_kernelIN5flash19enable_sm80_to_sm89INS1_16FlashAttnBwdSm80INS1_25CollectiveMainloopBwdSm80ILi2ELi2EN4cute5tupleIJNS5_1CILi128EEES8_NS7_ILi64EEEEEENS_10bfloat16_tEfNS_4arch4Sm80ELb1ELb0ELb1ELb0ELb0ELb0ELb0ELb0ELi2ELi4ELi4ELi4ELb0EEENS1_24CollectiveEpilogueBwdGQAISA_fSD_Li256ELb0ELb0EEENS1_25SingleTileBwdLPTSchedulerILb0ELi128ELb0EEEEEEEEEvNT_6ParamsE$_ZN4cute3eso3ESOILb0ELb0EJNS_6LayoutINS_5tupleIJNS3_IJNS_1CILi2EEES5_S5_EEES5_NS3_IJNS3_IJS5_S5_EEES5_EEEEEENS3_IJNS3_IJNS4_ILi1EEENS4_ILi512EEEiEEENS4_ILi4096EEENS3_IJNS3_IJiiEEENS4_ILi8192EEEEEEEEEEEjEEC2ERKSI_RKj)
$_ZN7cutlass13device_kernelIN5flash19enable_sm80_to_sm89INS1_16FlashAttnBwdSm80INS1_25CollectiveMainloopBwdSm80ILi2ELi2EN4cute5tupleIJNS5_1CILi128EEES8_NS7_ILi64EEEEEENS_10bfloat16_tEfNS_4arch4Sm80ELb1ELb0ELb1ELb0ELb0ELb0ELb0ELb0ELi2ELi4ELi4ELi4ELb0EEENS1_24CollectiveEpilogueBwdGQAISA_fSD_Li256ELb0ELb0EEENS1_25SingleTileBwdLPTSchedulerILb0ELi128ELb0EEEEEEEEEvNT_6ParamsE$_ZN4cute3eso3ESOILb0ELb0EJNS_6LayoutINS_5tupleIJNS3_IJNS_1CILi2EEES5_S5_EEES5_NS3_IJNS3_IJS5_S5_EEES5_EEEEEENS3_IJNS3_IJNS4_ILi1EEENS4_ILi512EEEiEEENS4_ILi4096EEENS3_IJNS3_IJiiEEENS4_ILi8192EEEEEEEEEEEjEEC2ERKSI_RKj:
        /* <DEDUP_REMOVED lines=10> */
        .type           $_ZN7cutlass13device_kernelIN5flash19enable_sm80_to_sm89INS1_16FlashAttnBwdSm80INS1_25CollectiveMainloopBwdSm80ILi2ELi2EN4cute5tupleIJNS5_1CILi128EEES8_NS7_ILi64EEEEEENS_10bfloat16_tEfNS_4arch4Sm80ELb1ELb0ELb1ELb0ELb0ELb0ELb0ELb0ELi2ELi4ELi4ELi4ELb0EEENS1_24CollectiveEpilogueBwdGQAISA_fSD_Li256ELb0ELb0EEENS1_25SingleTileBwdLPTSchedulerILb0ELi128ELb0EEEEEEEEEvNT_6ParamsE$_ZN4cute3eso3ESOILb0ELb0EJNS_6LayoutINS_5tupleIJNS3_IJNS_1CILi2EEES5_S5_EEES5_NS3_IJS5_S5_EEEEEENS3_IJNS3_IJNS4_ILi1EEENS4_ILi512EEEiEEENS4_ILi4096EEENS3_IJiiEEEEEEEENS_10ViewEngineINS_8smem_ptrIPN7cutlass10bfloat16_tEEEEEEEC2ERKSF_RKSM_,@function
        .size           $_ZN7cutlass13device_kernelIN5flash19enable_sm80_to_sm89INS1_16FlashAttnBwdSm80INS1_25CollectiveMainloopBwdSm80ILi2ELi2EN4cute5tupleIJNS5_1CILi128EEES8_NS7_ILi64EEEEEENS_10bfloat16_tEfNS_4arch4Sm80ELb1ELb0ELb1ELb0ELb0ELb0ELb0ELb0ELi2ELi4ELi4ELi4ELb0EEENS1_24CollectiveEpilogueBwdGQAISA_fSD_Li256ELb0ELb0EEENS1_25SingleTileBwdLPTSchedulerILb0ELi128ELb0EEEEEEEEEvNT_6ParamsE$_ZN4cute3eso3ESOILb0ELb0EJNS_6LayoutINS_5tupleIJNS3_IJNS_1CILi2EEES5_S5_EEES5_NS3_IJS5_S5_EEEEEENS3_IJNS3_IJNS4_ILi1EEENS4_ILi512EEEiEEENS4_ILi4096EEENS3_IJiiEEEEEEEENS_10ViewEngineINS_8smem_ptrIPN7cutlass10bfloat16_tEEEEEEEC2ERKSF_RKSM_,($_ZN7cutlass13device_kernelIN5flash19enable_sm80_to_sm89INS1_16FlashAttnBwdSm80INS1_25CollectiveMainloopBwdSm80ILi2ELi2EN4cute5tupleIJNS5_1CILi128EEES8_NS7_ILi64EEEEEENS_10bfloat16_tEfNS_4arch4Sm80ELb1ELb0ELb1ELb0ELb0ELb0ELb0ELb0ELi2ELi4ELi4ELi4ELb0EEENS1_24CollectiveEpilogueBwdGQAISA_fSD_Li256ELb0ELb0EEENS1_25SingleTileBwdLPTSchedulerILb0ELi128ELb0EEEEEEEEEvNT_6ParamsE$_ZN4cute3eso3ESOILb0ELb0EJNS_6LayoutINS_5tupleIJNS3_IJNS_1CILi2EEES5_S5_EEES5_NS3_IJS5_S5_EEEEEENS3_IJNS3_IJNS4_ILi1EEENS4_ILi512EEEiEEENS4_ILi4096EEENS3_IJiiEEEEEEEEjEEC2ERKSF_RKj - $_ZN7cutlass13device_kernelIN5flash19enable_sm80_to_sm89INS1_16FlashAttnBwdSm80INS1_25CollectiveMainloopBwdSm80ILi2ELi2EN4cute5tupleIJNS5_1CILi128EEES8_NS7_ILi64EEEEEENS_10bfloat16_tEfNS_4arch4Sm80ELb1ELb0ELb1ELb0ELb0ELb0ELb0ELb0ELi2ELi4ELi4ELi4ELb0EEENS1_24CollectiveEpilogueBwdGQAISA_fSD_Li256ELb0ELb0EEENS1_25SingleTileBwdLPTSchedulerILb0ELi128ELb0EEEEEEEEEvNT_6ParamsE$_ZN4cute3eso3ESOILb0ELb0EJNS_6LayoutINS_5tupleIJNS3_IJNS_1CILi2EEES5_S5_EEES5_NS3_IJS5_S5_EEEEEENS3_IJNS3_IJNS4_ILi1EEENS4_ILi512EEEiEEENS4_ILi4096EEENS3_IJiiEEEEEEEENS_10ViewEngineINS_8smem_ptrIPN7cutlass10bfloat16_tEEEEEEEC2ERKSF_RKSM_)
$_ZN7cutlass13device_kernelIN5flash19enable_sm80_to_sm89INS1_16FlashAttnBwdSm80INS1_25CollectiveMainloopBwdSm80ILi2ELi2EN4cute5tupleIJNS5_1CILi128EEES8_NS7_ILi64EEEEEENS_10bfloat16_tEfNS_4arch4Sm80ELb1ELb0ELb1ELb0ELb0ELb0ELb0ELb0ELi2ELi4ELi4ELi4ELb0EEENS1_24CollectiveEpilogueBwdGQAISA_fSD_Li256ELb0ELb0EEENS1_25SingleTileBwdLPTSchedulerILb0ELi128ELb0EEEEEEEEEvNT_6ParamsE$_ZN4cute3eso3ESOILb0ELb0EJNS_6LayoutINS_5tupleIJNS3_IJNS_1CILi2EEES5_S5_EEES5_NS3_IJS5_S5_EEEEEENS3_IJNS3_IJNS4_ILi1EEENS4_ILi512EEEiEEENS4_ILi4096EEENS3_IJiiEEEEEEEENS_10ViewEngineINS_8smem_ptrIPN7cutlass10bfloat16_tEEEEEEEC2ERKSF_RKSM_:
        /* <DEDUP_REMOVED lines=9> */
        .type           $_ZN7cutlass13device_kernelIN5flash19enable_sm80_to_sm89INS1_16FlashAttnBwdSm80INS1_25CollectiveMainloopBwdSm80ILi2ELi2EN4cute5tupleIJNS5_1CILi128EEES8_NS7_ILi64EEEEEENS_10bfloat16_tEfNS_4arch4Sm80ELb1ELb0ELb1ELb0ELb0ELb0ELb0ELb0ELi2ELi4ELi4ELi4ELb0EEENS1_24CollectiveEpilogueBwdGQAISA_fSD_Li256ELb0ELb0EEENS1_25SingleTileBwdLPTSchedulerILb0ELi128ELb0EEEEEEEEEvNT_6ParamsE$_ZN4cute3eso3ESOILb0ELb0EJNS_6LayoutINS_5tupleIJNS3_IJNS_1CILi2EEES5_S5_EEES5_NS3_IJS5_S5_EEEEEENS3_IJNS3_IJNS4_ILi1EEENS4_ILi512EEEiEEENS4_ILi4096EEENS3_IJiiEEEEEEEEjEEC2ERKSF_RKj,@function
        .size           $_ZN7cutlass13device_kernelIN5flash19enable_sm80_to_sm89INS1_16FlashAttnBwdSm80INS1_25CollectiveMainloopBwdSm80ILi2ELi2EN4cute5tupleIJNS5_1CILi128EEES8_NS7_ILi64EEEEEENS_10bfloat16_tEfNS_4arch4Sm80ELb1ELb0ELb1ELb0ELb0ELb0ELb0ELb0ELi2ELi4ELi4ELi4ELb0EEENS1_24CollectiveEpilogueBwdGQAISA_fSD_Li256ELb0ELb0EEENS1_25SingleTileBwdLPTSchedulerILb0ELi128ELb0EEEEEEEEEvNT_6ParamsE$_ZN4cute3eso3ESOILb0ELb0EJNS_6LayoutINS_5tupleIJNS3_IJNS_1CILi2EEES5_S5_EEES5_NS3_IJS5_S5_EEEEEENS3_IJNS3_IJNS4_ILi1EEENS4_ILi512EEEiEEENS4_ILi4096EEENS3_IJiiEEEEEEEEjEEC2ERKSF_RKj,($_ZN7cutlass13device_kernelIN5flash19enable_sm80_to_sm89INS1_16FlashAttnBwdSm80INS1_25CollectiveMainloopBwdSm80ILi2ELi2EN4cute5tupleIJNS5_1CILi128EEES8_NS7_ILi64EEEEEENS_10bfloat16_tEfNS_4arch4Sm80ELb1ELb0ELb1ELb0ELb0ELb0ELb0ELb0ELi2ELi4ELi4ELi4ELb0EEENS1_24CollectiveEpilogueBwdGQAISA_fSD_Li256ELb0ELb0EEENS1_25SingleTileBwdLPTSchedulerILb0ELi128ELb0EEEEEEEEEvNT_6ParamsE$_ZN4cute3eso3ESOILb0ELb0EJNS_6LayoutINS_5tupleIJNS3_IJNS_1CILi8EEENS4_ILi1EEEEEENS3_IJNS4_ILi2EEEEEEEEENS3_IJNS3_IJS6_NS4_ILi0EEEEEENS3_IJiEEEEEEEENS_10ViewEngineINS_8smem_ptrIPN7cutlass10bfloat16_tEEEEEEEC2ERKSF_RKSM_ - $_ZN7cutlass13device_kernelIN5flash19enable_sm80_to_sm89INS1_16FlashAttnBwdSm80INS1_25CollectiveMainloopBwdSm80ILi2ELi2EN4cute5tupleIJNS5_1CILi128EEES8_NS7_ILi64EEEEEENS_10bfloat16_tEfNS_4arch4Sm80ELb1ELb0ELb1ELb0ELb0ELb0ELb0ELb0ELi2ELi4ELi4ELi4ELb0EEENS1_24CollectiveEpilogueBwdGQAISA_fSD_Li256ELb0ELb0EEENS1_25SingleTileBwdLPTSchedulerILb0ELi128ELb0EEEEEEEEEvNT_6ParamsE$_ZN4cute3eso3ESOILb0ELb0EJNS_6LayoutINS_5tupleIJNS3_IJNS_1CILi2EEES5_S5_EEES5_NS3_IJS5_S5_EEEEEENS3_IJNS3_IJNS4_ILi1EEENS4_ILi512EEEiEEENS4_ILi4096EEENS3_IJiiEEEEEEEEjEEC2ERKSF_RKj)
$_ZN7cutlass13device_kernelIN5flash19enable_sm80_to_sm89INS1_16FlashAttnBwdSm80INS1_25CollectiveMainloopBwdSm80ILi2ELi2EN4cute5tupleIJNS5_1CILi128EEES8_NS7_ILi64EEEEEENS_10bfloat16_tEfNS_4arch4Sm80ELb1ELb0ELb1ELb0ELb0ELb0ELb0ELb0ELi2ELi4ELi4ELi4ELb0EEENS1_24CollectiveEpilogueBwdGQAISA_fSD_Li256ELb0ELb0EEENS1_25SingleTileBwdLPTSchedulerILb0ELi128ELb0EEEEEEEEEvNT_6ParamsE$_ZN4cute3eso3ESOILb0ELb0EJNS_6LayoutINS_5tupleIJNS3_IJNS_1CILi2EEES5_S5_EEES5_NS3_IJS5_S5_EEEEEENS3_IJNS3_IJNS4_ILi1EEENS4_ILi512EEEiEEENS4_ILi4096EEENS3_IJiiEEEEEEEEjEEC2ERKSF_RKj:
        /* <DEDUP_REMOVED lines=10> */
        .type           $_ZN7cutlass13device_kernelIN5flash19enable_sm80_to_sm89INS1_16FlashAttnBwdSm80INS1_25CollectiveMainloopBwdSm80ILi2ELi2EN4cute5tupleIJNS5_1CILi128EEES8_NS7_ILi64EEEEEENS_10bfloat16_tEfNS_4arch4Sm80ELb1ELb0ELb1ELb0ELb0ELb0ELb0ELb0ELi2ELi4ELi4ELi4ELb0EEENS1_24CollectiveEpilogueBwdGQAISA_fSD_Li256ELb0ELb0EEENS1_25SingleTileBwdLPTSchedulerILb0ELi128ELb0EEEEEEEEEvNT_6ParamsE$_ZN4cute3eso3ESOILb0ELb0EJNS_6LayoutINS_5tupleIJNS3_IJNS_1CILi8EEENS4_ILi1EEEEEENS3_IJNS4_ILi2EEEEEEEEENS3_IJNS3_IJS6_NS4_ILi0EEEEEENS3_IJiEEEEEEEENS_10ViewEngineINS_8smem_ptrIPN7cutlass10bfloat16_tEEEEEEEC2ERKSF_RKSM_,@function
        .size           $_ZN7cutlass13device_kernelIN5flash19enable_sm80_to_sm89INS1_16FlashAttnBwdSm80INS1_25CollectiveMainloopBwdSm80ILi2ELi2EN4cute5tupleIJNS5_1CILi128EEES8_NS7_ILi64EEEEEENS_10bfloat16_tEfNS_4arch4Sm80ELb1ELb0ELb1ELb0ELb0ELb0ELb0ELb0ELi2ELi4ELi4ELi4ELb0EEENS1_24CollectiveEpilogueBwdGQAISA_fSD_Li256ELb0ELb0EEENS1_25SingleTileBwdLPTSchedulerILb0ELi128ELb0EEEEEEEEEvNT_6ParamsE$_ZN4cute3eso3ESOILb0ELb0EJNS_6LayoutINS_5tupleIJNS3_IJNS_1CILi8EEENS4_ILi1EEEEEENS3_IJNS4_ILi2EEEEEEEEENS3_IJNS3_IJS6_NS4_ILi0EEEEEENS3_IJiEEEEEEEENS_10ViewEngineINS_8smem_ptrIPN7cutlass10bfloat16_tEEEEEEEC2ERKSF_RKSM_,($_ZN7cutlass13device_kernelIN5flash19enable_sm80_to_sm89INS1_16FlashAttnBwdSm80INS1_25CollectiveMainloopBwdSm80ILi2ELi2EN4cute5tupleIJNS5_1CILi128EEES8_NS7_ILi64EEEEEENS_10bfloat16_tEfNS_4arch4Sm80ELb1ELb0ELb1ELb0ELb0ELb0ELb0ELb0ELi2ELi4ELi4ELi4ELb0EEENS1_24CollectiveEpilogueBwdGQAISA_fSD_Li256ELb0ELb0EEENS1_25SingleTileBwdLPTSchedulerILb0ELi128ELb0EEEEEEEEEvNT_6ParamsE$_ZN4cute3eso3ESOILb0ELb0EJNS_6LayoutINS_5tupleIJNS3_IJNS_1CILi8EEENS4_ILi1EEEEEENS4_ILi2EEEEEENS3_IJNS3_IJS6_NS4_ILi0EEEEEEiEEEEENS_10ViewEngineINS_8smem_ptrIPN7cutlass10bfloat16_tEEEEEEEC2ERKSD_RKSK_ - $_ZN7cutlass13device_kernelIN5flash19enable_sm80_to_sm89INS1_16FlashAttnBwdSm80INS1_25CollectiveMainloopBwdSm80ILi2ELi2EN4cute5tupleIJNS5_1CILi128EEES8_NS7_ILi64EEEEEENS_10bfloat16_tEfNS_4arch4Sm80ELb1ELb0ELb1ELb0ELb0ELb0ELb0ELb0ELi2ELi4ELi4ELi4ELb0EEENS1_24CollectiveEpilogueBwdGQAISA_fSD_Li256ELb0ELb0EEENS1_25SingleTileBwdLPTSchedulerILb0ELi128ELb0EEEEEEEEEvNT_6ParamsE$_ZN4cute3eso3ESOILb0ELb0EJNS_6LayoutINS_5tupleIJNS3_IJNS_1CILi8EEENS4_ILi1EEEEEENS3_IJNS4_ILi2EEEEEEEEENS3_IJNS3_IJS6_NS4_ILi0EEEEEENS3_IJiEEEEEEEENS_10ViewEngineINS_8smem_ptrIPN7cutlass10bfloat16_tEEEEEEEC2ERKSF_RKSM_)
$_ZN7cutlass13device_kernelIN5flash19enable_sm80_to_sm89INS1_16FlashAttnBwdSm80INS1_25CollectiveMainloopBwdSm80ILi2ELi2EN4cute5tupleIJNS5_1CILi128EEES8_NS7_ILi64EEEEEENS_10bfloat16_tEfNS_4arch4Sm80ELb1ELb0ELb1ELb0ELb0ELb0ELb0ELb0ELi2ELi4ELi4ELi4ELb0EEENS1_24CollectiveEpilogueBwdGQAISA_fSD_Li256ELb0ELb0EEENS1_25SingleTileBwdLPTSchedulerILb0ELi128ELb0EEEEEEEEEvNT_6ParamsE$_ZN4cute3eso3ESOILb0ELb0EJNS_6LayoutINS_5tupleIJNS3_IJNS_1CILi8EEENS4_ILi1EEEEEENS3_IJNS4_ILi2EEEEEEEEENS3_IJNS3_IJS6_NS4_ILi0EEEEEENS3_IJiEEEEEEEENS_10ViewEngineINS_8smem_ptrIPN7cutlass10bfloat16_tEEEEEEEC2ERKSF_RKSM_:
[----:B------:R-:W-:Y:S02]  /*5ff0*/  IADD3 R3, R66, -c[0x0][0x20], RZ ;  /* 0x8000080042037a10 */ /* 0x000fe40007ffe0ff */
[----:B------:R-:W-:-:S03]  /*6000*/  IADD3 R2, R58, -c[0x0][0x20], RZ ;  /* 0x800008003a027a10 */ /* 0x000fc60007ffe0ff */
[----:B------:R1:W-:Y:S04]  /*6010*/  STL [R3], R8 ;  /* 0x0000000803007387 */ /* 0x0003e80000100800 */
[----:B------:R-:W2:Y:S01]  /*6020*/  LDL.64 R10, [R2] ;  /* 0x00000000020a7983 */ /* 0x000ea20000100a00 */
[----:B------:R-:W-:-:S03]  /*6030*/  IMAD.MOV.U32 R7, RZ, RZ, 0x0 ;  /* 0x00000000ff077424 */ /* 0x000fc600078e00ff */
[----:B--2---:R1:W-:Y:S01]  /*6040*/  STL.64 [R3+0x8], R10 ;  /* 0x0000080a03007387 */ /* 0x0043e20000100a00 */
[----:B------:R-:W-:Y:S05]  /*6050*/  RET.REL.NODEC R6 `(_ZN7cutlass13device_kernelIN5flash19enable_sm80_to_sm89INS1_16FlashAttnBwdSm80INS1_25CollectiveMainloopBwdSm80ILi2ELi2EN4cute5tupleIJNS5_1CILi128EEES8_NS7_ILi64EEEEEENS_10bfloat16_tEfNS_4arch4Sm80ELb1ELb0ELb1ELb0ELb0ELb0ELb0ELb0ELi2ELi4ELi4ELi4ELb0EEENS1_24CollectiveEpilogueBwdGQAISA_fSD_Li256ELb0ELb0EEENS1_25SingleTileBwdLPTSchedulerILb0ELi128ELb0EEEEEEEEEvNT_6ParamsE) ;  /* 0xffff9fa006007950 */ /* 0x000fea0003c3ffff */
        .type           $_ZN7cutlass13device_kernelIN5flash19enable_sm80_to_sm89INS1_16FlashAttnBwdSm80INS1_25CollectiveMainloopBwdSm80ILi2ELi2EN4cute5tupleIJNS5_1CILi128EEES8_NS7_ILi64EEEEEENS_10bfloat16_tEfNS_4arch4Sm80ELb1ELb0ELb1ELb0ELb0ELb0ELb0ELb0ELi2ELi4ELi4ELi4ELb0EEENS1_24CollectiveEpilogueBwdGQAISA_fSD_Li256ELb0ELb0EEENS1_25SingleTileBwdLPTSchedulerILb0ELi128ELb0EEEEEEEEEvNT_6ParamsE$_ZN4cute3eso3ESOILb0ELb0EJNS_6LayoutINS_5tupleIJNS3_IJNS_1CILi8EEENS4_ILi1EEEEEENS4_ILi2EEEEEENS3_IJNS3_IJS6_NS4_ILi0EEEEEEiEEEEENS_10ViewEngineINS_8smem_ptrIPN7cutlass10bfloat16_tEEEEEEEC2ERKSD_RKSK_,@function
        .size           $_ZN7cutlass13device_kernelIN5flash19enable_sm80_to_sm89INS1_16FlashAttnBwdSm80INS1_25CollectiveMainloopBwdSm80ILi2ELi2EN4cute5tupleIJNS5_1CILi128EEES8_NS7_ILi64EEEEEENS_10bfloat16_tEfNS_4arch4Sm80ELb1ELb0ELb1ELb0ELb0ELb0ELb0ELb0ELi2ELi4ELi4ELi4ELb0EEENS1_24CollectiveEpilogueBwdGQAISA_fSD_Li256ELb0ELb0EEENS1_25SingleTileBwdLPTSchedulerILb0ELi128ELb0EEEEEEEEEvNT_6ParamsE$_ZN4cute3eso3ESOILb0ELb0EJNS_6LayoutINS_5tupleIJNS3_IJNS_1CILi8EEENS4_ILi1EEEEEENS4_ILi2EEEEEENS3_IJNS3_IJS6_NS4_ILi0EEEEEEiEEEEENS_10ViewEngineINS_8smem_ptrIPN7cutlass10bfloat16_tEEEEEEEC2ERKSD_RKSK_,($_ZN7cutlass13device_kernelIN5flash19enable_sm80_to_sm89INS1_16FlashAttnBwdSm80INS1_25CollectiveMainloopBwdSm80ILi2ELi2EN4cute5tupleIJNS5_1CILi128EEES8_NS7_ILi64EEEEEENS_10bfloat16_tEfNS_4arch4Sm80ELb1ELb0ELb1ELb0ELb0ELb0ELb0ELb0ELi2ELi4ELi4ELi4ELb0EEENS1_24CollectiveEpilogueBwdGQAISA_fSD_Li256ELb0ELb0EEENS1_25SingleTileBwdLPTSchedulerILb0ELi128ELb0EEEEEEEEEvNT_6ParamsE$_ZN4cute3eso3ESOILb0ELb0EJNS_6LayoutINS_5tupleIJNS3_IJNS_1CILi8EEENS4_ILi1EEEEEENS4_ILi2EEEEEENS3_IJNS3_IJS6_NS4_ILi0EEEEEEiEEEEEiEEC2ERKSD_RKi - $_ZN7cutlass13device_kernelIN5flash19enable_sm80_to_sm89INS1_16FlashAttnBwdSm80INS1_25CollectiveMainloopBwdSm80ILi2ELi2EN4cute5tupleIJNS5_1CILi128EEES8_NS7_ILi64EEEEEENS_10bfloat16_tEfNS_4arch4Sm80ELb1ELb0ELb1ELb0ELb0ELb0ELb0ELb0ELi2ELi4ELi4ELi4ELb0EEENS1_24CollectiveEpilogueBwdGQAISA_fSD_Li256ELb0ELb0EEENS1_25SingleTileBwdLPTSchedulerILb0ELi128ELb0EEEEEEEEEvNT_6ParamsE$_ZN4cute3eso3ESOILb0ELb0EJNS_6LayoutINS_5tupleIJNS3_IJNS_1CILi8EEENS4_ILi1EEEEEENS4_ILi2EEEEEENS3_IJNS3_IJS6_NS4_ILi0EEEEEEiEEEEENS_10ViewEngineINS_8smem_ptrIPN7cutlass10bfloat16_tEEEEEEEC2ERKSD_RKSK_)
$_ZN7cutlass13device_kernelIN5flash19enable_sm80_to_sm89INS1_16FlashAttnBwdSm80INS1_25CollectiveMainloopBwdSm80ILi2ELi2EN4cute5tupleIJNS5_1CILi128EEES8_NS7_ILi64EEEEEENS_10bfloat16_tEfNS_4arch4Sm80ELb1ELb0ELb1ELb0ELb0ELb0ELb0ELb0ELi2ELi4ELi4ELi4ELb0EEENS1_24CollectiveEpilogueBwdGQAISA_fSD_Li256ELb0ELb0EEENS1_25SingleTileBwdLPTSchedulerILb0ELi128ELb0EEEEEEEEEvNT_6ParamsE$_ZN4cute3eso3ESOILb0ELb0EJNS_6LayoutINS_5tupleIJNS3_IJNS_1CILi8EEENS4_ILi1EEEEEENS4_ILi2EEEEEENS3_IJNS3_IJS6_NS4_ILi0EEEEEEiEEEEENS_10ViewEngineINS_8smem_ptrIPN7cutlass10bfloat16_tEEEEEEEC2ERKSD_RKSK_:
[----:B------:R-:W-:Y:S02]  /*6060*/  IADD3 R3, R66, -c[0x0][0x20], RZ ;  /* 0x8000080042037a10 */ /* 0x000fe40007ffe0ff */
[----:B------:R-:W-:-:S03]  /*6070*/  IADD3 R2, R58, -c[0x0][0x20], RZ ;  /* 0x800008003a027a10 */ /* 0x000fc60007ffe0ff */
[----:B------:R1:W-:Y:S04]  /*6080*/  STL [R3], R6 ;  /* 0x0000000603007387 */ /* 0x0003e80000100800 */
[----:B------:R-:W2:Y:S01]  /*6090*/  LDL.64 R8, [R2] ;  /* 0x0000000002087983 */ /* 0x000ea20000100a00 */
[----:B------:R-:W-:-:S03]  /*60a0*/  IMAD.MOV.U32 R5, RZ, RZ, 0x0 ;  /* 0x00000000ff057424 */ /* 0x000fc600078e00ff */
[----:B--2---:R1:W-:Y:S01]  /*60b0*/  STL.64 [R3+0x8], R8 ;  /* 0x0000080803007387 */ /* 0x0043e20000100a00 */
[----:B------:R-:W-:Y:S05]  /*60c0*/  RET.REL.NODEC R4 `(_ZN7cutlass13device_kernelIN5flash19enable_sm80_to_sm89INS1_16FlashAttnBwdSm80INS1_25CollectiveMainloopBwdSm80ILi2ELi2EN4cute5tupleIJNS5_1CILi128EEES8_NS7_ILi64EEEEEENS_10bfloat16_tEfNS_4arch4Sm80ELb1ELb0ELb1ELb0ELb0ELb0ELb0ELb0ELi2ELi4ELi4ELi4ELb0EEENS1_24CollectiveEpilogueBwdGQAISA_fSD_Li256ELb0ELb0EEENS1_25SingleTileBwdLPTSchedulerILb0ELi128ELb0EEEEEEEEEvNT_6ParamsE) ;  /* 0xffff9f3004007950 */ /* 0x000fea0003c3ffff */
        .type           $_ZN7cutlass13device_kernelIN5flash19enable_sm80_to_sm89INS1_16FlashAttnBwdSm80INS1_25CollectiveMainloopBwdSm80ILi2ELi2EN4cute5tupleIJNS5_1CILi128EEES8_NS7_ILi64EEEEEENS_10bfloat16_tEfNS_4arch4Sm80ELb1ELb0ELb1ELb0ELb0ELb0ELb0ELb0ELi2ELi4ELi4ELi4ELb0EEENS1_24CollectiveEpilogueBwdGQAISA_fSD_Li256ELb0ELb0EEENS1_25SingleTileBwdLPTSchedulerILb0ELi128ELb0EEEEEEEEEvNT_6ParamsE$_ZN4cute3eso3ESOILb0ELb0EJNS_6LayoutINS_5tupleIJNS3_IJNS_1CILi8EEENS4_ILi1EEEEEENS4_ILi2EEEEEENS3_IJNS3_IJS6_NS4_ILi0EEEEEEiEEEEEiEEC2ERKSD_RKi,@function
        .size           $_ZN7cutlass13device_kernelIN5flash19enable_sm80_to_sm89INS1_16FlashAttnBwdSm80INS1_25CollectiveMainloopBwdSm80ILi2ELi2EN4cute5tupleIJNS5_1CILi128EEES8_NS7_ILi64EEEEEENS_10bfloat16_tEfNS_4arch4Sm80ELb1ELb0ELb1ELb0ELb0ELb0ELb0ELb0ELi2ELi4ELi4ELi4ELb0EEENS1_24CollectiveEpilogueBwdGQAISA_fSD_Li256ELb0ELb0EEENS1_25SingleTileBwdLPTSchedulerILb0ELi128ELb0EEEEEEEEEvNT_6ParamsE$_ZN4cute3eso3ESOILb0ELb0EJNS_6LayoutINS_5tupleIJNS3_IJNS_1CILi8EEENS4_ILi1EEEEEENS4_ILi2EEEEEENS3_IJNS3_IJS6_NS4_ILi0EEEEEEiEEEEEiEEC2ERKSD_RKi,($_ZN7cutlass13device_kernelIN5flash19enable_sm80_to_sm89INS1_16FlashAttnBwdSm80INS1_25CollectiveMainloopBwdSm80ILi2ELi2EN4cute5tupleIJNS5_1CILi128EEES8_NS7_ILi64EEEEEENS_10bfloat16_tEfNS_4arch4Sm80ELb1ELb0ELb1ELb0ELb0ELb0ELb0ELb0ELi2ELi4ELi4ELi4ELb0EEENS1_24CollectiveEpilogueBwdGQAISA_fSD_Li256ELb0ELb0EEENS1_25SingleTileBwdLPTSchedulerILb0ELi128ELb0EEEEEEEEEvNT_6ParamsE$_ZN4cute3eso3ESOILb0ELb0EJNS_6LayoutINS_5tupleIJNS3_IJNS_1CILi8EEENS4_ILi1EEEEEENS4_ILi2EEENS3_IJS8_S8_EEEEEENS3_IJNS3_IJS6_NS4_ILi0EEEEEENS4_ILi4096EEENS3_IJiiEEEEEEEENS_10ViewEngineINS_8smem_ptrIPN7cutlass10bfloat16_tEEEEEEEC2ERKSG_RKSN_ - $_ZN7cutlass13device_kernelIN5flash19enable_sm80_to_sm89INS1_16FlashAttnBwdSm80INS1_25CollectiveMainloopBwdSm80ILi2ELi2EN4cute5tupleIJNS5_1CILi128EEES8_NS7_ILi64EEEEEENS_10bfloat16_tEfNS_4arch4Sm80ELb1ELb0ELb1ELb0ELb0ELb0ELb0ELb0ELi2ELi4ELi4ELi4ELb0EEENS1_24CollectiveEpilogueBwdGQAISA_fSD_Li256ELb0ELb0EEENS1_25SingleTileBwdLPTSchedulerILb0ELi128ELb0EEEEEEEEEvNT_6ParamsE$_ZN4cute3eso3ESOILb0ELb0EJNS_6LayoutINS_5tupleIJNS3_IJNS_1CILi8EEENS4_ILi1EEEEEENS4_ILi2EEEEEENS3_IJNS3_IJS6_NS4_ILi0EEEEEEiEEEEEiEEC2ERKSD_RKi)
$_ZN7cutlass13device_kernelIN5flash19enable_sm80_to_sm89INS1_16FlashAttnBwdSm80INS1_25CollectiveMainloopBwdSm80ILi2ELi2EN4cute5tupleIJNS5_1CILi128EEES8_NS7_ILi64EEEEEENS_10bfloat16_tEfNS_4arch4Sm80ELb1ELb0ELb1ELb0ELb0ELb0ELb0ELb0ELi2ELi4ELi4ELi4ELb0EEENS1_24CollectiveEpilogueBwdGQAISA_fSD_Li256ELb0ELb0EEENS1_25SingleTileBwdLPTSchedulerILb0ELi128ELb0EEEEEEEEEvNT_6ParamsE$_ZN4cute3eso3ESOILb0ELb0EJNS_6LayoutINS_5tupleIJNS3_IJNS_1CILi8EEENS4_ILi1EEEEEENS4_ILi2EEEEEENS3_IJNS3_IJS6_NS4_ILi0EEEEEEiEEEEEiEEC2ERKSD_RKi:
[----:B------:R-:W-:Y:S02]  /*60d0*/  IADD3 R3, R2, -c[0x0][0x20], RZ ;  /* 0x8000080002037a10 */ /* 0x000fe40007ffe0ff */
[----:B------:R-:W-:-:S03]  /*60e0*/  IADD3 R2, R60, -c[0x0][0x20], RZ ;  /* 0x800008003c027a10 */ /* 0x000fc60007ffe0ff */
[----:B------:R1:W-:Y:S04]  /*60f0*/  STL [R3], R6 ;  /* 0x0000000603007387 */ /* 0x0003e80000100800 */
[----:B------:R-:W2:Y:S01]  /*6100*/  LDL R2, [R2] ;  /* 0x0000000002027983 */ /* 0x000ea20000100800 */
[----:B------:R-:W-:-:S03]  /*6110*/  IMAD.MOV.U32 R5, RZ, RZ, 0x0 ;  /* 0x00000000ff057424 */ /* 0x000fc600078e00ff */
[----:B--2---:R1:W-:Y:S01]  /*6120*/  STL [R3+0x4], R2 ;  /* 0x0000040203007387 */ /* 0x0043e20000100800 */
[----:B------:R-:W-:Y:S05]  /*6130*/  RET.REL.NODEC R4 `(_ZN7cutlass13device_kernelIN5flash19enable_sm80_to_sm89INS1_16FlashAttnBwdSm80INS1_25CollectiveMainloopBwdSm80ILi2ELi2EN4cute5tupleIJNS5_1CILi128EEES8_NS7_ILi64EEEEEENS_10bfloat16_tEfNS_4arch4Sm80ELb1ELb0ELb1ELb0ELb0ELb0ELb0ELb0ELi2ELi4ELi4ELi4ELb0EEENS1_24CollectiveEpilogueBwdGQAISA_fSD_Li256ELb0ELb0EEENS1_25SingleTileBwdLPTSchedulerILb0ELi128ELb0EEEEEEEEEvNT_6ParamsE) ;  /* 0xffff9ec004007950 */ /* 0x000fea0003c3ffff */
        .type           $_ZN7cutlass13device_kernelIN5flash19enable_sm80_to_sm89INS1_16FlashAttnBwdSm80INS1_25CollectiveMainloopBwdSm80ILi2ELi2EN4cute5tupleIJNS5_1CILi128EEES8_NS7_ILi64EEEEEENS_10bfloat16_tEfNS_4arch4Sm80ELb1ELb0ELb1ELb0ELb0ELb0ELb0ELb0ELi2ELi4ELi4ELi4ELb0EEENS1_24CollectiveEpilogueBwdGQAISA_fSD_Li256ELb0ELb0EEENS1_25SingleTileBwdLPTSchedulerILb0ELi128ELb0EEEEEEEEEvNT_6ParamsE$_ZN4cute3eso3ESOILb0ELb0EJNS_6LayoutINS_5tupleIJNS3_IJNS_1CILi8EEENS4_ILi1EEEEEENS4_ILi2EEENS3_IJS8_S8_EEEEEENS3_IJNS3_IJS6_NS4_ILi0EEEEEENS4_ILi4096EEENS3_IJiiEEEEEEEENS_10ViewEngineINS_8smem_ptrIPN7cutlass10bfloat16_tEEEEEEEC2ERKSG_RKSN_,@function
        .size           $_ZN7cutlass13device_kernelIN5flash19enable_sm80_to_sm89INS1_16FlashAttnBwdSm80INS1_25CollectiveMainloopBwdSm80ILi2ELi2EN4cute5tupleIJNS5_1CILi128EEES8_NS7_ILi64EEEEEENS_10bfloat16_tEfNS_4arch4Sm80ELb1ELb0ELb1ELb0ELb0ELb0ELb0ELb0ELi2ELi4ELi4ELi4ELb0EEENS1_24CollectiveEpilogueBwdGQAISA_fSD_Li256ELb0ELb0EEENS1_25SingleTileBwdLPTSchedulerILb0ELi128ELb0EEEEEEEEEvNT_6ParamsE$_ZN4cute3eso3ESOILb0ELb0EJNS_6LayoutINS_5tupleIJNS3_IJNS_1CILi8EEENS4_ILi1EEEEEENS4_ILi2EEENS3_IJS8_S8_EEEEEENS3_IJNS3_IJS6_NS4_ILi0EEEEEENS4_ILi4096EEENS3_IJiiEEEEEEEENS_10ViewEngineINS_8smem_ptrIPN7cutlass10bfloat16_tEEEEEEEC2ERKSG_RKSN_,($_ZN7cutlass13device_kernelIN5flash19enable_sm80_to_sm89INS1_16FlashAttnBwdSm80INS1_25CollectiveMainloopBwdSm80ILi2ELi2EN4cute5tupleIJNS5_1CILi128EEES8_NS7_ILi64EEEEEENS_10bfloat16_tEfNS_4arch4Sm80ELb1ELb0ELb1ELb0ELb0ELb0ELb0ELb0ELi2ELi4ELi4ELi4ELb0EEENS1_24CollectiveEpilogueBwdGQAISA_fSD_Li256ELb0ELb0EEENS1_25SingleTileBwdLPTSchedulerILb0ELi128ELb0EEEEEEEEEvNT_6ParamsE$_ZN4cute3eso3ESOILb0ELb0EJNS_6LayoutINS_5tupleIJNS3_IJNS_1CILi8EEENS4_ILi1EEEEEENS4_ILi2EEENS3_IJS8_S8_EEEEEENS3_IJNS3_IJS6_NS4_ILi0EEEEEENS4_ILi4096EEENS3_IJiiEEEEEEEEiEEC2ERKSG_RKi - $_ZN7cutlass13device_kernelIN5flash19enable_sm80_to_sm89INS1_16FlashAttnBwdSm80INS1_25CollectiveMainloopBwdSm80ILi2ELi2EN4cute5tupleIJNS5_1CILi128EEES8_NS7_ILi64EEEEEENS_10bfloat16_tEfNS_4arch4Sm80ELb1ELb0ELb1ELb0ELb0ELb0ELb0ELb0ELi2ELi4ELi4ELi4ELb0EEENS1_24CollectiveEpilogueBwdGQAISA_fSD_Li256ELb0ELb0EEENS1_25SingleTileBwdLPTSchedulerILb0ELi128ELb0EEEEEEEEEvNT_6ParamsE$_ZN4cute3eso3ESOILb0ELb0EJNS_6LayoutINS_5tupleIJNS3_IJNS_1CILi8EEENS4_ILi1EEEEEENS4_ILi2EEENS3_IJS8_S8_EEEEEENS3_IJNS3_IJS6_NS4_ILi0EEEEEENS4_ILi4096EEENS3_IJiiEEEEEEEENS_10ViewEngineINS_8smem_ptrIPN7cutlass10bfloat16_tEEEEEEEC2ERKSG_RKSN_)
$_ZN7cutlass13device_kernelIN5flash19enable_sm80_to_sm89INS1_16FlashAttnBwdSm80INS1_25CollectiveMainloopBwdSm80ILi2ELi2EN4cute5tupleIJNS5_1CILi128EEES8_NS7_ILi64EEEEEENS_10bfloat16_tEfNS_4arch4Sm80ELb1ELb0ELb1ELb0ELb0ELb0ELb0ELb0ELi2ELi4ELi4ELi4ELb0EEENS1_24CollectiveEpilogueBwdGQAISA_fSD_Li256ELb0ELb0EEENS1_25SingleTileBwdLPTSchedulerILb0ELi128ELb0EEEEEEEEEvNT_6ParamsE$_ZN4cute3eso3ESOILb0ELb0EJNS_6LayoutINS_5tupleIJNS3_IJNS_1CILi8EEENS4_ILi1EEEEEENS4_ILi2EEENS3_IJS8_S8_EEEEEENS3_IJNS3_IJS6_NS4_ILi0EEEEEENS4_ILi4096EEENS3_IJiiEEEEEEEENS_10ViewEngineINS_8smem_ptrIPN7cutlass10bfloat16_tEEEEEEEC2ERKSG_RKSN_:
[----:B------:R-:W-:Y:S02]  /*6140*/  IADD3 R3, R23, -c[0x0][0x20], RZ ;  /* 0x8000080017037a10 */ /* 0x000fe40007ffe0ff */
[----:B------:R-:W-:-:S03]  /*6150*/  IADD3 R2, R22, -c[0x0][0x20], RZ ;  /* 0x8000080016027a10 */ /* 0x000fc60007ffe0ff */
[----:B------:R1:W-:Y:S04]  /*6160*/  STL.64 [R3], R4 ;  /* 0x0000000403007387 */ /* 0x0003e80000100a00 */
[----:B------:R-:W2:Y:S01]  /*6170*/  LDL.64 R8, [R2] ;  /* 0x0000000002087983 */ /* 0x000ea20000100a00 */
[----:B------:R-:W-:-:S03]  /*6180*/  IMAD.MOV.U32 R7, RZ, RZ, 0x0 ;  /* 0x00000000ff077424 */ /* 0x000fc600078e00ff */
[----:B--2---:R1:W-:Y:S01]  /*6190*/  STL.64 [R3+0x8], R8 ;  /* 0x0000080803007387 */ /* 0x0043e20000100a00 */
[----:B------:R-:W-:Y:S05]  /*61a0*/  RET.REL.NODEC R6 `(_ZN7cutlass13device_kernelIN5flash19enable_sm80_to_sm89INS1_16FlashAttnBwdSm80INS1_25CollectiveMainloopBwdSm80ILi2ELi2EN4cute5tupleIJNS5_1CILi128EEES8_NS7_ILi64EEEEEENS_10bfloat16_tEfNS_4arch4Sm80ELb1ELb0ELb1ELb0ELb0ELb0ELb0ELb0ELi2ELi4ELi4ELi4ELb0EEENS1_24CollectiveEpilogueBwdGQAISA_fSD_Li256ELb0ELb0EEENS1_25SingleTileBwdLPTSchedulerILb0ELi128ELb0EEEEEEEEEvNT_6ParamsE) ;  /* 0xffff9e5006007950 */ /* 0x000fea0003c3ffff */
        .type           $_ZN7cutlass13device_kernelIN5flash19enable_sm80_to_sm89INS1_16FlashAttnBwdSm80INS1_25CollectiveMainloopBwdSm80ILi2ELi2EN4cute5tupleIJNS5_1CILi128EEES8_NS7_ILi64EEEEEENS_10bfloat16_tEfNS_4arch4Sm80ELb1ELb0ELb1ELb0ELb0ELb0ELb0ELb0ELi2ELi4ELi4ELi4ELb0EEENS1_24CollectiveEpilogueBwdGQAISA_fSD_Li256ELb0ELb0EEENS1_25SingleTileBwdLPTSchedulerILb0ELi128ELb0EEEEEEEEEvNT_6ParamsE$_ZN4cute3eso3ESOILb0ELb0EJNS_6LayoutINS_5tupleIJNS3_IJNS_1CILi8EEENS4_ILi1EEEEEENS4_ILi2EEENS3_IJS8_S8_EEEEEENS3_IJNS3_IJS6_NS4_ILi0EEEEEENS4_ILi4096EEENS3_IJiiEEEEEEEEiEEC2ERKSG_RKi,@function
        .size           $_ZN7cutlass13device_kernelIN5flash19enable_sm80_to_sm89INS1_16FlashAttnBwdSm80INS1_25CollectiveMainloopBwdSm80ILi2ELi2EN4cute5tupleIJNS5_1CILi128EEES8_NS7_ILi64EEEEEENS_10bfloat16_tEfNS_4arch4Sm80ELb1ELb0ELb1ELb0ELb0ELb0ELb0ELb0ELi2ELi4ELi4ELi4ELb0EEENS1_24CollectiveEpilogueBwdGQAISA_fSD_Li256ELb0ELb0EEENS1_25SingleTileBwdLPTSchedulerILb0ELi128ELb0EEEEEEEEEvNT_6ParamsE$_ZN4cute3eso3ESOILb0ELb0EJNS_6LayoutINS_5tupleIJNS3_IJNS_1CILi8EEENS4_ILi1EEEEEENS4_ILi2EEENS3_IJS8_S8_EEEEEENS3_IJNS3_IJS6_NS4_ILi0EEEEEENS4_ILi4096EEENS3_IJiiEEEEEEEEiEEC2ERKSG_RKi,($_ZN7cutlass13device_kernelIN5flash19enable_sm80_to_sm89INS1_16FlashAttnBwdSm80INS1_25CollectiveMainloopBwdSm80ILi2ELi2EN4cute5tupleIJNS5_1CILi128EEES8_NS7_ILi64EEEEEENS_10bfloat16_tEfNS_4arch4Sm80ELb1ELb0ELb1ELb0ELb0ELb0ELb0ELb0ELi2ELi4ELi4ELi4ELb0EEENS1_24CollectiveEpilogueBwdGQAISA_fSD_Li256ELb0ELb0EEENS1_25SingleTileBwdLPTSchedulerILb0ELi128ELb0EEEEEEEEEvNT_6ParamsE$_ZN4cute3eso3ESOILb0ELb0EJNS_6LayoutINS_5tupleIJNS3_IJNS_1CILi8EEENS4_ILi1EEEEEENS4_ILi2EEES5_EEENS3_IJNS3_IJS6_NS4_ILi0EEEEEEiNS4_ILi1024EEEEEEEENS_10ViewEngineINS_8smem_ptrIPN7cutlass10bfloat16_tEEEEEEEC2ERKSE_RKSL_ - $_ZN7cutlass13device_kernelIN5flash19enable_sm80_to_sm89INS1_16FlashAttnBwdSm80INS1_25CollectiveMainloopBwdSm80ILi2ELi2EN4cute5tupleIJNS5_1CILi128EEES8_NS7_ILi64EEEEEENS_10bfloat16_tEfNS_4arch4Sm80ELb1ELb0ELb1ELb0ELb0ELb0ELb0ELb0ELi2ELi4ELi4ELi4ELb0EEENS1_24CollectiveEpilogueBwdGQAISA_fSD_Li256ELb0ELb0EEENS1_25SingleTileBwdLPTSchedulerILb0ELi128ELb0EEEEEEEEEvNT_6ParamsE$_ZN4cute3eso3ESOILb0ELb0EJNS_6LayoutINS_5tupleIJNS3_IJNS_1CILi8EEENS4_ILi1EEEEEENS4_ILi2EEENS3_IJS8_S8_EEEEEENS3_IJNS3_IJS6_NS4_ILi0EEEEEENS4_ILi4096EEENS3_IJiiEEEEEEEEiEEC2ERKSG_RKi)
$_ZN7cutlass13device_kernelIN5flash19enable_sm80_to_sm89INS1_16FlashAttnBwdSm80INS1_25CollectiveMainloopBwdSm80ILi2ELi2EN4cute5tupleIJNS5_1CILi128EEES8_NS7_ILi64EEEEEENS_10bfloat16_tEfNS_4arch4Sm80ELb1ELb0ELb1ELb0ELb0ELb0ELb0ELb0ELi2ELi4ELi4ELi4ELb0EEENS1_24CollectiveEpilogueBwdGQAISA_fSD_Li256ELb0ELb0EEENS1_25SingleTileBwdLPTSchedulerILb0ELi128ELb0EEEEEEEEEvNT_6ParamsE$_ZN4cute3eso3ESOILb0ELb0EJNS_6LayoutINS_5tupleIJNS3_IJNS_1CILi8EEENS4_ILi1EEEEEENS4_ILi2EEENS3_IJS8_S8_EEEEEENS3_IJNS3_IJS6_NS4_ILi0EEEEEENS4_ILi4096EEENS3_IJiiEEEEEEEEiEEC2ERKSG_RKi:
[----:B------:R-:W-:Y:S02]  /*61b0*/  IADD3 R5, R23, -c[0x0][0x20], RZ ;  /* 0x8000080017057a10 */ /* 0x000fe40007ffe0ff */
[----:B------:R-:W-:-:S03]  /*61c0*/  IADD3 R4, R22, -c[0x0][0x20], RZ ;  /* 0x8000080016047a10 */ /* 0x000fc60007ffe0ff */
[----:B------:R1:W-:Y:S04]  /*61d0*/  STL [R5], R2 ;  /* 0x0000000205007387 */ /* 0x0003e80000100800 */
[----:B------:R1:W-:Y:S04]  /*61e0*/  STL [R5+0x4], R3 ;  /* 0x0000040305007387 */ /* 0x0003e80000100800 */
[----:B------:R-:W2:Y:S01]  /*61f0*/  LDL R4, [R4] ;  /* 0x0000000004047983 */ /* 0x000ea20000100800 */
[----:B------:R-:W-:-:S03]  /*6200*/  IMAD.MOV.U32 R7, RZ, RZ, 0x0 ;  /* 0x00000000ff077424 */ /* 0x000fc600078e00ff */
[----:B--2---:R1:W-:Y:S01]  /*6210*/  STL [R5+0x8], R4 ;  /* 0x0000080405007387 */ /* 0x0043e20000100800 */
[----:B------:R-:W-:Y:S05]  /*6220*/  RET.REL.NODEC R6 `(_ZN7cutlass13device_kernelIN5flash19enable_sm80_to_sm89INS1_16FlashAttnBwdSm80INS1_25CollectiveMainloopBwdSm80ILi2ELi2EN4cute5tupleIJNS5_1CILi128EEES8_NS7_ILi64EEEEEENS_10bfloat16_tEfNS_4arch4Sm80ELb1ELb0ELb1ELb0ELb0ELb0ELb0ELb0ELi2ELi4ELi4ELi4ELb0EEENS1_24CollectiveEpilogueBwdGQAISA_fSD_Li256ELb0ELb0EEENS1_25SingleTileBwdLPTSchedulerILb0ELi128ELb0EEEEEEEEEvNT_6ParamsE) ;  /* 0xffff9dd006007950 */ /* 0x000fea0003c3ffff */
        .type           $_ZN7cutlass13device_kernelIN5flash19enable_sm80_to_sm89INS1_16FlashAttnBwdSm80INS1_25CollectiveMainloopBwdSm80ILi2ELi2EN4cute5tupleIJNS5_1CILi128EEES8_NS7_ILi64EEEEEENS_10bfloat16_tEfNS_4arch4Sm80ELb1ELb0ELb1ELb0ELb0ELb0ELb0ELb0ELi2ELi4ELi4ELi4ELb0EEENS1_24CollectiveEpilogueBwdGQAISA_fSD_Li256ELb0ELb0EEENS1_25SingleTileBwdLPTSchedulerILb0ELi128ELb0EEEEEEEEEvNT_6ParamsE$_ZN4cute3eso3ESOILb0ELb0EJNS_6LayoutINS_5tupleIJNS3_IJNS_1CILi8EEENS4_ILi1EEEEEENS4_ILi2EEES5_EEENS3_IJNS3_IJS6_NS4_ILi0EEEEEEiNS4_ILi1024EEEEEEEENS_10ViewEngineINS_8smem_ptrIPN7cutlass10bfloat16_tEEEEEEEC2ERKSE_RKSL_,@function
        .size           $_ZN7cutlass13device_kernelIN5flash19enable_sm80_to_sm89INS1_16FlashAttnBwdSm80INS1_25CollectiveMainloopBwdSm80ILi2ELi2EN4cute5tupleIJNS5_1CILi128EEES8_NS7_ILi64EEEEEENS_10bfloat16_tEfNS_4arch4Sm80ELb1ELb0ELb1ELb0ELb0ELb0ELb0ELb0ELi2ELi4ELi4ELi4ELb0EEENS1_24CollectiveEpilogueBwdGQAISA_fSD_Li256ELb0ELb0EEENS1_25SingleTileBwdLPTSchedulerILb0ELi128ELb0EEEEEEEEEvNT_6ParamsE$_ZN4cute3eso3ESOILb0ELb0EJNS_6LayoutINS_5tupleIJNS3_IJNS_1CILi8EEENS4_ILi1EEEEEENS4_ILi2EEES5_EEENS3_IJNS3_IJS6_NS4_ILi0EEEEEEiNS4_ILi1024EEEEEEEENS_10ViewEngineINS_8smem_ptrIPN7cutlass10bfloat16_tEEEEEEEC2ERKSE_RKSL_,($_ZN7cutlass13device_kernelIN5flash19enable_sm80_to_sm89INS1_16FlashAttnBwdSm80INS1_25CollectiveMainloopBwdSm80ILi2ELi2EN4cute5tupleIJNS5_1CILi128EEES8_NS7_ILi64EEEEEENS_10bfloat16_tEfNS_4arch4Sm80ELb1ELb0ELb1ELb0ELb0ELb0ELb0ELb0ELi2ELi4ELi4ELi4ELb0EEENS1_24CollectiveEpilogueBwdGQAISA_fSD_Li256ELb0ELb0EEENS1_25SingleTileBwdLPTSchedulerILb0ELi128ELb0EEEEEEEEEvNT_6ParamsE$_ZN4cute3eso3ESOILb0ELb0EJNS_6LayoutINS_5tupleIJNS3_IJNS_1CILi8EEENS4_ILi1EEEEEENS4_ILi2EEES5_EEENS3_IJNS3_IJS6_NS4_ILi0EEEEEEiNS4_ILi1024EEEEEEEEiEEC2ERKSE_RKi - $_ZN7cutlass13device_kernelIN5flash19enable_sm80_to_sm89INS1_16FlashAttnBwdSm80INS1_25CollectiveMainloopBwdSm80ILi2ELi2EN4cute5tupleIJNS5_1CILi128EEES8_NS7_ILi64EEEEEENS_10bfloat16_tEfNS_4arch4Sm80ELb1ELb0ELb1ELb0ELb0ELb0ELb0ELb0ELi2ELi4ELi4ELi4ELb0EEENS1_24CollectiveEpilogueBwdGQAISA_fSD_Li256ELb0ELb0EEENS1_25SingleTileBwdLPTSchedulerILb0ELi128ELb0EEEEEEEEEvNT_6ParamsE$_ZN4cute3eso3ESOILb0ELb0EJNS_6LayoutINS_5tupleIJNS3_IJNS_1CILi8EEENS4_ILi1EEEEEENS4_ILi2EEES5_EEENS3_IJNS3_IJS6_NS4_ILi0EEEEEEiNS4_ILi1024EEEEEEEENS_10ViewEngineINS_8smem_ptrIPN7cutlass10bfloat16_tEEEEEEEC2ERKSE_RKSL_)
$_ZN7cutlass13device_kernelIN5flash19enable_sm80_to_sm89INS1_16FlashAttnBwdSm80INS1_25CollectiveMainloopBwdSm80ILi2ELi2EN4cute5tupleIJNS5_1CILi128EEES8_NS7_ILi64EEEEEENS_10bfloat16_tEfNS_4arch4Sm80ELb1ELb0ELb1ELb0ELb0ELb0ELb0ELb0ELi2ELi4ELi4ELi4ELb0EEENS1_24CollectiveEpilogueBwdGQAISA_fSD_Li256ELb0ELb0EEENS1_25SingleTileBwdLPTSchedulerILb0ELi128ELb0EEEEEEEEEvNT_6ParamsE$_ZN4cute3eso3ESOILb0ELb0EJNS_6LayoutINS_5tupleIJNS3_IJNS_1CILi8EEENS4_ILi1EEEEEENS4_ILi2EEES5_EEENS3_IJNS3_IJS6_NS4_ILi0EEEEEEiNS4_ILi1024EEEEEEEENS_10ViewEngineINS_8smem_ptrIPN7cutlass10bfloat16_tEEEEEEEC2ERKSE_RKSL_:
[----:B------:R-:W-:Y:S02]  /*6230*/  IADD3 R3, R23, -c[0x0][0x20], RZ ;  /* 0x8000080017037a10 */ /* 0x000fe40007ffe0ff */
[----:B------:R-:W-:-:S03]  /*6240*/  IADD3 R2, R22, -c[0x0][0x20], RZ ;  /* 0x8000080016027a10 */ /* 0x000fc60007ffe0ff */
[----:B------:R1:W-:Y:S04]  /*6250*/  STL [R3], R6 ;  /* 0x0000000603007387 */ /* 0x0003e80000100800 */
[----:B------:R-:W2:Y:S01]  /*6260*/  LDL.64 R8, [R2] ;  /* 0x0000000002087983 */ /* 0x000ea20000100a00 */
[----:B------:R-:W-:-:S03]  /*6270*/  IMAD.MOV.U32 R5, RZ, RZ, 0x0 ;  /* 0x00000000ff057424 */ /* 0x000fc600078e00ff */
[----:B--2---:R1:W-:Y:S01]  /*6280*/  STL.64 [R3+0x8], R8 ;  /* 0x0000080803007387 */ /* 0x0043e20000100a00 */
[----:B------:R-:W-:Y:S05]  /*6290*/  RET.REL.NODEC R4 `(_ZN7cutlass13device_kernelIN5flash19enable_sm80_to_sm89INS1_16FlashAttnBwdSm80INS1_25CollectiveMainloopBwdSm80ILi2ELi2EN4cute5tupleIJNS5_1CILi128EEES8_NS7_ILi64EEEEEENS_10bfloat16_tEfNS_4arch4Sm80ELb1ELb0ELb1ELb0ELb0ELb0ELb0ELb0ELi2ELi4ELi4ELi4ELb0EEENS1_24CollectiveEpilogueBwdGQAISA_fSD_Li256ELb0ELb0EEENS1_25SingleTileBwdLPTSchedulerILb0ELi128ELb0EEEEEEEEEvNT_6ParamsE) ;  /* 0xffff9d6004007950 */ /* 0x000fea0003c3ffff */
        .type           $_ZN7cutlass13device_kernelIN5flash19enable_sm80_to_sm89INS1_16FlashAttnBwdSm80INS1_25CollectiveMainloopBwdSm80ILi2ELi2EN4cute5tupleIJNS5_1CILi128EEES8_NS7_ILi64EEEEEENS_10bfloat16_tEfNS_4arch4Sm80ELb1ELb0ELb1ELb0ELb0ELb0ELb0ELb0ELi2ELi4ELi4ELi4ELb0EEENS1_24CollectiveEpilogueBwdGQAISA_fSD_Li256ELb0ELb0EEENS1_25SingleTileBwdLPTSchedulerILb0ELi128ELb0EEEEEEEEEvNT_6ParamsE$_ZN4cute3eso3ESOILb0ELb0EJNS_6LayoutINS_5tupleIJNS3_IJNS_1CILi8EEENS4_ILi1EEEEEENS4_ILi2EEES5_EEENS3_IJNS3_IJS6_NS4_ILi0EEEEEEiNS4_ILi1024EEEEEEEEiEEC2ERKSE_RKi,@function
        .size           $_ZN7cutlass13device_kernelIN5flash19enable_sm80_to_sm89INS1_16FlashAttnBwdSm80INS1_25CollectiveMainloopBwdSm80ILi2ELi2EN4cute5tupleIJNS5_1CILi128EEES8_NS7_ILi64EEEEEENS_10bfloat16_tEfNS_4arch4Sm80ELb1ELb0ELb1ELb0ELb0ELb0ELb0ELb0ELi2ELi4ELi4ELi4ELb0EEENS1_24CollectiveEpilogueBwdGQAISA_fSD_Li256ELb0ELb0EEENS1_25SingleTileBwdLPTSchedulerILb0ELi128ELb0EEEEEEEEEvNT_6ParamsE$_ZN4cute3eso3ESOILb0ELb0EJNS_6LayoutINS_5tupleIJNS3_IJNS_1CILi8EEENS4_ILi1EEEEEENS4_ILi2EEES5_EEENS3_IJNS3_IJS6_NS4_ILi0EEEEEEiNS4_ILi1024EEEEEEEEiEEC2ERKSE_RKi,($_ZN7cutlass13device_kernelIN5flash19enable_sm80_to_sm89INS1_16FlashAttnBwdSm80INS1_25CollectiveMainloopBwdSm80ILi2ELi2EN4cute5tupleIJNS5_1CILi128EEES8_NS7_ILi64EEEEEENS_10bfloat16_tEfNS_4arch4Sm80ELb1ELb0ELb1ELb0ELb0ELb0ELb0ELb0ELi2ELi4ELi4ELi4ELb0EEENS1_24CollectiveEpilogueBwdGQAISA_fSD_Li256ELb0ELb0EEENS1_25SingleTileBwdLPTSchedulerILb0ELi128ELb0EEEEEEEEEvNT_6ParamsE$_ZN4cute3eso3ESOILb0ELb0EJNS_6LayoutINS_5tupleIJNS3_IJNS_1CILi8EEENS4_ILi1EEEEEENS4_ILi4EEES6_EEENS3_IJNS3_IJS6_NS4_ILi0EEEEEElSA_EEEEENS_10ViewEngineINS_8gmem_ptrIPKN7cutlass10bfloat16_tEEEEEEEC2ERKSD_RKSL_ - $_ZN7cutlass13device_kernelIN5flash19enable_sm80_to_sm89INS1_16FlashAttnBwdSm80INS1_25CollectiveMainloopBwdSm80ILi2ELi2EN4cute5tupleIJNS5_1CILi128EEES8_NS7_ILi64EEEEEENS_10bfloat16_tEfNS_4arch4Sm80ELb1ELb0ELb1ELb0ELb0ELb0ELb0ELb0ELi2ELi4ELi4ELi4ELb0EEENS1_24CollectiveEpilogueBwdGQAISA_fSD_Li256ELb0ELb0EEENS1_25SingleTileBwdLPTSchedulerILb0ELi128ELb0EEEEEEEEEvNT_6ParamsE$_ZN4cute3eso3ESOILb0ELb0EJNS_6LayoutINS_5tupleIJNS3_IJNS_1CILi8EEENS4_ILi1EEEEEENS4_ILi2EEES5_EEENS3_IJNS3_IJS6_NS4_ILi0EEEEEEiNS4_ILi1024EEEEEEEEiEEC2ERKSE_RKi)
$_ZN7cutlass13device_kernelIN5flash19enable_sm80_to_sm89INS1_16FlashAttnBwdSm80INS1_25CollectiveMainloopBwdSm80ILi2ELi2EN4cute5tupleIJNS5_1CILi128EEES8_NS7_ILi64EEEEEENS_10bfloat16_tEfNS_4arch4Sm80ELb1ELb0ELb1ELb0ELb0ELb0ELb0ELb0ELi2ELi4ELi4ELi4ELb0EEENS1_24CollectiveEpilogueBwdGQAISA_fSD_Li256ELb0ELb0EEENS1_25SingleTileBwdLPTSchedulerILb0ELi128ELb0EEEEEEEEEvNT_6ParamsE$_ZN4cute3eso3ESOILb0ELb0EJNS_6LayoutINS_5tupleIJNS3_IJNS_1CILi8EEENS4_ILi1EEEEEENS4_ILi2EEES5_EEENS3_IJNS3_IJS6_NS4_ILi0EEEEEEiNS4_ILi1024EEEEEEEEiEEC2ERKSE_RKi:
        /* <DEDUP_REMOVED lines=8> */
        .type           $_ZN7cutlass13device_kernelIN5flash19enable_sm80_to_sm89INS1_16FlashAttnBwdSm80INS1_25CollectiveMainloopBwdSm80ILi2ELi2EN4cute5tupleIJNS5_1CILi128EEES8_NS7_ILi64EEEEEENS_10bfloat16_tEfNS_4arch4Sm80ELb1ELb0ELb1ELb0ELb0ELb0ELb0ELb0ELi2ELi4ELi4ELi4ELb0EEENS1_24CollectiveEpilogueBwdGQAISA_fSD_Li256ELb0ELb0EEENS1_25SingleTileBwdLPTSchedulerILb0ELi128ELb0EEEEEEEEEvNT_6ParamsE$_ZN4cute3eso3ESOILb0ELb0EJNS_6LayoutINS_5tupleIJNS3_IJNS_1CILi8EEENS4_ILi1EEEEEENS4_ILi4EEES6_EEENS3_IJNS3_IJS6_NS4_ILi0EEEEEElSA_EEEEENS_10ViewEngineINS_8gmem_ptrIPKN7cutlass10bfloat16_tEEEEEEEC2ERKSD_RKSL_,@function
        .size           $_ZN7cutlass13device_kernelIN5flash19enable_sm80_to_sm89INS1_16FlashAttnBwdSm80INS1_25CollectiveMainloopBwdSm80ILi2ELi2EN4cute5tupleIJNS5_1CILi128EEES8_NS7_ILi64EEEEEENS_10bfloat16_tEfNS_4arch4Sm80ELb1ELb0ELb1ELb0ELb0ELb0ELb0ELb0ELi2ELi4ELi4ELi4ELb0EEENS1_24CollectiveEpilogueBwdGQAISA_fSD_Li256ELb0ELb0EEENS1_25SingleTileBwdLPTSchedulerILb0ELi128ELb0EEEEEEEEEvNT_6ParamsE$_ZN4cute3eso3ESOILb0ELb0EJNS_6LayoutINS_5tupleIJNS3_IJNS_1CILi8EEENS4_ILi1EEEEEENS4_ILi4EEES6_EEENS3_IJNS3_IJS6_NS4_ILi0EEEEEElSA_EEEEENS_10ViewEngineINS_8gmem_ptrIPKN7cutlass10bfloat16_tEEEEEEEC2ERKSD_RKSL_,($_ZN7cutlass13device_kernelIN5flash19enable_sm80_to_sm89INS1_16FlashAttnBwdSm80INS1_25CollectiveMainloopBwdSm80ILi2ELi2EN4cute5tupleIJNS5_1CILi128EEES8_NS7_ILi64EEEEEENS_10bfloat16_tEfNS_4arch4Sm80ELb1ELb0ELb1ELb0ELb0ELb0ELb0ELb0ELi2ELi4ELi4ELi4ELb0EEENS1_24CollectiveEpilogueBwdGQAISA_fSD_Li256ELb0ELb0EEENS1_25SingleTileBwdLPTSchedulerILb0ELi128ELb0EEEEEEEEEvNT_6ParamsE$_ZN4cute3eso3ESOILb0ELb0EJNS_6LayoutINS_5tupleIJNS3_IJNS_1CILi8EEENS4_ILi1EEEEEENS4_ILi4EEES6_EEENS3_IJNS3_IJS6_NS4_ILi0EEEEEElSA_EEEEElEEC2ERKSD_RKl - $_ZN7cutlass13device_kernelIN5flash19enable_sm80_to_sm89INS1_16FlashAttnBwdSm80INS1_25CollectiveMainloopBwdSm80ILi2ELi2EN4cute5tupleIJNS5_1CILi128EEES8_NS7_ILi64EEEEEENS_10bfloat16_tEfNS_4arch4Sm80ELb1ELb0ELb1ELb0ELb0ELb0ELb0ELb0ELi2ELi4ELi4ELi4ELb0EEENS1_24CollectiveEpilogueBwdGQAISA_fSD_Li256ELb0ELb0EEENS1_25SingleTileBwdLPTSchedulerILb0ELi128ELb0EEEEEEEEEvNT_6ParamsE$_ZN4cute3eso3ESOILb0ELb0EJNS_6LayoutINS_5tupleIJNS3_IJNS_1CILi8EEENS4_ILi1EEEEEENS4_ILi4EEES6_EEENS3_IJNS3_IJS6_NS4_ILi0EEEEEElSA_EEEEENS_10ViewEngineINS_8gmem_ptrIPKN7cutlass10bfloat16_tEEEEEEEC2ERKSD_RKSL_)
$_ZN7cutlass13device_kernelIN5flash19enable_sm80_to_sm89INS1_16FlashAttnBwdSm80INS1_25CollectiveMainloopBwdSm80ILi2ELi2EN4cute5tupleIJNS5_1CILi128EEES8_NS7_ILi64EEEEEENS_10bfloat16_tEfNS_4arch4Sm80ELb1ELb0ELb1ELb0ELb0ELb0ELb0ELb0ELi2ELi4ELi4ELi4ELb0EEENS1_24CollectiveEpilogueBwdGQAISA_fSD_Li256ELb0ELb0EEENS1_25SingleTileBwdLPTSchedulerILb0ELi128ELb0EEEEEEEEEvNT_6ParamsE$_ZN4cute3eso3ESOILb0ELb0EJNS_6LayoutINS_5tupleIJNS3_IJNS_1CILi8EEENS4_ILi1EEEEEENS4_ILi4EEES6_EEENS3_IJNS3_IJS6_NS4_ILi0EEEEEElSA_EEEEENS_10ViewEngineINS_8gmem_ptrIPKN7cutlass10bfloat16_tEEEEEEEC2ERKSD_RKSL_:
        /* <DEDUP_REMOVED lines=8> */
[----:B------:R-:W-:Y:S05]  /*63a0*/  RET.REL.NODEC R6 `(_ZN7cutlass13device_kernelIN5flash19enable_sm80_to_sm89INS1_16FlashAttnBwdSm80INS1_25CollectiveMainloopBwdSm80ILi2ELi2EN4cute5tupleIJNS5_1CILi128EEES8_NS7_ILi64EEEEEENS_10bfloat16_tEfNS_4arch4Sm80ELb1ELb0ELb1ELb0ELb0ELb0ELb0ELb0ELi2ELi4ELi4ELi4ELb0EEENS1_24CollectiveEpilogueBwdGQAISA_fSD_Li256ELb0ELb0EEENS1_25SingleTileBwdLPTSchedulerILb0ELi128ELb0EEEEEEEEEvNT_6ParamsE) ;  /* 0xffff9c5006007950 */ /* 0x000fea0003c3ffff */
        .type           $_ZN7cutlass13device_kernelIN5flash19enable_sm80_to_sm89INS1_16FlashAttnBwdSm80INS1_25CollectiveMainloopBwdSm80ILi2ELi2EN4cute5tupleIJNS5_1CILi128EEES8_NS7_ILi64EEEEEENS_10bfloat16_tEfNS_4arch4Sm80ELb1ELb0ELb1ELb0ELb0ELb0ELb0ELb0ELi2ELi4ELi4ELi4ELb0EEENS1_24CollectiveEpilogueBwdGQAISA_fSD_Li256ELb0ELb0EEENS1_25SingleTileBwdLPTSchedulerILb0ELi128ELb0EEEEEEEEEvNT_6ParamsE$_ZN4cute3eso3ESOILb0ELb0EJNS_6LayoutINS_5tupleIJNS3_IJNS_1CILi8EEENS4_ILi1EEEEEENS4_ILi4EEES6_EEENS3_IJNS3_IJS6_NS4_ILi0EEEEEElSA_EEEEElEEC2ERKSD_RKl,@function
        .size           $_ZN7cutlass13device_kernelIN5flash19enable_sm80_to_sm89INS1_16FlashAttnBwdSm80INS1_25CollectiveMainloopBwdSm80ILi2ELi2EN4cute5tupleIJNS5_1CILi128EEES8_NS7_ILi64EEEEEENS_10bfloat16_tEfNS_4arch4Sm80ELb1ELb0ELb1ELb0ELb0ELb0ELb0ELb0ELi2ELi4ELi4ELi4ELb0EEENS1_24CollectiveEpilogueBwdGQAISA_fSD_Li256ELb0ELb0EEENS1_25SingleTileBwdLPTSchedulerILb0ELi128ELb0EEEEEEEEEvNT_6ParamsE$_ZN4cute3eso3ESOILb0ELb0EJNS_6LayoutINS_5tupleIJNS3_IJNS_1CILi8EEENS4_ILi1EEEEEENS4_ILi4EEES6_EEENS3_IJNS3_IJS6_NS4_ILi0EEEEEElSA_EEEEElEEC2ERKSD_RKl,($_ZN7cutlass13device_kernelIN5flash19enable_sm80_to_sm89INS1_16FlashAttnBwdSm80INS1_25CollectiveMainloopBwdSm80ILi2ELi2EN4cute5tupleIJNS5_1CILi128EEES8_NS7_ILi64EEEEEENS_10bfloat16_tEfNS_4arch4Sm80ELb1ELb0ELb1ELb0ELb0ELb0ELb0ELb0ELi2ELi4ELi4ELi4ELb0EEENS1_24CollectiveEpilogueBwdGQAISA_fSD_Li256ELb0ELb0EEENS1_25SingleTileBwdLPTSchedulerILb0ELi128ELb0EEEEEEEEEvNT_6ParamsE$_ZN4cute3eso3ESOILb0ELb0EJiNS_5tupleIJiNS_1CILi0EEEEEEEEC2ERKiRKS5_ - $_ZN7cutlass13device_kernelIN5flash19enable_sm80_to_sm89INS1_16FlashAttnBwdSm80INS1_25CollectiveMainloopBwdSm80ILi2ELi2EN4cute5tupleIJNS5_1CILi128EEES8_NS7_ILi64EEEEEENS_10bfloat16_tEfNS_4arch4Sm80ELb1ELb0ELb1ELb0ELb0ELb0ELb0ELb0ELi2ELi4ELi4ELi4ELb0EEENS1_24CollectiveEpilogueBwdGQAISA_fSD_Li256ELb0ELb0EEENS1_25SingleTileBwdLPTSchedulerILb0ELi128ELb0EEEEEEEEEvNT_6ParamsE$_ZN4cute3eso3ESOILb0ELb0EJNS_6LayoutINS_5tupleIJNS3_IJNS_1CILi8EEENS4_ILi1EEEEEENS4_ILi4EEES6_EEENS3_IJNS3_IJS6_NS4_ILi0EEEEEElSA_EEEEElEEC2ERKSD_RKl)
$_ZN7cutlass13device_kernelIN5flash19enable_sm80_to_sm89INS1_16FlashAttnBwdSm80INS1_25CollectiveMainloopBwdSm80ILi2ELi2EN4cute5tupleIJNS5_1CILi128EEES8_NS7_ILi64EEEEEENS_10bfloat16_tEfNS_4arch4Sm80ELb1ELb0ELb1ELb0ELb0ELb0ELb0ELb0ELi2ELi4ELi4ELi4ELb0EEENS1_24CollectiveEpilogueBwdGQAISA_fSD_Li256ELb0ELb0EEENS1_25SingleTileBwdLPTSchedulerILb0ELi128ELb0EEEEEEEEEvNT_6ParamsE$_ZN4cute3eso3ESOILb0ELb0EJNS_6LayoutINS_5tupleIJNS3_IJNS_1CILi8EEENS4_ILi1EEEEEENS4_ILi4EEES6_EEENS3_IJNS3_IJS6_NS4_ILi0EEEEEElSA_EEEEElEEC2ERKSD_RKl:
[----:B------:R-:W-:Y:S02]  /*63b0*/  IADD3 R5, R15, -c[0x0][0x20], RZ ;  /* 0x800008000f057a10 */ /* 0x000fe40007ffe0ff */
[----:B------:R-:W-:-:S03]  /*63c0*/  IADD3 R4, R81, -c[0x0][0x20], RZ ;  /* 0x8000080051047a10 */ /* 0x000fc60007ffe0ff */
[----:B------:R1:W-:Y:S04]  /*63d0*/  STL.64 [R5], R2 ;  /* 0x0000000205007387 */ /* 0x0003e80000100a00 */
[----:B------:R-:W2:Y:S01]  /*63e0*/  LDL.64 R8, [R4] ;  /* 0x0000000004087983 */ /* 0x000ea20000100a00 */
[----:B------:R-:W-:-:S03]  /*63f0*/  IMAD.MOV.U32 R7, RZ, RZ, 0x0 ;  /* 0x00000000ff077424 */ /* 0x000fc600078e00ff */
[----:B--2---:R1:W-:Y:S01]  /*6400*/  STL.64 [R5+0x8], R8 ;  /* 0x0000080805007387 */ /* 0x0043e20000100a00 */
[----:B------:R-:W-:Y:S05]  /*6410*/  RET.REL.NODEC R6 `(_ZN7cutlass13device_kernelIN5flash19enable_sm80_to_sm89INS1_16FlashAttnBwdSm80INS1_25CollectiveMainloopBwdSm80ILi2ELi2EN4cute5tupleIJNS5_1CILi128EEES8_NS7_ILi64EEEEEENS_10bfloat16_tEfNS_4arch4Sm80ELb1ELb0ELb1ELb0ELb0ELb0ELb0ELb0ELi2ELi4ELi4ELi4ELb0EEENS1_24CollectiveEpilogueBwdGQAISA_fSD_Li256ELb0ELb0EEENS1_25SingleTileBwdLPTSchedulerILb0ELi128ELb0EEEEEEEEEvNT_6ParamsE) ;  /* 0xffff9be006007950 */ /* 0x000fea0003c3ffff */
        .type           $_ZN7cutlass13device_kernelIN5flash19enable_sm80_to_sm89INS1_16FlashAttnBwdSm80INS1_25CollectiveMainloopBwdSm80ILi2ELi2EN4cute5tupleIJNS5_1CILi128EEES8_NS7_ILi64EEEEEENS_10bfloat16_tEfNS_4arch4Sm80ELb1ELb0ELb1ELb0ELb0ELb0ELb0ELb0ELi2ELi4ELi4ELi4ELb0EEENS1_24CollectiveEpilogueBwdGQAISA_fSD_Li256ELb0ELb0EEENS1_25SingleTileBwdLPTSchedulerILb0ELi128ELb0EEEEEEEEEvNT_6ParamsE$_ZN4cute3eso3ESOILb0ELb0EJiNS_5tupleIJiNS_1CILi0EEEEEEEEC2ERKiRKS5_,@function
        .size           $_ZN7cutlass13device_kernelIN5flash19enable_sm80_to_sm89INS1_16FlashAttnBwdSm80INS1_25CollectiveMainloopBwdSm80ILi2ELi2EN4cute5tupleIJNS5_1CILi128EEES8_NS7_ILi64EEEEEENS_10bfloat16_tEfNS_4arch4Sm80ELb1ELb0ELb1ELb0ELb0ELb0ELb0ELb0ELi2ELi4ELi4ELi4ELb0EEENS1_24CollectiveEpilogueBwdGQAISA_fSD_Li256ELb0ELb0EEENS1_25SingleTileBwdLPTSchedulerILb0ELi128ELb0EEEEEEEEEvNT_6ParamsE$_ZN4cute3eso3ESOILb0ELb0EJiNS_5tupleIJiNS_1CILi0EEEEEEEEC2ERKiRKS5_,($_ZN7cutlass13device_kernelIN5flash19enable_sm80_to_sm89INS1_16FlashAttnBwdSm80INS1_25CollectiveMainloopBwdSm80ILi2ELi2EN4cute5tupleIJNS5_1CILi128EEES8_NS7_ILi64EEEEEENS_10bfloat16_tEfNS_4arch4Sm80ELb1ELb0ELb1ELb0ELb0ELb0ELb0ELb0ELi2ELi4ELi4ELi4ELb0EEENS1_24CollectiveEpilogueBwdGQAISA_fSD_Li256ELb0ELb0EEENS1_25SingleTileBwdLPTSchedulerILb0ELi128ELb0EEEEEEEEEvNT_6ParamsE$_ZN4cute3eso3ESOILb0ELb0EJiNS_5tupleIJiiEEEEEC2ERKiRKS3_ - $_ZN7cutlass13device_kernelIN5flash19enable_sm80_to_sm89INS1_16FlashAttnBwdSm80INS1_25CollectiveMainloopBwdSm80ILi2ELi2EN4cute5tupleIJNS5_1CILi128EEES8_NS7_ILi64EEEEEENS_10bfloat16_tEfNS_4arch4Sm80ELb1ELb0ELb1ELb0ELb0ELb0ELb0ELb0ELi2ELi4ELi4ELi4ELb0EEENS1_24CollectiveEpilogueBwdGQAISA_fSD_Li256ELb0ELb0EEENS1_25SingleTileBwdLPTSchedulerILb0ELi128ELb0EEEEEEEEEvNT_6ParamsE$_ZN4cute3eso3ESOILb0ELb0EJiNS_5tupleIJiNS_1CILi0EEEEEEEEC2ERKiRKS5_)
$_ZN7cutlass13device_kernelIN5flash19enable_sm80_to_sm89INS1_16FlashAttnBwdSm80INS1_25CollectiveMainloopBwdSm80ILi2ELi2EN4cute5tupleIJNS5_1CILi128EEES8_NS7_ILi64EEEEEENS_10bfloat16_tEfNS_4arch4Sm80ELb1ELb0ELb1ELb0ELb0ELb0ELb0ELb0ELi2ELi4ELi4ELi4ELb0EEENS1_24CollectiveEpilogueBwdGQAISA_fSD_Li256ELb0ELb0EEENS1_25SingleTileBwdLPTSchedulerILb0ELi128ELb0EEEEEEEEEvNT_6ParamsE$_ZN4cute3eso3ESOILb0ELb0EJiNS_5tupleIJiNS_1CILi0EEEEEEEEC2ERKiRKS5_:
[----:B------:R-:W-:Y:S02]  /*6420*/  IADD3 R3, R3, -c[0x0][0x20], RZ ;  /* 0x8000080003037a10 */ /* 0x000fe40007ffe0ff */
[----:B------:R-:W-:-:S03]  /*6430*/  IADD3 R2, R2, -c[0x0][0x20], RZ ;  /* 0x8000080002027a10 */ /* 0x000fc60007ffe0ff */
[----:B------:R1:W-:Y:S04]  /*6440*/  STL [R3], R6 ;  /* 0x0000000603007387 */ /* 0x0003e80000100800 */
[----:B------:R-:W2:Y:S01]  /*6450*/  LDL R2, [R2] ;  /* 0x0000000002027983 */ /* 0x000ea20000100800 */
[----:B------:R-:W-:-:S03]  /*6460*/  IMAD.MOV.U32 R5, RZ, RZ, 0x0 ;  /* 0x00000000ff057424 */ /* 0x000fc600078e00ff */
[----:B--2---:R1:W-:Y:S01]  /*6470*/  STL [R3+0x4], R2 ;  /* 0x0000040203007387 */ /* 0x0043e20000100800 */
[----:B------:R-:W-:Y:S05]  /*6480*/  RET.REL.NODEC R4 `(_ZN7cutlass13device_kernelIN5flash19enable_sm80_to_sm89INS1_16FlashAttnBwdSm80INS1_25CollectiveMainloopBwdSm80ILi2ELi2EN4cute5tupleIJNS5_1CILi128EEES8_NS7_ILi64EEEEEENS_10bfloat16_tEfNS_4arch4Sm80ELb1ELb0ELb1ELb0ELb0ELb0ELb0ELb0ELi2ELi4ELi4ELi4ELb0EEENS1_24CollectiveEpilogueBwdGQAISA_fSD_Li256ELb0ELb0EEENS1_25SingleTileBwdLPTSchedulerILb0ELi128ELb0EEEEEEEEEvNT_6ParamsE) ;  /* 0xffff9b7004007950 */ /* 0x000fea0003c3ffff */
        .type           $_ZN7cutlass13device_kernelIN5flash19enable_sm80_to_sm89INS1_16FlashAttnBwdSm80INS1_25CollectiveMainloopBwdSm80ILi2ELi2EN4cute5tupleIJNS5_1CILi128EEES8_NS7_ILi64EEEEEENS_10bfloat16_tEfNS_4arch4Sm80ELb1ELb0ELb1ELb0ELb0ELb0ELb0ELb0ELi2ELi4ELi4ELi4ELb0EEENS1_24CollectiveEpilogueBwdGQAISA_fSD_Li256ELb0ELb0EEENS1_25SingleTileBwdLPTSchedulerILb0ELi128ELb0EEEEEEEEEvNT_6ParamsE$_ZN4cute3eso3ESOILb0ELb0EJiNS_5tupleIJiiEEEEEC2ERKiRKS3_,@function
        .size           $_ZN7cutlass13device_kernelIN5flash19enable_sm80_to_sm89INS1_16FlashAttnBwdSm80INS1_25CollectiveMainloopBwdSm80ILi2ELi2EN4cute5tupleIJNS5_1CILi128EEES8_NS7_ILi64EEEEEENS_10bfloat16_tEfNS_4arch4Sm80ELb1ELb0ELb1ELb0ELb0ELb0ELb0ELb0ELi2ELi4ELi4ELi4ELb0EEENS1_24CollectiveEpilogueBwdGQAISA_fSD_Li256ELb0ELb0EEENS1_25SingleTileBwdLPTSchedulerILb0ELi128ELb0EEEEEEEEEvNT_6ParamsE$_ZN4cute3eso3ESOILb0ELb0EJiNS_5tupleIJiiEEEEEC2ERKiRKS3_,($_ZN7cutlass13device_kernelIN5flash19enable_sm80_to_sm89INS1_16FlashAttnBwdSm80INS1_25CollectiveMainloopBwdSm80ILi2ELi2EN4cute5tupleIJNS5_1CILi128EEES8_NS7_ILi64EEEEEENS_10bfloat16_tEfNS_4arch4Sm80ELb1ELb0ELb1ELb0ELb0ELb0ELb0ELb0ELi2ELi4ELi4ELi4ELb0EEENS1_24CollectiveEpilogueBwdGQAISA_fSD_Li256ELb0ELb0EEENS1_25SingleTileBwdLPTSchedulerILb0ELi128ELb0EEEEEEEEEvNT_6ParamsE$_ZN4cute3eso3ESOILb0ELb0EJiiEEC2ERKiS4_ - $_ZN7cutlass13device_kernelIN5flash19enable_sm80_to_sm89INS1_16FlashAttnBwdSm80INS1_25CollectiveMainloopBwdSm80ILi2ELi2EN4cute5tupleIJNS5_1CILi128EEES8_NS7_ILi64EEEEEENS_10bfloat16_tEfNS_4arch4Sm80ELb1ELb0ELb1ELb0ELb0ELb0ELb0ELb0ELi2ELi4ELi4ELi4ELb0EEENS1_24CollectiveEpilogueBwdGQAISA_fSD_Li256ELb0ELb0EEENS1_25SingleTileBwdLPTSchedulerILb0ELi128ELb0EEEEEEEEEvNT_6ParamsE$_ZN4cute3eso3ESOILb0ELb0EJiNS_5tupleIJiiEEEEEC2ERKiRKS3_)
$_ZN7cutlass13device_kernelIN5flash19enable_sm80_to_sm89INS1_16FlashAttnBwdSm80INS1_25CollectiveMainloopBwdSm80ILi2ELi2EN4cute5tupleIJNS5_1CILi128EEES8_NS7_ILi64EEEEEENS_10bfloat16_tEfNS_4arch4Sm80ELb1ELb0ELb1ELb0ELb0ELb0ELb0ELb0ELi2ELi4ELi4ELi4ELb0EEENS1_24CollectiveEpilogueBwdGQAISA_fSD_Li256ELb0ELb0EEENS1_25SingleTileBwdLPTSchedulerILb0ELi128ELb0EEEEEEEEEvNT_6ParamsE$_ZN4cute3eso3ESOILb0ELb0EJiNS_5tupleIJiiEEEEEC2ERKiRKS3_:
        /* <DEDUP_REMOVED lines=10> */
        .type           $_ZN7cutlass13device_kernelIN5flash19enable_sm80_to_sm89INS1_16FlashAttnBwdSm80INS1_25CollectiveMainloopBwdSm80ILi2ELi2EN4cute5tupleIJNS5_1CILi128EEES8_NS7_ILi64EEEEEENS_10bfloat16_tEfNS_4arch4Sm80ELb1ELb0ELb1ELb0ELb0ELb0ELb0ELb0ELi2ELi4ELi4ELi4ELb0EEENS1_24CollectiveEpilogueBwdGQAISA_fSD_Li256ELb0ELb0EEENS1_25SingleTileBwdLPTSchedulerILb0ELi128ELb0EEEEEEEEEvNT_6ParamsE$_ZN4cute3eso3ESOILb0ELb0EJiiEEC2ERKiS4_,@function
        .size           $_ZN7cutlass13device_kernelIN5flash19enable_sm80_to_sm89INS1_16FlashAttnBwdSm80INS1_25CollectiveMainloopBwdSm80ILi2ELi2EN4cute5tupleIJNS5_1CILi128EEES8_NS7_ILi64EEEEEENS_10bfloat16_tEfNS_4arch4Sm80ELb1ELb0ELb1ELb0ELb0ELb0ELb0ELb0ELi2ELi4ELi4ELi4ELb0EEENS1_24CollectiveEpilogueBwdGQAISA_fSD_Li256ELb0ELb0EEENS1_25SingleTileBwdLPTSchedulerILb0ELi128ELb0EEEEEEEEEvNT_6ParamsE$_ZN4cute3eso3ESOILb0ELb0EJiiEEC2ERKiS4_,($_ZN7cutlass13device_kernelIN5flash19enable_sm80_to_sm89INS1_16FlashAttnBwdSm80INS1_25CollectiveMainloopBwdSm80ILi2ELi2EN4cute5tupleIJNS5_1CILi128EEES8_NS7_ILi64EEEEEENS_10bfloat16_tEfNS_4arch4Sm80ELb1ELb0ELb1ELb0ELb0ELb0ELb0ELb0ELi2ELi4ELi4ELi4ELb0EEENS1_24CollectiveEpilogueBwdGQAISA_fSD_Li256ELb0ELb0EEENS1_25SingleTileBwdLPTSchedulerILb0ELi128ELb0EEEEEEEEEvNT_6ParamsE$_ZN4cute3eso3ESOILb0ELb0EJiiNS_1CILi0EEEEEC2ERKiS6_RKS3_ - $_ZN7cutlass13device_kernelIN5flash19enable_sm80_to_sm89INS1_16FlashAttnBwdSm80INS1_25CollectiveMainloopBwdSm80ILi2ELi2EN4cute5tupleIJNS5_1CILi128EEES8_NS7_ILi64EEEEEENS_10bfloat16_tEfNS_4arch4Sm80ELb1ELb0ELb1ELb0ELb0ELb0ELb0ELb0ELi2ELi4ELi4ELi4ELb0EEENS1_24CollectiveEpilogueBwdGQAISA_fSD_Li256ELb0ELb0EEENS1_25SingleTileBwdLPTSchedulerILb0ELi128ELb0EEEEEEEEEvNT_6ParamsE$_ZN4cute3eso3ESOILb0ELb0EJiiEEC2ERKiS4_)
$_ZN7cutlass13device_kernelIN5flash19enable_sm80_to_sm89INS1_16FlashAttnBwdSm80INS1_25CollectiveMainloopBwdSm80ILi2ELi2EN4cute5tupleIJNS5_1CILi128EEES8_NS7_ILi64EEEEEENS_10bfloat16_tEfNS_4arch4Sm80ELb1ELb0ELb1ELb0ELb0ELb0ELb0ELb0ELi2ELi4ELi4ELi4ELb0EEENS1_24CollectiveEpilogueBwdGQAISA_fSD_Li256ELb0ELb0EEENS1_25SingleTileBwdLPTSchedulerILb0ELi128ELb0EEEEEEEEEvNT_6ParamsE$_ZN4cute3eso3ESOILb0ELb0EJiiEEC2ERKiS4_:
[----:B------:R-:W-:Y:S02]  /*6530*/  IADD3 R3, R3, -c[0x0][0x20], RZ ;  /* 0x8000080003037a10 */ /* 0x000fe40007ffe0ff */
[----:B------:R-:W-:-:S03]  /*6540*/  IADD3 R2, R2, -c[0x0][0x20], RZ ;  /* 0x8000080002027a10 */ /* 0x000fc60007ffe0ff */
[----:B------:R1:W-:Y:S04]  /*6550*/  STL [R3], R10 ;  /* 0x0000000a03007387 */ /* 0x0003e80000100800 */
[----:B------:R-:W2:Y:S01]  /*6560*/  LDL R2, [R2] ;  /* 0x0000000002027983 */ /* 0x000ea20000100800 */
[----:B------:R-:W-:-:S03]  /*6570*/  IMAD.MOV.U32 R9, RZ, RZ, 0x0 ;  /* 0x00000000ff097424 */ /* 0x000fc600078e00ff */
[----:B--2---:R1:W-:Y:S01]  /*6580*/  STL [R3+0x4], R2 ;  /* 0x0000040203007387 */ /* 0x0043e20000100800 */
[----:B------:R-:W-:Y:S05]  /*6590*/  RET.REL.NODEC R8 `(_ZN7cutlass13device_kernelIN5flash19enable_sm80_to_sm89INS1_16FlashAttnBwdSm80INS1_25CollectiveMainloopBwdSm80ILi2ELi2EN4cute5tupleIJNS5_1CILi128EEES8_NS7_ILi64EEEEEENS_10bfloat16_tEfNS_4arch4Sm80ELb1ELb0ELb1ELb0ELb0ELb0ELb0ELb0ELi2ELi4ELi4ELi4ELb0EEENS1_24CollectiveEpilogueBwdGQAISA_fSD_Li256ELb0ELb0EEENS1_25SingleTileBwdLPTSchedulerILb0ELi128ELb0EEEEEEEEEvNT_6ParamsE) ;  /* 0xffff9a6008007950 */ /* 0x000fea0003c3ffff */
        .type           $_ZN7cutlass13device_kernelIN5flash19enable_sm80_to_sm89INS1_16FlashAttnBwdSm80INS1_25CollectiveMainloopBwdSm80ILi2ELi2EN4cute5tupleIJNS5_1CILi128EEES8_NS7_ILi64EEEEEENS_10bfloat16_tEfNS_4arch4Sm80ELb1ELb0ELb1ELb0ELb0ELb0ELb0ELb0ELi2ELi4ELi4ELi4ELb0EEENS1_24CollectiveEpilogueBwdGQAISA_fSD_Li256ELb0ELb0EEENS1_25SingleTileBwdLPTSchedulerILb0ELi128ELb0EEEEEEEEEvNT_6ParamsE$_ZN4cute3eso3ESOILb0ELb0EJiiNS_1CILi0EEEEEC2ERKiS6_RKS3_,@function
        .size           $_ZN7cutlass13device_kernelIN5flash19enable_sm80_to_sm89INS1_16FlashAttnBwdSm80INS1_25CollectiveMainloopBwdSm80ILi2ELi2EN4cute5tupleIJNS5_1CILi128EEES8_NS7_ILi64EEEEEENS_10bfloat16_tEfNS_4arch4Sm80ELb1ELb0ELb1ELb0ELb0ELb0ELb0ELb0ELi2ELi4ELi4ELi4ELb0EEENS1_24CollectiveEpilogueBwdGQAISA_fSD_Li256ELb0ELb0EEENS1_25SingleTileBwdLPTSchedulerILb0ELi128ELb0EEEEEEEEEvNT_6ParamsE$_ZN4cute3eso3ESOILb0ELb0EJiiNS_1CILi0EEEEEC2ERKiS6_RKS3_,($_ZN7cutlass13device_kernelIN5flash19enable_sm80_to_sm89INS1_16FlashAttnBwdSm80INS1_25CollectiveMainloopBwdSm80ILi2ELi2EN4cute5tupleIJNS5_1CILi128EEES8_NS7_ILi64EEEEEENS_10bfloat16_tEfNS_4arch4Sm80ELb1ELb0ELb1ELb0ELb0ELb0ELb0ELb0ELi2ELi4ELi4ELi4ELb0EEENS1_24CollectiveEpilogueBwdGQAISA_fSD_Li256ELb0ELb0EEENS1_25SingleTileBwdLPTSchedulerILb0ELi128ELb0EEEEEEEEEvNT_6ParamsE$_ZN4cute3eso3ESOILb0ELb0EJiiNS_1CILi1024EEEEEC2ERKiS6_RKS3_ - $_ZN7cutlass13device_kernelIN5flash19enable_sm80_to_sm89INS1_16FlashAttnBwdSm80INS1_25CollectiveMainloopBwdSm80ILi2ELi2EN4cute5tupleIJNS5_1CILi128EEES8_NS7_ILi64EEEEEENS_10bfloat16_tEfNS_4arch4Sm80ELb1ELb0ELb1ELb0ELb0ELb0ELb0ELb0ELi2ELi4ELi4ELi4ELb0EEENS1_24CollectiveEpilogueBwdGQAISA_fSD_Li256ELb0ELb0EEENS1_25SingleTileBwdLPTSchedulerILb0ELi128ELb0EEEEEEEEEvNT_6ParamsE$_ZN4cute3eso3ESOILb0ELb0EJiiNS_1CILi0EEEEEC2ERKiS6_RKS3_)
$_ZN7cutlass13device_kernelIN5flash19enable_sm80_to_sm89INS1_16FlashAttnBwdSm80INS1_25CollectiveMainloopBwdSm80ILi2ELi2EN4cute5tupleIJNS5_1CILi128EEES8_NS7_ILi64EEEEEENS_10bfloat16_tEfNS_4arch4Sm80ELb1ELb0ELb1ELb0ELb0ELb0ELb0ELb0ELi2ELi4ELi4ELi4ELb0EEENS1_24CollectiveEpilogueBwdGQAISA_fSD_Li256ELb0ELb0EEENS1_25SingleTileBwdLPTSchedulerILb0ELi128ELb0EEEEEEEEEvNT_6ParamsE$_ZN4cute3eso3ESOILb0ELb0EJiiNS_1CILi0EEEEEC2ERKiS6_RKS3_:
        /* <DEDUP_REMOVED lines=8> */
        .type           $_ZN7cutlass13device_kernelIN5flash19enable_sm80_to_sm89INS1_16FlashAttnBwdSm80INS1_25CollectiveMainloopBwdSm80ILi2ELi2EN4cute5tupleIJNS5_1CILi128EEES8_NS7_ILi64EEEEEENS_10bfloat16_tEfNS_4arch4Sm80ELb1ELb0ELb1ELb0ELb0ELb0ELb0ELb0ELi2ELi4ELi4ELi4ELb0EEENS1_24CollectiveEpilogueBwdGQAISA_fSD_Li256ELb0ELb0EEENS1_25SingleTileBwdLPTSchedulerILb0ELi128ELb0EEEEEEEEEvNT_6ParamsE$_ZN4cute3eso3ESOILb0ELb0EJiiNS_1CILi1024EEEEEC2ERKiS6_RKS3_,@function
        .size           $_ZN7cutlass13device_kernelIN5flash19enable_sm80_to_sm89INS1_16FlashAttnBwdSm80INS1_25CollectiveMainloopBwdSm80ILi2ELi2EN4cute5tupleIJNS5_1CILi128EEES8_NS7_ILi64EEEEEENS_10bfloat16_tEfNS_4arch4Sm80ELb1ELb0ELb1ELb0ELb0ELb0ELb0ELb0ELi2ELi4ELi4ELi4ELb0EEENS1_24CollectiveEpilogueBwdGQAISA_fSD_Li256ELb0ELb0EEENS1_25SingleTileBwdLPTSchedulerILb0ELi128ELb0EEEEEEEEEvNT_6ParamsE$_ZN4cute3eso3ESOILb0ELb0EJiiNS_1CILi1024EEEEEC2ERKiS6_RKS3_,($_ZN7cutlass13device_kernelIN5flash19enable_sm80_to_sm89INS1_16FlashAttnBwdSm80INS1_25CollectiveMainloopBwdSm80ILi2ELi2EN4cute5tupleIJNS5_1CILi128EEES8_NS7_ILi64EEEEEENS_10bfloat16_tEfNS_4arch4Sm80ELb1ELb0ELb1ELb0ELb0ELb0ELb0ELb0ELi2ELi4ELi4ELi4ELb0EEENS1_24CollectiveEpilogueBwdGQAISA_fSD_Li256ELb0ELb0EEENS1_25SingleTileBwdLPTSchedulerILb0ELi128ELb0EEEEEEEEEvNT_6ParamsE$_ZN4cute3eso3ESOILb0ELb0EJiiNS_1CILi144EEENS2_ILi512EEEEEC2ERKiS7_RKS3_RKS4_ - $_ZN7cutlass13device_kernelIN5flash19enable_sm80_to_sm89INS1_16FlashAttnBwdSm80INS1_25CollectiveMainloopBwdSm80ILi2ELi2EN4cute5tupleIJNS5_1CILi128EEES8_NS7_ILi64EEEEEENS_10bfloat16_tEfNS_4arch4Sm80ELb1ELb0ELb1ELb0ELb0ELb0ELb0ELb0ELi2ELi4ELi4ELi4ELb0EEENS1_24CollectiveEpilogueBwdGQAISA_fSD_Li256ELb0ELb0EEENS1_25SingleTileBwdLPTSchedulerILb0ELi128ELb0EEEEEEEEEvNT_6ParamsE$_ZN4cute3eso3ESOILb0ELb0EJiiNS_1CILi1024EEEEEC2ERKiS6_RKS3_)
$_ZN7cutlass13device_kernelIN5flash19enable_sm80_to_sm89INS1_16FlashAttnBwdSm80INS1_25CollectiveMainloopBwdSm80ILi2ELi2EN4cute5tupleIJNS5_1CILi128EEES8_NS7_ILi64EEEEEENS_10bfloat16_tEfNS_4arch4Sm80ELb1ELb0ELb1ELb0ELb0ELb0ELb0ELb0ELi2ELi4ELi4ELi4ELb0EEENS1_24CollectiveEpilogueBwdGQAISA_fSD_Li256ELb0ELb0EEENS1_25SingleTileBwdLPTSchedulerILb0ELi128ELb0EEEEEEEEEvNT_6ParamsE$_ZN4cute3eso3ESOILb0ELb0EJiiNS_1CILi1024EEEEEC2ERKiS6_RKS3_:
        /* <DEDUP_REMOVED lines=8> */
        .type           $_ZN7cutlass13device_kernelIN5flash19enable_sm80_to_sm89INS1_16FlashAttnBwdSm80INS1_25CollectiveMainloopBwdSm80ILi2ELi2EN4cute5tupleIJNS5_1CILi128EEES8_NS7_ILi64EEEEEENS_10bfloat16_tEfNS_4arch4Sm80ELb1ELb0ELb1ELb0ELb0ELb0ELb0ELb0ELi2ELi4ELi4ELi4ELb0EEENS1_24CollectiveEpilogueBwdGQAISA_fSD_Li256ELb0ELb0EEENS1_25SingleTileBwdLPTSchedulerILb0ELi128ELb0EEEEEEEEEvNT_6ParamsE$_ZN4cute3eso3ESOILb0ELb0EJiiNS_1CILi144EEENS2_ILi512EEEEEC2ERKiS7_RKS3_RKS4_,@function
        .size           $_ZN7cutlass13device_kernelIN5flash19enable_sm80_to_sm89INS1_16FlashAttnBwdSm80INS1_25CollectiveMainloopBwdSm80ILi2ELi2EN4cute5tupleIJNS5_1CILi128EEES8_NS7_ILi64EEEEEENS_10bfloat16_tEfNS_4arch4Sm80ELb1ELb0ELb1ELb0ELb0ELb0ELb0ELb0ELi2ELi4ELi4ELi4ELb0EEENS1_24CollectiveEpilogueBwdGQAISA_fSD_Li256ELb0ELb0EEENS1_25SingleTileBwdLPTSchedulerILb0ELi128ELb0EEEEEEEEEvNT_6ParamsE$_ZN4cute3eso3ESOILb0ELb0EJiiNS_1CILi144EEENS2_ILi512EEEEEC2ERKiS7_RKS3_RKS4_,($_ZN7cutlass13device_kernelIN5flash19enable_sm80_to_sm89INS1_16FlashAttnBwdSm80INS1_25CollectiveMainloopBwdSm80ILi2ELi2EN4cute5tupleIJNS5_1CILi128EEES8_NS7_ILi64EEEEEENS_10bfloat16_tEfNS_4arch4Sm80ELb1ELb0ELb1ELb0ELb0ELb0ELb0ELb0ELi2ELi4ELi4ELi4ELb0EEENS1_24CollectiveEpilogueBwdGQAISA_fSD_Li256ELb0ELb0EEENS1_25SingleTileBwdLPTSchedulerILb0ELi128ELb0EEEEEEEEEvNT_6ParamsE$_ZN4cute3eso3ESOILb0ELb0EJiiNS_1CILi72EEENS2_ILi512EEEEEC2ERKiS7_RKS3_RKS4_ - $_ZN7cutlass13device_kernelIN5flash19enable_sm80_to_sm89INS1_16FlashAttnBwdSm80INS1_25CollectiveMainloopBwdSm80ILi2ELi2EN4cute5tupleIJNS5_1CILi128EEES8_NS7_ILi64EEEEEENS_10bfloat16_tEfNS_4arch4Sm80ELb1ELb0ELb1ELb0ELb0ELb0ELb0ELb0ELi2ELi4ELi4ELi4ELb0EEENS1_24CollectiveEpilogueBwdGQAISA_fSD_Li256ELb0ELb0EEENS1_25SingleTileBwdLPTSchedulerILb0ELi128ELb0EEEEEEEEEvNT_6ParamsE$_ZN4cute3eso3ESOILb0ELb0EJiiNS_1CILi144EEENS2_ILi512EEEEEC2ERKiS7_RKS3_RKS4_)
$_ZN7cutlass13device_kernelIN5flash19enable_sm80_to_sm89INS1_16FlashAttnBwdSm80INS1_25CollectiveMainloopBwdSm80ILi2ELi2EN4cute5tupleIJNS5_1CILi128EEES8_NS7_ILi64EEEEEENS_10bfloat16_tEfNS_4arch4Sm80ELb1ELb0ELb1ELb0ELb0ELb0ELb0ELb0ELi2ELi4ELi4ELi4ELb0EEENS1_24CollectiveEpilogueBwdGQAISA_fSD_Li256ELb0ELb0EEENS1_25SingleTileBwdLPTSchedulerILb0ELi128ELb0EEEEEEEEEvNT_6ParamsE$_ZN4cute3eso3ESOILb0ELb0EJiiNS_1CILi144EEENS2_ILi512EEEEEC2ERKiS7_RKS3_RKS4_:
[----:B------:R-:W-:Y:S02]  /*66a0*/  IADD3 R6, R59, -c[0x0][0x20], RZ ;  /* 0x800008003b067a10 */ /* 0x000fe40007ffe0ff */
[----:B------:R-:W-:-:S03]  /*66b0*/  IADD3 R4, R4, -c[0x0][0x20], RZ ;  /* 0x8000080004047a10 */ /* 0x000fc60007ffe0ff */
[----:B------:R1:W-:Y:S04]  /*66c0*/  STL [R6], R3 ;  /* 0x0000000306007387 */ /* 0x0003e80000100800 */
[----:B------:R-:W2:Y:S01]  /*66d0*/  LDL R5, [R4] ;  /* 0x0000000004057983 */ /* 0x000ea20000100800 */
[----:B------:R-:W-:-:S03]  /*66e0*/  IMAD.MOV.U32 R9, RZ, RZ, 0x0 ;  /* 0x00000000ff097424 */ /* 0x000fc600078e00ff */
[----:B--2---:R1:W-:Y:S01]  /*66f0*/  STL [R6+0x4], R5 ;  /* 0x0000040506007387 */ /* 0x0043e20000100800 */
[----:B------:R-:W-:Y:S05]  /*6700*/  RET.REL.NODEC R8 `(_ZN7cutlass13device_kernelIN5flash19enable_sm80_to_sm89INS1_16FlashAttnBwdSm80INS1_25CollectiveMainloopBwdSm80ILi2ELi2EN4cute5tupleIJNS5_1CILi128EEES8_NS7_ILi64EEEEEENS_10bfloat16_tEfNS_4arch4Sm80ELb1ELb0ELb1ELb0ELb0ELb0ELb0ELb0ELi2ELi4ELi4ELi4ELb0EEENS1_24CollectiveEpilogueBwdGQAISA_fSD_Li256ELb0ELb0EEENS1_25SingleTileBwdLPTSchedulerILb0ELi128ELb0EEEEEEEEEvNT_6ParamsE) ;  /* 0xffff98f008007950 */ /* 0x000fea0003c3ffff */
        .type           $_ZN7cutlass13device_kernelIN5flash19enable_sm80_to_sm89INS1_16FlashAttnBwdSm80INS1_25CollectiveMainloopBwdSm80ILi2ELi2EN4cute5tupleIJNS5_1CILi128EEES8_NS7_ILi64EEEEEENS_10bfloat16_tEfNS_4arch4Sm80ELb1ELb0ELb1ELb0ELb0ELb0ELb0ELb0ELi2ELi4ELi4ELi4ELb0EEENS1_24CollectiveEpilogueBwdGQAISA_fSD_Li256ELb0ELb0EEENS1_25SingleTileBwdLPTSchedulerILb0ELi128ELb0EEEEEEEEEvNT_6ParamsE$_ZN4cute3eso3ESOILb0ELb0EJiiNS_1CILi72EEENS2_ILi512EEEEEC2ERKiS7_RKS3_RKS4_,@function
        .size           $_ZN7cutlass13device_kernelIN5flash19enable_sm80_to_sm89INS1_16FlashAttnBwdSm80INS1_25CollectiveMainloopBwdSm80ILi2ELi2EN4cute5tupleIJNS5_1CILi128EEES8_NS7_ILi64EEEEEENS_10bfloat16_tEfNS_4arch4Sm80ELb1ELb0ELb1ELb0ELb0ELb0ELb0ELb0ELi2ELi4ELi4ELi4ELb0EEENS1_24CollectiveEpilogueBwdGQAISA_fSD_Li256ELb0ELb0EEENS1_25SingleTileBwdLPTSchedulerILb0ELi128ELb0EEEEEEEEEvNT_6ParamsE$_ZN4cute3eso3ESOILb0ELb0EJiiNS_1CILi72EEENS2_ILi512EEEEEC2ERKiS7_RKS3_RKS4_,($_ZN7cutlass13device_kernelIN5flash19enable_sm80_to_sm89INS1_16FlashAttnBwdSm80INS1_25CollectiveMainloopBwdSm80ILi2ELi2EN4cute5tupleIJNS5_1CILi128EEES8_NS7_ILi64EEEEEENS_10bfloat16_tEfNS_4arch4Sm80ELb1ELb0ELb1ELb0ELb0ELb0ELb0ELb0ELi2ELi4ELi4ELi4ELb0EEENS1_24CollectiveEpilogueBwdGQAISA_fSD_Li256ELb0ELb0EEENS1_25SingleTileBwdLPTSchedulerILb0ELi128ELb0EEEEEEEEEvNT_6ParamsE$_ZN4cute3eso3ESOILb0ELb0EJiiNS_1CILi8192EEEEEC2ERKiS6_RKS3_ - $_ZN7cutlass13device_kernelIN5flash19enable_sm80_to_sm89INS1_16FlashAttnBwdSm80INS1_25CollectiveMainloopBwdSm80ILi2ELi2EN4cute5tupleIJNS5_1CILi128EEES8_NS7_ILi64EEEEEENS_10bfloat16_tEfNS_4arch4Sm80ELb1ELb0ELb1ELb0ELb0ELb0ELb0ELb0ELi2ELi4ELi4ELi4ELb0EEENS1_24CollectiveEpilogueBwdGQAISA_fSD_Li256ELb0ELb0EEENS1_25SingleTileBwdLPTSchedulerILb0ELi128ELb0EEEEEEEEEvNT_6ParamsE$_ZN4cute3eso3ESOILb0ELb0EJiiNS_1CILi72EEENS2_ILi512EEEEEC2ERKiS7_RKS3_RKS4_)
$_ZN7cutlass13device_kernelIN5flash19enable_sm80_to_sm89INS1_16FlashAttnBwdSm80INS1_25CollectiveMainloopBwdSm80ILi2ELi2EN4cute5tupleIJNS5_1CILi128EEES8_NS7_ILi64EEEEEENS_10bfloat16_tEfNS_4arch4Sm80ELb1ELb0ELb1ELb0ELb0ELb0ELb0ELb0ELi2ELi4ELi4ELi4ELb0EEENS1_24CollectiveEpilogueBwdGQAISA_fSD_Li256ELb0ELb0EEENS1_25SingleTileBwdLPTSchedulerILb0ELi128ELb0EEEEEEEEEvNT_6ParamsE$_ZN4cute3eso3ESOILb0ELb0EJiiNS_1CILi72EEENS2_ILi512EEEEEC2ERKiS7_RKS3_RKS4_:
        /* <DEDUP_REMOVED lines=8> */
        .type           $_ZN7cutlass13device_kernelIN5flash19enable_sm80_to_sm89INS1_16FlashAttnBwdSm80INS1_25CollectiveMainloopBwdSm80ILi2ELi2EN4cute5tupleIJNS5_1CILi128EEES8_NS7_ILi64EEEEEENS_10bfloat16_tEfNS_4arch4Sm80ELb1ELb0ELb1ELb0ELb0ELb0ELb0ELb0ELi2ELi4ELi4ELi4ELb0EEENS1_24CollectiveEpilogueBwdGQAISA_fSD_Li256ELb0ELb0EEENS1_25SingleTileBwdLPTSchedulerILb0ELi128ELb0EEEEEEEEEvNT_6ParamsE$_ZN4cute3eso3ESOILb0ELb0EJiiNS_1CILi8192EEEEEC2ERKiS6_RKS3_,@function
        .size           $_ZN7cutlass13device_kernelIN5flash19enable_sm80_to_sm89INS1_16FlashAttnBwdSm80INS1_25CollectiveMainloopBwdSm80ILi2ELi2EN4cute5tupleIJNS5_1CILi128EEES8_NS7_ILi64EEEEEENS_10bfloat16_tEfNS_4arch4Sm80ELb1ELb0ELb1ELb0ELb0ELb0ELb0ELb0ELi2ELi4ELi4ELi4ELb0EEENS1_24CollectiveEpilogueBwdGQAISA_fSD_Li256ELb0ELb0EEENS1_25SingleTileBwdLPTSchedulerILb0ELi128ELb0EEEEEEEEEvNT_6ParamsE$_ZN4cute3eso3ESOILb0ELb0EJiiNS_1CILi8192EEEEEC2ERKiS6_RKS3_,($_ZN7cutlass13device_kernelIN5flash19enable_sm80_to_sm89INS1_16FlashAttnBwdSm80INS1_25CollectiveMainloopBwdSm80ILi2ELi2EN4cute5tupleIJNS5_1CILi128EEES8_NS7_ILi64EEEEEENS_10bfloat16_tEfNS_4arch4Sm80ELb1ELb0ELb1ELb0ELb0ELb0ELb0ELb0ELi2ELi4ELi4ELi4ELb0EEENS1_24CollectiveEpilogueBwdGQAISA_fSD_Li256ELb0ELb0EEENS1_25SingleTileBwdLPTSchedulerILb0ELi128ELb0EEEEEEEEEvNT_6ParamsE$_ZN4cute3eso3ESOILb0ELb0EJiiiEEC2ERKiS4_S4_ - $_ZN7cutlass13device_kernelIN5flash19enable_sm80_to_sm89INS1_16FlashAttnBwdSm80INS1_25CollectiveMainloopBwdSm80ILi2ELi2EN4cute5tupleIJNS5_1CILi128EEES8_NS7_ILi64EEEEEENS_10bfloat16_tEfNS_4arch4Sm80ELb1ELb0ELb1ELb0ELb0ELb0ELb0ELb0ELi2ELi4ELi4ELi4ELb0EEENS1_24CollectiveEpilogueBwdGQAISA_fSD_Li256ELb0ELb0EEENS1_25SingleTileBwdLPTSchedulerILb0ELi128ELb0EEEEEEEEEvNT_6ParamsE$_ZN4cute3eso3ESOILb0ELb0EJiiNS_1CILi8192EEEEEC2ERKiS6_RKS3_)
$_ZN7cutlass13device_kernelIN5flash19enable_sm80_to_sm89INS1_16FlashAttnBwdSm80INS1_25CollectiveMainloopBwdSm80ILi2ELi2EN4cute5tupleIJNS5_1CILi128EEES8_NS7_ILi64EEEEEENS_10bfloat16_tEfNS_4arch4Sm80ELb1ELb0ELb1ELb0ELb0ELb0ELb0ELb0ELi2ELi4ELi4ELi4ELb0EEENS1_24CollectiveEpilogueBwdGQAISA_fSD_Li256ELb0ELb0EEENS1_25SingleTileBwdLPTSchedulerILb0ELi128ELb0EEEEEEEEEvNT_6ParamsE$_ZN4cute3eso3ESOILb0ELb0EJiiNS_1CILi8192EEEEEC2ERKiS6_RKS3_:
[----:B------:R-:W-:Y:S02]  /*6790*/  IADD3 R3, R3, -c[0x0][0x20], RZ ;  /* 0x8000080003037a10 */ /* 0x000fe40007ffe0ff */
[----:B------:R-:W-:-:S03]  /*67a0*/  IADD3 R2, R2, -c[0x0][0x20], RZ ;  /* 0x8000080002027a10 */ /* 0x000fc60007ffe0ff */
[----:B------:R1:W-:Y:S04]  /*67b0*/  STL [R3], R10 ;  /* 0x0000000a03007387 */ /* 0x0003e80000100800 */
[----:B------:R-:W2:Y:S01]  /*67c0*/  LDL R2, [R2] ;  /* 0x0000000002027983 */ /* 0x000ea20000100800 */
[----:B------:R-:W-:-:S03]  /*67d0*/  IMAD.MOV.U32 R9, RZ, RZ, 0x0 ;  /* 0x00000000ff097424 */ /* 0x000fc600078e00ff */
[----:B--2---:R1:W-:Y:S01]  /*67e0*/  STL [R3+0x4], R2 ;  /* 0x0000040203007387 */ /* 0x0043e20000100800 */
[----:B------:R-:W-:Y:S05]  /*67f0*/  RET.REL.NODEC R8 `(_ZN7cutlass13device_kernelIN5flash19enable_sm80_to_sm89INS1_16FlashAttnBwdSm80INS1_25CollectiveMainloopBwdSm80ILi2ELi2EN4cute5tupleIJNS5_1CILi128EEES8_NS7_ILi64EEEEEENS_10bfloat16_tEfNS_4arch4Sm80ELb1ELb0ELb1ELb0ELb0ELb0ELb0ELb0ELi2ELi4ELi4ELi4ELb0EEENS1_24CollectiveEpilogueBwdGQAISA_fSD_Li256ELb0ELb0EEENS1_25SingleTileBwdLPTSchedulerILb0ELi128ELb0EEEEEEEEEvNT_6ParamsE) ;  /* 0xffff980008007950 */ /* 0x000fea0003c3ffff */
        .type           $_ZN7cutlass13device_kernelIN5flash19enable_sm80_to_sm89INS1_16FlashAttnBwdSm80INS1_25CollectiveMainloopBwdSm80ILi2ELi2EN4cute5tupleIJNS5_1CILi128EEES8_NS7_ILi64EEEEEENS_10bfloat16_tEfNS_4arch4Sm80ELb1ELb0ELb1ELb0ELb0ELb0ELb0ELb0ELi2ELi4ELi4ELi4ELb0EEENS1_24CollectiveEpilogueBwdGQAISA_fSD_Li256ELb0ELb0EEENS1_25SingleTileBwdLPTSchedulerILb0ELi128ELb0EEEEEEEEEvNT_6ParamsE$_ZN4cute3eso3ESOILb0ELb0EJiiiEEC2ERKiS4_S4_,@function
        .size           $_ZN7cutlass13device_kernelIN5flash19enable_sm80_to_sm89INS1_16FlashAttnBwdSm80INS1_25CollectiveMainloopBwdSm80ILi2ELi2EN4cute5tupleIJNS5_1CILi128EEES8_NS7_ILi64EEEEEENS_10bfloat16_tEfNS_4arch4Sm80ELb1ELb0ELb1ELb0ELb0ELb0ELb0ELb0ELi2ELi4ELi4ELi4ELb0EEENS1_24CollectiveEpilogueBwdGQAISA_fSD_Li256ELb0ELb0EEENS1_25SingleTileBwdLPTSchedulerILb0ELi128ELb0EEEEEEEEEvNT_6ParamsE$_ZN4cute3eso3ESOILb0ELb0EJiiiEEC2ERKiS4_S4_,($_ZN7cutlass13device_kernelIN5flash19enable_sm80_to_sm89INS1_16FlashAttnBwdSm80INS1_25CollectiveMainloopBwdSm80ILi2ELi2EN4cute5tupleIJNS5_1CILi128EEES8_NS7_ILi64EEEEEENS_10bfloat16_tEfNS_4arch4Sm80ELb1ELb0ELb1ELb0ELb0ELb0ELb0ELb0ELi2ELi4ELi4ELi4ELb0EEENS1_24CollectiveEpilogueBwdGQAISA_fSD_Li256ELb0ELb0EEENS1_25SingleTileBwdLPTSchedulerILb0ELi128ELb0EEEEEEEEEvNT_6ParamsE$_ZN4cute3eso3ESOILb0ELb0EJiiiNS_1CILi0EEEEEC2ERKiS6_S6_RKS3_ - $_ZN7cutlass13device_kernelIN5flash19enable_sm80_to_sm89INS1_16FlashAttnBwdSm80INS1_25CollectiveMainloopBwdSm80ILi2ELi2EN4cute5tupleIJNS5_1CILi128EEES8_NS7_ILi64EEEEEENS_10bfloat16_tEfNS_4arch4Sm80ELb1ELb0ELb1ELb0ELb0ELb0ELb0ELb0ELi2ELi4ELi4ELi4ELb0EEENS1_24CollectiveEpilogueBwdGQAISA_fSD_Li256ELb0ELb0EEENS1_25SingleTileBwdLPTSchedulerILb0ELi128ELb0EEEEEEEEEvNT_6ParamsE$_ZN4cute3eso3ESOILb0ELb0EJiiiEEC2ERKiS4_S4_)
$_ZN7cutlass13device_kernelIN5flash19enable_sm80_to_sm89INS1_16FlashAttnBwdSm80INS1_25CollectiveMainloopBwdSm80ILi2ELi2EN4cute5tupleIJNS5_1CILi128EEES8_NS7_ILi64EEEEEENS_10bfloat16_tEfNS_4arch4Sm80ELb1ELb0ELb1ELb0ELb0ELb0ELb0ELb0ELi2ELi4ELi4ELi4ELb0EEENS1_24CollectiveEpilogueBwdGQAISA_fSD_Li256ELb0ELb0EEENS1_25SingleTileBwdLPTSchedulerILb0ELi128ELb0EEEEEEEEEvNT_6ParamsE$_ZN4cute3eso3ESOILb0ELb0EJiiiEEC2ERKiS4_S4_:
        /* <DEDUP_REMOVED lines=9> */
[----:B------:R-:W-:Y:S05]  /*6890*/  RET.REL.NODEC R4 `(_ZN7cutlass13device_kernelIN5flash19enable_sm80_to_sm89INS1_16FlashAttnBwdSm80INS1_25CollectiveMainloopBwdSm80ILi2ELi2EN4cute5tupleIJNS5_1CILi128EEES8_NS7_ILi64EEEEEENS_10bfloat16_tEfNS_4arch4Sm80ELb1ELb0ELb1ELb0ELb0ELb0ELb0ELb0ELi2ELi4ELi4ELi4ELb0EEENS1_24CollectiveEpilogueBwdGQAISA_fSD_Li256ELb0ELb0EEENS1_25SingleTileBwdLPTSchedulerILb0ELi128ELb0EEEEEEEEEvNT_6ParamsE) ;  /* 0xffff976004007950 */ /* 0x000fea0003c3ffff */
        .type           $_ZN7cutlass13device_kernelIN5flash19enable_sm80_to_sm89INS1_16FlashAttnBwdSm80INS1_25CollectiveMainloopBwdSm80ILi2ELi2EN4cute5tupleIJNS5_1CILi128EEES8_NS7_ILi64EEEEEENS_10bfloat16_tEfNS_4arch4Sm80ELb1ELb0ELb1ELb0ELb0ELb0ELb0ELb0ELi2ELi4ELi4ELi4ELb0EEENS1_24CollectiveEpilogueBwdGQAISA_fSD_Li256ELb0ELb0EEENS1_25SingleTileBwdLPTSchedulerILb0ELi128ELb0EEEEEEEEEvNT_6ParamsE$_ZN4cute3eso3ESOILb0ELb0EJiiiNS_1CILi0EEEEEC2ERKiS6_S6_RKS3_,@function
        .size           $_ZN7cutlass13device_kernelIN5flash19enable_sm80_to_sm89INS1_16FlashAttnBwdSm80INS1_25CollectiveMainloopBwdSm80ILi2ELi2EN4cute5tupleIJNS5_1CILi128EEES8_NS7_ILi64EEEEEENS_10bfloat16_tEfNS_4arch4Sm80ELb1ELb0ELb1ELb0ELb0ELb0ELb0ELb0ELi2ELi4ELi4ELi4ELb0EEENS1_24CollectiveEpilogueBwdGQAISA_fSD_Li256ELb0ELb0EEENS1_25SingleTileBwdLPTSchedulerILb0ELi128ELb0EEEEEEEEEvNT_6ParamsE$_ZN4cute3eso3ESOILb0ELb0EJiiiNS_1CILi0EEEEEC2ERKiS6_S6_RKS3_,($_ZN7cutlass13device_kernelIN5flash19enable_sm80_to_sm89INS1_16FlashAttnBwdSm80INS1_25CollectiveMainloopBwdSm80ILi2ELi2EN4cute5tupleIJNS5_1CILi128EEES8_NS7_ILi64EEEEEENS_10bfloat16_tEfNS_4arch4Sm80ELb1ELb0ELb1ELb0ELb0ELb0ELb0ELb0ELi2ELi4ELi4ELi4ELb0EEENS1_24CollectiveEpilogueBwdGQAISA_fSD_Li256ELb0ELb0EEENS1_25SingleTileBwdLPTSchedulerILb0ELi128ELb0EEEEEEEEEvNT_6ParamsE$_ZN4cute3eso3ESOILb0ELb0EJiiiNS_1CILi144EEENS2_ILi512EEEEEC2ERKiS7_S7_RKS3_RKS4_ - $_ZN7cutlass13device_kernelIN5flash19enable_sm80_to_sm89INS1_16FlashAttnBwdSm80INS1_25CollectiveMainloopBwdSm80ILi2ELi2EN4cute5tupleIJNS5_1CILi128EEES8_NS7_ILi64EEEEEENS_10bfloat16_tEfNS_4arch4Sm80ELb1ELb0ELb1ELb0ELb0ELb0ELb0ELb0ELi2ELi4ELi4ELi4ELb0EEENS1_24CollectiveEpilogueBwdGQAISA_fSD_Li256ELb0ELb0EEENS1_25SingleTileBwdLPTSchedulerILb0ELi128ELb0EEEEEEEEEvNT_6ParamsE$_ZN4cute3eso3ESOILb0ELb0EJiiiNS_1CILi0EEEEEC2ERKiS6_S6_RKS3_)
$_ZN7cutlass13device_kernelIN5flash19enable_sm80_to_sm89INS1_16FlashAttnBwdSm80INS1_25CollectiveMainloopBwdSm80ILi2ELi2EN4cute5tupleIJNS5_1CILi128EEES8_NS7_ILi64EEEEEENS_10bfloat16_tEfNS_4arch4Sm80ELb1ELb0ELb1ELb0ELb0ELb0ELb0ELb0ELi2ELi4ELi4ELi4ELb0EEENS1_24CollectiveEpilogueBwdGQAISA_fSD_Li256ELb0ELb0EEENS1_25SingleTileBwdLPTSchedulerILb0ELi128ELb0EEEEEEEEEvNT_6ParamsE$_ZN4cute3eso3ESOILb0ELb0EJiiiNS_1CILi0EEEEEC2ERKiS6_S6_RKS3_:
        /* <DEDUP_REMOVED lines=10> */
[----:B------:R-:W-:Y:S05]  /*6940*/  RET.REL.NODEC R46 `(_ZN7cutlass13device_kernelIN5flash19enable_sm80_to_sm89INS1_16FlashAttnBwdSm80INS1_25CollectiveMainloopBwdSm80ILi2ELi2EN4cute5tupleIJNS5_1CILi128EEES8_NS7_ILi64EEEEEENS_10bfloat16_tEfNS_4arch4Sm80ELb1ELb0ELb1ELb0ELb0ELb0ELb0ELb0ELi2ELi4ELi4ELi4ELb0EEENS1_24CollectiveEpilogueBwdGQAISA_fSD_Li256ELb0ELb0EEENS1_25SingleTileBwdLPTSchedulerILb0ELi128ELb0EEEEEEEEEvNT_6ParamsE) ;  /* 0xffff96b02e007950 */ /* 0x000fea0003c3ffff */
        .type           $_ZN7cutlass13device_kernelIN5flash19enable_sm80_to_sm89INS1_16FlashAttnBwdSm80INS1_25CollectiveMainloopBwdSm80ILi2ELi2EN4cute5tupleIJNS5_1CILi128EEES8_NS7_ILi64EEEEEENS_10bfloat16_tEfNS_4arch4Sm80ELb1ELb0ELb1ELb0ELb0ELb0ELb0ELb0ELi2ELi4ELi4ELi4ELb0EEENS1_24CollectiveEpilogueBwdGQAISA_fSD_Li256ELb0ELb0EEENS1_25SingleTileBwdLPTSchedulerILb0ELi128ELb0EEEEEEEEEvNT_6ParamsE$_ZN4cute3eso3ESOILb0ELb0EJiiiNS_1CILi144EEENS2_ILi512EEEEEC2ERKiS7_S7_RKS3_RKS4_,@function
        .size           $_ZN7cutlass13device_kernelIN5flash19enable_sm80_to_sm89INS1_16FlashAttnBwdSm80INS1_25CollectiveMainloopBwdSm80ILi2ELi2EN4cute5tupleIJNS5_1CILi128EEES8_NS7_ILi64EEEEEENS_10bfloat16_tEfNS_4arch4Sm80ELb1ELb0ELb1ELb0ELb0ELb0ELb0ELb0ELi2ELi4ELi4ELi4ELb0EEENS1_24CollectiveEpilogueBwdGQAISA_fSD_Li256ELb0ELb0EEENS1_25SingleTileBwdLPTSchedulerILb0ELi128ELb0EEEEEEEEEvNT_6ParamsE$_ZN4cute3eso3ESOILb0ELb0EJiiiNS_1CILi144EEENS2_ILi512EEEEEC2ERKiS7_S7_RKS3_RKS4_,($_ZN7cutlass13device_kernelIN5flash19enable_sm80_to_sm89INS1_16FlashAttnBwdSm80INS1_25CollectiveMainloopBwdSm80ILi2ELi2EN4cute5tupleIJNS5_1CILi128EEES8_NS7_ILi64EEEEEENS_10bfloat16_tEfNS_4arch4Sm80ELb1ELb0ELb1ELb0ELb0ELb0ELb0ELb0ELi2ELi4ELi4ELi4ELb0EEENS1_24CollectiveEpilogueBwdGQAISA_fSD_Li256ELb0ELb0EEENS1_25SingleTileBwdLPTSchedulerILb0ELi128ELb0EEEEEEEEEvNT_6ParamsE$_ZN4cute3eso3ESOILb0ELb0EJiiiNS_1CILi72EEENS2_ILi512EEEEEC2ERKiS7_S7_RKS3_RKS4_ - $_ZN7cutlass13device_kernelIN5flash19enable_sm80_to_sm89INS1_16FlashAttnBwdSm80INS1_25CollectiveMainloopBwdSm80ILi2ELi2EN4cute5tupleIJNS5_1CILi128EEES8_NS7_ILi64EEEEEENS_10bfloat16_tEfNS_4arch4Sm80ELb1ELb0ELb1ELb0ELb0ELb0ELb0ELb0ELi2ELi4ELi4ELi4ELb0EEENS1_24CollectiveEpilogueBwdGQAISA_fSD_Li256ELb0ELb0EEENS1_25SingleTileBwdLPTSchedulerILb0ELi128ELb0EEEEEEEEEvNT_6ParamsE$_ZN4cute3eso3ESOILb0ELb0EJiiiNS_1CILi144EEENS2_ILi512EEEEEC2ERKiS7_S7_RKS3_RKS4_)
$_ZN7cutlass13device_kernelIN5flash19enable_sm80_to_sm89INS1_16FlashAttnBwdSm80INS1_25CollectiveMainloopBwdSm80ILi2ELi2EN4cute5tupleIJNS5_1CILi128EEES8_NS7_ILi64EEEEEENS_10bfloat16_tEfNS_4arch4Sm80ELb1ELb0ELb1ELb0ELb0ELb0ELb0ELb0ELi2ELi4ELi4ELi4ELb0EEENS1_24CollectiveEpilogueBwdGQAISA_fSD_Li256ELb0ELb0EEENS1_25SingleTileBwdLPTSchedulerILb0ELi128ELb0EEEEEEEEEvNT_6ParamsE$_ZN4cute3eso3ESOILb0ELb0EJiiiNS_1CILi144EEENS2_ILi512EEEEEC2ERKiS7_S7_RKS3_RKS4_:
        /* <DEDUP_REMOVED lines=11> */
        .type           $_ZN7cutlass13device_kernelIN5flash19enable_sm80_to_sm89INS1_16FlashAttnBwdSm80INS1_25CollectiveMainloopBwdSm80ILi2ELi2EN4cute5tupleIJNS5_1CILi128EEES8_NS7_ILi64EEEEEENS_10bfloat16_tEfNS_4arch4Sm80ELb1ELb0ELb1ELb0ELb0ELb0ELb0ELb0ELi2ELi4ELi4ELi4ELb0EEENS1_24CollectiveEpilogueBwdGQAISA_fSD_Li256ELb0ELb0EEENS1_25SingleTileBwdLPTSchedulerILb0ELi128ELb0EEEEEEEEEvNT_6ParamsE$_ZN4cute3eso3ESOILb0ELb0EJiiiNS_1CILi72EEENS2_ILi512EEEEEC2ERKiS7_S7_RKS3_RKS4_,@function
        .size           $_ZN7cutlass13device_kernelIN5flash19enable_sm80_to_sm89INS1_16FlashAttnBwdSm80INS1_25CollectiveMainloopBwdSm80ILi2ELi2EN4cute5tupleIJNS5_1CILi128EEES8_NS7_ILi64EEEEEENS_10bfloat16_tEfNS_4arch4Sm80ELb1ELb0ELb1ELb0ELb0ELb0ELb0ELb0ELi2ELi4ELi4ELi4ELb0EEENS1_24CollectiveEpilogueBwdGQAISA_fSD_Li256ELb0ELb0EEENS1_25SingleTileBwdLPTSchedulerILb0ELi128ELb0EEEEEEEEEvNT_6ParamsE$_ZN4cute3eso3ESOILb0ELb0EJiiiNS_1CILi72EEENS2_ILi512EEEEEC2ERKiS7_S7_RKS3_RKS4_,($_ZN7cutlass13device_kernelIN5flash19enable_sm80_to_sm89INS1_16FlashAttnBwdSm80INS1_25CollectiveMainloopBwdSm80ILi2ELi2EN4cute5tupleIJNS5_1CILi128EEES8_NS7_ILi64EEEEEENS_10bfloat16_tEfNS_4arch4Sm80ELb1ELb0ELb1ELb0ELb0ELb0ELb0ELb0ELi2ELi4ELi4ELi4ELb0EEENS1_24CollectiveEpilogueBwdGQAISA_fSD_Li256ELb0ELb0EEENS1_25SingleTileBwdLPTSchedulerILb0ELi128ELb0EEEEEEEEEvNT_6ParamsE$_ZN4cute3eso3ESOILb0ELb1EJNS_5tupleIJiNS2_IJiNS_1CILi0EEEEEEEEENS2_IJNS_10UnderscoreENS2_IJS7_S7_EEEEEEEEC2ERKS6_RKS9_ - $_ZN7cutlass13device_kernelIN5flash19enable_sm80_to_sm89INS1_16FlashAttnBwdSm80INS1_25CollectiveMainloopBwdSm80ILi2ELi2EN4cute5tupleIJNS5_1CILi128EEES8_NS7_ILi64EEEEEENS_10bfloat16_tEfNS_4arch4Sm80ELb1ELb0ELb1ELb0ELb0ELb0ELb0ELb0ELi2ELi4ELi4ELi4ELb0EEENS1_24CollectiveEpilogueBwdGQAISA_fSD_Li256ELb0ELb0EEENS1_25SingleTileBwdLPTSchedulerILb0ELi128ELb0EEEEEEEEEvNT_6ParamsE$_ZN4cute3eso3ESOILb0ELb0EJiiiNS_1CILi72EEENS2_ILi512EEEEEC2ERKiS7_S7_RKS3_RKS4_)
$_ZN7cutlass13device_kernelIN5flash19enable_sm80_to_sm89INS1_16FlashAttnBwdSm80INS1_25CollectiveMainloopBwdSm80ILi2ELi2EN4cute5tupleIJNS5_1CILi128EEES8_NS7_ILi64EEEEEENS_10bfloat16_tEfNS_4arch4Sm80ELb1ELb0ELb1ELb0ELb0ELb0ELb0ELb0ELi2ELi4ELi4ELi4ELb0EEENS1_24CollectiveEpilogueBwdGQAISA_fSD_Li256ELb0ELb0EEENS1_25SingleTileBwdLPTSchedulerILb0ELi128ELb0EEEEEEEEEvNT_6ParamsE$_ZN4cute3eso3ESOILb0ELb0EJiiiNS_1CILi72EEENS2_ILi512EEEEEC2ERKiS7_S7_RKS3_RKS4_:
        /* <DEDUP_REMOVED lines=11> */
        .type           $_ZN7cutlass13device_kernelIN5flash19enable_sm80_to_sm89INS1_16FlashAttnBwdSm80INS1_25CollectiveMainloopBwdSm80ILi2ELi2EN4cute5tupleIJNS5_1CILi128EEES8_NS7_ILi64EEEEEENS_10bfloat16_tEfNS_4arch4Sm80ELb1ELb0ELb1ELb0ELb0ELb0ELb0ELb0ELi2ELi4ELi4ELi4ELb0EEENS1_24CollectiveEpilogueBwdGQAISA_fSD_Li256ELb0ELb0EEENS1_25SingleTileBwdLPTSchedulerILb0ELi128ELb0EEEEEEEEEvNT_6ParamsE$_ZN4cute3eso3ESOILb0ELb1EJNS_5tupleIJiNS2_IJiNS_1CILi0EEEEEEEEENS2_IJNS_10UnderscoreENS2_IJS7_S7_EEEEEEEEC2ERKS6_RKS9_,@function
        .size           $_ZN7cutlass13device_kernelIN5flash19enable_sm80_to_sm89INS1_16FlashAttnBwdSm80INS1_25CollectiveMainloopBwdSm80ILi2ELi2EN4cute5tupleIJNS5_1CILi128EEES8_NS7_ILi64EEEEEENS_10bfloat16_tEfNS_4arch4Sm80ELb1ELb0ELb1ELb0ELb0ELb0ELb0ELb0ELi2ELi4ELi4ELi4ELb0EEENS1_24CollectiveEpilogueBwdGQAISA_fSD_Li256ELb0ELb0EEENS1_25SingleTileBwdLPTSchedulerILb0ELi128ELb0EEEEEEEEEvNT_6ParamsE$_ZN4cute3eso3ESOILb0ELb1EJNS_5tupleIJiNS2_IJiNS_1CILi0EEEEEEEEENS2_IJNS_10UnderscoreENS2_IJS7_S7_EEEEEEEEC2ERKS6_RKS9_,($_ZN7cutlass13device_kernelIN5flash19enable_sm80_to_sm89INS1_16FlashAttnBwdSm80INS1_25CollectiveMainloopBwdSm80ILi2ELi2EN4cute5tupleIJNS5_1CILi128EEES8_NS7_ILi64EEEEEENS_10bfloat16_tEfNS_4arch4Sm80ELb1ELb0ELb1ELb0ELb0ELb0ELb0ELb0ELi2ELi4ELi4ELi4ELb0EEENS1_24CollectiveEpilogueBwdGQAISA_fSD_Li256ELb0ELb0EEENS1_25SingleTileBwdLPTSchedulerILb0ELi128ELb0EEEEEEEEEvNT_6ParamsE$_ZN4cute3eso3ESOILb0ELb1EJNS_5tupleIJiNS2_IJiiEEEEEENS2_IJNS_10UnderscoreENS2_IJS5_S5_EEEEEEEEC2ERKS4_RKS7_ - $_ZN7cutlass13device_kernelIN5flash19enable_sm80_to_sm89INS1_16FlashAttnBwdSm80INS1_25CollectiveMainloopBwdSm80ILi2ELi2EN4cute5tupleIJNS5_1CILi128EEES8_NS7_ILi64EEEEEENS_10bfloat16_tEfNS_4arch4Sm80ELb1ELb0ELb1ELb0ELb0ELb0ELb0ELb0ELi2ELi4ELi4ELi4ELb0EEENS1_24CollectiveEpilogueBwdGQAISA_fSD_Li256ELb0ELb0EEENS1_25SingleTileBwdLPTSchedulerILb0ELi128ELb0EEEEEEEEEvNT_6ParamsE$_ZN4cute3eso3ESOILb0ELb1EJNS_5tupleIJiNS2_IJiNS_1CILi0EEEEEEEEENS2_IJNS_10UnderscoreENS2_IJS7_S7_EEEEEEEEC2ERKS6_RKS9_)
$_ZN7cutlass13device_kernelIN5flash19enable_sm80_to_sm89INS1_16FlashAttnBwdSm80INS1_25CollectiveMainloopBwdSm80ILi2ELi2EN4cute5tupleIJNS5_1CILi128EEES8_NS7_ILi64EEEEEENS_10bfloat16_tEfNS_4arch4Sm80ELb1ELb0ELb1ELb0ELb0ELb0ELb0ELb0ELi2ELi4ELi4ELi4ELb0EEENS1_24CollectiveEpilogueBwdGQAISA_fSD_Li256ELb0ELb0EEENS1_25SingleTileBwdLPTSchedulerILb0ELi128ELb0EEEEEEEEEvNT_6ParamsE$_ZN4cute3eso3ESOILb0ELb1EJNS_5tupleIJiNS2_IJiNS_1CILi0EEEEEEEEENS2_IJNS_10UnderscoreENS2_IJS7_S7_EEEEEEEEC2ERKS6_RKS9_:
[----:B------:R-:W-:Y:S01]  /*6ab0*/  IADD3 R4, R4, -c[0x0][0x20], RZ ;  /* 0x8000080004047a10 */ /* 0x000fe20007ffe0ff */
[----:B------:R-:W-:Y:S01]  /*6ac0*/  IMAD.MOV.U32 R8, RZ, RZ, R6 ;  /* 0x000000ffff087224 */ /* 0x000fe200078e0006 */
[----:B------:R-:W-:-:S03]  /*6ad0*/  MOV R9, 0x0 ;  /* 0x0000000000097802 */ /* 0x000fc60000000f00 */
[----:B------:R1:W-:Y:S04]  /*6ae0*/  STL [R4], R2 ;  /* 0x0000000204007387 */ /* 0x0003e80000100800 */
[----:B------:R1:W-:Y:S01]  /*6af0*/  STL [R4+0x4], R3 ;  /* 0x0000040304007387 */ /* 0x0003e20000100800 */
[----:B------:R-:W-:Y:S05]  /*6b00*/  RET.REL.NODEC R8 `(_ZN7cutlass13device_kernelIN5flash19enable_sm80_to_sm89INS1_16FlashAttnBwdSm80INS1_25CollectiveMainloopBwdSm80ILi2ELi2EN4cute5tupleIJNS5_1CILi128EEES8_NS7_ILi64EEEEEENS_10bfloat16_tEfNS_4arch4Sm80ELb1ELb0ELb1ELb0ELb0ELb0ELb0ELb0ELi2ELi4ELi4ELi4ELb0EEENS1_24CollectiveEpilogueBwdGQAISA_fSD_Li256ELb0ELb0EEENS1_25SingleTileBwdLPTSchedulerILb0ELi128ELb0EEEEEEEEEvNT_6ParamsE) ;  /* 0xffff94f008007950 */ /* 0x000fea0003c3ffff */
        .type           $_ZN7cutlass13device_kernelIN5flash19enable_sm80_to_sm89INS1_16FlashAttnBwdSm80INS1_25CollectiveMainloopBwdSm80ILi2ELi2EN4cute5tupleIJNS5_1CILi128EEES8_NS7_ILi64EEEEEENS_10bfloat16_tEfNS_4arch4Sm80ELb1ELb0ELb1ELb0ELb0ELb0ELb0ELb0ELi2ELi4ELi4ELi4ELb0EEENS1_24CollectiveEpilogueBwdGQAISA_fSD_Li256ELb0ELb0EEENS1_25SingleTileBwdLPTSchedulerILb0ELi128ELb0EEEEEEEEEvNT_6ParamsE$_ZN4cute3eso3ESOILb0ELb1EJNS_5tupleIJiNS2_IJiiEEEEEENS2_IJNS_10UnderscoreENS2_IJS5_S5_EEEEEEEEC2ERKS4_RKS7_,@function
        .size           $_ZN7cutlass13device_kernelIN5flash19enable_sm80_to_sm89INS1_16FlashAttnBwdSm80INS1_25CollectiveMainloopBwdSm80ILi2ELi2EN4cute5tupleIJNS5_1CILi128EEES8_NS7_ILi64EEEEEENS_10bfloat16_tEfNS_4arch4Sm80ELb1ELb0ELb1ELb0ELb0ELb0ELb0ELb0ELi2ELi4ELi4ELi4ELb0EEENS1_24CollectiveEpilogueBwdGQAISA_fSD_Li256ELb0ELb0EEENS1_25SingleTileBwdLPTSchedulerILb0ELi128ELb0EEEEEEEEEvNT_6ParamsE$_ZN4cute3eso3ESOILb0ELb1EJNS_5tupleIJiNS2_IJiiEEEEEENS2_IJNS_10UnderscoreENS2_IJS5_S5_EEEEEEEEC2ERKS4_RKS7_,($_ZN7cutlass13device_kernelIN5flash19enable_sm80_to_sm89INS1_16FlashAttnBwdSm80INS1_25CollectiveMainloopBwdSm80ILi2ELi2EN4cute5tupleIJNS5_1CILi128EEES8_NS7_ILi64EEEEEENS_10bfloat16_tEfNS_4arch4Sm80ELb1ELb0ELb1ELb0ELb0ELb0ELb0ELb0ELi2ELi4ELi4ELi4ELb0EEENS1_24CollectiveEpilogueBwdGQAISA_fSD_Li256ELb0ELb0EEENS1_25SingleTileBwdLPTSchedulerILb0ELi128ELb0EEEEEEEEEvNT_6ParamsE$_ZN4cute3eso3ESOILb0ELb1EJNS_5tupleIJiiEEEEEC2ERKS3_ - $_ZN7cutlass13device_kernelIN5flash19enable_sm80_to_sm89INS1_16FlashAttnBwdSm80INS1_25CollectiveMainloopBwdSm80ILi2ELi2EN4cute5tupleIJNS5_1CILi128EEES8_NS7_ILi64EEEEEENS_10bfloat16_tEfNS_4arch4Sm80ELb1ELb0ELb1ELb0ELb0ELb0ELb0ELb0ELi2ELi4ELi4ELi4ELb0EEENS1_24CollectiveEpilogueBwdGQAISA_fSD_Li256ELb0ELb0EEENS1_25SingleTileBwdLPTSchedulerILb0ELi128ELb0EEEEEEEEEvNT_6ParamsE$_ZN4cute3eso3ESOILb0ELb1EJNS_5tupleIJiNS2_IJiiEEEEEENS2_IJNS_10UnderscoreENS2_IJS5_S5_EEEEEEEEC2ERKS4_RKS7_)
$_ZN7cutlass13device_kernelIN5flash19enable_sm80_to_sm89INS1_16FlashAttnBwdSm80INS1_25CollectiveMainloopBwdSm80ILi2ELi2EN4cute5tupleIJNS5_1CILi128EEES8_NS7_ILi64EEEEEENS_10bfloat16_tEfNS_4arch4Sm80ELb1ELb0ELb1ELb0ELb0ELb0ELb0ELb0ELi2ELi4ELi4ELi4ELb0EEENS1_24CollectiveEpilogueBwdGQAISA_fSD_Li256ELb0ELb0EEENS1_25SingleTileBwdLPTSchedulerILb0ELi128ELb0EEEEEEEEEvNT_6ParamsE$_ZN4cute3eso3ESOILb0ELb1EJNS_5tupleIJiNS2_IJiiEEEEEENS2_IJNS_10UnderscoreENS2_IJS5_S5_EEEEEEEEC2ERKS4_RKS7_:
[----:B------:R-:W-:Y:S01]  /*6b10*/  IADD3 R4, R15, -c[0x0][0x20], RZ ;  /* 0x800008000f047a10 */ /* 0x000fe20007ffe0ff */
[----:B------:R-:W-:Y:S01]  /*6b20*/  IMAD.MOV.U32 R8, RZ, RZ, R6 ;  /* 0x000000ffff087224 */ /* 0x000fe200078e0006 */
[----:B------:R-:W-:-:S03]  /*6b30*/  MOV R9, 0x0 ;  /* 0x0000000000097802 */ /* 0x000fc60000000f00 */
[----:B------:R1:W-:Y:S04]  /*6b40*/  STL [R4], R2 ;  /* 0x0000000204007387 */ /* 0x0003e80000100800 */
[----:B------:R1:W-:Y:S04]  /*6b50*/  STL [R4+0x4], R3 ;  /* 0x0000040304007387 */ /* 0x0003e80000100800 */
[----:B------:R1:W-:Y:S01]  /*6b60*/  STL [R4+0x8], R5 ;  /* 0x0000080504007387 */ /* 0x0003e20000100800 */
[----:B------:R-:W-:Y:S05]  /*6b70*/  RET.REL.NODEC R8 `(_ZN7cutlass13device_kernelIN5flash19enable_sm80_to_sm89INS1_16FlashAttnBwdSm80INS1_25CollectiveMainloopBwdSm80ILi2ELi2EN4cute5tupleIJNS5_1CILi128EEES8_NS7_ILi64EEEEEENS_10bfloat16_tEfNS_4arch4Sm80ELb1ELb0ELb1ELb0ELb0ELb0ELb0ELb0ELi2ELi4ELi4ELi4ELb0EEENS1_24CollectiveEpilogueBwdGQAISA_fSD_Li256ELb0ELb0EEENS1_25SingleTileBwdLPTSchedulerILb0ELi128ELb0EEEEEEEEEvNT_6ParamsE) ;  /* 0xffff948008007950 */ /* 0x000fea0003c3ffff */
        .type           $_ZN7cutlass13device_kernelIN5flash19enable_sm80_to_sm89INS1_16FlashAttnBwdSm80INS1_25CollectiveMainloopBwdSm80ILi2ELi2EN4cute5tupleIJNS5_1CILi128EEES8_NS7_ILi64EEEEEENS_10bfloat16_tEfNS_4arch4Sm80ELb1ELb0ELb1ELb0ELb0ELb0ELb0ELb0ELi2ELi4ELi4ELi4ELb0EEENS1_24CollectiveEpilogueBwdGQAISA_fSD_Li256ELb0ELb0EEENS1_25SingleTileBwdLPTSchedulerILb0ELi128ELb0EEEEEEEEEvNT_6ParamsE$_ZN4cute3eso3ESOILb0ELb1EJNS_5tupleIJiiEEEEEC2ERKS3_,@function
        .size           $_ZN7cutlass13device_kernelIN5flash19enable_sm80_to_sm89INS1_16FlashAttnBwdSm80INS1_25CollectiveMainloopBwdSm80ILi2ELi2EN4cute5tupleIJNS5_1CILi128EEES8_NS7_ILi64EEEEEENS_10bfloat16_tEfNS_4arch4Sm80ELb1ELb0ELb1ELb0ELb0ELb0ELb0ELb0ELi2ELi4ELi4ELi4ELb0EEENS1_24CollectiveEpilogueBwdGQAISA_fSD_Li256ELb0ELb0EEENS1_25SingleTileBwdLPTSchedulerILb0ELi128ELb0EEEEEEEEEvNT_6ParamsE$_ZN4cute3eso3ESOILb0ELb1EJNS_5tupleIJiiEEEEEC2ERKS3_,($_ZN7cutlass13device_kernelIN5flash19enable_sm80_to_sm89INS1_16FlashAttnBwdSm80INS1_25CollectiveMainloopBwdSm80ILi2ELi2EN4cute5tupleIJNS5_1CILi128EEES8_NS7_ILi64EEEEEENS_10bfloat16_tEfNS_4arch4Sm80ELb1ELb0ELb1ELb0ELb0ELb0ELb0ELb0ELi2ELi4ELi4ELi4ELb0EEENS1_24CollectiveEpilogueBwdGQAISA_fSD_Li256ELb0ELb0EEENS1_25SingleTileBwdLPTSchedulerILb0ELi128ELb0EEEEEEEEEvNT_6ParamsE$_ZN4cute3eso3ESOILb0ELb1EJNS_5tupleIJiiEEENS_1CILi1024EEEEEC2ERKS3_RKS5_ - $_ZN7cutlass13device_kernelIN5flash19enable_sm80_to_sm89INS1_16FlashAttnBwdSm80INS1_25CollectiveMainloopBwdSm80ILi2ELi2EN4cute5tupleIJNS5_1CILi128EEES8_NS7_ILi64EEEEEENS_10bfloat16_tEfNS_4arch4Sm80ELb1ELb0ELb1ELb0ELb0ELb0ELb0ELb0ELi2ELi4ELi4ELi4ELb0EEENS1_24CollectiveEpilogueBwdGQAISA_fSD_Li256ELb0ELb0EEENS1_25SingleTileBwdLPTSchedulerILb0ELi128ELb0EEEEEEEEEvNT_6ParamsE$_ZN4cute3eso3ESOILb0ELb1EJNS_5tupleIJiiEEEEEC2ERKS3_)
$_ZN7cutlass13device_kernelIN5flash19enable_sm80_to_sm89INS1_16FlashAttnBwdSm80INS1_25CollectiveMainloopBwdSm80ILi2ELi2EN4cute5tupleIJNS5_1CILi128EEES8_NS7_ILi64EEEEEENS_10bfloat16_tEfNS_4arch4Sm80ELb1ELb0ELb1ELb0ELb0ELb0ELb0ELb0ELi2ELi4ELi4ELi4ELb0EEENS1_24CollectiveEpilogueBwdGQAISA_fSD_Li256ELb0ELb0EEENS1_25SingleTileBwdLPTSchedulerILb0ELi128ELb0EEEEEEEEEvNT_6ParamsE$_ZN4cute3eso3ESOILb0ELb1EJNS_5tupleIJiiEEEEEC2ERKS3_:
[----:B------:R-:W-:Y:S01]  /*6b80*/  IADD3 R2, R2, -c[0x0][0x20], RZ ;  /* 0x8000080002027a10 */ /* 0x000fe20007ffe0ff */
[----:B------:R-:W-:Y:S01]  /*6b90*/  IMAD.MOV.U32 R8, RZ, RZ, R6 ;  /* 0x000000ffff087224 */ /* 0x000fe200078e0006 */
[----:B------:R-:W-:-:S03]  /*6ba0*/  MOV R9, 0x0 ;  /* 0x0000000000097802 */ /* 0x000fc60000000f00 */
[----:B------:R1:W-:Y:S04]  /*6bb0*/  STL [R2], R5 ;  /* 0x0000000502007387 */ /* 0x0003e80000100800 */
[----:B------:R1:W-:Y:S01]  /*6bc0*/  STL [R2+0x4], R3 ;  /* 0x0000040302007387 */ /* 0x0003e20000100800 */
[----:B------:R-:W-:Y:S05]  /*6bd0*/  RET.REL.NODEC R8 `(_ZN7cutlass13device_kernelIN5flash19enable_sm80_to_sm89INS1_16FlashAttnBwdSm80INS1_25CollectiveMainloopBwdSm80ILi2ELi2EN4cute5tupleIJNS5_1CILi128EEES8_NS7_ILi64EEEEEENS_10bfloat16_tEfNS_4arch4Sm80ELb1ELb0ELb1ELb0ELb0ELb0ELb0ELb0ELi2ELi4ELi4ELi4ELb0EEENS1_24CollectiveEpilogueBwdGQAISA_fSD_Li256ELb0ELb0EEENS1_25SingleTileBwdLPTSchedulerILb0ELi128ELb0EEEEEEEEEvNT_6ParamsE) ;  /* 0xffff942008007950 */ /* 0x000fea0003c3ffff */
        .type           $_ZN7cutlass13device_kernelIN5flash19enable_sm80_to_sm89INS1_16FlashAttnBwdSm80INS1_25CollectiveMainloopBwdSm80ILi2ELi2EN4cute5tupleIJNS5_1CILi128EEES8_NS7_ILi64EEEEEENS_10bfloat16_tEfNS_4arch4Sm80ELb1ELb0ELb1ELb0ELb0ELb0ELb0ELb0ELi2ELi4ELi4ELi4ELb0EEENS1_24CollectiveEpilogueBwdGQAISA_fSD_Li256ELb0ELb0EEENS1_25SingleTileBwdLPTSchedulerILb0ELi128ELb0EEEEEEEEEvNT_6ParamsE$_ZN4cute3eso3ESOILb0ELb1EJNS_5tupleIJiiEEENS_1CILi1024EEEEEC2ERKS3_RKS5_,@function
        .size           $_ZN7cutlass13device_kernelIN5flash19enable_sm80_to_sm89INS1_16FlashAttnBwdSm80INS1_25CollectiveMainloopBwdSm80ILi2ELi2EN4cute5tupleIJNS5_1CILi128EEES8_NS7_ILi64EEEEEENS_10bfloat16_tEfNS_4arch4Sm80ELb1ELb0ELb1ELb0ELb0ELb0ELb0ELb0ELi2ELi4ELi4ELi4ELb0EEENS1_24CollectiveEpilogueBwdGQAISA_fSD_Li256ELb0ELb0EEENS1_25SingleTileBwdLPTSchedulerILb0ELi128ELb0EEEEEEEEEvNT_6ParamsE$_ZN4cute3eso3ESOILb0ELb1EJNS_5tupleIJiiEEENS_1CILi1024EEEEEC2ERKS3_RKS5_,($_ZN7cutlass13device_kernelIN5flash19enable_sm80_to_sm89INS1_16FlashAttnBwdSm80INS1_25CollectiveMainloopBwdSm80ILi2ELi2EN4cute5tupleIJNS5_1CILi128EEES8_NS7_ILi64EEEEEENS_10bfloat16_tEfNS_4arch4Sm80ELb1ELb0ELb1ELb0ELb0ELb0ELb0ELb0ELi2ELi4ELi4ELi4ELb0EEENS1_24CollectiveEpilogueBwdGQAISA_fSD_Li256ELb0ELb0EEENS1_25SingleTileBwdLPTSchedulerILb0ELi128ELb0EEEEEEEEEvNT_6ParamsE$_ZN4cute3eso3ESOILb0ELb1EJNS_5tupleIJiiEEENS_1CILi8192EEEEEC2ERKS3_RKS5_ - $_ZN7cutlass13device_kernelIN5flash19enable_sm80_to_sm89INS1_16FlashAttnBwdSm80INS1_25CollectiveMainloopBwdSm80ILi2ELi2EN4cute5tupleIJNS5_1CILi128EEES8_NS7_ILi64EEEEEENS_10bfloat16_tEfNS_4arch4Sm80ELb1ELb0ELb1ELb0ELb0ELb0ELb0ELb0ELi2ELi4ELi4ELi4ELb0EEENS1_24CollectiveEpilogueBwdGQAISA_fSD_Li256ELb0ELb0EEENS1_25SingleTileBwdLPTSchedulerILb0ELi128ELb0EEEEEEEEEvNT_6ParamsE$_ZN4cute3eso3ESOILb0ELb1EJNS_5tupleIJiiEEENS_1CILi1024EEEEEC2ERKS3_RKS5_)
$_ZN7cutlass13device_kernelIN5flash19enable_sm80_to_sm89INS1_16FlashAttnBwdSm80INS1_25CollectiveMainloopBwdSm80ILi2ELi2EN4cute5tupleIJNS5_1CILi128EEES8_NS7_ILi64EEEEEENS_10bfloat16_tEfNS_4arch4Sm80ELb1ELb0ELb1ELb0ELb0ELb0ELb0ELb0ELi2ELi4ELi4ELi4ELb0EEENS1_24CollectiveEpilogueBwdGQAISA_fSD_Li256ELb0ELb0EEENS1_25SingleTileBwdLPTSchedulerILb0ELi128ELb0EEEEEEEEEvNT_6ParamsE$_ZN4cute3eso3ESOILb0ELb1EJNS_5tupleIJiiEEENS_1CILi1024EEEEEC2ERKS3_RKS5_:
[----:B------:R-:W-:Y:S01]  /*6be0*/  IADD3 R2, R2, -c[0x0][0x20], RZ ;  /* 0x8000080002027a10 */ /* 0x000fe20007ffe0ff */
[----:B------:R-:W-:Y:S01]  /*6bf0*/  IMAD.MOV.U32 R8, RZ, RZ, R6 ;  /* 0x000000ffff087224 */ /* 0x000fe200078e0006 */
[----:B------:R-:W-:-:S03]  /*6c00*/  MOV R9, 0x0 ;  /* 0x0000000000097802 */ /* 0x000fc60000000f00 */
[----:B------:R1:W-:Y:S04]  /*6c10*/  STL [R2], R5 ;  /* 0x0000000502007387 */ /* 0x0003e80000100800 */
[----:B------:R1:W-:Y:S01]  /*6c20*/  STL [R2+0x4], R3 ;  /* 0x0000040302007387 */ /* 0x0003e20000100800 */
[----:B------:R-:W-:Y:S05]  /*6c30*/  RET.REL.NODEC R8 `(_ZN7cutlass13device_kernelIN5flash19enable_sm80_to_sm89INS1_16FlashAttnBwdSm80INS1_25CollectiveMainloopBwdSm80ILi2ELi2EN4cute5tupleIJNS5_1CILi128EEES8_NS7_ILi64EEEEEENS_10bfloat16_tEfNS_4arch4Sm80ELb1ELb0ELb1ELb0ELb0ELb0ELb0ELb0ELi2ELi4ELi4ELi4ELb0EEENS1_24CollectiveEpilogueBwdGQAISA_fSD_Li256ELb0ELb0EEENS1_25SingleTileBwdLPTSchedulerILb0ELi128ELb0EEEEEEEEEvNT_6ParamsE) ;  /* 0xffff93c008007950 */ /* 0x000fea0003c3ffff */
        .type           $_ZN7cutlass13device_kernelIN5flash19enable_sm80_to_sm89INS1_16FlashAttnBwdSm80INS1_25CollectiveMainloopBwdSm80ILi2ELi2EN4cute5tupleIJNS5_1CILi128EEES8_NS7_ILi64EEEEEENS_10bfloat16_tEfNS_4arch4Sm80ELb1ELb0ELb1ELb0ELb0ELb0ELb0ELb0ELi2ELi4ELi4ELi4ELb0EEENS1_24CollectiveEpilogueBwdGQAISA_fSD_Li256ELb0ELb0EEENS1_25SingleTileBwdLPTSchedulerILb0ELi128ELb0EEEEEEEEEvNT_6ParamsE$_ZN4cute3eso3ESOILb0ELb1EJNS_5tupleIJiiEEENS_1CILi8192EEEEEC2ERKS3_RKS5_,@function
        .size           $_ZN7cutlass13device_kernelIN5flash19enable_sm80_to_sm89INS1_16FlashAttnBwdSm80INS1_25CollectiveMainloopBwdSm80ILi2ELi2EN4cute5tupleIJNS5_1CILi128EEES8_NS7_ILi64EEEEEENS_10bfloat16_tEfNS_4arch4Sm80ELb1ELb0ELb1ELb0ELb0ELb0ELb0ELb0ELi2ELi4ELi4ELi4ELb0EEENS1_24CollectiveEpilogueBwdGQAISA_fSD_Li256ELb0ELb0EEENS1_25SingleTileBwdLPTSchedulerILb0ELi128ELb0EEEEEEEEEvNT_6ParamsE$_ZN4cute3eso3ESOILb0ELb1EJNS_5tupleIJiiEEENS_1CILi8192EEEEEC2ERKS3_RKS5_,($_ZN7cutlass13device_kernelIN5flash19enable_sm80_to_sm89INS1_16FlashAttnBwdSm80INS1_25CollectiveMainloopBwdSm80ILi2ELi2EN4cute5tupleIJNS5_1CILi128EEES8_NS7_ILi64EEEEEENS_10bfloat16_tEfNS_4arch4Sm80ELb1ELb0ELb1ELb0ELb0ELb0ELb0ELb0ELi2ELi4ELi4ELi4ELb0EEENS1_24CollectiveEpilogueBwdGQAISA_fSD_Li256ELb0ELb0EEENS1_25SingleTileBwdLPTSchedulerILb0ELi128ELb0EEEEEEEEEvNT_6ParamsE$_ZN4cute3eso3ESOILb0ELb1EJNS_6LayoutINS_5tupleIJNS3_IJNS_1CILi8EEENS4_ILi1EEEEEENS4_ILi2EEEEEENS3_IJNS3_IJS6_NS4_ILi0EEEEEEiEEEEESA_EEC2ERKSD_RKSA_ - $_ZN7cutlass13device_kernelIN5flash19enable_sm80_to_sm89INS1_16FlashAttnBwdSm80INS1_25CollectiveMainloopBwdSm80ILi2ELi2EN4cute5tupleIJNS5_1CILi128EEES8_NS7_ILi64EEEEEENS_10bfloat16_tEfNS_4arch4Sm80ELb1ELb0ELb1ELb0ELb0ELb0ELb0ELb0ELi2ELi4ELi4ELi4ELb0EEENS1_24CollectiveEpilogueBwdGQAISA_fSD_Li256ELb0ELb0EEENS1_25SingleTileBwdLPTSchedulerILb0ELi128ELb0EEEEEEEEEvNT_6ParamsE$_ZN4cute3eso3ESOILb0ELb1EJNS_5tupleIJiiEEENS_1CILi8192EEEEEC2ERKS3_RKS5_)
$_ZN7cutlass13device_kernelIN5flash19enable_sm80_to_sm89INS1_16FlashAttnBwdSm80INS1_25CollectiveMainloopBwdSm80ILi2ELi2EN4cute5tupleIJNS5_1CILi128EEES8_NS7_ILi64EEEEEENS_10bfloat16_tEfNS_4arch4Sm80ELb1ELb0ELb1ELb0ELb0ELb0ELb0ELb0ELi2ELi4ELi4ELi4ELb0EEENS1_24CollectiveEpilogueBwdGQAISA_fSD_Li256ELb0ELb0EEENS1_25SingleTileBwdLPTSchedulerILb0ELi128ELb0EEEEEEEEEvNT_6ParamsE$_ZN4cute3eso3ESOILb0ELb1EJNS_5tupleIJiiEEENS_1CILi8192EEEEEC2ERKS3_RKS5_:
[----:B------:R-:W-:Y:S01]  /*6c40*/  IADD3 R4, R65, -c[0x0][0x20], RZ ;  /* 0x8000080041047a10 */ /* 0x000fe20007ffe0ff */
[----:B------:R-:W-:Y:S01]  /*6c50*/  IMAD.MOV.U32 R8, RZ, RZ, R6 ;  /* 0x000000ffff087224 */ /* 0x000fe200078e0006 */
[----:B------:R-:W-:-:S03]  /*6c60*/  MOV R9, 0x0 ;  /* 0x0000000000097802 */ /* 0x000fc60000000f00 */
[----:B------:R1:W-:Y:S04]  /*6c70*/  STL [R4], R2 ;  /* 0x0000000204007387 */ /* 0x0003e80000100800 */
[----:B------:R1:W-:Y:S01]  /*6c80*/  STL [R4+0x4], R3 ;  /* 0x0000040304007387 */ /* 0x0003e20000100800 */
[----:B------:R-:W-:Y:S05]  /*6c90*/  RET.REL.NODEC R8 `(_ZN7cutlass13device_kernelIN5flash19enable_sm80_to_sm89INS1_16FlashAttnBwdSm80INS1_25CollectiveMainloopBwdSm80ILi2ELi2EN4cute5tupleIJNS5_1CILi128EEES8_NS7_ILi64EEEEEENS_10bfloat16_tEfNS_4arch4Sm80ELb1ELb0ELb1ELb0ELb0ELb0ELb0ELb0ELi2ELi4ELi4ELi4ELb0EEENS1_24CollectiveEpilogueBwdGQAISA_fSD_Li256ELb0ELb0EEENS1_25SingleTileBwdLPTSchedulerILb0ELi128ELb0EEEEEEEEEvNT_6ParamsE) ;  /* 0xffff936008007950 */ /* 0x000fea0003c3ffff */
        .type           $_ZN7cutlass13device_kernelIN5flash19enable_sm80_to_sm89INS1_16FlashAttnBwdSm80INS1_25CollectiveMainloopBwdSm80ILi2ELi2EN4cute5tupleIJNS5_1CILi128EEES8_NS7_ILi64EEEEEENS_10bfloat16_tEfNS_4arch4Sm80ELb1ELb0ELb1ELb0ELb0ELb0ELb0ELb0ELi2ELi4ELi4ELi4ELb0EEENS1_24CollectiveEpilogueBwdGQAISA_fSD_Li256ELb0ELb0EEENS1_25SingleTileBwdLPTSchedulerILb0ELi128ELb0EEEEEEEEEvNT_6ParamsE$_ZN4cute3eso3ESOILb0ELb1EJNS_6LayoutINS_5tupleIJNS3_IJNS_1CILi8EEENS4_ILi1EEEEEENS4_ILi2EEEEEENS3_IJNS3_IJS6_NS4_ILi0EEEEEEiEEEEESA_EEC2ERKSD_RKSA_,@function
        .size           $_ZN7cutlass13device_kernelIN5flash19enable_sm80_to_sm89INS1_16FlashAttnBwdSm80INS1_25CollectiveMainloopBwdSm80ILi2ELi2EN4cute5tupleIJNS5_1CILi128EEES8_NS7_ILi64EEEEEENS_10bfloat16_tEfNS_4arch4Sm80ELb1ELb0ELb1ELb0ELb0ELb0ELb0ELb0ELi2ELi4ELi4ELi4ELb0EEENS1_24CollectiveEpilogueBwdGQAISA_fSD_Li256ELb0ELb0EEENS1_25SingleTileBwdLPTSchedulerILb0ELi128ELb0EEEEEEEEEvNT_6ParamsE$_ZN4cute3eso3ESOILb0ELb1EJNS_6LayoutINS_5tupleIJNS3_IJNS_1CILi8EEENS4_ILi1EEEEEENS4_ILi2EEEEEENS3_IJNS3_IJS6_NS4_ILi0EEEEEEiEEEEESA_EEC2ERKSD_RKSA_,($_ZN7cutlass13device_kernelIN5flash19enable_sm80_to_sm89INS1_16FlashAttnBwdSm80INS1_25CollectiveMainloopBwdSm80ILi2ELi2EN4cute5tupleIJNS5_1CILi128EEES8_NS7_ILi64EEEEEENS_10bfloat16_tEfNS_4arch4Sm80ELb1ELb0ELb1ELb0ELb0ELb0ELb0ELb0ELi2ELi4ELi4ELi4ELb0EEENS1_24CollectiveEpilogueBwdGQAISA_fSD_Li256ELb0ELb0EEENS1_25SingleTileBwdLPTSchedulerILb0ELi128ELb0EEEEEEEEEvNT_6ParamsE$_ZN4cute3eso3ESOILb0ELb1EJiEEC2ERKi - $_ZN7cutlass13device_kernelIN5flash19enable_sm80_to_sm89INS1_16FlashAttnBwdSm80INS1_25CollectiveMainloopBwdSm80ILi2ELi2EN4cute5tupleIJNS5_1CILi128EEES8_NS7_ILi64EEEEEENS_10bfloat16_tEfNS_4arch4Sm80ELb1ELb0ELb1ELb0ELb0ELb0ELb0ELb0ELi2ELi4ELi4ELi4ELb0EEENS1_24CollectiveEpilogueBwdGQAISA_fSD_Li256ELb0ELb0EEENS1_25SingleTileBwdLPTSchedulerILb0ELi128ELb0EEEEEEEEEvNT_6ParamsE$_ZN4cute3eso3ESOILb0ELb1EJNS_6LayoutINS_5tupleIJNS3_IJNS_1CILi8EEENS4_ILi1EEEEEENS4_ILi2EEEEEENS3_IJNS3_IJS6_NS4_ILi0EEEEEEiEEEEESA_EEC2ERKSD_RKSA_)
$_ZN7cutlass13device_kernelIN5flash19enable_sm80_to_sm89INS1_16FlashAttnBwdSm80INS1_25CollectiveMainloopBwdSm80ILi2ELi2EN4cute5tupleIJNS5_1CILi128EEES8_NS7_ILi64EEEEEENS_10bfloat16_tEfNS_4arch4Sm80ELb1ELb0ELb1ELb0ELb0ELb0ELb0ELb0ELi2ELi4ELi4ELi4ELb0EEENS1_24CollectiveEpilogueBwdGQAISA_fSD_Li256ELb0ELb0EEENS1_25SingleTileBwdLPTSchedulerILb0ELi128ELb0EEEEEEEEEvNT_6ParamsE$_ZN4cute3eso3ESOILb0ELb1EJNS_6LayoutINS_5tupleIJNS3_IJNS_1CILi8EEENS4_ILi1EEEEEENS4_ILi2EEEEEENS3_IJNS3_IJS6_NS4_ILi0EEEEEEiEEEEESA_EEC2ERKSD_RKSA_:
[----:B------:R-:W-:Y:S02]  /*6ca0*/  IADD3 R2, R66, -c[0x0][0x20], RZ ;  /* 0x8000080042027a10 */ /* 0x000fe40007ffe0ff */
[----:B------:R-:W-:-:S03]  /*6cb0*/  MOV R7, 0x0 ;  /* 0x0000000000077802 */ /* 0x000fc60000000f00 */
[----:B------:R1:W-:Y:S01]  /*6cc0*/  STL [R2], R3 ;  /* 0x0000000302007387 */ /* 0x0003e20000100800 */
[----:B------:R-:W-:Y:S05]  /*6cd0*/  RET.REL.NODEC R6 `(_ZN7cutlass13device_kernelIN5flash19enable_sm80_to_sm89INS1_16FlashAttnBwdSm80INS1_25CollectiveMainloopBwdSm80ILi2ELi2EN4cute5tupleIJNS5_1CILi128EEES8_NS7_ILi64EEEEEENS_10bfloat16_tEfNS_4arch4Sm80ELb1ELb0ELb1ELb0ELb0ELb0ELb0ELb0ELi2ELi4ELi4ELi4ELb0EEENS1_24CollectiveEpilogueBwdGQAISA_fSD_Li256ELb0ELb0EEENS1_25SingleTileBwdLPTSchedulerILb0ELi128ELb0EEEEEEEEEvNT_6ParamsE) ;  /* 0xffff932006007950 */ /* 0x000fea0003c3ffff */
        .type           $_ZN7cutlass13device_kernelIN5flash19enable_sm80_to_sm89INS1_16FlashAttnBwdSm80INS1_25CollectiveMainloopBwdSm80ILi2ELi2EN4cute5tupleIJNS5_1CILi128EEES8_NS7_ILi64EEEEEENS_10bfloat16_tEfNS_4arch4Sm80ELb1ELb0ELb1ELb0ELb0ELb0ELb0ELb0ELi2ELi4ELi4ELi4ELb0EEENS1_24CollectiveEpilogueBwdGQAISA_fSD_Li256ELb0ELb0EEENS1_25SingleTileBwdLPTSchedulerILb0ELi128ELb0EEEEEEEEEvNT_6ParamsE$_ZN4cute3eso3ESOILb0ELb1EJiEEC2ERKi,@function
        .size           $_ZN7cutlass13device_kernelIN5flash19enable_sm80_to_sm89INS1_16FlashAttnBwdSm80INS1_25CollectiveMainloopBwdSm80ILi2ELi2EN4cute5tupleIJNS5_1CILi128EEES8_NS7_ILi64EEEEEENS_10bfloat16_tEfNS_4arch4Sm80ELb1ELb0ELb1ELb0ELb0ELb0ELb0ELb0ELi2ELi4ELi4ELi4ELb0EEENS1_24CollectiveEpilogueBwdGQAISA_fSD_Li256ELb0ELb0EEENS1_25SingleTileBwdLPTSchedulerILb0ELi128ELb0EEEEEEEEEvNT_6ParamsE$_ZN4cute3eso3ESOILb0ELb1EJiEEC2ERKi,($_ZN7cutlass13device_kernelIN5flash19enable_sm80_to_sm89INS1_16FlashAttnBwdSm80INS1_25CollectiveMainloopBwdSm80ILi2ELi2EN4cute5tupleIJNS5_1CILi128EEES8_NS7_ILi64EEEEEENS_10bfloat16_tEfNS_4arch4Sm80ELb1ELb0ELb1ELb0ELb0ELb0ELb0ELb0ELi2ELi4ELi4ELi4ELb0EEENS1_24CollectiveEpilogueBwdGQAISA_fSD_Li256ELb0ELb0EEENS1_25SingleTileBwdLPTSchedulerILb0ELi128ELb0EEEEEEEEEvNT_6ParamsE$_ZN4cute3eso3ESOILb0ELb1EJiNS_1CILi0EEEEEC2ERKiRKS3_ - $_ZN7cutlass13device_kernelIN5flash19enable_sm80_to_sm89INS1_16FlashAttnBwdSm80INS1_25CollectiveMainloopBwdSm80ILi2ELi2EN4cute5tupleIJNS5_1CILi128EEES8_NS7_ILi64EEEEEENS_10bfloat16_tEfNS_4arch4Sm80ELb1ELb0ELb1ELb0ELb0ELb0ELb0ELb0ELi2ELi4ELi4ELi4ELb0EEENS1_24CollectiveEpilogueBwdGQAISA_fSD_Li256ELb0ELb0EEENS1_25SingleTileBwdLPTSchedulerILb0ELi128ELb0EEEEEEEEEvNT_6ParamsE$_ZN4cute3eso3ESOILb0ELb1EJiEEC2ERKi)
$_ZN7cutlass13device_kernelIN5flash19enable_sm80_to_sm89INS1_16FlashAttnBwdSm80INS1_25CollectiveMainloopBwdSm80ILi2ELi2EN4cute5tupleIJNS5_1CILi128EEES8_NS7_ILi64EEEEEENS_10bfloat16_tEfNS_4arch4Sm80ELb1ELb0ELb1ELb0ELb0ELb0ELb0ELb0ELi2ELi4ELi4ELi4ELb0EEENS1_24CollectiveEpilogueBwdGQAISA_fSD_Li256ELb0ELb0EEENS1_25SingleTileBwdLPTSchedulerILb0ELi128ELb0EEEEEEEEEvNT_6ParamsE$_ZN4cute3eso3ESOILb0ELb1EJiEEC2ERKi:
[----:B------:R-:W-:Y:S02]  /*6ce0*/  IADD3 R2, R2, -c[0x0][0x20], RZ ;  /* 0x8000080002027a10 */ /* 0x000fe40007ffe0ff */
[----:B------:R-:W-:-:S03]  /*6cf0*/  MOV R9, 0x0 ;  /* 0x0000000000097802 */ /* 0x000fc60000000f00 */
[----:B------:R1:W-:Y:S01]  /*6d00*/  STL [R2], R3 ;  /* 0x0000000302007387 */ /* 0x0003e20000100800 */
[----:B------:R-:W-:Y:S05]  /*6d10*/  RET.REL.NODEC R8 `(_ZN7cutlass13device_kernelIN5flash19enable_sm80_to_sm89INS1_16FlashAttnBwdSm80INS1_25CollectiveMainloopBwdSm80ILi2ELi2EN4cute5tupleIJNS5_1CILi128EEES8_NS7_ILi64EEEEEENS_10bfloat16_tEfNS_4arch4Sm80ELb1ELb0ELb1ELb0ELb0ELb0ELb0ELb0ELi2ELi4ELi4ELi4ELb0EEENS1_24CollectiveEpilogueBwdGQAISA_fSD_Li256ELb0ELb0EEENS1_25SingleTileBwdLPTSchedulerILb0ELi128ELb0EEEEEEEEEvNT_6ParamsE) ;  /* 0xffff92e008007950 */ /* 0x000fea0003c3ffff */
        .type           $_ZN7cutlass13device_kernelIN5flash19enable_sm80_to_sm89INS1_16FlashAttnBwdSm80INS1_25CollectiveMainloopBwdSm80ILi2ELi2EN4cute5tupleIJNS5_1CILi128EEES8_NS7_ILi64EEEEEENS_10bfloat16_tEfNS_4arch4Sm80ELb1ELb0ELb1ELb0ELb0ELb0ELb0ELb0ELi2ELi4ELi4ELi4ELb0EEENS1_24CollectiveEpilogueBwdGQAISA_fSD_Li256ELb0ELb0EEENS1_25SingleTileBwdLPTSchedulerILb0ELi128ELb0EEEEEEEEEvNT_6ParamsE$_ZN4cute3eso3ESOILb0ELb1EJiNS_1CILi0EEEEEC2ERKiRKS3_,@function
        .size           $_ZN7cutlass13device_kernelIN5flash19enable_sm80_to_sm89INS1_16FlashAttnBwdSm80INS1_25CollectiveMainloopBwdSm80ILi2ELi2EN4cute5tupleIJNS5_1CILi128EEES8_NS7_ILi64EEEEEENS_10bfloat16_tEfNS_4arch4Sm80ELb1ELb0ELb1ELb0ELb0ELb0ELb0ELb0ELi2ELi4ELi4ELi4ELb0EEENS1_24CollectiveEpilogueBwdGQAISA_fSD_Li256ELb0ELb0EEENS1_25SingleTileBwdLPTSchedulerILb0ELi128ELb0EEEEEEEEEvNT_6ParamsE$_ZN4cute3eso3ESOILb0ELb1EJiNS_1CILi0EEEEEC2ERKiRKS3_,($_ZN7cutlass13device_kernelIN5flash19enable_sm80_to_sm89INS1_16FlashAttnBwdSm80INS1_25CollectiveMainloopBwdSm80ILi2ELi2EN4cute5tupleIJNS5_1CILi128EEES8_NS7_ILi64EEEEEENS_10bfloat16_tEfNS_4arch4Sm80ELb1ELb0ELb1ELb0ELb0ELb0ELb0ELb0ELi2ELi4ELi4ELi4ELb0EEENS1_24CollectiveEpilogueBwdGQAISA_fSD_Li256ELb0ELb0EEENS1_25SingleTileBwdLPTSchedulerILb0ELi128ELb0EEEEEEEEEvNT_6ParamsE$_ZN4cute3eso3ESOILb0ELb1EJiNS_1CILi144EEENS2_ILi288EEEEEC2ERKiRKS3_RKS4_ - $_ZN7cutlass13device_kernelIN5flash19enable_sm80_to_sm89INS1_16FlashAttnBwdSm80INS1_25CollectiveMainloopBwdSm80ILi2ELi2EN4cute5tupleIJNS5_1CILi128EEES8_NS7_ILi64EEEEEENS_10bfloat16_tEfNS_4arch4Sm80ELb1ELb0ELb1ELb0ELb0ELb0ELb0ELb0ELi2ELi4ELi4ELi4ELb0EEENS1_24CollectiveEpilogueBwdGQAISA_fSD_Li256ELb0ELb0EEENS1_25SingleTileBwdLPTSchedulerILb0ELi128ELb0EEEEEEEEEvNT_6ParamsE$_ZN4cute3eso3ESOILb0ELb1EJiNS_1CILi0EEEEEC2ERKiRKS3_)
$_ZN7cutlass13device_kernelIN5flash19enable_sm80_to_sm89INS1_16FlashAttnBwdSm80INS1_25CollectiveMainloopBwdSm80ILi2ELi2EN4cute5tupleIJNS5_1CILi128EEES8_NS7_ILi64EEEEEENS_10bfloat16_tEfNS_4arch4Sm80ELb1ELb0ELb1ELb0ELb0ELb0ELb0ELb0ELi2ELi4ELi4ELi4ELb0EEENS1_24CollectiveEpilogueBwdGQAISA_fSD_Li256ELb0ELb0EEENS1_25SingleTileBwdLPTSchedulerILb0ELi128ELb0EEEEEEEEEvNT_6ParamsE$_ZN4cute3eso3ESOILb0ELb1EJiNS_1CILi0EEEEEC2ERKiRKS3_:
[----:B------:R-:W-:Y:S01]  /*6d20*/  IADD3 R2, R2, -c[0x0][0x20], RZ ;  /* 0x8000080002027a10 */ /* 0x000fe20007ffe0ff */
[----:B------:R-:W-:Y:S01]  /*6d30*/  IMAD.MOV.U32 R8, RZ, RZ, R6 ;  /* 0x000000ffff087224 */ /* 0x000fe200078e0006 */
[----:B------:R-:W-:-:S03]  /*6d40*/  MOV R9, 0x0 ;  /* 0x0000000000097802 */ /* 0x000fc60000000f00 */
[----:B------:R1:W-:Y:S01]  /*6d50*/  STL [R2], R3 ;  /* 0x0000000302007387 */ /* 0x0003e20000100800 */
[----:B------:R-:W-:Y:S05]  /*6d60*/  RET.REL.NODEC R8 `(_ZN7cutlass13device_kernelIN5flash19enable_sm80_to_sm89INS1_16FlashAttnBwdSm80INS1_25CollectiveMainloopBwdSm80ILi2ELi2EN4cute5tupleIJNS5_1CILi128EEES8_NS7_ILi64EEEEEENS_10bfloat16_tEfNS_4arch4Sm80ELb1ELb0ELb1ELb0ELb0ELb0ELb0ELb0ELi2ELi4ELi4ELi4ELb0EEENS1_24CollectiveEpilogueBwdGQAISA_fSD_Li256ELb0ELb0EEENS1_25SingleTileBwdLPTSchedulerILb0ELi128ELb0EEEEEEEEEvNT_6ParamsE) ;  /* 0xffff929008007950 */ /* 0x000fea0003c3ffff */
        .type           $_ZN7cutlass13device_kernelIN5flash19enable_sm80_to_sm89INS1_16FlashAttnBwdSm80INS1_25CollectiveMainloopBwdSm80ILi2ELi2EN4cute5tupleIJNS5_1CILi128EEES8_NS7_ILi64EEEEEENS_10bfloat16_tEfNS_4arch4Sm80ELb1ELb0ELb1ELb0ELb0ELb0ELb0ELb0ELi2ELi4ELi4ELi4ELb0EEENS1_24CollectiveEpilogueBwdGQAISA_fSD_Li256ELb0ELb0EEENS1_25SingleTileBwdLPTSchedulerILb0ELi128ELb0EEEEEEEEEvNT_6ParamsE$_ZN4cute3eso3ESOILb0ELb1EJiNS_1CILi144EEENS2_ILi288EEEEEC2ERKiRKS3_RKS4_,@function
        .size           $_ZN7cutlass13device_kernelIN5flash19enable_sm80_to_sm89INS1_16FlashAttnBwdSm80INS1_25CollectiveMainloopBwdSm80ILi2ELi2EN4cute5tupleIJNS5_1CILi128EEES8_NS7_ILi64EEEEEENS_10bfloat16_tEfNS_4arch4Sm80ELb1ELb0ELb1ELb0ELb0ELb0ELb0ELb0ELi2ELi4ELi4ELi4ELb0EEENS1_24CollectiveEpilogueBwdGQAISA_fSD_Li256ELb0ELb0EEENS1_25SingleTileBwdLPTSchedulerILb0ELi128ELb0EEEEEEEEEvNT_6ParamsE$_ZN4cute3eso3ESOILb0ELb1EJiNS_1CILi144EEENS2_ILi288EEEEEC2ERKiRKS3_RKS4_,($_ZN7cutlass13device_kernelIN5flash19enable_sm80_to_sm89INS1_16FlashAttnBwdSm80INS1_25CollectiveMainloopBwdSm80ILi2ELi2EN4cute5tupleIJNS5_1CILi128EEES8_NS7_ILi64EEEEEENS_10bfloat16_tEfNS_4arch4Sm80ELb1ELb0ELb1ELb0ELb0ELb0ELb0ELb0ELi2ELi4ELi4ELi4ELb0EEENS1_24CollectiveEpilogueBwdGQAISA_fSD_Li256ELb0ELb0EEENS1_25SingleTileBwdLPTSchedulerILb0ELi128ELb0EEEEEEEEEvNT_6ParamsE$_ZN4cute3eso3ESOILb0ELb1EJiNS_1CILi144EEENS2_ILi512EEEEEC2ERKiRKS3_RKS4_ - $_ZN7cutlass13device_kernelIN5flash19enable_sm80_to_sm89INS1_16FlashAttnBwdSm80INS1_25CollectiveMainloopBwdSm80ILi2ELi2EN4cute5tupleIJNS5_1CILi128EEES8_NS7_ILi64EEEEEENS_10bfloat16_tEfNS_4arch4Sm80ELb1ELb0ELb1ELb0ELb0ELb0ELb0ELb0ELi2ELi4ELi4ELi4ELb0EEENS1_24CollectiveEpilogueBwdGQAISA_fSD_Li256ELb0ELb0EEENS1_25SingleTileBwdLPTSchedulerILb0ELi128ELb0EEEEEEEEEvNT_6ParamsE$_ZN4cute3eso3ESOILb0ELb1EJiNS_1CILi144EEENS2_ILi288EEEEEC2ERKiRKS3_RKS4_)
$_ZN7cutlass13device_kernelIN5flash19enable_sm80_to_sm89INS1_16FlashAttnBwdSm80INS1_25CollectiveMainloopBwdSm80ILi2ELi2EN4cute5tupleIJNS5_1CILi128EEES8_NS7_ILi64EEEEEENS_10bfloat16_tEfNS_4arch4Sm80ELb1ELb0ELb1ELb0ELb0ELb0ELb0ELb0ELi2ELi4ELi4ELi4ELb0EEENS1_24CollectiveEpilogueBwdGQAISA_fSD_Li256ELb0ELb0EEENS1_25SingleTileBwdLPTSchedulerILb0ELi128ELb0EEEEEEEEEvNT_6ParamsE$_ZN4cute3eso3ESOILb0ELb1EJiNS_1CILi144EEENS2_ILi288EEEEEC2ERKiRKS3_RKS4_:
[----:B------:R-:W-:Y:S01]  /*6d70*/  IADD3 R4, R59, -c[0x0][0x20], RZ ;  /* 0x800008003b047a10 */ /* 0x000fe20007ffe0ff */
[----:B------:R-:W-:Y:S01]  /*6d80*/  IMAD.MOV.U32 R8, RZ, RZ, R6 ;  /* 0x000000ffff087224 */ /* 0x000fe200078e0006 */
[----:B------:R-:W-:-:S03]  /*6d90*/  MOV R9, 0x0 ;  /* 0x0000000000097802 */ /* 0x000fc60000000f00 */
[----:B------:R1:W-:Y:S01]  /*6da0*/  STL [R4], R5 ;  /* 0x0000000504007387 */ /* 0x0003e20000100800 */
[----:B------:R-:W-:Y:S05]  /*6db0*/  RET.REL.NODEC R8 `(_ZN7cutlass13device_kernelIN5flash19enable_sm80_to_sm89INS1_16FlashAttnBwdSm80INS1_25CollectiveMainloopBwdSm80ILi2ELi2EN4cute5tupleIJNS5_1CILi128EEES8_NS7_ILi64EEEEEENS_10bfloat16_tEfNS_4arch4Sm80ELb1ELb0ELb1ELb0ELb0ELb0ELb0ELb0ELi2ELi4ELi4ELi4ELb0EEENS1_24CollectiveEpilogueBwdGQAISA_fSD_Li256ELb0ELb0EEENS1_25SingleTileBwdLPTSchedulerILb0ELi128ELb0EEEEEEEEEvNT_6ParamsE) ;  /* 0xffff924008007950 */ /* 0x000fea0003c3ffff */
        .type           $_ZN7cutlass13device_kernelIN5flash19enable_sm80_to_sm89INS1_16FlashAttnBwdSm80INS1_25CollectiveMainloopBwdSm80ILi2ELi2EN4cute5tupleIJNS5_1CILi128EEES8_NS7_ILi64EEEEEENS_10bfloat16_tEfNS_4arch4Sm80ELb1ELb0ELb1ELb0ELb0ELb0ELb0ELb0ELi2ELi4ELi4ELi4ELb0EEENS1_24CollectiveEpilogueBwdGQAISA_fSD_Li256ELb0ELb0EEENS1_25SingleTileBwdLPTSchedulerILb0ELi128ELb0EEEEEEEEEvNT_6ParamsE$_ZN4cute3eso3ESOILb0ELb1EJiNS_1CILi144EEENS2_ILi512EEEEEC2ERKiRKS3_RKS4_,@function
        .size           $_ZN7cutlass13device_kernelIN5flash19enable_sm80_to_sm89INS1_16FlashAttnBwdSm80INS1_25CollectiveMainloopBwdSm80ILi2ELi2EN4cute5tupleIJNS5_1CILi128EEES8_NS7_ILi64EEEEEENS_10bfloat16_tEfNS_4arch4Sm80ELb1ELb0ELb1ELb0ELb0ELb0ELb0ELb0ELi2ELi4ELi4ELi4ELb0EEENS1_24CollectiveEpilogueBwdGQAISA_fSD_Li256ELb0ELb0EEENS1_25SingleTileBwdLPTSchedulerILb0ELi128ELb0EEEEEEEEEvNT_6ParamsE$_ZN4cute3eso3ESOILb0ELb1EJiNS_1CILi144EEENS2_ILi512EEEEEC2ERKiRKS3_RKS4_,($_ZN7cutlass13device_kernelIN5flash19enable_sm80_to_sm89INS1_16FlashAttnBwdSm80INS1_25CollectiveMainloopBwdSm80ILi2ELi2EN4cute5tupleIJNS5_1CILi128EEES8_NS7_ILi64EEEEEENS_10bfloat16_tEfNS_4arch4Sm80ELb1ELb0ELb1ELb0ELb0ELb0ELb0ELb0ELi2ELi4ELi4ELi4ELb0EEENS1_24CollectiveEpilogueBwdGQAISA_fSD_Li256ELb0ELb0EEENS1_25SingleTileBwdLPTSchedulerILb0ELi128ELb0EEEEEEEEEvNT_6ParamsE$_ZN4cute3eso3ESOILb0ELb1EJiNS_1CILi4096EEEEEC2ERKiRKS3_ - $_ZN7cutlass13device_kernelIN5flash19enable_sm80_to_sm89INS1_16FlashAttnBwdSm80INS1_25CollectiveMainloopBwdSm80ILi2ELi2EN4cute5tupleIJNS5_1CILi128EEES8_NS7_ILi64EEEEEENS_10bfloat16_tEfNS_4arch4Sm80ELb1ELb0ELb1ELb0ELb0ELb0ELb0ELb0ELi2ELi4ELi4ELi4ELb0EEENS1_24CollectiveEpilogueBwdGQAISA_fSD_Li256ELb0ELb0EEENS1_25SingleTileBwdLPTSchedulerILb0ELi128ELb0EEEEEEEEEvNT_6ParamsE$_ZN4cute3eso3ESOILb0ELb1EJiNS_1CILi144EEENS2_ILi512EEEEEC2ERKiRKS3_RKS4_)
$_ZN7cutlass13device_kernelIN5flash19enable_sm80_to_sm89INS1_16FlashAttnBwdSm80INS1_25CollectiveMainloopBwdSm80ILi2ELi2EN4cute5tupleIJNS5_1CILi128EEES8_NS7_ILi64EEEEEENS_10bfloat16_tEfNS_4arch4Sm80ELb1ELb0ELb1ELb0ELb0ELb0ELb0ELb0ELi2ELi4ELi4ELi4ELb0EEENS1_24CollectiveEpilogueBwdGQAISA_fSD_Li256ELb0ELb0EEENS1_25SingleTileBwdLPTSchedulerILb0ELi128ELb0EEEEEEEEEvNT_6ParamsE$_ZN4cute3eso3ESOILb0ELb1EJiNS_1CILi144EEENS2_ILi512EEEEEC2ERKiRKS3_RKS4_:
[----:B------:R-:W-:Y:S01]  /*6dc0*/  IADD3 R4, R59, -c[0x0][0x20], RZ ;  /* 0x800008003b047a10 */ /* 0x000fe20007ffe0ff */
[----:B------:R-:W-:Y:S01]  /*6dd0*/  IMAD.MOV.U32 R8, RZ, RZ, R6 ;  /* 0x000000ffff087224 */ /* 0x000fe200078e0006 */
[----:B------:R-:W-:-:S03]  /*6de0*/  MOV R9, 0x0 ;  /* 0x0000000000097802 */ /* 0x000fc60000000f00 */
[----:B------:R1:W-:Y:S01]  /*6df0*/  STL [R4], R5 ;  /* 0x0000000504007387 */ /* 0x0003e20000100800 */
[----:B------:R-:W-:Y:S05]  /*6e00*/  RET.REL.NODEC R8 `(_ZN7cutlass13device_kernelIN5flash19enable_sm80_to_sm89INS1_16FlashAttnBwdSm80INS1_25CollectiveMainloopBwdSm80ILi2ELi2EN4cute5tupleIJNS5_1CILi128EEES8_NS7_ILi64EEEEEENS_10bfloat16_tEfNS_4arch4Sm80ELb1ELb0ELb1ELb0ELb0ELb0ELb0ELb0ELi2ELi4ELi4ELi4ELb0EEENS1_24CollectiveEpilogueBwdGQAISA_fSD_Li256ELb0ELb0EEENS1_25SingleTileBwdLPTSchedulerILb0ELi128ELb0EEEEEEEEEvNT_6ParamsE) ;  /* 0xffff91f008007950 */ /* 0x000fea0003c3ffff */
        .type           $_ZN7cutlass13device_kernelIN5flash19enable_sm80_to_sm89INS1_16FlashAttnBwdSm80INS1_25CollectiveMainloopBwdSm80ILi2ELi2EN4cute5tupleIJNS5_1CILi128EEES8_NS7_ILi64EEEEEENS_10bfloat16_tEfNS_4arch4Sm80ELb1ELb0ELb1ELb0ELb0ELb0ELb0ELb0ELi2ELi4ELi4ELi4ELb0EEENS1_24CollectiveEpilogueBwdGQAISA_fSD_Li256ELb0ELb0EEENS1_25SingleTileBwdLPTSchedulerILb0ELi128ELb0EEEEEEEEEvNT_6ParamsE$_ZN4cute3eso3ESOILb0ELb1EJiNS_1CILi4096EEEEEC2ERKiRKS3_,@function
        .size           $_ZN7cutlass13device_kernelIN5flash19enable_sm80_to_sm89INS1_16FlashAttnBwdSm80INS1_25CollectiveMainloopBwdSm80ILi2ELi2EN4cute5tupleIJNS5_1CILi128EEES8_NS7_ILi64EEEEEENS_10bfloat16_tEfNS_4arch4Sm80ELb1ELb0ELb1ELb0ELb0ELb0ELb0ELb0ELi2ELi4ELi4ELi4ELb0EEENS1_24CollectiveEpilogueBwdGQAISA_fSD_Li256ELb0ELb0EEENS1_25SingleTileBwdLPTSchedulerILb0ELi128ELb0EEEEEEEEEvNT_6ParamsE$_ZN4cute3eso3ESOILb0ELb1EJiNS_1CILi4096EEEEEC2ERKiRKS3_,($_ZN7cutlass13device_kernelIN5flash19enable_sm80_to_sm89INS1_16FlashAttnBwdSm80INS1_25CollectiveMainloopBwdSm80ILi2ELi2EN4cute5tupleIJNS5_1CILi128EEES8_NS7_ILi64EEEEEENS_10bfloat16_tEfNS_4arch4Sm80ELb1ELb0ELb1ELb0ELb0ELb0ELb0ELb0ELi2ELi4ELi4ELi4ELb0EEENS1_24CollectiveEpilogueBwdGQAISA_fSD_Li256ELb0ELb0EEENS1_25SingleTileBwdLPTSchedulerILb0ELi128ELb0EEEEEEEEEvNT_6ParamsE$_ZN4cute3eso3ESOILb0ELb1EJiNS_1CILi512EEEEEC2ERKiRKS3_ - $_ZN7cutlass13device_kernelIN5flash19enable_sm80_to_sm89INS1_16FlashAttnBwdSm80INS1_25CollectiveMainloopBwdSm80ILi2ELi2EN4cute5tupleIJNS5_1CILi128EEES8_NS7_ILi64EEEEEENS_10bfloat16_tEfNS_4arch4Sm80ELb1ELb0ELb1ELb0ELb0ELb0ELb0ELb0ELi2ELi4ELi4ELi4ELb0EEENS1_24CollectiveEpilogueBwdGQAISA_fSD_Li256ELb0ELb0EEENS1_25SingleTileBwdLPTSchedulerILb0ELi128ELb0EEEEEEEEEvNT_6ParamsE$_ZN4cute3eso3ESOILb0ELb1EJiNS_1CILi4096EEEEEC2ERKiRKS3_)
$_ZN7cutlass13device_kernelIN5flash19enable_sm80_to_sm89INS1_16FlashAttnBwdSm80INS1_25CollectiveMainloopBwdSm80ILi2ELi2EN4cute5tupleIJNS5_1CILi128EEES8_NS7_ILi64EEEEEENS_10bfloat16_tEfNS_4arch4Sm80ELb1ELb0ELb1ELb0ELb0ELb0ELb0ELb0ELi2ELi4ELi4ELi4ELb0EEENS1_24CollectiveEpilogueBwdGQAISA_fSD_Li256ELb0ELb0EEENS1_25SingleTileBwdLPTSchedulerILb0ELi128ELb0EEEEEEEEEvNT_6ParamsE$_ZN4cute3eso3ESOILb0ELb1EJiNS_1CILi4096EEEEEC2ERKiRKS3_:
[----:B------:R-:W-:Y:S02]  /*6e10*/  IADD3 R9, R9, -c[0x0][0x20], RZ ;  /* 0x8000080009097a10 */ /* 0x000fe40007ffe0ff */
[----:B------:R-:W-:-:S03]  /*6e20*/  MOV R5, 0x0 ;  /* 0x0000000000057802 */ /* 0x000fc60000000f00 */
[----:B------:R1:W-:Y:S01]  /*6e30*/  STL [R9], R2 ;  /* 0x0000000209007387 */ /* 0x0003e20000100800 */
[----:B------:R-:W-:Y:S05]  /*6e40*/  RET.REL.NODEC R4 `(_ZN7cutlass13device_kernelIN5flash19enable_sm80_to_sm89INS1_16FlashAttnBwdSm80INS1_25CollectiveMainloopBwdSm80ILi2ELi2EN4cute5tupleIJNS5_1CILi128EEES8_NS7_ILi64EEEEEENS_10bfloat16_tEfNS_4arch4Sm80ELb1ELb0ELb1ELb0ELb0ELb0ELb0ELb0ELi2ELi4ELi4ELi4ELb0EEENS1_24CollectiveEpilogueBwdGQAISA_fSD_Li256ELb0ELb0EEENS1_25SingleTileBwdLPTSchedulerILb0ELi128ELb0EEEEEEEEEvNT_6ParamsE) ;  /* 0xffff91b004007950 */ /* 0x000fea0003c3ffff */
        .type           $_ZN7cutlass13device_kernelIN5flash19enable_sm80_to_sm89INS1_16FlashAttnBwdSm80INS1_25CollectiveMainloopBwdSm80ILi2ELi2EN4cute5tupleIJNS5_1CILi128EEES8_NS7_ILi64EEEEEENS_10bfloat16_tEfNS_4arch4Sm80ELb1ELb0ELb1ELb0ELb0ELb0ELb0ELb0ELi2ELi4ELi4ELi4ELb0EEENS1_24CollectiveEpilogueBwdGQAISA_fSD_Li256ELb0ELb0EEENS1_25SingleTileBwdLPTSchedulerILb0ELi128ELb0EEEEEEEEEvNT_6ParamsE$_ZN4cute3eso3ESOILb0ELb1EJiNS_1CILi512EEEEEC2ERKiRKS3_,@function
        .size           $_ZN7cutlass13device_kernelIN5flash19enable_sm80_to_sm89INS1_16FlashAttnBwdSm80INS1_25CollectiveMainloopBwdSm80ILi2ELi2EN4cute5tupleIJNS5_1CILi128EEES8_NS7_ILi64EEEEEENS_10bfloat16_tEfNS_4arch4Sm80ELb1ELb0ELb1ELb0ELb0ELb0ELb0ELb0ELi2ELi4ELi4ELi4ELb0EEENS1_24CollectiveEpilogueBwdGQAISA_fSD_Li256ELb0ELb0EEENS1_25SingleTileBwdLPTSchedulerILb0ELi128ELb0EEEEEEEEEvNT_6ParamsE$_ZN4cute3eso3ESOILb0ELb1EJiNS_1CILi512EEEEEC2ERKiRKS3_,($_ZN7cutlass13device_kernelIN5flash19enable_sm80_to_sm89INS1_16FlashAttnBwdSm80INS1_25CollectiveMainloopBwdSm80ILi2ELi2EN4cute5tupleIJNS5_1CILi128EEES8_NS7_ILi64EEEEEENS_10bfloat16_tEfNS_4arch4Sm80ELb1ELb0ELb1ELb0ELb0ELb0ELb0ELb0ELi2ELi4ELi4ELi4ELb0EEENS1_24CollectiveEpilogueBwdGQAISA_fSD_Li256ELb0ELb0EEENS1_25SingleTileBwdLPTSchedulerILb0ELi128ELb0EEEEEEEEEvNT_6ParamsE$_ZN4cute3eso3ESOILb0ELb1EJiNS_1CILi72EEENS2_ILi512EEEEEC2ERKiRKS3_RKS4_ - $_ZN7cutlass13device_kernelIN5flash19enable_sm80_to_sm89INS1_16FlashAttnBwdSm80INS1_25CollectiveMainloopBwdSm80ILi2ELi2EN4cute5tupleIJNS5_1CILi128EEES8_NS7_ILi64EEEEEENS_10bfloat16_tEfNS_4arch4Sm80ELb1ELb0ELb1ELb0ELb0ELb0ELb0ELb0ELi2ELi4ELi4ELi4ELb0EEENS1_24CollectiveEpilogueBwdGQAISA_fSD_Li256ELb0ELb0EEENS1_25SingleTileBwdLPTSchedulerILb0ELi128ELb0EEEEEEEEEvNT_6ParamsE$_ZN4cute3eso3ESOILb0ELb1EJiNS_1CILi512EEEEEC2ERKiRKS3_)
$_ZN7cutlass13device_kernelIN5flash19enable_sm80_to_sm89INS1_16FlashAttnBwdSm80INS1_25CollectiveMainloopBwdSm80ILi2ELi2EN4cute5tupleIJNS5_1CILi128EEES8_NS7_ILi64EEEEEENS_10bfloat16_tEfNS_4arch4Sm80ELb1ELb0ELb1ELb0ELb0ELb0ELb0ELb0ELi2ELi4ELi4ELi4ELb0EEENS1_24CollectiveEpilogueBwdGQAISA_fSD_Li256ELb0ELb0EEENS1_25SingleTileBwdLPTSchedulerILb0ELi128ELb0EEEEEEEEEvNT_6ParamsE$_ZN4cute3eso3ESOILb0ELb1EJiNS_1CILi512EEEEEC2ERKiRKS3_:
[----:B------:R-:W-:Y:S02]  /*6e50*/  IADD3 R67, R67, -c[0x0][0x20], RZ ;  /* 0x8000080043437a10 */ /* 0x000fe40007ffe0ff */
[----:B------:R-:W-:-:S03]  /*6e60*/  MOV R5, 0x0 ;  /* 0x0000000000057802 */ /* 0x000fc60000000f00 */
[----:B------:R1:W-:Y:S01]  /*6e70*/  STL [R67], R2 ;  /* 0x0000000243007387 */ /* 0x0003e20000100800 */
[----:B------:R-:W-:Y:S05]  /*6e80*/  RET.REL.NODEC R4 `(_ZN7cutlass13device_kernelIN5flash19enable_sm80_to_sm89INS1_16FlashAttnBwdSm80INS1_25CollectiveMainloopBwdSm80ILi2ELi2EN4cute5tupleIJNS5_1CILi128EEES8_NS7_ILi64EEEEEENS_10bfloat16_tEfNS_4arch4Sm80ELb1ELb0ELb1ELb0ELb0ELb0ELb0ELb0ELi2ELi4ELi4ELi4ELb0EEENS1_24CollectiveEpilogueBwdGQAISA_fSD_Li256ELb0ELb0EEENS1_25SingleTileBwdLPTSchedulerILb0ELi128ELb0EEEEEEEEEvNT_6ParamsE) ;  /* 0xffff917004007950 */ /* 0x000fea0003c3ffff */
        .type           $_ZN7cutlass13device_kernelIN5flash19enable_sm80_to_sm89INS1_16FlashAttnBwdSm80INS1_25CollectiveMainloopBwdSm80ILi2ELi2EN4cute5tupleIJNS5_1CILi128EEES8_NS7_ILi64EEEEEENS_10bfloat16_tEfNS_4arch4Sm80ELb1ELb0ELb1ELb0ELb0ELb0ELb0ELb0ELi2ELi4ELi4ELi4ELb0EEENS1_24CollectiveEpilogueBwdGQAISA_fSD_Li256ELb0ELb0EEENS1_25SingleTileBwdLPTSchedulerILb0ELi128ELb0EEEEEEEEEvNT_6ParamsE$_ZN4cute3eso3ESOILb0ELb1EJiNS_1CILi72EEENS2_ILi512EEEEEC2ERKiRKS3_RKS4_,@function
        .size           $_ZN7cutlass13device_kernelIN5flash19enable_sm80_to_sm89INS1_16FlashAttnBwdSm80INS1_25CollectiveMainloopBwdSm80ILi2ELi2EN4cute5tupleIJNS5_1CILi128EEES8_NS7_ILi64EEEEEENS_10bfloat16_tEfNS_4arch4Sm80ELb1ELb0ELb1ELb0ELb0ELb0ELb0ELb0ELi2ELi4ELi4ELi4ELb0EEENS1_24CollectiveEpilogueBwdGQAISA_fSD_Li256ELb0ELb0EEENS1_25SingleTileBwdLPTSchedulerILb0ELi128ELb0EEEEEEEEEvNT_6ParamsE$_ZN4cute3eso3ESOILb0ELb1EJiNS_1CILi72EEENS2_ILi512EEEEEC2ERKiRKS3_RKS4_,($_ZN7cutlass13device_kernelIN5flash19enable_sm80_to_sm89INS1_16FlashAttnBwdSm80INS1_25CollectiveMainloopBwdSm80ILi2ELi2EN4cute5tupleIJNS5_1CILi128EEES8_NS7_ILi64EEEEEENS_10bfloat16_tEfNS_4arch4Sm80ELb1ELb0ELb1ELb0ELb0ELb0ELb0ELb0ELi2ELi4ELi4ELi4ELb0EEENS1_24CollectiveEpilogueBwdGQAISA_fSD_Li256ELb0ELb0EEENS1_25SingleTileBwdLPTSchedulerILb0ELi128ELb0EEEEEEEEEvNT_6ParamsE$_ZN4cute3eso3ESOILb0ELb1EJlEEC2ERKl - $_ZN7cutlass13device_kernelIN5flash19enable_sm80_to_sm89INS1_16FlashAttnBwdSm80INS1_25CollectiveMainloopBwdSm80ILi2ELi2EN4cute5tupleIJNS5_1CILi128EEES8_NS7_ILi64EEEEEENS_10bfloat16_tEfNS_4arch4Sm80ELb1ELb0ELb1ELb0ELb0ELb0ELb0ELb0ELi2ELi4ELi4ELi4ELb0EEENS1_24CollectiveEpilogueBwdGQAISA_fSD_Li256ELb0ELb0EEENS1_25SingleTileBwdLPTSchedulerILb0ELi128ELb0EEEEEEEEEvNT_6ParamsE$_ZN4cute3eso3ESOILb0ELb1EJiNS_1CILi72EEENS2_ILi512EEEEEC2ERKiRKS3_RKS4_)
$_ZN7cutlass13device_kernelIN5flash19enable_sm80_to_sm89INS1_16FlashAttnBwdSm80INS1_25CollectiveMainloopBwdSm80ILi2ELi2EN4cute5tupleIJNS5_1CILi128EEES8_NS7_ILi64EEEEEENS_10bfloat16_tEfNS_4arch4Sm80ELb1ELb0ELb1ELb0ELb0ELb0ELb0ELb0ELi2ELi4ELi4ELi4ELb0EEENS1_24CollectiveEpilogueBwdGQAISA_fSD_Li256ELb0ELb0EEENS1_25SingleTileBwdLPTSchedulerILb0ELi128ELb0EEEEEEEEEvNT_6ParamsE$_ZN4cute3eso3ESOILb0ELb1EJiNS_1CILi72EEENS2_ILi512EEEEEC2ERKiRKS3_RKS4_:
[----:B------:R-:W-:Y:S01]  /*6e90*/  IADD3 R4, R4, -c[0x0][0x20], RZ ;  /* 0x8000080004047a10 */ /* 0x000fe20007ffe0ff */
[----:B------:R-:W-:Y:S01]  /*6ea0*/  IMAD.MOV.U32 R8, RZ, RZ, R6 ;  /* 0x000000ffff087224 */ /* 0x000fe200078e0006 */
[----:B------:R-:W-:-:S03]  /*6eb0*/  MOV R9, 0x0 ;  /* 0x0000000000097802 */ /* 0x000fc60000000f00 */
[----:B------:R1:W-:Y:S01]  /*6ec0*/  STL [R4], R5 ;  /* 0x0000000504007387 */ /* 0x0003e20000100800 */
[----:B------:R-:W-:Y:S05]  /*6ed0*/  RET.REL.NODEC R8 `(_ZN7cutlass13device_kernelIN5flash19enable_sm80_to_sm89INS1_16FlashAttnBwdSm80INS1_25CollectiveMainloopBwdSm80ILi2ELi2EN4cute5tupleIJNS5_1CILi128EEES8_NS7_ILi64EEEEEENS_10bfloat16_tEfNS_4arch4Sm80ELb1ELb0ELb1ELb0ELb0ELb0ELb0ELb0ELi2ELi4ELi4ELi4ELb0EEENS1_24CollectiveEpilogueBwdGQAISA_fSD_Li256ELb0ELb0EEENS1_25SingleTileBwdLPTSchedulerILb0ELi128ELb0EEEEEEEEEvNT_6ParamsE) ;  /* 0xffff912008007950 */ /* 0x000fea0003c3ffff */
        .type           $_ZN7cutlass13device_kernelIN5flash19enable_sm80_to_sm89INS1_16FlashAttnBwdSm80INS1_25CollectiveMainloopBwdSm80ILi2ELi2EN4cute5tupleIJNS5_1CILi128EEES8_NS7_ILi64EEEEEENS_10bfloat16_tEfNS_4arch4Sm80ELb1ELb0ELb1ELb0ELb0ELb0ELb0ELb0ELi2ELi4ELi4ELi4ELb0EEENS1_24CollectiveEpilogueBwdGQAISA_fSD_Li256ELb0ELb0EEENS1_25SingleTileBwdLPTSchedulerILb0ELi128ELb0EEEEEEEEEvNT_6ParamsE$_ZN4cute3eso3ESOILb0ELb1EJlEEC2ERKl,@function
        .size           $_ZN7cutlass13device_kernelIN5flash19enable_sm80_to_sm89INS1_16FlashAttnBwdSm80INS1_25CollectiveMainloopBwdSm80ILi2ELi2EN4cute5tupleIJNS5_1CILi128EEES8_NS7_ILi64EEEEEENS_10bfloat16_tEfNS_4arch4Sm80ELb1ELb0ELb1ELb0ELb0ELb0ELb0ELb0ELi2ELi4ELi4ELi4ELb0EEENS1_24CollectiveEpilogueBwdGQAISA_fSD_Li256ELb0ELb0EEENS1_25SingleTileBwdLPTSchedulerILb0ELi128ELb0EEEEEEEEEvNT_6ParamsE$_ZN4cute3eso3ESOILb0ELb1EJlEEC2ERKl,($_ZN7cutlass13device_kernelIN5flash19enable_sm80_to_sm89INS1_16FlashAttnBwdSm80INS1_25CollectiveMainloopBwdSm80ILi2ELi2EN4cute5tupleIJNS5_1CILi128EEES8_NS7_ILi64EEEEEENS_10bfloat16_tEfNS_4arch4Sm80ELb1ELb0ELb1ELb0ELb0ELb0ELb0ELb0ELi2ELi4ELi4ELi4ELb0EEENS1_24CollectiveEpilogueBwdGQAISA_fSD_Li256ELb0ELb0EEENS1_25SingleTileBwdLPTSchedulerILb0ELi128ELb0EEEEEEEEEvNT_6ParamsE$_ZN4cute3eso3ESOILb1ELb0EJNS_10UnderscoreES2_S2_iEEC2ERKS2_S5_S5_RKi - $_ZN7cutlass13device_kernelIN5flash19enable_sm80_to_sm89INS1_16FlashAttnBwdSm80INS1_25CollectiveMainloopBwdSm80ILi2ELi2EN4cute5tupleIJNS5_1CILi128EEES8_NS7_ILi64EEEEEENS_10bfloat16_tEfNS_4arch4Sm80ELb1ELb0ELb1ELb0ELb0ELb0ELb0ELb0ELi2ELi4ELi4ELi4ELb0EEENS1_24CollectiveEpilogueBwdGQAISA_fSD_Li256ELb0ELb0EEENS1_25SingleTileBwdLPTSchedulerILb0ELi128ELb0EEEEEEEEEvNT_6ParamsE$_ZN4cute3eso3ESOILb0ELb1EJlEEC2ERKl)
$_ZN7cutlass13device_kernelIN5flash19enable_sm80_to_sm89INS1_16FlashAttnBwdSm80INS1_25CollectiveMainloopBwdSm80ILi2ELi2EN4cute5tupleIJNS5_1CILi128EEES8_NS7_ILi64EEEEEENS_10bfloat16_tEfNS_4arch4Sm80ELb1ELb0ELb1ELb0ELb0ELb0ELb0ELb0ELi2ELi4ELi4ELi4ELb0EEENS1_24CollectiveEpilogueBwdGQAISA_fSD_Li256ELb0ELb0EEENS1_25SingleTileBwdLPTSchedulerILb0ELi128ELb0EEEEEEEEEvNT_6ParamsE$_ZN4cute3eso3ESOILb0ELb1EJlEEC2ERKl:
[----:B------:R-:W-:Y:S01]  /*6ee0*/  IADD3 R5, R5, -c[0x0][0x20], RZ ;  /* 0x8000080005057a10 */ /* 0x000fe20007ffe0ff */
[----:B------:R-:W-:Y:S01]  /*6ef0*/  IMAD.MOV.U32 R78, RZ, RZ, R6 ;  /* 0x000000ffff4e7224 */ /* 0x000fe200078e0006 */
[----:B------:R-:W-:-:S03]  /*6f00*/  MOV R79, 0x0 ;  /* 0x00000000004f7802 */ /* 0x000fc60000000f00 */
[----:B------:R1:W-:Y:S01]  /*6f10*/  STL.64 [R5], R2 ;  /* 0x0000000205007387 */ /* 0x0003e20000100a00 */
[----:B------:R-:W-:Y:S05]  /*6f20*/  RET.REL.NODEC R78 `(_ZN7cutlass13device_kernelIN5flash19enable_sm80_to_sm89INS1_16FlashAttnBwdSm80INS1_25CollectiveMainloopBwdSm80ILi2ELi2EN4cute5tupleIJNS5_1CILi128EEES8_NS7_ILi64EEEEEENS_10bfloat16_tEfNS_4arch4Sm80ELb1ELb0ELb1ELb0ELb0ELb0ELb0ELb0ELi2ELi4ELi4ELi4ELb0EEENS1_24CollectiveEpilogueBwdGQAISA_fSD_Li256ELb0ELb0EEENS1_25SingleTileBwdLPTSchedulerILb0ELi128ELb0EEEEEEEEEvNT_6ParamsE) ;  /* 0xffff90d04e007950 */ /* 0x000fea0003c3ffff */
        .type           $_ZN7cutlass13device_kernelIN5flash19enable_sm80_to_sm89INS1_16FlashAttnBwdSm80INS1_25CollectiveMainloopBwdSm80ILi2ELi2EN4cute5tupleIJNS5_1CILi128EEES8_NS7_ILi64EEEEEENS_10bfloat16_tEfNS_4arch4Sm80ELb1ELb0ELb1ELb0ELb0ELb0ELb0ELb0ELi2ELi4ELi4ELi4ELb0EEENS1_24CollectiveEpilogueBwdGQAISA_fSD_Li256ELb0ELb0EEENS1_25SingleTileBwdLPTSchedulerILb0ELi128ELb0EEEEEEEEEvNT_6ParamsE$_ZN4cute3eso3ESOILb1ELb0EJNS_10UnderscoreES2_S2_iEEC2ERKS2_S5_S5_RKi,@function
        .size           $_ZN7cutlass13device_kernelIN5flash19enable_sm80_to_sm89INS1_16FlashAttnBwdSm80INS1_25CollectiveMainloopBwdSm80ILi2ELi2EN4cute5tupleIJNS5_1CILi128EEES8_NS7_ILi64EEEEEENS_10bfloat16_tEfNS_4arch4Sm80ELb1ELb0ELb1ELb0ELb0ELb0ELb0ELb0ELi2ELi4ELi4ELi4ELb0EEENS1_24CollectiveEpilogueBwdGQAISA_fSD_Li256ELb0ELb0EEENS1_25SingleTileBwdLPTSchedulerILb0ELi128ELb0EEEEEEEEEvNT_6ParamsE$_ZN4cute3eso3ESOILb1ELb0EJNS_10UnderscoreES2_S2_iEEC2ERKS2_S5_S5_RKi,($_ZN7cutlass13device_kernelIN5flash19enable_sm80_to_sm89INS1_16FlashAttnBwdSm80INS1_25CollectiveMainloopBwdSm80ILi2ELi2EN4cute5tupleIJNS5_1CILi128EEES8_NS7_ILi64EEEEEENS_10bfloat16_tEfNS_4arch4Sm80ELb1ELb0ELb1ELb0ELb0ELb0ELb0ELb0ELi2ELi4ELi4ELi4ELb0EEENS1_24CollectiveEpilogueBwdGQAISA_fSD_Li256ELb0ELb0EEENS1_25SingleTileBwdLPTSchedulerILb0ELi128ELb0EEEEEEEEEvNT_6ParamsE$_ZN4cute3eso3ESOILb1ELb0EJNS_10UnderscoreES2_iEEC2ERKS2_S5_RKi - $_ZN7cutlass13device_kernelIN5flash19enable_sm80_to_sm89INS1_16FlashAttnBwdSm80INS1_25CollectiveMainloopBwdSm80ILi2ELi2EN4cute5tupleIJNS5_1CILi128EEES8_NS7_ILi64EEEEEENS_10bfloat16_tEfNS_4arch4Sm80ELb1ELb0ELb1ELb0ELb0ELb0ELb0ELb0ELi2ELi4ELi4ELi4ELb0EEENS1_24CollectiveEpilogueBwdGQAISA_fSD_Li256ELb0ELb0EEENS1_25SingleTileBwdLPTSchedulerILb0ELi128ELb0EEEEEEEEEvNT_6ParamsE$_ZN4cute3eso3ESOILb1ELb0EJNS_10UnderscoreES2_S2_iEEC2ERKS2_S5_S5_RKi)
$_ZN7cutlass13device_kernelIN5flash19enable_sm80_to_sm89INS1_16FlashAttnBwdSm80INS1_25CollectiveMainloopBwdSm80ILi2ELi2EN4cute5tupleIJNS5_1CILi128EEES8_NS7_ILi64EEEEEENS_10bfloat16_tEfNS_4arch4Sm80ELb1ELb0ELb1ELb0ELb0ELb0ELb0ELb0ELi2ELi4ELi4ELi4ELb0EEENS1_24CollectiveEpilogueBwdGQAISA_fSD_Li256ELb0ELb0EEENS1_25SingleTileBwdLPTSchedulerILb0ELi128ELb0EEEEEEEEEvNT_6ParamsE$_ZN4cute3eso3ESOILb1ELb0EJNS_10UnderscoreES2_S2_iEEC2ERKS2_S5_S5_RKi:
[----:B------:R-:W-:Y:S02]  /*6f30*/  IADD3 R2, R2, -c[0x0][0x20], RZ ;  /* 0x8000080002027a10 */ /* 0x000fe40007ffe0ff */
[----:B------:R-:W-:-:S03]  /*6f40*/  MOV R5, 0x0 ;  /* 0x0000000000057802 */ /* 0x000fc60000000f00 */
[----:B------:R1:W-:Y:S01]  /*6f50*/  STL [R2], R3 ;  /* 0x0000000302007387 */ /* 0x0003e20000100800 */
[----:B------:R-:W-:Y:S05]  /*6f60*/  RET.REL.NODEC R4 `(_ZN7cutlass13device_kernelIN5flash19enable_sm80_to_sm89INS1_16FlashAttnBwdSm80INS1_25CollectiveMainloopBwdSm80ILi2ELi2EN4cute5tupleIJNS5_1CILi128EEES8_NS7_ILi64EEEEEENS_10bfloat16_tEfNS_4arch4Sm80ELb1ELb0ELb1ELb0ELb0ELb0ELb0ELb0ELi2ELi4ELi4ELi4ELb0EEENS1_24CollectiveEpilogueBwdGQAISA_fSD_Li256ELb0ELb0EEENS1_25SingleTileBwdLPTSchedulerILb0ELi128ELb0EEEEEEEEEvNT_6ParamsE) ;  /* 0xffff909004007950 */ /* 0x000fea0003c3ffff */
        .type           $_ZN7cutlass13device_kernelIN5flash19enable_sm80_to_sm89INS1_16FlashAttnBwdSm80INS1_25CollectiveMainloopBwdSm80ILi2ELi2EN4cute5tupleIJNS5_1CILi128EEES8_NS7_ILi64EEEEEENS_10bfloat16_tEfNS_4arch4Sm80ELb1ELb0ELb1ELb0ELb0ELb0ELb0ELb0ELi2ELi4ELi4ELi4ELb0EEENS1_24CollectiveEpilogueBwdGQAISA_fSD_Li256ELb0ELb0EEENS1_25SingleTileBwdLPTSchedulerILb0ELi128ELb0EEEEEEEEEvNT_6ParamsE$_ZN4cute3eso3ESOILb1ELb0EJNS_10UnderscoreES2_iEEC2ERKS2_S5_RKi,@function
        .size           $_ZN7cutlass13device_kernelIN5flash19enable_sm80_to_sm89INS1_16FlashAttnBwdSm80INS1_25CollectiveMainloopBwdSm80ILi2ELi2EN4cute5tupleIJNS5_1CILi128EEES8_NS7_ILi64EEEEEENS_10bfloat16_tEfNS_4arch4Sm80ELb1ELb0ELb1ELb0ELb0ELb0ELb0ELb0ELi2ELi4ELi4ELi4ELb0EEENS1_24CollectiveEpilogueBwdGQAISA_fSD_Li256ELb0ELb0EEENS1_25SingleTileBwdLPTSchedulerILb0ELi128ELb0EEEEEEEEEvNT_6ParamsE$_ZN4cute3eso3ESOILb1ELb0EJNS_10UnderscoreES2_iEEC2ERKS2_S5_RKi,($_ZN7cutlass13device_kernelIN5flash19enable_sm80_to_sm89INS1_16FlashAttnBwdSm80INS1_25CollectiveMainloopBwdSm80ILi2ELi2EN4cute5tupleIJNS5_1CILi128EEES8_NS7_ILi64EEEEEENS_10bfloat16_tEfNS_4arch4Sm80ELb1ELb0ELb1ELb0ELb0ELb0ELb0ELb0ELi2ELi4ELi4ELi4ELb0EEENS1_24CollectiveEpilogueBwdGQAISA_fSD_Li256ELb0ELb0EEENS1_25SingleTileBwdLPTSchedulerILb0ELi128ELb0EEEEEEEEEvNT_6ParamsE$_ZN4cute3eso3ESOILb1ELb0EJNS_10UnderscoreEiEEC2ERKS2_RKi - $_ZN7cutlass13device_kernelIN5flash19enable_sm80_to_sm89INS1_16FlashAttnBwdSm80INS1_25CollectiveMainloopBwdSm80ILi2ELi2EN4cute5tupleIJNS5_1CILi128EEES8_NS7_ILi64EEEEEENS_10bfloat16_tEfNS_4arch4Sm80ELb1ELb0ELb1ELb0ELb0ELb0ELb0ELb0ELi2ELi4ELi4ELi4ELb0EEENS1_24CollectiveEpilogueBwdGQAISA_fSD_Li256ELb0ELb0EEENS1_25SingleTileBwdLPTSchedulerILb0ELi128ELb0EEEEEEEEEvNT_6ParamsE$_ZN4cute3eso3ESOILb1ELb0EJNS_10UnderscoreES2_iEEC2ERKS2_S5_RKi)
$_ZN7cutlass13device_kernelIN5flash19enable_sm80_to_sm89INS1_16FlashAttnBwdSm80INS1_25CollectiveMainloopBwdSm80ILi2ELi2EN4cute5tupleIJNS5_1CILi128EEES8_NS7_ILi64EEEEEENS_10bfloat16_tEfNS_4arch4Sm80ELb1ELb0ELb1ELb0ELb0ELb0ELb0ELb0ELi2ELi4ELi4ELi4ELb0EEENS1_24CollectiveEpilogueBwdGQAISA_fSD_Li256ELb0ELb0EEENS1_25SingleTileBwdLPTSchedulerILb0ELi128ELb0EEEEEEEEEvNT_6ParamsE$_ZN4cute3eso3ESOILb1ELb0EJNS_10UnderscoreES2_iEEC2ERKS2_S5_RKi:
[----:B------:R-:W-:Y:S02]  /*6f70*/  IADD3 R2, R2, -c[0x0][0x20], RZ ;  /* 0x8000080002027a10 */ /* 0x000fe40007ffe0ff */
[----:B------:R-:W-:-:S03]  /*6f80*/  MOV R9, 0x0 ;  /* 0x0000000000097802 */ /* 0x000fc60000000f00 */
[----:B------:R1:W-:Y:S01]  /*6f90*/  STL [R2], R3 ;  /* 0x0000000302007387 */ /* 0x0003e20000100800 */
[----:B------:R-:W-:Y:S05]  /*6fa0*/  RET.REL.NODEC R8 `(_ZN7cutlass13device_kernelIN5flash19enable_sm80_to_sm89INS1_16FlashAttnBwdSm80INS1_25CollectiveMainloopBwdSm80ILi2ELi2EN4cute5tupleIJNS5_1CILi128EEES8_NS7_ILi64EEEEEENS_10bfloat16_tEfNS_4arch4Sm80ELb1ELb0ELb1ELb0ELb0ELb0ELb0ELb0ELi2ELi4ELi4ELi4ELb0EEENS1_24CollectiveEpilogueBwdGQAISA_fSD_Li256ELb0ELb0EEENS1_25SingleTileBwdLPTSchedulerILb0ELi128ELb0EEEEEEEEEvNT_6ParamsE) ;  /* 0xffff905008007950 */ /* 0x000fea0003c3ffff */
        .type           $_ZN7cutlass13device_kernelIN5flash19enable_sm80_to_sm89INS1_16FlashAttnBwdSm80INS1_25CollectiveMainloopBwdSm80ILi2ELi2EN4cute5tupleIJNS5_1CILi128EEES8_NS7_ILi64EEEEEENS_10bfloat16_tEfNS_4arch4Sm80ELb1ELb0ELb1ELb0ELb0ELb0ELb0ELb0ELi2ELi4ELi4ELi4ELb0EEENS1_24CollectiveEpilogueBwdGQAISA_fSD_Li256ELb0ELb0EEENS1_25SingleTileBwdLPTSchedulerILb0ELi128ELb0EEEEEEEEEvNT_6ParamsE$_ZN4cute3eso3ESOILb1ELb0EJNS_10UnderscoreEiEEC2ERKS2_RKi,@function
        .size           $_ZN7cutlass13device_kernelIN5flash19enable_sm80_to_sm89INS1_16FlashAttnBwdSm80INS1_25CollectiveMainloopBwdSm80ILi2ELi2EN4cute5tupleIJNS5_1CILi128EEES8_NS7_ILi64EEEEEENS_10bfloat16_tEfNS_4arch4Sm80ELb1ELb0ELb1ELb0ELb0ELb0ELb0ELb0ELi2ELi4ELi4ELi4ELb0EEENS1_24CollectiveEpilogueBwdGQAISA_fSD_Li256ELb0ELb0EEENS1_25SingleTileBwdLPTSchedulerILb0ELi128ELb0EEEEEEEEEvNT_6ParamsE$_ZN4cute3eso3ESOILb1ELb0EJNS_10UnderscoreEiEEC2ERKS2_RKi,($_ZN7cutlass13device_kernelIN5flash19enable_sm80_to_sm89INS1_16FlashAttnBwdSm80INS1_25CollectiveMainloopBwdSm80ILi2ELi2EN4cute5tupleIJNS5_1CILi128EEES8_NS7_ILi64EEEEEENS_10bfloat16_tEfNS_4arch4Sm80ELb1ELb0ELb1ELb0ELb0ELb0ELb0ELb0ELi2ELi4ELi4ELi4ELb0EEENS1_24CollectiveEpilogueBwdGQAISA_fSD_Li256ELb0ELb0EEENS1_25SingleTileBwdLPTSchedulerILb0ELi128ELb0EEEEEEEEEvNT_6ParamsE$_ZN4cute3eso3ESOILb1ELb0EJNS_10UnderscoreEiiEEC2ERKS2_RKiS7_ - $_ZN7cutlass13device_kernelIN5flash19enable_sm80_to_sm89INS1_16FlashAttnBwdSm80INS1_25CollectiveMainloopBwdSm80ILi2ELi2EN4cute5tupleIJNS5_1CILi128EEES8_NS7_ILi64EEEEEENS_10bfloat16_tEfNS_4arch4Sm80ELb1ELb0ELb1ELb0ELb0ELb0ELb0ELb0ELi2ELi4ELi4ELi4ELb0EEENS1_24CollectiveEpilogueBwdGQAISA_fSD_Li256ELb0ELb0EEENS1_25SingleTileBwdLPTSchedulerILb0ELi128ELb0EEEEEEEEEvNT_6ParamsE$_ZN4cute3eso3ESOILb1ELb0EJNS_10UnderscoreEiEEC2ERKS2_RKi)
$_ZN7cutlass13device_kernelIN5flash19enable_sm80_to_sm89INS1_16FlashAttnBwdSm80INS1_25CollectiveMainloopBwdSm80ILi2ELi2EN4cute5tupleIJNS5_1CILi128EEES8_NS7_ILi64EEEEEENS_10bfloat16_tEfNS_4arch4Sm80ELb1ELb0ELb1ELb0ELb0ELb0ELb0ELb0ELi2ELi4ELi4ELi4ELb0EEENS1_24CollectiveEpilogueBwdGQAISA_fSD_Li256ELb0ELb0EEENS1_25SingleTileBwdLPTSchedulerILb0ELi128ELb0EEEEEEEEEvNT_6ParamsE$_ZN4cute3eso3ESOILb1ELb0EJNS_10UnderscoreEiEEC2ERKS2_RKi:
[----:B------:R-:W-:Y:S02]  /*6fb0*/  IADD3 R2, R2, -c[0x0][0x20], RZ ;  /* 0x8000080002027a10 */ /* 0x000fe40007ffe0ff */
[----:B------:R-:W-:-:S03]  /*6fc0*/  MOV R11, 0x0 ;  /* 0x00000000000b7802 */ /* 0x000fc60000000f00 */
[----:B------:R1:W-:Y:S01]  /*6fd0*/  STL [R2], R3 ;  /* 0x0000000302007387 */ /* 0x0003e20000100800 */
[----:B------:R-:W-:Y:S05]  /*6fe0*/  RET.REL.NODEC R10 `(_ZN7cutlass13device_kernelIN5flash19enable_sm80_to_sm89INS1_16FlashAttnBwdSm80INS1_25CollectiveMainloopBwdSm80ILi2ELi2EN4cute5tupleIJNS5_1CILi128EEES8_NS7_ILi64EEEEEENS_10bfloat16_tEfNS_4arch4Sm80ELb1ELb0ELb1ELb0ELb0ELb0ELb0ELb0ELi2ELi4ELi4ELi4ELb0EEENS1_24CollectiveEpilogueBwdGQAISA_fSD_Li256ELb0ELb0EEENS1_25SingleTileBwdLPTSchedulerILb0ELi128ELb0EEEEEEEEEvNT_6ParamsE) ;  /* 0xffff90100a007950 */ /* 0x000fea0003c3ffff */
        .type           $_ZN7cutlass13device_kernelIN5flash19enable_sm80_to_sm89INS1_16FlashAttnBwdSm80INS1_25CollectiveMainloopBwdSm80ILi2ELi2EN4cute5tupleIJNS5_1CILi128EEES8_NS7_ILi64EEEEEENS_10bfloat16_tEfNS_4arch4Sm80ELb1ELb0ELb1ELb0ELb0ELb0ELb0ELb0ELi2ELi4ELi4ELi4ELb0EEENS1_24CollectiveEpilogueBwdGQAISA_fSD_Li256ELb0ELb0EEENS1_25SingleTileBwdLPTSchedulerILb0ELi128ELb0EEEEEEEEEvNT_6ParamsE$_ZN4cute3eso3ESOILb1ELb0EJNS_10UnderscoreEiiEEC2ERKS2_RKiS7_,@function
        .size           $_ZN7cutlass13device_kernelIN5flash19enable_sm80_to_sm89INS1_16FlashAttnBwdSm80INS1_25CollectiveMainloopBwdSm80ILi2ELi2EN4cute5tupleIJNS5_1CILi128EEES8_NS7_ILi64EEEEEENS_10bfloat16_tEfNS_4arch4Sm80ELb1ELb0ELb1ELb0ELb0ELb0ELb0ELb0ELi2ELi4ELi4ELi4ELb0EEENS1_24CollectiveEpilogueBwdGQAISA_fSD_Li256ELb0ELb0EEENS1_25SingleTileBwdLPTSchedulerILb0ELi128ELb0EEEEEEEEEvNT_6ParamsE$_ZN4cute3eso3ESOILb1ELb0EJNS_10UnderscoreEiiEEC2ERKS2_RKiS7_,($_ZN7cutlass13device_kernelIN5flash19enable_sm80_to_sm89INS1_16FlashAttnBwdSm80INS1_25CollectiveMainloopBwdSm80ILi2ELi2EN4cute5tupleIJNS5_1CILi128EEES8_NS7_ILi64EEEEEENS_10bfloat16_tEfNS_4arch4Sm80ELb1ELb0ELb1ELb0ELb0ELb0ELb0ELb0ELi2ELi4ELi4ELi4ELb0EEENS1_24CollectiveEpilogueBwdGQAISA_fSD_Li256ELb0ELb0EEENS1_25SingleTileBwdLPTSchedulerILb0ELi128ELb0EEEEEEEEEvNT_6ParamsE$_ZN4cute3eso3ESOILb1ELb0EJNS_14ComposedLayoutINS_7SwizzleILi3ELi3ELi3EEENS_1CILi0EEENS_6LayoutINS_5tupleIJNS8_IJNS8_IJNS5_ILi4EEENS5_ILi8EEEEEENS8_IJNS5_ILi2EEENS5_ILi1EEEEEEEEENS8_IJNS8_IJSC_SC_EEENS8_IJSA_S9_EEEEEEEEENS8_IJNS8_IJNS8_IJSC_NS5_ILi64EEEEEENS8_IJNS5_ILi512EEES6_EEEEEENS8_IJNS8_IJSD_SA_EEENS8_IJNS5_ILi1024EEENS5_ILi16EEEEEEEEEEEEEEEENS_10ViewEngineINS_8smem_ptrIPN7cutlass10bfloat16_tEEEEEEEC2ERKSW_RKS13_ - $_ZN7cutlass13device_kernelIN5flash19enable_sm80_to_sm89INS1_16FlashAttnBwdSm80INS1_25CollectiveMainloopBwdSm80ILi2ELi2EN4cute5tupleIJNS5_1CILi128EEES8_NS7_ILi64EEEEEENS_10bfloat16_tEfNS_4arch4Sm80ELb1ELb0ELb1ELb0ELb0ELb0ELb0ELb0ELi2ELi4ELi4ELi4ELb0EEENS1_24CollectiveEpilogueBwdGQAISA_fSD_Li256ELb0ELb0EEENS1_25SingleTileBwdLPTSchedulerILb0ELi128ELb0EEEEEEEEEvNT_6ParamsE$_ZN4cute3eso3ESOILb1ELb0EJNS_10UnderscoreEiiEEC2ERKS2_RKiS7_)
$_ZN7cutlass13device_kernelIN5flash19enable_sm80_to_sm89INS1_16FlashAttnBwdSm80INS1_25CollectiveMainloopBwdSm80ILi2ELi2EN4cute5tupleIJNS5_1CILi128EEES8_NS7_ILi64EEEEEENS_10bfloat16_tEfNS_4arch4Sm80ELb1ELb0ELb1ELb0ELb0ELb0ELb0ELb0ELi2ELi4ELi4ELi4ELb0EEENS1_24CollectiveEpilogueBwdGQAISA_fSD_Li256ELb0ELb0EEENS1_25SingleTileBwdLPTSchedulerILb0ELi128ELb0EEEEEEEEEvNT_6ParamsE$_ZN4cute3eso3ESOILb1ELb0EJNS_10UnderscoreEiiEEC2ERKS2_RKiS7_:
[----:B------:R-:W-:Y:S02]  /*6ff0*/  IADD3 R3, R79, -c[0x0][0x20], RZ ;  /* 0x800008004f037a10 */ /* 0x000fe40007ffe0ff */
[----:B------:R-:W-:-:S03]  /*7000*/  IADD3 R2, R67, -c[0x0][0x20], RZ ;  /* 0x8000080043027a10 */ /* 0x000fc60007ffe0ff */
[----:B------:R1:W-:Y:S04]  /*7010*/  STL [R3], R80 ;  /* 0x0000005003007387 */ /* 0x0003e80000100800 */
[----:B------:R-:W2:Y:S01]  /*7020*/  LDL R2, [R2] ;  /* 0x0000000002027983 */ /* 0x000ea20000100800 */
[----:B------:R-:W-:-:S03]  /*7030*/  IMAD.MOV.U32 R79, RZ, RZ, 0x0 ;  /* 0x00000000ff4f7424 */ /* 0x000fc600078e00ff */
[----:B--2---:R1:W-:Y:S01]  /*7040*/  STL [R3+0x4], R2 ;  /* 0x0000040203007387 */ /* 0x0043e20000100800 */
[----:B------:R-:W-:Y:S05]  /*7050*/  RET.REL.NODEC R78 `(_ZN7cutlass13device_kernelIN5flash19enable_sm80_to_sm89INS1_16FlashAttnBwdSm80INS1_25CollectiveMainloopBwdSm80ILi2ELi2EN4cute5tupleIJNS5_1CILi128EEES8_NS7_ILi64EEEEEENS_10bfloat16_tEfNS_4arch4Sm80ELb1ELb0ELb1ELb0ELb0ELb0ELb0ELb0ELi2ELi4ELi4ELi4ELb0EEENS1_24CollectiveEpilogueBwdGQAISA_fSD_Li256ELb0ELb0EEENS1_25SingleTileBwdLPTSchedulerILb0ELi128ELb0EEEEEEEEEvNT_6ParamsE) ;  /* 0xffff8fa04e007950 */ /* 0x000fea0003c3ffff */
        .type           $_ZN7cutlass13device_kernelIN5flash19enable_sm80_to_sm89INS1_16FlashAttnBwdSm80INS1_25CollectiveMainloopBwdSm80ILi2ELi2EN4cute5tupleIJNS5_1CILi128EEES8_NS7_ILi64EEEEEENS_10bfloat16_tEfNS_4arch4Sm80ELb1ELb0ELb1ELb0ELb0ELb0ELb0ELb0ELi2ELi4ELi4ELi4ELb0EEENS1_24CollectiveEpilogueBwdGQAISA_fSD_Li256ELb0ELb0EEENS1_25SingleTileBwdLPTSchedulerILb0ELi128ELb0EEEEEEEEEvNT_6ParamsE$_ZN4cute3eso3ESOILb1ELb0EJNS_14ComposedLayoutINS_7SwizzleILi3ELi3ELi3EEENS_1CILi0EEENS_6LayoutINS_5tupleIJNS8_IJNS8_IJNS5_ILi4EEENS5_ILi8EEEEEENS8_IJNS5_ILi2EEENS5_ILi1EEEEEEEEENS8_IJNS8_IJSC_SC_EEENS8_IJSA_S9_EEEEEEEEENS8_IJNS8_IJNS8_IJSC_NS5_ILi64EEEEEENS8_IJNS5_ILi512EEES6_EEEEEENS8_IJNS8_IJSD_SA_EEENS8_IJNS5_ILi1024EEENS5_ILi16EEEEEEEEEEEEEEEENS_10ViewEngineINS_8smem_ptrIPN7cutlass10bfloat16_tEEEEEEEC2ERKSW_RKS13_,@function
        .size           $_ZN7cutlass13device_kernelIN5flash19enable_sm80_to_sm89INS1_16FlashAttnBwdSm80INS1_25CollectiveMainloopBwdSm80ILi2ELi2EN4cute5tupleIJNS5_1CILi128EEES8_NS7_ILi64EEEEEENS_10bfloat16_tEfNS_4arch4Sm80ELb1ELb0ELb1ELb0ELb0ELb0ELb0ELb0ELi2ELi4ELi4ELi4ELb0EEENS1_24CollectiveEpilogueBwdGQAISA_fSD_Li256ELb0ELb0EEENS1_25SingleTileBwdLPTSchedulerILb0ELi128ELb0EEEEEEEEEvNT_6ParamsE$_ZN4cute3eso3ESOILb1ELb0EJNS_14ComposedLayoutINS_7SwizzleILi3ELi3ELi3EEENS_1CILi0EEENS_6LayoutINS_5tupleIJNS8_IJNS8_IJNS5_ILi4EEENS5_ILi8EEEEEENS8_IJNS5_ILi2EEENS5_ILi1EEEEEEEEENS8_IJNS8_IJSC_SC_EEENS8_IJSA_S9_EEEEEEEEENS8_IJNS8_IJNS8_IJSC_NS5_ILi64EEEEEENS8_IJNS5_ILi512EEES6_EEEEEENS8_IJNS8_IJSD_SA_EEENS8_IJNS5_ILi1024EEENS5_ILi16EEEEEEEEEEEEEEEENS_10ViewEngineINS_8smem_ptrIPN7cutlass10bfloat16_tEEEEEEEC2ERKSW_RKS13_,($_ZN7cutlass13device_kernelIN5flash19enable_sm80_to_sm89INS1_16FlashAttnBwdSm80INS1_25CollectiveMainloopBwdSm80ILi2ELi2EN4cute5tupleIJNS5_1CILi128EEES8_NS7_ILi64EEEEEENS_10bfloat16_tEfNS_4arch4Sm80ELb1ELb0ELb1ELb0ELb0ELb0ELb0ELb0ELi2ELi4ELi4ELi4ELb0EEENS1_24CollectiveEpilogueBwdGQAISA_fSD_Li256ELb0ELb0EEENS1_25SingleTileBwdLPTSchedulerILb0ELi128ELb0EEEEEEEEEvNT_6ParamsE$_ZN4cute3eso3ESOILb1ELb0EJNS_14ComposedLayoutINS_7SwizzleILi3ELi3ELi3EEENS_1CILi0EEENS_6LayoutINS_5tupleIJNS8_IJNS8_IJNS5_ILi4EEENS5_ILi8EEEEEENS8_IJNS5_ILi2EEENS5_ILi1EEEEEEEEENS8_IJNS8_IJSC_SC_EEESB_EEEEEENS8_IJNS8_IJNS8_IJNS5_ILi128EEESD_EEENS8_IJSA_S6_EEEEEENS8_IJNS8_IJNS5_ILi64EEENS5_ILi512EEEEEENS8_IJNS5_ILi16EEENS5_ILi1024EEEEEEEEEEEEEEEENS_10ViewEngineINS_8smem_ptrIPN7cutlass10bfloat16_tEEEEEEEC2ERKSW_RKS13_ - $_ZN7cutlass13device_kernelIN5flash19enable_sm80_to_sm89INS1_16FlashAttnBwdSm80INS1_25CollectiveMainloopBwdSm80ILi2ELi2EN4cute5tupleIJNS5_1CILi128EEES8_NS7_ILi64EEEEEENS_10bfloat16_tEfNS_4arch4Sm80ELb1ELb0ELb1ELb0ELb0ELb0ELb0ELb0ELi2ELi4ELi4ELi4ELb0EEENS1_24CollectiveEpilogueBwdGQAISA_fSD_Li256ELb0ELb0EEENS1_25SingleTileBwdLPTSchedulerILb0ELi128ELb0EEEEEEEEEvNT_6ParamsE$_ZN4cute3eso3ESOILb1ELb0EJNS_14ComposedLayoutINS_7SwizzleILi3ELi3ELi3EEENS_1CILi0EEENS_6LayoutINS_5tupleIJNS8_IJNS8_IJNS5_ILi4EEENS5_ILi8EEEEEENS8_IJNS5_ILi2EEENS5_ILi1EEEEEEEEENS8_IJNS8_IJSC_SC_EEENS8_IJSA_S9_EEEEEEEEENS8_IJNS8_IJNS8_IJSC_NS5_ILi64EEEEEENS8_IJNS5_ILi512EEES6_EEEEEENS8_IJNS8_IJSD_SA_EEENS8_IJNS5_ILi1024EEENS5_ILi16EEEEEEEEEEEEEEEENS_10ViewEngineINS_8smem_ptrIPN7cutlass10bfloat16_tEEEEEEEC2ERKSW_RKS13_)
$_ZN7cutlass13device_kernelIN5flash19enable_sm80_to_sm89INS1_16FlashAttnBwdSm80INS1_25CollectiveMainloopBwdSm80ILi2ELi2EN4cute5tupleIJNS5_1CILi128EEES8_NS7_ILi64EEEEEENS_10bfloat16_tEfNS_4arch4Sm80ELb1ELb0ELb1ELb0ELb0ELb0ELb0ELb0ELi2ELi4ELi4ELi4ELb0EEENS1_24CollectiveEpilogueBwdGQAISA_fSD_Li256ELb0ELb0EEENS1_25SingleTileBwdLPTSchedulerILb0ELi128ELb0EEEEEEEEEvNT_6ParamsE$_ZN4cute3eso3ESOILb1ELb0EJNS_14ComposedLayoutINS_7SwizzleILi3ELi3ELi3EEENS_1CILi0EEENS_6LayoutINS_5tupleIJNS8_IJNS8_IJNS5_ILi4EEENS5_ILi8EEEEEENS8_IJNS5_ILi2EEENS5_ILi1EEEEEEEEENS8_IJNS8_IJSC_SC_EEENS8_IJSA_S9_EEEEEEEEENS8_IJNS8_IJNS8_IJSC_NS5_ILi64EEEEEENS8_IJNS5_ILi512EEES6_EEEEEENS8_IJNS8_IJSD_SA_EEENS8_IJNS5_ILi1024EEENS5_ILi16EEEEEEEEEEEEEEEENS_10ViewEngineINS_8smem_ptrIPN7cutlass10bfloat16_tEEEEEEEC2ERKSW_RKS13_:
[----:B------:R-:W-:Y:S01]  /*7060*/  IADD3 R4, R23, -c[0x0][0x20], RZ ;  /* 0x8000080017047a10 */ /* 0x000fe20007ffe0ff */
[----:B------:R-:W-:Y:S01]  /*7070*/  IMAD.MOV.U32 R8, RZ, RZ, R6 ;  /* 0x000000ffff087224 */ /* 0x000fe200078e0006 */
[----:B------:R-:W-:-:S03]  /*7080*/  MOV R9, 0x0 ;  /* 0x0000000000097802 */ /* 0x000fc60000000f00 */
[----:B------:R1:W-:Y:S01]  /*7090*/  STL.64 [R4], R2 ;  /* 0x0000000204007387 */ /* 0x0003e20000100a00 */
[----:B------:R-:W-:Y:S05]  /*70a0*/  RET.REL.NODEC R8 `(_ZN7cutlass13device_kernelIN5flash19enable_sm80_to_sm89INS1_16FlashAttnBwdSm80INS1_25CollectiveMainloopBwdSm80ILi2ELi2EN4cute5tupleIJNS5_1CILi128EEES8_NS7_ILi64EEEEEENS_10bfloat16_tEfNS_4arch4Sm80ELb1ELb0ELb1ELb0ELb0ELb0ELb0ELb0ELi2ELi4ELi4ELi4ELb0EEENS1_24CollectiveEpilogueBwdGQAISA_fSD_Li256ELb0ELb0EEENS1_25SingleTileBwdLPTSchedulerILb0ELi128ELb0EEEEEEEEEvNT_6ParamsE) ;  /* 0xffff8f5008007950 */ /* 0x000fea0003c3ffff */
        .type           $_ZN7cutlass13device_kernelIN5flash19enable_sm80_to_sm89INS1_16FlashAttnBwdSm80INS1_25CollectiveMainloopBwdSm80ILi2ELi2EN4cute5tupleIJNS5_1CILi128EEES8_NS7_ILi64EEEEEENS_10bfloat16_tEfNS_4arch4Sm80ELb1ELb0ELb1ELb0ELb0ELb0ELb0ELb0ELi2ELi4ELi4ELi4ELb0EEENS1_24CollectiveEpilogueBwdGQAISA_fSD_Li256ELb0ELb0EEENS1_25SingleTileBwdLPTSchedulerILb0ELi128ELb0EEEEEEEEEvNT_6ParamsE$_ZN4cute3eso3ESOILb1ELb0EJNS_14ComposedLayoutINS_7SwizzleILi3ELi3ELi3EEENS_1CILi0EEENS_6LayoutINS_5tupleIJNS8_IJNS8_IJNS5_ILi4EEENS5_ILi8EEEEEENS8_IJNS5_ILi2EEENS5_ILi1EEEEEEEEENS8_IJNS8_IJSC_SC_EEESB_EEEEEENS8_IJNS8_IJNS8_IJNS5_ILi128EEESD_EEENS8_IJSA_S6_EEEEEENS8_IJNS8_IJNS5_ILi64EEENS5_ILi512EEEEEENS8_IJNS5_ILi16EEENS5_ILi1024EEEEEEEEEEEEEEEENS_10ViewEngineINS_8smem_ptrIPN7cutlass10bfloat16_tEEEEEEEC2ERKSW_RKS13_,@function
        .size           $_ZN7cutlass13device_kernelIN5flash19enable_sm80_to_sm89INS1_16FlashAttnBwdSm80INS1_25CollectiveMainloopBwdSm80ILi2ELi2EN4cute5tupleIJNS5_1CILi128EEES8_NS7_ILi64EEEEEENS_10bfloat16_tEfNS_4arch4Sm80ELb1ELb0ELb1ELb0ELb0ELb0ELb0ELb0ELi2ELi4ELi4ELi4ELb0EEENS1_24CollectiveEpilogueBwdGQAISA_fSD_Li256ELb0ELb0EEENS1_25SingleTileBwdLPTSchedulerILb0ELi128ELb0EEEEEEEEEvNT_6ParamsE$_ZN4cute3eso3ESOILb1ELb0EJNS_14ComposedLayoutINS_7SwizzleILi3ELi3ELi3EEENS_1CILi0EEENS_6LayoutINS_5tupleIJNS8_IJNS8_IJNS5_ILi4EEENS5_ILi8EEEEEENS8_IJNS5_ILi2EEENS5_ILi1EEEEEEEEENS8_IJNS8_IJSC_SC_EEESB_EEEEEENS8_IJNS8_IJNS8_IJNS5_ILi128EEESD_EEENS8_IJSA_S6_EEEEEENS8_IJNS8_IJNS5_ILi64EEENS5_ILi512EEEEEENS8_IJNS5_ILi16EEENS5_ILi1024EEEEEEEEEEEEEEEENS_10ViewEngineINS_8smem_ptrIPN7cutlass10bfloat16_tEEEEEEEC2ERKSW_RKS13_,($_ZN7cutlass13device_kernelIN5flash19enable_sm80_to_sm89INS1_16FlashAttnBwdSm80INS1_25CollectiveMainloopBwdSm80ILi2ELi2EN4cute5tupleIJNS5_1CILi128EEES8_NS7_ILi64EEEEEENS_10bfloat16_tEfNS_4arch4Sm80ELb1ELb0ELb1ELb0ELb0ELb0ELb0ELb0ELi2ELi4ELi4ELi4ELb0EEENS1_24CollectiveEpilogueBwdGQAISA_fSD_Li256ELb0ELb0EEENS1_25SingleTileBwdLPTSchedulerILb0ELi128ELb0EEEEEEEEEvNT_6ParamsE$_ZN4cute3eso3ESOILb1ELb0EJNS_14ComposedLayoutINS_7SwizzleILi3ELi3ELi3EEENS_1CILi0EEENS_6LayoutINS_5tupleIJNS8_IJNS8_IJNS5_ILi4EEENS5_ILi8EEEEEENS8_IJS9_NS5_ILi1EEEEEEEEENS8_IJNS8_IJNS5_ILi2EEESF_SF_EEENS8_IJSF_NS8_IJS9_SF_EEEEEEEEEEEENS8_IJNS8_IJNS8_IJSF_NS5_ILi64EEEEEENS8_IJNS5_ILi1024EEES6_EEEEEENS8_IJNS8_IJSC_NS5_ILi512EEESA_EEENS8_IJNS5_ILi4096EEENS8_IJNS5_ILi16EEENS5_ILi8192EEEEEEEEEEEEEEEEEEENS_10ViewEngineINS_8smem_ptrIPN7cutlass10bfloat16_tEEEEEEEC2ERKS10_RKS17_ - $_ZN7cutlass13device_kernelIN5flash19enable_sm80_to_sm89INS1_16FlashAttnBwdSm80INS1_25CollectiveMainloopBwdSm80ILi2ELi2EN4cute5tupleIJNS5_1CILi128EEES8_NS7_ILi64EEEEEENS_10bfloat16_tEfNS_4arch4Sm80ELb1ELb0ELb1ELb0ELb0ELb0ELb0ELb0ELi2ELi4ELi4ELi4ELb0EEENS1_24CollectiveEpilogueBwdGQAISA_fSD_Li256ELb0ELb0EEENS1_25SingleTileBwdLPTSchedulerILb0ELi128ELb0EEEEEEEEEvNT_6ParamsE$_ZN4cute3eso3ESOILb1ELb0EJNS_14ComposedLayoutINS_7SwizzleILi3ELi3ELi3EEENS_1CILi0EEENS_6LayoutINS_5tupleIJNS8_IJNS8_IJNS5_ILi4EEENS5_ILi8EEEEEENS8_IJNS5_ILi2EEENS5_ILi1EEEEEEEEENS8_IJNS8_IJSC_SC_EEESB_EEEEEENS8_IJNS8_IJNS8_IJNS5_ILi128EEESD_EEENS8_IJSA_S6_EEEEEENS8_IJNS8_IJNS5_ILi64EEENS5_ILi512EEEEEENS8_IJNS5_ILi16EEENS5_ILi1024EEEEEEEEEEEEEEEENS_10ViewEngineINS_8smem_ptrIPN7cutlass10bfloat16_tEEEEEEEC2ERKSW_RKS13_)
$_ZN7cutlass13device_kernelIN5flash19enable_sm80_to_sm89INS1_16FlashAttnBwdSm80INS1_25CollectiveMainloopBwdSm80ILi2ELi2EN4cute5tupleIJNS5_1CILi128EEES8_NS7_ILi64EEEEEENS_10bfloat16_tEfNS_4arch4Sm80ELb1ELb0ELb1ELb0ELb0ELb0ELb0ELb0ELi2ELi4ELi4ELi4ELb0EEENS1_24CollectiveEpilogueBwdGQAISA_fSD_Li256ELb0ELb0EEENS1_25SingleTileBwdLPTSchedulerILb0ELi128ELb0EEEEEEEEEvNT_6ParamsE$_ZN4cute3eso3ESOILb1ELb0EJNS_14ComposedLayoutINS_7SwizzleILi3ELi3ELi3EEENS_1CILi0EEENS_6LayoutINS_5tupleIJNS8_IJNS8_IJNS5_ILi4EEENS5_ILi8EEEEEENS8_IJNS5_ILi2EEENS5_ILi1EEEEEEEEENS8_IJNS8_IJSC_SC_EEESB_EEEEEENS8_IJNS8_IJNS8_IJNS5_ILi128EEESD_EEENS8_IJSA_S6_EEEEEENS8_IJNS8_IJNS5_ILi64EEENS5_ILi512EEEEEENS8_IJNS5_ILi16EEENS5_ILi1024EEEEEEEEEEEEEEEENS_10ViewEngineINS_8smem_ptrIPN7cutlass10bfloat16_tEEEEEEEC2ERKSW_RKS13_:
[----:B------:R-:W-:Y:S01]  /*70b0*/  IADD3 R4, R59, -c[0x0][0x20], RZ ;  /* 0x800008003b047a10 */ /* 0x000fe20007ffe0ff */
[----:B------:R-:W-:Y:S01]  /*70c0*/  IMAD.MOV.U32 R8, RZ, RZ, R6 ;  /* 0x000000ffff087224 */ /* 0x000fe200078e0006 */
[----:B------:R-:W-:-:S03]  /*70d0*/  MOV R9, 0x0 ;  /* 0x0000000000097802 */ /* 0x000fc60000000f00 */
[----:B------:R1:W-:Y:S01]  /*70e0*/  STL.64 [R4], R2 ;  /* 0x0000000204007387 */ /* 0x0003e20000100a00 */
[----:B------:R-:W-:Y:S05]  /*70f0*/  RET.REL.NODEC R8 `(_ZN7cutlass13device_kernelIN5flash19enable_sm80_to_sm89INS1_16FlashAttnBwdSm80INS1_25CollectiveMainloopBwdSm80ILi2ELi2EN4cute5tupleIJNS5_1CILi128EEES8_NS7_ILi64EEEEEENS_10bfloat16_tEfNS_4arch4Sm80ELb1ELb0ELb1ELb0ELb0ELb0ELb0ELb0ELi2ELi4ELi4ELi4ELb0EEENS1_24CollectiveEpilogueBwdGQAISA_fSD_Li256ELb0ELb0EEENS1_25SingleTileBwdLPTSchedulerILb0ELi128ELb0EEEEEEEEEvNT_6ParamsE) ;  /* 0xffff8f0008007950 */ /* 0x000fea0003c3ffff */
        .type           $_ZN7cutlass13device_kernelIN5flash19enable_sm80_to_sm89INS1_16FlashAttnBwdSm80INS1_25CollectiveMainloopBwdSm80ILi2ELi2EN4cute5tupleIJNS5_1CILi128EEES8_NS7_ILi64EEEEEENS_10bfloat16_tEfNS_4arch4Sm80ELb1ELb0ELb1ELb0ELb0ELb0ELb0ELb0ELi2ELi4ELi4ELi4ELb0EEENS1_24CollectiveEpilogueBwdGQAISA_fSD_Li256ELb0ELb0EEENS1_25SingleTileBwdLPTSchedulerILb0ELi128ELb0EEEEEEEEEvNT_6ParamsE$_ZN4cute3eso3ESOILb1ELb0EJNS_14ComposedLayoutINS_7SwizzleILi3ELi3ELi3EEENS_1CILi0EEENS_6LayoutINS_5tupleIJNS8_IJNS8_IJNS5_ILi4EEENS5_ILi8EEEEEENS8_IJS9_NS5_ILi1EEEEEEEEENS8_IJNS8_IJNS5_ILi2EEESF_SF_EEENS8_IJSF_NS8_IJS9_SF_EEEEEEEEEEEENS8_IJNS8_IJNS8_IJSF_NS5_ILi64EEEEEENS8_IJNS5_ILi1024EEES6_EEEEEENS8_IJNS8_IJSC_NS5_ILi512EEESA_EEENS8_IJNS5_ILi4096EEENS8_IJNS5_ILi16EEENS5_ILi8192EEEEEEEEEEEEEEEEEEENS_10ViewEngineINS_8smem_ptrIPN7cutlass10bfloat16_tEEEEEEEC2ERKS10_RKS17_,@function
        .size           $_ZN7cutlass13device_kernelIN5flash19enable_sm80_to_sm89INS1_16FlashAttnBwdSm80INS1_25CollectiveMainloopBwdSm80ILi2ELi2EN4cute5tupleIJNS5_1CILi128EEES8_NS7_ILi64EEEEEENS_10bfloat16_tEfNS_4arch4Sm80ELb1ELb0ELb1ELb0ELb0ELb0ELb0ELb0ELi2ELi4ELi4ELi4ELb0EEENS1_24CollectiveEpilogueBwdGQAISA_fSD_Li256ELb0ELb0EEENS1_25SingleTileBwdLPTSchedulerILb0ELi128ELb0EEEEEEEEEvNT_6ParamsE$_ZN4cute3eso3ESOILb1ELb0EJNS_14ComposedLayoutINS_7SwizzleILi3ELi3ELi3EEENS_1CILi0EEENS_6LayoutINS_5tupleIJNS8_IJNS8_IJNS5_ILi4EEENS5_ILi8EEEEEENS8_IJS9_NS5_ILi1EEEEEEEEENS8_IJNS8_IJNS5_ILi2EEESF_SF_EEENS8_IJSF_NS8_IJS9_SF_EEEEEEEEEEEENS8_IJNS8_IJNS8_IJSF_NS5_ILi64EEEEEENS8_IJNS5_ILi1024EEES6_EEEEEENS8_IJNS8_IJSC_NS5_ILi512EEESA_EEENS8_IJNS5_ILi4096EEENS8_IJNS5_ILi16EEENS5_ILi8192EEEEEEEEEEEEEEEEEEENS_10ViewEngineINS_8smem_ptrIPN7cutlass10bfloat16_tEEEEEEEC2ERKS10_RKS17_,($_ZN7cutlass13device_kernelIN5flash19enable_sm80_to_sm89INS1_16FlashAttnBwdSm80INS1_25CollectiveMainloopBwdSm80ILi2ELi2EN4cute5tupleIJNS5_1CILi128EEES8_NS7_ILi64EEEEEENS_10bfloat16_tEfNS_4arch4Sm80ELb1ELb0ELb1ELb0ELb0ELb0ELb0ELb0ELi2ELi4ELi4ELi4ELb0EEENS1_24CollectiveEpilogueBwdGQAISA_fSD_Li256ELb0ELb0EEENS1_25SingleTileBwdLPTSchedulerILb0ELi128ELb0EEEEEEEEEvNT_6ParamsE$_ZN4cute3eso3ESOILb1ELb0EJNS_14ComposedLayoutINS_7SwizzleILi3ELi3ELi3EEENS_1CILi0EEENS_6LayoutINS_5tupleIJNS8_IJNS8_IJNS5_ILi4EEENS5_ILi8EEEEEENS8_IJS9_NS5_ILi1EEEEEEEEENS8_IJNS8_IJNS5_ILi2EEESF_SF_EEENS8_IJSF_SA_EEEEEEEEENS8_IJNS8_IJNS8_IJNS5_ILi128EEESC_EEENS8_IJNS5_ILi16EEES6_EEEEEENS8_IJNS8_IJNS5_ILi64EEESA_NS5_ILi512EEEEEENS8_IJNS5_ILi8192EEENS5_ILi1024EEEEEEEEEEEEEEEENS_10ViewEngineINS_8smem_ptrIPN7cutlass10bfloat16_tEEEEEEEC2ERKSY_RKS15_ - $_ZN7cutlass13device_kernelIN5flash19enable_sm80_to_sm89INS1_16FlashAttnBwdSm80INS1_25CollectiveMainloopBwdSm80ILi2ELi2EN4cute5tupleIJNS5_1CILi128EEES8_NS7_ILi64EEEEEENS_10bfloat16_tEfNS_4arch4Sm80ELb1ELb0ELb1ELb0ELb0ELb0ELb0ELb0ELi2ELi4ELi4ELi4ELb0EEENS1_24CollectiveEpilogueBwdGQAISA_fSD_Li256ELb0ELb0EEENS1_25SingleTileBwdLPTSchedulerILb0ELi128ELb0EEEEEEEEEvNT_6ParamsE$_ZN4cute3eso3ESOILb1ELb0EJNS_14ComposedLayoutINS_7SwizzleILi3ELi3ELi3EEENS_1CILi0EEENS_6LayoutINS_5tupleIJNS8_IJNS8_IJNS5_ILi4EEENS5_ILi8EEEEEENS8_IJS9_NS5_ILi1EEEEEEEEENS8_IJNS8_IJNS5_ILi2EEESF_SF_EEENS8_IJSF_NS8_IJS9_SF_EEEEEEEEEEEENS8_IJNS8_IJNS8_IJSF_NS5_ILi64EEEEEENS8_IJNS5_ILi1024EEES6_EEEEEENS8_IJNS8_IJSC_NS5_ILi512EEESA_EEENS8_IJNS5_ILi4096EEENS8_IJNS5_ILi16EEENS5_ILi8192EEEEEEEEEEEEEEEEEEENS_10ViewEngineINS_8smem_ptrIPN7cutlass10bfloat16_tEEEEEEEC2ERKS10_RKS17_)
$_ZN7cutlass13device_kernelIN5flash19enable_sm80_to_sm89INS1_16FlashAttnBwdSm80INS1_25CollectiveMainloopBwdSm80ILi2ELi2EN4cute5tupleIJNS5_1CILi128EEES8_NS7_ILi64EEEEEENS_10bfloat16_tEfNS_4arch4Sm80ELb1ELb0ELb1ELb0ELb0ELb0ELb0ELb0ELi2ELi4ELi4ELi4ELb0EEENS1_24CollectiveEpilogueBwdGQAISA_fSD_Li256ELb0ELb0EEENS1_25SingleTileBwdLPTSchedulerILb0ELi128ELb0EEEEEEEEEvNT_6ParamsE$_ZN4cute3eso3ESOILb1ELb0EJNS_14ComposedLayoutINS_7SwizzleILi3ELi3ELi3EEENS_1CILi0EEENS_6LayoutINS_5tupleIJNS8_IJNS8_IJNS5_ILi4EEENS5_ILi8EEEEEENS8_IJS9_NS5_ILi1EEEEEEEEENS8_IJNS8_IJNS5_ILi2EEESF_SF_EEENS8_IJSF_NS8_IJS9_SF_EEEEEEEEEEEENS8_IJNS8_IJNS8_IJSF_NS5_ILi64EEEEEENS8_IJNS5_ILi1024EEES6_EEEEEENS8_IJNS8_IJSC_NS5_ILi512EEESA_EEENS8_IJNS5_ILi4096EEENS8_IJNS5_ILi16EEENS5_ILi8192EEEEEEEEEEEEEEEEEEENS_10ViewEngineINS_8smem_ptrIPN7cutlass10bfloat16_tEEEEEEEC2ERKS10_RKS17_:
[----:B------:R-:W-:Y:S01]  /*7100*/  IADD3 R4, R59, -c[0x0][0x20], RZ ;  /* 0x800008003b047a10 */ /* 0x000fe20007ffe0ff */
[----:B------:R-:W-:Y:S01]  /*7110*/  IMAD.MOV.U32 R8, RZ, RZ, R6 ;  /* 0x000000ffff087224 */ /* 0x000fe200078e0006 */
[----:B------:R-:W-:-:S03]  /*7120*/  MOV R9, 0x0 ;  /* 0x0000000000097802 */ /* 0x000fc60000000f00 */
[----:B------:R1:W-:Y:S01]  /*7130*/  STL.64 [R4], R2 ;  /* 0x0000000204007387 */ /* 0x0003e20000100a00 */
[----:B------:R-:W-:Y:S05]  /*7140*/  RET.REL.NODEC R8 `(_ZN7cutlass13device_kernelIN5flash19enable_sm80_to_sm89INS1_16FlashAttnBwdSm80INS1_25CollectiveMainloopBwdSm80ILi2ELi2EN4cute5tupleIJNS5_1CILi128EEES8_NS7_ILi64EEEEEENS_10bfloat16_tEfNS_4arch4Sm80ELb1ELb0ELb1ELb0ELb0ELb0ELb0ELb0ELi2ELi4ELi4ELi4ELb0EEENS1_24CollectiveEpilogueBwdGQAISA_fSD_Li256ELb0ELb0EEENS1_25SingleTileBwdLPTSchedulerILb0ELi128ELb0EEEEEEEEEvNT_6ParamsE) ;  /* 0xffff8eb008007950 */ /* 0x000fea0003c3ffff */
        .type           $_ZN7cutlass13device_kernelIN5flash19enable_sm80_to_sm89INS1_16FlashAttnBwdSm80INS1_25CollectiveMainloopBwdSm80ILi2ELi2EN4cute5tupleIJNS5_1CILi128EEES8_NS7_ILi64EEEEEENS_10bfloat16_tEfNS_4arch4Sm80ELb1ELb0ELb1ELb0ELb0ELb0ELb0ELb0ELi2ELi4ELi4ELi4ELb0EEENS1_24CollectiveEpilogueBwdGQAISA_fSD_Li256ELb0ELb0EEENS1_25SingleTileBwdLPTSchedulerILb0ELi128ELb0EEEEEEEEEvNT_6ParamsE$_ZN4cute3eso3ESOILb1ELb0EJNS_14ComposedLayoutINS_7SwizzleILi3ELi3ELi3EEENS_1CILi0EEENS_6LayoutINS_5tupleIJNS8_IJNS8_IJNS5_ILi4EEENS5_ILi8EEEEEENS8_IJS9_NS5_ILi1EEEEEEEEENS8_IJNS8_IJNS5_ILi2EEESF_SF_EEENS8_IJSF_SA_EEEEEEEEENS8_IJNS8_IJNS8_IJNS5_ILi128EEESC_EEENS8_IJNS5_ILi16EEES6_EEEEEENS8_IJNS8_IJNS5_ILi64EEESA_NS5_ILi512EEEEEENS8_IJNS5_ILi8192EEENS5_ILi1024EEEEEEEEEEEEEEEENS_10ViewEngineINS_8smem_ptrIPN7cutlass10bfloat16_tEEEEEEEC2ERKSY_RKS15_,@function
        .size           $_ZN7cutlass13device_kernelIN5flash19enable_sm80_to_sm89INS1_16FlashAttnBwdSm80INS1_25CollectiveMainloopBwdSm80ILi2ELi2EN4cute5tupleIJNS5_1CILi128EEES8_NS7_ILi64EEEEEENS_10bfloat16_tEfNS_4arch4Sm80ELb1ELb0ELb1ELb0ELb0ELb0ELb0ELb0ELi2ELi4ELi4ELi4ELb0EEENS1_24CollectiveEpilogueBwdGQAISA_fSD_Li256ELb0ELb0EEENS1_25SingleTileBwdLPTSchedulerILb0ELi128ELb0EEEEEEEEEvNT_6ParamsE$_ZN4cute3eso3ESOILb1ELb0EJNS_14ComposedLayoutINS_7SwizzleILi3ELi3ELi3EEENS_1CILi0EEENS_6LayoutINS_5tupleIJNS8_IJNS8_IJNS5_ILi4EEENS5_ILi8EEEEEENS8_IJS9_NS5_ILi1EEEEEEEEENS8_IJNS8_IJNS5_ILi2EEESF_SF_EEENS8_IJSF_SA_EEEEEEEEENS8_IJNS8_IJNS8_IJNS5_ILi128EEESC_EEENS8_IJNS5_ILi16EEES6_EEEEEENS8_IJNS8_IJNS5_ILi64EEESA_NS5_ILi512EEEEEENS8_IJNS5_ILi8192EEENS5_ILi1024EEEEEEEEEEEEEEEENS_10ViewEngineINS_8smem_ptrIPN7cutlass10bfloat16_tEEEEEEEC2ERKSY_RKS15_,($_ZN7cutlass13device_kernelIN5flash19enable_sm80_to_sm89INS1_16FlashAttnBwdSm80INS1_25CollectiveMainloopBwdSm80ILi2ELi2EN4cute5tupleIJNS5_1CILi128EEES8_NS7_ILi64EEEEEENS_10bfloat16_tEfNS_4arch4Sm80ELb1ELb0ELb1ELb0ELb0ELb0ELb0ELb0ELi2ELi4ELi4ELi4ELb0EEENS1_24CollectiveEpilogueBwdGQAISA_fSD_Li256ELb0ELb0EEENS1_25SingleTileBwdLPTSchedulerILb0ELi128ELb0EEEEEEEEEvNT_6ParamsE$_ZN4cute3eso3ESOILb1ELb0EJNS_14ComposedLayoutINS_7SwizzleILi3ELi3ELi3EEENS_1CILj0EEENS_6LayoutINS_5tupleIJNS5_ILi64EEENS5_ILi128EEEEEENS8_IJNS5_ILi1EEES9_EEEEEEENS_10ViewEngineINS_8smem_ptrIPN7cutlass10bfloat16_tEEEEEEEC2ERKSF_RKSM_ - $_ZN7cutlass13device_kernelIN5flash19enable_sm80_to_sm89INS1_16FlashAttnBwdSm80INS1_25CollectiveMainloopBwdSm80ILi2ELi2EN4cute5tupleIJNS5_1CILi128EEES8_NS7_ILi64EEEEEENS_10bfloat16_tEfNS_4arch4Sm80ELb1ELb0ELb1ELb0ELb0ELb0ELb0ELb0ELi2ELi4ELi4ELi4ELb0EEENS1_24CollectiveEpilogueBwdGQAISA_fSD_Li256ELb0ELb0EEENS1_25SingleTileBwdLPTSchedulerILb0ELi128ELb0EEEEEEEEEvNT_6ParamsE$_ZN4cute3eso3ESOILb1ELb0EJNS_14ComposedLayoutINS_7SwizzleILi3ELi3ELi3EEENS_1CILi0EEENS_6LayoutINS_5tupleIJNS8_IJNS8_IJNS5_ILi4EEENS5_ILi8EEEEEENS8_IJS9_NS5_ILi1EEEEEEEEENS8_IJNS8_IJNS5_ILi2EEESF_SF_EEENS8_IJSF_SA_EEEEEEEEENS8_IJNS8_IJNS8_IJNS5_ILi128EEESC_EEENS8_IJNS5_ILi16EEES6_EEEEEENS8_IJNS8_IJNS5_ILi64EEESA_NS5_ILi512EEEEEENS8_IJNS5_ILi8192EEENS5_ILi1024EEEEEEEEEEEEEEEENS_10ViewEngineINS_8smem_ptrIPN7cutlass10bfloat16_tEEEEEEEC2ERKSY_RKS15_)
$_ZN7cutlass13device_kernelIN5flash19enable_sm80_to_sm89INS1_16FlashAttnBwdSm80INS1_25CollectiveMainloopBwdSm80ILi2ELi2EN4cute5tupleIJNS5_1CILi128EEES8_NS7_ILi64EEEEEENS_10bfloat16_tEfNS_4arch4Sm80ELb1ELb0ELb1ELb0ELb0ELb0ELb0ELb0ELi2ELi4ELi4ELi4ELb0EEENS1_24CollectiveEpilogueBwdGQAISA_fSD_Li256ELb0ELb0EEENS1_25SingleTileBwdLPTSchedulerILb0ELi128ELb0EEEEEEEEEvNT_6ParamsE$_ZN4cute3eso3ESOILb1ELb0EJNS_14ComposedLayoutINS_7SwizzleILi3ELi3ELi3EEENS_1CILi0EEENS_6LayoutINS_5tupleIJNS8_IJNS8_IJNS5_ILi4EEENS5_ILi8EEEEEENS8_IJS9_NS5_ILi1EEEEEEEEENS8_IJNS8_IJNS5_ILi2EEESF_SF_EEENS8_IJSF_SA_EEEEEEEEENS8_IJNS8_IJNS8_IJNS5_ILi128EEESC_EEENS8_IJNS5_ILi16EEES6_EEEEEENS8_IJNS8_IJNS5_ILi64EEESA_NS5_ILi512EEEEEENS8_IJNS5_ILi8192EEENS5_ILi1024EEEEEEEEEEEEEEEENS_10ViewEngineINS_8smem_ptrIPN7cutlass10bfloat16_tEEEEEEEC2ERKSY_RKS15_:
[----:B------:R-:W-:Y:S01]  /*7150*/  IADD3 R4, R23, -c[0x0][0x20], RZ ;  /* 0x8000080017047a10 */ /* 0x000fe20007ffe0ff */
[----:B------:R-:W-:Y:S01]  /*7160*/  IMAD.MOV.U32 R8, RZ, RZ, R6 ;  /* 0x000000ffff087224 */ /* 0x000fe200078e0006 */
[----:B------:R-:W-:-:S03]  /*7170*/  MOV R9, 0x0 ;  /* 0x0000000000097802 */ /* 0x000fc60000000f00 */
[----:B------:R1:W-:Y:S01]  /*7180*/  STL.64 [R4], R2 ;  /* 0x0000000204007387 */ /* 0x0003e20000100a00 */
[----:B------:R-:W-:Y:S05]  /*7190*/  RET.REL.NODEC R8 `(_ZN7cutlass13device_kernelIN5flash19enable_sm80_to_sm89INS1_16FlashAttnBwdSm80INS1_25CollectiveMainloopBwdSm80ILi2ELi2EN4cute5tupleIJNS5_1CILi128EEES8_NS7_ILi64EEEEEENS_10bfloat16_tEfNS_4arch4Sm80ELb1ELb0ELb1ELb0ELb0ELb0ELb0ELb0ELi2ELi4ELi4ELi4ELb0EEENS1_24CollectiveEpilogueBwdGQAISA_fSD_Li256ELb0ELb0EEENS1_25SingleTileBwdLPTSchedulerILb0ELi128ELb0EEEEEEEEEvNT_6ParamsE) ;  /* 0xffff8e6008007950 */ /* 0x000fea0003c3ffff */
        .type           $_ZN7cutlass13device_kernelIN5flash19enable_sm80_to_sm89INS1_16FlashAttnBwdSm80INS1_25CollectiveMainloopBwdSm80ILi2ELi2EN4cute5tupleIJNS5_1CILi128EEES8_NS7_ILi64EEEEEENS_10bfloat16_tEfNS_4arch4Sm80ELb1ELb0ELb1ELb0ELb0ELb0ELb0ELb0ELi2ELi4ELi4ELi4ELb0EEENS1_24CollectiveEpilogueBwdGQAISA_fSD_Li256ELb0ELb0EEENS1_25SingleTileBwdLPTSchedulerILb0ELi128ELb0EEEEEEEEEvNT_6ParamsE$_ZN4cute3eso3ESOILb1ELb0EJNS_14ComposedLayoutINS_7SwizzleILi3ELi3ELi3EEENS_1CILj0EEENS_6LayoutINS_5tupleIJNS5_ILi64EEENS5_ILi128EEEEEENS8_IJNS5_ILi1EEES9_EEEEEEENS_10ViewEngineINS_8smem_ptrIPN7cutlass10bfloat16_tEEEEEEEC2ERKSF_RKSM_,@function
        .size           $_ZN7cutlass13device_kernelIN5flash19enable_sm80_to_sm89INS1_16FlashAttnBwdSm80INS1_25CollectiveMainloopBwdSm80ILi2ELi2EN4cute5tupleIJNS5_1CILi128EEES8_NS7_ILi64EEEEEENS_10bfloat16_tEfNS_4arch4Sm80ELb1ELb0ELb1ELb0ELb0ELb0ELb0ELb0ELi2ELi4ELi4ELi4ELb0EEENS1_24CollectiveEpilogueBwdGQAISA_fSD_Li256ELb0ELb0EEENS1_25SingleTileBwdLPTSchedulerILb0ELi128ELb0EEEEEEEEEvNT_6ParamsE$_ZN4cute3eso3ESOILb1ELb0EJNS_14ComposedLayoutINS_7SwizzleILi3ELi3ELi3EEENS_1CILj0EEENS_6LayoutINS_5tupleIJNS5_ILi64EEENS5_ILi128EEEEEENS8_IJNS5_ILi1EEES9_EEEEEEENS_10ViewEngineINS_8smem_ptrIPN7cutlass10bfloat16_tEEEEEEEC2ERKSF_RKSM_,($_ZN7cutlass13device_kernelIN5flash19enable_sm80_to_sm89INS1_16FlashAttnBwdSm80INS1_25CollectiveMainloopBwdSm80ILi2ELi2EN4cute5tupleIJNS5_1CILi128EEES8_NS7_ILi64EEEEEENS_10bfloat16_tEfNS_4arch4Sm80ELb1ELb0ELb1ELb0ELb0ELb0ELb0ELb0ELi2ELi4ELi4ELi4ELb0EEENS1_24CollectiveEpilogueBwdGQAISA_fSD_Li256ELb0ELb0EEENS1_25SingleTileBwdLPTSchedulerILb0ELi128ELb0EEEEEEEEEvNT_6ParamsE$_ZN4cute3eso3ESOILb1ELb0EJNS_14ComposedLayoutINS_7SwizzleILi3ELi3ELi3EEENS_1CILj0EEENS_6LayoutINS_5tupleIJNS8_IJNS5_ILi8EEENS5_ILi16EEEEEENS8_IJNS5_ILi64EEENS5_ILi1EEEEEEEEENS8_IJNS8_IJSC_NS5_ILi512EEEEEENS8_IJSD_NS5_ILi0EEEEEEEEEEEEENS_10ViewEngineINS_8smem_ptrIPN7cutlass10bfloat16_tEEEEEEEC2ERKSM_RKST_ - $_ZN7cutlass13device_kernelIN5flash19enable_sm80_to_sm89INS1_16FlashAttnBwdSm80INS1_25CollectiveMainloopBwdSm80ILi2ELi2EN4cute5tupleIJNS5_1CILi128EEES8_NS7_ILi64EEEEEENS_10bfloat16_tEfNS_4arch4Sm80ELb1ELb0ELb1ELb0ELb0ELb0ELb0ELb0ELi2ELi4ELi4ELi4ELb0EEENS1_24CollectiveEpilogueBwdGQAISA_fSD_Li256ELb0ELb0EEENS1_25SingleTileBwdLPTSchedulerILb0ELi128ELb0EEEEEEEEEvNT_6ParamsE$_ZN4cute3eso3ESOILb1ELb0EJNS_14ComposedLayoutINS_7SwizzleILi3ELi3ELi3EEENS_1CILj0EEENS_6LayoutINS_5tupleIJNS5_ILi64EEENS5_ILi128EEEEEENS8_IJNS5_ILi1EEES9_EEEEEEENS_10ViewEngineINS_8smem_ptrIPN7cutlass10bfloat16_tEEEEEEEC2ERKSF_RKSM_)
$_ZN7cutlass13device_kernelIN5flash19enable_sm80_to_sm89INS1_16FlashAttnBwdSm80INS1_25CollectiveMainloopBwdSm80ILi2ELi2EN4cute5tupleIJNS5_1CILi128EEES8_NS7_ILi64EEEEEENS_10bfloat16_tEfNS_4arch4Sm80ELb1ELb0ELb1ELb0ELb0ELb0ELb0ELb0ELi2ELi4ELi4ELi4ELb0EEENS1_24CollectiveEpilogueBwdGQAISA_fSD_Li256ELb0ELb0EEENS1_25SingleTileBwdLPTSchedulerILb0ELi128ELb0EEEEEEEEEvNT_6ParamsE$_ZN4cute3eso3ESOILb1ELb0EJNS_14ComposedLayoutINS_7SwizzleILi3ELi3ELi3EEENS_1CILj0EEENS_6LayoutINS_5tupleIJNS5_ILi64EEENS5_ILi128EEEEEENS8_IJNS5_ILi1EEES9_EEEEEEENS_10ViewEngineINS_8smem_ptrIPN7cutlass10bfloat16_tEEEEEEEC2ERKSF_RKSM_:
[----:B------:R-:W-:Y:S01]  /*71a0*/  IADD3 R4, R23, -c[0x0][0x20], RZ ;  /* 0x8000080017047a10 */ /* 0x000fe20007ffe0ff */
[----:B------:R-:W-:Y:S01]  /*71b0*/  IMAD.MOV.U32 R8, RZ, RZ, R6 ;  /* 0x000000ffff087224 */ /* 0x000fe200078e0006 */
[----:B------:R-:W-:-:S03]  /*71c0*/  MOV R9, 0x0 ;  /* 0x0000000000097802 */ /* 0x000fc60000000f00 */
[----:B------:R1:W-:Y:S01]  /*71d0*/  STL.64 [R4], R2 ;  /* 0x0000000204007387 */ /* 0x0003e20000100a00 */
[----:B------:R-:W-:Y:S05]  /*71e0*/  RET.REL.NODEC R8 `(_ZN7cutlass13device_kernelIN5flash19enable_sm80_to_sm89INS1_16FlashAttnBwdSm80INS1_25CollectiveMainloopBwdSm80ILi2ELi2EN4cute5tupleIJNS5_1CILi128EEES8_NS7_ILi64EEEEEENS_10bfloat16_tEfNS_4arch4Sm80ELb1ELb0ELb1ELb0ELb0ELb0ELb0ELb0ELi2ELi4ELi4ELi4ELb0EEENS1_24CollectiveEpilogueBwdGQAISA_fSD_Li256ELb0ELb0EEENS1_25SingleTileBwdLPTSchedulerILb0ELi128ELb0EEEEEEEEEvNT_6ParamsE) ;  /* 0xffff8e1008007950 */ /* 0x000fea0003c3ffff */
        .type           $_ZN7cutlass13device_kernelIN5flash19enable_sm80_to_sm89INS1_16FlashAttnBwdSm80INS1_25CollectiveMainloopBwdSm80ILi2ELi2EN4cute5tupleIJNS5_1CILi128EEES8_NS7_ILi64EEEEEENS_10bfloat16_tEfNS_4arch4Sm80ELb1ELb0ELb1ELb0ELb0ELb0ELb0ELb0ELi2ELi4ELi4ELi4ELb0EEENS1_24CollectiveEpilogueBwdGQAISA_fSD_Li256ELb0ELb0EEENS1_25SingleTileBwdLPTSchedulerILb0ELi128ELb0EEEEEEEEEvNT_6ParamsE$_ZN4cute3eso3ESOILb1ELb0EJNS_14ComposedLayoutINS_7SwizzleILi3ELi3ELi3EEENS_1CILj0EEENS_6LayoutINS_5tupleIJNS8_IJNS5_ILi8EEENS5_ILi16EEEEEENS8_IJNS5_ILi64EEENS5_ILi1EEEEEEEEENS8_IJNS8_IJSC_NS5_ILi512EEEEEENS8_IJSD_NS5_ILi0EEEEEEEEEEEEENS_10ViewEngineINS_8smem_ptrIPN7cutlass10bfloat16_tEEEEEEEC2ERKSM_RKST_,@function
        .size           $_ZN7cutlass13device_kernelIN5flash19enable_sm80_to_sm89INS1_16FlashAttnBwdSm80INS1_25CollectiveMainloopBwdSm80ILi2ELi2EN4cute5tupleIJNS5_1CILi128EEES8_NS7_ILi64EEEEEENS_10bfloat16_tEfNS_4arch4Sm80ELb1ELb0ELb1ELb0ELb0ELb0ELb0ELb0ELi2ELi4ELi4ELi4ELb0EEENS1_24CollectiveEpilogueBwdGQAISA_fSD_Li256ELb0ELb0EEENS1_25SingleTileBwdLPTSchedulerILb0ELi128ELb0EEEEEEEEEvNT_6ParamsE$_ZN4cute3eso3ESOILb1ELb0EJNS_14ComposedLayoutINS_7SwizzleILi3ELi3ELi3EEENS_1CILj0EEENS_6LayoutINS_5tupleIJNS8_IJNS5_ILi8EEENS5_ILi16EEEEEENS8_IJNS5_ILi64EEENS5_ILi1EEEEEEEEENS8_IJNS8_IJSC_NS5_ILi512EEEEEENS8_IJSD_NS5_ILi0EEEEEEEEEEEEENS_10ViewEngineINS_8smem_ptrIPN7cutlass10bfloat16_tEEEEEEEC2ERKSM_RKST_,($_ZN7cutlass13device_kernelIN5flash19enable_sm80_to_sm89INS1_16FlashAttnBwdSm80INS1_25CollectiveMainloopBwdSm80ILi2ELi2EN4cute5tupleIJNS5_1CILi128EEES8_NS7_ILi64EEEEEENS_10bfloat16_tEfNS_4arch4Sm80ELb1ELb0ELb1ELb0ELb0ELb0ELb0ELb0ELi2ELi4ELi4ELi4ELb0EEENS1_24CollectiveEpilogueBwdGQAISA_fSD_Li256ELb0ELb0EEENS1_25SingleTileBwdLPTSchedulerILb0ELi128ELb0EEEEEEEEEvNT_6ParamsE$_ZN4cute3eso3ESOILb1ELb0EJNS_14ComposedLayoutINS_7SwizzleILi3ELi3ELi3EEENS_1CILj0EEENS_6LayoutINS_5tupleIJNS8_IJNS8_IJNS5_ILi4EEENS5_ILi8EEEEEENS8_IJNS5_ILi2EEENS5_ILi1EEEEEEEEENS8_IJNS8_IJSC_SC_EEESB_EEEEEENS8_IJNS8_IJNS8_IJNS5_ILi128EEESD_EEENS8_IJSA_NS5_ILi0EEEEEEEEENS8_IJNS8_IJNS5_ILi64EEENS5_ILi512EEEEEENS8_IJNS5_ILi16EEENS5_ILi1024EEEEEEEEEEEEEEEENS_10ViewEngineINS_8smem_ptrIPN7cutlass10bfloat16_tEEEEEEEC2ERKSX_RKS14_ - $_ZN7cutlass13device_kernelIN5flash19enable_sm80_to_sm89INS1_16FlashAttnBwdSm80INS1_25CollectiveMainloopBwdSm80ILi2ELi2EN4cute5tupleIJNS5_1CILi128EEES8_NS7_ILi64EEEEEENS_10bfloat16_tEfNS_4arch4Sm80ELb1ELb0ELb1ELb0ELb0ELb0ELb0ELb0ELi2ELi4ELi4ELi4ELb0EEENS1_24CollectiveEpilogueBwdGQAISA_fSD_Li256ELb0ELb0EEENS1_25SingleTileBwdLPTSchedulerILb0ELi128ELb0EEEEEEEEEvNT_6ParamsE$_ZN4cute3eso3ESOILb1ELb0EJNS_14ComposedLayoutINS_7SwizzleILi3ELi3ELi3EEENS_1CILj0EEENS_6LayoutINS_5tupleIJNS8_IJNS5_ILi8EEENS5_ILi16EEEEEENS8_IJNS5_ILi64EEENS5_ILi1EEEEEEEEENS8_IJNS8_IJSC_NS5_ILi512EEEEEENS8_IJSD_NS5_ILi0EEEEEEEEEEEEENS_10ViewEngineINS_8smem_ptrIPN7cutlass10bfloat16_tEEEEEEEC2ERKSM_RKST_)
$_ZN7cutlass13device_kernelIN5flash19enable_sm80_to_sm89INS1_16FlashAttnBwdSm80INS1_25CollectiveMainloopBwdSm80ILi2ELi2EN4cute5tupleIJNS5_1CILi128EEES8_NS7_ILi64EEEEEENS_10bfloat16_tEfNS_4arch4Sm80ELb1ELb0ELb1ELb0ELb0ELb0ELb0ELb0ELi2ELi4ELi4ELi4ELb0EEENS1_24CollectiveEpilogueBwdGQAISA_fSD_Li256ELb0ELb0EEENS1_25SingleTileBwdLPTSchedulerILb0ELi128ELb0EEEEEEEEEvNT_6ParamsE$_ZN4cute3eso3ESOILb1ELb0EJNS_14ComposedLayoutINS_7SwizzleILi3ELi3ELi3EEENS_1CILj0EEENS_6LayoutINS_5tupleIJNS8_IJNS5_ILi8EEENS5_ILi16EEEEEENS8_IJNS5_ILi64EEENS5_ILi1EEEEEEEEENS8_IJNS8_IJSC_NS5_ILi512EEEEEENS8_IJSD_NS5_ILi0EEEEEEEEEEEEENS_10ViewEngineINS_8smem_ptrIPN7cutlass10bfloat16_tEEEEEEEC2ERKSM_RKST_:
[----:B------:R-:W-:Y:S01]  /*71f0*/  IADD3 R4, R23, -c[0x0][0x20], RZ ;  /* 0x8000080017047a10 */ /* 0x000fe20007ffe0ff */
[----:B------:R-:W-:Y:S01]  /*7200*/  IMAD.MOV.U32 R8, RZ, RZ, R6 ;  /* 0x000000ffff087224 */ /* 0x000fe200078e0006 */
[----:B------:R-:W-:-:S03]  /*7210*/  MOV R9, 0x0 ;  /* 0x0000000000097802 */ /* 0x000fc60000000f00 */
[----:B------:R1:W-:Y:S01]  /*7220*/  STL.64 [R4], R2 ;  /* 0x0000000204007387 */ /* 0x0003e20000100a00 */
[----:B------:R-:W-:Y:S05]  /*7230*/  RET.REL.NODEC R8 `(_ZN7cutlass13device_kernelIN5flash19enable_sm80_to_sm89INS1_16FlashAttnBwdSm80INS1_25CollectiveMainloopBwdSm80ILi2ELi2EN4cute5tupleIJNS5_1CILi128EEES8_NS7_ILi64EEEEEENS_10bfloat16_tEfNS_4arch4Sm80ELb1ELb0ELb1ELb0ELb0ELb0ELb0ELb0ELi2ELi4ELi4ELi4ELb0EEENS1_24CollectiveEpilogueBwdGQAISA_fSD_Li256ELb0ELb0EEENS1_25SingleTileBwdLPTSchedulerILb0ELi128ELb0EEEEEEEEEvNT_6ParamsE) ;  /* 0xffff8dc008007950 */ /* 0x000fea0003c3ffff */
        .type           $_ZN7cutlass13device_kernelIN5flash19enable_sm80_to_sm89INS1_16FlashAttnBwdSm80INS1_25CollectiveMainloopBwdSm80ILi2ELi2EN4cute5tupleIJNS5_1CILi128EEES8_NS7_ILi64EEEEEENS_10bfloat16_tEfNS_4arch4Sm80ELb1ELb0ELb1ELb0ELb0ELb0ELb0ELb0ELi2ELi4ELi4ELi4ELb0EEENS1_24CollectiveEpilogueBwdGQAISA_fSD_Li256ELb0ELb0EEENS1_25SingleTileBwdLPTSchedulerILb0ELi128ELb0EEEEEEEEEvNT_6ParamsE$_ZN4cute3eso3ESOILb1ELb0EJNS_14ComposedLayoutINS_7SwizzleILi3ELi3ELi3EEENS_1CILj0EEENS_6LayoutINS_5tupleIJNS8_IJNS8_IJNS5_ILi4EEENS5_ILi8EEEEEENS8_IJNS5_ILi2EEENS5_ILi1EEEEEEEEENS8_IJNS8_IJSC_SC_EEESB_EEEEEENS8_IJNS8_IJNS8_IJNS5_ILi128EEESD_EEENS8_IJSA_NS5_ILi0EEEEEEEEENS8_IJNS8_IJNS5_ILi64EEENS5_ILi512EEEEEENS8_IJNS5_ILi16EEENS5_ILi1024EEEEEEEEEEEEEEEENS_10ViewEngineINS_8smem_ptrIPN7cutlass10bfloat16_tEEEEEEEC2ERKSX_RKS14_,@function
        .size           $_ZN7cutlass13device_kernelIN5flash19enable_sm80_to_sm89INS1_16FlashAttnBwdSm80INS1_25CollectiveMainloopBwdSm80ILi2ELi2EN4cute5tupleIJNS5_1CILi128EEES8_NS7_ILi64EEEEEENS_10bfloat16_tEfNS_4arch4Sm80ELb1ELb0ELb1ELb0ELb0ELb0ELb0ELb0ELi2ELi4ELi4ELi4ELb0EEENS1_24CollectiveEpilogueBwdGQAISA_fSD_Li256ELb0ELb0EEENS1_25SingleTileBwdLPTSchedulerILb0ELi128ELb0EEEEEEEEEvNT_6ParamsE$_ZN4cute3eso3ESOILb1ELb0EJNS_14ComposedLayoutINS_7SwizzleILi3ELi3ELi3EEENS_1CILj0EEENS_6LayoutINS_5tupleIJNS8_IJNS8_IJNS5_ILi4EEENS5_ILi8EEEEEENS8_IJNS5_ILi2EEENS5_ILi1EEEEEEEEENS8_IJNS8_IJSC_SC_EEESB_EEEEEENS8_IJNS8_IJNS8_IJNS5_ILi128EEESD_EEENS8_IJSA_NS5_ILi0EEEEEEEEENS8_IJNS8_IJNS5_ILi64EEENS5_ILi512EEEEEENS8_IJNS5_ILi16EEENS5_ILi1024EEEEEEEEEEEEEEEENS_10ViewEngineINS_8smem_ptrIPN7cutlass10bfloat16_tEEEEEEEC2ERKSX_RKS14_,($_ZN7cutlass13device_kernelIN5flash19enable_sm80_to_sm89INS1_16FlashAttnBwdSm80INS1_25CollectiveMainloopBwdSm80ILi2ELi2EN4cute5tupleIJNS5_1CILi128EEES8_NS7_ILi64EEEEEENS_10bfloat16_tEfNS_4arch4Sm80ELb1ELb0ELb1ELb0ELb0ELb0ELb0ELb0ELi2ELi4ELi4ELi4ELb0EEENS1_24CollectiveEpilogueBwdGQAISA_fSD_Li256ELb0ELb0EEENS1_25SingleTileBwdLPTSchedulerILb0ELi128ELb0EEEEEEEEEvNT_6ParamsE$_ZN4cute3eso3ESOILb1ELb0EJNS_14ComposedLayoutINS_7SwizzleILi3ELi3ELi3EEENS_1CILj0EEENS_6LayoutINS_5tupleIJNS8_IJNS8_IJNS5_ILi4EEENS5_ILi8EEEEEENS8_IJS9_NS5_ILi1EEEEEEEEENS8_IJNS8_IJNS5_ILi2EEESF_SF_EEENS8_IJSF_S9_EEEEEEEEENS8_IJNS8_IJNS8_IJSF_NS5_ILi64EEEEEENS8_IJNS5_ILi1024EEENS5_ILi0EEEEEEEEENS8_IJNS8_IJSC_NS5_ILi512EEESA_EEENS8_IJNS5_ILi4096EEENS5_ILi16EEEEEEEEEEEEEEEENS_10ViewEngineINS_8smem_ptrIPN7cutlass10bfloat16_tEEEEEEEC2ERKSY_RKS15_ - $_ZN7cutlass13device_kernelIN5flash19enable_sm80_to_sm89INS1_16FlashAttnBwdSm80INS1_25CollectiveMainloopBwdSm80ILi2ELi2EN4cute5tupleIJNS5_1CILi128EEES8_NS7_ILi64EEEEEENS_10bfloat16_tEfNS_4arch4Sm80ELb1ELb0ELb1ELb0ELb0ELb0ELb0ELb0ELi2ELi4ELi4ELi4ELb0EEENS1_24CollectiveEpilogueBwdGQAISA_fSD_Li256ELb0ELb0EEENS1_25SingleTileBwdLPTSchedulerILb0ELi128ELb0EEEEEEEEEvNT_6ParamsE$_ZN4cute3eso3ESOILb1ELb0EJNS_14ComposedLayoutINS_7SwizzleILi3ELi3ELi3EEENS_1CILj0EEENS_6LayoutINS_5tupleIJNS8_IJNS8_IJNS5_ILi4EEENS5_ILi8EEEEEENS8_IJNS5_ILi2EEENS5_ILi1EEEEEEEEENS8_IJNS8_IJSC_SC_EEESB_EEEEEENS8_IJNS8_IJNS8_IJNS5_ILi128EEESD_EEENS8_IJSA_NS5_ILi0EEEEEEEEENS8_IJNS8_IJNS5_ILi64EEENS5_ILi512EEEEEENS8_IJNS5_ILi16EEENS5_ILi1024EEEEEEEEEEEEEEEENS_10ViewEngineINS_8smem_ptrIPN7cutlass10bfloat16_tEEEEEEEC2ERKSX_RKS14_)
$_ZN7cutlass13device_kernelIN5flash19enable_sm80_to_sm89INS1_16FlashAttnBwdSm80INS1_25CollectiveMainloopBwdSm80ILi2ELi2EN4cute5tupleIJNS5_1CILi128EEES8_NS7_ILi64EEEEEENS_10bfloat16_tEfNS_4arch4Sm80ELb1ELb0ELb1ELb0ELb0ELb0ELb0ELb0ELi2ELi4ELi4ELi4ELb0EEENS1_24CollectiveEpilogueBwdGQAISA_fSD_Li256ELb0ELb0EEENS1_25SingleTileBwdLPTSchedulerILb0ELi128ELb0EEEEEEEEEvNT_6ParamsE$_ZN4cute3eso3ESOILb1ELb0EJNS_14ComposedLayoutINS_7SwizzleILi3ELi3ELi3EEENS_1CILj0EEENS_6LayoutINS_5tupleIJNS8_IJNS8_IJNS5_ILi4EEENS5_ILi8EEEEEENS8_IJNS5_ILi2EEENS5_ILi1EEEEEEEEENS8_IJNS8_IJSC_SC_EEESB_EEEEEENS8_IJNS8_IJNS8_IJNS5_ILi128EEESD_EEENS8_IJSA_NS5_ILi0EEEEEEEEENS8_IJNS8_IJNS5_ILi64EEENS5_ILi512EEEEEENS8_IJNS5_ILi16EEENS5_ILi1024EEEEEEEEEEEEEEEENS_10ViewEngineINS_8smem_ptrIPN7cutlass10bfloat16_tEEEEEEEC2ERKSX_RKS14_:
[----:B------:R-:W-:Y:S01]  /*7240*/  IADD3 R4, R23, -c[0x0][0x20], RZ ;  /* 0x8000080017047a10 */ /* 0x000fe20007ffe0ff */
[----:B------:R-:W-:Y:S01]  /*7250*/  IMAD.MOV.U32 R8, RZ, RZ, R6 ;  /* 0x000000ffff087224 */ /* 0x000fe200078e0006 */
[----:B------:R-:W-:-:S03]  /*7260*/  MOV R9, 0x0 ;  /* 0x0000000000097802 */ /* 0x000fc60000000f00 */
[----:B------:R1:W-:Y:S01]  /*7270*/  STL.64 [R4], R2 ;  /* 0x0000000204007387 */ /* 0x0003e20000100a00 */
[----:B------:R-:W-:Y:S05]  /*7280*/  RET.REL.NODEC R8 `(_ZN7cutlass13device_kernelIN5flash19enable_sm80_to_sm89INS1_16FlashAttnBwdSm80INS1_25CollectiveMainloopBwdSm80ILi2ELi2EN4cute5tupleIJNS5_1CILi128EEES8_NS7_ILi64EEEEEENS_10bfloat16_tEfNS_4arch4Sm80ELb1ELb0ELb1ELb0ELb0ELb0ELb0ELb0ELi2ELi4ELi4ELi4ELb0EEENS1_24CollectiveEpilogueBwdGQAISA_fSD_Li256ELb0ELb0EEENS1_25SingleTileBwdLPTSchedulerILb0ELi128ELb0EEEEEEEEEvNT_6ParamsE) ;  /* 0xffff8d7008007950 */ /* 0x000fea0003c3ffff */
        .type           $_ZN7cutlass13device_kernelIN5flash19enable_sm80_to_sm89INS1_16FlashAttnBwdSm80INS1_25CollectiveMainloopBwdSm80ILi2ELi2EN4cute5tupleIJNS5_1CILi128EEES8_NS7_ILi64EEEEEENS_10bfloat16_tEfNS_4arch4Sm80ELb1ELb0ELb1ELb0ELb0ELb0ELb0ELb0ELi2ELi4ELi4ELi4ELb0EEENS1_24CollectiveEpilogueBwdGQAISA_fSD_Li256ELb0ELb0EEENS1_25SingleTileBwdLPTSchedulerILb0ELi128ELb0EEEEEEEEEvNT_6ParamsE$_ZN4cute3eso3ESOILb1ELb0EJNS_14ComposedLayoutINS_7SwizzleILi3ELi3ELi3EEENS_1CILj0EEENS_6LayoutINS_5tupleIJNS8_IJNS8_IJNS5_ILi4EEENS5_ILi8EEEEEENS8_IJS9_NS5_ILi1EEEEEEEEENS8_IJNS8_IJNS5_ILi2EEESF_SF_EEENS8_IJSF_S9_EEEEEEEEENS8_IJNS8_IJNS8_IJSF_NS5_ILi64EEEEEENS8_IJNS5_ILi1024EEENS5_ILi0EEEEEEEEENS8_IJNS8_IJSC_NS5_ILi512EEESA_EEENS8_IJNS5_ILi4096EEENS5_ILi16EEEEEEEEEEEEEEEENS_10ViewEngineINS_8smem_ptrIPN7cutlass10bfloat16_tEEEEEEEC2ERKSY_RKS15_,@function
        .size           $_ZN7cutlass13device_kernelIN5flash19enable_sm80_to_sm89INS1_16FlashAttnBwdSm80INS1_25CollectiveMainloopBwdSm80ILi2ELi2EN4cute5tupleIJNS5_1CILi128EEES8_NS7_ILi64EEEEEENS_10bfloat16_tEfNS_4arch4Sm80ELb1ELb0ELb1ELb0ELb0ELb0ELb0ELb0ELi2ELi4ELi4ELi4ELb0EEENS1_24CollectiveEpilogueBwdGQAISA_fSD_Li256ELb0ELb0EEENS1_25SingleTileBwdLPTSchedulerILb0ELi128ELb0EEEEEEEEEvNT_6ParamsE$_ZN4cute3eso3ESOILb1ELb0EJNS_14ComposedLayoutINS_7SwizzleILi3ELi3ELi3EEENS_1CILj0EEENS_6LayoutINS_5tupleIJNS8_IJNS8_IJNS5_ILi4EEENS5_ILi8EEEEEENS8_IJS9_NS5_ILi1EEEEEEEEENS8_IJNS8_IJNS5_ILi2EEESF_SF_EEENS8_IJSF_S9_EEEEEEEEENS8_IJNS8_IJNS8_IJSF_NS5_ILi64EEEEEENS8_IJNS5_ILi1024EEENS5_ILi0EEEEEEEEENS8_IJNS8_IJSC_NS5_ILi512EEESA_EEENS8_IJNS5_ILi4096EEENS5_ILi16EEEEEEEEEEEEEEEENS_10ViewEngineINS_8smem_ptrIPN7cutlass10bfloat16_tEEEEEEEC2ERKSY_RKS15_,($_ZN7cutlass13device_kernelIN5flash19enable_sm80_to_sm89INS1_16FlashAttnBwdSm80INS1_25CollectiveMainloopBwdSm80ILi2ELi2EN4cute5tupleIJNS5_1CILi128EEES8_NS7_ILi64EEEEEENS_10bfloat16_tEfNS_4arch4Sm80ELb1ELb0ELb1ELb0ELb0ELb0ELb0ELb0ELi2ELi4ELi4ELi4ELb0EEENS1_24CollectiveEpilogueBwdGQAISA_fSD_Li256ELb0ELb0EEENS1_25SingleTileBwdLPTSchedulerILb0ELi128ELb0EEEEEEEEEvNT_6ParamsE$_ZN4cute3eso3ESOILb1ELb0EJNS_1CILi0EEENS2_ILi1EEENS2_ILi512EEEiEEC2ERKS3_RKS4_RKS5_RKi - $_ZN7cutlass13device_kernelIN5flash19enable_sm80_to_sm89INS1_16FlashAttnBwdSm80INS1_25CollectiveMainloopBwdSm80ILi2ELi2EN4cute5tupleIJNS5_1CILi128EEES8_NS7_ILi64EEEEEENS_10bfloat16_tEfNS_4arch4Sm80ELb1ELb0ELb1ELb0ELb0ELb0ELb0ELb0ELi2ELi4ELi4ELi4ELb0EEENS1_24CollectiveEpilogueBwdGQAISA_fSD_Li256ELb0ELb0EEENS1_25SingleTileBwdLPTSchedulerILb0ELi128ELb0EEEEEEEEEvNT_6ParamsE$_ZN4cute3eso3ESOILb1ELb0EJNS_14ComposedLayoutINS_7SwizzleILi3ELi3ELi3EEENS_1CILj0EEENS_6LayoutINS_5tupleIJNS8_IJNS8_IJNS5_ILi4EEENS5_ILi8EEEEEENS8_IJS9_NS5_ILi1EEEEEEEEENS8_IJNS8_IJNS5_ILi2EEESF_SF_EEENS8_IJSF_S9_EEEEEEEEENS8_IJNS8_IJNS8_IJSF_NS5_ILi64EEEEEENS8_IJNS5_ILi1024EEENS5_ILi0EEEEEEEEENS8_IJNS8_IJSC_NS5_ILi512EEESA_EEENS8_IJNS5_ILi4096EEENS5_ILi16EEEEEEEEEEEEEEEENS_10ViewEngineINS_8smem_ptrIPN7cutlass10bfloat16_tEEEEEEEC2ERKSY_RKS15_)
$_ZN7cutlass13device_kernelIN5flash19enable_sm80_to_sm89INS1_16FlashAttnBwdSm80INS1_25CollectiveMainloopBwdSm80ILi2ELi2EN4cute5tupleIJNS5_1CILi128EEES8_NS7_ILi64EEEEEENS_10bfloat16_tEfNS_4arch4Sm80ELb1ELb0ELb1ELb0ELb0ELb0ELb0ELb0ELi2ELi4ELi4ELi4ELb0EEENS1_24CollectiveEpilogueBwdGQAISA_fSD_Li256ELb0ELb0EEENS1_25SingleTileBwdLPTSchedulerILb0ELi128ELb0EEEEEEEEEvNT_6ParamsE$_ZN4cute3eso3ESOILb1ELb0EJNS_14ComposedLayoutINS_7SwizzleILi3ELi3ELi3EEENS_1CILj0EEENS_6LayoutINS_5tupleIJNS8_IJNS8_IJNS5_ILi4EEENS5_ILi8EEEEEENS8_IJS9_NS5_ILi1EEEEEEEEENS8_IJNS8_IJNS5_ILi2EEESF_SF_EEENS8_IJSF_S9_EEEEEEEEENS8_IJNS8_IJNS8_IJSF_NS5_ILi64EEEEEENS8_IJNS5_ILi1024EEENS5_ILi0EEEEEEEEENS8_IJNS8_IJSC_NS5_ILi512EEESA_EEENS8_IJNS5_ILi4096EEENS5_ILi16EEEEEEEEEEEEEEEENS_10ViewEngineINS_8smem_ptrIPN7cutlass10bfloat16_tEEEEEEEC2ERKSY_RKS15_:
[----:B------:R-:W-:Y:S01]  /*7290*/  IADD3 R4, R23, -c[0x0][0x20], RZ ;  /* 0x8000080017047a10 */ /* 0x000fe20007ffe0ff */
[----:B------:R-:W-:Y:S01]  /*72a0*/  IMAD.MOV.U32 R8, RZ, RZ, R6 ;  /* 0x000000ffff087224 */ /* 0x000fe200078e0006 */
[----:B------:R-:W-:-:S03]  /*72b0*/  MOV R9, 0x0 ;  /* 0x0000000000097802 */ /* 0x000fc60000000f00 */
[----:B------:R1:W-:Y:S01]  /*72c0*/  STL.64 [R4], R2 ;  /* 0x0000000204007387 */ /* 0x0003e20000100a00 */
[----:B------:R-:W-:Y:S05]  /*72d0*/  RET.REL.NODEC R8 `(_ZN7cutlass13device_kernelIN5flash19enable_sm80_to_sm89INS1_16FlashAttnBwdSm80INS1_25CollectiveMainloopBwdSm80ILi2ELi2EN4cute5tupleIJNS5_1CILi128EEES8_NS7_ILi64EEEEEENS_10bfloat16_tEfNS_4arch4Sm80ELb1ELb0ELb1ELb0ELb0ELb0ELb0ELb0ELi2ELi4ELi4ELi4ELb0EEENS1_24CollectiveEpilogueBwdGQAISA_fSD_Li256ELb0ELb0EEENS1_25SingleTileBwdLPTSchedulerILb0ELi128ELb0EEEEEEEEEvNT_6ParamsE) ;  /* 0xffff8d2008007950 */ /* 0x000fea0003c3ffff */
        .type           $_ZN7cutlass13device_kernelIN5flash19enable_sm80_to_sm89INS1_16FlashAttnBwdSm80INS1_25CollectiveMainloopBwdSm80ILi2ELi2EN4cute5tupleIJNS5_1CILi128EEES8_NS7_ILi64EEEEEENS_10bfloat16_tEfNS_4arch4Sm80ELb1ELb0ELb1ELb0ELb0ELb0ELb0ELb0ELi2ELi4ELi4ELi4ELb0EEENS1_24CollectiveEpilogueBwdGQAISA_fSD_Li256ELb0ELb0EEENS1_25SingleTileBwdLPTSchedulerILb0ELi128ELb0EEEEEEEEEvNT_6ParamsE$_ZN4cute3eso3ESOILb1ELb0EJNS_1CILi0EEENS2_ILi1EEENS2_ILi512EEEiEEC2ERKS3_RKS4_RKS5_RKi,@function
        .size           $_ZN7cutlass13device_kernelIN5flash19enable_sm80_to_sm89INS1_16FlashAttnBwdSm80INS1_25CollectiveMainloopBwdSm80ILi2ELi2EN4cute5tupleIJNS5_1CILi128EEES8_NS7_ILi64EEEEEENS_10bfloat16_tEfNS_4arch4Sm80ELb1ELb0ELb1ELb0ELb0ELb0ELb0ELb0ELi2ELi4ELi4ELi4ELb0EEENS1_24CollectiveEpilogueBwdGQAISA_fSD_Li256ELb0ELb0EEENS1_25SingleTileBwdLPTSchedulerILb0ELi128ELb0EEEEEEEEEvNT_6ParamsE$_ZN4cute3eso3ESOILb1ELb0EJNS_1CILi0EEENS2_ILi1EEENS2_ILi512EEEiEEC2ERKS3_RKS4_RKS5_RKi,($_ZN7cutlass13device_kernelIN5flash19enable_sm80_to_sm89INS1_16FlashAttnBwdSm80INS1_25CollectiveMainloopBwdSm80ILi2ELi2EN4cute5tupleIJNS5_1CILi128EEES8_NS7_ILi64EEEEEENS_10bfloat16_tEfNS_4arch4Sm80ELb1ELb0ELb1ELb0ELb0ELb0ELb0ELb0ELi2ELi4ELi4ELi4ELb0EEENS1_24CollectiveEpilogueBwdGQAISA_fSD_Li256ELb0ELb0EEENS1_25SingleTileBwdLPTSchedulerILb0ELi128ELb0EEEEEEEEEvNT_6ParamsE$_ZN4cute3eso3ESOILb1ELb0EJNS_1CILi0EEENS2_ILi1EEENS2_ILi512EEEiNS2_ILi4096EEEiNS2_ILi8192EEEEEC2ERKS3_RKS4_RKS5_RKiRKS6_SG_RKS7_ - $_ZN7cutlass13device_kernelIN5flash19enable_sm80_to_sm89INS1_16FlashAttnBwdSm80INS1_25CollectiveMainloopBwdSm80ILi2ELi2EN4cute5tupleIJNS5_1CILi128EEES8_NS7_ILi64EEEEEENS_10bfloat16_tEfNS_4arch4Sm80ELb1ELb0ELb1ELb0ELb0ELb0ELb0ELb0ELi2ELi4ELi4ELi4ELb0EEENS1_24CollectiveEpilogueBwdGQAISA_fSD_Li256ELb0ELb0EEENS1_25SingleTileBwdLPTSchedulerILb0ELi128ELb0EEEEEEEEEvNT_6ParamsE$_ZN4cute3eso3ESOILb1ELb0EJNS_1CILi0EEENS2_ILi1EEENS2_ILi512EEEiEEC2ERKS3_RKS4_RKS5_RKi)
$_ZN7cutlass13device_kernelIN5flash19enable_sm80_to_sm89INS1_16FlashAttnBwdSm80INS1_25CollectiveMainloopBwdSm80ILi2ELi2EN4cute5tupleIJNS5_1CILi128EEES8_NS7_ILi64EEEEEENS_10bfloat16_tEfNS_4arch4Sm80ELb1ELb0ELb1ELb0ELb0ELb0ELb0ELb0ELi2ELi4ELi4ELi4ELb0EEENS1_24CollectiveEpilogueBwdGQAISA_fSD_Li256ELb0ELb0EEENS1_25SingleTileBwdLPTSchedulerILb0ELi128ELb0EEEEEEEEEvNT_6ParamsE$_ZN4cute3eso3ESOILb1ELb0EJNS_1CILi0EEENS2_ILi1EEENS2_ILi512EEEiEEC2ERKS3_RKS4_RKS5_RKi:
[----:B------:R-:W-:Y:S02]  /*72e0*/  IADD3 R2, R2, -c[0x0][0x20], RZ ;  /* 0x8000080002027a10 */ /* 0x000fe40007ffe0ff */
[----:B------:R-:W-:-:S03]  /*72f0*/  MOV R9, 0x0 ;  /* 0x0000000000097802 */ /* 0x000fc60000000f00 */
[----:B------:R1:W-:Y:S01]  /*7300*/  STL [R2], R3 ;  /* 0x0000000302007387 */ /* 0x0003e20000100800 */
[----:B------:R-:W-:Y:S05]  /*7310*/  RET.REL.NODEC R8 `(_ZN7cutlass13device_kernelIN5flash19enable_sm80_to_sm89INS1_16FlashAttnBwdSm80INS1_25CollectiveMainloopBwdSm80ILi2ELi2EN4cute5tupleIJNS5_1CILi128EEES8_NS7_ILi64EEEEEENS_10bfloat16_tEfNS_4arch4Sm80ELb1ELb0ELb1ELb0ELb0ELb0ELb0ELb0ELi2ELi4ELi4ELi4ELb0EEENS1_24CollectiveEpilogueBwdGQAISA_fSD_Li256ELb0ELb0EEENS1_25SingleTileBwdLPTSchedulerILb0ELi128ELb0EEEEEEEEEvNT_6ParamsE) ;  /* 0xffff8ce008007950 */ /* 0x000fea0003c3ffff */
        .type           $_ZN7cutlass13device_kernelIN5flash19enable_sm80_to_sm89INS1_16FlashAttnBwdSm80INS1_25CollectiveMainloopBwdSm80ILi2ELi2EN4cute5tupleIJNS5_1CILi128EEES8_NS7_ILi64EEEEEENS_10bfloat16_tEfNS_4arch4Sm80ELb1ELb0ELb1ELb0ELb0ELb0ELb0ELb0ELi2ELi4ELi4ELi4ELb0EEENS1_24CollectiveEpilogueBwdGQAISA_fSD_Li256ELb0ELb0EEENS1_25SingleTileBwdLPTSchedulerILb0ELi128ELb0EEEEEEEEEvNT_6ParamsE$_ZN4cute3eso3ESOILb1ELb0EJNS_1CILi0EEENS2_ILi1EEENS2_ILi512EEEiNS2_ILi4096EEEiNS2_ILi8192EEEEEC2ERKS3_RKS4_RKS5_RKiRKS6_SG_RKS7_,@function
        .size           $_ZN7cutlass13device_kernelIN5flash19enable_sm80_to_sm89INS1_16FlashAttnBwdSm80INS1_25CollectiveMainloopBwdSm80ILi2ELi2EN4cute5tupleIJNS5_1CILi128EEES8_NS7_ILi64EEEEEENS_10bfloat16_tEfNS_4arch4Sm80ELb1ELb0ELb1ELb0ELb0ELb0ELb0ELb0ELi2ELi4ELi4ELi4ELb0EEENS1_24CollectiveEpilogueBwdGQAISA_fSD_Li256ELb0ELb0EEENS1_25SingleTileBwdLPTSchedulerILb0ELi128ELb0EEEEEEEEEvNT_6ParamsE$_ZN4cute3eso3ESOILb1ELb0EJNS_1CILi0EEENS2_ILi1EEENS2_ILi512EEEiNS2_ILi4096EEEiNS2_ILi8192EEEEEC2ERKS3_RKS4_RKS5_RKiRKS6_SG_RKS7_,($_ZN7cutlass13device_kernelIN5flash19enable_sm80_to_sm89INS1_16FlashAttnBwdSm80INS1_25CollectiveMainloopBwdSm80ILi2ELi2EN4cute5tupleIJNS5_1CILi128EEES8_NS7_ILi64EEEEEENS_10bfloat16_tEfNS_4arch4Sm80ELb1ELb0ELb1ELb0ELb0ELb0ELb0ELb0ELi2ELi4ELi4ELi4ELb0EEENS1_24CollectiveEpilogueBwdGQAISA_fSD_Li256ELb0ELb0EEENS1_25SingleTileBwdLPTSchedulerILb0ELi128ELb0EEEEEEEEEvNT_6ParamsE$_ZN4cute3eso3ESOILb1ELb0EJNS_1CILi0EEENS_5tupleIJNS2_ILi1EEENS2_ILi256EEEiEEEEEC2ERKS3_RKS7_ - $_ZN7cutlass13device_kernelIN5flash19enable_sm80_to_sm89INS1_16FlashAttnBwdSm80INS1_25CollectiveMainloopBwdSm80ILi2ELi2EN4cute5tupleIJNS5_1CILi128EEES8_NS7_ILi64EEEEEENS_10bfloat16_tEfNS_4arch4Sm80ELb1ELb0ELb1ELb0ELb0ELb0ELb0ELb0ELi2ELi4ELi4ELi4ELb0EEENS1_24CollectiveEpilogueBwdGQAISA_fSD_Li256ELb0ELb0EEENS1_25SingleTileBwdLPTSchedulerILb0ELi128ELb0EEEEEEEEEvNT_6ParamsE$_ZN4cute3eso3ESOILb1ELb0EJNS_1CILi0EEENS2_ILi1EEENS2_ILi512EEEiNS2_ILi4096EEEiNS2_ILi8192EEEEEC2ERKS3_RKS4_RKS5_RKiRKS6_SG_RKS7_)
$_ZN7cutlass13device_kernelIN5flash19enable_sm80_to_sm89INS1_16FlashAttnBwdSm80INS1_25CollectiveMainloopBwdSm80ILi2ELi2EN4cute5tupleIJNS5_1CILi128EEES8_NS7_ILi64EEEEEENS_10bfloat16_tEfNS_4arch4Sm80ELb1ELb0ELb1ELb0ELb0ELb0ELb0ELb0ELi2ELi4ELi4ELi4ELb0EEENS1_24CollectiveEpilogueBwdGQAISA_fSD_Li256ELb0ELb0EEENS1_25SingleTileBwdLPTSchedulerILb0ELi128ELb0EEEEEEEEEvNT_6ParamsE$_ZN4cute3eso3ESOILb1ELb0EJNS_1CILi0EEENS2_ILi1EEENS2_ILi512EEEiNS2_ILi4096EEEiNS2_ILi8192EEEEEC2ERKS3_RKS4_RKS5_RKiRKS6_SG_RKS7_:
[----:B------:R-:W-:Y:S02]  /*7320*/  IADD3 R3, R3, -c[0x0][0x20], RZ ;  /* 0x8000080003037a10 */ /* 0x000fe40007ffe0ff */
[----:B------:R-:W-:-:S03]  /*7330*/  IADD3 R2, R56, -c[0x0][0x20], RZ ;  /* 0x8000080038027a10 */ /* 0x000fc60007ffe0ff */
[----:B------:R1:W-:Y:S04]  /*7340*/  STL [R3], R10 ;  /* 0x0000000a03007387 */ /* 0x0003e80000100800 */
[----:B------:R-:W2:Y:S01]  /*7350*/  LDL R2, [R2] ;  /* 0x0000000002027983 */ /* 0x000ea20000100800 */
[----:B------:R-:W-:-:S03]  /*7360*/  IMAD.MOV.U32 R9, RZ, RZ, 0x0 ;  /* 0x00000000ff097424 */ /* 0x000fc600078e00ff */
[----:B--2---:R1:W-:Y:S01]  /*7370*/  STL [R3+0x4], R2 ;  /* 0x0000040203007387 */ /* 0x0043e20000100800 */
[----:B------:R-:W-:Y:S05]  /*7380*/  RET.REL.NODEC R8 `(_ZN7cutlass13device_kernelIN5flash19enable_sm80_to_sm89INS1_16FlashAttnBwdSm80INS1_25CollectiveMainloopBwdSm80ILi2ELi2EN4cute5tupleIJNS5_1CILi128EEES8_NS7_ILi64EEEEEENS_10bfloat16_tEfNS_4arch4Sm80ELb1ELb0ELb1ELb0ELb0ELb0ELb0ELb0ELi2ELi4ELi4ELi4ELb0EEENS1_24CollectiveEpilogueBwdGQAISA_fSD_Li256ELb0ELb0EEENS1_25SingleTileBwdLPTSchedulerILb0ELi128ELb0EEEEEEEEEvNT_6ParamsE) ;  /* 0xffff8c7008007950 */ /* 0x000fea0003c3ffff */
        .type           $_ZN7cutlass13device_kernelIN5flash19enable_sm80_to_sm89INS1_16FlashAttnBwdSm80INS1_25CollectiveMainloopBwdSm80ILi2ELi2EN4cute5tupleIJNS5_1CILi128EEES8_NS7_ILi64EEEEEENS_10bfloat16_tEfNS_4arch4Sm80ELb1ELb0ELb1ELb0ELb0ELb0ELb0ELb0ELi2ELi4ELi4ELi4ELb0EEENS1_24CollectiveEpilogueBwdGQAISA_fSD_Li256ELb0ELb0EEENS1_25SingleTileBwdLPTSchedulerILb0ELi128ELb0EEEEEEEEEvNT_6ParamsE$_ZN4cute3eso3ESOILb1ELb0EJNS_1CILi0EEENS_5tupleIJNS2_ILi1EEENS2_ILi256EEEiEEEEEC2ERKS3_RKS7_,@function
        .size           $_ZN7cutlass13device_kernelIN5flash19enable_sm80_to_sm89INS1_16FlashAttnBwdSm80INS1_25CollectiveMainloopBwdSm80ILi2ELi2EN4cute5tupleIJNS5_1CILi128EEES8_NS7_ILi64EEEEEENS_10bfloat16_tEfNS_4arch4Sm80ELb1ELb0ELb1ELb0ELb0ELb0ELb0ELb0ELi2ELi4ELi4ELi4ELb0EEENS1_24CollectiveEpilogueBwdGQAISA_fSD_Li256ELb0ELb0EEENS1_25SingleTileBwdLPTSchedulerILb0ELi128ELb0EEEEEEEEEvNT_6ParamsE$_ZN4cute3eso3ESOILb1ELb0EJNS_1CILi0EEENS_5tupleIJNS2_ILi1EEENS2_ILi256EEEiEEEEEC2ERKS3_RKS7_,($_ZN7cutlass13device_kernelIN5flash19enable_sm80_to_sm89INS1_16FlashAttnBwdSm80INS1_25CollectiveMainloopBwdSm80ILi2ELi2EN4cute5tupleIJNS5_1CILi128EEES8_NS7_ILi64EEEEEENS_10bfloat16_tEfNS_4arch4Sm80ELb1ELb0ELb1ELb0ELb0ELb0ELb0ELb0ELi2ELi4ELi4ELi4ELb0EEENS1_24CollectiveEpilogueBwdGQAISA_fSD_Li256ELb0ELb0EEENS1_25SingleTileBwdLPTSchedulerILb0ELi128ELb0EEEEEEEEEvNT_6ParamsE$_ZN4cute3eso3ESOILb1ELb0EJNS_1CILi0EEEiEEC2ERKS3_RKi - $_ZN7cutlass13device_kernelIN5flash19enable_sm80_to_sm89INS1_16FlashAttnBwdSm80INS1_25CollectiveMainloopBwdSm80ILi2ELi2EN4cute5tupleIJNS5_1CILi128EEES8_NS7_ILi64EEEEEENS_10bfloat16_tEfNS_4arch4Sm80ELb1ELb0ELb1ELb0ELb0ELb0ELb0ELb0ELi2ELi4ELi4ELi4ELb0EEENS1_24CollectiveEpilogueBwdGQAISA_fSD_Li256ELb0ELb0EEENS1_25SingleTileBwdLPTSchedulerILb0ELi128ELb0EEEEEEEEEvNT_6ParamsE$_ZN4cute3eso3ESOILb1ELb0EJNS_1CILi0EEENS_5tupleIJNS2_ILi1EEENS2_ILi256EEEiEEEEEC2ERKS3_RKS7_)
$_ZN7cutlass13device_kernelIN5flash19enable_sm80_to_sm89INS1_16FlashAttnBwdSm80INS1_25CollectiveMainloopBwdSm80ILi2ELi2EN4cute5tupleIJNS5_1CILi128EEES8_NS7_ILi64EEEEEENS_10bfloat16_tEfNS_4arch4Sm80ELb1ELb0ELb1ELb0ELb0ELb0ELb0ELb0ELi2ELi4ELi4ELi4ELb0EEENS1_24CollectiveEpilogueBwdGQAISA_fSD_Li256ELb0ELb0EEENS1_25SingleTileBwdLPTSchedulerILb0ELi128ELb0EEEEEEEEEvNT_6ParamsE$_ZN4cute3eso3ESOILb1ELb0EJNS_1CILi0EEENS_5tupleIJNS2_ILi1EEENS2_ILi256EEEiEEEEEC2ERKS3_RKS7_:
[----:B------:R-:W-:Y:S02]  /*7390*/  IADD3 R3, R10, -c[0x0][0x20], RZ ;  /* 0x800008000a037a10 */ /* 0x000fe40007ffe0ff */
[----:B------:R-:W-:-:S03]  /*73a0*/  MOV R5, 0x0 ;  /* 0x0000000000057802 */ /* 0x000fc60000000f00 */
[----:B------:R1:W-:Y:S01]  /*73b0*/  STL [R3], R2 ;  /* 0x0000000203007387 */ /* 0x0003e20000100800 */
[----:B------:R-:W-:Y:S05]  /*73c0*/  RET.REL.NODEC R4 `(_ZN7cutlass13device_kernelIN5flash19enable_sm80_to_sm89INS1_16FlashAttnBwdSm80INS1_25CollectiveMainloopBwdSm80ILi2ELi2EN4cute5tupleIJNS5_1CILi128EEES8_NS7_ILi64EEEEEENS_10bfloat16_tEfNS_4arch4Sm80ELb1ELb0ELb1ELb0ELb0ELb0ELb0ELb0ELi2ELi4ELi4ELi4ELb0EEENS1_24CollectiveEpilogueBwdGQAISA_fSD_Li256ELb0ELb0EEENS1_25SingleTileBwdLPTSchedulerILb0ELi128ELb0EEEEEEEEEvNT_6ParamsE) ;  /* 0xffff8c3004007950 */ /* 0x000fea0003c3ffff */
        .type           $_ZN7cutlass13device_kernelIN5flash19enable_sm80_to_sm89INS1_16FlashAttnBwdSm80INS1_25CollectiveMainloopBwdSm80ILi2ELi2EN4cute5tupleIJNS5_1CILi128EEES8_NS7_ILi64EEEEEENS_10bfloat16_tEfNS_4arch4Sm80ELb1ELb0ELb1ELb0ELb0ELb0ELb0ELb0ELi2ELi4ELi4ELi4ELb0EEENS1_24CollectiveEpilogueBwdGQAISA_fSD_Li256ELb0ELb0EEENS1_25SingleTileBwdLPTSchedulerILb0ELi128ELb0EEEEEEEEEvNT_6ParamsE$_ZN4cute3eso3ESOILb1ELb0EJNS_1CILi0EEEiEEC2ERKS3_RKi,@function
        .size           $_ZN7cutlass13device_kernelIN5flash19enable_sm80_to_sm89INS1_16FlashAttnBwdSm80INS1_25CollectiveMainloopBwdSm80ILi2ELi2EN4cute5tupleIJNS5_1CILi128EEES8_NS7_ILi64EEEEEENS_10bfloat16_tEfNS_4arch4Sm80ELb1ELb0ELb1ELb0ELb0ELb0ELb0ELb0ELi2ELi4ELi4ELi4ELb0EEENS1_24CollectiveEpilogueBwdGQAISA_fSD_Li256ELb0ELb0EEENS1_25SingleTileBwdLPTSchedulerILb0ELi128ELb0EEEEEEEEEvNT_6ParamsE$_ZN4cute3eso3ESOILb1ELb0EJNS_1CILi0EEEiEEC2ERKS3_RKi,($_ZN7cutlass13device_kernelIN5flash19enable_sm80_to_sm89INS1_16FlashAttnBwdSm80INS1_25CollectiveMainloopBwdSm80ILi2ELi2EN4cute5tupleIJNS5_1CILi128EEES8_NS7_ILi64EEEEEENS_10bfloat16_tEfNS_4arch4Sm80ELb1ELb0ELb1ELb0ELb0ELb0ELb0ELb0ELi2ELi4ELi4ELi4ELb0EEENS1_24CollectiveEpilogueBwdGQAISA_fSD_Li256ELb0ELb0EEENS1_25SingleTileBwdLPTSchedulerILb0ELi128ELb0EEEEEEEEEvNT_6ParamsE$_ZN4cute3eso3ESOILb1ELb0EJNS_1CILi0EEEiS3_EEC2ERKS3_RKiS6_ - $_ZN7cutlass13device_kernelIN5flash19enable_sm80_to_sm89INS1_16FlashAttnBwdSm80INS1_25CollectiveMainloopBwdSm80ILi2ELi2EN4cute5tupleIJNS5_1CILi128EEES8_NS7_ILi64EEEEEENS_10bfloat16_tEfNS_4arch4Sm80ELb1ELb0ELb1ELb0ELb0ELb0ELb0ELb0ELi2ELi4ELi4ELi4ELb0EEENS1_24CollectiveEpilogueBwdGQAISA_fSD_Li256ELb0ELb0EEENS1_25SingleTileBwdLPTSchedulerILb0ELi128ELb0EEEEEEEEEvNT_6ParamsE$_ZN4cute3eso3ESOILb1ELb0EJNS_1CILi0EEEiEEC2ERKS3_RKi)
$_ZN7cutlass13device_kernelIN5flash19enable_sm80_to_sm89INS1_16FlashAttnBwdSm80INS1_25CollectiveMainloopBwdSm80ILi2ELi2EN4cute5tupleIJNS5_1CILi128EEES8_NS7_ILi64EEEEEENS_10bfloat16_tEfNS_4arch4Sm80ELb1ELb0ELb1ELb0ELb0ELb0ELb0ELb0ELi2ELi4ELi4ELi4ELb0EEENS1_24CollectiveEpilogueBwdGQAISA_fSD_Li256ELb0ELb0EEENS1_25SingleTileBwdLPTSchedulerILb0ELi128ELb0EEEEEEEEEvNT_6ParamsE$_ZN4cute3eso3ESOILb1ELb0EJNS_1CILi0EEEiEEC2ERKS3_RKi:
[----:B------:R-:W-:Y:S02]  /*73d0*/  IADD3 R2, R13, -c[0x0][0x20], RZ ;  /* 0x800008000d027a10 */ /* 0x000fe40007ffe0ff */
[----:B------:R-:W-:-:S03]  /*73e0*/  MOV R9, 0x0 ;  /* 0x0000000000097802 */ /* 0x000fc60000000f00 */
[----:B------:R1:W-:Y:S01]  /*73f0*/  STL [R2], R3 ;  /* 0x0000000302007387 */ /* 0x0003e20000100800 */
[----:B------:R-:W-:Y:S05]  /*7400*/  RET.REL.NODEC R8 `(_ZN7cutlass13device_kernelIN5flash19enable_sm80_to_sm89INS1_16FlashAttnBwdSm80INS1_25CollectiveMainloopBwdSm80ILi2ELi2EN4cute5tupleIJNS5_1CILi128EEES8_NS7_ILi64EEEEEENS_10bfloat16_tEfNS_4arch4Sm80ELb1ELb0ELb1ELb0ELb0ELb0ELb0ELb0ELi2ELi4ELi4ELi4ELb0EEENS1_24CollectiveEpilogueBwdGQAISA_fSD_Li256ELb0ELb0EEENS1_25SingleTileBwdLPTSchedulerILb0ELi128ELb0EEEEEEEEEvNT_6ParamsE) ;  /* 0xffff8bf008007950 */ /* 0x000fea0003c3ffff */
        .type           $_ZN7cutlass13device_kernelIN5flash19enable_sm80_to_sm89INS1_16FlashAttnBwdSm80INS1_25CollectiveMainloopBwdSm80ILi2ELi2EN4cute5tupleIJNS5_1CILi128EEES8_NS7_ILi64EEEEEENS_10bfloat16_tEfNS_4arch4Sm80ELb1ELb0ELb1ELb0ELb0ELb0ELb0ELb0ELi2ELi4ELi4ELi4ELb0EEENS1_24CollectiveEpilogueBwdGQAISA_fSD_Li256ELb0ELb0EEENS1_25SingleTileBwdLPTSchedulerILb0ELi128ELb0EEEEEEEEEvNT_6ParamsE$_ZN4cute3eso3ESOILb1ELb0EJNS_1CILi0EEEiS3_EEC2ERKS3_RKiS6_,@function
        .size           $_ZN7cutlass13device_kernelIN5flash19enable_sm80_to_sm89INS1_16FlashAttnBwdSm80INS1_25CollectiveMainloopBwdSm80ILi2ELi2EN4cute5tupleIJNS5_1CILi128EEES8_NS7_ILi64EEEEEENS_10bfloat16_tEfNS_4arch4Sm80ELb1ELb0ELb1ELb0ELb0ELb0ELb0ELb0ELi2ELi4ELi4ELi4ELb0EEENS1_24CollectiveEpilogueBwdGQAISA_fSD_Li256ELb0ELb0EEENS1_25SingleTileBwdLPTSchedulerILb0ELi128ELb0EEEEEEEEEvNT_6ParamsE$_ZN4cute3eso3ESOILb1ELb0EJNS_1CILi0EEEiS3_EEC2ERKS3_RKiS6_,($_ZN7cutlass13device_kernelIN5flash19enable_sm80_to_sm89INS1_16FlashAttnBwdSm80INS1_25CollectiveMainloopBwdSm80ILi2ELi2EN4cute5tupleIJNS5_1CILi128EEES8_NS7_ILi64EEEEEENS_10bfloat16_tEfNS_4arch4Sm80ELb1ELb0ELb1ELb0ELb0ELb0ELb0ELb0ELi2ELi4ELi4ELi4ELb0EEENS1_24CollectiveEpilogueBwdGQAISA_fSD_Li256ELb0ELb0EEENS1_25SingleTileBwdLPTSchedulerILb0ELi128ELb0EEEEEEEEEvNT_6ParamsE$_ZN4cute3eso3ESOILb1ELb0EJNS_1CILi1024EEENS_5tupleIJiiEEEEEC2ERKS3_RKS5_ - $_ZN7cutlass13device_kernelIN5flash19enable_sm80_to_sm89INS1_16FlashAttnBwdSm80INS1_25CollectiveMainloopBwdSm80ILi2ELi2EN4cute5tupleIJNS5_1CILi128EEES8_NS7_ILi64EEEEEENS_10bfloat16_tEfNS_4arch4Sm80ELb1ELb0ELb1ELb0ELb0ELb0ELb0ELb0ELi2ELi4ELi4ELi4ELb0EEENS1_24CollectiveEpilogueBwdGQAISA_fSD_Li256ELb0ELb0EEENS1_25SingleTileBwdLPTSchedulerILb0ELi128ELb0EEEEEEEEEvNT_6ParamsE$_ZN4cute3eso3ESOILb1ELb0EJNS_1CILi0EEEiS3_EEC2ERKS3_RKiS6_)
$_ZN7cutlass13device_kernelIN5flash19enable_sm80_to_sm89INS1_16FlashAttnBwdSm80INS1_25CollectiveMainloopBwdSm80ILi2ELi2EN4cute5tupleIJNS5_1CILi128EEES8_NS7_ILi64EEEEEENS_10bfloat16_tEfNS_4arch4Sm80ELb1ELb0ELb1ELb0ELb0ELb0ELb0ELb0ELi2ELi4ELi4ELi4ELb0EEENS1_24CollectiveEpilogueBwdGQAISA_fSD_Li256ELb0ELb0EEENS1_25SingleTileBwdLPTSchedulerILb0ELi128ELb0EEEEEEEEEvNT_6ParamsE$_ZN4cute3eso3ESOILb1ELb0EJNS_1CILi0EEEiS3_EEC2ERKS3_RKiS6_:
[----:B------:R-:W-:Y:S02]  /*7410*/  IADD3 R2, R15, -c[0x0][0x20], RZ ;  /* 0x800008000f027a10 */ /* 0x000fe40007ffe0ff */
[----:B------:R-:W-:-:S03]  /*7420*/  MOV R7, 0x0 ;  /* 0x0000000000077802 */ /* 0x000fc60000000f00 */
[----:B------:R1:W-:Y:S01]  /*7430*/  STL [R2], R3 ;  /* 0x0000000302007387 */ /* 0x0003e20000100800 */
[----:B------:R-:W-:Y:S05]  /*7440*/  RET.REL.NODEC R6 `(_ZN7cutlass13device_kernelIN5flash19enable_sm80_to_sm89INS1_16FlashAttnBwdSm80INS1_25CollectiveMainloopBwdSm80ILi2ELi2EN4cute5tupleIJNS5_1CILi128EEES8_NS7_ILi64EEEEEENS_10bfloat16_tEfNS_4arch4Sm80ELb1ELb0ELb1ELb0ELb0ELb0ELb0ELb0ELi2ELi4ELi4ELi4ELb0EEENS1_24CollectiveEpilogueBwdGQAISA_fSD_Li256ELb0ELb0EEENS1_25SingleTileBwdLPTSchedulerILb0ELi128ELb0EEEEEEEEEvNT_6ParamsE) ;  /* 0xffff8bb006007950 */ /* 0x000fea0003c3ffff */
        .type           $_ZN7cutlass13device_kernelIN5flash19enable_sm80_to_sm89INS1_16FlashAttnBwdSm80INS1_25CollectiveMainloopBwdSm80ILi2ELi2EN4cute5tupleIJNS5_1CILi128EEES8_NS7_ILi64EEEEEENS_10bfloat16_tEfNS_4arch4Sm80ELb1ELb0ELb1ELb0ELb0ELb0ELb0ELb0ELi2ELi4ELi4ELi4ELb0EEENS1_24CollectiveEpilogueBwdGQAISA_fSD_Li256ELb0ELb0EEENS1_25SingleTileBwdLPTSchedulerILb0ELi128ELb0EEEEEEEEEvNT_6ParamsE$_ZN4cute3eso3ESOILb1ELb0EJNS_1CILi1024EEENS_5tupleIJiiEEEEEC2ERKS3_RKS5_,@function
        .size           $_ZN7cutlass13device_kernelIN5flash19enable_sm80_to_sm89INS1_16FlashAttnBwdSm80INS1_25CollectiveMainloopBwdSm80ILi2ELi2EN4cute5tupleIJNS5_1CILi128EEES8_NS7_ILi64EEEEEENS_10bfloat16_tEfNS_4arch4Sm80ELb1ELb0ELb1ELb0ELb0ELb0ELb0ELb0ELi2ELi4ELi4ELi4ELb0EEENS1_24CollectiveEpilogueBwdGQAISA_fSD_Li256ELb0ELb0EEENS1_25SingleTileBwdLPTSchedulerILb0ELi128ELb0EEEEEEEEEvNT_6ParamsE$_ZN4cute3eso3ESOILb1ELb0EJNS_1CILi1024EEENS_5tupleIJiiEEEEEC2ERKS3_RKS5_,($_ZN7cutlass13device_kernelIN5flash19enable_sm80_to_sm89INS1_16FlashAttnBwdSm80INS1_25CollectiveMainloopBwdSm80ILi2ELi2EN4cute5tupleIJNS5_1CILi128EEES8_NS7_ILi64EEEEEENS_10bfloat16_tEfNS_4arch4Sm80ELb1ELb0ELb1ELb0ELb0ELb0ELb0ELb0ELi2ELi4ELi4ELi4ELb0EEENS1_24CollectiveEpilogueBwdGQAISA_fSD_Li256ELb0ELb0EEENS1_25SingleTileBwdLPTSchedulerILb0ELi128ELb0EEEEEEEEEvNT_6ParamsE$_ZN4cute3eso3ESOILb1ELb0EJNS_1CILi1024EEEiiEEC2ERKS3_RKiS8_ - $_ZN7cutlass13device_kernelIN5flash19enable_sm80_to_sm89INS1_16FlashAttnBwdSm80INS1_25CollectiveMainloopBwdSm80ILi2ELi2EN4cute5tupleIJNS5_1CILi128EEES8_NS7_ILi64EEEEEENS_10bfloat16_tEfNS_4arch4Sm80ELb1ELb0ELb1ELb0ELb0ELb0ELb0ELb0ELi2ELi4ELi4ELi4ELb0EEENS1_24CollectiveEpilogueBwdGQAISA_fSD_Li256ELb0ELb0EEENS1_25SingleTileBwdLPTSchedulerILb0ELi128ELb0EEEEEEEEEvNT_6ParamsE$_ZN4cute3eso3ESOILb1ELb0EJNS_1CILi1024EEENS_5tupleIJiiEEEEEC2ERKS3_RKS5_)
$_ZN7cutlass13device_kernelIN5flash19enable_sm80_to_sm89INS1_16FlashAttnBwdSm80INS1_25CollectiveMainloopBwdSm80ILi2ELi2EN4cute5tupleIJNS5_1CILi128EEES8_NS7_ILi64EEEEEENS_10bfloat16_tEfNS_4arch4Sm80ELb1ELb0ELb1ELb0ELb0ELb0ELb0ELb0ELi2ELi4ELi4ELi4ELb0EEENS1_24CollectiveEpilogueBwdGQAISA_fSD_Li256ELb0ELb0EEENS1_25SingleTileBwdLPTSchedulerILb0ELi128ELb0EEEEEEEEEvNT_6ParamsE$_ZN4cute3eso3ESOILb1ELb0EJNS_1CILi1024EEENS_5tupleIJiiEEEEEC2ERKS3_RKS5_:
[----:B------:R-:W-:Y:S02]  /*7450*/  IADD3 R2, R2, -c[0x0][0x20], RZ ;  /* 0x8000080002027a10 */ /* 0x000fe40007ffe0ff */
[----:B------:R-:W-:-:S03]  /*7460*/  MOV R7, 0x0 ;  /* 0x0000000000077802 */ /* 0x000fc60000000f00 */
[----:B------:R1:W-:Y:S04]  /*7470*/  STL [R2], R5 ;  /* 0x0000000502007387 */ /* 0x0003e80000100800 */
[----:B------:R1:W-:Y:S01]  /*7480*/  STL [R2+0x4], R3 ;  /* 0x0000040302007387 */ /* 0x0003e20000100800 */
[----:B------:R-:W-:Y:S05]  /*7490*/  RET.REL.NODEC R6 `(_ZN7cutlass13device_kernelIN5flash19enable_sm80_to_sm89INS1_16FlashAttnBwdSm80INS1_25CollectiveMainloopBwdSm80ILi2ELi2EN4cute5tupleIJNS5_1CILi128EEES8_NS7_ILi64EEEEEENS_10bfloat16_tEfNS_4arch4Sm80ELb1ELb0ELb1ELb0ELb0ELb0ELb0ELb0ELi2ELi4ELi4ELi4ELb0EEENS1_24CollectiveEpilogueBwdGQAISA_fSD_Li256ELb0ELb0EEENS1_25SingleTileBwdLPTSchedulerILb0ELi128ELb0EEEEEEEEEvNT_6ParamsE) ;  /* 0xffff8b6006007950 */ /* 0x000fea0003c3ffff */
        .type           $_ZN7cutlass13device_kernelIN5flash19enable_sm80_to_sm89INS1_16FlashAttnBwdSm80INS1_25CollectiveMainloopBwdSm80ILi2ELi2EN4cute5tupleIJNS5_1CILi128EEES8_NS7_ILi64EEEEEENS_10bfloat16_tEfNS_4arch4Sm80ELb1ELb0ELb1ELb0ELb0ELb0ELb0ELb0ELi2ELi4ELi4ELi4ELb0EEENS1_24CollectiveEpilogueBwdGQAISA_fSD_Li256ELb0ELb0EEENS1_25SingleTileBwdLPTSchedulerILb0ELi128ELb0EEEEEEEEEvNT_6ParamsE$_ZN4cute3eso3ESOILb1ELb0EJNS_1CILi1024EEEiiEEC2ERKS3_RKiS8_,@function
        .size           $_ZN7cutlass13device_kernelIN5flash19enable_sm80_to_sm89INS1_16FlashAttnBwdSm80INS1_25CollectiveMainloopBwdSm80ILi2ELi2EN4cute5tupleIJNS5_1CILi128EEES8_NS7_ILi64EEEEEENS_10bfloat16_tEfNS_4arch4Sm80ELb1ELb0ELb1ELb0ELb0ELb0ELb0ELb0ELi2ELi4ELi4ELi4ELb0EEENS1_24CollectiveEpilogueBwdGQAISA_fSD_Li256ELb0ELb0EEENS1_25SingleTileBwdLPTSchedulerILb0ELi128ELb0EEEEEEEEEvNT_6ParamsE$_ZN4cute3eso3ESOILb1ELb0EJNS_1CILi1024EEEiiEEC2ERKS3_RKiS8_,($_ZN7cutlass13device_kernelIN5flash19enable_sm80_to_sm89INS1_16FlashAttnBwdSm80INS1_25CollectiveMainloopBwdSm80ILi2ELi2EN4cute5tupleIJNS5_1CILi128EEES8_NS7_ILi64EEEEEENS_10bfloat16_tEfNS_4arch4Sm80ELb1ELb0ELb1ELb0ELb0ELb0ELb0ELb0ELi2ELi4ELi4ELi4ELb0EEENS1_24CollectiveEpilogueBwdGQAISA_fSD_Li256ELb0ELb0EEENS1_25SingleTileBwdLPTSchedulerILb0ELi128ELb0EEEEEEEEEvNT_6ParamsE$_ZN4cute3eso3ESOILb1ELb0EJNS_1CILi1EEENS2_ILi256EEEiEEC2ERKS3_RKS4_RKi - $_ZN7cutlass13device_kernelIN5flash19enable_sm80_to_sm89INS1_16FlashAttnBwdSm80INS1_25CollectiveMainloopBwdSm80ILi2ELi2EN4cute5tupleIJNS5_1CILi128EEES8_NS7_ILi64EEEEEENS_10bfloat16_tEfNS_4arch4Sm80ELb1ELb0ELb1ELb0ELb0ELb0ELb0ELb0ELi2ELi4ELi4ELi4ELb0EEENS1_24CollectiveEpilogueBwdGQAISA_fSD_Li256ELb0ELb0EEENS1_25SingleTileBwdLPTSchedulerILb0ELi128ELb0EEEEEEEEEvNT_6ParamsE$_ZN4cute3eso3ESOILb1ELb0EJNS_1CILi1024EEEiiEEC2ERKS3_RKiS8_)
$_ZN7cutlass13device_kernelIN5flash19enable_sm80_to_sm89INS1_16FlashAttnBwdSm80INS1_25CollectiveMainloopBwdSm80ILi2ELi2EN4cute5tupleIJNS5_1CILi128EEES8_NS7_ILi64EEEEEENS_10bfloat16_tEfNS_4arch4Sm80ELb1ELb0ELb1ELb0ELb0ELb0ELb0ELb0ELi2ELi4ELi4ELi4ELb0EEENS1_24CollectiveEpilogueBwdGQAISA_fSD_Li256ELb0ELb0EEENS1_25SingleTileBwdLPTSchedulerILb0ELi128ELb0EEEEEEEEEvNT_6ParamsE$_ZN4cute3eso3ESOILb1ELb0EJNS_1CILi1024EEEiiEEC2ERKS3_RKiS8_:
[----:B------:R-:W-:Y:S02]  /*74a0*/  IADD3 R3, R3, -c[0x0][0x20], RZ ;  /* 0x8000080003037a10 */ /* 0x000fe40007ffe0ff */
[----:B------:R-:W-:-:S03]  /*74b0*/  IADD3 R2, R2, -c[0x0][0x20], RZ ;  /* 0x8000080002027a10 */ /* 0x000fc60007ffe0ff */
[----:B------:R1:W-:Y:S04]  /*74c0*/  STL [R3], R8 ;  /* 0x0000000803007387 */ /* 0x0003e80000100800 */
[----:B------:R-:W2:Y:S01]  /*74d0*/  LDL R2, [R2] ;  /* 0x0000000002027983 */ /* 0x000ea20000100800 */
[----:B------:R-:W-:-:S03]  /*74e0*/  IMAD.MOV.U32 R7, RZ, RZ, 0x0 ;  /* 0x00000000ff077424 */ /* 0x000fc600078e00ff */
[----:B--2---:R1:W-:Y:S01]  /*74f0*/  STL [R3+0x4], R2 ;  /* 0x0000040203007387 */ /* 0x0043e20000100800 */
[----:B------:R-:W-:Y:S05]  /*7500*/  RET.REL.NODEC R6 `(_ZN7cutlass13device_kernelIN5flash19enable_sm80_to_sm89INS1_16FlashAttnBwdSm80INS1_25CollectiveMainloopBwdSm80ILi2ELi2EN4cute5tupleIJNS5_1CILi128EEES8_NS7_ILi64EEEEEENS_10bfloat16_tEfNS_4arch4Sm80ELb1ELb0ELb1ELb0ELb0ELb0ELb0ELb0ELi2ELi4ELi4ELi4ELb0EEENS1_24CollectiveEpilogueBwdGQAISA_fSD_Li256ELb0ELb0EEENS1_25SingleTileBwdLPTSchedulerILb0ELi128ELb0EEEEEEEEEvNT_6ParamsE) ;  /* 0xffff8af006007950 */ /* 0x000fea0003c3ffff */
        .type           $_ZN7cutlass13device_kernelIN5flash19enable_sm80_to_sm89INS1_16FlashAttnBwdSm80INS1_25CollectiveMainloopBwdSm80ILi2ELi2EN4cute5tupleIJNS5_1CILi128EEES8_NS7_ILi64EEEEEENS_10bfloat16_tEfNS_4arch4Sm80ELb1ELb0ELb1ELb0ELb0ELb0ELb0ELb0ELi2ELi4ELi4ELi4ELb0EEENS1_24CollectiveEpilogueBwdGQAISA_fSD_Li256ELb0ELb0EEENS1_25SingleTileBwdLPTSchedulerILb0ELi128ELb0EEEEEEEEEvNT_6ParamsE$_ZN4cute3eso3ESOILb1ELb0EJNS_1CILi1EEENS2_ILi256EEEiEEC2ERKS3_RKS4_RKi,@function
        .size           $_ZN7cutlass13device_kernelIN5flash19enable_sm80_to_sm89INS1_16FlashAttnBwdSm80INS1_25CollectiveMainloopBwdSm80ILi2ELi2EN4cute5tupleIJNS5_1CILi128EEES8_NS7_ILi64EEEEEENS_10bfloat16_tEfNS_4arch4Sm80ELb1ELb0ELb1ELb0ELb0ELb0ELb0ELb0ELi2ELi4ELi4ELi4ELb0EEENS1_24CollectiveEpilogueBwdGQAISA_fSD_Li256ELb0ELb0EEENS1_25SingleTileBwdLPTSchedulerILb0ELi128ELb0EEEEEEEEEvNT_6ParamsE$_ZN4cute3eso3ESOILb1ELb0EJNS_1CILi1EEENS2_ILi256EEEiEEC2ERKS3_RKS4_RKi,($_ZN7cutlass13device_kernelIN5flash19enable_sm80_to_sm89INS1_16FlashAttnBwdSm80INS1_25CollectiveMainloopBwdSm80ILi2ELi2EN4cute5tupleIJNS5_1CILi128EEES8_NS7_ILi64EEEEEENS_10bfloat16_tEfNS_4arch4Sm80ELb1ELb0ELb1ELb0ELb0ELb0ELb0ELb0ELi2ELi4ELi4ELi4ELb0EEENS1_24CollectiveEpilogueBwdGQAISA_fSD_Li256ELb0ELb0EEENS1_25SingleTileBwdLPTSchedulerILb0ELi128ELb0EEEEEEEEEvNT_6ParamsE$_ZN4cute3eso3ESOILb1ELb0EJNS_1CILi1EEENS2_ILi512EEEiEEC2ERKS3_RKS4_RKi - $_ZN7cutlass13device_kernelIN5flash19enable_sm80_to_sm89INS1_16FlashAttnBwdSm80INS1_25CollectiveMainloopBwdSm80ILi2ELi2EN4cute5tupleIJNS5_1CILi128EEES8_NS7_ILi64EEEEEENS_10bfloat16_tEfNS_4arch4Sm80ELb1ELb0ELb1ELb0ELb0ELb0ELb0ELb0ELi2ELi4ELi4ELi4ELb0EEENS1_24CollectiveEpilogueBwdGQAISA_fSD_Li256ELb0ELb0EEENS1_25SingleTileBwdLPTSchedulerILb0ELi128ELb0EEEEEEEEEvNT_6ParamsE$_ZN4cute3eso3ESOILb1ELb0EJNS_1CILi1EEENS2_ILi256EEEiEEC2ERKS3_RKS4_RKi)
$_ZN7cutlass13device_kernelIN5flash19enable_sm80_to_sm89INS1_16FlashAttnBwdSm80INS1_25CollectiveMainloopBwdSm80ILi2ELi2EN4cute5tupleIJNS5_1CILi128EEES8_NS7_ILi64EEEEEENS_10bfloat16_tEfNS_4arch4Sm80ELb1ELb0ELb1ELb0ELb0ELb0ELb0ELb0ELi2ELi4ELi4ELi4ELb0EEENS1_24CollectiveEpilogueBwdGQAISA_fSD_Li256ELb0ELb0EEENS1_25SingleTileBwdLPTSchedulerILb0ELi128ELb0EEEEEEEEEvNT_6ParamsE$_ZN4cute3eso3ESOILb1ELb0EJNS_1CILi1EEENS2_ILi256EEEiEEC2ERKS3_RKS4_RKi:
[----:B------:R-:W-:Y:S02]  /*7510*/  IADD3 R31, R31, -c[0x0][0x20], RZ ;  /* 0x800008001f1f7a10 */ /* 0x000fe40007ffe0ff */
[----:B------:R-:W-:-:S03]  /*7520*/  MOV R5, 0x0 ;  /* 0x0000000000057802 */ /* 0x000fc60000000f00 */
[----:B------:R1:W-:Y:S01]  /*7530*/  STL [R31], R2 ;  /* 0x000000021f007387 */ /* 0x0003e20000100800 */
[----:B------:R-:W-:Y:S05]  /*7540*/  RET.REL.NODEC R4 `(_ZN7cutlass13device_kernelIN5flash19enable_sm80_to_sm89INS1_16FlashAttnBwdSm80INS1_25CollectiveMainloopBwdSm80ILi2ELi2EN4cute5tupleIJNS5_1CILi128EEES8_NS7_ILi64EEEEEENS_10bfloat16_tEfNS_4arch4Sm80ELb1ELb0ELb1ELb0ELb0ELb0ELb0ELb0ELi2ELi4ELi4ELi4ELb0EEENS1_24CollectiveEpilogueBwdGQAISA_fSD_Li256ELb0ELb0EEENS1_25SingleTileBwdLPTSchedulerILb0ELi128ELb0EEEEEEEEEvNT_6ParamsE) ;  /* 0xffff8ab004007950 */ /* 0x000fea0003c3ffff */
        .type           $_ZN7cutlass13device_kernelIN5flash19enable_sm80_to_sm89INS1_16FlashAttnBwdSm80INS1_25CollectiveMainloopBwdSm80ILi2ELi2EN4cute5tupleIJNS5_1CILi128EEES8_NS7_ILi64EEEEEENS_10bfloat16_tEfNS_4arch4Sm80ELb1ELb0ELb1ELb0ELb0ELb0ELb0ELb0ELi2ELi4ELi4ELi4ELb0EEENS1_24CollectiveEpilogueBwdGQAISA_fSD_Li256ELb0ELb0EEENS1_25SingleTileBwdLPTSchedulerILb0ELi128ELb0EEEEEEEEEvNT_6ParamsE$_ZN4cute3eso3ESOILb1ELb0EJNS_1CILi1EEENS2_ILi512EEEiEEC2ERKS3_RKS4_RKi,@function
        .size           $_ZN7cutlass13device_kernelIN5flash19enable_sm80_to_sm89INS1_16FlashAttnBwdSm80INS1_25CollectiveMainloopBwdSm80ILi2ELi2EN4cute5tupleIJNS5_1CILi128EEES8_NS7_ILi64EEEEEENS_10bfloat16_tEfNS_4arch4Sm80ELb1ELb0ELb1ELb0ELb0ELb0ELb0ELb0ELi2ELi4ELi4ELi4ELb0EEENS1_24CollectiveEpilogueBwdGQAISA_fSD_Li256ELb0ELb0EEENS1_25SingleTileBwdLPTSchedulerILb0ELi128ELb0EEEEEEEEEvNT_6ParamsE$_ZN4cute3eso3ESOILb1ELb0EJNS_1CILi1EEENS2_ILi512EEEiEEC2ERKS3_RKS4_RKi,($_ZN7cutlass13device_kernelIN5flash19enable_sm80_to_sm89INS1_16FlashAttnBwdSm80INS1_25CollectiveMainloopBwdSm80ILi2ELi2EN4cute5tupleIJNS5_1CILi128EEES8_NS7_ILi64EEEEEENS_10bfloat16_tEfNS_4arch4Sm80ELb1ELb0ELb1ELb0ELb0ELb0ELb0ELb0ELi2ELi4ELi4ELi4ELb0EEENS1_24CollectiveEpilogueBwdGQAISA_fSD_Li256ELb0ELb0EEENS1_25SingleTileBwdLPTSchedulerILb0ELi128ELb0EEEEEEEEEvNT_6ParamsE$_ZN4cute3eso3ESOILb1ELb0EJNS_1CILi1EEENS2_ILi8EEEiiNS2_ILi64EEEiNS2_ILi144EEENS2_ILi288EEENS2_ILi512EEEEEC2ERKS3_RKS4_RKiSF_RKS5_SF_RKS6_RKS7_RKS8_ - $_ZN7cutlass13device_kernelIN5flash19enable_sm80_to_sm89INS1_16FlashAttnBwdSm80INS1_25CollectiveMainloopBwdSm80ILi2ELi2EN4cute5tupleIJNS5_1CILi128EEES8_NS7_ILi64EEEEEENS_10bfloat16_tEfNS_4arch4Sm80ELb1ELb0ELb1ELb0ELb0ELb0ELb0ELb0ELi2ELi4ELi4ELi4ELb0EEENS1_24CollectiveEpilogueBwdGQAISA_fSD_Li256ELb0ELb0EEENS1_25SingleTileBwdLPTSchedulerILb0ELi128ELb0EEEEEEEEEvNT_6ParamsE$_ZN4cute3eso3ESOILb1ELb0EJNS_1CILi1EEENS2_ILi512EEEiEEC2ERKS3_RKS4_RKi)
$_ZN7cutlass13device_kernelIN5flash19enable_sm80_to_sm89INS1_16FlashAttnBwdSm80INS1_25CollectiveMainloopBwdSm80ILi2ELi2EN4cute5tupleIJNS5_1CILi128EEES8_NS7_ILi64EEEEEENS_10bfloat16_tEfNS_4arch4Sm80ELb1ELb0ELb1ELb0ELb0ELb0ELb0ELb0ELi2ELi4ELi4ELi4ELb0EEENS1_24CollectiveEpilogueBwdGQAISA_fSD_Li256ELb0ELb0EEENS1_25SingleTileBwdLPTSchedulerILb0ELi128ELb0EEEEEEEEEvNT_6ParamsE$_ZN4cute3eso3ESOILb1ELb0EJNS_1CILi1EEENS2_ILi512EEEiEEC2ERKS3_RKS4_RKi:
[----:B------:R-:W-:Y:S01]  /*7550*/  IADD3 R4, R77, -c[0x0][0x20], RZ ;  /* 0x800008004d047a10 */ /* 0x000fe20007ffe0ff */
[----:B------:R-:W-:Y:S01]  /*7560*/  IMAD.MOV.U32 R8, RZ, RZ, R2 ;  /* 0x000000ffff087224 */ /* 0x000fe200078e0002 */
[----:B------:R-:W-:-:S03]  /*7570*/  MOV R9, 0x0 ;  /* 0x0000000000097802 */ /* 0x000fc60000000f00 */
[----:B------:R1:W-:Y:S01]  /*7580*/  STL [R4], R3 ;  /* 0x0000000304007387 */ /* 0x0003e20000100800 */
[----:B------:R-:W-:Y:S05]  /*7590*/  RET.REL.NODEC R8 `(_ZN7cutlass13device_kernelIN5flash19enable_sm80_to_sm89INS1_16FlashAttnBwdSm80INS1_25CollectiveMainloopBwdSm80ILi2ELi2EN4cute5tupleIJNS5_1CILi128EEES8_NS7_ILi64EEEEEENS_10bfloat16_tEfNS_4arch4Sm80ELb1ELb0ELb1ELb0ELb0ELb0ELb0ELb0ELi2ELi4ELi4ELi4ELb0EEENS1_24CollectiveEpilogueBwdGQAISA_fSD_Li256ELb0ELb0EEENS1_25SingleTileBwdLPTSchedulerILb0ELi128ELb0EEEEEEEEEvNT_6ParamsE) ;  /* 0xffff8a6008007950 */ /* 0x000fea0003c3ffff */
        .type           $_ZN7cutlass13device_kernelIN5flash19enable_sm80_to_sm89INS1_16FlashAttnBwdSm80INS1_25CollectiveMainloopBwdSm80ILi2ELi2EN4cute5tupleIJNS5_1CILi128EEES8_NS7_ILi64EEEEEENS_10bfloat16_tEfNS_4arch4Sm80ELb1ELb0ELb1ELb0ELb0ELb0ELb0ELb0ELi2ELi4ELi4ELi4ELb0EEENS1_24CollectiveEpilogueBwdGQAISA_fSD_Li256ELb0ELb0EEENS1_25SingleTileBwdLPTSchedulerILb0ELi128ELb0EEEEEEEEEvNT_6ParamsE$_ZN4cute3eso3ESOILb1ELb0EJNS_1CILi1EEENS2_ILi8EEEiiNS2_ILi64EEEiNS2_ILi144EEENS2_ILi288EEENS2_ILi512EEEEEC2ERKS3_RKS4_RKiSF_RKS5_SF_RKS6_RKS7_RKS8_,@function
        .size           $_ZN7cutlass13device_kernelIN5flash19enable_sm80_to_sm89INS1_16FlashAttnBwdSm80INS1_25CollectiveMainloopBwdSm80ILi2ELi2EN4cute5tupleIJNS5_1CILi128EEES8_NS7_ILi64EEEEEENS_10bfloat16_tEfNS_4arch4Sm80ELb1ELb0ELb1ELb0ELb0ELb0ELb0ELb0ELi2ELi4ELi4ELi4ELb0EEENS1_24CollectiveEpilogueBwdGQAISA_fSD_Li256ELb0ELb0EEENS1_25SingleTileBwdLPTSchedulerILb0ELi128ELb0EEEEEEEEEvNT_6ParamsE$_ZN4cute3eso3ESOILb1ELb0EJNS_1CILi1EEENS2_ILi8EEEiiNS2_ILi64EEEiNS2_ILi144EEENS2_ILi288EEENS2_ILi512EEEEEC2ERKS3_RKS4_RKiSF_RKS5_SF_RKS6_RKS7_RKS8_,($_ZN7cutlass13device_kernelIN5flash19enable_sm80_to_sm89INS1_16FlashAttnBwdSm80INS1_25CollectiveMainloopBwdSm80ILi2ELi2EN4cute5tupleIJNS5_1CILi128EEES8_NS7_ILi64EEEEEENS_10bfloat16_tEfNS_4arch4Sm80ELb1ELb0ELb1ELb0ELb0ELb0ELb0ELb0ELi2ELi4ELi4ELi4ELb0EEENS1_24CollectiveEpilogueBwdGQAISA_fSD_Li256ELb0ELb0EEENS1_25SingleTileBwdLPTSchedulerILb0ELi128ELb0EEEEEEEEEvNT_6ParamsE$_ZN4cute3eso3ESOILb1ELb0EJNS_1CILi1EEENS_5tupleIJNS2_ILi8EEEiiEEENS2_ILi64EEENS4_IJiNS2_ILi144EEENS2_ILi288EEEEEENS2_ILi512EEEEEC2ERKS3_RKS6_RKS7_RKSA_RKSB_ - $_ZN7cutlass13device_kernelIN5flash19enable_sm80_to_sm89INS1_16FlashAttnBwdSm80INS1_25CollectiveMainloopBwdSm80ILi2ELi2EN4cute5tupleIJNS5_1CILi128EEES8_NS7_ILi64EEEEEENS_10bfloat16_tEfNS_4arch4Sm80ELb1ELb0ELb1ELb0ELb0ELb0ELb0ELb0ELi2ELi4ELi4ELi4ELb0EEENS1_24CollectiveEpilogueBwdGQAISA_fSD_Li256ELb0ELb0EEENS1_25SingleTileBwdLPTSchedulerILb0ELi128ELb0EEEEEEEEEvNT_6ParamsE$_ZN4cute3eso3ESOILb1ELb0EJNS_1CILi1EEENS2_ILi8EEEiiNS2_ILi64EEEiNS2_ILi144EEENS2_ILi288EEENS2_ILi512EEEEEC2ERKS3_RKS4_RKiSF_RKS5_SF_RKS6_RKS7_RKS8_)
$_ZN7cutlass13device_kernelIN5flash19enable_sm80_to_sm89INS1_16FlashAttnBwdSm80INS1_25CollectiveMainloopBwdSm80ILi2ELi2EN4cute5tupleIJNS5_1CILi128EEES8_NS7_ILi64EEEEEENS_10bfloat16_tEfNS_4arch4Sm80ELb1ELb0ELb1ELb0ELb0ELb0ELb0ELb0ELi2ELi4ELi4ELi4ELb0EEENS1_24CollectiveEpilogueBwdGQAISA_fSD_Li256ELb0ELb0EEENS1_25SingleTileBwdLPTSchedulerILb0ELi128ELb0EEEEEEEEEvNT_6ParamsE$_ZN4cute3eso3ESOILb1ELb0EJNS_1CILi1EEENS2_ILi8EEEiiNS2_ILi64EEEiNS2_ILi144EEENS2_ILi288EEENS2_ILi512EEEEEC2ERKS3_RKS4_RKiSF_RKS5_SF_RKS6_RKS7_RKS8_:
        /* <DEDUP_REMOVED lines=11> */
        .type           $_ZN7cutlass13device_kernelIN5flash19enable_sm80_to_sm89INS1_16FlashAttnBwdSm80INS1_25CollectiveMainloopBwdSm80ILi2ELi2EN4cute5tupleIJNS5_1CILi128EEES8_NS7_ILi64EEEEEENS_10bfloat16_tEfNS_4arch4Sm80ELb1ELb0ELb1ELb0ELb0ELb0ELb0ELb0ELi2ELi4ELi4ELi4ELb0EEENS1_24CollectiveEpilogueBwdGQAISA_fSD_Li256ELb0ELb0EEENS1_25SingleTileBwdLPTSchedulerILb0ELi128ELb0EEEEEEEEEvNT_6ParamsE$_ZN4cute3eso3ESOILb1ELb0EJNS_1CILi1EEENS_5tupleIJNS2_ILi8EEEiiEEENS2_ILi64EEENS4_IJiNS2_ILi144EEENS2_ILi288EEEEEENS2_ILi512EEEEEC2ERKS3_RKS6_RKS7_RKSA_RKSB_,@function
        .size           $_ZN7cutlass13device_kernelIN5flash19enable_sm80_to_sm89INS1_16FlashAttnBwdSm80INS1_25CollectiveMainloopBwdSm80ILi2ELi2EN4cute5tupleIJNS5_1CILi128EEES8_NS7_ILi64EEEEEENS_10bfloat16_tEfNS_4arch4Sm80ELb1ELb0ELb1ELb0ELb0ELb0ELb0ELb0ELi2ELi4ELi4ELi4ELb0EEENS1_24CollectiveEpilogueBwdGQAISA_fSD_Li256ELb0ELb0EEENS1_25SingleTileBwdLPTSchedulerILb0ELi128ELb0EEEEEEEEEvNT_6ParamsE$_ZN4cute3eso3ESOILb1ELb0EJNS_1CILi1EEENS_5tupleIJNS2_ILi8EEEiiEEENS2_ILi64EEENS4_IJiNS2_ILi144EEENS2_ILi288EEEEEENS2_ILi512EEEEEC2ERKS3_RKS6_RKS7_RKSA_RKSB_,($_ZN7cutlass13device_kernelIN5flash19enable_sm80_to_sm89INS1_16FlashAttnBwdSm80INS1_25CollectiveMainloopBwdSm80ILi2ELi2EN4cute5tupleIJNS5_1CILi128EEES8_NS7_ILi64EEEEEENS_10bfloat16_tEfNS_4arch4Sm80ELb1ELb0ELb1ELb0ELb0ELb0ELb0ELb0ELi2ELi4ELi4ELi4ELb0EEENS1_24CollectiveEpilogueBwdGQAISA_fSD_Li256ELb0ELb0EEENS1_25SingleTileBwdLPTSchedulerILb0ELi128ELb0EEEEEEEEEvNT_6ParamsE$_ZN4cute3eso3ESOILb1ELb0EJNS_1CILi1EEENS_5tupleIJiiiEEENS2_ILi64EEENS4_IJNS2_ILi72EEENS2_ILi144EEENS2_ILi288EEEEEENS2_ILi512EEEEEC2ERKS3_RKS5_RKS6_RKSA_RKSB_ - $_ZN7cutlass13device_kernelIN5flash19enable_sm80_to_sm89INS1_16FlashAttnBwdSm80INS1_25CollectiveMainloopBwdSm80ILi2ELi2EN4cute5tupleIJNS5_1CILi128EEES8_NS7_ILi64EEEEEENS_10bfloat16_tEfNS_4arch4Sm80ELb1ELb0ELb1ELb0ELb0ELb0ELb0ELb0ELi2ELi4ELi4ELi4ELb0EEENS1_24CollectiveEpilogueBwdGQAISA_fSD_Li256ELb0ELb0EEENS1_25SingleTileBwdLPTSchedulerILb0ELi128ELb0EEEEEEEEEvNT_6ParamsE$_ZN4cute3eso3ESOILb1ELb0EJNS_1CILi1EEENS_5tupleIJNS2_ILi8EEEiiEEENS2_ILi64EEENS4_IJiNS2_ILi144EEENS2_ILi288EEEEEENS2_ILi512EEEEEC2ERKS3_RKS6_RKS7_RKSA_RKSB_)
$_ZN7cutlass13device_kernelIN5flash19enable_sm80_to_sm89INS1_16FlashAttnBwdSm80INS1_25CollectiveMainloopBwdSm80ILi2ELi2EN4cute5tupleIJNS5_1CILi128EEES8_NS7_ILi64EEEEEENS_10bfloat16_tEfNS_4arch4Sm80ELb1ELb0ELb1ELb0ELb0ELb0ELb0ELb0ELi2ELi4ELi4ELi4ELb0EEENS1_24CollectiveEpilogueBwdGQAISA_fSD_Li256ELb0ELb0EEENS1_25SingleTileBwdLPTSchedulerILb0ELi128ELb0EEEEEEEEEvNT_6ParamsE$_ZN4cute3eso3ESOILb1ELb0EJNS_1CILi1EEENS_5tupleIJNS2_ILi8EEEiiEEENS2_ILi64EEENS4_IJiNS2_ILi144EEENS2_ILi288EEEEEENS2_ILi512EEEEEC2ERKS3_RKS6_RKS7_RKSA_RKSB_:
        /* <DEDUP_REMOVED lines=9> */
        .type           $_ZN7cutlass13device_kernelIN5flash19enable_sm80_to_sm89INS1_16FlashAttnBwdSm80INS1_25CollectiveMainloopBwdSm80ILi2ELi2EN4cute5tupleIJNS5_1CILi128EEES8_NS7_ILi64EEEEEENS_10bfloat16_tEfNS_4arch4Sm80ELb1ELb0ELb1ELb0ELb0ELb0ELb0ELb0ELi2ELi4ELi4ELi4ELb0EEENS1_24CollectiveEpilogueBwdGQAISA_fSD_Li256ELb0ELb0EEENS1_25SingleTileBwdLPTSchedulerILb0ELi128ELb0EEEEEEEEEvNT_6ParamsE$_ZN4cute3eso3ESOILb1ELb0EJNS_1CILi1EEENS_5tupleIJiiiEEENS2_ILi64EEENS4_IJNS2_ILi72EEENS2_ILi144EEENS2_ILi288EEEEEENS2_ILi512EEEEEC2ERKS3_RKS5_RKS6_RKSA_RKSB_,@function
        .size           $_ZN7cutlass13device_kernelIN5flash19enable_sm80_to_sm89INS1_16FlashAttnBwdSm80INS1_25CollectiveMainloopBwdSm80ILi2ELi2EN4cute5tupleIJNS5_1CILi128EEES8_NS7_ILi64EEEEEENS_10bfloat16_tEfNS_4arch4Sm80ELb1ELb0ELb1ELb0ELb0ELb0ELb0ELb0ELi2ELi4ELi4ELi4ELb0EEENS1_24CollectiveEpilogueBwdGQAISA_fSD_Li256ELb0ELb0EEENS1_25SingleTileBwdLPTSchedulerILb0ELi128ELb0EEEEEEEEEvNT_6ParamsE$_ZN4cute3eso3ESOILb1ELb0EJNS_1CILi1EEENS_5tupleIJiiiEEENS2_ILi64EEENS4_IJNS2_ILi72EEENS2_ILi144EEENS2_ILi288EEEEEENS2_ILi512EEEEEC2ERKS3_RKS5_RKS6_RKSA_RKSB_,($_ZN7cutlass13device_kernelIN5flash19enable_sm80_to_sm89INS1_16FlashAttnBwdSm80INS1_25CollectiveMainloopBwdSm80ILi2ELi2EN4cute5tupleIJNS5_1CILi128EEES8_NS7_ILi64EEEEEENS_10bfloat16_tEfNS_4arch4Sm80ELb1ELb0ELb1ELb0ELb0ELb0ELb0ELb0ELi2ELi4ELi4ELi4ELb0EEENS1_24CollectiveEpilogueBwdGQAISA_fSD_Li256ELb0ELb0EEENS1_25SingleTileBwdLPTSchedulerILb0ELi128ELb0EEEEEEEEEvNT_6ParamsE$_ZN4cute3eso3ESOILb1ELb0EJNS_1CILi1EEEiEEC2ERKS3_RKi - $_ZN7cutlass13device_kernelIN5flash19enable_sm80_to_sm89INS1_16FlashAttnBwdSm80INS1_25CollectiveMainloopBwdSm80ILi2ELi2EN4cute5tupleIJNS5_1CILi128EEES8_NS7_ILi64EEEEEENS_10bfloat16_tEfNS_4arch4Sm80ELb1ELb0ELb1ELb0ELb0ELb0ELb0ELb0ELi2ELi4ELi4ELi4ELb0EEENS1_24CollectiveEpilogueBwdGQAISA_fSD_Li256ELb0ELb0EEENS1_25SingleTileBwdLPTSchedulerILb0ELi128ELb0EEEEEEEEEvNT_6ParamsE$_ZN4cute3eso3ESOILb1ELb0EJNS_1CILi1EEENS_5tupleIJiiiEEENS2_ILi64EEENS4_IJNS2_ILi72EEENS2_ILi144EEENS2_ILi288EEEEEENS2_ILi512EEEEEC2ERKS3_RKS5_RKS6_RKSA_RKSB_)
$_ZN7cutlass13device_kernelIN5flash19enable_sm80_to_sm89INS1_16FlashAttnBwdSm80INS1_25CollectiveMainloopBwdSm80ILi2ELi2EN4cute5tupleIJNS5_1CILi128EEES8_NS7_ILi64EEEEEENS_10bfloat16_tEfNS_4arch4Sm80ELb1ELb0ELb1ELb0ELb0ELb0ELb0ELb0ELi2ELi4ELi4ELi4ELb0EEENS1_24CollectiveEpilogueBwdGQAISA_fSD_Li256ELb0ELb0EEENS1_25SingleTileBwdLPTSchedulerILb0ELi128ELb0EEEEEEEEEvNT_6ParamsE$_ZN4cute3eso3ESOILb1ELb0EJNS_1CILi1EEENS_5tupleIJiiiEEENS2_ILi64EEENS4_IJNS2_ILi72EEENS2_ILi144EEENS2_ILi288EEEEEENS2_ILi512EEEEEC2ERKS3_RKS5_RKS6_RKSA_RKSB_:
[----:B------:R-:W-:Y:S01]  /*76e0*/  IADD3 R4, R4, -c[0x0][0x20], RZ ;  /* 0x8000080004047a10 */ /* 0x000fe20007ffe0ff */
[----:B------:R-:W-:Y:S01]  /*76f0*/  IMAD.MOV.U32 R8, RZ, RZ, R6 ;  /* 0x000000ffff087224 */ /* 0x000fe200078e0006 */
[----:B------:R-:W-:-:S03]  /*7700*/  MOV R9, 0x0 ;  /* 0x0000000000097802 */ /* 0x000fc60000000f00 */
[----:B------:R1:W-:Y:S04]  /*7710*/  STL [R4], R2 ;  /* 0x0000000204007387 */ /* 0x0003e80000100800 */
[----:B------:R1:W-:Y:S04]  /*7720*/  STL [R4+0x4], R3 ;  /* 0x0000040304007387 */ /* 0x0003e80000100800 */
[----:B------:R1:W-:Y:S01]  /*7730*/  STL [R4+0x8], R5 ;  /* 0x0000080504007387 */ /* 0x0003e20000100800 */
[----:B------:R-:W-:Y:S05]  /*7740*/  RET.REL.NODEC R8 `(_ZN7cutlass13device_kernelIN5flash19enable_sm80_to_sm89INS1_16FlashAttnBwdSm80INS1_25CollectiveMainloopBwdSm80ILi2ELi2EN4cute5tupleIJNS5_1CILi128EEES8_NS7_ILi64EEEEEENS_10bfloat16_tEfNS_4arch4Sm80ELb1ELb0ELb1ELb0ELb0ELb0ELb0ELb0ELi2ELi4ELi4ELi4ELb0EEENS1_24CollectiveEpilogueBwdGQAISA_fSD_Li256ELb0ELb0EEENS1_25SingleTileBwdLPTSchedulerILb0ELi128ELb0EEEEEEEEEvNT_6ParamsE) ;  /* 0xffff88b008007950 */ /* 0x000fea0003c3ffff */
        .type           $_ZN7cutlass13device_kernelIN5flash19enable_sm80_to_sm89INS1_16FlashAttnBwdSm80INS1_25CollectiveMainloopBwdSm80ILi2ELi2EN4cute5tupleIJNS5_1CILi128EEES8_NS7_ILi64EEEEEENS_10bfloat16_tEfNS_4arch4Sm80ELb1ELb0ELb1ELb0ELb0ELb0ELb0ELb0ELi2ELi4ELi4ELi4ELb0EEENS1_24CollectiveEpilogueBwdGQAISA_fSD_Li256ELb0ELb0EEENS1_25SingleTileBwdLPTSchedulerILb0ELi128ELb0EEEEEEEEEvNT_6ParamsE$_ZN4cute3eso3ESOILb1ELb0EJNS_1CILi1EEEiEEC2ERKS3_RKi,@function
        .size           $_ZN7cutlass13device_kernelIN5flash19enable_sm80_to_sm89INS1_16FlashAttnBwdSm80INS1_25CollectiveMainloopBwdSm80ILi2ELi2EN4cute5tupleIJNS5_1CILi128EEES8_NS7_ILi64EEEEEENS_10bfloat16_tEfNS_4arch4Sm80ELb1ELb0ELb1ELb0ELb0ELb0ELb0ELb0ELi2ELi4ELi4ELi4ELb0EEENS1_24CollectiveEpilogueBwdGQAISA_fSD_Li256ELb0ELb0EEENS1_25SingleTileBwdLPTSchedulerILb0ELi128ELb0EEEEEEEEEvNT_6ParamsE$_ZN4cute3eso3ESOILb1ELb0EJNS_1CILi1EEEiEEC2ERKS3_RKi,($_ZN7cutlass13device_kernelIN5flash19enable_sm80_to_sm89INS1_16FlashAttnBwdSm80INS1_25CollectiveMainloopBwdSm80ILi2ELi2EN4cute5tupleIJNS5_1CILi128EEES8_NS7_ILi64EEEEEENS_10bfloat16_tEfNS_4arch4Sm80ELb1ELb0ELb1ELb0ELb0ELb0ELb0ELb0ELi2ELi4ELi4ELi4ELb0EEENS1_24CollectiveEpilogueBwdGQAISA_fSD_Li256ELb0ELb0EEENS1_25SingleTileBwdLPTSchedulerILb0ELi128ELb0EEEEEEEEEvNT_6ParamsE$_ZN4cute3eso3ESOILb1ELb0EJNS_1CILi1EEEiiiNS2_ILi144EEENS2_ILi512EEEEEC2ERKS3_RKiSA_SA_RKS4_RKS5_ - $_ZN7cutlass13device_kernelIN5flash19enable_sm80_to_sm89INS1_16FlashAttnBwdSm80INS1_25CollectiveMainloopBwdSm80ILi2ELi2EN4cute5tupleIJNS5_1CILi128EEES8_NS7_ILi64EEEEEENS_10bfloat16_tEfNS_4arch4Sm80ELb1ELb0ELb1ELb0ELb0ELb0ELb0ELb0ELi2ELi4ELi4ELi4ELb0EEENS1_24CollectiveEpilogueBwdGQAISA_fSD_Li256ELb0ELb0EEENS1_25SingleTileBwdLPTSchedulerILb0ELi128ELb0EEEEEEEEEvNT_6ParamsE$_ZN4cute3eso3ESOILb1ELb0EJNS_1CILi1EEEiEEC2ERKS3_RKi)
$_ZN7cutlass13device_kernelIN5flash19enable_sm80_to_sm89INS1_16FlashAttnBwdSm80INS1_25CollectiveMainloopBwdSm80ILi2ELi2EN4cute5tupleIJNS5_1CILi128EEES8_NS7_ILi64EEEEEENS_10bfloat16_tEfNS_4arch4Sm80ELb1ELb0ELb1ELb0ELb0ELb0ELb0ELb0ELi2ELi4ELi4ELi4ELb0EEENS1_24CollectiveEpilogueBwdGQAISA_fSD_Li256ELb0ELb0EEENS1_25SingleTileBwdLPTSchedulerILb0ELi128ELb0EEEEEEEEEvNT_6ParamsE$_ZN4cute3eso3ESOILb1ELb0EJNS_1CILi1EEEiEEC2ERKS3_RKi:
[----:B------:R-:W-:Y:S02]  /*7750*/  IADD3 R51, R51, -c[0x0][0x20], RZ ;  /* 0x8000080033337a10 */ /* 0x000fe40007ffe0ff */
[----:B------:R-:W-:-:S03]  /*7760*/  MOV R5, 0x0 ;  /* 0x0000000000057802 */ /* 0x000fc60000000f00 */
[----:B------:R1:W-:Y:S01]  /*7770*/  STL [R51], R2 ;  /* 0x0000000233007387 */ /* 0x0003e20000100800 */
[----:B------:R-:W-:Y:S05]  /*7780*/  RET.REL.NODEC R4 `(_ZN7cutlass13device_kernelIN5flash19enable_sm80_to_sm89INS1_16FlashAttnBwdSm80INS1_25CollectiveMainloopBwdSm80ILi2ELi2EN4cute5tupleIJNS5_1CILi128EEES8_NS7_ILi64EEEEEENS_10bfloat16_tEfNS_4arch4Sm80ELb1ELb0ELb1ELb0ELb0ELb0ELb0ELb0ELi2ELi4ELi4ELi4ELb0EEENS1_24CollectiveEpilogueBwdGQAISA_fSD_Li256ELb0ELb0EEENS1_25SingleTileBwdLPTSchedulerILb0ELi128ELb0EEEEEEEEEvNT_6ParamsE) ;  /* 0xffff887004007950 */ /* 0x000fea0003c3ffff */
        .type           $_ZN7cutlass13device_kernelIN5flash19enable_sm80_to_sm89INS1_16FlashAttnBwdSm80INS1_25CollectiveMainloopBwdSm80ILi2ELi2EN4cute5tupleIJNS5_1CILi128EEES8_NS7_ILi64EEEEEENS_10bfloat16_tEfNS_4arch4Sm80ELb1ELb0ELb1ELb0ELb0ELb0ELb0ELb0ELi2ELi4ELi4ELi4ELb0EEENS1_24CollectiveEpilogueBwdGQAISA_fSD_Li256ELb0ELb0EEENS1_25SingleTileBwdLPTSchedulerILb0ELi128ELb0EEEEEEEEEvNT_6ParamsE$_ZN4cute3eso3ESOILb1ELb0EJNS_1CILi1EEEiiiNS2_ILi144EEENS2_ILi512EEEEEC2ERKS3_RKiSA_SA_RKS4_RKS5_,@function
        .size           $_ZN7cutlass13device_kernelIN5flash19enable_sm80_to_sm89INS1_16FlashAttnBwdSm80INS1_25CollectiveMainloopBwdSm80ILi2ELi2EN4cute5tupleIJNS5_1CILi128EEES8_NS7_ILi64EEEEEENS_10bfloat16_tEfNS_4arch4Sm80ELb1ELb0ELb1ELb0ELb0ELb0ELb0ELb0ELi2ELi4ELi4ELi4ELb0EEENS1_24CollectiveEpilogueBwdGQAISA_fSD_Li256ELb0ELb0EEENS1_25SingleTileBwdLPTSchedulerILb0ELi128ELb0EEEEEEEEEvNT_6ParamsE$_ZN4cute3eso3ESOILb1ELb0EJNS_1CILi1EEEiiiNS2_ILi144EEENS2_ILi512EEEEEC2ERKS3_RKiSA_SA_RKS4_RKS5_,($_ZN7cutlass13device_kernelIN5flash19enable_sm80_to_sm89INS1_16FlashAttnBwdSm80INS1_25CollectiveMainloopBwdSm80ILi2ELi2EN4cute5tupleIJNS5_1CILi128EEES8_NS7_ILi64EEEEEENS_10bfloat16_tEfNS_4arch4Sm80ELb1ELb0ELb1ELb0ELb0ELb0ELb0ELb0ELi2ELi4ELi4ELi4ELb0EEENS1_24CollectiveEpilogueBwdGQAISA_fSD_Li256ELb0ELb0EEENS1_25SingleTileBwdLPTSchedulerILb0ELi128ELb0EEEEEEEEEvNT_6ParamsE$_ZN4cute3eso3ESOILb1ELb0EJNS_1CILi1EEEiiiNS2_ILi64EEENS2_ILi72EEENS2_ILi144EEENS2_ILi288EEENS2_ILi512EEEEEC2ERKS3_RKiSD_SD_RKS4_RKS5_RKS6_RKS7_RKS8_ - $_ZN7cutlass13device_kernelIN5flash19enable_sm80_to_sm89INS1_16FlashAttnBwdSm80INS1_25CollectiveMainloopBwdSm80ILi2ELi2EN4cute5tupleIJNS5_1CILi128EEES8_NS7_ILi64EEEEEENS_10bfloat16_tEfNS_4arch4Sm80ELb1ELb0ELb1ELb0ELb0ELb0ELb0ELb0ELi2ELi4ELi4ELi4ELb0EEENS1_24CollectiveEpilogueBwdGQAISA_fSD_Li256ELb0ELb0EEENS1_25SingleTileBwdLPTSchedulerILb0ELi128ELb0EEEEEEEEEvNT_6ParamsE$_ZN4cute3eso3ESOILb1ELb0EJNS_1CILi1EEEiiiNS2_ILi144EEENS2_ILi512EEEEEC2ERKS3_RKiSA_SA_RKS4_RKS5_)
$_ZN7cutlass13device_kernelIN5flash19enable_sm80_to_sm89INS1_16FlashAttnBwdSm80INS1_25CollectiveMainloopBwdSm80ILi2ELi2EN4cute5tupleIJNS5_1CILi128EEES8_NS7_ILi64EEEEEENS_10bfloat16_tEfNS_4arch4Sm80ELb1ELb0ELb1ELb0ELb0ELb0ELb0ELb0ELi2ELi4ELi4ELi4ELb0EEENS1_24CollectiveEpilogueBwdGQAISA_fSD_Li256ELb0ELb0EEENS1_25SingleTileBwdLPTSchedulerILb0ELi128ELb0EEEEEEEEEvNT_6ParamsE$_ZN4cute3eso3ESOILb1ELb0EJNS_1CILi1EEEiiiNS2_ILi144EEENS2_ILi512EEEEEC2ERKS3_RKiSA_SA_RKS4_RKS5_:
        /* <DEDUP_REMOVED lines=11> */
        .type           $_ZN7cutlass13device_kernelIN5flash19enable_sm80_to_sm89INS1_16FlashAttnBwdSm80INS1_25CollectiveMainloopBwdSm80ILi2ELi2EN4cute5tupleIJNS5_1CILi128EEES8_NS7_ILi64EEEEEENS_10bfloat16_tEfNS_4arch4Sm80ELb1ELb0ELb1ELb0ELb0ELb0ELb0ELb0ELi2ELi4ELi4ELi4ELb0EEENS1_24CollectiveEpilogueBwdGQAISA_fSD_Li256ELb0ELb0EEENS1_25SingleTileBwdLPTSchedulerILb0ELi128ELb0EEEEEEEEEvNT_6ParamsE$_ZN4cute3eso3ESOILb1ELb0EJNS_1CILi1EEEiiiNS2_ILi64EEENS2_ILi72EEENS2_ILi144EEENS2_ILi288EEENS2_ILi512EEEEEC2ERKS3_RKiSD_SD_RKS4_RKS5_RKS6_RKS7_RKS8_,@function
        .size           $_ZN7cutlass13device_kernelIN5flash19enable_sm80_to_sm89INS1_16FlashAttnBwdSm80INS1_25CollectiveMainloopBwdSm80ILi2ELi2EN4cute5tupleIJNS5_1CILi128EEES8_NS7_ILi64EEEEEENS_10bfloat16_tEfNS_4arch4Sm80ELb1ELb0ELb1ELb0ELb0ELb0ELb0ELb0ELi2ELi4ELi4ELi4ELb0EEENS1_24CollectiveEpilogueBwdGQAISA_fSD_Li256ELb0ELb0EEENS1_25SingleTileBwdLPTSchedulerILb0ELi128ELb0EEEEEEEEEvNT_6ParamsE$_ZN4cute3eso3ESOILb1ELb0EJNS_1CILi1EEEiiiNS2_ILi64EEENS2_ILi72EEENS2_ILi144EEENS2_ILi288EEENS2_ILi512EEEEEC2ERKS3_RKiSD_SD_RKS4_RKS5_RKS6_RKS7_RKS8_,($_ZN7cutlass13device_kernelIN5flash19enable_sm80_to_sm89INS1_16FlashAttnBwdSm80INS1_25CollectiveMainloopBwdSm80ILi2ELi2EN4cute5tupleIJNS5_1CILi128EEES8_NS7_ILi64EEEEEENS_10bfloat16_tEfNS_4arch4Sm80ELb1ELb0ELb1ELb0ELb0ELb0ELb0ELb0ELi2ELi4ELi4ELi4ELb0EEENS1_24CollectiveEpilogueBwdGQAISA_fSD_Li256ELb0ELb0EEENS1_25SingleTileBwdLPTSchedulerILb0ELi128ELb0EEEEEEEEEvNT_6ParamsE$_ZN4cute3eso3ESOILb1ELb0EJNS_1CILi1EEEiiiNS2_ILi72EEENS2_ILi512EEEEEC2ERKS3_RKiSA_SA_RKS4_RKS5_ - $_ZN7cutlass13device_kernelIN5flash19enable_sm80_to_sm89INS1_16FlashAttnBwdSm80INS1_25CollectiveMainloopBwdSm80ILi2ELi2EN4cute5tupleIJNS5_1CILi128EEES8_NS7_ILi64EEEEEENS_10bfloat16_tEfNS_4arch4Sm80ELb1ELb0ELb1ELb0ELb0ELb0ELb0ELb0ELi2ELi4ELi4ELi4ELb0EEENS1_24CollectiveEpilogueBwdGQAISA_fSD_Li256ELb0ELb0EEENS1_25SingleTileBwdLPTSchedulerILb0ELi128ELb0EEEEEEEEEvNT_6ParamsE$_ZN4cute3eso3ESOILb1ELb0EJNS_1CILi1EEEiiiNS2_ILi64EEENS2_ILi72EEENS2_ILi144EEENS2_ILi288EEENS2_ILi512EEEEEC2ERKS3_RKiSD_SD_RKS4_RKS5_RKS6_RKS7_RKS8_)
$_ZN7cutlass13device_kernelIN5flash19enable_sm80_to_sm89INS1_16FlashAttnBwdSm80INS1_25CollectiveMainloopBwdSm80ILi2ELi2EN4cute5tupleIJNS5_1CILi128EEES8_NS7_ILi64EEEEEENS_10bfloat16_tEfNS_4arch4Sm80ELb1ELb0ELb1ELb0ELb0ELb0ELb0ELb0ELi2ELi4ELi4ELi4ELb0EEENS1_24CollectiveEpilogueBwdGQAISA_fSD_Li256ELb0ELb0EEENS1_25SingleTileBwdLPTSchedulerILb0ELi128ELb0EEEEEEEEEvNT_6ParamsE$_ZN4cute3eso3ESOILb1ELb0EJNS_1CILi1EEEiiiNS2_ILi64EEENS2_ILi72EEENS2_ILi144EEENS2_ILi288EEENS2_ILi512EEEEEC2ERKS3_RKiSD_SD_RKS4_RKS5_RKS6_RKS7_RKS8_:
        /* <DEDUP_REMOVED lines=11> */
        .type           $_ZN7cutlass13device_kernelIN5flash19enable_sm80_to_sm89INS1_16FlashAttnBwdSm80INS1_25CollectiveMainloopBwdSm80ILi2ELi2EN4cute5tupleIJNS5_1CILi128EEES8_NS7_ILi64EEEEEENS_10bfloat16_tEfNS_4arch4Sm80ELb1ELb0ELb1ELb0ELb0ELb0ELb0ELb0ELi2ELi4ELi4ELi4ELb0EEENS1_24CollectiveEpilogueBwdGQAISA_fSD_Li256ELb0ELb0EEENS1_25SingleTileBwdLPTSchedulerILb0ELi128ELb0EEEEEEEEEvNT_6ParamsE$_ZN4cute3eso3ESOILb1ELb0EJNS_1CILi1EEEiiiNS2_ILi72EEENS2_ILi512EEEEEC2ERKS3_RKiSA_SA_RKS4_RKS5_,@function
        .size           $_ZN7cutlass13device_kernelIN5flash19enable_sm80_to_sm89INS1_16FlashAttnBwdSm80INS1_25CollectiveMainloopBwdSm80ILi2ELi2EN4cute5tupleIJNS5_1CILi128EEES8_NS7_ILi64EEEEEENS_10bfloat16_tEfNS_4arch4Sm80ELb1ELb0ELb1ELb0ELb0ELb0ELb0ELb0ELi2ELi4ELi4ELi4ELb0EEENS1_24CollectiveEpilogueBwdGQAISA_fSD_Li256ELb0ELb0EEENS1_25SingleTileBwdLPTSchedulerILb0ELi128ELb0EEEEEEEEEvNT_6ParamsE$_ZN4cute3eso3ESOILb1ELb0EJNS_1CILi1EEEiiiNS2_ILi72EEENS2_ILi512EEEEEC2ERKS3_RKiSA_SA_RKS4_RKS5_,($_ZN7cutlass13device_kernelIN5flash19enable_sm80_to_sm89INS1_16FlashAttnBwdSm80INS1_25CollectiveMainloopBwdSm80ILi2ELi2EN4cute5tupleIJNS5_1CILi128EEES8_NS7_ILi64EEEEEENS_10bfloat16_tEfNS_4arch4Sm80ELb1ELb0ELb1ELb0ELb0ELb0ELb0ELb0ELi2ELi4ELi4ELi4ELb0EEENS1_24CollectiveEpilogueBwdGQAISA_fSD_Li256ELb0ELb0EEENS1_25SingleTileBwdLPTSchedulerILb0ELi128ELb0EEEEEEEEEvNT_6ParamsE$_ZN4cute3eso3ESOILb1ELb0EJNS_1CILi2EEEiEEC2ERKS3_RKi - $_ZN7cutlass13device_kernelIN5flash19enable_sm80_to_sm89INS1_16FlashAttnBwdSm80INS1_25CollectiveMainloopBwdSm80ILi2ELi2EN4cute5tupleIJNS5_1CILi128EEES8_NS7_ILi64EEEEEENS_10bfloat16_tEfNS_4arch4Sm80ELb1ELb0ELb1ELb0ELb0ELb0ELb0ELb0ELi2ELi4ELi4ELi4ELb0EEENS1_24CollectiveEpilogueBwdGQAISA_fSD_Li256ELb0ELb0EEENS1_25SingleTileBwdLPTSchedulerILb0ELi128ELb0EEEEEEEEEvNT_6ParamsE$_ZN4cute3eso3ESOILb1ELb0EJNS_1CILi1EEEiiiNS2_ILi72EEENS2_ILi512EEEEEC2ERKS3_RKiSA_SA_RKS4_RKS5_)
$_ZN7cutlass13device_kernelIN5flash19enable_sm80_to_sm89INS1_16FlashAttnBwdSm80INS1_25CollectiveMainloopBwdSm80ILi2ELi2EN4cute5tupleIJNS5_1CILi128EEES8_NS7_ILi64EEEEEENS_10bfloat16_tEfNS_4arch4Sm80ELb1ELb0ELb1ELb0ELb0ELb0ELb0ELb0ELi2ELi4ELi4ELi4ELb0EEENS1_24CollectiveEpilogueBwdGQAISA_fSD_Li256ELb0ELb0EEENS1_25SingleTileBwdLPTSchedulerILb0ELi128ELb0EEEEEEEEEvNT_6ParamsE$_ZN4cute3eso3ESOILb1ELb0EJNS_1CILi1EEEiiiNS2_ILi72EEENS2_ILi512EEEEEC2ERKS3_RKiSA_SA_RKS4_RKS5_:
        /* <DEDUP_REMOVED lines=11> */
        .type           $_ZN7cutlass13device_kernelIN5flash19enable_sm80_to_sm89INS1_16FlashAttnBwdSm80INS1_25CollectiveMainloopBwdSm80ILi2ELi2EN4cute5tupleIJNS5_1CILi128EEES8_NS7_ILi64EEEEEENS_10bfloat16_tEfNS_4arch4Sm80ELb1ELb0ELb1ELb0ELb0ELb0ELb0ELb0ELi2ELi4ELi4ELi4ELb0EEENS1_24CollectiveEpilogueBwdGQAISA_fSD_Li256ELb0ELb0EEENS1_25SingleTileBwdLPTSchedulerILb0ELi128ELb0EEEEEEEEEvNT_6ParamsE$_ZN4cute3eso3ESOILb1ELb0EJNS_1CILi2EEEiEEC2ERKS3_RKi,@function
        .size           $_ZN7cutlass13device_kernelIN5flash19enable_sm80_to_sm89INS1_16FlashAttnBwdSm80INS1_25CollectiveMainloopBwdSm80ILi2ELi2EN4cute5tupleIJNS5_1CILi128EEES8_NS7_ILi64EEEEEENS_10bfloat16_tEfNS_4arch4Sm80ELb1ELb0ELb1ELb0ELb0ELb0ELb0ELb0ELi2ELi4ELi4ELi4ELb0EEENS1_24CollectiveEpilogueBwdGQAISA_fSD_Li256ELb0ELb0EEENS1_25SingleTileBwdLPTSchedulerILb0ELi128ELb0EEEEEEEEEvNT_6ParamsE$_ZN4cute3eso3ESOILb1ELb0EJNS_1CILi2EEEiEEC2ERKS3_RKi,($_ZN7cutlass13device_kernelIN5flash19enable_sm80_to_sm89INS1_16FlashAttnBwdSm80INS1_25CollectiveMainloopBwdSm80ILi2ELi2EN4cute5tupleIJNS5_1CILi128EEES8_NS7_ILi64EEEEEENS_10bfloat16_tEfNS_4arch4Sm80ELb1ELb0ELb1ELb0ELb0ELb0ELb0ELb0ELi2ELi4ELi4ELi4ELb0EEENS1_24CollectiveEpilogueBwdGQAISA_fSD_Li256ELb0ELb0EEENS1_25SingleTileBwdLPTSchedulerILb0ELi128ELb0EEEEEEEEEvNT_6ParamsE$_ZN4cute3eso3ESOILb1ELb0EJNS_1CILi4096EEENS_5tupleIJNS4_IJiiEEENS2_ILi8192EEEEEEEEC2ERKS3_RKS7_ - $_ZN7cutlass13device_kernelIN5flash19enable_sm80_to_sm89INS1_16FlashAttnBwdSm80INS1_25CollectiveMainloopBwdSm80ILi2ELi2EN4cute5tupleIJNS5_1CILi128EEES8_NS7_ILi64EEEEEENS_10bfloat16_tEfNS_4arch4Sm80ELb1ELb0ELb1ELb0ELb0ELb0ELb0ELb0ELi2ELi4ELi4ELi4ELb0EEENS1_24CollectiveEpilogueBwdGQAISA_fSD_Li256ELb0ELb0EEENS1_25SingleTileBwdLPTSchedulerILb0ELi128ELb0EEEEEEEEEvNT_6ParamsE$_ZN4cute3eso3ESOILb1ELb0EJNS_1CILi2EEEiEEC2ERKS3_RKi)
$_ZN7cutlass13device_kernelIN5flash19enable_sm80_to_sm89INS1_16FlashAttnBwdSm80INS1_25CollectiveMainloopBwdSm80ILi2ELi2EN4cute5tupleIJNS5_1CILi128EEES8_NS7_ILi64EEEEEENS_10bfloat16_tEfNS_4arch4Sm80ELb1ELb0ELb1ELb0ELb0ELb0ELb0ELb0ELi2ELi4ELi4ELi4ELb0EEENS1_24CollectiveEpilogueBwdGQAISA_fSD_Li256ELb0ELb0EEENS1_25SingleTileBwdLPTSchedulerILb0ELi128ELb0EEEEEEEEEvNT_6ParamsE$_ZN4cute3eso3ESOILb1ELb0EJNS_1CILi2EEEiEEC2ERKS3_RKi:
[----:B------:R-:W-:Y:S02]  /*79a0*/  IADD3 R2, R2, -c[0x0][0x20], RZ ;  /* 0x8000080002027a10 */ /* 0x000fe40007ffe0ff */
[----:B------:R-:W-:-:S03]  /*79b0*/  MOV R5, 0x0 ;  /* 0x0000000000057802 */ /* 0x000fc60000000f00 */
[----:B------:R1:W-:Y:S01]  /*79c0*/  STL [R2], R3 ;  /* 0x0000000302007387 */ /* 0x0003e20000100800 */
[----:B------:R-:W-:Y:S05]  /*79d0*/  RET.REL.NODEC R4 `(_ZN7cutlass13device_kernelIN5flash19enable_sm80_to_sm89INS1_16FlashAttnBwdSm80INS1_25CollectiveMainloopBwdSm80ILi2ELi2EN4cute5tupleIJNS5_1CILi128EEES8_NS7_ILi64EEEEEENS_10bfloat16_tEfNS_4arch4Sm80ELb1ELb0ELb1ELb0ELb0ELb0ELb0ELb0ELi2ELi4ELi4ELi4ELb0EEENS1_24CollectiveEpilogueBwdGQAISA_fSD_Li256ELb0ELb0EEENS1_25SingleTileBwdLPTSchedulerILb0ELi128ELb0EEEEEEEEEvNT_6ParamsE) ;  /* 0xffff862004007950 */ /* 0x000fea0003c3ffff */
        .type           $_ZN7cutlass13device_kernelIN5flash19enable_sm80_to_sm89INS1_16FlashAttnBwdSm80INS1_25CollectiveMainloopBwdSm80ILi2ELi2EN4cute5tupleIJNS5_1CILi128EEES8_NS7_ILi64EEEEEENS_10bfloat16_tEfNS_4arch4Sm80ELb1ELb0ELb1ELb0ELb0ELb0ELb0ELb0ELi2ELi4ELi4ELi4ELb0EEENS1_24CollectiveEpilogueBwdGQAISA_fSD_Li256ELb0ELb0EEENS1_25SingleTileBwdLPTSchedulerILb0ELi128ELb0EEEEEEEEEvNT_6ParamsE$_ZN4cute3eso3ESOILb1ELb0EJNS_1CILi4096EEENS_5tupleIJNS4_IJiiEEENS2_ILi8192EEEEEEEEC2ERKS3_RKS7_,@function
        .size           $_ZN7cutlass13device_kernelIN5flash19enable_sm80_to_sm89INS1_16FlashAttnBwdSm80INS1_25CollectiveMainloopBwdSm80ILi2ELi2EN4cute5tupleIJNS5_1CILi128EEES8_NS7_ILi64EEEEEENS_10bfloat16_tEfNS_4arch4Sm80ELb1ELb0ELb1ELb0ELb0ELb0ELb0ELb0ELi2ELi4ELi4ELi4ELb0EEENS1_24CollectiveEpilogueBwdGQAISA_fSD_Li256ELb0ELb0EEENS1_25SingleTileBwdLPTSchedulerILb0ELi128ELb0EEEEEEEEEvNT_6ParamsE$_ZN4cute3eso3ESOILb1ELb0EJNS_1CILi4096EEENS_5tupleIJNS4_IJiiEEENS2_ILi8192EEEEEEEEC2ERKS3_RKS7_,($_ZN7cutlass13device_kernelIN5flash19enable_sm80_to_sm89INS1_16FlashAttnBwdSm80INS1_25CollectiveMainloopBwdSm80ILi2ELi2EN4cute5tupleIJNS5_1CILi128EEES8_NS7_ILi64EEEEEENS_10bfloat16_tEfNS_4arch4Sm80ELb1ELb0ELb1ELb0ELb0ELb0ELb0ELb0ELi2ELi4ELi4ELi4ELb0EEENS1_24CollectiveEpilogueBwdGQAISA_fSD_Li256ELb0ELb0EEENS1_25SingleTileBwdLPTSchedulerILb0ELi128ELb0EEEEEEEEEvNT_6ParamsE$_ZN4cute3eso3ESOILb1ELb0EJNS_1CILi4096EEENS_5tupleIJiiEEEEEC2ERKS3_RKS5_ - $_ZN7cutlass13device_kernelIN5flash19enable_sm80_to_sm89INS1_16FlashAttnBwdSm80INS1_25CollectiveMainloopBwdSm80ILi2ELi2EN4cute5tupleIJNS5_1CILi128EEES8_NS7_ILi64EEEEEENS_10bfloat16_tEfNS_4arch4Sm80ELb1ELb0ELb1ELb0ELb0ELb0ELb0ELb0ELi2ELi4ELi4ELi4ELb0EEENS1_24CollectiveEpilogueBwdGQAISA_fSD_Li256ELb0ELb0EEENS1_25SingleTileBwdLPTSchedulerILb0ELi128ELb0EEEEEEEEEvNT_6ParamsE$_ZN4cute3eso3ESOILb1ELb0EJNS_1CILi4096EEENS_5tupleIJNS4_IJiiEEENS2_ILi8192EEEEEEEEC2ERKS3_RKS7_)
$_ZN7cutlass13device_kernelIN5flash19enable_sm80_to_sm89INS1_16FlashAttnBwdSm80INS1_25CollectiveMainloopBwdSm80ILi2ELi2EN4cute5tupleIJNS5_1CILi128EEES8_NS7_ILi64EEEEEENS_10bfloat16_tEfNS_4arch4Sm80ELb1ELb0ELb1ELb0ELb0ELb0ELb0ELb0ELi2ELi4ELi4ELi4ELb0EEENS1_24CollectiveEpilogueBwdGQAISA_fSD_Li256ELb0ELb0EEENS1_25SingleTileBwdLPTSchedulerILb0ELi128ELb0EEEEEEEEEvNT_6ParamsE$_ZN4cute3eso3ESOILb1ELb0EJNS_1CILi4096EEENS_5tupleIJNS4_IJiiEEENS2_ILi8192EEEEEEEEC2ERKS3_RKS7_:
[----:B------:R-:W-:Y:S01]  /*79e0*/  IADD3 R2, R2, -c[0x0][0x20], RZ ;  /* 0x8000080002027a10 */ /* 0x000fe20007ffe0ff */
[----:B------:R-:W-:Y:S01]  /*79f0*/  IMAD.MOV.U32 R8, RZ, RZ, R6 ;  /* 0x000000ffff087224 */ /* 0x000fe200078e0006 */
[----:B------:R-:W-:-:S03]  /*7a00*/  MOV R9, 0x0 ;  /* 0x0000000000097802 */ /* 0x000fc60000000f00 */
[----:B------:R1:W-:Y:S04]  /*7a10*/  STL [R2], R5 ;  /* 0x0000000502007387 */ /* 0x0003e80000100800 */
[----:B------:R1:W-:Y:S01]  /*7a20*/  STL [R2+0x4], R3 ;  /* 0x0000040302007387 */ /* 0x0003e20000100800 */
[----:B------:R-:W-:Y:S05]  /*7a30*/  RET.REL.NODEC R8 `(_ZN7cutlass13device_kernelIN5flash19enable_sm80_to_sm89INS1_16FlashAttnBwdSm80INS1_25CollectiveMainloopBwdSm80ILi2ELi2EN4cute5tupleIJNS5_1CILi128EEES8_NS7_ILi64EEEEEENS_10bfloat16_tEfNS_4arch4Sm80ELb1ELb0ELb1ELb0ELb0ELb0ELb0ELb0ELi2ELi4ELi4ELi4ELb0EEENS1_24CollectiveEpilogueBwdGQAISA_fSD_Li256ELb0ELb0EEENS1_25SingleTileBwdLPTSchedulerILb0ELi128ELb0EEEEEEEEEvNT_6ParamsE) ;  /* 0xffff85c008007950 */ /* 0x000fea0003c3ffff */
        .type           $_ZN7cutlass13device_kernelIN5flash19enable_sm80_to_sm89INS1_16FlashAttnBwdSm80INS1_25CollectiveMainloopBwdSm80ILi2ELi2EN4cute5tupleIJNS5_1CILi128EEES8_NS7_ILi64EEEEEENS_10bfloat16_tEfNS_4arch4Sm80ELb1ELb0ELb1ELb0ELb0ELb0ELb0ELb0ELi2ELi4ELi4ELi4ELb0EEENS1_24CollectiveEpilogueBwdGQAISA_fSD_Li256ELb0ELb0EEENS1_25SingleTileBwdLPTSchedulerILb0ELi128ELb0EEEEEEEEEvNT_6ParamsE$_ZN4cute3eso3ESOILb1ELb0EJNS_1CILi4096EEENS_5tupleIJiiEEEEEC2ERKS3_RKS5_,@function
        .size           $_ZN7cutlass13device_kernelIN5flash19enable_sm80_to_sm89INS1_16FlashAttnBwdSm80INS1_25CollectiveMainloopBwdSm80ILi2ELi2EN4cute5tupleIJNS5_1CILi128EEES8_NS7_ILi64EEEEEENS_10bfloat16_tEfNS_4arch4Sm80ELb1ELb0ELb1ELb0ELb0ELb0ELb0ELb0ELi2ELi4ELi4ELi4ELb0EEENS1_24CollectiveEpilogueBwdGQAISA_fSD_Li256ELb0ELb0EEENS1_25SingleTileBwdLPTSchedulerILb0ELi128ELb0EEEEEEEEEvNT_6ParamsE$_ZN4cute3eso3ESOILb1ELb0EJNS_1CILi4096EEENS_5tupleIJiiEEEEEC2ERKS3_RKS5_,($_ZN7cutlass13device_kernelIN5flash19enable_sm80_to_sm89INS1_16FlashAttnBwdSm80INS1_25CollectiveMainloopBwdSm80ILi2ELi2EN4cute5tupleIJNS5_1CILi128EEES8_NS7_ILi64EEEEEENS_10bfloat16_tEfNS_4arch4Sm80ELb1ELb0ELb1ELb0ELb0ELb0ELb0ELb0ELi2ELi4ELi4ELi4ELb0EEENS1_24CollectiveEpilogueBwdGQAISA_fSD_Li256ELb0ELb0EEENS1_25SingleTileBwdLPTSchedulerILb0ELi128ELb0EEEEEEEEEvNT_6ParamsE$_ZN4cute3eso3ESOILb1ELb0EJNS_1CILi4096EEEiiEEC2ERKS3_RKiS8_ - $_ZN7cutlass13device_kernelIN5flash19enable_sm80_to_sm89INS1_16FlashAttnBwdSm80INS1_25CollectiveMainloopBwdSm80ILi2ELi2EN4cute5tupleIJNS5_1CILi128EEES8_NS7_ILi64EEEEEENS_10bfloat16_tEfNS_4arch4Sm80ELb1ELb0ELb1ELb0ELb0ELb0ELb0ELb0ELi2ELi4ELi4ELi4ELb0EEENS1_24CollectiveEpilogueBwdGQAISA_fSD_Li256ELb0ELb0EEENS1_25SingleTileBwdLPTSchedulerILb0ELi128ELb0EEEEEEEEEvNT_6ParamsE$_ZN4cute3eso3ESOILb1ELb0EJNS_1CILi4096EEENS_5tupleIJiiEEEEEC2ERKS3_RKS5_)
$_ZN7cutlass13device_kernelIN5flash19enable_sm80_to_sm89INS1_16FlashAttnBwdSm80INS1_25CollectiveMainloopBwdSm80ILi2ELi2EN4cute5tupleIJNS5_1CILi128EEES8_NS7_ILi64EEEEEENS_10bfloat16_tEfNS_4arch4Sm80ELb1ELb0ELb1ELb0ELb0ELb0ELb0ELb0ELi2ELi4ELi4ELi4ELb0EEENS1_24CollectiveEpilogueBwdGQAISA_fSD_Li256ELb0ELb0EEENS1_25SingleTileBwdLPTSchedulerILb0ELi128ELb0EEEEEEEEEvNT_6ParamsE$_ZN4cute3eso3ESOILb1ELb0EJNS_1CILi4096EEENS_5tupleIJiiEEEEEC2ERKS3_RKS5_:
[----:B------:R-:W-:Y:S01]  /*7a40*/  IADD3 R2, R2, -c[0x0][0x20], RZ ;  /* 0x8000080002027a10 */ /* 0x000fe20007ffe0ff */
[----:B------:R-:W-:Y:S01]  /*7a50*/  IMAD.MOV.U32 R8, RZ, RZ, R6 ;  /* 0x000000ffff087224 */ /* 0x000fe200078e0006 */
[----:B------:R-:W-:-:S03]  /*7a60*/  MOV R9, 0x0 ;  /* 0x0000000000097802 */ /* 0x000fc60000000f00 */
[----:B------:R1:W-:Y:S04]  /*7a70*/  STL [R2], R5 ;  /* 0x0000000502007387 */ /* 0x0003e80000100800 */
[----:B------:R1:W-:Y:S01]  /*7a80*/  STL [R2+0x4], R3 ;  /* 0x0000040302007387 */ /* 0x0003e20000100800 */
[----:B------:R-:W-:Y:S05]  /*7a90*/  RET.REL.NODEC R8 `(_ZN7cutlass13device_kernelIN5flash19enable_sm80_to_sm89INS1_16FlashAttnBwdSm80INS1_25CollectiveMainloopBwdSm80ILi2ELi2EN4cute5tupleIJNS5_1CILi128EEES8_NS7_ILi64EEEEEENS_10bfloat16_tEfNS_4arch4Sm80ELb1ELb0ELb1ELb0ELb0ELb0ELb0ELb0ELi2ELi4ELi4ELi4ELb0EEENS1_24CollectiveEpilogueBwdGQAISA_fSD_Li256ELb0ELb0EEENS1_25SingleTileBwdLPTSchedulerILb0ELi128ELb0EEEEEEEEEvNT_6ParamsE) ;  /* 0xffff856008007950 */ /* 0x000fea0003c3ffff */
        .type           $_ZN7cutlass13device_kernelIN5flash19enable_sm80_to_sm89INS1_16FlashAttnBwdSm80INS1_25CollectiveMainloopBwdSm80ILi2ELi2EN4cute5tupleIJNS5_1CILi128EEES8_NS7_ILi64EEEEEENS_10bfloat16_tEfNS_4arch4Sm80ELb1ELb0ELb1ELb0ELb0ELb0ELb0ELb0ELi2ELi4ELi4ELi4ELb0EEENS1_24CollectiveEpilogueBwdGQAISA_fSD_Li256ELb0ELb0EEENS1_25SingleTileBwdLPTSchedulerILb0ELi128ELb0EEEEEEEEEvNT_6ParamsE$_ZN4cute3eso3ESOILb1ELb0EJNS_1CILi4096EEEiiEEC2ERKS3_RKiS8_,@function
        .size           $_ZN7cutlass13device_kernelIN5flash19enable_sm80_to_sm89INS1_16FlashAttnBwdSm80INS1_25CollectiveMainloopBwdSm80ILi2ELi2EN4cute5tupleIJNS5_1CILi128EEES8_NS7_ILi64EEEEEENS_10bfloat16_tEfNS_4arch4Sm80ELb1ELb0ELb1ELb0ELb0ELb0ELb0ELb0ELi2ELi4ELi4ELi4ELb0EEENS1_24CollectiveEpilogueBwdGQAISA_fSD_Li256ELb0ELb0EEENS1_25SingleTileBwdLPTSchedulerILb0ELi128ELb0EEEEEEEEEvNT_6ParamsE$_ZN4cute3eso3ESOILb1ELb0EJNS_1CILi4096EEEiiEEC2ERKS3_RKiS8_,($_ZN7cutlass13device_kernelIN5flash19enable_sm80_to_sm89INS1_16FlashAttnBwdSm80INS1_25CollectiveMainloopBwdSm80ILi2ELi2EN4cute5tupleIJNS5_1CILi128EEES8_NS7_ILi64EEEEEENS_10bfloat16_tEfNS_4arch4Sm80ELb1ELb0ELb1ELb0ELb0ELb0ELb0ELb0ELi2ELi4ELi4ELi4ELb0EEENS1_24CollectiveEpilogueBwdGQAISA_fSD_Li256ELb0ELb0EEENS1_25SingleTileBwdLPTSchedulerILb0ELi128ELb0EEEEEEEEEvNT_6ParamsE$_ZN4cute3eso3ESOILb1ELb0EJNS_1CILi4096EEEiiNS2_ILi8192EEEEEC2ERKS3_RKiS9_RKS4_ - $_ZN7cutlass13device_kernelIN5flash19enable_sm80_to_sm89INS1_16FlashAttnBwdSm80INS1_25CollectiveMainloopBwdSm80ILi2ELi2EN4cute5tupleIJNS5_1CILi128EEES8_NS7_ILi64EEEEEENS_10bfloat16_tEfNS_4arch4Sm80ELb1ELb0ELb1ELb0ELb0ELb0ELb0ELb0ELi2ELi4ELi4ELi4ELb0EEENS1_24CollectiveEpilogueBwdGQAISA_fSD_Li256ELb0ELb0EEENS1_25SingleTileBwdLPTSchedulerILb0ELi128ELb0EEEEEEEEEvNT_6ParamsE$_ZN4cute3eso3ESOILb1ELb0EJNS_1CILi4096EEEiiEEC2ERKS3_RKiS8_)
$_ZN7cutlass13device_kernelIN5flash19enable_sm80_to_sm89INS1_16FlashAttnBwdSm80INS1_25CollectiveMainloopBwdSm80ILi2ELi2EN4cute5tupleIJNS5_1CILi128EEES8_NS7_ILi64EEEEEENS_10bfloat16_tEfNS_4arch4Sm80ELb1ELb0ELb1ELb0ELb0ELb0ELb0ELb0ELi2ELi4ELi4ELi4ELb0EEENS1_24CollectiveEpilogueBwdGQAISA_fSD_Li256ELb0ELb0EEENS1_25SingleTileBwdLPTSchedulerILb0ELi128ELb0EEEEEEEEEvNT_6ParamsE$_ZN4cute3eso3ESOILb1ELb0EJNS_1CILi4096EEEiiEEC2ERKS3_RKiS8_:
        /* <DEDUP_REMOVED lines=8> */
        .type           $_ZN7cutlass13device_kernelIN5flash19enable_sm80_to_sm89INS1_16FlashAttnBwdSm80INS1_25CollectiveMainloopBwdSm80ILi2ELi2EN4cute5tupleIJNS5_1CILi128EEES8_NS7_ILi64EEEEEENS_10bfloat16_tEfNS_4arch4Sm80ELb1ELb0ELb1ELb0ELb0ELb0ELb0ELb0ELi2ELi4ELi4ELi4ELb0EEENS1_24CollectiveEpilogueBwdGQAISA_fSD_Li256ELb0ELb0EEENS1_25SingleTileBwdLPTSchedulerILb0ELi128ELb0EEEEEEEEEvNT_6ParamsE$_ZN4cute3eso3ESOILb1ELb0EJNS_1CILi4096EEEiiNS2_ILi8192EEEEEC2ERKS3_RKiS9_RKS4_,@function
        .size           $_ZN7cutlass13device_kernelIN5flash19enable_sm80_to_sm89INS1_16FlashAttnBwdSm80INS1_25CollectiveMainloopBwdSm80ILi2ELi2EN4cute5tupleIJNS5_1CILi128EEES8_NS7_ILi64EEEEEENS_10bfloat16_tEfNS_4arch4Sm80ELb1ELb0ELb1ELb0ELb0ELb0ELb0ELb0ELi2ELi4ELi4ELi4ELb0EEENS1_24CollectiveEpilogueBwdGQAISA_fSD_Li256ELb0ELb0EEENS1_25SingleTileBwdLPTSchedulerILb0ELi128ELb0EEEEEEEEEvNT_6ParamsE$_ZN4cute3eso3ESOILb1ELb0EJNS_1CILi4096EEEiiNS2_ILi8192EEEEEC2ERKS3_RKiS9_RKS4_,($_ZN7cutlass13device_kernelIN5flash19enable_sm80_to_sm89INS1_16FlashAttnBwdSm80INS1_25CollectiveMainloopBwdSm80ILi2ELi2EN4cute5tupleIJNS5_1CILi128EEES8_NS7_ILi64EEEEEENS_10bfloat16_tEfNS_4arch4Sm80ELb1ELb0ELb1ELb0ELb0ELb0ELb0ELb0ELi2ELi4ELi4ELi4ELb0EEENS1_24CollectiveEpilogueBwdGQAISA_fSD_Li256ELb0ELb0EEENS1_25SingleTileBwdLPTSchedulerILb0ELi128ELb0EEEEEEEEEvNT_6ParamsE$_ZN4cute3eso3ESOILb1ELb0EJNS_1CILi8EEEiiEEC2ERKS3_RKiS8_ - $_ZN7cutlass13device_kernelIN5flash19enable_sm80_to_sm89INS1_16FlashAttnBwdSm80INS1_25CollectiveMainloopBwdSm80ILi2ELi2EN4cute5tupleIJNS5_1CILi128EEES8_NS7_ILi64EEEEEENS_10bfloat16_tEfNS_4arch4Sm80ELb1ELb0ELb1ELb0ELb0ELb0ELb0ELb0ELi2ELi4ELi4ELi4ELb0EEENS1_24CollectiveEpilogueBwdGQAISA_fSD_Li256ELb0ELb0EEENS1_25SingleTileBwdLPTSchedulerILb0ELi128ELb0EEEEEEEEEvNT_6ParamsE$_ZN4cute3eso3ESOILb1ELb0EJNS_1CILi4096EEEiiNS2_ILi8192EEEEEC2ERKS3_RKiS9_RKS4_)
$_ZN7cutlass13device_kernelIN5flash19enable_sm80_to_sm89INS1_16FlashAttnBwdSm80INS1_25CollectiveMainloopBwdSm80ILi2ELi2EN4cute5tupleIJNS5_1CILi128EEES8_NS7_ILi64EEEEEENS_10bfloat16_tEfNS_4arch4Sm80ELb1ELb0ELb1ELb0ELb0ELb0ELb0ELb0ELi2ELi4ELi4ELi4ELb0EEENS1_24CollectiveEpilogueBwdGQAISA_fSD_Li256ELb0ELb0EEENS1_25SingleTileBwdLPTSchedulerILb0ELi128ELb0EEEEEEEEEvNT_6ParamsE$_ZN4cute3eso3ESOILb1ELb0EJNS_1CILi4096EEEiiNS2_ILi8192EEEEEC2ERKS3_RKiS9_RKS4_:
        /* <DEDUP_REMOVED lines=8> */
        .type           $_ZN7cutlass13device_kernelIN5flash19enable_sm80_to_sm89INS1_16FlashAttnBwdSm80INS1_25CollectiveMainloopBwdSm80ILi2ELi2EN4cute5tupleIJNS5_1CILi128EEES8_NS7_ILi64EEEEEENS_10bfloat16_tEfNS_4arch4Sm80ELb1ELb0ELb1ELb0ELb0ELb0ELb0ELb0ELi2ELi4ELi4ELi4ELb0EEENS1_24CollectiveEpilogueBwdGQAISA_fSD_Li256ELb0ELb0EEENS1_25SingleTileBwdLPTSchedulerILb0ELi128ELb0EEEEEEEEEvNT_6ParamsE$_ZN4cute3eso3ESOILb1ELb0EJNS_1CILi8EEEiiEEC2ERKS3_RKiS8_,@function
        .size           $_ZN7cutlass13device_kernelIN5flash19enable_sm80_to_sm89INS1_16FlashAttnBwdSm80INS1_25CollectiveMainloopBwdSm80ILi2ELi2EN4cute5tupleIJNS5_1CILi128EEES8_NS7_ILi64EEEEEENS_10bfloat16_tEfNS_4arch4Sm80ELb1ELb0ELb1ELb0ELb0ELb0ELb0ELb0ELi2ELi4ELi4ELi4ELb0EEENS1_24CollectiveEpilogueBwdGQAISA_fSD_Li256ELb0ELb0EEENS1_25SingleTileBwdLPTSchedulerILb0ELi128ELb0EEEEEEEEEvNT_6ParamsE$_ZN4cute3eso3ESOILb1ELb0EJNS_1CILi8EEEiiEEC2ERKS3_RKiS8_,($_ZN7cutlass13device_kernelIN5flash19enable_sm80_to_sm89INS1_16FlashAttnBwdSm80INS1_25CollectiveMainloopBwdSm80ILi2ELi2EN4cute5tupleIJNS5_1CILi128EEES8_NS7_ILi64EEEEEENS_10bfloat16_tEfNS_4arch4Sm80ELb1ELb0ELb1ELb0ELb0ELb0ELb0ELb0ELi2ELi4ELi4ELi4ELb0EEENS1_24CollectiveEpilogueBwdGQAISA_fSD_Li256ELb0ELb0EEENS1_25SingleTileBwdLPTSchedulerILb0ELi128ELb0EEEEEEEEEvNT_6ParamsE$_ZN4cute3eso3ESOILb1ELb0EJNS_1CILi8EEEiiiNS2_ILi144EEENS2_ILi512EEEEEC2ERKS3_RKiSA_SA_RKS4_RKS5_ - $_ZN7cutlass13device_kernelIN5flash19enable_sm80_to_sm89INS1_16FlashAttnBwdSm80INS1_25CollectiveMainloopBwdSm80ILi2ELi2EN4cute5tupleIJNS5_1CILi128EEES8_NS7_ILi64EEEEEENS_10bfloat16_tEfNS_4arch4Sm80ELb1ELb0ELb1ELb0ELb0ELb0ELb0ELb0ELi2ELi4ELi4ELi4ELb0EEENS1_24CollectiveEpilogueBwdGQAISA_fSD_Li256ELb0ELb0EEENS1_25SingleTileBwdLPTSchedulerILb0ELi128ELb0EEEEEEEEEvNT_6ParamsE$_ZN4cute3eso3ESOILb1ELb0EJNS_1CILi8EEEiiEEC2ERKS3_RKiS8_)
$_ZN7cutlass13device_kernelIN5flash19enable_sm80_to_sm89INS1_16FlashAttnBwdSm80INS1_25CollectiveMainloopBwdSm80ILi2ELi2EN4cute5tupleIJNS5_1CILi128EEES8_NS7_ILi64EEEEEENS_10bfloat16_tEfNS_4arch4Sm80ELb1ELb0ELb1ELb0ELb0ELb0ELb0ELb0ELi2ELi4ELi4ELi4ELb0EEENS1_24CollectiveEpilogueBwdGQAISA_fSD_Li256ELb0ELb0EEENS1_25SingleTileBwdLPTSchedulerILb0ELi128ELb0EEEEEEEEEvNT_6ParamsE$_ZN4cute3eso3ESOILb1ELb0EJNS_1CILi8EEEiiEEC2ERKS3_RKiS8_:
[----:B------:R-:W-:Y:S02]  /*7ba0*/  IADD3 R3, R59, -c[0x0][0x20], RZ ;  /* 0x800008003b037a10 */ /* 0x000fe40007ffe0ff */
[----:B------:R-:W-:-:S03]  /*7bb0*/  IADD3 R2, R58, -c[0x0][0x20], RZ ;  /* 0x800008003a027a10 */ /* 0x000fc60007ffe0ff */
[----:B------:R1:W-:Y:S04]  /*7bc0*/  STL [R3], R6 ;  /* 0x0000000603007387 */ /* 0x0003e80000100800 */
[----:B------:R-:W2:Y:S01]  /*7bd0*/  LDL R2, [R2] ;  /* 0x0000000002027983 */ /* 0x000ea20000100800 */
[----:B------:R-:W-:-:S03]  /*7be0*/  IMAD.MOV.U32 R5, RZ, RZ, 0x0 ;  /* 0x00000000ff057424 */ /* 0x000fc600078e00ff */
[----:B--2---:R1:W-:Y:S01]  /*7bf0*/  STL [R3+0x4], R2 ;  /* 0x0000040203007387 */ /* 0x0043e20000100800 */
[----:B------:R-:W-:Y:S05]  /*7c00*/  RET.REL.NODEC R4 `(_ZN7cutlass13device_kernelIN5flash19enable_sm80_to_sm89INS1_16FlashAttnBwdSm80INS1_25CollectiveMainloopBwdSm80ILi2ELi2EN4cute5tupleIJNS5_1CILi128EEES8_NS7_ILi64EEEEEENS_10bfloat16_tEfNS_4arch4Sm80ELb1ELb0ELb1ELb0ELb0ELb0ELb0ELb0ELi2ELi4ELi4ELi4ELb0EEENS1_24CollectiveEpilogueBwdGQAISA_fSD_Li256ELb0ELb0EEENS1_25SingleTileBwdLPTSchedulerILb0ELi128ELb0EEEEEEEEEvNT_6ParamsE) ;  /* 0xffff83f004007950 */ /* 0x000fea0003c3ffff */
        .type           $_ZN7cutlass13device_kernelIN5flash19enable_sm80_to_sm89INS1_16FlashAttnBwdSm80INS1_25CollectiveMainloopBwdSm80ILi2ELi2EN4cute5tupleIJNS5_1CILi128EEES8_NS7_ILi64EEEEEENS_10bfloat16_tEfNS_4arch4Sm80ELb1ELb0ELb1ELb0ELb0ELb0ELb0ELb0ELi2ELi4ELi4ELi4ELb0EEENS1_24CollectiveEpilogueBwdGQAISA_fSD_Li256ELb0ELb0EEENS1_25SingleTileBwdLPTSchedulerILb0ELi128ELb0EEEEEEEEEvNT_6ParamsE$_ZN4cute3eso3ESOILb1ELb0EJNS_1CILi8EEEiiiNS2_ILi144EEENS2_ILi512EEEEEC2ERKS3_RKiSA_SA_RKS4_RKS5_,@function
        .size           $_ZN7cutlass13device_kernelIN5flash19enable_sm80_to_sm89INS1_16FlashAttnBwdSm80INS1_25CollectiveMainloopBwdSm80ILi2ELi2EN4cute5tupleIJNS5_1CILi128EEES8_NS7_ILi64EEEEEENS_10bfloat16_tEfNS_4arch4Sm80ELb1ELb0ELb1ELb0ELb0ELb0ELb0ELb0ELi2ELi4ELi4ELi4ELb0EEENS1_24CollectiveEpilogueBwdGQAISA_fSD_Li256ELb0ELb0EEENS1_25SingleTileBwdLPTSchedulerILb0ELi128ELb0EEEEEEEEEvNT_6ParamsE$_ZN4cute3eso3ESOILb1ELb0EJNS_1CILi8EEEiiiNS2_ILi144EEENS2_ILi512EEEEEC2ERKS3_RKiSA_SA_RKS4_RKS5_,($_ZN7cutlass13device_kernelIN5flash19enable_sm80_to_sm89INS1_16FlashAttnBwdSm80INS1_25CollectiveMainloopBwdSm80ILi2ELi2EN4cute5tupleIJNS5_1CILi128EEES8_NS7_ILi64EEEEEENS_10bfloat16_tEfNS_4arch4Sm80ELb1ELb0ELb1ELb0ELb0ELb0ELb0ELb0ELi2ELi4ELi4ELi4ELb0EEENS1_24CollectiveEpilogueBwdGQAISA_fSD_Li256ELb0ELb0EEENS1_25SingleTileBwdLPTSchedulerILb0ELi128ELb0EEEEEEEEEvNT_6ParamsE$_ZN4cute3eso3ESOILb1ELb0EJNS_5tupleIJNS2_IJNS2_IJNS_1CILi8EEENS3_ILi1EEEEEENS2_IJS5_S5_EEEEEENS2_IJS5_NS3_ILi2EEEEEEEEENS2_IJNS2_IJNS2_IJS5_NS3_ILi0EEEEEENS2_IJSC_SC_EEEEEENS2_IJSC_iEEEEEEEEC2ERKSB_RKSH_ - $_ZN7cutlass13device_kernelIN5flash19enable_sm80_to_sm89INS1_16FlashAttnBwdSm80INS1_25CollectiveMainloopBwdSm80ILi2ELi2EN4cute5tupleIJNS5_1CILi128EEES8_NS7_ILi64EEEEEENS_10bfloat16_tEfNS_4arch4Sm80ELb1ELb0ELb1ELb0ELb0ELb0ELb0ELb0ELi2ELi4ELi4ELi4ELb0EEENS1_24CollectiveEpilogueBwdGQAISA_fSD_Li256ELb0ELb0EEENS1_25SingleTileBwdLPTSchedulerILb0ELi128ELb0EEEEEEEEEvNT_6ParamsE$_ZN4cute3eso3ESOILb1ELb0EJNS_1CILi8EEEiiiNS2_ILi144EEENS2_ILi512EEEEEC2ERKS3_RKiSA_SA_RKS4_RKS5_)
$_ZN7cutlass13device_kernelIN5flash19enable_sm80_to_sm89INS1_16FlashAttnBwdSm80INS1_25CollectiveMainloopBwdSm80ILi2ELi2EN4cute5tupleIJNS5_1CILi128EEES8_NS7_ILi64EEEEEENS_10bfloat16_tEfNS_4arch4Sm80ELb1ELb0ELb1ELb0ELb0ELb0ELb0ELb0ELi2ELi4ELi4ELi4ELb0EEENS1_24CollectiveEpilogueBwdGQAISA_fSD_Li256ELb0ELb0EEENS1_25SingleTileBwdLPTSchedulerILb0ELi128ELb0EEEEEEEEEvNT_6ParamsE$_ZN4cute3eso3ESOILb1ELb0EJNS_1CILi8EEEiiiNS2_ILi144EEENS2_ILi512EEEEEC2ERKS3_RKiSA_SA_RKS4_RKS5_:
        /* <DEDUP_REMOVED lines=9> */
[----:B------:R-:W-:Y:S05]  /*7ca0*/  RET.REL.NODEC R4 `(_ZN7cutlass13device_kernelIN5flash19enable_sm80_to_sm89INS1_16FlashAttnBwdSm80INS1_25CollectiveMainloopBwdSm80ILi2ELi2EN4cute5tupleIJNS5_1CILi128EEES8_NS7_ILi64EEEEEENS_10bfloat16_tEfNS_4arch4Sm80ELb1ELb0ELb1ELb0ELb0ELb0ELb0ELb0ELi2ELi4ELi4ELi4ELb0EEENS1_24CollectiveEpilogueBwdGQAISA_fSD_Li256ELb0ELb0EEENS1_25SingleTileBwdLPTSchedulerILb0ELi128ELb0EEEEEEEEEvNT_6ParamsE) ;  /* 0xffff835004007950 */ /* 0x000fea0003c3ffff */
        .type           $_ZN7cutlass13device_kernelIN5flash19enable_sm80_to_sm89INS1_16FlashAttnBwdSm80INS1_25CollectiveMainloopBwdSm80ILi2ELi2EN4cute5tupleIJNS5_1CILi128EEES8_NS7_ILi64EEEEEENS_10bfloat16_tEfNS_4arch4Sm80ELb1ELb0ELb1ELb0ELb0ELb0ELb0ELb0ELi2ELi4ELi4ELi4ELb0EEENS1_24CollectiveEpilogueBwdGQAISA_fSD_Li256ELb0ELb0EEENS1_25SingleTileBwdLPTSchedulerILb0ELi128ELb0EEEEEEEEEvNT_6ParamsE$_ZN4cute3eso3ESOILb1ELb0EJNS_5tupleIJNS2_IJNS2_IJNS_1CILi8EEENS3_ILi1EEEEEENS2_IJS5_S5_EEEEEENS2_IJS5_NS3_ILi2EEEEEEEEENS2_IJNS2_IJNS2_IJS5_NS3_ILi0EEEEEENS2_IJSC_SC_EEEEEENS2_IJSC_iEEEEEEEEC2ERKSB_RKSH_,@function
        .size           $_ZN7cutlass13device_kernelIN5flash19enable_sm80_to_sm89INS1_16FlashAttnBwdSm80INS1_25CollectiveMainloopBwdSm80ILi2ELi2EN4cute5tupleIJNS5_1CILi128EEES8_NS7_ILi64EEEEEENS_10bfloat16_tEfNS_4arch4Sm80ELb1ELb0ELb1ELb0ELb0ELb0ELb0ELb0ELi2ELi4ELi4ELi4ELb0EEENS1_24CollectiveEpilogueBwdGQAISA_fSD_Li256ELb0ELb0EEENS1_25SingleTileBwdLPTSchedulerILb0ELi128ELb0EEEEEEEEEvNT_6ParamsE$_ZN4cute3eso3ESOILb1ELb0EJNS_5tupleIJNS2_IJNS2_IJNS_1CILi8EEENS3_ILi1EEEEEENS2_IJS5_S5_EEEEEENS2_IJS5_NS3_ILi2EEEEEEEEENS2_IJNS2_IJNS2_IJS5_NS3_ILi0EEEEEENS2_IJSC_SC_EEEEEENS2_IJSC_iEEEEEEEEC2ERKSB_RKSH_,($_ZN7cutlass13device_kernelIN5flash19enable_sm80_to_sm89INS1_16FlashAttnBwdSm80INS1_25CollectiveMainloopBwdSm80ILi2ELi2EN4cute5tupleIJNS5_1CILi128EEES8_NS7_ILi64EEEEEENS_10bfloat16_tEfNS_4arch4Sm80ELb1ELb0ELb1ELb0ELb0ELb0ELb0ELb0ELi2ELi4ELi4ELi4ELb0EEENS1_24CollectiveEpilogueBwdGQAISA_fSD_Li256ELb0ELb0EEENS1_25SingleTileBwdLPTSchedulerILb0ELi128ELb0EEEEEEEEEvNT_6ParamsE$_ZN4cute3eso3ESOILb1ELb0EJNS_5tupleIJNS2_IJNS2_IJNS_1CILi8EEENS3_ILi1EEEEEES5_EEENS2_IJNS2_IJS5_S5_EEENS3_ILi2EEEEEEEEENS2_IJNS2_IJNS2_IJS5_NS3_ILi0EEEEEESC_EEENS2_IJNS2_IJSC_SC_EEEiEEEEEEEEC2ERKSB_RKSH_ - $_ZN7cutlass13device_kernelIN5flash19enable_sm80_to_sm89INS1_16FlashAttnBwdSm80INS1_25CollectiveMainloopBwdSm80ILi2ELi2EN4cute5tupleIJNS5_1CILi128EEES8_NS7_ILi64EEEEEENS_10bfloat16_tEfNS_4arch4Sm80ELb1ELb0ELb1ELb0ELb0ELb0ELb0ELb0ELi2ELi4ELi4ELi4ELb0EEENS1_24CollectiveEpilogueBwdGQAISA_fSD_Li256ELb0ELb0EEENS1_25SingleTileBwdLPTSchedulerILb0ELi128ELb0EEEEEEEEEvNT_6ParamsE$_ZN4cute3eso3ESOILb1ELb0EJNS_5tupleIJNS2_IJNS2_IJNS_1CILi8EEENS3_ILi1EEEEEENS2_IJS5_S5_EEEEEENS2_IJS5_NS3_ILi2EEEEEEEEENS2_IJNS2_IJNS2_IJS5_NS3_ILi0EEEEEENS2_IJSC_SC_EEEEEENS2_IJSC_iEEEEEEEEC2ERKSB_RKSH_)
$_ZN7cutlass13device_kernelIN5flash19enable_sm80_to_sm89INS1_16FlashAttnBwdSm80INS1_25CollectiveMainloopBwdSm80ILi2ELi2EN4cute5tupleIJNS5_1CILi128EEES8_NS7_ILi64EEEEEENS_10bfloat16_tEfNS_4arch4Sm80ELb1ELb0ELb1ELb0ELb0ELb0ELb0ELb0ELi2ELi4ELi4ELi4ELb0EEENS1_24CollectiveEpilogueBwdGQAISA_fSD_Li256ELb0ELb0EEENS1_25SingleTileBwdLPTSchedulerILb0ELi128ELb0EEEEEEEEEvNT_6ParamsE$_ZN4cute3eso3ESOILb1ELb0EJNS_5tupleIJNS2_IJNS2_IJNS_1CILi8EEENS3_ILi1EEEEEENS2_IJS5_S5_EEEEEENS2_IJS5_NS3_ILi2EEEEEEEEENS2_IJNS2_IJNS2_IJS5_NS3_ILi0EEEEEENS2_IJSC_SC_EEEEEENS2_IJSC_iEEEEEEEEC2ERKSB_RKSH_:
[----:B------:R-:W-:Y:S02]  /*7cb0*/  IADD3 R2, R66, -c[0x0][0x20], RZ ;  /* 0x8000080042027a10 */ /* 0x000fe40007ffe0ff */
[----:B------:R-:W-:-:S03]  /*7cc0*/  MOV R7, 0x0 ;  /* 0x0000000000077802 */ /* 0x000fc60000000f00 */
[----:B------:R1:W-:Y:S01]  /*7cd0*/  STL [R2], R3 ;  /* 0x0000000302007387 */ /* 0x0003e20000100800 */
[----:B------:R-:W-:Y:S05]  /*7ce0*/  RET.REL.NODEC R6 `(_ZN7cutlass13device_kernelIN5flash19enable_sm80_to_sm89INS1_16FlashAttnBwdSm80INS1_25CollectiveMainloopBwdSm80ILi2ELi2EN4cute5tupleIJNS5_1CILi128EEES8_NS7_ILi64EEEEEENS_10bfloat16_tEfNS_4arch4Sm80ELb1ELb0ELb1ELb0ELb0ELb0ELb0ELb0ELi2ELi4ELi4ELi4ELb0EEENS1_24CollectiveEpilogueBwdGQAISA_fSD_Li256ELb0ELb0EEENS1_25SingleTileBwdLPTSchedulerILb0ELi128ELb0EEEEEEEEEvNT_6ParamsE) ;  /* 0xffff831006007950 */ /* 0x000fea0003c3ffff */
        .type           $_ZN7cutlass13device_kernelIN5flash19enable_sm80_to_sm89INS1_16FlashAttnBwdSm80INS1_25CollectiveMainloopBwdSm80ILi2ELi2EN4cute5tupleIJNS5_1CILi128EEES8_NS7_ILi64EEEEEENS_10bfloat16_tEfNS_4arch4Sm80ELb1ELb0ELb1ELb0ELb0ELb0ELb0ELb0ELi2ELi4ELi4ELi4ELb0EEENS1_24CollectiveEpilogueBwdGQAISA_fSD_Li256ELb0ELb0EEENS1_25SingleTileBwdLPTSchedulerILb0ELi128ELb0EEEEEEEEEvNT_6ParamsE$_ZN4cute3eso3ESOILb1ELb0EJNS_5tupleIJNS2_IJNS2_IJNS_1CILi8EEENS3_ILi1EEEEEES5_EEENS2_IJNS2_IJS5_S5_EEENS3_ILi2EEEEEEEEENS2_IJNS2_IJNS2_IJS5_NS3_ILi0EEEEEESC_EEENS2_IJNS2_IJSC_SC_EEEiEEEEEEEEC2ERKSB_RKSH_,@function
        .size           $_ZN7cutlass13device_kernelIN5flash19enable_sm80_to_sm89INS1_16FlashAttnBwdSm80INS1_25CollectiveMainloopBwdSm80ILi2ELi2EN4cute5tupleIJNS5_1CILi128EEES8_NS7_ILi64EEEEEENS_10bfloat16_tEfNS_4arch4Sm80ELb1ELb0ELb1ELb0ELb0ELb0ELb0ELb0ELi2ELi4ELi4ELi4ELb0EEENS1_24CollectiveEpilogueBwdGQAISA_fSD_Li256ELb0ELb0EEENS1_25SingleTileBwdLPTSchedulerILb0ELi128ELb0EEEEEEEEEvNT_6ParamsE$_ZN4cute3eso3ESOILb1ELb0EJNS_5tupleIJNS2_IJNS2_IJNS_1CILi8EEENS3_ILi1EEEEEES5_EEENS2_IJNS2_IJS5_S5_EEENS3_ILi2EEEEEEEEENS2_IJNS2_IJNS2_IJS5_NS3_ILi0EEEEEESC_EEENS2_IJNS2_IJSC_SC_EEEiEEEEEEEEC2ERKSB_RKSH_,($_ZN7cutlass13device_kernelIN5flash19enable_sm80_to_sm89INS1_16FlashAttnBwdSm80INS1_25CollectiveMainloopBwdSm80ILi2ELi2EN4cute5tupleIJNS5_1CILi128EEES8_NS7_ILi64EEEEEENS_10bfloat16_tEfNS_4arch4Sm80ELb1ELb0ELb1ELb0ELb0ELb0ELb0ELb0ELi2ELi4ELi4ELi4ELb0EEENS1_24CollectiveEpilogueBwdGQAISA_fSD_Li256ELb0ELb0EEENS1_25SingleTileBwdLPTSchedulerILb0ELi128ELb0EEEEEEEEEvNT_6ParamsE$_ZN4cute3eso3ESOILb1ELb0EJNS_5tupleIJNS2_IJNS_1CILi1EEENS2_IJS4_NS3_ILi2EEES5_EEEEEES5_NS2_IJS5_S5_EEEEEENS2_IJNS2_IJNS3_ILi0EEENS2_IJS4_NS3_ILi256EEEiEEEEEENS3_ILi2048EEENS2_IJiNS3_ILi4096EEEEEEEEEEEC2ERKS9_RKSH_ - $_ZN7cutlass13device_kernelIN5flash19enable_sm80_to_sm89INS1_16FlashAttnBwdSm80INS1_25CollectiveMainloopBwdSm80ILi2ELi2EN4cute5tupleIJNS5_1CILi128EEES8_NS7_ILi64EEEEEENS_10bfloat16_tEfNS_4arch4Sm80ELb1ELb0ELb1ELb0ELb0ELb0ELb0ELb0ELi2ELi4ELi4ELi4ELb0EEENS1_24CollectiveEpilogueBwdGQAISA_fSD_Li256ELb0ELb0EEENS1_25SingleTileBwdLPTSchedulerILb0ELi128ELb0EEEEEEEEEvNT_6ParamsE$_ZN4cute3eso3ESOILb1ELb0EJNS_5tupleIJNS2_IJNS2_IJNS_1CILi8EEENS3_ILi1EEEEEES5_EEENS2_IJNS2_IJS5_S5_EEENS3_ILi2EEEEEEEEENS2_IJNS2_IJNS2_IJS5_NS3_ILi0EEEEEESC_EEENS2_IJNS2_IJSC_SC_EEEiEEEEEEEEC2ERKSB_RKSH_)
$_ZN7cutlass13device_kernelIN5flash19enable_sm80_to_sm89INS1_16FlashAttnBwdSm80INS1_25CollectiveMainloopBwdSm80ILi2ELi2EN4cute5tupleIJNS5_1CILi128EEES8_NS7_ILi64EEEEEENS_10bfloat16_tEfNS_4arch4Sm80ELb1ELb0ELb1ELb0ELb0ELb0ELb0ELb0ELi2ELi4ELi4ELi4ELb0EEENS1_24CollectiveEpilogueBwdGQAISA_fSD_Li256ELb0ELb0EEENS1_25SingleTileBwdLPTSchedulerILb0ELi128ELb0EEEEEEEEEvNT_6ParamsE$_ZN4cute3eso3ESOILb1ELb0EJNS_5tupleIJNS2_IJNS2_IJNS_1CILi8EEENS3_ILi1EEEEEES5_EEENS2_IJNS2_IJS5_S5_EEENS3_ILi2EEEEEEEEENS2_IJNS2_IJNS2_IJS5_NS3_ILi0EEEEEESC_EEENS2_IJNS2_IJSC_SC_EEEiEEEEEEEEC2ERKSB_RKSH_:
[----:B------:R-:W-:Y:S02]  /*7cf0*/  IADD3 R2, R66, -c[0x0][0x20], RZ ;  /* 0x8000080042027a10 */ /* 0x000fe40007ffe0ff */
[----:B------:R-:W-:-:S03]  /*7d00*/  MOV R7, 0x0 ;  /* 0x0000000000077802 */ /* 0x000fc60000000f00 */
[----:B------:R1:W-:Y:S01]  /*7d10*/  STL [R2], R3 ;  /* 0x0000000302007387 */ /* 0x0003e20000100800 */
[----:B------:R-:W-:Y:S05]  /*7d20*/  RET.REL.NODEC R6 `(_ZN7cutlass13device_kernelIN5flash19enable_sm80_to_sm89INS1_16FlashAttnBwdSm80INS1_25CollectiveMainloopBwdSm80ILi2ELi2EN4cute5tupleIJNS5_1CILi128EEES8_NS7_ILi64EEEEEENS_10bfloat16_tEfNS_4arch4Sm80ELb1ELb0ELb1ELb0ELb0ELb0ELb0ELb0ELi2ELi4ELi4ELi4ELb0EEENS1_24CollectiveEpilogueBwdGQAISA_fSD_Li256ELb0ELb0EEENS1_25SingleTileBwdLPTSchedulerILb0ELi128ELb0EEEEEEEEEvNT_6ParamsE) ;  /* 0xffff82d006007950 */ /* 0x000fea0003c3ffff */
        .type           $_ZN7cutlass13device_kernelIN5flash19enable_sm80_to_sm89INS1_16FlashAttnBwdSm80INS1_25CollectiveMainloopBwdSm80ILi2ELi2EN4cute5tupleIJNS5_1CILi128EEES8_NS7_ILi64EEEEEENS_10bfloat16_tEfNS_4arch4Sm80ELb1ELb0ELb1ELb0ELb0ELb0ELb0ELb0ELi2ELi4ELi4ELi4ELb0EEENS1_24CollectiveEpilogueBwdGQAISA_fSD_Li256ELb0ELb0EEENS1_25SingleTileBwdLPTSchedulerILb0ELi128ELb0EEEEEEEEEvNT_6ParamsE$_ZN4cute3eso3ESOILb1ELb0EJNS_5tupleIJNS2_IJNS_1CILi1EEENS2_IJS4_NS3_ILi2EEES5_EEEEEES5_NS2_IJS5_S5_EEEEEENS2_IJNS2_IJNS3_ILi0EEENS2_IJS4_NS3_ILi256EEEiEEEEEENS3_ILi2048EEENS2_IJiNS3_ILi4096EEEEEEEEEEEC2ERKS9_RKSH_,@function
        .size           $_ZN7cutlass13device_kernelIN5flash19enable_sm80_to_sm89INS1_16FlashAttnBwdSm80INS1_25CollectiveMainloopBwdSm80ILi2ELi2EN4cute5tupleIJNS5_1CILi128EEES8_NS7_ILi64EEEEEENS_10bfloat16_tEfNS_4arch4Sm80ELb1ELb0ELb1ELb0ELb0ELb0ELb0ELb0ELi2ELi4ELi4ELi4ELb0EEENS1_24CollectiveEpilogueBwdGQAISA_fSD_Li256ELb0ELb0EEENS1_25SingleTileBwdLPTSchedulerILb0ELi128ELb0EEEEEEEEEvNT_6ParamsE$_ZN4cute3eso3ESOILb1ELb0EJNS_5tupleIJNS2_IJNS_1CILi1EEENS2_IJS4_NS3_ILi2EEES5_EEEEEES5_NS2_IJS5_S5_EEEEEENS2_IJNS2_IJNS3_ILi0EEENS2_IJS4_NS3_ILi256EEEiEEEEEENS3_ILi2048EEENS2_IJiNS3_ILi4096EEEEEEEEEEEC2ERKS9_RKSH_,($_ZN7cutlass13device_kernelIN5flash19enable_sm80_to_sm89INS1_16FlashAttnBwdSm80INS1_25CollectiveMainloopBwdSm80ILi2ELi2EN4cute5tupleIJNS5_1CILi128EEES8_NS7_ILi64EEEEEENS_10bfloat16_tEfNS_4arch4Sm80ELb1ELb0ELb1ELb0ELb0ELb0ELb0ELb0ELi2ELi4ELi4ELi4ELb0EEENS1_24CollectiveEpilogueBwdGQAISA_fSD_Li256ELb0ELb0EEENS1_25SingleTileBwdLPTSchedulerILb0ELi128ELb0EEEEEEEEEvNT_6ParamsE$_ZN4cute3eso3ESOILb1ELb0EJNS_5tupleIJNS2_IJNS_1CILi1EEENS3_ILi0EEEEEENS2_IJS5_S5_EEEEEENS2_IJS5_iEEEEEC2ERKS8_RKS9_ - $_ZN7cutlass13device_kernelIN5flash19enable_sm80_to_sm89INS1_16FlashAttnBwdSm80INS1_25CollectiveMainloopBwdSm80ILi2ELi2EN4cute5tupleIJNS5_1CILi128EEES8_NS7_ILi64EEEEEENS_10bfloat16_tEfNS_4arch4Sm80ELb1ELb0ELb1ELb0ELb0ELb0ELb0ELb0ELi2ELi4ELi4ELi4ELb0EEENS1_24CollectiveEpilogueBwdGQAISA_fSD_Li256ELb0ELb0EEENS1_25SingleTileBwdLPTSchedulerILb0ELi128ELb0EEEEEEEEEvNT_6ParamsE$_ZN4cute3eso3ESOILb1ELb0EJNS_5tupleIJNS2_IJNS_1CILi1EEENS2_IJS4_NS3_ILi2EEES5_EEEEEES5_NS2_IJS5_S5_EEEEEENS2_IJNS2_IJNS3_ILi0EEENS2_IJS4_NS3_ILi256EEEiEEEEEENS3_ILi2048EEENS2_IJiNS3_ILi4096EEEEEEEEEEEC2ERKS9_RKSH_)
$_ZN7cutlass13device_kernelIN5flash19enable_sm80_to_sm89INS1_16FlashAttnBwdSm80INS1_25CollectiveMainloopBwdSm80ILi2ELi2EN4cute5tupleIJNS5_1CILi128EEES8_NS7_ILi64EEEEEENS_10bfloat16_tEfNS_4arch4Sm80ELb1ELb0ELb1ELb0ELb0ELb0ELb0ELb0ELi2ELi4ELi4ELi4ELb0EEENS1_24CollectiveEpilogueBwdGQAISA_fSD_Li256ELb0ELb0EEENS1_25SingleTileBwdLPTSchedulerILb0ELi128ELb0EEEEEEEEEvNT_6ParamsE$_ZN4cute3eso3ESOILb1ELb0EJNS_5tupleIJNS2_IJNS_1CILi1EEENS2_IJS4_NS3_ILi2EEES5_EEEEEES5_NS2_IJS5_S5_EEEEEENS2_IJNS2_IJNS3_ILi0EEENS2_IJS4_NS3_ILi256EEEiEEEEEENS3_ILi2048EEENS2_IJiNS3_ILi4096EEEEEEEEEEEC2ERKS9_RKSH_:
[----:B------:R-:W-:Y:S01]  /*7d30*/  IADD3 R2, R56, -c[0x0][0x20], RZ ;  /* 0x8000080038027a10 */ /* 0x000fe20007ffe0ff */
[----:B------:R-:W-:Y:S01]  /*7d40*/  IMAD.MOV.U32 R8, RZ, RZ, R6 ;  /* 0x000000ffff087224 */ /* 0x000fe200078e0006 */
[----:B------:R-:W-:-:S03]  /*7d50*/  MOV R9, 0x0 ;  /* 0x0000000000097802 */ /* 0x000fc60000000f00 */
[----:B------:R1:W-:Y:S04]  /*7d60*/  STL [R2], R5 ;  /* 0x0000000502007387 */ /* 0x0003e80000100800 */
[----:B------:R1:W-:Y:S01]  /*7d70*/  STL [R2+0x4], R3 ;  /* 0x0000040302007387 */ /* 0x0003e20000100800 */
[----:B------:R-:W-:Y:S05]  /*7d80*/  RET.REL.NODEC R8 `(_ZN7cutlass13device_kernelIN5flash19enable_sm80_to_sm89INS1_16FlashAttnBwdSm80INS1_25CollectiveMainloopBwdSm80ILi2ELi2EN4cute5tupleIJNS5_1CILi128EEES8_NS7_ILi64EEEEEENS_10bfloat16_tEfNS_4arch4Sm80ELb1ELb0ELb1ELb0ELb0ELb0ELb0ELb0ELi2ELi4ELi4ELi4ELb0EEENS1_24CollectiveEpilogueBwdGQAISA_fSD_Li256ELb0ELb0EEENS1_25SingleTileBwdLPTSchedulerILb0ELi128ELb0EEEEEEEEEvNT_6ParamsE) ;  /* 0xffff827008007950 */ /* 0x000fea0003c3ffff */
        .type           $_ZN7cutlass13device_kernelIN5flash19enable_sm80_to_sm89INS1_16FlashAttnBwdSm80INS1_25CollectiveMainloopBwdSm80ILi2ELi2EN4cute5tupleIJNS5_1CILi128EEES8_NS7_ILi64EEEEEENS_10bfloat16_tEfNS_4arch4Sm80ELb1ELb0ELb1ELb0ELb0ELb0ELb0ELb0ELi2ELi4ELi4ELi4ELb0EEENS1_24CollectiveEpilogueBwdGQAISA_fSD_Li256ELb0ELb0EEENS1_25SingleTileBwdLPTSchedulerILb0ELi128ELb0EEEEEEEEEvNT_6ParamsE$_ZN4cute3eso3ESOILb1ELb0EJNS_5tupleIJNS2_IJNS_1CILi1EEENS3_ILi0EEEEEENS2_IJS5_S5_EEEEEENS2_IJS5_iEEEEEC2ERKS8_RKS9_,@function
        .size           $_ZN7cutlass13device_kernelIN5flash19enable_sm80_to_sm89INS1_16FlashAttnBwdSm80INS1_25CollectiveMainloopBwdSm80ILi2ELi2EN4cute5tupleIJNS5_1CILi128EEES8_NS7_ILi64EEEEEENS_10bfloat16_tEfNS_4arch4Sm80ELb1ELb0ELb1ELb0ELb0ELb0ELb0ELb0ELi2ELi4ELi4ELi4ELb0EEENS1_24CollectiveEpilogueBwdGQAISA_fSD_Li256ELb0ELb0EEENS1_25SingleTileBwdLPTSchedulerILb0ELi128ELb0EEEEEEEEEvNT_6ParamsE$_ZN4cute3eso3ESOILb1ELb0EJNS_5tupleIJNS2_IJNS_1CILi1EEENS3_ILi0EEEEEENS2_IJS5_S5_EEEEEENS2_IJS5_iEEEEEC2ERKS8_RKS9_,($_ZN7cutlass13device_kernelIN5flash19enable_sm80_to_sm89INS1_16FlashAttnBwdSm80INS1_25CollectiveMainloopBwdSm80ILi2ELi2EN4cute5tupleIJNS5_1CILi128EEES8_NS7_ILi64EEEEEENS_10bfloat16_tEfNS_4arch4Sm80ELb1ELb0ELb1ELb0ELb0ELb0ELb0ELb0ELi2ELi4ELi4ELi4ELb0EEENS1_24CollectiveEpilogueBwdGQAISA_fSD_Li256ELb0ELb0EEENS1_25SingleTileBwdLPTSchedulerILb0ELi128ELb0EEEEEEEEEvNT_6ParamsE$_ZN4cute3eso3ESOILb1ELb0EJNS_5tupleIJNS2_IJNS_1CILi1EEENS3_ILi0EEEEEES5_EEENS2_IJNS2_IJS5_S5_EEEiEEEEEC2ERKS7_RKS9_ - $_ZN7cutlass13device_kernelIN5flash19enable_sm80_to_sm89INS1_16FlashAttnBwdSm80INS1_25CollectiveMainloopBwdSm80ILi2ELi2EN4cute5tupleIJNS5_1CILi128EEES8_NS7_ILi64EEEEEENS_10bfloat16_tEfNS_4arch4Sm80ELb1ELb0ELb1ELb0ELb0ELb0ELb0ELb0ELi2ELi4ELi4ELi4ELb0EEENS1_24CollectiveEpilogueBwdGQAISA_fSD_Li256ELb0ELb0EEENS1_25SingleTileBwdLPTSchedulerILb0ELi128ELb0EEEEEEEEEvNT_6ParamsE$_ZN4cute3eso3ESOILb1ELb0EJNS_5tupleIJNS2_IJNS_1CILi1EEENS3_ILi0EEEEEENS2_IJS5_S5_EEEEEENS2_IJS5_iEEEEEC2ERKS8_RKS9_)
$_ZN7cutlass13device_kernelIN5flash19enable_sm80_to_sm89INS1_16FlashAttnBwdSm80INS1_25CollectiveMainloopBwdSm80ILi2ELi2EN4cute5tupleIJNS5_1CILi128EEES8_NS7_ILi64EEEEEENS_10bfloat16_tEfNS_4arch4Sm80ELb1ELb0ELb1ELb0ELb0ELb0ELb0ELb0ELi2ELi4ELi4ELi4ELb0EEENS1_24CollectiveEpilogueBwdGQAISA_fSD_Li256ELb0ELb0EEENS1_25SingleTileBwdLPTSchedulerILb0ELi128ELb0EEEEEEEEEvNT_6ParamsE$_ZN4cute3eso3ESOILb1ELb0EJNS_5tupleIJNS2_IJNS_1CILi1EEENS3_ILi0EEEEEENS2_IJS5_S5_EEEEEENS2_IJS5_iEEEEEC2ERKS8_RKS9_:
[----:B------:R-:W-:Y:S02]  /*7d90*/  IADD3 R2, R66, -c[0x0][0x20], RZ ;  /* 0x8000080042027a10 */ /* 0x000fe40007ffe0ff */
[----:B------:R-:W-:-:S03]  /*7da0*/  MOV R5, 0x0 ;  /* 0x0000000000057802 */ /* 0x000fc60000000f00 */
[----:B------:R1:W-:Y:S01]  /*7db0*/  STL [R2], R3 ;  /* 0x0000000302007387 */ /* 0x0003e20000100800 */
[----:B------:R-:W-:Y:S05]  /*7dc0*/  RET.REL.NODEC R4 `(_ZN7cutlass13device_kernelIN5flash19enable_sm80_to_sm89INS1_16FlashAttnBwdSm80INS1_25CollectiveMainloopBwdSm80ILi2ELi2EN4cute5tupleIJNS5_1CILi128EEES8_NS7_ILi64EEEEEENS_10bfloat16_tEfNS_4arch4Sm80ELb1ELb0ELb1ELb0ELb0ELb0ELb0ELb0ELi2ELi4ELi4ELi4ELb0EEENS1_24CollectiveEpilogueBwdGQAISA_fSD_Li256ELb0ELb0EEENS1_25SingleTileBwdLPTSchedulerILb0ELi128ELb0EEEEEEEEEvNT_6ParamsE) ;  /* 0xffff823004007950 */ /* 0x000fea0003c3ffff */
        .type           $_ZN7cutlass13device_kernelIN5flash19enable_sm80_to_sm89INS1_16FlashAttnBwdSm80INS1_25CollectiveMainloopBwdSm80ILi2ELi2EN4cute5tupleIJNS5_1CILi128EEES8_NS7_ILi64EEEEEENS_10bfloat16_tEfNS_4arch4Sm80ELb1ELb0ELb1ELb0ELb0ELb0ELb0ELb0ELi2ELi4ELi4ELi4ELb0EEENS1_24CollectiveEpilogueBwdGQAISA_fSD_Li256ELb0ELb0EEENS1_25SingleTileBwdLPTSchedulerILb0ELi128ELb0EEEEEEEEEvNT_6ParamsE$_ZN4cute3eso3ESOILb1ELb0EJNS_5tupleIJNS2_IJNS_1CILi1EEENS3_ILi0EEEEEES5_EEENS2_IJNS2_IJS5_S5_EEEiEEEEEC2ERKS7_RKS9_,@function
        .size           $_ZN7cutlass13device_kernelIN5flash19enable_sm80_to_sm89INS1_16FlashAttnBwdSm80INS1_25CollectiveMainloopBwdSm80ILi2ELi2EN4cute5tupleIJNS5_1CILi128EEES8_NS7_ILi64EEEEEENS_10bfloat16_tEfNS_4arch4Sm80ELb1ELb0ELb1ELb0ELb0ELb0ELb0ELb0ELi2ELi4ELi4ELi4ELb0EEENS1_24CollectiveEpilogueBwdGQAISA_fSD_Li256ELb0ELb0EEENS1_25SingleTileBwdLPTSchedulerILb0ELi128ELb0EEEEEEEEEvNT_6ParamsE$_ZN4cute3eso3ESOILb1ELb0EJNS_5tupleIJNS2_IJNS_1CILi1EEENS3_ILi0EEEEEES5_EEENS2_IJNS2_IJS5_S5_EEEiEEEEEC2ERKS7_RKS9_,($_ZN7cutlass13device_kernelIN5flash19enable_sm80_to_sm89INS1_16FlashAttnBwdSm80INS1_25CollectiveMainloopBwdSm80ILi2ELi2EN4cute5tupleIJNS5_1CILi128EEES8_NS7_ILi64EEEEEENS_10bfloat16_tEfNS_4arch4Sm80ELb1ELb0ELb1ELb0ELb0ELb0ELb0ELb0ELi2ELi4ELi4ELi4ELb0EEENS1_24CollectiveEpilogueBwdGQAISA_fSD_Li256ELb0ELb0EEENS1_25SingleTileBwdLPTSchedulerILb0ELi128ELb0EEEEEEEEEvNT_6ParamsE$_ZN4cute3eso3ESOILb1ELb0EJNS_5tupleIJNS2_IJNS_1CILi2EEES4_EEENS3_ILi8EEES5_EEENS2_IJNS2_IJNS3_ILi1EEEiEEENS3_ILi1024EEENS2_IJiiEEEEEEEEC2ERKS7_RKSC_ - $_ZN7cutlass13device_kernelIN5flash19enable_sm80_to_sm89INS1_16FlashAttnBwdSm80INS1_25CollectiveMainloopBwdSm80ILi2ELi2EN4cute5tupleIJNS5_1CILi128EEES8_NS7_ILi64EEEEEENS_10bfloat16_tEfNS_4arch4Sm80ELb1ELb0ELb1ELb0ELb0ELb0ELb0ELb0ELi2ELi4ELi4ELi4ELb0EEENS1_24CollectiveEpilogueBwdGQAISA_fSD_Li256ELb0ELb0EEENS1_25SingleTileBwdLPTSchedulerILb0ELi128ELb0EEEEEEEEEvNT_6ParamsE$_ZN4cute3eso3ESOILb1ELb0EJNS_5tupleIJNS2_IJNS_1CILi1EEENS3_ILi0EEEEEES5_EEENS2_IJNS2_IJS5_S5_EEEiEEEEEC2ERKS7_RKS9_)
$_ZN7cutlass13device_kernelIN5flash19enable_sm80_to_sm89INS1_16FlashAttnBwdSm80INS1_25CollectiveMainloopBwdSm80ILi2ELi2EN4cute5tupleIJNS5_1CILi128EEES8_NS7_ILi64EEEEEENS_10bfloat16_tEfNS_4arch4Sm80ELb1ELb0ELb1ELb0ELb0ELb0ELb0ELb0ELi2ELi4ELi4ELi4ELb0EEENS1_24CollectiveEpilogueBwdGQAISA_fSD_Li256ELb0ELb0EEENS1_25SingleTileBwdLPTSchedulerILb0ELi128ELb0EEEEEEEEEvNT_6ParamsE$_ZN4cute3eso3ESOILb1ELb0EJNS_5tupleIJNS2_IJNS_1CILi1EEENS3_ILi0EEEEEES5_EEENS2_IJNS2_IJS5_S5_EEEiEEEEEC2ERKS7_RKS9_:
[----:B------:R-:W-:Y:S02]  /*7dd0*/  IADD3 R2, R66, -c[0x0][0x20], RZ ;  /* 0x8000080042027a10 */ /* 0x000fe40007ffe0ff */
[----:B------:R-:W-:-:S03]  /*7de0*/  MOV R5, 0x0 ;  /* 0x0000000000057802 */ /* 0x000fc60000000f00 */
[----:B------:R1:W-:Y:S01]  /*7df0*/  STL [R2], R3 ;  /* 0x0000000302007387 */ /* 0x0003e20000100800 */
[----:B------:R-:W-:Y:S05]  /*7e00*/  RET.REL.NODEC R4 `(_ZN7cutlass13device_kernelIN5flash19enable_sm80_to_sm89INS1_16FlashAttnBwdSm80INS1_25CollectiveMainloopBwdSm80ILi2ELi2EN4cute5tupleIJNS5_1CILi128EEES8_NS7_ILi64EEEEEENS_10bfloat16_tEfNS_4arch4Sm80ELb1ELb0ELb1ELb0ELb0ELb0ELb0ELb0ELi2ELi4ELi4ELi4ELb0EEENS1_24CollectiveEpilogueBwdGQAISA_fSD_Li256ELb0ELb0EEENS1_25SingleTileBwdLPTSchedulerILb0ELi128ELb0EEEEEEEEEvNT_6ParamsE) ;  /* 0xffff81f004007950 */ /* 0x000fea0003c3ffff */
        .type           $_ZN7cutlass13device_kernelIN5flash19enable_sm80_to_sm89INS1_16FlashAttnBwdSm80INS1_25CollectiveMainloopBwdSm80ILi2ELi2EN4cute5tupleIJNS5_1CILi128EEES8_NS7_ILi64EEEEEENS_10bfloat16_tEfNS_4arch4Sm80ELb1ELb0ELb1ELb0ELb0ELb0ELb0ELb0ELi2ELi4ELi4ELi4ELb0EEENS1_24CollectiveEpilogueBwdGQAISA_fSD_Li256ELb0ELb0EEENS1_25SingleTileBwdLPTSchedulerILb0ELi128ELb0EEEEEEEEEvNT_6ParamsE$_ZN4cute3eso3ESOILb1ELb0EJNS_5tupleIJNS2_IJNS_1CILi2EEES4_EEENS3_ILi8EEES5_EEENS2_IJNS2_IJNS3_ILi1EEEiEEENS3_ILi1024EEENS2_IJiiEEEEEEEEC2ERKS7_RKSC_,@function
        .size           $_ZN7cutlass13device_kernelIN5flash19enable_sm80_to_sm89INS1_16FlashAttnBwdSm80INS1_25CollectiveMainloopBwdSm80ILi2ELi2EN4cute5tupleIJNS5_1CILi128EEES8_NS7_ILi64EEEEEENS_10bfloat16_tEfNS_4arch4Sm80ELb1ELb0ELb1ELb0ELb0ELb0ELb0ELb0ELi2ELi4ELi4ELi4ELb0EEENS1_24CollectiveEpilogueBwdGQAISA_fSD_Li256ELb0ELb0EEENS1_25SingleTileBwdLPTSchedulerILb0ELi128ELb0EEEEEEEEEvNT_6ParamsE$_ZN4cute3eso3ESOILb1ELb0EJNS_5tupleIJNS2_IJNS_1CILi2EEES4_EEENS3_ILi8EEES5_EEENS2_IJNS2_IJNS3_ILi1EEEiEEENS3_ILi1024EEENS2_IJiiEEEEEEEEC2ERKS7_RKSC_,($_ZN7cutlass13device_kernelIN5flash19enable_sm80_to_sm89INS1_16FlashAttnBwdSm80INS1_25CollectiveMainloopBwdSm80ILi2ELi2EN4cute5tupleIJNS5_1CILi128EEES8_NS7_ILi64EEEEEENS_10bfloat16_tEfNS_4arch4Sm80ELb1ELb0ELb1ELb0ELb0ELb0ELb0ELb0ELi2ELi4ELi4ELi4ELb0EEENS1_24CollectiveEpilogueBwdGQAISA_fSD_Li256ELb0ELb0EEENS1_25SingleTileBwdLPTSchedulerILb0ELi128ELb0EEEEEEEEEvNT_6ParamsE$_ZN4cute3eso3ESOILb1ELb0EJNS_5tupleIJNS2_IJNS_1CILi2EEES4_EEES4_EEENS2_IJNS2_IJiiEEENS3_ILi8192EEEEEEEEC2ERKS6_RKS9_ - $_ZN7cutlass13device_kernelIN5flash19enable_sm80_to_sm89INS1_16FlashAttnBwdSm80INS1_25CollectiveMainloopBwdSm80ILi2ELi2EN4cute5tupleIJNS5_1CILi128EEES8_NS7_ILi64EEEEEENS_10bfloat16_tEfNS_4arch4Sm80ELb1ELb0ELb1ELb0ELb0ELb0ELb0ELb0ELi2ELi4ELi4ELi4ELb0EEENS1_24CollectiveEpilogueBwdGQAISA_fSD_Li256ELb0ELb0EEENS1_25SingleTileBwdLPTSchedulerILb0ELi128ELb0EEEEEEEEEvNT_6ParamsE$_ZN4cute3eso3ESOILb1ELb0EJNS_5tupleIJNS2_IJNS_1CILi2EEES4_EEENS3_ILi8EEES5_EEENS2_IJNS2_IJNS3_ILi1EEEiEEENS3_ILi1024EEENS2_IJiiEEEEEEEEC2ERKS7_RKSC_)
$_ZN7cutlass13device_kernelIN5flash19enable_sm80_to_sm89INS1_16FlashAttnBwdSm80INS1_25CollectiveMainloopBwdSm80ILi2ELi2EN4cute5tupleIJNS5_1CILi128EEES8_NS7_ILi64EEEEEENS_10bfloat16_tEfNS_4arch4Sm80ELb1ELb0ELb1ELb0ELb0ELb0ELb0ELb0ELi2ELi4ELi4ELi4ELb0EEENS1_24CollectiveEpilogueBwdGQAISA_fSD_Li256ELb0ELb0EEENS1_25SingleTileBwdLPTSchedulerILb0ELi128ELb0EEEEEEEEEvNT_6ParamsE$_ZN4cute3eso3ESOILb1ELb0EJNS_5tupleIJNS2_IJNS_1CILi2EEES4_EEENS3_ILi8EEES5_EEENS2_IJNS2_IJNS3_ILi1EEEiEEENS3_ILi1024EEENS2_IJiiEEEEEEEEC2ERKS7_RKSC_:
[----:B------:R-:W-:Y:S02]  /*7e10*/  IADD3 R4, R23, -c[0x0][0x20], RZ ;  /* 0x8000080017047a10 */ /* 0x000fe40007ffe0ff */
[----:B------:R-:W-:-:S03]  /*7e20*/  MOV R9, 0x0 ;  /* 0x0000000000097802 */ /* 0x000fc60000000f00 */
[----:B------:R1:W-:Y:S04]  /*7e30*/  STL [R4], R2 ;  /* 0x0000000204007387 */ /* 0x0003e80000100800 */
[----:B------:R1:W-:Y:S04]  /*7e40*/  STL [R4+0x4], R3 ;  /* 0x0000040304007387 */ /* 0x0003e80000100800 */
[----:B------:R1:W-:Y:S01]  /*7e50*/  STL [R4+0x8], R5 ;  /* 0x0000080504007387 */ /* 0x0003e20000100800 */
[----:B------:R-:W-:Y:S05]  /*7e60*/  RET.REL.NODEC R8 `(_ZN7cutlass13device_kernelIN5flash19enable_sm80_to_sm89INS1_16FlashAttnBwdSm80INS1_25CollectiveMainloopBwdSm80ILi2ELi2EN4cute5tupleIJNS5_1CILi128EEES8_NS7_ILi64EEEEEENS_10bfloat16_tEfNS_4arch4Sm80ELb1ELb0ELb1ELb0ELb0ELb0ELb0ELb0ELi2ELi4ELi4ELi4ELb0EEENS1_24CollectiveEpilogueBwdGQAISA_fSD_Li256ELb0ELb0EEENS1_25SingleTileBwdLPTSchedulerILb0ELi128ELb0EEEEEEEEEvNT_6ParamsE) ;  /* 0xffff819008007950 */ /* 0x000fea0003c3ffff */
        .type           $_ZN7cutlass13device_kernelIN5flash19enable_sm80_to_sm89INS1_16FlashAttnBwdSm80INS1_25CollectiveMainloopBwdSm80ILi2ELi2EN4cute5tupleIJNS5_1CILi128EEES8_NS7_ILi64EEEEEENS_10bfloat16_tEfNS_4arch4Sm80ELb1ELb0ELb1ELb0ELb0ELb0ELb0ELb0ELi2ELi4ELi4ELi4ELb0EEENS1_24CollectiveEpilogueBwdGQAISA_fSD_Li256ELb0ELb0EEENS1_25SingleTileBwdLPTSchedulerILb0ELi128ELb0EEEEEEEEEvNT_6ParamsE$_ZN4cute3eso3ESOILb1ELb0EJNS_5tupleIJNS2_IJNS_1CILi2EEES4_EEES4_EEENS2_IJNS2_IJiiEEENS3_ILi8192EEEEEEEEC2ERKS6_RKS9_,@function
        .size           $_ZN7cutlass13device_kernelIN5flash19enable_sm80_to_sm89INS1_16FlashAttnBwdSm80INS1_25CollectiveMainloopBwdSm80ILi2ELi2EN4cute5tupleIJNS5_1CILi128EEES8_NS7_ILi64EEEEEENS_10bfloat16_tEfNS_4arch4Sm80ELb1ELb0ELb1ELb0ELb0ELb0ELb0ELb0ELi2ELi4ELi4ELi4ELb0EEENS1_24CollectiveEpilogueBwdGQAISA_fSD_Li256ELb0ELb0EEENS1_25SingleTileBwdLPTSchedulerILb0ELi128ELb0EEEEEEEEEvNT_6ParamsE$_ZN4cute3eso3ESOILb1ELb0EJNS_5tupleIJNS2_IJNS_1CILi2EEES4_EEES4_EEENS2_IJNS2_IJiiEEENS3_ILi8192EEEEEEEEC2ERKS6_RKS9_,($_ZN7cutlass13device_kernelIN5flash19enable_sm80_to_sm89INS1_16FlashAttnBwdSm80INS1_25CollectiveMainloopBwdSm80ILi2ELi2EN4cute5tupleIJNS5_1CILi128EEES8_NS7_ILi64EEEEEENS_10bfloat16_tEfNS_4arch4Sm80ELb1ELb0ELb1ELb0ELb0ELb0ELb0ELb0ELi2ELi4ELi4ELi4ELb0EEENS1_24CollectiveEpilogueBwdGQAISA_fSD_Li256ELb0ELb0EEENS1_25SingleTileBwdLPTSchedulerILb0ELi128ELb0EEEEEEEEEvNT_6ParamsE$_ZN4cute3eso3ESOILb1ELb0EJNS_5tupleIJNS2_IJNS_1CILi2EEES4_EEES5_NS3_ILi8EEEEEENS2_IJNS2_IJiNS3_ILi512EEEEEENS2_IJiiEEENS3_ILi1024EEEEEEEEC2ERKS7_RKSC_ - $_ZN7cutlass13device_kernelIN5flash19enable_sm80_to_sm89INS1_16FlashAttnBwdSm80INS1_25CollectiveMainloopBwdSm80ILi2ELi2EN4cute5tupleIJNS5_1CILi128EEES8_NS7_ILi64EEEEEENS_10bfloat16_tEfNS_4arch4Sm80ELb1ELb0ELb1ELb0ELb0ELb0ELb0ELb0ELi2ELi4ELi4ELi4ELb0EEENS1_24CollectiveEpilogueBwdGQAISA_fSD_Li256ELb0ELb0EEENS1_25SingleTileBwdLPTSchedulerILb0ELi128ELb0EEEEEEEEEvNT_6ParamsE$_ZN4cute3eso3ESOILb1ELb0EJNS_5tupleIJNS2_IJNS_1CILi2EEES4_EEES4_EEENS2_IJNS2_IJiiEEENS3_ILi8192EEEEEEEEC2ERKS6_RKS9_)
$_ZN7cutlass13device_kernelIN5flash19enable_sm80_to_sm89INS1_16FlashAttnBwdSm80INS1_25CollectiveMainloopBwdSm80ILi2ELi2EN4cute5tupleIJNS5_1CILi128EEES8_NS7_ILi64EEEEEENS_10bfloat16_tEfNS_4arch4Sm80ELb1ELb0ELb1ELb0ELb0ELb0ELb0ELb0ELi2ELi4ELi4ELi4ELb0EEENS1_24CollectiveEpilogueBwdGQAISA_fSD_Li256ELb0ELb0EEENS1_25SingleTileBwdLPTSchedulerILb0ELi128ELb0EEEEEEEEEvNT_6ParamsE$_ZN4cute3eso3ESOILb1ELb0EJNS_5tupleIJNS2_IJNS_1CILi2EEES4_EEES4_EEENS2_IJNS2_IJiiEEENS3_ILi8192EEEEEEEEC2ERKS6_RKS9_:
[----:B------:R-:W-:Y:S01]  /*7e70*/  IADD3 R4, R65, -c[0x0][0x20], RZ ;  /* 0x8000080041047a10 */ /* 0x000fe20007ffe0ff */
[----:B------:R-:W-:Y:S01]  /*7e80*/  IMAD.MOV.U32 R70, RZ, RZ, R6 ;  /* 0x000000ffff467224 */ /* 0x000fe200078e0006 */
[----:B------:R-:W-:-:S03]  /*7e90*/  MOV R71, 0x0 ;  /* 0x0000000000477802 */ /* 0x000fc60000000f00 */
[----:B------:R1:W-:Y:S04]  /*7ea0*/  STL [R4], R2 ;  /* 0x0000000204007387 */ /* 0x0003e80000100800 */
[----:B------:R1:W-:Y:S01]  /*7eb0*/  STL [R4+0x4], R3 ;  /* 0x0000040304007387 */ /* 0x0003e20000100800 */
[----:B------:R-:W-:Y:S05]  /*7ec0*/  RET.REL.NODEC R70 `(_ZN7cutlass13device_kernelIN5flash19enable_sm80_to_sm89INS1_16FlashAttnBwdSm80INS1_25CollectiveMainloopBwdSm80ILi2ELi2EN4cute5tupleIJNS5_1CILi128EEES8_NS7_ILi64EEEEEENS_10bfloat16_tEfNS_4arch4Sm80ELb1ELb0ELb1ELb0ELb0ELb0ELb0ELb0ELi2ELi4ELi4ELi4ELb0EEENS1_24CollectiveEpilogueBwdGQAISA_fSD_Li256ELb0ELb0EEENS1_25SingleTileBwdLPTSchedulerILb0ELi128ELb0EEEEEEEEEvNT_6ParamsE) ;  /* 0xffff813046007950 */ /* 0x000fea0003c3ffff */
        .type           $_ZN7cutlass13device_kernelIN5flash19enable_sm80_to_sm89INS1_16FlashAttnBwdSm80INS1_25CollectiveMainloopBwdSm80ILi2ELi2EN4cute5tupleIJNS5_1CILi128EEES8_NS7_ILi64EEEEEENS_10bfloat16_tEfNS_4arch4Sm80ELb1ELb0ELb1ELb0ELb0ELb0ELb0ELb0ELi2ELi4ELi4ELi4ELb0EEENS1_24CollectiveEpilogueBwdGQAISA_fSD_Li256ELb0ELb0EEENS1_25SingleTileBwdLPTSchedulerILb0ELi128ELb0EEEEEEEEEvNT_6ParamsE$_ZN4cute3eso3ESOILb1ELb0EJNS_5tupleIJNS2_IJNS_1CILi2EEES4_EEES5_NS3_ILi8EEEEEENS2_IJNS2_IJiNS3_ILi512EEEEEENS2_IJiiEEENS3_ILi1024EEEEEEEEC2ERKS7_RKSC_,@function
        .size           $_ZN7cutlass13device_kernelIN5flash19enable_sm80_to_sm89INS1_16FlashAttnBwdSm80INS1_25CollectiveMainloopBwdSm80ILi2ELi2EN4cute5tupleIJNS5_1CILi128EEES8_NS7_ILi64EEEEEENS_10bfloat16_tEfNS_4arch4Sm80ELb1ELb0ELb1ELb0ELb0ELb0ELb0ELb0ELi2ELi4ELi4ELi4ELb0EEENS1_24CollectiveEpilogueBwdGQAISA_fSD_Li256ELb0ELb0EEENS1_25SingleTileBwdLPTSchedulerILb0ELi128ELb0EEEEEEEEEvNT_6ParamsE$_ZN4cute3eso3ESOILb1ELb0EJNS_5tupleIJNS2_IJNS_1CILi2EEES4_EEES5_NS3_ILi8EEEEEENS2_IJNS2_IJiNS3_ILi512EEEEEENS2_IJiiEEENS3_ILi1024EEEEEEEEC2ERKS7_RKSC_,($_ZN7cutlass13device_kernelIN5flash19enable_sm80_to_sm89INS1_16FlashAttnBwdSm80INS1_25CollectiveMainloopBwdSm80ILi2ELi2EN4cute5tupleIJNS5_1CILi128EEES8_NS7_ILi64EEEEEENS_10bfloat16_tEfNS_4arch4Sm80ELb1ELb0ELb1ELb0ELb0ELb0ELb0ELb0ELi2ELi4ELi4ELi4ELb0EEENS1_24CollectiveEpilogueBwdGQAISA_fSD_Li256ELb0ELb0EEENS1_25SingleTileBwdLPTSchedulerILb0ELi128ELb0EEEEEEEEEvNT_6ParamsE$_ZN4cute3eso3ESOILb1ELb0EJNS_5tupleIJNS2_IJNS_1CILi2EEES4_S4_EEES4_NS2_IJNS2_IJS4_S4_EEES4_EEEEEENS2_IJNS2_IJNS3_ILi1EEENS3_ILi512EEEiEEENS3_ILi4096EEENS2_IJNS2_IJiiEEENS3_ILi8192EEEEEEEEEEEC2ERKS8_RKSG_ - $_ZN7cutlass13device_kernelIN5flash19enable_sm80_to_sm89INS1_16FlashAttnBwdSm80INS1_25CollectiveMainloopBwdSm80ILi2ELi2EN4cute5tupleIJNS5_1CILi128EEES8_NS7_ILi64EEEEEENS_10bfloat16_tEfNS_4arch4Sm80ELb1ELb0ELb1ELb0ELb0ELb0ELb0ELb0ELi2ELi4ELi4ELi4ELb0EEENS1_24CollectiveEpilogueBwdGQAISA_fSD_Li256ELb0ELb0EEENS1_25SingleTileBwdLPTSchedulerILb0ELi128ELb0EEEEEEEEEvNT_6ParamsE$_ZN4cute3eso3ESOILb1ELb0EJNS_5tupleIJNS2_IJNS_1CILi2EEES4_EEES5_NS3_ILi8EEEEEENS2_IJNS2_IJiNS3_ILi512EEEEEENS2_IJiiEEENS3_ILi1024EEEEEEEEC2ERKS7_RKSC_)
$_ZN7cutlass13device_kernelIN5flash19enable_sm80_to_sm89INS1_16FlashAttnBwdSm80INS1_25CollectiveMainloopBwdSm80ILi2ELi2EN4cute5tupleIJNS5_1CILi128EEES8_NS7_ILi64EEEEEENS_10bfloat16_tEfNS_4arch4Sm80ELb1ELb0ELb1ELb0ELb0ELb0ELb0ELb0ELi2ELi4ELi4ELi4ELb0EEENS1_24CollectiveEpilogueBwdGQAISA_fSD_Li256ELb0ELb0EEENS1_25SingleTileBwdLPTSchedulerILb0ELi128ELb0EEEEEEEEEvNT_6ParamsE$_ZN4cute3eso3ESOILb1ELb0EJNS_5tupleIJNS2_IJNS_1CILi2EEES4_EEES5_NS3_ILi8EEEEEENS2_IJNS2_IJiNS3_ILi512EEEEEENS2_IJiiEEENS3_ILi1024EEEEEEEEC2ERKS7_RKSC_:
[----:B------:R-:W-:Y:S02]  /*7ed0*/  IADD3 R4, R59, -c[0x0][0x20], RZ ;  /* 0x800008003b047a10 */ /* 0x000fe40007ffe0ff */
[----:B------:R-:W-:-:S03]  /*7ee0*/  MOV R9, 0x0 ;  /* 0x0000000000097802 */ /* 0x000fc60000000f00 */
[----:B------:R1:W-:Y:S04]  /*7ef0*/  STL [R4], R2 ;  /* 0x0000000204007387 */ /* 0x0003e80000100800 */
[----:B------:R1:W-:Y:S04]  /*7f00*/  STL [R4+0x4], R3 ;  /* 0x0000040304007387 */ /* 0x0003e80000100800 */
[----:B------:R1:W-:Y:S01]  /*7f10*/  STL [R4+0x8], R5 ;  /* 0x0000080504007387 */ /* 0x0003e20000100800 */
[----:B------:R-:W-:Y:S05]  /*7f20*/  RET.REL.NODEC R8 `(_ZN7cutlass13device_kernelIN5flash19enable_sm80_to_sm89INS1_16FlashAttnBwdSm80INS1_25CollectiveMainloopBwdSm80ILi2ELi2EN4cute5tupleIJNS5_1CILi128EEES8_NS7_ILi64EEEEEENS_10bfloat16_tEfNS_4arch4Sm80ELb1ELb0ELb1ELb0ELb0ELb0ELb0ELb0ELi2ELi4ELi4ELi4ELb0EEENS1_24CollectiveEpilogueBwdGQAISA_fSD_Li256ELb0ELb0EEENS1_25SingleTileBwdLPTSchedulerILb0ELi128ELb0EEEEEEEEEvNT_6ParamsE) ;  /* 0xffff80d008007950 */ /* 0x000fea0003c3ffff */
        .type           $_ZN7cutlass13device_kernelIN5flash19enable_sm80_to_sm89INS1_16FlashAttnBwdSm80INS1_25CollectiveMainloopBwdSm80ILi2ELi2EN4cute5tupleIJNS5_1CILi128EEES8_NS7_ILi64EEEEEENS_10bfloat16_tEfNS_4arch4Sm80ELb1ELb0ELb1ELb0ELb0ELb0ELb0ELb0ELi2ELi4ELi4ELi4ELb0EEENS1_24CollectiveEpilogueBwdGQAISA_fSD_Li256ELb0ELb0EEENS1_25SingleTileBwdLPTSchedulerILb0ELi128ELb0EEEEEEEEEvNT_6ParamsE$_ZN4cute3eso3ESOILb1ELb0EJNS_5tupleIJNS2_IJNS_1CILi2EEES4_S4_EEES4_NS2_IJNS2_IJS4_S4_EEES4_EEEEEENS2_IJNS2_IJNS3_ILi1EEENS3_ILi512EEEiEEENS3_ILi4096EEENS2_IJNS2_IJiiEEENS3_ILi8192EEEEEEEEEEEC2ERKS8_RKSG_,@function
        .size           $_ZN7cutlass13device_kernelIN5flash19enable_sm80_to_sm89INS1_16FlashAttnBwdSm80INS1_25CollectiveMainloopBwdSm80ILi2ELi2EN4cute5tupleIJNS5_1CILi128EEES8_NS7_ILi64EEEEEENS_10bfloat16_tEfNS_4arch4Sm80ELb1ELb0ELb1ELb0ELb0ELb0ELb0ELb0ELi2ELi4ELi4ELi4ELb0EEENS1_24CollectiveEpilogueBwdGQAISA_fSD_Li256ELb0ELb0EEENS1_25SingleTileBwdLPTSchedulerILb0ELi128ELb0EEEEEEEEEvNT_6ParamsE$_ZN4cute3eso3ESOILb1ELb0EJNS_5tupleIJNS2_IJNS_1CILi2EEES4_S4_EEES4_NS2_IJNS2_IJS4_S4_EEES4_EEEEEENS2_IJNS2_IJNS3_ILi1EEENS3_ILi512EEEiEEENS3_ILi4096EEENS2_IJNS2_IJiiEEENS3_ILi8192EEEEEEEEEEEC2ERKS8_RKSG_,($_ZN7cutlass13device_kernelIN5flash19enable_sm80_to_sm89INS1_16FlashAttnBwdSm80INS1_25CollectiveMainloopBwdSm80ILi2ELi2EN4cute5tupleIJNS5_1CILi128EEES8_NS7_ILi64EEEEEENS_10bfloat16_tEfNS_4arch4Sm80ELb1ELb0ELb1ELb0ELb0ELb0ELb0ELb0ELi2ELi4ELi4ELi4ELb0EEENS1_24CollectiveEpilogueBwdGQAISA_fSD_Li256ELb0ELb0EEENS1_25SingleTileBwdLPTSchedulerILb0ELi128ELb0EEEEEEEEEvNT_6ParamsE$_ZN4cute3eso3ESOILb1ELb0EJNS_5tupleIJNS2_IJNS_1CILi2EEES4_S4_EEES4_NS2_IJS4_S4_EEEEEENS2_IJNS2_IJNS3_ILi1EEENS3_ILi512EEEiEEENS3_ILi4096EEENS2_IJiiEEEEEEEEC2ERKS7_RKSD_ - $_ZN7cutlass13device_kernelIN5flash19enable_sm80_to_sm89INS1_16FlashAttnBwdSm80INS1_25CollectiveMainloopBwdSm80ILi2ELi2EN4cute5tupleIJNS5_1CILi128EEES8_NS7_ILi64EEEEEENS_10bfloat16_tEfNS_4arch4Sm80ELb1ELb0ELb1ELb0ELb0ELb0ELb0ELb0ELi2ELi4ELi4ELi4ELb0EEENS1_24CollectiveEpilogueBwdGQAISA_fSD_Li256ELb0ELb0EEENS1_25SingleTileBwdLPTSchedulerILb0ELi128ELb0EEEEEEEEEvNT_6ParamsE$_ZN4cute3eso3ESOILb1ELb0EJNS_5tupleIJNS2_IJNS_1CILi2EEES4_S4_EEES4_NS2_IJNS2_IJS4_S4_EEES4_EEEEEENS2_IJNS2_IJNS3_ILi1EEENS3_ILi512EEEiEEENS3_ILi4096EEENS2_IJNS2_IJiiEEENS3_ILi8192EEEEEEEEEEEC2ERKS8_RKSG_)
$_ZN7cutlass13device_kernelIN5flash19enable_sm80_to_sm89INS1_16FlashAttnBwdSm80INS1_25CollectiveMainloopBwdSm80ILi2ELi2EN4cute5tupleIJNS5_1CILi128EEES8_NS7_ILi64EEEEEENS_10bfloat16_tEfNS_4arch4Sm80ELb1ELb0ELb1ELb0ELb0ELb0ELb0ELb0ELi2ELi4ELi4ELi4ELb0EEENS1_24CollectiveEpilogueBwdGQAISA_fSD_Li256ELb0ELb0EEENS1_25SingleTileBwdLPTSchedulerILb0ELi128ELb0EEEEEEEEEvNT_6ParamsE$_ZN4cute3eso3ESOILb1ELb0EJNS_5tupleIJNS2_IJNS_1CILi2EEES4_S4_EEES4_NS2_IJNS2_IJS4_S4_EEES4_EEEEEENS2_IJNS2_IJNS3_ILi1EEENS3_ILi512EEEiEEENS3_ILi4096EEENS2_IJNS2_IJiiEEENS3_ILi8192EEEEEEEEEEEC2ERKS8_RKSG_:
[----:B------:R-:W-:Y:S02]  /*7f30*/  IADD3 R4, R59, -c[0x0][0x20], RZ ;  /* 0x800008003b047a10 */ /* 0x000fe40007ffe0ff */
[----:B------:R-:W-:-:S03]  /*7f40*/  MOV R9, 0x0 ;  /* 0x0000000000097802 */ /* 0x000fc60000000f00 */
[----:B------:R1:W-:Y:S04]  /*7f50*/  STL [R4], R2 ;  /* 0x0000000204007387 */ /* 0x0003e80000100800 */
[----:B------:R1:W-:Y:S04]  /*7f60*/  STL [R4+0x4], R3 ;  /* 0x0000040304007387 */ /* 0x0003e80000100800 */
[----:B------:R1:W-:Y:S01]  /*7f70*/  STL [R4+0x8], R5 ;  /* 0x0000080504007387 */ /* 0x0003e20000100800 */
[----:B------:R-:W-:Y:S05]  /*7f80*/  RET.REL.NODEC R8 `(_ZN7cutlass13device_kernelIN5flash19enable_sm80_to_sm89INS1_16FlashAttnBwdSm80INS1_25CollectiveMainloopBwdSm80ILi2ELi2EN4cute5tupleIJNS5_1CILi128EEES8_NS7_ILi64EEEEEENS_10bfloat16_tEfNS_4arch4Sm80ELb1ELb0ELb1ELb0ELb0ELb0ELb0ELb0ELi2ELi4ELi4ELi4ELb0EEENS1_24CollectiveEpilogueBwdGQAISA_fSD_Li256ELb0ELb0EEENS1_25SingleTileBwdLPTSchedulerILb0ELi128ELb0EEEEEEEEEvNT_6ParamsE) ;  /* 0xffff807008007950 */ /* 0x000fea0003c3ffff */
        .type           $_ZN7cutlass13device_kernelIN5flash19enable_sm80_to_sm89INS1_16FlashAttnBwdSm80INS1_25CollectiveMainloopBwdSm80ILi2ELi2EN4cute5tupleIJNS5_1CILi128EEES8_NS7_ILi64EEEEEENS_10bfloat16_tEfNS_4arch4Sm80ELb1ELb0ELb1ELb0ELb0ELb0ELb0ELb0ELi2ELi4ELi4ELi4ELb0EEENS1_24CollectiveEpilogueBwdGQAISA_fSD_Li256ELb0ELb0EEENS1_25SingleTileBwdLPTSchedulerILb0ELi128ELb0EEEEEEEEEvNT_6ParamsE$_ZN4cute3eso3ESOILb1ELb0EJNS_5tupleIJNS2_IJNS_1CILi2EEES4_S4_EEES4_NS2_IJS4_S4_EEEEEENS2_IJNS2_IJNS3_ILi1EEENS3_ILi512EEEiEEENS3_ILi4096EEENS2_IJiiEEEEEEEEC2ERKS7_RKSD_,@function
        .size           $_ZN7cutlass13device_kernelIN5flash19enable_sm80_to_sm89INS1_16FlashAttnBwdSm80INS1_25CollectiveMainloopBwdSm80ILi2ELi2EN4cute5tupleIJNS5_1CILi128EEES8_NS7_ILi64EEEEEENS_10bfloat16_tEfNS_4arch4Sm80ELb1ELb0ELb1ELb0ELb0ELb0ELb0ELb0ELi2ELi4ELi4ELi4ELb0EEENS1_24CollectiveEpilogueBwdGQAISA_fSD_Li256ELb0ELb0EEENS1_25SingleTileBwdLPTSchedulerILb0ELi128ELb0EEEEEEEEEvNT_6ParamsE$_ZN4cute3eso3ESOILb1ELb0EJNS_5tupleIJNS2_IJNS_1CILi2EEES4_S4_EEES4_NS2_IJS4_S4_EEEEEENS2_IJNS2_IJNS3_ILi1EEENS3_ILi512EEEiEEENS3_ILi4096EEENS2_IJiiEEEEEEEEC2ERKS7_RKSD_,($_ZN7cutlass13device_kernelIN5flash19enable_sm80_to_sm89INS1_16FlashAttnBwdSm80INS1_25CollectiveMainloopBwdSm80ILi2ELi2EN4cute5tupleIJNS5_1CILi128EEES8_NS7_ILi64EEEEEENS_10bfloat16_tEfNS_4arch4Sm80ELb1ELb0ELb1ELb0ELb0ELb0ELb0ELb0ELi2ELi4ELi4ELi4ELb0EEENS1_24CollectiveEpilogueBwdGQAISA_fSD_Li256ELb0ELb0EEENS1_25SingleTileBwdLPTSchedulerILb0ELi128ELb0EEEEEEEEEvNT_6ParamsE$_ZN4cute3eso3ESOILb1ELb0EJNS_5tupleIJNS2_IJNS_1CILi8EEENS3_ILi1EEEEEENS2_IJNS3_ILi2EEEEEEEEENS2_IJNS2_IJS5_NS3_ILi0EEEEEENS2_IJiEEEEEEEEC2ERKS9_RKSD_ - $_ZN7cutlass13device_kernelIN5flash19enable_sm80_to_sm89INS1_16FlashAttnBwdSm80INS1_25CollectiveMainloopBwdSm80ILi2ELi2EN4cute5tupleIJNS5_1CILi128EEES8_NS7_ILi64EEEEEENS_10bfloat16_tEfNS_4arch4Sm80ELb1ELb0ELb1ELb0ELb0ELb0ELb0ELb0ELi2ELi4ELi4ELi4ELb0EEENS1_24CollectiveEpilogueBwdGQAISA_fSD_Li256ELb0ELb0EEENS1_25SingleTileBwdLPTSchedulerILb0ELi128ELb0EEEEEEEEEvNT_6ParamsE$_ZN4cute3eso3ESOILb1ELb0EJNS_5tupleIJNS2_IJNS_1CILi2EEES4_S4_EEES4_NS2_IJS4_S4_EEEEEENS2_IJNS2_IJNS3_ILi1EEENS3_ILi512EEEiEEENS3_ILi4096EEENS2_IJiiEEEEEEEEC2ERKS7_RKSD_)
$_ZN7cutlass13device_kernelIN5flash19enable_sm80_to_sm89INS1_16FlashAttnBwdSm80INS1_25CollectiveMainloopBwdSm80ILi2ELi2EN4cute5tupleIJNS5_1CILi128EEES8_NS7_ILi64EEEEEENS_10bfloat16_tEfNS_4arch4Sm80ELb1ELb0ELb1ELb0ELb0ELb0ELb0ELb0ELi2ELi4ELi4ELi4ELb0EEENS1_24CollectiveEpilogueBwdGQAISA_fSD_Li256ELb0ELb0EEENS1_25SingleTileBwdLPTSchedulerILb0ELi128ELb0EEEEEEEEEvNT_6ParamsE$_ZN4cute3eso3ESOILb1ELb0EJNS_5tupleIJNS2_IJNS_1CILi2EEES4_S4_EEES4_NS2_IJS4_S4_EEEEEENS2_IJNS2_IJNS3_ILi1EEENS3_ILi512EEEiEEENS3_ILi4096EEENS2_IJiiEEEEEEEEC2ERKS7_RKSD_:
[----:B------:R-:W-:Y:S02]  /*7f90*/  IADD3 R4, R23, -c[0x0][0x20], RZ ;  /* 0x8000080017047a10 */ /* 0x000fe40007ffe0ff */
[----:B------:R-:W-:-:S03]  /*7fa0*/  MOV R9, 0x0 ;  /* 0x0000000000097802 */ /* 0x000fc60000000f00 */
[----:B------:R1:W-:Y:S04]  /*7fb0*/  STL [R4], R2 ;  /* 0x0000000204007387 */ /* 0x0003e80000100800 */
[----:B------:R1:W-:Y:S04]  /*7fc0*/  STL [R4+0x4], R3 ;  /* 0x0000040304007387 */ /* 0x0003e80000100800 */
[----:B------:R1:W-:Y:S01]  /*7fd0*/  STL [R4+0x8], R5 ;  /* 0x0000080504007387 */ /* 0x0003e20000100800 */
[----:B------:R-:W-:Y:S05]  /*7fe0*/  RET.REL.NODEC R8 `(_ZN7cutlass13device_kernelIN5flash19enable_sm80_to_sm89INS1_16FlashAttnBwdSm80INS1_25CollectiveMainloopBwdSm80ILi2ELi2EN4cute5tupleIJNS5_1CILi128EEES8_NS7_ILi64EEEEEENS_10bfloat16_tEfNS_4arch4Sm80ELb1ELb0ELb1ELb0ELb0ELb0ELb0ELb0ELi2ELi4ELi4ELi4ELb0EEENS1_24CollectiveEpilogueBwdGQAISA_fSD_Li256ELb0ELb0EEENS1_25SingleTileBwdLPTSchedulerILb0ELi128ELb0EEEEEEEEEvNT_6ParamsE) ;  /* 0xffff801008007950 */ /* 0x000fea0003c3ffff */
        .type           $_ZN7cutlass13device_kernelIN5flash19enable_sm80_to_sm89INS1_16FlashAttnBwdSm80INS1_25CollectiveMainloopBwdSm80ILi2ELi2EN4cute5tupleIJNS5_1CILi128EEES8_NS7_ILi64EEEEEENS_10bfloat16_tEfNS_4arch4Sm80ELb1ELb0ELb1ELb0ELb0ELb0ELb0ELb0ELi2ELi4ELi4ELi4ELb0EEENS1_24CollectiveEpilogueBwdGQAISA_fSD_Li256ELb0ELb0EEENS1_25SingleTileBwdLPTSchedulerILb0ELi128ELb0EEEEEEEEEvNT_6ParamsE$_ZN4cute3eso3ESOILb1ELb0EJNS_5tupleIJNS2_IJNS_1CILi8EEENS3_ILi1EEEEEENS2_IJNS3_ILi2EEEEEEEEENS2_IJNS2_IJS5_NS3_ILi0EEEEEENS2_IJiEEEEEEEEC2ERKS9_RKSD_,@function
        .size           $_ZN7cutlass13device_kernelIN5flash19enable_sm80_to_sm89INS1_16FlashAttnBwdSm80INS1_25CollectiveMainloopBwdSm80ILi2ELi2EN4cute5tupleIJNS5_1CILi128EEES8_NS7_ILi64EEEEEENS_10bfloat16_tEfNS_4arch4Sm80ELb1ELb0ELb1ELb0ELb0ELb0ELb0ELb0ELi2ELi4ELi4ELi4ELb0EEENS1_24CollectiveEpilogueBwdGQAISA_fSD_Li256ELb0ELb0EEENS1_25SingleTileBwdLPTSchedulerILb0ELi128ELb0EEEEEEEEEvNT_6ParamsE$_ZN4cute3eso3ESOILb1ELb0EJNS_5tupleIJNS2_IJNS_1CILi8EEENS3_ILi1EEEEEENS2_IJNS3_ILi2EEEEEEEEENS2_IJNS2_IJS5_NS3_ILi0EEEEEENS2_IJiEEEEEEEEC2ERKS9_RKSD_,($_ZN7cutlass13device_kernelIN5flash19enable_sm80_to_sm89INS1_16FlashAttnBwdSm80INS1_25CollectiveMainloopBwdSm80ILi2ELi2EN4cute5tupleIJNS5_1CILi128EEES8_NS7_ILi64EEEEEENS_10bfloat16_tEfNS_4arch4Sm80ELb1ELb0ELb1ELb0ELb0ELb0ELb0ELb0ELi2ELi4ELi4ELi4ELb0EEENS1_24CollectiveEpilogueBwdGQAISA_fSD_Li256ELb0ELb0EEENS1_25SingleTileBwdLPTSchedulerILb0ELi128ELb0EEEEEEEEEvNT_6ParamsE$_ZN4cute3eso3ESOILb1ELb0EJNS_5tupleIJNS2_IJNS_1CILi8EEENS3_ILi1EEEEEENS3_ILi2EEEEEENS2_IJNS2_IJS5_NS3_ILi0EEEEEEiEEEEEC2ERKS8_RKSB_ - $_ZN7cutlass13device_kernelIN5flash19enable_sm80_to_sm89INS1_16FlashAttnBwdSm80INS1_25CollectiveMainloopBwdSm80ILi2ELi2EN4cute5tupleIJNS5_1CILi128EEES8_NS7_ILi64EEEEEENS_10bfloat16_tEfNS_4arch4Sm80ELb1ELb0ELb1ELb0ELb0ELb0ELb0ELb0ELi2ELi4ELi4ELi4ELb0EEENS1_24CollectiveEpilogueBwdGQAISA_fSD_Li256ELb0ELb0EEENS1_25SingleTileBwdLPTSchedulerILb0ELi128ELb0EEEEEEEEEvNT_6ParamsE$_ZN4cute3eso3ESOILb1ELb0EJNS_5tupleIJNS2_IJNS_1CILi8EEENS3_ILi1EEEEEENS2_IJNS3_ILi2EEEEEEEEENS2_IJNS2_IJS5_NS3_ILi0EEEEEENS2_IJiEEEEEEEEC2ERKS9_RKSD_)
$_ZN7cutlass13device_kernelIN5flash19enable_sm80_to_sm89INS1_16FlashAttnBwdSm80INS1_25CollectiveMainloopBwdSm80ILi2ELi2EN4cute5tupleIJNS5_1CILi128EEES8_NS7_ILi64EEEEEENS_10bfloat16_tEfNS_4arch4Sm80ELb1ELb0ELb1ELb0ELb0ELb0ELb0ELb0ELi2ELi4ELi4ELi4ELb0EEENS1_24CollectiveEpilogueBwdGQAISA_fSD_Li256ELb0ELb0EEENS1_25SingleTileBwdLPTSchedulerILb0ELi128ELb0EEEEEEEEEvNT_6ParamsE$_ZN4cute3eso3ESOILb1ELb0EJNS_5tupleIJNS2_IJNS_1CILi8EEENS3_ILi1EEEEEENS2_IJNS3_ILi2EEEEEEEEENS2_IJNS2_IJS5_NS3_ILi0EEEEEENS2_IJiEEEEEEEEC2ERKS9_RKSD_:
[----:B------:R-:W-:Y:S02]  /*7ff0*/  IADD3 R2, R66, -c[0x0][0x20], RZ ;  /* 0x8000080042027a10 */ /* 0x000fe40007ffe0ff */
[----:B------:R-:W-:-:S03]  /*8000*/  MOV R9, 0x0 ;  /* 0x0000000000097802 */ /* 0x000fc60000000f00 */
[----:B------:R1:W-:Y:S01]  /*8010*/  STL [R2], R3 ;  /* 0x0000000302007387 */ /* 0x0003e20000100800 */
[----:B------:R-:W-:Y:S05]  /*8020*/  RET.REL.NODEC R8 `(_ZN7cutlass13device_kernelIN5flash19enable_sm80_to_sm89INS1_16FlashAttnBwdSm80INS1_25CollectiveMainloopBwdSm80ILi2ELi2EN4cute5tupleIJNS5_1CILi128EEES8_NS7_ILi64EEEEEENS_10bfloat16_tEfNS_4arch4Sm80ELb1ELb0ELb1ELb0ELb0ELb0ELb0ELb0ELi2ELi4ELi4ELi4ELb0EEENS1_24CollectiveEpilogueBwdGQAISA_fSD_Li256ELb0ELb0EEENS1_25SingleTileBwdLPTSchedulerILb0ELi128ELb0EEEEEEEEEvNT_6ParamsE) ;  /* 0xffff7fd008007950 */ /* 0x000fea0003c3ffff */
        .type           $_ZN7cutlass13device_kernelIN5flash19enable_sm80_to_sm89INS1_16FlashAttnBwdSm80INS1_25CollectiveMainloopBwdSm80ILi2ELi2EN4cute5tupleIJNS5_1CILi128EEES8_NS7_ILi64EEEEEENS_10bfloat16_tEfNS_4arch4Sm80ELb1ELb0ELb1ELb0ELb0ELb0ELb0ELb0ELi2ELi4ELi4ELi4ELb0EEENS1_24CollectiveEpilogueBwdGQAISA_fSD_Li256ELb0ELb0EEENS1_25SingleTileBwdLPTSchedulerILb0ELi128ELb0EEEEEEEEEvNT_6ParamsE$_ZN4cute3eso3ESOILb1ELb0EJNS_5tupleIJNS2_IJNS_1CILi8EEENS3_ILi1EEEEEENS3_ILi2EEEEEENS2_IJNS2_IJS5_NS3_ILi0EEEEEEiEEEEEC2ERKS8_RKSB_,@function
        .size           $_ZN7cutlass13device_kernelIN5flash19enable_sm80_to_sm89INS1_16FlashAttnBwdSm80INS1_25CollectiveMainloopBwdSm80ILi2ELi2EN4cute5tupleIJNS5_1CILi128EEES8_NS7_ILi64EEEEEENS_10bfloat16_tEfNS_4arch4Sm80ELb1ELb0ELb1ELb0ELb0ELb0ELb0ELb0ELi2ELi4ELi4ELi4ELb0EEENS1_24CollectiveEpilogueBwdGQAISA_fSD_Li256ELb0ELb0EEENS1_25SingleTileBwdLPTSchedulerILb0ELi128ELb0EEEEEEEEEvNT_6ParamsE$_ZN4cute3eso3ESOILb1ELb0EJNS_5tupleIJNS2_IJNS_1CILi8EEENS3_ILi1EEEEEENS3_ILi2EEEEEENS2_IJNS2_IJS5_NS3_ILi0EEEEEEiEEEEEC2ERKS8_RKSB_,($_ZN7cutlass13device_kernelIN5flash19enable_sm80_to_sm89INS1_16FlashAttnBwdSm80INS1_25CollectiveMainloopBwdSm80ILi2ELi2EN4cute5tupleIJNS5_1CILi128EEES8_NS7_ILi64EEEEEENS_10bfloat16_tEfNS_4arch4Sm80ELb1ELb0ELb1ELb0ELb0ELb0ELb0ELb0ELi2ELi4ELi4ELi4ELb0EEENS1_24CollectiveEpilogueBwdGQAISA_fSD_Li256ELb0ELb0EEENS1_25SingleTileBwdLPTSchedulerILb0ELi128ELb0EEEEEEEEEvNT_6ParamsE$_ZN4cute3eso3ESOILb1ELb0EJNS_5tupleIJNS2_IJNS_1CILi8EEENS3_ILi1EEEEEENS3_ILi2EEENS2_IJS7_S7_EEEEEENS2_IJNS2_IJS5_NS3_ILi0EEEEEENS3_ILi4096EEENS2_IJiiEEEEEEEEC2ERKS9_RKSE_ - $_ZN7cutlass13device_kernelIN5flash19enable_sm80_to_sm89INS1_16FlashAttnBwdSm80INS1_25CollectiveMainloopBwdSm80ILi2ELi2EN4cute5tupleIJNS5_1CILi128EEES8_NS7_ILi64EEEEEENS_10bfloat16_tEfNS_4arch4Sm80ELb1ELb0ELb1ELb0ELb0ELb0ELb0ELb0ELi2ELi4ELi4ELi4ELb0EEENS1_24CollectiveEpilogueBwdGQAISA_fSD_Li256ELb0ELb0EEENS1_25SingleTileBwdLPTSchedulerILb0ELi128ELb0EEEEEEEEEvNT_6ParamsE$_ZN4cute3eso3ESOILb1ELb0EJNS_5tupleIJNS2_IJNS_1CILi8EEENS3_ILi1EEEEEENS3_ILi2EEEEEENS2_IJNS2_IJS5_NS3_ILi0EEEEEEiEEEEEC2ERKS8_RKSB_)
$_ZN7cutlass13device_kernelIN5flash19enable_sm80_to_sm89INS1_16FlashAttnBwdSm80INS1_25CollectiveMainloopBwdSm80ILi2ELi2EN4cute5tupleIJNS5_1CILi128EEES8_NS7_ILi64EEEEEENS_10bfloat16_tEfNS_4arch4Sm80ELb1ELb0ELb1ELb0ELb0ELb0ELb0ELb0ELi2ELi4ELi4ELi4ELb0EEENS1_24CollectiveEpilogueBwdGQAISA_fSD_Li256ELb0ELb0EEENS1_25SingleTileBwdLPTSchedulerILb0ELi128ELb0EEEEEEEEEvNT_6ParamsE$_ZN4cute3eso3ESOILb1ELb0EJNS_5tupleIJNS2_IJNS_1CILi8EEENS3_ILi1EEEEEENS3_ILi2EEEEEENS2_IJNS2_IJS5_NS3_ILi0EEEEEEiEEEEEC2ERKS8_RKSB_:
[----:B------:R-:W-:Y:S02]  /*8030*/  IADD3 R2, R66, -c[0x0][0x20], RZ ;  /* 0x8000080042027a10 */ /* 0x000fe40007ffe0ff */
[----:B------:R-:W-:-:S03]  /*8040*/  MOV R9, 0x0 ;  /* 0x0000000000097802 */ /* 0x000fc60000000f00 */
[----:B------:R1:W-:Y:S01]  /*8050*/  STL [R2], R3 ;  /* 0x0000000302007387 */ /* 0x0003e20000100800 */
[----:B------:R-:W-:Y:S05]  /*8060*/  RET.REL.NODEC R8 `(_ZN7cutlass13device_kernelIN5flash19enable_sm80_to_sm89INS1_16FlashAttnBwdSm80INS1_25CollectiveMainloopBwdSm80ILi2ELi2EN4cute5tupleIJNS5_1CILi128EEES8_NS7_ILi64EEEEEENS_10bfloat16_tEfNS_4arch4Sm80ELb1ELb0ELb1ELb0ELb0ELb0ELb0ELb0ELi2ELi4ELi4ELi4ELb0EEENS1_24CollectiveEpilogueBwdGQAISA_fSD_Li256ELb0ELb0EEENS1_25SingleTileBwdLPTSchedulerILb0ELi128ELb0EEEEEEEEEvNT_6ParamsE) ;  /* 0xffff7f9008007950 */ /* 0x000fea0003c3ffff */
        .type           $_ZN7cutlass13device_kernelIN5flash19enable_sm80_to_sm89INS1_16FlashAttnBwdSm80INS1_25CollectiveMainloopBwdSm80ILi2ELi2EN4cute5tupleIJNS5_1CILi128EEES8_NS7_ILi64EEEEEENS_10bfloat16_tEfNS_4arch4Sm80ELb1ELb0ELb1ELb0ELb0ELb0ELb0ELb0ELi2ELi4ELi4ELi4ELb0EEENS1_24CollectiveEpilogueBwdGQAISA_fSD_Li256ELb0ELb0EEENS1_25SingleTileBwdLPTSchedulerILb0ELi128ELb0EEEEEEEEEvNT_6ParamsE$_ZN4cute3eso3ESOILb1ELb0EJNS_5tupleIJNS2_IJNS_1CILi8EEENS3_ILi1EEEEEENS3_ILi2EEENS2_IJS7_S7_EEEEEENS2_IJNS2_IJS5_NS3_ILi0EEEEEENS3_ILi4096EEENS2_IJiiEEEEEEEEC2ERKS9_RKSE_,@function
        .size           $_ZN7cutlass13device_kernelIN5flash19enable_sm80_to_sm89INS1_16FlashAttnBwdSm80INS1_25CollectiveMainloopBwdSm80ILi2ELi2EN4cute5tupleIJNS5_1CILi128EEES8_NS7_ILi64EEEEEENS_10bfloat16_tEfNS_4arch4Sm80ELb1ELb0ELb1ELb0ELb0ELb0ELb0ELb0ELi2ELi4ELi4ELi4ELb0EEENS1_24CollectiveEpilogueBwdGQAISA_fSD_Li256ELb0ELb0EEENS1_25SingleTileBwdLPTSchedulerILb0ELi128ELb0EEEEEEEEEvNT_6ParamsE$_ZN4cute3eso3ESOILb1ELb0EJNS_5tupleIJNS2_IJNS_1CILi8EEENS3_ILi1EEEEEENS3_ILi2EEENS2_IJS7_S7_EEEEEENS2_IJNS2_IJS5_NS3_ILi0EEEEEENS3_ILi4096EEENS2_IJiiEEEEEEEEC2ERKS9_RKSE_,($_ZN7cutlass13device_kernelIN5flash19enable_sm80_to_sm89INS1_16FlashAttnBwdSm80INS1_25CollectiveMainloopBwdSm80ILi2ELi2EN4cute5tupleIJNS5_1CILi128EEES8_NS7_ILi64EEEEEENS_10bfloat16_tEfNS_4arch4Sm80ELb1ELb0ELb1ELb0ELb0ELb0ELb0ELb0ELi2ELi4ELi4ELi4ELb0EEENS1_24CollectiveEpilogueBwdGQAISA_fSD_Li256ELb0ELb0EEENS1_25SingleTileBwdLPTSchedulerILb0ELi128ELb0EEEEEEEEEvNT_6ParamsE$_ZN4cute3eso3ESOILb1ELb0EJNS_5tupleIJNS2_IJNS_1CILi8EEENS3_ILi1EEEEEENS3_ILi2EEES4_EEENS2_IJNS2_IJS5_NS3_ILi0EEEEEEiNS3_ILi1024EEEEEEEEC2ERKS8_RKSC_ - $_ZN7cutlass13device_kernelIN5flash19enable_sm80_to_sm89INS1_16FlashAttnBwdSm80INS1_25CollectiveMainloopBwdSm80ILi2ELi2EN4cute5tupleIJNS5_1CILi128EEES8_NS7_ILi64EEEEEENS_10bfloat16_tEfNS_4arch4Sm80ELb1ELb0ELb1ELb0ELb0ELb0ELb0ELb0ELi2ELi4ELi4ELi4ELb0EEENS1_24CollectiveEpilogueBwdGQAISA_fSD_Li256ELb0ELb0EEENS1_25SingleTileBwdLPTSchedulerILb0ELi128ELb0EEEEEEEEEvNT_6ParamsE$_ZN4cute3eso3ESOILb1ELb0EJNS_5tupleIJNS2_IJNS_1CILi8EEENS3_ILi1EEEEEENS3_ILi2EEENS2_IJS7_S7_EEEEEENS2_IJNS2_IJS5_NS3_ILi0EEEEEENS3_ILi4096EEENS2_IJiiEEEEEEEEC2ERKS9_RKSE_)
$_ZN7cutlass13device_kernelIN5flash19enable_sm80_to_sm89INS1_16FlashAttnBwdSm80INS1_25CollectiveMainloopBwdSm80ILi2ELi2EN4cute5tupleIJNS5_1CILi128EEES8_NS7_ILi64EEEEEENS_10bfloat16_tEfNS_4arch4Sm80ELb1ELb0ELb1ELb0ELb0ELb0ELb0ELb0ELi2ELi4ELi4ELi4ELb0EEENS1_24CollectiveEpilogueBwdGQAISA_fSD_Li256ELb0ELb0EEENS1_25SingleTileBwdLPTSchedulerILb0ELi128ELb0EEEEEEEEEvNT_6ParamsE$_ZN4cute3eso3ESOILb1ELb0EJNS_5tupleIJNS2_IJNS_1CILi8EEENS3_ILi1EEEEEENS3_ILi2EEENS2_IJS7_S7_EEEEEENS2_IJNS2_IJS5_NS3_ILi0EEEEEENS3_ILi4096EEENS2_IJiiEEEEEEEEC2ERKS9_RKSE_:
[----:B------:R-:W-:Y:S01]  /*8070*/  IADD3 R3, R23, -c[0x0][0x20], RZ ;  /* 0x8000080017037a10 */ /* 0x000fe20007ffe0ff */
[----:B------:R-:W-:Y:S01]  /*8080*/  IMAD.MOV.U32 R12, RZ, RZ, R6 ;  /* 0x000000ffff0c7224 */ /* 0x000fe200078e0006 */
[----:B------:R-:W-:-:S03]  /*8090*/  MOV R13, 0x0 ;  /* 0x00000000000d7802 */ /* 0x000fc60000000f00 */
[----:B------:R1:W-:Y:S04]  /*80a0*/  STL [R3], R2 ;  /* 0x0000000203007387 */ /* 0x0003e80000100800 */
[----:B------:R1:W-:Y:S01]  /*80b0*/  STL [R3+0x4], R8 ;  /* 0x0000040803007387 */ /* 0x0003e20000100800 */
[----:B------:R-:W-:Y:S05]  /*80c0*/  RET.REL.NODEC R12 `(_ZN7cutlass13device_kernelIN5flash19enable_sm80_to_sm89INS1_16FlashAttnBwdSm80INS1_25CollectiveMainloopBwdSm80ILi2ELi2EN4cute5tupleIJNS5_1CILi128EEES8_NS7_ILi64EEEEEENS_10bfloat16_tEfNS_4arch4Sm80ELb1ELb0ELb1ELb0ELb0ELb0ELb0ELb0ELi2ELi4ELi4ELi4ELb0EEENS1_24CollectiveEpilogueBwdGQAISA_fSD_Li256ELb0ELb0EEENS1_25SingleTileBwdLPTSchedulerILb0ELi128ELb0EEEEEEEEEvNT_6ParamsE) ;  /* 0xffff7f300c007950 */ /* 0x000fea0003c3ffff */
        .type           $_ZN7cutlass13device_kernelIN5flash19enable_sm80_to_sm89INS1_16FlashAttnBwdSm80INS1_25CollectiveMainloopBwdSm80ILi2ELi2EN4cute5tupleIJNS5_1CILi128EEES8_NS7_ILi64EEEEEENS_10bfloat16_tEfNS_4arch4Sm80ELb1ELb0ELb1ELb0ELb0ELb0ELb0ELb0ELi2ELi4ELi4ELi4ELb0EEENS1_24CollectiveEpilogueBwdGQAISA_fSD_Li256ELb0ELb0EEENS1_25SingleTileBwdLPTSchedulerILb0ELi128ELb0EEEEEEEEEvNT_6ParamsE$_ZN4cute3eso3ESOILb1ELb0EJNS_5tupleIJNS2_IJNS_1CILi8EEENS3_ILi1EEEEEENS3_ILi2EEES4_EEENS2_IJNS2_IJS5_NS3_ILi0EEEEEEiNS3_ILi1024EEEEEEEEC2ERKS8_RKSC_,@function
        .size           $_ZN7cutlass13device_kernelIN5flash19enable_sm80_to_sm89INS1_16FlashAttnBwdSm80INS1_25CollectiveMainloopBwdSm80ILi2ELi2EN4cute5tupleIJNS5_1CILi128EEES8_NS7_ILi64EEEEEENS_10bfloat16_tEfNS_4arch4Sm80ELb1ELb0ELb1ELb0ELb0ELb0ELb0ELb0ELi2ELi4ELi4ELi4ELb0EEENS1_24CollectiveEpilogueBwdGQAISA_fSD_Li256ELb0ELb0EEENS1_25SingleTileBwdLPTSchedulerILb0ELi128ELb0EEEEEEEEEvNT_6ParamsE$_ZN4cute3eso3ESOILb1ELb0EJNS_5tupleIJNS2_IJNS_1CILi8EEENS3_ILi1EEEEEENS3_ILi2EEES4_EEENS2_IJNS2_IJS5_NS3_ILi0EEEEEEiNS3_ILi1024EEEEEEEEC2ERKS8_RKSC_,($_ZN7cutlass13device_kernelIN5flash19enable_sm80_to_sm89INS1_16FlashAttnBwdSm80INS1_25CollectiveMainloopBwdSm80ILi2ELi2EN4cute5tupleIJNS5_1CILi128EEES8_NS7_ILi64EEEEEENS_10bfloat16_tEfNS_4arch4Sm80ELb1ELb0ELb1ELb0ELb0ELb0ELb0ELb0ELi2ELi4ELi4ELi4ELb0EEENS1_24CollectiveEpilogueBwdGQAISA_fSD_Li256ELb0ELb0EEENS1_25SingleTileBwdLPTSchedulerILb0ELi128ELb0EEEEEEEEEvNT_6ParamsE$_ZN4cute3eso3ESOILb1ELb0EJNS_5tupleIJNS2_IJNS_1CILi8EEENS3_ILi1EEEEEENS3_ILi4EEES5_EEENS2_IJNS2_IJS5_NS3_ILi0EEEEEElS9_EEEEEC2ERKS8_RKSB_ - $_ZN7cutlass13device_kernelIN5flash19enable_sm80_to_sm89INS1_16FlashAttnBwdSm80INS1_25CollectiveMainloopBwdSm80ILi2ELi2EN4cute5tupleIJNS5_1CILi128EEES8_NS7_ILi64EEEEEENS_10bfloat16_tEfNS_4arch4Sm80ELb1ELb0ELb1ELb0ELb0ELb0ELb0ELb0ELi2ELi4ELi4ELi4ELb0EEENS1_24CollectiveEpilogueBwdGQAISA_fSD_Li256ELb0ELb0EEENS1_25SingleTileBwdLPTSchedulerILb0ELi128ELb0EEEEEEEEEvNT_6ParamsE$_ZN4cute3eso3ESOILb1ELb0EJNS_5tupleIJNS2_IJNS_1CILi8EEENS3_ILi1EEEEEENS3_ILi2EEES4_EEENS2_IJNS2_IJS5_NS3_ILi0EEEEEEiNS3_ILi1024EEEEEEEEC2ERKS8_RKSC_)
$_ZN7cutlass13device_kernelIN5flash19enable_sm80_to_sm89INS1_16FlashAttnBwdSm80INS1_25CollectiveMainloopBwdSm80ILi2ELi2EN4cute5tupleIJNS5_1CILi128EEES8_NS7_ILi64EEEEEENS_10bfloat16_tEfNS_4arch4Sm80ELb1ELb0ELb1ELb0ELb0ELb0ELb0ELb0ELi2ELi4ELi4ELi4ELb0EEENS1_24CollectiveEpilogueBwdGQAISA_fSD_Li256ELb0ELb0EEENS1_25SingleTileBwdLPTSchedulerILb0ELi128ELb0EEEEEEEEEvNT_6ParamsE$_ZN4cute3eso3ESOILb1ELb0EJNS_5tupleIJNS2_IJNS_1CILi8EEENS3_ILi1EEEEEENS3_ILi2EEES4_EEENS2_IJNS2_IJS5_NS3_ILi0EEEEEEiNS3_ILi1024EEEEEEEEC2ERKS8_RKSC_:
[----:B------:R-:W-:Y:S02]  /*80d0*/  IADD3 R2, R23, -c[0x0][0x20], RZ ;  /* 0x8000080017027a10 */ /* 0x000fe40007ffe0ff */
[----:B------:R-:W-:-:S03]  /*80e0*/  MOV R9, 0x0 ;  /* 0x0000000000097802 */ /* 0x000fc60000000f00 */
[----:B------:R1:W-:Y:S01]  /*80f0*/  STL [R2], R3 ;  /* 0x0000000302007387 */ /* 0x0003e20000100800 */
[----:B------:R-:W-:Y:S05]  /*8100*/  RET.REL.NODEC R8 `(_ZN7cutlass13device_kernelIN5flash19enable_sm80_to_sm89INS1_16FlashAttnBwdSm80INS1_25CollectiveMainloopBwdSm80ILi2ELi2EN4cute5tupleIJNS5_1CILi128EEES8_NS7_ILi64EEEEEENS_10bfloat16_tEfNS_4arch4Sm80ELb1ELb0ELb1ELb0ELb0ELb0ELb0ELb0ELi2ELi4ELi4ELi4ELb0EEENS1_24CollectiveEpilogueBwdGQAISA_fSD_Li256ELb0ELb0EEENS1_25SingleTileBwdLPTSchedulerILb0ELi128ELb0EEEEEEEEEvNT_6ParamsE) ;  /* 0xffff7ef008007950 */ /* 0x000fea0003c3ffff */
        .type           $_ZN7cutlass13device_kernelIN5flash19enable_sm80_to_sm89INS1_16FlashAttnBwdSm80INS1_25CollectiveMainloopBwdSm80ILi2ELi2EN4cute5tupleIJNS5_1CILi128EEES8_NS7_ILi64EEEEEENS_10bfloat16_tEfNS_4arch4Sm80ELb1ELb0ELb1ELb0ELb0ELb0ELb0ELb0ELi2ELi4ELi4ELi4ELb0EEENS1_24CollectiveEpilogueBwdGQAISA_fSD_Li256ELb0ELb0EEENS1_25SingleTileBwdLPTSchedulerILb0ELi128ELb0EEEEEEEEEvNT_6ParamsE$_ZN4cute3eso3ESOILb1ELb0EJNS_5tupleIJNS2_IJNS_1CILi8EEENS3_ILi1EEEEEENS3_ILi4EEES5_EEENS2_IJNS2_IJS5_NS3_ILi0EEEEEElS9_EEEEEC2ERKS8_RKSB_,@function
        .size           $_ZN7cutlass13device_kernelIN5flash19enable_sm80_to_sm89INS1_16FlashAttnBwdSm80INS1_25CollectiveMainloopBwdSm80ILi2ELi2EN4cute5tupleIJNS5_1CILi128EEES8_NS7_ILi64EEEEEENS_10bfloat16_tEfNS_4arch4Sm80ELb1ELb0ELb1ELb0ELb0ELb0ELb0ELb0ELi2ELi4ELi4ELi4ELb0EEENS1_24CollectiveEpilogueBwdGQAISA_fSD_Li256ELb0ELb0EEENS1_25SingleTileBwdLPTSchedulerILb0ELi128ELb0EEEEEEEEEvNT_6ParamsE$_ZN4cute3eso3ESOILb1ELb0EJNS_5tupleIJNS2_IJNS_1CILi8EEENS3_ILi1EEEEEENS3_ILi4EEES5_EEENS2_IJNS2_IJS5_NS3_ILi0EEEEEElS9_EEEEEC2ERKS8_RKSB_,($_ZN7cutlass13device_kernelIN5flash19enable_sm80_to_sm89INS1_16FlashAttnBwdSm80INS1_25CollectiveMainloopBwdSm80ILi2ELi2EN4cute5tupleIJNS5_1CILi128EEES8_NS7_ILi64EEEEEENS_10bfloat16_tEfNS_4arch4Sm80ELb1ELb0ELb1ELb0ELb0ELb0ELb0ELb0ELi2ELi4ELi4ELi4ELb0EEENS1_24CollectiveEpilogueBwdGQAISA_fSD_Li256ELb0ELb0EEENS1_25SingleTileBwdLPTSchedulerILb0ELi128ELb0EEEEEEEEEvNT_6ParamsE$_ZN4cute3eso3ESOILb1ELb0EJNS_5tupleIJNS_1CILi0EEES4_EEEiEEC2ERKS5_RKi - $_ZN7cutlass13device_kernelIN5flash19enable_sm80_to_sm89INS1_16FlashAttnBwdSm80INS1_25CollectiveMainloopBwdSm80ILi2ELi2EN4cute5tupleIJNS5_1CILi128EEES8_NS7_ILi64EEEEEENS_10bfloat16_tEfNS_4arch4Sm80ELb1ELb0ELb1ELb0ELb0ELb0ELb0ELb0ELi2ELi4ELi4ELi4ELb0EEENS1_24CollectiveEpilogueBwdGQAISA_fSD_Li256ELb0ELb0EEENS1_25SingleTileBwdLPTSchedulerILb0ELi128ELb0EEEEEEEEEvNT_6ParamsE$_ZN4cute3eso3ESOILb1ELb0EJNS_5tupleIJNS2_IJNS_1CILi8EEENS3_ILi1EEEEEENS3_ILi4EEES5_EEENS2_IJNS2_IJS5_NS3_ILi0EEEEEElS9_EEEEEC2ERKS8_RKSB_)
$_ZN7cutlass13device_kernelIN5flash19enable_sm80_to_sm89INS1_16FlashAttnBwdSm80INS1_25CollectiveMainloopBwdSm80ILi2ELi2EN4cute5tupleIJNS5_1CILi128EEES8_NS7_ILi64EEEEEENS_10bfloat16_tEfNS_4arch4Sm80ELb1ELb0ELb1ELb0ELb0ELb0ELb0ELb0ELi2ELi4ELi4ELi4ELb0EEENS1_24CollectiveEpilogueBwdGQAISA_fSD_Li256ELb0ELb0EEENS1_25SingleTileBwdLPTSchedulerILb0ELi128ELb0EEEEEEEEEvNT_6ParamsE$_ZN4cute3eso3ESOILb1ELb0EJNS_5tupleIJNS2_IJNS_1CILi8EEENS3_ILi1EEEEEENS3_ILi4EEES5_EEENS2_IJNS2_IJS5_NS3_ILi0EEEEEElS9_EEEEEC2ERKS8_RKSB_:
[----:B------:R-:W-:Y:S01]  /*8110*/  IADD3 R3, R15, -c[0x0][0x20], RZ ;  /* 0x800008000f037a10 */ /* 0x000fe20007ffe0ff */
[----:B------:R-:W-:Y:S01]  /*8120*/  IMAD.MOV.U32 R78, RZ, RZ, R2 ;  /* 0x000000ffff4e7224 */ /* 0x000fe200078e0002 */
[----:B------:R-:W-:Y:S01]  /*8130*/  MOV R84, R6 ;  /* 0x0000000600547202 */ /* 0x000fe20000000f00 */
[----:B------:R-:W-:Y:S01]  /*8140*/  IMAD.MOV.U32 R79, RZ, RZ, R5 ;  /* 0x000000ffff4f7224 */ /* 0x000fe200078e0005 */
[----:B------:R-:W-:-:S04]  /*8150*/  MOV R85, 0x0 ;  /* 0x0000000000557802 */ /* 0x000fc80000000f00 */
[----:B------:R1:W-:Y:S01]  /*8160*/  STL.64 [R3], R78 ;  /* 0x0000004e03007387 */ /* 0x0003e20000100a00 */
[----:B------:R-:W-:Y:S05]  /*8170*/  RET.REL.NODEC R84 `(_ZN7cutlass13device_kernelIN5flash19enable_sm80_to_sm89INS1_16FlashAttnBwdSm80INS1_25CollectiveMainloopBwdSm80ILi2ELi2EN4cute5tupleIJNS5_1CILi128EEES8_NS7_ILi64EEEEEENS_10bfloat16_tEfNS_4arch4Sm80ELb1ELb0ELb1ELb0ELb0ELb0ELb0ELb0ELi2ELi4ELi4ELi4ELb0EEENS1_24CollectiveEpilogueBwdGQAISA_fSD_Li256ELb0ELb0EEENS1_25SingleTileBwdLPTSchedulerILb0ELi128ELb0EEEEEEEEEvNT_6ParamsE) ;  /* 0xffff7e8054007950 */ /* 0x000fea0003c3ffff */
        .type           $_ZN7cutlass13device_kernelIN5flash19enable_sm80_to_sm89INS1_16FlashAttnBwdSm80INS1_25CollectiveMainloopBwdSm80ILi2ELi2EN4cute5tupleIJNS5_1CILi128EEES8_NS7_ILi64EEEEEENS_10bfloat16_tEfNS_4arch4Sm80ELb1ELb0ELb1ELb0ELb0ELb0ELb0ELb0ELi2ELi4ELi4ELi4ELb0EEENS1_24CollectiveEpilogueBwdGQAISA_fSD_Li256ELb0ELb0EEENS1_25SingleTileBwdLPTSchedulerILb0ELi128ELb0EEEEEEEEEvNT_6ParamsE$_ZN4cute3eso3ESOILb1ELb0EJNS_5tupleIJNS_1CILi0EEES4_EEEiEEC2ERKS5_RKi,@function
        .size           $_ZN7cutlass13device_kernelIN5flash19enable_sm80_to_sm89INS1_16FlashAttnBwdSm80INS1_25CollectiveMainloopBwdSm80ILi2ELi2EN4cute5tupleIJNS5_1CILi128EEES8_NS7_ILi64EEEEEENS_10bfloat16_tEfNS_4arch4Sm80ELb1ELb0ELb1ELb0ELb0ELb0ELb0ELb0ELi2ELi4ELi4ELi4ELb0EEENS1_24CollectiveEpilogueBwdGQAISA_fSD_Li256ELb0ELb0EEENS1_25SingleTileBwdLPTSchedulerILb0ELi128ELb0EEEEEEEEEvNT_6ParamsE$_ZN4cute3eso3ESOILb1ELb0EJNS_5tupleIJNS_1CILi0EEES4_EEEiEEC2ERKS5_RKi,($_ZN7cutlass13device_kernelIN5flash19enable_sm80_to_sm89INS1_16FlashAttnBwdSm80INS1_25CollectiveMainloopBwdSm80ILi2ELi2EN4cute5tupleIJNS5_1CILi128EEES8_NS7_ILi64EEEEEENS_10bfloat16_tEfNS_4arch4Sm80ELb1ELb0ELb1ELb0ELb0ELb0ELb0ELb0ELi2ELi4ELi4ELi4ELb0EEENS1_24CollectiveEpilogueBwdGQAISA_fSD_Li256ELb0ELb0EEENS1_25SingleTileBwdLPTSchedulerILb0ELi128ELb0EEEEEEEEEvNT_6ParamsE$_ZN4cute3eso3ESOILb1ELb0EJNS_5tupleIJNS_1CILi16EEENS3_ILi2EEES5_S5_NS3_ILi4EEES5_EEENS2_IJNS3_ILi1EEEiiiNS3_ILi144EEENS3_ILi512EEEEEEEEC2ERKS7_RKSB_ - $_ZN7cutlass13device_kernelIN5flash19enable_sm80_to_sm89INS1_16FlashAttnBwdSm80INS1_25CollectiveMainloopBwdSm80ILi2ELi2EN4cute5tupleIJNS5_1CILi128EEES8_NS7_ILi64EEEEEENS_10bfloat16_tEfNS_4arch4Sm80ELb1ELb0ELb1ELb0ELb0ELb0ELb0ELb0ELi2ELi4ELi4ELi4ELb0EEENS1_24CollectiveEpilogueBwdGQAISA_fSD_Li256ELb0ELb0EEENS1_25SingleTileBwdLPTSchedulerILb0ELi128ELb0EEEEEEEEEvNT_6ParamsE$_ZN4cute3eso3ESOILb1ELb0EJNS_5tupleIJNS_1CILi0EEES4_EEEiEEC2ERKS5_RKi)
$_ZN7cutlass13device_kernelIN5flash19enable_sm80_to_sm89INS1_16FlashAttnBwdSm80INS1_25CollectiveMainloopBwdSm80ILi2ELi2EN4cute5tupleIJNS5_1CILi128EEES8_NS7_ILi64EEEEEENS_10bfloat16_tEfNS_4arch4Sm80ELb1ELb0ELb1ELb0ELb0ELb0ELb0ELb0ELi2ELi4ELi4ELi4ELb0EEENS1_24CollectiveEpilogueBwdGQAISA_fSD_Li256ELb0ELb0EEENS1_25SingleTileBwdLPTSchedulerILb0ELi128ELb0EEEEEEEEEvNT_6ParamsE$_ZN4cute3eso3ESOILb1ELb0EJNS_5tupleIJNS_1CILi0EEES4_EEEiEEC2ERKS5_RKi:
[----:B------:R-:W-:Y:S02]  /*8180*/  IADD3 R2, R66, -c[0x0][0x20], RZ ;  /* 0x8000080042027a10 */ /* 0x000fe40007ffe0ff */
[----:B------:R-:W-:-:S03]  /*8190*/  MOV R5, 0x0 ;  /* 0x0000000000057802 */ /* 0x000fc60000000f00 */
[----:B------:R1:W-:Y:S01]  /*81a0*/  STL [R2], R3 ;  /* 0x0000000302007387 */ /* 0x0003e20000100800 */
[----:B------:R-:W-:Y:S05]  /*81b0*/  RET.REL.NODEC R4 `(_ZN7cutlass13device_kernelIN5flash19enable_sm80_to_sm89INS1_16FlashAttnBwdSm80INS1_25CollectiveMainloopBwdSm80ILi2ELi2EN4cute5tupleIJNS5_1CILi128EEES8_NS7_ILi64EEEEEENS_10bfloat16_tEfNS_4arch4Sm80ELb1ELb0ELb1ELb0ELb0ELb0ELb0ELb0ELi2ELi4ELi4ELi4ELb0EEENS1_24CollectiveEpilogueBwdGQAISA_fSD_Li256ELb0ELb0EEENS1_25SingleTileBwdLPTSchedulerILb0ELi128ELb0EEEEEEEEEvNT_6ParamsE) ;  /* 0xffff7e4004007950 */ /* 0x000fea0003c3ffff */
        .type           $_ZN7cutlass13device_kernelIN5flash19enable_sm80_to_sm89INS1_16FlashAttnBwdSm80INS1_25CollectiveMainloopBwdSm80ILi2ELi2EN4cute5tupleIJNS5_1CILi128EEES8_NS7_ILi64EEEEEENS_10bfloat16_tEfNS_4arch4Sm80ELb1ELb0ELb1ELb0ELb0ELb0ELb0ELb0ELi2ELi4ELi4ELi4ELb0EEENS1_24CollectiveEpilogueBwdGQAISA_fSD_Li256ELb0ELb0EEENS1_25SingleTileBwdLPTSchedulerILb0ELi128ELb0EEEEEEEEEvNT_6ParamsE$_ZN4cute3eso3ESOILb1ELb0EJNS_5tupleIJNS_1CILi16EEENS3_ILi2EEES5_S5_NS3_ILi4EEES5_EEENS2_IJNS3_ILi1EEEiiiNS3_ILi144EEENS3_ILi512EEEEEEEEC2ERKS7_RKSB_,@function
        .size           $_ZN7cutlass13device_kernelIN5flash19enable_sm80_to_sm89INS1_16FlashAttnBwdSm80INS1_25CollectiveMainloopBwdSm80ILi2ELi2EN4cute5tupleIJNS5_1CILi128EEES8_NS7_ILi64EEEEEENS_10bfloat16_tEfNS_4arch4Sm80ELb1ELb0ELb1ELb0ELb0ELb0ELb0ELb0ELi2ELi4ELi4ELi4ELb0EEENS1_24CollectiveEpilogueBwdGQAISA_fSD_Li256ELb0ELb0EEENS1_25SingleTileBwdLPTSchedulerILb0ELi128ELb0EEEEEEEEEvNT_6ParamsE$_ZN4cute3eso3ESOILb1ELb0EJNS_5tupleIJNS_1CILi16EEENS3_ILi2EEES5_S5_NS3_ILi4EEES5_EEENS2_IJNS3_ILi1EEEiiiNS3_ILi144EEENS3_ILi512EEEEEEEEC2ERKS7_RKSB_,($_ZN7cutlass13device_kernelIN5flash19enable_sm80_to_sm89INS1_16FlashAttnBwdSm80INS1_25CollectiveMainloopBwdSm80ILi2ELi2EN4cute5tupleIJNS5_1CILi128EEES8_NS7_ILi64EEEEEENS_10bfloat16_tEfNS_4arch4Sm80ELb1ELb0ELb1ELb0ELb0ELb0ELb0ELb0ELi2ELi4ELi4ELi4ELb0EEENS1_24CollectiveEpilogueBwdGQAISA_fSD_Li256ELb0ELb0EEENS1_25SingleTileBwdLPTSchedulerILb0ELi128ELb0EEEEEEEEEvNT_6ParamsE$_ZN4cute3eso3ESOILb1ELb0EJNS_5tupleIJNS_1CILi1EEENS2_IJS4_NS3_ILi2EEES5_EEEEEENS2_IJNS3_ILi0EEENS2_IJS4_NS3_ILi256EEEiEEEEEEEEC2ERKS7_RKSB_ - $_ZN7cutlass13device_kernelIN5flash19enable_sm80_to_sm89INS1_16FlashAttnBwdSm80INS1_25CollectiveMainloopBwdSm80ILi2ELi2EN4cute5tupleIJNS5_1CILi128EEES8_NS7_ILi64EEEEEENS_10bfloat16_tEfNS_4arch4Sm80ELb1ELb0ELb1ELb0ELb0ELb0ELb0ELb0ELi2ELi4ELi4ELi4ELb0EEENS1_24CollectiveEpilogueBwdGQAISA_fSD_Li256ELb0ELb0EEENS1_25SingleTileBwdLPTSchedulerILb0ELi128ELb0EEEEEEEEEvNT_6ParamsE$_ZN4cute3eso3ESOILb1ELb0EJNS_5tupleIJNS_1CILi16EEENS3_ILi2EEES5_S5_NS3_ILi4EEES5_EEENS2_IJNS3_ILi1EEEiiiNS3_ILi144EEENS3_ILi512EEEEEEEEC2ERKS7_RKSB_)
$_ZN7cutlass13device_kernelIN5flash19enable_sm80_to_sm89INS1_16FlashAttnBwdSm80INS1_25CollectiveMainloopBwdSm80ILi2ELi2EN4cute5tupleIJNS5_1CILi128EEES8_NS7_ILi64EEEEEENS_10bfloat16_tEfNS_4arch4Sm80ELb1ELb0ELb1ELb0ELb0ELb0ELb0ELb0ELi2ELi4ELi4ELi4ELb0EEENS1_24CollectiveEpilogueBwdGQAISA_fSD_Li256ELb0ELb0EEENS1_25SingleTileBwdLPTSchedulerILb0ELi128ELb0EEEEEEEEEvNT_6ParamsE$_ZN4cute3eso3ESOILb1ELb0EJNS_5tupleIJNS_1CILi16EEENS3_ILi2EEES5_S5_NS3_ILi4EEES5_EEENS2_IJNS3_ILi1EEEiiiNS3_ILi144EEENS3_ILi512EEEEEEEEC2ERKS7_RKSB_:
[----:B------:R-:W-:Y:S02]  /*81c0*/  IADD3 R4, R58, -c[0x0][0x20], RZ ;  /* 0x800008003a047a10 */ /* 0x000fe40007ffe0ff */
[----:B------:R-:W-:-:S03]  /*81d0*/  MOV R9, 0x0 ;  /* 0x0000000000097802 */ /* 0x000fc60000000f00 */
[----:B------:R1:W-:Y:S04]  /*81e0*/  STL [R4], R2 ;  /* 0x0000000204007387 */ /* 0x0003e80000100800 */
[----:B------:R1:W-:Y:S04]  /*81f0*/  STL [R4+0x4], R3 ;  /* 0x0000040304007387 */ /* 0x0003e80000100800 */
[----:B------:R1:W-:Y:S01]  /*8200*/  STL [R4+0x8], R5 ;  /* 0x0000080504007387 */ /* 0x0003e20000100800 */
[----:B------:R-:W-:Y:S05]  /*8210*/  RET.REL.NODEC R8 `(_ZN7cutlass13device_kernelIN5flash19enable_sm80_to_sm89INS1_16FlashAttnBwdSm80INS1_25CollectiveMainloopBwdSm80ILi2ELi2EN4cute5tupleIJNS5_1CILi128EEES8_NS7_ILi64EEEEEENS_10bfloat16_tEfNS_4arch4Sm80ELb1ELb0ELb1ELb0ELb0ELb0ELb0ELb0ELi2ELi4ELi4ELi4ELb0EEENS1_24CollectiveEpilogueBwdGQAISA_fSD_Li256ELb0ELb0EEENS1_25SingleTileBwdLPTSchedulerILb0ELi128ELb0EEEEEEEEEvNT_6ParamsE) ;  /* 0xffff7de008007950 */ /* 0x000fea0003c3ffff */
        .type           $_ZN7cutlass13device_kernelIN5flash19enable_sm80_to_sm89INS1_16FlashAttnBwdSm80INS1_25CollectiveMainloopBwdSm80ILi2ELi2EN4cute5tupleIJNS5_1CILi128EEES8_NS7_ILi64EEEEEENS_10bfloat16_tEfNS_4arch4Sm80ELb1ELb0ELb1ELb0ELb0ELb0ELb0ELb0ELi2ELi4ELi4ELi4ELb0EEENS1_24CollectiveEpilogueBwdGQAISA_fSD_Li256ELb0ELb0EEENS1_25SingleTileBwdLPTSchedulerILb0ELi128ELb0EEEEEEEEEvNT_6ParamsE$_ZN4cute3eso3ESOILb1ELb0EJNS_5tupleIJNS_1CILi1EEENS2_IJS4_NS3_ILi2EEES5_EEEEEENS2_IJNS3_ILi0EEENS2_IJS4_NS3_ILi256EEEiEEEEEEEEC2ERKS7_RKSB_,@function
        .size           $_ZN7cutlass13device_kernelIN5flash19enable_sm80_to_sm89INS1_16FlashAttnBwdSm80INS1_25CollectiveMainloopBwdSm80ILi2ELi2EN4cute5tupleIJNS5_1CILi128EEES8_NS7_ILi64EEEEEENS_10bfloat16_tEfNS_4arch4Sm80ELb1ELb0ELb1ELb0ELb0ELb0ELb0ELb0ELi2ELi4ELi4ELi4ELb0EEENS1_24CollectiveEpilogueBwdGQAISA_fSD_Li256ELb0ELb0EEENS1_25SingleTileBwdLPTSchedulerILb0ELi128ELb0EEEEEEEEEvNT_6ParamsE$_ZN4cute3eso3ESOILb1ELb0EJNS_5tupleIJNS_1CILi1EEENS2_IJS4_NS3_ILi2EEES5_EEEEEENS2_IJNS3_ILi0EEENS2_IJS4_NS3_ILi256EEEiEEEEEEEEC2ERKS7_RKSB_,($_ZN7cutlass13device_kernelIN5flash19enable_sm80_to_sm89INS1_16FlashAttnBwdSm80INS1_25CollectiveMainloopBwdSm80ILi2ELi2EN4cute5tupleIJNS5_1CILi128EEES8_NS7_ILi64EEEEEENS_10bfloat16_tEfNS_4arch4Sm80ELb1ELb0ELb1ELb0ELb0ELb0ELb0ELb0ELi2ELi4ELi4ELi4ELb0EEENS1_24CollectiveEpilogueBwdGQAISA_fSD_Li256ELb0ELb0EEENS1_25SingleTileBwdLPTSchedulerILb0ELi128ELb0EEEEEEEEEvNT_6ParamsE$_ZN4cute3eso3ESOILb1ELb0EJNS_5tupleIJNS_1CILi1EEENS3_ILi0EEEEEENS2_IJiEEEEEC2ERKS6_RKS7_ - $_ZN7cutlass13device_kernelIN5flash19enable_sm80_to_sm89INS1_16FlashAttnBwdSm80INS1_25CollectiveMainloopBwdSm80ILi2ELi2EN4cute5tupleIJNS5_1CILi128EEES8_NS7_ILi64EEEEEENS_10bfloat16_tEfNS_4arch4Sm80ELb1ELb0ELb1ELb0ELb0ELb0ELb0ELb0ELi2ELi4ELi4ELi4ELb0EEENS1_24CollectiveEpilogueBwdGQAISA_fSD_Li256ELb0ELb0EEENS1_25SingleTileBwdLPTSchedulerILb0ELi128ELb0EEEEEEEEEvNT_6ParamsE$_ZN4cute3eso3ESOILb1ELb0EJNS_5tupleIJNS_1CILi1EEENS2_IJS4_NS3_ILi2EEES5_EEEEEENS2_IJNS3_ILi0EEENS2_IJS4_NS3_ILi256EEEiEEEEEEEEC2ERKS7_RKSB_)
$_ZN7cutlass13device_kernelIN5flash19enable_sm80_to_sm89INS1_16FlashAttnBwdSm80INS1_25CollectiveMainloopBwdSm80ILi2ELi2EN4cute5tupleIJNS5_1CILi128EEES8_NS7_ILi64EEEEEENS_10bfloat16_tEfNS_4arch4Sm80ELb1ELb0ELb1ELb0ELb0ELb0ELb0ELb0ELi2ELi4ELi4ELi4ELb0EEENS1_24CollectiveEpilogueBwdGQAISA_fSD_Li256ELb0ELb0EEENS1_25SingleTileBwdLPTSchedulerILb0ELi128ELb0EEEEEEEEEvNT_6ParamsE$_ZN4cute3eso3ESOILb1ELb0EJNS_5tupleIJNS_1CILi1EEENS2_IJS4_NS3_ILi2EEES5_EEEEEENS2_IJNS3_ILi0EEENS2_IJS4_NS3_ILi256EEEiEEEEEEEEC2ERKS7_RKSB_:
[----:B------:R-:W-:Y:S02]  /*8220*/  IADD3 R3, R9, -c[0x0][0x20], RZ ;  /* 0x8000080009037a10 */ /* 0x000fe40007ffe0ff */
[----:B------:R-:W-:-:S03]  /*8230*/  MOV R5, 0x0 ;  /* 0x0000000000057802 */ /* 0x000fc60000000f00 */
[----:B------:R1:W-:Y:S01]  /*8240*/  STL [R3], R2 ;  /* 0x0000000203007387 */ /* 0x0003e20000100800 */
[----:B------:R-:W-:Y:S05]  /*8250*/  RET.REL.NODEC R4 `(_ZN7cutlass13device_kernelIN5flash19enable_sm80_to_sm89INS1_16FlashAttnBwdSm80INS1_25CollectiveMainloopBwdSm80ILi2ELi2EN4cute5tupleIJNS5_1CILi128EEES8_NS7_ILi64EEEEEENS_10bfloat16_tEfNS_4arch4Sm80ELb1ELb0ELb1ELb0ELb0ELb0ELb0ELb0ELi2ELi4ELi4ELi4ELb0EEENS1_24CollectiveEpilogueBwdGQAISA_fSD_Li256ELb0ELb0EEENS1_25SingleTileBwdLPTSchedulerILb0ELi128ELb0EEEEEEEEEvNT_6ParamsE) ;  /* 0xffff7da004007950 */ /* 0x000fea0003c3ffff */
        .type           $_ZN7cutlass13device_kernelIN5flash19enable_sm80_to_sm89INS1_16FlashAttnBwdSm80INS1_25CollectiveMainloopBwdSm80ILi2ELi2EN4cute5tupleIJNS5_1CILi128EEES8_NS7_ILi64EEEEEENS_10bfloat16_tEfNS_4arch4Sm80ELb1ELb0ELb1ELb0ELb0ELb0ELb0ELb0ELi2ELi4ELi4ELi4ELb0EEENS1_24CollectiveEpilogueBwdGQAISA_fSD_Li256ELb0ELb0EEENS1_25SingleTileBwdLPTSchedulerILb0ELi128ELb0EEEEEEEEEvNT_6ParamsE$_ZN4cute3eso3ESOILb1ELb0EJNS_5tupleIJNS_1CILi1EEENS3_ILi0EEEEEENS2_IJiEEEEEC2ERKS6_RKS7_,@function
        .size           $_ZN7cutlass13device_kernelIN5flash19enable_sm80_to_sm89INS1_16FlashAttnBwdSm80INS1_25CollectiveMainloopBwdSm80ILi2ELi2EN4cute5tupleIJNS5_1CILi128EEES8_NS7_ILi64EEEEEENS_10bfloat16_tEfNS_4arch4Sm80ELb1ELb0ELb1ELb0ELb0ELb0ELb0ELb0ELi2ELi4ELi4ELi4ELb0EEENS1_24CollectiveEpilogueBwdGQAISA_fSD_Li256ELb0ELb0EEENS1_25SingleTileBwdLPTSchedulerILb0ELi128ELb0EEEEEEEEEvNT_6ParamsE$_ZN4cute3eso3ESOILb1ELb0EJNS_5tupleIJNS_1CILi1EEENS3_ILi0EEEEEENS2_IJiEEEEEC2ERKS6_RKS7_,($_ZN7cutlass13device_kernelIN5flash19enable_sm80_to_sm89INS1_16FlashAttnBwdSm80INS1_25CollectiveMainloopBwdSm80ILi2ELi2EN4cute5tupleIJNS5_1CILi128EEES8_NS7_ILi64EEEEEENS_10bfloat16_tEfNS_4arch4Sm80ELb1ELb0ELb1ELb0ELb0ELb0ELb0ELb0ELi2ELi4ELi4ELi4ELb0EEENS1_24CollectiveEpilogueBwdGQAISA_fSD_Li256ELb0ELb0EEENS1_25SingleTileBwdLPTSchedulerILb0ELi128ELb0EEEEEEEEEvNT_6ParamsE$_ZN4cute3eso3ESOILb1ELb0EJNS_5tupleIJNS_1CILi1EEENS3_ILi0EEEEEENS3_ILi4096EEENS2_IJiiEEEEEC2ERKS6_RKS7_RKS8_ - $_ZN7cutlass13device_kernelIN5flash19enable_sm80_to_sm89INS1_16FlashAttnBwdSm80INS1_25CollectiveMainloopBwdSm80ILi2ELi2EN4cute5tupleIJNS5_1CILi128EEES8_NS7_ILi64EEEEEENS_10bfloat16_tEfNS_4arch4Sm80ELb1ELb0ELb1ELb0ELb0ELb0ELb0ELb0ELi2ELi4ELi4ELi4ELb0EEENS1_24CollectiveEpilogueBwdGQAISA_fSD_Li256ELb0ELb0EEENS1_25SingleTileBwdLPTSchedulerILb0ELi128ELb0EEEEEEEEEvNT_6ParamsE$_ZN4cute3eso3ESOILb1ELb0EJNS_5tupleIJNS_1CILi1EEENS3_ILi0EEEEEENS2_IJiEEEEEC2ERKS6_RKS7_)
$_ZN7cutlass13device_kernelIN5flash19enable_sm80_to_sm89INS1_16FlashAttnBwdSm80INS1_25CollectiveMainloopBwdSm80ILi2ELi2EN4cute5tupleIJNS5_1CILi128EEES8_NS7_ILi64EEEEEENS_10bfloat16_tEfNS_4arch4Sm80ELb1ELb0ELb1ELb0ELb0ELb0ELb0ELb0ELi2ELi4ELi4ELi4ELb0EEENS1_24CollectiveEpilogueBwdGQAISA_fSD_Li256ELb0ELb0EEENS1_25SingleTileBwdLPTSchedulerILb0ELi128ELb0EEEEEEEEEvNT_6ParamsE$_ZN4cute3eso3ESOILb1ELb0EJNS_5tupleIJNS_1CILi1EEENS3_ILi0EEEEEENS2_IJiEEEEEC2ERKS6_RKS7_:
[----:B------:R-:W-:Y:S02]  /*8260*/  IADD3 R2, R66, -c[0x0][0x20], RZ ;  /* 0x8000080042027a10 */ /* 0x000fe40007ffe0ff */
[----:B------:R-:W-:-:S03]  /*8270*/  MOV R7, 0x0 ;  /* 0x0000000000077802 */ /* 0x000fc60000000f00 */
[----:B------:R1:W-:Y:S01]  /*8280*/  STL [R2], R3 ;  /* 0x0000000302007387 */ /* 0x0003e20000100800 */
[----:B------:R-:W-:Y:S05]  /*8290*/  RET.REL.NODEC R6 `(_ZN7cutlass13device_kernelIN5flash19enable_sm80_to_sm89INS1_16FlashAttnBwdSm80INS1_25CollectiveMainloopBwdSm80ILi2ELi2EN4cute5tupleIJNS5_1CILi128EEES8_NS7_ILi64EEEEEENS_10bfloat16_tEfNS_4arch4Sm80ELb1ELb0ELb1ELb0ELb0ELb0ELb0ELb0ELi2ELi4ELi4ELi4ELb0EEENS1_24CollectiveEpilogueBwdGQAISA_fSD_Li256ELb0ELb0EEENS1_25SingleTileBwdLPTSchedulerILb0ELi128ELb0EEEEEEEEEvNT_6ParamsE) ;  /* 0xffff7d6006007950 */ /* 0x000fea0003c3ffff */
        .type           $_ZN7cutlass13device_kernelIN5flash19enable_sm80_to_sm89INS1_16FlashAttnBwdSm80INS1_25CollectiveMainloopBwdSm80ILi2ELi2EN4cute5tupleIJNS5_1CILi128EEES8_NS7_ILi64EEEEEENS_10bfloat16_tEfNS_4arch4Sm80ELb1ELb0ELb1ELb0ELb0ELb0ELb0ELb0ELi2ELi4ELi4ELi4ELb0EEENS1_24CollectiveEpilogueBwdGQAISA_fSD_Li256ELb0ELb0EEENS1_25SingleTileBwdLPTSchedulerILb0ELi128ELb0EEEEEEEEEvNT_6ParamsE$_ZN4cute3eso3ESOILb1ELb0EJNS_5tupleIJNS_1CILi1EEENS3_ILi0EEEEEENS3_ILi4096EEENS2_IJiiEEEEEC2ERKS6_RKS7_RKS8_,@function
        .size           $_ZN7cutlass13device_kernelIN5flash19enable_sm80_to_sm89INS1_16FlashAttnBwdSm80INS1_25CollectiveMainloopBwdSm80ILi2ELi2EN4cute5tupleIJNS5_1CILi128EEES8_NS7_ILi64EEEEEENS_10bfloat16_tEfNS_4arch4Sm80ELb1ELb0ELb1ELb0ELb0ELb0ELb0ELb0ELi2ELi4ELi4ELi4ELb0EEENS1_24CollectiveEpilogueBwdGQAISA_fSD_Li256ELb0ELb0EEENS1_25SingleTileBwdLPTSchedulerILb0ELi128ELb0EEEEEEEEEvNT_6ParamsE$_ZN4cute3eso3ESOILb1ELb0EJNS_5tupleIJNS_1CILi1EEENS3_ILi0EEEEEENS3_ILi4096EEENS2_IJiiEEEEEC2ERKS6_RKS7_RKS8_,($_ZN7cutlass13device_kernelIN5flash19enable_sm80_to_sm89INS1_16FlashAttnBwdSm80INS1_25CollectiveMainloopBwdSm80ILi2ELi2EN4cute5tupleIJNS5_1CILi128EEES8_NS7_ILi64EEEEEENS_10bfloat16_tEfNS_4arch4Sm80ELb1ELb0ELb1ELb0ELb0ELb0ELb0ELb0ELi2ELi4ELi4ELi4ELb0EEENS1_24CollectiveEpilogueBwdGQAISA_fSD_Li256ELb0ELb0EEENS1_25SingleTileBwdLPTSchedulerILb0ELi128ELb0EEEEEEEEEvNT_6ParamsE$_ZN4cute3eso3ESOILb1ELb0EJNS_5tupleIJNS_1CILi1EEENS3_ILi0EEEEEEiEEC2ERKS6_RKi - $_ZN7cutlass13device_kernelIN5flash19enable_sm80_to_sm89INS1_16FlashAttnBwdSm80INS1_25CollectiveMainloopBwdSm80ILi2ELi2EN4cute5tupleIJNS5_1CILi128EEES8_NS7_ILi64EEEEEENS_10bfloat16_tEfNS_4arch4Sm80ELb1ELb0ELb1ELb0ELb0ELb0ELb0ELb0ELi2ELi4ELi4ELi4ELb0EEENS1_24CollectiveEpilogueBwdGQAISA_fSD_Li256ELb0ELb0EEENS1_25SingleTileBwdLPTSchedulerILb0ELi128ELb0EEEEEEEEEvNT_6ParamsE$_ZN4cute3eso3ESOILb1ELb0EJNS_5tupleIJNS_1CILi1EEENS3_ILi0EEEEEENS3_ILi4096EEENS2_IJiiEEEEEC2ERKS6_RKS7_RKS8_)
$_ZN7cutlass13device_kernelIN5flash19enable_sm80_to_sm89INS1_16FlashAttnBwdSm80INS1_25CollectiveMainloopBwdSm80ILi2ELi2EN4cute5tupleIJNS5_1CILi128EEES8_NS7_ILi64EEEEEENS_10bfloat16_tEfNS_4arch4Sm80ELb1ELb0ELb1ELb0ELb0ELb0ELb0ELb0ELi2ELi4ELi4ELi4ELb0EEENS1_24CollectiveEpilogueBwdGQAISA_fSD_Li256ELb0ELb0EEENS1_25SingleTileBwdLPTSchedulerILb0ELi128ELb0EEEEEEEEEvNT_6ParamsE$_ZN4cute3eso3ESOILb1ELb0EJNS_5tupleIJNS_1CILi1EEENS3_ILi0EEEEEENS3_ILi4096EEENS2_IJiiEEEEEC2ERKS6_RKS7_RKS8_:
[----:B------:R-:W-:Y:S01]  /*82a0*/  IADD3 R2, R2, -c[0x0][0x20], RZ ;  /* 0x8000080002027a10 */ /* 0x000fe20007ffe0ff */
[----:B------:R-:W-:Y:S01]  /*82b0*/  IMAD.MOV.U32 R8, RZ, RZ, R6 ;  /* 0x000000ffff087224 */ /* 0x000fe200078e0006 */
[----:B------:R-:W-:-:S03]  /*82c0*/  MOV R9, 0x0 ;  /* 0x0000000000097802 */ /* 0x000fc60000000f00 */
[----:B------:R1:W-:Y:S04]  /*82d0*/  STL [R2], R5 ;  /* 0x0000000502007387 */ /* 0x0003e80000100800 */
[----:B------:R1:W-:Y:S01]  /*82e0*/  STL [R2+0x4], R3 ;  /* 0x0000040302007387 */ /* 0x0003e20000100800 */
[----:B------:R-:W-:Y:S05]  /*82f0*/  RET.REL.NODEC R8 `(_ZN7cutlass13device_kernelIN5flash19enable_sm80_to_sm89INS1_16FlashAttnBwdSm80INS1_25CollectiveMainloopBwdSm80ILi2ELi2EN4cute5tupleIJNS5_1CILi128EEES8_NS7_ILi64EEEEEENS_10bfloat16_tEfNS_4arch4Sm80ELb1ELb0ELb1ELb0ELb0ELb0ELb0ELb0ELi2ELi4ELi4ELi4ELb0EEENS1_24CollectiveEpilogueBwdGQAISA_fSD_Li256ELb0ELb0EEENS1_25SingleTileBwdLPTSchedulerILb0ELi128ELb0EEEEEEEEEvNT_6ParamsE) ;  /* 0xffff7d0008007950 */ /* 0x000fea0003c3ffff */
        .type           $_ZN7cutlass13device_kernelIN5flash19enable_sm80_to_sm89INS1_16FlashAttnBwdSm80INS1_25CollectiveMainloopBwdSm80ILi2ELi2EN4cute5tupleIJNS5_1CILi128EEES8_NS7_ILi64EEEEEENS_10bfloat16_tEfNS_4arch4Sm80ELb1ELb0ELb1ELb0ELb0ELb0ELb0ELb0ELi2ELi4ELi4ELi4ELb0EEENS1_24CollectiveEpilogueBwdGQAISA_fSD_Li256ELb0ELb0EEENS1_25SingleTileBwdLPTSchedulerILb0ELi128ELb0EEEEEEEEEvNT_6ParamsE$_ZN4cute3eso3ESOILb1ELb0EJNS_5tupleIJNS_1CILi1EEENS3_ILi0EEEEEEiEEC2ERKS6_RKi,@function
        .size           $_ZN7cutlass13device_kernelIN5flash19enable_sm80_to_sm89INS1_16FlashAttnBwdSm80INS1_25CollectiveMainloopBwdSm80ILi2ELi2EN4cute5tupleIJNS5_1CILi128EEES8_NS7_ILi64EEEEEENS_10bfloat16_tEfNS_4arch4Sm80ELb1ELb0ELb1ELb0ELb0ELb0ELb0ELb0ELi2ELi4ELi4ELi4ELb0EEENS1_24CollectiveEpilogueBwdGQAISA_fSD_Li256ELb0ELb0EEENS1_25SingleTileBwdLPTSchedulerILb0ELi128ELb0EEEEEEEEEvNT_6ParamsE$_ZN4cute3eso3ESOILb1ELb0EJNS_5tupleIJNS_1CILi1EEENS3_ILi0EEEEEEiEEC2ERKS6_RKi,($_ZN7cutlass13device_kernelIN5flash19enable_sm80_to_sm89INS1_16FlashAttnBwdSm80INS1_25CollectiveMainloopBwdSm80ILi2ELi2EN4cute5tupleIJNS5_1CILi128EEES8_NS7_ILi64EEEEEENS_10bfloat16_tEfNS_4arch4Sm80ELb1ELb0ELb1ELb0ELb0ELb0ELb0ELb0ELi2ELi4ELi4ELi4ELb0EEENS1_24CollectiveEpilogueBwdGQAISA_fSD_Li256ELb0ELb0EEENS1_25SingleTileBwdLPTSchedulerILb0ELi128ELb0EEEEEEEEEvNT_6ParamsE$_ZN4cute3eso3ESOILb1ELb0EJNS_5tupleIJNS_1CILi1EEENS3_ILi0EEEEEEiNS3_ILi1024EEEEEC2ERKS6_RKiRKS7_ - $_ZN7cutlass13device_kernelIN5flash19enable_sm80_to_sm89INS1_16FlashAttnBwdSm80INS1_25CollectiveMainloopBwdSm80ILi2ELi2EN4cute5tupleIJNS5_1CILi128EEES8_NS7_ILi64EEEEEENS_10bfloat16_tEfNS_4arch4Sm80ELb1ELb0ELb1ELb0ELb0ELb0ELb0ELb0ELi2ELi4ELi4ELi4ELb0EEENS1_24CollectiveEpilogueBwdGQAISA_fSD_Li256ELb0ELb0EEENS1_25SingleTileBwdLPTSchedulerILb0ELi128ELb0EEEEEEEEEvNT_6ParamsE$_ZN4cute3eso3ESOILb1ELb0EJNS_5tupleIJNS_1CILi1EEENS3_ILi0EEEEEEiEEC2ERKS6_RKi)
$_ZN7cutlass13device_kernelIN5flash19enable_sm80_to_sm89INS1_16FlashAttnBwdSm80INS1_25CollectiveMainloopBwdSm80ILi2ELi2EN4cute5tupleIJNS5_1CILi128EEES8_NS7_ILi64EEEEEENS_10bfloat16_tEfNS_4arch4Sm80ELb1ELb0ELb1ELb0ELb0ELb0ELb0ELb0ELi2ELi4ELi4ELi4ELb0EEENS1_24CollectiveEpilogueBwdGQAISA_fSD_Li256ELb0ELb0EEENS1_25SingleTileBwdLPTSchedulerILb0ELi128ELb0EEEEEEEEEvNT_6ParamsE$_ZN4cute3eso3ESOILb1ELb0EJNS_5tupleIJNS_1CILi1EEENS3_ILi0EEEEEEiEEC2ERKS6_RKi:
[----:B------:R-:W-:Y:S02]  /*8300*/  IADD3 R2, R2, -c[0x0][0x20], RZ ;  /* 0x8000080002027a10 */ /* 0x000fe40007ffe0ff */
[----:B------:R-:W-:-:S03]  /*8310*/  MOV R7, 0x0 ;  /* 0x0000000000077802 */ /* 0x000fc60000000f00 */
[----:B------:R1:W-:Y:S01]  /*8320*/  STL [R2], R3 ;  /* 0x0000000302007387 */ /* 0x0003e20000100800 */
[----:B------:R-:W-:Y:S05]  /*8330*/  RET.REL.NODEC R6 `(_ZN7cutlass13device_kernelIN5flash19enable_sm80_to_sm89INS1_16FlashAttnBwdSm80INS1_25CollectiveMainloopBwdSm80ILi2ELi2EN4cute5tupleIJNS5_1CILi128EEES8_NS7_ILi64EEEEEENS_10bfloat16_tEfNS_4arch4Sm80ELb1ELb0ELb1ELb0ELb0ELb0ELb0ELb0ELi2ELi4ELi4ELi4ELb0EEENS1_24CollectiveEpilogueBwdGQAISA_fSD_Li256ELb0ELb0EEENS1_25SingleTileBwdLPTSchedulerILb0ELi128ELb0EEEEEEEEEvNT_6ParamsE) ;  /* 0xffff7cc006007950 */ /* 0x000fea0003c3ffff */
        .type           $_ZN7cutlass13device_kernelIN5flash19enable_sm80_to_sm89INS1_16FlashAttnBwdSm80INS1_25CollectiveMainloopBwdSm80ILi2ELi2EN4cute5tupleIJNS5_1CILi128EEES8_NS7_ILi64EEEEEENS_10bfloat16_tEfNS_4arch4Sm80ELb1ELb0ELb1ELb0ELb0ELb0ELb0ELb0ELi2ELi4ELi4ELi4ELb0EEENS1_24CollectiveEpilogueBwdGQAISA_fSD_Li256ELb0ELb0EEENS1_25SingleTileBwdLPTSchedulerILb0ELi128ELb0EEEEEEEEEvNT_6ParamsE$_ZN4cute3eso3ESOILb1ELb0EJNS_5tupleIJNS_1CILi1EEENS3_ILi0EEEEEEiNS3_ILi1024EEEEEC2ERKS6_RKiRKS7_,@function
        .size           $_ZN7cutlass13device_kernelIN5flash19enable_sm80_to_sm89INS1_16FlashAttnBwdSm80INS1_25CollectiveMainloopBwdSm80ILi2ELi2EN4cute5tupleIJNS5_1CILi128EEES8_NS7_ILi64EEEEEENS_10bfloat16_tEfNS_4arch4Sm80ELb1ELb0ELb1ELb0ELb0ELb0ELb0ELb0ELi2ELi4ELi4ELi4ELb0EEENS1_24CollectiveEpilogueBwdGQAISA_fSD_Li256ELb0ELb0EEENS1_25SingleTileBwdLPTSchedulerILb0ELi128ELb0EEEEEEEEEvNT_6ParamsE$_ZN4cute3eso3ESOILb1ELb0EJNS_5tupleIJNS_1CILi1EEENS3_ILi0EEEEEEiNS3_ILi1024EEEEEC2ERKS6_RKiRKS7_,($_ZN7cutlass13device_kernelIN5flash19enable_sm80_to_sm89INS1_16FlashAttnBwdSm80INS1_25CollectiveMainloopBwdSm80ILi2ELi2EN4cute5tupleIJNS5_1CILi128EEES8_NS7_ILi64EEEEEENS_10bfloat16_tEfNS_4arch4Sm80ELb1ELb0ELb1ELb0ELb0ELb0ELb0ELb0ELi2ELi4ELi4ELi4ELb0EEENS1_24CollectiveEpilogueBwdGQAISA_fSD_Li256ELb0ELb0EEENS1_25SingleTileBwdLPTSchedulerILb0ELi128ELb0EEEEEEEEEvNT_6ParamsE$_ZN4cute3eso3ESOILb1ELb0EJNS_5tupleIJNS_1CILi1EEENS3_ILi0EEEEEElS5_EEC2ERKS6_RKlRKS5_ - $_ZN7cutlass13device_kernelIN5flash19enable_sm80_to_sm89INS1_16FlashAttnBwdSm80INS1_25CollectiveMainloopBwdSm80ILi2ELi2EN4cute5tupleIJNS5_1CILi128EEES8_NS7_ILi64EEEEEENS_10bfloat16_tEfNS_4arch4Sm80ELb1ELb0ELb1ELb0ELb0ELb0ELb0ELb0ELi2ELi4ELi4ELi4ELb0EEENS1_24CollectiveEpilogueBwdGQAISA_fSD_Li256ELb0ELb0EEENS1_25SingleTileBwdLPTSchedulerILb0ELi128ELb0EEEEEEEEEvNT_6ParamsE$_ZN4cute3eso3ESOILb1ELb0EJNS_5tupleIJNS_1CILi1EEENS3_ILi0EEEEEEiNS3_ILi1024EEEEEC2ERKS6_RKiRKS7_)
$_ZN7cutlass13device_kernelIN5flash19enable_sm80_to_sm89INS1_16FlashAttnBwdSm80INS1_25CollectiveMainloopBwdSm80ILi2ELi2EN4cute5tupleIJNS5_1CILi128EEES8_NS7_ILi64EEEEEENS_10bfloat16_tEfNS_4arch4Sm80ELb1ELb0ELb1ELb0ELb0ELb0ELb0ELb0ELi2ELi4ELi4ELi4ELb0EEENS1_24CollectiveEpilogueBwdGQAISA_fSD_Li256ELb0ELb0EEENS1_25SingleTileBwdLPTSchedulerILb0ELi128ELb0EEEEEEEEEvNT_6ParamsE$_ZN4cute3eso3ESOILb1ELb0EJNS_5tupleIJNS_1CILi1EEENS3_ILi0EEEEEEiNS3_ILi1024EEEEEC2ERKS6_RKiRKS7_:
[----:B------:R-:W-:Y:S02]  /*8340*/  IADD3 R2, R2, -c[0x0][0x20], RZ ;  /* 0x8000080002027a10 */ /* 0x000fe40007ffe0ff */
[----:B------:R-:W-:-:S03]  /*8350*/  MOV R9, 0x0 ;  /* 0x0000000000097802 */ /* 0x000fc60000000f00 */
[----:B------:R1:W-:Y:S01]  /*8360*/  STL [R2], R3 ;  /* 0x0000000302007387 */ /* 0x0003e20000100800 */
[----:B------:R-:W-:Y:S05]  /*8370*/  RET.REL.NODEC R8 `(_ZN7cutlass13device_kernelIN5flash19enable_sm80_to_sm89INS1_16FlashAttnBwdSm80INS1_25CollectiveMainloopBwdSm80ILi2ELi2EN4cute5tupleIJNS5_1CILi128EEES8_NS7_ILi64EEEEEENS_10bfloat16_tEfNS_4arch4Sm80ELb1ELb0ELb1ELb0ELb0ELb0ELb0ELb0ELi2ELi4ELi4ELi4ELb0EEENS1_24CollectiveEpilogueBwdGQAISA_fSD_Li256ELb0ELb0EEENS1_25SingleTileBwdLPTSchedulerILb0ELi128ELb0EEEEEEEEEvNT_6ParamsE) ;  /* 0xffff7c8008007950 */ /* 0x000fea0003c3ffff */
        .type           $_ZN7cutlass13device_kernelIN5flash19enable_sm80_to_sm89INS1_16FlashAttnBwdSm80INS1_25CollectiveMainloopBwdSm80ILi2ELi2EN4cute5tupleIJNS5_1CILi128EEES8_NS7_ILi64EEEEEENS_10bfloat16_tEfNS_4arch4Sm80ELb1ELb0ELb1ELb0ELb0ELb0ELb0ELb0ELi2ELi4ELi4ELi4ELb0EEENS1_24CollectiveEpilogueBwdGQAISA_fSD_Li256ELb0ELb0EEENS1_25SingleTileBwdLPTSchedulerILb0ELi128ELb0EEEEEEEEEvNT_6ParamsE$_ZN4cute3eso3ESOILb1ELb0EJNS_5tupleIJNS_1CILi1EEENS3_ILi0EEEEEElS5_EEC2ERKS6_RKlRKS5_,@function
        .size           $_ZN7cutlass13device_kernelIN5flash19enable_sm80_to_sm89INS1_16FlashAttnBwdSm80INS1_25CollectiveMainloopBwdSm80ILi2ELi2EN4cute5tupleIJNS5_1CILi128EEES8_NS7_ILi64EEEEEENS_10bfloat16_tEfNS_4arch4Sm80ELb1ELb0ELb1ELb0ELb0ELb0ELb0ELb0ELi2ELi4ELi4ELi4ELb0EEENS1_24CollectiveEpilogueBwdGQAISA_fSD_Li256ELb0ELb0EEENS1_25SingleTileBwdLPTSchedulerILb0ELi128ELb0EEEEEEEEEvNT_6ParamsE$_ZN4cute3eso3ESOILb1ELb0EJNS_5tupleIJNS_1CILi1EEENS3_ILi0EEEEEElS5_EEC2ERKS6_RKlRKS5_,($_ZN7cutlass13device_kernelIN5flash19enable_sm80_to_sm89INS1_16FlashAttnBwdSm80INS1_25CollectiveMainloopBwdSm80ILi2ELi2EN4cute5tupleIJNS5_1CILi128EEES8_NS7_ILi64EEEEEENS_10bfloat16_tEfNS_4arch4Sm80ELb1ELb0ELb1ELb0ELb0ELb0ELb0ELb0ELi2ELi4ELi4ELi4ELb0EEENS1_24CollectiveEpilogueBwdGQAISA_fSD_Li256ELb0ELb0EEENS1_25SingleTileBwdLPTSchedulerILb0ELi128ELb0EEEEEEEEEvNT_6ParamsE$_ZN4cute3eso3ESOILb1ELb0EJNS_5tupleIJNS_1CILi1EEENS3_ILi2EEEEEENS2_IJNS3_ILi0EEEiEEEEEC2ERKS6_RKS8_ - $_ZN7cutlass13device_kernelIN5flash19enable_sm80_to_sm89INS1_16FlashAttnBwdSm80INS1_25CollectiveMainloopBwdSm80ILi2ELi2EN4cute5tupleIJNS5_1CILi128EEES8_NS7_ILi64EEEEEENS_10bfloat16_tEfNS_4arch4Sm80ELb1ELb0ELb1ELb0ELb0ELb0ELb0ELb0ELi2ELi4ELi4ELi4ELb0EEENS1_24CollectiveEpilogueBwdGQAISA_fSD_Li256ELb0ELb0EEENS1_25SingleTileBwdLPTSchedulerILb0ELi128ELb0EEEEEEEEEvNT_6ParamsE$_ZN4cute3eso3ESOILb1ELb0EJNS_5tupleIJNS_1CILi1EEENS3_ILi0EEEEEElS5_EEC2ERKS6_RKlRKS5_)
$_ZN7cutlass13device_kernelIN5flash19enable_sm80_to_sm89INS1_16FlashAttnBwdSm80INS1_25CollectiveMainloopBwdSm80ILi2ELi2EN4cute5tupleIJNS5_1CILi128EEES8_NS7_ILi64EEEEEENS_10bfloat16_tEfNS_4arch4Sm80ELb1ELb0ELb1ELb0ELb0ELb0ELb0ELb0ELi2ELi4ELi4ELi4ELb0EEENS1_24CollectiveEpilogueBwdGQAISA_fSD_Li256ELb0ELb0EEENS1_25SingleTileBwdLPTSchedulerILb0ELi128ELb0EEEEEEEEEvNT_6ParamsE$_ZN4cute3eso3ESOILb1ELb0EJNS_5tupleIJNS_1CILi1EEENS3_ILi0EEEEEElS5_EEC2ERKS6_RKlRKS5_:
[----:B------:R-:W-:Y:S01]  /*8380*/  IADD3 R3, R3, -c[0x0][0x20], RZ ;  /* 0x8000080003037a10 */ /* 0x000fe20007ffe0ff */
[----:B------:R-:W-:Y:S01]  /*8390*/  IMAD.MOV.U32 R78, RZ, RZ, R2 ;  /* 0x000000ffff4e7224 */ /* 0x000fe200078e0002 */
[----:B------:R-:W-:Y:S01]  /*83a0*/  MOV R84, R6 ;  /* 0x0000000600547202 */ /* 0x000fe20000000f00 */
[----:B------:R-:W-:Y:S01]  /*83b0*/  IMAD.MOV.U32 R79, RZ, RZ, R5 ;  /* 0x000000ffff4f7224 */ /* 0x000fe200078e0005 */
[----:B------:R-:W-:-:S04]  /*83c0*/  MOV R85, 0x0 ;  /* 0x0000000000557802 */ /* 0x000fc80000000f00 */
[----:B------:R1:W-:Y:S01]  /*83d0*/  STL.64 [R3], R78 ;  /* 0x0000004e03007387 */ /* 0x0003e20000100a00 */
[----:B------:R-:W-:Y:S05]  /*83e0*/  RET.REL.NODEC R84 `(_ZN7cutlass13device_kernelIN5flash19enable_sm80_to_sm89INS1_16FlashAttnBwdSm80INS1_25CollectiveMainloopBwdSm80ILi2ELi2EN4cute5tupleIJNS5_1CILi128EEES8_NS7_ILi64EEEEEENS_10bfloat16_tEfNS_4arch4Sm80ELb1ELb0ELb1ELb0ELb0ELb0ELb0ELb0ELi2ELi4ELi4ELi4ELb0EEENS1_24CollectiveEpilogueBwdGQAISA_fSD_Li256ELb0ELb0EEENS1_25SingleTileBwdLPTSchedulerILb0ELi128ELb0EEEEEEEEEvNT_6ParamsE) ;  /* 0xffff7c1054007950 */ /* 0x000fea0003c3ffff */
        .type           $_ZN7cutlass13device_kernelIN5flash19enable_sm80_to_sm89INS1_16FlashAttnBwdSm80INS1_25CollectiveMainloopBwdSm80ILi2ELi2EN4cute5tupleIJNS5_1CILi128EEES8_NS7_ILi64EEEEEENS_10bfloat16_tEfNS_4arch4Sm80ELb1ELb0ELb1ELb0ELb0ELb0ELb0ELb0ELi2ELi4ELi4ELi4ELb0EEENS1_24CollectiveEpilogueBwdGQAISA_fSD_Li256ELb0ELb0EEENS1_25SingleTileBwdLPTSchedulerILb0ELi128ELb0EEEEEEEEEvNT_6ParamsE$_ZN4cute3eso3ESOILb1ELb0EJNS_5tupleIJNS_1CILi1EEENS3_ILi2EEEEEENS2_IJNS3_ILi0EEEiEEEEEC2ERKS6_RKS8_,@function
        .size           $_ZN7cutlass13device_kernelIN5flash19enable_sm80_to_sm89INS1_16FlashAttnBwdSm80INS1_25CollectiveMainloopBwdSm80ILi2ELi2EN4cute5tupleIJNS5_1CILi128EEES8_NS7_ILi64EEEEEENS_10bfloat16_tEfNS_4arch4Sm80ELb1ELb0ELb1ELb0ELb0ELb0ELb0ELb0ELi2ELi4ELi4ELi4ELb0EEENS1_24CollectiveEpilogueBwdGQAISA_fSD_Li256ELb0ELb0EEENS1_25SingleTileBwdLPTSchedulerILb0ELi128ELb0EEEEEEEEEvNT_6ParamsE$_ZN4cute3eso3ESOILb1ELb0EJNS_5tupleIJNS_1CILi1EEENS3_ILi2EEEEEENS2_IJNS3_ILi0EEEiEEEEEC2ERKS6_RKS8_,($_ZN7cutlass13device_kernelIN5flash19enable_sm80_to_sm89INS1_16FlashAttnBwdSm80INS1_25CollectiveMainloopBwdSm80ILi2ELi2EN4cute5tupleIJNS5_1CILi128EEES8_NS7_ILi64EEEEEENS_10bfloat16_tEfNS_4arch4Sm80ELb1ELb0ELb1ELb0ELb0ELb0ELb0ELb0ELi2ELi4ELi4ELi4ELb0EEENS1_24CollectiveEpilogueBwdGQAISA_fSD_Li256ELb0ELb0EEENS1_25SingleTileBwdLPTSchedulerILb0ELi128ELb0EEEEEEEEEvNT_6ParamsE$_ZN4cute3eso3ESOILb1ELb0EJNS_5tupleIJNS_1CILi1EEENS3_ILi2EEES5_EEENS2_IJS4_NS3_ILi256EEEiEEEEEC2ERKS6_RKS8_ - $_ZN7cutlass13device_kernelIN5flash19enable_sm80_to_sm89INS1_16FlashAttnBwdSm80INS1_25CollectiveMainloopBwdSm80ILi2ELi2EN4cute5tupleIJNS5_1CILi128EEES8_NS7_ILi64EEEEEENS_10bfloat16_tEfNS_4arch4Sm80ELb1ELb0ELb1ELb0ELb0ELb0ELb0ELb0ELi2ELi4ELi4ELi4ELb0EEENS1_24CollectiveEpilogueBwdGQAISA_fSD_Li256ELb0ELb0EEENS1_25SingleTileBwdLPTSchedulerILb0ELi128ELb0EEEEEEEEEvNT_6ParamsE$_ZN4cute3eso3ESOILb1ELb0EJNS_5tupleIJNS_1CILi1EEENS3_ILi2EEEEEENS2_IJNS3_ILi0EEEiEEEEEC2ERKS6_RKS8_)
$_ZN7cutlass13device_kernelIN5flash19enable_sm80_to_sm89INS1_16FlashAttnBwdSm80INS1_25CollectiveMainloopBwdSm80ILi2ELi2EN4cute5tupleIJNS5_1CILi128EEES8_NS7_ILi64EEEEEENS_10bfloat16_tEfNS_4arch4Sm80ELb1ELb0ELb1ELb0ELb0ELb0ELb0ELb0ELi2ELi4ELi4ELi4ELb0EEENS1_24CollectiveEpilogueBwdGQAISA_fSD_Li256ELb0ELb0EEENS1_25SingleTileBwdLPTSchedulerILb0ELi128ELb0EEEEEEEEEvNT_6ParamsE$_ZN4cute3eso3ESOILb1ELb0EJNS_5tupleIJNS_1CILi1EEENS3_ILi2EEEEEENS2_IJNS3_ILi0EEEiEEEEEC2ERKS6_RKS8_:
[----:B------:R-:W-:Y:S02]  /*83f0*/  IADD3 R3, R13, -c[0x0][0x20], RZ ;  /* 0x800008000d037a10 */ /* 0x000fe40007ffe0ff */
[----:B------:R-:W-:-:S03]  /*8400*/  MOV R5, 0x0 ;  /* 0x0000000000057802 */ /* 0x000fc60000000f00 */
[----:B------:R1:W-:Y:S01]  /*8410*/  STL [R3], R2 ;  /* 0x0000000203007387 */ /* 0x0003e20000100800 */
[----:B------:R-:W-:Y:S05]  /*8420*/  RET.REL.NODEC R4 `(_ZN7cutlass13device_kernelIN5flash19enable_sm80_to_sm89INS1_16FlashAttnBwdSm80INS1_25CollectiveMainloopBwdSm80ILi2ELi2EN4cute5tupleIJNS5_1CILi128EEES8_NS7_ILi64EEEEEENS_10bfloat16_tEfNS_4arch4Sm80ELb1ELb0ELb1ELb0ELb0ELb0ELb0ELb0ELi2ELi4ELi4ELi4ELb0EEENS1_24CollectiveEpilogueBwdGQAISA_fSD_Li256ELb0ELb0EEENS1_25SingleTileBwdLPTSchedulerILb0ELi128ELb0EEEEEEEEEvNT_6ParamsE) ;  /* 0xffff7bd004007950 */ /* 0x000fea0003c3ffff */
        .type           $_ZN7cutlass13device_kernelIN5flash19enable_sm80_to_sm89INS1_16FlashAttnBwdSm80INS1_25CollectiveMainloopBwdSm80ILi2ELi2EN4cute5tupleIJNS5_1CILi128EEES8_NS7_ILi64EEEEEENS_10bfloat16_tEfNS_4arch4Sm80ELb1ELb0ELb1ELb0ELb0ELb0ELb0ELb0ELi2ELi4ELi4ELi4ELb0EEENS1_24CollectiveEpilogueBwdGQAISA_fSD_Li256ELb0ELb0EEENS1_25SingleTileBwdLPTSchedulerILb0ELi128ELb0EEEEEEEEEvNT_6ParamsE$_ZN4cute3eso3ESOILb1ELb0EJNS_5tupleIJNS_1CILi1EEENS3_ILi2EEES5_EEENS2_IJS4_NS3_ILi256EEEiEEEEEC2ERKS6_RKS8_,@function
        .size           $_ZN7cutlass13device_kernelIN5flash19enable_sm80_to_sm89INS1_16FlashAttnBwdSm80INS1_25CollectiveMainloopBwdSm80ILi2ELi2EN4cute5tupleIJNS5_1CILi128EEES8_NS7_ILi64EEEEEENS_10bfloat16_tEfNS_4arch4Sm80ELb1ELb0ELb1ELb0ELb0ELb0ELb0ELb0ELi2ELi4ELi4ELi4ELb0EEENS1_24CollectiveEpilogueBwdGQAISA_fSD_Li256ELb0ELb0EEENS1_25SingleTileBwdLPTSchedulerILb0ELi128ELb0EEEEEEEEEvNT_6ParamsE$_ZN4cute3eso3ESOILb1ELb0EJNS_5tupleIJNS_1CILi1EEENS3_ILi2EEES5_EEENS2_IJS4_NS3_ILi256EEEiEEEEEC2ERKS6_RKS8_,($_ZN7cutlass13device_kernelIN5flash19enable_sm80_to_sm89INS1_16FlashAttnBwdSm80INS1_25CollectiveMainloopBwdSm80ILi2ELi2EN4cute5tupleIJNS5_1CILi128EEES8_NS7_ILi64EEEEEENS_10bfloat16_tEfNS_4arch4Sm80ELb1ELb0ELb1ELb0ELb0ELb0ELb0ELb0ELi2ELi4ELi4ELi4ELb0EEENS1_24CollectiveEpilogueBwdGQAISA_fSD_Li256ELb0ELb0EEENS1_25SingleTileBwdLPTSchedulerILb0ELi128ELb0EEEEEEEEEvNT_6ParamsE$_ZN4cute3eso3ESOILb1ELb0EJNS_5tupleIJNS_1CILi2EEEEEENS2_IJiEEEEEC2ERKS5_RKS6_ - $_ZN7cutlass13device_kernelIN5flash19enable_sm80_to_sm89INS1_16FlashAttnBwdSm80INS1_25CollectiveMainloopBwdSm80ILi2ELi2EN4cute5tupleIJNS5_1CILi128EEES8_NS7_ILi64EEEEEENS_10bfloat16_tEfNS_4arch4Sm80ELb1ELb0ELb1ELb0ELb0ELb0ELb0ELb0ELi2ELi4ELi4ELi4ELb0EEENS1_24CollectiveEpilogueBwdGQAISA_fSD_Li256ELb0ELb0EEENS1_25SingleTileBwdLPTSchedulerILb0ELi128ELb0EEEEEEEEEvNT_6ParamsE$_ZN4cute3eso3ESOILb1ELb0EJNS_5tupleIJNS_1CILi1EEENS3_ILi2EEES5_EEENS2_IJS4_NS3_ILi256EEEiEEEEEC2ERKS6_RKS8_)
$_ZN7cutlass13device_kernelIN5flash19enable_sm80_to_sm89INS1_16FlashAttnBwdSm80INS1_25CollectiveMainloopBwdSm80ILi2ELi2EN4cute5tupleIJNS5_1CILi128EEES8_NS7_ILi64EEEEEENS_10bfloat16_tEfNS_4arch4Sm80ELb1ELb0ELb1ELb0ELb0ELb0ELb0ELb0ELi2ELi4ELi4ELi4ELb0EEENS1_24CollectiveEpilogueBwdGQAISA_fSD_Li256ELb0ELb0EEENS1_25SingleTileBwdLPTSchedulerILb0ELi128ELb0EEEEEEEEEvNT_6ParamsE$_ZN4cute3eso3ESOILb1ELb0EJNS_5tupleIJNS_1CILi1EEENS3_ILi2EEES5_EEENS2_IJS4_NS3_ILi256EEEiEEEEEC2ERKS6_RKS8_:
[----:B------:R-:W-:Y:S02]  /*8430*/  IADD3 R3, R11, -c[0x0][0x20], RZ ;  /* 0x800008000b037a10 */ /* 0x000fe40007ffe0ff */
[----:B------:R-:W-:-:S03]  /*8440*/  MOV R5, 0x0 ;  /* 0x0000000000057802 */ /* 0x000fc60000000f00 */
[----:B------:R1:W-:Y:S01]  /*8450*/  STL [R3], R2 ;  /* 0x0000000203007387 */ /* 0x0003e20000100800 */
[----:B------:R-:W-:Y:S05]  /*8460*/  RET.REL.NODEC R4 `(_ZN7cutlass13device_kernelIN5flash19enable_sm80_to_sm89INS1_16FlashAttnBwdSm80INS1_25CollectiveMainloopBwdSm80ILi2ELi2EN4cute5tupleIJNS5_1CILi128EEES8_NS7_ILi64EEEEEENS_10bfloat16_tEfNS_4arch4Sm80ELb1ELb0ELb1ELb0ELb0ELb0ELb0ELb0ELi2ELi4ELi4ELi4ELb0EEENS1_24CollectiveEpilogueBwdGQAISA_fSD_Li256ELb0ELb0EEENS1_25SingleTileBwdLPTSchedulerILb0ELi128ELb0EEEEEEEEEvNT_6ParamsE) ;  /* 0xffff7b9004007950 */ /* 0x000fea0003c3ffff */
        .type           $_ZN7cutlass13device_kernelIN5flash19enable_sm80_to_sm89INS1_16FlashAttnBwdSm80INS1_25CollectiveMainloopBwdSm80ILi2ELi2EN4cute5tupleIJNS5_1CILi128EEES8_NS7_ILi64EEEEEENS_10bfloat16_tEfNS_4arch4Sm80ELb1ELb0ELb1ELb0ELb0ELb0ELb0ELb0ELi2ELi4ELi4ELi4ELb0EEENS1_24CollectiveEpilogueBwdGQAISA_fSD_Li256ELb0ELb0EEENS1_25SingleTileBwdLPTSchedulerILb0ELi128ELb0EEEEEEEEEvNT_6ParamsE$_ZN4cute3eso3ESOILb1ELb0EJNS_5tupleIJNS_1CILi2EEEEEENS2_IJiEEEEEC2ERKS5_RKS6_,@function
        .size           $_ZN7cutlass13device_kernelIN5flash19enable_sm80_to_sm89INS1_16FlashAttnBwdSm80INS1_25CollectiveMainloopBwdSm80ILi2ELi2EN4cute5tupleIJNS5_1CILi128EEES8_NS7_ILi64EEEEEENS_10bfloat16_tEfNS_4arch4Sm80ELb1ELb0ELb1ELb0ELb0ELb0ELb0ELb0ELi2ELi4ELi4ELi4ELb0EEENS1_24CollectiveEpilogueBwdGQAISA_fSD_Li256ELb0ELb0EEENS1_25SingleTileBwdLPTSchedulerILb0ELi128ELb0EEEEEEEEEvNT_6ParamsE$_ZN4cute3eso3ESOILb1ELb0EJNS_5tupleIJNS_1CILi2EEEEEENS2_IJiEEEEEC2ERKS5_RKS6_,($_ZN7cutlass13device_kernelIN5flash19enable_sm80_to_sm89INS1_16FlashAttnBwdSm80INS1_25CollectiveMainloopBwdSm80ILi2ELi2EN4cute5tupleIJNS5_1CILi128EEES8_NS7_ILi64EEEEEENS_10bfloat16_tEfNS_4arch4Sm80ELb1ELb0ELb1ELb0ELb0ELb0ELb0ELb0ELi2ELi4ELi4ELi4ELb0EEENS1_24CollectiveEpilogueBwdGQAISA_fSD_Li256ELb0ELb0EEENS1_25SingleTileBwdLPTSchedulerILb0ELi128ELb0EEEEEEEEEvNT_6ParamsE$_ZN4cute3eso3ESOILb1ELb0EJNS_5tupleIJNS_1CILi2EEEEEENS2_IJiEEENS3_ILi1EEES7_EEC2ERKS5_RKS6_RKS7_SE_ - $_ZN7cutlass13device_kernelIN5flash19enable_sm80_to_sm89INS1_16FlashAttnBwdSm80INS1_25CollectiveMainloopBwdSm80ILi2ELi2EN4cute5tupleIJNS5_1CILi128EEES8_NS7_ILi64EEEEEENS_10bfloat16_tEfNS_4arch4Sm80ELb1ELb0ELb1ELb0ELb0ELb0ELb0ELb0ELi2ELi4ELi4ELi4ELb0EEENS1_24CollectiveEpilogueBwdGQAISA_fSD_Li256ELb0ELb0EEENS1_25SingleTileBwdLPTSchedulerILb0ELi128ELb0EEEEEEEEEvNT_6ParamsE$_ZN4cute3eso3ESOILb1ELb0EJNS_5tupleIJNS_1CILi2EEEEEENS2_IJiEEEEEC2ERKS5_RKS6_)
$_ZN7cutlass13device_kernelIN5flash19enable_sm80_to_sm89INS1_16FlashAttnBwdSm80INS1_25CollectiveMainloopBwdSm80ILi2ELi2EN4cute5tupleIJNS5_1CILi128EEES8_NS7_ILi64EEEEEENS_10bfloat16_tEfNS_4arch4Sm80ELb1ELb0ELb1ELb0ELb0ELb0ELb0ELb0ELi2ELi4ELi4ELi4ELb0EEENS1_24CollectiveEpilogueBwdGQAISA_fSD_Li256ELb0ELb0EEENS1_25SingleTileBwdLPTSchedulerILb0ELi128ELb0EEEEEEEEEvNT_6ParamsE$_ZN4cute3eso3ESOILb1ELb0EJNS_5tupleIJNS_1CILi2EEEEEENS2_IJiEEEEEC2ERKS5_RKS6_:
[----:B------:R-:W-:Y:S02]  /*8470*/  IADD3 R2, R66, -c[0x0][0x20], RZ ;  /* 0x8000080042027a10 */ /* 0x000fe40007ffe0ff */
[----:B------:R-:W-:-:S03]  /*8480*/  MOV R7, 0x0 ;  /* 0x0000000000077802 */ /* 0x000fc60000000f00 */
[----:B------:R1:W-:Y:S01]  /*8490*/  STL [R2], R3 ;  /* 0x0000000302007387 */ /* 0x0003e20000100800 */
[----:B------:R-:W-:Y:S05]  /*84a0*/  RET.REL.NODEC R6 `(_ZN7cutlass13device_kernelIN5flash19enable_sm80_to_sm89INS1_16FlashAttnBwdSm80INS1_25CollectiveMainloopBwdSm80ILi2ELi2EN4cute5tupleIJNS5_1CILi128EEES8_NS7_ILi64EEEEEENS_10bfloat16_tEfNS_4arch4Sm80ELb1ELb0ELb1ELb0ELb0ELb0ELb0ELb0ELi2ELi4ELi4ELi4ELb0EEENS1_24CollectiveEpilogueBwdGQAISA_fSD_Li256ELb0ELb0EEENS1_25SingleTileBwdLPTSchedulerILb0ELi128ELb0EEEEEEEEEvNT_6ParamsE) ;  /* 0xffff7b5006007950 */ /* 0x000fea0003c3ffff */
        .type           $_ZN7cutlass13device_kernelIN5flash19enable_sm80_to_sm89INS1_16FlashAttnBwdSm80INS1_25CollectiveMainloopBwdSm80ILi2ELi2EN4cute5tupleIJNS5_1CILi128EEES8_NS7_ILi64EEEEEENS_10bfloat16_tEfNS_4arch4Sm80ELb1ELb0ELb1ELb0ELb0ELb0ELb0ELb0ELi2ELi4ELi4ELi4ELb0EEENS1_24CollectiveEpilogueBwdGQAISA_fSD_Li256ELb0ELb0EEENS1_25SingleTileBwdLPTSchedulerILb0ELi128ELb0EEEEEEEEEvNT_6ParamsE$_ZN4cute3eso3ESOILb1ELb0EJNS_5tupleIJNS_1CILi2EEEEEENS2_IJiEEENS3_ILi1EEES7_EEC2ERKS5_RKS6_RKS7_SE_,@function
        .size           $_ZN7cutlass13device_kernelIN5flash19enable_sm80_to_sm89INS1_16FlashAttnBwdSm80INS1_25CollectiveMainloopBwdSm80ILi2ELi2EN4cute5tupleIJNS5_1CILi128EEES8_NS7_ILi64EEEEEENS_10bfloat16_tEfNS_4arch4Sm80ELb1ELb0ELb1ELb0ELb0ELb0ELb0ELb0ELi2ELi4ELi4ELi4ELb0EEENS1_24CollectiveEpilogueBwdGQAISA_fSD_Li256ELb0ELb0EEENS1_25SingleTileBwdLPTSchedulerILb0ELi128ELb0EEEEEEEEEvNT_6ParamsE$_ZN4cute3eso3ESOILb1ELb0EJNS_5tupleIJNS_1CILi2EEEEEENS2_IJiEEENS3_ILi1EEES7_EEC2ERKS5_RKS6_RKS7_SE_,($_ZN7cutlass13device_kernelIN5flash19enable_sm80_to_sm89INS1_16FlashAttnBwdSm80INS1_25CollectiveMainloopBwdSm80ILi2ELi2EN4cute5tupleIJNS5_1CILi128EEES8_NS7_ILi64EEEEEENS_10bfloat16_tEfNS_4arch4Sm80ELb1ELb0ELb1ELb0ELb0ELb0ELb0ELb0ELi2ELi4ELi4ELi4ELb0EEENS1_24CollectiveEpilogueBwdGQAISA_fSD_Li256ELb0ELb0EEENS1_25SingleTileBwdLPTSchedulerILb0ELi128ELb0EEEEEEEEEvNT_6ParamsE$_ZN4cute3eso3ESOILb1ELb0EJNS_5tupleIJNS_1CILi2EEEEEENS2_IJiEEES4_NS3_ILi1EEEEEC2ERKS5_RKS6_RKS4_RKS7_ - $_ZN7cutlass13device_kernelIN5flash19enable_sm80_to_sm89INS1_16FlashAttnBwdSm80INS1_25CollectiveMainloopBwdSm80ILi2ELi2EN4cute5tupleIJNS5_1CILi128EEES8_NS7_ILi64EEEEEENS_10bfloat16_tEfNS_4arch4Sm80ELb1ELb0ELb1ELb0ELb0ELb0ELb0ELb0ELi2ELi4ELi4ELi4ELb0EEENS1_24CollectiveEpilogueBwdGQAISA_fSD_Li256ELb0ELb0EEENS1_25SingleTileBwdLPTSchedulerILb0ELi128ELb0EEEEEEEEEvNT_6ParamsE$_ZN4cute3eso3ESOILb1ELb0EJNS_5tupleIJNS_1CILi2EEEEEENS2_IJiEEENS3_ILi1EEES7_EEC2ERKS5_RKS6_RKS7_SE_)
$_ZN7cutlass13device_kernelIN5flash19enable_sm80_to_sm89INS1_16FlashAttnBwdSm80INS1_25CollectiveMainloopBwdSm80ILi2ELi2EN4cute5tupleIJNS5_1CILi128EEES8_NS7_ILi64EEEEEENS_10bfloat16_tEfNS_4arch4Sm80ELb1ELb0ELb1ELb0ELb0ELb0ELb0ELb0ELi2ELi4ELi4ELi4ELb0EEENS1_24CollectiveEpilogueBwdGQAISA_fSD_Li256ELb0ELb0EEENS1_25SingleTileBwdLPTSchedulerILb0ELi128ELb0EEEEEEEEEvNT_6ParamsE$_ZN4cute3eso3ESOILb1ELb0EJNS_5tupleIJNS_1CILi2EEEEEENS2_IJiEEENS3_ILi1EEES7_EEC2ERKS5_RKS6_RKS7_SE_:
[----:B------:R-:W-:Y:S01]  /*84b0*/  IADD3 R2, R2, -c[0x0][0x20], RZ ;  /* 0x8000080002027a10 */ /* 0x000fe20007ffe0ff */
[----:B------:R-:W-:Y:S01]  /*84c0*/  IMAD.MOV.U32 R8, RZ, RZ, R4 ;  /* 0x000000ffff087224 */ /* 0x000fe200078e0004 */
[----:B------:R-:W-:-:S03]  /*84d0*/  MOV R9, 0x0 ;  /* 0x0000000000097802 */ /* 0x000fc60000000f00 */
[----:B------:R1:W-:Y:S01]  /*84e0*/  STL [R2], R3 ;  /* 0x0000000302007387 */ /* 0x0003e20000100800 */
[----:B------:R-:W-:Y:S05]  /*84f0*/  RET.REL.NODEC R8 `(_ZN7cutlass13device_kernelIN5flash19enable_sm80_to_sm89INS1_16FlashAttnBwdSm80INS1_25CollectiveMainloopBwdSm80ILi2ELi2EN4cute5tupleIJNS5_1CILi128EEES8_NS7_ILi64EEEEEENS_10bfloat16_tEfNS_4arch4Sm80ELb1ELb0ELb1ELb0ELb0ELb0ELb0ELb0ELi2ELi4ELi4ELi4ELb0EEENS1_24CollectiveEpilogueBwdGQAISA_fSD_Li256ELb0ELb0EEENS1_25SingleTileBwdLPTSchedulerILb0ELi128ELb0EEEEEEEEEvNT_6ParamsE) ;  /* 0xffff7b0008007950 */ /* 0x000fea0003c3ffff */
        .type           $_ZN7cutlass13device_kernelIN5flash19enable_sm80_to_sm89INS1_16FlashAttnBwdSm80INS1_25CollectiveMainloopBwdSm80ILi2ELi2EN4cute5tupleIJNS5_1CILi128EEES8_NS7_ILi64EEEEEENS_10bfloat16_tEfNS_4arch4Sm80ELb1ELb0ELb1ELb0ELb0ELb0ELb0ELb0ELi2ELi4ELi4ELi4ELb0EEENS1_24CollectiveEpilogueBwdGQAISA_fSD_Li256ELb0ELb0EEENS1_25SingleTileBwdLPTSchedulerILb0ELi128ELb0EEEEEEEEEvNT_6ParamsE$_ZN4cute3eso3ESOILb1ELb0EJNS_5tupleIJNS_1CILi2EEEEEENS2_IJiEEES4_NS3_ILi1EEEEEC2ERKS5_RKS6_RKS4_RKS7_,@function
        .size           $_ZN7cutlass13device_kernelIN5flash19enable_sm80_to_sm89INS1_16FlashAttnBwdSm80INS1_25CollectiveMainloopBwdSm80ILi2ELi2EN4cute5tupleIJNS5_1CILi128EEES8_NS7_ILi64EEEEEENS_10bfloat16_tEfNS_4arch4Sm80ELb1ELb0ELb1ELb0ELb0ELb0ELb0ELb0ELi2ELi4ELi4ELi4ELb0EEENS1_24CollectiveEpilogueBwdGQAISA_fSD_Li256ELb0ELb0EEENS1_25SingleTileBwdLPTSchedulerILb0ELi128ELb0EEEEEEEEEvNT_6ParamsE$_ZN4cute3eso3ESOILb1ELb0EJNS_5tupleIJNS_1CILi2EEEEEENS2_IJiEEES4_NS3_ILi1EEEEEC2ERKS5_RKS6_RKS4_RKS7_,($_ZN7cutlass13device_kernelIN5flash19enable_sm80_to_sm89INS1_16FlashAttnBwdSm80INS1_25CollectiveMainloopBwdSm80ILi2ELi2EN4cute5tupleIJNS5_1CILi128EEES8_NS7_ILi64EEEEEENS_10bfloat16_tEfNS_4arch4Sm80ELb1ELb0ELb1ELb0ELb0ELb0ELb0ELb0ELi2ELi4ELi4ELi4ELb0EEENS1_24CollectiveEpilogueBwdGQAISA_fSD_Li256ELb0ELb0EEENS1_25SingleTileBwdLPTSchedulerILb0ELi128ELb0EEEEEEEEEvNT_6ParamsE$_ZN4cute3eso3ESOILb1ELb0EJNS_5tupleIJNS_1CILi2EEES4_EEENS2_IJNS3_ILi1EEEiEEEEEC2ERKS5_RKS7_ - $_ZN7cutlass13device_kernelIN5flash19enable_sm80_to_sm89INS1_16FlashAttnBwdSm80INS1_25CollectiveMainloopBwdSm80ILi2ELi2EN4cute5tupleIJNS5_1CILi128EEES8_NS7_ILi64EEEEEENS_10bfloat16_tEfNS_4arch4Sm80ELb1ELb0ELb1ELb0ELb0ELb0ELb0ELb0ELi2ELi4ELi4ELi4ELb0EEENS1_24CollectiveEpilogueBwdGQAISA_fSD_Li256ELb0ELb0EEENS1_25SingleTileBwdLPTSchedulerILb0ELi128ELb0EEEEEEEEEvNT_6ParamsE$_ZN4cute3eso3ESOILb1ELb0EJNS_5tupleIJNS_1CILi2EEEEEENS2_IJiEEES4_NS3_ILi1EEEEEC2ERKS5_RKS6_RKS4_RKS7_)
$_ZN7cutlass13device_kernelIN5flash19enable_sm80_to_sm89INS1_16FlashAttnBwdSm80INS1_25CollectiveMainloopBwdSm80ILi2ELi2EN4cute5tupleIJNS5_1CILi128EEES8_NS7_ILi64EEEEEENS_10bfloat16_tEfNS_4arch4Sm80ELb1ELb0ELb1ELb0ELb0ELb0ELb0ELb0ELi2ELi4ELi4ELi4ELb0EEENS1_24CollectiveEpilogueBwdGQAISA_fSD_Li256ELb0ELb0EEENS1_25SingleTileBwdLPTSchedulerILb0ELi128ELb0EEEEEEEEEvNT_6ParamsE$_ZN4cute3eso3ESOILb1ELb0EJNS_5tupleIJNS_1CILi2EEEEEENS2_IJiEEES4_NS3_ILi1EEEEEC2ERKS5_RKS6_RKS4_RKS7_:
[----:B------:R-:W-:Y:S02]  /*8500*/  IADD3 R2, R2, -c[0x0][0x20], RZ ;  /* 0x8000080002027a10 */ /* 0x000fe40007ffe0ff */
[----:B------:R-:W-:-:S03]  /*8510*/  MOV R5, 0x0 ;  /* 0x0000000000057802 */ /* 0x000fc60000000f00 */
[----:B------:R1:W-:Y:S01]  /*8520*/  STL [R2], R3 ;  /* 0x0000000302007387 */ /* 0x0003e20000100800 */
[----:B------:R-:W-:Y:S05]  /*8530*/  RET.REL.NODEC R4 `(_ZN7cutlass13device_kernelIN5flash19enable_sm80_to_sm89INS1_16FlashAttnBwdSm80INS1_25CollectiveMainloopBwdSm80ILi2ELi2EN4cute5tupleIJNS5_1CILi128EEES8_NS7_ILi64EEEEEENS_10bfloat16_tEfNS_4arch4Sm80ELb1ELb0ELb1ELb0ELb0ELb0ELb0ELb0ELi2ELi4ELi4ELi4ELb0EEENS1_24CollectiveEpilogueBwdGQAISA_fSD_Li256ELb0ELb0EEENS1_25SingleTileBwdLPTSchedulerILb0ELi128ELb0EEEEEEEEEvNT_6ParamsE) ;  /* 0xffff7ac004007950 */ /* 0x000fea0003c3ffff */
        .type           $_ZN7cutlass13device_kernelIN5flash19enable_sm80_to_sm89INS1_16FlashAttnBwdSm80INS1_25CollectiveMainloopBwdSm80ILi2ELi2EN4cute5tupleIJNS5_1CILi128EEES8_NS7_ILi64EEEEEENS_10bfloat16_tEfNS_4arch4Sm80ELb1ELb0ELb1ELb0ELb0ELb0ELb0ELb0ELi2ELi4ELi4ELi4ELb0EEENS1_24CollectiveEpilogueBwdGQAISA_fSD_Li256ELb0ELb0EEENS1_25SingleTileBwdLPTSchedulerILb0ELi128ELb0EEEEEEEEEvNT_6ParamsE$_ZN4cute3eso3ESOILb1ELb0EJNS_5tupleIJNS_1CILi2EEES4_EEENS2_IJNS3_ILi1EEEiEEEEEC2ERKS5_RKS7_,@function
        .size           $_ZN7cutlass13device_kernelIN5flash19enable_sm80_to_sm89INS1_16FlashAttnBwdSm80INS1_25CollectiveMainloopBwdSm80ILi2ELi2EN4cute5tupleIJNS5_1CILi128EEES8_NS7_ILi64EEEEEENS_10bfloat16_tEfNS_4arch4Sm80ELb1ELb0ELb1ELb0ELb0ELb0ELb0ELb0ELi2ELi4ELi4ELi4ELb0EEENS1_24CollectiveEpilogueBwdGQAISA_fSD_Li256ELb0ELb0EEENS1_25SingleTileBwdLPTSchedulerILb0ELi128ELb0EEEEEEEEEvNT_6ParamsE$_ZN4cute3eso3ESOILb1ELb0EJNS_5tupleIJNS_1CILi2EEES4_EEENS2_IJNS3_ILi1EEEiEEEEEC2ERKS5_RKS7_,($_ZN7cutlass13device_kernelIN5flash19enable_sm80_to_sm89INS1_16FlashAttnBwdSm80INS1_25CollectiveMainloopBwdSm80ILi2ELi2EN4cute5tupleIJNS5_1CILi128EEES8_NS7_ILi64EEEEEENS_10bfloat16_tEfNS_4arch4Sm80ELb1ELb0ELb1ELb0ELb0ELb0ELb0ELb0ELi2ELi4ELi4ELi4ELb0EEENS1_24CollectiveEpilogueBwdGQAISA_fSD_Li256ELb0ELb0EEENS1_25SingleTileBwdLPTSchedulerILb0ELi128ELb0EEEEEEEEEvNT_6ParamsE$_ZN4cute3eso3ESOILb1ELb0EJNS_5tupleIJNS_1CILi2EEES4_EEENS2_IJiNS3_ILi4096EEEEEEEEC2ERKS5_RKS7_ - $_ZN7cutlass13device_kernelIN5flash19enable_sm80_to_sm89INS1_16FlashAttnBwdSm80INS1_25CollectiveMainloopBwdSm80ILi2ELi2EN4cute5tupleIJNS5_1CILi128EEES8_NS7_ILi64EEEEEENS_10bfloat16_tEfNS_4arch4Sm80ELb1ELb0ELb1ELb0ELb0ELb0ELb0ELb0ELi2ELi4ELi4ELi4ELb0EEENS1_24CollectiveEpilogueBwdGQAISA_fSD_Li256ELb0ELb0EEENS1_25SingleTileBwdLPTSchedulerILb0ELi128ELb0EEEEEEEEEvNT_6ParamsE$_ZN4cute3eso3ESOILb1ELb0EJNS_5tupleIJNS_1CILi2EEES4_EEENS2_IJNS3_ILi1EEEiEEEEEC2ERKS5_RKS7_)
$_ZN7cutlass13device_kernelIN5flash19enable_sm80_to_sm89INS1_16FlashAttnBwdSm80INS1_25CollectiveMainloopBwdSm80ILi2ELi2EN4cute5tupleIJNS5_1CILi128EEES8_NS7_ILi64EEEEEENS_10bfloat16_tEfNS_4arch4Sm80ELb1ELb0ELb1ELb0ELb0ELb0ELb0ELb0ELi2ELi4ELi4ELi4ELb0EEENS1_24CollectiveEpilogueBwdGQAISA_fSD_Li256ELb0ELb0EEENS1_25SingleTileBwdLPTSchedulerILb0ELi128ELb0EEEEEEEEEvNT_6ParamsE$_ZN4cute3eso3ESOILb1ELb0EJNS_5tupleIJNS_1CILi2EEES4_EEENS2_IJNS3_ILi1EEEiEEEEEC2ERKS5_RKS7_:
[----:B------:R-:W-:Y:S02]  /*8540*/  IADD3 R3, R33, -c[0x0][0x20], RZ ;  /* 0x8000080021037a10 */ /* 0x000fe40007ffe0ff */
[----:B------:R-:W-:-:S03]  /*8550*/  MOV R5, 0x0 ;  /* 0x0000000000057802 */ /* 0x000fc60000000f00 */
[----:B------:R1:W-:Y:S01]  /*8560*/  STL [R3], R2 ;  /* 0x0000000203007387 */ /* 0x0003e20000100800 */
[----:B------:R-:W-:Y:S05]  /*8570*/  RET.REL.NODEC R4 `(_ZN7cutlass13device_kernelIN5flash19enable_sm80_to_sm89INS1_16FlashAttnBwdSm80INS1_25CollectiveMainloopBwdSm80ILi2ELi2EN4cute5tupleIJNS5_1CILi128EEES8_NS7_ILi64EEEEEENS_10bfloat16_tEfNS_4arch4Sm80ELb1ELb0ELb1ELb0ELb0ELb0ELb0ELb0ELi2ELi4ELi4ELi4ELb0EEENS1_24CollectiveEpilogueBwdGQAISA_fSD_Li256ELb0ELb0EEENS1_25SingleTileBwdLPTSchedulerILb0ELi128ELb0EEEEEEEEEvNT_6ParamsE) ;  /* 0xffff7a8004007950 */ /* 0x000fea0003c3ffff */
        .type           $_ZN7cutlass13device_kernelIN5flash19enable_sm80_to_sm89INS1_16FlashAttnBwdSm80INS1_25CollectiveMainloopBwdSm80ILi2ELi2EN4cute5tupleIJNS5_1CILi128EEES8_NS7_ILi64EEEEEENS_10bfloat16_tEfNS_4arch4Sm80ELb1ELb0ELb1ELb0ELb0ELb0ELb0ELb0ELi2ELi4ELi4ELi4ELb0EEENS1_24CollectiveEpilogueBwdGQAISA_fSD_Li256ELb0ELb0EEENS1_25SingleTileBwdLPTSchedulerILb0ELi128ELb0EEEEEEEEEvNT_6ParamsE$_ZN4cute3eso3ESOILb1ELb0EJNS_5tupleIJNS_1CILi2EEES4_EEENS2_IJiNS3_ILi4096EEEEEEEEC2ERKS5_RKS7_,@function
        .size           $_ZN7cutlass13device_kernelIN5flash19enable_sm80_to_sm89INS1_16FlashAttnBwdSm80INS1_25CollectiveMainloopBwdSm80ILi2ELi2EN4cute5tupleIJNS5_1CILi128EEES8_NS7_ILi64EEEEEENS_10bfloat16_tEfNS_4arch4Sm80ELb1ELb0ELb1ELb0ELb0ELb0ELb0ELb0ELi2ELi4ELi4ELi4ELb0EEENS1_24CollectiveEpilogueBwdGQAISA_fSD_Li256ELb0ELb0EEENS1_25SingleTileBwdLPTSchedulerILb0ELi128ELb0EEEEEEEEEvNT_6ParamsE$_ZN4cute3eso3ESOILb1ELb0EJNS_5tupleIJNS_1CILi2EEES4_EEENS2_IJiNS3_ILi4096EEEEEEEEC2ERKS5_RKS7_,($_ZN7cutlass13device_kernelIN5flash19enable_sm80_to_sm89INS1_16FlashAttnBwdSm80INS1_25CollectiveMainloopBwdSm80ILi2ELi2EN4cute5tupleIJNS5_1CILi128EEES8_NS7_ILi64EEEEEENS_10bfloat16_tEfNS_4arch4Sm80ELb1ELb0ELb1ELb0ELb0ELb0ELb0ELb0ELi2ELi4ELi4ELi4ELb0EEENS1_24CollectiveEpilogueBwdGQAISA_fSD_Li256ELb0ELb0EEENS1_25SingleTileBwdLPTSchedulerILb0ELi128ELb0EEEEEEEEEvNT_6ParamsE$_ZN4cute3eso3ESOILb1ELb0EJNS_5tupleIJNS_1CILi2EEES4_EEENS2_IJiNS3_ILi512EEEEEEEEC2ERKS5_RKS7_ - $_ZN7cutlass13device_kernelIN5flash19enable_sm80_to_sm89INS1_16FlashAttnBwdSm80INS1_25CollectiveMainloopBwdSm80ILi2ELi2EN4cute5tupleIJNS5_1CILi128EEES8_NS7_ILi64EEEEEENS_10bfloat16_tEfNS_4arch4Sm80ELb1ELb0ELb1ELb0ELb0ELb0ELb0ELb0ELi2ELi4ELi4ELi4ELb0EEENS1_24CollectiveEpilogueBwdGQAISA_fSD_Li256ELb0ELb0EEENS1_25SingleTileBwdLPTSchedulerILb0ELi128ELb0EEEEEEEEEvNT_6ParamsE$_ZN4cute3eso3ESOILb1ELb0EJNS_5tupleIJNS_1CILi2EEES4_EEENS2_IJiNS3_ILi4096EEEEEEEEC2ERKS5_RKS7_)
$_ZN7cutlass13device_kernelIN5flash19enable_sm80_to_sm89INS1_16FlashAttnBwdSm80INS1_25CollectiveMainloopBwdSm80ILi2ELi2EN4cute5tupleIJNS5_1CILi128EEES8_NS7_ILi64EEEEEENS_10bfloat16_tEfNS_4arch4Sm80ELb1ELb0ELb1ELb0ELb0ELb0ELb0ELb0ELi2ELi4ELi4ELi4ELb0EEENS1_24CollectiveEpilogueBwdGQAISA_fSD_Li256ELb0ELb0EEENS1_25SingleTileBwdLPTSchedulerILb0ELi128ELb0EEEEEEEEEvNT_6ParamsE$_ZN4cute3eso3ESOILb1ELb0EJNS_5tupleIJNS_1CILi2EEES4_EEENS2_IJiNS3_ILi4096EEEEEEEEC2ERKS5_RKS7_:
[----:B------:R-:W-:Y:S02]  /*8580*/  IADD3 R3, R8, -c[0x0][0x20], RZ ;  /* 0x8000080008037a10 */ /* 0x000fe40007ffe0ff */
[----:B------:R-:W-:-:S03]  /*8590*/  MOV R5, 0x0 ;  /* 0x0000000000057802 */ /* 0x000fc60000000f00 */
[----:B------:R1:W-:Y:S01]  /*85a0*/  STL [R3], R2 ;  /* 0x0000000203007387 */ /* 0x0003e20000100800 */
[----:B------:R-:W-:Y:S05]  /*85b0*/  RET.REL.NODEC R4 `(_ZN7cutlass13device_kernelIN5flash19enable_sm80_to_sm89INS1_16FlashAttnBwdSm80INS1_25CollectiveMainloopBwdSm80ILi2ELi2EN4cute5tupleIJNS5_1CILi128EEES8_NS7_ILi64EEEEEENS_10bfloat16_tEfNS_4arch4Sm80ELb1ELb0ELb1ELb0ELb0ELb0ELb0ELb0ELi2ELi4ELi4ELi4ELb0EEENS1_24CollectiveEpilogueBwdGQAISA_fSD_Li256ELb0ELb0EEENS1_25SingleTileBwdLPTSchedulerILb0ELi128ELb0EEEEEEEEEvNT_6ParamsE) ;  /* 0xffff7a4004007950 */ /* 0x000fea0003c3ffff */
        .type           $_ZN7cutlass13device_kernelIN5flash19enable_sm80_to_sm89INS1_16FlashAttnBwdSm80INS1_25CollectiveMainloopBwdSm80ILi2ELi2EN4cute5tupleIJNS5_1CILi128EEES8_NS7_ILi64EEEEEENS_10bfloat16_tEfNS_4arch4Sm80ELb1ELb0ELb1ELb0ELb0ELb0ELb0ELb0ELi2ELi4ELi4ELi4ELb0EEENS1_24CollectiveEpilogueBwdGQAISA_fSD_Li256ELb0ELb0EEENS1_25SingleTileBwdLPTSchedulerILb0ELi128ELb0EEEEEEEEEvNT_6ParamsE$_ZN4cute3eso3ESOILb1ELb0EJNS_5tupleIJNS_1CILi2EEES4_EEENS2_IJiNS3_ILi512EEEEEEEEC2ERKS5_RKS7_,@function
        .size           $_ZN7cutlass13device_kernelIN5flash19enable_sm80_to_sm89INS1_16FlashAttnBwdSm80INS1_25CollectiveMainloopBwdSm80ILi2ELi2EN4cute5tupleIJNS5_1CILi128EEES8_NS7_ILi64EEEEEENS_10bfloat16_tEfNS_4arch4Sm80ELb1ELb0ELb1ELb0ELb0ELb0ELb0ELb0ELi2ELi4ELi4ELi4ELb0EEENS1_24CollectiveEpilogueBwdGQAISA_fSD_Li256ELb0ELb0EEENS1_25SingleTileBwdLPTSchedulerILb0ELi128ELb0EEEEEEEEEvNT_6ParamsE$_ZN4cute3eso3ESOILb1ELb0EJNS_5tupleIJNS_1CILi2EEES4_EEENS2_IJiNS3_ILi512EEEEEEEEC2ERKS5_RKS7_,($_ZN7cutlass13device_kernelIN5flash19enable_sm80_to_sm89INS1_16FlashAttnBwdSm80INS1_25CollectiveMainloopBwdSm80ILi2ELi2EN4cute5tupleIJNS5_1CILi128EEES8_NS7_ILi64EEEEEENS_10bfloat16_tEfNS_4arch4Sm80ELb1ELb0ELb1ELb0ELb0ELb0ELb0ELb0ELi2ELi4ELi4ELi4ELb0EEENS1_24CollectiveEpilogueBwdGQAISA_fSD_Li256ELb0ELb0EEENS1_25SingleTileBwdLPTSchedulerILb0ELi128ELb0EEEEEEEEEvNT_6ParamsE$_ZN4cute3eso3ESOILb1ELb0EJNS_5tupleIJNS_1CILi2EEES4_EEENS2_IJiiEEEEEC2ERKS5_RKS6_ - $_ZN7cutlass13device_kernelIN5flash19enable_sm80_to_sm89INS1_16FlashAttnBwdSm80INS1_25CollectiveMainloopBwdSm80ILi2ELi2EN4cute5tupleIJNS5_1CILi128EEES8_NS7_ILi64EEEEEENS_10bfloat16_tEfNS_4arch4Sm80ELb1ELb0ELb1ELb0ELb0ELb0ELb0ELb0ELi2ELi4ELi4ELi4ELb0EEENS1_24CollectiveEpilogueBwdGQAISA_fSD_Li256ELb0ELb0EEENS1_25SingleTileBwdLPTSchedulerILb0ELi128ELb0EEEEEEEEEvNT_6ParamsE$_ZN4cute3eso3ESOILb1ELb0EJNS_5tupleIJNS_1CILi2EEES4_EEENS2_IJiNS3_ILi512EEEEEEEEC2ERKS5_RKS7_)
$_ZN7cutlass13device_kernelIN5flash19enable_sm80_to_sm89INS1_16FlashAttnBwdSm80INS1_25CollectiveMainloopBwdSm80ILi2ELi2EN4cute5tupleIJNS5_1CILi128EEES8_NS7_ILi64EEEEEENS_10bfloat16_tEfNS_4arch4Sm80ELb1ELb0ELb1ELb0ELb0ELb0ELb0ELb0ELi2ELi4ELi4ELi4ELb0EEENS1_24CollectiveEpilogueBwdGQAISA_fSD_Li256ELb0ELb0EEENS1_25SingleTileBwdLPTSchedulerILb0ELi128ELb0EEEEEEEEEvNT_6ParamsE$_ZN4cute3eso3ESOILb1ELb0EJNS_5tupleIJNS_1CILi2EEES4_EEENS2_IJiNS3_ILi512EEEEEEEEC2ERKS5_RKS7_:
[----:B------:R-:W-:Y:S02]  /*85c0*/  IADD3 R3, R34, -c[0x0][0x20], RZ ;  /* 0x8000080022037a10 */ /* 0x000fe40007ffe0ff */
[----:B------:R-:W-:-:S03]  /*85d0*/  MOV R5, 0x0 ;  /* 0x0000000000057802 */ /* 0x000fc60000000f00 */
[----:B------:R1:W-:Y:S01]  /*85e0*/  STL [R3], R2 ;  /* 0x0000000203007387 */ /* 0x0003e20000100800 */
[----:B------:R-:W-:Y:S05]  /*85f0*/  RET.REL.NODEC R4 `(_ZN7cutlass13device_kernelIN5flash19enable_sm80_to_sm89INS1_16FlashAttnBwdSm80INS1_25CollectiveMainloopBwdSm80ILi2ELi2EN4cute5tupleIJNS5_1CILi128EEES8_NS7_ILi64EEEEEENS_10bfloat16_tEfNS_4arch4Sm80ELb1ELb0ELb1ELb0ELb0ELb0ELb0ELb0ELi2ELi4ELi4ELi4ELb0EEENS1_24CollectiveEpilogueBwdGQAISA_fSD_Li256ELb0ELb0EEENS1_25SingleTileBwdLPTSchedulerILb0ELi128ELb0EEEEEEEEEvNT_6ParamsE) ;  /* 0xffff7a0004007950 */ /* 0x000fea0003c3ffff */
        .type           $_ZN7cutlass13device_kernelIN5flash19enable_sm80_to_sm89INS1_16FlashAttnBwdSm80INS1_25CollectiveMainloopBwdSm80ILi2ELi2EN4cute5tupleIJNS5_1CILi128EEES8_NS7_ILi64EEEEEENS_10bfloat16_tEfNS_4arch4Sm80ELb1ELb0ELb1ELb0ELb0ELb0ELb0ELb0ELi2ELi4ELi4ELi4ELb0EEENS1_24CollectiveEpilogueBwdGQAISA_fSD_Li256ELb0ELb0EEENS1_25SingleTileBwdLPTSchedulerILb0ELi128ELb0EEEEEEEEEvNT_6ParamsE$_ZN4cute3eso3ESOILb1ELb0EJNS_5tupleIJNS_1CILi2EEES4_EEENS2_IJiiEEEEEC2ERKS5_RKS6_,@function
        .size           $_ZN7cutlass13device_kernelIN5flash19enable_sm80_to_sm89INS1_16FlashAttnBwdSm80INS1_25CollectiveMainloopBwdSm80ILi2ELi2EN4cute5tupleIJNS5_1CILi128EEES8_NS7_ILi64EEEEEENS_10bfloat16_tEfNS_4arch4Sm80ELb1ELb0ELb1ELb0ELb0ELb0ELb0ELb0ELi2ELi4ELi4ELi4ELb0EEENS1_24CollectiveEpilogueBwdGQAISA_fSD_Li256ELb0ELb0EEENS1_25SingleTileBwdLPTSchedulerILb0ELi128ELb0EEEEEEEEEvNT_6ParamsE$_ZN4cute3eso3ESOILb1ELb0EJNS_5tupleIJNS_1CILi2EEES4_EEENS2_IJiiEEEEEC2ERKS5_RKS6_,($_ZN7cutlass13device_kernelIN5flash19enable_sm80_to_sm89INS1_16FlashAttnBwdSm80INS1_25CollectiveMainloopBwdSm80ILi2ELi2EN4cute5tupleIJNS5_1CILi128EEES8_NS7_ILi64EEEEEENS_10bfloat16_tEfNS_4arch4Sm80ELb1ELb0ELb1ELb0ELb0ELb0ELb0ELb0ELi2ELi4ELi4ELi4ELb0EEENS1_24CollectiveEpilogueBwdGQAISA_fSD_Li256ELb0ELb0EEENS1_25SingleTileBwdLPTSchedulerILb0ELi128ELb0EEEEEEEEEvNT_6ParamsE$_ZN4cute3eso3ESOILb1ELb0EJNS_5tupleIJNS_1CILi2EEES4_EEENS2_IJiiEEENS3_ILi1EEES7_EEC2ERKS5_RKS6_RKS7_SE_ - $_ZN7cutlass13device_kernelIN5flash19enable_sm80_to_sm89INS1_16FlashAttnBwdSm80INS1_25CollectiveMainloopBwdSm80ILi2ELi2EN4cute5tupleIJNS5_1CILi128EEES8_NS7_ILi64EEEEEENS_10bfloat16_tEfNS_4arch4Sm80ELb1ELb0ELb1ELb0ELb0ELb0ELb0ELb0ELi2ELi4ELi4ELi4ELb0EEENS1_24CollectiveEpilogueBwdGQAISA_fSD_Li256ELb0ELb0EEENS1_25SingleTileBwdLPTSchedulerILb0ELi128ELb0EEEEEEEEEvNT_6ParamsE$_ZN4cute3eso3ESOILb1ELb0EJNS_5tupleIJNS_1CILi2EEES4_EEENS2_IJiiEEEEEC2ERKS5_RKS6_)
$_ZN7cutlass13device_kernelIN5flash19enable_sm80_to_sm89INS1_16FlashAttnBwdSm80INS1_25CollectiveMainloopBwdSm80ILi2ELi2EN4cute5tupleIJNS5_1CILi128EEES8_NS7_ILi64EEEEEENS_10bfloat16_tEfNS_4arch4Sm80ELb1ELb0ELb1ELb0ELb0ELb0ELb0ELb0ELi2ELi4ELi4ELi4ELb0EEENS1_24CollectiveEpilogueBwdGQAISA_fSD_Li256ELb0ELb0EEENS1_25SingleTileBwdLPTSchedulerILb0ELi128ELb0EEEEEEEEEvNT_6ParamsE$_ZN4cute3eso3ESOILb1ELb0EJNS_5tupleIJNS_1CILi2EEES4_EEENS2_IJiiEEEEEC2ERKS5_RKS6_:
[----:B------:R-:W-:Y:S02]  /*8600*/  IADD3 R3, R3, -c[0x0][0x20], RZ ;  /* 0x8000080003037a10 */ /* 0x000fe40007ffe0ff */
[----:B------:R-:W-:-:S03]  /*8610*/  MOV R5, 0x0 ;  /* 0x0000000000057802 */ /* 0x000fc60000000f00 */
[----:B------:R1:W-:Y:S04]  /*8620*/  STL [R3], R2 ;  /* 0x0000000203007387 */ /* 0x0003e80000100800 */
[----:B------:R1:W-:Y:S01]  /*8630*/  STL [R3+0x4], R8 ;  /* 0x0000040803007387 */ /* 0x0003e20000100800 */
[----:B------:R-:W-:Y:S05]  /*8640*/  RET.REL.NODEC R4 `(_ZN7cutlass13device_kernelIN5flash19enable_sm80_to_sm89INS1_16FlashAttnBwdSm80INS1_25CollectiveMainloopBwdSm80ILi2ELi2EN4cute5tupleIJNS5_1CILi128EEES8_NS7_ILi64EEEEEENS_10bfloat16_tEfNS_4arch4Sm80ELb1ELb0ELb1ELb0ELb0ELb0ELb0ELb0ELi2ELi4ELi4ELi4ELb0EEENS1_24CollectiveEpilogueBwdGQAISA_fSD_Li256ELb0ELb0EEENS1_25SingleTileBwdLPTSchedulerILb0ELi128ELb0EEEEEEEEEvNT_6ParamsE) ;  /* 0xffff79b004007950 */ /* 0x000fea0003c3ffff */
        .type           $_ZN7cutlass13device_kernelIN5flash19enable_sm80_to_sm89INS1_16FlashAttnBwdSm80INS1_25CollectiveMainloopBwdSm80ILi2ELi2EN4cute5tupleIJNS5_1CILi128EEES8_NS7_ILi64EEEEEENS_10bfloat16_tEfNS_4arch4Sm80ELb1ELb0ELb1ELb0ELb0ELb0ELb0ELb0ELi2ELi4ELi4ELi4ELb0EEENS1_24CollectiveEpilogueBwdGQAISA_fSD_Li256ELb0ELb0EEENS1_25SingleTileBwdLPTSchedulerILb0ELi128ELb0EEEEEEEEEvNT_6ParamsE$_ZN4cute3eso3ESOILb1ELb0EJNS_5tupleIJNS_1CILi2EEES4_EEENS2_IJiiEEENS3_ILi1EEES7_EEC2ERKS5_RKS6_RKS7_SE_,@function
        .size           $_ZN7cutlass13device_kernelIN5flash19enable_sm80_to_sm89INS1_16FlashAttnBwdSm80INS1_25CollectiveMainloopBwdSm80ILi2ELi2EN4cute5tupleIJNS5_1CILi128EEES8_NS7_ILi64EEEEEENS_10bfloat16_tEfNS_4arch4Sm80ELb1ELb0ELb1ELb0ELb0ELb0ELb0ELb0ELi2ELi4ELi4ELi4ELb0EEENS1_24CollectiveEpilogueBwdGQAISA_fSD_Li256ELb0ELb0EEENS1_25SingleTileBwdLPTSchedulerILb0ELi128ELb0EEEEEEEEEvNT_6ParamsE$_ZN4cute3eso3ESOILb1ELb0EJNS_5tupleIJNS_1CILi2EEES4_EEENS2_IJiiEEENS3_ILi1EEES7_EEC2ERKS5_RKS6_RKS7_SE_,($_ZN7cutlass13device_kernelIN5flash19enable_sm80_to_sm89INS1_16FlashAttnBwdSm80INS1_25CollectiveMainloopBwdSm80ILi2ELi2EN4cute5tupleIJNS5_1CILi128EEES8_NS7_ILi64EEEEEENS_10bfloat16_tEfNS_4arch4Sm80ELb1ELb0ELb1ELb0ELb0ELb0ELb0ELb0ELi2ELi4ELi4ELi4ELb0EEENS1_24CollectiveEpilogueBwdGQAISA_fSD_Li256ELb0ELb0EEENS1_25SingleTileBwdLPTSchedulerILb0ELi128ELb0EEEEEEEEEvNT_6ParamsE$_ZN4cute3eso3ESOILb1ELb0EJNS_5tupleIJNS_1CILi2EEES4_S4_EEENS2_IJNS3_ILi1EEENS3_ILi512EEEiEEEEEC2ERKS5_RKS8_ - $_ZN7cutlass13device_kernelIN5flash19enable_sm80_to_sm89INS1_16FlashAttnBwdSm80INS1_25CollectiveMainloopBwdSm80ILi2ELi2EN4cute5tupleIJNS5_1CILi128EEES8_NS7_ILi64EEEEEENS_10bfloat16_tEfNS_4arch4Sm80ELb1ELb0ELb1ELb0ELb0ELb0ELb0ELb0ELi2ELi4ELi4ELi4ELb0EEENS1_24CollectiveEpilogueBwdGQAISA_fSD_Li256ELb0ELb0EEENS1_25SingleTileBwdLPTSchedulerILb0ELi128ELb0EEEEEEEEEvNT_6ParamsE$_ZN4cute3eso3ESOILb1ELb0EJNS_5tupleIJNS_1CILi2EEES4_EEENS2_IJiiEEENS3_ILi1EEES7_EEC2ERKS5_RKS6_RKS7_SE_)
$_ZN7cutlass13device_kernelIN5flash19enable_sm80_to_sm89INS1_16FlashAttnBwdSm80INS1_25CollectiveMainloopBwdSm80ILi2ELi2EN4cute5tupleIJNS5_1CILi128EEES8_NS7_ILi64EEEEEENS_10bfloat16_tEfNS_4arch4Sm80ELb1ELb0ELb1ELb0ELb0ELb0ELb0ELb0ELi2ELi4ELi4ELi4ELb0EEENS1_24CollectiveEpilogueBwdGQAISA_fSD_Li256ELb0ELb0EEENS1_25SingleTileBwdLPTSchedulerILb0ELi128ELb0EEEEEEEEEvNT_6ParamsE$_ZN4cute3eso3ESOILb1ELb0EJNS_5tupleIJNS_1CILi2EEES4_EEENS2_IJiiEEENS3_ILi1EEES7_EEC2ERKS5_RKS6_RKS7_SE_:
[----:B------:R-:W-:Y:S01]  /*8650*/  IADD3 R4, R4, -c[0x0][0x20], RZ ;  /* 0x8000080004047a10 */ /* 0x000fe20007ffe0ff */
[----:B------:R-:W-:Y:S01]  /*8660*/  IMAD.MOV.U32 R88, RZ, RZ, R6 ;  /* 0x000000ffff587224 */ /* 0x000fe200078e0006 */
[----:B------:R-:W-:-:S03]  /*8670*/  MOV R89, 0x0 ;  /* 0x0000000000597802 */ /* 0x000fc60000000f00 */
[----:B------:R1:W-:Y:S04]  /*8680*/  STL [R4], R2 ;  /* 0x0000000204007387 */ /* 0x0003e80000100800 */
[----:B------:R1:W-:Y:S01]  /*8690*/  STL [R4+0x4], R3 ;  /* 0x0000040304007387 */ /* 0x0003e20000100800 */
[----:B------:R-:W-:Y:S05]  /*86a0*/  RET.REL.NODEC R88 `(_ZN7cutlass13device_kernelIN5flash19enable_sm80_to_sm89INS1_16FlashAttnBwdSm80INS1_25CollectiveMainloopBwdSm80ILi2ELi2EN4cute5tupleIJNS5_1CILi128EEES8_NS7_ILi64EEEEEENS_10bfloat16_tEfNS_4arch4Sm80ELb1ELb0ELb1ELb0ELb0ELb0ELb0ELb0ELi2ELi4ELi4ELi4ELb0EEENS1_24CollectiveEpilogueBwdGQAISA_fSD_Li256ELb0ELb0EEENS1_25SingleTileBwdLPTSchedulerILb0ELi128ELb0EEEEEEEEEvNT_6ParamsE) ;  /* 0xffff795058007950 */ /* 0x000fea0003c3ffff */
        .type           $_ZN7cutlass13device_kernelIN5flash19enable_sm80_to_sm89INS1_16FlashAttnBwdSm80INS1_25CollectiveMainloopBwdSm80ILi2ELi2EN4cute5tupleIJNS5_1CILi128EEES8_NS7_ILi64EEEEEENS_10bfloat16_tEfNS_4arch4Sm80ELb1ELb0ELb1ELb0ELb0ELb0ELb0ELb0ELi2ELi4ELi4ELi4ELb0EEENS1_24CollectiveEpilogueBwdGQAISA_fSD_Li256ELb0ELb0EEENS1_25SingleTileBwdLPTSchedulerILb0ELi128ELb0EEEEEEEEEvNT_6ParamsE$_ZN4cute3eso3ESOILb1ELb0EJNS_5tupleIJNS_1CILi2EEES4_S4_EEENS2_IJNS3_ILi1EEENS3_ILi512EEEiEEEEEC2ERKS5_RKS8_,@function
        .size           $_ZN7cutlass13device_kernelIN5flash19enable_sm80_to_sm89INS1_16FlashAttnBwdSm80INS1_25CollectiveMainloopBwdSm80ILi2ELi2EN4cute5tupleIJNS5_1CILi128EEES8_NS7_ILi64EEEEEENS_10bfloat16_tEfNS_4arch4Sm80ELb1ELb0ELb1ELb0ELb0ELb0ELb0ELb0ELi2ELi4ELi4ELi4ELb0EEENS1_24CollectiveEpilogueBwdGQAISA_fSD_Li256ELb0ELb0EEENS1_25SingleTileBwdLPTSchedulerILb0ELi128ELb0EEEEEEEEEvNT_6ParamsE$_ZN4cute3eso3ESOILb1ELb0EJNS_5tupleIJNS_1CILi2EEES4_S4_EEENS2_IJNS3_ILi1EEENS3_ILi512EEEiEEEEEC2ERKS5_RKS8_,($_ZN7cutlass13device_kernelIN5flash19enable_sm80_to_sm89INS1_16FlashAttnBwdSm80INS1_25CollectiveMainloopBwdSm80ILi2ELi2EN4cute5tupleIJNS5_1CILi128EEES8_NS7_ILi64EEEEEENS_10bfloat16_tEfNS_4arch4Sm80ELb1ELb0ELb1ELb0ELb0ELb0ELb0ELb0ELi2ELi4ELi4ELi4ELb0EEENS1_24CollectiveEpilogueBwdGQAISA_fSD_Li256ELb0ELb0EEENS1_25SingleTileBwdLPTSchedulerILb0ELi128ELb0EEEEEEEEEvNT_6ParamsE$_ZN4cute3eso3ESOILb1ELb0EJNS_5tupleIJNS_1CILi8EEENS2_IJNS3_ILi2EEES5_S5_EEENS3_ILi1EEES6_S7_EEENS2_IJS7_NS2_IJS4_iiEEENS3_ILi64EEENS2_IJiNS3_ILi144EEENS3_ILi288EEEEEENS3_ILi512EEEEEEEEC2ERKS8_RKSF_ - $_ZN7cutlass13device_kernelIN5flash19enable_sm80_to_sm89INS1_16FlashAttnBwdSm80INS1_25CollectiveMainloopBwdSm80ILi2ELi2EN4cute5tupleIJNS5_1CILi128EEES8_NS7_ILi64EEEEEENS_10bfloat16_tEfNS_4arch4Sm80ELb1ELb0ELb1ELb0ELb0ELb0ELb0ELb0ELi2ELi4ELi4ELi4ELb0EEENS1_24CollectiveEpilogueBwdGQAISA_fSD_Li256ELb0ELb0EEENS1_25SingleTileBwdLPTSchedulerILb0ELi128ELb0EEEEEEEEEvNT_6ParamsE$_ZN4cute3eso3ESOILb1ELb0EJNS_5tupleIJNS_1CILi2EEES4_S4_EEENS2_IJNS3_ILi1EEENS3_ILi512EEEiEEEEEC2ERKS5_RKS8_)
$_ZN7cutlass13device_kernelIN5flash19enable_sm80_to_sm89INS1_16FlashAttnBwdSm80INS1_25CollectiveMainloopBwdSm80ILi2ELi2EN4cute5tupleIJNS5_1CILi128EEES8_NS7_ILi64EEEEEENS_10bfloat16_tEfNS_4arch4Sm80ELb1ELb0ELb1ELb0ELb0ELb0ELb0ELb0ELi2ELi4ELi4ELi4ELb0EEENS1_24CollectiveEpilogueBwdGQAISA_fSD_Li256ELb0ELb0EEENS1_25SingleTileBwdLPTSchedulerILb0ELi128ELb0EEEEEEEEEvNT_6ParamsE$_ZN4cute3eso3ESOILb1ELb0EJNS_5tupleIJNS_1CILi2EEES4_S4_EEENS2_IJNS3_ILi1EEENS3_ILi512EEEiEEEEEC2ERKS5_RKS8_:
[----:B------:R-:W-:Y:S02]  /*86b0*/  IADD3 R3, R76, -c[0x0][0x20], RZ ;  /* 0x800008004c037a10 */ /* 0x000fe40007ffe0ff */
[----:B------:R-:W-:-:S03]  /*86c0*/  MOV R5, 0x0 ;  /* 0x0000000000057802 */ /* 0x000fc60000000f00 */
[----:B------:R1:W-:Y:S01]  /*86d0*/  STL [R3], R2 ;  /* 0x0000000203007387 */ /* 0x0003e20000100800 */
[----:B------:R-:W-:Y:S05]  /*86e0*/  RET.REL.NODEC R4 `(_ZN7cutlass13device_kernelIN5flash19enable_sm80_to_sm89INS1_16FlashAttnBwdSm80INS1_25CollectiveMainloopBwdSm80ILi2ELi2EN4cute5tupleIJNS5_1CILi128EEES8_NS7_ILi64EEEEEENS_10bfloat16_tEfNS_4arch4Sm80ELb1ELb0ELb1ELb0ELb0ELb0ELb0ELb0ELi2ELi4ELi4ELi4ELb0EEENS1_24CollectiveEpilogueBwdGQAISA_fSD_Li256ELb0ELb0EEENS1_25SingleTileBwdLPTSchedulerILb0ELi128ELb0EEEEEEEEEvNT_6ParamsE) ;  /* 0xffff791004007950 */ /* 0x000fea0003c3ffff */
        .type           $_ZN7cutlass13device_kernelIN5flash19enable_sm80_to_sm89INS1_16FlashAttnBwdSm80INS1_25CollectiveMainloopBwdSm80ILi2ELi2EN4cute5tupleIJNS5_1CILi128EEES8_NS7_ILi64EEEEEENS_10bfloat16_tEfNS_4arch4Sm80ELb1ELb0ELb1ELb0ELb0ELb0ELb0ELb0ELi2ELi4ELi4ELi4ELb0EEENS1_24CollectiveEpilogueBwdGQAISA_fSD_Li256ELb0ELb0EEENS1_25SingleTileBwdLPTSchedulerILb0ELi128ELb0EEEEEEEEEvNT_6ParamsE$_ZN4cute3eso3ESOILb1ELb0EJNS_5tupleIJNS_1CILi8EEENS2_IJNS3_ILi2EEES5_S5_EEENS3_ILi1EEES6_S7_EEENS2_IJS7_NS2_IJS4_iiEEENS3_ILi64EEENS2_IJiNS3_ILi144EEENS3_ILi288EEEEEENS3_ILi512EEEEEEEEC2ERKS8_RKSF_,@function
        .size           $_ZN7cutlass13device_kernelIN5flash19enable_sm80_to_sm89INS1_16FlashAttnBwdSm80INS1_25CollectiveMainloopBwdSm80ILi2ELi2EN4cute5tupleIJNS5_1CILi128EEES8_NS7_ILi64EEEEEENS_10bfloat16_tEfNS_4arch4Sm80ELb1ELb0ELb1ELb0ELb0ELb0ELb0ELb0ELi2ELi4ELi4ELi4ELb0EEENS1_24CollectiveEpilogueBwdGQAISA_fSD_Li256ELb0ELb0EEENS1_25SingleTileBwdLPTSchedulerILb0ELi128ELb0EEEEEEEEEvNT_6ParamsE$_ZN4cute3eso3ESOILb1ELb0EJNS_5tupleIJNS_1CILi8EEENS2_IJNS3_ILi2EEES5_S5_EEENS3_ILi1EEES6_S7_EEENS2_IJS7_NS2_IJS4_iiEEENS3_ILi64EEENS2_IJiNS3_ILi144EEENS3_ILi288EEEEEENS3_ILi512EEEEEEEEC2ERKS8_RKSF_,($_ZN7cutlass13device_kernelIN5flash19enable_sm80_to_sm89INS1_16FlashAttnBwdSm80INS1_25CollectiveMainloopBwdSm80ILi2ELi2EN4cute5tupleIJNS5_1CILi128EEES8_NS7_ILi64EEEEEENS_10bfloat16_tEfNS_4arch4Sm80ELb1ELb0ELb1ELb0ELb0ELb0ELb0ELb0ELi2ELi4ELi4ELi4ELb0EEENS1_24CollectiveEpilogueBwdGQAISA_fSD_Li256ELb0ELb0EEENS1_25SingleTileBwdLPTSchedulerILb0ELi128ELb0EEEEEEEEEvNT_6ParamsE$_ZN4cute3eso3ESOILb1ELb0EJNS_5tupleIJNS_1CILi8EEENS2_IJNS3_ILi2EEES5_S5_EEENS3_ILi1EEES6_S7_EEENS2_IJS7_NS2_IJiiiEEENS3_ILi64EEENS2_IJNS3_ILi72EEENS3_ILi144EEENS3_ILi288EEEEEENS3_ILi512EEEEEEEEC2ERKS8_RKSG_ - $_ZN7cutlass13device_kernelIN5flash19enable_sm80_to_sm89INS1_16FlashAttnBwdSm80INS1_25CollectiveMainloopBwdSm80ILi2ELi2EN4cute5tupleIJNS5_1CILi128EEES8_NS7_ILi64EEEEEENS_10bfloat16_tEfNS_4arch4Sm80ELb1ELb0ELb1ELb0ELb0ELb0ELb0ELb0ELi2ELi4ELi4ELi4ELb0EEENS1_24CollectiveEpilogueBwdGQAISA_fSD_Li256ELb0ELb0EEENS1_25SingleTileBwdLPTSchedulerILb0ELi128ELb0EEEEEEEEEvNT_6ParamsE$_ZN4cute3eso3ESOILb1ELb0EJNS_5tupleIJNS_1CILi8EEENS2_IJNS3_ILi2EEES5_S5_EEENS3_ILi1EEES6_S7_EEENS2_IJS7_NS2_IJS4_iiEEENS3_ILi64EEENS2_IJiNS3_ILi144EEENS3_ILi288EEEEEENS3_ILi512EEEEEEEEC2ERKS8_RKSF_)
$_ZN7cutlass13device_kernelIN5flash19enable_sm80_to_sm89INS1_16FlashAttnBwdSm80INS1_25CollectiveMainloopBwdSm80ILi2ELi2EN4cute5tupleIJNS5_1CILi128EEES8_NS7_ILi64EEEEEENS_10bfloat16_tEfNS_4arch4Sm80ELb1ELb0ELb1ELb0ELb0ELb0ELb0ELb0ELi2ELi4ELi4ELi4ELb0EEENS1_24CollectiveEpilogueBwdGQAISA_fSD_Li256ELb0ELb0EEENS1_25SingleTileBwdLPTSchedulerILb0ELi128ELb0EEEEEEEEEvNT_6ParamsE$_ZN4cute3eso3ESOILb1ELb0EJNS_5tupleIJNS_1CILi8EEENS2_IJNS3_ILi2EEES5_S5_EEENS3_ILi1EEES6_S7_EEENS2_IJS7_NS2_IJS4_iiEEENS3_ILi64EEENS2_IJiNS3_ILi144EEENS3_ILi288EEEEEENS3_ILi512EEEEEEEEC2ERKS8_RKSF_:
[----:B------:R-:W-:Y:S02]  /*86f0*/  IADD3 R4, R59, -c[0x0][0x20], RZ ;  /* 0x800008003b047a10 */ /* 0x000fe40007ffe0ff */
[----:B------:R-:W-:-:S03]  /*8700*/  MOV R9, 0x0 ;  /* 0x0000000000097802 */ /* 0x000fc60000000f00 */
[----:B------:R1:W-:Y:S04]  /*8710*/  STL [R4], R2 ;  /* 0x0000000204007387 */ /* 0x0003e80000100800 */
[----:B------:R1:W-:Y:S04]  /*8720*/  STL [R4+0x4], R3 ;  /* 0x0000040304007387 */ /* 0x0003e80000100800 */
[----:B------:R1:W-:Y:S01]  /*8730*/  STL [R4+0x8], R5 ;  /* 0x0000080504007387 */ /* 0x0003e20000100800 */
[----:B------:R-:W-:Y:S05]  /*8740*/  RET.REL.NODEC R8 `(_ZN7cutlass13device_kernelIN5flash19enable_sm80_to_sm89INS1_16FlashAttnBwdSm80INS1_25CollectiveMainloopBwdSm80ILi2ELi2EN4cute5tupleIJNS5_1CILi128EEES8_NS7_ILi64EEEEEENS_10bfloat16_tEfNS_4arch4Sm80ELb1ELb0ELb1ELb0ELb0ELb0ELb0ELb0ELi2ELi4ELi4ELi4ELb0EEENS1_24CollectiveEpilogueBwdGQAISA_fSD_Li256ELb0ELb0EEENS1_25SingleTileBwdLPTSchedulerILb0ELi128ELb0EEEEEEEEEvNT_6ParamsE) ;  /* 0xffff78b008007950 */ /* 0x000fea0003c3ffff */
        .type           $_ZN7cutlass13device_kernelIN5flash19enable_sm80_to_sm89INS1_16FlashAttnBwdSm80INS1_25CollectiveMainloopBwdSm80ILi2ELi2EN4cute5tupleIJNS5_1CILi128EEES8_NS7_ILi64EEEEEENS_10bfloat16_tEfNS_4arch4Sm80ELb1ELb0ELb1ELb0ELb0ELb0ELb0ELb0ELi2ELi4ELi4ELi4ELb0EEENS1_24CollectiveEpilogueBwdGQAISA_fSD_Li256ELb0ELb0EEENS1_25SingleTileBwdLPTSchedulerILb0ELi128ELb0EEEEEEEEEvNT_6ParamsE$_ZN4cute3eso3ESOILb1ELb0EJNS_5tupleIJNS_1CILi8EEENS2_IJNS3_ILi2EEES5_S5_EEENS3_ILi1EEES6_S7_EEENS2_IJS7_NS2_IJiiiEEENS3_ILi64EEENS2_IJNS3_ILi72EEENS3_ILi144EEENS3_ILi288EEEEEENS3_ILi512EEEEEEEEC2ERKS8_RKSG_,@function
        .size           $_ZN7cutlass13device_kernelIN5flash19enable_sm80_to_sm89INS1_16FlashAttnBwdSm80INS1_25CollectiveMainloopBwdSm80ILi2ELi2EN4cute5tupleIJNS5_1CILi128EEES8_NS7_ILi64EEEEEENS_10bfloat16_tEfNS_4arch4Sm80ELb1ELb0ELb1ELb0ELb0ELb0ELb0ELb0ELi2ELi4ELi4ELi4ELb0EEENS1_24CollectiveEpilogueBwdGQAISA_fSD_Li256ELb0ELb0EEENS1_25SingleTileBwdLPTSchedulerILb0ELi128ELb0EEEEEEEEEvNT_6ParamsE$_ZN4cute3eso3ESOILb1ELb0EJNS_5tupleIJNS_1CILi8EEENS2_IJNS3_ILi2EEES5_S5_EEENS3_ILi1EEES6_S7_EEENS2_IJS7_NS2_IJiiiEEENS3_ILi64EEENS2_IJNS3_ILi72EEENS3_ILi144EEENS3_ILi288EEEEEENS3_ILi512EEEEEEEEC2ERKS8_RKSG_,($_ZN7cutlass13device_kernelIN5flash19enable_sm80_to_sm89INS1_16FlashAttnBwdSm80INS1_25CollectiveMainloopBwdSm80ILi2ELi2EN4cute5tupleIJNS5_1CILi128EEES8_NS7_ILi64EEEEEENS_10bfloat16_tEfNS_4arch4Sm80ELb1ELb0ELb1ELb0ELb0ELb0ELb0ELb0ELi2ELi4ELi4ELi4ELb0EEENS1_24CollectiveEpilogueBwdGQAISA_fSD_Li256ELb0ELb0EEENS1_25SingleTileBwdLPTSchedulerILb0ELi128ELb0EEEEEEEEEvNT_6ParamsE$_ZN4cute3eso3ESOILb1ELb0EJNS_5tupleIJNS_1CILi8EEENS3_ILi2EEES5_S5_S4_S5_EEENS2_IJNS3_ILi1EEEiiiNS3_ILi72EEENS3_ILi512EEEEEEEEC2ERKS6_RKSA_ - $_ZN7cutlass13device_kernelIN5flash19enable_sm80_to_sm89INS1_16FlashAttnBwdSm80INS1_25CollectiveMainloopBwdSm80ILi2ELi2EN4cute5tupleIJNS5_1CILi128EEES8_NS7_ILi64EEEEEENS_10bfloat16_tEfNS_4arch4Sm80ELb1ELb0ELb1ELb0ELb0ELb0ELb0ELb0ELi2ELi4ELi4ELi4ELb0EEENS1_24CollectiveEpilogueBwdGQAISA_fSD_Li256ELb0ELb0EEENS1_25SingleTileBwdLPTSchedulerILb0ELi128ELb0EEEEEEEEEvNT_6ParamsE$_ZN4cute3eso3ESOILb1ELb0EJNS_5tupleIJNS_1CILi8EEENS2_IJNS3_ILi2EEES5_S5_EEENS3_ILi1EEES6_S7_EEENS2_IJS7_NS2_IJiiiEEENS3_ILi64EEENS2_IJNS3_ILi72EEENS3_ILi144EEENS3_ILi288EEEEEENS3_ILi512EEEEEEEEC2ERKS8_RKSG_)
$_ZN7cutlass13device_kernelIN5flash19enable_sm80_to_sm89INS1_16FlashAttnBwdSm80INS1_25CollectiveMainloopBwdSm80ILi2ELi2EN4cute5tupleIJNS5_1CILi128EEES8_NS7_ILi64EEEEEENS_10bfloat16_tEfNS_4arch4Sm80ELb1ELb0ELb1ELb0ELb0ELb0ELb0ELb0ELi2ELi4ELi4ELi4ELb0EEENS1_24CollectiveEpilogueBwdGQAISA_fSD_Li256ELb0ELb0EEENS1_25SingleTileBwdLPTSchedulerILb0ELi128ELb0EEEEEEEEEvNT_6ParamsE$_ZN4cute3eso3ESOILb1ELb0EJNS_5tupleIJNS_1CILi8EEENS2_IJNS3_ILi2EEES5_S5_EEENS3_ILi1EEES6_S7_EEENS2_IJS7_NS2_IJiiiEEENS3_ILi64EEENS2_IJNS3_ILi72EEENS3_ILi144EEENS3_ILi288EEEEEENS3_ILi512EEEEEEEEC2ERKS8_RKSG_:
[----:B------:R-:W-:Y:S02]  /*8750*/  IADD3 R4, R4, -c[0x0][0x20], RZ ;  /* 0x8000080004047a10 */ /* 0x000fe40007ffe0ff */
[----:B------:R-:W-:-:S03]  /*8760*/  MOV R9, 0x0 ;  /* 0x0000000000097802 */ /* 0x000fc60000000f00 */
[----:B------:R1:W-:Y:S04]  /*8770*/  STL [R4], R2 ;  /* 0x0000000204007387 */ /* 0x0003e80000100800 */
[----:B------:R1:W-:Y:S04]  /*8780*/  STL [R4+0x4], R3 ;  /* 0x0000040304007387 */ /* 0x0003e80000100800 */
[----:B------:R1:W-:Y:S01]  /*8790*/  STL [R4+0x8], R5 ;  /* 0x0000080504007387 */ /* 0x0003e20000100800 */
[----:B------:R-:W-:Y:S05]  /*87a0*/  RET.REL.NODEC R8 `(_ZN7cutlass13device_kernelIN5flash19enable_sm80_to_sm89INS1_16FlashAttnBwdSm80INS1_25CollectiveMainloopBwdSm80ILi2ELi2EN4cute5tupleIJNS5_1CILi128EEES8_NS7_ILi64EEEEEENS_10bfloat16_tEfNS_4arch4Sm80ELb1ELb0ELb1ELb0ELb0ELb0ELb0ELb0ELi2ELi4ELi4ELi4ELb0EEENS1_24CollectiveEpilogueBwdGQAISA_fSD_Li256ELb0ELb0EEENS1_25SingleTileBwdLPTSchedulerILb0ELi128ELb0EEEEEEEEEvNT_6ParamsE) ;  /* 0xffff785008007950 */ /* 0x000fea0003c3ffff */
        .type           $_ZN7cutlass13device_kernelIN5flash19enable_sm80_to_sm89INS1_16FlashAttnBwdSm80INS1_25CollectiveMainloopBwdSm80ILi2ELi2EN4cute5tupleIJNS5_1CILi128EEES8_NS7_ILi64EEEEEENS_10bfloat16_tEfNS_4arch4Sm80ELb1ELb0ELb1ELb0ELb0ELb0ELb0ELb0ELi2ELi4ELi4ELi4ELb0EEENS1_24CollectiveEpilogueBwdGQAISA_fSD_Li256ELb0ELb0EEENS1_25SingleTileBwdLPTSchedulerILb0ELi128ELb0EEEEEEEEEvNT_6ParamsE$_ZN4cute3eso3ESOILb1ELb0EJNS_5tupleIJNS_1CILi8EEENS3_ILi2EEES5_S5_S4_S5_EEENS2_IJNS3_ILi1EEEiiiNS3_ILi72EEENS3_ILi512EEEEEEEEC2ERKS6_RKSA_,@function
        .size           $_ZN7cutlass13device_kernelIN5flash19enable_sm80_to_sm89INS1_16FlashAttnBwdSm80INS1_25CollectiveMainloopBwdSm80ILi2ELi2EN4cute5tupleIJNS5_1CILi128EEES8_NS7_ILi64EEEEEENS_10bfloat16_tEfNS_4arch4Sm80ELb1ELb0ELb1ELb0ELb0ELb0ELb0ELb0ELi2ELi4ELi4ELi4ELb0EEENS1_24CollectiveEpilogueBwdGQAISA_fSD_Li256ELb0ELb0EEENS1_25SingleTileBwdLPTSchedulerILb0ELi128ELb0EEEEEEEEEvNT_6ParamsE$_ZN4cute3eso3ESOILb1ELb0EJNS_5tupleIJNS_1CILi8EEENS3_ILi2EEES5_S5_S4_S5_EEENS2_IJNS3_ILi1EEEiiiNS3_ILi72EEENS3_ILi512EEEEEEEEC2ERKS6_RKSA_,($_ZN7cutlass13device_kernelIN5flash19enable_sm80_to_sm89INS1_16FlashAttnBwdSm80INS1_25CollectiveMainloopBwdSm80ILi2ELi2EN4cute5tupleIJNS5_1CILi128EEES8_NS7_ILi64EEEEEENS_10bfloat16_tEfNS_4arch4Sm80ELb1ELb0ELb1ELb0ELb0ELb0ELb0ELb0ELi2ELi4ELi4ELi4ELb0EEENS1_24CollectiveEpilogueBwdGQAISA_fSD_Li256ELb0ELb0EEENS1_25SingleTileBwdLPTSchedulerILb0ELi128ELb0EEEEEEEEEvNT_6ParamsE$_ZN4cute3eso3ESOILb1ELb0EJNS_6LayoutINS_5tupleIJNS3_IJNS3_IJNS3_IJNS_1CILi4EEENS4_ILi2EEEEEENS4_ILi1EEEEEES8_EEENS3_IJNS3_IJNS3_IJS8_S8_EEES8_EEES6_EEEEEENS3_IJNS3_IJNS3_IJNS3_IJS8_NS4_ILi32EEEEEENS4_ILi0EEEEEESH_EEENS3_IJNS3_IJNS3_IJSH_SH_EEESH_EEENS4_ILi64EEEEEEEEEEENS_10ViewEngineIPN7cutlass10bfloat16_tEEEEEC2ERKSP_RKSU_ - $_ZN7cutlass13device_kernelIN5flash19enable_sm80_to_sm89INS1_16FlashAttnBwdSm80INS1_25CollectiveMainloopBwdSm80ILi2ELi2EN4cute5tupleIJNS5_1CILi128EEES8_NS7_ILi64EEEEEENS_10bfloat16_tEfNS_4arch4Sm80ELb1ELb0ELb1ELb0ELb0ELb0ELb0ELb0ELi2ELi4ELi4ELi4ELb0EEENS1_24CollectiveEpilogueBwdGQAISA_fSD_Li256ELb0ELb0EEENS1_25SingleTileBwdLPTSchedulerILb0ELi128ELb0EEEEEEEEEvNT_6ParamsE$_ZN4cute3eso3ESOILb1ELb0EJNS_5tupleIJNS_1CILi8EEENS3_ILi2EEES5_S5_S4_S5_EEENS2_IJNS3_ILi1EEEiiiNS3_ILi72EEENS3_ILi512EEEEEEEEC2ERKS6_RKSA_)
$_ZN7cutlass13device_kernelIN5flash19enable_sm80_to_sm89INS1_16FlashAttnBwdSm80INS1_25CollectiveMainloopBwdSm80ILi2ELi2EN4cute5tupleIJNS5_1CILi128EEES8_NS7_ILi64EEEEEENS_10bfloat16_tEfNS_4arch4Sm80ELb1ELb0ELb1ELb0ELb0ELb0ELb0ELb0ELi2ELi4ELi4ELi4ELb0EEENS1_24CollectiveEpilogueBwdGQAISA_fSD_Li256ELb0ELb0EEENS1_25SingleTileBwdLPTSchedulerILb0ELi128ELb0EEEEEEEEEvNT_6ParamsE$_ZN4cute3eso3ESOILb1ELb0EJNS_5tupleIJNS_1CILi8EEENS3_ILi2EEES5_S5_S4_S5_EEENS2_IJNS3_ILi1EEEiiiNS3_ILi72EEENS3_ILi512EEEEEEEEC2ERKS6_RKSA_:
[----:B------:R-:W-:Y:S02]  /*87b0*/  IADD3 R4, R4, -c[0x0][0x20], RZ ;  /* 0x8000080004047a10 */ /* 0x000fe40007ffe0ff */
[----:B------:R-:W-:-:S03]  /*87c0*/  MOV R9, 0x0 ;  /* 0x0000000000097802 */ /* 0x000fc60000000f00 */
[----:B------:R1:W-:Y:S04]  /*87d0*/  STL [R4], R2 ;  /* 0x0000000204007387 */ /* 0x0003e80000100800 */
[----:B------:R1:W-:Y:S04]  /*87e0*/  STL [R4+0x4], R3 ;  /* 0x0000040304007387 */ /* 0x0003e80000100800 */
[----:B------:R1:W-:Y:S01]  /*87f0*/  STL [R4+0x8], R5 ;  /* 0x0000080504007387 */ /* 0x0003e20000100800 */
[----:B------:R-:W-:Y:S05]  /*8800*/  RET.REL.NODEC R8 `(_ZN7cutlass13device_kernelIN5flash19enable_sm80_to_sm89INS1_16FlashAttnBwdSm80INS1_25CollectiveMainloopBwdSm80ILi2ELi2EN4cute5tupleIJNS5_1CILi128EEES8_NS7_ILi64EEEEEENS_10bfloat16_tEfNS_4arch4Sm80ELb1ELb0ELb1ELb0ELb0ELb0ELb0ELb0ELi2ELi4ELi4ELi4ELb0EEENS1_24CollectiveEpilogueBwdGQAISA_fSD_Li256ELb0ELb0EEENS1_25SingleTileBwdLPTSchedulerILb0ELi128ELb0EEEEEEEEEvNT_6ParamsE) ;  /* 0xffff77f008007950 */ /* 0x000fea0003c3ffff */
        .type           $_ZN7cutlass13device_kernelIN5flash19enable_sm80_to_sm89INS1_16FlashAttnBwdSm80INS1_25CollectiveMainloopBwdSm80ILi2ELi2EN4cute5tupleIJNS5_1CILi128EEES8_NS7_ILi64EEEEEENS_10bfloat16_tEfNS_4arch4Sm80ELb1ELb0ELb1ELb0ELb0ELb0ELb0ELb0ELi2ELi4ELi4ELi4ELb0EEENS1_24CollectiveEpilogueBwdGQAISA_fSD_Li256ELb0ELb0EEENS1_25SingleTileBwdLPTSchedulerILb0ELi128ELb0EEEEEEEEEvNT_6ParamsE$_ZN4cute3eso3ESOILb1ELb0EJNS_6LayoutINS_5tupleIJNS3_IJNS3_IJNS3_IJNS_1CILi4EEENS4_ILi2EEEEEENS4_ILi1EEEEEES8_EEENS3_IJNS3_IJNS3_IJS8_S8_EEES8_EEES6_EEEEEENS3_IJNS3_IJNS3_IJNS3_IJS8_NS4_ILi32EEEEEENS4_ILi0EEEEEESH_EEENS3_IJNS3_IJNS3_IJSH_SH_EEESH_EEENS4_ILi64EEEEEEEEEEENS_10ViewEngineIPN7cutlass10bfloat16_tEEEEEC2ERKSP_RKSU_,@function
        .size           $_ZN7cutlass13device_kernelIN5flash19enable_sm80_to_sm89INS1_16FlashAttnBwdSm80INS1_25CollectiveMainloopBwdSm80ILi2ELi2EN4cute5tupleIJNS5_1CILi128EEES8_NS7_ILi64EEEEEENS_10bfloat16_tEfNS_4arch4Sm80ELb1ELb0ELb1ELb0ELb0ELb0ELb0ELb0ELi2ELi4ELi4ELi4ELb0EEENS1_24CollectiveEpilogueBwdGQAISA_fSD_Li256ELb0ELb0EEENS1_25SingleTileBwdLPTSchedulerILb0ELi128ELb0EEEEEEEEEvNT_6ParamsE$_ZN4cute3eso3ESOILb1ELb0EJNS_6LayoutINS_5tupleIJNS3_IJNS3_IJNS3_IJNS_1CILi4EEENS4_ILi2EEEEEENS4_ILi1EEEEEES8_EEENS3_IJNS3_IJNS3_IJS8_S8_EEES8_EEES6_EEEEEENS3_IJNS3_IJNS3_IJNS3_IJS8_NS4_ILi32EEEEEENS4_ILi0EEEEEESH_EEENS3_IJNS3_IJNS3_IJSH_SH_EEESH_EEENS4_ILi64EEEEEEEEEEENS_10ViewEngineIPN7cutlass10bfloat16_tEEEEEC2ERKSP_RKSU_,($_ZN7cutlass13device_kernelIN5flash19enable_sm80_to_sm89INS1_16FlashAttnBwdSm80INS1_25CollectiveMainloopBwdSm80ILi2ELi2EN4cute5tupleIJNS5_1CILi128EEES8_NS7_ILi64EEEEEENS_10bfloat16_tEfNS_4arch4Sm80ELb1ELb0ELb1ELb0ELb0ELb0ELb0ELb0ELi2ELi4ELi4ELi4ELb0EEENS1_24CollectiveEpilogueBwdGQAISA_fSD_Li256ELb0ELb0EEENS1_25SingleTileBwdLPTSchedulerILb0ELi128ELb0EEEEEEEEEvNT_6ParamsE$_ZN4cute3eso3ESOILb1ELb0EJNS_6LayoutINS_5tupleIJNS3_IJNS3_IJNS_1CILi2EEES5_EEENS4_ILi1EEEEEEEEENS3_IJNS3_IJNS3_IJS7_NS4_ILi16EEEEEENS4_ILi0EEEEEEEEEEENS_10ViewEngineIPjEEEEC2ERKSF_RKSI_ - $_ZN7cutlass13device_kernelIN5flash19enable_sm80_to_sm89INS1_16FlashAttnBwdSm80INS1_25CollectiveMainloopBwdSm80ILi2ELi2EN4cute5tupleIJNS5_1CILi128EEES8_NS7_ILi64EEEEEENS_10bfloat16_tEfNS_4arch4Sm80ELb1ELb0ELb1ELb0ELb0ELb0ELb0ELb0ELi2ELi4ELi4ELi4ELb0EEENS1_24CollectiveEpilogueBwdGQAISA_fSD_Li256ELb0ELb0EEENS1_25SingleTileBwdLPTSchedulerILb0ELi128ELb0EEEEEEEEEvNT_6ParamsE$_ZN4cute3eso3ESOILb1ELb0EJNS_6LayoutINS_5tupleIJNS3_IJNS3_IJNS3_IJNS_1CILi4EEENS4_ILi2EEEEEENS4_ILi1EEEEEES8_EEENS3_IJNS3_IJNS3_IJS8_S8_EEES8_EEES6_EEEEEENS3_IJNS3_IJNS3_IJNS3_IJS8_NS4_ILi32EEEEEENS4_ILi0EEEEEESH_EEENS3_IJNS3_IJNS3_IJSH_SH_EEESH_EEENS4_ILi64EEEEEEEEEEENS_10ViewEngineIPN7cutlass10bfloat16_tEEEEEC2ERKSP_RKSU_)
$_ZN7cutlass13device_kernelIN5flash19enable_sm80_to_sm89INS1_16FlashAttnBwdSm80INS1_25CollectiveMainloopBwdSm80ILi2ELi2EN4cute5tupleIJNS5_1CILi128EEES8_NS7_ILi64EEEEEENS_10bfloat16_tEfNS_4arch4Sm80ELb1ELb0ELb1ELb0ELb0ELb0ELb0ELb0ELi2ELi4ELi4ELi4ELb0EEENS1_24CollectiveEpilogueBwdGQAISA_fSD_Li256ELb0ELb0EEENS1_25SingleTileBwdLPTSchedulerILb0ELi128ELb0EEEEEEEEEvNT_6ParamsE$_ZN4cute3eso3ESOILb1ELb0EJNS_6LayoutINS_5tupleIJNS3_IJNS3_IJNS3_IJNS_1CILi4EEENS4_ILi2EEEEEENS4_ILi1EEEEEES8_EEENS3_IJNS3_IJNS3_IJS8_S8_EEES8_EEES6_EEEEEENS3_IJNS3_IJNS3_IJNS3_IJS8_NS4_ILi32EEEEEENS4_ILi0EEEEEESH_EEENS3_IJNS3_IJNS3_IJSH_SH_EEESH_EEENS4_ILi64EEEEEEEEEEENS_10ViewEngineIPN7cutlass10bfloat16_tEEEEEC2ERKSP_RKSU_:
[----:B------:R-:W-:Y:S02]  /*8810*/  IADD3 R4, R66, -c[0x0][0x20], RZ ;  /* 0x8000080042047a10 */ /* 0x000fe40007ffe0ff */
[----:B------:R-:W-:-:S03]  /*8820*/  MOV R7, 0x0 ;  /* 0x0000000000077802 */ /* 0x000fc60000000f00 */
[----:B------:R1:W-:Y:S01]  /*8830*/  STL.64 [R4], R2 ;  /* 0x0000000204007387 */ /* 0x0003e20000100a00 */
[----:B------:R-:W-:Y:S05]  /*8840*/  RET.REL.NODEC R6 `(_ZN7cutlass13device_kernelIN5flash19enable_sm80_to_sm89INS1_16FlashAttnBwdSm80INS1_25CollectiveMainloopBwdSm80ILi2ELi2EN4cute5tupleIJNS5_1CILi128EEES8_NS7_ILi64EEEEEENS_10bfloat16_tEfNS_4arch4Sm80ELb1ELb0ELb1ELb0ELb0ELb0ELb0ELb0ELi2ELi4ELi4ELi4ELb0EEENS1_24CollectiveEpilogueBwdGQAISA_fSD_Li256ELb0ELb0EEENS1_25SingleTileBwdLPTSchedulerILb0ELi128ELb0EEEEEEEEEvNT_6ParamsE) ;  /* 0xffff77b006007950 */ /* 0x000fea0003c3ffff */
        .type           $_ZN7cutlass13device_kernelIN5flash19enable_sm80_to_sm89INS1_16FlashAttnBwdSm80INS1_25CollectiveMainloopBwdSm80ILi2ELi2EN4cute5tupleIJNS5_1CILi128EEES8_NS7_ILi64EEEEEENS_10bfloat16_tEfNS_4arch4Sm80ELb1ELb0ELb1ELb0ELb0ELb0ELb0ELb0ELi2ELi4ELi4ELi4ELb0EEENS1_24CollectiveEpilogueBwdGQAISA_fSD_Li256ELb0ELb0EEENS1_25SingleTileBwdLPTSchedulerILb0ELi128ELb0EEEEEEEEEvNT_6ParamsE$_ZN4cute3eso3ESOILb1ELb0EJNS_6LayoutINS_5tupleIJNS3_IJNS3_IJNS_1CILi2EEES5_EEENS4_ILi1EEEEEEEEENS3_IJNS3_IJNS3_IJS7_NS4_ILi16EEEEEENS4_ILi0EEEEEEEEEEENS_10ViewEngineIPjEEEEC2ERKSF_RKSI_,@function
        .size           $_ZN7cutlass13device_kernelIN5flash19enable_sm80_to_sm89INS1_16FlashAttnBwdSm80INS1_25CollectiveMainloopBwdSm80ILi2ELi2EN4cute5tupleIJNS5_1CILi128EEES8_NS7_ILi64EEEEEENS_10bfloat16_tEfNS_4arch4Sm80ELb1ELb0ELb1ELb0ELb0ELb0ELb0ELb0ELi2ELi4ELi4ELi4ELb0EEENS1_24CollectiveEpilogueBwdGQAISA_fSD_Li256ELb0ELb0EEENS1_25SingleTileBwdLPTSchedulerILb0ELi128ELb0EEEEEEEEEvNT_6ParamsE$_ZN4cute3eso3ESOILb1ELb0EJNS_6LayoutINS_5tupleIJNS3_IJNS3_IJNS_1CILi2EEES5_EEENS4_ILi1EEEEEEEEENS3_IJNS3_IJNS3_IJS7_NS4_ILi16EEEEEENS4_ILi0EEEEEEEEEEENS_10ViewEngineIPjEEEEC2ERKSF_RKSI_,($_ZN7cutlass13device_kernelIN5flash19enable_sm80_to_sm89INS1_16FlashAttnBwdSm80INS1_25CollectiveMainloopBwdSm80ILi2ELi2EN4cute5tupleIJNS5_1CILi128EEES8_NS7_ILi64EEEEEENS_10bfloat16_tEfNS_4arch4Sm80ELb1ELb0ELb1ELb0ELb0ELb0ELb0ELb0ELi2ELi4ELi4ELi4ELb0EEENS1_24CollectiveEpilogueBwdGQAISA_fSD_Li256ELb0ELb0EEENS1_25SingleTileBwdLPTSchedulerILb0ELi128ELb0EEEEEEEEEvNT_6ParamsE$_ZN4cute3eso3ESOILb1ELb0EJNS_6LayoutINS_5tupleIJNS3_IJNS3_IJNS_1CILi4EEENS4_ILi2EEEEEENS4_ILi1EEEEEEEEENS3_IJNS3_IJNS3_IJS8_NS4_ILi32EEEEEENS4_ILi0EEEEEEEEEEENS_10ViewEngineIPN7cutlass10bfloat16_tEEEEEC2ERKSG_RKSL_ - $_ZN7cutlass13device_kernelIN5flash19enable_sm80_to_sm89INS1_16FlashAttnBwdSm80INS1_25CollectiveMainloopBwdSm80ILi2ELi2EN4cute5tupleIJNS5_1CILi128EEES8_NS7_ILi64EEEEEENS_10bfloat16_tEfNS_4arch4Sm80ELb1ELb0ELb1ELb0ELb0ELb0ELb0ELb0ELi2ELi4ELi4ELi4ELb0EEENS1_24CollectiveEpilogueBwdGQAISA_fSD_Li256ELb0ELb0EEENS1_25SingleTileBwdLPTSchedulerILb0ELi128ELb0EEEEEEEEEvNT_6ParamsE$_ZN4cute3eso3ESOILb1ELb0EJNS_6LayoutINS_5tupleIJNS3_IJNS3_IJNS_1CILi2EEES5_EEENS4_ILi1EEEEEEEEENS3_IJNS3_IJNS3_IJS7_NS4_ILi16EEEEEENS4_ILi0EEEEEEEEEEENS_10ViewEngineIPjEEEEC2ERKSF_RKSI_)
$_ZN7cutlass13device_kernelIN5flash19enable_sm80_to_sm89INS1_16FlashAttnBwdSm80INS1_25CollectiveMainloopBwdSm80ILi2ELi2EN4cute5tupleIJNS5_1CILi128EEES8_NS7_ILi64EEEEEENS_10bfloat16_tEfNS_4arch4Sm80ELb1ELb0ELb1ELb0ELb0ELb0ELb0ELb0ELi2ELi4ELi4ELi4ELb0EEENS1_24CollectiveEpilogueBwdGQAISA_fSD_Li256ELb0ELb0EEENS1_25SingleTileBwdLPTSchedulerILb0ELi128ELb0EEEEEEEEEvNT_6ParamsE$_ZN4cute3eso3ESOILb1ELb0EJNS_6LayoutINS_5tupleIJNS3_IJNS3_IJNS_1CILi2EEES5_EEENS4_ILi1EEEEEEEEENS3_IJNS3_IJNS3_IJS7_NS4_ILi16EEEEEENS4_ILi0EEEEEEEEEEENS_10ViewEngineIPjEEEEC2ERKSF_RKSI_:
[----:B------:R-:W-:Y:S02]  /*8850*/  IADD3 R2, R66, -c[0x0][0x20], RZ ;  /* 0x8000080042027a10 */ /* 0x000fe40007ffe0ff */
[----:B------:R-:W-:-:S03]  /*8860*/  MOV R5, 0x0 ;  /* 0x0000000000057802 */ /* 0x000fc60000000f00 */
[----:B------:R1:W-:Y:S01]  /*8870*/  STL.64 [R2], R12 ;  /* 0x0000000c02007387 */ /* 0x0003e20000100a00 */
[----:B------:R-:W-:Y:S05]  /*8880*/  RET.REL.NODEC R4 `(_ZN7cutlass13device_kernelIN5flash19enable_sm80_to_sm89INS1_16FlashAttnBwdSm80INS1_25CollectiveMainloopBwdSm80ILi2ELi2EN4cute5tupleIJNS5_1CILi128EEES8_NS7_ILi64EEEEEENS_10bfloat16_tEfNS_4arch4Sm80ELb1ELb0ELb1ELb0ELb0ELb0ELb0ELb0ELi2ELi4ELi4ELi4ELb0EEENS1_24CollectiveEpilogueBwdGQAISA_fSD_Li256ELb0ELb0EEENS1_25SingleTileBwdLPTSchedulerILb0ELi128ELb0EEEEEEEEEvNT_6ParamsE) ;  /* 0xffff777004007950 */ /* 0x000fea0003c3ffff */
        .type           $_ZN7cutlass13device_kernelIN5flash19enable_sm80_to_sm89INS1_16FlashAttnBwdSm80INS1_25CollectiveMainloopBwdSm80ILi2ELi2EN4cute5tupleIJNS5_1CILi128EEES8_NS7_ILi64EEEEEENS_10bfloat16_tEfNS_4arch4Sm80ELb1ELb0ELb1ELb0ELb0ELb0ELb0ELb0ELi2ELi4ELi4ELi4ELb0EEENS1_24CollectiveEpilogueBwdGQAISA_fSD_Li256ELb0ELb0EEENS1_25SingleTileBwdLPTSchedulerILb0ELi128ELb0EEEEEEEEEvNT_6ParamsE$_ZN4cute3eso3ESOILb1ELb0EJNS_6LayoutINS_5tupleIJNS3_IJNS3_IJNS_1CILi4EEENS4_ILi2EEEEEENS4_ILi1EEEEEEEEENS3_IJNS3_IJNS3_IJS8_NS4_ILi32EEEEEENS4_ILi0EEEEEEEEEEENS_10ViewEngineIPN7cutlass10bfloat16_tEEEEEC2ERKSG_RKSL_,@function
        .size           $_ZN7cutlass13device_kernelIN5flash19enable_sm80_to_sm89INS1_16FlashAttnBwdSm80INS1_25CollectiveMainloopBwdSm80ILi2ELi2EN4cute5tupleIJNS5_1CILi128EEES8_NS7_ILi64EEEEEENS_10bfloat16_tEfNS_4arch4Sm80ELb1ELb0ELb1ELb0ELb0ELb0ELb0ELb0ELi2ELi4ELi4ELi4ELb0EEENS1_24CollectiveEpilogueBwdGQAISA_fSD_Li256ELb0ELb0EEENS1_25SingleTileBwdLPTSchedulerILb0ELi128ELb0EEEEEEEEEvNT_6ParamsE$_ZN4cute3eso3ESOILb1ELb0EJNS_6LayoutINS_5tupleIJNS3_IJNS3_IJNS_1CILi4EEENS4_ILi2EEEEEENS4_ILi1EEEEEEEEENS3_IJNS3_IJNS3_IJS8_NS4_ILi32EEEEEENS4_ILi0EEEEEEEEEEENS_10ViewEngineIPN7cutlass10bfloat16_tEEEEEC2ERKSG_RKSL_,($_ZN7cutlass13device_kernelIN5flash19enable_sm80_to_sm89INS1_16FlashAttnBwdSm80INS1_25CollectiveMainloopBwdSm80ILi2ELi2EN4cute5tupleIJNS5_1CILi128EEES8_NS7_ILi64EEEEEENS_10bfloat16_tEfNS_4arch4Sm80ELb1ELb0ELb1ELb0ELb0ELb0ELb0ELb0ELi2ELi4ELi4ELi4ELb0EEENS1_24CollectiveEpilogueBwdGQAISA_fSD_Li256ELb0ELb0EEENS1_25SingleTileBwdLPTSchedulerILb0ELi128ELb0EEEEEEEEEvNT_6ParamsE$_ZN4cute3eso3ESOILb1ELb0EJNS_6LayoutINS_5tupleIJNS3_IJNS3_IJNS_1CILi4EEENS4_ILi2EEEEEENS4_ILi1EEEEEEEEENS3_IJNS3_IJNS3_IJS8_NS4_ILi32EEEEEENS4_ILi0EEEEEEEEEEEiEEC2ERKSG_RKi - $_ZN7cutlass13device_kernelIN5flash19enable_sm80_to_sm89INS1_16FlashAttnBwdSm80INS1_25CollectiveMainloopBwdSm80ILi2ELi2EN4cute5tupleIJNS5_1CILi128EEES8_NS7_ILi64EEEEEENS_10bfloat16_tEfNS_4arch4Sm80ELb1ELb0ELb1ELb0ELb0ELb0ELb0ELb0ELi2ELi4ELi4ELi4ELb0EEENS1_24CollectiveEpilogueBwdGQAISA_fSD_Li256ELb0ELb0EEENS1_25SingleTileBwdLPTSchedulerILb0ELi128ELb0EEEEEEEEEvNT_6ParamsE$_ZN4cute3eso3ESOILb1ELb0EJNS_6LayoutINS_5tupleIJNS3_IJNS3_IJNS_1CILi4EEENS4_ILi2EEEEEENS4_ILi1EEEEEEEEENS3_IJNS3_IJNS3_IJS8_NS4_ILi32EEEEEENS4_ILi0EEEEEEEEEEENS_10ViewEngineIPN7cutlass10bfloat16_tEEEEEC2ERKSG_RKSL_)
$_ZN7cutlass13device_kernelIN5flash19enable_sm80_to_sm89INS1_16FlashAttnBwdSm80INS1_25CollectiveMainloopBwdSm80ILi2ELi2EN4cute5tupleIJNS5_1CILi128EEES8_NS7_ILi64EEEEEENS_10bfloat16_tEfNS_4arch4Sm80ELb1ELb0ELb1ELb0ELb0ELb0ELb0ELb0ELi2ELi4ELi4ELi4ELb0EEENS1_24CollectiveEpilogueBwdGQAISA_fSD_Li256ELb0ELb0EEENS1_25SingleTileBwdLPTSchedulerILb0ELi128ELb0EEEEEEEEEvNT_6ParamsE$_ZN4cute3eso3ESOILb1ELb0EJNS_6LayoutINS_5tupleIJNS3_IJNS3_IJNS_1CILi4EEENS4_ILi2EEEEEENS4_ILi1EEEEEEEEENS3_IJNS3_IJNS3_IJS8_NS4_ILi32EEEEEENS4_ILi0EEEEEEEEEEENS_10ViewEngineIPN7cutlass10bfloat16_tEEEEEC2ERKSG_RKSL_:
[----:B------:R-:W-:Y:S01]  /*8890*/  IADD3 R2, R66, -c[0x0][0x20], RZ ;  /* 0x8000080042027a10 */ /* 0x000fe20007ffe0ff */
[----:B------:R-:W-:Y:S01]  /*88a0*/  IMAD.MOV.U32 R9, RZ, RZ, R3 ;  /* 0x000000ffff097224 */ /* 0x000fe200078e0003 */
[----:B------:R-:W-:-:S04]  /*88b0*/  MOV R7, 0x0 ;  /* 0x0000000000077802 */ /* 0x000fc80000000f00 */
[----:B------:R1:W-:Y:S01]  /*88c0*/  STL.64 [R2], R8 ;  /* 0x0000000802007387 */ /* 0x0003e20000100a00 */
[----:B------:R-:W-:Y:S05]  /*88d0*/  RET.REL.NODEC R6 `(_ZN7cutlass13device_kernelIN5flash19enable_sm80_to_sm89INS1_16FlashAttnBwdSm80INS1_25CollectiveMainloopBwdSm80ILi2ELi2EN4cute5tupleIJNS5_1CILi128EEES8_NS7_ILi64EEEEEENS_10bfloat16_tEfNS_4arch4Sm80ELb1ELb0ELb1ELb0ELb0ELb0ELb0ELb0ELi2ELi4ELi4ELi4ELb0EEENS1_24CollectiveEpilogueBwdGQAISA_fSD_Li256ELb0ELb0EEENS1_25SingleTileBwdLPTSchedulerILb0ELi128ELb0EEEEEEEEEvNT_6ParamsE) ;  /* 0xffff772006007950 */ /* 0x000fea0003c3ffff */
        .type           $_ZN7cutlass13device_kernelIN5flash19enable_sm80_to_sm89INS1_16FlashAttnBwdSm80INS1_25CollectiveMainloopBwdSm80ILi2ELi2EN4cute5tupleIJNS5_1CILi128EEES8_NS7_ILi64EEEEEENS_10bfloat16_tEfNS_4arch4Sm80ELb1ELb0ELb1ELb0ELb0ELb0ELb0ELb0ELi2ELi4ELi4ELi4ELb0EEENS1_24CollectiveEpilogueBwdGQAISA_fSD_Li256ELb0ELb0EEENS1_25SingleTileBwdLPTSchedulerILb0ELi128ELb0EEEEEEEEEvNT_6ParamsE$_ZN4cute3eso3ESOILb1ELb0EJNS_6LayoutINS_5tupleIJNS3_IJNS3_IJNS_1CILi4EEENS4_ILi2EEEEEENS4_ILi1EEEEEEEEENS3_IJNS3_IJNS3_IJS8_NS4_ILi32EEEEEENS4_ILi0EEEEEEEEEEEiEEC2ERKSG_RKi,@function
        .size           $_ZN7cutlass13device_kernelIN5flash19enable_sm80_to_sm89INS1_16FlashAttnBwdSm80INS1_25CollectiveMainloopBwdSm80ILi2ELi2EN4cute5tupleIJNS5_1CILi128EEES8_NS7_ILi64EEEEEENS_10bfloat16_tEfNS_4arch4Sm80ELb1ELb0ELb1ELb0ELb0ELb0ELb0ELb0ELi2ELi4ELi4ELi4ELb0EEENS1_24CollectiveEpilogueBwdGQAISA_fSD_Li256ELb0ELb0EEENS1_25SingleTileBwdLPTSchedulerILb0ELi128ELb0EEEEEEEEEvNT_6ParamsE$_ZN4cute3eso3ESOILb1ELb0EJNS_6LayoutINS_5tupleIJNS3_IJNS3_IJNS_1CILi4EEENS4_ILi2EEEEEENS4_ILi1EEEEEEEEENS3_IJNS3_IJNS3_IJS8_NS4_ILi32EEEEEENS4_ILi0EEEEEEEEEEEiEEC2ERKSG_RKi,($_ZN7cutlass13device_kernelIN5flash19enable_sm80_to_sm89INS1_16FlashAttnBwdSm80INS1_25CollectiveMainloopBwdSm80ILi2ELi2EN4cute5tupleIJNS5_1CILi128EEES8_NS7_ILi64EEEEEENS_10bfloat16_tEfNS_4arch4Sm80ELb1ELb0ELb1ELb0ELb0ELb0ELb0ELb0ELi2ELi4ELi4ELi4ELb0EEENS1_24CollectiveEpilogueBwdGQAISA_fSD_Li256ELb0ELb0EEENS1_25SingleTileBwdLPTSchedulerILb0ELi128ELb0EEEEEEEEEvNT_6ParamsE$_ZN4cute3eso3ESOILb1ELb0EJNS_6LayoutINS_5tupleIJNS3_IJNS3_IJNS_1CILi4EEENS4_ILi2EEEEEENS4_ILi1EEEEEENS3_IJS6_EEEEEENS3_IJNS3_IJNS3_IJS8_NS4_ILi32EEEEEENS4_ILi0EEEEEENS3_IJNS4_ILi64EEEEEEEEEEENS_10ViewEngineIPN7cutlass10bfloat16_tEEEEEC2ERKSJ_RKSO_ - $_ZN7cutlass13device_kernelIN5flash19enable_sm80_to_sm89INS1_16FlashAttnBwdSm80INS1_25CollectiveMainloopBwdSm80ILi2ELi2EN4cute5tupleIJNS5_1CILi128EEES8_NS7_ILi64EEEEEENS_10bfloat16_tEfNS_4arch4Sm80ELb1ELb0ELb1ELb0ELb0ELb0ELb0ELb0ELi2ELi4ELi4ELi4ELb0EEENS1_24CollectiveEpilogueBwdGQAISA_fSD_Li256ELb0ELb0EEENS1_25SingleTileBwdLPTSchedulerILb0ELi128ELb0EEEEEEEEEvNT_6ParamsE$_ZN4cute3eso3ESOILb1ELb0EJNS_6LayoutINS_5tupleIJNS3_IJNS3_IJNS_1CILi4EEENS4_ILi2EEEEEENS4_ILi1EEEEEEEEENS3_IJNS3_IJNS3_IJS8_NS4_ILi32EEEEEENS4_ILi0EEEEEEEEEEEiEEC2ERKSG_RKi)
$_ZN7cutlass13device_kernelIN5flash19enable_sm80_to_sm89INS1_16FlashAttnBwdSm80INS1_25CollectiveMainloopBwdSm80ILi2ELi2EN4cute5tupleIJNS5_1CILi128EEES8_NS7_ILi64EEEEEENS_10bfloat16_tEfNS_4arch4Sm80ELb1ELb0ELb1ELb0ELb0ELb0ELb0ELb0ELi2ELi4ELi4ELi4ELb0EEENS1_24CollectiveEpilogueBwdGQAISA_fSD_Li256ELb0ELb0EEENS1_25SingleTileBwdLPTSchedulerILb0ELi128ELb0EEEEEEEEEvNT_6ParamsE$_ZN4cute3eso3ESOILb1ELb0EJNS_6LayoutINS_5tupleIJNS3_IJNS3_IJNS_1CILi4EEENS4_ILi2EEEEEENS4_ILi1EEEEEEEEENS3_IJNS3_IJNS3_IJS8_NS4_ILi32EEEEEENS4_ILi0EEEEEEEEEEEiEEC2ERKSG_RKi:
[----:B------:R-:W-:Y:S02]  /*88e0*/  IADD3 R2, R66, -c[0x0][0x20], RZ ;  /* 0x8000080042027a10 */ /* 0x000fe40007ffe0ff */
[----:B------:R-:W-:-:S03]  /*88f0*/  MOV R7, 0x0 ;  /* 0x0000000000077802 */ /* 0x000fc60000000f00 */
[----:B------:R1:W-:Y:S01]  /*8900*/  STL [R2], R3 ;  /* 0x0000000302007387 */ /* 0x0003e20000100800 */
[----:B------:R-:W-:Y:S05]  /*8910*/  RET.REL.NODEC R6 `(_ZN7cutlass13device_kernelIN5flash19enable_sm80_to_sm89INS1_16FlashAttnBwdSm80INS1_25CollectiveMainloopBwdSm80ILi2ELi2EN4cute5tupleIJNS5_1CILi128EEES8_NS7_ILi64EEEEEENS_10bfloat16_tEfNS_4arch4Sm80ELb1ELb0ELb1ELb0ELb0ELb0ELb0ELb0ELi2ELi4ELi4ELi4ELb0EEENS1_24CollectiveEpilogueBwdGQAISA_fSD_Li256ELb0ELb0EEENS1_25SingleTileBwdLPTSchedulerILb0ELi128ELb0EEEEEEEEEvNT_6ParamsE) ;  /* 0xffff76e006007950 */ /* 0x000fea0003c3ffff */
        .type           $_ZN7cutlass13device_kernelIN5flash19enable_sm80_to_sm89INS1_16FlashAttnBwdSm80INS1_25CollectiveMainloopBwdSm80ILi2ELi2EN4cute5tupleIJNS5_1CILi128EEES8_NS7_ILi64EEEEEENS_10bfloat16_tEfNS_4arch4Sm80ELb1ELb0ELb1ELb0ELb0ELb0ELb0ELb0ELi2ELi4ELi4ELi4ELb0EEENS1_24CollectiveEpilogueBwdGQAISA_fSD_Li256ELb0ELb0EEENS1_25SingleTileBwdLPTSchedulerILb0ELi128ELb0EEEEEEEEEvNT_6ParamsE$_ZN4cute3eso3ESOILb1ELb0EJNS_6LayoutINS_5tupleIJNS3_IJNS3_IJNS_1CILi4EEENS4_ILi2EEEEEENS4_ILi1EEEEEENS3_IJS6_EEEEEENS3_IJNS3_IJNS3_IJS8_NS4_ILi32EEEEEENS4_ILi0EEEEEENS3_IJNS4_ILi64EEEEEEEEEEENS_10ViewEngineIPN7cutlass10bfloat16_tEEEEEC2ERKSJ_RKSO_,@function
        .size           $_ZN7cutlass13device_kernelIN5flash19enable_sm80_to_sm89INS1_16FlashAttnBwdSm80INS1_25CollectiveMainloopBwdSm80ILi2ELi2EN4cute5tupleIJNS5_1CILi128EEES8_NS7_ILi64EEEEEENS_10bfloat16_tEfNS_4arch4Sm80ELb1ELb0ELb1ELb0ELb0ELb0ELb0ELb0ELi2ELi4ELi4ELi4ELb0EEENS1_24CollectiveEpilogueBwdGQAISA_fSD_Li256ELb0ELb0EEENS1_25SingleTileBwdLPTSchedulerILb0ELi128ELb0EEEEEEEEEvNT_6ParamsE$_ZN4cute3eso3ESOILb1ELb0EJNS_6LayoutINS_5tupleIJNS3_IJNS3_IJNS_1CILi4EEENS4_ILi2EEEEEENS4_ILi1EEEEEENS3_IJS6_EEEEEENS3_IJNS3_IJNS3_IJS8_NS4_ILi32EEEEEENS4_ILi0EEEEEENS3_IJNS4_ILi64EEEEEEEEEEENS_10ViewEngineIPN7cutlass10bfloat16_tEEEEEC2ERKSJ_RKSO_,($_ZN7cutlass13device_kernelIN5flash19enable_sm80_to_sm89INS1_16FlashAttnBwdSm80INS1_25CollectiveMainloopBwdSm80ILi2ELi2EN4cute5tupleIJNS5_1CILi128EEES8_NS7_ILi64EEEEEENS_10bfloat16_tEfNS_4arch4Sm80ELb1ELb0ELb1ELb0ELb0ELb0ELb0ELb0ELi2ELi4ELi4ELi4ELb0EEENS1_24CollectiveEpilogueBwdGQAISA_fSD_Li256ELb0ELb0EEENS1_25SingleTileBwdLPTSchedulerILb0ELi128ELb0EEEEEEEEEvNT_6ParamsE$_ZN4cute3eso3ESOILb1ELb0EJNS_6LayoutINS_5tupleIJNS3_IJNS3_IJNS_1CILi4EEENS4_ILi2EEEEEENS4_ILi1EEEEEES6_EEENS3_IJNS3_IJNS3_IJS8_NS4_ILi32EEEEEENS4_ILi0EEEEEENS4_ILi64EEEEEEEENS_10ViewEngineIPN7cutlass10bfloat16_tEEEEEC2ERKSH_RKSM_ - $_ZN7cutlass13device_kernelIN5flash19enable_sm80_to_sm89INS1_16FlashAttnBwdSm80INS1_25CollectiveMainloopBwdSm80ILi2ELi2EN4cute5tupleIJNS5_1CILi128EEES8_NS7_ILi64EEEEEENS_10bfloat16_tEfNS_4arch4Sm80ELb1ELb0ELb1ELb0ELb0ELb0ELb0ELb0ELi2ELi4ELi4ELi4ELb0EEENS1_24CollectiveEpilogueBwdGQAISA_fSD_Li256ELb0ELb0EEENS1_25SingleTileBwdLPTSchedulerILb0ELi128ELb0EEEEEEEEEvNT_6ParamsE$_ZN4cute3eso3ESOILb1ELb0EJNS_6LayoutINS_5tupleIJNS3_IJNS3_IJNS_1CILi4EEENS4_ILi2EEEEEENS4_ILi1EEEEEENS3_IJS6_EEEEEENS3_IJNS3_IJNS3_IJS8_NS4_ILi32EEEEEENS4_ILi0EEEEEENS3_IJNS4_ILi64EEEEEEEEEEENS_10ViewEngineIPN7cutlass10bfloat16_tEEEEEC2ERKSJ_RKSO_)
$_ZN7cutlass13device_kernelIN5flash19enable_sm80_to_sm89INS1_16FlashAttnBwdSm80INS1_25CollectiveMainloopBwdSm80ILi2ELi2EN4cute5tupleIJNS5_1CILi128EEES8_NS7_ILi64EEEEEENS_10bfloat16_tEfNS_4arch4Sm80ELb1ELb0ELb1ELb0ELb0ELb0ELb0ELb0ELi2ELi4ELi4ELi4ELb0EEENS1_24CollectiveEpilogueBwdGQAISA_fSD_Li256ELb0ELb0EEENS1_25SingleTileBwdLPTSchedulerILb0ELi128ELb0EEEEEEEEEvNT_6ParamsE$_ZN4cute3eso3ESOILb1ELb0EJNS_6LayoutINS_5tupleIJNS3_IJNS3_IJNS_1CILi4EEENS4_ILi2EEEEEENS4_ILi1EEEEEENS3_IJS6_EEEEEENS3_IJNS3_IJNS3_IJS8_NS4_ILi32EEEEEENS4_ILi0EEEEEENS3_IJNS4_ILi64EEEEEEEEEEENS_10ViewEngineIPN7cutlass10bfloat16_tEEEEEC2ERKSJ_RKSO_:
[----:B------:R-:W-:Y:S02]  /*8920*/  IADD3 R2, R66, -c[0x0][0x20], RZ ;  /* 0x8000080042027a10 */ /* 0x000fe40007ffe0ff */
[----:B------:R-:W-:-:S03]  /*8930*/  MOV R7, 0x0 ;  /* 0x0000000000077802 */ /* 0x000fc60000000f00 */
[----:B------:R1:W-:Y:S01]  /*8940*/  STL.64 [R2], R4 ;  /* 0x0000000402007387 */ /* 0x0003e20000100a00 */
[----:B------:R-:W-:Y:S05]  /*8950*/  RET.REL.NODEC R6 `(_ZN7cutlass13device_kernelIN5flash19enable_sm80_to_sm89INS1_16FlashAttnBwdSm80INS1_25CollectiveMainloopBwdSm80ILi2ELi2EN4cute5tupleIJNS5_1CILi128EEES8_NS7_ILi64EEEEEENS_10bfloat16_tEfNS_4arch4Sm80ELb1ELb0ELb1ELb0ELb0ELb0ELb0ELb0ELi2ELi4ELi4ELi4ELb0EEENS1_24CollectiveEpilogueBwdGQAISA_fSD_Li256ELb0ELb0EEENS1_25SingleTileBwdLPTSchedulerILb0ELi128ELb0EEEEEEEEEvNT_6ParamsE) ;  /* 0xffff76a006007950 */ /* 0x000fea0003c3ffff */
        .type           $_ZN7cutlass13device_kernelIN5flash19enable_sm80_to_sm89INS1_16FlashAttnBwdSm80INS1_25CollectiveMainloopBwdSm80ILi2ELi2EN4cute5tupleIJNS5_1CILi128EEES8_NS7_ILi64EEEEEENS_10bfloat16_tEfNS_4arch4Sm80ELb1ELb0ELb1ELb0ELb0ELb0ELb0ELb0ELi2ELi4ELi4ELi4ELb0EEENS1_24CollectiveEpilogueBwdGQAISA_fSD_Li256ELb0ELb0EEENS1_25SingleTileBwdLPTSchedulerILb0ELi128ELb0EEEEEEEEEvNT_6ParamsE$_ZN4cute3eso3ESOILb1ELb0EJNS_6LayoutINS_5tupleIJNS3_IJNS3_IJNS_1CILi4EEENS4_ILi2EEEEEENS4_ILi1EEEEEES6_EEENS3_IJNS3_IJNS3_IJS8_NS4_ILi32EEEEEENS4_ILi0EEEEEENS4_ILi64EEEEEEEENS_10ViewEngineIPN7cutlass10bfloat16_tEEEEEC2ERKSH_RKSM_,@function
        .size           $_ZN7cutlass13device_kernelIN5flash19enable_sm80_to_sm89INS1_16FlashAttnBwdSm80INS1_25CollectiveMainloopBwdSm80ILi2ELi2EN4cute5tupleIJNS5_1CILi128EEES8_NS7_ILi64EEEEEENS_10bfloat16_tEfNS_4arch4Sm80ELb1ELb0ELb1ELb0ELb0ELb0ELb0ELb0ELi2ELi4ELi4ELi4ELb0EEENS1_24CollectiveEpilogueBwdGQAISA_fSD_Li256ELb0ELb0EEENS1_25SingleTileBwdLPTSchedulerILb0ELi128ELb0EEEEEEEEEvNT_6ParamsE$_ZN4cute3eso3ESOILb1ELb0EJNS_6LayoutINS_5tupleIJNS3_IJNS3_IJNS_1CILi4EEENS4_ILi2EEEEEENS4_ILi1EEEEEES6_EEENS3_IJNS3_IJNS3_IJS8_NS4_ILi32EEEEEENS4_ILi0EEEEEENS4_ILi64EEEEEEEENS_10ViewEngineIPN7cutlass10bfloat16_tEEEEEC2ERKSH_RKSM_,($_ZN7cutlass13device_kernelIN5flash19enable_sm80_to_sm89INS1_16FlashAttnBwdSm80INS1_25CollectiveMainloopBwdSm80ILi2ELi2EN4cute5tupleIJNS5_1CILi128EEES8_NS7_ILi64EEEEEENS_10bfloat16_tEfNS_4arch4Sm80ELb1ELb0ELb1ELb0ELb0ELb0ELb0ELb0ELi2ELi4ELi4ELi4ELb0EEENS1_24CollectiveEpilogueBwdGQAISA_fSD_Li256ELb0ELb0EEENS1_25SingleTileBwdLPTSchedulerILb0ELi128ELb0EEEEEEEEEvNT_6ParamsE$_ZN4cute3eso3ESOILb1ELb0EJNS_6LayoutINS_5tupleIJNS3_IJNS3_IJNS_1CILi4EEENS4_ILi2EEEEEENS4_ILi1EEEEEES6_EEENS3_IJNS3_IJNS3_IJS8_NS4_ILi32EEEEEENS4_ILi0EEEEEENS4_ILi64EEEEEEEEiEEC2ERKSH_RKi - $_ZN7cutlass13device_kernelIN5flash19enable_sm80_to_sm89INS1_16FlashAttnBwdSm80INS1_25CollectiveMainloopBwdSm80ILi2ELi2EN4cute5tupleIJNS5_1CILi128EEES8_NS7_ILi64EEEEEENS_10bfloat16_tEfNS_4arch4Sm80ELb1ELb0ELb1ELb0ELb0ELb0ELb0ELb0ELi2ELi4ELi4ELi4ELb0EEENS1_24CollectiveEpilogueBwdGQAISA_fSD_Li256ELb0ELb0EEENS1_25SingleTileBwdLPTSchedulerILb0ELi128ELb0EEEEEEEEEvNT_6ParamsE$_ZN4cute3eso3ESOILb1ELb0EJNS_6LayoutINS_5tupleIJNS3_IJNS3_IJNS_1CILi4EEENS4_ILi2EEEEEENS4_ILi1EEEEEES6_EEENS3_IJNS3_IJNS3_IJS8_NS4_ILi32EEEEEENS4_ILi0EEEEEENS4_ILi64EEEEEEEENS_10ViewEngineIPN7cutlass10bfloat16_tEEEEEC2ERKSH_RKSM_)
$_ZN7cutlass13device_kernelIN5flash19enable_sm80_to_sm89INS1_16FlashAttnBwdSm80INS1_25CollectiveMainloopBwdSm80ILi2ELi2EN4cute5tupleIJNS5_1CILi128EEES8_NS7_ILi64EEEEEENS_10bfloat16_tEfNS_4arch4Sm80ELb1ELb0ELb1ELb0ELb0ELb0ELb0ELb0ELi2ELi4ELi4ELi4ELb0EEENS1_24CollectiveEpilogueBwdGQAISA_fSD_Li256ELb0ELb0EEENS1_25SingleTileBwdLPTSchedulerILb0ELi128ELb0EEEEEEEEEvNT_6ParamsE$_ZN4cute3eso3ESOILb1ELb0EJNS_6LayoutINS_5tupleIJNS3_IJNS3_IJNS_1CILi4EEENS4_ILi2EEEEEENS4_ILi1EEEEEES6_EEENS3_IJNS3_IJNS3_IJS8_NS4_ILi32EEEEEENS4_ILi0EEEEEENS4_ILi64EEEEEEEENS_10ViewEngineIPN7cutlass10bfloat16_tEEEEEC2ERKSH_RKSM_:
[----:B------:R-:W-:Y:S02]  /*8960*/  IADD3 R2, R66, -c[0x0][0x20], RZ ;  /* 0x8000080042027a10 */ /* 0x000fe40007ffe0ff */
[----:B------:R-:W-:-:S03]  /*8970*/  MOV R7, 0x0 ;  /* 0x0000000000077802 */ /* 0x000fc60000000f00 */
[----:B------:R1:W-:Y:S01]  /*8980*/  STL.64 [R2], R10 ;  /* 0x0000000a02007387 */ /* 0x0003e20000100a00 */
[----:B------:R-:W-:Y:S05]  /*8990*/  RET.REL.NODEC R6 `(_ZN7cutlass13device_kernelIN5flash19enable_sm80_to_sm89INS1_16FlashAttnBwdSm80INS1_25CollectiveMainloopBwdSm80ILi2ELi2EN4cute5tupleIJNS5_1CILi128EEES8_NS7_ILi64EEEEEENS_10bfloat16_tEfNS_4arch4Sm80ELb1ELb0ELb1ELb0ELb0ELb0ELb0ELb0ELi2ELi4ELi4ELi4ELb0EEENS1_24CollectiveEpilogueBwdGQAISA_fSD_Li256ELb0ELb0EEENS1_25SingleTileBwdLPTSchedulerILb0ELi128ELb0EEEEEEEEEvNT_6ParamsE) ;  /* 0xffff766006007950 */ /* 0x000fea0003c3ffff */
        .type           $_ZN7cutlass13device_kernelIN5flash19enable_sm80_to_sm89INS1_16FlashAttnBwdSm80INS1_25CollectiveMainloopBwdSm80ILi2ELi2EN4cute5tupleIJNS5_1CILi128EEES8_NS7_ILi64EEEEEENS_10bfloat16_tEfNS_4arch4Sm80ELb1ELb0ELb1ELb0ELb0ELb0ELb0ELb0ELi2ELi4ELi4ELi4ELb0EEENS1_24CollectiveEpilogueBwdGQAISA_fSD_Li256ELb0ELb0EEENS1_25SingleTileBwdLPTSchedulerILb0ELi128ELb0EEEEEEEEEvNT_6ParamsE$_ZN4cute3eso3ESOILb1ELb0EJNS_6LayoutINS_5tupleIJNS3_IJNS3_IJNS_1CILi4EEENS4_ILi2EEEEEENS4_ILi1EEEEEES6_EEENS3_IJNS3_IJNS3_IJS8_NS4_ILi32EEEEEENS4_ILi0EEEEEENS4_ILi64EEEEEEEEiEEC2ERKSH_RKi,@function
        .size           $_ZN7cutlass13device_kernelIN5flash19enable_sm80_to_sm89INS1_16FlashAttnBwdSm80INS1_25CollectiveMainloopBwdSm80ILi2ELi2EN4cute5tupleIJNS5_1CILi128EEES8_NS7_ILi64EEEEEENS_10bfloat16_tEfNS_4arch4Sm80ELb1ELb0ELb1ELb0ELb0ELb0ELb0ELb0ELi2ELi4ELi4ELi4ELb0EEENS1_24CollectiveEpilogueBwdGQAISA_fSD_Li256ELb0ELb0EEENS1_25SingleTileBwdLPTSchedulerILb0ELi128ELb0EEEEEEEEEvNT_6ParamsE$_ZN4cute3eso3ESOILb1ELb0EJNS_6LayoutINS_5tupleIJNS3_IJNS3_IJNS_1CILi4EEENS4_ILi2EEEEEENS4_ILi1EEEEEES6_EEENS3_IJNS3_IJNS3_IJS8_NS4_ILi32EEEEEENS4_ILi0EEEEEENS4_ILi64EEEEEEEEiEEC2ERKSH_RKi,($_ZN7cutlass13device_kernelIN5flash19enable_sm80_to_sm89INS1_16FlashAttnBwdSm80INS1_25CollectiveMainloopBwdSm80ILi2ELi2EN4cute5tupleIJNS5_1CILi128EEES8_NS7_ILi64EEEEEENS_10bfloat16_tEfNS_4arch4Sm80ELb1ELb0ELb1ELb0ELb0ELb0ELb0ELb0ELi2ELi4ELi4ELi4ELb0EEENS1_24CollectiveEpilogueBwdGQAISA_fSD_Li256ELb0ELb0EEENS1_25SingleTileBwdLPTSchedulerILb0ELi128ELb0EEEEEEEEEvNT_6ParamsE$_ZN4cute3eso3ESOILb1ELb0EJNS_6LayoutINS_5tupleIJNS3_IJNS3_IJNS_1CILi4EEENS4_ILi2EEEEEENS4_ILi1EEEEEES6_NS4_ILi8EEEEEENS3_IJNS3_IJNS3_IJS8_NS4_ILi32EEEEEENS4_ILi0EEEEEENS4_ILi64EEES5_EEEEENS_10ViewEngineIPN7cutlass10bfloat16_tEEEEEC2ERKSI_RKSN_ - $_ZN7cutlass13device_kernelIN5flash19enable_sm80_to_sm89INS1_16FlashAttnBwdSm80INS1_25CollectiveMainloopBwdSm80ILi2ELi2EN4cute5tupleIJNS5_1CILi128EEES8_NS7_ILi64EEEEEENS_10bfloat16_tEfNS_4arch4Sm80ELb1ELb0ELb1ELb0ELb0ELb0ELb0ELb0ELi2ELi4ELi4ELi4ELb0EEENS1_24CollectiveEpilogueBwdGQAISA_fSD_Li256ELb0ELb0EEENS1_25SingleTileBwdLPTSchedulerILb0ELi128ELb0EEEEEEEEEvNT_6ParamsE$_ZN4cute3eso3ESOILb1ELb0EJNS_6LayoutINS_5tupleIJNS3_IJNS3_IJNS_1CILi4EEENS4_ILi2EEEEEENS4_ILi1EEEEEES6_EEENS3_IJNS3_IJNS3_IJS8_NS4_ILi32EEEEEENS4_ILi0EEEEEENS4_ILi64EEEEEEEEiEEC2ERKSH_RKi)
$_ZN7cutlass13device_kernelIN5flash19enable_sm80_to_sm89INS1_16FlashAttnBwdSm80INS1_25CollectiveMainloopBwdSm80ILi2ELi2EN4cute5tupleIJNS5_1CILi128EEES8_NS7_ILi64EEEEEENS_10bfloat16_tEfNS_4arch4Sm80ELb1ELb0ELb1ELb0ELb0ELb0ELb0ELb0ELi2ELi4ELi4ELi4ELb0EEENS1_24CollectiveEpilogueBwdGQAISA_fSD_Li256ELb0ELb0EEENS1_25SingleTileBwdLPTSchedulerILb0ELi128ELb0EEEEEEEEEvNT_6ParamsE$_ZN4cute3eso3ESOILb1ELb0EJNS_6LayoutINS_5tupleIJNS3_IJNS3_IJNS_1CILi4EEENS4_ILi2EEEEEENS4_ILi1EEEEEES6_EEENS3_IJNS3_IJNS3_IJS8_NS4_ILi32EEEEEENS4_ILi0EEEEEENS4_ILi64EEEEEEEEiEEC2ERKSH_RKi:
[----:B------:R-:W-:Y:S02]  /*89a0*/  IADD3 R2, R2, -c[0x0][0x20], RZ ;  /* 0x8000080002027a10 */ /* 0x000fe40007ffe0ff */
[----:B------:R-:W-:-:S03]  /*89b0*/  MOV R5, 0x0 ;  /* 0x0000000000057802 */ /* 0x000fc60000000f00 */
[----:B------:R1:W-:Y:S01]  /*89c0*/  STL [R2], R3 ;  /* 0x0000000302007387 */ /* 0x0003e20000100800 */
[----:B------:R-:W-:Y:S05]  /*89d0*/  RET.REL.NODEC R4 `(_ZN7cutlass13device_kernelIN5flash19enable_sm80_to_sm89INS1_16FlashAttnBwdSm80INS1_25CollectiveMainloopBwdSm80ILi2ELi2EN4cute5tupleIJNS5_1CILi128EEES8_NS7_ILi64EEEEEENS_10bfloat16_tEfNS_4arch4Sm80ELb1ELb0ELb1ELb0ELb0ELb0ELb0ELb0ELi2ELi4ELi4ELi4ELb0EEENS1_24CollectiveEpilogueBwdGQAISA_fSD_Li256ELb0ELb0EEENS1_25SingleTileBwdLPTSchedulerILb0ELi128ELb0EEEEEEEEEvNT_6ParamsE) ;  /* 0xffff762004007950 */ /* 0x000fea0003c3ffff */
        .type           $_ZN7cutlass13device_kernelIN5flash19enable_sm80_to_sm89INS1_16FlashAttnBwdSm80INS1_25CollectiveMainloopBwdSm80ILi2ELi2EN4cute5tupleIJNS5_1CILi128EEES8_NS7_ILi64EEEEEENS_10bfloat16_tEfNS_4arch4Sm80ELb1ELb0ELb1ELb0ELb0ELb0ELb0ELb0ELi2ELi4ELi4ELi4ELb0EEENS1_24CollectiveEpilogueBwdGQAISA_fSD_Li256ELb0ELb0EEENS1_25SingleTileBwdLPTSchedulerILb0ELi128ELb0EEEEEEEEEvNT_6ParamsE$_ZN4cute3eso3ESOILb1ELb0EJNS_6LayoutINS_5tupleIJNS3_IJNS3_IJNS_1CILi4EEENS4_ILi2EEEEEENS4_ILi1EEEEEES6_NS4_ILi8EEEEEENS3_IJNS3_IJNS3_IJS8_NS4_ILi32EEEEEENS4_ILi0EEEEEENS4_ILi64EEES5_EEEEENS_10ViewEngineIPN7cutlass10bfloat16_tEEEEEC2ERKSI_RKSN_,@function
        .size           $_ZN7cutlass13device_kernelIN5flash19enable_sm80_to_sm89INS1_16FlashAttnBwdSm80INS1_25CollectiveMainloopBwdSm80ILi2ELi2EN4cute5tupleIJNS5_1CILi128EEES8_NS7_ILi64EEEEEENS_10bfloat16_tEfNS_4arch4Sm80ELb1ELb0ELb1ELb0ELb0ELb0ELb0ELb0ELi2ELi4ELi4ELi4ELb0EEENS1_24CollectiveEpilogueBwdGQAISA_fSD_Li256ELb0ELb0EEENS1_25SingleTileBwdLPTSchedulerILb0ELi128ELb0EEEEEEEEEvNT_6ParamsE$_ZN4cute3eso3ESOILb1ELb0EJNS_6LayoutINS_5tupleIJNS3_IJNS3_IJNS_1CILi4EEENS4_ILi2EEEEEENS4_ILi1EEEEEES6_NS4_ILi8EEEEEENS3_IJNS3_IJNS3_IJS8_NS4_ILi32EEEEEENS4_ILi0EEEEEENS4_ILi64EEES5_EEEEENS_10ViewEngineIPN7cutlass10bfloat16_tEEEEEC2ERKSI_RKSN_,($_ZN7cutlass13device_kernelIN5flash19enable_sm80_to_sm89INS1_16FlashAttnBwdSm80INS1_25CollectiveMainloopBwdSm80ILi2ELi2EN4cute5tupleIJNS5_1CILi128EEES8_NS7_ILi64EEEEEENS_10bfloat16_tEfNS_4arch4Sm80ELb1ELb0ELb1ELb0ELb0ELb0ELb0ELb0ELi2ELi4ELi4ELi4ELb0EEENS1_24CollectiveEpilogueBwdGQAISA_fSD_Li256ELb0ELb0EEENS1_25SingleTileBwdLPTSchedulerILb0ELi128ELb0EEEEEEEEEvNT_6ParamsE$_ZN4cute3eso3ESOILb1ELb0EJNS_6LayoutINS_5tupleIJNS3_IJNS3_IJNS_1CILi4EEENS4_ILi8EEEEEENS3_IJS5_NS4_ILi2EEEEEEEEENS3_IJNS3_IJS8_S8_EEENS3_IJS8_S6_EEEEEEEEENS3_IJNS3_IJNS3_IJNS_11ScaledBasisIS8_JLi1EEEENSF_INS4_ILi1EEEJLi0EEEEEEENS3_IJNSF_INS4_ILi16EEEJLi0EEEENSF_IS6_JLi1EEEEEEEEEENS3_IJNS3_IJNSF_ISH_JLi1EEEENSF_IS6_JLi0EEEEEEENS3_IJNSF_INS4_ILi64EEEJLi0EEEENSF_ISK_JLi1EEEEEEEEEEEEEEENS_10ViewEngineINS_23ArithmeticTupleIteratorINS_15ArithmeticTupleIJNS4_ILi0EEES12_EEEEEEEEEC2ERKSY_RKS15_ - $_ZN7cutlass13device_kernelIN5flash19enable_sm80_to_sm89INS1_16FlashAttnBwdSm80INS1_25CollectiveMainloopBwdSm80ILi2ELi2EN4cute5tupleIJNS5_1CILi128EEES8_NS7_ILi64EEEEEENS_10bfloat16_tEfNS_4arch4Sm80ELb1ELb0ELb1ELb0ELb0ELb0ELb0ELb0ELi2ELi4ELi4ELi4ELb0EEENS1_24CollectiveEpilogueBwdGQAISA_fSD_Li256ELb0ELb0EEENS1_25SingleTileBwdLPTSchedulerILb0ELi128ELb0EEEEEEEEEvNT_6ParamsE$_ZN4cute3eso3ESOILb1ELb0EJNS_6LayoutINS_5tupleIJNS3_IJNS3_IJNS_1CILi4EEENS4_ILi2EEEEEENS4_ILi1EEEEEES6_NS4_ILi8EEEEEENS3_IJNS3_IJNS3_IJS8_NS4_ILi32EEEEEENS4_ILi0EEEEEENS4_ILi64EEES5_EEEEENS_10ViewEngineIPN7cutlass10bfloat16_tEEEEEC2ERKSI_RKSN_)
$_ZN7cutlass13device_kernelIN5flash19enable_sm80_to_sm89INS1_16FlashAttnBwdSm80INS1_25CollectiveMainloopBwdSm80ILi2ELi2EN4cute5tupleIJNS5_1CILi128EEES8_NS7_ILi64EEEEEENS_10bfloat16_tEfNS_4arch4Sm80ELb1ELb0ELb1ELb0ELb0ELb0ELb0ELb0ELi2ELi4ELi4ELi4ELb0EEENS1_24CollectiveEpilogueBwdGQAISA_fSD_Li256ELb0ELb0EEENS1_25SingleTileBwdLPTSchedulerILb0ELi128ELb0EEEEEEEEEvNT_6ParamsE$_ZN4cute3eso3ESOILb1ELb0EJNS_6LayoutINS_5tupleIJNS3_IJNS3_IJNS_1CILi4EEENS4_ILi2EEEEEENS4_ILi1EEEEEES6_NS4_ILi8EEEEEENS3_IJNS3_IJNS3_IJS8_NS4_ILi32EEEEEENS4_ILi0EEEEEENS4_ILi64EEES5_EEEEENS_10ViewEngineIPN7cutlass10bfloat16_tEEEEEC2ERKSI_RKSN_:
[----:B------:R-:W-:Y:S01]  /*89e0*/  IADD3 R2, R66, -c[0x0][0x20], RZ ;  /* 0x8000080042027a10 */ /* 0x000fe20007ffe0ff */
[----:B------:R-:W-:Y:S01]  /*89f0*/  IMAD.MOV.U32 R7, RZ, RZ, R3 ;  /* 0x000000ffff077224 */ /* 0x000fe200078e0003 */
[----:B------:R-:W-:-:S04]  /*8a00*/  MOV R5, 0x0 ;  /* 0x0000000000057802 */ /* 0x000fc80000000f00 */
[----:B------:R1:W-:Y:S01]  /*8a10*/  STL.64 [R2], R6 ;  /* 0x0000000602007387 */ /* 0x0003e20000100a00 */
[----:B------:R-:W-:Y:S05]  /*8a20*/  RET.REL.NODEC R4 `(_ZN7cutlass13device_kernelIN5flash19enable_sm80_to_sm89INS1_16FlashAttnBwdSm80INS1_25CollectiveMainloopBwdSm80ILi2ELi2EN4cute5tupleIJNS5_1CILi128EEES8_NS7_ILi64EEEEEENS_10bfloat16_tEfNS_4arch4Sm80ELb1ELb0ELb1ELb0ELb0ELb0ELb0ELb0ELi2ELi4ELi4ELi4ELb0EEENS1_24CollectiveEpilogueBwdGQAISA_fSD_Li256ELb0ELb0EEENS1_25SingleTileBwdLPTSchedulerILb0ELi128ELb0EEEEEEEEEvNT_6ParamsE) ;  /* 0xffff75d004007950 */ /* 0x000fea0003c3ffff */
        .type           $_ZN7cutlass13device_kernelIN5flash19enable_sm80_to_sm89INS1_16FlashAttnBwdSm80INS1_25CollectiveMainloopBwdSm80ILi2ELi2EN4cute5tupleIJNS5_1CILi128EEES8_NS7_ILi64EEEEEENS_10bfloat16_tEfNS_4arch4Sm80ELb1ELb0ELb1ELb0ELb0ELb0ELb0ELb0ELi2ELi4ELi4ELi4ELb0EEENS1_24CollectiveEpilogueBwdGQAISA_fSD_Li256ELb0ELb0EEENS1_25SingleTileBwdLPTSchedulerILb0ELi128ELb0EEEEEEEEEvNT_6ParamsE$_ZN4cute3eso3ESOILb1ELb0EJNS_6LayoutINS_5tupleIJNS3_IJNS3_IJNS_1CILi4EEENS4_ILi8EEEEEENS3_IJS5_NS4_ILi2EEEEEEEEENS3_IJNS3_IJS8_S8_EEENS3_IJS8_S6_EEEEEEEEENS3_IJNS3_IJNS3_IJNS_11ScaledBasisIS8_JLi1EEEENSF_INS4_ILi1EEEJLi0EEEEEEENS3_IJNSF_INS4_ILi16EEEJLi0EEEENSF_IS6_JLi1EEEEEEEEEENS3_IJNS3_IJNSF_ISH_JLi1EEEENSF_IS6_JLi0EEEEEEENS3_IJNSF_INS4_ILi64EEEJLi0EEEENSF_ISK_JLi1EEEEEEEEEEEEEEENS_10ViewEngineINS_23ArithmeticTupleIteratorINS_15ArithmeticTupleIJNS4_ILi0EEES12_EEEEEEEEEC2ERKSY_RKS15_,@function
        .size           $_ZN7cutlass13device_kernelIN5flash19enable_sm80_to_sm89INS1_16FlashAttnBwdSm80INS1_25CollectiveMainloopBwdSm80ILi2ELi2EN4cute5tupleIJNS5_1CILi128EEES8_NS7_ILi64EEEEEENS_10bfloat16_tEfNS_4arch4Sm80ELb1ELb0ELb1ELb0ELb0ELb0ELb0ELb0ELi2ELi4ELi4ELi4ELb0EEENS1_24CollectiveEpilogueBwdGQAISA_fSD_Li256ELb0ELb0EEENS1_25SingleTileBwdLPTSchedulerILb0ELi128ELb0EEEEEEEEEvNT_6ParamsE$_ZN4cute3eso3ESOILb1ELb0EJNS_6LayoutINS_5tupleIJNS3_IJNS3_IJNS_1CILi4EEENS4_ILi8EEEEEENS3_IJS5_NS4_ILi2EEEEEEEEENS3_IJNS3_IJS8_S8_EEENS3_IJS8_S6_EEEEEEEEENS3_IJNS3_IJNS3_IJNS_11ScaledBasisIS8_JLi1EEEENSF_INS4_ILi1EEEJLi0EEEEEEENS3_IJNSF_INS4_ILi16EEEJLi0EEEENSF_IS6_JLi1EEEEEEEEEENS3_IJNS3_IJNSF_ISH_JLi1EEEENSF_IS6_JLi0EEEEEEENS3_IJNSF_INS4_ILi64EEEJLi0EEEENSF_ISK_JLi1EEEEEEEEEEEEEEENS_10ViewEngineINS_23ArithmeticTupleIteratorINS_15ArithmeticTupleIJNS4_ILi0EEES12_EEEEEEEEEC2ERKSY_RKS15_,($_ZN7cutlass13device_kernelIN5flash19enable_sm80_to_sm89INS1_16FlashAttnBwdSm80INS1_25CollectiveMainloopBwdSm80ILi2ELi2EN4cute5tupleIJNS5_1CILi128EEES8_NS7_ILi64EEEEEENS_10bfloat16_tEfNS_4arch4Sm80ELb1ELb0ELb1ELb0ELb0ELb0ELb0ELb0ELi2ELi4ELi4ELi4ELb0EEENS1_24CollectiveEpilogueBwdGQAISA_fSD_Li256ELb0ELb0EEENS1_25SingleTileBwdLPTSchedulerILb0ELi128ELb0EEEEEEEEEvNT_6ParamsE$_ZN4cute3eso3ESOILb1ELb0EJNS_6LayoutINS_5tupleIJNS3_IJNS3_IJNS_1CILi8EEENS4_ILi1EEEEEES6_EEENS3_IJNS3_IJS6_S6_EEENS4_ILi2EEEEEEEEENS3_IJNS3_IJNS3_IJS6_NS4_ILi0EEEEEESD_EEENS3_IJNS3_IJSD_SD_EEENS4_ILi4096EEEEEEEEEEENS_10ViewEngineINS_8smem_ptrIPN7cutlass10bfloat16_tEEEEEEEC2ERKSK_RKSR_ - $_ZN7cutlass13device_kernelIN5flash19enable_sm80_to_sm89INS1_16FlashAttnBwdSm80INS1_25CollectiveMainloopBwdSm80ILi2ELi2EN4cute5tupleIJNS5_1CILi128EEES8_NS7_ILi64EEEEEENS_10bfloat16_tEfNS_4arch4Sm80ELb1ELb0ELb1ELb0ELb0ELb0ELb0ELb0ELi2ELi4ELi4ELi4ELb0EEENS1_24CollectiveEpilogueBwdGQAISA_fSD_Li256ELb0ELb0EEENS1_25SingleTileBwdLPTSchedulerILb0ELi128ELb0EEEEEEEEEvNT_6ParamsE$_ZN4cute3eso3ESOILb1ELb0EJNS_6LayoutINS_5tupleIJNS3_IJNS3_IJNS_1CILi4EEENS4_ILi8EEEEEENS3_IJS5_NS4_ILi2EEEEEEEEENS3_IJNS3_IJS8_S8_EEENS3_IJS8_S6_EEEEEEEEENS3_IJNS3_IJNS3_IJNS_11ScaledBasisIS8_JLi1EEEENSF_INS4_ILi1EEEJLi0EEEEEEENS3_IJNSF_INS4_ILi16EEEJLi0EEEENSF_IS6_JLi1EEEEEEEEEENS3_IJNS3_IJNSF_ISH_JLi1EEEENSF_IS6_JLi0EEEEEEENS3_IJNSF_INS4_ILi64EEEJLi0EEEENSF_ISK_JLi1EEEEEEEEEEEEEEENS_10ViewEngineINS_23ArithmeticTupleIteratorINS_15ArithmeticTupleIJNS4_ILi0EEES12_EEEEEEEEEC2ERKSY_RKS15_)
$_ZN7cutlass13device_kernelIN5flash19enable_sm80_to_sm89INS1_16FlashAttnBwdSm80INS1_25CollectiveMainloopBwdSm80ILi2ELi2EN4cute5tupleIJNS5_1CILi128EEES8_NS7_ILi64EEEEEENS_10bfloat16_tEfNS_4arch4Sm80ELb1ELb0ELb1ELb0ELb0ELb0ELb0ELb0ELi2ELi4ELi4ELi4ELb0EEENS1_24CollectiveEpilogueBwdGQAISA_fSD_Li256ELb0ELb0EEENS1_25SingleTileBwdLPTSchedulerILb0ELi128ELb0EEEEEEEEEvNT_6ParamsE$_ZN4cute3eso3ESOILb1ELb0EJNS_6LayoutINS_5tupleIJNS3_IJNS3_IJNS_1CILi4EEENS4_ILi8EEEEEENS3_IJS5_NS4_ILi2EEEEEEEEENS3_IJNS3_IJS8_S8_EEENS3_IJS8_S6_EEEEEEEEENS3_IJNS3_IJNS3_IJNS_11ScaledBasisIS8_JLi1EEEENSF_INS4_ILi1EEEJLi0EEEEEEENS3_IJNSF_INS4_ILi16EEEJLi0EEEENSF_IS6_JLi1EEEEEEEEEENS3_IJNS3_IJNSF_ISH_JLi1EEEENSF_IS6_JLi0EEEEEEENS3_IJNSF_INS4_ILi64EEEJLi0EEEENSF_ISK_JLi1EEEEEEEEEEEEEEENS_10ViewEngineINS_23ArithmeticTupleIteratorINS_15ArithmeticTupleIJNS4_ILi0EEES12_EEEEEEEEEC2ERKSY_RKS15_:
[----:B------:R-:W-:Y:S01]  /*8a30*/  IADD3 R2, R46, -c[0x0][0x20], RZ ;  /* 0x800008002e027a10 */ /* 0x000fe20007ffe0ff */
[----:B------:R-:W-:Y:S01]  /*8a40*/  IMAD.MOV.U32 R10, RZ, RZ, R6 ;  /* 0x000000ffff0a7224 */ /* 0x000fe200078e0006 */
[----:B------:R-:W-:Y:S01]  /*8a50*/  PRMT R9, R47, 0x7770, RZ ;  /* 0x000077702f097816 */ /* 0x000fe200000000ff */
[----:B------:R-:W-:-:S04]  /*8a60*/  IMAD.MOV.U32 R11, RZ, RZ, 0x0 ;  /* 0x00000000ff0b7424 */ /* 0x000fc800078e00ff */
[----:B------:R1:W-:Y:S01]  /*8a70*/  STL.U8 [R2], R9 ;  /* 0x0000000902007387 */ /* 0x0003e20000100000 */
[----:B------:R-:W-:Y:S05]  /*8a80*/  RET.REL.NODEC R10 `(_ZN7cutlass13device_kernelIN5flash19enable_sm80_to_sm89INS1_16FlashAttnBwdSm80INS1_25CollectiveMainloopBwdSm80ILi2ELi2EN4cute5tupleIJNS5_1CILi128EEES8_NS7_ILi64EEEEEENS_10bfloat16_tEfNS_4arch4Sm80ELb1ELb0ELb1ELb0ELb0ELb0ELb0ELb0ELi2ELi4ELi4ELi4ELb0EEENS1_24CollectiveEpilogueBwdGQAISA_fSD_Li256ELb0ELb0EEENS1_25SingleTileBwdLPTSchedulerILb0ELi128ELb0EEEEEEEEEvNT_6ParamsE) ;  /* 0xffff75700a007950 */ /* 0x000fea0003c3ffff */
        .type           $_ZN7cutlass13device_kernelIN5flash19enable_sm80_to_sm89INS1_16FlashAttnBwdSm80INS1_25CollectiveMainloopBwdSm80ILi2ELi2EN4cute5tupleIJNS5_1CILi128EEES8_NS7_ILi64EEEEEENS_10bfloat16_tEfNS_4arch4Sm80ELb1ELb0ELb1ELb0ELb0ELb0ELb0ELb0ELi2ELi4ELi4ELi4ELb0EEENS1_24CollectiveEpilogueBwdGQAISA_fSD_Li256ELb0ELb0EEENS1_25SingleTileBwdLPTSchedulerILb0ELi128ELb0EEEEEEEEEvNT_6ParamsE$_ZN4cute3eso3ESOILb1ELb0EJNS_6LayoutINS_5tupleIJNS3_IJNS3_IJNS_1CILi8EEENS4_ILi1EEEEEES6_EEENS3_IJNS3_IJS6_S6_EEENS4_ILi2EEEEEEEEENS3_IJNS3_IJNS3_IJS6_NS4_ILi0EEEEEESD_EEENS3_IJNS3_IJSD_SD_EEENS4_ILi4096EEEEEEEEEEENS_10ViewEngineINS_8smem_ptrIPN7cutlass10bfloat16_tEEEEEEEC2ERKSK_RKSR_,@function
        .size           $_ZN7cutlass13device_kernelIN5flash19enable_sm80_to_sm89INS1_16FlashAttnBwdSm80INS1_25CollectiveMainloopBwdSm80ILi2ELi2EN4cute5tupleIJNS5_1CILi128EEES8_NS7_ILi64EEEEEENS_10bfloat16_tEfNS_4arch4Sm80ELb1ELb0ELb1ELb0ELb0ELb0ELb0ELb0ELi2ELi4ELi4ELi4ELb0EEENS1_24CollectiveEpilogueBwdGQAISA_fSD_Li256ELb0ELb0EEENS1_25SingleTileBwdLPTSchedulerILb0ELi128ELb0EEEEEEEEEvNT_6ParamsE$_ZN4cute3eso3ESOILb1ELb0EJNS_6LayoutINS_5tupleIJNS3_IJNS3_IJNS_1CILi8EEENS4_ILi1EEEEEES6_EEENS3_IJNS3_IJS6_S6_EEENS4_ILi2EEEEEEEEENS3_IJNS3_IJNS3_IJS6_NS4_ILi0EEEEEESD_EEENS3_IJNS3_IJSD_SD_EEENS4_ILi4096EEEEEEEEEEENS_10ViewEngineINS_8smem_ptrIPN7cutlass10bfloat16_tEEEEEEEC2ERKSK_RKSR_,($_ZN7cutlass13device_kernelIN5flash19enable_sm80_to_sm89INS1_16FlashAttnBwdSm80INS1_25CollectiveMainloopBwdSm80ILi2ELi2EN4cute5tupleIJNS5_1CILi128EEES8_NS7_ILi64EEEEEENS_10bfloat16_tEfNS_4arch4Sm80ELb1ELb0ELb1ELb0ELb0ELb0ELb0ELb0ELi2ELi4ELi4ELi4ELb0EEENS1_24CollectiveEpilogueBwdGQAISA_fSD_Li256ELb0ELb0EEENS1_25SingleTileBwdLPTSchedulerILb0ELi128ELb0EEEEEEEEEvNT_6ParamsE$_ZN4cute3eso3ESOILb1ELb0EJNS_6LayoutINS_5tupleIJNS3_IJNS3_IJNS_1CILi8EEENS4_ILi1EEEEEES6_EEENS3_IJNS3_IJS6_S6_EEENS4_ILi2EEEEEEEEENS3_IJNS3_IJNS3_IJS6_NS4_ILi0EEEEEESD_EEENS3_IJNS3_IJSD_SD_EEENS4_ILi64EEEEEEEEEEENS_10ViewEngineIPN7cutlass10bfloat16_tEEEEEC2ERKSK_RKSP_ - $_ZN7cutlass13device_kernelIN5flash19enable_sm80_to_sm89INS1_16FlashAttnBwdSm80INS1_25CollectiveMainloopBwdSm80ILi2ELi2EN4cute5tupleIJNS5_1CILi128EEES8_NS7_ILi64EEEEEENS_10bfloat16_tEfNS_4arch4Sm80ELb1ELb0ELb1ELb0ELb0ELb0ELb0ELb0ELi2ELi4ELi4ELi4ELb0EEENS1_24CollectiveEpilogueBwdGQAISA_fSD_Li256ELb0ELb0EEENS1_25SingleTileBwdLPTSchedulerILb0ELi128ELb0EEEEEEEEEvNT_6ParamsE$_ZN4cute3eso3ESOILb1ELb0EJNS_6LayoutINS_5tupleIJNS3_IJNS3_IJNS_1CILi8EEENS4_ILi1EEEEEES6_EEENS3_IJNS3_IJS6_S6_EEENS4_ILi2EEEEEEEEENS3_IJNS3_IJNS3_IJS6_NS4_ILi0EEEEEESD_EEENS3_IJNS3_IJSD_SD_EEENS4_ILi4096EEEEEEEEEEENS_10ViewEngineINS_8smem_ptrIPN7cutlass10bfloat16_tEEEEEEEC2ERKSK_RKSR_)
$_ZN7cutlass13device_kernelIN5flash19enable_sm80_to_sm89INS1_16FlashAttnBwdSm80INS1_25CollectiveMainloopBwdSm80ILi2ELi2EN4cute5tupleIJNS5_1CILi128EEES8_NS7_ILi64EEEEEENS_10bfloat16_tEfNS_4arch4Sm80ELb1ELb0ELb1ELb0ELb0ELb0ELb0ELb0ELi2ELi4ELi4ELi4ELb0EEENS1_24CollectiveEpilogueBwdGQAISA_fSD_Li256ELb0ELb0EEENS1_25SingleTileBwdLPTSchedulerILb0ELi128ELb0EEEEEEEEEvNT_6ParamsE$_ZN4cute3eso3ESOILb1ELb0EJNS_6LayoutINS_5tupleIJNS3_IJNS3_IJNS_1CILi8EEENS4_ILi1EEEEEES6_EEENS3_IJNS3_IJS6_S6_EEENS4_ILi2EEEEEEEEENS3_IJNS3_IJNS3_IJS6_NS4_ILi0EEEEEESD_EEENS3_IJNS3_IJSD_SD_EEENS4_ILi4096EEEEEEEEEEENS_10ViewEngineINS_8smem_ptrIPN7cutlass10bfloat16_tEEEEEEEC2ERKSK_RKSR_:
[----:B------:R-:W-:Y:S02]  /*8a90*/  IADD3 R2, R66, -c[0x0][0x20], RZ ;  /* 0x8000080042027a10 */ /* 0x000fe40007ffe0ff */
[----:B------:R-:W-:-:S03]  /*8aa0*/  MOV R9, 0x0 ;  /* 0x0000000000097802 */ /* 0x000fc60000000f00 */
[----:B------:R1:W-:Y:S01]  /*8ab0*/  STL.64 [R2], R6 ;  /* 0x0000000602007387 */ /* 0x0003e20000100a00 */
[----:B------:R-:W-:Y:S05]  /*8ac0*/  RET.REL.NODEC R8 `(_ZN7cutlass13device_kernelIN5flash19enable_sm80_to_sm89INS1_16FlashAttnBwdSm80INS1_25CollectiveMainloopBwdSm80ILi2ELi2EN4cute5tupleIJNS5_1CILi128EEES8_NS7_ILi64EEEEEENS_10bfloat16_tEfNS_4arch4Sm80ELb1ELb0ELb1ELb0ELb0ELb0ELb0ELb0ELi2ELi4ELi4ELi4ELb0EEENS1_24CollectiveEpilogueBwdGQAISA_fSD_Li256ELb0ELb0EEENS1_25SingleTileBwdLPTSchedulerILb0ELi128ELb0EEEEEEEEEvNT_6ParamsE) ;  /* 0xffff753008007950 */ /* 0x000fea0003c3ffff */
        .type           $_ZN7cutlass13device_kernelIN5flash19enable_sm80_to_sm89INS1_16FlashAttnBwdSm80INS1_25CollectiveMainloopBwdSm80ILi2ELi2EN4cute5tupleIJNS5_1CILi128EEES8_NS7_ILi64EEEEEENS_10bfloat16_tEfNS_4arch4Sm80ELb1ELb0ELb1ELb0ELb0ELb0ELb0ELb0ELi2ELi4ELi4ELi4ELb0EEENS1_24CollectiveEpilogueBwdGQAISA_fSD_Li256ELb0ELb0EEENS1_25SingleTileBwdLPTSchedulerILb0ELi128ELb0EEEEEEEEEvNT_6ParamsE$_ZN4cute3eso3ESOILb1ELb0EJNS_6LayoutINS_5tupleIJNS3_IJNS3_IJNS_1CILi8EEENS4_ILi1EEEEEES6_EEENS3_IJNS3_IJS6_S6_EEENS4_ILi2EEEEEEEEENS3_IJNS3_IJNS3_IJS6_NS4_ILi0EEEEEESD_EEENS3_IJNS3_IJSD_SD_EEENS4_ILi64EEEEEEEEEEENS_10ViewEngineIPN7cutlass10bfloat16_tEEEEEC2ERKSK_RKSP_,@function
        .size           $_ZN7cutlass13device_kernelIN5flash19enable_sm80_to_sm89INS1_16FlashAttnBwdSm80INS1_25CollectiveMainloopBwdSm80ILi2ELi2EN4cute5tupleIJNS5_1CILi128EEES8_NS7_ILi64EEEEEENS_10bfloat16_tEfNS_4arch4Sm80ELb1ELb0ELb1ELb0ELb0ELb0ELb0ELb0ELi2ELi4ELi4ELi4ELb0EEENS1_24CollectiveEpilogueBwdGQAISA_fSD_Li256ELb0ELb0EEENS1_25SingleTileBwdLPTSchedulerILb0ELi128ELb0EEEEEEEEEvNT_6ParamsE$_ZN4cute3eso3ESOILb1ELb0EJNS_6LayoutINS_5tupleIJNS3_IJNS3_IJNS_1CILi8EEENS4_ILi1EEEEEES6_EEENS3_IJNS3_IJS6_S6_EEENS4_ILi2EEEEEEEEENS3_IJNS3_IJNS3_IJS6_NS4_ILi0EEEEEESD_EEENS3_IJNS3_IJSD_SD_EEENS4_ILi64EEEEEEEEEEENS_10ViewEngineIPN7cutlass10bfloat16_tEEEEEC2ERKSK_RKSP_,($_ZN7cutlass13device_kernelIN5flash19enable_sm80_to_sm89INS1_16FlashAttnBwdSm80INS1_25CollectiveMainloopBwdSm80ILi2ELi2EN4cute5tupleIJNS5_1CILi128EEES8_NS7_ILi64EEEEEENS_10bfloat16_tEfNS_4arch4Sm80ELb1ELb0ELb1ELb0ELb0ELb0ELb0ELb0ELi2ELi4ELi4ELi4ELb0EEENS1_24CollectiveEpilogueBwdGQAISA_fSD_Li256ELb0ELb0EEENS1_25SingleTileBwdLPTSchedulerILb0ELi128ELb0EEEEEEEEEvNT_6ParamsE$_ZN4cute3eso3ESOILb1ELb0EJNS_6LayoutINS_5tupleIJNS3_IJNS3_IJNS_1CILi8EEENS4_ILi1EEEEEES6_EEENS3_IJNS3_IJS6_S6_EEENS4_ILi2EEEEEEEEENS3_IJNS3_IJNS3_IJS6_NS4_ILi0EEEEEESD_EEENS3_IJNS3_IJSD_SD_EEENS4_ILi8192EEEEEEEEEEENS_10ViewEngineINS_8smem_ptrIPN7cutlass10bfloat16_tEEEEEEEC2ERKSK_RKSR_ - $_ZN7cutlass13device_kernelIN5flash19enable_sm80_to_sm89INS1_16FlashAttnBwdSm80INS1_25CollectiveMainloopBwdSm80ILi2ELi2EN4cute5tupleIJNS5_1CILi128EEES8_NS7_ILi64EEEEEENS_10bfloat16_tEfNS_4arch4Sm80ELb1ELb0ELb1ELb0ELb0ELb0ELb0ELb0ELi2ELi4ELi4ELi4ELb0EEENS1_24CollectiveEpilogueBwdGQAISA_fSD_Li256ELb0ELb0EEENS1_25SingleTileBwdLPTSchedulerILb0ELi128ELb0EEEEEEEEEvNT_6ParamsE$_ZN4cute3eso3ESOILb1ELb0EJNS_6LayoutINS_5tupleIJNS3_IJNS3_IJNS_1CILi8EEENS4_ILi1EEEEEES6_EEENS3_IJNS3_IJS6_S6_EEENS4_ILi2EEEEEEEEENS3_IJNS3_IJNS3_IJS6_NS4_ILi0EEEEEESD_EEENS3_IJNS3_IJSD_SD_EEENS4_ILi64EEEEEEEEEEENS_10ViewEngineIPN7cutlass10bfloat16_tEEEEEC2ERKSK_RKSP_)
$_ZN7cutlass13device_kernelIN5flash19enable_sm80_to_sm89INS1_16FlashAttnBwdSm80INS1_25CollectiveMainloopBwdSm80ILi2ELi2EN4cute5tupleIJNS5_1CILi128EEES8_NS7_ILi64EEEEEENS_10bfloat16_tEfNS_4arch4Sm80ELb1ELb0ELb1ELb0ELb0ELb0ELb0ELb0ELi2ELi4ELi4ELi4ELb0EEENS1_24CollectiveEpilogueBwdGQAISA_fSD_Li256ELb0ELb0EEENS1_25SingleTileBwdLPTSchedulerILb0ELi128ELb0EEEEEEEEEvNT_6ParamsE$_ZN4cute3eso3ESOILb1ELb0EJNS_6LayoutINS_5tupleIJNS3_IJNS3_IJNS_1CILi8EEENS4_ILi1EEEEEES6_EEENS3_IJNS3_IJS6_S6_EEENS4_ILi2EEEEEEEEENS3_IJNS3_IJNS3_IJS6_NS4_ILi0EEEEEESD_EEENS3_IJNS3_IJSD_SD_EEENS4_ILi64EEEEEEEEEEENS_10ViewEngineIPN7cutlass10bfloat16_tEEEEEC2ERKSK_RKSP_:
[----:B------:R-:W-:Y:S02]  /*8ad0*/  IADD3 R6, R23, -c[0x0][0x20], RZ ;  /* 0x8000080017067a10 */ /* 0x000fe40007ffe0ff */
[----:B------:R-:W-:-:S03]  /*8ae0*/  MOV R9, 0x0 ;  /* 0x0000000000097802 */ /* 0x000fc60000000f00 */
[----:B------:R1:W-:Y:S01]  /*8af0*/  STL.64 [R6], R2 ;  /* 0x0000000206007387 */ /* 0x0003e20000100a00 */
[----:B------:R-:W-:Y:S05]  /*8b00*/  RET.REL.NODEC R8 `(_ZN7cutlass13device_kernelIN5flash19enable_sm80_to_sm89INS1_16FlashAttnBwdSm80INS1_25CollectiveMainloopBwdSm80ILi2ELi2EN4cute5tupleIJNS5_1CILi128EEES8_NS7_ILi64EEEEEENS_10bfloat16_tEfNS_4arch4Sm80ELb1ELb0ELb1ELb0ELb0ELb0ELb0ELb0ELi2ELi4ELi4ELi4ELb0EEENS1_24CollectiveEpilogueBwdGQAISA_fSD_Li256ELb0ELb0EEENS1_25SingleTileBwdLPTSchedulerILb0ELi128ELb0EEEEEEEEEvNT_6ParamsE) ;  /* 0xffff74f008007950 */ /* 0x000fea0003c3ffff */
        .type           $_ZN7cutlass13device_kernelIN5flash19enable_sm80_to_sm89INS1_16FlashAttnBwdSm80INS1_25CollectiveMainloopBwdSm80ILi2ELi2EN4cute5tupleIJNS5_1CILi128EEES8_NS7_ILi64EEEEEENS_10bfloat16_tEfNS_4arch4Sm80ELb1ELb0ELb1ELb0ELb0ELb0ELb0ELb0ELi2ELi4ELi4ELi4ELb0EEENS1_24CollectiveEpilogueBwdGQAISA_fSD_Li256ELb0ELb0EEENS1_25SingleTileBwdLPTSchedulerILb0ELi128ELb0EEEEEEEEEvNT_6ParamsE$_ZN4cute3eso3ESOILb1ELb0EJNS_6LayoutINS_5tupleIJNS3_IJNS3_IJNS_1CILi8EEENS4_ILi1EEEEEES6_EEENS3_IJNS3_IJS6_S6_EEENS4_ILi2EEEEEEEEENS3_IJNS3_IJNS3_IJS6_NS4_ILi0EEEEEESD_EEENS3_IJNS3_IJSD_SD_EEENS4_ILi8192EEEEEEEEEEENS_10ViewEngineINS_8smem_ptrIPN7cutlass10bfloat16_tEEEEEEEC2ERKSK_RKSR_,@function
        .size           $_ZN7cutlass13device_kernelIN5flash19enable_sm80_to_sm89INS1_16FlashAttnBwdSm80INS1_25CollectiveMainloopBwdSm80ILi2ELi2EN4cute5tupleIJNS5_1CILi128EEES8_NS7_ILi64EEEEEENS_10bfloat16_tEfNS_4arch4Sm80ELb1ELb0ELb1ELb0ELb0ELb0ELb0ELb0ELi2ELi4ELi4ELi4ELb0EEENS1_24CollectiveEpilogueBwdGQAISA_fSD_Li256ELb0ELb0EEENS1_25SingleTileBwdLPTSchedulerILb0ELi128ELb0EEEEEEEEEvNT_6ParamsE$_ZN4cute3eso3ESOILb1ELb0EJNS_6LayoutINS_5tupleIJNS3_IJNS3_IJNS_1CILi8EEENS4_ILi1EEEEEES6_EEENS3_IJNS3_IJS6_S6_EEENS4_ILi2EEEEEEEEENS3_IJNS3_IJNS3_IJS6_NS4_ILi0EEEEEESD_EEENS3_IJNS3_IJSD_SD_EEENS4_ILi8192EEEEEEEEEEENS_10ViewEngineINS_8smem_ptrIPN7cutlass10bfloat16_tEEEEEEEC2ERKSK_RKSR_,($_ZN7cutlass13device_kernelIN5flash19enable_sm80_to_sm89INS1_16FlashAttnBwdSm80INS1_25CollectiveMainloopBwdSm80ILi2ELi2EN4cute5tupleIJNS5_1CILi128EEES8_NS7_ILi64EEEEEENS_10bfloat16_tEfNS_4arch4Sm80ELb1ELb0ELb1ELb0ELb0ELb0ELb0ELb0ELi2ELi4ELi4ELi4ELb0EEENS1_24CollectiveEpilogueBwdGQAISA_fSD_Li256ELb0ELb0EEENS1_25SingleTileBwdLPTSchedulerILb0ELi128ELb0EEEEEEEEEvNT_6ParamsE$_ZN4cute3eso3ESOILb1ELb0EJNS_6LayoutINS_5tupleIJNS3_IJNS3_IJNS_1CILi8EEENS4_ILi1EEEEEES6_EEENS3_IJNS3_IJS6_S6_EEENS4_ILi2EEEEEEEEENS3_IJNS3_IJNS3_IJS6_NS4_ILi0EEEEEESD_EEENS3_IJNS3_IJSD_SD_EEES5_EEEEEEEENS_10ViewEngineIPN7cutlass10bfloat16_tEEEEEC2ERKSJ_RKSO_ - $_ZN7cutlass13device_kernelIN5flash19enable_sm80_to_sm89INS1_16FlashAttnBwdSm80INS1_25CollectiveMainloopBwdSm80ILi2ELi2EN4cute5tupleIJNS5_1CILi128EEES8_NS7_ILi64EEEEEENS_10bfloat16_tEfNS_4arch4Sm80ELb1ELb0ELb1ELb0ELb0ELb0ELb0ELb0ELi2ELi4ELi4ELi4ELb0EEENS1_24CollectiveEpilogueBwdGQAISA_fSD_Li256ELb0ELb0EEENS1_25SingleTileBwdLPTSchedulerILb0ELi128ELb0EEEEEEEEEvNT_6ParamsE$_ZN4cute3eso3ESOILb1ELb0EJNS_6LayoutINS_5tupleIJNS3_IJNS3_IJNS_1CILi8EEENS4_ILi1EEEEEES6_EEENS3_IJNS3_IJS6_S6_EEENS4_ILi2EEEEEEEEENS3_IJNS3_IJNS3_IJS6_NS4_ILi0EEEEEESD_EEENS3_IJNS3_IJSD_SD_EEENS4_ILi8192EEEEEEEEEEENS_10ViewEngineINS_8smem_ptrIPN7cutlass10bfloat16_tEEEEEEEC2ERKSK_RKSR_)
$_ZN7cutlass13device_kernelIN5flash19enable_sm80_to_sm89INS1_16FlashAttnBwdSm80INS1_25CollectiveMainloopBwdSm80ILi2ELi2EN4cute5tupleIJNS5_1CILi128EEES8_NS7_ILi64EEEEEENS_10bfloat16_tEfNS_4arch4Sm80ELb1ELb0ELb1ELb0ELb0ELb0ELb0ELb0ELi2ELi4ELi4ELi4ELb0EEENS1_24CollectiveEpilogueBwdGQAISA_fSD_Li256ELb0ELb0EEENS1_25SingleTileBwdLPTSchedulerILb0ELi128ELb0EEEEEEEEEvNT_6ParamsE$_ZN4cute3eso3ESOILb1ELb0EJNS_6LayoutINS_5tupleIJNS3_IJNS3_IJNS_1CILi8EEENS4_ILi1EEEEEES6_EEENS3_IJNS3_IJS6_S6_EEENS4_ILi2EEEEEEEEENS3_IJNS3_IJNS3_IJS6_NS4_ILi0EEEEEESD_EEENS3_IJNS3_IJSD_SD_EEENS4_ILi8192EEEEEEEEEEENS_10ViewEngineINS_8smem_ptrIPN7cutlass10bfloat16_tEEEEEEEC2ERKSK_RKSR_:
[----:B------:R-:W-:Y:S01]  /*8b10*/  IADD3 R5, R23, -c[0x0][0x20], RZ ;  /* 0x8000080017057a10 */ /* 0x000fe20007ffe0ff */
[----:B------:R-:W-:Y:S01]  /*8b20*/  IMAD.MOV.U32 R8, RZ, RZ, R4 ;  /* 0x000000ffff087224 */ /* 0x000fe200078e0004 */
[----:B------:R-:W-:Y:S01]  /*8b30*/  MOV R9, R7 ;  /* 0x0000000700097202 */ /* 0x000fe20000000f00 */
[----:B------:R-:W-:-:S04]  /*8b40*/  IMAD.MOV.U32 R7, RZ, RZ, 0x0 ;  /* 0x00000000ff077424 */ /* 0x000fc800078e00ff */
[----:B------:R1:W-:Y:S01]  /*8b50*/  STL.64 [R5], R8 ;  /* 0x0000000805007387 */ /* 0x0003e20000100a00 */
[----:B------:R-:W-:Y:S05]  /*8b60*/  RET.REL.NODEC R6 `(_ZN7cutlass13device_kernelIN5flash19enable_sm80_to_sm89INS1_16FlashAttnBwdSm80INS1_25CollectiveMainloopBwdSm80ILi2ELi2EN4cute5tupleIJNS5_1CILi128EEES8_NS7_ILi64EEEEEENS_10bfloat16_tEfNS_4arch4Sm80ELb1ELb0ELb1ELb0ELb0ELb0ELb0ELb0ELi2ELi4ELi4ELi4ELb0EEENS1_24CollectiveEpilogueBwdGQAISA_fSD_Li256ELb0ELb0EEENS1_25SingleTileBwdLPTSchedulerILb0ELi128ELb0EEEEEEEEEvNT_6ParamsE) ;  /* 0xffff749006007950 */ /* 0x000fea0003c3ffff */
        .type           $_ZN7cutlass13device_kernelIN5flash19enable_sm80_to_sm89INS1_16FlashAttnBwdSm80INS1_25CollectiveMainloopBwdSm80ILi2ELi2EN4cute5tupleIJNS5_1CILi128EEES8_NS7_ILi64EEEEEENS_10bfloat16_tEfNS_4arch4Sm80ELb1ELb0ELb1ELb0ELb0ELb0ELb0ELb0ELi2ELi4ELi4ELi4ELb0EEENS1_24CollectiveEpilogueBwdGQAISA_fSD_Li256ELb0ELb0EEENS1_25SingleTileBwdLPTSchedulerILb0ELi128ELb0EEEEEEEEEvNT_6ParamsE$_ZN4cute3eso3ESOILb1ELb0EJNS_6LayoutINS_5tupleIJNS3_IJNS3_IJNS_1CILi8EEENS4_ILi1EEEEEES6_EEENS3_IJNS3_IJS6_S6_EEENS4_ILi2EEEEEEEEENS3_IJNS3_IJNS3_IJS6_NS4_ILi0EEEEEESD_EEENS3_IJNS3_IJSD_SD_EEES5_EEEEEEEENS_10ViewEngineIPN7cutlass10bfloat16_tEEEEEC2ERKSJ_RKSO_,@function
        .size           $_ZN7cutlass13device_kernelIN5flash19enable_sm80_to_sm89INS1_16FlashAttnBwdSm80INS1_25CollectiveMainloopBwdSm80ILi2ELi2EN4cute5tupleIJNS5_1CILi128EEES8_NS7_ILi64EEEEEENS_10bfloat16_tEfNS_4arch4Sm80ELb1ELb0ELb1ELb0ELb0ELb0ELb0ELb0ELi2ELi4ELi4ELi4ELb0EEENS1_24CollectiveEpilogueBwdGQAISA_fSD_Li256ELb0ELb0EEENS1_25SingleTileBwdLPTSchedulerILb0ELi128ELb0EEEEEEEEEvNT_6ParamsE$_ZN4cute3eso3ESOILb1ELb0EJNS_6LayoutINS_5tupleIJNS3_IJNS3_IJNS_1CILi8EEENS4_ILi1EEEEEES6_EEENS3_IJNS3_IJS6_S6_EEENS4_ILi2EEEEEEEEENS3_IJNS3_IJNS3_IJS6_NS4_ILi0EEEEEESD_EEENS3_IJNS3_IJSD_SD_EEES5_EEEEEEEENS_10ViewEngineIPN7cutlass10bfloat16_tEEEEEC2ERKSJ_RKSO_,($_ZN7cutlass13device_kernelIN5flash19enable_sm80_to_sm89INS1_16FlashAttnBwdSm80INS1_25CollectiveMainloopBwdSm80ILi2ELi2EN4cute5tupleIJNS5_1CILi128EEES8_NS7_ILi64EEEEEENS_10bfloat16_tEfNS_4arch4Sm80ELb1ELb0ELb1ELb0ELb0ELb0ELb0ELb0ELi2ELi4ELi4ELi4ELb0EEENS1_24CollectiveEpilogueBwdGQAISA_fSD_Li256ELb0ELb0EEENS1_25SingleTileBwdLPTSchedulerILb0ELi128ELb0EEEEEEEEEvNT_6ParamsE$_ZN4cute3eso3ESOILb1ELb0EJNS_6LayoutINS_5tupleIJNS3_IJNS3_IJNS_1CILi8EEENS4_ILi1EEEEEES6_EEENS3_IJNS3_IJS6_S6_EEENS4_ILi4EEEEEEEEENS3_IJNS3_IJNS3_IJS6_NS4_ILi0EEEEEESD_EEENS3_IJNS3_IJSD_SD_EEENS4_ILi2048EEEEEEEEEEENS_10ViewEngineINS_8smem_ptrIPN7cutlass10bfloat16_tEEEEEEEC2ERKSK_RKSR_ - $_ZN7cutlass13device_kernelIN5flash19enable_sm80_to_sm89INS1_16FlashAttnBwdSm80INS1_25CollectiveMainloopBwdSm80ILi2ELi2EN4cute5tupleIJNS5_1CILi128EEES8_NS7_ILi64EEEEEENS_10bfloat16_tEfNS_4arch4Sm80ELb1ELb0ELb1ELb0ELb0ELb0ELb0ELb0ELi2ELi4ELi4ELi4ELb0EEENS1_24CollectiveEpilogueBwdGQAISA_fSD_Li256ELb0ELb0EEENS1_25SingleTileBwdLPTSchedulerILb0ELi128ELb0EEEEEEEEEvNT_6ParamsE$_ZN4cute3eso3ESOILb1ELb0EJNS_6LayoutINS_5tupleIJNS3_IJNS3_IJNS_1CILi8EEENS4_ILi1EEEEEES6_EEENS3_IJNS3_IJS6_S6_EEENS4_ILi2EEEEEEEEENS3_IJNS3_IJNS3_IJS6_NS4_ILi0EEEEEESD_EEENS3_IJNS3_IJSD_SD_EEES5_EEEEEEEENS_10ViewEngineIPN7cutlass10bfloat16_tEEEEEC2ERKSJ_RKSO_)
$_ZN7cutlass13device_kernelIN5flash19enable_sm80_to_sm89INS1_16FlashAttnBwdSm80INS1_25CollectiveMainloopBwdSm80ILi2ELi2EN4cute5tupleIJNS5_1CILi128EEES8_NS7_ILi64EEEEEENS_10bfloat16_tEfNS_4arch4Sm80ELb1ELb0ELb1ELb0ELb0ELb0ELb0ELb0ELi2ELi4ELi4ELi4ELb0EEENS1_24CollectiveEpilogueBwdGQAISA_fSD_Li256ELb0ELb0EEENS1_25SingleTileBwdLPTSchedulerILb0ELi128ELb0EEEEEEEEEvNT_6ParamsE$_ZN4cute3eso3ESOILb1ELb0EJNS_6LayoutINS_5tupleIJNS3_IJNS3_IJNS_1CILi8EEENS4_ILi1EEEEEES6_EEENS3_IJNS3_IJS6_S6_EEENS4_ILi2EEEEEEEEENS3_IJNS3_IJNS3_IJS6_NS4_ILi0EEEEEESD_EEENS3_IJNS3_IJSD_SD_EEES5_EEEEEEEENS_10ViewEngineIPN7cutlass10bfloat16_tEEEEEC2ERKSJ_RKSO_:
[----:B------:R-:W-:Y:S02]  /*8b70*/  IADD3 R4, R66, -c[0x0][0x20], RZ ;  /* 0x8000080042047a10 */ /* 0x000fe40007ffe0ff */
[----:B------:R-:W-:-:S03]  /*8b80*/  MOV R9, 0x0 ;  /* 0x0000000000097802 */ /* 0x000fc60000000f00 */
[----:B------:R1:W-:Y:S01]  /*8b90*/  STL.64 [R4], R2 ;  /* 0x0000000204007387 */ /* 0x0003e20000100a00 */
[----:B------:R-:W-:Y:S05]  /*8ba0*/  RET.REL.NODEC R8 `(_ZN7cutlass13device_kernelIN5flash19enable_sm80_to_sm89INS1_16FlashAttnBwdSm80INS1_25CollectiveMainloopBwdSm80ILi2ELi2EN4cute5tupleIJNS5_1CILi128EEES8_NS7_ILi64EEEEEENS_10bfloat16_tEfNS_4arch4Sm80ELb1ELb0ELb1ELb0ELb0ELb0ELb0ELb0ELi2ELi4ELi4ELi4ELb0EEENS1_24CollectiveEpilogueBwdGQAISA_fSD_Li256ELb0ELb0EEENS1_25SingleTileBwdLPTSchedulerILb0ELi128ELb0EEEEEEEEEvNT_6ParamsE) ;  /* 0xffff745008007950 */ /* 0x000fea0003c3ffff */
        .type           $_ZN7cutlass13device_kernelIN5flash19enable_sm80_to_sm89INS1_16FlashAttnBwdSm80INS1_25CollectiveMainloopBwdSm80ILi2ELi2EN4cute5tupleIJNS5_1CILi128EEES8_NS7_ILi64EEEEEENS_10bfloat16_tEfNS_4arch4Sm80ELb1ELb0ELb1ELb0ELb0ELb0ELb0ELb0ELi2ELi4ELi4ELi4ELb0EEENS1_24CollectiveEpilogueBwdGQAISA_fSD_Li256ELb0ELb0EEENS1_25SingleTileBwdLPTSchedulerILb0ELi128ELb0EEEEEEEEEvNT_6ParamsE$_ZN4cute3eso3ESOILb1ELb0EJNS_6LayoutINS_5tupleIJNS3_IJNS3_IJNS_1CILi8EEENS4_ILi1EEEEEES6_EEENS3_IJNS3_IJS6_S6_EEENS4_ILi4EEEEEEEEENS3_IJNS3_IJNS3_IJS6_NS4_ILi0EEEEEESD_EEENS3_IJNS3_IJSD_SD_EEENS4_ILi2048EEEEEEEEEEENS_10ViewEngineINS_8smem_ptrIPN7cutlass10bfloat16_tEEEEEEEC2ERKSK_RKSR_,@function
        .size           $_ZN7cutlass13device_kernelIN5flash19enable_sm80_to_sm89INS1_16FlashAttnBwdSm80INS1_25CollectiveMainloopBwdSm80ILi2ELi2EN4cute5tupleIJNS5_1CILi128EEES8_NS7_ILi64EEEEEENS_10bfloat16_tEfNS_4arch4Sm80ELb1ELb0ELb1ELb0ELb0ELb0ELb0ELb0ELi2ELi4ELi4ELi4ELb0EEENS1_24CollectiveEpilogueBwdGQAISA_fSD_Li256ELb0ELb0EEENS1_25SingleTileBwdLPTSchedulerILb0ELi128ELb0EEEEEEEEEvNT_6ParamsE$_ZN4cute3eso3ESOILb1ELb0EJNS_6LayoutINS_5tupleIJNS3_IJNS3_IJNS_1CILi8EEENS4_ILi1EEEEEES6_EEENS3_IJNS3_IJS6_S6_EEENS4_ILi4EEEEEEEEENS3_IJNS3_IJNS3_IJS6_NS4_ILi0EEEEEESD_EEENS3_IJNS3_IJSD_SD_EEENS4_ILi2048EEEEEEEEEEENS_10ViewEngineINS_8smem_ptrIPN7cutlass10bfloat16_tEEEEEEEC2ERKSK_RKSR_,($_ZN7cutlass13device_kernelIN5flash19enable_sm80_to_sm89INS1_16FlashAttnBwdSm80INS1_25CollectiveMainloopBwdSm80ILi2ELi2EN4cute5tupleIJNS5_1CILi128EEES8_NS7_ILi64EEEEEENS_10bfloat16_tEfNS_4arch4Sm80ELb1ELb0ELb1ELb0ELb0ELb0ELb0ELb0ELi2ELi4ELi4ELi4ELb0EEENS1_24CollectiveEpilogueBwdGQAISA_fSD_Li256ELb0ELb0EEENS1_25SingleTileBwdLPTSchedulerILb0ELi128ELb0EEEEEEEEEvNT_6ParamsE$_ZN4cute3eso3ESOILb1ELb0EJNS_6LayoutINS_5tupleIJNS3_IJNS3_IJNS_1CILi8EEENS4_ILi1EEEEEES6_EEENS3_IJNS3_IJS6_S6_EEENS4_ILi4EEEEEEEEENS3_IJNS3_IJNS3_IJS6_NS4_ILi0EEEEEESD_EEENS3_IJNS3_IJSD_SD_EEES5_EEEEEEEENS_10ViewEngineIPN7cutlass10bfloat16_tEEEEEC2ERKSJ_RKSO_ - $_ZN7cutlass13device_kernelIN5flash19enable_sm80_to_sm89INS1_16FlashAttnBwdSm80INS1_25CollectiveMainloopBwdSm80ILi2ELi2EN4cute5tupleIJNS5_1CILi128EEES8_NS7_ILi64EEEEEENS_10bfloat16_tEfNS_4arch4Sm80ELb1ELb0ELb1ELb0ELb0ELb0ELb0ELb0ELi2ELi4ELi4ELi4ELb0EEENS1_24CollectiveEpilogueBwdGQAISA_fSD_Li256ELb0ELb0EEENS1_25SingleTileBwdLPTSchedulerILb0ELi128ELb0EEEEEEEEEvNT_6ParamsE$_ZN4cute3eso3ESOILb1ELb0EJNS_6LayoutINS_5tupleIJNS3_IJNS3_IJNS_1CILi8EEENS4_ILi1EEEEEES6_EEENS3_IJNS3_IJS6_S6_EEENS4_ILi4EEEEEEEEENS3_IJNS3_IJNS3_IJS6_NS4_ILi0EEEEEESD_EEENS3_IJNS3_IJSD_SD_EEENS4_ILi2048EEEEEEEEEEENS_10ViewEngineINS_8smem_ptrIPN7cutlass10bfloat16_tEEEEEEEC2ERKSK_RKSR_)
$_ZN7cutlass13device_kernelIN5flash19enable_sm80_to_sm89INS1_16FlashAttnBwdSm80INS1_25CollectiveMainloopBwdSm80ILi2ELi2EN4cute5tupleIJNS5_1CILi128EEES8_NS7_ILi64EEEEEENS_10bfloat16_tEfNS_4arch4Sm80ELb1ELb0ELb1ELb0ELb0ELb0ELb0ELb0ELi2ELi4ELi4ELi4ELb0EEENS1_24CollectiveEpilogueBwdGQAISA_fSD_Li256ELb0ELb0EEENS1_25SingleTileBwdLPTSchedulerILb0ELi128ELb0EEEEEEEEEvNT_6ParamsE$_ZN4cute3eso3ESOILb1ELb0EJNS_6LayoutINS_5tupleIJNS3_IJNS3_IJNS_1CILi8EEENS4_ILi1EEEEEES6_EEENS3_IJNS3_IJS6_S6_EEENS4_ILi4EEEEEEEEENS3_IJNS3_IJNS3_IJS6_NS4_ILi0EEEEEESD_EEENS3_IJNS3_IJSD_SD_EEENS4_ILi2048EEEEEEEEEEENS_10ViewEngineINS_8smem_ptrIPN7cutlass10bfloat16_tEEEEEEEC2ERKSK_RKSR_:
[----:B------:R-:W-:Y:S02]  /*8bb0*/  IADD3 R2, R23, -c[0x0][0x20], RZ ;  /* 0x8000080017027a10 */ /* 0x000fe40007ffe0ff */
[----:B------:R-:W-:-:S03]  /*8bc0*/  MOV R9, 0x0 ;  /* 0x0000000000097802 */ /* 0x000fc60000000f00 */
[----:B------:R1:W-:Y:S01]  /*8bd0*/  STL.64 [R2], R6 ;  /* 0x0000000602007387 */ /* 0x0003e20000100a00 */
[----:B------:R-:W-:Y:S05]  /*8be0*/  RET.REL.NODEC R8 `(_ZN7cutlass13device_kernelIN5flash19enable_sm80_to_sm89INS1_16FlashAttnBwdSm80INS1_25CollectiveMainloopBwdSm80ILi2ELi2EN4cute5tupleIJNS5_1CILi128EEES8_NS7_ILi64EEEEEENS_10bfloat16_tEfNS_4arch4Sm80ELb1ELb0ELb1ELb0ELb0ELb0ELb0ELb0ELi2ELi4ELi4ELi4ELb0EEENS1_24CollectiveEpilogueBwdGQAISA_fSD_Li256ELb0ELb0EEENS1_25SingleTileBwdLPTSchedulerILb0ELi128ELb0EEEEEEEEEvNT_6ParamsE) ;  /* 0xffff741008007950 */ /* 0x000fea0003c3ffff */
        .type           $_ZN7cutlass13device_kernelIN5flash19enable_sm80_to_sm89INS1_16FlashAttnBwdSm80INS1_25CollectiveMainloopBwdSm80ILi2ELi2EN4cute5tupleIJNS5_1CILi128EEES8_NS7_ILi64EEEEEENS_10bfloat16_tEfNS_4arch4Sm80ELb1ELb0ELb1ELb0ELb0ELb0ELb0ELb0ELi2ELi4ELi4ELi4ELb0EEENS1_24CollectiveEpilogueBwdGQAISA_fSD_Li256ELb0ELb0EEENS1_25SingleTileBwdLPTSchedulerILb0ELi128ELb0EEEEEEEEEvNT_6ParamsE$_ZN4cute3eso3ESOILb1ELb0EJNS_6LayoutINS_5tupleIJNS3_IJNS3_IJNS_1CILi8EEENS4_ILi1EEEEEES6_EEENS3_IJNS3_IJS6_S6_EEENS4_ILi4EEEEEEEEENS3_IJNS3_IJNS3_IJS6_NS4_ILi0EEEEEESD_EEENS3_IJNS3_IJSD_SD_EEES5_EEEEEEEENS_10ViewEngineIPN7cutlass10bfloat16_tEEEEEC2ERKSJ_RKSO_,@function
        .size           $_ZN7cutlass13device_kernelIN5flash19enable_sm80_to_sm89INS1_16FlashAttnBwdSm80INS1_25CollectiveMainloopBwdSm80ILi2ELi2EN4cute5tupleIJNS5_1CILi128EEES8_NS7_ILi64EEEEEENS_10bfloat16_tEfNS_4arch4Sm80ELb1ELb0ELb1ELb0ELb0ELb0ELb0ELb0ELi2ELi4ELi4ELi4ELb0EEENS1_24CollectiveEpilogueBwdGQAISA_fSD_Li256ELb0ELb0EEENS1_25SingleTileBwdLPTSchedulerILb0ELi128ELb0EEEEEEEEEvNT_6ParamsE$_ZN4cute3eso3ESOILb1ELb0EJNS_6LayoutINS_5tupleIJNS3_IJNS3_IJNS_1CILi8EEENS4_ILi1EEEEEES6_EEENS3_IJNS3_IJS6_S6_EEENS4_ILi4EEEEEEEEENS3_IJNS3_IJNS3_IJS6_NS4_ILi0EEEEEESD_EEENS3_IJNS3_IJSD_SD_EEES5_EEEEEEEENS_10ViewEngineIPN7cutlass10bfloat16_tEEEEEC2ERKSJ_RKSO_,($_ZN7cutlass13device_kernelIN5flash19enable_sm80_to_sm89INS1_16FlashAttnBwdSm80INS1_25CollectiveMainloopBwdSm80ILi2ELi2EN4cute5tupleIJNS5_1CILi128EEES8_NS7_ILi64EEEEEENS_10bfloat16_tEfNS_4arch4Sm80ELb1ELb0ELb1ELb0ELb0ELb0ELb0ELb0ELi2ELi4ELi4ELi4ELb0EEENS1_24CollectiveEpilogueBwdGQAISA_fSD_Li256ELb0ELb0EEENS1_25SingleTileBwdLPTSchedulerILb0ELi128ELb0EEEEEEEEEvNT_6ParamsE$_ZN4cute3eso3ESOILb1ELb0EJNS_6LayoutINS_5tupleIJNS3_IJNS_1CILi1EEENS3_IJNS4_ILi2EEES6_EEEEEES6_NS4_ILi4EEEEEENS3_IJNS3_IJNS4_ILi0EEENS3_IJS5_S9_EEEEEES6_NS4_ILi8EEEEEEEENS_10ViewEngineIPjEEEEC2ERKSG_RKSJ_ - $_ZN7cutlass13device_kernelIN5flash19enable_sm80_to_sm89INS1_16FlashAttnBwdSm80INS1_25CollectiveMainloopBwdSm80ILi2ELi2EN4cute5tupleIJNS5_1CILi128EEES8_NS7_ILi64EEEEEENS_10bfloat16_tEfNS_4arch4Sm80ELb1ELb0ELb1ELb0ELb0ELb0ELb0ELb0ELi2ELi4ELi4ELi4ELb0EEENS1_24CollectiveEpilogueBwdGQAISA_fSD_Li256ELb0ELb0EEENS1_25SingleTileBwdLPTSchedulerILb0ELi128ELb0EEEEEEEEEvNT_6ParamsE$_ZN4cute3eso3ESOILb1ELb0EJNS_6LayoutINS_5tupleIJNS3_IJNS3_IJNS_1CILi8EEENS4_ILi1EEEEEES6_EEENS3_IJNS3_IJS6_S6_EEENS4_ILi4EEEEEEEEENS3_IJNS3_IJNS3_IJS6_NS4_ILi0EEEEEESD_EEENS3_IJNS3_IJSD_SD_EEES5_EEEEEEEENS_10ViewEngineIPN7cutlass10bfloat16_tEEEEEC2ERKSJ_RKSO_)
$_ZN7cutlass13device_kernelIN5flash19enable_sm80_to_sm89INS1_16FlashAttnBwdSm80INS1_25CollectiveMainloopBwdSm80ILi2ELi2EN4cute5tupleIJNS5_1CILi128EEES8_NS7_ILi64EEEEEENS_10bfloat16_tEfNS_4arch4Sm80ELb1ELb0ELb1ELb0ELb0ELb0ELb0ELb0ELi2ELi4ELi4ELi4ELb0EEENS1_24CollectiveEpilogueBwdGQAISA_fSD_Li256ELb0ELb0EEENS1_25SingleTileBwdLPTSchedulerILb0ELi128ELb0EEEEEEEEEvNT_6ParamsE$_ZN4cute3eso3ESOILb1ELb0EJNS_6LayoutINS_5tupleIJNS3_IJNS3_IJNS_1CILi8EEENS4_ILi1EEEEEES6_EEENS3_IJNS3_IJS6_S6_EEENS4_ILi4EEEEEEEEENS3_IJNS3_IJNS3_IJS6_NS4_ILi0EEEEEESD_EEENS3_IJNS3_IJSD_SD_EEES5_EEEEEEEENS_10ViewEngineIPN7cutlass10bfloat16_tEEEEEC2ERKSJ_RKSO_:
[----:B------:R-:W-:Y:S02]  /*8bf0*/  IADD3 R4, R23, -c[0x0][0x20], RZ ;  /* 0x8000080017047a10 */ /* 0x000fe40007ffe0ff */
[----:B------:R-:W-:-:S03]  /*8c00*/  MOV R9, 0x0 ;  /* 0x0000000000097802 */ /* 0x000fc60000000f00 */
[----:B------:R1:W-:Y:S01]  /*8c10*/  STL.64 [R4], R2 ;  /* 0x0000000204007387 */ /* 0x0003e20000100a00 */
[----:B------:R-:W-:Y:S05]  /*8c20*/  RET.REL.NODEC R8 `(_ZN7cutlass13device_kernelIN5flash19enable_sm80_to_sm89INS1_16FlashAttnBwdSm80INS1_25CollectiveMainloopBwdSm80ILi2ELi2EN4cute5tupleIJNS5_1CILi128EEES8_NS7_ILi64EEEEEENS_10bfloat16_tEfNS_4arch4Sm80ELb1ELb0ELb1ELb0ELb0ELb0ELb0ELb0ELi2ELi4ELi4ELi4ELb0EEENS1_24CollectiveEpilogueBwdGQAISA_fSD_Li256ELb0ELb0EEENS1_25SingleTileBwdLPTSchedulerILb0ELi128ELb0EEEEEEEEEvNT_6ParamsE) ;  /* 0xffff73d008007950 */ /* 0x000fea0003c3ffff */
        .type           $_ZN7cutlass13device_kernelIN5flash19enable_sm80_to_sm89INS1_16FlashAttnBwdSm80INS1_25CollectiveMainloopBwdSm80ILi2ELi2EN4cute5tupleIJNS5_1CILi128EEES8_NS7_ILi64EEEEEENS_10bfloat16_tEfNS_4arch4Sm80ELb1ELb0ELb1ELb0ELb0ELb0ELb0ELb0ELi2ELi4ELi4ELi4ELb0EEENS1_24CollectiveEpilogueBwdGQAISA_fSD_Li256ELb0ELb0EEENS1_25SingleTileBwdLPTSchedulerILb0ELi128ELb0EEEEEEEEEvNT_6ParamsE$_ZN4cute3eso3ESOILb1ELb0EJNS_6LayoutINS_5tupleIJNS3_IJNS_1CILi1EEENS3_IJNS4_ILi2EEES6_EEEEEES6_NS4_ILi4EEEEEENS3_IJNS3_IJNS4_ILi0EEENS3_IJS5_S9_EEEEEES6_NS4_ILi8EEEEEEEENS_10ViewEngineIPjEEEEC2ERKSG_RKSJ_,@function
        .size           $_ZN7cutlass13device_kernelIN5flash19enable_sm80_to_sm89INS1_16FlashAttnBwdSm80INS1_25CollectiveMainloopBwdSm80ILi2ELi2EN4cute5tupleIJNS5_1CILi128EEES8_NS7_ILi64EEEEEENS_10bfloat16_tEfNS_4arch4Sm80ELb1ELb0ELb1ELb0ELb0ELb0ELb0ELb0ELi2ELi4ELi4ELi4ELb0EEENS1_24CollectiveEpilogueBwdGQAISA_fSD_Li256ELb0ELb0EEENS1_25SingleTileBwdLPTSchedulerILb0ELi128ELb0EEEEEEEEEvNT_6ParamsE$_ZN4cute3eso3ESOILb1ELb0EJNS_6LayoutINS_5tupleIJNS3_IJNS_1CILi1EEENS3_IJNS4_ILi2EEES6_EEEEEES6_NS4_ILi4EEEEEENS3_IJNS3_IJNS4_ILi0EEENS3_IJS5_S9_EEEEEES6_NS4_ILi8EEEEEEEENS_10ViewEngineIPjEEEEC2ERKSG_RKSJ_,($_ZN7cutlass13device_kernelIN5flash19enable_sm80_to_sm89INS1_16FlashAttnBwdSm80INS1_25CollectiveMainloopBwdSm80ILi2ELi2EN4cute5tupleIJNS5_1CILi128EEES8_NS7_ILi64EEEEEENS_10bfloat16_tEfNS_4arch4Sm80ELb1ELb0ELb1ELb0ELb0ELb0ELb0ELb0ELi2ELi4ELi4ELi4ELb0EEENS1_24CollectiveEpilogueBwdGQAISA_fSD_Li256ELb0ELb0EEENS1_25SingleTileBwdLPTSchedulerILb0ELi128ELb0EEEEEEEEEvNT_6ParamsE$_ZN4cute3eso3ESOILb1ELb0EJNS_6LayoutINS_5tupleIJNS3_IJNS_1CILi1EEENS3_IJNS4_ILi4EEENS4_ILi2EEEEEEEEES7_S6_EEENS3_IJNS3_IJNS4_ILi0EEENS3_IJS5_NS4_ILi8EEEEEEEEES6_NS4_ILi16EEEEEEEENS_10ViewEngineIPN7cutlass10bfloat16_tEEEEEC2ERKSH_RKSM_ - $_ZN7cutlass13device_kernelIN5flash19enable_sm80_to_sm89INS1_16FlashAttnBwdSm80INS1_25CollectiveMainloopBwdSm80ILi2ELi2EN4cute5tupleIJNS5_1CILi128EEES8_NS7_ILi64EEEEEENS_10bfloat16_tEfNS_4arch4Sm80ELb1ELb0ELb1ELb0ELb0ELb0ELb0ELb0ELi2ELi4ELi4ELi4ELb0EEENS1_24CollectiveEpilogueBwdGQAISA_fSD_Li256ELb0ELb0EEENS1_25SingleTileBwdLPTSchedulerILb0ELi128ELb0EEEEEEEEEvNT_6ParamsE$_ZN4cute3eso3ESOILb1ELb0EJNS_6LayoutINS_5tupleIJNS3_IJNS_1CILi1EEENS3_IJNS4_ILi2EEES6_EEEEEES6_NS4_ILi4EEEEEENS3_IJNS3_IJNS4_ILi0EEENS3_IJS5_S9_EEEEEES6_NS4_ILi8EEEEEEEENS_10ViewEngineIPjEEEEC2ERKSG_RKSJ_)
$_ZN7cutlass13device_kernelIN5flash19enable_sm80_to_sm89INS1_16FlashAttnBwdSm80INS1_25CollectiveMainloopBwdSm80ILi2ELi2EN4cute5tupleIJNS5_1CILi128EEES8_NS7_ILi64EEEEEENS_10bfloat16_tEfNS_4arch4Sm80ELb1ELb0ELb1ELb0ELb0ELb0ELb0ELb0ELi2ELi4ELi4ELi4ELb0EEENS1_24CollectiveEpilogueBwdGQAISA_fSD_Li256ELb0ELb0EEENS1_25SingleTileBwdLPTSchedulerILb0ELi128ELb0EEEEEEEEEvNT_6ParamsE$_ZN4cute3eso3ESOILb1ELb0EJNS_6LayoutINS_5tupleIJNS3_IJNS_1CILi1EEENS3_IJNS4_ILi2EEES6_EEEEEES6_NS4_ILi4EEEEEENS3_IJNS3_IJNS4_ILi0EEENS3_IJS5_S9_EEEEEES6_NS4_ILi8EEEEEEEENS_10ViewEngineIPjEEEEC2ERKSG_RKSJ_:
[----:B------:R-:W-:Y:S01]  /*8c30*/  IADD3 R4, R56, -c[0x0][0x20], RZ ;  /* 0x8000080038047a10 */ /* 0x000fe20007ffe0ff */
[----:B------:R-:W-:Y:S01]  /*8c40*/  IMAD.MOV.U32 R8, RZ, RZ, R6 ;  /* 0x000000ffff087224 */ /* 0x000fe200078e0006 */
[----:B------:R-:W-:-:S03]  /*8c50*/  MOV R9, 0x0 ;  /* 0x0000000000097802 */ /* 0x000fc60000000f00 */
[----:B------:R1:W-:Y:S01]  /*8c60*/  STL.64 [R4], R2 ;  /* 0x0000000204007387 */ /* 0x0003e20000100a00 */
[----:B------:R-:W-:Y:S05]  /*8c70*/  RET.REL.NODEC R8 `(_ZN7cutlass13device_kernelIN5flash19enable_sm80_to_sm89INS1_16FlashAttnBwdSm80INS1_25CollectiveMainloopBwdSm80ILi2ELi2EN4cute5tupleIJNS5_1CILi128EEES8_NS7_ILi64EEEEEENS_10bfloat16_tEfNS_4arch4Sm80ELb1ELb0ELb1ELb0ELb0ELb0ELb0ELb0ELi2ELi4ELi4ELi4ELb0EEENS1_24CollectiveEpilogueBwdGQAISA_fSD_Li256ELb0ELb0EEENS1_25SingleTileBwdLPTSchedulerILb0ELi128ELb0EEEEEEEEEvNT_6ParamsE) ;  /* 0xffff738008007950 */ /* 0x000fea0003c3ffff */
        .type           $_ZN7cutlass13device_kernelIN5flash19enable_sm80_to_sm89INS1_16FlashAttnBwdSm80INS1_25CollectiveMainloopBwdSm80ILi2ELi2EN4cute5tupleIJNS5_1CILi128EEES8_NS7_ILi64EEEEEENS_10bfloat16_tEfNS_4arch4Sm80ELb1ELb0ELb1ELb0ELb0ELb0ELb0ELb0ELi2ELi4ELi4ELi4ELb0EEENS1_24CollectiveEpilogueBwdGQAISA_fSD_Li256ELb0ELb0EEENS1_25SingleTileBwdLPTSchedulerILb0ELi128ELb0EEEEEEEEEvNT_6ParamsE$_ZN4cute3eso3ESOILb1ELb0EJNS_6LayoutINS_5tupleIJNS3_IJNS_1CILi1EEENS3_IJNS4_ILi4EEENS4_ILi2EEEEEEEEES7_S6_EEENS3_IJNS3_IJNS4_ILi0EEENS3_IJS5_NS4_ILi8EEEEEEEEES6_NS4_ILi16EEEEEEEENS_10ViewEngineIPN7cutlass10bfloat16_tEEEEEC2ERKSH_RKSM_,@function
        .size           $_ZN7cutlass13device_kernelIN5flash19enable_sm80_to_sm89INS1_16FlashAttnBwdSm80INS1_25CollectiveMainloopBwdSm80ILi2ELi2EN4cute5tupleIJNS5_1CILi128EEES8_NS7_ILi64EEEEEENS_10bfloat16_tEfNS_4arch4Sm80ELb1ELb0ELb1ELb0ELb0ELb0ELb0ELb0ELi2ELi4ELi4ELi4ELb0EEENS1_24CollectiveEpilogueBwdGQAISA_fSD_Li256ELb0ELb0EEENS1_25SingleTileBwdLPTSchedulerILb0ELi128ELb0EEEEEEEEEvNT_6ParamsE$_ZN4cute3eso3ESOILb1ELb0EJNS_6LayoutINS_5tupleIJNS3_IJNS_1CILi1EEENS3_IJNS4_ILi4EEENS4_ILi2EEEEEEEEES7_S6_EEENS3_IJNS3_IJNS4_ILi0EEENS3_IJS5_NS4_ILi8EEEEEEEEES6_NS4_ILi16EEEEEEEENS_10ViewEngineIPN7cutlass10bfloat16_tEEEEEC2ERKSH_RKSM_,($_ZN7cutlass13device_kernelIN5flash19enable_sm80_to_sm89INS1_16FlashAttnBwdSm80INS1_25CollectiveMainloopBwdSm80ILi2ELi2EN4cute5tupleIJNS5_1CILi128EEES8_NS7_ILi64EEEEEENS_10bfloat16_tEfNS_4arch4Sm80ELb1ELb0ELb1ELb0ELb0ELb0ELb0ELb0ELi2ELi4ELi4ELi4ELb0EEENS1_24CollectiveEpilogueBwdGQAISA_fSD_Li256ELb0ELb0EEENS1_25SingleTileBwdLPTSchedulerILb0ELi128ELb0EEEEEEEEEvNT_6ParamsE$_ZN4cute3eso3ESOILb1ELb0EJNS_6LayoutINS_5tupleIJNS3_IJNS_1CILi1EEENS4_ILi2EEEEEEEEENS3_IJNS3_IJS5_S5_EEEEEEEENS_10ViewEngineIPjEEEEC2ERKSB_RKSE_ - $_ZN7cutlass13device_kernelIN5flash19enable_sm80_to_sm89INS1_16FlashAttnBwdSm80INS1_25CollectiveMainloopBwdSm80ILi2ELi2EN4cute5tupleIJNS5_1CILi128EEES8_NS7_ILi64EEEEEENS_10bfloat16_tEfNS_4arch4Sm80ELb1ELb0ELb1ELb0ELb0ELb0ELb0ELb0ELi2ELi4ELi4ELi4ELb0EEENS1_24CollectiveEpilogueBwdGQAISA_fSD_Li256ELb0ELb0EEENS1_25SingleTileBwdLPTSchedulerILb0ELi128ELb0EEEEEEEEEvNT_6ParamsE$_ZN4cute3eso3ESOILb1ELb0EJNS_6LayoutINS_5tupleIJNS3_IJNS_1CILi1EEENS3_IJNS4_ILi4EEENS4_ILi2EEEEEEEEES7_S6_EEENS3_IJNS3_IJNS4_ILi0EEENS3_IJS5_NS4_ILi8EEEEEEEEES6_NS4_ILi16EEEEEEEENS_10ViewEngineIPN7cutlass10bfloat16_tEEEEEC2ERKSH_RKSM_)
$_ZN7cutlass13device_kernelIN5flash19enable_sm80_to_sm89INS1_16FlashAttnBwdSm80INS1_25CollectiveMainloopBwdSm80ILi2ELi2EN4cute5tupleIJNS5_1CILi128EEES8_NS7_ILi64EEEEEENS_10bfloat16_tEfNS_4arch4Sm80ELb1ELb0ELb1ELb0ELb0ELb0ELb0ELb0ELi2ELi4ELi4ELi4ELb0EEENS1_24CollectiveEpilogueBwdGQAISA_fSD_Li256ELb0ELb0EEENS1_25SingleTileBwdLPTSchedulerILb0ELi128ELb0EEEEEEEEEvNT_6ParamsE$_ZN4cute3eso3ESOILb1ELb0EJNS_6LayoutINS_5tupleIJNS3_IJNS_1CILi1EEENS3_IJNS4_ILi4EEENS4_ILi2EEEEEEEEES7_S6_EEENS3_IJNS3_IJNS4_ILi0EEENS3_IJS5_NS4_ILi8EEEEEEEEES6_NS4_ILi16EEEEEEEENS_10ViewEngineIPN7cutlass10bfloat16_tEEEEEC2ERKSH_RKSM_:
[----:B------:R-:W-:Y:S01]  /*8c80*/  IADD3 R3, R56, -c[0x0][0x20], RZ ;  /* 0x8000080038037a10 */ /* 0x000fe20007ffe0ff */
[----:B------:R-:W-:Y:S01]  /*8c90*/  IMAD.MOV.U32 R50, RZ, RZ, R2 ;  /* 0x000000ffff327224 */ /* 0x000fe200078e0002 */
[----:B------:R-:W-:-:S04]  /*8ca0*/  MOV R5, 0x0 ;  /* 0x0000000000057802 */ /* 0x000fc80000000f00 */
[----:B------:R1:W-:Y:S01]  /*8cb0*/  STL.64 [R3], R50 ;  /* 0x0000003203007387 */ /* 0x0003e20000100a00 */
[----:B------:R-:W-:Y:S05]  /*8cc0*/  RET.REL.NODEC R4 `(_ZN7cutlass13device_kernelIN5flash19enable_sm80_to_sm89INS1_16FlashAttnBwdSm80INS1_25CollectiveMainloopBwdSm80ILi2ELi2EN4cute5tupleIJNS5_1CILi128EEES8_NS7_ILi64EEEEEENS_10bfloat16_tEfNS_4arch4Sm80ELb1ELb0ELb1ELb0ELb0ELb0ELb0ELb0ELi2ELi4ELi4ELi4ELb0EEENS1_24CollectiveEpilogueBwdGQAISA_fSD_Li256ELb0ELb0EEENS1_25SingleTileBwdLPTSchedulerILb0ELi128ELb0EEEEEEEEEvNT_6ParamsE) ;  /* 0xffff733004007950 */ /* 0x000fea0003c3ffff */
        .type           $_ZN7cutlass13device_kernelIN5flash19enable_sm80_to_sm89INS1_16FlashAttnBwdSm80INS1_25CollectiveMainloopBwdSm80ILi2ELi2EN4cute5tupleIJNS5_1CILi128EEES8_NS7_ILi64EEEEEENS_10bfloat16_tEfNS_4arch4Sm80ELb1ELb0ELb1ELb0ELb0ELb0ELb0ELb0ELi2ELi4ELi4ELi4ELb0EEENS1_24CollectiveEpilogueBwdGQAISA_fSD_Li256ELb0ELb0EEENS1_25SingleTileBwdLPTSchedulerILb0ELi128ELb0EEEEEEEEEvNT_6ParamsE$_ZN4cute3eso3ESOILb1ELb0EJNS_6LayoutINS_5tupleIJNS3_IJNS_1CILi1EEENS4_ILi2EEEEEEEEENS3_IJNS3_IJS5_S5_EEEEEEEENS_10ViewEngineIPjEEEEC2ERKSB_RKSE_,@function
        .size           $_ZN7cutlass13device_kernelIN5flash19enable_sm80_to_sm89INS1_16FlashAttnBwdSm80INS1_25CollectiveMainloopBwdSm80ILi2ELi2EN4cute5tupleIJNS5_1CILi128EEES8_NS7_ILi64EEEEEENS_10bfloat16_tEfNS_4arch4Sm80ELb1ELb0ELb1ELb0ELb0ELb0ELb0ELb0ELi2ELi4ELi4ELi4ELb0EEENS1_24CollectiveEpilogueBwdGQAISA_fSD_Li256ELb0ELb0EEENS1_25SingleTileBwdLPTSchedulerILb0ELi128ELb0EEEEEEEEEvNT_6ParamsE$_ZN4cute3eso3ESOILb1ELb0EJNS_6LayoutINS_5tupleIJNS3_IJNS_1CILi1EEENS4_ILi2EEEEEEEEENS3_IJNS3_IJS5_S5_EEEEEEEENS_10ViewEngineIPjEEEEC2ERKSB_RKSE_,($_ZN7cutlass13device_kernelIN5flash19enable_sm80_to_sm89INS1_16FlashAttnBwdSm80INS1_25CollectiveMainloopBwdSm80ILi2ELi2EN4cute5tupleIJNS5_1CILi128EEES8_NS7_ILi64EEEEEENS_10bfloat16_tEfNS_4arch4Sm80ELb1ELb0ELb1ELb0ELb0ELb0ELb0ELb0ELi2ELi4ELi4ELi4ELb0EEENS1_24CollectiveEpilogueBwdGQAISA_fSD_Li256ELb0ELb0EEENS1_25SingleTileBwdLPTSchedulerILb0ELi128ELb0EEEEEEEEEvNT_6ParamsE$_ZN4cute3eso3ESOILb1ELb0EJNS_6LayoutINS_5tupleIJNS3_IJNS_1CILi1EEENS4_ILi2EEEEEES6_NS4_ILi8EEEEEENS3_IJNS3_IJS5_S5_EEES6_NS4_ILi4EEEEEEEENS_10ViewEngineIPKN7cutlass5ArrayIfLi2ELb1EEEEEEEC2ERKSD_RKSK_ - $_ZN7cutlass13device_kernelIN5flash19enable_sm80_to_sm89INS1_16FlashAttnBwdSm80INS1_25CollectiveMainloopBwdSm80ILi2ELi2EN4cute5tupleIJNS5_1CILi128EEES8_NS7_ILi64EEEEEENS_10bfloat16_tEfNS_4arch4Sm80ELb1ELb0ELb1ELb0ELb0ELb0ELb0ELb0ELi2ELi4ELi4ELi4ELb0EEENS1_24CollectiveEpilogueBwdGQAISA_fSD_Li256ELb0ELb0EEENS1_25SingleTileBwdLPTSchedulerILb0ELi128ELb0EEEEEEEEEvNT_6ParamsE$_ZN4cute3eso3ESOILb1ELb0EJNS_6LayoutINS_5tupleIJNS3_IJNS_1CILi1EEENS4_ILi2EEEEEEEEENS3_IJNS3_IJS5_S5_EEEEEEEENS_10ViewEngineIPjEEEEC2ERKSB_RKSE_)
$_ZN7cutlass13device_kernelIN5flash19enable_sm80_to_sm89INS1_16FlashAttnBwdSm80INS1_25CollectiveMainloopBwdSm80ILi2ELi2EN4cute5tupleIJNS5_1CILi128EEES8_NS7_ILi64EEEEEENS_10bfloat16_tEfNS_4arch4Sm80ELb1ELb0ELb1ELb0ELb0ELb0ELb0ELb0ELi2ELi4ELi4ELi4ELb0EEENS1_24CollectiveEpilogueBwdGQAISA_fSD_Li256ELb0ELb0EEENS1_25SingleTileBwdLPTSchedulerILb0ELi128ELb0EEEEEEEEEvNT_6ParamsE$_ZN4cute3eso3ESOILb1ELb0EJNS_6LayoutINS_5tupleIJNS3_IJNS_1CILi1EEENS4_ILi2EEEEEEEEENS3_IJNS3_IJS5_S5_EEEEEEEENS_10ViewEngineIPjEEEEC2ERKSB_RKSE_:
[----:B------:R-:W-:Y:S01]  /*8cd0*/  IADD3 R2, R2, -c[0x0][0x20], RZ ;  /* 0x8000080002027a10 */ /* 0x000fe20007ffe0ff */
[----:B------:R-:W-:Y:S01]  /*8ce0*/  IMAD.MOV.U32 R11, RZ, RZ, R3 ;  /* 0x000000ffff0b7224 */ /* 0x000fe200078e0003 */
[----:B------:R-:W-:-:S04]  /*8cf0*/  MOV R5, 0x0 ;  /* 0x0000000000057802 */ /* 0x000fc80000000f00 */
[----:B------:R1:W-:Y:S01]  /*8d00*/  STL.64 [R2], R10 ;  /* 0x0000000a02007387 */ /* 0x0003e20000100a00 */
[----:B------:R-:W-:Y:S05]  /*8d10*/  RET.REL.NODEC R4 `(_ZN7cutlass13device_kernelIN5flash19enable_sm80_to_sm89INS1_16FlashAttnBwdSm80INS1_25CollectiveMainloopBwdSm80ILi2ELi2EN4cute5tupleIJNS5_1CILi128EEES8_NS7_ILi64EEEEEENS_10bfloat16_tEfNS_4arch4Sm80ELb1ELb0ELb1ELb0ELb0ELb0ELb0ELb0ELi2ELi4ELi4ELi4ELb0EEENS1_24CollectiveEpilogueBwdGQAISA_fSD_Li256ELb0ELb0EEENS1_25SingleTileBwdLPTSchedulerILb0ELi128ELb0EEEEEEEEEvNT_6ParamsE) ;  /* 0xffff72e004007950 */ /* 0x000fea0003c3ffff */
        .type           $_ZN7cutlass13device_kernelIN5flash19enable_sm80_to_sm89INS1_16FlashAttnBwdSm80INS1_25CollectiveMainloopBwdSm80ILi2ELi2EN4cute5tupleIJNS5_1CILi128EEES8_NS7_ILi64EEEEEENS_10bfloat16_tEfNS_4arch4Sm80ELb1ELb0ELb1ELb0ELb0ELb0ELb0ELb0ELi2ELi4ELi4ELi4ELb0EEENS1_24CollectiveEpilogueBwdGQAISA_fSD_Li256ELb0ELb0EEENS1_25SingleTileBwdLPTSchedulerILb0ELi128ELb0EEEEEEEEEvNT_6ParamsE$_ZN4cute3eso3ESOILb1ELb0EJNS_6LayoutINS_5tupleIJNS3_IJNS_1CILi1EEENS4_ILi2EEEEEES6_NS4_ILi8EEEEEENS3_IJNS3_IJS5_S5_EEES6_NS4_ILi4EEEEEEEENS_10ViewEngineIPKN7cutlass5ArrayIfLi2ELb1EEEEEEEC2ERKSD_RKSK_,@function
        .size           $_ZN7cutlass13device_kernelIN5flash19enable_sm80_to_sm89INS1_16FlashAttnBwdSm80INS1_25CollectiveMainloopBwdSm80ILi2ELi2EN4cute5tupleIJNS5_1CILi128EEES8_NS7_ILi64EEEEEENS_10bfloat16_tEfNS_4arch4Sm80ELb1ELb0ELb1ELb0ELb0ELb0ELb0ELb0ELi2ELi4ELi4ELi4ELb0EEENS1_24CollectiveEpilogueBwdGQAISA_fSD_Li256ELb0ELb0EEENS1_25SingleTileBwdLPTSchedulerILb0ELi128ELb0EEEEEEEEEvNT_6ParamsE$_ZN4cute3eso3ESOILb1ELb0EJNS_6LayoutINS_5tupleIJNS3_IJNS_1CILi1EEENS4_ILi2EEEEEES6_NS4_ILi8EEEEEENS3_IJNS3_IJS5_S5_EEES6_NS4_ILi4EEEEEEEENS_10ViewEngineIPKN7cutlass5ArrayIfLi2ELb1EEEEEEEC2ERKSD_RKSK_,($_ZN7cutlass13device_kernelIN5flash19enable_sm80_to_sm89INS1_16FlashAttnBwdSm80INS1_25CollectiveMainloopBwdSm80ILi2ELi2EN4cute5tupleIJNS5_1CILi128EEES8_NS7_ILi64EEEEEENS_10bfloat16_tEfNS_4arch4Sm80ELb1ELb0ELb1ELb0ELb0ELb0ELb0ELb0ELi2ELi4ELi4ELi4ELb0EEENS1_24CollectiveEpilogueBwdGQAISA_fSD_Li256ELb0ELb0EEENS1_25SingleTileBwdLPTSchedulerILb0ELi128ELb0EEEEEEEEEvNT_6ParamsE$_ZN4cute3eso3ESOILb1ELb0EJNS_6LayoutINS_5tupleIJNS3_IJNS_1CILi1EEENS4_ILi2EEEEEES6_NS4_ILi8EEEEEENS3_IJNS3_IJS5_S5_EEES6_NS4_ILi4EEEEEEEENS_10ViewEngineIPN7cutlass5ArrayINSF_10bfloat16_tELi2ELb0EEEEEEEC2ERKSD_RKSK_ - $_ZN7cutlass13device_kernelIN5flash19enable_sm80_to_sm89INS1_16FlashAttnBwdSm80INS1_25CollectiveMainloopBwdSm80ILi2ELi2EN4cute5tupleIJNS5_1CILi128EEES8_NS7_ILi64EEEEEENS_10bfloat16_tEfNS_4arch4Sm80ELb1ELb0ELb1ELb0ELb0ELb0ELb0ELb0ELi2ELi4ELi4ELi4ELb0EEENS1_24CollectiveEpilogueBwdGQAISA_fSD_Li256ELb0ELb0EEENS1_25SingleTileBwdLPTSchedulerILb0ELi128ELb0EEEEEEEEEvNT_6ParamsE$_ZN4cute3eso3ESOILb1ELb0EJNS_6LayoutINS_5tupleIJNS3_IJNS_1CILi1EEENS4_ILi2EEEEEES6_NS4_ILi8EEEEEENS3_IJNS3_IJS5_S5_EEES6_NS4_ILi4EEEEEEEENS_10ViewEngineIPKN7cutlass5ArrayIfLi2ELb1EEEEEEEC2ERKSD_RKSK_)
$_ZN7cutlass13device_kernelIN5flash19enable_sm80_to_sm89INS1_16FlashAttnBwdSm80INS1_25CollectiveMainloopBwdSm80ILi2ELi2EN4cute5tupleIJNS5_1CILi128EEES8_NS7_ILi64EEEEEENS_10bfloat16_tEfNS_4arch4Sm80ELb1ELb0ELb1ELb0ELb0ELb0ELb0ELb0ELi2ELi4ELi4ELi4ELb0EEENS1_24CollectiveEpilogueBwdGQAISA_fSD_Li256ELb0ELb0EEENS1_25SingleTileBwdLPTSchedulerILb0ELi128ELb0EEEEEEEEEvNT_6ParamsE$_ZN4cute3eso3ESOILb1ELb0EJNS_6LayoutINS_5tupleIJNS3_IJNS_1CILi1EEENS4_ILi2EEEEEES6_NS4_ILi8EEEEEENS3_IJNS3_IJS5_S5_EEES6_NS4_ILi4EEEEEEEENS_10ViewEngineIPKN7cutlass5ArrayIfLi2ELb1EEEEEEEC2ERKSD_RKSK_:
[----:B------:R-:W-:Y:S01]  /*8d20*/  IADD3 R2, R56, -c[0x0][0x20], RZ ;  /* 0x8000080038027a10 */ /* 0x000fe20007ffe0ff */
[----:B------:R-:W-:Y:S01]  /*8d30*/  IMAD.MOV.U32 R9, RZ, RZ, R5 ;  /* 0x000000ffff097224 */ /* 0x000fe200078e0005 */
[----:B------:R-:W-:Y:S01]  /*8d40*/  MOV R10, R6 ;  /* 0x00000006000a7202 */ /* 0x000fe20000000f00 */
[----:B------:R-:W-:-:S03]  /*8d50*/  IMAD.MOV.U32 R11, RZ, RZ, 0x0 ;  /* 0x00000000ff0b7424 */ /* 0x000fc600078e00ff */
[----:B------:R1:W-:Y:S01]  /*8d60*/  STL.64 [R2], R8 ;  /* 0x0000000802007387 */ /* 0x0003e20000100a00 */
[----:B------:R-:W-:Y:S05]  /*8d70*/  RET.REL.NODEC R10 `(_ZN7cutlass13device_kernelIN5flash19enable_sm80_to_sm89INS1_16FlashAttnBwdSm80INS1_25CollectiveMainloopBwdSm80ILi2ELi2EN4cute5tupleIJNS5_1CILi128EEES8_NS7_ILi64EEEEEENS_10bfloat16_tEfNS_4arch4Sm80ELb1ELb0ELb1ELb0ELb0ELb0ELb0ELb0ELi2ELi4ELi4ELi4ELb0EEENS1_24CollectiveEpilogueBwdGQAISA_fSD_Li256ELb0ELb0EEENS1_25SingleTileBwdLPTSchedulerILb0ELi128ELb0EEEEEEEEEvNT_6ParamsE) ;  /* 0xffff72800a007950 */ /* 0x000fea0003c3ffff */
        .type           $_ZN7cutlass13device_kernelIN5flash19enable_sm80_to_sm89INS1_16FlashAttnBwdSm80INS1_25CollectiveMainloopBwdSm80ILi2ELi2EN4cute5tupleIJNS5_1CILi128EEES8_NS7_ILi64EEEEEENS_10bfloat16_tEfNS_4arch4Sm80ELb1ELb0ELb1ELb0ELb0ELb0ELb0ELb0ELi2ELi4ELi4ELi4ELb0EEENS1_24CollectiveEpilogueBwdGQAISA_fSD_Li256ELb0ELb0EEENS1_25SingleTileBwdLPTSchedulerILb0ELi128ELb0EEEEEEEEEvNT_6ParamsE$_ZN4cute3eso3ESOILb1ELb0EJNS_6LayoutINS_5tupleIJNS3_IJNS_1CILi1EEENS4_ILi2EEEEEES6_NS4_ILi8EEEEEENS3_IJNS3_IJS5_S5_EEES6_NS4_ILi4EEEEEEEENS_10ViewEngineIPN7cutlass5ArrayINSF_10bfloat16_tELi2ELb0EEEEEEEC2ERKSD_RKSK_,@function
        .size           $_ZN7cutlass13device_kernelIN5flash19enable_sm80_to_sm89INS1_16FlashAttnBwdSm80INS1_25CollectiveMainloopBwdSm80ILi2ELi2EN4cute5tupleIJNS5_1CILi128EEES8_NS7_ILi64EEEEEENS_10bfloat16_tEfNS_4arch4Sm80ELb1ELb0ELb1ELb0ELb0ELb0ELb0ELb0ELi2ELi4ELi4ELi4ELb0EEENS1_24CollectiveEpilogueBwdGQAISA_fSD_Li256ELb0ELb0EEENS1_25SingleTileBwdLPTSchedulerILb0ELi128ELb0EEEEEEEEEvNT_6ParamsE$_ZN4cute3eso3ESOILb1ELb0EJNS_6LayoutINS_5tupleIJNS3_IJNS_1CILi1EEENS4_ILi2EEEEEES6_NS4_ILi8EEEEEENS3_IJNS3_IJS5_S5_EEES6_NS4_ILi4EEEEEEEENS_10ViewEngineIPN7cutlass5ArrayINSF_10bfloat16_tELi2ELb0EEEEEEEC2ERKSD_RKSK_,($_ZN7cutlass13device_kernelIN5flash19enable_sm80_to_sm89INS1_16FlashAttnBwdSm80INS1_25CollectiveMainloopBwdSm80ILi2ELi2EN4cute5tupleIJNS5_1CILi128EEES8_NS7_ILi64EEEEEENS_10bfloat16_tEfNS_4arch4Sm80ELb1ELb0ELb1ELb0ELb0ELb0ELb0ELb0ELi2ELi4ELi4ELi4ELb0EEENS1_24CollectiveEpilogueBwdGQAISA_fSD_Li256ELb0ELb0EEENS1_25SingleTileBwdLPTSchedulerILb0ELi128ELb0EEEEEEEEEvNT_6ParamsE$_ZN4cute3eso3ESOILb1ELb0EJNS_6LayoutINS_5tupleIJNS3_IJNS_1CILi1EEENS4_ILi2EEES6_EEEEEENS3_IJNS3_IJS5_S5_S6_EEEEEEEENS_10ViewEngineIPjEEEEC2ERKSB_RKSE_ - $_ZN7cutlass13device_kernelIN5flash19enable_sm80_to_sm89INS1_16FlashAttnBwdSm80INS1_25CollectiveMainloopBwdSm80ILi2ELi2EN4cute5tupleIJNS5_1CILi128EEES8_NS7_ILi64EEEEEENS_10bfloat16_tEfNS_4arch4Sm80ELb1ELb0ELb1ELb0ELb0ELb0ELb0ELb0ELi2ELi4ELi4ELi4ELb0EEENS1_24CollectiveEpilogueBwdGQAISA_fSD_Li256ELb0ELb0EEENS1_25SingleTileBwdLPTSchedulerILb0ELi128ELb0EEEEEEEEEvNT_6ParamsE$_ZN4cute3eso3ESOILb1ELb0EJNS_6LayoutINS_5tupleIJNS3_IJNS_1CILi1EEENS4_ILi2EEEEEES6_NS4_ILi8EEEEEENS3_IJNS3_IJS5_S5_EEES6_NS4_ILi4EEEEEEEENS_10ViewEngineIPN7cutlass5ArrayINSF_10bfloat16_tELi2ELb0EEEEEEEC2ERKSD_RKSK_)
$_ZN7cutlass13device_kernelIN5flash19enable_sm80_to_sm89INS1_16FlashAttnBwdSm80INS1_25CollectiveMainloopBwdSm80ILi2ELi2EN4cute5tupleIJNS5_1CILi128EEES8_NS7_ILi64EEEEEENS_10bfloat16_tEfNS_4arch4Sm80ELb1ELb0ELb1ELb0ELb0ELb0ELb0ELb0ELi2ELi4ELi4ELi4ELb0EEENS1_24CollectiveEpilogueBwdGQAISA_fSD_Li256ELb0ELb0EEENS1_25SingleTileBwdLPTSchedulerILb0ELi128ELb0EEEEEEEEEvNT_6ParamsE$_ZN4cute3eso3ESOILb1ELb0EJNS_6LayoutINS_5tupleIJNS3_IJNS_1CILi1EEENS4_ILi2EEEEEES6_NS4_ILi8EEEEEENS3_IJNS3_IJS5_S5_EEES6_NS4_ILi4EEEEEEEENS_10ViewEngineIPN7cutlass5ArrayINSF_10bfloat16_tELi2ELb0EEEEEEEC2ERKSD_RKSK_:
[----:B------:R-:W-:Y:S01]  /*8d80*/  IADD3 R2, R56, -c[0x0][0x20], RZ ;  /* 0x8000080038027a10 */ /* 0x000fe20007ffe0ff */
[----:B------:R-:W-:Y:S01]  /*8d90*/  IMAD.MOV.U32 R9, RZ, RZ, R5 ;  /* 0x000000ffff097224 */ /* 0x000fe200078e0005 */
[----:B------:R-:W-:Y:S01]  /*8da0*/  MOV R50, R6 ;  /* 0x0000000600327202 */ /* 0x000fe20000000f00 */
[----:B------:R-:W-:-:S03]  /*8db0*/  IMAD.MOV.U32 R51, RZ, RZ, 0x0 ;  /* 0x00000000ff337424 */ /* 0x000fc600078e00ff */
[----:B------:R1:W-:Y:S01]  /*8dc0*/  STL.64 [R2], R8 ;  /* 0x0000000802007387 */ /* 0x0003e20000100a00 */
[----:B------:R-:W-:Y:S05]  /*8dd0*/  RET.REL.NODEC R50 `(_ZN7cutlass13device_kernelIN5flash19enable_sm80_to_sm89INS1_16FlashAttnBwdSm80INS1_25CollectiveMainloopBwdSm80ILi2ELi2EN4cute5tupleIJNS5_1CILi128EEES8_NS7_ILi64EEEEEENS_10bfloat16_tEfNS_4arch4Sm80ELb1ELb0ELb1ELb0ELb0ELb0ELb0ELb0ELi2ELi4ELi4ELi4ELb0EEENS1_24CollectiveEpilogueBwdGQAISA_fSD_Li256ELb0ELb0EEENS1_25SingleTileBwdLPTSchedulerILb0ELi128ELb0EEEEEEEEEvNT_6ParamsE) ;  /* 0xffff722032007950 */ /* 0x000fea0003c3ffff */
        .type           $_ZN7cutlass13device_kernelIN5flash19enable_sm80_to_sm89INS1_16FlashAttnBwdSm80INS1_25CollectiveMainloopBwdSm80ILi2ELi2EN4cute5tupleIJNS5_1CILi128EEES8_NS7_ILi64EEEEEENS_10bfloat16_tEfNS_4arch4Sm80ELb1ELb0ELb1ELb0ELb0ELb0ELb0ELb0ELi2ELi4ELi4ELi4ELb0EEENS1_24CollectiveEpilogueBwdGQAISA_fSD_Li256ELb0ELb0EEENS1_25SingleTileBwdLPTSchedulerILb0ELi128ELb0EEEEEEEEEvNT_6ParamsE$_ZN4cute3eso3ESOILb1ELb0EJNS_6LayoutINS_5tupleIJNS3_IJNS_1CILi1EEENS4_ILi2EEES6_EEEEEENS3_IJNS3_IJS5_S5_S6_EEEEEEEENS_10ViewEngineIPjEEEEC2ERKSB_RKSE_,@function
        .size           $_ZN7cutlass13device_kernelIN5flash19enable_sm80_to_sm89INS1_16FlashAttnBwdSm80INS1_25CollectiveMainloopBwdSm80ILi2ELi2EN4cute5tupleIJNS5_1CILi128EEES8_NS7_ILi64EEEEEENS_10bfloat16_tEfNS_4arch4Sm80ELb1ELb0ELb1ELb0ELb0ELb0ELb0ELb0ELi2ELi4ELi4ELi4ELb0EEENS1_24CollectiveEpilogueBwdGQAISA_fSD_Li256ELb0ELb0EEENS1_25SingleTileBwdLPTSchedulerILb0ELi128ELb0EEEEEEEEEvNT_6ParamsE$_ZN4cute3eso3ESOILb1ELb0EJNS_6LayoutINS_5tupleIJNS3_IJNS_1CILi1EEENS4_ILi2EEES6_EEEEEENS3_IJNS3_IJS5_S5_S6_EEEEEEEENS_10ViewEngineIPjEEEEC2ERKSB_RKSE_,($_ZN7cutlass13device_kernelIN5flash19enable_sm80_to_sm89INS1_16FlashAttnBwdSm80INS1_25CollectiveMainloopBwdSm80ILi2ELi2EN4cute5tupleIJNS5_1CILi128EEES8_NS7_ILi64EEEEEENS_10bfloat16_tEfNS_4arch4Sm80ELb1ELb0ELb1ELb0ELb0ELb0ELb0ELb0ELi2ELi4ELi4ELi4ELb0EEENS1_24CollectiveEpilogueBwdGQAISA_fSD_Li256ELb0ELb0EEENS1_25SingleTileBwdLPTSchedulerILb0ELi128ELb0EEEEEEEEEvNT_6ParamsE$_ZN4cute3eso3ESOILb1ELb0EJNS_6LayoutINS_5tupleIJNS3_IJNS_1CILi1EEENS4_ILi4EEEEEENS4_ILi2EEES6_EEENS3_IJNS3_IJNS4_ILi0EEES5_EEES6_NS4_ILi8EEEEEEEENS_10ViewEngineIPfEEEEC2ERKSE_RKSH_ - $_ZN7cutlass13device_kernelIN5flash19enable_sm80_to_sm89INS1_16FlashAttnBwdSm80INS1_25CollectiveMainloopBwdSm80ILi2ELi2EN4cute5tupleIJNS5_1CILi128EEES8_NS7_ILi64EEEEEENS_10bfloat16_tEfNS_4arch4Sm80ELb1ELb0ELb1ELb0ELb0ELb0ELb0ELb0ELi2ELi4ELi4ELi4ELb0EEENS1_24CollectiveEpilogueBwdGQAISA_fSD_Li256ELb0ELb0EEENS1_25SingleTileBwdLPTSchedulerILb0ELi128ELb0EEEEEEEEEvNT_6ParamsE$_ZN4cute3eso3ESOILb1ELb0EJNS_6LayoutINS_5tupleIJNS3_IJNS_1CILi1EEENS4_ILi2EEES6_EEEEEENS3_IJNS3_IJS5_S5_S6_EEEEEEEENS_10ViewEngineIPjEEEEC2ERKSB_RKSE_)
$_ZN7cutlass13device_kernelIN5flash19enable_sm80_to_sm89INS1_16FlashAttnBwdSm80INS1_25CollectiveMainloopBwdSm80ILi2ELi2EN4cute5tupleIJNS5_1CILi128EEES8_NS7_ILi64EEEEEENS_10bfloat16_tEfNS_4arch4Sm80ELb1ELb0ELb1ELb0ELb0ELb0ELb0ELb0ELi2ELi4ELi4ELi4ELb0EEENS1_24CollectiveEpilogueBwdGQAISA_fSD_Li256ELb0ELb0EEENS1_25SingleTileBwdLPTSchedulerILb0ELi128ELb0EEEEEEEEEvNT_6ParamsE$_ZN4cute3eso3ESOILb1ELb0EJNS_6LayoutINS_5tupleIJNS3_IJNS_1CILi1EEENS4_ILi2EEES6_EEEEEENS3_IJNS3_IJS5_S5_S6_EEEEEEEENS_10ViewEngineIPjEEEEC2ERKSB_RKSE_:
[----:B------:R-:W-:Y:S02]  /*8de0*/  IADD3 R2, R66, -c[0x0][0x20], RZ ;  /* 0x8000080042027a10 */ /* 0x000fe40007ffe0ff */
[----:B------:R-:W-:-:S03]  /*8df0*/  MOV R5, 0x0 ;  /* 0x0000000000057802 */ /* 0x000fc60000000f00 */
[----:B------:R1:W-:Y:S01]  /*8e00*/  STL.64 [R2], R12 ;  /* 0x0000000c02007387 */ /* 0x0003e20000100a00 */
[----:B------:R-:W-:Y:S05]  /*8e10*/  RET.REL.NODEC R4 `(_ZN7cutlass13device_kernelIN5flash19enable_sm80_to_sm89INS1_16FlashAttnBwdSm80INS1_25CollectiveMainloopBwdSm80ILi2ELi2EN4cute5tupleIJNS5_1CILi128EEES8_NS7_ILi64EEEEEENS_10bfloat16_tEfNS_4arch4Sm80ELb1ELb0ELb1ELb0ELb0ELb0ELb0ELb0ELi2ELi4ELi4ELi4ELb0EEENS1_24CollectiveEpilogueBwdGQAISA_fSD_Li256ELb0ELb0EEENS1_25SingleTileBwdLPTSchedulerILb0ELi128ELb0EEEEEEEEEvNT_6ParamsE) ;  /* 0xffff71e004007950 */ /* 0x000fea0003c3ffff */
        .type           $_ZN7cutlass13device_kernelIN5flash19enable_sm80_to_sm89INS1_16FlashAttnBwdSm80INS1_25CollectiveMainloopBwdSm80ILi2ELi2EN4cute5tupleIJNS5_1CILi128EEES8_NS7_ILi64EEEEEENS_10bfloat16_tEfNS_4arch4Sm80ELb1ELb0ELb1ELb0ELb0ELb0ELb0ELb0ELi2ELi4ELi4ELi4ELb0EEENS1_24CollectiveEpilogueBwdGQAISA_fSD_Li256ELb0ELb0EEENS1_25SingleTileBwdLPTSchedulerILb0ELi128ELb0EEEEEEEEEvNT_6ParamsE$_ZN4cute3eso3ESOILb1ELb0EJNS_6LayoutINS_5tupleIJNS3_IJNS_1CILi1EEENS4_ILi4EEEEEENS4_ILi2EEES6_EEENS3_IJNS3_IJNS4_ILi0EEES5_EEES6_NS4_ILi8EEEEEEEENS_10ViewEngineIPfEEEEC2ERKSE_RKSH_,@function
        .size           $_ZN7cutlass13device_kernelIN5flash19enable_sm80_to_sm89INS1_16FlashAttnBwdSm80INS1_25CollectiveMainloopBwdSm80ILi2ELi2EN4cute5tupleIJNS5_1CILi128EEES8_NS7_ILi64EEEEEENS_10bfloat16_tEfNS_4arch4Sm80ELb1ELb0ELb1ELb0ELb0ELb0ELb0ELb0ELi2ELi4ELi4ELi4ELb0EEENS1_24CollectiveEpilogueBwdGQAISA_fSD_Li256ELb0ELb0EEENS1_25SingleTileBwdLPTSchedulerILb0ELi128ELb0EEEEEEEEEvNT_6ParamsE$_ZN4cute3eso3ESOILb1ELb0EJNS_6LayoutINS_5tupleIJNS3_IJNS_1CILi1EEENS4_ILi4EEEEEENS4_ILi2EEES6_EEENS3_IJNS3_IJNS4_ILi0EEES5_EEES6_NS4_ILi8EEEEEEEENS_10ViewEngineIPfEEEEC2ERKSE_RKSH_,($_ZN7cutlass13device_kernelIN5flash19enable_sm80_to_sm89INS1_16FlashAttnBwdSm80INS1_25CollectiveMainloopBwdSm80ILi2ELi2EN4cute5tupleIJNS5_1CILi128EEES8_NS7_ILi64EEEEEENS_10bfloat16_tEfNS_4arch4Sm80ELb1ELb0ELb1ELb0ELb0ELb0ELb0ELb0ELi2ELi4ELi4ELi4ELb0EEENS1_24CollectiveEpilogueBwdGQAISA_fSD_Li256ELb0ELb0EEENS1_25SingleTileBwdLPTSchedulerILb0ELi128ELb0EEEEEEEEEvNT_6ParamsE$_ZN4cute3eso3ESOILb1ELb0EJNS_6LayoutINS_5tupleIJNS3_IJNS_1CILi1EEES5_EEEEEENS3_IJNS3_IJS5_NS4_ILi0EEEEEEEEEEENS_10ViewEngineINS_8gmem_ptrIPKN7cutlass9uint128_tEEEEEEEC2ERKSB_RKSJ_ - $_ZN7cutlass13device_kernelIN5flash19enable_sm80_to_sm89INS1_16FlashAttnBwdSm80INS1_25CollectiveMainloopBwdSm80ILi2ELi2EN4cute5tupleIJNS5_1CILi128EEES8_NS7_ILi64EEEEEENS_10bfloat16_tEfNS_4arch4Sm80ELb1ELb0ELb1ELb0ELb0ELb0ELb0ELb0ELi2ELi4ELi4ELi4ELb0EEENS1_24CollectiveEpilogueBwdGQAISA_fSD_Li256ELb0ELb0EEENS1_25SingleTileBwdLPTSchedulerILb0ELi128ELb0EEEEEEEEEvNT_6ParamsE$_ZN4cute3eso3ESOILb1ELb0EJNS_6LayoutINS_5tupleIJNS3_IJNS_1CILi1EEENS4_ILi4EEEEEENS4_ILi2EEES6_EEENS3_IJNS3_IJNS4_ILi0EEES5_EEES6_NS4_ILi8EEEEEEEENS_10ViewEngineIPfEEEEC2ERKSE_RKSH_)
$_ZN7cutlass13device_kernelIN5flash19enable_sm80_to_sm89INS1_16FlashAttnBwdSm80INS1_25CollectiveMainloopBwdSm80ILi2ELi2EN4cute5tupleIJNS5_1CILi128EEES8_NS7_ILi64EEEEEENS_10bfloat16_tEfNS_4arch4Sm80ELb1ELb0ELb1ELb0ELb0ELb0ELb0ELb0ELi2ELi4ELi4ELi4ELb0EEENS1_24CollectiveEpilogueBwdGQAISA_fSD_Li256ELb0ELb0EEENS1_25SingleTileBwdLPTSchedulerILb0ELi128ELb0EEEEEEEEEvNT_6ParamsE$_ZN4cute3eso3ESOILb1ELb0EJNS_6LayoutINS_5tupleIJNS3_IJNS_1CILi1EEENS4_ILi4EEEEEENS4_ILi2EEES6_EEENS3_IJNS3_IJNS4_ILi0EEES5_EEES6_NS4_ILi8EEEEEEEENS_10ViewEngineIPfEEEEC2ERKSE_RKSH_:
[----:B------:R-:W-:Y:S02]  /*8e20*/  IADD3 R2, R59, -c[0x0][0x20], RZ ;  /* 0x800008003b027a10 */ /* 0x000fe40007ffe0ff */
[----:B------:R-:W-:-:S03]  /*8e30*/  MOV R5, 0x0 ;  /* 0x0000000000057802 */ /* 0x000fc60000000f00 */
[----:B------:R1:W-:Y:S01]  /*8e40*/  STL.64 [R2], R54 ;  /* 0x0000003602007387 */ /* 0x0003e20000100a00 */
[----:B------:R-:W-:Y:S05]  /*8e50*/  RET.REL.NODEC R4 `(_ZN7cutlass13device_kernelIN5flash19enable_sm80_to_sm89INS1_16FlashAttnBwdSm80INS1_25CollectiveMainloopBwdSm80ILi2ELi2EN4cute5tupleIJNS5_1CILi128EEES8_NS7_ILi64EEEEEENS_10bfloat16_tEfNS_4arch4Sm80ELb1ELb0ELb1ELb0ELb0ELb0ELb0ELb0ELi2ELi4ELi4ELi4ELb0EEENS1_24CollectiveEpilogueBwdGQAISA_fSD_Li256ELb0ELb0EEENS1_25SingleTileBwdLPTSchedulerILb0ELi128ELb0EEEEEEEEEvNT_6ParamsE) ;  /* 0xffff71a004007950 */ /* 0x000fea0003c3ffff */
        .type           $_ZN7cutlass13device_kernelIN5flash19enable_sm80_to_sm89INS1_16FlashAttnBwdSm80INS1_25CollectiveMainloopBwdSm80ILi2ELi2EN4cute5tupleIJNS5_1CILi128EEES8_NS7_ILi64EEEEEENS_10bfloat16_tEfNS_4arch4Sm80ELb1ELb0ELb1ELb0ELb0ELb0ELb0ELb0ELi2ELi4ELi4ELi4ELb0EEENS1_24CollectiveEpilogueBwdGQAISA_fSD_Li256ELb0ELb0EEENS1_25SingleTileBwdLPTSchedulerILb0ELi128ELb0EEEEEEEEEvNT_6ParamsE$_ZN4cute3eso3ESOILb1ELb0EJNS_6LayoutINS_5tupleIJNS3_IJNS_1CILi1EEES5_EEEEEENS3_IJNS3_IJS5_NS4_ILi0EEEEEEEEEEENS_10ViewEngineINS_8gmem_ptrIPKN7cutlass9uint128_tEEEEEEEC2ERKSB_RKSJ_,@function
        .size           $_ZN7cutlass13device_kernelIN5flash19enable_sm80_to_sm89INS1_16FlashAttnBwdSm80INS1_25CollectiveMainloopBwdSm80ILi2ELi2EN4cute5tupleIJNS5_1CILi128EEES8_NS7_ILi64EEEEEENS_10bfloat16_tEfNS_4arch4Sm80ELb1ELb0ELb1ELb0ELb0ELb0ELb0ELb0ELi2ELi4ELi4ELi4ELb0EEENS1_24CollectiveEpilogueBwdGQAISA_fSD_Li256ELb0ELb0EEENS1_25SingleTileBwdLPTSchedulerILb0ELi128ELb0EEEEEEEEEvNT_6ParamsE$_ZN4cute3eso3ESOILb1ELb0EJNS_6LayoutINS_5tupleIJNS3_IJNS_1CILi1EEES5_EEEEEENS3_IJNS3_IJS5_NS4_ILi0EEEEEEEEEEENS_10ViewEngineINS_8gmem_ptrIPKN7cutlass9uint128_tEEEEEEEC2ERKSB_RKSJ_,($_ZN7cutlass13device_kernelIN5flash19enable_sm80_to_sm89INS1_16FlashAttnBwdSm80INS1_25CollectiveMainloopBwdSm80ILi2ELi2EN4cute5tupleIJNS5_1CILi128EEES8_NS7_ILi64EEEEEENS_10bfloat16_tEfNS_4arch4Sm80ELb1ELb0ELb1ELb0ELb0ELb0ELb0ELb0ELi2ELi4ELi4ELi4ELb0EEENS1_24CollectiveEpilogueBwdGQAISA_fSD_Li256ELb0ELb0EEENS1_25SingleTileBwdLPTSchedulerILb0ELi128ELb0EEEEEEEEEvNT_6ParamsE$_ZN4cute3eso3ESOILb1ELb0EJNS_6LayoutINS_5tupleIJNS3_IJNS_1CILi1EEES5_EEEEEENS3_IJNS3_IJS5_NS4_ILi0EEEEEEEEEEENS_10ViewEngineINS_8smem_ptrIPN7cutlass9uint128_tEEEEEEEC2ERKSB_RKSI_ - $_ZN7cutlass13device_kernelIN5flash19enable_sm80_to_sm89INS1_16FlashAttnBwdSm80INS1_25CollectiveMainloopBwdSm80ILi2ELi2EN4cute5tupleIJNS5_1CILi128EEES8_NS7_ILi64EEEEEENS_10bfloat16_tEfNS_4arch4Sm80ELb1ELb0ELb1ELb0ELb0ELb0ELb0ELb0ELi2ELi4ELi4ELi4ELb0EEENS1_24CollectiveEpilogueBwdGQAISA_fSD_Li256ELb0ELb0EEENS1_25SingleTileBwdLPTSchedulerILb0ELi128ELb0EEEEEEEEEvNT_6ParamsE$_ZN4cute3eso3ESOILb1ELb0EJNS_6LayoutINS_5tupleIJNS3_IJNS_1CILi1EEES5_EEEEEENS3_IJNS3_IJS5_NS4_ILi0EEEEEEEEEEENS_10ViewEngineINS_8gmem_ptrIPKN7cutlass9uint128_tEEEEEEEC2ERKSB_RKSJ_)
$_ZN7cutlass13device_kernelIN5flash19enable_sm80_to_sm89INS1_16FlashAttnBwdSm80INS1_25CollectiveMainloopBwdSm80ILi2ELi2EN4cute5tupleIJNS5_1CILi128EEES8_NS7_ILi64EEEEEENS_10bfloat16_tEfNS_4arch4Sm80ELb1ELb0ELb1ELb0ELb0ELb0ELb0ELb0ELi2ELi4ELi4ELi4ELb0EEENS1_24CollectiveEpilogueBwdGQAISA_fSD_Li256ELb0ELb0EEENS1_25SingleTileBwdLPTSchedulerILb0ELi128ELb0EEEEEEEEEvNT_6ParamsE$_ZN4cute3eso3ESOILb1ELb0EJNS_6LayoutINS_5tupleIJNS3_IJNS_1CILi1EEES5_EEEEEENS3_IJNS3_IJS5_NS4_ILi0EEEEEEEEEEENS_10ViewEngineINS_8gmem_ptrIPKN7cutlass9uint128_tEEEEEEEC2ERKSB_RKSJ_:
[----:B------:R-:W-:Y:S02]  /*8e60*/  IADD3 R4, R15, -c[0x0][0x20], RZ ;  /* 0x800008000f047a10 */ /* 0x000fe40007ffe0ff */
[----:B------:R-:W-:-:S03]  /*8e70*/  MOV R9, 0x0 ;  /* 0x0000000000097802 */ /* 0x000fc60000000f00 */
[----:B------:R1:W-:Y:S01]  /*8e80*/  STL.64 [R4], R2 ;  /* 0x0000000204007387 */ /* 0x0003e20000100a00 */
[----:B------:R-:W-:Y:S05]  /*8e90*/  RET.REL.NODEC R8 `(_ZN7cutlass13device_kernelIN5flash19enable_sm80_to_sm89INS1_16FlashAttnBwdSm80INS1_25CollectiveMainloopBwdSm80ILi2ELi2EN4cute5tupleIJNS5_1CILi128EEES8_NS7_ILi64EEEEEENS_10bfloat16_tEfNS_4arch4Sm80ELb1ELb0ELb1ELb0ELb0ELb0ELb0ELb0ELi2ELi4ELi4ELi4ELb0EEENS1_24CollectiveEpilogueBwdGQAISA_fSD_Li256ELb0ELb0EEENS1_25SingleTileBwdLPTSchedulerILb0ELi128ELb0EEEEEEEEEvNT_6ParamsE) ;  /* 0xffff716008007950 */ /* 0x000fea0003c3ffff */
        .type           $_ZN7cutlass13device_kernelIN5flash19enable_sm80_to_sm89INS1_16FlashAttnBwdSm80INS1_25CollectiveMainloopBwdSm80ILi2ELi2EN4cute5tupleIJNS5_1CILi128EEES8_NS7_ILi64EEEEEENS_10bfloat16_tEfNS_4arch4Sm80ELb1ELb0ELb1ELb0ELb0ELb0ELb0ELb0ELi2ELi4ELi4ELi4ELb0EEENS1_24CollectiveEpilogueBwdGQAISA_fSD_Li256ELb0ELb0EEENS1_25SingleTileBwdLPTSchedulerILb0ELi128ELb0EEEEEEEEEvNT_6ParamsE$_ZN4cute3eso3ESOILb1ELb0EJNS_6LayoutINS_5tupleIJNS3_IJNS_1CILi1EEES5_EEEEEENS3_IJNS3_IJS5_NS4_ILi0EEEEEEEEEEENS_10ViewEngineINS_8smem_ptrIPN7cutlass9uint128_tEEEEEEEC2ERKSB_RKSI_,@function
        .size           $_ZN7cutlass13device_kernelIN5flash19enable_sm80_to_sm89INS1_16FlashAttnBwdSm80INS1_25CollectiveMainloopBwdSm80ILi2ELi2EN4cute5tupleIJNS5_1CILi128EEES8_NS7_ILi64EEEEEENS_10bfloat16_tEfNS_4arch4Sm80ELb1ELb0ELb1ELb0ELb0ELb0ELb0ELb0ELi2ELi4ELi4ELi4ELb0EEENS1_24CollectiveEpilogueBwdGQAISA_fSD_Li256ELb0ELb0EEENS1_25SingleTileBwdLPTSchedulerILb0ELi128ELb0EEEEEEEEEvNT_6ParamsE$_ZN4cute3eso3ESOILb1ELb0EJNS_6LayoutINS_5tupleIJNS3_IJNS_1CILi1EEES5_EEEEEENS3_IJNS3_IJS5_NS4_ILi0EEEEEEEEEEENS_10ViewEngineINS_8smem_ptrIPN7cutlass9uint128_tEEEEEEEC2ERKSB_RKSI_,($_ZN7cutlass13device_kernelIN5flash19enable_sm80_to_sm89INS1_16FlashAttnBwdSm80INS1_25CollectiveMainloopBwdSm80ILi2ELi2EN4cute5tupleIJNS5_1CILi128EEES8_NS7_ILi64EEEEEENS_10bfloat16_tEfNS_4arch4Sm80ELb1ELb0ELb1ELb0ELb0ELb0ELb0ELb0ELi2ELi4ELi4ELi4ELb0EEENS1_24CollectiveEpilogueBwdGQAISA_fSD_Li256ELb0ELb0EEENS1_25SingleTileBwdLPTSchedulerILb0ELi128ELb0EEEEEEEEEvNT_6ParamsE$_ZN4cute3eso3ESOILb1ELb0EJNS_6LayoutINS_5tupleIJNS3_IJNS_1CILi1EEES5_EEENS4_ILi32EEEEEENS3_IJNS3_IJNS4_ILi0EEES9_EEENS4_ILi256EEEEEEEENS_10ViewEngineINS_8gmem_ptrIPfEEEEEEC2ERKSD_RKSI_ - $_ZN7cutlass13device_kernelIN5flash19enable_sm80_to_sm89INS1_16FlashAttnBwdSm80INS1_25CollectiveMainloopBwdSm80ILi2ELi2EN4cute5tupleIJNS5_1CILi128EEES8_NS7_ILi64EEEEEENS_10bfloat16_tEfNS_4arch4Sm80ELb1ELb0ELb1ELb0ELb0ELb0ELb0ELb0ELi2ELi4ELi4ELi4ELb0EEENS1_24CollectiveEpilogueBwdGQAISA_fSD_Li256ELb0ELb0EEENS1_25SingleTileBwdLPTSchedulerILb0ELi128ELb0EEEEEEEEEvNT_6ParamsE$_ZN4cute3eso3ESOILb1ELb0EJNS_6LayoutINS_5tupleIJNS3_IJNS_1CILi1EEES5_EEEEEENS3_IJNS3_IJS5_NS4_ILi0EEEEEEEEEEENS_10ViewEngineINS_8smem_ptrIPN7cutlass9uint128_tEEEEEEEC2ERKSB_RKSI_)
$_ZN7cutlass13device_kernelIN5flash19enable_sm80_to_sm89INS1_16FlashAttnBwdSm80INS1_25CollectiveMainloopBwdSm80ILi2ELi2EN4cute5tupleIJNS5_1CILi128EEES8_NS7_ILi64EEEEEENS_10bfloat16_tEfNS_4arch4Sm80ELb1ELb0ELb1ELb0ELb0ELb0ELb0ELb0ELi2ELi4ELi4ELi4ELb0EEENS1_24CollectiveEpilogueBwdGQAISA_fSD_Li256ELb0ELb0EEENS1_25SingleTileBwdLPTSchedulerILb0ELi128ELb0EEEEEEEEEvNT_6ParamsE$_ZN4cute3eso3ESOILb1ELb0EJNS_6LayoutINS_5tupleIJNS3_IJNS_1CILi1EEES5_EEEEEENS3_IJNS3_IJS5_NS4_ILi0EEEEEEEEEEENS_10ViewEngineINS_8smem_ptrIPN7cutlass9uint128_tEEEEEEEC2ERKSB_RKSI_:
[----:B------:R-:W-:Y:S02]  /*8ea0*/  IADD3 R4, R4, -c[0x0][0x20], RZ ;  /* 0x8000080004047a10 */ /* 0x000fe40007ffe0ff */
[----:B------:R-:W-:-:S03]  /*8eb0*/  MOV R7, 0x0 ;  /* 0x0000000000077802 */ /* 0x000fc60000000f00 */
[----:B------:R1:W-:Y:S01]  /*8ec0*/  STL.64 [R4], R2 ;  /* 0x0000000204007387 */ /* 0x0003e20000100a00 */
[----:B------:R-:W-:Y:S05]  /*8ed0*/  RET.REL.NODEC R6 `(_ZN7cutlass13device_kernelIN5flash19enable_sm80_to_sm89INS1_16FlashAttnBwdSm80INS1_25CollectiveMainloopBwdSm80ILi2ELi2EN4cute5tupleIJNS5_1CILi128EEES8_NS7_ILi64EEEEEENS_10bfloat16_tEfNS_4arch4Sm80ELb1ELb0ELb1ELb0ELb0ELb0ELb0ELb0ELi2ELi4ELi4ELi4ELb0EEENS1_24CollectiveEpilogueBwdGQAISA_fSD_Li256ELb0ELb0EEENS1_25SingleTileBwdLPTSchedulerILb0ELi128ELb0EEEEEEEEEvNT_6ParamsE) ;  /* 0xffff712006007950 */ /* 0x000fea0003c3ffff */
        .type           $_ZN7cutlass13device_kernelIN5flash19enable_sm80_to_sm89INS1_16FlashAttnBwdSm80INS1_25CollectiveMainloopBwdSm80ILi2ELi2EN4cute5tupleIJNS5_1CILi128EEES8_NS7_ILi64EEEEEENS_10bfloat16_tEfNS_4arch4Sm80ELb1ELb0ELb1ELb0ELb0ELb0ELb0ELb0ELi2ELi4ELi4ELi4ELb0EEENS1_24CollectiveEpilogueBwdGQAISA_fSD_Li256ELb0ELb0EEENS1_25SingleTileBwdLPTSchedulerILb0ELi128ELb0EEEEEEEEEvNT_6ParamsE$_ZN4cute3eso3ESOILb1ELb0EJNS_6LayoutINS_5tupleIJNS3_IJNS_1CILi1EEES5_EEENS4_ILi32EEEEEENS3_IJNS3_IJNS4_ILi0EEES9_EEENS4_ILi256EEEEEEEENS_10ViewEngineINS_8gmem_ptrIPfEEEEEEC2ERKSD_RKSI_,@function
        .size           $_ZN7cutlass13device_kernelIN5flash19enable_sm80_to_sm89INS1_16FlashAttnBwdSm80INS1_25CollectiveMainloopBwdSm80ILi2ELi2EN4cute5tupleIJNS5_1CILi128EEES8_NS7_ILi64EEEEEENS_10bfloat16_tEfNS_4arch4Sm80ELb1ELb0ELb1ELb0ELb0ELb0ELb0ELb0ELi2ELi4ELi4ELi4ELb0EEENS1_24CollectiveEpilogueBwdGQAISA_fSD_Li256ELb0ELb0EEENS1_25SingleTileBwdLPTSchedulerILb0ELi128ELb0EEEEEEEEEvNT_6ParamsE$_ZN4cute3eso3ESOILb1ELb0EJNS_6LayoutINS_5tupleIJNS3_IJNS_1CILi1EEES5_EEENS4_ILi32EEEEEENS3_IJNS3_IJNS4_ILi0EEES9_EEENS4_ILi256EEEEEEEENS_10ViewEngineINS_8gmem_ptrIPfEEEEEEC2ERKSD_RKSI_,($_ZN7cutlass13device_kernelIN5flash19enable_sm80_to_sm89INS1_16FlashAttnBwdSm80INS1_25CollectiveMainloopBwdSm80ILi2ELi2EN4cute5tupleIJNS5_1CILi128EEES8_NS7_ILi64EEEEEENS_10bfloat16_tEfNS_4arch4Sm80ELb1ELb0ELb1ELb0ELb0ELb0ELb0ELb0ELi2ELi4ELi4ELi4ELb0EEENS1_24CollectiveEpilogueBwdGQAISA_fSD_Li256ELb0ELb0EEENS1_25SingleTileBwdLPTSchedulerILb0ELi128ELb0EEEEEEEEEvNT_6ParamsE$_ZN4cute3eso3ESOILb1ELb0EJNS_6LayoutINS_5tupleIJNS3_IJNS_1CILi1EEES5_EEENS4_ILi32EEEEEENS3_IJNS3_IJNS4_ILi0EEES9_EEENS4_ILi256EEEEEEEEiEEC2ERKSD_RKi - $_ZN7cutlass13device_kernelIN5flash19enable_sm80_to_sm89INS1_16FlashAttnBwdSm80INS1_25CollectiveMainloopBwdSm80ILi2ELi2EN4cute5tupleIJNS5_1CILi128EEES8_NS7_ILi64EEEEEENS_10bfloat16_tEfNS_4arch4Sm80ELb1ELb0ELb1ELb0ELb0ELb0ELb0ELb0ELi2ELi4ELi4ELi4ELb0EEENS1_24CollectiveEpilogueBwdGQAISA_fSD_Li256ELb0ELb0EEENS1_25SingleTileBwdLPTSchedulerILb0ELi128ELb0EEEEEEEEEvNT_6ParamsE$_ZN4cute3eso3ESOILb1ELb0EJNS_6LayoutINS_5tupleIJNS3_IJNS_1CILi1EEES5_EEENS4_ILi32EEEEEENS3_IJNS3_IJNS4_ILi0EEES9_EEENS4_ILi256EEEEEEEENS_10ViewEngineINS_8gmem_ptrIPfEEEEEEC2ERKSD_RKSI_)
$_ZN7cutlass13device_kernelIN5flash19enable_sm80_to_sm89INS1_16FlashAttnBwdSm80INS1_25CollectiveMainloopBwdSm80ILi2ELi2EN4cute5tupleIJNS5_1CILi128EEES8_NS7_ILi64EEEEEENS_10bfloat16_tEfNS_4arch4Sm80ELb1ELb0ELb1ELb0ELb0ELb0ELb0ELb0ELi2ELi4ELi4ELi4ELb0EEENS1_24CollectiveEpilogueBwdGQAISA_fSD_Li256ELb0ELb0EEENS1_25SingleTileBwdLPTSchedulerILb0ELi128ELb0EEEEEEEEEvNT_6ParamsE$_ZN4cute3eso3ESOILb1ELb0EJNS_6LayoutINS_5tupleIJNS3_IJNS_1CILi1EEES5_EEENS4_ILi32EEEEEENS3_IJNS3_IJNS4_ILi0EEES9_EEENS4_ILi256EEEEEEEENS_10ViewEngineINS_8gmem_ptrIPfEEEEEEC2ERKSD_RKSI_:
[----:B------:R-:W-:Y:S02]  /*8ee0*/  IADD3 R59, R59, -c[0x0][0x20], RZ ;  /* 0x800008003b3b7a10 */ /* 0x000fe40007ffe0ff */
[----:B------:R-:W-:-:S03]  /*8ef0*/  MOV R5, 0x0 ;  /* 0x0000000000057802 */ /* 0x000fc60000000f00 */
[----:B------:R1:W-:Y:S01]  /*8f00*/  STL.64 [R59], R2 ;  /* 0x000000023b007387 */ /* 0x0003e20000100a00 */
[----:B------:R-:W-:Y:S05]  /*8f10*/  RET.REL.NODEC R4 `(_ZN7cutlass13device_kernelIN5flash19enable_sm80_to_sm89INS1_16FlashAttnBwdSm80INS1_25CollectiveMainloopBwdSm80ILi2ELi2EN4cute5tupleIJNS5_1CILi128EEES8_NS7_ILi64EEEEEENS_10bfloat16_tEfNS_4arch4Sm80ELb1ELb0ELb1ELb0ELb0ELb0ELb0ELb0ELi2ELi4ELi4ELi4ELb0EEENS1_24CollectiveEpilogueBwdGQAISA_fSD_Li256ELb0ELb0EEENS1_25SingleTileBwdLPTSchedulerILb0ELi128ELb0EEEEEEEEEvNT_6ParamsE) ;  /* 0xffff70e004007950 */ /* 0x000fea0003c3ffff */
        .type           $_ZN7cutlass13device_kernelIN5flash19enable_sm80_to_sm89INS1_16FlashAttnBwdSm80INS1_25CollectiveMainloopBwdSm80ILi2ELi2EN4cute5tupleIJNS5_1CILi128EEES8_NS7_ILi64EEEEEENS_10bfloat16_tEfNS_4arch4Sm80ELb1ELb0ELb1ELb0ELb0ELb0ELb0ELb0ELi2ELi4ELi4ELi4ELb0EEENS1_24CollectiveEpilogueBwdGQAISA_fSD_Li256ELb0ELb0EEENS1_25SingleTileBwdLPTSchedulerILb0ELi128ELb0EEEEEEEEEvNT_6ParamsE$_ZN4cute3eso3ESOILb1ELb0EJNS_6LayoutINS_5tupleIJNS3_IJNS_1CILi1EEES5_EEENS4_ILi32EEEEEENS3_IJNS3_IJNS4_ILi0EEES9_EEENS4_ILi256EEEEEEEEiEEC2ERKSD_RKi,@function
        .size           $_ZN7cutlass13device_kernelIN5flash19enable_sm80_to_sm89INS1_16FlashAttnBwdSm80INS1_25CollectiveMainloopBwdSm80ILi2ELi2EN4cute5tupleIJNS5_1CILi128EEES8_NS7_ILi64EEEEEENS_10bfloat16_tEfNS_4arch4Sm80ELb1ELb0ELb1ELb0ELb0ELb0ELb0ELb0ELi2ELi4ELi4ELi4ELb0EEENS1_24CollectiveEpilogueBwdGQAISA_fSD_Li256ELb0ELb0EEENS1_25SingleTileBwdLPTSchedulerILb0ELi128ELb0EEEEEEEEEvNT_6ParamsE$_ZN4cute3eso3ESOILb1ELb0EJNS_6LayoutINS_5tupleIJNS3_IJNS_1CILi1EEES5_EEENS4_ILi32EEEEEENS3_IJNS3_IJNS4_ILi0EEES9_EEENS4_ILi256EEEEEEEEiEEC2ERKSD_RKi,($_ZN7cutlass13device_kernelIN5flash19enable_sm80_to_sm89INS1_16FlashAttnBwdSm80INS1_25CollectiveMainloopBwdSm80ILi2ELi2EN4cute5tupleIJNS5_1CILi128EEES8_NS7_ILi64EEEEEENS_10bfloat16_tEfNS_4arch4Sm80ELb1ELb0ELb1ELb0ELb0ELb0ELb0ELb0ELi2ELi4ELi4ELi4ELb0EEENS1_24CollectiveEpilogueBwdGQAISA_fSD_Li256ELb0ELb0EEENS1_25SingleTileBwdLPTSchedulerILb0ELi128ELb0EEEEEEEEEvNT_6ParamsE$_ZN4cute3eso3ESOILb1ELb0EJNS_6LayoutINS_5tupleIJNS3_IJNS_1CILi2EEES5_EEEEEENS3_IJNS3_IJNS4_ILi1EEES5_EEEEEEEENS_10ViewEngineIPKfEEEEC2ERKSB_RKSF_ - $_ZN7cutlass13device_kernelIN5flash19enable_sm80_to_sm89INS1_16FlashAttnBwdSm80INS1_25CollectiveMainloopBwdSm80ILi2ELi2EN4cute5tupleIJNS5_1CILi128EEES8_NS7_ILi64EEEEEENS_10bfloat16_tEfNS_4arch4Sm80ELb1ELb0ELb1ELb0ELb0ELb0ELb0ELb0ELi2ELi4ELi4ELi4ELb0EEENS1_24CollectiveEpilogueBwdGQAISA_fSD_Li256ELb0ELb0EEENS1_25SingleTileBwdLPTSchedulerILb0ELi128ELb0EEEEEEEEEvNT_6ParamsE$_ZN4cute3eso3ESOILb1ELb0EJNS_6LayoutINS_5tupleIJNS3_IJNS_1CILi1EEES5_EEENS4_ILi32EEEEEENS3_IJNS3_IJNS4_ILi0EEES9_EEENS4_ILi256EEEEEEEEiEEC2ERKSD_RKi)
$_ZN7cutlass13device_kernelIN5flash19enable_sm80_to_sm89INS1_16FlashAttnBwdSm80INS1_25CollectiveMainloopBwdSm80ILi2ELi2EN4cute5tupleIJNS5_1CILi128EEES8_NS7_ILi64EEEEEENS_10bfloat16_tEfNS_4arch4Sm80ELb1ELb0ELb1ELb0ELb0ELb0ELb0ELb0ELi2ELi4ELi4ELi4ELb0EEENS1_24CollectiveEpilogueBwdGQAISA_fSD_Li256ELb0ELb0EEENS1_25SingleTileBwdLPTSchedulerILb0ELi128ELb0EEEEEEEEEvNT_6ParamsE$_ZN4cute3eso3ESOILb1ELb0EJNS_6LayoutINS_5tupleIJNS3_IJNS_1CILi1EEES5_EEENS4_ILi32EEEEEENS3_IJNS3_IJNS4_ILi0EEES9_EEENS4_ILi256EEEEEEEEiEEC2ERKSD_RKi:
[----:B------:R-:W-:Y:S02]  /*8f20*/  IADD3 R2, R59, -c[0x0][0x20], RZ ;  /* 0x800008003b027a10 */ /* 0x000fe40007ffe0ff */
[----:B------:R-:W-:-:S03]  /*8f30*/  MOV R9, 0x0 ;  /* 0x0000000000097802 */ /* 0x000fc60000000f00 */
[----:B------:R1:W-:Y:S01]  /*8f40*/  STL [R2], R3 ;  /* 0x0000000302007387 */ /* 0x0003e20000100800 */
[----:B------:R-:W-:Y:S05]  /*8f50*/  RET.REL.NODEC R8 `(_ZN7cutlass13device_kernelIN5flash19enable_sm80_to_sm89INS1_16FlashAttnBwdSm80INS1_25CollectiveMainloopBwdSm80ILi2ELi2EN4cute5tupleIJNS5_1CILi128EEES8_NS7_ILi64EEEEEENS_10bfloat16_tEfNS_4arch4Sm80ELb1ELb0ELb1ELb0ELb0ELb0ELb0ELb0ELi2ELi4ELi4ELi4ELb0EEENS1_24CollectiveEpilogueBwdGQAISA_fSD_Li256ELb0ELb0EEENS1_25SingleTileBwdLPTSchedulerILb0ELi128ELb0EEEEEEEEEvNT_6ParamsE) ;  /* 0xffff70a008007950 */ /* 0x000fea0003c3ffff */
        .type           $_ZN7cutlass13device_kernelIN5flash19enable_sm80_to_sm89INS1_16FlashAttnBwdSm80INS1_25CollectiveMainloopBwdSm80ILi2ELi2EN4cute5tupleIJNS5_1CILi128EEES8_NS7_ILi64EEEEEENS_10bfloat16_tEfNS_4arch4Sm80ELb1ELb0ELb1ELb0ELb0ELb0ELb0ELb0ELi2ELi4ELi4ELi4ELb0EEENS1_24CollectiveEpilogueBwdGQAISA_fSD_Li256ELb0ELb0EEENS1_25SingleTileBwdLPTSchedulerILb0ELi128ELb0EEEEEEEEEvNT_6ParamsE$_ZN4cute3eso3ESOILb1ELb0EJNS_6LayoutINS_5tupleIJNS3_IJNS_1CILi2EEES5_EEEEEENS3_IJNS3_IJNS4_ILi1EEES5_EEEEEEEENS_10ViewEngineIPKfEEEEC2ERKSB_RKSF_,@function
        .size           $_ZN7cutlass13device_kernelIN5flash19enable_sm80_to_sm89INS1_16FlashAttnBwdSm80INS1_25CollectiveMainloopBwdSm80ILi2ELi2EN4cute5tupleIJNS5_1CILi128EEES8_NS7_ILi64EEEEEENS_10bfloat16_tEfNS_4arch4Sm80ELb1ELb0ELb1ELb0ELb0ELb0ELb0ELb0ELi2ELi4ELi4ELi4ELb0EEENS1_24CollectiveEpilogueBwdGQAISA_fSD_Li256ELb0ELb0EEENS1_25SingleTileBwdLPTSchedulerILb0ELi128ELb0EEEEEEEEEvNT_6ParamsE$_ZN4cute3eso3ESOILb1ELb0EJNS_6LayoutINS_5tupleIJNS3_IJNS_1CILi2EEES5_EEEEEENS3_IJNS3_IJNS4_ILi1EEES5_EEEEEEEENS_10ViewEngineIPKfEEEEC2ERKSB_RKSF_,($_ZN7cutlass13device_kernelIN5flash19enable_sm80_to_sm89INS1_16FlashAttnBwdSm80INS1_25CollectiveMainloopBwdSm80ILi2ELi2EN4cute5tupleIJNS5_1CILi128EEES8_NS7_ILi64EEEEEENS_10bfloat16_tEfNS_4arch4Sm80ELb1ELb0ELb1ELb0ELb0ELb0ELb0ELb0ELi2ELi4ELi4ELi4ELb0EEENS1_24CollectiveEpilogueBwdGQAISA_fSD_Li256ELb0ELb0EEENS1_25SingleTileBwdLPTSchedulerILb0ELi128ELb0EEEEEEEEEvNT_6ParamsE$_ZN4cute3eso3ESOILb1ELb0EJNS_6LayoutINS_5tupleIJNS3_IJNS_1CILi2EEES5_EEEEEENS3_IJNS3_IJNS4_ILi1EEES5_EEEEEEEENS_10ViewEngineIPN7cutlass10bfloat16_tEEEEEC2ERKSB_RKSG_ - $_ZN7cutlass13device_kernelIN5flash19enable_sm80_to_sm89INS1_16FlashAttnBwdSm80INS1_25CollectiveMainloopBwdSm80ILi2ELi2EN4cute5tupleIJNS5_1CILi128EEES8_NS7_ILi64EEEEEENS_10bfloat16_tEfNS_4arch4Sm80ELb1ELb0ELb1ELb0ELb0ELb0ELb0ELb0ELi2ELi4ELi4ELi4ELb0EEENS1_24CollectiveEpilogueBwdGQAISA_fSD_Li256ELb0ELb0EEENS1_25SingleTileBwdLPTSchedulerILb0ELi128ELb0EEEEEEEEEvNT_6ParamsE$_ZN4cute3eso3ESOILb1ELb0EJNS_6LayoutINS_5tupleIJNS3_IJNS_1CILi2EEES5_EEEEEENS3_IJNS3_IJNS4_ILi1EEES5_EEEEEEEENS_10ViewEngineIPKfEEEEC2ERKSB_RKSF_)
$_ZN7cutlass13device_kernelIN5flash19enable_sm80_to_sm89INS1_16FlashAttnBwdSm80INS1_25CollectiveMainloopBwdSm80ILi2ELi2EN4cute5tupleIJNS5_1CILi128EEES8_NS7_ILi64EEEEEENS_10bfloat16_tEfNS_4arch4Sm80ELb1ELb0ELb1ELb0ELb0ELb0ELb0ELb0ELi2ELi4ELi4ELi4ELb0EEENS1_24CollectiveEpilogueBwdGQAISA_fSD_Li256ELb0ELb0EEENS1_25SingleTileBwdLPTSchedulerILb0ELi128ELb0EEEEEEEEEvNT_6ParamsE$_ZN4cute3eso3ESOILb1ELb0EJNS_6LayoutINS_5tupleIJNS3_IJNS_1CILi2EEES5_EEEEEENS3_IJNS3_IJNS4_ILi1EEES5_EEEEEEEENS_10ViewEngineIPKfEEEEC2ERKSB_RKSF_:
[----:B------:R-:W-:Y:S01]  /*8f60*/  IADD3 R2, R2, -c[0x0][0x20], RZ ;  /* 0x8000080002027a10 */ /* 0x000fe20007ffe0ff */
[----:B------:R-:W-:Y:S01]  /*8f70*/  IMAD.MOV.U32 R7, RZ, RZ, R3 ;  /* 0x000000ffff077224 */ /* 0x000fe200078e0003 */
[----:B------:R-:W-:-:S04]  /*8f80*/  MOV R5, 0x0 ;  /* 0x0000000000057802 */ /* 0x000fc80000000f00 */
[----:B------:R1:W-:Y:S01]  /*8f90*/  STL.64 [R2], R6 ;  /* 0x0000000602007387 */ /* 0x0003e20000100a00 */
[----:B------:R-:W-:Y:S05]  /*8fa0*/  RET.REL.NODEC R4 `(_ZN7cutlass13device_kernelIN5flash19enable_sm80_to_sm89INS1_16FlashAttnBwdSm80INS1_25CollectiveMainloopBwdSm80ILi2ELi2EN4cute5tupleIJNS5_1CILi128EEES8_NS7_ILi64EEEEEENS_10bfloat16_tEfNS_4arch4Sm80ELb1ELb0ELb1ELb0ELb0ELb0ELb0ELb0ELi2ELi4ELi4ELi4ELb0EEENS1_24CollectiveEpilogueBwdGQAISA_fSD_Li256ELb0ELb0EEENS1_25SingleTileBwdLPTSchedulerILb0ELi128ELb0EEEEEEEEEvNT_6ParamsE) ;  /* 0xffff705004007950 */ /* 0x000fea0003c3ffff */
        .type           $_ZN7cutlass13device_kernelIN5flash19enable_sm80_to_sm89INS1_16FlashAttnBwdSm80INS1_25CollectiveMainloopBwdSm80ILi2ELi2EN4cute5tupleIJNS5_1CILi128EEES8_NS7_ILi64EEEEEENS_10bfloat16_tEfNS_4arch4Sm80ELb1ELb0ELb1ELb0ELb0ELb0ELb0ELb0ELi2ELi4ELi4ELi4ELb0EEENS1_24CollectiveEpilogueBwdGQAISA_fSD_Li256ELb0ELb0EEENS1_25SingleTileBwdLPTSchedulerILb0ELi128ELb0EEEEEEEEEvNT_6ParamsE$_ZN4cute3eso3ESOILb1ELb0EJNS_6LayoutINS_5tupleIJNS3_IJNS_1CILi2EEES5_EEEEEENS3_IJNS3_IJNS4_ILi1EEES5_EEEEEEEENS_10ViewEngineIPN7cutlass10bfloat16_tEEEEEC2ERKSB_RKSG_,@function
        .size           $_ZN7cutlass13device_kernelIN5flash19enable_sm80_to_sm89INS1_16FlashAttnBwdSm80INS1_25CollectiveMainloopBwdSm80ILi2ELi2EN4cute5tupleIJNS5_1CILi128EEES8_NS7_ILi64EEEEEENS_10bfloat16_tEfNS_4arch4Sm80ELb1ELb0ELb1ELb0ELb0ELb0ELb0ELb0ELi2ELi4ELi4ELi4ELb0EEENS1_24CollectiveEpilogueBwdGQAISA_fSD_Li256ELb0ELb0EEENS1_25SingleTileBwdLPTSchedulerILb0ELi128ELb0EEEEEEEEEvNT_6ParamsE$_ZN4cute3eso3ESOILb1ELb0EJNS_6LayoutINS_5tupleIJNS3_IJNS_1CILi2EEES5_EEEEEENS3_IJNS3_IJNS4_ILi1EEES5_EEEEEEEENS_10ViewEngineIPN7cutlass10bfloat16_tEEEEEC2ERKSB_RKSG_,($_ZN7cutlass13device_kernelIN5flash19enable_sm80_to_sm89INS1_16FlashAttnBwdSm80INS1_25CollectiveMainloopBwdSm80ILi2ELi2EN4cute5tupleIJNS5_1CILi128EEES8_NS7_ILi64EEEEEENS_10bfloat16_tEfNS_4arch4Sm80ELb1ELb0ELb1ELb0ELb0ELb0ELb0ELb0ELi2ELi4ELi4ELi4ELb0EEENS1_24CollectiveEpilogueBwdGQAISA_fSD_Li256ELb0ELb0EEENS1_25SingleTileBwdLPTSchedulerILb0ELi128ELb0EEEEEEEEEvNT_6ParamsE$_ZN4cute3eso3ESOILb1ELb0EJNS_6LayoutINS_5tupleIJNS3_IJNS_1CILi2EEES5_EEEEEENS3_IJNS3_IJNS4_ILi1EEES5_EEEEEEEENS_10ViewEngineIPfEEEEC2ERKSB_RKSE_ - $_ZN7cutlass13device_kernelIN5flash19enable_sm80_to_sm89INS1_16FlashAttnBwdSm80INS1_25CollectiveMainloopBwdSm80ILi2ELi2EN4cute5tupleIJNS5_1CILi128EEES8_NS7_ILi64EEEEEENS_10bfloat16_tEfNS_4arch4Sm80ELb1ELb0ELb1ELb0ELb0ELb0ELb0ELb0ELi2ELi4ELi4ELi4ELb0EEENS1_24CollectiveEpilogueBwdGQAISA_fSD_Li256ELb0ELb0EEENS1_25SingleTileBwdLPTSchedulerILb0ELi128ELb0EEEEEEEEEvNT_6ParamsE$_ZN4cute3eso3ESOILb1ELb0EJNS_6LayoutINS_5tupleIJNS3_IJNS_1CILi2EEES5_EEEEEENS3_IJNS3_IJNS4_ILi1EEES5_EEEEEEEENS_10ViewEngineIPN7cutlass10bfloat16_tEEEEEC2ERKSB_RKSG_)
$_ZN7cutlass13device_kernelIN5flash19enable_sm80_to_sm89INS1_16FlashAttnBwdSm80INS1_25CollectiveMainloopBwdSm80ILi2ELi2EN4cute5tupleIJNS5_1CILi128EEES8_NS7_ILi64EEEEEENS_10bfloat16_tEfNS_4arch4Sm80ELb1ELb0ELb1ELb0ELb0ELb0ELb0ELb0ELi2ELi4ELi4ELi4ELb0EEENS1_24CollectiveEpilogueBwdGQAISA_fSD_Li256ELb0ELb0EEENS1_25SingleTileBwdLPTSchedulerILb0ELi128ELb0EEEEEEEEEvNT_6ParamsE$_ZN4cute3eso3ESOILb1ELb0EJNS_6LayoutINS_5tupleIJNS3_IJNS_1CILi2EEES5_EEEEEENS3_IJNS3_IJNS4_ILi1EEES5_EEEEEEEENS_10ViewEngineIPN7cutlass10bfloat16_tEEEEEC2ERKSB_RKSG_:
[----:B------:R-:W-:Y:S01]  /*8fb0*/  IADD3 R2, R66, -c[0x0][0x20], RZ ;  /* 0x8000080042027a10 */ /* 0x000fe20007ffe0ff */
[----:B------:R-:W-:Y:S01]  /*8fc0*/  IMAD.MOV.U32 R7, RZ, RZ, R3 ;  /* 0x000000ffff077224 */ /* 0x000fe200078e0003 */
[----:B------:R-:W-:-:S04]  /*8fd0*/  MOV R5, 0x0 ;  /* 0x0000000000057802 */ /* 0x000fc80000000f00 */
[----:B------:R1:W-:Y:S01]  /*8fe0*/  STL.64 [R2], R6 ;  /* 0x0000000602007387 */ /* 0x0003e20000100a00 */
[----:B------:R-:W-:Y:S05]  /*8ff0*/  RET.REL.NODEC R4 `(_ZN7cutlass13device_kernelIN5flash19enable_sm80_to_sm89INS1_16FlashAttnBwdSm80INS1_25CollectiveMainloopBwdSm80ILi2ELi2EN4cute5tupleIJNS5_1CILi128EEES8_NS7_ILi64EEEEEENS_10bfloat16_tEfNS_4arch4Sm80ELb1ELb0ELb1ELb0ELb0ELb0ELb0ELb0ELi2ELi4ELi4ELi4ELb0EEENS1_24CollectiveEpilogueBwdGQAISA_fSD_Li256ELb0ELb0EEENS1_25SingleTileBwdLPTSchedulerILb0ELi128ELb0EEEEEEEEEvNT_6ParamsE) ;  /* 0xffff700004007950 */ /* 0x000fea0003c3ffff */
        .type           $_ZN7cutlass13device_kernelIN5flash19enable_sm80_to_sm89INS1_16FlashAttnBwdSm80INS1_25CollectiveMainloopBwdSm80ILi2ELi2EN4cute5tupleIJNS5_1CILi128EEES8_NS7_ILi64EEEEEENS_10bfloat16_tEfNS_4arch4Sm80ELb1ELb0ELb1ELb0ELb0ELb0ELb0ELb0ELi2ELi4ELi4ELi4ELb0EEENS1_24CollectiveEpilogueBwdGQAISA_fSD_Li256ELb0ELb0EEENS1_25SingleTileBwdLPTSchedulerILb0ELi128ELb0EEEEEEEEEvNT_6ParamsE$_ZN4cute3eso3ESOILb1ELb0EJNS_6LayoutINS_5tupleIJNS3_IJNS_1CILi2EEES5_EEEEEENS3_IJNS3_IJNS4_ILi1EEES5_EEEEEEEENS_10ViewEngineIPfEEEEC2ERKSB_RKSE_,@function
        .size           $_ZN7cutlass13device_kernelIN5flash19enable_sm80_to_sm89INS1_16FlashAttnBwdSm80INS1_25CollectiveMainloopBwdSm80ILi2ELi2EN4cute5tupleIJNS5_1CILi128EEES8_NS7_ILi64EEEEEENS_10bfloat16_tEfNS_4arch4Sm80ELb1ELb0ELb1ELb0ELb0ELb0ELb0ELb0ELi2ELi4ELi4ELi4ELb0EEENS1_24CollectiveEpilogueBwdGQAISA_fSD_Li256ELb0ELb0EEENS1_25SingleTileBwdLPTSchedulerILb0ELi128ELb0EEEEEEEEEvNT_6ParamsE$_ZN4cute3eso3ESOILb1ELb0EJNS_6LayoutINS_5tupleIJNS3_IJNS_1CILi2EEES5_EEEEEENS3_IJNS3_IJNS4_ILi1EEES5_EEEEEEEENS_10ViewEngineIPfEEEEC2ERKSB_RKSE_,($_ZN7cutlass13device_kernelIN5flash19enable_sm80_to_sm89INS1_16FlashAttnBwdSm80INS1_25CollectiveMainloopBwdSm80ILi2ELi2EN4cute5tupleIJNS5_1CILi128EEES8_NS7_ILi64EEEEEENS_10bfloat16_tEfNS_4arch4Sm80ELb1ELb0ELb1ELb0ELb0ELb0ELb0ELb0ELi2ELi4ELi4ELi4ELb0EEENS1_24CollectiveEpilogueBwdGQAISA_fSD_Li256ELb0ELb0EEENS1_25SingleTileBwdLPTSchedulerILb0ELi128ELb0EEEEEEEEEvNT_6ParamsE$_ZN4cute3eso3ESOILb1ELb0EJNS_6LayoutINS_5tupleIJNS3_IJNS_1CILi2EEES5_EEEEEENS3_IJNS3_IJNS4_ILi1EEES5_EEEEEEEEiEEC2ERKSB_RKi - $_ZN7cutlass13device_kernelIN5flash19enable_sm80_to_sm89INS1_16FlashAttnBwdSm80INS1_25CollectiveMainloopBwdSm80ILi2ELi2EN4cute5tupleIJNS5_1CILi128EEES8_NS7_ILi64EEEEEENS_10bfloat16_tEfNS_4arch4Sm80ELb1ELb0ELb1ELb0ELb0ELb0ELb0ELb0ELi2ELi4ELi4ELi4ELb0EEENS1_24CollectiveEpilogueBwdGQAISA_fSD_Li256ELb0ELb0EEENS1_25SingleTileBwdLPTSchedulerILb0ELi128ELb0EEEEEEEEEvNT_6ParamsE$_ZN4cute3eso3ESOILb1ELb0EJNS_6LayoutINS_5tupleIJNS3_IJNS_1CILi2EEES5_EEEEEENS3_IJNS3_IJNS4_ILi1EEES5_EEEEEEEENS_10ViewEngineIPfEEEEC2ERKSB_RKSE_)
$_ZN7cutlass13device_kernelIN5flash19enable_sm80_to_sm89INS1_16FlashAttnBwdSm80INS1_25CollectiveMainloopBwdSm80ILi2ELi2EN4cute5tupleIJNS5_1CILi128EEES8_NS7_ILi64EEEEEENS_10bfloat16_tEfNS_4arch4Sm80ELb1ELb0ELb1ELb0ELb0ELb0ELb0ELb0ELi2ELi4ELi4ELi4ELb0EEENS1_24CollectiveEpilogueBwdGQAISA_fSD_Li256ELb0ELb0EEENS1_25SingleTileBwdLPTSchedulerILb0ELi128ELb0EEEEEEEEEvNT_6ParamsE$_ZN4cute3eso3ESOILb1ELb0EJNS_6LayoutINS_5tupleIJNS3_IJNS_1CILi2EEES5_EEEEEENS3_IJNS3_IJNS4_ILi1EEES5_EEEEEEEENS_10ViewEngineIPfEEEEC2ERKSB_RKSE_:
[----:B------:R-:W-:Y:S01]  /*9000*/  IADD3 R2, R2, -c[0x0][0x20], RZ ;  /* 0x8000080002027a10 */ /* 0x000fe20007ffe0ff */
[----:B------:R-:W-:Y:S01]  /*9010*/  IMAD.MOV.U32 R9, RZ, RZ, R3 ;  /* 0x000000ffff097224 */ /* 0x000fe200078e0003 */
[----:B------:R-:W-:-:S04]  /*9020*/  MOV R5, 0x0 ;  /* 0x0000000000057802 */ /* 0x000fc80000000f00 */
[----:B------:R1:W-:Y:S01]  /*9030*/  STL.64 [R2], R8 ;  /* 0x0000000802007387 */ /* 0x0003e20000100a00 */
[----:B------:R-:W-:Y:S05]  /*9040*/  RET.REL.NODEC R4 `(_ZN7cutlass13device_kernelIN5flash19enable_sm80_to_sm89INS1_16FlashAttnBwdSm80INS1_25CollectiveMainloopBwdSm80ILi2ELi2EN4cute5tupleIJNS5_1CILi128EEES8_NS7_ILi64EEEEEENS_10bfloat16_tEfNS_4arch4Sm80ELb1ELb0ELb1ELb0ELb0ELb0ELb0ELb0ELi2ELi4ELi4ELi4ELb0EEENS1_24CollectiveEpilogueBwdGQAISA_fSD_Li256ELb0ELb0EEENS1_25SingleTileBwdLPTSchedulerILb0ELi128ELb0EEEEEEEEEvNT_6ParamsE) ;  /* 0xffff6fb004007950 */ /* 0x000fea0003c3ffff */
        .type           $_ZN7cutlass13device_kernelIN5flash19enable_sm80_to_sm89INS1_16FlashAttnBwdSm80INS1_25CollectiveMainloopBwdSm80ILi2ELi2EN4cute5tupleIJNS5_1CILi128EEES8_NS7_ILi64EEEEEENS_10bfloat16_tEfNS_4arch4Sm80ELb1ELb0ELb1ELb0ELb0ELb0ELb0ELb0ELi2ELi4ELi4ELi4ELb0EEENS1_24CollectiveEpilogueBwdGQAISA_fSD_Li256ELb0ELb0EEENS1_25SingleTileBwdLPTSchedulerILb0ELi128ELb0EEEEEEEEEvNT_6ParamsE$_ZN4cute3eso3ESOILb1ELb0EJNS_6LayoutINS_5tupleIJNS3_IJNS_1CILi2EEES5_EEEEEENS3_IJNS3_IJNS4_ILi1EEES5_EEEEEEEEiEEC2ERKSB_RKi,@function
        .size           $_ZN7cutlass13device_kernelIN5flash19enable_sm80_to_sm89INS1_16FlashAttnBwdSm80INS1_25CollectiveMainloopBwdSm80ILi2ELi2EN4cute5tupleIJNS5_1CILi128EEES8_NS7_ILi64EEEEEENS_10bfloat16_tEfNS_4arch4Sm80ELb1ELb0ELb1ELb0ELb0ELb0ELb0ELb0ELi2ELi4ELi4ELi4ELb0EEENS1_24CollectiveEpilogueBwdGQAISA_fSD_Li256ELb0ELb0EEENS1_25SingleTileBwdLPTSchedulerILb0ELi128ELb0EEEEEEEEEvNT_6ParamsE$_ZN4cute3eso3ESOILb1ELb0EJNS_6LayoutINS_5tupleIJNS3_IJNS_1CILi2EEES5_EEEEEENS3_IJNS3_IJNS4_ILi1EEES5_EEEEEEEEiEEC2ERKSB_RKi,($_ZN7cutlass13device_kernelIN5flash19enable_sm80_to_sm89INS1_16FlashAttnBwdSm80INS1_25CollectiveMainloopBwdSm80ILi2ELi2EN4cute5tupleIJNS5_1CILi128EEES8_NS7_ILi64EEEEEENS_10bfloat16_tEfNS_4arch4Sm80ELb1ELb0ELb1ELb0ELb0ELb0ELb0ELb0ELi2ELi4ELi4ELi4ELb0EEENS1_24CollectiveEpilogueBwdGQAISA_fSD_Li256ELb0ELb0EEENS1_25SingleTileBwdLPTSchedulerILb0ELi128ELb0EEEEEEEEEvNT_6ParamsE$_ZN4cute3eso3ESOILb1ELb0EJNS_6LayoutINS_5tupleIJNS3_IJNS_1CILi2EEES5_EEEEEENS3_IJNS3_IJNS4_ILi8EEENS4_ILi64EEEEEEEEEEENS_10ViewEngineINS_8smem_ptrIPfEEEEEEC2ERKSC_RKSH_ - $_ZN7cutlass13device_kernelIN5flash19enable_sm80_to_sm89INS1_16FlashAttnBwdSm80INS1_25CollectiveMainloopBwdSm80ILi2ELi2EN4cute5tupleIJNS5_1CILi128EEES8_NS7_ILi64EEEEEENS_10bfloat16_tEfNS_4arch4Sm80ELb1ELb0ELb1ELb0ELb0ELb0ELb0ELb0ELi2ELi4ELi4ELi4ELb0EEENS1_24CollectiveEpilogueBwdGQAISA_fSD_Li256ELb0ELb0EEENS1_25SingleTileBwdLPTSchedulerILb0ELi128ELb0EEEEEEEEEvNT_6ParamsE$_ZN4cute3eso3ESOILb1ELb0EJNS_6LayoutINS_5tupleIJNS3_IJNS_1CILi2EEES5_EEEEEENS3_IJNS3_IJNS4_ILi1EEES5_EEEEEEEEiEEC2ERKSB_RKi)
$_ZN7cutlass13device_kernelIN5flash19enable_sm80_to_sm89INS1_16FlashAttnBwdSm80INS1_25CollectiveMainloopBwdSm80ILi2ELi2EN4cute5tupleIJNS5_1CILi128EEES8_NS7_ILi64EEEEEENS_10bfloat16_tEfNS_4arch4Sm80ELb1ELb0ELb1ELb0ELb0ELb0ELb0ELb0ELi2ELi4ELi4ELi4ELb0EEENS1_24CollectiveEpilogueBwdGQAISA_fSD_Li256ELb0ELb0EEENS1_25SingleTileBwdLPTSchedulerILb0ELi128ELb0EEEEEEEEEvNT_6ParamsE$_ZN4cute3eso3ESOILb1ELb0EJNS_6LayoutINS_5tupleIJNS3_IJNS_1CILi2EEES5_EEEEEENS3_IJNS3_IJNS4_ILi1EEES5_EEEEEEEEiEEC2ERKSB_RKi:
[----:B------:R-:W-:Y:S02]  /*9050*/  IADD3 R2, R66, -c[0x0][0x20], RZ ;  /* 0x8000080042027a10 */ /* 0x000fe40007ffe0ff */
[----:B------:R-:W-:-:S03]  /*9060*/  MOV R5, 0x0 ;  /* 0x0000000000057802 */ /* 0x000fc60000000f00 */
[----:B------:R1:W-:Y:S01]  /*9070*/  STL [R2], R3 ;  /* 0x0000000302007387 */ /* 0x0003e20000100800 */
[----:B------:R-:W-:Y:S05]  /*9080*/  RET.REL.NODEC R4 `(_ZN7cutlass13device_kernelIN5flash19enable_sm80_to_sm89INS1_16FlashAttnBwdSm80INS1_25CollectiveMainloopBwdSm80ILi2ELi2EN4cute5tupleIJNS5_1CILi128EEES8_NS7_ILi64EEEEEENS_10bfloat16_tEfNS_4arch4Sm80ELb1ELb0ELb1ELb0ELb0ELb0ELb0ELb0ELi2ELi4ELi4ELi4ELb0EEENS1_24CollectiveEpilogueBwdGQAISA_fSD_Li256ELb0ELb0EEENS1_25SingleTileBwdLPTSchedulerILb0ELi128ELb0EEEEEEEEEvNT_6ParamsE) ;  /* 0xffff6f7004007950 */ /* 0x000fea0003c3ffff */
        .type           $_ZN7cutlass13device_kernelIN5flash19enable_sm80_to_sm89INS1_16FlashAttnBwdSm80INS1_25CollectiveMainloopBwdSm80ILi2ELi2EN4cute5tupleIJNS5_1CILi128EEES8_NS7_ILi64EEEEEENS_10bfloat16_tEfNS_4arch4Sm80ELb1ELb0ELb1ELb0ELb0ELb0ELb0ELb0ELi2ELi4ELi4ELi4ELb0EEENS1_24CollectiveEpilogueBwdGQAISA_fSD_Li256ELb0ELb0EEENS1_25SingleTileBwdLPTSchedulerILb0ELi128ELb0EEEEEEEEEvNT_6ParamsE$_ZN4cute3eso3ESOILb1ELb0EJNS_6LayoutINS_5tupleIJNS3_IJNS_1CILi2EEES5_EEEEEENS3_IJNS3_IJNS4_ILi8EEENS4_ILi64EEEEEEEEEEENS_10ViewEngineINS_8smem_ptrIPfEEEEEEC2ERKSC_RKSH_,@function
        .size           $_ZN7cutlass13device_kernelIN5flash19enable_sm80_to_sm89INS1_16FlashAttnBwdSm80INS1_25CollectiveMainloopBwdSm80ILi2ELi2EN4cute5tupleIJNS5_1CILi128EEES8_NS7_ILi64EEEEEENS_10bfloat16_tEfNS_4arch4Sm80ELb1ELb0ELb1ELb0ELb0ELb0ELb0ELb0ELi2ELi4ELi4ELi4ELb0EEENS1_24CollectiveEpilogueBwdGQAISA_fSD_Li256ELb0ELb0EEENS1_25SingleTileBwdLPTSchedulerILb0ELi128ELb0EEEEEEEEEvNT_6ParamsE$_ZN4cute3eso3ESOILb1ELb0EJNS_6LayoutINS_5tupleIJNS3_IJNS_1CILi2EEES5_EEEEEENS3_IJNS3_IJNS4_ILi8EEENS4_ILi64EEEEEEEEEEENS_10ViewEngineINS_8smem_ptrIPfEEEEEEC2ERKSC_RKSH_,($_ZN7cutlass13device_kernelIN5flash19enable_sm80_to_sm89INS1_16FlashAttnBwdSm80INS1_25CollectiveMainloopBwdSm80ILi2ELi2EN4cute5tupleIJNS5_1CILi128EEES8_NS7_ILi64EEEEEENS_10bfloat16_tEfNS_4arch4Sm80ELb1ELb0ELb1ELb0ELb0ELb0ELb0ELb0ELi2ELi4ELi4ELi4ELb0EEENS1_24CollectiveEpilogueBwdGQAISA_fSD_Li256ELb0ELb0EEENS1_25SingleTileBwdLPTSchedulerILb0ELi128ELb0EEEEEEEEEvNT_6ParamsE$_ZN4cute3eso3ESOILb1ELb0EJNS_6LayoutINS_5tupleIJNS3_IJNS_1CILi2EEES5_EEEEEENS3_IJNS3_IJNS4_ILi8EEENS4_ILi64EEEEEEEEEEEiEEC2ERKSC_RKi - $_ZN7cutlass13device_kernelIN5flash19enable_sm80_to_sm89INS1_16FlashAttnBwdSm80INS1_25CollectiveMainloopBwdSm80ILi2ELi2EN4cute5tupleIJNS5_1CILi128EEES8_NS7_ILi64EEEEEENS_10bfloat16_tEfNS_4arch4Sm80ELb1ELb0ELb1ELb0ELb0ELb0ELb0ELb0ELi2ELi4ELi4ELi4ELb0EEENS1_24CollectiveEpilogueBwdGQAISA_fSD_Li256ELb0ELb0EEENS1_25SingleTileBwdLPTSchedulerILb0ELi128ELb0EEEEEEEEEvNT_6ParamsE$_ZN4cute3eso3ESOILb1ELb0EJNS_6LayoutINS_5tupleIJNS3_IJNS_1CILi2EEES5_EEEEEENS3_IJNS3_IJNS4_ILi8EEENS4_ILi64EEEEEEEEEEENS_10ViewEngineINS_8smem_ptrIPfEEEEEEC2ERKSC_RKSH_)
$_ZN7cutlass13device_kernelIN5flash19enable_sm80_to_sm89INS1_16FlashAttnBwdSm80INS1_25CollectiveMainloopBwdSm80ILi2ELi2EN4cute5tupleIJNS5_1CILi128EEES8_NS7_ILi64EEEEEENS_10bfloat16_tEfNS_4arch4Sm80ELb1ELb0ELb1ELb0ELb0ELb0ELb0ELb0ELi2ELi4ELi4ELi4ELb0EEENS1_24CollectiveEpilogueBwdGQAISA_fSD_Li256ELb0ELb0EEENS1_25SingleTileBwdLPTSchedulerILb0ELi128ELb0EEEEEEEEEvNT_6ParamsE$_ZN4cute3eso3ESOILb1ELb0EJNS_6LayoutINS_5tupleIJNS3_IJNS_1CILi2EEES5_EEEEEENS3_IJNS3_IJNS4_ILi8EEENS4_ILi64EEEEEEEEEEENS_10ViewEngineINS_8smem_ptrIPfEEEEEEC2ERKSC_RKSH_:
[----:B------:R-:W-:Y:S02]  /*9090*/  IADD3 R6, R23, -c[0x0][0x20], RZ ;  /* 0x8000080017067a10 */ /* 0x000fe40007ffe0ff */
[----:B------:R-:W-:-:S03]  /*90a0*/  MOV R9, 0x0 ;  /* 0x0000000000097802 */ /* 0x000fc60000000f00 */
[----:B------:R1:W-:Y:S01]  /*90b0*/  STL.64 [R6], R2 ;  /* 0x0000000206007387 */ /* 0x0003e20000100a00 */
[----:B------:R-:W-:Y:S05]  /*90c0*/  RET.REL.NODEC R8 `(_ZN7cutlass13device_kernelIN5flash19enable_sm80_to_sm89INS1_16FlashAttnBwdSm80INS1_25CollectiveMainloopBwdSm80ILi2ELi2EN4cute5tupleIJNS5_1CILi128EEES8_NS7_ILi64EEEEEENS_10bfloat16_tEfNS_4arch4Sm80ELb1ELb0ELb1ELb0ELb0ELb0ELb0ELb0ELi2ELi4ELi4ELi4ELb0EEENS1_24CollectiveEpilogueBwdGQAISA_fSD_Li256ELb0ELb0EEENS1_25SingleTileBwdLPTSchedulerILb0ELi128ELb0EEEEEEEEEvNT_6ParamsE) ;  /* 0xffff6f3008007950 */ /* 0x000fea0003c3ffff */
        .type           $_ZN7cutlass13device_kernelIN5flash19enable_sm80_to_sm89INS1_16FlashAttnBwdSm80INS1_25CollectiveMainloopBwdSm80ILi2ELi2EN4cute5tupleIJNS5_1CILi128EEES8_NS7_ILi64EEEEEENS_10bfloat16_tEfNS_4arch4Sm80ELb1ELb0ELb1ELb0ELb0ELb0ELb0ELb0ELi2ELi4ELi4ELi4ELb0EEENS1_24CollectiveEpilogueBwdGQAISA_fSD_Li256ELb0ELb0EEENS1_25SingleTileBwdLPTSchedulerILb0ELi128ELb0EEEEEEEEEvNT_6ParamsE$_ZN4cute3eso3ESOILb1ELb0EJNS_6LayoutINS_5tupleIJNS3_IJNS_1CILi2EEES5_EEEEEENS3_IJNS3_IJNS4_ILi8EEENS4_ILi64EEEEEEEEEEEiEEC2ERKSC_RKi,@function
        .size           $_ZN7cutlass13device_kernelIN5flash19enable_sm80_to_sm89INS1_16FlashAttnBwdSm80INS1_25CollectiveMainloopBwdSm80ILi2ELi2EN4cute5tupleIJNS5_1CILi128EEES8_NS7_ILi64EEEEEENS_10bfloat16_tEfNS_4arch4Sm80ELb1ELb0ELb1ELb0ELb0ELb0ELb0ELb0ELi2ELi4ELi4ELi4ELb0EEENS1_24CollectiveEpilogueBwdGQAISA_fSD_Li256ELb0ELb0EEENS1_25SingleTileBwdLPTSchedulerILb0ELi128ELb0EEEEEEEEEvNT_6ParamsE$_ZN4cute3eso3ESOILb1ELb0EJNS_6LayoutINS_5tupleIJNS3_IJNS_1CILi2EEES5_EEEEEENS3_IJNS3_IJNS4_ILi8EEENS4_ILi64EEEEEEEEEEEiEEC2ERKSC_RKi,($_ZN7cutlass13device_kernelIN5flash19enable_sm80_to_sm89INS1_16FlashAttnBwdSm80INS1_25CollectiveMainloopBwdSm80ILi2ELi2EN4cute5tupleIJNS5_1CILi128EEES8_NS7_ILi64EEEEEENS_10bfloat16_tEfNS_4arch4Sm80ELb1ELb0ELb1ELb0ELb0ELb0ELb0ELb0ELi2ELi4ELi4ELi4ELb0EEENS1_24CollectiveEpilogueBwdGQAISA_fSD_Li256ELb0ELb0EEENS1_25SingleTileBwdLPTSchedulerILb0ELi128ELb0EEEEEEEEEvNT_6ParamsE$_ZN4cute3eso3ESOILb1ELb0EJNS_6LayoutINS_5tupleIJNS3_IJNS_1CILi2EEES5_EEENS3_IJS5_NS4_ILi8EEEEEEEEENS3_IJNS3_IJNS_11ScaledBasisIS7_JLi0EEEENSA_INS4_ILi64EEEJLi0EEEEEEENS3_IJNSA_INS4_ILi1EEEJLi1EEEENSA_INS4_ILi16EEEJLi1EEEEEEEEEEEENS_10ViewEngineINS_23ArithmeticTupleIteratorINS_15ArithmeticTupleIJNS4_ILi0EEESP_EEEEEEEEEC2ERKSL_RKSS_ - $_ZN7cutlass13device_kernelIN5flash19enable_sm80_to_sm89INS1_16FlashAttnBwdSm80INS1_25CollectiveMainloopBwdSm80ILi2ELi2EN4cute5tupleIJNS5_1CILi128EEES8_NS7_ILi64EEEEEENS_10bfloat16_tEfNS_4arch4Sm80ELb1ELb0ELb1ELb0ELb0ELb0ELb0ELb0ELi2ELi4ELi4ELi4ELb0EEENS1_24CollectiveEpilogueBwdGQAISA_fSD_Li256ELb0ELb0EEENS1_25SingleTileBwdLPTSchedulerILb0ELi128ELb0EEEEEEEEEvNT_6ParamsE$_ZN4cute3eso3ESOILb1ELb0EJNS_6LayoutINS_5tupleIJNS3_IJNS_1CILi2EEES5_EEEEEENS3_IJNS3_IJNS4_ILi8EEENS4_ILi64EEEEEEEEEEEiEEC2ERKSC_RKi)
$_ZN7cutlass13device_kernelIN5flash19enable_sm80_to_sm89INS1_16FlashAttnBwdSm80INS1_25CollectiveMainloopBwdSm80ILi2ELi2EN4cute5tupleIJNS5_1CILi128EEES8_NS7_ILi64EEEEEENS_10bfloat16_tEfNS_4arch4Sm80ELb1ELb0ELb1ELb0ELb0ELb0ELb0ELb0ELi2ELi4ELi4ELi4ELb0EEENS1_24CollectiveEpilogueBwdGQAISA_fSD_Li256ELb0ELb0EEENS1_25SingleTileBwdLPTSchedulerILb0ELi128ELb0EEEEEEEEEvNT_6ParamsE$_ZN4cute3eso3ESOILb1ELb0EJNS_6LayoutINS_5tupleIJNS3_IJNS_1CILi2EEES5_EEEEEENS3_IJNS3_IJNS4_ILi8EEENS4_ILi64EEEEEEEEEEEiEEC2ERKSC_RKi:
[----:B------:R-:W-:Y:S01]  /*90d0*/  IADD3 R2, R23, -c[0x0][0x20], RZ ;  /* 0x8000080017027a10 */ /* 0x000fe20007ffe0ff */
[----:B------:R-:W-:Y:S01]  /*90e0*/  IMAD.MOV.U32 R8, RZ, RZ, R6 ;  /* 0x000000ffff087224 */ /* 0x000fe200078e0006 */
[----:B------:R-:W-:-:S03]  /*90f0*/  MOV R9, 0x0 ;  /* 0x0000000000097802 */ /* 0x000fc60000000f00 */
[----:B------:R1:W-:Y:S01]  /*9100*/  STL [R2], R3 ;  /* 0x0000000302007387 */ /* 0x0003e20000100800 */
[----:B------:R-:W-:Y:S05]  /*9110*/  RET.REL.NODEC R8 `(_ZN7cutlass13device_kernelIN5flash19enable_sm80_to_sm89INS1_16FlashAttnBwdSm80INS1_25CollectiveMainloopBwdSm80ILi2ELi2EN4cute5tupleIJNS5_1CILi128EEES8_NS7_ILi64EEEEEENS_10bfloat16_tEfNS_4arch4Sm80ELb1ELb0ELb1ELb0ELb0ELb0ELb0ELb0ELi2ELi4ELi4ELi4ELb0EEENS1_24CollectiveEpilogueBwdGQAISA_fSD_Li256ELb0ELb0EEENS1_25SingleTileBwdLPTSchedulerILb0ELi128ELb0EEEEEEEEEvNT_6ParamsE) ;  /* 0xffff6ee008007950 */ /* 0x000fea0003c3ffff */
        .type           $_ZN7cutlass13device_kernelIN5flash19enable_sm80_to_sm89INS1_16FlashAttnBwdSm80INS1_25CollectiveMainloopBwdSm80ILi2ELi2EN4cute5tupleIJNS5_1CILi128EEES8_NS7_ILi64EEEEEENS_10bfloat16_tEfNS_4arch4Sm80ELb1ELb0ELb1ELb0ELb0ELb0ELb0ELb0ELi2ELi4ELi4ELi4ELb0EEENS1_24CollectiveEpilogueBwdGQAISA_fSD_Li256ELb0ELb0EEENS1_25SingleTileBwdLPTSchedulerILb0ELi128ELb0EEEEEEEEEvNT_6ParamsE$_ZN4cute3eso3ESOILb1ELb0EJNS_6LayoutINS_5tupleIJNS3_IJNS_1CILi2EEES5_EEENS3_IJS5_NS4_ILi8EEEEEEEEENS3_IJNS3_IJNS_11ScaledBasisIS7_JLi0EEEENSA_INS4_ILi64EEEJLi0EEEEEEENS3_IJNSA_INS4_ILi1EEEJLi1EEEENSA_INS4_ILi16EEEJLi1EEEEEEEEEEEENS_10ViewEngineINS_23ArithmeticTupleIteratorINS_15ArithmeticTupleIJNS4_ILi0EEESP_EEEEEEEEEC2ERKSL_RKSS_,@function
        .size           $_ZN7cutlass13device_kernelIN5flash19enable_sm80_to_sm89INS1_16FlashAttnBwdSm80INS1_25CollectiveMainloopBwdSm80ILi2ELi2EN4cute5tupleIJNS5_1CILi128EEES8_NS7_ILi64EEEEEENS_10bfloat16_tEfNS_4arch4Sm80ELb1ELb0ELb1ELb0ELb0ELb0ELb0ELb0ELi2ELi4ELi4ELi4ELb0EEENS1_24CollectiveEpilogueBwdGQAISA_fSD_Li256ELb0ELb0EEENS1_25SingleTileBwdLPTSchedulerILb0ELi128ELb0EEEEEEEEEvNT_6ParamsE$_ZN4cute3eso3ESOILb1ELb0EJNS_6LayoutINS_5tupleIJNS3_IJNS_1CILi2EEES5_EEENS3_IJS5_NS4_ILi8EEEEEEEEENS3_IJNS3_IJNS_11ScaledBasisIS7_JLi0EEEENSA_INS4_ILi64EEEJLi0EEEEEEENS3_IJNSA_INS4_ILi1EEEJLi1EEEENSA_INS4_ILi16EEEJLi1EEEEEEEEEEEENS_10ViewEngineINS_23ArithmeticTupleIteratorINS_15ArithmeticTupleIJNS4_ILi0EEESP_EEEEEEEEEC2ERKSL_RKSS_,($_ZN7cutlass13device_kernelIN5flash19enable_sm80_to_sm89INS1_16FlashAttnBwdSm80INS1_25CollectiveMainloopBwdSm80ILi2ELi2EN4cute5tupleIJNS5_1CILi128EEES8_NS7_ILi64EEEEEENS_10bfloat16_tEfNS_4arch4Sm80ELb1ELb0ELb1ELb0ELb0ELb0ELb0ELb0ELi2ELi4ELi4ELi4ELb0EEENS1_24CollectiveEpilogueBwdGQAISA_fSD_Li256ELb0ELb0EEENS1_25SingleTileBwdLPTSchedulerILb0ELi128ELb0EEEEEEEEEvNT_6ParamsE$_ZN4cute3eso3ESOILb1ELb0EJNS_6LayoutINS_5tupleIJNS3_IJNS_1CILi2EEES5_EEENS3_IJS5_NS4_ILi8EEEEEEEEENS3_IJNS3_IJNS_11ScaledBasisIS7_JLi0EEEENSA_INS4_ILi64EEEJLi0EEEEEEENS3_IJNSA_INS4_ILi1EEEJLi1EEEENSA_INS4_ILi16EEEJLi1EEEEEEEEEEEENS_10ViewEngineINS_23ArithmeticTupleIteratorINS_15ArithmeticTupleIJiiEEEEEEEEEC2ERKSL_RKSR_ - $_ZN7cutlass13device_kernelIN5flash19enable_sm80_to_sm89INS1_16FlashAttnBwdSm80INS1_25CollectiveMainloopBwdSm80ILi2ELi2EN4cute5tupleIJNS5_1CILi128EEES8_NS7_ILi64EEEEEENS_10bfloat16_tEfNS_4arch4Sm80ELb1ELb0ELb1ELb0ELb0ELb0ELb0ELb0ELi2ELi4ELi4ELi4ELb0EEENS1_24CollectiveEpilogueBwdGQAISA_fSD_Li256ELb0ELb0EEENS1_25SingleTileBwdLPTSchedulerILb0ELi128ELb0EEEEEEEEEvNT_6ParamsE$_ZN4cute3eso3ESOILb1ELb0EJNS_6LayoutINS_5tupleIJNS3_IJNS_1CILi2EEES5_EEENS3_IJS5_NS4_ILi8EEEEEEEEENS3_IJNS3_IJNS_11ScaledBasisIS7_JLi0EEEENSA_INS4_ILi64EEEJLi0EEEEEEENS3_IJNSA_INS4_ILi1EEEJLi1EEEENSA_INS4_ILi16EEEJLi1EEEEEEEEEEEENS_10ViewEngineINS_23ArithmeticTupleIteratorINS_15ArithmeticTupleIJNS4_ILi0EEESP_EEEEEEEEEC2ERKSL_RKSS_)
$_ZN7cutlass13device_kernelIN5flash19enable_sm80_to_sm89INS1_16FlashAttnBwdSm80INS1_25CollectiveMainloopBwdSm80ILi2ELi2EN4cute5tupleIJNS5_1CILi128EEES8_NS7_ILi64EEEEEENS_10bfloat16_tEfNS_4arch4Sm80ELb1ELb0ELb1ELb0ELb0ELb0ELb0ELb0ELi2ELi4ELi4ELi4ELb0EEENS1_24CollectiveEpilogueBwdGQAISA_fSD_Li256ELb0ELb0EEENS1_25SingleTileBwdLPTSchedulerILb0ELi128ELb0EEEEEEEEEvNT_6ParamsE$_ZN4cute3eso3ESOILb1ELb0EJNS_6LayoutINS_5tupleIJNS3_IJNS_1CILi2EEES5_EEENS3_IJS5_NS4_ILi8EEEEEEEEENS3_IJNS3_IJNS_11ScaledBasisIS7_JLi0EEEENSA_INS4_ILi64EEEJLi0EEEEEEENS3_IJNSA_INS4_ILi1EEEJLi1EEEENSA_INS4_ILi16EEEJLi1EEEEEEEEEEEENS_10ViewEngineINS_23ArithmeticTupleIteratorINS_15ArithmeticTupleIJNS4_ILi0EEESP_EEEEEEEEEC2ERKSL_RKSS_:
[----:B------:R-:W-:Y:S01]  /*9120*/  IADD3 R46, R46, -c[0x0][0x20], RZ ;  /* 0x800008002e2e7a10 */ /* 0x000fe20007ffe0ff */
[----:B------:R-:W-:Y:S01]  /*9130*/  IMAD.MOV.U32 R8, RZ, RZ, R2 ;  /* 0x000000ffff087224 */ /* 0x000fe200078e0002 */
[----:B------:R-:W-:Y:S01]  /*9140*/  PRMT R3, RZ, 0x7610, R3 ;  /* 0x00007610ff037816 */ /* 0x000fe20000000003 */
[----:B------:R-:W-:-:S04]  /*9150*/  IMAD.MOV.U32 R9, RZ, RZ, 0x0 ;  /* 0x00000000ff097424 */ /* 0x000fc800078e00ff */
[----:B------:R1:W-:Y:S01]  /*9160*/  STL.U8 [R46], R3 ;  /* 0x000000032e007387 */ /* 0x0003e20000100000 */
[----:B------:R-:W-:Y:S05]  /*9170*/  RET.REL.NODEC R8 `(_ZN7cutlass13device_kernelIN5flash19enable_sm80_to_sm89INS1_16FlashAttnBwdSm80INS1_25CollectiveMainloopBwdSm80ILi2ELi2EN4cute5tupleIJNS5_1CILi128EEES8_NS7_ILi64EEEEEENS_10bfloat16_tEfNS_4arch4Sm80ELb1ELb0ELb1ELb0ELb0ELb0ELb0ELb0ELi2ELi4ELi4ELi4ELb0EEENS1_24CollectiveEpilogueBwdGQAISA_fSD_Li256ELb0ELb0EEENS1_25SingleTileBwdLPTSchedulerILb0ELi128ELb0EEEEEEEEEvNT_6ParamsE) ;  /* 0xffff6e8008007950 */ /* 0x000fea0003c3ffff */
        .type           $_ZN7cutlass13device_kernelIN5flash19enable_sm80_to_sm89INS1_16FlashAttnBwdSm80INS1_25CollectiveMainloopBwdSm80ILi2ELi2EN4cute5tupleIJNS5_1CILi128EEES8_NS7_ILi64EEEEEENS_10bfloat16_tEfNS_4arch4Sm80ELb1ELb0ELb1ELb0ELb0ELb0ELb0ELb0ELi2ELi4ELi4ELi4ELb0EEENS1_24CollectiveEpilogueBwdGQAISA_fSD_Li256ELb0ELb0EEENS1_25SingleTileBwdLPTSchedulerILb0ELi128ELb0EEEEEEEEEvNT_6ParamsE$_ZN4cute3eso3ESOILb1ELb0EJNS_6LayoutINS_5tupleIJNS3_IJNS_1CILi2EEES5_EEENS3_IJS5_NS4_ILi8EEEEEEEEENS3_IJNS3_IJNS_11ScaledBasisIS7_JLi0EEEENSA_INS4_ILi64EEEJLi0EEEEEEENS3_IJNSA_INS4_ILi1EEEJLi1EEEENSA_INS4_ILi16EEEJLi1EEEEEEEEEEEENS_10ViewEngineINS_23ArithmeticTupleIteratorINS_15ArithmeticTupleIJiiEEEEEEEEEC2ERKSL_RKSR_,@function
        .size           $_ZN7cutlass13device_kernelIN5flash19enable_sm80_to_sm89INS1_16FlashAttnBwdSm80INS1_25CollectiveMainloopBwdSm80ILi2ELi2EN4cute5tupleIJNS5_1CILi128EEES8_NS7_ILi64EEEEEENS_10bfloat16_tEfNS_4arch4Sm80ELb1ELb0ELb1ELb0ELb0ELb0ELb0ELb0ELi2ELi4ELi4ELi4ELb0EEENS1_24CollectiveEpilogueBwdGQAISA_fSD_Li256ELb0ELb0EEENS1_25SingleTileBwdLPTSchedulerILb0ELi128ELb0EEEEEEEEEvNT_6ParamsE$_ZN4cute3eso3ESOILb1ELb0EJNS_6LayoutINS_5tupleIJNS3_IJNS_1CILi2EEES5_EEENS3_IJS5_NS4_ILi8EEEEEEEEENS3_IJNS3_IJNS_11ScaledBasisIS7_JLi0EEEENSA_INS4_ILi64EEEJLi0EEEEEEENS3_IJNSA_INS4_ILi1EEEJLi1EEEENSA_INS4_ILi16EEEJLi1EEEEEEEEEEEENS_10ViewEngineINS_23ArithmeticTupleIteratorINS_15ArithmeticTupleIJiiEEEEEEEEEC2ERKSL_RKSR_,($_ZN7cutlass13device_kernelIN5flash19enable_sm80_to_sm89INS1_16FlashAttnBwdSm80INS1_25CollectiveMainloopBwdSm80ILi2ELi2EN4cute5tupleIJNS5_1CILi128EEES8_NS7_ILi64EEEEEENS_10bfloat16_tEfNS_4arch4Sm80ELb1ELb0ELb1ELb0ELb0ELb0ELb0ELb0ELi2ELi4ELi4ELi4ELb0EEENS1_24CollectiveEpilogueBwdGQAISA_fSD_Li256ELb0ELb0EEENS1_25SingleTileBwdLPTSchedulerILb0ELi128ELb0EEEEEEEEEvNT_6ParamsE$_ZN4cute3eso3ESOILb1ELb0EJNS_6LayoutINS_5tupleIJNS3_IJNS_1CILi2EEES5_EEENS3_IJS5_NS4_ILi8EEEEEEEEENS3_IJNS3_IJS5_NS4_ILi4EEEEEENS3_IJNS4_ILi1EEES7_EEEEEEEENS_10ViewEngineIPfEEEEC2ERKSF_RKSI_ - $_ZN7cutlass13device_kernelIN5flash19enable_sm80_to_sm89INS1_16FlashAttnBwdSm80INS1_25CollectiveMainloopBwdSm80ILi2ELi2EN4cute5tupleIJNS5_1CILi128EEES8_NS7_ILi64EEEEEENS_10bfloat16_tEfNS_4arch4Sm80ELb1ELb0ELb1ELb0ELb0ELb0ELb0ELb0ELi2ELi4ELi4ELi4ELb0EEENS1_24CollectiveEpilogueBwdGQAISA_fSD_Li256ELb0ELb0EEENS1_25SingleTileBwdLPTSchedulerILb0ELi128ELb0EEEEEEEEEvNT_6ParamsE$_ZN4cute3eso3ESOILb1ELb0EJNS_6LayoutINS_5tupleIJNS3_IJNS_1CILi2EEES5_EEENS3_IJS5_NS4_ILi8EEEEEEEEENS3_IJNS3_IJNS_11ScaledBasisIS7_JLi0EEEENSA_INS4_ILi64EEEJLi0EEEEEEENS3_IJNSA_INS4_ILi1EEEJLi1EEEENSA_INS4_ILi16EEEJLi1EEEEEEEEEEEENS_10ViewEngineINS_23ArithmeticTupleIteratorINS_15ArithmeticTupleIJiiEEEEEEEEEC2ERKSL_RKSR_)
$_ZN7cutlass13device_kernelIN5flash19enable_sm80_to_sm89INS1_16FlashAttnBwdSm80INS1_25CollectiveMainloopBwdSm80ILi2ELi2EN4cute5tupleIJNS5_1CILi128EEES8_NS7_ILi64EEEEEENS_10bfloat16_tEfNS_4arch4Sm80ELb1ELb0ELb1ELb0ELb0ELb0ELb0ELb0ELi2ELi4ELi4ELi4ELb0EEENS1_24CollectiveEpilogueBwdGQAISA_fSD_Li256ELb0ELb0EEENS1_25SingleTileBwdLPTSchedulerILb0ELi128ELb0EEEEEEEEEvNT_6ParamsE$_ZN4cute3eso3ESOILb1ELb0EJNS_6LayoutINS_5tupleIJNS3_IJNS_1CILi2EEES5_EEENS3_IJS5_NS4_ILi8EEEEEEEEENS3_IJNS3_IJNS_11ScaledBasisIS7_JLi0EEEENSA_INS4_ILi64EEEJLi0EEEEEEENS3_IJNSA_INS4_ILi1EEEJLi1EEEENSA_INS4_ILi16EEEJLi1EEEEEEEEEEEENS_10ViewEngineINS_23ArithmeticTupleIteratorINS_15ArithmeticTupleIJiiEEEEEEEEEC2ERKSL_RKSR_:
[----:B------:R-:W-:Y:S01]  /*9180*/  IADD3 R4, R15, -c[0x0][0x20], RZ ;  /* 0x800008000f047a10 */ /* 0x000fe20007ffe0ff */
[----:B------:R-:W-:Y:S01]  /*9190*/  IMAD.MOV.U32 R8, RZ, RZ, R6 ;  /* 0x000000ffff087224 */ /* 0x000fe200078e0006 */
[----:B------:R-:W-:-:S03]  /*91a0*/  MOV R9, 0x0 ;  /* 0x0000000000097802 */ /* 0x000fc60000000f00 */
[----:B------:R1:W-:Y:S04]  /*91b0*/  STL [R4], R2 ;  /* 0x0000000204007387 */ /* 0x0003e80000100800 */
[----:B------:R1:W-:Y:S01]  /*91c0*/  STL [R4+0x4], R3 ;  /* 0x0000040304007387 */ /* 0x0003e20000100800 */
[----:B------:R-:W-:Y:S05]  /*91d0*/  RET.REL.NODEC R8 `(_ZN7cutlass13device_kernelIN5flash19enable_sm80_to_sm89INS1_16FlashAttnBwdSm80INS1_25CollectiveMainloopBwdSm80ILi2ELi2EN4cute5tupleIJNS5_1CILi128EEES8_NS7_ILi64EEEEEENS_10bfloat16_tEfNS_4arch4Sm80ELb1ELb0ELb1ELb0ELb0ELb0ELb0ELb0ELi2ELi4ELi4ELi4ELb0EEENS1_24CollectiveEpilogueBwdGQAISA_fSD_Li256ELb0ELb0EEENS1_25SingleTileBwdLPTSchedulerILb0ELi128ELb0EEEEEEEEEvNT_6ParamsE) ;  /* 0xffff6e2008007950 */ /* 0x000fea0003c3ffff */
        .type           $_ZN7cutlass13device_kernelIN5flash19enable_sm80_to_sm89INS1_16FlashAttnBwdSm80INS1_25CollectiveMainloopBwdSm80ILi2ELi2EN4cute5tupleIJNS5_1CILi128EEES8_NS7_ILi64EEEEEENS_10bfloat16_tEfNS_4arch4Sm80ELb1ELb0ELb1ELb0ELb0ELb0ELb0ELb0ELi2ELi4ELi4ELi4ELb0EEENS1_24CollectiveEpilogueBwdGQAISA_fSD_Li256ELb0ELb0EEENS1_25SingleTileBwdLPTSchedulerILb0ELi128ELb0EEEEEEEEEvNT_6ParamsE$_ZN4cute3eso3ESOILb1ELb0EJNS_6LayoutINS_5tupleIJNS3_IJNS_1CILi2EEES5_EEENS3_IJS5_NS4_ILi8EEEEEEEEENS3_IJNS3_IJS5_NS4_ILi4EEEEEENS3_IJNS4_ILi1EEES7_EEEEEEEENS_10ViewEngineIPfEEEEC2ERKSF_RKSI_,@function
        .size           $_ZN7cutlass13device_kernelIN5flash19enable_sm80_to_sm89INS1_16FlashAttnBwdSm80INS1_25CollectiveMainloopBwdSm80ILi2ELi2EN4cute5tupleIJNS5_1CILi128EEES8_NS7_ILi64EEEEEENS_10bfloat16_tEfNS_4arch4Sm80ELb1ELb0ELb1ELb0ELb0ELb0ELb0ELb0ELi2ELi4ELi4ELi4ELb0EEENS1_24CollectiveEpilogueBwdGQAISA_fSD_Li256ELb0ELb0EEENS1_25SingleTileBwdLPTSchedulerILb0ELi128ELb0EEEEEEEEEvNT_6ParamsE$_ZN4cute3eso3ESOILb1ELb0EJNS_6LayoutINS_5tupleIJNS3_IJNS_1CILi2EEES5_EEENS3_IJS5_NS4_ILi8EEEEEEEEENS3_IJNS3_IJS5_NS4_ILi4EEEEEENS3_IJNS4_ILi1EEES7_EEEEEEEENS_10ViewEngineIPfEEEEC2ERKSF_RKSI_,($_ZN7cutlass13device_kernelIN5flash19enable_sm80_to_sm89INS1_16FlashAttnBwdSm80INS1_25CollectiveMainloopBwdSm80ILi2ELi2EN4cute5tupleIJNS5_1CILi128EEES8_NS7_ILi64EEEEEENS_10bfloat16_tEfNS_4arch4Sm80ELb1ELb0ELb1ELb0ELb0ELb0ELb0ELb0ELi2ELi4ELi4ELi4ELb0EEENS1_24CollectiveEpilogueBwdGQAISA_fSD_Li256ELb0ELb0EEENS1_25SingleTileBwdLPTSchedulerILb0ELi128ELb0EEEEEEEEEvNT_6ParamsE$_ZN4cute3eso3ESOILb1ELb0EJNS_6LayoutINS_5tupleIJNS3_IJNS_1CILi2EEES5_EEENS4_ILi8EEEEEENS3_IJNS3_IJNS4_ILi1EEES5_EEENS4_ILi4EEEEEEEENS_10ViewEngineIPN7cutlass10bfloat16_tEEEEEC2ERKSD_RKSI_ - $_ZN7cutlass13device_kernelIN5flash19enable_sm80_to_sm89INS1_16FlashAttnBwdSm80INS1_25CollectiveMainloopBwdSm80ILi2ELi2EN4cute5tupleIJNS5_1CILi128EEES8_NS7_ILi64EEEEEENS_10bfloat16_tEfNS_4arch4Sm80ELb1ELb0ELb1ELb0ELb0ELb0ELb0ELb0ELi2ELi4ELi4ELi4ELb0EEENS1_24CollectiveEpilogueBwdGQAISA_fSD_Li256ELb0ELb0EEENS1_25SingleTileBwdLPTSchedulerILb0ELi128ELb0EEEEEEEEEvNT_6ParamsE$_ZN4cute3eso3ESOILb1ELb0EJNS_6LayoutINS_5tupleIJNS3_IJNS_1CILi2EEES5_EEENS3_IJS5_NS4_ILi8EEEEEEEEENS3_IJNS3_IJS5_NS4_ILi4EEEEEENS3_IJNS4_ILi1EEES7_EEEEEEEENS_10ViewEngineIPfEEEEC2ERKSF_RKSI_)
$_ZN7cutlass13device_kernelIN5flash19enable_sm80_to_sm89INS1_16FlashAttnBwdSm80INS1_25CollectiveMainloopBwdSm80ILi2ELi2EN4cute5tupleIJNS5_1CILi128EEES8_NS7_ILi64EEEEEENS_10bfloat16_tEfNS_4arch4Sm80ELb1ELb0ELb1ELb0ELb0ELb0ELb0ELb0ELi2ELi4ELi4ELi4ELb0EEENS1_24CollectiveEpilogueBwdGQAISA_fSD_Li256ELb0ELb0EEENS1_25SingleTileBwdLPTSchedulerILb0ELi128ELb0EEEEEEEEEvNT_6ParamsE$_ZN4cute3eso3ESOILb1ELb0EJNS_6LayoutINS_5tupleIJNS3_IJNS_1CILi2EEES5_EEENS3_IJS5_NS4_ILi8EEEEEEEEENS3_IJNS3_IJS5_NS4_ILi4EEEEEENS3_IJNS4_ILi1EEES7_EEEEEEEENS_10ViewEngineIPfEEEEC2ERKSF_RKSI_:
[----:B------:R-:W-:Y:S01]  /*91e0*/  IADD3 R4, R15, -c[0x0][0x20], RZ ;  /* 0x800008000f047a10 */ /* 0x000fe20007ffe0ff */
[----:B------:R-:W-:Y:S01]  /*91f0*/  IMAD.MOV.U32 R8, RZ, RZ, R6 ;  /* 0x000000ffff087224 */ /* 0x000fe200078e0006 */
[----:B------:R-:W-:-:S03]  /*9200*/  MOV R9, 0x0 ;  /* 0x0000000000097802 */ /* 0x000fc60000000f00 */
[----:B------:R1:W-:Y:S01]  /*9210*/  STL.64 [R4], R52 ;  /* 0x0000003404007387 */ /* 0x0003e20000100a00 */
[----:B------:R-:W-:Y:S05]  /*9220*/  RET.REL.NODEC R8 `(_ZN7cutlass13device_kernelIN5flash19enable_sm80_to_sm89INS1_16FlashAttnBwdSm80INS1_25CollectiveMainloopBwdSm80ILi2ELi2EN4cute5tupleIJNS5_1CILi128EEES8_NS7_ILi64EEEEEENS_10bfloat16_tEfNS_4arch4Sm80ELb1ELb0ELb1ELb0ELb0ELb0ELb0ELb0ELi2ELi4ELi4ELi4ELb0EEENS1_24CollectiveEpilogueBwdGQAISA_fSD_Li256ELb0ELb0EEENS1_25SingleTileBwdLPTSchedulerILb0ELi128ELb0EEEEEEEEEvNT_6ParamsE) ;  /* 0xffff6dd008007950 */ /* 0x000fea0003c3ffff */
        .type           $_ZN7cutlass13device_kernelIN5flash19enable_sm80_to_sm89INS1_16FlashAttnBwdSm80INS1_25CollectiveMainloopBwdSm80ILi2ELi2EN4cute5tupleIJNS5_1CILi128EEES8_NS7_ILi64EEEEEENS_10bfloat16_tEfNS_4arch4Sm80ELb1ELb0ELb1ELb0ELb0ELb0ELb0ELb0ELi2ELi4ELi4ELi4ELb0EEENS1_24CollectiveEpilogueBwdGQAISA_fSD_Li256ELb0ELb0EEENS1_25SingleTileBwdLPTSchedulerILb0ELi128ELb0EEEEEEEEEvNT_6ParamsE$_ZN4cute3eso3ESOILb1ELb0EJNS_6LayoutINS_5tupleIJNS3_IJNS_1CILi2EEES5_EEENS4_ILi8EEEEEENS3_IJNS3_IJNS4_ILi1EEES5_EEENS4_ILi4EEEEEEEENS_10ViewEngineIPN7cutlass10bfloat16_tEEEEEC2ERKSD_RKSI_,@function
        .size           $_ZN7cutlass13device_kernelIN5flash19enable_sm80_to_sm89INS1_16FlashAttnBwdSm80INS1_25CollectiveMainloopBwdSm80ILi2ELi2EN4cute5tupleIJNS5_1CILi128EEES8_NS7_ILi64EEEEEENS_10bfloat16_tEfNS_4arch4Sm80ELb1ELb0ELb1ELb0ELb0ELb0ELb0ELb0ELi2ELi4ELi4ELi4ELb0EEENS1_24CollectiveEpilogueBwdGQAISA_fSD_Li256ELb0ELb0EEENS1_25SingleTileBwdLPTSchedulerILb0ELi128ELb0EEEEEEEEEvNT_6ParamsE$_ZN4cute3eso3ESOILb1ELb0EJNS_6LayoutINS_5tupleIJNS3_IJNS_1CILi2EEES5_EEENS4_ILi8EEEEEENS3_IJNS3_IJNS4_ILi1EEES5_EEENS4_ILi4EEEEEEEENS_10ViewEngineIPN7cutlass10bfloat16_tEEEEEC2ERKSD_RKSI_,($_ZN7cutlass13device_kernelIN5flash19enable_sm80_to_sm89INS1_16FlashAttnBwdSm80INS1_25CollectiveMainloopBwdSm80ILi2ELi2EN4cute5tupleIJNS5_1CILi128EEES8_NS7_ILi64EEEEEENS_10bfloat16_tEfNS_4arch4Sm80ELb1ELb0ELb1ELb0ELb0ELb0ELb0ELb0ELi2ELi4ELi4ELi4ELb0EEENS1_24CollectiveEpilogueBwdGQAISA_fSD_Li256ELb0ELb0EEENS1_25SingleTileBwdLPTSchedulerILb0ELi128ELb0EEEEEEEEEvNT_6ParamsE$_ZN4cute3eso3ESOILb1ELb0EJNS_6LayoutINS_5tupleIJNS3_IJNS_1CILi2EEES5_EEENS4_ILi8EEEEEENS3_IJNS3_IJNS4_ILi1EEES5_EEENS4_ILi4EEEEEEEEiEEC2ERKSD_RKi - $_ZN7cutlass13device_kernelIN5flash19enable_sm80_to_sm89INS1_16FlashAttnBwdSm80INS1_25CollectiveMainloopBwdSm80ILi2ELi2EN4cute5tupleIJNS5_1CILi128EEES8_NS7_ILi64EEEEEENS_10bfloat16_tEfNS_4arch4Sm80ELb1ELb0ELb1ELb0ELb0ELb0ELb0ELb0ELi2ELi4ELi4ELi4ELb0EEENS1_24CollectiveEpilogueBwdGQAISA_fSD_Li256ELb0ELb0EEENS1_25SingleTileBwdLPTSchedulerILb0ELi128ELb0EEEEEEEEEvNT_6ParamsE$_ZN4cute3eso3ESOILb1ELb0EJNS_6LayoutINS_5tupleIJNS3_IJNS_1CILi2EEES5_EEENS4_ILi8EEEEEENS3_IJNS3_IJNS4_ILi1EEES5_EEENS4_ILi4EEEEEEEENS_10ViewEngineIPN7cutlass10bfloat16_tEEEEEC2ERKSD_RKSI_)
$_ZN7cutlass13device_kernelIN5flash19enable_sm80_to_sm89INS1_16FlashAttnBwdSm80INS1_25CollectiveMainloopBwdSm80ILi2ELi2EN4cute5tupleIJNS5_1CILi128EEES8_NS7_ILi64EEEEEENS_10bfloat16_tEfNS_4arch4Sm80ELb1ELb0ELb1ELb0ELb0ELb0ELb0ELb0ELi2ELi4ELi4ELi4ELb0EEENS1_24CollectiveEpilogueBwdGQAISA_fSD_Li256ELb0ELb0EEENS1_25SingleTileBwdLPTSchedulerILb0ELi128ELb0EEEEEEEEEvNT_6ParamsE$_ZN4cute3eso3ESOILb1ELb0EJNS_6LayoutINS_5tupleIJNS3_IJNS_1CILi2EEES5_EEENS4_ILi8EEEEEENS3_IJNS3_IJNS4_ILi1EEES5_EEENS4_ILi4EEEEEEEENS_10ViewEngineIPN7cutlass10bfloat16_tEEEEEC2ERKSD_RKSI_:
[----:B------:R-:W-:Y:S01]  /*9230*/  IADD3 R2, R23, -c[0x0][0x20], RZ ;  /* 0x8000080017027a10 */ /* 0x000fe20007ffe0ff */
[----:B------:R-:W-:Y:S01]  /*9240*/  IMAD.MOV.U32 R7, RZ, RZ, R3 ;  /* 0x000000ffff077224 */ /* 0x000fe200078e0003 */
[----:B------:R-:W-:-:S04]  /*9250*/  MOV R5, 0x0 ;  /* 0x0000000000057802 */ /* 0x000fc80000000f00 */
[----:B------:R1:W-:Y:S01]  /*9260*/  STL.64 [R2], R6 ;  /* 0x0000000602007387 */ /* 0x0003e20000100a00 */
[----:B------:R-:W-:Y:S05]  /*9270*/  RET.REL.NODEC R4 `(_ZN7cutlass13device_kernelIN5flash19enable_sm80_to_sm89INS1_16FlashAttnBwdSm80INS1_25CollectiveMainloopBwdSm80ILi2ELi2EN4cute5tupleIJNS5_1CILi128EEES8_NS7_ILi64EEEEEENS_10bfloat16_tEfNS_4arch4Sm80ELb1ELb0ELb1ELb0ELb0ELb0ELb0ELb0ELi2ELi4ELi4ELi4ELb0EEENS1_24CollectiveEpilogueBwdGQAISA_fSD_Li256ELb0ELb0EEENS1_25SingleTileBwdLPTSchedulerILb0ELi128ELb0EEEEEEEEEvNT_6ParamsE) ;  /* 0xffff6d8004007950 */ /* 0x000fea0003c3ffff */
        .type           $_ZN7cutlass13device_kernelIN5flash19enable_sm80_to_sm89INS1_16FlashAttnBwdSm80INS1_25CollectiveMainloopBwdSm80ILi2ELi2EN4cute5tupleIJNS5_1CILi128EEES8_NS7_ILi64EEEEEENS_10bfloat16_tEfNS_4arch4Sm80ELb1ELb0ELb1ELb0ELb0ELb0ELb0ELb0ELi2ELi4ELi4ELi4ELb0EEENS1_24CollectiveEpilogueBwdGQAISA_fSD_Li256ELb0ELb0EEENS1_25SingleTileBwdLPTSchedulerILb0ELi128ELb0EEEEEEEEEvNT_6ParamsE$_ZN4cute3eso3ESOILb1ELb0EJNS_6LayoutINS_5tupleIJNS3_IJNS_1CILi2EEES5_EEENS4_ILi8EEEEEENS3_IJNS3_IJNS4_ILi1EEES5_EEENS4_ILi4EEEEEEEEiEEC2ERKSD_RKi,@function
        .size           $_ZN7cutlass13device_kernelIN5flash19enable_sm80_to_sm89INS1_16FlashAttnBwdSm80INS1_25CollectiveMainloopBwdSm80ILi2ELi2EN4cute5tupleIJNS5_1CILi128EEES8_NS7_ILi64EEEEEENS_10bfloat16_tEfNS_4arch4Sm80ELb1ELb0ELb1ELb0ELb0ELb0ELb0ELb0ELi2ELi4ELi4ELi4ELb0EEENS1_24CollectiveEpilogueBwdGQAISA_fSD_Li256ELb0ELb0EEENS1_25SingleTileBwdLPTSchedulerILb0ELi128ELb0EEEEEEEEEvNT_6ParamsE$_ZN4cute3eso3ESOILb1ELb0EJNS_6LayoutINS_5tupleIJNS3_IJNS_1CILi2EEES5_EEENS4_ILi8EEEEEENS3_IJNS3_IJNS4_ILi1EEES5_EEENS4_ILi4EEEEEEEEiEEC2ERKSD_RKi,($_ZN7cutlass13device_kernelIN5flash19enable_sm80_to_sm89INS1_16FlashAttnBwdSm80INS1_25CollectiveMainloopBwdSm80ILi2ELi2EN4cute5tupleIJNS5_1CILi128EEES8_NS7_ILi64EEEEEENS_10bfloat16_tEfNS_4arch4Sm80ELb1ELb0ELb1ELb0ELb0ELb0ELb0ELb0ELi2ELi4ELi4ELi4ELb0EEENS1_24CollectiveEpilogueBwdGQAISA_fSD_Li256ELb0ELb0EEENS1_25SingleTileBwdLPTSchedulerILb0ELi128ELb0EEEEEEEEEvNT_6ParamsE$_ZN4cute3eso3ESOILb1ELb0EJNS_6LayoutINS_5tupleIJNS3_IJNS_1CILi2EEES5_EEES5_NS4_ILi8EEEEEENS3_IJNS3_IJNS_11ScaledBasisINS4_ILi1EEEJLi1EEEENS9_IS7_JLi0EEEEEEENS9_INS4_ILi64EEEJLi0EEEENS9_INS4_ILi16EEEJLi1EEEEEEEEENS_10ViewEngineINS_23ArithmeticTupleIteratorINS_15ArithmeticTupleIJiiEEEEEEEEEC2ERKSJ_RKSP_ - $_ZN7cutlass13device_kernelIN5flash19enable_sm80_to_sm89INS1_16FlashAttnBwdSm80INS1_25CollectiveMainloopBwdSm80ILi2ELi2EN4cute5tupleIJNS5_1CILi128EEES8_NS7_ILi64EEEEEENS_10bfloat16_tEfNS_4arch4Sm80ELb1ELb0ELb1ELb0ELb0ELb0ELb0ELb0ELi2ELi4ELi4ELi4ELb0EEENS1_24CollectiveEpilogueBwdGQAISA_fSD_Li256ELb0ELb0EEENS1_25SingleTileBwdLPTSchedulerILb0ELi128ELb0EEEEEEEEEvNT_6ParamsE$_ZN4cute3eso3ESOILb1ELb0EJNS_6LayoutINS_5tupleIJNS3_IJNS_1CILi2EEES5_EEENS4_ILi8EEEEEENS3_IJNS3_IJNS4_ILi1EEES5_EEENS4_ILi4EEEEEEEEiEEC2ERKSD_RKi)
$_ZN7cutlass13device_kernelIN5flash19enable_sm80_to_sm89INS1_16FlashAttnBwdSm80INS1_25CollectiveMainloopBwdSm80ILi2ELi2EN4cute5tupleIJNS5_1CILi128EEES8_NS7_ILi64EEEEEENS_10bfloat16_tEfNS_4arch4Sm80ELb1ELb0ELb1ELb0ELb0ELb0ELb0ELb0ELi2ELi4ELi4ELi4ELb0EEENS1_24CollectiveEpilogueBwdGQAISA_fSD_Li256ELb0ELb0EEENS1_25SingleTileBwdLPTSchedulerILb0ELi128ELb0EEEEEEEEEvNT_6ParamsE$_ZN4cute3eso3ESOILb1ELb0EJNS_6LayoutINS_5tupleIJNS3_IJNS_1CILi2EEES5_EEENS4_ILi8EEEEEENS3_IJNS3_IJNS4_ILi1EEES5_EEENS4_ILi4EEEEEEEEiEEC2ERKSD_RKi:
[----:B------:R-:W-:Y:S02]  /*9280*/  IADD3 R2, R23, -c[0x0][0x20], RZ ;  /* 0x8000080017027a10 */ /* 0x000fe40007ffe0ff */
[----:B------:R-:W-:-:S03]  /*9290*/  MOV R5, 0x0 ;  /* 0x0000000000057802 */ /* 0x000fc60000000f00 */
[----:B------:R1:W-:Y:S01]  /*92a0*/  STL [R2], R3 ;  /* 0x0000000302007387 */ /* 0x0003e20000100800 */
[----:B------:R-:W-:Y:S05]  /*92b0*/  RET.REL.NODEC R4 `(_ZN7cutlass13device_kernelIN5flash19enable_sm80_to_sm89INS1_16FlashAttnBwdSm80INS1_25CollectiveMainloopBwdSm80ILi2ELi2EN4cute5tupleIJNS5_1CILi128EEES8_NS7_ILi64EEEEEENS_10bfloat16_tEfNS_4arch4Sm80ELb1ELb0ELb1ELb0ELb0ELb0ELb0ELb0ELi2ELi4ELi4ELi4ELb0EEENS1_24CollectiveEpilogueBwdGQAISA_fSD_Li256ELb0ELb0EEENS1_25SingleTileBwdLPTSchedulerILb0ELi128ELb0EEEEEEEEEvNT_6ParamsE) ;  /* 0xffff6d4004007950 */ /* 0x000fea0003c3ffff */
        .type           $_ZN7cutlass13device_kernelIN5flash19enable_sm80_to_sm89INS1_16FlashAttnBwdSm80INS1_25CollectiveMainloopBwdSm80ILi2ELi2EN4cute5tupleIJNS5_1CILi128EEES8_NS7_ILi64EEEEEENS_10bfloat16_tEfNS_4arch4Sm80ELb1ELb0ELb1ELb0ELb0ELb0ELb0ELb0ELi2ELi4ELi4ELi4ELb0EEENS1_24CollectiveEpilogueBwdGQAISA_fSD_Li256ELb0ELb0EEENS1_25SingleTileBwdLPTSchedulerILb0ELi128ELb0EEEEEEEEEvNT_6ParamsE$_ZN4cute3eso3ESOILb1ELb0EJNS_6LayoutINS_5tupleIJNS3_IJNS_1CILi2EEES5_EEES5_NS4_ILi8EEEEEENS3_IJNS3_IJNS_11ScaledBasisINS4_ILi1EEEJLi1EEEENS9_IS7_JLi0EEEEEEENS9_INS4_ILi64EEEJLi0EEEENS9_INS4_ILi16EEEJLi1EEEEEEEEENS_10ViewEngineINS_23ArithmeticTupleIteratorINS_15ArithmeticTupleIJiiEEEEEEEEEC2ERKSJ_RKSP_,@function
        .size           $_ZN7cutlass13device_kernelIN5flash19enable_sm80_to_sm89INS1_16FlashAttnBwdSm80INS1_25CollectiveMainloopBwdSm80ILi2ELi2EN4cute5tupleIJNS5_1CILi128EEES8_NS7_ILi64EEEEEENS_10bfloat16_tEfNS_4arch4Sm80ELb1ELb0ELb1ELb0ELb0ELb0ELb0ELb0ELi2ELi4ELi4ELi4ELb0EEENS1_24CollectiveEpilogueBwdGQAISA_fSD_Li256ELb0ELb0EEENS1_25SingleTileBwdLPTSchedulerILb0ELi128ELb0EEEEEEEEEvNT_6ParamsE$_ZN4cute3eso3ESOILb1ELb0EJNS_6LayoutINS_5tupleIJNS3_IJNS_1CILi2EEES5_EEES5_NS4_ILi8EEEEEENS3_IJNS3_IJNS_11ScaledBasisINS4_ILi1EEEJLi1EEEENS9_IS7_JLi0EEEEEEENS9_INS4_ILi64EEEJLi0EEEENS9_INS4_ILi16EEEJLi1EEEEEEEEENS_10ViewEngineINS_23ArithmeticTupleIteratorINS_15ArithmeticTupleIJiiEEEEEEEEEC2ERKSJ_RKSP_,($_ZN7cutlass13device_kernelIN5flash19enable_sm80_to_sm89INS1_16FlashAttnBwdSm80INS1_25CollectiveMainloopBwdSm80ILi2ELi2EN4cute5tupleIJNS5_1CILi128EEES8_NS7_ILi64EEEEEENS_10bfloat16_tEfNS_4arch4Sm80ELb1ELb0ELb1ELb0ELb0ELb0ELb0ELb0ELi2ELi4ELi4ELi4ELb0EEENS1_24CollectiveEpilogueBwdGQAISA_fSD_Li256ELb0ELb0EEENS1_25SingleTileBwdLPTSchedulerILb0ELi128ELb0EEEEEEEEEvNT_6ParamsE$_ZN4cute3eso3ESOILb1ELb0EJNS_6LayoutINS_5tupleIJNS3_IJNS_1CILi2EEES5_EEES5_NS4_ILi8EEEEEENS3_IJNS3_IJNS_11ScaledBasisINS4_ILi1EEEJLi1EEEENS9_IS7_JLi0EEEEEEENS9_INS4_ILi64EEEJLi0EEEENS9_INS4_ILi16EEEJLi1EEEEEEEEENS_15ArithmeticTupleIJiiEEEEEC2ERKSJ_RKSL_ - $_ZN7cutlass13device_kernelIN5flash19enable_sm80_to_sm89INS1_16FlashAttnBwdSm80INS1_25CollectiveMainloopBwdSm80ILi2ELi2EN4cute5tupleIJNS5_1CILi128EEES8_NS7_ILi64EEEEEENS_10bfloat16_tEfNS_4arch4Sm80ELb1ELb0ELb1ELb0ELb0ELb0ELb0ELb0ELi2ELi4ELi4ELi4ELb0EEENS1_24CollectiveEpilogueBwdGQAISA_fSD_Li256ELb0ELb0EEENS1_25SingleTileBwdLPTSchedulerILb0ELi128ELb0EEEEEEEEEvNT_6ParamsE$_ZN4cute3eso3ESOILb1ELb0EJNS_6LayoutINS_5tupleIJNS3_IJNS_1CILi2EEES5_EEES5_NS4_ILi8EEEEEENS3_IJNS3_IJNS_11ScaledBasisINS4_ILi1EEEJLi1EEEENS9_IS7_JLi0EEEEEEENS9_INS4_ILi64EEEJLi0EEEENS9_INS4_ILi16EEEJLi1EEEEEEEEENS_10ViewEngineINS_23ArithmeticTupleIteratorINS_15ArithmeticTupleIJiiEEEEEEEEEC2ERKSJ_RKSP_)
$_ZN7cutlass13device_kernelIN5flash19enable_sm80_to_sm89INS1_16FlashAttnBwdSm80INS1_25CollectiveMainloopBwdSm80ILi2ELi2EN4cute5tupleIJNS5_1CILi128EEES8_NS7_ILi64EEEEEENS_10bfloat16_tEfNS_4arch4Sm80ELb1ELb0ELb1ELb0ELb0ELb0ELb0ELb0ELi2ELi4ELi4ELi4ELb0EEENS1_24CollectiveEpilogueBwdGQAISA_fSD_Li256ELb0ELb0EEENS1_25SingleTileBwdLPTSchedulerILb0ELi128ELb0EEEEEEEEEvNT_6ParamsE$_ZN4cute3eso3ESOILb1ELb0EJNS_6LayoutINS_5tupleIJNS3_IJNS_1CILi2EEES5_EEES5_NS4_ILi8EEEEEENS3_IJNS3_IJNS_11ScaledBasisINS4_ILi1EEEJLi1EEEENS9_IS7_JLi0EEEEEEENS9_INS4_ILi64EEEJLi0EEEENS9_INS4_ILi16EEEJLi1EEEEEEEEENS_10ViewEngineINS_23ArithmeticTupleIteratorINS_15ArithmeticTupleIJiiEEEEEEEEEC2ERKSJ_RKSP_:
[----:B------:R-:W-:Y:S01]  /*92c0*/  IADD3 R4, R15, -c[0x0][0x20], RZ ;  /* 0x800008000f047a10 */ /* 0x000fe20007ffe0ff */
[----:B------:R-:W-:Y:S01]  /*92d0*/  IMAD.MOV.U32 R8, RZ, RZ, R6 ;  /* 0x000000ffff087224 */ /* 0x000fe200078e0006 */
[----:B------:R-:W-:-:S03]  /*92e0*/  MOV R9, 0x0 ;  /* 0x0000000000097802 */ /* 0x000fc60000000f00 */
[----:B------:R1:W-:Y:S04]  /*92f0*/  STL [R4], R2 ;  /* 0x0000000204007387 */ /* 0x0003e80000100800 */
[----:B------:R1:W-:Y:S01]  /*9300*/  STL [R4+0x4], R3 ;  /* 0x0000040304007387 */ /* 0x0003e20000100800 */
[----:B------:R-:W-:Y:S05]  /*9310*/  RET.REL.NODEC R8 `(_ZN7cutlass13device_kernelIN5flash19enable_sm80_to_sm89INS1_16FlashAttnBwdSm80INS1_25CollectiveMainloopBwdSm80ILi2ELi2EN4cute5tupleIJNS5_1CILi128EEES8_NS7_ILi64EEEEEENS_10bfloat16_tEfNS_4arch4Sm80ELb1ELb0ELb1ELb0ELb0ELb0ELb0ELb0ELi2ELi4ELi4ELi4ELb0EEENS1_24CollectiveEpilogueBwdGQAISA_fSD_Li256ELb0ELb0EEENS1_25SingleTileBwdLPTSchedulerILb0ELi128ELb0EEEEEEEEEvNT_6ParamsE) ;  /* 0xffff6ce008007950 */ /* 0x000fea0003c3ffff */
        .type           $_ZN7cutlass13device_kernelIN5flash19enable_sm80_to_sm89INS1_16FlashAttnBwdSm80INS1_25CollectiveMainloopBwdSm80ILi2ELi2EN4cute5tupleIJNS5_1CILi128EEES8_NS7_ILi64EEEEEENS_10bfloat16_tEfNS_4arch4Sm80ELb1ELb0ELb1ELb0ELb0ELb0ELb0ELb0ELi2ELi4ELi4ELi4ELb0EEENS1_24CollectiveEpilogueBwdGQAISA_fSD_Li256ELb0ELb0EEENS1_25SingleTileBwdLPTSchedulerILb0ELi128ELb0EEEEEEEEEvNT_6ParamsE$_ZN4cute3eso3ESOILb1ELb0EJNS_6LayoutINS_5tupleIJNS3_IJNS_1CILi2EEES5_EEES5_NS4_ILi8EEEEEENS3_IJNS3_IJNS_11ScaledBasisINS4_ILi1EEEJLi1EEEENS9_IS7_JLi0EEEEEEENS9_INS4_ILi64EEEJLi0EEEENS9_INS4_ILi16EEEJLi1EEEEEEEEENS_15ArithmeticTupleIJiiEEEEEC2ERKSJ_RKSL_,@function
        .size           $_ZN7cutlass13device_kernelIN5flash19enable_sm80_to_sm89INS1_16FlashAttnBwdSm80INS1_25CollectiveMainloopBwdSm80ILi2ELi2EN4cute5tupleIJNS5_1CILi128EEES8_NS7_ILi64EEEEEENS_10bfloat16_tEfNS_4arch4Sm80ELb1ELb0ELb1ELb0ELb0ELb0ELb0ELb0ELi2ELi4ELi4ELi4ELb0EEENS1_24CollectiveEpilogueBwdGQAISA_fSD_Li256ELb0ELb0EEENS1_25SingleTileBwdLPTSchedulerILb0ELi128ELb0EEEEEEEEEvNT_6ParamsE$_ZN4cute3eso3ESOILb1ELb0EJNS_6LayoutINS_5tupleIJNS3_IJNS_1CILi2EEES5_EEES5_NS4_ILi8EEEEEENS3_IJNS3_IJNS_11ScaledBasisINS4_ILi1EEEJLi1EEEENS9_IS7_JLi0EEEEEEENS9_INS4_ILi64EEEJLi0EEEENS9_INS4_ILi16EEEJLi1EEEEEEEEENS_15ArithmeticTupleIJiiEEEEEC2ERKSJ_RKSL_,($_ZN7cutlass13device_kernelIN5flash19enable_sm80_to_sm89INS1_16FlashAttnBwdSm80INS1_25CollectiveMainloopBwdSm80ILi2ELi2EN4cute5tupleIJNS5_1CILi128EEES8_NS7_ILi64EEEEEENS_10bfloat16_tEfNS_4arch4Sm80ELb1ELb0ELb1ELb0ELb0ELb0ELb0ELb0ELi2ELi4ELi4ELi4ELb0EEENS1_24CollectiveEpilogueBwdGQAISA_fSD_Li256ELb0ELb0EEENS1_25SingleTileBwdLPTSchedulerILb0ELi128ELb0EEEEEEEEEvNT_6ParamsE$_ZN4cute3eso3ESOILb1ELb0EJNS_6LayoutINS_5tupleIJNS3_IJNS_1CILi2EEES5_EEES6_EEENS3_IJNS3_IJNS4_ILi1EEES5_EEENS3_IJNS4_ILi32EEENS4_ILi64EEEEEEEEEEENS_10ViewEngineIPN7cutlass10bfloat16_tEEEEEC2ERKSE_RKSJ_ - $_ZN7cutlass13device_kernelIN5flash19enable_sm80_to_sm89INS1_16FlashAttnBwdSm80INS1_25CollectiveMainloopBwdSm80ILi2ELi2EN4cute5tupleIJNS5_1CILi128EEES8_NS7_ILi64EEEEEENS_10bfloat16_tEfNS_4arch4Sm80ELb1ELb0ELb1ELb0ELb0ELb0ELb0ELb0ELi2ELi4ELi4ELi4ELb0EEENS1_24CollectiveEpilogueBwdGQAISA_fSD_Li256ELb0ELb0EEENS1_25SingleTileBwdLPTSchedulerILb0ELi128ELb0EEEEEEEEEvNT_6ParamsE$_ZN4cute3eso3ESOILb1ELb0EJNS_6LayoutINS_5tupleIJNS3_IJNS_1CILi2EEES5_EEES5_NS4_ILi8EEEEEENS3_IJNS3_IJNS_11ScaledBasisINS4_ILi1EEEJLi1EEEENS9_IS7_JLi0EEEEEEENS9_INS4_ILi64EEEJLi0EEEENS9_INS4_ILi16EEEJLi1EEEEEEEEENS_15ArithmeticTupleIJiiEEEEEC2ERKSJ_RKSL_)
$_ZN7cutlass13device_kernelIN5flash19enable_sm80_to_sm89INS1_16FlashAttnBwdSm80INS1_25CollectiveMainloopBwdSm80ILi2ELi2EN4cute5tupleIJNS5_1CILi128EEES8_NS7_ILi64EEEEEENS_10bfloat16_tEfNS_4arch4Sm80ELb1ELb0ELb1ELb0ELb0ELb0ELb0ELb0ELi2ELi4ELi4ELi4ELb0EEENS1_24CollectiveEpilogueBwdGQAISA_fSD_Li256ELb0ELb0EEENS1_25SingleTileBwdLPTSchedulerILb0ELi128ELb0EEEEEEEEEvNT_6ParamsE$_ZN4cute3eso3ESOILb1ELb0EJNS_6LayoutINS_5tupleIJNS3_IJNS_1CILi2EEES5_EEES5_NS4_ILi8EEEEEENS3_IJNS3_IJNS_11ScaledBasisINS4_ILi1EEEJLi1EEEENS9_IS7_JLi0EEEEEEENS9_INS4_ILi64EEEJLi0EEEENS9_INS4_ILi16EEEJLi1EEEEEEEEENS_15ArithmeticTupleIJiiEEEEEC2ERKSJ_RKSL_:
[----:B------:R-:W-:Y:S01]  /*9320*/  IADD3 R4, R15, -c[0x0][0x20], RZ ;  /* 0x800008000f047a10 */ /* 0x000fe20007ffe0ff */
[----:B------:R-:W-:Y:S01]  /*9330*/  IMAD.MOV.U32 R8, RZ, RZ, R6 ;  /* 0x000000ffff087224 */ /* 0x000fe200078e0006 */
[----:B------:R-:W-:-:S03]  /*9340*/  MOV R9, 0x0 ;  /* 0x0000000000097802 */ /* 0x000fc60000000f00 */
[----:B------:R1:W-:Y:S04]  /*9350*/  STL [R4], R2 ;  /* 0x0000000204007387 */ /* 0x0003e80000100800 */
[----:B------:R1:W-:Y:S01]  /*9360*/  STL [R4+0x4], R3 ;  /* 0x0000040304007387 */ /* 0x0003e20000100800 */
[----:B------:R-:W-:Y:S05]  /*9370*/  RET.REL.NODEC R8 `(_ZN7cutlass13device_kernelIN5flash19enable_sm80_to_sm89INS1_16FlashAttnBwdSm80INS1_25CollectiveMainloopBwdSm80ILi2ELi2EN4cute5tupleIJNS5_1CILi128EEES8_NS7_ILi64EEEEEENS_10bfloat16_tEfNS_4arch4Sm80ELb1ELb0ELb1ELb0ELb0ELb0ELb0ELb0ELi2ELi4ELi4ELi4ELb0EEENS1_24CollectiveEpilogueBwdGQAISA_fSD_Li256ELb0ELb0EEENS1_25SingleTileBwdLPTSchedulerILb0ELi128ELb0EEEEEEEEEvNT_6ParamsE) ;  /* 0xffff6c8008007950 */ /* 0x000fea0003c3ffff */
        .type           $_ZN7cutlass13device_kernelIN5flash19enable_sm80_to_sm89INS1_16FlashAttnBwdSm80INS1_25CollectiveMainloopBwdSm80ILi2ELi2EN4cute5tupleIJNS5_1CILi128EEES8_NS7_ILi64EEEEEENS_10bfloat16_tEfNS_4arch4Sm80ELb1ELb0ELb1ELb0ELb0ELb0ELb0ELb0ELi2ELi4ELi4ELi4ELb0EEENS1_24CollectiveEpilogueBwdGQAISA_fSD_Li256ELb0ELb0EEENS1_25SingleTileBwdLPTSchedulerILb0ELi128ELb0EEEEEEEEEvNT_6ParamsE$_ZN4cute3eso3ESOILb1ELb0EJNS_6LayoutINS_5tupleIJNS3_IJNS_1CILi2EEES5_EEES6_EEENS3_IJNS3_IJNS4_ILi1EEES5_EEENS3_IJNS4_ILi32EEENS4_ILi64EEEEEEEEEEENS_10ViewEngineIPN7cutlass10bfloat16_tEEEEEC2ERKSE_RKSJ_,@function
        .size           $_ZN7cutlass13device_kernelIN5flash19enable_sm80_to_sm89INS1_16FlashAttnBwdSm80INS1_25CollectiveMainloopBwdSm80ILi2ELi2EN4cute5tupleIJNS5_1CILi128EEES8_NS7_ILi64EEEEEENS_10bfloat16_tEfNS_4arch4Sm80ELb1ELb0ELb1ELb0ELb0ELb0ELb0ELb0ELi2ELi4ELi4ELi4ELb0EEENS1_24CollectiveEpilogueBwdGQAISA_fSD_Li256ELb0ELb0EEENS1_25SingleTileBwdLPTSchedulerILb0ELi128ELb0EEEEEEEEEvNT_6ParamsE$_ZN4cute3eso3ESOILb1ELb0EJNS_6LayoutINS_5tupleIJNS3_IJNS_1CILi2EEES5_EEES6_EEENS3_IJNS3_IJNS4_ILi1EEES5_EEENS3_IJNS4_ILi32EEENS4_ILi64EEEEEEEEEEENS_10ViewEngineIPN7cutlass10bfloat16_tEEEEEC2ERKSE_RKSJ_,($_ZN7cutlass13device_kernelIN5flash19enable_sm80_to_sm89INS1_16FlashAttnBwdSm80INS1_25CollectiveMainloopBwdSm80ILi2ELi2EN4cute5tupleIJNS5_1CILi128EEES8_NS7_ILi64EEEEEENS_10bfloat16_tEfNS_4arch4Sm80ELb1ELb0ELb1ELb0ELb0ELb0ELb0ELb0ELi2ELi4ELi4ELi4ELb0EEENS1_24CollectiveEpilogueBwdGQAISA_fSD_Li256ELb0ELb0EEENS1_25SingleTileBwdLPTSchedulerILb0ELi128ELb0EEEEEEEEEvNT_6ParamsE$_ZN4cute3eso3ESOILb1ELb0EJNS_6LayoutINS_5tupleIJNS3_IJNS_1CILi2EEES5_EEES6_EEENS3_IJNS3_IJNS4_ILi1EEES5_EEENS3_IJNS4_ILi32EEENS4_ILi64EEEEEEEEEEEiEEC2ERKSE_RKi - $_ZN7cutlass13device_kernelIN5flash19enable_sm80_to_sm89INS1_16FlashAttnBwdSm80INS1_25CollectiveMainloopBwdSm80ILi2ELi2EN4cute5tupleIJNS5_1CILi128EEES8_NS7_ILi64EEEEEENS_10bfloat16_tEfNS_4arch4Sm80ELb1ELb0ELb1ELb0ELb0ELb0ELb0ELb0ELi2ELi4ELi4ELi4ELb0EEENS1_24CollectiveEpilogueBwdGQAISA_fSD_Li256ELb0ELb0EEENS1_25SingleTileBwdLPTSchedulerILb0ELi128ELb0EEEEEEEEEvNT_6ParamsE$_ZN4cute3eso3ESOILb1ELb0EJNS_6LayoutINS_5tupleIJNS3_IJNS_1CILi2EEES5_EEES6_EEENS3_IJNS3_IJNS4_ILi1EEES5_EEENS3_IJNS4_ILi32EEENS4_ILi64EEEEEEEEEEENS_10ViewEngineIPN7cutlass10bfloat16_tEEEEEC2ERKSE_RKSJ_)
$_ZN7cutlass13device_kernelIN5flash19enable_sm80_to_sm89INS1_16FlashAttnBwdSm80INS1_25CollectiveMainloopBwdSm80ILi2ELi2EN4cute5tupleIJNS5_1CILi128EEES8_NS7_ILi64EEEEEENS_10bfloat16_tEfNS_4arch4Sm80ELb1ELb0ELb1ELb0ELb0ELb0ELb0ELb0ELi2ELi4ELi4ELi4ELb0EEENS1_24CollectiveEpilogueBwdGQAISA_fSD_Li256ELb0ELb0EEENS1_25SingleTileBwdLPTSchedulerILb0ELi128ELb0EEEEEEEEEvNT_6ParamsE$_ZN4cute3eso3ESOILb1ELb0EJNS_6LayoutINS_5tupleIJNS3_IJNS_1CILi2EEES5_EEES6_EEENS3_IJNS3_IJNS4_ILi1EEES5_EEENS3_IJNS4_ILi32EEENS4_ILi64EEEEEEEEEEENS_10ViewEngineIPN7cutlass10bfloat16_tEEEEEC2ERKSE_RKSJ_:
[----:B------:R-:W-:Y:S01]  /*9380*/  IADD3 R2, R66, -c[0x0][0x20], RZ ;  /* 0x8000080042027a10 */ /* 0x000fe20007ffe0ff */
[----:B------:R-:W-:Y:S01]  /*9390*/  IMAD.MOV.U32 R7, RZ, RZ, R3 ;  /* 0x000000ffff077224 */ /* 0x000fe200078e0003 */
[----:B------:R-:W-:-:S04]  /*93a0*/  MOV R5, 0x0 ;  /* 0x0000000000057802 */ /* 0x000fc80000000f00 */
[----:B------:R1:W-:Y:S01]  /*93b0*/  STL.64 [R2], R6 ;  /* 0x0000000602007387 */ /* 0x0003e20000100a00 */
[----:B------:R-:W-:Y:S05]  /*93c0*/  RET.REL.NODEC R4 `(_ZN7cutlass13device_kernelIN5flash19enable_sm80_to_sm89INS1_16FlashAttnBwdSm80INS1_25CollectiveMainloopBwdSm80ILi2ELi2EN4cute5tupleIJNS5_1CILi128EEES8_NS7_ILi64EEEEEENS_10bfloat16_tEfNS_4arch4Sm80ELb1ELb0ELb1ELb0ELb0ELb0ELb0ELb0ELi2ELi4ELi4ELi4ELb0EEENS1_24CollectiveEpilogueBwdGQAISA_fSD_Li256ELb0ELb0EEENS1_25SingleTileBwdLPTSchedulerILb0ELi128ELb0EEEEEEEEEvNT_6ParamsE) ;  /* 0xffff6c3004007950 */ /* 0x000fea0003c3ffff */
        .type           $_ZN7cutlass13device_kernelIN5flash19enable_sm80_to_sm89INS1_16FlashAttnBwdSm80INS1_25CollectiveMainloopBwdSm80ILi2ELi2EN4cute5tupleIJNS5_1CILi128EEES8_NS7_ILi64EEEEEENS_10bfloat16_tEfNS_4arch4Sm80ELb1ELb0ELb1ELb0ELb0ELb0ELb0ELb0ELi2ELi4ELi4ELi4ELb0EEENS1_24CollectiveEpilogueBwdGQAISA_fSD_Li256ELb0ELb0EEENS1_25SingleTileBwdLPTSchedulerILb0ELi128ELb0EEEEEEEEEvNT_6ParamsE$_ZN4cute3eso3ESOILb1ELb0EJNS_6LayoutINS_5tupleIJNS3_IJNS_1CILi2EEES5_EEES6_EEENS3_IJNS3_IJNS4_ILi1EEES5_EEENS3_IJNS4_ILi32EEENS4_ILi64EEEEEEEEEEEiEEC2ERKSE_RKi,@function
        .size           $_ZN7cutlass13device_kernelIN5flash19enable_sm80_to_sm89INS1_16FlashAttnBwdSm80INS1_25CollectiveMainloopBwdSm80ILi2ELi2EN4cute5tupleIJNS5_1CILi128EEES8_NS7_ILi64EEEEEENS_10bfloat16_tEfNS_4arch4Sm80ELb1ELb0ELb1ELb0ELb0ELb0ELb0ELb0ELi2ELi4ELi4ELi4ELb0EEENS1_24CollectiveEpilogueBwdGQAISA_fSD_Li256ELb0ELb0EEENS1_25SingleTileBwdLPTSchedulerILb0ELi128ELb0EEEEEEEEEvNT_6ParamsE$_ZN4cute3eso3ESOILb1ELb0EJNS_6LayoutINS_5tupleIJNS3_IJNS_1CILi2EEES5_EEES6_EEENS3_IJNS3_IJNS4_ILi1EEES5_EEENS3_IJNS4_ILi32EEENS4_ILi64EEEEEEEEEEEiEEC2ERKSE_RKi,($_ZN7cutlass13device_kernelIN5flash19enable_sm80_to_sm89INS1_16FlashAttnBwdSm80INS1_25CollectiveMainloopBwdSm80ILi2ELi2EN4cute5tupleIJNS5_1CILi128EEES8_NS7_ILi64EEEEEENS_10bfloat16_tEfNS_4arch4Sm80ELb1ELb0ELb1ELb0ELb0ELb0ELb0ELb0ELi2ELi4ELi4ELi4ELb0EEENS1_24CollectiveEpilogueBwdGQAISA_fSD_Li256ELb0ELb0EEENS1_25SingleTileBwdLPTSchedulerILb0ELi128ELb0EEEEEEEEEvNT_6ParamsE$_ZN4cute3eso3ESOILb1ELb0EJNS_6LayoutINS_5tupleIJNS3_IJNS_1CILi2EEES5_S5_EEEEEENS3_IJNS3_IJNS4_ILi1EEES5_NS4_ILi4EEEEEEEEEEENS_10ViewEngineIPN7cutlass10bfloat16_tEEEEEC2ERKSC_RKSH_ - $_ZN7cutlass13device_kernelIN5flash19enable_sm80_to_sm89INS1_16FlashAttnBwdSm80INS1_25CollectiveMainloopBwdSm80ILi2ELi2EN4cute5tupleIJNS5_1CILi128EEES8_NS7_ILi64EEEEEENS_10bfloat16_tEfNS_4arch4Sm80ELb1ELb0ELb1ELb0ELb0ELb0ELb0ELb0ELi2ELi4ELi4ELi4ELb0EEENS1_24CollectiveEpilogueBwdGQAISA_fSD_Li256ELb0ELb0EEENS1_25SingleTileBwdLPTSchedulerILb0ELi128ELb0EEEEEEEEEvNT_6ParamsE$_ZN4cute3eso3ESOILb1ELb0EJNS_6LayoutINS_5tupleIJNS3_IJNS_1CILi2EEES5_EEES6_EEENS3_IJNS3_IJNS4_ILi1EEES5_EEENS3_IJNS4_ILi32EEENS4_ILi64EEEEEEEEEEEiEEC2ERKSE_RKi)
$_ZN7cutlass13device_kernelIN5flash19enable_sm80_to_sm89INS1_16FlashAttnBwdSm80INS1_25CollectiveMainloopBwdSm80ILi2ELi2EN4cute5tupleIJNS5_1CILi128EEES8_NS7_ILi64EEEEEENS_10bfloat16_tEfNS_4arch4Sm80ELb1ELb0ELb1ELb0ELb0ELb0ELb0ELb0ELi2ELi4ELi4ELi4ELb0EEENS1_24CollectiveEpilogueBwdGQAISA_fSD_Li256ELb0ELb0EEENS1_25SingleTileBwdLPTSchedulerILb0ELi128ELb0EEEEEEEEEvNT_6ParamsE$_ZN4cute3eso3ESOILb1ELb0EJNS_6LayoutINS_5tupleIJNS3_IJNS_1CILi2EEES5_EEES6_EEENS3_IJNS3_IJNS4_ILi1EEES5_EEENS3_IJNS4_ILi32EEENS4_ILi64EEEEEEEEEEEiEEC2ERKSE_RKi:
[----:B------:R-:W-:Y:S02]  /*93d0*/  IADD3 R2, R66, -c[0x0][0x20], RZ ;  /* 0x8000080042027a10 */ /* 0x000fe40007ffe0ff */
[----:B------:R-:W-:-:S03]  /*93e0*/  MOV R5, 0x0 ;  /* 0x0000000000057802 */ /* 0x000fc60000000f00 */
[----:B------:R1:W-:Y:S01]  /*93f0*/  STL [R2], R3 ;  /* 0x0000000302007387 */ /* 0x0003e20000100800 */
[----:B------:R-:W-:Y:S05]  /*9400*/  RET.REL.NODEC R4 `(_ZN7cutlass13device_kernelIN5flash19enable_sm80_to_sm89INS1_16FlashAttnBwdSm80INS1_25CollectiveMainloopBwdSm80ILi2ELi2EN4cute5tupleIJNS5_1CILi128EEES8_NS7_ILi64EEEEEENS_10bfloat16_tEfNS_4arch4Sm80ELb1ELb0ELb1ELb0ELb0ELb0ELb0ELb0ELi2ELi4ELi4ELi4ELb0EEENS1_24CollectiveEpilogueBwdGQAISA_fSD_Li256ELb0ELb0EEENS1_25SingleTileBwdLPTSchedulerILb0ELi128ELb0EEEEEEEEEvNT_6ParamsE) ;  /* 0xffff6bf004007950 */ /* 0x000fea0003c3ffff */
        .type           $_ZN7cutlass13device_kernelIN5flash19enable_sm80_to_sm89INS1_16FlashAttnBwdSm80INS1_25CollectiveMainloopBwdSm80ILi2ELi2EN4cute5tupleIJNS5_1CILi128EEES8_NS7_ILi64EEEEEENS_10bfloat16_tEfNS_4arch4Sm80ELb1ELb0ELb1ELb0ELb0ELb0ELb0ELb0ELi2ELi4ELi4ELi4ELb0EEENS1_24CollectiveEpilogueBwdGQAISA_fSD_Li256ELb0ELb0EEENS1_25SingleTileBwdLPTSchedulerILb0ELi128ELb0EEEEEEEEEvNT_6ParamsE$_ZN4cute3eso3ESOILb1ELb0EJNS_6LayoutINS_5tupleIJNS3_IJNS_1CILi2EEES5_S5_EEEEEENS3_IJNS3_IJNS4_ILi1EEES5_NS4_ILi4EEEEEEEEEEENS_10ViewEngineIPN7cutlass10bfloat16_tEEEEEC2ERKSC_RKSH_,@function
        .size           $_ZN7cutlass13device_kernelIN5flash19enable_sm80_to_sm89INS1_16FlashAttnBwdSm80INS1_25CollectiveMainloopBwdSm80ILi2ELi2EN4cute5tupleIJNS5_1CILi128EEES8_NS7_ILi64EEEEEENS_10bfloat16_tEfNS_4arch4Sm80ELb1ELb0ELb1ELb0ELb0ELb0ELb0ELb0ELi2ELi4ELi4ELi4ELb0EEENS1_24CollectiveEpilogueBwdGQAISA_fSD_Li256ELb0ELb0EEENS1_25SingleTileBwdLPTSchedulerILb0ELi128ELb0EEEEEEEEEvNT_6ParamsE$_ZN4cute3eso3ESOILb1ELb0EJNS_6LayoutINS_5tupleIJNS3_IJNS_1CILi2EEES5_S5_EEEEEENS3_IJNS3_IJNS4_ILi1EEES5_NS4_ILi4EEEEEEEEEEENS_10ViewEngineIPN7cutlass10bfloat16_tEEEEEC2ERKSC_RKSH_,($_ZN7cutlass13device_kernelIN5flash19enable_sm80_to_sm89INS1_16FlashAttnBwdSm80INS1_25CollectiveMainloopBwdSm80ILi2ELi2EN4cute5tupleIJNS5_1CILi128EEES8_NS7_ILi64EEEEEENS_10bfloat16_tEfNS_4arch4Sm80ELb1ELb0ELb1ELb0ELb0ELb0ELb0ELb0ELi2ELi4ELi4ELi4ELb0EEENS1_24CollectiveEpilogueBwdGQAISA_fSD_Li256ELb0ELb0EEENS1_25SingleTileBwdLPTSchedulerILb0ELi128ELb0EEEEEEEEEvNT_6ParamsE$_ZN4cute3eso3ESOILb1ELb0EJNS_6LayoutINS_5tupleIJNS3_IJNS_1CILi2EEES5_S5_EEEEEENS3_IJNS3_IJNS4_ILi1EEES5_NS4_ILi4EEEEEEEEEEEiEEC2ERKSC_RKi - $_ZN7cutlass13device_kernelIN5flash19enable_sm80_to_sm89INS1_16FlashAttnBwdSm80INS1_25CollectiveMainloopBwdSm80ILi2ELi2EN4cute5tupleIJNS5_1CILi128EEES8_NS7_ILi64EEEEEENS_10bfloat16_tEfNS_4arch4Sm80ELb1ELb0ELb1ELb0ELb0ELb0ELb0ELb0ELi2ELi4ELi4ELi4ELb0EEENS1_24CollectiveEpilogueBwdGQAISA_fSD_Li256ELb0ELb0EEENS1_25SingleTileBwdLPTSchedulerILb0ELi128ELb0EEEEEEEEEvNT_6ParamsE$_ZN4cute3eso3ESOILb1ELb0EJNS_6LayoutINS_5tupleIJNS3_IJNS_1CILi2EEES5_S5_EEEEEENS3_IJNS3_IJNS4_ILi1EEES5_NS4_ILi4EEEEEEEEEEENS_10ViewEngineIPN7cutlass10bfloat16_tEEEEEC2ERKSC_RKSH_)
$_ZN7cutlass13device_kernelIN5flash19enable_sm80_to_sm89INS1_16FlashAttnBwdSm80INS1_25CollectiveMainloopBwdSm80ILi2ELi2EN4cute5tupleIJNS5_1CILi128EEES8_NS7_ILi64EEEEEENS_10bfloat16_tEfNS_4arch4Sm80ELb1ELb0ELb1ELb0ELb0ELb0ELb0ELb0ELi2ELi4ELi4ELi4ELb0EEENS1_24CollectiveEpilogueBwdGQAISA_fSD_Li256ELb0ELb0EEENS1_25SingleTileBwdLPTSchedulerILb0ELi128ELb0EEEEEEEEEvNT_6ParamsE$_ZN4cute3eso3ESOILb1ELb0EJNS_6LayoutINS_5tupleIJNS3_IJNS_1CILi2EEES5_S5_EEEEEENS3_IJNS3_IJNS4_ILi1EEES5_NS4_ILi4EEEEEEEEEEENS_10ViewEngineIPN7cutlass10bfloat16_tEEEEEC2ERKSC_RKSH_:
[----:B------:R-:W-:Y:S01]  /*9410*/  IADD3 R2, R66, -c[0x0][0x20], RZ ;  /* 0x8000080042027a10 */ /* 0x000fe20007ffe0ff */
[----:B------:R-:W-:Y:S01]  /*9420*/  IMAD.MOV.U32 R7, RZ, RZ, R3 ;  /* 0x000000ffff077224 */ /* 0x000fe200078e0003 */
[----:B------:R-:W-:-:S04]  /*9430*/  MOV R5, 0x0 ;  /* 0x0000000000057802 */ /* 0x000fc80000000f00 */
[----:B------:R1:W-:Y:S01]  /*9440*/  STL.64 [R2], R6 ;  /* 0x0000000602007387 */ /* 0x0003e20000100a00 */
[----:B------:R-:W-:Y:S05]  /*9450*/  RET.REL.NODEC R4 `(_ZN7cutlass13device_kernelIN5flash19enable_sm80_to_sm89INS1_16FlashAttnBwdSm80INS1_25CollectiveMainloopBwdSm80ILi2ELi2EN4cute5tupleIJNS5_1CILi128EEES8_NS7_ILi64EEEEEENS_10bfloat16_tEfNS_4arch4Sm80ELb1ELb0ELb1ELb0ELb0ELb0ELb0ELb0ELi2ELi4ELi4ELi4ELb0EEENS1_24CollectiveEpilogueBwdGQAISA_fSD_Li256ELb0ELb0EEENS1_25SingleTileBwdLPTSchedulerILb0ELi128ELb0EEEEEEEEEvNT_6ParamsE) ;  /* 0xffff6ba004007950 */ /* 0x000fea0003c3ffff */
        .type           $_ZN7cutlass13device_kernelIN5flash19enable_sm80_to_sm89INS1_16FlashAttnBwdSm80INS1_25CollectiveMainloopBwdSm80ILi2ELi2EN4cute5tupleIJNS5_1CILi128EEES8_NS7_ILi64EEEEEENS_10bfloat16_tEfNS_4arch4Sm80ELb1ELb0ELb1ELb0ELb0ELb0ELb0ELb0ELi2ELi4ELi4ELi4ELb0EEENS1_24CollectiveEpilogueBwdGQAISA_fSD_Li256ELb0ELb0EEENS1_25SingleTileBwdLPTSchedulerILb0ELi128ELb0EEEEEEEEEvNT_6ParamsE$_ZN4cute3eso3ESOILb1ELb0EJNS_6LayoutINS_5tupleIJNS3_IJNS_1CILi2EEES5_S5_EEEEEENS3_IJNS3_IJNS4_ILi1EEES5_NS4_ILi4EEEEEEEEEEEiEEC2ERKSC_RKi,@function
        .size           $_ZN7cutlass13device_kernelIN5flash19enable_sm80_to_sm89INS1_16FlashAttnBwdSm80INS1_25CollectiveMainloopBwdSm80ILi2ELi2EN4cute5tupleIJNS5_1CILi128EEES8_NS7_ILi64EEEEEENS_10bfloat16_tEfNS_4arch4Sm80ELb1ELb0ELb1ELb0ELb0ELb0ELb0ELb0ELi2ELi4ELi4ELi4ELb0EEENS1_24CollectiveEpilogueBwdGQAISA_fSD_Li256ELb0ELb0EEENS1_25SingleTileBwdLPTSchedulerILb0ELi128ELb0EEEEEEEEEvNT_6ParamsE$_ZN4cute3eso3ESOILb1ELb0EJNS_6LayoutINS_5tupleIJNS3_IJNS_1CILi2EEES5_S5_EEEEEENS3_IJNS3_IJNS4_ILi1EEES5_NS4_ILi4EEEEEEEEEEEiEEC2ERKSC_RKi,($_ZN7cutlass13device_kernelIN5flash19enable_sm80_to_sm89INS1_16FlashAttnBwdSm80INS1_25CollectiveMainloopBwdSm80ILi2ELi2EN4cute5tupleIJNS5_1CILi128EEES8_NS7_ILi64EEEEEENS_10bfloat16_tEfNS_4arch4Sm80ELb1ELb0ELb1ELb0ELb0ELb0ELb0ELb0ELi2ELi4ELi4ELi4ELb0EEENS1_24CollectiveEpilogueBwdGQAISA_fSD_Li256ELb0ELb0EEENS1_25SingleTileBwdLPTSchedulerILb0ELi128ELb0EEEEEEEEEvNT_6ParamsE$_ZN4cute3eso3ESOILb1ELb0EJNS_6LayoutINS_5tupleIJNS3_IJNS_1CILi2EEES5_S5_EEES5_EEENS3_IJNS3_IJNS4_ILi1EEES5_NS4_ILi4EEEEEENS4_ILi64EEEEEEEENS_10ViewEngineIPN7cutlass10bfloat16_tEEEEEC2ERKSD_RKSI_ - $_ZN7cutlass13device_kernelIN5flash19enable_sm80_to_sm89INS1_16FlashAttnBwdSm80INS1_25CollectiveMainloopBwdSm80ILi2ELi2EN4cute5tupleIJNS5_1CILi128EEES8_NS7_ILi64EEEEEENS_10bfloat16_tEfNS_4arch4Sm80ELb1ELb0ELb1ELb0ELb0ELb0ELb0ELb0ELi2ELi4ELi4ELi4ELb0EEENS1_24CollectiveEpilogueBwdGQAISA_fSD_Li256ELb0ELb0EEENS1_25SingleTileBwdLPTSchedulerILb0ELi128ELb0EEEEEEEEEvNT_6ParamsE$_ZN4cute3eso3ESOILb1ELb0EJNS_6LayoutINS_5tupleIJNS3_IJNS_1CILi2EEES5_S5_EEEEEENS3_IJNS3_IJNS4_ILi1EEES5_NS4_ILi4EEEEEEEEEEEiEEC2ERKSC_RKi)
$_ZN7cutlass13device_kernelIN5flash19enable_sm80_to_sm89INS1_16FlashAttnBwdSm80INS1_25CollectiveMainloopBwdSm80ILi2ELi2EN4cute5tupleIJNS5_1CILi128EEES8_NS7_ILi64EEEEEENS_10bfloat16_tEfNS_4arch4Sm80ELb1ELb0ELb1ELb0ELb0ELb0ELb0ELb0ELi2ELi4ELi4ELi4ELb0EEENS1_24CollectiveEpilogueBwdGQAISA_fSD_Li256ELb0ELb0EEENS1_25SingleTileBwdLPTSchedulerILb0ELi128ELb0EEEEEEEEEvNT_6ParamsE$_ZN4cute3eso3ESOILb1ELb0EJNS_6LayoutINS_5tupleIJNS3_IJNS_1CILi2EEES5_S5_EEEEEENS3_IJNS3_IJNS4_ILi1EEES5_NS4_ILi4EEEEEEEEEEEiEEC2ERKSC_RKi:
[----:B------:R-:W-:Y:S02]  /*9460*/  IADD3 R2, R66, -c[0x0][0x20], RZ ;  /* 0x8000080042027a10 */ /* 0x000fe40007ffe0ff */
[----:B------:R-:W-:-:S03]  /*9470*/  MOV R5, 0x0 ;  /* 0x0000000000057802 */ /* 0x000fc60000000f00 */
[----:B------:R1:W-:Y:S01]  /*9480*/  STL [R2], R3 ;  /* 0x0000000302007387 */ /* 0x0003e20000100800 */
[----:B------:R-:W-:Y:S05]  /*9490*/  RET.REL.NODEC R4 `(_ZN7cutlass13device_kernelIN5flash19enable_sm80_to_sm89INS1_16FlashAttnBwdSm80INS1_25CollectiveMainloopBwdSm80ILi2ELi2EN4cute5tupleIJNS5_1CILi128EEES8_NS7_ILi64EEEEEENS_10bfloat16_tEfNS_4arch4Sm80ELb1ELb0ELb1ELb0ELb0ELb0ELb0ELb0ELi2ELi4ELi4ELi4ELb0EEENS1_24CollectiveEpilogueBwdGQAISA_fSD_Li256ELb0ELb0EEENS1_25SingleTileBwdLPTSchedulerILb0ELi128ELb0EEEEEEEEEvNT_6ParamsE) ;  /* 0xffff6b6004007950 */ /* 0x000fea0003c3ffff */
        .type           $_ZN7cutlass13device_kernelIN5flash19enable_sm80_to_sm89INS1_16FlashAttnBwdSm80INS1_25CollectiveMainloopBwdSm80ILi2ELi2EN4cute5tupleIJNS5_1CILi128EEES8_NS7_ILi64EEEEEENS_10bfloat16_tEfNS_4arch4Sm80ELb1ELb0ELb1ELb0ELb0ELb0ELb0ELb0ELi2ELi4ELi4ELi4ELb0EEENS1_24CollectiveEpilogueBwdGQAISA_fSD_Li256ELb0ELb0EEENS1_25SingleTileBwdLPTSchedulerILb0ELi128ELb0EEEEEEEEEvNT_6ParamsE$_ZN4cute3eso3ESOILb1ELb0EJNS_6LayoutINS_5tupleIJNS3_IJNS_1CILi2EEES5_S5_EEES5_EEENS3_IJNS3_IJNS4_ILi1EEES5_NS4_ILi4EEEEEENS4_ILi64EEEEEEEENS_10ViewEngineIPN7cutlass10bfloat16_tEEEEEC2ERKSD_RKSI_,@function
        .size           $_ZN7cutlass13device_kernelIN5flash19enable_sm80_to_sm89INS1_16FlashAttnBwdSm80INS1_25CollectiveMainloopBwdSm80ILi2ELi2EN4cute5tupleIJNS5_1CILi128EEES8_NS7_ILi64EEEEEENS_10bfloat16_tEfNS_4arch4Sm80ELb1ELb0ELb1ELb0ELb0ELb0ELb0ELb0ELi2ELi4ELi4ELi4ELb0EEENS1_24CollectiveEpilogueBwdGQAISA_fSD_Li256ELb0ELb0EEENS1_25SingleTileBwdLPTSchedulerILb0ELi128ELb0EEEEEEEEEvNT_6ParamsE$_ZN4cute3eso3ESOILb1ELb0EJNS_6LayoutINS_5tupleIJNS3_IJNS_1CILi2EEES5_S5_EEES5_EEENS3_IJNS3_IJNS4_ILi1EEES5_NS4_ILi4EEEEEENS4_ILi64EEEEEEEENS_10ViewEngineIPN7cutlass10bfloat16_tEEEEEC2ERKSD_RKSI_,($_ZN7cutlass13device_kernelIN5flash19enable_sm80_to_sm89INS1_16FlashAttnBwdSm80INS1_25CollectiveMainloopBwdSm80ILi2ELi2EN4cute5tupleIJNS5_1CILi128EEES8_NS7_ILi64EEEEEENS_10bfloat16_tEfNS_4arch4Sm80ELb1ELb0ELb1ELb0ELb0ELb0ELb0ELb0ELi2ELi4ELi4ELi4ELb0EEENS1_24CollectiveEpilogueBwdGQAISA_fSD_Li256ELb0ELb0EEENS1_25SingleTileBwdLPTSchedulerILb0ELi128ELb0EEEEEEEEEvNT_6ParamsE$_ZN4cute3eso3ESOILb1ELb0EJNS_6LayoutINS_5tupleIJNS3_IJNS_1CILi2EEES5_S5_EEES5_EEENS3_IJNS3_IJNS4_ILi1EEES5_NS4_ILi4EEEEEENS4_ILi64EEEEEEEEiEEC2ERKSD_RKi - $_ZN7cutlass13device_kernelIN5flash19enable_sm80_to_sm89INS1_16FlashAttnBwdSm80INS1_25CollectiveMainloopBwdSm80ILi2ELi2EN4cute5tupleIJNS5_1CILi128EEES8_NS7_ILi64EEEEEENS_10bfloat16_tEfNS_4arch4Sm80ELb1ELb0ELb1ELb0ELb0ELb0ELb0ELb0ELi2ELi4ELi4ELi4ELb0EEENS1_24CollectiveEpilogueBwdGQAISA_fSD_Li256ELb0ELb0EEENS1_25SingleTileBwdLPTSchedulerILb0ELi128ELb0EEEEEEEEEvNT_6ParamsE$_ZN4cute3eso3ESOILb1ELb0EJNS_6LayoutINS_5tupleIJNS3_IJNS_1CILi2EEES5_S5_EEES5_EEENS3_IJNS3_IJNS4_ILi1EEES5_NS4_ILi4EEEEEENS4_ILi64EEEEEEEENS_10ViewEngineIPN7cutlass10bfloat16_tEEEEEC2ERKSD_RKSI_)
$_ZN7cutlass13device_kernelIN5flash19enable_sm80_to_sm89INS1_16FlashAttnBwdSm80INS1_25CollectiveMainloopBwdSm80ILi2ELi2EN4cute5tupleIJNS5_1CILi128EEES8_NS7_ILi64EEEEEENS_10bfloat16_tEfNS_4arch4Sm80ELb1ELb0ELb1ELb0ELb0ELb0ELb0ELb0ELi2ELi4ELi4ELi4ELb0EEENS1_24CollectiveEpilogueBwdGQAISA_fSD_Li256ELb0ELb0EEENS1_25SingleTileBwdLPTSchedulerILb0ELi128ELb0EEEEEEEEEvNT_6ParamsE$_ZN4cute3eso3ESOILb1ELb0EJNS_6LayoutINS_5tupleIJNS3_IJNS_1CILi2EEES5_S5_EEES5_EEENS3_IJNS3_IJNS4_ILi1EEES5_NS4_ILi4EEEEEENS4_ILi64EEEEEEEENS_10ViewEngineIPN7cutlass10bfloat16_tEEEEEC2ERKSD_RKSI_:
[----:B------:R-:W-:Y:S01]  /*94a0*/  IADD3 R2, R23, -c[0x0][0x20], RZ ;  /* 0x8000080017027a10 */ /* 0x000fe20007ffe0ff */
[----:B------:R-:W-:Y:S01]  /*94b0*/  IMAD.MOV.U32 R7, RZ, RZ, R3 ;  /* 0x000000ffff077224 */ /* 0x000fe200078e0003 */
[----:B------:R-:W-:-:S04]  /*94c0*/  MOV R5, 0x0 ;  /* 0x0000000000057802 */ /* 0x000fc80000000f00 */
[----:B------:R1:W-:Y:S01]  /*94d0*/  STL.64 [R2], R6 ;  /* 0x0000000602007387 */ /* 0x0003e20000100a00 */
[----:B------:R-:W-:Y:S05]  /*94e0*/  RET.REL.NODEC R4 `(_ZN7cutlass13device_kernelIN5flash19enable_sm80_to_sm89INS1_16FlashAttnBwdSm80INS1_25CollectiveMainloopBwdSm80ILi2ELi2EN4cute5tupleIJNS5_1CILi128EEES8_NS7_ILi64EEEEEENS_10bfloat16_tEfNS_4arch4Sm80ELb1ELb0ELb1ELb0ELb0ELb0ELb0ELb0ELi2ELi4ELi4ELi4ELb0EEENS1_24CollectiveEpilogueBwdGQAISA_fSD_Li256ELb0ELb0EEENS1_25SingleTileBwdLPTSchedulerILb0ELi128ELb0EEEEEEEEEvNT_6ParamsE) ;  /* 0xffff6b1004007950 */ /* 0x000fea0003c3ffff */
        .type           $_ZN7cutlass13device_kernelIN5flash19enable_sm80_to_sm89INS1_16FlashAttnBwdSm80INS1_25CollectiveMainloopBwdSm80ILi2ELi2EN4cute5tupleIJNS5_1CILi128EEES8_NS7_ILi64EEEEEENS_10bfloat16_tEfNS_4arch4Sm80ELb1ELb0ELb1ELb0ELb0ELb0ELb0ELb0ELi2ELi4ELi4ELi4ELb0EEENS1_24CollectiveEpilogueBwdGQAISA_fSD_Li256ELb0ELb0EEENS1_25SingleTileBwdLPTSchedulerILb0ELi128ELb0EEEEEEEEEvNT_6ParamsE$_ZN4cute3eso3ESOILb1ELb0EJNS_6LayoutINS_5tupleIJNS3_IJNS_1CILi2EEES5_S5_EEES5_EEENS3_IJNS3_IJNS4_ILi1EEES5_NS4_ILi4EEEEEENS4_ILi64EEEEEEEEiEEC2ERKSD_RKi,@function
        .size           $_ZN7cutlass13device_kernelIN5flash19enable_sm80_to_sm89INS1_16FlashAttnBwdSm80INS1_25CollectiveMainloopBwdSm80ILi2ELi2EN4cute5tupleIJNS5_1CILi128EEES8_NS7_ILi64EEEEEENS_10bfloat16_tEfNS_4arch4Sm80ELb1ELb0ELb1ELb0ELb0ELb0ELb0ELb0ELi2ELi4ELi4ELi4ELb0EEENS1_24CollectiveEpilogueBwdGQAISA_fSD_Li256ELb0ELb0EEENS1_25SingleTileBwdLPTSchedulerILb0ELi128ELb0EEEEEEEEEvNT_6ParamsE$_ZN4cute3eso3ESOILb1ELb0EJNS_6LayoutINS_5tupleIJNS3_IJNS_1CILi2EEES5_S5_EEES5_EEENS3_IJNS3_IJNS4_ILi1EEES5_NS4_ILi4EEEEEENS4_ILi64EEEEEEEEiEEC2ERKSD_RKi,($_ZN7cutlass13device_kernelIN5flash19enable_sm80_to_sm89INS1_16FlashAttnBwdSm80INS1_25CollectiveMainloopBwdSm80ILi2ELi2EN4cute5tupleIJNS5_1CILi128EEES8_NS7_ILi64EEEEEENS_10bfloat16_tEfNS_4arch4Sm80ELb1ELb0ELb1ELb0ELb0ELb0ELb0ELb0ELi2ELi4ELi4ELi4ELb0EEENS1_24CollectiveEpilogueBwdGQAISA_fSD_Li256ELb0ELb0EEENS1_25SingleTileBwdLPTSchedulerILb0ELi128ELb0EEEEEEEEEvNT_6ParamsE$_ZN4cute3eso3ESOILb1ELb0EJNS_6LayoutINS_5tupleIJNS3_IJNS_1CILi2EEES5_S5_EEES5_EEENS3_IJNS3_IJNS4_ILi1EEES5_NS4_ILi4EEEEEENS4_ILi8EEEEEEEENS_10ViewEngineIPN7cutlass10bfloat16_tEEEEEC2ERKSD_RKSI_ - $_ZN7cutlass13device_kernelIN5flash19enable_sm80_to_sm89INS1_16FlashAttnBwdSm80INS1_25CollectiveMainloopBwdSm80ILi2ELi2EN4cute5tupleIJNS5_1CILi128EEES8_NS7_ILi64EEEEEENS_10bfloat16_tEfNS_4arch4Sm80ELb1ELb0ELb1ELb0ELb0ELb0ELb0ELb0ELi2ELi4ELi4ELi4ELb0EEENS1_24CollectiveEpilogueBwdGQAISA_fSD_Li256ELb0ELb0EEENS1_25SingleTileBwdLPTSchedulerILb0ELi128ELb0EEEEEEEEEvNT_6ParamsE$_ZN4cute3eso3ESOILb1ELb0EJNS_6LayoutINS_5tupleIJNS3_IJNS_1CILi2EEES5_S5_EEES5_EEENS3_IJNS3_IJNS4_ILi1EEES5_NS4_ILi4EEEEEENS4_ILi64EEEEEEEEiEEC2ERKSD_RKi)
$_ZN7cutlass13device_kernelIN5flash19enable_sm80_to_sm89INS1_16FlashAttnBwdSm80INS1_25CollectiveMainloopBwdSm80ILi2ELi2EN4cute5tupleIJNS5_1CILi128EEES8_NS7_ILi64EEEEEENS_10bfloat16_tEfNS_4arch4Sm80ELb1ELb0ELb1ELb0ELb0ELb0ELb0ELb0ELi2ELi4ELi4ELi4ELb0EEENS1_24CollectiveEpilogueBwdGQAISA_fSD_Li256ELb0ELb0EEENS1_25SingleTileBwdLPTSchedulerILb0ELi128ELb0EEEEEEEEEvNT_6ParamsE$_ZN4cute3eso3ESOILb1ELb0EJNS_6LayoutINS_5tupleIJNS3_IJNS_1CILi2EEES5_S5_EEES5_EEENS3_IJNS3_IJNS4_ILi1EEES5_NS4_ILi4EEEEEENS4_ILi64EEEEEEEEiEEC2ERKSD_RKi:
[----:B------:R-:W-:Y:S02]  /*94f0*/  IADD3 R2, R23, -c[0x0][0x20], RZ ;  /* 0x8000080017027a10 */ /* 0x000fe40007ffe0ff */
[----:B------:R-:W-:-:S03]  /*9500*/  MOV R5, 0x0 ;  /* 0x0000000000057802 */ /* 0x000fc60000000f00 */
[----:B------:R1:W-:Y:S01]  /*9510*/  STL [R2], R3 ;  /* 0x0000000302007387 */ /* 0x0003e20000100800 */
[----:B------:R-:W-:Y:S05]  /*9520*/  RET.REL.NODEC R4 `(_ZN7cutlass13device_kernelIN5flash19enable_sm80_to_sm89INS1_16FlashAttnBwdSm80INS1_25CollectiveMainloopBwdSm80ILi2ELi2EN4cute5tupleIJNS5_1CILi128EEES8_NS7_ILi64EEEEEENS_10bfloat16_tEfNS_4arch4Sm80ELb1ELb0ELb1ELb0ELb0ELb0ELb0ELb0ELi2ELi4ELi4ELi4ELb0EEENS1_24CollectiveEpilogueBwdGQAISA_fSD_Li256ELb0ELb0EEENS1_25SingleTileBwdLPTSchedulerILb0ELi128ELb0EEEEEEEEEvNT_6ParamsE) ;  /* 0xffff6ad004007950 */ /* 0x000fea0003c3ffff */
        .type           $_ZN7cutlass13device_kernelIN5flash19enable_sm80_to_sm89INS1_16FlashAttnBwdSm80INS1_25CollectiveMainloopBwdSm80ILi2ELi2EN4cute5tupleIJNS5_1CILi128EEES8_NS7_ILi64EEEEEENS_10bfloat16_tEfNS_4arch4Sm80ELb1ELb0ELb1ELb0ELb0ELb0ELb0ELb0ELi2ELi4ELi4ELi4ELb0EEENS1_24CollectiveEpilogueBwdGQAISA_fSD_Li256ELb0ELb0EEENS1_25SingleTileBwdLPTSchedulerILb0ELi128ELb0EEEEEEEEEvNT_6ParamsE$_ZN4cute3eso3ESOILb1ELb0EJNS_6LayoutINS_5tupleIJNS3_IJNS_1CILi2EEES5_S5_EEES5_EEENS3_IJNS3_IJNS4_ILi1EEES5_NS4_ILi4EEEEEENS4_ILi8EEEEEEEENS_10ViewEngineIPN7cutlass10bfloat16_tEEEEEC2ERKSD_RKSI_,@function
        .size           $_ZN7cutlass13device_kernelIN5flash19enable_sm80_to_sm89INS1_16FlashAttnBwdSm80INS1_25CollectiveMainloopBwdSm80ILi2ELi2EN4cute5tupleIJNS5_1CILi128EEES8_NS7_ILi64EEEEEENS_10bfloat16_tEfNS_4arch4Sm80ELb1ELb0ELb1ELb0ELb0ELb0ELb0ELb0ELi2ELi4ELi4ELi4ELb0EEENS1_24CollectiveEpilogueBwdGQAISA_fSD_Li256ELb0ELb0EEENS1_25SingleTileBwdLPTSchedulerILb0ELi128ELb0EEEEEEEEEvNT_6ParamsE$_ZN4cute3eso3ESOILb1ELb0EJNS_6LayoutINS_5tupleIJNS3_IJNS_1CILi2EEES5_S5_EEES5_EEENS3_IJNS3_IJNS4_ILi1EEES5_NS4_ILi4EEEEEENS4_ILi8EEEEEEEENS_10ViewEngineIPN7cutlass10bfloat16_tEEEEEC2ERKSD_RKSI_,($_ZN7cutlass13device_kernelIN5flash19enable_sm80_to_sm89INS1_16FlashAttnBwdSm80INS1_25CollectiveMainloopBwdSm80ILi2ELi2EN4cute5tupleIJNS5_1CILi128EEES8_NS7_ILi64EEEEEENS_10bfloat16_tEfNS_4arch4Sm80ELb1ELb0ELb1ELb0ELb0ELb0ELb0ELb0ELi2ELi4ELi4ELi4ELb0EEENS1_24CollectiveEpilogueBwdGQAISA_fSD_Li256ELb0ELb0EEENS1_25SingleTileBwdLPTSchedulerILb0ELi128ELb0EEEEEEEEEvNT_6ParamsE$_ZN4cute3eso3ESOILb1ELb0EJNS_6LayoutINS_5tupleIJNS3_IJNS_1CILi2EEES5_S5_EEES5_EEENS3_IJNS3_IJNS4_ILi1EEES5_NS4_ILi4EEEEEENS4_ILi8EEEEEEEEiEEC2ERKSD_RKi - $_ZN7cutlass13device_kernelIN5flash19enable_sm80_to_sm89INS1_16FlashAttnBwdSm80INS1_25CollectiveMainloopBwdSm80ILi2ELi2EN4cute5tupleIJNS5_1CILi128EEES8_NS7_ILi64EEEEEENS_10bfloat16_tEfNS_4arch4Sm80ELb1ELb0ELb1ELb0ELb0ELb0ELb0ELb0ELi2ELi4ELi4ELi4ELb0EEENS1_24CollectiveEpilogueBwdGQAISA_fSD_Li256ELb0ELb0EEENS1_25SingleTileBwdLPTSchedulerILb0ELi128ELb0EEEEEEEEEvNT_6ParamsE$_ZN4cute3eso3ESOILb1ELb0EJNS_6LayoutINS_5tupleIJNS3_IJNS_1CILi2EEES5_S5_EEES5_EEENS3_IJNS3_IJNS4_ILi1EEES5_NS4_ILi4EEEEEENS4_ILi8EEEEEEEENS_10ViewEngineIPN7cutlass10bfloat16_tEEEEEC2ERKSD_RKSI_)
$_ZN7cutlass13device_kernelIN5flash19enable_sm80_to_sm89INS1_16FlashAttnBwdSm80INS1_25CollectiveMainloopBwdSm80ILi2ELi2EN4cute5tupleIJNS5_1CILi128EEES8_NS7_ILi64EEEEEENS_10bfloat16_tEfNS_4arch4Sm80ELb1ELb0ELb1ELb0ELb0ELb0ELb0ELb0ELi2ELi4ELi4ELi4ELb0EEENS1_24CollectiveEpilogueBwdGQAISA_fSD_Li256ELb0ELb0EEENS1_25SingleTileBwdLPTSchedulerILb0ELi128ELb0EEEEEEEEEvNT_6ParamsE$_ZN4cute3eso3ESOILb1ELb0EJNS_6LayoutINS_5tupleIJNS3_IJNS_1CILi2EEES5_S5_EEES5_EEENS3_IJNS3_IJNS4_ILi1EEES5_NS4_ILi4EEEEEENS4_ILi8EEEEEEEENS_10ViewEngineIPN7cutlass10bfloat16_tEEEEEC2ERKSD_RKSI_:
[----:B------:R-:W-:Y:S01]  /*9530*/  IADD3 R2, R66, -c[0x0][0x20], RZ ;  /* 0x8000080042027a10 */ /* 0x000fe20007ffe0ff */
[----:B------:R-:W-:Y:S01]  /*9540*/  IMAD.MOV.U32 R7, RZ, RZ, R3 ;  /* 0x000000ffff077224 */ /* 0x000fe200078e0003 */
[----:B------:R-:W-:-:S04]  /*9550*/  MOV R5, 0x0 ;  /* 0x0000000000057802 */ /* 0x000fc80000000f00 */
[----:B------:R1:W-:Y:S01]  /*9560*/  STL.64 [R2], R6 ;  /* 0x0000000602007387 */ /* 0x0003e20000100a00 */
[----:B------:R-:W-:Y:S05]  /*9570*/  RET.REL.NODEC R4 `(_ZN7cutlass13device_kernelIN5flash19enable_sm80_to_sm89INS1_16FlashAttnBwdSm80INS1_25CollectiveMainloopBwdSm80ILi2ELi2EN4cute5tupleIJNS5_1CILi128EEES8_NS7_ILi64EEEEEENS_10bfloat16_tEfNS_4arch4Sm80ELb1ELb0ELb1ELb0ELb0ELb0ELb0ELb0ELi2ELi4ELi4ELi4ELb0EEENS1_24CollectiveEpilogueBwdGQAISA_fSD_Li256ELb0ELb0EEENS1_25SingleTileBwdLPTSchedulerILb0ELi128ELb0EEEEEEEEEvNT_6ParamsE) ;  /* 0xffff6a8004007950 */ /* 0x000fea0003c3ffff */
        .type           $_ZN7cutlass13device_kernelIN5flash19enable_sm80_to_sm89INS1_16FlashAttnBwdSm80INS1_25CollectiveMainloopBwdSm80ILi2ELi2EN4cute5tupleIJNS5_1CILi128EEES8_NS7_ILi64EEEEEENS_10bfloat16_tEfNS_4arch4Sm80ELb1ELb0ELb1ELb0ELb0ELb0ELb0ELb0ELi2ELi4ELi4ELi4ELb0EEENS1_24CollectiveEpilogueBwdGQAISA_fSD_Li256ELb0ELb0EEENS1_25SingleTileBwdLPTSchedulerILb0ELi128ELb0EEEEEEEEEvNT_6ParamsE$_ZN4cute3eso3ESOILb1ELb0EJNS_6LayoutINS_5tupleIJNS3_IJNS_1CILi2EEES5_S5_EEES5_EEENS3_IJNS3_IJNS4_ILi1EEES5_NS4_ILi4EEEEEENS4_ILi8EEEEEEEEiEEC2ERKSD_RKi,@function
        .size           $_ZN7cutlass13device_kernelIN5flash19enable_sm80_to_sm89INS1_16FlashAttnBwdSm80INS1_25CollectiveMainloopBwdSm80ILi2ELi2EN4cute5tupleIJNS5_1CILi128EEES8_NS7_ILi64EEEEEENS_10bfloat16_tEfNS_4arch4Sm80ELb1ELb0ELb1ELb0ELb0ELb0ELb0ELb0ELi2ELi4ELi4ELi4ELb0EEENS1_24CollectiveEpilogueBwdGQAISA_fSD_Li256ELb0ELb0EEENS1_25SingleTileBwdLPTSchedulerILb0ELi128ELb0EEEEEEEEEvNT_6ParamsE$_ZN4cute3eso3ESOILb1ELb0EJNS_6LayoutINS_5tupleIJNS3_IJNS_1CILi2EEES5_S5_EEES5_EEENS3_IJNS3_IJNS4_ILi1EEES5_NS4_ILi4EEEEEENS4_ILi8EEEEEEEEiEEC2ERKSD_RKi,($_ZN7cutlass13device_kernelIN5flash19enable_sm80_to_sm89INS1_16FlashAttnBwdSm80INS1_25CollectiveMainloopBwdSm80ILi2ELi2EN4cute5tupleIJNS5_1CILi128EEES8_NS7_ILi64EEEEEENS_10bfloat16_tEfNS_4arch4Sm80ELb1ELb0ELb1ELb0ELb0ELb0ELb0ELb0ELi2ELi4ELi4ELi4ELb0EEENS1_24CollectiveEpilogueBwdGQAISA_fSD_Li256ELb0ELb0EEENS1_25SingleTileBwdLPTSchedulerILb0ELi128ELb0EEEEEEEEEvNT_6ParamsE$_ZN4cute3eso3ESOILb1ELb0EJNS_6LayoutINS_5tupleIJNS3_IJNS_1CILi4EEENS4_ILi1EEEEEEEEENS3_IJNS3_IJS6_NS4_ILi0EEEEEEEEEEENS_10ViewEngineINS_8gmem_ptrIPKfEEEEEEC2ERKSC_RKSI_ - $_ZN7cutlass13device_kernelIN5flash19enable_sm80_to_sm89INS1_16FlashAttnBwdSm80INS1_25CollectiveMainloopBwdSm80ILi2ELi2EN4cute5tupleIJNS5_1CILi128EEES8_NS7_ILi64EEEEEENS_10bfloat16_tEfNS_4arch4Sm80ELb1ELb0ELb1ELb0ELb0ELb0ELb0ELb0ELi2ELi4ELi4ELi4ELb0EEENS1_24CollectiveEpilogueBwdGQAISA_fSD_Li256ELb0ELb0EEENS1_25SingleTileBwdLPTSchedulerILb0ELi128ELb0EEEEEEEEEvNT_6ParamsE$_ZN4cute3eso3ESOILb1ELb0EJNS_6LayoutINS_5tupleIJNS3_IJNS_1CILi2EEES5_S5_EEES5_EEENS3_IJNS3_IJNS4_ILi1EEES5_NS4_ILi4EEEEEENS4_ILi8EEEEEEEEiEEC2ERKSD_RKi)
$_ZN7cutlass13device_kernelIN5flash19enable_sm80_to_sm89INS1_16FlashAttnBwdSm80INS1_25CollectiveMainloopBwdSm80ILi2ELi2EN4cute5tupleIJNS5_1CILi128EEES8_NS7_ILi64EEEEEENS_10bfloat16_tEfNS_4arch4Sm80ELb1ELb0ELb1ELb0ELb0ELb0ELb0ELb0ELi2ELi4ELi4ELi4ELb0EEENS1_24CollectiveEpilogueBwdGQAISA_fSD_Li256ELb0ELb0EEENS1_25SingleTileBwdLPTSchedulerILb0ELi128ELb0EEEEEEEEEvNT_6ParamsE$_ZN4cute3eso3ESOILb1ELb0EJNS_6LayoutINS_5tupleIJNS3_IJNS_1CILi2EEES5_S5_EEES5_EEENS3_IJNS3_IJNS4_ILi1EEES5_NS4_ILi4EEEEEENS4_ILi8EEEEEEEEiEEC2ERKSD_RKi:
[----:B------:R-:W-:Y:S02]  /*9580*/  IADD3 R2, R66, -c[0x0][0x20], RZ ;  /* 0x8000080042027a10 */ /* 0x000fe40007ffe0ff */
[----:B------:R-:W-:-:S03]  /*9590*/  MOV R5, 0x0 ;  /* 0x0000000000057802 */ /* 0x000fc60000000f00 */
[----:B------:R1:W-:Y:S01]  /*95a0*/  STL [R2], R3 ;  /* 0x0000000302007387 */ /* 0x0003e20000100800 */
[----:B------:R-:W-:Y:S05]  /*95b0*/  RET.REL.NODEC R4 `(_ZN7cutlass13device_kernelIN5flash19enable_sm80_to_sm89INS1_16FlashAttnBwdSm80INS1_25CollectiveMainloopBwdSm80ILi2ELi2EN4cute5tupleIJNS5_1CILi128EEES8_NS7_ILi64EEEEEENS_10bfloat16_tEfNS_4arch4Sm80ELb1ELb0ELb1ELb0ELb0ELb0ELb0ELb0ELi2ELi4ELi4ELi4ELb0EEENS1_24CollectiveEpilogueBwdGQAISA_fSD_Li256ELb0ELb0EEENS1_25SingleTileBwdLPTSchedulerILb0ELi128ELb0EEEEEEEEEvNT_6ParamsE) ;  /* 0xffff6a4004007950 */ /* 0x000fea0003c3ffff */
        .type           $_ZN7cutlass13device_kernelIN5flash19enable_sm80_to_sm89INS1_16FlashAttnBwdSm80INS1_25CollectiveMainloopBwdSm80ILi2ELi2EN4cute5tupleIJNS5_1CILi128EEES8_NS7_ILi64EEEEEENS_10bfloat16_tEfNS_4arch4Sm80ELb1ELb0ELb1ELb0ELb0ELb0ELb0ELb0ELi2ELi4ELi4ELi4ELb0EEENS1_24CollectiveEpilogueBwdGQAISA_fSD_Li256ELb0ELb0EEENS1_25SingleTileBwdLPTSchedulerILb0ELi128ELb0EEEEEEEEEvNT_6ParamsE$_ZN4cute3eso3ESOILb1ELb0EJNS_6LayoutINS_5tupleIJNS3_IJNS_1CILi4EEENS4_ILi1EEEEEEEEENS3_IJNS3_IJS6_NS4_ILi0EEEEEEEEEEENS_10ViewEngineINS_8gmem_ptrIPKfEEEEEEC2ERKSC_RKSI_,@function
        .size           $_ZN7cutlass13device_kernelIN5flash19enable_sm80_to_sm89INS1_16FlashAttnBwdSm80INS1_25CollectiveMainloopBwdSm80ILi2ELi2EN4cute5tupleIJNS5_1CILi128EEES8_NS7_ILi64EEEEEENS_10bfloat16_tEfNS_4arch4Sm80ELb1ELb0ELb1ELb0ELb0ELb0ELb0ELb0ELi2ELi4ELi4ELi4ELb0EEENS1_24CollectiveEpilogueBwdGQAISA_fSD_Li256ELb0ELb0EEENS1_25SingleTileBwdLPTSchedulerILb0ELi128ELb0EEEEEEEEEvNT_6ParamsE$_ZN4cute3eso3ESOILb1ELb0EJNS_6LayoutINS_5tupleIJNS3_IJNS_1CILi4EEENS4_ILi1EEEEEEEEENS3_IJNS3_IJS6_NS4_ILi0EEEEEEEEEEENS_10ViewEngineINS_8gmem_ptrIPKfEEEEEEC2ERKSC_RKSI_,($_ZN7cutlass13device_kernelIN5flash19enable_sm80_to_sm89INS1_16FlashAttnBwdSm80INS1_25CollectiveMainloopBwdSm80ILi2ELi2EN4cute5tupleIJNS5_1CILi128EEES8_NS7_ILi64EEEEEENS_10bfloat16_tEfNS_4arch4Sm80ELb1ELb0ELb1ELb0ELb0ELb0ELb0ELb0ELi2ELi4ELi4ELi4ELb0EEENS1_24CollectiveEpilogueBwdGQAISA_fSD_Li256ELb0ELb0EEENS1_25SingleTileBwdLPTSchedulerILb0ELi128ELb0EEEEEEEEEvNT_6ParamsE$_ZN4cute3eso3ESOILb1ELb0EJNS_6LayoutINS_5tupleIJNS3_IJNS_1CILi4EEENS4_ILi1EEEEEEEEENS3_IJNS3_IJS6_NS4_ILi0EEEEEEEEEEENS_10ViewEngineINS_8smem_ptrIPfEEEEEEC2ERKSC_RKSH_ - $_ZN7cutlass13device_kernelIN5flash19enable_sm80_to_sm89INS1_16FlashAttnBwdSm80INS1_25CollectiveMainloopBwdSm80ILi2ELi2EN4cute5tupleIJNS5_1CILi128EEES8_NS7_ILi64EEEEEENS_10bfloat16_tEfNS_4arch4Sm80ELb1ELb0ELb1ELb0ELb0ELb0ELb0ELb0ELi2ELi4ELi4ELi4ELb0EEENS1_24CollectiveEpilogueBwdGQAISA_fSD_Li256ELb0ELb0EEENS1_25SingleTileBwdLPTSchedulerILb0ELi128ELb0EEEEEEEEEvNT_6ParamsE$_ZN4cute3eso3ESOILb1ELb0EJNS_6LayoutINS_5tupleIJNS3_IJNS_1CILi4EEENS4_ILi1EEEEEEEEENS3_IJNS3_IJS6_NS4_ILi0EEEEEEEEEEENS_10ViewEngineINS_8gmem_ptrIPKfEEEEEEC2ERKSC_RKSI_)
$_ZN7cutlass13device_kernelIN5flash19enable_sm80_to_sm89INS1_16FlashAttnBwdSm80INS1_25CollectiveMainloopBwdSm80ILi2ELi2EN4cute5tupleIJNS5_1CILi128EEES8_NS7_ILi64EEEEEENS_10bfloat16_tEfNS_4arch4Sm80ELb1ELb0ELb1ELb0ELb0ELb0ELb0ELb0ELi2ELi4ELi4ELi4ELb0EEENS1_24CollectiveEpilogueBwdGQAISA_fSD_Li256ELb0ELb0EEENS1_25SingleTileBwdLPTSchedulerILb0ELi128ELb0EEEEEEEEEvNT_6ParamsE$_ZN4cute3eso3ESOILb1ELb0EJNS_6LayoutINS_5tupleIJNS3_IJNS_1CILi4EEENS4_ILi1EEEEEEEEENS3_IJNS3_IJS6_NS4_ILi0EEEEEEEEEEENS_10ViewEngineINS_8gmem_ptrIPKfEEEEEEC2ERKSC_RKSI_:
[----:B------:R-:W-:Y:S02]  /*95c0*/  IADD3 R4, R13, -c[0x0][0x20], RZ ;  /* 0x800008000d047a10 */ /* 0x000fe40007ffe0ff */
[----:B------:R-:W-:-:S03]  /*95d0*/  MOV R9, 0x0 ;  /* 0x0000000000097802 */ /* 0x000fc60000000f00 */
[----:B------:R1:W-:Y:S01]  /*95e0*/  STL.64 [R4], R2 ;  /* 0x0000000204007387 */ /* 0x0003e20000100a00 */
[----:B------:R-:W-:Y:S05]  /*95f0*/  RET.REL.NODEC R8 `(_ZN7cutlass13device_kernelIN5flash19enable_sm80_to_sm89INS1_16FlashAttnBwdSm80INS1_25CollectiveMainloopBwdSm80ILi2ELi2EN4cute5tupleIJNS5_1CILi128EEES8_NS7_ILi64EEEEEENS_10bfloat16_tEfNS_4arch4Sm80ELb1ELb0ELb1ELb0ELb0ELb0ELb0ELb0ELi2ELi4ELi4ELi4ELb0EEENS1_24CollectiveEpilogueBwdGQAISA_fSD_Li256ELb0ELb0EEENS1_25SingleTileBwdLPTSchedulerILb0ELi128ELb0EEEEEEEEEvNT_6ParamsE) ;  /* 0xffff6a0008007950 */ /* 0x000fea0003c3ffff */
        .type           $_ZN7cutlass13device_kernelIN5flash19enable_sm80_to_sm89INS1_16FlashAttnBwdSm80INS1_25CollectiveMainloopBwdSm80ILi2ELi2EN4cute5tupleIJNS5_1CILi128EEES8_NS7_ILi64EEEEEENS_10bfloat16_tEfNS_4arch4Sm80ELb1ELb0ELb1ELb0ELb0ELb0ELb0ELb0ELi2ELi4ELi4ELi4ELb0EEENS1_24CollectiveEpilogueBwdGQAISA_fSD_Li256ELb0ELb0EEENS1_25SingleTileBwdLPTSchedulerILb0ELi128ELb0EEEEEEEEEvNT_6ParamsE$_ZN4cute3eso3ESOILb1ELb0EJNS_6LayoutINS_5tupleIJNS3_IJNS_1CILi4EEENS4_ILi1EEEEEEEEENS3_IJNS3_IJS6_NS4_ILi0EEEEEEEEEEENS_10ViewEngineINS_8smem_ptrIPfEEEEEEC2ERKSC_RKSH_,@function
        .size           $_ZN7cutlass13device_kernelIN5flash19enable_sm80_to_sm89INS1_16FlashAttnBwdSm80INS1_25CollectiveMainloopBwdSm80ILi2ELi2EN4cute5tupleIJNS5_1CILi128EEES8_NS7_ILi64EEEEEENS_10bfloat16_tEfNS_4arch4Sm80ELb1ELb0ELb1ELb0ELb0ELb0ELb0ELb0ELi2ELi4ELi4ELi4ELb0EEENS1_24CollectiveEpilogueBwdGQAISA_fSD_Li256ELb0ELb0EEENS1_25SingleTileBwdLPTSchedulerILb0ELi128ELb0EEEEEEEEEvNT_6ParamsE$_ZN4cute3eso3ESOILb1ELb0EJNS_6LayoutINS_5tupleIJNS3_IJNS_1CILi4EEENS4_ILi1EEEEEEEEENS3_IJNS3_IJS6_NS4_ILi0EEEEEEEEEEENS_10ViewEngineINS_8smem_ptrIPfEEEEEEC2ERKSC_RKSH_,($_ZN7cutlass13device_kernelIN5flash19enable_sm80_to_sm89INS1_16FlashAttnBwdSm80INS1_25CollectiveMainloopBwdSm80ILi2ELi2EN4cute5tupleIJNS5_1CILi128EEES8_NS7_ILi64EEEEEENS_10bfloat16_tEfNS_4arch4Sm80ELb1ELb0ELb1ELb0ELb0ELb0ELb0ELb0ELi2ELi4ELi4ELi4ELb0EEENS1_24CollectiveEpilogueBwdGQAISA_fSD_Li256ELb0ELb0EEENS1_25SingleTileBwdLPTSchedulerILb0ELi128ELb0EEEEEEEEEvNT_6ParamsE$_ZN4cute3eso3ESOILb1ELb0EJNS_6LayoutINS_5tupleIJNS3_IJNS_1CILi4EEENS4_ILi1EEEEEEEEENS3_IJNS3_IJS6_NS4_ILi0EEEEEEEEEEENS_10ViewEngineIPjEEEEC2ERKSC_RKSF_ - $_ZN7cutlass13device_kernelIN5flash19enable_sm80_to_sm89INS1_16FlashAttnBwdSm80INS1_25CollectiveMainloopBwdSm80ILi2ELi2EN4cute5tupleIJNS5_1CILi128EEES8_NS7_ILi64EEEEEENS_10bfloat16_tEfNS_4arch4Sm80ELb1ELb0ELb1ELb0ELb0ELb0ELb0ELb0ELi2ELi4ELi4ELi4ELb0EEENS1_24CollectiveEpilogueBwdGQAISA_fSD_Li256ELb0ELb0EEENS1_25SingleTileBwdLPTSchedulerILb0ELi128ELb0EEEEEEEEEvNT_6ParamsE$_ZN4cute3eso3ESOILb1ELb0EJNS_6LayoutINS_5tupleIJNS3_IJNS_1CILi4EEENS4_ILi1EEEEEEEEENS3_IJNS3_IJS6_NS4_ILi0EEEEEEEEEEENS_10ViewEngineINS_8smem_ptrIPfEEEEEEC2ERKSC_RKSH_)
$_ZN7cutlass13device_kernelIN5flash19enable_sm80_to_sm89INS1_16FlashAttnBwdSm80INS1_25CollectiveMainloopBwdSm80ILi2ELi2EN4cute5tupleIJNS5_1CILi128EEES8_NS7_ILi64EEEEEENS_10bfloat16_tEfNS_4arch4Sm80ELb1ELb0ELb1ELb0ELb0ELb0ELb0ELb0ELi2ELi4ELi4ELi4ELb0EEENS1_24CollectiveEpilogueBwdGQAISA_fSD_Li256ELb0ELb0EEENS1_25SingleTileBwdLPTSchedulerILb0ELi128ELb0EEEEEEEEEvNT_6ParamsE$_ZN4cute3eso3ESOILb1ELb0EJNS_6LayoutINS_5tupleIJNS3_IJNS_1CILi4EEENS4_ILi1EEEEEEEEENS3_IJNS3_IJS6_NS4_ILi0EEEEEEEEEEENS_10ViewEngineINS_8smem_ptrIPfEEEEEEC2ERKSC_RKSH_:
[----:B------:R-:W-:Y:S02]  /*9600*/  IADD3 R6, R13, -c[0x0][0x20], RZ ;  /* 0x800008000d067a10 */ /* 0x000fe40007ffe0ff */
[----:B------:R-:W-:-:S03]  /*9610*/  MOV R9, 0x0 ;  /* 0x0000000000097802 */ /* 0x000fc60000000f00 */
[----:B------:R1:W-:Y:S01]  /*9620*/  STL.64 [R6], R2 ;  /* 0x0000000206007387 */ /* 0x0003e20000100a00 */
[----:B------:R-:W-:Y:S05]  /*9630*/  RET.REL.NODEC R8 `(_ZN7cutlass13device_kernelIN5flash19enable_sm80_to_sm89INS1_16FlashAttnBwdSm80INS1_25CollectiveMainloopBwdSm80ILi2ELi2EN4cute5tupleIJNS5_1CILi128EEES8_NS7_ILi64EEEEEENS_10bfloat16_tEfNS_4arch4Sm80ELb1ELb0ELb1ELb0ELb0ELb0ELb0ELb0ELi2ELi4ELi4ELi4ELb0EEENS1_24CollectiveEpilogueBwdGQAISA_fSD_Li256ELb0ELb0EEENS1_25SingleTileBwdLPTSchedulerILb0ELi128ELb0EEEEEEEEEvNT_6ParamsE) ;  /* 0xffff69c008007950 */ /* 0x000fea0003c3ffff */
        .type           $_ZN7cutlass13device_kernelIN5flash19enable_sm80_to_sm89INS1_16FlashAttnBwdSm80INS1_25CollectiveMainloopBwdSm80ILi2ELi2EN4cute5tupleIJNS5_1CILi128EEES8_NS7_ILi64EEEEEENS_10bfloat16_tEfNS_4arch4Sm80ELb1ELb0ELb1ELb0ELb0ELb0ELb0ELb0ELi2ELi4ELi4ELi4ELb0EEENS1_24CollectiveEpilogueBwdGQAISA_fSD_Li256ELb0ELb0EEENS1_25SingleTileBwdLPTSchedulerILb0ELi128ELb0EEEEEEEEEvNT_6ParamsE$_ZN4cute3eso3ESOILb1ELb0EJNS_6LayoutINS_5tupleIJNS3_IJNS_1CILi4EEENS4_ILi1EEEEEEEEENS3_IJNS3_IJS6_NS4_ILi0EEEEEEEEEEENS_10ViewEngineIPjEEEEC2ERKSC_RKSF_,@function
        .size           $_ZN7cutlass13device_kernelIN5flash19enable_sm80_to_sm89INS1_16FlashAttnBwdSm80INS1_25CollectiveMainloopBwdSm80ILi2ELi2EN4cute5tupleIJNS5_1CILi128EEES8_NS7_ILi64EEEEEENS_10bfloat16_tEfNS_4arch4Sm80ELb1ELb0ELb1ELb0ELb0ELb0ELb0ELb0ELi2ELi4ELi4ELi4ELb0EEENS1_24CollectiveEpilogueBwdGQAISA_fSD_Li256ELb0ELb0EEENS1_25SingleTileBwdLPTSchedulerILb0ELi128ELb0EEEEEEEEEvNT_6ParamsE$_ZN4cute3eso3ESOILb1ELb0EJNS_6LayoutINS_5tupleIJNS3_IJNS_1CILi4EEENS4_ILi1EEEEEEEEENS3_IJNS3_IJS6_NS4_ILi0EEEEEEEEEEENS_10ViewEngineIPjEEEEC2ERKSC_RKSF_,($_ZN7cutlass13device_kernelIN5flash19enable_sm80_to_sm89INS1_16FlashAttnBwdSm80INS1_25CollectiveMainloopBwdSm80ILi2ELi2EN4cute5tupleIJNS5_1CILi128EEES8_NS7_ILi64EEEEEENS_10bfloat16_tEfNS_4arch4Sm80ELb1ELb0ELb1ELb0ELb0ELb0ELb0ELb0ELi2ELi4ELi4ELi4ELb0EEENS1_24CollectiveEpilogueBwdGQAISA_fSD_Li256ELb0ELb0EEENS1_25SingleTileBwdLPTSchedulerILb0ELi128ELb0EEEEEEEEEvNT_6ParamsE$_ZN4cute3eso3ESOILb1ELb0EJNS_6LayoutINS_5tupleIJNS3_IJNS_1CILi4EEENS4_ILi1EEEEEES6_EEENS3_IJNS3_IJS6_NS4_ILi0EEEEEES9_EEEEENS_10ViewEngineINS_8gmem_ptrIPKfEEEEEEC2ERKSC_RKSI_ - $_ZN7cutlass13device_kernelIN5flash19enable_sm80_to_sm89INS1_16FlashAttnBwdSm80INS1_25CollectiveMainloopBwdSm80ILi2ELi2EN4cute5tupleIJNS5_1CILi128EEES8_NS7_ILi64EEEEEENS_10bfloat16_tEfNS_4arch4Sm80ELb1ELb0ELb1ELb0ELb0ELb0ELb0ELb0ELi2ELi4ELi4ELi4ELb0EEENS1_24CollectiveEpilogueBwdGQAISA_fSD_Li256ELb0ELb0EEENS1_25SingleTileBwdLPTSchedulerILb0ELi128ELb0EEEEEEEEEvNT_6ParamsE$_ZN4cute3eso3ESOILb1ELb0EJNS_6LayoutINS_5tupleIJNS3_IJNS_1CILi4EEENS4_ILi1EEEEEEEEENS3_IJNS3_IJS6_NS4_ILi0EEEEEEEEEEENS_10ViewEngineIPjEEEEC2ERKSC_RKSF_)
$_ZN7cutlass13device_kernelIN5flash19enable_sm80_to_sm89INS1_16FlashAttnBwdSm80INS1_25CollectiveMainloopBwdSm80ILi2ELi2EN4cute5tupleIJNS5_1CILi128EEES8_NS7_ILi64EEEEEENS_10bfloat16_tEfNS_4arch4Sm80ELb1ELb0ELb1ELb0ELb0ELb0ELb0ELb0ELi2ELi4ELi4ELi4ELb0EEENS1_24CollectiveEpilogueBwdGQAISA_fSD_Li256ELb0ELb0EEENS1_25SingleTileBwdLPTSchedulerILb0ELi128ELb0EEEEEEEEEvNT_6ParamsE$_ZN4cute3eso3ESOILb1ELb0EJNS_6LayoutINS_5tupleIJNS3_IJNS_1CILi4EEENS4_ILi1EEEEEEEEENS3_IJNS3_IJS6_NS4_ILi0EEEEEEEEEEENS_10ViewEngineIPjEEEEC2ERKSC_RKSF_:
[----:B------:R-:W-:Y:S02]  /*9640*/  IADD3 R2, R66, -c[0x0][0x20], RZ ;  /* 0x8000080042027a10 */ /* 0x000fe40007ffe0ff */
[----:B------:R-:W-:-:S03]  /*9650*/  MOV R5, 0x0 ;  /* 0x0000000000057802 */ /* 0x000fc60000000f00 */
[----:B------:R1:W-:Y:S01]  /*9660*/  STL.64 [R2], R12 ;  /* 0x0000000c02007387 */ /* 0x0003e20000100a00 */
[----:B------:R-:W-:Y:S05]  /*9670*/  RET.REL.NODEC R4 `(_ZN7cutlass13device_kernelIN5flash19enable_sm80_to_sm89INS1_16FlashAttnBwdSm80INS1_25CollectiveMainloopBwdSm80ILi2ELi2EN4cute5tupleIJNS5_1CILi128EEES8_NS7_ILi64EEEEEENS_10bfloat16_tEfNS_4arch4Sm80ELb1ELb0ELb1ELb0ELb0ELb0ELb0ELb0ELi2ELi4ELi4ELi4ELb0EEENS1_24CollectiveEpilogueBwdGQAISA_fSD_Li256ELb0ELb0EEENS1_25SingleTileBwdLPTSchedulerILb0ELi128ELb0EEEEEEEEEvNT_6ParamsE) ;  /* 0xffff698004007950 */ /* 0x000fea0003c3ffff */
        .type           $_ZN7cutlass13device_kernelIN5flash19enable_sm80_to_sm89INS1_16FlashAttnBwdSm80INS1_25CollectiveMainloopBwdSm80ILi2ELi2EN4cute5tupleIJNS5_1CILi128EEES8_NS7_ILi64EEEEEENS_10bfloat16_tEfNS_4arch4Sm80ELb1ELb0ELb1ELb0ELb0ELb0ELb0ELb0ELi2ELi4ELi4ELi4ELb0EEENS1_24CollectiveEpilogueBwdGQAISA_fSD_Li256ELb0ELb0EEENS1_25SingleTileBwdLPTSchedulerILb0ELi128ELb0EEEEEEEEEvNT_6ParamsE$_ZN4cute3eso3ESOILb1ELb0EJNS_6LayoutINS_5tupleIJNS3_IJNS_1CILi4EEENS4_ILi1EEEEEES6_EEENS3_IJNS3_IJS6_NS4_ILi0EEEEEES9_EEEEENS_10ViewEngineINS_8gmem_ptrIPKfEEEEEEC2ERKSC_RKSI_,@function
        .size           $_ZN7cutlass13device_kernelIN5flash19enable_sm80_to_sm89INS1_16FlashAttnBwdSm80INS1_25CollectiveMainloopBwdSm80ILi2ELi2EN4cute5tupleIJNS5_1CILi128EEES8_NS7_ILi64EEEEEENS_10bfloat16_tEfNS_4arch4Sm80ELb1ELb0ELb1ELb0ELb0ELb0ELb0ELb0ELi2ELi4ELi4ELi4ELb0EEENS1_24CollectiveEpilogueBwdGQAISA_fSD_Li256ELb0ELb0EEENS1_25SingleTileBwdLPTSchedulerILb0ELi128ELb0EEEEEEEEEvNT_6ParamsE$_ZN4cute3eso3ESOILb1ELb0EJNS_6LayoutINS_5tupleIJNS3_IJNS_1CILi4EEENS4_ILi1EEEEEES6_EEENS3_IJNS3_IJS6_NS4_ILi0EEEEEES9_EEEEENS_10ViewEngineINS_8gmem_ptrIPKfEEEEEEC2ERKSC_RKSI_,($_ZN7cutlass13device_kernelIN5flash19enable_sm80_to_sm89INS1_16FlashAttnBwdSm80INS1_25CollectiveMainloopBwdSm80ILi2ELi2EN4cute5tupleIJNS5_1CILi128EEES8_NS7_ILi64EEEEEENS_10bfloat16_tEfNS_4arch4Sm80ELb1ELb0ELb1ELb0ELb0ELb0ELb0ELb0ELi2ELi4ELi4ELi4ELb0EEENS1_24CollectiveEpilogueBwdGQAISA_fSD_Li256ELb0ELb0EEENS1_25SingleTileBwdLPTSchedulerILb0ELi128ELb0EEEEEEEEEvNT_6ParamsE$_ZN4cute3eso3ESOILb1ELb0EJNS_6LayoutINS_5tupleIJNS3_IJNS_1CILi4EEENS4_ILi1EEEEEES6_EEENS3_IJNS3_IJS6_NS4_ILi0EEEEEES9_EEEEENS_10ViewEngineINS_8smem_ptrIPfEEEEEEC2ERKSC_RKSH_ - $_ZN7cutlass13device_kernelIN5flash19enable_sm80_to_sm89INS1_16FlashAttnBwdSm80INS1_25CollectiveMainloopBwdSm80ILi2ELi2EN4cute5tupleIJNS5_1CILi128EEES8_NS7_ILi64EEEEEENS_10bfloat16_tEfNS_4arch4Sm80ELb1ELb0ELb1ELb0ELb0ELb0ELb0ELb0ELi2ELi4ELi4ELi4ELb0EEENS1_24CollectiveEpilogueBwdGQAISA_fSD_Li256ELb0ELb0EEENS1_25SingleTileBwdLPTSchedulerILb0ELi128ELb0EEEEEEEEEvNT_6ParamsE$_ZN4cute3eso3ESOILb1ELb0EJNS_6LayoutINS_5tupleIJNS3_IJNS_1CILi4EEENS4_ILi1EEEEEES6_EEENS3_IJNS3_IJS6_NS4_ILi0EEEEEES9_EEEEENS_10ViewEngineINS_8gmem_ptrIPKfEEEEEEC2ERKSC_RKSI_)
$_ZN7cutlass13device_kernelIN5flash19enable_sm80_to_sm89INS1_16FlashAttnBwdSm80INS1_25CollectiveMainloopBwdSm80ILi2ELi2EN4cute5tupleIJNS5_1CILi128EEES8_NS7_ILi64EEEEEENS_10bfloat16_tEfNS_4arch4Sm80ELb1ELb0ELb1ELb0ELb0ELb0ELb0ELb0ELi2ELi4ELi4ELi4ELb0EEENS1_24CollectiveEpilogueBwdGQAISA_fSD_Li256ELb0ELb0EEENS1_25SingleTileBwdLPTSchedulerILb0ELi128ELb0EEEEEEEEEvNT_6ParamsE$_ZN4cute3eso3ESOILb1ELb0EJNS_6LayoutINS_5tupleIJNS3_IJNS_1CILi4EEENS4_ILi1EEEEEES6_EEENS3_IJNS3_IJS6_NS4_ILi0EEEEEES9_EEEEENS_10ViewEngineINS_8gmem_ptrIPKfEEEEEEC2ERKSC_RKSI_:
[----:B------:R-:W-:Y:S02]  /*9680*/  IADD3 R4, R15, -c[0x0][0x20], RZ ;  /* 0x800008000f047a10 */ /* 0x000fe40007ffe0ff */
[----:B------:R-:W-:-:S03]  /*9690*/  MOV R7, 0x0 ;  /* 0x0000000000077802 */ /* 0x000fc60000000f00 */
[----:B------:R1:W-:Y:S01]  /*96a0*/  STL.64 [R4], R2 ;  /* 0x0000000204007387 */ /* 0x0003e20000100a00 */
[----:B------:R-:W-:Y:S05]  /*96b0*/  RET.REL.NODEC R6 `(_ZN7cutlass13device_kernelIN5flash19enable_sm80_to_sm89INS1_16FlashAttnBwdSm80INS1_25CollectiveMainloopBwdSm80ILi2ELi2EN4cute5tupleIJNS5_1CILi128EEES8_NS7_ILi64EEEEEENS_10bfloat16_tEfNS_4arch4Sm80ELb1ELb0ELb1ELb0ELb0ELb0ELb0ELb0ELi2ELi4ELi4ELi4ELb0EEENS1_24CollectiveEpilogueBwdGQAISA_fSD_Li256ELb0ELb0EEENS1_25SingleTileBwdLPTSchedulerILb0ELi128ELb0EEEEEEEEEvNT_6ParamsE) ;  /* 0xffff694006007950 */ /* 0x000fea0003c3ffff */
        .type           $_ZN7cutlass13device_kernelIN5flash19enable_sm80_to_sm89INS1_16FlashAttnBwdSm80INS1_25CollectiveMainloopBwdSm80ILi2ELi2EN4cute5tupleIJNS5_1CILi128EEES8_NS7_ILi64EEEEEENS_10bfloat16_tEfNS_4arch4Sm80ELb1ELb0ELb1ELb0ELb0ELb0ELb0ELb0ELi2ELi4ELi4ELi4ELb0EEENS1_24CollectiveEpilogueBwdGQAISA_fSD_Li256ELb0ELb0EEENS1_25SingleTileBwdLPTSchedulerILb0ELi128ELb0EEEEEEEEEvNT_6ParamsE$_ZN4cute3eso3ESOILb1ELb0EJNS_6LayoutINS_5tupleIJNS3_IJNS_1CILi4EEENS4_ILi1EEEEEES6_EEENS3_IJNS3_IJS6_NS4_ILi0EEEEEES9_EEEEENS_10ViewEngineINS_8smem_ptrIPfEEEEEEC2ERKSC_RKSH_,@function
        .size           $_ZN7cutlass13device_kernelIN5flash19enable_sm80_to_sm89INS1_16FlashAttnBwdSm80INS1_25CollectiveMainloopBwdSm80ILi2ELi2EN4cute5tupleIJNS5_1CILi128EEES8_NS7_ILi64EEEEEENS_10bfloat16_tEfNS_4arch4Sm80ELb1ELb0ELb1ELb0ELb0ELb0ELb0ELb0ELi2ELi4ELi4ELi4ELb0EEENS1_24CollectiveEpilogueBwdGQAISA_fSD_Li256ELb0ELb0EEENS1_25SingleTileBwdLPTSchedulerILb0ELi128ELb0EEEEEEEEEvNT_6ParamsE$_ZN4cute3eso3ESOILb1ELb0EJNS_6LayoutINS_5tupleIJNS3_IJNS_1CILi4EEENS4_ILi1EEEEEES6_EEENS3_IJNS3_IJS6_NS4_ILi0EEEEEES9_EEEEENS_10ViewEngineINS_8smem_ptrIPfEEEEEEC2ERKSC_RKSH_,($_ZN7cutlass13device_kernelIN5flash19enable_sm80_to_sm89INS1_16FlashAttnBwdSm80INS1_25CollectiveMainloopBwdSm80ILi2ELi2EN4cute5tupleIJNS5_1CILi128EEES8_NS7_ILi64EEEEEENS_10bfloat16_tEfNS_4arch4Sm80ELb1ELb0ELb1ELb0ELb0ELb0ELb0ELb0ELi2ELi4ELi4ELi4ELb0EEENS1_24CollectiveEpilogueBwdGQAISA_fSD_Li256ELb0ELb0EEENS1_25SingleTileBwdLPTSchedulerILb0ELi128ELb0EEEEEEEEEvNT_6ParamsE$_ZN4cute3eso3ESOILb1ELb0EJNS_6LayoutINS_5tupleIJNS3_IJNS_1CILi4EEENS4_ILi1EEEEEES6_EEENS3_IJNS3_IJS6_NS4_ILi0EEEEEES9_EEEEEiEEC2ERKSC_RKi - $_ZN7cutlass13device_kernelIN5flash19enable_sm80_to_sm89INS1_16FlashAttnBwdSm80INS1_25CollectiveMainloopBwdSm80ILi2ELi2EN4cute5tupleIJNS5_1CILi128EEES8_NS7_ILi64EEEEEENS_10bfloat16_tEfNS_4arch4Sm80ELb1ELb0ELb1ELb0ELb0ELb0ELb0ELb0ELi2ELi4ELi4ELi4ELb0EEENS1_24CollectiveEpilogueBwdGQAISA_fSD_Li256ELb0ELb0EEENS1_25SingleTileBwdLPTSchedulerILb0ELi128ELb0EEEEEEEEEvNT_6ParamsE$_ZN4cute3eso3ESOILb1ELb0EJNS_6LayoutINS_5tupleIJNS3_IJNS_1CILi4EEENS4_ILi1EEEEEES6_EEENS3_IJNS3_IJS6_NS4_ILi0EEEEEES9_EEEEENS_10ViewEngineINS_8smem_ptrIPfEEEEEEC2ERKSC_RKSH_)
$_ZN7cutlass13device_kernelIN5flash19enable_sm80_to_sm89INS1_16FlashAttnBwdSm80INS1_25CollectiveMainloopBwdSm80ILi2ELi2EN4cute5tupleIJNS5_1CILi128EEES8_NS7_ILi64EEEEEENS_10bfloat16_tEfNS_4arch4Sm80ELb1ELb0ELb1ELb0ELb0ELb0ELb0ELb0ELi2ELi4ELi4ELi4ELb0EEENS1_24CollectiveEpilogueBwdGQAISA_fSD_Li256ELb0ELb0EEENS1_25SingleTileBwdLPTSchedulerILb0ELi128ELb0EEEEEEEEEvNT_6ParamsE$_ZN4cute3eso3ESOILb1ELb0EJNS_6LayoutINS_5tupleIJNS3_IJNS_1CILi4EEENS4_ILi1EEEEEES6_EEENS3_IJNS3_IJS6_NS4_ILi0EEEEEES9_EEEEENS_10ViewEngineINS_8smem_ptrIPfEEEEEEC2ERKSC_RKSH_:
[----:B------:R-:W-:Y:S02]  /*96c0*/  IADD3 R6, R15, -c[0x0][0x20], RZ ;  /* 0x800008000f067a10 */ /* 0x000fe40007ffe0ff */
[----:B------:R-:W-:-:S03]  /*96d0*/  MOV R9, 0x0 ;  /* 0x0000000000097802 */ /* 0x000fc60000000f00 */
[----:B------:R1:W-:Y:S01]  /*96e0*/  STL.64 [R6], R2 ;  /* 0x0000000206007387 */ /* 0x0003e20000100a00 */
[----:B------:R-:W-:Y:S05]  /*96f0*/  RET.REL.NODEC R8 `(_ZN7cutlass13device_kernelIN5flash19enable_sm80_to_sm89INS1_16FlashAttnBwdSm80INS1_25CollectiveMainloopBwdSm80ILi2ELi2EN4cute5tupleIJNS5_1CILi128EEES8_NS7_ILi64EEEEEENS_10bfloat16_tEfNS_4arch4Sm80ELb1ELb0ELb1ELb0ELb0ELb0ELb0ELb0ELi2ELi4ELi4ELi4ELb0EEENS1_24CollectiveEpilogueBwdGQAISA_fSD_Li256ELb0ELb0EEENS1_25SingleTileBwdLPTSchedulerILb0ELi128ELb0EEEEEEEEEvNT_6ParamsE) ;  /* 0xffff690008007950 */ /* 0x000fea0003c3ffff */
        .type           $_ZN7cutlass13device_kernelIN5flash19enable_sm80_to_sm89INS1_16FlashAttnBwdSm80INS1_25CollectiveMainloopBwdSm80ILi2ELi2EN4cute5tupleIJNS5_1CILi128EEES8_NS7_ILi64EEEEEENS_10bfloat16_tEfNS_4arch4Sm80ELb1ELb0ELb1ELb0ELb0ELb0ELb0ELb0ELi2ELi4ELi4ELi4ELb0EEENS1_24CollectiveEpilogueBwdGQAISA_fSD_Li256ELb0ELb0EEENS1_25SingleTileBwdLPTSchedulerILb0ELi128ELb0EEEEEEEEEvNT_6ParamsE$_ZN4cute3eso3ESOILb1ELb0EJNS_6LayoutINS_5tupleIJNS3_IJNS_1CILi4EEENS4_ILi1EEEEEES6_EEENS3_IJNS3_IJS6_NS4_ILi0EEEEEES9_EEEEEiEEC2ERKSC_RKi,@function
        .size           $_ZN7cutlass13device_kernelIN5flash19enable_sm80_to_sm89INS1_16FlashAttnBwdSm80INS1_25CollectiveMainloopBwdSm80ILi2ELi2EN4cute5tupleIJNS5_1CILi128EEES8_NS7_ILi64EEEEEENS_10bfloat16_tEfNS_4arch4Sm80ELb1ELb0ELb1ELb0ELb0ELb0ELb0ELb0ELi2ELi4ELi4ELi4ELb0EEENS1_24CollectiveEpilogueBwdGQAISA_fSD_Li256ELb0ELb0EEENS1_25SingleTileBwdLPTSchedulerILb0ELi128ELb0EEEEEEEEEvNT_6ParamsE$_ZN4cute3eso3ESOILb1ELb0EJNS_6LayoutINS_5tupleIJNS3_IJNS_1CILi4EEENS4_ILi1EEEEEES6_EEENS3_IJNS3_IJS6_NS4_ILi0EEEEEES9_EEEEEiEEC2ERKSC_RKi,($_ZN7cutlass13device_kernelIN5flash19enable_sm80_to_sm89INS1_16FlashAttnBwdSm80INS1_25CollectiveMainloopBwdSm80ILi2ELi2EN4cute5tupleIJNS5_1CILi128EEES8_NS7_ILi64EEEEEENS_10bfloat16_tEfNS_4arch4Sm80ELb1ELb0ELb1ELb0ELb0ELb0ELb0ELb0ELi2ELi4ELi4ELi4ELb0EEENS1_24CollectiveEpilogueBwdGQAISA_fSD_Li256ELb0ELb0EEENS1_25SingleTileBwdLPTSchedulerILb0ELi128ELb0EEEEEEEEEvNT_6ParamsE$_ZN4cute3eso3ESOILb1ELb0EJNS_6LayoutINS_5tupleIJNS3_IJNS_1CILi8EEENS4_ILi1EEEEEEEEENS3_IJNS3_IJS6_NS4_ILi0EEEEEEEEEEENS_10ViewEngineINS_8gmem_ptrIPKN7cutlass10bfloat16_tEEEEEEEC2ERKSC_RKSK_ - $_ZN7cutlass13device_kernelIN5flash19enable_sm80_to_sm89INS1_16FlashAttnBwdSm80INS1_25CollectiveMainloopBwdSm80ILi2ELi2EN4cute5tupleIJNS5_1CILi128EEES8_NS7_ILi64EEEEEENS_10bfloat16_tEfNS_4arch4Sm80ELb1ELb0ELb1ELb0ELb0ELb0ELb0ELb0ELi2ELi4ELi4ELi4ELb0EEENS1_24CollectiveEpilogueBwdGQAISA_fSD_Li256ELb0ELb0EEENS1_25SingleTileBwdLPTSchedulerILb0ELi128ELb0EEEEEEEEEvNT_6ParamsE$_ZN4cute3eso3ESOILb1ELb0EJNS_6LayoutINS_5tupleIJNS3_IJNS_1CILi4EEENS4_ILi1EEEEEES6_EEENS3_IJNS3_IJS6_NS4_ILi0EEEEEES9_EEEEEiEEC2ERKSC_RKi)
$_ZN7cutlass13device_kernelIN5flash19enable_sm80_to_sm89INS1_16FlashAttnBwdSm80INS1_25CollectiveMainloopBwdSm80ILi2ELi2EN4cute5tupleIJNS5_1CILi128EEES8_NS7_ILi64EEEEEENS_10bfloat16_tEfNS_4arch4Sm80ELb1ELb0ELb1ELb0ELb0ELb0ELb0ELb0ELi2ELi4ELi4ELi4ELb0EEENS1_24CollectiveEpilogueBwdGQAISA_fSD_Li256ELb0ELb0EEENS1_25SingleTileBwdLPTSchedulerILb0ELi128ELb0EEEEEEEEEvNT_6ParamsE$_ZN4cute3eso3ESOILb1ELb0EJNS_6LayoutINS_5tupleIJNS3_IJNS_1CILi4EEENS4_ILi1EEEEEES6_EEENS3_IJNS3_IJS6_NS4_ILi0EEEEEES9_EEEEEiEEC2ERKSC_RKi:
[----:B------:R-:W-:Y:S02]  /*9700*/  IADD3 R2, R15, -c[0x0][0x20], RZ ;  /* 0x800008000f027a10 */ /* 0x000fe40007ffe0ff */
[----:B------:R-:W-:-:S03]  /*9710*/  MOV R7, 0x0 ;  /* 0x0000000000077802 */ /* 0x000fc60000000f00 */
[----:B------:R1:W-:Y:S01]  /*9720*/  STL [R2], R3 ;  /* 0x0000000302007387 */ /* 0x0003e20000100800 */
[----:B------:R-:W-:Y:S05]  /*9730*/  RET.REL.NODEC R6 `(_ZN7cutlass13device_kernelIN5flash19enable_sm80_to_sm89INS1_16FlashAttnBwdSm80INS1_25CollectiveMainloopBwdSm80ILi2ELi2EN4cute5tupleIJNS5_1CILi128EEES8_NS7_ILi64EEEEEENS_10bfloat16_tEfNS_4arch4Sm80ELb1ELb0ELb1ELb0ELb0ELb0ELb0ELb0ELi2ELi4ELi4ELi4ELb0EEENS1_24CollectiveEpilogueBwdGQAISA_fSD_Li256ELb0ELb0EEENS1_25SingleTileBwdLPTSchedulerILb0ELi128ELb0EEEEEEEEEvNT_6ParamsE) ;  /* 0xffff68c006007950 */ /* 0x000fea0003c3ffff */
        .type           $_ZN7cutlass13device_kernelIN5flash19enable_sm80_to_sm89INS1_16FlashAttnBwdSm80INS1_25CollectiveMainloopBwdSm80ILi2ELi2EN4cute5tupleIJNS5_1CILi128EEES8_NS7_ILi64EEEEEENS_10bfloat16_tEfNS_4arch4Sm80ELb1ELb0ELb1ELb0ELb0ELb0ELb0ELb0ELi2ELi4ELi4ELi4ELb0EEENS1_24CollectiveEpilogueBwdGQAISA_fSD_Li256ELb0ELb0EEENS1_25SingleTileBwdLPTSchedulerILb0ELi128ELb0EEEEEEEEEvNT_6ParamsE$_ZN4cute3eso3ESOILb1ELb0EJNS_6LayoutINS_5tupleIJNS3_IJNS_1CILi8EEENS4_ILi1EEEEEEEEENS3_IJNS3_IJS6_NS4_ILi0EEEEEEEEEEENS_10ViewEngineINS_8gmem_ptrIPKN7cutlass10bfloat16_tEEEEEEEC2ERKSC_RKSK_,@function
        .size           $_ZN7cutlass13device_kernelIN5flash19enable_sm80_to_sm89INS1_16FlashAttnBwdSm80INS1_25CollectiveMainloopBwdSm80ILi2ELi2EN4cute5tupleIJNS5_1CILi128EEES8_NS7_ILi64EEEEEENS_10bfloat16_tEfNS_4arch4Sm80ELb1ELb0ELb1ELb0ELb0ELb0ELb0ELb0ELi2ELi4ELi4ELi4ELb0EEENS1_24CollectiveEpilogueBwdGQAISA_fSD_Li256ELb0ELb0EEENS1_25SingleTileBwdLPTSchedulerILb0ELi128ELb0EEEEEEEEEvNT_6ParamsE$_ZN4cute3eso3ESOILb1ELb0EJNS_6LayoutINS_5tupleIJNS3_IJNS_1CILi8EEENS4_ILi1EEEEEEEEENS3_IJNS3_IJS6_NS4_ILi0EEEEEEEEEEENS_10ViewEngineINS_8gmem_ptrIPKN7cutlass10bfloat16_tEEEEEEEC2ERKSC_RKSK_,($_ZN7cutlass13device_kernelIN5flash19enable_sm80_to_sm89INS1_16FlashAttnBwdSm80INS1_25CollectiveMainloopBwdSm80ILi2ELi2EN4cute5tupleIJNS5_1CILi128EEES8_NS7_ILi64EEEEEENS_10bfloat16_tEfNS_4arch4Sm80ELb1ELb0ELb1ELb0ELb0ELb0ELb0ELb0ELi2ELi4ELi4ELi4ELb0EEENS1_24CollectiveEpilogueBwdGQAISA_fSD_Li256ELb0ELb0EEENS1_25SingleTileBwdLPTSchedulerILb0ELi128ELb0EEEEEEEEEvNT_6ParamsE$_ZN4cute3eso3ESOILb1ELb0EJNS_6LayoutINS_5tupleIJNS3_IJNS_1CILi8EEENS4_ILi1EEEEEEEEENS3_IJNS3_IJS6_NS4_ILi0EEEEEEEEEEENS_10ViewEngineINS_8smem_ptrIPN7cutlass10bfloat16_tEEEEEEEC2ERKSC_RKSJ_ - $_ZN7cutlass13device_kernelIN5flash19enable_sm80_to_sm89INS1_16FlashAttnBwdSm80INS1_25CollectiveMainloopBwdSm80ILi2ELi2EN4cute5tupleIJNS5_1CILi128EEES8_NS7_ILi64EEEEEENS_10bfloat16_tEfNS_4arch4Sm80ELb1ELb0ELb1ELb0ELb0ELb0ELb0ELb0ELi2ELi4ELi4ELi4ELb0EEENS1_24CollectiveEpilogueBwdGQAISA_fSD_Li256ELb0ELb0EEENS1_25SingleTileBwdLPTSchedulerILb0ELi128ELb0EEEEEEEEEvNT_6ParamsE$_ZN4cute3eso3ESOILb1ELb0EJNS_6LayoutINS_5tupleIJNS3_IJNS_1CILi8EEENS4_ILi1EEEEEEEEENS3_IJNS3_IJS6_NS4_ILi0EEEEEEEEEEENS_10ViewEngineINS_8gmem_ptrIPKN7cutlass10bfloat16_tEEEEEEEC2ERKSC_RKSK_)
$_ZN7cutlass13device_kernelIN5flash19enable_sm80_to_sm89INS1_16FlashAttnBwdSm80INS1_25CollectiveMainloopBwdSm80ILi2ELi2EN4cute5tupleIJNS5_1CILi128EEES8_NS7_ILi64EEEEEENS_10bfloat16_tEfNS_4arch4Sm80ELb1ELb0ELb1ELb0ELb0ELb0ELb0ELb0ELi2ELi4ELi4ELi4ELb0EEENS1_24CollectiveEpilogueBwdGQAISA_fSD_Li256ELb0ELb0EEENS1_25SingleTileBwdLPTSchedulerILb0ELi128ELb0EEEEEEEEEvNT_6ParamsE$_ZN4cute3eso3ESOILb1ELb0EJNS_6LayoutINS_5tupleIJNS3_IJNS_1CILi8EEENS4_ILi1EEEEEEEEENS3_IJNS3_IJS6_NS4_ILi0EEEEEEEEEEENS_10ViewEngineINS_8gmem_ptrIPKN7cutlass10bfloat16_tEEEEEEEC2ERKSC_RKSK_:
[----:B------:R-:W-:Y:S02]  /*9740*/  IADD3 R4, R15, -c[0x0][0x20], RZ ;  /* 0x800008000f047a10 */ /* 0x000fe40007ffe0ff */
[----:B------:R-:W-:-:S03]  /*9750*/  MOV R7, 0x0 ;  /* 0x0000000000077802 */ /* 0x000fc60000000f00 */
[----:B------:R1:W-:Y:S01]  /*9760*/  STL.64 [R4], R2 ;  /* 0x0000000204007387 */ /* 0x0003e20000100a00 */
[----:B------:R-:W-:Y:S05]  /*9770*/  RET.REL.NODEC R6 `(_ZN7cutlass13device_kernelIN5flash19enable_sm80_to_sm89INS1_16FlashAttnBwdSm80INS1_25CollectiveMainloopBwdSm80ILi2ELi2EN4cute5tupleIJNS5_1CILi128EEES8_NS7_ILi64EEEEEENS_10bfloat16_tEfNS_4arch4Sm80ELb1ELb0ELb1ELb0ELb0ELb0ELb0ELb0ELi2ELi4ELi4ELi4ELb0EEENS1_24CollectiveEpilogueBwdGQAISA_fSD_Li256ELb0ELb0EEENS1_25SingleTileBwdLPTSchedulerILb0ELi128ELb0EEEEEEEEEvNT_6ParamsE) ;  /* 0xffff688006007950 */ /* 0x000fea0003c3ffff */
        .type           $_ZN7cutlass13device_kernelIN5flash19enable_sm80_to_sm89INS1_16FlashAttnBwdSm80INS1_25CollectiveMainloopBwdSm80ILi2ELi2EN4cute5tupleIJNS5_1CILi128EEES8_NS7_ILi64EEEEEENS_10bfloat16_tEfNS_4arch4Sm80ELb1ELb0ELb1ELb0ELb0ELb0ELb0ELb0ELi2ELi4ELi4ELi4ELb0EEENS1_24CollectiveEpilogueBwdGQAISA_fSD_Li256ELb0ELb0EEENS1_25SingleTileBwdLPTSchedulerILb0ELi128ELb0EEEEEEEEEvNT_6ParamsE$_ZN4cute3eso3ESOILb1ELb0EJNS_6LayoutINS_5tupleIJNS3_IJNS_1CILi8EEENS4_ILi1EEEEEEEEENS3_IJNS3_IJS6_NS4_ILi0EEEEEEEEEEENS_10ViewEngineINS_8smem_ptrIPN7cutlass10bfloat16_tEEEEEEEC2ERKSC_RKSJ_,@function
        .size           $_ZN7cutlass13device_kernelIN5flash19enable_sm80_to_sm89INS1_16FlashAttnBwdSm80INS1_25CollectiveMainloopBwdSm80ILi2ELi2EN4cute5tupleIJNS5_1CILi128EEES8_NS7_ILi64EEEEEENS_10bfloat16_tEfNS_4arch4Sm80ELb1ELb0ELb1ELb0ELb0ELb0ELb0ELb0ELi2ELi4ELi4ELi4ELb0EEENS1_24CollectiveEpilogueBwdGQAISA_fSD_Li256ELb0ELb0EEENS1_25SingleTileBwdLPTSchedulerILb0ELi128ELb0EEEEEEEEEvNT_6ParamsE$_ZN4cute3eso3ESOILb1ELb0EJNS_6LayoutINS_5tupleIJNS3_IJNS_1CILi8EEENS4_ILi1EEEEEEEEENS3_IJNS3_IJS6_NS4_ILi0EEEEEEEEEEENS_10ViewEngineINS_8smem_ptrIPN7cutlass10bfloat16_tEEEEEEEC2ERKSC_RKSJ_,($_ZN7cutlass13device_kernelIN5flash19enable_sm80_to_sm89INS1_16FlashAttnBwdSm80INS1_25CollectiveMainloopBwdSm80ILi2ELi2EN4cute5tupleIJNS5_1CILi128EEES8_NS7_ILi64EEEEEENS_10bfloat16_tEfNS_4arch4Sm80ELb1ELb0ELb1ELb0ELb0ELb0ELb0ELb0ELi2ELi4ELi4ELi4ELb0EEENS1_24CollectiveEpilogueBwdGQAISA_fSD_Li256ELb0ELb0EEENS1_25SingleTileBwdLPTSchedulerILb0ELi128ELb0EEEEEEEEEvNT_6ParamsE$_ZN4cute3eso3ESOILb1ELb0EJNS_6LayoutINS_5tupleIJNS3_IJNS_1CILi8EEENS4_ILi1EEEEEEEEENS3_IJNS3_IJS6_NS4_ILi0EEEEEEEEEEENS_10ViewEngineIPN7cutlass10bfloat16_tEEEEEC2ERKSC_RKSH_ - $_ZN7cutlass13device_kernelIN5flash19enable_sm80_to_sm89INS1_16FlashAttnBwdSm80INS1_25CollectiveMainloopBwdSm80ILi2ELi2EN4cute5tupleIJNS5_1CILi128EEES8_NS7_ILi64EEEEEENS_10bfloat16_tEfNS_4arch4Sm80ELb1ELb0ELb1ELb0ELb0ELb0ELb0ELb0ELi2ELi4ELi4ELi4ELb0EEENS1_24CollectiveEpilogueBwdGQAISA_fSD_Li256ELb0ELb0EEENS1_25SingleTileBwdLPTSchedulerILb0ELi128ELb0EEEEEEEEEvNT_6ParamsE$_ZN4cute3eso3ESOILb1ELb0EJNS_6LayoutINS_5tupleIJNS3_IJNS_1CILi8EEENS4_ILi1EEEEEEEEENS3_IJNS3_IJS6_NS4_ILi0EEEEEEEEEEENS_10ViewEngineINS_8smem_ptrIPN7cutlass10bfloat16_tEEEEEEEC2ERKSC_RKSJ_)
$_ZN7cutlass13device_kernelIN5flash19enable_sm80_to_sm89INS1_16FlashAttnBwdSm80INS1_25CollectiveMainloopBwdSm80ILi2ELi2EN4cute5tupleIJNS5_1CILi128EEES8_NS7_ILi64EEEEEENS_10bfloat16_tEfNS_4arch4Sm80ELb1ELb0ELb1ELb0ELb0ELb0ELb0ELb0ELi2ELi4ELi4ELi4ELb0EEENS1_24CollectiveEpilogueBwdGQAISA_fSD_Li256ELb0ELb0EEENS1_25SingleTileBwdLPTSchedulerILb0ELi128ELb0EEEEEEEEEvNT_6ParamsE$_ZN4cute3eso3ESOILb1ELb0EJNS_6LayoutINS_5tupleIJNS3_IJNS_1CILi8EEENS4_ILi1EEEEEEEEENS3_IJNS3_IJS6_NS4_ILi0EEEEEEEEEEENS_10ViewEngineINS_8smem_ptrIPN7cutlass10bfloat16_tEEEEEEEC2ERKSC_RKSJ_:
[----:B------:R-:W-:Y:S02]  /*9780*/  IADD3 R6, R6, -c[0x0][0x20], RZ ;  /* 0x8000080006067a10 */ /* 0x000fe40007ffe0ff */
[----:B------:R-:W-:-:S03]  /*9790*/  MOV R9, 0x0 ;  /* 0x0000000000097802 */ /* 0x000fc60000000f00 */
[----:B------:R1:W-:Y:S01]  /*97a0*/  STL.64 [R6], R2 ;  /* 0x0000000206007387 */ /* 0x0003e20000100a00 */
[----:B------:R-:W-:Y:S05]  /*97b0*/  RET.REL.NODEC R8 `(_ZN7cutlass13device_kernelIN5flash19enable_sm80_to_sm89INS1_16FlashAttnBwdSm80INS1_25CollectiveMainloopBwdSm80ILi2ELi2EN4cute5tupleIJNS5_1CILi128EEES8_NS7_ILi64EEEEEENS_10bfloat16_tEfNS_4arch4Sm80ELb1ELb0ELb1ELb0ELb0ELb0ELb0ELb0ELi2ELi4ELi4ELi4ELb0EEENS1_24CollectiveEpilogueBwdGQAISA_fSD_Li256ELb0ELb0EEENS1_25SingleTileBwdLPTSchedulerILb0ELi128ELb0EEEEEEEEEvNT_6ParamsE) ;  /* 0xffff684008007950 */ /* 0x000fea0003c3ffff */
        .type           $_ZN7cutlass13device_kernelIN5flash19enable_sm80_to_sm89INS1_16FlashAttnBwdSm80INS1_25CollectiveMainloopBwdSm80ILi2ELi2EN4cute5tupleIJNS5_1CILi128EEES8_NS7_ILi64EEEEEENS_10bfloat16_tEfNS_4arch4Sm80ELb1ELb0ELb1ELb0ELb0ELb0ELb0ELb0ELi2ELi4ELi4ELi4ELb0EEENS1_24CollectiveEpilogueBwdGQAISA_fSD_Li256ELb0ELb0EEENS1_25SingleTileBwdLPTSchedulerILb0ELi128ELb0EEEEEEEEEvNT_6ParamsE$_ZN4cute3eso3ESOILb1ELb0EJNS_6LayoutINS_5tupleIJNS3_IJNS_1CILi8EEENS4_ILi1EEEEEEEEENS3_IJNS3_IJS6_NS4_ILi0EEEEEEEEEEENS_10ViewEngineIPN7cutlass10bfloat16_tEEEEEC2ERKSC_RKSH_,@function
        .size           $_ZN7cutlass13device_kernelIN5flash19enable_sm80_to_sm89INS1_16FlashAttnBwdSm80INS1_25CollectiveMainloopBwdSm80ILi2ELi2EN4cute5tupleIJNS5_1CILi128EEES8_NS7_ILi64EEEEEENS_10bfloat16_tEfNS_4arch4Sm80ELb1ELb0ELb1ELb0ELb0ELb0ELb0ELb0ELi2ELi4ELi4ELi4ELb0EEENS1_24CollectiveEpilogueBwdGQAISA_fSD_Li256ELb0ELb0EEENS1_25SingleTileBwdLPTSchedulerILb0ELi128ELb0EEEEEEEEEvNT_6ParamsE$_ZN4cute3eso3ESOILb1ELb0EJNS_6LayoutINS_5tupleIJNS3_IJNS_1CILi8EEENS4_ILi1EEEEEEEEENS3_IJNS3_IJS6_NS4_ILi0EEEEEEEEEEENS_10ViewEngineIPN7cutlass10bfloat16_tEEEEEC2ERKSC_RKSH_,($_ZN7cutlass13device_kernelIN5flash19enable_sm80_to_sm89INS1_16FlashAttnBwdSm80INS1_25CollectiveMainloopBwdSm80ILi2ELi2EN4cute5tupleIJNS5_1CILi128EEES8_NS7_ILi64EEEEEENS_10bfloat16_tEfNS_4arch4Sm80ELb1ELb0ELb1ELb0ELb0ELb0ELb0ELb0ELi2ELi4ELi4ELi4ELb0EEENS1_24CollectiveEpilogueBwdGQAISA_fSD_Li256ELb0ELb0EEENS1_25SingleTileBwdLPTSchedulerILb0ELi128ELb0EEEEEEEEEvNT_6ParamsE$_ZN4cute3eso3ESOILb1ELb0EJNS_6LayoutINS_5tupleIJNS3_IJNS_1CILi8EEENS4_ILi1EEEEEEEEENS3_IJNS3_IJS6_NS4_ILi0EEEEEEEEEEEiEEC2ERKSC_RKi - $_ZN7cutlass13device_kernelIN5flash19enable_sm80_to_sm89INS1_16FlashAttnBwdSm80INS1_25CollectiveMainloopBwdSm80ILi2ELi2EN4cute5tupleIJNS5_1CILi128EEES8_NS7_ILi64EEEEEENS_10bfloat16_tEfNS_4arch4Sm80ELb1ELb0ELb1ELb0ELb0ELb0ELb0ELb0ELi2ELi4ELi4ELi4ELb0EEENS1_24CollectiveEpilogueBwdGQAISA_fSD_Li256ELb0ELb0EEENS1_25SingleTileBwdLPTSchedulerILb0ELi128ELb0EEEEEEEEEvNT_6ParamsE$_ZN4cute3eso3ESOILb1ELb0EJNS_6LayoutINS_5tupleIJNS3_IJNS_1CILi8EEENS4_ILi1EEEEEEEEENS3_IJNS3_IJS6_NS4_ILi0EEEEEEEEEEENS_10ViewEngineIPN7cutlass10bfloat16_tEEEEEC2ERKSC_RKSH_)
$_ZN7cutlass13device_kernelIN5flash19enable_sm80_to_sm89INS1_16FlashAttnBwdSm80INS1_25CollectiveMainloopBwdSm80ILi2ELi2EN4cute5tupleIJNS5_1CILi128EEES8_NS7_ILi64EEEEEENS_10bfloat16_tEfNS_4arch4Sm80ELb1ELb0ELb1ELb0ELb0ELb0ELb0ELb0ELi2ELi4ELi4ELi4ELb0EEENS1_24CollectiveEpilogueBwdGQAISA_fSD_Li256ELb0ELb0EEENS1_25SingleTileBwdLPTSchedulerILb0ELi128ELb0EEEEEEEEEvNT_6ParamsE$_ZN4cute3eso3ESOILb1ELb0EJNS_6LayoutINS_5tupleIJNS3_IJNS_1CILi8EEENS4_ILi1EEEEEEEEENS3_IJNS3_IJS6_NS4_ILi0EEEEEEEEEEENS_10ViewEngineIPN7cutlass10bfloat16_tEEEEEC2ERKSC_RKSH_:
[----:B------:R-:W-:Y:S01]  /*97c0*/  IADD3 R2, R66, -c[0x0][0x20], RZ ;  /* 0x8000080042027a10 */ /* 0x000fe20007ffe0ff */
[----:B------:R-:W-:Y:S01]  /*97d0*/  IMAD.MOV.U32 R9, RZ, RZ, R3 ;  /* 0x000000ffff097224 */ /* 0x000fe200078e0003 */
[----:B------:R-:W-:-:S04]  /*97e0*/  MOV R7, 0x0 ;  /* 0x0000000000077802 */ /* 0x000fc80000000f00 */
[----:B------:R1:W-:Y:S01]  /*97f0*/  STL.64 [R2], R8 ;  /* 0x0000000802007387 */ /* 0x0003e20000100a00 */
[----:B------:R-:W-:Y:S05]  /*9800*/  RET.REL.NODEC R6 `(_ZN7cutlass13device_kernelIN5flash19enable_sm80_to_sm89INS1_16FlashAttnBwdSm80INS1_25CollectiveMainloopBwdSm80ILi2ELi2EN4cute5tupleIJNS5_1CILi128EEES8_NS7_ILi64EEEEEENS_10bfloat16_tEfNS_4arch4Sm80ELb1ELb0ELb1ELb0ELb0ELb0ELb0ELb0ELi2ELi4ELi4ELi4ELb0EEENS1_24CollectiveEpilogueBwdGQAISA_fSD_Li256ELb0ELb0EEENS1_25SingleTileBwdLPTSchedulerILb0ELi128ELb0EEEEEEEEEvNT_6ParamsE) ;  /* 0xffff67f006007950 */ /* 0x000fea0003c3ffff */
        .type           $_ZN7cutlass13device_kernelIN5flash19enable_sm80_to_sm89INS1_16FlashAttnBwdSm80INS1_25CollectiveMainloopBwdSm80ILi2ELi2EN4cute5tupleIJNS5_1CILi128EEES8_NS7_ILi64EEEEEENS_10bfloat16_tEfNS_4arch4Sm80ELb1ELb0ELb1ELb0ELb0ELb0ELb0ELb0ELi2ELi4ELi4ELi4ELb0EEENS1_24CollectiveEpilogueBwdGQAISA_fSD_Li256ELb0ELb0EEENS1_25SingleTileBwdLPTSchedulerILb0ELi128ELb0EEEEEEEEEvNT_6ParamsE$_ZN4cute3eso3ESOILb1ELb0EJNS_6LayoutINS_5tupleIJNS3_IJNS_1CILi8EEENS4_ILi1EEEEEEEEENS3_IJNS3_IJS6_NS4_ILi0EEEEEEEEEEEiEEC2ERKSC_RKi,@function
        .size           $_ZN7cutlass13device_kernelIN5flash19enable_sm80_to_sm89INS1_16FlashAttnBwdSm80INS1_25CollectiveMainloopBwdSm80ILi2ELi2EN4cute5tupleIJNS5_1CILi128EEES8_NS7_ILi64EEEEEENS_10bfloat16_tEfNS_4arch4Sm80ELb1ELb0ELb1ELb0ELb0ELb0ELb0ELb0ELi2ELi4ELi4ELi4ELb0EEENS1_24CollectiveEpilogueBwdGQAISA_fSD_Li256ELb0ELb0EEENS1_25SingleTileBwdLPTSchedulerILb0ELi128ELb0EEEEEEEEEvNT_6ParamsE$_ZN4cute3eso3ESOILb1ELb0EJNS_6LayoutINS_5tupleIJNS3_IJNS_1CILi8EEENS4_ILi1EEEEEEEEENS3_IJNS3_IJS6_NS4_ILi0EEEEEEEEEEEiEEC2ERKSC_RKi,($_ZN7cutlass13device_kernelIN5flash19enable_sm80_to_sm89INS1_16FlashAttnBwdSm80INS1_25CollectiveMainloopBwdSm80ILi2ELi2EN4cute5tupleIJNS5_1CILi128EEES8_NS7_ILi64EEEEEENS_10bfloat16_tEfNS_4arch4Sm80ELb1ELb0ELb1ELb0ELb0ELb0ELb0ELb0ELi2ELi4ELi4ELi4ELb0EEENS1_24CollectiveEpilogueBwdGQAISA_fSD_Li256ELb0ELb0EEENS1_25SingleTileBwdLPTSchedulerILb0ELi128ELb0EEEEEEEEEvNT_6ParamsE$_ZN4cute3eso3ESOILb1ELb0EJNS_6LayoutINS_5tupleIJNS3_IJNS_1CILi8EEENS4_ILi1EEEEEEEEENS3_IJNS3_IJS6_NS4_ILi0EEEEEEEEEEElEEC2ERKSC_RKl - $_ZN7cutlass13device_kernelIN5flash19enable_sm80_to_sm89INS1_16FlashAttnBwdSm80INS1_25CollectiveMainloopBwdSm80ILi2ELi2EN4cute5tupleIJNS5_1CILi128EEES8_NS7_ILi64EEEEEENS_10bfloat16_tEfNS_4arch4Sm80ELb1ELb0ELb1ELb0ELb0ELb0ELb0ELb0ELi2ELi4ELi4ELi4ELb0EEENS1_24CollectiveEpilogueBwdGQAISA_fSD_Li256ELb0ELb0EEENS1_25SingleTileBwdLPTSchedulerILb0ELi128ELb0EEEEEEEEEvNT_6ParamsE$_ZN4cute3eso3ESOILb1ELb0EJNS_6LayoutINS_5tupleIJNS3_IJNS_1CILi8EEENS4_ILi1EEEEEEEEENS3_IJNS3_IJS6_NS4_ILi0EEEEEEEEEEEiEEC2ERKSC_RKi)
$_ZN7cutlass13device_kernelIN5flash19enable_sm80_to_sm89INS1_16FlashAttnBwdSm80INS1_25CollectiveMainloopBwdSm80ILi2ELi2EN4cute5tupleIJNS5_1CILi128EEES8_NS7_ILi64EEEEEENS_10bfloat16_tEfNS_4arch4Sm80ELb1ELb0ELb1ELb0ELb0ELb0ELb0ELb0ELi2ELi4ELi4ELi4ELb0EEENS1_24CollectiveEpilogueBwdGQAISA_fSD_Li256ELb0ELb0EEENS1_25SingleTileBwdLPTSchedulerILb0ELi128ELb0EEEEEEEEEvNT_6ParamsE$_ZN4cute3eso3ESOILb1ELb0EJNS_6LayoutINS_5tupleIJNS3_IJNS_1CILi8EEENS4_ILi1EEEEEEEEENS3_IJNS3_IJS6_NS4_ILi0EEEEEEEEEEEiEEC2ERKSC_RKi:
[----:B------:R-:W-:Y:S02]  /*9810*/  IADD3 R2, R2, -c[0x0][0x20], RZ ;  /* 0x8000080002027a10 */ /* 0x000fe40007ffe0ff */
[----:B------:R-:W-:-:S03]  /*9820*/  MOV R7, 0x0 ;  /* 0x0000000000077802 */ /* 0x000fc60000000f00 */
[----:B------:R1:W-:Y:S01]  /*9830*/  STL [R2], R3 ;  /* 0x0000000302007387 */ /* 0x0003e20000100800 */
[----:B------:R-:W-:Y:S05]  /*9840*/  RET.REL.NODEC R6 `(_ZN7cutlass13device_kernelIN5flash19enable_sm80_to_sm89INS1_16FlashAttnBwdSm80INS1_25CollectiveMainloopBwdSm80ILi2ELi2EN4cute5tupleIJNS5_1CILi128EEES8_NS7_ILi64EEEEEENS_10bfloat16_tEfNS_4arch4Sm80ELb1ELb0ELb1ELb0ELb0ELb0ELb0ELb0ELi2ELi4ELi4ELi4ELb0EEENS1_24CollectiveEpilogueBwdGQAISA_fSD_Li256ELb0ELb0EEENS1_25SingleTileBwdLPTSchedulerILb0ELi128ELb0EEEEEEEEEvNT_6ParamsE) ;  /* 0xffff67b006007950 */ /* 0x000fea0003c3ffff */
        .type           $_ZN7cutlass13device_kernelIN5flash19enable_sm80_to_sm89INS1_16FlashAttnBwdSm80INS1_25CollectiveMainloopBwdSm80ILi2ELi2EN4cute5tupleIJNS5_1CILi128EEES8_NS7_ILi64EEEEEENS_10bfloat16_tEfNS_4arch4Sm80ELb1ELb0ELb1ELb0ELb0ELb0ELb0ELb0ELi2ELi4ELi4ELi4ELb0EEENS1_24CollectiveEpilogueBwdGQAISA_fSD_Li256ELb0ELb0EEENS1_25SingleTileBwdLPTSchedulerILb0ELi128ELb0EEEEEEEEEvNT_6ParamsE$_ZN4cute3eso3ESOILb1ELb0EJNS_6LayoutINS_5tupleIJNS3_IJNS_1CILi8EEENS4_ILi1EEEEEEEEENS3_IJNS3_IJS6_NS4_ILi0EEEEEEEEEEElEEC2ERKSC_RKl,@function
        .size           $_ZN7cutlass13device_kernelIN5flash19enable_sm80_to_sm89INS1_16FlashAttnBwdSm80INS1_25CollectiveMainloopBwdSm80ILi2ELi2EN4cute5tupleIJNS5_1CILi128EEES8_NS7_ILi64EEEEEENS_10bfloat16_tEfNS_4arch4Sm80ELb1ELb0ELb1ELb0ELb0ELb0ELb0ELb0ELi2ELi4ELi4ELi4ELb0EEENS1_24CollectiveEpilogueBwdGQAISA_fSD_Li256ELb0ELb0EEENS1_25SingleTileBwdLPTSchedulerILb0ELi128ELb0EEEEEEEEEvNT_6ParamsE$_ZN4cute3eso3ESOILb1ELb0EJNS_6LayoutINS_5tupleIJNS3_IJNS_1CILi8EEENS4_ILi1EEEEEEEEENS3_IJNS3_IJS6_NS4_ILi0EEEEEEEEEEElEEC2ERKSC_RKl,($_ZN7cutlass13device_kernelIN5flash19enable_sm80_to_sm89INS1_16FlashAttnBwdSm80INS1_25CollectiveMainloopBwdSm80ILi2ELi2EN4cute5tupleIJNS5_1CILi128EEES8_NS7_ILi64EEEEEENS_10bfloat16_tEfNS_4arch4Sm80ELb1ELb0ELb1ELb0ELb0ELb0ELb0ELb0ELi2ELi4ELi4ELi4ELb0EEENS1_24CollectiveEpilogueBwdGQAISA_fSD_Li256ELb0ELb0EEENS1_25SingleTileBwdLPTSchedulerILb0ELi128ELb0EEEEEEEEEvNT_6ParamsE$_ZN4cute3eso3ESOILb1ELb0EJNS_6LayoutINS_5tupleIJNS3_IJNS_1CILi8EEENS4_ILi1EEEEEENS3_IJNS4_ILi2EEEEEEEEENS3_IJNS3_IJS6_NS4_ILi0EEEEEENS3_IJNS4_ILi4096EEEEEEEEEEENS_10ViewEngineINS_8smem_ptrIPN7cutlass10bfloat16_tEEEEEEEC2ERKSG_RKSN_ - $_ZN7cutlass13device_kernelIN5flash19enable_sm80_to_sm89INS1_16FlashAttnBwdSm80INS1_25CollectiveMainloopBwdSm80ILi2ELi2EN4cute5tupleIJNS5_1CILi128EEES8_NS7_ILi64EEEEEENS_10bfloat16_tEfNS_4arch4Sm80ELb1ELb0ELb1ELb0ELb0ELb0ELb0ELb0ELi2ELi4ELi4ELi4ELb0EEENS1_24CollectiveEpilogueBwdGQAISA_fSD_Li256ELb0ELb0EEENS1_25SingleTileBwdLPTSchedulerILb0ELi128ELb0EEEEEEEEEvNT_6ParamsE$_ZN4cute3eso3ESOILb1ELb0EJNS_6LayoutINS_5tupleIJNS3_IJNS_1CILi8EEENS4_ILi1EEEEEEEEENS3_IJNS3_IJS6_NS4_ILi0EEEEEEEEEEElEEC2ERKSC_RKl)
$_ZN7cutlass13device_kernelIN5flash19enable_sm80_to_sm89INS1_16FlashAttnBwdSm80INS1_25CollectiveMainloopBwdSm80ILi2ELi2EN4cute5tupleIJNS5_1CILi128EEES8_NS7_ILi64EEEEEENS_10bfloat16_tEfNS_4arch4Sm80ELb1ELb0ELb1ELb0ELb0ELb0ELb0ELb0ELi2ELi4ELi4ELi4ELb0EEENS1_24CollectiveEpilogueBwdGQAISA_fSD_Li256ELb0ELb0EEENS1_25SingleTileBwdLPTSchedulerILb0ELi128ELb0EEEEEEEEEvNT_6ParamsE$_ZN4cute3eso3ESOILb1ELb0EJNS_6LayoutINS_5tupleIJNS3_IJNS_1CILi8EEENS4_ILi1EEEEEEEEENS3_IJNS3_IJS6_NS4_ILi0EEEEEEEEEEElEEC2ERKSC_RKl:
[----:B------:R-:W-:Y:S01]  /*9850*/  IADD3 R2, R15, -c[0x0][0x20], RZ ;  /* 0x800008000f027a10 */ /* 0x000fe20007ffe0ff */
[----:B------:R-:W-:Y:S01]  /*9860*/  IMAD.MOV.U32 R7, RZ, RZ, R3 ;  /* 0x000000ffff077224 */ /* 0x000fe200078e0003 */
[----:B------:R-:W-:-:S04]  /*9870*/  MOV R5, 0x0 ;  /* 0x0000000000057802 */ /* 0x000fc80000000f00 */
[----:B------:R1:W-:Y:S01]  /*9880*/  STL.64 [R2], R6 ;  /* 0x0000000602007387 */ /* 0x0003e20000100a00 */
[----:B------:R-:W-:Y:S05]  /*9890*/  RET.REL.NODEC R4 `(_ZN7cutlass13device_kernelIN5flash19enable_sm80_to_sm89INS1_16FlashAttnBwdSm80INS1_25CollectiveMainloopBwdSm80ILi2ELi2EN4cute5tupleIJNS5_1CILi128EEES8_NS7_ILi64EEEEEENS_10bfloat16_tEfNS_4arch4Sm80ELb1ELb0ELb1ELb0ELb0ELb0ELb0ELb0ELi2ELi4ELi4ELi4ELb0EEENS1_24CollectiveEpilogueBwdGQAISA_fSD_Li256ELb0ELb0EEENS1_25SingleTileBwdLPTSchedulerILb0ELi128ELb0EEEEEEEEEvNT_6ParamsE) ;  /* 0xffff676004007950 */ /* 0x000fea0003c3ffff */
        .type           $_ZN7cutlass13device_kernelIN5flash19enable_sm80_to_sm89INS1_16FlashAttnBwdSm80INS1_25CollectiveMainloopBwdSm80ILi2ELi2EN4cute5tupleIJNS5_1CILi128EEES8_NS7_ILi64EEEEEENS_10bfloat16_tEfNS_4arch4Sm80ELb1ELb0ELb1ELb0ELb0ELb0ELb0ELb0ELi2ELi4ELi4ELi4ELb0EEENS1_24CollectiveEpilogueBwdGQAISA_fSD_Li256ELb0ELb0EEENS1_25SingleTileBwdLPTSchedulerILb0ELi128ELb0EEEEEEEEEvNT_6ParamsE$_ZN4cute3eso3ESOILb1ELb0EJNS_6LayoutINS_5tupleIJNS3_IJNS_1CILi8EEENS4_ILi1EEEEEENS3_IJNS4_ILi2EEEEEEEEENS3_IJNS3_IJS6_NS4_ILi0EEEEEENS3_IJNS4_ILi4096EEEEEEEEEEENS_10ViewEngineINS_8smem_ptrIPN7cutlass10bfloat16_tEEEEEEEC2ERKSG_RKSN_,@function
        .size           $_ZN7cutlass13device_kernelIN5flash19enable_sm80_to_sm89INS1_16FlashAttnBwdSm80INS1_25CollectiveMainloopBwdSm80ILi2ELi2EN4cute5tupleIJNS5_1CILi128EEES8_NS7_ILi64EEEEEENS_10bfloat16_tEfNS_4arch4Sm80ELb1ELb0ELb1ELb0ELb0ELb0ELb0ELb0ELi2ELi4ELi4ELi4ELb0EEENS1_24CollectiveEpilogueBwdGQAISA_fSD_Li256ELb0ELb0EEENS1_25SingleTileBwdLPTSchedulerILb0ELi128ELb0EEEEEEEEEvNT_6ParamsE$_ZN4cute3eso3ESOILb1ELb0EJNS_6LayoutINS_5tupleIJNS3_IJNS_1CILi8EEENS4_ILi1EEEEEENS3_IJNS4_ILi2EEEEEEEEENS3_IJNS3_IJS6_NS4_ILi0EEEEEENS3_IJNS4_ILi4096EEEEEEEEEEENS_10ViewEngineINS_8smem_ptrIPN7cutlass10bfloat16_tEEEEEEEC2ERKSG_RKSN_,($_ZN7cutlass13device_kernelIN5flash19enable_sm80_to_sm89INS1_16FlashAttnBwdSm80INS1_25CollectiveMainloopBwdSm80ILi2ELi2EN4cute5tupleIJNS5_1CILi128EEES8_NS7_ILi64EEEEEENS_10bfloat16_tEfNS_4arch4Sm80ELb1ELb0ELb1ELb0ELb0ELb0ELb0ELb0ELi2ELi4ELi4ELi4ELb0EEENS1_24CollectiveEpilogueBwdGQAISA_fSD_Li256ELb0ELb0EEENS1_25SingleTileBwdLPTSchedulerILb0ELi128ELb0EEEEEEEEEvNT_6ParamsE$_ZN4cute3eso3ESOILb1ELb0EJNS_6LayoutINS_5tupleIJNS3_IJNS_1CILi8EEENS4_ILi1EEEEEENS3_IJNS4_ILi2EEEEEEEEENS3_IJNS3_IJS6_NS4_ILi0EEEEEENS3_IJNS4_ILi64EEEEEEEEEEENS_10ViewEngineIPN7cutlass10bfloat16_tEEEEEC2ERKSG_RKSL_ - $_ZN7cutlass13device_kernelIN5flash19enable_sm80_to_sm89INS1_16FlashAttnBwdSm80INS1_25CollectiveMainloopBwdSm80ILi2ELi2EN4cute5tupleIJNS5_1CILi128EEES8_NS7_ILi64EEEEEENS_10bfloat16_tEfNS_4arch4Sm80ELb1ELb0ELb1ELb0ELb0ELb0ELb0ELb0ELi2ELi4ELi4ELi4ELb0EEENS1_24CollectiveEpilogueBwdGQAISA_fSD_Li256ELb0ELb0EEENS1_25SingleTileBwdLPTSchedulerILb0ELi128ELb0EEEEEEEEEvNT_6ParamsE$_ZN4cute3eso3ESOILb1ELb0EJNS_6LayoutINS_5tupleIJNS3_IJNS_1CILi8EEENS4_ILi1EEEEEENS3_IJNS4_ILi2EEEEEEEEENS3_IJNS3_IJS6_NS4_ILi0EEEEEENS3_IJNS4_ILi4096EEEEEEEEEEENS_10ViewEngineINS_8smem_ptrIPN7cutlass10bfloat16_tEEEEEEEC2ERKSG_RKSN_)
$_ZN7cutlass13device_kernelIN5flash19enable_sm80_to_sm89INS1_16FlashAttnBwdSm80INS1_25CollectiveMainloopBwdSm80ILi2ELi2EN4cute5tupleIJNS5_1CILi128EEES8_NS7_ILi64EEEEEENS_10bfloat16_tEfNS_4arch4Sm80ELb1ELb0ELb1ELb0ELb0ELb0ELb0ELb0ELi2ELi4ELi4ELi4ELb0EEENS1_24CollectiveEpilogueBwdGQAISA_fSD_Li256ELb0ELb0EEENS1_25SingleTileBwdLPTSchedulerILb0ELi128ELb0EEEEEEEEEvNT_6ParamsE$_ZN4cute3eso3ESOILb1ELb0EJNS_6LayoutINS_5tupleIJNS3_IJNS_1CILi8EEENS4_ILi1EEEEEENS3_IJNS4_ILi2EEEEEEEEENS3_IJNS3_IJS6_NS4_ILi0EEEEEENS3_IJNS4_ILi4096EEEEEEEEEEENS_10ViewEngineINS_8smem_ptrIPN7cutlass10bfloat16_tEEEEEEEC2ERKSG_RKSN_:
[----:B------:R-:W-:Y:S01]  /*98a0*/  IADD3 R5, R66, -c[0x0][0x20], RZ ;  /* 0x8000080042057a10 */ /* 0x000fe20007ffe0ff */
[----:B------:R-:W-:Y:S01]  /*98b0*/  IMAD.MOV.U32 R8, RZ, RZ, R4 ;  /* 0x000000ffff087224 */ /* 0x000fe200078e0004 */
[----:B------:R-:W-:Y:S01]  /*98c0*/  MOV R9, R7 ;  /* 0x0000000700097202 */ /* 0x000fe20000000f00 */
[----:B------:R-:W-:-:S04]  /*98d0*/  IMAD.MOV.U32 R7, RZ, RZ, 0x0 ;  /* 0x00000000ff077424 */ /* 0x000fc800078e00ff */
[----:B------:R1:W-:Y:S01]  /*98e0*/  STL.64 [R5], R8 ;  /* 0x0000000805007387 */ /* 0x0003e20000100a00 */
[----:B------:R-:W-:Y:S05]  /*98f0*/  RET.REL.NODEC R6 `(_ZN7cutlass13device_kernelIN5flash19enable_sm80_to_sm89INS1_16FlashAttnBwdSm80INS1_25CollectiveMainloopBwdSm80ILi2ELi2EN4cute5tupleIJNS5_1CILi128EEES8_NS7_ILi64EEEEEENS_10bfloat16_tEfNS_4arch4Sm80ELb1ELb0ELb1ELb0ELb0ELb0ELb0ELb0ELi2ELi4ELi4ELi4ELb0EEENS1_24CollectiveEpilogueBwdGQAISA_fSD_Li256ELb0ELb0EEENS1_25SingleTileBwdLPTSchedulerILb0ELi128ELb0EEEEEEEEEvNT_6ParamsE) ;  /* 0xffff670006007950 */ /* 0x000fea0003c3ffff */
        .type           $_ZN7cutlass13device_kernelIN5flash19enable_sm80_to_sm89INS1_16FlashAttnBwdSm80INS1_25CollectiveMainloopBwdSm80ILi2ELi2EN4cute5tupleIJNS5_1CILi128EEES8_NS7_ILi64EEEEEENS_10bfloat16_tEfNS_4arch4Sm80ELb1ELb0ELb1ELb0ELb0ELb0ELb0ELb0ELi2ELi4ELi4ELi4ELb0EEENS1_24CollectiveEpilogueBwdGQAISA_fSD_Li256ELb0ELb0EEENS1_25SingleTileBwdLPTSchedulerILb0ELi128ELb0EEEEEEEEEvNT_6ParamsE$_ZN4cute3eso3ESOILb1ELb0EJNS_6LayoutINS_5tupleIJNS3_IJNS_1CILi8EEENS4_ILi1EEEEEENS3_IJNS4_ILi2EEEEEEEEENS3_IJNS3_IJS6_NS4_ILi0EEEEEENS3_IJNS4_ILi64EEEEEEEEEEENS_10ViewEngineIPN7cutlass10bfloat16_tEEEEEC2ERKSG_RKSL_,@function
        .size           $_ZN7cutlass13device_kernelIN5flash19enable_sm80_to_sm89INS1_16FlashAttnBwdSm80INS1_25CollectiveMainloopBwdSm80ILi2ELi2EN4cute5tupleIJNS5_1CILi128EEES8_NS7_ILi64EEEEEENS_10bfloat16_tEfNS_4arch4Sm80ELb1ELb0ELb1ELb0ELb0ELb0ELb0ELb0ELi2ELi4ELi4ELi4ELb0EEENS1_24CollectiveEpilogueBwdGQAISA_fSD_Li256ELb0ELb0EEENS1_25SingleTileBwdLPTSchedulerILb0ELi128ELb0EEEEEEEEEvNT_6ParamsE$_ZN4cute3eso3ESOILb1ELb0EJNS_6LayoutINS_5tupleIJNS3_IJNS_1CILi8EEENS4_ILi1EEEEEENS3_IJNS4_ILi2EEEEEEEEENS3_IJNS3_IJS6_NS4_ILi0EEEEEENS3_IJNS4_ILi64EEEEEEEEEEENS_10ViewEngineIPN7cutlass10bfloat16_tEEEEEC2ERKSG_RKSL_,($_ZN7cutlass13device_kernelIN5flash19enable_sm80_to_sm89INS1_16FlashAttnBwdSm80INS1_25CollectiveMainloopBwdSm80ILi2ELi2EN4cute5tupleIJNS5_1CILi128EEES8_NS7_ILi64EEEEEENS_10bfloat16_tEfNS_4arch4Sm80ELb1ELb0ELb1ELb0ELb0ELb0ELb0ELb0ELi2ELi4ELi4ELi4ELb0EEENS1_24CollectiveEpilogueBwdGQAISA_fSD_Li256ELb0ELb0EEENS1_25SingleTileBwdLPTSchedulerILb0ELi128ELb0EEEEEEEEEvNT_6ParamsE$_ZN4cute3eso3ESOILb1ELb0EJNS_6LayoutINS_5tupleIJNS3_IJNS_1CILi8EEENS4_ILi1EEEEEENS3_IJNS4_ILi2EEEEEEEEENS3_IJNS3_IJS6_NS4_ILi0EEEEEENS3_IJNS4_ILi8192EEEEEEEEEEENS_10ViewEngineINS_8smem_ptrIPN7cutlass10bfloat16_tEEEEEEEC2ERKSG_RKSN_ - $_ZN7cutlass13device_kernelIN5flash19enable_sm80_to_sm89INS1_16FlashAttnBwdSm80INS1_25CollectiveMainloopBwdSm80ILi2ELi2EN4cute5tupleIJNS5_1CILi128EEES8_NS7_ILi64EEEEEENS_10bfloat16_tEfNS_4arch4Sm80ELb1ELb0ELb1ELb0ELb0ELb0ELb0ELb0ELi2ELi4ELi4ELi4ELb0EEENS1_24CollectiveEpilogueBwdGQAISA_fSD_Li256ELb0ELb0EEENS1_25SingleTileBwdLPTSchedulerILb0ELi128ELb0EEEEEEEEEvNT_6ParamsE$_ZN4cute3eso3ESOILb1ELb0EJNS_6LayoutINS_5tupleIJNS3_IJNS_1CILi8EEENS4_ILi1EEEEEENS3_IJNS4_ILi2EEEEEEEEENS3_IJNS3_IJS6_NS4_ILi0EEEEEENS3_IJNS4_ILi64EEEEEEEEEEENS_10ViewEngineIPN7cutlass10bfloat16_tEEEEEC2ERKSG_RKSL_)
$_ZN7cutlass13device_kernelIN5flash19enable_sm80_to_sm89INS1_16FlashAttnBwdSm80INS1_25CollectiveMainloopBwdSm80ILi2ELi2EN4cute5tupleIJNS5_1CILi128EEES8_NS7_ILi64EEEEEENS_10bfloat16_tEfNS_4arch4Sm80ELb1ELb0ELb1ELb0ELb0ELb0ELb0ELb0ELi2ELi4ELi4ELi4ELb0EEENS1_24CollectiveEpilogueBwdGQAISA_fSD_Li256ELb0ELb0EEENS1_25SingleTileBwdLPTSchedulerILb0ELi128ELb0EEEEEEEEEvNT_6ParamsE$_ZN4cute3eso3ESOILb1ELb0EJNS_6LayoutINS_5tupleIJNS3_IJNS_1CILi8EEENS4_ILi1EEEEEENS3_IJNS4_ILi2EEEEEEEEENS3_IJNS3_IJS6_NS4_ILi0EEEEEENS3_IJNS4_ILi64EEEEEEEEEEENS_10ViewEngineIPN7cutlass10bfloat16_tEEEEEC2ERKSG_RKSL_:
[----:B------:R-:W-:Y:S01]  /*9900*/  IADD3 R2, R23, -c[0x0][0x20], RZ ;  /* 0x8000080017027a10 */ /* 0x000fe20007ffe0ff */
[----:B------:R-:W-:Y:S01]  /*9910*/  IMAD.MOV.U32 R9, RZ, RZ, R3 ;  /* 0x000000ffff097224 */ /* 0x000fe200078e0003 */
[----:B------:R-:W-:-:S04]  /*9920*/  MOV R7, 0x0 ;  /* 0x0000000000077802 */ /* 0x000fc80000000f00 */
[----:B------:R1:W-:Y:S01]  /*9930*/  STL.64 [R2], R8 ;  /* 0x0000000802007387 */ /* 0x0003e20000100a00 */
[----:B------:R-:W-:Y:S05]  /*9940*/  RET.REL.NODEC R6 `(_ZN7cutlass13device_kernelIN5flash19enable_sm80_to_sm89INS1_16FlashAttnBwdSm80INS1_25CollectiveMainloopBwdSm80ILi2ELi2EN4cute5tupleIJNS5_1CILi128EEES8_NS7_ILi64EEEEEENS_10bfloat16_tEfNS_4arch4Sm80ELb1ELb0ELb1ELb0ELb0ELb0ELb0ELb0ELi2ELi4ELi4ELi4ELb0EEENS1_24CollectiveEpilogueBwdGQAISA_fSD_Li256ELb0ELb0EEENS1_25SingleTileBwdLPTSchedulerILb0ELi128ELb0EEEEEEEEEvNT_6ParamsE) ;  /* 0xffff66b006007950 */ /* 0x000fea0003c3ffff */
        .type           $_ZN7cutlass13device_kernelIN5flash19enable_sm80_to_sm89INS1_16FlashAttnBwdSm80INS1_25CollectiveMainloopBwdSm80ILi2ELi2EN4cute5tupleIJNS5_1CILi128EEES8_NS7_ILi64EEEEEENS_10bfloat16_tEfNS_4arch4Sm80ELb1ELb0ELb1ELb0ELb0ELb0ELb0ELb0ELi2ELi4ELi4ELi4ELb0EEENS1_24CollectiveEpilogueBwdGQAISA_fSD_Li256ELb0ELb0EEENS1_25SingleTileBwdLPTSchedulerILb0ELi128ELb0EEEEEEEEEvNT_6ParamsE$_ZN4cute3eso3ESOILb1ELb0EJNS_6LayoutINS_5tupleIJNS3_IJNS_1CILi8EEENS4_ILi1EEEEEENS3_IJNS4_ILi2EEEEEEEEENS3_IJNS3_IJS6_NS4_ILi0EEEEEENS3_IJNS4_ILi8192EEEEEEEEEEENS_10ViewEngineINS_8smem_ptrIPN7cutlass10bfloat16_tEEEEEEEC2ERKSG_RKSN_,@function
        .size           $_ZN7cutlass13device_kernelIN5flash19enable_sm80_to_sm89INS1_16FlashAttnBwdSm80INS1_25CollectiveMainloopBwdSm80ILi2ELi2EN4cute5tupleIJNS5_1CILi128EEES8_NS7_ILi64EEEEEENS_10bfloat16_tEfNS_4arch4Sm80ELb1ELb0ELb1ELb0ELb0ELb0ELb0ELb0ELi2ELi4ELi4ELi4ELb0EEENS1_24CollectiveEpilogueBwdGQAISA_fSD_Li256ELb0ELb0EEENS1_25SingleTileBwdLPTSchedulerILb0ELi128ELb0EEEEEEEEEvNT_6ParamsE$_ZN4cute3eso3ESOILb1ELb0EJNS_6LayoutINS_5tupleIJNS3_IJNS_1CILi8EEENS4_ILi1EEEEEENS3_IJNS4_ILi2EEEEEEEEENS3_IJNS3_IJS6_NS4_ILi0EEEEEENS3_IJNS4_ILi8192EEEEEEEEEEENS_10ViewEngineINS_8smem_ptrIPN7cutlass10bfloat16_tEEEEEEEC2ERKSG_RKSN_,($_ZN7cutlass13device_kernelIN5flash19enable_sm80_to_sm89INS1_16FlashAttnBwdSm80INS1_25CollectiveMainloopBwdSm80ILi2ELi2EN4cute5tupleIJNS5_1CILi128EEES8_NS7_ILi64EEEEEENS_10bfloat16_tEfNS_4arch4Sm80ELb1ELb0ELb1ELb0ELb0ELb0ELb0ELb0ELi2ELi4ELi4ELi4ELb0EEENS1_24CollectiveEpilogueBwdGQAISA_fSD_Li256ELb0ELb0EEENS1_25SingleTileBwdLPTSchedulerILb0ELi128ELb0EEEEEEEEEvNT_6ParamsE$_ZN4cute3eso3ESOILb1ELb0EJNS_6LayoutINS_5tupleIJNS3_IJNS_1CILi8EEENS4_ILi1EEEEEENS3_IJNS4_ILi2EEEEEEEEENS3_IJNS3_IJS6_NS4_ILi0EEEEEENS3_IJS5_EEEEEEEENS_10ViewEngineIPN7cutlass10bfloat16_tEEEEEC2ERKSF_RKSK_ - $_ZN7cutlass13device_kernelIN5flash19enable_sm80_to_sm89INS1_16FlashAttnBwdSm80INS1_25CollectiveMainloopBwdSm80ILi2ELi2EN4cute5tupleIJNS5_1CILi128EEES8_NS7_ILi64EEEEEENS_10bfloat16_tEfNS_4arch4Sm80ELb1ELb0ELb1ELb0ELb0ELb0ELb0ELb0ELi2ELi4ELi4ELi4ELb0EEENS1_24CollectiveEpilogueBwdGQAISA_fSD_Li256ELb0ELb0EEENS1_25SingleTileBwdLPTSchedulerILb0ELi128ELb0EEEEEEEEEvNT_6ParamsE$_ZN4cute3eso3ESOILb1ELb0EJNS_6LayoutINS_5tupleIJNS3_IJNS_1CILi8EEENS4_ILi1EEEEEENS3_IJNS4_ILi2EEEEEEEEENS3_IJNS3_IJS6_NS4_ILi0EEEEEENS3_IJNS4_ILi8192EEEEEEEEEEENS_10ViewEngineINS_8smem_ptrIPN7cutlass10bfloat16_tEEEEEEEC2ERKSG_RKSN_)
$_ZN7cutlass13device_kernelIN5flash19enable_sm80_to_sm89INS1_16FlashAttnBwdSm80INS1_25CollectiveMainloopBwdSm80ILi2ELi2EN4cute5tupleIJNS5_1CILi128EEES8_NS7_ILi64EEEEEENS_10bfloat16_tEfNS_4arch4Sm80ELb1ELb0ELb1ELb0ELb0ELb0ELb0ELb0ELi2ELi4ELi4ELi4ELb0EEENS1_24CollectiveEpilogueBwdGQAISA_fSD_Li256ELb0ELb0EEENS1_25SingleTileBwdLPTSchedulerILb0ELi128ELb0EEEEEEEEEvNT_6ParamsE$_ZN4cute3eso3ESOILb1ELb0EJNS_6LayoutINS_5tupleIJNS3_IJNS_1CILi8EEENS4_ILi1EEEEEENS3_IJNS4_ILi2EEEEEEEEENS3_IJNS3_IJS6_NS4_ILi0EEEEEENS3_IJNS4_ILi8192EEEEEEEEEEENS_10ViewEngineINS_8smem_ptrIPN7cutlass10bfloat16_tEEEEEEEC2ERKSG_RKSN_:
[----:B------:R-:W-:Y:S01]  /*9950*/  IADD3 R5, R23, -c[0x0][0x20], RZ ;  /* 0x8000080017057a10 */ /* 0x000fe20007ffe0ff */
[----:B------:R-:W-:Y:S01]  /*9960*/  IMAD.MOV.U32 R8, RZ, RZ, R4 ;  /* 0x000000ffff087224 */ /* 0x000fe200078e0004 */
[----:B------:R-:W-:Y:S01]  /*9970*/  MOV R9, R7 ;  /* 0x0000000700097202 */ /* 0x000fe20000000f00 */
[----:B------:R-:W-:-:S04]  /*9980*/  IMAD.MOV.U32 R7, RZ, RZ, 0x0 ;  /* 0x00000000ff077424 */ /* 0x000fc800078e00ff */
[----:B------:R1:W-:Y:S01]  /*9990*/  STL.64 [R5], R8 ;  /* 0x0000000805007387 */ /* 0x0003e20000100a00 */
[----:B------:R-:W-:Y:S05]  /*99a0*/  RET.REL.NODEC R6 `(_ZN7cutlass13device_kernelIN5flash19enable_sm80_to_sm89INS1_16FlashAttnBwdSm80INS1_25CollectiveMainloopBwdSm80ILi2ELi2EN4cute5tupleIJNS5_1CILi128EEES8_NS7_ILi64EEEEEENS_10bfloat16_tEfNS_4arch4Sm80ELb1ELb0ELb1ELb0ELb0ELb0ELb0ELb0ELi2ELi4ELi4ELi4ELb0EEENS1_24CollectiveEpilogueBwdGQAISA_fSD_Li256ELb0ELb0EEENS1_25SingleTileBwdLPTSchedulerILb0ELi128ELb0EEEEEEEEEvNT_6ParamsE) ;  /* 0xffff665006007950 */ /* 0x000fea0003c3ffff */
        .type           $_ZN7cutlass13device_kernelIN5flash19enable_sm80_to_sm89INS1_16FlashAttnBwdSm80INS1_25CollectiveMainloopBwdSm80ILi2ELi2EN4cute5tupleIJNS5_1CILi128EEES8_NS7_ILi64EEEEEENS_10bfloat16_tEfNS_4arch4Sm80ELb1ELb0ELb1ELb0ELb0ELb0ELb0ELb0ELi2ELi4ELi4ELi4ELb0EEENS1_24CollectiveEpilogueBwdGQAISA_fSD_Li256ELb0ELb0EEENS1_25SingleTileBwdLPTSchedulerILb0ELi128ELb0EEEEEEEEEvNT_6ParamsE$_ZN4cute3eso3ESOILb1ELb0EJNS_6LayoutINS_5tupleIJNS3_IJNS_1CILi8EEENS4_ILi1EEEEEENS3_IJNS4_ILi2EEEEEEEEENS3_IJNS3_IJS6_NS4_ILi0EEEEEENS3_IJS5_EEEEEEEENS_10ViewEngineIPN7cutlass10bfloat16_tEEEEEC2ERKSF_RKSK_,@function
        .size           $_ZN7cutlass13device_kernelIN5flash19enable_sm80_to_sm89INS1_16FlashAttnBwdSm80INS1_25CollectiveMainloopBwdSm80ILi2ELi2EN4cute5tupleIJNS5_1CILi128EEES8_NS7_ILi64EEEEEENS_10bfloat16_tEfNS_4arch4Sm80ELb1ELb0ELb1ELb0ELb0ELb0ELb0ELb0ELi2ELi4ELi4ELi4ELb0EEENS1_24CollectiveEpilogueBwdGQAISA_fSD_Li256ELb0ELb0EEENS1_25SingleTileBwdLPTSchedulerILb0ELi128ELb0EEEEEEEEEvNT_6ParamsE$_ZN4cute3eso3ESOILb1ELb0EJNS_6LayoutINS_5tupleIJNS3_IJNS_1CILi8EEENS4_ILi1EEEEEENS3_IJNS4_ILi2EEEEEEEEENS3_IJNS3_IJS6_NS4_ILi0EEEEEENS3_IJS5_EEEEEEEENS_10ViewEngineIPN7cutlass10bfloat16_tEEEEEC2ERKSF_RKSK_,($_ZN7cutlass13device_kernelIN5flash19enable_sm80_to_sm89INS1_16FlashAttnBwdSm80INS1_25CollectiveMainloopBwdSm80ILi2ELi2EN4cute5tupleIJNS5_1CILi128EEES8_NS7_ILi64EEEEEENS_10bfloat16_tEfNS_4arch4Sm80ELb1ELb0ELb1ELb0ELb0ELb0ELb0ELb0ELi2ELi4ELi4ELi4ELb0EEENS1_24CollectiveEpilogueBwdGQAISA_fSD_Li256ELb0ELb0EEENS1_25SingleTileBwdLPTSchedulerILb0ELi128ELb0EEEEEEEEEvNT_6ParamsE$_ZN4cute3eso3ESOILb1ELb0EJNS_6LayoutINS_5tupleIJNS3_IJNS_1CILi8EEENS4_ILi1EEEEEENS3_IJNS4_ILi4EEEEEEEEENS3_IJNS3_IJS6_NS4_ILi0EEEEEENS3_IJNS4_ILi2048EEEEEEEEEEENS_10ViewEngineINS_8smem_ptrIPN7cutlass10bfloat16_tEEEEEEEC2ERKSG_RKSN_ - $_ZN7cutlass13device_kernelIN5flash19enable_sm80_to_sm89INS1_16FlashAttnBwdSm80INS1_25CollectiveMainloopBwdSm80ILi2ELi2EN4cute5tupleIJNS5_1CILi128EEES8_NS7_ILi64EEEEEENS_10bfloat16_tEfNS_4arch4Sm80ELb1ELb0ELb1ELb0ELb0ELb0ELb0ELb0ELi2ELi4ELi4ELi4ELb0EEENS1_24CollectiveEpilogueBwdGQAISA_fSD_Li256ELb0ELb0EEENS1_25SingleTileBwdLPTSchedulerILb0ELi128ELb0EEEEEEEEEvNT_6ParamsE$_ZN4cute3eso3ESOILb1ELb0EJNS_6LayoutINS_5tupleIJNS3_IJNS_1CILi8EEENS4_ILi1EEEEEENS3_IJNS4_ILi2EEEEEEEEENS3_IJNS3_IJS6_NS4_ILi0EEEEEENS3_IJS5_EEEEEEEENS_10ViewEngineIPN7cutlass10bfloat16_tEEEEEC2ERKSF_RKSK_)
$_ZN7cutlass13device_kernelIN5flash19enable_sm80_to_sm89INS1_16FlashAttnBwdSm80INS1_25CollectiveMainloopBwdSm80ILi2ELi2EN4cute5tupleIJNS5_1CILi128EEES8_NS7_ILi64EEEEEENS_10bfloat16_tEfNS_4arch4Sm80ELb1ELb0ELb1ELb0ELb0ELb0ELb0ELb0ELi2ELi4ELi4ELi4ELb0EEENS1_24CollectiveEpilogueBwdGQAISA_fSD_Li256ELb0ELb0EEENS1_25SingleTileBwdLPTSchedulerILb0ELi128ELb0EEEEEEEEEvNT_6ParamsE$_ZN4cute3eso3ESOILb1ELb0EJNS_6LayoutINS_5tupleIJNS3_IJNS_1CILi8EEENS4_ILi1EEEEEENS3_IJNS4_ILi2EEEEEEEEENS3_IJNS3_IJS6_NS4_ILi0EEEEEENS3_IJS5_EEEEEEEENS_10ViewEngineIPN7cutlass10bfloat16_tEEEEEC2ERKSF_RKSK_:
[----:B------:R-:W-:Y:S01]  /*99b0*/  IADD3 R3, R66, -c[0x0][0x20], RZ ;  /* 0x8000080042037a10 */ /* 0x000fe20007ffe0ff */
[----:B------:R-:W-:Y:S01]  /*99c0*/  IMAD.MOV.U32 R8, RZ, RZ, R2 ;  /* 0x000000ffff087224 */ /* 0x000fe200078e0002 */
[----:B------:R-:W-:Y:S01]  /*99d0*/  MOV R9, R5 ;  /* 0x0000000500097202 */ /* 0x000fe20000000f00 */
[----:B------:R-:W-:-:S04]  /*99e0*/  IMAD.MOV.U32 R5, RZ, RZ, 0x0 ;  /* 0x00000000ff057424 */ /* 0x000fc800078e00ff */
[----:B------:R1:W-:Y:S01]  /*99f0*/  STL.64 [R3], R8 ;  /* 0x0000000803007387 */ /* 0x0003e20000100a00 */
[----:B------:R-:W-:Y:S05]  /*9a00*/  RET.REL.NODEC R4 `(_ZN7cutlass13device_kernelIN5flash19enable_sm80_to_sm89INS1_16FlashAttnBwdSm80INS1_25CollectiveMainloopBwdSm80ILi2ELi2EN4cute5tupleIJNS5_1CILi128EEES8_NS7_ILi64EEEEEENS_10bfloat16_tEfNS_4arch4Sm80ELb1ELb0ELb1ELb0ELb0ELb0ELb0ELb0ELi2ELi4ELi4ELi4ELb0EEENS1_24CollectiveEpilogueBwdGQAISA_fSD_Li256ELb0ELb0EEENS1_25SingleTileBwdLPTSchedulerILb0ELi128ELb0EEEEEEEEEvNT_6ParamsE) ;  /* 0xffff65f004007950 */ /* 0x000fea0003c3ffff */
        .type           $_ZN7cutlass13device_kernelIN5flash19enable_sm80_to_sm89INS1_16FlashAttnBwdSm80INS1_25CollectiveMainloopBwdSm80ILi2ELi2EN4cute5tupleIJNS5_1CILi128EEES8_NS7_ILi64EEEEEENS_10bfloat16_tEfNS_4arch4Sm80ELb1ELb0ELb1ELb0ELb0ELb0ELb0ELb0ELi2ELi4ELi4ELi4ELb0EEENS1_24CollectiveEpilogueBwdGQAISA_fSD_Li256ELb0ELb0EEENS1_25SingleTileBwdLPTSchedulerILb0ELi128ELb0EEEEEEEEEvNT_6ParamsE$_ZN4cute3eso3ESOILb1ELb0EJNS_6LayoutINS_5tupleIJNS3_IJNS_1CILi8EEENS4_ILi1EEEEEENS3_IJNS4_ILi4EEEEEEEEENS3_IJNS3_IJS6_NS4_ILi0EEEEEENS3_IJNS4_ILi2048EEEEEEEEEEENS_10ViewEngineINS_8smem_ptrIPN7cutlass10bfloat16_tEEEEEEEC2ERKSG_RKSN_,@function
        .size           $_ZN7cutlass13device_kernelIN5flash19enable_sm80_to_sm89INS1_16FlashAttnBwdSm80INS1_25CollectiveMainloopBwdSm80ILi2ELi2EN4cute5tupleIJNS5_1CILi128EEES8_NS7_ILi64EEEEEENS_10bfloat16_tEfNS_4arch4Sm80ELb1ELb0ELb1ELb0ELb0ELb0ELb0ELb0ELi2ELi4ELi4ELi4ELb0EEENS1_24CollectiveEpilogueBwdGQAISA_fSD_Li256ELb0ELb0EEENS1_25SingleTileBwdLPTSchedulerILb0ELi128ELb0EEEEEEEEEvNT_6ParamsE$_ZN4cute3eso3ESOILb1ELb0EJNS_6LayoutINS_5tupleIJNS3_IJNS_1CILi8EEENS4_ILi1EEEEEENS3_IJNS4_ILi4EEEEEEEEENS3_IJNS3_IJS6_NS4_ILi0EEEEEENS3_IJNS4_ILi2048EEEEEEEEEEENS_10ViewEngineINS_8smem_ptrIPN7cutlass10bfloat16_tEEEEEEEC2ERKSG_RKSN_,($_ZN7cutlass13device_kernelIN5flash19enable_sm80_to_sm89INS1_16FlashAttnBwdSm80INS1_25CollectiveMainloopBwdSm80ILi2ELi2EN4cute5tupleIJNS5_1CILi128EEES8_NS7_ILi64EEEEEENS_10bfloat16_tEfNS_4arch4Sm80ELb1ELb0ELb1ELb0ELb0ELb0ELb0ELb0ELi2ELi4ELi4ELi4ELb0EEENS1_24CollectiveEpilogueBwdGQAISA_fSD_Li256ELb0ELb0EEENS1_25SingleTileBwdLPTSchedulerILb0ELi128ELb0EEEEEEEEEvNT_6ParamsE$_ZN4cute3eso3ESOILb1ELb0EJNS_6LayoutINS_5tupleIJNS3_IJNS_1CILi8EEENS4_ILi1EEEEEENS3_IJNS4_ILi4EEEEEEEEENS3_IJNS3_IJS6_NS4_ILi0EEEEEENS3_IJS5_EEEEEEEENS_10ViewEngineIPN7cutlass10bfloat16_tEEEEEC2ERKSF_RKSK_ - $_ZN7cutlass13device_kernelIN5flash19enable_sm80_to_sm89INS1_16FlashAttnBwdSm80INS1_25CollectiveMainloopBwdSm80ILi2ELi2EN4cute5tupleIJNS5_1CILi128EEES8_NS7_ILi64EEEEEENS_10bfloat16_tEfNS_4arch4Sm80ELb1ELb0ELb1ELb0ELb0ELb0ELb0ELb0ELi2ELi4ELi4ELi4ELb0EEENS1_24CollectiveEpilogueBwdGQAISA_fSD_Li256ELb0ELb0EEENS1_25SingleTileBwdLPTSchedulerILb0ELi128ELb0EEEEEEEEEvNT_6ParamsE$_ZN4cute3eso3ESOILb1ELb0EJNS_6LayoutINS_5tupleIJNS3_IJNS_1CILi8EEENS4_ILi1EEEEEENS3_IJNS4_ILi4EEEEEEEEENS3_IJNS3_IJS6_NS4_ILi0EEEEEENS3_IJNS4_ILi2048EEEEEEEEEEENS_10ViewEngineINS_8smem_ptrIPN7cutlass10bfloat16_tEEEEEEEC2ERKSG_RKSN_)
$_ZN7cutlass13device_kernelIN5flash19enable_sm80_to_sm89INS1_16FlashAttnBwdSm80INS1_25CollectiveMainloopBwdSm80ILi2ELi2EN4cute5tupleIJNS5_1CILi128EEES8_NS7_ILi64EEEEEENS_10bfloat16_tEfNS_4arch4Sm80ELb1ELb0ELb1ELb0ELb0ELb0ELb0ELb0ELi2ELi4ELi4ELi4ELb0EEENS1_24CollectiveEpilogueBwdGQAISA_fSD_Li256ELb0ELb0EEENS1_25SingleTileBwdLPTSchedulerILb0ELi128ELb0EEEEEEEEEvNT_6ParamsE$_ZN4cute3eso3ESOILb1ELb0EJNS_6LayoutINS_5tupleIJNS3_IJNS_1CILi8EEENS4_ILi1EEEEEENS3_IJNS4_ILi4EEEEEEEEENS3_IJNS3_IJS6_NS4_ILi0EEEEEENS3_IJNS4_ILi2048EEEEEEEEEEENS_10ViewEngineINS_8smem_ptrIPN7cutlass10bfloat16_tEEEEEEEC2ERKSG_RKSN_:
[----:B------:R-:W-:Y:S01]  /*9a10*/  IADD3 R7, R23, -c[0x0][0x20], RZ ;  /* 0x8000080017077a10 */ /* 0x000fe20007ffe0ff */
[----:B------:R-:W-:Y:S01]  /*9a20*/  IMAD.MOV.U32 R10, RZ, RZ, R6 ;  /* 0x000000ffff0a7224 */ /* 0x000fe200078e0006 */
[----:B------:R-:W-:Y:S01]  /*9a30*/  MOV R11, R9 ;  /* 0x00000009000b7202 */ /* 0x000fe20000000f00 */
[----:B------:R-:W-:-:S04]  /*9a40*/  IMAD.MOV.U32 R9, RZ, RZ, 0x0 ;  /* 0x00000000ff097424 */ /* 0x000fc800078e00ff */
[----:B------:R1:W-:Y:S01]  /*9a50*/  STL.64 [R7], R10 ;  /* 0x0000000a07007387 */ /* 0x0003e20000100a00 */
[----:B------:R-:W-:Y:S05]  /*9a60*/  RET.REL.NODEC R8 `(_ZN7cutlass13device_kernelIN5flash19enable_sm80_to_sm89INS1_16FlashAttnBwdSm80INS1_25CollectiveMainloopBwdSm80ILi2ELi2EN4cute5tupleIJNS5_1CILi128EEES8_NS7_ILi64EEEEEENS_10bfloat16_tEfNS_4arch4Sm80ELb1ELb0ELb1ELb0ELb0ELb0ELb0ELb0ELi2ELi4ELi4ELi4ELb0EEENS1_24CollectiveEpilogueBwdGQAISA_fSD_Li256ELb0ELb0EEENS1_25SingleTileBwdLPTSchedulerILb0ELi128ELb0EEEEEEEEEvNT_6ParamsE) ;  /* 0xffff659008007950 */ /* 0x000fea0003c3ffff */
        .type           $_ZN7cutlass13device_kernelIN5flash19enable_sm80_to_sm89INS1_16FlashAttnBwdSm80INS1_25CollectiveMainloopBwdSm80ILi2ELi2EN4cute5tupleIJNS5_1CILi128EEES8_NS7_ILi64EEEEEENS_10bfloat16_tEfNS_4arch4Sm80ELb1ELb0ELb1ELb0ELb0ELb0ELb0ELb0ELi2ELi4ELi4ELi4ELb0EEENS1_24CollectiveEpilogueBwdGQAISA_fSD_Li256ELb0ELb0EEENS1_25SingleTileBwdLPTSchedulerILb0ELi128ELb0EEEEEEEEEvNT_6ParamsE$_ZN4cute3eso3ESOILb1ELb0EJNS_6LayoutINS_5tupleIJNS3_IJNS_1CILi8EEENS4_ILi1EEEEEENS3_IJNS4_ILi4EEEEEEEEENS3_IJNS3_IJS6_NS4_ILi0EEEEEENS3_IJS5_EEEEEEEENS_10ViewEngineIPN7cutlass10bfloat16_tEEEEEC2ERKSF_RKSK_,@function
        .size           $_ZN7cutlass13device_kernelIN5flash19enable_sm80_to_sm89INS1_16FlashAttnBwdSm80INS1_25CollectiveMainloopBwdSm80ILi2ELi2EN4cute5tupleIJNS5_1CILi128EEES8_NS7_ILi64EEEEEENS_10bfloat16_tEfNS_4arch4Sm80ELb1ELb0ELb1ELb0ELb0ELb0ELb0ELb0ELi2ELi4ELi4ELi4ELb0EEENS1_24CollectiveEpilogueBwdGQAISA_fSD_Li256ELb0ELb0EEENS1_25SingleTileBwdLPTSchedulerILb0ELi128ELb0EEEEEEEEEvNT_6ParamsE$_ZN4cute3eso3ESOILb1ELb0EJNS_6LayoutINS_5tupleIJNS3_IJNS_1CILi8EEENS4_ILi1EEEEEENS3_IJNS4_ILi4EEEEEEEEENS3_IJNS3_IJS6_NS4_ILi0EEEEEENS3_IJS5_EEEEEEEENS_10ViewEngineIPN7cutlass10bfloat16_tEEEEEC2ERKSF_RKSK_,($_ZN7cutlass13device_kernelIN5flash19enable_sm80_to_sm89INS1_16FlashAttnBwdSm80INS1_25CollectiveMainloopBwdSm80ILi2ELi2EN4cute5tupleIJNS5_1CILi128EEES8_NS7_ILi64EEEEEENS_10bfloat16_tEfNS_4arch4Sm80ELb1ELb0ELb1ELb0ELb0ELb0ELb0ELb0ELi2ELi4ELi4ELi4ELb0EEENS1_24CollectiveEpilogueBwdGQAISA_fSD_Li256ELb0ELb0EEENS1_25SingleTileBwdLPTSchedulerILb0ELi128ELb0EEEEEEEEEvNT_6ParamsE$_ZN4cute3eso3ESOILb1ELb0EJNS_6LayoutINS_5tupleIJNS3_IJNS_1CILi8EEENS4_ILi1EEEEEENS4_ILi2EEEEEENS3_IJNS3_IJS6_NS4_ILi0EEEEEENS4_ILi4096EEEEEEEENS_10ViewEngineINS_8smem_ptrIPN7cutlass10bfloat16_tEEEEEEEC2ERKSE_RKSL_ - $_ZN7cutlass13device_kernelIN5flash19enable_sm80_to_sm89INS1_16FlashAttnBwdSm80INS1_25CollectiveMainloopBwdSm80ILi2ELi2EN4cute5tupleIJNS5_1CILi128EEES8_NS7_ILi64EEEEEENS_10bfloat16_tEfNS_4arch4Sm80ELb1ELb0ELb1ELb0ELb0ELb0ELb0ELb0ELi2ELi4ELi4ELi4ELb0EEENS1_24CollectiveEpilogueBwdGQAISA_fSD_Li256ELb0ELb0EEENS1_25SingleTileBwdLPTSchedulerILb0ELi128ELb0EEEEEEEEEvNT_6ParamsE$_ZN4cute3eso3ESOILb1ELb0EJNS_6LayoutINS_5tupleIJNS3_IJNS_1CILi8EEENS4_ILi1EEEEEENS3_IJNS4_ILi4EEEEEEEEENS3_IJNS3_IJS6_NS4_ILi0EEEEEENS3_IJS5_EEEEEEEENS_10ViewEngineIPN7cutlass10bfloat16_tEEEEEC2ERKSF_RKSK_)
$_ZN7cutlass13device_kernelIN5flash19enable_sm80_to_sm89INS1_16FlashAttnBwdSm80INS1_25CollectiveMainloopBwdSm80ILi2ELi2EN4cute5tupleIJNS5_1CILi128EEES8_NS7_ILi64EEEEEENS_10bfloat16_tEfNS_4arch4Sm80ELb1ELb0ELb1ELb0ELb0ELb0ELb0ELb0ELi2ELi4ELi4ELi4ELb0EEENS1_24CollectiveEpilogueBwdGQAISA_fSD_Li256ELb0ELb0EEENS1_25SingleTileBwdLPTSchedulerILb0ELi128ELb0EEEEEEEEEvNT_6ParamsE$_ZN4cute3eso3ESOILb1ELb0EJNS_6LayoutINS_5tupleIJNS3_IJNS_1CILi8EEENS4_ILi1EEEEEENS3_IJNS4_ILi4EEEEEEEEENS3_IJNS3_IJS6_NS4_ILi0EEEEEENS3_IJS5_EEEEEEEENS_10ViewEngineIPN7cutlass10bfloat16_tEEEEEC2ERKSF_RKSK_:
[----:B------:R-:W-:Y:S01]  /*9a70*/  IADD3 R3, R23, -c[0x0][0x20], RZ ;  /* 0x8000080017037a10 */ /* 0x000fe20007ffe0ff */
[----:B------:R-:W-:Y:S01]  /*9a80*/  IMAD.MOV.U32 R8, RZ, RZ, R2 ;  /* 0x000000ffff087224 */ /* 0x000fe200078e0002 */
[----:B------:R-:W-:Y:S01]  /*9a90*/  MOV R9, R5 ;  /* 0x0000000500097202 */ /* 0x000fe20000000f00 */
[----:B------:R-:W-:-:S04]  /*9aa0*/  IMAD.MOV.U32 R5, RZ, RZ, 0x0 ;  /* 0x00000000ff057424 */ /* 0x000fc800078e00ff */
[----:B------:R1:W-:Y:S01]  /*9ab0*/  STL.64 [R3], R8 ;  /* 0x0000000803007387 */ /* 0x0003e20000100a00 */
[----:B------:R-:W-:Y:S05]  /*9ac0*/  RET.REL.NODEC R4 `(_ZN7cutlass13device_kernelIN5flash19enable_sm80_to_sm89INS1_16FlashAttnBwdSm80INS1_25CollectiveMainloopBwdSm80ILi2ELi2EN4cute5tupleIJNS5_1CILi128EEES8_NS7_ILi64EEEEEENS_10bfloat16_tEfNS_4arch4Sm80ELb1ELb0ELb1ELb0ELb0ELb0ELb0ELb0ELi2ELi4ELi4ELi4ELb0EEENS1_24CollectiveEpilogueBwdGQAISA_fSD_Li256ELb0ELb0EEENS1_25SingleTileBwdLPTSchedulerILb0ELi128ELb0EEEEEEEEEvNT_6ParamsE) ;  /* 0xffff653004007950 */ /* 0x000fea0003c3ffff */
        .type           $_ZN7cutlass13device_kernelIN5flash19enable_sm80_to_sm89INS1_16FlashAttnBwdSm80INS1_25CollectiveMainloopBwdSm80ILi2ELi2EN4cute5tupleIJNS5_1CILi128EEES8_NS7_ILi64EEEEEENS_10bfloat16_tEfNS_4arch4Sm80ELb1ELb0ELb1ELb0ELb0ELb0ELb0ELb0ELi2ELi4ELi4ELi4ELb0EEENS1_24CollectiveEpilogueBwdGQAISA_fSD_Li256ELb0ELb0EEENS1_25SingleTileBwdLPTSchedulerILb0ELi128ELb0EEEEEEEEEvNT_6ParamsE$_ZN4cute3eso3ESOILb1ELb0EJNS_6LayoutINS_5tupleIJNS3_IJNS_1CILi8EEENS4_ILi1EEEEEENS4_ILi2EEEEEENS3_IJNS3_IJS6_NS4_ILi0EEEEEENS4_ILi4096EEEEEEEENS_10ViewEngineINS_8smem_ptrIPN7cutlass10bfloat16_tEEEEEEEC2ERKSE_RKSL_,@function
        .size           $_ZN7cutlass13device_kernelIN5flash19enable_sm80_to_sm89INS1_16FlashAttnBwdSm80INS1_25CollectiveMainloopBwdSm80ILi2ELi2EN4cute5tupleIJNS5_1CILi128EEES8_NS7_ILi64EEEEEENS_10bfloat16_tEfNS_4arch4Sm80ELb1ELb0ELb1ELb0ELb0ELb0ELb0ELb0ELi2ELi4ELi4ELi4ELb0EEENS1_24CollectiveEpilogueBwdGQAISA_fSD_Li256ELb0ELb0EEENS1_25SingleTileBwdLPTSchedulerILb0ELi128ELb0EEEEEEEEEvNT_6ParamsE$_ZN4cute3eso3ESOILb1ELb0EJNS_6LayoutINS_5tupleIJNS3_IJNS_1CILi8EEENS4_ILi1EEEEEENS4_ILi2EEEEEENS3_IJNS3_IJS6_NS4_ILi0EEEEEENS4_ILi4096EEEEEEEENS_10ViewEngineINS_8smem_ptrIPN7cutlass10bfloat16_tEEEEEEEC2ERKSE_RKSL_,($_ZN7cutlass13device_kernelIN5flash19enable_sm80_to_sm89INS1_16FlashAttnBwdSm80INS1_25CollectiveMainloopBwdSm80ILi2ELi2EN4cute5tupleIJNS5_1CILi128EEES8_NS7_ILi64EEEEEENS_10bfloat16_tEfNS_4arch4Sm80ELb1ELb0ELb1ELb0ELb0ELb0ELb0ELb0ELi2ELi4ELi4ELi4ELb0EEENS1_24CollectiveEpilogueBwdGQAISA_fSD_Li256ELb0ELb0EEENS1_25SingleTileBwdLPTSchedulerILb0ELi128ELb0EEEEEEEEEvNT_6ParamsE$_ZN4cute3eso3ESOILb1ELb0EJNS_6LayoutINS_5tupleIJNS3_IJNS_1CILi8EEENS4_ILi1EEEEEENS4_ILi2EEEEEENS3_IJNS3_IJS6_NS4_ILi0EEEEEENS4_ILi4096EEEEEEEEiEEC2ERKSE_RKi - $_ZN7cutlass13device_kernelIN5flash19enable_sm80_to_sm89INS1_16FlashAttnBwdSm80INS1_25CollectiveMainloopBwdSm80ILi2ELi2EN4cute5tupleIJNS5_1CILi128EEES8_NS7_ILi64EEEEEENS_10bfloat16_tEfNS_4arch4Sm80ELb1ELb0ELb1ELb0ELb0ELb0ELb0ELb0ELi2ELi4ELi4ELi4ELb0EEENS1_24CollectiveEpilogueBwdGQAISA_fSD_Li256ELb0ELb0EEENS1_25SingleTileBwdLPTSchedulerILb0ELi128ELb0EEEEEEEEEvNT_6ParamsE$_ZN4cute3eso3ESOILb1ELb0EJNS_6LayoutINS_5tupleIJNS3_IJNS_1CILi8EEENS4_ILi1EEEEEENS4_ILi2EEEEEENS3_IJNS3_IJS6_NS4_ILi0EEEEEENS4_ILi4096EEEEEEEENS_10ViewEngineINS_8smem_ptrIPN7cutlass10bfloat16_tEEEEEEEC2ERKSE_RKSL_)
$_ZN7cutlass13device_kernelIN5flash19enable_sm80_to_sm89INS1_16FlashAttnBwdSm80INS1_25CollectiveMainloopBwdSm80ILi2ELi2EN4cute5tupleIJNS5_1CILi128EEES8_NS7_ILi64EEEEEENS_10bfloat16_tEfNS_4arch4Sm80ELb1ELb0ELb1ELb0ELb0ELb0ELb0ELb0ELi2ELi4ELi4ELi4ELb0EEENS1_24CollectiveEpilogueBwdGQAISA_fSD_Li256ELb0ELb0EEENS1_25SingleTileBwdLPTSchedulerILb0ELi128ELb0EEEEEEEEEvNT_6ParamsE$_ZN4cute3eso3ESOILb1ELb0EJNS_6LayoutINS_5tupleIJNS3_IJNS_1CILi8EEENS4_ILi1EEEEEENS4_ILi2EEEEEENS3_IJNS3_IJS6_NS4_ILi0EEEEEENS4_ILi4096EEEEEEEENS_10ViewEngineINS_8smem_ptrIPN7cutlass10bfloat16_tEEEEEEEC2ERKSE_RKSL_:
[----:B------:R-:W-:Y:S02]  /*9ad0*/  IADD3 R4, R66, -c[0x0][0x20], RZ ;  /* 0x8000080042047a10 */ /* 0x000fe40007ffe0ff */
[----:B------:R-:W-:-:S03]  /*9ae0*/  MOV R7, 0x0 ;  /* 0x0000000000077802 */ /* 0x000fc60000000f00 */
[----:B------:R1:W-:Y:S01]  /*9af0*/  STL.64 [R4], R2 ;  /* 0x0000000204007387 */ /* 0x0003e20000100a00 */
[----:B------:R-:W-:Y:S05]  /*9b00*/  RET.REL.NODEC R6 `(_ZN7cutlass13device_kernelIN5flash19enable_sm80_to_sm89INS1_16FlashAttnBwdSm80INS1_25CollectiveMainloopBwdSm80ILi2ELi2EN4cute5tupleIJNS5_1CILi128EEES8_NS7_ILi64EEEEEENS_10bfloat16_tEfNS_4arch4Sm80ELb1ELb0ELb1ELb0ELb0ELb0ELb0ELb0ELi2ELi4ELi4ELi4ELb0EEENS1_24CollectiveEpilogueBwdGQAISA_fSD_Li256ELb0ELb0EEENS1_25SingleTileBwdLPTSchedulerILb0ELi128ELb0EEEEEEEEEvNT_6ParamsE) ;  /* 0xffff64f006007950 */ /* 0x000fea0003c3ffff */
        .type           $_ZN7cutlass13device_kernelIN5flash19enable_sm80_to_sm89INS1_16FlashAttnBwdSm80INS1_25CollectiveMainloopBwdSm80ILi2ELi2EN4cute5tupleIJNS5_1CILi128EEES8_NS7_ILi64EEEEEENS_10bfloat16_tEfNS_4arch4Sm80ELb1ELb0ELb1ELb0ELb0ELb0ELb0ELb0ELi2ELi4ELi4ELi4ELb0EEENS1_24CollectiveEpilogueBwdGQAISA_fSD_Li256ELb0ELb0EEENS1_25SingleTileBwdLPTSchedulerILb0ELi128ELb0EEEEEEEEEvNT_6ParamsE$_ZN4cute3eso3ESOILb1ELb0EJNS_6LayoutINS_5tupleIJNS3_IJNS_1CILi8EEENS4_ILi1EEEEEENS4_ILi2EEEEEENS3_IJNS3_IJS6_NS4_ILi0EEEEEENS4_ILi4096EEEEEEEEiEEC2ERKSE_RKi,@function
        .size           $_ZN7cutlass13device_kernelIN5flash19enable_sm80_to_sm89INS1_16FlashAttnBwdSm80INS1_25CollectiveMainloopBwdSm80ILi2ELi2EN4cute5tupleIJNS5_1CILi128EEES8_NS7_ILi64EEEEEENS_10bfloat16_tEfNS_4arch4Sm80ELb1ELb0ELb1ELb0ELb0ELb0ELb0ELb0ELi2ELi4ELi4ELi4ELb0EEENS1_24CollectiveEpilogueBwdGQAISA_fSD_Li256ELb0ELb0EEENS1_25SingleTileBwdLPTSchedulerILb0ELi128ELb0EEEEEEEEEvNT_6ParamsE$_ZN4cute3eso3ESOILb1ELb0EJNS_6LayoutINS_5tupleIJNS3_IJNS_1CILi8EEENS4_ILi1EEEEEENS4_ILi2EEEEEENS3_IJNS3_IJS6_NS4_ILi0EEEEEENS4_ILi4096EEEEEEEEiEEC2ERKSE_RKi,($_ZN7cutlass13device_kernelIN5flash19enable_sm80_to_sm89INS1_16FlashAttnBwdSm80INS1_25CollectiveMainloopBwdSm80ILi2ELi2EN4cute5tupleIJNS5_1CILi128EEES8_NS7_ILi64EEEEEENS_10bfloat16_tEfNS_4arch4Sm80ELb1ELb0ELb1ELb0ELb0ELb0ELb0ELb0ELi2ELi4ELi4ELi4ELb0EEENS1_24CollectiveEpilogueBwdGQAISA_fSD_Li256ELb0ELb0EEENS1_25SingleTileBwdLPTSchedulerILb0ELi128ELb0EEEEEEEEEvNT_6ParamsE$_ZN4cute3eso3ESOILb1ELb0EJNS_6LayoutINS_5tupleIJNS3_IJNS_1CILi8EEENS4_ILi1EEEEEENS4_ILi2EEEEEENS3_IJNS3_IJS6_NS4_ILi0EEEEEENS4_ILi64EEEEEEEENS_10ViewEngineIPN7cutlass10bfloat16_tEEEEEC2ERKSE_RKSJ_ - $_ZN7cutlass13device_kernelIN5flash19enable_sm80_to_sm89INS1_16FlashAttnBwdSm80INS1_25CollectiveMainloopBwdSm80ILi2ELi2EN4cute5tupleIJNS5_1CILi128EEES8_NS7_ILi64EEEEEENS_10bfloat16_tEfNS_4arch4Sm80ELb1ELb0ELb1ELb0ELb0ELb0ELb0ELb0ELi2ELi4ELi4ELi4ELb0EEENS1_24CollectiveEpilogueBwdGQAISA_fSD_Li256ELb0ELb0EEENS1_25SingleTileBwdLPTSchedulerILb0ELi128ELb0EEEEEEEEEvNT_6ParamsE$_ZN4cute3eso3ESOILb1ELb0EJNS_6LayoutINS_5tupleIJNS3_IJNS_1CILi8EEENS4_ILi1EEEEEENS4_ILi2EEEEEENS3_IJNS3_IJS6_NS4_ILi0EEEEEENS4_ILi4096EEEEEEEEiEEC2ERKSE_RKi)
$_ZN7cutlass13device_kernelIN5flash19enable_sm80_to_sm89INS1_16FlashAttnBwdSm80INS1_25CollectiveMainloopBwdSm80ILi2ELi2EN4cute5tupleIJNS5_1CILi128EEES8_NS7_ILi64EEEEEENS_10bfloat16_tEfNS_4arch4Sm80ELb1ELb0ELb1ELb0ELb0ELb0ELb0ELb0ELi2ELi4ELi4ELi4ELb0EEENS1_24CollectiveEpilogueBwdGQAISA_fSD_Li256ELb0ELb0EEENS1_25SingleTileBwdLPTSchedulerILb0ELi128ELb0EEEEEEEEEvNT_6ParamsE$_ZN4cute3eso3ESOILb1ELb0EJNS_6LayoutINS_5tupleIJNS3_IJNS_1CILi8EEENS4_ILi1EEEEEENS4_ILi2EEEEEENS3_IJNS3_IJS6_NS4_ILi0EEEEEENS4_ILi4096EEEEEEEEiEEC2ERKSE_RKi:
[----:B------:R-:W-:Y:S02]  /*9b10*/  IADD3 R2, R66, -c[0x0][0x20], RZ ;  /* 0x8000080042027a10 */ /* 0x000fe40007ffe0ff */
[----:B------:R-:W-:-:S03]  /*9b20*/  MOV R5, 0x0 ;  /* 0x0000000000057802 */ /* 0x000fc60000000f00 */
[----:B------:R1:W-:Y:S01]  /*9b30*/  STL [R2], R3 ;  /* 0x0000000302007387 */ /* 0x0003e20000100800 */
[----:B------:R-:W-:Y:S05]  /*9b40*/  RET.REL.NODEC R4 `(_ZN7cutlass13device_kernelIN5flash19enable_sm80_to_sm89INS1_16FlashAttnBwdSm80INS1_25CollectiveMainloopBwdSm80ILi2ELi2EN4cute5tupleIJNS5_1CILi128EEES8_NS7_ILi64EEEEEENS_10bfloat16_tEfNS_4arch4Sm80ELb1ELb0ELb1ELb0ELb0ELb0ELb0ELb0ELi2ELi4ELi4ELi4ELb0EEENS1_24CollectiveEpilogueBwdGQAISA_fSD_Li256ELb0ELb0EEENS1_25SingleTileBwdLPTSchedulerILb0ELi128ELb0EEEEEEEEEvNT_6ParamsE) ;  /* 0xffff64b004007950 */ /* 0x000fea0003c3ffff */
        .type           $_ZN7cutlass13device_kernelIN5flash19enable_sm80_to_sm89INS1_16FlashAttnBwdSm80INS1_25CollectiveMainloopBwdSm80ILi2ELi2EN4cute5tupleIJNS5_1CILi128EEES8_NS7_ILi64EEEEEENS_10bfloat16_tEfNS_4arch4Sm80ELb1ELb0ELb1ELb0ELb0ELb0ELb0ELb0ELi2ELi4ELi4ELi4ELb0EEENS1_24CollectiveEpilogueBwdGQAISA_fSD_Li256ELb0ELb0EEENS1_25SingleTileBwdLPTSchedulerILb0ELi128ELb0EEEEEEEEEvNT_6ParamsE$_ZN4cute3eso3ESOILb1ELb0EJNS_6LayoutINS_5tupleIJNS3_IJNS_1CILi8EEENS4_ILi1EEEEEENS4_ILi2EEEEEENS3_IJNS3_IJS6_NS4_ILi0EEEEEENS4_ILi64EEEEEEEENS_10ViewEngineIPN7cutlass10bfloat16_tEEEEEC2ERKSE_RKSJ_,@function
        .size           $_ZN7cutlass13device_kernelIN5flash19enable_sm80_to_sm89INS1_16FlashAttnBwdSm80INS1_25CollectiveMainloopBwdSm80ILi2ELi2EN4cute5tupleIJNS5_1CILi128EEES8_NS7_ILi64EEEEEENS_10bfloat16_tEfNS_4arch4Sm80ELb1ELb0ELb1ELb0ELb0ELb0ELb0ELb0ELi2ELi4ELi4ELi4ELb0EEENS1_24CollectiveEpilogueBwdGQAISA_fSD_Li256ELb0ELb0EEENS1_25SingleTileBwdLPTSchedulerILb0ELi128ELb0EEEEEEEEEvNT_6ParamsE$_ZN4cute3eso3ESOILb1ELb0EJNS_6LayoutINS_5tupleIJNS3_IJNS_1CILi8EEENS4_ILi1EEEEEENS4_ILi2EEEEEENS3_IJNS3_IJS6_NS4_ILi0EEEEEENS4_ILi64EEEEEEEENS_10ViewEngineIPN7cutlass10bfloat16_tEEEEEC2ERKSE_RKSJ_,($_ZN7cutlass13device_kernelIN5flash19enable_sm80_to_sm89INS1_16FlashAttnBwdSm80INS1_25CollectiveMainloopBwdSm80ILi2ELi2EN4cute5tupleIJNS5_1CILi128EEES8_NS7_ILi64EEEEEENS_10bfloat16_tEfNS_4arch4Sm80ELb1ELb0ELb1ELb0ELb0ELb0ELb0ELb0ELi2ELi4ELi4ELi4ELb0EEENS1_24CollectiveEpilogueBwdGQAISA_fSD_Li256ELb0ELb0EEENS1_25SingleTileBwdLPTSchedulerILb0ELi128ELb0EEEEEEEEEvNT_6ParamsE$_ZN4cute3eso3ESOILb1ELb0EJNS_6LayoutINS_5tupleIJNS3_IJNS_1CILi8EEENS4_ILi1EEEEEENS4_ILi2EEEEEENS3_IJNS3_IJS6_NS4_ILi0EEEEEENS4_ILi64EEEEEEEEiEEC2ERKSE_RKi - $_ZN7cutlass13device_kernelIN5flash19enable_sm80_to_sm89INS1_16FlashAttnBwdSm80INS1_25CollectiveMainloopBwdSm80ILi2ELi2EN4cute5tupleIJNS5_1CILi128EEES8_NS7_ILi64EEEEEENS_10bfloat16_tEfNS_4arch4Sm80ELb1ELb0ELb1ELb0ELb0ELb0ELb0ELb0ELi2ELi4ELi4ELi4ELb0EEENS1_24CollectiveEpilogueBwdGQAISA_fSD_Li256ELb0ELb0EEENS1_25SingleTileBwdLPTSchedulerILb0ELi128ELb0EEEEEEEEEvNT_6ParamsE$_ZN4cute3eso3ESOILb1ELb0EJNS_6LayoutINS_5tupleIJNS3_IJNS_1CILi8EEENS4_ILi1EEEEEENS4_ILi2EEEEEENS3_IJNS3_IJS6_NS4_ILi0EEEEEENS4_ILi64EEEEEEEENS_10ViewEngineIPN7cutlass10bfloat16_tEEEEEC2ERKSE_RKSJ_)
$_ZN7cutlass13device_kernelIN5flash19enable_sm80_to_sm89INS1_16FlashAttnBwdSm80INS1_25CollectiveMainloopBwdSm80ILi2ELi2EN4cute5tupleIJNS5_1CILi128EEES8_NS7_ILi64EEEEEENS_10bfloat16_tEfNS_4arch4Sm80ELb1ELb0ELb1ELb0ELb0ELb0ELb0ELb0ELi2ELi4ELi4ELi4ELb0EEENS1_24CollectiveEpilogueBwdGQAISA_fSD_Li256ELb0ELb0EEENS1_25SingleTileBwdLPTSchedulerILb0ELi128ELb0EEEEEEEEEvNT_6ParamsE$_ZN4cute3eso3ESOILb1ELb0EJNS_6LayoutINS_5tupleIJNS3_IJNS_1CILi8EEENS4_ILi1EEEEEENS4_ILi2EEEEEENS3_IJNS3_IJS6_NS4_ILi0EEEEEENS4_ILi64EEEEEEEENS_10ViewEngineIPN7cutlass10bfloat16_tEEEEEC2ERKSE_RKSJ_:
[----:B------:R-:W-:Y:S01]  /*9b50*/  IADD3 R2, R23, -c[0x0][0x20], RZ ;  /* 0x8000080017027a10 */ /* 0x000fe20007ffe0ff */
[----:B------:R-:W-:Y:S01]  /*9b60*/  IMAD.MOV.U32 R9, RZ, RZ, R3 ;  /* 0x000000ffff097224 */ /* 0x000fe200078e0003 */
[----:B------:R-:W-:-:S04]  /*9b70*/  MOV R7, 0x0 ;  /* 0x0000000000077802 */ /* 0x000fc80000000f00 */
[----:B------:R1:W-:Y:S01]  /*9b80*/  STL.64 [R2], R8 ;  /* 0x0000000802007387 */ /* 0x0003e20000100a00 */
[----:B------:R-:W-:Y:S05]  /*9b90*/  RET.REL.NODEC R6 `(_ZN7cutlass13device_kernelIN5flash19enable_sm80_to_sm89INS1_16FlashAttnBwdSm80INS1_25CollectiveMainloopBwdSm80ILi2ELi2EN4cute5tupleIJNS5_1CILi128EEES8_NS7_ILi64EEEEEENS_10bfloat16_tEfNS_4arch4Sm80ELb1ELb0ELb1ELb0ELb0ELb0ELb0ELb0ELi2ELi4ELi4ELi4ELb0EEENS1_24CollectiveEpilogueBwdGQAISA_fSD_Li256ELb0ELb0EEENS1_25SingleTileBwdLPTSchedulerILb0ELi128ELb0EEEEEEEEEvNT_6ParamsE) ;  /* 0xffff646006007950 */ /* 0x000fea0003c3ffff */
        .type           $_ZN7cutlass13device_kernelIN5flash19enable_sm80_to_sm89INS1_16FlashAttnBwdSm80INS1_25CollectiveMainloopBwdSm80ILi2ELi2EN4cute5tupleIJNS5_1CILi128EEES8_NS7_ILi64EEEEEENS_10bfloat16_tEfNS_4arch4Sm80ELb1ELb0ELb1ELb0ELb0ELb0ELb0ELb0ELi2ELi4ELi4ELi4ELb0EEENS1_24CollectiveEpilogueBwdGQAISA_fSD_Li256ELb0ELb0EEENS1_25SingleTileBwdLPTSchedulerILb0ELi128ELb0EEEEEEEEEvNT_6ParamsE$_ZN4cute3eso3ESOILb1ELb0EJNS_6LayoutINS_5tupleIJNS3_IJNS_1CILi8EEENS4_ILi1EEEEEENS4_ILi2EEEEEENS3_IJNS3_IJS6_NS4_ILi0EEEEEENS4_ILi64EEEEEEEEiEEC2ERKSE_RKi,@function
        .size           $_ZN7cutlass13device_kernelIN5flash19enable_sm80_to_sm89INS1_16FlashAttnBwdSm80INS1_25CollectiveMainloopBwdSm80ILi2ELi2EN4cute5tupleIJNS5_1CILi128EEES8_NS7_ILi64EEEEEENS_10bfloat16_tEfNS_4arch4Sm80ELb1ELb0ELb1ELb0ELb0ELb0ELb0ELb0ELi2ELi4ELi4ELi4ELb0EEENS1_24CollectiveEpilogueBwdGQAISA_fSD_Li256ELb0ELb0EEENS1_25SingleTileBwdLPTSchedulerILb0ELi128ELb0EEEEEEEEEvNT_6ParamsE$_ZN4cute3eso3ESOILb1ELb0EJNS_6LayoutINS_5tupleIJNS3_IJNS_1CILi8EEENS4_ILi1EEEEEENS4_ILi2EEEEEENS3_IJNS3_IJS6_NS4_ILi0EEEEEENS4_ILi64EEEEEEEEiEEC2ERKSE_RKi,($_ZN7cutlass13device_kernelIN5flash19enable_sm80_to_sm89INS1_16FlashAttnBwdSm80INS1_25CollectiveMainloopBwdSm80ILi2ELi2EN4cute5tupleIJNS5_1CILi128EEES8_NS7_ILi64EEEEEENS_10bfloat16_tEfNS_4arch4Sm80ELb1ELb0ELb1ELb0ELb0ELb0ELb0ELb0ELi2ELi4ELi4ELi4ELb0EEENS1_24CollectiveEpilogueBwdGQAISA_fSD_Li256ELb0ELb0EEENS1_25SingleTileBwdLPTSchedulerILb0ELi128ELb0EEEEEEEEEvNT_6ParamsE$_ZN4cute3eso3ESOILb1ELb0EJNS_6LayoutINS_5tupleIJNS3_IJNS_1CILi8EEENS4_ILi1EEEEEENS4_ILi2EEEEEENS3_IJNS3_IJS6_NS4_ILi0EEEEEENS4_ILi8192EEEEEEEENS_10ViewEngineINS_8smem_ptrIPN7cutlass10bfloat16_tEEEEEEEC2ERKSE_RKSL_ - $_ZN7cutlass13device_kernelIN5flash19enable_sm80_to_sm89INS1_16FlashAttnBwdSm80INS1_25CollectiveMainloopBwdSm80ILi2ELi2EN4cute5tupleIJNS5_1CILi128EEES8_NS7_ILi64EEEEEENS_10bfloat16_tEfNS_4arch4Sm80ELb1ELb0ELb1ELb0ELb0ELb0ELb0ELb0ELi2ELi4ELi4ELi4ELb0EEENS1_24CollectiveEpilogueBwdGQAISA_fSD_Li256ELb0ELb0EEENS1_25SingleTileBwdLPTSchedulerILb0ELi128ELb0EEEEEEEEEvNT_6ParamsE$_ZN4cute3eso3ESOILb1ELb0EJNS_6LayoutINS_5tupleIJNS3_IJNS_1CILi8EEENS4_ILi1EEEEEENS4_ILi2EEEEEENS3_IJNS3_IJS6_NS4_ILi0EEEEEENS4_ILi64EEEEEEEEiEEC2ERKSE_RKi)
$_ZN7cutlass13device_kernelIN5flash19enable_sm80_to_sm89INS1_16FlashAttnBwdSm80INS1_25CollectiveMainloopBwdSm80ILi2ELi2EN4cute5tupleIJNS5_1CILi128EEES8_NS7_ILi64EEEEEENS_10bfloat16_tEfNS_4arch4Sm80ELb1ELb0ELb1ELb0ELb0ELb0ELb0ELb0ELi2ELi4ELi4ELi4ELb0EEENS1_24CollectiveEpilogueBwdGQAISA_fSD_Li256ELb0ELb0EEENS1_25SingleTileBwdLPTSchedulerILb0ELi128ELb0EEEEEEEEEvNT_6ParamsE$_ZN4cute3eso3ESOILb1ELb0EJNS_6LayoutINS_5tupleIJNS3_IJNS_1CILi8EEENS4_ILi1EEEEEENS4_ILi2EEEEEENS3_IJNS3_IJS6_NS4_ILi0EEEEEENS4_ILi64EEEEEEEEiEEC2ERKSE_RKi:
[----:B------:R-:W-:Y:S02]  /*9ba0*/  IADD3 R2, R23, -c[0x0][0x20], RZ ;  /* 0x8000080017027a10 */ /* 0x000fe40007ffe0ff */
[----:B------:R-:W-:-:S03]  /*9bb0*/  MOV R7, 0x0 ;  /* 0x0000000000077802 */ /* 0x000fc60000000f00 */
[----:B------:R1:W-:Y:S01]  /*9bc0*/  STL [R2], R3 ;  /* 0x0000000302007387 */ /* 0x0003e20000100800 */
[----:B------:R-:W-:Y:S05]  /*9bd0*/  RET.REL.NODEC R6 `(_ZN7cutlass13device_kernelIN5flash19enable_sm80_to_sm89INS1_16FlashAttnBwdSm80INS1_25CollectiveMainloopBwdSm80ILi2ELi2EN4cute5tupleIJNS5_1CILi128EEES8_NS7_ILi64EEEEEENS_10bfloat16_tEfNS_4arch4Sm80ELb1ELb0ELb1ELb0ELb0ELb0ELb0ELb0ELi2ELi4ELi4ELi4ELb0EEENS1_24CollectiveEpilogueBwdGQAISA_fSD_Li256ELb0ELb0EEENS1_25SingleTileBwdLPTSchedulerILb0ELi128ELb0EEEEEEEEEvNT_6ParamsE) ;  /* 0xffff642006007950 */ /* 0x000fea0003c3ffff */
        .type           $_ZN7cutlass13device_kernelIN5flash19enable_sm80_to_sm89INS1_16FlashAttnBwdSm80INS1_25CollectiveMainloopBwdSm80ILi2ELi2EN4cute5tupleIJNS5_1CILi128EEES8_NS7_ILi64EEEEEENS_10bfloat16_tEfNS_4arch4Sm80ELb1ELb0ELb1ELb0ELb0ELb0ELb0ELb0ELi2ELi4ELi4ELi4ELb0EEENS1_24CollectiveEpilogueBwdGQAISA_fSD_Li256ELb0ELb0EEENS1_25SingleTileBwdLPTSchedulerILb0ELi128ELb0EEEEEEEEEvNT_6ParamsE$_ZN4cute3eso3ESOILb1ELb0EJNS_6LayoutINS_5tupleIJNS3_IJNS_1CILi8EEENS4_ILi1EEEEEENS4_ILi2EEEEEENS3_IJNS3_IJS6_NS4_ILi0EEEEEENS4_ILi8192EEEEEEEENS_10ViewEngineINS_8smem_ptrIPN7cutlass10bfloat16_tEEEEEEEC2ERKSE_RKSL_,@function
        .size           $_ZN7cutlass13device_kernelIN5flash19enable_sm80_to_sm89INS1_16FlashAttnBwdSm80INS1_25CollectiveMainloopBwdSm80ILi2ELi2EN4cute5tupleIJNS5_1CILi128EEES8_NS7_ILi64EEEEEENS_10bfloat16_tEfNS_4arch4Sm80ELb1ELb0ELb1ELb0ELb0ELb0ELb0ELb0ELi2ELi4ELi4ELi4ELb0EEENS1_24CollectiveEpilogueBwdGQAISA_fSD_Li256ELb0ELb0EEENS1_25SingleTileBwdLPTSchedulerILb0ELi128ELb0EEEEEEEEEvNT_6ParamsE$_ZN4cute3eso3ESOILb1ELb0EJNS_6LayoutINS_5tupleIJNS3_IJNS_1CILi8EEENS4_ILi1EEEEEENS4_ILi2EEEEEENS3_IJNS3_IJS6_NS4_ILi0EEEEEENS4_ILi8192EEEEEEEENS_10ViewEngineINS_8smem_ptrIPN7cutlass10bfloat16_tEEEEEEEC2ERKSE_RKSL_,($_ZN7cutlass13device_kernelIN5flash19enable_sm80_to_sm89INS1_16FlashAttnBwdSm80INS1_25CollectiveMainloopBwdSm80ILi2ELi2EN4cute5tupleIJNS5_1CILi128EEES8_NS7_ILi64EEEEEENS_10bfloat16_tEfNS_4arch4Sm80ELb1ELb0ELb1ELb0ELb0ELb0ELb0ELb0ELi2ELi4ELi4ELi4ELb0EEENS1_24CollectiveEpilogueBwdGQAISA_fSD_Li256ELb0ELb0EEENS1_25SingleTileBwdLPTSchedulerILb0ELi128ELb0EEEEEEEEEvNT_6ParamsE$_ZN4cute3eso3ESOILb1ELb0EJNS_6LayoutINS_5tupleIJNS3_IJNS_1CILi8EEENS4_ILi1EEEEEENS4_ILi2EEEEEENS3_IJNS3_IJS6_NS4_ILi0EEEEEENS4_ILi8192EEEEEEEEiEEC2ERKSE_RKi - $_ZN7cutlass13device_kernelIN5flash19enable_sm80_to_sm89INS1_16FlashAttnBwdSm80INS1_25CollectiveMainloopBwdSm80ILi2ELi2EN4cute5tupleIJNS5_1CILi128EEES8_NS7_ILi64EEEEEENS_10bfloat16_tEfNS_4arch4Sm80ELb1ELb0ELb1ELb0ELb0ELb0ELb0ELb0ELi2ELi4ELi4ELi4ELb0EEENS1_24CollectiveEpilogueBwdGQAISA_fSD_Li256ELb0ELb0EEENS1_25SingleTileBwdLPTSchedulerILb0ELi128ELb0EEEEEEEEEvNT_6ParamsE$_ZN4cute3eso3ESOILb1ELb0EJNS_6LayoutINS_5tupleIJNS3_IJNS_1CILi8EEENS4_ILi1EEEEEENS4_ILi2EEEEEENS3_IJNS3_IJS6_NS4_ILi0EEEEEENS4_ILi8192EEEEEEEENS_10ViewEngineINS_8smem_ptrIPN7cutlass10bfloat16_tEEEEEEEC2ERKSE_RKSL_)
$_ZN7cutlass13device_kernelIN5flash19enable_sm80_to_sm89INS1_16FlashAttnBwdSm80INS1_25CollectiveMainloopBwdSm80ILi2ELi2EN4cute5tupleIJNS5_1CILi128EEES8_NS7_ILi64EEEEEENS_10bfloat16_tEfNS_4arch4Sm80ELb1ELb0ELb1ELb0ELb0ELb0ELb0ELb0ELi2ELi4ELi4ELi4ELb0EEENS1_24CollectiveEpilogueBwdGQAISA_fSD_Li256ELb0ELb0EEENS1_25SingleTileBwdLPTSchedulerILb0ELi128ELb0EEEEEEEEEvNT_6ParamsE$_ZN4cute3eso3ESOILb1ELb0EJNS_6LayoutINS_5tupleIJNS3_IJNS_1CILi8EEENS4_ILi1EEEEEENS4_ILi2EEEEEENS3_IJNS3_IJS6_NS4_ILi0EEEEEENS4_ILi8192EEEEEEEENS_10ViewEngineINS_8smem_ptrIPN7cutlass10bfloat16_tEEEEEEEC2ERKSE_RKSL_:
[----:B------:R-:W-:Y:S02]  /*9be0*/  IADD3 R4, R23, -c[0x0][0x20], RZ ;  /* 0x8000080017047a10 */ /* 0x000fe40007ffe0ff */
[----:B------:R-:W-:-:S03]  /*9bf0*/  MOV R7, 0x0 ;  /* 0x0000000000077802 */ /* 0x000fc60000000f00 */
[----:B------:R1:W-:Y:S01]  /*9c00*/  STL.64 [R4], R2 ;  /* 0x0000000204007387 */ /* 0x0003e20000100a00 */
[----:B------:R-:W-:Y:S05]  /*9c10*/  RET.REL.NODEC R6 `(_ZN7cutlass13device_kernelIN5flash19enable_sm80_to_sm89INS1_16FlashAttnBwdSm80INS1_25CollectiveMainloopBwdSm80ILi2ELi2EN4cute5tupleIJNS5_1CILi128EEES8_NS7_ILi64EEEEEENS_10bfloat16_tEfNS_4arch4Sm80ELb1ELb0ELb1ELb0ELb0ELb0ELb0ELb0ELi2ELi4ELi4ELi4ELb0EEENS1_24CollectiveEpilogueBwdGQAISA_fSD_Li256ELb0ELb0EEENS1_25SingleTileBwdLPTSchedulerILb0ELi128ELb0EEEEEEEEEvNT_6ParamsE) ;  /* 0xffff63e006007950 */ /* 0x000fea0003c3ffff */
        .type           $_ZN7cutlass13device_kernelIN5flash19enable_sm80_to_sm89INS1_16FlashAttnBwdSm80INS1_25CollectiveMainloopBwdSm80ILi2ELi2EN4cute5tupleIJNS5_1CILi128EEES8_NS7_ILi64EEEEEENS_10bfloat16_tEfNS_4arch4Sm80ELb1ELb0ELb1ELb0ELb0ELb0ELb0ELb0ELi2ELi4ELi4ELi4ELb0EEENS1_24CollectiveEpilogueBwdGQAISA_fSD_Li256ELb0ELb0EEENS1_25SingleTileBwdLPTSchedulerILb0ELi128ELb0EEEEEEEEEvNT_6ParamsE$_ZN4cute3eso3ESOILb1ELb0EJNS_6LayoutINS_5tupleIJNS3_IJNS_1CILi8EEENS4_ILi1EEEEEENS4_ILi2EEEEEENS3_IJNS3_IJS6_NS4_ILi0EEEEEENS4_ILi8192EEEEEEEEiEEC2ERKSE_RKi,@function
        .size           $_ZN7cutlass13device_kernelIN5flash19enable_sm80_to_sm89INS1_16FlashAttnBwdSm80INS1_25CollectiveMainloopBwdSm80ILi2ELi2EN4cute5tupleIJNS5_1CILi128EEES8_NS7_ILi64EEEEEENS_10bfloat16_tEfNS_4arch4Sm80ELb1ELb0ELb1ELb0ELb0ELb0ELb0ELb0ELi2ELi4ELi4ELi4ELb0EEENS1_24CollectiveEpilogueBwdGQAISA_fSD_Li256ELb0ELb0EEENS1_25SingleTileBwdLPTSchedulerILb0ELi128ELb0EEEEEEEEEvNT_6ParamsE$_ZN4cute3eso3ESOILb1ELb0EJNS_6LayoutINS_5tupleIJNS3_IJNS_1CILi8EEENS4_ILi1EEEEEENS4_ILi2EEEEEENS3_IJNS3_IJS6_NS4_ILi0EEEEEENS4_ILi8192EEEEEEEEiEEC2ERKSE_RKi,($_ZN7cutlass13device_kernelIN5flash19enable_sm80_to_sm89INS1_16FlashAttnBwdSm80INS1_25CollectiveMainloopBwdSm80ILi2ELi2EN4cute5tupleIJNS5_1CILi128EEES8_NS7_ILi64EEEEEENS_10bfloat16_tEfNS_4arch4Sm80ELb1ELb0ELb1ELb0ELb0ELb0ELb0ELb0ELi2ELi4ELi4ELi4ELb0EEENS1_24CollectiveEpilogueBwdGQAISA_fSD_Li256ELb0ELb0EEENS1_25SingleTileBwdLPTSchedulerILb0ELi128ELb0EEEEEEEEEvNT_6ParamsE$_ZN4cute3eso3ESOILb1ELb0EJNS_6LayoutINS_5tupleIJNS3_IJNS_1CILi8EEENS4_ILi1EEEEEENS4_ILi2EEEEEENS3_IJNS3_IJS6_NS4_ILi0EEEEEES5_EEEEENS_10ViewEngineIPN7cutlass10bfloat16_tEEEEEC2ERKSD_RKSI_ - $_ZN7cutlass13device_kernelIN5flash19enable_sm80_to_sm89INS1_16FlashAttnBwdSm80INS1_25CollectiveMainloopBwdSm80ILi2ELi2EN4cute5tupleIJNS5_1CILi128EEES8_NS7_ILi64EEEEEENS_10bfloat16_tEfNS_4arch4Sm80ELb1ELb0ELb1ELb0ELb0ELb0ELb0ELb0ELi2ELi4ELi4ELi4ELb0EEENS1_24CollectiveEpilogueBwdGQAISA_fSD_Li256ELb0ELb0EEENS1_25SingleTileBwdLPTSchedulerILb0ELi128ELb0EEEEEEEEEvNT_6ParamsE$_ZN4cute3eso3ESOILb1ELb0EJNS_6LayoutINS_5tupleIJNS3_IJNS_1CILi8EEENS4_ILi1EEEEEENS4_ILi2EEEEEENS3_IJNS3_IJS6_NS4_ILi0EEEEEENS4_ILi8192EEEEEEEEiEEC2ERKSE_RKi)
$_ZN7cutlass13device_kernelIN5flash19enable_sm80_to_sm89INS1_16FlashAttnBwdSm80INS1_25CollectiveMainloopBwdSm80ILi2ELi2EN4cute5tupleIJNS5_1CILi128EEES8_NS7_ILi64EEEEEENS_10bfloat16_tEfNS_4arch4Sm80ELb1ELb0ELb1ELb0ELb0ELb0ELb0ELb0ELi2ELi4ELi4ELi4ELb0EEENS1_24CollectiveEpilogueBwdGQAISA_fSD_Li256ELb0ELb0EEENS1_25SingleTileBwdLPTSchedulerILb0ELi128ELb0EEEEEEEEEvNT_6ParamsE$_ZN4cute3eso3ESOILb1ELb0EJNS_6LayoutINS_5tupleIJNS3_IJNS_1CILi8EEENS4_ILi1EEEEEENS4_ILi2EEEEEENS3_IJNS3_IJS6_NS4_ILi0EEEEEENS4_ILi8192EEEEEEEEiEEC2ERKSE_RKi:
[----:B------:R-:W-:Y:S02]  /*9c20*/  IADD3 R2, R23, -c[0x0][0x20], RZ ;  /* 0x8000080017027a10 */ /* 0x000fe40007ffe0ff */
[----:B------:R-:W-:-:S03]  /*9c30*/  MOV R5, 0x0 ;  /* 0x0000000000057802 */ /* 0x000fc60000000f00 */
[----:B------:R1:W-:Y:S01]  /*9c40*/  STL [R2], R3 ;  /* 0x0000000302007387 */ /* 0x0003e20000100800 */
[----:B------:R-:W-:Y:S05]  /*9c50*/  RET.REL.NODEC R4 `(_ZN7cutlass13device_kernelIN5flash19enable_sm80_to_sm89INS1_16FlashAttnBwdSm80INS1_25CollectiveMainloopBwdSm80ILi2ELi2EN4cute5tupleIJNS5_1CILi128EEES8_NS7_ILi64EEEEEENS_10bfloat16_tEfNS_4arch4Sm80ELb1ELb0ELb1ELb0ELb0ELb0ELb0ELb0ELi2ELi4ELi4ELi4ELb0EEENS1_24CollectiveEpilogueBwdGQAISA_fSD_Li256ELb0ELb0EEENS1_25SingleTileBwdLPTSchedulerILb0ELi128ELb0EEEEEEEEEvNT_6ParamsE) ;  /* 0xffff63a004007950 */ /* 0x000fea0003c3ffff */
        .type           $_ZN7cutlass13device_kernelIN5flash19enable_sm80_to_sm89INS1_16FlashAttnBwdSm80INS1_25CollectiveMainloopBwdSm80ILi2ELi2EN4cute5tupleIJNS5_1CILi128EEES8_NS7_ILi64EEEEEENS_10bfloat16_tEfNS_4arch4Sm80ELb1ELb0ELb1ELb0ELb0ELb0ELb0ELb0ELi2ELi4ELi4ELi4ELb0EEENS1_24CollectiveEpilogueBwdGQAISA_fSD_Li256ELb0ELb0EEENS1_25SingleTileBwdLPTSchedulerILb0ELi128ELb0EEEEEEEEEvNT_6ParamsE$_ZN4cute3eso3ESOILb1ELb0EJNS_6LayoutINS_5tupleIJNS3_IJNS_1CILi8EEENS4_ILi1EEEEEENS4_ILi2EEEEEENS3_IJNS3_IJS6_NS4_ILi0EEEEEES5_EEEEENS_10ViewEngineIPN7cutlass10bfloat16_tEEEEEC2ERKSD_RKSI_,@function
        .size           $_ZN7cutlass13device_kernelIN5flash19enable_sm80_to_sm89INS1_16FlashAttnBwdSm80INS1_25CollectiveMainloopBwdSm80ILi2ELi2EN4cute5tupleIJNS5_1CILi128EEES8_NS7_ILi64EEEEEENS_10bfloat16_tEfNS_4arch4Sm80ELb1ELb0ELb1ELb0ELb0ELb0ELb0ELb0ELi2ELi4ELi4ELi4ELb0EEENS1_24CollectiveEpilogueBwdGQAISA_fSD_Li256ELb0ELb0EEENS1_25SingleTileBwdLPTSchedulerILb0ELi128ELb0EEEEEEEEEvNT_6ParamsE$_ZN4cute3eso3ESOILb1ELb0EJNS_6LayoutINS_5tupleIJNS3_IJNS_1CILi8EEENS4_ILi1EEEEEENS4_ILi2EEEEEENS3_IJNS3_IJS6_NS4_ILi0EEEEEES5_EEEEENS_10ViewEngineIPN7cutlass10bfloat16_tEEEEEC2ERKSD_RKSI_,($_ZN7cutlass13device_kernelIN5flash19enable_sm80_to_sm89INS1_16FlashAttnBwdSm80INS1_25CollectiveMainloopBwdSm80ILi2ELi2EN4cute5tupleIJNS5_1CILi128EEES8_NS7_ILi64EEEEEENS_10bfloat16_tEfNS_4arch4Sm80ELb1ELb0ELb1ELb0ELb0ELb0ELb0ELb0ELi2ELi4ELi4ELi4ELb0EEENS1_24CollectiveEpilogueBwdGQAISA_fSD_Li256ELb0ELb0EEENS1_25SingleTileBwdLPTSchedulerILb0ELi128ELb0EEEEEEEEEvNT_6ParamsE$_ZN4cute3eso3ESOILb1ELb0EJNS_6LayoutINS_5tupleIJNS3_IJNS_1CILi8EEENS4_ILi1EEEEEENS4_ILi2EEEEEENS3_IJNS3_IJS6_NS4_ILi0EEEEEES5_EEEEEiEEC2ERKSD_RKi - $_ZN7cutlass13device_kernelIN5flash19enable_sm80_to_sm89INS1_16FlashAttnBwdSm80INS1_25CollectiveMainloopBwdSm80ILi2ELi2EN4cute5tupleIJNS5_1CILi128EEES8_NS7_ILi64EEEEEENS_10bfloat16_tEfNS_4arch4Sm80ELb1ELb0ELb1ELb0ELb0ELb0ELb0ELb0ELi2ELi4ELi4ELi4ELb0EEENS1_24CollectiveEpilogueBwdGQAISA_fSD_Li256ELb0ELb0EEENS1_25SingleTileBwdLPTSchedulerILb0ELi128ELb0EEEEEEEEEvNT_6ParamsE$_ZN4cute3eso3ESOILb1ELb0EJNS_6LayoutINS_5tupleIJNS3_IJNS_1CILi8EEENS4_ILi1EEEEEENS4_ILi2EEEEEENS3_IJNS3_IJS6_NS4_ILi0EEEEEES5_EEEEENS_10ViewEngineIPN7cutlass10bfloat16_tEEEEEC2ERKSD_RKSI_)
$_ZN7cutlass13device_kernelIN5flash19enable_sm80_to_sm89INS1_16FlashAttnBwdSm80INS1_25CollectiveMainloopBwdSm80ILi2ELi2EN4cute5tupleIJNS5_1CILi128EEES8_NS7_ILi64EEEEEENS_10bfloat16_tEfNS_4arch4Sm80ELb1ELb0ELb1ELb0ELb0ELb0ELb0ELb0ELi2ELi4ELi4ELi4ELb0EEENS1_24CollectiveEpilogueBwdGQAISA_fSD_Li256ELb0ELb0EEENS1_25SingleTileBwdLPTSchedulerILb0ELi128ELb0EEEEEEEEEvNT_6ParamsE$_ZN4cute3eso3ESOILb1ELb0EJNS_6LayoutINS_5tupleIJNS3_IJNS_1CILi8EEENS4_ILi1EEEEEENS4_ILi2EEEEEENS3_IJNS3_IJS6_NS4_ILi0EEEEEES5_EEEEENS_10ViewEngineIPN7cutlass10bfloat16_tEEEEEC2ERKSD_RKSI_:
[----:B------:R-:W-:Y:S01]  /*9c60*/  IADD3 R7, R66, -c[0x0][0x20], RZ ;  /* 0x8000080042077a10 */ /* 0x000fe20007ffe0ff */
[----:B------:R-:W-:Y:S01]  /*9c70*/  IMAD.MOV.U32 R10, RZ, RZ, R6 ;  /* 0x000000ffff0a7224 */ /* 0x000fe200078e0006 */
[----:B------:R-:W-:Y:S01]  /*9c80*/  MOV R11, R9 ;  /* 0x00000009000b7202 */ /* 0x000fe20000000f00 */
[----:B------:R-:W-:-:S04]  /*9c90*/  IMAD.MOV.U32 R9, RZ, RZ, 0x0 ;  /* 0x00000000ff097424 */ /* 0x000fc800078e00ff */
[----:B------:R1:W-:Y:S01]  /*9ca0*/  STL.64 [R7], R10 ;  /* 0x0000000a07007387 */ /* 0x0003e20000100a00 */
[----:B------:R-:W-:Y:S05]  /*9cb0*/  RET.REL.NODEC R8 `(_ZN7cutlass13device_kernelIN5flash19enable_sm80_to_sm89INS1_16FlashAttnBwdSm80INS1_25CollectiveMainloopBwdSm80ILi2ELi2EN4cute5tupleIJNS5_1CILi128EEES8_NS7_ILi64EEEEEENS_10bfloat16_tEfNS_4arch4Sm80ELb1ELb0ELb1ELb0ELb0ELb0ELb0ELb0ELi2ELi4ELi4ELi4ELb0EEENS1_24CollectiveEpilogueBwdGQAISA_fSD_Li256ELb0ELb0EEENS1_25SingleTileBwdLPTSchedulerILb0ELi128ELb0EEEEEEEEEvNT_6ParamsE) ;  /* 0xffff634008007950 */ /* 0x000fea0003c3ffff */
        .type           $_ZN7cutlass13device_kernelIN5flash19enable_sm80_to_sm89INS1_16FlashAttnBwdSm80INS1_25CollectiveMainloopBwdSm80ILi2ELi2EN4cute5tupleIJNS5_1CILi128EEES8_NS7_ILi64EEEEEENS_10bfloat16_tEfNS_4arch4Sm80ELb1ELb0ELb1ELb0ELb0ELb0ELb0ELb0ELi2ELi4ELi4ELi4ELb0EEENS1_24CollectiveEpilogueBwdGQAISA_fSD_Li256ELb0ELb0EEENS1_25SingleTileBwdLPTSchedulerILb0ELi128ELb0EEEEEEEEEvNT_6ParamsE$_ZN4cute3eso3ESOILb1ELb0EJNS_6LayoutINS_5tupleIJNS3_IJNS_1CILi8EEENS4_ILi1EEEEEENS4_ILi2EEEEEENS3_IJNS3_IJS6_NS4_ILi0EEEEEES5_EEEEEiEEC2ERKSD_RKi,@function
        .size           $_ZN7cutlass13device_kernelIN5flash19enable_sm80_to_sm89INS1_16FlashAttnBwdSm80INS1_25CollectiveMainloopBwdSm80ILi2ELi2EN4cute5tupleIJNS5_1CILi128EEES8_NS7_ILi64EEEEEENS_10bfloat16_tEfNS_4arch4Sm80ELb1ELb0ELb1ELb0ELb0ELb0ELb0ELb0ELi2ELi4ELi4ELi4ELb0EEENS1_24CollectiveEpilogueBwdGQAISA_fSD_Li256ELb0ELb0EEENS1_25SingleTileBwdLPTSchedulerILb0ELi128ELb0EEEEEEEEEvNT_6ParamsE$_ZN4cute3eso3ESOILb1ELb0EJNS_6LayoutINS_5tupleIJNS3_IJNS_1CILi8EEENS4_ILi1EEEEEENS4_ILi2EEEEEENS3_IJNS3_IJS6_NS4_ILi0EEEEEES5_EEEEEiEEC2ERKSD_RKi,($_ZN7cutlass13device_kernelIN5flash19enable_sm80_to_sm89INS1_16FlashAttnBwdSm80INS1_25CollectiveMainloopBwdSm80ILi2ELi2EN4cute5tupleIJNS5_1CILi128EEES8_NS7_ILi64EEEEEENS_10bfloat16_tEfNS_4arch4Sm80ELb1ELb0ELb1ELb0ELb0ELb0ELb0ELb0ELi2ELi4ELi4ELi4ELb0EEENS1_24CollectiveEpilogueBwdGQAISA_fSD_Li256ELb0ELb0EEENS1_25SingleTileBwdLPTSchedulerILb0ELi128ELb0EEEEEEEEEvNT_6ParamsE$_ZN4cute3eso3ESOILb1ELb0EJNS_6LayoutINS_5tupleIJNS3_IJNS_1CILi8EEENS4_ILi1EEEEEENS4_ILi2EEENS3_IJNS4_ILi4EEES8_EEEEEENS3_IJNS3_IJS6_NS4_ILi0EEEEEES5_NS3_IJNS4_ILi32EEENS4_ILi16EEEEEEEEEEENS_10ViewEngineIPN7cutlass10bfloat16_tEEEEEC2ERKSI_RKSN_ - $_ZN7cutlass13device_kernelIN5flash19enable_sm80_to_sm89INS1_16FlashAttnBwdSm80INS1_25CollectiveMainloopBwdSm80ILi2ELi2EN4cute5tupleIJNS5_1CILi128EEES8_NS7_ILi64EEEEEENS_10bfloat16_tEfNS_4arch4Sm80ELb1ELb0ELb1ELb0ELb0ELb0ELb0ELb0ELi2ELi4ELi4ELi4ELb0EEENS1_24CollectiveEpilogueBwdGQAISA_fSD_Li256ELb0ELb0EEENS1_25SingleTileBwdLPTSchedulerILb0ELi128ELb0EEEEEEEEEvNT_6ParamsE$_ZN4cute3eso3ESOILb1ELb0EJNS_6LayoutINS_5tupleIJNS3_IJNS_1CILi8EEENS4_ILi1EEEEEENS4_ILi2EEEEEENS3_IJNS3_IJS6_NS4_ILi0EEEEEES5_EEEEEiEEC2ERKSD_RKi)
$_ZN7cutlass13device_kernelIN5flash19enable_sm80_to_sm89INS1_16FlashAttnBwdSm80INS1_25CollectiveMainloopBwdSm80ILi2ELi2EN4cute5tupleIJNS5_1CILi128EEES8_NS7_ILi64EEEEEENS_10bfloat16_tEfNS_4arch4Sm80ELb1ELb0ELb1ELb0ELb0ELb0ELb0ELb0ELi2ELi4ELi4ELi4ELb0EEENS1_24CollectiveEpilogueBwdGQAISA_fSD_Li256ELb0ELb0EEENS1_25SingleTileBwdLPTSchedulerILb0ELi128ELb0EEEEEEEEEvNT_6ParamsE$_ZN4cute3eso3ESOILb1ELb0EJNS_6LayoutINS_5tupleIJNS3_IJNS_1CILi8EEENS4_ILi1EEEEEENS4_ILi2EEEEEENS3_IJNS3_IJS6_NS4_ILi0EEEEEES5_EEEEEiEEC2ERKSD_RKi:
[----:B------:R-:W-:Y:S02]  /*9cc0*/  IADD3 R2, R57, -c[0x0][0x20], RZ ;  /* 0x8000080039027a10 */ /* 0x000fe40007ffe0ff */
[----:B------:R-:W-:-:S03]  /*9cd0*/  MOV R7, 0x0 ;  /* 0x0000000000077802 */ /* 0x000fc60000000f00 */
[----:B------:R1:W-:Y:S01]  /*9ce0*/  STL [R2], R3 ;  /* 0x0000000302007387 */ /* 0x0003e20000100800 */
[----:B------:R-:W-:Y:S05]  /*9cf0*/  RET.REL.NODEC R6 `(_ZN7cutlass13device_kernelIN5flash19enable_sm80_to_sm89INS1_16FlashAttnBwdSm80INS1_25CollectiveMainloopBwdSm80ILi2ELi2EN4cute5tupleIJNS5_1CILi128EEES8_NS7_ILi64EEEEEENS_10bfloat16_tEfNS_4arch4Sm80ELb1ELb0ELb1ELb0ELb0ELb0ELb0ELb0ELi2ELi4ELi4ELi4ELb0EEENS1_24CollectiveEpilogueBwdGQAISA_fSD_Li256ELb0ELb0EEENS1_25SingleTileBwdLPTSchedulerILb0ELi128ELb0EEEEEEEEEvNT_6ParamsE) ;  /* 0xffff630006007950 */ /* 0x000fea0003c3ffff */
        .type           $_ZN7cutlass13device_kernelIN5flash19enable_sm80_to_sm89INS1_16FlashAttnBwdSm80INS1_25CollectiveMainloopBwdSm80ILi2ELi2EN4cute5tupleIJNS5_1CILi128EEES8_NS7_ILi64EEEEEENS_10bfloat16_tEfNS_4arch4Sm80ELb1ELb0ELb1ELb0ELb0ELb0ELb0ELb0ELi2ELi4ELi4ELi4ELb0EEENS1_24CollectiveEpilogueBwdGQAISA_fSD_Li256ELb0ELb0EEENS1_25SingleTileBwdLPTSchedulerILb0ELi128ELb0EEEEEEEEEvNT_6ParamsE$_ZN4cute3eso3ESOILb1ELb0EJNS_6LayoutINS_5tupleIJNS3_IJNS_1CILi8EEENS4_ILi1EEEEEENS4_ILi2EEENS3_IJNS4_ILi4EEES8_EEEEEENS3_IJNS3_IJS6_NS4_ILi0EEEEEES5_NS3_IJNS4_ILi32EEENS4_ILi16EEEEEEEEEEENS_10ViewEngineIPN7cutlass10bfloat16_tEEEEEC2ERKSI_RKSN_,@function
        .size           $_ZN7cutlass13device_kernelIN5flash19enable_sm80_to_sm89INS1_16FlashAttnBwdSm80INS1_25CollectiveMainloopBwdSm80ILi2ELi2EN4cute5tupleIJNS5_1CILi128EEES8_NS7_ILi64EEEEEENS_10bfloat16_tEfNS_4arch4Sm80ELb1ELb0ELb1ELb0ELb0ELb0ELb0ELb0ELi2ELi4ELi4ELi4ELb0EEENS1_24CollectiveEpilogueBwdGQAISA_fSD_Li256ELb0ELb0EEENS1_25SingleTileBwdLPTSchedulerILb0ELi128ELb0EEEEEEEEEvNT_6ParamsE$_ZN4cute3eso3ESOILb1ELb0EJNS_6LayoutINS_5tupleIJNS3_IJNS_1CILi8EEENS4_ILi1EEEEEENS4_ILi2EEENS3_IJNS4_ILi4EEES8_EEEEEENS3_IJNS3_IJS6_NS4_ILi0EEEEEES5_NS3_IJNS4_ILi32EEENS4_ILi16EEEEEEEEEEENS_10ViewEngineIPN7cutlass10bfloat16_tEEEEEC2ERKSI_RKSN_,($_ZN7cutlass13device_kernelIN5flash19enable_sm80_to_sm89INS1_16FlashAttnBwdSm80INS1_25CollectiveMainloopBwdSm80ILi2ELi2EN4cute5tupleIJNS5_1CILi128EEES8_NS7_ILi64EEEEEENS_10bfloat16_tEfNS_4arch4Sm80ELb1ELb0ELb1ELb0ELb0ELb0ELb0ELb0ELi2ELi4ELi4ELi4ELb0EEENS1_24CollectiveEpilogueBwdGQAISA_fSD_Li256ELb0ELb0EEENS1_25SingleTileBwdLPTSchedulerILb0ELi128ELb0EEEEEEEEEvNT_6ParamsE$_ZN4cute3eso3ESOILb1ELb0EJNS_6LayoutINS_5tupleIJNS3_IJNS_1CILi8EEENS4_ILi1EEEEEENS4_ILi2EEENS4_ILi4EEEEEENS3_IJNS3_IJS6_NS4_ILi0EEEEEES5_NS4_ILi16EEEEEEEENS_10ViewEngineIPN7cutlass10bfloat16_tEEEEEC2ERKSF_RKSK_ - $_ZN7cutlass13device_kernelIN5flash19enable_sm80_to_sm89INS1_16FlashAttnBwdSm80INS1_25CollectiveMainloopBwdSm80ILi2ELi2EN4cute5tupleIJNS5_1CILi128EEES8_NS7_ILi64EEEEEENS_10bfloat16_tEfNS_4arch4Sm80ELb1ELb0ELb1ELb0ELb0ELb0ELb0ELb0ELi2ELi4ELi4ELi4ELb0EEENS1_24CollectiveEpilogueBwdGQAISA_fSD_Li256ELb0ELb0EEENS1_25SingleTileBwdLPTSchedulerILb0ELi128ELb0EEEEEEEEEvNT_6ParamsE$_ZN4cute3eso3ESOILb1ELb0EJNS_6LayoutINS_5tupleIJNS3_IJNS_1CILi8EEENS4_ILi1EEEEEENS4_ILi2EEENS3_IJNS4_ILi4EEES8_EEEEEENS3_IJNS3_IJS6_NS4_ILi0EEEEEES5_NS3_IJNS4_ILi32EEENS4_ILi16EEEEEEEEEEENS_10ViewEngineIPN7cutlass10bfloat16_tEEEEEC2ERKSI_RKSN_)
$_ZN7cutlass13device_kernelIN5flash19enable_sm80_to_sm89INS1_16FlashAttnBwdSm80INS1_25CollectiveMainloopBwdSm80ILi2ELi2EN4cute5tupleIJNS5_1CILi128EEES8_NS7_ILi64EEEEEENS_10bfloat16_tEfNS_4arch4Sm80ELb1ELb0ELb1ELb0ELb0ELb0ELb0ELb0ELi2ELi4ELi4ELi4ELb0EEENS1_24CollectiveEpilogueBwdGQAISA_fSD_Li256ELb0ELb0EEENS1_25SingleTileBwdLPTSchedulerILb0ELi128ELb0EEEEEEEEEvNT_6ParamsE$_ZN4cute3eso3ESOILb1ELb0EJNS_6LayoutINS_5tupleIJNS3_IJNS_1CILi8EEENS4_ILi1EEEEEENS4_ILi2EEENS3_IJNS4_ILi4EEES8_EEEEEENS3_IJNS3_IJS6_NS4_ILi0EEEEEES5_NS3_IJNS4_ILi32EEENS4_ILi16EEEEEEEEEEENS_10ViewEngineIPN7cutlass10bfloat16_tEEEEEC2ERKSI_RKSN_:
[----:B------:R-:W-:Y:S01]  /*9d00*/  IADD3 R2, R66, -c[0x0][0x20], RZ ;  /* 0x8000080042027a10 */ /* 0x000fe20007ffe0ff */
[----:B------:R-:W-:Y:S01]  /*9d10*/  IMAD.MOV.U32 R6, RZ, RZ, R62 ;  /* 0x000000ffff067224 */ /* 0x000fe200078e003e */
[----:B------:R-:W-:Y:S01]  /*9d20*/  MOV R7, R61 ;  /* 0x0000003d00077202 */ /* 0x000fe20000000f00 */
[----:B------:R-:W-:-:S04]  /*9d30*/  IMAD.MOV.U32 R5, RZ, RZ, 0x0 ;  /* 0x00000000ff057424 */ /* 0x000fc800078e00ff */
[----:B------:R1:W-:Y:S01]  /*9d40*/  STL.64 [R2], R6 ;  /* 0x0000000602007387 */ /* 0x0003e20000100a00 */
[----:B------:R-:W-:Y:S05]  /*9d50*/  RET.REL.NODEC R4 `(_ZN7cutlass13device_kernelIN5flash19enable_sm80_to_sm89INS1_16FlashAttnBwdSm80INS1_25CollectiveMainloopBwdSm80ILi2ELi2EN4cute5tupleIJNS5_1CILi128EEES8_NS7_ILi64EEEEEENS_10bfloat16_tEfNS_4arch4Sm80ELb1ELb0ELb1ELb0ELb0ELb0ELb0ELb0ELi2ELi4ELi4ELi4ELb0EEENS1_24CollectiveEpilogueBwdGQAISA_fSD_Li256ELb0ELb0EEENS1_25SingleTileBwdLPTSchedulerILb0ELi128ELb0EEEEEEEEEvNT_6ParamsE) ;  /* 0xffff62a004007950 */ /* 0x000fea0003c3ffff */
        .type           $_ZN7cutlass13device_kernelIN5flash19enable_sm80_to_sm89INS1_16FlashAttnBwdSm80INS1_25CollectiveMainloopBwdSm80ILi2ELi2EN4cute5tupleIJNS5_1CILi128EEES8_NS7_ILi64EEEEEENS_10bfloat16_tEfNS_4arch4Sm80ELb1ELb0ELb1ELb0ELb0ELb0ELb0ELb0ELi2ELi4ELi4ELi4ELb0EEENS1_24CollectiveEpilogueBwdGQAISA_fSD_Li256ELb0ELb0EEENS1_25SingleTileBwdLPTSchedulerILb0ELi128ELb0EEEEEEEEEvNT_6ParamsE$_ZN4cute3eso3ESOILb1ELb0EJNS_6LayoutINS_5tupleIJNS3_IJNS_1CILi8EEENS4_ILi1EEEEEENS4_ILi2EEENS4_ILi4EEEEEENS3_IJNS3_IJS6_NS4_ILi0EEEEEES5_NS4_ILi16EEEEEEEENS_10ViewEngineIPN7cutlass10bfloat16_tEEEEEC2ERKSF_RKSK_,@function
        .size           $_ZN7cutlass13device_kernelIN5flash19enable_sm80_to_sm89INS1_16FlashAttnBwdSm80INS1_25CollectiveMainloopBwdSm80ILi2ELi2EN4cute5tupleIJNS5_1CILi128EEES8_NS7_ILi64EEEEEENS_10bfloat16_tEfNS_4arch4Sm80ELb1ELb0ELb1ELb0ELb0ELb0ELb0ELb0ELi2ELi4ELi4ELi4ELb0EEENS1_24CollectiveEpilogueBwdGQAISA_fSD_Li256ELb0ELb0EEENS1_25SingleTileBwdLPTSchedulerILb0ELi128ELb0EEEEEEEEEvNT_6ParamsE$_ZN4cute3eso3ESOILb1ELb0EJNS_6LayoutINS_5tupleIJNS3_IJNS_1CILi8EEENS4_ILi1EEEEEENS4_ILi2EEENS4_ILi4EEEEEENS3_IJNS3_IJS6_NS4_ILi0EEEEEES5_NS4_ILi16EEEEEEEENS_10ViewEngineIPN7cutlass10bfloat16_tEEEEEC2ERKSF_RKSK_,($_ZN7cutlass13device_kernelIN5flash19enable_sm80_to_sm89INS1_16FlashAttnBwdSm80INS1_25CollectiveMainloopBwdSm80ILi2ELi2EN4cute5tupleIJNS5_1CILi128EEES8_NS7_ILi64EEEEEENS_10bfloat16_tEfNS_4arch4Sm80ELb1ELb0ELb1ELb0ELb0ELb0ELb0ELb0ELi2ELi4ELi4ELi4ELb0EEENS1_24CollectiveEpilogueBwdGQAISA_fSD_Li256ELb0ELb0EEENS1_25SingleTileBwdLPTSchedulerILb0ELi128ELb0EEEEEEEEEvNT_6ParamsE$_ZN4cute3eso3ESOILb1ELb0EJNS_6LayoutINS_5tupleIJNS3_IJNS_1CILi8EEENS4_ILi1EEEEEENS4_ILi2EEES5_EEENS3_IJNS3_IJS6_NS4_ILi0EEEEEENS4_ILi64EEES5_EEEEENS_10ViewEngineIPN7cutlass10bfloat16_tEEEEEC2ERKSE_RKSJ_ - $_ZN7cutlass13device_kernelIN5flash19enable_sm80_to_sm89INS1_16FlashAttnBwdSm80INS1_25CollectiveMainloopBwdSm80ILi2ELi2EN4cute5tupleIJNS5_1CILi128EEES8_NS7_ILi64EEEEEENS_10bfloat16_tEfNS_4arch4Sm80ELb1ELb0ELb1ELb0ELb0ELb0ELb0ELb0ELi2ELi4ELi4ELi4ELb0EEENS1_24CollectiveEpilogueBwdGQAISA_fSD_Li256ELb0ELb0EEENS1_25SingleTileBwdLPTSchedulerILb0ELi128ELb0EEEEEEEEEvNT_6ParamsE$_ZN4cute3eso3ESOILb1ELb0EJNS_6LayoutINS_5tupleIJNS3_IJNS_1CILi8EEENS4_ILi1EEEEEENS4_ILi2EEENS4_ILi4EEEEEENS3_IJNS3_IJS6_NS4_ILi0EEEEEES5_NS4_ILi16EEEEEEEENS_10ViewEngineIPN7cutlass10bfloat16_tEEEEEC2ERKSF_RKSK_)
$_ZN7cutlass13device_kernelIN5flash19enable_sm80_to_sm89INS1_16FlashAttnBwdSm80INS1_25CollectiveMainloopBwdSm80ILi2ELi2EN4cute5tupleIJNS5_1CILi128EEES8_NS7_ILi64EEEEEENS_10bfloat16_tEfNS_4arch4Sm80ELb1ELb0ELb1ELb0ELb0ELb0ELb0ELb0ELi2ELi4ELi4ELi4ELb0EEENS1_24CollectiveEpilogueBwdGQAISA_fSD_Li256ELb0ELb0EEENS1_25SingleTileBwdLPTSchedulerILb0ELi128ELb0EEEEEEEEEvNT_6ParamsE$_ZN4cute3eso3ESOILb1ELb0EJNS_6LayoutINS_5tupleIJNS3_IJNS_1CILi8EEENS4_ILi1EEEEEENS4_ILi2EEENS4_ILi4EEEEEENS3_IJNS3_IJS6_NS4_ILi0EEEEEES5_NS4_ILi16EEEEEEEENS_10ViewEngineIPN7cutlass10bfloat16_tEEEEEC2ERKSF_RKSK_:
[----:B------:R-:W-:Y:S01]  /*9d60*/  IADD3 R2, R23, -c[0x0][0x20], RZ ;  /* 0x8000080017027a10 */ /* 0x000fe20007ffe0ff */
[----:B------:R-:W-:Y:S01]  /*9d70*/  IMAD.MOV.U32 R7, RZ, RZ, R3 ;  /* 0x000000ffff077224 */ /* 0x000fe200078e0003 */
[----:B------:R-:W-:-:S04]  /*9d80*/  MOV R5, 0x0 ;  /* 0x0000000000057802 */ /* 0x000fc80000000f00 */
[----:B------:R1:W-:Y:S01]  /*9d90*/  STL.64 [R2], R6 ;  /* 0x0000000602007387 */ /* 0x0003e20000100a00 */
[----:B------:R-:W-:Y:S05]  /*9da0*/  RET.REL.NODEC R4 `(_ZN7cutlass13device_kernelIN5flash19enable_sm80_to_sm89INS1_16FlashAttnBwdSm80INS1_25CollectiveMainloopBwdSm80ILi2ELi2EN4cute5tupleIJNS5_1CILi128EEES8_NS7_ILi64EEEEEENS_10bfloat16_tEfNS_4arch4Sm80ELb1ELb0ELb1ELb0ELb0ELb0ELb0ELb0ELi2ELi4ELi4ELi4ELb0EEENS1_24CollectiveEpilogueBwdGQAISA_fSD_Li256ELb0ELb0EEENS1_25SingleTileBwdLPTSchedulerILb0ELi128ELb0EEEEEEEEEvNT_6ParamsE) ;  /* 0xffff625004007950 */ /* 0x000fea0003c3ffff */
        .type           $_ZN7cutlass13device_kernelIN5flash19enable_sm80_to_sm89INS1_16FlashAttnBwdSm80INS1_25CollectiveMainloopBwdSm80ILi2ELi2EN4cute5tupleIJNS5_1CILi128EEES8_NS7_ILi64EEEEEENS_10bfloat16_tEfNS_4arch4Sm80ELb1ELb0ELb1ELb0ELb0ELb0ELb0ELb0ELi2ELi4ELi4ELi4ELb0EEENS1_24CollectiveEpilogueBwdGQAISA_fSD_Li256ELb0ELb0EEENS1_25SingleTileBwdLPTSchedulerILb0ELi128ELb0EEEEEEEEEvNT_6ParamsE$_ZN4cute3eso3ESOILb1ELb0EJNS_6LayoutINS_5tupleIJNS3_IJNS_1CILi8EEENS4_ILi1EEEEEENS4_ILi2EEES5_EEENS3_IJNS3_IJS6_NS4_ILi0EEEEEENS4_ILi64EEES5_EEEEENS_10ViewEngineIPN7cutlass10bfloat16_tEEEEEC2ERKSE_RKSJ_,@function
        .size           $_ZN7cutlass13device_kernelIN5flash19enable_sm80_to_sm89INS1_16FlashAttnBwdSm80INS1_25CollectiveMainloopBwdSm80ILi2ELi2EN4cute5tupleIJNS5_1CILi128EEES8_NS7_ILi64EEEEEENS_10bfloat16_tEfNS_4arch4Sm80ELb1ELb0ELb1ELb0ELb0ELb0ELb0ELb0ELi2ELi4ELi4ELi4ELb0EEENS1_24CollectiveEpilogueBwdGQAISA_fSD_Li256ELb0ELb0EEENS1_25SingleTileBwdLPTSchedulerILb0ELi128ELb0EEEEEEEEEvNT_6ParamsE$_ZN4cute3eso3ESOILb1ELb0EJNS_6LayoutINS_5tupleIJNS3_IJNS_1CILi8EEENS4_ILi1EEEEEENS4_ILi2EEES5_EEENS3_IJNS3_IJS6_NS4_ILi0EEEEEENS4_ILi64EEES5_EEEEENS_10ViewEngineIPN7cutlass10bfloat16_tEEEEEC2ERKSE_RKSJ_,($_ZN7cutlass13device_kernelIN5flash19enable_sm80_to_sm89INS1_16FlashAttnBwdSm80INS1_25CollectiveMainloopBwdSm80ILi2ELi2EN4cute5tupleIJNS5_1CILi128EEES8_NS7_ILi64EEEEEENS_10bfloat16_tEfNS_4arch4Sm80ELb1ELb0ELb1ELb0ELb0ELb0ELb0ELb0ELi2ELi4ELi4ELi4ELb0EEENS1_24CollectiveEpilogueBwdGQAISA_fSD_Li256ELb0ELb0EEENS1_25SingleTileBwdLPTSchedulerILb0ELi128ELb0EEEEEEEEEvNT_6ParamsE$_ZN4cute3eso3ESOILb1ELb0EJNS_6LayoutINS_5tupleIJNS3_IJNS_1CILi8EEENS4_ILi1EEEEEENS4_ILi4EEEEEENS3_IJNS3_IJS6_NS4_ILi0EEEEEENS4_ILi2048EEEEEEEENS_10ViewEngineINS_8smem_ptrIPN7cutlass10bfloat16_tEEEEEEEC2ERKSE_RKSL_ - $_ZN7cutlass13device_kernelIN5flash19enable_sm80_to_sm89INS1_16FlashAttnBwdSm80INS1_25CollectiveMainloopBwdSm80ILi2ELi2EN4cute5tupleIJNS5_1CILi128EEES8_NS7_ILi64EEEEEENS_10bfloat16_tEfNS_4arch4Sm80ELb1ELb0ELb1ELb0ELb0ELb0ELb0ELb0ELi2ELi4ELi4ELi4ELb0EEENS1_24CollectiveEpilogueBwdGQAISA_fSD_Li256ELb0ELb0EEENS1_25SingleTileBwdLPTSchedulerILb0ELi128ELb0EEEEEEEEEvNT_6ParamsE$_ZN4cute3eso3ESOILb1ELb0EJNS_6LayoutINS_5tupleIJNS3_IJNS_1CILi8EEENS4_ILi1EEEEEENS4_ILi2EEES5_EEENS3_IJNS3_IJS6_NS4_ILi0EEEEEENS4_ILi64EEES5_EEEEENS_10ViewEngineIPN7cutlass10bfloat16_tEEEEEC2ERKSE_RKSJ_)
$_ZN7cutlass13device_kernelIN5flash19enable_sm80_to_sm89INS1_16FlashAttnBwdSm80INS1_25CollectiveMainloopBwdSm80ILi2ELi2EN4cute5tupleIJNS5_1CILi128EEES8_NS7_ILi64EEEEEENS_10bfloat16_tEfNS_4arch4Sm80ELb1ELb0ELb1ELb0ELb0ELb0ELb0ELb0ELi2ELi4ELi4ELi4ELb0EEENS1_24CollectiveEpilogueBwdGQAISA_fSD_Li256ELb0ELb0EEENS1_25SingleTileBwdLPTSchedulerILb0ELi128ELb0EEEEEEEEEvNT_6ParamsE$_ZN4cute3eso3ESOILb1ELb0EJNS_6LayoutINS_5tupleIJNS3_IJNS_1CILi8EEENS4_ILi1EEEEEENS4_ILi2EEES5_EEENS3_IJNS3_IJS6_NS4_ILi0EEEEEENS4_ILi64EEES5_EEEEENS_10ViewEngineIPN7cutlass10bfloat16_tEEEEEC2ERKSE_RKSJ_:
[----:B------:R-:W-:Y:S01]  /*9db0*/  IADD3 R2, R23, -c[0x0][0x20], RZ ;  /* 0x8000080017027a10 */ /* 0x000fe20007ffe0ff */
[----:B------:R-:W-:Y:S01]  /*9dc0*/  IMAD.MOV.U32 R7, RZ, RZ, R3 ;  /* 0x000000ffff077224 */ /* 0x000fe200078e0003 */
[----:B------:R-:W-:-:S04]  /*9dd0*/  MOV R5, 0x0 ;  /* 0x0000000000057802 */ /* 0x000fc80000000f00 */
[----:B------:R1:W-:Y:S01]  /*9de0*/  STL.64 [R2], R6 ;  /* 0x0000000602007387 */ /* 0x0003e20000100a00 */
[----:B------:R-:W-:Y:S05]  /*9df0*/  RET.REL.NODEC R4 `(_ZN7cutlass13device_kernelIN5flash19enable_sm80_to_sm89INS1_16FlashAttnBwdSm80INS1_25CollectiveMainloopBwdSm80ILi2ELi2EN4cute5tupleIJNS5_1CILi128EEES8_NS7_ILi64EEEEEENS_10bfloat16_tEfNS_4arch4Sm80ELb1ELb0ELb1ELb0ELb0ELb0ELb0ELb0ELi2ELi4ELi4ELi4ELb0EEENS1_24CollectiveEpilogueBwdGQAISA_fSD_Li256ELb0ELb0EEENS1_25SingleTileBwdLPTSchedulerILb0ELi128ELb0EEEEEEEEEvNT_6ParamsE) ;  /* 0xffff620004007950 */ /* 0x000fea0003c3ffff */
        .type           $_ZN7cutlass13device_kernelIN5flash19enable_sm80_to_sm89INS1_16FlashAttnBwdSm80INS1_25CollectiveMainloopBwdSm80ILi2ELi2EN4cute5tupleIJNS5_1CILi128EEES8_NS7_ILi64EEEEEENS_10bfloat16_tEfNS_4arch4Sm80ELb1ELb0ELb1ELb0ELb0ELb0ELb0ELb0ELi2ELi4ELi4ELi4ELb0EEENS1_24CollectiveEpilogueBwdGQAISA_fSD_Li256ELb0ELb0EEENS1_25SingleTileBwdLPTSchedulerILb0ELi128ELb0EEEEEEEEEvNT_6ParamsE$_ZN4cute3eso3ESOILb1ELb0EJNS_6LayoutINS_5tupleIJNS3_IJNS_1CILi8EEENS4_ILi1EEEEEENS4_ILi4EEEEEENS3_IJNS3_IJS6_NS4_ILi0EEEEEENS4_ILi2048EEEEEEEENS_10ViewEngineINS_8smem_ptrIPN7cutlass10bfloat16_tEEEEEEEC2ERKSE_RKSL_,@function
        .size           $_ZN7cutlass13device_kernelIN5flash19enable_sm80_to_sm89INS1_16FlashAttnBwdSm80INS1_25CollectiveMainloopBwdSm80ILi2ELi2EN4cute5tupleIJNS5_1CILi128EEES8_NS7_ILi64EEEEEENS_10bfloat16_tEfNS_4arch4Sm80ELb1ELb0ELb1ELb0ELb0ELb0ELb0ELb0ELi2ELi4ELi4ELi4ELb0EEENS1_24CollectiveEpilogueBwdGQAISA_fSD_Li256ELb0ELb0EEENS1_25SingleTileBwdLPTSchedulerILb0ELi128ELb0EEEEEEEEEvNT_6ParamsE$_ZN4cute3eso3ESOILb1ELb0EJNS_6LayoutINS_5tupleIJNS3_IJNS_1CILi8EEENS4_ILi1EEEEEENS4_ILi4EEEEEENS3_IJNS3_IJS6_NS4_ILi0EEEEEENS4_ILi2048EEEEEEEENS_10ViewEngineINS_8smem_ptrIPN7cutlass10bfloat16_tEEEEEEEC2ERKSE_RKSL_,($_ZN7cutlass13device_kernelIN5flash19enable_sm80_to_sm89INS1_16FlashAttnBwdSm80INS1_25CollectiveMainloopBwdSm80ILi2ELi2EN4cute5tupleIJNS5_1CILi128EEES8_NS7_ILi64EEEEEENS_10bfloat16_tEfNS_4arch4Sm80ELb1ELb0ELb1ELb0ELb0ELb0ELb0ELb0ELi2ELi4ELi4ELi4ELb0EEENS1_24CollectiveEpilogueBwdGQAISA_fSD_Li256ELb0ELb0EEENS1_25SingleTileBwdLPTSchedulerILb0ELi128ELb0EEEEEEEEEvNT_6ParamsE$_ZN4cute3eso3ESOILb1ELb0EJNS_6LayoutINS_5tupleIJNS3_IJNS_1CILi8EEENS4_ILi1EEEEEENS4_ILi4EEEEEENS3_IJNS3_IJS6_NS4_ILi0EEEEEENS4_ILi2048EEEEEEEEiEEC2ERKSE_RKi - $_ZN7cutlass13device_kernelIN5flash19enable_sm80_to_sm89INS1_16FlashAttnBwdSm80INS1_25CollectiveMainloopBwdSm80ILi2ELi2EN4cute5tupleIJNS5_1CILi128EEES8_NS7_ILi64EEEEEENS_10bfloat16_tEfNS_4arch4Sm80ELb1ELb0ELb1ELb0ELb0ELb0ELb0ELb0ELi2ELi4ELi4ELi4ELb0EEENS1_24CollectiveEpilogueBwdGQAISA_fSD_Li256ELb0ELb0EEENS1_25SingleTileBwdLPTSchedulerILb0ELi128ELb0EEEEEEEEEvNT_6ParamsE$_ZN4cute3eso3ESOILb1ELb0EJNS_6LayoutINS_5tupleIJNS3_IJNS_1CILi8EEENS4_ILi1EEEEEENS4_ILi4EEEEEENS3_IJNS3_IJS6_NS4_ILi0EEEEEENS4_ILi2048EEEEEEEENS_10ViewEngineINS_8smem_ptrIPN7cutlass10bfloat16_tEEEEEEEC2ERKSE_RKSL_)
$_ZN7cutlass13device_kernelIN5flash19enable_sm80_to_sm89INS1_16FlashAttnBwdSm80INS1_25CollectiveMainloopBwdSm80ILi2ELi2EN4cute5tupleIJNS5_1CILi128EEES8_NS7_ILi64EEEEEENS_10bfloat16_tEfNS_4arch4Sm80ELb1ELb0ELb1ELb0ELb0ELb0ELb0ELb0ELi2ELi4ELi4ELi4ELb0EEENS1_24CollectiveEpilogueBwdGQAISA_fSD_Li256ELb0ELb0EEENS1_25SingleTileBwdLPTSchedulerILb0ELi128ELb0EEEEEEEEEvNT_6ParamsE$_ZN4cute3eso3ESOILb1ELb0EJNS_6LayoutINS_5tupleIJNS3_IJNS_1CILi8EEENS4_ILi1EEEEEENS4_ILi4EEEEEENS3_IJNS3_IJS6_NS4_ILi0EEEEEENS4_ILi2048EEEEEEEENS_10ViewEngineINS_8smem_ptrIPN7cutlass10bfloat16_tEEEEEEEC2ERKSE_RKSL_:
[----:B------:R-:W-:Y:S02]  /*9e00*/  IADD3 R4, R23, -c[0x0][0x20], RZ ;  /* 0x8000080017047a10 */ /* 0x000fe40007ffe0ff */
[----:B------:R-:W-:-:S03]  /*9e10*/  MOV R7, 0x0 ;  /* 0x0000000000077802 */ /* 0x000fc60000000f00 */
[----:B------:R1:W-:Y:S01]  /*9e20*/  STL.64 [R4], R2 ;  /* 0x0000000204007387 */ /* 0x0003e20000100a00 */
[----:B------:R-:W-:Y:S05]  /*9e30*/  RET.REL.NODEC R6 `(_ZN7cutlass13device_kernelIN5flash19enable_sm80_to_sm89INS1_16FlashAttnBwdSm80INS1_25CollectiveMainloopBwdSm80ILi2ELi2EN4cute5tupleIJNS5_1CILi128EEES8_NS7_ILi64EEEEEENS_10bfloat16_tEfNS_4arch4Sm80ELb1ELb0ELb1ELb0ELb0ELb0ELb0ELb0ELi2ELi4ELi4ELi4ELb0EEENS1_24CollectiveEpilogueBwdGQAISA_fSD_Li256ELb0ELb0EEENS1_25SingleTileBwdLPTSchedulerILb0ELi128ELb0EEEEEEEEEvNT_6ParamsE) ;  /* 0xffff61c006007950 */ /* 0x000fea0003c3ffff */
        .type           $_ZN7cutlass13device_kernelIN5flash19enable_sm80_to_sm89INS1_16FlashAttnBwdSm80INS1_25CollectiveMainloopBwdSm80ILi2ELi2EN4cute5tupleIJNS5_1CILi128EEES8_NS7_ILi64EEEEEENS_10bfloat16_tEfNS_4arch4Sm80ELb1ELb0ELb1ELb0ELb0ELb0ELb0ELb0ELi2ELi4ELi4ELi4ELb0EEENS1_24CollectiveEpilogueBwdGQAISA_fSD_Li256ELb0ELb0EEENS1_25SingleTileBwdLPTSchedulerILb0ELi128ELb0EEEEEEEEEvNT_6ParamsE$_ZN4cute3eso3ESOILb1ELb0EJNS_6LayoutINS_5tupleIJNS3_IJNS_1CILi8EEENS4_ILi1EEEEEENS4_ILi4EEEEEENS3_IJNS3_IJS6_NS4_ILi0EEEEEENS4_ILi2048EEEEEEEEiEEC2ERKSE_RKi,@function
        .size           $_ZN7cutlass13device_kernelIN5flash19enable_sm80_to_sm89INS1_16FlashAttnBwdSm80INS1_25CollectiveMainloopBwdSm80ILi2ELi2EN4cute5tupleIJNS5_1CILi128EEES8_NS7_ILi64EEEEEENS_10bfloat16_tEfNS_4arch4Sm80ELb1ELb0ELb1ELb0ELb0ELb0ELb0ELb0ELi2ELi4ELi4ELi4ELb0EEENS1_24CollectiveEpilogueBwdGQAISA_fSD_Li256ELb0ELb0EEENS1_25SingleTileBwdLPTSchedulerILb0ELi128ELb0EEEEEEEEEvNT_6ParamsE$_ZN4cute3eso3ESOILb1ELb0EJNS_6LayoutINS_5tupleIJNS3_IJNS_1CILi8EEENS4_ILi1EEEEEENS4_ILi4EEEEEENS3_IJNS3_IJS6_NS4_ILi0EEEEEENS4_ILi2048EEEEEEEEiEEC2ERKSE_RKi,($_ZN7cutlass13device_kernelIN5flash19enable_sm80_to_sm89INS1_16FlashAttnBwdSm80INS1_25CollectiveMainloopBwdSm80ILi2ELi2EN4cute5tupleIJNS5_1CILi128EEES8_NS7_ILi64EEEEEENS_10bfloat16_tEfNS_4arch4Sm80ELb1ELb0ELb1ELb0ELb0ELb0ELb0ELb0ELi2ELi4ELi4ELi4ELb0EEENS1_24CollectiveEpilogueBwdGQAISA_fSD_Li256ELb0ELb0EEENS1_25SingleTileBwdLPTSchedulerILb0ELi128ELb0EEEEEEEEEvNT_6ParamsE$_ZN4cute3eso3ESOILb1ELb0EJNS_6LayoutINS_5tupleIJNS3_IJNS_1CILi8EEENS4_ILi1EEEEEENS4_ILi4EEEEEENS3_IJNS3_IJS6_NS4_ILi0EEEEEES5_EEEEENS_10ViewEngineIPN7cutlass10bfloat16_tEEEEEC2ERKSD_RKSI_ - $_ZN7cutlass13device_kernelIN5flash19enable_sm80_to_sm89INS1_16FlashAttnBwdSm80INS1_25CollectiveMainloopBwdSm80ILi2ELi2EN4cute5tupleIJNS5_1CILi128EEES8_NS7_ILi64EEEEEENS_10bfloat16_tEfNS_4arch4Sm80ELb1ELb0ELb1ELb0ELb0ELb0ELb0ELb0ELi2ELi4ELi4ELi4ELb0EEENS1_24CollectiveEpilogueBwdGQAISA_fSD_Li256ELb0ELb0EEENS1_25SingleTileBwdLPTSchedulerILb0ELi128ELb0EEEEEEEEEvNT_6ParamsE$_ZN4cute3eso3ESOILb1ELb0EJNS_6LayoutINS_5tupleIJNS3_IJNS_1CILi8EEENS4_ILi1EEEEEENS4_ILi4EEEEEENS3_IJNS3_IJS6_NS4_ILi0EEEEEENS4_ILi2048EEEEEEEEiEEC2ERKSE_RKi)
$_ZN7cutlass13device_kernelIN5flash19enable_sm80_to_sm89INS1_16FlashAttnBwdSm80INS1_25CollectiveMainloopBwdSm80ILi2ELi2EN4cute5tupleIJNS5_1CILi128EEES8_NS7_ILi64EEEEEENS_10bfloat16_tEfNS_4arch4Sm80ELb1ELb0ELb1ELb0ELb0ELb0ELb0ELb0ELi2ELi4ELi4ELi4ELb0EEENS1_24CollectiveEpilogueBwdGQAISA_fSD_Li256ELb0ELb0EEENS1_25SingleTileBwdLPTSchedulerILb0ELi128ELb0EEEEEEEEEvNT_6ParamsE$_ZN4cute3eso3ESOILb1ELb0EJNS_6LayoutINS_5tupleIJNS3_IJNS_1CILi8EEENS4_ILi1EEEEEENS4_ILi4EEEEEENS3_IJNS3_IJS6_NS4_ILi0EEEEEENS4_ILi2048EEEEEEEEiEEC2ERKSE_RKi:
[----:B------:R-:W-:Y:S02]  /*9e40*/  IADD3 R2, R23, -c[0x0][0x20], RZ ;  /* 0x8000080017027a10 */ /* 0x000fe40007ffe0ff */
[----:B------:R-:W-:-:S03]  /*9e50*/  MOV R5, 0x0 ;  /* 0x0000000000057802 */ /* 0x000fc60000000f00 */
[----:B------:R1:W-:Y:S01]  /*9e60*/  STL [R2], R3 ;  /* 0x0000000302007387 */ /* 0x0003e20000100800 */
[----:B------:R-:W-:Y:S05]  /*9e70*/  RET.REL.NODEC R4 `(_ZN7cutlass13device_kernelIN5flash19enable_sm80_to_sm89INS1_16FlashAttnBwdSm80INS1_25CollectiveMainloopBwdSm80ILi2ELi2EN4cute5tupleIJNS5_1CILi128EEES8_NS7_ILi64EEEEEENS_10bfloat16_tEfNS_4arch4Sm80ELb1ELb0ELb1ELb0ELb0ELb0ELb0ELb0ELi2ELi4ELi4ELi4ELb0EEENS1_24CollectiveEpilogueBwdGQAISA_fSD_Li256ELb0ELb0EEENS1_25SingleTileBwdLPTSchedulerILb0ELi128ELb0EEEEEEEEEvNT_6ParamsE) ;  /* 0xffff618004007950 */ /* 0x000fea0003c3ffff */
        .type           $_ZN7cutlass13device_kernelIN5flash19enable_sm80_to_sm89INS1_16FlashAttnBwdSm80INS1_25CollectiveMainloopBwdSm80ILi2ELi2EN4cute5tupleIJNS5_1CILi128EEES8_NS7_ILi64EEEEEENS_10bfloat16_tEfNS_4arch4Sm80ELb1ELb0ELb1ELb0ELb0ELb0ELb0ELb0ELi2ELi4ELi4ELi4ELb0EEENS1_24CollectiveEpilogueBwdGQAISA_fSD_Li256ELb0ELb0EEENS1_25SingleTileBwdLPTSchedulerILb0ELi128ELb0EEEEEEEEEvNT_6ParamsE$_ZN4cute3eso3ESOILb1ELb0EJNS_6LayoutINS_5tupleIJNS3_IJNS_1CILi8EEENS4_ILi1EEEEEENS4_ILi4EEEEEENS3_IJNS3_IJS6_NS4_ILi0EEEEEES5_EEEEENS_10ViewEngineIPN7cutlass10bfloat16_tEEEEEC2ERKSD_RKSI_,@function
        .size           $_ZN7cutlass13device_kernelIN5flash19enable_sm80_to_sm89INS1_16FlashAttnBwdSm80INS1_25CollectiveMainloopBwdSm80ILi2ELi2EN4cute5tupleIJNS5_1CILi128EEES8_NS7_ILi64EEEEEENS_10bfloat16_tEfNS_4arch4Sm80ELb1ELb0ELb1ELb0ELb0ELb0ELb0ELb0ELi2ELi4ELi4ELi4ELb0EEENS1_24CollectiveEpilogueBwdGQAISA_fSD_Li256ELb0ELb0EEENS1_25SingleTileBwdLPTSchedulerILb0ELi128ELb0EEEEEEEEEvNT_6ParamsE$_ZN4cute3eso3ESOILb1ELb0EJNS_6LayoutINS_5tupleIJNS3_IJNS_1CILi8EEENS4_ILi1EEEEEENS4_ILi4EEEEEENS3_IJNS3_IJS6_NS4_ILi0EEEEEES5_EEEEENS_10ViewEngineIPN7cutlass10bfloat16_tEEEEEC2ERKSD_RKSI_,($_ZN7cutlass13device_kernelIN5flash19enable_sm80_to_sm89INS1_16FlashAttnBwdSm80INS1_25CollectiveMainloopBwdSm80ILi2ELi2EN4cute5tupleIJNS5_1CILi128EEES8_NS7_ILi64EEEEEENS_10bfloat16_tEfNS_4arch4Sm80ELb1ELb0ELb1ELb0ELb0ELb0ELb0ELb0ELi2ELi4ELi4ELi4ELb0EEENS1_24CollectiveEpilogueBwdGQAISA_fSD_Li256ELb0ELb0EEENS1_25SingleTileBwdLPTSchedulerILb0ELi128ELb0EEEEEEEEEvNT_6ParamsE$_ZN4cute3eso3ESOILb1ELb0EJNS_6LayoutINS_5tupleIJNS3_IJNS_1CILi8EEENS4_ILi1EEEEEENS4_ILi4EEEEEENS3_IJNS3_IJS6_NS4_ILi0EEEEEES5_EEEEEiEEC2ERKSD_RKi - $_ZN7cutlass13device_kernelIN5flash19enable_sm80_to_sm89INS1_16FlashAttnBwdSm80INS1_25CollectiveMainloopBwdSm80ILi2ELi2EN4cute5tupleIJNS5_1CILi128EEES8_NS7_ILi64EEEEEENS_10bfloat16_tEfNS_4arch4Sm80ELb1ELb0ELb1ELb0ELb0ELb0ELb0ELb0ELi2ELi4ELi4ELi4ELb0EEENS1_24CollectiveEpilogueBwdGQAISA_fSD_Li256ELb0ELb0EEENS1_25SingleTileBwdLPTSchedulerILb0ELi128ELb0EEEEEEEEEvNT_6ParamsE$_ZN4cute3eso3ESOILb1ELb0EJNS_6LayoutINS_5tupleIJNS3_IJNS_1CILi8EEENS4_ILi1EEEEEENS4_ILi4EEEEEENS3_IJNS3_IJS6_NS4_ILi0EEEEEES5_EEEEENS_10ViewEngineIPN7cutlass10bfloat16_tEEEEEC2ERKSD_RKSI_)
$_ZN7cutlass13device_kernelIN5flash19enable_sm80_to_sm89INS1_16FlashAttnBwdSm80INS1_25CollectiveMainloopBwdSm80ILi2ELi2EN4cute5tupleIJNS5_1CILi128EEES8_NS7_ILi64EEEEEENS_10bfloat16_tEfNS_4arch4Sm80ELb1ELb0ELb1ELb0ELb0ELb0ELb0ELb0ELi2ELi4ELi4ELi4ELb0EEENS1_24CollectiveEpilogueBwdGQAISA_fSD_Li256ELb0ELb0EEENS1_25SingleTileBwdLPTSchedulerILb0ELi128ELb0EEEEEEEEEvNT_6ParamsE$_ZN4cute3eso3ESOILb1ELb0EJNS_6LayoutINS_5tupleIJNS3_IJNS_1CILi8EEENS4_ILi1EEEEEENS4_ILi4EEEEEENS3_IJNS3_IJS6_NS4_ILi0EEEEEES5_EEEEENS_10ViewEngineIPN7cutlass10bfloat16_tEEEEEC2ERKSD_RKSI_:
[----:B------:R-:W-:Y:S01]  /*9e80*/  IADD3 R7, R23, -c[0x0][0x20], RZ ;  /* 0x8000080017077a10 */ /* 0x000fe20007ffe0ff */
[----:B------:R-:W-:Y:S01]  /*9e90*/  IMAD.MOV.U32 R10, RZ, RZ, R6 ;  /* 0x000000ffff0a7224 */ /* 0x000fe200078e0006 */
[----:B------:R-:W-:Y:S01]  /*9ea0*/  MOV R11, R9 ;  /* 0x00000009000b7202 */ /* 0x000fe20000000f00 */
[----:B------:R-:W-:-:S04]  /*9eb0*/  IMAD.MOV.U32 R9, RZ, RZ, 0x0 ;  /* 0x00000000ff097424 */ /* 0x000fc800078e00ff */
[----:B------:R1:W-:Y:S01]  /*9ec0*/  STL.64 [R7], R10 ;  /* 0x0000000a07007387 */ /* 0x0003e20000100a00 */
[----:B------:R-:W-:Y:S05]  /*9ed0*/  RET.REL.NODEC R8 `(_ZN7cutlass13device_kernelIN5flash19enable_sm80_to_sm89INS1_16FlashAttnBwdSm80INS1_25CollectiveMainloopBwdSm80ILi2ELi2EN4cute5tupleIJNS5_1CILi128EEES8_NS7_ILi64EEEEEENS_10bfloat16_tEfNS_4arch4Sm80ELb1ELb0ELb1ELb0ELb0ELb0ELb0ELb0ELi2ELi4ELi4ELi4ELb0EEENS1_24CollectiveEpilogueBwdGQAISA_fSD_Li256ELb0ELb0EEENS1_25SingleTileBwdLPTSchedulerILb0ELi128ELb0EEEEEEEEEvNT_6ParamsE) ;  /* 0xffff612008007950 */ /* 0x000fea0003c3ffff */
        .type           $_ZN7cutlass13device_kernelIN5flash19enable_sm80_to_sm89INS1_16FlashAttnBwdSm80INS1_25CollectiveMainloopBwdSm80ILi2ELi2EN4cute5tupleIJNS5_1CILi128EEES8_NS7_ILi64EEEEEENS_10bfloat16_tEfNS_4arch4Sm80ELb1ELb0ELb1ELb0ELb0ELb0ELb0ELb0ELi2ELi4ELi4ELi4ELb0EEENS1_24CollectiveEpilogueBwdGQAISA_fSD_Li256ELb0ELb0EEENS1_25SingleTileBwdLPTSchedulerILb0ELi128ELb0EEEEEEEEEvNT_6ParamsE$_ZN4cute3eso3ESOILb1ELb0EJNS_6LayoutINS_5tupleIJNS3_IJNS_1CILi8EEENS4_ILi1EEEEEENS4_ILi4EEEEEENS3_IJNS3_IJS6_NS4_ILi0EEEEEES5_EEEEEiEEC2ERKSD_RKi,@function
        .size           $_ZN7cutlass13device_kernelIN5flash19enable_sm80_to_sm89INS1_16FlashAttnBwdSm80INS1_25CollectiveMainloopBwdSm80ILi2ELi2EN4cute5tupleIJNS5_1CILi128EEES8_NS7_ILi64EEEEEENS_10bfloat16_tEfNS_4arch4Sm80ELb1ELb0ELb1ELb0ELb0ELb0ELb0ELb0ELi2ELi4ELi4ELi4ELb0EEENS1_24CollectiveEpilogueBwdGQAISA_fSD_Li256ELb0ELb0EEENS1_25SingleTileBwdLPTSchedulerILb0ELi128ELb0EEEEEEEEEvNT_6ParamsE$_ZN4cute3eso3ESOILb1ELb0EJNS_6LayoutINS_5tupleIJNS3_IJNS_1CILi8EEENS4_ILi1EEEEEENS4_ILi4EEEEEENS3_IJNS3_IJS6_NS4_ILi0EEEEEES5_EEEEEiEEC2ERKSD_RKi,($_ZN7cutlass13device_kernelIN5flash19enable_sm80_to_sm89INS1_16FlashAttnBwdSm80INS1_25CollectiveMainloopBwdSm80ILi2ELi2EN4cute5tupleIJNS5_1CILi128EEES8_NS7_ILi64EEEEEENS_10bfloat16_tEfNS_4arch4Sm80ELb1ELb0ELb1ELb0ELb0ELb0ELb0ELb0ELi2ELi4ELi4ELi4ELb0EEENS1_24CollectiveEpilogueBwdGQAISA_fSD_Li256ELb0ELb0EEENS1_25SingleTileBwdLPTSchedulerILb0ELi128ELb0EEEEEEEEEvNT_6ParamsE$_ZN4cute3eso3ESOILb1ELb0EJNS_6LayoutINS_5tupleIJNS3_IJNS_1CILi8EEENS4_ILi1EEEEEENS4_ILi4EEES6_EEENS3_IJNS3_IJS6_NS4_ILi0EEEEEENS4_ILi2048EEESA_EEEEENS_10ViewEngineINS_8smem_ptrIPN7cutlass10bfloat16_tEEEEEEEC2ERKSE_RKSL_ - $_ZN7cutlass13device_kernelIN5flash19enable_sm80_to_sm89INS1_16FlashAttnBwdSm80INS1_25CollectiveMainloopBwdSm80ILi2ELi2EN4cute5tupleIJNS5_1CILi128EEES8_NS7_ILi64EEEEEENS_10bfloat16_tEfNS_4arch4Sm80ELb1ELb0ELb1ELb0ELb0ELb0ELb0ELb0ELi2ELi4ELi4ELi4ELb0EEENS1_24CollectiveEpilogueBwdGQAISA_fSD_Li256ELb0ELb0EEENS1_25SingleTileBwdLPTSchedulerILb0ELi128ELb0EEEEEEEEEvNT_6ParamsE$_ZN4cute3eso3ESOILb1ELb0EJNS_6LayoutINS_5tupleIJNS3_IJNS_1CILi8EEENS4_ILi1EEEEEENS4_ILi4EEEEEENS3_IJNS3_IJS6_NS4_ILi0EEEEEES5_EEEEEiEEC2ERKSD_RKi)
$_ZN7cutlass13device_kernelIN5flash19enable_sm80_to_sm89INS1_16FlashAttnBwdSm80INS1_25CollectiveMainloopBwdSm80ILi2ELi2EN4cute5tupleIJNS5_1CILi128EEES8_NS7_ILi64EEEEEENS_10bfloat16_tEfNS_4arch4Sm80ELb1ELb0ELb1ELb0ELb0ELb0ELb0ELb0ELi2ELi4ELi4ELi4ELb0EEENS1_24CollectiveEpilogueBwdGQAISA_fSD_Li256ELb0ELb0EEENS1_25SingleTileBwdLPTSchedulerILb0ELi128ELb0EEEEEEEEEvNT_6ParamsE$_ZN4cute3eso3ESOILb1ELb0EJNS_6LayoutINS_5tupleIJNS3_IJNS_1CILi8EEENS4_ILi1EEEEEENS4_ILi4EEEEEENS3_IJNS3_IJS6_NS4_ILi0EEEEEES5_EEEEEiEEC2ERKSD_RKi:
[----:B------:R-:W-:Y:S02]  /*9ee0*/  IADD3 R2, R23, -c[0x0][0x20], RZ ;  /* 0x8000080017027a10 */ /* 0x000fe40007ffe0ff */
[----:B------:R-:W-:-:S03]  /*9ef0*/  MOV R7, 0x0 ;  /* 0x0000000000077802 */ /* 0x000fc60000000f00 */
[----:B------:R1:W-:Y:S01]  /*9f00*/  STL [R2], R3 ;  /* 0x0000000302007387 */ /* 0x0003e20000100800 */
[----:B------:R-:W-:Y:S05]  /*9f10*/  RET.REL.NODEC R6 `(_ZN7cutlass13device_kernelIN5flash19enable_sm80_to_sm89INS1_16FlashAttnBwdSm80INS1_25CollectiveMainloopBwdSm80ILi2ELi2EN4cute5tupleIJNS5_1CILi128EEES8_NS7_ILi64EEEEEENS_10bfloat16_tEfNS_4arch4Sm80ELb1ELb0ELb1ELb0ELb0ELb0ELb0ELb0ELi2ELi4ELi4ELi4ELb0EEENS1_24CollectiveEpilogueBwdGQAISA_fSD_Li256ELb0ELb0EEENS1_25SingleTileBwdLPTSchedulerILb0ELi128ELb0EEEEEEEEEvNT_6ParamsE) ;  /* 0xffff60e006007950 */ /* 0x000fea0003c3ffff */
        .type           $_ZN7cutlass13device_kernelIN5flash19enable_sm80_to_sm89INS1_16FlashAttnBwdSm80INS1_25CollectiveMainloopBwdSm80ILi2ELi2EN4cute5tupleIJNS5_1CILi128EEES8_NS7_ILi64EEEEEENS_10bfloat16_tEfNS_4arch4Sm80ELb1ELb0ELb1ELb0ELb0ELb0ELb0ELb0ELi2ELi4ELi4ELi4ELb0EEENS1_24CollectiveEpilogueBwdGQAISA_fSD_Li256ELb0ELb0EEENS1_25SingleTileBwdLPTSchedulerILb0ELi128ELb0EEEEEEEEEvNT_6ParamsE$_ZN4cute3eso3ESOILb1ELb0EJNS_6LayoutINS_5tupleIJNS3_IJNS_1CILi8EEENS4_ILi1EEEEEENS4_ILi4EEES6_EEENS3_IJNS3_IJS6_NS4_ILi0EEEEEENS4_ILi2048EEESA_EEEEENS_10ViewEngineINS_8smem_ptrIPN7cutlass10bfloat16_tEEEEEEEC2ERKSE_RKSL_,@function
        .size           $_ZN7cutlass13device_kernelIN5flash19enable_sm80_to_sm89INS1_16FlashAttnBwdSm80INS1_25CollectiveMainloopBwdSm80ILi2ELi2EN4cute5tupleIJNS5_1CILi128EEES8_NS7_ILi64EEEEEENS_10bfloat16_tEfNS_4arch4Sm80ELb1ELb0ELb1ELb0ELb0ELb0ELb0ELb0ELi2ELi4ELi4ELi4ELb0EEENS1_24CollectiveEpilogueBwdGQAISA_fSD_Li256ELb0ELb0EEENS1_25SingleTileBwdLPTSchedulerILb0ELi128ELb0EEEEEEEEEvNT_6ParamsE$_ZN4cute3eso3ESOILb1ELb0EJNS_6LayoutINS_5tupleIJNS3_IJNS_1CILi8EEENS4_ILi1EEEEEENS4_ILi4EEES6_EEENS3_IJNS3_IJS6_NS4_ILi0EEEEEENS4_ILi2048EEESA_EEEEENS_10ViewEngineINS_8smem_ptrIPN7cutlass10bfloat16_tEEEEEEEC2ERKSE_RKSL_,($_ZN7cutlass13device_kernelIN5flash19enable_sm80_to_sm89INS1_16FlashAttnBwdSm80INS1_25CollectiveMainloopBwdSm80ILi2ELi2EN4cute5tupleIJNS5_1CILi128EEES8_NS7_ILi64EEEEEENS_10bfloat16_tEfNS_4arch4Sm80ELb1ELb0ELb1ELb0ELb0ELb0ELb0ELb0ELi2ELi4ELi4ELi4ELb0EEENS1_24CollectiveEpilogueBwdGQAISA_fSD_Li256ELb0ELb0EEENS1_25SingleTileBwdLPTSchedulerILb0ELi128ELb0EEEEEEEEEvNT_6ParamsE$_ZN4cute3eso3ESOILb1ELb0EJNS_6LayoutINS_5tupleIJNS3_IJNS_1CILi8EEENS4_ILi1EEEEEENS4_ILi4EEES6_EEENS3_IJNS3_IJS6_NS4_ILi0EEEEEENS4_ILi2048EEESA_EEEEEiEEC2ERKSE_RKi - $_ZN7cutlass13device_kernelIN5flash19enable_sm80_to_sm89INS1_16FlashAttnBwdSm80INS1_25CollectiveMainloopBwdSm80ILi2ELi2EN4cute5tupleIJNS5_1CILi128EEES8_NS7_ILi64EEEEEENS_10bfloat16_tEfNS_4arch4Sm80ELb1ELb0ELb1ELb0ELb0ELb0ELb0ELb0ELi2ELi4ELi4ELi4ELb0EEENS1_24CollectiveEpilogueBwdGQAISA_fSD_Li256ELb0ELb0EEENS1_25SingleTileBwdLPTSchedulerILb0ELi128ELb0EEEEEEEEEvNT_6ParamsE$_ZN4cute3eso3ESOILb1ELb0EJNS_6LayoutINS_5tupleIJNS3_IJNS_1CILi8EEENS4_ILi1EEEEEENS4_ILi4EEES6_EEENS3_IJNS3_IJS6_NS4_ILi0EEEEEENS4_ILi2048EEESA_EEEEENS_10ViewEngineINS_8smem_ptrIPN7cutlass10bfloat16_tEEEEEEEC2ERKSE_RKSL_)
$_ZN7cutlass13device_kernelIN5flash19enable_sm80_to_sm89INS1_16FlashAttnBwdSm80INS1_25CollectiveMainloopBwdSm80ILi2ELi2EN4cute5tupleIJNS5_1CILi128EEES8_NS7_ILi64EEEEEENS_10bfloat16_tEfNS_4arch4Sm80ELb1ELb0ELb1ELb0ELb0ELb0ELb0ELb0ELi2ELi4ELi4ELi4ELb0EEENS1_24CollectiveEpilogueBwdGQAISA_fSD_Li256ELb0ELb0EEENS1_25SingleTileBwdLPTSchedulerILb0ELi128ELb0EEEEEEEEEvNT_6ParamsE$_ZN4cute3eso3ESOILb1ELb0EJNS_6LayoutINS_5tupleIJNS3_IJNS_1CILi8EEENS4_ILi1EEEEEENS4_ILi4EEES6_EEENS3_IJNS3_IJS6_NS4_ILi0EEEEEENS4_ILi2048EEESA_EEEEENS_10ViewEngineINS_8smem_ptrIPN7cutlass10bfloat16_tEEEEEEEC2ERKSE_RKSL_:
[----:B------:R-:W-:Y:S02]  /*9f20*/  IADD3 R4, R15, -c[0x0][0x20], RZ ;  /* 0x800008000f047a10 */ /* 0x000fe40007ffe0ff */
[----:B------:R-:W-:-:S03]  /*9f30*/  MOV R7, 0x0 ;  /* 0x0000000000077802 */ /* 0x000fc60000000f00 */
[----:B------:R1:W-:Y:S01]  /*9f40*/  STL.64 [R4], R2 ;  /* 0x0000000204007387 */ /* 0x0003e20000100a00 */
[----:B------:R-:W-:Y:S05]  /*9f50*/  RET.REL.NODEC R6 `(_ZN7cutlass13device_kernelIN5flash19enable_sm80_to_sm89INS1_16FlashAttnBwdSm80INS1_25CollectiveMainloopBwdSm80ILi2ELi2EN4cute5tupleIJNS5_1CILi128EEES8_NS7_ILi64EEEEEENS_10bfloat16_tEfNS_4arch4Sm80ELb1ELb0ELb1ELb0ELb0ELb0ELb0ELb0ELi2ELi4ELi4ELi4ELb0EEENS1_24CollectiveEpilogueBwdGQAISA_fSD_Li256ELb0ELb0EEENS1_25SingleTileBwdLPTSchedulerILb0ELi128ELb0EEEEEEEEEvNT_6ParamsE) ;  /* 0xffff60a006007950 */ /* 0x000fea0003c3ffff */
        .type           $_ZN7cutlass13device_kernelIN5flash19enable_sm80_to_sm89INS1_16FlashAttnBwdSm80INS1_25CollectiveMainloopBwdSm80ILi2ELi2EN4cute5tupleIJNS5_1CILi128EEES8_NS7_ILi64EEEEEENS_10bfloat16_tEfNS_4arch4Sm80ELb1ELb0ELb1ELb0ELb0ELb0ELb0ELb0ELi2ELi4ELi4ELi4ELb0EEENS1_24CollectiveEpilogueBwdGQAISA_fSD_Li256ELb0ELb0EEENS1_25SingleTileBwdLPTSchedulerILb0ELi128ELb0EEEEEEEEEvNT_6ParamsE$_ZN4cute3eso3ESOILb1ELb0EJNS_6LayoutINS_5tupleIJNS3_IJNS_1CILi8EEENS4_ILi1EEEEEENS4_ILi4EEES6_EEENS3_IJNS3_IJS6_NS4_ILi0EEEEEENS4_ILi2048EEESA_EEEEEiEEC2ERKSE_RKi,@function
        .size           $_ZN7cutlass13device_kernelIN5flash19enable_sm80_to_sm89INS1_16FlashAttnBwdSm80INS1_25CollectiveMainloopBwdSm80ILi2ELi2EN4cute5tupleIJNS5_1CILi128EEES8_NS7_ILi64EEEEEENS_10bfloat16_tEfNS_4arch4Sm80ELb1ELb0ELb1ELb0ELb0ELb0ELb0ELb0ELi2ELi4ELi4ELi4ELb0EEENS1_24CollectiveEpilogueBwdGQAISA_fSD_Li256ELb0ELb0EEENS1_25SingleTileBwdLPTSchedulerILb0ELi128ELb0EEEEEEEEEvNT_6ParamsE$_ZN4cute3eso3ESOILb1ELb0EJNS_6LayoutINS_5tupleIJNS3_IJNS_1CILi8EEENS4_ILi1EEEEEENS4_ILi4EEES6_EEENS3_IJNS3_IJS6_NS4_ILi0EEEEEENS4_ILi2048EEESA_EEEEEiEEC2ERKSE_RKi,($_ZN7cutlass13device_kernelIN5flash19enable_sm80_to_sm89INS1_16FlashAttnBwdSm80INS1_25CollectiveMainloopBwdSm80ILi2ELi2EN4cute5tupleIJNS5_1CILi128EEES8_NS7_ILi64EEEEEENS_10bfloat16_tEfNS_4arch4Sm80ELb1ELb0ELb1ELb0ELb0ELb0ELb0ELb0ELi2ELi4ELi4ELi4ELb0EEENS1_24CollectiveEpilogueBwdGQAISA_fSD_Li256ELb0ELb0EEENS1_25SingleTileBwdLPTSchedulerILb0ELi128ELb0EEEEEEEEEvNT_6ParamsE$_ZN4cute3eso3ESOILb1ELb0EJNS_6LayoutINS_5tupleIJNS3_IJNS_1CILi8EEENS4_ILi1EEEEEENS4_ILi4EEES8_EEENS3_IJNS3_IJS6_NS4_ILi0EEEEEES5_NS4_ILi32EEEEEEEENS_10ViewEngineIPN7cutlass10bfloat16_tEEEEEC2ERKSE_RKSJ_ - $_ZN7cutlass13device_kernelIN5flash19enable_sm80_to_sm89INS1_16FlashAttnBwdSm80INS1_25CollectiveMainloopBwdSm80ILi2ELi2EN4cute5tupleIJNS5_1CILi128EEES8_NS7_ILi64EEEEEENS_10bfloat16_tEfNS_4arch4Sm80ELb1ELb0ELb1ELb0ELb0ELb0ELb0ELb0ELi2ELi4ELi4ELi4ELb0EEENS1_24CollectiveEpilogueBwdGQAISA_fSD_Li256ELb0ELb0EEENS1_25SingleTileBwdLPTSchedulerILb0ELi128ELb0EEEEEEEEEvNT_6ParamsE$_ZN4cute3eso3ESOILb1ELb0EJNS_6LayoutINS_5tupleIJNS3_IJNS_1CILi8EEENS4_ILi1EEEEEENS4_ILi4EEES6_EEENS3_IJNS3_IJS6_NS4_ILi0EEEEEENS4_ILi2048EEESA_EEEEEiEEC2ERKSE_RKi)
$_ZN7cutlass13device_kernelIN5flash19enable_sm80_to_sm89INS1_16FlashAttnBwdSm80INS1_25CollectiveMainloopBwdSm80ILi2ELi2EN4cute5tupleIJNS5_1CILi128EEES8_NS7_ILi64EEEEEENS_10bfloat16_tEfNS_4arch4Sm80ELb1ELb0ELb1ELb0ELb0ELb0ELb0ELb0ELi2ELi4ELi4ELi4ELb0EEENS1_24CollectiveEpilogueBwdGQAISA_fSD_Li256ELb0ELb0EEENS1_25SingleTileBwdLPTSchedulerILb0ELi128ELb0EEEEEEEEEvNT_6ParamsE$_ZN4cute3eso3ESOILb1ELb0EJNS_6LayoutINS_5tupleIJNS3_IJNS_1CILi8EEENS4_ILi1EEEEEENS4_ILi4EEES6_EEENS3_IJNS3_IJS6_NS4_ILi0EEEEEENS4_ILi2048EEESA_EEEEEiEEC2ERKSE_RKi:
[----:B------:R-:W-:Y:S02]  /*9f60*/  IADD3 R2, R15, -c[0x0][0x20], RZ ;  /* 0x800008000f027a10 */ /* 0x000fe40007ffe0ff */
[----:B------:R-:W-:-:S03]  /*9f70*/  MOV R5, 0x0 ;  /* 0x0000000000057802 */ /* 0x000fc60000000f00 */
[----:B------:R1:W-:Y:S01]  /*9f80*/  STL [R2], R3 ;  /* 0x0000000302007387 */ /* 0x0003e20000100800 */
[----:B------:R-:W-:Y:S05]  /*9f90*/  RET.REL.NODEC R4 `(_ZN7cutlass13device_kernelIN5flash19enable_sm80_to_sm89INS1_16FlashAttnBwdSm80INS1_25CollectiveMainloopBwdSm80ILi2ELi2EN4cute5tupleIJNS5_1CILi128EEES8_NS7_ILi64EEEEEENS_10bfloat16_tEfNS_4arch4Sm80ELb1ELb0ELb1ELb0ELb0ELb0ELb0ELb0ELi2ELi4ELi4ELi4ELb0EEENS1_24CollectiveEpilogueBwdGQAISA_fSD_Li256ELb0ELb0EEENS1_25SingleTileBwdLPTSchedulerILb0ELi128ELb0EEEEEEEEEvNT_6ParamsE) ;  /* 0xffff606004007950 */ /* 0x000fea0003c3ffff */
        .type           $_ZN7cutlass13device_kernelIN5flash19enable_sm80_to_sm89INS1_16FlashAttnBwdSm80INS1_25CollectiveMainloopBwdSm80ILi2ELi2EN4cute5tupleIJNS5_1CILi128EEES8_NS7_ILi64EEEEEENS_10bfloat16_tEfNS_4arch4Sm80ELb1ELb0ELb1ELb0ELb0ELb0ELb0ELb0ELi2ELi4ELi4ELi4ELb0EEENS1_24CollectiveEpilogueBwdGQAISA_fSD_Li256ELb0ELb0EEENS1_25SingleTileBwdLPTSchedulerILb0ELi128ELb0EEEEEEEEEvNT_6ParamsE$_ZN4cute3eso3ESOILb1ELb0EJNS_6LayoutINS_5tupleIJNS3_IJNS_1CILi8EEENS4_ILi1EEEEEENS4_ILi4EEES8_EEENS3_IJNS3_IJS6_NS4_ILi0EEEEEES5_NS4_ILi32EEEEEEEENS_10ViewEngineIPN7cutlass10bfloat16_tEEEEEC2ERKSE_RKSJ_,@function
        .size           $_ZN7cutlass13device_kernelIN5flash19enable_sm80_to_sm89INS1_16FlashAttnBwdSm80INS1_25CollectiveMainloopBwdSm80ILi2ELi2EN4cute5tupleIJNS5_1CILi128EEES8_NS7_ILi64EEEEEENS_10bfloat16_tEfNS_4arch4Sm80ELb1ELb0ELb1ELb0ELb0ELb0ELb0ELb0ELi2ELi4ELi4ELi4ELb0EEENS1_24CollectiveEpilogueBwdGQAISA_fSD_Li256ELb0ELb0EEENS1_25SingleTileBwdLPTSchedulerILb0ELi128ELb0EEEEEEEEEvNT_6ParamsE$_ZN4cute3eso3ESOILb1ELb0EJNS_6LayoutINS_5tupleIJNS3_IJNS_1CILi8EEENS4_ILi1EEEEEENS4_ILi4EEES8_EEENS3_IJNS3_IJS6_NS4_ILi0EEEEEES5_NS4_ILi32EEEEEEEENS_10ViewEngineIPN7cutlass10bfloat16_tEEEEEC2ERKSE_RKSJ_,($_ZN7cutlass13device_kernelIN5flash19enable_sm80_to_sm89INS1_16FlashAttnBwdSm80INS1_25CollectiveMainloopBwdSm80ILi2ELi2EN4cute5tupleIJNS5_1CILi128EEES8_NS7_ILi64EEEEEENS_10bfloat16_tEfNS_4arch4Sm80ELb1ELb0ELb1ELb0ELb0ELb0ELb0ELb0ELi2ELi4ELi4ELi4ELb0EEENS1_24CollectiveEpilogueBwdGQAISA_fSD_Li256ELb0ELb0EEENS1_25SingleTileBwdLPTSchedulerILb0ELi128ELb0EEEEEEEEEvNT_6ParamsE$_ZN4cute3eso3ESOILb1ELb0EJNS_6LayoutINS_5tupleIJNS_1CILi1EEENS3_IJNS4_ILi2EEES6_EEEEEENS3_IJNS4_ILi0EEENS3_IJNS4_ILi8EEENS4_ILi64EEEEEEEEEEENS_10ViewEngineINS_8smem_ptrIPfEEEEEEC2ERKSE_RKSJ_ - $_ZN7cutlass13device_kernelIN5flash19enable_sm80_to_sm89INS1_16FlashAttnBwdSm80INS1_25CollectiveMainloopBwdSm80ILi2ELi2EN4cute5tupleIJNS5_1CILi128EEES8_NS7_ILi64EEEEEENS_10bfloat16_tEfNS_4arch4Sm80ELb1ELb0ELb1ELb0ELb0ELb0ELb0ELb0ELi2ELi4ELi4ELi4ELb0EEENS1_24CollectiveEpilogueBwdGQAISA_fSD_Li256ELb0ELb0EEENS1_25SingleTileBwdLPTSchedulerILb0ELi128ELb0EEEEEEEEEvNT_6ParamsE$_ZN4cute3eso3ESOILb1ELb0EJNS_6LayoutINS_5tupleIJNS3_IJNS_1CILi8EEENS4_ILi1EEEEEENS4_ILi4EEES8_EEENS3_IJNS3_IJS6_NS4_ILi0EEEEEES5_NS4_ILi32EEEEEEEENS_10ViewEngineIPN7cutlass10bfloat16_tEEEEEC2ERKSE_RKSJ_)
$_ZN7cutlass13device_kernelIN5flash19enable_sm80_to_sm89INS1_16FlashAttnBwdSm80INS1_25CollectiveMainloopBwdSm80ILi2ELi2EN4cute5tupleIJNS5_1CILi128EEES8_NS7_ILi64EEEEEENS_10bfloat16_tEfNS_4arch4Sm80ELb1ELb0ELb1ELb0ELb0ELb0ELb0ELb0ELi2ELi4ELi4ELi4ELb0EEENS1_24CollectiveEpilogueBwdGQAISA_fSD_Li256ELb0ELb0EEENS1_25SingleTileBwdLPTSchedulerILb0ELi128ELb0EEEEEEEEEvNT_6ParamsE$_ZN4cute3eso3ESOILb1ELb0EJNS_6LayoutINS_5tupleIJNS3_IJNS_1CILi8EEENS4_ILi1EEEEEENS4_ILi4EEES8_EEENS3_IJNS3_IJS6_NS4_ILi0EEEEEES5_NS4_ILi32EEEEEEEENS_10ViewEngineIPN7cutlass10bfloat16_tEEEEEC2ERKSE_RKSJ_:
[----:B------:R-:W-:Y:S01]  /*9fa0*/  IADD3 R2, R23, -c[0x0][0x20], RZ ;  /* 0x8000080017027a10 */ /* 0x000fe20007ffe0ff */
[----:B------:R-:W-:Y:S01]  /*9fb0*/  IMAD.MOV.U32 R7, RZ, RZ, R3 ;  /* 0x000000ffff077224 */ /* 0x000fe200078e0003 */
[----:B------:R-:W-:-:S04]  /*9fc0*/  MOV R5, 0x0 ;  /* 0x0000000000057802 */ /* 0x000fc80000000f00 */
[----:B------:R1:W-:Y:S01]  /*9fd0*/  STL.64 [R2], R6 ;  /* 0x0000000602007387 */ /* 0x0003e20000100a00 */
[----:B------:R-:W-:Y:S05]  /*9fe0*/  RET.REL.NODEC R4 `(_ZN7cutlass13device_kernelIN5flash19enable_sm80_to_sm89INS1_16FlashAttnBwdSm80INS1_25CollectiveMainloopBwdSm80ILi2ELi2EN4cute5tupleIJNS5_1CILi128EEES8_NS7_ILi64EEEEEENS_10bfloat16_tEfNS_4arch4Sm80ELb1ELb0ELb1ELb0ELb0ELb0ELb0ELb0ELi2ELi4ELi4ELi4ELb0EEENS1_24CollectiveEpilogueBwdGQAISA_fSD_Li256ELb0ELb0EEENS1_25SingleTileBwdLPTSchedulerILb0ELi128ELb0EEEEEEEEEvNT_6ParamsE) ;  /* 0xffff601004007950 */ /* 0x000fea0003c3ffff */
        .type           $_ZN7cutlass13device_kernelIN5flash19enable_sm80_to_sm89INS1_16FlashAttnBwdSm80INS1_25CollectiveMainloopBwdSm80ILi2ELi2EN4cute5tupleIJNS5_1CILi128EEES8_NS7_ILi64EEEEEENS_10bfloat16_tEfNS_4arch4Sm80ELb1ELb0ELb1ELb0ELb0ELb0ELb0ELb0ELi2ELi4ELi4ELi4ELb0EEENS1_24CollectiveEpilogueBwdGQAISA_fSD_Li256ELb0ELb0EEENS1_25SingleTileBwdLPTSchedulerILb0ELi128ELb0EEEEEEEEEvNT_6ParamsE$_ZN4cute3eso3ESOILb1ELb0EJNS_6LayoutINS_5tupleIJNS_1CILi1EEENS3_IJNS4_ILi2EEES6_EEEEEENS3_IJNS4_ILi0EEENS3_IJNS4_ILi8EEENS4_ILi64EEEEEEEEEEENS_10ViewEngineINS_8smem_ptrIPfEEEEEEC2ERKSE_RKSJ_,@function
        .size           $_ZN7cutlass13device_kernelIN5flash19enable_sm80_to_sm89INS1_16FlashAttnBwdSm80INS1_25CollectiveMainloopBwdSm80ILi2ELi2EN4cute5tupleIJNS5_1CILi128EEES8_NS7_ILi64EEEEEENS_10bfloat16_tEfNS_4arch4Sm80ELb1ELb0ELb1ELb0ELb0ELb0ELb0ELb0ELi2ELi4ELi4ELi4ELb0EEENS1_24CollectiveEpilogueBwdGQAISA_fSD_Li256ELb0ELb0EEENS1_25SingleTileBwdLPTSchedulerILb0ELi128ELb0EEEEEEEEEvNT_6ParamsE$_ZN4cute3eso3ESOILb1ELb0EJNS_6LayoutINS_5tupleIJNS_1CILi1EEENS3_IJNS4_ILi2EEES6_EEEEEENS3_IJNS4_ILi0EEENS3_IJNS4_ILi8EEENS4_ILi64EEEEEEEEEEENS_10ViewEngineINS_8smem_ptrIPfEEEEEEC2ERKSE_RKSJ_,($_ZN7cutlass13device_kernelIN5flash19enable_sm80_to_sm89INS1_16FlashAttnBwdSm80INS1_25CollectiveMainloopBwdSm80ILi2ELi2EN4cute5tupleIJNS5_1CILi128EEES8_NS7_ILi64EEEEEENS_10bfloat16_tEfNS_4arch4Sm80ELb1ELb0ELb1ELb0ELb0ELb0ELb0ELb0ELi2ELi4ELi4ELi4ELb0EEENS1_24CollectiveEpilogueBwdGQAISA_fSD_Li256ELb0ELb0EEENS1_25SingleTileBwdLPTSchedulerILb0ELi128ELb0EEEEEEEEEvNT_6ParamsE$_ZN4cute3eso3ESOILb1ELb0EJNS_6LayoutINS_5tupleIJNS_1CILi1EEENS4_ILi4EEEEEENS3_IJNS4_ILi0EEES5_EEEEENS_10ViewEngineIPfEEEEC2ERKSA_RKSD_ - $_ZN7cutlass13device_kernelIN5flash19enable_sm80_to_sm89INS1_16FlashAttnBwdSm80INS1_25CollectiveMainloopBwdSm80ILi2ELi2EN4cute5tupleIJNS5_1CILi128EEES8_NS7_ILi64EEEEEENS_10bfloat16_tEfNS_4arch4Sm80ELb1ELb0ELb1ELb0ELb0ELb0ELb0ELb0ELi2ELi4ELi4ELi4ELb0EEENS1_24CollectiveEpilogueBwdGQAISA_fSD_Li256ELb0ELb0EEENS1_25SingleTileBwdLPTSchedulerILb0ELi128ELb0EEEEEEEEEvNT_6ParamsE$_ZN4cute3eso3ESOILb1ELb0EJNS_6LayoutINS_5tupleIJNS_1CILi1EEENS3_IJNS4_ILi2EEES6_EEEEEENS3_IJNS4_ILi0EEENS3_IJNS4_ILi8EEENS4_ILi64EEEEEEEEEEENS_10ViewEngineINS_8smem_ptrIPfEEEEEEC2ERKSE_RKSJ_)
$_ZN7cutlass13device_kernelIN5flash19enable_sm80_to_sm89INS1_16FlashAttnBwdSm80INS1_25CollectiveMainloopBwdSm80ILi2ELi2EN4cute5tupleIJNS5_1CILi128EEES8_NS7_ILi64EEEEEENS_10bfloat16_tEfNS_4arch4Sm80ELb1ELb0ELb1ELb0ELb0ELb0ELb0ELb0ELi2ELi4ELi4ELi4ELb0EEENS1_24CollectiveEpilogueBwdGQAISA_fSD_Li256ELb0ELb0EEENS1_25SingleTileBwdLPTSchedulerILb0ELi128ELb0EEEEEEEEEvNT_6ParamsE$_ZN4cute3eso3ESOILb1ELb0EJNS_6LayoutINS_5tupleIJNS_1CILi1EEENS3_IJNS4_ILi2EEES6_EEEEEENS3_IJNS4_ILi0EEENS3_IJNS4_ILi8EEENS4_ILi64EEEEEEEEEEENS_10ViewEngineINS_8smem_ptrIPfEEEEEEC2ERKSE_RKSJ_:
[----:B------:R-:W-:Y:S01]  /*9ff0*/  IADD3 R3, R23, -c[0x0][0x20], RZ ;  /* 0x8000080017037a10 */ /* 0x000fe20007ffe0ff */
[----:B------:R-:W-:Y:S01]  /*a000*/  IMAD.MOV.U32 R8, RZ, RZ, R2 ;  /* 0x000000ffff087224 */ /* 0x000fe200078e0002 */
[----:B------:R-:W-:Y:S01]  /*a010*/  MOV R10, R6 ;  /* 0x00000006000a7202 */ /* 0x000fe20000000f00 */
[----:B------:R-:W-:-:S03]  /*a020*/  IMAD.MOV.U32 R11, RZ, RZ, 0x0 ;  /* 0x00000000ff0b7424 */ /* 0x000fc600078e00ff */
[----:B------:R1:W-:Y:S01]  /*a030*/  STL.64 [R3], R8 ;  /* 0x0000000803007387 */ /* 0x0003e20000100a00 */
[----:B------:R-:W-:Y:S05]  /*a040*/  RET.REL.NODEC R10 `(_ZN7cutlass13device_kernelIN5flash19enable_sm80_to_sm89INS1_16FlashAttnBwdSm80INS1_25CollectiveMainloopBwdSm80ILi2ELi2EN4cute5tupleIJNS5_1CILi128EEES8_NS7_ILi64EEEEEENS_10bfloat16_tEfNS_4arch4Sm80ELb1ELb0ELb1ELb0ELb0ELb0ELb0ELb0ELi2ELi4ELi4ELi4ELb0EEENS1_24CollectiveEpilogueBwdGQAISA_fSD_Li256ELb0ELb0EEENS1_25SingleTileBwdLPTSchedulerILb0ELi128ELb0EEEEEEEEEvNT_6ParamsE) ;  /* 0xffff5fb00a007950 */ /* 0x000fea0003c3ffff */
        .type           $_ZN7cutlass13device_kernelIN5flash19enable_sm80_to_sm89INS1_16FlashAttnBwdSm80INS1_25CollectiveMainloopBwdSm80ILi2ELi2EN4cute5tupleIJNS5_1CILi128EEES8_NS7_ILi64EEEEEENS_10bfloat16_tEfNS_4arch4Sm80ELb1ELb0ELb1ELb0ELb0ELb0ELb0ELb0ELi2ELi4ELi4ELi4ELb0EEENS1_24CollectiveEpilogueBwdGQAISA_fSD_Li256ELb0ELb0EEENS1_25SingleTileBwdLPTSchedulerILb0ELi128ELb0EEEEEEEEEvNT_6ParamsE$_ZN4cute3eso3ESOILb1ELb0EJNS_6LayoutINS_5tupleIJNS_1CILi1EEENS4_ILi4EEEEEENS3_IJNS4_ILi0EEES5_EEEEENS_10ViewEngineIPfEEEEC2ERKSA_RKSD_,@function
        .size           $_ZN7cutlass13device_kernelIN5flash19enable_sm80_to_sm89INS1_16FlashAttnBwdSm80INS1_25CollectiveMainloopBwdSm80ILi2ELi2EN4cute5tupleIJNS5_1CILi128EEES8_NS7_ILi64EEEEEENS_10bfloat16_tEfNS_4arch4Sm80ELb1ELb0ELb1ELb0ELb0ELb0ELb0ELb0ELi2ELi4ELi4ELi4ELb0EEENS1_24CollectiveEpilogueBwdGQAISA_fSD_Li256ELb0ELb0EEENS1_25SingleTileBwdLPTSchedulerILb0ELi128ELb0EEEEEEEEEvNT_6ParamsE$_ZN4cute3eso3ESOILb1ELb0EJNS_6LayoutINS_5tupleIJNS_1CILi1EEENS4_ILi4EEEEEENS3_IJNS4_ILi0EEES5_EEEEENS_10ViewEngineIPfEEEEC2ERKSA_RKSD_,($_ZN7cutlass13device_kernelIN5flash19enable_sm80_to_sm89INS1_16FlashAttnBwdSm80INS1_25CollectiveMainloopBwdSm80ILi2ELi2EN4cute5tupleIJNS5_1CILi128EEES8_NS7_ILi64EEEEEENS_10bfloat16_tEfNS_4arch4Sm80ELb1ELb0ELb1ELb0ELb0ELb0ELb0ELb0ELi2ELi4ELi4ELi4ELb0EEENS1_24CollectiveEpilogueBwdGQAISA_fSD_Li256ELb0ELb0EEENS1_25SingleTileBwdLPTSchedulerILb0ELi128ELb0EEEEEEEEEvNT_6ParamsE$_ZN4cute3eso3ESOILb1ELb0EJNS_6LayoutINS_5tupleIJNS_1CILi4EEEEEENS3_IJNS4_ILi1EEEEEEEENS_10ViewEngineIPfEEEEC2ERKS9_RKSC_ - $_ZN7cutlass13device_kernelIN5flash19enable_sm80_to_sm89INS1_16FlashAttnBwdSm80INS1_25CollectiveMainloopBwdSm80ILi2ELi2EN4cute5tupleIJNS5_1CILi128EEES8_NS7_ILi64EEEEEENS_10bfloat16_tEfNS_4arch4Sm80ELb1ELb0ELb1ELb0ELb0ELb0ELb0ELb0ELi2ELi4ELi4ELi4ELb0EEENS1_24CollectiveEpilogueBwdGQAISA_fSD_Li256ELb0ELb0EEENS1_25SingleTileBwdLPTSchedulerILb0ELi128ELb0EEEEEEEEEvNT_6ParamsE$_ZN4cute3eso3ESOILb1ELb0EJNS_6LayoutINS_5tupleIJNS_1CILi1EEENS4_ILi4EEEEEENS3_IJNS4_ILi0EEES5_EEEEENS_10ViewEngineIPfEEEEC2ERKSA_RKSD_)
$_ZN7cutlass13device_kernelIN5flash19enable_sm80_to_sm89INS1_16FlashAttnBwdSm80INS1_25CollectiveMainloopBwdSm80ILi2ELi2EN4cute5tupleIJNS5_1CILi128EEES8_NS7_ILi64EEEEEENS_10bfloat16_tEfNS_4arch4Sm80ELb1ELb0ELb1ELb0ELb0ELb0ELb0ELb0ELi2ELi4ELi4ELi4ELb0EEENS1_24CollectiveEpilogueBwdGQAISA_fSD_Li256ELb0ELb0EEENS1_25SingleTileBwdLPTSchedulerILb0ELi128ELb0EEEEEEEEEvNT_6ParamsE$_ZN4cute3eso3ESOILb1ELb0EJNS_6LayoutINS_5tupleIJNS_1CILi1EEENS4_ILi4EEEEEENS3_IJNS4_ILi0EEES5_EEEEENS_10ViewEngineIPfEEEEC2ERKSA_RKSD_:
[----:B------:R-:W-:Y:S01]  /*a050*/  IADD3 R5, R23, -c[0x0][0x20], RZ ;  /* 0x8000080017057a10 */ /* 0x000fe20007ffe0ff */
[----:B------:R-:W-:Y:S01]  /*a060*/  IMAD.MOV.U32 R8, RZ, RZ, R16 ;  /* 0x000000ffff087224 */ /* 0x000fe200078e0010 */
[----:B------:R-:W-:Y:S01]  /*a070*/  MOV R10, R6 ;  /* 0x00000006000a7202 */ /* 0x000fe20000000f00 */
[----:B------:R-:W-:-:S03]  /*a080*/  IMAD.MOV.U32 R11, RZ, RZ, 0x0 ;  /* 0x00000000ff0b7424 */ /* 0x000fc600078e00ff */
[----:B------:R1:W-:Y:S01]  /*a090*/  STL.64 [R5], R8 ;  /* 0x0000000805007387 */ /* 0x0003e20000100a00 */
[----:B------:R-:W-:Y:S05]  /*a0a0*/  RET.REL.NODEC R10 `(_ZN7cutlass13device_kernelIN5flash19enable_sm80_to_sm89INS1_16FlashAttnBwdSm80INS1_25CollectiveMainloopBwdSm80ILi2ELi2EN4cute5tupleIJNS5_1CILi128EEES8_NS7_ILi64EEEEEENS_10bfloat16_tEfNS_4arch4Sm80ELb1ELb0ELb1ELb0ELb0ELb0ELb0ELb0ELi2ELi4ELi4ELi4ELb0EEENS1_24CollectiveEpilogueBwdGQAISA_fSD_Li256ELb0ELb0EEENS1_25SingleTileBwdLPTSchedulerILb0ELi128ELb0EEEEEEEEEvNT_6ParamsE) ;  /* 0xffff5f500a007950 */ /* 0x000fea0003c3ffff */
        .type           $_ZN7cutlass13device_kernelIN5flash19enable_sm80_to_sm89INS1_16FlashAttnBwdSm80INS1_25CollectiveMainloopBwdSm80ILi2ELi2EN4cute5tupleIJNS5_1CILi128EEES8_NS7_ILi64EEEEEENS_10bfloat16_tEfNS_4arch4Sm80ELb1ELb0ELb1ELb0ELb0ELb0ELb0ELb0ELi2ELi4ELi4ELi4ELb0EEENS1_24CollectiveEpilogueBwdGQAISA_fSD_Li256ELb0ELb0EEENS1_25SingleTileBwdLPTSchedulerILb0ELi128ELb0EEEEEEEEEvNT_6ParamsE$_ZN4cute3eso3ESOILb1ELb0EJNS_6LayoutINS_5tupleIJNS_1CILi4EEEEEENS3_IJNS4_ILi1EEEEEEEENS_10ViewEngineIPfEEEEC2ERKS9_RKSC_,@function
        .size           $_ZN7cutlass13device_kernelIN5flash19enable_sm80_to_sm89INS1_16FlashAttnBwdSm80INS1_25CollectiveMainloopBwdSm80ILi2ELi2EN4cute5tupleIJNS5_1CILi128EEES8_NS7_ILi64EEEEEENS_10bfloat16_tEfNS_4arch4Sm80ELb1ELb0ELb1ELb0ELb0ELb0ELb0ELb0ELi2ELi4ELi4ELi4ELb0EEENS1_24CollectiveEpilogueBwdGQAISA_fSD_Li256ELb0ELb0EEENS1_25SingleTileBwdLPTSchedulerILb0ELi128ELb0EEEEEEEEEvNT_6ParamsE$_ZN4cute3eso3ESOILb1ELb0EJNS_6LayoutINS_5tupleIJNS_1CILi4EEEEEENS3_IJNS4_ILi1EEEEEEEENS_10ViewEngineIPfEEEEC2ERKS9_RKSC_,($_ZN7cutlass13device_kernelIN5flash19enable_sm80_to_sm89INS1_16FlashAttnBwdSm80INS1_25CollectiveMainloopBwdSm80ILi2ELi2EN4cute5tupleIJNS5_1CILi128EEES8_NS7_ILi64EEEEEENS_10bfloat16_tEfNS_4arch4Sm80ELb1ELb0ELb1ELb0ELb0ELb0ELb0ELb0ELi2ELi4ELi4ELi4ELb0EEENS1_24CollectiveEpilogueBwdGQAISA_fSD_Li256ELb0ELb0EEENS1_25SingleTileBwdLPTSchedulerILb0ELi128ELb0EEEEEEEEEvNT_6ParamsE$_ZN4cute3eso3ESOILb1ELb0EJNS_7SwizzleILi3ELi3ELi3EEENS_9MixedBitsILj0ELj432EEENS_6LayoutINS_5tupleIJNS7_IJNS_1CILi2EEES9_S9_EEES9_NS8_ILi8EEEEEENS7_IJNS7_IJNS8_ILi64EEESB_NS8_ILi512EEEEEENS8_ILi8192EEENS8_ILi1024EEEEEEEEEEC2ERKS3_RKS5_RKSJ_ - $_ZN7cutlass13device_kernelIN5flash19enable_sm80_to_sm89INS1_16FlashAttnBwdSm80INS1_25CollectiveMainloopBwdSm80ILi2ELi2EN4cute5tupleIJNS5_1CILi128EEES8_NS7_ILi64EEEEEENS_10bfloat16_tEfNS_4arch4Sm80ELb1ELb0ELb1ELb0ELb0ELb0ELb0ELb0ELi2ELi4ELi4ELi4ELb0EEENS1_24CollectiveEpilogueBwdGQAISA_fSD_Li256ELb0ELb0EEENS1_25SingleTileBwdLPTSchedulerILb0ELi128ELb0EEEEEEEEEvNT_6ParamsE$_ZN4cute3eso3ESOILb1ELb0EJNS_6LayoutINS_5tupleIJNS_1CILi4EEEEEENS3_IJNS4_ILi1EEEEEEEENS_10ViewEngineIPfEEEEC2ERKS9_RKSC_)
$_ZN7cutlass13device_kernelIN5flash19enable_sm80_to_sm89INS1_16FlashAttnBwdSm80INS1_25CollectiveMainloopBwdSm80ILi2ELi2EN4cute5tupleIJNS5_1CILi128EEES8_NS7_ILi64EEEEEENS_10bfloat16_tEfNS_4arch4Sm80ELb1ELb0ELb1ELb0ELb0ELb0ELb0ELb0ELi2ELi4ELi4ELi4ELb0EEENS1_24CollectiveEpilogueBwdGQAISA_fSD_Li256ELb0ELb0EEENS1_25SingleTileBwdLPTSchedulerILb0ELi128ELb0EEEEEEEEEvNT_6ParamsE$_ZN4cute3eso3ESOILb1ELb0EJNS_6LayoutINS_5tupleIJNS_1CILi4EEEEEENS3_IJNS4_ILi1EEEEEEEENS_10ViewEngineIPfEEEEC2ERKS9_RKSC_:
[----:B------:R-:W-:Y:S01]  /*a0b0*/  IADD3 R2, R23, -c[0x0][0x20], RZ ;  /* 0x8000080017027a10 */ /* 0x000fe20007ffe0ff */
[----:B------:R-:W-:Y:S01]  /*a0c0*/  IMAD.MOV.U32 R8, RZ, RZ, R6 ;  /* 0x000000ffff087224 */ /* 0x000fe200078e0006 */
[----:B------:R-:W-:-:S03]  /*a0d0*/  MOV R9, 0x0 ;  /* 0x0000000000097802 */ /* 0x000fc60000000f00 */
[----:B------:R1:W-:Y:S01]  /*a0e0*/  STL.64 [R2], R12 ;  /* 0x0000000c02007387 */ /* 0x0003e20000100a00 */
[----:B------:R-:W-:Y:S05]  /*a0f0*/  RET.REL.NODEC R8 `(_ZN7cutlass13device_kernelIN5flash19enable_sm80_to_sm89INS1_16FlashAttnBwdSm80INS1_25CollectiveMainloopBwdSm80ILi2ELi2EN4cute5tupleIJNS5_1CILi128EEES8_NS7_ILi64EEEEEENS_10bfloat16_tEfNS_4arch4Sm80ELb1ELb0ELb1ELb0ELb0ELb0ELb0ELb0ELi2ELi4ELi4ELi4ELb0EEENS1_24CollectiveEpilogueBwdGQAISA_fSD_Li256ELb0ELb0EEENS1_25SingleTileBwdLPTSchedulerILb0ELi128ELb0EEEEEEEEEvNT_6ParamsE) ;  /* 0xffff5f0008007950 */ /* 0x000fea0003c3ffff */
        .type           $_ZN7cutlass13device_kernelIN5flash19enable_sm80_to_sm89INS1_16FlashAttnBwdSm80INS1_25CollectiveMainloopBwdSm80ILi2ELi2EN4cute5tupleIJNS5_1CILi128EEES8_NS7_ILi64EEEEEENS_10bfloat16_tEfNS_4arch4Sm80ELb1ELb0ELb1ELb0ELb0ELb0ELb0ELb0ELi2ELi4ELi4ELi4ELb0EEENS1_24CollectiveEpilogueBwdGQAISA_fSD_Li256ELb0ELb0EEENS1_25SingleTileBwdLPTSchedulerILb0ELi128ELb0EEEEEEEEEvNT_6ParamsE$_ZN4cute3eso3ESOILb1ELb0EJNS_7SwizzleILi3ELi3ELi3EEENS_9MixedBitsILj0ELj432EEENS_6LayoutINS_5tupleIJNS7_IJNS_1CILi2EEES9_S9_EEES9_NS8_ILi8EEEEEENS7_IJNS7_IJNS8_ILi64EEESB_NS8_ILi512EEEEEENS8_ILi8192EEENS8_ILi1024EEEEEEEEEEC2ERKS3_RKS5_RKSJ_,@function
        .size           $_ZN7cutlass13device_kernelIN5flash19enable_sm80_to_sm89INS1_16FlashAttnBwdSm80INS1_25CollectiveMainloopBwdSm80ILi2ELi2EN4cute5tupleIJNS5_1CILi128EEES8_NS7_ILi64EEEEEENS_10bfloat16_tEfNS_4arch4Sm80ELb1ELb0ELb1ELb0ELb0ELb0ELb0ELb0ELi2ELi4ELi4ELi4ELb0EEENS1_24CollectiveEpilogueBwdGQAISA_fSD_Li256ELb0ELb0EEENS1_25SingleTileBwdLPTSchedulerILb0ELi128ELb0EEEEEEEEEvNT_6ParamsE$_ZN4cute3eso3ESOILb1ELb0EJNS_7SwizzleILi3ELi3ELi3EEENS_9MixedBitsILj0ELj432EEENS_6LayoutINS_5tupleIJNS7_IJNS_1CILi2EEES9_S9_EEES9_NS8_ILi8EEEEEENS7_IJNS7_IJNS8_ILi64EEESB_NS8_ILi512EEEEEENS8_ILi8192EEENS8_ILi1024EEEEEEEEEEC2ERKS3_RKS5_RKSJ_,($_ZN7cutlass13device_kernelIN5flash19enable_sm80_to_sm89INS1_16FlashAttnBwdSm80INS1_25CollectiveMainloopBwdSm80ILi2ELi2EN4cute5tupleIJNS5_1CILi128EEES8_NS7_ILi64EEEEEENS_10bfloat16_tEfNS_4arch4Sm80ELb1ELb0ELb1ELb0ELb0ELb0ELb0ELb0ELi2ELi4ELi4ELi4ELb0EEENS1_24CollectiveEpilogueBwdGQAISA_fSD_Li256ELb0ELb0EEENS1_25SingleTileBwdLPTSchedulerILb0ELi128ELb0EEEEEEEEEvNT_6ParamsE$_ZN4cute5tupleIJNS0_IJNS0_IJNS0_IJNS_1CILi8EEENS1_ILi1EEEEEENS0_IJS3_S3_EEEEEENS0_IJS3_NS1_ILi2EEEEEEEEENS0_IJNS0_IJNS0_IJS3_NS1_ILi0EEEEEENS0_IJSA_SA_EEEEEENS0_IJSA_iEEEEEEEEC2ERKS9_RKSF_ - $_ZN7cutlass13device_kernelIN5flash19enable_sm80_to_sm89INS1_16FlashAttnBwdSm80INS1_25CollectiveMainloopBwdSm80ILi2ELi2EN4cute5tupleIJNS5_1CILi128EEES8_NS7_ILi64EEEEEENS_10bfloat16_tEfNS_4arch4Sm80ELb1ELb0ELb1ELb0ELb0ELb0ELb0ELb0ELi2ELi4ELi4ELi4ELb0EEENS1_24CollectiveEpilogueBwdGQAISA_fSD_Li256ELb0ELb0EEENS1_25SingleTileBwdLPTSchedulerILb0ELi128ELb0EEEEEEEEEvNT_6ParamsE$_ZN4cute3eso3ESOILb1ELb0EJNS_7SwizzleILi3ELi3ELi3EEENS_9MixedBitsILj0ELj432EEENS_6LayoutINS_5tupleIJNS7_IJNS_1CILi2EEES9_S9_EEES9_NS8_ILi8EEEEEENS7_IJNS7_IJNS8_ILi64EEESB_NS8_ILi512EEEEEENS8_ILi8192EEENS8_ILi1024EEEEEEEEEEC2ERKS3_RKS5_RKSJ_)
$_ZN7cutlass13device_kernelIN5flash19enable_sm80_to_sm89INS1_16FlashAttnBwdSm80INS1_25CollectiveMainloopBwdSm80ILi2ELi2EN4cute5tupleIJNS5_1CILi128EEES8_NS7_ILi64EEEEEENS_10bfloat16_tEfNS_4arch4Sm80ELb1ELb0ELb1ELb0ELb0ELb0ELb0ELb0ELi2ELi4ELi4ELi4ELb0EEENS1_24CollectiveEpilogueBwdGQAISA_fSD_Li256ELb0ELb0EEENS1_25SingleTileBwdLPTSchedulerILb0ELi128ELb0EEEEEEEEEvNT_6ParamsE$_ZN4cute3eso3ESOILb1ELb0EJNS_7SwizzleILi3ELi3ELi3EEENS_9MixedBitsILj0ELj432EEENS_6LayoutINS_5tupleIJNS7_IJNS_1CILi2EEES9_S9_EEES9_NS8_ILi8EEEEEENS7_IJNS7_IJNS8_ILi64EEESB_NS8_ILi512EEEEEENS8_ILi8192EEENS8_ILi1024EEEEEEEEEEC2ERKS3_RKS5_RKSJ_:
[----:B------:R-:W-:Y:S01]  /*a100*/  IADD3 R2, R23, -c[0x0][0x20], RZ ;  /* 0x8000080017027a10 */ /* 0x000fe20007ffe0ff */
[----:B------:R-:W-:Y:S01]  /*a110*/  IMAD.MOV.U32 R8, RZ, RZ, R6 ;  /* 0x000000ffff087224 */ /* 0x000fe200078e0006 */
[----:B------:R-:W-:-:S03]  /*a120*/  MOV R9, 0x0 ;  /* 0x0000000000097802 */ /* 0x000fc60000000f00 */
[----:B------:R1:W-:Y:S01]  /*a130*/  STL [R2], R3 ;  /* 0x0000000302007387 */ /* 0x0003e20000100800 */
[----:B------:R-:W-:Y:S05]  /*a140*/  RET.REL.NODEC R8 `(_ZN7cutlass13device_kernelIN5flash19enable_sm80_to_sm89INS1_16FlashAttnBwdSm80INS1_25CollectiveMainloopBwdSm80ILi2ELi2EN4cute5tupleIJNS5_1CILi128EEES8_NS7_ILi64EEEEEENS_10bfloat16_tEfNS_4arch4Sm80ELb1ELb0ELb1ELb0ELb0ELb0ELb0ELb0ELi2ELi4ELi4ELi4ELb0EEENS1_24CollectiveEpilogueBwdGQAISA_fSD_Li256ELb0ELb0EEENS1_25SingleTileBwdLPTSchedulerILb0ELi128ELb0EEEEEEEEEvNT_6ParamsE) ;  /* 0xffff5eb008007950 */ /* 0x000fea0003c3ffff */
        .type           $_ZN7cutlass13device_kernelIN5flash19enable_sm80_to_sm89INS1_16FlashAttnBwdSm80INS1_25CollectiveMainloopBwdSm80ILi2ELi2EN4cute5tupleIJNS5_1CILi128EEES8_NS7_ILi64EEEEEENS_10bfloat16_tEfNS_4arch4Sm80ELb1ELb0ELb1ELb0ELb0ELb0ELb0ELb0ELi2ELi4ELi4ELi4ELb0EEENS1_24CollectiveEpilogueBwdGQAISA_fSD_Li256ELb0ELb0EEENS1_25SingleTileBwdLPTSchedulerILb0ELi128ELb0EEEEEEEEEvNT_6ParamsE$_ZN4cute5tupleIJNS0_IJNS0_IJNS0_IJNS_1CILi8EEENS1_ILi1EEEEEENS0_IJS3_S3_EEEEEENS0_IJS3_NS1_ILi2EEEEEEEEENS0_IJNS0_IJNS0_IJS3_NS1_ILi0EEEEEENS0_IJSA_SA_EEEEEENS0_IJSA_iEEEEEEEEC2ERKS9_RKSF_,@function
        .size           $_ZN7cutlass13device_kernelIN5flash19enable_sm80_to_sm89INS1_16FlashAttnBwdSm80INS1_25CollectiveMainloopBwdSm80ILi2ELi2EN4cute5tupleIJNS5_1CILi128EEES8_NS7_ILi64EEEEEENS_10bfloat16_tEfNS_4arch4Sm80ELb1ELb0ELb1ELb0ELb0ELb0ELb0ELb0ELi2ELi4ELi4ELi4ELb0EEENS1_24CollectiveEpilogueBwdGQAISA_fSD_Li256ELb0ELb0EEENS1_25SingleTileBwdLPTSchedulerILb0ELi128ELb0EEEEEEEEEvNT_6ParamsE$_ZN4cute5tupleIJNS0_IJNS0_IJNS0_IJNS_1CILi8EEENS1_ILi1EEEEEENS0_IJS3_S3_EEEEEENS0_IJS3_NS1_ILi2EEEEEEEEENS0_IJNS0_IJNS0_IJS3_NS1_ILi0EEEEEENS0_IJSA_SA_EEEEEENS0_IJSA_iEEEEEEEEC2ERKS9_RKSF_,($_ZN7cutlass13device_kernelIN5flash19enable_sm80_to_sm89INS1_16FlashAttnBwdSm80INS1_25CollectiveMainloopBwdSm80ILi2ELi2EN4cute5tupleIJNS5_1CILi128EEES8_NS7_ILi64EEEEEENS_10bfloat16_tEfNS_4arch4Sm80ELb1ELb0ELb1ELb0ELb0ELb0ELb0ELb0ELi2ELi4ELi4ELi4ELb0EEENS1_24CollectiveEpilogueBwdGQAISA_fSD_Li256ELb0ELb0EEENS1_25SingleTileBwdLPTSchedulerILb0ELi128ELb0EEEEEEEEEvNT_6ParamsE$_ZN4cute5tupleIJNS0_IJNS0_IJNS0_IJNS_1CILi8EEENS1_ILi1EEEEEES3_EEENS0_IJNS0_IJS3_S3_EEENS1_ILi2EEEEEEEEENS0_IJNS0_IJNS0_IJS3_NS1_ILi0EEEEEESA_EEENS0_IJNS0_IJSA_SA_EEEiEEEEEEEEC2ERKS9_RKSF_ - $_ZN7cutlass13device_kernelIN5flash19enable_sm80_to_sm89INS1_16FlashAttnBwdSm80INS1_25CollectiveMainloopBwdSm80ILi2ELi2EN4cute5tupleIJNS5_1CILi128EEES8_NS7_ILi64EEEEEENS_10bfloat16_tEfNS_4arch4Sm80ELb1ELb0ELb1ELb0ELb0ELb0ELb0ELb0ELi2ELi4ELi4ELi4ELb0EEENS1_24CollectiveEpilogueBwdGQAISA_fSD_Li256ELb0ELb0EEENS1_25SingleTileBwdLPTSchedulerILb0ELi128ELb0EEEEEEEEEvNT_6ParamsE$_ZN4cute5tupleIJNS0_IJNS0_IJNS0_IJNS_1CILi8EEENS1_ILi1EEEEEENS0_IJS3_S3_EEEEEENS0_IJS3_NS1_ILi2EEEEEEEEENS0_IJNS0_IJNS0_IJS3_NS1_ILi0EEEEEENS0_IJSA_SA_EEEEEENS0_IJSA_iEEEEEEEEC2ERKS9_RKSF_)
$_ZN7cutlass13device_kernelIN5flash19enable_sm80_to_sm89INS1_16FlashAttnBwdSm80INS1_25CollectiveMainloopBwdSm80ILi2ELi2EN4cute5tupleIJNS5_1CILi128EEES8_NS7_ILi64EEEEEENS_10bfloat16_tEfNS_4arch4Sm80ELb1ELb0ELb1ELb0ELb0ELb0ELb0ELb0ELi2ELi4ELi4ELi4ELb0EEENS1_24CollectiveEpilogueBwdGQAISA_fSD_Li256ELb0ELb0EEENS1_25SingleTileBwdLPTSchedulerILb0ELi128ELb0EEEEEEEEEvNT_6ParamsE$_ZN4cute5tupleIJNS0_IJNS0_IJNS0_IJNS_1CILi8EEENS1_ILi1EEEEEENS0_IJS3_S3_EEEEEENS0_IJS3_NS1_ILi2EEEEEEEEENS0_IJNS0_IJNS0_IJS3_NS1_ILi0EEEEEENS0_IJSA_SA_EEEEEENS0_IJSA_iEEEEEEEEC2ERKS9_RKSF_:
[----:B------:R-:W-:Y:S02]  /*a150*/  MOV R6, 0xa170 ;  /* 0x0000a17000067802 */ /* 0x000fe40000000f00 */
[----:B------:R-:W-:Y:S05]  /*a160*/  CALL.REL.NOINC `($_ZN7cutlass13device_kernelIN5flash19enable_sm80_to_sm89INS1_16FlashAttnBwdSm80INS1_25CollectiveMainloopBwdSm80ILi2ELi2EN4cute5tupleIJNS5_1CILi128EEES8_NS7_ILi64EEEEEENS_10bfloat16_tEfNS_4arch4Sm80ELb1ELb0ELb1ELb0ELb0ELb0ELb0ELb0ELi2ELi4ELi4ELi4ELb0EEENS1_24CollectiveEpilogueBwdGQAISA_fSD_Li256ELb0ELb0EEENS1_25SingleTileBwdLPTSchedulerILb0ELi128ELb0EEEEEEEEEvNT_6ParamsE$_ZN4cute3eso3ESOILb1ELb0EJNS_5tupleIJNS2_IJNS2_IJNS_1CILi8EEENS3_ILi1EEEEEENS2_IJS5_S5_EEEEEENS2_IJS5_NS3_ILi2EEEEEEEEENS2_IJNS2_IJNS2_IJS5_NS3_ILi0EEEEEENS2_IJSC_SC_EEEEEENS2_IJSC_iEEEEEEEEC2ERKSB_RKSH_) ;  /* 0xffffdb4000007944 */ /* 0x000fea0003c3ffff */
[----:B------:R-:W-:-:S04]  /*a170*/  MOV R5, 0x0 ;  /* 0x0000000000057802 */ /* 0x000fc80000000f00 */
[----:B------:R-:W-:Y:S05]  /*a180*/  RET.REL.NODEC R4 `(_ZN7cutlass13device_kernelIN5flash19enable_sm80_to_sm89INS1_16FlashAttnBwdSm80INS1_25CollectiveMainloopBwdSm80ILi2ELi2EN4cute5tupleIJNS5_1CILi128EEES8_NS7_ILi64EEEEEENS_10bfloat16_tEfNS_4arch4Sm80ELb1ELb0ELb1ELb0ELb0ELb0ELb0ELb0ELi2ELi4ELi4ELi4ELb0EEENS1_24CollectiveEpilogueBwdGQAISA_fSD_Li256ELb0ELb0EEENS1_25SingleTileBwdLPTSchedulerILb0ELi128ELb0EEEEEEEEEvNT_6ParamsE) ;  /* 0xffff5e7004007950 */ /* 0x000fea0003c3ffff */
        .type           $_ZN7cutlass13device_kernelIN5flash19enable_sm80_to_sm89INS1_16FlashAttnBwdSm80INS1_25CollectiveMainloopBwdSm80ILi2ELi2EN4cute5tupleIJNS5_1CILi128EEES8_NS7_ILi64EEEEEENS_10bfloat16_tEfNS_4arch4Sm80ELb1ELb0ELb1ELb0ELb0ELb0ELb0ELb0ELi2ELi4ELi4ELi4ELb0EEENS1_24CollectiveEpilogueBwdGQAISA_fSD_Li256ELb0ELb0EEENS1_25SingleTileBwdLPTSchedulerILb0ELi128ELb0EEEEEEEEEvNT_6ParamsE$_ZN4cute5tupleIJNS0_IJNS0_IJNS0_IJNS_1CILi8EEENS1_ILi1EEEEEES3_EEENS0_IJNS0_IJS3_S3_EEENS1_ILi2EEEEEEEEENS0_IJNS0_IJNS0_IJS3_NS1_ILi0EEEEEESA_EEENS0_IJNS0_IJSA_SA_EEEiEEEEEEEEC2ERKS9_RKSF_,@function
        .size           $_ZN7cutlass13device_kernelIN5flash19enable_sm80_to_sm89INS1_16FlashAttnBwdSm80INS1_25CollectiveMainloopBwdSm80ILi2ELi2EN4cute5tupleIJNS5_1CILi128EEES8_NS7_ILi64EEEEEENS_10bfloat16_tEfNS_4arch4Sm80ELb1ELb0ELb1ELb0ELb0ELb0ELb0ELb0ELi2ELi4ELi4ELi4ELb0EEENS1_24CollectiveEpilogueBwdGQAISA_fSD_Li256ELb0ELb0EEENS1_25SingleTileBwdLPTSchedulerILb0ELi128ELb0EEEEEEEEEvNT_6ParamsE$_ZN4cute5tupleIJNS0_IJNS0_IJNS0_IJNS_1CILi8EEENS1_ILi1EEEEEES3_EEENS0_IJNS0_IJS3_S3_EEENS1_ILi2EEEEEEEEENS0_IJNS0_IJNS0_IJS3_NS1_ILi0EEEEEESA_EEENS0_IJNS0_IJSA_SA_EEEiEEEEEEEEC2ERKS9_RKSF_,($_ZN7cutlass13device_kernelIN5flash19enable_sm80_to_sm89INS1_16FlashAttnBwdSm80INS1_25CollectiveMainloopBwdSm80ILi2ELi2EN4cute5tupleIJNS5_1CILi128EEES8_NS7_ILi64EEEEEENS_10bfloat16_tEfNS_4arch4Sm80ELb1ELb0ELb1ELb0ELb0ELb0ELb0ELb0ELi2ELi4ELi4ELi4ELb0EEENS1_24CollectiveEpilogueBwdGQAISA_fSD_Li256ELb0ELb0EEENS1_25SingleTileBwdLPTSchedulerILb0ELi128ELb0EEEEEEEEEvNT_6ParamsE$_ZN4cute5tupleIJNS0_IJNS0_IJNS_1CILi1EEENS0_IJS2_NS1_ILi2EEES3_EEEEEES3_NS0_IJS3_S3_EEEEEENS0_IJNS0_IJNS1_ILi0EEENS0_IJS2_NS1_ILi256EEEiEEEEEENS1_ILi2048EEENS0_IJiNS1_ILi4096EEEEEEEEEEEC2ERKS7_RKSF_ - $_ZN7cutlass13device_kernelIN5flash19enable_sm80_to_sm89INS1_16FlashAttnBwdSm80INS1_25CollectiveMainloopBwdSm80ILi2ELi2EN4cute5tupleIJNS5_1CILi128EEES8_NS7_ILi64EEEEEENS_10bfloat16_tEfNS_4arch4Sm80ELb1ELb0ELb1ELb0ELb0ELb0ELb0ELb0ELi2ELi4ELi4ELi4ELb0EEENS1_24CollectiveEpilogueBwdGQAISA_fSD_Li256ELb0ELb0EEENS1_25SingleTileBwdLPTSchedulerILb0ELi128ELb0EEEEEEEEEvNT_6ParamsE$_ZN4cute5tupleIJNS0_IJNS0_IJNS0_IJNS_1CILi8EEENS1_ILi1EEEEEES3_EEENS0_IJNS0_IJS3_S3_EEENS1_ILi2EEEEEEEEENS0_IJNS0_IJNS0_IJS3_NS1_ILi0EEEEEESA_EEENS0_IJNS0_IJSA_SA_EEEiEEEEEEEEC2ERKS9_RKSF_)
$_ZN7cutlass13device_kernelIN5flash19enable_sm80_to_sm89INS1_16FlashAttnBwdSm80INS1_25CollectiveMainloopBwdSm80ILi2ELi2EN4cute5tupleIJNS5_1CILi128EEES8_NS7_ILi64EEEEEENS_10bfloat16_tEfNS_4arch4Sm80ELb1ELb0ELb1ELb0ELb0ELb0ELb0ELb0ELi2ELi4ELi4ELi4ELb0EEENS1_24CollectiveEpilogueBwdGQAISA_fSD_Li256ELb0ELb0EEENS1_25SingleTileBwdLPTSchedulerILb0ELi128ELb0EEEEEEEEEvNT_6ParamsE$_ZN4cute5tupleIJNS0_IJNS0_IJNS0_IJNS_1CILi8EEENS1_ILi1EEEEEES3_EEENS0_IJNS0_IJS3_S3_EEENS1_ILi2EEEEEEEEENS0_IJNS0_IJNS0_IJS3_NS1_ILi0EEEEEESA_EEENS0_IJNS0_IJSA_SA_EEEiEEEEEEEEC2ERKS9_RKSF_:
[----:B------:R-:W-:Y:S02]  /*a190*/  MOV R6, 0xa1b0 ;  /* 0x0000a1b000067802 */ /* 0x000fe40000000f00 */
[----:B------:R-:W-:Y:S05]  /*a1a0*/  CALL.REL.NOINC `($_ZN7cutlass13device_kernelIN5flash19enable_sm80_to_sm89INS1_16FlashAttnBwdSm80INS1_25CollectiveMainloopBwdSm80ILi2ELi2EN4cute5tupleIJNS5_1CILi128EEES8_NS7_ILi64EEEEEENS_10bfloat16_tEfNS_4arch4Sm80ELb1ELb0ELb1ELb0ELb0ELb0ELb0ELb0ELi2ELi4ELi4ELi4ELb0EEENS1_24CollectiveEpilogueBwdGQAISA_fSD_Li256ELb0ELb0EEENS1_25SingleTileBwdLPTSchedulerILb0ELi128ELb0EEEEEEEEEvNT_6ParamsE$_ZN4cute3eso3ESOILb1ELb0EJNS_5tupleIJNS2_IJNS2_IJNS_1CILi8EEENS3_ILi1EEEEEES5_EEENS2_IJNS2_IJS5_S5_EEENS3_ILi2EEEEEEEEENS2_IJNS2_IJNS2_IJS5_NS3_ILi0EEEEEESC_EEENS2_IJNS2_IJSC_SC_EEEiEEEEEEEEC2ERKSB_RKSH_) ;  /* 0xffffdb4000007944 */ /* 0x000fea0003c3ffff */
[----:B------:R-:W-:-:S04]  /*a1b0*/  MOV R5, 0x0 ;  /* 0x0000000000057802 */ /* 0x000fc80000000f00 */
[----:B------:R-:W-:Y:S05]  /*a1c0*/  RET.REL.NODEC R4 `(_ZN7cutlass13device_kernelIN5flash19enable_sm80_to_sm89INS1_16FlashAttnBwdSm80INS1_25CollectiveMainloopBwdSm80ILi2ELi2EN4cute5tupleIJNS5_1CILi128EEES8_NS7_ILi64EEEEEENS_10bfloat16_tEfNS_4arch4Sm80ELb1ELb0ELb1ELb0ELb0ELb0ELb0ELb0ELi2ELi4ELi4ELi4ELb0EEENS1_24CollectiveEpilogueBwdGQAISA_fSD_Li256ELb0ELb0EEENS1_25SingleTileBwdLPTSchedulerILb0ELi128ELb0EEEEEEEEEvNT_6ParamsE) ;  /* 0xffff5e3004007950 */ /* 0x000fea0003c3ffff */
        .type           $_ZN7cutlass13device_kernelIN5flash19enable_sm80_to_sm89INS1_16FlashAttnBwdSm80INS1_25CollectiveMainloopBwdSm80ILi2ELi2EN4cute5tupleIJNS5_1CILi128EEES8_NS7_ILi64EEEEEENS_10bfloat16_tEfNS_4arch4Sm80ELb1ELb0ELb1ELb0ELb0ELb0ELb0ELb0ELi2ELi4ELi4ELi4ELb0EEENS1_24CollectiveEpilogueBwdGQAISA_fSD_Li256ELb0ELb0EEENS1_25SingleTileBwdLPTSchedulerILb0ELi128ELb0EEEEEEEEEvNT_6ParamsE$_ZN4cute5tupleIJNS0_IJNS0_IJNS_1CILi1EEENS0_IJS2_NS1_ILi2EEES3_EEEEEES3_NS0_IJS3_S3_EEEEEENS0_IJNS0_IJNS1_ILi0EEENS0_IJS2_NS1_ILi256EEEiEEEEEENS1_ILi2048EEENS0_IJiNS1_ILi4096EEEEEEEEEEEC2ERKS7_RKSF_,@function
        .size           $_ZN7cutlass13device_kernelIN5flash19enable_sm80_to_sm89INS1_16FlashAttnBwdSm80INS1_25CollectiveMainloopBwdSm80ILi2ELi2EN4cute5tupleIJNS5_1CILi128EEES8_NS7_ILi64EEEEEENS_10bfloat16_tEfNS_4arch4Sm80ELb1ELb0ELb1ELb0ELb0ELb0ELb0ELb0ELi2ELi4ELi4ELi4ELb0EEENS1_24CollectiveEpilogueBwdGQAISA_fSD_Li256ELb0ELb0EEENS1_25SingleTileBwdLPTSchedulerILb0ELi128ELb0EEEEEEEEEvNT_6ParamsE$_ZN4cute5tupleIJNS0_IJNS0_IJNS_1CILi1EEENS0_IJS2_NS1_ILi2EEES3_EEEEEES3_NS0_IJS3_S3_EEEEEENS0_IJNS0_IJNS1_ILi0EEENS0_IJS2_NS1_ILi256EEEiEEEEEENS1_ILi2048EEENS0_IJiNS1_ILi4096EEEEEEEEEEEC2ERKS7_RKSF_,($_ZN7cutlass13device_kernelIN5flash19enable_sm80_to_sm89INS1_16FlashAttnBwdSm80INS1_25CollectiveMainloopBwdSm80ILi2ELi2EN4cute5tupleIJNS5_1CILi128EEES8_NS7_ILi64EEEEEENS_10bfloat16_tEfNS_4arch4Sm80ELb1ELb0ELb1ELb0ELb0ELb0ELb0ELb0ELi2ELi4ELi4ELi4ELb0EEENS1_24CollectiveEpilogueBwdGQAISA_fSD_Li256ELb0ELb0EEENS1_25SingleTileBwdLPTSchedulerILb0ELi128ELb0EEEEEEEEEvNT_6ParamsE$_ZN4cute5tupleIJNS0_IJNS0_IJNS_1CILi2EEES2_EEENS1_ILi8EEES3_EEENS0_IJNS0_IJNS1_ILi1EEEiEEENS1_ILi1024EEENS0_IJiiEEEEEEEEC2ERKS5_RKSA_ - $_ZN7cutlass13device_kernelIN5flash19enable_sm80_to_sm89INS1_16FlashAttnBwdSm80INS1_25CollectiveMainloopBwdSm80ILi2ELi2EN4cute5tupleIJNS5_1CILi128EEES8_NS7_ILi64EEEEEENS_10bfloat16_tEfNS_4arch4Sm80ELb1ELb0ELb1ELb0ELb0ELb0ELb0ELb0ELi2ELi4ELi4ELi4ELb0EEENS1_24CollectiveEpilogueBwdGQAISA_fSD_Li256ELb0ELb0EEENS1_25SingleTileBwdLPTSchedulerILb0ELi128ELb0EEEEEEEEEvNT_6ParamsE$_ZN4cute5tupleIJNS0_IJNS0_IJNS_1CILi1EEENS0_IJS2_NS1_ILi2EEES3_EEEEEES3_NS0_IJS3_S3_EEEEEENS0_IJNS0_IJNS1_ILi0EEENS0_IJS2_NS1_ILi256EEEiEEEEEENS1_ILi2048EEENS0_IJiNS1_ILi4096EEEEEEEEEEEC2ERKS7_RKSF_)
$_ZN7cutlass13device_kernelIN5flash19enable_sm80_to_sm89INS1_16FlashAttnBwdSm80INS1_25CollectiveMainloopBwdSm80ILi2ELi2EN4cute5tupleIJNS5_1CILi128EEES8_NS7_ILi64EEEEEENS_10bfloat16_tEfNS_4arch4Sm80ELb1ELb0ELb1ELb0ELb0ELb0ELb0ELb0ELi2ELi4ELi4ELi4ELb0EEENS1_24CollectiveEpilogueBwdGQAISA_fSD_Li256ELb0ELb0EEENS1_25SingleTileBwdLPTSchedulerILb0ELi128ELb0EEEEEEEEEvNT_6ParamsE$_ZN4cute5tupleIJNS0_IJNS0_IJNS_1CILi1EEENS0_IJS2_NS1_ILi2EEES3_EEEEEES3_NS0_IJS3_S3_EEEEEENS0_IJNS0_IJNS1_ILi0EEENS0_IJS2_NS1_ILi256EEEiEEEEEENS1_ILi2048EEENS0_IJiNS1_ILi4096EEEEEEEEEEEC2ERKS7_RKSF_:
[----:B------:R-:W-:Y:S02]  /*a1d0*/  MOV R6, 0xa1f0 ;  /* 0x0000a1f000067802 */ /* 0x000fe40000000f00 */
[----:B------:R-:W-:Y:S05]  /*a1e0*/  CALL.REL.NOINC `($_ZN7cutlass13device_kernelIN5flash19enable_sm80_to_sm89INS1_16FlashAttnBwdSm80INS1_25CollectiveMainloopBwdSm80ILi2ELi2EN4cute5tupleIJNS5_1CILi128EEES8_NS7_ILi64EEEEEENS_10bfloat16_tEfNS_4arch4Sm80ELb1ELb0ELb1ELb0ELb0ELb0ELb0ELb0ELi2ELi4ELi4ELi4ELb0EEENS1_24CollectiveEpilogueBwdGQAISA_fSD_Li256ELb0ELb0EEENS1_25SingleTileBwdLPTSchedulerILb0ELi128ELb0EEEEEEEEEvNT_6ParamsE$_ZN4cute3eso3ESOILb1ELb0EJNS_5tupleIJNS2_IJNS_1CILi1EEENS2_IJS4_NS3_ILi2EEES5_EEEEEES5_NS2_IJS5_S5_EEEEEENS2_IJNS2_IJNS3_ILi0EEENS2_IJS4_NS3_ILi256EEEiEEEEEENS3_ILi2048EEENS2_IJiNS3_ILi4096EEEEEEEEEEEC2ERKS9_RKSH_) ;  /* 0xffffdb4000007944 */ /* 0x000fea0003c3ffff */
[----:B-1----:R-:W-:-:S04]  /*a1f0*/  MOV R5, 0x0 ;  /* 0x0000000000057802 */ /* 0x002fc80000000f00 */
[----:B------:R-:W-:Y:S05]  /*a200*/  RET.REL.NODEC R4 `(_ZN7cutlass13device_kernelIN5flash19enable_sm80_to_sm89INS1_16FlashAttnBwdSm80INS1_25CollectiveMainloopBwdSm80ILi2ELi2EN4cute5tupleIJNS5_1CILi128EEES8_NS7_ILi64EEEEEENS_10bfloat16_tEfNS_4arch4Sm80ELb1ELb0ELb1ELb0ELb0ELb0ELb0ELb0ELi2ELi4ELi4ELi4ELb0EEENS1_24CollectiveEpilogueBwdGQAISA_fSD_Li256ELb0ELb0EEENS1_25SingleTileBwdLPTSchedulerILb0ELi128ELb0EEEEEEEEEvNT_6ParamsE) ;  /* 0xffff5df004007950 */ /* 0x000fea0003c3ffff */
        .type           $_ZN7cutlass13device_kernelIN5flash19enable_sm80_to_sm89INS1_16FlashAttnBwdSm80INS1_25CollectiveMainloopBwdSm80ILi2ELi2EN4cute5tupleIJNS5_1CILi128EEES8_NS7_ILi64EEEEEENS_10bfloat16_tEfNS_4arch4Sm80ELb1ELb0ELb1ELb0ELb0ELb0ELb0ELb0ELi2ELi4ELi4ELi4ELb0EEENS1_24CollectiveEpilogueBwdGQAISA_fSD_Li256ELb0ELb0EEENS1_25SingleTileBwdLPTSchedulerILb0ELi128ELb0EEEEEEEEEvNT_6ParamsE$_ZN4cute5tupleIJNS0_IJNS0_IJNS_1CILi2EEES2_EEENS1_ILi8EEES3_EEENS0_IJNS0_IJNS1_ILi1EEEiEEENS1_ILi1024EEENS0_IJiiEEEEEEEEC2ERKS5_RKSA_,@function
        .size           $_ZN7cutlass13device_kernelIN5flash19enable_sm80_to_sm89INS1_16FlashAttnBwdSm80INS1_25CollectiveMainloopBwdSm80ILi2ELi2EN4cute5tupleIJNS5_1CILi128EEES8_NS7_ILi64EEEEEENS_10bfloat16_tEfNS_4arch4Sm80ELb1ELb0ELb1ELb0ELb0ELb0ELb0ELb0ELi2ELi4ELi4ELi4ELb0EEENS1_24CollectiveEpilogueBwdGQAISA_fSD_Li256ELb0ELb0EEENS1_25SingleTileBwdLPTSchedulerILb0ELi128ELb0EEEEEEEEEvNT_6ParamsE$_ZN4cute5tupleIJNS0_IJNS0_IJNS_1CILi2EEES2_EEENS1_ILi8EEES3_EEENS0_IJNS0_IJNS1_ILi1EEEiEEENS1_ILi1024EEENS0_IJiiEEEEEEEEC2ERKS5_RKSA_,($_ZN7cutlass13device_kernelIN5flash19enable_sm80_to_sm89INS1_16FlashAttnBwdSm80INS1_25CollectiveMainloopBwdSm80ILi2ELi2EN4cute5tupleIJNS5_1CILi128EEES8_NS7_ILi64EEEEEENS_10bfloat16_tEfNS_4arch4Sm80ELb1ELb0ELb1ELb0ELb0ELb0ELb0ELb0ELi2ELi4ELi4ELi4ELb0EEENS1_24CollectiveEpilogueBwdGQAISA_fSD_Li256ELb0ELb0EEENS1_25SingleTileBwdLPTSchedulerILb0ELi128ELb0EEEEEEEEEvNT_6ParamsE$_ZN4cute5tupleIJNS0_IJNS0_IJNS_1CILi2EEES2_EEES2_EEENS0_IJNS0_IJiiEEENS1_ILi8192EEEEEEEEC2ERKS4_RKS7_ - $_ZN7cutlass13device_kernelIN5flash19enable_sm80_to_sm89INS1_16FlashAttnBwdSm80INS1_25CollectiveMainloopBwdSm80ILi2ELi2EN4cute5tupleIJNS5_1CILi128EEES8_NS7_ILi64EEEEEENS_10bfloat16_tEfNS_4arch4Sm80ELb1ELb0ELb1ELb0ELb0ELb0ELb0ELb0ELi2ELi4ELi4ELi4ELb0EEENS1_24CollectiveEpilogueBwdGQAISA_fSD_Li256ELb0ELb0EEENS1_25SingleTileBwdLPTSchedulerILb0ELi128ELb0EEEEEEEEEvNT_6ParamsE$_ZN4cute5tupleIJNS0_IJNS0_IJNS_1CILi2EEES2_EEENS1_ILi8EEES3_EEENS0_IJNS0_IJNS1_ILi1EEEiEEENS1_ILi1024EEENS0_IJiiEEEEEEEEC2ERKS5_RKSA_)
$_ZN7cutlass13device_kernelIN5flash19enable_sm80_to_sm89INS1_16FlashAttnBwdSm80INS1_25CollectiveMainloopBwdSm80ILi2ELi2EN4cute5tupleIJNS5_1CILi128EEES8_NS7_ILi64EEEEEENS_10bfloat16_tEfNS_4arch4Sm80ELb1ELb0ELb1ELb0ELb0ELb0ELb0ELb0ELi2ELi4ELi4ELi4ELb0EEENS1_24CollectiveEpilogueBwdGQAISA_fSD_Li256ELb0ELb0EEENS1_25SingleTileBwdLPTSchedulerILb0ELi128ELb0EEEEEEEEEvNT_6ParamsE$_ZN4cute5tupleIJNS0_IJNS0_IJNS_1CILi2EEES2_EEENS1_ILi8EEES3_EEENS0_IJNS0_IJNS1_ILi1EEEiEEENS1_ILi1024EEENS0_IJiiEEEEEEEEC2ERKS5_RKSA_:
[----:B------:R-:W-:Y:S02]  /*a210*/  MOV R8, 0xa230 ;  /* 0x0000a23000087802 */ /* 0x000fe40000000f00 */
[----:B------:R-:W-:Y:S05]  /*a220*/  CALL.REL.NOINC `($_ZN7cutlass13device_kernelIN5flash19enable_sm80_to_sm89INS1_16FlashAttnBwdSm80INS1_25CollectiveMainloopBwdSm80ILi2ELi2EN4cute5tupleIJNS5_1CILi128EEES8_NS7_ILi64EEEEEENS_10bfloat16_tEfNS_4arch4Sm80ELb1ELb0ELb1ELb0ELb0ELb0ELb0ELb0ELi2ELi4ELi4ELi4ELb0EEENS1_24CollectiveEpilogueBwdGQAISA_fSD_Li256ELb0ELb0EEENS1_25SingleTileBwdLPTSchedulerILb0ELi128ELb0EEEEEEEEEvNT_6ParamsE$_ZN4cute3eso3ESOILb1ELb0EJNS_5tupleIJNS2_IJNS_1CILi2EEES4_EEENS3_ILi8EEES5_EEENS2_IJNS2_IJNS3_ILi1EEEiEEENS3_ILi1024EEENS2_IJiiEEEEEEEEC2ERKS7_RKSC_) ;  /* 0xffffdbe000007944 */ /* 0x000fea0003c3ffff */
[----:B------:R-:W-:-:S04]  /*a230*/  MOV R7, 0x0 ;  /* 0x0000000000077802 */ /* 0x000fc80000000f00 */
[----:B------:R-:W-:Y:S05]  /*a240*/  RET.REL.NODEC R6 `(_ZN7cutlass13device_kernelIN5flash19enable_sm80_to_sm89INS1_16FlashAttnBwdSm80INS1_25CollectiveMainloopBwdSm80ILi2ELi2EN4cute5tupleIJNS5_1CILi128EEES8_NS7_ILi64EEEEEENS_10bfloat16_tEfNS_4arch4Sm80ELb1ELb0ELb1ELb0ELb0ELb0ELb0ELb0ELi2ELi4ELi4ELi4ELb0EEENS1_24CollectiveEpilogueBwdGQAISA_fSD_Li256ELb0ELb0EEENS1_25SingleTileBwdLPTSchedulerILb0ELi128ELb0EEEEEEEEEvNT_6ParamsE) ;  /* 0xffff5db006007950 */ /* 0x000fea0003c3ffff */
        .type           $_ZN7cutlass13device_kernelIN5flash19enable_sm80_to_sm89INS1_16FlashAttnBwdSm80INS1_25CollectiveMainloopBwdSm80ILi2ELi2EN4cute5tupleIJNS5_1CILi128EEES8_NS7_ILi64EEEEEENS_10bfloat16_tEfNS_4arch4Sm80ELb1ELb0ELb1ELb0ELb0ELb0ELb0ELb0ELi2ELi4ELi4ELi4ELb0EEENS1_24CollectiveEpilogueBwdGQAISA_fSD_Li256ELb0ELb0EEENS1_25SingleTileBwdLPTSchedulerILb0ELi128ELb0EEEEEEEEEvNT_6ParamsE$_ZN4cute5tupleIJNS0_IJNS0_IJNS_1CILi2EEES2_EEES2_EEENS0_IJNS0_IJiiEEENS1_ILi8192EEEEEEEEC2ERKS4_RKS7_,@function
        .size           $_ZN7cutlass13device_kernelIN5flash19enable_sm80_to_sm89INS1_16FlashAttnBwdSm80INS1_25CollectiveMainloopBwdSm80ILi2ELi2EN4cute5tupleIJNS5_1CILi128EEES8_NS7_ILi64EEEEEENS_10bfloat16_tEfNS_4arch4Sm80ELb1ELb0ELb1ELb0ELb0ELb0ELb0ELb0ELi2ELi4ELi4ELi4ELb0EEENS1_24CollectiveEpilogueBwdGQAISA_fSD_Li256ELb0ELb0EEENS1_25SingleTileBwdLPTSchedulerILb0ELi128ELb0EEEEEEEEEvNT_6ParamsE$_ZN4cute5tupleIJNS0_IJNS0_IJNS_1CILi2EEES2_EEES2_EEENS0_IJNS0_IJiiEEENS1_ILi8192EEEEEEEEC2ERKS4_RKS7_,($_ZN7cutlass13device_kernelIN5flash19enable_sm80_to_sm89INS1_16FlashAttnBwdSm80INS1_25CollectiveMainloopBwdSm80ILi2ELi2EN4cute5tupleIJNS5_1CILi128EEES8_NS7_ILi64EEEEEENS_10bfloat16_tEfNS_4arch4Sm80ELb1ELb0ELb1ELb0ELb0ELb0ELb0ELb0ELi2ELi4ELi4ELi4ELb0EEENS1_24CollectiveEpilogueBwdGQAISA_fSD_Li256ELb0ELb0EEENS1_25SingleTileBwdLPTSchedulerILb0ELi128ELb0EEEEEEEEEvNT_6ParamsE$_ZN4cute5tupleIJNS0_IJNS0_IJNS_1CILi2EEES2_EEES3_NS1_ILi8EEEEEENS0_IJNS0_IJiNS1_ILi512EEEEEENS0_IJiiEEENS1_ILi1024EEEEEEEEC2ERKS5_RKSA_ - $_ZN7cutlass13device_kernelIN5flash19enable_sm80_to_sm89INS1_16FlashAttnBwdSm80INS1_25CollectiveMainloopBwdSm80ILi2ELi2EN4cute5tupleIJNS5_1CILi128EEES8_NS7_ILi64EEEEEENS_10bfloat16_tEfNS_4arch4Sm80ELb1ELb0ELb1ELb0ELb0ELb0ELb0ELb0ELi2ELi4ELi4ELi4ELb0EEENS1_24CollectiveEpilogueBwdGQAISA_fSD_Li256ELb0ELb0EEENS1_25SingleTileBwdLPTSchedulerILb0ELi128ELb0EEEEEEEEEvNT_6ParamsE$_ZN4cute5tupleIJNS0_IJNS0_IJNS_1CILi2EEES2_EEES2_EEENS0_IJNS0_IJiiEEENS1_ILi8192EEEEEEEEC2ERKS4_RKS7_)
$_ZN7cutlass13device_kernelIN5flash19enable_sm80_to_sm89INS1_16FlashAttnBwdSm80INS1_25CollectiveMainloopBwdSm80ILi2ELi2EN4cute5tupleIJNS5_1CILi128EEES8_NS7_ILi64EEEEEENS_10bfloat16_tEfNS_4arch4Sm80ELb1ELb0ELb1ELb0ELb0ELb0ELb0ELb0ELi2ELi4ELi4ELi4ELb0EEENS1_24CollectiveEpilogueBwdGQAISA_fSD_Li256ELb0ELb0EEENS1_25SingleTileBwdLPTSchedulerILb0ELi128ELb0EEEEEEEEEvNT_6ParamsE$_ZN4cute5tupleIJNS0_IJNS0_IJNS_1CILi2EEES2_EEES2_EEENS0_IJNS0_IJiiEEENS1_ILi8192EEEEEEEEC2ERKS4_RKS7_:
[----:B------:R-:W-:Y:S02]  /*a250*/  MOV R6, 0xa270 ;  /* 0x0000a27000067802 */ /* 0x000fe40000000f00 */
[----:B------:R-:W-:Y:S05]  /*a260*/  CALL.REL.NOINC `($_ZN7cutlass13device_kernelIN5flash19enable_sm80_to_sm89INS1_16FlashAttnBwdSm80INS1_25CollectiveMainloopBwdSm80ILi2ELi2EN4cute5tupleIJNS5_1CILi128EEES8_NS7_ILi64EEEEEENS_10bfloat16_tEfNS_4arch4Sm80ELb1ELb0ELb1ELb0ELb0ELb0ELb0ELb0ELi2ELi4ELi4ELi4ELb0EEENS1_24CollectiveEpilogueBwdGQAISA_fSD_Li256ELb0ELb0EEENS1_25SingleTileBwdLPTSchedulerILb0ELi128ELb0EEEEEEEEEvNT_6ParamsE$_ZN4cute3eso3ESOILb1ELb0EJNS_5tupleIJNS2_IJNS_1CILi2EEES4_EEES4_EEENS2_IJNS2_IJiiEEENS3_ILi8192EEEEEEEEC2ERKS6_RKS9_) ;  /* 0xffffdc0000007944 */ /* 0x000fea0003c3ffff */
[----:B------:R-:W-:-:S04]  /*a270*/  MOV R9, 0x0 ;  /* 0x0000000000097802 */ /* 0x000fc80000000f00 */
[----:B------:R-:W-:Y:S05]  /*a280*/  RET.REL.NODEC R8 `(_ZN7cutlass13device_kernelIN5flash19enable_sm80_to_sm89INS1_16FlashAttnBwdSm80INS1_25CollectiveMainloopBwdSm80ILi2ELi2EN4cute5tupleIJNS5_1CILi128EEES8_NS7_ILi64EEEEEENS_10bfloat16_tEfNS_4arch4Sm80ELb1ELb0ELb1ELb0ELb0ELb0ELb0ELb0ELi2ELi4ELi4ELi4ELb0EEENS1_24CollectiveEpilogueBwdGQAISA_fSD_Li256ELb0ELb0EEENS1_25SingleTileBwdLPTSchedulerILb0ELi128ELb0EEEEEEEEEvNT_6ParamsE) ;  /* 0xffff5d7008007950 */ /* 0x000fea0003c3ffff */
        .type           $_ZN7cutlass13device_kernelIN5flash19enable_sm80_to_sm89INS1_16FlashAttnBwdSm80INS1_25CollectiveMainloopBwdSm80ILi2ELi2EN4cute5tupleIJNS5_1CILi128EEES8_NS7_ILi64EEEEEENS_10bfloat16_tEfNS_4arch4Sm80ELb1ELb0ELb1ELb0ELb0ELb0ELb0ELb0ELi2ELi4ELi4ELi4ELb0EEENS1_24CollectiveEpilogueBwdGQAISA_fSD_Li256ELb0ELb0EEENS1_25SingleTileBwdLPTSchedulerILb0ELi128ELb0EEEEEEEEEvNT_6ParamsE$_ZN4cute5tupleIJNS0_IJNS0_IJNS_1CILi2EEES2_EEES3_NS1_ILi8EEEEEENS0_IJNS0_IJiNS1_ILi512EEEEEENS0_IJiiEEENS1_ILi1024EEEEEEEEC2ERKS5_RKSA_,@function
        .size           $_ZN7cutlass13device_kernelIN5flash19enable_sm80_to_sm89INS1_16FlashAttnBwdSm80INS1_25CollectiveMainloopBwdSm80ILi2ELi2EN4cute5tupleIJNS5_1CILi128EEES8_NS7_ILi64EEEEEENS_10bfloat16_tEfNS_4arch4Sm80ELb1ELb0ELb1ELb0ELb0ELb0ELb0ELb0ELi2ELi4ELi4ELi4ELb0EEENS1_24CollectiveEpilogueBwdGQAISA_fSD_Li256ELb0ELb0EEENS1_25SingleTileBwdLPTSchedulerILb0ELi128ELb0EEEEEEEEEvNT_6ParamsE$_ZN4cute5tupleIJNS0_IJNS0_IJNS_1CILi2EEES2_EEES3_NS1_ILi8EEEEEENS0_IJNS0_IJiNS1_ILi512EEEEEENS0_IJiiEEENS1_ILi1024EEEEEEEEC2ERKS5_RKSA_,($_ZN7cutlass13device_kernelIN5flash19enable_sm80_to_sm89INS1_16FlashAttnBwdSm80INS1_25CollectiveMainloopBwdSm80ILi2ELi2EN4cute5tupleIJNS5_1CILi128EEES8_NS7_ILi64EEEEEENS_10bfloat16_tEfNS_4arch4Sm80ELb1ELb0ELb1ELb0ELb0ELb0ELb0ELb0ELi2ELi4ELi4ELi4ELb0EEENS1_24CollectiveEpilogueBwdGQAISA_fSD_Li256ELb0ELb0EEENS1_25SingleTileBwdLPTSchedulerILb0ELi128ELb0EEEEEEEEEvNT_6ParamsE$_ZN4cute5tupleIJNS0_IJNS0_IJNS_1CILi2EEES2_S2_EEES2_NS0_IJNS0_IJS2_S2_EEES2_EEEEEENS0_IJNS0_IJNS1_ILi1EEENS1_ILi512EEEiEEENS1_ILi4096EEENS0_IJNS0_IJiiEEENS1_ILi8192EEEEEEEEEEEC2ERKS6_RKSE_ - $_ZN7cutlass13device_kernelIN5flash19enable_sm80_to_sm89INS1_16FlashAttnBwdSm80INS1_25CollectiveMainloopBwdSm80ILi2ELi2EN4cute5tupleIJNS5_1CILi128EEES8_NS7_ILi64EEEEEENS_10bfloat16_tEfNS_4arch4Sm80ELb1ELb0ELb1ELb0ELb0ELb0ELb0ELb0ELi2ELi4ELi4ELi4ELb0EEENS1_24CollectiveEpilogueBwdGQAISA_fSD_Li256ELb0ELb0EEENS1_25SingleTileBwdLPTSchedulerILb0ELi128ELb0EEEEEEEEEvNT_6ParamsE$_ZN4cute5tupleIJNS0_IJNS0_IJNS_1CILi2EEES2_EEES3_NS1_ILi8EEEEEENS0_IJNS0_IJiNS1_ILi512EEEEEENS0_IJiiEEENS1_ILi1024EEEEEEEEC2ERKS5_RKSA_)
$_ZN7cutlass13device_kernelIN5flash19enable_sm80_to_sm89INS1_16FlashAttnBwdSm80INS1_25CollectiveMainloopBwdSm80ILi2ELi2EN4cute5tupleIJNS5_1CILi128EEES8_NS7_ILi64EEEEEENS_10bfloat16_tEfNS_4arch4Sm80ELb1ELb0ELb1ELb0ELb0ELb0ELb0ELb0ELi2ELi4ELi4ELi4ELb0EEENS1_24CollectiveEpilogueBwdGQAISA_fSD_Li256ELb0ELb0EEENS1_25SingleTileBwdLPTSchedulerILb0ELi128ELb0EEEEEEEEEvNT_6ParamsE$_ZN4cute5tupleIJNS0_IJNS0_IJNS_1CILi2EEES2_EEES3_NS1_ILi8EEEEEENS0_IJNS0_IJiNS1_ILi512EEEEEENS0_IJiiEEENS1_ILi1024EEEEEEEEC2ERKS5_RKSA_:
[----:B------:R-:W-:Y:S02]  /*a290*/  MOV R8, 0xa2b0 ;  /* 0x0000a2b000087802 */ /* 0x000fe40000000f00 */
[----:B------:R-:W-:Y:S05]  /*a2a0*/  CALL.REL.NOINC `($_ZN7cutlass13device_kernelIN5flash19enable_sm80_to_sm89INS1_16FlashAttnBwdSm80INS1_25CollectiveMainloopBwdSm80ILi2ELi2EN4cute5tupleIJNS5_1CILi128EEES8_NS7_ILi64EEEEEENS_10bfloat16_tEfNS_4arch4Sm80ELb1ELb0ELb1ELb0ELb0ELb0ELb0ELb0ELi2ELi4ELi4ELi4ELb0EEENS1_24CollectiveEpilogueBwdGQAISA_fSD_Li256ELb0ELb0EEENS1_25SingleTileBwdLPTSchedulerILb0ELi128ELb0EEEEEEEEEvNT_6ParamsE$_ZN4cute3eso3ESOILb1ELb0EJNS_5tupleIJNS2_IJNS_1CILi2EEES4_EEES5_NS3_ILi8EEEEEENS2_IJNS2_IJiNS3_ILi512EEEEEENS2_IJiiEEENS3_ILi1024EEEEEEEEC2ERKS7_RKSC_) ;  /* 0xffffdc2000007944 */ /* 0x000fea0003c3ffff */
[----:B-1----:R-:W-:Y:S02]  /*a2b0*/  MOV R2, R6 ;  /* 0x0000000600027202 */ /* 0x002fe40000000f00 */
[----:B------:R-:W-:-:S04]  /*a2c0*/  MOV R3, 0x0 ;  /* 0x0000000000037802 */ /* 0x000fc80000000f00 */
[----:B------:R-:W-:Y:S05]  /*a2d0*/  RET.REL.NODEC R2 `(_ZN7cutlass13device_kernelIN5flash19enable_sm80_to_sm89INS1_16FlashAttnBwdSm80INS1_25CollectiveMainloopBwdSm80ILi2ELi2EN4cute5tupleIJNS5_1CILi128EEES8_NS7_ILi64EEEEEENS_10bfloat16_tEfNS_4arch4Sm80ELb1ELb0ELb1ELb0ELb0ELb0ELb0ELb0ELi2ELi4ELi4ELi4ELb0EEENS1_24CollectiveEpilogueBwdGQAISA_fSD_Li256ELb0ELb0EEENS1_25SingleTileBwdLPTSchedulerILb0ELi128ELb0EEEEEEEEEvNT_6ParamsE) ;  /* 0xffff5d2002007950 */ /* 0x000fea0003c3ffff */
        .type           $_ZN7cutlass13device_kernelIN5flash19enable_sm80_to_sm89INS1_16FlashAttnBwdSm80INS1_25CollectiveMainloopBwdSm80ILi2ELi2EN4cute5tupleIJNS5_1CILi128EEES8_NS7_ILi64EEEEEENS_10bfloat16_tEfNS_4arch4Sm80ELb1ELb0ELb1ELb0ELb0ELb0ELb0ELb0ELi2ELi4ELi4ELi4ELb0EEENS1_24CollectiveEpilogueBwdGQAISA_fSD_Li256ELb0ELb0EEENS1_25SingleTileBwdLPTSchedulerILb0ELi128ELb0EEEEEEEEEvNT_6ParamsE$_ZN4cute5tupleIJNS0_IJNS0_IJNS_1CILi2EEES2_S2_EEES2_NS0_IJNS0_IJS2_S2_EEES2_EEEEEENS0_IJNS0_IJNS1_ILi1EEENS1_ILi512EEEiEEENS1_ILi4096EEENS0_IJNS0_IJiiEEENS1_ILi8192EEEEEEEEEEEC2ERKS6_RKSE_,@function
        .size           $_ZN7cutlass13device_kernelIN5flash19enable_sm80_to_sm89INS1_16FlashAttnBwdSm80INS1_25CollectiveMainloopBwdSm80ILi2ELi2EN4cute5tupleIJNS5_1CILi128EEES8_NS7_ILi64EEEEEENS_10bfloat16_tEfNS_4arch4Sm80ELb1ELb0ELb1ELb0ELb0ELb0ELb0ELb0ELi2ELi4ELi4ELi4ELb0EEENS1_24CollectiveEpilogueBwdGQAISA_fSD_Li256ELb0ELb0EEENS1_25SingleTileBwdLPTSchedulerILb0ELi128ELb0EEEEEEEEEvNT_6ParamsE$_ZN4cute5tupleIJNS0_IJNS0_IJNS_1CILi2EEES2_S2_EEES2_NS0_IJNS0_IJS2_S2_EEES2_EEEEEENS0_IJNS0_IJNS1_ILi1EEENS1_ILi512EEEiEEENS1_ILi4096EEENS0_IJNS0_IJiiEEENS1_ILi8192EEEEEEEEEEEC2ERKS6_RKSE_,($_ZN7cutlass13device_kernelIN5flash19enable_sm80_to_sm89INS1_16FlashAttnBwdSm80INS1_25CollectiveMainloopBwdSm80ILi2ELi2EN4cute5tupleIJNS5_1CILi128EEES8_NS7_ILi64EEEEEENS_10bfloat16_tEfNS_4arch4Sm80ELb1ELb0ELb1ELb0ELb0ELb0ELb0ELb0ELi2ELi4ELi4ELi4ELb0EEENS1_24CollectiveEpilogueBwdGQAISA_fSD_Li256ELb0ELb0EEENS1_25SingleTileBwdLPTSchedulerILb0ELi128ELb0EEEEEEEEEvNT_6ParamsE$_ZN4cute5tupleIJNS0_IJNS0_IJNS_1CILi2EEES2_S2_EEES2_NS0_IJS2_S2_EEEEEENS0_IJNS0_IJNS1_ILi1EEENS1_ILi512EEEiEEENS1_ILi4096EEENS0_IJiiEEEEEEEEC2ERKS5_RKSB_ - $_ZN7cutlass13device_kernelIN5flash19enable_sm80_to_sm89INS1_16FlashAttnBwdSm80INS1_25CollectiveMainloopBwdSm80ILi2ELi2EN4cute5tupleIJNS5_1CILi128EEES8_NS7_ILi64EEEEEENS_10bfloat16_tEfNS_4arch4Sm80ELb1ELb0ELb1ELb0ELb0ELb0ELb0ELb0ELi2ELi4ELi4ELi4ELb0EEENS1_24CollectiveEpilogueBwdGQAISA_fSD_Li256ELb0ELb0EEENS1_25SingleTileBwdLPTSchedulerILb0ELi128ELb0EEEEEEEEEvNT_6ParamsE$_ZN4cute5tupleIJNS0_IJNS0_IJNS_1CILi2EEES2_S2_EEES2_NS0_IJNS0_IJS2_S2_EEES2_EEEEEENS0_IJNS0_IJNS1_ILi1EEENS1_ILi512EEEiEEENS1_ILi4096EEENS0_IJNS0_IJiiEEENS1_ILi8192EEEEEEEEEEEC2ERKS6_RKSE_)
$_ZN7cutlass13device_kernelIN5flash19enable_sm80_to_sm89INS1_16FlashAttnBwdSm80INS1_25CollectiveMainloopBwdSm80ILi2ELi2EN4cute5tupleIJNS5_1CILi128EEES8_NS7_ILi64EEEEEENS_10bfloat16_tEfNS_4arch4Sm80ELb1ELb0ELb1ELb0ELb0ELb0ELb0ELb0ELi2ELi4ELi4ELi4ELb0EEENS1_24CollectiveEpilogueBwdGQAISA_fSD_Li256ELb0ELb0EEENS1_25SingleTileBwdLPTSchedulerILb0ELi128ELb0EEEEEEEEEvNT_6ParamsE$_ZN4cute5tupleIJNS0_IJNS0_IJNS_1CILi2EEES2_S2_EEES2_NS0_IJNS0_IJS2_S2_EEES2_EEEEEENS0_IJNS0_IJNS1_ILi1EEENS1_ILi512EEEiEEENS1_ILi4096EEENS0_IJNS0_IJiiEEENS1_ILi8192EEEEEEEEEEEC2ERKS6_RKSE_:
[----:B------:R-:W-:Y:S02]  /*a2e0*/  MOV R8, 0xa300 ;  /* 0x0000a30000087802 */ /* 0x000fe40000000f00 */
[----:B------:R-:W-:Y:S05]  /*a2f0*/  CALL.REL.NOINC `($_ZN7cutlass13device_kernelIN5flash19enable_sm80_to_sm89INS1_16FlashAttnBwdSm80INS1_25CollectiveMainloopBwdSm80ILi2ELi2EN4cute5tupleIJNS5_1CILi128EEES8_NS7_ILi64EEEEEENS_10bfloat16_tEfNS_4arch4Sm80ELb1ELb0ELb1ELb0ELb0ELb0ELb0ELb0ELi2ELi4ELi4ELi4ELb0EEENS1_24CollectiveEpilogueBwdGQAISA_fSD_Li256ELb0ELb0EEENS1_25SingleTileBwdLPTSchedulerILb0ELi128ELb0EEEEEEEEEvNT_6ParamsE$_ZN4cute3eso3ESOILb1ELb0EJNS_5tupleIJNS2_IJNS_1CILi2EEES4_S4_EEES4_NS2_IJNS2_IJS4_S4_EEES4_EEEEEENS2_IJNS2_IJNS3_ILi1EEENS3_ILi512EEEiEEENS3_ILi4096EEENS2_IJNS2_IJiiEEENS3_ILi8192EEEEEEEEEEEC2ERKS8_RKSG_) ;  /* 0xffffdc3000007944 */ /* 0x000fea0003c3ffff */
[----:B-1----:R-:W-:Y:S02]  /*a300*/  MOV R2, R6 ;  /* 0x0000000600027202 */ /* 0x002fe40000000f00 */
[----:B------:R-:W-:-:S04]  /*a310*/  MOV R3, 0x0 ;  /* 0x0000000000037802 */ /* 0x000fc80000000f00 */
[----:B------:R-:W-:Y:S05]  /*a320*/  RET.REL.NODEC R2 `(_ZN7cutlass13device_kernelIN5flash19enable_sm80_to_sm89INS1_16FlashAttnBwdSm80INS1_25CollectiveMainloopBwdSm80ILi2ELi2EN4cute5tupleIJNS5_1CILi128EEES8_NS7_ILi64EEEEEENS_10bfloat16_tEfNS_4arch4Sm80ELb1ELb0ELb1ELb0ELb0ELb0ELb0ELb0ELi2ELi4ELi4ELi4ELb0EEENS1_24CollectiveEpilogueBwdGQAISA_fSD_Li256ELb0ELb0EEENS1_25SingleTileBwdLPTSchedulerILb0ELi128ELb0EEEEEEEEEvNT_6ParamsE) ;  /* 0xffff5cd002007950 */ /* 0x000fea0003c3ffff */
        .type           $_ZN7cutlass13device_kernelIN5flash19enable_sm80_to_sm89INS1_16FlashAttnBwdSm80INS1_25CollectiveMainloopBwdSm80ILi2ELi2EN4cute5tupleIJNS5_1CILi128EEES8_NS7_ILi64EEEEEENS_10bfloat16_tEfNS_4arch4Sm80ELb1ELb0ELb1ELb0ELb0ELb0ELb0ELb0ELi2ELi4ELi4ELi4ELb0EEENS1_24CollectiveEpilogueBwdGQAISA_fSD_Li256ELb0ELb0EEENS1_25SingleTileBwdLPTSchedulerILb0ELi128ELb0EEEEEEEEEvNT_6ParamsE$_ZN4cute5tupleIJNS0_IJNS0_IJNS_1CILi2EEES2_S2_EEES2_NS0_IJS2_S2_EEEEEENS0_IJNS0_IJNS1_ILi1EEENS1_ILi512EEEiEEENS1_ILi4096EEENS0_IJiiEEEEEEEEC2ERKS5_RKSB_,@function
        .size           $_ZN7cutlass13device_kernelIN5flash19enable_sm80_to_sm89INS1_16FlashAttnBwdSm80INS1_25CollectiveMainloopBwdSm80ILi2ELi2EN4cute5tupleIJNS5_1CILi128EEES8_NS7_ILi64EEEEEENS_10bfloat16_tEfNS_4arch4Sm80ELb1ELb0ELb1ELb0ELb0ELb0ELb0ELb0ELi2ELi4ELi4ELi4ELb0EEENS1_24CollectiveEpilogueBwdGQAISA_fSD_Li256ELb0ELb0EEENS1_25SingleTileBwdLPTSchedulerILb0ELi128ELb0EEEEEEEEEvNT_6ParamsE$_ZN4cute5tupleIJNS0_IJNS0_IJNS_1CILi2EEES2_S2_EEES2_NS0_IJS2_S2_EEEEEENS0_IJNS0_IJNS1_ILi1EEENS1_ILi512EEEiEEENS1_ILi4096EEENS0_IJiiEEEEEEEEC2ERKS5_RKSB_,($_ZN7cutlass13device_kernelIN5flash19enable_sm80_to_sm89INS1_16FlashAttnBwdSm80INS1_25CollectiveMainloopBwdSm80ILi2ELi2EN4cute5tupleIJNS5_1CILi128EEES8_NS7_ILi64EEEEEENS_10bfloat16_tEfNS_4arch4Sm80ELb1ELb0ELb1ELb0ELb0ELb0ELb0ELb0ELi2ELi4ELi4ELi4ELb0EEENS1_24CollectiveEpilogueBwdGQAISA_fSD_Li256ELb0ELb0EEENS1_25SingleTileBwdLPTSchedulerILb0ELi128ELb0EEEEEEEEEvNT_6ParamsE$_ZN4cute5tupleIJNS0_IJNS0_IJNS_1CILi8EEENS1_ILi1EEEEEENS0_IJNS1_ILi2EEEEEEEEENS0_IJNS0_IJS3_NS1_ILi0EEEEEENS0_IJiEEEEEEEEC2ERKS7_RKSB_ - $_ZN7cutlass13device_kernelIN5flash19enable_sm80_to_sm89INS1_16FlashAttnBwdSm80INS1_25CollectiveMainloopBwdSm80ILi2ELi2EN4cute5tupleIJNS5_1CILi128EEES8_NS7_ILi64EEEEEENS_10bfloat16_tEfNS_4arch4Sm80ELb1ELb0ELb1ELb0ELb0ELb0ELb0ELb0ELi2ELi4ELi4ELi4ELb0EEENS1_24CollectiveEpilogueBwdGQAISA_fSD_Li256ELb0ELb0EEENS1_25SingleTileBwdLPTSchedulerILb0ELi128ELb0EEEEEEEEEvNT_6ParamsE$_ZN4cute5tupleIJNS0_IJNS0_IJNS_1CILi2EEES2_S2_EEES2_NS0_IJS2_S2_EEEEEENS0_IJNS0_IJNS1_ILi1EEENS1_ILi512EEEiEEENS1_ILi4096EEENS0_IJiiEEEEEEEEC2ERKS5_RKSB_)
$_ZN7cutlass13device_kernelIN5flash19enable_sm80_to_sm89INS1_16FlashAttnBwdSm80INS1_25CollectiveMainloopBwdSm80ILi2ELi2EN4cute5tupleIJNS5_1CILi128EEES8_NS7_ILi64EEEEEENS_10bfloat16_tEfNS_4arch4Sm80ELb1ELb0ELb1ELb0ELb0ELb0ELb0ELb0ELi2ELi4ELi4ELi4ELb0EEENS1_24CollectiveEpilogueBwdGQAISA_fSD_Li256ELb0ELb0EEENS1_25SingleTileBwdLPTSchedulerILb0ELi128ELb0EEEEEEEEEvNT_6ParamsE$_ZN4cute5tupleIJNS0_IJNS0_IJNS_1CILi2EEES2_S2_EEES2_NS0_IJS2_S2_EEEEEENS0_IJNS0_IJNS1_ILi1EEENS1_ILi512EEEiEEENS1_ILi4096EEENS0_IJiiEEEEEEEEC2ERKS5_RKSB_:
[----:B------:R-:W-:Y:S02]  /*a330*/  MOV R8, 0xa350 ;  /* 0x0000a35000087802 */ /* 0x000fe40000000f00 */
[----:B------:R-:W-:Y:S05]  /*a340*/  CALL.REL.NOINC `($_ZN7cutlass13device_kernelIN5flash19enable_sm80_to_sm89INS1_16FlashAttnBwdSm80INS1_25CollectiveMainloopBwdSm80ILi2ELi2EN4cute5tupleIJNS5_1CILi128EEES8_NS7_ILi64EEEEEENS_10bfloat16_tEfNS_4arch4Sm80ELb1ELb0ELb1ELb0ELb0ELb0ELb0ELb0ELi2ELi4ELi4ELi4ELb0EEENS1_24CollectiveEpilogueBwdGQAISA_fSD_Li256ELb0ELb0EEENS1_25SingleTileBwdLPTSchedulerILb0ELi128ELb0EEEEEEEEEvNT_6ParamsE$_ZN4cute3eso3ESOILb1ELb0EJNS_5tupleIJNS2_IJNS_1CILi2EEES4_S4_EEES4_NS2_IJS4_S4_EEEEEENS2_IJNS2_IJNS3_ILi1EEENS3_ILi512EEEiEEENS3_ILi4096EEENS2_IJiiEEEEEEEEC2ERKS7_RKSD_) ;  /* 0xffffdc4000007944 */ /* 0x000fea0003c3ffff */
[----:B-1----:R-:W-:Y:S02]  /*a350*/  MOV R2, R6 ;  /* 0x0000000600027202 */ /* 0x002fe40000000f00 */
[----:B------:R-:W-:-:S04]  /*a360*/  MOV R3, 0x0 ;  /* 0x0000000000037802 */ /* 0x000fc80000000f00 */
[----:B------:R-:W-:Y:S05]  /*a370*/  RET.REL.NODEC R2 `(_ZN7cutlass13device_kernelIN5flash19enable_sm80_to_sm89INS1_16FlashAttnBwdSm80INS1_25CollectiveMainloopBwdSm80ILi2ELi2EN4cute5tupleIJNS5_1CILi128EEES8_NS7_ILi64EEEEEENS_10bfloat16_tEfNS_4arch4Sm80ELb1ELb0ELb1ELb0ELb0ELb0ELb0ELb0ELi2ELi4ELi4ELi4ELb0EEENS1_24CollectiveEpilogueBwdGQAISA_fSD_Li256ELb0ELb0EEENS1_25SingleTileBwdLPTSchedulerILb0ELi128ELb0EEEEEEEEEvNT_6ParamsE) ;  /* 0xffff5c8002007950 */ /* 0x000fea0003c3ffff */
        .type           $_ZN7cutlass13device_kernelIN5flash19enable_sm80_to_sm89INS1_16FlashAttnBwdSm80INS1_25CollectiveMainloopBwdSm80ILi2ELi2EN4cute5tupleIJNS5_1CILi128EEES8_NS7_ILi64EEEEEENS_10bfloat16_tEfNS_4arch4Sm80ELb1ELb0ELb1ELb0ELb0ELb0ELb0ELb0ELi2ELi4ELi4ELi4ELb0EEENS1_24CollectiveEpilogueBwdGQAISA_fSD_Li256ELb0ELb0EEENS1_25SingleTileBwdLPTSchedulerILb0ELi128ELb0EEEEEEEEEvNT_6ParamsE$_ZN4cute5tupleIJNS0_IJNS0_IJNS_1CILi8EEENS1_ILi1EEEEEENS0_IJNS1_ILi2EEEEEEEEENS0_IJNS0_IJS3_NS1_ILi0EEEEEENS0_IJiEEEEEEEEC2ERKS7_RKSB_,@function
        .size           $_ZN7cutlass13device_kernelIN5flash19enable_sm80_to_sm89INS1_16FlashAttnBwdSm80INS1_25CollectiveMainloopBwdSm80ILi2ELi2EN4cute5tupleIJNS5_1CILi128EEES8_NS7_ILi64EEEEEENS_10bfloat16_tEfNS_4arch4Sm80ELb1ELb0ELb1ELb0ELb0ELb0ELb0ELb0ELi2ELi4ELi4ELi4ELb0EEENS1_24CollectiveEpilogueBwdGQAISA_fSD_Li256ELb0ELb0EEENS1_25SingleTileBwdLPTSchedulerILb0ELi128ELb0EEEEEEEEEvNT_6ParamsE$_ZN4cute5tupleIJNS0_IJNS0_IJNS_1CILi8EEENS1_ILi1EEEEEENS0_IJNS1_ILi2EEEEEEEEENS0_IJNS0_IJS3_NS1_ILi0EEEEEENS0_IJiEEEEEEEEC2ERKS7_RKSB_,($_ZN7cutlass13device_kernelIN5flash19enable_sm80_to_sm89INS1_16FlashAttnBwdSm80INS1_25CollectiveMainloopBwdSm80ILi2ELi2EN4cute5tupleIJNS5_1CILi128EEES8_NS7_ILi64EEEEEENS_10bfloat16_tEfNS_4arch4Sm80ELb1ELb0ELb1ELb0ELb0ELb0ELb0ELb0ELi2ELi4ELi4ELi4ELb0EEENS1_24CollectiveEpilogueBwdGQAISA_fSD_Li256ELb0ELb0EEENS1_25SingleTileBwdLPTSchedulerILb0ELi128ELb0EEEEEEEEEvNT_6ParamsE$_ZN4cute5tupleIJNS0_IJNS0_IJNS_1CILi8EEENS1_ILi1EEEEEENS1_ILi2EEEEEENS0_IJNS0_IJS3_NS1_ILi0EEEEEEiEEEEEC2ERKS6_RKS9_ - $_ZN7cutlass13device_kernelIN5flash19enable_sm80_to_sm89INS1_16FlashAttnBwdSm80INS1_25CollectiveMainloopBwdSm80ILi2ELi2EN4cute5tupleIJNS5_1CILi128EEES8_NS7_ILi64EEEEEENS_10bfloat16_tEfNS_4arch4Sm80ELb1ELb0ELb1ELb0ELb0ELb0ELb0ELb0ELi2ELi4ELi4ELi4ELb0EEENS1_24CollectiveEpilogueBwdGQAISA_fSD_Li256ELb0ELb0EEENS1_25SingleTileBwdLPTSchedulerILb0ELi128ELb0EEEEEEEEEvNT_6ParamsE$_ZN4cute5tupleIJNS0_IJNS0_IJNS_1CILi8EEENS1_ILi1EEEEEENS0_IJNS1_ILi2EEEEEEEEENS0_IJNS0_IJS3_NS1_ILi0EEEEEENS0_IJiEEEEEEEEC2ERKS7_RKSB_)
$_ZN7cutlass13device_kernelIN5flash19enable_sm80_to_sm89INS1_16FlashAttnBwdSm80INS1_25CollectiveMainloopBwdSm80ILi2ELi2EN4cute5tupleIJNS5_1CILi128EEES8_NS7_ILi64EEEEEENS_10bfloat16_tEfNS_4arch4Sm80ELb1ELb0ELb1ELb0ELb0ELb0ELb0ELb0ELi2ELi4ELi4ELi4ELb0EEENS1_24CollectiveEpilogueBwdGQAISA_fSD_Li256ELb0ELb0EEENS1_25SingleTileBwdLPTSchedulerILb0ELi128ELb0EEEEEEEEEvNT_6ParamsE$_ZN4cute5tupleIJNS0_IJNS0_IJNS_1CILi8EEENS1_ILi1EEEEEENS0_IJNS1_ILi2EEEEEEEEENS0_IJNS0_IJS3_NS1_ILi0EEEEEENS0_IJiEEEEEEEEC2ERKS7_RKSB_:
[----:B------:R-:W-:Y:S02]  /*a380*/  MOV R8, 0xa3a0 ;  /* 0x0000a3a000087802 */ /* 0x000fe40000000f00 */
[----:B------:R-:W-:Y:S05]  /*a390*/  CALL.REL.NOINC `($_ZN7cutlass13device_kernelIN5flash19enable_sm80_to_sm89INS1_16FlashAttnBwdSm80INS1_25CollectiveMainloopBwdSm80ILi2ELi2EN4cute5tupleIJNS5_1CILi128EEES8_NS7_ILi64EEEEEENS_10bfloat16_tEfNS_4arch4Sm80ELb1ELb0ELb1ELb0ELb0ELb0ELb0ELb0ELi2ELi4ELi4ELi4ELb0EEENS1_24CollectiveEpilogueBwdGQAISA_fSD_Li256ELb0ELb0EEENS1_25SingleTileBwdLPTSchedulerILb0ELi128ELb0EEEEEEEEEvNT_6ParamsE$_ZN4cute3eso3ESOILb1ELb0EJNS_5tupleIJNS2_IJNS_1CILi8EEENS3_ILi1EEEEEENS2_IJNS3_ILi2EEEEEEEEENS2_IJNS2_IJS5_NS3_ILi0EEEEEENS2_IJiEEEEEEEEC2ERKS9_RKSD_) ;  /* 0xffffdc5000007944 */ /* 0x000fea0003c3ffff */
[----:B------:R-:W-:-:S04]  /*a3a0*/  MOV R7, 0x0 ;  /* 0x0000000000077802 */ /* 0x000fc80000000f00 */
[----:B------:R-:W-:Y:S05]  /*a3b0*/  RET.REL.NODEC R6 `(_ZN7cutlass13device_kernelIN5flash19enable_sm80_to_sm89INS1_16FlashAttnBwdSm80INS1_25CollectiveMainloopBwdSm80ILi2ELi2EN4cute5tupleIJNS5_1CILi128EEES8_NS7_ILi64EEEEEENS_10bfloat16_tEfNS_4arch4Sm80ELb1ELb0ELb1ELb0ELb0ELb0ELb0ELb0ELi2ELi4ELi4ELi4ELb0EEENS1_24CollectiveEpilogueBwdGQAISA_fSD_Li256ELb0ELb0EEENS1_25SingleTileBwdLPTSchedulerILb0ELi128ELb0EEEEEEEEEvNT_6ParamsE) ;  /* 0xffff5c4006007950 */ /* 0x000fea0003c3ffff */
        .type           $_ZN7cutlass13device_kernelIN5flash19enable_sm80_to_sm89INS1_16FlashAttnBwdSm80INS1_25CollectiveMainloopBwdSm80ILi2ELi2EN4cute5tupleIJNS5_1CILi128EEES8_NS7_ILi64EEEEEENS_10bfloat16_tEfNS_4arch4Sm80ELb1ELb0ELb1ELb0ELb0ELb0ELb0ELb0ELi2ELi4ELi4ELi4ELb0EEENS1_24CollectiveEpilogueBwdGQAISA_fSD_Li256ELb0ELb0EEENS1_25SingleTileBwdLPTSchedulerILb0ELi128ELb0EEEEEEEEEvNT_6ParamsE$_ZN4cute5tupleIJNS0_IJNS0_IJNS_1CILi8EEENS1_ILi1EEEEEENS1_ILi2EEEEEENS0_IJNS0_IJS3_NS1_ILi0EEEEEEiEEEEEC2ERKS6_RKS9_,@function
        .size           $_ZN7cutlass13device_kernelIN5flash19enable_sm80_to_sm89INS1_16FlashAttnBwdSm80INS1_25CollectiveMainloopBwdSm80ILi2ELi2EN4cute5tupleIJNS5_1CILi128EEES8_NS7_ILi64EEEEEENS_10bfloat16_tEfNS_4arch4Sm80ELb1ELb0ELb1ELb0ELb0ELb0ELb0ELb0ELi2ELi4ELi4ELi4ELb0EEENS1_24CollectiveEpilogueBwdGQAISA_fSD_Li256ELb0ELb0EEENS1_25SingleTileBwdLPTSchedulerILb0ELi128ELb0EEEEEEEEEvNT_6ParamsE$_ZN4cute5tupleIJNS0_IJNS0_IJNS_1CILi8EEENS1_ILi1EEEEEENS1_ILi2EEEEEENS0_IJNS0_IJS3_NS1_ILi0EEEEEEiEEEEEC2ERKS6_RKS9_,($_ZN7cutlass13device_kernelIN5flash19enable_sm80_to_sm89INS1_16FlashAttnBwdSm80INS1_25CollectiveMainloopBwdSm80ILi2ELi2EN4cute5tupleIJNS5_1CILi128EEES8_NS7_ILi64EEEEEENS_10bfloat16_tEfNS_4arch4Sm80ELb1ELb0ELb1ELb0ELb0ELb0ELb0ELb0ELi2ELi4ELi4ELi4ELb0EEENS1_24CollectiveEpilogueBwdGQAISA_fSD_Li256ELb0ELb0EEENS1_25SingleTileBwdLPTSchedulerILb0ELi128ELb0EEEEEEEEEvNT_6ParamsE$_ZN4cute5tupleIJNS0_IJNS0_IJNS_1CILi8EEENS1_ILi1EEEEEENS1_ILi2EEENS0_IJS5_S5_EEEEEENS0_IJNS0_IJS3_NS1_ILi0EEEEEENS1_ILi4096EEENS0_IJiiEEEEEEEEC2ERKS7_RKSC_ - $_ZN7cutlass13device_kernelIN5flash19enable_sm80_to_sm89INS1_16FlashAttnBwdSm80INS1_25CollectiveMainloopBwdSm80ILi2ELi2EN4cute5tupleIJNS5_1CILi128EEES8_NS7_ILi64EEEEEENS_10bfloat16_tEfNS_4arch4Sm80ELb1ELb0ELb1ELb0ELb0ELb0ELb0ELb0ELi2ELi4ELi4ELi4ELb0EEENS1_24CollectiveEpilogueBwdGQAISA_fSD_Li256ELb0ELb0EEENS1_25SingleTileBwdLPTSchedulerILb0ELi128ELb0EEEEEEEEEvNT_6ParamsE$_ZN4cute5tupleIJNS0_IJNS0_IJNS_1CILi8EEENS1_ILi1EEEEEENS1_ILi2EEEEEENS0_IJNS0_IJS3_NS1_ILi0EEEEEEiEEEEEC2ERKS6_RKS9_)
$_ZN7cutlass13device_kernelIN5flash19enable_sm80_to_sm89INS1_16FlashAttnBwdSm80INS1_25CollectiveMainloopBwdSm80ILi2ELi2EN4cute5tupleIJNS5_1CILi128EEES8_NS7_ILi64EEEEEENS_10bfloat16_tEfNS_4arch4Sm80ELb1ELb0ELb1ELb0ELb0ELb0ELb0ELb0ELi2ELi4ELi4ELi4ELb0EEENS1_24CollectiveEpilogueBwdGQAISA_fSD_Li256ELb0ELb0EEENS1_25SingleTileBwdLPTSchedulerILb0ELi128ELb0EEEEEEEEEvNT_6ParamsE$_ZN4cute5tupleIJNS0_IJNS0_IJNS_1CILi8EEENS1_ILi1EEEEEENS1_ILi2EEEEEENS0_IJNS0_IJS3_NS1_ILi0EEEEEEiEEEEEC2ERKS6_RKS9_:
[----:B------:R-:W-:Y:S02]  /*a3c0*/  MOV R8, 0xa3e0 ;  /* 0x0000a3e000087802 */ /* 0x000fe40000000f00 */
[----:B------:R-:W-:Y:S05]  /*a3d0*/  CALL.REL.NOINC `($_ZN7cutlass13device_kernelIN5flash19enable_sm80_to_sm89INS1_16FlashAttnBwdSm80INS1_25CollectiveMainloopBwdSm80ILi2ELi2EN4cute5tupleIJNS5_1CILi128EEES8_NS7_ILi64EEEEEENS_10bfloat16_tEfNS_4arch4Sm80ELb1ELb0ELb1ELb0ELb0ELb0ELb0ELb0ELi2ELi4ELi4ELi4ELb0EEENS1_24CollectiveEpilogueBwdGQAISA_fSD_Li256ELb0ELb0EEENS1_25SingleTileBwdLPTSchedulerILb0ELi128ELb0EEEEEEEEEvNT_6ParamsE$_ZN4cute3eso3ESOILb1ELb0EJNS_5tupleIJNS2_IJNS_1CILi8EEENS3_ILi1EEEEEENS3_ILi2EEEEEENS2_IJNS2_IJS5_NS3_ILi0EEEEEEiEEEEEC2ERKS8_RKSB_) ;  /* 0xffffdc5000007944 */ /* 0x000fea0003c3ffff */
[----:B------:R-:W-:-:S04]  /*a3e0*/  MOV R7, 0x0 ;  /* 0x0000000000077802 */ /* 0x000fc80000000f00 */
[----:B------:R-:W-:Y:S05]  /*a3f0*/  RET.REL.NODEC R6 `(_ZN7cutlass13device_kernelIN5flash19enable_sm80_to_sm89INS1_16FlashAttnBwdSm80INS1_25CollectiveMainloopBwdSm80ILi2ELi2EN4cute5tupleIJNS5_1CILi128EEES8_NS7_ILi64EEEEEENS_10bfloat16_tEfNS_4arch4Sm80ELb1ELb0ELb1ELb0ELb0ELb0ELb0ELb0ELi2ELi4ELi4ELi4ELb0EEENS1_24CollectiveEpilogueBwdGQAISA_fSD_Li256ELb0ELb0EEENS1_25SingleTileBwdLPTSchedulerILb0ELi128ELb0EEEEEEEEEvNT_6ParamsE) ;  /* 0xffff5c0006007950 */ /* 0x000fea0003c3ffff */
        .type           $_ZN7cutlass13device_kernelIN5flash19enable_sm80_to_sm89INS1_16FlashAttnBwdSm80INS1_25CollectiveMainloopBwdSm80ILi2ELi2EN4cute5tupleIJNS5_1CILi128EEES8_NS7_ILi64EEEEEENS_10bfloat16_tEfNS_4arch4Sm80ELb1ELb0ELb1ELb0ELb0ELb0ELb0ELb0ELi2ELi4ELi4ELi4ELb0EEENS1_24CollectiveEpilogueBwdGQAISA_fSD_Li256ELb0ELb0EEENS1_25SingleTileBwdLPTSchedulerILb0ELi128ELb0EEEEEEEEEvNT_6ParamsE$_ZN4cute5tupleIJNS0_IJNS0_IJNS_1CILi8EEENS1_ILi1EEEEEENS1_ILi2EEENS0_IJS5_S5_EEEEEENS0_IJNS0_IJS3_NS1_ILi0EEEEEENS1_ILi4096EEENS0_IJiiEEEEEEEEC2ERKS7_RKSC_,@function
        .size           $_ZN7cutlass13device_kernelIN5flash19enable_sm80_to_sm89INS1_16FlashAttnBwdSm80INS1_25CollectiveMainloopBwdSm80ILi2ELi2EN4cute5tupleIJNS5_1CILi128EEES8_NS7_ILi64EEEEEENS_10bfloat16_tEfNS_4arch4Sm80ELb1ELb0ELb1ELb0ELb0ELb0ELb0ELb0ELi2ELi4ELi4ELi4ELb0EEENS1_24CollectiveEpilogueBwdGQAISA_fSD_Li256ELb0ELb0EEENS1_25SingleTileBwdLPTSchedulerILb0ELi128ELb0EEEEEEEEEvNT_6ParamsE$_ZN4cute5tupleIJNS0_IJNS0_IJNS_1CILi8EEENS1_ILi1EEEEEENS1_ILi2EEENS0_IJS5_S5_EEEEEENS0_IJNS0_IJS3_NS1_ILi0EEEEEENS1_ILi4096EEENS0_IJiiEEEEEEEEC2ERKS7_RKSC_,($_ZN7cutlass13device_kernelIN5flash19enable_sm80_to_sm89INS1_16FlashAttnBwdSm80INS1_25CollectiveMainloopBwdSm80ILi2ELi2EN4cute5tupleIJNS5_1CILi128EEES8_NS7_ILi64EEEEEENS_10bfloat16_tEfNS_4arch4Sm80ELb1ELb0ELb1ELb0ELb0ELb0ELb0ELb0ELi2ELi4ELi4ELi4ELb0EEENS1_24CollectiveEpilogueBwdGQAISA_fSD_Li256ELb0ELb0EEENS1_25SingleTileBwdLPTSchedulerILb0ELi128ELb0EEEEEEEEEvNT_6ParamsE$_ZN4cute5tupleIJNS0_IJNS0_IJNS_1CILi8EEENS1_ILi1EEEEEENS1_ILi2EEES2_EEENS0_IJNS0_IJS3_NS1_ILi0EEEEEEiNS1_ILi1024EEEEEEEEC2ERKS6_RKSA_ - $_ZN7cutlass13device_kernelIN5flash19enable_sm80_to_sm89INS1_16FlashAttnBwdSm80INS1_25CollectiveMainloopBwdSm80ILi2ELi2EN4cute5tupleIJNS5_1CILi128EEES8_NS7_ILi64EEEEEENS_10bfloat16_tEfNS_4arch4Sm80ELb1ELb0ELb1ELb0ELb0ELb0ELb0ELb0ELi2ELi4ELi4ELi4ELb0EEENS1_24CollectiveEpilogueBwdGQAISA_fSD_Li256ELb0ELb0EEENS1_25SingleTileBwdLPTSchedulerILb0ELi128ELb0EEEEEEEEEvNT_6ParamsE$_ZN4cute5tupleIJNS0_IJNS0_IJNS_1CILi8EEENS1_ILi1EEEEEENS1_ILi2EEENS0_IJS5_S5_EEEEEENS0_IJNS0_IJS3_NS1_ILi0EEEEEENS1_ILi4096EEENS0_IJiiEEEEEEEEC2ERKS7_RKSC_)
$_ZN7cutlass13device_kernelIN5flash19enable_sm80_to_sm89INS1_16FlashAttnBwdSm80INS1_25CollectiveMainloopBwdSm80ILi2ELi2EN4cute5tupleIJNS5_1CILi128EEES8_NS7_ILi64EEEEEENS_10bfloat16_tEfNS_4arch4Sm80ELb1ELb0ELb1ELb0ELb0ELb0ELb0ELb0ELi2ELi4ELi4ELi4ELb0EEENS1_24CollectiveEpilogueBwdGQAISA_fSD_Li256ELb0ELb0EEENS1_25SingleTileBwdLPTSchedulerILb0ELi128ELb0EEEEEEEEEvNT_6ParamsE$_ZN4cute5tupleIJNS0_IJNS0_IJNS_1CILi8EEENS1_ILi1EEEEEENS1_ILi2EEENS0_IJS5_S5_EEEEEENS0_IJNS0_IJS3_NS1_ILi0EEEEEENS1_ILi4096EEENS0_IJiiEEEEEEEEC2ERKS7_RKSC_:
[----:B------:R-:W-:Y:S02]  /*a400*/  MOV R6, 0xa420 ;  /* 0x0000a42000067802 */ /* 0x000fe40000000f00 */
[----:B------:R-:W-:Y:S05]  /*a410*/  CALL.REL.NOINC `($_ZN7cutlass13device_kernelIN5flash19enable_sm80_to_sm89INS1_16FlashAttnBwdSm80INS1_25CollectiveMainloopBwdSm80ILi2ELi2EN4cute5tupleIJNS5_1CILi128EEES8_NS7_ILi64EEEEEENS_10bfloat16_tEfNS_4arch4Sm80ELb1ELb0ELb1ELb0ELb0ELb0ELb0ELb0ELi2ELi4ELi4ELi4ELb0EEENS1_24CollectiveEpilogueBwdGQAISA_fSD_Li256ELb0ELb0EEENS1_25SingleTileBwdLPTSchedulerILb0ELi128ELb0EEEEEEEEEvNT_6ParamsE$_ZN4cute3eso3ESOILb1ELb0EJNS_5tupleIJNS2_IJNS_1CILi8EEENS3_ILi1EEEEEENS3_ILi2EEENS2_IJS7_S7_EEEEEENS2_IJNS2_IJS5_NS3_ILi0EEEEEENS3_ILi4096EEENS2_IJiiEEEEEEEEC2ERKS9_RKSE_) ;  /* 0xffffdc5000007944 */ /* 0x000fea0003c3ffff */
[----:B------:R-:W-:-:S04]  /*a420*/  MOV R5, 0x0 ;  /* 0x0000000000057802 */ /* 0x000fc80000000f00 */
[----:B------:R-:W-:Y:S05]  /*a430*/  RET.REL.NODEC R4 `(_ZN7cutlass13device_kernelIN5flash19enable_sm80_to_sm89INS1_16FlashAttnBwdSm80INS1_25CollectiveMainloopBwdSm80ILi2ELi2EN4cute5tupleIJNS5_1CILi128EEES8_NS7_ILi64EEEEEENS_10bfloat16_tEfNS_4arch4Sm80ELb1ELb0ELb1ELb0ELb0ELb0ELb0ELb0ELi2ELi4ELi4ELi4ELb0EEENS1_24CollectiveEpilogueBwdGQAISA_fSD_Li256ELb0ELb0EEENS1_25SingleTileBwdLPTSchedulerILb0ELi128ELb0EEEEEEEEEvNT_6ParamsE) ;  /* 0xffff5bc004007950 */ /* 0x000fea0003c3ffff */
        .type           $_ZN7cutlass13device_kernelIN5flash19enable_sm80_to_sm89INS1_16FlashAttnBwdSm80INS1_25CollectiveMainloopBwdSm80ILi2ELi2EN4cute5tupleIJNS5_1CILi128EEES8_NS7_ILi64EEEEEENS_10bfloat16_tEfNS_4arch4Sm80ELb1ELb0ELb1ELb0ELb0ELb0ELb0ELb0ELi2ELi4ELi4ELi4ELb0EEENS1_24CollectiveEpilogueBwdGQAISA_fSD_Li256ELb0ELb0EEENS1_25SingleTileBwdLPTSchedulerILb0ELi128ELb0EEEEEEEEEvNT_6ParamsE$_ZN4cute5tupleIJNS0_IJNS0_IJNS_1CILi8EEENS1_ILi1EEEEEENS1_ILi2EEES2_EEENS0_IJNS0_IJS3_NS1_ILi0EEEEEEiNS1_ILi1024EEEEEEEEC2ERKS6_RKSA_,@function
        .size           $_ZN7cutlass13device_kernelIN5flash19enable_sm80_to_sm89INS1_16FlashAttnBwdSm80INS1_25CollectiveMainloopBwdSm80ILi2ELi2EN4cute5tupleIJNS5_1CILi128EEES8_NS7_ILi64EEEEEENS_10bfloat16_tEfNS_4arch4Sm80ELb1ELb0ELb1ELb0ELb0ELb0ELb0ELb0ELi2ELi4ELi4ELi4ELb0EEENS1_24CollectiveEpilogueBwdGQAISA_fSD_Li256ELb0ELb0EEENS1_25SingleTileBwdLPTSchedulerILb0ELi128ELb0EEEEEEEEEvNT_6ParamsE$_ZN4cute5tupleIJNS0_IJNS0_IJNS_1CILi8EEENS1_ILi1EEEEEENS1_ILi2EEES2_EEENS0_IJNS0_IJS3_NS1_ILi0EEEEEEiNS1_ILi1024EEEEEEEEC2ERKS6_RKSA_,($_ZN7cutlass13device_kernelIN5flash19enable_sm80_to_sm89INS1_16FlashAttnBwdSm80INS1_25CollectiveMainloopBwdSm80ILi2ELi2EN4cute5tupleIJNS5_1CILi128EEES8_NS7_ILi64EEEEEENS_10bfloat16_tEfNS_4arch4Sm80ELb1ELb0ELb1ELb0ELb0ELb0ELb0ELb0ELi2ELi4ELi4ELi4ELb0EEENS1_24CollectiveEpilogueBwdGQAISA_fSD_Li256ELb0ELb0EEENS1_25SingleTileBwdLPTSchedulerILb0ELi128ELb0EEEEEEEEEvNT_6ParamsE$_ZN4cute5tupleIJNS0_IJNS0_IJNS_1CILi8EEENS1_ILi1EEEEEENS1_ILi4EEES3_EEENS0_IJNS0_IJS3_NS1_ILi0EEEEEElS7_EEEEEC2ERKS6_RKS9_ - $_ZN7cutlass13device_kernelIN5flash19enable_sm80_to_sm89INS1_16FlashAttnBwdSm80INS1_25CollectiveMainloopBwdSm80ILi2ELi2EN4cute5tupleIJNS5_1CILi128EEES8_NS7_ILi64EEEEEENS_10bfloat16_tEfNS_4arch4Sm80ELb1ELb0ELb1ELb0ELb0ELb0ELb0ELb0ELi2ELi4ELi4ELi4ELb0EEENS1_24CollectiveEpilogueBwdGQAISA_fSD_Li256ELb0ELb0EEENS1_25SingleTileBwdLPTSchedulerILb0ELi128ELb0EEEEEEEEEvNT_6ParamsE$_ZN4cute5tupleIJNS0_IJNS0_IJNS_1CILi8EEENS1_ILi1EEEEEENS1_ILi2EEES2_EEENS0_IJNS0_IJS3_NS1_ILi0EEEEEEiNS1_ILi1024EEEEEEEEC2ERKS6_RKSA_)
$_ZN7cutlass13device_kernelIN5flash19enable_sm80_to_sm89INS1_16FlashAttnBwdSm80INS1_25CollectiveMainloopBwdSm80ILi2ELi2EN4cute5tupleIJNS5_1CILi128EEES8_NS7_ILi64EEEEEENS_10bfloat16_tEfNS_4arch4Sm80ELb1ELb0ELb1ELb0ELb0ELb0ELb0ELb0ELi2ELi4ELi4ELi4ELb0EEENS1_24CollectiveEpilogueBwdGQAISA_fSD_Li256ELb0ELb0EEENS1_25SingleTileBwdLPTSchedulerILb0ELi128ELb0EEEEEEEEEvNT_6ParamsE$_ZN4cute5tupleIJNS0_IJNS0_IJNS_1CILi8EEENS1_ILi1EEEEEENS1_ILi2EEES2_EEENS0_IJNS0_IJS3_NS1_ILi0EEEEEEiNS1_ILi1024EEEEEEEEC2ERKS6_RKSA_:
[----:B------:R-:W-:Y:S02]  /*a440*/  MOV R8, 0xa460 ;  /* 0x0000a46000087802 */ /* 0x000fe40000000f00 */
[----:B------:R-:W-:Y:S05]  /*a450*/  CALL.REL.NOINC `($_ZN7cutlass13device_kernelIN5flash19enable_sm80_to_sm89INS1_16FlashAttnBwdSm80INS1_25CollectiveMainloopBwdSm80ILi2ELi2EN4cute5tupleIJNS5_1CILi128EEES8_NS7_ILi64EEEEEENS_10bfloat16_tEfNS_4arch4Sm80ELb1ELb0ELb1ELb0ELb0ELb0ELb0ELb0ELi2ELi4ELi4ELi4ELb0EEENS1_24CollectiveEpilogueBwdGQAISA_fSD_Li256ELb0ELb0EEENS1_25SingleTileBwdLPTSchedulerILb0ELi128ELb0EEEEEEEEEvNT_6ParamsE$_ZN4cute3eso3ESOILb1ELb0EJNS_5tupleIJNS2_IJNS_1CILi8EEENS3_ILi1EEEEEENS3_ILi2EEES4_EEENS2_IJNS2_IJS5_NS3_ILi0EEEEEEiNS3_ILi1024EEEEEEEEC2ERKS8_RKSC_) ;  /* 0xffffdc7000007944 */ /* 0x000fea0003c3ffff */
[----:B-1----:R-:W-:Y:S02]  /*a460*/  MOV R2, R4 ;  /* 0x0000000400027202 */ /* 0x002fe40000000f00 */
[----:B------:R-:W-:-:S04]  /*a470*/  MOV R3, 0x0 ;  /* 0x0000000000037802 */ /* 0x000fc80000000f00 */
[----:B------:R-:W-:Y:S05]  /*a480*/  RET.REL.NODEC R2 `(_ZN7cutlass13device_kernelIN5flash19enable_sm80_to_sm89INS1_16FlashAttnBwdSm80INS1_25CollectiveMainloopBwdSm80ILi2ELi2EN4cute5tupleIJNS5_1CILi128EEES8_NS7_ILi64EEEEEENS_10bfloat16_tEfNS_4arch4Sm80ELb1ELb0ELb1ELb0ELb0ELb0ELb0ELb0ELi2ELi4ELi4ELi4ELb0EEENS1_24CollectiveEpilogueBwdGQAISA_fSD_Li256ELb0ELb0EEENS1_25SingleTileBwdLPTSchedulerILb0ELi128ELb0EEEEEEEEEvNT_6ParamsE) ;  /* 0xffff5b7002007950 */ /* 0x000fea0003c3ffff */
        .type           $_ZN7cutlass13device_kernelIN5flash19enable_sm80_to_sm89INS1_16FlashAttnBwdSm80INS1_25CollectiveMainloopBwdSm80ILi2ELi2EN4cute5tupleIJNS5_1CILi128EEES8_NS7_ILi64EEEEEENS_10bfloat16_tEfNS_4arch4Sm80ELb1ELb0ELb1ELb0ELb0ELb0ELb0ELb0ELi2ELi4ELi4ELi4ELb0EEENS1_24CollectiveEpilogueBwdGQAISA_fSD_Li256ELb0ELb0EEENS1_25SingleTileBwdLPTSchedulerILb0ELi128ELb0EEEEEEEEEvNT_6ParamsE$_ZN4cute5tupleIJNS0_IJNS0_IJNS_1CILi8EEENS1_ILi1EEEEEENS1_ILi4EEES3_EEENS0_IJNS0_IJS3_NS1_ILi0EEEEEElS7_EEEEEC2ERKS6_RKS9_,@function
        .size           $_ZN7cutlass13device_kernelIN5flash19enable_sm80_to_sm89INS1_16FlashAttnBwdSm80INS1_25CollectiveMainloopBwdSm80ILi2ELi2EN4cute5tupleIJNS5_1CILi128EEES8_NS7_ILi64EEEEEENS_10bfloat16_tEfNS_4arch4Sm80ELb1ELb0ELb1ELb0ELb0ELb0ELb0ELb0ELi2ELi4ELi4ELi4ELb0EEENS1_24CollectiveEpilogueBwdGQAISA_fSD_Li256ELb0ELb0EEENS1_25SingleTileBwdLPTSchedulerILb0ELi128ELb0EEEEEEEEEvNT_6ParamsE$_ZN4cute5tupleIJNS0_IJNS0_IJNS_1CILi8EEENS1_ILi1EEEEEENS1_ILi4EEES3_EEENS0_IJNS0_IJS3_NS1_ILi0EEEEEElS7_EEEEEC2ERKS6_RKS9_,($_ZN7cutlass13device_kernelIN5flash19enable_sm80_to_sm89INS1_16FlashAttnBwdSm80INS1_25CollectiveMainloopBwdSm80ILi2ELi2EN4cute5tupleIJNS5_1CILi128EEES8_NS7_ILi64EEEEEENS_10bfloat16_tEfNS_4arch4Sm80ELb1ELb0ELb1ELb0ELb0ELb0ELb0ELb0ELi2ELi4ELi4ELi4ELb0EEENS1_24CollectiveEpilogueBwdGQAISA_fSD_Li256ELb0ELb0EEENS1_25SingleTileBwdLPTSchedulerILb0ELi128ELb0EEEEEEEEEvNT_6ParamsE$_ZN4cute5tupleIJNS0_IJNS_1CILi16EEENS1_ILi2EEES3_S3_NS1_ILi4EEES3_EEENS0_IJNS1_ILi1EEEiiiNS1_ILi144EEENS1_ILi512EEEEEEEEC2ERKS5_RKS9_ - $_ZN7cutlass13device_kernelIN5flash19enable_sm80_to_sm89INS1_16FlashAttnBwdSm80INS1_25CollectiveMainloopBwdSm80ILi2ELi2EN4cute5tupleIJNS5_1CILi128EEES8_NS7_ILi64EEEEEENS_10bfloat16_tEfNS_4arch4Sm80ELb1ELb0ELb1ELb0ELb0ELb0ELb0ELb0ELi2ELi4ELi4ELi4ELb0EEENS1_24CollectiveEpilogueBwdGQAISA_fSD_Li256ELb0ELb0EEENS1_25SingleTileBwdLPTSchedulerILb0ELi128ELb0EEEEEEEEEvNT_6ParamsE$_ZN4cute5tupleIJNS0_IJNS0_IJNS_1CILi8EEENS1_ILi1EEEEEENS1_ILi4EEES3_EEENS0_IJNS0_IJS3_NS1_ILi0EEEEEElS7_EEEEEC2ERKS6_RKS9_)
$_ZN7cutlass13device_kernelIN5flash19enable_sm80_to_sm89INS1_16FlashAttnBwdSm80INS1_25CollectiveMainloopBwdSm80ILi2ELi2EN4cute5tupleIJNS5_1CILi128EEES8_NS7_ILi64EEEEEENS_10bfloat16_tEfNS_4arch4Sm80ELb1ELb0ELb1ELb0ELb0ELb0ELb0ELb0ELi2ELi4ELi4ELi4ELb0EEENS1_24CollectiveEpilogueBwdGQAISA_fSD_Li256ELb0ELb0EEENS1_25SingleTileBwdLPTSchedulerILb0ELi128ELb0EEEEEEEEEvNT_6ParamsE$_ZN4cute5tupleIJNS0_IJNS0_IJNS_1CILi8EEENS1_ILi1EEEEEENS1_ILi4EEES3_EEENS0_IJNS0_IJS3_NS1_ILi0EEEEEElS7_EEEEEC2ERKS6_RKS9_:
[----:B------:R-:W-:Y:S02]  /*a490*/  MOV R6, 0xa4b0 ;  /* 0x0000a4b000067802 */ /* 0x000fe40000000f00 */
[----:B------:R-:W-:Y:S05]  /*a4a0*/  CALL.REL.NOINC `($_ZN7cutlass13device_kernelIN5flash19enable_sm80_to_sm89INS1_16FlashAttnBwdSm80INS1_25CollectiveMainloopBwdSm80ILi2ELi2EN4cute5tupleIJNS5_1CILi128EEES8_NS7_ILi64EEEEEENS_10bfloat16_tEfNS_4arch4Sm80ELb1ELb0ELb1ELb0ELb0ELb0ELb0ELb0ELi2ELi4ELi4ELi4ELb0EEENS1_24CollectiveEpilogueBwdGQAISA_fSD_Li256ELb0ELb0EEENS1_25SingleTileBwdLPTSchedulerILb0ELi128ELb0EEEEEEEEEvNT_6ParamsE$_ZN4cute3eso3ESOILb1ELb0EJNS_5tupleIJNS2_IJNS_1CILi8EEENS3_ILi1EEEEEENS3_ILi4EEES5_EEENS2_IJNS2_IJS5_NS3_ILi0EEEEEElS9_EEEEEC2ERKS8_RKSB_) ;  /* 0xffffdc6000007944 */ /* 0x000fea0003c3ffff */
[----:B------:R-:W-:-:S04]  /*a4b0*/  MOV R5, 0x0 ;  /* 0x0000000000057802 */ /* 0x000fc80000000f00 */
[----:B------:R-:W-:Y:S05]  /*a4c0*/  RET.REL.NODEC R4 `(_ZN7cutlass13device_kernelIN5flash19enable_sm80_to_sm89INS1_16FlashAttnBwdSm80INS1_25CollectiveMainloopBwdSm80ILi2ELi2EN4cute5tupleIJNS5_1CILi128EEES8_NS7_ILi64EEEEEENS_10bfloat16_tEfNS_4arch4Sm80ELb1ELb0ELb1ELb0ELb0ELb0ELb0ELb0ELi2ELi4ELi4ELi4ELb0EEENS1_24CollectiveEpilogueBwdGQAISA_fSD_Li256ELb0ELb0EEENS1_25SingleTileBwdLPTSchedulerILb0ELi128ELb0EEEEEEEEEvNT_6ParamsE) ;  /* 0xffff5b3004007950 */ /* 0x000fea0003c3ffff */
        .type           $_ZN7cutlass13device_kernelIN5flash19enable_sm80_to_sm89INS1_16FlashAttnBwdSm80INS1_25CollectiveMainloopBwdSm80ILi2ELi2EN4cute5tupleIJNS5_1CILi128EEES8_NS7_ILi64EEEEEENS_10bfloat16_tEfNS_4arch4Sm80ELb1ELb0ELb1ELb0ELb0ELb0ELb0ELb0ELi2ELi4ELi4ELi4ELb0EEENS1_24CollectiveEpilogueBwdGQAISA_fSD_Li256ELb0ELb0EEENS1_25SingleTileBwdLPTSchedulerILb0ELi128ELb0EEEEEEEEEvNT_6ParamsE$_ZN4cute5tupleIJNS0_IJNS_1CILi16EEENS1_ILi2EEES3_S3_NS1_ILi4EEES3_EEENS0_IJNS1_ILi1EEEiiiNS1_ILi144EEENS1_ILi512EEEEEEEEC2ERKS5_RKS9_,@function
        .size           $_ZN7cutlass13device_kernelIN5flash19enable_sm80_to_sm89INS1_16FlashAttnBwdSm80INS1_25CollectiveMainloopBwdSm80ILi2ELi2EN4cute5tupleIJNS5_1CILi128EEES8_NS7_ILi64EEEEEENS_10bfloat16_tEfNS_4arch4Sm80ELb1ELb0ELb1ELb0ELb0ELb0ELb0ELb0ELi2ELi4ELi4ELi4ELb0EEENS1_24CollectiveEpilogueBwdGQAISA_fSD_Li256ELb0ELb0EEENS1_25SingleTileBwdLPTSchedulerILb0ELi128ELb0EEEEEEEEEvNT_6ParamsE$_ZN4cute5tupleIJNS0_IJNS_1CILi16EEENS1_ILi2EEES3_S3_NS1_ILi4EEES3_EEENS0_IJNS1_ILi1EEEiiiNS1_ILi144EEENS1_ILi512EEEEEEEEC2ERKS5_RKS9_,($_ZN7cutlass13device_kernelIN5flash19enable_sm80_to_sm89INS1_16FlashAttnBwdSm80INS1_25CollectiveMainloopBwdSm80ILi2ELi2EN4cute5tupleIJNS5_1CILi128EEES8_NS7_ILi64EEEEEENS_10bfloat16_tEfNS_4arch4Sm80ELb1ELb0ELb1ELb0ELb0ELb0ELb0ELb0ELi2ELi4ELi4ELi4ELb0EEENS1_24CollectiveEpilogueBwdGQAISA_fSD_Li256ELb0ELb0EEENS1_25SingleTileBwdLPTSchedulerILb0ELi128ELb0EEEEEEEEEvNT_6ParamsE$_ZN4cute5tupleIJNS0_IJNS_1CILi1EEENS0_IJS2_NS1_ILi2EEES3_EEEEEENS0_IJNS1_ILi0EEENS0_IJS2_NS1_ILi256EEEiEEEEEEEEC2ERKS5_RKS9_ - $_ZN7cutlass13device_kernelIN5flash19enable_sm80_to_sm89INS1_16FlashAttnBwdSm80INS1_25CollectiveMainloopBwdSm80ILi2ELi2EN4cute5tupleIJNS5_1CILi128EEES8_NS7_ILi64EEEEEENS_10bfloat16_tEfNS_4arch4Sm80ELb1ELb0ELb1ELb0ELb0ELb0ELb0ELb0ELi2ELi4ELi4ELi4ELb0EEENS1_24CollectiveEpilogueBwdGQAISA_fSD_Li256ELb0ELb0EEENS1_25SingleTileBwdLPTSchedulerILb0ELi128ELb0EEEEEEEEEvNT_6ParamsE$_ZN4cute5tupleIJNS0_IJNS_1CILi16EEENS1_ILi2EEES3_S3_NS1_ILi4EEES3_EEENS0_IJNS1_ILi1EEEiiiNS1_ILi144EEENS1_ILi512EEEEEEEEC2ERKS5_RKS9_)
$_ZN7cutlass13device_kernelIN5flash19enable_sm80_to_sm89INS1_16FlashAttnBwdSm80INS1_25CollectiveMainloopBwdSm80ILi2ELi2EN4cute5tupleIJNS5_1CILi128EEES8_NS7_ILi64EEEEEENS_10bfloat16_tEfNS_4arch4Sm80ELb1ELb0ELb1ELb0ELb0ELb0ELb0ELb0ELi2ELi4ELi4ELi4ELb0EEENS1_24CollectiveEpilogueBwdGQAISA_fSD_Li256ELb0ELb0EEENS1_25SingleTileBwdLPTSchedulerILb0ELi128ELb0EEEEEEEEEvNT_6ParamsE$_ZN4cute5tupleIJNS0_IJNS_1CILi16EEENS1_ILi2EEES3_S3_NS1_ILi4EEES3_EEENS0_IJNS1_ILi1EEEiiiNS1_ILi144EEENS1_ILi512EEEEEEEEC2ERKS5_RKS9_:
[----:B------:R-:W-:Y:S02]  /*a4d0*/  MOV R8, 0xa4f0 ;  /* 0x0000a4f000087802 */ /* 0x000fe40000000f00 */
[----:B------:R-:W-:Y:S05]  /*a4e0*/  CALL.REL.NOINC `($_ZN7cutlass13device_kernelIN5flash19enable_sm80_to_sm89INS1_16FlashAttnBwdSm80INS1_25CollectiveMainloopBwdSm80ILi2ELi2EN4cute5tupleIJNS5_1CILi128EEES8_NS7_ILi64EEEEEENS_10bfloat16_tEfNS_4arch4Sm80ELb1ELb0ELb1ELb0ELb0ELb0ELb0ELb0ELi2ELi4ELi4ELi4ELb0EEENS1_24CollectiveEpilogueBwdGQAISA_fSD_Li256ELb0ELb0EEENS1_25SingleTileBwdLPTSchedulerILb0ELi128ELb0EEEEEEEEEvNT_6ParamsE$_ZN4cute3eso3ESOILb1ELb0EJNS_5tupleIJNS_1CILi16EEENS3_ILi2EEES5_S5_NS3_ILi4EEES5_EEENS2_IJNS3_ILi1EEEiiiNS3_ILi144EEENS3_ILi512EEEEEEEEC2ERKS7_RKSB_) ;  /* 0xffffdcd000007944 */ /* 0x000fea0003c3ffff */
[----:B-1----:R-:W-:Y:S02]  /*a4f0*/  MOV R2, R6 ;  /* 0x0000000600027202 */ /* 0x002fe40000000f00 */
[----:B------:R-:W-:-:S04]  /*a500*/  MOV R3, 0x0 ;  /* 0x0000000000037802 */ /* 0x000fc80000000f00 */
[----:B------:R-:W-:Y:S05]  /*a510*/  RET.REL.NODEC R2 `(_ZN7cutlass13device_kernelIN5flash19enable_sm80_to_sm89INS1_16FlashAttnBwdSm80INS1_25CollectiveMainloopBwdSm80ILi2ELi2EN4cute5tupleIJNS5_1CILi128EEES8_NS7_ILi64EEEEEENS_10bfloat16_tEfNS_4arch4Sm80ELb1ELb0ELb1ELb0ELb0ELb0ELb0ELb0ELi2ELi4ELi4ELi4ELb0EEENS1_24CollectiveEpilogueBwdGQAISA_fSD_Li256ELb0ELb0EEENS1_25SingleTileBwdLPTSchedulerILb0ELi128ELb0EEEEEEEEEvNT_6ParamsE) ;  /* 0xffff5ae002007950 */ /* 0x000fea0003c3ffff */
        .type           $_ZN7cutlass13device_kernelIN5flash19enable_sm80_to_sm89INS1_16FlashAttnBwdSm80INS1_25CollectiveMainloopBwdSm80ILi2ELi2EN4cute5tupleIJNS5_1CILi128EEES8_NS7_ILi64EEEEEENS_10bfloat16_tEfNS_4arch4Sm80ELb1ELb0ELb1ELb0ELb0ELb0ELb0ELb0ELi2ELi4ELi4ELi4ELb0EEENS1_24CollectiveEpilogueBwdGQAISA_fSD_Li256ELb0ELb0EEENS1_25SingleTileBwdLPTSchedulerILb0ELi128ELb0EEEEEEEEEvNT_6ParamsE$_ZN4cute5tupleIJNS0_IJNS_1CILi1EEENS0_IJS2_NS1_ILi2EEES3_EEEEEENS0_IJNS1_ILi0EEENS0_IJS2_NS1_ILi256EEEiEEEEEEEEC2ERKS5_RKS9_,@function
        .size           $_ZN7cutlass13device_kernelIN5flash19enable_sm80_to_sm89INS1_16FlashAttnBwdSm80INS1_25CollectiveMainloopBwdSm80ILi2ELi2EN4cute5tupleIJNS5_1CILi128EEES8_NS7_ILi64EEEEEENS_10bfloat16_tEfNS_4arch4Sm80ELb1ELb0ELb1ELb0ELb0ELb0ELb0ELb0ELi2ELi4ELi4ELi4ELb0EEENS1_24CollectiveEpilogueBwdGQAISA_fSD_Li256ELb0ELb0EEENS1_25SingleTileBwdLPTSchedulerILb0ELi128ELb0EEEEEEEEEvNT_6ParamsE$_ZN4cute5tupleIJNS0_IJNS_1CILi1EEENS0_IJS2_NS1_ILi2EEES3_EEEEEENS0_IJNS1_ILi0EEENS0_IJS2_NS1_ILi256EEEiEEEEEEEEC2ERKS5_RKS9_,($_ZN7cutlass13device_kernelIN5flash19enable_sm80_to_sm89INS1_16FlashAttnBwdSm80INS1_25CollectiveMainloopBwdSm80ILi2ELi2EN4cute5tupleIJNS5_1CILi128EEES8_NS7_ILi64EEEEEENS_10bfloat16_tEfNS_4arch4Sm80ELb1ELb0ELb1ELb0ELb0ELb0ELb0ELb0ELi2ELi4ELi4ELi4ELb0EEENS1_24CollectiveEpilogueBwdGQAISA_fSD_Li256ELb0ELb0EEENS1_25SingleTileBwdLPTSchedulerILb0ELi128ELb0EEEEEEEEEvNT_6ParamsE$_ZN4cute5tupleIJNS0_IJNS_1CILi1EEENS1_ILi2EEEEEENS0_IJNS1_ILi0EEEiEEEEEC2ERKS4_RKS6_ - $_ZN7cutlass13device_kernelIN5flash19enable_sm80_to_sm89INS1_16FlashAttnBwdSm80INS1_25CollectiveMainloopBwdSm80ILi2ELi2EN4cute5tupleIJNS5_1CILi128EEES8_NS7_ILi64EEEEEENS_10bfloat16_tEfNS_4arch4Sm80ELb1ELb0ELb1ELb0ELb0ELb0ELb0ELb0ELi2ELi4ELi4ELi4ELb0EEENS1_24CollectiveEpilogueBwdGQAISA_fSD_Li256ELb0ELb0EEENS1_25SingleTileBwdLPTSchedulerILb0ELi128ELb0EEEEEEEEEvNT_6ParamsE$_ZN4cute5tupleIJNS0_IJNS_1CILi1EEENS0_IJS2_NS1_ILi2EEES3_EEEEEENS0_IJNS1_ILi0EEENS0_IJS2_NS1_ILi256EEEiEEEEEEEEC2ERKS5_RKS9_)
$_ZN7cutlass13device_kernelIN5flash19enable_sm80_to_sm89INS1_16FlashAttnBwdSm80INS1_25CollectiveMainloopBwdSm80ILi2ELi2EN4cute5tupleIJNS5_1CILi128EEES8_NS7_ILi64EEEEEENS_10bfloat16_tEfNS_4arch4Sm80ELb1ELb0ELb1ELb0ELb0ELb0ELb0ELb0ELi2ELi4ELi4ELi4ELb0EEENS1_24CollectiveEpilogueBwdGQAISA_fSD_Li256ELb0ELb0EEENS1_25SingleTileBwdLPTSchedulerILb0ELi128ELb0EEEEEEEEEvNT_6ParamsE$_ZN4cute5tupleIJNS0_IJNS_1CILi1EEENS0_IJS2_NS1_ILi2EEES3_EEEEEENS0_IJNS1_ILi0EEENS0_IJS2_NS1_ILi256EEEiEEEEEEEEC2ERKS5_RKS9_:
[----:B------:R-:W-:Y:S02]  /*a520*/  MOV R4, 0xa540 ;  /* 0x0000a54000047802 */ /* 0x000fe40000000f00 */
[----:B------:R-:W-:Y:S05]  /*a530*/  CALL.REL.NOINC `($_ZN7cutlass13device_kernelIN5flash19enable_sm80_to_sm89INS1_16FlashAttnBwdSm80INS1_25CollectiveMainloopBwdSm80ILi2ELi2EN4cute5tupleIJNS5_1CILi128EEES8_NS7_ILi64EEEEEENS_10bfloat16_tEfNS_4arch4Sm80ELb1ELb0ELb1ELb0ELb0ELb0ELb0ELb0ELi2ELi4ELi4ELi4ELb0EEENS1_24CollectiveEpilogueBwdGQAISA_fSD_Li256ELb0ELb0EEENS1_25SingleTileBwdLPTSchedulerILb0ELi128ELb0EEEEEEEEEvNT_6ParamsE$_ZN4cute3eso3ESOILb1ELb0EJNS_5tupleIJNS_1CILi1EEENS2_IJS4_NS3_ILi2EEES5_EEEEEENS2_IJNS3_ILi0EEENS2_IJS4_NS3_ILi256EEEiEEEEEEEEC2ERKS7_RKSB_) ;  /* 0xffffdce000007944 */ /* 0x000fea0003c3ffff */
[----:B-1----:R-:W-:Y:S02]  /*a540*/  MOV R2, R6 ;  /* 0x0000000600027202 */ /* 0x002fe40000000f00 */
[----:B------:R-:W-:-:S04]  /*a550*/  MOV R3, 0x0 ;  /* 0x0000000000037802 */ /* 0x000fc80000000f00 */
[----:B------:R-:W-:Y:S05]  /*a560*/  RET.REL.NODEC R2 `(_ZN7cutlass13device_kernelIN5flash19enable_sm80_to_sm89INS1_16FlashAttnBwdSm80INS1_25CollectiveMainloopBwdSm80ILi2ELi2EN4cute5tupleIJNS5_1CILi128EEES8_NS7_ILi64EEEEEENS_10bfloat16_tEfNS_4arch4Sm80ELb1ELb0ELb1ELb0ELb0ELb0ELb0ELb0ELi2ELi4ELi4ELi4ELb0EEENS1_24CollectiveEpilogueBwdGQAISA_fSD_Li256ELb0ELb0EEENS1_25SingleTileBwdLPTSchedulerILb0ELi128ELb0EEEEEEEEEvNT_6ParamsE) ;  /* 0xffff5a9002007950 */ /* 0x000fea0003c3ffff */
        .type           $_ZN7cutlass13device_kernelIN5flash19enable_sm80_to_sm89INS1_16FlashAttnBwdSm80INS1_25CollectiveMainloopBwdSm80ILi2ELi2EN4cute5tupleIJNS5_1CILi128EEES8_NS7_ILi64EEEEEENS_10bfloat16_tEfNS_4arch4Sm80ELb1ELb0ELb1ELb0ELb0ELb0ELb0ELb0ELi2ELi4ELi4ELi4ELb0EEENS1_24CollectiveEpilogueBwdGQAISA_fSD_Li256ELb0ELb0EEENS1_25SingleTileBwdLPTSchedulerILb0ELi128ELb0EEEEEEEEEvNT_6ParamsE$_ZN4cute5tupleIJNS0_IJNS_1CILi1EEENS1_ILi2EEEEEENS0_IJNS1_ILi0EEEiEEEEEC2ERKS4_RKS6_,@function
        .size           $_ZN7cutlass13device_kernelIN5flash19enable_sm80_to_sm89INS1_16FlashAttnBwdSm80INS1_25CollectiveMainloopBwdSm80ILi2ELi2EN4cute5tupleIJNS5_1CILi128EEES8_NS7_ILi64EEEEEENS_10bfloat16_tEfNS_4arch4Sm80ELb1ELb0ELb1ELb0ELb0ELb0ELb0ELb0ELi2ELi4ELi4ELi4ELb0EEENS1_24CollectiveEpilogueBwdGQAISA_fSD_Li256ELb0ELb0EEENS1_25SingleTileBwdLPTSchedulerILb0ELi128ELb0EEEEEEEEEvNT_6ParamsE$_ZN4cute5tupleIJNS0_IJNS_1CILi1EEENS1_ILi2EEEEEENS0_IJNS1_ILi0EEEiEEEEEC2ERKS4_RKS6_,($_ZN7cutlass13device_kernelIN5flash19enable_sm80_to_sm89INS1_16FlashAttnBwdSm80INS1_25CollectiveMainloopBwdSm80ILi2ELi2EN4cute5tupleIJNS5_1CILi128EEES8_NS7_ILi64EEEEEENS_10bfloat16_tEfNS_4arch4Sm80ELb1ELb0ELb1ELb0ELb0ELb0ELb0ELb0ELi2ELi4ELi4ELi4ELb0EEENS1_24CollectiveEpilogueBwdGQAISA_fSD_Li256ELb0ELb0EEENS1_25SingleTileBwdLPTSchedulerILb0ELi128ELb0EEEEEEEEEvNT_6ParamsE$_ZN4cute5tupleIJNS0_IJNS_1CILi1EEENS1_ILi2EEES3_EEENS0_IJS2_NS1_ILi256EEEiEEEEEC2ERKS4_RKS6_ - $_ZN7cutlass13device_kernelIN5flash19enable_sm80_to_sm89INS1_16FlashAttnBwdSm80INS1_25CollectiveMainloopBwdSm80ILi2ELi2EN4cute5tupleIJNS5_1CILi128EEES8_NS7_ILi64EEEEEENS_10bfloat16_tEfNS_4arch4Sm80ELb1ELb0ELb1ELb0ELb0ELb0ELb0ELb0ELi2ELi4ELi4ELi4ELb0EEENS1_24CollectiveEpilogueBwdGQAISA_fSD_Li256ELb0ELb0EEENS1_25SingleTileBwdLPTSchedulerILb0ELi128ELb0EEEEEEEEEvNT_6ParamsE$_ZN4cute5tupleIJNS0_IJNS_1CILi1EEENS1_ILi2EEEEEENS0_IJNS1_ILi0EEEiEEEEEC2ERKS4_RKS6_)
$_ZN7cutlass13device_kernelIN5flash19enable_sm80_to_sm89INS1_16FlashAttnBwdSm80INS1_25CollectiveMainloopBwdSm80ILi2ELi2EN4cute5tupleIJNS5_1CILi128EEES8_NS7_ILi64EEEEEENS_10bfloat16_tEfNS_4arch4Sm80ELb1ELb0ELb1ELb0ELb0ELb0ELb0ELb0ELi2ELi4ELi4ELi4ELb0EEENS1_24CollectiveEpilogueBwdGQAISA_fSD_Li256ELb0ELb0EEENS1_25SingleTileBwdLPTSchedulerILb0ELi128ELb0EEEEEEEEEvNT_6ParamsE$_ZN4cute5tupleIJNS0_IJNS_1CILi1EEENS1_ILi2EEEEEENS0_IJNS1_ILi0EEEiEEEEEC2ERKS4_RKS6_:
[----:B------:R-:W-:Y:S02]  /*a570*/  MOV R4, 0xa590 ;  /* 0x0000a59000047802 */ /* 0x000fe40000000f00 */
[----:B------:R-:W-:Y:S05]  /*a580*/  CALL.REL.NOINC `($_ZN7cutlass13device_kernelIN5flash19enable_sm80_to_sm89INS1_16FlashAttnBwdSm80INS1_25CollectiveMainloopBwdSm80ILi2ELi2EN4cute5tupleIJNS5_1CILi128EEES8_NS7_ILi64EEEEEENS_10bfloat16_tEfNS_4arch4Sm80ELb1ELb0ELb1ELb0ELb0ELb0ELb0ELb0ELi2ELi4ELi4ELi4ELb0EEENS1_24CollectiveEpilogueBwdGQAISA_fSD_Li256ELb0ELb0EEENS1_25SingleTileBwdLPTSchedulerILb0ELi128ELb0EEEEEEEEEvNT_6ParamsE$_ZN4cute3eso3ESOILb1ELb0EJNS_5tupleIJNS_1CILi1EEENS3_ILi2EEEEEENS2_IJNS3_ILi0EEEiEEEEEC2ERKS6_RKS8_) ;  /* 0xffffde6000007944 */ /* 0x000fea0003c3ffff */
[----:B------:R-:W-:-:S04]  /*a590*/  MOV R7, 0x0 ;  /* 0x0000000000077802 */ /* 0x000fc80000000f00 */
[----:B------:R-:W-:Y:S05]  /*a5a0*/  RET.REL.NODEC R6 `(_ZN7cutlass13device_kernelIN5flash19enable_sm80_to_sm89INS1_16FlashAttnBwdSm80INS1_25CollectiveMainloopBwdSm80ILi2ELi2EN4cute5tupleIJNS5_1CILi128EEES8_NS7_ILi64EEEEEENS_10bfloat16_tEfNS_4arch4Sm80ELb1ELb0ELb1ELb0ELb0ELb0ELb0ELb0ELi2ELi4ELi4ELi4ELb0EEENS1_24CollectiveEpilogueBwdGQAISA_fSD_Li256ELb0ELb0EEENS1_25SingleTileBwdLPTSchedulerILb0ELi128ELb0EEEEEEEEEvNT_6ParamsE) ;  /* 0xffff5a5006007950 */ /* 0x000fea0003c3ffff */
        .type           $_ZN7cutlass13device_kernelIN5flash19enable_sm80_to_sm89INS1_16FlashAttnBwdSm80INS1_25CollectiveMainloopBwdSm80ILi2ELi2EN4cute5tupleIJNS5_1CILi128EEES8_NS7_ILi64EEEEEENS_10bfloat16_tEfNS_4arch4Sm80ELb1ELb0ELb1ELb0ELb0ELb0ELb0ELb0ELi2ELi4ELi4ELi4ELb0EEENS1_24CollectiveEpilogueBwdGQAISA_fSD_Li256ELb0ELb0EEENS1_25SingleTileBwdLPTSchedulerILb0ELi128ELb0EEEEEEEEEvNT_6ParamsE$_ZN4cute5tupleIJNS0_IJNS_1CILi1EEENS1_ILi2EEES3_EEENS0_IJS2_NS1_ILi256EEEiEEEEEC2ERKS4_RKS6_,@function
        .size           $_ZN7cutlass13device_kernelIN5flash19enable_sm80_to_sm89INS1_16FlashAttnBwdSm80INS1_25CollectiveMainloopBwdSm80ILi2ELi2EN4cute5tupleIJNS5_1CILi128EEES8_NS7_ILi64EEEEEENS_10bfloat16_tEfNS_4arch4Sm80ELb1ELb0ELb1ELb0ELb0ELb0ELb0ELb0ELi2ELi4ELi4ELi4ELb0EEENS1_24CollectiveEpilogueBwdGQAISA_fSD_Li256ELb0ELb0EEENS1_25SingleTileBwdLPTSchedulerILb0ELi128ELb0EEEEEEEEEvNT_6ParamsE$_ZN4cute5tupleIJNS0_IJNS_1CILi1EEENS1_ILi2EEES3_EEENS0_IJS2_NS1_ILi256EEEiEEEEEC2ERKS4_RKS6_,($_ZN7cutlass13device_kernelIN5flash19enable_sm80_to_sm89INS1_16FlashAttnBwdSm80INS1_25CollectiveMainloopBwdSm80ILi2ELi2EN4cute5tupleIJNS5_1CILi128EEES8_NS7_ILi64EEEEEENS_10bfloat16_tEfNS_4arch4Sm80ELb1ELb0ELb1ELb0ELb0ELb0ELb0ELb0ELi2ELi4ELi4ELi4ELb0EEENS1_24CollectiveEpilogueBwdGQAISA_fSD_Li256ELb0ELb0EEENS1_25SingleTileBwdLPTSchedulerILb0ELi128ELb0EEEEEEEEEvNT_6ParamsE$_ZN4cute5tupleIJNS0_IJNS_1CILi2EEEEEENS0_IJiEEEEEC2ERKS3_RKS4_ - $_ZN7cutlass13device_kernelIN5flash19enable_sm80_to_sm89INS1_16FlashAttnBwdSm80INS1_25CollectiveMainloopBwdSm80ILi2ELi2EN4cute5tupleIJNS5_1CILi128EEES8_NS7_ILi64EEEEEENS_10bfloat16_tEfNS_4arch4Sm80ELb1ELb0ELb1ELb0ELb0ELb0ELb0ELb0ELi2ELi4ELi4ELi4ELb0EEENS1_24CollectiveEpilogueBwdGQAISA_fSD_Li256ELb0ELb0EEENS1_25SingleTileBwdLPTSchedulerILb0ELi128ELb0EEEEEEEEEvNT_6ParamsE$_ZN4cute5tupleIJNS0_IJNS_1CILi1EEENS1_ILi2EEES3_EEENS0_IJS2_NS1_ILi256EEEiEEEEEC2ERKS4_RKS6_)
$_ZN7cutlass13device_kernelIN5flash19enable_sm80_to_sm89INS1_16FlashAttnBwdSm80INS1_25CollectiveMainloopBwdSm80ILi2ELi2EN4cute5tupleIJNS5_1CILi128EEES8_NS7_ILi64EEEEEENS_10bfloat16_tEfNS_4arch4Sm80ELb1ELb0ELb1ELb0ELb0ELb0ELb0ELb0ELi2ELi4ELi4ELi4ELb0EEENS1_24CollectiveEpilogueBwdGQAISA_fSD_Li256ELb0ELb0EEENS1_25SingleTileBwdLPTSchedulerILb0ELi128ELb0EEEEEEEEEvNT_6ParamsE$_ZN4cute5tupleIJNS0_IJNS_1CILi1EEENS1_ILi2EEES3_EEENS0_IJS2_NS1_ILi256EEEiEEEEEC2ERKS4_RKS6_:
[----:B------:R-:W-:Y:S02]  /*a5b0*/  MOV R4, 0xa5d0 ;  /* 0x0000a5d000047802 */ /* 0x000fe40000000f00 */
[----:B------:R-:W-:Y:S05]  /*a5c0*/  CALL.REL.NOINC `($_ZN7cutlass13device_kernelIN5flash19enable_sm80_to_sm89INS1_16FlashAttnBwdSm80INS1_25CollectiveMainloopBwdSm80ILi2ELi2EN4cute5tupleIJNS5_1CILi128EEES8_NS7_ILi64EEEEEENS_10bfloat16_tEfNS_4arch4Sm80ELb1ELb0ELb1ELb0ELb0ELb0ELb0ELb0ELi2ELi4ELi4ELi4ELb0EEENS1_24CollectiveEpilogueBwdGQAISA_fSD_Li256ELb0ELb0EEENS1_25SingleTileBwdLPTSchedulerILb0ELi128ELb0EEEEEEEEEvNT_6ParamsE$_ZN4cute3eso3ESOILb1ELb0EJNS_5tupleIJNS_1CILi1EEENS3_ILi2EEES5_EEENS2_IJS4_NS3_ILi256EEEiEEEEEC2ERKS6_RKS8_) ;  /* 0xffffde6000007944 */ /* 0x000fea0003c3ffff */
[----:B-1----:R-:W-:Y:S02]  /*a5d0*/  MOV R2, R6 ;  /* 0x0000000600027202 */ /* 0x002fe40000000f00 */
[----:B------:R-:W-:-:S04]  /*a5e0*/  MOV R3, 0x0 ;  /* 0x0000000000037802 */ /* 0x000fc80000000f00 */
[----:B------:R-:W-:Y:S05]  /*a5f0*/  RET.REL.NODEC R2 `(_ZN7cutlass13device_kernelIN5flash19enable_sm80_to_sm89INS1_16FlashAttnBwdSm80INS1_25CollectiveMainloopBwdSm80ILi2ELi2EN4cute5tupleIJNS5_1CILi128EEES8_NS7_ILi64EEEEEENS_10bfloat16_tEfNS_4arch4Sm80ELb1ELb0ELb1ELb0ELb0ELb0ELb0ELb0ELi2ELi4ELi4ELi4ELb0EEENS1_24CollectiveEpilogueBwdGQAISA_fSD_Li256ELb0ELb0EEENS1_25SingleTileBwdLPTSchedulerILb0ELi128ELb0EEEEEEEEEvNT_6ParamsE) ;  /* 0xffff5a0002007950 */ /* 0x000fea0003c3ffff */
        .type           $_ZN7cutlass13device_kernelIN5flash19enable_sm80_to_sm89INS1_16FlashAttnBwdSm80INS1_25CollectiveMainloopBwdSm80ILi2ELi2EN4cute5tupleIJNS5_1CILi128EEES8_NS7_ILi64EEEEEENS_10bfloat16_tEfNS_4arch4Sm80ELb1ELb0ELb1ELb0ELb0ELb0ELb0ELb0ELi2ELi4ELi4ELi4ELb0EEENS1_24CollectiveEpilogueBwdGQAISA_fSD_Li256ELb0ELb0EEENS1_25SingleTileBwdLPTSchedulerILb0ELi128ELb0EEEEEEEEEvNT_6ParamsE$_ZN4cute5tupleIJNS0_IJNS_1CILi2EEEEEENS0_IJiEEEEEC2ERKS3_RKS4_,@function
        .size           $_ZN7cutlass13device_kernelIN5flash19enable_sm80_to_sm89INS1_16FlashAttnBwdSm80INS1_25CollectiveMainloopBwdSm80ILi2ELi2EN4cute5tupleIJNS5_1CILi128EEES8_NS7_ILi64EEEEEENS_10bfloat16_tEfNS_4arch4Sm80ELb1ELb0ELb1ELb0ELb0ELb0ELb0ELb0ELi2ELi4ELi4ELi4ELb0EEENS1_24CollectiveEpilogueBwdGQAISA_fSD_Li256ELb0ELb0EEENS1_25SingleTileBwdLPTSchedulerILb0ELi128ELb0EEEEEEEEEvNT_6ParamsE$_ZN4cute5tupleIJNS0_IJNS_1CILi2EEEEEENS0_IJiEEEEEC2ERKS3_RKS4_,($_ZN7cutlass13device_kernelIN5flash19enable_sm80_to_sm89INS1_16FlashAttnBwdSm80INS1_25CollectiveMainloopBwdSm80ILi2ELi2EN4cute5tupleIJNS5_1CILi128EEES8_NS7_ILi64EEEEEENS_10bfloat16_tEfNS_4arch4Sm80ELb1ELb0ELb1ELb0ELb0ELb0ELb0ELb0ELi2ELi4ELi4ELi4ELb0EEENS1_24CollectiveEpilogueBwdGQAISA_fSD_Li256ELb0ELb0EEENS1_25SingleTileBwdLPTSchedulerILb0ELi128ELb0EEEEEEEEEvNT_6ParamsE$_ZN4cute5tupleIJNS0_IJNS_1CILi2EEES2_EEENS0_IJNS1_ILi1EEEiEEEEEC2ERKS3_RKS5_ - $_ZN7cutlass13device_kernelIN5flash19enable_sm80_to_sm89INS1_16FlashAttnBwdSm80INS1_25CollectiveMainloopBwdSm80ILi2ELi2EN4cute5tupleIJNS5_1CILi128EEES8_NS7_ILi64EEEEEENS_10bfloat16_tEfNS_4arch4Sm80ELb1ELb0ELb1ELb0ELb0ELb0ELb0ELb0ELi2ELi4ELi4ELi4ELb0EEENS1_24CollectiveEpilogueBwdGQAISA_fSD_Li256ELb0ELb0EEENS1_25SingleTileBwdLPTSchedulerILb0ELi128ELb0EEEEEEEEEvNT_6ParamsE$_ZN4cute5tupleIJNS0_IJNS_1CILi2EEEEEENS0_IJiEEEEEC2ERKS3_RKS4_)
$_ZN7cutlass13device_kernelIN5flash19enable_sm80_to_sm89INS1_16FlashAttnBwdSm80INS1_25CollectiveMainloopBwdSm80ILi2ELi2EN4cute5tupleIJNS5_1CILi128EEES8_NS7_ILi64EEEEEENS_10bfloat16_tEfNS_4arch4Sm80ELb1ELb0ELb1ELb0ELb0ELb0ELb0ELb0ELi2ELi4ELi4ELi4ELb0EEENS1_24CollectiveEpilogueBwdGQAISA_fSD_Li256ELb0ELb0EEENS1_25SingleTileBwdLPTSchedulerILb0ELi128ELb0EEEEEEEEEvNT_6ParamsE$_ZN4cute5tupleIJNS0_IJNS_1CILi2EEEEEENS0_IJiEEEEEC2ERKS3_RKS4_:
[----:B------:R-:W-:Y:S02]  /*a600*/  MOV R6, 0xa620 ;  /* 0x0000a62000067802 */ /* 0x000fe40000000f00 */
[----:B------:R-:W-:Y:S05]  /*a610*/  CALL.REL.NOINC `($_ZN7cutlass13device_kernelIN5flash19enable_sm80_to_sm89INS1_16FlashAttnBwdSm80INS1_25CollectiveMainloopBwdSm80ILi2ELi2EN4cute5tupleIJNS5_1CILi128EEES8_NS7_ILi64EEEEEENS_10bfloat16_tEfNS_4arch4Sm80ELb1ELb0ELb1ELb0ELb0ELb0ELb0ELb0ELi2ELi4ELi4ELi4ELb0EEENS1_24CollectiveEpilogueBwdGQAISA_fSD_Li256ELb0ELb0EEENS1_25SingleTileBwdLPTSchedulerILb0ELi128ELb0EEEEEEEEEvNT_6ParamsE$_ZN4cute3eso3ESOILb1ELb0EJNS_5tupleIJNS_1CILi2EEEEEENS2_IJiEEEEEC2ERKS5_RKS6_) ;  /* 0xffffde5000007944 */ /* 0x000fea0003c3ffff */
[----:B------:R-:W-:-:S04]  /*a620*/  MOV R5, 0x0 ;  /* 0x0000000000057802 */ /* 0x000fc80000000f00 */
[----:B------:R-:W-:Y:S05]  /*a630*/  RET.REL.NODEC R4 `(_ZN7cutlass13device_kernelIN5flash19enable_sm80_to_sm89INS1_16FlashAttnBwdSm80INS1_25CollectiveMainloopBwdSm80ILi2ELi2EN4cute5tupleIJNS5_1CILi128EEES8_NS7_ILi64EEEEEENS_10bfloat16_tEfNS_4arch4Sm80ELb1ELb0ELb1ELb0ELb0ELb0ELb0ELb0ELi2ELi4ELi4ELi4ELb0EEENS1_24CollectiveEpilogueBwdGQAISA_fSD_Li256ELb0ELb0EEENS1_25SingleTileBwdLPTSchedulerILb0ELi128ELb0EEEEEEEEEvNT_6ParamsE) ;  /* 0xffff59c004007950 */ /* 0x000fea0003c3ffff */
        .type           $_ZN7cutlass13device_kernelIN5flash19enable_sm80_to_sm89INS1_16FlashAttnBwdSm80INS1_25CollectiveMainloopBwdSm80ILi2ELi2EN4cute5tupleIJNS5_1CILi128EEES8_NS7_ILi64EEEEEENS_10bfloat16_tEfNS_4arch4Sm80ELb1ELb0ELb1ELb0ELb0ELb0ELb0ELb0ELi2ELi4ELi4ELi4ELb0EEENS1_24CollectiveEpilogueBwdGQAISA_fSD_Li256ELb0ELb0EEENS1_25SingleTileBwdLPTSchedulerILb0ELi128ELb0EEEEEEEEEvNT_6ParamsE$_ZN4cute5tupleIJNS0_IJNS_1CILi2EEES2_EEENS0_IJNS1_ILi1EEEiEEEEEC2ERKS3_RKS5_,@function
        .size           $_ZN7cutlass13device_kernelIN5flash19enable_sm80_to_sm89INS1_16FlashAttnBwdSm80INS1_25CollectiveMainloopBwdSm80ILi2ELi2EN4cute5tupleIJNS5_1CILi128EEES8_NS7_ILi64EEEEEENS_10bfloat16_tEfNS_4arch4Sm80ELb1ELb0ELb1ELb0ELb0ELb0ELb0ELb0ELi2ELi4ELi4ELi4ELb0EEENS1_24CollectiveEpilogueBwdGQAISA_fSD_Li256ELb0ELb0EEENS1_25SingleTileBwdLPTSchedulerILb0ELi128ELb0EEEEEEEEEvNT_6ParamsE$_ZN4cute5tupleIJNS0_IJNS_1CILi2EEES2_EEENS0_IJNS1_ILi1EEEiEEEEEC2ERKS3_RKS5_,($_ZN7cutlass13device_kernelIN5flash19enable_sm80_to_sm89INS1_16FlashAttnBwdSm80INS1_25CollectiveMainloopBwdSm80ILi2ELi2EN4cute5tupleIJNS5_1CILi128EEES8_NS7_ILi64EEEEEENS_10bfloat16_tEfNS_4arch4Sm80ELb1ELb0ELb1ELb0ELb0ELb0ELb0ELb0ELi2ELi4ELi4ELi4ELb0EEENS1_24CollectiveEpilogueBwdGQAISA_fSD_Li256ELb0ELb0EEENS1_25SingleTileBwdLPTSchedulerILb0ELi128ELb0EEEEEEEEEvNT_6ParamsE$_ZN4cute5tupleIJNS0_IJNS_1CILi2EEES2_EEENS0_IJiNS1_ILi4096EEEEEEEEC2ERKS3_RKS5_ - $_ZN7cutlass13device_kernelIN5flash19enable_sm80_to_sm89INS1_16FlashAttnBwdSm80INS1_25CollectiveMainloopBwdSm80ILi2ELi2EN4cute5tupleIJNS5_1CILi128EEES8_NS7_ILi64EEEEEENS_10bfloat16_tEfNS_4arch4Sm80ELb1ELb0ELb1ELb0ELb0ELb0ELb0ELb0ELi2ELi4ELi4ELi4ELb0EEENS1_24CollectiveEpilogueBwdGQAISA_fSD_Li256ELb0ELb0EEENS1_25SingleTileBwdLPTSchedulerILb0ELi128ELb0EEEEEEEEEvNT_6ParamsE$_ZN4cute5tupleIJNS0_IJNS_1CILi2EEES2_EEENS0_IJNS1_ILi1EEEiEEEEEC2ERKS3_RKS5_)
$_ZN7cutlass13device_kernelIN5flash19enable_sm80_to_sm89INS1_16FlashAttnBwdSm80INS1_25CollectiveMainloopBwdSm80ILi2ELi2EN4cute5tupleIJNS5_1CILi128EEES8_NS7_ILi64EEEEEENS_10bfloat16_tEfNS_4arch4Sm80ELb1ELb0ELb1ELb0ELb0ELb0ELb0ELb0ELi2ELi4ELi4ELi4ELb0EEENS1_24CollectiveEpilogueBwdGQAISA_fSD_Li256ELb0ELb0EEENS1_25SingleTileBwdLPTSchedulerILb0ELi128ELb0EEEEEEEEEvNT_6ParamsE$_ZN4cute5tupleIJNS0_IJNS_1CILi2EEES2_EEENS0_IJNS1_ILi1EEEiEEEEEC2ERKS3_RKS5_:
[----:B------:R-:W-:Y:S02]  /*a640*/  MOV R4, 0xa660 ;  /* 0x0000a66000047802 */ /* 0x000fe40000000f00 */
[----:B------:R-:W-:Y:S05]  /*a650*/  CALL.REL.NOINC `($_ZN7cutlass13device_kernelIN5flash19enable_sm80_to_sm89INS1_16FlashAttnBwdSm80INS1_25CollectiveMainloopBwdSm80ILi2ELi2EN4cute5tupleIJNS5_1CILi128EEES8_NS7_ILi64EEEEEENS_10bfloat16_tEfNS_4arch4Sm80ELb1ELb0ELb1ELb0ELb0ELb0ELb0ELb0ELi2ELi4ELi4ELi4ELb0EEENS1_24CollectiveEpilogueBwdGQAISA_fSD_Li256ELb0ELb0EEENS1_25SingleTileBwdLPTSchedulerILb0ELi128ELb0EEEEEEEEEvNT_6ParamsE$_ZN4cute3eso3ESOILb1ELb0EJNS_5tupleIJNS_1CILi2EEES4_EEENS2_IJNS3_ILi1EEEiEEEEEC2ERKS5_RKS7_) ;  /* 0xffffdee000007944 */ /* 0x000fea0003c3ffff */
[----:B-1----:R-:W-:Y:S02]  /*a660*/  MOV R2, R6 ;  /* 0x0000000600027202 */ /* 0x002fe40000000f00 */
[----:B------:R-:W-:-:S04]  /*a670*/  MOV R3, 0x0 ;  /* 0x0000000000037802 */ /* 0x000fc80000000f00 */
[----:B------:R-:W-:Y:S05]  /*a680*/  RET.REL.NODEC R2 `(_ZN7cutlass13device_kernelIN5flash19enable_sm80_to_sm89INS1_16FlashAttnBwdSm80INS1_25CollectiveMainloopBwdSm80ILi2ELi2EN4cute5tupleIJNS5_1CILi128EEES8_NS7_ILi64EEEEEENS_10bfloat16_tEfNS_4arch4Sm80ELb1ELb0ELb1ELb0ELb0ELb0ELb0ELb0ELi2ELi4ELi4ELi4ELb0EEENS1_24CollectiveEpilogueBwdGQAISA_fSD_Li256ELb0ELb0EEENS1_25SingleTileBwdLPTSchedulerILb0ELi128ELb0EEEEEEEEEvNT_6ParamsE) ;  /* 0xffff597002007950 */ /* 0x000fea0003c3ffff */
        .type           $_ZN7cutlass13device_kernelIN5flash19enable_sm80_to_sm89INS1_16FlashAttnBwdSm80INS1_25CollectiveMainloopBwdSm80ILi2ELi2EN4cute5tupleIJNS5_1CILi128EEES8_NS7_ILi64EEEEEENS_10bfloat16_tEfNS_4arch4Sm80ELb1ELb0ELb1ELb0ELb0ELb0ELb0ELb0ELi2ELi4ELi4ELi4ELb0EEENS1_24CollectiveEpilogueBwdGQAISA_fSD_Li256ELb0ELb0EEENS1_25SingleTileBwdLPTSchedulerILb0ELi128ELb0EEEEEEEEEvNT_6ParamsE$_ZN4cute5tupleIJNS0_IJNS_1CILi2EEES2_EEENS0_IJiNS1_ILi4096EEEEEEEEC2ERKS3_RKS5_,@function
        .size           $_ZN7cutlass13device_kernelIN5flash19enable_sm80_to_sm89INS1_16FlashAttnBwdSm80INS1_25CollectiveMainloopBwdSm80ILi2ELi2EN4cute5tupleIJNS5_1CILi128EEES8_NS7_ILi64EEEEEENS_10bfloat16_tEfNS_4arch4Sm80ELb1ELb0ELb1ELb0ELb0ELb0ELb0ELb0ELi2ELi4ELi4ELi4ELb0EEENS1_24CollectiveEpilogueBwdGQAISA_fSD_Li256ELb0ELb0EEENS1_25SingleTileBwdLPTSchedulerILb0ELi128ELb0EEEEEEEEEvNT_6ParamsE$_ZN4cute5tupleIJNS0_IJNS_1CILi2EEES2_EEENS0_IJiNS1_ILi4096EEEEEEEEC2ERKS3_RKS5_,($_ZN7cutlass13device_kernelIN5flash19enable_sm80_to_sm89INS1_16FlashAttnBwdSm80INS1_25CollectiveMainloopBwdSm80ILi2ELi2EN4cute5tupleIJNS5_1CILi128EEES8_NS7_ILi64EEEEEENS_10bfloat16_tEfNS_4arch4Sm80ELb1ELb0ELb1ELb0ELb0ELb0ELb0ELb0ELi2ELi4ELi4ELi4ELb0EEENS1_24CollectiveEpilogueBwdGQAISA_fSD_Li256ELb0ELb0EEENS1_25SingleTileBwdLPTSchedulerILb0ELi128ELb0EEEEEEEEEvNT_6ParamsE$_ZN4cute5tupleIJNS0_IJNS_1CILi2EEES2_EEENS0_IJiNS1_ILi512EEEEEEEEC2ERKS3_RKS5_ - $_ZN7cutlass13device_kernelIN5flash19enable_sm80_to_sm89INS1_16FlashAttnBwdSm80INS1_25CollectiveMainloopBwdSm80ILi2ELi2EN4cute5tupleIJNS5_1CILi128EEES8_NS7_ILi64EEEEEENS_10bfloat16_tEfNS_4arch4Sm80ELb1ELb0ELb1ELb0ELb0ELb0ELb0ELb0ELi2ELi4ELi4ELi4ELb0EEENS1_24CollectiveEpilogueBwdGQAISA_fSD_Li256ELb0ELb0EEENS1_25SingleTileBwdLPTSchedulerILb0ELi128ELb0EEEEEEEEEvNT_6ParamsE$_ZN4cute5tupleIJNS0_IJNS_1CILi2EEES2_EEENS0_IJiNS1_ILi4096EEEEEEEEC2ERKS3_RKS5_)
$_ZN7cutlass13device_kernelIN5flash19enable_sm80_to_sm89INS1_16FlashAttnBwdSm80INS1_25CollectiveMainloopBwdSm80ILi2ELi2EN4cute5tupleIJNS5_1CILi128EEES8_NS7_ILi64EEEEEENS_10bfloat16_tEfNS_4arch4Sm80ELb1ELb0ELb1ELb0ELb0ELb0ELb0ELb0ELi2ELi4ELi4ELi4ELb0EEENS1_24CollectiveEpilogueBwdGQAISA_fSD_Li256ELb0ELb0EEENS1_25SingleTileBwdLPTSchedulerILb0ELi128ELb0EEEEEEEEEvNT_6ParamsE$_ZN4cute5tupleIJNS0_IJNS_1CILi2EEES2_EEENS0_IJiNS1_ILi4096EEEEEEEEC2ERKS3_RKS5_:
[----:B------:R-:W-:Y:S02]  /*a690*/  MOV R4, 0xa6b0 ;  /* 0x0000a6b000047802 */ /* 0x000fe40000000f00 */
[----:B------:R-:W-:Y:S05]  /*a6a0*/  CALL.REL.NOINC `($_ZN7cutlass13device_kernelIN5flash19enable_sm80_to_sm89INS1_16FlashAttnBwdSm80INS1_25CollectiveMainloopBwdSm80ILi2ELi2EN4cute5tupleIJNS5_1CILi128EEES8_NS7_ILi64EEEEEENS_10bfloat16_tEfNS_4arch4Sm80ELb1ELb0ELb1ELb0ELb0ELb0ELb0ELb0ELi2ELi4ELi4ELi4ELb0EEENS1_24CollectiveEpilogueBwdGQAISA_fSD_Li256ELb0ELb0EEENS1_25SingleTileBwdLPTSchedulerILb0ELi128ELb0EEEEEEEEEvNT_6ParamsE$_ZN4cute3eso3ESOILb1ELb0EJNS_5tupleIJNS_1CILi2EEES4_EEENS2_IJiNS3_ILi4096EEEEEEEEC2ERKS5_RKS7_) ;  /* 0xffffded000007944 */ /* 0x000fea0003c3ffff */
[----:B-1----:R-:W-:Y:S02]  /*a6b0*/  MOV R2, R6 ;  /* 0x0000000600027202 */ /* 0x002fe40000000f00 */
[----:B------:R-:W-:-:S04]  /*a6c0*/  MOV R3, 0x0 ;  /* 0x0000000000037802 */ /* 0x000fc80000000f00 */
[----:B------:R-:W-:Y:S05]  /*a6d0*/  RET.REL.NODEC R2 `(_ZN7cutlass13device_kernelIN5flash19enable_sm80_to_sm89INS1_16FlashAttnBwdSm80INS1_25CollectiveMainloopBwdSm80ILi2ELi2EN4cute5tupleIJNS5_1CILi128EEES8_NS7_ILi64EEEEEENS_10bfloat16_tEfNS_4arch4Sm80ELb1ELb0ELb1ELb0ELb0ELb0ELb0ELb0ELi2ELi4ELi4ELi4ELb0EEENS1_24CollectiveEpilogueBwdGQAISA_fSD_Li256ELb0ELb0EEENS1_25SingleTileBwdLPTSchedulerILb0ELi128ELb0EEEEEEEEEvNT_6ParamsE) ;  /* 0xffff592002007950 */ /* 0x000fea0003c3ffff */
        .type           $_ZN7cutlass13device_kernelIN5flash19enable_sm80_to_sm89INS1_16FlashAttnBwdSm80INS1_25CollectiveMainloopBwdSm80ILi2ELi2EN4cute5tupleIJNS5_1CILi128EEES8_NS7_ILi64EEEEEENS_10bfloat16_tEfNS_4arch4Sm80ELb1ELb0ELb1ELb0ELb0ELb0ELb0ELb0ELi2ELi4ELi4ELi4ELb0EEENS1_24CollectiveEpilogueBwdGQAISA_fSD_Li256ELb0ELb0EEENS1_25SingleTileBwdLPTSchedulerILb0ELi128ELb0EEEEEEEEEvNT_6ParamsE$_ZN4cute5tupleIJNS0_IJNS_1CILi2EEES2_EEENS0_IJiNS1_ILi512EEEEEEEEC2ERKS3_RKS5_,@function
        .size           $_ZN7cutlass13device_kernelIN5flash19enable_sm80_to_sm89INS1_16FlashAttnBwdSm80INS1_25CollectiveMainloopBwdSm80ILi2ELi2EN4cute5tupleIJNS5_1CILi128EEES8_NS7_ILi64EEEEEENS_10bfloat16_tEfNS_4arch4Sm80ELb1ELb0ELb1ELb0ELb0ELb0ELb0ELb0ELi2ELi4ELi4ELi4ELb0EEENS1_24CollectiveEpilogueBwdGQAISA_fSD_Li256ELb0ELb0EEENS1_25SingleTileBwdLPTSchedulerILb0ELi128ELb0EEEEEEEEEvNT_6ParamsE$_ZN4cute5tupleIJNS0_IJNS_1CILi2EEES2_EEENS0_IJiNS1_ILi512EEEEEEEEC2ERKS3_RKS5_,($_ZN7cutlass13device_kernelIN5flash19enable_sm80_to_sm89INS1_16FlashAttnBwdSm80INS1_25CollectiveMainloopBwdSm80ILi2ELi2EN4cute5tupleIJNS5_1CILi128EEES8_NS7_ILi64EEEEEENS_10bfloat16_tEfNS_4arch4Sm80ELb1ELb0ELb1ELb0ELb0ELb0ELb0ELb0ELi2ELi4ELi4ELi4ELb0EEENS1_24CollectiveEpilogueBwdGQAISA_fSD_Li256ELb0ELb0EEENS1_25SingleTileBwdLPTSchedulerILb0ELi128ELb0EEEEEEEEEvNT_6ParamsE$_ZN4cute5tupleIJNS0_IJNS_1CILi2EEES2_EEENS0_IJiiEEEEEC2ERKS3_RKS4_ - $_ZN7cutlass13device_kernelIN5flash19enable_sm80_to_sm89INS1_16FlashAttnBwdSm80INS1_25CollectiveMainloopBwdSm80ILi2ELi2EN4cute5tupleIJNS5_1CILi128EEES8_NS7_ILi64EEEEEENS_10bfloat16_tEfNS_4arch4Sm80ELb1ELb0ELb1ELb0ELb0ELb0ELb0ELb0ELi2ELi4ELi4ELi4ELb0EEENS1_24CollectiveEpilogueBwdGQAISA_fSD_Li256ELb0ELb0EEENS1_25SingleTileBwdLPTSchedulerILb0ELi128ELb0EEEEEEEEEvNT_6ParamsE$_ZN4cute5tupleIJNS0_IJNS_1CILi2EEES2_EEENS0_IJiNS1_ILi512EEEEEEEEC2ERKS3_RKS5_)
$_ZN7cutlass13device_kernelIN5flash19enable_sm80_to_sm89INS1_16FlashAttnBwdSm80INS1_25CollectiveMainloopBwdSm80ILi2ELi2EN4cute5tupleIJNS5_1CILi128EEES8_NS7_ILi64EEEEEENS_10bfloat16_tEfNS_4arch4Sm80ELb1ELb0ELb1ELb0ELb0ELb0ELb0ELb0ELi2ELi4ELi4ELi4ELb0EEENS1_24CollectiveEpilogueBwdGQAISA_fSD_Li256ELb0ELb0EEENS1_25SingleTileBwdLPTSchedulerILb0ELi128ELb0EEEEEEEEEvNT_6ParamsE$_ZN4cute5tupleIJNS0_IJNS_1CILi2EEES2_EEENS0_IJiNS1_ILi512EEEEEEEEC2ERKS3_RKS5_:
[----:B------:R-:W-:Y:S02]  /*a6e0*/  MOV R4, 0xa700 ;  /* 0x0000a70000047802 */ /* 0x000fe40000000f00 */
[----:B------:R-:W-:Y:S05]  /*a6f0*/  CALL.REL.NOINC `($_ZN7cutlass13device_kernelIN5flash19enable_sm80_to_sm89INS1_16FlashAttnBwdSm80INS1_25CollectiveMainloopBwdSm80ILi2ELi2EN4cute5tupleIJNS5_1CILi128EEES8_NS7_ILi64EEEEEENS_10bfloat16_tEfNS_4arch4Sm80ELb1ELb0ELb1ELb0ELb0ELb0ELb0ELb0ELi2ELi4ELi4ELi4ELb0EEENS1_24CollectiveEpilogueBwdGQAISA_fSD_Li256ELb0ELb0EEENS1_25SingleTileBwdLPTSchedulerILb0ELi128ELb0EEEEEEEEEvNT_6ParamsE$_ZN4cute3eso3ESOILb1ELb0EJNS_5tupleIJNS_1CILi2EEES4_EEENS2_IJiNS3_ILi512EEEEEEEEC2ERKS5_RKS7_) ;  /* 0xffffdec000007944 */ /* 0x000fea0003c3ffff */
[----:B-1----:R-:W-:Y:S02]  /*a700*/  MOV R2, R6 ;  /* 0x0000000600027202 */ /* 0x002fe40000000f00 */
[----:B------:R-:W-:-:S04]  /*a710*/  MOV R3, 0x0 ;  /* 0x0000000000037802 */ /* 0x000fc80000000f00 */
[----:B------:R-:W-:Y:S05]  /*a720*/  RET.REL.NODEC R2 `(_ZN7cutlass13device_kernelIN5flash19enable_sm80_to_sm89INS1_16FlashAttnBwdSm80INS1_25CollectiveMainloopBwdSm80ILi2ELi2EN4cute5tupleIJNS5_1CILi128EEES8_NS7_ILi64EEEEEENS_10bfloat16_tEfNS_4arch4Sm80ELb1ELb0ELb1ELb0ELb0ELb0ELb0ELb0ELi2ELi4ELi4ELi4ELb0EEENS1_24CollectiveEpilogueBwdGQAISA_fSD_Li256ELb0ELb0EEENS1_25SingleTileBwdLPTSchedulerILb0ELi128ELb0EEEEEEEEEvNT_6ParamsE) ;  /* 0xffff58d002007950 */ /* 0x000fea0003c3ffff */
        .type           $_ZN7cutlass13device_kernelIN5flash19enable_sm80_to_sm89INS1_16FlashAttnBwdSm80INS1_25CollectiveMainloopBwdSm80ILi2ELi2EN4cute5tupleIJNS5_1CILi128EEES8_NS7_ILi64EEEEEENS_10bfloat16_tEfNS_4arch4Sm80ELb1ELb0ELb1ELb0ELb0ELb0ELb0ELb0ELi2ELi4ELi4ELi4ELb0EEENS1_24CollectiveEpilogueBwdGQAISA_fSD_Li256ELb0ELb0EEENS1_25SingleTileBwdLPTSchedulerILb0ELi128ELb0EEEEEEEEEvNT_6ParamsE$_ZN4cute5tupleIJNS0_IJNS_1CILi2EEES2_EEENS0_IJiiEEEEEC2ERKS3_RKS4_,@function
        .size           $_ZN7cutlass13device_kernelIN5flash19enable_sm80_to_sm89INS1_16FlashAttnBwdSm80INS1_25CollectiveMainloopBwdSm80ILi2ELi2EN4cute5tupleIJNS5_1CILi128EEES8_NS7_ILi64EEEEEENS_10bfloat16_tEfNS_4arch4Sm80ELb1ELb0ELb1ELb0ELb0ELb0ELb0ELb0ELi2ELi4ELi4ELi4ELb0EEENS1_24CollectiveEpilogueBwdGQAISA_fSD_Li256ELb0ELb0EEENS1_25SingleTileBwdLPTSchedulerILb0ELi128ELb0EEEEEEEEEvNT_6ParamsE$_ZN4cute5tupleIJNS0_IJNS_1CILi2EEES2_EEENS0_IJiiEEEEEC2ERKS3_RKS4_,($_ZN7cutlass13device_kernelIN5flash19enable_sm80_to_sm89INS1_16FlashAttnBwdSm80INS1_25CollectiveMainloopBwdSm80ILi2ELi2EN4cute5tupleIJNS5_1CILi128EEES8_NS7_ILi64EEEEEENS_10bfloat16_tEfNS_4arch4Sm80ELb1ELb0ELb1ELb0ELb0ELb0ELb0ELb0ELi2ELi4ELi4ELi4ELb0EEENS1_24CollectiveEpilogueBwdGQAISA_fSD_Li256ELb0ELb0EEENS1_25SingleTileBwdLPTSchedulerILb0ELi128ELb0EEEEEEEEEvNT_6ParamsE$_ZN4cute5tupleIJNS0_IJNS_1CILi2EEES2_S2_EEENS0_IJNS1_ILi1EEENS1_ILi512EEEiEEEEEC2ERKS3_RKS6_ - $_ZN7cutlass13device_kernelIN5flash19enable_sm80_to_sm89INS1_16FlashAttnBwdSm80INS1_25CollectiveMainloopBwdSm80ILi2ELi2EN4cute5tupleIJNS5_1CILi128EEES8_NS7_ILi64EEEEEENS_10bfloat16_tEfNS_4arch4Sm80ELb1ELb0ELb1ELb0ELb0ELb0ELb0ELb0ELi2ELi4ELi4ELi4ELb0EEENS1_24CollectiveEpilogueBwdGQAISA_fSD_Li256ELb0ELb0EEENS1_25SingleTileBwdLPTSchedulerILb0ELi128ELb0EEEEEEEEEvNT_6ParamsE$_ZN4cute5tupleIJNS0_IJNS_1CILi2EEES2_EEENS0_IJiiEEEEEC2ERKS3_RKS4_)
$_ZN7cutlass13device_kernelIN5flash19enable_sm80_to_sm89INS1_16FlashAttnBwdSm80INS1_25CollectiveMainloopBwdSm80ILi2ELi2EN4cute5tupleIJNS5_1CILi128EEES8_NS7_ILi64EEEEEENS_10bfloat16_tEfNS_4arch4Sm80ELb1ELb0ELb1ELb0ELb0ELb0ELb0ELb0ELi2ELi4ELi4ELi4ELb0EEENS1_24CollectiveEpilogueBwdGQAISA_fSD_Li256ELb0ELb0EEENS1_25SingleTileBwdLPTSchedulerILb0ELi128ELb0EEEEEEEEEvNT_6ParamsE$_ZN4cute5tupleIJNS0_IJNS_1CILi2EEES2_EEENS0_IJiiEEEEEC2ERKS3_RKS4_:
[----:B------:R-:W-:Y:S02]  /*a730*/  MOV R4, 0xa750 ;  /* 0x0000a75000047802 */ /* 0x000fe40000000f00 */
[----:B------:R-:W-:Y:S05]  /*a740*/  CALL.REL.NOINC `($_ZN7cutlass13device_kernelIN5flash19enable_sm80_to_sm89INS1_16FlashAttnBwdSm80INS1_25CollectiveMainloopBwdSm80ILi2ELi2EN4cute5tupleIJNS5_1CILi128EEES8_NS7_ILi64EEEEEENS_10bfloat16_tEfNS_4arch4Sm80ELb1ELb0ELb1ELb0ELb0ELb0ELb0ELb0ELi2ELi4ELi4ELi4ELb0EEENS1_24CollectiveEpilogueBwdGQAISA_fSD_Li256ELb0ELb0EEENS1_25SingleTileBwdLPTSchedulerILb0ELi128ELb0EEEEEEEEEvNT_6ParamsE$_ZN4cute3eso3ESOILb1ELb0EJNS_5tupleIJNS_1CILi2EEES4_EEENS2_IJiiEEEEEC2ERKS5_RKS6_) ;  /* 0xffffdeb000007944 */ /* 0x000fea0003c3ffff */
[----:B-1----:R-:W-:Y:S02]  /*a750*/  MOV R2, R6 ;  /* 0x0000000600027202 */ /* 0x002fe40000000f00 */
[----:B------:R-:W-:-:S04]  /*a760*/  MOV R3, 0x0 ;  /* 0x0000000000037802 */ /* 0x000fc80000000f00 */
[----:B------:R-:W-:Y:S05]  /*a770*/  RET.REL.NODEC R2 `(_ZN7cutlass13device_kernelIN5flash19enable_sm80_to_sm89INS1_16FlashAttnBwdSm80INS1_25CollectiveMainloopBwdSm80ILi2ELi2EN4cute5tupleIJNS5_1CILi128EEES8_NS7_ILi64EEEEEENS_10bfloat16_tEfNS_4arch4Sm80ELb1ELb0ELb1ELb0ELb0ELb0ELb0ELb0ELi2ELi4ELi4ELi4ELb0EEENS1_24CollectiveEpilogueBwdGQAISA_fSD_Li256ELb0ELb0EEENS1_25SingleTileBwdLPTSchedulerILb0ELi128ELb0EEEEEEEEEvNT_6ParamsE) ;  /* 0xffff588002007950 */ /* 0x000fea0003c3ffff */
        .type           $_ZN7cutlass13device_kernelIN5flash19enable_sm80_to_sm89INS1_16FlashAttnBwdSm80INS1_25CollectiveMainloopBwdSm80ILi2ELi2EN4cute5tupleIJNS5_1CILi128EEES8_NS7_ILi64EEEEEENS_10bfloat16_tEfNS_4arch4Sm80ELb1ELb0ELb1ELb0ELb0ELb0ELb0ELb0ELi2ELi4ELi4ELi4ELb0EEENS1_24CollectiveEpilogueBwdGQAISA_fSD_Li256ELb0ELb0EEENS1_25SingleTileBwdLPTSchedulerILb0ELi128ELb0EEEEEEEEEvNT_6ParamsE$_ZN4cute5tupleIJNS0_IJNS_1CILi2EEES2_S2_EEENS0_IJNS1_ILi1EEENS1_ILi512EEEiEEEEEC2ERKS3_RKS6_,@function
        .size           $_ZN7cutlass13device_kernelIN5flash19enable_sm80_to_sm89INS1_16FlashAttnBwdSm80INS1_25CollectiveMainloopBwdSm80ILi2ELi2EN4cute5tupleIJNS5_1CILi128EEES8_NS7_ILi64EEEEEENS_10bfloat16_tEfNS_4arch4Sm80ELb1ELb0ELb1ELb0ELb0ELb0ELb0ELb0ELi2ELi4ELi4ELi4ELb0EEENS1_24CollectiveEpilogueBwdGQAISA_fSD_Li256ELb0ELb0EEENS1_25SingleTileBwdLPTSchedulerILb0ELi128ELb0EEEEEEEEEvNT_6ParamsE$_ZN4cute5tupleIJNS0_IJNS_1CILi2EEES2_S2_EEENS0_IJNS1_ILi1EEENS1_ILi512EEEiEEEEEC2ERKS3_RKS6_,($_ZN7cutlass13device_kernelIN5flash19enable_sm80_to_sm89INS1_16FlashAttnBwdSm80INS1_25CollectiveMainloopBwdSm80ILi2ELi2EN4cute5tupleIJNS5_1CILi128EEES8_NS7_ILi64EEEEEENS_10bfloat16_tEfNS_4arch4Sm80ELb1ELb0ELb1ELb0ELb0ELb0ELb0ELb0ELi2ELi4ELi4ELi4ELb0EEENS1_24CollectiveEpilogueBwdGQAISA_fSD_Li256ELb0ELb0EEENS1_25SingleTileBwdLPTSchedulerILb0ELi128ELb0EEEEEEEEEvNT_6ParamsE$_ZN4cute5tupleIJNS0_IJNS_1CILi8EEENS0_IJNS1_ILi2EEES3_S3_EEENS1_ILi1EEES4_S5_EEENS0_IJS5_NS0_IJS2_iiEEENS1_ILi64EEENS0_IJiNS1_ILi144EEENS1_ILi288EEEEEENS1_ILi512EEEEEEEEC2ERKS6_RKSD_ - $_ZN7cutlass13device_kernelIN5flash19enable_sm80_to_sm89INS1_16FlashAttnBwdSm80INS1_25CollectiveMainloopBwdSm80ILi2ELi2EN4cute5tupleIJNS5_1CILi128EEES8_NS7_ILi64EEEEEENS_10bfloat16_tEfNS_4arch4Sm80ELb1ELb0ELb1ELb0ELb0ELb0ELb0ELb0ELi2ELi4ELi4ELi4ELb0EEENS1_24CollectiveEpilogueBwdGQAISA_fSD_Li256ELb0ELb0EEENS1_25SingleTileBwdLPTSchedulerILb0ELi128ELb0EEEEEEEEEvNT_6ParamsE$_ZN4cute5tupleIJNS0_IJNS_1CILi2EEES2_S2_EEENS0_IJNS1_ILi1EEENS1_ILi512EEEiEEEEEC2ERKS3_RKS6_)
$_ZN7cutlass13device_kernelIN5flash19enable_sm80_to_sm89INS1_16FlashAttnBwdSm80INS1_25CollectiveMainloopBwdSm80ILi2ELi2EN4cute5tupleIJNS5_1CILi128EEES8_NS7_ILi64EEEEEENS_10bfloat16_tEfNS_4arch4Sm80ELb1ELb0ELb1ELb0ELb0ELb0ELb0ELb0ELi2ELi4ELi4ELi4ELb0EEENS1_24CollectiveEpilogueBwdGQAISA_fSD_Li256ELb0ELb0EEENS1_25SingleTileBwdLPTSchedulerILb0ELi128ELb0EEEEEEEEEvNT_6ParamsE$_ZN4cute5tupleIJNS0_IJNS_1CILi2EEES2_S2_EEENS0_IJNS1_ILi1EEENS1_ILi512EEEiEEEEEC2ERKS3_RKS6_:
[----:B------:R-:W-:Y:S02]  /*a780*/  MOV R4, 0xa7a0 ;  /* 0x0000a7a000047802 */ /* 0x000fe40000000f00 */
[----:B------:R-:W-:Y:S05]  /*a790*/  CALL.REL.NOINC `($_ZN7cutlass13device_kernelIN5flash19enable_sm80_to_sm89INS1_16FlashAttnBwdSm80INS1_25CollectiveMainloopBwdSm80ILi2ELi2EN4cute5tupleIJNS5_1CILi128EEES8_NS7_ILi64EEEEEENS_10bfloat16_tEfNS_4arch4Sm80ELb1ELb0ELb1ELb0ELb0ELb0ELb0ELb0ELi2ELi4ELi4ELi4ELb0EEENS1_24CollectiveEpilogueBwdGQAISA_fSD_Li256ELb0ELb0EEENS1_25SingleTileBwdLPTSchedulerILb0ELi128ELb0EEEEEEEEEvNT_6ParamsE$_ZN4cute3eso3ESOILb1ELb0EJNS_5tupleIJNS_1CILi2EEES4_S4_EEENS2_IJNS3_ILi1EEENS3_ILi512EEEiEEEEEC2ERKS5_RKS8_) ;  /* 0xffffdf1000007944 */ /* 0x000fea0003c3ffff */
[----:B-1----:R-:W-:Y:S02]  /*a7a0*/  MOV R2, R6 ;  /* 0x0000000600027202 */ /* 0x002fe40000000f00 */
[----:B------:R-:W-:-:S04]  /*a7b0*/  MOV R3, 0x0 ;  /* 0x0000000000037802 */ /* 0x000fc80000000f00 */
[----:B------:R-:W-:Y:S05]  /*a7c0*/  RET.REL.NODEC R2 `(_ZN7cutlass13device_kernelIN5flash19enable_sm80_to_sm89INS1_16FlashAttnBwdSm80INS1_25CollectiveMainloopBwdSm80ILi2ELi2EN4cute5tupleIJNS5_1CILi128EEES8_NS7_ILi64EEEEEENS_10bfloat16_tEfNS_4arch4Sm80ELb1ELb0ELb1ELb0ELb0ELb0ELb0ELb0ELi2ELi4ELi4ELi4ELb0EEENS1_24CollectiveEpilogueBwdGQAISA_fSD_Li256ELb0ELb0EEENS1_25SingleTileBwdLPTSchedulerILb0ELi128ELb0EEEEEEEEEvNT_6ParamsE) ;  /* 0xffff583002007950 */ /* 0x000fea0003c3ffff */
        .type           $_ZN7cutlass13device_kernelIN5flash19enable_sm80_to_sm89INS1_16FlashAttnBwdSm80INS1_25CollectiveMainloopBwdSm80ILi2ELi2EN4cute5tupleIJNS5_1CILi128EEES8_NS7_ILi64EEEEEENS_10bfloat16_tEfNS_4arch4Sm80ELb1ELb0ELb1ELb0ELb0ELb0ELb0ELb0ELi2ELi4ELi4ELi4ELb0EEENS1_24CollectiveEpilogueBwdGQAISA_fSD_Li256ELb0ELb0EEENS1_25SingleTileBwdLPTSchedulerILb0ELi128ELb0EEEEEEEEEvNT_6ParamsE$_ZN4cute5tupleIJNS0_IJNS_1CILi8EEENS0_IJNS1_ILi2EEES3_S3_EEENS1_ILi1EEES4_S5_EEENS0_IJS5_NS0_IJS2_iiEEENS1_ILi64EEENS0_IJiNS1_ILi144EEENS1_ILi288EEEEEENS1_ILi512EEEEEEEEC2ERKS6_RKSD_,@function
        .size           $_ZN7cutlass13device_kernelIN5flash19enable_sm80_to_sm89INS1_16FlashAttnBwdSm80INS1_25CollectiveMainloopBwdSm80ILi2ELi2EN4cute5tupleIJNS5_1CILi128EEES8_NS7_ILi64EEEEEENS_10bfloat16_tEfNS_4arch4Sm80ELb1ELb0ELb1ELb0ELb0ELb0ELb0ELb0ELi2ELi4ELi4ELi4ELb0EEENS1_24CollectiveEpilogueBwdGQAISA_fSD_Li256ELb0ELb0EEENS1_25SingleTileBwdLPTSchedulerILb0ELi128ELb0EEEEEEEEEvNT_6ParamsE$_ZN4cute5tupleIJNS0_IJNS_1CILi8EEENS0_IJNS1_ILi2EEES3_S3_EEENS1_ILi1EEES4_S5_EEENS0_IJS5_NS0_IJS2_iiEEENS1_ILi64EEENS0_IJiNS1_ILi144EEENS1_ILi288EEEEEENS1_ILi512EEEEEEEEC2ERKS6_RKSD_,($_ZN7cutlass13device_kernelIN5flash19enable_sm80_to_sm89INS1_16FlashAttnBwdSm80INS1_25CollectiveMainloopBwdSm80ILi2ELi2EN4cute5tupleIJNS5_1CILi128EEES8_NS7_ILi64EEEEEENS_10bfloat16_tEfNS_4arch4Sm80ELb1ELb0ELb1ELb0ELb0ELb0ELb0ELb0ELi2ELi4ELi4ELi4ELb0EEENS1_24CollectiveEpilogueBwdGQAISA_fSD_Li256ELb0ELb0EEENS1_25SingleTileBwdLPTSchedulerILb0ELi128ELb0EEEEEEEEEvNT_6ParamsE$_ZN4cute5tupleIJNS0_IJNS_1CILi8EEENS0_IJNS1_ILi2EEES3_S3_EEENS1_ILi1EEES4_S5_EEENS0_IJS5_NS0_IJiiiEEENS1_ILi64EEENS0_IJNS1_ILi72EEENS1_ILi144EEENS1_ILi288EEEEEENS1_ILi512EEEEEEEEC2ERKS6_RKSE_ - $_ZN7cutlass13device_kernelIN5flash19enable_sm80_to_sm89INS1_16FlashAttnBwdSm80INS1_25CollectiveMainloopBwdSm80ILi2ELi2EN4cute5tupleIJNS5_1CILi128EEES8_NS7_ILi64EEEEEENS_10bfloat16_tEfNS_4arch4Sm80ELb1ELb0ELb1ELb0ELb0ELb0ELb0ELb0ELi2ELi4ELi4ELi4ELb0EEENS1_24CollectiveEpilogueBwdGQAISA_fSD_Li256ELb0ELb0EEENS1_25SingleTileBwdLPTSchedulerILb0ELi128ELb0EEEEEEEEEvNT_6ParamsE$_ZN4cute5tupleIJNS0_IJNS_1CILi8EEENS0_IJNS1_ILi2EEES3_S3_EEENS1_ILi1EEES4_S5_EEENS0_IJS5_NS0_IJS2_iiEEENS1_ILi64EEENS0_IJiNS1_ILi144EEENS1_ILi288EEEEEENS1_ILi512EEEEEEEEC2ERKS6_RKSD_)
$_ZN7cutlass13device_kernelIN5flash19enable_sm80_to_sm89INS1_16FlashAttnBwdSm80INS1_25CollectiveMainloopBwdSm80ILi2ELi2EN4cute5tupleIJNS5_1CILi128EEES8_NS7_ILi64EEEEEENS_10bfloat16_tEfNS_4arch4Sm80ELb1ELb0ELb1ELb0ELb0ELb0ELb0ELb0ELi2ELi4ELi4ELi4ELb0EEENS1_24CollectiveEpilogueBwdGQAISA_fSD_Li256ELb0ELb0EEENS1_25SingleTileBwdLPTSchedulerILb0ELi128ELb0EEEEEEEEEvNT_6ParamsE$_ZN4cute5tupleIJNS0_IJNS_1CILi8EEENS0_IJNS1_ILi2EEES3_S3_EEENS1_ILi1EEES4_S5_EEENS0_IJS5_NS0_IJS2_iiEEENS1_ILi64EEENS0_IJiNS1_ILi144EEENS1_ILi288EEEEEENS1_ILi512EEEEEEEEC2ERKS6_RKSD_:
[----:B------:R-:W-:Y:S02]  /*a7d0*/  MOV R8, 0xa7f0 ;  /* 0x0000a7f000087802 */ /* 0x000fe40000000f00 */
[----:B------:R-:W-:Y:S05]  /*a7e0*/  CALL.REL.NOINC `($_ZN7cutlass13device_kernelIN5flash19enable_sm80_to_sm89INS1_16FlashAttnBwdSm80INS1_25CollectiveMainloopBwdSm80ILi2ELi2EN4cute5tupleIJNS5_1CILi128EEES8_NS7_ILi64EEEEEENS_10bfloat16_tEfNS_4arch4Sm80ELb1ELb0ELb1ELb0ELb0ELb0ELb0ELb0ELi2ELi4ELi4ELi4ELb0EEENS1_24CollectiveEpilogueBwdGQAISA_fSD_Li256ELb0ELb0EEENS1_25SingleTileBwdLPTSchedulerILb0ELi128ELb0EEEEEEEEEvNT_6ParamsE$_ZN4cute3eso3ESOILb1ELb0EJNS_5tupleIJNS_1CILi8EEENS2_IJNS3_ILi2EEES5_S5_EEENS3_ILi1EEES6_S7_EEENS2_IJS7_NS2_IJS4_iiEEENS3_ILi64EEENS2_IJiNS3_ILi144EEENS3_ILi288EEEEEENS3_ILi512EEEEEEEEC2ERKS8_RKSF_) ;  /* 0xffffdf0000007944 */ /* 0x000fea0003c3ffff */
[----:B-1----:R-:W-:Y:S02]  /*a7f0*/  MOV R2, R6 ;  /* 0x0000000600027202 */ /* 0x002fe40000000f00 */
[----:B------:R-:W-:-:S04]  /*a800*/  MOV R3, 0x0 ;  /* 0x0000000000037802 */ /* 0x000fc80000000f00 */
[----:B------:R-:W-:Y:S05]  /*a810*/  RET.REL.NODEC R2 `(_ZN7cutlass13device_kernelIN5flash19enable_sm80_to_sm89INS1_16FlashAttnBwdSm80INS1_25CollectiveMainloopBwdSm80ILi2ELi2EN4cute5tupleIJNS5_1CILi128EEES8_NS7_ILi64EEEEEENS_10bfloat16_tEfNS_4arch4Sm80ELb1ELb0ELb1ELb0ELb0ELb0ELb0ELb0ELi2ELi4ELi4ELi4ELb0EEENS1_24CollectiveEpilogueBwdGQAISA_fSD_Li256ELb0ELb0EEENS1_25SingleTileBwdLPTSchedulerILb0ELi128ELb0EEEEEEEEEvNT_6ParamsE) ;  /* 0xffff57e002007950 */ /* 0x000fea0003c3ffff */
        .type           $_ZN7cutlass13device_kernelIN5flash19enable_sm80_to_sm89INS1_16FlashAttnBwdSm80INS1_25CollectiveMainloopBwdSm80ILi2ELi2EN4cute5tupleIJNS5_1CILi128EEES8_NS7_ILi64EEEEEENS_10bfloat16_tEfNS_4arch4Sm80ELb1ELb0ELb1ELb0ELb0ELb0ELb0ELb0ELi2ELi4ELi4ELi4ELb0EEENS1_24CollectiveEpilogueBwdGQAISA_fSD_Li256ELb0ELb0EEENS1_25SingleTileBwdLPTSchedulerILb0ELi128ELb0EEEEEEEEEvNT_6ParamsE$_ZN4cute5tupleIJNS0_IJNS_1CILi8EEENS0_IJNS1_ILi2EEES3_S3_EEENS1_ILi1EEES4_S5_EEENS0_IJS5_NS0_IJiiiEEENS1_ILi64EEENS0_IJNS1_ILi72EEENS1_ILi144EEENS1_ILi288EEEEEENS1_ILi512EEEEEEEEC2ERKS6_RKSE_,@function
        .size           $_ZN7cutlass13device_kernelIN5flash19enable_sm80_to_sm89INS1_16FlashAttnBwdSm80INS1_25CollectiveMainloopBwdSm80ILi2ELi2EN4cute5tupleIJNS5_1CILi128EEES8_NS7_ILi64EEEEEENS_10bfloat16_tEfNS_4arch4Sm80ELb1ELb0ELb1ELb0ELb0ELb0ELb0ELb0ELi2ELi4ELi4ELi4ELb0EEENS1_24CollectiveEpilogueBwdGQAISA_fSD_Li256ELb0ELb0EEENS1_25SingleTileBwdLPTSchedulerILb0ELi128ELb0EEEEEEEEEvNT_6ParamsE$_ZN4cute5tupleIJNS0_IJNS_1CILi8EEENS0_IJNS1_ILi2EEES3_S3_EEENS1_ILi1EEES4_S5_EEENS0_IJS5_NS0_IJiiiEEENS1_ILi64EEENS0_IJNS1_ILi72EEENS1_ILi144EEENS1_ILi288EEEEEENS1_ILi512EEEEEEEEC2ERKS6_RKSE_,($_ZN7cutlass13device_kernelIN5flash19enable_sm80_to_sm89INS1_16FlashAttnBwdSm80INS1_25CollectiveMainloopBwdSm80ILi2ELi2EN4cute5tupleIJNS5_1CILi128EEES8_NS7_ILi64EEEEEENS_10bfloat16_tEfNS_4arch4Sm80ELb1ELb0ELb1ELb0ELb0ELb0ELb0ELb0ELi2ELi4ELi4ELi4ELb0EEENS1_24CollectiveEpilogueBwdGQAISA_fSD_Li256ELb0ELb0EEENS1_25SingleTileBwdLPTSchedulerILb0ELi128ELb0EEEEEEEEEvNT_6ParamsE$_ZN4cute5tupleIJNS0_IJNS_1CILi8EEENS1_ILi2EEES3_S3_S2_S3_EEENS0_IJNS1_ILi1EEEiiiNS1_ILi72EEENS1_ILi512EEEEEEEEC2ERKS4_RKS8_ - $_ZN7cutlass13device_kernelIN5flash19enable_sm80_to_sm89INS1_16FlashAttnBwdSm80INS1_25CollectiveMainloopBwdSm80ILi2ELi2EN4cute5tupleIJNS5_1CILi128EEES8_NS7_ILi64EEEEEENS_10bfloat16_tEfNS_4arch4Sm80ELb1ELb0ELb1ELb0ELb0ELb0ELb0ELb0ELi2ELi4ELi4ELi4ELb0EEENS1_24CollectiveEpilogueBwdGQAISA_fSD_Li256ELb0ELb0EEENS1_25SingleTileBwdLPTSchedulerILb0ELi128ELb0EEEEEEEEEvNT_6ParamsE$_ZN4cute5tupleIJNS0_IJNS_1CILi8EEENS0_IJNS1_ILi2EEES3_S3_EEENS1_ILi1EEES4_S5_EEENS0_IJS5_NS0_IJiiiEEENS1_ILi64EEENS0_IJNS1_ILi72EEENS1_ILi144EEENS1_ILi288EEEEEENS1_ILi512EEEEEEEEC2ERKS6_RKSE_)
$_ZN7cutlass13device_kernelIN5flash19enable_sm80_to_sm89INS1_16FlashAttnBwdSm80INS1_25CollectiveMainloopBwdSm80ILi2ELi2EN4cute5tupleIJNS5_1CILi128EEES8_NS7_ILi64EEEEEENS_10bfloat16_tEfNS_4arch4Sm80ELb1ELb0ELb1ELb0ELb0ELb0ELb0ELb0ELi2ELi4ELi4ELi4ELb0EEENS1_24CollectiveEpilogueBwdGQAISA_fSD_Li256ELb0ELb0EEENS1_25SingleTileBwdLPTSchedulerILb0ELi128ELb0EEEEEEEEEvNT_6ParamsE$_ZN4cute5tupleIJNS0_IJNS_1CILi8EEENS0_IJNS1_ILi2EEES3_S3_EEENS1_ILi1EEES4_S5_EEENS0_IJS5_NS0_IJiiiEEENS1_ILi64EEENS0_IJNS1_ILi72EEENS1_ILi144EEENS1_ILi288EEEEEENS1_ILi512EEEEEEEEC2ERKS6_RKSE_:
[----:B------:R-:W-:Y:S02]  /*a820*/  MOV R8, 0xa840 ;  /* 0x0000a84000087802 */ /* 0x000fe40000000f00 */
[----:B------:R-:W-:Y:S05]  /*a830*/  CALL.REL.NOINC `($_ZN7cutlass13device_kernelIN5flash19enable_sm80_to_sm89INS1_16FlashAttnBwdSm80INS1_25CollectiveMainloopBwdSm80ILi2ELi2EN4cute5tupleIJNS5_1CILi128EEES8_NS7_ILi64EEEEEENS_10bfloat16_tEfNS_4arch4Sm80ELb1ELb0ELb1ELb0ELb0ELb0ELb0ELb0ELi2ELi4ELi4ELi4ELb0EEENS1_24CollectiveEpilogueBwdGQAISA_fSD_Li256ELb0ELb0EEENS1_25SingleTileBwdLPTSchedulerILb0ELi128ELb0EEEEEEEEEvNT_6ParamsE$_ZN4cute3eso3ESOILb1ELb0EJNS_5tupleIJNS_1CILi8EEENS2_IJNS3_ILi2EEES5_S5_EEENS3_ILi1EEES6_S7_EEENS2_IJS7_NS2_IJiiiEEENS3_ILi64EEENS2_IJNS3_ILi72EEENS3_ILi144EEENS3_ILi288EEEEEENS3_ILi512EEEEEEEEC2ERKS8_RKSG_) ;  /* 0xffffdf1000007944 */ /* 0x000fea0003c3ffff */
[----:B-1----:R-:W-:Y:S02]  /*a840*/  MOV R2, R6 ;  /* 0x0000000600027202 */ /* 0x002fe40000000f00 */
[----:B------:R-:W-:-:S04]  /*a850*/  MOV R3, 0x0 ;  /* 0x0000000000037802 */ /* 0x000fc80000000f00 */
[----:B------:R-:W-:Y:S05]  /*a860*/  RET.REL.NODEC R2 `(_ZN7cutlass13device_kernelIN5flash19enable_sm80_to_sm89INS1_16FlashAttnBwdSm80INS1_25CollectiveMainloopBwdSm80ILi2ELi2EN4cute5tupleIJNS5_1CILi128EEES8_NS7_ILi64EEEEEENS_10bfloat16_tEfNS_4arch4Sm80ELb1ELb0ELb1ELb0ELb0ELb0ELb0ELb0ELi2ELi4ELi4ELi4ELb0EEENS1_24CollectiveEpilogueBwdGQAISA_fSD_Li256ELb0ELb0EEENS1_25SingleTileBwdLPTSchedulerILb0ELi128ELb0EEEEEEEEEvNT_6ParamsE) ;  /* 0xffff579002007950 */ /* 0x000fea0003c3ffff */
        .type           $_ZN7cutlass13device_kernelIN5flash19enable_sm80_to_sm89INS1_16FlashAttnBwdSm80INS1_25CollectiveMainloopBwdSm80ILi2ELi2EN4cute5tupleIJNS5_1CILi128EEES8_NS7_ILi64EEEEEENS_10bfloat16_tEfNS_4arch4Sm80ELb1ELb0ELb1ELb0ELb0ELb0ELb0ELb0ELi2ELi4ELi4ELi4ELb0EEENS1_24CollectiveEpilogueBwdGQAISA_fSD_Li256ELb0ELb0EEENS1_25SingleTileBwdLPTSchedulerILb0ELi128ELb0EEEEEEEEEvNT_6ParamsE$_ZN4cute5tupleIJNS0_IJNS_1CILi8EEENS1_ILi2EEES3_S3_S2_S3_EEENS0_IJNS1_ILi1EEEiiiNS1_ILi72EEENS1_ILi512EEEEEEEEC2ERKS4_RKS8_,@function
        .size           $_ZN7cutlass13device_kernelIN5flash19enable_sm80_to_sm89INS1_16FlashAttnBwdSm80INS1_25CollectiveMainloopBwdSm80ILi2ELi2EN4cute5tupleIJNS5_1CILi128EEES8_NS7_ILi64EEEEEENS_10bfloat16_tEfNS_4arch4Sm80ELb1ELb0ELb1ELb0ELb0ELb0ELb0ELb0ELi2ELi4ELi4ELi4ELb0EEENS1_24CollectiveEpilogueBwdGQAISA_fSD_Li256ELb0ELb0EEENS1_25SingleTileBwdLPTSchedulerILb0ELi128ELb0EEEEEEEEEvNT_6ParamsE$_ZN4cute5tupleIJNS0_IJNS_1CILi8EEENS1_ILi2EEES3_S3_S2_S3_EEENS0_IJNS1_ILi1EEEiiiNS1_ILi72EEENS1_ILi512EEEEEEEEC2ERKS4_RKS8_,($_ZN7cutlass13device_kernelIN5flash19enable_sm80_to_sm89INS1_16FlashAttnBwdSm80INS1_25CollectiveMainloopBwdSm80ILi2ELi2EN4cute5tupleIJNS5_1CILi128EEES8_NS7_ILi64EEEEEENS_10bfloat16_tEfNS_4arch4Sm80ELb1ELb0ELb1ELb0ELb0ELb0ELb0ELb0ELi2ELi4ELi4ELi4ELb0EEENS1_24CollectiveEpilogueBwdGQAISA_fSD_Li256ELb0ELb0EEENS1_25SingleTileBwdLPTSchedulerILb0ELi128ELb0EEEEEEEEEvNT_6ParamsE$_ZN4cute5tupleIJNS_1CILi0EEEiEEC2ERKS2_RKi - $_ZN7cutlass13device_kernelIN5flash19enable_sm80_to_sm89INS1_16FlashAttnBwdSm80INS1_25CollectiveMainloopBwdSm80ILi2ELi2EN4cute5tupleIJNS5_1CILi128EEES8_NS7_ILi64EEEEEENS_10bfloat16_tEfNS_4arch4Sm80ELb1ELb0ELb1ELb0ELb0ELb0ELb0ELb0ELi2ELi4ELi4ELi4ELb0EEENS1_24CollectiveEpilogueBwdGQAISA_fSD_Li256ELb0ELb0EEENS1_25SingleTileBwdLPTSchedulerILb0ELi128ELb0EEEEEEEEEvNT_6ParamsE$_ZN4cute5tupleIJNS0_IJNS_1CILi8EEENS1_ILi2EEES3_S3_S2_S3_EEENS0_IJNS1_ILi1EEEiiiNS1_ILi72EEENS1_ILi512EEEEEEEEC2ERKS4_RKS8_)
$_ZN7cutlass13device_kernelIN5flash19enable_sm80_to_sm89INS1_16FlashAttnBwdSm80INS1_25CollectiveMainloopBwdSm80ILi2ELi2EN4cute5tupleIJNS5_1CILi128EEES8_NS7_ILi64EEEEEENS_10bfloat16_tEfNS_4arch4Sm80ELb1ELb0ELb1ELb0ELb0ELb0ELb0ELb0ELi2ELi4ELi4ELi4ELb0EEENS1_24CollectiveEpilogueBwdGQAISA_fSD_Li256ELb0ELb0EEENS1_25SingleTileBwdLPTSchedulerILb0ELi128ELb0EEEEEEEEEvNT_6ParamsE$_ZN4cute5tupleIJNS0_IJNS_1CILi8EEENS1_ILi2EEES3_S3_S2_S3_EEENS0_IJNS1_ILi1EEEiiiNS1_ILi72EEENS1_ILi512EEEEEEEEC2ERKS4_RKS8_:
[----:B------:R-:W-:Y:S02]  /*a870*/  MOV R8, 0xa890 ;  /* 0x0000a89000087802 */ /* 0x000fe40000000f00 */
[----:B------:R-:W-:Y:S05]  /*a880*/  CALL.REL.NOINC `($_ZN7cutlass13device_kernelIN5flash19enable_sm80_to_sm89INS1_16FlashAttnBwdSm80INS1_25CollectiveMainloopBwdSm80ILi2ELi2EN4cute5tupleIJNS5_1CILi128EEES8_NS7_ILi64EEEEEENS_10bfloat16_tEfNS_4arch4Sm80ELb1ELb0ELb1ELb0ELb0ELb0ELb0ELb0ELi2ELi4ELi4ELi4ELb0EEENS1_24CollectiveEpilogueBwdGQAISA_fSD_Li256ELb0ELb0EEENS1_25SingleTileBwdLPTSchedulerILb0ELi128ELb0EEEEEEEEEvNT_6ParamsE$_ZN4cute3eso3ESOILb1ELb0EJNS_5tupleIJNS_1CILi8EEENS3_ILi2EEES5_S5_S4_S5_EEENS2_IJNS3_ILi1EEEiiiNS3_ILi72EEENS3_ILi512EEEEEEEEC2ERKS6_RKSA_) ;  /* 0xffffdf2000007944 */ /* 0x000fea0003c3ffff */
[----:B-1----:R-:W-:Y:S02]  /*a890*/  MOV R2, R6 ;  /* 0x0000000600027202 */ /* 0x002fe40000000f00 */
[----:B------:R-:W-:-:S04]  /*a8a0*/  MOV R3, 0x0 ;  /* 0x0000000000037802 */ /* 0x000fc80000000f00 */
[----:B------:R-:W-:Y:S05]  /*a8b0*/  RET.REL.NODEC R2 `(_ZN7cutlass13device_kernelIN5flash19enable_sm80_to_sm89INS1_16FlashAttnBwdSm80INS1_25CollectiveMainloopBwdSm80ILi2ELi2EN4cute5tupleIJNS5_1CILi128EEES8_NS7_ILi64EEEEEENS_10bfloat16_tEfNS_4arch4Sm80ELb1ELb0ELb1ELb0ELb0ELb0ELb0ELb0ELi2ELi4ELi4ELi4ELb0EEENS1_24CollectiveEpilogueBwdGQAISA_fSD_Li256ELb0ELb0EEENS1_25SingleTileBwdLPTSchedulerILb0ELi128ELb0EEEEEEEEEvNT_6ParamsE) ;  /* 0xffff574002007950 */ /* 0x000fea0003c3ffff */
        .type           $_ZN7cutlass13device_kernelIN5flash19enable_sm80_to_sm89INS1_16FlashAttnBwdSm80INS1_25CollectiveMainloopBwdSm80ILi2ELi2EN4cute5tupleIJNS5_1CILi128EEES8_NS7_ILi64EEEEEENS_10bfloat16_tEfNS_4arch4Sm80ELb1ELb0ELb1ELb0ELb0ELb0ELb0ELb0ELi2ELi4ELi4ELi4ELb0EEENS1_24CollectiveEpilogueBwdGQAISA_fSD_Li256ELb0ELb0EEENS1_25SingleTileBwdLPTSchedulerILb0ELi128ELb0EEEEEEEEEvNT_6ParamsE$_ZN4cute5tupleIJNS_1CILi0EEEiEEC2ERKS2_RKi,@function
        .size           $_ZN7cutlass13device_kernelIN5flash19enable_sm80_to_sm89INS1_16FlashAttnBwdSm80INS1_25CollectiveMainloopBwdSm80ILi2ELi2EN4cute5tupleIJNS5_1CILi128EEES8_NS7_ILi64EEEEEENS_10bfloat16_tEfNS_4arch4Sm80ELb1ELb0ELb1ELb0ELb0ELb0ELb0ELb0ELi2ELi4ELi4ELi4ELb0EEENS1_24CollectiveEpilogueBwdGQAISA_fSD_Li256ELb0ELb0EEENS1_25SingleTileBwdLPTSchedulerILb0ELi128ELb0EEEEEEEEEvNT_6ParamsE$_ZN4cute5tupleIJNS_1CILi0EEEiEEC2ERKS2_RKi,($_ZN7cutlass13device_kernelIN5flash19enable_sm80_to_sm89INS1_16FlashAttnBwdSm80INS1_25CollectiveMainloopBwdSm80ILi2ELi2EN4cute5tupleIJNS5_1CILi128EEES8_NS7_ILi64EEEEEENS_10bfloat16_tEfNS_4arch4Sm80ELb1ELb0ELb1ELb0ELb0ELb0ELb0ELb0ELi2ELi4ELi4ELi4ELb0EEENS1_24CollectiveEpilogueBwdGQAISA_fSD_Li256ELb0ELb0EEENS1_25SingleTileBwdLPTSchedulerILb0ELi128ELb0EEEEEEEEEvNT_6ParamsE$_ZN4cute5tupleIJNS_1CILi2EEEiEEC2ERKS2_RKi - $_ZN7cutlass13device_kernelIN5flash19enable_sm80_to_sm89INS1_16FlashAttnBwdSm80INS1_25CollectiveMainloopBwdSm80ILi2ELi2EN4cute5tupleIJNS5_1CILi128EEES8_NS7_ILi64EEEEEENS_10bfloat16_tEfNS_4arch4Sm80ELb1ELb0ELb1ELb0ELb0ELb0ELb0ELb0ELi2ELi4ELi4ELi4ELb0EEENS1_24CollectiveEpilogueBwdGQAISA_fSD_Li256ELb0ELb0EEENS1_25SingleTileBwdLPTSchedulerILb0ELi128ELb0EEEEEEEEEvNT_6ParamsE$_ZN4cute5tupleIJNS_1CILi0EEEiEEC2ERKS2_RKi)
$_ZN7cutlass13device_kernelIN5flash19enable_sm80_to_sm89INS1_16FlashAttnBwdSm80INS1_25CollectiveMainloopBwdSm80ILi2ELi2EN4cute5tupleIJNS5_1CILi128EEES8_NS7_ILi64EEEEEENS_10bfloat16_tEfNS_4arch4Sm80ELb1ELb0ELb1ELb0ELb0ELb0ELb0ELb0ELi2ELi4ELi4ELi4ELb0EEENS1_24CollectiveEpilogueBwdGQAISA_fSD_Li256ELb0ELb0EEENS1_25SingleTileBwdLPTSchedulerILb0ELi128ELb0EEEEEEEEEvNT_6ParamsE$_ZN4cute5tupleIJNS_1CILi0EEEiEEC2ERKS2_RKi:
[----:B------:R-:W-:Y:S02]  /*a8c0*/  MOV R13, R11 ;  /* 0x0000000b000d7202 */ /* 0x000fe40000000f00 */
[----:B------:R-:W-:Y:S02]  /*a8d0*/  MOV R8, 0xa8f0 ;  /* 0x0000a8f000087802 */ /* 0x000fe40000000f00 */
[----:B------:R-:W-:Y:S05]  /*a8e0*/  CALL.REL.NOINC `($_ZN7cutlass13device_kernelIN5flash19enable_sm80_to_sm89INS1_16FlashAttnBwdSm80INS1_25CollectiveMainloopBwdSm80ILi2ELi2EN4cute5tupleIJNS5_1CILi128EEES8_NS7_ILi64EEEEEENS_10bfloat16_tEfNS_4arch4Sm80ELb1ELb0ELb1ELb0ELb0ELb0ELb0ELb0ELi2ELi4ELi4ELi4ELb0EEENS1_24CollectiveEpilogueBwdGQAISA_fSD_Li256ELb0ELb0EEENS1_25SingleTileBwdLPTSchedulerILb0ELi128ELb0EEEEEEEEEvNT_6ParamsE$_ZN4cute3eso3ESOILb1ELb0EJNS_1CILi0EEEiEEC2ERKS3_RKi) ;  /* 0xffffcae000007944 */ /* 0x000fea0003c3ffff */
[----:B-1----:R-:W-:Y:S02]  /*a8f0*/  MOV R2, R6 ;  /* 0x0000000600027202 */ /* 0x002fe40000000f00 */
[----:B------:R-:W-:-:S04]  /*a900*/  MOV R3, 0x0 ;  /* 0x0000000000037802 */ /* 0x000fc80000000f00 */
[----:B------:R-:W-:Y:S05]  /*a910*/  RET.REL.NODEC R2 `(_ZN7cutlass13device_kernelIN5flash19enable_sm80_to_sm89INS1_16FlashAttnBwdSm80INS1_25CollectiveMainloopBwdSm80ILi2ELi2EN4cute5tupleIJNS5_1CILi128EEES8_NS7_ILi64EEEEEENS_10bfloat16_tEfNS_4arch4Sm80ELb1ELb0ELb1ELb0ELb0ELb0ELb0ELb0ELi2ELi4ELi4ELi4ELb0EEENS1_24CollectiveEpilogueBwdGQAISA_fSD_Li256ELb0ELb0EEENS1_25SingleTileBwdLPTSchedulerILb0ELi128ELb0EEEEEEEEEvNT_6ParamsE) ;  /* 0xffff56e002007950 */ /* 0x000fea0003c3ffff */
        .type           $_ZN7cutlass13device_kernelIN5flash19enable_sm80_to_sm89INS1_16FlashAttnBwdSm80INS1_25CollectiveMainloopBwdSm80ILi2ELi2EN4cute5tupleIJNS5_1CILi128EEES8_NS7_ILi64EEEEEENS_10bfloat16_tEfNS_4arch4Sm80ELb1ELb0ELb1ELb0ELb0ELb0ELb0ELb0ELi2ELi4ELi4ELi4ELb0EEENS1_24CollectiveEpilogueBwdGQAISA_fSD_Li256ELb0ELb0EEENS1_25SingleTileBwdLPTSchedulerILb0ELi128ELb0EEEEEEEEEvNT_6ParamsE$_ZN4cute5tupleIJNS_1CILi2EEEiEEC2ERKS2_RKi,@function
        .size           $_ZN7cutlass13device_kernelIN5flash19enable_sm80_to_sm89INS1_16FlashAttnBwdSm80INS1_25CollectiveMainloopBwdSm80ILi2ELi2EN4cute5tupleIJNS5_1CILi128EEES8_NS7_ILi64EEEEEENS_10bfloat16_tEfNS_4arch4Sm80ELb1ELb0ELb1ELb0ELb0ELb0ELb0ELb0ELi2ELi4ELi4ELi4ELb0EEENS1_24CollectiveEpilogueBwdGQAISA_fSD_Li256ELb0ELb0EEENS1_25SingleTileBwdLPTSchedulerILb0ELi128ELb0EEEEEEEEEvNT_6ParamsE$_ZN4cute5tupleIJNS_1CILi2EEEiEEC2ERKS2_RKi,($_ZN7cutlass13device_kernelIN5flash19enable_sm80_to_sm89INS1_16FlashAttnBwdSm80INS1_25CollectiveMainloopBwdSm80ILi2ELi2EN4cute5tupleIJNS5_1CILi128EEES8_NS7_ILi64EEEEEENS_10bfloat16_tEfNS_4arch4Sm80ELb1ELb0ELb1ELb0ELb0ELb0ELb0ELb0ELi2ELi4ELi4ELi4ELb0EEENS1_24CollectiveEpilogueBwdGQAISA_fSD_Li256ELb0ELb0EEENS1_25SingleTileBwdLPTSchedulerILb0ELi128ELb0EEEEEEEEEvNT_6ParamsE$_ZN4cute5tupleIJNS_7SwizzleILi3ELi3ELi3EEENS_9MixedBitsILj0ELj432EEENS_6LayoutINS0_IJNS0_IJNS_1CILi2EEES7_S7_EEES7_NS6_ILi8EEEEEENS0_IJNS0_IJNS6_ILi64EEES9_NS6_ILi512EEEEEENS6_ILi8192EEENS6_ILi1024EEEEEEEEEEC2ERKS2_RKS4_RKSH_ - $_ZN7cutlass13device_kernelIN5flash19enable_sm80_to_sm89INS1_16FlashAttnBwdSm80INS1_25CollectiveMainloopBwdSm80ILi2ELi2EN4cute5tupleIJNS5_1CILi128EEES8_NS7_ILi64EEEEEENS_10bfloat16_tEfNS_4arch4Sm80ELb1ELb0ELb1ELb0ELb0ELb0ELb0ELb0ELi2ELi4ELi4ELi4ELb0EEENS1_24CollectiveEpilogueBwdGQAISA_fSD_Li256ELb0ELb0EEENS1_25SingleTileBwdLPTSchedulerILb0ELi128ELb0EEEEEEEEEvNT_6ParamsE$_ZN4cute5tupleIJNS_1CILi2EEEiEEC2ERKS2_RKi)
$_ZN7cutlass13device_kernelIN5flash19enable_sm80_to_sm89INS1_16FlashAttnBwdSm80INS1_25CollectiveMainloopBwdSm80ILi2ELi2EN4cute5tupleIJNS5_1CILi128EEES8_NS7_ILi64EEEEEENS_10bfloat16_tEfNS_4arch4Sm80ELb1ELb0ELb1ELb0ELb0ELb0ELb0ELb0ELi2ELi4ELi4ELi4ELb0EEENS1_24CollectiveEpilogueBwdGQAISA_fSD_Li256ELb0ELb0EEENS1_25SingleTileBwdLPTSchedulerILb0ELi128ELb0EEEEEEEEEvNT_6ParamsE$_ZN4cute5tupleIJNS_1CILi2EEEiEEC2ERKS2_RKi:
[----:B------:R-:W-:Y:S02]  /*a920*/  MOV R4, 0xa940 ;  /* 0x0000a94000047802 */ /* 0x000fe40000000f00 */
[----:B------:R-:W-:Y:S05]  /*a930*/  CALL.REL.NOINC `($_ZN7cutlass13device_kernelIN5flash19enable_sm80_to_sm89INS1_16FlashAttnBwdSm80INS1_25CollectiveMainloopBwdSm80ILi2ELi2EN4cute5tupleIJNS5_1CILi128EEES8_NS7_ILi64EEEEEENS_10bfloat16_tEfNS_4arch4Sm80ELb1ELb0ELb1ELb0ELb0ELb0ELb0ELb0ELi2ELi4ELi4ELi4ELb0EEENS1_24CollectiveEpilogueBwdGQAISA_fSD_Li256ELb0ELb0EEENS1_25SingleTileBwdLPTSchedulerILb0ELi128ELb0EEEEEEEEEvNT_6ParamsE$_ZN4cute3eso3ESOILb1ELb0EJNS_1CILi2EEEiEEC2ERKS3_RKi) ;  /* 0xffffd06000007944 */ /* 0x000fea0003c3ffff */
[----:B-1----:R-:W-:Y:S02]  /*a940*/  MOV R2, R6 ;  /* 0x0000000600027202 */ /* 0x002fe40000000f00 */
[----:B------:R-:W-:-:S04]  /*a950*/  MOV R3, 0x0 ;  /* 0x0000000000037802 */ /* 0x000fc80000000f00 */
[----:B------:R-:W-:Y:S05]  /*a960*/  RET.REL.NODEC R2 `(_ZN7cutlass13device_kernelIN5flash19enable_sm80_to_sm89INS1_16FlashAttnBwdSm80INS1_25CollectiveMainloopBwdSm80ILi2ELi2EN4cute5tupleIJNS5_1CILi128EEES8_NS7_ILi64EEEEEENS_10bfloat16_tEfNS_4arch4Sm80ELb1ELb0ELb1ELb0ELb0ELb0ELb0ELb0ELi2ELi4ELi4ELi4ELb0EEENS1_24CollectiveEpilogueBwdGQAISA_fSD_Li256ELb0ELb0EEENS1_25SingleTileBwdLPTSchedulerILb0ELi128ELb0EEEEEEEEEvNT_6ParamsE) ;  /* 0xffff569002007950 */ /* 0x000fea0003c3ffff */
        .type           $_ZN7cutlass13device_kernelIN5flash19enable_sm80_to_sm89INS1_16FlashAttnBwdSm80INS1_25CollectiveMainloopBwdSm80ILi2ELi2EN4cute5tupleIJNS5_1CILi128EEES8_NS7_ILi64EEEEEENS_10bfloat16_tEfNS_4arch4Sm80ELb1ELb0ELb1ELb0ELb0ELb0ELb0ELb0ELi2ELi4ELi4ELi4ELb0EEENS1_24CollectiveEpilogueBwdGQAISA_fSD_Li256ELb0ELb0EEENS1_25SingleTileBwdLPTSchedulerILb0ELi128ELb0EEEEEEEEEvNT_6ParamsE$_ZN4cute5tupleIJNS_7SwizzleILi3ELi3ELi3EEENS_9MixedBitsILj0ELj432EEENS_6LayoutINS0_IJNS0_IJNS_1CILi2EEES7_S7_EEES7_NS6_ILi8EEEEEENS0_IJNS0_IJNS6_ILi64EEES9_NS6_ILi512EEEEEENS6_ILi8192EEENS6_ILi1024EEEEEEEEEEC2ERKS2_RKS4_RKSH_,@function
        .size           $_ZN7cutlass13device_kernelIN5flash19enable_sm80_to_sm89INS1_16FlashAttnBwdSm80INS1_25CollectiveMainloopBwdSm80ILi2ELi2EN4cute5tupleIJNS5_1CILi128EEES8_NS7_ILi64EEEEEENS_10bfloat16_tEfNS_4arch4Sm80ELb1ELb0ELb1ELb0ELb0ELb0ELb0ELb0ELi2ELi4ELi4ELi4ELb0EEENS1_24CollectiveEpilogueBwdGQAISA_fSD_Li256ELb0ELb0EEENS1_25SingleTileBwdLPTSchedulerILb0ELi128ELb0EEEEEEEEEvNT_6ParamsE$_ZN4cute5tupleIJNS_7SwizzleILi3ELi3ELi3EEENS_9MixedBitsILj0ELj432EEENS_6LayoutINS0_IJNS0_IJNS_1CILi2EEES7_S7_EEES7_NS6_ILi8EEEEEENS0_IJNS0_IJNS6_ILi64EEES9_NS6_ILi512EEEEEENS6_ILi8192EEENS6_ILi1024EEEEEEEEEEC2ERKS2_RKS4_RKSH_,($_ZN7cutlass13device_kernelIN5flash19enable_sm80_to_sm89INS1_16FlashAttnBwdSm80INS1_25CollectiveMainloopBwdSm80ILi2ELi2EN4cute5tupleIJNS5_1CILi128EEES8_NS7_ILi64EEEEEENS_10bfloat16_tEfNS_4arch4Sm80ELb1ELb0ELb1ELb0ELb0ELb0ELb0ELb0ELi2ELi4ELi4ELi4ELb0EEENS1_24CollectiveEpilogueBwdGQAISA_fSD_Li256ELb0ELb0EEENS1_25SingleTileBwdLPTSchedulerILb0ELi128ELb0EEEEEEEEEvNT_6ParamsE$_ZN4cute5tupleIJiEEC2ERKi - $_ZN7cutlass13device_kernelIN5flash19enable_sm80_to_sm89INS1_16FlashAttnBwdSm80INS1_25CollectiveMainloopBwdSm80ILi2ELi2EN4cute5tupleIJNS5_1CILi128EEES8_NS7_ILi64EEEEEENS_10bfloat16_tEfNS_4arch4Sm80ELb1ELb0ELb1ELb0ELb0ELb0ELb0ELb0ELi2ELi4ELi4ELi4ELb0EEENS1_24CollectiveEpilogueBwdGQAISA_fSD_Li256ELb0ELb0EEENS1_25SingleTileBwdLPTSchedulerILb0ELi128ELb0EEEEEEEEEvNT_6ParamsE$_ZN4cute5tupleIJNS_7SwizzleILi3ELi3ELi3EEENS_9MixedBitsILj0ELj432EEENS_6LayoutINS0_IJNS0_IJNS_1CILi2EEES7_S7_EEES7_NS6_ILi8EEEEEENS0_IJNS0_IJNS6_ILi64EEES9_NS6_ILi512EEEEEENS6_ILi8192EEENS6_ILi1024EEEEEEEEEEC2ERKS2_RKS4_RKSH_)
$_ZN7cutlass13device_kernelIN5flash19enable_sm80_to_sm89INS1_16FlashAttnBwdSm80INS1_25CollectiveMainloopBwdSm80ILi2ELi2EN4cute5tupleIJNS5_1CILi128EEES8_NS7_ILi64EEEEEENS_10bfloat16_tEfNS_4arch4Sm80ELb1ELb0ELb1ELb0ELb0ELb0ELb0ELb0ELi2ELi4ELi4ELi4ELb0EEENS1_24CollectiveEpilogueBwdGQAISA_fSD_Li256ELb0ELb0EEENS1_25SingleTileBwdLPTSchedulerILb0ELi128ELb0EEEEEEEEEvNT_6ParamsE$_ZN4cute5tupleIJNS_7SwizzleILi3ELi3ELi3EEENS_9MixedBitsILj0ELj432EEENS_6LayoutINS0_IJNS0_IJNS_1CILi2EEES7_S7_EEES7_NS6_ILi8EEEEEENS0_IJNS0_IJNS6_ILi64EEES9_NS6_ILi512EEEEEENS6_ILi8192EEENS6_ILi1024EEEEEEEEEEC2ERKS2_RKS4_RKSH_:
[----:B------:R-:W-:Y:S02]  /*a970*/  MOV R6, 0xa990 ;  /* 0x0000a99000067802 */ /* 0x000fe40000000f00 */
[----:B------:R-:W-:Y:S05]  /*a980*/  CALL.REL.NOINC `($_ZN7cutlass13device_kernelIN5flash19enable_sm80_to_sm89INS1_16FlashAttnBwdSm80INS1_25CollectiveMainloopBwdSm80ILi2ELi2EN4cute5tupleIJNS5_1CILi128EEES8_NS7_ILi64EEEEEENS_10bfloat16_tEfNS_4arch4Sm80ELb1ELb0ELb1ELb0ELb0ELb0ELb0ELb0ELi2ELi4ELi4ELi4ELb0EEENS1_24CollectiveEpilogueBwdGQAISA_fSD_Li256ELb0ELb0EEENS1_25SingleTileBwdLPTSchedulerILb0ELi128ELb0EEEEEEEEEvNT_6ParamsE$_ZN4cute3eso3ESOILb1ELb0EJNS_7SwizzleILi3ELi3ELi3EEENS_9MixedBitsILj0ELj432EEENS_6LayoutINS_5tupleIJNS7_IJNS_1CILi2EEES9_S9_EEES9_NS8_ILi8EEEEEENS7_IJNS7_IJNS8_ILi64EEESB_NS8_ILi512EEEEEENS8_ILi8192EEENS8_ILi1024EEEEEEEEEEC2ERKS3_RKS5_RKSJ_) ;  /* 0xfffff77000007944 */ /* 0x000fea0003c3ffff */
[----:B------:R-:W-:-:S04]  /*a990*/  MOV R5, 0x0 ;  /* 0x0000000000057802 */ /* 0x000fc80000000f00 */
[----:B------:R-:W-:Y:S05]  /*a9a0*/  RET.REL.NODEC R4 `(_ZN7cutlass13device_kernelIN5flash19enable_sm80_to_sm89INS1_16FlashAttnBwdSm80INS1_25CollectiveMainloopBwdSm80ILi2ELi2EN4cute5tupleIJNS5_1CILi128EEES8_NS7_ILi64EEEEEENS_10bfloat16_tEfNS_4arch4Sm80ELb1ELb0ELb1ELb0ELb0ELb0ELb0ELb0ELi2ELi4ELi4ELi4ELb0EEENS1_24CollectiveEpilogueBwdGQAISA_fSD_Li256ELb0ELb0EEENS1_25SingleTileBwdLPTSchedulerILb0ELi128ELb0EEEEEEEEEvNT_6ParamsE) ;  /* 0xffff565004007950 */ /* 0x000fea0003c3ffff */
        .type           $_ZN7cutlass13device_kernelIN5flash19enable_sm80_to_sm89INS1_16FlashAttnBwdSm80INS1_25CollectiveMainloopBwdSm80ILi2ELi2EN4cute5tupleIJNS5_1CILi128EEES8_NS7_ILi64EEEEEENS_10bfloat16_tEfNS_4arch4Sm80ELb1ELb0ELb1ELb0ELb0ELb0ELb0ELb0ELi2ELi4ELi4ELi4ELb0EEENS1_24CollectiveEpilogueBwdGQAISA_fSD_Li256ELb0ELb0EEENS1_25SingleTileBwdLPTSchedulerILb0ELi128ELb0EEEEEEEEEvNT_6ParamsE$_ZN4cute5tupleIJiEEC2ERKi,@function
        .size           $_ZN7cutlass13device_kernelIN5flash19enable_sm80_to_sm89INS1_16FlashAttnBwdSm80INS1_25CollectiveMainloopBwdSm80ILi2ELi2EN4cute5tupleIJNS5_1CILi128EEES8_NS7_ILi64EEEEEENS_10bfloat16_tEfNS_4arch4Sm80ELb1ELb0ELb1ELb0ELb0ELb0ELb0ELb0ELi2ELi4ELi4ELi4ELb0EEENS1_24CollectiveEpilogueBwdGQAISA_fSD_Li256ELb0ELb0EEENS1_25SingleTileBwdLPTSchedulerILb0ELi128ELb0EEEEEEEEEvNT_6ParamsE$_ZN4cute5tupleIJiEEC2ERKi,($_ZN7cutlass13device_kernelIN5flash19enable_sm80_to_sm89INS1_16FlashAttnBwdSm80INS1_25CollectiveMainloopBwdSm80ILi2ELi2EN4cute5tupleIJNS5_1CILi128EEES8_NS7_ILi64EEEEEENS_10bfloat16_tEfNS_4arch4Sm80ELb1ELb0ELb1ELb0ELb0ELb0ELb0ELb0ELi2ELi4ELi4ELi4ELb0EEENS1_24CollectiveEpilogueBwdGQAISA_fSD_Li256ELb0ELb0EEENS1_25SingleTileBwdLPTSchedulerILb0ELi128ELb0EEEEEEEEEvNT_6ParamsE$_ZN4cute5tupleIJiNS_1CILi0EEEEEC2ERKiRKS2_ - $_ZN7cutlass13device_kernelIN5flash19enable_sm80_to_sm89INS1_16FlashAttnBwdSm80INS1_25CollectiveMainloopBwdSm80ILi2ELi2EN4cute5tupleIJNS5_1CILi128EEES8_NS7_ILi64EEEEEENS_10bfloat16_tEfNS_4arch4Sm80ELb1ELb0ELb1ELb0ELb0ELb0ELb0ELb0ELi2ELi4ELi4ELi4ELb0EEENS1_24CollectiveEpilogueBwdGQAISA_fSD_Li256ELb0ELb0EEENS1_25SingleTileBwdLPTSchedulerILb0ELi128ELb0EEEEEEEEEvNT_6ParamsE$_ZN4cute5tupleIJiEEC2ERKi)
$_ZN7cutlass13device_kernelIN5flash19enable_sm80_to_sm89INS1_16FlashAttnBwdSm80INS1_25CollectiveMainloopBwdSm80ILi2ELi2EN4cute5tupleIJNS5_1CILi128EEES8_NS7_ILi64EEEEEENS_10bfloat16_tEfNS_4arch4Sm80ELb1ELb0ELb1ELb0ELb0ELb0ELb0ELb0ELi2ELi4ELi4ELi4ELb0EEENS1_24CollectiveEpilogueBwdGQAISA_fSD_Li256ELb0ELb0EEENS1_25SingleTileBwdLPTSchedulerILb0ELi128ELb0EEEEEEEEEvNT_6ParamsE$_ZN4cute5tupleIJiEEC2ERKi:
[----:B------:R-:W-:Y:S02]  /*a9b0*/  MOV R8, 0xa9d0 ;  /* 0x0000a9d000087802 */ /* 0x000fe40000000f00 */
[----:B------:R-:W-:Y:S05]  /*a9c0*/  CALL.REL.NOINC `($_ZN7cutlass13device_kernelIN5flash19enable_sm80_to_sm89INS1_16FlashAttnBwdSm80INS1_25CollectiveMainloopBwdSm80ILi2ELi2EN4cute5tupleIJNS5_1CILi128EEES8_NS7_ILi64EEEEEENS_10bfloat16_tEfNS_4arch4Sm80ELb1ELb0ELb1ELb0ELb0ELb0ELb0ELb0ELi2ELi4ELi4ELi4ELb0EEENS1_24CollectiveEpilogueBwdGQAISA_fSD_Li256ELb0ELb0EEENS1_25SingleTileBwdLPTSchedulerILb0ELi128ELb0EEEEEEEEEvNT_6ParamsE$_ZN4cute3eso3ESOILb0ELb1EJiEEC2ERKi) ;  /* 0xffffc31000007944 */ /* 0x000fea0003c3ffff */
[----:B-1----:R-:W-:Y:S02]  /*a9d0*/  MOV R2, R10 ;  /* 0x0000000a00027202 */ /* 0x002fe40000000f00 */
[----:B------:R-:W-:-:S04]  /*a9e0*/  MOV R3, 0x0 ;  /* 0x0000000000037802 */ /* 0x000fc80000000f00 */
[----:B------:R-:W-:Y:S05]  /*a9f0*/  RET.REL.NODEC R2 `(_ZN7cutlass13device_kernelIN5flash19enable_sm80_to_sm89INS1_16FlashAttnBwdSm80INS1_25CollectiveMainloopBwdSm80ILi2ELi2EN4cute5tupleIJNS5_1CILi128EEES8_NS7_ILi64EEEEEENS_10bfloat16_tEfNS_4arch4Sm80ELb1ELb0ELb1ELb0ELb0ELb0ELb0ELb0ELi2ELi4ELi4ELi4ELb0EEENS1_24CollectiveEpilogueBwdGQAISA_fSD_Li256ELb0ELb0EEENS1_25SingleTileBwdLPTSchedulerILb0ELi128ELb0EEEEEEEEEvNT_6ParamsE) ;  /* 0xffff560002007950 */ /* 0x000fea0003c3ffff */
        .type           $_ZN7cutlass13device_kernelIN5flash19enable_sm80_to_sm89INS1_16FlashAttnBwdSm80INS1_25CollectiveMainloopBwdSm80ILi2ELi2EN4cute5tupleIJNS5_1CILi128EEES8_NS7_ILi64EEEEEENS_10bfloat16_tEfNS_4arch4Sm80ELb1ELb0ELb1ELb0ELb0ELb0ELb0ELb0ELi2ELi4ELi4ELi4ELb0EEENS1_24CollectiveEpilogueBwdGQAISA_fSD_Li256ELb0ELb0EEENS1_25SingleTileBwdLPTSchedulerILb0ELi128ELb0EEEEEEEEEvNT_6ParamsE$_ZN4cute5tupleIJiNS_1CILi0EEEEEC2ERKiRKS2_,@function
        .size           $_ZN7cutlass13device_kernelIN5flash19enable_sm80_to_sm89INS1_16FlashAttnBwdSm80INS1_25CollectiveMainloopBwdSm80ILi2ELi2EN4cute5tupleIJNS5_1CILi128EEES8_NS7_ILi64EEEEEENS_10bfloat16_tEfNS_4arch4Sm80ELb1ELb0ELb1ELb0ELb0ELb0ELb0ELb0ELi2ELi4ELi4ELi4ELb0EEENS1_24CollectiveEpilogueBwdGQAISA_fSD_Li256ELb0ELb0EEENS1_25SingleTileBwdLPTSchedulerILb0ELi128ELb0EEEEEEEEEvNT_6ParamsE$_ZN4cute5tupleIJiNS_1CILi0EEEEEC2ERKiRKS2_,($_ZN7cutlass13device_kernelIN5flash19enable_sm80_to_sm89INS1_16FlashAttnBwdSm80INS1_25CollectiveMainloopBwdSm80ILi2ELi2EN4cute5tupleIJNS5_1CILi128EEES8_NS7_ILi64EEEEEENS_10bfloat16_tEfNS_4arch4Sm80ELb1ELb0ELb1ELb0ELb0ELb0ELb0ELb0ELi2ELi4ELi4ELi4ELb0EEENS1_24CollectiveEpilogueBwdGQAISA_fSD_Li256ELb0ELb0EEENS1_25SingleTileBwdLPTSchedulerILb0ELi128ELb0EEEEEEEEEvNT_6ParamsE$_ZN4cute5tupleIJiiEEC2ERKiS3_ - $_ZN7cutlass13device_kernelIN5flash19enable_sm80_to_sm89INS1_16FlashAttnBwdSm80INS1_25CollectiveMainloopBwdSm80ILi2ELi2EN4cute5tupleIJNS5_1CILi128EEES8_NS7_ILi64EEEEEENS_10bfloat16_tEfNS_4arch4Sm80ELb1ELb0ELb1ELb0ELb0ELb0ELb0ELb0ELi2ELi4ELi4ELi4ELb0EEENS1_24CollectiveEpilogueBwdGQAISA_fSD_Li256ELb0ELb0EEENS1_25SingleTileBwdLPTSchedulerILb0ELi128ELb0EEEEEEEEEvNT_6ParamsE$_ZN4cute5tupleIJiNS_1CILi0EEEEEC2ERKiRKS2_)
$_ZN7cutlass13device_kernelIN5flash19enable_sm80_to_sm89INS1_16FlashAttnBwdSm80INS1_25CollectiveMainloopBwdSm80ILi2ELi2EN4cute5tupleIJNS5_1CILi128EEES8_NS7_ILi64EEEEEENS_10bfloat16_tEfNS_4arch4Sm80ELb1ELb0ELb1ELb0ELb0ELb0ELb0ELb0ELi2ELi4ELi4ELi4ELb0EEENS1_24CollectiveEpilogueBwdGQAISA_fSD_Li256ELb0ELb0EEENS1_25SingleTileBwdLPTSchedulerILb0ELi128ELb0EEEEEEEEEvNT_6ParamsE$_ZN4cute5tupleIJiNS_1CILi0EEEEEC2ERKiRKS2_:
[----:B------:R-:W-:Y:S02]  /*aa00*/  MOV R6, 0xaa20 ;  /* 0x0000aa2000067802 */ /* 0x000fe40000000f00 */
[----:B------:R-:W-:Y:S05]  /*aa10*/  CALL.REL.NOINC `($_ZN7cutlass13device_kernelIN5flash19enable_sm80_to_sm89INS1_16FlashAttnBwdSm80INS1_25CollectiveMainloopBwdSm80ILi2ELi2EN4cute5tupleIJNS5_1CILi128EEES8_NS7_ILi64EEEEEENS_10bfloat16_tEfNS_4arch4Sm80ELb1ELb0ELb1ELb0ELb0ELb0ELb0ELb0ELi2ELi4ELi4ELi4ELb0EEENS1_24CollectiveEpilogueBwdGQAISA_fSD_Li256ELb0ELb0EEENS1_25SingleTileBwdLPTSchedulerILb0ELi128ELb0EEEEEEEEEvNT_6ParamsE$_ZN4cute3eso3ESOILb0ELb1EJiNS_1CILi0EEEEEC2ERKiRKS3_) ;  /* 0xffffc30000007944 */ /* 0x000fea0003c3ffff */
[----:B------:R-:W-:-:S04]  /*aa20*/  MOV R11, 0x0 ;  /* 0x00000000000b7802 */ /* 0x000fc80000000f00 */
[----:B------:R-:W-:Y:S05]  /*aa30*/  RET.REL.NODEC R10 `(_ZN7cutlass13device_kernelIN5flash19enable_sm80_to_sm89INS1_16FlashAttnBwdSm80INS1_25CollectiveMainloopBwdSm80ILi2ELi2EN4cute5tupleIJNS5_1CILi128EEES8_NS7_ILi64EEEEEENS_10bfloat16_tEfNS_4arch4Sm80ELb1ELb0ELb1ELb0ELb0ELb0ELb0ELb0ELi2ELi4ELi4ELi4ELb0EEENS1_24CollectiveEpilogueBwdGQAISA_fSD_Li256ELb0ELb0EEENS1_25SingleTileBwdLPTSchedulerILb0ELi128ELb0EEEEEEEEEvNT_6ParamsE) ;  /* 0xffff55c00a007950 */ /* 0x000fea0003c3ffff */
        .type           $_ZN7cutlass13device_kernelIN5flash19enable_sm80_to_sm89INS1_16FlashAttnBwdSm80INS1_25CollectiveMainloopBwdSm80ILi2ELi2EN4cute5tupleIJNS5_1CILi128EEES8_NS7_ILi64EEEEEENS_10bfloat16_tEfNS_4arch4Sm80ELb1ELb0ELb1ELb0ELb0ELb0ELb0ELb0ELi2ELi4ELi4ELi4ELb0EEENS1_24CollectiveEpilogueBwdGQAISA_fSD_Li256ELb0ELb0EEENS1_25SingleTileBwdLPTSchedulerILb0ELi128ELb0EEEEEEEEEvNT_6ParamsE$_ZN4cute5tupleIJiiEEC2ERKiS3_,@function
        .size           $_ZN7cutlass13device_kernelIN5flash19enable_sm80_to_sm89INS1_16FlashAttnBwdSm80INS1_25CollectiveMainloopBwdSm80ILi2ELi2EN4cute5tupleIJNS5_1CILi128EEES8_NS7_ILi64EEEEEENS_10bfloat16_tEfNS_4arch4Sm80ELb1ELb0ELb1ELb0ELb0ELb0ELb0ELb0ELi2ELi4ELi4ELi4ELb0EEENS1_24CollectiveEpilogueBwdGQAISA_fSD_Li256ELb0ELb0EEENS1_25SingleTileBwdLPTSchedulerILb0ELi128ELb0EEEEEEEEEvNT_6ParamsE$_ZN4cute5tupleIJiiEEC2ERKiS3_,($_ZN7cutlass13device_kernelIN5flash19enable_sm80_to_sm89INS1_16FlashAttnBwdSm80INS1_25CollectiveMainloopBwdSm80ILi2ELi2EN4cute5tupleIJNS5_1CILi128EEES8_NS7_ILi64EEEEEENS_10bfloat16_tEfNS_4arch4Sm80ELb1ELb0ELb1ELb0ELb0ELb0ELb0ELb0ELi2ELi4ELi4ELi4ELb0EEENS1_24CollectiveEpilogueBwdGQAISA_fSD_Li256ELb0ELb0EEENS1_25SingleTileBwdLPTSchedulerILb0ELi128ELb0EEEEEEEEEvNT_6ParamsE$_ZN4cute8gmem_ptrIPKN7cutlass10bfloat16_tEECI1NS_12iter_adaptorIS4_S5_EEES4_ - $_ZN7cutlass13device_kernelIN5flash19enable_sm80_to_sm89INS1_16FlashAttnBwdSm80INS1_25CollectiveMainloopBwdSm80ILi2ELi2EN4cute5tupleIJNS5_1CILi128EEES8_NS7_ILi64EEEEEENS_10bfloat16_tEfNS_4arch4Sm80ELb1ELb0ELb1ELb0ELb0ELb0ELb0ELb0ELi2ELi4ELi4ELi4ELb0EEENS1_24CollectiveEpilogueBwdGQAISA_fSD_Li256ELb0ELb0EEENS1_25SingleTileBwdLPTSchedulerILb0ELi128ELb0EEEEEEEEEvNT_6ParamsE$_ZN4cute5tupleIJiiEEC2ERKiS3_)
$_ZN7cutlass13device_kernelIN5flash19enable_sm80_to_sm89INS1_16FlashAttnBwdSm80INS1_25CollectiveMainloopBwdSm80ILi2ELi2EN4cute5tupleIJNS5_1CILi128EEES8_NS7_ILi64EEEEEENS_10bfloat16_tEfNS_4arch4Sm80ELb1ELb0ELb1ELb0ELb0ELb0ELb0ELb0ELi2ELi4ELi4ELi4ELb0EEENS1_24CollectiveEpilogueBwdGQAISA_fSD_Li256ELb0ELb0EEENS1_25SingleTileBwdLPTSchedulerILb0ELi128ELb0EEEEEEEEEvNT_6ParamsE$_ZN4cute5tupleIJiiEEC2ERKiS3_:
[----:B------:R-:W-:Y:S02]  /*aa40*/  MOV R8, 0xaa60 ;  /* 0x0000aa6000087802 */ /* 0x000fe40000000f00 */
[----:B------:R-:W-:Y:S05]  /*aa50*/  CALL.REL.NOINC `($_ZN7cutlass13device_kernelIN5flash19enable_sm80_to_sm89INS1_16FlashAttnBwdSm80INS1_25CollectiveMainloopBwdSm80ILi2ELi2EN4cute5tupleIJNS5_1CILi128EEES8_NS7_ILi64EEEEEENS_10bfloat16_tEfNS_4arch4Sm80ELb1ELb0ELb1ELb0ELb0ELb0ELb0ELb0ELi2ELi4ELi4ELi4ELb0EEENS1_24CollectiveEpilogueBwdGQAISA_fSD_Li256ELb0ELb0EEENS1_25SingleTileBwdLPTSchedulerILb0ELi128ELb0EEEEEEEEEvNT_6ParamsE$_ZN4cute3eso3ESOILb0ELb0EJiiEEC2ERKiS4_) ;  /* 0xffffbad000007944 */ /* 0x000fea0003c3ffff */
[----:B-1----:R-:W-:Y:S02]  /*aa60*/  MOV R2, R6 ;  /* 0x0000000600027202 */ /* 0x002fe40000000f00 */
[----:B------:R-:W-:-:S04]  /*aa70*/  MOV R3, 0x0 ;  /* 0x0000000000037802 */ /* 0x000fc80000000f00 */
[----:B------:R-:W-:Y:S05]  /*aa80*/  RET.REL.NODEC R2 `(_ZN7cutlass13device_kernelIN5flash19enable_sm80_to_sm89INS1_16FlashAttnBwdSm80INS1_25CollectiveMainloopBwdSm80ILi2ELi2EN4cute5tupleIJNS5_1CILi128EEES8_NS7_ILi64EEEEEENS_10bfloat16_tEfNS_4arch4Sm80ELb1ELb0ELb1ELb0ELb0ELb0ELb0ELb0ELi2ELi4ELi4ELi4ELb0EEENS1_24CollectiveEpilogueBwdGQAISA_fSD_Li256ELb0ELb0EEENS1_25SingleTileBwdLPTSchedulerILb0ELi128ELb0EEEEEEEEEvNT_6ParamsE) ;  /* 0xffff557002007950 */ /* 0x000fea0003c3ffff */
        .type           $_ZN7cutlass13device_kernelIN5flash19enable_sm80_to_sm89INS1_16FlashAttnBwdSm80INS1_25CollectiveMainloopBwdSm80ILi2ELi2EN4cute5tupleIJNS5_1CILi128EEES8_NS7_ILi64EEEEEENS_10bfloat16_tEfNS_4arch4Sm80ELb1ELb0ELb1ELb0ELb0ELb0ELb0ELb0ELi2ELi4ELi4ELi4ELb0EEENS1_24CollectiveEpilogueBwdGQAISA_fSD_Li256ELb0ELb0EEENS1_25SingleTileBwdLPTSchedulerILb0ELi128ELb0EEEEEEEEEvNT_6ParamsE$_ZN4cute8gmem_ptrIPKN7cutlass10bfloat16_tEECI1NS_12iter_adaptorIS4_S5_EEES4_,@function
        .size           $_ZN7cutlass13device_kernelIN5flash19enable_sm80_to_sm89INS1_16FlashAttnBwdSm80INS1_25CollectiveMainloopBwdSm80ILi2ELi2EN4cute5tupleIJNS5_1CILi128EEES8_NS7_ILi64EEEEEENS_10bfloat16_tEfNS_4arch4Sm80ELb1ELb0ELb1ELb0ELb0ELb0ELb0ELb0ELi2ELi4ELi4ELi4ELb0EEENS1_24CollectiveEpilogueBwdGQAISA_fSD_Li256ELb0ELb0EEENS1_25SingleTileBwdLPTSchedulerILb0ELi128ELb0EEEEEEEEEvNT_6ParamsE$_ZN4cute8gmem_ptrIPKN7cutlass10bfloat16_tEECI1NS_12iter_adaptorIS4_S5_EEES4_,($_ZN7cutlass13device_kernelIN5flash19enable_sm80_to_sm89INS1_16FlashAttnBwdSm80INS1_25CollectiveMainloopBwdSm80ILi2ELi2EN4cute5tupleIJNS5_1CILi128EEES8_NS7_ILi64EEEEEENS_10bfloat16_tEfNS_4arch4Sm80ELb1ELb0ELb1ELb0ELb0ELb0ELb0ELb0ELi2ELi4ELi4ELi4ELb0EEENS1_24CollectiveEpilogueBwdGQAISA_fSD_Li256ELb0ELb0EEENS1_25SingleTileBwdLPTSchedulerILb0ELi128ELb0EEEEEEEEEvNT_6ParamsE$_ZN4cute8gmem_ptrIPKN7cutlass9uint128_tEECI1NS_12iter_adaptorIS4_S5_EEES4_ - $_ZN7cutlass13device_kernelIN5flash19enable_sm80_to_sm89INS1_16FlashAttnBwdSm80INS1_25CollectiveMainloopBwdSm80ILi2ELi2EN4cute5tupleIJNS5_1CILi128EEES8_NS7_ILi64EEEEEENS_10bfloat16_tEfNS_4arch4Sm80ELb1ELb0ELb1ELb0ELb0ELb0ELb0ELb0ELi2ELi4ELi4ELi4ELb0EEENS1_24CollectiveEpilogueBwdGQAISA_fSD_Li256ELb0ELb0EEENS1_25SingleTileBwdLPTSchedulerILb0ELi128ELb0EEEEEEEEEvNT_6ParamsE$_ZN4cute8gmem_ptrIPKN7cutlass10bfloat16_tEECI1NS_12iter_adaptorIS4_S5_EEES4_)
$_ZN7cutlass13device_kernelIN5flash19enable_sm80_to_sm89INS1_16FlashAttnBwdSm80INS1_25CollectiveMainloopBwdSm80ILi2ELi2EN4cute5tupleIJNS5_1CILi128EEES8_NS7_ILi64EEEEEENS_10bfloat16_tEfNS_4arch4Sm80ELb1ELb0ELb1ELb0ELb0ELb0ELb0ELb0ELi2ELi4ELi4ELi4ELb0EEENS1_24CollectiveEpilogueBwdGQAISA_fSD_Li256ELb0ELb0EEENS1_25SingleTileBwdLPTSchedulerILb0ELi128ELb0EEEEEEEEEvNT_6ParamsE$_ZN4cute8gmem_ptrIPKN7cutlass10bfloat16_tEECI1NS_12iter_adaptorIS4_S5_EEES4_:
[----:B------:R-:W-:Y:S02]  /*aa90*/  MOV R10, 0xaab0 ;  /* 0x0000aab0000a7802 */ /* 0x000fe40000000f00 */
[----:B------:R-:W-:Y:S05]  /*aaa0*/  CALL.REL.NOINC `($_ZN7cutlass13device_kernelIN5flash19enable_sm80_to_sm89INS1_16FlashAttnBwdSm80INS1_25CollectiveMainloopBwdSm80ILi2ELi2EN4cute5tupleIJNS5_1CILi128EEES8_NS7_ILi64EEEEEENS_10bfloat16_tEfNS_4arch4Sm80ELb1ELb0ELb1ELb0ELb0ELb0ELb0ELb0ELi2ELi4ELi4ELi4ELb0EEENS1_24CollectiveEpilogueBwdGQAISA_fSD_Li256ELb0ELb0EEENS1_25SingleTileBwdLPTSchedulerILb0ELi128ELb0EEEEEEEEEvNT_6ParamsE$_ZN4cute12iter_adaptorIPKN7cutlass10bfloat16_tENS_8gmem_ptrIS4_EEEC2ES4_) ;  /* 0xffffa94000007944 */ /* 0x000fea0003c3ffff */
[----:B------:R-:W-:-:S04]  /*aab0*/  MOV R9, 0x0 ;  /* 0x0000000000097802 */ /* 0x000fc80000000f00 */
[----:B------:R-:W-:Y:S05]  /*aac0*/  RET.REL.NODEC R8 `(_ZN7cutlass13device_kernelIN5flash19enable_sm80_to_sm89INS1_16FlashAttnBwdSm80INS1_25CollectiveMainloopBwdSm80ILi2ELi2EN4cute5tupleIJNS5_1CILi128EEES8_NS7_ILi64EEEEEENS_10bfloat16_tEfNS_4arch4Sm80ELb1ELb0ELb1ELb0ELb0ELb0ELb0ELb0ELi2ELi4ELi4ELi4ELb0EEENS1_24CollectiveEpilogueBwdGQAISA_fSD_Li256ELb0ELb0EEENS1_25SingleTileBwdLPTSchedulerILb0ELi128ELb0EEEEEEEEEvNT_6ParamsE) ;  /* 0xffff553008007950 */ /* 0x000fea0003c3ffff */
        .type           $_ZN7cutlass13device_kernelIN5flash19enable_sm80_to_sm89INS1_16FlashAttnBwdSm80INS1_25CollectiveMainloopBwdSm80ILi2ELi2EN4cute5tupleIJNS5_1CILi128EEES8_NS7_ILi64EEEEEENS_10bfloat16_tEfNS_4arch4Sm80ELb1ELb0ELb1ELb0ELb0ELb0ELb0ELb0ELi2ELi4ELi4ELi4ELb0EEENS1_24CollectiveEpilogueBwdGQAISA_fSD_Li256ELb0ELb0EEENS1_25SingleTileBwdLPTSchedulerILb0ELi128ELb0EEEEEEEEEvNT_6ParamsE$_ZN4cute8gmem_ptrIPKN7cutlass9uint128_tEECI1NS_12iter_adaptorIS4_S5_EEES4_,@function
        .size           $_ZN7cutlass13device_kernelIN5flash19enable_sm80_to_sm89INS1_16FlashAttnBwdSm80INS1_25CollectiveMainloopBwdSm80ILi2ELi2EN4cute5tupleIJNS5_1CILi128EEES8_NS7_ILi64EEEEEENS_10bfloat16_tEfNS_4arch4Sm80ELb1ELb0ELb1ELb0ELb0ELb0ELb0ELb0ELi2ELi4ELi4ELi4ELb0EEENS1_24CollectiveEpilogueBwdGQAISA_fSD_Li256ELb0ELb0EEENS1_25SingleTileBwdLPTSchedulerILb0ELi128ELb0EEEEEEEEEvNT_6ParamsE$_ZN4cute8gmem_ptrIPKN7cutlass9uint128_tEECI1NS_12iter_adaptorIS4_S5_EEES4_,($_ZN7cutlass13device_kernelIN5flash19enable_sm80_to_sm89INS1_16FlashAttnBwdSm80INS1_25CollectiveMainloopBwdSm80ILi2ELi2EN4cute5tupleIJNS5_1CILi128EEES8_NS7_ILi64EEEEEENS_10bfloat16_tEfNS_4arch4Sm80ELb1ELb0ELb1ELb0ELb0ELb0ELb0ELb0ELi2ELi4ELi4ELi4ELb0EEENS1_24CollectiveEpilogueBwdGQAISA_fSD_Li256ELb0ELb0EEENS1_25SingleTileBwdLPTSchedulerILb0ELi128ELb0EEEEEEEEEvNT_6ParamsE$_ZN4cute8gmem_ptrIPKfECI1NS_12iter_adaptorIS2_S3_EEES2_ - $_ZN7cutlass13device_kernelIN5flash19enable_sm80_to_sm89INS1_16FlashAttnBwdSm80INS1_25CollectiveMainloopBwdSm80ILi2ELi2EN4cute5tupleIJNS5_1CILi128EEES8_NS7_ILi64EEEEEENS_10bfloat16_tEfNS_4arch4Sm80ELb1ELb0ELb1ELb0ELb0ELb0ELb0ELb0ELi2ELi4ELi4ELi4ELb0EEENS1_24CollectiveEpilogueBwdGQAISA_fSD_Li256ELb0ELb0EEENS1_25SingleTileBwdLPTSchedulerILb0ELi128ELb0EEEEEEEEEvNT_6ParamsE$_ZN4cute8gmem_ptrIPKN7cutlass9uint128_tEECI1NS_12iter_adaptorIS4_S5_EEES4_)
$_ZN7cutlass13device_kernelIN5flash19enable_sm80_to_sm89INS1_16FlashAttnBwdSm80INS1_25CollectiveMainloopBwdSm80ILi2ELi2EN4cute5tupleIJNS5_1CILi128EEES8_NS7_ILi64EEEEEENS_10bfloat16_tEfNS_4arch4Sm80ELb1ELb0ELb1ELb0ELb0ELb0ELb0ELb0ELi2ELi4ELi4ELi4ELb0EEENS1_24CollectiveEpilogueBwdGQAISA_fSD_Li256ELb0ELb0EEENS1_25SingleTileBwdLPTSchedulerILb0ELi128ELb0EEEEEEEEEvNT_6ParamsE$_ZN4cute8gmem_ptrIPKN7cutlass9uint128_tEECI1NS_12iter_adaptorIS4_S5_EEES4_:
[----:B------:R-:W-:Y:S02]  /*aad0*/  MOV R10, 0xaaf0 ;  /* 0x0000aaf0000a7802 */ /* 0x000fe40000000f00 */
[----:B------:R-:W-:Y:S05]  /*aae0*/  CALL.REL.NOINC `($_ZN7cutlass13device_kernelIN5flash19enable_sm80_to_sm89INS1_16FlashAttnBwdSm80INS1_25CollectiveMainloopBwdSm80ILi2ELi2EN4cute5tupleIJNS5_1CILi128EEES8_NS7_ILi64EEEEEENS_10bfloat16_tEfNS_4arch4Sm80ELb1ELb0ELb1ELb0ELb0ELb0ELb0ELb0ELi2ELi4ELi4ELi4ELb0EEENS1_24CollectiveEpilogueBwdGQAISA_fSD_Li256ELb0ELb0EEENS1_25SingleTileBwdLPTSchedulerILb0ELi128ELb0EEEEEEEEEvNT_6ParamsE$_ZN4cute12iter_adaptorIPKN7cutlass9uint128_tENS_8gmem_ptrIS4_EEEC2ES4_) ;  /* 0xffffa96000007944 */ /* 0x000fea0003c3ffff */
[----:B------:R-:W-:-:S04]  /*aaf0*/  MOV R9, 0x0 ;  /* 0x0000000000097802 */ /* 0x000fc80000000f00 */
[----:B------:R-:W-:Y:S05]  /*ab00*/  RET.REL.NODEC R8 `(_ZN7cutlass13device_kernelIN5flash19enable_sm80_to_sm89INS1_16FlashAttnBwdSm80INS1_25CollectiveMainloopBwdSm80ILi2ELi2EN4cute5tupleIJNS5_1CILi128EEES8_NS7_ILi64EEEEEENS_10bfloat16_tEfNS_4arch4Sm80ELb1ELb0ELb1ELb0ELb0ELb0ELb0ELb0ELi2ELi4ELi4ELi4ELb0EEENS1_24CollectiveEpilogueBwdGQAISA_fSD_Li256ELb0ELb0EEENS1_25SingleTileBwdLPTSchedulerILb0ELi128ELb0EEEEEEEEEvNT_6ParamsE) ;  /* 0xffff54f008007950 */ /* 0x000fea0003c3ffff */
        .type           $_ZN7cutlass13device_kernelIN5flash19enable_sm80_to_sm89INS1_16FlashAttnBwdSm80INS1_25CollectiveMainloopBwdSm80ILi2ELi2EN4cute5tupleIJNS5_1CILi128EEES8_NS7_ILi64EEEEEENS_10bfloat16_tEfNS_4arch4Sm80ELb1ELb0ELb1ELb0ELb0ELb0ELb0ELb0ELi2ELi4ELi4ELi4ELb0EEENS1_24CollectiveEpilogueBwdGQAISA_fSD_Li256ELb0ELb0EEENS1_25SingleTileBwdLPTSchedulerILb0ELi128ELb0EEEEEEEEEvNT_6ParamsE$_ZN4cute8gmem_ptrIPKfECI1NS_12iter_adaptorIS2_S3_EEES2_,@function
        .size           $_ZN7cutlass13device_kernelIN5flash19enable_sm80_to_sm89INS1_16FlashAttnBwdSm80INS1_25CollectiveMainloopBwdSm80ILi2ELi2EN4cute5tupleIJNS5_1CILi128EEES8_NS7_ILi64EEEEEENS_10bfloat16_tEfNS_4arch4Sm80ELb1ELb0ELb1ELb0ELb0ELb0ELb0ELb0ELi2ELi4ELi4ELi4ELb0EEENS1_24CollectiveEpilogueBwdGQAISA_fSD_Li256ELb0ELb0EEENS1_25SingleTileBwdLPTSchedulerILb0ELi128ELb0EEEEEEEEEvNT_6ParamsE$_ZN4cute8gmem_ptrIPKfECI1NS_12iter_adaptorIS2_S3_EEES2_,($_ZN7cutlass13device_kernelIN5flash19enable_sm80_to_sm89INS1_16FlashAttnBwdSm80INS1_25CollectiveMainloopBwdSm80ILi2ELi2EN4cute5tupleIJNS5_1CILi128EEES8_NS7_ILi64EEEEEENS_10bfloat16_tEfNS_4arch4Sm80ELb1ELb0ELb1ELb0ELb0ELb0ELb0ELb0ELi2ELi4ELi4ELi4ELb0EEENS1_24CollectiveEpilogueBwdGQAISA_fSD_Li256ELb0ELb0EEENS1_25SingleTileBwdLPTSchedulerILb0ELi128ELb0EEEEEEEEEvNT_6ParamsE$_ZN4cute8gmem_ptrIPfECI1NS_12iter_adaptorIS1_S2_EEES1_ - $_ZN7cutlass13device_kernelIN5flash19enable_sm80_to_sm89INS1_16FlashAttnBwdSm80INS1_25CollectiveMainloopBwdSm80ILi2ELi2EN4cute5tupleIJNS5_1CILi128EEES8_NS7_ILi64EEEEEENS_10bfloat16_tEfNS_4arch4Sm80ELb1ELb0ELb1ELb0ELb0ELb0ELb0ELb0ELi2ELi4ELi4ELi4ELb0EEENS1_24CollectiveEpilogueBwdGQAISA_fSD_Li256ELb0ELb0EEENS1_25SingleTileBwdLPTSchedulerILb0ELi128ELb0EEEEEEEEEvNT_6ParamsE$_ZN4cute8gmem_ptrIPKfECI1NS_12iter_adaptorIS2_S3_EEES2_)
$_ZN7cutlass13device_kernelIN5flash19enable_sm80_to_sm89INS1_16FlashAttnBwdSm80INS1_25CollectiveMainloopBwdSm80ILi2ELi2EN4cute5tupleIJNS5_1CILi128EEES8_NS7_ILi64EEEEEENS_10bfloat16_tEfNS_4arch4Sm80ELb1ELb0ELb1ELb0ELb0ELb0ELb0ELb0ELi2ELi4ELi4ELi4ELb0EEENS1_24CollectiveEpilogueBwdGQAISA_fSD_Li256ELb0ELb0EEENS1_25SingleTileBwdLPTSchedulerILb0ELi128ELb0EEEEEEEEEvNT_6ParamsE$_ZN4cute8gmem_ptrIPKfECI1NS_12iter_adaptorIS2_S3_EEES2_:
[----:B------:R-:W-:Y:S02]  /*ab10*/  MOV R10, 0xab30 ;  /* 0x0000ab30000a7802 */ /* 0x000fe40000000f00 */
[----:B------:R-:W-:Y:S05]  /*ab20*/  CALL.REL.NOINC `($_ZN7cutlass13device_kernelIN5flash19enable_sm80_to_sm89INS1_16FlashAttnBwdSm80INS1_25CollectiveMainloopBwdSm80ILi2ELi2EN4cute5tupleIJNS5_1CILi128EEES8_NS7_ILi64EEEEEENS_10bfloat16_tEfNS_4arch4Sm80ELb1ELb0ELb1ELb0ELb0ELb0ELb0ELb0ELi2ELi4ELi4ELi4ELb0EEENS1_24CollectiveEpilogueBwdGQAISA_fSD_Li256ELb0ELb0EEENS1_25SingleTileBwdLPTSchedulerILb0ELi128ELb0EEEEEEEEEvNT_6ParamsE$_ZN4cute12iter_adaptorIPKfNS_8gmem_ptrIS2_EEEC2ES2_) ;  /* 0xffffa96000007944 */ /* 0x000fea0003c3ffff */
[----:B------:R-:W-:-:S04]  /*ab30*/  MOV R9, 0x0 ;  /* 0x0000000000097802 */ /* 0x000fc80000000f00 */
[----:B------:R-:W-:Y:S05]  /*ab40*/  RET.REL.NODEC R8 `(_ZN7cutlass13device_kernelIN5flash19enable_sm80_to_sm89INS1_16FlashAttnBwdSm80INS1_25CollectiveMainloopBwdSm80ILi2ELi2EN4cute5tupleIJNS5_1CILi128EEES8_NS7_ILi64EEEEEENS_10bfloat16_tEfNS_4arch4Sm80ELb1ELb0ELb1ELb0ELb0ELb0ELb0ELb0ELi2ELi4ELi4ELi4ELb0EEENS1_24CollectiveEpilogueBwdGQAISA_fSD_Li256ELb0ELb0EEENS1_25SingleTileBwdLPTSchedulerILb0ELi128ELb0EEEEEEEEEvNT_6ParamsE) ;  /* 0xffff54b008007950 */ /* 0x000fea0003c3ffff */
        .type           $_ZN7cutlass13device_kernelIN5flash19enable_sm80_to_sm89INS1_16FlashAttnBwdSm80INS1_25CollectiveMainloopBwdSm80ILi2ELi2EN4cute5tupleIJNS5_1CILi128EEES8_NS7_ILi64EEEEEENS_10bfloat16_tEfNS_4arch4Sm80ELb1ELb0ELb1ELb0ELb0ELb0ELb0ELb0ELi2ELi4ELi4ELi4ELb0EEENS1_24CollectiveEpilogueBwdGQAISA_fSD_Li256ELb0ELb0EEENS1_25SingleTileBwdLPTSchedulerILb0ELi128ELb0EEEEEEEEEvNT_6ParamsE$_ZN4cute8gmem_ptrIPfECI1NS_12iter_adaptorIS1_S2_EEES1_,@function
        .size           $_ZN7cutlass13device_kernelIN5flash19enable_sm80_to_sm89INS1_16FlashAttnBwdSm80INS1_25CollectiveMainloopBwdSm80ILi2ELi2EN4cute5tupleIJNS5_1CILi128EEES8_NS7_ILi64EEEEEENS_10bfloat16_tEfNS_4arch4Sm80ELb1ELb0ELb1ELb0ELb0ELb0ELb0ELb0ELi2ELi4ELi4ELi4ELb0EEENS1_24CollectiveEpilogueBwdGQAISA_fSD_Li256ELb0ELb0EEENS1_25SingleTileBwdLPTSchedulerILb0ELi128ELb0EEEEEEEEEvNT_6ParamsE$_ZN4cute8gmem_ptrIPfECI1NS_12iter_adaptorIS1_S2_EEES1_,($_ZN7cutlass13device_kernelIN5flash19enable_sm80_to_sm89INS1_16FlashAttnBwdSm80INS1_25CollectiveMainloopBwdSm80ILi2ELi2EN4cute5tupleIJNS5_1CILi128EEES8_NS7_ILi64EEEEEENS_10bfloat16_tEfNS_4arch4Sm80ELb1ELb0ELb1ELb0ELb0ELb0ELb0ELb0ELi2ELi4ELi4ELi4ELb0EEENS1_24CollectiveEpilogueBwdGQAISA_fSD_Li256ELb0ELb0EEENS1_25SingleTileBwdLPTSchedulerILb0ELi128ELb0EEEEEEEEEvNT_6ParamsE$_ZN4cute8smem_ptrIPN7cutlass10bfloat16_tEECI1NS_12iter_adaptorIS3_S4_EEES3_ - $_ZN7cutlass13device_kernelIN5flash19enable_sm80_to_sm89INS1_16FlashAttnBwdSm80INS1_25CollectiveMainloopBwdSm80ILi2ELi2EN4cute5tupleIJNS5_1CILi128EEES8_NS7_ILi64EEEEEENS_10bfloat16_tEfNS_4arch4Sm80ELb1ELb0ELb1ELb0ELb0ELb0ELb0ELb0ELi2ELi4ELi4ELi4ELb0EEENS1_24CollectiveEpilogueBwdGQAISA_fSD_Li256ELb0ELb0EEENS1_25SingleTileBwdLPTSchedulerILb0ELi128ELb0EEEEEEEEEvNT_6ParamsE$_ZN4cute8gmem_ptrIPfECI1NS_12iter_adaptorIS1_S2_EEES1_)
$_ZN7cutlass13device_kernelIN5flash19enable_sm80_to_sm89INS1_16FlashAttnBwdSm80INS1_25CollectiveMainloopBwdSm80ILi2ELi2EN4cute5tupleIJNS5_1CILi128EEES8_NS7_ILi64EEEEEENS_10bfloat16_tEfNS_4arch4Sm80ELb1ELb0ELb1ELb0ELb0ELb0ELb0ELb0ELi2ELi4ELi4ELi4ELb0EEENS1_24CollectiveEpilogueBwdGQAISA_fSD_Li256ELb0ELb0EEENS1_25SingleTileBwdLPTSchedulerILb0ELi128ELb0EEEEEEEEEvNT_6ParamsE$_ZN4cute8gmem_ptrIPfECI1NS_12iter_adaptorIS1_S2_EEES1_:
[----:B------:R-:W-:Y:S02]  /*ab50*/  MOV R4, 0xab70 ;  /* 0x0000ab7000047802 */ /* 0x000fe40000000f00 */
[----:B------:R-:W-:Y:S05]  /*ab60*/  CALL.REL.NOINC `($_ZN7cutlass13device_kernelIN5flash19enable_sm80_to_sm89INS1_16FlashAttnBwdSm80INS1_25CollectiveMainloopBwdSm80ILi2ELi2EN4cute5tupleIJNS5_1CILi128EEES8_NS7_ILi64EEEEEENS_10bfloat16_tEfNS_4arch4Sm80ELb1ELb0ELb1ELb0ELb0ELb0ELb0ELb0ELi2ELi4ELi4ELi4ELb0EEENS1_24CollectiveEpilogueBwdGQAISA_fSD_Li256ELb0ELb0EEENS1_25SingleTileBwdLPTSchedulerILb0ELi128ELb0EEEEEEEEEvNT_6ParamsE$_ZN4cute12iter_adaptorIPfNS_8gmem_ptrIS1_EEEC2ES1_) ;  /* 0xffffa9e000007944 */ /* 0x000fea0003c3ffff */
[----:B------:R-:W-:-:S04]  /*ab70*/  MOV R9, 0x0 ;  /* 0x0000000000097802 */ /* 0x000fc80000000f00 */
[----:B------:R-:W-:Y:S05]  /*ab80*/  RET.REL.NODEC R8 `(_ZN7cutlass13device_kernelIN5flash19enable_sm80_to_sm89INS1_16FlashAttnBwdSm80INS1_25CollectiveMainloopBwdSm80ILi2ELi2EN4cute5tupleIJNS5_1CILi128EEES8_NS7_ILi64EEEEEENS_10bfloat16_tEfNS_4arch4Sm80ELb1ELb0ELb1ELb0ELb0ELb0ELb0ELb0ELi2ELi4ELi4ELi4ELb0EEENS1_24CollectiveEpilogueBwdGQAISA_fSD_Li256ELb0ELb0EEENS1_25SingleTileBwdLPTSchedulerILb0ELi128ELb0EEEEEEEEEvNT_6ParamsE) ;  /* 0xffff547008007950 */ /* 0x000fea0003c3ffff */
        .type           $_ZN7cutlass13device_kernelIN5flash19enable_sm80_to_sm89INS1_16FlashAttnBwdSm80INS1_25CollectiveMainloopBwdSm80ILi2ELi2EN4cute5tupleIJNS5_1CILi128EEES8_NS7_ILi64EEEEEENS_10bfloat16_tEfNS_4arch4Sm80ELb1ELb0ELb1ELb0ELb0ELb0ELb0ELb0ELi2ELi4ELi4ELi4ELb0EEENS1_24CollectiveEpilogueBwdGQAISA_fSD_Li256ELb0ELb0EEENS1_25SingleTileBwdLPTSchedulerILb0ELi128ELb0EEEEEEEEEvNT_6ParamsE$_ZN4cute8smem_ptrIPN7cutlass10bfloat16_tEECI1NS_12iter_adaptorIS3_S4_EEES3_,@function
        .size           $_ZN7cutlass13device_kernelIN5flash19enable_sm80_to_sm89INS1_16FlashAttnBwdSm80INS1_25CollectiveMainloopBwdSm80ILi2ELi2EN4cute5tupleIJNS5_1CILi128EEES8_NS7_ILi64EEEEEENS_10bfloat16_tEfNS_4arch4Sm80ELb1ELb0ELb1ELb0ELb0ELb0ELb0ELb0ELi2ELi4ELi4ELi4ELb0EEENS1_24CollectiveEpilogueBwdGQAISA_fSD_Li256ELb0ELb0EEENS1_25SingleTileBwdLPTSchedulerILb0ELi128ELb0EEEEEEEEEvNT_6ParamsE$_ZN4cute8smem_ptrIPN7cutlass10bfloat16_tEECI1NS_12iter_adaptorIS3_S4_EEES3_,($_ZN7cutlass13device_kernelIN5flash19enable_sm80_to_sm89INS1_16FlashAttnBwdSm80INS1_25CollectiveMainloopBwdSm80ILi2ELi2EN4cute5tupleIJNS5_1CILi128EEES8_NS7_ILi64EEEEEENS_10bfloat16_tEfNS_4arch4Sm80ELb1ELb0ELb1ELb0ELb0ELb0ELb0ELb0ELi2ELi4ELi4ELi4ELb0EEENS1_24CollectiveEpilogueBwdGQAISA_fSD_Li256ELb0ELb0EEENS1_25SingleTileBwdLPTSchedulerILb0ELi128ELb0EEEEEEEEEvNT_6ParamsE$_ZN4cute8smem_ptrIPN7cutlass9uint128_tEECI1NS_12iter_adaptorIS3_S4_EEES3_ - $_ZN7cutlass13device_kernelIN5flash19enable_sm80_to_sm89INS1_16FlashAttnBwdSm80INS1_25CollectiveMainloopBwdSm80ILi2ELi2EN4cute5tupleIJNS5_1CILi128EEES8_NS7_ILi64EEEEEENS_10bfloat16_tEfNS_4arch4Sm80ELb1ELb0ELb1ELb0ELb0ELb0ELb0ELb0ELi2ELi4ELi4ELi4ELb0EEENS1_24CollectiveEpilogueBwdGQAISA_fSD_Li256ELb0ELb0EEENS1_25SingleTileBwdLPTSchedulerILb0ELi128ELb0EEEEEEEEEvNT_6ParamsE$_ZN4cute8smem_ptrIPN7cutlass10bfloat16_tEECI1NS_12iter_adaptorIS3_S4_EEES3_)
$_ZN7cutlass13device_kernelIN5flash19enable_sm80_to_sm89INS1_16FlashAttnBwdSm80INS1_25CollectiveMainloopBwdSm80ILi2ELi2EN4cute5tupleIJNS5_1CILi128EEES8_NS7_ILi64EEEEEENS_10bfloat16_tEfNS_4arch4Sm80ELb1ELb0ELb1ELb0ELb0ELb0ELb0ELb0ELi2ELi4ELi4ELi4ELb0EEENS1_24CollectiveEpilogueBwdGQAISA_fSD_Li256ELb0ELb0EEENS1_25SingleTileBwdLPTSchedulerILb0ELi128ELb0EEEEEEEEEvNT_6ParamsE$_ZN4cute8smem_ptrIPN7cutlass10bfloat16_tEECI1NS_12iter_adaptorIS3_S4_EEES3_:
[----:B------:R-:W-:Y:S02]  /*ab90*/  MOV R10, 0xabb0 ;  /* 0x0000abb0000a7802 */ /* 0x000fe40000000f00 */
[----:B------:R-:W-:Y:S05]  /*aba0*/  CALL.REL.NOINC `($_ZN7cutlass13device_kernelIN5flash19enable_sm80_to_sm89INS1_16FlashAttnBwdSm80INS1_25CollectiveMainloopBwdSm80ILi2ELi2EN4cute5tupleIJNS5_1CILi128EEES8_NS7_ILi64EEEEEENS_10bfloat16_tEfNS_4arch4Sm80ELb1ELb0ELb1ELb0ELb0ELb0ELb0ELb0ELi2ELi4ELi4ELi4ELb0EEENS1_24CollectiveEpilogueBwdGQAISA_fSD_Li256ELb0ELb0EEENS1_25SingleTileBwdLPTSchedulerILb0ELi128ELb0EEEEEEEEEvNT_6ParamsE$_ZN4cute12iter_adaptorIPN7cutlass10bfloat16_tENS_8smem_ptrIS3_EEEC2ES3_) ;  /* 0xffffa92000007944 */ /* 0x000fea0003c3ffff */
[----:B------:R-:W-:-:S04]  /*abb0*/  MOV R9, 0x0 ;  /* 0x0000000000097802 */ /* 0x000fc80000000f00 */
[----:B------:R-:W-:Y:S05]  /*abc0*/  RET.REL.NODEC R8 `(_ZN7cutlass13device_kernelIN5flash19enable_sm80_to_sm89INS1_16FlashAttnBwdSm80INS1_25CollectiveMainloopBwdSm80ILi2ELi2EN4cute5tupleIJNS5_1CILi128EEES8_NS7_ILi64EEEEEENS_10bfloat16_tEfNS_4arch4Sm80ELb1ELb0ELb1ELb0ELb0ELb0ELb0ELb0ELi2ELi4ELi4ELi4ELb0EEENS1_24CollectiveEpilogueBwdGQAISA_fSD_Li256ELb0ELb0EEENS1_25SingleTileBwdLPTSchedulerILb0ELi128ELb0EEEEEEEEEvNT_6ParamsE) ;  /* 0xffff543008007950 */ /* 0x000fea0003c3ffff */
        .type           $_ZN7cutlass13device_kernelIN5flash19enable_sm80_to_sm89INS1_16FlashAttnBwdSm80INS1_25CollectiveMainloopBwdSm80ILi2ELi2EN4cute5tupleIJNS5_1CILi128EEES8_NS7_ILi64EEEEEENS_10bfloat16_tEfNS_4arch4Sm80ELb1ELb0ELb1ELb0ELb0ELb0ELb0ELb0ELi2ELi4ELi4ELi4ELb0EEENS1_24CollectiveEpilogueBwdGQAISA_fSD_Li256ELb0ELb0EEENS1_25SingleTileBwdLPTSchedulerILb0ELi128ELb0EEEEEEEEEvNT_6ParamsE$_ZN4cute8smem_ptrIPN7cutlass9uint128_tEECI1NS_12iter_adaptorIS3_S4_EEES3_,@function
        .size           $_ZN7cutlass13device_kernelIN5flash19enable_sm80_to_sm89INS1_16FlashAttnBwdSm80INS1_25CollectiveMainloopBwdSm80ILi2ELi2EN4cute5tupleIJNS5_1CILi128EEES8_NS7_ILi64EEEEEENS_10bfloat16_tEfNS_4arch4Sm80ELb1ELb0ELb1ELb0ELb0ELb0ELb0ELb0ELi2ELi4ELi4ELi4ELb0EEENS1_24CollectiveEpilogueBwdGQAISA_fSD_Li256ELb0ELb0EEENS1_25SingleTileBwdLPTSchedulerILb0ELi128ELb0EEEEEEEEEvNT_6ParamsE$_ZN4cute8smem_ptrIPN7cutlass9uint128_tEECI1NS_12iter_adaptorIS3_S4_EEES3_,($_ZN7cutlass13device_kernelIN5flash19enable_sm80_to_sm89INS1_16FlashAttnBwdSm80INS1_25CollectiveMainloopBwdSm80ILi2ELi2EN4cute5tupleIJNS5_1CILi128EEES8_NS7_ILi64EEEEEENS_10bfloat16_tEfNS_4arch4Sm80ELb1ELb0ELb1ELb0ELb0ELb0ELb0ELb0ELi2ELi4ELi4ELi4ELb0EEENS1_24CollectiveEpilogueBwdGQAISA_fSD_Li256ELb0ELb0EEENS1_25SingleTileBwdLPTSchedulerILb0ELi128ELb0EEEEEEEEEvNT_6ParamsE$_ZN4cute8smem_ptrIPfECI1NS_12iter_adaptorIS1_S2_EEES1_ - $_ZN7cutlass13device_kernelIN5flash19enable_sm80_to_sm89INS1_16FlashAttnBwdSm80INS1_25CollectiveMainloopBwdSm80ILi2ELi2EN4cute5tupleIJNS5_1CILi128EEES8_NS7_ILi64EEEEEENS_10bfloat16_tEfNS_4arch4Sm80ELb1ELb0ELb1ELb0ELb0ELb0ELb0ELb0ELi2ELi4ELi4ELi4ELb0EEENS1_24CollectiveEpilogueBwdGQAISA_fSD_Li256ELb0ELb0EEENS1_25SingleTileBwdLPTSchedulerILb0ELi128ELb0EEEEEEEEEvNT_6ParamsE$_ZN4cute8smem_ptrIPN7cutlass9uint128_tEECI1NS_12iter_adaptorIS3_S4_EEES3_)
$_ZN7cutlass13device_kernelIN5flash19enable_sm80_to_sm89INS1_16FlashAttnBwdSm80INS1_25CollectiveMainloopBwdSm80ILi2ELi2EN4cute5tupleIJNS5_1CILi128EEES8_NS7_ILi64EEEEEENS_10bfloat16_tEfNS_4arch4Sm80ELb1ELb0ELb1ELb0ELb0ELb0ELb0ELb0ELi2ELi4ELi4ELi4ELb0EEENS1_24CollectiveEpilogueBwdGQAISA_fSD_Li256ELb0ELb0EEENS1_25SingleTileBwdLPTSchedulerILb0ELi128ELb0EEEEEEEEEvNT_6ParamsE$_ZN4cute8smem_ptrIPN7cutlass9uint128_tEECI1NS_12iter_adaptorIS3_S4_EEES3_:
[----:B------:R-:W-:Y:S02]  /*abd0*/  MOV R8, 0xabf0 ;  /* 0x0000abf000087802 */ /* 0x000fe40000000f00 */
[----:B------:R-:W-:Y:S05]  /*abe0*/  CALL.REL.NOINC `($_ZN7cutlass13device_kernelIN5flash19enable_sm80_to_sm89INS1_16FlashAttnBwdSm80INS1_25CollectiveMainloopBwdSm80ILi2ELi2EN4cute5tupleIJNS5_1CILi128EEES8_NS7_ILi64EEEEEENS_10bfloat16_tEfNS_4arch4Sm80ELb1ELb0ELb1ELb0ELb0ELb0ELb0ELb0ELi2ELi4ELi4ELi4ELb0EEENS1_24CollectiveEpilogueBwdGQAISA_fSD_Li256ELb0ELb0EEENS1_25SingleTileBwdLPTSchedulerILb0ELi128ELb0EEEEEEEEEvNT_6ParamsE$_ZN4cute12iter_adaptorIPN7cutlass9uint128_tENS_8smem_ptrIS3_EEEC2ES3_) ;  /* 0xffffa92000007944 */ /* 0x000fea0003c3ffff */
[----:B------:R-:W-:-:S04]  /*abf0*/  MOV R7, 0x0 ;  /* 0x0000000000077802 */ /* 0x000fc80000000f00 */
[----:B------:R-:W-:Y:S05]  /*ac00*/  RET.REL.NODEC R6 `(_ZN7cutlass13device_kernelIN5flash19enable_sm80_to_sm89INS1_16FlashAttnBwdSm80INS1_25CollectiveMainloopBwdSm80ILi2ELi2EN4cute5tupleIJNS5_1CILi128EEES8_NS7_ILi64EEEEEENS_10bfloat16_tEfNS_4arch4Sm80ELb1ELb0ELb1ELb0ELb0ELb0ELb0ELb0ELi2ELi4ELi4ELi4ELb0EEENS1_24CollectiveEpilogueBwdGQAISA_fSD_Li256ELb0ELb0EEENS1_25SingleTileBwdLPTSchedulerILb0ELi128ELb0EEEEEEEEEvNT_6ParamsE) ;  /* 0xffff53f006007950 */ /* 0x000fea0003c3ffff */
        .type           $_ZN7cutlass13device_kernelIN5flash19enable_sm80_to_sm89INS1_16FlashAttnBwdSm80INS1_25CollectiveMainloopBwdSm80ILi2ELi2EN4cute5tupleIJNS5_1CILi128EEES8_NS7_ILi64EEEEEENS_10bfloat16_tEfNS_4arch4Sm80ELb1ELb0ELb1ELb0ELb0ELb0ELb0ELb0ELi2ELi4ELi4ELi4ELb0EEENS1_24CollectiveEpilogueBwdGQAISA_fSD_Li256ELb0ELb0EEENS1_25SingleTileBwdLPTSchedulerILb0ELi128ELb0EEEEEEEEEvNT_6ParamsE$_ZN4cute8smem_ptrIPfECI1NS_12iter_adaptorIS1_S2_EEES1_,@function
        .size           $_ZN7cutlass13device_kernelIN5flash19enable_sm80_to_sm89INS1_16FlashAttnBwdSm80INS1_25CollectiveMainloopBwdSm80ILi2ELi2EN4cute5tupleIJNS5_1CILi128EEES8_NS7_ILi64EEEEEENS_10bfloat16_tEfNS_4arch4Sm80ELb1ELb0ELb1ELb0ELb0ELb0ELb0ELb0ELi2ELi4ELi4ELi4ELb0EEENS1_24CollectiveEpilogueBwdGQAISA_fSD_Li256ELb0ELb0EEENS1_25SingleTileBwdLPTSchedulerILb0ELi128ELb0EEEEEEEEEvNT_6ParamsE$_ZN4cute8smem_ptrIPfECI1NS_12iter_adaptorIS1_S2_EEES1_,($_ZN7cutlass13device_kernelIN5flash19enable_sm80_to_sm89INS1_16FlashAttnBwdSm80INS1_25CollectiveMainloopBwdSm80ILi2ELi2EN4cute5tupleIJNS5_1CILi128EEES8_NS7_ILi64EEEEEENS_10bfloat16_tEfNS_4arch4Sm80ELb1ELb0ELb1ELb0ELb0ELb0ELb0ELb0ELi2ELi4ELi4ELi4ELb0EEENS1_24CollectiveEpilogueBwdGQAISA_fSD_Li256ELb0ELb0EEENS1_25SingleTileBwdLPTSchedulerILb0ELi128ELb0EEEEEEEEEvNT_6ParamsE$_ZN4cute8smem_ptrIPjECI1NS_12iter_adaptorIS1_S2_EEES1_ - $_ZN7cutlass13device_kernelIN5flash19enable_sm80_to_sm89INS1_16FlashAttnBwdSm80INS1_25CollectiveMainloopBwdSm80ILi2ELi2EN4cute5tupleIJNS5_1CILi128EEES8_NS7_ILi64EEEEEENS_10bfloat16_tEfNS_4arch4Sm80ELb1ELb0ELb1ELb0ELb0ELb0ELb0ELb0ELi2ELi4ELi4ELi4ELb0EEENS1_24CollectiveEpilogueBwdGQAISA_fSD_Li256ELb0ELb0EEENS1_25SingleTileBwdLPTSchedulerILb0ELi128ELb0EEEEEEEEEvNT_6ParamsE$_ZN4cute8smem_ptrIPfECI1NS_12iter_adaptorIS1_S2_EEES1_)
$_ZN7cutlass13device_kernelIN5flash19enable_sm80_to_sm89INS1_16FlashAttnBwdSm80INS1_25CollectiveMainloopBwdSm80ILi2ELi2EN4cute5tupleIJNS5_1CILi128EEES8_NS7_ILi64EEEEEENS_10bfloat16_tEfNS_4arch4Sm80ELb1ELb0ELb1ELb0ELb0ELb0ELb0ELb0ELi2ELi4ELi4ELi4ELb0EEENS1_24CollectiveEpilogueBwdGQAISA_fSD_Li256ELb0ELb0EEENS1_25SingleTileBwdLPTSchedulerILb0ELi128ELb0EEEEEEEEEvNT_6ParamsE$_ZN4cute8smem_ptrIPfECI1NS_12iter_adaptorIS1_S2_EEES1_:
[----:B------:R-:W-:Y:S02]  /*ac10*/  MOV R10, 0xac30 ;  /* 0x0000ac30000a7802 */ /* 0x000fe40000000f00 */
[----:B------:R-:W-:Y:S05]  /*ac20*/  CALL.REL.NOINC `($_ZN7cutlass13device_kernelIN5flash19enable_sm80_to_sm89INS1_16FlashAttnBwdSm80INS1_25CollectiveMainloopBwdSm80ILi2ELi2EN4cute5tupleIJNS5_1CILi128EEES8_NS7_ILi64EEEEEENS_10bfloat16_tEfNS_4arch4Sm80ELb1ELb0ELb1ELb0ELb0ELb0ELb0ELb0ELi2ELi4ELi4ELi4ELb0EEENS1_24CollectiveEpilogueBwdGQAISA_fSD_Li256ELb0ELb0EEENS1_25SingleTileBwdLPTSchedulerILb0ELi128ELb0EEEEEEEEEvNT_6ParamsE$_ZN4cute12iter_adaptorIPfNS_8smem_ptrIS1_EEEC2ES1_) ;  /* 0xffffa96000007944 */ /* 0x000fea0003c3ffff */
[----:B------:R-:W-:-:S04]  /*ac30*/  MOV R9, 0x0 ;  /* 0x0000000000097802 */ /* 0x000fc80000000f00 */
[----:B------:R-:W-:Y:S05]  /*ac40*/  RET.REL.NODEC R8 `(_ZN7cutlass13device_kernelIN5flash19enable_sm80_to_sm89INS1_16FlashAttnBwdSm80INS1_25CollectiveMainloopBwdSm80ILi2ELi2EN4cute5tupleIJNS5_1CILi128EEES8_NS7_ILi64EEEEEENS_10bfloat16_tEfNS_4arch4Sm80ELb1ELb0ELb1ELb0ELb0ELb0ELb0ELb0ELi2ELi4ELi4ELi4ELb0EEENS1_24CollectiveEpilogueBwdGQAISA_fSD_Li256ELb0ELb0EEENS1_25SingleTileBwdLPTSchedulerILb0ELi128ELb0EEEEEEEEEvNT_6ParamsE) ;  /* 0xffff53b008007950 */ /* 0x000fea0003c3ffff */
        .type           $_ZN7cutlass13device_kernelIN5flash19enable_sm80_to_sm89INS1_16FlashAttnBwdSm80INS1_25CollectiveMainloopBwdSm80ILi2ELi2EN4cute5tupleIJNS5_1CILi128EEES8_NS7_ILi64EEEEEENS_10bfloat16_tEfNS_4arch4Sm80ELb1ELb0ELb1ELb0ELb0ELb0ELb0ELb0ELi2ELi4ELi4ELi4ELb0EEENS1_24CollectiveEpilogueBwdGQAISA_fSD_Li256ELb0ELb0EEENS1_25SingleTileBwdLPTSchedulerILb0ELi128ELb0EEEEEEEEEvNT_6ParamsE$_ZN4cute8smem_ptrIPjECI1NS_12iter_adaptorIS1_S2_EEES1_,@function
        .size           $_ZN7cutlass13device_kernelIN5flash19enable_sm80_to_sm89INS1_16FlashAttnBwdSm80INS1_25CollectiveMainloopBwdSm80ILi2ELi2EN4cute5tupleIJNS5_1CILi128EEES8_NS7_ILi64EEEEEENS_10bfloat16_tEfNS_4arch4Sm80ELb1ELb0ELb1ELb0ELb0ELb0ELb0ELb0ELi2ELi4ELi4ELi4ELb0EEENS1_24CollectiveEpilogueBwdGQAISA_fSD_Li256ELb0ELb0EEENS1_25SingleTileBwdLPTSchedulerILb0ELi128ELb0EEEEEEEEEvNT_6ParamsE$_ZN4cute8smem_ptrIPjECI1NS_12iter_adaptorIS1_S2_EEES1_,($_ZN7cutlass13device_kernelIN5flash19enable_sm80_to_sm89INS1_16FlashAttnBwdSm80INS1_25CollectiveMainloopBwdSm80ILi2ELi2EN4cute5tupleIJNS5_1CILi128EEES8_NS7_ILi64EEEEEENS_10bfloat16_tEfNS_4arch4Sm80ELb1ELb0ELb1ELb0ELb0ELb0ELb0ELb0ELi2ELi4ELi4ELi4ELb0EEENS1_24CollectiveEpilogueBwdGQAISA_fSD_Li256ELb0ELb0EEENS1_25SingleTileBwdLPTSchedulerILb0ELi128ELb0EEEEEEEEEvNT_6ParamsE$_ZN73_INTERNAL_24fd9406_37_flash_bwd_hdim64_bf16_softcap_sm80_cu_3fbc093a_291814__viaddmin_s32Eiii - $_ZN7cutlass13device_kernelIN5flash19enable_sm80_to_sm89INS1_16FlashAttnBwdSm80INS1_25CollectiveMainloopBwdSm80ILi2ELi2EN4cute5tupleIJNS5_1CILi128EEES8_NS7_ILi64EEEEEENS_10bfloat16_tEfNS_4arch4Sm80ELb1ELb0ELb1ELb0ELb0ELb0ELb0ELb0ELi2ELi4ELi4ELi4ELb0EEENS1_24CollectiveEpilogueBwdGQAISA_fSD_Li256ELb0ELb0EEENS1_25SingleTileBwdLPTSchedulerILb0ELi128ELb0EEEEEEEEEvNT_6ParamsE$_ZN4cute8smem_ptrIPjECI1NS_12iter_adaptorIS1_S2_EEES1_)
$_ZN7cutlass13device_kernelIN5flash19enable_sm80_to_sm89INS1_16FlashAttnBwdSm80INS1_25CollectiveMainloopBwdSm80ILi2ELi2EN4cute5tupleIJNS5_1CILi128EEES8_NS7_ILi64EEEEEENS_10bfloat16_tEfNS_4arch4Sm80ELb1ELb0ELb1ELb0ELb0ELb0ELb0ELb0ELi2ELi4ELi4ELi4ELb0EEENS1_24CollectiveEpilogueBwdGQAISA_fSD_Li256ELb0ELb0EEENS1_25SingleTileBwdLPTSchedulerILb0ELi128ELb0EEEEEEEEEvNT_6ParamsE$_ZN4cute8smem_ptrIPjECI1NS_12iter_adaptorIS1_S2_EEES1_:
[----:B------:R-:W-:Y:S02]  /*ac50*/  MOV R10, 0xac70 ;  /* 0x0000ac70000a7802 */ /* 0x000fe40000000f00 */
[----:B------:R-:W-:Y:S05]  /*ac60*/  CALL.REL.NOINC `($_ZN7cutlass13device_kernelIN5flash19enable_sm80_to_sm89INS1_16FlashAttnBwdSm80INS1_25CollectiveMainloopBwdSm80ILi2ELi2EN4cute5tupleIJNS5_1CILi128EEES8_NS7_ILi64EEEEEENS_10bfloat16_tEfNS_4arch4Sm80ELb1ELb0ELb1ELb0ELb0ELb0ELb0ELb0ELi2ELi4ELi4ELi4ELb0EEENS1_24CollectiveEpilogueBwdGQAISA_fSD_Li256ELb0ELb0EEENS1_25SingleTileBwdLPTSchedulerILb0ELi128ELb0EEEEEEEEEvNT_6ParamsE$_ZN4cute12iter_adaptorIPjNS_8smem_ptrIS1_EEEC2ES1_) ;  /* 0xffffa96000007944 */ /* 0x000fea0003c3ffff */
[----:B------:R-:W-:-:S04]  /*ac70*/  MOV R9, 0x0 ;  /* 0x0000000000097802 */ /* 0x000fc80000000f00 */
[----:B------:R-:W-:Y:S05]  /*ac80*/  RET.REL.NODEC R8 `(_ZN7cutlass13device_kernelIN5flash19enable_sm80_to_sm89INS1_16FlashAttnBwdSm80INS1_25CollectiveMainloopBwdSm80ILi2ELi2EN4cute5tupleIJNS5_1CILi128EEES8_NS7_ILi64EEEEEENS_10bfloat16_tEfNS_4arch4Sm80ELb1ELb0ELb1ELb0ELb0ELb0ELb0ELb0ELi2ELi4ELi4ELi4ELb0EEENS1_24CollectiveEpilogueBwdGQAISA_fSD_Li256ELb0ELb0EEENS1_25SingleTileBwdLPTSchedulerILb0ELi128ELb0EEEEEEEEEvNT_6ParamsE) ;  /* 0xffff537008007950 */ /* 0x000fea0003c3ffff */
        .type           $_ZN7cutlass13device_kernelIN5flash19enable_sm80_to_sm89INS1_16FlashAttnBwdSm80INS1_25CollectiveMainloopBwdSm80ILi2ELi2EN4cute5tupleIJNS5_1CILi128EEES8_NS7_ILi64EEEEEENS_10bfloat16_tEfNS_4arch4Sm80ELb1ELb0ELb1ELb0ELb0ELb0ELb0ELb0ELi2ELi4ELi4ELi4ELb0EEENS1_24CollectiveEpilogueBwdGQAISA_fSD_Li256ELb0ELb0EEENS1_25SingleTileBwdLPTSchedulerILb0ELi128ELb0EEEEEEEEEvNT_6ParamsE$_ZN73_INTERNAL_24fd9406_37_flash_bwd_hdim64_bf16_softcap_sm80_cu_3fbc093a_291814__viaddmin_s32Eiii,@function
        .size           $_ZN7cutlass13device_kernelIN5flash19enable_sm80_to_sm89INS1_16FlashAttnBwdSm80INS1_25CollectiveMainloopBwdSm80ILi2ELi2EN4cute5tupleIJNS5_1CILi128EEES8_NS7_ILi64EEEEEENS_10bfloat16_tEfNS_4arch4Sm80ELb1ELb0ELb1ELb0ELb0ELb0ELb0ELb0ELi2ELi4ELi4ELi4ELb0EEENS1_24CollectiveEpilogueBwdGQAISA_fSD_Li256ELb0ELb0EEENS1_25SingleTileBwdLPTSchedulerILb0ELi128ELb0EEEEEEEEEvNT_6ParamsE$_ZN73_INTERNAL_24fd9406_37_flash_bwd_hdim64_bf16_softcap_sm80_cu_3fbc093a_291814__viaddmin_s32Eiii,($_ZN7cutlass13device_kernelIN5flash19enable_sm80_to_sm89INS1_16FlashAttnBwdSm80INS1_25CollectiveMainloopBwdSm80ILi2ELi2EN4cute5tupleIJNS5_1CILi128EEES8_NS7_ILi64EEEEEENS_10bfloat16_tEfNS_4arch4Sm80ELb1ELb0ELb1ELb0ELb0ELb0ELb0ELb0ELi2ELi4ELi4ELi4ELb0EEENS1_24CollectiveEpilogueBwdGQAISA_fSD_Li256ELb0ELb0EEENS1_25SingleTileBwdLPTSchedulerILb0ELi128ELb0EEEEEEEEEvNT_6ParamsE$_ZN73_INTERNAL_24fd9406_37_flash_bwd_hdim64_bf16_softcap_sm80_cu_3fbc093a_291824__cvta_generic_to_sharedEPKv - $_ZN7cutlass13device_kernelIN5flash19enable_sm80_to_sm89INS1_16FlashAttnBwdSm80INS1_25CollectiveMainloopBwdSm80ILi2ELi2EN4cute5tupleIJNS5_1CILi128EEES8_NS7_ILi64EEEEEENS_10bfloat16_tEfNS_4arch4Sm80ELb1ELb0ELb1ELb0ELb0ELb0ELb0ELb0ELi2ELi4ELi4ELi4ELb0EEENS1_24CollectiveEpilogueBwdGQAISA_fSD_Li256ELb0ELb0EEENS1_25SingleTileBwdLPTSchedulerILb0ELi128ELb0EEEEEEEEEvNT_6ParamsE$_ZN73_INTERNAL_24fd9406_37_flash_bwd_hdim64_bf16_softcap_sm80_cu_3fbc093a_291814__viaddmin_s32Eiii)
$_ZN7cutlass13device_kernelIN5flash19enable_sm80_to_sm89INS1_16FlashAttnBwdSm80INS1_25CollectiveMainloopBwdSm80ILi2ELi2EN4cute5tupleIJNS5_1CILi128EEES8_NS7_ILi64EEEEEENS_10bfloat16_tEfNS_4arch4Sm80ELb1ELb0ELb1ELb0ELb0ELb0ELb0ELb0ELi2ELi4ELi4ELi4ELb0EEENS1_24CollectiveEpilogueBwdGQAISA_fSD_Li256ELb0ELb0EEENS1_25SingleTileBwdLPTSchedulerILb0ELi128ELb0EEEEEEEEEvNT_6ParamsE$_ZN73_INTERNAL_24fd9406_37_flash_bwd_hdim64_bf16_softcap_sm80_cu_3fbc093a_291814__viaddmin_s32Eiii:
[----:B------:R-:W-:Y:S02]  /*ac90*/  IADD3 R3, R3, R46, RZ ;  /* 0x0000002e03037210 */ /* 0x000fe40007ffe0ff */
[----:B------:R-:W-:Y:S02]  /*aca0*/  MOV R6, 0xacc0 ;  /* 0x0000acc000067802 */ /* 0x000fe40000000f00 */
[----:B------:R-:W-:Y:S05]  /*acb0*/  CALL.REL.NOINC `($_ZN7cutlass13device_kernelIN5flash19enable_sm80_to_sm89INS1_16FlashAttnBwdSm80INS1_25CollectiveMainloopBwdSm80ILi2ELi2EN4cute5tupleIJNS5_1CILi128EEES8_NS7_ILi64EEEEEENS_10bfloat16_tEfNS_4arch4Sm80ELb1ELb0ELb1ELb0ELb0ELb0ELb0ELb0ELi2ELi4ELi4ELi4ELb0EEENS1_24CollectiveEpilogueBwdGQAISA_fSD_Li256ELb0ELb0EEENS1_25SingleTileBwdLPTSchedulerILb0ELi128ELb0EEEEEEEEEvNT_6ParamsE$min) ;  /* 0x0005bef000007944 */ /* 0x000fea0003c00000 */
[----:B------:R-:W-:-:S04]  /*acc0*/  MOV R3, 0x0 ;  /* 0x0000000000037802 */ /* 0x000fc80000000f00 */
[----:B------:R-:W-:Y:S05]  /*acd0*/  RET.REL.NODEC R2 `(_ZN7cutlass13device_kernelIN5flash19enable_sm80_to_sm89INS1_16FlashAttnBwdSm80INS1_25CollectiveMainloopBwdSm80ILi2ELi2EN4cute5tupleIJNS5_1CILi128EEES8_NS7_ILi64EEEEEENS_10bfloat16_tEfNS_4arch4Sm80ELb1ELb0ELb1ELb0ELb0ELb0ELb0ELb0ELi2ELi4ELi4ELi4ELb0EEENS1_24CollectiveEpilogueBwdGQAISA_fSD_Li256ELb0ELb0EEENS1_25SingleTileBwdLPTSchedulerILb0ELi128ELb0EEEEEEEEEvNT_6ParamsE) ;  /* 0xffff532002007950 */ /* 0x000fea0003c3ffff */
        .type           $_ZN7cutlass13device_kernelIN5flash19enable_sm80_to_sm89INS1_16FlashAttnBwdSm80INS1_25CollectiveMainloopBwdSm80ILi2ELi2EN4cute5tupleIJNS5_1CILi128EEES8_NS7_ILi64EEEEEENS_10bfloat16_tEfNS_4arch4Sm80ELb1ELb0ELb1ELb0ELb0ELb0ELb0ELb0ELi2ELi4ELi4ELi4ELb0EEENS1_24CollectiveEpilogueBwdGQAISA_fSD_Li256ELb0ELb0EEENS1_25SingleTileBwdLPTSchedulerILb0ELi128ELb0EEEEEEEEEvNT_6ParamsE$_ZN73_INTERNAL_24fd9406_37_flash_bwd_hdim64_bf16_softcap_sm80_cu_3fbc093a_291824__cvta_generic_to_sharedEPKv,@function
        .size           $_ZN7cutlass13device_kernelIN5flash19enable_sm80_to_sm89INS1_16FlashAttnBwdSm80INS1_25CollectiveMainloopBwdSm80ILi2ELi2EN4cute5tupleIJNS5_1CILi128EEES8_NS7_ILi64EEEEEENS_10bfloat16_tEfNS_4arch4Sm80ELb1ELb0ELb1ELb0ELb0ELb0ELb0ELb0ELi2ELi4ELi4ELi4ELb0EEENS1_24CollectiveEpilogueBwdGQAISA_fSD_Li256ELb0ELb0EEENS1_25SingleTileBwdLPTSchedulerILb0ELi128ELb0EEEEEEEEEvNT_6ParamsE$_ZN73_INTERNAL_24fd9406_37_flash_bwd_hdim64_bf16_softcap_sm80_cu_3fbc093a_291824__cvta_generic_to_sharedEPKv,($_ZN7cutlass13device_kernelIN5flash19enable_sm80_to_sm89INS1_16FlashAttnBwdSm80INS1_25CollectiveMainloopBwdSm80ILi2ELi2EN4cute5tupleIJNS5_1CILi128EEES8_NS7_ILi64EEEEEENS_10bfloat16_tEfNS_4arch4Sm80ELb1ELb0ELb1ELb0ELb0ELb0ELb0ELb0ELi2ELi4ELi4ELi4ELb0EEENS1_24CollectiveEpilogueBwdGQAISA_fSD_Li256ELb0ELb0EEENS1_25SingleTileBwdLPTSchedulerILb0ELi128ELb0EEEEEEEEEvNT_6ParamsE$_ZN73_INTERNAL_24fd9406_37_flash_bwd_hdim64_bf16_softcap_sm80_cu_3fbc093a_29189atomicAddEPff - $_ZN7cutlass13device_kernelIN5flash19enable_sm80_to_sm89INS1_16FlashAttnBwdSm80INS1_25CollectiveMainloopBwdSm80ILi2ELi2EN4cute5tupleIJNS5_1CILi128EEES8_NS7_ILi64EEEEEENS_10bfloat16_tEfNS_4arch4Sm80ELb1ELb0ELb1ELb0ELb0ELb0ELb0ELb0ELi2ELi4ELi4ELi4ELb0EEENS1_24CollectiveEpilogueBwdGQAISA_fSD_Li256ELb0ELb0EEENS1_25SingleTileBwdLPTSchedulerILb0ELi128ELb0EEEEEEEEEvNT_6ParamsE$_ZN73_INTERNAL_24fd9406_37_flash_bwd_hdim64_bf16_softcap_sm80_cu_3fbc093a_291824__cvta_generic_to_sharedEPKv)
$_ZN7cutlass13device_kernelIN5flash19enable_sm80_to_sm89INS1_16FlashAttnBwdSm80INS1_25CollectiveMainloopBwdSm80ILi2ELi2EN4cute5tupleIJNS5_1CILi128EEES8_NS7_ILi64EEEEEENS_10bfloat16_tEfNS_4arch4Sm80ELb1ELb0ELb1ELb0ELb0ELb0ELb0ELb0ELi2ELi4ELi4ELi4ELb0EEENS1_24CollectiveEpilogueBwdGQAISA_fSD_Li256ELb0ELb0EEENS1_25SingleTileBwdLPTSchedulerILb0ELi128ELb0EEEEEEEEEvNT_6ParamsE$_ZN73_INTERNAL_24fd9406_37_flash_bwd_hdim64_bf16_softcap_sm80_cu_3fbc093a_291824__cvta_generic_to_sharedEPKv:
[----:B------:R-:W-:Y:S02]  /*ace0*/  MOV R3, 0x0 ;  /* 0x0000000000037802 */ /* 0x000fe40000000f00 */
[----:B------:R-:W-:Y:S02]  /*acf0*/  IADD3 R4, R4, -c[0x0][0x18], RZ ;  /* 0x8000060004047a10 */ /* 0x000fe40007ffe0ff */
[----:B------:R-:W-:Y:S05]  /*ad00*/  RET.REL.NODEC R2 `(_ZN7cutlass13device_kernelIN5flash19enable_sm80_to_sm89INS1_16FlashAttnBwdSm80INS1_25CollectiveMainloopBwdSm80ILi2ELi2EN4cute5tupleIJNS5_1CILi128EEES8_NS7_ILi64EEEEEENS_10bfloat16_tEfNS_4arch4Sm80ELb1ELb0ELb1ELb0ELb0ELb0ELb0ELb0ELi2ELi4ELi4ELi4ELb0EEENS1_24CollectiveEpilogueBwdGQAISA_fSD_Li256ELb0ELb0EEENS1_25SingleTileBwdLPTSchedulerILb0ELi128ELb0EEEEEEEEEvNT_6ParamsE) ;  /* 0xffff52f002007950 */ /* 0x000fea0003c3ffff */
        .type           $_ZN7cutlass13device_kernelIN5flash19enable_sm80_to_sm89INS1_16FlashAttnBwdSm80INS1_25CollectiveMainloopBwdSm80ILi2ELi2EN4cute5tupleIJNS5_1CILi128EEES8_NS7_ILi64EEEEEENS_10bfloat16_tEfNS_4arch4Sm80ELb1ELb0ELb1ELb0ELb0ELb0ELb0ELb0ELi2ELi4ELi4ELi4ELb0EEENS1_24CollectiveEpilogueBwdGQAISA_fSD_Li256ELb0ELb0EEENS1_25SingleTileBwdLPTSchedulerILb0ELi128ELb0EEEEEEEEEvNT_6ParamsE$_ZN73_INTERNAL_24fd9406_37_flash_bwd_hdim64_bf16_softcap_sm80_cu_3fbc093a_29189atomicAddEPff,@function
        .size           $_ZN7cutlass13device_kernelIN5flash19enable_sm80_to_sm89INS1_16FlashAttnBwdSm80INS1_25CollectiveMainloopBwdSm80ILi2ELi2EN4cute5tupleIJNS5_1CILi128EEES8_NS7_ILi64EEEEEENS_10bfloat16_tEfNS_4arch4Sm80ELb1ELb0ELb1ELb0ELb0ELb0ELb0ELb0ELi2ELi4ELi4ELi4ELb0EEENS1_24CollectiveEpilogueBwdGQAISA_fSD_Li256ELb0ELb0EEENS1_25SingleTileBwdLPTSchedulerILb0ELi128ELb0EEEEEEEEEvNT_6ParamsE$_ZN73_INTERNAL_24fd9406_37_flash_bwd_hdim64_bf16_softcap_sm80_cu_3fbc093a_29189atomicAddEPff,($_ZN7cutlass13device_kernelIN5flash19enable_sm80_to_sm89INS1_16FlashAttnBwdSm80INS1_25CollectiveMainloopBwdSm80ILi2ELi2EN4cute5tupleIJNS5_1CILi128EEES8_NS7_ILi64EEEEEENS_10bfloat16_tEfNS_4arch4Sm80ELb1ELb0ELb1ELb0ELb0ELb0ELb0ELb0ELi2ELi4ELi4ELi4ELb0EEENS1_24CollectiveEpilogueBwdGQAISA_fSD_Li256ELb0ELb0EEENS1_25SingleTileBwdLPTSchedulerILb0ELi128ELb0EEEEEEEEEvNT_6ParamsE$_ZZN4cute12filter_tupleINS_5tupleIJNS1_IJNS_10UnderscoreENS_1CILi0EEEEEENS1_IJS4_S2_EEEEEENS1_IJNS1_IJNS1_IJNS3_ILi1EEES4_EEES4_EEENS1_IJNS1_IJS4_S4_EEEiEEEEEEZNS_5sliceIS7_SD_EEDaRKT_RKT0_EUlRKT_RKT0_E_EEDaSH_SK_OT1_ENKUlDpSN_E_clIJNS1_IJS9_EEENS1_IJiEEEEEEDaSU_ - $_ZN7cutlass13device_kernelIN5flash19enable_sm80_to_sm89INS1_16FlashAttnBwdSm80INS1_25CollectiveMainloopBwdSm80ILi2ELi2EN4cute5tupleIJNS5_1CILi128EEES8_NS7_ILi64EEEEEENS_10bfloat16_tEfNS_4arch4Sm80ELb1ELb0ELb1ELb0ELb0ELb0ELb0ELb0ELi2ELi4ELi4ELi4ELb0EEENS1_24CollectiveEpilogueBwdGQAISA_fSD_Li256ELb0ELb0EEENS1_25SingleTileBwdLPTSchedulerILb0ELi128ELb0EEEEEEEEEvNT_6ParamsE$_ZN73_INTERNAL_24fd9406_37_flash_bwd_hdim64_bf16_softcap_sm80_cu_3fbc093a_29189atomicAddEPff)
$_ZN7cutlass13device_kernelIN5flash19enable_sm80_to_sm89INS1_16FlashAttnBwdSm80INS1_25CollectiveMainloopBwdSm80ILi2ELi2EN4cute5tupleIJNS5_1CILi128EEES8_NS7_ILi64EEEEEENS_10bfloat16_tEfNS_4arch4Sm80ELb1ELb0ELb1ELb0ELb0ELb0ELb0ELb0ELi2ELi4ELi4ELi4ELb0EEENS1_24CollectiveEpilogueBwdGQAISA_fSD_Li256ELb0ELb0EEENS1_25SingleTileBwdLPTSchedulerILb0ELi128ELb0EEEEEEEEEvNT_6ParamsE$_ZN73_INTERNAL_24fd9406_37_flash_bwd_hdim64_bf16_softcap_sm80_cu_3fbc093a_29189atomicAddEPff:
[----:B------:R-:W-:Y:S01]  /*ad10*/  BSSY B0, `(.L_x_2572) ;  /* 0x0000003000007945 */ /* 0x000fe20003800000 */
[----:B------:R-:W-:Y:S02]  /*ad20*/  MOV R12, 0xad40 ;  /* 0x0000ad40000c7802 */ /* 0x000fe40000000f00 */
[----:B------:R-:W-:Y:S05]  /*ad30*/  CALL.REL.NOINC `($_ZN7cutlass13device_kernelIN5flash19enable_sm80_to_sm89INS1_16FlashAttnBwdSm80INS1_25CollectiveMainloopBwdSm80ILi2ELi2EN4cute5tupleIJNS5_1CILi128EEES8_NS7_ILi64EEEEEENS_10bfloat16_tEfNS_4arch4Sm80ELb1ELb0ELb1ELb0ELb0ELb0ELb0ELb0ELi2ELi4ELi4ELi4ELb0EEENS1_24CollectiveEpilogueBwdGQAISA_fSD_Li256ELb0ELb0EEENS1_25SingleTileBwdLPTSchedulerILb0ELi128ELb0EEEEEEEEEvNT_6ParamsE$__fAtomicAdd) ;  /* 0x0005bd0000007944 */ /* 0x000fea0003c00000 */
[----:B------:R-:W-:Y:S05]  /*ad40*/  BSYNC B0 ;  /* 0x0000000000007941 */ /* 0x000fea0003800000 */
.L_x_2572:
[----:B------:R-:W-:-:S04]  /*ad50*/  MOV R11, 0x0 ;  /* 0x00000000000b7802 */ /* 0x000fc80000000f00 */
[----:B------:R-:W-:Y:S05]  /*ad60*/  RET.REL.NODEC R10 `(_ZN7cutlass13device_kernelIN5flash19enable_sm80_to_sm89INS1_16FlashAttnBwdSm80INS1_25CollectiveMainloopBwdSm80ILi2ELi2EN4cute5tupleIJNS5_1CILi128EEES8_NS7_ILi64EEEEEENS_10bfloat16_tEfNS_4arch4Sm80ELb1ELb0ELb1ELb0ELb0ELb0ELb0ELb0ELi2ELi4ELi4ELi4ELb0EEENS1_24CollectiveEpilogueBwdGQAISA_fSD_Li256ELb0ELb0EEENS1_25SingleTileBwdLPTSchedulerILb0ELi128ELb0EEEEEEEEEvNT_6ParamsE) ;  /* 0xffff52900a007950 */ /* 0x000fea0003c3ffff */
        .type           $_ZN7cutlass13device_kernelIN5flash19enable_sm80_to_sm89INS1_16FlashAttnBwdSm80INS1_25CollectiveMainloopBwdSm80ILi2ELi2EN4cute5tupleIJNS5_1CILi128EEES8_NS7_ILi64EEEEEENS_10bfloat16_tEfNS_4arch4Sm80ELb1ELb0ELb1ELb0ELb0ELb0ELb0ELb0ELi2ELi4ELi4ELi4ELb0EEENS1_24CollectiveEpilogueBwdGQAISA_fSD_Li256ELb0ELb0EEENS1_25SingleTileBwdLPTSchedulerILb0ELi128ELb0EEEEEEEEEvNT_6ParamsE$_ZZN4cute12filter_tupleINS_5tupleIJNS1_IJNS_10UnderscoreENS_1CILi0EEEEEENS1_IJS4_S2_EEEEEENS1_IJNS1_IJNS1_IJNS3_ILi1EEES4_EEES4_EEENS1_IJNS1_IJS4_S4_EEEiEEEEEEZNS_5sliceIS7_SD_EEDaRKT_RKT0_EUlRKT_RKT0_E_EEDaSH_SK_OT1_ENKUlDpSN_E_clIJNS1_IJS9_EEENS1_IJiEEEEEEDaSU_,@function
        .size           $_ZN7cutlass13device_kernelIN5flash19enable_sm80_to_sm89INS1_16FlashAttnBwdSm80INS1_25CollectiveMainloopBwdSm80ILi2ELi2EN4cute5tupleIJNS5_1CILi128EEES8_NS7_ILi64EEEEEENS_10bfloat16_tEfNS_4arch4Sm80ELb1ELb0ELb1ELb0ELb0ELb0ELb0ELb0ELi2ELi4ELi4ELi4ELb0EEENS1_24CollectiveEpilogueBwdGQAISA_fSD_Li256ELb0ELb0EEENS1_25SingleTileBwdLPTSchedulerILb0ELi128ELb0EEEEEEEEEvNT_6ParamsE$_ZZN4cute12filter_tupleINS_5tupleIJNS1_IJNS_10UnderscoreENS_1CILi0EEEEEENS1_IJS4_S2_EEEEEENS1_IJNS1_IJNS1_IJNS3_ILi1EEES4_EEES4_EEENS1_IJNS1_IJS4_S4_EEEiEEEEEEZNS_5sliceIS7_SD_EEDaRKT_RKT0_EUlRKT_RKT0_E_EEDaSH_SK_OT1_ENKUlDpSN_E_clIJNS1_IJS9_EEENS1_IJiEEEEEEDaSU_,($_ZN7cutlass13device_kernelIN5flash19enable_sm80_to_sm89INS1_16FlashAttnBwdSm80INS1_25CollectiveMainloopBwdSm80ILi2ELi2EN4cute5tupleIJNS5_1CILi128EEES8_NS7_ILi64EEEEEENS_10bfloat16_tEfNS_4arch4Sm80ELb1ELb0ELb1ELb0ELb0ELb0ELb0ELb0ELi2ELi4ELi4ELi4ELb0EEENS1_24CollectiveEpilogueBwdGQAISA_fSD_Li256ELb0ELb0EEENS1_25SingleTileBwdLPTSchedulerILb0ELi128ELb0EEEEEEEEEvNT_6ParamsE$_ZZN4cute12filter_tupleINS_5tupleIJNS1_IJNS_1CILi0EEENS1_IJNS2_ILi1EEENS2_ILi512EEEiEEEEEENS2_ILi4096EEENS1_IJiNS2_ILi8192EEEEEEEEEZNS_7flattenISB_EEDaRKT_EUlRKT_E_EEDaSF_OT0_ENKUlDpSI_E_clIJNS1_IJS3_S4_S5_iEEENS1_IJS8_EEESA_EEEDaSM_ - $_ZN7cutlass13device_kernelIN5flash19enable_sm80_to_sm89INS1_16FlashAttnBwdSm80INS1_25CollectiveMainloopBwdSm80ILi2ELi2EN4cute5tupleIJNS5_1CILi128EEES8_NS7_ILi64EEEEEENS_10bfloat16_tEfNS_4arch4Sm80ELb1ELb0ELb1ELb0ELb0ELb0ELb0ELb0ELi2ELi4ELi4ELi4ELb0EEENS1_24CollectiveEpilogueBwdGQAISA_fSD_Li256ELb0ELb0EEENS1_25SingleTileBwdLPTSchedulerILb0ELi128ELb0EEEEEEEEEvNT_6ParamsE$_ZZN4cute12filter_tupleINS_5tupleIJNS1_IJNS_10UnderscoreENS_1CILi0EEEEEENS1_IJS4_S2_EEEEEENS1_IJNS1_IJNS1_IJNS3_ILi1EEES4_EEES4_EEENS1_IJNS1_IJS4_S4_EEEiEEEEEEZNS_5sliceIS7_SD_EEDaRKT_RKT0_EUlRKT_RKT0_E_EEDaSH_SK_OT1_ENKUlDpSN_E_clIJNS1_IJS9_EEENS1_IJiEEEEEEDaSU_)
$_ZN7cutlass13device_kernelIN5flash19enable_sm80_to_sm89INS1_16FlashAttnBwdSm80INS1_25CollectiveMainloopBwdSm80ILi2ELi2EN4cute5tupleIJNS5_1CILi128EEES8_NS7_ILi64EEEEEENS_10bfloat16_tEfNS_4arch4Sm80ELb1ELb0ELb1ELb0ELb0ELb0ELb0ELb0ELi2ELi4ELi4ELi4ELb0EEENS1_24CollectiveEpilogueBwdGQAISA_fSD_Li256ELb0ELb0EEENS1_25SingleTileBwdLPTSchedulerILb0ELi128ELb0EEEEEEEEEvNT_6ParamsE$_ZZN4cute12filter_tupleINS_5tupleIJNS1_IJNS_10UnderscoreENS_1CILi0EEEEEENS1_IJS4_S2_EEEEEENS1_IJNS1_IJNS1_IJNS3_ILi1EEES4_EEES4_EEENS1_IJNS1_IJS4_S4_EEEiEEEEEEZNS_5sliceIS7_SD_EEDaRKT_RKT0_EUlRKT_RKT0_E_EEDaSH_SK_OT1_ENKUlDpSN_E_clIJNS1_IJS9_EEENS1_IJiEEEEEEDaSU_:
[----:B------:R-:W-:Y:S02]  /*ad70*/  IADD3 R2, R1, 0x1680, RZ ;  /* 0x0000168001027810 */ /* 0x000fe40007ffe0ff */
[----:B------:R-:W-:Y:S02]  /*ad80*/  MOV R6, 0xadb0 ;  /* 0x0000adb000067802 */ /* 0x000fe40000000f00 */
[----:B------:R-:W-:Y:S02]  /*ad90*/  IADD3 R2, R2, c[0x0][0x20], RZ ;  /* 0x0000080002027a10 */ /* 0x000fe40007ffe0ff */
[----:B------:R-:W-:Y:S05]  /*ada0*/  CALL.REL.NOINC `($_ZN7cutlass13device_kernelIN5flash19enable_sm80_to_sm89INS1_16FlashAttnBwdSm80INS1_25CollectiveMainloopBwdSm80ILi2ELi2EN4cute5tupleIJNS5_1CILi128EEES8_NS7_ILi64EEEEEENS_10bfloat16_tEfNS_4arch4Sm80ELb1ELb0ELb1ELb0ELb0ELb0ELb0ELb0ELi2ELi4ELi4ELi4ELb0EEENS1_24CollectiveEpilogueBwdGQAISA_fSD_Li256ELb0ELb0EEENS1_25SingleTileBwdLPTSchedulerILb0ELi128ELb0EEEEEEEEEvNT_6ParamsE$_ZN4cute3eso3ESOILb1ELb0EJNS_5tupleIJNS_1CILi1EEENS3_ILi0EEEEEEiEEC2ERKS6_RKi) ;  /* 0xffffd55000007944 */ /* 0x000fea0003c3ffff */
[----:B-1----:R1:W5:Y:S01]  /*adb0*/  LDL R3, [R1+0x1680] ;  /* 0x0016800001037983 */ /* 0x0023620000100800 */
[----:B------:R-:W-:-:S04]  /*adc0*/  MOV R9, 0x0 ;  /* 0x0000000000097802 */ /* 0x000fc80000000f00 */
[----:B------:R-:W-:Y:S05]  /*add0*/  RET.REL.NODEC R8 `(_ZN7cutlass13device_kernelIN5flash19enable_sm80_to_sm89INS1_16FlashAttnBwdSm80INS1_25CollectiveMainloopBwdSm80ILi2ELi2EN4cute5tupleIJNS5_1CILi128EEES8_NS7_ILi64EEEEEENS_10bfloat16_tEfNS_4arch4Sm80ELb1ELb0ELb1ELb0ELb0ELb0ELb0ELb0ELi2ELi4ELi4ELi4ELb0EEENS1_24CollectiveEpilogueBwdGQAISA_fSD_Li256ELb0ELb0EEENS1_25SingleTileBwdLPTSchedulerILb0ELi128ELb0EEEEEEEEEvNT_6ParamsE) ;  /* 0xffff522008007950 */ /* 0x000fea0003c3ffff */
        .type           $_ZN7cutlass13device_kernelIN5flash19enable_sm80_to_sm89INS1_16FlashAttnBwdSm80INS1_25CollectiveMainloopBwdSm80ILi2ELi2EN4cute5tupleIJNS5_1CILi128EEES8_NS7_ILi64EEEEEENS_10bfloat16_tEfNS_4arch4Sm80ELb1ELb0ELb1ELb0ELb0ELb0ELb0ELb0ELi2ELi4ELi4ELi4ELb0EEENS1_24CollectiveEpilogueBwdGQAISA_fSD_Li256ELb0ELb0EEENS1_25SingleTileBwdLPTSchedulerILb0ELi128ELb0EEEEEEEEEvNT_6ParamsE$_ZZN4cute12filter_tupleINS_5tupleIJNS1_IJNS_1CILi0EEENS1_IJNS2_ILi1EEENS2_ILi512EEEiEEEEEENS2_ILi4096EEENS1_IJiNS2_ILi8192EEEEEEEEEZNS_7flattenISB_EEDaRKT_EUlRKT_E_EEDaSF_OT0_ENKUlDpSI_E_clIJNS1_IJS3_S4_S5_iEEENS1_IJS8_EEESA_EEEDaSM_,@function
        .size           $_ZN7cutlass13device_kernelIN5flash19enable_sm80_to_sm89INS1_16FlashAttnBwdSm80INS1_25CollectiveMainloopBwdSm80ILi2ELi2EN4cute5tupleIJNS5_1CILi128EEES8_NS7_ILi64EEEEEENS_10bfloat16_tEfNS_4arch4Sm80ELb1ELb0ELb1ELb0ELb0ELb0ELb0ELb0ELi2ELi4ELi4ELi4ELb0EEENS1_24CollectiveEpilogueBwdGQAISA_fSD_Li256ELb0ELb0EEENS1_25SingleTileBwdLPTSchedulerILb0ELi128ELb0EEEEEEEEEvNT_6ParamsE$_ZZN4cute12filter_tupleINS_5tupleIJNS1_IJNS_1CILi0EEENS1_IJNS2_ILi1EEENS2_ILi512EEEiEEEEEENS2_ILi4096EEENS1_IJiNS2_ILi8192EEEEEEEEEZNS_7flattenISB_EEDaRKT_EUlRKT_E_EEDaSF_OT0_ENKUlDpSI_E_clIJNS1_IJS3_S4_S5_iEEENS1_IJS8_EEESA_EEEDaSM_,($_ZN7cutlass13device_kernelIN5flash19enable_sm80_to_sm89INS1_16FlashAttnBwdSm80INS1_25CollectiveMainloopBwdSm80ILi2ELi2EN4cute5tupleIJNS5_1CILi128EEES8_NS7_ILi64EEEEEENS_10bfloat16_tEfNS_4arch4Sm80ELb1ELb0ELb1ELb0ELb0ELb0ELb0ELb0ELi2ELi4ELi4ELi4ELb0EEENS1_24CollectiveEpilogueBwdGQAISA_fSD_Li256ELb0ELb0EEENS1_25SingleTileBwdLPTSchedulerILb0ELi128ELb0EEEEEEEEEvNT_6ParamsE$_ZZN4cute12filter_tupleINS_5tupleIJNS1_IJiNS1_IJiNS_1CILi0EEEEEEEEENS1_IJNS_10UnderscoreENS1_IJS6_S6_EEEEEEEEES9_ZNS_4diceIS9_S9_EEDaRKT_RKT0_EUlRKT_RKT0_E_EEDaSD_SG_OT1_ENKUlDpSJ_E_clIJNS1_IJiiS3_EEENS1_IJEEEEEEDaSQ_ - $_ZN7cutlass13device_kernelIN5flash19enable_sm80_to_sm89INS1_16FlashAttnBwdSm80INS1_25CollectiveMainloopBwdSm80ILi2ELi2EN4cute5tupleIJNS5_1CILi128EEES8_NS7_ILi64EEEEEENS_10bfloat16_tEfNS_4arch4Sm80ELb1ELb0ELb1ELb0ELb0ELb0ELb0ELb0ELi2ELi4ELi4ELi4ELb0EEENS1_24CollectiveEpilogueBwdGQAISA_fSD_Li256ELb0ELb0EEENS1_25SingleTileBwdLPTSchedulerILb0ELi128ELb0EEEEEEEEEvNT_6ParamsE$_ZZN4cute12filter_tupleINS_5tupleIJNS1_IJNS_1CILi0EEENS1_IJNS2_ILi1EEENS2_ILi512EEEiEEEEEENS2_ILi4096EEENS1_IJiNS2_ILi8192EEEEEEEEEZNS_7flattenISB_EEDaRKT_EUlRKT_E_EEDaSF_OT0_ENKUlDpSI_E_clIJNS1_IJS3_S4_S5_iEEENS1_IJS8_EEESA_EEEDaSM_)
$_ZN7cutlass13device_kernelIN5flash19enable_sm80_to_sm89INS1_16FlashAttnBwdSm80INS1_25CollectiveMainloopBwdSm80ILi2ELi2EN4cute5tupleIJNS5_1CILi128EEES8_NS7_ILi64EEEEEENS_10bfloat16_tEfNS_4arch4Sm80ELb1ELb0ELb1ELb0ELb0ELb0ELb0ELb0ELi2ELi4ELi4ELi4ELb0EEENS1_24CollectiveEpilogueBwdGQAISA_fSD_Li256ELb0ELb0EEENS1_25SingleTileBwdLPTSchedulerILb0ELi128ELb0EEEEEEEEEvNT_6ParamsE$_ZZN4cute12filter_tupleINS_5tupleIJNS1_IJNS_1CILi0EEENS1_IJNS2_ILi1EEENS2_ILi512EEEiEEEEEENS2_ILi4096EEENS1_IJiNS2_ILi8192EEEEEEEEEZNS_7flattenISB_EEDaRKT_EUlRKT_E_EEDaSF_OT0_ENKUlDpSI_E_clIJNS1_IJS3_S4_S5_iEEENS1_IJS8_EEESA_EEEDaSM_:
[----:B------:R-:W-:Y:S02]  /*ade0*/  IADD3 R3, R1, 0x1380, RZ ;  /* 0x0000138001037810 */ /* 0x000fe40007ffe0ff */
[----:B------:R-:W-:Y:S02]  /*adf0*/  MOV R8, 0xae20 ;  /* 0x0000ae2000087802 */ /* 0x000fe40000000f00 */
[----:B------:R-:W-:Y:S02]  /*ae00*/  IADD3 R3, R3, c[0x0][0x20], RZ ;  /* 0x0000080003037a10 */ /* 0x000fe40007ffe0ff */
[----:B------:R-:W-:Y:S05]  /*ae10*/  CALL.REL.NOINC `($_ZN7cutlass13device_kernelIN5flash19enable_sm80_to_sm89INS1_16FlashAttnBwdSm80INS1_25CollectiveMainloopBwdSm80ILi2ELi2EN4cute5tupleIJNS5_1CILi128EEES8_NS7_ILi64EEEEEENS_10bfloat16_tEfNS_4arch4Sm80ELb1ELb0ELb1ELb0ELb0ELb0ELb0ELb0ELi2ELi4ELi4ELi4ELb0EEENS1_24CollectiveEpilogueBwdGQAISA_fSD_Li256ELb0ELb0EEENS1_25SingleTileBwdLPTSchedulerILb0ELi128ELb0EEEEEEEEEvNT_6ParamsE$_ZN4cute3eso3ESOILb1ELb0EJNS_1CILi0EEENS2_ILi1EEENS2_ILi512EEEiNS2_ILi4096EEEiNS2_ILi8192EEEEEC2ERKS3_RKS4_RKS5_RKiRKS6_SG_RKS7_) ;  /* 0xffffc50000007944 */ /* 0x000fea0003c3ffff */
[----:B-1----:R-:W-:Y:S02]  /*ae20*/  MOV R2, R6 ;  /* 0x0000000600027202 */ /* 0x002fe40000000f00 */
[----:B------:R-:W-:-:S04]  /*ae30*/  MOV R3, 0x0 ;  /* 0x0000000000037802 */ /* 0x000fc80000000f00 */
[----:B------:R-:W-:Y:S05]  /*ae40*/  RET.REL.NODEC R2 `(_ZN7cutlass13device_kernelIN5flash19enable_sm80_to_sm89INS1_16FlashAttnBwdSm80INS1_25CollectiveMainloopBwdSm80ILi2ELi2EN4cute5tupleIJNS5_1CILi128EEES8_NS7_ILi64EEEEEENS_10bfloat16_tEfNS_4arch4Sm80ELb1ELb0ELb1ELb0ELb0ELb0ELb0ELb0ELi2ELi4ELi4ELi4ELb0EEENS1_24CollectiveEpilogueBwdGQAISA_fSD_Li256ELb0ELb0EEENS1_25SingleTileBwdLPTSchedulerILb0ELi128ELb0EEEEEEEEEvNT_6ParamsE) ;  /* 0xffff51b002007950 */ /* 0x000fea0003c3ffff */
        .type           $_ZN7cutlass13device_kernelIN5flash19enable_sm80_to_sm89INS1_16FlashAttnBwdSm80INS1_25CollectiveMainloopBwdSm80ILi2ELi2EN4cute5tupleIJNS5_1CILi128EEES8_NS7_ILi64EEEEEENS_10bfloat16_tEfNS_4arch4Sm80ELb1ELb0ELb1ELb0ELb0ELb0ELb0ELb0ELi2ELi4ELi4ELi4ELb0EEENS1_24CollectiveEpilogueBwdGQAISA_fSD_Li256ELb0ELb0EEENS1_25SingleTileBwdLPTSchedulerILb0ELi128ELb0EEEEEEEEEvNT_6ParamsE$_ZZN4cute12filter_tupleINS_5tupleIJNS1_IJiNS1_IJiNS_1CILi0EEEEEEEEENS1_IJNS_10UnderscoreENS1_IJS6_S6_EEEEEEEEES9_ZNS_4diceIS9_S9_EEDaRKT_RKT0_EUlRKT_RKT0_E_EEDaSD_SG_OT1_ENKUlDpSJ_E_clIJNS1_IJiiS3_EEENS1_IJEEEEEEDaSQ_,@function
        .size           $_ZN7cutlass13device_kernelIN5flash19enable_sm80_to_sm89INS1_16FlashAttnBwdSm80INS1_25CollectiveMainloopBwdSm80ILi2ELi2EN4cute5tupleIJNS5_1CILi128EEES8_NS7_ILi64EEEEEENS_10bfloat16_tEfNS_4arch4Sm80ELb1ELb0ELb1ELb0ELb0ELb0ELb0ELb0ELi2ELi4ELi4ELi4ELb0EEENS1_24CollectiveEpilogueBwdGQAISA_fSD_Li256ELb0ELb0EEENS1_25SingleTileBwdLPTSchedulerILb0ELi128ELb0EEEEEEEEEvNT_6ParamsE$_ZZN4cute12filter_tupleINS_5tupleIJNS1_IJiNS1_IJiNS_1CILi0EEEEEEEEENS1_IJNS_10UnderscoreENS1_IJS6_S6_EEEEEEEEES9_ZNS_4diceIS9_S9_EEDaRKT_RKT0_EUlRKT_RKT0_E_EEDaSD_SG_OT1_ENKUlDpSJ_E_clIJNS1_IJiiS3_EEENS1_IJEEEEEEDaSQ_,($_ZN7cutlass13device_kernelIN5flash19enable_sm80_to_sm89INS1_16FlashAttnBwdSm80INS1_25CollectiveMainloopBwdSm80ILi2ELi2EN4cute5tupleIJNS5_1CILi128EEES8_NS7_ILi64EEEEEENS_10bfloat16_tEfNS_4arch4Sm80ELb1ELb0ELb1ELb0ELb0ELb0ELb0ELb0ELi2ELi4ELi4ELi4ELb0EEENS1_24CollectiveEpilogueBwdGQAISA_fSD_Li256ELb0ELb0EEENS1_25SingleTileBwdLPTSchedulerILb0ELi128ELb0EEEEEEEEEvNT_6ParamsE$_ZZN4cute12filter_tupleINS_5tupleIJNS1_IJiiEEENS_1CILi1024EEEEEEZNS_16flatten_to_tupleIS5_EEDaRKT_EUlRKT_E_EEDaS9_OT0_ENKUlDpSC_E_clIJS2_NS1_IJS4_EEEEEEDaSG_ - $_ZN7cutlass13device_kernelIN5flash19enable_sm80_to_sm89INS1_16FlashAttnBwdSm80INS1_25CollectiveMainloopBwdSm80ILi2ELi2EN4cute5tupleIJNS5_1CILi128EEES8_NS7_ILi64EEEEEENS_10bfloat16_tEfNS_4arch4Sm80ELb1ELb0ELb1ELb0ELb0ELb0ELb0ELb0ELi2ELi4ELi4ELi4ELb0EEENS1_24CollectiveEpilogueBwdGQAISA_fSD_Li256ELb0ELb0EEENS1_25SingleTileBwdLPTSchedulerILb0ELi128ELb0EEEEEEEEEvNT_6ParamsE$_ZZN4cute12filter_tupleINS_5tupleIJNS1_IJiNS1_IJiNS_1CILi0EEEEEEEEENS1_IJNS_10UnderscoreENS1_IJS6_S6_EEEEEEEEES9_ZNS_4diceIS9_S9_EEDaRKT_RKT0_EUlRKT_RKT0_E_EEDaSD_SG_OT1_ENKUlDpSJ_E_clIJNS1_IJiiS3_EEENS1_IJEEEEEEDaSQ_)
$_ZN7cutlass13device_kernelIN5flash19enable_sm80_to_sm89INS1_16FlashAttnBwdSm80INS1_25CollectiveMainloopBwdSm80ILi2ELi2EN4cute5tupleIJNS5_1CILi128EEES8_NS7_ILi64EEEEEENS_10bfloat16_tEfNS_4arch4Sm80ELb1ELb0ELb1ELb0ELb0ELb0ELb0ELb0ELi2ELi4ELi4ELi4ELb0EEENS1_24CollectiveEpilogueBwdGQAISA_fSD_Li256ELb0ELb0EEENS1_25SingleTileBwdLPTSchedulerILb0ELi128ELb0EEEEEEEEEvNT_6ParamsE$_ZZN4cute12filter_tupleINS_5tupleIJNS1_IJiNS1_IJiNS_1CILi0EEEEEEEEENS1_IJNS_10UnderscoreENS1_IJS6_S6_EEEEEEEEES9_ZNS_4diceIS9_S9_EEDaRKT_RKT0_EUlRKT_RKT0_E_EEDaSD_SG_OT1_ENKUlDpSJ_E_clIJNS1_IJiiS3_EEENS1_IJEEEEEEDaSQ_:
[----:B------:R-:W-:-:S06]  /*ae50*/  IADD3 R11, R4, -c[0x0][0x20], RZ ;  /* 0x80000800040b7a10 */ /* 0x000fcc0007ffe0ff */
[----:B------:R-:W5:Y:S01]  /*ae60*/  LDL R11, [R11] ;  /* 0x000000000b0b7983 */ /* 0x000f620000100800 */
[----:B------:R-:W-:Y:S02]  /*ae70*/  IADD3 R6, R1, 0x1680, RZ ;  /* 0x0000168001067810 */ /* 0x000fe40007ffe0ff */
[----:B------:R-:W-:Y:S02]  /*ae80*/  IADD3 R5, R4, 0x4, RZ ;  /* 0x0000000404057810 */ /* 0x000fe40007ffe0ff */
[----:B------:R-:W-:Y:S02]  /*ae90*/  IADD3 R6, R6, c[0x0][0x20], RZ ;  /* 0x0000080006067a10 */ /* 0x000fe40007ffe0ff */
[----:B------:R-:W-:Y:S02]  /*aea0*/  MOV R10, 0xaec0 ;  /* 0x0000aec0000a7802 */ /* 0x000fe40000000f00 */
[----:B-----5:R-:W-:Y:S05]  /*aeb0*/  CALL.REL.NOINC `($_ZN7cutlass13device_kernelIN5flash19enable_sm80_to_sm89INS1_16FlashAttnBwdSm80INS1_25CollectiveMainloopBwdSm80ILi2ELi2EN4cute5tupleIJNS5_1CILi128EEES8_NS7_ILi64EEEEEENS_10bfloat16_tEfNS_4arch4Sm80ELb1ELb0ELb1ELb0ELb0ELb0ELb0ELb0ELi2ELi4ELi4ELi4ELb0EEENS1_24CollectiveEpilogueBwdGQAISA_fSD_Li256ELb0ELb0EEENS1_25SingleTileBwdLPTSchedulerILb0ELi128ELb0EEEEEEEEEvNT_6ParamsE$_ZN4cute3eso3ESOILb0ELb0EJiiNS_1CILi0EEEEEC2ERKiS6_RKS3_) ;  /* 0xffffb6e000007944 */ /* 0x020fea0003c3ffff */
[----:B------:R2:W5:Y:S01]  /*aec0*/  LDL.64 R4, [R1+0x1680] ;  /* 0x0016800001047983 */ /* 0x0005620000100a00 */
[----:B------:R-:W-:-:S04]  /*aed0*/  MOV R9, 0x0 ;  /* 0x0000000000097802 */ /* 0x000fc80000000f00 */
[----:B------:R-:W-:Y:S05]  /*aee0*/  RET.REL.NODEC R8 `(_ZN7cutlass13device_kernelIN5flash19enable_sm80_to_sm89INS1_16FlashAttnBwdSm80INS1_25CollectiveMainloopBwdSm80ILi2ELi2EN4cute5tupleIJNS5_1CILi128EEES8_NS7_ILi64EEEEEENS_10bfloat16_tEfNS_4arch4Sm80ELb1ELb0ELb1ELb0ELb0ELb0ELb0ELb0ELi2ELi4ELi4ELi4ELb0EEENS1_24CollectiveEpilogueBwdGQAISA_fSD_Li256ELb0ELb0EEENS1_25SingleTileBwdLPTSchedulerILb0ELi128ELb0EEEEEEEEEvNT_6ParamsE) ;  /* 0xffff511008007950 */ /* 0x000fea0003c3ffff */
        .type           $_ZN7cutlass13device_kernelIN5flash19enable_sm80_to_sm89INS1_16FlashAttnBwdSm80INS1_25CollectiveMainloopBwdSm80ILi2ELi2EN4cute5tupleIJNS5_1CILi128EEES8_NS7_ILi64EEEEEENS_10bfloat16_tEfNS_4arch4Sm80ELb1ELb0ELb1ELb0ELb0ELb0ELb0ELb0ELi2ELi4ELi4ELi4ELb0EEENS1_24CollectiveEpilogueBwdGQAISA_fSD_Li256ELb0ELb0EEENS1_25SingleTileBwdLPTSchedulerILb0ELi128ELb0EEEEEEEEEvNT_6ParamsE$_ZZN4cute12filter_tupleINS_5tupleIJNS1_IJiiEEENS_1CILi1024EEEEEEZNS_16flatten_to_tupleIS5_EEDaRKT_EUlRKT_E_EEDaS9_OT0_ENKUlDpSC_E_clIJS2_NS1_IJS4_EEEEEEDaSG_,@function
        .size           $_ZN7cutlass13device_kernelIN5flash19enable_sm80_to_sm89INS1_16FlashAttnBwdSm80INS1_25CollectiveMainloopBwdSm80ILi2ELi2EN4cute5tupleIJNS5_1CILi128EEES8_NS7_ILi64EEEEEENS_10bfloat16_tEfNS_4arch4Sm80ELb1ELb0ELb1ELb0ELb0ELb0ELb0ELb0ELi2ELi4ELi4ELi4ELb0EEENS1_24CollectiveEpilogueBwdGQAISA_fSD_Li256ELb0ELb0EEENS1_25SingleTileBwdLPTSchedulerILb0ELi128ELb0EEEEEEEEEvNT_6ParamsE$_ZZN4cute12filter_tupleINS_5tupleIJNS1_IJiiEEENS_1CILi1024EEEEEEZNS_16flatten_to_tupleIS5_EEDaRKT_EUlRKT_E_EEDaS9_OT0_ENKUlDpSC_E_clIJS2_NS1_IJS4_EEEEEEDaSG_,($_ZN7cutlass13device_kernelIN5flash19enable_sm80_to_sm89INS1_16FlashAttnBwdSm80INS1_25CollectiveMainloopBwdSm80ILi2ELi2EN4cute5tupleIJNS5_1CILi128EEES8_NS7_ILi64EEEEEENS_10bfloat16_tEfNS_4arch4Sm80ELb1ELb0ELb1ELb0ELb0ELb0ELb0ELb0ELi2ELi4ELi4ELi4ELb0EEENS1_24CollectiveEpilogueBwdGQAISA_fSD_Li256ELb0ELb0EEENS1_25SingleTileBwdLPTSchedulerILb0ELi128ELb0EEEEEEEEEvNT_6ParamsE$_ZZN4cute12filter_tupleINS_5tupleIJNS1_IJiiEEENS_1CILi8192EEEEEEZNS_16flatten_to_tupleIS5_EEDaRKT_EUlRKT_E_EEDaS9_OT0_ENKUlDpSC_E_clIJS2_NS1_IJS4_EEEEEEDaSG_ - $_ZN7cutlass13device_kernelIN5flash19enable_sm80_to_sm89INS1_16FlashAttnBwdSm80INS1_25CollectiveMainloopBwdSm80ILi2ELi2EN4cute5tupleIJNS5_1CILi128EEES8_NS7_ILi64EEEEEENS_10bfloat16_tEfNS_4arch4Sm80ELb1ELb0ELb1ELb0ELb0ELb0ELb0ELb0ELi2ELi4ELi4ELi4ELb0EEENS1_24CollectiveEpilogueBwdGQAISA_fSD_Li256ELb0ELb0EEENS1_25SingleTileBwdLPTSchedulerILb0ELi128ELb0EEEEEEEEEvNT_6ParamsE$_ZZN4cute12filter_tupleINS_5tupleIJNS1_IJiiEEENS_1CILi1024EEEEEEZNS_16flatten_to_tupleIS5_EEDaRKT_EUlRKT_E_EEDaS9_OT0_ENKUlDpSC_E_clIJS2_NS1_IJS4_EEEEEEDaSG_)
$_ZN7cutlass13device_kernelIN5flash19enable_sm80_to_sm89INS1_16FlashAttnBwdSm80INS1_25CollectiveMainloopBwdSm80ILi2ELi2EN4cute5tupleIJNS5_1CILi128EEES8_NS7_ILi64EEEEEENS_10bfloat16_tEfNS_4arch4Sm80ELb1ELb0ELb1ELb0ELb0ELb0ELb0ELb0ELi2ELi4ELi4ELi4ELb0EEENS1_24CollectiveEpilogueBwdGQAISA_fSD_Li256ELb0ELb0EEENS1_25SingleTileBwdLPTSchedulerILb0ELi128ELb0EEEEEEEEEvNT_6ParamsE$_ZZN4cute12filter_tupleINS_5tupleIJNS1_IJiiEEENS_1CILi1024EEEEEEZNS_16flatten_to_tupleIS5_EEDaRKT_EUlRKT_E_EEDaS9_OT0_ENKUlDpSC_E_clIJS2_NS1_IJS4_EEEEEEDaSG_:
[----:B------:R-:W-:-:S06]  /*aef0*/  IADD3 R8, R59, -c[0x0][0x20], RZ ;  /* 0x800008003b087a10 */ /* 0x000fcc0007ffe0ff */
[----:B------:R-:W5:Y:S01]  /*af00*/  LDL R8, [R8] ;  /* 0x0000000008087983 */ /* 0x000f620000100800 */
[----:B------:R-:W-:Y:S02]  /*af10*/  IADD3 R3, R1, 0x1680, RZ ;  /* 0x0000168001037810 */ /* 0x000fe40007ffe0ff */
[----:B------:R-:W-:Y:S02]  /*af20*/  IADD3 R2, R59, 0x4, RZ ;  /* 0x000000043b027810 */ /* 0x000fe40007ffe0ff */
[----:B------:R-:W-:Y:S02]  /*af30*/  IADD3 R3, R3, c[0x0][0x20], RZ ;  /* 0x0000080003037a10 */ /* 0x000fe40007ffe0ff */
[----:B------:R-:W-:Y:S02]  /*af40*/  MOV R6, 0xaf60 ;  /* 0x0000af6000067802 */ /* 0x000fe40000000f00 */
[----:B-----5:R-:W-:Y:S05]  /*af50*/  CALL.REL.NOINC `($_ZN7cutlass13device_kernelIN5flash19enable_sm80_to_sm89INS1_16FlashAttnBwdSm80INS1_25CollectiveMainloopBwdSm80ILi2ELi2EN4cute5tupleIJNS5_1CILi128EEES8_NS7_ILi64EEEEEENS_10bfloat16_tEfNS_4arch4Sm80ELb1ELb0ELb1ELb0ELb0ELb0ELb0ELb0ELi2ELi4ELi4ELi4ELb0EEENS1_24CollectiveEpilogueBwdGQAISA_fSD_Li256ELb0ELb0EEENS1_25SingleTileBwdLPTSchedulerILb0ELi128ELb0EEEEEEEEEvNT_6ParamsE$_ZN4cute3eso3ESOILb0ELb0EJiiNS_1CILi1024EEEEEC2ERKiS6_RKS3_) ;  /* 0xffffb6c000007944 */ /* 0x020fea0003c3ffff */
[----:B------:R-:W-:-:S04]  /*af60*/  MOV R5, 0x0 ;  /* 0x0000000000057802 */ /* 0x000fc80000000f00 */
[----:B------:R-:W-:Y:S05]  /*af70*/  RET.REL.NODEC R4 `(_ZN7cutlass13device_kernelIN5flash19enable_sm80_to_sm89INS1_16FlashAttnBwdSm80INS1_25CollectiveMainloopBwdSm80ILi2ELi2EN4cute5tupleIJNS5_1CILi128EEES8_NS7_ILi64EEEEEENS_10bfloat16_tEfNS_4arch4Sm80ELb1ELb0ELb1ELb0ELb0ELb0ELb0ELb0ELi2ELi4ELi4ELi4ELb0EEENS1_24CollectiveEpilogueBwdGQAISA_fSD_Li256ELb0ELb0EEENS1_25SingleTileBwdLPTSchedulerILb0ELi128ELb0EEEEEEEEEvNT_6ParamsE) ;  /* 0xffff508004007950 */ /* 0x000fea0003c3ffff */
        .type           $_ZN7cutlass13device_kernelIN5flash19enable_sm80_to_sm89INS1_16FlashAttnBwdSm80INS1_25CollectiveMainloopBwdSm80ILi2ELi2EN4cute5tupleIJNS5_1CILi128EEES8_NS7_ILi64EEEEEENS_10bfloat16_tEfNS_4arch4Sm80ELb1ELb0ELb1ELb0ELb0ELb0ELb0ELb0ELi2ELi4ELi4ELi4ELb0EEENS1_24CollectiveEpilogueBwdGQAISA_fSD_Li256ELb0ELb0EEENS1_25SingleTileBwdLPTSchedulerILb0ELi128ELb0EEEEEEEEEvNT_6ParamsE$_ZZN4cute12filter_tupleINS_5tupleIJNS1_IJiiEEENS_1CILi8192EEEEEEZNS_16flatten_to_tupleIS5_EEDaRKT_EUlRKT_E_EEDaS9_OT0_ENKUlDpSC_E_clIJS2_NS1_IJS4_EEEEEEDaSG_,@function
        .size           $_ZN7cutlass13device_kernelIN5flash19enable_sm80_to_sm89INS1_16FlashAttnBwdSm80INS1_25CollectiveMainloopBwdSm80ILi2ELi2EN4cute5tupleIJNS5_1CILi128EEES8_NS7_ILi64EEEEEENS_10bfloat16_tEfNS_4arch4Sm80ELb1ELb0ELb1ELb0ELb0ELb0ELb0ELb0ELi2ELi4ELi4ELi4ELb0EEENS1_24CollectiveEpilogueBwdGQAISA_fSD_Li256ELb0ELb0EEENS1_25SingleTileBwdLPTSchedulerILb0ELi128ELb0EEEEEEEEEvNT_6ParamsE$_ZZN4cute12filter_tupleINS_5tupleIJNS1_IJiiEEENS_1CILi8192EEEEEEZNS_16flatten_to_tupleIS5_EEDaRKT_EUlRKT_E_EEDaS9_OT0_ENKUlDpSC_E_clIJS2_NS1_IJS4_EEEEEEDaSG_,($_ZN7cutlass13device_kernelIN5flash19enable_sm80_to_sm89INS1_16FlashAttnBwdSm80INS1_25CollectiveMainloopBwdSm80ILi2ELi2EN4cute5tupleIJNS5_1CILi128EEES8_NS7_ILi64EEEEEENS_10bfloat16_tEfNS_4arch4Sm80ELb1ELb0ELb1ELb0ELb0ELb0ELb0ELb0ELi2ELi4ELi4ELi4ELb0EEENS1_24CollectiveEpilogueBwdGQAISA_fSD_Li256ELb0ELb0EEENS1_25SingleTileBwdLPTSchedulerILb0ELi128ELb0EEEEEEEEEvNT_6ParamsE$_ZZN4cute12filter_tupleINS_5tupleIJNS_10UnderscoreES2_NS_1CILi0EEEEEENS1_IJNS1_IJNS3_ILi1EEES4_EEEiNS3_ILi1024EEEEEEZNS_5sliceIS5_S9_EEDaRKT_RKT0_EUlRKT_RKT0_E_EEDaSD_SG_OT1_ENKUlDpSJ_E_clIJNS1_IJS7_EEENS1_IJiEEENS1_IJEEEEEEDaSQ_ - $_ZN7cutlass13device_kernelIN5flash19enable_sm80_to_sm89INS1_16FlashAttnBwdSm80INS1_25CollectiveMainloopBwdSm80ILi2ELi2EN4cute5tupleIJNS5_1CILi128EEES8_NS7_ILi64EEEEEENS_10bfloat16_tEfNS_4arch4Sm80ELb1ELb0ELb1ELb0ELb0ELb0ELb0ELb0ELi2ELi4ELi4ELi4ELb0EEENS1_24CollectiveEpilogueBwdGQAISA_fSD_Li256ELb0ELb0EEENS1_25SingleTileBwdLPTSchedulerILb0ELi128ELb0EEEEEEEEEvNT_6ParamsE$_ZZN4cute12filter_tupleINS_5tupleIJNS1_IJiiEEENS_1CILi8192EEEEEEZNS_16flatten_to_tupleIS5_EEDaRKT_EUlRKT_E_EEDaS9_OT0_ENKUlDpSC_E_clIJS2_NS1_IJS4_EEEEEEDaSG_)
$_ZN7cutlass13device_kernelIN5flash19enable_sm80_to_sm89INS1_16FlashAttnBwdSm80INS1_25CollectiveMainloopBwdSm80ILi2ELi2EN4cute5tupleIJNS5_1CILi128EEES8_NS7_ILi64EEEEEENS_10bfloat16_tEfNS_4arch4Sm80ELb1ELb0ELb1ELb0ELb0ELb0ELb0ELb0ELi2ELi4ELi4ELi4ELb0EEENS1_24CollectiveEpilogueBwdGQAISA_fSD_Li256ELb0ELb0EEENS1_25SingleTileBwdLPTSchedulerILb0ELi128ELb0EEEEEEEEEvNT_6ParamsE$_ZZN4cute12filter_tupleINS_5tupleIJNS1_IJiiEEENS_1CILi8192EEEEEEZNS_16flatten_to_tupleIS5_EEDaRKT_EUlRKT_E_EEDaS9_OT0_ENKUlDpSC_E_clIJS2_NS1_IJS4_EEEEEEDaSG_:
[----:B------:R-:W-:-:S06]  /*af80*/  IADD3 R10, R5, -c[0x0][0x20], RZ ;  /* 0x80000800050a7a10 */ /* 0x000fcc0007ffe0ff */
[----:B------:R-:W5:Y:S01]  /*af90*/  LDL R10, [R10] ;  /* 0x000000000a0a7983 */ /* 0x000f620000100800 */
[----:B------:R-:W-:Y:S02]  /*afa0*/  IADD3 R3, R1, 0x1688, RZ ;  /* 0x0000168801037810 */ /* 0x000fe40007ffe0ff */
[----:B------:R-:W-:Y:S02]  /*afb0*/  IADD3 R2, R5, 0x4, RZ ;  /* 0x0000000405027810 */ /* 0x000fe40007ffe0ff */
[----:B------:R-:W-:Y:S02]  /*afc0*/  IADD3 R3, R3, c[0x0][0x20], RZ ;  /* 0x0000080003037a10 */ /* 0x000fe40007ffe0ff */
[----:B------:R-:W-:Y:S02]  /*afd0*/  MOV R8, 0xaff0 ;  /* 0x0000aff000087802 */ /* 0x000fe40000000f00 */
[----:B-----5:R-:W-:Y:S05]  /*afe0*/  CALL.REL.NOINC `($_ZN7cutlass13device_kernelIN5flash19enable_sm80_to_sm89INS1_16FlashAttnBwdSm80INS1_25CollectiveMainloopBwdSm80ILi2ELi2EN4cute5tupleIJNS5_1CILi128EEES8_NS7_ILi64EEEEEENS_10bfloat16_tEfNS_4arch4Sm80ELb1ELb0ELb1ELb0ELb0ELb0ELb0ELb0ELi2ELi4ELi4ELi4ELb0EEENS1_24CollectiveEpilogueBwdGQAISA_fSD_Li256ELb0ELb0EEENS1_25SingleTileBwdLPTSchedulerILb0ELi128ELb0EEEEEEEEEvNT_6ParamsE$_ZN4cute3eso3ESOILb0ELb0EJiiNS_1CILi8192EEEEEC2ERKiS6_RKS3_) ;  /* 0xffffb7a000007944 */ /* 0x020fea0003c3ffff */
[----:B-1----:R1:W5:Y:S01]  /*aff0*/  LDL.64 R2, [R1+0x1688] ;  /* 0x0016880001027983 */ /* 0x0023620000100a00 */
[----:B------:R-:W-:Y:S02]  /*b000*/  MOV R8, R6 ;  /* 0x0000000600087202 */ /* 0x000fe40000000f00 */
[----:B------:R-:W-:-:S04]  /*b010*/  MOV R9, 0x0 ;  /* 0x0000000000097802 */ /* 0x000fc80000000f00 */
[----:B------:R-:W-:Y:S05]  /*b020*/  RET.REL.NODEC R8 `(_ZN7cutlass13device_kernelIN5flash19enable_sm80_to_sm89INS1_16FlashAttnBwdSm80INS1_25CollectiveMainloopBwdSm80ILi2ELi2EN4cute5tupleIJNS5_1CILi128EEES8_NS7_ILi64EEEEEENS_10bfloat16_tEfNS_4arch4Sm80ELb1ELb0ELb1ELb0ELb0ELb0ELb0ELb0ELi2ELi4ELi4ELi4ELb0EEENS1_24CollectiveEpilogueBwdGQAISA_fSD_Li256ELb0ELb0EEENS1_25SingleTileBwdLPTSchedulerILb0ELi128ELb0EEEEEEEEEvNT_6ParamsE) ;  /* 0xffff4fd008007950 */ /* 0x000fea0003c3ffff */
        .type           $_ZN7cutlass13device_kernelIN5flash19enable_sm80_to_sm89INS1_16FlashAttnBwdSm80INS1_25CollectiveMainloopBwdSm80ILi2ELi2EN4cute5tupleIJNS5_1CILi128EEES8_NS7_ILi64EEEEEENS_10bfloat16_tEfNS_4arch4Sm80ELb1ELb0ELb1ELb0ELb0ELb0ELb0ELb0ELi2ELi4ELi4ELi4ELb0EEENS1_24CollectiveEpilogueBwdGQAISA_fSD_Li256ELb0ELb0EEENS1_25SingleTileBwdLPTSchedulerILb0ELi128ELb0EEEEEEEEEvNT_6ParamsE$_ZZN4cute12filter_tupleINS_5tupleIJNS_10UnderscoreES2_NS_1CILi0EEEEEENS1_IJNS1_IJNS3_ILi1EEES4_EEEiNS3_ILi1024EEEEEEZNS_5sliceIS5_S9_EEDaRKT_RKT0_EUlRKT_RKT0_E_EEDaSD_SG_OT1_ENKUlDpSJ_E_clIJNS1_IJS7_EEENS1_IJiEEENS1_IJEEEEEEDaSQ_,@function
        .size           $_ZN7cutlass13device_kernelIN5flash19enable_sm80_to_sm89INS1_16FlashAttnBwdSm80INS1_25CollectiveMainloopBwdSm80ILi2ELi2EN4cute5tupleIJNS5_1CILi128EEES8_NS7_ILi64EEEEEENS_10bfloat16_tEfNS_4arch4Sm80ELb1ELb0ELb1ELb0ELb0ELb0ELb0ELb0ELi2ELi4ELi4ELi4ELb0EEENS1_24CollectiveEpilogueBwdGQAISA_fSD_Li256ELb0ELb0EEENS1_25SingleTileBwdLPTSchedulerILb0ELi128ELb0EEEEEEEEEvNT_6ParamsE$_ZZN4cute12filter_tupleINS_5tupleIJNS_10UnderscoreES2_NS_1CILi0EEEEEENS1_IJNS1_IJNS3_ILi1EEES4_EEEiNS3_ILi1024EEEEEEZNS_5sliceIS5_S9_EEDaRKT_RKT0_EUlRKT_RKT0_E_EEDaSD_SG_OT1_ENKUlDpSJ_E_clIJNS1_IJS7_EEENS1_IJiEEENS1_IJEEEEEEDaSQ_,($_ZN7cutlass13device_kernelIN5flash19enable_sm80_to_sm89INS1_16FlashAttnBwdSm80INS1_25CollectiveMainloopBwdSm80ILi2ELi2EN4cute5tupleIJNS5_1CILi128EEES8_NS7_ILi64EEEEEENS_10bfloat16_tEfNS_4arch4Sm80ELb1ELb0ELb1ELb0ELb0ELb0ELb0ELb0ELi2ELi4ELi4ELi4ELb0EEENS1_24CollectiveEpilogueBwdGQAISA_fSD_Li256ELb0ELb0EEENS1_25SingleTileBwdLPTSchedulerILb0ELi128ELb0EEEEEEEEEvNT_6ParamsE$_ZZN4cute12filter_tupleINS_5tupleIJNS_10UnderscoreES2_S2_iEEENS1_IJNS1_IJNS_1CILi1EEENS4_ILi0EEEEEENS4_ILi4096EEENS1_IJiiEEENS1_IJS6_NS4_ILi8192EEEEEEEEEZNS_5sliceIS3_SC_EEDaRKT_RKT0_EUlRKT_RKT0_E_EEDaSG_SJ_OT1_ENKUlDpSM_E_clIJNS1_IJS7_EEENS1_IJS8_EEENS1_IJS9_EEENS1_IJEEEEEEDaST_ - $_ZN7cutlass13device_kernelIN5flash19enable_sm80_to_sm89INS1_16FlashAttnBwdSm80INS1_25CollectiveMainloopBwdSm80ILi2ELi2EN4cute5tupleIJNS5_1CILi128EEES8_NS7_ILi64EEEEEENS_10bfloat16_tEfNS_4arch4Sm80ELb1ELb0ELb1ELb0ELb0ELb0ELb0ELb0ELi2ELi4ELi4ELi4ELb0EEENS1_24CollectiveEpilogueBwdGQAISA_fSD_Li256ELb0ELb0EEENS1_25SingleTileBwdLPTSchedulerILb0ELi128ELb0EEEEEEEEEvNT_6ParamsE$_ZZN4cute12filter_tupleINS_5tupleIJNS_10UnderscoreES2_NS_1CILi0EEEEEENS1_IJNS1_IJNS3_ILi1EEES4_EEEiNS3_ILi1024EEEEEEZNS_5sliceIS5_S9_EEDaRKT_RKT0_EUlRKT_RKT0_E_EEDaSD_SG_OT1_ENKUlDpSJ_E_clIJNS1_IJS7_EEENS1_IJiEEENS1_IJEEEEEEDaSQ_)
$_ZN7cutlass13device_kernelIN5flash19enable_sm80_to_sm89INS1_16FlashAttnBwdSm80INS1_25CollectiveMainloopBwdSm80ILi2ELi2EN4cute5tupleIJNS5_1CILi128EEES8_NS7_ILi64EEEEEENS_10bfloat16_tEfNS_4arch4Sm80ELb1ELb0ELb1ELb0ELb0ELb0ELb0ELb0ELi2ELi4ELi4ELi4ELb0EEENS1_24CollectiveEpilogueBwdGQAISA_fSD_Li256ELb0ELb0EEENS1_25SingleTileBwdLPTSchedulerILb0ELi128ELb0EEEEEEEEEvNT_6ParamsE$_ZZN4cute12filter_tupleINS_5tupleIJNS_10UnderscoreES2_NS_1CILi0EEEEEENS1_IJNS1_IJNS3_ILi1EEES4_EEEiNS3_ILi1024EEEEEEZNS_5sliceIS5_S9_EEDaRKT_RKT0_EUlRKT_RKT0_E_EEDaSD_SG_OT1_ENKUlDpSJ_E_clIJNS1_IJS7_EEENS1_IJiEEENS1_IJEEEEEEDaSQ_:
[----:B------:R-:W-:Y:S02]  /*b030*/  IADD3 R2, R1, 0x1680, RZ ;  /* 0x0000168001027810 */ /* 0x000fe40007ffe0ff */
[----:B------:R-:W-:Y:S02]  /*b040*/  MOV R6, 0xb070 ;  /* 0x0000b07000067802 */ /* 0x000fe40000000f00 */
[----:B------:R-:W-:Y:S02]  /*b050*/  IADD3 R2, R2, c[0x0][0x20], RZ ;  /* 0x0000080002027a10 */ /* 0x000fe40007ffe0ff */
[----:B------:R-:W-:Y:S05]  /*b060*/  CALL.REL.NOINC `($_ZN7cutlass13device_kernelIN5flash19enable_sm80_to_sm89INS1_16FlashAttnBwdSm80INS1_25CollectiveMainloopBwdSm80ILi2ELi2EN4cute5tupleIJNS5_1CILi128EEES8_NS7_ILi64EEEEEENS_10bfloat16_tEfNS_4arch4Sm80ELb1ELb0ELb1ELb0ELb0ELb0ELb0ELb0ELi2ELi4ELi4ELi4ELb0EEENS1_24CollectiveEpilogueBwdGQAISA_fSD_Li256ELb0ELb0EEENS1_25SingleTileBwdLPTSchedulerILb0ELi128ELb0EEEEEEEEEvNT_6ParamsE$_ZN4cute3eso3ESOILb1ELb0EJNS_5tupleIJNS_1CILi1EEENS3_ILi0EEEEEEiEEC2ERKS6_RKi) ;  /* 0xffffd29000007944 */ /* 0x000fea0003c3ffff */
[----:B-1----:R1:W5:Y:S01]  /*b070*/  LDL R3, [R1+0x1680] ;  /* 0x0016800001037983 */ /* 0x0023620000100800 */
[----:B------:R-:W-:-:S04]  /*b080*/  MOV R5, 0x0 ;  /* 0x0000000000057802 */ /* 0x000fc80000000f00 */
[----:B------:R-:W-:Y:S05]  /*b090*/  RET.REL.NODEC R4 `(_ZN7cutlass13device_kernelIN5flash19enable_sm80_to_sm89INS1_16FlashAttnBwdSm80INS1_25CollectiveMainloopBwdSm80ILi2ELi2EN4cute5tupleIJNS5_1CILi128EEES8_NS7_ILi64EEEEEENS_10bfloat16_tEfNS_4arch4Sm80ELb1ELb0ELb1ELb0ELb0ELb0ELb0ELb0ELi2ELi4ELi4ELi4ELb0EEENS1_24CollectiveEpilogueBwdGQAISA_fSD_Li256ELb0ELb0EEENS1_25SingleTileBwdLPTSchedulerILb0ELi128ELb0EEEEEEEEEvNT_6ParamsE) ;  /* 0xffff4f6004007950 */ /* 0x000fea0003c3ffff */
        .type           $_ZN7cutlass13device_kernelIN5flash19enable_sm80_to_sm89INS1_16FlashAttnBwdSm80INS1_25CollectiveMainloopBwdSm80ILi2ELi2EN4cute5tupleIJNS5_1CILi128EEES8_NS7_ILi64EEEEEENS_10bfloat16_tEfNS_4arch4Sm80ELb1ELb0ELb1ELb0ELb0ELb0ELb0ELb0ELi2ELi4ELi4ELi4ELb0EEENS1_24CollectiveEpilogueBwdGQAISA_fSD_Li256ELb0ELb0EEENS1_25SingleTileBwdLPTSchedulerILb0ELi128ELb0EEEEEEEEEvNT_6ParamsE$_ZZN4cute12filter_tupleINS_5tupleIJNS_10UnderscoreES2_S2_iEEENS1_IJNS1_IJNS_1CILi1EEENS4_ILi0EEEEEENS4_ILi4096EEENS1_IJiiEEENS1_IJS6_NS4_ILi8192EEEEEEEEEZNS_5sliceIS3_SC_EEDaRKT_RKT0_EUlRKT_RKT0_E_EEDaSG_SJ_OT1_ENKUlDpSM_E_clIJNS1_IJS7_EEENS1_IJS8_EEENS1_IJS9_EEENS1_IJEEEEEEDaST_,@function
        .size           $_ZN7cutlass13device_kernelIN5flash19enable_sm80_to_sm89INS1_16FlashAttnBwdSm80INS1_25CollectiveMainloopBwdSm80ILi2ELi2EN4cute5tupleIJNS5_1CILi128EEES8_NS7_ILi64EEEEEENS_10bfloat16_tEfNS_4arch4Sm80ELb1ELb0ELb1ELb0ELb0ELb0ELb0ELb0ELi2ELi4ELi4ELi4ELb0EEENS1_24CollectiveEpilogueBwdGQAISA_fSD_Li256ELb0ELb0EEENS1_25SingleTileBwdLPTSchedulerILb0ELi128ELb0EEEEEEEEEvNT_6ParamsE$_ZZN4cute12filter_tupleINS_5tupleIJNS_10UnderscoreES2_S2_iEEENS1_IJNS1_IJNS_1CILi1EEENS4_ILi0EEEEEENS4_ILi4096EEENS1_IJiiEEENS1_IJS6_NS4_ILi8192EEEEEEEEEZNS_5sliceIS3_SC_EEDaRKT_RKT0_EUlRKT_RKT0_E_EEDaSG_SJ_OT1_ENKUlDpSM_E_clIJNS1_IJS7_EEENS1_IJS8_EEENS1_IJS9_EEENS1_IJEEEEEEDaST_,($_ZN7cutlass13device_kernelIN5flash19enable_sm80_to_sm89INS1_16FlashAttnBwdSm80INS1_25CollectiveMainloopBwdSm80ILi2ELi2EN4cute5tupleIJNS5_1CILi128EEES8_NS7_ILi64EEEEEENS_10bfloat16_tEfNS_4arch4Sm80ELb1ELb0ELb1ELb0ELb0ELb0ELb0ELb0ELi2ELi4ELi4ELi4ELb0EEENS1_24CollectiveEpilogueBwdGQAISA_fSD_Li256ELb0ELb0EEENS1_25SingleTileBwdLPTSchedulerILb0ELi128ELb0EEEEEEEEEvNT_6ParamsE$_ZZN4cute12filter_tupleINS_5tupleIJNS_10UnderscoreES2_S2_iEEENS1_IJNS1_IJNS_1CILi1EEENS4_ILi0EEEEEEiNS4_ILi1024EEENS4_ILi8192EEEEEEZNS_5sliceIS3_SA_EEDaRKT_RKT0_EUlRKT_RKT0_E_EEDaSE_SH_OT1_ENKUlDpSK_E_clIJNS1_IJS7_EEENS1_IJiEEENS1_IJS8_EEENS1_IJEEEEEEDaSR_ - $_ZN7cutlass13device_kernelIN5flash19enable_sm80_to_sm89INS1_16FlashAttnBwdSm80INS1_25CollectiveMainloopBwdSm80ILi2ELi2EN4cute5tupleIJNS5_1CILi128EEES8_NS7_ILi64EEEEEENS_10bfloat16_tEfNS_4arch4Sm80ELb1ELb0ELb1ELb0ELb0ELb0ELb0ELb0ELi2ELi4ELi4ELi4ELb0EEENS1_24CollectiveEpilogueBwdGQAISA_fSD_Li256ELb0ELb0EEENS1_25SingleTileBwdLPTSchedulerILb0ELi128ELb0EEEEEEEEEvNT_6ParamsE$_ZZN4cute12filter_tupleINS_5tupleIJNS_10UnderscoreES2_S2_iEEENS1_IJNS1_IJNS_1CILi1EEENS4_ILi0EEEEEENS4_ILi4096EEENS1_IJiiEEENS1_IJS6_NS4_ILi8192EEEEEEEEEZNS_5sliceIS3_SC_EEDaRKT_RKT0_EUlRKT_RKT0_E_EEDaSG_SJ_OT1_ENKUlDpSM_E_clIJNS1_IJS7_EEENS1_IJS8_EEENS1_IJS9_EEENS1_IJEEEEEEDaST_)
$_ZN7cutlass13device_kernelIN5flash19enable_sm80_to_sm89INS1_16FlashAttnBwdSm80INS1_25CollectiveMainloopBwdSm80ILi2ELi2EN4cute5tupleIJNS5_1CILi128EEES8_NS7_ILi64EEEEEENS_10bfloat16_tEfNS_4arch4Sm80ELb1ELb0ELb1ELb0ELb0ELb0ELb0ELb0ELi2ELi4ELi4ELi4ELb0EEENS1_24CollectiveEpilogueBwdGQAISA_fSD_Li256ELb0ELb0EEENS1_25SingleTileBwdLPTSchedulerILb0ELi128ELb0EEEEEEEEEvNT_6ParamsE$_ZZN4cute12filter_tupleINS_5tupleIJNS_10UnderscoreES2_S2_iEEENS1_IJNS1_IJNS_1CILi1EEENS4_ILi0EEEEEENS4_ILi4096EEENS1_IJiiEEENS1_IJS6_NS4_ILi8192EEEEEEEEEZNS_5sliceIS3_SC_EEDaRKT_RKT0_EUlRKT_RKT0_E_EEDaSG_SJ_OT1_ENKUlDpSM_E_clIJNS1_IJS7_EEENS1_IJS8_EEENS1_IJS9_EEENS1_IJEEEEEEDaST_:
[----:B------:R-:W-:-:S05]  /*b0a0*/  IADD3 R8, R5, -c[0x0][0x20], RZ ;  /* 0x8000080005087a10 */ /* 0x000fca0007ffe0ff */
[----:B------:R1:W5:Y:S04]  /*b0b0*/  LDL R5, [R8] ;  /* 0x0000000008057983 */ /* 0x0003680000100800 */
[----:B------:R1:W5:Y:S01]  /*b0c0*/  LDL R3, [R8+0x4] ;  /* 0x0000040008037983 */ /* 0x0003620000100800 */
[----:B------:R-:W-:Y:S02]  /*b0d0*/  IADD3 R2, R1, 0x1380, RZ ;  /* 0x0000138001027810 */ /* 0x000fe40007ffe0ff */
[----:B------:R-:W-:Y:S02]  /*b0e0*/  MOV R6, 0xb110 ;  /* 0x0000b11000067802 */ /* 0x000fe40000000f00 */
[----:B------:R-:W-:Y:S02]  /*b0f0*/  IADD3 R2, R2, c[0x0][0x20], RZ ;  /* 0x0000080002027a10 */ /* 0x000fe40007ffe0ff */
[----:B-1---5:R-:W-:Y:S05]  /*b100*/  CALL.REL.NOINC `($_ZN7cutlass13device_kernelIN5flash19enable_sm80_to_sm89INS1_16FlashAttnBwdSm80INS1_25CollectiveMainloopBwdSm80ILi2ELi2EN4cute5tupleIJNS5_1CILi128EEES8_NS7_ILi64EEEEEENS_10bfloat16_tEfNS_4arch4Sm80ELb1ELb0ELb1ELb0ELb0ELb0ELb0ELb0ELi2ELi4ELi4ELi4ELb0EEENS1_24CollectiveEpilogueBwdGQAISA_fSD_Li256ELb0ELb0EEENS1_25SingleTileBwdLPTSchedulerILb0ELi128ELb0EEEEEEEEEvNT_6ParamsE$_ZN4cute3eso3ESOILb1ELb0EJNS_5tupleIJNS_1CILi1EEENS3_ILi0EEEEEENS3_ILi4096EEENS2_IJiiEEEEEC2ERKS6_RKS7_RKS8_) ;  /* 0xffffd19000007944 */ /* 0x022fea0003c3ffff */
[----:B-1----:R1:W5:Y:S01]  /*b110*/  LDL.64 R2, [R1+0x1380] ;  /* 0x0013800001027983 */ /* 0x0023620000100a00 */
[----:B------:R-:W-:-:S04]  /*b120*/  MOV R5, 0x0 ;  /* 0x0000000000057802 */ /* 0x000fc80000000f00 */
[----:B------:R-:W-:Y:S05]  /*b130*/  RET.REL.NODEC R4 `(_ZN7cutlass13device_kernelIN5flash19enable_sm80_to_sm89INS1_16FlashAttnBwdSm80INS1_25CollectiveMainloopBwdSm80ILi2ELi2EN4cute5tupleIJNS5_1CILi128EEES8_NS7_ILi64EEEEEENS_10bfloat16_tEfNS_4arch4Sm80ELb1ELb0ELb1ELb0ELb0ELb0ELb0ELb0ELi2ELi4ELi4ELi4ELb0EEENS1_24CollectiveEpilogueBwdGQAISA_fSD_Li256ELb0ELb0EEENS1_25SingleTileBwdLPTSchedulerILb0ELi128ELb0EEEEEEEEEvNT_6ParamsE) ;  /* 0xffff4ec004007950 */ /* 0x000fea0003c3ffff */
        .type           $_ZN7cutlass13device_kernelIN5flash19enable_sm80_to_sm89INS1_16FlashAttnBwdSm80INS1_25CollectiveMainloopBwdSm80ILi2ELi2EN4cute5tupleIJNS5_1CILi128EEES8_NS7_ILi64EEEEEENS_10bfloat16_tEfNS_4arch4Sm80ELb1ELb0ELb1ELb0ELb0ELb0ELb0ELb0ELi2ELi4ELi4ELi4ELb0EEENS1_24CollectiveEpilogueBwdGQAISA_fSD_Li256ELb0ELb0EEENS1_25SingleTileBwdLPTSchedulerILb0ELi128ELb0EEEEEEEEEvNT_6ParamsE$_ZZN4cute12filter_tupleINS_5tupleIJNS_10UnderscoreES2_S2_iEEENS1_IJNS1_IJNS_1CILi1EEENS4_ILi0EEEEEEiNS4_ILi1024EEENS4_ILi8192EEEEEEZNS_5sliceIS3_SA_EEDaRKT_RKT0_EUlRKT_RKT0_E_EEDaSE_SH_OT1_ENKUlDpSK_E_clIJNS1_IJS7_EEENS1_IJiEEENS1_IJS8_EEENS1_IJEEEEEEDaSR_,@function
        .size           $_ZN7cutlass13device_kernelIN5flash19enable_sm80_to_sm89INS1_16FlashAttnBwdSm80INS1_25CollectiveMainloopBwdSm80ILi2ELi2EN4cute5tupleIJNS5_1CILi128EEES8_NS7_ILi64EEEEEENS_10bfloat16_tEfNS_4arch4Sm80ELb1ELb0ELb1ELb0ELb0ELb0ELb0ELb0ELi2ELi4ELi4ELi4ELb0EEENS1_24CollectiveEpilogueBwdGQAISA_fSD_Li256ELb0ELb0EEENS1_25SingleTileBwdLPTSchedulerILb0ELi128ELb0EEEEEEEEEvNT_6ParamsE$_ZZN4cute12filter_tupleINS_5tupleIJNS_10UnderscoreES2_S2_iEEENS1_IJNS1_IJNS_1CILi1EEENS4_ILi0EEEEEEiNS4_ILi1024EEENS4_ILi8192EEEEEEZNS_5sliceIS3_SA_EEDaRKT_RKT0_EUlRKT_RKT0_E_EEDaSE_SH_OT1_ENKUlDpSK_E_clIJNS1_IJS7_EEENS1_IJiEEENS1_IJS8_EEENS1_IJEEEEEEDaSR_,($_ZN7cutlass13device_kernelIN5flash19enable_sm80_to_sm89INS1_16FlashAttnBwdSm80INS1_25CollectiveMainloopBwdSm80ILi2ELi2EN4cute5tupleIJNS5_1CILi128EEES8_NS7_ILi64EEEEEENS_10bfloat16_tEfNS_4arch4Sm80ELb1ELb0ELb1ELb0ELb0ELb0ELb0ELb0ELi2ELi4ELi4ELi4ELb0EEENS1_24CollectiveEpilogueBwdGQAISA_fSD_Li256ELb0ELb0EEENS1_25SingleTileBwdLPTSchedulerILb0ELi128ELb0EEEEEEEEEvNT_6ParamsE$_ZZN4cute12filter_tupleINS_5tupleIJNS_10UnderscoreES2_S2_iEEENS1_IJNS1_IJNS_1CILi1EEENS4_ILi0EEEEEElS6_lEEEZNS_5sliceIS3_S8_EEDaRKT_RKT0_EUlRKT_RKT0_E_EEDaSC_SF_OT1_ENKUlDpSI_E_clIJNS1_IJS7_EEENS1_IJlEEENS1_IJS6_EEENS1_IJEEEEEEDaSP_ - $_ZN7cutlass13device_kernelIN5flash19enable_sm80_to_sm89INS1_16FlashAttnBwdSm80INS1_25CollectiveMainloopBwdSm80ILi2ELi2EN4cute5tupleIJNS5_1CILi128EEES8_NS7_ILi64EEEEEENS_10bfloat16_tEfNS_4arch4Sm80ELb1ELb0ELb1ELb0ELb0ELb0ELb0ELb0ELi2ELi4ELi4ELi4ELb0EEENS1_24CollectiveEpilogueBwdGQAISA_fSD_Li256ELb0ELb0EEENS1_25SingleTileBwdLPTSchedulerILb0ELi128ELb0EEEEEEEEEvNT_6ParamsE$_ZZN4cute12filter_tupleINS_5tupleIJNS_10UnderscoreES2_S2_iEEENS1_IJNS1_IJNS_1CILi1EEENS4_ILi0EEEEEEiNS4_ILi1024EEENS4_ILi8192EEEEEEZNS_5sliceIS3_SA_EEDaRKT_RKT0_EUlRKT_RKT0_E_EEDaSE_SH_OT1_ENKUlDpSK_E_clIJNS1_IJS7_EEENS1_IJiEEENS1_IJS8_EEENS1_IJEEEEEEDaSR_)
$_ZN7cutlass13device_kernelIN5flash19enable_sm80_to_sm89INS1_16FlashAttnBwdSm80INS1_25CollectiveMainloopBwdSm80ILi2ELi2EN4cute5tupleIJNS5_1CILi128EEES8_NS7_ILi64EEEEEENS_10bfloat16_tEfNS_4arch4Sm80ELb1ELb0ELb1ELb0ELb0ELb0ELb0ELb0ELi2ELi4ELi4ELi4ELb0EEENS1_24CollectiveEpilogueBwdGQAISA_fSD_Li256ELb0ELb0EEENS1_25SingleTileBwdLPTSchedulerILb0ELi128ELb0EEEEEEEEEvNT_6ParamsE$_ZZN4cute12filter_tupleINS_5tupleIJNS_10UnderscoreES2_S2_iEEENS1_IJNS1_IJNS_1CILi1EEENS4_ILi0EEEEEEiNS4_ILi1024EEENS4_ILi8192EEEEEEZNS_5sliceIS3_SA_EEDaRKT_RKT0_EUlRKT_RKT0_E_EEDaSE_SH_OT1_ENKUlDpSK_E_clIJNS1_IJS7_EEENS1_IJiEEENS1_IJS8_EEENS1_IJEEEEEEDaSR_:
[----:B------:R-:W-:Y:S02]  /*b140*/  IADD3 R2, R1, 0x1380, RZ ;  /* 0x0000138001027810 */ /* 0x000fe40007ffe0ff */
[----:B------:R-:W-:Y:S02]  /*b150*/  MOV R8, 0xb180 ;  /* 0x0000b18000087802 */ /* 0x000fe40000000f00 */
[----:B------:R-:W-:Y:S02]  /*b160*/  IADD3 R2, R2, c[0x0][0x20], RZ ;  /* 0x0000080002027a10 */ /* 0x000fe40007ffe0ff */
[----:B------:R-:W-:Y:S05]  /*b170*/  CALL.REL.NOINC `($_ZN7cutlass13device_kernelIN5flash19enable_sm80_to_sm89INS1_16FlashAttnBwdSm80INS1_25CollectiveMainloopBwdSm80ILi2ELi2EN4cute5tupleIJNS5_1CILi128EEES8_NS7_ILi64EEEEEENS_10bfloat16_tEfNS_4arch4Sm80ELb1ELb0ELb1ELb0ELb0ELb0ELb0ELb0ELi2ELi4ELi4ELi4ELb0EEENS1_24CollectiveEpilogueBwdGQAISA_fSD_Li256ELb0ELb0EEENS1_25SingleTileBwdLPTSchedulerILb0ELi128ELb0EEEEEEEEEvNT_6ParamsE$_ZN4cute3eso3ESOILb1ELb0EJNS_5tupleIJNS_1CILi1EEENS3_ILi0EEEEEEiNS3_ILi1024EEEEEC2ERKS6_RKiRKS7_) ;  /* 0xffffd1c000007944 */ /* 0x000fea0003c3ffff */
[----:B-1----:R1:W5:Y:S01]  /*b180*/  LDL R3, [R1+0x1380] ;  /* 0x0013800001037983 */ /* 0x0023620000100800 */
[----:B------:R-:W-:Y:S02]  /*b190*/  MOV R8, R4 ;  /* 0x0000000400087202 */ /* 0x000fe40000000f00 */
[----:B------:R-:W-:-:S04]  /*b1a0*/  MOV R9, 0x0 ;  /* 0x0000000000097802 */ /* 0x000fc80000000f00 */
[----:B------:R-:W-:Y:S05]  /*b1b0*/  RET.REL.NODEC R8 `(_ZN7cutlass13device_kernelIN5flash19enable_sm80_to_sm89INS1_16FlashAttnBwdSm80INS1_25CollectiveMainloopBwdSm80ILi2ELi2EN4cute5tupleIJNS5_1CILi128EEES8_NS7_ILi64EEEEEENS_10bfloat16_tEfNS_4arch4Sm80ELb1ELb0ELb1ELb0ELb0ELb0ELb0ELb0ELi2ELi4ELi4ELi4ELb0EEENS1_24CollectiveEpilogueBwdGQAISA_fSD_Li256ELb0ELb0EEENS1_25SingleTileBwdLPTSchedulerILb0ELi128ELb0EEEEEEEEEvNT_6ParamsE) ;  /* 0xffff4e4008007950 */ /* 0x000fea0003c3ffff */
        .type           $_ZN7cutlass13device_kernelIN5flash19enable_sm80_to_sm89INS1_16FlashAttnBwdSm80INS1_25CollectiveMainloopBwdSm80ILi2ELi2EN4cute5tupleIJNS5_1CILi128EEES8_NS7_ILi64EEEEEENS_10bfloat16_tEfNS_4arch4Sm80ELb1ELb0ELb1ELb0ELb0ELb0ELb0ELb0ELi2ELi4ELi4ELi4ELb0EEENS1_24CollectiveEpilogueBwdGQAISA_fSD_Li256ELb0ELb0EEENS1_25SingleTileBwdLPTSchedulerILb0ELi128ELb0EEEEEEEEEvNT_6ParamsE$_ZZN4cute12filter_tupleINS_5tupleIJNS_10UnderscoreES2_S2_iEEENS1_IJNS1_IJNS_1CILi1EEENS4_ILi0EEEEEElS6_lEEEZNS_5sliceIS3_S8_EEDaRKT_RKT0_EUlRKT_RKT0_E_EEDaSC_SF_OT1_ENKUlDpSI_E_clIJNS1_IJS7_EEENS1_IJlEEENS1_IJS6_EEENS1_IJEEEEEEDaSP_,@function
        .size           $_ZN7cutlass13device_kernelIN5flash19enable_sm80_to_sm89INS1_16FlashAttnBwdSm80INS1_25CollectiveMainloopBwdSm80ILi2ELi2EN4cute5tupleIJNS5_1CILi128EEES8_NS7_ILi64EEEEEENS_10bfloat16_tEfNS_4arch4Sm80ELb1ELb0ELb1ELb0ELb0ELb0ELb0ELb0ELi2ELi4ELi4ELi4ELb0EEENS1_24CollectiveEpilogueBwdGQAISA_fSD_Li256ELb0ELb0EEENS1_25SingleTileBwdLPTSchedulerILb0ELi128ELb0EEEEEEEEEvNT_6ParamsE$_ZZN4cute12filter_tupleINS_5tupleIJNS_10UnderscoreES2_S2_iEEENS1_IJNS1_IJNS_1CILi1EEENS4_ILi0EEEEEElS6_lEEEZNS_5sliceIS3_S8_EEDaRKT_RKT0_EUlRKT_RKT0_E_EEDaSC_SF_OT1_ENKUlDpSI_E_clIJNS1_IJS7_EEENS1_IJlEEENS1_IJS6_EEENS1_IJEEEEEEDaSP_,($_ZN7cutlass13device_kernelIN5flash19enable_sm80_to_sm89INS1_16FlashAttnBwdSm80INS1_25CollectiveMainloopBwdSm80ILi2ELi2EN4cute5tupleIJNS5_1CILi128EEES8_NS7_ILi64EEEEEENS_10bfloat16_tEfNS_4arch4Sm80ELb1ELb0ELb1ELb0ELb0ELb0ELb0ELb0ELi2ELi4ELi4ELi4ELb0EEENS1_24CollectiveEpilogueBwdGQAISA_fSD_Li256ELb0ELb0EEENS1_25SingleTileBwdLPTSchedulerILb0ELi128ELb0EEEEEEEEEvNT_6ParamsE$_ZZN4cute12filter_tupleINS_5tupleIJNS_10UnderscoreES2_iEEENS1_IJNS1_IJNS_1CILi1EEENS4_ILi0EEEEEEiNS4_ILi1024EEEEEEZNS_5sliceIS3_S9_EEDaRKT_RKT0_EUlRKT_RKT0_E_EEDaSD_SG_OT1_ENKUlDpSJ_E_clIJNS1_IJS7_EEENS1_IJiEEENS1_IJEEEEEEDaSQ_ - $_ZN7cutlass13device_kernelIN5flash19enable_sm80_to_sm89INS1_16FlashAttnBwdSm80INS1_25CollectiveMainloopBwdSm80ILi2ELi2EN4cute5tupleIJNS5_1CILi128EEES8_NS7_ILi64EEEEEENS_10bfloat16_tEfNS_4arch4Sm80ELb1ELb0ELb1ELb0ELb0ELb0ELb0ELb0ELi2ELi4ELi4ELi4ELb0EEENS1_24CollectiveEpilogueBwdGQAISA_fSD_Li256ELb0ELb0EEENS1_25SingleTileBwdLPTSchedulerILb0ELi128ELb0EEEEEEEEEvNT_6ParamsE$_ZZN4cute12filter_tupleINS_5tupleIJNS_10UnderscoreES2_S2_iEEENS1_IJNS1_IJNS_1CILi1EEENS4_ILi0EEEEEElS6_lEEEZNS_5sliceIS3_S8_EEDaRKT_RKT0_EUlRKT_RKT0_E_EEDaSC_SF_OT1_ENKUlDpSI_E_clIJNS1_IJS7_EEENS1_IJlEEENS1_IJS6_EEENS1_IJEEEEEEDaSP_)
$_ZN7cutlass13device_kernelIN5flash19enable_sm80_to_sm89INS1_16FlashAttnBwdSm80INS1_25CollectiveMainloopBwdSm80ILi2ELi2EN4cute5tupleIJNS5_1CILi128EEES8_NS7_ILi64EEEEEENS_10bfloat16_tEfNS_4arch4Sm80ELb1ELb0ELb1ELb0ELb0ELb0ELb0ELb0ELi2ELi4ELi4ELi4ELb0EEENS1_24CollectiveEpilogueBwdGQAISA_fSD_Li256ELb0ELb0EEENS1_25SingleTileBwdLPTSchedulerILb0ELi128ELb0EEEEEEEEEvNT_6ParamsE$_ZZN4cute12filter_tupleINS_5tupleIJNS_10UnderscoreES2_S2_iEEENS1_IJNS1_IJNS_1CILi1EEENS4_ILi0EEEEEElS6_lEEEZNS_5sliceIS3_S8_EEDaRKT_RKT0_EUlRKT_RKT0_E_EEDaSC_SF_OT1_ENKUlDpSI_E_clIJNS1_IJS7_EEENS1_IJlEEENS1_IJS6_EEENS1_IJEEEEEEDaSP_:
[----:B------:R-:W-:Y:S02]  /*b1c0*/  IADD3 R3, R1, 0x16a8, RZ ;  /* 0x000016a801037810 */ /* 0x000fe40007ffe0ff */
[----:B------:R-:W-:Y:S02]  /*b1d0*/  MOV R6, 0xb200 ;  /* 0x0000b20000067802 */ /* 0x000fe40000000f00 */
[----:B------:R-:W-:Y:S02]  /*b1e0*/  IADD3 R3, R3, c[0x0][0x20], RZ ;  /* 0x0000080003037a10 */ /* 0x000fe40007ffe0ff */
[----:B------:R-:W-:Y:S05]  /*b1f0*/  CALL.REL.NOINC `($_ZN7cutlass13device_kernelIN5flash19enable_sm80_to_sm89INS1_16FlashAttnBwdSm80INS1_25CollectiveMainloopBwdSm80ILi2ELi2EN4cute5tupleIJNS5_1CILi128EEES8_NS7_ILi64EEEEEENS_10bfloat16_tEfNS_4arch4Sm80ELb1ELb0ELb1ELb0ELb0ELb0ELb0ELb0ELi2ELi4ELi4ELi4ELb0EEENS1_24CollectiveEpilogueBwdGQAISA_fSD_Li256ELb0ELb0EEENS1_25SingleTileBwdLPTSchedulerILb0ELi128ELb0EEEEEEEEEvNT_6ParamsE$_ZN4cute3eso3ESOILb1ELb0EJNS_5tupleIJNS_1CILi1EEENS3_ILi0EEEEEElS5_EEC2ERKS6_RKlRKS5_) ;  /* 0xffffd18000007944 */ /* 0x000fea0003c3ffff */
[----:B-1----:R1:W5:Y:S01]  /*b200*/  LDL.64 R2, [R1+0x16a8] ;  /* 0x0016a80001027983 */ /* 0x0023620000100a00 */
[----:B------:R-:W-:-:S04]  /*b210*/  MOV R5, 0x0 ;  /* 0x0000000000057802 */ /* 0x000fc80000000f00 */
[----:B------:R-:W-:Y:S05]  /*b220*/  RET.REL.NODEC R4 `(_ZN7cutlass13device_kernelIN5flash19enable_sm80_to_sm89INS1_16FlashAttnBwdSm80INS1_25CollectiveMainloopBwdSm80ILi2ELi2EN4cute5tupleIJNS5_1CILi128EEES8_NS7_ILi64EEEEEENS_10bfloat16_tEfNS_4arch4Sm80ELb1ELb0ELb1ELb0ELb0ELb0ELb0ELb0ELi2ELi4ELi4ELi4ELb0EEENS1_24CollectiveEpilogueBwdGQAISA_fSD_Li256ELb0ELb0EEENS1_25SingleTileBwdLPTSchedulerILb0ELi128ELb0EEEEEEEEEvNT_6ParamsE) ;  /* 0xffff4dd004007950 */ /* 0x000fea0003c3ffff */
        .type           $_ZN7cutlass13device_kernelIN5flash19enable_sm80_to_sm89INS1_16FlashAttnBwdSm80INS1_25CollectiveMainloopBwdSm80ILi2ELi2EN4cute5tupleIJNS5_1CILi128EEES8_NS7_ILi64EEEEEENS_10bfloat16_tEfNS_4arch4Sm80ELb1ELb0ELb1ELb0ELb0ELb0ELb0ELb0ELi2ELi4ELi4ELi4ELb0EEENS1_24CollectiveEpilogueBwdGQAISA_fSD_Li256ELb0ELb0EEENS1_25SingleTileBwdLPTSchedulerILb0ELi128ELb0EEEEEEEEEvNT_6ParamsE$_ZZN4cute12filter_tupleINS_5tupleIJNS_10UnderscoreES2_iEEENS1_IJNS1_IJNS_1CILi1EEENS4_ILi0EEEEEEiNS4_ILi1024EEEEEEZNS_5sliceIS3_S9_EEDaRKT_RKT0_EUlRKT_RKT0_E_EEDaSD_SG_OT1_ENKUlDpSJ_E_clIJNS1_IJS7_EEENS1_IJiEEENS1_IJEEEEEEDaSQ_,@function
        .size           $_ZN7cutlass13device_kernelIN5flash19enable_sm80_to_sm89INS1_16FlashAttnBwdSm80INS1_25CollectiveMainloopBwdSm80ILi2ELi2EN4cute5tupleIJNS5_1CILi128EEES8_NS7_ILi64EEEEEENS_10bfloat16_tEfNS_4arch4Sm80ELb1ELb0ELb1ELb0ELb0ELb0ELb0ELb0ELi2ELi4ELi4ELi4ELb0EEENS1_24CollectiveEpilogueBwdGQAISA_fSD_Li256ELb0ELb0EEENS1_25SingleTileBwdLPTSchedulerILb0ELi128ELb0EEEEEEEEEvNT_6ParamsE$_ZZN4cute12filter_tupleINS_5tupleIJNS_10UnderscoreES2_iEEENS1_IJNS1_IJNS_1CILi1EEENS4_ILi0EEEEEEiNS4_ILi1024EEEEEEZNS_5sliceIS3_S9_EEDaRKT_RKT0_EUlRKT_RKT0_E_EEDaSD_SG_OT1_ENKUlDpSJ_E_clIJNS1_IJS7_EEENS1_IJiEEENS1_IJEEEEEEDaSQ_,($_ZN7cutlass13device_kernelIN5flash19enable_sm80_to_sm89INS1_16FlashAttnBwdSm80INS1_25CollectiveMainloopBwdSm80ILi2ELi2EN4cute5tupleIJNS5_1CILi128EEES8_NS7_ILi64EEEEEENS_10bfloat16_tEfNS_4arch4Sm80ELb1ELb0ELb1ELb0ELb0ELb0ELb0ELb0ELi2ELi4ELi4ELi4ELb0EEENS1_24CollectiveEpilogueBwdGQAISA_fSD_Li256ELb0ELb0EEENS1_25SingleTileBwdLPTSchedulerILb0ELi128ELb0EEEEEEEEEvNT_6ParamsE$_ZZN4cute12filter_tupleINS_5tupleIJNS_1CILi0EEENS1_IJNS2_ILi1EEENS2_ILi512EEEiEEEEEEZNS_16flatten_to_tupleIS7_EEDaRKT_EUlRKT_E_EEDaSB_OT0_ENKUlDpSE_E_clIJNS1_IJS3_EEES6_EEEDaSI_ - $_ZN7cutlass13device_kernelIN5flash19enable_sm80_to_sm89INS1_16FlashAttnBwdSm80INS1_25CollectiveMainloopBwdSm80ILi2ELi2EN4cute5tupleIJNS5_1CILi128EEES8_NS7_ILi64EEEEEENS_10bfloat16_tEfNS_4arch4Sm80ELb1ELb0ELb1ELb0ELb0ELb0ELb0ELb0ELi2ELi4ELi4ELi4ELb0EEENS1_24CollectiveEpilogueBwdGQAISA_fSD_Li256ELb0ELb0EEENS1_25SingleTileBwdLPTSchedulerILb0ELi128ELb0EEEEEEEEEvNT_6ParamsE$_ZZN4cute12filter_tupleINS_5tupleIJNS_10UnderscoreES2_iEEENS1_IJNS1_IJNS_1CILi1EEENS4_ILi0EEEEEEiNS4_ILi1024EEEEEEZNS_5sliceIS3_S9_EEDaRKT_RKT0_EUlRKT_RKT0_E_EEDaSD_SG_OT1_ENKUlDpSJ_E_clIJNS1_IJS7_EEENS1_IJiEEENS1_IJEEEEEEDaSQ_)
$_ZN7cutlass13device_kernelIN5flash19enable_sm80_to_sm89INS1_16FlashAttnBwdSm80INS1_25CollectiveMainloopBwdSm80ILi2ELi2EN4cute5tupleIJNS5_1CILi128EEES8_NS7_ILi64EEEEEENS_10bfloat16_tEfNS_4arch4Sm80ELb1ELb0ELb1ELb0ELb0ELb0ELb0ELb0ELi2ELi4ELi4ELi4ELb0EEENS1_24CollectiveEpilogueBwdGQAISA_fSD_Li256ELb0ELb0EEENS1_25SingleTileBwdLPTSchedulerILb0ELi128ELb0EEEEEEEEEvNT_6ParamsE$_ZZN4cute12filter_tupleINS_5tupleIJNS_10UnderscoreES2_iEEENS1_IJNS1_IJNS_1CILi1EEENS4_ILi0EEEEEEiNS4_ILi1024EEEEEEZNS_5sliceIS3_S9_EEDaRKT_RKT0_EUlRKT_RKT0_E_EEDaSD_SG_OT1_ENKUlDpSJ_E_clIJNS1_IJS7_EEENS1_IJiEEENS1_IJEEEEEEDaSQ_:
[----:B------:R-:W-:Y:S02]  /*b230*/  IADD3 R2, R1, 0x1680, RZ ;  /* 0x0000168001027810 */ /* 0x000fe40007ffe0ff */
[----:B------:R-:W-:Y:S02]  /*b240*/  MOV R6, 0xb270 ;  /* 0x0000b27000067802 */ /* 0x000fe40000000f00 */
[----:B------:R-:W-:Y:S02]  /*b250*/  IADD3 R2, R2, c[0x0][0x20], RZ ;  /* 0x0000080002027a10 */ /* 0x000fe40007ffe0ff */
[----:B------:R-:W-:Y:S05]  /*b260*/  CALL.REL.NOINC `($_ZN7cutlass13device_kernelIN5flash19enable_sm80_to_sm89INS1_16FlashAttnBwdSm80INS1_25CollectiveMainloopBwdSm80ILi2ELi2EN4cute5tupleIJNS5_1CILi128EEES8_NS7_ILi64EEEEEENS_10bfloat16_tEfNS_4arch4Sm80ELb1ELb0ELb1ELb0ELb0ELb0ELb0ELb0ELi2ELi4ELi4ELi4ELb0EEENS1_24CollectiveEpilogueBwdGQAISA_fSD_Li256ELb0ELb0EEENS1_25SingleTileBwdLPTSchedulerILb0ELi128ELb0EEEEEEEEEvNT_6ParamsE$_ZN4cute3eso3ESOILb1ELb0EJNS_5tupleIJNS_1CILi1EEENS3_ILi0EEEEEEiEEC2ERKS6_RKi) ;  /* 0xffffd09000007944 */ /* 0x000fea0003c3ffff */
[----:B-1----:R1:W5:Y:S01]  /*b270*/  LDL R3, [R1+0x1680] ;  /* 0x0016800001037983 */ /* 0x0023620000100800 */
[----:B------:R-:W-:Y:S02]  /*b280*/  MOV R6, R4 ;  /* 0x0000000400067202 */ /* 0x000fe40000000f00 */
[----:B------:R-:W-:-:S04]  /*b290*/  MOV R7, 0x0 ;  /* 0x0000000000077802 */ /* 0x000fc80000000f00 */
[----:B------:R-:W-:Y:S05]  /*b2a0*/  RET.REL.NODEC R6 `(_ZN7cutlass13device_kernelIN5flash19enable_sm80_to_sm89INS1_16FlashAttnBwdSm80INS1_25CollectiveMainloopBwdSm80ILi2ELi2EN4cute5tupleIJNS5_1CILi128EEES8_NS7_ILi64EEEEEENS_10bfloat16_tEfNS_4arch4Sm80ELb1ELb0ELb1ELb0ELb0ELb0ELb0ELb0ELi2ELi4ELi4ELi4ELb0EEENS1_24CollectiveEpilogueBwdGQAISA_fSD_Li256ELb0ELb0EEENS1_25SingleTileBwdLPTSchedulerILb0ELi128ELb0EEEEEEEEEvNT_6ParamsE) ;  /* 0xffff4d5006007950 */ /* 0x000fea0003c3ffff */
        .type           $_ZN7cutlass13device_kernelIN5flash19enable_sm80_to_sm89INS1_16FlashAttnBwdSm80INS1_25CollectiveMainloopBwdSm80ILi2ELi2EN4cute5tupleIJNS5_1CILi128EEES8_NS7_ILi64EEEEEENS_10bfloat16_tEfNS_4arch4Sm80ELb1ELb0ELb1ELb0ELb0ELb0ELb0ELb0ELi2ELi4ELi4ELi4ELb0EEENS1_24CollectiveEpilogueBwdGQAISA_fSD_Li256ELb0ELb0EEENS1_25SingleTileBwdLPTSchedulerILb0ELi128ELb0EEEEEEEEEvNT_6ParamsE$_ZZN4cute12filter_tupleINS_5tupleIJNS_1CILi0EEENS1_IJNS2_ILi1EEENS2_ILi512EEEiEEEEEEZNS_16flatten_to_tupleIS7_EEDaRKT_EUlRKT_E_EEDaSB_OT0_ENKUlDpSE_E_clIJNS1_IJS3_EEES6_EEEDaSI_,@function
        .size           $_ZN7cutlass13device_kernelIN5flash19enable_sm80_to_sm89INS1_16FlashAttnBwdSm80INS1_25CollectiveMainloopBwdSm80ILi2ELi2EN4cute5tupleIJNS5_1CILi128EEES8_NS7_ILi64EEEEEENS_10bfloat16_tEfNS_4arch4Sm80ELb1ELb0ELb1ELb0ELb0ELb0ELb0ELb0ELi2ELi4ELi4ELi4ELb0EEENS1_24CollectiveEpilogueBwdGQAISA_fSD_Li256ELb0ELb0EEENS1_25SingleTileBwdLPTSchedulerILb0ELi128ELb0EEEEEEEEEvNT_6ParamsE$_ZZN4cute12filter_tupleINS_5tupleIJNS_1CILi0EEENS1_IJNS2_ILi1EEENS2_ILi512EEEiEEEEEEZNS_16flatten_to_tupleIS7_EEDaRKT_EUlRKT_E_EEDaSB_OT0_ENKUlDpSE_E_clIJNS1_IJS3_EEES6_EEEDaSI_,($_ZN7cutlass13device_kernelIN5flash19enable_sm80_to_sm89INS1_16FlashAttnBwdSm80INS1_25CollectiveMainloopBwdSm80ILi2ELi2EN4cute5tupleIJNS5_1CILi128EEES8_NS7_ILi64EEEEEENS_10bfloat16_tEfNS_4arch4Sm80ELb1ELb0ELb1ELb0ELb0ELb0ELb0ELb0ELi2ELi4ELi4ELi4ELb0EEENS1_24CollectiveEpilogueBwdGQAISA_fSD_Li256ELb0ELb0EEENS1_25SingleTileBwdLPTSchedulerILb0ELi128ELb0EEEEEEEEEvNT_6ParamsE$_ZZN4cute12filter_tupleINS_5tupleIJNS_1CILi0EEENS_10UnderscoreEEEENS1_IJNS1_IJS3_S3_EEEiEEEZNS_6detail10lift_sliceIS5_S7_EEDaRKT_RKT0_EUlRKT_RKT0_E_EEDaSC_SF_OT1_ENKUlDpSI_E_clIJNS1_IJEEENS1_IJiEEEEEEDaSP_ - $_ZN7cutlass13device_kernelIN5flash19enable_sm80_to_sm89INS1_16FlashAttnBwdSm80INS1_25CollectiveMainloopBwdSm80ILi2ELi2EN4cute5tupleIJNS5_1CILi128EEES8_NS7_ILi64EEEEEENS_10bfloat16_tEfNS_4arch4Sm80ELb1ELb0ELb1ELb0ELb0ELb0ELb0ELb0ELi2ELi4ELi4ELi4ELb0EEENS1_24CollectiveEpilogueBwdGQAISA_fSD_Li256ELb0ELb0EEENS1_25SingleTileBwdLPTSchedulerILb0ELi128ELb0EEEEEEEEEvNT_6ParamsE$_ZZN4cute12filter_tupleINS_5tupleIJNS_1CILi0EEENS1_IJNS2_ILi1EEENS2_ILi512EEEiEEEEEEZNS_16flatten_to_tupleIS7_EEDaRKT_EUlRKT_E_EEDaSB_OT0_ENKUlDpSE_E_clIJNS1_IJS3_EEES6_EEEDaSI_)
$_ZN7cutlass13device_kernelIN5flash19enable_sm80_to_sm89INS1_16FlashAttnBwdSm80INS1_25CollectiveMainloopBwdSm80ILi2ELi2EN4cute5tupleIJNS5_1CILi128EEES8_NS7_ILi64EEEEEENS_10bfloat16_tEfNS_4arch4Sm80ELb1ELb0ELb1ELb0ELb0ELb0ELb0ELb0ELi2ELi4ELi4ELi4ELb0EEENS1_24CollectiveEpilogueBwdGQAISA_fSD_Li256ELb0ELb0EEENS1_25SingleTileBwdLPTSchedulerILb0ELi128ELb0EEEEEEEEEvNT_6ParamsE$_ZZN4cute12filter_tupleINS_5tupleIJNS_1CILi0EEENS1_IJNS2_ILi1EEENS2_ILi512EEEiEEEEEEZNS_16flatten_to_tupleIS7_EEDaRKT_EUlRKT_E_EEDaSB_OT0_ENKUlDpSE_E_clIJNS1_IJS3_EEES6_EEEDaSI_:
[----:B------:R-:W-:Y:S02]  /*b2b0*/  IADD3 R2, R1, 0x1380, RZ ;  /* 0x0000138001027810 */ /* 0x000fe40007ffe0ff */
[----:B------:R-:W-:Y:S02]  /*b2c0*/  MOV R8, 0xb2f0 ;  /* 0x0000b2f000087802 */ /* 0x000fe40000000f00 */
[----:B------:R-:W-:Y:S02]  /*b2d0*/  IADD3 R2, R2, c[0x0][0x20], RZ ;  /* 0x0000080002027a10 */ /* 0x000fe40007ffe0ff */
[----:B------:R-:W-:Y:S05]  /*b2e0*/  CALL.REL.NOINC `($_ZN7cutlass13device_kernelIN5flash19enable_sm80_to_sm89INS1_16FlashAttnBwdSm80INS1_25CollectiveMainloopBwdSm80ILi2ELi2EN4cute5tupleIJNS5_1CILi128EEES8_NS7_ILi64EEEEEENS_10bfloat16_tEfNS_4arch4Sm80ELb1ELb0ELb1ELb0ELb0ELb0ELb0ELb0ELi2ELi4ELi4ELi4ELb0EEENS1_24CollectiveEpilogueBwdGQAISA_fSD_Li256ELb0ELb0EEENS1_25SingleTileBwdLPTSchedulerILb0ELi128ELb0EEEEEEEEEvNT_6ParamsE$_ZN4cute3eso3ESOILb1ELb0EJNS_1CILi0EEENS2_ILi1EEENS2_ILi512EEEiEEC2ERKS3_RKS4_RKS5_RKi) ;  /* 0xffffbff000007944 */ /* 0x000fea0003c3ffff */
[----:B-1----:R1:W5:Y:S01]  /*b2f0*/  LDL R2, [R1+0x1380] ;  /* 0x0013800001027983 */ /* 0x0023620000100800 */
[----:B------:R-:W-:-:S04]  /*b300*/  MOV R11, 0x0 ;  /* 0x00000000000b7802 */ /* 0x000fc80000000f00 */
[----:B------:R-:W-:Y:S05]  /*b310*/  RET.REL.NODEC R10 `(_ZN7cutlass13device_kernelIN5flash19enable_sm80_to_sm89INS1_16FlashAttnBwdSm80INS1_25CollectiveMainloopBwdSm80ILi2ELi2EN4cute5tupleIJNS5_1CILi128EEES8_NS7_ILi64EEEEEENS_10bfloat16_tEfNS_4arch4Sm80ELb1ELb0ELb1ELb0ELb0ELb0ELb0ELb0ELi2ELi4ELi4ELi4ELb0EEENS1_24CollectiveEpilogueBwdGQAISA_fSD_Li256ELb0ELb0EEENS1_25SingleTileBwdLPTSchedulerILb0ELi128ELb0EEEEEEEEEvNT_6ParamsE) ;  /* 0xffff4ce00a007950 */ /* 0x000fea0003c3ffff */
        .type           $_ZN7cutlass13device_kernelIN5flash19enable_sm80_to_sm89INS1_16FlashAttnBwdSm80INS1_25CollectiveMainloopBwdSm80ILi2ELi2EN4cute5tupleIJNS5_1CILi128EEES8_NS7_ILi64EEEEEENS_10bfloat16_tEfNS_4arch4Sm80ELb1ELb0ELb1ELb0ELb0ELb0ELb0ELb0ELi2ELi4ELi4ELi4ELb0EEENS1_24CollectiveEpilogueBwdGQAISA_fSD_Li256ELb0ELb0EEENS1_25SingleTileBwdLPTSchedulerILb0ELi128ELb0EEEEEEEEEvNT_6ParamsE$_ZZN4cute12filter_tupleINS_5tupleIJNS_1CILi0EEENS_10UnderscoreEEEENS1_IJNS1_IJS3_S3_EEEiEEEZNS_6detail10lift_sliceIS5_S7_EEDaRKT_RKT0_EUlRKT_RKT0_E_EEDaSC_SF_OT1_ENKUlDpSI_E_clIJNS1_IJEEENS1_IJiEEEEEEDaSP_,@function
        .size           $_ZN7cutlass13device_kernelIN5flash19enable_sm80_to_sm89INS1_16FlashAttnBwdSm80INS1_25CollectiveMainloopBwdSm80ILi2ELi2EN4cute5tupleIJNS5_1CILi128EEES8_NS7_ILi64EEEEEENS_10bfloat16_tEfNS_4arch4Sm80ELb1ELb0ELb1ELb0ELb0ELb0ELb0ELb0ELi2ELi4ELi4ELi4ELb0EEENS1_24CollectiveEpilogueBwdGQAISA_fSD_Li256ELb0ELb0EEENS1_25SingleTileBwdLPTSchedulerILb0ELi128ELb0EEEEEEEEEvNT_6ParamsE$_ZZN4cute12filter_tupleINS_5tupleIJNS_1CILi0EEENS_10UnderscoreEEEENS1_IJNS1_IJS3_S3_EEEiEEEZNS_6detail10lift_sliceIS5_S7_EEDaRKT_RKT0_EUlRKT_RKT0_E_EEDaSC_SF_OT1_ENKUlDpSI_E_clIJNS1_IJEEENS1_IJiEEEEEEDaSP_,($_ZN7cutlass13device_kernelIN5flash19enable_sm80_to_sm89INS1_16FlashAttnBwdSm80INS1_25CollectiveMainloopBwdSm80ILi2ELi2EN4cute5tupleIJNS5_1CILi128EEES8_NS7_ILi64EEEEEENS_10bfloat16_tEfNS_4arch4Sm80ELb1ELb0ELb1ELb0ELb0ELb0ELb0ELb0ELi2ELi4ELi4ELi4ELb0EEENS1_24CollectiveEpilogueBwdGQAISA_fSD_Li256ELb0ELb0EEENS1_25SingleTileBwdLPTSchedulerILb0ELi128ELb0EEEEEEEEEvNT_6ParamsE$_ZZN4cute12filter_tupleINS_5tupleIJNS_1CILi1024EEENS1_IJiiEEEEEEZNS_16flatten_to_tupleIS5_EEDaRKT_EUlRKT_E_EEDaS9_OT0_ENKUlDpSC_E_clIJNS1_IJS3_EEES4_EEEDaSG_ - $_ZN7cutlass13device_kernelIN5flash19enable_sm80_to_sm89INS1_16FlashAttnBwdSm80INS1_25CollectiveMainloopBwdSm80ILi2ELi2EN4cute5tupleIJNS5_1CILi128EEES8_NS7_ILi64EEEEEENS_10bfloat16_tEfNS_4arch4Sm80ELb1ELb0ELb1ELb0ELb0ELb0ELb0ELb0ELi2ELi4ELi4ELi4ELb0EEENS1_24CollectiveEpilogueBwdGQAISA_fSD_Li256ELb0ELb0EEENS1_25SingleTileBwdLPTSchedulerILb0ELi128ELb0EEEEEEEEEvNT_6ParamsE$_ZZN4cute12filter_tupleINS_5tupleIJNS_1CILi0EEENS_10UnderscoreEEEENS1_IJNS1_IJS3_S3_EEEiEEEZNS_6detail10lift_sliceIS5_S7_EEDaRKT_RKT0_EUlRKT_RKT0_E_EEDaSC_SF_OT1_ENKUlDpSI_E_clIJNS1_IJEEENS1_IJiEEEEEEDaSP_)
$_ZN7cutlass13device_kernelIN5flash19enable_sm80_to_sm89INS1_16FlashAttnBwdSm80INS1_25CollectiveMainloopBwdSm80ILi2ELi2EN4cute5tupleIJNS5_1CILi128EEES8_NS7_ILi64EEEEEENS_10bfloat16_tEfNS_4arch4Sm80ELb1ELb0ELb1ELb0ELb0ELb0ELb0ELb0ELi2ELi4ELi4ELi4ELb0EEENS1_24CollectiveEpilogueBwdGQAISA_fSD_Li256ELb0ELb0EEENS1_25SingleTileBwdLPTSchedulerILb0ELi128ELb0EEEEEEEEEvNT_6ParamsE$_ZZN4cute12filter_tupleINS_5tupleIJNS_1CILi0EEENS_10UnderscoreEEEENS1_IJNS1_IJS3_S3_EEEiEEEZNS_6detail10lift_sliceIS5_S7_EEDaRKT_RKT0_EUlRKT_RKT0_E_EEDaSC_SF_OT1_ENKUlDpSI_E_clIJNS1_IJEEENS1_IJiEEEEEEDaSP_:
[----:B------:R-:W-:Y:S02]  /*b320*/  IADD3 R2, R1, 0x1680, RZ ;  /* 0x0000168001027810 */ /* 0x000fe40007ffe0ff */
[----:B------:R-:W-:Y:S02]  /*b330*/  MOV R8, 0xb360 ;  /* 0x0000b36000087802 */ /* 0x000fe40000000f00 */
[----:B------:R-:W-:Y:S02]  /*b340*/  IADD3 R2, R2, c[0x0][0x20], RZ ;  /* 0x0000080002027a10 */ /* 0x000fe40007ffe0ff */
[----:B------:R-:W-:Y:S05]  /*b350*/  CALL.REL.NOINC `($_ZN7cutlass13device_kernelIN5flash19enable_sm80_to_sm89INS1_16FlashAttnBwdSm80INS1_25CollectiveMainloopBwdSm80ILi2ELi2EN4cute5tupleIJNS5_1CILi128EEES8_NS7_ILi64EEEEEENS_10bfloat16_tEfNS_4arch4Sm80ELb1ELb0ELb1ELb0ELb0ELb0ELb0ELb0ELi2ELi4ELi4ELi4ELb0EEENS1_24CollectiveEpilogueBwdGQAISA_fSD_Li256ELb0ELb0EEENS1_25SingleTileBwdLPTSchedulerILb0ELi128ELb0EEEEEEEEEvNT_6ParamsE$_ZN4cute3eso3ESOILb0ELb1EJiEEC2ERKi) ;  /* 0xffffb98000007944 */ /* 0x000fea0003c3ffff */
[----:B-1----:R1:W5:Y:S01]  /*b360*/  LDL R2, [R1+0x1680] ;  /* 0x0016800001027983 */ /* 0x0023620000100800 */
[----:B------:R-:W-:-:S04]  /*b370*/  MOV R11, 0x0 ;  /* 0x00000000000b7802 */ /* 0x000fc80000000f00 */
[----:B------:R-:W-:Y:S05]  /*b380*/  RET.REL.NODEC R10 `(_ZN7cutlass13device_kernelIN5flash19enable_sm80_to_sm89INS1_16FlashAttnBwdSm80INS1_25CollectiveMainloopBwdSm80ILi2ELi2EN4cute5tupleIJNS5_1CILi128EEES8_NS7_ILi64EEEEEENS_10bfloat16_tEfNS_4arch4Sm80ELb1ELb0ELb1ELb0ELb0ELb0ELb0ELb0ELi2ELi4ELi4ELi4ELb0EEENS1_24CollectiveEpilogueBwdGQAISA_fSD_Li256ELb0ELb0EEENS1_25SingleTileBwdLPTSchedulerILb0ELi128ELb0EEEEEEEEEvNT_6ParamsE) ;  /* 0xffff4c700a007950 */ /* 0x000fea0003c3ffff */
        .type           $_ZN7cutlass13device_kernelIN5flash19enable_sm80_to_sm89INS1_16FlashAttnBwdSm80INS1_25CollectiveMainloopBwdSm80ILi2ELi2EN4cute5tupleIJNS5_1CILi128EEES8_NS7_ILi64EEEEEENS_10bfloat16_tEfNS_4arch4Sm80ELb1ELb0ELb1ELb0ELb0ELb0ELb0ELb0ELi2ELi4ELi4ELi4ELb0EEENS1_24CollectiveEpilogueBwdGQAISA_fSD_Li256ELb0ELb0EEENS1_25SingleTileBwdLPTSchedulerILb0ELi128ELb0EEEEEEEEEvNT_6ParamsE$_ZZN4cute12filter_tupleINS_5tupleIJNS_1CILi1024EEENS1_IJiiEEEEEEZNS_16flatten_to_tupleIS5_EEDaRKT_EUlRKT_E_EEDaS9_OT0_ENKUlDpSC_E_clIJNS1_IJS3_EEES4_EEEDaSG_,@function
        .size           $_ZN7cutlass13device_kernelIN5flash19enable_sm80_to_sm89INS1_16FlashAttnBwdSm80INS1_25CollectiveMainloopBwdSm80ILi2ELi2EN4cute5tupleIJNS5_1CILi128EEES8_NS7_ILi64EEEEEENS_10bfloat16_tEfNS_4arch4Sm80ELb1ELb0ELb1ELb0ELb0ELb0ELb0ELb0ELi2ELi4ELi4ELi4ELb0EEENS1_24CollectiveEpilogueBwdGQAISA_fSD_Li256ELb0ELb0EEENS1_25SingleTileBwdLPTSchedulerILb0ELi128ELb0EEEEEEEEEvNT_6ParamsE$_ZZN4cute12filter_tupleINS_5tupleIJNS_1CILi1024EEENS1_IJiiEEEEEEZNS_16flatten_to_tupleIS5_EEDaRKT_EUlRKT_E_EEDaS9_OT0_ENKUlDpSC_E_clIJNS1_IJS3_EEES4_EEEDaSG_,($_ZN7cutlass13device_kernelIN5flash19enable_sm80_to_sm89INS1_16FlashAttnBwdSm80INS1_25CollectiveMainloopBwdSm80ILi2ELi2EN4cute5tupleIJNS5_1CILi128EEES8_NS7_ILi64EEEEEENS_10bfloat16_tEfNS_4arch4Sm80ELb1ELb0ELb1ELb0ELb0ELb0ELb0ELb0ELi2ELi4ELi4ELi4ELb0EEENS1_24CollectiveEpilogueBwdGQAISA_fSD_Li256ELb0ELb0EEENS1_25SingleTileBwdLPTSchedulerILb0ELi128ELb0EEEEEEEEEvNT_6ParamsE$_ZZN4cute12filter_tupleINS_5tupleIJNS_1CILi1EEENS1_IJNS2_ILi8EEEiiEEENS2_ILi64EEENS1_IJiNS2_ILi144EEENS2_ILi288EEEEEENS2_ILi512EEEEEEZNS_7flattenISB_EEDaRKT_EUlRKT_E_EEDaSF_OT0_ENKUlDpSI_E_clIJNS1_IJS3_EEES5_NS1_IJS6_EEES9_NS1_IJSA_EEEEEEDaSM_ - $_ZN7cutlass13device_kernelIN5flash19enable_sm80_to_sm89INS1_16FlashAttnBwdSm80INS1_25CollectiveMainloopBwdSm80ILi2ELi2EN4cute5tupleIJNS5_1CILi128EEES8_NS7_ILi64EEEEEENS_10bfloat16_tEfNS_4arch4Sm80ELb1ELb0ELb1ELb0ELb0ELb0ELb0ELb0ELi2ELi4ELi4ELi4ELb0EEENS1_24CollectiveEpilogueBwdGQAISA_fSD_Li256ELb0ELb0EEENS1_25SingleTileBwdLPTSchedulerILb0ELi128ELb0EEEEEEEEEvNT_6ParamsE$_ZZN4cute12filter_tupleINS_5tupleIJNS_1CILi1024EEENS1_IJiiEEEEEEZNS_16flatten_to_tupleIS5_EEDaRKT_EUlRKT_E_EEDaS9_OT0_ENKUlDpSC_E_clIJNS1_IJS3_EEES4_EEEDaSG_)
$_ZN7cutlass13device_kernelIN5flash19enable_sm80_to_sm89INS1_16FlashAttnBwdSm80INS1_25CollectiveMainloopBwdSm80ILi2ELi2EN4cute5tupleIJNS5_1CILi128EEES8_NS7_ILi64EEEEEENS_10bfloat16_tEfNS_4arch4Sm80ELb1ELb0ELb1ELb0ELb0ELb0ELb0ELb0ELi2ELi4ELi4ELi4ELb0EEENS1_24CollectiveEpilogueBwdGQAISA_fSD_Li256ELb0ELb0EEENS1_25SingleTileBwdLPTSchedulerILb0ELi128ELb0EEEEEEEEEvNT_6ParamsE$_ZZN4cute12filter_tupleINS_5tupleIJNS_1CILi1024EEENS1_IJiiEEEEEEZNS_16flatten_to_tupleIS5_EEDaRKT_EUlRKT_E_EEDaS9_OT0_ENKUlDpSC_E_clIJNS1_IJS3_EEES4_EEEDaSG_:
[----:B------:R-:W-:-:S06]  /*b390*/  IADD3 R8, R5, -c[0x0][0x20], RZ ;  /* 0x8000080005087a10 */ /* 0x000fcc0007ffe0ff */
[----:B------:R-:W5:Y:S01]  /*b3a0*/  LDL R8, [R8] ;  /* 0x0000000008087983 */ /* 0x000f620000100800 */
[----:B------:R-:W-:Y:S02]  /*b3b0*/  IADD3 R3, R1, 0x1380, RZ ;  /* 0x0000138001037810 */ /* 0x000fe40007ffe0ff */
[----:B------:R-:W-:Y:S02]  /*b3c0*/  IADD3 R2, R5, 0x4, RZ ;  /* 0x0000000405027810 */ /* 0x000fe40007ffe0ff */
[----:B------:R-:W-:Y:S02]  /*b3d0*/  IADD3 R3, R3, c[0x0][0x20], RZ ;  /* 0x0000080003037a10 */ /* 0x000fe40007ffe0ff */
[----:B------:R-:W-:Y:S02]  /*b3e0*/  MOV R6, 0xb400 ;  /* 0x0000b40000067802 */ /* 0x000fe40000000f00 */
[----:B-----5:R-:W-:Y:S05]  /*b3f0*/  CALL.REL.NOINC `($_ZN7cutlass13device_kernelIN5flash19enable_sm80_to_sm89INS1_16FlashAttnBwdSm80INS1_25CollectiveMainloopBwdSm80ILi2ELi2EN4cute5tupleIJNS5_1CILi128EEES8_NS7_ILi64EEEEEENS_10bfloat16_tEfNS_4arch4Sm80ELb1ELb0ELb1ELb0ELb0ELb0ELb0ELb0ELi2ELi4ELi4ELi4ELb0EEENS1_24CollectiveEpilogueBwdGQAISA_fSD_Li256ELb0ELb0EEENS1_25SingleTileBwdLPTSchedulerILb0ELi128ELb0EEEEEEEEEvNT_6ParamsE$_ZN4cute3eso3ESOILb1ELb0EJNS_1CILi1024EEEiiEEC2ERKS3_RKiS8_) ;  /* 0xffffc0a000007944 */ /* 0x020fea0003c3ffff */
[----:B------:R-:W-:-:S04]  /*b400*/  MOV R5, 0x0 ;  /* 0x0000000000057802 */ /* 0x000fc80000000f00 */
[----:B------:R-:W-:Y:S05]  /*b410*/  RET.REL.NODEC R4 `(_ZN7cutlass13device_kernelIN5flash19enable_sm80_to_sm89INS1_16FlashAttnBwdSm80INS1_25CollectiveMainloopBwdSm80ILi2ELi2EN4cute5tupleIJNS5_1CILi128EEES8_NS7_ILi64EEEEEENS_10bfloat16_tEfNS_4arch4Sm80ELb1ELb0ELb1ELb0ELb0ELb0ELb0ELb0ELi2ELi4ELi4ELi4ELb0EEENS1_24CollectiveEpilogueBwdGQAISA_fSD_Li256ELb0ELb0EEENS1_25SingleTileBwdLPTSchedulerILb0ELi128ELb0EEEEEEEEEvNT_6ParamsE) ;  /* 0xffff4be004007950 */ /* 0x000fea0003c3ffff */
        .type           $_ZN7cutlass13device_kernelIN5flash19enable_sm80_to_sm89INS1_16FlashAttnBwdSm80INS1_25CollectiveMainloopBwdSm80ILi2ELi2EN4cute5tupleIJNS5_1CILi128EEES8_NS7_ILi64EEEEEENS_10bfloat16_tEfNS_4arch4Sm80ELb1ELb0ELb1ELb0ELb0ELb0ELb0ELb0ELi2ELi4ELi4ELi4ELb0EEENS1_24CollectiveEpilogueBwdGQAISA_fSD_Li256ELb0ELb0EEENS1_25SingleTileBwdLPTSchedulerILb0ELi128ELb0EEEEEEEEEvNT_6ParamsE$_ZZN4cute12filter_tupleINS_5tupleIJNS_1CILi1EEENS1_IJNS2_ILi8EEEiiEEENS2_ILi64EEENS1_IJiNS2_ILi144EEENS2_ILi288EEEEEENS2_ILi512EEEEEEZNS_7flattenISB_EEDaRKT_EUlRKT_E_EEDaSF_OT0_ENKUlDpSI_E_clIJNS1_IJS3_EEES5_NS1_IJS6_EEES9_NS1_IJSA_EEEEEEDaSM_,@function
        .size           $_ZN7cutlass13device_kernelIN5flash19enable_sm80_to_sm89INS1_16FlashAttnBwdSm80INS1_25CollectiveMainloopBwdSm80ILi2ELi2EN4cute5tupleIJNS5_1CILi128EEES8_NS7_ILi64EEEEEENS_10bfloat16_tEfNS_4arch4Sm80ELb1ELb0ELb1ELb0ELb0ELb0ELb0ELb0ELi2ELi4ELi4ELi4ELb0EEENS1_24CollectiveEpilogueBwdGQAISA_fSD_Li256ELb0ELb0EEENS1_25SingleTileBwdLPTSchedulerILb0ELi128ELb0EEEEEEEEEvNT_6ParamsE$_ZZN4cute12filter_tupleINS_5tupleIJNS_1CILi1EEENS1_IJNS2_ILi8EEEiiEEENS2_ILi64EEENS1_IJiNS2_ILi144EEENS2_ILi288EEEEEENS2_ILi512EEEEEEZNS_7flattenISB_EEDaRKT_EUlRKT_E_EEDaSF_OT0_ENKUlDpSI_E_clIJNS1_IJS3_EEES5_NS1_IJS6_EEES9_NS1_IJSA_EEEEEEDaSM_,($_ZN7cutlass13device_kernelIN5flash19enable_sm80_to_sm89INS1_16FlashAttnBwdSm80INS1_25CollectiveMainloopBwdSm80ILi2ELi2EN4cute5tupleIJNS5_1CILi128EEES8_NS7_ILi64EEEEEENS_10bfloat16_tEfNS_4arch4Sm80ELb1ELb0ELb1ELb0ELb0ELb0ELb0ELb0ELi2ELi4ELi4ELi4ELb0EEENS1_24CollectiveEpilogueBwdGQAISA_fSD_Li256ELb0ELb0EEENS1_25SingleTileBwdLPTSchedulerILb0ELi128ELb0EEEEEEEEEvNT_6ParamsE$_ZZN4cute12filter_tupleINS_5tupleIJNS_1CILi1EEENS1_IJiiiEEENS2_ILi64EEENS1_IJNS2_ILi72EEENS2_ILi144EEENS2_ILi288EEEEEENS2_ILi512EEEEEEZNS_7flattenISB_EEDaRKT_EUlRKT_E_EEDaSF_OT0_ENKUlDpSI_E_clIJNS1_IJS3_EEES4_NS1_IJS5_EEES9_NS1_IJSA_EEEEEEDaSM_ - $_ZN7cutlass13device_kernelIN5flash19enable_sm80_to_sm89INS1_16FlashAttnBwdSm80INS1_25CollectiveMainloopBwdSm80ILi2ELi2EN4cute5tupleIJNS5_1CILi128EEES8_NS7_ILi64EEEEEENS_10bfloat16_tEfNS_4arch4Sm80ELb1ELb0ELb1ELb0ELb0ELb0ELb0ELb0ELi2ELi4ELi4ELi4ELb0EEENS1_24CollectiveEpilogueBwdGQAISA_fSD_Li256ELb0ELb0EEENS1_25SingleTileBwdLPTSchedulerILb0ELi128ELb0EEEEEEEEEvNT_6ParamsE$_ZZN4cute12filter_tupleINS_5tupleIJNS_1CILi1EEENS1_IJNS2_ILi8EEEiiEEENS2_ILi64EEENS1_IJiNS2_ILi144EEENS2_ILi288EEEEEENS2_ILi512EEEEEEZNS_7flattenISB_EEDaRKT_EUlRKT_E_EEDaSF_OT0_ENKUlDpSI_E_clIJNS1_IJS3_EEES5_NS1_IJS6_EEES9_NS1_IJSA_EEEEEEDaSM_)
$_ZN7cutlass13device_kernelIN5flash19enable_sm80_to_sm89INS1_16FlashAttnBwdSm80INS1_25CollectiveMainloopBwdSm80ILi2ELi2EN4cute5tupleIJNS5_1CILi128EEES8_NS7_ILi64EEEEEENS_10bfloat16_tEfNS_4arch4Sm80ELb1ELb0ELb1ELb0ELb0ELb0ELb0ELb0ELi2ELi4ELi4ELi4ELb0EEENS1_24CollectiveEpilogueBwdGQAISA_fSD_Li256ELb0ELb0EEENS1_25SingleTileBwdLPTSchedulerILb0ELi128ELb0EEEEEEEEEvNT_6ParamsE$_ZZN4cute12filter_tupleINS_5tupleIJNS_1CILi1EEENS1_IJNS2_ILi8EEEiiEEENS2_ILi64EEENS1_IJiNS2_ILi144EEENS2_ILi288EEEEEENS2_ILi512EEEEEEZNS_7flattenISB_EEDaRKT_EUlRKT_E_EEDaSF_OT0_ENKUlDpSI_E_clIJNS1_IJS3_EEES5_NS1_IJS6_EEES9_NS1_IJSA_EEEEEEDaSM_:
[----:B------:R-:W-:-:S06]  /*b420*/  IADD3 R8, R59, -c[0x0][0x20], RZ ;  /* 0x800008003b087a10 */ /* 0x000fcc0007ffe0ff */
[----:B------:R-:W5:Y:S01]  /*b430*/  LDL R8, [R8] ;  /* 0x0000000008087983 */ /* 0x000f620000100800 */
[----:B------:R-:W-:Y:S02]  /*b440*/  IADD3 R3, R1, 0x1680, RZ ;  /* 0x0000168001037810 */ /* 0x000fe40007ffe0ff */
[----:B------:R-:W-:Y:S02]  /*b450*/  IADD3 R2, R59, 0x4, RZ ;  /* 0x000000043b027810 */ /* 0x000fe40007ffe0ff */
[----:B------:R-:W-:Y:S02]  /*b460*/  IADD3 R3, R3, c[0x0][0x20], RZ ;  /* 0x0000080003037a10 */ /* 0x000fe40007ffe0ff */
[----:B------:R-:W-:Y:S02]  /*b470*/  MOV R6, 0xb490 ;  /* 0x0000b49000067802 */ /* 0x000fe40000000f00 */
[----:B-----5:R-:W-:Y:S05]  /*b480*/  CALL.REL.NOINC `($_ZN7cutlass13device_kernelIN5flash19enable_sm80_to_sm89INS1_16FlashAttnBwdSm80INS1_25CollectiveMainloopBwdSm80ILi2ELi2EN4cute5tupleIJNS5_1CILi128EEES8_NS7_ILi64EEEEEENS_10bfloat16_tEfNS_4arch4Sm80ELb1ELb0ELb1ELb0ELb0ELb0ELb0ELb0ELi2ELi4ELi4ELi4ELb0EEENS1_24CollectiveEpilogueBwdGQAISA_fSD_Li256ELb0ELb0EEENS1_25SingleTileBwdLPTSchedulerILb0ELi128ELb0EEEEEEEEEvNT_6ParamsE$_ZN4cute3eso3ESOILb1ELb0EJNS_1CILi1EEENS2_ILi8EEEiiNS2_ILi64EEEiNS2_ILi144EEENS2_ILi288EEENS2_ILi512EEEEEC2ERKS3_RKS4_RKiSF_RKS5_SF_RKS6_RKS7_RKS8_) ;  /* 0xffffc11000007944 */ /* 0x020fea0003c3ffff */
[----:B------:R2:W5:Y:S04]  /*b490*/  LDL R5, [R1+0x1688] ;  /* 0x0016880001057983 */ /* 0x0005680000100800 */
[----:B-1----:R2:W5:Y:S01]  /*b4a0*/  LDL.64 R2, [R1+0x1680] ;  /* 0x0016800001027983 */ /* 0x0025620000100a00 */
[----:B------:R-:W-:-:S02]  /*b4b0*/  MOV R8, R4 ;  /* 0x0000000400087202 */ /* 0x000fc40000000f00 */
[----:B------:R-:W-:-:S04]  /*b4c0*/  MOV R9, 0x0 ;  /* 0x0000000000097802 */ /* 0x000fc80000000f00 */
[----:B------:R-:W-:Y:S05]  /*b4d0*/  RET.REL.NODEC R8 `(_ZN7cutlass13device_kernelIN5flash19enable_sm80_to_sm89INS1_16FlashAttnBwdSm80INS1_25CollectiveMainloopBwdSm80ILi2ELi2EN4cute5tupleIJNS5_1CILi128EEES8_NS7_ILi64EEEEEENS_10bfloat16_tEfNS_4arch4Sm80ELb1ELb0ELb1ELb0ELb0ELb0ELb0ELb0ELi2ELi4ELi4ELi4ELb0EEENS1_24CollectiveEpilogueBwdGQAISA_fSD_Li256ELb0ELb0EEENS1_25SingleTileBwdLPTSchedulerILb0ELi128ELb0EEEEEEEEEvNT_6ParamsE) ;  /* 0xffff4b2008007950 */ /* 0x000fea0003c3ffff */
        .type           $_ZN7cutlass13device_kernelIN5flash19enable_sm80_to_sm89INS1_16FlashAttnBwdSm80INS1_25CollectiveMainloopBwdSm80ILi2ELi2EN4cute5tupleIJNS5_1CILi128EEES8_NS7_ILi64EEEEEENS_10bfloat16_tEfNS_4arch4Sm80ELb1ELb0ELb1ELb0ELb0ELb0ELb0ELb0ELi2ELi4ELi4ELi4ELb0EEENS1_24CollectiveEpilogueBwdGQAISA_fSD_Li256ELb0ELb0EEENS1_25SingleTileBwdLPTSchedulerILb0ELi128ELb0EEEEEEEEEvNT_6ParamsE$_ZZN4cute12filter_tupleINS_5tupleIJNS_1CILi1EEENS1_IJiiiEEENS2_ILi64EEENS1_IJNS2_ILi72EEENS2_ILi144EEENS2_ILi288EEEEEENS2_ILi512EEEEEEZNS_7flattenISB_EEDaRKT_EUlRKT_E_EEDaSF_OT0_ENKUlDpSI_E_clIJNS1_IJS3_EEES4_NS1_IJS5_EEES9_NS1_IJSA_EEEEEEDaSM_,@function
        .size           $_ZN7cutlass13device_kernelIN5flash19enable_sm80_to_sm89INS1_16FlashAttnBwdSm80INS1_25CollectiveMainloopBwdSm80ILi2ELi2EN4cute5tupleIJNS5_1CILi128EEES8_NS7_ILi64EEEEEENS_10bfloat16_tEfNS_4arch4Sm80ELb1ELb0ELb1ELb0ELb0ELb0ELb0ELb0ELi2ELi4ELi4ELi4ELb0EEENS1_24CollectiveEpilogueBwdGQAISA_fSD_Li256ELb0ELb0EEENS1_25SingleTileBwdLPTSchedulerILb0ELi128ELb0EEEEEEEEEvNT_6ParamsE$_ZZN4cute12filter_tupleINS_5tupleIJNS_1CILi1EEENS1_IJiiiEEENS2_ILi64EEENS1_IJNS2_ILi72EEENS2_ILi144EEENS2_ILi288EEEEEENS2_ILi512EEEEEEZNS_7flattenISB_EEDaRKT_EUlRKT_E_EEDaSF_OT0_ENKUlDpSI_E_clIJNS1_IJS3_EEES4_NS1_IJS5_EEES9_NS1_IJSA_EEEEEEDaSM_,($_ZN7cutlass13device_kernelIN5flash19enable_sm80_to_sm89INS1_16FlashAttnBwdSm80INS1_25CollectiveMainloopBwdSm80ILi2ELi2EN4cute5tupleIJNS5_1CILi128EEES8_NS7_ILi64EEEEEENS_10bfloat16_tEfNS_4arch4Sm80ELb1ELb0ELb1ELb0ELb0ELb0ELb0ELb0ELi2ELi4ELi4ELi4ELb0EEENS1_24CollectiveEpilogueBwdGQAISA_fSD_Li256ELb0ELb0EEENS1_25SingleTileBwdLPTSchedulerILb0ELi128ELb0EEEEEEEEEvNT_6ParamsE$_ZZN4cute12filter_tupleINS_5tupleIJNS_1CILi4096EEENS1_IJNS1_IJiiEEENS2_ILi8192EEEEEEEEEZNS_16flatten_to_tupleIS7_EEDaRKT_EUlRKT_E_EEDaSB_OT0_ENKUlDpSE_E_clIJNS1_IJS3_EEENS1_IJiiS5_EEEEEEDaSI_ - $_ZN7cutlass13device_kernelIN5flash19enable_sm80_to_sm89INS1_16FlashAttnBwdSm80INS1_25CollectiveMainloopBwdSm80ILi2ELi2EN4cute5tupleIJNS5_1CILi128EEES8_NS7_ILi64EEEEEENS_10bfloat16_tEfNS_4arch4Sm80ELb1ELb0ELb1ELb0ELb0ELb0ELb0ELb0ELi2ELi4ELi4ELi4ELb0EEENS1_24CollectiveEpilogueBwdGQAISA_fSD_Li256ELb0ELb0EEENS1_25SingleTileBwdLPTSchedulerILb0ELi128ELb0EEEEEEEEEvNT_6ParamsE$_ZZN4cute12filter_tupleINS_5tupleIJNS_1CILi1EEENS1_IJiiiEEENS2_ILi64EEENS1_IJNS2_ILi72EEENS2_ILi144EEENS2_ILi288EEEEEENS2_ILi512EEEEEEZNS_7flattenISB_EEDaRKT_EUlRKT_E_EEDaSF_OT0_ENKUlDpSI_E_clIJNS1_IJS3_EEES4_NS1_IJS5_EEES9_NS1_IJSA_EEEEEEDaSM_)
$_ZN7cutlass13device_kernelIN5flash19enable_sm80_to_sm89INS1_16FlashAttnBwdSm80INS1_25CollectiveMainloopBwdSm80ILi2ELi2EN4cute5tupleIJNS5_1CILi128EEES8_NS7_ILi64EEEEEENS_10bfloat16_tEfNS_4arch4Sm80ELb1ELb0ELb1ELb0ELb0ELb0ELb0ELb0ELi2ELi4ELi4ELi4ELb0EEENS1_24CollectiveEpilogueBwdGQAISA_fSD_Li256ELb0ELb0EEENS1_25SingleTileBwdLPTSchedulerILb0ELi128ELb0EEEEEEEEEvNT_6ParamsE$_ZZN4cute12filter_tupleINS_5tupleIJNS_1CILi1EEENS1_IJiiiEEENS2_ILi64EEENS1_IJNS2_ILi72EEENS2_ILi144EEENS2_ILi288EEEEEENS2_ILi512EEEEEEZNS_7flattenISB_EEDaRKT_EUlRKT_E_EEDaSF_OT0_ENKUlDpSI_E_clIJNS1_IJS3_EEES4_NS1_IJS5_EEES9_NS1_IJSA_EEEEEEDaSM_:
[----:B------:R-:W-:-:S06]  /*b4e0*/  IADD3 R8, R6, -c[0x0][0x20], RZ ;  /* 0x8000080006087a10 */ /* 0x000fcc0007ffe0ff */
[----:B------:R-:W5:Y:S01]  /*b4f0*/  LDL R8, [R8] ;  /* 0x0000000008087983 */ /* 0x000f620000100800 */
[----:B------:R-:W-:Y:S02]  /*b500*/  IADD3 R3, R1, 0x1680, RZ ;  /* 0x0000168001037810 */ /* 0x000fe40007ffe0ff */
[C---:B------:R-:W-:Y:S02]  /*b510*/  IADD3 R2, R6.reuse, 0x4, RZ ;  /* 0x0000000406027810 */ /* 0x040fe40007ffe0ff */
[----:B------:R-:W-:Y:S02]  /*b520*/  IADD3 R5, R6, 0x8, RZ ;  /* 0x0000000806057810 */ /* 0x000fe40007ffe0ff */
[----:B------:R-:W-:Y:S02]  /*b530*/  IADD3 R3, R3, c[0x0][0x20], RZ ;  /* 0x0000080003037a10 */ /* 0x000fe40007ffe0ff */
[----:B------:R-:W-:Y:S02]  /*b540*/  MOV R6, 0xb560 ;  /* 0x0000b56000067802 */ /* 0x000fe40000000f00 */
[----:B-----5:R-:W-:Y:S05]  /*b550*/  CALL.REL.NOINC `($_ZN7cutlass13device_kernelIN5flash19enable_sm80_to_sm89INS1_16FlashAttnBwdSm80INS1_25CollectiveMainloopBwdSm80ILi2ELi2EN4cute5tupleIJNS5_1CILi128EEES8_NS7_ILi64EEEEEENS_10bfloat16_tEfNS_4arch4Sm80ELb1ELb0ELb1ELb0ELb0ELb0ELb0ELb0ELi2ELi4ELi4ELi4ELb0EEENS1_24CollectiveEpilogueBwdGQAISA_fSD_Li256ELb0ELb0EEENS1_25SingleTileBwdLPTSchedulerILb0ELi128ELb0EEEEEEEEEvNT_6ParamsE$_ZN4cute3eso3ESOILb1ELb0EJNS_1CILi1EEEiiiNS2_ILi64EEENS2_ILi72EEENS2_ILi144EEENS2_ILi288EEENS2_ILi512EEEEEC2ERKS3_RKiSD_SD_RKS4_RKS5_RKS6_RKS7_RKS8_) ;  /* 0xffffc2e000007944 */ /* 0x020fea0003c3ffff */
[----:B------:R2:W5:Y:S04]  /*b560*/  LDL R5, [R1+0x1688] ;  /* 0x0016880001057983 */ /* 0x0005680000100800 */
[----:B-1----:R2:W5:Y:S01]  /*b570*/  LDL.64 R2, [R1+0x1680] ;  /* 0x0016800001027983 */ /* 0x0025620000100a00 */
[----:B------:R-:W-:-:S02]  /*b580*/  MOV R8, R4 ;  /* 0x0000000400087202 */ /* 0x000fc40000000f00 */
[----:B------:R-:W-:-:S04]  /*b590*/  MOV R9, 0x0 ;  /* 0x0000000000097802 */ /* 0x000fc80000000f00 */
[----:B------:R-:W-:Y:S05]  /*b5a0*/  RET.REL.NODEC R8 `(_ZN7cutlass13device_kernelIN5flash19enable_sm80_to_sm89INS1_16FlashAttnBwdSm80INS1_25CollectiveMainloopBwdSm80ILi2ELi2EN4cute5tupleIJNS5_1CILi128EEES8_NS7_ILi64EEEEEENS_10bfloat16_tEfNS_4arch4Sm80ELb1ELb0ELb1ELb0ELb0ELb0ELb0ELb0ELi2ELi4ELi4ELi4ELb0EEENS1_24CollectiveEpilogueBwdGQAISA_fSD_Li256ELb0ELb0EEENS1_25SingleTileBwdLPTSchedulerILb0ELi128ELb0EEEEEEEEEvNT_6ParamsE) ;  /* 0xffff4a5008007950 */ /* 0x000fea0003c3ffff */
        .type           $_ZN7cutlass13device_kernelIN5flash19enable_sm80_to_sm89INS1_16FlashAttnBwdSm80INS1_25CollectiveMainloopBwdSm80ILi2ELi2EN4cute5tupleIJNS5_1CILi128EEES8_NS7_ILi64EEEEEENS_10bfloat16_tEfNS_4arch4Sm80ELb1ELb0ELb1ELb0ELb0ELb0ELb0ELb0ELi2ELi4ELi4ELi4ELb0EEENS1_24CollectiveEpilogueBwdGQAISA_fSD_Li256ELb0ELb0EEENS1_25SingleTileBwdLPTSchedulerILb0ELi128ELb0EEEEEEEEEvNT_6ParamsE$_ZZN4cute12filter_tupleINS_5tupleIJNS_1CILi4096EEENS1_IJNS1_IJiiEEENS2_ILi8192EEEEEEEEEZNS_16flatten_to_tupleIS7_EEDaRKT_EUlRKT_E_EEDaSB_OT0_ENKUlDpSE_E_clIJNS1_IJS3_EEENS1_IJiiS5_EEEEEEDaSI_,@function
        .size           $_ZN7cutlass13device_kernelIN5flash19enable_sm80_to_sm89INS1_16FlashAttnBwdSm80INS1_25CollectiveMainloopBwdSm80ILi2ELi2EN4cute5tupleIJNS5_1CILi128EEES8_NS7_ILi64EEEEEENS_10bfloat16_tEfNS_4arch4Sm80ELb1ELb0ELb1ELb0ELb0ELb0ELb0ELb0ELi2ELi4ELi4ELi4ELb0EEENS1_24CollectiveEpilogueBwdGQAISA_fSD_Li256ELb0ELb0EEENS1_25SingleTileBwdLPTSchedulerILb0ELi128ELb0EEEEEEEEEvNT_6ParamsE$_ZZN4cute12filter_tupleINS_5tupleIJNS_1CILi4096EEENS1_IJNS1_IJiiEEENS2_ILi8192EEEEEEEEEZNS_16flatten_to_tupleIS7_EEDaRKT_EUlRKT_E_EEDaSB_OT0_ENKUlDpSE_E_clIJNS1_IJS3_EEENS1_IJiiS5_EEEEEEDaSI_,($_ZN7cutlass13device_kernelIN5flash19enable_sm80_to_sm89INS1_16FlashAttnBwdSm80INS1_25CollectiveMainloopBwdSm80ILi2ELi2EN4cute5tupleIJNS5_1CILi128EEES8_NS7_ILi64EEEEEENS_10bfloat16_tEfNS_4arch4Sm80ELb1ELb0ELb1ELb0ELb0ELb0ELb0ELb0ELi2ELi4ELi4ELi4ELb0EEENS1_24CollectiveEpilogueBwdGQAISA_fSD_Li256ELb0ELb0EEENS1_25SingleTileBwdLPTSchedulerILb0ELi128ELb0EEEEEEEEEvNT_6ParamsE$_ZZN4cute12filter_tupleINS_5tupleIJNS_1CILi4096EEENS1_IJiiEEEEEEZNS_16flatten_to_tupleIS5_EEDaRKT_EUlRKT_E_EEDaS9_OT0_ENKUlDpSC_E_clIJNS1_IJS3_EEES4_EEEDaSG_ - $_ZN7cutlass13device_kernelIN5flash19enable_sm80_to_sm89INS1_16FlashAttnBwdSm80INS1_25CollectiveMainloopBwdSm80ILi2ELi2EN4cute5tupleIJNS5_1CILi128EEES8_NS7_ILi64EEEEEENS_10bfloat16_tEfNS_4arch4Sm80ELb1ELb0ELb1ELb0ELb0ELb0ELb0ELb0ELi2ELi4ELi4ELi4ELb0EEENS1_24CollectiveEpilogueBwdGQAISA_fSD_Li256ELb0ELb0EEENS1_25SingleTileBwdLPTSchedulerILb0ELi128ELb0EEEEEEEEEvNT_6ParamsE$_ZZN4cute12filter_tupleINS_5tupleIJNS_1CILi4096EEENS1_IJNS1_IJiiEEENS2_ILi8192EEEEEEEEEZNS_16flatten_to_tupleIS7_EEDaRKT_EUlRKT_E_EEDaSB_OT0_ENKUlDpSE_E_clIJNS1_IJS3_EEENS1_IJiiS5_EEEEEEDaSI_)
$_ZN7cutlass13device_kernelIN5flash19enable_sm80_to_sm89INS1_16FlashAttnBwdSm80INS1_25CollectiveMainloopBwdSm80ILi2ELi2EN4cute5tupleIJNS5_1CILi128EEES8_NS7_ILi64EEEEEENS_10bfloat16_tEfNS_4arch4Sm80ELb1ELb0ELb1ELb0ELb0ELb0ELb0ELb0ELi2ELi4ELi4ELi4ELb0EEENS1_24CollectiveEpilogueBwdGQAISA_fSD_Li256ELb0ELb0EEENS1_25SingleTileBwdLPTSchedulerILb0ELi128ELb0EEEEEEEEEvNT_6ParamsE$_ZZN4cute12filter_tupleINS_5tupleIJNS_1CILi4096EEENS1_IJNS1_IJiiEEENS2_ILi8192EEEEEEEEEZNS_16flatten_to_tupleIS7_EEDaRKT_EUlRKT_E_EEDaSB_OT0_ENKUlDpSE_E_clIJNS1_IJS3_EEENS1_IJiiS5_EEEEEEDaSI_:
[----:B------:R-:W-:-:S06]  /*b5b0*/  IADD3 R8, R59, -c[0x0][0x20], RZ ;  /* 0x800008003b087a10 */ /* 0x000fcc0007ffe0ff */
[----:B------:R-:W5:Y:S01]  /*b5c0*/  LDL R8, [R8] ;  /* 0x0000000008087983 */ /* 0x000f620000100800 */
[----:B------:R-:W-:Y:S02]  /*b5d0*/  IADD3 R3, R1, 0x1680, RZ ;  /* 0x0000168001037810 */ /* 0x000fe40007ffe0ff */
[----:B------:R-:W-:Y:S02]  /*b5e0*/  IADD3 R2, R59, 0x4, RZ ;  /* 0x000000043b027810 */ /* 0x000fe40007ffe0ff */
[----:B------:R-:W-:Y:S02]  /*b5f0*/  IADD3 R3, R3, c[0x0][0x20], RZ ;  /* 0x0000080003037a10 */ /* 0x000fe40007ffe0ff */
[----:B------:R-:W-:Y:S02]  /*b600*/  MOV R6, 0xb620 ;  /* 0x0000b62000067802 */ /* 0x000fe40000000f00 */
[----:B-----5:R-:W-:Y:S05]  /*b610*/  CALL.REL.NOINC `($_ZN7cutlass13device_kernelIN5flash19enable_sm80_to_sm89INS1_16FlashAttnBwdSm80INS1_25CollectiveMainloopBwdSm80ILi2ELi2EN4cute5tupleIJNS5_1CILi128EEES8_NS7_ILi64EEEEEENS_10bfloat16_tEfNS_4arch4Sm80ELb1ELb0ELb1ELb0ELb0ELb0ELb0ELb0ELi2ELi4ELi4ELi4ELb0EEENS1_24CollectiveEpilogueBwdGQAISA_fSD_Li256ELb0ELb0EEENS1_25SingleTileBwdLPTSchedulerILb0ELi128ELb0EEEEEEEEEvNT_6ParamsE$_ZN4cute3eso3ESOILb1ELb0EJNS_1CILi4096EEEiiNS2_ILi8192EEEEEC2ERKS3_RKiS9_RKS4_) ;  /* 0xffffc50000007944 */ /* 0x020fea0003c3ffff */
[----:B------:R-:W-:-:S04]  /*b620*/  MOV R5, 0x0 ;  /* 0x0000000000057802 */ /* 0x000fc80000000f00 */
[----:B------:R-:W-:Y:S05]  /*b630*/  RET.REL.NODEC R4 `(_ZN7cutlass13device_kernelIN5flash19enable_sm80_to_sm89INS1_16FlashAttnBwdSm80INS1_25CollectiveMainloopBwdSm80ILi2ELi2EN4cute5tupleIJNS5_1CILi128EEES8_NS7_ILi64EEEEEENS_10bfloat16_tEfNS_4arch4Sm80ELb1ELb0ELb1ELb0ELb0ELb0ELb0ELb0ELi2ELi4ELi4ELi4ELb0EEENS1_24CollectiveEpilogueBwdGQAISA_fSD_Li256ELb0ELb0EEENS1_25SingleTileBwdLPTSchedulerILb0ELi128ELb0EEEEEEEEEvNT_6ParamsE) ;  /* 0xffff49c004007950 */ /* 0x000fea0003c3ffff */
        .type           $_ZN7cutlass13device_kernelIN5flash19enable_sm80_to_sm89INS1_16FlashAttnBwdSm80INS1_25CollectiveMainloopBwdSm80ILi2ELi2EN4cute5tupleIJNS5_1CILi128EEES8_NS7_ILi64EEEEEENS_10bfloat16_tEfNS_4arch4Sm80ELb1ELb0ELb1ELb0ELb0ELb0ELb0ELb0ELi2ELi4ELi4ELi4ELb0EEENS1_24CollectiveEpilogueBwdGQAISA_fSD_Li256ELb0ELb0EEENS1_25SingleTileBwdLPTSchedulerILb0ELi128ELb0EEEEEEEEEvNT_6ParamsE$_ZZN4cute12filter_tupleINS_5tupleIJNS_1CILi4096EEENS1_IJiiEEEEEEZNS_16flatten_to_tupleIS5_EEDaRKT_EUlRKT_E_EEDaS9_OT0_ENKUlDpSC_E_clIJNS1_IJS3_EEES4_EEEDaSG_,@function
        .size           $_ZN7cutlass13device_kernelIN5flash19enable_sm80_to_sm89INS1_16FlashAttnBwdSm80INS1_25CollectiveMainloopBwdSm80ILi2ELi2EN4cute5tupleIJNS5_1CILi128EEES8_NS7_ILi64EEEEEENS_10bfloat16_tEfNS_4arch4Sm80ELb1ELb0ELb1ELb0ELb0ELb0ELb0ELb0ELi2ELi4ELi4ELi4ELb0EEENS1_24CollectiveEpilogueBwdGQAISA_fSD_Li256ELb0ELb0EEENS1_25SingleTileBwdLPTSchedulerILb0ELi128ELb0EEEEEEEEEvNT_6ParamsE$_ZZN4cute12filter_tupleINS_5tupleIJNS_1CILi4096EEENS1_IJiiEEEEEEZNS_16flatten_to_tupleIS5_EEDaRKT_EUlRKT_E_EEDaS9_OT0_ENKUlDpSC_E_clIJNS1_IJS3_EEES4_EEEDaSG_,($_ZN7cutlass13device_kernelIN5flash19enable_sm80_to_sm89INS1_16FlashAttnBwdSm80INS1_25CollectiveMainloopBwdSm80ILi2ELi2EN4cute5tupleIJNS5_1CILi128EEES8_NS7_ILi64EEEEEENS_10bfloat16_tEfNS_4arch4Sm80ELb1ELb0ELb1ELb0ELb0ELb0ELb0ELb0ELi2ELi4ELi4ELi4ELb0EEENS1_24CollectiveEpilogueBwdGQAISA_fSD_Li256ELb0ELb0EEENS1_25SingleTileBwdLPTSchedulerILb0ELi128ELb0EEEEEEEEEvNT_6ParamsE$_ZZN4cute12filter_tupleINS_5tupleIJiNS1_IJiNS_1CILi0EEEEEEEEES5_ZNS_6detail9lift_diceIS5_S5_EEDaRKT_RKT0_EUlRKT_RKT0_E_EEDaSA_SD_OT1_ENKUlDpSG_E_clIJNS1_IJiEEES4_EEEDaSN_ - $_ZN7cutlass13device_kernelIN5flash19enable_sm80_to_sm89INS1_16FlashAttnBwdSm80INS1_25CollectiveMainloopBwdSm80ILi2ELi2EN4cute5tupleIJNS5_1CILi128EEES8_NS7_ILi64EEEEEENS_10bfloat16_tEfNS_4arch4Sm80ELb1ELb0ELb1ELb0ELb0ELb0ELb0ELb0ELi2ELi4ELi4ELi4ELb0EEENS1_24CollectiveEpilogueBwdGQAISA_fSD_Li256ELb0ELb0EEENS1_25SingleTileBwdLPTSchedulerILb0ELi128ELb0EEEEEEEEEvNT_6ParamsE$_ZZN4cute12filter_tupleINS_5tupleIJNS_1CILi4096EEENS1_IJiiEEEEEEZNS_16flatten_to_tupleIS5_EEDaRKT_EUlRKT_E_EEDaS9_OT0_ENKUlDpSC_E_clIJNS1_IJS3_EEES4_EEEDaSG_)
$_ZN7cutlass13device_kernelIN5flash19enable_sm80_to_sm89INS1_16FlashAttnBwdSm80INS1_25CollectiveMainloopBwdSm80ILi2ELi2EN4cute5tupleIJNS5_1CILi128EEES8_NS7_ILi64EEEEEENS_10bfloat16_tEfNS_4arch4Sm80ELb1ELb0ELb1ELb0ELb0ELb0ELb0ELb0ELi2ELi4ELi4ELi4ELb0EEENS1_24CollectiveEpilogueBwdGQAISA_fSD_Li256ELb0ELb0EEENS1_25SingleTileBwdLPTSchedulerILb0ELi128ELb0EEEEEEEEEvNT_6ParamsE$_ZZN4cute12filter_tupleINS_5tupleIJNS_1CILi4096EEENS1_IJiiEEEEEEZNS_16flatten_to_tupleIS5_EEDaRKT_EUlRKT_E_EEDaS9_OT0_ENKUlDpSC_E_clIJNS1_IJS3_EEES4_EEEDaSG_:
[----:B------:R-:W-:-:S06]  /*b640*/  IADD3 R8, R56, -c[0x0][0x20], RZ ;  /* 0x8000080038087a10 */ /* 0x000fcc0007ffe0ff */
[----:B------:R-:W5:Y:S01]  /*b650*/  LDL R8, [R8] ;  /* 0x0000000008087983 */ /* 0x000f620000100800 */
[----:B------:R-:W-:Y:S02]  /*b660*/  IADD3 R3, R1, 0x1380, RZ ;  /* 0x0000138001037810 */ /* 0x000fe40007ffe0ff */
[----:B------:R-:W-:Y:S02]  /*b670*/  IADD3 R2, R56, 0x4, RZ ;  /* 0x0000000438027810 */ /* 0x000fe40007ffe0ff */
[----:B------:R-:W-:Y:S02]  /*b680*/  IADD3 R3, R3, c[0x0][0x20], RZ ;  /* 0x0000080003037a10 */ /* 0x000fe40007ffe0ff */
[----:B------:R-:W-:Y:S02]  /*b690*/  MOV R6, 0xb6b0 ;  /* 0x0000b6b000067802 */ /* 0x000fe40000000f00 */
[----:B-----5:R-:W-:Y:S05]  /*b6a0*/  CALL.REL.NOINC `($_ZN7cutlass13device_kernelIN5flash19enable_sm80_to_sm89INS1_16FlashAttnBwdSm80INS1_25CollectiveMainloopBwdSm80ILi2ELi2EN4cute5tupleIJNS5_1CILi128EEES8_NS7_ILi64EEEEEENS_10bfloat16_tEfNS_4arch4Sm80ELb1ELb0ELb1ELb0ELb0ELb0ELb0ELb0ELi2ELi4ELi4ELi4ELb0EEENS1_24CollectiveEpilogueBwdGQAISA_fSD_Li256ELb0ELb0EEENS1_25SingleTileBwdLPTSchedulerILb0ELi128ELb0EEEEEEEEEvNT_6ParamsE$_ZN4cute3eso3ESOILb1ELb0EJNS_1CILi4096EEEiiEEC2ERKS3_RKiS8_) ;  /* 0xffffc3f000007944 */ /* 0x020fea0003c3ffff */
[----:B------:R-:W-:-:S04]  /*b6b0*/  MOV R5, 0x0 ;  /* 0x0000000000057802 */ /* 0x000fc80000000f00 */
[----:B------:R-:W-:Y:S05]  /*b6c0*/  RET.REL.NODEC R4 `(_ZN7cutlass13device_kernelIN5flash19enable_sm80_to_sm89INS1_16FlashAttnBwdSm80INS1_25CollectiveMainloopBwdSm80ILi2ELi2EN4cute5tupleIJNS5_1CILi128EEES8_NS7_ILi64EEEEEENS_10bfloat16_tEfNS_4arch4Sm80ELb1ELb0ELb1ELb0ELb0ELb0ELb0ELb0ELi2ELi4ELi4ELi4ELb0EEENS1_24CollectiveEpilogueBwdGQAISA_fSD_Li256ELb0ELb0EEENS1_25SingleTileBwdLPTSchedulerILb0ELi128ELb0EEEEEEEEEvNT_6ParamsE) ;  /* 0xffff493004007950 */ /* 0x000fea0003c3ffff */
        .type           $_ZN7cutlass13device_kernelIN5flash19enable_sm80_to_sm89INS1_16FlashAttnBwdSm80INS1_25CollectiveMainloopBwdSm80ILi2ELi2EN4cute5tupleIJNS5_1CILi128EEES8_NS7_ILi64EEEEEENS_10bfloat16_tEfNS_4arch4Sm80ELb1ELb0ELb1ELb0ELb0ELb0ELb0ELb0ELi2ELi4ELi4ELi4ELb0EEENS1_24CollectiveEpilogueBwdGQAISA_fSD_Li256ELb0ELb0EEENS1_25SingleTileBwdLPTSchedulerILb0ELi128ELb0EEEEEEEEEvNT_6ParamsE$_ZZN4cute12filter_tupleINS_5tupleIJiNS1_IJiNS_1CILi0EEEEEEEEES5_ZNS_6detail9lift_diceIS5_S5_EEDaRKT_RKT0_EUlRKT_RKT0_E_EEDaSA_SD_OT1_ENKUlDpSG_E_clIJNS1_IJiEEES4_EEEDaSN_,@function
        .size           $_ZN7cutlass13device_kernelIN5flash19enable_sm80_to_sm89INS1_16FlashAttnBwdSm80INS1_25CollectiveMainloopBwdSm80ILi2ELi2EN4cute5tupleIJNS5_1CILi128EEES8_NS7_ILi64EEEEEENS_10bfloat16_tEfNS_4arch4Sm80ELb1ELb0ELb1ELb0ELb0ELb0ELb0ELb0ELi2ELi4ELi4ELi4ELb0EEENS1_24CollectiveEpilogueBwdGQAISA_fSD_Li256ELb0ELb0EEENS1_25SingleTileBwdLPTSchedulerILb0ELi128ELb0EEEEEEEEEvNT_6ParamsE$_ZZN4cute12filter_tupleINS_5tupleIJiNS1_IJiNS_1CILi0EEEEEEEEES5_ZNS_6detail9lift_diceIS5_S5_EEDaRKT_RKT0_EUlRKT_RKT0_E_EEDaSA_SD_OT1_ENKUlDpSG_E_clIJNS1_IJiEEES4_EEEDaSN_,($_ZN7cutlass13device_kernelIN5flash19enable_sm80_to_sm89INS1_16FlashAttnBwdSm80INS1_25CollectiveMainloopBwdSm80ILi2ELi2EN4cute5tupleIJNS5_1CILi128EEES8_NS7_ILi64EEEEEENS_10bfloat16_tEfNS_4arch4Sm80ELb1ELb0ELb1ELb0ELb0ELb0ELb0ELb0ELi2ELi4ELi4ELi4ELb0EEENS1_24CollectiveEpilogueBwdGQAISA_fSD_Li256ELb0ELb0EEENS1_25SingleTileBwdLPTSchedulerILb0ELi128ELb0EEEEEEEEEvNT_6ParamsE$_ZZN4cute12filter_tupleINS_5tupleIJiNS_1CILi0EEEEEES4_ZNS_6detail9lift_diceIS4_S4_EEDaRKT_RKT0_EUlRKT_RKT0_E_EEDaS9_SC_OT1_ENKUlDpSF_E_clIJNS1_IJiEEENS1_IJS3_EEEEEEDaSM_ - $_ZN7cutlass13device_kernelIN5flash19enable_sm80_to_sm89INS1_16FlashAttnBwdSm80INS1_25CollectiveMainloopBwdSm80ILi2ELi2EN4cute5tupleIJNS5_1CILi128EEES8_NS7_ILi64EEEEEENS_10bfloat16_tEfNS_4arch4Sm80ELb1ELb0ELb1ELb0ELb0ELb0ELb0ELb0ELi2ELi4ELi4ELi4ELb0EEENS1_24CollectiveEpilogueBwdGQAISA_fSD_Li256ELb0ELb0EEENS1_25SingleTileBwdLPTSchedulerILb0ELi128ELb0EEEEEEEEEvNT_6ParamsE$_ZZN4cute12filter_tupleINS_5tupleIJiNS1_IJiNS_1CILi0EEEEEEEEES5_ZNS_6detail9lift_diceIS5_S5_EEDaRKT_RKT0_EUlRKT_RKT0_E_EEDaSA_SD_OT1_ENKUlDpSG_E_clIJNS1_IJiEEES4_EEEDaSN_)
$_ZN7cutlass13device_kernelIN5flash19enable_sm80_to_sm89INS1_16FlashAttnBwdSm80INS1_25CollectiveMainloopBwdSm80ILi2ELi2EN4cute5tupleIJNS5_1CILi128EEES8_NS7_ILi64EEEEEENS_10bfloat16_tEfNS_4arch4Sm80ELb1ELb0ELb1ELb0ELb0ELb0ELb0ELb0ELi2ELi4ELi4ELi4ELb0EEENS1_24CollectiveEpilogueBwdGQAISA_fSD_Li256ELb0ELb0EEENS1_25SingleTileBwdLPTSchedulerILb0ELi128ELb0EEEEEEEEEvNT_6ParamsE$_ZZN4cute12filter_tupleINS_5tupleIJiNS1_IJiNS_1CILi0EEEEEEEEES5_ZNS_6detail9lift_diceIS5_S5_EEDaRKT_RKT0_EUlRKT_RKT0_E_EEDaSA_SD_OT1_ENKUlDpSG_E_clIJNS1_IJiEEES4_EEEDaSN_:
[----:B------:R-:W-:Y:S02]  /*b6d0*/  IADD3 R6, R1, 0x1684, RZ ;  /* 0x0000168401067810 */ /* 0x000fe40007ffe0ff */
[----:B------:R-:W-:Y:S02]  /*b6e0*/  MOV R10, 0xb710 ;  /* 0x0000b710000a7802 */ /* 0x000fe40000000f00 */
[----:B------:R-:W-:Y:S02]  /*b6f0*/  IADD3 R6, R6, c[0x0][0x20], RZ ;  /* 0x0000080006067a10 */ /* 0x000fe40007ffe0ff */
[----:B------:R-:W-:Y:S05]  /*b700*/  CALL.REL.NOINC `($_ZN7cutlass13device_kernelIN5flash19enable_sm80_to_sm89INS1_16FlashAttnBwdSm80INS1_25CollectiveMainloopBwdSm80ILi2ELi2EN4cute5tupleIJNS5_1CILi128EEES8_NS7_ILi64EEEEEENS_10bfloat16_tEfNS_4arch4Sm80ELb1ELb0ELb1ELb0ELb0ELb0ELb0ELb0ELi2ELi4ELi4ELi4ELb0EEENS1_24CollectiveEpilogueBwdGQAISA_fSD_Li256ELb0ELb0EEENS1_25SingleTileBwdLPTSchedulerILb0ELi128ELb0EEEEEEEEEvNT_6ParamsE$_ZN4cute3eso3ESOILb0ELb0EJiiNS_1CILi0EEEEEC2ERKiS6_RKS3_) ;  /* 0xffffae9000007944 */ /* 0x000fea0003c3ffff */
[----:B-1----:R1:W5:Y:S04]  /*b710*/  LDL R3, [R1+0x1688] ;  /* 0x0016880001037983 */ /* 0x0023680000100800 */
[----:B------:R1:W5:Y:S01]  /*b720*/  LDL R5, [R1+0x1684] ;  /* 0x0016840001057983 */ /* 0x0003620000100800 */
[----:B------:R-:W-:Y:S02]  /*b730*/  MOV R8, R2 ;  /* 0x0000000200087202 */ /* 0x000fe40000000f00 */
[----:B------:R-:W-:-:S04]  /*b740*/  MOV R9, 0x0 ;  /* 0x0000000000097802 */ /* 0x000fc80000000f00 */
[----:B------:R-:W-:Y:S05]  /*b750*/  RET.REL.NODEC R8 `(_ZN7cutlass13device_kernelIN5flash19enable_sm80_to_sm89INS1_16FlashAttnBwdSm80INS1_25CollectiveMainloopBwdSm80ILi2ELi2EN4cute5tupleIJNS5_1CILi128EEES8_NS7_ILi64EEEEEENS_10bfloat16_tEfNS_4arch4Sm80ELb1ELb0ELb1ELb0ELb0ELb0ELb0ELb0ELi2ELi4ELi4ELi4ELb0EEENS1_24CollectiveEpilogueBwdGQAISA_fSD_Li256ELb0ELb0EEENS1_25SingleTileBwdLPTSchedulerILb0ELi128ELb0EEEEEEEEEvNT_6ParamsE) ;  /* 0xffff48a008007950 */ /* 0x000fea0003c3ffff */
        .type           $_ZN7cutlass13device_kernelIN5flash19enable_sm80_to_sm89INS1_16FlashAttnBwdSm80INS1_25CollectiveMainloopBwdSm80ILi2ELi2EN4cute5tupleIJNS5_1CILi128EEES8_NS7_ILi64EEEEEENS_10bfloat16_tEfNS_4arch4Sm80ELb1ELb0ELb1ELb0ELb0ELb0ELb0ELb0ELi2ELi4ELi4ELi4ELb0EEENS1_24CollectiveEpilogueBwdGQAISA_fSD_Li256ELb0ELb0EEENS1_25SingleTileBwdLPTSchedulerILb0ELi128ELb0EEEEEEEEEvNT_6ParamsE$_ZZN4cute12filter_tupleINS_5tupleIJiNS_1CILi0EEEEEES4_ZNS_6detail9lift_diceIS4_S4_EEDaRKT_RKT0_EUlRKT_RKT0_E_EEDaS9_SC_OT1_ENKUlDpSF_E_clIJNS1_IJiEEENS1_IJS3_EEEEEEDaSM_,@function
        .size           $_ZN7cutlass13device_kernelIN5flash19enable_sm80_to_sm89INS1_16FlashAttnBwdSm80INS1_25CollectiveMainloopBwdSm80ILi2ELi2EN4cute5tupleIJNS5_1CILi128EEES8_NS7_ILi64EEEEEENS_10bfloat16_tEfNS_4arch4Sm80ELb1ELb0ELb1ELb0ELb0ELb0ELb0ELb0ELi2ELi4ELi4ELi4ELb0EEENS1_24CollectiveEpilogueBwdGQAISA_fSD_Li256ELb0ELb0EEENS1_25SingleTileBwdLPTSchedulerILb0ELi128ELb0EEEEEEEEEvNT_6ParamsE$_ZZN4cute12filter_tupleINS_5tupleIJiNS_1CILi0EEEEEES4_ZNS_6detail9lift_diceIS4_S4_EEDaRKT_RKT0_EUlRKT_RKT0_E_EEDaS9_SC_OT1_ENKUlDpSF_E_clIJNS1_IJiEEENS1_IJS3_EEEEEEDaSM_,($_ZN7cutlass13device_kernelIN5flash19enable_sm80_to_sm89INS1_16FlashAttnBwdSm80INS1_25CollectiveMainloopBwdSm80ILi2ELi2EN4cute5tupleIJNS5_1CILi128EEES8_NS7_ILi64EEEEEENS_10bfloat16_tEfNS_4arch4Sm80ELb1ELb0ELb1ELb0ELb0ELb0ELb0ELb0ELi2ELi4ELi4ELi4ELb0EEENS1_24CollectiveEpilogueBwdGQAISA_fSD_Li256ELb0ELb0EEENS1_25SingleTileBwdLPTSchedulerILb0ELi128ELb0EEEEEEEEEvNT_6ParamsE$_ZZN4cute13to_mixed_bitsINS_5tupleIJNS1_IJNS_1CILi4EEENS2_ILi8EEEEEENS2_ILi2EEENS2_ILi1EEEEEENS1_IJNS1_IJNS2_ILi0EEENS2_ILi64EEEEEES9_S9_EEENS1_IJNS1_IJiiEEEiS9_EEEEEDaRKT_RKT0_RKT1_ENKUlDpRKT_E_clIJNS_9MixedBitsILj0ELj448EEENS2_ILj0EEESW_EEEDaSR_ - $_ZN7cutlass13device_kernelIN5flash19enable_sm80_to_sm89INS1_16FlashAttnBwdSm80INS1_25CollectiveMainloopBwdSm80ILi2ELi2EN4cute5tupleIJNS5_1CILi128EEES8_NS7_ILi64EEEEEENS_10bfloat16_tEfNS_4arch4Sm80ELb1ELb0ELb1ELb0ELb0ELb0ELb0ELb0ELi2ELi4ELi4ELi4ELb0EEENS1_24CollectiveEpilogueBwdGQAISA_fSD_Li256ELb0ELb0EEENS1_25SingleTileBwdLPTSchedulerILb0ELi128ELb0EEEEEEEEEvNT_6ParamsE$_ZZN4cute12filter_tupleINS_5tupleIJiNS_1CILi0EEEEEES4_ZNS_6detail9lift_diceIS4_S4_EEDaRKT_RKT0_EUlRKT_RKT0_E_EEDaS9_SC_OT1_ENKUlDpSF_E_clIJNS1_IJiEEENS1_IJS3_EEEEEEDaSM_)
$_ZN7cutlass13device_kernelIN5flash19enable_sm80_to_sm89INS1_16FlashAttnBwdSm80INS1_25CollectiveMainloopBwdSm80ILi2ELi2EN4cute5tupleIJNS5_1CILi128EEES8_NS7_ILi64EEEEEENS_10bfloat16_tEfNS_4arch4Sm80ELb1ELb0ELb1ELb0ELb0ELb0ELb0ELb0ELi2ELi4ELi4ELi4ELb0EEENS1_24CollectiveEpilogueBwdGQAISA_fSD_Li256ELb0ELb0EEENS1_25SingleTileBwdLPTSchedulerILb0ELi128ELb0EEEEEEEEEvNT_6ParamsE$_ZZN4cute12filter_tupleINS_5tupleIJiNS_1CILi0EEEEEES4_ZNS_6detail9lift_diceIS4_S4_EEDaRKT_RKT0_EUlRKT_RKT0_E_EEDaS9_SC_OT1_ENKUlDpSF_E_clIJNS1_IJiEEENS1_IJS3_EEEEEEDaSM_:
[----:B------:R-:W-:Y:S02]  /*b760*/  IADD3 R2, R1, 0x1684, RZ ;  /* 0x0000168401027810 */ /* 0x000fe40007ffe0ff */
[----:B------:R-:W-:Y:S02]  /*b770*/  MOV R6, 0xb7a0 ;  /* 0x0000b7a000067802 */ /* 0x000fe40000000f00 */
[----:B------:R-:W-:Y:S02]  /*b780*/  IADD3 R2, R2, c[0x0][0x20], RZ ;  /* 0x0000080002027a10 */ /* 0x000fe40007ffe0ff */
[----:B------:R-:W-:Y:S05]  /*b790*/  CALL.REL.NOINC `($_ZN7cutlass13device_kernelIN5flash19enable_sm80_to_sm89INS1_16FlashAttnBwdSm80INS1_25CollectiveMainloopBwdSm80ILi2ELi2EN4cute5tupleIJNS5_1CILi128EEES8_NS7_ILi64EEEEEENS_10bfloat16_tEfNS_4arch4Sm80ELb1ELb0ELb1ELb0ELb0ELb0ELb0ELb0ELi2ELi4ELi4ELi4ELb0EEENS1_24CollectiveEpilogueBwdGQAISA_fSD_Li256ELb0ELb0EEENS1_25SingleTileBwdLPTSchedulerILb0ELi128ELb0EEEEEEEEEvNT_6ParamsE$_ZN4cute3eso3ESOILb0ELb1EJiNS_1CILi0EEEEEC2ERKiRKS3_) ;  /* 0xffffb58000007944 */ /* 0x000fea0003c3ffff */
[----:B-1----:R1:W5:Y:S01]  /*b7a0*/  LDL R2, [R1+0x1684] ;  /* 0x0016840001027983 */ /* 0x0023620000100800 */
[----:B------:R-:W-:Y:S02]  /*b7b0*/  MOV R8, R70 ;  /* 0x0000004600087202 */ /* 0x000fe40000000f00 */
[----:B------:R-:W-:-:S04]  /*b7c0*/  MOV R9, 0x0 ;  /* 0x0000000000097802 */ /* 0x000fc80000000f00 */
[----:B------:R-:W-:Y:S05]  /*b7d0*/  RET.REL.NODEC R8 `(_ZN7cutlass13device_kernelIN5flash19enable_sm80_to_sm89INS1_16FlashAttnBwdSm80INS1_25CollectiveMainloopBwdSm80ILi2ELi2EN4cute5tupleIJNS5_1CILi128EEES8_NS7_ILi64EEEEEENS_10bfloat16_tEfNS_4arch4Sm80ELb1ELb0ELb1ELb0ELb0ELb0ELb0ELb0ELi2ELi4ELi4ELi4ELb0EEENS1_24CollectiveEpilogueBwdGQAISA_fSD_Li256ELb0ELb0EEENS1_25SingleTileBwdLPTSchedulerILb0ELi128ELb0EEEEEEEEEvNT_6ParamsE) ;  /* 0xffff482008007950 */ /* 0x000fea0003c3ffff */
        .type           $_ZN7cutlass13device_kernelIN5flash19enable_sm80_to_sm89INS1_16FlashAttnBwdSm80INS1_25CollectiveMainloopBwdSm80ILi2ELi2EN4cute5tupleIJNS5_1CILi128EEES8_NS7_ILi64EEEEEENS_10bfloat16_tEfNS_4arch4Sm80ELb1ELb0ELb1ELb0ELb0ELb0ELb0ELb0ELi2ELi4ELi4ELi4ELb0EEENS1_24CollectiveEpilogueBwdGQAISA_fSD_Li256ELb0ELb0EEENS1_25SingleTileBwdLPTSchedulerILb0ELi128ELb0EEEEEEEEEvNT_6ParamsE$_ZZN4cute13to_mixed_bitsINS_5tupleIJNS1_IJNS_1CILi4EEENS2_ILi8EEEEEENS2_ILi2EEENS2_ILi1EEEEEENS1_IJNS1_IJNS2_ILi0EEENS2_ILi64EEEEEES9_S9_EEENS1_IJNS1_IJiiEEEiS9_EEEEEDaRKT_RKT0_RKT1_ENKUlDpRKT_E_clIJNS_9MixedBitsILj0ELj448EEENS2_ILj0EEESW_EEEDaSR_,@function
        .size           $_ZN7cutlass13device_kernelIN5flash19enable_sm80_to_sm89INS1_16FlashAttnBwdSm80INS1_25CollectiveMainloopBwdSm80ILi2ELi2EN4cute5tupleIJNS5_1CILi128EEES8_NS7_ILi64EEEEEENS_10bfloat16_tEfNS_4arch4Sm80ELb1ELb0ELb1ELb0ELb0ELb0ELb0ELb0ELi2ELi4ELi4ELi4ELb0EEENS1_24CollectiveEpilogueBwdGQAISA_fSD_Li256ELb0ELb0EEENS1_25SingleTileBwdLPTSchedulerILb0ELi128ELb0EEEEEEEEEvNT_6ParamsE$_ZZN4cute13to_mixed_bitsINS_5tupleIJNS1_IJNS_1CILi4EEENS2_ILi8EEEEEENS2_ILi2EEENS2_ILi1EEEEEENS1_IJNS1_IJNS2_ILi0EEENS2_ILi64EEEEEES9_S9_EEENS1_IJNS1_IJiiEEEiS9_EEEEEDaRKT_RKT0_RKT1_ENKUlDpRKT_E_clIJNS_9MixedBitsILj0ELj448EEENS2_ILj0EEESW_EEEDaSR_,($_ZN7cutlass13device_kernelIN5flash19enable_sm80_to_sm89INS1_16FlashAttnBwdSm80INS1_25CollectiveMainloopBwdSm80ILi2ELi2EN4cute5tupleIJNS5_1CILi128EEES8_NS7_ILi64EEEEEENS_10bfloat16_tEfNS_4arch4Sm80ELb1ELb0ELb1ELb0ELb0ELb0ELb0ELb0ELi2ELi4ELi4ELi4ELb0EEENS1_24CollectiveEpilogueBwdGQAISA_fSD_Li256ELb0ELb0EEENS1_25SingleTileBwdLPTSchedulerILb0ELi128ELb0EEEEEEEEEvNT_6ParamsE$_ZZN4cute13to_mixed_bitsINS_5tupleIJNS1_IJNS_1CILi4EEENS2_ILi8EEEEEENS2_ILi2EEENS2_ILi1EEEEEENS1_IJNS1_IJNS2_ILi0EEENS2_ILi64EEEEEES9_S9_EEENS1_IJNS1_IJiiEEEiS9_EEEEEDaRKT_RKT0_RKT1_ENKUlRKT_RKT0_RKT1_E_clIS5_SB_SD_EEDaSQ_ST_SW_ - $_ZN7cutlass13device_kernelIN5flash19enable_sm80_to_sm89INS1_16FlashAttnBwdSm80INS1_25CollectiveMainloopBwdSm80ILi2ELi2EN4cute5tupleIJNS5_1CILi128EEES8_NS7_ILi64EEEEEENS_10bfloat16_tEfNS_4arch4Sm80ELb1ELb0ELb1ELb0ELb0ELb0ELb0ELb0ELi2ELi4ELi4ELi4ELb0EEENS1_24CollectiveEpilogueBwdGQAISA_fSD_Li256ELb0ELb0EEENS1_25SingleTileBwdLPTSchedulerILb0ELi128ELb0EEEEEEEEEvNT_6ParamsE$_ZZN4cute13to_mixed_bitsINS_5tupleIJNS1_IJNS_1CILi4EEENS2_ILi8EEEEEENS2_ILi2EEENS2_ILi1EEEEEENS1_IJNS1_IJNS2_ILi0EEENS2_ILi64EEEEEES9_S9_EEENS1_IJNS1_IJiiEEEiS9_EEEEEDaRKT_RKT0_RKT1_ENKUlDpRKT_E_clIJNS_9MixedBitsILj0ELj448EEENS2_ILj0EEESW_EEEDaSR_)
$_ZN7cutlass13device_kernelIN5flash19enable_sm80_to_sm89INS1_16FlashAttnBwdSm80INS1_25CollectiveMainloopBwdSm80ILi2ELi2EN4cute5tupleIJNS5_1CILi128EEES8_NS7_ILi64EEEEEENS_10bfloat16_tEfNS_4arch4Sm80ELb1ELb0ELb1ELb0ELb0ELb0ELb0ELb0ELi2ELi4ELi4ELi4ELb0EEENS1_24CollectiveEpilogueBwdGQAISA_fSD_Li256ELb0ELb0EEENS1_25SingleTileBwdLPTSchedulerILb0ELi128ELb0EEEEEEEEEvNT_6ParamsE$_ZZN4cute13to_mixed_bitsINS_5tupleIJNS1_IJNS_1CILi4EEENS2_ILi8EEEEEENS2_ILi2EEENS2_ILi1EEEEEENS1_IJNS1_IJNS2_ILi0EEENS2_ILi64EEEEEES9_S9_EEENS1_IJNS1_IJiiEEEiS9_EEEEEDaRKT_RKT0_RKT1_ENKUlDpRKT_E_clIJNS_9MixedBitsILj0ELj448EEENS2_ILj0EEESW_EEEDaSR_:
[----:B------:R-:W-:Y:S02]  /*b7e0*/  MOV R3, 0x0 ;  /* 0x0000000000037802 */ /* 0x000fe40000000f00 */
[----:B------:R-:W-:Y:S02]  /*b7f0*/  LOP3.LUT R13, R13, 0x1c0, RZ, 0xc0, !PT ;  /* 0x000001c00d0d7812 */ /* 0x000fe400078ec0ff */
[----:B------:R-:W-:Y:S05]  /*b800*/  RET.REL.NODEC R2 `(_ZN7cutlass13device_kernelIN5flash19enable_sm80_to_sm89INS1_16FlashAttnBwdSm80INS1_25CollectiveMainloopBwdSm80ILi2ELi2EN4cute5tupleIJNS5_1CILi128EEES8_NS7_ILi64EEEEEENS_10bfloat16_tEfNS_4arch4Sm80ELb1ELb0ELb1ELb0ELb0ELb0ELb0ELb0ELi2ELi4ELi4ELi4ELb0EEENS1_24CollectiveEpilogueBwdGQAISA_fSD_Li256ELb0ELb0EEENS1_25SingleTileBwdLPTSchedulerILb0ELi128ELb0EEEEEEEEEvNT_6ParamsE) ;  /* 0xffff47f002007950 */ /* 0x000fea0003c3ffff */
        .type           $_ZN7cutlass13device_kernelIN5flash19enable_sm80_to_sm89INS1_16FlashAttnBwdSm80INS1_25CollectiveMainloopBwdSm80ILi2ELi2EN4cute5tupleIJNS5_1CILi128EEES8_NS7_ILi64EEEEEENS_10bfloat16_tEfNS_4arch4Sm80ELb1ELb0ELb1ELb0ELb0ELb0ELb0ELb0ELi2ELi4ELi4ELi4ELb0EEENS1_24CollectiveEpilogueBwdGQAISA_fSD_Li256ELb0ELb0EEENS1_25SingleTileBwdLPTSchedulerILb0ELi128ELb0EEEEEEEEEvNT_6ParamsE$_ZZN4cute13to_mixed_bitsINS_5tupleIJNS1_IJNS_1CILi4EEENS2_ILi8EEEEEENS2_ILi2EEENS2_ILi1EEEEEENS1_IJNS1_IJNS2_ILi0EEENS2_ILi64EEEEEES9_S9_EEENS1_IJNS1_IJiiEEEiS9_EEEEEDaRKT_RKT0_RKT1_ENKUlRKT_RKT0_RKT1_E_clIS5_SB_SD_EEDaSQ_ST_SW_,@function
        .size           $_ZN7cutlass13device_kernelIN5flash19enable_sm80_to_sm89INS1_16FlashAttnBwdSm80INS1_25CollectiveMainloopBwdSm80ILi2ELi2EN4cute5tupleIJNS5_1CILi128EEES8_NS7_ILi64EEEEEENS_10bfloat16_tEfNS_4arch4Sm80ELb1ELb0ELb1ELb0ELb0ELb0ELb0ELb0ELi2ELi4ELi4ELi4ELb0EEENS1_24CollectiveEpilogueBwdGQAISA_fSD_Li256ELb0ELb0EEENS1_25SingleTileBwdLPTSchedulerILb0ELi128ELb0EEEEEEEEEvNT_6ParamsE$_ZZN4cute13to_mixed_bitsINS_5tupleIJNS1_IJNS_1CILi4EEENS2_ILi8EEEEEENS2_ILi2EEENS2_ILi1EEEEEENS1_IJNS1_IJNS2_ILi0EEENS2_ILi64EEEEEES9_S9_EEENS1_IJNS1_IJiiEEEiS9_EEEEEDaRKT_RKT0_RKT1_ENKUlRKT_RKT0_RKT1_E_clIS5_SB_SD_EEDaSQ_ST_SW_,($_ZN7cutlass13device_kernelIN5flash19enable_sm80_to_sm89INS1_16FlashAttnBwdSm80INS1_25CollectiveMainloopBwdSm80ILi2ELi2EN4cute5tupleIJNS5_1CILi128EEES8_NS7_ILi64EEEEEENS_10bfloat16_tEfNS_4arch4Sm80ELb1ELb0ELb1ELb0ELb0ELb0ELb0ELb0ELi2ELi4ELi4ELi4ELb0EEENS1_24CollectiveEpilogueBwdGQAISA_fSD_Li256ELb0ELb0EEENS1_25SingleTileBwdLPTSchedulerILb0ELi128ELb0EEEEEEEEEvNT_6ParamsE$_ZZN4cute13to_mixed_bitsINS_5tupleIJNS1_IJNS_1CILi4EEENS2_ILi8EEEEEENS2_ILi2EEENS2_ILi1EEEEEENS1_IJNS1_IJNS2_ILi128EEENS2_ILi0EEEEEES4_SA_EEENS1_IJNS1_IJiiEEEiSA_EEEEEDaRKT_RKT0_RKT1_ENKUlDpRKT_E_clIJNS_9MixedBitsILj0ELj384EEENSU_ILj0ELj8EEENS2_ILj0EEEEEEDaSR_ - $_ZN7cutlass13device_kernelIN5flash19enable_sm80_to_sm89INS1_16FlashAttnBwdSm80INS1_25CollectiveMainloopBwdSm80ILi2ELi2EN4cute5tupleIJNS5_1CILi128EEES8_NS7_ILi64EEEEEENS_10bfloat16_tEfNS_4arch4Sm80ELb1ELb0ELb1ELb0ELb0ELb0ELb0ELb0ELi2ELi4ELi4ELi4ELb0EEENS1_24CollectiveEpilogueBwdGQAISA_fSD_Li256ELb0ELb0EEENS1_25SingleTileBwdLPTSchedulerILb0ELi128ELb0EEEEEEEEEvNT_6ParamsE$_ZZN4cute13to_mixed_bitsINS_5tupleIJNS1_IJNS_1CILi4EEENS2_ILi8EEEEEENS2_ILi2EEENS2_ILi1EEEEEENS1_IJNS1_IJNS2_ILi0EEENS2_ILi64EEEEEES9_S9_EEENS1_IJNS1_IJiiEEEiS9_EEEEEDaRKT_RKT0_RKT1_ENKUlRKT_RKT0_RKT1_E_clIS5_SB_SD_EEDaSQ_ST_SW_)
$_ZN7cutlass13device_kernelIN5flash19enable_sm80_to_sm89INS1_16FlashAttnBwdSm80INS1_25CollectiveMainloopBwdSm80ILi2ELi2EN4cute5tupleIJNS5_1CILi128EEES8_NS7_ILi64EEEEEENS_10bfloat16_tEfNS_4arch4Sm80ELb1ELb0ELb1ELb0ELb0ELb0ELb0ELb0ELi2ELi4ELi4ELi4ELb0EEENS1_24CollectiveEpilogueBwdGQAISA_fSD_Li256ELb0ELb0EEENS1_25SingleTileBwdLPTSchedulerILb0ELi128ELb0EEEEEEEEEvNT_6ParamsE$_ZZN4cute13to_mixed_bitsINS_5tupleIJNS1_IJNS_1CILi4EEENS2_ILi8EEEEEENS2_ILi2EEENS2_ILi1EEEEEENS1_IJNS1_IJNS2_ILi0EEENS2_ILi64EEEEEES9_S9_EEENS1_IJNS1_IJiiEEEiS9_EEEEEDaRKT_RKT0_RKT1_ENKUlRKT_RKT0_RKT1_E_clIS5_SB_SD_EEDaSQ_ST_SW_:
[----:B------:R-:W-:Y:S02]  /*b810*/  MOV R2, 0xb830 ;  /* 0x0000b83000027802 */ /* 0x000fe40000000f00 */
[----:B------:R-:W-:Y:S05]  /*b820*/  CALL.REL.NOINC `($_ZN7cutlass13device_kernelIN5flash19enable_sm80_to_sm89INS1_16FlashAttnBwdSm80INS1_25CollectiveMainloopBwdSm80ILi2ELi2EN4cute5tupleIJNS5_1CILi128EEES8_NS7_ILi64EEEEEENS_10bfloat16_tEfNS_4arch4Sm80ELb1ELb0ELb1ELb0ELb0ELb0ELb0ELb0ELi2ELi4ELi4ELi4ELb0EEENS1_24CollectiveEpilogueBwdGQAISA_fSD_Li256ELb0ELb0EEENS1_25SingleTileBwdLPTSchedulerILb0ELi128ELb0EEEEEEEEEvNT_6ParamsE$_ZZN4cute13to_mixed_bitsINS_5tupleIJNS_1CILi4EEENS2_ILi8EEEEEENS1_IJNS2_ILi0EEENS2_ILi64EEEEEENS1_IJiiEEEEEDaRKT_RKT0_RKT1_ENKUlRKT_RKT0_RKT1_E_clIS4_S7_iEEDaSL_SO_SR_) ;  /* 0x0000038000007944 */ /* 0x000fea0003c00000 */
[----:B------:R-:W-:Y:S02]  /*b830*/  MOV R2, 0xb850 ;  /* 0x0000b85000027802 */ /* 0x000fe40000000f00 */
[----:B------:R-:W-:Y:S05]  /*b840*/  CALL.REL.NOINC `($_ZN7cutlass13device_kernelIN5flash19enable_sm80_to_sm89INS1_16FlashAttnBwdSm80INS1_25CollectiveMainloopBwdSm80ILi2ELi2EN4cute5tupleIJNS5_1CILi128EEES8_NS7_ILi64EEEEEENS_10bfloat16_tEfNS_4arch4Sm80ELb1ELb0ELb1ELb0ELb0ELb0ELb0ELb0ELi2ELi4ELi4ELi4ELb0EEENS1_24CollectiveEpilogueBwdGQAISA_fSD_Li256ELb0ELb0EEENS1_25SingleTileBwdLPTSchedulerILb0ELi128ELb0EEEEEEEEEvNT_6ParamsE$_ZZN4cute13to_mixed_bitsINS_5tupleIJNS_1CILi4EEENS2_ILi8EEEEEENS1_IJNS2_ILi0EEENS2_ILi64EEEEEENS1_IJiiEEEEEDaRKT_RKT0_RKT1_ENKUlDpRKT_E_clIJNS2_ILj0EEENS_9MixedBitsILj0ELj448EEEEEEDaSM_) ;  /* 0x0000032000007944 */ /* 0x000fea0003c00000 */
[----:B------:R-:W-:Y:S02]  /*b850*/  MOV R13, R3 ;  /* 0x00000003000d7202 */ /* 0x000fe40000000f00 */
[----:B------:R-:W-:Y:S02]  /*b860*/  MOV R2, R6 ;  /* 0x0000000600027202 */ /* 0x000fe40000000f00 */
[----:B------:R-:W-:-:S04]  /*b870*/  MOV R3, 0x0 ;  /* 0x0000000000037802 */ /* 0x000fc80000000f00 */
[----:B------:R-:W-:Y:S05]  /*b880*/  RET.REL.NODEC R2 `(_ZN7cutlass13device_kernelIN5flash19enable_sm80_to_sm89INS1_16FlashAttnBwdSm80INS1_25CollectiveMainloopBwdSm80ILi2ELi2EN4cute5tupleIJNS5_1CILi128EEES8_NS7_ILi64EEEEEENS_10bfloat16_tEfNS_4arch4Sm80ELb1ELb0ELb1ELb0ELb0ELb0ELb0ELb0ELi2ELi4ELi4ELi4ELb0EEENS1_24CollectiveEpilogueBwdGQAISA_fSD_Li256ELb0ELb0EEENS1_25SingleTileBwdLPTSchedulerILb0ELi128ELb0EEEEEEEEEvNT_6ParamsE) ;  /* 0xffff477002007950 */ /* 0x000fea0003c3ffff */
        .type           $_ZN7cutlass13device_kernelIN5flash19enable_sm80_to_sm89INS1_16FlashAttnBwdSm80INS1_25CollectiveMainloopBwdSm80ILi2ELi2EN4cute5tupleIJNS5_1CILi128EEES8_NS7_ILi64EEEEEENS_10bfloat16_tEfNS_4arch4Sm80ELb1ELb0ELb1ELb0ELb0ELb0ELb0ELb0ELi2ELi4ELi4ELi4ELb0EEENS1_24CollectiveEpilogueBwdGQAISA_fSD_Li256ELb0ELb0EEENS1_25SingleTileBwdLPTSchedulerILb0ELi128ELb0EEEEEEEEEvNT_6ParamsE$_ZZN4cute13to_mixed_bitsINS_5tupleIJNS1_IJNS_1CILi4EEENS2_ILi8EEEEEENS2_ILi2EEENS2_ILi1EEEEEENS1_IJNS1_IJNS2_ILi128EEENS2_ILi0EEEEEES4_SA_EEENS1_IJNS1_IJiiEEEiSA_EEEEEDaRKT_RKT0_RKT1_ENKUlDpRKT_E_clIJNS_9MixedBitsILj0ELj384EEENSU_ILj0ELj8EEENS2_ILj0EEEEEEDaSR_,@function
        .size           $_ZN7cutlass13device_kernelIN5flash19enable_sm80_to_sm89INS1_16FlashAttnBwdSm80INS1_25CollectiveMainloopBwdSm80ILi2ELi2EN4cute5tupleIJNS5_1CILi128EEES8_NS7_ILi64EEEEEENS_10bfloat16_tEfNS_4arch4Sm80ELb1ELb0ELb1ELb0ELb0ELb0ELb0ELb0ELi2ELi4ELi4ELi4ELb0EEENS1_24CollectiveEpilogueBwdGQAISA_fSD_Li256ELb0ELb0EEENS1_25SingleTileBwdLPTSchedulerILb0ELi128ELb0EEEEEEEEEvNT_6ParamsE$_ZZN4cute13to_mixed_bitsINS_5tupleIJNS1_IJNS_1CILi4EEENS2_ILi8EEEEEENS2_ILi2EEENS2_ILi1EEEEEENS1_IJNS1_IJNS2_ILi128EEENS2_ILi0EEEEEES4_SA_EEENS1_IJNS1_IJiiEEEiSA_EEEEEDaRKT_RKT0_RKT1_ENKUlDpRKT_E_clIJNS_9MixedBitsILj0ELj384EEENSU_ILj0ELj8EEENS2_ILj0EEEEEEDaSR_,($_ZN7cutlass13device_kernelIN5flash19enable_sm80_to_sm89INS1_16FlashAttnBwdSm80INS1_25CollectiveMainloopBwdSm80ILi2ELi2EN4cute5tupleIJNS5_1CILi128EEES8_NS7_ILi64EEEEEENS_10bfloat16_tEfNS_4arch4Sm80ELb1ELb0ELb1ELb0ELb0ELb0ELb0ELb0ELi2ELi4ELi4ELi4ELb0EEENS1_24CollectiveEpilogueBwdGQAISA_fSD_Li256ELb0ELb0EEENS1_25SingleTileBwdLPTSchedulerILb0ELi128ELb0EEEEEEEEEvNT_6ParamsE$_ZZN4cute13to_mixed_bitsINS_5tupleIJNS1_IJNS_1CILi4EEENS2_ILi8EEEEEENS2_ILi2EEENS2_ILi1EEEEEENS1_IJNS1_IJNS2_ILi128EEENS2_ILi0EEEEEES4_SA_EEENS1_IJNS1_IJiiEEEiSA_EEEEEDaRKT_RKT0_RKT1_ENKUlRKT_RKT0_RKT1_E_clIS5_SB_SD_EEDaSQ_ST_SW_ - $_ZN7cutlass13device_kernelIN5flash19enable_sm80_to_sm89INS1_16FlashAttnBwdSm80INS1_25CollectiveMainloopBwdSm80ILi2ELi2EN4cute5tupleIJNS5_1CILi128EEES8_NS7_ILi64EEEEEENS_10bfloat16_tEfNS_4arch4Sm80ELb1ELb0ELb1ELb0ELb0ELb0ELb0ELb0ELi2ELi4ELi4ELi4ELb0EEENS1_24CollectiveEpilogueBwdGQAISA_fSD_Li256ELb0ELb0EEENS1_25SingleTileBwdLPTSchedulerILb0ELi128ELb0EEEEEEEEEvNT_6ParamsE$_ZZN4cute13to_mixed_bitsINS_5tupleIJNS1_IJNS_1CILi4EEENS2_ILi8EEEEEENS2_ILi2EEENS2_ILi1EEEEEENS1_IJNS1_IJNS2_ILi128EEENS2_ILi0EEEEEES4_SA_EEENS1_IJNS1_IJiiEEEiSA_EEEEEDaRKT_RKT0_RKT1_ENKUlDpRKT_E_clIJNS_9MixedBitsILj0ELj384EEENSU_ILj0ELj8EEENS2_ILj0EEEEEEDaSR_)
$_ZN7cutlass13device_kernelIN5flash19enable_sm80_to_sm89INS1_16FlashAttnBwdSm80INS1_25CollectiveMainloopBwdSm80ILi2ELi2EN4cute5tupleIJNS5_1CILi128EEES8_NS7_ILi64EEEEEENS_10bfloat16_tEfNS_4arch4Sm80ELb1ELb0ELb1ELb0ELb0ELb0ELb0ELb0ELi2ELi4ELi4ELi4ELb0EEENS1_24CollectiveEpilogueBwdGQAISA_fSD_Li256ELb0ELb0EEENS1_25SingleTileBwdLPTSchedulerILb0ELi128ELb0EEEEEEEEEvNT_6ParamsE$_ZZN4cute13to_mixed_bitsINS_5tupleIJNS1_IJNS_1CILi4EEENS2_ILi8EEEEEENS2_ILi2EEENS2_ILi1EEEEEENS1_IJNS1_IJNS2_ILi128EEENS2_ILi0EEEEEES4_SA_EEENS1_IJNS1_IJiiEEEiSA_EEEEEDaRKT_RKT0_RKT1_ENKUlDpRKT_E_clIJNS_9MixedBitsILj0ELj384EEENSU_ILj0ELj8EEENS2_ILj0EEEEEEDaSR_:
[----:B------:R-:W-:-:S04]  /*b890*/  LOP3.LUT R6, R5, 0x8, RZ, 0xc0, !PT ;  /* 0x0000000805067812 */ /* 0x000fc800078ec0ff */
[----:B------:R-:W-:Y:S01]  /*b8a0*/  LOP3.LUT R11, R6, 0x188, R3, 0x78, !PT ;  /* 0x00000188060b7812 */ /* 0x000fe200078e7803 */
[----:B------:R-:W-:-:S04]  /*b8b0*/  IMAD.MOV.U32 R3, RZ, RZ, 0x0 ;  /* 0x00000000ff037424 */ /* 0x000fc800078e00ff */
[----:B------:R-:W-:Y:S05]  /*b8c0*/  RET.REL.NODEC R2 `(_ZN7cutlass13device_kernelIN5flash19enable_sm80_to_sm89INS1_16FlashAttnBwdSm80INS1_25CollectiveMainloopBwdSm80ILi2ELi2EN4cute5tupleIJNS5_1CILi128EEES8_NS7_ILi64EEEEEENS_10bfloat16_tEfNS_4arch4Sm80ELb1ELb0ELb1ELb0ELb0ELb0ELb0ELb0ELi2ELi4ELi4ELi4ELb0EEENS1_24CollectiveEpilogueBwdGQAISA_fSD_Li256ELb0ELb0EEENS1_25SingleTileBwdLPTSchedulerILb0ELi128ELb0EEEEEEEEEvNT_6ParamsE) ;  /* 0xffff473002007950 */ /* 0x000fea0003c3ffff */
        .type           $_ZN7cutlass13device_kernelIN5flash19enable_sm80_to_sm89INS1_16FlashAttnBwdSm80INS1_25CollectiveMainloopBwdSm80ILi2ELi2EN4cute5tupleIJNS5_1CILi128EEES8_NS7_ILi64EEEEEENS_10bfloat16_tEfNS_4arch4Sm80ELb1ELb0ELb1ELb0ELb0ELb0ELb0ELb0ELi2ELi4ELi4ELi4ELb0EEENS1_24CollectiveEpilogueBwdGQAISA_fSD_Li256ELb0ELb0EEENS1_25SingleTileBwdLPTSchedulerILb0ELi128ELb0EEEEEEEEEvNT_6ParamsE$_ZZN4cute13to_mixed_bitsINS_5tupleIJNS1_IJNS_1CILi4EEENS2_ILi8EEEEEENS2_ILi2EEENS2_ILi1EEEEEENS1_IJNS1_IJNS2_ILi128EEENS2_ILi0EEEEEES4_SA_EEENS1_IJNS1_IJiiEEEiSA_EEEEEDaRKT_RKT0_RKT1_ENKUlRKT_RKT0_RKT1_E_clIS5_SB_SD_EEDaSQ_ST_SW_,@function
        .size           $_ZN7cutlass13device_kernelIN5flash19enable_sm80_to_sm89INS1_16FlashAttnBwdSm80INS1_25CollectiveMainloopBwdSm80ILi2ELi2EN4cute5tupleIJNS5_1CILi128EEES8_NS7_ILi64EEEEEENS_10bfloat16_tEfNS_4arch4Sm80ELb1ELb0ELb1ELb0ELb0ELb0ELb0ELb0ELi2ELi4ELi4ELi4ELb0EEENS1_24CollectiveEpilogueBwdGQAISA_fSD_Li256ELb0ELb0EEENS1_25SingleTileBwdLPTSchedulerILb0ELi128ELb0EEEEEEEEEvNT_6ParamsE$_ZZN4cute13to_mixed_bitsINS_5tupleIJNS1_IJNS_1CILi4EEENS2_ILi8EEEEEENS2_ILi2EEENS2_ILi1EEEEEENS1_IJNS1_IJNS2_ILi128EEENS2_ILi0EEEEEES4_SA_EEENS1_IJNS1_IJiiEEEiSA_EEEEEDaRKT_RKT0_RKT1_ENKUlRKT_RKT0_RKT1_E_clIS5_SB_SD_EEDaSQ_ST_SW_,($_ZN7cutlass13device_kernelIN5flash19enable_sm80_to_sm89INS1_16FlashAttnBwdSm80INS1_25CollectiveMainloopBwdSm80ILi2ELi2EN4cute5tupleIJNS5_1CILi128EEES8_NS7_ILi64EEEEEENS_10bfloat16_tEfNS_4arch4Sm80ELb1ELb0ELb1ELb0ELb0ELb0ELb0ELb0ELi2ELi4ELi4ELi4ELb0EEENS1_24CollectiveEpilogueBwdGQAISA_fSD_Li256ELb0ELb0EEENS1_25SingleTileBwdLPTSchedulerILb0ELi128ELb0EEEEEEEEEvNT_6ParamsE$_ZZN4cute13to_mixed_bitsINS_5tupleIJNS1_IJNS_1CILi4EEENS2_ILi8EEEEEENS2_ILi2EEENS2_ILi1EEEEEENS1_IJNS1_IJNS2_ILi128EEENS2_ILi0EEEEEES4_SA_EEENS1_IJNS1_IJiiEEEiSA_EEEEEDaRKT_RKT0_RKT1_ENKUlRKT_RKT0_RKT1_E_clIS6_S4_iEEDaSQ_ST_SW_ - $_ZN7cutlass13device_kernelIN5flash19enable_sm80_to_sm89INS1_16FlashAttnBwdSm80INS1_25CollectiveMainloopBwdSm80ILi2ELi2EN4cute5tupleIJNS5_1CILi128EEES8_NS7_ILi64EEEEEENS_10bfloat16_tEfNS_4arch4Sm80ELb1ELb0ELb1ELb0ELb0ELb0ELb0ELb0ELi2ELi4ELi4ELi4ELb0EEENS1_24CollectiveEpilogueBwdGQAISA_fSD_Li256ELb0ELb0EEENS1_25SingleTileBwdLPTSchedulerILb0ELi128ELb0EEEEEEEEEvNT_6ParamsE$_ZZN4cute13to_mixed_bitsINS_5tupleIJNS1_IJNS_1CILi4EEENS2_ILi8EEEEEENS2_ILi2EEENS2_ILi1EEEEEENS1_IJNS1_IJNS2_ILi128EEENS2_ILi0EEEEEES4_SA_EEENS1_IJNS1_IJiiEEEiSA_EEEEEDaRKT_RKT0_RKT1_ENKUlRKT_RKT0_RKT1_E_clIS5_SB_SD_EEDaSQ_ST_SW_)
$_ZN7cutlass13device_kernelIN5flash19enable_sm80_to_sm89INS1_16FlashAttnBwdSm80INS1_25CollectiveMainloopBwdSm80ILi2ELi2EN4cute5tupleIJNS5_1CILi128EEES8_NS7_ILi64EEEEEENS_10bfloat16_tEfNS_4arch4Sm80ELb1ELb0ELb1ELb0ELb0ELb0ELb0ELb0ELi2ELi4ELi4ELi4ELb0EEENS1_24CollectiveEpilogueBwdGQAISA_fSD_Li256ELb0ELb0EEENS1_25SingleTileBwdLPTSchedulerILb0ELi128ELb0EEEEEEEEEvNT_6ParamsE$_ZZN4cute13to_mixed_bitsINS_5tupleIJNS1_IJNS_1CILi4EEENS2_ILi8EEEEEENS2_ILi2EEENS2_ILi1EEEEEENS1_IJNS1_IJNS2_ILi128EEENS2_ILi0EEEEEES4_SA_EEENS1_IJNS1_IJiiEEEiSA_EEEEEDaRKT_RKT0_RKT1_ENKUlRKT_RKT0_RKT1_E_clIS5_SB_SD_EEDaSQ_ST_SW_:
[----:B------:R-:W-:Y:S02]  /*b8d0*/  MOV R3, R2 ;  /* 0x0000000200037202 */ /* 0x000fe40000000f00 */
[----:B------:R-:W-:Y:S02]  /*b8e0*/  MOV R2, 0xb900 ;  /* 0x0000b90000027802 */ /* 0x000fe40000000f00 */
[----:B------:R-:W-:Y:S05]  /*b8f0*/  CALL.REL.NOINC `($_ZN7cutlass13device_kernelIN5flash19enable_sm80_to_sm89INS1_16FlashAttnBwdSm80INS1_25CollectiveMainloopBwdSm80ILi2ELi2EN4cute5tupleIJNS5_1CILi128EEES8_NS7_ILi64EEEEEENS_10bfloat16_tEfNS_4arch4Sm80ELb1ELb0ELb1ELb0ELb0ELb0ELb0ELb0ELi2ELi4ELi4ELi4ELb0EEENS1_24CollectiveEpilogueBwdGQAISA_fSD_Li256ELb0ELb0EEENS1_25SingleTileBwdLPTSchedulerILb0ELi128ELb0EEEEEEEEEvNT_6ParamsE$_ZZN4cute13to_mixed_bitsINS_5tupleIJNS_1CILi4EEENS2_ILi8EEEEEENS1_IJNS2_ILi128EEENS2_ILi0EEEEEENS1_IJiiEEEEEDaRKT_RKT0_RKT1_ENKUlRKT_RKT0_RKT1_E_clIS3_S6_iEEDaSL_SO_SR_) ;  /* 0x0000034000007944 */ /* 0x000fea0003c00000 */
[----:B------:R-:W-:Y:S02]  /*b900*/  MOV R2, 0xb920 ;  /* 0x0000b92000027802 */ /* 0x000fe40000000f00 */
[----:B------:R-:W-:Y:S05]  /*b910*/  CALL.REL.NOINC `($_ZN7cutlass13device_kernelIN5flash19enable_sm80_to_sm89INS1_16FlashAttnBwdSm80INS1_25CollectiveMainloopBwdSm80ILi2ELi2EN4cute5tupleIJNS5_1CILi128EEES8_NS7_ILi64EEEEEENS_10bfloat16_tEfNS_4arch4Sm80ELb1ELb0ELb1ELb0ELb0ELb0ELb0ELb0ELi2ELi4ELi4ELi4ELb0EEENS1_24CollectiveEpilogueBwdGQAISA_fSD_Li256ELb0ELb0EEENS1_25SingleTileBwdLPTSchedulerILb0ELi128ELb0EEEEEEEEEvNT_6ParamsE$_ZZN4cute13to_mixed_bitsINS_5tupleIJNS_1CILi4EEENS2_ILi8EEEEEENS1_IJNS2_ILi128EEENS2_ILi0EEEEEENS1_IJiiEEEEEDaRKT_RKT0_RKT1_ENKUlDpRKT_E_clIJNS_9MixedBitsILj0ELj384EEENS2_ILj0EEEEEEDaSM_) ;  /* 0x000002e000007944 */ /* 0x000fea0003c00000 */
[----:B------:R-:W-:Y:S02]  /*b920*/  MOV R8, R6 ;  /* 0x0000000600087202 */ /* 0x000fe40000000f00 */
[----:B------:R-:W-:-:S04]  /*b930*/  MOV R9, 0x0 ;  /* 0x0000000000097802 */ /* 0x000fc80000000f00 */
[----:B------:R-:W-:Y:S05]  /*b940*/  RET.REL.NODEC R8 `(_ZN7cutlass13device_kernelIN5flash19enable_sm80_to_sm89INS1_16FlashAttnBwdSm80INS1_25CollectiveMainloopBwdSm80ILi2ELi2EN4cute5tupleIJNS5_1CILi128EEES8_NS7_ILi64EEEEEENS_10bfloat16_tEfNS_4arch4Sm80ELb1ELb0ELb1ELb0ELb0ELb0ELb0ELb0ELi2ELi4ELi4ELi4ELb0EEENS1_24CollectiveEpilogueBwdGQAISA_fSD_Li256ELb0ELb0EEENS1_25SingleTileBwdLPTSchedulerILb0ELi128ELb0EEEEEEEEEvNT_6ParamsE) ;  /* 0xffff46b008007950 */ /* 0x000fea0003c3ffff */
        .type           $_ZN7cutlass13device_kernelIN5flash19enable_sm80_to_sm89INS1_16FlashAttnBwdSm80INS1_25CollectiveMainloopBwdSm80ILi2ELi2EN4cute5tupleIJNS5_1CILi128EEES8_NS7_ILi64EEEEEENS_10bfloat16_tEfNS_4arch4Sm80ELb1ELb0ELb1ELb0ELb0ELb0ELb0ELb0ELi2ELi4ELi4ELi4ELb0EEENS1_24CollectiveEpilogueBwdGQAISA_fSD_Li256ELb0ELb0EEENS1_25SingleTileBwdLPTSchedulerILb0ELi128ELb0EEEEEEEEEvNT_6ParamsE$_ZZN4cute13to_mixed_bitsINS_5tupleIJNS1_IJNS_1CILi4EEENS2_ILi8EEEEEENS2_ILi2EEENS2_ILi1EEEEEENS1_IJNS1_IJNS2_ILi128EEENS2_ILi0EEEEEES4_SA_EEENS1_IJNS1_IJiiEEEiSA_EEEEEDaRKT_RKT0_RKT1_ENKUlRKT_RKT0_RKT1_E_clIS6_S4_iEEDaSQ_ST_SW_,@function
        .size           $_ZN7cutlass13device_kernelIN5flash19enable_sm80_to_sm89INS1_16FlashAttnBwdSm80INS1_25CollectiveMainloopBwdSm80ILi2ELi2EN4cute5tupleIJNS5_1CILi128EEES8_NS7_ILi64EEEEEENS_10bfloat16_tEfNS_4arch4Sm80ELb1ELb0ELb1ELb0ELb0ELb0ELb0ELb0ELi2ELi4ELi4ELi4ELb0EEENS1_24CollectiveEpilogueBwdGQAISA_fSD_Li256ELb0ELb0EEENS1_25SingleTileBwdLPTSchedulerILb0ELi128ELb0EEEEEEEEEvNT_6ParamsE$_ZZN4cute13to_mixed_bitsINS_5tupleIJNS1_IJNS_1CILi4EEENS2_ILi8EEEEEENS2_ILi2EEENS2_ILi1EEEEEENS1_IJNS1_IJNS2_ILi128EEENS2_ILi0EEEEEES4_SA_EEENS1_IJNS1_IJiiEEEiSA_EEEEEDaRKT_RKT0_RKT1_ENKUlRKT_RKT0_RKT1_E_clIS6_S4_iEEDaSQ_ST_SW_,($_ZN7cutlass13device_kernelIN5flash19enable_sm80_to_sm89INS1_16FlashAttnBwdSm80INS1_25CollectiveMainloopBwdSm80ILi2ELi2EN4cute5tupleIJNS5_1CILi128EEES8_NS7_ILi64EEEEEENS_10bfloat16_tEfNS_4arch4Sm80ELb1ELb0ELb1ELb0ELb0ELb0ELb0ELb0ELi2ELi4ELi4ELi4ELb0EEENS1_24CollectiveEpilogueBwdGQAISA_fSD_Li256ELb0ELb0EEENS1_25SingleTileBwdLPTSchedulerILb0ELi128ELb0EEEEEEEEEvNT_6ParamsE$_ZZN4cute13to_mixed_bitsINS_5tupleIJNS1_IJNS_1CILi4EEENS2_ILi8EEEEEES3_NS2_ILi1EEEEEENS1_IJNS1_IJNS2_ILi0EEENS2_ILi64EEEEEES8_S8_EEENS1_IJNS1_IJiiEEEiS8_EEEEEDaRKT_RKT0_RKT1_ENKUlDpRKT_E_clIJNS_9MixedBitsILj0ELj448EEENS2_ILj0EEESV_EEEDaSQ_ - $_ZN7cutlass13device_kernelIN5flash19enable_sm80_to_sm89INS1_16FlashAttnBwdSm80INS1_25CollectiveMainloopBwdSm80ILi2ELi2EN4cute5tupleIJNS5_1CILi128EEES8_NS7_ILi64EEEEEENS_10bfloat16_tEfNS_4arch4Sm80ELb1ELb0ELb1ELb0ELb0ELb0ELb0ELb0ELi2ELi4ELi4ELi4ELb0EEENS1_24CollectiveEpilogueBwdGQAISA_fSD_Li256ELb0ELb0EEENS1_25SingleTileBwdLPTSchedulerILb0ELi128ELb0EEEEEEEEEvNT_6ParamsE$_ZZN4cute13to_mixed_bitsINS_5tupleIJNS1_IJNS_1CILi4EEENS2_ILi8EEEEEENS2_ILi2EEENS2_ILi1EEEEEENS1_IJNS1_IJNS2_ILi128EEENS2_ILi0EEEEEES4_SA_EEENS1_IJNS1_IJiiEEEiSA_EEEEEDaRKT_RKT0_RKT1_ENKUlRKT_RKT0_RKT1_E_clIS6_S4_iEEDaSQ_ST_SW_)
$_ZN7cutlass13device_kernelIN5flash19enable_sm80_to_sm89INS1_16FlashAttnBwdSm80INS1_25CollectiveMainloopBwdSm80ILi2ELi2EN4cute5tupleIJNS5_1CILi128EEES8_NS7_ILi64EEEEEENS_10bfloat16_tEfNS_4arch4Sm80ELb1ELb0ELb1ELb0ELb0ELb0ELb0ELb0ELi2ELi4ELi4ELi4ELb0EEENS1_24CollectiveEpilogueBwdGQAISA_fSD_Li256ELb0ELb0EEENS1_25SingleTileBwdLPTSchedulerILb0ELi128ELb0EEEEEEEEEvNT_6ParamsE$_ZZN4cute13to_mixed_bitsINS_5tupleIJNS1_IJNS_1CILi4EEENS2_ILi8EEEEEENS2_ILi2EEENS2_ILi1EEEEEENS1_IJNS1_IJNS2_ILi128EEENS2_ILi0EEEEEES4_SA_EEENS1_IJNS1_IJiiEEEiSA_EEEEEDaRKT_RKT0_RKT1_ENKUlRKT_RKT0_RKT1_E_clIS6_S4_iEEDaSQ_ST_SW_:
[----:B------:R-:W-:Y:S01]  /*b950*/  MOV R8, R6 ;  /* 0x0000000600087202 */ /* 0x000fe20000000f00 */
[----:B------:R-:W-:Y:S02]  /*b960*/  IMAD.MOV.U32 R9, RZ, RZ, 0x0 ;  /* 0x00000000ff097424 */ /* 0x000fe400078e00ff */
[----:B------:R-:W-:-:S05]  /*b970*/  IMAD.SHL.U32 R2, R30, 0x8, RZ ;  /* 0x000000081e027824 */ /* 0x000fca00078e00ff */
[----:B------:R-:W-:Y:S01]  /*b980*/  LOP3.LUT R2, R2, 0x8, RZ, 0xc0, !PT ;  /* 0x0000000802027812 */ /* 0x000fe200078ec0ff */
[----:B------:R-:W-:Y:S06]  /*b990*/  RET.REL.NODEC R8 `(_ZN7cutlass13device_kernelIN5flash19enable_sm80_to_sm89INS1_16FlashAttnBwdSm80INS1_25CollectiveMainloopBwdSm80ILi2ELi2EN4cute5tupleIJNS5_1CILi128EEES8_NS7_ILi64EEEEEENS_10bfloat16_tEfNS_4arch4Sm80ELb1ELb0ELb1ELb0ELb0ELb0ELb0ELb0ELi2ELi4ELi4ELi4ELb0EEENS1_24CollectiveEpilogueBwdGQAISA_fSD_Li256ELb0ELb0EEENS1_25SingleTileBwdLPTSchedulerILb0ELi128ELb0EEEEEEEEEvNT_6ParamsE) ;  /* 0xffff466008007950 */ /* 0x000fec0003c3ffff */
        .type           $_ZN7cutlass13device_kernelIN5flash19enable_sm80_to_sm89INS1_16FlashAttnBwdSm80INS1_25CollectiveMainloopBwdSm80ILi2ELi2EN4cute5tupleIJNS5_1CILi128EEES8_NS7_ILi64EEEEEENS_10bfloat16_tEfNS_4arch4Sm80ELb1ELb0ELb1ELb0ELb0ELb0ELb0ELb0ELi2ELi4ELi4ELi4ELb0EEENS1_24CollectiveEpilogueBwdGQAISA_fSD_Li256ELb0ELb0EEENS1_25SingleTileBwdLPTSchedulerILb0ELi128ELb0EEEEEEEEEvNT_6ParamsE$_ZZN4cute13to_mixed_bitsINS_5tupleIJNS1_IJNS_1CILi4EEENS2_ILi8EEEEEES3_NS2_ILi1EEEEEENS1_IJNS1_IJNS2_ILi0EEENS2_ILi64EEEEEES8_S8_EEENS1_IJNS1_IJiiEEEiS8_EEEEEDaRKT_RKT0_RKT1_ENKUlDpRKT_E_clIJNS_9MixedBitsILj0ELj448EEENS2_ILj0EEESV_EEEDaSQ_,@function
        .size           $_ZN7cutlass13device_kernelIN5flash19enable_sm80_to_sm89INS1_16FlashAttnBwdSm80INS1_25CollectiveMainloopBwdSm80ILi2ELi2EN4cute5tupleIJNS5_1CILi128EEES8_NS7_ILi64EEEEEENS_10bfloat16_tEfNS_4arch4Sm80ELb1ELb0ELb1ELb0ELb0ELb0ELb0ELb0ELi2ELi4ELi4ELi4ELb0EEENS1_24CollectiveEpilogueBwdGQAISA_fSD_Li256ELb0ELb0EEENS1_25SingleTileBwdLPTSchedulerILb0ELi128ELb0EEEEEEEEEvNT_6ParamsE$_ZZN4cute13to_mixed_bitsINS_5tupleIJNS1_IJNS_1CILi4EEENS2_ILi8EEEEEES3_NS2_ILi1EEEEEENS1_IJNS1_IJNS2_ILi0EEENS2_ILi64EEEEEES8_S8_EEENS1_IJNS1_IJiiEEEiS8_EEEEEDaRKT_RKT0_RKT1_ENKUlDpRKT_E_clIJNS_9MixedBitsILj0ELj448EEENS2_ILj0EEESV_EEEDaSQ_,($_ZN7cutlass13device_kernelIN5flash19enable_sm80_to_sm89INS1_16FlashAttnBwdSm80INS1_25CollectiveMainloopBwdSm80ILi2ELi2EN4cute5tupleIJNS5_1CILi128EEES8_NS7_ILi64EEEEEENS_10bfloat16_tEfNS_4arch4Sm80ELb1ELb0ELb1ELb0ELb0ELb0ELb0ELb0ELi2ELi4ELi4ELi4ELb0EEENS1_24CollectiveEpilogueBwdGQAISA_fSD_Li256ELb0ELb0EEENS1_25SingleTileBwdLPTSchedulerILb0ELi128ELb0EEEEEEEEEvNT_6ParamsE$_ZZN4cute13to_mixed_bitsINS_5tupleIJNS1_IJNS_1CILi4EEENS2_ILi8EEEEEES3_NS2_ILi1EEEEEENS1_IJNS1_IJNS2_ILi0EEENS2_ILi64EEEEEES8_S8_EEENS1_IJNS1_IJiiEEEiS8_EEEEEDaRKT_RKT0_RKT1_ENKUlRKT_RKT0_RKT1_E_clIS5_SA_SC_EEDaSP_SS_SV_ - $_ZN7cutlass13device_kernelIN5flash19enable_sm80_to_sm89INS1_16FlashAttnBwdSm80INS1_25CollectiveMainloopBwdSm80ILi2ELi2EN4cute5tupleIJNS5_1CILi128EEES8_NS7_ILi64EEEEEENS_10bfloat16_tEfNS_4arch4Sm80ELb1ELb0ELb1ELb0ELb0ELb0ELb0ELb0ELi2ELi4ELi4ELi4ELb0EEENS1_24CollectiveEpilogueBwdGQAISA_fSD_Li256ELb0ELb0EEENS1_25SingleTileBwdLPTSchedulerILb0ELi128ELb0EEEEEEEEEvNT_6ParamsE$_ZZN4cute13to_mixed_bitsINS_5tupleIJNS1_IJNS_1CILi4EEENS2_ILi8EEEEEES3_NS2_ILi1EEEEEENS1_IJNS1_IJNS2_ILi0EEENS2_ILi64EEEEEES8_S8_EEENS1_IJNS1_IJiiEEEiS8_EEEEEDaRKT_RKT0_RKT1_ENKUlDpRKT_E_clIJNS_9MixedBitsILj0ELj448EEENS2_ILj0EEESV_EEEDaSQ_)
$_ZN7cutlass13device_kernelIN5flash19enable_sm80_to_sm89INS1_16FlashAttnBwdSm80INS1_25CollectiveMainloopBwdSm80ILi2ELi2EN4cute5tupleIJNS5_1CILi128EEES8_NS7_ILi64EEEEEENS_10bfloat16_tEfNS_4arch4Sm80ELb1ELb0ELb1ELb0ELb0ELb0ELb0ELb0ELi2ELi4ELi4ELi4ELb0EEENS1_24CollectiveEpilogueBwdGQAISA_fSD_Li256ELb0ELb0EEENS1_25SingleTileBwdLPTSchedulerILb0ELi128ELb0EEEEEEEEEvNT_6ParamsE$_ZZN4cute13to_mixed_bitsINS_5tupleIJNS1_IJNS_1CILi4EEENS2_ILi8EEEEEES3_NS2_ILi1EEEEEENS1_IJNS1_IJNS2_ILi0EEENS2_ILi64EEEEEES8_S8_EEENS1_IJNS1_IJiiEEEiS8_EEEEEDaRKT_RKT0_RKT1_ENKUlDpRKT_E_clIJNS_9MixedBitsILj0ELj448EEENS2_ILj0EEESV_EEEDaSQ_:
[----:B------:R-:W-:Y:S02]  /*b9a0*/  MOV R3, 0x0 ;  /* 0x0000000000037802 */ /* 0x000fe40000000f00 */
[----:B------:R-:W-:Y:S02]  /*b9b0*/  LOP3.LUT R13, R13, 0x1c0, RZ, 0xc0, !PT ;  /* 0x000001c00d0d7812 */ /* 0x000fe400078ec0ff */
[----:B------:R-:W-:Y:S05]  /*b9c0*/  RET.REL.NODEC R2 `(_ZN7cutlass13device_kernelIN5flash19enable_sm80_to_sm89INS1_16FlashAttnBwdSm80INS1_25CollectiveMainloopBwdSm80ILi2ELi2EN4cute5tupleIJNS5_1CILi128EEES8_NS7_ILi64EEEEEENS_10bfloat16_tEfNS_4arch4Sm80ELb1ELb0ELb1ELb0ELb0ELb0ELb0ELb0ELi2ELi4ELi4ELi4ELb0EEENS1_24CollectiveEpilogueBwdGQAISA_fSD_Li256ELb0ELb0EEENS1_25SingleTileBwdLPTSchedulerILb0ELi128ELb0EEEEEEEEEvNT_6ParamsE) ;  /* 0xffff463002007950 */ /* 0x000fea0003c3ffff */
        .type           $_ZN7cutlass13device_kernelIN5flash19enable_sm80_to_sm89INS1_16FlashAttnBwdSm80INS1_25CollectiveMainloopBwdSm80ILi2ELi2EN4cute5tupleIJNS5_1CILi128EEES8_NS7_ILi64EEEEEENS_10bfloat16_tEfNS_4arch4Sm80ELb1ELb0ELb1ELb0ELb0ELb0ELb0ELb0ELi2ELi4ELi4ELi4ELb0EEENS1_24CollectiveEpilogueBwdGQAISA_fSD_Li256ELb0ELb0EEENS1_25SingleTileBwdLPTSchedulerILb0ELi128ELb0EEEEEEEEEvNT_6ParamsE$_ZZN4cute13to_mixed_bitsINS_5tupleIJNS1_IJNS_1CILi4EEENS2_ILi8EEEEEES3_NS2_ILi1EEEEEENS1_IJNS1_IJNS2_ILi0EEENS2_ILi64EEEEEES8_S8_EEENS1_IJNS1_IJiiEEEiS8_EEEEEDaRKT_RKT0_RKT1_ENKUlRKT_RKT0_RKT1_E_clIS5_SA_SC_EEDaSP_SS_SV_,@function
        .size           $_ZN7cutlass13device_kernelIN5flash19enable_sm80_to_sm89INS1_16FlashAttnBwdSm80INS1_25CollectiveMainloopBwdSm80ILi2ELi2EN4cute5tupleIJNS5_1CILi128EEES8_NS7_ILi64EEEEEENS_10bfloat16_tEfNS_4arch4Sm80ELb1ELb0ELb1ELb0ELb0ELb0ELb0ELb0ELi2ELi4ELi4ELi4ELb0EEENS1_24CollectiveEpilogueBwdGQAISA_fSD_Li256ELb0ELb0EEENS1_25SingleTileBwdLPTSchedulerILb0ELi128ELb0EEEEEEEEEvNT_6ParamsE$_ZZN4cute13to_mixed_bitsINS_5tupleIJNS1_IJNS_1CILi4EEENS2_ILi8EEEEEES3_NS2_ILi1EEEEEENS1_IJNS1_IJNS2_ILi0EEENS2_ILi64EEEEEES8_S8_EEENS1_IJNS1_IJiiEEEiS8_EEEEEDaRKT_RKT0_RKT1_ENKUlRKT_RKT0_RKT1_E_clIS5_SA_SC_EEDaSP_SS_SV_,($_ZN7cutlass13device_kernelIN5flash19enable_sm80_to_sm89INS1_16FlashAttnBwdSm80INS1_25CollectiveMainloopBwdSm80ILi2ELi2EN4cute5tupleIJNS5_1CILi128EEES8_NS7_ILi64EEEEEENS_10bfloat16_tEfNS_4arch4Sm80ELb1ELb0ELb1ELb0ELb0ELb0ELb0ELb0ELi2ELi4ELi4ELi4ELb0EEENS1_24CollectiveEpilogueBwdGQAISA_fSD_Li256ELb0ELb0EEENS1_25SingleTileBwdLPTSchedulerILb0ELi128ELb0EEEEEEEEEvNT_6ParamsE$_ZZN4cute13to_mixed_bitsINS_5tupleIJNS1_IJNS_1CILi4EEENS2_ILi8EEEEEES3_NS2_ILi1EEEEEENS1_IJNS1_IJNS2_ILi128EEENS2_ILi0EEEEEENS2_ILi16EEES9_EEENS1_IJNS1_IJiiEEEiS9_EEEEEDaRKT_RKT0_RKT1_ENKUlDpRKT_E_clIJNS_9MixedBitsILj0ELj384EEENSU_ILj0ELj48EEENS2_ILj0EEEEEEDaSR_ - $_ZN7cutlass13device_kernelIN5flash19enable_sm80_to_sm89INS1_16FlashAttnBwdSm80INS1_25CollectiveMainloopBwdSm80ILi2ELi2EN4cute5tupleIJNS5_1CILi128EEES8_NS7_ILi64EEEEEENS_10bfloat16_tEfNS_4arch4Sm80ELb1ELb0ELb1ELb0ELb0ELb0ELb0ELb0ELi2ELi4ELi4ELi4ELb0EEENS1_24CollectiveEpilogueBwdGQAISA_fSD_Li256ELb0ELb0EEENS1_25SingleTileBwdLPTSchedulerILb0ELi128ELb0EEEEEEEEEvNT_6ParamsE$_ZZN4cute13to_mixed_bitsINS_5tupleIJNS1_IJNS_1CILi4EEENS2_ILi8EEEEEES3_NS2_ILi1EEEEEENS1_IJNS1_IJNS2_ILi0EEENS2_ILi64EEEEEES8_S8_EEENS1_IJNS1_IJiiEEEiS8_EEEEEDaRKT_RKT0_RKT1_ENKUlRKT_RKT0_RKT1_E_clIS5_SA_SC_EEDaSP_SS_SV_)
$_ZN7cutlass13device_kernelIN5flash19enable_sm80_to_sm89INS1_16FlashAttnBwdSm80INS1_25CollectiveMainloopBwdSm80ILi2ELi2EN4cute5tupleIJNS5_1CILi128EEES8_NS7_ILi64EEEEEENS_10bfloat16_tEfNS_4arch4Sm80ELb1ELb0ELb1ELb0ELb0ELb0ELb0ELb0ELi2ELi4ELi4ELi4ELb0EEENS1_24CollectiveEpilogueBwdGQAISA_fSD_Li256ELb0ELb0EEENS1_25SingleTileBwdLPTSchedulerILb0ELi128ELb0EEEEEEEEEvNT_6ParamsE$_ZZN4cute13to_mixed_bitsINS_5tupleIJNS1_IJNS_1CILi4EEENS2_ILi8EEEEEES3_NS2_ILi1EEEEEENS1_IJNS1_IJNS2_ILi0EEENS2_ILi64EEEEEES8_S8_EEENS1_IJNS1_IJiiEEEiS8_EEEEEDaRKT_RKT0_RKT1_ENKUlRKT_RKT0_RKT1_E_clIS5_SA_SC_EEDaSP_SS_SV_:
        /* <DEDUP_REMOVED lines=8> */
        .type           $_ZN7cutlass13device_kernelIN5flash19enable_sm80_to_sm89INS1_16FlashAttnBwdSm80INS1_25CollectiveMainloopBwdSm80ILi2ELi2EN4cute5tupleIJNS5_1CILi128EEES8_NS7_ILi64EEEEEENS_10bfloat16_tEfNS_4arch4Sm80ELb1ELb0ELb1ELb0ELb0ELb0ELb0ELb0ELi2ELi4ELi4ELi4ELb0EEENS1_24CollectiveEpilogueBwdGQAISA_fSD_Li256ELb0ELb0EEENS1_25SingleTileBwdLPTSchedulerILb0ELi128ELb0EEEEEEEEEvNT_6ParamsE$_ZZN4cute13to_mixed_bitsINS_5tupleIJNS1_IJNS_1CILi4EEENS2_ILi8EEEEEES3_NS2_ILi1EEEEEENS1_IJNS1_IJNS2_ILi128EEENS2_ILi0EEEEEENS2_ILi16EEES9_EEENS1_IJNS1_IJiiEEEiS9_EEEEEDaRKT_RKT0_RKT1_ENKUlDpRKT_E_clIJNS_9MixedBitsILj0ELj384EEENSU_ILj0ELj48EEENS2_ILj0EEEEEEDaSR_,@function
        .size           $_ZN7cutlass13device_kernelIN5flash19enable_sm80_to_sm89INS1_16FlashAttnBwdSm80INS1_25CollectiveMainloopBwdSm80ILi2ELi2EN4cute5tupleIJNS5_1CILi128EEES8_NS7_ILi64EEEEEENS_10bfloat16_tEfNS_4arch4Sm80ELb1ELb0ELb1ELb0ELb0ELb0ELb0ELb0ELi2ELi4ELi4ELi4ELb0EEENS1_24CollectiveEpilogueBwdGQAISA_fSD_Li256ELb0ELb0EEENS1_25SingleTileBwdLPTSchedulerILb0ELi128ELb0EEEEEEEEEvNT_6ParamsE$_ZZN4cute13to_mixed_bitsINS_5tupleIJNS1_IJNS_1CILi4EEENS2_ILi8EEEEEES3_NS2_ILi1EEEEEENS1_IJNS1_IJNS2_ILi128EEENS2_ILi0EEEEEENS2_ILi16EEES9_EEENS1_IJNS1_IJiiEEEiS9_EEEEEDaRKT_RKT0_RKT1_ENKUlDpRKT_E_clIJNS_9MixedBitsILj0ELj384EEENSU_ILj0ELj48EEENS2_ILj0EEEEEEDaSR_,($_ZN7cutlass13device_kernelIN5flash19enable_sm80_to_sm89INS1_16FlashAttnBwdSm80INS1_25CollectiveMainloopBwdSm80ILi2ELi2EN4cute5tupleIJNS5_1CILi128EEES8_NS7_ILi64EEEEEENS_10bfloat16_tEfNS_4arch4Sm80ELb1ELb0ELb1ELb0ELb0ELb0ELb0ELb0ELi2ELi4ELi4ELi4ELb0EEENS1_24CollectiveEpilogueBwdGQAISA_fSD_Li256ELb0ELb0EEENS1_25SingleTileBwdLPTSchedulerILb0ELi128ELb0EEEEEEEEEvNT_6ParamsE$_ZZN4cute13to_mixed_bitsINS_5tupleIJNS1_IJNS_1CILi4EEENS2_ILi8EEEEEES3_NS2_ILi1EEEEEENS1_IJNS1_IJNS2_ILi128EEENS2_ILi0EEEEEENS2_ILi16EEES9_EEENS1_IJNS1_IJiiEEEiS9_EEEEEDaRKT_RKT0_RKT1_ENKUlRKT_RKT0_RKT1_E_clIS3_SB_iEEDaSQ_ST_SW_ - $_ZN7cutlass13device_kernelIN5flash19enable_sm80_to_sm89INS1_16FlashAttnBwdSm80INS1_25CollectiveMainloopBwdSm80ILi2ELi2EN4cute5tupleIJNS5_1CILi128EEES8_NS7_ILi64EEEEEENS_10bfloat16_tEfNS_4arch4Sm80ELb1ELb0ELb1ELb0ELb0ELb0ELb0ELb0ELi2ELi4ELi4ELi4ELb0EEENS1_24CollectiveEpilogueBwdGQAISA_fSD_Li256ELb0ELb0EEENS1_25SingleTileBwdLPTSchedulerILb0ELi128ELb0EEEEEEEEEvNT_6ParamsE$_ZZN4cute13to_mixed_bitsINS_5tupleIJNS1_IJNS_1CILi4EEENS2_ILi8EEEEEES3_NS2_ILi1EEEEEENS1_IJNS1_IJNS2_ILi128EEENS2_ILi0EEEEEENS2_ILi16EEES9_EEENS1_IJNS1_IJiiEEEiS9_EEEEEDaRKT_RKT0_RKT1_ENKUlDpRKT_E_clIJNS_9MixedBitsILj0ELj384EEENSU_ILj0ELj48EEENS2_ILj0EEEEEEDaSR_)
$_ZN7cutlass13device_kernelIN5flash19enable_sm80_to_sm89INS1_16FlashAttnBwdSm80INS1_25CollectiveMainloopBwdSm80ILi2ELi2EN4cute5tupleIJNS5_1CILi128EEES8_NS7_ILi64EEEEEENS_10bfloat16_tEfNS_4arch4Sm80ELb1ELb0ELb1ELb0ELb0ELb0ELb0ELb0ELi2ELi4ELi4ELi4ELb0EEENS1_24CollectiveEpilogueBwdGQAISA_fSD_Li256ELb0ELb0EEENS1_25SingleTileBwdLPTSchedulerILb0ELi128ELb0EEEEEEEEEvNT_6ParamsE$_ZZN4cute13to_mixed_bitsINS_5tupleIJNS1_IJNS_1CILi4EEENS2_ILi8EEEEEES3_NS2_ILi1EEEEEENS1_IJNS1_IJNS2_ILi128EEENS2_ILi0EEEEEENS2_ILi16EEES9_EEENS1_IJNS1_IJiiEEEiS9_EEEEEDaRKT_RKT0_RKT1_ENKUlDpRKT_E_clIJNS_9MixedBitsILj0ELj384EEENSU_ILj0ELj48EEENS2_ILj0EEEEEEDaSR_:
[----:B------:R-:W-:Y:S01]  /*ba50*/  IMAD.MOV.U32 R8, RZ, RZ, R2 ;  /* 0x000000ffff087224 */ /* 0x000fe200078e0002 */
[----:B------:R-:W-:Y:S01]  /*ba60*/  LOP3.LUT R6, R5, 0x30, RZ, 0xc0, !PT ;  /* 0x0000003005067812 */ /* 0x000fe200078ec0ff */
[----:B------:R-:W-:-:S03]  /*ba70*/  IMAD.MOV.U32 R9, RZ, RZ, 0x0 ;  /* 0x00000000ff097424 */ /* 0x000fc600078e00ff */
[----:B------:R-:W-:Y:S01]  /*ba80*/  LOP3.LUT R3, R6, 0x1b0, R3, 0x78, !PT ;  /* 0x000001b006037812 */ /* 0x000fe200078e7803 */
[----:B------:R-:W-:Y:S06]  /*ba90*/  RET.REL.NODEC R8 `(_ZN7cutlass13device_kernelIN5flash19enable_sm80_to_sm89INS1_16FlashAttnBwdSm80INS1_25CollectiveMainloopBwdSm80ILi2ELi2EN4cute5tupleIJNS5_1CILi128EEES8_NS7_ILi64EEEEEENS_10bfloat16_tEfNS_4arch4Sm80ELb1ELb0ELb1ELb0ELb0ELb0ELb0ELb0ELi2ELi4ELi4ELi4ELb0EEENS1_24CollectiveEpilogueBwdGQAISA_fSD_Li256ELb0ELb0EEENS1_25SingleTileBwdLPTSchedulerILb0ELi128ELb0EEEEEEEEEvNT_6ParamsE) ;  /* 0xffff456008007950 */ /* 0x000fec0003c3ffff */
        .type           $_ZN7cutlass13device_kernelIN5flash19enable_sm80_to_sm89INS1_16FlashAttnBwdSm80INS1_25CollectiveMainloopBwdSm80ILi2ELi2EN4cute5tupleIJNS5_1CILi128EEES8_NS7_ILi64EEEEEENS_10bfloat16_tEfNS_4arch4Sm80ELb1ELb0ELb1ELb0ELb0ELb0ELb0ELb0ELi2ELi4ELi4ELi4ELb0EEENS1_24CollectiveEpilogueBwdGQAISA_fSD_Li256ELb0ELb0EEENS1_25SingleTileBwdLPTSchedulerILb0ELi128ELb0EEEEEEEEEvNT_6ParamsE$_ZZN4cute13to_mixed_bitsINS_5tupleIJNS1_IJNS_1CILi4EEENS2_ILi8EEEEEES3_NS2_ILi1EEEEEENS1_IJNS1_IJNS2_ILi128EEENS2_ILi0EEEEEENS2_ILi16EEES9_EEENS1_IJNS1_IJiiEEEiS9_EEEEEDaRKT_RKT0_RKT1_ENKUlRKT_RKT0_RKT1_E_clIS3_SB_iEEDaSQ_ST_SW_,@function
        .size           $_ZN7cutlass13device_kernelIN5flash19enable_sm80_to_sm89INS1_16FlashAttnBwdSm80INS1_25CollectiveMainloopBwdSm80ILi2ELi2EN4cute5tupleIJNS5_1CILi128EEES8_NS7_ILi64EEEEEENS_10bfloat16_tEfNS_4arch4Sm80ELb1ELb0ELb1ELb0ELb0ELb0ELb0ELb0ELi2ELi4ELi4ELi4ELb0EEENS1_24CollectiveEpilogueBwdGQAISA_fSD_Li256ELb0ELb0EEENS1_25SingleTileBwdLPTSchedulerILb0ELi128ELb0EEEEEEEEEvNT_6ParamsE$_ZZN4cute13to_mixed_bitsINS_5tupleIJNS1_IJNS_1CILi4EEENS2_ILi8EEEEEES3_NS2_ILi1EEEEEENS1_IJNS1_IJNS2_ILi128EEENS2_ILi0EEEEEENS2_ILi16EEES9_EEENS1_IJNS1_IJiiEEEiS9_EEEEEDaRKT_RKT0_RKT1_ENKUlRKT_RKT0_RKT1_E_clIS3_SB_iEEDaSQ_ST_SW_,($_ZN7cutlass13device_kernelIN5flash19enable_sm80_to_sm89INS1_16FlashAttnBwdSm80INS1_25CollectiveMainloopBwdSm80ILi2ELi2EN4cute5tupleIJNS5_1CILi128EEES8_NS7_ILi64EEEEEENS_10bfloat16_tEfNS_4arch4Sm80ELb1ELb0ELb1ELb0ELb0ELb0ELb0ELb0ELi2ELi4ELi4ELi4ELb0EEENS1_24CollectiveEpilogueBwdGQAISA_fSD_Li256ELb0ELb0EEENS1_25SingleTileBwdLPTSchedulerILb0ELi128ELb0EEEEEEEEEvNT_6ParamsE$_ZZN4cute13to_mixed_bitsINS_5tupleIJNS1_IJNS_1CILi4EEENS2_ILi8EEEEEES3_NS2_ILi1EEEEEENS1_IJNS1_IJNS2_ILi128EEENS2_ILi0EEEEEENS2_ILi16EEES9_EEENS1_IJNS1_IJiiEEEiS9_EEEEEDaRKT_RKT0_RKT1_ENKUlRKT_RKT0_RKT1_E_clIS5_SA_SD_EEDaSQ_ST_SW_ - $_ZN7cutlass13device_kernelIN5flash19enable_sm80_to_sm89INS1_16FlashAttnBwdSm80INS1_25CollectiveMainloopBwdSm80ILi2ELi2EN4cute5tupleIJNS5_1CILi128EEES8_NS7_ILi64EEEEEENS_10bfloat16_tEfNS_4arch4Sm80ELb1ELb0ELb1ELb0ELb0ELb0ELb0ELb0ELi2ELi4ELi4ELi4ELb0EEENS1_24CollectiveEpilogueBwdGQAISA_fSD_Li256ELb0ELb0EEENS1_25SingleTileBwdLPTSchedulerILb0ELi128ELb0EEEEEEEEEvNT_6ParamsE$_ZZN4cute13to_mixed_bitsINS_5tupleIJNS1_IJNS_1CILi4EEENS2_ILi8EEEEEES3_NS2_ILi1EEEEEENS1_IJNS1_IJNS2_ILi128EEENS2_ILi0EEEEEENS2_ILi16EEES9_EEENS1_IJNS1_IJiiEEEiS9_EEEEEDaRKT_RKT0_RKT1_ENKUlRKT_RKT0_RKT1_E_clIS3_SB_iEEDaSQ_ST_SW_)
$_ZN7cutlass13device_kernelIN5flash19enable_sm80_to_sm89INS1_16FlashAttnBwdSm80INS1_25CollectiveMainloopBwdSm80ILi2ELi2EN4cute5tupleIJNS5_1CILi128EEES8_NS7_ILi64EEEEEENS_10bfloat16_tEfNS_4arch4Sm80ELb1ELb0ELb1ELb0ELb0ELb0ELb0ELb0ELi2ELi4ELi4ELi4ELb0EEENS1_24CollectiveEpilogueBwdGQAISA_fSD_Li256ELb0ELb0EEENS1_25SingleTileBwdLPTSchedulerILb0ELi128ELb0EEEEEEEEEvNT_6ParamsE$_ZZN4cute13to_mixed_bitsINS_5tupleIJNS1_IJNS_1CILi4EEENS2_ILi8EEEEEES3_NS2_ILi1EEEEEENS1_IJNS1_IJNS2_ILi128EEENS2_ILi0EEEEEENS2_ILi16EEES9_EEENS1_IJNS1_IJiiEEEiS9_EEEEEDaRKT_RKT0_RKT1_ENKUlRKT_RKT0_RKT1_E_clIS3_SB_iEEDaSQ_ST_SW_:
[----:B------:R-:W-:Y:S01]  /*baa0*/  MOV R8, R6 ;  /* 0x0000000600087202 */ /* 0x000fe20000000f00 */
[----:B------:R-:W-:Y:S02]  /*bab0*/  IMAD.MOV.U32 R9, RZ, RZ, 0x0 ;  /* 0x00000000ff097424 */ /* 0x000fe400078e00ff */
[----:B------:R-:W-:-:S05]  /*bac0*/  IMAD.SHL.U32 R2, R29, 0x10, RZ ;  /* 0x000000101d027824 */ /* 0x000fca00078e00ff */
[----:B------:R-:W-:Y:S01]  /*bad0*/  LOP3.LUT R2, R2, 0x30, RZ, 0xc0, !PT ;  /* 0x0000003002027812 */ /* 0x000fe200078ec0ff */
[----:B------:R-:W-:Y:S06]  /*bae0*/  RET.REL.NODEC R8 `(_ZN7cutlass13device_kernelIN5flash19enable_sm80_to_sm89INS1_16FlashAttnBwdSm80INS1_25CollectiveMainloopBwdSm80ILi2ELi2EN4cute5tupleIJNS5_1CILi128EEES8_NS7_ILi64EEEEEENS_10bfloat16_tEfNS_4arch4Sm80ELb1ELb0ELb1ELb0ELb0ELb0ELb0ELb0ELi2ELi4ELi4ELi4ELb0EEENS1_24CollectiveEpilogueBwdGQAISA_fSD_Li256ELb0ELb0EEENS1_25SingleTileBwdLPTSchedulerILb0ELi128ELb0EEEEEEEEEvNT_6ParamsE) ;  /* 0xffff451008007950 */ /* 0x000fec0003c3ffff */
        .type           $_ZN7cutlass13device_kernelIN5flash19enable_sm80_to_sm89INS1_16FlashAttnBwdSm80INS1_25CollectiveMainloopBwdSm80ILi2ELi2EN4cute5tupleIJNS5_1CILi128EEES8_NS7_ILi64EEEEEENS_10bfloat16_tEfNS_4arch4Sm80ELb1ELb0ELb1ELb0ELb0ELb0ELb0ELb0ELi2ELi4ELi4ELi4ELb0EEENS1_24CollectiveEpilogueBwdGQAISA_fSD_Li256ELb0ELb0EEENS1_25SingleTileBwdLPTSchedulerILb0ELi128ELb0EEEEEEEEEvNT_6ParamsE$_ZZN4cute13to_mixed_bitsINS_5tupleIJNS1_IJNS_1CILi4EEENS2_ILi8EEEEEES3_NS2_ILi1EEEEEENS1_IJNS1_IJNS2_ILi128EEENS2_ILi0EEEEEENS2_ILi16EEES9_EEENS1_IJNS1_IJiiEEEiS9_EEEEEDaRKT_RKT0_RKT1_ENKUlRKT_RKT0_RKT1_E_clIS5_SA_SD_EEDaSQ_ST_SW_,@function
        .size           $_ZN7cutlass13device_kernelIN5flash19enable_sm80_to_sm89INS1_16FlashAttnBwdSm80INS1_25CollectiveMainloopBwdSm80ILi2ELi2EN4cute5tupleIJNS5_1CILi128EEES8_NS7_ILi64EEEEEENS_10bfloat16_tEfNS_4arch4Sm80ELb1ELb0ELb1ELb0ELb0ELb0ELb0ELb0ELi2ELi4ELi4ELi4ELb0EEENS1_24CollectiveEpilogueBwdGQAISA_fSD_Li256ELb0ELb0EEENS1_25SingleTileBwdLPTSchedulerILb0ELi128ELb0EEEEEEEEEvNT_6ParamsE$_ZZN4cute13to_mixed_bitsINS_5tupleIJNS1_IJNS_1CILi4EEENS2_ILi8EEEEEES3_NS2_ILi1EEEEEENS1_IJNS1_IJNS2_ILi128EEENS2_ILi0EEEEEENS2_ILi16EEES9_EEENS1_IJNS1_IJiiEEEiS9_EEEEEDaRKT_RKT0_RKT1_ENKUlRKT_RKT0_RKT1_E_clIS5_SA_SD_EEDaSQ_ST_SW_,($_ZN7cutlass13device_kernelIN5flash19enable_sm80_to_sm89INS1_16FlashAttnBwdSm80INS1_25CollectiveMainloopBwdSm80ILi2ELi2EN4cute5tupleIJNS5_1CILi128EEES8_NS7_ILi64EEEEEENS_10bfloat16_tEfNS_4arch4Sm80ELb1ELb0ELb1ELb0ELb0ELb0ELb0ELb0ELi2ELi4ELi4ELi4ELb0EEENS1_24CollectiveEpilogueBwdGQAISA_fSD_Li256ELb0ELb0EEENS1_25SingleTileBwdLPTSchedulerILb0ELi128ELb0EEEEEEEEEvNT_6ParamsE$_ZZN4cute13to_mixed_bitsINS_5tupleIJNS_1CILi4EEENS2_ILi8EEEEEENS1_IJNS2_ILi0EEENS2_ILi64EEEEEENS1_IJiiEEEEEDaRKT_RKT0_RKT1_ENKUlDpRKT_E_clIJNS2_ILj0EEENS_9MixedBitsILj0ELj448EEEEEEDaSM_ - $_ZN7cutlass13device_kernelIN5flash19enable_sm80_to_sm89INS1_16FlashAttnBwdSm80INS1_25CollectiveMainloopBwdSm80ILi2ELi2EN4cute5tupleIJNS5_1CILi128EEES8_NS7_ILi64EEEEEENS_10bfloat16_tEfNS_4arch4Sm80ELb1ELb0ELb1ELb0ELb0ELb0ELb0ELb0ELi2ELi4ELi4ELi4ELb0EEENS1_24CollectiveEpilogueBwdGQAISA_fSD_Li256ELb0ELb0EEENS1_25SingleTileBwdLPTSchedulerILb0ELi128ELb0EEEEEEEEEvNT_6ParamsE$_ZZN4cute13to_mixed_bitsINS_5tupleIJNS1_IJNS_1CILi4EEENS2_ILi8EEEEEES3_NS2_ILi1EEEEEENS1_IJNS1_IJNS2_ILi128EEENS2_ILi0EEEEEENS2_ILi16EEES9_EEENS1_IJNS1_IJiiEEEiS9_EEEEEDaRKT_RKT0_RKT1_ENKUlRKT_RKT0_RKT1_E_clIS5_SA_SD_EEDaSQ_ST_SW_)
$_ZN7cutlass13device_kernelIN5flash19enable_sm80_to_sm89INS1_16FlashAttnBwdSm80INS1_25CollectiveMainloopBwdSm80ILi2ELi2EN4cute5tupleIJNS5_1CILi128EEES8_NS7_ILi64EEEEEENS_10bfloat16_tEfNS_4arch4Sm80ELb1ELb0ELb1ELb0ELb0ELb0ELb0ELb0ELi2ELi4ELi4ELi4ELb0EEENS1_24CollectiveEpilogueBwdGQAISA_fSD_Li256ELb0ELb0EEENS1_25SingleTileBwdLPTSchedulerILb0ELi128ELb0EEEEEEEEEvNT_6ParamsE$_ZZN4cute13to_mixed_bitsINS_5tupleIJNS1_IJNS_1CILi4EEENS2_ILi8EEEEEES3_NS2_ILi1EEEEEENS1_IJNS1_IJNS2_ILi128EEENS2_ILi0EEEEEENS2_ILi16EEES9_EEENS1_IJNS1_IJiiEEEiS9_EEEEEDaRKT_RKT0_RKT1_ENKUlRKT_RKT0_RKT1_E_clIS5_SA_SD_EEDaSQ_ST_SW_:
        /* <DEDUP_REMOVED lines=8> */
        .type           $_ZN7cutlass13device_kernelIN5flash19enable_sm80_to_sm89INS1_16FlashAttnBwdSm80INS1_25CollectiveMainloopBwdSm80ILi2ELi2EN4cute5tupleIJNS5_1CILi128EEES8_NS7_ILi64EEEEEENS_10bfloat16_tEfNS_4arch4Sm80ELb1ELb0ELb1ELb0ELb0ELb0ELb0ELb0ELi2ELi4ELi4ELi4ELb0EEENS1_24CollectiveEpilogueBwdGQAISA_fSD_Li256ELb0ELb0EEENS1_25SingleTileBwdLPTSchedulerILb0ELi128ELb0EEEEEEEEEvNT_6ParamsE$_ZZN4cute13to_mixed_bitsINS_5tupleIJNS_1CILi4EEENS2_ILi8EEEEEENS1_IJNS2_ILi0EEENS2_ILi64EEEEEENS1_IJiiEEEEEDaRKT_RKT0_RKT1_ENKUlDpRKT_E_clIJNS2_ILj0EEENS_9MixedBitsILj0ELj448EEEEEEDaSM_,@function
        .size           $_ZN7cutlass13device_kernelIN5flash19enable_sm80_to_sm89INS1_16FlashAttnBwdSm80INS1_25CollectiveMainloopBwdSm80ILi2ELi2EN4cute5tupleIJNS5_1CILi128EEES8_NS7_ILi64EEEEEENS_10bfloat16_tEfNS_4arch4Sm80ELb1ELb0ELb1ELb0ELb0ELb0ELb0ELb0ELi2ELi4ELi4ELi4ELb0EEENS1_24CollectiveEpilogueBwdGQAISA_fSD_Li256ELb0ELb0EEENS1_25SingleTileBwdLPTSchedulerILb0ELi128ELb0EEEEEEEEEvNT_6ParamsE$_ZZN4cute13to_mixed_bitsINS_5tupleIJNS_1CILi4EEENS2_ILi8EEEEEENS1_IJNS2_ILi0EEENS2_ILi64EEEEEENS1_IJiiEEEEEDaRKT_RKT0_RKT1_ENKUlDpRKT_E_clIJNS2_ILj0EEENS_9MixedBitsILj0ELj448EEEEEEDaSM_,($_ZN7cutlass13device_kernelIN5flash19enable_sm80_to_sm89INS1_16FlashAttnBwdSm80INS1_25CollectiveMainloopBwdSm80ILi2ELi2EN4cute5tupleIJNS5_1CILi128EEES8_NS7_ILi64EEEEEENS_10bfloat16_tEfNS_4arch4Sm80ELb1ELb0ELb1ELb0ELb0ELb0ELb0ELb0ELi2ELi4ELi4ELi4ELb0EEENS1_24CollectiveEpilogueBwdGQAISA_fSD_Li256ELb0ELb0EEENS1_25SingleTileBwdLPTSchedulerILb0ELi128ELb0EEEEEEEEEvNT_6ParamsE$_ZZN4cute13to_mixed_bitsINS_5tupleIJNS_1CILi4EEENS2_ILi8EEEEEENS1_IJNS2_ILi0EEENS2_ILi64EEEEEENS1_IJiiEEEEEDaRKT_RKT0_RKT1_ENKUlRKT_RKT0_RKT1_E_clIS4_S7_iEEDaSL_SO_SR_ - $_ZN7cutlass13device_kernelIN5flash19enable_sm80_to_sm89INS1_16FlashAttnBwdSm80INS1_25CollectiveMainloopBwdSm80ILi2ELi2EN4cute5tupleIJNS5_1CILi128EEES8_NS7_ILi64EEEEEENS_10bfloat16_tEfNS_4arch4Sm80ELb1ELb0ELb1ELb0ELb0ELb0ELb0ELb0ELi2ELi4ELi4ELi4ELb0EEENS1_24CollectiveEpilogueBwdGQAISA_fSD_Li256ELb0ELb0EEENS1_25SingleTileBwdLPTSchedulerILb0ELi128ELb0EEEEEEEEEvNT_6ParamsE$_ZZN4cute13to_mixed_bitsINS_5tupleIJNS_1CILi4EEENS2_ILi8EEEEEENS1_IJNS2_ILi0EEENS2_ILi64EEEEEENS1_IJiiEEEEEDaRKT_RKT0_RKT1_ENKUlDpRKT_E_clIJNS2_ILj0EEENS_9MixedBitsILj0ELj448EEEEEEDaSM_)
$_ZN7cutlass13device_kernelIN5flash19enable_sm80_to_sm89INS1_16FlashAttnBwdSm80INS1_25CollectiveMainloopBwdSm80ILi2ELi2EN4cute5tupleIJNS5_1CILi128EEES8_NS7_ILi64EEEEEENS_10bfloat16_tEfNS_4arch4Sm80ELb1ELb0ELb1ELb0ELb0ELb0ELb0ELb0ELi2ELi4ELi4ELi4ELb0EEENS1_24CollectiveEpilogueBwdGQAISA_fSD_Li256ELb0ELb0EEENS1_25SingleTileBwdLPTSchedulerILb0ELi128ELb0EEEEEEEEEvNT_6ParamsE$_ZZN4cute13to_mixed_bitsINS_5tupleIJNS_1CILi4EEENS2_ILi8EEEEEENS1_IJNS2_ILi0EEENS2_ILi64EEEEEENS1_IJiiEEEEEDaRKT_RKT0_RKT1_ENKUlDpRKT_E_clIJNS2_ILj0EEENS_9MixedBitsILj0ELj448EEEEEEDaSM_:
[----:B------:R-:W-:Y:S01]  /*bb70*/  IMAD.MOV.U32 R8, RZ, RZ, R2 ;  /* 0x000000ffff087224 */ /* 0x000fe200078e0002 */
[----:B------:R-:W-:Y:S02]  /*bb80*/  MOV R9, 0x0 ;  /* 0x0000000000097802 */ /* 0x000fe40000000f00 */
[----:B------:R-:W-:Y:S02]  /*bb90*/  LOP3.LUT R3, R3, 0x1c0, RZ, 0xc0, !PT ;  /* 0x000001c003037812 */ /* 0x000fe400078ec0ff */
[----:B------:R-:W-:Y:S05]  /*bba0*/  RET.REL.NODEC R8 `(_ZN7cutlass13device_kernelIN5flash19enable_sm80_to_sm89INS1_16FlashAttnBwdSm80INS1_25CollectiveMainloopBwdSm80ILi2ELi2EN4cute5tupleIJNS5_1CILi128EEES8_NS7_ILi64EEEEEENS_10bfloat16_tEfNS_4arch4Sm80ELb1ELb0ELb1ELb0ELb0ELb0ELb0ELb0ELi2ELi4ELi4ELi4ELb0EEENS1_24CollectiveEpilogueBwdGQAISA_fSD_Li256ELb0ELb0EEENS1_25SingleTileBwdLPTSchedulerILb0ELi128ELb0EEEEEEEEEvNT_6ParamsE) ;  /* 0xffff445008007950 */ /* 0x000fea0003c3ffff */
        .type           $_ZN7cutlass13device_kernelIN5flash19enable_sm80_to_sm89INS1_16FlashAttnBwdSm80INS1_25CollectiveMainloopBwdSm80ILi2ELi2EN4cute5tupleIJNS5_1CILi128EEES8_NS7_ILi64EEEEEENS_10bfloat16_tEfNS_4arch4Sm80ELb1ELb0ELb1ELb0ELb0ELb0ELb0ELb0ELi2ELi4ELi4ELi4ELb0EEENS1_24CollectiveEpilogueBwdGQAISA_fSD_Li256ELb0ELb0EEENS1_25SingleTileBwdLPTSchedulerILb0ELi128ELb0EEEEEEEEEvNT_6ParamsE$_ZZN4cute13to_mixed_bitsINS_5tupleIJNS_1CILi4EEENS2_ILi8EEEEEENS1_IJNS2_ILi0EEENS2_ILi64EEEEEENS1_IJiiEEEEEDaRKT_RKT0_RKT1_ENKUlRKT_RKT0_RKT1_E_clIS4_S7_iEEDaSL_SO_SR_,@function
        .size           $_ZN7cutlass13device_kernelIN5flash19enable_sm80_to_sm89INS1_16FlashAttnBwdSm80INS1_25CollectiveMainloopBwdSm80ILi2ELi2EN4cute5tupleIJNS5_1CILi128EEES8_NS7_ILi64EEEEEENS_10bfloat16_tEfNS_4arch4Sm80ELb1ELb0ELb1ELb0ELb0ELb0ELb0ELb0ELi2ELi4ELi4ELi4ELb0EEENS1_24CollectiveEpilogueBwdGQAISA_fSD_Li256ELb0ELb0EEENS1_25SingleTileBwdLPTSchedulerILb0ELi128ELb0EEEEEEEEEvNT_6ParamsE$_ZZN4cute13to_mixed_bitsINS_5tupleIJNS_1CILi4EEENS2_ILi8EEEEEENS1_IJNS2_ILi0EEENS2_ILi64EEEEEENS1_IJiiEEEEEDaRKT_RKT0_RKT1_ENKUlRKT_RKT0_RKT1_E_clIS4_S7_iEEDaSL_SO_SR_,($_ZN7cutlass13device_kernelIN5flash19enable_sm80_to_sm89INS1_16FlashAttnBwdSm80INS1_25CollectiveMainloopBwdSm80ILi2ELi2EN4cute5tupleIJNS5_1CILi128EEES8_NS7_ILi64EEEEEENS_10bfloat16_tEfNS_4arch4Sm80ELb1ELb0ELb1ELb0ELb0ELb0ELb0ELb0ELi2ELi4ELi4ELi4ELb0EEENS1_24CollectiveEpilogueBwdGQAISA_fSD_Li256ELb0ELb0EEENS1_25SingleTileBwdLPTSchedulerILb0ELi128ELb0EEEEEEEEEvNT_6ParamsE$_ZZN4cute13to_mixed_bitsINS_5tupleIJNS_1CILi4EEENS2_ILi8EEEEEENS1_IJNS2_ILi128EEENS2_ILi0EEEEEENS1_IJiiEEEEEDaRKT_RKT0_RKT1_ENKUlDpRKT_E_clIJNS_9MixedBitsILj0ELj384EEENS2_ILj0EEEEEEDaSM_ - $_ZN7cutlass13device_kernelIN5flash19enable_sm80_to_sm89INS1_16FlashAttnBwdSm80INS1_25CollectiveMainloopBwdSm80ILi2ELi2EN4cute5tupleIJNS5_1CILi128EEES8_NS7_ILi64EEEEEENS_10bfloat16_tEfNS_4arch4Sm80ELb1ELb0ELb1ELb0ELb0ELb0ELb0ELb0ELi2ELi4ELi4ELi4ELb0EEENS1_24CollectiveEpilogueBwdGQAISA_fSD_Li256ELb0ELb0EEENS1_25SingleTileBwdLPTSchedulerILb0ELi128ELb0EEEEEEEEEvNT_6ParamsE$_ZZN4cute13to_mixed_bitsINS_5tupleIJNS_1CILi4EEENS2_ILi8EEEEEENS1_IJNS2_ILi0EEENS2_ILi64EEEEEENS1_IJiiEEEEEDaRKT_RKT0_RKT1_ENKUlRKT_RKT0_RKT1_E_clIS4_S7_iEEDaSL_SO_SR_)
$_ZN7cutlass13device_kernelIN5flash19enable_sm80_to_sm89INS1_16FlashAttnBwdSm80INS1_25CollectiveMainloopBwdSm80ILi2ELi2EN4cute5tupleIJNS5_1CILi128EEES8_NS7_ILi64EEEEEENS_10bfloat16_tEfNS_4arch4Sm80ELb1ELb0ELb1ELb0ELb0ELb0ELb0ELb0ELi2ELi4ELi4ELi4ELb0EEENS1_24CollectiveEpilogueBwdGQAISA_fSD_Li256ELb0ELb0EEENS1_25SingleTileBwdLPTSchedulerILb0ELi128ELb0EEEEEEEEEvNT_6ParamsE$_ZZN4cute13to_mixed_bitsINS_5tupleIJNS_1CILi4EEENS2_ILi8EEEEEENS1_IJNS2_ILi0EEENS2_ILi64EEEEEENS1_IJiiEEEEEDaRKT_RKT0_RKT1_ENKUlRKT_RKT0_RKT1_E_clIS4_S7_iEEDaSL_SO_SR_:
[----:B------:R-:W-:Y:S01]  /*bbb0*/  MOV R8, R2 ;  /* 0x0000000200087202 */ /* 0x000fe20000000f00 */
[----:B------:R-:W-:Y:S02]  /*bbc0*/  IMAD.MOV.U32 R9, RZ, RZ, 0x0 ;  /* 0x00000000ff097424 */ /* 0x000fe400078e00ff */
[----:B------:R-:W-:-:S05]  /*bbd0*/  IMAD.SHL.U32 R3, R3, 0x40, RZ ;  /* 0x0000004003037824 */ /* 0x000fca00078e00ff */
[----:B------:R-:W-:Y:S01]  /*bbe0*/  LOP3.LUT R3, R3, 0x1c0, RZ, 0xc0, !PT ;  /* 0x000001c003037812 */ /* 0x000fe200078ec0ff */
[----:B------:R-:W-:Y:S06]  /*bbf0*/  RET.REL.NODEC R8 `(_ZN7cutlass13device_kernelIN5flash19enable_sm80_to_sm89INS1_16FlashAttnBwdSm80INS1_25CollectiveMainloopBwdSm80ILi2ELi2EN4cute5tupleIJNS5_1CILi128EEES8_NS7_ILi64EEEEEENS_10bfloat16_tEfNS_4arch4Sm80ELb1ELb0ELb1ELb0ELb0ELb0ELb0ELb0ELi2ELi4ELi4ELi4ELb0EEENS1_24CollectiveEpilogueBwdGQAISA_fSD_Li256ELb0ELb0EEENS1_25SingleTileBwdLPTSchedulerILb0ELi128ELb0EEEEEEEEEvNT_6ParamsE) ;  /* 0xffff440008007950 */ /* 0x000fec0003c3ffff */
        .type           $_ZN7cutlass13device_kernelIN5flash19enable_sm80_to_sm89INS1_16FlashAttnBwdSm80INS1_25CollectiveMainloopBwdSm80ILi2ELi2EN4cute5tupleIJNS5_1CILi128EEES8_NS7_ILi64EEEEEENS_10bfloat16_tEfNS_4arch4Sm80ELb1ELb0ELb1ELb0ELb0ELb0ELb0ELb0ELi2ELi4ELi4ELi4ELb0EEENS1_24CollectiveEpilogueBwdGQAISA_fSD_Li256ELb0ELb0EEENS1_25SingleTileBwdLPTSchedulerILb0ELi128ELb0EEEEEEEEEvNT_6ParamsE$_ZZN4cute13to_mixed_bitsINS_5tupleIJNS_1CILi4EEENS2_ILi8EEEEEENS1_IJNS2_ILi128EEENS2_ILi0EEEEEENS1_IJiiEEEEEDaRKT_RKT0_RKT1_ENKUlDpRKT_E_clIJNS_9MixedBitsILj0ELj384EEENS2_ILj0EEEEEEDaSM_,@function
        .size           $_ZN7cutlass13device_kernelIN5flash19enable_sm80_to_sm89INS1_16FlashAttnBwdSm80INS1_25CollectiveMainloopBwdSm80ILi2ELi2EN4cute5tupleIJNS5_1CILi128EEES8_NS7_ILi64EEEEEENS_10bfloat16_tEfNS_4arch4Sm80ELb1ELb0ELb1ELb0ELb0ELb0ELb0ELb0ELi2ELi4ELi4ELi4ELb0EEENS1_24CollectiveEpilogueBwdGQAISA_fSD_Li256ELb0ELb0EEENS1_25SingleTileBwdLPTSchedulerILb0ELi128ELb0EEEEEEEEEvNT_6ParamsE$_ZZN4cute13to_mixed_bitsINS_5tupleIJNS_1CILi4EEENS2_ILi8EEEEEENS1_IJNS2_ILi128EEENS2_ILi0EEEEEENS1_IJiiEEEEEDaRKT_RKT0_RKT1_ENKUlDpRKT_E_clIJNS_9MixedBitsILj0ELj384EEENS2_ILj0EEEEEEDaSM_,($_ZN7cutlass13device_kernelIN5flash19enable_sm80_to_sm89INS1_16FlashAttnBwdSm80INS1_25CollectiveMainloopBwdSm80ILi2ELi2EN4cute5tupleIJNS5_1CILi128EEES8_NS7_ILi64EEEEEENS_10bfloat16_tEfNS_4arch4Sm80ELb1ELb0ELb1ELb0ELb0ELb0ELb0ELb0ELi2ELi4ELi4ELi4ELb0EEENS1_24CollectiveEpilogueBwdGQAISA_fSD_Li256ELb0ELb0EEENS1_25SingleTileBwdLPTSchedulerILb0ELi128ELb0EEEEEEEEEvNT_6ParamsE$_ZZN4cute13to_mixed_bitsINS_5tupleIJNS_1CILi4EEENS2_ILi8EEEEEENS1_IJNS2_ILi128EEENS2_ILi0EEEEEENS1_IJiiEEEEEDaRKT_RKT0_RKT1_ENKUlRKT_RKT0_RKT1_E_clIS3_S6_iEEDaSL_SO_SR_ - $_ZN7cutlass13device_kernelIN5flash19enable_sm80_to_sm89INS1_16FlashAttnBwdSm80INS1_25CollectiveMainloopBwdSm80ILi2ELi2EN4cute5tupleIJNS5_1CILi128EEES8_NS7_ILi64EEEEEENS_10bfloat16_tEfNS_4arch4Sm80ELb1ELb0ELb1ELb0ELb0ELb0ELb0ELb0ELi2ELi4ELi4ELi4ELb0EEENS1_24CollectiveEpilogueBwdGQAISA_fSD_Li256ELb0ELb0EEENS1_25SingleTileBwdLPTSchedulerILb0ELi128ELb0EEEEEEEEEvNT_6ParamsE$_ZZN4cute13to_mixed_bitsINS_5tupleIJNS_1CILi4EEENS2_ILi8EEEEEENS1_IJNS2_ILi128EEENS2_ILi0EEEEEENS1_IJiiEEEEEDaRKT_RKT0_RKT1_ENKUlDpRKT_E_clIJNS_9MixedBitsILj0ELj384EEENS2_ILj0EEEEEEDaSM_)
$_ZN7cutlass13device_kernelIN5flash19enable_sm80_to_sm89INS1_16FlashAttnBwdSm80INS1_25CollectiveMainloopBwdSm80ILi2ELi2EN4cute5tupleIJNS5_1CILi128EEES8_NS7_ILi64EEEEEENS_10bfloat16_tEfNS_4arch4Sm80ELb1ELb0ELb1ELb0ELb0ELb0ELb0ELb0ELi2ELi4ELi4ELi4ELb0EEENS1_24CollectiveEpilogueBwdGQAISA_fSD_Li256ELb0ELb0EEENS1_25SingleTileBwdLPTSchedulerILb0ELi128ELb0EEEEEEEEEvNT_6ParamsE$_ZZN4cute13to_mixed_bitsINS_5tupleIJNS_1CILi4EEENS2_ILi8EEEEEENS1_IJNS2_ILi128EEENS2_ILi0EEEEEENS1_IJiiEEEEEDaRKT_RKT0_RKT1_ENKUlDpRKT_E_clIJNS_9MixedBitsILj0ELj384EEENS2_ILj0EEEEEEDaSM_:
[----:B------:R-:W-:Y:S01]  /*bc00*/  IMAD.MOV.U32 R8, RZ, RZ, R2 ;  /* 0x000000ffff087224 */ /* 0x000fe200078e0002 */
[----:B------:R-:W-:Y:S02]  /*bc10*/  MOV R9, 0x0 ;  /* 0x0000000000097802 */ /* 0x000fe40000000f00 */
[----:B------:R-:W-:Y:S02]  /*bc20*/  LOP3.LUT R3, R3, 0x180, RZ, 0xc0, !PT ;  /* 0x0000018003037812 */ /* 0x000fe400078ec0ff */
[----:B------:R-:W-:Y:S05]  /*bc30*/  RET.REL.NODEC R8 `(_ZN7cutlass13device_kernelIN5flash19enable_sm80_to_sm89INS1_16FlashAttnBwdSm80INS1_25CollectiveMainloopBwdSm80ILi2ELi2EN4cute5tupleIJNS5_1CILi128EEES8_NS7_ILi64EEEEEENS_10bfloat16_tEfNS_4arch4Sm80ELb1ELb0ELb1ELb0ELb0ELb0ELb0ELb0ELi2ELi4ELi4ELi4ELb0EEENS1_24CollectiveEpilogueBwdGQAISA_fSD_Li256ELb0ELb0EEENS1_25SingleTileBwdLPTSchedulerILb0ELi128ELb0EEEEEEEEEvNT_6ParamsE) ;  /* 0xffff43c008007950 */ /* 0x000fea0003c3ffff */
        .type           $_ZN7cutlass13device_kernelIN5flash19enable_sm80_to_sm89INS1_16FlashAttnBwdSm80INS1_25CollectiveMainloopBwdSm80ILi2ELi2EN4cute5tupleIJNS5_1CILi128EEES8_NS7_ILi64EEEEEENS_10bfloat16_tEfNS_4arch4Sm80ELb1ELb0ELb1ELb0ELb0ELb0ELb0ELb0ELi2ELi4ELi4ELi4ELb0EEENS1_24CollectiveEpilogueBwdGQAISA_fSD_Li256ELb0ELb0EEENS1_25SingleTileBwdLPTSchedulerILb0ELi128ELb0EEEEEEEEEvNT_6ParamsE$_ZZN4cute13to_mixed_bitsINS_5tupleIJNS_1CILi4EEENS2_ILi8EEEEEENS1_IJNS2_ILi128EEENS2_ILi0EEEEEENS1_IJiiEEEEEDaRKT_RKT0_RKT1_ENKUlRKT_RKT0_RKT1_E_clIS3_S6_iEEDaSL_SO_SR_,@function
        .size           $_ZN7cutlass13device_kernelIN5flash19enable_sm80_to_sm89INS1_16FlashAttnBwdSm80INS1_25CollectiveMainloopBwdSm80ILi2ELi2EN4cute5tupleIJNS5_1CILi128EEES8_NS7_ILi64EEEEEENS_10bfloat16_tEfNS_4arch4Sm80ELb1ELb0ELb1ELb0ELb0ELb0ELb0ELb0ELi2ELi4ELi4ELi4ELb0EEENS1_24CollectiveEpilogueBwdGQAISA_fSD_Li256ELb0ELb0EEENS1_25SingleTileBwdLPTSchedulerILb0ELi128ELb0EEEEEEEEEvNT_6ParamsE$_ZZN4cute13to_mixed_bitsINS_5tupleIJNS_1CILi4EEENS2_ILi8EEEEEENS1_IJNS2_ILi128EEENS2_ILi0EEEEEENS1_IJiiEEEEEDaRKT_RKT0_RKT1_ENKUlRKT_RKT0_RKT1_E_clIS3_S6_iEEDaSL_SO_SR_,($_ZN7cutlass13device_kernelIN5flash19enable_sm80_to_sm89INS1_16FlashAttnBwdSm80INS1_25CollectiveMainloopBwdSm80ILi2ELi2EN4cute5tupleIJNS5_1CILi128EEES8_NS7_ILi64EEEEEENS_10bfloat16_tEfNS_4arch4Sm80ELb1ELb0ELb1ELb0ELb0ELb0ELb0ELb0ELi2ELi4ELi4ELi4ELb0EEENS1_24CollectiveEpilogueBwdGQAISA_fSD_Li256ELb0ELb0EEENS1_25SingleTileBwdLPTSchedulerILb0ELi128ELb0EEEEEEEEEvNT_6ParamsE$_ZZN4cute14logical_divideINS_5tupleIJNS1_IJNS_1CILi8EEENS2_ILi1EEEEEENS1_IJNS2_ILi2EEEEEEEEENS1_IJNS1_IJS4_NS2_ILi0EEEEEENS1_IJiEEEEEENS1_IJS5_NS_6LayoutIS4_S9_EEEEEEEDaRKNSD_IT_T0_EERKT1_ENKUlRKT_RKT0_E_clINSD_IS7_SB_EESE_EEDaSQ_ST_ - $_ZN7cutlass13device_kernelIN5flash19enable_sm80_to_sm89INS1_16FlashAttnBwdSm80INS1_25CollectiveMainloopBwdSm80ILi2ELi2EN4cute5tupleIJNS5_1CILi128EEES8_NS7_ILi64EEEEEENS_10bfloat16_tEfNS_4arch4Sm80ELb1ELb0ELb1ELb0ELb0ELb0ELb0ELb0ELi2ELi4ELi4ELi4ELb0EEENS1_24CollectiveEpilogueBwdGQAISA_fSD_Li256ELb0ELb0EEENS1_25SingleTileBwdLPTSchedulerILb0ELi128ELb0EEEEEEEEEvNT_6ParamsE$_ZZN4cute13to_mixed_bitsINS_5tupleIJNS_1CILi4EEENS2_ILi8EEEEEENS1_IJNS2_ILi128EEENS2_ILi0EEEEEENS1_IJiiEEEEEDaRKT_RKT0_RKT1_ENKUlRKT_RKT0_RKT1_E_clIS3_S6_iEEDaSL_SO_SR_)
$_ZN7cutlass13device_kernelIN5flash19enable_sm80_to_sm89INS1_16FlashAttnBwdSm80INS1_25CollectiveMainloopBwdSm80ILi2ELi2EN4cute5tupleIJNS5_1CILi128EEES8_NS7_ILi64EEEEEENS_10bfloat16_tEfNS_4arch4Sm80ELb1ELb0ELb1ELb0ELb0ELb0ELb0ELb0ELi2ELi4ELi4ELi4ELb0EEENS1_24CollectiveEpilogueBwdGQAISA_fSD_Li256ELb0ELb0EEENS1_25SingleTileBwdLPTSchedulerILb0ELi128ELb0EEEEEEEEEvNT_6ParamsE$_ZZN4cute13to_mixed_bitsINS_5tupleIJNS_1CILi4EEENS2_ILi8EEEEEENS1_IJNS2_ILi128EEENS2_ILi0EEEEEENS1_IJiiEEEEEDaRKT_RKT0_RKT1_ENKUlRKT_RKT0_RKT1_E_clIS3_S6_iEEDaSL_SO_SR_:
[----:B------:R-:W-:Y:S01]  /*bc40*/  MOV R8, R2 ;  /* 0x0000000200087202 */ /* 0x000fe20000000f00 */
[----:B------:R-:W-:Y:S02]  /*bc50*/  IMAD.MOV.U32 R9, RZ, RZ, 0x0 ;  /* 0x00000000ff097424 */ /* 0x000fe400078e00ff */
[----:B------:R-:W-:-:S05]  /*bc60*/  IMAD.SHL.U32 R3, R3, 0x80, RZ ;  /* 0x0000008003037824 */ /* 0x000fca00078e00ff */
[----:B------:R-:W-:Y:S01]  /*bc70*/  LOP3.LUT R3, R3, 0x180, RZ, 0xc0, !PT ;  /* 0x0000018003037812 */ /* 0x000fe200078ec0ff */
[----:B------:R-:W-:Y:S06]  /*bc80*/  RET.REL.NODEC R8 `(_ZN7cutlass13device_kernelIN5flash19enable_sm80_to_sm89INS1_16FlashAttnBwdSm80INS1_25CollectiveMainloopBwdSm80ILi2ELi2EN4cute5tupleIJNS5_1CILi128EEES8_NS7_ILi64EEEEEENS_10bfloat16_tEfNS_4arch4Sm80ELb1ELb0ELb1ELb0ELb0ELb0ELb0ELb0ELi2ELi4ELi4ELi4ELb0EEENS1_24CollectiveEpilogueBwdGQAISA_fSD_Li256ELb0ELb0EEENS1_25SingleTileBwdLPTSchedulerILb0ELi128ELb0EEEEEEEEEvNT_6ParamsE) ;  /* 0xffff437008007950 */ /* 0x000fec0003c3ffff */
        .type           $_ZN7cutlass13device_kernelIN5flash19enable_sm80_to_sm89INS1_16FlashAttnBwdSm80INS1_25CollectiveMainloopBwdSm80ILi2ELi2EN4cute5tupleIJNS5_1CILi128EEES8_NS7_ILi64EEEEEENS_10bfloat16_tEfNS_4arch4Sm80ELb1ELb0ELb1ELb0ELb0ELb0ELb0ELb0ELi2ELi4ELi4ELi4ELb0EEENS1_24CollectiveEpilogueBwdGQAISA_fSD_Li256ELb0ELb0EEENS1_25SingleTileBwdLPTSchedulerILb0ELi128ELb0EEEEEEEEEvNT_6ParamsE$_ZZN4cute14logical_divideINS_5tupleIJNS1_IJNS_1CILi8EEENS2_ILi1EEEEEENS1_IJNS2_ILi2EEEEEEEEENS1_IJNS1_IJS4_NS2_ILi0EEEEEENS1_IJiEEEEEENS1_IJS5_NS_6LayoutIS4_S9_EEEEEEEDaRKNSD_IT_T0_EERKT1_ENKUlRKT_RKT0_E_clINSD_IS7_SB_EESE_EEDaSQ_ST_,@function
        .size           $_ZN7cutlass13device_kernelIN5flash19enable_sm80_to_sm89INS1_16FlashAttnBwdSm80INS1_25CollectiveMainloopBwdSm80ILi2ELi2EN4cute5tupleIJNS5_1CILi128EEES8_NS7_ILi64EEEEEENS_10bfloat16_tEfNS_4arch4Sm80ELb1ELb0ELb1ELb0ELb0ELb0ELb0ELb0ELi2ELi4ELi4ELi4ELb0EEENS1_24CollectiveEpilogueBwdGQAISA_fSD_Li256ELb0ELb0EEENS1_25SingleTileBwdLPTSchedulerILb0ELi128ELb0EEEEEEEEEvNT_6ParamsE$_ZZN4cute14logical_divideINS_5tupleIJNS1_IJNS_1CILi8EEENS2_ILi1EEEEEENS1_IJNS2_ILi2EEEEEEEEENS1_IJNS1_IJS4_NS2_ILi0EEEEEENS1_IJiEEEEEENS1_IJS5_NS_6LayoutIS4_S9_EEEEEEEDaRKNSD_IT_T0_EERKT1_ENKUlRKT_RKT0_E_clINSD_IS7_SB_EESE_EEDaSQ_ST_,($_ZN7cutlass13device_kernelIN5flash19enable_sm80_to_sm89INS1_16FlashAttnBwdSm80INS1_25CollectiveMainloopBwdSm80ILi2ELi2EN4cute5tupleIJNS5_1CILi128EEES8_NS7_ILi64EEEEEENS_10bfloat16_tEfNS_4arch4Sm80ELb1ELb0ELb1ELb0ELb0ELb0ELb0ELb0ELi2ELi4ELi4ELi4ELb0EEENS1_24CollectiveEpilogueBwdGQAISA_fSD_Li256ELb0ELb0EEENS1_25SingleTileBwdLPTSchedulerILb0ELi128ELb0EEEEEEEEEvNT_6ParamsE$_ZZN4cute14transform_leafINS_15ArithmeticTupleIJiiEEENS_8identityEEEDaRKT_OT0_ENKUlRKT_E_clIiEEDaSB_ - $_ZN7cutlass13device_kernelIN5flash19enable_sm80_to_sm89INS1_16FlashAttnBwdSm80INS1_25CollectiveMainloopBwdSm80ILi2ELi2EN4cute5tupleIJNS5_1CILi128EEES8_NS7_ILi64EEEEEENS_10bfloat16_tEfNS_4arch4Sm80ELb1ELb0ELb1ELb0ELb0ELb0ELb0ELb0ELi2ELi4ELi4ELi4ELb0EEENS1_24CollectiveEpilogueBwdGQAISA_fSD_Li256ELb0ELb0EEENS1_25SingleTileBwdLPTSchedulerILb0ELi128ELb0EEEEEEEEEvNT_6ParamsE$_ZZN4cute14logical_divideINS_5tupleIJNS1_IJNS_1CILi8EEENS2_ILi1EEEEEENS1_IJNS2_ILi2EEEEEEEEENS1_IJNS1_IJS4_NS2_ILi0EEEEEENS1_IJiEEEEEENS1_IJS5_NS_6LayoutIS4_S9_EEEEEEEDaRKNSD_IT_T0_EERKT1_ENKUlRKT_RKT0_E_clINSD_IS7_SB_EESE_EEDaSQ_ST_)
$_ZN7cutlass13device_kernelIN5flash19enable_sm80_to_sm89INS1_16FlashAttnBwdSm80INS1_25CollectiveMainloopBwdSm80ILi2ELi2EN4cute5tupleIJNS5_1CILi128EEES8_NS7_ILi64EEEEEENS_10bfloat16_tEfNS_4arch4Sm80ELb1ELb0ELb1ELb0ELb0ELb0ELb0ELb0ELi2ELi4ELi4ELi4ELb0EEENS1_24CollectiveEpilogueBwdGQAISA_fSD_Li256ELb0ELb0EEENS1_25SingleTileBwdLPTSchedulerILb0ELi128ELb0EEEEEEEEEvNT_6ParamsE$_ZZN4cute14logical_divideINS_5tupleIJNS1_IJNS_1CILi8EEENS2_ILi1EEEEEENS1_IJNS2_ILi2EEEEEEEEENS1_IJNS1_IJS4_NS2_ILi0EEEEEENS1_IJiEEEEEENS1_IJS5_NS_6LayoutIS4_S9_EEEEEEEDaRKNSD_IT_T0_EERKT1_ENKUlRKT_RKT0_E_clINSD_IS7_SB_EESE_EEDaSQ_ST_:
[----:B------:R-:W-:-:S05]  /*bc90*/  IADD3 R7, R2, -c[0x0][0x20], RZ ;  /* 0x8000080002077a10 */ /* 0x000fca0007ffe0ff */
[----:B------:R1:W5:Y:S01]  /*bca0*/  LDL R3, [R7] ;  /* 0x0000000007037983 */ /* 0x0003620000100800 */
[----:B------:R-:W-:Y:S02]  /*bcb0*/  IADD3 R13, R1, 0x1680, RZ ;  /* 0x00001680010d7810 */ /* 0x000fe40007ffe0ff */
[----:B------:R-:W-:Y:S02]  /*bcc0*/  MOV R6, 0xbd00 ;  /* 0x0000bd0000067802 */ /* 0x000fe40000000f00 */
[----:B------:R-:W-:-:S04]  /*bcd0*/  IADD3 R13, R13, c[0x0][0x20], RZ ;  /* 0x000008000d0d7a10 */ /* 0x000fc80007ffe0ff */
[----:B------:R-:W-:Y:S02]  /*bce0*/  IADD3 R2, R13, 0x4, RZ ;  /* 0x000000040d027810 */ /* 0x000fe40007ffe0ff */
[----:B-1---5:R-:W-:Y:S05]  /*bcf0*/  CALL.REL.NOINC `($_ZN7cutlass13device_kernelIN5flash19enable_sm80_to_sm89INS1_16FlashAttnBwdSm80INS1_25CollectiveMainloopBwdSm80ILi2ELi2EN4cute5tupleIJNS5_1CILi128EEES8_NS7_ILi64EEEEEENS_10bfloat16_tEfNS_4arch4Sm80ELb1ELb0ELb1ELb0ELb0ELb0ELb0ELb0ELi2ELi4ELi4ELi4ELb0EEENS1_24CollectiveEpilogueBwdGQAISA_fSD_Li256ELb0ELb0EEENS1_25SingleTileBwdLPTSchedulerILb0ELi128ELb0EEEEEEEEEvNT_6ParamsE$_ZN4cute5tupleIJNS_1CILi2EEEiEEC2ERKS2_RKi) ;  /* 0xffffec2000007944 */ /* 0x022fea0003c3ffff */
[----:B------:R1:W5:Y:S01]  /*bd00*/  LDL R3, [R7] ;  /* 0x0000000007037983 */ /* 0x0003620000100800 */
[----:B------:R-:W-:Y:S02]  /*bd10*/  MOV R2, R13 ;  /* 0x0000000d00027202 */ /* 0x000fe40000000f00 */
[----:B------:R-:W-:Y:S02]  /*bd20*/  MOV R6, 0xbd40 ;  /* 0x0000bd4000067802 */ /* 0x000fe40000000f00 */
[----:B-1---5:R-:W-:Y:S05]  /*bd30*/  CALL.REL.NOINC `($_ZN7cutlass13device_kernelIN5flash19enable_sm80_to_sm89INS1_16FlashAttnBwdSm80INS1_25CollectiveMainloopBwdSm80ILi2ELi2EN4cute5tupleIJNS5_1CILi128EEES8_NS7_ILi64EEEEEENS_10bfloat16_tEfNS_4arch4Sm80ELb1ELb0ELb1ELb0ELb0ELb0ELb0ELb0ELi2ELi4ELi4ELi4ELb0EEENS1_24CollectiveEpilogueBwdGQAISA_fSD_Li256ELb0ELb0EEENS1_25SingleTileBwdLPTSchedulerILb0ELi128ELb0EEEEEEEEEvNT_6ParamsE$_ZN4cute5tupleIJNS_1CILi2EEEiEEC2ERKS2_RKi) ;  /* 0xffffebe000007944 */ /* 0x022fea0003c3ffff */
[----:B------:R1:W5:Y:S01]  /*bd40*/  LDL R3, [R1+0x1680] ;  /* 0x0016800001037983 */ /* 0x0003620000100800 */
[----:B------:R-:W-:-:S03]  /*bd50*/  MOV R8, 0xbd70 ;  /* 0x0000bd7000087802 */ /* 0x000fc60000000f00 */
[----:B-1---5:R-:W-:Y:S05]  /*bd60*/  CALL.REL.NOINC `($_ZN7cutlass13device_kernelIN5flash19enable_sm80_to_sm89INS1_16FlashAttnBwdSm80INS1_25CollectiveMainloopBwdSm80ILi2ELi2EN4cute5tupleIJNS5_1CILi128EEES8_NS7_ILi64EEEEEENS_10bfloat16_tEfNS_4arch4Sm80ELb1ELb0ELb1ELb0ELb0ELb0ELb0ELb0ELi2ELi4ELi4ELi4ELb0EEENS1_24CollectiveEpilogueBwdGQAISA_fSD_Li256ELb0ELb0EEENS1_25SingleTileBwdLPTSchedulerILb0ELi128ELb0EEEEEEEEEvNT_6ParamsE$_ZZN4cute6detail16composition_implINS_1CILi2EEEiNS_5tupleIJNS2_ILi1EEES3_EEENS4_IJNS2_ILi0EEES5_EEEEEDaRKT_RKT0_RKT1_RKT2_ENKUlRKT_RKT0_E_clIS3_S5_EEDaSN_SQ_) ;  /* 0x0000095000007944 */ /* 0x022fea0003c00000 */
[----:B------:R-:W-:Y:S02]  /*bd70*/  MOV R8, 0xbd90 ;  /* 0x0000bd9000087802 */ /* 0x000fe40000000f00 */
[----:B-1---5:R-:W-:Y:S05]  /*bd80*/  CALL.REL.NOINC `($_ZN7cutlass13device_kernelIN5flash19enable_sm80_to_sm89INS1_16FlashAttnBwdSm80INS1_25CollectiveMainloopBwdSm80ILi2ELi2EN4cute5tupleIJNS5_1CILi128EEES8_NS7_ILi64EEEEEENS_10bfloat16_tEfNS_4arch4Sm80ELb1ELb0ELb1ELb0ELb0ELb0ELb0ELb0ELi2ELi4ELi4ELi4ELb0EEENS1_24CollectiveEpilogueBwdGQAISA_fSD_Li256ELb0ELb0EEENS1_25SingleTileBwdLPTSchedulerILb0ELi128ELb0EEEEEEEEEvNT_6ParamsE$_ZN4cute3eso3ESOILb1ELb0EJNS_1CILi0EEEiEEC2ERKS3_RKi) ;  /* 0xffffb64000007944 */ /* 0x022fea0003c3ffff */
[----:B-1----:R1:W5:Y:S01]  /*bd90*/  LDL R2, [R1+0x1680] ;  /* 0x0016800001027983 */ /* 0x0023620000100800 */
[----:B------:R-:W-:-:S03]  /*bda0*/  MOV R6, 0xbdc0 ;  /* 0x0000bdc000067802 */ /* 0x000fc60000000f00 */
[----:B-1---5:R-:W-:Y:S05]  /*bdb0*/  CALL.REL.NOINC `($_ZN7cutlass13device_kernelIN5flash19enable_sm80_to_sm89INS1_16FlashAttnBwdSm80INS1_25CollectiveMainloopBwdSm80ILi2ELi2EN4cute5tupleIJNS5_1CILi128EEES8_NS7_ILi64EEEEEENS_10bfloat16_tEfNS_4arch4Sm80ELb1ELb0ELb1ELb0ELb0ELb0ELb0ELb0ELi2ELi4ELi4ELi4ELb0EEENS1_24CollectiveEpilogueBwdGQAISA_fSD_Li256ELb0ELb0EEENS1_25SingleTileBwdLPTSchedulerILb0ELi128ELb0EEEEEEEEEvNT_6ParamsE$_ZN4cute5tupleIJNS0_IJNS_1CILi1EEENS1_ILi2EEEEEENS0_IJNS1_ILi0EEEiEEEEEC2ERKS4_RKS6_) ;  /* 0xffffe7b000007944 */ /* 0x022fea0003c3ffff */
[----:B-1----:R1:W5:Y:S01]  /*bdc0*/  LDL R3, [R1+0x1680] ;  /* 0x0016800001037983 */ /* 0x0023620000100800 */
[----:B------:R-:W-:-:S04]  /*bdd0*/  MOV R13, 0x0 ;  /* 0x00000000000d7802 */ /* 0x000fc80000000f00 */
[----:B------:R-:W-:Y:S05]  /*bde0*/  RET.REL.NODEC R12 `(_ZN7cutlass13device_kernelIN5flash19enable_sm80_to_sm89INS1_16FlashAttnBwdSm80INS1_25CollectiveMainloopBwdSm80ILi2ELi2EN4cute5tupleIJNS5_1CILi128EEES8_NS7_ILi64EEEEEENS_10bfloat16_tEfNS_4arch4Sm80ELb1ELb0ELb1ELb0ELb0ELb0ELb0ELb0ELi2ELi4ELi4ELi4ELb0EEENS1_24CollectiveEpilogueBwdGQAISA_fSD_Li256ELb0ELb0EEENS1_25SingleTileBwdLPTSchedulerILb0ELi128ELb0EEEEEEEEEvNT_6ParamsE) ;  /* 0xffff42100c007950 */ /* 0x000fea0003c3ffff */
        .type           $_ZN7cutlass13device_kernelIN5flash19enable_sm80_to_sm89INS1_16FlashAttnBwdSm80INS1_25CollectiveMainloopBwdSm80ILi2ELi2EN4cute5tupleIJNS5_1CILi128EEES8_NS7_ILi64EEEEEENS_10bfloat16_tEfNS_4arch4Sm80ELb1ELb0ELb1ELb0ELb0ELb0ELb0ELb0ELi2ELi4ELi4ELi4ELb0EEENS1_24CollectiveEpilogueBwdGQAISA_fSD_Li256ELb0ELb0EEENS1_25SingleTileBwdLPTSchedulerILb0ELi128ELb0EEEEEEEEEvNT_6ParamsE$_ZZN4cute14transform_leafINS_15ArithmeticTupleIJiiEEENS_8identityEEEDaRKT_OT0_ENKUlRKT_E_clIiEEDaSB_,@function
        .size           $_ZN7cutlass13device_kernelIN5flash19enable_sm80_to_sm89INS1_16FlashAttnBwdSm80INS1_25CollectiveMainloopBwdSm80ILi2ELi2EN4cute5tupleIJNS5_1CILi128EEES8_NS7_ILi64EEEEEENS_10bfloat16_tEfNS_4arch4Sm80ELb1ELb0ELb1ELb0ELb0ELb0ELb0ELb0ELi2ELi4ELi4ELi4ELb0EEENS1_24CollectiveEpilogueBwdGQAISA_fSD_Li256ELb0ELb0EEENS1_25SingleTileBwdLPTSchedulerILb0ELi128ELb0EEEEEEEEEvNT_6ParamsE$_ZZN4cute14transform_leafINS_15ArithmeticTupleIJiiEEENS_8identityEEEDaRKT_OT0_ENKUlRKT_E_clIiEEDaSB_,($_ZN7cutlass13device_kernelIN5flash19enable_sm80_to_sm89INS1_16FlashAttnBwdSm80INS1_25CollectiveMainloopBwdSm80ILi2ELi2EN4cute5tupleIJNS5_1CILi128EEES8_NS7_ILi64EEEEEENS_10bfloat16_tEfNS_4arch4Sm80ELb1ELb0ELb1ELb0ELb0ELb0ELb0ELb0ELi2ELi4ELi4ELi4ELb0EEENS1_24CollectiveEpilogueBwdGQAISA_fSD_Li256ELb0ELb0EEENS1_25SingleTileBwdLPTSchedulerILb0ELi128ELb0EEEEEEEEEvNT_6ParamsE$_ZZN4cute16flatten_to_tupleINS_5tupleIJNS1_IJiiEEENS_1CILi1024EEEEEEEEDaRKT_ENKUlRKT_E_clIS2_EEDaSB_ - $_ZN7cutlass13device_kernelIN5flash19enable_sm80_to_sm89INS1_16FlashAttnBwdSm80INS1_25CollectiveMainloopBwdSm80ILi2ELi2EN4cute5tupleIJNS5_1CILi128EEES8_NS7_ILi64EEEEEENS_10bfloat16_tEfNS_4arch4Sm80ELb1ELb0ELb1ELb0ELb0ELb0ELb0ELb0ELi2ELi4ELi4ELi4ELb0EEENS1_24CollectiveEpilogueBwdGQAISA_fSD_Li256ELb0ELb0EEENS1_25SingleTileBwdLPTSchedulerILb0ELi128ELb0EEEEEEEEEvNT_6ParamsE$_ZZN4cute14transform_leafINS_15ArithmeticTupleIJiiEEENS_8identityEEEDaRKT_OT0_ENKUlRKT_E_clIiEEDaSB_)
$_ZN7cutlass13device_kernelIN5flash19enable_sm80_to_sm89INS1_16FlashAttnBwdSm80INS1_25CollectiveMainloopBwdSm80ILi2ELi2EN4cute5tupleIJNS5_1CILi128EEES8_NS7_ILi64EEEEEENS_10bfloat16_tEfNS_4arch4Sm80ELb1ELb0ELb1ELb0ELb0ELb0ELb0ELb0ELi2ELi4ELi4ELi4ELb0EEENS1_24CollectiveEpilogueBwdGQAISA_fSD_Li256ELb0ELb0EEENS1_25SingleTileBwdLPTSchedulerILb0ELi128ELb0EEEEEEEEEvNT_6ParamsE$_ZZN4cute14transform_leafINS_15ArithmeticTupleIJiiEEENS_8identityEEEDaRKT_OT0_ENKUlRKT_E_clIiEEDaSB_:
[----:B------:R-:W-:Y:S02]  /*bdf0*/  MOV R76, R2 ;  /* 0x00000002004c7202 */ /* 0x000fe40000000f00 */
[----:B------:R-:W-:Y:S02]  /*be00*/  MOV R77, 0x0 ;  /* 0x00000000004d7802 */ /* 0x000fe40000000f00 */
[----:B------:R-:W-:Y:S02]  /*be10*/  MOV R8, R6 ;  /* 0x0000000600087202 */ /* 0x000fe40000000f00 */
[----:B------:R-:W-:Y:S05]  /*be20*/  RET.REL.NODEC R76 `(_ZN7cutlass13device_kernelIN5flash19enable_sm80_to_sm89INS1_16FlashAttnBwdSm80INS1_25CollectiveMainloopBwdSm80ILi2ELi2EN4cute5tupleIJNS5_1CILi128EEES8_NS7_ILi64EEEEEENS_10bfloat16_tEfNS_4arch4Sm80ELb1ELb0ELb1ELb0ELb0ELb0ELb0ELb0ELi2ELi4ELi4ELi4ELb0EEENS1_24CollectiveEpilogueBwdGQAISA_fSD_Li256ELb0ELb0EEENS1_25SingleTileBwdLPTSchedulerILb0ELi128ELb0EEEEEEEEEvNT_6ParamsE) ;  /* 0xffff41d04c007950 */ /* 0x000fea0003c3ffff */
        .type           $_ZN7cutlass13device_kernelIN5flash19enable_sm80_to_sm89INS1_16FlashAttnBwdSm80INS1_25CollectiveMainloopBwdSm80ILi2ELi2EN4cute5tupleIJNS5_1CILi128EEES8_NS7_ILi64EEEEEENS_10bfloat16_tEfNS_4arch4Sm80ELb1ELb0ELb1ELb0ELb0ELb0ELb0ELb0ELi2ELi4ELi4ELi4ELb0EEENS1_24CollectiveEpilogueBwdGQAISA_fSD_Li256ELb0ELb0EEENS1_25SingleTileBwdLPTSchedulerILb0ELi128ELb0EEEEEEEEEvNT_6ParamsE$_ZZN4cute16flatten_to_tupleINS_5tupleIJNS1_IJiiEEENS_1CILi1024EEEEEEEEDaRKT_ENKUlRKT_E_clIS2_EEDaSB_,@function
        .size           $_ZN7cutlass13device_kernelIN5flash19enable_sm80_to_sm89INS1_16FlashAttnBwdSm80INS1_25CollectiveMainloopBwdSm80ILi2ELi2EN4cute5tupleIJNS5_1CILi128EEES8_NS7_ILi64EEEEEENS_10bfloat16_tEfNS_4arch4Sm80ELb1ELb0ELb1ELb0ELb0ELb0ELb0ELb0ELi2ELi4ELi4ELi4ELb0EEENS1_24CollectiveEpilogueBwdGQAISA_fSD_Li256ELb0ELb0EEENS1_25SingleTileBwdLPTSchedulerILb0ELi128ELb0EEEEEEEEEvNT_6ParamsE$_ZZN4cute16flatten_to_tupleINS_5tupleIJNS1_IJiiEEENS_1CILi1024EEEEEEEEDaRKT_ENKUlRKT_E_clIS2_EEDaSB_,($_ZN7cutlass13device_kernelIN5flash19enable_sm80_to_sm89INS1_16FlashAttnBwdSm80INS1_25CollectiveMainloopBwdSm80ILi2ELi2EN4cute5tupleIJNS5_1CILi128EEES8_NS7_ILi64EEEEEENS_10bfloat16_tEfNS_4arch4Sm80ELb1ELb0ELb1ELb0ELb0ELb0ELb0ELb0ELi2ELi4ELi4ELi4ELb0EEENS1_24CollectiveEpilogueBwdGQAISA_fSD_Li256ELb0ELb0EEENS1_25SingleTileBwdLPTSchedulerILb0ELi128ELb0EEEEEEEEEvNT_6ParamsE$_ZZN4cute16flatten_to_tupleINS_5tupleIJNS1_IJiiEEENS_1CILi8192EEEEEEEEDaRKT_ENKUlRKT_E_clIS2_EEDaSB_ - $_ZN7cutlass13device_kernelIN5flash19enable_sm80_to_sm89INS1_16FlashAttnBwdSm80INS1_25CollectiveMainloopBwdSm80ILi2ELi2EN4cute5tupleIJNS5_1CILi128EEES8_NS7_ILi64EEEEEENS_10bfloat16_tEfNS_4arch4Sm80ELb1ELb0ELb1ELb0ELb0ELb0ELb0ELb0ELi2ELi4ELi4ELi4ELb0EEENS1_24CollectiveEpilogueBwdGQAISA_fSD_Li256ELb0ELb0EEENS1_25SingleTileBwdLPTSchedulerILb0ELi128ELb0EEEEEEEEEvNT_6ParamsE$_ZZN4cute16flatten_to_tupleINS_5tupleIJNS1_IJiiEEENS_1CILi1024EEEEEEEEDaRKT_ENKUlRKT_E_clIS2_EEDaSB_)
$_ZN7cutlass13device_kernelIN5flash19enable_sm80_to_sm89INS1_16FlashAttnBwdSm80INS1_25CollectiveMainloopBwdSm80ILi2ELi2EN4cute5tupleIJNS5_1CILi128EEES8_NS7_ILi64EEEEEENS_10bfloat16_tEfNS_4arch4Sm80ELb1ELb0ELb1ELb0ELb0ELb0ELb0ELb0ELi2ELi4ELi4ELi4ELb0EEENS1_24CollectiveEpilogueBwdGQAISA_fSD_Li256ELb0ELb0EEENS1_25SingleTileBwdLPTSchedulerILb0ELi128ELb0EEEEEEEEEvNT_6ParamsE$_ZZN4cute16flatten_to_tupleINS_5tupleIJNS1_IJiiEEENS_1CILi1024EEEEEEEEDaRKT_ENKUlRKT_E_clIS2_EEDaSB_:
[----:B------:R-:W-:-:S04]  /*be30*/  MOV R5, 0x0 ;  /* 0x0000000000057802 */ /* 0x000fc80000000f00 */
[----:B------:R-:W-:Y:S05]  /*be40*/  RET.REL.NODEC R4 `(_ZN7cutlass13device_kernelIN5flash19enable_sm80_to_sm89INS1_16FlashAttnBwdSm80INS1_25CollectiveMainloopBwdSm80ILi2ELi2EN4cute5tupleIJNS5_1CILi128EEES8_NS7_ILi64EEEEEENS_10bfloat16_tEfNS_4arch4Sm80ELb1ELb0ELb1ELb0ELb0ELb0ELb0ELb0ELi2ELi4ELi4ELi4ELb0EEENS1_24CollectiveEpilogueBwdGQAISA_fSD_Li256ELb0ELb0EEENS1_25SingleTileBwdLPTSchedulerILb0ELi128ELb0EEEEEEEEEvNT_6ParamsE) ;  /* 0xffff41b004007950 */ /* 0x000fea0003c3ffff */
        .type           $_ZN7cutlass13device_kernelIN5flash19enable_sm80_to_sm89INS1_16FlashAttnBwdSm80INS1_25CollectiveMainloopBwdSm80ILi2ELi2EN4cute5tupleIJNS5_1CILi128EEES8_NS7_ILi64EEEEEENS_10bfloat16_tEfNS_4arch4Sm80ELb1ELb0ELb1ELb0ELb0ELb0ELb0ELb0ELi2ELi4ELi4ELi4ELb0EEENS1_24CollectiveEpilogueBwdGQAISA_fSD_Li256ELb0ELb0EEENS1_25SingleTileBwdLPTSchedulerILb0ELi128ELb0EEEEEEEEEvNT_6ParamsE$_ZZN4cute16flatten_to_tupleINS_5tupleIJNS1_IJiiEEENS_1CILi8192EEEEEEEEDaRKT_ENKUlRKT_E_clIS2_EEDaSB_,@function
        .size           $_ZN7cutlass13device_kernelIN5flash19enable_sm80_to_sm89INS1_16FlashAttnBwdSm80INS1_25CollectiveMainloopBwdSm80ILi2ELi2EN4cute5tupleIJNS5_1CILi128EEES8_NS7_ILi64EEEEEENS_10bfloat16_tEfNS_4arch4Sm80ELb1ELb0ELb1ELb0ELb0ELb0ELb0ELb0ELi2ELi4ELi4ELi4ELb0EEENS1_24CollectiveEpilogueBwdGQAISA_fSD_Li256ELb0ELb0EEENS1_25SingleTileBwdLPTSchedulerILb0ELi128ELb0EEEEEEEEEvNT_6ParamsE$_ZZN4cute16flatten_to_tupleINS_5tupleIJNS1_IJiiEEENS_1CILi8192EEEEEEEEDaRKT_ENKUlRKT_E_clIS2_EEDaSB_,($_ZN7cutlass13device_kernelIN5flash19enable_sm80_to_sm89INS1_16FlashAttnBwdSm80INS1_25CollectiveMainloopBwdSm80ILi2ELi2EN4cute5tupleIJNS5_1CILi128EEES8_NS7_ILi64EEEEEENS_10bfloat16_tEfNS_4arch4Sm80ELb1ELb0ELb1ELb0ELb0ELb0ELb0ELb0ELi2ELi4ELi4ELi4ELb0EEENS1_24CollectiveEpilogueBwdGQAISA_fSD_Li256ELb0ELb0EEENS1_25SingleTileBwdLPTSchedulerILb0ELi128ELb0EEEEEEEEEvNT_6ParamsE$_ZZN4cute16flatten_to_tupleINS_5tupleIJNS_1CILi0EEENS1_IJNS2_ILi1EEENS2_ILi512EEEiEEEEEEEEDaRKT_ENKUlRKT_E_clIS6_EEDaSD_ - $_ZN7cutlass13device_kernelIN5flash19enable_sm80_to_sm89INS1_16FlashAttnBwdSm80INS1_25CollectiveMainloopBwdSm80ILi2ELi2EN4cute5tupleIJNS5_1CILi128EEES8_NS7_ILi64EEEEEENS_10bfloat16_tEfNS_4arch4Sm80ELb1ELb0ELb1ELb0ELb0ELb0ELb0ELb0ELi2ELi4ELi4ELi4ELb0EEENS1_24CollectiveEpilogueBwdGQAISA_fSD_Li256ELb0ELb0EEENS1_25SingleTileBwdLPTSchedulerILb0ELi128ELb0EEEEEEEEEvNT_6ParamsE$_ZZN4cute16flatten_to_tupleINS_5tupleIJNS1_IJiiEEENS_1CILi8192EEEEEEEEDaRKT_ENKUlRKT_E_clIS2_EEDaSB_)
$_ZN7cutlass13device_kernelIN5flash19enable_sm80_to_sm89INS1_16FlashAttnBwdSm80INS1_25CollectiveMainloopBwdSm80ILi2ELi2EN4cute5tupleIJNS5_1CILi128EEES8_NS7_ILi64EEEEEENS_10bfloat16_tEfNS_4arch4Sm80ELb1ELb0ELb1ELb0ELb0ELb0ELb0ELb0ELi2ELi4ELi4ELi4ELb0EEENS1_24CollectiveEpilogueBwdGQAISA_fSD_Li256ELb0ELb0EEENS1_25SingleTileBwdLPTSchedulerILb0ELi128ELb0EEEEEEEEEvNT_6ParamsE$_ZZN4cute16flatten_to_tupleINS_5tupleIJNS1_IJiiEEENS_1CILi8192EEEEEEEEDaRKT_ENKUlRKT_E_clIS2_EEDaSB_:
[----:B------:R-:W-:Y:S02]  /*be50*/  MOV R8, R6 ;  /* 0x0000000600087202 */ /* 0x000fe40000000f00 */
[----:B------:R-:W-:-:S04]  /*be60*/  MOV R9, 0x0 ;  /* 0x0000000000097802 */ /* 0x000fc80000000f00 */
[----:B------:R-:W-:Y:S05]  /*be70*/  RET.REL.NODEC R8 `(_ZN7cutlass13device_kernelIN5flash19enable_sm80_to_sm89INS1_16FlashAttnBwdSm80INS1_25CollectiveMainloopBwdSm80ILi2ELi2EN4cute5tupleIJNS5_1CILi128EEES8_NS7_ILi64EEEEEENS_10bfloat16_tEfNS_4arch4Sm80ELb1ELb0ELb1ELb0ELb0ELb0ELb0ELb0ELi2ELi4ELi4ELi4ELb0EEENS1_24CollectiveEpilogueBwdGQAISA_fSD_Li256ELb0ELb0EEENS1_25SingleTileBwdLPTSchedulerILb0ELi128ELb0EEEEEEEEEvNT_6ParamsE) ;  /* 0xffff418008007950 */ /* 0x000fea0003c3ffff */
        .type           $_ZN7cutlass13device_kernelIN5flash19enable_sm80_to_sm89INS1_16FlashAttnBwdSm80INS1_25CollectiveMainloopBwdSm80ILi2ELi2EN4cute5tupleIJNS5_1CILi128EEES8_NS7_ILi64EEEEEENS_10bfloat16_tEfNS_4arch4Sm80ELb1ELb0ELb1ELb0ELb0ELb0ELb0ELb0ELi2ELi4ELi4ELi4ELb0EEENS1_24CollectiveEpilogueBwdGQAISA_fSD_Li256ELb0ELb0EEENS1_25SingleTileBwdLPTSchedulerILb0ELi128ELb0EEEEEEEEEvNT_6ParamsE$_ZZN4cute16flatten_to_tupleINS_5tupleIJNS_1CILi0EEENS1_IJNS2_ILi1EEENS2_ILi512EEEiEEEEEEEEDaRKT_ENKUlRKT_E_clIS6_EEDaSD_,@function
        .size           $_ZN7cutlass13device_kernelIN5flash19enable_sm80_to_sm89INS1_16FlashAttnBwdSm80INS1_25CollectiveMainloopBwdSm80ILi2ELi2EN4cute5tupleIJNS5_1CILi128EEES8_NS7_ILi64EEEEEENS_10bfloat16_tEfNS_4arch4Sm80ELb1ELb0ELb1ELb0ELb0ELb0ELb0ELb0ELi2ELi4ELi4ELi4ELb0EEENS1_24CollectiveEpilogueBwdGQAISA_fSD_Li256ELb0ELb0EEENS1_25SingleTileBwdLPTSchedulerILb0ELi128ELb0EEEEEEEEEvNT_6ParamsE$_ZZN4cute16flatten_to_tupleINS_5tupleIJNS_1CILi0EEENS1_IJNS2_ILi1EEENS2_ILi512EEEiEEEEEEEEDaRKT_ENKUlRKT_E_clIS6_EEDaSD_,($_ZN7cutlass13device_kernelIN5flash19enable_sm80_to_sm89INS1_16FlashAttnBwdSm80INS1_25CollectiveMainloopBwdSm80ILi2ELi2EN4cute5tupleIJNS5_1CILi128EEES8_NS7_ILi64EEEEEENS_10bfloat16_tEfNS_4arch4Sm80ELb1ELb0ELb1ELb0ELb0ELb0ELb0ELb0ELi2ELi4ELi4ELi4ELb0EEENS1_24CollectiveEpilogueBwdGQAISA_fSD_Li256ELb0ELb0EEENS1_25SingleTileBwdLPTSchedulerILb0ELi128ELb0EEEEEEEEEvNT_6ParamsE$_ZZN4cute16flatten_to_tupleINS_5tupleIJNS_1CILi1024EEENS1_IJiiEEEEEEEEDaRKT_ENKUlRKT_E_clIS4_EEDaSB_ - $_ZN7cutlass13device_kernelIN5flash19enable_sm80_to_sm89INS1_16FlashAttnBwdSm80INS1_25CollectiveMainloopBwdSm80ILi2ELi2EN4cute5tupleIJNS5_1CILi128EEES8_NS7_ILi64EEEEEENS_10bfloat16_tEfNS_4arch4Sm80ELb1ELb0ELb1ELb0ELb0ELb0ELb0ELb0ELi2ELi4ELi4ELi4ELb0EEENS1_24CollectiveEpilogueBwdGQAISA_fSD_Li256ELb0ELb0EEENS1_25SingleTileBwdLPTSchedulerILb0ELi128ELb0EEEEEEEEEvNT_6ParamsE$_ZZN4cute16flatten_to_tupleINS_5tupleIJNS_1CILi0EEENS1_IJNS2_ILi1EEENS2_ILi512EEEiEEEEEEEEDaRKT_ENKUlRKT_E_clIS6_EEDaSD_)
$_ZN7cutlass13device_kernelIN5flash19enable_sm80_to_sm89INS1_16FlashAttnBwdSm80INS1_25CollectiveMainloopBwdSm80ILi2ELi2EN4cute5tupleIJNS5_1CILi128EEES8_NS7_ILi64EEEEEENS_10bfloat16_tEfNS_4arch4Sm80ELb1ELb0ELb1ELb0ELb0ELb0ELb0ELb0ELi2ELi4ELi4ELi4ELb0EEENS1_24CollectiveEpilogueBwdGQAISA_fSD_Li256ELb0ELb0EEENS1_25SingleTileBwdLPTSchedulerILb0ELi128ELb0EEEEEEEEEvNT_6ParamsE$_ZZN4cute16flatten_to_tupleINS_5tupleIJNS_1CILi0EEENS1_IJNS2_ILi1EEENS2_ILi512EEEiEEEEEEEEDaRKT_ENKUlRKT_E_clIS6_EEDaSD_:
[----:B------:R-:W-:Y:S02]  /*be80*/  MOV R8, R2 ;  /* 0x0000000200087202 */ /* 0x000fe40000000f00 */
[----:B------:R-:W-:-:S04]  /*be90*/  MOV R9, 0x0 ;  /* 0x0000000000097802 */ /* 0x000fc80000000f00 */
[----:B------:R-:W-:Y:S05]  /*bea0*/  RET.REL.NODEC R8 `(_ZN7cutlass13device_kernelIN5flash19enable_sm80_to_sm89INS1_16FlashAttnBwdSm80INS1_25CollectiveMainloopBwdSm80ILi2ELi2EN4cute5tupleIJNS5_1CILi128EEES8_NS7_ILi64EEEEEENS_10bfloat16_tEfNS_4arch4Sm80ELb1ELb0ELb1ELb0ELb0ELb0ELb0ELb0ELi2ELi4ELi4ELi4ELb0EEENS1_24CollectiveEpilogueBwdGQAISA_fSD_Li256ELb0ELb0EEENS1_25SingleTileBwdLPTSchedulerILb0ELi128ELb0EEEEEEEEEvNT_6ParamsE) ;  /* 0xffff415008007950 */ /* 0x000fea0003c3ffff */
        .type           $_ZN7cutlass13device_kernelIN5flash19enable_sm80_to_sm89INS1_16FlashAttnBwdSm80INS1_25CollectiveMainloopBwdSm80ILi2ELi2EN4cute5tupleIJNS5_1CILi128EEES8_NS7_ILi64EEEEEENS_10bfloat16_tEfNS_4arch4Sm80ELb1ELb0ELb1ELb0ELb0ELb0ELb0ELb0ELi2ELi4ELi4ELi4ELb0EEENS1_24CollectiveEpilogueBwdGQAISA_fSD_Li256ELb0ELb0EEENS1_25SingleTileBwdLPTSchedulerILb0ELi128ELb0EEEEEEEEEvNT_6ParamsE$_ZZN4cute16flatten_to_tupleINS_5tupleIJNS_1CILi1024EEENS1_IJiiEEEEEEEEDaRKT_ENKUlRKT_E_clIS4_EEDaSB_,@function
        .size           $_ZN7cutlass13device_kernelIN5flash19enable_sm80_to_sm89INS1_16FlashAttnBwdSm80INS1_25CollectiveMainloopBwdSm80ILi2ELi2EN4cute5tupleIJNS5_1CILi128EEES8_NS7_ILi64EEEEEENS_10bfloat16_tEfNS_4arch4Sm80ELb1ELb0ELb1ELb0ELb0ELb0ELb0ELb0ELi2ELi4ELi4ELi4ELb0EEENS1_24CollectiveEpilogueBwdGQAISA_fSD_Li256ELb0ELb0EEENS1_25SingleTileBwdLPTSchedulerILb0ELi128ELb0EEEEEEEEEvNT_6ParamsE$_ZZN4cute16flatten_to_tupleINS_5tupleIJNS_1CILi1024EEENS1_IJiiEEEEEEEEDaRKT_ENKUlRKT_E_clIS4_EEDaSB_,($_ZN7cutlass13device_kernelIN5flash19enable_sm80_to_sm89INS1_16FlashAttnBwdSm80INS1_25CollectiveMainloopBwdSm80ILi2ELi2EN4cute5tupleIJNS5_1CILi128EEES8_NS7_ILi64EEEEEENS_10bfloat16_tEfNS_4arch4Sm80ELb1ELb0ELb1ELb0ELb0ELb0ELb0ELb0ELi2ELi4ELi4ELi4ELb0EEENS1_24CollectiveEpilogueBwdGQAISA_fSD_Li256ELb0ELb0EEENS1_25SingleTileBwdLPTSchedulerILb0ELi128ELb0EEEEEEEEEvNT_6ParamsE$_ZZN4cute16flatten_to_tupleINS_5tupleIJNS_1CILi4096EEENS1_IJNS1_IJiiEEENS2_ILi8192EEEEEEEEEEEDaRKT_ENKUlRKT_E_clIS6_EEDaSD_ - $_ZN7cutlass13device_kernelIN5flash19enable_sm80_to_sm89INS1_16FlashAttnBwdSm80INS1_25CollectiveMainloopBwdSm80ILi2ELi2EN4cute5tupleIJNS5_1CILi128EEES8_NS7_ILi64EEEEEENS_10bfloat16_tEfNS_4arch4Sm80ELb1ELb0ELb1ELb0ELb0ELb0ELb0ELb0ELi2ELi4ELi4ELi4ELb0EEENS1_24CollectiveEpilogueBwdGQAISA_fSD_Li256ELb0ELb0EEENS1_25SingleTileBwdLPTSchedulerILb0ELi128ELb0EEEEEEEEEvNT_6ParamsE$_ZZN4cute16flatten_to_tupleINS_5tupleIJNS_1CILi1024EEENS1_IJiiEEEEEEEEDaRKT_ENKUlRKT_E_clIS4_EEDaSB_)
$_ZN7cutlass13device_kernelIN5flash19enable_sm80_to_sm89INS1_16FlashAttnBwdSm80INS1_25CollectiveMainloopBwdSm80ILi2ELi2EN4cute5tupleIJNS5_1CILi128EEES8_NS7_ILi64EEEEEENS_10bfloat16_tEfNS_4arch4Sm80ELb1ELb0ELb1ELb0ELb0ELb0ELb0ELb0ELi2ELi4ELi4ELi4ELb0EEENS1_24CollectiveEpilogueBwdGQAISA_fSD_Li256ELb0ELb0EEENS1_25SingleTileBwdLPTSchedulerILb0ELi128ELb0EEEEEEEEEvNT_6ParamsE$_ZZN4cute16flatten_to_tupleINS_5tupleIJNS_1CILi1024EEENS1_IJiiEEEEEEEEDaRKT_ENKUlRKT_E_clIS4_EEDaSB_:
[----:B------:R-:W-:-:S04]  /*beb0*/  MOV R5, 0x0 ;  /* 0x0000000000057802 */ /* 0x000fc80000000f00 */
[----:B------:R-:W-:Y:S05]  /*bec0*/  RET.REL.NODEC R4 `(_ZN7cutlass13device_kernelIN5flash19enable_sm80_to_sm89INS1_16FlashAttnBwdSm80INS1_25CollectiveMainloopBwdSm80ILi2ELi2EN4cute5tupleIJNS5_1CILi128EEES8_NS7_ILi64EEEEEENS_10bfloat16_tEfNS_4arch4Sm80ELb1ELb0ELb1ELb0ELb0ELb0ELb0ELb0ELi2ELi4ELi4ELi4ELb0EEENS1_24CollectiveEpilogueBwdGQAISA_fSD_Li256ELb0ELb0EEENS1_25SingleTileBwdLPTSchedulerILb0ELi128ELb0EEEEEEEEEvNT_6ParamsE) ;  /* 0xffff413004007950 */ /* 0x000fea0003c3ffff */
        .type           $_ZN7cutlass13device_kernelIN5flash19enable_sm80_to_sm89INS1_16FlashAttnBwdSm80INS1_25CollectiveMainloopBwdSm80ILi2ELi2EN4cute5tupleIJNS5_1CILi128EEES8_NS7_ILi64EEEEEENS_10bfloat16_tEfNS_4arch4Sm80ELb1ELb0ELb1ELb0ELb0ELb0ELb0ELb0ELi2ELi4ELi4ELi4ELb0EEENS1_24CollectiveEpilogueBwdGQAISA_fSD_Li256ELb0ELb0EEENS1_25SingleTileBwdLPTSchedulerILb0ELi128ELb0EEEEEEEEEvNT_6ParamsE$_ZZN4cute16flatten_to_tupleINS_5tupleIJNS_1CILi4096EEENS1_IJNS1_IJiiEEENS2_ILi8192EEEEEEEEEEEDaRKT_ENKUlRKT_E_clIS6_EEDaSD_,@function
        .size           $_ZN7cutlass13device_kernelIN5flash19enable_sm80_to_sm89INS1_16FlashAttnBwdSm80INS1_25CollectiveMainloopBwdSm80ILi2ELi2EN4cute5tupleIJNS5_1CILi128EEES8_NS7_ILi64EEEEEENS_10bfloat16_tEfNS_4arch4Sm80ELb1ELb0ELb1ELb0ELb0ELb0ELb0ELb0ELi2ELi4ELi4ELi4ELb0EEENS1_24CollectiveEpilogueBwdGQAISA_fSD_Li256ELb0ELb0EEENS1_25SingleTileBwdLPTSchedulerILb0ELi128ELb0EEEEEEEEEvNT_6ParamsE$_ZZN4cute16flatten_to_tupleINS_5tupleIJNS_1CILi4096EEENS1_IJNS1_IJiiEEENS2_ILi8192EEEEEEEEEEEDaRKT_ENKUlRKT_E_clIS6_EEDaSD_,($_ZN7cutlass13device_kernelIN5flash19enable_sm80_to_sm89INS1_16FlashAttnBwdSm80INS1_25CollectiveMainloopBwdSm80ILi2ELi2EN4cute5tupleIJNS5_1CILi128EEES8_NS7_ILi64EEEEEENS_10bfloat16_tEfNS_4arch4Sm80ELb1ELb0ELb1ELb0ELb0ELb0ELb0ELb0ELi2ELi4ELi4ELi4ELb0EEENS1_24CollectiveEpilogueBwdGQAISA_fSD_Li256ELb0ELb0EEENS1_25SingleTileBwdLPTSchedulerILb0ELi128ELb0EEEEEEEEEvNT_6ParamsE$_ZZN4cute16flatten_to_tupleINS_5tupleIJNS_1CILi4096EEENS1_IJiiEEEEEEEEDaRKT_ENKUlRKT_E_clIS4_EEDaSB_ - $_ZN7cutlass13device_kernelIN5flash19enable_sm80_to_sm89INS1_16FlashAttnBwdSm80INS1_25CollectiveMainloopBwdSm80ILi2ELi2EN4cute5tupleIJNS5_1CILi128EEES8_NS7_ILi64EEEEEENS_10bfloat16_tEfNS_4arch4Sm80ELb1ELb0ELb1ELb0ELb0ELb0ELb0ELb0ELi2ELi4ELi4ELi4ELb0EEENS1_24CollectiveEpilogueBwdGQAISA_fSD_Li256ELb0ELb0EEENS1_25SingleTileBwdLPTSchedulerILb0ELi128ELb0EEEEEEEEEvNT_6ParamsE$_ZZN4cute16flatten_to_tupleINS_5tupleIJNS_1CILi4096EEENS1_IJNS1_IJiiEEENS2_ILi8192EEEEEEEEEEEDaRKT_ENKUlRKT_E_clIS6_EEDaSD_)
$_ZN7cutlass13device_kernelIN5flash19enable_sm80_to_sm89INS1_16FlashAttnBwdSm80INS1_25CollectiveMainloopBwdSm80ILi2ELi2EN4cute5tupleIJNS5_1CILi128EEES8_NS7_ILi64EEEEEENS_10bfloat16_tEfNS_4arch4Sm80ELb1ELb0ELb1ELb0ELb0ELb0ELb0ELb0ELi2ELi4ELi4ELi4ELb0EEENS1_24CollectiveEpilogueBwdGQAISA_fSD_Li256ELb0ELb0EEENS1_25SingleTileBwdLPTSchedulerILb0ELi128ELb0EEEEEEEEEvNT_6ParamsE$_ZZN4cute16flatten_to_tupleINS_5tupleIJNS_1CILi4096EEENS1_IJNS1_IJiiEEENS2_ILi8192EEEEEEEEEEEDaRKT_ENKUlRKT_E_clIS6_EEDaSD_:
[----:B------:R-:W-:-:S05]  /*bed0*/  IADD3 R8, R66, -c[0x0][0x20], RZ ;  /* 0x8000080042087a10 */ /* 0x000fca0007ffe0ff */
[----:B------:R1:W5:Y:S04]  /*bee0*/  LDL R2, [R8] ;  /* 0x0000000008027983 */ /* 0x0003680000100800 */
[----:B------:R1:W5:Y:S01]  /*bef0*/  LDL R3, [R8+0x4] ;  /* 0x0000040008037983 */ /* 0x0003620000100800 */
[----:B------:R-:W-:Y:S02]  /*bf00*/  IADD3 R5, R1, 0x1680, RZ ;  /* 0x0000168001057810 */ /* 0x000fe40007ffe0ff */
[----:B------:R-:W-:Y:S02]  /*bf10*/  MOV R6, 0xbf40 ;  /* 0x0000bf4000067802 */ /* 0x000fe40000000f00 */
[----:B------:R-:W-:Y:S02]  /*bf20*/  IADD3 R5, R5, c[0x0][0x20], RZ ;  /* 0x0000080005057a10 */ /* 0x000fe40007ffe0ff */
[----:B-1---5:R-:W-:Y:S05]  /*bf30*/  CALL.REL.NOINC `($_ZN7cutlass13device_kernelIN5flash19enable_sm80_to_sm89INS1_16FlashAttnBwdSm80INS1_25CollectiveMainloopBwdSm80ILi2ELi2EN4cute5tupleIJNS5_1CILi128EEES8_NS7_ILi64EEEEEENS_10bfloat16_tEfNS_4arch4Sm80ELb1ELb0ELb1ELb0ELb0ELb0ELb0ELb0ELi2ELi4ELi4ELi4ELb0EEENS1_24CollectiveEpilogueBwdGQAISA_fSD_Li256ELb0ELb0EEENS1_25SingleTileBwdLPTSchedulerILb0ELi128ELb0EEEEEEEEEvNT_6ParamsE$_ZZN4cute16flatten_to_tupleINS_5tupleIJNS1_IJiiEEENS_1CILi8192EEEEEEEEDaRKT_ENKUlRKT_E_clIS2_EEDaSB_) ;  /* 0xffffff1000007944 */ /* 0x022fea0003c3ffff */
[----:B------:R1:W-:Y:S01]  /*bf40*/  STL.64 [R1+0x1680], R2 ;  /* 0x0016800201007387 */ /* 0x0003e20000100a00 */
[----:B------:R-:W-:-:S03]  /*bf50*/  MOV R6, 0xbf70 ;  /* 0x0000bf7000067802 */ /* 0x000fc60000000f00 */
[----:B-1----:R-:W-:Y:S05]  /*bf60*/  CALL.REL.NOINC `($_ZN7cutlass13device_kernelIN5flash19enable_sm80_to_sm89INS1_16FlashAttnBwdSm80INS1_25CollectiveMainloopBwdSm80ILi2ELi2EN4cute5tupleIJNS5_1CILi128EEES8_NS7_ILi64EEEEEENS_10bfloat16_tEfNS_4arch4Sm80ELb1ELb0ELb1ELb0ELb0ELb0ELb0ELb0ELi2ELi4ELi4ELi4ELb0EEENS1_24CollectiveEpilogueBwdGQAISA_fSD_Li256ELb0ELb0EEENS1_25SingleTileBwdLPTSchedulerILb0ELi128ELb0EEEEEEEEEvNT_6ParamsE$_ZZN4cute12filter_tupleINS_5tupleIJNS1_IJiiEEENS_1CILi8192EEEEEEZNS_16flatten_to_tupleIS5_EEDaRKT_EUlRKT_E_EEDaS9_OT0_ENKUlDpSC_E_clIJS2_NS1_IJS4_EEEEEEDaSG_) ;  /* 0xfffff01000007944 */ /* 0x002fea0003c3ffff */
[----:B------:R-:W-:-:S04]  /*bf70*/  MOV R5, 0x0 ;  /* 0x0000000000057802 */ /* 0x000fc80000000f00 */
[----:B------:R-:W-:Y:S05]  /*bf80*/  RET.REL.NODEC R4 `(_ZN7cutlass13device_kernelIN5flash19enable_sm80_to_sm89INS1_16FlashAttnBwdSm80INS1_25CollectiveMainloopBwdSm80ILi2ELi2EN4cute5tupleIJNS5_1CILi128EEES8_NS7_ILi64EEEEEENS_10bfloat16_tEfNS_4arch4Sm80ELb1ELb0ELb1ELb0ELb0ELb0ELb0ELb0ELi2ELi4ELi4ELi4ELb0EEENS1_24CollectiveEpilogueBwdGQAISA_fSD_Li256ELb0ELb0EEENS1_25SingleTileBwdLPTSchedulerILb0ELi128ELb0EEEEEEEEEvNT_6ParamsE) ;  /* 0xffff407004007950 */ /* 0x000fea0003c3ffff */
        .type           $_ZN7cutlass13device_kernelIN5flash19enable_sm80_to_sm89INS1_16FlashAttnBwdSm80INS1_25CollectiveMainloopBwdSm80ILi2ELi2EN4cute5tupleIJNS5_1CILi128EEES8_NS7_ILi64EEEEEENS_10bfloat16_tEfNS_4arch4Sm80ELb1ELb0ELb1ELb0ELb0ELb0ELb0ELb0ELi2ELi4ELi4ELi4ELb0EEENS1_24CollectiveEpilogueBwdGQAISA_fSD_Li256ELb0ELb0EEENS1_25SingleTileBwdLPTSchedulerILb0ELi128ELb0EEEEEEEEEvNT_6ParamsE$_ZZN4cute16flatten_to_tupleINS_5tupleIJNS_1CILi4096EEENS1_IJiiEEEEEEEEDaRKT_ENKUlRKT_E_clIS4_EEDaSB_,@function
        .size           $_ZN7cutlass13device_kernelIN5flash19enable_sm80_to_sm89INS1_16FlashAttnBwdSm80INS1_25CollectiveMainloopBwdSm80ILi2ELi2EN4cute5tupleIJNS5_1CILi128EEES8_NS7_ILi64EEEEEENS_10bfloat16_tEfNS_4arch4Sm80ELb1ELb0ELb1ELb0ELb0ELb0ELb0ELb0ELi2ELi4ELi4ELi4ELb0EEENS1_24CollectiveEpilogueBwdGQAISA_fSD_Li256ELb0ELb0EEENS1_25SingleTileBwdLPTSchedulerILb0ELi128ELb0EEEEEEEEEvNT_6ParamsE$_ZZN4cute16flatten_to_tupleINS_5tupleIJNS_1CILi4096EEENS1_IJiiEEEEEEEEDaRKT_ENKUlRKT_E_clIS4_EEDaSB_,($_ZN7cutlass13device_kernelIN5flash19enable_sm80_to_sm89INS1_16FlashAttnBwdSm80INS1_25CollectiveMainloopBwdSm80ILi2ELi2EN4cute5tupleIJNS5_1CILi128EEES8_NS7_ILi64EEEEEENS_10bfloat16_tEfNS_4arch4Sm80ELb1ELb0ELb1ELb0ELb0ELb0ELb0ELb0ELi2ELi4ELi4ELi4ELb0EEENS1_24CollectiveEpilogueBwdGQAISA_fSD_Li256ELb0ELb0EEENS1_25SingleTileBwdLPTSchedulerILb0ELi128ELb0EEEEEEEEEvNT_6ParamsE$_ZZN4cute19as_arithmetic_tupleINS_15ArithmeticTupleIJiiEEEEEDaRKT_ENKUlDpRKT_E_clIJiiEEEDaS9_ - $_ZN7cutlass13device_kernelIN5flash19enable_sm80_to_sm89INS1_16FlashAttnBwdSm80INS1_25CollectiveMainloopBwdSm80ILi2ELi2EN4cute5tupleIJNS5_1CILi128EEES8_NS7_ILi64EEEEEENS_10bfloat16_tEfNS_4arch4Sm80ELb1ELb0ELb1ELb0ELb0ELb0ELb0ELb0ELi2ELi4ELi4ELi4ELb0EEENS1_24CollectiveEpilogueBwdGQAISA_fSD_Li256ELb0ELb0EEENS1_25SingleTileBwdLPTSchedulerILb0ELi128ELb0EEEEEEEEEvNT_6ParamsE$_ZZN4cute16flatten_to_tupleINS_5tupleIJNS_1CILi4096EEENS1_IJiiEEEEEEEEDaRKT_ENKUlRKT_E_clIS4_EEDaSB_)
$_ZN7cutlass13device_kernelIN5flash19enable_sm80_to_sm89INS1_16FlashAttnBwdSm80INS1_25CollectiveMainloopBwdSm80ILi2ELi2EN4cute5tupleIJNS5_1CILi128EEES8_NS7_ILi64EEEEEENS_10bfloat16_tEfNS_4arch4Sm80ELb1ELb0ELb1ELb0ELb0ELb0ELb0ELb0ELi2ELi4ELi4ELi4ELb0EEENS1_24CollectiveEpilogueBwdGQAISA_fSD_Li256ELb0ELb0EEENS1_25SingleTileBwdLPTSchedulerILb0ELi128ELb0EEEEEEEEEvNT_6ParamsE$_ZZN4cute16flatten_to_tupleINS_5tupleIJNS_1CILi4096EEENS1_IJiiEEEEEEEEDaRKT_ENKUlRKT_E_clIS4_EEDaSB_:
[----:B------:R-:W-:-:S04]  /*bf90*/  MOV R5, 0x0 ;  /* 0x0000000000057802 */ /* 0x000fc80000000f00 */
[----:B------:R-:W-:Y:S05]  /*bfa0*/  RET.REL.NODEC R4 `(_ZN7cutlass13device_kernelIN5flash19enable_sm80_to_sm89INS1_16FlashAttnBwdSm80INS1_25CollectiveMainloopBwdSm80ILi2ELi2EN4cute5tupleIJNS5_1CILi128EEES8_NS7_ILi64EEEEEENS_10bfloat16_tEfNS_4arch4Sm80ELb1ELb0ELb1ELb0ELb0ELb0ELb0ELb0ELi2ELi4ELi4ELi4ELb0EEENS1_24CollectiveEpilogueBwdGQAISA_fSD_Li256ELb0ELb0EEENS1_25SingleTileBwdLPTSchedulerILb0ELi128ELb0EEEEEEEEEvNT_6ParamsE) ;  /* 0xffff405004007950 */ /* 0x000fea0003c3ffff */
        .type           $_ZN7cutlass13device_kernelIN5flash19enable_sm80_to_sm89INS1_16FlashAttnBwdSm80INS1_25CollectiveMainloopBwdSm80ILi2ELi2EN4cute5tupleIJNS5_1CILi128EEES8_NS7_ILi64EEEEEENS_10bfloat16_tEfNS_4arch4Sm80ELb1ELb0ELb1ELb0ELb0ELb0ELb0ELb0ELi2ELi4ELi4ELi4ELb0EEENS1_24CollectiveEpilogueBwdGQAISA_fSD_Li256ELb0ELb0EEENS1_25SingleTileBwdLPTSchedulerILb0ELi128ELb0EEEEEEEEEvNT_6ParamsE$_ZZN4cute19as_arithmetic_tupleINS_15ArithmeticTupleIJiiEEEEEDaRKT_ENKUlDpRKT_E_clIJiiEEEDaS9_,@function
        .size           $_ZN7cutlass13device_kernelIN5flash19enable_sm80_to_sm89INS1_16FlashAttnBwdSm80INS1_25CollectiveMainloopBwdSm80ILi2ELi2EN4cute5tupleIJNS5_1CILi128EEES8_NS7_ILi64EEEEEENS_10bfloat16_tEfNS_4arch4Sm80ELb1ELb0ELb1ELb0ELb0ELb0ELb0ELb0ELi2ELi4ELi4ELi4ELb0EEENS1_24CollectiveEpilogueBwdGQAISA_fSD_Li256ELb0ELb0EEENS1_25SingleTileBwdLPTSchedulerILb0ELi128ELb0EEEEEEEEEvNT_6ParamsE$_ZZN4cute19as_arithmetic_tupleINS_15ArithmeticTupleIJiiEEEEEDaRKT_ENKUlDpRKT_E_clIJiiEEEDaS9_,($_ZN7cutlass13device_kernelIN5flash19enable_sm80_to_sm89INS1_16FlashAttnBwdSm80INS1_25CollectiveMainloopBwdSm80ILi2ELi2EN4cute5tupleIJNS5_1CILi128EEES8_NS7_ILi64EEEEEENS_10bfloat16_tEfNS_4arch4Sm80ELb1ELb0ELb1ELb0ELb0ELb0ELb0ELb0ELi2ELi4ELi4ELi4ELb0EEENS1_24CollectiveEpilogueBwdGQAISA_fSD_Li256ELb0ELb0EEENS1_25SingleTileBwdLPTSchedulerILb0ELi128ELb0EEEEEEEEEvNT_6ParamsE$_ZZN4cute19as_arithmetic_tupleINS_15ArithmeticTupleIJiiEEEEEDaRKT_ENKUlRKT_E_clIiEEDaS8_ - $_ZN7cutlass13device_kernelIN5flash19enable_sm80_to_sm89INS1_16FlashAttnBwdSm80INS1_25CollectiveMainloopBwdSm80ILi2ELi2EN4cute5tupleIJNS5_1CILi128EEES8_NS7_ILi64EEEEEENS_10bfloat16_tEfNS_4arch4Sm80ELb1ELb0ELb1ELb0ELb0ELb0ELb0ELb0ELi2ELi4ELi4ELi4ELb0EEENS1_24CollectiveEpilogueBwdGQAISA_fSD_Li256ELb0ELb0EEENS1_25SingleTileBwdLPTSchedulerILb0ELi128ELb0EEEEEEEEEvNT_6ParamsE$_ZZN4cute19as_arithmetic_tupleINS_15ArithmeticTupleIJiiEEEEEDaRKT_ENKUlDpRKT_E_clIJiiEEEDaS9_)
$_ZN7cutlass13device_kernelIN5flash19enable_sm80_to_sm89INS1_16FlashAttnBwdSm80INS1_25CollectiveMainloopBwdSm80ILi2ELi2EN4cute5tupleIJNS5_1CILi128EEES8_NS7_ILi64EEEEEENS_10bfloat16_tEfNS_4arch4Sm80ELb1ELb0ELb1ELb0ELb0ELb0ELb0ELb0ELi2ELi4ELi4ELi4ELb0EEENS1_24CollectiveEpilogueBwdGQAISA_fSD_Li256ELb0ELb0EEENS1_25SingleTileBwdLPTSchedulerILb0ELi128ELb0EEEEEEEEEvNT_6ParamsE$_ZZN4cute19as_arithmetic_tupleINS_15ArithmeticTupleIJiiEEEEEDaRKT_ENKUlDpRKT_E_clIJiiEEEDaS9_:
[----:B------:R-:W-:Y:S01]  /*bfb0*/  IADD3 R3, R1, 0x1688, RZ ;  /* 0x0000168801037810 */ /* 0x000fe20007ffe0ff */
[----:B------:R-:W-:Y:S01]  /*bfc0*/  IMAD.MOV.U32 R2, RZ, RZ, R11 ;  /* 0x000000ffff027224 */ /* 0x000fe200078e000b */
[----:B------:R-:W-:Y:S02]  /*bfd0*/  MOV R6, 0xc000 ;  /* 0x0000c00000067802 */ /* 0x000fe40000000f00 */
[----:B------:R-:W-:Y:S02]  /*bfe0*/  IADD3 R3, R3, c[0x0][0x20], RZ ;  /* 0x0000080003037a10 */ /* 0x000fe40007ffe0ff */
[----:B------:R-:W-:Y:S05]  /*bff0*/  CALL.REL.NOINC `($_ZN7cutlass13device_kernelIN5flash19enable_sm80_to_sm89INS1_16FlashAttnBwdSm80INS1_25CollectiveMainloopBwdSm80ILi2ELi2EN4cute5tupleIJNS5_1CILi128EEES8_NS7_ILi64EEEEEENS_10bfloat16_tEfNS_4arch4Sm80ELb1ELb0ELb1ELb0ELb0ELb0ELb0ELb0ELi2ELi4ELi4ELi4ELb0EEENS1_24CollectiveEpilogueBwdGQAISA_fSD_Li256ELb0ELb0EEENS1_25SingleTileBwdLPTSchedulerILb0ELi128ELb0EEEEEEEEEvNT_6ParamsE$_ZN4cute5tupleIJiiEEC2ERKiS3_) ;  /* 0xffffea4000007944 */ /* 0x000fea0003c3ffff */
[----:B------:R1:W5:Y:S01]  /*c000*/  LDL.64 R2, [R1+0x1688] ;  /* 0x0016880001027983 */ /* 0x0003620000100a00 */
[----:B------:R-:W-:-:S04]  /*c010*/  MOV R77, 0x0 ;  /* 0x00000000004d7802 */ /* 0x000fc80000000f00 */
[----:B------:R-:W-:Y:S05]  /*c020*/  RET.REL.NODEC R76 `(_ZN7cutlass13device_kernelIN5flash19enable_sm80_to_sm89INS1_16FlashAttnBwdSm80INS1_25CollectiveMainloopBwdSm80ILi2ELi2EN4cute5tupleIJNS5_1CILi128EEES8_NS7_ILi64EEEEEENS_10bfloat16_tEfNS_4arch4Sm80ELb1ELb0ELb1ELb0ELb0ELb0ELb0ELb0ELi2ELi4ELi4ELi4ELb0EEENS1_24CollectiveEpilogueBwdGQAISA_fSD_Li256ELb0ELb0EEENS1_25SingleTileBwdLPTSchedulerILb0ELi128ELb0EEEEEEEEEvNT_6ParamsE) ;  /* 0xffff3fd04c007950 */ /* 0x000fea0003c3ffff */
        .type           $_ZN7cutlass13device_kernelIN5flash19enable_sm80_to_sm89INS1_16FlashAttnBwdSm80INS1_25CollectiveMainloopBwdSm80ILi2ELi2EN4cute5tupleIJNS5_1CILi128EEES8_NS7_ILi64EEEEEENS_10bfloat16_tEfNS_4arch4Sm80ELb1ELb0ELb1ELb0ELb0ELb0ELb0ELb0ELi2ELi4ELi4ELi4ELb0EEENS1_24CollectiveEpilogueBwdGQAISA_fSD_Li256ELb0ELb0EEENS1_25SingleTileBwdLPTSchedulerILb0ELi128ELb0EEEEEEEEEvNT_6ParamsE$_ZZN4cute19as_arithmetic_tupleINS_15ArithmeticTupleIJiiEEEEEDaRKT_ENKUlRKT_E_clIiEEDaS8_,@function
        .size           $_ZN7cutlass13device_kernelIN5flash19enable_sm80_to_sm89INS1_16FlashAttnBwdSm80INS1_25CollectiveMainloopBwdSm80ILi2ELi2EN4cute5tupleIJNS5_1CILi128EEES8_NS7_ILi64EEEEEENS_10bfloat16_tEfNS_4arch4Sm80ELb1ELb0ELb1ELb0ELb0ELb0ELb0ELb0ELi2ELi4ELi4ELi4ELb0EEENS1_24CollectiveEpilogueBwdGQAISA_fSD_Li256ELb0ELb0EEENS1_25SingleTileBwdLPTSchedulerILb0ELi128ELb0EEEEEEEEEvNT_6ParamsE$_ZZN4cute19as_arithmetic_tupleINS_15ArithmeticTupleIJiiEEEEEDaRKT_ENKUlRKT_E_clIiEEDaS8_,($_ZN7cutlass13device_kernelIN5flash19enable_sm80_to_sm89INS1_16FlashAttnBwdSm80INS1_25CollectiveMainloopBwdSm80ILi2ELi2EN4cute5tupleIJNS5_1CILi128EEES8_NS7_ILi64EEEEEENS_10bfloat16_tEfNS_4arch4Sm80ELb1ELb0ELb1ELb0ELb0ELb0ELb0ELb0ELi2ELi4ELi4ELi4ELb0EEENS1_24CollectiveEpilogueBwdGQAISA_fSD_Li256ELb0ELb0EEENS1_25SingleTileBwdLPTSchedulerILb0ELi128ELb0EEEEEEEEEvNT_6ParamsE$_ZZN4cute4diceINS_5tupleIJNS1_IJiNS1_IJiNS_1CILi0EEEEEEEEENS1_IJNS_10UnderscoreENS1_IJS6_S6_EEEEEEEEES9_EEDaRKT_RKT0_ENKUlRKT_RKT0_E_clIS5_S5_EEDaSI_SL_ - $_ZN7cutlass13device_kernelIN5flash19enable_sm80_to_sm89INS1_16FlashAttnBwdSm80INS1_25CollectiveMainloopBwdSm80ILi2ELi2EN4cute5tupleIJNS5_1CILi128EEES8_NS7_ILi64EEEEEENS_10bfloat16_tEfNS_4arch4Sm80ELb1ELb0ELb1ELb0ELb0ELb0ELb0ELb0ELi2ELi4ELi4ELi4ELb0EEENS1_24CollectiveEpilogueBwdGQAISA_fSD_Li256ELb0ELb0EEENS1_25SingleTileBwdLPTSchedulerILb0ELi128ELb0EEEEEEEEEvNT_6ParamsE$_ZZN4cute19as_arithmetic_tupleINS_15ArithmeticTupleIJiiEEEEEDaRKT_ENKUlRKT_E_clIiEEDaS8_)
$_ZN7cutlass13device_kernelIN5flash19enable_sm80_to_sm89INS1_16FlashAttnBwdSm80INS1_25CollectiveMainloopBwdSm80ILi2ELi2EN4cute5tupleIJNS5_1CILi128EEES8_NS7_ILi64EEEEEENS_10bfloat16_tEfNS_4arch4Sm80ELb1ELb0ELb1ELb0ELb0ELb0ELb0ELb0ELi2ELi4ELi4ELi4ELb0EEENS1_24CollectiveEpilogueBwdGQAISA_fSD_Li256ELb0ELb0EEENS1_25SingleTileBwdLPTSchedulerILb0ELi128ELb0EEEEEEEEEvNT_6ParamsE$_ZZN4cute19as_arithmetic_tupleINS_15ArithmeticTupleIJiiEEEEEDaRKT_ENKUlRKT_E_clIiEEDaS8_:
[----:B------:R-:W-:Y:S02]  /*c030*/  MOV R6, R8 ;  /* 0x0000000800067202 */ /* 0x000fe40000000f00 */
[----:B------:R-:W-:Y:S02]  /*c040*/  MOV R8, R2 ;  /* 0x0000000200087202 */ /* 0x000fe40000000f00 */
[----:B------:R-:W-:-:S04]  /*c050*/  MOV R9, 0x0 ;  /* 0x0000000000097802 */ /* 0x000fc80000000f00 */
[----:B------:R-:W-:Y:S05]  /*c060*/  RET.REL.NODEC R8 `(_ZN7cutlass13device_kernelIN5flash19enable_sm80_to_sm89INS1_16FlashAttnBwdSm80INS1_25CollectiveMainloopBwdSm80ILi2ELi2EN4cute5tupleIJNS5_1CILi128EEES8_NS7_ILi64EEEEEENS_10bfloat16_tEfNS_4arch4Sm80ELb1ELb0ELb1ELb0ELb0ELb0ELb0ELb0ELi2ELi4ELi4ELi4ELb0EEENS1_24CollectiveEpilogueBwdGQAISA_fSD_Li256ELb0ELb0EEENS1_25SingleTileBwdLPTSchedulerILb0ELi128ELb0EEEEEEEEEvNT_6ParamsE) ;  /* 0xffff3f9008007950 */ /* 0x000fea0003c3ffff */
        .type           $_ZN7cutlass13device_kernelIN5flash19enable_sm80_to_sm89INS1_16FlashAttnBwdSm80INS1_25CollectiveMainloopBwdSm80ILi2ELi2EN4cute5tupleIJNS5_1CILi128EEES8_NS7_ILi64EEEEEENS_10bfloat16_tEfNS_4arch4Sm80ELb1ELb0ELb1ELb0ELb0ELb0ELb0ELb0ELi2ELi4ELi4ELi4ELb0EEENS1_24CollectiveEpilogueBwdGQAISA_fSD_Li256ELb0ELb0EEENS1_25SingleTileBwdLPTSchedulerILb0ELi128ELb0EEEEEEEEEvNT_6ParamsE$_ZZN4cute4diceINS_5tupleIJNS1_IJiNS1_IJiNS_1CILi0EEEEEEEEENS1_IJNS_10UnderscoreENS1_IJS6_S6_EEEEEEEEES9_EEDaRKT_RKT0_ENKUlRKT_RKT0_E_clIS5_S5_EEDaSI_SL_,@function
        .size           $_ZN7cutlass13device_kernelIN5flash19enable_sm80_to_sm89INS1_16FlashAttnBwdSm80INS1_25CollectiveMainloopBwdSm80ILi2ELi2EN4cute5tupleIJNS5_1CILi128EEES8_NS7_ILi64EEEEEENS_10bfloat16_tEfNS_4arch4Sm80ELb1ELb0ELb1ELb0ELb0ELb0ELb0ELb0ELi2ELi4ELi4ELi4ELb0EEENS1_24CollectiveEpilogueBwdGQAISA_fSD_Li256ELb0ELb0EEENS1_25SingleTileBwdLPTSchedulerILb0ELi128ELb0EEEEEEEEEvNT_6ParamsE$_ZZN4cute4diceINS_5tupleIJNS1_IJiNS1_IJiNS_1CILi0EEEEEEEEENS1_IJNS_10UnderscoreENS1_IJS6_S6_EEEEEEEEES9_EEDaRKT_RKT0_ENKUlRKT_RKT0_E_clIS5_S5_EEDaSI_SL_,($_ZN7cutlass13device_kernelIN5flash19enable_sm80_to_sm89INS1_16FlashAttnBwdSm80INS1_25CollectiveMainloopBwdSm80ILi2ELi2EN4cute5tupleIJNS5_1CILi128EEES8_NS7_ILi64EEEEEENS_10bfloat16_tEfNS_4arch4Sm80ELb1ELb0ELb1ELb0ELb0ELb0ELb0ELb0ELi2ELi4ELi4ELi4ELb0EEENS1_24CollectiveEpilogueBwdGQAISA_fSD_Li256ELb0ELb0EEENS1_25SingleTileBwdLPTSchedulerILb0ELi128ELb0EEEEEEEEEvNT_6ParamsE$_ZZN4cute4takeILi1ELi2ENS_5tupleIJNS1_IJNS_1CILi1EEENS2_ILi0EEEEEEiEEEEEDaRKT1_ENKUlDpRKT_E_clIJiEEEDaSD_ - $_ZN7cutlass13device_kernelIN5flash19enable_sm80_to_sm89INS1_16FlashAttnBwdSm80INS1_25CollectiveMainloopBwdSm80ILi2ELi2EN4cute5tupleIJNS5_1CILi128EEES8_NS7_ILi64EEEEEENS_10bfloat16_tEfNS_4arch4Sm80ELb1ELb0ELb1ELb0ELb0ELb0ELb0ELb0ELi2ELi4ELi4ELi4ELb0EEENS1_24CollectiveEpilogueBwdGQAISA_fSD_Li256ELb0ELb0EEENS1_25SingleTileBwdLPTSchedulerILb0ELi128ELb0EEEEEEEEEvNT_6ParamsE$_ZZN4cute4diceINS_5tupleIJNS1_IJiNS1_IJiNS_1CILi0EEEEEEEEENS1_IJNS_10UnderscoreENS1_IJS6_S6_EEEEEEEEES9_EEDaRKT_RKT0_ENKUlRKT_RKT0_E_clIS5_S5_EEDaSI_SL_)
$_ZN7cutlass13device_kernelIN5flash19enable_sm80_to_sm89INS1_16FlashAttnBwdSm80INS1_25CollectiveMainloopBwdSm80ILi2ELi2EN4cute5tupleIJNS5_1CILi128EEES8_NS7_ILi64EEEEEENS_10bfloat16_tEfNS_4arch4Sm80ELb1ELb0ELb1ELb0ELb0ELb0ELb0ELb0ELi2ELi4ELi4ELi4ELb0EEENS1_24CollectiveEpilogueBwdGQAISA_fSD_Li256ELb0ELb0EEENS1_25SingleTileBwdLPTSchedulerILb0ELi128ELb0EEEEEEEEEvNT_6ParamsE$_ZZN4cute4diceINS_5tupleIJNS1_IJiNS1_IJiNS_1CILi0EEEEEEEEENS1_IJNS_10UnderscoreENS1_IJS6_S6_EEEEEEEEES9_EEDaRKT_RKT0_ENKUlRKT_RKT0_E_clIS5_S5_EEDaSI_SL_:
[----:B------:R-:W-:-:S05]  /*c070*/  IADD3 R6, R2, -c[0x0][0x20], RZ ;  /* 0x8000080002067a10 */ /* 0x000fca0007ffe0ff */
[----:B------:R1:W5:Y:S01]  /*c080*/  LDL R3, [R6] ;  /* 0x0000000006037983 */ /* 0x0003620000100800 */
[----:B------:R-:W-:Y:S02]  /*c090*/  IADD3 R5, R1, 0x1680, RZ ;  /* 0x0000168001057810 */ /* 0x000fe40007ffe0ff */
[----:B------:R-:W-:Y:S02]  /*c0a0*/  MOV R10, 0xc0d0 ;  /* 0x0000c0d0000a7802 */ /* 0x000fe40000000f00 */
[----:B------:R-:W-:Y:S02]  /*c0b0*/  IADD3 R5, R5, c[0x0][0x20], RZ ;  /* 0x0000080005057a10 */ /* 0x000fe40007ffe0ff */
[----:B-1---5:R-:W-:Y:S05]  /*c0c0*/  CALL.REL.NOINC `($_ZN7cutlass13device_kernelIN5flash19enable_sm80_to_sm89INS1_16FlashAttnBwdSm80INS1_25CollectiveMainloopBwdSm80ILi2ELi2EN4cute5tupleIJNS5_1CILi128EEES8_NS7_ILi64EEEEEENS_10bfloat16_tEfNS_4arch4Sm80ELb1ELb0ELb1ELb0ELb0ELb0ELb0ELb0ELi2ELi4ELi4ELi4ELb0EEENS1_24CollectiveEpilogueBwdGQAISA_fSD_Li256ELb0ELb0EEENS1_25SingleTileBwdLPTSchedulerILb0ELi128ELb0EEEEEEEEEvNT_6ParamsE$_ZZN4cute6detail9lift_diceINS_5tupleIJiNS2_IJiNS_1CILi0EEEEEEEEES6_EEDaRKT_RKT0_ENKUlRKT_RKT0_E_clIiiEEDaSF_SI_) ;  /* 0x0000247000007944 */ /* 0x022fea0003c00000 */
[----:B------:R1:W5:Y:S01]  /*c0d0*/  LDL R3, [R6+0x4] ;  /* 0x0000040006037983 */ /* 0x0003620000100800 */
[----:B------:R-:W-:-:S03]  /*c0e0*/  MOV R10, 0xc100 ;  /* 0x0000c100000a7802 */ /* 0x000fc60000000f00 */
[----:B-12--5:R-:W-:Y:S05]  /*c0f0*/  CALL.REL.NOINC `($_ZN7cutlass13device_kernelIN5flash19enable_sm80_to_sm89INS1_16FlashAttnBwdSm80INS1_25CollectiveMainloopBwdSm80ILi2ELi2EN4cute5tupleIJNS5_1CILi128EEES8_NS7_ILi64EEEEEENS_10bfloat16_tEfNS_4arch4Sm80ELb1ELb0ELb1ELb0ELb0ELb0ELb0ELb0ELi2ELi4ELi4ELi4ELb0EEENS1_24CollectiveEpilogueBwdGQAISA_fSD_Li256ELb0ELb0EEENS1_25SingleTileBwdLPTSchedulerILb0ELi128ELb0EEEEEEEEEvNT_6ParamsE$_ZZN4cute6detail9lift_diceINS_5tupleIJiNS2_IJiNS_1CILi0EEEEEEEEES6_EEDaRKT_RKT0_ENKUlRKT_RKT0_E_clIS5_S5_EEDaSF_SI_) ;  /* 0x000023c000007944 */ /* 0x026fea0003c00000 */
[----:B------:R2:W-:Y:S01]  /*c100*/  STL [R1+0x1680], R6 ;  /* 0x0016800601007387 */ /* 0x0005e20000100800 */
[----:B------:R-:W-:-:S03]  /*c110*/  MOV R2, 0xc130 ;  /* 0x0000c13000027802 */ /* 0x000fc60000000f00 */
[----:B-12---:R-:W-:Y:S05]  /*c120*/  CALL.REL.NOINC `($_ZN7cutlass13device_kernelIN5flash19enable_sm80_to_sm89INS1_16FlashAttnBwdSm80INS1_25CollectiveMainloopBwdSm80ILi2ELi2EN4cute5tupleIJNS5_1CILi128EEES8_NS7_ILi64EEEEEENS_10bfloat16_tEfNS_4arch4Sm80ELb1ELb0ELb1ELb0ELb0ELb0ELb0ELb0ELi2ELi4ELi4ELi4ELb0EEENS1_24CollectiveEpilogueBwdGQAISA_fSD_Li256ELb0ELb0EEENS1_25SingleTileBwdLPTSchedulerILb0ELi128ELb0EEEEEEEEEvNT_6ParamsE$_ZZN4cute12filter_tupleINS_5tupleIJiNS1_IJiNS_1CILi0EEEEEEEEES5_ZNS_6detail9lift_diceIS5_S5_EEDaRKT_RKT0_EUlRKT_RKT0_E_EEDaSA_SD_OT1_ENKUlDpSG_E_clIJNS1_IJiEEES4_EEEDaSN_) ;  /* 0xfffff5a000007944 */ /* 0x006fea0003c3ffff */
[----:B-----5:R-:W-:Y:S02]  /*c130*/  MOV R2, R5 ;  /* 0x0000000500027202 */ /* 0x020fe40000000f00 */
[----:B------:R-:W-:-:S04]  /*c140*/  MOV R5, 0x0 ;  /* 0x0000000000057802 */ /* 0x000fc80000000f00 */
[----:B------:R-:W-:Y:S05]  /*c150*/  RET.REL.NODEC R4 `(_ZN7cutlass13device_kernelIN5flash19enable_sm80_to_sm89INS1_16FlashAttnBwdSm80INS1_25CollectiveMainloopBwdSm80ILi2ELi2EN4cute5tupleIJNS5_1CILi128EEES8_NS7_ILi64EEEEEENS_10bfloat16_tEfNS_4arch4Sm80ELb1ELb0ELb1ELb0ELb0ELb0ELb0ELb0ELi2ELi4ELi4ELi4ELb0EEENS1_24CollectiveEpilogueBwdGQAISA_fSD_Li256ELb0ELb0EEENS1_25SingleTileBwdLPTSchedulerILb0ELi128ELb0EEEEEEEEEvNT_6ParamsE) ;  /* 0xffff3ea004007950 */ /* 0x000fea0003c3ffff */
        .type           $_ZN7cutlass13device_kernelIN5flash19enable_sm80_to_sm89INS1_16FlashAttnBwdSm80INS1_25CollectiveMainloopBwdSm80ILi2ELi2EN4cute5tupleIJNS5_1CILi128EEES8_NS7_ILi64EEEEEENS_10bfloat16_tEfNS_4arch4Sm80ELb1ELb0ELb1ELb0ELb0ELb0ELb0ELb0ELi2ELi4ELi4ELi4ELb0EEENS1_24CollectiveEpilogueBwdGQAISA_fSD_Li256ELb0ELb0EEENS1_25SingleTileBwdLPTSchedulerILb0ELi128ELb0EEEEEEEEEvNT_6ParamsE$_ZZN4cute4takeILi1ELi2ENS_5tupleIJNS1_IJNS_1CILi1EEENS2_ILi0EEEEEEiEEEEEDaRKT1_ENKUlDpRKT_E_clIJiEEEDaSD_,@function
        .size           $_ZN7cutlass13device_kernelIN5flash19enable_sm80_to_sm89INS1_16FlashAttnBwdSm80INS1_25CollectiveMainloopBwdSm80ILi2ELi2EN4cute5tupleIJNS5_1CILi128EEES8_NS7_ILi64EEEEEENS_10bfloat16_tEfNS_4arch4Sm80ELb1ELb0ELb1ELb0ELb0ELb0ELb0ELb0ELi2ELi4ELi4ELi4ELb0EEENS1_24CollectiveEpilogueBwdGQAISA_fSD_Li256ELb0ELb0EEENS1_25SingleTileBwdLPTSchedulerILb0ELi128ELb0EEEEEEEEEvNT_6ParamsE$_ZZN4cute4takeILi1ELi2ENS_5tupleIJNS1_IJNS_1CILi1EEENS2_ILi0EEEEEEiEEEEEDaRKT1_ENKUlDpRKT_E_clIJiEEEDaSD_,($_ZN7cutlass13device_kernelIN5flash19enable_sm80_to_sm89INS1_16FlashAttnBwdSm80INS1_25CollectiveMainloopBwdSm80ILi2ELi2EN4cute5tupleIJNS5_1CILi128EEES8_NS7_ILi64EEEEEENS_10bfloat16_tEfNS_4arch4Sm80ELb1ELb0ELb1ELb0ELb0ELb0ELb0ELb0ELi2ELi4ELi4ELi4ELb0EEENS1_24CollectiveEpilogueBwdGQAISA_fSD_Li256ELb0ELb0EEENS1_25SingleTileBwdLPTSchedulerILb0ELi128ELb0EEEEEEEEEvNT_6ParamsE$_ZZN4cute4takeILi1ELi3ENS_5tupleIJNS1_IJNS_1CILi1EEENS2_ILi512EEEiEEENS2_ILi4096EEENS1_IJNS1_IJiiEEENS2_ILi8192EEEEEEEEEEEDaRKT1_ENKUlDpRKT_E_clIJS6_S9_EEEDaSH_ - $_ZN7cutlass13device_kernelIN5flash19enable_sm80_to_sm89INS1_16FlashAttnBwdSm80INS1_25CollectiveMainloopBwdSm80ILi2ELi2EN4cute5tupleIJNS5_1CILi128EEES8_NS7_ILi64EEEEEENS_10bfloat16_tEfNS_4arch4Sm80ELb1ELb0ELb1ELb0ELb0ELb0ELb0ELb0ELi2ELi4ELi4ELi4ELb0EEENS1_24CollectiveEpilogueBwdGQAISA_fSD_Li256ELb0ELb0EEENS1_25SingleTileBwdLPTSchedulerILb0ELi128ELb0EEEEEEEEEvNT_6ParamsE$_ZZN4cute4takeILi1ELi2ENS_5tupleIJNS1_IJNS_1CILi1EEENS2_ILi0EEEEEEiEEEEEDaRKT1_ENKUlDpRKT_E_clIJiEEEDaSD_)
$_ZN7cutlass13device_kernelIN5flash19enable_sm80_to_sm89INS1_16FlashAttnBwdSm80INS1_25CollectiveMainloopBwdSm80ILi2ELi2EN4cute5tupleIJNS5_1CILi128EEES8_NS7_ILi64EEEEEENS_10bfloat16_tEfNS_4arch4Sm80ELb1ELb0ELb1ELb0ELb0ELb0ELb0ELb0ELi2ELi4ELi4ELi4ELb0EEENS1_24CollectiveEpilogueBwdGQAISA_fSD_Li256ELb0ELb0EEENS1_25SingleTileBwdLPTSchedulerILb0ELi128ELb0EEEEEEEEEvNT_6ParamsE$_ZZN4cute4takeILi1ELi2ENS_5tupleIJNS1_IJNS_1CILi1EEENS2_ILi0EEEEEEiEEEEEDaRKT1_ENKUlDpRKT_E_clIJiEEEDaSD_:
[----:B------:R-:W-:Y:S02]  /*c160*/  IADD3 R2, R1, 0x1680, RZ ;  /* 0x0000168001027810 */ /* 0x000fe40007ffe0ff */
[----:B------:R-:W-:Y:S02]  /*c170*/  MOV R8, 0xc1a0 ;  /* 0x0000c1a000087802 */ /* 0x000fe40000000f00 */
[----:B------:R-:W-:Y:S02]  /*c180*/  IADD3 R2, R2, c[0x0][0x20], RZ ;  /* 0x0000080002027a10 */ /* 0x000fe40007ffe0ff */
[----:B------:R-:W-:Y:S05]  /*c190*/  CALL.REL.NOINC `($_ZN7cutlass13device_kernelIN5flash19enable_sm80_to_sm89INS1_16FlashAttnBwdSm80INS1_25CollectiveMainloopBwdSm80ILi2ELi2EN4cute5tupleIJNS5_1CILi128EEES8_NS7_ILi64EEEEEENS_10bfloat16_tEfNS_4arch4Sm80ELb1ELb0ELb1ELb0ELb0ELb0ELb0ELb0ELi2ELi4ELi4ELi4ELb0EEENS1_24CollectiveEpilogueBwdGQAISA_fSD_Li256ELb0ELb0EEENS1_25SingleTileBwdLPTSchedulerILb0ELi128ELb0EEEEEEEEEvNT_6ParamsE$_ZN4cute3eso3ESOILb0ELb1EJiEEC2ERKi) ;  /* 0xffffab4000007944 */ /* 0x000fea0003c3ffff */
[----:B-1----:R1:W5:Y:S01]  /*c1a0*/  LDL R3, [R1+0x1680] ;  /* 0x0016800001037983 */ /* 0x0023620000100800 */
[----:B------:R-:W-:-:S04]  /*c1b0*/  MOV R7, 0x0 ;  /* 0x0000000000077802 */ /* 0x000fc80000000f00 */
[----:B------:R-:W-:Y:S05]  /*c1c0*/  RET.REL.NODEC R6 `(_ZN7cutlass13device_kernelIN5flash19enable_sm80_to_sm89INS1_16FlashAttnBwdSm80INS1_25CollectiveMainloopBwdSm80ILi2ELi2EN4cute5tupleIJNS5_1CILi128EEES8_NS7_ILi64EEEEEENS_10bfloat16_tEfNS_4arch4Sm80ELb1ELb0ELb1ELb0ELb0ELb0ELb0ELb0ELi2ELi4ELi4ELi4ELb0EEENS1_24CollectiveEpilogueBwdGQAISA_fSD_Li256ELb0ELb0EEENS1_25SingleTileBwdLPTSchedulerILb0ELi128ELb0EEEEEEEEEvNT_6ParamsE) ;  /* 0xffff3e3006007950 */ /* 0x000fea0003c3ffff */
        .type           $_ZN7cutlass13device_kernelIN5flash19enable_sm80_to_sm89INS1_16FlashAttnBwdSm80INS1_25CollectiveMainloopBwdSm80ILi2ELi2EN4cute5tupleIJNS5_1CILi128EEES8_NS7_ILi64EEEEEENS_10bfloat16_tEfNS_4arch4Sm80ELb1ELb0ELb1ELb0ELb0ELb0ELb0ELb0ELi2ELi4ELi4ELi4ELb0EEENS1_24CollectiveEpilogueBwdGQAISA_fSD_Li256ELb0ELb0EEENS1_25SingleTileBwdLPTSchedulerILb0ELi128ELb0EEEEEEEEEvNT_6ParamsE$_ZZN4cute4takeILi1ELi3ENS_5tupleIJNS1_IJNS_1CILi1EEENS2_ILi512EEEiEEENS2_ILi4096EEENS1_IJNS1_IJiiEEENS2_ILi8192EEEEEEEEEEEDaRKT1_ENKUlDpRKT_E_clIJS6_S9_EEEDaSH_,@function
        .size           $_ZN7cutlass13device_kernelIN5flash19enable_sm80_to_sm89INS1_16FlashAttnBwdSm80INS1_25CollectiveMainloopBwdSm80ILi2ELi2EN4cute5tupleIJNS5_1CILi128EEES8_NS7_ILi64EEEEEENS_10bfloat16_tEfNS_4arch4Sm80ELb1ELb0ELb1ELb0ELb0ELb0ELb0ELb0ELi2ELi4ELi4ELi4ELb0EEENS1_24CollectiveEpilogueBwdGQAISA_fSD_Li256ELb0ELb0EEENS1_25SingleTileBwdLPTSchedulerILb0ELi128ELb0EEEEEEEEEvNT_6ParamsE$_ZZN4cute4takeILi1ELi3ENS_5tupleIJNS1_IJNS_1CILi1EEENS2_ILi512EEEiEEENS2_ILi4096EEENS1_IJNS1_IJiiEEENS2_ILi8192EEEEEEEEEEEDaRKT1_ENKUlDpRKT_E_clIJS6_S9_EEEDaSH_,($_ZN7cutlass13device_kernelIN5flash19enable_sm80_to_sm89INS1_16FlashAttnBwdSm80INS1_25CollectiveMainloopBwdSm80ILi2ELi2EN4cute5tupleIJNS5_1CILi128EEES8_NS7_ILi64EEEEEENS_10bfloat16_tEfNS_4arch4Sm80ELb1ELb0ELb1ELb0ELb0ELb0ELb0ELb0ELi2ELi4ELi4ELi4ELb0EEENS1_24CollectiveEpilogueBwdGQAISA_fSD_Li256ELb0ELb0EEENS1_25SingleTileBwdLPTSchedulerILb0ELi128ELb0EEEEEEEEEvNT_6ParamsE$_ZZN4cute4takeILi1ELi3ENS_5tupleIJNS1_IJNS_1CILi1EEENS2_ILi512EEEiEEENS2_ILi4096EEENS1_IJiiEEEEEEEEDaRKT1_ENKUlDpRKT_E_clIJS6_S7_EEEDaSF_ - $_ZN7cutlass13device_kernelIN5flash19enable_sm80_to_sm89INS1_16FlashAttnBwdSm80INS1_25CollectiveMainloopBwdSm80ILi2ELi2EN4cute5tupleIJNS5_1CILi128EEES8_NS7_ILi64EEEEEENS_10bfloat16_tEfNS_4arch4Sm80ELb1ELb0ELb1ELb0ELb0ELb0ELb0ELb0ELi2ELi4ELi4ELi4ELb0EEENS1_24CollectiveEpilogueBwdGQAISA_fSD_Li256ELb0ELb0EEENS1_25SingleTileBwdLPTSchedulerILb0ELi128ELb0EEEEEEEEEvNT_6ParamsE$_ZZN4cute4takeILi1ELi3ENS_5tupleIJNS1_IJNS_1CILi1EEENS2_ILi512EEEiEEENS2_ILi4096EEENS1_IJNS1_IJiiEEENS2_ILi8192EEEEEEEEEEEDaRKT1_ENKUlDpRKT_E_clIJS6_S9_EEEDaSH_)
$_ZN7cutlass13device_kernelIN5flash19enable_sm80_to_sm89INS1_16FlashAttnBwdSm80INS1_25CollectiveMainloopBwdSm80ILi2ELi2EN4cute5tupleIJNS5_1CILi128EEES8_NS7_ILi64EEEEEENS_10bfloat16_tEfNS_4arch4Sm80ELb1ELb0ELb1ELb0ELb0ELb0ELb0ELb0ELi2ELi4ELi4ELi4ELb0EEENS1_24CollectiveEpilogueBwdGQAISA_fSD_Li256ELb0ELb0EEENS1_25SingleTileBwdLPTSchedulerILb0ELi128ELb0EEEEEEEEEvNT_6ParamsE$_ZZN4cute4takeILi1ELi3ENS_5tupleIJNS1_IJNS_1CILi1EEENS2_ILi512EEEiEEENS2_ILi4096EEENS1_IJNS1_IJiiEEENS2_ILi8192EEEEEEEEEEEDaRKT1_ENKUlDpRKT_E_clIJS6_S9_EEEDaSH_:
[----:B------:R-:W-:Y:S02]  /*c1d0*/  IADD3 R2, R1, 0x1680, RZ ;  /* 0x0000168001027810 */ /* 0x000fe40007ffe0ff */
[----:B------:R-:W-:Y:S02]  /*c1e0*/  MOV R6, 0xc210 ;  /* 0x0000c21000067802 */ /* 0x000fe40000000f00 */
[----:B------:R-:W-:Y:S02]  /*c1f0*/  IADD3 R2, R2, c[0x0][0x20], RZ ;  /* 0x0000080002027a10 */ /* 0x000fe40007ffe0ff */
[----:B------:R-:W-:Y:S05]  /*c200*/  CALL.REL.NOINC `($_ZN7cutlass13device_kernelIN5flash19enable_sm80_to_sm89INS1_16FlashAttnBwdSm80INS1_25CollectiveMainloopBwdSm80ILi2ELi2EN4cute5tupleIJNS5_1CILi128EEES8_NS7_ILi64EEEEEENS_10bfloat16_tEfNS_4arch4Sm80ELb1ELb0ELb1ELb0ELb0ELb0ELb0ELb0ELi2ELi4ELi4ELi4ELb0EEENS1_24CollectiveEpilogueBwdGQAISA_fSD_Li256ELb0ELb0EEENS1_25SingleTileBwdLPTSchedulerILb0ELi128ELb0EEEEEEEEEvNT_6ParamsE$_ZN4cute3eso3ESOILb1ELb0EJNS_1CILi4096EEENS_5tupleIJNS4_IJiiEEENS2_ILi8192EEEEEEEEC2ERKS3_RKS7_) ;  /* 0xffffb7d000007944 */ /* 0x000fea0003c3ffff */
[----:B-1----:R1:W5:Y:S01]  /*c210*/  LDL.64 R2, [R1+0x1680] ;  /* 0x0016800001027983 */ /* 0x0023620000100a00 */
[----:B------:R-:W-:-:S04]  /*c220*/  MOV R5, 0x0 ;  /* 0x0000000000057802 */ /* 0x000fc80000000f00 */
[----:B------:R-:W-:Y:S05]  /*c230*/  RET.REL.NODEC R4 `(_ZN7cutlass13device_kernelIN5flash19enable_sm80_to_sm89INS1_16FlashAttnBwdSm80INS1_25CollectiveMainloopBwdSm80ILi2ELi2EN4cute5tupleIJNS5_1CILi128EEES8_NS7_ILi64EEEEEENS_10bfloat16_tEfNS_4arch4Sm80ELb1ELb0ELb1ELb0ELb0ELb0ELb0ELb0ELi2ELi4ELi4ELi4ELb0EEENS1_24CollectiveEpilogueBwdGQAISA_fSD_Li256ELb0ELb0EEENS1_25SingleTileBwdLPTSchedulerILb0ELi128ELb0EEEEEEEEEvNT_6ParamsE) ;  /* 0xffff3dc004007950 */ /* 0x000fea0003c3ffff */
        .type           $_ZN7cutlass13device_kernelIN5flash19enable_sm80_to_sm89INS1_16FlashAttnBwdSm80INS1_25CollectiveMainloopBwdSm80ILi2ELi2EN4cute5tupleIJNS5_1CILi128EEES8_NS7_ILi64EEEEEENS_10bfloat16_tEfNS_4arch4Sm80ELb1ELb0ELb1ELb0ELb0ELb0ELb0ELb0ELi2ELi4ELi4ELi4ELb0EEENS1_24CollectiveEpilogueBwdGQAISA_fSD_Li256ELb0ELb0EEENS1_25SingleTileBwdLPTSchedulerILb0ELi128ELb0EEEEEEEEEvNT_6ParamsE$_ZZN4cute4takeILi1ELi3ENS_5tupleIJNS1_IJNS_1CILi1EEENS2_ILi512EEEiEEENS2_ILi4096EEENS1_IJiiEEEEEEEEDaRKT1_ENKUlDpRKT_E_clIJS6_S7_EEEDaSF_,@function
        .size           $_ZN7cutlass13device_kernelIN5flash19enable_sm80_to_sm89INS1_16FlashAttnBwdSm80INS1_25CollectiveMainloopBwdSm80ILi2ELi2EN4cute5tupleIJNS5_1CILi128EEES8_NS7_ILi64EEEEEENS_10bfloat16_tEfNS_4arch4Sm80ELb1ELb0ELb1ELb0ELb0ELb0ELb0ELb0ELi2ELi4ELi4ELi4ELb0EEENS1_24CollectiveEpilogueBwdGQAISA_fSD_Li256ELb0ELb0EEENS1_25SingleTileBwdLPTSchedulerILb0ELi128ELb0EEEEEEEEEvNT_6ParamsE$_ZZN4cute4takeILi1ELi3ENS_5tupleIJNS1_IJNS_1CILi1EEENS2_ILi512EEEiEEENS2_ILi4096EEENS1_IJiiEEEEEEEEDaRKT1_ENKUlDpRKT_E_clIJS6_S7_EEEDaSF_,($_ZN7cutlass13device_kernelIN5flash19enable_sm80_to_sm89INS1_16FlashAttnBwdSm80INS1_25CollectiveMainloopBwdSm80ILi2ELi2EN4cute5tupleIJNS5_1CILi128EEES8_NS7_ILi64EEEEEENS_10bfloat16_tEfNS_4arch4Sm80ELb1ELb0ELb1ELb0ELb0ELb0ELb0ELb0ELi2ELi4ELi4ELi4ELb0EEENS1_24CollectiveEpilogueBwdGQAISA_fSD_Li256ELb0ELb0EEENS1_25SingleTileBwdLPTSchedulerILb0ELi128ELb0EEEEEEEEEvNT_6ParamsE$_ZZN4cute4takeILi1ELi3ENS_5tupleIJNS1_IJNS_1CILi1EEEiEEENS2_ILi1024EEENS1_IJiiEEEEEEEEDaRKT1_ENKUlDpRKT_E_clIJS5_S6_EEEDaSE_ - $_ZN7cutlass13device_kernelIN5flash19enable_sm80_to_sm89INS1_16FlashAttnBwdSm80INS1_25CollectiveMainloopBwdSm80ILi2ELi2EN4cute5tupleIJNS5_1CILi128EEES8_NS7_ILi64EEEEEENS_10bfloat16_tEfNS_4arch4Sm80ELb1ELb0ELb1ELb0ELb0ELb0ELb0ELb0ELi2ELi4ELi4ELi4ELb0EEENS1_24CollectiveEpilogueBwdGQAISA_fSD_Li256ELb0ELb0EEENS1_25SingleTileBwdLPTSchedulerILb0ELi128ELb0EEEEEEEEEvNT_6ParamsE$_ZZN4cute4takeILi1ELi3ENS_5tupleIJNS1_IJNS_1CILi1EEENS2_ILi512EEEiEEENS2_ILi4096EEENS1_IJiiEEEEEEEEDaRKT1_ENKUlDpRKT_E_clIJS6_S7_EEEDaSF_)
$_ZN7cutlass13device_kernelIN5flash19enable_sm80_to_sm89INS1_16FlashAttnBwdSm80INS1_25CollectiveMainloopBwdSm80ILi2ELi2EN4cute5tupleIJNS5_1CILi128EEES8_NS7_ILi64EEEEEENS_10bfloat16_tEfNS_4arch4Sm80ELb1ELb0ELb1ELb0ELb0ELb0ELb0ELb0ELi2ELi4ELi4ELi4ELb0EEENS1_24CollectiveEpilogueBwdGQAISA_fSD_Li256ELb0ELb0EEENS1_25SingleTileBwdLPTSchedulerILb0ELi128ELb0EEEEEEEEEvNT_6ParamsE$_ZZN4cute4takeILi1ELi3ENS_5tupleIJNS1_IJNS_1CILi1EEENS2_ILi512EEEiEEENS2_ILi4096EEENS1_IJiiEEEEEEEEDaRKT1_ENKUlDpRKT_E_clIJS6_S7_EEEDaSF_:
[----:B------:R-:W-:Y:S02]  /*c240*/  IADD3 R2, R1, 0x1380, RZ ;  /* 0x0000138001027810 */ /* 0x000fe40007ffe0ff */
[----:B------:R-:W-:Y:S02]  /*c250*/  MOV R6, 0xc280 ;  /* 0x0000c28000067802 */ /* 0x000fe40000000f00 */
[----:B------:R-:W-:Y:S02]  /*c260*/  IADD3 R2, R2, c[0x0][0x20], RZ ;  /* 0x0000080002027a10 */ /* 0x000fe40007ffe0ff */
[----:B------:R-:W-:Y:S05]  /*c270*/  CALL.REL.NOINC `($_ZN7cutlass13device_kernelIN5flash19enable_sm80_to_sm89INS1_16FlashAttnBwdSm80INS1_25CollectiveMainloopBwdSm80ILi2ELi2EN4cute5tupleIJNS5_1CILi128EEES8_NS7_ILi64EEEEEENS_10bfloat16_tEfNS_4arch4Sm80ELb1ELb0ELb1ELb0ELb0ELb0ELb0ELb0ELi2ELi4ELi4ELi4ELb0EEENS1_24CollectiveEpilogueBwdGQAISA_fSD_Li256ELb0ELb0EEENS1_25SingleTileBwdLPTSchedulerILb0ELi128ELb0EEEEEEEEEvNT_6ParamsE$_ZN4cute3eso3ESOILb1ELb0EJNS_1CILi4096EEENS_5tupleIJiiEEEEEC2ERKS3_RKS5_) ;  /* 0xffffb7c000007944 */ /* 0x000fea0003c3ffff */
[----:B-1----:R1:W5:Y:S01]  /*c280*/  LDL.64 R2, [R1+0x1380] ;  /* 0x0013800001027983 */ /* 0x0023620000100a00 */
[----:B------:R-:W-:-:S04]  /*c290*/  MOV R5, 0x0 ;  /* 0x0000000000057802 */ /* 0x000fc80000000f00 */
[----:B------:R-:W-:Y:S05]  /*c2a0*/  RET.REL.NODEC R4 `(_ZN7cutlass13device_kernelIN5flash19enable_sm80_to_sm89INS1_16FlashAttnBwdSm80INS1_25CollectiveMainloopBwdSm80ILi2ELi2EN4cute5tupleIJNS5_1CILi128EEES8_NS7_ILi64EEEEEENS_10bfloat16_tEfNS_4arch4Sm80ELb1ELb0ELb1ELb0ELb0ELb0ELb0ELb0ELi2ELi4ELi4ELi4ELb0EEENS1_24CollectiveEpilogueBwdGQAISA_fSD_Li256ELb0ELb0EEENS1_25SingleTileBwdLPTSchedulerILb0ELi128ELb0EEEEEEEEEvNT_6ParamsE) ;  /* 0xffff3d5004007950 */ /* 0x000fea0003c3ffff */
        .type           $_ZN7cutlass13device_kernelIN5flash19enable_sm80_to_sm89INS1_16FlashAttnBwdSm80INS1_25CollectiveMainloopBwdSm80ILi2ELi2EN4cute5tupleIJNS5_1CILi128EEES8_NS7_ILi64EEEEEENS_10bfloat16_tEfNS_4arch4Sm80ELb1ELb0ELb1ELb0ELb0ELb0ELb0ELb0ELi2ELi4ELi4ELi4ELb0EEENS1_24CollectiveEpilogueBwdGQAISA_fSD_Li256ELb0ELb0EEENS1_25SingleTileBwdLPTSchedulerILb0ELi128ELb0EEEEEEEEEvNT_6ParamsE$_ZZN4cute4takeILi1ELi3ENS_5tupleIJNS1_IJNS_1CILi1EEEiEEENS2_ILi1024EEENS1_IJiiEEEEEEEEDaRKT1_ENKUlDpRKT_E_clIJS5_S6_EEEDaSE_,@function
        .size           $_ZN7cutlass13device_kernelIN5flash19enable_sm80_to_sm89INS1_16FlashAttnBwdSm80INS1_25CollectiveMainloopBwdSm80ILi2ELi2EN4cute5tupleIJNS5_1CILi128EEES8_NS7_ILi64EEEEEENS_10bfloat16_tEfNS_4arch4Sm80ELb1ELb0ELb1ELb0ELb0ELb0ELb0ELb0ELi2ELi4ELi4ELi4ELb0EEENS1_24CollectiveEpilogueBwdGQAISA_fSD_Li256ELb0ELb0EEENS1_25SingleTileBwdLPTSchedulerILb0ELi128ELb0EEEEEEEEEvNT_6ParamsE$_ZZN4cute4takeILi1ELi3ENS_5tupleIJNS1_IJNS_1CILi1EEEiEEENS2_ILi1024EEENS1_IJiiEEEEEEEEDaRKT1_ENKUlDpRKT_E_clIJS5_S6_EEEDaSE_,($_ZN7cutlass13device_kernelIN5flash19enable_sm80_to_sm89INS1_16FlashAttnBwdSm80INS1_25CollectiveMainloopBwdSm80ILi2ELi2EN4cute5tupleIJNS5_1CILi128EEES8_NS7_ILi64EEEEEENS_10bfloat16_tEfNS_4arch4Sm80ELb1ELb0ELb1ELb0ELb0ELb0ELb0ELb0ELi2ELi4ELi4ELi4ELb0EEENS1_24CollectiveEpilogueBwdGQAISA_fSD_Li256ELb0ELb0EEENS1_25SingleTileBwdLPTSchedulerILb0ELi128ELb0EEEEEEEEEvNT_6ParamsE$_ZZN4cute4takeILi1ELi3ENS_5tupleIJNS1_IJiNS_1CILi512EEEEEENS1_IJiiEEENS2_ILi1024EEEEEEEEDaRKT1_ENKUlDpRKT_E_clIJS5_S6_EEEDaSE_ - $_ZN7cutlass13device_kernelIN5flash19enable_sm80_to_sm89INS1_16FlashAttnBwdSm80INS1_25CollectiveMainloopBwdSm80ILi2ELi2EN4cute5tupleIJNS5_1CILi128EEES8_NS7_ILi64EEEEEENS_10bfloat16_tEfNS_4arch4Sm80ELb1ELb0ELb1ELb0ELb0ELb0ELb0ELb0ELi2ELi4ELi4ELi4ELb0EEENS1_24CollectiveEpilogueBwdGQAISA_fSD_Li256ELb0ELb0EEENS1_25SingleTileBwdLPTSchedulerILb0ELi128ELb0EEEEEEEEEvNT_6ParamsE$_ZZN4cute4takeILi1ELi3ENS_5tupleIJNS1_IJNS_1CILi1EEEiEEENS2_ILi1024EEENS1_IJiiEEEEEEEEDaRKT1_ENKUlDpRKT_E_clIJS5_S6_EEEDaSE_)
$_ZN7cutlass13device_kernelIN5flash19enable_sm80_to_sm89INS1_16FlashAttnBwdSm80INS1_25CollectiveMainloopBwdSm80ILi2ELi2EN4cute5tupleIJNS5_1CILi128EEES8_NS7_ILi64EEEEEENS_10bfloat16_tEfNS_4arch4Sm80ELb1ELb0ELb1ELb0ELb0ELb0ELb0ELb0ELi2ELi4ELi4ELi4ELb0EEENS1_24CollectiveEpilogueBwdGQAISA_fSD_Li256ELb0ELb0EEENS1_25SingleTileBwdLPTSchedulerILb0ELi128ELb0EEEEEEEEEvNT_6ParamsE$_ZZN4cute4takeILi1ELi3ENS_5tupleIJNS1_IJNS_1CILi1EEEiEEENS2_ILi1024EEENS1_IJiiEEEEEEEEDaRKT1_ENKUlDpRKT_E_clIJS5_S6_EEEDaSE_:
[----:B------:R-:W-:Y:S02]  /*c2b0*/  IADD3 R2, R1, 0x1380, RZ ;  /* 0x0000138001027810 */ /* 0x000fe40007ffe0ff */
[----:B------:R-:W-:Y:S02]  /*c2c0*/  MOV R6, 0xc2f0 ;  /* 0x0000c2f000067802 */ /* 0x000fe40000000f00 */
[----:B------:R-:W-:Y:S02]  /*c2d0*/  IADD3 R2, R2, c[0x0][0x20], RZ ;  /* 0x0000080002027a10 */ /* 0x000fe40007ffe0ff */
[----:B------:R-:W-:Y:S05]  /*c2e0*/  CALL.REL.NOINC `($_ZN7cutlass13device_kernelIN5flash19enable_sm80_to_sm89INS1_16FlashAttnBwdSm80INS1_25CollectiveMainloopBwdSm80ILi2ELi2EN4cute5tupleIJNS5_1CILi128EEES8_NS7_ILi64EEEEEENS_10bfloat16_tEfNS_4arch4Sm80ELb1ELb0ELb1ELb0ELb0ELb0ELb0ELb0ELi2ELi4ELi4ELi4ELb0EEENS1_24CollectiveEpilogueBwdGQAISA_fSD_Li256ELb0ELb0EEENS1_25SingleTileBwdLPTSchedulerILb0ELi128ELb0EEEEEEEEEvNT_6ParamsE$_ZN4cute3eso3ESOILb1ELb0EJNS_1CILi1024EEENS_5tupleIJiiEEEEEC2ERKS3_RKS5_) ;  /* 0xffffb16000007944 */ /* 0x000fea0003c3ffff */
[----:B-1----:R1:W5:Y:S01]  /*c2f0*/  LDL.64 R2, [R1+0x1380] ;  /* 0x0013800001027983 */ /* 0x0023620000100a00 */
[----:B------:R-:W-:-:S04]  /*c300*/  MOV R5, 0x0 ;  /* 0x0000000000057802 */ /* 0x000fc80000000f00 */
[----:B------:R-:W-:Y:S05]  /*c310*/  RET.REL.NODEC R4 `(_ZN7cutlass13device_kernelIN5flash19enable_sm80_to_sm89INS1_16FlashAttnBwdSm80INS1_25CollectiveMainloopBwdSm80ILi2ELi2EN4cute5tupleIJNS5_1CILi128EEES8_NS7_ILi64EEEEEENS_10bfloat16_tEfNS_4arch4Sm80ELb1ELb0ELb1ELb0ELb0ELb0ELb0ELb0ELi2ELi4ELi4ELi4ELb0EEENS1_24CollectiveEpilogueBwdGQAISA_fSD_Li256ELb0ELb0EEENS1_25SingleTileBwdLPTSchedulerILb0ELi128ELb0EEEEEEEEEvNT_6ParamsE) ;  /* 0xffff3ce004007950 */ /* 0x000fea0003c3ffff */
        .type           $_ZN7cutlass13device_kernelIN5flash19enable_sm80_to_sm89INS1_16FlashAttnBwdSm80INS1_25CollectiveMainloopBwdSm80ILi2ELi2EN4cute5tupleIJNS5_1CILi128EEES8_NS7_ILi64EEEEEENS_10bfloat16_tEfNS_4arch4Sm80ELb1ELb0ELb1ELb0ELb0ELb0ELb0ELb0ELi2ELi4ELi4ELi4ELb0EEENS1_24CollectiveEpilogueBwdGQAISA_fSD_Li256ELb0ELb0EEENS1_25SingleTileBwdLPTSchedulerILb0ELi128ELb0EEEEEEEEEvNT_6ParamsE$_ZZN4cute4takeILi1ELi3ENS_5tupleIJNS1_IJiNS_1CILi512EEEEEENS1_IJiiEEENS2_ILi1024EEEEEEEEDaRKT1_ENKUlDpRKT_E_clIJS5_S6_EEEDaSE_,@function
        .size           $_ZN7cutlass13device_kernelIN5flash19enable_sm80_to_sm89INS1_16FlashAttnBwdSm80INS1_25CollectiveMainloopBwdSm80ILi2ELi2EN4cute5tupleIJNS5_1CILi128EEES8_NS7_ILi64EEEEEENS_10bfloat16_tEfNS_4arch4Sm80ELb1ELb0ELb1ELb0ELb0ELb0ELb0ELb0ELi2ELi4ELi4ELi4ELb0EEENS1_24CollectiveEpilogueBwdGQAISA_fSD_Li256ELb0ELb0EEENS1_25SingleTileBwdLPTSchedulerILb0ELi128ELb0EEEEEEEEEvNT_6ParamsE$_ZZN4cute4takeILi1ELi3ENS_5tupleIJNS1_IJiNS_1CILi512EEEEEENS1_IJiiEEENS2_ILi1024EEEEEEEEDaRKT1_ENKUlDpRKT_E_clIJS5_S6_EEEDaSE_,($_ZN7cutlass13device_kernelIN5flash19enable_sm80_to_sm89INS1_16FlashAttnBwdSm80INS1_25CollectiveMainloopBwdSm80ILi2ELi2EN4cute5tupleIJNS5_1CILi128EEES8_NS7_ILi64EEEEEENS_10bfloat16_tEfNS_4arch4Sm80ELb1ELb0ELb1ELb0ELb0ELb0ELb0ELb0ELi2ELi4ELi4ELi4ELb0EEENS1_24CollectiveEpilogueBwdGQAISA_fSD_Li256ELb0ELb0EEENS1_25SingleTileBwdLPTSchedulerILb0ELi128ELb0EEEEEEEEEvNT_6ParamsE$_ZZN4cute5sliceINS_5tupleIJNS1_IJNS_10UnderscoreENS_1CILi0EEEEEENS1_IJS4_S2_EEEEEENS1_IJNS1_IJNS1_IJNS3_ILi1EEES4_EEES4_EEENS1_IJNS1_IJS4_S4_EEEiEEEEEEEEDaRKT_RKT0_ENKUlRKT_RKT0_E_clIS6_SC_EEDaSM_SP_ - $_ZN7cutlass13device_kernelIN5flash19enable_sm80_to_sm89INS1_16FlashAttnBwdSm80INS1_25CollectiveMainloopBwdSm80ILi2ELi2EN4cute5tupleIJNS5_1CILi128EEES8_NS7_ILi64EEEEEENS_10bfloat16_tEfNS_4arch4Sm80ELb1ELb0ELb1ELb0ELb0ELb0ELb0ELb0ELi2ELi4ELi4ELi4ELb0EEENS1_24CollectiveEpilogueBwdGQAISA_fSD_Li256ELb0ELb0EEENS1_25SingleTileBwdLPTSchedulerILb0ELi128ELb0EEEEEEEEEvNT_6ParamsE$_ZZN4cute4takeILi1ELi3ENS_5tupleIJNS1_IJiNS_1CILi512EEEEEENS1_IJiiEEENS2_ILi1024EEEEEEEEDaRKT1_ENKUlDpRKT_E_clIJS5_S6_EEEDaSE_)
$_ZN7cutlass13device_kernelIN5flash19enable_sm80_to_sm89INS1_16FlashAttnBwdSm80INS1_25CollectiveMainloopBwdSm80ILi2ELi2EN4cute5tupleIJNS5_1CILi128EEES8_NS7_ILi64EEEEEENS_10bfloat16_tEfNS_4arch4Sm80ELb1ELb0ELb1ELb0ELb0ELb0ELb0ELb0ELi2ELi4ELi4ELi4ELb0EEENS1_24CollectiveEpilogueBwdGQAISA_fSD_Li256ELb0ELb0EEENS1_25SingleTileBwdLPTSchedulerILb0ELi128ELb0EEEEEEEEEvNT_6ParamsE$_ZZN4cute4takeILi1ELi3ENS_5tupleIJNS1_IJiNS_1CILi512EEEEEENS1_IJiiEEENS2_ILi1024EEEEEEEEDaRKT1_ENKUlDpRKT_E_clIJS5_S6_EEEDaSE_:
[----:B------:R-:W-:Y:S02]  /*c320*/  IADD3 R2, R1, 0x1680, RZ ;  /* 0x0000168001027810 */ /* 0x000fe40007ffe0ff */
[----:B------:R-:W-:Y:S02]  /*c330*/  MOV R6, 0xc360 ;  /* 0x0000c36000067802 */ /* 0x000fe40000000f00 */
[----:B------:R-:W-:Y:S02]  /*c340*/  IADD3 R2, R2, c[0x0][0x20], RZ ;  /* 0x0000080002027a10 */ /* 0x000fe40007ffe0ff */
[----:B------:R-:W-:Y:S05]  /*c350*/  CALL.REL.NOINC `($_ZN7cutlass13device_kernelIN5flash19enable_sm80_to_sm89INS1_16FlashAttnBwdSm80INS1_25CollectiveMainloopBwdSm80ILi2ELi2EN4cute5tupleIJNS5_1CILi128EEES8_NS7_ILi64EEEEEENS_10bfloat16_tEfNS_4arch4Sm80ELb1ELb0ELb1ELb0ELb0ELb0ELb0ELb0ELi2ELi4ELi4ELi4ELb0EEENS1_24CollectiveEpilogueBwdGQAISA_fSD_Li256ELb0ELb0EEENS1_25SingleTileBwdLPTSchedulerILb0ELi128ELb0EEEEEEEEEvNT_6ParamsE$_ZN4cute3eso3ESOILb0ELb1EJNS_5tupleIJiiEEENS_1CILi1024EEEEEC2ERKS3_RKS5_) ;  /* 0xffffa88000007944 */ /* 0x000fea0003c3ffff */
[----:B-1----:R1:W5:Y:S01]  /*c360*/  LDL.64 R2, [R1+0x1680] ;  /* 0x0016800001027983 */ /* 0x0023620000100a00 */
[----:B------:R-:W-:-:S04]  /*c370*/  MOV R5, 0x0 ;  /* 0x0000000000057802 */ /* 0x000fc80000000f00 */
[----:B------:R-:W-:Y:S05]  /*c380*/  RET.REL.NODEC R4 `(_ZN7cutlass13device_kernelIN5flash19enable_sm80_to_sm89INS1_16FlashAttnBwdSm80INS1_25CollectiveMainloopBwdSm80ILi2ELi2EN4cute5tupleIJNS5_1CILi128EEES8_NS7_ILi64EEEEEENS_10bfloat16_tEfNS_4arch4Sm80ELb1ELb0ELb1ELb0ELb0ELb0ELb0ELb0ELi2ELi4ELi4ELi4ELb0EEENS1_24CollectiveEpilogueBwdGQAISA_fSD_Li256ELb0ELb0EEENS1_25SingleTileBwdLPTSchedulerILb0ELi128ELb0EEEEEEEEEvNT_6ParamsE) ;  /* 0xffff3c7004007950 */ /* 0x000fea0003c3ffff */
        .type           $_ZN7cutlass13device_kernelIN5flash19enable_sm80_to_sm89INS1_16FlashAttnBwdSm80INS1_25CollectiveMainloopBwdSm80ILi2ELi2EN4cute5tupleIJNS5_1CILi128EEES8_NS7_ILi64EEEEEENS_10bfloat16_tEfNS_4arch4Sm80ELb1ELb0ELb1ELb0ELb0ELb0ELb0ELb0ELi2ELi4ELi4ELi4ELb0EEENS1_24CollectiveEpilogueBwdGQAISA_fSD_Li256ELb0ELb0EEENS1_25SingleTileBwdLPTSchedulerILb0ELi128ELb0EEEEEEEEEvNT_6ParamsE$_ZZN4cute5sliceINS_5tupleIJNS1_IJNS_10UnderscoreENS_1CILi0EEEEEENS1_IJS4_S2_EEEEEENS1_IJNS1_IJNS1_IJNS3_ILi1EEES4_EEES4_EEENS1_IJNS1_IJS4_S4_EEEiEEEEEEEEDaRKT_RKT0_ENKUlRKT_RKT0_E_clIS6_SC_EEDaSM_SP_,@function
        .size           $_ZN7cutlass13device_kernelIN5flash19enable_sm80_to_sm89INS1_16FlashAttnBwdSm80INS1_25CollectiveMainloopBwdSm80ILi2ELi2EN4cute5tupleIJNS5_1CILi128EEES8_NS7_ILi64EEEEEENS_10bfloat16_tEfNS_4arch4Sm80ELb1ELb0ELb1ELb0ELb0ELb0ELb0ELb0ELi2ELi4ELi4ELi4ELb0EEENS1_24CollectiveEpilogueBwdGQAISA_fSD_Li256ELb0ELb0EEENS1_25SingleTileBwdLPTSchedulerILb0ELi128ELb0EEEEEEEEEvNT_6ParamsE$_ZZN4cute5sliceINS_5tupleIJNS1_IJNS_10UnderscoreENS_1CILi0EEEEEENS1_IJS4_S2_EEEEEENS1_IJNS1_IJNS1_IJNS3_ILi1EEES4_EEES4_EEENS1_IJNS1_IJS4_S4_EEEiEEEEEEEEDaRKT_RKT0_ENKUlRKT_RKT0_E_clIS6_SC_EEDaSM_SP_,($_ZN7cutlass13device_kernelIN5flash19enable_sm80_to_sm89INS1_16FlashAttnBwdSm80INS1_25CollectiveMainloopBwdSm80ILi2ELi2EN4cute5tupleIJNS5_1CILi128EEES8_NS7_ILi64EEEEEENS_10bfloat16_tEfNS_4arch4Sm80ELb1ELb0ELb1ELb0ELb0ELb0ELb0ELb0ELi2ELi4ELi4ELi4ELb0EEENS1_24CollectiveEpilogueBwdGQAISA_fSD_Li256ELb0ELb0EEENS1_25SingleTileBwdLPTSchedulerILb0ELi128ELb0EEEEEEEEEvNT_6ParamsE$_ZZN4cute5sliceINS_5tupleIJNS_10UnderscoreES2_NS_1CILi0EEEEEENS1_IJNS1_IJNS3_ILi1EEES4_EEEiNS3_ILi1024EEEEEEEEDaRKT_RKT0_ENKUlRKT_RKT0_E_clIS2_iEEDaSI_SL_ - $_ZN7cutlass13device_kernelIN5flash19enable_sm80_to_sm89INS1_16FlashAttnBwdSm80INS1_25CollectiveMainloopBwdSm80ILi2ELi2EN4cute5tupleIJNS5_1CILi128EEES8_NS7_ILi64EEEEEENS_10bfloat16_tEfNS_4arch4Sm80ELb1ELb0ELb1ELb0ELb0ELb0ELb0ELb0ELi2ELi4ELi4ELi4ELb0EEENS1_24CollectiveEpilogueBwdGQAISA_fSD_Li256ELb0ELb0EEENS1_25SingleTileBwdLPTSchedulerILb0ELi128ELb0EEEEEEEEEvNT_6ParamsE$_ZZN4cute5sliceINS_5tupleIJNS1_IJNS_10UnderscoreENS_1CILi0EEEEEENS1_IJS4_S2_EEEEEENS1_IJNS1_IJNS1_IJNS3_ILi1EEES4_EEES4_EEENS1_IJNS1_IJS4_S4_EEEiEEEEEEEEDaRKT_RKT0_ENKUlRKT_RKT0_E_clIS6_SC_EEDaSM_SP_)
$_ZN7cutlass13device_kernelIN5flash19enable_sm80_to_sm89INS1_16FlashAttnBwdSm80INS1_25CollectiveMainloopBwdSm80ILi2ELi2EN4cute5tupleIJNS5_1CILi128EEES8_NS7_ILi64EEEEEENS_10bfloat16_tEfNS_4arch4Sm80ELb1ELb0ELb1ELb0ELb0ELb0ELb0ELb0ELi2ELi4ELi4ELi4ELb0EEENS1_24CollectiveEpilogueBwdGQAISA_fSD_Li256ELb0ELb0EEENS1_25SingleTileBwdLPTSchedulerILb0ELi128ELb0EEEEEEEEEvNT_6ParamsE$_ZZN4cute5sliceINS_5tupleIJNS1_IJNS_10UnderscoreENS_1CILi0EEEEEENS1_IJS4_S2_EEEEEENS1_IJNS1_IJNS1_IJNS3_ILi1EEES4_EEES4_EEENS1_IJNS1_IJS4_S4_EEEiEEEEEEEEDaRKT_RKT0_ENKUlRKT_RKT0_E_clIS6_SC_EEDaSM_SP_:
[----:B------:R-:W-:Y:S02]  /*c390*/  MOV R10, 0xc3b0 ;  /* 0x0000c3b0000a7802 */ /* 0x000fe40000000f00 */
[----:B------:R-:W-:Y:S05]  /*c3a0*/  CALL.REL.NOINC `($_ZN7cutlass13device_kernelIN5flash19enable_sm80_to_sm89INS1_16FlashAttnBwdSm80INS1_25CollectiveMainloopBwdSm80ILi2ELi2EN4cute5tupleIJNS5_1CILi128EEES8_NS7_ILi64EEEEEENS_10bfloat16_tEfNS_4arch4Sm80ELb1ELb0ELb1ELb0ELb0ELb0ELb0ELb0ELi2ELi4ELi4ELi4ELb0EEENS1_24CollectiveEpilogueBwdGQAISA_fSD_Li256ELb0ELb0EEENS1_25SingleTileBwdLPTSchedulerILb0ELi128ELb0EEEEEEEEEvNT_6ParamsE$_ZZN4cute6detail10lift_sliceINS_5tupleIJNS_1CILi0EEENS_10UnderscoreEEEENS2_IJNS2_IJS4_S4_EEEiEEEEEDaRKT_RKT0_ENKUlRKT_RKT0_E_clIS5_iEEDaSH_SK_) ;  /* 0x000002a000007944 */ /* 0x000fea0003c00000 */
[----:B------:R-:W-:Y:S02]  /*c3b0*/  MOV R10, 0xc3d0 ;  /* 0x0000c3d0000a7802 */ /* 0x000fe40000000f00 */
[----:B-1---5:R-:W-:Y:S05]  /*c3c0*/  CALL.REL.NOINC `($_ZN7cutlass13device_kernelIN5flash19enable_sm80_to_sm89INS1_16FlashAttnBwdSm80INS1_25CollectiveMainloopBwdSm80ILi2ELi2EN4cute5tupleIJNS5_1CILi128EEES8_NS7_ILi64EEEEEENS_10bfloat16_tEfNS_4arch4Sm80ELb1ELb0ELb1ELb0ELb0ELb0ELb0ELb0ELi2ELi4ELi4ELi4ELb0EEENS1_24CollectiveEpilogueBwdGQAISA_fSD_Li256ELb0ELb0EEENS1_25SingleTileBwdLPTSchedulerILb0ELi128ELb0EEEEEEEEEvNT_6ParamsE$_ZZN4cute12filter_tupleINS_5tupleIJNS_1CILi0EEENS_10UnderscoreEEEENS1_IJNS1_IJS3_S3_EEEiEEEZNS_6detail10lift_sliceIS5_S7_EEDaRKT_RKT0_EUlRKT_RKT0_E_EEDaSC_SF_OT1_ENKUlDpSI_E_clIJNS1_IJEEENS1_IJiEEEEEEDaSP_) ;  /* 0xffffef5000007944 */ /* 0x022fea0003c3ffff */
[----:B------:R-:W-:Y:S02]  /*c3d0*/  MOV R7, 0x0 ;  /* 0x0000000000077802 */ /* 0x000fe40000000f00 */
[----:B-----5:R-:W-:Y:S02]  /*c3e0*/  MOV R3, R2 ;  /* 0x0000000200037202 */ /* 0x020fe40000000f00 */
[----:B------:R-:W-:Y:S05]  /*c3f0*/  RET.REL.NODEC R6 `(_ZN7cutlass13device_kernelIN5flash19enable_sm80_to_sm89INS1_16FlashAttnBwdSm80INS1_25CollectiveMainloopBwdSm80ILi2ELi2EN4cute5tupleIJNS5_1CILi128EEES8_NS7_ILi64EEEEEENS_10bfloat16_tEfNS_4arch4Sm80ELb1ELb0ELb1ELb0ELb0ELb0ELb0ELb0ELi2ELi4ELi4ELi4ELb0EEENS1_24CollectiveEpilogueBwdGQAISA_fSD_Li256ELb0ELb0EEENS1_25SingleTileBwdLPTSchedulerILb0ELi128ELb0EEEEEEEEEvNT_6ParamsE) ;  /* 0xffff3c0006007950 */ /* 0x000fea0003c3ffff */
        .type           $_ZN7cutlass13device_kernelIN5flash19enable_sm80_to_sm89INS1_16FlashAttnBwdSm80INS1_25CollectiveMainloopBwdSm80ILi2ELi2EN4cute5tupleIJNS5_1CILi128EEES8_NS7_ILi64EEEEEENS_10bfloat16_tEfNS_4arch4Sm80ELb1ELb0ELb1ELb0ELb0ELb0ELb0ELb0ELi2ELi4ELi4ELi4ELb0EEENS1_24CollectiveEpilogueBwdGQAISA_fSD_Li256ELb0ELb0EEENS1_25SingleTileBwdLPTSchedulerILb0ELi128ELb0EEEEEEEEEvNT_6ParamsE$_ZZN4cute5sliceINS_5tupleIJNS_10UnderscoreES2_NS_1CILi0EEEEEENS1_IJNS1_IJNS3_ILi1EEES4_EEEiNS3_ILi1024EEEEEEEEDaRKT_RKT0_ENKUlRKT_RKT0_E_clIS2_iEEDaSI_SL_,@function
        .size           $_ZN7cutlass13device_kernelIN5flash19enable_sm80_to_sm89INS1_16FlashAttnBwdSm80INS1_25CollectiveMainloopBwdSm80ILi2ELi2EN4cute5tupleIJNS5_1CILi128EEES8_NS7_ILi64EEEEEENS_10bfloat16_tEfNS_4arch4Sm80ELb1ELb0ELb1ELb0ELb0ELb0ELb0ELb0ELi2ELi4ELi4ELi4ELb0EEENS1_24CollectiveEpilogueBwdGQAISA_fSD_Li256ELb0ELb0EEENS1_25SingleTileBwdLPTSchedulerILb0ELi128ELb0EEEEEEEEEvNT_6ParamsE$_ZZN4cute5sliceINS_5tupleIJNS_10UnderscoreES2_NS_1CILi0EEEEEENS1_IJNS1_IJNS3_ILi1EEES4_EEEiNS3_ILi1024EEEEEEEEDaRKT_RKT0_ENKUlRKT_RKT0_E_clIS2_iEEDaSI_SL_,($_ZN7cutlass13device_kernelIN5flash19enable_sm80_to_sm89INS1_16FlashAttnBwdSm80INS1_25CollectiveMainloopBwdSm80ILi2ELi2EN4cute5tupleIJNS5_1CILi128EEES8_NS7_ILi64EEEEEENS_10bfloat16_tEfNS_4arch4Sm80ELb1ELb0ELb1ELb0ELb0ELb0ELb0ELb0ELi2ELi4ELi4ELi4ELb0EEENS1_24CollectiveEpilogueBwdGQAISA_fSD_Li256ELb0ELb0EEENS1_25SingleTileBwdLPTSchedulerILb0ELi128ELb0EEEEEEEEEvNT_6ParamsE$_ZZN4cute5sliceINS_5tupleIJNS_10UnderscoreES2_S2_iEEENS1_IJNS1_IJNS_1CILi1EEENS4_ILi0EEEEEENS4_ILi4096EEENS1_IJiiEEENS1_IJS6_NS4_ILi8192EEEEEEEEEEEDaRKT_RKT0_ENKUlRKT_RKT0_E_clIS2_S9_EEDaSL_SO_ - $_ZN7cutlass13device_kernelIN5flash19enable_sm80_to_sm89INS1_16FlashAttnBwdSm80INS1_25CollectiveMainloopBwdSm80ILi2ELi2EN4cute5tupleIJNS5_1CILi128EEES8_NS7_ILi64EEEEEENS_10bfloat16_tEfNS_4arch4Sm80ELb1ELb0ELb1ELb0ELb0ELb0ELb0ELb0ELi2ELi4ELi4ELi4ELb0EEENS1_24CollectiveEpilogueBwdGQAISA_fSD_Li256ELb0ELb0EEENS1_25SingleTileBwdLPTSchedulerILb0ELi128ELb0EEEEEEEEEvNT_6ParamsE$_ZZN4cute5sliceINS_5tupleIJNS_10UnderscoreES2_NS_1CILi0EEEEEENS1_IJNS1_IJNS3_ILi1EEES4_EEEiNS3_ILi1024EEEEEEEEDaRKT_RKT0_ENKUlRKT_RKT0_E_clIS2_iEEDaSI_SL_)
$_ZN7cutlass13device_kernelIN5flash19enable_sm80_to_sm89INS1_16FlashAttnBwdSm80INS1_25CollectiveMainloopBwdSm80ILi2ELi2EN4cute5tupleIJNS5_1CILi128EEES8_NS7_ILi64EEEEEENS_10bfloat16_tEfNS_4arch4Sm80ELb1ELb0ELb1ELb0ELb0ELb0ELb0ELb0ELi2ELi4ELi4ELi4ELb0EEENS1_24CollectiveEpilogueBwdGQAISA_fSD_Li256ELb0ELb0EEENS1_25SingleTileBwdLPTSchedulerILb0ELi128ELb0EEEEEEEEEvNT_6ParamsE$_ZZN4cute5sliceINS_5tupleIJNS_10UnderscoreES2_NS_1CILi0EEEEEENS1_IJNS1_IJNS3_ILi1EEES4_EEEiNS3_ILi1024EEEEEEEEDaRKT_RKT0_ENKUlRKT_RKT0_E_clIS2_iEEDaSI_SL_:
[----:B------:R-:W-:Y:S02]  /*c400*/  IADD3 R2, R1, 0x1680, RZ ;  /* 0x0000168001027810 */ /* 0x000fe40007ffe0ff */
[----:B------:R-:W-:Y:S02]  /*c410*/  MOV R8, 0xc440 ;  /* 0x0000c44000087802 */ /* 0x000fe40000000f00 */
[----:B------:R-:W-:Y:S02]  /*c420*/  IADD3 R2, R2, c[0x0][0x20], RZ ;  /* 0x0000080002027a10 */ /* 0x000fe40007ffe0ff */
[----:B------:R-:W-:Y:S05]  /*c430*/  CALL.REL.NOINC `($_ZN7cutlass13device_kernelIN5flash19enable_sm80_to_sm89INS1_16FlashAttnBwdSm80INS1_25CollectiveMainloopBwdSm80ILi2ELi2EN4cute5tupleIJNS5_1CILi128EEES8_NS7_ILi64EEEEEENS_10bfloat16_tEfNS_4arch4Sm80ELb1ELb0ELb1ELb0ELb0ELb0ELb0ELb0ELi2ELi4ELi4ELi4ELb0EEENS1_24CollectiveEpilogueBwdGQAISA_fSD_Li256ELb0ELb0EEENS1_25SingleTileBwdLPTSchedulerILb0ELi128ELb0EEEEEEEEEvNT_6ParamsE$_ZN4cute3eso3ESOILb0ELb1EJiEEC2ERKi) ;  /* 0xffffa8a000007944 */ /* 0x000fea0003c3ffff */
[----:B-1----:R1:W5:Y:S01]  /*c440*/  LDL R3, [R1+0x1680] ;  /* 0x0016800001037983 */ /* 0x0023620000100800 */
[----:B------:R-:W-:-:S04]  /*c450*/  MOV R11, 0x0 ;  /* 0x00000000000b7802 */ /* 0x000fc80000000f00 */
[----:B------:R-:W-:Y:S05]  /*c460*/  RET.REL.NODEC R10 `(_ZN7cutlass13device_kernelIN5flash19enable_sm80_to_sm89INS1_16FlashAttnBwdSm80INS1_25CollectiveMainloopBwdSm80ILi2ELi2EN4cute5tupleIJNS5_1CILi128EEES8_NS7_ILi64EEEEEENS_10bfloat16_tEfNS_4arch4Sm80ELb1ELb0ELb1ELb0ELb0ELb0ELb0ELb0ELi2ELi4ELi4ELi4ELb0EEENS1_24CollectiveEpilogueBwdGQAISA_fSD_Li256ELb0ELb0EEENS1_25SingleTileBwdLPTSchedulerILb0ELi128ELb0EEEEEEEEEvNT_6ParamsE) ;  /* 0xffff3b900a007950 */ /* 0x000fea0003c3ffff */
        .type           $_ZN7cutlass13device_kernelIN5flash19enable_sm80_to_sm89INS1_16FlashAttnBwdSm80INS1_25CollectiveMainloopBwdSm80ILi2ELi2EN4cute5tupleIJNS5_1CILi128EEES8_NS7_ILi64EEEEEENS_10bfloat16_tEfNS_4arch4Sm80ELb1ELb0ELb1ELb0ELb0ELb0ELb0ELb0ELi2ELi4ELi4ELi4ELb0EEENS1_24CollectiveEpilogueBwdGQAISA_fSD_Li256ELb0ELb0EEENS1_25SingleTileBwdLPTSchedulerILb0ELi128ELb0EEEEEEEEEvNT_6ParamsE$_ZZN4cute5sliceINS_5tupleIJNS_10UnderscoreES2_S2_iEEENS1_IJNS1_IJNS_1CILi1EEENS4_ILi0EEEEEENS4_ILi4096EEENS1_IJiiEEENS1_IJS6_NS4_ILi8192EEEEEEEEEEEDaRKT_RKT0_ENKUlRKT_RKT0_E_clIS2_S9_EEDaSL_SO_,@function
        .size           $_ZN7cutlass13device_kernelIN5flash19enable_sm80_to_sm89INS1_16FlashAttnBwdSm80INS1_25CollectiveMainloopBwdSm80ILi2ELi2EN4cute5tupleIJNS5_1CILi128EEES8_NS7_ILi64EEEEEENS_10bfloat16_tEfNS_4arch4Sm80ELb1ELb0ELb1ELb0ELb0ELb0ELb0ELb0ELi2ELi4ELi4ELi4ELb0EEENS1_24CollectiveEpilogueBwdGQAISA_fSD_Li256ELb0ELb0EEENS1_25SingleTileBwdLPTSchedulerILb0ELi128ELb0EEEEEEEEEvNT_6ParamsE$_ZZN4cute5sliceINS_5tupleIJNS_10UnderscoreES2_S2_iEEENS1_IJNS1_IJNS_1CILi1EEENS4_ILi0EEEEEENS4_ILi4096EEENS1_IJiiEEENS1_IJS6_NS4_ILi8192EEEEEEEEEEEDaRKT_RKT0_ENKUlRKT_RKT0_E_clIS2_S9_EEDaSL_SO_,($_ZN7cutlass13device_kernelIN5flash19enable_sm80_to_sm89INS1_16FlashAttnBwdSm80INS1_25CollectiveMainloopBwdSm80ILi2ELi2EN4cute5tupleIJNS5_1CILi128EEES8_NS7_ILi64EEEEEENS_10bfloat16_tEfNS_4arch4Sm80ELb1ELb0ELb1ELb0ELb0ELb0ELb0ELb0ELi2ELi4ELi4ELi4ELb0EEENS1_24CollectiveEpilogueBwdGQAISA_fSD_Li256ELb0ELb0EEENS1_25SingleTileBwdLPTSchedulerILb0ELi128ELb0EEEEEEEEEvNT_6ParamsE$_ZZN4cute5sliceINS_5tupleIJNS_10UnderscoreES2_S2_iEEENS1_IJNS1_IJNS_1CILi1EEENS4_ILi0EEEEEEiNS4_ILi1024EEENS4_ILi8192EEEEEEEEDaRKT_RKT0_ENKUlRKT_RKT0_E_clIS2_iEEDaSJ_SM_ - $_ZN7cutlass13device_kernelIN5flash19enable_sm80_to_sm89INS1_16FlashAttnBwdSm80INS1_25CollectiveMainloopBwdSm80ILi2ELi2EN4cute5tupleIJNS5_1CILi128EEES8_NS7_ILi64EEEEEENS_10bfloat16_tEfNS_4arch4Sm80ELb1ELb0ELb1ELb0ELb0ELb0ELb0ELb0ELi2ELi4ELi4ELi4ELb0EEENS1_24CollectiveEpilogueBwdGQAISA_fSD_Li256ELb0ELb0EEENS1_25SingleTileBwdLPTSchedulerILb0ELi128ELb0EEEEEEEEEvNT_6ParamsE$_ZZN4cute5sliceINS_5tupleIJNS_10UnderscoreES2_S2_iEEENS1_IJNS1_IJNS_1CILi1EEENS4_ILi0EEEEEENS4_ILi4096EEENS1_IJiiEEENS1_IJS6_NS4_ILi8192EEEEEEEEEEEDaRKT_RKT0_ENKUlRKT_RKT0_E_clIS2_S9_EEDaSL_SO_)
$_ZN7cutlass13device_kernelIN5flash19enable_sm80_to_sm89INS1_16FlashAttnBwdSm80INS1_25CollectiveMainloopBwdSm80ILi2ELi2EN4cute5tupleIJNS5_1CILi128EEES8_NS7_ILi64EEEEEENS_10bfloat16_tEfNS_4arch4Sm80ELb1ELb0ELb1ELb0ELb0ELb0ELb0ELb0ELi2ELi4ELi4ELi4ELb0EEENS1_24CollectiveEpilogueBwdGQAISA_fSD_Li256ELb0ELb0EEENS1_25SingleTileBwdLPTSchedulerILb0ELi128ELb0EEEEEEEEEvNT_6ParamsE$_ZZN4cute5sliceINS_5tupleIJNS_10UnderscoreES2_S2_iEEENS1_IJNS1_IJNS_1CILi1EEENS4_ILi0EEEEEENS4_ILi4096EEENS1_IJiiEEENS1_IJS6_NS4_ILi8192EEEEEEEEEEEDaRKT_RKT0_ENKUlRKT_RKT0_E_clIS2_S9_EEDaSL_SO_:
[----:B------:R-:W-:Y:S02]  /*c470*/  IADD3 R2, R1, 0x1380, RZ ;  /* 0x0000138001027810 */ /* 0x000fe40007ffe0ff */
[----:B------:R-:W-:Y:S02]  /*c480*/  MOV R6, 0xc4b0 ;  /* 0x0000c4b000067802 */ /* 0x000fe40000000f00 */
[----:B------:R-:W-:Y:S02]  /*c490*/  IADD3 R2, R2, c[0x0][0x20], RZ ;  /* 0x0000080002027a10 */ /* 0x000fe40007ffe0ff */
[----:B------:R-:W-:Y:S05]  /*c4a0*/  CALL.REL.NOINC `($_ZN7cutlass13device_kernelIN5flash19enable_sm80_to_sm89INS1_16FlashAttnBwdSm80INS1_25CollectiveMainloopBwdSm80ILi2ELi2EN4cute5tupleIJNS5_1CILi128EEES8_NS7_ILi64EEEEEENS_10bfloat16_tEfNS_4arch4Sm80ELb1ELb0ELb1ELb0ELb0ELb0ELb0ELb0ELi2ELi4ELi4ELi4ELb0EEENS1_24CollectiveEpilogueBwdGQAISA_fSD_Li256ELb0ELb0EEENS1_25SingleTileBwdLPTSchedulerILb0ELi128ELb0EEEEEEEEEvNT_6ParamsE$_ZN4cute3eso3ESOILb0ELb1EJNS_5tupleIJiiEEEEEC2ERKS3_) ;  /* 0xffffa6d000007944 */ /* 0x000fea0003c3ffff */
[----:B-1----:R1:W5:Y:S01]  /*c4b0*/  LDL.64 R2, [R1+0x1380] ;  /* 0x0013800001027983 */ /* 0x0023620000100a00 */
[----:B------:R-:W-:-:S04]  /*c4c0*/  MOV R5, 0x0 ;  /* 0x0000000000057802 */ /* 0x000fc80000000f00 */
[----:B------:R-:W-:Y:S05]  /*c4d0*/  RET.REL.NODEC R4 `(_ZN7cutlass13device_kernelIN5flash19enable_sm80_to_sm89INS1_16FlashAttnBwdSm80INS1_25CollectiveMainloopBwdSm80ILi2ELi2EN4cute5tupleIJNS5_1CILi128EEES8_NS7_ILi64EEEEEENS_10bfloat16_tEfNS_4arch4Sm80ELb1ELb0ELb1ELb0ELb0ELb0ELb0ELb0ELi2ELi4ELi4ELi4ELb0EEENS1_24CollectiveEpilogueBwdGQAISA_fSD_Li256ELb0ELb0EEENS1_25SingleTileBwdLPTSchedulerILb0ELi128ELb0EEEEEEEEEvNT_6ParamsE) ;  /* 0xffff3b2004007950 */ /* 0x000fea0003c3ffff */
        .type           $_ZN7cutlass13device_kernelIN5flash19enable_sm80_to_sm89INS1_16FlashAttnBwdSm80INS1_25CollectiveMainloopBwdSm80ILi2ELi2EN4cute5tupleIJNS5_1CILi128EEES8_NS7_ILi64EEEEEENS_10bfloat16_tEfNS_4arch4Sm80ELb1ELb0ELb1ELb0ELb0ELb0ELb0ELb0ELi2ELi4ELi4ELi4ELb0EEENS1_24CollectiveEpilogueBwdGQAISA_fSD_Li256ELb0ELb0EEENS1_25SingleTileBwdLPTSchedulerILb0ELi128ELb0EEEEEEEEEvNT_6ParamsE$_ZZN4cute5sliceINS_5tupleIJNS_10UnderscoreES2_S2_iEEENS1_IJNS1_IJNS_1CILi1EEENS4_ILi0EEEEEEiNS4_ILi1024EEENS4_ILi8192EEEEEEEEDaRKT_RKT0_ENKUlRKT_RKT0_E_clIS2_iEEDaSJ_SM_,@function
        .size           $_ZN7cutlass13device_kernelIN5flash19enable_sm80_to_sm89INS1_16FlashAttnBwdSm80INS1_25CollectiveMainloopBwdSm80ILi2ELi2EN4cute5tupleIJNS5_1CILi128EEES8_NS7_ILi64EEEEEENS_10bfloat16_tEfNS_4arch4Sm80ELb1ELb0ELb1ELb0ELb0ELb0ELb0ELb0ELi2ELi4ELi4ELi4ELb0EEENS1_24CollectiveEpilogueBwdGQAISA_fSD_Li256ELb0ELb0EEENS1_25SingleTileBwdLPTSchedulerILb0ELi128ELb0EEEEEEEEEvNT_6ParamsE$_ZZN4cute5sliceINS_5tupleIJNS_10UnderscoreES2_S2_iEEENS1_IJNS1_IJNS_1CILi1EEENS4_ILi0EEEEEEiNS4_ILi1024EEENS4_ILi8192EEEEEEEEDaRKT_RKT0_ENKUlRKT_RKT0_E_clIS2_iEEDaSJ_SM_,($_ZN7cutlass13device_kernelIN5flash19enable_sm80_to_sm89INS1_16FlashAttnBwdSm80INS1_25CollectiveMainloopBwdSm80ILi2ELi2EN4cute5tupleIJNS5_1CILi128EEES8_NS7_ILi64EEEEEENS_10bfloat16_tEfNS_4arch4Sm80ELb1ELb0ELb1ELb0ELb0ELb0ELb0ELb0ELi2ELi4ELi4ELi4ELb0EEENS1_24CollectiveEpilogueBwdGQAISA_fSD_Li256ELb0ELb0EEENS1_25SingleTileBwdLPTSchedulerILb0ELi128ELb0EEEEEEEEEvNT_6ParamsE$_ZZN4cute5sliceINS_5tupleIJNS_10UnderscoreES2_S2_iEEENS1_IJNS1_IJNS_1CILi1EEENS4_ILi0EEEEEElS6_lEEEEEDaRKT_RKT0_ENKUlRKT_RKT0_E_clIS2_lEEDaSH_SK_ - $_ZN7cutlass13device_kernelIN5flash19enable_sm80_to_sm89INS1_16FlashAttnBwdSm80INS1_25CollectiveMainloopBwdSm80ILi2ELi2EN4cute5tupleIJNS5_1CILi128EEES8_NS7_ILi64EEEEEENS_10bfloat16_tEfNS_4arch4Sm80ELb1ELb0ELb1ELb0ELb0ELb0ELb0ELb0ELi2ELi4ELi4ELi4ELb0EEENS1_24CollectiveEpilogueBwdGQAISA_fSD_Li256ELb0ELb0EEENS1_25SingleTileBwdLPTSchedulerILb0ELi128ELb0EEEEEEEEEvNT_6ParamsE$_ZZN4cute5sliceINS_5tupleIJNS_10UnderscoreES2_S2_iEEENS1_IJNS1_IJNS_1CILi1EEENS4_ILi0EEEEEEiNS4_ILi1024EEENS4_ILi8192EEEEEEEEDaRKT_RKT0_ENKUlRKT_RKT0_E_clIS2_iEEDaSJ_SM_)
$_ZN7cutlass13device_kernelIN5flash19enable_sm80_to_sm89INS1_16FlashAttnBwdSm80INS1_25CollectiveMainloopBwdSm80ILi2ELi2EN4cute5tupleIJNS5_1CILi128EEES8_NS7_ILi64EEEEEENS_10bfloat16_tEfNS_4arch4Sm80ELb1ELb0ELb1ELb0ELb0ELb0ELb0ELb0ELi2ELi4ELi4ELi4ELb0EEENS1_24CollectiveEpilogueBwdGQAISA_fSD_Li256ELb0ELb0EEENS1_25SingleTileBwdLPTSchedulerILb0ELi128ELb0EEEEEEEEEvNT_6ParamsE$_ZZN4cute5sliceINS_5tupleIJNS_10UnderscoreES2_S2_iEEENS1_IJNS1_IJNS_1CILi1EEENS4_ILi0EEEEEEiNS4_ILi1024EEENS4_ILi8192EEEEEEEEDaRKT_RKT0_ENKUlRKT_RKT0_E_clIS2_iEEDaSJ_SM_:
[----:B------:R-:W-:Y:S02]  /*c4e0*/  IADD3 R2, R1, 0x1380, RZ ;  /* 0x0000138001027810 */ /* 0x000fe40007ffe0ff */
[----:B------:R-:W-:Y:S02]  /*c4f0*/  MOV R8, 0xc520 ;  /* 0x0000c52000087802 */ /* 0x000fe40000000f00 */
[----:B------:R-:W-:Y:S02]  /*c500*/  IADD3 R2, R2, c[0x0][0x20], RZ ;  /* 0x0000080002027a10 */ /* 0x000fe40007ffe0ff */
[----:B------:R-:W-:Y:S05]  /*c510*/  CALL.REL.NOINC `($_ZN7cutlass13device_kernelIN5flash19enable_sm80_to_sm89INS1_16FlashAttnBwdSm80INS1_25CollectiveMainloopBwdSm80ILi2ELi2EN4cute5tupleIJNS5_1CILi128EEES8_NS7_ILi64EEEEEENS_10bfloat16_tEfNS_4arch4Sm80ELb1ELb0ELb1ELb0ELb0ELb0ELb0ELb0ELi2ELi4ELi4ELi4ELb0EEENS1_24CollectiveEpilogueBwdGQAISA_fSD_Li256ELb0ELb0EEENS1_25SingleTileBwdLPTSchedulerILb0ELi128ELb0EEEEEEEEEvNT_6ParamsE$_ZN4cute3eso3ESOILb0ELb1EJiEEC2ERKi) ;  /* 0xffffa7c000007944 */ /* 0x000fea0003c3ffff */
[----:B-1----:R1:W5:Y:S01]  /*c520*/  LDL R3, [R1+0x1380] ;  /* 0x0013800001037983 */ /* 0x0023620000100800 */
[----:B------:R-:W-:Y:S02]  /*c530*/  MOV R8, R4 ;  /* 0x0000000400087202 */ /* 0x000fe40000000f00 */
[----:B------:R-:W-:-:S04]  /*c540*/  MOV R9, 0x0 ;  /* 0x0000000000097802 */ /* 0x000fc80000000f00 */
[----:B------:R-:W-:Y:S05]  /*c550*/  RET.REL.NODEC R8 `(_ZN7cutlass13device_kernelIN5flash19enable_sm80_to_sm89INS1_16FlashAttnBwdSm80INS1_25CollectiveMainloopBwdSm80ILi2ELi2EN4cute5tupleIJNS5_1CILi128EEES8_NS7_ILi64EEEEEENS_10bfloat16_tEfNS_4arch4Sm80ELb1ELb0ELb1ELb0ELb0ELb0ELb0ELb0ELi2ELi4ELi4ELi4ELb0EEENS1_24CollectiveEpilogueBwdGQAISA_fSD_Li256ELb0ELb0EEENS1_25SingleTileBwdLPTSchedulerILb0ELi128ELb0EEEEEEEEEvNT_6ParamsE) ;  /* 0xffff3aa008007950 */ /* 0x000fea0003c3ffff */
        .type           $_ZN7cutlass13device_kernelIN5flash19enable_sm80_to_sm89INS1_16FlashAttnBwdSm80INS1_25CollectiveMainloopBwdSm80ILi2ELi2EN4cute5tupleIJNS5_1CILi128EEES8_NS7_ILi64EEEEEENS_10bfloat16_tEfNS_4arch4Sm80ELb1ELb0ELb1ELb0ELb0ELb0ELb0ELb0ELi2ELi4ELi4ELi4ELb0EEENS1_24CollectiveEpilogueBwdGQAISA_fSD_Li256ELb0ELb0EEENS1_25SingleTileBwdLPTSchedulerILb0ELi128ELb0EEEEEEEEEvNT_6ParamsE$_ZZN4cute5sliceINS_5tupleIJNS_10UnderscoreES2_S2_iEEENS1_IJNS1_IJNS_1CILi1EEENS4_ILi0EEEEEElS6_lEEEEEDaRKT_RKT0_ENKUlRKT_RKT0_E_clIS2_lEEDaSH_SK_,@function
        .size           $_ZN7cutlass13device_kernelIN5flash19enable_sm80_to_sm89INS1_16FlashAttnBwdSm80INS1_25CollectiveMainloopBwdSm80ILi2ELi2EN4cute5tupleIJNS5_1CILi128EEES8_NS7_ILi64EEEEEENS_10bfloat16_tEfNS_4arch4Sm80ELb1ELb0ELb1ELb0ELb0ELb0ELb0ELb0ELi2ELi4ELi4ELi4ELb0EEENS1_24CollectiveEpilogueBwdGQAISA_fSD_Li256ELb0ELb0EEENS1_25SingleTileBwdLPTSchedulerILb0ELi128ELb0EEEEEEEEEvNT_6ParamsE$_ZZN4cute5sliceINS_5tupleIJNS_10UnderscoreES2_S2_iEEENS1_IJNS1_IJNS_1CILi1EEENS4_ILi0EEEEEElS6_lEEEEEDaRKT_RKT0_ENKUlRKT_RKT0_E_clIS2_lEEDaSH_SK_,($_ZN7cutlass13device_kernelIN5flash19enable_sm80_to_sm89INS1_16FlashAttnBwdSm80INS1_25CollectiveMainloopBwdSm80ILi2ELi2EN4cute5tupleIJNS5_1CILi128EEES8_NS7_ILi64EEEEEENS_10bfloat16_tEfNS_4arch4Sm80ELb1ELb0ELb1ELb0ELb0ELb0ELb0ELb0ELi2ELi4ELi4ELi4ELb0EEENS1_24CollectiveEpilogueBwdGQAISA_fSD_Li256ELb0ELb0EEENS1_25SingleTileBwdLPTSchedulerILb0ELi128ELb0EEEEEEEEEvNT_6ParamsE$_ZZN4cute5sliceINS_5tupleIJNS_10UnderscoreES2_iEEENS1_IJNS1_IJNS_1CILi1EEENS4_ILi0EEEEEEiNS4_ILi1024EEEEEEEEDaRKT_RKT0_ENKUlRKT_RKT0_E_clIS2_iEEDaSI_SL_ - $_ZN7cutlass13device_kernelIN5flash19enable_sm80_to_sm89INS1_16FlashAttnBwdSm80INS1_25CollectiveMainloopBwdSm80ILi2ELi2EN4cute5tupleIJNS5_1CILi128EEES8_NS7_ILi64EEEEEENS_10bfloat16_tEfNS_4arch4Sm80ELb1ELb0ELb1ELb0ELb0ELb0ELb0ELb0ELi2ELi4ELi4ELi4ELb0EEENS1_24CollectiveEpilogueBwdGQAISA_fSD_Li256ELb0ELb0EEENS1_25SingleTileBwdLPTSchedulerILb0ELi128ELb0EEEEEEEEEvNT_6ParamsE$_ZZN4cute5sliceINS_5tupleIJNS_10UnderscoreES2_S2_iEEENS1_IJNS1_IJNS_1CILi1EEENS4_ILi0EEEEEElS6_lEEEEEDaRKT_RKT0_ENKUlRKT_RKT0_E_clIS2_lEEDaSH_SK_)
$_ZN7cutlass13device_kernelIN5flash19enable_sm80_to_sm89INS1_16FlashAttnBwdSm80INS1_25CollectiveMainloopBwdSm80ILi2ELi2EN4cute5tupleIJNS5_1CILi128EEES8_NS7_ILi64EEEEEENS_10bfloat16_tEfNS_4arch4Sm80ELb1ELb0ELb1ELb0ELb0ELb0ELb0ELb0ELi2ELi4ELi4ELi4ELb0EEENS1_24CollectiveEpilogueBwdGQAISA_fSD_Li256ELb0ELb0EEENS1_25SingleTileBwdLPTSchedulerILb0ELi128ELb0EEEEEEEEEvNT_6ParamsE$_ZZN4cute5sliceINS_5tupleIJNS_10UnderscoreES2_S2_iEEENS1_IJNS1_IJNS_1CILi1EEENS4_ILi0EEEEEElS6_lEEEEEDaRKT_RKT0_ENKUlRKT_RKT0_E_clIS2_lEEDaSH_SK_:
[----:B------:R-:W-:Y:S02]  /*c560*/  IADD3 R5, R1, 0x16a8, RZ ;  /* 0x000016a801057810 */ /* 0x000fe40007ffe0ff */
[----:B------:R-:W-:Y:S02]  /*c570*/  MOV R6, 0xc5a0 ;  /* 0x0000c5a000067802 */ /* 0x000fe40000000f00 */
[----:B------:R-:W-:Y:S02]  /*c580*/  IADD3 R5, R5, c[0x0][0x20], RZ ;  /* 0x0000080005057a10 */ /* 0x000fe40007ffe0ff */
[----:B------:R-:W-:Y:S05]  /*c590*/  CALL.REL.NOINC `($_ZN7cutlass13device_kernelIN5flash19enable_sm80_to_sm89INS1_16FlashAttnBwdSm80INS1_25CollectiveMainloopBwdSm80ILi2ELi2EN4cute5tupleIJNS5_1CILi128EEES8_NS7_ILi64EEEEEENS_10bfloat16_tEfNS_4arch4Sm80ELb1ELb0ELb1ELb0ELb0ELb0ELb0ELb0ELi2ELi4ELi4ELi4ELb0EEENS1_24CollectiveEpilogueBwdGQAISA_fSD_Li256ELb0ELb0EEENS1_25SingleTileBwdLPTSchedulerILb0ELi128ELb0EEEEEEEEEvNT_6ParamsE$_ZN4cute3eso3ESOILb0ELb1EJlEEC2ERKl) ;  /* 0xffffa94000007944 */ /* 0x000fea0003c3ffff */
[----:B-1----:R1:W5:Y:S01]  /*c5a0*/  LDL.64 R2, [R1+0x16a8] ;  /* 0x0016a80001027983 */ /* 0x0023620000100a00 */
[----:B------:R-:W-:-:S04]  /*c5b0*/  MOV R5, 0x0 ;  /* 0x0000000000057802 */ /* 0x000fc80000000f00 */
[----:B------:R-:W-:Y:S05]  /*c5c0*/  RET.REL.NODEC R4 `(_ZN7cutlass13device_kernelIN5flash19enable_sm80_to_sm89INS1_16FlashAttnBwdSm80INS1_25CollectiveMainloopBwdSm80ILi2ELi2EN4cute5tupleIJNS5_1CILi128EEES8_NS7_ILi64EEEEEENS_10bfloat16_tEfNS_4arch4Sm80ELb1ELb0ELb1ELb0ELb0ELb0ELb0ELb0ELi2ELi4ELi4ELi4ELb0EEENS1_24CollectiveEpilogueBwdGQAISA_fSD_Li256ELb0ELb0EEENS1_25SingleTileBwdLPTSchedulerILb0ELi128ELb0EEEEEEEEEvNT_6ParamsE) ;  /* 0xffff3a3004007950 */ /* 0x000fea0003c3ffff */
        .type           $_ZN7cutlass13device_kernelIN5flash19enable_sm80_to_sm89INS1_16FlashAttnBwdSm80INS1_25CollectiveMainloopBwdSm80ILi2ELi2EN4cute5tupleIJNS5_1CILi128EEES8_NS7_ILi64EEEEEENS_10bfloat16_tEfNS_4arch4Sm80ELb1ELb0ELb1ELb0ELb0ELb0ELb0ELb0ELi2ELi4ELi4ELi4ELb0EEENS1_24CollectiveEpilogueBwdGQAISA_fSD_Li256ELb0ELb0EEENS1_25SingleTileBwdLPTSchedulerILb0ELi128ELb0EEEEEEEEEvNT_6ParamsE$_ZZN4cute5sliceINS_5tupleIJNS_10UnderscoreES2_iEEENS1_IJNS1_IJNS_1CILi1EEENS4_ILi0EEEEEEiNS4_ILi1024EEEEEEEEDaRKT_RKT0_ENKUlRKT_RKT0_E_clIS2_iEEDaSI_SL_,@function
        .size           $_ZN7cutlass13device_kernelIN5flash19enable_sm80_to_sm89INS1_16FlashAttnBwdSm80INS1_25CollectiveMainloopBwdSm80ILi2ELi2EN4cute5tupleIJNS5_1CILi128EEES8_NS7_ILi64EEEEEENS_10bfloat16_tEfNS_4arch4Sm80ELb1ELb0ELb1ELb0ELb0ELb0ELb0ELb0ELi2ELi4ELi4ELi4ELb0EEENS1_24CollectiveEpilogueBwdGQAISA_fSD_Li256ELb0ELb0EEENS1_25SingleTileBwdLPTSchedulerILb0ELi128ELb0EEEEEEEEEvNT_6ParamsE$_ZZN4cute5sliceINS_5tupleIJNS_10UnderscoreES2_iEEENS1_IJNS1_IJNS_1CILi1EEENS4_ILi0EEEEEEiNS4_ILi1024EEEEEEEEDaRKT_RKT0_ENKUlRKT_RKT0_E_clIS2_iEEDaSI_SL_,($_ZN7cutlass13device_kernelIN5flash19enable_sm80_to_sm89INS1_16FlashAttnBwdSm80INS1_25CollectiveMainloopBwdSm80ILi2ELi2EN4cute5tupleIJNS5_1CILi128EEES8_NS7_ILi64EEEEEENS_10bfloat16_tEfNS_4arch4Sm80ELb1ELb0ELb1ELb0ELb0ELb0ELb0ELb0ELi2ELi4ELi4ELi4ELb0EEENS1_24CollectiveEpilogueBwdGQAISA_fSD_Li256ELb0ELb0EEENS1_25SingleTileBwdLPTSchedulerILb0ELi128ELb0EEEEEEEEEvNT_6ParamsE$_ZZN4cute6detail10lift_sliceINS_5tupleIJNS_1CILi0EEENS_10UnderscoreEEEENS2_IJNS2_IJS4_S4_EEEiEEEEEDaRKT_RKT0_ENKUlRKT_RKT0_E_clIS5_iEEDaSH_SK_ - $_ZN7cutlass13device_kernelIN5flash19enable_sm80_to_sm89INS1_16FlashAttnBwdSm80INS1_25CollectiveMainloopBwdSm80ILi2ELi2EN4cute5tupleIJNS5_1CILi128EEES8_NS7_ILi64EEEEEENS_10bfloat16_tEfNS_4arch4Sm80ELb1ELb0ELb1ELb0ELb0ELb0ELb0ELb0ELi2ELi4ELi4ELi4ELb0EEENS1_24CollectiveEpilogueBwdGQAISA_fSD_Li256ELb0ELb0EEENS1_25SingleTileBwdLPTSchedulerILb0ELi128ELb0EEEEEEEEEvNT_6ParamsE$_ZZN4cute5sliceINS_5tupleIJNS_10UnderscoreES2_iEEENS1_IJNS1_IJNS_1CILi1EEENS4_ILi0EEEEEEiNS4_ILi1024EEEEEEEEDaRKT_RKT0_ENKUlRKT_RKT0_E_clIS2_iEEDaSI_SL_)
$_ZN7cutlass13device_kernelIN5flash19enable_sm80_to_sm89INS1_16FlashAttnBwdSm80INS1_25CollectiveMainloopBwdSm80ILi2ELi2EN4cute5tupleIJNS5_1CILi128EEES8_NS7_ILi64EEEEEENS_10bfloat16_tEfNS_4arch4Sm80ELb1ELb0ELb1ELb0ELb0ELb0ELb0ELb0ELi2ELi4ELi4ELi4ELb0EEENS1_24CollectiveEpilogueBwdGQAISA_fSD_Li256ELb0ELb0EEENS1_25SingleTileBwdLPTSchedulerILb0ELi128ELb0EEEEEEEEEvNT_6ParamsE$_ZZN4cute5sliceINS_5tupleIJNS_10UnderscoreES2_iEEENS1_IJNS1_IJNS_1CILi1EEENS4_ILi0EEEEEEiNS4_ILi1024EEEEEEEEDaRKT_RKT0_ENKUlRKT_RKT0_E_clIS2_iEEDaSI_SL_:
        /* <DEDUP_REMOVED lines=8> */
        .type           $_ZN7cutlass13device_kernelIN5flash19enable_sm80_to_sm89INS1_16FlashAttnBwdSm80INS1_25CollectiveMainloopBwdSm80ILi2ELi2EN4cute5tupleIJNS5_1CILi128EEES8_NS7_ILi64EEEEEENS_10bfloat16_tEfNS_4arch4Sm80ELb1ELb0ELb1ELb0ELb0ELb0ELb0ELb0ELi2ELi4ELi4ELi4ELb0EEENS1_24CollectiveEpilogueBwdGQAISA_fSD_Li256ELb0ELb0EEENS1_25SingleTileBwdLPTSchedulerILb0ELi128ELb0EEEEEEEEEvNT_6ParamsE$_ZZN4cute6detail10lift_sliceINS_5tupleIJNS_1CILi0EEENS_10UnderscoreEEEENS2_IJNS2_IJS4_S4_EEEiEEEEEDaRKT_RKT0_ENKUlRKT_RKT0_E_clIS5_iEEDaSH_SK_,@function
        .size           $_ZN7cutlass13device_kernelIN5flash19enable_sm80_to_sm89INS1_16FlashAttnBwdSm80INS1_25CollectiveMainloopBwdSm80ILi2ELi2EN4cute5tupleIJNS5_1CILi128EEES8_NS7_ILi64EEEEEENS_10bfloat16_tEfNS_4arch4Sm80ELb1ELb0ELb1ELb0ELb0ELb0ELb0ELb0ELi2ELi4ELi4ELi4ELb0EEENS1_24CollectiveEpilogueBwdGQAISA_fSD_Li256ELb0ELb0EEENS1_25SingleTileBwdLPTSchedulerILb0ELi128ELb0EEEEEEEEEvNT_6ParamsE$_ZZN4cute6detail10lift_sliceINS_5tupleIJNS_1CILi0EEENS_10UnderscoreEEEENS2_IJNS2_IJS4_S4_EEEiEEEEEDaRKT_RKT0_ENKUlRKT_RKT0_E_clIS5_iEEDaSH_SK_,($_ZN7cutlass13device_kernelIN5flash19enable_sm80_to_sm89INS1_16FlashAttnBwdSm80INS1_25CollectiveMainloopBwdSm80ILi2ELi2EN4cute5tupleIJNS5_1CILi128EEES8_NS7_ILi64EEEEEENS_10bfloat16_tEfNS_4arch4Sm80ELb1ELb0ELb1ELb0ELb0ELb0ELb0ELb0ELi2ELi4ELi4ELi4ELb0EEENS1_24CollectiveEpilogueBwdGQAISA_fSD_Li256ELb0ELb0EEENS1_25SingleTileBwdLPTSchedulerILb0ELi128ELb0EEEEEEEEEvNT_6ParamsE$_ZZN4cute6detail16composition_implINS_1CILi2EEEiNS_5tupleIJNS2_ILi1EEES3_EEENS4_IJNS2_ILi0EEES5_EEEEEDaRKT_RKT0_RKT1_RKT2_ENKUlRKT_RKT0_E_clIS3_S5_EEDaSN_SQ_ - $_ZN7cutlass13device_kernelIN5flash19enable_sm80_to_sm89INS1_16FlashAttnBwdSm80INS1_25CollectiveMainloopBwdSm80ILi2ELi2EN4cute5tupleIJNS5_1CILi128EEES8_NS7_ILi64EEEEEENS_10bfloat16_tEfNS_4arch4Sm80ELb1ELb0ELb1ELb0ELb0ELb0ELb0ELb0ELi2ELi4ELi4ELi4ELb0EEENS1_24CollectiveEpilogueBwdGQAISA_fSD_Li256ELb0ELb0EEENS1_25SingleTileBwdLPTSchedulerILb0ELi128ELb0EEEEEEEEEvNT_6ParamsE$_ZZN4cute6detail10lift_sliceINS_5tupleIJNS_1CILi0EEENS_10UnderscoreEEEENS2_IJNS2_IJS4_S4_EEEiEEEEEDaRKT_RKT0_ENKUlRKT_RKT0_E_clIS5_iEEDaSH_SK_)
$_ZN7cutlass13device_kernelIN5flash19enable_sm80_to_sm89INS1_16FlashAttnBwdSm80INS1_25CollectiveMainloopBwdSm80ILi2ELi2EN4cute5tupleIJNS5_1CILi128EEES8_NS7_ILi64EEEEEENS_10bfloat16_tEfNS_4arch4Sm80ELb1ELb0ELb1ELb0ELb0ELb0ELb0ELb0ELi2ELi4ELi4ELi4ELb0EEENS1_24CollectiveEpilogueBwdGQAISA_fSD_Li256ELb0ELb0EEENS1_25SingleTileBwdLPTSchedulerILb0ELi128ELb0EEEEEEEEEvNT_6ParamsE$_ZZN4cute6detail10lift_sliceINS_5tupleIJNS_1CILi0EEENS_10UnderscoreEEEENS2_IJNS2_IJS4_S4_EEEiEEEEEDaRKT_RKT0_ENKUlRKT_RKT0_E_clIS5_iEEDaSH_SK_:
[----:B------:R-:W-:Y:S02]  /*c650*/  IADD3 R2, R1, 0x1680, RZ ;  /* 0x0000168001027810 */ /* 0x000fe40007ffe0ff */
[----:B------:R-:W-:Y:S02]  /*c660*/  MOV R8, 0xc690 ;  /* 0x0000c69000087802 */ /* 0x000fe40000000f00 */
[----:B------:R-:W-:Y:S02]  /*c670*/  IADD3 R2, R2, c[0x0][0x20], RZ ;  /* 0x0000080002027a10 */ /* 0x000fe40007ffe0ff */
[----:B------:R-:W-:Y:S05]  /*c680*/  CALL.REL.NOINC `($_ZN7cutlass13device_kernelIN5flash19enable_sm80_to_sm89INS1_16FlashAttnBwdSm80INS1_25CollectiveMainloopBwdSm80ILi2ELi2EN4cute5tupleIJNS5_1CILi128EEES8_NS7_ILi64EEEEEENS_10bfloat16_tEfNS_4arch4Sm80ELb1ELb0ELb1ELb0ELb0ELb0ELb0ELb0ELi2ELi4ELi4ELi4ELb0EEENS1_24CollectiveEpilogueBwdGQAISA_fSD_Li256ELb0ELb0EEENS1_25SingleTileBwdLPTSchedulerILb0ELi128ELb0EEEEEEEEEvNT_6ParamsE$_ZN4cute3eso3ESOILb0ELb1EJiEEC2ERKi) ;  /* 0xffffa65000007944 */ /* 0x000fea0003c3ffff */
[----:B-1----:R1:W5:Y:S01]  /*c690*/  LDL R3, [R1+0x1680] ;  /* 0x0016800001037983 */ /* 0x0023620000100800 */
[----:B------:R-:W-:-:S04]  /*c6a0*/  MOV R11, 0x0 ;  /* 0x00000000000b7802 */ /* 0x000fc80000000f00 */
[----:B------:R-:W-:Y:S05]  /*c6b0*/  RET.REL.NODEC R10 `(_ZN7cutlass13device_kernelIN5flash19enable_sm80_to_sm89INS1_16FlashAttnBwdSm80INS1_25CollectiveMainloopBwdSm80ILi2ELi2EN4cute5tupleIJNS5_1CILi128EEES8_NS7_ILi64EEEEEENS_10bfloat16_tEfNS_4arch4Sm80ELb1ELb0ELb1ELb0ELb0ELb0ELb0ELb0ELi2ELi4ELi4ELi4ELb0EEENS1_24CollectiveEpilogueBwdGQAISA_fSD_Li256ELb0ELb0EEENS1_25SingleTileBwdLPTSchedulerILb0ELi128ELb0EEEEEEEEEvNT_6ParamsE) ;  /* 0xffff39400a007950 */ /* 0x000fea0003c3ffff */
        .type           $_ZN7cutlass13device_kernelIN5flash19enable_sm80_to_sm89INS1_16FlashAttnBwdSm80INS1_25CollectiveMainloopBwdSm80ILi2ELi2EN4cute5tupleIJNS5_1CILi128EEES8_NS7_ILi64EEEEEENS_10bfloat16_tEfNS_4arch4Sm80ELb1ELb0ELb1ELb0ELb0ELb0ELb0ELb0ELi2ELi4ELi4ELi4ELb0EEENS1_24CollectiveEpilogueBwdGQAISA_fSD_Li256ELb0ELb0EEENS1_25SingleTileBwdLPTSchedulerILb0ELi128ELb0EEEEEEEEEvNT_6ParamsE$_ZZN4cute6detail16composition_implINS_1CILi2EEEiNS_5tupleIJNS2_ILi1EEES3_EEENS4_IJNS2_ILi0EEES5_EEEEEDaRKT_RKT0_RKT1_RKT2_ENKUlRKT_RKT0_E_clIS3_S5_EEDaSN_SQ_,@function
        .size           $_ZN7cutlass13device_kernelIN5flash19enable_sm80_to_sm89INS1_16FlashAttnBwdSm80INS1_25CollectiveMainloopBwdSm80ILi2ELi2EN4cute5tupleIJNS5_1CILi128EEES8_NS7_ILi64EEEEEENS_10bfloat16_tEfNS_4arch4Sm80ELb1ELb0ELb1ELb0ELb0ELb0ELb0ELb0ELi2ELi4ELi4ELi4ELb0EEENS1_24CollectiveEpilogueBwdGQAISA_fSD_Li256ELb0ELb0EEENS1_25SingleTileBwdLPTSchedulerILb0ELi128ELb0EEEEEEEEEvNT_6ParamsE$_ZZN4cute6detail16composition_implINS_1CILi2EEEiNS_5tupleIJNS2_ILi1EEES3_EEENS4_IJNS2_ILi0EEES5_EEEEEDaRKT_RKT0_RKT1_RKT2_ENKUlRKT_RKT0_E_clIS3_S5_EEDaSN_SQ_,($_ZN7cutlass13device_kernelIN5flash19enable_sm80_to_sm89INS1_16FlashAttnBwdSm80INS1_25CollectiveMainloopBwdSm80ILi2ELi2EN4cute5tupleIJNS5_1CILi128EEES8_NS7_ILi64EEEEEENS_10bfloat16_tEfNS_4arch4Sm80ELb1ELb0ELb1ELb0ELb0ELb0ELb0ELb0ELi2ELi4ELi4ELi4ELb0EEENS1_24CollectiveEpilogueBwdGQAISA_fSD_Li256ELb0ELb0EEENS1_25SingleTileBwdLPTSchedulerILb0ELi128ELb0EEEEEEEEEvNT_6ParamsE$_ZZN4cute6detail16composition_implINS_5tupleIJNS_1CILi16EEENS3_ILi2EEES5_S5_NS3_ILi4EEES5_EEENS2_IJNS3_ILi1EEEiiiNS3_ILi144EEENS3_ILi512EEEEEENS2_IJNS2_IJS5_S5_EEES6_NS3_ILi8EEEEEENS2_IJNS2_IJNS3_ILi64EEESA_EEES4_NS3_ILi1024EEEEEEEEDaRKT_RKT0_RKT1_RKT2_ENKUlRKT_RKT0_E_clIS6_S4_EEDaSX_S10_ - $_ZN7cutlass13device_kernelIN5flash19enable_sm80_to_sm89INS1_16FlashAttnBwdSm80INS1_25CollectiveMainloopBwdSm80ILi2ELi2EN4cute5tupleIJNS5_1CILi128EEES8_NS7_ILi64EEEEEENS_10bfloat16_tEfNS_4arch4Sm80ELb1ELb0ELb1ELb0ELb0ELb0ELb0ELb0ELi2ELi4ELi4ELi4ELb0EEENS1_24CollectiveEpilogueBwdGQAISA_fSD_Li256ELb0ELb0EEENS1_25SingleTileBwdLPTSchedulerILb0ELi128ELb0EEEEEEEEEvNT_6ParamsE$_ZZN4cute6detail16composition_implINS_1CILi2EEEiNS_5tupleIJNS2_ILi1EEES3_EEENS4_IJNS2_ILi0EEES5_EEEEEDaRKT_RKT0_RKT1_RKT2_ENKUlRKT_RKT0_E_clIS3_S5_EEDaSN_SQ_)
$_ZN7cutlass13device_kernelIN5flash19enable_sm80_to_sm89INS1_16FlashAttnBwdSm80INS1_25CollectiveMainloopBwdSm80ILi2ELi2EN4cute5tupleIJNS5_1CILi128EEES8_NS7_ILi64EEEEEENS_10bfloat16_tEfNS_4arch4Sm80ELb1ELb0ELb1ELb0ELb0ELb0ELb0ELb0ELi2ELi4ELi4ELi4ELb0EEENS1_24CollectiveEpilogueBwdGQAISA_fSD_Li256ELb0ELb0EEENS1_25SingleTileBwdLPTSchedulerILb0ELi128ELb0EEEEEEEEEvNT_6ParamsE$_ZZN4cute6detail16composition_implINS_1CILi2EEEiNS_5tupleIJNS2_ILi1EEES3_EEENS4_IJNS2_ILi0EEES5_EEEEEDaRKT_RKT0_RKT1_RKT2_ENKUlRKT_RKT0_E_clIS3_S5_EEDaSN_SQ_:
[----:B------:R-:W-:Y:S02]  /*c6c0*/  IADD3 R2, R1, 0x1688, RZ ;  /* 0x0000168801027810 */ /* 0x000fe40007ffe0ff */
[----:B------:R-:W-:Y:S02]  /*c6d0*/  MOV R6, 0xc700 ;  /* 0x0000c70000067802 */ /* 0x000fe40000000f00 */
[----:B------:R-:W-:Y:S02]  /*c6e0*/  IADD3 R2, R2, c[0x0][0x20], RZ ;  /* 0x0000080002027a10 */ /* 0x000fe40007ffe0ff */
[----:B------:R-:W-:Y:S05]  /*c6f0*/  CALL.REL.NOINC `($_ZN7cutlass13device_kernelIN5flash19enable_sm80_to_sm89INS1_16FlashAttnBwdSm80INS1_25CollectiveMainloopBwdSm80ILi2ELi2EN4cute5tupleIJNS5_1CILi128EEES8_NS7_ILi64EEEEEENS_10bfloat16_tEfNS_4arch4Sm80ELb1ELb0ELb1ELb0ELb0ELb0ELb0ELb0ELi2ELi4ELi4ELi4ELb0EEENS1_24CollectiveEpilogueBwdGQAISA_fSD_Li256ELb0ELb0EEENS1_25SingleTileBwdLPTSchedulerILb0ELi128ELb0EEEEEEEEEvNT_6ParamsE$_ZN4cute5tupleIJNS_1CILi2EEEiEEC2ERKS2_RKi) ;  /* 0xffffe22000007944 */ /* 0x000fea0003c3ffff */
[----:B------:R1:W5:Y:S01]  /*c700*/  LDL R3, [R1+0x1688] ;  /* 0x0016880001037983 */ /* 0x0003620000100800 */
[----:B------:R-:W-:-:S04]  /*c710*/  MOV R9, 0x0 ;  /* 0x0000000000097802 */ /* 0x000fc80000000f00 */
[----:B------:R-:W-:Y:S05]  /*c720*/  RET.REL.NODEC R8 `(_ZN7cutlass13device_kernelIN5flash19enable_sm80_to_sm89INS1_16FlashAttnBwdSm80INS1_25CollectiveMainloopBwdSm80ILi2ELi2EN4cute5tupleIJNS5_1CILi128EEES8_NS7_ILi64EEEEEENS_10bfloat16_tEfNS_4arch4Sm80ELb1ELb0ELb1ELb0ELb0ELb0ELb0ELb0ELi2ELi4ELi4ELi4ELb0EEENS1_24CollectiveEpilogueBwdGQAISA_fSD_Li256ELb0ELb0EEENS1_25SingleTileBwdLPTSchedulerILb0ELi128ELb0EEEEEEEEEvNT_6ParamsE) ;  /* 0xffff38d008007950 */ /* 0x000fea0003c3ffff */
        .type           $_ZN7cutlass13device_kernelIN5flash19enable_sm80_to_sm89INS1_16FlashAttnBwdSm80INS1_25CollectiveMainloopBwdSm80ILi2ELi2EN4cute5tupleIJNS5_1CILi128EEES8_NS7_ILi64EEEEEENS_10bfloat16_tEfNS_4arch4Sm80ELb1ELb0ELb1ELb0ELb0ELb0ELb0ELb0ELi2ELi4ELi4ELi4ELb0EEENS1_24CollectiveEpilogueBwdGQAISA_fSD_Li256ELb0ELb0EEENS1_25SingleTileBwdLPTSchedulerILb0ELi128ELb0EEEEEEEEEvNT_6ParamsE$_ZZN4cute6detail16composition_implINS_5tupleIJNS_1CILi16EEENS3_ILi2EEES5_S5_NS3_ILi4EEES5_EEENS2_IJNS3_ILi1EEEiiiNS3_ILi144EEENS3_ILi512EEEEEENS2_IJNS2_IJS5_S5_EEES6_NS3_ILi8EEEEEENS2_IJNS2_IJNS3_ILi64EEESA_EEES4_NS3_ILi1024EEEEEEEEDaRKT_RKT0_RKT1_RKT2_ENKUlRKT_RKT0_E_clIS6_S4_EEDaSX_S10_,@function
        .size           $_ZN7cutlass13device_kernelIN5flash19enable_sm80_to_sm89INS1_16FlashAttnBwdSm80INS1_25CollectiveMainloopBwdSm80ILi2ELi2EN4cute5tupleIJNS5_1CILi128EEES8_NS7_ILi64EEEEEENS_10bfloat16_tEfNS_4arch4Sm80ELb1ELb0ELb1ELb0ELb0ELb0ELb0ELb0ELi2ELi4ELi4ELi4ELb0EEENS1_24CollectiveEpilogueBwdGQAISA_fSD_Li256ELb0ELb0EEENS1_25SingleTileBwdLPTSchedulerILb0ELi128ELb0EEEEEEEEEvNT_6ParamsE$_ZZN4cute6detail16composition_implINS_5tupleIJNS_1CILi16EEENS3_ILi2EEES5_S5_NS3_ILi4EEES5_EEENS2_IJNS3_ILi1EEEiiiNS3_ILi144EEENS3_ILi512EEEEEENS2_IJNS2_IJS5_S5_EEES6_NS3_ILi8EEEEEENS2_IJNS2_IJNS3_ILi64EEESA_EEES4_NS3_ILi1024EEEEEEEEDaRKT_RKT0_RKT1_RKT2_ENKUlRKT_RKT0_E_clIS6_S4_EEDaSX_S10_,($_ZN7cutlass13device_kernelIN5flash19enable_sm80_to_sm89INS1_16FlashAttnBwdSm80INS1_25CollectiveMainloopBwdSm80ILi2ELi2EN4cute5tupleIJNS5_1CILi128EEES8_NS7_ILi64EEEEEENS_10bfloat16_tEfNS_4arch4Sm80ELb1ELb0ELb1ELb0ELb0ELb0ELb0ELb0ELi2ELi4ELi4ELi4ELb0EEENS1_24CollectiveEpilogueBwdGQAISA_fSD_Li256ELb0ELb0EEENS1_25SingleTileBwdLPTSchedulerILb0ELi128ELb0EEEEEEEEEvNT_6ParamsE$_ZZN4cute6detail16composition_implINS_5tupleIJNS_1CILi16EEENS3_ILi2EEES5_S5_NS3_ILi4EEES5_EEENS2_IJNS3_ILi1EEEiiiNS3_ILi144EEENS3_ILi512EEEEEENS2_IJNS2_IJS5_S5_EEES6_NS3_ILi8EEEEEENS2_IJNS2_IJNS3_ILi64EEESA_EEES4_NS3_ILi1024EEEEEEEEDaRKT_RKT0_RKT1_RKT2_ENKUlRKT_RKT0_E_clISC_SG_EEDaSX_S10_ - $_ZN7cutlass13device_kernelIN5flash19enable_sm80_to_sm89INS1_16FlashAttnBwdSm80INS1_25CollectiveMainloopBwdSm80ILi2ELi2EN4cute5tupleIJNS5_1CILi128EEES8_NS7_ILi64EEEEEENS_10bfloat16_tEfNS_4arch4Sm80ELb1ELb0ELb1ELb0ELb0ELb0ELb0ELb0ELi2ELi4ELi4ELi4ELb0EEENS1_24CollectiveEpilogueBwdGQAISA_fSD_Li256ELb0ELb0EEENS1_25SingleTileBwdLPTSchedulerILb0ELi128ELb0EEEEEEEEEvNT_6ParamsE$_ZZN4cute6detail16composition_implINS_5tupleIJNS_1CILi16EEENS3_ILi2EEES5_S5_NS3_ILi4EEES5_EEENS2_IJNS3_ILi1EEEiiiNS3_ILi144EEENS3_ILi512EEEEEENS2_IJNS2_IJS5_S5_EEES6_NS3_ILi8EEEEEENS2_IJNS2_IJNS3_ILi64EEESA_EEES4_NS3_ILi1024EEEEEEEEDaRKT_RKT0_RKT1_RKT2_ENKUlRKT_RKT0_E_clIS6_S4_EEDaSX_S10_)
$_ZN7cutlass13device_kernelIN5flash19enable_sm80_to_sm89INS1_16FlashAttnBwdSm80INS1_25CollectiveMainloopBwdSm80ILi2ELi2EN4cute5tupleIJNS5_1CILi128EEES8_NS7_ILi64EEEEEENS_10bfloat16_tEfNS_4arch4Sm80ELb1ELb0ELb1ELb0ELb0ELb0ELb0ELb0ELi2ELi4ELi4ELi4ELb0EEENS1_24CollectiveEpilogueBwdGQAISA_fSD_Li256ELb0ELb0EEENS1_25SingleTileBwdLPTSchedulerILb0ELi128ELb0EEEEEEEEEvNT_6ParamsE$_ZZN4cute6detail16composition_implINS_5tupleIJNS_1CILi16EEENS3_ILi2EEES5_S5_NS3_ILi4EEES5_EEENS2_IJNS3_ILi1EEEiiiNS3_ILi144EEENS3_ILi512EEEEEENS2_IJNS2_IJS5_S5_EEES6_NS3_ILi8EEEEEENS2_IJNS2_IJNS3_ILi64EEESA_EEES4_NS3_ILi1024EEEEEEEEDaRKT_RKT0_RKT1_RKT2_ENKUlRKT_RKT0_E_clIS6_S4_EEDaSX_S10_:
        /* <DEDUP_REMOVED lines=14> */
[----:B-1---5:R-:W-:Y:S05]  /*c810*/  CALL.REL.NOINC `($_ZN7cutlass13device_kernelIN5flash19enable_sm80_to_sm89INS1_16FlashAttnBwdSm80INS1_25CollectiveMainloopBwdSm80ILi2ELi2EN4cute5tupleIJNS5_1CILi128EEES8_NS7_ILi64EEEEEENS_10bfloat16_tEfNS_4arch4Sm80ELb1ELb0ELb1ELb0ELb0ELb0ELb0ELb0ELi2ELi4ELi4ELi4ELb0EEENS1_24CollectiveEpilogueBwdGQAISA_fSD_Li256ELb0ELb0EEENS1_25SingleTileBwdLPTSchedulerILb0ELi128ELb0EEEEEEEEEvNT_6ParamsE$_ZZN4cute6detail16composition_implINS_5tupleIJNS_1CILi16EEENS3_ILi2EEES5_S5_NS3_ILi4EEES5_EEENS2_IJNS3_ILi1EEEiiiNS3_ILi144EEENS3_ILi512EEEEEES6_S4_EEDaRKT_RKT0_RKT1_RKT2_ENKUlRKT_T0_E_clINS2_IJNS2_IJEEESU_S6_S8_EEENS_17integral_constantIiLi1EEEEEDaSQ_SR_) ;  /* 0x0000055000007944 */ /* 0x022fea0003c00000 */
[----:B-----5:R2:W-:Y:S04]  /*c820*/  STL [R1+0x16a8], R2 ;  /* 0x0016a80201007387 */ /* 0x0205e80000100800 */
[----:B------:R2:W-:Y:S04]  /*c830*/  STL.64 [R1+0x16a0], R74 ;  /* 0x0016a04a01007387 */ /* 0x0005e80000100a00 */
[----:B------:R-:W5:Y:S01]  /*c840*/  LDL R6, [R6+0x4] ;  /* 0x0000040006067983 */ /* 0x000f620000100800 */
[----:B------:R-:W-:Y:S02]  /*c850*/  IADD3 R3, R67, 0x28, RZ ;  /* 0x0000002843037810 */ /* 0x000fe40007ffe0ff */
[----:B------:R-:W-:-:S02]  /*c860*/  MOV R72, 0xc880 ;  /* 0x0000c88000487802 */ /* 0x000fc40000000f00 */
[----:B-12--5:R-:W-:Y:S05]  /*c870*/  CALL.REL.NOINC `($_ZN7cutlass13device_kernelIN5flash19enable_sm80_to_sm89INS1_16FlashAttnBwdSm80INS1_25CollectiveMainloopBwdSm80ILi2ELi2EN4cute5tupleIJNS5_1CILi128EEES8_NS7_ILi64EEEEEENS_10bfloat16_tEfNS_4arch4Sm80ELb1ELb0ELb1ELb0ELb0ELb0ELb0ELb0ELi2ELi4ELi4ELi4ELb0EEENS1_24CollectiveEpilogueBwdGQAISA_fSD_Li256ELb0ELb0EEENS1_25SingleTileBwdLPTSchedulerILb0ELi128ELb0EEEEEEEEEvNT_6ParamsE$_ZZN4cute6detail16composition_implINS_5tupleIJNS_1CILi16EEENS3_ILi2EEES5_S5_NS3_ILi4EEES5_EEENS2_IJNS3_ILi1EEEiiiNS3_ILi144EEENS3_ILi512EEEEEES6_S4_EEDaRKT_RKT0_RKT1_RKT2_ENKUlRKT_T0_E_clINS2_IJNS2_IJS5_EEENS2_IJiEEES5_S8_EEENS_17integral_constantIiLi2EEEEEDaSQ_SR_) ;  /* 0x000005c000007944 */ /* 0x026fea0003c00000 */
[----:B------:R-:W2:Y:S01]  /*c880*/  LDL.64 R72, [R1+0x16a0] ;  /* 0x0016a00001487983 */ /* 0x000ea20000100a00 */
[----:B------:R-:W-:-:S02]  /*c890*/  IADD3 R5, R67, 0x18, RZ ;  /* 0x0000001843057810 */ /* 0x000fc40007ffe0ff */
[----:B------:R-:W-:Y:S01]  /*c8a0*/  MOV R8, 0xc8e0 ;  /* 0x0000c8e000087802 */ /* 0x000fe20000000f00 */
[----:B-----5:R3:W-:Y:S04]  /*c8b0*/  STL.64 [R1+0x1698], R2 ;  /* 0x0016980201007387 */ /* 0x0207e80000100a00 */
[----:B--2---:R3:W-:Y:S02]  /*c8c0*/  STL.64 [R1+0x1690], R72 ;  /* 0x0016904801007387 */ /* 0x0047e40000100a00 */
[----:B-1-3--:R-:W-:Y:S05]  /*c8d0*/  CALL.REL.NOINC `($_ZN7cutlass13device_kernelIN5flash19enable_sm80_to_sm89INS1_16FlashAttnBwdSm80INS1_25CollectiveMainloopBwdSm80ILi2ELi2EN4cute5tupleIJNS5_1CILi128EEES8_NS7_ILi64EEEEEENS_10bfloat16_tEfNS_4arch4Sm80ELb1ELb0ELb1ELb0ELb0ELb0ELb0ELb0ELi2ELi4ELi4ELi4ELb0EEENS1_24CollectiveEpilogueBwdGQAISA_fSD_Li256ELb0ELb0EEENS1_25SingleTileBwdLPTSchedulerILb0ELi128ELb0EEEEEEEEEvNT_6ParamsE$_ZZN4cute6detail16composition_implINS_5tupleIJNS_1CILi16EEENS3_ILi2EEES5_S5_NS3_ILi4EEES5_EEENS2_IJNS3_ILi1EEEiiiNS3_ILi144EEENS3_ILi512EEEEEES6_S4_EEDaRKT_RKT0_RKT1_RKT2_ENKUlRKT_T0_E_clINS2_IJNS2_IJS5_S5_EEENS2_IJiiEEES8_S8_EEENS_17integral_constantIiLi3EEEEEDaSQ_SR_) ;  /* 0x0000065000007944 */ /* 0x00afea0003c00000 */
[----:B------:R-:W2:Y:S01]  /*c8e0*/  LDL.64 R72, [R1+0x1690] ;  /* 0x0016900001487983 */ /* 0x000ea20000100a00 */
[----:B------:R-:W-:Y:S02]  /*c8f0*/  IADD3 R5, R67, 0x8, RZ ;  /* 0x0000000843057810 */ /* 0x000fe40007ffe0ff */
[----:B------:R-:W-:Y:S01]  /*c900*/  MOV R8, 0xc940 ;  /* 0x0000c94000087802 */ /* 0x000fe20000000f00 */
[----:B-----5:R3:W-:Y:S04]  /*c910*/  STL.64 [R1+0x1688], R2 ;  /* 0x0016880201007387 */ /* 0x0207e80000100a00 */
[----:B--2---:R3:W-:Y:S02]  /*c920*/  STL.64 [R1+0x1680], R72 ;  /* 0x0016804801007387 */ /* 0x0047e40000100a00 */
[----:B-1-3--:R-:W-:Y:S05]  /*c930*/  CALL.REL.NOINC `($_ZN7cutlass13device_kernelIN5flash19enable_sm80_to_sm89INS1_16FlashAttnBwdSm80INS1_25CollectiveMainloopBwdSm80ILi2ELi2EN4cute5tupleIJNS5_1CILi128EEES8_NS7_ILi64EEEEEENS_10bfloat16_tEfNS_4arch4Sm80ELb1ELb0ELb1ELb0ELb0ELb0ELb0ELb0ELi2ELi4ELi4ELi4ELb0EEENS1_24CollectiveEpilogueBwdGQAISA_fSD_Li256ELb0ELb0EEENS1_25SingleTileBwdLPTSchedulerILb0ELi128ELb0EEEEEEEEEvNT_6ParamsE$_ZZN4cute6detail16composition_implINS_5tupleIJNS_1CILi16EEENS3_ILi2EEES5_S5_NS3_ILi4EEES5_EEENS2_IJNS3_ILi1EEEiiiNS3_ILi144EEENS3_ILi512EEEEEES6_S4_EEDaRKT_RKT0_RKT1_RKT2_ENKUlRKT_T0_E_clINS2_IJNS2_IJS5_S5_EEENS2_IJiiEEES8_S8_EEENS_17integral_constantIiLi4EEEEEDaSQ_SR_) ;  /* 0x0000069000007944 */ /* 0x00afea0003c00000 */
[----:B-----5:R-:W-:Y:S01]  /*c940*/  IMAD.MOV.U32 R8, RZ, RZ, R3 ;  /* 0x000000ffff087224 */ /* 0x020fe200078e0003 */
[----:B------:R-:W-:-:S02]  /*c950*/  MOV R3, R17 ;  /* 0x0000001100037202 */ /* 0x000fc40000000f00 */
[----:B------:R-:W-:Y:S02]  /*c960*/  MOV R6, 0xc980 ;  /* 0x0000c98000067802 */ /* 0x000fe40000000f00 */
[----:B-1----:R-:W-:Y:S05]  /*c970*/  CALL.REL.NOINC `($_ZN7cutlass13device_kernelIN5flash19enable_sm80_to_sm89INS1_16FlashAttnBwdSm80INS1_25CollectiveMainloopBwdSm80ILi2ELi2EN4cute5tupleIJNS5_1CILi128EEES8_NS7_ILi64EEEEEENS_10bfloat16_tEfNS_4arch4Sm80ELb1ELb0ELb1ELb0ELb0ELb0ELb0ELb0ELi2ELi4ELi4ELi4ELb0EEENS1_24CollectiveEpilogueBwdGQAISA_fSD_Li256ELb0ELb0EEENS1_25SingleTileBwdLPTSchedulerILb0ELi128ELb0EEEEEEEEEvNT_6ParamsE$_ZN4cute5tupleIJNS0_IJNS_1CILi2EEES2_EEENS0_IJiiEEEEEC2ERKS3_RKS4_) ;  /* 0xffffddb000007944 */ /* 0x002fea0003c3ffff */
[----:B------:R1:W5:Y:S01]  /*c980*/  LDL.64 R2, [R1+0x16c0] ;  /* 0x0016c00001027983 */ /* 0x0003620000100a00 */
[----:B------:R-:W-:-:S04]  /*c990*/  MOV R17, 0x0 ;  /* 0x0000000000117802 */ /* 0x000fc80000000f00 */
[----:B------:R-:W-:Y:S05]  /*c9a0*/  RET.REL.NODEC R16 `(_ZN7cutlass13device_kernelIN5flash19enable_sm80_to_sm89INS1_16FlashAttnBwdSm80INS1_25CollectiveMainloopBwdSm80ILi2ELi2EN4cute5tupleIJNS5_1CILi128EEES8_NS7_ILi64EEEEEENS_10bfloat16_tEfNS_4arch4Sm80ELb1ELb0ELb1ELb0ELb0ELb0ELb0ELb0ELi2ELi4ELi4ELi4ELb0EEENS1_24CollectiveEpilogueBwdGQAISA_fSD_Li256ELb0ELb0EEENS1_25SingleTileBwdLPTSchedulerILb0ELi128ELb0EEEEEEEEEvNT_6ParamsE) ;  /* 0xffff365010007950 */ /* 0x000fea0003c3ffff */
        .type           $_ZN7cutlass13device_kernelIN5flash19enable_sm80_to_sm89INS1_16FlashAttnBwdSm80INS1_25CollectiveMainloopBwdSm80ILi2ELi2EN4cute5tupleIJNS5_1CILi128EEES8_NS7_ILi64EEEEEENS_10bfloat16_tEfNS_4arch4Sm80ELb1ELb0ELb1ELb0ELb0ELb0ELb0ELb0ELi2ELi4ELi4ELi4ELb0EEENS1_24CollectiveEpilogueBwdGQAISA_fSD_Li256ELb0ELb0EEENS1_25SingleTileBwdLPTSchedulerILb0ELi128ELb0EEEEEEEEEvNT_6ParamsE$_ZZN4cute6detail16composition_implINS_5tupleIJNS_1CILi16EEENS3_ILi2EEES5_S5_NS3_ILi4EEES5_EEENS2_IJNS3_ILi1EEEiiiNS3_ILi144EEENS3_ILi512EEEEEENS2_IJNS2_IJS5_S5_EEES6_NS3_ILi8EEEEEENS2_IJNS2_IJNS3_ILi64EEESA_EEES4_NS3_ILi1024EEEEEEEEDaRKT_RKT0_RKT1_RKT2_ENKUlRKT_RKT0_E_clISC_SG_EEDaSX_S10_,@function
        .size           $_ZN7cutlass13device_kernelIN5flash19enable_sm80_to_sm89INS1_16FlashAttnBwdSm80INS1_25CollectiveMainloopBwdSm80ILi2ELi2EN4cute5tupleIJNS5_1CILi128EEES8_NS7_ILi64EEEEEENS_10bfloat16_tEfNS_4arch4Sm80ELb1ELb0ELb1ELb0ELb0ELb0ELb0ELb0ELi2ELi4ELi4ELi4ELb0EEENS1_24CollectiveEpilogueBwdGQAISA_fSD_Li256ELb0ELb0EEENS1_25SingleTileBwdLPTSchedulerILb0ELi128ELb0EEEEEEEEEvNT_6ParamsE$_ZZN4cute6detail16composition_implINS_5tupleIJNS_1CILi16EEENS3_ILi2EEES5_S5_NS3_ILi4EEES5_EEENS2_IJNS3_ILi1EEEiiiNS3_ILi144EEENS3_ILi512EEEEEENS2_IJNS2_IJS5_S5_EEES6_NS3_ILi8EEEEEENS2_IJNS2_IJNS3_ILi64EEESA_EEES4_NS3_ILi1024EEEEEEEEDaRKT_RKT0_RKT1_RKT2_ENKUlRKT_RKT0_E_clISC_SG_EEDaSX_S10_,($_ZN7cutlass13device_kernelIN5flash19enable_sm80_to_sm89INS1_16FlashAttnBwdSm80INS1_25CollectiveMainloopBwdSm80ILi2ELi2EN4cute5tupleIJNS5_1CILi128EEES8_NS7_ILi64EEEEEENS_10bfloat16_tEfNS_4arch4Sm80ELb1ELb0ELb1ELb0ELb0ELb0ELb0ELb0ELi2ELi4ELi4ELi4ELb0EEENS1_24CollectiveEpilogueBwdGQAISA_fSD_Li256ELb0ELb0EEENS1_25SingleTileBwdLPTSchedulerILb0ELi128ELb0EEEEEEEEEvNT_6ParamsE$_ZZN4cute6detail16composition_implINS_5tupleIJNS_1CILi16EEENS3_ILi2EEES5_S5_NS3_ILi4EEES5_EEENS2_IJNS3_ILi1EEEiiiNS3_ILi144EEENS3_ILi512EEEEEENS2_IJS5_S5_EEENS2_IJNS3_ILi64EEESA_EEEEEDaRKT_RKT0_RKT1_RKT2_ENKUlRKT_RKT0_E_clIS5_SD_EEDaST_SW_ - $_ZN7cutlass13device_kernelIN5flash19enable_sm80_to_sm89INS1_16FlashAttnBwdSm80INS1_25CollectiveMainloopBwdSm80ILi2ELi2EN4cute5tupleIJNS5_1CILi128EEES8_NS7_ILi64EEEEEENS_10bfloat16_tEfNS_4arch4Sm80ELb1ELb0ELb1ELb0ELb0ELb0ELb0ELb0ELi2ELi4ELi4ELi4ELb0EEENS1_24CollectiveEpilogueBwdGQAISA_fSD_Li256ELb0ELb0EEENS1_25SingleTileBwdLPTSchedulerILb0ELi128ELb0EEEEEEEEEvNT_6ParamsE$_ZZN4cute6detail16composition_implINS_5tupleIJNS_1CILi16EEENS3_ILi2EEES5_S5_NS3_ILi4EEES5_EEENS2_IJNS3_ILi1EEEiiiNS3_ILi144EEENS3_ILi512EEEEEENS2_IJNS2_IJS5_S5_EEES6_NS3_ILi8EEEEEENS2_IJNS2_IJNS3_ILi64EEESA_EEES4_NS3_ILi1024EEEEEEEEDaRKT_RKT0_RKT1_RKT2_ENKUlRKT_RKT0_E_clISC_SG_EEDaSX_S10_)
$_ZN7cutlass13device_kernelIN5flash19enable_sm80_to_sm89INS1_16FlashAttnBwdSm80INS1_25CollectiveMainloopBwdSm80ILi2ELi2EN4cute5tupleIJNS5_1CILi128EEES8_NS7_ILi64EEEEEENS_10bfloat16_tEfNS_4arch4Sm80ELb1ELb0ELb1ELb0ELb0ELb0ELb0ELb0ELi2ELi4ELi4ELi4ELb0EEENS1_24CollectiveEpilogueBwdGQAISA_fSD_Li256ELb0ELb0EEENS1_25SingleTileBwdLPTSchedulerILb0ELi128ELb0EEEEEEEEEvNT_6ParamsE$_ZZN4cute6detail16composition_implINS_5tupleIJNS_1CILi16EEENS3_ILi2EEES5_S5_NS3_ILi4EEES5_EEENS2_IJNS3_ILi1EEEiiiNS3_ILi144EEENS3_ILi512EEEEEENS2_IJNS2_IJS5_S5_EEES6_NS3_ILi8EEEEEENS2_IJNS2_IJNS3_ILi64EEESA_EEES4_NS3_ILi1024EEEEEEEEDaRKT_RKT0_RKT1_RKT2_ENKUlRKT_RKT0_E_clISC_SG_EEDaSX_S10_:
[----:B------:R-:W-:Y:S02]  /*c9b0*/  IADD3 R34, R1, 0x1680, RZ ;  /* 0x0000168001227810 */ /* 0x000fe40007ffe0ff */
[----:B------:R-:W-:Y:S02]  /*c9c0*/  MOV R72, 0xca00 ;  /* 0x0000ca0000487802 */ /* 0x000fe40000000f00 */
[----:B------:R-:W-:-:S04]  /*c9d0*/  IADD3 R34, R34, c[0x0][0x20], RZ ;  /* 0x0000080022227a10 */ /* 0x000fc80007ffe0ff */
[----:B------:R-:W-:Y:S02]  /*c9e0*/  IADD3 R67, R34, 0x4, RZ ;  /* 0x0000000422437810 */ /* 0x000fe40007ffe0ff */
[----:B------:R-:W-:Y:S05]  /*c9f0*/  CALL.REL.NOINC `($_ZN7cutlass13device_kernelIN5flash19enable_sm80_to_sm89INS1_16FlashAttnBwdSm80INS1_25CollectiveMainloopBwdSm80ILi2ELi2EN4cute5tupleIJNS5_1CILi128EEES8_NS7_ILi64EEEEEENS_10bfloat16_tEfNS_4arch4Sm80ELb1ELb0ELb1ELb0ELb0ELb0ELb0ELb0ELi2ELi4ELi4ELi4ELb0EEENS1_24CollectiveEpilogueBwdGQAISA_fSD_Li256ELb0ELb0EEENS1_25SingleTileBwdLPTSchedulerILb0ELi128ELb0EEEEEEEEEvNT_6ParamsE$_ZZN4cute6detail16composition_implINS_5tupleIJNS_1CILi16EEENS3_ILi2EEES5_S5_NS3_ILi4EEES5_EEENS2_IJNS3_ILi1EEEiiiNS3_ILi144EEENS3_ILi512EEEEEENS2_IJS5_S5_EEENS2_IJNS3_ILi64EEESA_EEEEEDaRKT_RKT0_RKT1_RKT2_ENKUlRKT_RKT0_E_clIS5_SD_EEDaST_SW_) ;  /* 0x0000009000007944 */ /* 0x000fea0003c00000 */
[----:B------:R-:W-:Y:S02]  /*ca00*/  MOV R4, 0xca20 ;  /* 0x0000ca2000047802 */ /* 0x000fe40000000f00 */
[----:B-1---5:R-:W-:Y:S05]  /*ca10*/  CALL.REL.NOINC `($_ZN7cutlass13device_kernelIN5flash19enable_sm80_to_sm89INS1_16FlashAttnBwdSm80INS1_25CollectiveMainloopBwdSm80ILi2ELi2EN4cute5tupleIJNS5_1CILi128EEES8_NS7_ILi64EEEEEENS_10bfloat16_tEfNS_4arch4Sm80ELb1ELb0ELb1ELb0ELb0ELb0ELb0ELb0ELi2ELi4ELi4ELi4ELb0EEENS1_24CollectiveEpilogueBwdGQAISA_fSD_Li256ELb0ELb0EEENS1_25SingleTileBwdLPTSchedulerILb0ELi128ELb0EEEEEEEEEvNT_6ParamsE$_ZN4cute3eso3ESOILb0ELb1EJiNS_1CILi512EEEEEC2ERKiRKS3_) ;  /* 0xffffa43000007944 */ /* 0x022fea0003c3ffff */
[----:B-1----:R1:W5:Y:S01]  /*ca20*/  LDL R2, [R1+0x1684] ;  /* 0x0016840001027983 */ /* 0x0023620000100800 */
[----:B------:R-:W-:-:S03]  /*ca30*/  MOV R6, 0xca50 ;  /* 0x0000ca5000067802 */ /* 0x000fc60000000f00 */
[----:B-1---5:R-:W-:Y:S05]  /*ca40*/  CALL.REL.NOINC `($_ZN7cutlass13device_kernelIN5flash19enable_sm80_to_sm89INS1_16FlashAttnBwdSm80INS1_25CollectiveMainloopBwdSm80ILi2ELi2EN4cute5tupleIJNS5_1CILi128EEES8_NS7_ILi64EEEEEENS_10bfloat16_tEfNS_4arch4Sm80ELb1ELb0ELb1ELb0ELb0ELb0ELb0ELb0ELi2ELi4ELi4ELi4ELb0EEENS1_24CollectiveEpilogueBwdGQAISA_fSD_Li256ELb0ELb0EEENS1_25SingleTileBwdLPTSchedulerILb0ELi128ELb0EEEEEEEEEvNT_6ParamsE$_ZN4cute5tupleIJNS0_IJNS_1CILi2EEES2_EEENS0_IJiNS1_ILi512EEEEEEEEC2ERKS3_RKS5_) ;  /* 0xffffdc9000007944 */ /* 0x022fea0003c3ffff */
[----:B------:R1:W5:Y:S01]  /*ca50*/  LDL R34, [R1+0x1680] ;  /* 0x0016800001227983 */ /* 0x0003620000100800 */
[----:B------:R-:W-:Y:S02]  /*ca60*/  MOV R2, R10 ;  /* 0x0000000a00027202 */ /* 0x000fe40000000f00 */
[----:B------:R-:W-:-:S04]  /*ca70*/  MOV R3, 0x0 ;  /* 0x0000000000037802 */ /* 0x000fc80000000f00 */
[----:B------:R-:W-:Y:S05]  /*ca80*/  RET.REL.NODEC R2 `(_ZN7cutlass13device_kernelIN5flash19enable_sm80_to_sm89INS1_16FlashAttnBwdSm80INS1_25CollectiveMainloopBwdSm80ILi2ELi2EN4cute5tupleIJNS5_1CILi128EEES8_NS7_ILi64EEEEEENS_10bfloat16_tEfNS_4arch4Sm80ELb1ELb0ELb1ELb0ELb0ELb0ELb0ELb0ELi2ELi4ELi4ELi4ELb0EEENS1_24CollectiveEpilogueBwdGQAISA_fSD_Li256ELb0ELb0EEENS1_25SingleTileBwdLPTSchedulerILb0ELi128ELb0EEEEEEEEEvNT_6ParamsE) ;  /* 0xffff357002007950 */ /* 0x000fea0003c3ffff */
        .type           $_ZN7cutlass13device_kernelIN5flash19enable_sm80_to_sm89INS1_16FlashAttnBwdSm80INS1_25CollectiveMainloopBwdSm80ILi2ELi2EN4cute5tupleIJNS5_1CILi128EEES8_NS7_ILi64EEEEEENS_10bfloat16_tEfNS_4arch4Sm80ELb1ELb0ELb1ELb0ELb0ELb0ELb0ELb0ELi2ELi4ELi4ELi4ELb0EEENS1_24CollectiveEpilogueBwdGQAISA_fSD_Li256ELb0ELb0EEENS1_25SingleTileBwdLPTSchedulerILb0ELi128ELb0EEEEEEEEEvNT_6ParamsE$_ZZN4cute6detail16composition_implINS_5tupleIJNS_1CILi16EEENS3_ILi2EEES5_S5_NS3_ILi4EEES5_EEENS2_IJNS3_ILi1EEEiiiNS3_ILi144EEENS3_ILi512EEEEEENS2_IJS5_S5_EEENS2_IJNS3_ILi64EEESA_EEEEEDaRKT_RKT0_RKT1_RKT2_ENKUlRKT_RKT0_E_clIS5_SD_EEDaST_SW_,@function
        .size           $_ZN7cutlass13device_kernelIN5flash19enable_sm80_to_sm89INS1_16FlashAttnBwdSm80INS1_25CollectiveMainloopBwdSm80ILi2ELi2EN4cute5tupleIJNS5_1CILi128EEES8_NS7_ILi64EEEEEENS_10bfloat16_tEfNS_4arch4Sm80ELb1ELb0ELb1ELb0ELb0ELb0ELb0ELb0ELi2ELi4ELi4ELi4ELb0EEENS1_24CollectiveEpilogueBwdGQAISA_fSD_Li256ELb0ELb0EEENS1_25SingleTileBwdLPTSchedulerILb0ELi128ELb0EEEEEEEEEvNT_6ParamsE$_ZZN4cute6detail16composition_implINS_5tupleIJNS_1CILi16EEENS3_ILi2EEES5_S5_NS3_ILi4EEES5_EEENS2_IJNS3_ILi1EEEiiiNS3_ILi144EEENS3_ILi512EEEEEENS2_IJS5_S5_EEENS2_IJNS3_ILi64EEESA_EEEEEDaRKT_RKT0_RKT1_RKT2_ENKUlRKT_RKT0_E_clIS5_SD_EEDaST_SW_,($_ZN7cutlass13device_kernelIN5flash19enable_sm80_to_sm89INS1_16FlashAttnBwdSm80INS1_25CollectiveMainloopBwdSm80ILi2ELi2EN4cute5tupleIJNS5_1CILi128EEES8_NS7_ILi64EEEEEENS_10bfloat16_tEfNS_4arch4Sm80ELb1ELb0ELb1ELb0ELb0ELb0ELb0ELb0ELi2ELi4ELi4ELi4ELb0EEENS1_24CollectiveEpilogueBwdGQAISA_fSD_Li256ELb0ELb0EEENS1_25SingleTileBwdLPTSchedulerILb0ELi128ELb0EEEEEEEEEvNT_6ParamsE$_ZZN4cute6detail16composition_implINS_5tupleIJNS_1CILi16EEENS3_ILi2EEES5_S5_NS3_ILi4EEES5_EEENS2_IJNS3_ILi1EEEiiiNS3_ILi144EEENS3_ILi512EEEEEES5_NS3_ILi64EEEEEDaRKT_RKT0_RKT1_RKT2_ENKUlRKT_T0_E_clINS2_IJNS2_IJEEESV_S5_S8_EEENS_17integral_constantIiLi3EEEEEDaSR_SS_ - $_ZN7cutlass13device_kernelIN5flash19enable_sm80_to_sm89INS1_16FlashAttnBwdSm80INS1_25CollectiveMainloopBwdSm80ILi2ELi2EN4cute5tupleIJNS5_1CILi128EEES8_NS7_ILi64EEEEEENS_10bfloat16_tEfNS_4arch4Sm80ELb1ELb0ELb1ELb0ELb0ELb0ELb0ELb0ELi2ELi4ELi4ELi4ELb0EEENS1_24CollectiveEpilogueBwdGQAISA_fSD_Li256ELb0ELb0EEENS1_25SingleTileBwdLPTSchedulerILb0ELi128ELb0EEEEEEEEEvNT_6ParamsE$_ZZN4cute6detail16composition_implINS_5tupleIJNS_1CILi16EEENS3_ILi2EEES5_S5_NS3_ILi4EEES5_EEENS2_IJNS3_ILi1EEEiiiNS3_ILi144EEENS3_ILi512EEEEEENS2_IJS5_S5_EEENS2_IJNS3_ILi64EEESA_EEEEEDaRKT_RKT0_RKT1_RKT2_ENKUlRKT_RKT0_E_clIS5_SD_EEDaST_SW_)
$_ZN7cutlass13device_kernelIN5flash19enable_sm80_to_sm89INS1_16FlashAttnBwdSm80INS1_25CollectiveMainloopBwdSm80ILi2ELi2EN4cute5tupleIJNS5_1CILi128EEES8_NS7_ILi64EEEEEENS_10bfloat16_tEfNS_4arch4Sm80ELb1ELb0ELb1ELb0ELb0ELb0ELb0ELb0ELi2ELi4ELi4ELi4ELb0EEENS1_24CollectiveEpilogueBwdGQAISA_fSD_Li256ELb0ELb0EEENS1_25SingleTileBwdLPTSchedulerILb0ELi128ELb0EEEEEEEEEvNT_6ParamsE$_ZZN4cute6detail16composition_implINS_5tupleIJNS_1CILi16EEENS3_ILi2EEES5_S5_NS3_ILi4EEES5_EEENS2_IJNS3_ILi1EEEiiiNS3_ILi144EEENS3_ILi512EEEEEENS2_IJS5_S5_EEENS2_IJNS3_ILi64EEESA_EEEEEDaRKT_RKT0_RKT1_RKT2_ENKUlRKT_RKT0_E_clIS5_SD_EEDaST_SW_:
        /* <DEDUP_REMOVED lines=13> */
[----:B-1---5:R-:W-:Y:S05]  /*cb60*/  CALL.REL.NOINC `($_ZN7cutlass13device_kernelIN5flash19enable_sm80_to_sm89INS1_16FlashAttnBwdSm80INS1_25CollectiveMainloopBwdSm80ILi2ELi2EN4cute5tupleIJNS5_1CILi128EEES8_NS7_ILi64EEEEEENS_10bfloat16_tEfNS_4arch4Sm80ELb1ELb0ELb1ELb0ELb0ELb0ELb0ELb0ELi2ELi4ELi4ELi4ELb0EEENS1_24CollectiveEpilogueBwdGQAISA_fSD_Li256ELb0ELb0EEENS1_25SingleTileBwdLPTSchedulerILb0ELi128ELb0EEEEEEEEEvNT_6ParamsE$_ZZN4cute6detail16composition_implINS_5tupleIJNS_1CILi16EEENS3_ILi2EEES5_S5_NS3_ILi4EEES5_EEENS2_IJNS3_ILi1EEEiiiNS3_ILi144EEENS3_ILi512EEEEEES5_NS3_ILi64EEEEEDaRKT_RKT0_RKT1_RKT2_ENKUlRKT_T0_E_clINS2_IJNS2_IJEEESV_S5_S8_EEENS_17integral_constantIiLi3EEEEEDaSR_SS_) ;  /* 0x000000b000007944 */ /* 0x022fea0003c00000 */
[----:B-----5:R2:W-:Y:S01]  /*cb70*/  STL [R1+0x1690], R2 ;  /* 0x0016900201007387 */ /* 0x0205e20000100800 */
[----:B------:R-:W-:Y:S02]  /*cb80*/  IADD3 R5, R5, 0x8, RZ ;  /* 0x0000000805057810 */ /* 0x000fe40007ffe0ff */
[----:B------:R-:W-:Y:S01]  /*cb90*/  MOV R74, 0xcbc0 ;  /* 0x0000cbc0004a7802 */ /* 0x000fe20000000f00 */
[----:B------:R2:W-:Y:S04]  /*cba0*/  STL.64 [R1+0x1688], R76 ;  /* 0x0016884c01007387 */ /* 0x0005e80000100a00 */
[----:B-12---:R-:W-:Y:S05]  /*cbb0*/  CALL.REL.NOINC `($_ZN7cutlass13device_kernelIN5flash19enable_sm80_to_sm89INS1_16FlashAttnBwdSm80INS1_25CollectiveMainloopBwdSm80ILi2ELi2EN4cute5tupleIJNS5_1CILi128EEES8_NS7_ILi64EEEEEENS_10bfloat16_tEfNS_4arch4Sm80ELb1ELb0ELb1ELb0ELb0ELb0ELb0ELb0ELi2ELi4ELi4ELi4ELb0EEENS1_24CollectiveEpilogueBwdGQAISA_fSD_Li256ELb0ELb0EEENS1_25SingleTileBwdLPTSchedulerILb0ELi128ELb0EEEEEEEEEvNT_6ParamsE$_ZZN4cute6detail16composition_implINS_5tupleIJNS_1CILi16EEENS3_ILi2EEES5_S5_NS3_ILi4EEES5_EEENS2_IJNS3_ILi1EEEiiiNS3_ILi144EEENS3_ILi512EEEEEES5_NS3_ILi64EEEEEDaRKT_RKT0_RKT1_RKT2_ENKUlRKT_T0_E_clINS2_IJNS2_IJS5_EEENS2_IJiEEES8_S8_EEENS_17integral_constantIiLi4EEEEEDaSR_SS_) ;  /* 0x0000012000007944 */ /* 0x006fea0003c00000 */
[----:B------:R-:W-:Y:S02]  /*cbc0*/  MOV R2, R6 ;  /* 0x0000000600027202 */ /* 0x000fe40000000f00 */
[----:B------:R-:W-:Y:S02]  /*cbd0*/  MOV R6, 0xcbf0 ;  /* 0x0000cbf000067802 */ /* 0x000fe40000000f00 */
[----:B-1---5:R-:W-:Y:S05]  /*cbe0*/  CALL.REL.NOINC `($_ZN7cutlass13device_kernelIN5flash19enable_sm80_to_sm89INS1_16FlashAttnBwdSm80INS1_25CollectiveMainloopBwdSm80ILi2ELi2EN4cute5tupleIJNS5_1CILi128EEES8_NS7_ILi64EEEEEENS_10bfloat16_tEfNS_4arch4Sm80ELb1ELb0ELb1ELb0ELb0ELb0ELb0ELb0ELi2ELi4ELi4ELi4ELb0EEENS1_24CollectiveEpilogueBwdGQAISA_fSD_Li256ELb0ELb0EEENS1_25SingleTileBwdLPTSchedulerILb0ELi128ELb0EEEEEEEEEvNT_6ParamsE$_ZN4cute5tupleIJNS_1CILi2EEEiEEC2ERKS2_RKi) ;  /* 0xffffdd3000007944 */ /* 0x022fea0003c3ffff */
[----:B------:R1:W5:Y:S01]  /*cbf0*/  LDL R2, [R1+0x16a8] ;  /* 0x0016a80001027983 */ /* 0x0003620000100800 */
[----:B------:R-:W-:-:S04]  /*cc00*/  MOV R73, 0x0 ;  /* 0x0000000000497802 */ /* 0x000fc80000000f00 */
[----:B------:R-:W-:Y:S05]  /*cc10*/  RET.REL.NODEC R72 `(_ZN7cutlass13device_kernelIN5flash19enable_sm80_to_sm89INS1_16FlashAttnBwdSm80INS1_25CollectiveMainloopBwdSm80ILi2ELi2EN4cute5tupleIJNS5_1CILi128EEES8_NS7_ILi64EEEEEENS_10bfloat16_tEfNS_4arch4Sm80ELb1ELb0ELb1ELb0ELb0ELb0ELb0ELb0ELi2ELi4ELi4ELi4ELb0EEENS1_24CollectiveEpilogueBwdGQAISA_fSD_Li256ELb0ELb0EEENS1_25SingleTileBwdLPTSchedulerILb0ELi128ELb0EEEEEEEEEvNT_6ParamsE) ;  /* 0xffff33e048007950 */ /* 0x000fea0003c3ffff */
        .type           $_ZN7cutlass13device_kernelIN5flash19enable_sm80_to_sm89INS1_16FlashAttnBwdSm80INS1_25CollectiveMainloopBwdSm80ILi2ELi2EN4cute5tupleIJNS5_1CILi128EEES8_NS7_ILi64EEEEEENS_10bfloat16_tEfNS_4arch4Sm80ELb1ELb0ELb1ELb0ELb0ELb0ELb0ELb0ELi2ELi4ELi4ELi4ELb0EEENS1_24CollectiveEpilogueBwdGQAISA_fSD_Li256ELb0ELb0EEENS1_25SingleTileBwdLPTSchedulerILb0ELi128ELb0EEEEEEEEEvNT_6ParamsE$_ZZN4cute6detail16composition_implINS_5tupleIJNS_1CILi16EEENS3_ILi2EEES5_S5_NS3_ILi4EEES5_EEENS2_IJNS3_ILi1EEEiiiNS3_ILi144EEENS3_ILi512EEEEEES5_NS3_ILi64EEEEEDaRKT_RKT0_RKT1_RKT2_ENKUlRKT_T0_E_clINS2_IJNS2_IJEEESV_S5_S8_EEENS_17integral_constantIiLi3EEEEEDaSR_SS_,@function
        .size           $_ZN7cutlass13device_kernelIN5flash19enable_sm80_to_sm89INS1_16FlashAttnBwdSm80INS1_25CollectiveMainloopBwdSm80ILi2ELi2EN4cute5tupleIJNS5_1CILi128EEES8_NS7_ILi64EEEEEENS_10bfloat16_tEfNS_4arch4Sm80ELb1ELb0ELb1ELb0ELb0ELb0ELb0ELb0ELi2ELi4ELi4ELi4ELb0EEENS1_24CollectiveEpilogueBwdGQAISA_fSD_Li256ELb0ELb0EEENS1_25SingleTileBwdLPTSchedulerILb0ELi128ELb0EEEEEEEEEvNT_6ParamsE$_ZZN4cute6detail16composition_implINS_5tupleIJNS_1CILi16EEENS3_ILi2EEES5_S5_NS3_ILi4EEES5_EEENS2_IJNS3_ILi1EEEiiiNS3_ILi144EEENS3_ILi512EEEEEES5_NS3_ILi64EEEEEDaRKT_RKT0_RKT1_RKT2_ENKUlRKT_T0_E_clINS2_IJNS2_IJEEESV_S5_S8_EEENS_17integral_constantIiLi3EEEEEDaSR_SS_,($_ZN7cutlass13device_kernelIN5flash19enable_sm80_to_sm89INS1_16FlashAttnBwdSm80INS1_25CollectiveMainloopBwdSm80ILi2ELi2EN4cute5tupleIJNS5_1CILi128EEES8_NS7_ILi64EEEEEENS_10bfloat16_tEfNS_4arch4Sm80ELb1ELb0ELb1ELb0ELb0ELb0ELb0ELb0ELi2ELi4ELi4ELi4ELb0EEENS1_24CollectiveEpilogueBwdGQAISA_fSD_Li256ELb0ELb0EEENS1_25SingleTileBwdLPTSchedulerILb0ELi128ELb0EEEEEEEEEvNT_6ParamsE$_ZZN4cute6detail16composition_implINS_5tupleIJNS_1CILi16EEENS3_ILi2EEES5_S5_NS3_ILi4EEES5_EEENS2_IJNS3_ILi1EEEiiiNS3_ILi144EEENS3_ILi512EEEEEES5_NS3_ILi64EEEEEDaRKT_RKT0_RKT1_RKT2_ENKUlRKT_T0_E_clINS2_IJNS2_IJS5_EEENS2_IJiEEES8_S8_EEENS_17integral_constantIiLi4EEEEEDaSR_SS_ - $_ZN7cutlass13device_kernelIN5flash19enable_sm80_to_sm89INS1_16FlashAttnBwdSm80INS1_25CollectiveMainloopBwdSm80ILi2ELi2EN4cute5tupleIJNS5_1CILi128EEES8_NS7_ILi64EEEEEENS_10bfloat16_tEfNS_4arch4Sm80ELb1ELb0ELb1ELb0ELb0ELb0ELb0ELb0ELi2ELi4ELi4ELi4ELb0EEENS1_24CollectiveEpilogueBwdGQAISA_fSD_Li256ELb0ELb0EEENS1_25SingleTileBwdLPTSchedulerILb0ELi128ELb0EEEEEEEEEvNT_6ParamsE$_ZZN4cute6detail16composition_implINS_5tupleIJNS_1CILi16EEENS3_ILi2EEES5_S5_NS3_ILi4EEES5_EEENS2_IJNS3_ILi1EEEiiiNS3_ILi144EEENS3_ILi512EEEEEES5_NS3_ILi64EEEEEDaRKT_RKT0_RKT1_RKT2_ENKUlRKT_T0_E_clINS2_IJNS2_IJEEESV_S5_S8_EEENS_17integral_constantIiLi3EEEEEDaSR_SS_)
$_ZN7cutlass13device_kernelIN5flash19enable_sm80_to_sm89INS1_16FlashAttnBwdSm80INS1_25CollectiveMainloopBwdSm80ILi2ELi2EN4cute5tupleIJNS5_1CILi128EEES8_NS7_ILi64EEEEEENS_10bfloat16_tEfNS_4arch4Sm80ELb1ELb0ELb1ELb0ELb0ELb0ELb0ELb0ELi2ELi4ELi4ELi4ELb0EEENS1_24CollectiveEpilogueBwdGQAISA_fSD_Li256ELb0ELb0EEENS1_25SingleTileBwdLPTSchedulerILb0ELi128ELb0EEEEEEEEEvNT_6ParamsE$_ZZN4cute6detail16composition_implINS_5tupleIJNS_1CILi16EEENS3_ILi2EEES5_S5_NS3_ILi4EEES5_EEENS2_IJNS3_ILi1EEEiiiNS3_ILi144EEENS3_ILi512EEEEEES5_NS3_ILi64EEEEEDaRKT_RKT0_RKT1_RKT2_ENKUlRKT_T0_E_clINS2_IJNS2_IJEEESV_S5_S8_EEENS_17integral_constantIiLi3EEEEEDaSR_SS_:
[----:B------:R-:W-:Y:S02]  /*cc20*/  IADD3 R4, R1, 0x16b0, RZ ;  /* 0x000016b001047810 */ /* 0x000fe40007ffe0ff */
[----:B------:R-:W-:Y:S02]  /*cc30*/  MOV R8, 0xcc70 ;  /* 0x0000cc7000087802 */ /* 0x000fe40000000f00 */
[----:B------:R-:W-:-:S04]  /*cc40*/  IADD3 R4, R4, c[0x0][0x20], RZ ;  /* 0x0000080004047a10 */ /* 0x000fc80007ffe0ff */
[----:B------:R-:W-:Y:S02]  /*cc50*/  IADD3 R2, R4, 0x4, RZ ;  /* 0x0000000404027810 */ /* 0x000fe40007ffe0ff */
[----:B------:R-:W-:Y:S05]  /*cc60*/  CALL.REL.NOINC `($_ZN7cutlass13device_kernelIN5flash19enable_sm80_to_sm89INS1_16FlashAttnBwdSm80INS1_25CollectiveMainloopBwdSm80ILi2ELi2EN4cute5tupleIJNS5_1CILi128EEES8_NS7_ILi64EEEEEENS_10bfloat16_tEfNS_4arch4Sm80ELb1ELb0ELb1ELb0ELb0ELb0ELb0ELb0ELi2ELi4ELi4ELi4ELb0EEENS1_24CollectiveEpilogueBwdGQAISA_fSD_Li256ELb0ELb0EEENS1_25SingleTileBwdLPTSchedulerILb0ELi128ELb0EEEEEEEEEvNT_6ParamsE$_ZN4cute3eso3ESOILb0ELb1EJiEEC2ERKi) ;  /* 0xffffa07000007944 */ /* 0x000fea0003c3ffff */
[----:B-1----:R1:W5:Y:S01]  /*cc70*/  LDL R3, [R1+0x16b4] ;  /* 0x0016b40001037983 */ /* 0x0023620000100800 */
[----:B------:R-:W-:Y:S02]  /*cc80*/  MOV R2, R4 ;  /* 0x0000000400027202 */ /* 0x000fe40000000f00 */
[----:B------:R-:W-:Y:S02]  /*cc90*/  MOV R4, 0xccb0 ;  /* 0x0000ccb000047802 */ /* 0x000fe40000000f00 */
[----:B-1---5:R-:W-:Y:S05]  /*cca0*/  CALL.REL.NOINC `($_ZN7cutlass13device_kernelIN5flash19enable_sm80_to_sm89INS1_16FlashAttnBwdSm80INS1_25CollectiveMainloopBwdSm80ILi2ELi2EN4cute5tupleIJNS5_1CILi128EEES8_NS7_ILi64EEEEEENS_10bfloat16_tEfNS_4arch4Sm80ELb1ELb0ELb1ELb0ELb0ELb0ELb0ELb0ELi2ELi4ELi4ELi4ELb0EEENS1_24CollectiveEpilogueBwdGQAISA_fSD_Li256ELb0ELb0EEENS1_25SingleTileBwdLPTSchedulerILb0ELi128ELb0EEEEEEEEEvNT_6ParamsE$_ZN4cute3eso3ESOILb1ELb0EJNS_5tupleIJNS_1CILi2EEEEEENS2_IJiEEENS3_ILi1EEES7_EEC2ERKS5_RKS6_RKS7_SE_) ;  /* 0xffffb80000007944 */ /* 0x022fea0003c3ffff */
[----:B-1----:R1:W5:Y:S01]  /*ccb0*/  LDL R2, [R1+0x16b0] ;  /* 0x0016b00001027983 */ /* 0x0023620000100800 */
[----:B------:R-:W-:-:S04]  /*ccc0*/  MOV R75, 0x0 ;  /* 0x00000000004b7802 */ /* 0x000fc80000000f00 */
[----:B------:R-:W-:Y:S05]  /*ccd0*/  RET.REL.NODEC R74 `(_ZN7cutlass13device_kernelIN5flash19enable_sm80_to_sm89INS1_16FlashAttnBwdSm80INS1_25CollectiveMainloopBwdSm80ILi2ELi2EN4cute5tupleIJNS5_1CILi128EEES8_NS7_ILi64EEEEEENS_10bfloat16_tEfNS_4arch4Sm80ELb1ELb0ELb1ELb0ELb0ELb0ELb0ELb0ELi2ELi4ELi4ELi4ELb0EEENS1_24CollectiveEpilogueBwdGQAISA_fSD_Li256ELb0ELb0EEENS1_25SingleTileBwdLPTSchedulerILb0ELi128ELb0EEEEEEEEEvNT_6ParamsE) ;  /* 0xffff33204a007950 */ /* 0x000fea0003c3ffff */
        .type           $_ZN7cutlass13device_kernelIN5flash19enable_sm80_to_sm89INS1_16FlashAttnBwdSm80INS1_25CollectiveMainloopBwdSm80ILi2ELi2EN4cute5tupleIJNS5_1CILi128EEES8_NS7_ILi64EEEEEENS_10bfloat16_tEfNS_4arch4Sm80ELb1ELb0ELb1ELb0ELb0ELb0ELb0ELb0ELi2ELi4ELi4ELi4ELb0EEENS1_24CollectiveEpilogueBwdGQAISA_fSD_Li256ELb0ELb0EEENS1_25SingleTileBwdLPTSchedulerILb0ELi128ELb0EEEEEEEEEvNT_6ParamsE$_ZZN4cute6detail16composition_implINS_5tupleIJNS_1CILi16EEENS3_ILi2EEES5_S5_NS3_ILi4EEES5_EEENS2_IJNS3_ILi1EEEiiiNS3_ILi144EEENS3_ILi512EEEEEES5_NS3_ILi64EEEEEDaRKT_RKT0_RKT1_RKT2_ENKUlRKT_T0_E_clINS2_IJNS2_IJS5_EEENS2_IJiEEES8_S8_EEENS_17integral_constantIiLi4EEEEEDaSR_SS_,@function
        .size           $_ZN7cutlass13device_kernelIN5flash19enable_sm80_to_sm89INS1_16FlashAttnBwdSm80INS1_25CollectiveMainloopBwdSm80ILi2ELi2EN4cute5tupleIJNS5_1CILi128EEES8_NS7_ILi64EEEEEENS_10bfloat16_tEfNS_4arch4Sm80ELb1ELb0ELb1ELb0ELb0ELb0ELb0ELb0ELi2ELi4ELi4ELi4ELb0EEENS1_24CollectiveEpilogueBwdGQAISA_fSD_Li256ELb0ELb0EEENS1_25SingleTileBwdLPTSchedulerILb0ELi128ELb0EEEEEEEEEvNT_6ParamsE$_ZZN4cute6detail16composition_implINS_5tupleIJNS_1CILi16EEENS3_ILi2EEES5_S5_NS3_ILi4EEES5_EEENS2_IJNS3_ILi1EEEiiiNS3_ILi144EEENS3_ILi512EEEEEES5_NS3_ILi64EEEEEDaRKT_RKT0_RKT1_RKT2_ENKUlRKT_T0_E_clINS2_IJNS2_IJS5_EEENS2_IJiEEES8_S8_EEENS_17integral_constantIiLi4EEEEEDaSR_SS_,($_ZN7cutlass13device_kernelIN5flash19enable_sm80_to_sm89INS1_16FlashAttnBwdSm80INS1_25CollectiveMainloopBwdSm80ILi2ELi2EN4cute5tupleIJNS5_1CILi128EEES8_NS7_ILi64EEEEEENS_10bfloat16_tEfNS_4arch4Sm80ELb1ELb0ELb1ELb0ELb0ELb0ELb0ELb0ELi2ELi4ELi4ELi4ELb0EEENS1_24CollectiveEpilogueBwdGQAISA_fSD_Li256ELb0ELb0EEENS1_25SingleTileBwdLPTSchedulerILb0ELi128ELb0EEEEEEEEEvNT_6ParamsE$_ZZN4cute6detail16composition_implINS_5tupleIJNS_1CILi16EEENS3_ILi2EEES5_S5_NS3_ILi4EEES5_EEENS2_IJNS3_ILi1EEEiiiNS3_ILi144EEENS3_ILi512EEEEEES6_S4_EEDaRKT_RKT0_RKT1_RKT2_ENKUlRKT_T0_E_clINS2_IJNS2_IJEEESU_S6_S8_EEENS_17integral_constantIiLi1EEEEEDaSQ_SR_ - $_ZN7cutlass13device_kernelIN5flash19enable_sm80_to_sm89INS1_16FlashAttnBwdSm80INS1_25CollectiveMainloopBwdSm80ILi2ELi2EN4cute5tupleIJNS5_1CILi128EEES8_NS7_ILi64EEEEEENS_10bfloat16_tEfNS_4arch4Sm80ELb1ELb0ELb1ELb0ELb0ELb0ELb0ELb0ELi2ELi4ELi4ELi4ELb0EEENS1_24CollectiveEpilogueBwdGQAISA_fSD_Li256ELb0ELb0EEENS1_25SingleTileBwdLPTSchedulerILb0ELi128ELb0EEEEEEEEEvNT_6ParamsE$_ZZN4cute6detail16composition_implINS_5tupleIJNS_1CILi16EEENS3_ILi2EEES5_S5_NS3_ILi4EEES5_EEENS2_IJNS3_ILi1EEEiiiNS3_ILi144EEENS3_ILi512EEEEEES5_NS3_ILi64EEEEEDaRKT_RKT0_RKT1_RKT2_ENKUlRKT_T0_E_clINS2_IJNS2_IJS5_EEENS2_IJiEEES8_S8_EEENS_17integral_constantIiLi4EEEEEDaSR_SS_)
$_ZN7cutlass13device_kernelIN5flash19enable_sm80_to_sm89INS1_16FlashAttnBwdSm80INS1_25CollectiveMainloopBwdSm80ILi2ELi2EN4cute5tupleIJNS5_1CILi128EEES8_NS7_ILi64EEEEEENS_10bfloat16_tEfNS_4arch4Sm80ELb1ELb0ELb1ELb0ELb0ELb0ELb0ELb0ELi2ELi4ELi4ELi4ELb0EEENS1_24CollectiveEpilogueBwdGQAISA_fSD_Li256ELb0ELb0EEENS1_25SingleTileBwdLPTSchedulerILb0ELi128ELb0EEEEEEEEEvNT_6ParamsE$_ZZN4cute6detail16composition_implINS_5tupleIJNS_1CILi16EEENS3_ILi2EEES5_S5_NS3_ILi4EEES5_EEENS2_IJNS3_ILi1EEEiiiNS3_ILi144EEENS3_ILi512EEEEEES5_NS3_ILi64EEEEEDaRKT_RKT0_RKT1_RKT2_ENKUlRKT_T0_E_clINS2_IJNS2_IJS5_EEENS2_IJiEEES8_S8_EEENS_17integral_constantIiLi4EEEEEDaSR_SS_:
[----:B------:R-:W-:-:S05]  /*cce0*/  IADD3 R5, R5, -c[0x0][0x20], RZ ;  /* 0x8000080005057a10 */ /* 0x000fca0007ffe0ff */
[----:B------:R1:W5:Y:S01]  /*ccf0*/  LDL R3, [R5] ;  /* 0x0000000005037983 */ /* 0x0003620000100800 */
[----:B------:R-:W-:Y:S02]  /*cd00*/  IADD3 R2, R1, 0x16b0, RZ ;  /* 0x000016b001027810 */ /* 0x000fe40007ffe0ff */
[----:B------:R-:W-:Y:S02]  /*cd10*/  MOV R4, 0xcd40 ;  /* 0x0000cd4000047802 */ /* 0x000fe40000000f00 */
[----:B------:R-:W-:Y:S02]  /*cd20*/  IADD3 R2, R2, c[0x0][0x20], RZ ;  /* 0x0000080002027a10 */ /* 0x000fe40007ffe0ff */
[----:B-1---5:R-:W-:Y:S05]  /*cd30*/  CALL.REL.NOINC `($_ZN7cutlass13device_kernelIN5flash19enable_sm80_to_sm89INS1_16FlashAttnBwdSm80INS1_25CollectiveMainloopBwdSm80ILi2ELi2EN4cute5tupleIJNS5_1CILi128EEES8_NS7_ILi64EEEEEENS_10bfloat16_tEfNS_4arch4Sm80ELb1ELb0ELb1ELb0ELb0ELb0ELb0ELb0ELi2ELi4ELi4ELi4ELb0EEENS1_24CollectiveEpilogueBwdGQAISA_fSD_Li256ELb0ELb0EEENS1_25SingleTileBwdLPTSchedulerILb0ELi128ELb0EEEEEEEEEvNT_6ParamsE$_ZN4cute3eso3ESOILb1ELb0EJNS_5tupleIJNS_1CILi2EEEEEENS2_IJiEEENS3_ILi1EEES7_EEC2ERKS5_RKS6_RKS7_SE_) ;  /* 0xffffb77000007944 */ /* 0x022fea0003c3ffff */
[----:B-1----:R1:W5:Y:S01]  /*cd40*/  LDL R3, [R1+0x16b0] ;  /* 0x0016b00001037983 */ /* 0x0023620000100800 */
[----:B------:R-:W-:-:S04]  /*cd50*/  MOV R75, 0x0 ;  /* 0x00000000004b7802 */ /* 0x000fc80000000f00 */
[----:B------:R-:W-:Y:S05]  /*cd60*/  RET.REL.NODEC R74 `(_ZN7cutlass13device_kernelIN5flash19enable_sm80_to_sm89INS1_16FlashAttnBwdSm80INS1_25CollectiveMainloopBwdSm80ILi2ELi2EN4cute5tupleIJNS5_1CILi128EEES8_NS7_ILi64EEEEEENS_10bfloat16_tEfNS_4arch4Sm80ELb1ELb0ELb1ELb0ELb0ELb0ELb0ELb0ELi2ELi4ELi4ELi4ELb0EEENS1_24CollectiveEpilogueBwdGQAISA_fSD_Li256ELb0ELb0EEENS1_25SingleTileBwdLPTSchedulerILb0ELi128ELb0EEEEEEEEEvNT_6ParamsE) ;  /* 0xffff32904a007950 */ /* 0x000fea0003c3ffff */
        .type           $_ZN7cutlass13device_kernelIN5flash19enable_sm80_to_sm89INS1_16FlashAttnBwdSm80INS1_25CollectiveMainloopBwdSm80ILi2ELi2EN4cute5tupleIJNS5_1CILi128EEES8_NS7_ILi64EEEEEENS_10bfloat16_tEfNS_4arch4Sm80ELb1ELb0ELb1ELb0ELb0ELb0ELb0ELb0ELi2ELi4ELi4ELi4ELb0EEENS1_24CollectiveEpilogueBwdGQAISA_fSD_Li256ELb0ELb0EEENS1_25SingleTileBwdLPTSchedulerILb0ELi128ELb0EEEEEEEEEvNT_6ParamsE$_ZZN4cute6detail16composition_implINS_5tupleIJNS_1CILi16EEENS3_ILi2EEES5_S5_NS3_ILi4EEES5_EEENS2_IJNS3_ILi1EEEiiiNS3_ILi144EEENS3_ILi512EEEEEES6_S4_EEDaRKT_RKT0_RKT1_RKT2_ENKUlRKT_T0_E_clINS2_IJNS2_IJEEESU_S6_S8_EEENS_17integral_constantIiLi1EEEEEDaSQ_SR_,@function
        .size           $_ZN7cutlass13device_kernelIN5flash19enable_sm80_to_sm89INS1_16FlashAttnBwdSm80INS1_25CollectiveMainloopBwdSm80ILi2ELi2EN4cute5tupleIJNS5_1CILi128EEES8_NS7_ILi64EEEEEENS_10bfloat16_tEfNS_4arch4Sm80ELb1ELb0ELb1ELb0ELb0ELb0ELb0ELb0ELi2ELi4ELi4ELi4ELb0EEENS1_24CollectiveEpilogueBwdGQAISA_fSD_Li256ELb0ELb0EEENS1_25SingleTileBwdLPTSchedulerILb0ELi128ELb0EEEEEEEEEvNT_6ParamsE$_ZZN4cute6detail16composition_implINS_5tupleIJNS_1CILi16EEENS3_ILi2EEES5_S5_NS3_ILi4EEES5_EEENS2_IJNS3_ILi1EEEiiiNS3_ILi144EEENS3_ILi512EEEEEES6_S4_EEDaRKT_RKT0_RKT1_RKT2_ENKUlRKT_T0_E_clINS2_IJNS2_IJEEESU_S6_S8_EEENS_17integral_constantIiLi1EEEEEDaSQ_SR_,($_ZN7cutlass13device_kernelIN5flash19enable_sm80_to_sm89INS1_16FlashAttnBwdSm80INS1_25CollectiveMainloopBwdSm80ILi2ELi2EN4cute5tupleIJNS5_1CILi128EEES8_NS7_ILi64EEEEEENS_10bfloat16_tEfNS_4arch4Sm80ELb1ELb0ELb1ELb0ELb0ELb0ELb0ELb0ELi2ELi4ELi4ELi4ELb0EEENS1_24CollectiveEpilogueBwdGQAISA_fSD_Li256ELb0ELb0EEENS1_25SingleTileBwdLPTSchedulerILb0ELi128ELb0EEEEEEEEEvNT_6ParamsE$_ZZN4cute6detail16composition_implINS_5tupleIJNS_1CILi16EEENS3_ILi2EEES5_S5_NS3_ILi4EEES5_EEENS2_IJNS3_ILi1EEEiiiNS3_ILi144EEENS3_ILi512EEEEEES6_S4_EEDaRKT_RKT0_RKT1_RKT2_ENKUlRKT_T0_E_clINS2_IJNS2_IJS5_EEENS2_IJiEEES5_S8_EEENS_17integral_constantIiLi2EEEEEDaSQ_SR_ - $_ZN7cutlass13device_kernelIN5flash19enable_sm80_to_sm89INS1_16FlashAttnBwdSm80INS1_25CollectiveMainloopBwdSm80ILi2ELi2EN4cute5tupleIJNS5_1CILi128EEES8_NS7_ILi64EEEEEENS_10bfloat16_tEfNS_4arch4Sm80ELb1ELb0ELb1ELb0ELb0ELb0ELb0ELb0ELi2ELi4ELi4ELi4ELb0EEENS1_24CollectiveEpilogueBwdGQAISA_fSD_Li256ELb0ELb0EEENS1_25SingleTileBwdLPTSchedulerILb0ELi128ELb0EEEEEEEEEvNT_6ParamsE$_ZZN4cute6detail16composition_implINS_5tupleIJNS_1CILi16EEENS3_ILi2EEES5_S5_NS3_ILi4EEES5_EEENS2_IJNS3_ILi1EEEiiiNS3_ILi144EEENS3_ILi512EEEEEES6_S4_EEDaRKT_RKT0_RKT1_RKT2_ENKUlRKT_T0_E_clINS2_IJNS2_IJEEESU_S6_S8_EEENS_17integral_constantIiLi1EEEEEDaSQ_SR_)
$_ZN7cutlass13device_kernelIN5flash19enable_sm80_to_sm89INS1_16FlashAttnBwdSm80INS1_25CollectiveMainloopBwdSm80ILi2ELi2EN4cute5tupleIJNS5_1CILi128EEES8_NS7_ILi64EEEEEENS_10bfloat16_tEfNS_4arch4Sm80ELb1ELb0ELb1ELb0ELb0ELb0ELb0ELb0ELi2ELi4ELi4ELi4ELb0EEENS1_24CollectiveEpilogueBwdGQAISA_fSD_Li256ELb0ELb0EEENS1_25SingleTileBwdLPTSchedulerILb0ELi128ELb0EEEEEEEEEvNT_6ParamsE$_ZZN4cute6detail16composition_implINS_5tupleIJNS_1CILi16EEENS3_ILi2EEES5_S5_NS3_ILi4EEES5_EEENS2_IJNS3_ILi1EEEiiiNS3_ILi144EEENS3_ILi512EEEEEES6_S4_EEDaRKT_RKT0_RKT1_RKT2_ENKUlRKT_T0_E_clINS2_IJNS2_IJEEESU_S6_S8_EEENS_17integral_constantIiLi1EEEEEDaSQ_SR_:
        /* <DEDUP_REMOVED lines=8> */
[----:B-1---5:R-:W-:Y:S05]  /*cdf0*/  CALL.REL.NOINC `($_ZN7cutlass13device_kernelIN5flash19enable_sm80_to_sm89INS1_16FlashAttnBwdSm80INS1_25CollectiveMainloopBwdSm80ILi2ELi2EN4cute5tupleIJNS5_1CILi128EEES8_NS7_ILi64EEEEEENS_10bfloat16_tEfNS_4arch4Sm80ELb1ELb0ELb1ELb0ELb0ELb0ELb0ELb0ELi2ELi4ELi4ELi4ELb0EEENS1_24CollectiveEpilogueBwdGQAISA_fSD_Li256ELb0ELb0EEENS1_25SingleTileBwdLPTSchedulerILb0ELi128ELb0EEEEEEEEEvNT_6ParamsE$_ZN4cute3eso3ESOILb1ELb0EJNS_5tupleIJNS_1CILi2EEEEEENS2_IJiEEES4_NS3_ILi1EEEEEC2ERKS5_RKS6_RKS4_RKS7_) ;  /* 0xffffb70000007944 */ /* 0x022fea0003c3ffff */
[----:B-1----:R1:W5:Y:S01]  /*ce00*/  LDL R2, [R1+0x16c8] ;  /* 0x0016c80001027983 */ /* 0x0023620000100800 */
[----:B------:R-:W-:Y:S02]  /*ce10*/  MOV R4, R10 ;  /* 0x0000000a00047202 */ /* 0x000fe40000000f00 */
[----:B------:R-:W-:-:S04]  /*ce20*/  MOV R5, 0x0 ;  /* 0x0000000000057802 */ /* 0x000fc80000000f00 */
[----:B------:R-:W-:Y:S05]  /*ce30*/  RET.REL.NODEC R4 `(_ZN7cutlass13device_kernelIN5flash19enable_sm80_to_sm89INS1_16FlashAttnBwdSm80INS1_25CollectiveMainloopBwdSm80ILi2ELi2EN4cute5tupleIJNS5_1CILi128EEES8_NS7_ILi64EEEEEENS_10bfloat16_tEfNS_4arch4Sm80ELb1ELb0ELb1ELb0ELb0ELb0ELb0ELb0ELi2ELi4ELi4ELi4ELb0EEENS1_24CollectiveEpilogueBwdGQAISA_fSD_Li256ELb0ELb0EEENS1_25SingleTileBwdLPTSchedulerILb0ELi128ELb0EEEEEEEEEvNT_6ParamsE) ;  /* 0xffff31c004007950 */ /* 0x000fea0003c3ffff */
        .type           $_ZN7cutlass13device_kernelIN5flash19enable_sm80_to_sm89INS1_16FlashAttnBwdSm80INS1_25CollectiveMainloopBwdSm80ILi2ELi2EN4cute5tupleIJNS5_1CILi128EEES8_NS7_ILi64EEEEEENS_10bfloat16_tEfNS_4arch4Sm80ELb1ELb0ELb1ELb0ELb0ELb0ELb0ELb0ELi2ELi4ELi4ELi4ELb0EEENS1_24CollectiveEpilogueBwdGQAISA_fSD_Li256ELb0ELb0EEENS1_25SingleTileBwdLPTSchedulerILb0ELi128ELb0EEEEEEEEEvNT_6ParamsE$_ZZN4cute6detail16composition_implINS_5tupleIJNS_1CILi16EEENS3_ILi2EEES5_S5_NS3_ILi4EEES5_EEENS2_IJNS3_ILi1EEEiiiNS3_ILi144EEENS3_ILi512EEEEEES6_S4_EEDaRKT_RKT0_RKT1_RKT2_ENKUlRKT_T0_E_clINS2_IJNS2_IJS5_EEENS2_IJiEEES5_S8_EEENS_17integral_constantIiLi2EEEEEDaSQ_SR_,@function
        .size           $_ZN7cutlass13device_kernelIN5flash19enable_sm80_to_sm89INS1_16FlashAttnBwdSm80INS1_25CollectiveMainloopBwdSm80ILi2ELi2EN4cute5tupleIJNS5_1CILi128EEES8_NS7_ILi64EEEEEENS_10bfloat16_tEfNS_4arch4Sm80ELb1ELb0ELb1ELb0ELb0ELb0ELb0ELb0ELi2ELi4ELi4ELi4ELb0EEENS1_24CollectiveEpilogueBwdGQAISA_fSD_Li256ELb0ELb0EEENS1_25SingleTileBwdLPTSchedulerILb0ELi128ELb0EEEEEEEEEvNT_6ParamsE$_ZZN4cute6detail16composition_implINS_5tupleIJNS_1CILi16EEENS3_ILi2EEES5_S5_NS3_ILi4EEES5_EEENS2_IJNS3_ILi1EEEiiiNS3_ILi144EEENS3_ILi512EEEEEES6_S4_EEDaRKT_RKT0_RKT1_RKT2_ENKUlRKT_T0_E_clINS2_IJNS2_IJS5_EEENS2_IJiEEES5_S8_EEENS_17integral_constantIiLi2EEEEEDaSQ_SR_,($_ZN7cutlass13device_kernelIN5flash19enable_sm80_to_sm89INS1_16FlashAttnBwdSm80INS1_25CollectiveMainloopBwdSm80ILi2ELi2EN4cute5tupleIJNS5_1CILi128EEES8_NS7_ILi64EEEEEENS_10bfloat16_tEfNS_4arch4Sm80ELb1ELb0ELb1ELb0ELb0ELb0ELb0ELb0ELi2ELi4ELi4ELi4ELb0EEENS1_24CollectiveEpilogueBwdGQAISA_fSD_Li256ELb0ELb0EEENS1_25SingleTileBwdLPTSchedulerILb0ELi128ELb0EEEEEEEEEvNT_6ParamsE$_ZZN4cute6detail16composition_implINS_5tupleIJNS_1CILi16EEENS3_ILi2EEES5_S5_NS3_ILi4EEES5_EEENS2_IJNS3_ILi1EEEiiiNS3_ILi144EEENS3_ILi512EEEEEES6_S4_EEDaRKT_RKT0_RKT1_RKT2_ENKUlRKT_T0_E_clINS2_IJNS2_IJS5_S5_EEENS2_IJiiEEES8_S8_EEENS_17integral_constantIiLi3EEEEEDaSQ_SR_ - $_ZN7cutlass13device_kernelIN5flash19enable_sm80_to_sm89INS1_16FlashAttnBwdSm80INS1_25CollectiveMainloopBwdSm80ILi2ELi2EN4cute5tupleIJNS5_1CILi128EEES8_NS7_ILi64EEEEEENS_10bfloat16_tEfNS_4arch4Sm80ELb1ELb0ELb1ELb0ELb0ELb0ELb0ELb0ELi2ELi4ELi4ELi4ELb0EEENS1_24CollectiveEpilogueBwdGQAISA_fSD_Li256ELb0ELb0EEENS1_25SingleTileBwdLPTSchedulerILb0ELi128ELb0EEEEEEEEEvNT_6ParamsE$_ZZN4cute6detail16composition_implINS_5tupleIJNS_1CILi16EEENS3_ILi2EEES5_S5_NS3_ILi4EEES5_EEENS2_IJNS3_ILi1EEEiiiNS3_ILi144EEENS3_ILi512EEEEEES6_S4_EEDaRKT_RKT0_RKT1_RKT2_ENKUlRKT_T0_E_clINS2_IJNS2_IJS5_EEENS2_IJiEEES5_S8_EEENS_17integral_constantIiLi2EEEEEDaSQ_SR_)
$_ZN7cutlass13device_kernelIN5flash19enable_sm80_to_sm89INS1_16FlashAttnBwdSm80INS1_25CollectiveMainloopBwdSm80ILi2ELi2EN4cute5tupleIJNS5_1CILi128EEES8_NS7_ILi64EEEEEENS_10bfloat16_tEfNS_4arch4Sm80ELb1ELb0ELb1ELb0ELb0ELb0ELb0ELb0ELi2ELi4ELi4ELi4ELb0EEENS1_24CollectiveEpilogueBwdGQAISA_fSD_Li256ELb0ELb0EEENS1_25SingleTileBwdLPTSchedulerILb0ELi128ELb0EEEEEEEEEvNT_6ParamsE$_ZZN4cute6detail16composition_implINS_5tupleIJNS_1CILi16EEENS3_ILi2EEES5_S5_NS3_ILi4EEES5_EEENS2_IJNS3_ILi1EEEiiiNS3_ILi144EEENS3_ILi512EEEEEES6_S4_EEDaRKT_RKT0_RKT1_RKT2_ENKUlRKT_T0_E_clINS2_IJNS2_IJS5_EEENS2_IJiEEES5_S8_EEENS_17integral_constantIiLi2EEEEEDaSQ_SR_:
        /* <DEDUP_REMOVED lines=8> */
[----:B-1---5:R-:W-:Y:S05]  /*cec0*/  CALL.REL.NOINC `($_ZN7cutlass13device_kernelIN5flash19enable_sm80_to_sm89INS1_16FlashAttnBwdSm80INS1_25CollectiveMainloopBwdSm80ILi2ELi2EN4cute5tupleIJNS5_1CILi128EEES8_NS7_ILi64EEEEEENS_10bfloat16_tEfNS_4arch4Sm80ELb1ELb0ELb1ELb0ELb0ELb0ELb0ELb0ELi2ELi4ELi4ELi4ELb0EEENS1_24CollectiveEpilogueBwdGQAISA_fSD_Li256ELb0ELb0EEENS1_25SingleTileBwdLPTSchedulerILb0ELi128ELb0EEEEEEEEEvNT_6ParamsE$_ZN4cute3eso3ESOILb0ELb0EJiiEEC2ERKiS4_) ;  /* 0xffff966000007944 */ /* 0x022fea0003c3ffff */
[----:B-1----:R1:W5:Y:S01]  /*ced0*/  LDL.64 R2, [R1+0x16c8] ;  /* 0x0016c80001027983 */ /* 0x0023620000100a00 */
[----:B------:R-:W-:-:S03]  /*cee0*/  MOV R6, 0xcf00 ;  /* 0x0000cf0000067802 */ /* 0x000fc60000000f00 */
[----:B-1---5:R-:W-:Y:S05]  /*cef0*/  CALL.REL.NOINC `($_ZN7cutlass13device_kernelIN5flash19enable_sm80_to_sm89INS1_16FlashAttnBwdSm80INS1_25CollectiveMainloopBwdSm80ILi2ELi2EN4cute5tupleIJNS5_1CILi128EEES8_NS7_ILi64EEEEEENS_10bfloat16_tEfNS_4arch4Sm80ELb1ELb0ELb1ELb0ELb0ELb0ELb0ELb0ELi2ELi4ELi4ELi4ELb0EEENS1_24CollectiveEpilogueBwdGQAISA_fSD_Li256ELb0ELb0EEENS1_25SingleTileBwdLPTSchedulerILb0ELi128ELb0EEEEEEEEEvNT_6ParamsE$_ZN4cute3eso3ESOILb1ELb0EJNS_5tupleIJNS_1CILi2EEES4_EEENS2_IJiiEEENS3_ILi1EEES7_EEC2ERKS5_RKS6_RKS7_SE_) ;  /* 0xffffb75000007944 */ /* 0x022fea0003c3ffff */
[----:B-1----:R1:W5:Y:S01]  /*cf00*/  LDL.64 R2, [R1+0x16c8] ;  /* 0x0016c80001027983 */ /* 0x0023620000100a00 */
[----:B------:R-:W-:-:S04]  /*cf10*/  MOV R73, 0x0 ;  /* 0x0000000000497802 */ /* 0x000fc80000000f00 */
[----:B------:R-:W-:Y:S05]  /*cf20*/  RET.REL.NODEC R72 `(_ZN7cutlass13device_kernelIN5flash19enable_sm80_to_sm89INS1_16FlashAttnBwdSm80INS1_25CollectiveMainloopBwdSm80ILi2ELi2EN4cute5tupleIJNS5_1CILi128EEES8_NS7_ILi64EEEEEENS_10bfloat16_tEfNS_4arch4Sm80ELb1ELb0ELb1ELb0ELb0ELb0ELb0ELb0ELi2ELi4ELi4ELi4ELb0EEENS1_24CollectiveEpilogueBwdGQAISA_fSD_Li256ELb0ELb0EEENS1_25SingleTileBwdLPTSchedulerILb0ELi128ELb0EEEEEEEEEvNT_6ParamsE) ;  /* 0xffff30d048007950 */ /* 0x000fea0003c3ffff */
        .type           $_ZN7cutlass13device_kernelIN5flash19enable_sm80_to_sm89INS1_16FlashAttnBwdSm80INS1_25CollectiveMainloopBwdSm80ILi2ELi2EN4cute5tupleIJNS5_1CILi128EEES8_NS7_ILi64EEEEEENS_10bfloat16_tEfNS_4arch4Sm80ELb1ELb0ELb1ELb0ELb0ELb0ELb0ELb0ELi2ELi4ELi4ELi4ELb0EEENS1_24CollectiveEpilogueBwdGQAISA_fSD_Li256ELb0ELb0EEENS1_25SingleTileBwdLPTSchedulerILb0ELi128ELb0EEEEEEEEEvNT_6ParamsE$_ZZN4cute6detail16composition_implINS_5tupleIJNS_1CILi16EEENS3_ILi2EEES5_S5_NS3_ILi4EEES5_EEENS2_IJNS3_ILi1EEEiiiNS3_ILi144EEENS3_ILi512EEEEEES6_S4_EEDaRKT_RKT0_RKT1_RKT2_ENKUlRKT_T0_E_clINS2_IJNS2_IJS5_S5_EEENS2_IJiiEEES8_S8_EEENS_17integral_constantIiLi3EEEEEDaSQ_SR_,@function
        .size           $_ZN7cutlass13device_kernelIN5flash19enable_sm80_to_sm89INS1_16FlashAttnBwdSm80INS1_25CollectiveMainloopBwdSm80ILi2ELi2EN4cute5tupleIJNS5_1CILi128EEES8_NS7_ILi64EEEEEENS_10bfloat16_tEfNS_4arch4Sm80ELb1ELb0ELb1ELb0ELb0ELb0ELb0ELb0ELi2ELi4ELi4ELi4ELb0EEENS1_24CollectiveEpilogueBwdGQAISA_fSD_Li256ELb0ELb0EEENS1_25SingleTileBwdLPTSchedulerILb0ELi128ELb0EEEEEEEEEvNT_6ParamsE$_ZZN4cute6detail16composition_implINS_5tupleIJNS_1CILi16EEENS3_ILi2EEES5_S5_NS3_ILi4EEES5_EEENS2_IJNS3_ILi1EEEiiiNS3_ILi144EEENS3_ILi512EEEEEES6_S4_EEDaRKT_RKT0_RKT1_RKT2_ENKUlRKT_T0_E_clINS2_IJNS2_IJS5_S5_EEENS2_IJiiEEES8_S8_EEENS_17integral_constantIiLi3EEEEEDaSQ_SR_,($_ZN7cutlass13device_kernelIN5flash19enable_sm80_to_sm89INS1_16FlashAttnBwdSm80INS1_25CollectiveMainloopBwdSm80ILi2ELi2EN4cute5tupleIJNS5_1CILi128EEES8_NS7_ILi64EEEEEENS_10bfloat16_tEfNS_4arch4Sm80ELb1ELb0ELb1ELb0ELb0ELb0ELb0ELb0ELi2ELi4ELi4ELi4ELb0EEENS1_24CollectiveEpilogueBwdGQAISA_fSD_Li256ELb0ELb0EEENS1_25SingleTileBwdLPTSchedulerILb0ELi128ELb0EEEEEEEEEvNT_6ParamsE$_ZZN4cute6detail16composition_implINS_5tupleIJNS_1CILi16EEENS3_ILi2EEES5_S5_NS3_ILi4EEES5_EEENS2_IJNS3_ILi1EEEiiiNS3_ILi144EEENS3_ILi512EEEEEES6_S4_EEDaRKT_RKT0_RKT1_RKT2_ENKUlRKT_T0_E_clINS2_IJNS2_IJS5_S5_EEENS2_IJiiEEES8_S8_EEENS_17integral_constantIiLi4EEEEEDaSQ_SR_ - $_ZN7cutlass13device_kernelIN5flash19enable_sm80_to_sm89INS1_16FlashAttnBwdSm80INS1_25CollectiveMainloopBwdSm80ILi2ELi2EN4cute5tupleIJNS5_1CILi128EEES8_NS7_ILi64EEEEEENS_10bfloat16_tEfNS_4arch4Sm80ELb1ELb0ELb1ELb0ELb0ELb0ELb0ELb0ELi2ELi4ELi4ELi4ELb0EEENS1_24CollectiveEpilogueBwdGQAISA_fSD_Li256ELb0ELb0EEENS1_25SingleTileBwdLPTSchedulerILb0ELi128ELb0EEEEEEEEEvNT_6ParamsE$_ZZN4cute6detail16composition_implINS_5tupleIJNS_1CILi16EEENS3_ILi2EEES5_S5_NS3_ILi4EEES5_EEENS2_IJNS3_ILi1EEEiiiNS3_ILi144EEENS3_ILi512EEEEEES6_S4_EEDaRKT_RKT0_RKT1_RKT2_ENKUlRKT_T0_E_clINS2_IJNS2_IJS5_S5_EEENS2_IJiiEEES8_S8_EEENS_17integral_constantIiLi3EEEEEDaSQ_SR_)
$_ZN7cutlass13device_kernelIN5flash19enable_sm80_to_sm89INS1_16FlashAttnBwdSm80INS1_25CollectiveMainloopBwdSm80ILi2ELi2EN4cute5tupleIJNS5_1CILi128EEES8_NS7_ILi64EEEEEENS_10bfloat16_tEfNS_4arch4Sm80ELb1ELb0ELb1ELb0ELb0ELb0ELb0ELb0ELi2ELi4ELi4ELi4ELb0EEENS1_24CollectiveEpilogueBwdGQAISA_fSD_Li256ELb0ELb0EEENS1_25SingleTileBwdLPTSchedulerILb0ELi128ELb0EEEEEEEEEvNT_6ParamsE$_ZZN4cute6detail16composition_implINS_5tupleIJNS_1CILi16EEENS3_ILi2EEES5_S5_NS3_ILi4EEES5_EEENS2_IJNS3_ILi1EEEiiiNS3_ILi144EEENS3_ILi512EEEEEES6_S4_EEDaRKT_RKT0_RKT1_RKT2_ENKUlRKT_T0_E_clINS2_IJNS2_IJS5_S5_EEENS2_IJiiEEES8_S8_EEENS_17integral_constantIiLi3EEEEEDaSQ_SR_:
[----:B------:R-:W-:-:S05]  /*cf30*/  IADD3 R5, R5, -c[0x0][0x20], RZ ;  /* 0x8000080005057a10 */ /* 0x000fca0007ffe0ff */
[----:B------:R1:W5:Y:S04]  /*cf40*/  LDL R2, [R5] ;  /* 0x0000000005027983 */ /* 0x0003680000100800 */
[----:B------:R1:W5:Y:S01]  /*cf50*/  LDL R3, [R5+0x4] ;  /* 0x0000040005037983 */ /* 0x0003620000100800 */
[----:B------:R-:W-:Y:S02]  /*cf60*/  IADD3 R4, R1, 0x16c8, RZ ;  /* 0x000016c801047810 */ /* 0x000fe40007ffe0ff */
[----:B------:R-:W-:Y:S02]  /*cf70*/  MOV R6, 0xcfa0 ;  /* 0x0000cfa000067802 */ /* 0x000fe40000000f00 */
[----:B------:R-:W-:Y:S02]  /*cf80*/  IADD3 R4, R4, c[0x0][0x20], RZ ;  /* 0x0000080004047a10 */ /* 0x000fe40007ffe0ff */
[----:B-1---5:R-:W-:Y:S05]  /*cf90*/  CALL.REL.NOINC `($_ZN7cutlass13device_kernelIN5flash19enable_sm80_to_sm89INS1_16FlashAttnBwdSm80INS1_25CollectiveMainloopBwdSm80ILi2ELi2EN4cute5tupleIJNS5_1CILi128EEES8_NS7_ILi64EEEEEENS_10bfloat16_tEfNS_4arch4Sm80ELb1ELb0ELb1ELb0ELb0ELb0ELb0ELb0ELi2ELi4ELi4ELi4ELb0EEENS1_24CollectiveEpilogueBwdGQAISA_fSD_Li256ELb0ELb0EEENS1_25SingleTileBwdLPTSchedulerILb0ELi128ELb0EEEEEEEEEvNT_6ParamsE$_ZN4cute3eso3ESOILb1ELb0EJNS_5tupleIJNS_1CILi2EEES4_EEENS2_IJiiEEENS3_ILi1EEES7_EEC2ERKS5_RKS6_RKS7_SE_) ;  /* 0xffffb6b000007944 */ /* 0x022fea0003c3ffff */
[----:B-1----:R1:W5:Y:S01]  /*cfa0*/  LDL.64 R2, [R1+0x16c8] ;  /* 0x0016c80001027983 */ /* 0x0023620000100a00 */
[----:B------:R-:W-:-:S04]  /*cfb0*/  MOV R9, 0x0 ;  /* 0x0000000000097802 */ /* 0x000fc80000000f00 */
[----:B------:R-:W-:Y:S05]  /*cfc0*/  RET.REL.NODEC R8 `(_ZN7cutlass13device_kernelIN5flash19enable_sm80_to_sm89INS1_16FlashAttnBwdSm80INS1_25CollectiveMainloopBwdSm80ILi2ELi2EN4cute5tupleIJNS5_1CILi128EEES8_NS7_ILi64EEEEEENS_10bfloat16_tEfNS_4arch4Sm80ELb1ELb0ELb1ELb0ELb0ELb0ELb0ELb0ELi2ELi4ELi4ELi4ELb0EEENS1_24CollectiveEpilogueBwdGQAISA_fSD_Li256ELb0ELb0EEENS1_25SingleTileBwdLPTSchedulerILb0ELi128ELb0EEEEEEEEEvNT_6ParamsE) ;  /* 0xffff303008007950 */ /* 0x000fea0003c3ffff */
        .type           $_ZN7cutlass13device_kernelIN5flash19enable_sm80_to_sm89INS1_16FlashAttnBwdSm80INS1_25CollectiveMainloopBwdSm80ILi2ELi2EN4cute5tupleIJNS5_1CILi128EEES8_NS7_ILi64EEEEEENS_10bfloat16_tEfNS_4arch4Sm80ELb1ELb0ELb1ELb0ELb0ELb0ELb0ELb0ELi2ELi4ELi4ELi4ELb0EEENS1_24CollectiveEpilogueBwdGQAISA_fSD_Li256ELb0ELb0EEENS1_25SingleTileBwdLPTSchedulerILb0ELi128ELb0EEEEEEEEEvNT_6ParamsE$_ZZN4cute6detail16composition_implINS_5tupleIJNS_1CILi16EEENS3_ILi2EEES5_S5_NS3_ILi4EEES5_EEENS2_IJNS3_ILi1EEEiiiNS3_ILi144EEENS3_ILi512EEEEEES6_S4_EEDaRKT_RKT0_RKT1_RKT2_ENKUlRKT_T0_E_clINS2_IJNS2_IJS5_S5_EEENS2_IJiiEEES8_S8_EEENS_17integral_constantIiLi4EEEEEDaSQ_SR_,@function
        .size           $_ZN7cutlass13device_kernelIN5flash19enable_sm80_to_sm89INS1_16FlashAttnBwdSm80INS1_25CollectiveMainloopBwdSm80ILi2ELi2EN4cute5tupleIJNS5_1CILi128EEES8_NS7_ILi64EEEEEENS_10bfloat16_tEfNS_4arch4Sm80ELb1ELb0ELb1ELb0ELb0ELb0ELb0ELb0ELi2ELi4ELi4ELi4ELb0EEENS1_24CollectiveEpilogueBwdGQAISA_fSD_Li256ELb0ELb0EEENS1_25SingleTileBwdLPTSchedulerILb0ELi128ELb0EEEEEEEEEvNT_6ParamsE$_ZZN4cute6detail16composition_implINS_5tupleIJNS_1CILi16EEENS3_ILi2EEES5_S5_NS3_ILi4EEES5_EEENS2_IJNS3_ILi1EEEiiiNS3_ILi144EEENS3_ILi512EEEEEES6_S4_EEDaRKT_RKT0_RKT1_RKT2_ENKUlRKT_T0_E_clINS2_IJNS2_IJS5_S5_EEENS2_IJiiEEES8_S8_EEENS_17integral_constantIiLi4EEEEEDaSQ_SR_,($_ZN7cutlass13device_kernelIN5flash19enable_sm80_to_sm89INS1_16FlashAttnBwdSm80INS1_25CollectiveMainloopBwdSm80ILi2ELi2EN4cute5tupleIJNS5_1CILi128EEES8_NS7_ILi64EEEEEENS_10bfloat16_tEfNS_4arch4Sm80ELb1ELb0ELb1ELb0ELb0ELb0ELb0ELb0ELi2ELi4ELi4ELi4ELb0EEENS1_24CollectiveEpilogueBwdGQAISA_fSD_Li256ELb0ELb0EEENS1_25SingleTileBwdLPTSchedulerILb0ELi128ELb0EEEEEEEEEvNT_6ParamsE$_ZZN4cute6detail16composition_implINS_5tupleIJNS_1CILi8EEENS3_ILi2EEES5_S5_S4_S5_EEENS2_IJNS3_ILi1EEEiiiNS3_ILi72EEENS3_ILi512EEEEEENS2_IJNS2_IJS5_S5_EEES4_NS3_ILi4EEEEEENS2_IJNS2_IJS7_S4_EEENS3_ILi1024EEENS3_ILi16EEEEEEEEDaRKT_RKT0_RKT1_RKT2_ENKUlRKT_RKT0_E_clISB_SE_EEDaSW_SZ_ - $_ZN7cutlass13device_kernelIN5flash19enable_sm80_to_sm89INS1_16FlashAttnBwdSm80INS1_25CollectiveMainloopBwdSm80ILi2ELi2EN4cute5tupleIJNS5_1CILi128EEES8_NS7_ILi64EEEEEENS_10bfloat16_tEfNS_4arch4Sm80ELb1ELb0ELb1ELb0ELb0ELb0ELb0ELb0ELi2ELi4ELi4ELi4ELb0EEENS1_24CollectiveEpilogueBwdGQAISA_fSD_Li256ELb0ELb0EEENS1_25SingleTileBwdLPTSchedulerILb0ELi128ELb0EEEEEEEEEvNT_6ParamsE$_ZZN4cute6detail16composition_implINS_5tupleIJNS_1CILi16EEENS3_ILi2EEES5_S5_NS3_ILi4EEES5_EEENS2_IJNS3_ILi1EEEiiiNS3_ILi144EEENS3_ILi512EEEEEES6_S4_EEDaRKT_RKT0_RKT1_RKT2_ENKUlRKT_T0_E_clINS2_IJNS2_IJS5_S5_EEENS2_IJiiEEES8_S8_EEENS_17integral_constantIiLi4EEEEEDaSQ_SR_)
$_ZN7cutlass13device_kernelIN5flash19enable_sm80_to_sm89INS1_16FlashAttnBwdSm80INS1_25CollectiveMainloopBwdSm80ILi2ELi2EN4cute5tupleIJNS5_1CILi128EEES8_NS7_ILi64EEEEEENS_10bfloat16_tEfNS_4arch4Sm80ELb1ELb0ELb1ELb0ELb0ELb0ELb0ELb0ELi2ELi4ELi4ELi4ELb0EEENS1_24CollectiveEpilogueBwdGQAISA_fSD_Li256ELb0ELb0EEENS1_25SingleTileBwdLPTSchedulerILb0ELi128ELb0EEEEEEEEEvNT_6ParamsE$_ZZN4cute6detail16composition_implINS_5tupleIJNS_1CILi16EEENS3_ILi2EEES5_S5_NS3_ILi4EEES5_EEENS2_IJNS3_ILi1EEEiiiNS3_ILi144EEENS3_ILi512EEEEEES6_S4_EEDaRKT_RKT0_RKT1_RKT2_ENKUlRKT_T0_E_clINS2_IJNS2_IJS5_S5_EEENS2_IJiiEEES8_S8_EEENS_17integral_constantIiLi4EEEEEDaSQ_SR_:
        /* <DEDUP_REMOVED lines=10> */
        .type           $_ZN7cutlass13device_kernelIN5flash19enable_sm80_to_sm89INS1_16FlashAttnBwdSm80INS1_25CollectiveMainloopBwdSm80ILi2ELi2EN4cute5tupleIJNS5_1CILi128EEES8_NS7_ILi64EEEEEENS_10bfloat16_tEfNS_4arch4Sm80ELb1ELb0ELb1ELb0ELb0ELb0ELb0ELb0ELi2ELi4ELi4ELi4ELb0EEENS1_24CollectiveEpilogueBwdGQAISA_fSD_Li256ELb0ELb0EEENS1_25SingleTileBwdLPTSchedulerILb0ELi128ELb0EEEEEEEEEvNT_6ParamsE$_ZZN4cute6detail16composition_implINS_5tupleIJNS_1CILi8EEENS3_ILi2EEES5_S5_S4_S5_EEENS2_IJNS3_ILi1EEEiiiNS3_ILi72EEENS3_ILi512EEEEEENS2_IJNS2_IJS5_S5_EEES4_NS3_ILi4EEEEEENS2_IJNS2_IJS7_S4_EEENS3_ILi1024EEENS3_ILi16EEEEEEEEDaRKT_RKT0_RKT1_RKT2_ENKUlRKT_RKT0_E_clISB_SE_EEDaSW_SZ_,@function
        .size           $_ZN7cutlass13device_kernelIN5flash19enable_sm80_to_sm89INS1_16FlashAttnBwdSm80INS1_25CollectiveMainloopBwdSm80ILi2ELi2EN4cute5tupleIJNS5_1CILi128EEES8_NS7_ILi64EEEEEENS_10bfloat16_tEfNS_4arch4Sm80ELb1ELb0ELb1ELb0ELb0ELb0ELb0ELb0ELi2ELi4ELi4ELi4ELb0EEENS1_24CollectiveEpilogueBwdGQAISA_fSD_Li256ELb0ELb0EEENS1_25SingleTileBwdLPTSchedulerILb0ELi128ELb0EEEEEEEEEvNT_6ParamsE$_ZZN4cute6detail16composition_implINS_5tupleIJNS_1CILi8EEENS3_ILi2EEES5_S5_S4_S5_EEENS2_IJNS3_ILi1EEEiiiNS3_ILi72EEENS3_ILi512EEEEEENS2_IJNS2_IJS5_S5_EEES4_NS3_ILi4EEEEEENS2_IJNS2_IJS7_S4_EEENS3_ILi1024EEENS3_ILi16EEEEEEEEDaRKT_RKT0_RKT1_RKT2_ENKUlRKT_RKT0_E_clISB_SE_EEDaSW_SZ_,($_ZN7cutlass13device_kernelIN5flash19enable_sm80_to_sm89INS1_16FlashAttnBwdSm80INS1_25CollectiveMainloopBwdSm80ILi2ELi2EN4cute5tupleIJNS5_1CILi128EEES8_NS7_ILi64EEEEEENS_10bfloat16_tEfNS_4arch4Sm80ELb1ELb0ELb1ELb0ELb0ELb0ELb0ELb0ELi2ELi4ELi4ELi4ELb0EEENS1_24CollectiveEpilogueBwdGQAISA_fSD_Li256ELb0ELb0EEENS1_25SingleTileBwdLPTSchedulerILb0ELi128ELb0EEEEEEEEEvNT_6ParamsE$_ZZN4cute6detail16composition_implINS_5tupleIJNS_1CILi8EEENS3_ILi2EEES5_S5_S4_S5_EEENS2_IJNS3_ILi1EEEiiiNS3_ILi72EEENS3_ILi512EEEEEENS2_IJNS2_IJS5_S5_EEES4_NS3_ILi4EEEEEENS2_IJNS2_IJS7_S4_EEENS3_ILi1024EEENS3_ILi16EEEEEEEEDaRKT_RKT0_RKT1_RKT2_ENKUlRKT_RKT0_E_clISC_SG_EEDaSW_SZ_ - $_ZN7cutlass13device_kernelIN5flash19enable_sm80_to_sm89INS1_16FlashAttnBwdSm80INS1_25CollectiveMainloopBwdSm80ILi2ELi2EN4cute5tupleIJNS5_1CILi128EEES8_NS7_ILi64EEEEEENS_10bfloat16_tEfNS_4arch4Sm80ELb1ELb0ELb1ELb0ELb0ELb0ELb0ELb0ELi2ELi4ELi4ELi4ELb0EEENS1_24CollectiveEpilogueBwdGQAISA_fSD_Li256ELb0ELb0EEENS1_25SingleTileBwdLPTSchedulerILb0ELi128ELb0EEEEEEEEEvNT_6ParamsE$_ZZN4cute6detail16composition_implINS_5tupleIJNS_1CILi8EEENS3_ILi2EEES5_S5_S4_S5_EEENS2_IJNS3_ILi1EEEiiiNS3_ILi72EEENS3_ILi512EEEEEENS2_IJNS2_IJS5_S5_EEES4_NS3_ILi4EEEEEENS2_IJNS2_IJS7_S4_EEENS3_ILi1024EEENS3_ILi16EEEEEEEEDaRKT_RKT0_RKT1_RKT2_ENKUlRKT_RKT0_E_clISB_SE_EEDaSW_SZ_)
$_ZN7cutlass13device_kernelIN5flash19enable_sm80_to_sm89INS1_16FlashAttnBwdSm80INS1_25CollectiveMainloopBwdSm80ILi2ELi2EN4cute5tupleIJNS5_1CILi128EEES8_NS7_ILi64EEEEEENS_10bfloat16_tEfNS_4arch4Sm80ELb1ELb0ELb1ELb0ELb0ELb0ELb0ELb0ELi2ELi4ELi4ELi4ELb0EEENS1_24CollectiveEpilogueBwdGQAISA_fSD_Li256ELb0ELb0EEENS1_25SingleTileBwdLPTSchedulerILb0ELi128ELb0EEEEEEEEEvNT_6ParamsE$_ZZN4cute6detail16composition_implINS_5tupleIJNS_1CILi8EEENS3_ILi2EEES5_S5_S4_S5_EEENS2_IJNS3_ILi1EEEiiiNS3_ILi72EEENS3_ILi512EEEEEENS2_IJNS2_IJS5_S5_EEES4_NS3_ILi4EEEEEENS2_IJNS2_IJS7_S4_EEENS3_ILi1024EEENS3_ILi16EEEEEEEEDaRKT_RKT0_RKT1_RKT2_ENKUlRKT_RKT0_E_clISB_SE_EEDaSW_SZ_:
[----:B------:R-:W-:Y:S02]  /*d070*/  IADD3 R33, R1, 0x1380, RZ ;  /* 0x0000138001217810 */ /* 0x000fe40007ffe0ff */
[----:B------:R-:W-:Y:S02]  /*d080*/  MOV R62, 0xd0c0 ;  /* 0x0000d0c0003e7802 */ /* 0x000fe40000000f00 */
[----:B------:R-:W-:-:S04]  /*d090*/  IADD3 R33, R33, c[0x0][0x20], RZ ;  /* 0x0000080021217a10 */ /* 0x000fc80007ffe0ff */
[----:B------:R-:W-:Y:S02]  /*d0a0*/  IADD3 R51, R33, 0x4, RZ ;  /* 0x0000000421337810 */ /* 0x000fe40007ffe0ff */
[----:B------:R-:W-:Y:S05]  /*d0b0*/  CALL.REL.NOINC `($_ZN7cutlass13device_kernelIN5flash19enable_sm80_to_sm89INS1_16FlashAttnBwdSm80INS1_25CollectiveMainloopBwdSm80ILi2ELi2EN4cute5tupleIJNS5_1CILi128EEES8_NS7_ILi64EEEEEENS_10bfloat16_tEfNS_4arch4Sm80ELb1ELb0ELb1ELb0ELb0ELb0ELb0ELb0ELi2ELi4ELi4ELi4ELb0EEENS1_24CollectiveEpilogueBwdGQAISA_fSD_Li256ELb0ELb0EEENS1_25SingleTileBwdLPTSchedulerILb0ELi128ELb0EEEEEEEEEvNT_6ParamsE$_ZZN4cute6detail16composition_implINS_5tupleIJNS_1CILi8EEENS3_ILi2EEES5_S5_S4_S5_EEENS2_IJNS3_ILi1EEEiiiNS3_ILi72EEENS3_ILi512EEEEEENS2_IJS5_S5_EEENS2_IJS7_S4_EEEEEDaRKT_RKT0_RKT1_RKT2_ENKUlRKT_RKT0_E_clIS5_S4_EEDaSR_SU_) ;  /* 0x000009f000007944 */ /* 0x000fea0003c00000 */
[----:B------:R-:W-:Y:S02]  /*d0c0*/  MOV R4, 0xd0e0 ;  /* 0x0000d0e000047802 */ /* 0x000fe40000000f00 */
[----:B-1---5:R-:W-:Y:S05]  /*d0d0*/  CALL.REL.NOINC `($_ZN7cutlass13device_kernelIN5flash19enable_sm80_to_sm89INS1_16FlashAttnBwdSm80INS1_25CollectiveMainloopBwdSm80ILi2ELi2EN4cute5tupleIJNS5_1CILi128EEES8_NS7_ILi64EEEEEENS_10bfloat16_tEfNS_4arch4Sm80ELb1ELb0ELb1ELb0ELb0ELb0ELb0ELb0ELi2ELi4ELi4ELi4ELb0EEENS1_24CollectiveEpilogueBwdGQAISA_fSD_Li256ELb0ELb0EEENS1_25SingleTileBwdLPTSchedulerILb0ELi128ELb0EEEEEEEEEvNT_6ParamsE$_ZN4cute3eso3ESOILb1ELb0EJNS_1CILi1EEEiEEC2ERKS3_RKi) ;  /* 0xffffa67000007944 */ /* 0x022fea0003c3ffff */
[----:B-1----:R1:W5:Y:S01]  /*d0e0*/  LDL R2, [R1+0x1384] ;  /* 0x0013840001027983 */ /* 0x0023620000100800 */
[----:B------:R-:W-:-:S03]  /*d0f0*/  MOV R6, 0xd110 ;  /* 0x0000d11000067802 */ /* 0x000fc60000000f00 */
[----:B-1---5:R-:W-:Y:S05]  /*d100*/  CALL.REL.NOINC `($_ZN7cutlass13device_kernelIN5flash19enable_sm80_to_sm89INS1_16FlashAttnBwdSm80INS1_25CollectiveMainloopBwdSm80ILi2ELi2EN4cute5tupleIJNS5_1CILi128EEES8_NS7_ILi64EEEEEENS_10bfloat16_tEfNS_4arch4Sm80ELb1ELb0ELb1ELb0ELb0ELb0ELb0ELb0ELi2ELi4ELi4ELi4ELb0EEENS1_24CollectiveEpilogueBwdGQAISA_fSD_Li256ELb0ELb0EEENS1_25SingleTileBwdLPTSchedulerILb0ELi128ELb0EEEEEEEEEvNT_6ParamsE$_ZN4cute5tupleIJNS0_IJNS_1CILi2EEES2_EEENS0_IJNS1_ILi1EEEiEEEEEC2ERKS3_RKS5_) ;  /* 0xffffd53000007944 */ /* 0x022fea0003c3ffff */
[----:B------:R1:W5:Y:S01]  /*d110*/  LDL R33, [R1+0x1380] ;  /* 0x0013800001217983 */ /* 0x0003620000100800 */
[----:B------:R-:W-:Y:S02]  /*d120*/  MOV R2, R10 ;  /* 0x0000000a00027202 */ /* 0x000fe40000000f00 */
[----:B------:R-:W-:-:S04]  /*d130*/  MOV R3, 0x0 ;  /* 0x0000000000037802 */ /* 0x000fc80000000f00 */
[----:B------:R-:W-:Y:S05]  /*d140*/  RET.REL.NODEC R2 `(_ZN7cutlass13device_kernelIN5flash19enable_sm80_to_sm89INS1_16FlashAttnBwdSm80INS1_25CollectiveMainloopBwdSm80ILi2ELi2EN4cute5tupleIJNS5_1CILi128EEES8_NS7_ILi64EEEEEENS_10bfloat16_tEfNS_4arch4Sm80ELb1ELb0ELb1ELb0ELb0ELb0ELb0ELb0ELi2ELi4ELi4ELi4ELb0EEENS1_24CollectiveEpilogueBwdGQAISA_fSD_Li256ELb0ELb0EEENS1_25SingleTileBwdLPTSchedulerILb0ELi128ELb0EEEEEEEEEvNT_6ParamsE) ;  /* 0xffff2eb002007950 */ /* 0x000fea0003c3ffff */
        .type           $_ZN7cutlass13device_kernelIN5flash19enable_sm80_to_sm89INS1_16FlashAttnBwdSm80INS1_25CollectiveMainloopBwdSm80ILi2ELi2EN4cute5tupleIJNS5_1CILi128EEES8_NS7_ILi64EEEEEENS_10bfloat16_tEfNS_4arch4Sm80ELb1ELb0ELb1ELb0ELb0ELb0ELb0ELb0ELi2ELi4ELi4ELi4ELb0EEENS1_24CollectiveEpilogueBwdGQAISA_fSD_Li256ELb0ELb0EEENS1_25SingleTileBwdLPTSchedulerILb0ELi128ELb0EEEEEEEEEvNT_6ParamsE$_ZZN4cute6detail16composition_implINS_5tupleIJNS_1CILi8EEENS3_ILi2EEES5_S5_S4_S5_EEENS2_IJNS3_ILi1EEEiiiNS3_ILi72EEENS3_ILi512EEEEEENS2_IJNS2_IJS5_S5_EEES4_NS3_ILi4EEEEEENS2_IJNS2_IJS7_S4_EEENS3_ILi1024EEENS3_ILi16EEEEEEEEDaRKT_RKT0_RKT1_RKT2_ENKUlRKT_RKT0_E_clISC_SG_EEDaSW_SZ_,@function
        .size           $_ZN7cutlass13device_kernelIN5flash19enable_sm80_to_sm89INS1_16FlashAttnBwdSm80INS1_25CollectiveMainloopBwdSm80ILi2ELi2EN4cute5tupleIJNS5_1CILi128EEES8_NS7_ILi64EEEEEENS_10bfloat16_tEfNS_4arch4Sm80ELb1ELb0ELb1ELb0ELb0ELb0ELb0ELb0ELi2ELi4ELi4ELi4ELb0EEENS1_24CollectiveEpilogueBwdGQAISA_fSD_Li256ELb0ELb0EEENS1_25SingleTileBwdLPTSchedulerILb0ELi128ELb0EEEEEEEEEvNT_6ParamsE$_ZZN4cute6detail16composition_implINS_5tupleIJNS_1CILi8EEENS3_ILi2EEES5_S5_S4_S5_EEENS2_IJNS3_ILi1EEEiiiNS3_ILi72EEENS3_ILi512EEEEEENS2_IJNS2_IJS5_S5_EEES4_NS3_ILi4EEEEEENS2_IJNS2_IJS7_S4_EEENS3_ILi1024EEENS3_ILi16EEEEEEEEDaRKT_RKT0_RKT1_RKT2_ENKUlRKT_RKT0_E_clISC_SG_EEDaSW_SZ_,($_ZN7cutlass13device_kernelIN5flash19enable_sm80_to_sm89INS1_16FlashAttnBwdSm80INS1_25CollectiveMainloopBwdSm80ILi2ELi2EN4cute5tupleIJNS5_1CILi128EEES8_NS7_ILi64EEEEEENS_10bfloat16_tEfNS_4arch4Sm80ELb1ELb0ELb1ELb0ELb0ELb0ELb0ELb0ELi2ELi4ELi4ELi4ELb0EEENS1_24CollectiveEpilogueBwdGQAISA_fSD_Li256ELb0ELb0EEENS1_25SingleTileBwdLPTSchedulerILb0ELi128ELb0EEEEEEEEEvNT_6ParamsE$_ZZN4cute6detail16composition_implINS_5tupleIJNS_1CILi8EEENS3_ILi2EEES5_S5_S4_S5_EEENS2_IJNS3_ILi1EEEiiiNS3_ILi72EEENS3_ILi512EEEEEENS2_IJNS2_IJS5_S5_S5_EEES5_NS2_IJNS3_ILi4EEES5_EEEEEENS2_IJNS2_IJS7_S9_S4_EEENS3_ILi4096EEENS2_IJNS3_ILi16EEENS3_ILi8192EEEEEEEEEEEDaRKT_RKT0_RKT1_RKT2_ENKUlRKT_RKT0_E_clISB_SF_EEDaSZ_S12_ - $_ZN7cutlass13device_kernelIN5flash19enable_sm80_to_sm89INS1_16FlashAttnBwdSm80INS1_25CollectiveMainloopBwdSm80ILi2ELi2EN4cute5tupleIJNS5_1CILi128EEES8_NS7_ILi64EEEEEENS_10bfloat16_tEfNS_4arch4Sm80ELb1ELb0ELb1ELb0ELb0ELb0ELb0ELb0ELi2ELi4ELi4ELi4ELb0EEENS1_24CollectiveEpilogueBwdGQAISA_fSD_Li256ELb0ELb0EEENS1_25SingleTileBwdLPTSchedulerILb0ELi128ELb0EEEEEEEEEvNT_6ParamsE$_ZZN4cute6detail16composition_implINS_5tupleIJNS_1CILi8EEENS3_ILi2EEES5_S5_S4_S5_EEENS2_IJNS3_ILi1EEEiiiNS3_ILi72EEENS3_ILi512EEEEEENS2_IJNS2_IJS5_S5_EEES4_NS3_ILi4EEEEEENS2_IJNS2_IJS7_S4_EEENS3_ILi1024EEENS3_ILi16EEEEEEEEDaRKT_RKT0_RKT1_RKT2_ENKUlRKT_RKT0_E_clISC_SG_EEDaSW_SZ_)
$_ZN7cutlass13device_kernelIN5flash19enable_sm80_to_sm89INS1_16FlashAttnBwdSm80INS1_25CollectiveMainloopBwdSm80ILi2ELi2EN4cute5tupleIJNS5_1CILi128EEES8_NS7_ILi64EEEEEENS_10bfloat16_tEfNS_4arch4Sm80ELb1ELb0ELb1ELb0ELb0ELb0ELb0ELb0ELi2ELi4ELi4ELi4ELb0EEENS1_24CollectiveEpilogueBwdGQAISA_fSD_Li256ELb0ELb0EEENS1_25SingleTileBwdLPTSchedulerILb0ELi128ELb0EEEEEEEEEvNT_6ParamsE$_ZZN4cute6detail16composition_implINS_5tupleIJNS_1CILi8EEENS3_ILi2EEES5_S5_S4_S5_EEENS2_IJNS3_ILi1EEEiiiNS3_ILi72EEENS3_ILi512EEEEEENS2_IJNS2_IJS5_S5_EEES4_NS3_ILi4EEEEEENS2_IJNS2_IJS7_S4_EEENS3_ILi1024EEENS3_ILi16EEEEEEEEDaRKT_RKT0_RKT1_RKT2_ENKUlRKT_RKT0_E_clISC_SG_EEDaSW_SZ_:
        /* <DEDUP_REMOVED lines=14> */
[----:B-1---5:R-:W-:Y:S05]  /*d230*/  CALL.REL.NOINC `($_ZN7cutlass13device_kernelIN5flash19enable_sm80_to_sm89INS1_16FlashAttnBwdSm80INS1_25CollectiveMainloopBwdSm80ILi2ELi2EN4cute5tupleIJNS5_1CILi128EEES8_NS7_ILi64EEEEEENS_10bfloat16_tEfNS_4arch4Sm80ELb1ELb0ELb1ELb0ELb0ELb0ELb0ELb0ELi2ELi4ELi4ELi4ELb0EEENS1_24CollectiveEpilogueBwdGQAISA_fSD_Li256ELb0ELb0EEENS1_25SingleTileBwdLPTSchedulerILb0ELi128ELb0EEEEEEEEEvNT_6ParamsE$_ZZN4cute6detail16composition_implINS_5tupleIJNS_1CILi8EEENS3_ILi2EEES5_S5_S4_S5_EEENS2_IJNS3_ILi1EEEiiiNS3_ILi72EEENS3_ILi512EEEEEENS3_ILi4EEENS3_ILi16EEEEEDaRKT_RKT0_RKT1_RKT2_ENKUlRKT_T0_E_clINS2_IJNS2_IJEEESV_SB_S7_EEENS_17integral_constantIiLi2EEEEEDaSR_SS_) ;  /* 0x00000d6000007944 */ /* 0x022fea0003c00000 */
[----:B-----5:R2:W-:Y:S04]  /*d240*/  STL [R1+0x1398], R2 ;  /* 0x0013980201007387 */ /* 0x0205e80000100800 */
[----:B------:R2:W-:Y:S04]  /*d250*/  STL.64 [R1+0x1390], R62 ;  /* 0x0013903e01007387 */ /* 0x0005e80000100a00 */
[----:B------:R2:W5:Y:S01]  /*d260*/  LDL R6, [R50+0x8] ;  /* 0x0000080032067983 */ /* 0x0005620000100800 */
[----:B------:R-:W-:Y:S02]  /*d270*/  IADD3 R10, R45, 0x18, RZ ;  /* 0x000000182d0a7810 */ /* 0x000fe40007ffe0ff */
[----:B------:R-:W-:-:S02]  /*d280*/  MOV R70, 0xd2a0 ;  /* 0x0000d2a000467802 */ /* 0x000fc40000000f00 */
[----:B-12--5:R-:W-:Y:S05]  /*d290*/  CALL.REL.NOINC `($_ZN7cutlass13device_kernelIN5flash19enable_sm80_to_sm89INS1_16FlashAttnBwdSm80INS1_25CollectiveMainloopBwdSm80ILi2ELi2EN4cute5tupleIJNS5_1CILi128EEES8_NS7_ILi64EEEEEENS_10bfloat16_tEfNS_4arch4Sm80ELb1ELb0ELb1ELb0ELb0ELb0ELb0ELb0ELi2ELi4ELi4ELi4ELb0EEENS1_24CollectiveEpilogueBwdGQAISA_fSD_Li256ELb0ELb0EEENS1_25SingleTileBwdLPTSchedulerILb0ELi128ELb0EEEEEEEEEvNT_6ParamsE$_ZZN4cute6detail16composition_implINS_5tupleIJNS_1CILi8EEENS3_ILi2EEES5_S5_S4_S5_EEENS2_IJNS3_ILi1EEEiiiNS3_ILi72EEENS3_ILi512EEEEEENS3_ILi4EEENS3_ILi16EEEEEDaRKT_RKT0_RKT1_RKT2_ENKUlRKT_T0_E_clINS2_IJNS2_IJS5_EEENS2_IJiEEES5_S7_EEENS_17integral_constantIiLi3EEEEEDaSR_SS_) ;  /* 0x00000dd000007944 */ /* 0x026fea0003c00000 */
[----:B------:R-:W2:Y:S01]  /*d2a0*/  LDL.64 R50, [R1+0x1390] ;  /* 0x0013900001327983 */ /* 0x000ea20000100a00 */
[----:B------:R-:W-:-:S02]  /*d2b0*/  IADD3 R5, R45, 0x8, RZ ;  /* 0x000000082d057810 */ /* 0x000fc40007ffe0ff */
[----:B------:R-:W-:Y:S01]  /*d2c0*/  MOV R8, 0xd300 ;  /* 0x0000d30000087802 */ /* 0x000fe20000000f00 */
[----:B-----5:R3:W-:Y:S04]  /*d2d0*/  STL.64 [R1+0x1388], R2 ;  /* 0x0013880201007387 */ /* 0x0207e80000100a00 */
[----:B--2---:R3:W-:Y:S02]  /*d2e0*/  STL.64 [R1+0x1380], R50 ;  /* 0x0013803201007387 */ /* 0x0047e40000100a00 */
[----:B-1-3--:R-:W-:Y:S05]  /*d2f0*/  CALL.REL.NOINC `($_ZN7cutlass13device_kernelIN5flash19enable_sm80_to_sm89INS1_16FlashAttnBwdSm80INS1_25CollectiveMainloopBwdSm80ILi2ELi2EN4cute5tupleIJNS5_1CILi128EEES8_NS7_ILi64EEEEEENS_10bfloat16_tEfNS_4arch4Sm80ELb1ELb0ELb1ELb0ELb0ELb0ELb0ELb0ELi2ELi4ELi4ELi4ELb0EEENS1_24CollectiveEpilogueBwdGQAISA_fSD_Li256ELb0ELb0EEENS1_25SingleTileBwdLPTSchedulerILb0ELi128ELb0EEEEEEEEEvNT_6ParamsE$_ZZN4cute6detail16composition_implINS_5tupleIJNS_1CILi8EEENS3_ILi2EEES5_S5_S4_S5_EEENS2_IJNS3_ILi1EEEiiiNS3_ILi72EEENS3_ILi512EEEEEENS3_ILi4EEENS3_ILi16EEEEEDaRKT_RKT0_RKT1_RKT2_ENKUlRKT_T0_E_clINS2_IJNS2_IJS5_S5_EEENS2_IJiiEEES7_S7_EEENS_17integral_constantIiLi4EEEEEDaSR_SS_) ;  /* 0x00000e7000007944 */ /* 0x00afea0003c00000 */
[----:B-----5:R-:W-:Y:S01]  /*d300*/  IMAD.MOV.U32 R8, RZ, RZ, R3 ;  /* 0x000000ffff087224 */ /* 0x020fe200078e0003 */
[----:B------:R-:W-:Y:S02]  /*d310*/  MOV R3, R7 ;  /* 0x0000000700037202 */ /* 0x000fe40000000f00 */
[----:B------:R-:W-:Y:S02]  /*d320*/  MOV R6, 0xd340 ;  /* 0x0000d34000067802 */ /* 0x000fe40000000f00 */
[----:B-1----:R-:W-:Y:S05]  /*d330*/  CALL.REL.NOINC `($_ZN7cutlass13device_kernelIN5flash19enable_sm80_to_sm89INS1_16FlashAttnBwdSm80INS1_25CollectiveMainloopBwdSm80ILi2ELi2EN4cute5tupleIJNS5_1CILi128EEES8_NS7_ILi64EEEEEENS_10bfloat16_tEfNS_4arch4Sm80ELb1ELb0ELb1ELb0ELb0ELb0ELb0ELb0ELi2ELi4ELi4ELi4ELb0EEENS1_24CollectiveEpilogueBwdGQAISA_fSD_Li256ELb0ELb0EEENS1_25SingleTileBwdLPTSchedulerILb0ELi128ELb0EEEEEEEEEvNT_6ParamsE$_ZN4cute5tupleIJNS0_IJNS_1CILi2EEES2_EEENS0_IJiiEEEEEC2ERKS3_RKS4_) ;  /* 0xffffd3f000007944 */ /* 0x002fea0003c3ffff */
[----:B------:R1:W5:Y:S01]  /*d340*/  LDL.64 R2, [R1+0x13b0] ;  /* 0x0013b00001027983 */ /* 0x0003620000100a00 */
[----:B------:R-:W-:-:S04]  /*d350*/  MOV R45, 0x0 ;  /* 0x00000000002d7802 */ /* 0x000fc80000000f00 */
[----:B------:R-:W-:Y:S05]  /*d360*/  RET.REL.NODEC R44 `(_ZN7cutlass13device_kernelIN5flash19enable_sm80_to_sm89INS1_16FlashAttnBwdSm80INS1_25CollectiveMainloopBwdSm80ILi2ELi2EN4cute5tupleIJNS5_1CILi128EEES8_NS7_ILi64EEEEEENS_10bfloat16_tEfNS_4arch4Sm80ELb1ELb0ELb1ELb0ELb0ELb0ELb0ELb0ELi2ELi4ELi4ELi4ELb0EEENS1_24CollectiveEpilogueBwdGQAISA_fSD_Li256ELb0ELb0EEENS1_25SingleTileBwdLPTSchedulerILb0ELi128ELb0EEEEEEEEEvNT_6ParamsE) ;  /* 0xffff2c902c007950 */ /* 0x000fea0003c3ffff */
        .type           $_ZN7cutlass13device_kernelIN5flash19enable_sm80_to_sm89INS1_16FlashAttnBwdSm80INS1_25CollectiveMainloopBwdSm80ILi2ELi2EN4cute5tupleIJNS5_1CILi128EEES8_NS7_ILi64EEEEEENS_10bfloat16_tEfNS_4arch4Sm80ELb1ELb0ELb1ELb0ELb0ELb0ELb0ELb0ELi2ELi4ELi4ELi4ELb0EEENS1_24CollectiveEpilogueBwdGQAISA_fSD_Li256ELb0ELb0EEENS1_25SingleTileBwdLPTSchedulerILb0ELi128ELb0EEEEEEEEEvNT_6ParamsE$_ZZN4cute6detail16composition_implINS_5tupleIJNS_1CILi8EEENS3_ILi2EEES5_S5_S4_S5_EEENS2_IJNS3_ILi1EEEiiiNS3_ILi72EEENS3_ILi512EEEEEENS2_IJNS2_IJS5_S5_S5_EEES5_NS2_IJNS3_ILi4EEES5_EEEEEENS2_IJNS2_IJS7_S9_S4_EEENS3_ILi4096EEENS2_IJNS3_ILi16EEENS3_ILi8192EEEEEEEEEEEDaRKT_RKT0_RKT1_RKT2_ENKUlRKT_RKT0_E_clISB_SF_EEDaSZ_S12_,@function
        .size           $_ZN7cutlass13device_kernelIN5flash19enable_sm80_to_sm89INS1_16FlashAttnBwdSm80INS1_25CollectiveMainloopBwdSm80ILi2ELi2EN4cute5tupleIJNS5_1CILi128EEES8_NS7_ILi64EEEEEENS_10bfloat16_tEfNS_4arch4Sm80ELb1ELb0ELb1ELb0ELb0ELb0ELb0ELb0ELi2ELi4ELi4ELi4ELb0EEENS1_24CollectiveEpilogueBwdGQAISA_fSD_Li256ELb0ELb0EEENS1_25SingleTileBwdLPTSchedulerILb0ELi128ELb0EEEEEEEEEvNT_6ParamsE$_ZZN4cute6detail16composition_implINS_5tupleIJNS_1CILi8EEENS3_ILi2EEES5_S5_S4_S5_EEENS2_IJNS3_ILi1EEEiiiNS3_ILi72EEENS3_ILi512EEEEEENS2_IJNS2_IJS5_S5_S5_EEES5_NS2_IJNS3_ILi4EEES5_EEEEEENS2_IJNS2_IJS7_S9_S4_EEENS3_ILi4096EEENS2_IJNS3_ILi16EEENS3_ILi8192EEEEEEEEEEEDaRKT_RKT0_RKT1_RKT2_ENKUlRKT_RKT0_E_clISB_SF_EEDaSZ_S12_,($_ZN7cutlass13device_kernelIN5flash19enable_sm80_to_sm89INS1_16FlashAttnBwdSm80INS1_25CollectiveMainloopBwdSm80ILi2ELi2EN4cute5tupleIJNS5_1CILi128EEES8_NS7_ILi64EEEEEENS_10bfloat16_tEfNS_4arch4Sm80ELb1ELb0ELb1ELb0ELb0ELb0ELb0ELb0ELi2ELi4ELi4ELi4ELb0EEENS1_24CollectiveEpilogueBwdGQAISA_fSD_Li256ELb0ELb0EEENS1_25SingleTileBwdLPTSchedulerILb0ELi128ELb0EEEEEEEEEvNT_6ParamsE$_ZZN4cute6detail16composition_implINS_5tupleIJNS_1CILi8EEENS3_ILi2EEES5_S5_S4_S5_EEENS2_IJNS3_ILi1EEEiiiNS3_ILi72EEENS3_ILi512EEEEEENS2_IJNS2_IJS5_S5_S5_EEES5_NS2_IJNS3_ILi4EEES5_EEEEEENS2_IJNS2_IJS7_S9_S4_EEENS3_ILi4096EEENS2_IJNS3_ILi16EEENS3_ILi8192EEEEEEEEEEEDaRKT_RKT0_RKT1_RKT2_ENKUlRKT_RKT0_E_clISD_SJ_EEDaSZ_S12_ - $_ZN7cutlass13device_kernelIN5flash19enable_sm80_to_sm89INS1_16FlashAttnBwdSm80INS1_25CollectiveMainloopBwdSm80ILi2ELi2EN4cute5tupleIJNS5_1CILi128EEES8_NS7_ILi64EEEEEENS_10bfloat16_tEfNS_4arch4Sm80ELb1ELb0ELb1ELb0ELb0ELb0ELb0ELb0ELi2ELi4ELi4ELi4ELb0EEENS1_24CollectiveEpilogueBwdGQAISA_fSD_Li256ELb0ELb0EEENS1_25SingleTileBwdLPTSchedulerILb0ELi128ELb0EEEEEEEEEvNT_6ParamsE$_ZZN4cute6detail16composition_implINS_5tupleIJNS_1CILi8EEENS3_ILi2EEES5_S5_S4_S5_EEENS2_IJNS3_ILi1EEEiiiNS3_ILi72EEENS3_ILi512EEEEEENS2_IJNS2_IJS5_S5_S5_EEES5_NS2_IJNS3_ILi4EEES5_EEEEEENS2_IJNS2_IJS7_S9_S4_EEENS3_ILi4096EEENS2_IJNS3_ILi16EEENS3_ILi8192EEEEEEEEEEEDaRKT_RKT0_RKT1_RKT2_ENKUlRKT_RKT0_E_clISB_SF_EEDaSZ_S12_)
$_ZN7cutlass13device_kernelIN5flash19enable_sm80_to_sm89INS1_16FlashAttnBwdSm80INS1_25CollectiveMainloopBwdSm80ILi2ELi2EN4cute5tupleIJNS5_1CILi128EEES8_NS7_ILi64EEEEEENS_10bfloat16_tEfNS_4arch4Sm80ELb1ELb0ELb1ELb0ELb0ELb0ELb0ELb0ELi2ELi4ELi4ELi4ELb0EEENS1_24CollectiveEpilogueBwdGQAISA_fSD_Li256ELb0ELb0EEENS1_25SingleTileBwdLPTSchedulerILb0ELi128ELb0EEEEEEEEEvNT_6ParamsE$_ZZN4cute6detail16composition_implINS_5tupleIJNS_1CILi8EEENS3_ILi2EEES5_S5_S4_S5_EEENS2_IJNS3_ILi1EEEiiiNS3_ILi72EEENS3_ILi512EEEEEENS2_IJNS2_IJS5_S5_S5_EEES5_NS2_IJNS3_ILi4EEES5_EEEEEENS2_IJNS2_IJS7_S9_S4_EEENS3_ILi4096EEENS2_IJNS3_ILi16EEENS3_ILi8192EEEEEEEEEEEDaRKT_RKT0_RKT1_RKT2_ENKUlRKT_RKT0_E_clISB_SF_EEDaSZ_S12_:
[----:B------:R-:W-:Y:S01]  /*d370*/  IADD3 R76, R1, 0x1680, RZ ;  /* 0x00001680014c7810 */ /* 0x000fe20007ffe0ff */
[----:B------:R-:W-:Y:S01]  /*d380*/  IMAD.MOV.U32 R70, RZ, RZ, R67 ;  /* 0x000000ffff467224 */ /* 0x000fe200078e0043 */
[----:B------:R-:W-:Y:S01]  /*d390*/  MOV R10, 0xd3f0 ;  /* 0x0000d3f0000a7802 */ /* 0x000fe20000000f00 */
[----:B------:R-:W-:Y:S01]  /*d3a0*/  IMAD.MOV.U32 R4, RZ, RZ, R58 ;  /* 0x000000ffff047224 */ /* 0x000fe200078e003a */
[----:B------:R-:W-:Y:S01]  /*d3b0*/  IADD3 R76, R76, c[0x0][0x20], RZ ;  /* 0x000008004c4c7a10 */ /* 0x000fe20007ffe0ff */
[----:B------:R-:W-:-:S03]  /*d3c0*/  IMAD.MOV.U32 R5, RZ, RZ, R65 ;  /* 0x000000ffff057224 */ /* 0x000fc600078e0041 */
[----:B------:R-:W-:Y:S02]  /*d3d0*/  IADD3 R77, R76, 0x4, RZ ;  /* 0x000000044c4d7810 */ /* 0x000fe40007ffe0ff */
[----:B------:R-:W-:Y:S05]  /*d3e0*/  CALL.REL.NOINC `($_ZN7cutlass13device_kernelIN5flash19enable_sm80_to_sm89INS1_16FlashAttnBwdSm80INS1_25CollectiveMainloopBwdSm80ILi2ELi2EN4cute5tupleIJNS5_1CILi128EEES8_NS7_ILi64EEEEEENS_10bfloat16_tEfNS_4arch4Sm80ELb1ELb0ELb1ELb0ELb0ELb0ELb0ELb0ELi2ELi4ELi4ELi4ELb0EEENS1_24CollectiveEpilogueBwdGQAISA_fSD_Li256ELb0ELb0EEENS1_25SingleTileBwdLPTSchedulerILb0ELi128ELb0EEEEEEEEEvNT_6ParamsE$_ZZN4cute6detail16composition_implINS_5tupleIJNS_1CILi8EEENS3_ILi2EEES5_S5_S4_S5_EEENS2_IJNS3_ILi1EEEiiiNS3_ILi72EEENS3_ILi512EEEEEENS2_IJS5_S5_S5_EEENS2_IJS7_S9_S4_EEEEEDaRKT_RKT0_RKT1_RKT2_ENKUlRKT_RKT0_E_clIS5_S4_EEDaSR_SU_) ;  /* 0x0000093000007944 */ /* 0x000fea0003c00000 */
[----:B-----5:R-:W-:Y:S02]  /*d3f0*/  MOV R3, R2 ;  /* 0x0000000200037202 */ /* 0x020fe40000000f00 */
[----:B------:R-:W-:Y:S02]  /*d400*/  MOV R2, 0xd420 ;  /* 0x0000d42000027802 */ /* 0x000fe40000000f00 */
[----:B-1----:R-:W-:Y:S05]  /*d410*/  CALL.REL.NOINC `($_ZN7cutlass13device_kernelIN5flash19enable_sm80_to_sm89INS1_16FlashAttnBwdSm80INS1_25CollectiveMainloopBwdSm80ILi2ELi2EN4cute5tupleIJNS5_1CILi128EEES8_NS7_ILi64EEEEEENS_10bfloat16_tEfNS_4arch4Sm80ELb1ELb0ELb1ELb0ELb0ELb0ELb0ELb0ELi2ELi4ELi4ELi4ELb0EEENS1_24CollectiveEpilogueBwdGQAISA_fSD_Li256ELb0ELb0EEENS1_25SingleTileBwdLPTSchedulerILb0ELi128ELb0EEEEEEEEEvNT_6ParamsE$_ZN4cute3eso3ESOILb1ELb0EJNS_1CILi1EEENS2_ILi512EEEiEEC2ERKS3_RKS4_RKi) ;  /* 0xffffa13000007944 */ /* 0x002fea0003c3ffff */
[----:B------:R2:W5:Y:S01]  /*d420*/  LDL R2, [R1+0x1684] ;  /* 0x0016840001027983 */ /* 0x0005620000100800 */
[----:B------:R-:W-:-:S03]  /*d430*/  MOV R6, 0xd450 ;  /* 0x0000d45000067802 */ /* 0x000fc60000000f00 */
[----:B-12--5:R-:W-:Y:S05]  /*d440*/  CALL.REL.NOINC `($_ZN7cutlass13device_kernelIN5flash19enable_sm80_to_sm89INS1_16FlashAttnBwdSm80INS1_25CollectiveMainloopBwdSm80ILi2ELi2EN4cute5tupleIJNS5_1CILi128EEES8_NS7_ILi64EEEEEENS_10bfloat16_tEfNS_4arch4Sm80ELb1ELb0ELb1ELb0ELb0ELb0ELb0ELb0ELi2ELi4ELi4ELi4ELb0EEENS1_24CollectiveEpilogueBwdGQAISA_fSD_Li256ELb0ELb0EEENS1_25SingleTileBwdLPTSchedulerILb0ELi128ELb0EEEEEEEEEvNT_6ParamsE$_ZN4cute5tupleIJNS0_IJNS_1CILi2EEES2_S2_EEENS0_IJNS1_ILi1EEENS1_ILi512EEEiEEEEEC2ERKS3_RKS6_) ;  /* 0xffffd33000007944 */ /* 0x026fea0003c3ffff */
[----:B------:R1:W5:Y:S01]  /*d450*/  LDL R77, [R1+0x1680] ;  /* 0x00168000014d7983 */ /* 0x0003620000100800 */
[----:B------:R-:W-:-:S04]  /*d460*/  MOV R89, 0x0 ;  /* 0x0000000000597802 */ /* 0x000fc80000000f00 */
[----:B------:R-:W-:Y:S05]  /*d470*/  RET.REL.NODEC R88 `(_ZN7cutlass13device_kernelIN5flash19enable_sm80_to_sm89INS1_16FlashAttnBwdSm80INS1_25CollectiveMainloopBwdSm80ILi2ELi2EN4cute5tupleIJNS5_1CILi128EEES8_NS7_ILi64EEEEEENS_10bfloat16_tEfNS_4arch4Sm80ELb1ELb0ELb1ELb0ELb0ELb0ELb0ELb0ELi2ELi4ELi4ELi4ELb0EEENS1_24CollectiveEpilogueBwdGQAISA_fSD_Li256ELb0ELb0EEENS1_25SingleTileBwdLPTSchedulerILb0ELi128ELb0EEEEEEEEEvNT_6ParamsE) ;  /* 0xffff2b8058007950 */ /* 0x000fea0003c3ffff */
        .type           $_ZN7cutlass13device_kernelIN5flash19enable_sm80_to_sm89INS1_16FlashAttnBwdSm80INS1_25CollectiveMainloopBwdSm80ILi2ELi2EN4cute5tupleIJNS5_1CILi128EEES8_NS7_ILi64EEEEEENS_10bfloat16_tEfNS_4arch4Sm80ELb1ELb0ELb1ELb0ELb0ELb0ELb0ELb0ELi2ELi4ELi4ELi4ELb0EEENS1_24CollectiveEpilogueBwdGQAISA_fSD_Li256ELb0ELb0EEENS1_25SingleTileBwdLPTSchedulerILb0ELi128ELb0EEEEEEEEEvNT_6ParamsE$_ZZN4cute6detail16composition_implINS_5tupleIJNS_1CILi8EEENS3_ILi2EEES5_S5_S4_S5_EEENS2_IJNS3_ILi1EEEiiiNS3_ILi72EEENS3_ILi512EEEEEENS2_IJNS2_IJS5_S5_S5_EEES5_NS2_IJNS3_ILi4EEES5_EEEEEENS2_IJNS2_IJS7_S9_S4_EEENS3_ILi4096EEENS2_IJNS3_ILi16EEENS3_ILi8192EEEEEEEEEEEDaRKT_RKT0_RKT1_RKT2_ENKUlRKT_RKT0_E_clISD_SJ_EEDaSZ_S12_,@function
        .size           $_ZN7cutlass13device_kernelIN5flash19enable_sm80_to_sm89INS1_16FlashAttnBwdSm80INS1_25CollectiveMainloopBwdSm80ILi2ELi2EN4cute5tupleIJNS5_1CILi128EEES8_NS7_ILi64EEEEEENS_10bfloat16_tEfNS_4arch4Sm80ELb1ELb0ELb1ELb0ELb0ELb0ELb0ELb0ELi2ELi4ELi4ELi4ELb0EEENS1_24CollectiveEpilogueBwdGQAISA_fSD_Li256ELb0ELb0EEENS1_25SingleTileBwdLPTSchedulerILb0ELi128ELb0EEEEEEEEEvNT_6ParamsE$_ZZN4cute6detail16composition_implINS_5tupleIJNS_1CILi8EEENS3_ILi2EEES5_S5_S4_S5_EEENS2_IJNS3_ILi1EEEiiiNS3_ILi72EEENS3_ILi512EEEEEENS2_IJNS2_IJS5_S5_S5_EEES5_NS2_IJNS3_ILi4EEES5_EEEEEENS2_IJNS2_IJS7_S9_S4_EEENS3_ILi4096EEENS2_IJNS3_ILi16EEENS3_ILi8192EEEEEEEEEEEDaRKT_RKT0_RKT1_RKT2_ENKUlRKT_RKT0_E_clISD_SJ_EEDaSZ_S12_,($_ZN7cutlass13device_kernelIN5flash19enable_sm80_to_sm89INS1_16FlashAttnBwdSm80INS1_25CollectiveMainloopBwdSm80ILi2ELi2EN4cute5tupleIJNS5_1CILi128EEES8_NS7_ILi64EEEEEENS_10bfloat16_tEfNS_4arch4Sm80ELb1ELb0ELb1ELb0ELb0ELb0ELb0ELb0ELi2ELi4ELi4ELi4ELb0EEENS1_24CollectiveEpilogueBwdGQAISA_fSD_Li256ELb0ELb0EEENS1_25SingleTileBwdLPTSchedulerILb0ELi128ELb0EEEEEEEEEvNT_6ParamsE$_ZZN4cute6detail16composition_implINS_5tupleIJNS_1CILi8EEENS3_ILi2EEES5_S5_S4_S5_EEENS2_IJNS3_ILi1EEEiiiNS3_ILi72EEENS3_ILi512EEEEEENS2_IJNS2_IJS5_S5_S5_EEES5_NS3_ILi4EEEEEENS2_IJNS2_IJS7_S9_S4_EEENS3_ILi4096EEENS3_ILi16EEEEEEEEDaRKT_RKT0_RKT1_RKT2_ENKUlRKT_RKT0_E_clISB_SE_EEDaSW_SZ_ - $_ZN7cutlass13device_kernelIN5flash19enable_sm80_to_sm89INS1_16FlashAttnBwdSm80INS1_25CollectiveMainloopBwdSm80ILi2ELi2EN4cute5tupleIJNS5_1CILi128EEES8_NS7_ILi64EEEEEENS_10bfloat16_tEfNS_4arch4Sm80ELb1ELb0ELb1ELb0ELb0ELb0ELb0ELb0ELi2ELi4ELi4ELi4ELb0EEENS1_24CollectiveEpilogueBwdGQAISA_fSD_Li256ELb0ELb0EEENS1_25SingleTileBwdLPTSchedulerILb0ELi128ELb0EEEEEEEEEvNT_6ParamsE$_ZZN4cute6detail16composition_implINS_5tupleIJNS_1CILi8EEENS3_ILi2EEES5_S5_S4_S5_EEENS2_IJNS3_ILi1EEEiiiNS3_ILi72EEENS3_ILi512EEEEEENS2_IJNS2_IJS5_S5_S5_EEES5_NS2_IJNS3_ILi4EEES5_EEEEEENS2_IJNS2_IJS7_S9_S4_EEENS3_ILi4096EEENS2_IJNS3_ILi16EEENS3_ILi8192EEEEEEEEEEEDaRKT_RKT0_RKT1_RKT2_ENKUlRKT_RKT0_E_clISD_SJ_EEDaSZ_S12_)
$_ZN7cutlass13device_kernelIN5flash19enable_sm80_to_sm89INS1_16FlashAttnBwdSm80INS1_25CollectiveMainloopBwdSm80ILi2ELi2EN4cute5tupleIJNS5_1CILi128EEES8_NS7_ILi64EEEEEENS_10bfloat16_tEfNS_4arch4Sm80ELb1ELb0ELb1ELb0ELb0ELb0ELb0ELb0ELi2ELi4ELi4ELi4ELb0EEENS1_24CollectiveEpilogueBwdGQAISA_fSD_Li256ELb0ELb0EEENS1_25SingleTileBwdLPTSchedulerILb0ELi128ELb0EEEEEEEEEvNT_6ParamsE$_ZZN4cute6detail16composition_implINS_5tupleIJNS_1CILi8EEENS3_ILi2EEES5_S5_S4_S5_EEENS2_IJNS3_ILi1EEEiiiNS3_ILi72EEENS3_ILi512EEEEEENS2_IJNS2_IJS5_S5_S5_EEES5_NS2_IJNS3_ILi4EEES5_EEEEEENS2_IJNS2_IJS7_S9_S4_EEENS3_ILi4096EEENS2_IJNS3_ILi16EEENS3_ILi8192EEEEEEEEEEEDaRKT_RKT0_RKT1_RKT2_ENKUlRKT_RKT0_E_clISD_SJ_EEDaSZ_S12_:
[----:B------:R-:W-:Y:S01]  /*d480*/  IADD3 R2, R1, 0x1680, RZ ;  /* 0x0000168001027810 */ /* 0x000fe20007ffe0ff */
[----:B------:R-:W-:Y:S01]  /*d490*/  IMAD.MOV.U32 R3, RZ, RZ, R65 ;  /* 0x000000ffff037224 */ /* 0x000fe200078e0041 */
[----:B------:R-:W-:Y:S02]  /*d4a0*/  MOV R90, 0xd4d0 ;  /* 0x0000d4d0005a7802 */ /* 0x000fe40000000f00 */
[----:B------:R-:W-:Y:S02]  /*d4b0*/  IADD3 R65, R2, c[0x0][0x20], RZ ;  /* 0x0000080002417a10 */ /* 0x000fe40007ffe0ff */
[----:B------:R-:W-:Y:S05]  /*d4c0*/  CALL.REL.NOINC `($_ZN7cutlass13device_kernelIN5flash19enable_sm80_to_sm89INS1_16FlashAttnBwdSm80INS1_25CollectiveMainloopBwdSm80ILi2ELi2EN4cute5tupleIJNS5_1CILi128EEES8_NS7_ILi64EEEEEENS_10bfloat16_tEfNS_4arch4Sm80ELb1ELb0ELb1ELb0ELb0ELb0ELb0ELb0ELi2ELi4ELi4ELi4ELb0EEENS1_24CollectiveEpilogueBwdGQAISA_fSD_Li256ELb0ELb0EEENS1_25SingleTileBwdLPTSchedulerILb0ELi128ELb0EEEEEEEEEvNT_6ParamsE$_ZZN4cute6detail16composition_implINS_5tupleIJNS_1CILi8EEENS3_ILi2EEES5_S5_S4_S5_EEENS2_IJNS3_ILi1EEEiiiNS3_ILi72EEENS3_ILi512EEEEEENS2_IJNS3_ILi4EEES5_EEENS2_IJNS3_ILi16EEENS3_ILi8192EEEEEEEEDaRKT_RKT0_RKT1_RKT2_ENKUlRKT_RKT0_E_clISB_SD_EEDaSU_SX_) ;  /* 0x000003b000007944 */ /* 0x000fea0003c00000 */
[----:B------:R-:W-:Y:S02]  /*d4d0*/  MOV R6, 0xd4f0 ;  /* 0x0000d4f000067802 */ /* 0x000fe40000000f00 */
[----:B-1---5:R-:W-:Y:S05]  /*d4e0*/  CALL.REL.NOINC `($_ZN7cutlass13device_kernelIN5flash19enable_sm80_to_sm89INS1_16FlashAttnBwdSm80INS1_25CollectiveMainloopBwdSm80ILi2ELi2EN4cute5tupleIJNS5_1CILi128EEES8_NS7_ILi64EEEEEENS_10bfloat16_tEfNS_4arch4Sm80ELb1ELb0ELb1ELb0ELb0ELb0ELb0ELb0ELi2ELi4ELi4ELi4ELb0EEENS1_24CollectiveEpilogueBwdGQAISA_fSD_Li256ELb0ELb0EEENS1_25SingleTileBwdLPTSchedulerILb0ELi128ELb0EEEEEEEEEvNT_6ParamsE$_ZN4cute3eso3ESOILb0ELb1EJNS_5tupleIJiiEEENS_1CILi8192EEEEEC2ERKS3_RKS5_) ;  /* 0xffff975000007944 */ /* 0x022fea0003c3ffff */
[----:B-1----:R1:W5:Y:S01]  /*d4f0*/  LDL.64 R2, [R1+0x1680] ;  /* 0x0016800001027983 */ /* 0x0023620000100a00 */
[----:B------:R-:W-:-:S03]  /*d500*/  MOV R8, 0xd520 ;  /* 0x0000d52000087802 */ /* 0x000fc60000000f00 */
[----:B-1---5:R-:W-:Y:S05]  /*d510*/  CALL.REL.NOINC `($_ZN7cutlass13device_kernelIN5flash19enable_sm80_to_sm89INS1_16FlashAttnBwdSm80INS1_25CollectiveMainloopBwdSm80ILi2ELi2EN4cute5tupleIJNS5_1CILi128EEES8_NS7_ILi64EEEEEENS_10bfloat16_tEfNS_4arch4Sm80ELb1ELb0ELb1ELb0ELb0ELb0ELb0ELb0ELi2ELi4ELi4ELi4ELb0EEENS1_24CollectiveEpilogueBwdGQAISA_fSD_Li256ELb0ELb0EEENS1_25SingleTileBwdLPTSchedulerILb0ELi128ELb0EEEEEEEEEvNT_6ParamsE$_ZN4cute5tupleIJNS0_IJNS0_IJNS_1CILi2EEES2_EEES2_EEENS0_IJNS0_IJiiEEENS1_ILi8192EEEEEEEEC2ERKS4_RKS7_) ;  /* 0xffffcd3000007944 */ /* 0x022fea0003c3ffff */
[----:B-1----:R1:W5:Y:S01]  /*d520*/  LDL.64 R2, [R1+0x1680] ;  /* 0x0016800001027983 */ /* 0x0023620000100a00 */
[----:B------:R-:W-:Y:S02]  /*d530*/  MOV R4, R76 ;  /* 0x0000004c00047202 */ /* 0x000fe40000000f00 */
[----:B------:R-:W-:-:S04]  /*d540*/  MOV R5, 0x0 ;  /* 0x0000000000057802 */ /* 0x000fc80000000f00 */
[----:B------:R-:W-:Y:S05]  /*d550*/  RET.REL.NODEC R4 `(_ZN7cutlass13device_kernelIN5flash19enable_sm80_to_sm89INS1_16FlashAttnBwdSm80INS1_25CollectiveMainloopBwdSm80ILi2ELi2EN4cute5tupleIJNS5_1CILi128EEES8_NS7_ILi64EEEEEENS_10bfloat16_tEfNS_4arch4Sm80ELb1ELb0ELb1ELb0ELb0ELb0ELb0ELb0ELi2ELi4ELi4ELi4ELb0EEENS1_24CollectiveEpilogueBwdGQAISA_fSD_Li256ELb0ELb0EEENS1_25SingleTileBwdLPTSchedulerILb0ELi128ELb0EEEEEEEEEvNT_6ParamsE) ;  /* 0xffff2aa004007950 */ /* 0x000fea0003c3ffff */
        .type           $_ZN7cutlass13device_kernelIN5flash19enable_sm80_to_sm89INS1_16FlashAttnBwdSm80INS1_25CollectiveMainloopBwdSm80ILi2ELi2EN4cute5tupleIJNS5_1CILi128EEES8_NS7_ILi64EEEEEENS_10bfloat16_tEfNS_4arch4Sm80ELb1ELb0ELb1ELb0ELb0ELb0ELb0ELb0ELi2ELi4ELi4ELi4ELb0EEENS1_24CollectiveEpilogueBwdGQAISA_fSD_Li256ELb0ELb0EEENS1_25SingleTileBwdLPTSchedulerILb0ELi128ELb0EEEEEEEEEvNT_6ParamsE$_ZZN4cute6detail16composition_implINS_5tupleIJNS_1CILi8EEENS3_ILi2EEES5_S5_S4_S5_EEENS2_IJNS3_ILi1EEEiiiNS3_ILi72EEENS3_ILi512EEEEEENS2_IJNS2_IJS5_S5_S5_EEES5_NS3_ILi4EEEEEENS2_IJNS2_IJS7_S9_S4_EEENS3_ILi4096EEENS3_ILi16EEEEEEEEDaRKT_RKT0_RKT1_RKT2_ENKUlRKT_RKT0_E_clISB_SE_EEDaSW_SZ_,@function
        .size           $_ZN7cutlass13device_kernelIN5flash19enable_sm80_to_sm89INS1_16FlashAttnBwdSm80INS1_25CollectiveMainloopBwdSm80ILi2ELi2EN4cute5tupleIJNS5_1CILi128EEES8_NS7_ILi64EEEEEENS_10bfloat16_tEfNS_4arch4Sm80ELb1ELb0ELb1ELb0ELb0ELb0ELb0ELb0ELi2ELi4ELi4ELi4ELb0EEENS1_24CollectiveEpilogueBwdGQAISA_fSD_Li256ELb0ELb0EEENS1_25SingleTileBwdLPTSchedulerILb0ELi128ELb0EEEEEEEEEvNT_6ParamsE$_ZZN4cute6detail16composition_implINS_5tupleIJNS_1CILi8EEENS3_ILi2EEES5_S5_S4_S5_EEENS2_IJNS3_ILi1EEEiiiNS3_ILi72EEENS3_ILi512EEEEEENS2_IJNS2_IJS5_S5_S5_EEES5_NS3_ILi4EEEEEENS2_IJNS2_IJS7_S9_S4_EEENS3_ILi4096EEENS3_ILi16EEEEEEEEDaRKT_RKT0_RKT1_RKT2_ENKUlRKT_RKT0_E_clISB_SE_EEDaSW_SZ_,($_ZN7cutlass13device_kernelIN5flash19enable_sm80_to_sm89INS1_16FlashAttnBwdSm80INS1_25CollectiveMainloopBwdSm80ILi2ELi2EN4cute5tupleIJNS5_1CILi128EEES8_NS7_ILi64EEEEEENS_10bfloat16_tEfNS_4arch4Sm80ELb1ELb0ELb1ELb0ELb0ELb0ELb0ELb0ELi2ELi4ELi4ELi4ELb0EEENS1_24CollectiveEpilogueBwdGQAISA_fSD_Li256ELb0ELb0EEENS1_25SingleTileBwdLPTSchedulerILb0ELi128ELb0EEEEEEEEEvNT_6ParamsE$_ZZN4cute6detail16composition_implINS_5tupleIJNS_1CILi8EEENS3_ILi2EEES5_S5_S4_S5_EEENS2_IJNS3_ILi1EEEiiiNS3_ILi72EEENS3_ILi512EEEEEENS2_IJNS2_IJS5_S5_S5_EEES5_NS3_ILi4EEEEEENS2_IJNS2_IJS7_S9_S4_EEENS3_ILi4096EEENS3_ILi16EEEEEEEEDaRKT_RKT0_RKT1_RKT2_ENKUlRKT_RKT0_E_clISC_SG_EEDaSW_SZ_ - $_ZN7cutlass13device_kernelIN5flash19enable_sm80_to_sm89INS1_16FlashAttnBwdSm80INS1_25CollectiveMainloopBwdSm80ILi2ELi2EN4cute5tupleIJNS5_1CILi128EEES8_NS7_ILi64EEEEEENS_10bfloat16_tEfNS_4arch4Sm80ELb1ELb0ELb1ELb0ELb0ELb0ELb0ELb0ELi2ELi4ELi4ELi4ELb0EEENS1_24CollectiveEpilogueBwdGQAISA_fSD_Li256ELb0ELb0EEENS1_25SingleTileBwdLPTSchedulerILb0ELi128ELb0EEEEEEEEEvNT_6ParamsE$_ZZN4cute6detail16composition_implINS_5tupleIJNS_1CILi8EEENS3_ILi2EEES5_S5_S4_S5_EEENS2_IJNS3_ILi1EEEiiiNS3_ILi72EEENS3_ILi512EEEEEENS2_IJNS2_IJS5_S5_S5_EEES5_NS3_ILi4EEEEEENS2_IJNS2_IJS7_S9_S4_EEENS3_ILi4096EEENS3_ILi16EEEEEEEEDaRKT_RKT0_RKT1_RKT2_ENKUlRKT_RKT0_E_clISB_SE_EEDaSW_SZ_)
$_ZN7cutlass13device_kernelIN5flash19enable_sm80_to_sm89INS1_16FlashAttnBwdSm80INS1_25CollectiveMainloopBwdSm80ILi2ELi2EN4cute5tupleIJNS5_1CILi128EEES8_NS7_ILi64EEEEEENS_10bfloat16_tEfNS_4arch4Sm80ELb1ELb0ELb1ELb0ELb0ELb0ELb0ELb0ELi2ELi4ELi4ELi4ELb0EEENS1_24CollectiveEpilogueBwdGQAISA_fSD_Li256ELb0ELb0EEENS1_25SingleTileBwdLPTSchedulerILb0ELi128ELb0EEEEEEEEEvNT_6ParamsE$_ZZN4cute6detail16composition_implINS_5tupleIJNS_1CILi8EEENS3_ILi2EEES5_S5_S4_S5_EEENS2_IJNS3_ILi1EEEiiiNS3_ILi72EEENS3_ILi512EEEEEENS2_IJNS2_IJS5_S5_S5_EEES5_NS3_ILi4EEEEEENS2_IJNS2_IJS7_S9_S4_EEENS3_ILi4096EEENS3_ILi16EEEEEEEEDaRKT_RKT0_RKT1_RKT2_ENKUlRKT_RKT0_E_clISB_SE_EEDaSW_SZ_:
[----:B------:R-:W-:Y:S01]  /*d560*/  IADD3 R32, R1, 0x1380, RZ ;  /* 0x0000138001207810 */ /* 0x000fe20007ffe0ff */
[----:B------:R-:W-:Y:S01]  /*d570*/  IMAD.MOV.U32 R4, RZ, RZ, R6 ;  /* 0x000000ffff047224 */ /* 0x000fe200078e0006 */
[----:B------:R-:W-:Y:S02]  /*d580*/  MOV R10, 0xd5c0 ;  /* 0x0000d5c0000a7802 */ /* 0x000fe40000000f00 */
[----:B------:R-:W-:-:S04]  /*d590*/  IADD3 R32, R32, c[0x0][0x20], RZ ;  /* 0x0000080020207a10 */ /* 0x000fc80007ffe0ff */
[----:B------:R-:W-:Y:S02]  /*d5a0*/  IADD3 R61, R32, 0x4, RZ ;  /* 0x00000004203d7810 */ /* 0x000fe40007ffe0ff */
[----:B------:R-:W-:Y:S05]  /*d5b0*/  CALL.REL.NOINC `($_ZN7cutlass13device_kernelIN5flash19enable_sm80_to_sm89INS1_16FlashAttnBwdSm80INS1_25CollectiveMainloopBwdSm80ILi2ELi2EN4cute5tupleIJNS5_1CILi128EEES8_NS7_ILi64EEEEEENS_10bfloat16_tEfNS_4arch4Sm80ELb1ELb0ELb1ELb0ELb0ELb0ELb0ELb0ELi2ELi4ELi4ELi4ELb0EEENS1_24CollectiveEpilogueBwdGQAISA_fSD_Li256ELb0ELb0EEENS1_25SingleTileBwdLPTSchedulerILb0ELi128ELb0EEEEEEEEEvNT_6ParamsE$_ZZN4cute6detail16composition_implINS_5tupleIJNS_1CILi8EEENS3_ILi2EEES5_S5_S4_S5_EEENS2_IJNS3_ILi1EEEiiiNS3_ILi72EEENS3_ILi512EEEEEENS2_IJS5_S5_S5_EEENS2_IJS7_S9_S4_EEEEEDaRKT_RKT0_RKT1_RKT2_ENKUlRKT_RKT0_E_clIS5_S4_EEDaSR_SU_) ;  /* 0x0000076000007944 */ /* 0x000fea0003c00000 */
[----:B-----5:R-:W-:Y:S01]  /*d5c0*/  MOV R3, R2 ;  /* 0x0000000200037202 */ /* 0x020fe20000000f00 */
[----:B------:R-:W-:Y:S01]  /*d5d0*/  IMAD.MOV.U32 R77, RZ, RZ, R61 ;  /* 0x000000ffff4d7224 */ /* 0x000fe200078e003d */
[----:B------:R-:W-:Y:S02]  /*d5e0*/  MOV R2, 0xd600 ;  /* 0x0000d60000027802 */ /* 0x000fe40000000f00 */
[----:B-1----:R-:W-:Y:S05]  /*d5f0*/  CALL.REL.NOINC `($_ZN7cutlass13device_kernelIN5flash19enable_sm80_to_sm89INS1_16FlashAttnBwdSm80INS1_25CollectiveMainloopBwdSm80ILi2ELi2EN4cute5tupleIJNS5_1CILi128EEES8_NS7_ILi64EEEEEENS_10bfloat16_tEfNS_4arch4Sm80ELb1ELb0ELb1ELb0ELb0ELb0ELb0ELb0ELi2ELi4ELi4ELi4ELb0EEENS1_24CollectiveEpilogueBwdGQAISA_fSD_Li256ELb0ELb0EEENS1_25SingleTileBwdLPTSchedulerILb0ELi128ELb0EEEEEEEEEvNT_6ParamsE$_ZN4cute3eso3ESOILb1ELb0EJNS_1CILi1EEENS2_ILi512EEEiEEC2ERKS3_RKS4_RKi) ;  /* 0xffff9f5000007944 */ /* 0x002fea0003c3ffff */
[----:B------:R2:W5:Y:S01]  /*d600*/  LDL R2, [R1+0x1384] ;  /* 0x0013840001027983 */ /* 0x0005620000100800 */
[----:B------:R-:W-:Y:S02]  /*d610*/  MOV R76, R32 ;  /* 0x00000020004c7202 */ /* 0x000fe40000000f00 */
[----:B------:R-:W-:Y:S02]  /*d620*/  MOV R6, 0xd640 ;  /* 0x0000d64000067802 */ /* 0x000fe40000000f00 */
[----:B-12--5:R-:W-:Y:S05]  /*d630*/  CALL.REL.NOINC `($_ZN7cutlass13device_kernelIN5flash19enable_sm80_to_sm89INS1_16FlashAttnBwdSm80INS1_25CollectiveMainloopBwdSm80ILi2ELi2EN4cute5tupleIJNS5_1CILi128EEES8_NS7_ILi64EEEEEENS_10bfloat16_tEfNS_4arch4Sm80ELb1ELb0ELb1ELb0ELb0ELb0ELb0ELb0ELi2ELi4ELi4ELi4ELb0EEENS1_24CollectiveEpilogueBwdGQAISA_fSD_Li256ELb0ELb0EEENS1_25SingleTileBwdLPTSchedulerILb0ELi128ELb0EEEEEEEEEvNT_6ParamsE$_ZN4cute5tupleIJNS0_IJNS_1CILi2EEES2_S2_EEENS0_IJNS1_ILi1EEENS1_ILi512EEEiEEEEEC2ERKS3_RKS6_) ;  /* 0xffffd14000007944 */ /* 0x026fea0003c3ffff */
[----:B------:R1:W5:Y:S01]  /*d640*/  LDL R32, [R1+0x1380] ;  /* 0x0013800001207983 */ /* 0x0003620000100800 */
[----:B------:R-:W-:-:S04]  /*d650*/  MOV R61, 0x0 ;  /* 0x00000000003d7802 */ /* 0x000fc80000000f00 */
[----:B------:R-:W-:Y:S05]  /*d660*/  RET.REL.NODEC R60 `(_ZN7cutlass13device_kernelIN5flash19enable_sm80_to_sm89INS1_16FlashAttnBwdSm80INS1_25CollectiveMainloopBwdSm80ILi2ELi2EN4cute5tupleIJNS5_1CILi128EEES8_NS7_ILi64EEEEEENS_10bfloat16_tEfNS_4arch4Sm80ELb1ELb0ELb1ELb0ELb0ELb0ELb0ELb0ELi2ELi4ELi4ELi4ELb0EEENS1_24CollectiveEpilogueBwdGQAISA_fSD_Li256ELb0ELb0EEENS1_25SingleTileBwdLPTSchedulerILb0ELi128ELb0EEEEEEEEEvNT_6ParamsE) ;  /* 0xffff29903c007950 */ /* 0x000fea0003c3ffff */
        .type           $_ZN7cutlass13device_kernelIN5flash19enable_sm80_to_sm89INS1_16FlashAttnBwdSm80INS1_25CollectiveMainloopBwdSm80ILi2ELi2EN4cute5tupleIJNS5_1CILi128EEES8_NS7_ILi64EEEEEENS_10bfloat16_tEfNS_4arch4Sm80ELb1ELb0ELb1ELb0ELb0ELb0ELb0ELb0ELi2ELi4ELi4ELi4ELb0EEENS1_24CollectiveEpilogueBwdGQAISA_fSD_Li256ELb0ELb0EEENS1_25SingleTileBwdLPTSchedulerILb0ELi128ELb0EEEEEEEEEvNT_6ParamsE$_ZZN4cute6detail16composition_implINS_5tupleIJNS_1CILi8EEENS3_ILi2EEES5_S5_S4_S5_EEENS2_IJNS3_ILi1EEEiiiNS3_ILi72EEENS3_ILi512EEEEEENS2_IJNS2_IJS5_S5_S5_EEES5_NS3_ILi4EEEEEENS2_IJNS2_IJS7_S9_S4_EEENS3_ILi4096EEENS3_ILi16EEEEEEEEDaRKT_RKT0_RKT1_RKT2_ENKUlRKT_RKT0_E_clISC_SG_EEDaSW_SZ_,@function
        .size           $_ZN7cutlass13device_kernelIN5flash19enable_sm80_to_sm89INS1_16FlashAttnBwdSm80INS1_25CollectiveMainloopBwdSm80ILi2ELi2EN4cute5tupleIJNS5_1CILi128EEES8_NS7_ILi64EEEEEENS_10bfloat16_tEfNS_4arch4Sm80ELb1ELb0ELb1ELb0ELb0ELb0ELb0ELb0ELi2ELi4ELi4ELi4ELb0EEENS1_24CollectiveEpilogueBwdGQAISA_fSD_Li256ELb0ELb0EEENS1_25SingleTileBwdLPTSchedulerILb0ELi128ELb0EEEEEEEEEvNT_6ParamsE$_ZZN4cute6detail16composition_implINS_5tupleIJNS_1CILi8EEENS3_ILi2EEES5_S5_S4_S5_EEENS2_IJNS3_ILi1EEEiiiNS3_ILi72EEENS3_ILi512EEEEEENS2_IJNS2_IJS5_S5_S5_EEES5_NS3_ILi4EEEEEENS2_IJNS2_IJS7_S9_S4_EEENS3_ILi4096EEENS3_ILi16EEEEEEEEDaRKT_RKT0_RKT1_RKT2_ENKUlRKT_RKT0_E_clISC_SG_EEDaSW_SZ_,($_ZN7cutlass13device_kernelIN5flash19enable_sm80_to_sm89INS1_16FlashAttnBwdSm80INS1_25CollectiveMainloopBwdSm80ILi2ELi2EN4cute5tupleIJNS5_1CILi128EEES8_NS7_ILi64EEEEEENS_10bfloat16_tEfNS_4arch4Sm80ELb1ELb0ELb1ELb0ELb0ELb0ELb0ELb0ELi2ELi4ELi4ELi4ELb0EEENS1_24CollectiveEpilogueBwdGQAISA_fSD_Li256ELb0ELb0EEENS1_25SingleTileBwdLPTSchedulerILb0ELi128ELb0EEEEEEEEEvNT_6ParamsE$_ZZN4cute6detail16composition_implINS_5tupleIJNS_1CILi8EEENS3_ILi2EEES5_S5_S4_S5_EEENS2_IJNS3_ILi1EEEiiiNS3_ILi72EEENS3_ILi512EEEEEENS2_IJNS3_ILi4EEES5_EEENS2_IJNS3_ILi16EEENS3_ILi8192EEEEEEEEDaRKT_RKT0_RKT1_RKT2_ENKUlRKT_RKT0_E_clISB_SD_EEDaSU_SX_ - $_ZN7cutlass13device_kernelIN5flash19enable_sm80_to_sm89INS1_16FlashAttnBwdSm80INS1_25CollectiveMainloopBwdSm80ILi2ELi2EN4cute5tupleIJNS5_1CILi128EEES8_NS7_ILi64EEEEEENS_10bfloat16_tEfNS_4arch4Sm80ELb1ELb0ELb1ELb0ELb0ELb0ELb0ELb0ELi2ELi4ELi4ELi4ELb0EEENS1_24CollectiveEpilogueBwdGQAISA_fSD_Li256ELb0ELb0EEENS1_25SingleTileBwdLPTSchedulerILb0ELi128ELb0EEEEEEEEEvNT_6ParamsE$_ZZN4cute6detail16composition_implINS_5tupleIJNS_1CILi8EEENS3_ILi2EEES5_S5_S4_S5_EEENS2_IJNS3_ILi1EEEiiiNS3_ILi72EEENS3_ILi512EEEEEENS2_IJNS2_IJS5_S5_S5_EEES5_NS3_ILi4EEEEEENS2_IJNS2_IJS7_S9_S4_EEENS3_ILi4096EEENS3_ILi16EEEEEEEEDaRKT_RKT0_RKT1_RKT2_ENKUlRKT_RKT0_E_clISC_SG_EEDaSW_SZ_)
$_ZN7cutlass13device_kernelIN5flash19enable_sm80_to_sm89INS1_16FlashAttnBwdSm80INS1_25CollectiveMainloopBwdSm80ILi2ELi2EN4cute5tupleIJNS5_1CILi128EEES8_NS7_ILi64EEEEEENS_10bfloat16_tEfNS_4arch4Sm80ELb1ELb0ELb1ELb0ELb0ELb0ELb0ELb0ELi2ELi4ELi4ELi4ELb0EEENS1_24CollectiveEpilogueBwdGQAISA_fSD_Li256ELb0ELb0EEENS1_25SingleTileBwdLPTSchedulerILb0ELi128ELb0EEEEEEEEEvNT_6ParamsE$_ZZN4cute6detail16composition_implINS_5tupleIJNS_1CILi8EEENS3_ILi2EEES5_S5_S4_S5_EEENS2_IJNS3_ILi1EEEiiiNS3_ILi72EEENS3_ILi512EEEEEENS2_IJNS2_IJS5_S5_S5_EEES5_NS3_ILi4EEEEEENS2_IJNS2_IJS7_S9_S4_EEENS3_ILi4096EEENS3_ILi16EEEEEEEEDaRKT_RKT0_RKT1_RKT2_ENKUlRKT_RKT0_E_clISC_SG_EEDaSW_SZ_:
        /* <DEDUP_REMOVED lines=33> */
        .type           $_ZN7cutlass13device_kernelIN5flash19enable_sm80_to_sm89INS1_16FlashAttnBwdSm80INS1_25CollectiveMainloopBwdSm80ILi2ELi2EN4cute5tupleIJNS5_1CILi128EEES8_NS7_ILi64EEEEEENS_10bfloat16_tEfNS_4arch4Sm80ELb1ELb0ELb1ELb0ELb0ELb0ELb0ELb0ELi2ELi4ELi4ELi4ELb0EEENS1_24CollectiveEpilogueBwdGQAISA_fSD_Li256ELb0ELb0EEENS1_25SingleTileBwdLPTSchedulerILb0ELi128ELb0EEEEEEEEEvNT_6ParamsE$_ZZN4cute6detail16composition_implINS_5tupleIJNS_1CILi8EEENS3_ILi2EEES5_S5_S4_S5_EEENS2_IJNS3_ILi1EEEiiiNS3_ILi72EEENS3_ILi512EEEEEENS2_IJNS3_ILi4EEES5_EEENS2_IJNS3_ILi16EEENS3_ILi8192EEEEEEEEDaRKT_RKT0_RKT1_RKT2_ENKUlRKT_RKT0_E_clISB_SD_EEDaSU_SX_,@function
        .size           $_ZN7cutlass13device_kernelIN5flash19enable_sm80_to_sm89INS1_16FlashAttnBwdSm80INS1_25CollectiveMainloopBwdSm80ILi2ELi2EN4cute5tupleIJNS5_1CILi128EEES8_NS7_ILi64EEEEEENS_10bfloat16_tEfNS_4arch4Sm80ELb1ELb0ELb1ELb0ELb0ELb0ELb0ELb0ELi2ELi4ELi4ELi4ELb0EEENS1_24CollectiveEpilogueBwdGQAISA_fSD_Li256ELb0ELb0EEENS1_25SingleTileBwdLPTSchedulerILb0ELi128ELb0EEEEEEEEEvNT_6ParamsE$_ZZN4cute6detail16composition_implINS_5tupleIJNS_1CILi8EEENS3_ILi2EEES5_S5_S4_S5_EEENS2_IJNS3_ILi1EEEiiiNS3_ILi72EEENS3_ILi512EEEEEENS2_IJNS3_ILi4EEES5_EEENS2_IJNS3_ILi16EEENS3_ILi8192EEEEEEEEDaRKT_RKT0_RKT1_RKT2_ENKUlRKT_RKT0_E_clISB_SD_EEDaSU_SX_,($_ZN7cutlass13device_kernelIN5flash19enable_sm80_to_sm89INS1_16FlashAttnBwdSm80INS1_25CollectiveMainloopBwdSm80ILi2ELi2EN4cute5tupleIJNS5_1CILi128EEES8_NS7_ILi64EEEEEENS_10bfloat16_tEfNS_4arch4Sm80ELb1ELb0ELb1ELb0ELb0ELb0ELb0ELb0ELi2ELi4ELi4ELi4ELb0EEENS1_24CollectiveEpilogueBwdGQAISA_fSD_Li256ELb0ELb0EEENS1_25SingleTileBwdLPTSchedulerILb0ELi128ELb0EEEEEEEEEvNT_6ParamsE$_ZZN4cute6detail16composition_implINS_5tupleIJNS_1CILi8EEENS3_ILi2EEES5_S5_S4_S5_EEENS2_IJNS3_ILi1EEEiiiNS3_ILi72EEENS3_ILi512EEEEEENS2_IJS5_S5_EEENS2_IJS7_S4_EEEEEDaRKT_RKT0_RKT1_RKT2_ENKUlRKT_RKT0_E_clIS5_S4_EEDaSR_SU_ - $_ZN7cutlass13device_kernelIN5flash19enable_sm80_to_sm89INS1_16FlashAttnBwdSm80INS1_25CollectiveMainloopBwdSm80ILi2ELi2EN4cute5tupleIJNS5_1CILi128EEES8_NS7_ILi64EEEEEENS_10bfloat16_tEfNS_4arch4Sm80ELb1ELb0ELb1ELb0ELb0ELb0ELb0ELb0ELi2ELi4ELi4ELi4ELb0EEENS1_24CollectiveEpilogueBwdGQAISA_fSD_Li256ELb0ELb0EEENS1_25SingleTileBwdLPTSchedulerILb0ELi128ELb0EEEEEEEEEvNT_6ParamsE$_ZZN4cute6detail16composition_implINS_5tupleIJNS_1CILi8EEENS3_ILi2EEES5_S5_S4_S5_EEENS2_IJNS3_ILi1EEEiiiNS3_ILi72EEENS3_ILi512EEEEEENS2_IJNS3_ILi4EEES5_EEENS2_IJNS3_ILi16EEENS3_ILi8192EEEEEEEEDaRKT_RKT0_RKT1_RKT2_ENKUlRKT_RKT0_E_clISB_SD_EEDaSU_SX_)
$_ZN7cutlass13device_kernelIN5flash19enable_sm80_to_sm89INS1_16FlashAttnBwdSm80INS1_25CollectiveMainloopBwdSm80ILi2ELi2EN4cute5tupleIJNS5_1CILi128EEES8_NS7_ILi64EEEEEENS_10bfloat16_tEfNS_4arch4Sm80ELb1ELb0ELb1ELb0ELb0ELb0ELb0ELb0ELi2ELi4ELi4ELi4ELb0EEENS1_24CollectiveEpilogueBwdGQAISA_fSD_Li256ELb0ELb0EEENS1_25SingleTileBwdLPTSchedulerILb0ELi128ELb0EEEEEEEEEvNT_6ParamsE$_ZZN4cute6detail16composition_implINS_5tupleIJNS_1CILi8EEENS3_ILi2EEES5_S5_S4_S5_EEENS2_IJNS3_ILi1EEEiiiNS3_ILi72EEENS3_ILi512EEEEEENS2_IJNS3_ILi4EEES5_EEENS2_IJNS3_ILi16EEENS3_ILi8192EEEEEEEEDaRKT_RKT0_RKT1_RKT2_ENKUlRKT_RKT0_E_clISB_SD_EEDaSU_SX_:
        /* <DEDUP_REMOVED lines=35> */
        .type           $_ZN7cutlass13device_kernelIN5flash19enable_sm80_to_sm89INS1_16FlashAttnBwdSm80INS1_25CollectiveMainloopBwdSm80ILi2ELi2EN4cute5tupleIJNS5_1CILi128EEES8_NS7_ILi64EEEEEENS_10bfloat16_tEfNS_4arch4Sm80ELb1ELb0ELb1ELb0ELb0ELb0ELb0ELb0ELi2ELi4ELi4ELi4ELb0EEENS1_24CollectiveEpilogueBwdGQAISA_fSD_Li256ELb0ELb0EEENS1_25SingleTileBwdLPTSchedulerILb0ELi128ELb0EEEEEEEEEvNT_6ParamsE$_ZZN4cute6detail16composition_implINS_5tupleIJNS_1CILi8EEENS3_ILi2EEES5_S5_S4_S5_EEENS2_IJNS3_ILi1EEEiiiNS3_ILi72EEENS3_ILi512EEEEEENS2_IJS5_S5_EEENS2_IJS7_S4_EEEEEDaRKT_RKT0_RKT1_RKT2_ENKUlRKT_RKT0_E_clIS5_S4_EEDaSR_SU_,@function
        .size           $_ZN7cutlass13device_kernelIN5flash19enable_sm80_to_sm89INS1_16FlashAttnBwdSm80INS1_25CollectiveMainloopBwdSm80ILi2ELi2EN4cute5tupleIJNS5_1CILi128EEES8_NS7_ILi64EEEEEENS_10bfloat16_tEfNS_4arch4Sm80ELb1ELb0ELb1ELb0ELb0ELb0ELb0ELb0ELi2ELi4ELi4ELi4ELb0EEENS1_24CollectiveEpilogueBwdGQAISA_fSD_Li256ELb0ELb0EEENS1_25SingleTileBwdLPTSchedulerILb0ELi128ELb0EEEEEEEEEvNT_6ParamsE$_ZZN4cute6detail16composition_implINS_5tupleIJNS_1CILi8EEENS3_ILi2EEES5_S5_S4_S5_EEENS2_IJNS3_ILi1EEEiiiNS3_ILi72EEENS3_ILi512EEEEEENS2_IJS5_S5_EEENS2_IJS7_S4_EEEEEDaRKT_RKT0_RKT1_RKT2_ENKUlRKT_RKT0_E_clIS5_S4_EEDaSR_SU_,($_ZN7cutlass13device_kernelIN5flash19enable_sm80_to_sm89INS1_16FlashAttnBwdSm80INS1_25CollectiveMainloopBwdSm80ILi2ELi2EN4cute5tupleIJNS5_1CILi128EEES8_NS7_ILi64EEEEEENS_10bfloat16_tEfNS_4arch4Sm80ELb1ELb0ELb1ELb0ELb0ELb0ELb0ELb0ELi2ELi4ELi4ELi4ELb0EEENS1_24CollectiveEpilogueBwdGQAISA_fSD_Li256ELb0ELb0EEENS1_25SingleTileBwdLPTSchedulerILb0ELi128ELb0EEEEEEEEEvNT_6ParamsE$_ZZN4cute6detail16composition_implINS_5tupleIJNS_1CILi8EEENS3_ILi2EEES5_S5_S4_S5_EEENS2_IJNS3_ILi1EEEiiiNS3_ILi72EEENS3_ILi512EEEEEENS2_IJS5_S5_S5_EEENS2_IJS7_S9_S4_EEEEEDaRKT_RKT0_RKT1_RKT2_ENKUlRKT_RKT0_E_clIS5_S4_EEDaSR_SU_ - $_ZN7cutlass13device_kernelIN5flash19enable_sm80_to_sm89INS1_16FlashAttnBwdSm80INS1_25CollectiveMainloopBwdSm80ILi2ELi2EN4cute5tupleIJNS5_1CILi128EEES8_NS7_ILi64EEEEEENS_10bfloat16_tEfNS_4arch4Sm80ELb1ELb0ELb1ELb0ELb0ELb0ELb0ELb0ELi2ELi4ELi4ELi4ELb0EEENS1_24CollectiveEpilogueBwdGQAISA_fSD_Li256ELb0ELb0EEENS1_25SingleTileBwdLPTSchedulerILb0ELi128ELb0EEEEEEEEEvNT_6ParamsE$_ZZN4cute6detail16composition_implINS_5tupleIJNS_1CILi8EEENS3_ILi2EEES5_S5_S4_S5_EEENS2_IJNS3_ILi1EEEiiiNS3_ILi72EEENS3_ILi512EEEEEENS2_IJS5_S5_EEENS2_IJS7_S4_EEEEEDaRKT_RKT0_RKT1_RKT2_ENKUlRKT_RKT0_E_clIS5_S4_EEDaSR_SU_)
$_ZN7cutlass13device_kernelIN5flash19enable_sm80_to_sm89INS1_16FlashAttnBwdSm80INS1_25CollectiveMainloopBwdSm80ILi2ELi2EN4cute5tupleIJNS5_1CILi128EEES8_NS7_ILi64EEEEEENS_10bfloat16_tEfNS_4arch4Sm80ELb1ELb0ELb1ELb0ELb0ELb0ELb0ELb0ELi2ELi4ELi4ELi4ELb0EEENS1_24CollectiveEpilogueBwdGQAISA_fSD_Li256ELb0ELb0EEENS1_25SingleTileBwdLPTSchedulerILb0ELi128ELb0EEEEEEEEEvNT_6ParamsE$_ZZN4cute6detail16composition_implINS_5tupleIJNS_1CILi8EEENS3_ILi2EEES5_S5_S4_S5_EEENS2_IJNS3_ILi1EEEiiiNS3_ILi72EEENS3_ILi512EEEEEENS2_IJS5_S5_EEENS2_IJS7_S4_EEEEEDaRKT_RKT0_RKT1_RKT2_ENKUlRKT_RKT0_E_clIS5_S4_EEDaSR_SU_:
        /* <DEDUP_REMOVED lines=15> */
[----:B-1---5:R-:W-:Y:S05]  /*dba0*/  CALL.REL.NOINC `($_ZN7cutlass13device_kernelIN5flash19enable_sm80_to_sm89INS1_16FlashAttnBwdSm80INS1_25CollectiveMainloopBwdSm80ILi2ELi2EN4cute5tupleIJNS5_1CILi128EEES8_NS7_ILi64EEEEEENS_10bfloat16_tEfNS_4arch4Sm80ELb1ELb0ELb1ELb0ELb0ELb0ELb0ELb0ELi2ELi4ELi4ELi4ELb0EEENS1_24CollectiveEpilogueBwdGQAISA_fSD_Li256ELb0ELb0EEENS1_25SingleTileBwdLPTSchedulerILb0ELi128ELb0EEEEEEEEEvNT_6ParamsE$_ZZN4cute6detail16composition_implINS_5tupleIJNS_1CILi8EEENS3_ILi2EEES5_S5_S4_S5_EEENS2_IJNS3_ILi1EEEiiiNS3_ILi72EEENS3_ILi512EEEEEES5_S4_EEDaRKT_RKT0_RKT1_RKT2_ENKUlRKT_T0_E_clINS2_IJNS2_IJEEEST_S5_S7_EEENS_17integral_constantIiLi1EEEEEDaSP_SQ_) ;  /* 0x0000066000007944 */ /* 0x022fea0003c00000 */
[----:B-----5:R2:W-:Y:S01]  /*dbb0*/  STL [R1+0x13b0], R2 ;  /* 0x0013b00201007387 */ /* 0x0205e20000100800 */
[----:B------:R-:W-:Y:S02]  /*dbc0*/  IADD3 R3, R5, 0x28, RZ ;  /* 0x0000002805037810 */ /* 0x000fe40007ffe0ff */
[----:B------:R-:W-:Y:S01]  /*dbd0*/  MOV R6, 0xdc00 ;  /* 0x0000dc0000067802 */ /* 0x000fe20000000f00 */
[----:B------:R2:W-:Y:S04]  /*dbe0*/  STL.64 [R1+0x13a8], R70 ;  /* 0x0013a84601007387 */ /* 0x0005e80000100a00 */
[----:B-12---:R-:W-:Y:S05]  /*dbf0*/  CALL.REL.NOINC `($_ZN7cutlass13device_kernelIN5flash19enable_sm80_to_sm89INS1_16FlashAttnBwdSm80INS1_25CollectiveMainloopBwdSm80ILi2ELi2EN4cute5tupleIJNS5_1CILi128EEES8_NS7_ILi64EEEEEENS_10bfloat16_tEfNS_4arch4Sm80ELb1ELb0ELb1ELb0ELb0ELb0ELb0ELb0ELi2ELi4ELi4ELi4ELb0EEENS1_24CollectiveEpilogueBwdGQAISA_fSD_Li256ELb0ELb0EEENS1_25SingleTileBwdLPTSchedulerILb0ELi128ELb0EEEEEEEEEvNT_6ParamsE$_ZZN4cute6detail16composition_implINS_5tupleIJNS_1CILi8EEENS3_ILi2EEES5_S5_S4_S5_EEENS2_IJNS3_ILi1EEEiiiNS3_ILi72EEENS3_ILi512EEEEEES5_S4_EEDaRKT_RKT0_RKT1_RKT2_ENKUlRKT_T0_E_clINS2_IJNS2_IJS5_EEENS2_IJiEEES7_S7_EEENS_17integral_constantIiLi2EEEEEDaSP_SQ_) ;  /* 0x000006e000007944 */ /* 0x006fea0003c00000 */
[----:B------:R-:W2:Y:S01]  /*dc00*/  LDL.64 R8, [R1+0x13a8] ;  /* 0x0013a80001087983 */ /* 0x000ea20000100a00 */
[----:B------:R-:W-:Y:S02]  /*dc10*/  IADD3 R3, R5, 0x18, RZ ;  /* 0x0000001805037810 */ /* 0x000fe40007ffe0ff */
[----:B------:R-:W-:Y:S01]  /*dc20*/  MOV R6, 0xdc60 ;  /* 0x0000dc6000067802 */ /* 0x000fe20000000f00 */
[----:B-----5:R3:W-:Y:S04]  /*dc30*/  STL [R1+0x13a0], R2 ;  /* 0x0013a00201007387 */ /* 0x0207e80000100800 */
[----:B--2---:R3:W-:Y:S02]  /*dc40*/  STL.64 [R1+0x1398], R8 ;  /* 0x0013980801007387 */ /* 0x0047e40000100a00 */
[----:B-1-3--:R-:W-:Y:S05]  /*dc50*/  CALL.REL.NOINC `($_ZN7cutlass13device_kernelIN5flash19enable_sm80_to_sm89INS1_16FlashAttnBwdSm80INS1_25CollectiveMainloopBwdSm80ILi2ELi2EN4cute5tupleIJNS5_1CILi128EEES8_NS7_ILi64EEEEEENS_10bfloat16_tEfNS_4arch4Sm80ELb1ELb0ELb1ELb0ELb0ELb0ELb0ELb0ELi2ELi4ELi4ELi4ELb0EEENS1_24CollectiveEpilogueBwdGQAISA_fSD_Li256ELb0ELb0EEENS1_25SingleTileBwdLPTSchedulerILb0ELi128ELb0EEEEEEEEEvNT_6ParamsE$_ZZN4cute6detail16composition_implINS_5tupleIJNS_1CILi8EEENS3_ILi2EEES5_S5_S4_S5_EEENS2_IJNS3_ILi1EEEiiiNS3_ILi72EEENS3_ILi512EEEEEES5_S4_EEDaRKT_RKT0_RKT1_RKT2_ENKUlRKT_T0_E_clINS2_IJNS2_IJS5_EEENS2_IJiEEES7_S7_EEENS_17integral_constantIiLi3EEEEEDaSP_SQ_) ;  /* 0x0000072000007944 */ /* 0x00afea0003c00000 */
[----:B------:R-:W2:Y:S01]  /*dc60*/  LDL.64 R8, [R1+0x1398] ;  /* 0x0013980001087983 */ /* 0x000ea20000100a00 */
[----:B------:R-:W-:-:S02]  /*dc70*/  IADD3 R3, R5, 0x8, RZ ;  /* 0x0000000805037810 */ /* 0x000fc40007ffe0ff */
[----:B------:R-:W-:Y:S01]  /*dc80*/  MOV R6, 0xdcc0 ;  /* 0x0000dcc000067802 */ /* 0x000fe20000000f00 */
[----:B-----5:R3:W-:Y:S04]  /*dc90*/  STL [R1+0x1390], R2 ;  /* 0x0013900201007387 */ /* 0x0207e80000100800 */
[----:B--2---:R3:W-:Y:S02]  /*dca0*/  STL.64 [R1+0x1388], R8 ;  /* 0x0013880801007387 */ /* 0x0047e40000100a00 */
[----:B-1-3--:R-:W-:Y:S05]  /*dcb0*/  CALL.REL.NOINC `($_ZN7cutlass13device_kernelIN5flash19enable_sm80_to_sm89INS1_16FlashAttnBwdSm80INS1_25CollectiveMainloopBwdSm80ILi2ELi2EN4cute5tupleIJNS5_1CILi128EEES8_NS7_ILi64EEEEEENS_10bfloat16_tEfNS_4arch4Sm80ELb1ELb0ELb1ELb0ELb0ELb0ELb0ELb0ELi2ELi4ELi4ELi4ELb0EEENS1_24CollectiveEpilogueBwdGQAISA_fSD_Li256ELb0ELb0EEENS1_25SingleTileBwdLPTSchedulerILb0ELi128ELb0EEEEEEEEEvNT_6ParamsE$_ZZN4cute6detail16composition_implINS_5tupleIJNS_1CILi8EEENS3_ILi2EEES5_S5_S4_S5_EEENS2_IJNS3_ILi1EEEiiiNS3_ILi72EEENS3_ILi512EEEEEES5_S4_EEDaRKT_RKT0_RKT1_RKT2_ENKUlRKT_T0_E_clINS2_IJNS2_IJS5_EEENS2_IJiEEES7_S7_EEENS_17integral_constantIiLi4EEEEEDaSP_SQ_) ;  /* 0x0000076000007944 */ /* 0x00afea0003c00000 */
[----:B------:R-:W-:Y:S02]  /*dcc0*/  MOV R2, R57 ;  /* 0x0000003900027202 */ /* 0x000fe40000000f00 */
[----:B------:R-:W-:Y:S02]  /*dcd0*/  MOV R6, 0xdcf0 ;  /* 0x0000dcf000067802 */ /* 0x000fe40000000f00 */
[----:B-1---5:R-:W-:Y:S05]  /*dce0*/  CALL.REL.NOINC `($_ZN7cutlass13device_kernelIN5flash19enable_sm80_to_sm89INS1_16FlashAttnBwdSm80INS1_25CollectiveMainloopBwdSm80ILi2ELi2EN4cute5tupleIJNS5_1CILi128EEES8_NS7_ILi64EEEEEENS_10bfloat16_tEfNS_4arch4Sm80ELb1ELb0ELb1ELb0ELb0ELb0ELb0ELb0ELi2ELi4ELi4ELi4ELb0EEENS1_24CollectiveEpilogueBwdGQAISA_fSD_Li256ELb0ELb0EEENS1_25SingleTileBwdLPTSchedulerILb0ELi128ELb0EEEEEEEEEvNT_6ParamsE$_ZN4cute5tupleIJNS_1CILi2EEEiEEC2ERKS2_RKi) ;  /* 0xffffcc3000007944 */ /* 0x022fea0003c3ffff */
[----:B------:R1:W5:Y:S01]  /*dcf0*/  LDL R2, [R1+0x13c8] ;  /* 0x0013c80001027983 */ /* 0x0003620000100800 */
[----:B------:R-:W-:-:S04]  /*dd00*/  MOV R63, 0x0 ;  /* 0x00000000003f7802 */ /* 0x000fc80000000f00 */
[----:B------:R-:W-:Y:S05]  /*dd10*/  RET.REL.NODEC R62 `(_ZN7cutlass13device_kernelIN5flash19enable_sm80_to_sm89INS1_16FlashAttnBwdSm80INS1_25CollectiveMainloopBwdSm80ILi2ELi2EN4cute5tupleIJNS5_1CILi128EEES8_NS7_ILi64EEEEEENS_10bfloat16_tEfNS_4arch4Sm80ELb1ELb0ELb1ELb0ELb0ELb0ELb0ELb0ELi2ELi4ELi4ELi4ELb0EEENS1_24CollectiveEpilogueBwdGQAISA_fSD_Li256ELb0ELb0EEENS1_25SingleTileBwdLPTSchedulerILb0ELi128ELb0EEEEEEEEEvNT_6ParamsE) ;  /* 0xffff22e03e007950 */ /* 0x000fea0003c3ffff */
        .type           $_ZN7cutlass13device_kernelIN5flash19enable_sm80_to_sm89INS1_16FlashAttnBwdSm80INS1_25CollectiveMainloopBwdSm80ILi2ELi2EN4cute5tupleIJNS5_1CILi128EEES8_NS7_ILi64EEEEEENS_10bfloat16_tEfNS_4arch4Sm80ELb1ELb0ELb1ELb0ELb0ELb0ELb0ELb0ELi2ELi4ELi4ELi4ELb0EEENS1_24CollectiveEpilogueBwdGQAISA_fSD_Li256ELb0ELb0EEENS1_25SingleTileBwdLPTSchedulerILb0ELi128ELb0EEEEEEEEEvNT_6ParamsE$_ZZN4cute6detail16composition_implINS_5tupleIJNS_1CILi8EEENS3_ILi2EEES5_S5_S4_S5_EEENS2_IJNS3_ILi1EEEiiiNS3_ILi72EEENS3_ILi512EEEEEENS2_IJS5_S5_S5_EEENS2_IJS7_S9_S4_EEEEEDaRKT_RKT0_RKT1_RKT2_ENKUlRKT_RKT0_E_clIS5_S4_EEDaSR_SU_,@function
        .size           $_ZN7cutlass13device_kernelIN5flash19enable_sm80_to_sm89INS1_16FlashAttnBwdSm80INS1_25CollectiveMainloopBwdSm80ILi2ELi2EN4cute5tupleIJNS5_1CILi128EEES8_NS7_ILi64EEEEEENS_10bfloat16_tEfNS_4arch4Sm80ELb1ELb0ELb1ELb0ELb0ELb0ELb0ELb0ELi2ELi4ELi4ELi4ELb0EEENS1_24CollectiveEpilogueBwdGQAISA_fSD_Li256ELb0ELb0EEENS1_25SingleTileBwdLPTSchedulerILb0ELi128ELb0EEEEEEEEEvNT_6ParamsE$_ZZN4cute6detail16composition_implINS_5tupleIJNS_1CILi8EEENS3_ILi2EEES5_S5_S4_S5_EEENS2_IJNS3_ILi1EEEiiiNS3_ILi72EEENS3_ILi512EEEEEENS2_IJS5_S5_S5_EEENS2_IJS7_S9_S4_EEEEEDaRKT_RKT0_RKT1_RKT2_ENKUlRKT_RKT0_E_clIS5_S4_EEDaSR_SU_,($_ZN7cutlass13device_kernelIN5flash19enable_sm80_to_sm89INS1_16FlashAttnBwdSm80INS1_25CollectiveMainloopBwdSm80ILi2ELi2EN4cute5tupleIJNS5_1CILi128EEES8_NS7_ILi64EEEEEENS_10bfloat16_tEfNS_4arch4Sm80ELb1ELb0ELb1ELb0ELb0ELb0ELb0ELb0ELi2ELi4ELi4ELi4ELb0EEENS1_24CollectiveEpilogueBwdGQAISA_fSD_Li256ELb0ELb0EEENS1_25SingleTileBwdLPTSchedulerILb0ELi128ELb0EEEEEEEEEvNT_6ParamsE$_ZZN4cute6detail16composition_implINS_5tupleIJNS_1CILi8EEENS3_ILi2EEES5_S5_S4_S5_EEENS2_IJNS3_ILi1EEEiiiNS3_ILi72EEENS3_ILi512EEEEEENS3_ILi4EEENS3_ILi16EEEEEDaRKT_RKT0_RKT1_RKT2_ENKUlRKT_T0_E_clINS2_IJNS2_IJEEESV_SB_S7_EEENS_17integral_constantIiLi2EEEEEDaSR_SS_ - $_ZN7cutlass13device_kernelIN5flash19enable_sm80_to_sm89INS1_16FlashAttnBwdSm80INS1_25CollectiveMainloopBwdSm80ILi2ELi2EN4cute5tupleIJNS5_1CILi128EEES8_NS7_ILi64EEEEEENS_10bfloat16_tEfNS_4arch4Sm80ELb1ELb0ELb1ELb0ELb0ELb0ELb0ELb0ELi2ELi4ELi4ELi4ELb0EEENS1_24CollectiveEpilogueBwdGQAISA_fSD_Li256ELb0ELb0EEENS1_25SingleTileBwdLPTSchedulerILb0ELi128ELb0EEEEEEEEEvNT_6ParamsE$_ZZN4cute6detail16composition_implINS_5tupleIJNS_1CILi8EEENS3_ILi2EEES5_S5_S4_S5_EEENS2_IJNS3_ILi1EEEiiiNS3_ILi72EEENS3_ILi512EEEEEENS2_IJS5_S5_S5_EEENS2_IJS7_S9_S4_EEEEEDaRKT_RKT0_RKT1_RKT2_ENKUlRKT_RKT0_E_clIS5_S4_EEDaSR_SU_)
$_ZN7cutlass13device_kernelIN5flash19enable_sm80_to_sm89INS1_16FlashAttnBwdSm80INS1_25CollectiveMainloopBwdSm80ILi2ELi2EN4cute5tupleIJNS5_1CILi128EEES8_NS7_ILi64EEEEEENS_10bfloat16_tEfNS_4arch4Sm80ELb1ELb0ELb1ELb0ELb0ELb0ELb0ELb0ELi2ELi4ELi4ELi4ELb0EEENS1_24CollectiveEpilogueBwdGQAISA_fSD_Li256ELb0ELb0EEENS1_25SingleTileBwdLPTSchedulerILb0ELi128ELb0EEEEEEEEEvNT_6ParamsE$_ZZN4cute6detail16composition_implINS_5tupleIJNS_1CILi8EEENS3_ILi2EEES5_S5_S4_S5_EEENS2_IJNS3_ILi1EEEiiiNS3_ILi72EEENS3_ILi512EEEEEENS2_IJS5_S5_S5_EEENS2_IJS7_S9_S4_EEEEEDaRKT_RKT0_RKT1_RKT2_ENKUlRKT_RKT0_E_clIS5_S4_EEDaSR_SU_:
        /* <DEDUP_REMOVED lines=37> */
[----:B------:R-:W-:Y:S02]  /*df70*/  MOV R4, R10 ;  /* 0x0000000a00047202 */ /* 0x000fe40000000f00 */
[----:B------:R-:W-:-:S04]  /*df80*/  MOV R5, 0x0 ;  /* 0x0000000000057802 */ /* 0x000fc80000000f00 */
[----:B------:R-:W-:Y:S05]  /*df90*/  RET.REL.NODEC R4 `(_ZN7cutlass13device_kernelIN5flash19enable_sm80_to_sm89INS1_16FlashAttnBwdSm80INS1_25CollectiveMainloopBwdSm80ILi2ELi2EN4cute5tupleIJNS5_1CILi128EEES8_NS7_ILi64EEEEEENS_10bfloat16_tEfNS_4arch4Sm80ELb1ELb0ELb1ELb0ELb0ELb0ELb0ELb0ELi2ELi4ELi4ELi4ELb0EEENS1_24CollectiveEpilogueBwdGQAISA_fSD_Li256ELb0ELb0EEENS1_25SingleTileBwdLPTSchedulerILb0ELi128ELb0EEEEEEEEEvNT_6ParamsE) ;  /* 0xffff206004007950 */ /* 0x000fea0003c3ffff */
        .type           $_ZN7cutlass13device_kernelIN5flash19enable_sm80_to_sm89INS1_16FlashAttnBwdSm80INS1_25CollectiveMainloopBwdSm80ILi2ELi2EN4cute5tupleIJNS5_1CILi128EEES8_NS7_ILi64EEEEEENS_10bfloat16_tEfNS_4arch4Sm80ELb1ELb0ELb1ELb0ELb0ELb0ELb0ELb0ELi2ELi4ELi4ELi4ELb0EEENS1_24CollectiveEpilogueBwdGQAISA_fSD_Li256ELb0ELb0EEENS1_25SingleTileBwdLPTSchedulerILb0ELi128ELb0EEEEEEEEEvNT_6ParamsE$_ZZN4cute6detail16composition_implINS_5tupleIJNS_1CILi8EEENS3_ILi2EEES5_S5_S4_S5_EEENS2_IJNS3_ILi1EEEiiiNS3_ILi72EEENS3_ILi512EEEEEENS3_ILi4EEENS3_ILi16EEEEEDaRKT_RKT0_RKT1_RKT2_ENKUlRKT_T0_E_clINS2_IJNS2_IJEEESV_SB_S7_EEENS_17integral_constantIiLi2EEEEEDaSR_SS_,@function
        .size           $_ZN7cutlass13device_kernelIN5flash19enable_sm80_to_sm89INS1_16FlashAttnBwdSm80INS1_25CollectiveMainloopBwdSm80ILi2ELi2EN4cute5tupleIJNS5_1CILi128EEES8_NS7_ILi64EEEEEENS_10bfloat16_tEfNS_4arch4Sm80ELb1ELb0ELb1ELb0ELb0ELb0ELb0ELb0ELi2ELi4ELi4ELi4ELb0EEENS1_24CollectiveEpilogueBwdGQAISA_fSD_Li256ELb0ELb0EEENS1_25SingleTileBwdLPTSchedulerILb0ELi128ELb0EEEEEEEEEvNT_6ParamsE$_ZZN4cute6detail16composition_implINS_5tupleIJNS_1CILi8EEENS3_ILi2EEES5_S5_S4_S5_EEENS2_IJNS3_ILi1EEEiiiNS3_ILi72EEENS3_ILi512EEEEEENS3_ILi4EEENS3_ILi16EEEEEDaRKT_RKT0_RKT1_RKT2_ENKUlRKT_T0_E_clINS2_IJNS2_IJEEESV_SB_S7_EEENS_17integral_constantIiLi2EEEEEDaSR_SS_,($_ZN7cutlass13device_kernelIN5flash19enable_sm80_to_sm89INS1_16FlashAttnBwdSm80INS1_25CollectiveMainloopBwdSm80ILi2ELi2EN4cute5tupleIJNS5_1CILi128EEES8_NS7_ILi64EEEEEENS_10bfloat16_tEfNS_4arch4Sm80ELb1ELb0ELb1ELb0ELb0ELb0ELb0ELb0ELi2ELi4ELi4ELi4ELb0EEENS1_24CollectiveEpilogueBwdGQAISA_fSD_Li256ELb0ELb0EEENS1_25SingleTileBwdLPTSchedulerILb0ELi128ELb0EEEEEEEEEvNT_6ParamsE$_ZZN4cute6detail16composition_implINS_5tupleIJNS_1CILi8EEENS3_ILi2EEES5_S5_S4_S5_EEENS2_IJNS3_ILi1EEEiiiNS3_ILi72EEENS3_ILi512EEEEEENS3_ILi4EEENS3_ILi16EEEEEDaRKT_RKT0_RKT1_RKT2_ENKUlRKT_T0_E_clINS2_IJNS2_IJS5_EEENS2_IJiEEES5_S7_EEENS_17integral_constantIiLi3EEEEEDaSR_SS_ - $_ZN7cutlass13device_kernelIN5flash19enable_sm80_to_sm89INS1_16FlashAttnBwdSm80INS1_25CollectiveMainloopBwdSm80ILi2ELi2EN4cute5tupleIJNS5_1CILi128EEES8_NS7_ILi64EEEEEENS_10bfloat16_tEfNS_4arch4Sm80ELb1ELb0ELb1ELb0ELb0ELb0ELb0ELb0ELi2ELi4ELi4ELi4ELb0EEENS1_24CollectiveEpilogueBwdGQAISA_fSD_Li256ELb0ELb0EEENS1_25SingleTileBwdLPTSchedulerILb0ELi128ELb0EEEEEEEEEvNT_6ParamsE$_ZZN4cute6detail16composition_implINS_5tupleIJNS_1CILi8EEENS3_ILi2EEES5_S5_S4_S5_EEENS2_IJNS3_ILi1EEEiiiNS3_ILi72EEENS3_ILi512EEEEEENS3_ILi4EEENS3_ILi16EEEEEDaRKT_RKT0_RKT1_RKT2_ENKUlRKT_T0_E_clINS2_IJNS2_IJEEESV_SB_S7_EEENS_17integral_constantIiLi2EEEEEDaSR_SS_)
$_ZN7cutlass13device_kernelIN5flash19enable_sm80_to_sm89INS1_16FlashAttnBwdSm80INS1_25CollectiveMainloopBwdSm80ILi2ELi2EN4cute5tupleIJNS5_1CILi128EEES8_NS7_ILi64EEEEEENS_10bfloat16_tEfNS_4arch4Sm80ELb1ELb0ELb1ELb0ELb0ELb0ELb0ELb0ELi2ELi4ELi4ELi4ELb0EEENS1_24CollectiveEpilogueBwdGQAISA_fSD_Li256ELb0ELb0EEENS1_25SingleTileBwdLPTSchedulerILb0ELi128ELb0EEEEEEEEEvNT_6ParamsE$_ZZN4cute6detail16composition_implINS_5tupleIJNS_1CILi8EEENS3_ILi2EEES5_S5_S4_S5_EEENS2_IJNS3_ILi1EEEiiiNS3_ILi72EEENS3_ILi512EEEEEENS3_ILi4EEENS3_ILi16EEEEEDaRKT_RKT0_RKT1_RKT2_ENKUlRKT_T0_E_clINS2_IJNS2_IJEEESV_SB_S7_EEENS_17integral_constantIiLi2EEEEEDaSR_SS_:
        /* <DEDUP_REMOVED lines=13> */
        .type           $_ZN7cutlass13device_kernelIN5flash19enable_sm80_to_sm89INS1_16FlashAttnBwdSm80INS1_25CollectiveMainloopBwdSm80ILi2ELi2EN4cute5tupleIJNS5_1CILi128EEES8_NS7_ILi64EEEEEENS_10bfloat16_tEfNS_4arch4Sm80ELb1ELb0ELb1ELb0ELb0ELb0ELb0ELb0ELi2ELi4ELi4ELi4ELb0EEENS1_24CollectiveEpilogueBwdGQAISA_fSD_Li256ELb0ELb0EEENS1_25SingleTileBwdLPTSchedulerILb0ELi128ELb0EEEEEEEEEvNT_6ParamsE$_ZZN4cute6detail16composition_implINS_5tupleIJNS_1CILi8EEENS3_ILi2EEES5_S5_S4_S5_EEENS2_IJNS3_ILi1EEEiiiNS3_ILi72EEENS3_ILi512EEEEEENS3_ILi4EEENS3_ILi16EEEEEDaRKT_RKT0_RKT1_RKT2_ENKUlRKT_T0_E_clINS2_IJNS2_IJS5_EEENS2_IJiEEES5_S7_EEENS_17integral_constantIiLi3EEEEEDaSR_SS_,@function
        .size           $_ZN7cutlass13device_kernelIN5flash19enable_sm80_to_sm89INS1_16FlashAttnBwdSm80INS1_25CollectiveMainloopBwdSm80ILi2ELi2EN4cute5tupleIJNS5_1CILi128EEES8_NS7_ILi64EEEEEENS_10bfloat16_tEfNS_4arch4Sm80ELb1ELb0ELb1ELb0ELb0ELb0ELb0ELb0ELi2ELi4ELi4ELi4ELb0EEENS1_24CollectiveEpilogueBwdGQAISA_fSD_Li256ELb0ELb0EEENS1_25SingleTileBwdLPTSchedulerILb0ELi128ELb0EEEEEEEEEvNT_6ParamsE$_ZZN4cute6detail16composition_implINS_5tupleIJNS_1CILi8EEENS3_ILi2EEES5_S5_S4_S5_EEENS2_IJNS3_ILi1EEEiiiNS3_ILi72EEENS3_ILi512EEEEEENS3_ILi4EEENS3_ILi16EEEEEDaRKT_RKT0_RKT1_RKT2_ENKUlRKT_T0_E_clINS2_IJNS2_IJS5_EEENS2_IJiEEES5_S7_EEENS_17integral_constantIiLi3EEEEEDaSR_SS_,($_ZN7cutlass13device_kernelIN5flash19enable_sm80_to_sm89INS1_16FlashAttnBwdSm80INS1_25CollectiveMainloopBwdSm80ILi2ELi2EN4cute5tupleIJNS5_1CILi128EEES8_NS7_ILi64EEEEEENS_10bfloat16_tEfNS_4arch4Sm80ELb1ELb0ELb1ELb0ELb0ELb0ELb0ELb0ELi2ELi4ELi4ELi4ELb0EEENS1_24CollectiveEpilogueBwdGQAISA_fSD_Li256ELb0ELb0EEENS1_25SingleTileBwdLPTSchedulerILb0ELi128ELb0EEEEEEEEEvNT_6ParamsE$_ZZN4cute6detail16composition_implINS_5tupleIJNS_1CILi8EEENS3_ILi2EEES5_S5_S4_S5_EEENS2_IJNS3_ILi1EEEiiiNS3_ILi72EEENS3_ILi512EEEEEENS3_ILi4EEENS3_ILi16EEEEEDaRKT_RKT0_RKT1_RKT2_ENKUlRKT_T0_E_clINS2_IJNS2_IJS5_S5_EEENS2_IJiiEEES7_S7_EEENS_17integral_constantIiLi4EEEEEDaSR_SS_ - $_ZN7cutlass13device_kernelIN5flash19enable_sm80_to_sm89INS1_16FlashAttnBwdSm80INS1_25CollectiveMainloopBwdSm80ILi2ELi2EN4cute5tupleIJNS5_1CILi128EEES8_NS7_ILi64EEEEEENS_10bfloat16_tEfNS_4arch4Sm80ELb1ELb0ELb1ELb0ELb0ELb0ELb0ELb0ELi2ELi4ELi4ELi4ELb0EEENS1_24CollectiveEpilogueBwdGQAISA_fSD_Li256ELb0ELb0EEENS1_25SingleTileBwdLPTSchedulerILb0ELi128ELb0EEEEEEEEEvNT_6ParamsE$_ZZN4cute6detail16composition_implINS_5tupleIJNS_1CILi8EEENS3_ILi2EEES5_S5_S4_S5_EEENS2_IJNS3_ILi1EEEiiiNS3_ILi72EEENS3_ILi512EEEEEENS3_ILi4EEENS3_ILi16EEEEEDaRKT_RKT0_RKT1_RKT2_ENKUlRKT_T0_E_clINS2_IJNS2_IJS5_EEENS2_IJiEEES5_S7_EEENS_17integral_constantIiLi3EEEEEDaSR_SS_)
$_ZN7cutlass13device_kernelIN5flash19enable_sm80_to_sm89INS1_16FlashAttnBwdSm80INS1_25CollectiveMainloopBwdSm80ILi2ELi2EN4cute5tupleIJNS5_1CILi128EEES8_NS7_ILi64EEEEEENS_10bfloat16_tEfNS_4arch4Sm80ELb1ELb0ELb1ELb0ELb0ELb0ELb0ELb0ELi2ELi4ELi4ELi4ELb0EEENS1_24CollectiveEpilogueBwdGQAISA_fSD_Li256ELb0ELb0EEENS1_25SingleTileBwdLPTSchedulerILb0ELi128ELb0EEEEEEEEEvNT_6ParamsE$_ZZN4cute6detail16composition_implINS_5tupleIJNS_1CILi8EEENS3_ILi2EEES5_S5_S4_S5_EEENS2_IJNS3_ILi1EEEiiiNS3_ILi72EEENS3_ILi512EEEEEENS3_ILi4EEENS3_ILi16EEEEEDaRKT_RKT0_RKT1_RKT2_ENKUlRKT_T0_E_clINS2_IJNS2_IJS5_EEENS2_IJiEEES5_S7_EEENS_17integral_constantIiLi3EEEEEDaSR_SS_:
        /* <DEDUP_REMOVED lines=13> */
[----:B------:R-:W-:Y:S02]  /*e140*/  MOV R4, R70 ;  /* 0x0000004600047202 */ /* 0x000fe40000000f00 */
[----:B------:R-:W-:-:S04]  /*e150*/  MOV R5, 0x0 ;  /* 0x0000000000057802 */ /* 0x000fc80000000f00 */
[----:B------:R-:W-:Y:S05]  /*e160*/  RET.REL.NODEC R4 `(_ZN7cutlass13device_kernelIN5flash19enable_sm80_to_sm89INS1_16FlashAttnBwdSm80INS1_25CollectiveMainloopBwdSm80ILi2ELi2EN4cute5tupleIJNS5_1CILi128EEES8_NS7_ILi64EEEEEENS_10bfloat16_tEfNS_4arch4Sm80ELb1ELb0ELb1ELb0ELb0ELb0ELb0ELb0ELi2ELi4ELi4ELi4ELb0EEENS1_24CollectiveEpilogueBwdGQAISA_fSD_Li256ELb0ELb0EEENS1_25SingleTileBwdLPTSchedulerILb0ELi128ELb0EEEEEEEEEvNT_6ParamsE) ;  /* 0xffff1e9004007950 */ /* 0x000fea0003c3ffff */
        .type           $_ZN7cutlass13device_kernelIN5flash19enable_sm80_to_sm89INS1_16FlashAttnBwdSm80INS1_25CollectiveMainloopBwdSm80ILi2ELi2EN4cute5tupleIJNS5_1CILi128EEES8_NS7_ILi64EEEEEENS_10bfloat16_tEfNS_4arch4Sm80ELb1ELb0ELb1ELb0ELb0ELb0ELb0ELb0ELi2ELi4ELi4ELi4ELb0EEENS1_24CollectiveEpilogueBwdGQAISA_fSD_Li256ELb0ELb0EEENS1_25SingleTileBwdLPTSchedulerILb0ELi128ELb0EEEEEEEEEvNT_6ParamsE$_ZZN4cute6detail16composition_implINS_5tupleIJNS_1CILi8EEENS3_ILi2EEES5_S5_S4_S5_EEENS2_IJNS3_ILi1EEEiiiNS3_ILi72EEENS3_ILi512EEEEEENS3_ILi4EEENS3_ILi16EEEEEDaRKT_RKT0_RKT1_RKT2_ENKUlRKT_T0_E_clINS2_IJNS2_IJS5_S5_EEENS2_IJiiEEES7_S7_EEENS_17integral_constantIiLi4EEEEEDaSR_SS_,@function
        .size           $_ZN7cutlass13device_kernelIN5flash19enable_sm80_to_sm89INS1_16FlashAttnBwdSm80INS1_25CollectiveMainloopBwdSm80ILi2ELi2EN4cute5tupleIJNS5_1CILi128EEES8_NS7_ILi64EEEEEENS_10bfloat16_tEfNS_4arch4Sm80ELb1ELb0ELb1ELb0ELb0ELb0ELb0ELb0ELi2ELi4ELi4ELi4ELb0EEENS1_24CollectiveEpilogueBwdGQAISA_fSD_Li256ELb0ELb0EEENS1_25SingleTileBwdLPTSchedulerILb0ELi128ELb0EEEEEEEEEvNT_6ParamsE$_ZZN4cute6detail16composition_implINS_5tupleIJNS_1CILi8EEENS3_ILi2EEES5_S5_S4_S5_EEENS2_IJNS3_ILi1EEEiiiNS3_ILi72EEENS3_ILi512EEEEEENS3_ILi4EEENS3_ILi16EEEEEDaRKT_RKT0_RKT1_RKT2_ENKUlRKT_T0_E_clINS2_IJNS2_IJS5_S5_EEENS2_IJiiEEES7_S7_EEENS_17integral_constantIiLi4EEEEEDaSR_SS_,($_ZN7cutlass13device_kernelIN5flash19enable_sm80_to_sm89INS1_16FlashAttnBwdSm80INS1_25CollectiveMainloopBwdSm80ILi2ELi2EN4cute5tupleIJNS5_1CILi128EEES8_NS7_ILi64EEEEEENS_10bfloat16_tEfNS_4arch4Sm80ELb1ELb0ELb1ELb0ELb0ELb0ELb0ELb0ELi2ELi4ELi4ELi4ELb0EEENS1_24CollectiveEpilogueBwdGQAISA_fSD_Li256ELb0ELb0EEENS1_25SingleTileBwdLPTSchedulerILb0ELi128ELb0EEEEEEEEEvNT_6ParamsE$_ZZN4cute6detail16composition_implINS_5tupleIJNS_1CILi8EEENS3_ILi2EEES5_S5_S4_S5_EEENS2_IJNS3_ILi1EEEiiiNS3_ILi72EEENS3_ILi512EEEEEES5_S4_EEDaRKT_RKT0_RKT1_RKT2_ENKUlRKT_T0_E_clINS2_IJNS2_IJEEEST_S5_S7_EEENS_17integral_constantIiLi1EEEEEDaSP_SQ_ - $_ZN7cutlass13device_kernelIN5flash19enable_sm80_to_sm89INS1_16FlashAttnBwdSm80INS1_25CollectiveMainloopBwdSm80ILi2ELi2EN4cute5tupleIJNS5_1CILi128EEES8_NS7_ILi64EEEEEENS_10bfloat16_tEfNS_4arch4Sm80ELb1ELb0ELb1ELb0ELb0ELb0ELb0ELb0ELi2ELi4ELi4ELi4ELb0EEENS1_24CollectiveEpilogueBwdGQAISA_fSD_Li256ELb0ELb0EEENS1_25SingleTileBwdLPTSchedulerILb0ELi128ELb0EEEEEEEEEvNT_6ParamsE$_ZZN4cute6detail16composition_implINS_5tupleIJNS_1CILi8EEENS3_ILi2EEES5_S5_S4_S5_EEENS2_IJNS3_ILi1EEEiiiNS3_ILi72EEENS3_ILi512EEEEEENS3_ILi4EEENS3_ILi16EEEEEDaRKT_RKT0_RKT1_RKT2_ENKUlRKT_T0_E_clINS2_IJNS2_IJS5_S5_EEENS2_IJiiEEES7_S7_EEENS_17integral_constantIiLi4EEEEEDaSR_SS_)
$_ZN7cutlass13device_kernelIN5flash19enable_sm80_to_sm89INS1_16FlashAttnBwdSm80INS1_25CollectiveMainloopBwdSm80ILi2ELi2EN4cute5tupleIJNS5_1CILi128EEES8_NS7_ILi64EEEEEENS_10bfloat16_tEfNS_4arch4Sm80ELb1ELb0ELb1ELb0ELb0ELb0ELb0ELb0ELi2ELi4ELi4ELi4ELb0EEENS1_24CollectiveEpilogueBwdGQAISA_fSD_Li256ELb0ELb0EEENS1_25SingleTileBwdLPTSchedulerILb0ELi128ELb0EEEEEEEEEvNT_6ParamsE$_ZZN4cute6detail16composition_implINS_5tupleIJNS_1CILi8EEENS3_ILi2EEES5_S5_S4_S5_EEENS2_IJNS3_ILi1EEEiiiNS3_ILi72EEENS3_ILi512EEEEEENS3_ILi4EEENS3_ILi16EEEEEDaRKT_RKT0_RKT1_RKT2_ENKUlRKT_T0_E_clINS2_IJNS2_IJS5_S5_EEENS2_IJiiEEES7_S7_EEENS_17integral_constantIiLi4EEEEEDaSR_SS_:
        /* <DEDUP_REMOVED lines=10> */
        .type           $_ZN7cutlass13device_kernelIN5flash19enable_sm80_to_sm89INS1_16FlashAttnBwdSm80INS1_25CollectiveMainloopBwdSm80ILi2ELi2EN4cute5tupleIJNS5_1CILi128EEES8_NS7_ILi64EEEEEENS_10bfloat16_tEfNS_4arch4Sm80ELb1ELb0ELb1ELb0ELb0ELb0ELb0ELb0ELi2ELi4ELi4ELi4ELb0EEENS1_24CollectiveEpilogueBwdGQAISA_fSD_Li256ELb0ELb0EEENS1_25SingleTileBwdLPTSchedulerILb0ELi128ELb0EEEEEEEEEvNT_6ParamsE$_ZZN4cute6detail16composition_implINS_5tupleIJNS_1CILi8EEENS3_ILi2EEES5_S5_S4_S5_EEENS2_IJNS3_ILi1EEEiiiNS3_ILi72EEENS3_ILi512EEEEEES5_S4_EEDaRKT_RKT0_RKT1_RKT2_ENKUlRKT_T0_E_clINS2_IJNS2_IJEEEST_S5_S7_EEENS_17integral_constantIiLi1EEEEEDaSP_SQ_,@function
        .size           $_ZN7cutlass13device_kernelIN5flash19enable_sm80_to_sm89INS1_16FlashAttnBwdSm80INS1_25CollectiveMainloopBwdSm80ILi2ELi2EN4cute5tupleIJNS5_1CILi128EEES8_NS7_ILi64EEEEEENS_10bfloat16_tEfNS_4arch4Sm80ELb1ELb0ELb1ELb0ELb0ELb0ELb0ELb0ELi2ELi4ELi4ELi4ELb0EEENS1_24CollectiveEpilogueBwdGQAISA_fSD_Li256ELb0ELb0EEENS1_25SingleTileBwdLPTSchedulerILb0ELi128ELb0EEEEEEEEEvNT_6ParamsE$_ZZN4cute6detail16composition_implINS_5tupleIJNS_1CILi8EEENS3_ILi2EEES5_S5_S4_S5_EEENS2_IJNS3_ILi1EEEiiiNS3_ILi72EEENS3_ILi512EEEEEES5_S4_EEDaRKT_RKT0_RKT1_RKT2_ENKUlRKT_T0_E_clINS2_IJNS2_IJEEEST_S5_S7_EEENS_17integral_constantIiLi1EEEEEDaSP_SQ_,($_ZN7cutlass13device_kernelIN5flash19enable_sm80_to_sm89INS1_16FlashAttnBwdSm80INS1_25CollectiveMainloopBwdSm80ILi2ELi2EN4cute5tupleIJNS5_1CILi128EEES8_NS7_ILi64EEEEEENS_10bfloat16_tEfNS_4arch4Sm80ELb1ELb0ELb1ELb0ELb0ELb0ELb0ELb0ELi2ELi4ELi4ELi4ELb0EEENS1_24CollectiveEpilogueBwdGQAISA_fSD_Li256ELb0ELb0EEENS1_25SingleTileBwdLPTSchedulerILb0ELi128ELb0EEEEEEEEEvNT_6ParamsE$_ZZN4cute6detail16composition_implINS_5tupleIJNS_1CILi8EEENS3_ILi2EEES5_S5_S4_S5_EEENS2_IJNS3_ILi1EEEiiiNS3_ILi72EEENS3_ILi512EEEEEES5_S4_EEDaRKT_RKT0_RKT1_RKT2_ENKUlRKT_T0_E_clINS2_IJNS2_IJS5_EEENS2_IJiEEES7_S7_EEENS_17integral_constantIiLi2EEEEEDaSP_SQ_ - $_ZN7cutlass13device_kernelIN5flash19enable_sm80_to_sm89INS1_16FlashAttnBwdSm80INS1_25CollectiveMainloopBwdSm80ILi2ELi2EN4cute5tupleIJNS5_1CILi128EEES8_NS7_ILi64EEEEEENS_10bfloat16_tEfNS_4arch4Sm80ELb1ELb0ELb1ELb0ELb0ELb0ELb0ELb0ELi2ELi4ELi4ELi4ELb0EEENS1_24CollectiveEpilogueBwdGQAISA_fSD_Li256ELb0ELb0EEENS1_25SingleTileBwdLPTSchedulerILb0ELi128ELb0EEEEEEEEEvNT_6ParamsE$_ZZN4cute6detail16composition_implINS_5tupleIJNS_1CILi8EEENS3_ILi2EEES5_S5_S4_S5_EEENS2_IJNS3_ILi1EEEiiiNS3_ILi72EEENS3_ILi512EEEEEES5_S4_EEDaRKT_RKT0_RKT1_RKT2_ENKUlRKT_T0_E_clINS2_IJNS2_IJEEEST_S5_S7_EEENS_17integral_constantIiLi1EEEEEDaSP_SQ_)
$_ZN7cutlass13device_kernelIN5flash19enable_sm80_to_sm89INS1_16FlashAttnBwdSm80INS1_25CollectiveMainloopBwdSm80ILi2ELi2EN4cute5tupleIJNS5_1CILi128EEES8_NS7_ILi64EEEEEENS_10bfloat16_tEfNS_4arch4Sm80ELb1ELb0ELb1ELb0ELb0ELb0ELb0ELb0ELi2ELi4ELi4ELi4ELb0EEENS1_24CollectiveEpilogueBwdGQAISA_fSD_Li256ELb0ELb0EEENS1_25SingleTileBwdLPTSchedulerILb0ELi128ELb0EEEEEEEEEvNT_6ParamsE$_ZZN4cute6detail16composition_implINS_5tupleIJNS_1CILi8EEENS3_ILi2EEES5_S5_S4_S5_EEENS2_IJNS3_ILi1EEEiiiNS3_ILi72EEENS3_ILi512EEEEEES5_S4_EEDaRKT_RKT0_RKT1_RKT2_ENKUlRKT_T0_E_clINS2_IJNS2_IJEEEST_S5_S7_EEENS_17integral_constantIiLi1EEEEEDaSP_SQ_:
        /* <DEDUP_REMOVED lines=10> */
[----:B------:R-:W-:Y:S02]  /*e2b0*/  MOV R8, R6 ;  /* 0x0000000600087202 */ /* 0x000fe40000000f00 */
[----:B------:R-:W-:-:S04]  /*e2c0*/  MOV R9, 0x0 ;  /* 0x0000000000097802 */ /* 0x000fc80000000f00 */
[----:B------:R-:W-:Y:S05]  /*e2d0*/  RET.REL.NODEC R8 `(_ZN7cutlass13device_kernelIN5flash19enable_sm80_to_sm89INS1_16FlashAttnBwdSm80INS1_25CollectiveMainloopBwdSm80ILi2ELi2EN4cute5tupleIJNS5_1CILi128EEES8_NS7_ILi64EEEEEENS_10bfloat16_tEfNS_4arch4Sm80ELb1ELb0ELb1ELb0ELb0ELb0ELb0ELb0ELi2ELi4ELi4ELi4ELb0EEENS1_24CollectiveEpilogueBwdGQAISA_fSD_Li256ELb0ELb0EEENS1_25SingleTileBwdLPTSchedulerILb0ELi128ELb0EEEEEEEEEvNT_6ParamsE) ;  /* 0xffff1d2008007950 */ /* 0x000fea0003c3ffff */
        .type           $_ZN7cutlass13device_kernelIN5flash19enable_sm80_to_sm89INS1_16FlashAttnBwdSm80INS1_25CollectiveMainloopBwdSm80ILi2ELi2EN4cute5tupleIJNS5_1CILi128EEES8_NS7_ILi64EEEEEENS_10bfloat16_tEfNS_4arch4Sm80ELb1ELb0ELb1ELb0ELb0ELb0ELb0ELb0ELi2ELi4ELi4ELi4ELb0EEENS1_24CollectiveEpilogueBwdGQAISA_fSD_Li256ELb0ELb0EEENS1_25SingleTileBwdLPTSchedulerILb0ELi128ELb0EEEEEEEEEvNT_6ParamsE$_ZZN4cute6detail16composition_implINS_5tupleIJNS_1CILi8EEENS3_ILi2EEES5_S5_S4_S5_EEENS2_IJNS3_ILi1EEEiiiNS3_ILi72EEENS3_ILi512EEEEEES5_S4_EEDaRKT_RKT0_RKT1_RKT2_ENKUlRKT_T0_E_clINS2_IJNS2_IJS5_EEENS2_IJiEEES7_S7_EEENS_17integral_constantIiLi2EEEEEDaSP_SQ_,@function
        .size           $_ZN7cutlass13device_kernelIN5flash19enable_sm80_to_sm89INS1_16FlashAttnBwdSm80INS1_25CollectiveMainloopBwdSm80ILi2ELi2EN4cute5tupleIJNS5_1CILi128EEES8_NS7_ILi64EEEEEENS_10bfloat16_tEfNS_4arch4Sm80ELb1ELb0ELb1ELb0ELb0ELb0ELb0ELb0ELi2ELi4ELi4ELi4ELb0EEENS1_24CollectiveEpilogueBwdGQAISA_fSD_Li256ELb0ELb0EEENS1_25SingleTileBwdLPTSchedulerILb0ELi128ELb0EEEEEEEEEvNT_6ParamsE$_ZZN4cute6detail16composition_implINS_5tupleIJNS_1CILi8EEENS3_ILi2EEES5_S5_S4_S5_EEENS2_IJNS3_ILi1EEEiiiNS3_ILi72EEENS3_ILi512EEEEEES5_S4_EEDaRKT_RKT0_RKT1_RKT2_ENKUlRKT_T0_E_clINS2_IJNS2_IJS5_EEENS2_IJiEEES7_S7_EEENS_17integral_constantIiLi2EEEEEDaSP_SQ_,($_ZN7cutlass13device_kernelIN5flash19enable_sm80_to_sm89INS1_16FlashAttnBwdSm80INS1_25CollectiveMainloopBwdSm80ILi2ELi2EN4cute5tupleIJNS5_1CILi128EEES8_NS7_ILi64EEEEEENS_10bfloat16_tEfNS_4arch4Sm80ELb1ELb0ELb1ELb0ELb0ELb0ELb0ELb0ELi2ELi4ELi4ELi4ELb0EEENS1_24CollectiveEpilogueBwdGQAISA_fSD_Li256ELb0ELb0EEENS1_25SingleTileBwdLPTSchedulerILb0ELi128ELb0EEEEEEEEEvNT_6ParamsE$_ZZN4cute6detail16composition_implINS_5tupleIJNS_1CILi8EEENS3_ILi2EEES5_S5_S4_S5_EEENS2_IJNS3_ILi1EEEiiiNS3_ILi72EEENS3_ILi512EEEEEES5_S4_EEDaRKT_RKT0_RKT1_RKT2_ENKUlRKT_T0_E_clINS2_IJNS2_IJS5_EEENS2_IJiEEES7_S7_EEENS_17integral_constantIiLi3EEEEEDaSP_SQ_ - $_ZN7cutlass13device_kernelIN5flash19enable_sm80_to_sm89INS1_16FlashAttnBwdSm80INS1_25CollectiveMainloopBwdSm80ILi2ELi2EN4cute5tupleIJNS5_1CILi128EEES8_NS7_ILi64EEEEEENS_10bfloat16_tEfNS_4arch4Sm80ELb1ELb0ELb1ELb0ELb0ELb0ELb0ELb0ELi2ELi4ELi4ELi4ELb0EEENS1_24CollectiveEpilogueBwdGQAISA_fSD_Li256ELb0ELb0EEENS1_25SingleTileBwdLPTSchedulerILb0ELi128ELb0EEEEEEEEEvNT_6ParamsE$_ZZN4cute6detail16composition_implINS_5tupleIJNS_1CILi8EEENS3_ILi2EEES5_S5_S4_S5_EEENS2_IJNS3_ILi1EEEiiiNS3_ILi72EEENS3_ILi512EEEEEES5_S4_EEDaRKT_RKT0_RKT1_RKT2_ENKUlRKT_T0_E_clINS2_IJNS2_IJS5_EEENS2_IJiEEES7_S7_EEENS_17integral_constantIiLi2EEEEEDaSP_SQ_)
$_ZN7cutlass13device_kernelIN5flash19enable_sm80_to_sm89INS1_16FlashAttnBwdSm80INS1_25CollectiveMainloopBwdSm80ILi2ELi2EN4cute5tupleIJNS5_1CILi128EEES8_NS7_ILi64EEEEEENS_10bfloat16_tEfNS_4arch4Sm80ELb1ELb0ELb1ELb0ELb0ELb0ELb0ELb0ELi2ELi4ELi4ELi4ELb0EEENS1_24CollectiveEpilogueBwdGQAISA_fSD_Li256ELb0ELb0EEENS1_25SingleTileBwdLPTSchedulerILb0ELi128ELb0EEEEEEEEEvNT_6ParamsE$_ZZN4cute6detail16composition_implINS_5tupleIJNS_1CILi8EEENS3_ILi2EEES5_S5_S4_S5_EEENS2_IJNS3_ILi1EEEiiiNS3_ILi72EEENS3_ILi512EEEEEES5_S4_EEDaRKT_RKT0_RKT1_RKT2_ENKUlRKT_T0_E_clINS2_IJNS2_IJS5_EEENS2_IJiEEES7_S7_EEENS_17integral_constantIiLi2EEEEEDaSP_SQ_:
[----:B------:R-:W-:-:S06]  /*e2e0*/  IADD3 R3, R3, -c[0x0][0x20], RZ ;  /* 0x8000080003037a10 */ /* 0x000fcc0007ffe0ff */
[----:B------:R-:W5:Y:S01]  /*e2f0*/  LDL R3, [R3] ;  /* 0x0000000003037983 */ /* 0x000f620000100800 */
[----:B------:R-:W-:Y:S02]  /*e300*/  IADD3 R2, R1, 0x16d0, RZ ;  /* 0x000016d001027810 */ /* 0x000fe40007ffe0ff */
[----:B------:R-:W-:Y:S02]  /*e310*/  MOV R4, 0xe340 ;  /* 0x0000e34000047802 */ /* 0x000fe40000000f00 */
[----:B------:R-:W-:Y:S02]  /*e320*/  IADD3 R2, R2, c[0x0][0x20], RZ ;  /* 0x0000080002027a10 */ /* 0x000fe40007ffe0ff */
[----:B-----5:R-:W-:Y:S05]  /*e330*/  CALL.REL.NOINC `($_ZN7cutlass13device_kernelIN5flash19enable_sm80_to_sm89INS1_16FlashAttnBwdSm80INS1_25CollectiveMainloopBwdSm80ILi2ELi2EN4cute5tupleIJNS5_1CILi128EEES8_NS7_ILi64EEEEEENS_10bfloat16_tEfNS_4arch4Sm80ELb1ELb0ELb1ELb0ELb0ELb0ELb0ELb0ELi2ELi4ELi4ELi4ELb0EEENS1_24CollectiveEpilogueBwdGQAISA_fSD_Li256ELb0ELb0EEENS1_25SingleTileBwdLPTSchedulerILb0ELi128ELb0EEEEEEEEEvNT_6ParamsE$_ZN4cute3eso3ESOILb1ELb0EJNS_5tupleIJNS_1CILi2EEEEEENS2_IJiEEENS3_ILi1EEES7_EEC2ERKS5_RKS6_RKS7_SE_) ;  /* 0xffffa17000007944 */ /* 0x020fea0003c3ffff */
[----:B-1----:R1:W5:Y:S01]  /*e340*/  LDL R2, [R1+0x16d0] ;  /* 0x0016d00001027983 */ /* 0x0023620000100800 */
[----:B------:R-:W-:Y:S02]  /*e350*/  MOV R8, R6 ;  /* 0x0000000600087202 */ /* 0x000fe40000000f00 */
[----:B------:R-:W-:-:S04]  /*e360*/  MOV R9, 0x0 ;  /* 0x0000000000097802 */ /* 0x000fc80000000f00 */
[----:B------:R-:W-:Y:S05]  /*e370*/  RET.REL.NODEC R8 `(_ZN7cutlass13device_kernelIN5flash19enable_sm80_to_sm89INS1_16FlashAttnBwdSm80INS1_25CollectiveMainloopBwdSm80ILi2ELi2EN4cute5tupleIJNS5_1CILi128EEES8_NS7_ILi64EEEEEENS_10bfloat16_tEfNS_4arch4Sm80ELb1ELb0ELb1ELb0ELb0ELb0ELb0ELb0ELi2ELi4ELi4ELi4ELb0EEENS1_24CollectiveEpilogueBwdGQAISA_fSD_Li256ELb0ELb0EEENS1_25SingleTileBwdLPTSchedulerILb0ELi128ELb0EEEEEEEEEvNT_6ParamsE) ;  /* 0xffff1c8008007950 */ /* 0x000fea0003c3ffff */
        .type           $_ZN7cutlass13device_kernelIN5flash19enable_sm80_to_sm89INS1_16FlashAttnBwdSm80INS1_25CollectiveMainloopBwdSm80ILi2ELi2EN4cute5tupleIJNS5_1CILi128EEES8_NS7_ILi64EEEEEENS_10bfloat16_tEfNS_4arch4Sm80ELb1ELb0ELb1ELb0ELb0ELb0ELb0ELb0ELi2ELi4ELi4ELi4ELb0EEENS1_24CollectiveEpilogueBwdGQAISA_fSD_Li256ELb0ELb0EEENS1_25SingleTileBwdLPTSchedulerILb0ELi128ELb0EEEEEEEEEvNT_6ParamsE$_ZZN4cute6detail16composition_implINS_5tupleIJNS_1CILi8EEENS3_ILi2EEES5_S5_S4_S5_EEENS2_IJNS3_ILi1EEEiiiNS3_ILi72EEENS3_ILi512EEEEEES5_S4_EEDaRKT_RKT0_RKT1_RKT2_ENKUlRKT_T0_E_clINS2_IJNS2_IJS5_EEENS2_IJiEEES7_S7_EEENS_17integral_constantIiLi3EEEEEDaSP_SQ_,@function
        .size           $_ZN7cutlass13device_kernelIN5flash19enable_sm80_to_sm89INS1_16FlashAttnBwdSm80INS1_25CollectiveMainloopBwdSm80ILi2ELi2EN4cute5tupleIJNS5_1CILi128EEES8_NS7_ILi64EEEEEENS_10bfloat16_tEfNS_4arch4Sm80ELb1ELb0ELb1ELb0ELb0ELb0ELb0ELb0ELi2ELi4ELi4ELi4ELb0EEENS1_24CollectiveEpilogueBwdGQAISA_fSD_Li256ELb0ELb0EEENS1_25SingleTileBwdLPTSchedulerILb0ELi128ELb0EEEEEEEEEvNT_6ParamsE$_ZZN4cute6detail16composition_implINS_5tupleIJNS_1CILi8EEENS3_ILi2EEES5_S5_S4_S5_EEENS2_IJNS3_ILi1EEEiiiNS3_ILi72EEENS3_ILi512EEEEEES5_S4_EEDaRKT_RKT0_RKT1_RKT2_ENKUlRKT_T0_E_clINS2_IJNS2_IJS5_EEENS2_IJiEEES7_S7_EEENS_17integral_constantIiLi3EEEEEDaSP_SQ_,($_ZN7cutlass13device_kernelIN5flash19enable_sm80_to_sm89INS1_16FlashAttnBwdSm80INS1_25CollectiveMainloopBwdSm80ILi2ELi2EN4cute5tupleIJNS5_1CILi128EEES8_NS7_ILi64EEEEEENS_10bfloat16_tEfNS_4arch4Sm80ELb1ELb0ELb1ELb0ELb0ELb0ELb0ELb0ELi2ELi4ELi4ELi4ELb0EEENS1_24CollectiveEpilogueBwdGQAISA_fSD_Li256ELb0ELb0EEENS1_25SingleTileBwdLPTSchedulerILb0ELi128ELb0EEEEEEEEEvNT_6ParamsE$_ZZN4cute6detail16composition_implINS_5tupleIJNS_1CILi8EEENS3_ILi2EEES5_S5_S4_S5_EEENS2_IJNS3_ILi1EEEiiiNS3_ILi72EEENS3_ILi512EEEEEES5_S4_EEDaRKT_RKT0_RKT1_RKT2_ENKUlRKT_T0_E_clINS2_IJNS2_IJS5_EEENS2_IJiEEES7_S7_EEENS_17integral_constantIiLi4EEEEEDaSP_SQ_ - $_ZN7cutlass13device_kernelIN5flash19enable_sm80_to_sm89INS1_16FlashAttnBwdSm80INS1_25CollectiveMainloopBwdSm80ILi2ELi2EN4cute5tupleIJNS5_1CILi128EEES8_NS7_ILi64EEEEEENS_10bfloat16_tEfNS_4arch4Sm80ELb1ELb0ELb1ELb0ELb0ELb0ELb0ELb0ELi2ELi4ELi4ELi4ELb0EEENS1_24CollectiveEpilogueBwdGQAISA_fSD_Li256ELb0ELb0EEENS1_25SingleTileBwdLPTSchedulerILb0ELi128ELb0EEEEEEEEEvNT_6ParamsE$_ZZN4cute6detail16composition_implINS_5tupleIJNS_1CILi8EEENS3_ILi2EEES5_S5_S4_S5_EEENS2_IJNS3_ILi1EEEiiiNS3_ILi72EEENS3_ILi512EEEEEES5_S4_EEDaRKT_RKT0_RKT1_RKT2_ENKUlRKT_T0_E_clINS2_IJNS2_IJS5_EEENS2_IJiEEES7_S7_EEENS_17integral_constantIiLi3EEEEEDaSP_SQ_)
$_ZN7cutlass13device_kernelIN5flash19enable_sm80_to_sm89INS1_16FlashAttnBwdSm80INS1_25CollectiveMainloopBwdSm80ILi2ELi2EN4cute5tupleIJNS5_1CILi128EEES8_NS7_ILi64EEEEEENS_10bfloat16_tEfNS_4arch4Sm80ELb1ELb0ELb1ELb0ELb0ELb0ELb0ELb0ELi2ELi4ELi4ELi4ELb0EEENS1_24CollectiveEpilogueBwdGQAISA_fSD_Li256ELb0ELb0EEENS1_25SingleTileBwdLPTSchedulerILb0ELi128ELb0EEEEEEEEEvNT_6ParamsE$_ZZN4cute6detail16composition_implINS_5tupleIJNS_1CILi8EEENS3_ILi2EEES5_S5_S4_S5_EEENS2_IJNS3_ILi1EEEiiiNS3_ILi72EEENS3_ILi512EEEEEES5_S4_EEDaRKT_RKT0_RKT1_RKT2_ENKUlRKT_T0_E_clINS2_IJNS2_IJS5_EEENS2_IJiEEES7_S7_EEENS_17integral_constantIiLi3EEEEEDaSP_SQ_:
        /* <DEDUP_REMOVED lines=10> */
        .type           $_ZN7cutlass13device_kernelIN5flash19enable_sm80_to_sm89INS1_16FlashAttnBwdSm80INS1_25CollectiveMainloopBwdSm80ILi2ELi2EN4cute5tupleIJNS5_1CILi128EEES8_NS7_ILi64EEEEEENS_10bfloat16_tEfNS_4arch4Sm80ELb1ELb0ELb1ELb0ELb0ELb0ELb0ELb0ELi2ELi4ELi4ELi4ELb0EEENS1_24CollectiveEpilogueBwdGQAISA_fSD_Li256ELb0ELb0EEENS1_25SingleTileBwdLPTSchedulerILb0ELi128ELb0EEEEEEEEEvNT_6ParamsE$_ZZN4cute6detail16composition_implINS_5tupleIJNS_1CILi8EEENS3_ILi2EEES5_S5_S4_S5_EEENS2_IJNS3_ILi1EEEiiiNS3_ILi72EEENS3_ILi512EEEEEES5_S4_EEDaRKT_RKT0_RKT1_RKT2_ENKUlRKT_T0_E_clINS2_IJNS2_IJS5_EEENS2_IJiEEES7_S7_EEENS_17integral_constantIiLi4EEEEEDaSP_SQ_,@function
        .size           $_ZN7cutlass13device_kernelIN5flash19enable_sm80_to_sm89INS1_16FlashAttnBwdSm80INS1_25CollectiveMainloopBwdSm80ILi2ELi2EN4cute5tupleIJNS5_1CILi128EEES8_NS7_ILi64EEEEEENS_10bfloat16_tEfNS_4arch4Sm80ELb1ELb0ELb1ELb0ELb0ELb0ELb0ELb0ELi2ELi4ELi4ELi4ELb0EEENS1_24CollectiveEpilogueBwdGQAISA_fSD_Li256ELb0ELb0EEENS1_25SingleTileBwdLPTSchedulerILb0ELi128ELb0EEEEEEEEEvNT_6ParamsE$_ZZN4cute6detail16composition_implINS_5tupleIJNS_1CILi8EEENS3_ILi2EEES5_S5_S4_S5_EEENS2_IJNS3_ILi1EEEiiiNS3_ILi72EEENS3_ILi512EEEEEES5_S4_EEDaRKT_RKT0_RKT1_RKT2_ENKUlRKT_T0_E_clINS2_IJNS2_IJS5_EEENS2_IJiEEES7_S7_EEENS_17integral_constantIiLi4EEEEEDaSP_SQ_,($_ZN7cutlass13device_kernelIN5flash19enable_sm80_to_sm89INS1_16FlashAttnBwdSm80INS1_25CollectiveMainloopBwdSm80ILi2ELi2EN4cute5tupleIJNS5_1CILi128EEES8_NS7_ILi64EEEEEENS_10bfloat16_tEfNS_4arch4Sm80ELb1ELb0ELb1ELb0ELb0ELb0ELb0ELb0ELi2ELi4ELi4ELi4ELb0EEENS1_24CollectiveEpilogueBwdGQAISA_fSD_Li256ELb0ELb0EEENS1_25SingleTileBwdLPTSchedulerILb0ELi128ELb0EEEEEEEEEvNT_6ParamsE$_ZZN4cute6detail9lift_diceINS_5tupleIJiNS2_IJiNS_1CILi0EEEEEEEEES6_EEDaRKT_RKT0_ENKUlRKT_RKT0_E_clIS5_S5_EEDaSF_SI_ - $_ZN7cutlass13device_kernelIN5flash19enable_sm80_to_sm89INS1_16FlashAttnBwdSm80INS1_25CollectiveMainloopBwdSm80ILi2ELi2EN4cute5tupleIJNS5_1CILi128EEES8_NS7_ILi64EEEEEENS_10bfloat16_tEfNS_4arch4Sm80ELb1ELb0ELb1ELb0ELb0ELb0ELb0ELb0ELi2ELi4ELi4ELi4ELb0EEENS1_24CollectiveEpilogueBwdGQAISA_fSD_Li256ELb0ELb0EEENS1_25SingleTileBwdLPTSchedulerILb0ELi128ELb0EEEEEEEEEvNT_6ParamsE$_ZZN4cute6detail16composition_implINS_5tupleIJNS_1CILi8EEENS3_ILi2EEES5_S5_S4_S5_EEENS2_IJNS3_ILi1EEEiiiNS3_ILi72EEENS3_ILi512EEEEEES5_S4_EEDaRKT_RKT0_RKT1_RKT2_ENKUlRKT_T0_E_clINS2_IJNS2_IJS5_EEENS2_IJiEEES7_S7_EEENS_17integral_constantIiLi4EEEEEDaSP_SQ_)
$_ZN7cutlass13device_kernelIN5flash19enable_sm80_to_sm89INS1_16FlashAttnBwdSm80INS1_25CollectiveMainloopBwdSm80ILi2ELi2EN4cute5tupleIJNS5_1CILi128EEES8_NS7_ILi64EEEEEENS_10bfloat16_tEfNS_4arch4Sm80ELb1ELb0ELb1ELb0ELb0ELb0ELb0ELb0ELi2ELi4ELi4ELi4ELb0EEENS1_24CollectiveEpilogueBwdGQAISA_fSD_Li256ELb0ELb0EEENS1_25SingleTileBwdLPTSchedulerILb0ELi128ELb0EEEEEEEEEvNT_6ParamsE$_ZZN4cute6detail16composition_implINS_5tupleIJNS_1CILi8EEENS3_ILi2EEES5_S5_S4_S5_EEENS2_IJNS3_ILi1EEEiiiNS3_ILi72EEENS3_ILi512EEEEEES5_S4_EEDaRKT_RKT0_RKT1_RKT2_ENKUlRKT_T0_E_clINS2_IJNS2_IJS5_EEENS2_IJiEEES7_S7_EEENS_17integral_constantIiLi4EEEEEDaSP_SQ_:
        /* <DEDUP_REMOVED lines=10> */
        .type           $_ZN7cutlass13device_kernelIN5flash19enable_sm80_to_sm89INS1_16FlashAttnBwdSm80INS1_25CollectiveMainloopBwdSm80ILi2ELi2EN4cute5tupleIJNS5_1CILi128EEES8_NS7_ILi64EEEEEENS_10bfloat16_tEfNS_4arch4Sm80ELb1ELb0ELb1ELb0ELb0ELb0ELb0ELb0ELi2ELi4ELi4ELi4ELb0EEENS1_24CollectiveEpilogueBwdGQAISA_fSD_Li256ELb0ELb0EEENS1_25SingleTileBwdLPTSchedulerILb0ELi128ELb0EEEEEEEEEvNT_6ParamsE$_ZZN4cute6detail9lift_diceINS_5tupleIJiNS2_IJiNS_1CILi0EEEEEEEEES6_EEDaRKT_RKT0_ENKUlRKT_RKT0_E_clIS5_S5_EEDaSF_SI_,@function
        .size           $_ZN7cutlass13device_kernelIN5flash19enable_sm80_to_sm89INS1_16FlashAttnBwdSm80INS1_25CollectiveMainloopBwdSm80ILi2ELi2EN4cute5tupleIJNS5_1CILi128EEES8_NS7_ILi64EEEEEENS_10bfloat16_tEfNS_4arch4Sm80ELb1ELb0ELb1ELb0ELb0ELb0ELb0ELb0ELi2ELi4ELi4ELi4ELb0EEENS1_24CollectiveEpilogueBwdGQAISA_fSD_Li256ELb0ELb0EEENS1_25SingleTileBwdLPTSchedulerILb0ELi128ELb0EEEEEEEEEvNT_6ParamsE$_ZZN4cute6detail9lift_diceINS_5tupleIJiNS2_IJiNS_1CILi0EEEEEEEEES6_EEDaRKT_RKT0_ENKUlRKT_RKT0_E_clIS5_S5_EEDaSF_SI_,($_ZN7cutlass13device_kernelIN5flash19enable_sm80_to_sm89INS1_16FlashAttnBwdSm80INS1_25CollectiveMainloopBwdSm80ILi2ELi2EN4cute5tupleIJNS5_1CILi128EEES8_NS7_ILi64EEEEEENS_10bfloat16_tEfNS_4arch4Sm80ELb1ELb0ELb1ELb0ELb0ELb0ELb0ELb0ELi2ELi4ELi4ELi4ELb0EEENS1_24CollectiveEpilogueBwdGQAISA_fSD_Li256ELb0ELb0EEENS1_25SingleTileBwdLPTSchedulerILb0ELi128ELb0EEEEEEEEEvNT_6ParamsE$_ZZN4cute6detail9lift_diceINS_5tupleIJiNS2_IJiNS_1CILi0EEEEEEEEES6_EEDaRKT_RKT0_ENKUlRKT_RKT0_E_clIiiEEDaSF_SI_ - $_ZN7cutlass13device_kernelIN5flash19enable_sm80_to_sm89INS1_16FlashAttnBwdSm80INS1_25CollectiveMainloopBwdSm80ILi2ELi2EN4cute5tupleIJNS5_1CILi128EEES8_NS7_ILi64EEEEEENS_10bfloat16_tEfNS_4arch4Sm80ELb1ELb0ELb1ELb0ELb0ELb0ELb0ELb0ELi2ELi4ELi4ELi4ELb0EEENS1_24CollectiveEpilogueBwdGQAISA_fSD_Li256ELb0ELb0EEENS1_25SingleTileBwdLPTSchedulerILb0ELi128ELb0EEEEEEEEEvNT_6ParamsE$_ZZN4cute6detail9lift_diceINS_5tupleIJiNS2_IJiNS_1CILi0EEEEEEEEES6_EEDaRKT_RKT0_ENKUlRKT_RKT0_E_clIS5_S5_EEDaSF_SI_)
$_ZN7cutlass13device_kernelIN5flash19enable_sm80_to_sm89INS1_16FlashAttnBwdSm80INS1_25CollectiveMainloopBwdSm80ILi2ELi2EN4cute5tupleIJNS5_1CILi128EEES8_NS7_ILi64EEEEEENS_10bfloat16_tEfNS_4arch4Sm80ELb1ELb0ELb1ELb0ELb0ELb0ELb0ELb0ELi2ELi4ELi4ELi4ELb0EEENS1_24CollectiveEpilogueBwdGQAISA_fSD_Li256ELb0ELb0EEENS1_25SingleTileBwdLPTSchedulerILb0ELi128ELb0EEEEEEEEEvNT_6ParamsE$_ZZN4cute6detail9lift_diceINS_5tupleIJiNS2_IJiNS_1CILi0EEEEEEEEES6_EEDaRKT_RKT0_ENKUlRKT_RKT0_E_clIS5_S5_EEDaSF_SI_:
[----:B------:R-:W-:Y:S02]  /*e4c0*/  MOV R6, 0xe4e0 ;  /* 0x0000e4e000067802 */ /* 0x000fe40000000f00 */
[----:B------:R-:W-:Y:S05]  /*e4d0*/  CALL.REL.NOINC `($_ZN7cutlass13device_kernelIN5flash19enable_sm80_to_sm89INS1_16FlashAttnBwdSm80INS1_25CollectiveMainloopBwdSm80ILi2ELi2EN4cute5tupleIJNS5_1CILi128EEES8_NS7_ILi64EEEEEENS_10bfloat16_tEfNS_4arch4Sm80ELb1ELb0ELb1ELb0ELb0ELb0ELb0ELb0ELi2ELi4ELi4ELi4ELb0EEENS1_24CollectiveEpilogueBwdGQAISA_fSD_Li256ELb0ELb0EEENS1_25SingleTileBwdLPTSchedulerILb0ELi128ELb0EEEEEEEEEvNT_6ParamsE$_ZZN4cute6detail9lift_diceINS_5tupleIJiNS_1CILi0EEEEEES5_EEDaRKT_RKT0_ENKUlRKT_RKT0_E_clIiiEEDaSE_SH_) ;  /* 0x000000e000007944 */ /* 0x000fea0003c00000 */
[----:B------:R-:W-:Y:S02]  /*e4e0*/  MOV R70, 0xe500 ;  /* 0x0000e50000467802 */ /* 0x000fe40000000f00 */
[----:B-1---5:R-:W-:Y:S05]  /*e4f0*/  CALL.REL.NOINC `($_ZN7cutlass13device_kernelIN5flash19enable_sm80_to_sm89INS1_16FlashAttnBwdSm80INS1_25CollectiveMainloopBwdSm80ILi2ELi2EN4cute5tupleIJNS5_1CILi128EEES8_NS7_ILi64EEEEEENS_10bfloat16_tEfNS_4arch4Sm80ELb1ELb0ELb1ELb0ELb0ELb0ELb0ELb0ELi2ELi4ELi4ELi4ELb0EEENS1_24CollectiveEpilogueBwdGQAISA_fSD_Li256ELb0ELb0EEENS1_25SingleTileBwdLPTSchedulerILb0ELi128ELb0EEEEEEEEEvNT_6ParamsE$_ZZN4cute12filter_tupleINS_5tupleIJiNS_1CILi0EEEEEES4_ZNS_6detail9lift_diceIS4_S4_EEDaRKT_RKT0_EUlRKT_RKT0_E_EEDaS9_SC_OT1_ENKUlDpSF_E_clIJNS1_IJiEEENS1_IJS3_EEEEEEDaSM_) ;  /* 0xffffd26000007944 */ /* 0x022fea0003c3ffff */
[----:B-----5:R-:W-:Y:S02]  /*e500*/  MOV R6, R2 ;  /* 0x0000000200067202 */ /* 0x020fe40000000f00 */
[----:B------:R-:W-:Y:S02]  /*e510*/  MOV R2, R10 ;  /* 0x0000000a00027202 */ /* 0x000fe40000000f00 */
[----:B------:R-:W-:-:S04]  /*e520*/  MOV R3, 0x0 ;  /* 0x0000000000037802 */ /* 0x000fc80000000f00 */
[----:B------:R-:W-:Y:S05]  /*e530*/  RET.REL.NODEC R2 `(_ZN7cutlass13device_kernelIN5flash19enable_sm80_to_sm89INS1_16FlashAttnBwdSm80INS1_25CollectiveMainloopBwdSm80ILi2ELi2EN4cute5tupleIJNS5_1CILi128EEES8_NS7_ILi64EEEEEENS_10bfloat16_tEfNS_4arch4Sm80ELb1ELb0ELb1ELb0ELb0ELb0ELb0ELb0ELi2ELi4ELi4ELi4ELb0EEENS1_24CollectiveEpilogueBwdGQAISA_fSD_Li256ELb0ELb0EEENS1_25SingleTileBwdLPTSchedulerILb0ELi128ELb0EEEEEEEEEvNT_6ParamsE) ;  /* 0xffff1ac002007950 */ /* 0x000fea0003c3ffff */
        .type           $_ZN7cutlass13device_kernelIN5flash19enable_sm80_to_sm89INS1_16FlashAttnBwdSm80INS1_25CollectiveMainloopBwdSm80ILi2ELi2EN4cute5tupleIJNS5_1CILi128EEES8_NS7_ILi64EEEEEENS_10bfloat16_tEfNS_4arch4Sm80ELb1ELb0ELb1ELb0ELb0ELb0ELb0ELb0ELi2ELi4ELi4ELi4ELb0EEENS1_24CollectiveEpilogueBwdGQAISA_fSD_Li256ELb0ELb0EEENS1_25SingleTileBwdLPTSchedulerILb0ELi128ELb0EEEEEEEEEvNT_6ParamsE$_ZZN4cute6detail9lift_diceINS_5tupleIJiNS2_IJiNS_1CILi0EEEEEEEEES6_EEDaRKT_RKT0_ENKUlRKT_RKT0_E_clIiiEEDaSF_SI_,@function
        .size           $_ZN7cutlass13device_kernelIN5flash19enable_sm80_to_sm89INS1_16FlashAttnBwdSm80INS1_25CollectiveMainloopBwdSm80ILi2ELi2EN4cute5tupleIJNS5_1CILi128EEES8_NS7_ILi64EEEEEENS_10bfloat16_tEfNS_4arch4Sm80ELb1ELb0ELb1ELb0ELb0ELb0ELb0ELb0ELi2ELi4ELi4ELi4ELb0EEENS1_24CollectiveEpilogueBwdGQAISA_fSD_Li256ELb0ELb0EEENS1_25SingleTileBwdLPTSchedulerILb0ELi128ELb0EEEEEEEEEvNT_6ParamsE$_ZZN4cute6detail9lift_diceINS_5tupleIJiNS2_IJiNS_1CILi0EEEEEEEEES6_EEDaRKT_RKT0_ENKUlRKT_RKT0_E_clIiiEEDaSF_SI_,($_ZN7cutlass13device_kernelIN5flash19enable_sm80_to_sm89INS1_16FlashAttnBwdSm80INS1_25CollectiveMainloopBwdSm80ILi2ELi2EN4cute5tupleIJNS5_1CILi128EEES8_NS7_ILi64EEEEEENS_10bfloat16_tEfNS_4arch4Sm80ELb1ELb0ELb1ELb0ELb0ELb0ELb0ELb0ELi2ELi4ELi4ELi4ELb0EEENS1_24CollectiveEpilogueBwdGQAISA_fSD_Li256ELb0ELb0EEENS1_25SingleTileBwdLPTSchedulerILb0ELi128ELb0EEEEEEEEEvNT_6ParamsE$_ZZN4cute6detail9lift_diceINS_5tupleIJiNS_1CILi0EEEEEES5_EEDaRKT_RKT0_ENKUlRKT_RKT0_E_clIiiEEDaSE_SH_ - $_ZN7cutlass13device_kernelIN5flash19enable_sm80_to_sm89INS1_16FlashAttnBwdSm80INS1_25CollectiveMainloopBwdSm80ILi2ELi2EN4cute5tupleIJNS5_1CILi128EEES8_NS7_ILi64EEEEEENS_10bfloat16_tEfNS_4arch4Sm80ELb1ELb0ELb1ELb0ELb0ELb0ELb0ELb0ELi2ELi4ELi4ELi4ELb0EEENS1_24CollectiveEpilogueBwdGQAISA_fSD_Li256ELb0ELb0EEENS1_25SingleTileBwdLPTSchedulerILb0ELi128ELb0EEEEEEEEEvNT_6ParamsE$_ZZN4cute6detail9lift_diceINS_5tupleIJiNS2_IJiNS_1CILi0EEEEEEEEES6_EEDaRKT_RKT0_ENKUlRKT_RKT0_E_clIiiEEDaSF_SI_)
$_ZN7cutlass13device_kernelIN5flash19enable_sm80_to_sm89INS1_16FlashAttnBwdSm80INS1_25CollectiveMainloopBwdSm80ILi2ELi2EN4cute5tupleIJNS5_1CILi128EEES8_NS7_ILi64EEEEEENS_10bfloat16_tEfNS_4arch4Sm80ELb1ELb0ELb1ELb0ELb0ELb0ELb0ELb0ELi2ELi4ELi4ELi4ELb0EEENS1_24CollectiveEpilogueBwdGQAISA_fSD_Li256ELb0ELb0EEENS1_25SingleTileBwdLPTSchedulerILb0ELi128ELb0EEEEEEEEEvNT_6ParamsE$_ZZN4cute6detail9lift_diceINS_5tupleIJiNS2_IJiNS_1CILi0EEEEEEEEES6_EEDaRKT_RKT0_ENKUlRKT_RKT0_E_clIiiEEDaSF_SI_:
[----:B------:R-:W-:Y:S02]  /*e540*/  IADD3 R2, R1, 0x1684, RZ ;  /* 0x0000168401027810 */ /* 0x000fe40007ffe0ff */
[----:B------:R-:W-:Y:S02]  /*e550*/  MOV R8, 0xe580 ;  /* 0x0000e58000087802 */ /* 0x000fe40000000f00 */
[----:B------:R-:W-:Y:S02]  /*e560*/  IADD3 R2, R2, c[0x0][0x20], RZ ;  /* 0x0000080002027a10 */ /* 0x000fe40007ffe0ff */
[----:B------:R-:W-:Y:S05]  /*e570*/  CALL.REL.NOINC `($_ZN7cutlass13device_kernelIN5flash19enable_sm80_to_sm89INS1_16FlashAttnBwdSm80INS1_25CollectiveMainloopBwdSm80ILi2ELi2EN4cute5tupleIJNS5_1CILi128EEES8_NS7_ILi64EEEEEENS_10bfloat16_tEfNS_4arch4Sm80ELb1ELb0ELb1ELb0ELb0ELb0ELb0ELb0ELi2ELi4ELi4ELi4ELb0EEENS1_24CollectiveEpilogueBwdGQAISA_fSD_Li256ELb0ELb0EEENS1_25SingleTileBwdLPTSchedulerILb0ELi128ELb0EEEEEEEEEvNT_6ParamsE$_ZN4cute3eso3ESOILb0ELb1EJiEEC2ERKi) ;  /* 0xffff876000007944 */ /* 0x000fea0003c3ffff */
[----:B------:R2:W5:Y:S01]  /*e580*/  LDL R11, [R1+0x1684] ;  /* 0x00168400010b7983 */ /* 0x0005620000100800 */
[----:B-1----:R-:W-:Y:S02]  /*e590*/  MOV R2, R10 ;  /* 0x0000000a00027202 */ /* 0x002fe40000000f00 */
[----:B------:R-:W-:-:S04]  /*e5a0*/  MOV R3, 0x0 ;  /* 0x0000000000037802 */ /* 0x000fc80000000f00 */
[----:B------:R-:W-:Y:S05]  /*e5b0*/  RET.REL.NODEC R2 `(_ZN7cutlass13device_kernelIN5flash19enable_sm80_to_sm89INS1_16FlashAttnBwdSm80INS1_25CollectiveMainloopBwdSm80ILi2ELi2EN4cute5tupleIJNS5_1CILi128EEES8_NS7_ILi64EEEEEENS_10bfloat16_tEfNS_4arch4Sm80ELb1ELb0ELb1ELb0ELb0ELb0ELb0ELb0ELi2ELi4ELi4ELi4ELb0EEENS1_24CollectiveEpilogueBwdGQAISA_fSD_Li256ELb0ELb0EEENS1_25SingleTileBwdLPTSchedulerILb0ELi128ELb0EEEEEEEEEvNT_6ParamsE) ;  /* 0xffff1a4002007950 */ /* 0x000fea0003c3ffff */
        .type           $_ZN7cutlass13device_kernelIN5flash19enable_sm80_to_sm89INS1_16FlashAttnBwdSm80INS1_25CollectiveMainloopBwdSm80ILi2ELi2EN4cute5tupleIJNS5_1CILi128EEES8_NS7_ILi64EEEEEENS_10bfloat16_tEfNS_4arch4Sm80ELb1ELb0ELb1ELb0ELb0ELb0ELb0ELb0ELi2ELi4ELi4ELi4ELb0EEENS1_24CollectiveEpilogueBwdGQAISA_fSD_Li256ELb0ELb0EEENS1_25SingleTileBwdLPTSchedulerILb0ELi128ELb0EEEEEEEEEvNT_6ParamsE$_ZZN4cute6detail9lift_diceINS_5tupleIJiNS_1CILi0EEEEEES5_EEDaRKT_RKT0_ENKUlRKT_RKT0_E_clIiiEEDaSE_SH_,@function
        .size           $_ZN7cutlass13device_kernelIN5flash19enable_sm80_to_sm89INS1_16FlashAttnBwdSm80INS1_25CollectiveMainloopBwdSm80ILi2ELi2EN4cute5tupleIJNS5_1CILi128EEES8_NS7_ILi64EEEEEENS_10bfloat16_tEfNS_4arch4Sm80ELb1ELb0ELb1ELb0ELb0ELb0ELb0ELb0ELi2ELi4ELi4ELi4ELb0EEENS1_24CollectiveEpilogueBwdGQAISA_fSD_Li256ELb0ELb0EEENS1_25SingleTileBwdLPTSchedulerILb0ELi128ELb0EEEEEEEEEvNT_6ParamsE$_ZZN4cute6detail9lift_diceINS_5tupleIJiNS_1CILi0EEEEEES5_EEDaRKT_RKT0_ENKUlRKT_RKT0_E_clIiiEEDaSE_SH_,($_ZN7cutlass13device_kernelIN5flash19enable_sm80_to_sm89INS1_16FlashAttnBwdSm80INS1_25CollectiveMainloopBwdSm80ILi2ELi2EN4cute5tupleIJNS5_1CILi128EEES8_NS7_ILi64EEEEEENS_10bfloat16_tEfNS_4arch4Sm80ELb1ELb0ELb1ELb0ELb0ELb0ELb0ELb0ELi2ELi4ELi4ELi4ELb0EEENS1_24CollectiveEpilogueBwdGQAISA_fSD_Li256ELb0ELb0EEENS1_25SingleTileBwdLPTSchedulerILb0ELi128ELb0EEEEEEEEEvNT_6ParamsE$_ZZN4cute6upcastILi2ENS_5tupleIJNS1_IJNS_1CILi1EEENS1_IJNS2_ILi2EEES4_S4_EEEEEES4_NS1_IJS4_S4_EEEEEENS1_IJNS1_IJNS2_ILi0EEENS1_IJS3_NS2_ILi512EEEiEEEEEENS2_ILi4096EEENS1_IJiNS2_ILi8192EEEEEEEEEEEDaRKT0_RKT1_ENKUlRKT_RKT0_E_clIS6_SC_EEDaSP_SS_ - $_ZN7cutlass13device_kernelIN5flash19enable_sm80_to_sm89INS1_16FlashAttnBwdSm80INS1_25CollectiveMainloopBwdSm80ILi2ELi2EN4cute5tupleIJNS5_1CILi128EEES8_NS7_ILi64EEEEEENS_10bfloat16_tEfNS_4arch4Sm80ELb1ELb0ELb1ELb0ELb0ELb0ELb0ELb0ELi2ELi4ELi4ELi4ELb0EEENS1_24CollectiveEpilogueBwdGQAISA_fSD_Li256ELb0ELb0EEENS1_25SingleTileBwdLPTSchedulerILb0ELi128ELb0EEEEEEEEEvNT_6ParamsE$_ZZN4cute6detail9lift_diceINS_5tupleIJiNS_1CILi0EEEEEES5_EEDaRKT_RKT0_ENKUlRKT_RKT0_E_clIiiEEDaSE_SH_)
$_ZN7cutlass13device_kernelIN5flash19enable_sm80_to_sm89INS1_16FlashAttnBwdSm80INS1_25CollectiveMainloopBwdSm80ILi2ELi2EN4cute5tupleIJNS5_1CILi128EEES8_NS7_ILi64EEEEEENS_10bfloat16_tEfNS_4arch4Sm80ELb1ELb0ELb1ELb0ELb0ELb0ELb0ELb0ELi2ELi4ELi4ELi4ELb0EEENS1_24CollectiveEpilogueBwdGQAISA_fSD_Li256ELb0ELb0EEENS1_25SingleTileBwdLPTSchedulerILb0ELi128ELb0EEEEEEEEEvNT_6ParamsE$_ZZN4cute6detail9lift_diceINS_5tupleIJiNS_1CILi0EEEEEES5_EEDaRKT_RKT0_ENKUlRKT_RKT0_E_clIiiEEDaSE_SH_:
        /* <DEDUP_REMOVED lines=8> */
        .type           $_ZN7cutlass13device_kernelIN5flash19enable_sm80_to_sm89INS1_16FlashAttnBwdSm80INS1_25CollectiveMainloopBwdSm80ILi2ELi2EN4cute5tupleIJNS5_1CILi128EEES8_NS7_ILi64EEEEEENS_10bfloat16_tEfNS_4arch4Sm80ELb1ELb0ELb1ELb0ELb0ELb0ELb0ELb0ELi2ELi4ELi4ELi4ELb0EEENS1_24CollectiveEpilogueBwdGQAISA_fSD_Li256ELb0ELb0EEENS1_25SingleTileBwdLPTSchedulerILb0ELi128ELb0EEEEEEEEEvNT_6ParamsE$_ZZN4cute6upcastILi2ENS_5tupleIJNS1_IJNS_1CILi1EEENS1_IJNS2_ILi2EEES4_S4_EEEEEES4_NS1_IJS4_S4_EEEEEENS1_IJNS1_IJNS2_ILi0EEENS1_IJS3_NS2_ILi512EEEiEEEEEENS2_ILi4096EEENS1_IJiNS2_ILi8192EEEEEEEEEEEDaRKT0_RKT1_ENKUlRKT_RKT0_E_clIS6_SC_EEDaSP_SS_,@function
        .size           $_ZN7cutlass13device_kernelIN5flash19enable_sm80_to_sm89INS1_16FlashAttnBwdSm80INS1_25CollectiveMainloopBwdSm80ILi2ELi2EN4cute5tupleIJNS5_1CILi128EEES8_NS7_ILi64EEEEEENS_10bfloat16_tEfNS_4arch4Sm80ELb1ELb0ELb1ELb0ELb0ELb0ELb0ELb0ELi2ELi4ELi4ELi4ELb0EEENS1_24CollectiveEpilogueBwdGQAISA_fSD_Li256ELb0ELb0EEENS1_25SingleTileBwdLPTSchedulerILb0ELi128ELb0EEEEEEEEEvNT_6ParamsE$_ZZN4cute6upcastILi2ENS_5tupleIJNS1_IJNS_1CILi1EEENS1_IJNS2_ILi2EEES4_S4_EEEEEES4_NS1_IJS4_S4_EEEEEENS1_IJNS1_IJNS2_ILi0EEENS1_IJS3_NS2_ILi512EEEiEEEEEENS2_ILi4096EEENS1_IJiNS2_ILi8192EEEEEEEEEEEDaRKT0_RKT1_ENKUlRKT_RKT0_E_clIS6_SC_EEDaSP_SS_,($_ZN7cutlass13device_kernelIN5flash19enable_sm80_to_sm89INS1_16FlashAttnBwdSm80INS1_25CollectiveMainloopBwdSm80ILi2ELi2EN4cute5tupleIJNS5_1CILi128EEES8_NS7_ILi64EEEEEENS_10bfloat16_tEfNS_4arch4Sm80ELb1ELb0ELb1ELb0ELb0ELb0ELb0ELb0ELi2ELi4ELi4ELi4ELb0EEENS1_24CollectiveEpilogueBwdGQAISA_fSD_Li256ELb0ELb0EEENS1_25SingleTileBwdLPTSchedulerILb0ELi128ELb0EEEEEEEEEvNT_6ParamsE$_ZZN4cute6upcastILi2ENS_5tupleIJNS1_IJNS_1CILi1EEENS1_IJNS2_ILi2EEES4_S4_EEEEEES4_NS1_IJS4_S4_EEEEEENS1_IJNS1_IJNS2_ILi0EEENS1_IJS3_NS2_ILi512EEEiEEEEEENS2_ILi4096EEENS1_IJiNS2_ILi8192EEEEEEEEEEEDaRKT0_RKT1_ENKUlRKT_RKT0_E_clIS7_SF_EEDaSP_SS_ - $_ZN7cutlass13device_kernelIN5flash19enable_sm80_to_sm89INS1_16FlashAttnBwdSm80INS1_25CollectiveMainloopBwdSm80ILi2ELi2EN4cute5tupleIJNS5_1CILi128EEES8_NS7_ILi64EEEEEENS_10bfloat16_tEfNS_4arch4Sm80ELb1ELb0ELb1ELb0ELb0ELb0ELb0ELb0ELi2ELi4ELi4ELi4ELb0EEENS1_24CollectiveEpilogueBwdGQAISA_fSD_Li256ELb0ELb0EEENS1_25SingleTileBwdLPTSchedulerILb0ELi128ELb0EEEEEEEEEvNT_6ParamsE$_ZZN4cute6upcastILi2ENS_5tupleIJNS1_IJNS_1CILi1EEENS1_IJNS2_ILi2EEES4_S4_EEEEEES4_NS1_IJS4_S4_EEEEEENS1_IJNS1_IJNS2_ILi0EEENS1_IJS3_NS2_ILi512EEEiEEEEEENS2_ILi4096EEENS1_IJiNS2_ILi8192EEEEEEEEEEEDaRKT0_RKT1_ENKUlRKT_RKT0_E_clIS6_SC_EEDaSP_SS_)
$_ZN7cutlass13device_kernelIN5flash19enable_sm80_to_sm89INS1_16FlashAttnBwdSm80INS1_25CollectiveMainloopBwdSm80ILi2ELi2EN4cute5tupleIJNS5_1CILi128EEES8_NS7_ILi64EEEEEENS_10bfloat16_tEfNS_4arch4Sm80ELb1ELb0ELb1ELb0ELb0ELb0ELb0ELb0ELi2ELi4ELi4ELi4ELb0EEENS1_24CollectiveEpilogueBwdGQAISA_fSD_Li256ELb0ELb0EEENS1_25SingleTileBwdLPTSchedulerILb0ELi128ELb0EEEEEEEEEvNT_6ParamsE$_ZZN4cute6upcastILi2ENS_5tupleIJNS1_IJNS_1CILi1EEENS1_IJNS2_ILi2EEES4_S4_EEEEEES4_NS1_IJS4_S4_EEEEEENS1_IJNS1_IJNS2_ILi0EEENS1_IJS3_NS2_ILi512EEEiEEEEEENS2_ILi4096EEENS1_IJiNS2_ILi8192EEEEEEEEEEEDaRKT0_RKT1_ENKUlRKT_RKT0_E_clIS6_SC_EEDaSP_SS_:
[----:B------:R-:W-:-:S06]  /*e640*/  IADD3 R3, R41, -c[0x0][0x20], RZ ;  /* 0x8000080029037a10 */ /* 0x000fcc0007ffe0ff */
[----:B------:R-:W5:Y:S01]  /*e650*/  LDL R3, [R3] ;  /* 0x0000000003037983 */ /* 0x000f620000100800 */
[----:B------:R-:W-:Y:S02]  /*e660*/  IADD3 R9, R1, 0x1380, RZ ;  /* 0x0000138001097810 */ /* 0x000fe40007ffe0ff */
[----:B------:R-:W-:Y:S02]  /*e670*/  MOV R54, 0xe6b0 ;  /* 0x0000e6b000367802 */ /* 0x000fe40000000f00 */
[----:B------:R-:W-:-:S04]  /*e680*/  IADD3 R9, R9, c[0x0][0x20], RZ ;  /* 0x0000080009097a10 */ /* 0x000fc80007ffe0ff */
[----:B------:R-:W-:Y:S02]  /*e690*/  IADD3 R10, R9, 0x4, RZ ;  /* 0x00000004090a7810 */ /* 0x000fe40007ffe0ff */
[----:B-----5:R-:W-:Y:S05]  /*e6a0*/  CALL.REL.NOINC `($_ZN7cutlass13device_kernelIN5flash19enable_sm80_to_sm89INS1_16FlashAttnBwdSm80INS1_25CollectiveMainloopBwdSm80ILi2ELi2EN4cute5tupleIJNS5_1CILi128EEES8_NS7_ILi64EEEEEENS_10bfloat16_tEfNS_4arch4Sm80ELb1ELb0ELb1ELb0ELb0ELb0ELb0ELb0ELi2ELi4ELi4ELi4ELb0EEENS1_24CollectiveEpilogueBwdGQAISA_fSD_Li256ELb0ELb0EEENS1_25SingleTileBwdLPTSchedulerILb0ELi128ELb0EEEEEEEEEvNT_6ParamsE$_ZZN4cute6upcastILi2ENS_5tupleIJNS_1CILi1EEENS1_IJNS2_ILi2EEES4_S4_EEEEEENS1_IJNS2_ILi0EEENS1_IJS3_NS2_ILi512EEEiEEEEEEEEDaRKT0_RKT1_ENKUlRKT_RKT0_E_clIS5_S9_EEDaSJ_SM_) ;  /* 0x0000015000007944 */ /* 0x020fea0003c00000 */
[----:B------:R-:W-:Y:S02]  /*e6b0*/  MOV R4, 0xe6d0 ;  /* 0x0000e6d000047802 */ /* 0x000fe40000000f00 */
[----:B-1---5:R-:W-:Y:S05]  /*e6c0*/  CALL.REL.NOINC `($_ZN7cutlass13device_kernelIN5flash19enable_sm80_to_sm89INS1_16FlashAttnBwdSm80INS1_25CollectiveMainloopBwdSm80ILi2ELi2EN4cute5tupleIJNS5_1CILi128EEES8_NS7_ILi64EEEEEENS_10bfloat16_tEfNS_4arch4Sm80ELb1ELb0ELb1ELb0ELb0ELb0ELb0ELb0ELi2ELi4ELi4ELi4ELb0EEENS1_24CollectiveEpilogueBwdGQAISA_fSD_Li256ELb0ELb0EEENS1_25SingleTileBwdLPTSchedulerILb0ELi128ELb0EEEEEEEEEvNT_6ParamsE$_ZN4cute3eso3ESOILb1ELb0EJNS_1CILi0EEENS_5tupleIJNS2_ILi1EEENS2_ILi256EEEiEEEEEC2ERKS3_RKS7_) ;  /* 0xffff8cc000007944 */ /* 0x022fea0003c3ffff */
[----:B-1----:R1:W5:Y:S01]  /*e6d0*/  LDL R2, [R1+0x1384] ;  /* 0x0013840001027983 */ /* 0x0023620000100800 */
[----:B------:R-:W-:-:S03]  /*e6e0*/  MOV R6, 0xe700 ;  /* 0x0000e70000067802 */ /* 0x000fc60000000f00 */
[----:B-1---5:R-:W-:Y:S05]  /*e6f0*/  CALL.REL.NOINC `($_ZN7cutlass13device_kernelIN5flash19enable_sm80_to_sm89INS1_16FlashAttnBwdSm80INS1_25CollectiveMainloopBwdSm80ILi2ELi2EN4cute5tupleIJNS5_1CILi128EEES8_NS7_ILi64EEEEEENS_10bfloat16_tEfNS_4arch4Sm80ELb1ELb0ELb1ELb0ELb0ELb0ELb0ELb0ELi2ELi4ELi4ELi4ELb0EEENS1_24CollectiveEpilogueBwdGQAISA_fSD_Li256ELb0ELb0EEENS1_25SingleTileBwdLPTSchedulerILb0ELi128ELb0EEEEEEEEEvNT_6ParamsE$_ZN4cute5tupleIJNS0_IJNS_1CILi1EEENS0_IJS2_NS1_ILi2EEES3_EEEEEENS0_IJNS1_ILi0EEENS0_IJS2_NS1_ILi256EEEiEEEEEEEEC2ERKS5_RKS9_) ;  /* 0xffffbe2000007944 */ /* 0x022fea0003c3ffff */
[----:B------:R1:W5:Y:S01]  /*e700*/  LDL R31, [R1+0x1380] ;  /* 0x00138000011f7983 */ /* 0x0003620000100800 */
[----:B------:R-:W-:-:S04]  /*e710*/  MOV R9, 0x0 ;  /* 0x0000000000097802 */ /* 0x000fc80000000f00 */
[----:B------:R-:W-:Y:S05]  /*e720*/  RET.REL.NODEC R8 `(_ZN7cutlass13device_kernelIN5flash19enable_sm80_to_sm89INS1_16FlashAttnBwdSm80INS1_25CollectiveMainloopBwdSm80ILi2ELi2EN4cute5tupleIJNS5_1CILi128EEES8_NS7_ILi64EEEEEENS_10bfloat16_tEfNS_4arch4Sm80ELb1ELb0ELb1ELb0ELb0ELb0ELb0ELb0ELi2ELi4ELi4ELi4ELb0EEENS1_24CollectiveEpilogueBwdGQAISA_fSD_Li256ELb0ELb0EEENS1_25SingleTileBwdLPTSchedulerILb0ELi128ELb0EEEEEEEEEvNT_6ParamsE) ;  /* 0xffff18d008007950 */ /* 0x000fea0003c3ffff */
        .type           $_ZN7cutlass13device_kernelIN5flash19enable_sm80_to_sm89INS1_16FlashAttnBwdSm80INS1_25CollectiveMainloopBwdSm80ILi2ELi2EN4cute5tupleIJNS5_1CILi128EEES8_NS7_ILi64EEEEEENS_10bfloat16_tEfNS_4arch4Sm80ELb1ELb0ELb1ELb0ELb0ELb0ELb0ELb0ELi2ELi4ELi4ELi4ELb0EEENS1_24CollectiveEpilogueBwdGQAISA_fSD_Li256ELb0ELb0EEENS1_25SingleTileBwdLPTSchedulerILb0ELi128ELb0EEEEEEEEEvNT_6ParamsE$_ZZN4cute6upcastILi2ENS_5tupleIJNS1_IJNS_1CILi1EEENS1_IJNS2_ILi2EEES4_S4_EEEEEES4_NS1_IJS4_S4_EEEEEENS1_IJNS1_IJNS2_ILi0EEENS1_IJS3_NS2_ILi512EEEiEEEEEENS2_ILi4096EEENS1_IJiNS2_ILi8192EEEEEEEEEEEDaRKT0_RKT1_ENKUlRKT_RKT0_E_clIS7_SF_EEDaSP_SS_,@function
        .size           $_ZN7cutlass13device_kernelIN5flash19enable_sm80_to_sm89INS1_16FlashAttnBwdSm80INS1_25CollectiveMainloopBwdSm80ILi2ELi2EN4cute5tupleIJNS5_1CILi128EEES8_NS7_ILi64EEEEEENS_10bfloat16_tEfNS_4arch4Sm80ELb1ELb0ELb1ELb0ELb0ELb0ELb0ELb0ELi2ELi4ELi4ELi4ELb0EEENS1_24CollectiveEpilogueBwdGQAISA_fSD_Li256ELb0ELb0EEENS1_25SingleTileBwdLPTSchedulerILb0ELi128ELb0EEEEEEEEEvNT_6ParamsE$_ZZN4cute6upcastILi2ENS_5tupleIJNS1_IJNS_1CILi1EEENS1_IJNS2_ILi2EEES4_S4_EEEEEES4_NS1_IJS4_S4_EEEEEENS1_IJNS1_IJNS2_ILi0EEENS1_IJS3_NS2_ILi512EEEiEEEEEENS2_ILi4096EEENS1_IJiNS2_ILi8192EEEEEEEEEEEDaRKT0_RKT1_ENKUlRKT_RKT0_E_clIS7_SF_EEDaSP_SS_,($_ZN7cutlass13device_kernelIN5flash19enable_sm80_to_sm89INS1_16FlashAttnBwdSm80INS1_25CollectiveMainloopBwdSm80ILi2ELi2EN4cute5tupleIJNS5_1CILi128EEES8_NS7_ILi64EEEEEENS_10bfloat16_tEfNS_4arch4Sm80ELb1ELb0ELb1ELb0ELb0ELb0ELb0ELb0ELi2ELi4ELi4ELi4ELb0EEENS1_24CollectiveEpilogueBwdGQAISA_fSD_Li256ELb0ELb0EEENS1_25SingleTileBwdLPTSchedulerILb0ELi128ELb0EEEEEEEEEvNT_6ParamsE$_ZZN4cute6upcastILi2ENS_5tupleIJNS_1CILi1EEENS1_IJNS2_ILi2EEES4_S4_EEEEEENS1_IJNS2_ILi0EEENS1_IJS3_NS2_ILi512EEEiEEEEEEEEDaRKT0_RKT1_ENKUlRKT_RKT0_E_clIS5_S9_EEDaSJ_SM_ - $_ZN7cutlass13device_kernelIN5flash19enable_sm80_to_sm89INS1_16FlashAttnBwdSm80INS1_25CollectiveMainloopBwdSm80ILi2ELi2EN4cute5tupleIJNS5_1CILi128EEES8_NS7_ILi64EEEEEENS_10bfloat16_tEfNS_4arch4Sm80ELb1ELb0ELb1ELb0ELb0ELb0ELb0ELb0ELi2ELi4ELi4ELi4ELb0EEENS1_24CollectiveEpilogueBwdGQAISA_fSD_Li256ELb0ELb0EEENS1_25SingleTileBwdLPTSchedulerILb0ELi128ELb0EEEEEEEEEvNT_6ParamsE$_ZZN4cute6upcastILi2ENS_5tupleIJNS1_IJNS_1CILi1EEENS1_IJNS2_ILi2EEES4_S4_EEEEEES4_NS1_IJS4_S4_EEEEEENS1_IJNS1_IJNS2_ILi0EEENS1_IJS3_NS2_ILi512EEEiEEEEEENS2_ILi4096EEENS1_IJiNS2_ILi8192EEEEEEEEEEEDaRKT0_RKT1_ENKUlRKT_RKT0_E_clIS7_SF_EEDaSP_SS_)
$_ZN7cutlass13device_kernelIN5flash19enable_sm80_to_sm89INS1_16FlashAttnBwdSm80INS1_25CollectiveMainloopBwdSm80ILi2ELi2EN4cute5tupleIJNS5_1CILi128EEES8_NS7_ILi64EEEEEENS_10bfloat16_tEfNS_4arch4Sm80ELb1ELb0ELb1ELb0ELb0ELb0ELb0ELb0ELi2ELi4ELi4ELi4ELb0EEENS1_24CollectiveEpilogueBwdGQAISA_fSD_Li256ELb0ELb0EEENS1_25SingleTileBwdLPTSchedulerILb0ELi128ELb0EEEEEEEEEvNT_6ParamsE$_ZZN4cute6upcastILi2ENS_5tupleIJNS1_IJNS_1CILi1EEENS1_IJNS2_ILi2EEES4_S4_EEEEEES4_NS1_IJS4_S4_EEEEEENS1_IJNS1_IJNS2_ILi0EEENS1_IJS3_NS2_ILi512EEEiEEEEEENS2_ILi4096EEENS1_IJiNS2_ILi8192EEEEEEEEEEEDaRKT0_RKT1_ENKUlRKT_RKT0_E_clIS7_SF_EEDaSP_SS_:
[----:B------:R-:W-:Y:S02]  /*e730*/  IADD3 R8, R1, 0x1380, RZ ;  /* 0x0000138001087810 */ /* 0x000fe40007ffe0ff */
[----:B------:R-:W-:Y:S02]  /*e740*/  MOV R52, 0xe780 ;  /* 0x0000e78000347802 */ /* 0x000fe40000000f00 */
[----:B------:R-:W-:-:S04]  /*e750*/  IADD3 R8, R8, c[0x0][0x20], RZ ;  /* 0x0000080008087a10 */ /* 0x000fc80007ffe0ff */
[----:B------:R-:W-:Y:S02]  /*e760*/  IADD3 R9, R8, 0x4, RZ ;  /* 0x0000000408097810 */ /* 0x000fe40007ffe0ff */
[----:B------:R-:W-:Y:S05]  /*e770*/  CALL.REL.NOINC `($_ZN7cutlass13device_kernelIN5flash19enable_sm80_to_sm89INS1_16FlashAttnBwdSm80INS1_25CollectiveMainloopBwdSm80ILi2ELi2EN4cute5tupleIJNS5_1CILi128EEES8_NS7_ILi64EEEEEENS_10bfloat16_tEfNS_4arch4Sm80ELb1ELb0ELb1ELb0ELb0ELb0ELb0ELb0ELi2ELi4ELi4ELi4ELb0EEENS1_24CollectiveEpilogueBwdGQAISA_fSD_Li256ELb0ELb0EEENS1_25SingleTileBwdLPTSchedulerILb0ELi128ELb0EEEEEEEEEvNT_6ParamsE$_ZZN4cute6upcastILi2ENS_5tupleIJNS_1CILi2EEES3_EEENS1_IJiNS2_ILi8192EEEEEEEEDaRKT0_RKT1_ENKUlRKT_RKT0_E_clIS3_iEEDaSF_SI_) ;  /* 0x0000015000007944 */ /* 0x000fea0003c00000 */
[----:B------:R-:W-:Y:S02]  /*e780*/  MOV R4, 0xe7a0 ;  /* 0x0000e7a000047802 */ /* 0x000fe40000000f00 */
[----:B-1---5:R-:W-:Y:S05]  /*e790*/  CALL.REL.NOINC `($_ZN7cutlass13device_kernelIN5flash19enable_sm80_to_sm89INS1_16FlashAttnBwdSm80INS1_25CollectiveMainloopBwdSm80ILi2ELi2EN4cute5tupleIJNS5_1CILi128EEES8_NS7_ILi64EEEEEENS_10bfloat16_tEfNS_4arch4Sm80ELb1ELb0ELb1ELb0ELb0ELb0ELb0ELb0ELi2ELi4ELi4ELi4ELb0EEENS1_24CollectiveEpilogueBwdGQAISA_fSD_Li256ELb0ELb0EEENS1_25SingleTileBwdLPTSchedulerILb0ELi128ELb0EEEEEEEEEvNT_6ParamsE$_ZN4cute3eso3ESOILb0ELb1EJiNS_1CILi4096EEEEEC2ERKiRKS3_) ;  /* 0xffff867000007944 */ /* 0x022fea0003c3ffff */
[----:B-1----:R1:W5:Y:S01]  /*e7a0*/  LDL R2, [R1+0x1384] ;  /* 0x0013840001027983 */ /* 0x0023620000100800 */
[----:B------:R-:W-:-:S03]  /*e7b0*/  MOV R6, 0xe7d0 ;  /* 0x0000e7d000067802 */ /* 0x000fc60000000f00 */
[----:B-1---5:R-:W-:Y:S05]  /*e7c0*/  CALL.REL.NOINC `($_ZN7cutlass13device_kernelIN5flash19enable_sm80_to_sm89INS1_16FlashAttnBwdSm80INS1_25CollectiveMainloopBwdSm80ILi2ELi2EN4cute5tupleIJNS5_1CILi128EEES8_NS7_ILi64EEEEEENS_10bfloat16_tEfNS_4arch4Sm80ELb1ELb0ELb1ELb0ELb0ELb0ELb0ELb0ELi2ELi4ELi4ELi4ELb0EEENS1_24CollectiveEpilogueBwdGQAISA_fSD_Li256ELb0ELb0EEENS1_25SingleTileBwdLPTSchedulerILb0ELi128ELb0EEEEEEEEEvNT_6ParamsE$_ZN4cute5tupleIJNS0_IJNS_1CILi2EEES2_EEENS0_IJiNS1_ILi4096EEEEEEEEC2ERKS3_RKS5_) ;  /* 0xffffbec000007944 */ /* 0x022fea0003c3ffff */
[----:B------:R1:W5:Y:S01]  /*e7d0*/  LDL R2, [R1+0x1380] ;  /* 0x0013800001027983 */ /* 0x0003620000100800 */
[----:B------:R-:W-:-:S04]  /*e7e0*/  MOV R11, 0x0 ;  /* 0x00000000000b7802 */ /* 0x000fc80000000f00 */
[----:B------:R-:W-:Y:S05]  /*e7f0*/  RET.REL.NODEC R10 `(_ZN7cutlass13device_kernelIN5flash19enable_sm80_to_sm89INS1_16FlashAttnBwdSm80INS1_25CollectiveMainloopBwdSm80ILi2ELi2EN4cute5tupleIJNS5_1CILi128EEES8_NS7_ILi64EEEEEENS_10bfloat16_tEfNS_4arch4Sm80ELb1ELb0ELb1ELb0ELb0ELb0ELb0ELb0ELi2ELi4ELi4ELi4ELb0EEENS1_24CollectiveEpilogueBwdGQAISA_fSD_Li256ELb0ELb0EEENS1_25SingleTileBwdLPTSchedulerILb0ELi128ELb0EEEEEEEEEvNT_6ParamsE) ;  /* 0xffff18000a007950 */ /* 0x000fea0003c3ffff */
        .type           $_ZN7cutlass13device_kernelIN5flash19enable_sm80_to_sm89INS1_16FlashAttnBwdSm80INS1_25CollectiveMainloopBwdSm80ILi2ELi2EN4cute5tupleIJNS5_1CILi128EEES8_NS7_ILi64EEEEEENS_10bfloat16_tEfNS_4arch4Sm80ELb1ELb0ELb1ELb0ELb0ELb0ELb0ELb0ELi2ELi4ELi4ELi4ELb0EEENS1_24CollectiveEpilogueBwdGQAISA_fSD_Li256ELb0ELb0EEENS1_25SingleTileBwdLPTSchedulerILb0ELi128ELb0EEEEEEEEEvNT_6ParamsE$_ZZN4cute6upcastILi2ENS_5tupleIJNS_1CILi1EEENS1_IJNS2_ILi2EEES4_S4_EEEEEENS1_IJNS2_ILi0EEENS1_IJS3_NS2_ILi512EEEiEEEEEEEEDaRKT0_RKT1_ENKUlRKT_RKT0_E_clIS5_S9_EEDaSJ_SM_,@function
        .size           $_ZN7cutlass13device_kernelIN5flash19enable_sm80_to_sm89INS1_16FlashAttnBwdSm80INS1_25CollectiveMainloopBwdSm80ILi2ELi2EN4cute5tupleIJNS5_1CILi128EEES8_NS7_ILi64EEEEEENS_10bfloat16_tEfNS_4arch4Sm80ELb1ELb0ELb1ELb0ELb0ELb0ELb0ELb0ELi2ELi4ELi4ELi4ELb0EEENS1_24CollectiveEpilogueBwdGQAISA_fSD_Li256ELb0ELb0EEENS1_25SingleTileBwdLPTSchedulerILb0ELi128ELb0EEEEEEEEEvNT_6ParamsE$_ZZN4cute6upcastILi2ENS_5tupleIJNS_1CILi1EEENS1_IJNS2_ILi2EEES4_S4_EEEEEENS1_IJNS2_ILi0EEENS1_IJS3_NS2_ILi512EEEiEEEEEEEEDaRKT0_RKT1_ENKUlRKT_RKT0_E_clIS5_S9_EEDaSJ_SM_,($_ZN7cutlass13device_kernelIN5flash19enable_sm80_to_sm89INS1_16FlashAttnBwdSm80INS1_25CollectiveMainloopBwdSm80ILi2ELi2EN4cute5tupleIJNS5_1CILi128EEES8_NS7_ILi64EEEEEENS_10bfloat16_tEfNS_4arch4Sm80ELb1ELb0ELb1ELb0ELb0ELb0ELb0ELb0ELi2ELi4ELi4ELi4ELb0EEENS1_24CollectiveEpilogueBwdGQAISA_fSD_Li256ELb0ELb0EEENS1_25SingleTileBwdLPTSchedulerILb0ELi128ELb0EEEEEEEEEvNT_6ParamsE$_ZZN4cute6upcastILi2ENS_5tupleIJNS_1CILi2EEES3_EEENS1_IJiNS2_ILi8192EEEEEEEEDaRKT0_RKT1_ENKUlRKT_RKT0_E_clIS3_iEEDaSF_SI_ - $_ZN7cutlass13device_kernelIN5flash19enable_sm80_to_sm89INS1_16FlashAttnBwdSm80INS1_25CollectiveMainloopBwdSm80ILi2ELi2EN4cute5tupleIJNS5_1CILi128EEES8_NS7_ILi64EEEEEENS_10bfloat16_tEfNS_4arch4Sm80ELb1ELb0ELb1ELb0ELb0ELb0ELb0ELb0ELi2ELi4ELi4ELi4ELb0EEENS1_24CollectiveEpilogueBwdGQAISA_fSD_Li256ELb0ELb0EEENS1_25SingleTileBwdLPTSchedulerILb0ELi128ELb0EEEEEEEEEvNT_6ParamsE$_ZZN4cute6upcastILi2ENS_5tupleIJNS_1CILi1EEENS1_IJNS2_ILi2EEES4_S4_EEEEEENS1_IJNS2_ILi0EEENS1_IJS3_NS2_ILi512EEEiEEEEEEEEDaRKT0_RKT1_ENKUlRKT_RKT0_E_clIS5_S9_EEDaSJ_SM_)
$_ZN7cutlass13device_kernelIN5flash19enable_sm80_to_sm89INS1_16FlashAttnBwdSm80INS1_25CollectiveMainloopBwdSm80ILi2ELi2EN4cute5tupleIJNS5_1CILi128EEES8_NS7_ILi64EEEEEENS_10bfloat16_tEfNS_4arch4Sm80ELb1ELb0ELb1ELb0ELb0ELb0ELb0ELb0ELi2ELi4ELi4ELi4ELb0EEENS1_24CollectiveEpilogueBwdGQAISA_fSD_Li256ELb0ELb0EEENS1_25SingleTileBwdLPTSchedulerILb0ELi128ELb0EEEEEEEEEvNT_6ParamsE$_ZZN4cute6upcastILi2ENS_5tupleIJNS_1CILi1EEENS1_IJNS2_ILi2EEES4_S4_EEEEEENS1_IJNS2_ILi0EEENS1_IJS3_NS2_ILi512EEEiEEEEEEEEDaRKT0_RKT1_ENKUlRKT_RKT0_E_clIS5_S9_EEDaSJ_SM_:
[----:B------:R-:W-:Y:S02]  /*e800*/  IADD3 R11, R1, 0x1388, RZ ;  /* 0x00001388010b7810 */ /* 0x000fe40007ffe0ff */
[----:B------:R-:W-:Y:S02]  /*e810*/  MOV R52, 0xe850 ;  /* 0x0000e85000347802 */ /* 0x000fe40000000f00 */
[----:B------:R-:W-:-:S04]  /*e820*/  IADD3 R11, R11, c[0x0][0x20], RZ ;  /* 0x000008000b0b7a10 */ /* 0x000fc80007ffe0ff */
[----:B------:R-:W-:Y:S02]  /*e830*/  IADD3 R31, R11, 0x4, RZ ;  /* 0x000000040b1f7810 */ /* 0x000fe40007ffe0ff */
[----:B------:R-:W-:Y:S05]  /*e840*/  CALL.REL.NOINC `($_ZN7cutlass13device_kernelIN5flash19enable_sm80_to_sm89INS1_16FlashAttnBwdSm80INS1_25CollectiveMainloopBwdSm80ILi2ELi2EN4cute5tupleIJNS5_1CILi128EEES8_NS7_ILi64EEEEEENS_10bfloat16_tEfNS_4arch4Sm80ELb1ELb0ELb1ELb0ELb0ELb0ELb0ELb0ELi2ELi4ELi4ELi4ELb0EEENS1_24CollectiveEpilogueBwdGQAISA_fSD_Li256ELb0ELb0EEENS1_25SingleTileBwdLPTSchedulerILb0ELi128ELb0EEEEEEEEEvNT_6ParamsE$_ZZN4cute6upcastILi2ENS_5tupleIJNS_1CILi2EEES3_S3_EEENS1_IJNS2_ILi1EEENS2_ILi512EEEiEEEEEDaRKT0_RKT1_ENKUlRKT_RKT0_E_clIS3_iEEDaSG_SJ_) ;  /* 0x0000011000007944 */ /* 0x000fea0003c00000 */
[----:B------:R-:W-:Y:S02]  /*e850*/  MOV R4, 0xe870 ;  /* 0x0000e87000047802 */ /* 0x000fe40000000f00 */
[----:B-1---5:R-:W-:Y:S05]  /*e860*/  CALL.REL.NOINC `($_ZN7cutlass13device_kernelIN5flash19enable_sm80_to_sm89INS1_16FlashAttnBwdSm80INS1_25CollectiveMainloopBwdSm80ILi2ELi2EN4cute5tupleIJNS5_1CILi128EEES8_NS7_ILi64EEEEEENS_10bfloat16_tEfNS_4arch4Sm80ELb1ELb0ELb1ELb0ELb0ELb0ELb0ELb0ELi2ELi4ELi4ELi4ELb0EEENS1_24CollectiveEpilogueBwdGQAISA_fSD_Li256ELb0ELb0EEENS1_25SingleTileBwdLPTSchedulerILb0ELi128ELb0EEEEEEEEEvNT_6ParamsE$_ZN4cute3eso3ESOILb1ELb0EJNS_1CILi1EEENS2_ILi256EEEiEEC2ERKS3_RKS4_RKi) ;  /* 0xffff8ca000007944 */ /* 0x022fea0003c3ffff */
[----:B-1----:R1:W5:Y:S01]  /*e870*/  LDL R2, [R1+0x138c] ;  /* 0x00138c0001027983 */ /* 0x0023620000100800 */
[----:B------:R-:W-:-:S03]  /*e880*/  MOV R6, 0xe8a0 ;  /* 0x0000e8a000067802 */ /* 0x000fc60000000f00 */
[----:B-1---5:R-:W-:Y:S05]  /*e890*/  CALL.REL.NOINC `($_ZN7cutlass13device_kernelIN5flash19enable_sm80_to_sm89INS1_16FlashAttnBwdSm80INS1_25CollectiveMainloopBwdSm80ILi2ELi2EN4cute5tupleIJNS5_1CILi128EEES8_NS7_ILi64EEEEEENS_10bfloat16_tEfNS_4arch4Sm80ELb1ELb0ELb1ELb0ELb0ELb0ELb0ELb0ELi2ELi4ELi4ELi4ELb0EEENS1_24CollectiveEpilogueBwdGQAISA_fSD_Li256ELb0ELb0EEENS1_25SingleTileBwdLPTSchedulerILb0ELi128ELb0EEEEEEEEEvNT_6ParamsE$_ZN4cute5tupleIJNS0_IJNS_1CILi1EEENS1_ILi2EEES3_EEENS0_IJS2_NS1_ILi256EEEiEEEEEC2ERKS4_RKS6_) ;  /* 0xffffbd1000007944 */ /* 0x022fea0003c3ffff */
[----:B------:R1:W5:Y:S01]  /*e8a0*/  LDL R2, [R1+0x1388] ;  /* 0x0013880001027983 */ /* 0x0003620000100800 */
[----:B------:R-:W-:-:S04]  /*e8b0*/  MOV R55, 0x0 ;  /* 0x0000000000377802 */ /* 0x000fc80000000f00 */
[----:B------:R-:W-:Y:S05]  /*e8c0*/  RET.REL.NODEC R54 `(_ZN7cutlass13device_kernelIN5flash19enable_sm80_to_sm89INS1_16FlashAttnBwdSm80INS1_25CollectiveMainloopBwdSm80ILi2ELi2EN4cute5tupleIJNS5_1CILi128EEES8_NS7_ILi64EEEEEENS_10bfloat16_tEfNS_4arch4Sm80ELb1ELb0ELb1ELb0ELb0ELb0ELb0ELb0ELi2ELi4ELi4ELi4ELb0EEENS1_24CollectiveEpilogueBwdGQAISA_fSD_Li256ELb0ELb0EEENS1_25SingleTileBwdLPTSchedulerILb0ELi128ELb0EEEEEEEEEvNT_6ParamsE) ;  /* 0xffff173036007950 */ /* 0x000fea0003c3ffff */
        .type           $_ZN7cutlass13device_kernelIN5flash19enable_sm80_to_sm89INS1_16FlashAttnBwdSm80INS1_25CollectiveMainloopBwdSm80ILi2ELi2EN4cute5tupleIJNS5_1CILi128EEES8_NS7_ILi64EEEEEENS_10bfloat16_tEfNS_4arch4Sm80ELb1ELb0ELb1ELb0ELb0ELb0ELb0ELb0ELi2ELi4ELi4ELi4ELb0EEENS1_24CollectiveEpilogueBwdGQAISA_fSD_Li256ELb0ELb0EEENS1_25SingleTileBwdLPTSchedulerILb0ELi128ELb0EEEEEEEEEvNT_6ParamsE$_ZZN4cute6upcastILi2ENS_5tupleIJNS_1CILi2EEES3_EEENS1_IJiNS2_ILi8192EEEEEEEEDaRKT0_RKT1_ENKUlRKT_RKT0_E_clIS3_iEEDaSF_SI_,@function
        .size           $_ZN7cutlass13device_kernelIN5flash19enable_sm80_to_sm89INS1_16FlashAttnBwdSm80INS1_25CollectiveMainloopBwdSm80ILi2ELi2EN4cute5tupleIJNS5_1CILi128EEES8_NS7_ILi64EEEEEENS_10bfloat16_tEfNS_4arch4Sm80ELb1ELb0ELb1ELb0ELb0ELb0ELb0ELb0ELi2ELi4ELi4ELi4ELb0EEENS1_24CollectiveEpilogueBwdGQAISA_fSD_Li256ELb0ELb0EEENS1_25SingleTileBwdLPTSchedulerILb0ELi128ELb0EEEEEEEEEvNT_6ParamsE$_ZZN4cute6upcastILi2ENS_5tupleIJNS_1CILi2EEES3_EEENS1_IJiNS2_ILi8192EEEEEEEEDaRKT0_RKT1_ENKUlRKT_RKT0_E_clIS3_iEEDaSF_SI_,($_ZN7cutlass13device_kernelIN5flash19enable_sm80_to_sm89INS1_16FlashAttnBwdSm80INS1_25CollectiveMainloopBwdSm80ILi2ELi2EN4cute5tupleIJNS5_1CILi128EEES8_NS7_ILi64EEEEEENS_10bfloat16_tEfNS_4arch4Sm80ELb1ELb0ELb1ELb0ELb0ELb0ELb0ELb0ELi2ELi4ELi4ELi4ELb0EEENS1_24CollectiveEpilogueBwdGQAISA_fSD_Li256ELb0ELb0EEENS1_25SingleTileBwdLPTSchedulerILb0ELi128ELb0EEEEEEEEEvNT_6ParamsE$_ZZN4cute6upcastILi2ENS_5tupleIJNS_1CILi2EEES3_S3_EEENS1_IJNS2_ILi1EEENS2_ILi512EEEiEEEEEDaRKT0_RKT1_ENKUlRKT_RKT0_E_clIS3_iEEDaSG_SJ_ - $_ZN7cutlass13device_kernelIN5flash19enable_sm80_to_sm89INS1_16FlashAttnBwdSm80INS1_25CollectiveMainloopBwdSm80ILi2ELi2EN4cute5tupleIJNS5_1CILi128EEES8_NS7_ILi64EEEEEENS_10bfloat16_tEfNS_4arch4Sm80ELb1ELb0ELb1ELb0ELb0ELb0ELb0ELb0ELi2ELi4ELi4ELi4ELb0EEENS1_24CollectiveEpilogueBwdGQAISA_fSD_Li256ELb0ELb0EEENS1_25SingleTileBwdLPTSchedulerILb0ELi128ELb0EEEEEEEEEvNT_6ParamsE$_ZZN4cute6upcastILi2ENS_5tupleIJNS_1CILi2EEES3_EEENS1_IJiNS2_ILi8192EEEEEEEEDaRKT0_RKT1_ENKUlRKT_RKT0_E_clIS3_iEEDaSF_SI_)
$_ZN7cutlass13device_kernelIN5flash19enable_sm80_to_sm89INS1_16FlashAttnBwdSm80INS1_25CollectiveMainloopBwdSm80ILi2ELi2EN4cute5tupleIJNS5_1CILi128EEES8_NS7_ILi64EEEEEENS_10bfloat16_tEfNS_4arch4Sm80ELb1ELb0ELb1ELb0ELb0ELb0ELb0ELb0ELi2ELi4ELi4ELi4ELb0EEENS1_24CollectiveEpilogueBwdGQAISA_fSD_Li256ELb0ELb0EEENS1_25SingleTileBwdLPTSchedulerILb0ELi128ELb0EEEEEEEEEvNT_6ParamsE$_ZZN4cute6upcastILi2ENS_5tupleIJNS_1CILi2EEES3_EEENS1_IJiNS2_ILi8192EEEEEEEEDaRKT0_RKT1_ENKUlRKT_RKT0_E_clIS3_iEEDaSF_SI_:
[----:B------:R-:W-:Y:S02]  /*e8d0*/  LEA.HI R3, R3, R3, RZ, 0x1 ;  /* 0x0000000303037211 */ /* 0x000fe400078f08ff */
[----:B------:R-:W-:Y:S02]  /*e8e0*/  IADD3 R2, R1, 0x1388, RZ ;  /* 0x0000138801027810 */ /* 0x000fe40007ffe0ff */
[----:B------:R-:W-:Y:S02]  /*e8f0*/  SHF.R.S32.HI R3, RZ, 0x1, R3 ;  /* 0x00000001ff037819 */ /* 0x000fe40000011403 */
[----:B------:R-:W-:Y:S02]  /*e900*/  IADD3 R2, R2, c[0x0][0x20], RZ ;  /* 0x0000080002027a10 */ /* 0x000fe40007ffe0ff */
[----:B------:R-:W-:Y:S02]  /*e910*/  MOV R6, 0xe930 ;  /* 0x0000e93000067802 */ /* 0x000fe40000000f00 */
[----:B------:R-:W-:Y:S05]  /*e920*/  CALL.REL.NOINC `($_ZN7cutlass13device_kernelIN5flash19enable_sm80_to_sm89INS1_16FlashAttnBwdSm80INS1_25CollectiveMainloopBwdSm80ILi2ELi2EN4cute5tupleIJNS5_1CILi128EEES8_NS7_ILi64EEEEEENS_10bfloat16_tEfNS_4arch4Sm80ELb1ELb0ELb1ELb0ELb0ELb0ELb0ELb0ELi2ELi4ELi4ELi4ELb0EEENS1_24CollectiveEpilogueBwdGQAISA_fSD_Li256ELb0ELb0EEENS1_25SingleTileBwdLPTSchedulerILb0ELi128ELb0EEEEEEEEEvNT_6ParamsE$_ZN4cute5tupleIJNS_1CILi2EEEiEEC2ERKS2_RKi) ;  /* 0xffffbff000007944 */ /* 0x000fea0003c3ffff */
[----:B------:R1:W5:Y:S01]  /*e930*/  LDL R2, [R1+0x1388] ;  /* 0x0013880001027983 */ /* 0x0003620000100800 */
[----:B------:R-:W-:-:S04]  /*e940*/  MOV R53, 0x0 ;  /* 0x0000000000357802 */ /* 0x000fc80000000f00 */
[----:B------:R-:W-:Y:S05]  /*e950*/  RET.REL.NODEC R52 `(_ZN7cutlass13device_kernelIN5flash19enable_sm80_to_sm89INS1_16FlashAttnBwdSm80INS1_25CollectiveMainloopBwdSm80ILi2ELi2EN4cute5tupleIJNS5_1CILi128EEES8_NS7_ILi64EEEEEENS_10bfloat16_tEfNS_4arch4Sm80ELb1ELb0ELb1ELb0ELb0ELb0ELb0ELb0ELi2ELi4ELi4ELi4ELb0EEENS1_24CollectiveEpilogueBwdGQAISA_fSD_Li256ELb0ELb0EEENS1_25SingleTileBwdLPTSchedulerILb0ELi128ELb0EEEEEEEEEvNT_6ParamsE) ;  /* 0xffff16a034007950 */ /* 0x000fea0003c3ffff */
        .type           $_ZN7cutlass13device_kernelIN5flash19enable_sm80_to_sm89INS1_16FlashAttnBwdSm80INS1_25CollectiveMainloopBwdSm80ILi2ELi2EN4cute5tupleIJNS5_1CILi128EEES8_NS7_ILi64EEEEEENS_10bfloat16_tEfNS_4arch4Sm80ELb1ELb0ELb1ELb0ELb0ELb0ELb0ELb0ELi2ELi4ELi4ELi4ELb0EEENS1_24CollectiveEpilogueBwdGQAISA_fSD_Li256ELb0ELb0EEENS1_25SingleTileBwdLPTSchedulerILb0ELi128ELb0EEEEEEEEEvNT_6ParamsE$_ZZN4cute6upcastILi2ENS_5tupleIJNS_1CILi2EEES3_S3_EEENS1_IJNS2_ILi1EEENS2_ILi512EEEiEEEEEDaRKT0_RKT1_ENKUlRKT_RKT0_E_clIS3_iEEDaSG_SJ_,@function
        .size           $_ZN7cutlass13device_kernelIN5flash19enable_sm80_to_sm89INS1_16FlashAttnBwdSm80INS1_25CollectiveMainloopBwdSm80ILi2ELi2EN4cute5tupleIJNS5_1CILi128EEES8_NS7_ILi64EEEEEENS_10bfloat16_tEfNS_4arch4Sm80ELb1ELb0ELb1ELb0ELb0ELb0ELb0ELb0ELi2ELi4ELi4ELi4ELb0EEENS1_24CollectiveEpilogueBwdGQAISA_fSD_Li256ELb0ELb0EEENS1_25SingleTileBwdLPTSchedulerILb0ELi128ELb0EEEEEEEEEvNT_6ParamsE$_ZZN4cute6upcastILi2ENS_5tupleIJNS_1CILi2EEES3_S3_EEENS1_IJNS2_ILi1EEENS2_ILi512EEEiEEEEEDaRKT0_RKT1_ENKUlRKT_RKT0_E_clIS3_iEEDaSG_SJ_,($_ZN7cutlass13device_kernelIN5flash19enable_sm80_to_sm89INS1_16FlashAttnBwdSm80INS1_25CollectiveMainloopBwdSm80ILi2ELi2EN4cute5tupleIJNS5_1CILi128EEES8_NS7_ILi64EEEEEENS_10bfloat16_tEfNS_4arch4Sm80ELb1ELb0ELb1ELb0ELb0ELb0ELb0ELb0ELi2ELi4ELi4ELi4ELb0EEENS1_24CollectiveEpilogueBwdGQAISA_fSD_Li256ELb0ELb0EEENS1_25SingleTileBwdLPTSchedulerILb0ELi128ELb0EEEEEEEEEvNT_6ParamsE$_ZZN4cute7crd2crdINS_5tupleIJiiiNS_1CILi0EEEEEENS1_IJNS2_ILi32EEENS2_ILi4EEENS2_ILi2EEENS2_ILi1EEEEEENS1_IJS8_S8_S8_S8_EEEEEDaRKT_RKT0_RKT1_ENKUlRKT_RKT0_RKT1_E_clIiS5_S8_EEDaSM_SP_SS_ - $_ZN7cutlass13device_kernelIN5flash19enable_sm80_to_sm89INS1_16FlashAttnBwdSm80INS1_25CollectiveMainloopBwdSm80ILi2ELi2EN4cute5tupleIJNS5_1CILi128EEES8_NS7_ILi64EEEEEENS_10bfloat16_tEfNS_4arch4Sm80ELb1ELb0ELb1ELb0ELb0ELb0ELb0ELb0ELi2ELi4ELi4ELi4ELb0EEENS1_24CollectiveEpilogueBwdGQAISA_fSD_Li256ELb0ELb0EEENS1_25SingleTileBwdLPTSchedulerILb0ELi128ELb0EEEEEEEEEvNT_6ParamsE$_ZZN4cute6upcastILi2ENS_5tupleIJNS_1CILi2EEES3_S3_EEENS1_IJNS2_ILi1EEENS2_ILi512EEEiEEEEEDaRKT0_RKT1_ENKUlRKT_RKT0_E_clIS3_iEEDaSG_SJ_)
$_ZN7cutlass13device_kernelIN5flash19enable_sm80_to_sm89INS1_16FlashAttnBwdSm80INS1_25CollectiveMainloopBwdSm80ILi2ELi2EN4cute5tupleIJNS5_1CILi128EEES8_NS7_ILi64EEEEEENS_10bfloat16_tEfNS_4arch4Sm80ELb1ELb0ELb1ELb0ELb0ELb0ELb0ELb0ELi2ELi4ELi4ELi4ELb0EEENS1_24CollectiveEpilogueBwdGQAISA_fSD_Li256ELb0ELb0EEENS1_25SingleTileBwdLPTSchedulerILb0ELi128ELb0EEEEEEEEEvNT_6ParamsE$_ZZN4cute6upcastILi2ENS_5tupleIJNS_1CILi2EEES3_S3_EEENS1_IJNS2_ILi1EEENS2_ILi512EEEiEEEEEDaRKT0_RKT1_ENKUlRKT_RKT0_E_clIS3_iEEDaSG_SJ_:
        /* <DEDUP_REMOVED lines=9> */
        .type           $_ZN7cutlass13device_kernelIN5flash19enable_sm80_to_sm89INS1_16FlashAttnBwdSm80INS1_25CollectiveMainloopBwdSm80ILi2ELi2EN4cute5tupleIJNS5_1CILi128EEES8_NS7_ILi64EEEEEENS_10bfloat16_tEfNS_4arch4Sm80ELb1ELb0ELb1ELb0ELb0ELb0ELb0ELb0ELi2ELi4ELi4ELi4ELb0EEENS1_24CollectiveEpilogueBwdGQAISA_fSD_Li256ELb0ELb0EEENS1_25SingleTileBwdLPTSchedulerILb0ELi128ELb0EEEEEEEEEvNT_6ParamsE$_ZZN4cute7crd2crdINS_5tupleIJiiiNS_1CILi0EEEEEENS1_IJNS2_ILi32EEENS2_ILi4EEENS2_ILi2EEENS2_ILi1EEEEEENS1_IJS8_S8_S8_S8_EEEEEDaRKT_RKT0_RKT1_ENKUlRKT_RKT0_RKT1_E_clIiS5_S8_EEDaSM_SP_SS_,@function
        .size           $_ZN7cutlass13device_kernelIN5flash19enable_sm80_to_sm89INS1_16FlashAttnBwdSm80INS1_25CollectiveMainloopBwdSm80ILi2ELi2EN4cute5tupleIJNS5_1CILi128EEES8_NS7_ILi64EEEEEENS_10bfloat16_tEfNS_4arch4Sm80ELb1ELb0ELb1ELb0ELb0ELb0ELb0ELb0ELi2ELi4ELi4ELi4ELb0EEENS1_24CollectiveEpilogueBwdGQAISA_fSD_Li256ELb0ELb0EEENS1_25SingleTileBwdLPTSchedulerILb0ELi128ELb0EEEEEEEEEvNT_6ParamsE$_ZZN4cute7crd2crdINS_5tupleIJiiiNS_1CILi0EEEEEENS1_IJNS2_ILi32EEENS2_ILi4EEENS2_ILi2EEENS2_ILi1EEEEEENS1_IJS8_S8_S8_S8_EEEEEDaRKT_RKT0_RKT1_ENKUlRKT_RKT0_RKT1_E_clIiS5_S8_EEDaSM_SP_SS_,($_ZN7cutlass13device_kernelIN5flash19enable_sm80_to_sm89INS1_16FlashAttnBwdSm80INS1_25CollectiveMainloopBwdSm80ILi2ELi2EN4cute5tupleIJNS5_1CILi128EEES8_NS7_ILi64EEEEEENS_10bfloat16_tEfNS_4arch4Sm80ELb1ELb0ELb1ELb0ELb0ELb0ELb0ELb0ELi2ELi4ELi4ELi4ELb0EEENS1_24CollectiveEpilogueBwdGQAISA_fSD_Li256ELb0ELb0EEENS1_25SingleTileBwdLPTSchedulerILb0ELi128ELb0EEEEEEEEEvNT_6ParamsE$_ZZN4cute7crd2crdINS_5tupleIJiiiNS_1CILi0EEEEEENS1_IJNS2_ILi32EEENS2_ILi4EEENS2_ILi2EEENS2_ILi1EEEEEENS1_IJS8_S8_S8_S8_EEEEEDaRKT_RKT0_RKT1_ENKUlRKT_RKT0_RKT1_E_clIiS6_S8_EEDaSM_SP_SS_ - $_ZN7cutlass13device_kernelIN5flash19enable_sm80_to_sm89INS1_16FlashAttnBwdSm80INS1_25CollectiveMainloopBwdSm80ILi2ELi2EN4cute5tupleIJNS5_1CILi128EEES8_NS7_ILi64EEEEEENS_10bfloat16_tEfNS_4arch4Sm80ELb1ELb0ELb1ELb0ELb0ELb0ELb0ELb0ELi2ELi4ELi4ELi4ELb0EEENS1_24CollectiveEpilogueBwdGQAISA_fSD_Li256ELb0ELb0EEENS1_25SingleTileBwdLPTSchedulerILb0ELi128ELb0EEEEEEEEEvNT_6ParamsE$_ZZN4cute7crd2crdINS_5tupleIJiiiNS_1CILi0EEEEEENS1_IJNS2_ILi32EEENS2_ILi4EEENS2_ILi2EEENS2_ILi1EEEEEENS1_IJS8_S8_S8_S8_EEEEEDaRKT_RKT0_RKT1_ENKUlRKT_RKT0_RKT1_E_clIiS5_S8_EEDaSM_SP_SS_)
$_ZN7cutlass13device_kernelIN5flash19enable_sm80_to_sm89INS1_16FlashAttnBwdSm80INS1_25CollectiveMainloopBwdSm80ILi2ELi2EN4cute5tupleIJNS5_1CILi128EEES8_NS7_ILi64EEEEEENS_10bfloat16_tEfNS_4arch4Sm80ELb1ELb0ELb1ELb0ELb0ELb0ELb0ELb0ELi2ELi4ELi4ELi4ELb0EEENS1_24CollectiveEpilogueBwdGQAISA_fSD_Li256ELb0ELb0EEENS1_25SingleTileBwdLPTSchedulerILb0ELi128ELb0EEEEEEEEEvNT_6ParamsE$_ZZN4cute7crd2crdINS_5tupleIJiiiNS_1CILi0EEEEEENS1_IJNS2_ILi32EEENS2_ILi4EEENS2_ILi2EEENS2_ILi1EEEEEENS1_IJS8_S8_S8_S8_EEEEEDaRKT_RKT0_RKT1_ENKUlRKT_RKT0_RKT1_E_clIiS5_S8_EEDaSM_SP_SS_:
[----:B------:R-:W-:Y:S02]  /*e9f0*/  MOV R8, R4 ;  /* 0x0000000400087202 */ /* 0x000fe40000000f00 */
[----:B------:R-:W-:-:S04]  /*ea00*/  MOV R9, 0x0 ;  /* 0x0000000000097802 */ /* 0x000fc80000000f00 */
[----:B------:R-:W-:Y:S05]  /*ea10*/  RET.REL.NODEC R8 `(_ZN7cutlass13device_kernelIN5flash19enable_sm80_to_sm89INS1_16FlashAttnBwdSm80INS1_25CollectiveMainloopBwdSm80ILi2ELi2EN4cute5tupleIJNS5_1CILi128EEES8_NS7_ILi64EEEEEENS_10bfloat16_tEfNS_4arch4Sm80ELb1ELb0ELb1ELb0ELb0ELb0ELb0ELb0ELi2ELi4ELi4ELi4ELb0EEENS1_24CollectiveEpilogueBwdGQAISA_fSD_Li256ELb0ELb0EEENS1_25SingleTileBwdLPTSchedulerILb0ELi128ELb0EEEEEEEEEvNT_6ParamsE) ;  /* 0xffff15e008007950 */ /* 0x000fea0003c3ffff */
        .type           $_ZN7cutlass13device_kernelIN5flash19enable_sm80_to_sm89INS1_16FlashAttnBwdSm80INS1_25CollectiveMainloopBwdSm80ILi2ELi2EN4cute5tupleIJNS5_1CILi128EEES8_NS7_ILi64EEEEEENS_10bfloat16_tEfNS_4arch4Sm80ELb1ELb0ELb1ELb0ELb0ELb0ELb0ELb0ELi2ELi4ELi4ELi4ELb0EEENS1_24CollectiveEpilogueBwdGQAISA_fSD_Li256ELb0ELb0EEENS1_25SingleTileBwdLPTSchedulerILb0ELi128ELb0EEEEEEEEEvNT_6ParamsE$_ZZN4cute7crd2crdINS_5tupleIJiiiNS_1CILi0EEEEEENS1_IJNS2_ILi32EEENS2_ILi4EEENS2_ILi2EEENS2_ILi1EEEEEENS1_IJS8_S8_S8_S8_EEEEEDaRKT_RKT0_RKT1_ENKUlRKT_RKT0_RKT1_E_clIiS6_S8_EEDaSM_SP_SS_,@function
        .size           $_ZN7cutlass13device_kernelIN5flash19enable_sm80_to_sm89INS1_16FlashAttnBwdSm80INS1_25CollectiveMainloopBwdSm80ILi2ELi2EN4cute5tupleIJNS5_1CILi128EEES8_NS7_ILi64EEEEEENS_10bfloat16_tEfNS_4arch4Sm80ELb1ELb0ELb1ELb0ELb0ELb0ELb0ELb0ELi2ELi4ELi4ELi4ELb0EEENS1_24CollectiveEpilogueBwdGQAISA_fSD_Li256ELb0ELb0EEENS1_25SingleTileBwdLPTSchedulerILb0ELi128ELb0EEEEEEEEEvNT_6ParamsE$_ZZN4cute7crd2crdINS_5tupleIJiiiNS_1CILi0EEEEEENS1_IJNS2_ILi32EEENS2_ILi4EEENS2_ILi2EEENS2_ILi1EEEEEENS1_IJS8_S8_S8_S8_EEEEEDaRKT_RKT0_RKT1_ENKUlRKT_RKT0_RKT1_E_clIiS6_S8_EEDaSM_SP_SS_,($_ZN7cutlass13device_kernelIN5flash19enable_sm80_to_sm89INS1_16FlashAttnBwdSm80INS1_25CollectiveMainloopBwdSm80ILi2ELi2EN4cute5tupleIJNS5_1CILi128EEES8_NS7_ILi64EEEEEENS_10bfloat16_tEfNS_4arch4Sm80ELb1ELb0ELb1ELb0ELb0ELb0ELb0ELb0ELi2ELi4ELi4ELi4ELb0EEENS1_24CollectiveEpilogueBwdGQAISA_fSD_Li256ELb0ELb0EEENS1_25SingleTileBwdLPTSchedulerILb0ELi128ELb0EEEEEEEEEvNT_6ParamsE$_ZZN4cute7crd2crdINS_5tupleIJiiiNS_1CILi0EEEEEENS1_IJNS2_ILi32EEENS2_ILi4EEENS2_ILi2EEENS2_ILi1EEEEEENS1_IJS8_S8_S8_S8_EEEEEDaRKT_RKT0_RKT1_ENKUlRKT_RKT0_RKT1_E_clIiS7_S8_EEDaSM_SP_SS_ - $_ZN7cutlass13device_kernelIN5flash19enable_sm80_to_sm89INS1_16FlashAttnBwdSm80INS1_25CollectiveMainloopBwdSm80ILi2ELi2EN4cute5tupleIJNS5_1CILi128EEES8_NS7_ILi64EEEEEENS_10bfloat16_tEfNS_4arch4Sm80ELb1ELb0ELb1ELb0ELb0ELb0ELb0ELb0ELi2ELi4ELi4ELi4ELb0EEENS1_24CollectiveEpilogueBwdGQAISA_fSD_Li256ELb0ELb0EEENS1_25SingleTileBwdLPTSchedulerILb0ELi128ELb0EEEEEEEEEvNT_6ParamsE$_ZZN4cute7crd2crdINS_5tupleIJiiiNS_1CILi0EEEEEENS1_IJNS2_ILi32EEENS2_ILi4EEENS2_ILi2EEENS2_ILi1EEEEEENS1_IJS8_S8_S8_S8_EEEEEDaRKT_RKT0_RKT1_ENKUlRKT_RKT0_RKT1_E_clIiS6_S8_EEDaSM_SP_SS_)
$_ZN7cutlass13device_kernelIN5flash19enable_sm80_to_sm89INS1_16FlashAttnBwdSm80INS1_25CollectiveMainloopBwdSm80ILi2ELi2EN4cute5tupleIJNS5_1CILi128EEES8_NS7_ILi64EEEEEENS_10bfloat16_tEfNS_4arch4Sm80ELb1ELb0ELb1ELb0ELb0ELb0ELb0ELb0ELi2ELi4ELi4ELi4ELb0EEENS1_24CollectiveEpilogueBwdGQAISA_fSD_Li256ELb0ELb0EEENS1_25SingleTileBwdLPTSchedulerILb0ELi128ELb0EEEEEEEEEvNT_6ParamsE$_ZZN4cute7crd2crdINS_5tupleIJiiiNS_1CILi0EEEEEENS1_IJNS2_ILi32EEENS2_ILi4EEENS2_ILi2EEENS2_ILi1EEEEEENS1_IJS8_S8_S8_S8_EEEEEDaRKT_RKT0_RKT1_ENKUlRKT_RKT0_RKT1_E_clIiS6_S8_EEDaSM_SP_SS_:
[----:B------:R-:W-:Y:S02]  /*ea20*/  MOV R10, R2 ;  /* 0x00000002000a7202 */ /* 0x000fe40000000f00 */
[----:B------:R-:W-:-:S04]  /*ea30*/  MOV R11, 0x0 ;  /* 0x00000000000b7802 */ /* 0x000fc80000000f00 */
[----:B------:R-:W-:Y:S05]  /*ea40*/  RET.REL.NODEC R10 `(_ZN7cutlass13device_kernelIN5flash19enable_sm80_to_sm89INS1_16FlashAttnBwdSm80INS1_25CollectiveMainloopBwdSm80ILi2ELi2EN4cute5tupleIJNS5_1CILi128EEES8_NS7_ILi64EEEEEENS_10bfloat16_tEfNS_4arch4Sm80ELb1ELb0ELb1ELb0ELb0ELb0ELb0ELb0ELi2ELi4ELi4ELi4ELb0EEENS1_24CollectiveEpilogueBwdGQAISA_fSD_Li256ELb0ELb0EEENS1_25SingleTileBwdLPTSchedulerILb0ELi128ELb0EEEEEEEEEvNT_6ParamsE) ;  /* 0xffff15b00a007950 */ /* 0x000fea0003c3ffff */
        .type           $_ZN7cutlass13device_kernelIN5flash19enable_sm80_to_sm89INS1_16FlashAttnBwdSm80INS1_25CollectiveMainloopBwdSm80ILi2ELi2EN4cute5tupleIJNS5_1CILi128EEES8_NS7_ILi64EEEEEENS_10bfloat16_tEfNS_4arch4Sm80ELb1ELb0ELb1ELb0ELb0ELb0ELb0ELb0ELi2ELi4ELi4ELi4ELb0EEENS1_24CollectiveEpilogueBwdGQAISA_fSD_Li256ELb0ELb0EEENS1_25SingleTileBwdLPTSchedulerILb0ELi128ELb0EEEEEEEEEvNT_6ParamsE$_ZZN4cute7crd2crdINS_5tupleIJiiiNS_1CILi0EEEEEENS1_IJNS2_ILi32EEENS2_ILi4EEENS2_ILi2EEENS2_ILi1EEEEEENS1_IJS8_S8_S8_S8_EEEEEDaRKT_RKT0_RKT1_ENKUlRKT_RKT0_RKT1_E_clIiS7_S8_EEDaSM_SP_SS_,@function
        .size           $_ZN7cutlass13device_kernelIN5flash19enable_sm80_to_sm89INS1_16FlashAttnBwdSm80INS1_25CollectiveMainloopBwdSm80ILi2ELi2EN4cute5tupleIJNS5_1CILi128EEES8_NS7_ILi64EEEEEENS_10bfloat16_tEfNS_4arch4Sm80ELb1ELb0ELb1ELb0ELb0ELb0ELb0ELb0ELi2ELi4ELi4ELi4ELb0EEENS1_24CollectiveEpilogueBwdGQAISA_fSD_Li256ELb0ELb0EEENS1_25SingleTileBwdLPTSchedulerILb0ELi128ELb0EEEEEEEEEvNT_6ParamsE$_ZZN4cute7crd2crdINS_5tupleIJiiiNS_1CILi0EEEEEENS1_IJNS2_ILi32EEENS2_ILi4EEENS2_ILi2EEENS2_ILi1EEEEEENS1_IJS8_S8_S8_S8_EEEEEDaRKT_RKT0_RKT1_ENKUlRKT_RKT0_RKT1_E_clIiS7_S8_EEDaSM_SP_SS_,($_ZN7cutlass13device_kernelIN5flash19enable_sm80_to_sm89INS1_16FlashAttnBwdSm80INS1_25CollectiveMainloopBwdSm80ILi2ELi2EN4cute5tupleIJNS5_1CILi128EEES8_NS7_ILi64EEEEEENS_10bfloat16_tEfNS_4arch4Sm80ELb1ELb0ELb1ELb0ELb0ELb0ELb0ELb0ELi2ELi4ELi4ELi4ELb0EEENS1_24CollectiveEpilogueBwdGQAISA_fSD_Li256ELb0ELb0EEENS1_25SingleTileBwdLPTSchedulerILb0ELi128ELb0EEEEEEEEEvNT_6ParamsE$_ZZN4cute7flattenINS_5tupleIJNS1_IJNS_1CILi0EEENS1_IJNS2_ILi1EEENS2_ILi512EEEiEEEEEENS2_ILi4096EEENS1_IJiNS2_ILi8192EEEEEEEEEEEDaRKT_ENKUlRKT_E_clIS7_EEDaSH_ - $_ZN7cutlass13device_kernelIN5flash19enable_sm80_to_sm89INS1_16FlashAttnBwdSm80INS1_25CollectiveMainloopBwdSm80ILi2ELi2EN4cute5tupleIJNS5_1CILi128EEES8_NS7_ILi64EEEEEENS_10bfloat16_tEfNS_4arch4Sm80ELb1ELb0ELb1ELb0ELb0ELb0ELb0ELb0ELi2ELi4ELi4ELi4ELb0EEENS1_24CollectiveEpilogueBwdGQAISA_fSD_Li256ELb0ELb0EEENS1_25SingleTileBwdLPTSchedulerILb0ELi128ELb0EEEEEEEEEvNT_6ParamsE$_ZZN4cute7crd2crdINS_5tupleIJiiiNS_1CILi0EEEEEENS1_IJNS2_ILi32EEENS2_ILi4EEENS2_ILi2EEENS2_ILi1EEEEEENS1_IJS8_S8_S8_S8_EEEEEDaRKT_RKT0_RKT1_ENKUlRKT_RKT0_RKT1_E_clIiS7_S8_EEDaSM_SP_SS_)
$_ZN7cutlass13device_kernelIN5flash19enable_sm80_to_sm89INS1_16FlashAttnBwdSm80INS1_25CollectiveMainloopBwdSm80ILi2ELi2EN4cute5tupleIJNS5_1CILi128EEES8_NS7_ILi64EEEEEENS_10bfloat16_tEfNS_4arch4Sm80ELb1ELb0ELb1ELb0ELb0ELb0ELb0ELb0ELi2ELi4ELi4ELi4ELb0EEENS1_24CollectiveEpilogueBwdGQAISA_fSD_Li256ELb0ELb0EEENS1_25SingleTileBwdLPTSchedulerILb0ELi128ELb0EEEEEEEEEvNT_6ParamsE$_ZZN4cute7crd2crdINS_5tupleIJiiiNS_1CILi0EEEEEENS1_IJNS2_ILi32EEENS2_ILi4EEENS2_ILi2EEENS2_ILi1EEEEEENS1_IJS8_S8_S8_S8_EEEEEDaRKT_RKT0_RKT1_ENKUlRKT_RKT0_RKT1_E_clIiS7_S8_EEDaSM_SP_SS_:
[----:B------:R-:W-:-:S04]  /*ea50*/  MOV R3, 0x0 ;  /* 0x0000000000037802 */ /* 0x000fc80000000f00 */
[----:B------:R-:W-:Y:S05]  /*ea60*/  RET.REL.NODEC R2 `(_ZN7cutlass13device_kernelIN5flash19enable_sm80_to_sm89INS1_16FlashAttnBwdSm80INS1_25CollectiveMainloopBwdSm80ILi2ELi2EN4cute5tupleIJNS5_1CILi128EEES8_NS7_ILi64EEEEEENS_10bfloat16_tEfNS_4arch4Sm80ELb1ELb0ELb1ELb0ELb0ELb0ELb0ELb0ELi2ELi4ELi4ELi4ELb0EEENS1_24CollectiveEpilogueBwdGQAISA_fSD_Li256ELb0ELb0EEENS1_25SingleTileBwdLPTSchedulerILb0ELi128ELb0EEEEEEEEEvNT_6ParamsE) ;  /* 0xffff159002007950 */ /* 0x000fea0003c3ffff */
        .type           $_ZN7cutlass13device_kernelIN5flash19enable_sm80_to_sm89INS1_16FlashAttnBwdSm80INS1_25CollectiveMainloopBwdSm80ILi2ELi2EN4cute5tupleIJNS5_1CILi128EEES8_NS7_ILi64EEEEEENS_10bfloat16_tEfNS_4arch4Sm80ELb1ELb0ELb1ELb0ELb0ELb0ELb0ELb0ELi2ELi4ELi4ELi4ELb0EEENS1_24CollectiveEpilogueBwdGQAISA_fSD_Li256ELb0ELb0EEENS1_25SingleTileBwdLPTSchedulerILb0ELi128ELb0EEEEEEEEEvNT_6ParamsE$_ZZN4cute7flattenINS_5tupleIJNS1_IJNS_1CILi0EEENS1_IJNS2_ILi1EEENS2_ILi512EEEiEEEEEENS2_ILi4096EEENS1_IJiNS2_ILi8192EEEEEEEEEEEDaRKT_ENKUlRKT_E_clIS7_EEDaSH_,@function
        .size           $_ZN7cutlass13device_kernelIN5flash19enable_sm80_to_sm89INS1_16FlashAttnBwdSm80INS1_25CollectiveMainloopBwdSm80ILi2ELi2EN4cute5tupleIJNS5_1CILi128EEES8_NS7_ILi64EEEEEENS_10bfloat16_tEfNS_4arch4Sm80ELb1ELb0ELb1ELb0ELb0ELb0ELb0ELb0ELi2ELi4ELi4ELi4ELb0EEENS1_24CollectiveEpilogueBwdGQAISA_fSD_Li256ELb0ELb0EEENS1_25SingleTileBwdLPTSchedulerILb0ELi128ELb0EEEEEEEEEvNT_6ParamsE$_ZZN4cute7flattenINS_5tupleIJNS1_IJNS_1CILi0EEENS1_IJNS2_ILi1EEENS2_ILi512EEEiEEEEEENS2_ILi4096EEENS1_IJiNS2_ILi8192EEEEEEEEEEEDaRKT_ENKUlRKT_E_clIS7_EEDaSH_,($_ZN7cutlass13device_kernelIN5flash19enable_sm80_to_sm89INS1_16FlashAttnBwdSm80INS1_25CollectiveMainloopBwdSm80ILi2ELi2EN4cute5tupleIJNS5_1CILi128EEES8_NS7_ILi64EEEEEENS_10bfloat16_tEfNS_4arch4Sm80ELb1ELb0ELb1ELb0ELb0ELb0ELb0ELb0ELi2ELi4ELi4ELi4ELb0EEENS1_24CollectiveEpilogueBwdGQAISA_fSD_Li256ELb0ELb0EEENS1_25SingleTileBwdLPTSchedulerILb0ELi128ELb0EEEEEEEEEvNT_6ParamsE$_ZZN4cute7flattenINS_5tupleIJNS1_IJNS_1CILi0EEENS1_IJNS2_ILi1EEENS2_ILi512EEEiEEEEEENS2_ILi4096EEENS1_IJiNS2_ILi8192EEEEEEEEEEEDaRKT_ENKUlRKT_E_clISA_EEDaSH_ - $_ZN7cutlass13device_kernelIN5flash19enable_sm80_to_sm89INS1_16FlashAttnBwdSm80INS1_25CollectiveMainloopBwdSm80ILi2ELi2EN4cute5tupleIJNS5_1CILi128EEES8_NS7_ILi64EEEEEENS_10bfloat16_tEfNS_4arch4Sm80ELb1ELb0ELb1ELb0ELb0ELb0ELb0ELb0ELi2ELi4ELi4ELi4ELb0EEENS1_24CollectiveEpilogueBwdGQAISA_fSD_Li256ELb0ELb0EEENS1_25SingleTileBwdLPTSchedulerILb0ELi128ELb0EEEEEEEEEvNT_6ParamsE$_ZZN4cute7flattenINS_5tupleIJNS1_IJNS_1CILi0EEENS1_IJNS2_ILi1EEENS2_ILi512EEEiEEEEEENS2_ILi4096EEENS1_IJiNS2_ILi8192EEEEEEEEEEEDaRKT_ENKUlRKT_E_clIS7_EEDaSH_)
$_ZN7cutlass13device_kernelIN5flash19enable_sm80_to_sm89INS1_16FlashAttnBwdSm80INS1_25CollectiveMainloopBwdSm80ILi2ELi2EN4cute5tupleIJNS5_1CILi128EEES8_NS7_ILi64EEEEEENS_10bfloat16_tEfNS_4arch4Sm80ELb1ELb0ELb1ELb0ELb0ELb0ELb0ELb0ELi2ELi4ELi4ELi4ELb0EEENS1_24CollectiveEpilogueBwdGQAISA_fSD_Li256ELb0ELb0EEENS1_25SingleTileBwdLPTSchedulerILb0ELi128ELb0EEEEEEEEEvNT_6ParamsE$_ZZN4cute7flattenINS_5tupleIJNS1_IJNS_1CILi0EEENS1_IJNS2_ILi1EEENS2_ILi512EEEiEEEEEENS2_ILi4096EEENS1_IJiNS2_ILi8192EEEEEEEEEEEDaRKT_ENKUlRKT_E_clIS7_EEDaSH_:
[----:B------:R-:W-:-:S06]  /*ea70*/  IADD3 R3, R41, -c[0x0][0x20], RZ ;  /* 0x8000080029037a10 */ /* 0x000fcc0007ffe0ff */
[----:B------:R-:W5:Y:S01]  /*ea80*/  LDL R3, [R3] ;  /* 0x0000000003037983 */ /* 0x000f620000100800 */
[----:B------:R-:W-:-:S03]  /*ea90*/  MOV R2, 0xeab0 ;  /* 0x0000eab000027802 */ /* 0x000fc60000000f00 */
[----:B-----5:R-:W-:Y:S05]  /*eaa0*/  CALL.REL.NOINC `($_ZN7cutlass13device_kernelIN5flash19enable_sm80_to_sm89INS1_16FlashAttnBwdSm80INS1_25CollectiveMainloopBwdSm80ILi2ELi2EN4cute5tupleIJNS5_1CILi128EEES8_NS7_ILi64EEEEEENS_10bfloat16_tEfNS_4arch4Sm80ELb1ELb0ELb1ELb0ELb0ELb0ELb0ELb0ELi2ELi4ELi4ELi4ELb0EEENS1_24CollectiveEpilogueBwdGQAISA_fSD_Li256ELb0ELb0EEENS1_25SingleTileBwdLPTSchedulerILb0ELi128ELb0EEEEEEEEEvNT_6ParamsE$_ZZN4cute16flatten_to_tupleINS_5tupleIJNS_1CILi0EEENS1_IJNS2_ILi1EEENS2_ILi512EEEiEEEEEEEEDaRKT_ENKUlRKT_E_clIS6_EEDaSD_) ;  /* 0xffffd3d000007944 */ /* 0x020fea0003c3ffff */
[----:B------:R-:W-:Y:S02]  /*eab0*/  MOV R10, 0xead0 ;  /* 0x0000ead0000a7802 */ /* 0x000fe40000000f00 */
[----:B------:R-:W-:Y:S05]  /*eac0*/  CALL.REL.NOINC `($_ZN7cutlass13device_kernelIN5flash19enable_sm80_to_sm89INS1_16FlashAttnBwdSm80INS1_25CollectiveMainloopBwdSm80ILi2ELi2EN4cute5tupleIJNS5_1CILi128EEES8_NS7_ILi64EEEEEENS_10bfloat16_tEfNS_4arch4Sm80ELb1ELb0ELb1ELb0ELb0ELb0ELb0ELb0ELi2ELi4ELi4ELi4ELb0EEENS1_24CollectiveEpilogueBwdGQAISA_fSD_Li256ELb0ELb0EEENS1_25SingleTileBwdLPTSchedulerILb0ELi128ELb0EEEEEEEEEvNT_6ParamsE$_ZZN4cute12filter_tupleINS_5tupleIJNS_1CILi0EEENS1_IJNS2_ILi1EEENS2_ILi512EEEiEEEEEEZNS_16flatten_to_tupleIS7_EEDaRKT_EUlRKT_E_EEDaSB_OT0_ENKUlDpSE_E_clIJNS1_IJS3_EEES6_EEEDaSI_) ;  /* 0xffffc7e000007944 */ /* 0x000fea0003c3ffff */
[----:B-----5:R-:W-:Y:S02]  /*ead0*/  MOV R10, R2 ;  /* 0x00000002000a7202 */ /* 0x020fe40000000f00 */
[----:B------:R-:W-:Y:S02]  /*eae0*/  MOV R2, R6 ;  /* 0x0000000600027202 */ /* 0x000fe40000000f00 */
[----:B------:R-:W-:-:S04]  /*eaf0*/  MOV R3, 0x0 ;  /* 0x0000000000037802 */ /* 0x000fc80000000f00 */
[----:B------:R-:W-:Y:S05]  /*eb00*/  RET.REL.NODEC R2 `(_ZN7cutlass13device_kernelIN5flash19enable_sm80_to_sm89INS1_16FlashAttnBwdSm80INS1_25CollectiveMainloopBwdSm80ILi2ELi2EN4cute5tupleIJNS5_1CILi128EEES8_NS7_ILi64EEEEEENS_10bfloat16_tEfNS_4arch4Sm80ELb1ELb0ELb1ELb0ELb0ELb0ELb0ELb0ELi2ELi4ELi4ELi4ELb0EEENS1_24CollectiveEpilogueBwdGQAISA_fSD_Li256ELb0ELb0EEENS1_25SingleTileBwdLPTSchedulerILb0ELi128ELb0EEEEEEEEEvNT_6ParamsE) ;  /* 0xffff14f002007950 */ /* 0x000fea0003c3ffff */
        .type           $_ZN7cutlass13device_kernelIN5flash19enable_sm80_to_sm89INS1_16FlashAttnBwdSm80INS1_25CollectiveMainloopBwdSm80ILi2ELi2EN4cute5tupleIJNS5_1CILi128EEES8_NS7_ILi64EEEEEENS_10bfloat16_tEfNS_4arch4Sm80ELb1ELb0ELb1ELb0ELb0ELb0ELb0ELb0ELi2ELi4ELi4ELi4ELb0EEENS1_24CollectiveEpilogueBwdGQAISA_fSD_Li256ELb0ELb0EEENS1_25SingleTileBwdLPTSchedulerILb0ELi128ELb0EEEEEEEEEvNT_6ParamsE$_ZZN4cute7flattenINS_5tupleIJNS1_IJNS_1CILi0EEENS1_IJNS2_ILi1EEENS2_ILi512EEEiEEEEEENS2_ILi4096EEENS1_IJiNS2_ILi8192EEEEEEEEEEEDaRKT_ENKUlRKT_E_clISA_EEDaSH_,@function
        .size           $_ZN7cutlass13device_kernelIN5flash19enable_sm80_to_sm89INS1_16FlashAttnBwdSm80INS1_25CollectiveMainloopBwdSm80ILi2ELi2EN4cute5tupleIJNS5_1CILi128EEES8_NS7_ILi64EEEEEENS_10bfloat16_tEfNS_4arch4Sm80ELb1ELb0ELb1ELb0ELb0ELb0ELb0ELb0ELi2ELi4ELi4ELi4ELb0EEENS1_24CollectiveEpilogueBwdGQAISA_fSD_Li256ELb0ELb0EEENS1_25SingleTileBwdLPTSchedulerILb0ELi128ELb0EEEEEEEEEvNT_6ParamsE$_ZZN4cute7flattenINS_5tupleIJNS1_IJNS_1CILi0EEENS1_IJNS2_ILi1EEENS2_ILi512EEEiEEEEEENS2_ILi4096EEENS1_IJiNS2_ILi8192EEEEEEEEEEEDaRKT_ENKUlRKT_E_clISA_EEDaSH_,($_ZN7cutlass13device_kernelIN5flash19enable_sm80_to_sm89INS1_16FlashAttnBwdSm80INS1_25CollectiveMainloopBwdSm80ILi2ELi2EN4cute5tupleIJNS5_1CILi128EEES8_NS7_ILi64EEEEEENS_10bfloat16_tEfNS_4arch4Sm80ELb1ELb0ELb1ELb0ELb0ELb0ELb0ELb0ELi2ELi4ELi4ELi4ELb0EEENS1_24CollectiveEpilogueBwdGQAISA_fSD_Li256ELb0ELb0EEENS1_25SingleTileBwdLPTSchedulerILb0ELi128ELb0EEEEEEEEEvNT_6ParamsE$_ZZN4cute7flattenINS_5tupleIJNS_1CILi1EEENS1_IJNS2_ILi8EEEiiEEENS2_ILi64EEENS1_IJiNS2_ILi144EEENS2_ILi288EEEEEENS2_ILi512EEEEEEEEDaRKT_ENKUlRKT_E_clIS5_EEDaSH_ - $_ZN7cutlass13device_kernelIN5flash19enable_sm80_to_sm89INS1_16FlashAttnBwdSm80INS1_25CollectiveMainloopBwdSm80ILi2ELi2EN4cute5tupleIJNS5_1CILi128EEES8_NS7_ILi64EEEEEENS_10bfloat16_tEfNS_4arch4Sm80ELb1ELb0ELb1ELb0ELb0ELb0ELb0ELb0ELi2ELi4ELi4ELi4ELb0EEENS1_24CollectiveEpilogueBwdGQAISA_fSD_Li256ELb0ELb0EEENS1_25SingleTileBwdLPTSchedulerILb0ELi128ELb0EEEEEEEEEvNT_6ParamsE$_ZZN4cute7flattenINS_5tupleIJNS1_IJNS_1CILi0EEENS1_IJNS2_ILi1EEENS2_ILi512EEEiEEEEEENS2_ILi4096EEENS1_IJiNS2_ILi8192EEEEEEEEEEEDaRKT_ENKUlRKT_E_clISA_EEDaSH_)
$_ZN7cutlass13device_kernelIN5flash19enable_sm80_to_sm89INS1_16FlashAttnBwdSm80INS1_25CollectiveMainloopBwdSm80ILi2ELi2EN4cute5tupleIJNS5_1CILi128EEES8_NS7_ILi64EEEEEENS_10bfloat16_tEfNS_4arch4Sm80ELb1ELb0ELb1ELb0ELb0ELb0ELb0ELb0ELi2ELi4ELi4ELi4ELb0EEENS1_24CollectiveEpilogueBwdGQAISA_fSD_Li256ELb0ELb0EEENS1_25SingleTileBwdLPTSchedulerILb0ELi128ELb0EEEEEEEEEvNT_6ParamsE$_ZZN4cute7flattenINS_5tupleIJNS1_IJNS_1CILi0EEENS1_IJNS2_ILi1EEENS2_ILi512EEEiEEEEEENS2_ILi4096EEENS1_IJiNS2_ILi8192EEEEEEEEEEEDaRKT_ENKUlRKT_E_clISA_EEDaSH_:
[----:B------:R-:W-:Y:S02]  /*eb10*/  MOV R8, R2 ;  /* 0x0000000200087202 */ /* 0x000fe40000000f00 */
[----:B------:R-:W-:-:S04]  /*eb20*/  MOV R9, 0x0 ;  /* 0x0000000000097802 */ /* 0x000fc80000000f00 */
[----:B------:R-:W-:Y:S05]  /*eb30*/  RET.REL.NODEC R8 `(_ZN7cutlass13device_kernelIN5flash19enable_sm80_to_sm89INS1_16FlashAttnBwdSm80INS1_25CollectiveMainloopBwdSm80ILi2ELi2EN4cute5tupleIJNS5_1CILi128EEES8_NS7_ILi64EEEEEENS_10bfloat16_tEfNS_4arch4Sm80ELb1ELb0ELb1ELb0ELb0ELb0ELb0ELb0ELi2ELi4ELi4ELi4ELb0EEENS1_24CollectiveEpilogueBwdGQAISA_fSD_Li256ELb0ELb0EEENS1_25SingleTileBwdLPTSchedulerILb0ELi128ELb0EEEEEEEEEvNT_6ParamsE) ;  /* 0xffff14c008007950 */ /* 0x000fea0003c3ffff */
        .type           $_ZN7cutlass13device_kernelIN5flash19enable_sm80_to_sm89INS1_16FlashAttnBwdSm80INS1_25CollectiveMainloopBwdSm80ILi2ELi2EN4cute5tupleIJNS5_1CILi128EEES8_NS7_ILi64EEEEEENS_10bfloat16_tEfNS_4arch4Sm80ELb1ELb0ELb1ELb0ELb0ELb0ELb0ELb0ELi2ELi4ELi4ELi4ELb0EEENS1_24CollectiveEpilogueBwdGQAISA_fSD_Li256ELb0ELb0EEENS1_25SingleTileBwdLPTSchedulerILb0ELi128ELb0EEEEEEEEEvNT_6ParamsE$_ZZN4cute7flattenINS_5tupleIJNS_1CILi1EEENS1_IJNS2_ILi8EEEiiEEENS2_ILi64EEENS1_IJiNS2_ILi144EEENS2_ILi288EEEEEENS2_ILi512EEEEEEEEDaRKT_ENKUlRKT_E_clIS5_EEDaSH_,@function
        .size           $_ZN7cutlass13device_kernelIN5flash19enable_sm80_to_sm89INS1_16FlashAttnBwdSm80INS1_25CollectiveMainloopBwdSm80ILi2ELi2EN4cute5tupleIJNS5_1CILi128EEES8_NS7_ILi64EEEEEENS_10bfloat16_tEfNS_4arch4Sm80ELb1ELb0ELb1ELb0ELb0ELb0ELb0ELb0ELi2ELi4ELi4ELi4ELb0EEENS1_24CollectiveEpilogueBwdGQAISA_fSD_Li256ELb0ELb0EEENS1_25SingleTileBwdLPTSchedulerILb0ELi128ELb0EEEEEEEEEvNT_6ParamsE$_ZZN4cute7flattenINS_5tupleIJNS_1CILi1EEENS1_IJNS2_ILi8EEEiiEEENS2_ILi64EEENS1_IJiNS2_ILi144EEENS2_ILi288EEEEEENS2_ILi512EEEEEEEEDaRKT_ENKUlRKT_E_clIS5_EEDaSH_,($_ZN7cutlass13device_kernelIN5flash19enable_sm80_to_sm89INS1_16FlashAttnBwdSm80INS1_25CollectiveMainloopBwdSm80ILi2ELi2EN4cute5tupleIJNS5_1CILi128EEES8_NS7_ILi64EEEEEENS_10bfloat16_tEfNS_4arch4Sm80ELb1ELb0ELb1ELb0ELb0ELb0ELb0ELb0ELi2ELi4ELi4ELi4ELb0EEENS1_24CollectiveEpilogueBwdGQAISA_fSD_Li256ELb0ELb0EEENS1_25SingleTileBwdLPTSchedulerILb0ELi128ELb0EEEEEEEEEvNT_6ParamsE$_ZZN4cute7flattenINS_5tupleIJNS_1CILi1EEENS1_IJNS2_ILi8EEEiiEEENS2_ILi64EEENS1_IJiNS2_ILi144EEENS2_ILi288EEEEEENS2_ILi512EEEEEEEEDaRKT_ENKUlRKT_E_clIS9_EEDaSH_ - $_ZN7cutlass13device_kernelIN5flash19enable_sm80_to_sm89INS1_16FlashAttnBwdSm80INS1_25CollectiveMainloopBwdSm80ILi2ELi2EN4cute5tupleIJNS5_1CILi128EEES8_NS7_ILi64EEEEEENS_10bfloat16_tEfNS_4arch4Sm80ELb1ELb0ELb1ELb0ELb0ELb0ELb0ELb0ELi2ELi4ELi4ELi4ELb0EEENS1_24CollectiveEpilogueBwdGQAISA_fSD_Li256ELb0ELb0EEENS1_25SingleTileBwdLPTSchedulerILb0ELi128ELb0EEEEEEEEEvNT_6ParamsE$_ZZN4cute7flattenINS_5tupleIJNS_1CILi1EEENS1_IJNS2_ILi8EEEiiEEENS2_ILi64EEENS1_IJiNS2_ILi144EEENS2_ILi288EEEEEENS2_ILi512EEEEEEEEDaRKT_ENKUlRKT_E_clIS5_EEDaSH_)
$_ZN7cutlass13device_kernelIN5flash19enable_sm80_to_sm89INS1_16FlashAttnBwdSm80INS1_25CollectiveMainloopBwdSm80ILi2ELi2EN4cute5tupleIJNS5_1CILi128EEES8_NS7_ILi64EEEEEENS_10bfloat16_tEfNS_4arch4Sm80ELb1ELb0ELb1ELb0ELb0ELb0ELb0ELb0ELi2ELi4ELi4ELi4ELb0EEENS1_24CollectiveEpilogueBwdGQAISA_fSD_Li256ELb0ELb0EEENS1_25SingleTileBwdLPTSchedulerILb0ELi128ELb0EEEEEEEEEvNT_6ParamsE$_ZZN4cute7flattenINS_5tupleIJNS_1CILi1EEENS1_IJNS2_ILi8EEEiiEEENS2_ILi64EEENS1_IJiNS2_ILi144EEENS2_ILi288EEEEEENS2_ILi512EEEEEEEEDaRKT_ENKUlRKT_E_clIS5_EEDaSH_:
[----:B------:R-:W-:-:S04]  /*eb40*/  MOV R5, 0x0 ;  /* 0x0000000000057802 */ /* 0x000fc80000000f00 */
[----:B------:R-:W-:Y:S05]  /*eb50*/  RET.REL.NODEC R4 `(_ZN7cutlass13device_kernelIN5flash19enable_sm80_to_sm89INS1_16FlashAttnBwdSm80INS1_25CollectiveMainloopBwdSm80ILi2ELi2EN4cute5tupleIJNS5_1CILi128EEES8_NS7_ILi64EEEEEENS_10bfloat16_tEfNS_4arch4Sm80ELb1ELb0ELb1ELb0ELb0ELb0ELb0ELb0ELi2ELi4ELi4ELi4ELb0EEENS1_24CollectiveEpilogueBwdGQAISA_fSD_Li256ELb0ELb0EEENS1_25SingleTileBwdLPTSchedulerILb0ELi128ELb0EEEEEEEEEvNT_6ParamsE) ;  /* 0xffff14a004007950 */ /* 0x000fea0003c3ffff */
        .type           $_ZN7cutlass13device_kernelIN5flash19enable_sm80_to_sm89INS1_16FlashAttnBwdSm80INS1_25CollectiveMainloopBwdSm80ILi2ELi2EN4cute5tupleIJNS5_1CILi128EEES8_NS7_ILi64EEEEEENS_10bfloat16_tEfNS_4arch4Sm80ELb1ELb0ELb1ELb0ELb0ELb0ELb0ELb0ELi2ELi4ELi4ELi4ELb0EEENS1_24CollectiveEpilogueBwdGQAISA_fSD_Li256ELb0ELb0EEENS1_25SingleTileBwdLPTSchedulerILb0ELi128ELb0EEEEEEEEEvNT_6ParamsE$_ZZN4cute7flattenINS_5tupleIJNS_1CILi1EEENS1_IJNS2_ILi8EEEiiEEENS2_ILi64EEENS1_IJiNS2_ILi144EEENS2_ILi288EEEEEENS2_ILi512EEEEEEEEDaRKT_ENKUlRKT_E_clIS9_EEDaSH_,@function
        .size           $_ZN7cutlass13device_kernelIN5flash19enable_sm80_to_sm89INS1_16FlashAttnBwdSm80INS1_25CollectiveMainloopBwdSm80ILi2ELi2EN4cute5tupleIJNS5_1CILi128EEES8_NS7_ILi64EEEEEENS_10bfloat16_tEfNS_4arch4Sm80ELb1ELb0ELb1ELb0ELb0ELb0ELb0ELb0ELi2ELi4ELi4ELi4ELb0EEENS1_24CollectiveEpilogueBwdGQAISA_fSD_Li256ELb0ELb0EEENS1_25SingleTileBwdLPTSchedulerILb0ELi128ELb0EEEEEEEEEvNT_6ParamsE$_ZZN4cute7flattenINS_5tupleIJNS_1CILi1EEENS1_IJNS2_ILi8EEEiiEEENS2_ILi64EEENS1_IJiNS2_ILi144EEENS2_ILi288EEEEEENS2_ILi512EEEEEEEEDaRKT_ENKUlRKT_E_clIS9_EEDaSH_,($_ZN7cutlass13device_kernelIN5flash19enable_sm80_to_sm89INS1_16FlashAttnBwdSm80INS1_25CollectiveMainloopBwdSm80ILi2ELi2EN4cute5tupleIJNS5_1CILi128EEES8_NS7_ILi64EEEEEENS_10bfloat16_tEfNS_4arch4Sm80ELb1ELb0ELb1ELb0ELb0ELb0ELb0ELb0ELi2ELi4ELi4ELi4ELb0EEENS1_24CollectiveEpilogueBwdGQAISA_fSD_Li256ELb0ELb0EEENS1_25SingleTileBwdLPTSchedulerILb0ELi128ELb0EEEEEEEEEvNT_6ParamsE$_ZZN4cute7flattenINS_5tupleIJNS_1CILi1EEENS1_IJiiiEEENS2_ILi64EEENS1_IJNS2_ILi72EEENS2_ILi144EEENS2_ILi288EEEEEENS2_ILi512EEEEEEEEDaRKT_ENKUlRKT_E_clIS4_EEDaSH_ - $_ZN7cutlass13device_kernelIN5flash19enable_sm80_to_sm89INS1_16FlashAttnBwdSm80INS1_25CollectiveMainloopBwdSm80ILi2ELi2EN4cute5tupleIJNS5_1CILi128EEES8_NS7_ILi64EEEEEENS_10bfloat16_tEfNS_4arch4Sm80ELb1ELb0ELb1ELb0ELb0ELb0ELb0ELb0ELi2ELi4ELi4ELi4ELb0EEENS1_24CollectiveEpilogueBwdGQAISA_fSD_Li256ELb0ELb0EEENS1_25SingleTileBwdLPTSchedulerILb0ELi128ELb0EEEEEEEEEvNT_6ParamsE$_ZZN4cute7flattenINS_5tupleIJNS_1CILi1EEENS1_IJNS2_ILi8EEEiiEEENS2_ILi64EEENS1_IJiNS2_ILi144EEENS2_ILi288EEEEEENS2_ILi512EEEEEEEEDaRKT_ENKUlRKT_E_clIS9_EEDaSH_)
$_ZN7cutlass13device_kernelIN5flash19enable_sm80_to_sm89INS1_16FlashAttnBwdSm80INS1_25CollectiveMainloopBwdSm80ILi2ELi2EN4cute5tupleIJNS5_1CILi128EEES8_NS7_ILi64EEEEEENS_10bfloat16_tEfNS_4arch4Sm80ELb1ELb0ELb1ELb0ELb0ELb0ELb0ELb0ELi2ELi4ELi4ELi4ELb0EEENS1_24CollectiveEpilogueBwdGQAISA_fSD_Li256ELb0ELb0EEENS1_25SingleTileBwdLPTSchedulerILb0ELi128ELb0EEEEEEEEEvNT_6ParamsE$_ZZN4cute7flattenINS_5tupleIJNS_1CILi1EEENS1_IJNS2_ILi8EEEiiEEENS2_ILi64EEENS1_IJiNS2_ILi144EEENS2_ILi288EEEEEENS2_ILi512EEEEEEEEDaRKT_ENKUlRKT_E_clIS9_EEDaSH_:
[----:B------:R-:W-:Y:S02]  /*eb60*/  MOV R2, R5 ;  /* 0x0000000500027202 */ /* 0x000fe40000000f00 */
[----:B------:R-:W-:-:S04]  /*eb70*/  MOV R5, 0x0 ;  /* 0x0000000000057802 */ /* 0x000fc80000000f00 */
[----:B------:R-:W-:Y:S05]  /*eb80*/  RET.REL.NODEC R4 `(_ZN7cutlass13device_kernelIN5flash19enable_sm80_to_sm89INS1_16FlashAttnBwdSm80INS1_25CollectiveMainloopBwdSm80ILi2ELi2EN4cute5tupleIJNS5_1CILi128EEES8_NS7_ILi64EEEEEENS_10bfloat16_tEfNS_4arch4Sm80ELb1ELb0ELb1ELb0ELb0ELb0ELb0ELb0ELi2ELi4ELi4ELi4ELb0EEENS1_24CollectiveEpilogueBwdGQAISA_fSD_Li256ELb0ELb0EEENS1_25SingleTileBwdLPTSchedulerILb0ELi128ELb0EEEEEEEEEvNT_6ParamsE) ;  /* 0xffff147004007950 */ /* 0x000fea0003c3ffff */
        .type           $_ZN7cutlass13device_kernelIN5flash19enable_sm80_to_sm89INS1_16FlashAttnBwdSm80INS1_25CollectiveMainloopBwdSm80ILi2ELi2EN4cute5tupleIJNS5_1CILi128EEES8_NS7_ILi64EEEEEENS_10bfloat16_tEfNS_4arch4Sm80ELb1ELb0ELb1ELb0ELb0ELb0ELb0ELb0ELi2ELi4ELi4ELi4ELb0EEENS1_24CollectiveEpilogueBwdGQAISA_fSD_Li256ELb0ELb0EEENS1_25SingleTileBwdLPTSchedulerILb0ELi128ELb0EEEEEEEEEvNT_6ParamsE$_ZZN4cute7flattenINS_5tupleIJNS_1CILi1EEENS1_IJiiiEEENS2_ILi64EEENS1_IJNS2_ILi72EEENS2_ILi144EEENS2_ILi288EEEEEENS2_ILi512EEEEEEEEDaRKT_ENKUlRKT_E_clIS4_EEDaSH_,@function
        .size           $_ZN7cutlass13device_kernelIN5flash19enable_sm80_to_sm89INS1_16FlashAttnBwdSm80INS1_25CollectiveMainloopBwdSm80ILi2ELi2EN4cute5tupleIJNS5_1CILi128EEES8_NS7_ILi64EEEEEENS_10bfloat16_tEfNS_4arch4Sm80ELb1ELb0ELb1ELb0ELb0ELb0ELb0ELb0ELi2ELi4ELi4ELi4ELb0EEENS1_24CollectiveEpilogueBwdGQAISA_fSD_Li256ELb0ELb0EEENS1_25SingleTileBwdLPTSchedulerILb0ELi128ELb0EEEEEEEEEvNT_6ParamsE$_ZZN4cute7flattenINS_5tupleIJNS_1CILi1EEENS1_IJiiiEEENS2_ILi64EEENS1_IJNS2_ILi72EEENS2_ILi144EEENS2_ILi288EEEEEENS2_ILi512EEEEEEEEDaRKT_ENKUlRKT_E_clIS4_EEDaSH_,($_ZN7cutlass13device_kernelIN5flash19enable_sm80_to_sm89INS1_16FlashAttnBwdSm80INS1_25CollectiveMainloopBwdSm80ILi2ELi2EN4cute5tupleIJNS5_1CILi128EEES8_NS7_ILi64EEEEEENS_10bfloat16_tEfNS_4arch4Sm80ELb1ELb0ELb1ELb0ELb0ELb0ELb0ELb0ELi2ELi4ELi4ELi4ELb0EEENS1_24CollectiveEpilogueBwdGQAISA_fSD_Li256ELb0ELb0EEENS1_25SingleTileBwdLPTSchedulerILb0ELi128ELb0EEEEEEEEEvNT_6ParamsE$_ZZN4cute7idx2crdINS_5tupleIJiiNS_1CILi0EEEEEENS1_IJNS1_IJNS2_ILi4EEENS2_ILi8EEEEEENS2_ILi2EEENS2_ILi1EEEEEEEEDaRKT_RKT0_ENKUlRKT_RKT0_E_clIiS7_EEDaSJ_SM_ - $_ZN7cutlass13device_kernelIN5flash19enable_sm80_to_sm89INS1_16FlashAttnBwdSm80INS1_25CollectiveMainloopBwdSm80ILi2ELi2EN4cute5tupleIJNS5_1CILi128EEES8_NS7_ILi64EEEEEENS_10bfloat16_tEfNS_4arch4Sm80ELb1ELb0ELb1ELb0ELb0ELb0ELb0ELb0ELi2ELi4ELi4ELi4ELb0EEENS1_24CollectiveEpilogueBwdGQAISA_fSD_Li256ELb0ELb0EEENS1_25SingleTileBwdLPTSchedulerILb0ELi128ELb0EEEEEEEEEvNT_6ParamsE$_ZZN4cute7flattenINS_5tupleIJNS_1CILi1EEENS1_IJiiiEEENS2_ILi64EEENS1_IJNS2_ILi72EEENS2_ILi144EEENS2_ILi288EEEEEENS2_ILi512EEEEEEEEDaRKT_ENKUlRKT_E_clIS4_EEDaSH_)
$_ZN7cutlass13device_kernelIN5flash19enable_sm80_to_sm89INS1_16FlashAttnBwdSm80INS1_25CollectiveMainloopBwdSm80ILi2ELi2EN4cute5tupleIJNS5_1CILi128EEES8_NS7_ILi64EEEEEENS_10bfloat16_tEfNS_4arch4Sm80ELb1ELb0ELb1ELb0ELb0ELb0ELb0ELb0ELi2ELi4ELi4ELi4ELb0EEENS1_24CollectiveEpilogueBwdGQAISA_fSD_Li256ELb0ELb0EEENS1_25SingleTileBwdLPTSchedulerILb0ELi128ELb0EEEEEEEEEvNT_6ParamsE$_ZZN4cute7flattenINS_5tupleIJNS_1CILi1EEENS1_IJiiiEEENS2_ILi64EEENS1_IJNS2_ILi72EEENS2_ILi144EEENS2_ILi288EEEEEENS2_ILi512EEEEEEEEDaRKT_ENKUlRKT_E_clIS4_EEDaSH_:
[----:B------:R-:W-:Y:S02]  /*eb90*/  MOV R8, R4 ;  /* 0x0000000400087202 */ /* 0x000fe40000000f00 */
[----:B------:R-:W-:-:S04]  /*eba0*/  MOV R9, 0x0 ;  /* 0x0000000000097802 */ /* 0x000fc80000000f00 */
[----:B------:R-:W-:Y:S05]  /*ebb0*/  RET.REL.NODEC R8 `(_ZN7cutlass13device_kernelIN5flash19enable_sm80_to_sm89INS1_16FlashAttnBwdSm80INS1_25CollectiveMainloopBwdSm80ILi2ELi2EN4cute5tupleIJNS5_1CILi128EEES8_NS7_ILi64EEEEEENS_10bfloat16_tEfNS_4arch4Sm80ELb1ELb0ELb1ELb0ELb0ELb0ELb0ELb0ELi2ELi4ELi4ELi4ELb0EEENS1_24CollectiveEpilogueBwdGQAISA_fSD_Li256ELb0ELb0EEENS1_25SingleTileBwdLPTSchedulerILb0ELi128ELb0EEEEEEEEEvNT_6ParamsE) ;  /* 0xffff144008007950 */ /* 0x000fea0003c3ffff */
        .type           $_ZN7cutlass13device_kernelIN5flash19enable_sm80_to_sm89INS1_16FlashAttnBwdSm80INS1_25CollectiveMainloopBwdSm80ILi2ELi2EN4cute5tupleIJNS5_1CILi128EEES8_NS7_ILi64EEEEEENS_10bfloat16_tEfNS_4arch4Sm80ELb1ELb0ELb1ELb0ELb0ELb0ELb0ELb0ELi2ELi4ELi4ELi4ELb0EEENS1_24CollectiveEpilogueBwdGQAISA_fSD_Li256ELb0ELb0EEENS1_25SingleTileBwdLPTSchedulerILb0ELi128ELb0EEEEEEEEEvNT_6ParamsE$_ZZN4cute7idx2crdINS_5tupleIJiiNS_1CILi0EEEEEENS1_IJNS1_IJNS2_ILi4EEENS2_ILi8EEEEEENS2_ILi2EEENS2_ILi1EEEEEEEEDaRKT_RKT0_ENKUlRKT_RKT0_E_clIiS7_EEDaSJ_SM_,@function
        .size           $_ZN7cutlass13device_kernelIN5flash19enable_sm80_to_sm89INS1_16FlashAttnBwdSm80INS1_25CollectiveMainloopBwdSm80ILi2ELi2EN4cute5tupleIJNS5_1CILi128EEES8_NS7_ILi64EEEEEENS_10bfloat16_tEfNS_4arch4Sm80ELb1ELb0ELb1ELb0ELb0ELb0ELb0ELb0ELi2ELi4ELi4ELi4ELb0EEENS1_24CollectiveEpilogueBwdGQAISA_fSD_Li256ELb0ELb0EEENS1_25SingleTileBwdLPTSchedulerILb0ELi128ELb0EEEEEEEEEvNT_6ParamsE$_ZZN4cute7idx2crdINS_5tupleIJiiNS_1CILi0EEEEEENS1_IJNS1_IJNS2_ILi4EEENS2_ILi8EEEEEENS2_ILi2EEENS2_ILi1EEEEEEEEDaRKT_RKT0_ENKUlRKT_RKT0_E_clIiS7_EEDaSJ_SM_,($_ZN7cutlass13device_kernelIN5flash19enable_sm80_to_sm89INS1_16FlashAttnBwdSm80INS1_25CollectiveMainloopBwdSm80ILi2ELi2EN4cute5tupleIJNS5_1CILi128EEES8_NS7_ILi64EEEEEENS_10bfloat16_tEfNS_4arch4Sm80ELb1ELb0ELb1ELb0ELb0ELb0ELb0ELb0ELi2ELi4ELi4ELi4ELb0EEENS1_24CollectiveEpilogueBwdGQAISA_fSD_Li256ELb0ELb0EEENS1_25SingleTileBwdLPTSchedulerILb0ELi128ELb0EEEEEEEEEvNT_6ParamsE$_ZZN4cute7idx2crdINS_5tupleIJiiNS_1CILi0EEEEEENS1_IJNS1_IJNS2_ILi4EEENS2_ILi8EEEEEENS2_ILi2EEENS2_ILi1EEEEEEEEDaRKT_RKT0_ENKUlRKT_RKT0_E_clIiS8_EEDaSJ_SM_ - $_ZN7cutlass13device_kernelIN5flash19enable_sm80_to_sm89INS1_16FlashAttnBwdSm80INS1_25CollectiveMainloopBwdSm80ILi2ELi2EN4cute5tupleIJNS5_1CILi128EEES8_NS7_ILi64EEEEEENS_10bfloat16_tEfNS_4arch4Sm80ELb1ELb0ELb1ELb0ELb0ELb0ELb0ELb0ELi2ELi4ELi4ELi4ELb0EEENS1_24CollectiveEpilogueBwdGQAISA_fSD_Li256ELb0ELb0EEENS1_25SingleTileBwdLPTSchedulerILb0ELi128ELb0EEEEEEEEEvNT_6ParamsE$_ZZN4cute7idx2crdINS_5tupleIJiiNS_1CILi0EEEEEENS1_IJNS1_IJNS2_ILi4EEENS2_ILi8EEEEEENS2_ILi2EEENS2_ILi1EEEEEEEEDaRKT_RKT0_ENKUlRKT_RKT0_E_clIiS7_EEDaSJ_SM_)
$_ZN7cutlass13device_kernelIN5flash19enable_sm80_to_sm89INS1_16FlashAttnBwdSm80INS1_25CollectiveMainloopBwdSm80ILi2ELi2EN4cute5tupleIJNS5_1CILi128EEES8_NS7_ILi64EEEEEENS_10bfloat16_tEfNS_4arch4Sm80ELb1ELb0ELb1ELb0ELb0ELb0ELb0ELb0ELi2ELi4ELi4ELi4ELb0EEENS1_24CollectiveEpilogueBwdGQAISA_fSD_Li256ELb0ELb0EEENS1_25SingleTileBwdLPTSchedulerILb0ELi128ELb0EEEEEEEEEvNT_6ParamsE$_ZZN4cute7idx2crdINS_5tupleIJiiNS_1CILi0EEEEEENS1_IJNS1_IJNS2_ILi4EEENS2_ILi8EEEEEENS2_ILi2EEENS2_ILi1EEEEEEEEDaRKT_RKT0_ENKUlRKT_RKT0_E_clIiS7_EEDaSJ_SM_:
        /* <DEDUP_REMOVED lines=10> */
[----:B------:R-:W-:Y:S05]  /*ec60*/  CALL.REL.NOINC `($_ZN7cutlass13device_kernelIN5flash19enable_sm80_to_sm89INS1_16FlashAttnBwdSm80INS1_25CollectiveMainloopBwdSm80ILi2ELi2EN4cute5tupleIJNS5_1CILi128EEES8_NS7_ILi64EEEEEENS_10bfloat16_tEfNS_4arch4Sm80ELb1ELb0ELb1ELb0ELb0ELb0ELb0ELb0ELi2ELi4ELi4ELi4ELb0EEENS1_24CollectiveEpilogueBwdGQAISA_fSD_Li256ELb0ELb0EEENS1_25SingleTileBwdLPTSchedulerILb0ELi128ELb0EEEEEEEEEvNT_6ParamsE$_ZN4cute5tupleIJiEEC2ERKi) ;  /* 0xffffbd4000007944 */ /* 0x000fea0003c3ffff */
[----:B------:R1:W5:Y:S01]  /*ec70*/  LDL R71, [R1+0x1680] ;  /* 0x0016800001477983 */ /* 0x0003620000100800 */
[----:B------:R-:W-:Y:S01]  /*ec80*/  IMAD.MOV.U32 R3, RZ, RZ, R13 ;  /* 0x000000ffff037224 */ /* 0x000fe200078e000d */
[----:B------:R-:W-:-:S02]  /*ec90*/  MOV R2, R11 ;  /* 0x0000000b00027202 */ /* 0x000fc40000000f00 */
[----:B------:R-:W-:Y:S02]  /*eca0*/  MOV R10, 0xecc0 ;  /* 0x0000ecc0000a7802 */ /* 0x000fe40000000f00 */
[----:B-1---5:R-:W-:Y:S05]  /*ecb0*/  CALL.REL.NOINC `($_ZN7cutlass13device_kernelIN5flash19enable_sm80_to_sm89INS1_16FlashAttnBwdSm80INS1_25CollectiveMainloopBwdSm80ILi2ELi2EN4cute5tupleIJNS5_1CILi128EEES8_NS7_ILi64EEEEEENS_10bfloat16_tEfNS_4arch4Sm80ELb1ELb0ELb1ELb0ELb0ELb0ELb0ELb0ELi2ELi4ELi4ELi4ELb0EEENS1_24CollectiveEpilogueBwdGQAISA_fSD_Li256ELb0ELb0EEENS1_25SingleTileBwdLPTSchedulerILb0ELi128ELb0EEEEEEEEEvNT_6ParamsE$_ZN4cute5tupleIJiEEC2ERKi) ;  /* 0xffffbcf000007944 */ /* 0x022fea0003c3ffff */
[----:B------:R1:W5:Y:S01]  /*ecc0*/  LDL R13, [R1+0x1680] ;  /* 0x00168000010d7983 */ /* 0x0003620000100800 */
[----:B------:R-:W-:Y:S01]  /*ecd0*/  IMAD.MOV.U32 R3, RZ, RZ, R71 ;  /* 0x000000ffff037224 */ /* 0x000fe200078e0047 */
[----:B------:R-:W-:Y:S02]  /*ece0*/  MOV R2, R6 ;  /* 0x0000000600027202 */ /* 0x000fe40000000f00 */
[----:B------:R-:W-:Y:S02]  /*ecf0*/  MOV R10, 0xed10 ;  /* 0x0000ed10000a7802 */ /* 0x000fe40000000f00 */
[----:B-1---5:R-:W-:Y:S05]  /*ed00*/  CALL.REL.NOINC `($_ZN7cutlass13device_kernelIN5flash19enable_sm80_to_sm89INS1_16FlashAttnBwdSm80INS1_25CollectiveMainloopBwdSm80ILi2ELi2EN4cute5tupleIJNS5_1CILi128EEES8_NS7_ILi64EEEEEENS_10bfloat16_tEfNS_4arch4Sm80ELb1ELb0ELb1ELb0ELb0ELb0ELb0ELb0ELi2ELi4ELi4ELi4ELb0EEENS1_24CollectiveEpilogueBwdGQAISA_fSD_Li256ELb0ELb0EEENS1_25SingleTileBwdLPTSchedulerILb0ELi128ELb0EEEEEEEEEvNT_6ParamsE$_ZN4cute5tupleIJiEEC2ERKi) ;  /* 0xffffbca000007944 */ /* 0x022fea0003c3ffff */
[----:B------:R1:W5:Y:S01]  /*ed10*/  LDL R3, [R1+0x1684] ;  /* 0x0016840001037983 */ /* 0x0003620000100800 */
[----:B------:R-:W-:Y:S02]  /*ed20*/  MOV R2, R11 ;  /* 0x0000000b00027202 */ /* 0x000fe40000000f00 */
[----:B------:R-:W-:Y:S02]  /*ed30*/  MOV R10, 0xed50 ;  /* 0x0000ed50000a7802 */ /* 0x000fe40000000f00 */
[----:B-1---5:R-:W-:Y:S05]  /*ed40*/  CALL.REL.NOINC `($_ZN7cutlass13device_kernelIN5flash19enable_sm80_to_sm89INS1_16FlashAttnBwdSm80INS1_25CollectiveMainloopBwdSm80ILi2ELi2EN4cute5tupleIJNS5_1CILi128EEES8_NS7_ILi64EEEEEENS_10bfloat16_tEfNS_4arch4Sm80ELb1ELb0ELb1ELb0ELb0ELb0ELb0ELb0ELi2ELi4ELi4ELi4ELb0EEENS1_24CollectiveEpilogueBwdGQAISA_fSD_Li256ELb0ELb0EEENS1_25SingleTileBwdLPTSchedulerILb0ELi128ELb0EEEEEEEEEvNT_6ParamsE$_ZN4cute5tupleIJiEEC2ERKi) ;  /* 0xffffbc6000007944 */ /* 0x022fea0003c3ffff */
[----:B------:R1:W5:Y:S01]  /*ed50*/  LDL R71, [R1+0x1680] ;  /* 0x0016800001477983 */ /* 0x0003620000100800 */
[----:B------:R-:W-:Y:S01]  /*ed60*/  IMAD.MOV.U32 R2, RZ, RZ, R6 ;  /* 0x000000ffff027224 */ /* 0x000fe200078e0006 */
[----:B------:R-:W-:Y:S02]  /*ed70*/  MOV R3, R13 ;  /* 0x0000000d00037202 */ /* 0x000fe40000000f00 */
[----:B------:R-:W-:-:S02]  /*ed80*/  MOV R10, 0xeda0 ;  /* 0x0000eda0000a7802 */ /* 0x000fc40000000f00 */
[----:B-1---5:R-:W-:Y:S05]  /*ed90*/  CALL.REL.NOINC `($_ZN7cutlass13device_kernelIN5flash19enable_sm80_to_sm89INS1_16FlashAttnBwdSm80INS1_25CollectiveMainloopBwdSm80ILi2ELi2EN4cute5tupleIJNS5_1CILi128EEES8_NS7_ILi64EEEEEENS_10bfloat16_tEfNS_4arch4Sm80ELb1ELb0ELb1ELb0ELb0ELb0ELb0ELb0ELi2ELi4ELi4ELi4ELb0EEENS1_24CollectiveEpilogueBwdGQAISA_fSD_Li256ELb0ELb0EEENS1_25SingleTileBwdLPTSchedulerILb0ELi128ELb0EEEEEEEEEvNT_6ParamsE$_ZN4cute5tupleIJiEEC2ERKi) ;  /* 0xffffbc1000007944 */ /* 0x022fea0003c3ffff */
[----:B------:R1:W5:Y:S01]  /*eda0*/  LDL R3, [R1+0x1684] ;  /* 0x0016840001037983 */ /* 0x0003620000100800 */
[----:B------:R-:W-:-:S03]  /*edb0*/  MOV R6, 0xedd0 ;  /* 0x0000edd000067802 */ /* 0x000fc60000000f00 */
[----:B-1---5:R-:W-:Y:S05]  /*edc0*/  CALL.REL.NOINC `($_ZN7cutlass13device_kernelIN5flash19enable_sm80_to_sm89INS1_16FlashAttnBwdSm80INS1_25CollectiveMainloopBwdSm80ILi2ELi2EN4cute5tupleIJNS5_1CILi128EEES8_NS7_ILi64EEEEEENS_10bfloat16_tEfNS_4arch4Sm80ELb1ELb0ELb1ELb0ELb0ELb0ELb0ELb0ELi2ELi4ELi4ELi4ELb0EEENS1_24CollectiveEpilogueBwdGQAISA_fSD_Li256ELb0ELb0EEENS1_25SingleTileBwdLPTSchedulerILb0ELi128ELb0EEEEEEEEEvNT_6ParamsE$_ZN4cute5tupleIJNS_1CILi0EEEiEEC2ERKS2_RKi) ;  /* 0xffffbaf000007944 */ /* 0x022fea0003c3ffff */
[----:B------:R1:W5:Y:S01]  /*edd0*/  LDL R72, [R1+0x1680] ;  /* 0x0016800001487983 */ /* 0x0003620000100800 */
[----:B------:R-:W-:Y:S01]  /*ede0*/  IMAD.MOV.U32 R3, RZ, RZ, R71 ;  /* 0x000000ffff037224 */ /* 0x000fe200078e0047 */
[----:B------:R-:W-:-:S02]  /*edf0*/  MOV R2, R11 ;  /* 0x0000000b00027202 */ /* 0x000fc40000000f00 */
[----:B------:R-:W-:Y:S02]  /*ee00*/  MOV R6, 0xee20 ;  /* 0x0000ee2000067802 */ /* 0x000fe40000000f00 */
[----:B-1---5:R-:W-:Y:S05]  /*ee10*/  CALL.REL.NOINC `($_ZN7cutlass13device_kernelIN5flash19enable_sm80_to_sm89INS1_16FlashAttnBwdSm80INS1_25CollectiveMainloopBwdSm80ILi2ELi2EN4cute5tupleIJNS5_1CILi128EEES8_NS7_ILi64EEEEEENS_10bfloat16_tEfNS_4arch4Sm80ELb1ELb0ELb1ELb0ELb0ELb0ELb0ELb0ELi2ELi4ELi4ELi4ELb0EEENS1_24CollectiveEpilogueBwdGQAISA_fSD_Li256ELb0ELb0EEENS1_25SingleTileBwdLPTSchedulerILb0ELi128ELb0EEEEEEEEEvNT_6ParamsE$_ZN4cute3eso3ESOILb0ELb1EJiNS_1CILi0EEEEEC2ERKiRKS3_) ;  /* 0xffff7f0000007944 */ /* 0x022fea0003c3ffff */
[----:B------:R2:W5:Y:S01]  /*ee20*/  LDL R10, [R1+0x1680] ;  /* 0x00168000010a7983 */ /* 0x0005620000100800 */
[----:B------:R-:W-:-:S03]  /*ee30*/  MOV R76, 0xee60 ;  /* 0x0000ee60004c7802 */ /* 0x000fc60000000f00 */
[----:B------:R2:W-:Y:S04]  /*ee40*/  STL [R1+0x1680], R72 ;  /* 0x0016804801007387 */ /* 0x0005e80000100800 */
[----:B-12--5:R-:W-:Y:S05]  /*ee50*/  CALL.REL.NOINC `($_ZN7cutlass13device_kernelIN5flash19enable_sm80_to_sm89INS1_16FlashAttnBwdSm80INS1_25CollectiveMainloopBwdSm80ILi2ELi2EN4cute5tupleIJNS5_1CILi128EEES8_NS7_ILi64EEEEEENS_10bfloat16_tEfNS_4arch4Sm80ELb1ELb0ELb1ELb0ELb0ELb0ELb0ELb0ELi2ELi4ELi4ELi4ELb0EEENS1_24CollectiveEpilogueBwdGQAISA_fSD_Li256ELb0ELb0EEENS1_25SingleTileBwdLPTSchedulerILb0ELi128ELb0EEEEEEEEEvNT_6ParamsE$_ZZN4cuteplIJiEJNS_1CILi0EEEiEEEDaRKNS_15ArithmeticTupleIJDpT_EEERKNS3_IJDpT0_EEEENKUlDpRKT_E_clIJiiEEEDaSH_) ;  /* 0x00000e5000007944 */ /* 0x026fea0003c00000 */
[----:B-----5:R-:W-:Y:S02]  /*ee60*/  MOV R8, R2 ;  /* 0x0000000200087202 */ /* 0x020fe40000000f00 */
[----:B------:R-:W-:Y:S02]  /*ee70*/  MOV R2, 0xee90 ;  /* 0x0000ee9000027802 */ /* 0x000fe40000000f00 */
[----:B-1----:R-:W-:Y:S05]  /*ee80*/  CALL.REL.NOINC `($_ZN7cutlass13device_kernelIN5flash19enable_sm80_to_sm89INS1_16FlashAttnBwdSm80INS1_25CollectiveMainloopBwdSm80ILi2ELi2EN4cute5tupleIJNS5_1CILi128EEES8_NS7_ILi64EEEEEENS_10bfloat16_tEfNS_4arch4Sm80ELb1ELb0ELb1ELb0ELb0ELb0ELb0ELb0ELi2ELi4ELi4ELi4ELb0EEENS1_24CollectiveEpilogueBwdGQAISA_fSD_Li256ELb0ELb0EEENS1_25SingleTileBwdLPTSchedulerILb0ELi128ELb0EEEEEEEEEvNT_6ParamsE$_ZZN4cute19as_arithmetic_tupleINS_15ArithmeticTupleIJiiEEEEEDaRKT_ENKUlRKT_E_clIiEEDaS8_) ;  /* 0xffffd1a000007944 */ /* 0x002fea0003c3ffff */
[----:B------:R-:W-:Y:S01]  /*ee90*/  IMAD.MOV.U32 R8, RZ, RZ, R3 ;  /* 0x000000ffff087224 */ /* 0x000fe200078e0003 */
[----:B------:R-:W-:Y:S02]  /*eea0*/  MOV R10, R6 ;  /* 0x00000006000a7202 */ /* 0x000fe40000000f00 */
[----:B------:R-:W-:Y:S02]  /*eeb0*/  MOV R2, 0xeed0 ;  /* 0x0000eed000027802 */ /* 0x000fe40000000f00 */
[----:B------:R-:W-:Y:S05]  /*eec0*/  CALL.REL.NOINC `($_ZN7cutlass13device_kernelIN5flash19enable_sm80_to_sm89INS1_16FlashAttnBwdSm80INS1_25CollectiveMainloopBwdSm80ILi2ELi2EN4cute5tupleIJNS5_1CILi128EEES8_NS7_ILi64EEEEEENS_10bfloat16_tEfNS_4arch4Sm80ELb1ELb0ELb1ELb0ELb0ELb0ELb0ELb0ELi2ELi4ELi4ELi4ELb0EEENS1_24CollectiveEpilogueBwdGQAISA_fSD_Li256ELb0ELb0EEENS1_25SingleTileBwdLPTSchedulerILb0ELi128ELb0EEEEEEEEEvNT_6ParamsE$_ZZN4cute19as_arithmetic_tupleINS_15ArithmeticTupleIJiiEEEEEDaRKT_ENKUlRKT_E_clIiEEDaS8_) ;  /* 0xffffd16000007944 */ /* 0x000fea0003c3ffff */
[----:B------:R1:W-:Y:S01]  /*eed0*/  STL [R1+0x1680], R6 ;  /* 0x0016800601007387 */ /* 0x0003e20000100800 */
[----:B------:R-:W-:-:S03]  /*eee0*/  MOV R76, 0xef00 ;  /* 0x0000ef00004c7802 */ /* 0x000fc60000000f00 */
[----:B-1----:R-:W-:Y:S05]  /*eef0*/  CALL.REL.NOINC `($_ZN7cutlass13device_kernelIN5flash19enable_sm80_to_sm89INS1_16FlashAttnBwdSm80INS1_25CollectiveMainloopBwdSm80ILi2ELi2EN4cute5tupleIJNS5_1CILi128EEES8_NS7_ILi64EEEEEENS_10bfloat16_tEfNS_4arch4Sm80ELb1ELb0ELb1ELb0ELb0ELb0ELb0ELb0ELi2ELi4ELi4ELi4ELb0EEENS1_24CollectiveEpilogueBwdGQAISA_fSD_Li256ELb0ELb0EEENS1_25SingleTileBwdLPTSchedulerILb0ELi128ELb0EEEEEEEEEvNT_6ParamsE$_ZZN4cute19as_arithmetic_tupleINS_15ArithmeticTupleIJiiEEEEEDaRKT_ENKUlDpRKT_E_clIJiiEEEDaS9_) ;  /* 0xffffd0b000007944 */ /* 0x002fea0003c3ffff */
[----:B-----5:R-:W-:Y:S02]  /*ef00*/  MOV R6, R2 ;  /* 0x0000000200067202 */ /* 0x020fe40000000f00 */
[----:B------:R-:W-:Y:S02]  /*ef10*/  MOV R2, 0xef30 ;  /* 0x0000ef3000027802 */ /* 0x000fe40000000f00 */
[----:B-1----:R-:W-:Y:S05]  /*ef20*/  CALL.REL.NOINC `($_ZN7cutlass13device_kernelIN5flash19enable_sm80_to_sm89INS1_16FlashAttnBwdSm80INS1_25CollectiveMainloopBwdSm80ILi2ELi2EN4cute5tupleIJNS5_1CILi128EEES8_NS7_ILi64EEEEEENS_10bfloat16_tEfNS_4arch4Sm80ELb1ELb0ELb1ELb0ELb0ELb0ELb0ELb0ELi2ELi4ELi4ELi4ELb0EEENS1_24CollectiveEpilogueBwdGQAISA_fSD_Li256ELb0ELb0EEENS1_25SingleTileBwdLPTSchedulerILb0ELi128ELb0EEEEEEEEEvNT_6ParamsE$_ZZN4cute14transform_leafINS_15ArithmeticTupleIJiiEEENS_8identityEEEDaRKT_OT0_ENKUlRKT_E_clIiEEDaSB_) ;  /* 0xffffcec000007944 */ /* 0x002fea0003c3ffff */
[----:B------:R-:W-:Y:S01]  /*ef30*/  IMAD.MOV.U32 R6, RZ, RZ, R3 ;  /* 0x000000ffff067224 */ /* 0x000fe200078e0003 */
[----:B------:R-:W-:Y:S02]  /*ef40*/  MOV R10, R8 ;  /* 0x00000008000a7202 */ /* 0x000fe40000000f00 */
[----:B------:R-:W-:-:S02]  /*ef50*/  MOV R2, 0xef70 ;  /* 0x0000ef7000027802 */ /* 0x000fc40000000f00 */
[----:B------:R-:W-:Y:S05]  /*ef60*/  CALL.REL.NOINC `($_ZN7cutlass13device_kernelIN5flash19enable_sm80_to_sm89INS1_16FlashAttnBwdSm80INS1_25CollectiveMainloopBwdSm80ILi2ELi2EN4cute5tupleIJNS5_1CILi128EEES8_NS7_ILi64EEEEEENS_10bfloat16_tEfNS_4arch4Sm80ELb1ELb0ELb1ELb0ELb0ELb0ELb0ELb0ELi2ELi4ELi4ELi4ELb0EEENS1_24CollectiveEpilogueBwdGQAISA_fSD_Li256ELb0ELb0EEENS1_25SingleTileBwdLPTSchedulerILb0ELi128ELb0EEEEEEEEEvNT_6ParamsE$_ZZN4cute14transform_leafINS_15ArithmeticTupleIJiiEEENS_8identityEEEDaRKT_OT0_ENKUlRKT_E_clIiEEDaSB_) ;  /* 0xffffce8000007944 */ /* 0x000fea0003c3ffff */
[----:B------:R1:W-:Y:S01]  /*ef70*/  STL [R1+0x1680], R8 ;  /* 0x0016800801007387 */ /* 0x0003e20000100800 */
[----:B------:R-:W-:-:S03]  /*ef80*/  MOV R6, 0xefa0 ;  /* 0x0000efa000067802 */ /* 0x000fc60000000f00 */
[----:B-1----:R-:W-:Y:S05]  /*ef90*/  CALL.REL.NOINC `($_ZN7cutlass13device_kernelIN5flash19enable_sm80_to_sm89INS1_16FlashAttnBwdSm80INS1_25CollectiveMainloopBwdSm80ILi2ELi2EN4cute5tupleIJNS5_1CILi128EEES8_NS7_ILi64EEEEEENS_10bfloat16_tEfNS_4arch4Sm80ELb1ELb0ELb1ELb0ELb0ELb0ELb0ELb0ELi2ELi4ELi4ELi4ELb0EEENS1_24CollectiveEpilogueBwdGQAISA_fSD_Li256ELb0ELb0EEENS1_25SingleTileBwdLPTSchedulerILb0ELi128ELb0EEEEEEEEEvNT_6ParamsE$_ZZN4cute9transformINS_15ArithmeticTupleIJiiEEEZNS_14transform_leafIS2_NS_8identityEEEDaRKT_OT0_EUlRKT_E_EEDaS7_S9_ENKUlDpSC_E_clIJiiEEEDaSE_) ;  /* 0x0000064000007944 */ /* 0x002fea0003c00000 */
[----:B------:R-:W-:Y:S02]  /*efa0*/  MOV R71, 0x0 ;  /* 0x0000000000477802 */ /* 0x000fe40000000f00 */
[----:B-----5:R-:W-:-:S02]  /*efb0*/  MOV R10, R2 ;  /* 0x00000002000a7202 */ /* 0x020fc40000000f00 */
[----:B------:R-:W-:Y:S01]  /*efc0*/  MOV R8, R3 ;  /* 0x0000000300087202 */ /* 0x000fe20000000f00 */
[----:B------:R-:W-:Y:S06]  /*efd0*/  RET.REL.NODEC R70 `(_ZN7cutlass13device_kernelIN5flash19enable_sm80_to_sm89INS1_16FlashAttnBwdSm80INS1_25CollectiveMainloopBwdSm80ILi2ELi2EN4cute5tupleIJNS5_1CILi128EEES8_NS7_ILi64EEEEEENS_10bfloat16_tEfNS_4arch4Sm80ELb1ELb0ELb1ELb0ELb0ELb0ELb0ELb0ELi2ELi4ELi4ELi4ELb0EEENS1_24CollectiveEpilogueBwdGQAISA_fSD_Li256ELb0ELb0EEENS1_25SingleTileBwdLPTSchedulerILb0ELi128ELb0EEEEEEEEEvNT_6ParamsE) ;  /* 0xffff102046007950 */ /* 0x000fec0003c3ffff */
        .type           $_ZN7cutlass13device_kernelIN5flash19enable_sm80_to_sm89INS1_16FlashAttnBwdSm80INS1_25CollectiveMainloopBwdSm80ILi2ELi2EN4cute5tupleIJNS5_1CILi128EEES8_NS7_ILi64EEEEEENS_10bfloat16_tEfNS_4arch4Sm80ELb1ELb0ELb1ELb0ELb0ELb0ELb0ELb0ELi2ELi4ELi4ELi4ELb0EEENS1_24CollectiveEpilogueBwdGQAISA_fSD_Li256ELb0ELb0EEENS1_25SingleTileBwdLPTSchedulerILb0ELi128ELb0EEEEEEEEEvNT_6ParamsE$_ZZN4cute7idx2crdINS_5tupleIJiiNS_1CILi0EEEEEENS1_IJNS1_IJNS2_ILi4EEENS2_ILi8EEEEEENS2_ILi2EEENS2_ILi1EEEEEEEEDaRKT_RKT0_ENKUlRKT_RKT0_E_clIiS8_EEDaSJ_SM_,@function
        .size           $_ZN7cutlass13device_kernelIN5flash19enable_sm80_to_sm89INS1_16FlashAttnBwdSm80INS1_25CollectiveMainloopBwdSm80ILi2ELi2EN4cute5tupleIJNS5_1CILi128EEES8_NS7_ILi64EEEEEENS_10bfloat16_tEfNS_4arch4Sm80ELb1ELb0ELb1ELb0ELb0ELb0ELb0ELb0ELi2ELi4ELi4ELi4ELb0EEENS1_24CollectiveEpilogueBwdGQAISA_fSD_Li256ELb0ELb0EEENS1_25SingleTileBwdLPTSchedulerILb0ELi128ELb0EEEEEEEEEvNT_6ParamsE$_ZZN4cute7idx2crdINS_5tupleIJiiNS_1CILi0EEEEEENS1_IJNS1_IJNS2_ILi4EEENS2_ILi8EEEEEENS2_ILi2EEENS2_ILi1EEEEEEEEDaRKT_RKT0_ENKUlRKT_RKT0_E_clIiS8_EEDaSJ_SM_,($_ZN7cutlass13device_kernelIN5flash19enable_sm80_to_sm89INS1_16FlashAttnBwdSm80INS1_25CollectiveMainloopBwdSm80ILi2ELi2EN4cute5tupleIJNS5_1CILi128EEES8_NS7_ILi64EEEEEENS_10bfloat16_tEfNS_4arch4Sm80ELb1ELb0ELb1ELb0ELb0ELb0ELb0ELb0ELi2ELi4ELi4ELi4ELb0EEENS1_24CollectiveEpilogueBwdGQAISA_fSD_Li256ELb0ELb0EEENS1_25SingleTileBwdLPTSchedulerILb0ELi128ELb0EEEEEEEEEvNT_6ParamsE$_ZZN4cute7idx2crdINS_5tupleIJiiNS_1CILi0EEEEEENS1_IJNS1_IJNS2_ILi4EEENS2_ILi8EEEEEES5_NS2_ILi1EEEEEEEEDaRKT_RKT0_ENKUlRKT_RKT0_E_clIiS5_EEDaSI_SL_ - $_ZN7cutlass13device_kernelIN5flash19enable_sm80_to_sm89INS1_16FlashAttnBwdSm80INS1_25CollectiveMainloopBwdSm80ILi2ELi2EN4cute5tupleIJNS5_1CILi128EEES8_NS7_ILi64EEEEEENS_10bfloat16_tEfNS_4arch4Sm80ELb1ELb0ELb1ELb0ELb0ELb0ELb0ELb0ELi2ELi4ELi4ELi4ELb0EEENS1_24CollectiveEpilogueBwdGQAISA_fSD_Li256ELb0ELb0EEENS1_25SingleTileBwdLPTSchedulerILb0ELi128ELb0EEEEEEEEEvNT_6ParamsE$_ZZN4cute7idx2crdINS_5tupleIJiiNS_1CILi0EEEEEENS1_IJNS1_IJNS2_ILi4EEENS2_ILi8EEEEEENS2_ILi2EEENS2_ILi1EEEEEEEEDaRKT_RKT0_ENKUlRKT_RKT0_E_clIiS8_EEDaSJ_SM_)
$_ZN7cutlass13device_kernelIN5flash19enable_sm80_to_sm89INS1_16FlashAttnBwdSm80INS1_25CollectiveMainloopBwdSm80ILi2ELi2EN4cute5tupleIJNS5_1CILi128EEES8_NS7_ILi64EEEEEENS_10bfloat16_tEfNS_4arch4Sm80ELb1ELb0ELb1ELb0ELb0ELb0ELb0ELb0ELi2ELi4ELi4ELi4ELb0EEENS1_24CollectiveEpilogueBwdGQAISA_fSD_Li256ELb0ELb0EEENS1_25SingleTileBwdLPTSchedulerILb0ELi128ELb0EEEEEEEEEvNT_6ParamsE$_ZZN4cute7idx2crdINS_5tupleIJiiNS_1CILi0EEEEEENS1_IJNS1_IJNS2_ILi4EEENS2_ILi8EEEEEENS2_ILi2EEENS2_ILi1EEEEEEEEDaRKT_RKT0_ENKUlRKT_RKT0_E_clIiS8_EEDaSJ_SM_:
[----:B------:R-:W-:Y:S02]  /*efe0*/  MOV R3, 0x0 ;  /* 0x0000000000037802 */ /* 0x000fe40000000f00 */
[----:B------:R-:W-:Y:S02]  /*eff0*/  MOV R6, R5 ;  /* 0x0000000500067202 */ /* 0x000fe40000000f00 */
[----:B------:R-:W-:Y:S05]  /*f000*/  RET.REL.NODEC R2 `(_ZN7cutlass13device_kernelIN5flash19enable_sm80_to_sm89INS1_16FlashAttnBwdSm80INS1_25CollectiveMainloopBwdSm80ILi2ELi2EN4cute5tupleIJNS5_1CILi128EEES8_NS7_ILi64EEEEEENS_10bfloat16_tEfNS_4arch4Sm80ELb1ELb0ELb1ELb0ELb0ELb0ELb0ELb0ELi2ELi4ELi4ELi4ELb0EEENS1_24CollectiveEpilogueBwdGQAISA_fSD_Li256ELb0ELb0EEENS1_25SingleTileBwdLPTSchedulerILb0ELi128ELb0EEEEEEEEEvNT_6ParamsE) ;  /* 0xffff0ff002007950 */ /* 0x000fea0003c3ffff */
        .type           $_ZN7cutlass13device_kernelIN5flash19enable_sm80_to_sm89INS1_16FlashAttnBwdSm80INS1_25CollectiveMainloopBwdSm80ILi2ELi2EN4cute5tupleIJNS5_1CILi128EEES8_NS7_ILi64EEEEEENS_10bfloat16_tEfNS_4arch4Sm80ELb1ELb0ELb1ELb0ELb0ELb0ELb0ELb0ELi2ELi4ELi4ELi4ELb0EEENS1_24CollectiveEpilogueBwdGQAISA_fSD_Li256ELb0ELb0EEENS1_25SingleTileBwdLPTSchedulerILb0ELi128ELb0EEEEEEEEEvNT_6ParamsE$_ZZN4cute7idx2crdINS_5tupleIJiiNS_1CILi0EEEEEENS1_IJNS1_IJNS2_ILi4EEENS2_ILi8EEEEEES5_NS2_ILi1EEEEEEEEDaRKT_RKT0_ENKUlRKT_RKT0_E_clIiS5_EEDaSI_SL_,@function
        .size           $_ZN7cutlass13device_kernelIN5flash19enable_sm80_to_sm89INS1_16FlashAttnBwdSm80INS1_25CollectiveMainloopBwdSm80ILi2ELi2EN4cute5tupleIJNS5_1CILi128EEES8_NS7_ILi64EEEEEENS_10bfloat16_tEfNS_4arch4Sm80ELb1ELb0ELb1ELb0ELb0ELb0ELb0ELb0ELi2ELi4ELi4ELi4ELb0EEENS1_24CollectiveEpilogueBwdGQAISA_fSD_Li256ELb0ELb0EEENS1_25SingleTileBwdLPTSchedulerILb0ELi128ELb0EEEEEEEEEvNT_6ParamsE$_ZZN4cute7idx2crdINS_5tupleIJiiNS_1CILi0EEEEEENS1_IJNS1_IJNS2_ILi4EEENS2_ILi8EEEEEES5_NS2_ILi1EEEEEEEEDaRKT_RKT0_ENKUlRKT_RKT0_E_clIiS5_EEDaSI_SL_,($_ZN7cutlass13device_kernelIN5flash19enable_sm80_to_sm89INS1_16FlashAttnBwdSm80INS1_25CollectiveMainloopBwdSm80ILi2ELi2EN4cute5tupleIJNS5_1CILi128EEES8_NS7_ILi64EEEEEENS_10bfloat16_tEfNS_4arch4Sm80ELb1ELb0ELb1ELb0ELb0ELb0ELb0ELb0ELi2ELi4ELi4ELi4ELb0EEENS1_24CollectiveEpilogueBwdGQAISA_fSD_Li256ELb0ELb0EEENS1_25SingleTileBwdLPTSchedulerILb0ELi128ELb0EEEEEEEEEvNT_6ParamsE$_ZZN4cute7idx2crdINS_5tupleIJiiNS_1CILi0EEEEEENS1_IJNS1_IJNS2_ILi4EEENS2_ILi8EEEEEES5_NS2_ILi1EEEEEEEEDaRKT_RKT0_ENKUlRKT_RKT0_E_clIiS7_EEDaSI_SL_ - $_ZN7cutlass13device_kernelIN5flash19enable_sm80_to_sm89INS1_16FlashAttnBwdSm80INS1_25CollectiveMainloopBwdSm80ILi2ELi2EN4cute5tupleIJNS5_1CILi128EEES8_NS7_ILi64EEEEEENS_10bfloat16_tEfNS_4arch4Sm80ELb1ELb0ELb1ELb0ELb0ELb0ELb0ELb0ELi2ELi4ELi4ELi4ELb0EEENS1_24CollectiveEpilogueBwdGQAISA_fSD_Li256ELb0ELb0EEENS1_25SingleTileBwdLPTSchedulerILb0ELi128ELb0EEEEEEEEEvNT_6ParamsE$_ZZN4cute7idx2crdINS_5tupleIJiiNS_1CILi0EEEEEENS1_IJNS1_IJNS2_ILi4EEENS2_ILi8EEEEEES5_NS2_ILi1EEEEEEEEDaRKT_RKT0_ENKUlRKT_RKT0_E_clIiS5_EEDaSI_SL_)
$_ZN7cutlass13device_kernelIN5flash19enable_sm80_to_sm89INS1_16FlashAttnBwdSm80INS1_25CollectiveMainloopBwdSm80ILi2ELi2EN4cute5tupleIJNS5_1CILi128EEES8_NS7_ILi64EEEEEENS_10bfloat16_tEfNS_4arch4Sm80ELb1ELb0ELb1ELb0ELb0ELb0ELb0ELb0ELi2ELi4ELi4ELi4ELb0EEENS1_24CollectiveEpilogueBwdGQAISA_fSD_Li256ELb0ELb0EEENS1_25SingleTileBwdLPTSchedulerILb0ELi128ELb0EEEEEEEEEvNT_6ParamsE$_ZZN4cute7idx2crdINS_5tupleIJiiNS_1CILi0EEEEEENS1_IJNS1_IJNS2_ILi4EEENS2_ILi8EEEEEES5_NS2_ILi1EEEEEEEEDaRKT_RKT0_ENKUlRKT_RKT0_E_clIiS5_EEDaSI_SL_:
[----:B------:R-:W-:Y:S02]  /*f010*/  MOV R3, 0x0 ;  /* 0x0000000000037802 */ /* 0x000fe40000000f00 */
[----:B------:R-:W-:Y:S02]  /*f020*/  MOV R6, R5 ;  /* 0x0000000500067202 */ /* 0x000fe40000000f00 */
[----:B------:R-:W-:Y:S05]  /*f030*/  RET.REL.NODEC R2 `(_ZN7cutlass13device_kernelIN5flash19enable_sm80_to_sm89INS1_16FlashAttnBwdSm80INS1_25CollectiveMainloopBwdSm80ILi2ELi2EN4cute5tupleIJNS5_1CILi128EEES8_NS7_ILi64EEEEEENS_10bfloat16_tEfNS_4arch4Sm80ELb1ELb0ELb1ELb0ELb0ELb0ELb0ELb0ELi2ELi4ELi4ELi4ELb0EEENS1_24CollectiveEpilogueBwdGQAISA_fSD_Li256ELb0ELb0EEENS1_25SingleTileBwdLPTSchedulerILb0ELi128ELb0EEEEEEEEEvNT_6ParamsE) ;  /* 0xffff0fc002007950 */ /* 0x000fea0003c3ffff */
        .type           $_ZN7cutlass13device_kernelIN5flash19enable_sm80_to_sm89INS1_16FlashAttnBwdSm80INS1_25CollectiveMainloopBwdSm80ILi2ELi2EN4cute5tupleIJNS5_1CILi128EEES8_NS7_ILi64EEEEEENS_10bfloat16_tEfNS_4arch4Sm80ELb1ELb0ELb1ELb0ELb0ELb0ELb0ELb0ELi2ELi4ELi4ELi4ELb0EEENS1_24CollectiveEpilogueBwdGQAISA_fSD_Li256ELb0ELb0EEENS1_25SingleTileBwdLPTSchedulerILb0ELi128ELb0EEEEEEEEEvNT_6ParamsE$_ZZN4cute7idx2crdINS_5tupleIJiiNS_1CILi0EEEEEENS1_IJNS1_IJNS2_ILi4EEENS2_ILi8EEEEEES5_NS2_ILi1EEEEEEEEDaRKT_RKT0_ENKUlRKT_RKT0_E_clIiS7_EEDaSI_SL_,@function
        .size           $_ZN7cutlass13device_kernelIN5flash19enable_sm80_to_sm89INS1_16FlashAttnBwdSm80INS1_25CollectiveMainloopBwdSm80ILi2ELi2EN4cute5tupleIJNS5_1CILi128EEES8_NS7_ILi64EEEEEENS_10bfloat16_tEfNS_4arch4Sm80ELb1ELb0ELb1ELb0ELb0ELb0ELb0ELb0ELi2ELi4ELi4ELi4ELb0EEENS1_24CollectiveEpilogueBwdGQAISA_fSD_Li256ELb0ELb0EEENS1_25SingleTileBwdLPTSchedulerILb0ELi128ELb0EEEEEEEEEvNT_6ParamsE$_ZZN4cute7idx2crdINS_5tupleIJiiNS_1CILi0EEEEEENS1_IJNS1_IJNS2_ILi4EEENS2_ILi8EEEEEES5_NS2_ILi1EEEEEEEEDaRKT_RKT0_ENKUlRKT_RKT0_E_clIiS7_EEDaSI_SL_,($_ZN7cutlass13device_kernelIN5flash19enable_sm80_to_sm89INS1_16FlashAttnBwdSm80INS1_25CollectiveMainloopBwdSm80ILi2ELi2EN4cute5tupleIJNS5_1CILi128EEES8_NS7_ILi64EEEEEENS_10bfloat16_tEfNS_4arch4Sm80ELb1ELb0ELb1ELb0ELb0ELb0ELb0ELb0ELi2ELi4ELi4ELi4ELb0EEENS1_24CollectiveEpilogueBwdGQAISA_fSD_Li256ELb0ELb0EEENS1_25SingleTileBwdLPTSchedulerILb0ELi128ELb0EEEEEEEEEvNT_6ParamsE$_ZZN4cute7idx2crdIiNS_5tupleIJNS_1CILi32EEENS2_ILi4EEENS2_ILi2EEENS2_ILi1EEEEEENS1_IJS6_S3_NS2_ILi128EEENS2_ILi0EEEEEEEEDaRKT_RKT0_RKT1_ENKUlRKT_RKT0_E_clIS3_S6_EEDaSM_SP_ - $_ZN7cutlass13device_kernelIN5flash19enable_sm80_to_sm89INS1_16FlashAttnBwdSm80INS1_25CollectiveMainloopBwdSm80ILi2ELi2EN4cute5tupleIJNS5_1CILi128EEES8_NS7_ILi64EEEEEENS_10bfloat16_tEfNS_4arch4Sm80ELb1ELb0ELb1ELb0ELb0ELb0ELb0ELb0ELi2ELi4ELi4ELi4ELb0EEENS1_24CollectiveEpilogueBwdGQAISA_fSD_Li256ELb0ELb0EEENS1_25SingleTileBwdLPTSchedulerILb0ELi128ELb0EEEEEEEEEvNT_6ParamsE$_ZZN4cute7idx2crdINS_5tupleIJiiNS_1CILi0EEEEEENS1_IJNS1_IJNS2_ILi4EEENS2_ILi8EEEEEES5_NS2_ILi1EEEEEEEEDaRKT_RKT0_ENKUlRKT_RKT0_E_clIiS7_EEDaSI_SL_)
$_ZN7cutlass13device_kernelIN5flash19enable_sm80_to_sm89INS1_16FlashAttnBwdSm80INS1_25CollectiveMainloopBwdSm80ILi2ELi2EN4cute5tupleIJNS5_1CILi128EEES8_NS7_ILi64EEEEEENS_10bfloat16_tEfNS_4arch4Sm80ELb1ELb0ELb1ELb0ELb0ELb0ELb0ELb0ELi2ELi4ELi4ELi4ELb0EEENS1_24CollectiveEpilogueBwdGQAISA_fSD_Li256ELb0ELb0EEENS1_25SingleTileBwdLPTSchedulerILb0ELi128ELb0EEEEEEEEEvNT_6ParamsE$_ZZN4cute7idx2crdINS_5tupleIJiiNS_1CILi0EEEEEENS1_IJNS1_IJNS2_ILi4EEENS2_ILi8EEEEEES5_NS2_ILi1EEEEEEEEDaRKT_RKT0_ENKUlRKT_RKT0_E_clIiS7_EEDaSI_SL_:
        /* <DEDUP_REMOVED lines=62> */
[----:B-----5:R-:W-:Y:S01]  /*f420*/  IMAD.MOV.U32 R10, RZ, RZ, R2 ;  /* 0x000000ffff0a7224 */ /* 0x020fe200078e0002 */
[----:B------:R-:W-:Y:S01]  /*f430*/  MOV R2, R70 ;  /* 0x0000004600027202 */ /* 0x000fe20000000f00 */
[----:B------:R-:W-:Y:S01]  /*f440*/  IMAD.MOV.U32 R8, RZ, RZ, R3 ;  /* 0x000000ffff087224 */ /* 0x000fe200078e0003 */
[----:B------:R-:W-:-:S04]  /*f450*/  MOV R3, 0x0 ;  /* 0x0000000000037802 */ /* 0x000fc80000000f00 */
[----:B------:R-:W-:Y:S05]  /*f460*/  RET.REL.NODEC R2 `(_ZN7cutlass13device_kernelIN5flash19enable_sm80_to_sm89INS1_16FlashAttnBwdSm80INS1_25CollectiveMainloopBwdSm80ILi2ELi2EN4cute5tupleIJNS5_1CILi128EEES8_NS7_ILi64EEEEEENS_10bfloat16_tEfNS_4arch4Sm80ELb1ELb0ELb1ELb0ELb0ELb0ELb0ELb0ELi2ELi4ELi4ELi4ELb0EEENS1_24CollectiveEpilogueBwdGQAISA_fSD_Li256ELb0ELb0EEENS1_25SingleTileBwdLPTSchedulerILb0ELi128ELb0EEEEEEEEEvNT_6ParamsE) ;  /* 0xffff0b9002007950 */ /* 0x000fea0003c3ffff */
        .type           $_ZN7cutlass13device_kernelIN5flash19enable_sm80_to_sm89INS1_16FlashAttnBwdSm80INS1_25CollectiveMainloopBwdSm80ILi2ELi2EN4cute5tupleIJNS5_1CILi128EEES8_NS7_ILi64EEEEEENS_10bfloat16_tEfNS_4arch4Sm80ELb1ELb0ELb1ELb0ELb0ELb0ELb0ELb0ELi2ELi4ELi4ELi4ELb0EEENS1_24CollectiveEpilogueBwdGQAISA_fSD_Li256ELb0ELb0EEENS1_25SingleTileBwdLPTSchedulerILb0ELi128ELb0EEEEEEEEEvNT_6ParamsE$_ZZN4cute7idx2crdIiNS_5tupleIJNS_1CILi32EEENS2_ILi4EEENS2_ILi2EEENS2_ILi1EEEEEENS1_IJS6_S3_NS2_ILi128EEENS2_ILi0EEEEEEEEDaRKT_RKT0_RKT1_ENKUlRKT_RKT0_E_clIS3_S6_EEDaSM_SP_,@function
        .size           $_ZN7cutlass13device_kernelIN5flash19enable_sm80_to_sm89INS1_16FlashAttnBwdSm80INS1_25CollectiveMainloopBwdSm80ILi2ELi2EN4cute5tupleIJNS5_1CILi128EEES8_NS7_ILi64EEEEEENS_10bfloat16_tEfNS_4arch4Sm80ELb1ELb0ELb1ELb0ELb0ELb0ELb0ELb0ELi2ELi4ELi4ELi4ELb0EEENS1_24CollectiveEpilogueBwdGQAISA_fSD_Li256ELb0ELb0EEENS1_25SingleTileBwdLPTSchedulerILb0ELi128ELb0EEEEEEEEEvNT_6ParamsE$_ZZN4cute7idx2crdIiNS_5tupleIJNS_1CILi32EEENS2_ILi4EEENS2_ILi2EEENS2_ILi1EEEEEENS1_IJS6_S3_NS2_ILi128EEENS2_ILi0EEEEEEEEDaRKT_RKT0_RKT1_ENKUlRKT_RKT0_E_clIS3_S6_EEDaSM_SP_,($_ZN7cutlass13device_kernelIN5flash19enable_sm80_to_sm89INS1_16FlashAttnBwdSm80INS1_25CollectiveMainloopBwdSm80ILi2ELi2EN4cute5tupleIJNS5_1CILi128EEES8_NS7_ILi64EEEEEENS_10bfloat16_tEfNS_4arch4Sm80ELb1ELb0ELb1ELb0ELb0ELb0ELb0ELb0ELi2ELi4ELi4ELi4ELb0EEENS1_24CollectiveEpilogueBwdGQAISA_fSD_Li256ELb0ELb0EEENS1_25SingleTileBwdLPTSchedulerILb0ELi128ELb0EEEEEEEEEvNT_6ParamsE$_ZZN4cute7idx2crdIiNS_5tupleIJNS_1CILi32EEENS2_ILi4EEENS2_ILi2EEENS2_ILi1EEEEEENS1_IJS6_S3_NS2_ILi128EEENS2_ILi0EEEEEEEEDaRKT_RKT0_RKT1_ENKUlRKT_RKT0_E_clIS4_S3_EEDaSM_SP_ - $_ZN7cutlass13device_kernelIN5flash19enable_sm80_to_sm89INS1_16FlashAttnBwdSm80INS1_25CollectiveMainloopBwdSm80ILi2ELi2EN4cute5tupleIJNS5_1CILi128EEES8_NS7_ILi64EEEEEENS_10bfloat16_tEfNS_4arch4Sm80ELb1ELb0ELb1ELb0ELb0ELb0ELb0ELb0ELi2ELi4ELi4ELi4ELb0EEENS1_24CollectiveEpilogueBwdGQAISA_fSD_Li256ELb0ELb0EEENS1_25SingleTileBwdLPTSchedulerILb0ELi128ELb0EEEEEEEEEvNT_6ParamsE$_ZZN4cute7idx2crdIiNS_5tupleIJNS_1CILi32EEENS2_ILi4EEENS2_ILi2EEENS2_ILi1EEEEEENS1_IJS6_S3_NS2_ILi128EEENS2_ILi0EEEEEEEEDaRKT_RKT0_RKT1_ENKUlRKT_RKT0_E_clIS3_S6_EEDaSM_SP_)
$_ZN7cutlass13device_kernelIN5flash19enable_sm80_to_sm89INS1_16FlashAttnBwdSm80INS1_25CollectiveMainloopBwdSm80ILi2ELi2EN4cute5tupleIJNS5_1CILi128EEES8_NS7_ILi64EEEEEENS_10bfloat16_tEfNS_4arch4Sm80ELb1ELb0ELb1ELb0ELb0ELb0ELb0ELb0ELi2ELi4ELi4ELi4ELb0EEENS1_24CollectiveEpilogueBwdGQAISA_fSD_Li256ELb0ELb0EEENS1_25SingleTileBwdLPTSchedulerILb0ELi128ELb0EEEEEEEEEvNT_6ParamsE$_ZZN4cute7idx2crdIiNS_5tupleIJNS_1CILi32EEENS2_ILi4EEENS2_ILi2EEENS2_ILi1EEEEEENS1_IJS6_S3_NS2_ILi128EEENS2_ILi0EEEEEEEEDaRKT_RKT0_RKT1_ENKUlRKT_RKT0_E_clIS3_S6_EEDaSM_SP_:
[----:B------:R-:W-:Y:S01]  /*f470*/  SHF.R.S32.HI R3, RZ, 0x1f, R2 ;  /* 0x0000001fff037819 */ /* 0x000fe20000011402 */
[----:B------:R-:W-:-:S03]  /*f480*/  IMAD.MOV.U32 R5, RZ, RZ, 0x0 ;  /* 0x00000000ff057424 */ /* 0x000fc600078e00ff */
[----:B------:R-:W-:-:S04]  /*f490*/  LEA.HI R3, R3, R2, RZ, 0x5 ;  /* 0x0000000203037211 */ /* 0x000fc800078f28ff */
[----:B------:R-:W-:-:S05]  /*f4a0*/  LOP3.LUT R3, R3, 0xffffffe0, RZ, 0xc0, !PT ;  /* 0xffffffe003037812 */ /* 0x000fca00078ec0ff */
[----:B------:R-:W-:Y:S01]  /*f4b0*/  IMAD.IADD R8, R2, 0x1, -R3 ;  /* 0x0000000102087824 */ /* 0x000fe200078e0a03 */
[----:B------:R-:W-:Y:S06]  /*f4c0*/  RET.REL.NODEC R4 `(_ZN7cutlass13device_kernelIN5flash19enable_sm80_to_sm89INS1_16FlashAttnBwdSm80INS1_25CollectiveMainloopBwdSm80ILi2ELi2EN4cute5tupleIJNS5_1CILi128EEES8_NS7_ILi64EEEEEENS_10bfloat16_tEfNS_4arch4Sm80ELb1ELb0ELb1ELb0ELb0ELb0ELb0ELb0ELi2ELi4ELi4ELi4ELb0EEENS1_24CollectiveEpilogueBwdGQAISA_fSD_Li256ELb0ELb0EEENS1_25SingleTileBwdLPTSchedulerILb0ELi128ELb0EEEEEEEEEvNT_6ParamsE) ;  /* 0xffff0b3004007950 */ /* 0x000fec0003c3ffff */
        .type           $_ZN7cutlass13device_kernelIN5flash19enable_sm80_to_sm89INS1_16FlashAttnBwdSm80INS1_25CollectiveMainloopBwdSm80ILi2ELi2EN4cute5tupleIJNS5_1CILi128EEES8_NS7_ILi64EEEEEENS_10bfloat16_tEfNS_4arch4Sm80ELb1ELb0ELb1ELb0ELb0ELb0ELb0ELb0ELi2ELi4ELi4ELi4ELb0EEENS1_24CollectiveEpilogueBwdGQAISA_fSD_Li256ELb0ELb0EEENS1_25SingleTileBwdLPTSchedulerILb0ELi128ELb0EEEEEEEEEvNT_6ParamsE$_ZZN4cute7idx2crdIiNS_5tupleIJNS_1CILi32EEENS2_ILi4EEENS2_ILi2EEENS2_ILi1EEEEEENS1_IJS6_S3_NS2_ILi128EEENS2_ILi0EEEEEEEEDaRKT_RKT0_RKT1_ENKUlRKT_RKT0_E_clIS4_S3_EEDaSM_SP_,@function
        .size           $_ZN7cutlass13device_kernelIN5flash19enable_sm80_to_sm89INS1_16FlashAttnBwdSm80INS1_25CollectiveMainloopBwdSm80ILi2ELi2EN4cute5tupleIJNS5_1CILi128EEES8_NS7_ILi64EEEEEENS_10bfloat16_tEfNS_4arch4Sm80ELb1ELb0ELb1ELb0ELb0ELb0ELb0ELb0ELi2ELi4ELi4ELi4ELb0EEENS1_24CollectiveEpilogueBwdGQAISA_fSD_Li256ELb0ELb0EEENS1_25SingleTileBwdLPTSchedulerILb0ELi128ELb0EEEEEEEEEvNT_6ParamsE$_ZZN4cute7idx2crdIiNS_5tupleIJNS_1CILi32EEENS2_ILi4EEENS2_ILi2EEENS2_ILi1EEEEEENS1_IJS6_S3_NS2_ILi128EEENS2_ILi0EEEEEEEEDaRKT_RKT0_RKT1_ENKUlRKT_RKT0_E_clIS4_S3_EEDaSM_SP_,($_ZN7cutlass13device_kernelIN5flash19enable_sm80_to_sm89INS1_16FlashAttnBwdSm80INS1_25CollectiveMainloopBwdSm80ILi2ELi2EN4cute5tupleIJNS5_1CILi128EEES8_NS7_ILi64EEEEEENS_10bfloat16_tEfNS_4arch4Sm80ELb1ELb0ELb1ELb0ELb0ELb0ELb0ELb0ELi2ELi4ELi4ELi4ELb0EEENS1_24CollectiveEpilogueBwdGQAISA_fSD_Li256ELb0ELb0EEENS1_25SingleTileBwdLPTSchedulerILb0ELi128ELb0EEEEEEEEEvNT_6ParamsE$_ZZN4cute7idx2crdIiNS_5tupleIJNS_1CILi32EEENS2_ILi4EEENS2_ILi2EEENS2_ILi1EEEEEENS1_IJS6_S3_NS2_ILi128EEENS2_ILi0EEEEEEEEDaRKT_RKT0_RKT1_ENKUlRKT_RKT0_E_clIS5_S8_EEDaSM_SP_ - $_ZN7cutlass13device_kernelIN5flash19enable_sm80_to_sm89INS1_16FlashAttnBwdSm80INS1_25CollectiveMainloopBwdSm80ILi2ELi2EN4cute5tupleIJNS5_1CILi128EEES8_NS7_ILi64EEEEEENS_10bfloat16_tEfNS_4arch4Sm80ELb1ELb0ELb1ELb0ELb0ELb0ELb0ELb0ELi2ELi4ELi4ELi4ELb0EEENS1_24CollectiveEpilogueBwdGQAISA_fSD_Li256ELb0ELb0EEENS1_25SingleTileBwdLPTSchedulerILb0ELi128ELb0EEEEEEEEEvNT_6ParamsE$_ZZN4cute7idx2crdIiNS_5tupleIJNS_1CILi32EEENS2_ILi4EEENS2_ILi2EEENS2_ILi1EEEEEENS1_IJS6_S3_NS2_ILi128EEENS2_ILi0EEEEEEEEDaRKT_RKT0_RKT1_ENKUlRKT_RKT0_E_clIS4_S3_EEDaSM_SP_)
$_ZN7cutlass13device_kernelIN5flash19enable_sm80_to_sm89INS1_16FlashAttnBwdSm80INS1_25CollectiveMainloopBwdSm80ILi2ELi2EN4cute5tupleIJNS5_1CILi128EEES8_NS7_ILi64EEEEEENS_10bfloat16_tEfNS_4arch4Sm80ELb1ELb0ELb1ELb0ELb0ELb0ELb0ELb0ELi2ELi4ELi4ELi4ELb0EEENS1_24CollectiveEpilogueBwdGQAISA_fSD_Li256ELb0ELb0EEENS1_25SingleTileBwdLPTSchedulerILb0ELi128ELb0EEEEEEEEEvNT_6ParamsE$_ZZN4cute7idx2crdIiNS_5tupleIJNS_1CILi32EEENS2_ILi4EEENS2_ILi2EEENS2_ILi1EEEEEENS1_IJS6_S3_NS2_ILi128EEENS2_ILi0EEEEEEEEDaRKT_RKT0_RKT1_ENKUlRKT_RKT0_E_clIS4_S3_EEDaSM_SP_:
        /* <DEDUP_REMOVED lines=8> */
[----:B------:R-:W-:Y:S06]  /*f550*/  RET.REL.NODEC R4 `(_ZN7cutlass13device_kernelIN5flash19enable_sm80_to_sm89INS1_16FlashAttnBwdSm80INS1_25CollectiveMainloopBwdSm80ILi2ELi2EN4cute5tupleIJNS5_1CILi128EEES8_NS7_ILi64EEEEEENS_10bfloat16_tEfNS_4arch4Sm80ELb1ELb0ELb1ELb0ELb0ELb0ELb0ELb0ELi2ELi4ELi4ELi4ELb0EEENS1_24CollectiveEpilogueBwdGQAISA_fSD_Li256ELb0ELb0EEENS1_25SingleTileBwdLPTSchedulerILb0ELi128ELb0EEEEEEEEEvNT_6ParamsE) ;  /* 0xffff0aa004007950 */ /* 0x000fec0003c3ffff */
        .type           $_ZN7cutlass13device_kernelIN5flash19enable_sm80_to_sm89INS1_16FlashAttnBwdSm80INS1_25CollectiveMainloopBwdSm80ILi2ELi2EN4cute5tupleIJNS5_1CILi128EEES8_NS7_ILi64EEEEEENS_10bfloat16_tEfNS_4arch4Sm80ELb1ELb0ELb1ELb0ELb0ELb0ELb0ELb0ELi2ELi4ELi4ELi4ELb0EEENS1_24CollectiveEpilogueBwdGQAISA_fSD_Li256ELb0ELb0EEENS1_25SingleTileBwdLPTSchedulerILb0ELi128ELb0EEEEEEEEEvNT_6ParamsE$_ZZN4cute7idx2crdIiNS_5tupleIJNS_1CILi32EEENS2_ILi4EEENS2_ILi2EEENS2_ILi1EEEEEENS1_IJS6_S3_NS2_ILi128EEENS2_ILi0EEEEEEEEDaRKT_RKT0_RKT1_ENKUlRKT_RKT0_E_clIS5_S8_EEDaSM_SP_,@function
        .size           $_ZN7cutlass13device_kernelIN5flash19enable_sm80_to_sm89INS1_16FlashAttnBwdSm80INS1_25CollectiveMainloopBwdSm80ILi2ELi2EN4cute5tupleIJNS5_1CILi128EEES8_NS7_ILi64EEEEEENS_10bfloat16_tEfNS_4arch4Sm80ELb1ELb0ELb1ELb0ELb0ELb0ELb0ELb0ELi2ELi4ELi4ELi4ELb0EEENS1_24CollectiveEpilogueBwdGQAISA_fSD_Li256ELb0ELb0EEENS1_25SingleTileBwdLPTSchedulerILb0ELi128ELb0EEEEEEEEEvNT_6ParamsE$_ZZN4cute7idx2crdIiNS_5tupleIJNS_1CILi32EEENS2_ILi4EEENS2_ILi2EEENS2_ILi1EEEEEENS1_IJS6_S3_NS2_ILi128EEENS2_ILi0EEEEEEEEDaRKT_RKT0_RKT1_ENKUlRKT_RKT0_E_clIS5_S8_EEDaSM_SP_,($_ZN7cutlass13device_kernelIN5flash19enable_sm80_to_sm89INS1_16FlashAttnBwdSm80INS1_25CollectiveMainloopBwdSm80ILi2ELi2EN4cute5tupleIJNS5_1CILi128EEES8_NS7_ILi64EEEEEENS_10bfloat16_tEfNS_4arch4Sm80ELb1ELb0ELb1ELb0ELb0ELb0ELb0ELb0ELi2ELi4ELi4ELi4ELb0EEENS1_24CollectiveEpilogueBwdGQAISA_fSD_Li256ELb0ELb0EEENS1_25SingleTileBwdLPTSchedulerILb0ELi128ELb0EEEEEEEEEvNT_6ParamsE$_ZZN4cute9transformINS_15ArithmeticTupleIJiiEEEZNS_14transform_leafIS2_NS_8identityEEEDaRKT_OT0_EUlRKT_E_EEDaS7_S9_ENKUlDpSC_E_clIJiiEEEDaSE_ - $_ZN7cutlass13device_kernelIN5flash19enable_sm80_to_sm89INS1_16FlashAttnBwdSm80INS1_25CollectiveMainloopBwdSm80ILi2ELi2EN4cute5tupleIJNS5_1CILi128EEES8_NS7_ILi64EEEEEENS_10bfloat16_tEfNS_4arch4Sm80ELb1ELb0ELb1ELb0ELb0ELb0ELb0ELb0ELi2ELi4ELi4ELi4ELb0EEENS1_24CollectiveEpilogueBwdGQAISA_fSD_Li256ELb0ELb0EEENS1_25SingleTileBwdLPTSchedulerILb0ELi128ELb0EEEEEEEEEvNT_6ParamsE$_ZZN4cute7idx2crdIiNS_5tupleIJNS_1CILi32EEENS2_ILi4EEENS2_ILi2EEENS2_ILi1EEEEEENS1_IJS6_S3_NS2_ILi128EEENS2_ILi0EEEEEEEEDaRKT_RKT0_RKT1_ENKUlRKT_RKT0_E_clIS5_S8_EEDaSM_SP_)
$_ZN7cutlass13device_kernelIN5flash19enable_sm80_to_sm89INS1_16FlashAttnBwdSm80INS1_25CollectiveMainloopBwdSm80ILi2ELi2EN4cute5tupleIJNS5_1CILi128EEES8_NS7_ILi64EEEEEENS_10bfloat16_tEfNS_4arch4Sm80ELb1ELb0ELb1ELb0ELb0ELb0ELb0ELb0ELi2ELi4ELi4ELi4ELb0EEENS1_24CollectiveEpilogueBwdGQAISA_fSD_Li256ELb0ELb0EEENS1_25SingleTileBwdLPTSchedulerILb0ELi128ELb0EEEEEEEEEvNT_6ParamsE$_ZZN4cute7idx2crdIiNS_5tupleIJNS_1CILi32EEENS2_ILi4EEENS2_ILi2EEENS2_ILi1EEEEEENS1_IJS6_S3_NS2_ILi128EEENS2_ILi0EEEEEEEEDaRKT_RKT0_RKT1_ENKUlRKT_RKT0_E_clIS5_S8_EEDaSM_SP_:
[----:B------:R-:W-:Y:S01]  /*f560*/  SHF.R.S32.HI R3, RZ, 0x1f, R2 ;  /* 0x0000001fff037819 */ /* 0x000fe20000011402 */
[----:B------:R-:W-:-:S03]  /*f570*/  IMAD.MOV.U32 R5, RZ, RZ, 0x0 ;  /* 0x00000000ff057424 */ /* 0x000fc600078e00ff */
[----:B------:R-:W-:-:S04]  /*f580*/  LEA.HI R2, R3, R2, RZ, 0x7 ;  /* 0x0000000203027211 */ /* 0x000fc800078f38ff */
[----:B------:R-:W-:-:S04]  /*f590*/  SHF.R.S32.HI R3, RZ, 0x7, R2 ;  /* 0x00000007ff037819 */ /* 0x000fc80000011402 */
[----:B------:R-:W-:-:S04]  /*f5a0*/  LEA.HI R2, R2, R3, RZ, 0x1 ;  /* 0x0000000302027211 */ /* 0x000fc800078f08ff */
[----:B------:R-:W-:-:S05]  /*f5b0*/  LOP3.LUT R2, R2, 0xfffffffe, RZ, 0xc0, !PT ;  /* 0xfffffffe02027812 */ /* 0x000fca00078ec0ff */
[----:B------:R-:W-:Y:S01]  /*f5c0*/  IMAD.IADD R2, R3, 0x1, -R2 ;  /* 0x0000000103027824 */ /* 0x000fe200078e0a02 */
[----:B------:R-:W-:Y:S06]  /*f5d0*/  RET.REL.NODEC R4 `(_ZN7cutlass13device_kernelIN5flash19enable_sm80_to_sm89INS1_16FlashAttnBwdSm80INS1_25CollectiveMainloopBwdSm80ILi2ELi2EN4cute5tupleIJNS5_1CILi128EEES8_NS7_ILi64EEEEEENS_10bfloat16_tEfNS_4arch4Sm80ELb1ELb0ELb1ELb0ELb0ELb0ELb0ELb0ELi2ELi4ELi4ELi4ELb0EEENS1_24CollectiveEpilogueBwdGQAISA_fSD_Li256ELb0ELb0EEENS1_25SingleTileBwdLPTSchedulerILb0ELi128ELb0EEEEEEEEEvNT_6ParamsE) ;  /* 0xffff0a2004007950 */ /* 0x000fec0003c3ffff */
        .type           $_ZN7cutlass13device_kernelIN5flash19enable_sm80_to_sm89INS1_16FlashAttnBwdSm80INS1_25CollectiveMainloopBwdSm80ILi2ELi2EN4cute5tupleIJNS5_1CILi128EEES8_NS7_ILi64EEEEEENS_10bfloat16_tEfNS_4arch4Sm80ELb1ELb0ELb1ELb0ELb0ELb0ELb0ELb0ELi2ELi4ELi4ELi4ELb0EEENS1_24CollectiveEpilogueBwdGQAISA_fSD_Li256ELb0ELb0EEENS1_25SingleTileBwdLPTSchedulerILb0ELi128ELb0EEEEEEEEEvNT_6ParamsE$_ZZN4cute9transformINS_15ArithmeticTupleIJiiEEEZNS_14transform_leafIS2_NS_8identityEEEDaRKT_OT0_EUlRKT_E_EEDaS7_S9_ENKUlDpSC_E_clIJiiEEEDaSE_,@function
        .size           $_ZN7cutlass13device_kernelIN5flash19enable_sm80_to_sm89INS1_16FlashAttnBwdSm80INS1_25CollectiveMainloopBwdSm80ILi2ELi2EN4cute5tupleIJNS5_1CILi128EEES8_NS7_ILi64EEEEEENS_10bfloat16_tEfNS_4arch4Sm80ELb1ELb0ELb1ELb0ELb0ELb0ELb0ELb0ELi2ELi4ELi4ELi4ELb0EEENS1_24CollectiveEpilogueBwdGQAISA_fSD_Li256ELb0ELb0EEENS1_25SingleTileBwdLPTSchedulerILb0ELi128ELb0EEEEEEEEEvNT_6ParamsE$_ZZN4cute9transformINS_15ArithmeticTupleIJiiEEEZNS_14transform_leafIS2_NS_8identityEEEDaRKT_OT0_EUlRKT_E_EEDaS7_S9_ENKUlDpSC_E_clIJiiEEEDaSE_,($_ZN7cutlass13device_kernelIN5flash19enable_sm80_to_sm89INS1_16FlashAttnBwdSm80INS1_25CollectiveMainloopBwdSm80ILi2ELi2EN4cute5tupleIJNS5_1CILi128EEES8_NS7_ILi64EEEEEENS_10bfloat16_tEfNS_4arch4Sm80ELb1ELb0ELb1ELb0ELb0ELb0ELb0ELb0ELi2ELi4ELi4ELi4ELb0EEENS1_24CollectiveEpilogueBwdGQAISA_fSD_Li256ELb0ELb0EEENS1_25SingleTileBwdLPTSchedulerILb0ELi128ELb0EEEEEEEEEvNT_6ParamsE$_ZZN4cute9transformINS_5tupleIJNS_1CILi32EEENS2_ILi4EEENS2_ILi2EEENS2_ILi1EEEEEENS1_IJS6_S3_NS2_ILi128EEENS2_ILi0EEEEEEZNS_7idx2crdIiS7_SA_EEDaRKT_RKT0_RKT1_EUlRKT_RKT0_E_EEDaSE_SH_OSI_ENKUlDpSN_E_clIJiiiS9_EEEDaST_ - $_ZN7cutlass13device_kernelIN5flash19enable_sm80_to_sm89INS1_16FlashAttnBwdSm80INS1_25CollectiveMainloopBwdSm80ILi2ELi2EN4cute5tupleIJNS5_1CILi128EEES8_NS7_ILi64EEEEEENS_10bfloat16_tEfNS_4arch4Sm80ELb1ELb0ELb1ELb0ELb0ELb0ELb0ELb0ELi2ELi4ELi4ELi4ELb0EEENS1_24CollectiveEpilogueBwdGQAISA_fSD_Li256ELb0ELb0EEENS1_25SingleTileBwdLPTSchedulerILb0ELi128ELb0EEEEEEEEEvNT_6ParamsE$_ZZN4cute9transformINS_15ArithmeticTupleIJiiEEEZNS_14transform_leafIS2_NS_8identityEEEDaRKT_OT0_EUlRKT_E_EEDaS7_S9_ENKUlDpSC_E_clIJiiEEEDaSE_)
$_ZN7cutlass13device_kernelIN5flash19enable_sm80_to_sm89INS1_16FlashAttnBwdSm80INS1_25CollectiveMainloopBwdSm80ILi2ELi2EN4cute5tupleIJNS5_1CILi128EEES8_NS7_ILi64EEEEEENS_10bfloat16_tEfNS_4arch4Sm80ELb1ELb0ELb1ELb0ELb0ELb0ELb0ELb0ELi2ELi4ELi4ELi4ELb0EEENS1_24CollectiveEpilogueBwdGQAISA_fSD_Li256ELb0ELb0EEENS1_25SingleTileBwdLPTSchedulerILb0ELi128ELb0EEEEEEEEEvNT_6ParamsE$_ZZN4cute9transformINS_15ArithmeticTupleIJiiEEEZNS_14transform_leafIS2_NS_8identityEEEDaRKT_OT0_EUlRKT_E_EEDaS7_S9_ENKUlDpSC_E_clIJiiEEEDaSE_:
[----:B------:R-:W-:Y:S01]  /*f5e0*/  IADD3 R3, R1, 0x1688, RZ ;  /* 0x0000168801037810 */ /* 0x000fe20007ffe0ff */
[----:B------:R-:W-:Y:S01]  /*f5f0*/  IMAD.MOV.U32 R2, RZ, RZ, R11 ;  /* 0x000000ffff027224 */ /* 0x000fe200078e000b */
[----:B------:R-:W-:Y:S02]  /*f600*/  MOV R8, 0xf630 ;  /* 0x0000f63000087802 */ /* 0x000fe40000000f00 */
[----:B------:R-:W-:Y:S02]  /*f610*/  IADD3 R3, R3, c[0x0][0x20], RZ ;  /* 0x0000080003037a10 */ /* 0x000fe40007ffe0ff */
[----:B------:R-:W-:Y:S05]  /*f620*/  CALL.REL.NOINC `($_ZN7cutlass13device_kernelIN5flash19enable_sm80_to_sm89INS1_16FlashAttnBwdSm80INS1_25CollectiveMainloopBwdSm80ILi2ELi2EN4cute5tupleIJNS5_1CILi128EEES8_NS7_ILi64EEEEEENS_10bfloat16_tEfNS_4arch4Sm80ELb1ELb0ELb1ELb0ELb0ELb0ELb0ELb0ELi2ELi4ELi4ELi4ELb0EEENS1_24CollectiveEpilogueBwdGQAISA_fSD_Li256ELb0ELb0EEENS1_25SingleTileBwdLPTSchedulerILb0ELi128ELb0EEEEEEEEEvNT_6ParamsE$_ZN4cute3eso3ESOILb0ELb0EJiiEEC2ERKiS4_) ;  /* 0xffff6f0000007944 */ /* 0x000fea0003c3ffff */
[----:B-1----:R1:W5:Y:S01]  /*f630*/  LDL.64 R2, [R1+0x1688] ;  /* 0x0016880001027983 */ /* 0x0023620000100a00 */
[----:B------:R-:W-:Y:S02]  /*f640*/  MOV R8, R6 ;  /* 0x0000000600087202 */ /* 0x000fe40000000f00 */
[----:B------:R-:W-:-:S04]  /*f650*/  MOV R9, 0x0 ;  /* 0x0000000000097802 */ /* 0x000fc80000000f00 */
[----:B------:R-:W-:Y:S05]  /*f660*/  RET.REL.NODEC R8 `(_ZN7cutlass13device_kernelIN5flash19enable_sm80_to_sm89INS1_16FlashAttnBwdSm80INS1_25CollectiveMainloopBwdSm80ILi2ELi2EN4cute5tupleIJNS5_1CILi128EEES8_NS7_ILi64EEEEEENS_10bfloat16_tEfNS_4arch4Sm80ELb1ELb0ELb1ELb0ELb0ELb0ELb0ELb0ELi2ELi4ELi4ELi4ELb0EEENS1_24CollectiveEpilogueBwdGQAISA_fSD_Li256ELb0ELb0EEENS1_25SingleTileBwdLPTSchedulerILb0ELi128ELb0EEEEEEEEEvNT_6ParamsE) ;  /* 0xffff099008007950 */ /* 0x000fea0003c3ffff */
        .type           $_ZN7cutlass13device_kernelIN5flash19enable_sm80_to_sm89INS1_16FlashAttnBwdSm80INS1_25CollectiveMainloopBwdSm80ILi2ELi2EN4cute5tupleIJNS5_1CILi128EEES8_NS7_ILi64EEEEEENS_10bfloat16_tEfNS_4arch4Sm80ELb1ELb0ELb1ELb0ELb0ELb0ELb0ELb0ELi2ELi4ELi4ELi4ELb0EEENS1_24CollectiveEpilogueBwdGQAISA_fSD_Li256ELb0ELb0EEENS1_25SingleTileBwdLPTSchedulerILb0ELi128ELb0EEEEEEEEEvNT_6ParamsE$_ZZN4cute9transformINS_5tupleIJNS_1CILi32EEENS2_ILi4EEENS2_ILi2EEENS2_ILi1EEEEEENS1_IJS6_S3_NS2_ILi128EEENS2_ILi0EEEEEEZNS_7idx2crdIiS7_SA_EEDaRKT_RKT0_RKT1_EUlRKT_RKT0_E_EEDaSE_SH_OSI_ENKUlDpSN_E_clIJiiiS9_EEEDaST_,@function
        .size           $_ZN7cutlass13device_kernelIN5flash19enable_sm80_to_sm89INS1_16FlashAttnBwdSm80INS1_25CollectiveMainloopBwdSm80ILi2ELi2EN4cute5tupleIJNS5_1CILi128EEES8_NS7_ILi64EEEEEENS_10bfloat16_tEfNS_4arch4Sm80ELb1ELb0ELb1ELb0ELb0ELb0ELb0ELb0ELi2ELi4ELi4ELi4ELb0EEENS1_24CollectiveEpilogueBwdGQAISA_fSD_Li256ELb0ELb0EEENS1_25SingleTileBwdLPTSchedulerILb0ELi128ELb0EEEEEEEEEvNT_6ParamsE$_ZZN4cute9transformINS_5tupleIJNS_1CILi32EEENS2_ILi4EEENS2_ILi2EEENS2_ILi1EEEEEENS1_IJS6_S3_NS2_ILi128EEENS2_ILi0EEEEEEZNS_7idx2crdIiS7_SA_EEDaRKT_RKT0_RKT1_EUlRKT_RKT0_E_EEDaSE_SH_OSI_ENKUlDpSN_E_clIJiiiS9_EEEDaST_,($_ZN7cutlass13device_kernelIN5flash19enable_sm80_to_sm89INS1_16FlashAttnBwdSm80INS1_25CollectiveMainloopBwdSm80ILi2ELi2EN4cute5tupleIJNS5_1CILi128EEES8_NS7_ILi64EEEEEENS_10bfloat16_tEfNS_4arch4Sm80ELb1ELb0ELb1ELb0ELb0ELb0ELb0ELb0ELi2ELi4ELi4ELi4ELb0EEENS1_24CollectiveEpilogueBwdGQAISA_fSD_Li256ELb0ELb0EEENS1_25SingleTileBwdLPTSchedulerILb0ELi128ELb0EEEEEEEEEvNT_6ParamsE$_ZZN4cute9transformINS_5tupleIJiiNS_1CILi0EEEEEENS1_IJNS1_IJNS2_ILi4EEENS2_ILi8EEEEEENS2_ILi2EEENS2_ILi1EEEEEEZNS_7idx2crdIS4_SA_EEDaRKT_RKT0_EUlRKT_RKT0_E_EEDaSE_SH_OT1_ENKUlDpSK_E_clIJNS1_IJiiEEEiS3_EEEDaSR_ - $_ZN7cutlass13device_kernelIN5flash19enable_sm80_to_sm89INS1_16FlashAttnBwdSm80INS1_25CollectiveMainloopBwdSm80ILi2ELi2EN4cute5tupleIJNS5_1CILi128EEES8_NS7_ILi64EEEEEENS_10bfloat16_tEfNS_4arch4Sm80ELb1ELb0ELb1ELb0ELb0ELb0ELb0ELb0ELi2ELi4ELi4ELi4ELb0EEENS1_24CollectiveEpilogueBwdGQAISA_fSD_Li256ELb0ELb0EEENS1_25SingleTileBwdLPTSchedulerILb0ELi128ELb0EEEEEEEEEvNT_6ParamsE$_ZZN4cute9transformINS_5tupleIJNS_1CILi32EEENS2_ILi4EEENS2_ILi2EEENS2_ILi1EEEEEENS1_IJS6_S3_NS2_ILi128EEENS2_ILi0EEEEEEZNS_7idx2crdIiS7_SA_EEDaRKT_RKT0_RKT1_EUlRKT_RKT0_E_EEDaSE_SH_OSI_ENKUlDpSN_E_clIJiiiS9_EEEDaST_)
$_ZN7cutlass13device_kernelIN5flash19enable_sm80_to_sm89INS1_16FlashAttnBwdSm80INS1_25CollectiveMainloopBwdSm80ILi2ELi2EN4cute5tupleIJNS5_1CILi128EEES8_NS7_ILi64EEEEEENS_10bfloat16_tEfNS_4arch4Sm80ELb1ELb0ELb1ELb0ELb0ELb0ELb0ELb0ELi2ELi4ELi4ELi4ELb0EEENS1_24CollectiveEpilogueBwdGQAISA_fSD_Li256ELb0ELb0EEENS1_25SingleTileBwdLPTSchedulerILb0ELi128ELb0EEEEEEEEEvNT_6ParamsE$_ZZN4cute9transformINS_5tupleIJNS_1CILi32EEENS2_ILi4EEENS2_ILi2EEENS2_ILi1EEEEEENS1_IJS6_S3_NS2_ILi128EEENS2_ILi0EEEEEEZNS_7idx2crdIiS7_SA_EEDaRKT_RKT0_RKT1_EUlRKT_RKT0_E_EEDaSE_SH_OSI_ENKUlDpSN_E_clIJiiiS9_EEEDaST_:
[----:B------:R-:W-:Y:S02]  /*f670*/  IADD3 R3, R1, 0x13b8, RZ ;  /* 0x000013b801037810 */ /* 0x000fe40007ffe0ff */
[----:B------:R-:W-:Y:S02]  /*f680*/  MOV R6, 0xf6b0 ;  /* 0x0000f6b000067802 */ /* 0x000fe40000000f00 */
[----:B------:R-:W-:Y:S02]  /*f690*/  IADD3 R3, R3, c[0x0][0x20], RZ ;  /* 0x0000080003037a10 */ /* 0x000fe40007ffe0ff */
[----:B------:R-:W-:Y:S05]  /*f6a0*/  CALL.REL.NOINC `($_ZN7cutlass13device_kernelIN5flash19enable_sm80_to_sm89INS1_16FlashAttnBwdSm80INS1_25CollectiveMainloopBwdSm80ILi2ELi2EN4cute5tupleIJNS5_1CILi128EEES8_NS7_ILi64EEEEEENS_10bfloat16_tEfNS_4arch4Sm80ELb1ELb0ELb1ELb0ELb0ELb0ELb0ELb0ELi2ELi4ELi4ELi4ELb0EEENS1_24CollectiveEpilogueBwdGQAISA_fSD_Li256ELb0ELb0EEENS1_25SingleTileBwdLPTSchedulerILb0ELi128ELb0EEEEEEEEEvNT_6ParamsE$_ZN4cute3eso3ESOILb0ELb0EJiiiNS_1CILi0EEEEEC2ERKiS6_S6_RKS3_) ;  /* 0xffff71f000007944 */ /* 0x000fea0003c3ffff */
[----:B------:R2:W5:Y:S04]  /*f6b0*/  LDL R5, [R1+0x13c0] ;  /* 0x0013c00001057983 */ /* 0x0005680000100800 */
[----:B-1----:R2:W5:Y:S01]  /*f6c0*/  LDL.64 R2, [R1+0x13b8] ;  /* 0x0013b80001027983 */ /* 0x0025620000100a00 */
[----:B------:R-:W-:Y:S02]  /*f6d0*/  MOV R8, R4 ;  /* 0x0000000400087202 */ /* 0x000fe40000000f00 */
[----:B------:R-:W-:-:S04]  /*f6e0*/  MOV R9, 0x0 ;  /* 0x0000000000097802 */ /* 0x000fc80000000f00 */
[----:B------:R-:W-:Y:S05]  /*f6f0*/  RET.REL.NODEC R8 `(_ZN7cutlass13device_kernelIN5flash19enable_sm80_to_sm89INS1_16FlashAttnBwdSm80INS1_25CollectiveMainloopBwdSm80ILi2ELi2EN4cute5tupleIJNS5_1CILi128EEES8_NS7_ILi64EEEEEENS_10bfloat16_tEfNS_4arch4Sm80ELb1ELb0ELb1ELb0ELb0ELb0ELb0ELb0ELi2ELi4ELi4ELi4ELb0EEENS1_24CollectiveEpilogueBwdGQAISA_fSD_Li256ELb0ELb0EEENS1_25SingleTileBwdLPTSchedulerILb0ELi128ELb0EEEEEEEEEvNT_6ParamsE) ;  /* 0xffff090008007950 */ /* 0x000fea0003c3ffff */
        .type           $_ZN7cutlass13device_kernelIN5flash19enable_sm80_to_sm89INS1_16FlashAttnBwdSm80INS1_25CollectiveMainloopBwdSm80ILi2ELi2EN4cute5tupleIJNS5_1CILi128EEES8_NS7_ILi64EEEEEENS_10bfloat16_tEfNS_4arch4Sm80ELb1ELb0ELb1ELb0ELb0ELb0ELb0ELb0ELi2ELi4ELi4ELi4ELb0EEENS1_24CollectiveEpilogueBwdGQAISA_fSD_Li256ELb0ELb0EEENS1_25SingleTileBwdLPTSchedulerILb0ELi128ELb0EEEEEEEEEvNT_6ParamsE$_ZZN4cute9transformINS_5tupleIJiiNS_1CILi0EEEEEENS1_IJNS1_IJNS2_ILi4EEENS2_ILi8EEEEEENS2_ILi2EEENS2_ILi1EEEEEEZNS_7idx2crdIS4_SA_EEDaRKT_RKT0_EUlRKT_RKT0_E_EEDaSE_SH_OT1_ENKUlDpSK_E_clIJNS1_IJiiEEEiS3_EEEDaSR_,@function
        .size           $_ZN7cutlass13device_kernelIN5flash19enable_sm80_to_sm89INS1_16FlashAttnBwdSm80INS1_25CollectiveMainloopBwdSm80ILi2ELi2EN4cute5tupleIJNS5_1CILi128EEES8_NS7_ILi64EEEEEENS_10bfloat16_tEfNS_4arch4Sm80ELb1ELb0ELb1ELb0ELb0ELb0ELb0ELb0ELi2ELi4ELi4ELi4ELb0EEENS1_24CollectiveEpilogueBwdGQAISA_fSD_Li256ELb0ELb0EEENS1_25SingleTileBwdLPTSchedulerILb0ELi128ELb0EEEEEEEEEvNT_6ParamsE$_ZZN4cute9transformINS_5tupleIJiiNS_1CILi0EEEEEENS1_IJNS1_IJNS2_ILi4EEENS2_ILi8EEEEEENS2_ILi2EEENS2_ILi1EEEEEEZNS_7idx2crdIS4_SA_EEDaRKT_RKT0_EUlRKT_RKT0_E_EEDaSE_SH_OT1_ENKUlDpSK_E_clIJNS1_IJiiEEEiS3_EEEDaSR_,($_ZN7cutlass13device_kernelIN5flash19enable_sm80_to_sm89INS1_16FlashAttnBwdSm80INS1_25CollectiveMainloopBwdSm80ILi2ELi2EN4cute5tupleIJNS5_1CILi128EEES8_NS7_ILi64EEEEEENS_10bfloat16_tEfNS_4arch4Sm80ELb1ELb0ELb1ELb0ELb0ELb0ELb0ELb0ELi2ELi4ELi4ELi4ELb0EEENS1_24CollectiveEpilogueBwdGQAISA_fSD_Li256ELb0ELb0EEENS1_25SingleTileBwdLPTSchedulerILb0ELi128ELb0EEEEEEEEEvNT_6ParamsE$_ZZN4cute9transformINS_5tupleIJiiNS_1CILi0EEEEEENS1_IJNS1_IJNS2_ILi4EEENS2_ILi8EEEEEES5_NS2_ILi1EEEEEEZNS_7idx2crdIS4_S9_EEDaRKT_RKT0_EUlRKT_RKT0_E_EEDaSD_SG_OT1_ENKUlDpSJ_E_clIJNS1_IJiiEEEiS3_EEEDaSQ_ - $_ZN7cutlass13device_kernelIN5flash19enable_sm80_to_sm89INS1_16FlashAttnBwdSm80INS1_25CollectiveMainloopBwdSm80ILi2ELi2EN4cute5tupleIJNS5_1CILi128EEES8_NS7_ILi64EEEEEENS_10bfloat16_tEfNS_4arch4Sm80ELb1ELb0ELb1ELb0ELb0ELb0ELb0ELb0ELi2ELi4ELi4ELi4ELb0EEENS1_24CollectiveEpilogueBwdGQAISA_fSD_Li256ELb0ELb0EEENS1_25SingleTileBwdLPTSchedulerILb0ELi128ELb0EEEEEEEEEvNT_6ParamsE$_ZZN4cute9transformINS_5tupleIJiiNS_1CILi0EEEEEENS1_IJNS1_IJNS2_ILi4EEENS2_ILi8EEEEEENS2_ILi2EEENS2_ILi1EEEEEEZNS_7idx2crdIS4_SA_EEDaRKT_RKT0_EUlRKT_RKT0_E_EEDaSE_SH_OT1_ENKUlDpSK_E_clIJNS1_IJiiEEEiS3_EEEDaSR_)
$_ZN7cutlass13device_kernelIN5flash19enable_sm80_to_sm89INS1_16FlashAttnBwdSm80INS1_25CollectiveMainloopBwdSm80ILi2ELi2EN4cute5tupleIJNS5_1CILi128EEES8_NS7_ILi64EEEEEENS_10bfloat16_tEfNS_4arch4Sm80ELb1ELb0ELb1ELb0ELb0ELb0ELb0ELb0ELi2ELi4ELi4ELi4ELb0EEENS1_24CollectiveEpilogueBwdGQAISA_fSD_Li256ELb0ELb0EEENS1_25SingleTileBwdLPTSchedulerILb0ELi128ELb0EEEEEEEEEvNT_6ParamsE$_ZZN4cute9transformINS_5tupleIJiiNS_1CILi0EEEEEENS1_IJNS1_IJNS2_ILi4EEENS2_ILi8EEEEEENS2_ILi2EEENS2_ILi1EEEEEEZNS_7idx2crdIS4_SA_EEDaRKT_RKT0_EUlRKT_RKT0_E_EEDaSE_SH_OT1_ENKUlDpSK_E_clIJNS1_IJiiEEEiS3_EEEDaSR_:
[----:B------:R-:W-:Y:S02]  /*f700*/  IADD3 R3, R1, 0x1680, RZ ;  /* 0x0000168001037810 */ /* 0x000fe40007ffe0ff */
[----:B------:R-:W-:Y:S02]  /*f710*/  MOV R6, 0xf740 ;  /* 0x0000f74000067802 */ /* 0x000fe40000000f00 */
[----:B------:R-:W-:Y:S02]  /*f720*/  IADD3 R3, R3, c[0x0][0x20], RZ ;  /* 0x0000080003037a10 */ /* 0x000fe40007ffe0ff */
[----:B------:R-:W-:Y:S05]  /*f730*/  CALL.REL.NOINC `($_ZN7cutlass13device_kernelIN5flash19enable_sm80_to_sm89INS1_16FlashAttnBwdSm80INS1_25CollectiveMainloopBwdSm80ILi2ELi2EN4cute5tupleIJNS5_1CILi128EEES8_NS7_ILi64EEEEEENS_10bfloat16_tEfNS_4arch4Sm80ELb1ELb0ELb1ELb0ELb0ELb0ELb0ELb0ELi2ELi4ELi4ELi4ELb0EEENS1_24CollectiveEpilogueBwdGQAISA_fSD_Li256ELb0ELb0EEENS1_25SingleTileBwdLPTSchedulerILb0ELi128ELb0EEEEEEEEEvNT_6ParamsE$_ZN4cute3eso3ESOILb0ELb0EJNS_5tupleIJiiEEEiNS_1CILi0EEEEEC2ERKS3_RKiRKS5_) ;  /* 0xffff628000007944 */ /* 0x000fea0003c3ffff */
[----:B------:R2:W5:Y:S04]  /*f740*/  LDL R30, [R1+0x1688] ;  /* 0x00168800011e7983 */ /* 0x0005680000100800 */
[----:B-1----:R2:W5:Y:S01]  /*f750*/  LDL.64 R2, [R1+0x1680] ;  /* 0x0016800001027983 */ /* 0x0025620000100a00 */
[----:B------:R-:W-:-:S04]  /*f760*/  MOV R71, 0x0 ;  /* 0x0000000000477802 */ /* 0x000fc80000000f00 */
[----:B------:R-:W-:Y:S05]  /*f770*/  RET.REL.NODEC R70 `(_ZN7cutlass13device_kernelIN5flash19enable_sm80_to_sm89INS1_16FlashAttnBwdSm80INS1_25CollectiveMainloopBwdSm80ILi2ELi2EN4cute5tupleIJNS5_1CILi128EEES8_NS7_ILi64EEEEEENS_10bfloat16_tEfNS_4arch4Sm80ELb1ELb0ELb1ELb0ELb0ELb0ELb0ELb0ELi2ELi4ELi4ELi4ELb0EEENS1_24CollectiveEpilogueBwdGQAISA_fSD_Li256ELb0ELb0EEENS1_25SingleTileBwdLPTSchedulerILb0ELi128ELb0EEEEEEEEEvNT_6ParamsE) ;  /* 0xffff088046007950 */ /* 0x000fea0003c3ffff */
        .type           $_ZN7cutlass13device_kernelIN5flash19enable_sm80_to_sm89INS1_16FlashAttnBwdSm80INS1_25CollectiveMainloopBwdSm80ILi2ELi2EN4cute5tupleIJNS5_1CILi128EEES8_NS7_ILi64EEEEEENS_10bfloat16_tEfNS_4arch4Sm80ELb1ELb0ELb1ELb0ELb0ELb0ELb0ELb0ELi2ELi4ELi4ELi4ELb0EEENS1_24CollectiveEpilogueBwdGQAISA_fSD_Li256ELb0ELb0EEENS1_25SingleTileBwdLPTSchedulerILb0ELi128ELb0EEEEEEEEEvNT_6ParamsE$_ZZN4cute9transformINS_5tupleIJiiNS_1CILi0EEEEEENS1_IJNS1_IJNS2_ILi4EEENS2_ILi8EEEEEES5_NS2_ILi1EEEEEEZNS_7idx2crdIS4_S9_EEDaRKT_RKT0_EUlRKT_RKT0_E_EEDaSD_SG_OT1_ENKUlDpSJ_E_clIJNS1_IJiiEEEiS3_EEEDaSQ_,@function
        .size           $_ZN7cutlass13device_kernelIN5flash19enable_sm80_to_sm89INS1_16FlashAttnBwdSm80INS1_25CollectiveMainloopBwdSm80ILi2ELi2EN4cute5tupleIJNS5_1CILi128EEES8_NS7_ILi64EEEEEENS_10bfloat16_tEfNS_4arch4Sm80ELb1ELb0ELb1ELb0ELb0ELb0ELb0ELb0ELi2ELi4ELi4ELi4ELb0EEENS1_24CollectiveEpilogueBwdGQAISA_fSD_Li256ELb0ELb0EEENS1_25SingleTileBwdLPTSchedulerILb0ELi128ELb0EEEEEEEEEvNT_6ParamsE$_ZZN4cute9transformINS_5tupleIJiiNS_1CILi0EEEEEENS1_IJNS1_IJNS2_ILi4EEENS2_ILi8EEEEEES5_NS2_ILi1EEEEEEZNS_7idx2crdIS4_S9_EEDaRKT_RKT0_EUlRKT_RKT0_E_EEDaSD_SG_OT1_ENKUlDpSJ_E_clIJNS1_IJiiEEEiS3_EEEDaSQ_,($_ZN7cutlass13device_kernelIN5flash19enable_sm80_to_sm89INS1_16FlashAttnBwdSm80INS1_25CollectiveMainloopBwdSm80ILi2ELi2EN4cute5tupleIJNS5_1CILi128EEES8_NS7_ILi64EEEEEENS_10bfloat16_tEfNS_4arch4Sm80ELb1ELb0ELb1ELb0ELb0ELb0ELb0ELb0ELi2ELi4ELi4ELi4ELb0EEENS1_24CollectiveEpilogueBwdGQAISA_fSD_Li256ELb0ELb0EEENS1_25SingleTileBwdLPTSchedulerILb0ELi128ELb0EEEEEEEEEvNT_6ParamsE$_ZZN4cute9transformINS_5tupleIJiiiNS_1CILi0EEEEEENS1_IJNS2_ILi32EEENS2_ILi4EEENS2_ILi2EEENS2_ILi1EEEEEENS1_IJS8_S8_S8_S8_EEEZNS_7crd2crdIS4_S9_SA_EEDaRKT_RKT0_RKT1_EUlRKT_RKT0_RKT1_E_EEDaSE_SH_SK_OT2_ENKUlDpSN_E_clIJiiiS3_EEEDaSX_ - $_ZN7cutlass13device_kernelIN5flash19enable_sm80_to_sm89INS1_16FlashAttnBwdSm80INS1_25CollectiveMainloopBwdSm80ILi2ELi2EN4cute5tupleIJNS5_1CILi128EEES8_NS7_ILi64EEEEEENS_10bfloat16_tEfNS_4arch4Sm80ELb1ELb0ELb1ELb0ELb0ELb0ELb0ELb0ELi2ELi4ELi4ELi4ELb0EEENS1_24CollectiveEpilogueBwdGQAISA_fSD_Li256ELb0ELb0EEENS1_25SingleTileBwdLPTSchedulerILb0ELi128ELb0EEEEEEEEEvNT_6ParamsE$_ZZN4cute9transformINS_5tupleIJiiNS_1CILi0EEEEEENS1_IJNS1_IJNS2_ILi4EEENS2_ILi8EEEEEES5_NS2_ILi1EEEEEEZNS_7idx2crdIS4_S9_EEDaRKT_RKT0_EUlRKT_RKT0_E_EEDaSD_SG_OT1_ENKUlDpSJ_E_clIJNS1_IJiiEEEiS3_EEEDaSQ_)
$_ZN7cutlass13device_kernelIN5flash19enable_sm80_to_sm89INS1_16FlashAttnBwdSm80INS1_25CollectiveMainloopBwdSm80ILi2ELi2EN4cute5tupleIJNS5_1CILi128EEES8_NS7_ILi64EEEEEENS_10bfloat16_tEfNS_4arch4Sm80ELb1ELb0ELb1ELb0ELb0ELb0ELb0ELb0ELi2ELi4ELi4ELi4ELb0EEENS1_24CollectiveEpilogueBwdGQAISA_fSD_Li256ELb0ELb0EEENS1_25SingleTileBwdLPTSchedulerILb0ELi128ELb0EEEEEEEEEvNT_6ParamsE$_ZZN4cute9transformINS_5tupleIJiiNS_1CILi0EEEEEENS1_IJNS1_IJNS2_ILi4EEENS2_ILi8EEEEEES5_NS2_ILi1EEEEEEZNS_7idx2crdIS4_S9_EEDaRKT_RKT0_EUlRKT_RKT0_E_EEDaSD_SG_OT1_ENKUlDpSJ_E_clIJNS1_IJiiEEEiS3_EEEDaSQ_:
[----:B------:R-:W-:Y:S02]  /*f780*/  IADD3 R3, R1, 0x1680, RZ ;  /* 0x0000168001037810 */ /* 0x000fe40007ffe0ff */
[----:B------:R-:W-:Y:S02]  /*f790*/  MOV R6, 0xf7c0 ;  /* 0x0000f7c000067802 */ /* 0x000fe40000000f00 */
[----:B------:R-:W-:Y:S02]  /*f7a0*/  IADD3 R3, R3, c[0x0][0x20], RZ ;  /* 0x0000080003037a10 */ /* 0x000fe40007ffe0ff */
[----:B------:R-:W-:Y:S05]  /*f7b0*/  CALL.REL.NOINC `($_ZN7cutlass13device_kernelIN5flash19enable_sm80_to_sm89INS1_16FlashAttnBwdSm80INS1_25CollectiveMainloopBwdSm80ILi2ELi2EN4cute5tupleIJNS5_1CILi128EEES8_NS7_ILi64EEEEEENS_10bfloat16_tEfNS_4arch4Sm80ELb1ELb0ELb1ELb0ELb0ELb0ELb0ELb0ELi2ELi4ELi4ELi4ELb0EEENS1_24CollectiveEpilogueBwdGQAISA_fSD_Li256ELb0ELb0EEENS1_25SingleTileBwdLPTSchedulerILb0ELi128ELb0EEEEEEEEEvNT_6ParamsE$_ZN4cute3eso3ESOILb0ELb0EJNS_5tupleIJiiEEEiNS_1CILi0EEEEEC2ERKS3_RKiRKS5_) ;  /* 0xffff620000007944 */ /* 0x000fea0003c3ffff */
[----:B------:R2:W5:Y:S04]  /*f7c0*/  LDL R29, [R1+0x1688] ;  /* 0x00168800011d7983 */ /* 0x0005680000100800 */
[----:B-1----:R2:W5:Y:S01]  /*f7d0*/  LDL.64 R2, [R1+0x1680] ;  /* 0x0016800001027983 */ /* 0x0025620000100a00 */
[----:B------:R-:W-:Y:S02]  /*f7e0*/  MOV R8, R70 ;  /* 0x0000004600087202 */ /* 0x000fe40000000f00 */
[----:B------:R-:W-:-:S04]  /*f7f0*/  MOV R9, 0x0 ;  /* 0x0000000000097802 */ /* 0x000fc80000000f00 */
[----:B------:R-:W-:Y:S05]  /*f800*/  RET.REL.NODEC R8 `(_ZN7cutlass13device_kernelIN5flash19enable_sm80_to_sm89INS1_16FlashAttnBwdSm80INS1_25CollectiveMainloopBwdSm80ILi2ELi2EN4cute5tupleIJNS5_1CILi128EEES8_NS7_ILi64EEEEEENS_10bfloat16_tEfNS_4arch4Sm80ELb1ELb0ELb1ELb0ELb0ELb0ELb0ELb0ELi2ELi4ELi4ELi4ELb0EEENS1_24CollectiveEpilogueBwdGQAISA_fSD_Li256ELb0ELb0EEENS1_25SingleTileBwdLPTSchedulerILb0ELi128ELb0EEEEEEEEEvNT_6ParamsE) ;  /* 0xffff07f008007950 */ /* 0x000fea0003c3ffff */
        .type           $_ZN7cutlass13device_kernelIN5flash19enable_sm80_to_sm89INS1_16FlashAttnBwdSm80INS1_25CollectiveMainloopBwdSm80ILi2ELi2EN4cute5tupleIJNS5_1CILi128EEES8_NS7_ILi64EEEEEENS_10bfloat16_tEfNS_4arch4Sm80ELb1ELb0ELb1ELb0ELb0ELb0ELb0ELb0ELi2ELi4ELi4ELi4ELb0EEENS1_24CollectiveEpilogueBwdGQAISA_fSD_Li256ELb0ELb0EEENS1_25SingleTileBwdLPTSchedulerILb0ELi128ELb0EEEEEEEEEvNT_6ParamsE$_ZZN4cute9transformINS_5tupleIJiiiNS_1CILi0EEEEEENS1_IJNS2_ILi32EEENS2_ILi4EEENS2_ILi2EEENS2_ILi1EEEEEENS1_IJS8_S8_S8_S8_EEEZNS_7crd2crdIS4_S9_SA_EEDaRKT_RKT0_RKT1_EUlRKT_RKT0_RKT1_E_EEDaSE_SH_SK_OT2_ENKUlDpSN_E_clIJiiiS3_EEEDaSX_,@function
        .size           $_ZN7cutlass13device_kernelIN5flash19enable_sm80_to_sm89INS1_16FlashAttnBwdSm80INS1_25CollectiveMainloopBwdSm80ILi2ELi2EN4cute5tupleIJNS5_1CILi128EEES8_NS7_ILi64EEEEEENS_10bfloat16_tEfNS_4arch4Sm80ELb1ELb0ELb1ELb0ELb0ELb0ELb0ELb0ELi2ELi4ELi4ELi4ELb0EEENS1_24CollectiveEpilogueBwdGQAISA_fSD_Li256ELb0ELb0EEENS1_25SingleTileBwdLPTSchedulerILb0ELi128ELb0EEEEEEEEEvNT_6ParamsE$_ZZN4cute9transformINS_5tupleIJiiiNS_1CILi0EEEEEENS1_IJNS2_ILi32EEENS2_ILi4EEENS2_ILi2EEENS2_ILi1EEEEEENS1_IJS8_S8_S8_S8_EEEZNS_7crd2crdIS4_S9_SA_EEDaRKT_RKT0_RKT1_EUlRKT_RKT0_RKT1_E_EEDaSE_SH_SK_OT2_ENKUlDpSN_E_clIJiiiS3_EEEDaSX_,($_ZN7cutlass13device_kernelIN5flash19enable_sm80_to_sm89INS1_16FlashAttnBwdSm80INS1_25CollectiveMainloopBwdSm80ILi2ELi2EN4cute5tupleIJNS5_1CILi128EEES8_NS7_ILi64EEEEEENS_10bfloat16_tEfNS_4arch4Sm80ELb1ELb0ELb1ELb0ELb0ELb0ELb0ELb0ELi2ELi4ELi4ELi4ELb0EEENS1_24CollectiveEpilogueBwdGQAISA_fSD_Li256ELb0ELb0EEENS1_25SingleTileBwdLPTSchedulerILb0ELi128ELb0EEEEEEEEEvNT_6ParamsE$_ZZN4cuteplIJNS_1CILi0EEEEJS2_iEEEDaRKNS_15ArithmeticTupleIJDpT_EEERKNS3_IJDpT0_EEEENKUlDpRKT_E_clIJS2_iEEEDaSH_ - $_ZN7cutlass13device_kernelIN5flash19enable_sm80_to_sm89INS1_16FlashAttnBwdSm80INS1_25CollectiveMainloopBwdSm80ILi2ELi2EN4cute5tupleIJNS5_1CILi128EEES8_NS7_ILi64EEEEEENS_10bfloat16_tEfNS_4arch4Sm80ELb1ELb0ELb1ELb0ELb0ELb0ELb0ELb0ELi2ELi4ELi4ELi4ELb0EEENS1_24CollectiveEpilogueBwdGQAISA_fSD_Li256ELb0ELb0EEENS1_25SingleTileBwdLPTSchedulerILb0ELi128ELb0EEEEEEEEEvNT_6ParamsE$_ZZN4cute9transformINS_5tupleIJiiiNS_1CILi0EEEEEENS1_IJNS2_ILi32EEENS2_ILi4EEENS2_ILi2EEENS2_ILi1EEEEEENS1_IJS8_S8_S8_S8_EEEZNS_7crd2crdIS4_S9_SA_EEDaRKT_RKT0_RKT1_EUlRKT_RKT0_RKT1_E_EEDaSE_SH_SK_OT2_ENKUlDpSN_E_clIJiiiS3_EEEDaSX_)
$_ZN7cutlass13device_kernelIN5flash19enable_sm80_to_sm89INS1_16FlashAttnBwdSm80INS1_25CollectiveMainloopBwdSm80ILi2ELi2EN4cute5tupleIJNS5_1CILi128EEES8_NS7_ILi64EEEEEENS_10bfloat16_tEfNS_4arch4Sm80ELb1ELb0ELb1ELb0ELb0ELb0ELb0ELb0ELi2ELi4ELi4ELi4ELb0EEENS1_24CollectiveEpilogueBwdGQAISA_fSD_Li256ELb0ELb0EEENS1_25SingleTileBwdLPTSchedulerILb0ELi128ELb0EEEEEEEEEvNT_6ParamsE$_ZZN4cute9transformINS_5tupleIJiiiNS_1CILi0EEEEEENS1_IJNS2_ILi32EEENS2_ILi4EEENS2_ILi2EEENS2_ILi1EEEEEENS1_IJS8_S8_S8_S8_EEEZNS_7crd2crdIS4_S9_SA_EEDaRKT_RKT0_RKT1_EUlRKT_RKT0_RKT1_E_EEDaSE_SH_SK_OT2_ENKUlDpSN_E_clIJiiiS3_EEEDaSX_:
[----:B------:R-:W-:Y:S02]  /*f810*/  IADD3 R3, R1, 0x13b8, RZ ;  /* 0x000013b801037810 */ /* 0x000fe40007ffe0ff */
[----:B------:R-:W-:Y:S02]  /*f820*/  MOV R6, 0xf850 ;  /* 0x0000f85000067802 */ /* 0x000fe40000000f00 */
[----:B------:R-:W-:Y:S02]  /*f830*/  IADD3 R3, R3, c[0x0][0x20], RZ ;  /* 0x0000080003037a10 */ /* 0x000fe40007ffe0ff */
[----:B------:R-:W-:Y:S05]  /*f840*/  CALL.REL.NOINC `($_ZN7cutlass13device_kernelIN5flash19enable_sm80_to_sm89INS1_16FlashAttnBwdSm80INS1_25CollectiveMainloopBwdSm80ILi2ELi2EN4cute5tupleIJNS5_1CILi128EEES8_NS7_ILi64EEEEEENS_10bfloat16_tEfNS_4arch4Sm80ELb1ELb0ELb1ELb0ELb0ELb0ELb0ELb0ELi2ELi4ELi4ELi4ELb0EEENS1_24CollectiveEpilogueBwdGQAISA_fSD_Li256ELb0ELb0EEENS1_25SingleTileBwdLPTSchedulerILb0ELi128ELb0EEEEEEEEEvNT_6ParamsE$_ZN4cute3eso3ESOILb0ELb0EJiiiNS_1CILi0EEEEEC2ERKiS6_S6_RKS3_) ;  /* 0xffff705000007944 */ /* 0x000fea0003c3ffff */
[----:B-1----:R1:W5:Y:S04]  /*f850*/  LDL R8, [R1+0x13c0] ;  /* 0x0013c00001087983 */ /* 0x0023680000100800 */
[----:B------:R1:W5:Y:S01]  /*f860*/  LDL.64 R2, [R1+0x13b8] ;  /* 0x0013b80001027983 */ /* 0x0003620000100a00 */
[----:B------:R-:W-:-:S04]  /*f870*/  MOV R5, 0x0 ;  /* 0x0000000000057802 */ /* 0x000fc80000000f00 */
[----:B------:R-:W-:Y:S05]  /*f880*/  RET.REL.NODEC R4 `(_ZN7cutlass13device_kernelIN5flash19enable_sm80_to_sm89INS1_16FlashAttnBwdSm80INS1_25CollectiveMainloopBwdSm80ILi2ELi2EN4cute5tupleIJNS5_1CILi128EEES8_NS7_ILi64EEEEEENS_10bfloat16_tEfNS_4arch4Sm80ELb1ELb0ELb1ELb0ELb0ELb0ELb0ELb0ELi2ELi4ELi4ELi4ELb0EEENS1_24CollectiveEpilogueBwdGQAISA_fSD_Li256ELb0ELb0EEENS1_25SingleTileBwdLPTSchedulerILb0ELi128ELb0EEEEEEEEEvNT_6ParamsE) ;  /* 0xffff077004007950 */ /* 0x000fea0003c3ffff */
        .type           $_ZN7cutlass13device_kernelIN5flash19enable_sm80_to_sm89INS1_16FlashAttnBwdSm80INS1_25CollectiveMainloopBwdSm80ILi2ELi2EN4cute5tupleIJNS5_1CILi128EEES8_NS7_ILi64EEEEEENS_10bfloat16_tEfNS_4arch4Sm80ELb1ELb0ELb1ELb0ELb0ELb0ELb0ELb0ELi2ELi4ELi4ELi4ELb0EEENS1_24CollectiveEpilogueBwdGQAISA_fSD_Li256ELb0ELb0EEENS1_25SingleTileBwdLPTSchedulerILb0ELi128ELb0EEEEEEEEEvNT_6ParamsE$_ZZN4cuteplIJNS_1CILi0EEEEJS2_iEEEDaRKNS_15ArithmeticTupleIJDpT_EEERKNS3_IJDpT0_EEEENKUlDpRKT_E_clIJS2_iEEEDaSH_,@function
        .size           $_ZN7cutlass13device_kernelIN5flash19enable_sm80_to_sm89INS1_16FlashAttnBwdSm80INS1_25CollectiveMainloopBwdSm80ILi2ELi2EN4cute5tupleIJNS5_1CILi128EEES8_NS7_ILi64EEEEEENS_10bfloat16_tEfNS_4arch4Sm80ELb1ELb0ELb1ELb0ELb0ELb0ELb0ELb0ELi2ELi4ELi4ELi4ELb0EEENS1_24CollectiveEpilogueBwdGQAISA_fSD_Li256ELb0ELb0EEENS1_25SingleTileBwdLPTSchedulerILb0ELi128ELb0EEEEEEEEEvNT_6ParamsE$_ZZN4cuteplIJNS_1CILi0EEEEJS2_iEEEDaRKNS_15ArithmeticTupleIJDpT_EEERKNS3_IJDpT0_EEEENKUlDpRKT_E_clIJS2_iEEEDaSH_,($_ZN7cutlass13device_kernelIN5flash19enable_sm80_to_sm89INS1_16FlashAttnBwdSm80INS1_25CollectiveMainloopBwdSm80ILi2ELi2EN4cute5tupleIJNS5_1CILi128EEES8_NS7_ILi64EEEEEENS_10bfloat16_tEfNS_4arch4Sm80ELb1ELb0ELb1ELb0ELb0ELb0ELb0ELb0ELi2ELi4ELi4ELi4ELb0EEENS1_24CollectiveEpilogueBwdGQAISA_fSD_Li256ELb0ELb0EEENS1_25SingleTileBwdLPTSchedulerILb0ELi128ELb0EEEEEEEEEvNT_6ParamsE$_ZZN4cuteplIJNS_1CILi0EEES2_EJS2_iEEEDaRKNS_15ArithmeticTupleIJDpT_EEERKNS3_IJDpT0_EEEENKUlDpRKT_E_clIJS2_iEEEDaSH_ - $_ZN7cutlass13device_kernelIN5flash19enable_sm80_to_sm89INS1_16FlashAttnBwdSm80INS1_25CollectiveMainloopBwdSm80ILi2ELi2EN4cute5tupleIJNS5_1CILi128EEES8_NS7_ILi64EEEEEENS_10bfloat16_tEfNS_4arch4Sm80ELb1ELb0ELb1ELb0ELb0ELb0ELb0ELb0ELi2ELi4ELi4ELi4ELb0EEENS1_24CollectiveEpilogueBwdGQAISA_fSD_Li256ELb0ELb0EEENS1_25SingleTileBwdLPTSchedulerILb0ELi128ELb0EEEEEEEEEvNT_6ParamsE$_ZZN4cuteplIJNS_1CILi0EEEEJS2_iEEEDaRKNS_15ArithmeticTupleIJDpT_EEERKNS3_IJDpT0_EEEENKUlDpRKT_E_clIJS2_iEEEDaSH_)
$_ZN7cutlass13device_kernelIN5flash19enable_sm80_to_sm89INS1_16FlashAttnBwdSm80INS1_25CollectiveMainloopBwdSm80ILi2ELi2EN4cute5tupleIJNS5_1CILi128EEES8_NS7_ILi64EEEEEENS_10bfloat16_tEfNS_4arch4Sm80ELb1ELb0ELb1ELb0ELb0ELb0ELb0ELb0ELi2ELi4ELi4ELi4ELb0EEENS1_24CollectiveEpilogueBwdGQAISA_fSD_Li256ELb0ELb0EEENS1_25SingleTileBwdLPTSchedulerILb0ELi128ELb0EEEEEEEEEvNT_6ParamsE$_ZZN4cuteplIJNS_1CILi0EEEEJS2_iEEEDaRKNS_15ArithmeticTupleIJDpT_EEERKNS3_IJDpT0_EEEENKUlDpRKT_E_clIJS2_iEEEDaSH_:
[----:B------:R-:W-:Y:S02]  /*f890*/  IADD3 R11, R1, 0x13b8, RZ ;  /* 0x000013b8010b7810 */ /* 0x000fe40007ffe0ff */
[----:B------:R-:W-:Y:S02]  /*f8a0*/  MOV R6, 0xf8d0 ;  /* 0x0000f8d000067802 */ /* 0x000fe40000000f00 */
[----:B------:R-:W-:Y:S02]  /*f8b0*/  IADD3 R11, R11, c[0x0][0x20], RZ ;  /* 0x000008000b0b7a10 */ /* 0x000fe40007ffe0ff */
[----:B------:R-:W-:Y:S05]  /*f8c0*/  CALL.REL.NOINC `($_ZN7cutlass13device_kernelIN5flash19enable_sm80_to_sm89INS1_16FlashAttnBwdSm80INS1_25CollectiveMainloopBwdSm80ILi2ELi2EN4cute5tupleIJNS5_1CILi128EEES8_NS7_ILi64EEEEEENS_10bfloat16_tEfNS_4arch4Sm80ELb1ELb0ELb1ELb0ELb0ELb0ELb0ELb0ELi2ELi4ELi4ELi4ELb0EEENS1_24CollectiveEpilogueBwdGQAISA_fSD_Li256ELb0ELb0EEENS1_25SingleTileBwdLPTSchedulerILb0ELi128ELb0EEEEEEEEEvNT_6ParamsE$_ZN4cute5tupleIJNS_1CILi0EEEiEEC2ERKS2_RKi) ;  /* 0xffffaff000007944 */ /* 0x000fea0003c3ffff */
[----:B------:R1:W5:Y:S01]  /*f8d0*/  LDL R3, [R1+0x13b8] ;  /* 0x0013b80001037983 */ /* 0x0003620000100800 */
[----:B------:R-:W-:-:S04]  /*f8e0*/  MOV R11, 0x0 ;  /* 0x00000000000b7802 */ /* 0x000fc80000000f00 */
[----:B------:R-:W-:Y:S05]  /*f8f0*/  RET.REL.NODEC R10 `(_ZN7cutlass13device_kernelIN5flash19enable_sm80_to_sm89INS1_16FlashAttnBwdSm80INS1_25CollectiveMainloopBwdSm80ILi2ELi2EN4cute5tupleIJNS5_1CILi128EEES8_NS7_ILi64EEEEEENS_10bfloat16_tEfNS_4arch4Sm80ELb1ELb0ELb1ELb0ELb0ELb0ELb0ELb0ELi2ELi4ELi4ELi4ELb0EEENS1_24CollectiveEpilogueBwdGQAISA_fSD_Li256ELb0ELb0EEENS1_25SingleTileBwdLPTSchedulerILb0ELi128ELb0EEEEEEEEEvNT_6ParamsE) ;  /* 0xffff07000a007950 */ /* 0x000fea0003c3ffff */
        .type           $_ZN7cutlass13device_kernelIN5flash19enable_sm80_to_sm89INS1_16FlashAttnBwdSm80INS1_25CollectiveMainloopBwdSm80ILi2ELi2EN4cute5tupleIJNS5_1CILi128EEES8_NS7_ILi64EEEEEENS_10bfloat16_tEfNS_4arch4Sm80ELb1ELb0ELb1ELb0ELb0ELb0ELb0ELb0ELi2ELi4ELi4ELi4ELb0EEENS1_24CollectiveEpilogueBwdGQAISA_fSD_Li256ELb0ELb0EEENS1_25SingleTileBwdLPTSchedulerILb0ELi128ELb0EEEEEEEEEvNT_6ParamsE$_ZZN4cuteplIJNS_1CILi0EEES2_EJS2_iEEEDaRKNS_15ArithmeticTupleIJDpT_EEERKNS3_IJDpT0_EEEENKUlDpRKT_E_clIJS2_iEEEDaSH_,@function
        .size           $_ZN7cutlass13device_kernelIN5flash19enable_sm80_to_sm89INS1_16FlashAttnBwdSm80INS1_25CollectiveMainloopBwdSm80ILi2ELi2EN4cute5tupleIJNS5_1CILi128EEES8_NS7_ILi64EEEEEENS_10bfloat16_tEfNS_4arch4Sm80ELb1ELb0ELb1ELb0ELb0ELb0ELb0ELb0ELi2ELi4ELi4ELi4ELb0EEENS1_24CollectiveEpilogueBwdGQAISA_fSD_Li256ELb0ELb0EEENS1_25SingleTileBwdLPTSchedulerILb0ELi128ELb0EEEEEEEEEvNT_6ParamsE$_ZZN4cuteplIJNS_1CILi0EEES2_EJS2_iEEEDaRKNS_15ArithmeticTupleIJDpT_EEERKNS3_IJDpT0_EEEENKUlDpRKT_E_clIJS2_iEEEDaSH_,($_ZN7cutlass13device_kernelIN5flash19enable_sm80_to_sm89INS1_16FlashAttnBwdSm80INS1_25CollectiveMainloopBwdSm80ILi2ELi2EN4cute5tupleIJNS5_1CILi128EEES8_NS7_ILi64EEEEEENS_10bfloat16_tEfNS_4arch4Sm80ELb1ELb0ELb1ELb0ELb0ELb0ELb0ELb0ELi2ELi4ELi4ELi4ELb0EEENS1_24CollectiveEpilogueBwdGQAISA_fSD_Li256ELb0ELb0EEENS1_25SingleTileBwdLPTSchedulerILb0ELi128ELb0EEEEEEEEEvNT_6ParamsE$_ZZN4cuteplIJNS_1CILi0EEES2_EJiEEEDaRKNS_15ArithmeticTupleIJDpT_EEERKNS3_IJDpT0_EEEENKUlDpRKT_E_clIJiS2_EEEDaSH_ - $_ZN7cutlass13device_kernelIN5flash19enable_sm80_to_sm89INS1_16FlashAttnBwdSm80INS1_25CollectiveMainloopBwdSm80ILi2ELi2EN4cute5tupleIJNS5_1CILi128EEES8_NS7_ILi64EEEEEENS_10bfloat16_tEfNS_4arch4Sm80ELb1ELb0ELb1ELb0ELb0ELb0ELb0ELb0ELi2ELi4ELi4ELi4ELb0EEENS1_24CollectiveEpilogueBwdGQAISA_fSD_Li256ELb0ELb0EEENS1_25SingleTileBwdLPTSchedulerILb0ELi128ELb0EEEEEEEEEvNT_6ParamsE$_ZZN4cuteplIJNS_1CILi0EEES2_EJS2_iEEEDaRKNS_15ArithmeticTupleIJDpT_EEERKNS3_IJDpT0_EEEENKUlDpRKT_E_clIJS2_iEEEDaSH_)
$_ZN7cutlass13device_kernelIN5flash19enable_sm80_to_sm89INS1_16FlashAttnBwdSm80INS1_25CollectiveMainloopBwdSm80ILi2ELi2EN4cute5tupleIJNS5_1CILi128EEES8_NS7_ILi64EEEEEENS_10bfloat16_tEfNS_4arch4Sm80ELb1ELb0ELb1ELb0ELb0ELb0ELb0ELb0ELi2ELi4ELi4ELi4ELb0EEENS1_24CollectiveEpilogueBwdGQAISA_fSD_Li256ELb0ELb0EEENS1_25SingleTileBwdLPTSchedulerILb0ELi128ELb0EEEEEEEEEvNT_6ParamsE$_ZZN4cuteplIJNS_1CILi0EEES2_EJS2_iEEEDaRKNS_15ArithmeticTupleIJDpT_EEERKNS3_IJDpT0_EEEENKUlDpRKT_E_clIJS2_iEEEDaSH_:
[----:B------:R-:W-:Y:S02]  /*f900*/  IADD3 R11, R1, 0x13b8, RZ ;  /* 0x000013b8010b7810 */ /* 0x000fe40007ffe0ff */
[----:B------:R-:W-:Y:S02]  /*f910*/  MOV R6, 0xf940 ;  /* 0x0000f94000067802 */ /* 0x000fe40000000f00 */
[----:B------:R-:W-:Y:S02]  /*f920*/  IADD3 R11, R11, c[0x0][0x20], RZ ;  /* 0x000008000b0b7a10 */ /* 0x000fe40007ffe0ff */
[----:B------:R-:W-:Y:S05]  /*f930*/  CALL.REL.NOINC `($_ZN7cutlass13device_kernelIN5flash19enable_sm80_to_sm89INS1_16FlashAttnBwdSm80INS1_25CollectiveMainloopBwdSm80ILi2ELi2EN4cute5tupleIJNS5_1CILi128EEES8_NS7_ILi64EEEEEENS_10bfloat16_tEfNS_4arch4Sm80ELb1ELb0ELb1ELb0ELb0ELb0ELb0ELb0ELi2ELi4ELi4ELi4ELb0EEENS1_24CollectiveEpilogueBwdGQAISA_fSD_Li256ELb0ELb0EEENS1_25SingleTileBwdLPTSchedulerILb0ELi128ELb0EEEEEEEEEvNT_6ParamsE$_ZN4cute5tupleIJNS_1CILi0EEEiEEC2ERKS2_RKi) ;  /* 0xffffaf8000007944 */ /* 0x000fea0003c3ffff */
[----:B------:R1:W5:Y:S01]  /*f940*/  LDL R2, [R1+0x13b8] ;  /* 0x0013b80001027983 */ /* 0x0003620000100800 */
[----:B------:R-:W-:-:S04]  /*f950*/  MOV R11, 0x0 ;  /* 0x00000000000b7802 */ /* 0x000fc80000000f00 */
[----:B------:R-:W-:Y:S05]  /*f960*/  RET.REL.NODEC R10 `(_ZN7cutlass13device_kernelIN5flash19enable_sm80_to_sm89INS1_16FlashAttnBwdSm80INS1_25CollectiveMainloopBwdSm80ILi2ELi2EN4cute5tupleIJNS5_1CILi128EEES8_NS7_ILi64EEEEEENS_10bfloat16_tEfNS_4arch4Sm80ELb1ELb0ELb1ELb0ELb0ELb0ELb0ELb0ELi2ELi4ELi4ELi4ELb0EEENS1_24CollectiveEpilogueBwdGQAISA_fSD_Li256ELb0ELb0EEENS1_25SingleTileBwdLPTSchedulerILb0ELi128ELb0EEEEEEEEEvNT_6ParamsE) ;  /* 0xffff06900a007950 */ /* 0x000fea0003c3ffff */
        .type           $_ZN7cutlass13device_kernelIN5flash19enable_sm80_to_sm89INS1_16FlashAttnBwdSm80INS1_25CollectiveMainloopBwdSm80ILi2ELi2EN4cute5tupleIJNS5_1CILi128EEES8_NS7_ILi64EEEEEENS_10bfloat16_tEfNS_4arch4Sm80ELb1ELb0ELb1ELb0ELb0ELb0ELb0ELb0ELi2ELi4ELi4ELi4ELb0EEENS1_24CollectiveEpilogueBwdGQAISA_fSD_Li256ELb0ELb0EEENS1_25SingleTileBwdLPTSchedulerILb0ELi128ELb0EEEEEEEEEvNT_6ParamsE$_ZZN4cuteplIJNS_1CILi0EEES2_EJiEEEDaRKNS_15ArithmeticTupleIJDpT_EEERKNS3_IJDpT0_EEEENKUlDpRKT_E_clIJiS2_EEEDaSH_,@function
        .size           $_ZN7cutlass13device_kernelIN5flash19enable_sm80_to_sm89INS1_16FlashAttnBwdSm80INS1_25CollectiveMainloopBwdSm80ILi2ELi2EN4cute5tupleIJNS5_1CILi128EEES8_NS7_ILi64EEEEEENS_10bfloat16_tEfNS_4arch4Sm80ELb1ELb0ELb1ELb0ELb0ELb0ELb0ELb0ELi2ELi4ELi4ELi4ELb0EEENS1_24CollectiveEpilogueBwdGQAISA_fSD_Li256ELb0ELb0EEENS1_25SingleTileBwdLPTSchedulerILb0ELi128ELb0EEEEEEEEEvNT_6ParamsE$_ZZN4cuteplIJNS_1CILi0EEES2_EJiEEEDaRKNS_15ArithmeticTupleIJDpT_EEERKNS3_IJDpT0_EEEENKUlDpRKT_E_clIJiS2_EEEDaSH_,($_ZN7cutlass13device_kernelIN5flash19enable_sm80_to_sm89INS1_16FlashAttnBwdSm80INS1_25CollectiveMainloopBwdSm80ILi2ELi2EN4cute5tupleIJNS5_1CILi128EEES8_NS7_ILi64EEEEEENS_10bfloat16_tEfNS_4arch4Sm80ELb1ELb0ELb1ELb0ELb0ELb0ELb0ELb0ELi2ELi4ELi4ELi4ELb0EEENS1_24CollectiveEpilogueBwdGQAISA_fSD_Li256ELb0ELb0EEENS1_25SingleTileBwdLPTSchedulerILb0ELi128ELb0EEEEEEEEEvNT_6ParamsE$_ZZN4cuteplIJNS_1CILi0EEES2_EJiS2_EEEDaRKNS_15ArithmeticTupleIJDpT_EEERKNS3_IJDpT0_EEEENKUlDpRKT_E_clIJiS2_EEEDaSH_ - $_ZN7cutlass13device_kernelIN5flash19enable_sm80_to_sm89INS1_16FlashAttnBwdSm80INS1_25CollectiveMainloopBwdSm80ILi2ELi2EN4cute5tupleIJNS5_1CILi128EEES8_NS7_ILi64EEEEEENS_10bfloat16_tEfNS_4arch4Sm80ELb1ELb0ELb1ELb0ELb0ELb0ELb0ELb0ELi2ELi4ELi4ELi4ELb0EEENS1_24CollectiveEpilogueBwdGQAISA_fSD_Li256ELb0ELb0EEENS1_25SingleTileBwdLPTSchedulerILb0ELi128ELb0EEEEEEEEEvNT_6ParamsE$_ZZN4cuteplIJNS_1CILi0EEES2_EJiEEEDaRKNS_15ArithmeticTupleIJDpT_EEERKNS3_IJDpT0_EEEENKUlDpRKT_E_clIJiS2_EEEDaSH_)
$_ZN7cutlass13device_kernelIN5flash19enable_sm80_to_sm89INS1_16FlashAttnBwdSm80INS1_25CollectiveMainloopBwdSm80ILi2ELi2EN4cute5tupleIJNS5_1CILi128EEES8_NS7_ILi64EEEEEENS_10bfloat16_tEfNS_4arch4Sm80ELb1ELb0ELb1ELb0ELb0ELb0ELb0ELb0ELi2ELi4ELi4ELi4ELb0EEENS1_24CollectiveEpilogueBwdGQAISA_fSD_Li256ELb0ELb0EEENS1_25SingleTileBwdLPTSchedulerILb0ELi128ELb0EEEEEEEEEvNT_6ParamsE$_ZZN4cuteplIJNS_1CILi0EEES2_EJiEEEDaRKNS_15ArithmeticTupleIJDpT_EEERKNS3_IJDpT0_EEEENKUlDpRKT_E_clIJiS2_EEEDaSH_:
[----:B------:R-:W-:Y:S02]  /*f970*/  IADD3 R2, R1, 0x16a8, RZ ;  /* 0x000016a801027810 */ /* 0x000fe40007ffe0ff */
[----:B------:R-:W-:Y:S02]  /*f980*/  MOV R10, 0xf9b0 ;  /* 0x0000f9b0000a7802 */ /* 0x000fe40000000f00 */
[----:B------:R-:W-:Y:S02]  /*f990*/  IADD3 R2, R2, c[0x0][0x20], RZ ;  /* 0x0000080002027a10 */ /* 0x000fe40007ffe0ff */
[----:B------:R-:W-:Y:S05]  /*f9a0*/  CALL.REL.NOINC `($_ZN7cutlass13device_kernelIN5flash19enable_sm80_to_sm89INS1_16FlashAttnBwdSm80INS1_25CollectiveMainloopBwdSm80ILi2ELi2EN4cute5tupleIJNS5_1CILi128EEES8_NS7_ILi64EEEEEENS_10bfloat16_tEfNS_4arch4Sm80ELb1ELb0ELb1ELb0ELb0ELb0ELb0ELb0ELi2ELi4ELi4ELi4ELb0EEENS1_24CollectiveEpilogueBwdGQAISA_fSD_Li256ELb0ELb0EEENS1_25SingleTileBwdLPTSchedulerILb0ELi128ELb0EEEEEEEEEvNT_6ParamsE$_ZN4cute5tupleIJiNS_1CILi0EEEEEC2ERKiRKS2_) ;  /* 0xffffb05000007944 */ /* 0x000fea0003c3ffff */
[----:B-1----:R1:W5:Y:S01]  /*f9b0*/  LDL R3, [R1+0x16a8] ;  /* 0x0016a80001037983 */ /* 0x0023620000100800 */
[----:B------:R-:W-:-:S04]  /*f9c0*/  MOV R5, 0x0 ;  /* 0x0000000000057802 */ /* 0x000fc80000000f00 */
[----:B------:R-:W-:Y:S05]  /*f9d0*/  RET.REL.NODEC R4 `(_ZN7cutlass13device_kernelIN5flash19enable_sm80_to_sm89INS1_16FlashAttnBwdSm80INS1_25CollectiveMainloopBwdSm80ILi2ELi2EN4cute5tupleIJNS5_1CILi128EEES8_NS7_ILi64EEEEEENS_10bfloat16_tEfNS_4arch4Sm80ELb1ELb0ELb1ELb0ELb0ELb0ELb0ELb0ELi2ELi4ELi4ELi4ELb0EEENS1_24CollectiveEpilogueBwdGQAISA_fSD_Li256ELb0ELb0EEENS1_25SingleTileBwdLPTSchedulerILb0ELi128ELb0EEEEEEEEEvNT_6ParamsE) ;  /* 0xffff062004007950 */ /* 0x000fea0003c3ffff */
        .type           $_ZN7cutlass13device_kernelIN5flash19enable_sm80_to_sm89INS1_16FlashAttnBwdSm80INS1_25CollectiveMainloopBwdSm80ILi2ELi2EN4cute5tupleIJNS5_1CILi128EEES8_NS7_ILi64EEEEEENS_10bfloat16_tEfNS_4arch4Sm80ELb1ELb0ELb1ELb0ELb0ELb0ELb0ELb0ELi2ELi4ELi4ELi4ELb0EEENS1_24CollectiveEpilogueBwdGQAISA_fSD_Li256ELb0ELb0EEENS1_25SingleTileBwdLPTSchedulerILb0ELi128ELb0EEEEEEEEEvNT_6ParamsE$_ZZN4cuteplIJNS_1CILi0EEES2_EJiS2_EEEDaRKNS_15ArithmeticTupleIJDpT_EEERKNS3_IJDpT0_EEEENKUlDpRKT_E_clIJiS2_EEEDaSH_,@function
        .size           $_ZN7cutlass13device_kernelIN5flash19enable_sm80_to_sm89INS1_16FlashAttnBwdSm80INS1_25CollectiveMainloopBwdSm80ILi2ELi2EN4cute5tupleIJNS5_1CILi128EEES8_NS7_ILi64EEEEEENS_10bfloat16_tEfNS_4arch4Sm80ELb1ELb0ELb1ELb0ELb0ELb0ELb0ELb0ELi2ELi4ELi4ELi4ELb0EEENS1_24CollectiveEpilogueBwdGQAISA_fSD_Li256ELb0ELb0EEENS1_25SingleTileBwdLPTSchedulerILb0ELi128ELb0EEEEEEEEEvNT_6ParamsE$_ZZN4cuteplIJNS_1CILi0EEES2_EJiS2_EEEDaRKNS_15ArithmeticTupleIJDpT_EEERKNS3_IJDpT0_EEEENKUlDpRKT_E_clIJiS2_EEEDaSH_,($_ZN7cutlass13device_kernelIN5flash19enable_sm80_to_sm89INS1_16FlashAttnBwdSm80INS1_25CollectiveMainloopBwdSm80ILi2ELi2EN4cute5tupleIJNS5_1CILi128EEES8_NS7_ILi64EEEEEENS_10bfloat16_tEfNS_4arch4Sm80ELb1ELb0ELb1ELb0ELb0ELb0ELb0ELb0ELi2ELi4ELi4ELi4ELb0EEENS1_24CollectiveEpilogueBwdGQAISA_fSD_Li256ELb0ELb0EEENS1_25SingleTileBwdLPTSchedulerILb0ELi128ELb0EEEEEEEEEvNT_6ParamsE$_ZZN4cuteplIJNS_1CILi0EEES2_EJiiEEEDaRKNS_15ArithmeticTupleIJDpT_EEERKNS3_IJDpT0_EEEENKUlDpRKT_E_clIJiiEEEDaSH_ - $_ZN7cutlass13device_kernelIN5flash19enable_sm80_to_sm89INS1_16FlashAttnBwdSm80INS1_25CollectiveMainloopBwdSm80ILi2ELi2EN4cute5tupleIJNS5_1CILi128EEES8_NS7_ILi64EEEEEENS_10bfloat16_tEfNS_4arch4Sm80ELb1ELb0ELb1ELb0ELb0ELb0ELb0ELb0ELi2ELi4ELi4ELi4ELb0EEENS1_24CollectiveEpilogueBwdGQAISA_fSD_Li256ELb0ELb0EEENS1_25SingleTileBwdLPTSchedulerILb0ELi128ELb0EEEEEEEEEvNT_6ParamsE$_ZZN4cuteplIJNS_1CILi0EEES2_EJiS2_EEEDaRKNS_15ArithmeticTupleIJDpT_EEERKNS3_IJDpT0_EEEENKUlDpRKT_E_clIJiS2_EEEDaSH_)
$_ZN7cutlass13device_kernelIN5flash19enable_sm80_to_sm89INS1_16FlashAttnBwdSm80INS1_25CollectiveMainloopBwdSm80ILi2ELi2EN4cute5tupleIJNS5_1CILi128EEES8_NS7_ILi64EEEEEENS_10bfloat16_tEfNS_4arch4Sm80ELb1ELb0ELb1ELb0ELb0ELb0ELb0ELb0ELi2ELi4ELi4ELi4ELb0EEENS1_24CollectiveEpilogueBwdGQAISA_fSD_Li256ELb0ELb0EEENS1_25SingleTileBwdLPTSchedulerILb0ELi128ELb0EEEEEEEEEvNT_6ParamsE$_ZZN4cuteplIJNS_1CILi0EEES2_EJiS2_EEEDaRKNS_15ArithmeticTupleIJDpT_EEERKNS3_IJDpT0_EEEENKUlDpRKT_E_clIJiS2_EEEDaSH_:
[----:B------:R-:W-:Y:S02]  /*f9e0*/  IADD3 R2, R1, 0x16a8, RZ ;  /* 0x000016a801027810 */ /* 0x000fe40007ffe0ff */
[----:B------:R-:W-:Y:S02]  /*f9f0*/  MOV R10, 0xfa20 ;  /* 0x0000fa20000a7802 */ /* 0x000fe40000000f00 */
[----:B------:R-:W-:Y:S02]  /*fa00*/  IADD3 R2, R2, c[0x0][0x20], RZ ;  /* 0x0000080002027a10 */ /* 0x000fe40007ffe0ff */
[----:B------:R-:W-:Y:S05]  /*fa10*/  CALL.REL.NOINC `($_ZN7cutlass13device_kernelIN5flash19enable_sm80_to_sm89INS1_16FlashAttnBwdSm80INS1_25CollectiveMainloopBwdSm80ILi2ELi2EN4cute5tupleIJNS5_1CILi128EEES8_NS7_ILi64EEEEEENS_10bfloat16_tEfNS_4arch4Sm80ELb1ELb0ELb1ELb0ELb0ELb0ELb0ELb0ELi2ELi4ELi4ELi4ELb0EEENS1_24CollectiveEpilogueBwdGQAISA_fSD_Li256ELb0ELb0EEENS1_25SingleTileBwdLPTSchedulerILb0ELi128ELb0EEEEEEEEEvNT_6ParamsE$_ZN4cute5tupleIJiNS_1CILi0EEEEEC2ERKiRKS2_) ;  /* 0xffffafe000007944 */ /* 0x000fea0003c3ffff */
[----:B------:R2:W5:Y:S01]  /*fa20*/  LDL R27, [R1+0x16a8] ;  /* 0x0016a800011b7983 */ /* 0x0005620000100800 */
[----:B------:R-:W-:-:S04]  /*fa30*/  MOV R5, 0x0 ;  /* 0x0000000000057802 */ /* 0x000fc80000000f00 */
[----:B------:R-:W-:Y:S05]  /*fa40*/  RET.REL.NODEC R4 `(_ZN7cutlass13device_kernelIN5flash19enable_sm80_to_sm89INS1_16FlashAttnBwdSm80INS1_25CollectiveMainloopBwdSm80ILi2ELi2EN4cute5tupleIJNS5_1CILi128EEES8_NS7_ILi64EEEEEENS_10bfloat16_tEfNS_4arch4Sm80ELb1ELb0ELb1ELb0ELb0ELb0ELb0ELb0ELi2ELi4ELi4ELi4ELb0EEENS1_24CollectiveEpilogueBwdGQAISA_fSD_Li256ELb0ELb0EEENS1_25SingleTileBwdLPTSchedulerILb0ELi128ELb0EEEEEEEEEvNT_6ParamsE) ;  /* 0xffff05b004007950 */ /* 0x000fea0003c3ffff */
        .type           $_ZN7cutlass13device_kernelIN5flash19enable_sm80_to_sm89INS1_16FlashAttnBwdSm80INS1_25CollectiveMainloopBwdSm80ILi2ELi2EN4cute5tupleIJNS5_1CILi128EEES8_NS7_ILi64EEEEEENS_10bfloat16_tEfNS_4arch4Sm80ELb1ELb0ELb1ELb0ELb0ELb0ELb0ELb0ELi2ELi4ELi4ELi4ELb0EEENS1_24CollectiveEpilogueBwdGQAISA_fSD_Li256ELb0ELb0EEENS1_25SingleTileBwdLPTSchedulerILb0ELi128ELb0EEEEEEEEEvNT_6ParamsE$_ZZN4cuteplIJNS_1CILi0EEES2_EJiiEEEDaRKNS_15ArithmeticTupleIJDpT_EEERKNS3_IJDpT0_EEEENKUlDpRKT_E_clIJiiEEEDaSH_,@function
        .size           $_ZN7cutlass13device_kernelIN5flash19enable_sm80_to_sm89INS1_16FlashAttnBwdSm80INS1_25CollectiveMainloopBwdSm80ILi2ELi2EN4cute5tupleIJNS5_1CILi128EEES8_NS7_ILi64EEEEEENS_10bfloat16_tEfNS_4arch4Sm80ELb1ELb0ELb1ELb0ELb0ELb0ELb0ELb0ELi2ELi4ELi4ELi4ELb0EEENS1_24CollectiveEpilogueBwdGQAISA_fSD_Li256ELb0ELb0EEENS1_25SingleTileBwdLPTSchedulerILb0ELi128ELb0EEEEEEEEEvNT_6ParamsE$_ZZN4cuteplIJNS_1CILi0EEES2_EJiiEEEDaRKNS_15ArithmeticTupleIJDpT_EEERKNS3_IJDpT0_EEEENKUlDpRKT_E_clIJiiEEEDaSH_,($_ZN7cutlass13device_kernelIN5flash19enable_sm80_to_sm89INS1_16FlashAttnBwdSm80INS1_25CollectiveMainloopBwdSm80ILi2ELi2EN4cute5tupleIJNS5_1CILi128EEES8_NS7_ILi64EEEEEENS_10bfloat16_tEfNS_4arch4Sm80ELb1ELb0ELb1ELb0ELb0ELb0ELb0ELb0ELi2ELi4ELi4ELi4ELb0EEENS1_24CollectiveEpilogueBwdGQAISA_fSD_Li256ELb0ELb0EEENS1_25SingleTileBwdLPTSchedulerILb0ELi128ELb0EEEEEEEEEvNT_6ParamsE$_ZZN4cuteplIJNS_1CILi0EEEiEJS2_iEEEDaRKNS_15ArithmeticTupleIJDpT_EEERKNS3_IJDpT0_EEEENKUlDpRKT_E_clIJS2_iEEEDaSH_ - $_ZN7cutlass13device_kernelIN5flash19enable_sm80_to_sm89INS1_16FlashAttnBwdSm80INS1_25CollectiveMainloopBwdSm80ILi2ELi2EN4cute5tupleIJNS5_1CILi128EEES8_NS7_ILi64EEEEEENS_10bfloat16_tEfNS_4arch4Sm80ELb1ELb0ELb1ELb0ELb0ELb0ELb0ELb0ELi2ELi4ELi4ELi4ELb0EEENS1_24CollectiveEpilogueBwdGQAISA_fSD_Li256ELb0ELb0EEENS1_25SingleTileBwdLPTSchedulerILb0ELi128ELb0EEEEEEEEEvNT_6ParamsE$_ZZN4cuteplIJNS_1CILi0EEES2_EJiiEEEDaRKNS_15ArithmeticTupleIJDpT_EEERKNS3_IJDpT0_EEEENKUlDpRKT_E_clIJiiEEEDaSH_)
$_ZN7cutlass13device_kernelIN5flash19enable_sm80_to_sm89INS1_16FlashAttnBwdSm80INS1_25CollectiveMainloopBwdSm80ILi2ELi2EN4cute5tupleIJNS5_1CILi128EEES8_NS7_ILi64EEEEEENS_10bfloat16_tEfNS_4arch4Sm80ELb1ELb0ELb1ELb0ELb0ELb0ELb0ELb0ELi2ELi4ELi4ELi4ELb0EEENS1_24CollectiveEpilogueBwdGQAISA_fSD_Li256ELb0ELb0EEENS1_25SingleTileBwdLPTSchedulerILb0ELi128ELb0EEEEEEEEEvNT_6ParamsE$_ZZN4cuteplIJNS_1CILi0EEES2_EJiiEEEDaRKNS_15ArithmeticTupleIJDpT_EEERKNS3_IJDpT0_EEEENKUlDpRKT_E_clIJiiEEEDaSH_:
        /* <DEDUP_REMOVED lines=8> */
        .type           $_ZN7cutlass13device_kernelIN5flash19enable_sm80_to_sm89INS1_16FlashAttnBwdSm80INS1_25CollectiveMainloopBwdSm80ILi2ELi2EN4cute5tupleIJNS5_1CILi128EEES8_NS7_ILi64EEEEEENS_10bfloat16_tEfNS_4arch4Sm80ELb1ELb0ELb1ELb0ELb0ELb0ELb0ELb0ELi2ELi4ELi4ELi4ELb0EEENS1_24CollectiveEpilogueBwdGQAISA_fSD_Li256ELb0ELb0EEENS1_25SingleTileBwdLPTSchedulerILb0ELi128ELb0EEEEEEEEEvNT_6ParamsE$_ZZN4cuteplIJNS_1CILi0EEEiEJS2_iEEEDaRKNS_15ArithmeticTupleIJDpT_EEERKNS3_IJDpT0_EEEENKUlDpRKT_E_clIJS2_iEEEDaSH_,@function
        .size           $_ZN7cutlass13device_kernelIN5flash19enable_sm80_to_sm89INS1_16FlashAttnBwdSm80INS1_25CollectiveMainloopBwdSm80ILi2ELi2EN4cute5tupleIJNS5_1CILi128EEES8_NS7_ILi64EEEEEENS_10bfloat16_tEfNS_4arch4Sm80ELb1ELb0ELb1ELb0ELb0ELb0ELb0ELb0ELi2ELi4ELi4ELi4ELb0EEENS1_24CollectiveEpilogueBwdGQAISA_fSD_Li256ELb0ELb0EEENS1_25SingleTileBwdLPTSchedulerILb0ELi128ELb0EEEEEEEEEvNT_6ParamsE$_ZZN4cuteplIJNS_1CILi0EEEiEJS2_iEEEDaRKNS_15ArithmeticTupleIJDpT_EEERKNS3_IJDpT0_EEEENKUlDpRKT_E_clIJS2_iEEEDaSH_,($_ZN7cutlass13device_kernelIN5flash19enable_sm80_to_sm89INS1_16FlashAttnBwdSm80INS1_25CollectiveMainloopBwdSm80ILi2ELi2EN4cute5tupleIJNS5_1CILi128EEES8_NS7_ILi64EEEEEENS_10bfloat16_tEfNS_4arch4Sm80ELb1ELb0ELb1ELb0ELb0ELb0ELb0ELb0ELi2ELi4ELi4ELi4ELb0EEENS1_24CollectiveEpilogueBwdGQAISA_fSD_Li256ELb0ELb0EEENS1_25SingleTileBwdLPTSchedulerILb0ELi128ELb0EEEEEEEEEvNT_6ParamsE$_ZZN4cuteplIJNS_1CILi0EEEiEJiEEEDaRKNS_15ArithmeticTupleIJDpT_EEERKNS3_IJDpT0_EEEENKUlDpRKT_E_clIJiiEEEDaSH_ - $_ZN7cutlass13device_kernelIN5flash19enable_sm80_to_sm89INS1_16FlashAttnBwdSm80INS1_25CollectiveMainloopBwdSm80ILi2ELi2EN4cute5tupleIJNS5_1CILi128EEES8_NS7_ILi64EEEEEENS_10bfloat16_tEfNS_4arch4Sm80ELb1ELb0ELb1ELb0ELb0ELb0ELb0ELb0ELi2ELi4ELi4ELi4ELb0EEENS1_24CollectiveEpilogueBwdGQAISA_fSD_Li256ELb0ELb0EEENS1_25SingleTileBwdLPTSchedulerILb0ELi128ELb0EEEEEEEEEvNT_6ParamsE$_ZZN4cuteplIJNS_1CILi0EEEiEJS2_iEEEDaRKNS_15ArithmeticTupleIJDpT_EEERKNS3_IJDpT0_EEEENKUlDpRKT_E_clIJS2_iEEEDaSH_)
$_ZN7cutlass13device_kernelIN5flash19enable_sm80_to_sm89INS1_16FlashAttnBwdSm80INS1_25CollectiveMainloopBwdSm80ILi2ELi2EN4cute5tupleIJNS5_1CILi128EEES8_NS7_ILi64EEEEEENS_10bfloat16_tEfNS_4arch4Sm80ELb1ELb0ELb1ELb0ELb0ELb0ELb0ELb0ELi2ELi4ELi4ELi4ELb0EEENS1_24CollectiveEpilogueBwdGQAISA_fSD_Li256ELb0ELb0EEENS1_25SingleTileBwdLPTSchedulerILb0ELi128ELb0EEEEEEEEEvNT_6ParamsE$_ZZN4cuteplIJNS_1CILi0EEEiEJS2_iEEEDaRKNS_15ArithmeticTupleIJDpT_EEERKNS3_IJDpT0_EEEENKUlDpRKT_E_clIJS2_iEEEDaSH_:
[----:B------:R-:W-:Y:S02]  /*fad0*/  IADD3 R11, R1, 0x13b8, RZ ;  /* 0x000013b8010b7810 */ /* 0x000fe40007ffe0ff */
[----:B------:R-:W-:Y:S02]  /*fae0*/  MOV R6, 0xfb10 ;  /* 0x0000fb1000067802 */ /* 0x000fe40000000f00 */
[----:B------:R-:W-:Y:S02]  /*faf0*/  IADD3 R11, R11, c[0x0][0x20], RZ ;  /* 0x000008000b0b7a10 */ /* 0x000fe40007ffe0ff */
[----:B------:R-:W-:Y:S05]  /*fb00*/  CALL.REL.NOINC `($_ZN7cutlass13device_kernelIN5flash19enable_sm80_to_sm89INS1_16FlashAttnBwdSm80INS1_25CollectiveMainloopBwdSm80ILi2ELi2EN4cute5tupleIJNS5_1CILi128EEES8_NS7_ILi64EEEEEENS_10bfloat16_tEfNS_4arch4Sm80ELb1ELb0ELb1ELb0ELb0ELb0ELb0ELb0ELi2ELi4ELi4ELi4ELb0EEENS1_24CollectiveEpilogueBwdGQAISA_fSD_Li256ELb0ELb0EEENS1_25SingleTileBwdLPTSchedulerILb0ELi128ELb0EEEEEEEEEvNT_6ParamsE$_ZN4cute5tupleIJNS_1CILi0EEEiEEC2ERKS2_RKi) ;  /* 0xffffadb000007944 */ /* 0x000fea0003c3ffff */
[----:B------:R1:W5:Y:S01]  /*fb10*/  LDL R3, [R1+0x13b8] ;  /* 0x0013b80001037983 */ /* 0x0003620000100800 */
[----:B------:R-:W-:-:S04]  /*fb20*/  MOV R11, 0x0 ;  /* 0x00000000000b7802 */ /* 0x000fc80000000f00 */
[----:B------:R-:W-:Y:S05]  /*fb30*/  RET.REL.NODEC R10 `(_ZN7cutlass13device_kernelIN5flash19enable_sm80_to_sm89INS1_16FlashAttnBwdSm80INS1_25CollectiveMainloopBwdSm80ILi2ELi2EN4cute5tupleIJNS5_1CILi128EEES8_NS7_ILi64EEEEEENS_10bfloat16_tEfNS_4arch4Sm80ELb1ELb0ELb1ELb0ELb0ELb0ELb0ELb0ELi2ELi4ELi4ELi4ELb0EEENS1_24CollectiveEpilogueBwdGQAISA_fSD_Li256ELb0ELb0EEENS1_25SingleTileBwdLPTSchedulerILb0ELi128ELb0EEEEEEEEEvNT_6ParamsE) ;  /* 0xffff04c00a007950 */ /* 0x000fea0003c3ffff */
        .type           $_ZN7cutlass13device_kernelIN5flash19enable_sm80_to_sm89INS1_16FlashAttnBwdSm80INS1_25CollectiveMainloopBwdSm80ILi2ELi2EN4cute5tupleIJNS5_1CILi128EEES8_NS7_ILi64EEEEEENS_10bfloat16_tEfNS_4arch4Sm80ELb1ELb0ELb1ELb0ELb0ELb0ELb0ELb0ELi2ELi4ELi4ELi4ELb0EEENS1_24CollectiveEpilogueBwdGQAISA_fSD_Li256ELb0ELb0EEENS1_25SingleTileBwdLPTSchedulerILb0ELi128ELb0EEEEEEEEEvNT_6ParamsE$_ZZN4cuteplIJNS_1CILi0EEEiEJiEEEDaRKNS_15ArithmeticTupleIJDpT_EEERKNS3_IJDpT0_EEEENKUlDpRKT_E_clIJiiEEEDaSH_,@function
        .size           $_ZN7cutlass13device_kernelIN5flash19enable_sm80_to_sm89INS1_16FlashAttnBwdSm80INS1_25CollectiveMainloopBwdSm80ILi2ELi2EN4cute5tupleIJNS5_1CILi128EEES8_NS7_ILi64EEEEEENS_10bfloat16_tEfNS_4arch4Sm80ELb1ELb0ELb1ELb0ELb0ELb0ELb0ELb0ELi2ELi4ELi4ELi4ELb0EEENS1_24CollectiveEpilogueBwdGQAISA_fSD_Li256ELb0ELb0EEENS1_25SingleTileBwdLPTSchedulerILb0ELi128ELb0EEEEEEEEEvNT_6ParamsE$_ZZN4cuteplIJNS_1CILi0EEEiEJiEEEDaRKNS_15ArithmeticTupleIJDpT_EEERKNS3_IJDpT0_EEEENKUlDpRKT_E_clIJiiEEEDaSH_,($_ZN7cutlass13device_kernelIN5flash19enable_sm80_to_sm89INS1_16FlashAttnBwdSm80INS1_25CollectiveMainloopBwdSm80ILi2ELi2EN4cute5tupleIJNS5_1CILi128EEES8_NS7_ILi64EEEEEENS_10bfloat16_tEfNS_4arch4Sm80ELb1ELb0ELb1ELb0ELb0ELb0ELb0ELb0ELi2ELi4ELi4ELi4ELb0EEENS1_24CollectiveEpilogueBwdGQAISA_fSD_Li256ELb0ELb0EEENS1_25SingleTileBwdLPTSchedulerILb0ELi128ELb0EEEEEEEEEvNT_6ParamsE$_ZZN4cuteplIJiEJNS_1CILi0EEEEEEDaRKNS_15ArithmeticTupleIJDpT_EEERKNS3_IJDpT0_EEEENKUlDpRKT_E_clIJiEEEDaSH_ - $_ZN7cutlass13device_kernelIN5flash19enable_sm80_to_sm89INS1_16FlashAttnBwdSm80INS1_25CollectiveMainloopBwdSm80ILi2ELi2EN4cute5tupleIJNS5_1CILi128EEES8_NS7_ILi64EEEEEENS_10bfloat16_tEfNS_4arch4Sm80ELb1ELb0ELb1ELb0ELb0ELb0ELb0ELb0ELi2ELi4ELi4ELi4ELb0EEENS1_24CollectiveEpilogueBwdGQAISA_fSD_Li256ELb0ELb0EEENS1_25SingleTileBwdLPTSchedulerILb0ELi128ELb0EEEEEEEEEvNT_6ParamsE$_ZZN4cuteplIJNS_1CILi0EEEiEJiEEEDaRKNS_15ArithmeticTupleIJDpT_EEERKNS3_IJDpT0_EEEENKUlDpRKT_E_clIJiiEEEDaSH_)
$_ZN7cutlass13device_kernelIN5flash19enable_sm80_to_sm89INS1_16FlashAttnBwdSm80INS1_25CollectiveMainloopBwdSm80ILi2ELi2EN4cute5tupleIJNS5_1CILi128EEES8_NS7_ILi64EEEEEENS_10bfloat16_tEfNS_4arch4Sm80ELb1ELb0ELb1ELb0ELb0ELb0ELb0ELb0ELi2ELi4ELi4ELi4ELb0EEENS1_24CollectiveEpilogueBwdGQAISA_fSD_Li256ELb0ELb0EEENS1_25SingleTileBwdLPTSchedulerILb0ELi128ELb0EEEEEEEEEvNT_6ParamsE$_ZZN4cuteplIJNS_1CILi0EEEiEJiEEEDaRKNS_15ArithmeticTupleIJDpT_EEERKNS3_IJDpT0_EEEENKUlDpRKT_E_clIJiiEEEDaSH_:
[----:B------:R-:W-:Y:S01]  /*fb40*/  IADD3 R3, R1, 0x13b8, RZ ;  /* 0x000013b801037810 */ /* 0x000fe20007ffe0ff */
[----:B------:R-:W-:Y:S01]  /*fb50*/  IMAD.MOV.U32 R2, RZ, RZ, R15 ;  /* 0x000000ffff027224 */ /* 0x000fe200078e000f */
[----:B------:R-:W-:Y:S02]  /*fb60*/  MOV R6, 0xfb90 ;  /* 0x0000fb9000067802 */ /* 0x000fe40000000f00 */
[----:B------:R-:W-:Y:S02]  /*fb70*/  IADD3 R3, R3, c[0x0][0x20], RZ ;  /* 0x0000080003037a10 */ /* 0x000fe40007ffe0ff */
[----:B------:R-:W-:Y:S05]  /*fb80*/  CALL.REL.NOINC `($_ZN7cutlass13device_kernelIN5flash19enable_sm80_to_sm89INS1_16FlashAttnBwdSm80INS1_25CollectiveMainloopBwdSm80ILi2ELi2EN4cute5tupleIJNS5_1CILi128EEES8_NS7_ILi64EEEEEENS_10bfloat16_tEfNS_4arch4Sm80ELb1ELb0ELb1ELb0ELb0ELb0ELb0ELb0ELi2ELi4ELi4ELi4ELb0EEENS1_24CollectiveEpilogueBwdGQAISA_fSD_Li256ELb0ELb0EEENS1_25SingleTileBwdLPTSchedulerILb0ELi128ELb0EEEEEEEEEvNT_6ParamsE$_ZN4cute5tupleIJiiEEC2ERKiS3_) ;  /* 0xffffaeb000007944 */ /* 0x000fea0003c3ffff */
[----:B------:R1:W5:Y:S01]  /*fb90*/  LDL.64 R18, [R1+0x13b8] ;  /* 0x0013b80001127983 */ /* 0x0003620000100a00 */
[----:B------:R-:W-:Y:S02]  /*fba0*/  MOV R2, R4 ;  /* 0x0000000400027202 */ /* 0x000fe40000000f00 */
[----:B------:R-:W-:-:S04]  /*fbb0*/  MOV R3, 0x0 ;  /* 0x0000000000037802 */ /* 0x000fc80000000f00 */
[----:B------:R-:W-:Y:S05]  /*fbc0*/  RET.REL.NODEC R2 `(_ZN7cutlass13device_kernelIN5flash19enable_sm80_to_sm89INS1_16FlashAttnBwdSm80INS1_25CollectiveMainloopBwdSm80ILi2ELi2EN4cute5tupleIJNS5_1CILi128EEES8_NS7_ILi64EEEEEENS_10bfloat16_tEfNS_4arch4Sm80ELb1ELb0ELb1ELb0ELb0ELb0ELb0ELb0ELi2ELi4ELi4ELi4ELb0EEENS1_24CollectiveEpilogueBwdGQAISA_fSD_Li256ELb0ELb0EEENS1_25SingleTileBwdLPTSchedulerILb0ELi128ELb0EEEEEEEEEvNT_6ParamsE) ;  /* 0xffff043002007950 */ /* 0x000fea0003c3ffff */
        .type           $_ZN7cutlass13device_kernelIN5flash19enable_sm80_to_sm89INS1_16FlashAttnBwdSm80INS1_25CollectiveMainloopBwdSm80ILi2ELi2EN4cute5tupleIJNS5_1CILi128EEES8_NS7_ILi64EEEEEENS_10bfloat16_tEfNS_4arch4Sm80ELb1ELb0ELb1ELb0ELb0ELb0ELb0ELb0ELi2ELi4ELi4ELi4ELb0EEENS1_24CollectiveEpilogueBwdGQAISA_fSD_Li256ELb0ELb0EEENS1_25SingleTileBwdLPTSchedulerILb0ELi128ELb0EEEEEEEEEvNT_6ParamsE$_ZZN4cuteplIJiEJNS_1CILi0EEEEEEDaRKNS_15ArithmeticTupleIJDpT_EEERKNS3_IJDpT0_EEEENKUlDpRKT_E_clIJiEEEDaSH_,@function
        .size           $_ZN7cutlass13device_kernelIN5flash19enable_sm80_to_sm89INS1_16FlashAttnBwdSm80INS1_25CollectiveMainloopBwdSm80ILi2ELi2EN4cute5tupleIJNS5_1CILi128EEES8_NS7_ILi64EEEEEENS_10bfloat16_tEfNS_4arch4Sm80ELb1ELb0ELb1ELb0ELb0ELb0ELb0ELb0ELi2ELi4ELi4ELi4ELb0EEENS1_24CollectiveEpilogueBwdGQAISA_fSD_Li256ELb0ELb0EEENS1_25SingleTileBwdLPTSchedulerILb0ELi128ELb0EEEEEEEEEvNT_6ParamsE$_ZZN4cuteplIJiEJNS_1CILi0EEEEEEDaRKNS_15ArithmeticTupleIJDpT_EEERKNS3_IJDpT0_EEEENKUlDpRKT_E_clIJiEEEDaSH_,($_ZN7cutlass13device_kernelIN5flash19enable_sm80_to_sm89INS1_16FlashAttnBwdSm80INS1_25CollectiveMainloopBwdSm80ILi2ELi2EN4cute5tupleIJNS5_1CILi128EEES8_NS7_ILi64EEEEEENS_10bfloat16_tEfNS_4arch4Sm80ELb1ELb0ELb1ELb0ELb0ELb0ELb0ELb0ELi2ELi4ELi4ELi4ELb0EEENS1_24CollectiveEpilogueBwdGQAISA_fSD_Li256ELb0ELb0EEENS1_25SingleTileBwdLPTSchedulerILb0ELi128ELb0EEEEEEEEEvNT_6ParamsE$_ZZN4cuteplIJiEJNS_1CILi0EEES2_EEEDaRKNS_15ArithmeticTupleIJDpT_EEERKNS3_IJDpT0_EEEENKUlDpRKT_E_clIJiS2_EEEDaSH_ - $_ZN7cutlass13device_kernelIN5flash19enable_sm80_to_sm89INS1_16FlashAttnBwdSm80INS1_25CollectiveMainloopBwdSm80ILi2ELi2EN4cute5tupleIJNS5_1CILi128EEES8_NS7_ILi64EEEEEENS_10bfloat16_tEfNS_4arch4Sm80ELb1ELb0ELb1ELb0ELb0ELb0ELb0ELb0ELi2ELi4ELi4ELi4ELb0EEENS1_24CollectiveEpilogueBwdGQAISA_fSD_Li256ELb0ELb0EEENS1_25SingleTileBwdLPTSchedulerILb0ELi128ELb0EEEEEEEEEvNT_6ParamsE$_ZZN4cuteplIJiEJNS_1CILi0EEEEEEDaRKNS_15ArithmeticTupleIJDpT_EEERKNS3_IJDpT0_EEEENKUlDpRKT_E_clIJiEEEDaSH_)
$_ZN7cutlass13device_kernelIN5flash19enable_sm80_to_sm89INS1_16FlashAttnBwdSm80INS1_25CollectiveMainloopBwdSm80ILi2ELi2EN4cute5tupleIJNS5_1CILi128EEES8_NS7_ILi64EEEEEENS_10bfloat16_tEfNS_4arch4Sm80ELb1ELb0ELb1ELb0ELb0ELb0ELb0ELb0ELi2ELi4ELi4ELi4ELb0EEENS1_24CollectiveEpilogueBwdGQAISA_fSD_Li256ELb0ELb0EEENS1_25SingleTileBwdLPTSchedulerILb0ELi128ELb0EEEEEEEEEvNT_6ParamsE$_ZZN4cuteplIJiEJNS_1CILi0EEEEEEDaRKNS_15ArithmeticTupleIJDpT_EEERKNS3_IJDpT0_EEEENKUlDpRKT_E_clIJiEEEDaSH_:
[----:B------:R-:W-:Y:S02]  /*fbd0*/  IADD3 R2, R1, 0x16a8, RZ ;  /* 0x000016a801027810 */ /* 0x000fe40007ffe0ff */
[----:B------:R-:W-:Y:S02]  /*fbe0*/  MOV R10, 0xfc10 ;  /* 0x0000fc10000a7802 */ /* 0x000fe40000000f00 */
[----:B------:R-:W-:Y:S02]  /*fbf0*/  IADD3 R2, R2, c[0x0][0x20], RZ ;  /* 0x0000080002027a10 */ /* 0x000fe40007ffe0ff */
[----:B------:R-:W-:Y:S05]  /*fc00*/  CALL.REL.NOINC `($_ZN7cutlass13device_kernelIN5flash19enable_sm80_to_sm89INS1_16FlashAttnBwdSm80INS1_25CollectiveMainloopBwdSm80ILi2ELi2EN4cute5tupleIJNS5_1CILi128EEES8_NS7_ILi64EEEEEENS_10bfloat16_tEfNS_4arch4Sm80ELb1ELb0ELb1ELb0ELb0ELb0ELb0ELb0ELi2ELi4ELi4ELi4ELb0EEENS1_24CollectiveEpilogueBwdGQAISA_fSD_Li256ELb0ELb0EEENS1_25SingleTileBwdLPTSchedulerILb0ELi128ELb0EEEEEEEEEvNT_6ParamsE$_ZN4cute5tupleIJiEEC2ERKi) ;  /* 0xffffada000007944 */ /* 0x000fea0003c3ffff */
[----:B------:R1:W5:Y:S01]  /*fc10*/  LDL R2, [R1+0x16a8] ;  /* 0x0016a80001027983 */ /* 0x0003620000100800 */
[----:B------:R-:W-:-:S04]  /*fc20*/  MOV R17, 0x0 ;  /* 0x0000000000117802 */ /* 0x000fc80000000f00 */
[----:B------:R-:W-:Y:S05]  /*fc30*/  RET.REL.NODEC R16 `(_ZN7cutlass13device_kernelIN5flash19enable_sm80_to_sm89INS1_16FlashAttnBwdSm80INS1_25CollectiveMainloopBwdSm80ILi2ELi2EN4cute5tupleIJNS5_1CILi128EEES8_NS7_ILi64EEEEEENS_10bfloat16_tEfNS_4arch4Sm80ELb1ELb0ELb1ELb0ELb0ELb0ELb0ELb0ELi2ELi4ELi4ELi4ELb0EEENS1_24CollectiveEpilogueBwdGQAISA_fSD_Li256ELb0ELb0EEENS1_25SingleTileBwdLPTSchedulerILb0ELi128ELb0EEEEEEEEEvNT_6ParamsE) ;  /* 0xffff03c010007950 */ /* 0x000fea0003c3ffff */
        .type           $_ZN7cutlass13device_kernelIN5flash19enable_sm80_to_sm89INS1_16FlashAttnBwdSm80INS1_25CollectiveMainloopBwdSm80ILi2ELi2EN4cute5tupleIJNS5_1CILi128EEES8_NS7_ILi64EEEEEENS_10bfloat16_tEfNS_4arch4Sm80ELb1ELb0ELb1ELb0ELb0ELb0ELb0ELb0ELi2ELi4ELi4ELi4ELb0EEENS1_24CollectiveEpilogueBwdGQAISA_fSD_Li256ELb0ELb0EEENS1_25SingleTileBwdLPTSchedulerILb0ELi128ELb0EEEEEEEEEvNT_6ParamsE$_ZZN4cuteplIJiEJNS_1CILi0EEES2_EEEDaRKNS_15ArithmeticTupleIJDpT_EEERKNS3_IJDpT0_EEEENKUlDpRKT_E_clIJiS2_EEEDaSH_,@function
        .size           $_ZN7cutlass13device_kernelIN5flash19enable_sm80_to_sm89INS1_16FlashAttnBwdSm80INS1_25CollectiveMainloopBwdSm80ILi2ELi2EN4cute5tupleIJNS5_1CILi128EEES8_NS7_ILi64EEEEEENS_10bfloat16_tEfNS_4arch4Sm80ELb1ELb0ELb1ELb0ELb0ELb0ELb0ELb0ELi2ELi4ELi4ELi4ELb0EEENS1_24CollectiveEpilogueBwdGQAISA_fSD_Li256ELb0ELb0EEENS1_25SingleTileBwdLPTSchedulerILb0ELi128ELb0EEEEEEEEEvNT_6ParamsE$_ZZN4cuteplIJiEJNS_1CILi0EEES2_EEEDaRKNS_15ArithmeticTupleIJDpT_EEERKNS3_IJDpT0_EEEENKUlDpRKT_E_clIJiS2_EEEDaSH_,($_ZN7cutlass13device_kernelIN5flash19enable_sm80_to_sm89INS1_16FlashAttnBwdSm80INS1_25CollectiveMainloopBwdSm80ILi2ELi2EN4cute5tupleIJNS5_1CILi128EEES8_NS7_ILi64EEEEEENS_10bfloat16_tEfNS_4arch4Sm80ELb1ELb0ELb1ELb0ELb0ELb0ELb0ELb0ELi2ELi4ELi4ELi4ELb0EEENS1_24CollectiveEpilogueBwdGQAISA_fSD_Li256ELb0ELb0EEENS1_25SingleTileBwdLPTSchedulerILb0ELi128ELb0EEEEEEEEEvNT_6ParamsE$_ZZN4cuteplIJiEJNS_1CILi0EEEiEEEDaRKNS_15ArithmeticTupleIJDpT_EEERKNS3_IJDpT0_EEEENKUlDpRKT_E_clIJiiEEEDaSH_ - $_ZN7cutlass13device_kernelIN5flash19enable_sm80_to_sm89INS1_16FlashAttnBwdSm80INS1_25CollectiveMainloopBwdSm80ILi2ELi2EN4cute5tupleIJNS5_1CILi128EEES8_NS7_ILi64EEEEEENS_10bfloat16_tEfNS_4arch4Sm80ELb1ELb0ELb1ELb0ELb0ELb0ELb0ELb0ELi2ELi4ELi4ELi4ELb0EEENS1_24CollectiveEpilogueBwdGQAISA_fSD_Li256ELb0ELb0EEENS1_25SingleTileBwdLPTSchedulerILb0ELi128ELb0EEEEEEEEEvNT_6ParamsE$_ZZN4cuteplIJiEJNS_1CILi0EEES2_EEEDaRKNS_15ArithmeticTupleIJDpT_EEERKNS3_IJDpT0_EEEENKUlDpRKT_E_clIJiS2_EEEDaSH_)
$_ZN7cutlass13device_kernelIN5flash19enable_sm80_to_sm89INS1_16FlashAttnBwdSm80INS1_25CollectiveMainloopBwdSm80ILi2ELi2EN4cute5tupleIJNS5_1CILi128EEES8_NS7_ILi64EEEEEENS_10bfloat16_tEfNS_4arch4Sm80ELb1ELb0ELb1ELb0ELb0ELb0ELb0ELb0ELi2ELi4ELi4ELi4ELb0EEENS1_24CollectiveEpilogueBwdGQAISA_fSD_Li256ELb0ELb0EEENS1_25SingleTileBwdLPTSchedulerILb0ELi128ELb0EEEEEEEEEvNT_6ParamsE$_ZZN4cuteplIJiEJNS_1CILi0EEES2_EEEDaRKNS_15ArithmeticTupleIJDpT_EEERKNS3_IJDpT0_EEEENKUlDpRKT_E_clIJiS2_EEEDaSH_:
[----:B------:R-:W-:Y:S02]  /*fc40*/  IADD3 R2, R1, 0x13b8, RZ ;  /* 0x000013b801027810 */ /* 0x000fe40007ffe0ff */
[----:B------:R-:W-:Y:S02]  /*fc50*/  MOV R10, 0xfc80 ;  /* 0x0000fc80000a7802 */ /* 0x000fe40000000f00 */
[----:B------:R-:W-:Y:S02]  /*fc60*/  IADD3 R2, R2, c[0x0][0x20], RZ ;  /* 0x0000080002027a10 */ /* 0x000fe40007ffe0ff */
[----:B------:R-:W-:Y:S05]  /*fc70*/  CALL.REL.NOINC `($_ZN7cutlass13device_kernelIN5flash19enable_sm80_to_sm89INS1_16FlashAttnBwdSm80INS1_25CollectiveMainloopBwdSm80ILi2ELi2EN4cute5tupleIJNS5_1CILi128EEES8_NS7_ILi64EEEEEENS_10bfloat16_tEfNS_4arch4Sm80ELb1ELb0ELb1ELb0ELb0ELb0ELb0ELb0ELi2ELi4ELi4ELi4ELb0EEENS1_24CollectiveEpilogueBwdGQAISA_fSD_Li256ELb0ELb0EEENS1_25SingleTileBwdLPTSchedulerILb0ELi128ELb0EEEEEEEEEvNT_6ParamsE$_ZN4cute5tupleIJiNS_1CILi0EEEEEC2ERKiRKS2_) ;  /* 0xffffad8000007944 */ /* 0x000fea0003c3ffff */
[----:B-1----:R1:W5:Y:S01]  /*fc80*/  LDL R3, [R1+0x13b8] ;  /* 0x0013b80001037983 */ /* 0x0023620000100800 */
[----:B------:R-:W-:-:S04]  /*fc90*/  MOV R51, 0x0 ;  /* 0x0000000000337802 */ /* 0x000fc80000000f00 */
[----:B------:R-:W-:Y:S05]  /*fca0*/  RET.REL.NODEC R50 `(_ZN7cutlass13device_kernelIN5flash19enable_sm80_to_sm89INS1_16FlashAttnBwdSm80INS1_25CollectiveMainloopBwdSm80ILi2ELi2EN4cute5tupleIJNS5_1CILi128EEES8_NS7_ILi64EEEEEENS_10bfloat16_tEfNS_4arch4Sm80ELb1ELb0ELb1ELb0ELb0ELb0ELb0ELb0ELi2ELi4ELi4ELi4ELb0EEENS1_24CollectiveEpilogueBwdGQAISA_fSD_Li256ELb0ELb0EEENS1_25SingleTileBwdLPTSchedulerILb0ELi128ELb0EEEEEEEEEvNT_6ParamsE) ;  /* 0xffff035032007950 */ /* 0x000fea0003c3ffff */
        .type           $_ZN7cutlass13device_kernelIN5flash19enable_sm80_to_sm89INS1_16FlashAttnBwdSm80INS1_25CollectiveMainloopBwdSm80ILi2ELi2EN4cute5tupleIJNS5_1CILi128EEES8_NS7_ILi64EEEEEENS_10bfloat16_tEfNS_4arch4Sm80ELb1ELb0ELb1ELb0ELb0ELb0ELb0ELb0ELi2ELi4ELi4ELi4ELb0EEENS1_24CollectiveEpilogueBwdGQAISA_fSD_Li256ELb0ELb0EEENS1_25SingleTileBwdLPTSchedulerILb0ELi128ELb0EEEEEEEEEvNT_6ParamsE$_ZZN4cuteplIJiEJNS_1CILi0EEEiEEEDaRKNS_15ArithmeticTupleIJDpT_EEERKNS3_IJDpT0_EEEENKUlDpRKT_E_clIJiiEEEDaSH_,@function
        .size           $_ZN7cutlass13device_kernelIN5flash19enable_sm80_to_sm89INS1_16FlashAttnBwdSm80INS1_25CollectiveMainloopBwdSm80ILi2ELi2EN4cute5tupleIJNS5_1CILi128EEES8_NS7_ILi64EEEEEENS_10bfloat16_tEfNS_4arch4Sm80ELb1ELb0ELb1ELb0ELb0ELb0ELb0ELb0ELi2ELi4ELi4ELi4ELb0EEENS1_24CollectiveEpilogueBwdGQAISA_fSD_Li256ELb0ELb0EEENS1_25SingleTileBwdLPTSchedulerILb0ELi128ELb0EEEEEEEEEvNT_6ParamsE$_ZZN4cuteplIJiEJNS_1CILi0EEEiEEEDaRKNS_15ArithmeticTupleIJDpT_EEERKNS3_IJDpT0_EEEENKUlDpRKT_E_clIJiiEEEDaSH_,($_ZN7cutlass13device_kernelIN5flash19enable_sm80_to_sm89INS1_16FlashAttnBwdSm80INS1_25CollectiveMainloopBwdSm80ILi2ELi2EN4cute5tupleIJNS5_1CILi128EEES8_NS7_ILi64EEEEEENS_10bfloat16_tEfNS_4arch4Sm80ELb1ELb0ELb1ELb0ELb0ELb0ELb0ELb0ELi2ELi4ELi4ELi4ELb0EEENS1_24CollectiveEpilogueBwdGQAISA_fSD_Li256ELb0ELb0EEENS1_25SingleTileBwdLPTSchedulerILb0ELi128ELb0EEEEEEEEEvNT_6ParamsE$_ZZN4cuteplIJiEJiEEEDaRKNS_15ArithmeticTupleIJDpT_EEERKNS1_IJDpT0_EEEENKUlDpRKT_E_clIJiEEEDaSF_ - $_ZN7cutlass13device_kernelIN5flash19enable_sm80_to_sm89INS1_16FlashAttnBwdSm80INS1_25CollectiveMainloopBwdSm80ILi2ELi2EN4cute5tupleIJNS5_1CILi128EEES8_NS7_ILi64EEEEEENS_10bfloat16_tEfNS_4arch4Sm80ELb1ELb0ELb1ELb0ELb0ELb0ELb0ELb0ELi2ELi4ELi4ELi4ELb0EEENS1_24CollectiveEpilogueBwdGQAISA_fSD_Li256ELb0ELb0EEENS1_25SingleTileBwdLPTSchedulerILb0ELi128ELb0EEEEEEEEEvNT_6ParamsE$_ZZN4cuteplIJiEJNS_1CILi0EEEiEEEDaRKNS_15ArithmeticTupleIJDpT_EEERKNS3_IJDpT0_EEEENKUlDpRKT_E_clIJiiEEEDaSH_)
$_ZN7cutlass13device_kernelIN5flash19enable_sm80_to_sm89INS1_16FlashAttnBwdSm80INS1_25CollectiveMainloopBwdSm80ILi2ELi2EN4cute5tupleIJNS5_1CILi128EEES8_NS7_ILi64EEEEEENS_10bfloat16_tEfNS_4arch4Sm80ELb1ELb0ELb1ELb0ELb0ELb0ELb0ELb0ELi2ELi4ELi4ELi4ELb0EEENS1_24CollectiveEpilogueBwdGQAISA_fSD_Li256ELb0ELb0EEENS1_25SingleTileBwdLPTSchedulerILb0ELi128ELb0EEEEEEEEEvNT_6ParamsE$_ZZN4cuteplIJiEJNS_1CILi0EEEiEEEDaRKNS_15ArithmeticTupleIJDpT_EEERKNS3_IJDpT0_EEEENKUlDpRKT_E_clIJiiEEEDaSH_:
        /* <DEDUP_REMOVED lines=8> */
        .type           $_ZN7cutlass13device_kernelIN5flash19enable_sm80_to_sm89INS1_16FlashAttnBwdSm80INS1_25CollectiveMainloopBwdSm80ILi2ELi2EN4cute5tupleIJNS5_1CILi128EEES8_NS7_ILi64EEEEEENS_10bfloat16_tEfNS_4arch4Sm80ELb1ELb0ELb1ELb0ELb0ELb0ELb0ELb0ELi2ELi4ELi4ELi4ELb0EEENS1_24CollectiveEpilogueBwdGQAISA_fSD_Li256ELb0ELb0EEENS1_25SingleTileBwdLPTSchedulerILb0ELi128ELb0EEEEEEEEEvNT_6ParamsE$_ZZN4cuteplIJiEJiEEEDaRKNS_15ArithmeticTupleIJDpT_EEERKNS1_IJDpT0_EEEENKUlDpRKT_E_clIJiEEEDaSF_,@function
        .size           $_ZN7cutlass13device_kernelIN5flash19enable_sm80_to_sm89INS1_16FlashAttnBwdSm80INS1_25CollectiveMainloopBwdSm80ILi2ELi2EN4cute5tupleIJNS5_1CILi128EEES8_NS7_ILi64EEEEEENS_10bfloat16_tEfNS_4arch4Sm80ELb1ELb0ELb1ELb0ELb0ELb0ELb0ELb0ELi2ELi4ELi4ELi4ELb0EEENS1_24CollectiveEpilogueBwdGQAISA_fSD_Li256ELb0ELb0EEENS1_25SingleTileBwdLPTSchedulerILb0ELi128ELb0EEEEEEEEEvNT_6ParamsE$_ZZN4cuteplIJiEJiEEEDaRKNS_15ArithmeticTupleIJDpT_EEERKNS1_IJDpT0_EEEENKUlDpRKT_E_clIJiEEEDaSF_,($_ZN7cutlass13device_kernelIN5flash19enable_sm80_to_sm89INS1_16FlashAttnBwdSm80INS1_25CollectiveMainloopBwdSm80ILi2ELi2EN4cute5tupleIJNS5_1CILi128EEES8_NS7_ILi64EEEEEENS_10bfloat16_tEfNS_4arch4Sm80ELb1ELb0ELb1ELb0ELb0ELb0ELb0ELb0ELi2ELi4ELi4ELi4ELb0EEENS1_24CollectiveEpilogueBwdGQAISA_fSD_Li256ELb0ELb0EEENS1_25SingleTileBwdLPTSchedulerILb0ELi128ELb0EEEEEEEEEvNT_6ParamsE$_ZZN4cuteplIJiiEJNS_1CILi0EEES2_EEEDaRKNS_15ArithmeticTupleIJDpT_EEERKNS3_IJDpT0_EEEENKUlDpRKT_E_clIJiiEEEDaSH_ - $_ZN7cutlass13device_kernelIN5flash19enable_sm80_to_sm89INS1_16FlashAttnBwdSm80INS1_25CollectiveMainloopBwdSm80ILi2ELi2EN4cute5tupleIJNS5_1CILi128EEES8_NS7_ILi64EEEEEENS_10bfloat16_tEfNS_4arch4Sm80ELb1ELb0ELb1ELb0ELb0ELb0ELb0ELb0ELi2ELi4ELi4ELi4ELb0EEENS1_24CollectiveEpilogueBwdGQAISA_fSD_Li256ELb0ELb0EEENS1_25SingleTileBwdLPTSchedulerILb0ELi128ELb0EEEEEEEEEvNT_6ParamsE$_ZZN4cuteplIJiEJiEEEDaRKNS_15ArithmeticTupleIJDpT_EEERKNS1_IJDpT0_EEEENKUlDpRKT_E_clIJiEEEDaSF_)
$_ZN7cutlass13device_kernelIN5flash19enable_sm80_to_sm89INS1_16FlashAttnBwdSm80INS1_25CollectiveMainloopBwdSm80ILi2ELi2EN4cute5tupleIJNS5_1CILi128EEES8_NS7_ILi64EEEEEENS_10bfloat16_tEfNS_4arch4Sm80ELb1ELb0ELb1ELb0ELb0ELb0ELb0ELb0ELi2ELi4ELi4ELi4ELb0EEENS1_24CollectiveEpilogueBwdGQAISA_fSD_Li256ELb0ELb0EEENS1_25SingleTileBwdLPTSchedulerILb0ELi128ELb0EEEEEEEEEvNT_6ParamsE$_ZZN4cuteplIJiEJiEEEDaRKNS_15ArithmeticTupleIJDpT_EEERKNS1_IJDpT0_EEEENKUlDpRKT_E_clIJiEEEDaSF_:
[----:B------:R-:W-:Y:S02]  /*fd30*/  IADD3 R2, R1, 0x13b8, RZ ;  /* 0x000013b801027810 */ /* 0x000fe40007ffe0ff */
[----:B------:R-:W-:Y:S02]  /*fd40*/  MOV R10, 0xfd70 ;  /* 0x0000fd70000a7802 */ /* 0x000fe40000000f00 */
[----:B------:R-:W-:Y:S02]  /*fd50*/  IADD3 R2, R2, c[0x0][0x20], RZ ;  /* 0x0000080002027a10 */ /* 0x000fe40007ffe0ff */
[----:B------:R-:W-:Y:S05]  /*fd60*/  CALL.REL.NOINC `($_ZN7cutlass13device_kernelIN5flash19enable_sm80_to_sm89INS1_16FlashAttnBwdSm80INS1_25CollectiveMainloopBwdSm80ILi2ELi2EN4cute5tupleIJNS5_1CILi128EEES8_NS7_ILi64EEEEEENS_10bfloat16_tEfNS_4arch4Sm80ELb1ELb0ELb1ELb0ELb0ELb0ELb0ELb0ELi2ELi4ELi4ELi4ELb0EEENS1_24CollectiveEpilogueBwdGQAISA_fSD_Li256ELb0ELb0EEENS1_25SingleTileBwdLPTSchedulerILb0ELi128ELb0EEEEEEEEEvNT_6ParamsE$_ZN4cute5tupleIJiEEC2ERKi) ;  /* 0xffffac4000007944 */ /* 0x000fea0003c3ffff */
[----:B------:R1:W5:Y:S01]  /*fd70*/  LDL R3, [R1+0x13b8] ;  /* 0x0013b80001037983 */ /* 0x0003620000100800 */
[----:B------:R-:W-:Y:S02]  /*fd80*/  MOV R8, R6 ;  /* 0x0000000600087202 */ /* 0x000fe40000000f00 */
[----:B------:R-:W-:-:S04]  /*fd90*/  MOV R9, 0x0 ;  /* 0x0000000000097802 */ /* 0x000fc80000000f00 */
[----:B------:R-:W-:Y:S05]  /*fda0*/  RET.REL.NODEC R8 `(_ZN7cutlass13device_kernelIN5flash19enable_sm80_to_sm89INS1_16FlashAttnBwdSm80INS1_25CollectiveMainloopBwdSm80ILi2ELi2EN4cute5tupleIJNS5_1CILi128EEES8_NS7_ILi64EEEEEENS_10bfloat16_tEfNS_4arch4Sm80ELb1ELb0ELb1ELb0ELb0ELb0ELb0ELb0ELi2ELi4ELi4ELi4ELb0EEENS1_24CollectiveEpilogueBwdGQAISA_fSD_Li256ELb0ELb0EEENS1_25SingleTileBwdLPTSchedulerILb0ELi128ELb0EEEEEEEEEvNT_6ParamsE) ;  /* 0xffff025008007950 */ /* 0x000fea0003c3ffff */
        .type           $_ZN7cutlass13device_kernelIN5flash19enable_sm80_to_sm89INS1_16FlashAttnBwdSm80INS1_25CollectiveMainloopBwdSm80ILi2ELi2EN4cute5tupleIJNS5_1CILi128EEES8_NS7_ILi64EEEEEENS_10bfloat16_tEfNS_4arch4Sm80ELb1ELb0ELb1ELb0ELb0ELb0ELb0ELb0ELi2ELi4ELi4ELi4ELb0EEENS1_24CollectiveEpilogueBwdGQAISA_fSD_Li256ELb0ELb0EEENS1_25SingleTileBwdLPTSchedulerILb0ELi128ELb0EEEEEEEEEvNT_6ParamsE$_ZZN4cuteplIJiiEJNS_1CILi0EEES2_EEEDaRKNS_15ArithmeticTupleIJDpT_EEERKNS3_IJDpT0_EEEENKUlDpRKT_E_clIJiiEEEDaSH_,@function
        .size           $_ZN7cutlass13device_kernelIN5flash19enable_sm80_to_sm89INS1_16FlashAttnBwdSm80INS1_25CollectiveMainloopBwdSm80ILi2ELi2EN4cute5tupleIJNS5_1CILi128EEES8_NS7_ILi64EEEEEENS_10bfloat16_tEfNS_4arch4Sm80ELb1ELb0ELb1ELb0ELb0ELb0ELb0ELb0ELi2ELi4ELi4ELi4ELb0EEENS1_24CollectiveEpilogueBwdGQAISA_fSD_Li256ELb0ELb0EEENS1_25SingleTileBwdLPTSchedulerILb0ELi128ELb0EEEEEEEEEvNT_6ParamsE$_ZZN4cuteplIJiiEJNS_1CILi0EEES2_EEEDaRKNS_15ArithmeticTupleIJDpT_EEERKNS3_IJDpT0_EEEENKUlDpRKT_E_clIJiiEEEDaSH_,($_ZN7cutlass13device_kernelIN5flash19enable_sm80_to_sm89INS1_16FlashAttnBwdSm80INS1_25CollectiveMainloopBwdSm80ILi2ELi2EN4cute5tupleIJNS5_1CILi128EEES8_NS7_ILi64EEEEEENS_10bfloat16_tEfNS_4arch4Sm80ELb1ELb0ELb1ELb0ELb0ELb0ELb0ELb0ELi2ELi4ELi4ELi4ELb0EEENS1_24CollectiveEpilogueBwdGQAISA_fSD_Li256ELb0ELb0EEENS1_25SingleTileBwdLPTSchedulerILb0ELi128ELb0EEEEEEEEEvNT_6ParamsE$_ZZN4cuteplIJiiEJiNS_1CILi0EEEEEEDaRKNS_15ArithmeticTupleIJDpT_EEERKNS3_IJDpT0_EEEENKUlDpRKT_E_clIJiiEEEDaSH_ - $_ZN7cutlass13device_kernelIN5flash19enable_sm80_to_sm89INS1_16FlashAttnBwdSm80INS1_25CollectiveMainloopBwdSm80ILi2ELi2EN4cute5tupleIJNS5_1CILi128EEES8_NS7_ILi64EEEEEENS_10bfloat16_tEfNS_4arch4Sm80ELb1ELb0ELb1ELb0ELb0ELb0ELb0ELb0ELi2ELi4ELi4ELi4ELb0EEENS1_24CollectiveEpilogueBwdGQAISA_fSD_Li256ELb0ELb0EEENS1_25SingleTileBwdLPTSchedulerILb0ELi128ELb0EEEEEEEEEvNT_6ParamsE$_ZZN4cuteplIJiiEJNS_1CILi0EEES2_EEEDaRKNS_15ArithmeticTupleIJDpT_EEERKNS3_IJDpT0_EEEENKUlDpRKT_E_clIJiiEEEDaSH_)
$_ZN7cutlass13device_kernelIN5flash19enable_sm80_to_sm89INS1_16FlashAttnBwdSm80INS1_25CollectiveMainloopBwdSm80ILi2ELi2EN4cute5tupleIJNS5_1CILi128EEES8_NS7_ILi64EEEEEENS_10bfloat16_tEfNS_4arch4Sm80ELb1ELb0ELb1ELb0ELb0ELb0ELb0ELb0ELi2ELi4ELi4ELi4ELb0EEENS1_24CollectiveEpilogueBwdGQAISA_fSD_Li256ELb0ELb0EEENS1_25SingleTileBwdLPTSchedulerILb0ELi128ELb0EEEEEEEEEvNT_6ParamsE$_ZZN4cuteplIJiiEJNS_1CILi0EEES2_EEEDaRKNS_15ArithmeticTupleIJDpT_EEERKNS3_IJDpT0_EEEENKUlDpRKT_E_clIJiiEEEDaSH_:
[----:B------:R-:W-:Y:S01]  /*fdb0*/  IADD3 R3, R1, 0x16a8, RZ ;  /* 0x000016a801037810 */ /* 0x000fe20007ffe0ff */
[----:B------:R-:W-:Y:S01]  /*fdc0*/  IMAD.MOV.U32 R10, RZ, RZ, R4 ;  /* 0x000000ffff0a7224 */ /* 0x000fe200078e0004 */
[----:B------:R-:W-:Y:S01]  /*fdd0*/  MOV R6, 0xfe10 ;  /* 0x0000fe1000067802 */ /* 0x000fe20000000f00 */
[----:B------:R-:W-:Y:S01]  /*fde0*/  IMAD.MOV.U32 R2, RZ, RZ, R15 ;  /* 0x000000ffff027224 */ /* 0x000fe200078e000f */
[----:B------:R-:W-:Y:S02]  /*fdf0*/  IADD3 R3, R3, c[0x0][0x20], RZ ;  /* 0x0000080003037a10 */ /* 0x000fe40007ffe0ff */
[----:B------:R-:W-:Y:S05]  /*fe00*/  CALL.REL.NOINC `($_ZN7cutlass13device_kernelIN5flash19enable_sm80_to_sm89INS1_16FlashAttnBwdSm80INS1_25CollectiveMainloopBwdSm80ILi2ELi2EN4cute5tupleIJNS5_1CILi128EEES8_NS7_ILi64EEEEEENS_10bfloat16_tEfNS_4arch4Sm80ELb1ELb0ELb1ELb0ELb0ELb0ELb0ELb0ELi2ELi4ELi4ELi4ELb0EEENS1_24CollectiveEpilogueBwdGQAISA_fSD_Li256ELb0ELb0EEENS1_25SingleTileBwdLPTSchedulerILb0ELi128ELb0EEEEEEEEEvNT_6ParamsE$_ZN4cute5tupleIJiiEEC2ERKiS3_) ;  /* 0xffffac3000007944 */ /* 0x000fea0003c3ffff */
[----:B------:R1:W5:Y:S01]  /*fe10*/  LDL.64 R2, [R1+0x16a8] ;  /* 0x0016a80001027983 */ /* 0x0003620000100a00 */
[----:B------:R-:W-:-:S04]  /*fe20*/  MOV R79, 0x0 ;  /* 0x00000000004f7802 */ /* 0x000fc80000000f00 */
[----:B------:R-:W-:Y:S05]  /*fe30*/  RET.REL.NODEC R78 `(_ZN7cutlass13device_kernelIN5flash19enable_sm80_to_sm89INS1_16FlashAttnBwdSm80INS1_25CollectiveMainloopBwdSm80ILi2ELi2EN4cute5tupleIJNS5_1CILi128EEES8_NS7_ILi64EEEEEENS_10bfloat16_tEfNS_4arch4Sm80ELb1ELb0ELb1ELb0ELb0ELb0ELb0ELb0ELi2ELi4ELi4ELi4ELb0EEENS1_24CollectiveEpilogueBwdGQAISA_fSD_Li256ELb0ELb0EEENS1_25SingleTileBwdLPTSchedulerILb0ELi128ELb0EEEEEEEEEvNT_6ParamsE) ;  /* 0xffff01c04e007950 */ /* 0x000fea0003c3ffff */
        .type           $_ZN7cutlass13device_kernelIN5flash19enable_sm80_to_sm89INS1_16FlashAttnBwdSm80INS1_25CollectiveMainloopBwdSm80ILi2ELi2EN4cute5tupleIJNS5_1CILi128EEES8_NS7_ILi64EEEEEENS_10bfloat16_tEfNS_4arch4Sm80ELb1ELb0ELb1ELb0ELb0ELb0ELb0ELb0ELi2ELi4ELi4ELi4ELb0EEENS1_24CollectiveEpilogueBwdGQAISA_fSD_Li256ELb0ELb0EEENS1_25SingleTileBwdLPTSchedulerILb0ELi128ELb0EEEEEEEEEvNT_6ParamsE$_ZZN4cuteplIJiiEJiNS_1CILi0EEEEEEDaRKNS_15ArithmeticTupleIJDpT_EEERKNS3_IJDpT0_EEEENKUlDpRKT_E_clIJiiEEEDaSH_,@function
        .size           $_ZN7cutlass13device_kernelIN5flash19enable_sm80_to_sm89INS1_16FlashAttnBwdSm80INS1_25CollectiveMainloopBwdSm80ILi2ELi2EN4cute5tupleIJNS5_1CILi128EEES8_NS7_ILi64EEEEEENS_10bfloat16_tEfNS_4arch4Sm80ELb1ELb0ELb1ELb0ELb0ELb0ELb0ELb0ELi2ELi4ELi4ELi4ELb0EEENS1_24CollectiveEpilogueBwdGQAISA_fSD_Li256ELb0ELb0EEENS1_25SingleTileBwdLPTSchedulerILb0ELi128ELb0EEEEEEEEEvNT_6ParamsE$_ZZN4cuteplIJiiEJiNS_1CILi0EEEEEEDaRKNS_15ArithmeticTupleIJDpT_EEERKNS3_IJDpT0_EEEENKUlDpRKT_E_clIJiiEEEDaSH_,($_ZN7cutlass13device_kernelIN5flash19enable_sm80_to_sm89INS1_16FlashAttnBwdSm80INS1_25CollectiveMainloopBwdSm80ILi2ELi2EN4cute5tupleIJNS5_1CILi128EEES8_NS7_ILi64EEEEEENS_10bfloat16_tEfNS_4arch4Sm80ELb1ELb0ELb1ELb0ELb0ELb0ELb0ELb0ELi2ELi4ELi4ELi4ELb0EEENS1_24CollectiveEpilogueBwdGQAISA_fSD_Li256ELb0ELb0EEENS1_25SingleTileBwdLPTSchedulerILb0ELi128ELb0EEEEEEEEEvNT_6ParamsE$_ZZN4cuteplIJiiEJiiEEEDaRKNS_15ArithmeticTupleIJDpT_EEERKNS1_IJDpT0_EEEENKUlDpRKT_E_clIJiiEEEDaSF_ - $_ZN7cutlass13device_kernelIN5flash19enable_sm80_to_sm89INS1_16FlashAttnBwdSm80INS1_25CollectiveMainloopBwdSm80ILi2ELi2EN4cute5tupleIJNS5_1CILi128EEES8_NS7_ILi64EEEEEENS_10bfloat16_tEfNS_4arch4Sm80ELb1ELb0ELb1ELb0ELb0ELb0ELb0ELb0ELi2ELi4ELi4ELi4ELb0EEENS1_24CollectiveEpilogueBwdGQAISA_fSD_Li256ELb0ELb0EEENS1_25SingleTileBwdLPTSchedulerILb0ELi128ELb0EEEEEEEEEvNT_6ParamsE$_ZZN4cuteplIJiiEJiNS_1CILi0EEEEEEDaRKNS_15ArithmeticTupleIJDpT_EEERKNS3_IJDpT0_EEEENKUlDpRKT_E_clIJiiEEEDaSH_)
$_ZN7cutlass13device_kernelIN5flash19enable_sm80_to_sm89INS1_16FlashAttnBwdSm80INS1_25CollectiveMainloopBwdSm80ILi2ELi2EN4cute5tupleIJNS5_1CILi128EEES8_NS7_ILi64EEEEEENS_10bfloat16_tEfNS_4arch4Sm80ELb1ELb0ELb1ELb0ELb0ELb0ELb0ELb0ELi2ELi4ELi4ELi4ELb0EEENS1_24CollectiveEpilogueBwdGQAISA_fSD_Li256ELb0ELb0EEENS1_25SingleTileBwdLPTSchedulerILb0ELi128ELb0EEEEEEEEEvNT_6ParamsE$_ZZN4cuteplIJiiEJiNS_1CILi0EEEEEEDaRKNS_15ArithmeticTupleIJDpT_EEERKNS3_IJDpT0_EEEENKUlDpRKT_E_clIJiiEEEDaSH_:
[----:B------:R-:W-:Y:S01]  /*fe40*/  IADD3 R3, R1, 0x13b8, RZ ;  /* 0x000013b801037810 */ /* 0x000fe20007ffe0ff */
[----:B------:R-:W-:Y:S01]  /*fe50*/  IMAD.MOV.U32 R2, RZ, RZ, R15 ;  /* 0x000000ffff027224 */ /* 0x000fe200078e000f */
[----:B------:R-:W-:Y:S02]  /*fe60*/  MOV R6, 0xfe90 ;  /* 0x0000fe9000067802 */ /* 0x000fe40000000f00 */
[----:B------:R-:W-:Y:S02]  /*fe70*/  IADD3 R3, R3, c[0x0][0x20], RZ ;  /* 0x0000080003037a10 */ /* 0x000fe40007ffe0ff */
[----:B------:R-:W-:Y:S05]  /*fe80*/  CALL.REL.NOINC `($_ZN7cutlass13device_kernelIN5flash19enable_sm80_to_sm89INS1_16FlashAttnBwdSm80INS1_25CollectiveMainloopBwdSm80ILi2ELi2EN4cute5tupleIJNS5_1CILi128EEES8_NS7_ILi64EEEEEENS_10bfloat16_tEfNS_4arch4Sm80ELb1ELb0ELb1ELb0ELb0ELb0ELb0ELb0ELi2ELi4ELi4ELi4ELb0EEENS1_24CollectiveEpilogueBwdGQAISA_fSD_Li256ELb0ELb0EEENS1_25SingleTileBwdLPTSchedulerILb0ELi128ELb0EEEEEEEEEvNT_6ParamsE$_ZN4cute5tupleIJiiEEC2ERKiS3_) ;  /* 0xffffabb000007944 */ /* 0x000fea0003c3ffff */
[----:B------:R1:W5:Y:S01]  /*fe90*/  LDL R2, [R1+0x13b8] ;  /* 0x0013b80001027983 */ /* 0x0003620000100800 */
[----:B------:R-:W-:-:S04]  /*fea0*/  MOV R51, 0x0 ;  /* 0x0000000000337802 */ /* 0x000fc80000000f00 */
[----:B------:R-:W-:Y:S05]  /*feb0*/  RET.REL.NODEC R50 `(_ZN7cutlass13device_kernelIN5flash19enable_sm80_to_sm89INS1_16FlashAttnBwdSm80INS1_25CollectiveMainloopBwdSm80ILi2ELi2EN4cute5tupleIJNS5_1CILi128EEES8_NS7_ILi64EEEEEENS_10bfloat16_tEfNS_4arch4Sm80ELb1ELb0ELb1ELb0ELb0ELb0ELb0ELb0ELi2ELi4ELi4ELi4ELb0EEENS1_24CollectiveEpilogueBwdGQAISA_fSD_Li256ELb0ELb0EEENS1_25SingleTileBwdLPTSchedulerILb0ELi128ELb0EEEEEEEEEvNT_6ParamsE) ;  /* 0xffff014032007950 */ /* 0x000fea0003c3ffff */
        .type           $_ZN7cutlass13device_kernelIN5flash19enable_sm80_to_sm89INS1_16FlashAttnBwdSm80INS1_25CollectiveMainloopBwdSm80ILi2ELi2EN4cute5tupleIJNS5_1CILi128EEES8_NS7_ILi64EEEEEENS_10bfloat16_tEfNS_4arch4Sm80ELb1ELb0ELb1ELb0ELb0ELb0ELb0ELb0ELi2ELi4ELi4ELi4ELb0EEENS1_24CollectiveEpilogueBwdGQAISA_fSD_Li256ELb0ELb0EEENS1_25SingleTileBwdLPTSchedulerILb0ELi128ELb0EEEEEEEEEvNT_6ParamsE$_ZZN4cuteplIJiiEJiiEEEDaRKNS_15ArithmeticTupleIJDpT_EEERKNS1_IJDpT0_EEEENKUlDpRKT_E_clIJiiEEEDaSF_,@function
        .size           $_ZN7cutlass13device_kernelIN5flash19enable_sm80_to_sm89INS1_16FlashAttnBwdSm80INS1_25CollectiveMainloopBwdSm80ILi2ELi2EN4cute5tupleIJNS5_1CILi128EEES8_NS7_ILi64EEEEEENS_10bfloat16_tEfNS_4arch4Sm80ELb1ELb0ELb1ELb0ELb0ELb0ELb0ELb0ELi2ELi4ELi4ELi4ELb0EEENS1_24CollectiveEpilogueBwdGQAISA_fSD_Li256ELb0ELb0EEENS1_25SingleTileBwdLPTSchedulerILb0ELi128ELb0EEEEEEEEEvNT_6ParamsE$_ZZN4cuteplIJiiEJiiEEEDaRKNS_15ArithmeticTupleIJDpT_EEERKNS1_IJDpT0_EEEENKUlDpRKT_E_clIJiiEEEDaSF_,($_ZN7cutlass13device_kernelIN5flash19enable_sm80_to_sm89INS1_16FlashAttnBwdSm80INS1_25CollectiveMainloopBwdSm80ILi2ELi2EN4cute5tupleIJNS5_1CILi128EEES8_NS7_ILi64EEEEEENS_10bfloat16_tEfNS_4arch4Sm80ELb1ELb0ELb1ELb0ELb0ELb0ELb0ELb0ELi2ELi4ELi4ELi4ELb0EEENS1_24CollectiveEpilogueBwdGQAISA_fSD_Li256ELb0ELb0EEENS1_25SingleTileBwdLPTSchedulerILb0ELi128ELb0EEEEEEEEEvNT_6ParamsE$_ZZN5flash25CollectiveMainloopBwdSm80ILi2ELi2EN4cute5tupleIJNS1_1CILi128EEES4_NS3_ILi64EEEEEEN7cutlass10bfloat16_tEfNS7_4arch4Sm80ELb1ELb0ELb1ELb0ELb0ELb0ELb0ELb0ELi2ELi4ELi4ELi4ELb0EE3mmaINS_16FlashAttnBwdSm80ISB_NS_24CollectiveEpilogueBwdGQAIS6_fSA_Li256ELb0ELb0EEENS_25SingleTileBwdLPTSchedulerILb0ELi128ELb0EEEE13SharedStorageENS1_6TensorINS1_11ArrayEngineIfLm32EEENS1_6LayoutINS2_IJNS2_IJNS3_ILi2EEESO_EEESO_NS3_ILi4EEEEEENS2_IJNS2_IJNS3_ILi1EEESO_EEESQ_NS3_ILi8EEEEEEEEEEEEbRKNSB_6ParamsERT0_S12_iNS2_IJiiiEEERT_ENKUlRT_iE_clINSK_INSL_IfLm64EEENSN_INS2_IJSP_SO_SU_EEESV_EEEEEEDaS17_i - $_ZN7cutlass13device_kernelIN5flash19enable_sm80_to_sm89INS1_16FlashAttnBwdSm80INS1_25CollectiveMainloopBwdSm80ILi2ELi2EN4cute5tupleIJNS5_1CILi128EEES8_NS7_ILi64EEEEEENS_10bfloat16_tEfNS_4arch4Sm80ELb1ELb0ELb1ELb0ELb0ELb0ELb0ELb0ELi2ELi4ELi4ELi4ELb0EEENS1_24CollectiveEpilogueBwdGQAISA_fSD_Li256ELb0ELb0EEENS1_25SingleTileBwdLPTSchedulerILb0ELi128ELb0EEEEEEEEEvNT_6ParamsE$_ZZN4cuteplIJiiEJiiEEEDaRKNS_15ArithmeticTupleIJDpT_EEERKNS1_IJDpT0_EEEENKUlDpRKT_E_clIJiiEEEDaSF_)
$_ZN7cutlass13device_kernelIN5flash19enable_sm80_to_sm89INS1_16FlashAttnBwdSm80INS1_25CollectiveMainloopBwdSm80ILi2ELi2EN4cute5tupleIJNS5_1CILi128EEES8_NS7_ILi64EEEEEENS_10bfloat16_tEfNS_4arch4Sm80ELb1ELb0ELb1ELb0ELb0ELb0ELb0ELb0ELi2ELi4ELi4ELi4ELb0EEENS1_24CollectiveEpilogueBwdGQAISA_fSD_Li256ELb0ELb0EEENS1_25SingleTileBwdLPTSchedulerILb0ELi128ELb0EEEEEEEEEvNT_6ParamsE$_ZZN4cuteplIJiiEJiiEEEDaRKNS_15ArithmeticTupleIJDpT_EEERKNS1_IJDpT0_EEEENKUlDpRKT_E_clIJiiEEEDaSF_:
        /* <DEDUP_REMOVED lines=8> */
        .type           $_ZN7cutlass13device_kernelIN5flash19enable_sm80_to_sm89INS1_16FlashAttnBwdSm80INS1_25CollectiveMainloopBwdSm80ILi2ELi2EN4cute5tupleIJNS5_1CILi128EEES8_NS7_ILi64EEEEEENS_10bfloat16_tEfNS_4arch4Sm80ELb1ELb0ELb1ELb0ELb0ELb0ELb0ELb0ELi2ELi4ELi4ELi4ELb0EEENS1_24CollectiveEpilogueBwdGQAISA_fSD_Li256ELb0ELb0EEENS1_25SingleTileBwdLPTSchedulerILb0ELi128ELb0EEEEEEEEEvNT_6ParamsE$_ZZN5flash25CollectiveMainloopBwdSm80ILi2ELi2EN4cute5tupleIJNS1_1CILi128EEES4_NS3_ILi64EEEEEEN7cutlass10bfloat16_tEfNS7_4arch4Sm80ELb1ELb0ELb1ELb0ELb0ELb0ELb0ELb0ELi2ELi4ELi4ELi4ELb0EE3mmaINS_16FlashAttnBwdSm80ISB_NS_24CollectiveEpilogueBwdGQAIS6_fSA_Li256ELb0ELb0EEENS_25SingleTileBwdLPTSchedulerILb0ELi128ELb0EEEE13SharedStorageENS1_6TensorINS1_11ArrayEngineIfLm32EEENS1_6LayoutINS2_IJNS2_IJNS3_ILi2EEESO_EEESO_NS3_ILi4EEEEEENS2_IJNS2_IJNS3_ILi1EEESO_EEESQ_NS3_ILi8EEEEEEEEEEEEbRKNSB_6ParamsERT0_S12_iNS2_IJiiiEEERT_ENKUlRT_iE_clINSK_INSL_IfLm64EEENSN_INS2_IJSP_SO_SU_EEESV_EEEEEEDaS17_i,@function
        .size           $_ZN7cutlass13device_kernelIN5flash19enable_sm80_to_sm89INS1_16FlashAttnBwdSm80INS1_25CollectiveMainloopBwdSm80ILi2ELi2EN4cute5tupleIJNS5_1CILi128EEES8_NS7_ILi64EEEEEENS_10bfloat16_tEfNS_4arch4Sm80ELb1ELb0ELb1ELb0ELb0ELb0ELb0ELb0ELi2ELi4ELi4ELi4ELb0EEENS1_24CollectiveEpilogueBwdGQAISA_fSD_Li256ELb0ELb0EEENS1_25SingleTileBwdLPTSchedulerILb0ELi128ELb0EEEEEEEEEvNT_6ParamsE$_ZZN5flash25CollectiveMainloopBwdSm80ILi2ELi2EN4cute5tupleIJNS1_1CILi128EEES4_NS3_ILi64EEEEEEN7cutlass10bfloat16_tEfNS7_4arch4Sm80ELb1ELb0ELb1ELb0ELb0ELb0ELb0ELb0ELi2ELi4ELi4ELi4ELb0EE3mmaINS_16FlashAttnBwdSm80ISB_NS_24CollectiveEpilogueBwdGQAIS6_fSA_Li256ELb0ELb0EEENS_25SingleTileBwdLPTSchedulerILb0ELi128ELb0EEEE13SharedStorageENS1_6TensorINS1_11ArrayEngineIfLm32EEENS1_6LayoutINS2_IJNS2_IJNS3_ILi2EEESO_EEESO_NS3_ILi4EEEEEENS2_IJNS2_IJNS3_ILi1EEESO_EEESQ_NS3_ILi8EEEEEEEEEEEEbRKNSB_6ParamsERT0_S12_iNS2_IJiiiEEERT_ENKUlRT_iE_clINSK_INSL_IfLm64EEENSN_INS2_IJSP_SO_SU_EEESV_EEEEEEDaS17_i,($_ZN7cutlass13device_kernelIN5flash19enable_sm80_to_sm89INS1_16FlashAttnBwdSm80INS1_25CollectiveMainloopBwdSm80ILi2ELi2EN4cute5tupleIJNS5_1CILi128EEES8_NS7_ILi64EEEEEENS_10bfloat16_tEfNS_4arch4Sm80ELb1ELb0ELb1ELb0ELb0ELb0ELb0ELb0ELi2ELi4ELi4ELi4ELb0EEENS1_24CollectiveEpilogueBwdGQAISA_fSD_Li256ELb0ELb0EEENS1_25SingleTileBwdLPTSchedulerILb0ELi128ELb0EEEEEEEEEvNT_6ParamsE$_ZZN5flash25CollectiveMainloopBwdSm80ILi2ELi2EN4cute5tupleIJNS1_1CILi128EEES4_NS3_ILi64EEEEEEN7cutlass10bfloat16_tEfNS7_4arch4Sm80ELb1ELb0ELb1ELb0ELb0ELb0ELb0ELb0ELi2ELi4ELi4ELi4ELb0EE3mmaINS_16FlashAttnBwdSm80ISB_NS_24CollectiveEpilogueBwdGQAIS6_fSA_Li256ELb0ELb0EEENS_25SingleTileBwdLPTSchedulerILb0ELi128ELb0EEEE13SharedStorageENS1_6TensorINS1_11ArrayEngineIfLm32EEENS1_6LayoutINS2_IJNS2_IJNS3_ILi2EEESO_EEESO_NS3_ILi4EEEEEENS2_IJNS2_IJNS3_ILi1EEESO_EEESQ_NS3_ILi8EEEEEEEEEEEEbRKNSB_6ParamsERT0_S12_iNS2_IJiiiEEERT_ENKUliT_E_clIZSC_ISJ_SX_EbS10_S12_S12_iS13_S15_EUlRS16_iE_EEDaiS16_ - $_ZN7cutlass13device_kernelIN5flash19enable_sm80_to_sm89INS1_16FlashAttnBwdSm80INS1_25CollectiveMainloopBwdSm80ILi2ELi2EN4cute5tupleIJNS5_1CILi128EEES8_NS7_ILi64EEEEEENS_10bfloat16_tEfNS_4arch4Sm80ELb1ELb0ELb1ELb0ELb0ELb0ELb0ELb0ELi2ELi4ELi4ELi4ELb0EEENS1_24CollectiveEpilogueBwdGQAISA_fSD_Li256ELb0ELb0EEENS1_25SingleTileBwdLPTSchedulerILb0ELi128ELb0EEEEEEEEEvNT_6ParamsE$_ZZN5flash25CollectiveMainloopBwdSm80ILi2ELi2EN4cute5tupleIJNS1_1CILi128EEES4_NS3_ILi64EEEEEEN7cutlass10bfloat16_tEfNS7_4arch4Sm80ELb1ELb0ELb1ELb0ELb0ELb0ELb0ELb0ELi2ELi4ELi4ELi4ELb0EE3mmaINS_16FlashAttnBwdSm80ISB_NS_24CollectiveEpilogueBwdGQAIS6_fSA_Li256ELb0ELb0EEENS_25SingleTileBwdLPTSchedulerILb0ELi128ELb0EEEE13SharedStorageENS1_6TensorINS1_11ArrayEngineIfLm32EEENS1_6LayoutINS2_IJNS2_IJNS3_ILi2EEESO_EEESO_NS3_ILi4EEEEEENS2_IJNS2_IJNS3_ILi1EEESO_EEESQ_NS3_ILi8EEEEEEEEEEEEbRKNSB_6ParamsERT0_S12_iNS2_IJiiiEEERT_ENKUlRT_iE_clINSK_INSL_IfLm64EEENSN_INS2_IJSP_SO_SU_EEESV_EEEEEEDaS17_i)
$_ZN7cutlass13device_kernelIN5flash19enable_sm80_to_sm89INS1_16FlashAttnBwdSm80INS1_25CollectiveMainloopBwdSm80ILi2ELi2EN4cute5tupleIJNS5_1CILi128EEES8_NS7_ILi64EEEEEENS_10bfloat16_tEfNS_4arch4Sm80ELb1ELb0ELb1ELb0ELb0ELb0ELb0ELb0ELi2ELi4ELi4ELi4ELb0EEENS1_24CollectiveEpilogueBwdGQAISA_fSD_Li256ELb0ELb0EEENS1_25SingleTileBwdLPTSchedulerILb0ELi128ELb0EEEEEEEEEvNT_6ParamsE$_ZZN5flash25CollectiveMainloopBwdSm80ILi2ELi2EN4cute5tupleIJNS1_1CILi128EEES4_NS3_ILi64EEEEEEN7cutlass10bfloat16_tEfNS7_4arch4Sm80ELb1ELb0ELb1ELb0ELb0ELb0ELb0ELb0ELi2ELi4ELi4ELi4ELb0EE3mmaINS_16FlashAttnBwdSm80ISB_NS_24CollectiveEpilogueBwdGQAIS6_fSA_Li256ELb0ELb0EEENS_25SingleTileBwdLPTSchedulerILb0ELi128ELb0EEEE13SharedStorageENS1_6TensorINS1_11ArrayEngineIfLm32EEENS1_6LayoutINS2_IJNS2_IJNS3_ILi2EEESO_EEESO_NS3_ILi4EEEEEENS2_IJNS2_IJNS3_ILi1EEESO_EEESQ_NS3_ILi8EEEEEEEEEEEEbRKNSB_6ParamsERT0_S12_iNS2_IJiiiEEERT_ENKUlRT_iE_clINSK_INSL_IfLm64EEENSN_INS2_IJSP_SO_SU_EEESV_EEEEEEDaS17_i:
        /* <DEDUP_REMOVED lines=10> */
[----:B------:R-:W-:Y:S01]  /*ffe0*/  IMAD.MOV.U32 R17, RZ, RZ, RZ ;  /* 0x000000ffff117224 */ /* 0x000fe200078e00ff */
[C---:B------:R-:W-:Y:S02]  /*fff0*/  IADD3 R15, R7.reuse, 0x8, RZ ;  /* 0x00000008070f7810 */ /* 0x040fe40007ffe0ff */
[----:B------:R-:W-:-:S02]  /*10000*/  IADD3 R12, R7, 0x14, RZ ;  /* 0x00000014070c7810 */ /* 0x000fc40007ffe0ff */
[----:B------:R-:W-:Y:S02]  /*10010*/  IADD3 R14, R7, 0x2c, RZ ;  /* 0x0000002c070e7810 */ /* 0x000fe40007ffe0ff */
[----:B-1---5:R-:W-:Y:S05]  /*10020*/  CALL.REL.NOINC `($_ZN7cutlass13device_kernelIN5flash19enable_sm80_to_sm89INS1_16FlashAttnBwdSm80INS1_25CollectiveMainloopBwdSm80ILi2ELi2EN4cute5tupleIJNS5_1CILi128EEES8_NS7_ILi64EEEEEENS_10bfloat16_tEfNS_4arch4Sm80ELb1ELb0ELb1ELb0ELb0ELb0ELb0ELb0ELi2ELi4ELi4ELi4ELb0EEENS1_24CollectiveEpilogueBwdGQAISA_fSD_Li256ELb0ELb0EEENS1_25SingleTileBwdLPTSchedulerILb0ELi128ELb0EEEEEEEEEvNT_6ParamsE$_ZZN4cute7idx2crdIiNS_5tupleIJNS_1CILi32EEENS2_ILi4EEENS2_ILi2EEENS2_ILi1EEEEEENS1_IJS6_S3_NS2_ILi128EEENS2_ILi0EEEEEEEEDaRKT_RKT0_RKT1_ENKUlRKT_RKT0_E_clIS3_S6_EEDaSM_SP_) ;  /* 0xfffff44000007944 */ /* 0x022fea0003c3ffff */
[----:B------:R-:W-:Y:S02]  /*10030*/  MOV R4, 0x10050 ;  /* 0x0001005000047802 */ /* 0x000fe40000000f00 */
[----:B------:R-:W-:Y:S05]  /*10040*/  CALL.REL.NOINC `($_ZN7cutlass13device_kernelIN5flash19enable_sm80_to_sm89INS1_16FlashAttnBwdSm80INS1_25CollectiveMainloopBwdSm80ILi2ELi2EN4cute5tupleIJNS5_1CILi128EEES8_NS7_ILi64EEEEEENS_10bfloat16_tEfNS_4arch4Sm80ELb1ELb0ELb1ELb0ELb0ELb0ELb0ELb0ELi2ELi4ELi4ELi4ELb0EEENS1_24CollectiveEpilogueBwdGQAISA_fSD_Li256ELb0ELb0EEENS1_25SingleTileBwdLPTSchedulerILb0ELi128ELb0EEEEEEEEEvNT_6ParamsE$_ZZN4cute7idx2crdIiNS_5tupleIJNS_1CILi32EEENS2_ILi4EEENS2_ILi2EEENS2_ILi1EEEEEENS1_IJS6_S3_NS2_ILi128EEENS2_ILi0EEEEEEEEDaRKT_RKT0_RKT1_ENKUlRKT_RKT0_E_clIS4_S3_EEDaSM_SP_) ;  /* 0xfffff48000007944 */ /* 0x000fea0003c3ffff */
[----:B------:R1:W-:Y:S01]  /*10050*/  STL [R1+0x1388], R6 ;  /* 0x0013880601007387 */ /* 0x0003e20000100800 */
[----:B------:R-:W-:-:S03]  /*10060*/  MOV R4, 0x10080 ;  /* 0x0001008000047802 */ /* 0x000fc60000000f00 */
[----:B-1----:R-:W-:Y:S05]  /*10070*/  CALL.REL.NOINC `($_ZN7cutlass13device_kernelIN5flash19enable_sm80_to_sm89INS1_16FlashAttnBwdSm80INS1_25CollectiveMainloopBwdSm80ILi2ELi2EN4cute5tupleIJNS5_1CILi128EEES8_NS7_ILi64EEEEEENS_10bfloat16_tEfNS_4arch4Sm80ELb1ELb0ELb1ELb0ELb0ELb0ELb0ELb0ELi2ELi4ELi4ELi4ELb0EEENS1_24CollectiveEpilogueBwdGQAISA_fSD_Li256ELb0ELb0EEENS1_25SingleTileBwdLPTSchedulerILb0ELi128ELb0EEEEEEEEEvNT_6ParamsE$_ZZN4cute7idx2crdIiNS_5tupleIJNS_1CILi32EEENS2_ILi4EEENS2_ILi2EEENS2_ILi1EEEEEENS1_IJS6_S3_NS2_ILi128EEENS2_ILi0EEEEEEEEDaRKT_RKT0_RKT1_ENKUlRKT_RKT0_E_clIS5_S8_EEDaSM_SP_) ;  /* 0xfffff4e000007944 */ /* 0x002fea0003c3ffff */
[----:B------:R1:W-:Y:S01]  /*10080*/  STL [R1+0x1394], R2 ;  /* 0x0013940201007387 */ /* 0x0003e20000100800 */
[----:B------:R-:W-:-:S03]  /*10090*/  MOV R4, 0x100b0 ;  /* 0x000100b000047802 */ /* 0x000fc60000000f00 */
[----:B-1----:R-:W-:Y:S05]  /*100a0*/  CALL.REL.NOINC `($_ZN7cutlass13device_kernelIN5flash19enable_sm80_to_sm89INS1_16FlashAttnBwdSm80INS1_25CollectiveMainloopBwdSm80ILi2ELi2EN4cute5tupleIJNS5_1CILi128EEES8_NS7_ILi64EEEEEENS_10bfloat16_tEfNS_4arch4Sm80ELb1ELb0ELb1ELb0ELb0ELb0ELb0ELb0ELi2ELi4ELi4ELi4ELb0EEENS1_24CollectiveEpilogueBwdGQAISA_fSD_Li256ELb0ELb0EEENS1_25SingleTileBwdLPTSchedulerILb0ELi128ELb0EEEEEEEEEvNT_6ParamsE$_ZZN4cute9transformINS_5tupleIJNS_1CILi32EEENS2_ILi4EEENS2_ILi2EEENS2_ILi1EEEEEENS1_IJS6_S3_NS2_ILi128EEENS2_ILi0EEEEEEZNS_7idx2crdIiS7_SA_EEDaRKT_RKT0_RKT1_EUlRKT_RKT0_E_EEDaSE_SH_OSI_ENKUlDpSN_E_clIJiiiS9_EEEDaST_) ;  /* 0xfffff5c000007944 */ /* 0x002fea0003c3ffff */
[----:B------:R-:W-:Y:S02]  /*100b0*/  MOV R4, 0x100d0 ;  /* 0x000100d000047802 */ /* 0x000fe40000000f00 */
[----:B--2--5:R-:W-:Y:S05]  /*100c0*/  CALL.REL.NOINC `($_ZN7cutlass13device_kernelIN5flash19enable_sm80_to_sm89INS1_16FlashAttnBwdSm80INS1_25CollectiveMainloopBwdSm80ILi2ELi2EN4cute5tupleIJNS5_1CILi128EEES8_NS7_ILi64EEEEEENS_10bfloat16_tEfNS_4arch4Sm80ELb1ELb0ELb1ELb0ELb0ELb0ELb0ELb0ELi2ELi4ELi4ELi4ELb0EEENS1_24CollectiveEpilogueBwdGQAISA_fSD_Li256ELb0ELb0EEENS1_25SingleTileBwdLPTSchedulerILb0ELi128ELb0EEEEEEEEEvNT_6ParamsE$_ZZN4cute7crd2crdINS_5tupleIJiiiNS_1CILi0EEEEEENS1_IJNS2_ILi32EEENS2_ILi4EEENS2_ILi2EEENS2_ILi1EEEEEENS1_IJS8_S8_S8_S8_EEEEEDaRKT_RKT0_RKT1_ENKUlRKT_RKT0_RKT1_E_clIiS5_S8_EEDaSM_SP_SS_) ;  /* 0xffffe92000007944 */ /* 0x024fea0003c3ffff */
[----:B------:R-:W-:Y:S02]  /*100d0*/  MOV R8, R2 ;  /* 0x0000000200087202 */ /* 0x000fe40000000f00 */
[----:B------:R-:W-:Y:S02]  /*100e0*/  MOV R2, 0x10100 ;  /* 0x0001010000027802 */ /* 0x000fe40000000f00 */
[----:B------:R-:W-:Y:S05]  /*100f0*/  CALL.REL.NOINC `($_ZN7cutlass13device_kernelIN5flash19enable_sm80_to_sm89INS1_16FlashAttnBwdSm80INS1_25CollectiveMainloopBwdSm80ILi2ELi2EN4cute5tupleIJNS5_1CILi128EEES8_NS7_ILi64EEEEEENS_10bfloat16_tEfNS_4arch4Sm80ELb1ELb0ELb1ELb0ELb0ELb0ELb0ELb0ELi2ELi4ELi4ELi4ELb0EEENS1_24CollectiveEpilogueBwdGQAISA_fSD_Li256ELb0ELb0EEENS1_25SingleTileBwdLPTSchedulerILb0ELi128ELb0EEEEEEEEEvNT_6ParamsE$_ZZN4cute7crd2crdINS_5tupleIJiiiNS_1CILi0EEEEEENS1_IJNS2_ILi32EEENS2_ILi4EEENS2_ILi2EEENS2_ILi1EEEEEENS1_IJS8_S8_S8_S8_EEEEEDaRKT_RKT0_RKT1_ENKUlRKT_RKT0_RKT1_E_clIiS6_S8_EEDaSM_SP_SS_) ;  /* 0xffffe92000007944 */ /* 0x000fea0003c3ffff */
[----:B------:R1:W-:Y:S01]  /*10100*/  STL [R1+0x1388], R3 ;  /* 0x0013880301007387 */ /* 0x0003e20000100800 */
[----:B------:R-:W-:-:S03]  /*10110*/  MOV R2, 0x10130 ;  /* 0x0001013000027802 */ /* 0x000fc60000000f00 */
[----:B-1----:R-:W-:Y:S05]  /*10120*/  CALL.REL.NOINC `($_ZN7cutlass13device_kernelIN5flash19enable_sm80_to_sm89INS1_16FlashAttnBwdSm80INS1_25CollectiveMainloopBwdSm80ILi2ELi2EN4cute5tupleIJNS5_1CILi128EEES8_NS7_ILi64EEEEEENS_10bfloat16_tEfNS_4arch4Sm80ELb1ELb0ELb1ELb0ELb0ELb0ELb0ELb0ELi2ELi4ELi4ELi4ELb0EEENS1_24CollectiveEpilogueBwdGQAISA_fSD_Li256ELb0ELb0EEENS1_25SingleTileBwdLPTSchedulerILb0ELi128ELb0EEEEEEEEEvNT_6ParamsE$_ZZN4cute7crd2crdINS_5tupleIJiiiNS_1CILi0EEEEEENS1_IJNS2_ILi32EEENS2_ILi4EEENS2_ILi2EEENS2_ILi1EEEEEENS1_IJS8_S8_S8_S8_EEEEEDaRKT_RKT0_RKT1_ENKUlRKT_RKT0_RKT1_E_clIiS7_S8_EEDaSM_SP_SS_) ;  /* 0xffffe92000007944 */ /* 0x002fea0003c3ffff */
[----:B------:R1:W-:Y:S01]  /*10130*/  STL [R1+0x1394], R5 ;  /* 0x0013940501007387 */ /* 0x0003e20000100800 */
[----:B------:R-:W-:-:S03]  /*10140*/  MOV R4, 0x10160 ;  /* 0x0001016000047802 */ /* 0x000fc60000000f00 */
[----:B-1----:R-:W-:Y:S05]  /*10150*/  CALL.REL.NOINC `($_ZN7cutlass13device_kernelIN5flash19enable_sm80_to_sm89INS1_16FlashAttnBwdSm80INS1_25CollectiveMainloopBwdSm80ILi2ELi2EN4cute5tupleIJNS5_1CILi128EEES8_NS7_ILi64EEEEEENS_10bfloat16_tEfNS_4arch4Sm80ELb1ELb0ELb1ELb0ELb0ELb0ELb0ELb0ELi2ELi4ELi4ELi4ELb0EEENS1_24CollectiveEpilogueBwdGQAISA_fSD_Li256ELb0ELb0EEENS1_25SingleTileBwdLPTSchedulerILb0ELi128ELb0EEEEEEEEEvNT_6ParamsE$_ZZN4cute9transformINS_5tupleIJiiiNS_1CILi0EEEEEENS1_IJNS2_ILi32EEENS2_ILi4EEENS2_ILi2EEENS2_ILi1EEEEEENS1_IJS8_S8_S8_S8_EEEZNS_7crd2crdIS4_S9_SA_EEDaRKT_RKT0_RKT1_EUlRKT_RKT0_RKT1_E_EEDaSE_SH_SK_OT2_ENKUlDpSN_E_clIJiiiS3_EEEDaSX_) ;  /* 0xfffff6b000007944 */ /* 0x002fea0003c3ffff */
[----:B-----5:R2:W-:Y:S01]  /*10160*/  STL [R1+0x13a8], R8 ;  /* 0x0013a80801007387 */ /* 0x0205e20000100800 */
[----:B------:R-:W-:Y:S01]  /*10170*/  IADD3 R46, R7, 0x30, RZ ;  /* 0x00000030072e7810 */ /* 0x000fe20007ffe0ff */
[----:B------:R-:W-:Y:S01]  /*10180*/  IMAD.MOV.U32 R4, RZ, RZ, R2 ;  /* 0x000000ffff047224 */ /* 0x000fe200078e0002 */
[----:B------:R-:W-:Y:S01]  /*10190*/  MOV R6, 0x101e0 ;  /* 0x000101e000067802 */ /* 0x000fe20000000f00 */
[----:B------:R2:W-:Y:S01]  /*101a0*/  STL.U8 [R1+0x139c], RZ ;  /* 0x00139cff01007387 */ /* 0x0005e20000100000 */
[----:B------:R-:W-:-:S03]  /*101b0*/  IMAD.MOV.U32 R47, RZ, RZ, RZ ;  /* 0x000000ffff2f7224 */ /* 0x000fc600078e00ff */
[----:B------:R2:W-:Y:S04]  /*101c0*/  STL.64 [R1+0x13a0], R2 ;  /* 0x0013a00201007387 */ /* 0x0005e80000100a00 */
[----:B-12---:R-:W-:Y:S05]  /*101d0*/  CALL.REL.NOINC `($_ZN7cutlass13device_kernelIN5flash19enable_sm80_to_sm89INS1_16FlashAttnBwdSm80INS1_25CollectiveMainloopBwdSm80ILi2ELi2EN4cute5tupleIJNS5_1CILi128EEES8_NS7_ILi64EEEEEENS_10bfloat16_tEfNS_4arch4Sm80ELb1ELb0ELb1ELb0ELb0ELb0ELb0ELb0ELi2ELi4ELi4ELi4ELb0EEENS1_24CollectiveEpilogueBwdGQAISA_fSD_Li256ELb0ELb0EEENS1_25SingleTileBwdLPTSchedulerILb0ELi128ELb0EEEEEEEEEvNT_6ParamsE$_ZN4cute3eso3ESOILb1ELb0EJNS_6LayoutINS_5tupleIJNS3_IJNS3_IJNS_1CILi4EEENS4_ILi8EEEEEENS3_IJS5_NS4_ILi2EEEEEEEEENS3_IJNS3_IJS8_S8_EEENS3_IJS8_S6_EEEEEEEEENS3_IJNS3_IJNS3_IJNS_11ScaledBasisIS8_JLi1EEEENSF_INS4_ILi1EEEJLi0EEEEEEENS3_IJNSF_INS4_ILi16EEEJLi0EEEENSF_IS6_JLi1EEEEEEEEEENS3_IJNS3_IJNSF_ISH_JLi1EEEENSF_IS6_JLi0EEEEEEENS3_IJNSF_INS4_ILi64EEEJLi0EEEENSF_ISK_JLi1EEEEEEEEEEEEEEENS_10ViewEngineINS_23ArithmeticTupleIteratorINS_15ArithmeticTupleIJNS4_ILi0EEES12_EEEEEEEEEC2ERKSY_RKS15_) ;  /* 0xffff885000007944 */ /* 0x006fea0003c3ffff */
[----:B------:R-:W-:Y:S01]  /*101e0*/  IMAD.MOV.U32 R10, RZ, RZ, R3 ;  /* 0x000000ffff0a7224 */ /* 0x000fe200078e0003 */
[----:B-1----:R-:W-:Y:S01]  /*101f0*/  IADD3 R2, R7, 0x28, RZ ;  /* 0x0000002807027810 */ /* 0x002fe20007ffe0ff */
[----:B------:R-:W-:Y:S01]  /*10200*/  IMAD.MOV.U32 R3, RZ, RZ, R15 ;  /* 0x000000ffff037224 */ /* 0x000fe200078e000f */
[----:B------:R-:W-:Y:S02]  /*10210*/  MOV R8, 0x10230 ;  /* 0x0001023000087802 */ /* 0x000fe40000000f00 */
[----:B------:R-:W-:Y:S05]  /*10220*/  CALL.REL.NOINC `($_ZN7cutlass13device_kernelIN5flash19enable_sm80_to_sm89INS1_16FlashAttnBwdSm80INS1_25CollectiveMainloopBwdSm80ILi2ELi2EN4cute5tupleIJNS5_1CILi128EEES8_NS7_ILi64EEEEEENS_10bfloat16_tEfNS_4arch4Sm80ELb1ELb0ELb1ELb0ELb0ELb0ELb0ELb0ELi2ELi4ELi4ELi4ELb0EEENS1_24CollectiveEpilogueBwdGQAISA_fSD_Li256ELb0ELb0EEENS1_25SingleTileBwdLPTSchedulerILb0ELi128ELb0EEEEEEEEEvNT_6ParamsE$_ZN4cute3eso3ESOILb0ELb0EJiiEEC2ERKiS4_) ;  /* 0xffff630000007944 */ /* 0x000fea0003c3ffff */
[----:B-1----:R-:W2:Y:S01]  /*10230*/  LDL.64 R2, [R1+0x1388] ;  /* 0x0013880001027983 */ /* 0x002ea20000100a00 */
[----:B------:R-:W-:-:S03]  /*10240*/  MOV R6, 0x10280 ;  /* 0x0001028000067802 */ /* 0x000fc60000000f00 */
[----:B--2---:R1:W-:Y:S04]  /*10250*/  STL [R1+0x1394], R2 ;  /* 0x0013940201007387 */ /* 0x0043e80000100800 */
[----:B------:R1:W-:Y:S02]  /*10260*/  STL [R1+0x1398], R3 ;  /* 0x0013980301007387 */ /* 0x0003e40000100800 */
[----:B-1----:R-:W-:Y:S05]  /*10270*/  CALL.REL.NOINC `($_ZN7cutlass13device_kernelIN5flash19enable_sm80_to_sm89INS1_16FlashAttnBwdSm80INS1_25CollectiveMainloopBwdSm80ILi2ELi2EN4cute5tupleIJNS5_1CILi128EEES8_NS7_ILi64EEEEEENS_10bfloat16_tEfNS_4arch4Sm80ELb1ELb0ELb1ELb0ELb0ELb0ELb0ELb0ELi2ELi4ELi4ELi4ELb0EEENS1_24CollectiveEpilogueBwdGQAISA_fSD_Li256ELb0ELb0EEENS1_25SingleTileBwdLPTSchedulerILb0ELi128ELb0EEEEEEEEEvNT_6ParamsE$_ZN4cute3eso3ESOILb0ELb0EJiNS_5tupleIJiiEEEEEC2ERKiRKS3_) ;  /* 0xffff621000007944 */ /* 0x002fea0003c3ffff */
[----:B------:R2:W5:Y:S04]  /*10280*/  LDL R5, [R1+0x1390] ;  /* 0x0013900001057983 */ /* 0x0005680000100800 */
[----:B-1----:R2:W5:Y:S01]  /*10290*/  LDL.64 R2, [R1+0x1388] ;  /* 0x0013880001027983 */ /* 0x0025620000100a00 */
[----:B------:R-:W-:-:S03]  /*102a0*/  MOV R6, 0x102c0 ;  /* 0x000102c000067802 */ /* 0x000fc60000000f00 */
[----:B--2--5:R-:W-:Y:S05]  /*102b0*/  CALL.REL.NOINC `($_ZN7cutlass13device_kernelIN5flash19enable_sm80_to_sm89INS1_16FlashAttnBwdSm80INS1_25CollectiveMainloopBwdSm80ILi2ELi2EN4cute5tupleIJNS5_1CILi128EEES8_NS7_ILi64EEEEEENS_10bfloat16_tEfNS_4arch4Sm80ELb1ELb0ELb1ELb0ELb0ELb0ELb0ELb0ELi2ELi4ELi4ELi4ELb0EEENS1_24CollectiveEpilogueBwdGQAISA_fSD_Li256ELb0ELb0EEENS1_25SingleTileBwdLPTSchedulerILb0ELi128ELb0EEEEEEEEEvNT_6ParamsE$_ZN4cute3eso3ESOILb0ELb1EJNS_5tupleIJiNS2_IJiiEEEEEENS2_IJNS_10UnderscoreENS2_IJS5_S5_EEEEEEEEC2ERKS4_RKS7_) ;  /* 0xffff685000007944 */ /* 0x024fea0003c3ffff */
        /* <DEDUP_REMOVED lines=10> */
[----:B-1---5:R-:W-:Y:S05]  /*10360*/  CALL.REL.NOINC `($_ZN7cutlass13device_kernelIN5flash19enable_sm80_to_sm89INS1_16FlashAttnBwdSm80INS1_25CollectiveMainloopBwdSm80ILi2ELi2EN4cute5tupleIJNS5_1CILi128EEES8_NS7_ILi64EEEEEENS_10bfloat16_tEfNS_4arch4Sm80ELb1ELb0ELb1ELb0ELb0ELb0ELb0ELb0ELi2ELi4ELi4ELi4ELb0EEENS1_24CollectiveEpilogueBwdGQAISA_fSD_Li256ELb0ELb0EEENS1_25SingleTileBwdLPTSchedulerILb0ELi128ELb0EEEEEEEEEvNT_6ParamsE$_ZN4cute5tupleIJiEEC2ERKi) ;  /* 0xffffa64000007944 */ /* 0x022fea0003c3ffff */
[----:B------:R1:W5:Y:S01]  /*10370*/  LDL R6, [R1+0x1388] ;  /* 0x0013880001067983 */ /* 0x0003620000100800 */
[----:B------:R-:W-:Y:S01]  /*10380*/  IMAD.MOV.U32 R3, RZ, RZ, R4 ;  /* 0x000000ffff037224 */ /* 0x000fe200078e0004 */
[----:B------:R-:W-:Y:S02]  /*10390*/  MOV R2, R15 ;  /* 0x0000000f00027202 */ /* 0x000fe40000000f00 */
        /* <DEDUP_REMOVED lines=9> */
[----:B------:R-:W-:-:S02]  /*10430*/  MOV R6, 0x10450 ;  /* 0x0001045000067802 */ /* 0x000fc40000000f00 */
[----:B-1---5:R-:W-:Y:S05]  /*10440*/  CALL.REL.NOINC `($_ZN7cutlass13device_kernelIN5flash19enable_sm80_to_sm89INS1_16FlashAttnBwdSm80INS1_25CollectiveMainloopBwdSm80ILi2ELi2EN4cute5tupleIJNS5_1CILi128EEES8_NS7_ILi64EEEEEENS_10bfloat16_tEfNS_4arch4Sm80ELb1ELb0ELb1ELb0ELb0ELb0ELb0ELb0ELi2ELi4ELi4ELi4ELb0EEENS1_24CollectiveEpilogueBwdGQAISA_fSD_Li256ELb0ELb0EEENS1_25SingleTileBwdLPTSchedulerILb0ELi128ELb0EEEEEEEEEvNT_6ParamsE$_ZN4cute5tupleIJNS_1CILi0EEEiEEC2ERKS2_RKi) ;  /* 0xffffa47000007944 */ /* 0x022fea0003c3ffff */
[----:B------:R1:W5:Y:S01]  /*10450*/  LDL R54, [R1+0x1388] ;  /* 0x0013880001367983 */ /* 0x0003620000100800 */
[----:B------:R-:W-:Y:S01]  /*10460*/  IMAD.MOV.U32 R3, RZ, RZ, R4 ;  /* 0x000000ffff037224 */ /* 0x000fe200078e0004 */
[----:B------:R-:W-:-:S02]  /*10470*/  MOV R2, R7 ;  /* 0x0000000700027202 */ /* 0x000fc40000000f00 */
[----:B------:R-:W-:Y:S02]  /*10480*/  MOV R10, 0x104a0 ;  /* 0x000104a0000a7802 */ /* 0x000fe40000000f00 */
[----:B-1---5:R-:W-:Y:S05]  /*10490*/  CALL.REL.NOINC `($_ZN7cutlass13device_kernelIN5flash19enable_sm80_to_sm89INS1_16FlashAttnBwdSm80INS1_25CollectiveMainloopBwdSm80ILi2ELi2EN4cute5tupleIJNS5_1CILi128EEES8_NS7_ILi64EEEEEENS_10bfloat16_tEfNS_4arch4Sm80ELb1ELb0ELb1ELb0ELb0ELb0ELb0ELb0ELi2ELi4ELi4ELi4ELb0EEENS1_24CollectiveEpilogueBwdGQAISA_fSD_Li256ELb0ELb0EEENS1_25SingleTileBwdLPTSchedulerILb0ELi128ELb0EEEEEEEEEvNT_6ParamsE$_ZN4cute5tupleIJiEEC2ERKi) ;  /* 0xffffa51000007944 */ /* 0x022fea0003c3ffff */
[----:B------:R1:W5:Y:S01]  /*104a0*/  LDL R3, [R1+0x1380] ;  /* 0x0013800001037983 */ /* 0x0003620000100800 */
[----:B------:R-:W-:Y:S02]  /*104b0*/  MOV R2, R15 ;  /* 0x0000000f00027202 */ /* 0x000fe40000000f00 */
[----:B------:R-:W-:Y:S02]  /*104c0*/  MOV R10, 0x104e0 ;  /* 0x000104e0000a7802 */ /* 0x000fe40000000f00 */
[----:B-1---5:R-:W-:Y:S05]  /*104d0*/  CALL.REL.NOINC `($_ZN7cutlass13device_kernelIN5flash19enable_sm80_to_sm89INS1_16FlashAttnBwdSm80INS1_25CollectiveMainloopBwdSm80ILi2ELi2EN4cute5tupleIJNS5_1CILi128EEES8_NS7_ILi64EEEEEENS_10bfloat16_tEfNS_4arch4Sm80ELb1ELb0ELb1ELb0ELb0ELb0ELb0ELb0ELi2ELi4ELi4ELi4ELb0EEENS1_24CollectiveEpilogueBwdGQAISA_fSD_Li256ELb0ELb0EEENS1_25SingleTileBwdLPTSchedulerILb0ELi128ELb0EEEEEEEEEvNT_6ParamsE$_ZN4cute5tupleIJiEEC2ERKi) ;  /* 0xffffa4d000007944 */ /* 0x022fea0003c3ffff */
[----:B------:R1:W5:Y:S01]  /*104e0*/  LDL R3, [R1+0x1388] ;  /* 0x0013880001037983 */ /* 0x0003620000100800 */
[----:B------:R-:W-:Y:S02]  /*104f0*/  MOV R2, R15 ;  /* 0x0000000f00027202 */ /* 0x000fe40000000f00 */
[----:B------:R-:W-:Y:S02]  /*10500*/  MOV R6, 0x10520 ;  /* 0x0001052000067802 */ /* 0x000fe40000000f00 */
[----:B-1---5:R-:W-:Y:S05]  /*10510*/  CALL.REL.NOINC `($_ZN7cutlass13device_kernelIN5flash19enable_sm80_to_sm89INS1_16FlashAttnBwdSm80INS1_25CollectiveMainloopBwdSm80ILi2ELi2EN4cute5tupleIJNS5_1CILi128EEES8_NS7_ILi64EEEEEENS_10bfloat16_tEfNS_4arch4Sm80ELb1ELb0ELb1ELb0ELb0ELb0ELb0ELb0ELi2ELi4ELi4ELi4ELb0EEENS1_24CollectiveEpilogueBwdGQAISA_fSD_Li256ELb0ELb0EEENS1_25SingleTileBwdLPTSchedulerILb0ELi128ELb0EEEEEEEEEvNT_6ParamsE$_ZN4cute3eso3ESOILb0ELb1EJiNS_1CILi0EEEEEC2ERKiRKS3_) ;  /* 0xffff680000007944 */ /* 0x022fea0003c3ffff */
[----:B------:R2:W5:Y:S01]  /*10520*/  LDL R10, [R1+0x1388] ;  /* 0x00138800010a7983 */ /* 0x0005620000100800 */
[----:B------:R-:W-:-:S03]  /*10530*/  MOV R4, 0x10560 ;  /* 0x0001056000047802 */ /* 0x000fc60000000f00 */
[----:B------:R2:W-:Y:S04]  /*10540*/  STL [R1+0x1388], R54 ;  /* 0x0013883601007387 */ /* 0x0005e80000100800 */
[----:B-12--5:R-:W-:Y:S05]  /*10550*/  CALL.REL.NOINC `($_ZN7cutlass13device_kernelIN5flash19enable_sm80_to_sm89INS1_16FlashAttnBwdSm80INS1_25CollectiveMainloopBwdSm80ILi2ELi2EN4cute5tupleIJNS5_1CILi128EEES8_NS7_ILi64EEEEEENS_10bfloat16_tEfNS_4arch4Sm80ELb1ELb0ELb1ELb0ELb0ELb0ELb0ELb0ELi2ELi4ELi4ELi4ELb0EEENS1_24CollectiveEpilogueBwdGQAISA_fSD_Li256ELb0ELb0EEENS1_25SingleTileBwdLPTSchedulerILb0ELi128ELb0EEEEEEEEEvNT_6ParamsE$_ZZN4cuteplIJNS_1CILi0EEEiEJiEEEDaRKNS_15ArithmeticTupleIJDpT_EEERKNS3_IJDpT0_EEEENKUlDpRKT_E_clIJiiEEEDaSH_) ;  /* 0xfffff5e000007944 */ /* 0x026fea0003c3ffff */
[----:B------:R-:W-:Y:S01]  /*10560*/  IMAD.SHL.U32 R3, R5, 0x10, RZ ;  /* 0x0000001005037824 */ /* 0x000fe200078e00ff */
[----:B------:R-:W-:Y:S02]  /*10570*/  MOV R2, R15 ;  /* 0x0000000f00027202 */ /* 0x000fe40000000f00 */
[----:B------:R-:W-:Y:S02]  /*10580*/  MOV R10, 0x105a0 ;  /* 0x000105a0000a7802 */ /* 0x000fe40000000f00 */
[----:B-1---5:R-:W-:Y:S05]  /*10590*/  CALL.REL.NOINC `($_ZN7cutlass13device_kernelIN5flash19enable_sm80_to_sm89INS1_16FlashAttnBwdSm80INS1_25CollectiveMainloopBwdSm80ILi2ELi2EN4cute5tupleIJNS5_1CILi128EEES8_NS7_ILi64EEEEEENS_10bfloat16_tEfNS_4arch4Sm80ELb1ELb0ELb1ELb0ELb0ELb0ELb0ELb0ELi2ELi4ELi4ELi4ELb0EEENS1_24CollectiveEpilogueBwdGQAISA_fSD_Li256ELb0ELb0EEENS1_25SingleTileBwdLPTSchedulerILb0ELi128ELb0EEEEEEEEEvNT_6ParamsE$_ZN4cute5tupleIJiEEC2ERKi) ;  /* 0xffffa41000007944 */ /* 0x022fea0003c3ffff */
[----:B------:R1:W5:Y:S01]  /*105a0*/  LDL R4, [R1+0x1388] ;  /* 0x0013880001047983 */ /* 0x0003620000100800 */
[----:B------:R-:W-:Y:S01]  /*105b0*/  IMAD.SHL.U32 R3, R52, 0x8, RZ ;  /* 0x0000000834037824 */ /* 0x000fe200078e00ff */
        /* <DEDUP_REMOVED lines=20> */
[----:B-1---5:R-:W-:Y:S05]  /*10700*/  CALL.REL.NOINC `($_ZN7cutlass13device_kernelIN5flash19enable_sm80_to_sm89INS1_16FlashAttnBwdSm80INS1_25CollectiveMainloopBwdSm80ILi2ELi2EN4cute5tupleIJNS5_1CILi128EEES8_NS7_ILi64EEEEEENS_10bfloat16_tEfNS_4arch4Sm80ELb1ELb0ELb1ELb0ELb0ELb0ELb0ELb0ELi2ELi4ELi4ELi4ELb0EEENS1_24CollectiveEpilogueBwdGQAISA_fSD_Li256ELb0ELb0EEENS1_25SingleTileBwdLPTSchedulerILb0ELi128ELb0EEEEEEEEEvNT_6ParamsE$_ZN4cute5tupleIJNS_1CILi0EEEiEEC2ERKS2_RKi) ;  /* 0xffffa1b000007944 */ /* 0x022fea0003c3ffff */
[----:B------:R1:W5:Y:S01]  /*10710*/  LDL R52, [R1+0x1388] ;  /* 0x0013880001347983 */ /* 0x0003620000100800 */
[----:B------:R-:W-:Y:S01]  /*10720*/  IMAD.MOV.U32 R3, RZ, RZ, R4 ;  /* 0x000000ffff037224 */ /* 0x000fe200078e0004 */
[----:B------:R-:W-:Y:S02]  /*10730*/  MOV R2, R15 ;  /* 0x0000000f00027202 */ /* 0x000fe40000000f00 */
[----:B------:R-:W-:-:S02]  /*10740*/  MOV R6, 0x10760 ;  /* 0x0001076000067802 */ /* 0x000fc40000000f00 */
[----:B-1---5:R-:W-:Y:S05]  /*10750*/  CALL.REL.NOINC `($_ZN7cutlass13device_kernelIN5flash19enable_sm80_to_sm89INS1_16FlashAttnBwdSm80INS1_25CollectiveMainloopBwdSm80ILi2ELi2EN4cute5tupleIJNS5_1CILi128EEES8_NS7_ILi64EEEEEENS_10bfloat16_tEfNS_4arch4Sm80ELb1ELb0ELb1ELb0ELb0ELb0ELb0ELb0ELi2ELi4ELi4ELi4ELb0EEENS1_24CollectiveEpilogueBwdGQAISA_fSD_Li256ELb0ELb0EEENS1_25SingleTileBwdLPTSchedulerILb0ELi128ELb0EEEEEEEEEvNT_6ParamsE$_ZN4cute3eso3ESOILb0ELb1EJiNS_1CILi0EEEEEC2ERKiRKS3_) ;  /* 0xffff65c000007944 */ /* 0x022fea0003c3ffff */
[----:B------:R2:W5:Y:S01]  /*10760*/  LDL R10, [R1+0x1388] ;  /* 0x00138800010a7983 */ /* 0x0005620000100800 */
[----:B------:R-:W-:-:S02]  /*10770*/  MOV R11, R15 ;  /* 0x0000000f000b7202 */ /* 0x000fc40000000f00 */
[----:B------:R-:W-:Y:S01]  /*10780*/  MOV R76, 0x107b0 ;  /* 0x000107b0004c7802 */ /* 0x000fe20000000f00 */
[----:B------:R2:W-:Y:S04]  /*10790*/  STL [R1+0x1388], R52 ;  /* 0x0013883401007387 */ /* 0x0005e80000100800 */
[----:B-12--5:R-:W-:Y:S05]  /*107a0*/  CALL.REL.NOINC `($_ZN7cutlass13device_kernelIN5flash19enable_sm80_to_sm89INS1_16FlashAttnBwdSm80INS1_25CollectiveMainloopBwdSm80ILi2ELi2EN4cute5tupleIJNS5_1CILi128EEES8_NS7_ILi64EEEEEENS_10bfloat16_tEfNS_4arch4Sm80ELb1ELb0ELb1ELb0ELb0ELb0ELb0ELb0ELi2ELi4ELi4ELi4ELb0EEENS1_24CollectiveEpilogueBwdGQAISA_fSD_Li256ELb0ELb0EEENS1_25SingleTileBwdLPTSchedulerILb0ELi128ELb0EEEEEEEEEvNT_6ParamsE$_ZZN4cuteplIJiEJNS_1CILi0EEEiEEEDaRKNS_15ArithmeticTupleIJDpT_EEERKNS3_IJDpT0_EEEENKUlDpRKT_E_clIJiiEEEDaSH_) ;  /* 0xfffff50000007944 */ /* 0x026fea0003c3ffff */
[----:B-----5:R-:W-:Y:S01]  /*107b0*/  IMAD.IADD R4, R3, 0x1, R19 ;  /* 0x0000000103047824 */ /* 0x020fe200078e0213 */
[----:B------:R-:W-:Y:S02]  /*107c0*/  IADD3 R10, R18, R2, RZ ;  /* 0x00000002120a7210 */ /* 0x000fe40007ffe0ff */
[----:B------:R-:W-:Y:S02]  /*107d0*/  MOV R52, 0x10800 ;  /* 0x0001080000347802 */ /* 0x000fe40000000f00 */
[----:B------:R2:W-:Y:S04]  /*107e0*/  STL [R1+0x1388], R4 ;  /* 0x0013880401007387 */ /* 0x0005e80000100800 */
[----:B-12---:R-:W-:Y:S05]  /*107f0*/  CALL.REL.NOINC `($_ZN7cutlass13device_kernelIN5flash19enable_sm80_to_sm89INS1_16FlashAttnBwdSm80INS1_25CollectiveMainloopBwdSm80ILi2ELi2EN4cute5tupleIJNS5_1CILi128EEES8_NS7_ILi64EEEEEENS_10bfloat16_tEfNS_4arch4Sm80ELb1ELb0ELb1ELb0ELb0ELb0ELb0ELb0ELi2ELi4ELi4ELi4ELb0EEENS1_24CollectiveEpilogueBwdGQAISA_fSD_Li256ELb0ELb0EEENS1_25SingleTileBwdLPTSchedulerILb0ELi128ELb0EEEEEEEEEvNT_6ParamsE$_ZZN4cuteplIJiiEJiiEEEDaRKNS_15ArithmeticTupleIJDpT_EEERKNS1_IJDpT0_EEEENKUlDpRKT_E_clIJiiEEEDaSF_) ;  /* 0xfffff6c000007944 */ /* 0x006fea0003c3ffff */
[----:B-----5:R2:W-:Y:S01]  /*10800*/  STL [R1+0x1388], R5 ;  /* 0x0013880501007387 */ /* 0x0205e20000100800 */
[----:B------:R-:W-:-:S03]  /*10810*/  MOV R78, 0x10830 ;  /* 0x00010830004e7802 */ /* 0x000fc60000000f00 */
[----:B-12---:R-:W-:Y:S05]  /*10820*/  CALL.REL.NOINC `($_ZN7cutlass13device_kernelIN5flash19enable_sm80_to_sm89INS1_16FlashAttnBwdSm80INS1_25CollectiveMainloopBwdSm80ILi2ELi2EN4cute5tupleIJNS5_1CILi128EEES8_NS7_ILi64EEEEEENS_10bfloat16_tEfNS_4arch4Sm80ELb1ELb0ELb1ELb0ELb0ELb0ELb0ELb0ELi2ELi4ELi4ELi4ELb0EEENS1_24CollectiveEpilogueBwdGQAISA_fSD_Li256ELb0ELb0EEENS1_25SingleTileBwdLPTSchedulerILb0ELi128ELb0EEEEEEEEEvNT_6ParamsE$_ZZN4cuteplIJiiEJNS_1CILi0EEES2_EEEDaRKNS_15ArithmeticTupleIJDpT_EEERKNS3_IJDpT0_EEEENKUlDpRKT_E_clIJiiEEEDaSH_) ;  /* 0xfffff58000007944 */ /* 0x006fea0003c3ffff */
[----:B------:R-:W-:Y:S02]  /*10830*/  MOV R6, 0x10850 ;  /* 0x0001085000067802 */ /* 0x000fe40000000f00 */
[----:B-1---5:R-:W-:Y:S05]  /*10840*/  CALL.REL.NOINC `($_ZN7cutlass13device_kernelIN5flash19enable_sm80_to_sm89INS1_16FlashAttnBwdSm80INS1_25CollectiveMainloopBwdSm80ILi2ELi2EN4cute5tupleIJNS5_1CILi128EEES8_NS7_ILi64EEEEEENS_10bfloat16_tEfNS_4arch4Sm80ELb1ELb0ELb1ELb0ELb0ELb0ELb0ELb0ELi2ELi4ELi4ELi4ELb0EEENS1_24CollectiveEpilogueBwdGQAISA_fSD_Li256ELb0ELb0EEENS1_25SingleTileBwdLPTSchedulerILb0ELi128ELb0EEEEEEEEEvNT_6ParamsE$_ZN4cute3eso3ESOILb1ELb0EJNS_6LayoutINS_5tupleIJNS3_IJNS_1CILi2EEES5_EEES5_NS4_ILi8EEEEEENS3_IJNS3_IJNS_11ScaledBasisINS4_ILi1EEEJLi1EEEENS9_IS7_JLi0EEEEEEENS9_INS4_ILi64EEEJLi0EEEENS9_INS4_ILi16EEEJLi1EEEEEEEEENS_15ArithmeticTupleIJiiEEEEEC2ERKSJ_RKSL_) ;  /* 0xffff8ad000007944 */ /* 0x022fea0003c3ffff */
[----:B------:R-:W2:Y:S01]  /*10850*/  LDL.64 R10, [R1+0x1388] ;  /* 0x00138800010a7983 */ /* 0x000ea20000100a00 */
[----:B-1----:R-:W-:-:S03]  /*10860*/  MOV R4, 0x10890 ;  /* 0x0001089000047802 */ /* 0x002fc60000000f00 */
[----:B--2---:R1:W-:Y:S04]  /*10870*/  STL [R1+0x1388], R11 ;  /* 0x0013880b01007387 */ /* 0x0043e80000100800 */
[----:B-1----:R-:W-:Y:S05]  /*10880*/  CALL.REL.NOINC `($_ZN7cutlass13device_kernelIN5flash19enable_sm80_to_sm89INS1_16FlashAttnBwdSm80INS1_25CollectiveMainloopBwdSm80ILi2ELi2EN4cute5tupleIJNS5_1CILi128EEES8_NS7_ILi64EEEEEENS_10bfloat16_tEfNS_4arch4Sm80ELb1ELb0ELb1ELb0ELb0ELb0ELb0ELb0ELi2ELi4ELi4ELi4ELb0EEENS1_24CollectiveEpilogueBwdGQAISA_fSD_Li256ELb0ELb0EEENS1_25SingleTileBwdLPTSchedulerILb0ELi128ELb0EEEEEEEEEvNT_6ParamsE$_ZZN4cuteplIJNS_1CILi0EEES2_EJiiEEEDaRKNS_15ArithmeticTupleIJDpT_EEERKNS3_IJDpT0_EEEENKUlDpRKT_E_clIJiiEEEDaSH_) ;  /* 0xfffff1c000007944 */ /* 0x002fea0003c3ffff */
[----:B------:R-:W-:Y:S02]  /*10890*/  MOV R6, 0x108b0 ;  /* 0x000108b000067802 */ /* 0x000fe40000000f00 */
[----:B-1---5:R-:W-:Y:S05]  /*108a0*/  CALL.REL.NOINC `($_ZN7cutlass13device_kernelIN5flash19enable_sm80_to_sm89INS1_16FlashAttnBwdSm80INS1_25CollectiveMainloopBwdSm80ILi2ELi2EN4cute5tupleIJNS5_1CILi128EEES8_NS7_ILi64EEEEEENS_10bfloat16_tEfNS_4arch4Sm80ELb1ELb0ELb1ELb0ELb0ELb0ELb0ELb0ELi2ELi4ELi4ELi4ELb0EEENS1_24CollectiveEpilogueBwdGQAISA_fSD_Li256ELb0ELb0EEENS1_25SingleTileBwdLPTSchedulerILb0ELi128ELb0EEEEEEEEEvNT_6ParamsE$_ZN4cute3eso3ESOILb1ELb0EJNS_6LayoutINS_5tupleIJNS3_IJNS_1CILi2EEES5_EEES5_NS4_ILi8EEEEEENS3_IJNS3_IJNS_11ScaledBasisINS4_ILi1EEEJLi1EEEENS9_IS7_JLi0EEEEEEENS9_INS4_ILi64EEEJLi0EEEENS9_INS4_ILi16EEEJLi1EEEEEEEEENS_10ViewEngineINS_23ArithmeticTupleIteratorINS_15ArithmeticTupleIJiiEEEEEEEEEC2ERKSJ_RKSP_) ;  /* 0xffff8a1000007944 */ /* 0x022fea0003c3ffff */
[----:B-1----:R1:W5:Y:S01]  /*108b0*/  LDL.64 R2, [R1+0x1388] ;  /* 0x0013880001027983 */ /* 0x0023620000100a00 */
[----:B------:R-:W-:Y:S01]  /*108c0*/  IMAD.MOV.U32 R52, RZ, RZ, R48 ;  /* 0x000000ffff347224 */ /* 0x000fe200078e0030 */
[----:B------:R-:W-:Y:S02]  /*108d0*/  MOV R53, R49 ;  /* 0x0000003100357202 */ /* 0x000fe40000000f00 */
[----:B------:R-:W-:Y:S02]  /*108e0*/  MOV R6, 0x10900 ;  /* 0x0001090000067802 */ /* 0x000fe40000000f00 */
[----:B-1---5:R-:W-:Y:S05]  /*108f0*/  CALL.REL.NOINC `($_ZN7cutlass13device_kernelIN5flash19enable_sm80_to_sm89INS1_16FlashAttnBwdSm80INS1_25CollectiveMainloopBwdSm80ILi2ELi2EN4cute5tupleIJNS5_1CILi128EEES8_NS7_ILi64EEEEEENS_10bfloat16_tEfNS_4arch4Sm80ELb1ELb0ELb1ELb0ELb0ELb0ELb0ELb0ELi2ELi4ELi4ELi4ELb0EEENS1_24CollectiveEpilogueBwdGQAISA_fSD_Li256ELb0ELb0EEENS1_25SingleTileBwdLPTSchedulerILb0ELi128ELb0EEEEEEEEEvNT_6ParamsE$_ZN4cute3eso3ESOILb1ELb0EJNS_6LayoutINS_5tupleIJNS3_IJNS_1CILi2EEES5_EEENS3_IJS5_NS4_ILi8EEEEEEEEENS3_IJNS3_IJS5_NS4_ILi4EEEEEENS3_IJNS4_ILi1EEES7_EEEEEEEENS_10ViewEngineIPfEEEEC2ERKSF_RKSI_) ;  /* 0xffff88e000007944 */ /* 0x022fea0003c3ffff */
[----:B------:R2:W5:Y:S01]  /*10900*/  LDL.64 R48, [R1+0x1388] ;  /* 0x0013880001307983 */ /* 0x0005620000100a00 */
[----:B------:R-:W-:-:S03]  /*10910*/  MOV R6, 0x10930 ;  /* 0x0001093000067802 */ /* 0x000fc60000000f00 */
[----:B-12--5:R-:W-:Y:S05]  /*10920*/  CALL.REL.NOINC `($_ZN7cutlass13device_kernelIN5flash19enable_sm80_to_sm89INS1_16FlashAttnBwdSm80INS1_25CollectiveMainloopBwdSm80ILi2ELi2EN4cute5tupleIJNS5_1CILi128EEES8_NS7_ILi64EEEEEENS_10bfloat16_tEfNS_4arch4Sm80ELb1ELb0ELb1ELb0ELb0ELb0ELb0ELb0ELi2ELi4ELi4ELi4ELb0EEENS1_24CollectiveEpilogueBwdGQAISA_fSD_Li256ELb0ELb0EEENS1_25SingleTileBwdLPTSchedulerILb0ELi128ELb0EEEEEEEEEvNT_6ParamsE$_ZN4cute3eso3ESOILb1ELb0EJNS_6LayoutINS_5tupleIJNS3_IJNS_1CILi2EEES5_EEENS3_IJS5_NS4_ILi8EEEEEEEEENS3_IJNS3_IJNS_11ScaledBasisIS7_JLi0EEEENSA_INS4_ILi64EEEJLi0EEEEEEENS3_IJNSA_INS4_ILi1EEEJLi1EEEENSA_INS4_ILi16EEEJLi1EEEEEEEEEEEENS_10ViewEngineINS_23ArithmeticTupleIteratorINS_15ArithmeticTupleIJiiEEEEEEEEEC2ERKSL_RKSR_) ;  /* 0xffff885000007944 */ /* 0x026fea0003c3ffff */
[----:B-1----:R1:W5:Y:S01]  /*10930*/  LDL.64 R4, [R1+0x1388] ;  /* 0x0013880001047983 */ /* 0x0023620000100a00 */
[----:B------:R-:W-:-:S03]  /*10940*/  MOV R6, 0x10960 ;  /* 0x0001096000067802 */ /* 0x000fc60000000f00 */
[----:B-1---5:R-:W-:Y:S05]  /*10950*/  CALL.REL.NOINC `($_ZN7cutlass13device_kernelIN5flash19enable_sm80_to_sm89INS1_16FlashAttnBwdSm80INS1_25CollectiveMainloopBwdSm80ILi2ELi2EN4cute5tupleIJNS5_1CILi128EEES8_NS7_ILi64EEEEEENS_10bfloat16_tEfNS_4arch4Sm80ELb1ELb0ELb1ELb0ELb0ELb0ELb0ELb0ELi2ELi4ELi4ELi4ELb0EEENS1_24CollectiveEpilogueBwdGQAISA_fSD_Li256ELb0ELb0EEENS1_25SingleTileBwdLPTSchedulerILb0ELi128ELb0EEEEEEEEEvNT_6ParamsE$_ZN4cute3eso3ESOILb1ELb0EJNS_6LayoutINS_5tupleIJNS3_IJNS3_IJNS_1CILi4EEENS4_ILi8EEEEEENS3_IJS5_NS4_ILi2EEEEEEEEENS3_IJNS3_IJS8_S8_EEENS3_IJS8_S6_EEEEEEEEENS3_IJNS3_IJNS3_IJNS_11ScaledBasisIS8_JLi1EEEENSF_INS4_ILi1EEEJLi0EEEEEEENS3_IJNSF_INS4_ILi16EEEJLi0EEEENSF_IS6_JLi1EEEEEEEEEENS3_IJNS3_IJNSF_ISH_JLi1EEEENSF_IS6_JLi0EEEEEEENS3_IJNSF_INS4_ILi64EEEJLi0EEEENSF_ISK_JLi1EEEEEEEEEEEEEEENS_10ViewEngineINS_23ArithmeticTupleIteratorINS_15ArithmeticTupleIJNS4_ILi0EEES12_EEEEEEEEEC2ERKSY_RKS15_) ;  /* 0xffff80d000007944 */ /* 0x022fea0003c3ffff */
[----:B-1----:R-:W-:Y:S02]  /*10960*/  MOV R2, 0x10980 ;  /* 0x0001098000027802 */ /* 0x002fe40000000f00 */
[----:B------:R-:W-:Y:S05]  /*10970*/  CALL.REL.NOINC `($_ZN7cutlass13device_kernelIN5flash19enable_sm80_to_sm89INS1_16FlashAttnBwdSm80INS1_25CollectiveMainloopBwdSm80ILi2ELi2EN4cute5tupleIJNS5_1CILi128EEES8_NS7_ILi64EEEEEENS_10bfloat16_tEfNS_4arch4Sm80ELb1ELb0ELb1ELb0ELb0ELb0ELb0ELb0ELi2ELi4ELi4ELi4ELb0EEENS1_24CollectiveEpilogueBwdGQAISA_fSD_Li256ELb0ELb0EEENS1_25SingleTileBwdLPTSchedulerILb0ELi128ELb0EEEEEEEEEvNT_6ParamsE$_ZN4cute3eso3ESOILb1ELb0EJNS_6LayoutINS_5tupleIJNS3_IJNS_1CILi2EEES5_EEENS3_IJS5_NS4_ILi8EEEEEEEEENS3_IJNS3_IJNS_11ScaledBasisIS7_JLi0EEEENSA_INS4_ILi64EEEJLi0EEEEEEENS3_IJNSA_INS4_ILi1EEEJLi1EEEENSA_INS4_ILi16EEEJLi1EEEEEEEEEEEENS_10ViewEngineINS_23ArithmeticTupleIteratorINS_15ArithmeticTupleIJNS4_ILi0EEESP_EEEEEEEEEC2ERKSL_RKSS_) ;  /* 0xffff87a000007944 */ /* 0x000fea0003c3ffff */
[----:B------:R2:W-:Y:S01]  /*10980*/  STL [R1+0x1388], R5 ;  /* 0x0013880501007387 */ /* 0x0005e20000100800 */
[----:B------:R-:W-:-:S03]  /*10990*/  MOV R78, 0x109b0 ;  /* 0x000109b0004e7802 */ /* 0x000fc60000000f00 */
[----:B-12---:R-:W-:Y:S05]  /*109a0*/  CALL.REL.NOINC `($_ZN7cutlass13device_kernelIN5flash19enable_sm80_to_sm89INS1_16FlashAttnBwdSm80INS1_25CollectiveMainloopBwdSm80ILi2ELi2EN4cute5tupleIJNS5_1CILi128EEES8_NS7_ILi64EEEEEENS_10bfloat16_tEfNS_4arch4Sm80ELb1ELb0ELb1ELb0ELb0ELb0ELb0ELb0ELi2ELi4ELi4ELi4ELb0EEENS1_24CollectiveEpilogueBwdGQAISA_fSD_Li256ELb0ELb0EEENS1_25SingleTileBwdLPTSchedulerILb0ELi128ELb0EEEEEEEEEvNT_6ParamsE$_ZZN4cuteplIJiiEJNS_1CILi0EEES2_EEEDaRKNS_15ArithmeticTupleIJDpT_EEERKNS3_IJDpT0_EEEENKUlDpRKT_E_clIJiiEEEDaSH_) ;  /* 0xfffff40000007944 */ /* 0x006fea0003c3ffff */
[----:B-----5:R-:W2:Y:S04]  /*109b0*/  LD.E R2, [R50.64+0x8] ;  /* 0x0000080432027980 */ /* 0x020ea8000c101900 */
[----:B------:R-:W3:Y:S01]  /*109c0*/  LD.E R9, [R50.64+0x4] ;  /* 0x0000040432097980 */ /* 0x000ee2000c101900 */
[----:B------:R-:W-:-:S05]  /*109d0*/  MOV R6, 0x1 ;  /* 0x0000000100067802 */ /* 0x000fca0000000f00 */
[C---:B------:R-:W-:Y:S02]  /*109e0*/  IMAD R6, R45.reuse, -0x80, R6 ;  /* 0xffffff802d067824 */ /* 0x040fe400078e0206 */
[----:B--2---:R-:W-:-:S03]  /*109f0*/  IMAD R8, R45, -0x80, R2 ;  /* 0xffffff802d087824 */ /* 0x004fc600078e0202 */
[----:B---3--:R-:W-:Y:S01]  /*10a00*/  IADD3 R6, -R9, R6, R2 ;  /* 0x0000000609067210 */ /* 0x008fe20007ffe102 */
[----:B------:R-:W-:Y:S01]  /*10a10*/  IMAD.IADD R45, R8, 0x1, -R3 ;  /* 0x00000001082d7824 */ /* 0x000fe200078e0a03 */
[----:B------:R-:W-:Y:S02]  /*10a20*/  MOV R2, R15 ;  /* 0x0000000f00027202 */ /* 0x000fe40000000f00 */
[----:B------:R-:W-:Y:S01]  /*10a30*/  IADD3 R46, R6, -R3, RZ ;  /* 0x80000003062e7210 */ /* 0x000fe20007ffe0ff */
[----:B------:R-:W-:Y:S01]  /*10a40*/  IMAD.MOV.U32 R3, RZ, RZ, RZ ;  /* 0x000000ffff037224 */ /* 0x000fe200078e00ff */
[----:B------:R-:W-:Y:S02]  /*10a50*/  MOV R6, 0x10a70 ;  /* 0x00010a7000067802 */ /* 0x000fe40000000f00 */
[----:B-1----:R-:W-:Y:S05]  /*10a60*/  CALL.REL.NOINC `($_ZN7cutlass13device_kernelIN5flash19enable_sm80_to_sm89INS1_16FlashAttnBwdSm80INS1_25CollectiveMainloopBwdSm80ILi2ELi2EN4cute5tupleIJNS5_1CILi128EEES8_NS7_ILi64EEEEEENS_10bfloat16_tEfNS_4arch4Sm80ELb1ELb0ELb1ELb0ELb0ELb0ELb0ELb0ELi2ELi4ELi4ELi4ELb0EEENS1_24CollectiveEpilogueBwdGQAISA_fSD_Li256ELb0ELb0EEENS1_25SingleTileBwdLPTSchedulerILb0ELi128ELb0EEEEEEEEEvNT_6ParamsE$_ZN4cute3eso3ESOILb0ELb1EJiNS_1CILi0EEEEEC2ERKiRKS3_) ;  /* 0xffff62b000007944 */ /* 0x002fea0003c3ffff */
[----:B-1----:R-:W2:Y:S01]  /*10a70*/  LDL R2, [R1+0x1388] ;  /* 0x0013880001027983 */ /* 0x002ea20000100800 */
[----:B------:R-:W-:Y:S02]  /*10a80*/  MOV R10, 0x10af0 ;  /* 0x00010af0000a7802 */ /* 0x000fe40000000f00 */
[----:B--2---:R-:W-:-:S04]  /*10a90*/  LEA.HI R11, R2, R2, RZ, 0x1 ;  /* 0x00000002020b7211 */ /* 0x004fc800078f08ff */
[----:B------:R-:W-:-:S05]  /*10aa0*/  LOP3.LUT R3, R11, 0x1ffffffe, RZ, 0xc0, !PT ;  /* 0x1ffffffe0b037812 */ /* 0x000fca00078ec0ff */
[----:B------:R-:W-:Y:S02]  /*10ab0*/  IMAD.IADD R3, R2, 0x1, -R3 ;  /* 0x0000000102037824 */ /* 0x000fe400078e0a03 */
[----:B------:R-:W-:Y:S02]  /*10ac0*/  IMAD.MOV.U32 R2, RZ, RZ, R15 ;  /* 0x000000ffff027224 */ /* 0x000fe400078e000f */
[----:B------:R-:W-:Y:S02]  /*10ad0*/  IMAD.SHL.U32 R3, R3, 0x8, RZ ;  /* 0x0000000803037824 */ /* 0x000fe400078e00ff */
[----:B------:R-:W-:Y:S05]  /*10ae0*/  CALL.REL.NOINC `($_ZN7cutlass13device_kernelIN5flash19enable_sm80_to_sm89INS1_16FlashAttnBwdSm80INS1_25CollectiveMainloopBwdSm80ILi2ELi2EN4cute5tupleIJNS5_1CILi128EEES8_NS7_ILi64EEEEEENS_10bfloat16_tEfNS_4arch4Sm80ELb1ELb0ELb1ELb0ELb0ELb0ELb0ELb0ELi2ELi4ELi4ELi4ELb0EEENS1_24CollectiveEpilogueBwdGQAISA_fSD_Li256ELb0ELb0EEENS1_25SingleTileBwdLPTSchedulerILb0ELi128ELb0EEEEEEEEEvNT_6ParamsE$_ZN4cute5tupleIJiEEC2ERKi) ;  /* 0xffff9ec000007944 */ /* 0x000fea0003c3ffff */
[----:B------:R1:W5:Y:S01]  /*10af0*/  LDL R6, [R1+0x1388] ;  /* 0x0013880001067983 */ /* 0x0003620000100800 */
[----:B------:R-:W-:Y:S01]  /*10b00*/  IMAD.SHL.U32 R3, R11, 0x20, RZ ;  /* 0x000000200b037824 */ /* 0x000fe200078e00ff */
[----:B------:R-:W-:Y:S01]  /*10b10*/  MOV R10, 0x10b50 ;  /* 0x00010b50000a7802 */ /* 0x000fe20000000f00 */
[----:B------:R-:W-:-:S03]  /*10b20*/  IMAD.MOV.U32 R2, RZ, RZ, R15 ;  /* 0x000000ffff027224 */ /* 0x000fc600078e000f */
[----:B------:R-:W-:Y:S02]  /*10b30*/  LOP3.LUT R3, R3, 0xffffffc0, RZ, 0xc0, !PT ;  /* 0xffffffc003037812 */ /* 0x000fe400078ec0ff */
        /* <DEDUP_REMOVED lines=19> */
[----:B------:R-:W2:Y:S02]  /*10c70*/  LDL R3, [R1+0x1388] ;  /* 0x0013880001037983 */ /* 0x000ea40000100800 */
[----:B--2---:R-:W-:Y:S02]  /*10c80*/  IADD3 R3, R6, R3, RZ ;  /* 0x0000000306037210 */ /* 0x004fe40007ffe0ff */
[----:B------:R-:W-:Y:S02]  /*10c90*/  MOV R6, 0x10cb0 ;  /* 0x00010cb000067802 */ /* 0x000fe40000000f00 */
[----:B------:R-:W-:Y:S05]  /*10ca0*/  CALL.REL.NOINC `($_ZN7cutlass13device_kernelIN5flash19enable_sm80_to_sm89INS1_16FlashAttnBwdSm80INS1_25CollectiveMainloopBwdSm80ILi2ELi2EN4cute5tupleIJNS5_1CILi128EEES8_NS7_ILi64EEEEEENS_10bfloat16_tEfNS_4arch4Sm80ELb1ELb0ELb1ELb0ELb0ELb0ELb0ELb0ELi2ELi4ELi4ELi4ELb0EEENS1_24CollectiveEpilogueBwdGQAISA_fSD_Li256ELb0ELb0EEENS1_25SingleTileBwdLPTSchedulerILb0ELi128ELb0EEEEEEEEEvNT_6ParamsE$_ZZN4cuteplIJiEJiEEEDaRKNS_15ArithmeticTupleIJDpT_EEERKNS1_IJDpT0_EEEENKUlDpRKT_E_clIJiEEEDaSF_) ;  /* 0xfffff08000007944 */ /* 0x000fea0003c3ffff */
[----:B------:R-:W-:Y:S02]  /*10cb0*/  MOV R2, R15 ;  /* 0x0000000f00027202 */ /* 0x000fe40000000f00 */
[----:B------:R-:W-:Y:S02]  /*10cc0*/  MOV R6, 0x10ce0 ;  /* 0x00010ce000067802 */ /* 0x000fe40000000f00 */
[----:B-1---5:R-:W-:Y:S05]  /*10cd0*/  CALL.REL.NOINC `($_ZN7cutlass13device_kernelIN5flash19enable_sm80_to_sm89INS1_16FlashAttnBwdSm80INS1_25CollectiveMainloopBwdSm80ILi2ELi2EN4cute5tupleIJNS5_1CILi128EEES8_NS7_ILi64EEEEEENS_10bfloat16_tEfNS_4arch4Sm80ELb1ELb0ELb1ELb0ELb0ELb0ELb0ELb0ELi2ELi4ELi4ELi4ELb0EEENS1_24CollectiveEpilogueBwdGQAISA_fSD_Li256ELb0ELb0EEENS1_25SingleTileBwdLPTSchedulerILb0ELi128ELb0EEEEEEEEEvNT_6ParamsE$_ZN4cute3eso3ESOILb0ELb1EJiNS_1CILi0EEEEEC2ERKiRKS3_) ;  /* 0xffff604000007944 */ /* 0x022fea0003c3ffff */
[----:B-1----:R1:W5:Y:S01]  /*10ce0*/  LDL R3, [R1+0x1388] ;  /* 0x0013880001037983 */ /* 0x0023620000100800 */
[----:B------:R-:W-:-:S03]  /*10cf0*/  MOV R50, 0x10d10 ;  /* 0x00010d1000327802 */ /* 0x000fc60000000f00 */
[----:B-1---5:R-:W-:Y:S05]  /*10d00*/  CALL.REL.NOINC `($_ZN7cutlass13device_kernelIN5flash19enable_sm80_to_sm89INS1_16FlashAttnBwdSm80INS1_25CollectiveMainloopBwdSm80ILi2ELi2EN4cute5tupleIJNS5_1CILi128EEES8_NS7_ILi64EEEEEENS_10bfloat16_tEfNS_4arch4Sm80ELb1ELb0ELb1ELb0ELb0ELb0ELb0ELb0ELi2ELi4ELi4ELi4ELb0EEENS1_24CollectiveEpilogueBwdGQAISA_fSD_Li256ELb0ELb0EEENS1_25SingleTileBwdLPTSchedulerILb0ELi128ELb0EEEEEEEEEvNT_6ParamsE$_ZZN4cuteplIJiEJNS_1CILi0EEES2_EEEDaRKNS_15ArithmeticTupleIJDpT_EEERKNS3_IJDpT0_EEEENKUlDpRKT_E_clIJiS2_EEEDaSH_) ;  /* 0xffffef3000007944 */ /* 0x022fea0003c3ffff */
[----:B------:R2:W-:Y:S01]  /*10d10*/  STL [R1+0x1388], R5 ;  /* 0x0013880501007387 */ /* 0x0005e20000100800 */
[----:B-----5:R-:W-:Y:S02]  /*10d20*/  IADD3 R10, R3, R4, RZ ;  /* 0x00000004030a7210 */ /* 0x020fe40007ffe0ff */
[----:B------:R-:W-:-:S02]  /*10d30*/  MOV R50, 0x10d50 ;  /* 0x00010d5000327802 */ /* 0x000fc40000000f00 */
[----:B-12---:R-:W-:Y:S05]  /*10d40*/  CALL.REL.NOINC `($_ZN7cutlass13device_kernelIN5flash19enable_sm80_to_sm89INS1_16FlashAttnBwdSm80INS1_25CollectiveMainloopBwdSm80ILi2ELi2EN4cute5tupleIJNS5_1CILi128EEES8_NS7_ILi64EEEEEENS_10bfloat16_tEfNS_4arch4Sm80ELb1ELb0ELb1ELb0ELb0ELb0ELb0ELb0ELi2ELi4ELi4ELi4ELb0EEENS1_24CollectiveEpilogueBwdGQAISA_fSD_Li256ELb0ELb0EEENS1_25SingleTileBwdLPTSchedulerILb0ELi128ELb0EEEEEEEEEvNT_6ParamsE$_ZZN4cuteplIJiiEJiNS_1CILi0EEEEEEDaRKNS_15ArithmeticTupleIJDpT_EEERKNS3_IJDpT0_EEEENKUlDpRKT_E_clIJiiEEEDaSH_) ;  /* 0xfffff0f000007944 */ /* 0x006fea0003c3ffff */
[----:B-----5:R-:W-:Y:S02]  /*10d50*/  LEA R3, R43, R2, 0x7 ;  /* 0x000000022b037211 */ /* 0x020fe400078e38ff */
[----:B------:R-:W-:-:S02]  /*10d60*/  MOV R2, 0x10d80 ;  /* 0x00010d8000027802 */ /* 0x000fc40000000f00 */
[----:B-1----:R-:W-:Y:S05]  /*10d70*/  CALL.REL.NOINC `($_ZN7cutlass13device_kernelIN5flash19enable_sm80_to_sm89INS1_16FlashAttnBwdSm80INS1_25CollectiveMainloopBwdSm80ILi2ELi2EN4cute5tupleIJNS5_1CILi128EEES8_NS7_ILi64EEEEEENS_10bfloat16_tEfNS_4arch4Sm80ELb1ELb0ELb1ELb0ELb0ELb0ELb0ELb0ELi2ELi4ELi4ELi4ELb0EEENS1_24CollectiveEpilogueBwdGQAISA_fSD_Li256ELb0ELb0EEENS1_25SingleTileBwdLPTSchedulerILb0ELi128ELb0EEEEEEEEEvNT_6ParamsE$_ZN73_INTERNAL_24fd9406_37_flash_bwd_hdim64_bf16_softcap_sm80_cu_3fbc093a_291814__viaddmin_s32Eiii) ;  /* 0xffff9f1000007944 */ /* 0x002fea0003c3ffff */
[----:B------:R1:W-:Y:S02]  /*10d80*/  STL [R1+0x13ac], RZ ;  /* 0x0013acff01007387 */ /* 0x0003e40000100800 */
.L_x_2575:
[C---:B--2---:R-:W-:Y:S01]  /*10d90*/  IADD3 R50, R17.reuse, 0x1, RZ ;  /* 0x0000000111327810 */ /* 0x044fe20007ffe0ff */
[----:B------:R-:W-:Y:S01]  /*10da0*/  IMAD.MOV.U32 R3, RZ, RZ, R17 ;  /* 0x000000ffff037224 */ /* 0x000fe200078e0011 */
[----:B------:R-:W-:Y:S01]  /*10db0*/  ISETP.GE.U32.AND P0, PT, R17, 0xf, PT ;  /* 0x0000000f1100780c */ /* 0x000fe20003f06070 */
[----:B------:R-:W-:Y:S01]  /*10dc0*/  IMAD.MOV.U32 R13, RZ, RZ, R15 ;  /* 0x000000ffff0d7224 */ /* 0x000fe200078e000f */
[----:B-1----:R-:W-:Y:S01]  /*10dd0*/  MOV R8, 0x10e00 ;  /* 0x00010e0000087802 */ /* 0x002fe20000000f00 */
[----:B------:R-:W-:-:S05]  /*10de0*/  IMAD.MOV.U32 R17, RZ, RZ, R50 ;  /* 0x000000ffff117224 */ /* 0x000fca00078e0032 */
[----:B-1----:R-:W-:Y:S05]  /*10df0*/  CALL.REL.NOINC `($_ZN7cutlass13device_kernelIN5flash19enable_sm80_to_sm89INS1_16FlashAttnBwdSm80INS1_25CollectiveMainloopBwdSm80ILi2ELi2EN4cute5tupleIJNS5_1CILi128EEES8_NS7_ILi64EEEEEENS_10bfloat16_tEfNS_4arch4Sm80ELb1ELb0ELb1ELb0ELb0ELb0ELb0ELb0ELi2ELi4ELi4ELi4ELb0EEENS1_24CollectiveEpilogueBwdGQAISA_fSD_Li256ELb0ELb0EEENS1_25SingleTileBwdLPTSchedulerILb0ELi128ELb0EEEEEEEEEvNT_6ParamsE$_ZN4cute3eso3ESOILb1ELb0EJNS_1CILi0EEEiEEC2ERKS3_RKi) ;  /* 0xffff65d000007944 */ /* 0x002fea0003c3ffff */
[----:B------:R-:W2:Y:S01]  /*10e00*/  LDL R6, [R1+0x1388] ;  /* 0x0013880001067983 */ /* 0x000ea20000100800 */
[----:B-1----:R-:W-:Y:S01]  /*10e10*/  IMAD.MOV.U32 R2, RZ, RZ, R15 ;  /* 0x000000ffff027224 */ /* 0x002fe200078e000f */
[----:B------:R-:W-:-:S02]  /*10e20*/  MOV R10, 0x10e70 ;  /* 0x00010e70000a7802 */ /* 0x000fc40000000f00 */
[----:B--2---:R-:W-:-:S04]  /*10e30*/  LEA.HI R11, R6, R6, RZ, 0x1 ;  /* 0x00000006060b7211 */ /* 0x004fc800078f08ff */
[----:B------:R-:W-:-:S05]  /*10e40*/  LOP3.LUT R3, R11, 0xfffffffe, RZ, 0xc0, !PT ;  /* 0xfffffffe0b037812 */ /* 0x000fca00078ec0ff */
[----:B------:R-:W-:Y:S02]  /*10e50*/  IMAD.IADD R3, R6, 0x1, -R3 ;  /* 0x0000000106037824 */ /* 0x000fe400078e0a03 */
        /* <DEDUP_REMOVED lines=24> */
[----:B-1---5:R-:W-:Y:S05]  /*10fe0*/  CALL.REL.NOINC `($_ZN7cutlass13device_kernelIN5flash19enable_sm80_to_sm89INS1_16FlashAttnBwdSm80INS1_25CollectiveMainloopBwdSm80ILi2ELi2EN4cute5tupleIJNS5_1CILi128EEES8_NS7_ILi64EEEEEENS_10bfloat16_tEfNS_4arch4Sm80ELb1ELb0ELb1ELb0ELb0ELb0ELb0ELb0ELi2ELi4ELi4ELi4ELb0EEENS1_24CollectiveEpilogueBwdGQAISA_fSD_Li256ELb0ELb0EEENS1_25SingleTileBwdLPTSchedulerILb0ELi128ELb0EEEEEEEEEvNT_6ParamsE$_ZN4cute5tupleIJNS_1CILi0EEEiEEC2ERKS2_RKi) ;  /* 0xffff98d000007944 */ /* 0x022fea0003c3ffff */
[----:B------:R-:W2:Y:S01]  /*10ff0*/  LDL R2, [R1+0x1388] ;  /* 0x0013880001027983 */ /* 0x000ea20000100800 */
[----:B------:R-:W-:Y:S02]  /*11000*/  MOV R10, 0x11030 ;  /* 0x00011030000a7802 */ /* 0x000fe40000000f00 */
[----:B--2---:R-:W-:Y:S02]  /*11010*/  IADD3 R3, R51, R2, RZ ;  /* 0x0000000233037210 */ /* 0x004fe40007ffe0ff */
[----:B------:R-:W-:Y:S05]  /*11020*/  CALL.REL.NOINC `($_ZN7cutlass13device_kernelIN5flash19enable_sm80_to_sm89INS1_16FlashAttnBwdSm80INS1_25CollectiveMainloopBwdSm80ILi2ELi2EN4cute5tupleIJNS5_1CILi128EEES8_NS7_ILi64EEEEEENS_10bfloat16_tEfNS_4arch4Sm80ELb1ELb0ELb1ELb0ELb0ELb0ELb0ELb0ELi2ELi4ELi4ELi4ELb0EEENS1_24CollectiveEpilogueBwdGQAISA_fSD_Li256ELb0ELb0EEENS1_25SingleTileBwdLPTSchedulerILb0ELi128ELb0EEEEEEEEEvNT_6ParamsE$_ZZN4cuteplIJNS_1CILi0EEEiEJS2_iEEEDaRKNS_15ArithmeticTupleIJDpT_EEERKNS3_IJDpT0_EEEENKUlDpRKT_E_clIJS2_iEEEDaSH_) ;  /* 0xffffeaa000007944 */ /* 0x000fea0003c3ffff */
[----:B------:R-:W-:Y:S02]  /*11030*/  MOV R10, 0x11050 ;  /* 0x00011050000a7802 */ /* 0x000fe40000000f00 */
[----:B-1---5:R-:W-:Y:S05]  /*11040*/  CALL.REL.NOINC `($_ZN7cutlass13device_kernelIN5flash19enable_sm80_to_sm89INS1_16FlashAttnBwdSm80INS1_25CollectiveMainloopBwdSm80ILi2ELi2EN4cute5tupleIJNS5_1CILi128EEES8_NS7_ILi64EEEEEENS_10bfloat16_tEfNS_4arch4Sm80ELb1ELb0ELb1ELb0ELb0ELb0ELb0ELb0ELi2ELi4ELi4ELi4ELb0EEENS1_24CollectiveEpilogueBwdGQAISA_fSD_Li256ELb0ELb0EEENS1_25SingleTileBwdLPTSchedulerILb0ELi128ELb0EEEEEEEEEvNT_6ParamsE$_ZZN4cuteplIJNS_1CILi0EEEEJS2_iEEEDaRKNS_15ArithmeticTupleIJDpT_EEERKNS3_IJDpT0_EEEENKUlDpRKT_E_clIJS2_iEEEDaSH_) ;  /* 0xffffe84000007944 */ /* 0x022fea0003c3ffff */
[----:B------:R-:W-:Y:S02]  /*11050*/  MOV R10, 0x11070 ;  /* 0x00011070000a7802 */ /* 0x000fe40000000f00 */
[----:B-1---5:R-:W-:Y:S05]  /*11060*/  CALL.REL.NOINC `($_ZN7cutlass13device_kernelIN5flash19enable_sm80_to_sm89INS1_16FlashAttnBwdSm80INS1_25CollectiveMainloopBwdSm80ILi2ELi2EN4cute5tupleIJNS5_1CILi128EEES8_NS7_ILi64EEEEEENS_10bfloat16_tEfNS_4arch4Sm80ELb1ELb0ELb1ELb0ELb0ELb0ELb0ELb0ELi2ELi4ELi4ELi4ELb0EEENS1_24CollectiveEpilogueBwdGQAISA_fSD_Li256ELb0ELb0EEENS1_25SingleTileBwdLPTSchedulerILb0ELi128ELb0EEEEEEEEEvNT_6ParamsE$_ZZN4cuteplIJNS_1CILi0EEES2_EJS2_iEEEDaRKNS_15ArithmeticTupleIJDpT_EEERKNS3_IJDpT0_EEEENKUlDpRKT_E_clIJS2_iEEEDaSH_) ;  /* 0xffffe89000007944 */ /* 0x022fea0003c3ffff */
[----:B-----5:R-:W-:Y:S01]  /*11070*/  ISETP.GE.AND P1, PT, R2, R47, PT ;  /* 0x0000002f0200720c */ /* 0x020fe20003f26270 */
[----:B------:R-:W-:-:S12]  /*11080*/  BSSY B0, `(.L_x_2573) ;  /* 0x0000017000007945 */ /* 0x000fd80003800000 */
[----:B------:R-:W-:Y:S05]  /*11090*/  @!P1 BRA `(.L_x_2574) ;  /* 0x0000015000009947 */ /* 0x000fea0003800000 */
[----:B------:R-:W-:Y:S01]  /*110a0*/  IMAD.MOV.U32 R3, RZ, RZ, R15 ;  /* 0x000000ffff037224 */ /* 0x000fe200078e000f */
[----:B------:R-:W-:Y:S01]  /*110b0*/  MOV R10, RZ ;  /* 0x000000ff000a7202 */ /* 0x000fe20000000f00 */
[----:B------:R-:W-:Y:S01]  /*110c0*/  IMAD.MOV.U32 R2, RZ, RZ, R14 ;  /* 0x000000ffff027224 */ /* 0x000fe200078e000e */
[----:B------:R-:W-:Y:S02]  /*110d0*/  MOV R8, 0x110f0 ;  /* 0x000110f000087802 */ /* 0x000fe40000000f00 */
[----:B-1----:R-:W-:Y:S05]  /*110e0*/  CALL.REL.NOINC `($_ZN7cutlass13device_kernelIN5flash19enable_sm80_to_sm89INS1_16FlashAttnBwdSm80INS1_25CollectiveMainloopBwdSm80ILi2ELi2EN4cute5tupleIJNS5_1CILi128EEES8_NS7_ILi64EEEEEENS_10bfloat16_tEfNS_4arch4Sm80ELb1ELb0ELb1ELb0ELb0ELb0ELb0ELb0ELi2ELi4ELi4ELi4ELb0EEENS1_24CollectiveEpilogueBwdGQAISA_fSD_Li256ELb0ELb0EEENS1_25SingleTileBwdLPTSchedulerILb0ELi128ELb0EEEEEEEEEvNT_6ParamsE$_ZN4cute3eso3ESOILb0ELb0EJiiEEC2ERKiS4_) ;  /* 0xffff544000007944 */ /* 0x002fea0003c3ffff */
        /* <DEDUP_REMOVED lines=16> */
.L_x_2574:
[----:B------:R-:W-:Y:S05]  /*111f0*/  BSYNC B0 ;  /* 0x0000000000007941 */ /* 0x000fea0003800000 */
.L_x_2573:
[----:B------:R2:W-:Y:S01]  /*11200*/  STL [R1+0x13ac], R50 ;  /* 0x0013ac3201007387 */ /* 0x0005e20000100800 */
[----:B------:R-:W-:Y:S05]  /*11210*/  @!P0 BRA `(.L_x_2575) ;  /* 0xfffffb7000008947 */ /* 0x000fea000383ffff */
[----:B-1----:R-:W-:Y:S01]  /*11220*/  IMAD.MOV.U32 R2, RZ, RZ, R15 ;  /* 0x000000ffff027224 */ /* 0x002fe200078e000f */
[----:B------:R-:W-:Y:S01]  /*11230*/  MOV R3, 0x1 ;  /* 0x0000000100037802 */ /* 0x000fe20000000f00 */
[----:B------:R-:W-:Y:S01]  /*11240*/  IMAD.MOV.U32 R17, RZ, RZ, RZ ;  /* 0x000000ffff117224 */ /* 0x000fe200078e00ff */
[----:B------:R-:W-:Y:S02]  /*11250*/  MOV R6, 0x11270 ;  /* 0x0001127000067802 */ /* 0x000fe40000000f00 */
[----:B--2---:R-:W-:Y:S05]  /*11260*/  CALL.REL.NOINC `($_ZN7cutlass13device_kernelIN5flash19enable_sm80_to_sm89INS1_16FlashAttnBwdSm80INS1_25CollectiveMainloopBwdSm80ILi2ELi2EN4cute5tupleIJNS5_1CILi128EEES8_NS7_ILi64EEEEEENS_10bfloat16_tEfNS_4arch4Sm80ELb1ELb0ELb1ELb0ELb0ELb0ELb0ELb0ELi2ELi4ELi4ELi4ELb0EEENS1_24CollectiveEpilogueBwdGQAISA_fSD_Li256ELb0ELb0EEENS1_25SingleTileBwdLPTSchedulerILb0ELi128ELb0EEEEEEEEEvNT_6ParamsE$_ZN4cute3eso3ESOILb0ELb1EJiNS_1CILi0EEEEEC2ERKiRKS3_) ;  /* 0xffff5ab000007944 */ /* 0x004fea0003c3ffff */
        /* <DEDUP_REMOVED lines=50> */
.L_x_2578:
        /* <DEDUP_REMOVED lines=50> */
[----:B------:R-:W-:Y:S01]  /*118b0*/  MOV R10, 0x1 ;  /* 0x00000001000a7802 */ /* 0x000fe20000000f00 */
        /* <DEDUP_REMOVED lines=19> */
.L_x_2577:
[----:B------:R-:W-:Y:S05]  /*119f0*/  BSYNC B0 ;  /* 0x0000000000007941 */ /* 0x000fea0003800000 */
.L_x_2576:
        /* <DEDUP_REMOVED lines=57> */
.L_x_2581:
        /* <DEDUP_REMOVED lines=70> */
.L_x_2580:
[----:B------:R-:W-:Y:S05]  /*121f0*/  BSYNC B0 ;  /* 0x0000000000007941 */ /* 0x000fea0003800000 */
.L_x_2579:
        /* <DEDUP_REMOVED lines=57> */
.L_x_2584:
        /* <DEDUP_REMOVED lines=70> */
.L_x_2583:
[----:B------:R-:W-:Y:S05]  /*129f0*/  BSYNC B0 ;  /* 0x0000000000007941 */ /* 0x000fea0003800000 */
.L_x_2582:
[----:B------:R2:W-:Y:S01]  /*12a00*/  STL [R1+0x13ac], R4 ;  /* 0x0013ac0401007387 */ /* 0x0005e20000100800 */
[----:B------:R-:W-:Y:S05]  /*12a10*/  @!P0 BRA `(.L_x_2584) ;  /* 0xfffffb7000008947 */ /* 0x000fea000383ffff */
[----:B------:R-:W-:-:S04]  /*12a20*/  MOV R45, 0x0 ;  /* 0x00000000002d7802 */ /* 0x000fc80000000f00 */
[----:B------:R-:W-:Y:S05]  /*12a30*/  RET.REL.NODEC R44 `(_ZN7cutlass13device_kernelIN5flash19enable_sm80_to_sm89INS1_16FlashAttnBwdSm80INS1_25CollectiveMainloopBwdSm80ILi2ELi2EN4cute5tupleIJNS5_1CILi128EEES8_NS7_ILi64EEEEEENS_10bfloat16_tEfNS_4arch4Sm80ELb1ELb0ELb1ELb0ELb0ELb0ELb0ELb0ELi2ELi4ELi4ELi4ELb0EEENS1_24CollectiveEpilogueBwdGQAISA_fSD_Li256ELb0ELb0EEENS1_25SingleTileBwdLPTSchedulerILb0ELi128ELb0EEEEEEEEEvNT_6ParamsE) ;  /* 0xfffed5c02c007950 */ /* 0x000fea0003c3ffff */
        .type           $_ZN7cutlass13device_kernelIN5flash19enable_sm80_to_sm89INS1_16FlashAttnBwdSm80INS1_25CollectiveMainloopBwdSm80ILi2ELi2EN4cute5tupleIJNS5_1CILi128EEES8_NS7_ILi64EEEEEENS_10bfloat16_tEfNS_4arch4Sm80ELb1ELb0ELb1ELb0ELb0ELb0ELb0ELb0ELi2ELi4ELi4ELi4ELb0EEENS1_24CollectiveEpilogueBwdGQAISA_fSD_Li256ELb0ELb0EEENS1_25SingleTileBwdLPTSchedulerILb0ELi128ELb0EEEEEEEEEvNT_6ParamsE$_ZZN5flash25CollectiveMainloopBwdSm80ILi2ELi2EN4cute5tupleIJNS1_1CILi128EEES4_NS3_ILi64EEEEEEN7cutlass10bfloat16_tEfNS7_4arch4Sm80ELb1ELb0ELb1ELb0ELb0ELb0ELb0ELb0ELi2ELi4ELi4ELi4ELb0EE3mmaINS_16FlashAttnBwdSm80ISB_NS_24CollectiveEpilogueBwdGQAIS6_fSA_Li256ELb0ELb0EEENS_25SingleTileBwdLPTSchedulerILb0ELi128ELb0EEEE13SharedStorageENS1_6TensorINS1_11ArrayEngineIfLm32EEENS1_6LayoutINS2_IJNS2_IJNS3_ILi2EEESO_EEESO_NS3_ILi4EEEEEENS2_IJNS2_IJNS3_ILi1EEESO_EEESQ_NS3_ILi8EEEEEEEEEEEEbRKNSB_6ParamsERT0_S12_iNS2_IJiiiEEERT_ENKUliT_E_clIZSC_ISJ_SX_EbS10_S12_S12_iS13_S15_EUlRS16_iE_EEDaiS16_,@function
        .size           $_ZN7cutlass13device_kernelIN5flash19enable_sm80_to_sm89INS1_16FlashAttnBwdSm80INS1_25CollectiveMainloopBwdSm80ILi2ELi2EN4cute5tupleIJNS5_1CILi128EEES8_NS7_ILi64EEEEEENS_10bfloat16_tEfNS_4arch4Sm80ELb1ELb0ELb1ELb0ELb0ELb0ELb0ELb0ELi2ELi4ELi4ELi4ELb0EEENS1_24CollectiveEpilogueBwdGQAISA_fSD_Li256ELb0ELb0EEENS1_25SingleTileBwdLPTSchedulerILb0ELi128ELb0EEEEEEEEEvNT_6ParamsE$_ZZN5flash25CollectiveMainloopBwdSm80ILi2ELi2EN4cute5tupleIJNS1_1CILi128EEES4_NS3_ILi64EEEEEEN7cutlass10bfloat16_tEfNS7_4arch4Sm80ELb1ELb0ELb1ELb0ELb0ELb0ELb0ELb0ELi2ELi4ELi4ELi4ELb0EE3mmaINS_16FlashAttnBwdSm80ISB_NS_24CollectiveEpilogueBwdGQAIS6_fSA_Li256ELb0ELb0EEENS_25SingleTileBwdLPTSchedulerILb0ELi128ELb0EEEE13SharedStorageENS1_6TensorINS1_11ArrayEngineIfLm32EEENS1_6LayoutINS2_IJNS2_IJNS3_ILi2EEESO_EEESO_NS3_ILi4EEEEEENS2_IJNS2_IJNS3_ILi1EEESO_EEESQ_NS3_ILi8EEEEEEEEEEEEbRKNSB_6ParamsERT0_S12_iNS2_IJiiiEEERT_ENKUliT_E_clIZSC_ISJ_SX_EbS10_S12_S12_iS13_S15_EUlRS16_iE_EEDaiS16_,($_ZN7cutlass13device_kernelIN5flash19enable_sm80_to_sm89INS1_16FlashAttnBwdSm80INS1_25CollectiveMainloopBwdSm80ILi2ELi2EN4cute5tupleIJNS5_1CILi128EEES8_NS7_ILi64EEEEEENS_10bfloat16_tEfNS_4arch4Sm80ELb1ELb0ELb1ELb0ELb0ELb0ELb0ELb0ELi2ELi4ELi4ELi4ELb0EEENS1_24CollectiveEpilogueBwdGQAISA_fSD_Li256ELb0ELb0EEENS1_25SingleTileBwdLPTSchedulerILb0ELi128ELb0EEEEEEEEEvNT_6ParamsE$_ZZN5flash25CollectiveMainloopBwdSm80ILi2ELi2EN4cute5tupleIJNS1_1CILi128EEES4_NS3_ILi64EEEEEEN7cutlass10bfloat16_tEfNS7_4arch4Sm80ELb1ELb0ELb1ELb0ELb0ELb0ELb0ELb0ELi2ELi4ELi4ELi4ELb0EE3mmaINS_16FlashAttnBwdSm80ISB_NS_24CollectiveEpilogueBwdGQAIS6_fSA_Li256ELb0ELb0EEENS_25SingleTileBwdLPTSchedulerILb0ELi128ELb0EEEE13SharedStorageENS1_6TensorINS1_11ArrayEngineIfLm32EEENS1_6LayoutINS2_IJNS2_IJNS3_ILi2EEESO_EEESO_NS3_ILi4EEEEEENS2_IJNS2_IJNS3_ILi1EEESO_EEESQ_NS3_ILi8EEEEEEEEEEEEbRKNSB_6ParamsERT0_S12_iNS2_IJiiiEEERT_ENKUliiE0_clEii - $_ZN7cutlass13device_kernelIN5flash19enable_sm80_to_sm89INS1_16FlashAttnBwdSm80INS1_25CollectiveMainloopBwdSm80ILi2ELi2EN4cute5tupleIJNS5_1CILi128EEES8_NS7_ILi64EEEEEENS_10bfloat16_tEfNS_4arch4Sm80ELb1ELb0ELb1ELb0ELb0ELb0ELb0ELb0ELi2ELi4ELi4ELi4ELb0EEENS1_24CollectiveEpilogueBwdGQAISA_fSD_Li256ELb0ELb0EEENS1_25SingleTileBwdLPTSchedulerILb0ELi128ELb0EEEEEEEEEvNT_6ParamsE$_ZZN5flash25CollectiveMainloopBwdSm80ILi2ELi2EN4cute5tupleIJNS1_1CILi128EEES4_NS3_ILi64EEEEEEN7cutlass10bfloat16_tEfNS7_4arch4Sm80ELb1ELb0ELb1ELb0ELb0ELb0ELb0ELb0ELi2ELi4ELi4ELi4ELb0EE3mmaINS_16FlashAttnBwdSm80ISB_NS_24CollectiveEpilogueBwdGQAIS6_fSA_Li256ELb0ELb0EEENS_25SingleTileBwdLPTSchedulerILb0ELi128ELb0EEEE13SharedStorageENS1_6TensorINS1_11ArrayEngineIfLm32EEENS1_6LayoutINS2_IJNS2_IJNS3_ILi2EEESO_EEESO_NS3_ILi4EEEEEENS2_IJNS2_IJNS3_ILi1EEESO_EEESQ_NS3_ILi8EEEEEEEEEEEEbRKNSB_6ParamsERT0_S12_iNS2_IJiiiEEERT_ENKUliT_E_clIZSC_ISJ_SX_EbS10_S12_S12_iS13_S15_EUlRS16_iE_EEDaiS16_)
$_ZN7cutlass13device_kernelIN5flash19enable_sm80_to_sm89INS1_16FlashAttnBwdSm80INS1_25CollectiveMainloopBwdSm80ILi2ELi2EN4cute5tupleIJNS5_1CILi128EEES8_NS7_ILi64EEEEEENS_10bfloat16_tEfNS_4arch4Sm80ELb1ELb0ELb1ELb0ELb0ELb0ELb0ELb0ELi2ELi4ELi4ELi4ELb0EEENS1_24CollectiveEpilogueBwdGQAISA_fSD_Li256ELb0ELb0EEENS1_25SingleTileBwdLPTSchedulerILb0ELi128ELb0EEEEEEEEEvNT_6ParamsE$_ZZN5flash25CollectiveMainloopBwdSm80ILi2ELi2EN4cute5tupleIJNS1_1CILi128EEES4_NS3_ILi64EEEEEEN7cutlass10bfloat16_tEfNS7_4arch4Sm80ELb1ELb0ELb1ELb0ELb0ELb0ELb0ELb0ELi2ELi4ELi4ELi4ELb0EE3mmaINS_16FlashAttnBwdSm80ISB_NS_24CollectiveEpilogueBwdGQAIS6_fSA_Li256ELb0ELb0EEENS_25SingleTileBwdLPTSchedulerILb0ELi128ELb0EEEE13SharedStorageENS1_6TensorINS1_11ArrayEngineIfLm32EEENS1_6LayoutINS2_IJNS2_IJNS3_ILi2EEESO_EEESO_NS3_ILi4EEEEEENS2_IJNS2_IJNS3_ILi1EEESO_EEESQ_NS3_ILi8EEEEEEEEEEEEbRKNSB_6ParamsERT0_S12_iNS2_IJiiiEEERT_ENKUliT_E_clIZSC_ISJ_SX_EbS10_S12_S12_iS13_S15_EUlRS16_iE_EEDaiS16_:
        /* <DEDUP_REMOVED lines=49> */
[----:B-1---5:R-:W-:Y:S05]  /*12d50*/  CALL.REL.NOINC `($_ZN7cutlass13device_kernelIN5flash19enable_sm80_to_sm89INS1_16FlashAttnBwdSm80INS1_25CollectiveMainloopBwdSm80ILi2ELi2EN4cute5tupleIJNS5_1CILi128EEES8_NS7_ILi64EEEEEENS_10bfloat16_tEfNS_4arch4Sm80ELb1ELb0ELb1ELb0ELb0ELb0ELb0ELb0ELi2ELi4ELi4ELi4ELb0EEENS1_24CollectiveEpilogueBwdGQAISA_fSD_Li256ELb0ELb0EEENS1_25SingleTileBwdLPTSchedulerILb0ELi128ELb0EEEEEEEEEvNT_6ParamsE$_ZN4cute8smem_ptrIPN7cutlass10bfloat16_tEECI1NS_12iter_adaptorIS3_S4_EEES3_) ;  /* 0xffff7e3000007944 */ /* 0x022fea0003c3ffff */
[----:B-1----:R1:W5:Y:S01]  /*12d60*/  LDL.64 R2, [R1+0x758] ;  /* 0x0007580001027983 */ /* 0x0023620000100a00 */
[----:B------:R-:W-:-:S03]  /*12d70*/  MOV R6, 0x12d90 ;  /* 0x00012d9000067802 */ /* 0x000fc60000000f00 */
[----:B-1---5:R-:W-:Y:S05]  /*12d80*/  CALL.REL.NOINC `($_ZN7cutlass13device_kernelIN5flash19enable_sm80_to_sm89INS1_16FlashAttnBwdSm80INS1_25CollectiveMainloopBwdSm80ILi2ELi2EN4cute5tupleIJNS5_1CILi128EEES8_NS7_ILi64EEEEEENS_10bfloat16_tEfNS_4arch4Sm80ELb1ELb0ELb1ELb0ELb0ELb0ELb0ELb0ELi2ELi4ELi4ELi4ELb0EEENS1_24CollectiveEpilogueBwdGQAISA_fSD_Li256ELb0ELb0EEENS1_25SingleTileBwdLPTSchedulerILb0ELi128ELb0EEEEEEEEEvNT_6ParamsE$_ZN4cute3eso3ESOILb1ELb0EJNS_14ComposedLayoutINS_7SwizzleILi3ELi3ELi3EEENS_1CILj0EEENS_6LayoutINS_5tupleIJNS8_IJNS5_ILi8EEENS5_ILi16EEEEEENS8_IJNS5_ILi64EEENS5_ILi1EEEEEEEEENS8_IJNS8_IJSC_NS5_ILi512EEEEEENS8_IJSD_NS5_ILi0EEEEEEEEEEEEENS_10ViewEngineINS_8smem_ptrIPN7cutlass10bfloat16_tEEEEEEEC2ERKSM_RKST_) ;  /* 0xffff446000007944 */ /* 0x022fea0003c3ffff */
[----:B-1----:R1:W5:Y:S01]  /*12d90*/  LDL.64 R2, [R1+0x758] ;  /* 0x0007580001027983 */ /* 0x0023620000100a00 */
[----:B------:R-:W-:-:S03]  /*12da0*/  MOV R6, 0x12dc0 ;  /* 0x00012dc000067802 */ /* 0x000fc60000000f00 */
[----:B-1---5:R-:W-:Y:S05]  /*12db0*/  CALL.REL.NOINC `($_ZN7cutlass13device_kernelIN5flash19enable_sm80_to_sm89INS1_16FlashAttnBwdSm80INS1_25CollectiveMainloopBwdSm80ILi2ELi2EN4cute5tupleIJNS5_1CILi128EEES8_NS7_ILi64EEEEEENS_10bfloat16_tEfNS_4arch4Sm80ELb1ELb0ELb1ELb0ELb0ELb0ELb0ELb0ELi2ELi4ELi4ELi4ELb0EEENS1_24CollectiveEpilogueBwdGQAISA_fSD_Li256ELb0ELb0EEENS1_25SingleTileBwdLPTSchedulerILb0ELi128ELb0EEEEEEEEEvNT_6ParamsE$_ZN4cute3eso3ESOILb1ELb0EJNS_14ComposedLayoutINS_7SwizzleILi3ELi3ELi3EEENS_1CILj0EEENS_6LayoutINS_5tupleIJNS8_IJNS8_IJNS5_ILi4EEENS5_ILi8EEEEEENS8_IJS9_NS5_ILi1EEEEEEEEENS8_IJNS8_IJNS5_ILi2EEESF_SF_EEENS8_IJSF_S9_EEEEEEEEENS8_IJNS8_IJNS8_IJSF_NS5_ILi64EEEEEENS8_IJNS5_ILi1024EEENS5_ILi0EEEEEEEEENS8_IJNS8_IJSC_NS5_ILi512EEESA_EEENS8_IJNS5_ILi4096EEENS5_ILi16EEEEEEEEEEEEEEEENS_10ViewEngineINS_8smem_ptrIPN7cutlass10bfloat16_tEEEEEEEC2ERKSY_RKS15_) ;  /* 0xffff44d000007944 */ /* 0x022fea0003c3ffff */
[----:B------:R-:W-:Y:S01]  /*12dc0*/  ULDC.64 UR4, c[0x0][0x118] ;  /* 0x0000460000047ab9 */ /* 0x000fe20000000a00 */
[----:B------:R2:W5:Y:S04]  /*12dd0*/  LDL.64 R56, [R1+0x758] ;  /* 0x0007580001387983 */ /* 0x0005680000100a00 */
[----:B-1----:R2:W5:Y:S01]  /*12de0*/  LD.E R3, [R54.64+0x8] ;  /* 0x0000080436037980 */ /* 0x002562000c101900 */
[----:B------:R-:W-:-:S02]  /*12df0*/  MOV R2, R23 ;  /* 0x0000001700027202 */ /* 0x000fc40000000f00 */
[----:B------:R-:W-:Y:S02]  /*12e00*/  MOV R6, 0x12e20 ;  /* 0x00012e2000067802 */ /* 0x000fe40000000f00 */
[----:B--2--5:R-:W-:Y:S05]  /*12e10*/  CALL.REL.NOINC `($_ZN7cutlass13device_kernelIN5flash19enable_sm80_to_sm89INS1_16FlashAttnBwdSm80INS1_25CollectiveMainloopBwdSm80ILi2ELi2EN4cute5tupleIJNS5_1CILi128EEES8_NS7_ILi64EEEEEENS_10bfloat16_tEfNS_4arch4Sm80ELb1ELb0ELb1ELb0ELb0ELb0ELb0ELb0ELi2ELi4ELi4ELi4ELb0EEENS1_24CollectiveEpilogueBwdGQAISA_fSD_Li256ELb0ELb0EEENS1_25SingleTileBwdLPTSchedulerILb0ELi128ELb0EEEEEEEEEvNT_6ParamsE$_ZN4cute3eso3ESOILb0ELb1EJiNS_1CILi0EEEEEC2ERKiRKS3_) ;  /* 0xffff3f0000007944 */ /* 0x024fea0003c3ffff */
[----:B------:R-:W2:Y:S01]  /*12e20*/  LDL R8, [R1+0x758] ;  /* 0x0007580001087983 */ /* 0x000ea20000100800 */
[----:B------:R-:W-:Y:S01]  /*12e30*/  ULDC.64 UR4, c[0x0][0x118] ;  /* 0x0000460000047ab9 */ /* 0x000fe20000000a00 */
[----:B-1----:R-:W-:Y:S01]  /*12e40*/  IMAD.MOV.U32 R3, RZ, RZ, R23 ;  /* 0x000000ffff037224 */ /* 0x002fe200078e0017 */
[----:B------:R-:W-:Y:S01]  /*12e50*/  MOV R2, R49 ;  /* 0x0000003100027202 */ /* 0x000fe20000000f00 */
[----:B--2---:R1:W-:Y:S04]  /*12e60*/  STL [R1+0x11e8], R8 ;  /* 0x0011e80801007387 */ /* 0x0043e80000100800 */
[----:B------:R1:W5:Y:S01]  /*12e70*/  LD.E R6, [R54.64+0x4] ;  /* 0x0000040436067980 */ /* 0x000362000c101900 */
[----:B------:R-:W-:-:S03]  /*12e80*/  MOV R4, 0x12ea0 ;  /* 0x00012ea000047802 */ /* 0x000fc60000000f00 */
[----:B-1---5:R-:W-:Y:S05]  /*12e90*/  CALL.REL.NOINC `($_ZN7cutlass13device_kernelIN5flash19enable_sm80_to_sm89INS1_16FlashAttnBwdSm80INS1_25CollectiveMainloopBwdSm80ILi2ELi2EN4cute5tupleIJNS5_1CILi128EEES8_NS7_ILi64EEEEEENS_10bfloat16_tEfNS_4arch4Sm80ELb1ELb0ELb1ELb0ELb0ELb0ELb0ELb0ELi2ELi4ELi4ELi4ELb0EEENS1_24CollectiveEpilogueBwdGQAISA_fSD_Li256ELb0ELb0EEENS1_25SingleTileBwdLPTSchedulerILb0ELi128ELb0EEEEEEEEEvNT_6ParamsE$_ZN4cute3eso3ESOILb0ELb0EJiNS_5tupleIJiNS_1CILi0EEEEEEEEC2ERKiRKS5_) ;  /* 0xffff358000007944 */ /* 0x022fea0003c3ffff */
[----:B-1----:R1:W5:Y:S01]  /*12ea0*/  LDL.64 R2, [R1+0x758] ;  /* 0x0007580001027983 */ /* 0x0023620000100a00 */
[----:B------:R-:W-:-:S02]  /*12eb0*/  MOV R4, R23 ;  /* 0x0000001700047202 */ /* 0x000fc40000000f00 */
[----:B------:R-:W-:Y:S02]  /*12ec0*/  MOV R6, 0x12ee0 ;  /* 0x00012ee000067802 */ /* 0x000fe40000000f00 */
[----:B-1---5:R-:W-:Y:S05]  /*12ed0*/  CALL.REL.NOINC `($_ZN7cutlass13device_kernelIN5flash19enable_sm80_to_sm89INS1_16FlashAttnBwdSm80INS1_25CollectiveMainloopBwdSm80ILi2ELi2EN4cute5tupleIJNS5_1CILi128EEES8_NS7_ILi64EEEEEENS_10bfloat16_tEfNS_4arch4Sm80ELb1ELb0ELb1ELb0ELb0ELb0ELb0ELb0ELi2ELi4ELi4ELi4ELb0EEENS1_24CollectiveEpilogueBwdGQAISA_fSD_Li256ELb0ELb0EEENS1_25SingleTileBwdLPTSchedulerILb0ELi128ELb0EEEEEEEEEvNT_6ParamsE$_ZN4cute3eso3ESOILb0ELb1EJNS_5tupleIJiNS2_IJiNS_1CILi0EEEEEEEEENS2_IJNS_10UnderscoreENS2_IJS7_S7_EEEEEEEEC2ERKS6_RKS9_) ;  /* 0xffff3bd000007944 */ /* 0x022fea0003c3ffff */
[----:B------:R-:W2:Y:S01]  /*12ee0*/  LDL.64 R8, [R1+0x758] ;  /* 0x0007580001087983 */ /* 0x000ea20000100a00 */
[----:B-1----:R-:W-:Y:S02]  /*12ef0*/  MOV R2, R52 ;  /* 0x0000003400027202 */ /* 0x002fe40000000f00 */
[----:B------:R-:W-:Y:S01]  /*12f00*/  MOV R4, 0x12f40 ;  /* 0x00012f4000047802 */ /* 0x000fe20000000f00 */
[----:B--2---:R1:W-:Y:S04]  /*12f10*/  STL [R1+0x11ec], R8 ;  /* 0x0011ec0801007387 */ /* 0x0043e80000100800 */
[----:B------:R1:W-:Y:S02]  /*12f20*/  STL [R1+0x11f0], R9 ;  /* 0x0011f00901007387 */ /* 0x0003e40000100800 */
[----:B-1----:R-:W-:Y:S05]  /*12f30*/  CALL.REL.NOINC `($_ZN7cutlass13device_kernelIN5flash19enable_sm80_to_sm89INS1_16FlashAttnBwdSm80INS1_25CollectiveMainloopBwdSm80ILi2ELi2EN4cute5tupleIJNS5_1CILi128EEES8_NS7_ILi64EEEEEENS_10bfloat16_tEfNS_4arch4Sm80ELb1ELb0ELb1ELb0ELb0ELb0ELb0ELb0ELi2ELi4ELi4ELi4ELb0EEENS1_24CollectiveEpilogueBwdGQAISA_fSD_Li256ELb0ELb0EEENS1_25SingleTileBwdLPTSchedulerILb0ELi128ELb0EEEEEEEEEvNT_6ParamsE$_ZZN4cute4diceINS_5tupleIJNS1_IJiNS1_IJiNS_1CILi0EEEEEEEEENS1_IJNS_10UnderscoreENS1_IJS6_S6_EEEEEEEEES9_EEDaRKT_RKT0_ENKUlRKT_RKT0_E_clIS5_S5_EEDaSI_SL_) ;  /* 0xffff913000007944 */ /* 0x002fea0003c3ffff */
[----:B------:R2:W-:Y:S01]  /*12f40*/  STL.64 [R1+0x758], R2 ;  /* 0x0007580201007387 */ /* 0x0005e20000100a00 */
[----:B------:R-:W-:Y:S02]  /*12f50*/  MOV R4, R23 ;  /* 0x0000001700047202 */ /* 0x000fe40000000f00 */
[----:B------:R-:W-:-:S02]  /*12f60*/  MOV R8, 0x12f80 ;  /* 0x00012f8000087802 */ /* 0x000fc40000000f00 */
[----:B-12---:R-:W-:Y:S05]  /*12f70*/  CALL.REL.NOINC `($_ZN7cutlass13device_kernelIN5flash19enable_sm80_to_sm89INS1_16FlashAttnBwdSm80INS1_25CollectiveMainloopBwdSm80ILi2ELi2EN4cute5tupleIJNS5_1CILi128EEES8_NS7_ILi64EEEEEENS_10bfloat16_tEfNS_4arch4Sm80ELb1ELb0ELb1ELb0ELb0ELb0ELb0ELb0ELi2ELi4ELi4ELi4ELb0EEENS1_24CollectiveEpilogueBwdGQAISA_fSD_Li256ELb0ELb0EEENS1_25SingleTileBwdLPTSchedulerILb0ELi128ELb0EEEEEEEEEvNT_6ParamsE$_ZZN4cute12filter_tupleINS_5tupleIJNS1_IJiNS1_IJiNS_1CILi0EEEEEEEEENS1_IJNS_10UnderscoreENS1_IJS6_S6_EEEEEEEEES9_ZNS_4diceIS9_S9_EEDaRKT_RKT0_EUlRKT_RKT0_E_EEDaSD_SG_OT1_ENKUlDpSJ_E_clIJNS1_IJiiS3_EEENS1_IJEEEEEEDaSQ_) ;  /* 0xffff7ed000007944 */ /* 0x006fea0003c3ffff */
[----:B------:R-:W-:Y:S02]  /*12f80*/  MOV R70, 0x12fa0 ;  /* 0x00012fa000467802 */ /* 0x000fe40000000f00 */
[----:B-12--5:R-:W-:Y:S05]  /*12f90*/  CALL.REL.NOINC `($_ZN7cutlass13device_kernelIN5flash19enable_sm80_to_sm89INS1_16FlashAttnBwdSm80INS1_25CollectiveMainloopBwdSm80ILi2ELi2EN4cute5tupleIJNS5_1CILi128EEES8_NS7_ILi64EEEEEENS_10bfloat16_tEfNS_4arch4Sm80ELb1ELb0ELb1ELb0ELb0ELb0ELb0ELb0ELi2ELi4ELi4ELi4ELb0EEENS1_24CollectiveEpilogueBwdGQAISA_fSD_Li256ELb0ELb0EEENS1_25SingleTileBwdLPTSchedulerILb0ELi128ELb0EEEEEEEEEvNT_6ParamsE$_ZZN4cute7idx2crdINS_5tupleIJiiNS_1CILi0EEEEEENS1_IJNS1_IJNS2_ILi4EEENS2_ILi8EEEEEES5_NS2_ILi1EEEEEEEEDaRKT_RKT0_ENKUlRKT_RKT0_E_clIiS7_EEDaSI_SL_) ;  /* 0xffffc0a000007944 */ /* 0x026fea0003c3ffff */
[----:B------:R-:W-:Y:S02]  /*12fa0*/  MOV R2, 0x12fc0 ;  /* 0x00012fc000027802 */ /* 0x000fe40000000f00 */
[----:B-1----:R-:W-:Y:S05]  /*12fb0*/  CALL.REL.NOINC `($_ZN7cutlass13device_kernelIN5flash19enable_sm80_to_sm89INS1_16FlashAttnBwdSm80INS1_25CollectiveMainloopBwdSm80ILi2ELi2EN4cute5tupleIJNS5_1CILi128EEES8_NS7_ILi64EEEEEENS_10bfloat16_tEfNS_4arch4Sm80ELb1ELb0ELb1ELb0ELb0ELb0ELb0ELb0ELi2ELi4ELi4ELi4ELb0EEENS1_24CollectiveEpilogueBwdGQAISA_fSD_Li256ELb0ELb0EEENS1_25SingleTileBwdLPTSchedulerILb0ELi128ELb0EEEEEEEEEvNT_6ParamsE$_ZZN4cute7idx2crdINS_5tupleIJiiNS_1CILi0EEEEEENS1_IJNS1_IJNS2_ILi4EEENS2_ILi8EEEEEES5_NS2_ILi1EEEEEEEEDaRKT_RKT0_ENKUlRKT_RKT0_E_clIiS5_EEDaSI_SL_) ;  /* 0xffffc05000007944 */ /* 0x002fea0003c3ffff */
[----:B------:R1:W-:Y:S01]  /*12fc0*/  STL [R1+0x758], R6 ;  /* 0x0007580601007387 */ /* 0x0003e20000100800 */
[----:B------:R-:W-:-:S02]  /*12fd0*/  MOV R2, R23 ;  /* 0x0000001700027202 */ /* 0x000fc40000000f00 */
[----:B------:R-:W-:Y:S02]  /*12fe0*/  MOV R70, 0x13000 ;  /* 0x0001300000467802 */ /* 0x000fe40000000f00 */
[----:B-1----:R-:W-:Y:S05]  /*12ff0*/  CALL.REL.NOINC `($_ZN7cutlass13device_kernelIN5flash19enable_sm80_to_sm89INS1_16FlashAttnBwdSm80INS1_25CollectiveMainloopBwdSm80ILi2ELi2EN4cute5tupleIJNS5_1CILi128EEES8_NS7_ILi64EEEEEENS_10bfloat16_tEfNS_4arch4Sm80ELb1ELb0ELb1ELb0ELb0ELb0ELb0ELb0ELi2ELi4ELi4ELi4ELb0EEENS1_24CollectiveEpilogueBwdGQAISA_fSD_Li256ELb0ELb0EEENS1_25SingleTileBwdLPTSchedulerILb0ELi128ELb0EEEEEEEEEvNT_6ParamsE$_ZZN4cute9transformINS_5tupleIJiiNS_1CILi0EEEEEENS1_IJNS1_IJNS2_ILi4EEENS2_ILi8EEEEEES5_NS2_ILi1EEEEEEZNS_7idx2crdIS4_S9_EEDaRKT_RKT0_EUlRKT_RKT0_E_EEDaSD_SG_OT1_ENKUlDpSJ_E_clIJNS1_IJiiEEEiS3_EEEDaSQ_) ;  /* 0xffffc78000007944 */ /* 0x002fea0003c3ffff */
[----:B------:R-:W-:Y:S02]  /*13000*/  MOV R6, 0x13020 ;  /* 0x0001302000067802 */ /* 0x000fe40000000f00 */
[----:B--2--5:R-:W-:Y:S05]  /*13010*/  CALL.REL.NOINC `($_ZN7cutlass13device_kernelIN5flash19enable_sm80_to_sm89INS1_16FlashAttnBwdSm80INS1_25CollectiveMainloopBwdSm80ILi2ELi2EN4cute5tupleIJNS5_1CILi128EEES8_NS7_ILi64EEEEEENS_10bfloat16_tEfNS_4arch4Sm80ELb1ELb0ELb1ELb0ELb0ELb0ELb0ELb0ELi2ELi4ELi4ELi4ELb0EEENS1_24CollectiveEpilogueBwdGQAISA_fSD_Li256ELb0ELb0EEENS1_25SingleTileBwdLPTSchedulerILb0ELi128ELb0EEEEEEEEEvNT_6ParamsE$_ZZN4cute13to_mixed_bitsINS_5tupleIJNS1_IJNS_1CILi4EEENS2_ILi8EEEEEES3_NS2_ILi1EEEEEENS1_IJNS1_IJNS2_ILi0EEENS2_ILi64EEEEEES8_S8_EEENS1_IJNS1_IJiiEEEiS8_EEEEEDaRKT_RKT0_RKT1_ENKUlRKT_RKT0_RKT1_E_clIS5_SA_SC_EEDaSP_SS_SV_) ;  /* 0xffff89b000007944 */ /* 0x024fea0003c3ffff */
[----:B------:R-:W-:Y:S02]  /*13020*/  MOV R2, 0x13040 ;  /* 0x0001304000027802 */ /* 0x000fe40000000f00 */
[----:B------:R-:W-:Y:S05]  /*13030*/  CALL.REL.NOINC `($_ZN7cutlass13device_kernelIN5flash19enable_sm80_to_sm89INS1_16FlashAttnBwdSm80INS1_25CollectiveMainloopBwdSm80ILi2ELi2EN4cute5tupleIJNS5_1CILi128EEES8_NS7_ILi64EEEEEENS_10bfloat16_tEfNS_4arch4Sm80ELb1ELb0ELb1ELb0ELb0ELb0ELb0ELb0ELi2ELi4ELi4ELi4ELb0EEENS1_24CollectiveEpilogueBwdGQAISA_fSD_Li256ELb0ELb0EEENS1_25SingleTileBwdLPTSchedulerILb0ELi128ELb0EEEEEEEEEvNT_6ParamsE$_ZZN4cute13to_mixed_bitsINS_5tupleIJNS1_IJNS_1CILi4EEENS2_ILi8EEEEEES3_NS2_ILi1EEEEEENS1_IJNS1_IJNS2_ILi0EEENS2_ILi64EEEEEES8_S8_EEENS1_IJNS1_IJiiEEEiS8_EEEEEDaRKT_RKT0_RKT1_ENKUlDpRKT_E_clIJNS_9MixedBitsILj0ELj448EEENS2_ILj0EEESV_EEEDaSQ_) ;  /* 0xffff896000007944 */ /* 0x000fea0003c3ffff */
        /* <DEDUP_REMOVED lines=21> */
[----:B-1----:R-:W-:Y:S05]  /*13190*/  CALL.REL.NOINC `($_ZN7cutlass13device_kernelIN5flash19enable_sm80_to_sm89INS1_16FlashAttnBwdSm80INS1_25CollectiveMainloopBwdSm80ILi2ELi2EN4cute5tupleIJNS5_1CILi128EEES8_NS7_ILi64EEEEEENS_10bfloat16_tEfNS_4arch4Sm80ELb1ELb0ELb1ELb0ELb0ELb0ELb0ELb0ELi2ELi4ELi4ELi4ELb0EEENS1_24CollectiveEpilogueBwdGQAISA_fSD_Li256ELb0ELb0EEENS1_25SingleTileBwdLPTSchedulerILb0ELi128ELb0EEEEEEEEEvNT_6ParamsE$_ZN4cute3eso3ESOILb0ELb0EJiiiEEC2ERKiS4_S4_) ;  /* 0xffff366000007944 */ /* 0x002fea0003c3ffff */
[----:B------:R2:W5:Y:S04]  /*131a0*/  LDL R5, [R1+0x760] ;  /* 0x0007600001057983 */ /* 0x0005680000100800 */
[----:B-1----:R2:W5:Y:S01]  /*131b0*/  LDL.64 R2, [R1+0x758] ;  /* 0x0007580001027983 */ /* 0x0025620000100a00 */
[----:B------:R-:W-:Y:S02]  /*131c0*/  MOV R4, R23 ;  /* 0x0000001700047202 */ /* 0x000fe40000000f00 */
[----:B------:R-:W-:Y:S02]  /*131d0*/  MOV R6, 0x131f0 ;  /* 0x000131f000067802 */ /* 0x000fe40000000f00 */
[----:B--2--5:R-:W-:Y:S05]  /*131e0*/  CALL.REL.NOINC `($_ZN7cutlass13device_kernelIN5flash19enable_sm80_to_sm89INS1_16FlashAttnBwdSm80INS1_25CollectiveMainloopBwdSm80ILi2ELi2EN4cute5tupleIJNS5_1CILi128EEES8_NS7_ILi64EEEEEENS_10bfloat16_tEfNS_4arch4Sm80ELb1ELb0ELb1ELb0ELb0ELb0ELb0ELb0ELi2ELi4ELi4ELi4ELb0EEENS1_24CollectiveEpilogueBwdGQAISA_fSD_Li256ELb0ELb0EEENS1_25SingleTileBwdLPTSchedulerILb0ELi128ELb0EEEEEEEEEvNT_6ParamsE$_ZN4cute3eso3ESOILb1ELb0EJNS_1CILi1EEENS_5tupleIJiiiEEENS2_ILi64EEENS4_IJNS2_ILi72EEENS2_ILi144EEENS2_ILi288EEEEEENS2_ILi512EEEEEC2ERKS3_RKS5_RKS6_RKSA_RKSB_) ;  /* 0xffff44f000007944 */ /* 0x024fea0003c3ffff */
[----:B-1----:R1:W5:Y:S04]  /*131f0*/  LDL R5, [R1+0x760] ;  /* 0x0007600001057983 */ /* 0x0023680000100800 */
[----:B------:R1:W5:Y:S01]  /*13200*/  LDL.64 R2, [R1+0x758] ;  /* 0x0007580001027983 */ /* 0x0003620000100a00 */
[----:B------:R-:W-:-:S02]  /*13210*/  MOV R4, R23 ;  /* 0x0000001700047202 */ /* 0x000fc40000000f00 */
[----:B------:R-:W-:Y:S02]  /*13220*/  MOV R6, 0x13240 ;  /* 0x0001324000067802 */ /* 0x000fe40000000f00 */
[----:B-1---5:R-:W-:Y:S05]  /*13230*/  CALL.REL.NOINC `($_ZN7cutlass13device_kernelIN5flash19enable_sm80_to_sm89INS1_16FlashAttnBwdSm80INS1_25CollectiveMainloopBwdSm80ILi2ELi2EN4cute5tupleIJNS5_1CILi128EEES8_NS7_ILi64EEEEEENS_10bfloat16_tEfNS_4arch4Sm80ELb1ELb0ELb1ELb0ELb0ELb0ELb0ELb0ELi2ELi4ELi4ELi4ELb0EEENS1_24CollectiveEpilogueBwdGQAISA_fSD_Li256ELb0ELb0EEENS1_25SingleTileBwdLPTSchedulerILb0ELi128ELb0EEEEEEEEEvNT_6ParamsE$_ZN4cute5tupleIJNS0_IJNS_1CILi8EEENS0_IJNS1_ILi2EEES3_S3_EEENS1_ILi1EEES4_S5_EEENS0_IJS5_NS0_IJiiiEEENS1_ILi64EEENS0_IJNS1_ILi72EEENS1_ILi144EEENS1_ILi288EEEEEENS1_ILi512EEEEEEEEC2ERKS6_RKSE_) ;  /* 0xffff75e000007944 */ /* 0x022fea0003c3ffff */
[----:B------:R1:W5:Y:S04]  /*13240*/  LDL R5, [R1+0x760] ;  /* 0x0007600001057983 */ /* 0x0003680000100800 */
[----:B------:R1:W5:Y:S01]  /*13250*/  LDL.64 R2, [R1+0x758] ;  /* 0x0007580001027983 */ /* 0x0003620000100a00 */
[----:B------:R-:W-:-:S03]  /*13260*/  MOV R4, 0x13280 ;  /* 0x0001328000047802 */ /* 0x000fc60000000f00 */
[----:B-1---5:R-:W-:Y:S05]  /*13270*/  CALL.REL.NOINC `($_ZN7cutlass13device_kernelIN5flash19enable_sm80_to_sm89INS1_16FlashAttnBwdSm80INS1_25CollectiveMainloopBwdSm80ILi2ELi2EN4cute5tupleIJNS5_1CILi128EEES8_NS7_ILi64EEEEEENS_10bfloat16_tEfNS_4arch4Sm80ELb1ELb0ELb1ELb0ELb0ELb0ELb0ELb0ELi2ELi4ELi4ELi4ELb0EEENS1_24CollectiveEpilogueBwdGQAISA_fSD_Li256ELb0ELb0EEENS1_25SingleTileBwdLPTSchedulerILb0ELi128ELb0EEEEEEEEEvNT_6ParamsE$_ZZN4cute7flattenINS_5tupleIJNS_1CILi1EEENS1_IJiiiEEENS2_ILi64EEENS1_IJNS2_ILi72EEENS2_ILi144EEENS2_ILi288EEEEEENS2_ILi512EEEEEEEEDaRKT_ENKUlRKT_E_clIS4_EEDaSH_) ;  /* 0xffffb91000007944 */ /* 0x022fea0003c3ffff */
[----:B------:R1:W-:Y:S01]  /*13280*/  STL.64 [R1+0x758], R2 ;  /* 0x0007580201007387 */ /* 0x0003e20000100a00 */
[----:B------:R-:W-:Y:S02]  /*13290*/  MOV R6, R23 ;  /* 0x0000001700067202 */ /* 0x000fe40000000f00 */
[----:B------:R-:W-:Y:S01]  /*132a0*/  MOV R4, 0x132d0 ;  /* 0x000132d000047802 */ /* 0x000fe20000000f00 */
[----:B------:R1:W-:Y:S04]  /*132b0*/  STL [R1+0x760], R5 ;  /* 0x0007600501007387 */ /* 0x0003e80000100800 */
[----:B-1----:R-:W-:Y:S05]  /*132c0*/  CALL.REL.NOINC `($_ZN7cutlass13device_kernelIN5flash19enable_sm80_to_sm89INS1_16FlashAttnBwdSm80INS1_25CollectiveMainloopBwdSm80ILi2ELi2EN4cute5tupleIJNS5_1CILi128EEES8_NS7_ILi64EEEEEENS_10bfloat16_tEfNS_4arch4Sm80ELb1ELb0ELb1ELb0ELb0ELb0ELb0ELb0ELi2ELi4ELi4ELi4ELb0EEENS1_24CollectiveEpilogueBwdGQAISA_fSD_Li256ELb0ELb0EEENS1_25SingleTileBwdLPTSchedulerILb0ELi128ELb0EEEEEEEEEvNT_6ParamsE$_ZZN4cute12filter_tupleINS_5tupleIJNS_1CILi1EEENS1_IJiiiEEENS2_ILi64EEENS1_IJNS2_ILi72EEENS2_ILi144EEENS2_ILi288EEEEEENS2_ILi512EEEEEEZNS_7flattenISB_EEDaRKT_EUlRKT_E_EEDaSF_OT0_ENKUlDpSI_E_clIJNS1_IJS3_EEES4_NS1_IJS5_EEES9_NS1_IJSA_EEEEEEDaSM_) ;  /* 0xffff821000007944 */ /* 0x002fea0003c3ffff */
[----:B------:R-:W-:Y:S02]  /*132d0*/  MOV R4, R23 ;  /* 0x0000001700047202 */ /* 0x000fe40000000f00 */
[----:B------:R-:W-:-:S02]  /*132e0*/  MOV R6, 0x13300 ;  /* 0x0001330000067802 */ /* 0x000fc40000000f00 */
[----:B--2--5:R-:W-:Y:S05]  /*132f0*/  CALL.REL.NOINC `($_ZN7cutlass13device_kernelIN5flash19enable_sm80_to_sm89INS1_16FlashAttnBwdSm80INS1_25CollectiveMainloopBwdSm80ILi2ELi2EN4cute5tupleIJNS5_1CILi128EEES8_NS7_ILi64EEEEEENS_10bfloat16_tEfNS_4arch4Sm80ELb1ELb0ELb1ELb0ELb0ELb0ELb0ELb0ELi2ELi4ELi4ELi4ELb0EEENS1_24CollectiveEpilogueBwdGQAISA_fSD_Li256ELb0ELb0EEENS1_25SingleTileBwdLPTSchedulerILb0ELi128ELb0EEEEEEEEEvNT_6ParamsE$_ZN4cute3eso3ESOILb0ELb1EJiNS_1CILi72EEENS2_ILi512EEEEEC2ERKiRKS3_RKS4_) ;  /* 0xffff3b9000007944 */ /* 0x024fea0003c3ffff */
[----:B-1----:R-:W2:Y:S01]  /*13300*/  LDL R4, [R1+0x758] ;  /* 0x0007580001047983 */ /* 0x002ea20000100800 */
[----:B------:R-:W-:Y:S01]  /*13310*/  IMAD.MOV.U32 R5, RZ, RZ, R3 ;  /* 0x000000ffff057224 */ /* 0x000fe200078e0003 */
[----:B------:R-:W-:Y:S01]  /*13320*/  MOV R3, R23 ;  /* 0x0000001700037202 */ /* 0x000fe20000000f00 */
[----:B------:R-:W-:Y:S01]  /*13330*/  IMAD.MOV.U32 R72, RZ, RZ, R51 ;  /* 0x000000ffff487224 */ /* 0x000fe200078e0033 */
[----:B------:R-:W-:Y:S01]  /*13340*/  MOV R6, 0x13370 ;  /* 0x0001337000067802 */ /* 0x000fe20000000f00 */
[----:B--2---:R1:W-:Y:S04]  /*13350*/  STL [R1+0x790], R4 ;  /* 0x0007900401007387 */ /* 0x0043e80000100800 */
[----:B-1----:R-:W-:Y:S05]  /*13360*/  CALL.REL.NOINC `($_ZN7cutlass13device_kernelIN5flash19enable_sm80_to_sm89INS1_16FlashAttnBwdSm80INS1_25CollectiveMainloopBwdSm80ILi2ELi2EN4cute5tupleIJNS5_1CILi128EEES8_NS7_ILi64EEEEEENS_10bfloat16_tEfNS_4arch4Sm80ELb1ELb0ELb1ELb0ELb0ELb0ELb0ELb0ELi2ELi4ELi4ELi4ELb0EEENS1_24CollectiveEpilogueBwdGQAISA_fSD_Li256ELb0ELb0EEENS1_25SingleTileBwdLPTSchedulerILb0ELi128ELb0EEEEEEEEEvNT_6ParamsE$_ZN4cute3eso3ESOILb0ELb0EJiiNS_1CILi72EEENS2_ILi512EEEEEC2ERKiS7_RKS3_RKS4_) ;  /* 0xffff33a000007944 */ /* 0x002fea0003c3ffff */
        /* <DEDUP_REMOVED lines=8> */
[----:B-1----:R-:W-:Y:S05]  /*133f0*/  CALL.REL.NOINC `($_ZN7cutlass13device_kernelIN5flash19enable_sm80_to_sm89INS1_16FlashAttnBwdSm80INS1_25CollectiveMainloopBwdSm80ILi2ELi2EN4cute5tupleIJNS5_1CILi128EEES8_NS7_ILi64EEEEEENS_10bfloat16_tEfNS_4arch4Sm80ELb1ELb0ELb1ELb0ELb0ELb0ELb0ELb0ELi2ELi4ELi4ELi4ELb0EEENS1_24CollectiveEpilogueBwdGQAISA_fSD_Li256ELb0ELb0EEENS1_25SingleTileBwdLPTSchedulerILb0ELi128ELb0EEEEEEEEEvNT_6ParamsE$_ZN4cute3eso3ESOILb0ELb0EJiiiNS_1CILi72EEENS2_ILi512EEEEEC2ERKiS7_S7_RKS3_RKS4_) ;  /* 0xffff360000007944 */ /* 0x002fea0003c3ffff */
        /* <DEDUP_REMOVED lines=10> */
[----:B-1----:R-:W-:Y:S05]  /*134a0*/  CALL.REL.NOINC `($_ZN7cutlass13device_kernelIN5flash19enable_sm80_to_sm89INS1_16FlashAttnBwdSm80INS1_25CollectiveMainloopBwdSm80ILi2ELi2EN4cute5tupleIJNS5_1CILi128EEES8_NS7_ILi64EEEEEENS_10bfloat16_tEfNS_4arch4Sm80ELb1ELb0ELb1ELb0ELb0ELb0ELb0ELb0ELi2ELi4ELi4ELi4ELb0EEENS1_24CollectiveEpilogueBwdGQAISA_fSD_Li256ELb0ELb0EEENS1_25SingleTileBwdLPTSchedulerILb0ELi128ELb0EEEEEEEEEvNT_6ParamsE$_ZN4cute3eso3ESOILb1ELb0EJNS_1CILi1EEEiiiNS2_ILi72EEENS2_ILi512EEEEEC2ERKS3_RKiSA_SA_RKS4_RKS5_) ;  /* 0xffff444000007944 */ /* 0x002fea0003c3ffff */
[----:B-1----:R1:W5:Y:S04]  /*134b0*/  LDL R5, [R1+0x778] ;  /* 0x0007780001057983 */ /* 0x0023680000100800 */
[----:B------:R1:W5:Y:S01]  /*134c0*/  LDL.64 R2, [R1+0x770] ;  /* 0x0007700001027983 */ /* 0x0003620000100a00 */
[----:B------:R-:W-:-:S02]  /*134d0*/  MOV R4, R22 ;  /* 0x0000001600047202 */ /* 0x000fc40000000f00 */
[----:B------:R-:W-:Y:S02]  /*134e0*/  MOV R6, 0x13500 ;  /* 0x0001350000067802 */ /* 0x000fe40000000f00 */
[----:B-1---5:R-:W-:Y:S05]  /*134f0*/  CALL.REL.NOINC `($_ZN7cutlass13device_kernelIN5flash19enable_sm80_to_sm89INS1_16FlashAttnBwdSm80INS1_25CollectiveMainloopBwdSm80ILi2ELi2EN4cute5tupleIJNS5_1CILi128EEES8_NS7_ILi64EEEEEENS_10bfloat16_tEfNS_4arch4Sm80ELb1ELb0ELb1ELb0ELb0ELb0ELb0ELb0ELi2ELi4ELi4ELi4ELb0EEENS1_24CollectiveEpilogueBwdGQAISA_fSD_Li256ELb0ELb0EEENS1_25SingleTileBwdLPTSchedulerILb0ELi128ELb0EEEEEEEEEvNT_6ParamsE$_ZN4cute5tupleIJNS0_IJNS_1CILi8EEENS1_ILi2EEES3_S3_S2_S3_EEENS0_IJNS1_ILi1EEEiiiNS1_ILi72EEENS1_ILi512EEEEEEEEC2ERKS4_RKS8_) ;  /* 0xffff737000007944 */ /* 0x022fea0003c3ffff */
        /* <DEDUP_REMOVED lines=11> */
[----:B-1----:R-:W-:Y:S05]  /*135b0*/  CALL.REL.NOINC `($_ZN7cutlass13device_kernelIN5flash19enable_sm80_to_sm89INS1_16FlashAttnBwdSm80INS1_25CollectiveMainloopBwdSm80ILi2ELi2EN4cute5tupleIJNS5_1CILi128EEES8_NS7_ILi64EEEEEENS_10bfloat16_tEfNS_4arch4Sm80ELb1ELb0ELb1ELb0ELb0ELb0ELb0ELb0ELi2ELi4ELi4ELi4ELb0EEENS1_24CollectiveEpilogueBwdGQAISA_fSD_Li256ELb0ELb0EEENS1_25SingleTileBwdLPTSchedulerILb0ELi128ELb0EEEEEEEEEvNT_6ParamsE$_ZZN4cute6detail16composition_implINS_5tupleIJNS_1CILi8EEENS3_ILi2EEES5_S5_S4_S5_EEENS2_IJNS3_ILi1EEEiiiNS3_ILi72EEENS3_ILi512EEEEEENS2_IJNS2_IJS5_S5_S5_EEES5_NS3_ILi4EEEEEENS2_IJNS2_IJS7_S9_S4_EEENS3_ILi4096EEENS3_ILi16EEEEEEEEDaRKT_RKT0_RKT1_RKT2_ENKUlRKT_RKT0_E_clISB_SE_EEDaSW_SZ_) ;  /* 0xffff9fa000007944 */ /* 0x002fea0003c3ffff */
[----:B------:R-:W-:Y:S01]  /*135c0*/  IMAD.MOV.U32 R4, RZ, RZ, R45 ;  /* 0x000000ffff047224 */ /* 0x000fe200078e002d */
[----:B------:R-:W-:Y:S01]  /*135d0*/  MOV R2, R12 ;  /* 0x0000000c00027202 */ /* 0x000fe20000000f00 */
[----:B------:R-:W-:Y:S01]  /*135e0*/  IMAD.MOV.U32 R5, RZ, RZ, R44 ;  /* 0x000000ffff057224 */ /* 0x000fe200078e002c */
[----:B------:R-:W-:Y:S02]  /*135f0*/  MOV R3, R7 ;  /* 0x0000000700037202 */ /* 0x000fe40000000f00 */
[----:B------:R-:W-:Y:S02]  /*13600*/  MOV R60, 0x13620 ;  /* 0x00013620003c7802 */ /* 0x000fe40000000f00 */
[----:B-1---5:R-:W-:Y:S05]  /*13610*/  CALL.REL.NOINC `($_ZN7cutlass13device_kernelIN5flash19enable_sm80_to_sm89INS1_16FlashAttnBwdSm80INS1_25CollectiveMainloopBwdSm80ILi2ELi2EN4cute5tupleIJNS5_1CILi128EEES8_NS7_ILi64EEEEEENS_10bfloat16_tEfNS_4arch4Sm80ELb1ELb0ELb1ELb0ELb0ELb0ELb0ELb0ELi2ELi4ELi4ELi4ELb0EEENS1_24CollectiveEpilogueBwdGQAISA_fSD_Li256ELb0ELb0EEENS1_25SingleTileBwdLPTSchedulerILb0ELi128ELb0EEEEEEEEEvNT_6ParamsE$_ZZN4cute6detail16composition_implINS_5tupleIJNS_1CILi8EEENS3_ILi2EEES5_S5_S4_S5_EEENS2_IJNS3_ILi1EEEiiiNS3_ILi72EEENS3_ILi512EEEEEENS2_IJNS2_IJS5_S5_S5_EEES5_NS3_ILi4EEEEEENS2_IJNS2_IJS7_S9_S4_EEENS3_ILi4096EEENS3_ILi16EEEEEEEEDaRKT_RKT0_RKT1_RKT2_ENKUlRKT_RKT0_E_clISC_SG_EEDaSW_SZ_) ;  /* 0xffffa05000007944 */ /* 0x022fea0003c3ffff */
[----:B-----5:R2:W-:Y:S01]  /*13620*/  STL.64 [R1+0x770], R2 ;  /* 0x0007700201007387 */ /* 0x0205e20000100a00 */
[----:B------:R-:W-:-:S03]  /*13630*/  MOV R4, 0x13650 ;  /* 0x0001365000047802 */ /* 0x000fc60000000f00 */
[----:B-12---:R-:W-:Y:S05]  /*13640*/  CALL.REL.NOINC `($_ZN7cutlass13device_kernelIN5flash19enable_sm80_to_sm89INS1_16FlashAttnBwdSm80INS1_25CollectiveMainloopBwdSm80ILi2ELi2EN4cute5tupleIJNS5_1CILi128EEES8_NS7_ILi64EEEEEENS_10bfloat16_tEfNS_4arch4Sm80ELb1ELb0ELb1ELb0ELb0ELb0ELb0ELb0ELi2ELi4ELi4ELi4ELb0EEENS1_24CollectiveEpilogueBwdGQAISA_fSD_Li256ELb0ELb0EEENS1_25SingleTileBwdLPTSchedulerILb0ELi128ELb0EEEEEEEEEvNT_6ParamsE$_ZN4cute3eso3ESOILb0ELb0EJNS_5tupleIJNS_1CILi1EEENS3_ILi512EEEiEEENS3_ILi4096EEENS2_IJiiEEEEEC2ERKS6_RKS7_RKS8_) ;  /* 0xffff21c000007944 */ /* 0x006fea0003c3ffff */
[----:B------:R2:W5:Y:S04]  /*13650*/  LDL R5, [R1+0x760] ;  /* 0x0007600001057983 */ /* 0x0005680000100800 */
[----:B-1----:R2:W5:Y:S01]  /*13660*/  LDL.64 R2, [R1+0x758] ;  /* 0x0007580001027983 */ /* 0x0025620000100a00 */
[----:B------:R-:W-:-:S03]  /*13670*/  MOV R6, 0x13690 ;  /* 0x0001369000067802 */ /* 0x000fc60000000f00 */
[----:B--2--5:R-:W-:Y:S05]  /*13680*/  CALL.REL.NOINC `($_ZN7cutlass13device_kernelIN5flash19enable_sm80_to_sm89INS1_16FlashAttnBwdSm80INS1_25CollectiveMainloopBwdSm80ILi2ELi2EN4cute5tupleIJNS5_1CILi128EEES8_NS7_ILi64EEEEEENS_10bfloat16_tEfNS_4arch4Sm80ELb1ELb0ELb1ELb0ELb0ELb0ELb0ELb0ELi2ELi4ELi4ELi4ELb0EEENS1_24CollectiveEpilogueBwdGQAISA_fSD_Li256ELb0ELb0EEENS1_25SingleTileBwdLPTSchedulerILb0ELi128ELb0EEEEEEEEEvNT_6ParamsE$_ZN4cute5tupleIJNS0_IJNS0_IJNS_1CILi2EEES2_S2_EEES2_NS0_IJS2_S2_EEEEEENS0_IJNS0_IJNS1_ILi1EEENS1_ILi512EEEiEEENS1_ILi4096EEENS0_IJiiEEEEEEEEC2ERKS5_RKSB_) ;  /* 0xffff6ca000007944 */ /* 0x024fea0003c3ffff */
[----:B------:R1:W5:Y:S04]  /*13690*/  LDL R4, [R1+0x760] ;  /* 0x0007600001047983 */ /* 0x0003680000100800 */
[----:B------:R1:W5:Y:S01]  /*136a0*/  LDL.64 R2, [R1+0x758] ;  /* 0x0007580001027983 */ /* 0x0003620000100a00 */
[----:B------:R-:W-:Y:S01]  /*136b0*/  LEA.HI R6, R13, R13, RZ, 0x1d ;  /* 0x0000000d0d067211 */ /* 0x000fe200078fe8ff */
[----:B------:R-:W-:-:S04]  /*136c0*/  IMAD.MOV.U32 R5, RZ, RZ, R48 ;  /* 0x000000ffff057224 */ /* 0x000fc800078e0030 */
[----:B------:R-:W-:Y:S01]  /*136d0*/  IMAD.U32 R8, R11, 0x2, R6 ;  /* 0x000000020b087824 */ /* 0x000fe200078e0006 */
[----:B------:R-:W-:-:S04]  /*136e0*/  MOV R6, 0x13710 ;  /* 0x0001371000067802 */ /* 0x000fc80000000f00 */
[----:B------:R1:W-:Y:S03]  /*136f0*/  STL [R1+0x11e4], R8 ;  /* 0x0011e40801007387 */ /* 0x0003e60000100800 */
[----:B-1---5:R-:W-:Y:S05]  /*13700*/  CALL.REL.NOINC `($_ZN7cutlass13device_kernelIN5flash19enable_sm80_to_sm89INS1_16FlashAttnBwdSm80INS1_25CollectiveMainloopBwdSm80ILi2ELi2EN4cute5tupleIJNS5_1CILi128EEES8_NS7_ILi64EEEEEENS_10bfloat16_tEfNS_4arch4Sm80ELb1ELb0ELb1ELb0ELb0ELb0ELb0ELb0ELi2ELi4ELi4ELi4ELb0EEENS1_24CollectiveEpilogueBwdGQAISA_fSD_Li256ELb0ELb0EEENS1_25SingleTileBwdLPTSchedulerILb0ELi128ELb0EEEEEEEEEvNT_6ParamsE$_ZN4cute3eso3ESOILb0ELb0EJNS_6LayoutINS_5tupleIJNS3_IJNS_1CILi2EEES5_S5_EEES5_NS3_IJS5_S5_EEEEEENS3_IJNS3_IJNS4_ILi1EEENS4_ILi512EEEiEEENS4_ILi4096EEENS3_IJiiEEEEEEEEjEEC2ERKSF_RKj) ;  /* 0xffff284000007944 */ /* 0x022fea0003c3ffff */
[----:B------:R-:W2:Y:S04]  /*13710*/  LDL.64 R58, [R1+0x760] ;  /* 0x00076000013a7983 */ /* 0x000ea80000100a00 */
[----:B-1----:R1:W5:Y:S01]  /*13720*/  LDL.64 R4, [R1+0x758] ;  /* 0x0007580001047983 */ /* 0x0023620000100a00 */
[----:B------:R-:W-:Y:S02]  /*13730*/  MOV R9, R23 ;  /* 0x0000001700097202 */ /* 0x000fe40000000f00 */
[----:B------:R-:W-:Y:S01]  /*13740*/  MOV R8, 0x13770 ;  /* 0x0001377000087802 */ /* 0x000fe20000000f00 */
[----:B--2---:R-:W-:-:S04]  /*13750*/  IMAD.WIDE.U32 R2, R59, 0x2, R56 ;  /* 0x000000023b027825 */ /* 0x004fc800078e0038 */
[----:B-1---5:R-:W-:Y:S05]  /*13760*/  CALL.REL.NOINC `($_ZN7cutlass13device_kernelIN5flash19enable_sm80_to_sm89INS1_16FlashAttnBwdSm80INS1_25CollectiveMainloopBwdSm80ILi2ELi2EN4cute5tupleIJNS5_1CILi128EEES8_NS7_ILi64EEEEEENS_10bfloat16_tEfNS_4arch4Sm80ELb1ELb0ELb1ELb0ELb0ELb0ELb0ELb0ELi2ELi4ELi4ELi4ELb0EEENS1_24CollectiveEpilogueBwdGQAISA_fSD_Li256ELb0ELb0EEENS1_25SingleTileBwdLPTSchedulerILb0ELi128ELb0EEEEEEEEEvNT_6ParamsE$_ZN4cute8smem_ptrIPN7cutlass10bfloat16_tEECI1NS_12iter_adaptorIS3_S4_EEES3_) ;  /* 0xffff742000007944 */ /* 0x022fea0003c3ffff */
[----:B------:R-:W2:Y:S01]  /*13770*/  LDL.64 R8, [R1+0x758] ;  /* 0x0007580001087983 */ /* 0x000ea20000100a00 */
[----:B------:R-:W-:Y:S01]  /*13780*/  IMAD.MOV.U32 R60, RZ, RZ, R58 ;  /* 0x000000ffff3c7224 */ /* 0x000fe200078e003a */
[----:B-1----:R-:W-:Y:S01]  /*13790*/  MOV R2, R4 ;  /* 0x0000000400027202 */ /* 0x002fe20000000f00 */
[----:B------:R-:W-:Y:S01]  /*137a0*/  IMAD.MOV.U32 R3, RZ, RZ, R5 ;  /* 0x000000ffff037224 */ /* 0x000fe200078e0005 */
[----:B------:R-:W-:Y:S01]  /*137b0*/  MOV R6, 0x137e0 ;  /* 0x000137e000067802 */ /* 0x000fe20000000f00 */
[----:B--2---:R1:W-:Y:S04]  /*137c0*/  STL.64 [R1+0x770], R8 ;  /* 0x0007700801007387 */ /* 0x0043e80000100a00 */
[----:B-1----:R-:W-:Y:S05]  /*137d0*/  CALL.REL.NOINC `($_ZN7cutlass13device_kernelIN5flash19enable_sm80_to_sm89INS1_16FlashAttnBwdSm80INS1_25CollectiveMainloopBwdSm80ILi2ELi2EN4cute5tupleIJNS5_1CILi128EEES8_NS7_ILi64EEEEEENS_10bfloat16_tEfNS_4arch4Sm80ELb1ELb0ELb1ELb0ELb0ELb0ELb0ELb0ELi2ELi4ELi4ELi4ELb0EEENS1_24CollectiveEpilogueBwdGQAISA_fSD_Li256ELb0ELb0EEENS1_25SingleTileBwdLPTSchedulerILb0ELi128ELb0EEEEEEEEEvNT_6ParamsE$_ZN4cute3eso3ESOILb0ELb0EJNS_6LayoutINS_5tupleIJNS3_IJNS_1CILi2EEES5_S5_EEES5_NS3_IJS5_S5_EEEEEENS3_IJNS3_IJNS4_ILi1EEENS4_ILi512EEEiEEENS4_ILi4096EEENS3_IJiiEEEEEEEENS_10ViewEngineINS_8smem_ptrIPN7cutlass10bfloat16_tEEEEEEEC2ERKSF_RKSM_) ;  /* 0xffff26e000007944 */ /* 0x002fea0003c3ffff */
[----:B-1----:R1:W5:Y:S04]  /*137e0*/  LDL R5, [R1+0x75c] ;  /* 0x00075c0001057983 */ /* 0x0023680000100800 */
[----:B------:R1:W5:Y:S01]  /*137f0*/  LDL R3, [R1+0x760] ;  /* 0x0007600001037983 */ /* 0x0003620000100800 */
[----:B------:R-:W-:-:S03]  /*13800*/  MOV R4, 0x13820 ;  /* 0x0001382000047802 */ /* 0x000fc60000000f00 */
[----:B-1---5:R-:W-:Y:S05]  /*13810*/  CALL.REL.NOINC `($_ZN7cutlass13device_kernelIN5flash19enable_sm80_to_sm89INS1_16FlashAttnBwdSm80INS1_25CollectiveMainloopBwdSm80ILi2ELi2EN4cute5tupleIJNS5_1CILi128EEES8_NS7_ILi64EEEEEENS_10bfloat16_tEfNS_4arch4Sm80ELb1ELb0ELb1ELb0ELb0ELb0ELb0ELb0ELi2ELi4ELi4ELi4ELb0EEENS1_24CollectiveEpilogueBwdGQAISA_fSD_Li256ELb0ELb0EEENS1_25SingleTileBwdLPTSchedulerILb0ELi128ELb0EEEEEEEEEvNT_6ParamsE$_ZZN4cute4takeILi1ELi3ENS_5tupleIJNS1_IJNS_1CILi1EEENS2_ILi512EEEiEEENS2_ILi4096EEENS1_IJiiEEEEEEEEDaRKT1_ENKUlDpRKT_E_clIJS6_S7_EEEDaSF_) ;  /* 0xffff8a2000007944 */ /* 0x022fea0003c3ffff */
[----:B------:R-:W-:Y:S02]  /*13820*/  MOV R4, 0x13840 ;  /* 0x0001384000047802 */ /* 0x000fe40000000f00 */
[----:B-1---5:R-:W-:Y:S05]  /*13830*/  CALL.REL.NOINC `($_ZN7cutlass13device_kernelIN5flash19enable_sm80_to_sm89INS1_16FlashAttnBwdSm80INS1_25CollectiveMainloopBwdSm80ILi2ELi2EN4cute5tupleIJNS5_1CILi128EEES8_NS7_ILi64EEEEEENS_10bfloat16_tEfNS_4arch4Sm80ELb1ELb0ELb1ELb0ELb0ELb0ELb0ELb0ELi2ELi4ELi4ELi4ELb0EEENS1_24CollectiveEpilogueBwdGQAISA_fSD_Li256ELb0ELb0EEENS1_25SingleTileBwdLPTSchedulerILb0ELi128ELb0EEEEEEEEEvNT_6ParamsE$_ZZN4cute16flatten_to_tupleINS_5tupleIJNS_1CILi4096EEENS1_IJiiEEEEEEEEDaRKT_ENKUlRKT_E_clIS4_EEDaSB_) ;  /* 0xffff875000007944 */ /* 0x022fea0003c3ffff */
[----:B------:R1:W-:Y:S01]  /*13840*/  STL.64 [R1+0x758], R2 ;  /* 0x0007580201007387 */ /* 0x0003e20000100a00 */
[----:B------:R-:W-:-:S02]  /*13850*/  MOV R56, R23 ;  /* 0x0000001700387202 */ /* 0x000fc40000000f00 */
[----:B------:R-:W-:Y:S02]  /*13860*/  MOV R4, 0x13880 ;  /* 0x0001388000047802 */ /* 0x000fe40000000f00 */
[----:B-1----:R-:W-:Y:S05]  /*13870*/  CALL.REL.NOINC `($_ZN7cutlass13device_kernelIN5flash19enable_sm80_to_sm89INS1_16FlashAttnBwdSm80INS1_25CollectiveMainloopBwdSm80ILi2ELi2EN4cute5tupleIJNS5_1CILi128EEES8_NS7_ILi64EEEEEENS_10bfloat16_tEfNS_4arch4Sm80ELb1ELb0ELb1ELb0ELb0ELb0ELb0ELb0ELi2ELi4ELi4ELi4ELb0EEENS1_24CollectiveEpilogueBwdGQAISA_fSD_Li256ELb0ELb0EEENS1_25SingleTileBwdLPTSchedulerILb0ELi128ELb0EEEEEEEEEvNT_6ParamsE$_ZZN4cute12filter_tupleINS_5tupleIJNS_1CILi4096EEENS1_IJiiEEEEEEZNS_16flatten_to_tupleIS5_EEDaRKT_EUlRKT_E_EEDaS9_OT0_ENKUlDpSC_E_clIJNS1_IJS3_EEES4_EEEDaSG_) ;  /* 0xffff7dc000007944 */ /* 0x002fea0003c3ffff */
        /* <DEDUP_REMOVED lines=14> */
[----:B--2--5:R-:W-:Y:S05]  /*13960*/  CALL.REL.NOINC `($_ZN7cutlass13device_kernelIN5flash19enable_sm80_to_sm89INS1_16FlashAttnBwdSm80INS1_25CollectiveMainloopBwdSm80ILi2ELi2EN4cute5tupleIJNS5_1CILi128EEES8_NS7_ILi64EEEEEENS_10bfloat16_tEfNS_4arch4Sm80ELb1ELb0ELb1ELb0ELb0ELb0ELb0ELb0ELi2ELi4ELi4ELi4ELb0EEENS1_24CollectiveEpilogueBwdGQAISA_fSD_Li256ELb0ELb0EEENS1_25SingleTileBwdLPTSchedulerILb0ELi128ELb0EEEEEEEEEvNT_6ParamsE$_ZN4cute3eso3ESOILb1ELb0EJNS_14ComposedLayoutINS_7SwizzleILi3ELi3ELi3EEENS_1CILi0EEENS_6LayoutINS_5tupleIJNS8_IJNS8_IJNS5_ILi4EEENS5_ILi8EEEEEENS8_IJNS5_ILi2EEENS5_ILi1EEEEEEEEENS8_IJNS8_IJSC_SC_EEENS8_IJSA_S9_EEEEEEEEENS8_IJNS8_IJNS8_IJSC_NS5_ILi64EEEEEENS8_IJNS5_ILi512EEES6_EEEEEENS8_IJNS8_IJSD_SA_EEENS8_IJNS5_ILi1024EEENS5_ILi16EEEEEEEEEEEEEEEENS_10ViewEngineINS_8smem_ptrIPN7cutlass10bfloat16_tEEEEEEEC2ERKSW_RKS13_) ;  /* 0xffff36f000007944 */ /* 0x024fea0003c3ffff */
        /* <DEDUP_REMOVED lines=29> */
[----:B-12--5:R-:W-:Y:S05]  /*13b40*/  CALL.REL.NOINC `($_ZN7cutlass13device_kernelIN5flash19enable_sm80_to_sm89INS1_16FlashAttnBwdSm80INS1_25CollectiveMainloopBwdSm80ILi2ELi2EN4cute5tupleIJNS5_1CILi128EEES8_NS7_ILi64EEEEEENS_10bfloat16_tEfNS_4arch4Sm80ELb1ELb0ELb1ELb0ELb0ELb0ELb0ELb0ELi2ELi4ELi4ELi4ELb0EEENS1_24CollectiveEpilogueBwdGQAISA_fSD_Li256ELb0ELb0EEENS1_25SingleTileBwdLPTSchedulerILb0ELi128ELb0EEEEEEEEEvNT_6ParamsE$_ZZN4cute7idx2crdINS_5tupleIJiiNS_1CILi0EEEEEENS1_IJNS1_IJNS2_ILi4EEENS2_ILi8EEEEEENS2_ILi2EEENS2_ILi1EEEEEEEEDaRKT_RKT0_ENKUlRKT_RKT0_E_clIiS7_EEDaSJ_SM_) ;  /* 0xffffb07000007944 */ /* 0x026fea0003c3ffff */
[----:B------:R-:W-:Y:S02]  /*13b50*/  MOV R2, 0x13b70 ;  /* 0x00013b7000027802 */ /* 0x000fe40000000f00 */
[----:B-1----:R-:W-:Y:S05]  /*13b60*/  CALL.REL.NOINC `($_ZN7cutlass13device_kernelIN5flash19enable_sm80_to_sm89INS1_16FlashAttnBwdSm80INS1_25CollectiveMainloopBwdSm80ILi2ELi2EN4cute5tupleIJNS5_1CILi128EEES8_NS7_ILi64EEEEEENS_10bfloat16_tEfNS_4arch4Sm80ELb1ELb0ELb1ELb0ELb0ELb0ELb0ELb0ELi2ELi4ELi4ELi4ELb0EEENS1_24CollectiveEpilogueBwdGQAISA_fSD_Li256ELb0ELb0EEENS1_25SingleTileBwdLPTSchedulerILb0ELi128ELb0EEEEEEEEEvNT_6ParamsE$_ZZN4cute7idx2crdINS_5tupleIJiiNS_1CILi0EEEEEENS1_IJNS1_IJNS2_ILi4EEENS2_ILi8EEEEEENS2_ILi2EEENS2_ILi1EEEEEEEEDaRKT_RKT0_ENKUlRKT_RKT0_E_clIiS8_EEDaSJ_SM_) ;  /* 0xffffb47000007944 */ /* 0x002fea0003c3ffff */
[----:B------:R1:W-:Y:S01]  /*13b70*/  STL [R1+0x758], R6 ;  /* 0x0007580601007387 */ /* 0x0003e20000100800 */
[----:B------:R-:W-:-:S02]  /*13b80*/  MOV R2, R23 ;  /* 0x0000001700027202 */ /* 0x000fc40000000f00 */
[----:B------:R-:W-:Y:S02]  /*13b90*/  MOV R70, 0x13bb0 ;  /* 0x00013bb000467802 */ /* 0x000fe40000000f00 */
[----:B-1----:R-:W-:Y:S05]  /*13ba0*/  CALL.REL.NOINC `($_ZN7cutlass13device_kernelIN5flash19enable_sm80_to_sm89INS1_16FlashAttnBwdSm80INS1_25CollectiveMainloopBwdSm80ILi2ELi2EN4cute5tupleIJNS5_1CILi128EEES8_NS7_ILi64EEEEEENS_10bfloat16_tEfNS_4arch4Sm80ELb1ELb0ELb1ELb0ELb0ELb0ELb0ELb0ELi2ELi4ELi4ELi4ELb0EEENS1_24CollectiveEpilogueBwdGQAISA_fSD_Li256ELb0ELb0EEENS1_25SingleTileBwdLPTSchedulerILb0ELi128ELb0EEEEEEEEEvNT_6ParamsE$_ZZN4cute9transformINS_5tupleIJiiNS_1CILi0EEEEEENS1_IJNS1_IJNS2_ILi4EEENS2_ILi8EEEEEENS2_ILi2EEENS2_ILi1EEEEEEZNS_7idx2crdIS4_SA_EEDaRKT_RKT0_EUlRKT_RKT0_E_EEDaSE_SH_OT1_ENKUlDpSK_E_clIJNS1_IJiiEEEiS3_EEEDaSR_) ;  /* 0xffffbb5000007944 */ /* 0x002fea0003c3ffff */
[----:B------:R-:W-:Y:S02]  /*13bb0*/  MOV R6, 0x13bd0 ;  /* 0x00013bd000067802 */ /* 0x000fe40000000f00 */
[----:B--2--5:R-:W-:Y:S05]  /*13bc0*/  CALL.REL.NOINC `($_ZN7cutlass13device_kernelIN5flash19enable_sm80_to_sm89INS1_16FlashAttnBwdSm80INS1_25CollectiveMainloopBwdSm80ILi2ELi2EN4cute5tupleIJNS5_1CILi128EEES8_NS7_ILi64EEEEEENS_10bfloat16_tEfNS_4arch4Sm80ELb1ELb0ELb1ELb0ELb0ELb0ELb0ELb0ELi2ELi4ELi4ELi4ELb0EEENS1_24CollectiveEpilogueBwdGQAISA_fSD_Li256ELb0ELb0EEENS1_25SingleTileBwdLPTSchedulerILb0ELi128ELb0EEEEEEEEEvNT_6ParamsE$_ZZN4cute13to_mixed_bitsINS_5tupleIJNS1_IJNS_1CILi4EEENS2_ILi8EEEEEENS2_ILi2EEENS2_ILi1EEEEEENS1_IJNS1_IJNS2_ILi0EEENS2_ILi64EEEEEES9_S9_EEENS1_IJNS1_IJiiEEEiS9_EEEEEDaRKT_RKT0_RKT1_ENKUlRKT_RKT0_RKT1_E_clIS5_SB_SD_EEDaSQ_ST_SW_) ;  /* 0xffff7c4000007944 */ /* 0x024fea0003c3ffff */
[----:B------:R-:W-:Y:S02]  /*13bd0*/  MOV R2, 0x13bf0 ;  /* 0x00013bf000027802 */ /* 0x000fe40000000f00 */
[----:B------:R-:W-:Y:S05]  /*13be0*/  CALL.REL.NOINC `($_ZN7cutlass13device_kernelIN5flash19enable_sm80_to_sm89INS1_16FlashAttnBwdSm80INS1_25CollectiveMainloopBwdSm80ILi2ELi2EN4cute5tupleIJNS5_1CILi128EEES8_NS7_ILi64EEEEEENS_10bfloat16_tEfNS_4arch4Sm80ELb1ELb0ELb1ELb0ELb0ELb0ELb0ELb0ELi2ELi4ELi4ELi4ELb0EEENS1_24CollectiveEpilogueBwdGQAISA_fSD_Li256ELb0ELb0EEENS1_25SingleTileBwdLPTSchedulerILb0ELi128ELb0EEEEEEEEEvNT_6ParamsE$_ZZN4cute13to_mixed_bitsINS_5tupleIJNS1_IJNS_1CILi4EEENS2_ILi8EEEEEENS2_ILi2EEENS2_ILi1EEEEEENS1_IJNS1_IJNS2_ILi0EEENS2_ILi64EEEEEES9_S9_EEENS1_IJNS1_IJiiEEEiS9_EEEEEDaRKT_RKT0_RKT1_ENKUlDpRKT_E_clIJNS_9MixedBitsILj0ELj448EEENS2_ILj0EEESW_EEEDaSR_) ;  /* 0xffff7bf000007944 */ /* 0x000fea0003c3ffff */
        /* <DEDUP_REMOVED lines=52> */
[----:B------:R-:W-:Y:S01]  /*13f30*/  IMAD.MOV.U32 R8, RZ, RZ, R2 ;  /* 0x000000ffff087224 */ /* 0x000fe200078e0002 */
[----:B------:R-:W-:Y:S01]  /*13f40*/  MOV R2, R22 ;  /* 0x0000001600027202 */ /* 0x000fe20000000f00 */
[----:B------:R-:W-:Y:S01]  /*13f50*/  IMAD.MOV.U32 R10, RZ, RZ, R50 ;  /* 0x000000ffff0a7224 */ /* 0x000fe200078e0032 */
[----:B------:R-:W-:-:S02]  /*13f60*/  MOV R9, R42 ;  /* 0x0000002a00097202 */ /* 0x000fc40000000f00 */
[----:B------:R-:W-:Y:S01]  /*13f70*/  MOV R6, 0x13fa0 ;  /* 0x00013fa000067802 */ /* 0x000fe20000000f00 */
[----:B--2---:R1:W-:Y:S04]  /*13f80*/  STL.64 [R1+0x788], R4 ;  /* 0x0007880401007387 */ /* 0x0043e80000100a00 */
[----:B-1----:R-:W-:Y:S05]  /*13f90*/  CALL.REL.NOINC `($_ZN7cutlass13device_kernelIN5flash19enable_sm80_to_sm89INS1_16FlashAttnBwdSm80INS1_25CollectiveMainloopBwdSm80ILi2ELi2EN4cute5tupleIJNS5_1CILi128EEES8_NS7_ILi64EEEEEENS_10bfloat16_tEfNS_4arch4Sm80ELb1ELb0ELb1ELb0ELb0ELb0ELb0ELb0ELi2ELi4ELi4ELi4ELb0EEENS1_24CollectiveEpilogueBwdGQAISA_fSD_Li256ELb0ELb0EEENS1_25SingleTileBwdLPTSchedulerILb0ELi128ELb0EEEEEEEEEvNT_6ParamsE$_ZN4cute3eso3ESOILb0ELb0EJiiiNS_1CILi72EEENS2_ILi512EEEEEC2ERKiS7_S7_RKS3_RKS4_) ;  /* 0xffff2a6000007944 */ /* 0x002fea0003c3ffff */
        /* <DEDUP_REMOVED lines=23> */
[----:B-1----:R-:W-:Y:S05]  /*14110*/  CALL.REL.NOINC `($_ZN7cutlass13device_kernelIN5flash19enable_sm80_to_sm89INS1_16FlashAttnBwdSm80INS1_25CollectiveMainloopBwdSm80ILi2ELi2EN4cute5tupleIJNS5_1CILi128EEES8_NS7_ILi64EEEEEENS_10bfloat16_tEfNS_4arch4Sm80ELb1ELb0ELb1ELb0ELb0ELb0ELb0ELb0ELi2ELi4ELi4ELi4ELb0EEENS1_24CollectiveEpilogueBwdGQAISA_fSD_Li256ELb0ELb0EEENS1_25SingleTileBwdLPTSchedulerILb0ELi128ELb0EEEEEEEEEvNT_6ParamsE$_ZZN4cute6detail16composition_implINS_5tupleIJNS_1CILi8EEENS3_ILi2EEES5_S5_S4_S5_EEENS2_IJNS3_ILi1EEEiiiNS3_ILi72EEENS3_ILi512EEEEEENS2_IJNS2_IJS5_S5_EEES4_NS3_ILi4EEEEEENS2_IJNS2_IJS7_S4_EEENS3_ILi1024EEENS3_ILi16EEEEEEEEDaRKT_RKT0_RKT1_RKT2_ENKUlRKT_RKT0_E_clISB_SE_EEDaSW_SZ_) ;  /* 0xffff8f5000007944 */ /* 0x002fea0003c3ffff */
[----:B------:R-:W-:Y:S01]  /*14120*/  IMAD.MOV.U32 R2, RZ, RZ, R45 ;  /* 0x000000ffff027224 */ /* 0x000fe200078e002d */
[----:B------:R-:W-:Y:S01]  /*14130*/  MOV R45, R44 ;  /* 0x0000002c002d7202 */ /* 0x000fe20000000f00 */
[----:B------:R-:W-:Y:S01]  /*14140*/  IMAD.MOV.U32 R4, RZ, RZ, R12 ;  /* 0x000000ffff047224 */ /* 0x000fe200078e000c */
[----:B------:R-:W-:Y:S02]  /*14150*/  MOV R44, 0x14170 ;  /* 0x00014170002c7802 */ /* 0x000fe40000000f00 */
[----:B-1---5:R-:W-:Y:S05]  /*14160*/  CALL.REL.NOINC `($_ZN7cutlass13device_kernelIN5flash19enable_sm80_to_sm89INS1_16FlashAttnBwdSm80INS1_25CollectiveMainloopBwdSm80ILi2ELi2EN4cute5tupleIJNS5_1CILi128EEES8_NS7_ILi64EEEEEENS_10bfloat16_tEfNS_4arch4Sm80ELb1ELb0ELb1ELb0ELb0ELb0ELb0ELb0ELi2ELi4ELi4ELi4ELb0EEENS1_24CollectiveEpilogueBwdGQAISA_fSD_Li256ELb0ELb0EEENS1_25SingleTileBwdLPTSchedulerILb0ELi128ELb0EEEEEEEEEvNT_6ParamsE$_ZZN4cute6detail16composition_implINS_5tupleIJNS_1CILi8EEENS3_ILi2EEES5_S5_S4_S5_EEENS2_IJNS3_ILi1EEEiiiNS3_ILi72EEENS3_ILi512EEEEEENS2_IJNS2_IJS5_S5_EEES4_NS3_ILi4EEEEEENS2_IJNS2_IJS7_S4_EEENS3_ILi1024EEENS3_ILi16EEEEEEEEDaRKT_RKT0_RKT1_RKT2_ENKUlRKT_RKT0_E_clISC_SG_EEDaSW_SZ_) ;  /* 0xffff8fe000007944 */ /* 0x022fea0003c3ffff */
[----:B-----5:R2:W-:Y:S01]  /*14170*/  STL.64 [R1+0x770], R2 ;  /* 0x0007700201007387 */ /* 0x0205e20000100a00 */
[----:B------:R-:W-:-:S03]  /*14180*/  MOV R4, 0x141a0 ;  /* 0x000141a000047802 */ /* 0x000fc60000000f00 */
[----:B-12---:R-:W-:Y:S05]  /*14190*/  CALL.REL.NOINC `($_ZN7cutlass13device_kernelIN5flash19enable_sm80_to_sm89INS1_16FlashAttnBwdSm80INS1_25CollectiveMainloopBwdSm80ILi2ELi2EN4cute5tupleIJNS5_1CILi128EEES8_NS7_ILi64EEEEEENS_10bfloat16_tEfNS_4arch4Sm80ELb1ELb0ELb1ELb0ELb0ELb0ELb0ELb0ELi2ELi4ELi4ELi4ELb0EEENS1_24CollectiveEpilogueBwdGQAISA_fSD_Li256ELb0ELb0EEENS1_25SingleTileBwdLPTSchedulerILb0ELi128ELb0EEEEEEEEEvNT_6ParamsE$_ZN4cute3eso3ESOILb0ELb0EJNS_5tupleIJNS_1CILi1EEEiEEENS3_ILi1024EEENS2_IJiiEEEEEC2ERKS5_RKS6_RKS7_) ;  /* 0xffff170000007944 */ /* 0x006fea0003c3ffff */
[----:B------:R2:W5:Y:S04]  /*141a0*/  LDL R5, [R1+0x760] ;  /* 0x0007600001057983 */ /* 0x0005680000100800 */
[----:B-1----:R2:W5:Y:S01]  /*141b0*/  LDL.64 R2, [R1+0x758] ;  /* 0x0007580001027983 */ /* 0x0025620000100a00 */
[----:B------:R-:W-:-:S03]  /*141c0*/  MOV R6, 0x141e0 ;  /* 0x000141e000067802 */ /* 0x000fc60000000f00 */
[----:B--2--5:R-:W-:Y:S05]  /*141d0*/  CALL.REL.NOINC `($_ZN7cutlass13device_kernelIN5flash19enable_sm80_to_sm89INS1_16FlashAttnBwdSm80INS1_25CollectiveMainloopBwdSm80ILi2ELi2EN4cute5tupleIJNS5_1CILi128EEES8_NS7_ILi64EEEEEENS_10bfloat16_tEfNS_4arch4Sm80ELb1ELb0ELb1ELb0ELb0ELb0ELb0ELb0ELi2ELi4ELi4ELi4ELb0EEENS1_24CollectiveEpilogueBwdGQAISA_fSD_Li256ELb0ELb0EEENS1_25SingleTileBwdLPTSchedulerILb0ELi128ELb0EEEEEEEEEvNT_6ParamsE$_ZN4cute5tupleIJNS0_IJNS0_IJNS_1CILi2EEES2_EEENS1_ILi8EEES3_EEENS0_IJNS0_IJNS1_ILi1EEEiEEENS1_ILi1024EEENS0_IJiiEEEEEEEEC2ERKS5_RKSA_) ;  /* 0xffff603000007944 */ /* 0x024fea0003c3ffff */
[----:B-1----:R1:W5:Y:S04]  /*141e0*/  LDL R4, [R1+0x760] ;  /* 0x0007600001047983 */ /* 0x0023680000100800 */
[----:B------:R1:W5:Y:S01]  /*141f0*/  LDL.64 R2, [R1+0x758] ;  /* 0x0007580001027983 */ /* 0x0003620000100a00 */
[----:B------:R-:W-:Y:S01]  /*14200*/  LEA.HI R6, R13, R13, RZ, 0x1d ;  /* 0x0000000d0d067211 */ /* 0x000fe200078fe8ff */
[----:B------:R-:W-:-:S04]  /*14210*/  IMAD.MOV.U32 R12, RZ, RZ, R48 ;  /* 0x000000ffff0c7224 */ /* 0x000fc800078e0030 */
[----:B------:R-:W-:Y:S01]  /*14220*/  IMAD.U32 R8, R11, 0x2, R6 ;  /* 0x000000020b087824 */ /* 0x000fe200078e0006 */
[----:B------:R-:W-:-:S04]  /*14230*/  MOV R6, 0x14260 ;  /* 0x0001426000067802 */ /* 0x000fc80000000f00 */
[----:B------:R1:W-:Y:S03]  /*14240*/  STL [R1+0x11e4], R8 ;  /* 0x0011e40801007387 */ /* 0x0003e60000100800 */
[----:B-1---5:R-:W-:Y:S05]  /*14250*/  CALL.REL.NOINC `($_ZN7cutlass13device_kernelIN5flash19enable_sm80_to_sm89INS1_16FlashAttnBwdSm80INS1_25CollectiveMainloopBwdSm80ILi2ELi2EN4cute5tupleIJNS5_1CILi128EEES8_NS7_ILi64EEEEEENS_10bfloat16_tEfNS_4arch4Sm80ELb1ELb0ELb1ELb0ELb0ELb0ELb0ELb0ELi2ELi4ELi4ELi4ELb0EEENS1_24CollectiveEpilogueBwdGQAISA_fSD_Li256ELb0ELb0EEENS1_25SingleTileBwdLPTSchedulerILb0ELi128ELb0EEEEEEEEEvNT_6ParamsE$_ZN4cute3eso3ESOILb0ELb0EJNS_6LayoutINS_5tupleIJNS3_IJNS_1CILi2EEES5_EEENS4_ILi8EEES6_EEENS3_IJNS3_IJNS4_ILi1EEEiEEENS4_ILi1024EEENS3_IJiiEEEEEEEEjEEC2ERKSE_RKj) ;  /* 0xffff196000007944 */ /* 0x022fea0003c3ffff */
[----:B------:R-:W2:Y:S04]  /*14260*/  LDL.64 R12, [R1+0x760] ;  /* 0x00076000010c7983 */ /* 0x000ea80000100a00 */
[----:B-1----:R1:W5:Y:S01]  /*14270*/  LDL.64 R4, [R1+0x758] ;  /* 0x0007580001047983 */ /* 0x0023620000100a00 */
[----:B------:R-:W-:Y:S02]  /*14280*/  MOV R9, R23 ;  /* 0x0000001700097202 */ /* 0x000fe40000000f00 */
[----:B------:R-:W-:Y:S01]  /*14290*/  MOV R8, 0x142c0 ;  /* 0x000142c000087802 */ /* 0x000fe20000000f00 */
[----:B--2---:R-:W-:-:S04]  /*142a0*/  IMAD.WIDE.U32 R2, R13, 0x2, R58 ;  /* 0x000000020d027825 */ /* 0x004fc800078e003a */
[----:B-1---5:R-:W-:Y:S05]  /*142b0*/  CALL.REL.NOINC `($_ZN7cutlass13device_kernelIN5flash19enable_sm80_to_sm89INS1_16FlashAttnBwdSm80INS1_25CollectiveMainloopBwdSm80ILi2ELi2EN4cute5tupleIJNS5_1CILi128EEES8_NS7_ILi64EEEEEENS_10bfloat16_tEfNS_4arch4Sm80ELb1ELb0ELb1ELb0ELb0ELb0ELb0ELb0ELi2ELi4ELi4ELi4ELb0EEENS1_24CollectiveEpilogueBwdGQAISA_fSD_Li256ELb0ELb0EEENS1_25SingleTileBwdLPTSchedulerILb0ELi128ELb0EEEEEEEEEvNT_6ParamsE$_ZN4cute8smem_ptrIPN7cutlass10bfloat16_tEECI1NS_12iter_adaptorIS3_S4_EEES3_) ;  /* 0xffff68d000007944 */ /* 0x022fea0003c3ffff */
[----:B-1----:R-:W2:Y:S01]  /*142c0*/  LDL.64 R2, [R1+0x758] ;  /* 0x0007580001027983 */ /* 0x002ea20000100a00 */
[----:B------:R-:W-:-:S03]  /*142d0*/  MOV R6, 0x14300 ;  /* 0x0001430000067802 */ /* 0x000fc60000000f00 */
[----:B--2---:R1:W-:Y:S04]  /*142e0*/  STL.64 [R1+0x770], R2 ;  /* 0x0007700201007387 */ /* 0x0043e80000100a00 */
[----:B-1----:R-:W-:Y:S05]  /*142f0*/  CALL.REL.NOINC `($_ZN7cutlass13device_kernelIN5flash19enable_sm80_to_sm89INS1_16FlashAttnBwdSm80INS1_25CollectiveMainloopBwdSm80ILi2ELi2EN4cute5tupleIJNS5_1CILi128EEES8_NS7_ILi64EEEEEENS_10bfloat16_tEfNS_4arch4Sm80ELb1ELb0ELb1ELb0ELb0ELb0ELb0ELb0ELi2ELi4ELi4ELi4ELb0EEENS1_24CollectiveEpilogueBwdGQAISA_fSD_Li256ELb0ELb0EEENS1_25SingleTileBwdLPTSchedulerILb0ELi128ELb0EEEEEEEEEvNT_6ParamsE$_ZN4cute3eso3ESOILb0ELb0EJNS_6LayoutINS_5tupleIJNS3_IJNS_1CILi2EEES5_EEENS4_ILi8EEES6_EEENS3_IJNS3_IJNS4_ILi1EEEiEEENS4_ILi1024EEENS3_IJiiEEEEEEEENS_10ViewEngineINS_8smem_ptrIPN7cutlass10bfloat16_tEEEEEEEC2ERKSE_RKSL_) ;  /* 0xffff184000007944 */ /* 0x002fea0003c3ffff */
[----:B-1----:R1:W5:Y:S04]  /*14300*/  LDL R5, [R1+0x75c] ;  /* 0x00075c0001057983 */ /* 0x0023680000100800 */
[----:B------:R1:W5:Y:S01]  /*14310*/  LDL R3, [R1+0x760] ;  /* 0x0007600001037983 */ /* 0x0003620000100800 */
[----:B------:R-:W-:-:S03]  /*14320*/  MOV R4, 0x14340 ;  /* 0x0001434000047802 */ /* 0x000fc60000000f00 */
[----:B-1---5:R-:W-:Y:S05]  /*14330*/  CALL.REL.NOINC `($_ZN7cutlass13device_kernelIN5flash19enable_sm80_to_sm89INS1_16FlashAttnBwdSm80INS1_25CollectiveMainloopBwdSm80ILi2ELi2EN4cute5tupleIJNS5_1CILi128EEES8_NS7_ILi64EEEEEENS_10bfloat16_tEfNS_4arch4Sm80ELb1ELb0ELb1ELb0ELb0ELb0ELb0ELb0ELi2ELi4ELi4ELi4ELb0EEENS1_24CollectiveEpilogueBwdGQAISA_fSD_Li256ELb0ELb0EEENS1_25SingleTileBwdLPTSchedulerILb0ELi128ELb0EEEEEEEEEvNT_6ParamsE$_ZZN4cute4takeILi1ELi3ENS_5tupleIJNS1_IJNS_1CILi1EEEiEEENS2_ILi1024EEENS1_IJiiEEEEEEEEDaRKT1_ENKUlDpRKT_E_clIJS5_S6_EEEDaSE_) ;  /* 0xffff7f7000007944 */ /* 0x022fea0003c3ffff */
[----:B------:R-:W-:Y:S02]  /*14340*/  MOV R4, 0x14360 ;  /* 0x0001436000047802 */ /* 0x000fe40000000f00 */
[----:B-1---5:R-:W-:Y:S05]  /*14350*/  CALL.REL.NOINC `($_ZN7cutlass13device_kernelIN5flash19enable_sm80_to_sm89INS1_16FlashAttnBwdSm80INS1_25CollectiveMainloopBwdSm80ILi2ELi2EN4cute5tupleIJNS5_1CILi128EEES8_NS7_ILi64EEEEEENS_10bfloat16_tEfNS_4arch4Sm80ELb1ELb0ELb1ELb0ELb0ELb0ELb0ELb0ELi2ELi4ELi4ELi4ELb0EEENS1_24CollectiveEpilogueBwdGQAISA_fSD_Li256ELb0ELb0EEENS1_25SingleTileBwdLPTSchedulerILb0ELi128ELb0EEEEEEEEEvNT_6ParamsE$_ZZN4cute16flatten_to_tupleINS_5tupleIJNS_1CILi1024EEENS1_IJiiEEEEEEEEDaRKT_ENKUlRKT_E_clIS4_EEDaSB_) ;  /* 0xffff7b5000007944 */ /* 0x022fea0003c3ffff */
[----:B------:R1:W-:Y:S01]  /*14360*/  STL.64 [R1+0x758], R2 ;  /* 0x0007580201007387 */ /* 0x0003e20000100a00 */
[----:B------:R-:W-:Y:S02]  /*14370*/  MOV R5, R23 ;  /* 0x0000001700057202 */ /* 0x000fe40000000f00 */
[----:B------:R-:W-:Y:S02]  /*14380*/  MOV R4, 0x143a0 ;  /* 0x000143a000047802 */ /* 0x000fe40000000f00 */
[----:B-1----:R-:W-:Y:S05]  /*14390*/  CALL.REL.NOINC `($_ZN7cutlass13device_kernelIN5flash19enable_sm80_to_sm89INS1_16FlashAttnBwdSm80INS1_25CollectiveMainloopBwdSm80ILi2ELi2EN4cute5tupleIJNS5_1CILi128EEES8_NS7_ILi64EEEEEENS_10bfloat16_tEfNS_4arch4Sm80ELb1ELb0ELb1ELb0ELb0ELb0ELb0ELb0ELi2ELi4ELi4ELi4ELb0EEENS1_24CollectiveEpilogueBwdGQAISA_fSD_Li256ELb0ELb0EEENS1_25SingleTileBwdLPTSchedulerILb0ELi128ELb0EEEEEEEEEvNT_6ParamsE$_ZZN4cute12filter_tupleINS_5tupleIJNS_1CILi1024EEENS1_IJiiEEEEEEZNS_16flatten_to_tupleIS5_EEDaRKT_EUlRKT_E_EEDaS9_OT0_ENKUlDpSC_E_clIJNS1_IJS3_EEES4_EEEDaSG_) ;  /* 0xffff6ff000007944 */ /* 0x002fea0003c3ffff */
        /* <DEDUP_REMOVED lines=22> */
[----:B--2--5:R-:W-:Y:S05]  /*14500*/  CALL.REL.NOINC `($_ZN7cutlass13device_kernelIN5flash19enable_sm80_to_sm89INS1_16FlashAttnBwdSm80INS1_25CollectiveMainloopBwdSm80ILi2ELi2EN4cute5tupleIJNS5_1CILi128EEES8_NS7_ILi64EEEEEENS_10bfloat16_tEfNS_4arch4Sm80ELb1ELb0ELb1ELb0ELb0ELb0ELb0ELb0ELi2ELi4ELi4ELi4ELb0EEENS1_24CollectiveEpilogueBwdGQAISA_fSD_Li256ELb0ELb0EEENS1_25SingleTileBwdLPTSchedulerILb0ELi128ELb0EEEEEEEEEvNT_6ParamsE$_ZN4cute3eso3ESOILb1ELb0EJNS_10UnderscoreES2_S2_iEEC2ERKS2_S5_S5_RKi) ;  /* 0xffff2a2000007944 */ /* 0x024fea0003c3ffff */
[----:B------:R-:W-:Y:S01]  /*14510*/  ULDC.64 UR4, c[0x0][0x118] ;  /* 0x0000460000047ab9 */ /* 0x000fe20000000a00 */
[----:B------:R2:W5:Y:S04]  /*14520*/  LDL R7, [R1+0x758] ;  /* 0x0007580001077983 */ /* 0x0005680000100800 */
[----:B------:R2:W5:Y:S04]  /*14530*/  LD.E R5, [R10.64] ;  /* 0x000000040a057980 */ /* 0x000568000c101900 */
[----:B-1----:R2:W5:Y:S01]  /*14540*/  LD.E R3, [R10.64+0x4] ;  /* 0x000004040a037980 */ /* 0x002562000c101900 */
[----:B------:R-:W-:-:S03]  /*14550*/  MOV R4, 0x14570 ;  /* 0x0001457000047802 */ /* 0x000fc60000000f00 */
[----:B--2--5:R-:W-:Y:S05]  /*14560*/  CALL.REL.NOINC `($_ZN7cutlass13device_kernelIN5flash19enable_sm80_to_sm89INS1_16FlashAttnBwdSm80INS1_25CollectiveMainloopBwdSm80ILi2ELi2EN4cute5tupleIJNS5_1CILi128EEES8_NS7_ILi64EEEEEENS_10bfloat16_tEfNS_4arch4Sm80ELb1ELb0ELb1ELb0ELb0ELb0ELb0ELb0ELi2ELi4ELi4ELi4ELb0EEENS1_24CollectiveEpilogueBwdGQAISA_fSD_Li256ELb0ELb0EEENS1_25SingleTileBwdLPTSchedulerILb0ELi128ELb0EEEEEEEEEvNT_6ParamsE$_ZZN4cute5sliceINS_5tupleIJNS_10UnderscoreES2_S2_iEEENS1_IJNS1_IJNS_1CILi1EEENS4_ILi0EEEEEENS4_ILi4096EEENS1_IJiiEEENS1_IJS6_NS4_ILi8192EEEEEEEEEEEDaRKT_RKT0_ENKUlRKT_RKT0_E_clIS2_S9_EEDaSL_SO_) ;  /* 0xffff7f0000007944 */ /* 0x024fea0003c3ffff */
[----:B-----5:R2:W-:Y:S01]  /*14570*/  STL.64 [R1+0x758], R2 ;  /* 0x0007580201007387 */ /* 0x0205e20000100a00 */
[----:B------:R-:W-:-:S02]  /*14580*/  MOV R5, R23 ;  /* 0x0000001700057202 */ /* 0x000fc40000000f00 */
[----:B------:R-:W-:Y:S02]  /*14590*/  MOV R4, 0x145b0 ;  /* 0x000145b000047802 */ /* 0x000fe40000000f00 */
[----:B-12---:R-:W-:Y:S05]  /*145a0*/  CALL.REL.NOINC `($_ZN7cutlass13device_kernelIN5flash19enable_sm80_to_sm89INS1_16FlashAttnBwdSm80INS1_25CollectiveMainloopBwdSm80ILi2ELi2EN4cute5tupleIJNS5_1CILi128EEES8_NS7_ILi64EEEEEENS_10bfloat16_tEfNS_4arch4Sm80ELb1ELb0ELb1ELb0ELb0ELb0ELb0ELb0ELi2ELi4ELi4ELi4ELb0EEENS1_24CollectiveEpilogueBwdGQAISA_fSD_Li256ELb0ELb0EEENS1_25SingleTileBwdLPTSchedulerILb0ELi128ELb0EEEEEEEEEvNT_6ParamsE$_ZZN4cute12filter_tupleINS_5tupleIJNS_10UnderscoreES2_S2_iEEENS1_IJNS1_IJNS_1CILi1EEENS4_ILi0EEEEEENS4_ILi4096EEENS1_IJiiEEENS1_IJS6_NS4_ILi8192EEEEEEEEEZNS_5sliceIS3_SC_EEDaRKT_RKT0_EUlRKT_RKT0_E_EEDaSG_SJ_OT1_ENKUlDpSM_E_clIJNS1_IJS7_EEENS1_IJS8_EEENS1_IJS9_EEENS1_IJEEEEEEDaST_) ;  /* 0xffff6af000007944 */ /* 0x006fea0003c3ffff */
[----:B-----5:R-:W-:Y:S02]  /*145b0*/  MOV R8, R3 ;  /* 0x0000000300087202 */ /* 0x020fe40000000f00 */
[----:B------:R-:W-:Y:S02]  /*145c0*/  MOV R4, 0x145e0 ;  /* 0x000145e000047802 */ /* 0x000fe40000000f00 */
[----:B-1----:R-:W-:Y:S05]  /*145d0*/  CALL.REL.NOINC `($_ZN7cutlass13device_kernelIN5flash19enable_sm80_to_sm89INS1_16FlashAttnBwdSm80INS1_25CollectiveMainloopBwdSm80ILi2ELi2EN4cute5tupleIJNS5_1CILi128EEES8_NS7_ILi64EEEEEENS_10bfloat16_tEfNS_4arch4Sm80ELb1ELb0ELb1ELb0ELb0ELb0ELb0ELb0ELi2ELi4ELi4ELi4ELb0EEENS1_24CollectiveEpilogueBwdGQAISA_fSD_Li256ELb0ELb0EEENS1_25SingleTileBwdLPTSchedulerILb0ELi128ELb0EEEEEEEEEvNT_6ParamsE$_ZN4cute5tupleIJNS0_IJNS0_IJNS_1CILi8EEENS1_ILi1EEEEEENS1_ILi2EEENS0_IJS5_S5_EEEEEENS0_IJNS0_IJS3_NS1_ILi0EEEEEENS1_ILi4096EEENS0_IJiiEEEEEEEEC2ERKS7_RKSC_) ;  /* 0xffff5e2000007944 */ /* 0x002fea0003c3ffff */
[----:B-1----:R1:W5:Y:S01]  /*145e0*/  LDL.64 R2, [R1+0x758] ;  /* 0x0007580001027983 */ /* 0x0023620000100a00 */
[----:B------:R-:W-:Y:S02]  /*145f0*/  SHF.L.U32 R4, R7, 0xd, RZ ;  /* 0x0000000d07047819 */ /* 0x000fe400000006ff */
[----:B------:R-:W-:-:S03]  /*14600*/  MOV R6, 0x14630 ;  /* 0x0001463000067802 */ /* 0x000fc60000000f00 */
[----:B------:R1:W-:Y:S04]  /*14610*/  STL [R1+0x770], R4 ;  /* 0x0007700401007387 */ /* 0x0003e80000100800 */
[----:B-1---5:R-:W-:Y:S05]  /*14620*/  CALL.REL.NOINC `($_ZN7cutlass13device_kernelIN5flash19enable_sm80_to_sm89INS1_16FlashAttnBwdSm80INS1_25CollectiveMainloopBwdSm80ILi2ELi2EN4cute5tupleIJNS5_1CILi128EEES8_NS7_ILi64EEEEEENS_10bfloat16_tEfNS_4arch4Sm80ELb1ELb0ELb1ELb0ELb0ELb0ELb0ELb0ELi2ELi4ELi4ELi4ELb0EEENS1_24CollectiveEpilogueBwdGQAISA_fSD_Li256ELb0ELb0EEENS1_25SingleTileBwdLPTSchedulerILb0ELi128ELb0EEEEEEEEEvNT_6ParamsE$_ZN4cute3eso3ESOILb0ELb0EJNS_6LayoutINS_5tupleIJNS3_IJNS_1CILi8EEENS4_ILi1EEEEEENS4_ILi2EEENS3_IJS8_S8_EEEEEENS3_IJNS3_IJS6_NS4_ILi0EEEEEENS4_ILi4096EEENS3_IJiiEEEEEEEEiEEC2ERKSG_RKi) ;  /* 0xffff1b8000007944 */ /* 0x022fea0003c3ffff */
[----:B------:R-:W-:Y:S01]  /*14630*/  ULDC.64 UR4, c[0x0][0x118] ;  /* 0x0000460000047ab9 */ /* 0x000fe20000000a00 */
[----:B-1----:R-:W2:Y:S04]  /*14640*/  LDL R2, [R1+0x760] ;  /* 0x0007600001027983 */ /* 0x002ea80000100800 */
[----:B------:R-:W2:Y:S04]  /*14650*/  LD.E.64 R10, [R10.64+0x8] ;  /* 0x000008040a0a7980 */ /* 0x000ea8000c101b00 */
[----:B------:R1:W5:Y:S01]  /*14660*/  LDL.64 R4, [R1+0x758] ;  /* 0x0007580001047983 */ /* 0x0003620000100a00 */
[----:B------:R-:W-:-:S02]  /*14670*/  MOV R9, R23 ;  /* 0x0000001700097202 */ /* 0x000fc40000000f00 */
[----:B------:R-:W-:Y:S01]  /*14680*/  MOV R8, 0x146b0 ;  /* 0x000146b000087802 */ /* 0x000fe20000000f00 */
[----:B--2---:R-:W-:-:S04]  /*14690*/  IMAD.WIDE R2, R2, 0x2, R10 ;  /* 0x0000000202027825 */ /* 0x004fc800078e020a */
[----:B-1---5:R-:W-:Y:S05]  /*146a0*/  CALL.REL.NOINC `($_ZN7cutlass13device_kernelIN5flash19enable_sm80_to_sm89INS1_16FlashAttnBwdSm80INS1_25CollectiveMainloopBwdSm80ILi2ELi2EN4cute5tupleIJNS5_1CILi128EEES8_NS7_ILi64EEEEEENS_10bfloat16_tEfNS_4arch4Sm80ELb1ELb0ELb1ELb0ELb0ELb0ELb0ELb0ELi2ELi4ELi4ELi4ELb0EEENS1_24CollectiveEpilogueBwdGQAISA_fSD_Li256ELb0ELb0EEENS1_25SingleTileBwdLPTSchedulerILb0ELi128ELb0EEEEEEEEEvNT_6ParamsE$_ZN4cute8smem_ptrIPN7cutlass10bfloat16_tEECI1NS_12iter_adaptorIS3_S4_EEES3_) ;  /* 0xffff64e000007944 */ /* 0x022fea0003c3ffff */
[----:B-1----:R-:W2:Y:S01]  /*146b0*/  LDL.64 R2, [R1+0x758] ;  /* 0x0007580001027983 */ /* 0x002ea20000100a00 */
[----:B------:R-:W-:-:S03]  /*146c0*/  MOV R6, 0x146f0 ;  /* 0x000146f000067802 */ /* 0x000fc60000000f00 */
[----:B--2---:R1:W-:Y:S04]  /*146d0*/  STL.64 [R1+0x770], R2 ;  /* 0x0007700201007387 */ /* 0x0043e80000100a00 */
[----:B-1----:R-:W-:Y:S05]  /*146e0*/  CALL.REL.NOINC `($_ZN7cutlass13device_kernelIN5flash19enable_sm80_to_sm89INS1_16FlashAttnBwdSm80INS1_25CollectiveMainloopBwdSm80ILi2ELi2EN4cute5tupleIJNS5_1CILi128EEES8_NS7_ILi64EEEEEENS_10bfloat16_tEfNS_4arch4Sm80ELb1ELb0ELb1ELb0ELb0ELb0ELb0ELb0ELi2ELi4ELi4ELi4ELb0EEENS1_24CollectiveEpilogueBwdGQAISA_fSD_Li256ELb0ELb0EEENS1_25SingleTileBwdLPTSchedulerILb0ELi128ELb0EEEEEEEEEvNT_6ParamsE$_ZN4cute3eso3ESOILb0ELb0EJNS_6LayoutINS_5tupleIJNS3_IJNS_1CILi8EEENS4_ILi1EEEEEENS4_ILi2EEENS3_IJS8_S8_EEEEEENS3_IJNS3_IJS6_NS4_ILi0EEEEEENS4_ILi4096EEENS3_IJiiEEEEEEEENS_10ViewEngineINS_8smem_ptrIPN7cutlass10bfloat16_tEEEEEEEC2ERKSG_RKSN_) ;  /* 0xffff1a5000007944 */ /* 0x002fea0003c3ffff */
[----:B------:R2:W5:Y:S04]  /*146f0*/  LDL.64 R54, [R1+0x760] ;  /* 0x0007600001367983 */ /* 0x0005680000100a00 */
[----:B------:R2:W5:Y:S04]  /*14700*/  LDL.64 R52, [R24+0x30] ;  /* 0x0000300018347983 */ /* 0x0005680000100a00 */
[----:B------:R2:W5:Y:S01]  /*14710*/  LDL.64 R44, [R1+0x758] ;  /* 0x00075800012c7983 */ /* 0x0005620000100a00 */
[----:B------:R-:W-:Y:S01]  /*14720*/  IMAD.MOV.U32 R6, RZ, RZ, R16 ;  /* 0x000000ffff067224 */ /* 0x000fe200078e0010 */
[----:B-1----:R-:W-:-:S02]  /*14730*/  MOV R3, R17 ;  /* 0x0000001100037202 */ /* 0x002fc40000000f00 */
[----:B------:R-:W-:Y:S02]  /*14740*/  MOV R4, 0x14760 ;  /* 0x0001476000047802 */ /* 0x000fe40000000f00 */
[----:B--2--5:R-:W-:Y:S05]  /*14750*/  CALL.REL.NOINC `($_ZN7cutlass13device_kernelIN5flash19enable_sm80_to_sm89INS1_16FlashAttnBwdSm80INS1_25CollectiveMainloopBwdSm80ILi2ELi2EN4cute5tupleIJNS5_1CILi128EEES8_NS7_ILi64EEEEEENS_10bfloat16_tEfNS_4arch4Sm80ELb1ELb0ELb1ELb0ELb0ELb0ELb0ELb0ELi2ELi4ELi4ELi4ELb0EEENS1_24CollectiveEpilogueBwdGQAISA_fSD_Li256ELb0ELb0EEENS1_25SingleTileBwdLPTSchedulerILb0ELi128ELb0EEEEEEEEEvNT_6ParamsE$_ZN4cute3eso3ESOILb1ELb0EJNS_6LayoutINS_5tupleIJNS3_IJNS_1CILi8EEENS4_ILi1EEEEEENS4_ILi2EEENS4_ILi4EEEEEENS3_IJNS3_IJS6_NS4_ILi0EEEEEES5_NS4_ILi16EEEEEEEENS_10ViewEngineIPN7cutlass10bfloat16_tEEEEEC2ERKSF_RKSK_) ;  /* 0xffff560000007944 */ /* 0x024fea0003c3ffff */
[----:B------:R2:W5:Y:S01]  /*14760*/  LDL.64 R50, [R1+0x758] ;  /* 0x0007580001327983 */ /* 0x0005620000100a00 */
[----:B-1----:R-:W-:Y:S01]  /*14770*/  IMAD.MOV.U32 R6, RZ, RZ, R14 ;  /* 0x000000ffff067224 */ /* 0x002fe200078e000e */
[----:B------:R-:W-:Y:S02]  /*14780*/  MOV R3, R15 ;  /* 0x0000000f00037202 */ /* 0x000fe40000000f00 */
[----:B------:R-:W-:Y:S02]  /*14790*/  MOV R4, 0x147b0 ;  /* 0x000147b000047802 */ /* 0x000fe40000000f00 */
[----:B--2--5:R-:W-:Y:S05]  /*147a0*/  CALL.REL.NOINC `($_ZN7cutlass13device_kernelIN5flash19enable_sm80_to_sm89INS1_16FlashAttnBwdSm80INS1_25CollectiveMainloopBwdSm80ILi2ELi2EN4cute5tupleIJNS5_1CILi128EEES8_NS7_ILi64EEEEEENS_10bfloat16_tEfNS_4arch4Sm80ELb1ELb0ELb1ELb0ELb0ELb0ELb0ELb0ELi2ELi4ELi4ELi4ELb0EEENS1_24CollectiveEpilogueBwdGQAISA_fSD_Li256ELb0ELb0EEENS1_25SingleTileBwdLPTSchedulerILb0ELi128ELb0EEEEEEEEEvNT_6ParamsE$_ZN4cute3eso3ESOILb1ELb0EJNS_6LayoutINS_5tupleIJNS3_IJNS_1CILi8EEENS4_ILi1EEEEEENS4_ILi4EEES8_EEENS3_IJNS3_IJS6_NS4_ILi0EEEEEES5_NS4_ILi32EEEEEEEENS_10ViewEngineIPN7cutlass10bfloat16_tEEEEEC2ERKSE_RKSJ_) ;  /* 0xffff57f000007944 */ /* 0x024fea0003c3ffff */
[----:B------:R2:W5:Y:S01]  /*147b0*/  LDL.64 R48, [R1+0x758] ;  /* 0x0007580001307983 */ /* 0x0005620000100a00 */
[----:B------:R-:W-:Y:S01]  /*147c0*/  IMAD.MOV.U32 R9, RZ, RZ, R23 ;  /* 0x000000ffff097224 */ /* 0x000fe200078e0017 */
[----:B-1----:R-:W-:Y:S01]  /*147d0*/  MOV R2, R54 ;  /* 0x0000003600027202 */ /* 0x002fe20000000f00 */
[----:B------:R-:W-:Y:S01]  /*147e0*/  IMAD.MOV.U32 R3, RZ, RZ, R55 ;  /* 0x000000ffff037224 */ /* 0x000fe200078e0037 */
[----:B------:R-:W-:Y:S02]  /*147f0*/  MOV R8, 0x14810 ;  /* 0x0001481000087802 */ /* 0x000fe40000000f00 */
[----:B--2--5:R-:W-:Y:S05]  /*14800*/  CALL.REL.NOINC `($_ZN7cutlass13device_kernelIN5flash19enable_sm80_to_sm89INS1_16FlashAttnBwdSm80INS1_25CollectiveMainloopBwdSm80ILi2ELi2EN4cute5tupleIJNS5_1CILi128EEES8_NS7_ILi64EEEEEENS_10bfloat16_tEfNS_4arch4Sm80ELb1ELb0ELb1ELb0ELb0ELb0ELb0ELb0ELi2ELi4ELi4ELi4ELb0EEENS1_24CollectiveEpilogueBwdGQAISA_fSD_Li256ELb0ELb0EEENS1_25SingleTileBwdLPTSchedulerILb0ELi128ELb0EEEEEEEEEvNT_6ParamsE$_ZN4cute8smem_ptrIPN7cutlass10bfloat16_tEECI1NS_12iter_adaptorIS3_S4_EEES3_) ;  /* 0xffff638000007944 */ /* 0x024fea0003c3ffff */
[----:B-1----:R1:W5:Y:S01]  /*14810*/  LDL.64 R2, [R1+0x758] ;  /* 0x0007580001027983 */ /* 0x0023620000100a00 */
[----:B------:R-:W-:Y:S02]  /*14820*/  MOV R66, R23 ;  /* 0x0000001700427202 */ /* 0x000fe40000000f00 */
[----:B------:R-:W-:-:S02]  /*14830*/  MOV R6, 0x14850 ;  /* 0x0001485000067802 */ /* 0x000fc40000000f00 */
[----:B-1---5:R-:W-:Y:S05]  /*14840*/  CALL.REL.NOINC `($_ZN7cutlass13device_kernelIN5flash19enable_sm80_to_sm89INS1_16FlashAttnBwdSm80INS1_25CollectiveMainloopBwdSm80ILi2ELi2EN4cute5tupleIJNS5_1CILi128EEES8_NS7_ILi64EEEEEENS_10bfloat16_tEfNS_4arch4Sm80ELb1ELb0ELb1ELb0ELb0ELb0ELb0ELb0ELi2ELi4ELi4ELi4ELb0EEENS1_24CollectiveEpilogueBwdGQAISA_fSD_Li256ELb0ELb0EEENS1_25SingleTileBwdLPTSchedulerILb0ELi128ELb0EEEEEEEEEvNT_6ParamsE$_ZN4cute3eso3ESOILb1ELb0EJNS_6LayoutINS_5tupleIJNS3_IJNS_1CILi8EEENS4_ILi1EEEEEENS4_ILi2EEEEEENS3_IJNS3_IJS6_NS4_ILi0EEEEEENS4_ILi4096EEEEEEEENS_10ViewEngineINS_8smem_ptrIPN7cutlass10bfloat16_tEEEEEEEC2ERKSE_RKSL_) ;  /* 0xffff528000007944 */ /* 0x022fea0003c3ffff */
[----:B-1----:R1:W5:Y:S01]  /*14850*/  LDL.64 R4, [R1+0x758] ;  /* 0x0007580001047983 */ /* 0x0023620000100a00 */
[----:B------:R-:W-:Y:S01]  /*14860*/  IMAD.MOV.U32 R66, RZ, RZ, R23 ;  /* 0x000000ffff427224 */ /* 0x000fe200078e0017 */
[----:B------:R-:W-:Y:S01]  /*14870*/  MOV R6, R50 ;  /* 0x0000003200067202 */ /* 0x000fe20000000f00 */
[----:B------:R-:W-:Y:S01]  /*14880*/  IMAD.MOV.U32 R9, RZ, RZ, R51 ;  /* 0x000000ffff097224 */ /* 0x000fe200078e0033 */
[----:B------:R-:W-:-:S02]  /*14890*/  MOV R8, 0x148b0 ;  /* 0x000148b000087802 */ /* 0x000fc40000000f00 */
[----:B-1---5:R-:W-:Y:S05]  /*148a0*/  CALL.REL.NOINC `($_ZN7cutlass13device_kernelIN5flash19enable_sm80_to_sm89INS1_16FlashAttnBwdSm80INS1_25CollectiveMainloopBwdSm80ILi2ELi2EN4cute5tupleIJNS5_1CILi128EEES8_NS7_ILi64EEEEEENS_10bfloat16_tEfNS_4arch4Sm80ELb1ELb0ELb1ELb0ELb0ELb0ELb0ELb0ELi2ELi4ELi4ELi4ELb0EEENS1_24CollectiveEpilogueBwdGQAISA_fSD_Li256ELb0ELb0EEENS1_25SingleTileBwdLPTSchedulerILb0ELi128ELb0EEEEEEEEEvNT_6ParamsE$_ZN4cute3eso3ESOILb1ELb0EJNS_6LayoutINS_5tupleIJNS3_IJNS_1CILi8EEENS4_ILi1EEEEEENS4_ILi2EEEEEENS3_IJNS3_IJS6_NS4_ILi0EEEEEES5_EEEEENS_10ViewEngineIPN7cutlass10bfloat16_tEEEEEC2ERKSD_RKSI_) ;  /* 0xffff53b000007944 */ /* 0x022fea0003c3ffff */
[----:B------:R2:W5:Y:S01]  /*148b0*/  LDL.64 R2, [R1+0x758] ;  /* 0x0007580001027983 */ /* 0x0005620000100a00 */
[----:B-1----:R-:W-:Y:S01]  /*148c0*/  IMAD.MOV.U32 R7, RZ, RZ, R5 ;  /* 0x000000ffff077224 */ /* 0x002fe200078e0005 */
[----:B------:R-:W-:-:S02]  /*148d0*/  MOV R66, R23 ;  /* 0x0000001700427202 */ /* 0x000fc40000000f00 */
[----:B------:R-:W-:Y:S02]  /*148e0*/  MOV R6, 0x14900 ;  /* 0x0001490000067802 */ /* 0x000fe40000000f00 */
[----:B--2--5:R-:W-:Y:S05]  /*148f0*/  CALL.REL.NOINC `($_ZN7cutlass13device_kernelIN5flash19enable_sm80_to_sm89INS1_16FlashAttnBwdSm80INS1_25CollectiveMainloopBwdSm80ILi2ELi2EN4cute5tupleIJNS5_1CILi128EEES8_NS7_ILi64EEEEEENS_10bfloat16_tEfNS_4arch4Sm80ELb1ELb0ELb1ELb0ELb0ELb0ELb0ELb0ELi2ELi4ELi4ELi4ELb0EEENS1_24CollectiveEpilogueBwdGQAISA_fSD_Li256ELb0ELb0EEENS1_25SingleTileBwdLPTSchedulerILb0ELi128ELb0EEEEEEEEEvNT_6ParamsE$_ZN4cute3eso3ESOILb1ELb0EJNS_6LayoutINS_5tupleIJNS3_IJNS_1CILi8EEENS4_ILi1EEEEEENS3_IJNS4_ILi2EEEEEEEEENS3_IJNS3_IJS6_NS4_ILi0EEEEEENS3_IJNS4_ILi4096EEEEEEEEEEENS_10ViewEngineINS_8smem_ptrIPN7cutlass10bfloat16_tEEEEEEEC2ERKSG_RKSN_) ;  /* 0xffff4fa000007944 */ /* 0x024fea0003c3ffff */
[----:B------:R2:W5:Y:S01]  /*14900*/  LDL.64 R6, [R1+0x758] ;  /* 0x0007580001067983 */ /* 0x0005620000100a00 */
[----:B-1----:R-:W-:Y:S01]  /*14910*/  IMAD.MOV.U32 R5, RZ, RZ, R3 ;  /* 0x000000ffff057224 */ /* 0x002fe200078e0003 */
[----:B------:R-:W-:Y:S02]  /*14920*/  MOV R66, R23 ;  /* 0x0000001700427202 */ /* 0x000fe40000000f00 */
[----:B------:R-:W-:Y:S02]  /*14930*/  MOV R4, 0x14950 ;  /* 0x0001495000047802 */ /* 0x000fe40000000f00 */
[----:B--2--5:R-:W-:Y:S05]  /*14940*/  CALL.REL.NOINC `($_ZN7cutlass13device_kernelIN5flash19enable_sm80_to_sm89INS1_16FlashAttnBwdSm80INS1_25CollectiveMainloopBwdSm80ILi2ELi2EN4cute5tupleIJNS5_1CILi128EEES8_NS7_ILi64EEEEEENS_10bfloat16_tEfNS_4arch4Sm80ELb1ELb0ELb1ELb0ELb0ELb0ELb0ELb0ELi2ELi4ELi4ELi4ELb0EEENS1_24CollectiveEpilogueBwdGQAISA_fSD_Li256ELb0ELb0EEENS1_25SingleTileBwdLPTSchedulerILb0ELi128ELb0EEEEEEEEEvNT_6ParamsE$_ZN4cute3eso3ESOILb1ELb0EJNS_6LayoutINS_5tupleIJNS3_IJNS_1CILi8EEENS4_ILi1EEEEEENS3_IJNS4_ILi2EEEEEEEEENS3_IJNS3_IJS6_NS4_ILi0EEEEEENS3_IJS5_EEEEEEEENS_10ViewEngineIPN7cutlass10bfloat16_tEEEEEC2ERKSF_RKSK_) ;  /* 0xffff506000007944 */ /* 0x024fea0003c3ffff */
[----:B-1----:R1:W5:Y:S01]  /*14950*/  LDL.64 R2, [R1+0x758] ;  /* 0x0007580001027983 */ /* 0x0023620000100a00 */
[----:B------:R-:W-:Y:S02]  /*14960*/  MOV R66, R23 ;  /* 0x0000001700427202 */ /* 0x000fe40000000f00 */
[----:B------:R-:W-:Y:S02]  /*14970*/  MOV R8, 0x14990 ;  /* 0x0001499000087802 */ /* 0x000fe40000000f00 */
[----:B-1---5:R-:W-:Y:S05]  /*14980*/  CALL.REL.NOINC `($_ZN7cutlass13device_kernelIN5flash19enable_sm80_to_sm89INS1_16FlashAttnBwdSm80INS1_25CollectiveMainloopBwdSm80ILi2ELi2EN4cute5tupleIJNS5_1CILi128EEES8_NS7_ILi64EEEEEENS_10bfloat16_tEfNS_4arch4Sm80ELb1ELb0ELb1ELb0ELb0ELb0ELb0ELb0ELi2ELi4ELi4ELi4ELb0EEENS1_24CollectiveEpilogueBwdGQAISA_fSD_Li256ELb0ELb0EEENS1_25SingleTileBwdLPTSchedulerILb0ELi128ELb0EEEEEEEEEvNT_6ParamsE$_ZN4cute3eso3ESOILb1ELb0EJNS_6LayoutINS_5tupleIJNS3_IJNS3_IJNS_1CILi8EEENS4_ILi1EEEEEES6_EEENS3_IJNS3_IJS6_S6_EEENS4_ILi2EEEEEEEEENS3_IJNS3_IJNS3_IJS6_NS4_ILi0EEEEEESD_EEENS3_IJNS3_IJSD_SD_EEES5_EEEEEEEENS_10ViewEngineIPN7cutlass10bfloat16_tEEEEEC2ERKSJ_RKSO_) ;  /* 0xffff41e000007944 */ /* 0x022fea0003c3ffff */
[----:B-1----:R1:W5:Y:S01]  /*14990*/  LDL.64 R4, [R1+0x758] ;  /* 0x0007580001047983 */ /* 0x0023620000100a00 */
[----:B------:R-:W-:Y:S02]  /*149a0*/  MOV R66, R23 ;  /* 0x0000001700427202 */ /* 0x000fe40000000f00 */
[----:B------:R-:W-:-:S02]  /*149b0*/  MOV R8, 0x149d0 ;  /* 0x000149d000087802 */ /* 0x000fc40000000f00 */
[----:B-1---5:R-:W-:Y:S05]  /*149c0*/  CALL.REL.NOINC `($_ZN7cutlass13device_kernelIN5flash19enable_sm80_to_sm89INS1_16FlashAttnBwdSm80INS1_25CollectiveMainloopBwdSm80ILi2ELi2EN4cute5tupleIJNS5_1CILi128EEES8_NS7_ILi64EEEEEENS_10bfloat16_tEfNS_4arch4Sm80ELb1ELb0ELb1ELb0ELb0ELb0ELb0ELb0ELi2ELi4ELi4ELi4ELb0EEENS1_24CollectiveEpilogueBwdGQAISA_fSD_Li256ELb0ELb0EEENS1_25SingleTileBwdLPTSchedulerILb0ELi128ELb0EEEEEEEEEvNT_6ParamsE$_ZN4cute3eso3ESOILb1ELb0EJNS_6LayoutINS_5tupleIJNS3_IJNS3_IJNS_1CILi8EEENS4_ILi1EEEEEES6_EEENS3_IJNS3_IJS6_S6_EEENS4_ILi2EEEEEEEEENS3_IJNS3_IJNS3_IJS6_NS4_ILi0EEEEEESD_EEENS3_IJNS3_IJSD_SD_EEENS4_ILi4096EEEEEEEEEEENS_10ViewEngineINS_8smem_ptrIPN7cutlass10bfloat16_tEEEEEEEC2ERKSK_RKSR_) ;  /* 0xffff40c000007944 */ /* 0x022fea0003c3ffff */
[----:B-1----:R1:W5:Y:S01]  /*149d0*/  LDL.64 R2, [R1+0x758] ;  /* 0x0007580001027983 */ /* 0x0023620000100a00 */
[----:B------:R-:W-:Y:S01]  /*149e0*/  IMAD.MOV.U32 R6, RZ, RZ, R4 ;  /* 0x000000ffff067224 */ /* 0x000fe200078e0004 */
[----:B------:R-:W-:Y:S01]  /*149f0*/  MOV R9, R5 ;  /* 0x0000000500097202 */ /* 0x000fe20000000f00 */
[----:B------:R-:W-:Y:S01]  /*14a00*/  IMAD.MOV.U32 R66, RZ, RZ, R23 ;  /* 0x000000ffff427224 */ /* 0x000fe200078e0017 */
[----:B------:R-:W-:-:S02]  /*14a10*/  MOV R8, 0x14a30 ;  /* 0x00014a3000087802 */ /* 0x000fc40000000f00 */
[----:B-1---5:R-:W-:Y:S05]  /*14a20*/  CALL.REL.NOINC `($_ZN7cutlass13device_kernelIN5flash19enable_sm80_to_sm89INS1_16FlashAttnBwdSm80INS1_25CollectiveMainloopBwdSm80ILi2ELi2EN4cute5tupleIJNS5_1CILi128EEES8_NS7_ILi64EEEEEENS_10bfloat16_tEfNS_4arch4Sm80ELb1ELb0ELb1ELb0ELb0ELb0ELb0ELb0ELi2ELi4ELi4ELi4ELb0EEENS1_24CollectiveEpilogueBwdGQAISA_fSD_Li256ELb0ELb0EEENS1_25SingleTileBwdLPTSchedulerILb0ELi128ELb0EEEEEEEEEvNT_6ParamsE$_ZN4cute3eso3ESOILb1ELb0EJNS_6LayoutINS_5tupleIJNS3_IJNS_1CILi8EEENS4_ILi1EEEEEENS4_ILi2EEEEEENS3_IJNS3_IJS6_NS4_ILi0EEEEEES5_EEEEENS_10ViewEngineIPN7cutlass10bfloat16_tEEEEEC2ERKSD_RKSI_) ;  /* 0xffff523000007944 */ /* 0x022fea0003c3ffff */
[----:B------:R2:W5:Y:S01]  /*14a30*/  LDL.64 R58, [R1+0x758] ;  /* 0x00075800013a7983 */ /* 0x0005620000100a00 */
[----:B------:R-:W-:-:S02]  /*14a40*/  MOV R9, R23 ;  /* 0x0000001700097202 */ /* 0x000fc40000000f00 */
[----:B------:R-:W-:Y:S02]  /*14a50*/  MOV R8, 0x14a70 ;  /* 0x00014a7000087802 */ /* 0x000fe40000000f00 */
[----:B-12--5:R-:W-:Y:S05]  /*14a60*/  CALL.REL.NOINC `($_ZN7cutlass13device_kernelIN5flash19enable_sm80_to_sm89INS1_16FlashAttnBwdSm80INS1_25CollectiveMainloopBwdSm80ILi2ELi2EN4cute5tupleIJNS5_1CILi128EEES8_NS7_ILi64EEEEEENS_10bfloat16_tEfNS_4arch4Sm80ELb1ELb0ELb1ELb0ELb0ELb0ELb0ELb0ELi2ELi4ELi4ELi4ELb0EEENS1_24CollectiveEpilogueBwdGQAISA_fSD_Li256ELb0ELb0EEENS1_25SingleTileBwdLPTSchedulerILb0ELi128ELb0EEEEEEEEEvNT_6ParamsE$_ZN4cute8smem_ptrIPN7cutlass10bfloat16_tEECI1NS_12iter_adaptorIS3_S4_EEES3_) ;  /* 0xffff612000007944 */ /* 0x026fea0003c3ffff */
[----:B-1----:R1:W5:Y:S01]  /*14a70*/  LDL.64 R2, [R1+0x758] ;  /* 0x0007580001027983 */ /* 0x0023620000100a00 */
[----:B------:R-:W-:Y:S02]  /*14a80*/  MOV R66, R23 ;  /* 0x0000001700427202 */ /* 0x000fe40000000f00 */
[----:B------:R-:W-:Y:S02]  /*14a90*/  MOV R6, 0x14ab0 ;  /* 0x00014ab000067802 */ /* 0x000fe40000000f00 */
[----:B-1---5:R-:W-:Y:S05]  /*14aa0*/  CALL.REL.NOINC `($_ZN7cutlass13device_kernelIN5flash19enable_sm80_to_sm89INS1_16FlashAttnBwdSm80INS1_25CollectiveMainloopBwdSm80ILi2ELi2EN4cute5tupleIJNS5_1CILi128EEES8_NS7_ILi64EEEEEENS_10bfloat16_tEfNS_4arch4Sm80ELb1ELb0ELb1ELb0ELb0ELb0ELb0ELb0ELi2ELi4ELi4ELi4ELb0EEENS1_24CollectiveEpilogueBwdGQAISA_fSD_Li256ELb0ELb0EEENS1_25SingleTileBwdLPTSchedulerILb0ELi128ELb0EEEEEEEEEvNT_6ParamsE$_ZN4cute3eso3ESOILb1ELb0EJNS_6LayoutINS_5tupleIJNS3_IJNS_1CILi8EEENS4_ILi1EEEEEENS4_ILi2EEEEEENS3_IJNS3_IJS6_NS4_ILi0EEEEEENS4_ILi4096EEEEEEEENS_10ViewEngineINS_8smem_ptrIPN7cutlass10bfloat16_tEEEEEEEC2ERKSE_RKSL_) ;  /* 0xffff502000007944 */ /* 0x022fea0003c3ffff */
[----:B------:R2:W5:Y:S01]  /*14ab0*/  LDL.64 R60, [R1+0x758] ;  /* 0x00075800013c7983 */ /* 0x0005620000100a00 */
[----:B-1----:R-:W-:Y:S01]  /*14ac0*/  IMAD.MOV.U32 R2, RZ, RZ, R23 ;  /* 0x000000ffff027224 */ /* 0x002fe200078e0017 */
[----:B------:R-:W-:Y:S02]  /*14ad0*/  MOV R3, RZ ;  /* 0x000000ff00037202 */ /* 0x000fe40000000f00 */
[----:B------:R-:W-:Y:S02]  /*14ae0*/  MOV R10, 0x14b00 ;  /* 0x00014b00000a7802 */ /* 0x000fe40000000f00 */
[----:B--2--5:R-:W-:Y:S05]  /*14af0*/  CALL.REL.NOINC `($_ZN7cutlass13device_kernelIN5flash19enable_sm80_to_sm89INS1_16FlashAttnBwdSm80INS1_25CollectiveMainloopBwdSm80ILi2ELi2EN4cute5tupleIJNS5_1CILi128EEES8_NS7_ILi64EEEEEENS_10bfloat16_tEfNS_4arch4Sm80ELb1ELb0ELb1ELb0ELb0ELb0ELb0ELb0ELi2ELi4ELi4ELi4ELb0EEENS1_24CollectiveEpilogueBwdGQAISA_fSD_Li256ELb0ELb0EEENS1_25SingleTileBwdLPTSchedulerILb0ELi128ELb0EEEEEEEEEvNT_6ParamsE$_ZN4cute3eso3ESOILb1ELb0EJNS_10UnderscoreEiEEC2ERKS2_RKi) ;  /* 0xffff24b000007944 */ /* 0x024fea0003c3ffff */
[----:B-1----:R-:W2:Y:S01]  /*14b00*/  LDL R3, [R1+0x758] ;  /* 0x0007580001037983 */ /* 0x002ea20000100800 */
[----:B------:R-:W-:Y:S01]  /*14b10*/  IMAD.MOV.U32 R2, RZ, RZ, R23 ;  /* 0x000000ffff027224 */ /* 0x000fe200078e0017 */
[----:B------:R-:W-:Y:S02]  /*14b20*/  MOV R6, 0x14b50 ;  /* 0x00014b5000067802 */ /* 0x000fe40000000f00 */
[----:B--2---:R-:W-:-:S02]  /*14b30*/  SHF.L.U32 R3, R3, 0xc, RZ ;  /* 0x0000000c03037819 */ /* 0x004fc400000006ff */
[----:B------:R-:W-:Y:S05]  /*14b40*/  CALL.REL.NOINC `($_ZN7cutlass13device_kernelIN5flash19enable_sm80_to_sm89INS1_16FlashAttnBwdSm80INS1_25CollectiveMainloopBwdSm80ILi2ELi2EN4cute5tupleIJNS5_1CILi128EEES8_NS7_ILi64EEEEEENS_10bfloat16_tEfNS_4arch4Sm80ELb1ELb0ELb1ELb0ELb0ELb0ELb0ELb0ELi2ELi4ELi4ELi4ELb0EEENS1_24CollectiveEpilogueBwdGQAISA_fSD_Li256ELb0ELb0EEENS1_25SingleTileBwdLPTSchedulerILb0ELi128ELb0EEEEEEEEEvNT_6ParamsE$_ZN4cute3eso3ESOILb1ELb0EJNS_6LayoutINS_5tupleIJNS3_IJNS_1CILi8EEENS4_ILi1EEEEEEEEENS3_IJNS3_IJS6_NS4_ILi0EEEEEEEEEEEiEEC2ERKSC_RKi) ;  /* 0xffff4cc000007944 */ /* 0x000fea0003c3ffff */
[----:B-1----:R-:W2:Y:S01]  /*14b50*/  LDL R3, [R1+0x758] ;  /* 0x0007580001037983 */ /* 0x002ea20000100800 */
[----:B------:R-:W-:-:S02]  /*14b60*/  MOV R9, R23 ;  /* 0x0000001700097202 */ /* 0x000fc40000000f00 */
[----:B------:R-:W-:Y:S01]  /*14b70*/  MOV R8, 0x14ba0 ;  /* 0x00014ba000087802 */ /* 0x000fe20000000f00 */
[----:B--2---:R-:W-:-:S04]  /*14b80*/  IMAD.WIDE R2, R3, 0x2, R60 ;  /* 0x0000000203027825 */ /* 0x004fc800078e023c */
[----:B------:R-:W-:Y:S05]  /*14b90*/  CALL.REL.NOINC `($_ZN7cutlass13device_kernelIN5flash19enable_sm80_to_sm89INS1_16FlashAttnBwdSm80INS1_25CollectiveMainloopBwdSm80ILi2ELi2EN4cute5tupleIJNS5_1CILi128EEES8_NS7_ILi64EEEEEENS_10bfloat16_tEfNS_4arch4Sm80ELb1ELb0ELb1ELb0ELb0ELb0ELb0ELb0ELi2ELi4ELi4ELi4ELb0EEENS1_24CollectiveEpilogueBwdGQAISA_fSD_Li256ELb0ELb0EEENS1_25SingleTileBwdLPTSchedulerILb0ELi128ELb0EEEEEEEEEvNT_6ParamsE$_ZN4cute8smem_ptrIPN7cutlass10bfloat16_tEECI1NS_12iter_adaptorIS3_S4_EEES3_) ;  /* 0xffff5ff000007944 */ /* 0x000fea0003c3ffff */
[----:B-1----:R1:W5:Y:S01]  /*14ba0*/  LDL.64 R2, [R1+0x758] ;  /* 0x0007580001027983 */ /* 0x0023620000100a00 */
[----:B------:R-:W-:Y:S02]  /*14bb0*/  MOV R6, R23 ;  /* 0x0000001700067202 */ /* 0x000fe40000000f00 */
[----:B------:R-:W-:Y:S02]  /*14bc0*/  MOV R8, 0x14be0 ;  /* 0x00014be000087802 */ /* 0x000fe40000000f00 */
[----:B-1---5:R-:W-:Y:S05]  /*14bd0*/  CALL.REL.NOINC `($_ZN7cutlass13device_kernelIN5flash19enable_sm80_to_sm89INS1_16FlashAttnBwdSm80INS1_25CollectiveMainloopBwdSm80ILi2ELi2EN4cute5tupleIJNS5_1CILi128EEES8_NS7_ILi64EEEEEENS_10bfloat16_tEfNS_4arch4Sm80ELb1ELb0ELb1ELb0ELb0ELb0ELb0ELb0ELi2ELi4ELi4ELi4ELb0EEENS1_24CollectiveEpilogueBwdGQAISA_fSD_Li256ELb0ELb0EEENS1_25SingleTileBwdLPTSchedulerILb0ELi128ELb0EEEEEEEEEvNT_6ParamsE$_ZN4cute3eso3ESOILb1ELb0EJNS_6LayoutINS_5tupleIJNS3_IJNS_1CILi8EEENS4_ILi1EEEEEEEEENS3_IJNS3_IJS6_NS4_ILi0EEEEEEEEEEENS_10ViewEngineINS_8smem_ptrIPN7cutlass10bfloat16_tEEEEEEEC2ERKSC_RKSJ_) ;  /* 0xffff4ba000007944 */ /* 0x022fea0003c3ffff */
[----:B------:R2:W5:Y:S01]  /*14be0*/  LDL.64 R4, [R1+0x758] ;  /* 0x0007580001047983 */ /* 0x0005620000100a00 */
[----:B-1----:R-:W-:Y:S01]  /*14bf0*/  IMAD.MOV.U32 R2, RZ, RZ, R23 ;  /* 0x000000ffff027224 */ /* 0x002fe200078e0017 */
[----:B------:R-:W-:Y:S02]  /*14c00*/  MOV R3, RZ ;  /* 0x000000ff00037202 */ /* 0x000fe40000000f00 */
[----:B------:R-:W-:Y:S02]  /*14c10*/  MOV R10, 0x14c30 ;  /* 0x00014c30000a7802 */ /* 0x000fe40000000f00 */
[----:B--2--5:R-:W-:Y:S05]  /*14c20*/  CALL.REL.NOINC `($_ZN7cutlass13device_kernelIN5flash19enable_sm80_to_sm89INS1_16FlashAttnBwdSm80INS1_25CollectiveMainloopBwdSm80ILi2ELi2EN4cute5tupleIJNS5_1CILi128EEES8_NS7_ILi64EEEEEENS_10bfloat16_tEfNS_4arch4Sm80ELb1ELb0ELb1ELb0ELb0ELb0ELb0ELb0ELi2ELi4ELi4ELi4ELb0EEENS1_24CollectiveEpilogueBwdGQAISA_fSD_Li256ELb0ELb0EEENS1_25SingleTileBwdLPTSchedulerILb0ELi128ELb0EEEEEEEEEvNT_6ParamsE$_ZN4cute3eso3ESOILb1ELb0EJNS_10UnderscoreEiEEC2ERKS2_RKi) ;  /* 0xffff238000007944 */ /* 0x024fea0003c3ffff */
[----:B-1----:R-:W2:Y:S01]  /*14c30*/  LDL R3, [R1+0x758] ;  /* 0x0007580001037983 */ /* 0x002ea20000100800 */
[----:B------:R-:W-:Y:S01]  /*14c40*/  IMAD.MOV.U32 R2, RZ, RZ, R23 ;  /* 0x000000ffff027224 */ /* 0x000fe200078e0017 */
[----:B------:R-:W-:-:S02]  /*14c50*/  MOV R6, 0x14c80 ;  /* 0x00014c8000067802 */ /* 0x000fc40000000f00 */
[----:B--2---:R-:W-:Y:S02]  /*14c60*/  SHF.L.U32 R3, R3, 0x3, RZ ;  /* 0x0000000303037819 */ /* 0x004fe400000006ff */
[----:B------:R-:W-:Y:S05]  /*14c70*/  CALL.REL.NOINC `($_ZN7cutlass13device_kernelIN5flash19enable_sm80_to_sm89INS1_16FlashAttnBwdSm80INS1_25CollectiveMainloopBwdSm80ILi2ELi2EN4cute5tupleIJNS5_1CILi128EEES8_NS7_ILi64EEEEEENS_10bfloat16_tEfNS_4arch4Sm80ELb1ELb0ELb1ELb0ELb0ELb0ELb0ELb0ELi2ELi4ELi4ELi4ELb0EEENS1_24CollectiveEpilogueBwdGQAISA_fSD_Li256ELb0ELb0EEENS1_25SingleTileBwdLPTSchedulerILb0ELi128ELb0EEEEEEEEEvNT_6ParamsE$_ZN4cute3eso3ESOILb1ELb0EJNS_6LayoutINS_5tupleIJNS3_IJNS_1CILi8EEENS4_ILi1EEEEEEEEENS3_IJNS3_IJS6_NS4_ILi0EEEEEEEEEEEiEEC2ERKSC_RKi) ;  /* 0xffff4b9000007944 */ /* 0x000fea0003c3ffff */
[----:B-1----:R-:W2:Y:S01]  /*14c80*/  LDL R3, [R1+0x758] ;  /* 0x0007580001037983 */ /* 0x002ea20000100800 */
[----:B------:R-:W-:Y:S02]  /*14c90*/  MOV R66, R23 ;  /* 0x0000001700427202 */ /* 0x000fe40000000f00 */
[----:B------:R-:W-:Y:S01]  /*14ca0*/  MOV R6, 0x14ce0 ;  /* 0x00014ce000067802 */ /* 0x000fe20000000f00 */
[----:B--2---:R-:W-:-:S05]  /*14cb0*/  IMAD.WIDE R2, R3, 0x2, R58 ;  /* 0x0000000203027825 */ /* 0x004fca00078e023a */
[----:B------:R-:W-:Y:S02]  /*14cc0*/  MOV R8, R2 ;  /* 0x0000000200087202 */ /* 0x000fe40000000f00 */
[----:B------:R-:W-:Y:S05]  /*14cd0*/  CALL.REL.NOINC `($_ZN7cutlass13device_kernelIN5flash19enable_sm80_to_sm89INS1_16FlashAttnBwdSm80INS1_25CollectiveMainloopBwdSm80ILi2ELi2EN4cute5tupleIJNS5_1CILi128EEES8_NS7_ILi64EEEEEENS_10bfloat16_tEfNS_4arch4Sm80ELb1ELb0ELb1ELb0ELb0ELb0ELb0ELb0ELi2ELi4ELi4ELi4ELb0EEENS1_24CollectiveEpilogueBwdGQAISA_fSD_Li256ELb0ELb0EEENS1_25SingleTileBwdLPTSchedulerILb0ELi128ELb0EEEEEEEEEvNT_6ParamsE$_ZN4cute3eso3ESOILb1ELb0EJNS_6LayoutINS_5tupleIJNS3_IJNS_1CILi8EEENS4_ILi1EEEEEEEEENS3_IJNS3_IJS6_NS4_ILi0EEEEEEEEEEENS_10ViewEngineIPN7cutlass10bfloat16_tEEEEEC2ERKSC_RKSH_) ;  /* 0xffff4ae000007944 */ /* 0x000fea0003c3ffff */
[----:B------:R2:W5:Y:S01]  /*14ce0*/  LDL.64 R12, [R1+0x758] ;  /* 0x00075800010c7983 */ /* 0x0005620000100a00 */
[----:B-1----:R-:W-:Y:S01]  /*14cf0*/  IMAD.MOV.U32 R2, RZ, RZ, R4 ;  /* 0x000000ffff027224 */ /* 0x002fe200078e0004 */
[----:B------:R-:W-:Y:S01]  /*14d00*/  MOV R3, R5 ;  /* 0x0000000500037202 */ /* 0x000fe20000000f00 */
[----:B------:R-:W-:Y:S01]  /*14d10*/  IMAD.MOV.U32 R9, RZ, RZ, R23 ;  /* 0x000000ffff097224 */ /* 0x000fe200078e0017 */
[----:B------:R-:W-:Y:S02]  /*14d20*/  MOV R8, 0x14d40 ;  /* 0x00014d4000087802 */ /* 0x000fe40000000f00 */
[----:B--2--5:R-:W-:Y:S05]  /*14d30*/  CALL.REL.NOINC `($_ZN7cutlass13device_kernelIN5flash19enable_sm80_to_sm89INS1_16FlashAttnBwdSm80INS1_25CollectiveMainloopBwdSm80ILi2ELi2EN4cute5tupleIJNS5_1CILi128EEES8_NS7_ILi64EEEEEENS_10bfloat16_tEfNS_4arch4Sm80ELb1ELb0ELb1ELb0ELb0ELb0ELb0ELb0ELi2ELi4ELi4ELi4ELb0EEENS1_24CollectiveEpilogueBwdGQAISA_fSD_Li256ELb0ELb0EEENS1_25SingleTileBwdLPTSchedulerILb0ELi128ELb0EEEEEEEEEvNT_6ParamsE$_ZN4cute8smem_ptrIPN7cutlass10bfloat16_tEECI1NS_12iter_adaptorIS3_S4_EEES3_) ;  /* 0xffff5e5000007944 */ /* 0x024fea0003c3ffff */
[----:B-1----:R1:W5:Y:S01]  /*14d40*/  LDL.64 R2, [R1+0x758] ;  /* 0x0007580001027983 */ /* 0x0023620000100a00 */
[----:B------:R-:W-:Y:S02]  /*14d50*/  MOV R4, R23 ;  /* 0x0000001700047202 */ /* 0x000fe40000000f00 */
[----:B------:R-:W-:Y:S02]  /*14d60*/  MOV R6, 0x14d80 ;  /* 0x00014d8000067802 */ /* 0x000fe40000000f00 */
[----:B-1---5:R-:W-:Y:S05]  /*14d70*/  CALL.REL.NOINC `($_ZN7cutlass13device_kernelIN5flash19enable_sm80_to_sm89INS1_16FlashAttnBwdSm80INS1_25CollectiveMainloopBwdSm80ILi2ELi2EN4cute5tupleIJNS5_1CILi128EEES8_NS7_ILi64EEEEEENS_10bfloat16_tEfNS_4arch4Sm80ELb1ELb0ELb1ELb0ELb0ELb0ELb0ELb0ELi2ELi4ELi4ELi4ELb0EEENS1_24CollectiveEpilogueBwdGQAISA_fSD_Li256ELb0ELb0EEENS1_25SingleTileBwdLPTSchedulerILb0ELi128ELb0EEEEEEEEEvNT_6ParamsE$_ZN4cute8smem_ptrIPN7cutlass9uint128_tEECI1NS_12iter_adaptorIS3_S4_EEES3_) ;  /* 0xffff5e5000007944 */ /* 0x022fea0003c3ffff */
[----:B-1----:R1:W5:Y:S01]  /*14d80*/  LDL.64 R2, [R1+0x758] ;  /* 0x0007580001027983 */ /* 0x0023620000100a00 */
[----:B------:R-:W-:Y:S02]  /*14d90*/  MOV R4, R23 ;  /* 0x0000001700047202 */ /* 0x000fe40000000f00 */
[----:B------:R-:W-:-:S02]  /*14da0*/  MOV R6, 0x14dc0 ;  /* 0x00014dc000067802 */ /* 0x000fc40000000f00 */
[----:B-1---5:R-:W-:Y:S05]  /*14db0*/  CALL.REL.NOINC `($_ZN7cutlass13device_kernelIN5flash19enable_sm80_to_sm89INS1_16FlashAttnBwdSm80INS1_25CollectiveMainloopBwdSm80ILi2ELi2EN4cute5tupleIJNS5_1CILi128EEES8_NS7_ILi64EEEEEENS_10bfloat16_tEfNS_4arch4Sm80ELb1ELb0ELb1ELb0ELb0ELb0ELb0ELb0ELi2ELi4ELi4ELi4ELb0EEENS1_24CollectiveEpilogueBwdGQAISA_fSD_Li256ELb0ELb0EEENS1_25SingleTileBwdLPTSchedulerILb0ELi128ELb0EEEEEEEEEvNT_6ParamsE$_ZN4cute3eso3ESOILb1ELb0EJNS_6LayoutINS_5tupleIJNS3_IJNS_1CILi1EEES5_EEEEEENS3_IJNS3_IJS5_NS4_ILi0EEEEEEEEEEENS_10ViewEngineINS_8smem_ptrIPN7cutlass9uint128_tEEEEEEEC2ERKSB_RKSI_) ;  /* 0xffff40e000007944 */ /* 0x022fea0003c3ffff */
[----:B------:R2:W5:Y:S01]  /*14dc0*/  LDL R6, [R1+0x758] ;  /* 0x0007580001067983 */ /* 0x0005620000100800 */
[----:B------:R-:W-:-:S02]  /*14dd0*/  MOV R66, R23 ;  /* 0x0000001700427202 */ /* 0x000fc40000000f00 */
[----:B-1----:R-:W-:Y:S02]  /*14de0*/  MOV R4, 0x14e00 ;  /* 0x00014e0000047802 */ /* 0x002fe40000000f00 */
[----:B--2--5:R-:W-:Y:S05]  /*14df0*/  CALL.REL.NOINC `($_ZN7cutlass13device_kernelIN5flash19enable_sm80_to_sm89INS1_16FlashAttnBwdSm80INS1_25CollectiveMainloopBwdSm80ILi2ELi2EN4cute5tupleIJNS5_1CILi128EEES8_NS7_ILi64EEEEEENS_10bfloat16_tEfNS_4arch4Sm80ELb1ELb0ELb1ELb0ELb0ELb0ELb0ELb0ELi2ELi4ELi4ELi4ELb0EEENS1_24CollectiveEpilogueBwdGQAISA_fSD_Li256ELb0ELb0EEENS1_25SingleTileBwdLPTSchedulerILb0ELi128ELb0EEEEEEEEEvNT_6ParamsE$_ZN4cute3eso3ESOILb1ELb0EJNS_6LayoutINS_5tupleIJNS3_IJNS_1CILi4EEENS4_ILi1EEEEEEEEENS3_IJNS3_IJS6_NS4_ILi0EEEEEEEEEEENS_10ViewEngineIPjEEEEC2ERKSC_RKSF_) ;  /* 0xffff484000007944 */ /* 0x024fea0003c3ffff */
[----:B------:R2:W5:Y:S01]  /*14e00*/  LDL.64 R8, [R1+0x758] ;  /* 0x0007580001087983 */ /* 0x0005620000100a00 */
[----:B------:R-:W-:Y:S02]  /*14e10*/  MOV R4, R6 ;  /* 0x0000000600047202 */ /* 0x000fe40000000f00 */
[----:B-1----:R-:W-:Y:S02]  /*14e20*/  MOV R2, 0x14e40 ;  /* 0x00014e4000027802 */ /* 0x002fe40000000f00 */
[----:B--2--5:R-:W-:Y:S05]  /*14e30*/  CALL.REL.NOINC `($_ZN7cutlass13device_kernelIN5flash19enable_sm80_to_sm89INS1_16FlashAttnBwdSm80INS1_25CollectiveMainloopBwdSm80ILi2ELi2EN4cute5tupleIJNS5_1CILi128EEES8_NS7_ILi64EEEEEENS_10bfloat16_tEfNS_4arch4Sm80ELb1ELb0ELb1ELb0ELb0ELb0ELb0ELb0ELi2ELi4ELi4ELi4ELb0EEENS1_24CollectiveEpilogueBwdGQAISA_fSD_Li256ELb0ELb0EEENS1_25SingleTileBwdLPTSchedulerILb0ELi128ELb0EEEEEEEEEvNT_6ParamsE$_ZN73_INTERNAL_24fd9406_37_flash_bwd_hdim64_bf16_softcap_sm80_cu_3fbc093a_291824__cvta_generic_to_sharedEPKv) ;  /* 0xffff5ea000007944 */ /* 0x024fea0003c3ffff */
        /* <DEDUP_REMOVED lines=9> */
[----:B-1----:R-:W-:Y:S05]  /*14ed0*/  CALL.REL.NOINC `($_ZN7cutlass13device_kernelIN5flash19enable_sm80_to_sm89INS1_16FlashAttnBwdSm80INS1_25CollectiveMainloopBwdSm80ILi2ELi2EN4cute5tupleIJNS5_1CILi128EEES8_NS7_ILi64EEEEEENS_10bfloat16_tEfNS_4arch4Sm80ELb1ELb0ELb1ELb0ELb0ELb0ELb0ELb0ELi2ELi4ELi4ELi4ELb0EEENS1_24CollectiveEpilogueBwdGQAISA_fSD_Li256ELb0ELb0EEENS1_25SingleTileBwdLPTSchedulerILb0ELi128ELb0EEEEEEEEEvNT_6ParamsE$_ZN4cute3eso3ESOILb1ELb0EJNS_10UnderscoreEiEEC2ERKS2_RKi) ;  /* 0xffff20d000007944 */ /* 0x002fea0003c3ffff */
        /* <DEDUP_REMOVED lines=16> */
[----:B------:R-:W-:Y:S02]  /*14fe0*/  MOV R3, 0x1 ;  /* 0x0000000100037802 */ /* 0x000fe40000000f00 */
[----:B------:R-:W-:-:S02]  /*14ff0*/  MOV R10, 0x15010 ;  /* 0x00015010000a7802 */ /* 0x000fc40000000f00 */
        /* <DEDUP_REMOVED lines=43> */
[----:B-1---5:R-:W-:Y:S05]  /*152b0*/  CALL.REL.NOINC `($_ZN7cutlass13device_kernelIN5flash19enable_sm80_to_sm89INS1_16FlashAttnBwdSm80INS1_25CollectiveMainloopBwdSm80ILi2ELi2EN4cute5tupleIJNS5_1CILi128EEES8_NS7_ILi64EEEEEENS_10bfloat16_tEfNS_4arch4Sm80ELb1ELb0ELb1ELb0ELb0ELb0ELb0ELb0ELi2ELi4ELi4ELi4ELb0EEENS1_24CollectiveEpilogueBwdGQAISA_fSD_Li256ELb0ELb0EEENS1_25SingleTileBwdLPTSchedulerILb0ELi128ELb0EEEEEEEEEvNT_6ParamsE$_ZN4cute8smem_ptrIPN7cutlass10bfloat16_tEECI1NS_12iter_adaptorIS3_S4_EEES3_) ;  /* 0xffff58d000007944 */ /* 0x022fea0003c3ffff */
[----:B-1----:R1:W5:Y:S01]  /*152c0*/  LDL.64 R2, [R1+0x758] ;  /* 0x0007580001027983 */ /* 0x0023620000100a00 */
[----:B------:R-:W-:-:S03]  /*152d0*/  MOV R6, 0x152f0 ;  /* 0x000152f000067802 */ /* 0x000fc60000000f00 */
[----:B-1---5:R-:W-:Y:S05]  /*152e0*/  CALL.REL.NOINC `($_ZN7cutlass13device_kernelIN5flash19enable_sm80_to_sm89INS1_16FlashAttnBwdSm80INS1_25CollectiveMainloopBwdSm80ILi2ELi2EN4cute5tupleIJNS5_1CILi128EEES8_NS7_ILi64EEEEEENS_10bfloat16_tEfNS_4arch4Sm80ELb1ELb0ELb1ELb0ELb0ELb0ELb0ELb0ELi2ELi4ELi4ELi4ELb0EEENS1_24CollectiveEpilogueBwdGQAISA_fSD_Li256ELb0ELb0EEENS1_25SingleTileBwdLPTSchedulerILb0ELi128ELb0EEEEEEEEEvNT_6ParamsE$_ZN4cute3eso3ESOILb1ELb0EJNS_6LayoutINS_5tupleIJNS3_IJNS_1CILi8EEENS4_ILi1EEEEEENS4_ILi4EEEEEENS3_IJNS3_IJS6_NS4_ILi0EEEEEENS4_ILi2048EEEEEEEENS_10ViewEngineINS_8smem_ptrIPN7cutlass10bfloat16_tEEEEEEEC2ERKSE_RKSL_) ;  /* 0xffff4b1000007944 */ /* 0x022fea0003c3ffff */
[----:B-1----:R1:W5:Y:S01]  /*152f0*/  LDL.64 R2, [R1+0x758] ;  /* 0x0007580001027983 */ /* 0x0023620000100a00 */
[----:B------:R-:W-:Y:S01]  /*15300*/  IMAD.MOV.U32 R6, RZ, RZ, R48 ;  /* 0x000000ffff067224 */ /* 0x000fe200078e0030 */
[----:B------:R-:W-:Y:S02]  /*15310*/  MOV R9, R49 ;  /* 0x0000003100097202 */ /* 0x000fe40000000f00 */
[----:B------:R-:W-:Y:S02]  /*15320*/  MOV R8, 0x15340 ;  /* 0x0001534000087802 */ /* 0x000fe40000000f00 */
[----:B-1---5:R-:W-:Y:S05]  /*15330*/  CALL.REL.NOINC `($_ZN7cutlass13device_kernelIN5flash19enable_sm80_to_sm89INS1_16FlashAttnBwdSm80INS1_25CollectiveMainloopBwdSm80ILi2ELi2EN4cute5tupleIJNS5_1CILi128EEES8_NS7_ILi64EEEEEENS_10bfloat16_tEfNS_4arch4Sm80ELb1ELb0ELb1ELb0ELb0ELb0ELb0ELb0ELi2ELi4ELi4ELi4ELb0EEENS1_24CollectiveEpilogueBwdGQAISA_fSD_Li256ELb0ELb0EEENS1_25SingleTileBwdLPTSchedulerILb0ELi128ELb0EEEEEEEEEvNT_6ParamsE$_ZN4cute3eso3ESOILb1ELb0EJNS_6LayoutINS_5tupleIJNS3_IJNS_1CILi8EEENS4_ILi1EEEEEENS4_ILi4EEEEEENS3_IJNS3_IJS6_NS4_ILi0EEEEEES5_EEEEENS_10ViewEngineIPN7cutlass10bfloat16_tEEEEEC2ERKSD_RKSI_) ;  /* 0xffff4b4000007944 */ /* 0x022fea0003c3ffff */
[----:B------:R2:W5:Y:S01]  /*15340*/  LDL.64 R4, [R1+0x758] ;  /* 0x0007580001047983 */ /* 0x0005620000100a00 */
[----:B------:R-:W-:Y:S01]  /*15350*/  IMAD.MOV.U32 R6, RZ, RZ, R2 ;  /* 0x000000ffff067224 */ /* 0x000fe200078e0002 */
[----:B------:R-:W-:Y:S02]  /*15360*/  MOV R9, R3 ;  /* 0x0000000300097202 */ /* 0x000fe40000000f00 */
[----:B------:R-:W-:Y:S02]  /*15370*/  MOV R8, 0x15390 ;  /* 0x0001539000087802 */ /* 0x000fe40000000f00 */
[----:B-12--5:R-:W-:Y:S05]  /*15380*/  CALL.REL.NOINC `($_ZN7cutlass13device_kernelIN5flash19enable_sm80_to_sm89INS1_16FlashAttnBwdSm80INS1_25CollectiveMainloopBwdSm80ILi2ELi2EN4cute5tupleIJNS5_1CILi128EEES8_NS7_ILi64EEEEEENS_10bfloat16_tEfNS_4arch4Sm80ELb1ELb0ELb1ELb0ELb0ELb0ELb0ELb0ELi2ELi4ELi4ELi4ELb0EEENS1_24CollectiveEpilogueBwdGQAISA_fSD_Li256ELb0ELb0EEENS1_25SingleTileBwdLPTSchedulerILb0ELi128ELb0EEEEEEEEEvNT_6ParamsE$_ZN4cute3eso3ESOILb1ELb0EJNS_6LayoutINS_5tupleIJNS3_IJNS_1CILi8EEENS4_ILi1EEEEEENS3_IJNS4_ILi4EEEEEEEEENS3_IJNS3_IJS6_NS4_ILi0EEEEEENS3_IJNS4_ILi2048EEEEEEEEEEENS_10ViewEngineINS_8smem_ptrIPN7cutlass10bfloat16_tEEEEEEEC2ERKSG_RKSN_) ;  /* 0xffff468000007944 */ /* 0x026fea0003c3ffff */
[----:B-1----:R1:W5:Y:S01]  /*15390*/  LDL.64 R6, [R1+0x758] ;  /* 0x0007580001067983 */ /* 0x0023620000100a00 */
[----:B------:R-:W-:-:S02]  /*153a0*/  MOV R2, R4 ;  /* 0x0000000400027202 */ /* 0x000fc40000000f00 */
[----:B------:R-:W-:Y:S02]  /*153b0*/  MOV R4, 0x153d0 ;  /* 0x000153d000047802 */ /* 0x000fe40000000f00 */
[----:B-1---5:R-:W-:Y:S05]  /*153c0*/  CALL.REL.NOINC `($_ZN7cutlass13device_kernelIN5flash19enable_sm80_to_sm89INS1_16FlashAttnBwdSm80INS1_25CollectiveMainloopBwdSm80ILi2ELi2EN4cute5tupleIJNS5_1CILi128EEES8_NS7_ILi64EEEEEENS_10bfloat16_tEfNS_4arch4Sm80ELb1ELb0ELb1ELb0ELb0ELb0ELb0ELb0ELi2ELi4ELi4ELi4ELb0EEENS1_24CollectiveEpilogueBwdGQAISA_fSD_Li256ELb0ELb0EEENS1_25SingleTileBwdLPTSchedulerILb0ELi128ELb0EEEEEEEEEvNT_6ParamsE$_ZN4cute3eso3ESOILb1ELb0EJNS_6LayoutINS_5tupleIJNS3_IJNS_1CILi8EEENS4_ILi1EEEEEENS3_IJNS4_ILi4EEEEEEEEENS3_IJNS3_IJS6_NS4_ILi0EEEEEENS3_IJS5_EEEEEEEENS_10ViewEngineIPN7cutlass10bfloat16_tEEEEEC2ERKSF_RKSK_) ;  /* 0xffff46a000007944 */ /* 0x022fea0003c3ffff */
[----:B-1----:R1:W5:Y:S01]  /*153d0*/  LDL.64 R2, [R1+0x758] ;  /* 0x0007580001027983 */ /* 0x0023620000100a00 */
[----:B------:R-:W-:-:S03]  /*153e0*/  MOV R8, 0x15400 ;  /* 0x0001540000087802 */ /* 0x000fc60000000f00 */
[----:B-1---5:R-:W-:Y:S05]  /*153f0*/  CALL.REL.NOINC `($_ZN7cutlass13device_kernelIN5flash19enable_sm80_to_sm89INS1_16FlashAttnBwdSm80INS1_25CollectiveMainloopBwdSm80ILi2ELi2EN4cute5tupleIJNS5_1CILi128EEES8_NS7_ILi64EEEEEENS_10bfloat16_tEfNS_4arch4Sm80ELb1ELb0ELb1ELb0ELb0ELb0ELb0ELb0ELi2ELi4ELi4ELi4ELb0EEENS1_24CollectiveEpilogueBwdGQAISA_fSD_Li256ELb0ELb0EEENS1_25SingleTileBwdLPTSchedulerILb0ELi128ELb0EEEEEEEEEvNT_6ParamsE$_ZN4cute3eso3ESOILb1ELb0EJNS_6LayoutINS_5tupleIJNS3_IJNS3_IJNS_1CILi8EEENS4_ILi1EEEEEES6_EEENS3_IJNS3_IJS6_S6_EEENS4_ILi4EEEEEEEEENS3_IJNS3_IJNS3_IJS6_NS4_ILi0EEEEEESD_EEENS3_IJNS3_IJSD_SD_EEES5_EEEEEEEENS_10ViewEngineIPN7cutlass10bfloat16_tEEEEEC2ERKSJ_RKSO_) ;  /* 0xffff37f000007944 */ /* 0x022fea0003c3ffff */
[----:B-1----:R1:W5:Y:S01]  /*15400*/  LDL.64 R4, [R1+0x758] ;  /* 0x0007580001047983 */ /* 0x0023620000100a00 */
[----:B------:R-:W-:-:S03]  /*15410*/  MOV R8, 0x15430 ;  /* 0x0001543000087802 */ /* 0x000fc60000000f00 */
[----:B-1---5:R-:W-:Y:S05]  /*15420*/  CALL.REL.NOINC `($_ZN7cutlass13device_kernelIN5flash19enable_sm80_to_sm89INS1_16FlashAttnBwdSm80INS1_25CollectiveMainloopBwdSm80ILi2ELi2EN4cute5tupleIJNS5_1CILi128EEES8_NS7_ILi64EEEEEENS_10bfloat16_tEfNS_4arch4Sm80ELb1ELb0ELb1ELb0ELb0ELb0ELb0ELb0ELi2ELi4ELi4ELi4ELb0EEENS1_24CollectiveEpilogueBwdGQAISA_fSD_Li256ELb0ELb0EEENS1_25SingleTileBwdLPTSchedulerILb0ELi128ELb0EEEEEEEEEvNT_6ParamsE$_ZN4cute3eso3ESOILb1ELb0EJNS_6LayoutINS_5tupleIJNS3_IJNS3_IJNS_1CILi8EEENS4_ILi1EEEEEES6_EEENS3_IJNS3_IJS6_S6_EEENS4_ILi4EEEEEEEEENS3_IJNS3_IJNS3_IJS6_NS4_ILi0EEEEEESD_EEENS3_IJNS3_IJSD_SD_EEENS4_ILi2048EEEEEEEEEEENS_10ViewEngineINS_8smem_ptrIPN7cutlass10bfloat16_tEEEEEEEC2ERKSK_RKSR_) ;  /* 0xffff378000007944 */ /* 0x022fea0003c3ffff */
[----:B-1----:R1:W5:Y:S01]  /*15430*/  LDL.64 R2, [R1+0x758] ;  /* 0x0007580001027983 */ /* 0x0023620000100a00 */
[----:B------:R-:W-:Y:S01]  /*15440*/  IMAD.MOV.U32 R6, RZ, RZ, R4 ;  /* 0x000000ffff067224 */ /* 0x000fe200078e0004 */
[----:B------:R-:W-:Y:S02]  /*15450*/  MOV R9, R5 ;  /* 0x0000000500097202 */ /* 0x000fe40000000f00 */
[----:B------:R-:W-:Y:S02]  /*15460*/  MOV R8, 0x15480 ;  /* 0x0001548000087802 */ /* 0x000fe40000000f00 */
[----:B-1---5:R-:W-:Y:S05]  /*15470*/  CALL.REL.NOINC `($_ZN7cutlass13device_kernelIN5flash19enable_sm80_to_sm89INS1_16FlashAttnBwdSm80INS1_25CollectiveMainloopBwdSm80ILi2ELi2EN4cute5tupleIJNS5_1CILi128EEES8_NS7_ILi64EEEEEENS_10bfloat16_tEfNS_4arch4Sm80ELb1ELb0ELb1ELb0ELb0ELb0ELb0ELb0ELi2ELi4ELi4ELi4ELb0EEENS1_24CollectiveEpilogueBwdGQAISA_fSD_Li256ELb0ELb0EEENS1_25SingleTileBwdLPTSchedulerILb0ELi128ELb0EEEEEEEEEvNT_6ParamsE$_ZN4cute3eso3ESOILb1ELb0EJNS_6LayoutINS_5tupleIJNS3_IJNS_1CILi8EEENS4_ILi1EEEEEENS4_ILi4EEEEEENS3_IJNS3_IJS6_NS4_ILi0EEEEEES5_EEEEENS_10ViewEngineIPN7cutlass10bfloat16_tEEEEEC2ERKSD_RKSI_) ;  /* 0xffff4a0000007944 */ /* 0x022fea0003c3ffff */
[----:B------:R2:W5:Y:S01]  /*15480*/  LDL.64 R58, [R1+0x758] ;  /* 0x00075800013a7983 */ /* 0x0005620000100a00 */
[----:B------:R-:W-:Y:S02]  /*15490*/  MOV R9, R23 ;  /* 0x0000001700097202 */ /* 0x000fe40000000f00 */
[----:B------:R-:W-:Y:S02]  /*154a0*/  MOV R8, 0x154c0 ;  /* 0x000154c000087802 */ /* 0x000fe40000000f00 */
[----:B-12--5:R-:W-:Y:S05]  /*154b0*/  CALL.REL.NOINC `($_ZN7cutlass13device_kernelIN5flash19enable_sm80_to_sm89INS1_16FlashAttnBwdSm80INS1_25CollectiveMainloopBwdSm80ILi2ELi2EN4cute5tupleIJNS5_1CILi128EEES8_NS7_ILi64EEEEEENS_10bfloat16_tEfNS_4arch4Sm80ELb1ELb0ELb1ELb0ELb0ELb0ELb0ELb0ELi2ELi4ELi4ELi4ELb0EEENS1_24CollectiveEpilogueBwdGQAISA_fSD_Li256ELb0ELb0EEENS1_25SingleTileBwdLPTSchedulerILb0ELi128ELb0EEEEEEEEEvNT_6ParamsE$_ZN4cute8smem_ptrIPN7cutlass10bfloat16_tEECI1NS_12iter_adaptorIS3_S4_EEES3_) ;  /* 0xffff56d000007944 */ /* 0x026fea0003c3ffff */
[----:B-1----:R1:W5:Y:S01]  /*154c0*/  LDL.64 R2, [R1+0x758] ;  /* 0x0007580001027983 */ /* 0x0023620000100a00 */
[----:B------:R-:W-:-:S03]  /*154d0*/  MOV R6, 0x154f0 ;  /* 0x000154f000067802 */ /* 0x000fc60000000f00 */
[----:B-1---5:R-:W-:Y:S05]  /*154e0*/  CALL.REL.NOINC `($_ZN7cutlass13device_kernelIN5flash19enable_sm80_to_sm89INS1_16FlashAttnBwdSm80INS1_25CollectiveMainloopBwdSm80ILi2ELi2EN4cute5tupleIJNS5_1CILi128EEES8_NS7_ILi64EEEEEENS_10bfloat16_tEfNS_4arch4Sm80ELb1ELb0ELb1ELb0ELb0ELb0ELb0ELb0ELi2ELi4ELi4ELi4ELb0EEENS1_24CollectiveEpilogueBwdGQAISA_fSD_Li256ELb0ELb0EEENS1_25SingleTileBwdLPTSchedulerILb0ELi128ELb0EEEEEEEEEvNT_6ParamsE$_ZN4cute3eso3ESOILb1ELb0EJNS_6LayoutINS_5tupleIJNS3_IJNS_1CILi8EEENS4_ILi1EEEEEENS4_ILi4EEEEEENS3_IJNS3_IJS6_NS4_ILi0EEEEEENS4_ILi2048EEEEEEEENS_10ViewEngineINS_8smem_ptrIPN7cutlass10bfloat16_tEEEEEEEC2ERKSE_RKSL_) ;  /* 0xffff491000007944 */ /* 0x022fea0003c3ffff */
[----:B------:R2:W5:Y:S01]  /*154f0*/  LDL.64 R60, [R1+0x758] ;  /* 0x00075800013c7983 */ /* 0x0005620000100a00 */
[----:B-1----:R-:W-:Y:S01]  /*15500*/  IMAD.MOV.U32 R2, RZ, RZ, R23 ;  /* 0x000000ffff027224 */ /* 0x002fe200078e0017 */
[----:B------:R-:W-:-:S02]  /*15510*/  MOV R3, RZ ;  /* 0x000000ff00037202 */ /* 0x000fc40000000f00 */
[----:B------:R-:W-:Y:S02]  /*15520*/  MOV R10, 0x15540 ;  /* 0x00015540000a7802 */ /* 0x000fe40000000f00 */
[----:B--2--5:R-:W-:Y:S05]  /*15530*/  CALL.REL.NOINC `($_ZN7cutlass13device_kernelIN5flash19enable_sm80_to_sm89INS1_16FlashAttnBwdSm80INS1_25CollectiveMainloopBwdSm80ILi2ELi2EN4cute5tupleIJNS5_1CILi128EEES8_NS7_ILi64EEEEEENS_10bfloat16_tEfNS_4arch4Sm80ELb1ELb0ELb1ELb0ELb0ELb0ELb0ELb0ELi2ELi4ELi4ELi4ELb0EEENS1_24CollectiveEpilogueBwdGQAISA_fSD_Li256ELb0ELb0EEENS1_25SingleTileBwdLPTSchedulerILb0ELi128ELb0EEEEEEEEEvNT_6ParamsE$_ZN4cute3eso3ESOILb1ELb0EJNS_10UnderscoreEiEEC2ERKS2_RKi) ;  /* 0xffff1a7000007944 */ /* 0x024fea0003c3ffff */
[----:B-1----:R-:W2:Y:S01]  /*15540*/  LDL R3, [R1+0x758] ;  /* 0x0007580001037983 */ /* 0x002ea20000100800 */
[----:B------:R-:W-:Y:S01]  /*15550*/  IMAD.MOV.U32 R2, RZ, RZ, R23 ;  /* 0x000000ffff027224 */ /* 0x000fe200078e0017 */
[----:B------:R-:W-:Y:S02]  /*15560*/  MOV R6, 0x15590 ;  /* 0x0001559000067802 */ /* 0x000fe40000000f00 */
        /* <DEDUP_REMOVED lines=9> */
[----:B------:R-:W-:-:S02]  /*15600*/  MOV R8, 0x15620 ;  /* 0x0001562000087802 */ /* 0x000fc40000000f00 */
[----:B-1---5:R-:W-:Y:S05]  /*15610*/  CALL.REL.NOINC `($_ZN7cutlass13device_kernelIN5flash19enable_sm80_to_sm89INS1_16FlashAttnBwdSm80INS1_25CollectiveMainloopBwdSm80ILi2ELi2EN4cute5tupleIJNS5_1CILi128EEES8_NS7_ILi64EEEEEENS_10bfloat16_tEfNS_4arch4Sm80ELb1ELb0ELb1ELb0ELb0ELb0ELb0ELb0ELi2ELi4ELi4ELi4ELb0EEENS1_24CollectiveEpilogueBwdGQAISA_fSD_Li256ELb0ELb0EEENS1_25SingleTileBwdLPTSchedulerILb0ELi128ELb0EEEEEEEEEvNT_6ParamsE$_ZN4cute3eso3ESOILb1ELb0EJNS_6LayoutINS_5tupleIJNS3_IJNS_1CILi8EEENS4_ILi1EEEEEEEEENS3_IJNS3_IJS6_NS4_ILi0EEEEEEEEEEENS_10ViewEngineINS_8smem_ptrIPN7cutlass10bfloat16_tEEEEEEEC2ERKSC_RKSJ_) ;  /* 0xffff416000007944 */ /* 0x022fea0003c3ffff */
        /* <DEDUP_REMOVED lines=233> */
[----:B-1----:R-:W-:Y:S05]  /*164b0*/  CALL.REL.NOINC `($_ZN7cutlass13device_kernelIN5flash19enable_sm80_to_sm89INS1_16FlashAttnBwdSm80INS1_25CollectiveMainloopBwdSm80ILi2ELi2EN4cute5tupleIJNS5_1CILi128EEES8_NS7_ILi64EEEEEENS_10bfloat16_tEfNS_4arch4Sm80ELb1ELb0ELb1ELb0ELb0ELb0ELb0ELb0ELi2ELi4ELi4ELi4ELb0EEENS1_24CollectiveEpilogueBwdGQAISA_fSD_Li256ELb0ELb0EEENS1_25SingleTileBwdLPTSchedulerILb0ELi128ELb0EEEEEEEEEvNT_6ParamsE$_ZN4cute3eso3ESOILb1ELb0EJNS_10UnderscoreES2_iEEC2ERKS2_S5_RKi) ;  /* 0xffff0ab000007944 */ /* 0x002fea0003c3ffff */
        /* <DEDUP_REMOVED lines=9> */
[----:B------:R-:W-:Y:S05]  /*16550*/  CALL.REL.NOINC `($_ZN7cutlass13device_kernelIN5flash19enable_sm80_to_sm89INS1_16FlashAttnBwdSm80INS1_25CollectiveMainloopBwdSm80ILi2ELi2EN4cute5tupleIJNS5_1CILi128EEES8_NS7_ILi64EEEEEENS_10bfloat16_tEfNS_4arch4Sm80ELb1ELb0ELb1ELb0ELb0ELb0ELb0ELb0ELi2ELi4ELi4ELi4ELb0EEENS1_24CollectiveEpilogueBwdGQAISA_fSD_Li256ELb0ELb0EEENS1_25SingleTileBwdLPTSchedulerILb0ELi128ELb0EEEEEEEEEvNT_6ParamsE$_ZN4cute3eso3ESOILb1ELb0EJNS_6LayoutINS_5tupleIJNS3_IJNS_1CILi8EEENS4_ILi1EEEEEENS4_ILi2EEEEEENS3_IJNS3_IJS6_NS4_ILi0EEEEEENS4_ILi4096EEEEEEEEiEEC2ERKSE_RKi) ;  /* 0xffff35b000007944 */ /* 0x000fea0003c3ffff */
        /* <DEDUP_REMOVED lines=8> */
[----:B-1---5:R-:W-:Y:S05]  /*165e0*/  CALL.REL.NOINC `($_ZN7cutlass13device_kernelIN5flash19enable_sm80_to_sm89INS1_16FlashAttnBwdSm80INS1_25CollectiveMainloopBwdSm80ILi2ELi2EN4cute5tupleIJNS5_1CILi128EEES8_NS7_ILi64EEEEEENS_10bfloat16_tEfNS_4arch4Sm80ELb1ELb0ELb1ELb0ELb0ELb0ELb0ELb0ELi2ELi4ELi4ELi4ELb0EEENS1_24CollectiveEpilogueBwdGQAISA_fSD_Li256ELb0ELb0EEENS1_25SingleTileBwdLPTSchedulerILb0ELi128ELb0EEEEEEEEEvNT_6ParamsE$_ZN4cute3eso3ESOILb1ELb0EJNS_6LayoutINS_5tupleIJNS3_IJNS_1CILi8EEENS4_ILi1EEEEEENS4_ILi2EEEEEENS3_IJNS3_IJS6_NS4_ILi0EEEEEENS4_ILi4096EEEEEEEENS_10ViewEngineINS_8smem_ptrIPN7cutlass10bfloat16_tEEEEEEEC2ERKSE_RKSL_) ;  /* 0xffff34e000007944 */ /* 0x022fea0003c3ffff */
[----:B-1----:R1:W5:Y:S01]  /*165f0*/  LDL.64 R4, [R1+0x758] ;  /* 0x0007580001047983 */ /* 0x0023620000100a00 */
[----:B------:R-:W-:Y:S01]  /*16600*/  IMAD.MOV.U32 R2, RZ, RZ, R23 ;  /* 0x000000ffff027224 */ /* 0x000fe200078e0017 */
[----:B------:R-:W-:Y:S02]  /*16610*/  MOV R3, 0x1 ;  /* 0x0000000100037802 */ /* 0x000fe40000000f00 */
[----:B------:R-:W-:-:S02]  /*16620*/  MOV R8, 0x16640 ;  /* 0x0001664000087802 */ /* 0x000fc40000000f00 */
[----:B-1---5:R-:W-:Y:S05]  /*16630*/  CALL.REL.NOINC `($_ZN7cutlass13device_kernelIN5flash19enable_sm80_to_sm89INS1_16FlashAttnBwdSm80INS1_25CollectiveMainloopBwdSm80ILi2ELi2EN4cute5tupleIJNS5_1CILi128EEES8_NS7_ILi64EEEEEENS_10bfloat16_tEfNS_4arch4Sm80ELb1ELb0ELb1ELb0ELb0ELb0ELb0ELb0ELi2ELi4ELi4ELi4ELb0EEENS1_24CollectiveEpilogueBwdGQAISA_fSD_Li256ELb0ELb0EEENS1_25SingleTileBwdLPTSchedulerILb0ELi128ELb0EEEEEEEEEvNT_6ParamsE$_ZN4cute3eso3ESOILb1ELb0EJNS_10UnderscoreES2_iEEC2ERKS2_S5_RKi) ;  /* 0xffff093000007944 */ /* 0x022fea0003c3ffff */
[----:B-1----:R-:W2:Y:S01]  /*16640*/  LDL R3, [R1+0x758] ;  /* 0x0007580001037983 */ /* 0x002ea20000100800 */
[----:B------:R-:W-:Y:S01]  /*16650*/  IMAD.MOV.U32 R57, RZ, RZ, R23 ;  /* 0x000000ffff397224 */ /* 0x000fe200078e0017 */
[----:B------:R-:W-:-:S02]  /*16660*/  MOV R6, 0x16690 ;  /* 0x0001669000067802 */ /* 0x000fc40000000f00 */
[----:B--2---:R-:W-:Y:S02]  /*16670*/  SHF.L.U32 R3, R3, 0x4, RZ ;  /* 0x0000000403037819 */ /* 0x004fe400000006ff */
[----:B------:R-:W-:Y:S05]  /*16680*/  CALL.REL.NOINC `($_ZN7cutlass13device_kernelIN5flash19enable_sm80_to_sm89INS1_16FlashAttnBwdSm80INS1_25CollectiveMainloopBwdSm80ILi2ELi2EN4cute5tupleIJNS5_1CILi128EEES8_NS7_ILi64EEEEEENS_10bfloat16_tEfNS_4arch4Sm80ELb1ELb0ELb1ELb0ELb0ELb0ELb0ELb0ELi2ELi4ELi4ELi4ELb0EEENS1_24CollectiveEpilogueBwdGQAISA_fSD_Li256ELb0ELb0EEENS1_25SingleTileBwdLPTSchedulerILb0ELi128ELb0EEEEEEEEEvNT_6ParamsE$_ZN4cute3eso3ESOILb1ELb0EJNS_6LayoutINS_5tupleIJNS3_IJNS_1CILi8EEENS4_ILi1EEEEEENS4_ILi2EEEEEENS3_IJNS3_IJS6_NS4_ILi0EEEEEES5_EEEEEiEEC2ERKSD_RKi) ;  /* 0xffff363000007944 */ /* 0x000fea0003c3ffff */
[----:B-1----:R-:W2:Y:S01]  /*16690*/  LDL R3, [R1+0x758] ;  /* 0x0007580001037983 */ /* 0x002ea20000100800 */
[----:B------:R-:W-:Y:S02]  /*166a0*/  MOV R66, R23 ;  /* 0x0000001700427202 */ /* 0x000fe40000000f00 */
[----:B------:R-:W-:Y:S01]  /*166b0*/  MOV R8, 0x166f0 ;  /* 0x000166f000087802 */ /* 0x000fe20000000f00 */
[----:B--2---:R-:W-:-:S05]  /*166c0*/  IMAD.WIDE R6, R3, 0x2, R50 ;  /* 0x0000000203067825 */ /* 0x004fca00078e0232 */
[----:B------:R-:W-:Y:S02]  /*166d0*/  MOV R9, R7 ;  /* 0x0000000700097202 */ /* 0x000fe40000000f00 */
[----:B------:R-:W-:Y:S05]  /*166e0*/  CALL.REL.NOINC `($_ZN7cutlass13device_kernelIN5flash19enable_sm80_to_sm89INS1_16FlashAttnBwdSm80INS1_25CollectiveMainloopBwdSm80ILi2ELi2EN4cute5tupleIJNS5_1CILi128EEES8_NS7_ILi64EEEEEENS_10bfloat16_tEfNS_4arch4Sm80ELb1ELb0ELb1ELb0ELb0ELb0ELb0ELb0ELi2ELi4ELi4ELi4ELb0EEENS1_24CollectiveEpilogueBwdGQAISA_fSD_Li256ELb0ELb0EEENS1_25SingleTileBwdLPTSchedulerILb0ELi128ELb0EEEEEEEEEvNT_6ParamsE$_ZN4cute3eso3ESOILb1ELb0EJNS_6LayoutINS_5tupleIJNS3_IJNS_1CILi8EEENS4_ILi1EEEEEENS4_ILi2EEEEEENS3_IJNS3_IJS6_NS4_ILi0EEEEEES5_EEEEENS_10ViewEngineIPN7cutlass10bfloat16_tEEEEEC2ERKSD_RKSI_) ;  /* 0xffff357000007944 */ /* 0x000fea0003c3ffff */
[----:B------:R2:W5:Y:S01]  /*166f0*/  LDL.64 R2, [R1+0x758] ;  /* 0x0007580001027983 */ /* 0x0005620000100a00 */
[----:B-1----:R-:W-:Y:S01]  /*16700*/  IMAD.MOV.U32 R7, RZ, RZ, R5 ;  /* 0x000000ffff077224 */ /* 0x002fe200078e0005 */
[----:B------:R-:W-:Y:S02]  /*16710*/  MOV R66, R23 ;  /* 0x0000001700427202 */ /* 0x000fe40000000f00 */
        /* <DEDUP_REMOVED lines=9> */
[----:B------:R-:W-:-:S02]  /*167b0*/  MOV R8, 0x167d0 ;  /* 0x000167d000087802 */ /* 0x000fc40000000f00 */
[----:B-1---5:R-:W-:Y:S05]  /*167c0*/  CALL.REL.NOINC `($_ZN7cutlass13device_kernelIN5flash19enable_sm80_to_sm89INS1_16FlashAttnBwdSm80INS1_25CollectiveMainloopBwdSm80ILi2ELi2EN4cute5tupleIJNS5_1CILi128EEES8_NS7_ILi64EEEEEENS_10bfloat16_tEfNS_4arch4Sm80ELb1ELb0ELb1ELb0ELb0ELb0ELb0ELb0ELi2ELi4ELi4ELi4ELb0EEENS1_24CollectiveEpilogueBwdGQAISA_fSD_Li256ELb0ELb0EEENS1_25SingleTileBwdLPTSchedulerILb0ELi128ELb0EEEEEEEEEvNT_6ParamsE$_ZN4cute3eso3ESOILb1ELb0EJNS_6LayoutINS_5tupleIJNS3_IJNS3_IJNS_1CILi8EEENS4_ILi1EEEEEES6_EEENS3_IJNS3_IJS6_S6_EEENS4_ILi2EEEEEEEEENS3_IJNS3_IJNS3_IJS6_NS4_ILi0EEEEEESD_EEENS3_IJNS3_IJSD_SD_EEES5_EEEEEEEENS_10ViewEngineIPN7cutlass10bfloat16_tEEEEEC2ERKSJ_RKSO_) ;  /* 0xffff23a000007944 */ /* 0x022fea0003c3ffff */
[----:B-1----:R1:W5:Y:S01]  /*167d0*/  LDL.64 R4, [R1+0x758] ;  /* 0x0007580001047983 */ /* 0x0023620000100a00 */
[----:B------:R-:W-:-:S02]  /*167e0*/  MOV R66, R23 ;  /* 0x0000001700427202 */ /* 0x000fc40000000f00 */
[----:B------:R-:W-:Y:S02]  /*167f0*/  MOV R8, 0x16810 ;  /* 0x0001681000087802 */ /* 0x000fe40000000f00 */
[----:B-1---5:R-:W-:Y:S05]  /*16800*/  CALL.REL.NOINC `($_ZN7cutlass13device_kernelIN5flash19enable_sm80_to_sm89INS1_16FlashAttnBwdSm80INS1_25CollectiveMainloopBwdSm80ILi2ELi2EN4cute5tupleIJNS5_1CILi128EEES8_NS7_ILi64EEEEEENS_10bfloat16_tEfNS_4arch4Sm80ELb1ELb0ELb1ELb0ELb0ELb0ELb0ELb0ELi2ELi4ELi4ELi4ELb0EEENS1_24CollectiveEpilogueBwdGQAISA_fSD_Li256ELb0ELb0EEENS1_25SingleTileBwdLPTSchedulerILb0ELi128ELb0EEEEEEEEEvNT_6ParamsE$_ZN4cute3eso3ESOILb1ELb0EJNS_6LayoutINS_5tupleIJNS3_IJNS3_IJNS_1CILi8EEENS4_ILi1EEEEEES6_EEENS3_IJNS3_IJS6_S6_EEENS4_ILi2EEEEEEEEENS3_IJNS3_IJNS3_IJS6_NS4_ILi0EEEEEESD_EEENS3_IJNS3_IJSD_SD_EEENS4_ILi4096EEEEEEEEEEENS_10ViewEngineINS_8smem_ptrIPN7cutlass10bfloat16_tEEEEEEEC2ERKSK_RKSR_) ;  /* 0xffff228000007944 */ /* 0x022fea0003c3ffff */
[----:B-1----:R1:W5:Y:S01]  /*16810*/  LDL.64 R2, [R1+0x758] ;  /* 0x0007580001027983 */ /* 0x0023620000100a00 */
[----:B------:R-:W-:Y:S01]  /*16820*/  IMAD.MOV.U32 R6, RZ, RZ, R4 ;  /* 0x000000ffff067224 */ /* 0x000fe200078e0004 */
[----:B------:R-:W-:Y:S01]  /*16830*/  MOV R9, R5 ;  /* 0x0000000500097202 */ /* 0x000fe20000000f00 */
[----:B------:R-:W-:Y:S01]  /*16840*/  IMAD.MOV.U32 R66, RZ, RZ, R23 ;  /* 0x000000ffff427224 */ /* 0x000fe200078e0017 */
[----:B------:R-:W-:Y:S02]  /*16850*/  MOV R8, 0x16870 ;  /* 0x0001687000087802 */ /* 0x000fe40000000f00 */
[----:B-1---5:R-:W-:Y:S05]  /*16860*/  CALL.REL.NOINC `($_ZN7cutlass13device_kernelIN5flash19enable_sm80_to_sm89INS1_16FlashAttnBwdSm80INS1_25CollectiveMainloopBwdSm80ILi2ELi2EN4cute5tupleIJNS5_1CILi128EEES8_NS7_ILi64EEEEEENS_10bfloat16_tEfNS_4arch4Sm80ELb1ELb0ELb1ELb0ELb0ELb0ELb0ELb0ELi2ELi4ELi4ELi4ELb0EEENS1_24CollectiveEpilogueBwdGQAISA_fSD_Li256ELb0ELb0EEENS1_25SingleTileBwdLPTSchedulerILb0ELi128ELb0EEEEEEEEEvNT_6ParamsE$_ZN4cute3eso3ESOILb1ELb0EJNS_6LayoutINS_5tupleIJNS3_IJNS_1CILi8EEENS4_ILi1EEEEEENS4_ILi2EEEEEENS3_IJNS3_IJS6_NS4_ILi0EEEEEES5_EEEEENS_10ViewEngineIPN7cutlass10bfloat16_tEEEEEC2ERKSD_RKSI_) ;  /* 0xffff33f000007944 */ /* 0x022fea0003c3ffff */
[----:B------:R2:W5:Y:S01]  /*16870*/  LDL.64 R58, [R1+0x758] ;  /* 0x00075800013a7983 */ /* 0x0005620000100a00 */
[----:B------:R-:W-:Y:S02]  /*16880*/  MOV R9, R23 ;  /* 0x0000001700097202 */ /* 0x000fe40000000f00 */
[----:B------:R-:W-:Y:S02]  /*16890*/  MOV R8, 0x168b0 ;  /* 0x000168b000087802 */ /* 0x000fe40000000f00 */
[----:B-12--5:R-:W-:Y:S05]  /*168a0*/  CALL.REL.NOINC `($_ZN7cutlass13device_kernelIN5flash19enable_sm80_to_sm89INS1_16FlashAttnBwdSm80INS1_25CollectiveMainloopBwdSm80ILi2ELi2EN4cute5tupleIJNS5_1CILi128EEES8_NS7_ILi64EEEEEENS_10bfloat16_tEfNS_4arch4Sm80ELb1ELb0ELb1ELb0ELb0ELb0ELb0ELb0ELi2ELi4ELi4ELi4ELb0EEENS1_24CollectiveEpilogueBwdGQAISA_fSD_Li256ELb0ELb0EEENS1_25SingleTileBwdLPTSchedulerILb0ELi128ELb0EEEEEEEEEvNT_6ParamsE$_ZN4cute8smem_ptrIPN7cutlass10bfloat16_tEECI1NS_12iter_adaptorIS3_S4_EEES3_) ;  /* 0xffff42e000007944 */ /* 0x026fea0003c3ffff */
[----:B-1----:R1:W5:Y:S01]  /*168b0*/  LDL.64 R2, [R1+0x758] ;  /* 0x0007580001027983 */ /* 0x0023620000100a00 */
[----:B------:R-:W-:Y:S02]  /*168c0*/  MOV R66, R23 ;  /* 0x0000001700427202 */ /* 0x000fe40000000f00 */
[----:B------:R-:W-:-:S02]  /*168d0*/  MOV R6, 0x168f0 ;  /* 0x000168f000067802 */ /* 0x000fc40000000f00 */
[----:B-1---5:R-:W-:Y:S05]  /*168e0*/  CALL.REL.NOINC `($_ZN7cutlass13device_kernelIN5flash19enable_sm80_to_sm89INS1_16FlashAttnBwdSm80INS1_25CollectiveMainloopBwdSm80ILi2ELi2EN4cute5tupleIJNS5_1CILi128EEES8_NS7_ILi64EEEEEENS_10bfloat16_tEfNS_4arch4Sm80ELb1ELb0ELb1ELb0ELb0ELb0ELb0ELb0ELi2ELi4ELi4ELi4ELb0EEENS1_24CollectiveEpilogueBwdGQAISA_fSD_Li256ELb0ELb0EEENS1_25SingleTileBwdLPTSchedulerILb0ELi128ELb0EEEEEEEEEvNT_6ParamsE$_ZN4cute3eso3ESOILb1ELb0EJNS_6LayoutINS_5tupleIJNS3_IJNS_1CILi8EEENS4_ILi1EEEEEENS4_ILi2EEEEEENS3_IJNS3_IJS6_NS4_ILi0EEEEEENS4_ILi4096EEEEEEEENS_10ViewEngineINS_8smem_ptrIPN7cutlass10bfloat16_tEEEEEEEC2ERKSE_RKSL_) ;  /* 0xffff31e000007944 */ /* 0x022fea0003c3ffff */
        /* <DEDUP_REMOVED lines=140> */
[----:B------:R-:W-:Y:S05]  /*171b0*/  CALL.REL.NOINC `($_ZN7cutlass13device_kernelIN5flash19enable_sm80_to_sm89INS1_16FlashAttnBwdSm80INS1_25CollectiveMainloopBwdSm80ILi2ELi2EN4cute5tupleIJNS5_1CILi128EEES8_NS7_ILi64EEEEEENS_10bfloat16_tEfNS_4arch4Sm80ELb1ELb0ELb1ELb0ELb0ELb0ELb0ELb0ELi2ELi4ELi4ELi4ELb0EEENS1_24CollectiveEpilogueBwdGQAISA_fSD_Li256ELb0ELb0EEENS1_25SingleTileBwdLPTSchedulerILb0ELi128ELb0EEEEEEEEEvNT_6ParamsE$_ZN4cute3eso3ESOILb1ELb0EJNS_6LayoutINS_5tupleIJNS3_IJNS_1CILi8EEENS4_ILi1EEEEEENS4_ILi4EEEEEENS3_IJNS3_IJS6_NS4_ILi0EEEEEENS4_ILi2048EEEEEEEEiEEC2ERKSE_RKi) ;  /* 0xffff2c8000007944 */ /* 0x000fea0003c3ffff */
[----:B------:R-:W-:Y:S01]  /*171c0*/  ULDC.64 UR4, c[0x0][0x118] ;  /* 0x0000460000047ab9 */ /* 0x000fe20000000a00 */
[----:B-1----:R-:W2:Y:S04]  /*171d0*/  LDL R2, [R1+0x758] ;  /* 0x0007580001027983 */ /* 0x002ea80000100800 */
[----:B------:R-:W2:Y:S01]  /*171e0*/  LD.E.64 R4, [R52.64+0x8] ;  /* 0x0000080434047980 */ /* 0x000ea2000c101b00 */
[----:B------:R-:W-:Y:S02]  /*171f0*/  MOV R9, R23 ;  /* 0x0000001700097202 */ /* 0x000fe40000000f00 */
[----:B------:R-:W-:Y:S01]  /*17200*/  MOV R8, 0x17230 ;  /* 0x0001723000087802 */ /* 0x000fe20000000f00 */
[----:B--2---:R-:W-:-:S04]  /*17210*/  IMAD.WIDE R2, R2, 0x2, R4 ;  /* 0x0000000202027825 */ /* 0x004fc800078e0204 */
[----:B------:R-:W-:Y:S05]  /*17220*/  CALL.REL.NOINC `($_ZN7cutlass13device_kernelIN5flash19enable_sm80_to_sm89INS1_16FlashAttnBwdSm80INS1_25CollectiveMainloopBwdSm80ILi2ELi2EN4cute5tupleIJNS5_1CILi128EEES8_NS7_ILi64EEEEEENS_10bfloat16_tEfNS_4arch4Sm80ELb1ELb0ELb1ELb0ELb0ELb0ELb0ELb0ELi2ELi4ELi4ELi4ELb0EEENS1_24CollectiveEpilogueBwdGQAISA_fSD_Li256ELb0ELb0EEENS1_25SingleTileBwdLPTSchedulerILb0ELi128ELb0EEEEEEEEEvNT_6ParamsE$_ZN4cute8smem_ptrIPN7cutlass10bfloat16_tEECI1NS_12iter_adaptorIS3_S4_EEES3_) ;  /* 0xffff396000007944 */ /* 0x000fea0003c3ffff */
[----:B-1----:R1:W5:Y:S01]  /*17230*/  LDL.64 R2, [R1+0x758] ;  /* 0x0007580001027983 */ /* 0x0023620000100a00 */
[----:B------:R-:W-:-:S03]  /*17240*/  MOV R6, 0x17260 ;  /* 0x0001726000067802 */ /* 0x000fc60000000f00 */
[----:B-1---5:R-:W-:Y:S05]  /*17250*/  CALL.REL.NOINC `($_ZN7cutlass13device_kernelIN5flash19enable_sm80_to_sm89INS1_16FlashAttnBwdSm80INS1_25CollectiveMainloopBwdSm80ILi2ELi2EN4cute5tupleIJNS5_1CILi128EEES8_NS7_ILi64EEEEEENS_10bfloat16_tEfNS_4arch4Sm80ELb1ELb0ELb1ELb0ELb0ELb0ELb0ELb0ELi2ELi4ELi4ELi4ELb0EEENS1_24CollectiveEpilogueBwdGQAISA_fSD_Li256ELb0ELb0EEENS1_25SingleTileBwdLPTSchedulerILb0ELi128ELb0EEEEEEEEEvNT_6ParamsE$_ZN4cute3eso3ESOILb1ELb0EJNS_6LayoutINS_5tupleIJNS3_IJNS_1CILi8EEENS4_ILi1EEEEEENS4_ILi4EEEEEENS3_IJNS3_IJS6_NS4_ILi0EEEEEENS4_ILi2048EEEEEEEENS_10ViewEngineINS_8smem_ptrIPN7cutlass10bfloat16_tEEEEEEEC2ERKSE_RKSL_) ;  /* 0xffff2ba000007944 */ /* 0x022fea0003c3ffff */
[----:B-1----:R1:W5:Y:S01]  /*17260*/  LDL.64 R4, [R1+0x758] ;  /* 0x0007580001047983 */ /* 0x0023620000100a00 */
[----:B------:R-:W-:Y:S01]  /*17270*/  IMAD.MOV.U32 R2, RZ, RZ, R23 ;  /* 0x000000ffff027224 */ /* 0x000fe200078e0017 */
[----:B------:R-:W-:-:S02]  /*17280*/  MOV R3, 0x1 ;  /* 0x0000000100037802 */ /* 0x000fc40000000f00 */
[----:B------:R-:W-:Y:S02]  /*17290*/  MOV R8, 0x172b0 ;  /* 0x000172b000087802 */ /* 0x000fe40000000f00 */
[----:B-1---5:R-:W-:Y:S05]  /*172a0*/  CALL.REL.NOINC `($_ZN7cutlass13device_kernelIN5flash19enable_sm80_to_sm89INS1_16FlashAttnBwdSm80INS1_25CollectiveMainloopBwdSm80ILi2ELi2EN4cute5tupleIJNS5_1CILi128EEES8_NS7_ILi64EEEEEENS_10bfloat16_tEfNS_4arch4Sm80ELb1ELb0ELb1ELb0ELb0ELb0ELb0ELb0ELi2ELi4ELi4ELi4ELb0EEENS1_24CollectiveEpilogueBwdGQAISA_fSD_Li256ELb0ELb0EEENS1_25SingleTileBwdLPTSchedulerILb0ELi128ELb0EEEEEEEEEvNT_6ParamsE$_ZN4cute3eso3ESOILb1ELb0EJNS_10UnderscoreES2_iEEC2ERKS2_S5_RKi) ;  /* 0xfffefcc000007944 */ /* 0x022fea0003c3ffff */
[----:B-1----:R-:W2:Y:S01]  /*172b0*/  LDL R3, [R1+0x758] ;  /* 0x0007580001037983 */ /* 0x002ea20000100800 */
[----:B------:R-:W-:Y:S02]  /*172c0*/  MOV R6, 0x172f0 ;  /* 0x000172f000067802 */ /* 0x000fe40000000f00 */
[----:B--2---:R-:W-:Y:S02]  /*172d0*/  SHF.L.U32 R3, R3, 0x5, RZ ;  /* 0x0000000503037819 */ /* 0x004fe400000006ff */
[----:B------:R-:W-:Y:S05]  /*172e0*/  CALL.REL.NOINC `($_ZN7cutlass13device_kernelIN5flash19enable_sm80_to_sm89INS1_16FlashAttnBwdSm80INS1_25CollectiveMainloopBwdSm80ILi2ELi2EN4cute5tupleIJNS5_1CILi128EEES8_NS7_ILi64EEEEEENS_10bfloat16_tEfNS_4arch4Sm80ELb1ELb0ELb1ELb0ELb0ELb0ELb0ELb0ELi2ELi4ELi4ELi4ELb0EEENS1_24CollectiveEpilogueBwdGQAISA_fSD_Li256ELb0ELb0EEENS1_25SingleTileBwdLPTSchedulerILb0ELi128ELb0EEEEEEEEEvNT_6ParamsE$_ZN4cute3eso3ESOILb1ELb0EJNS_6LayoutINS_5tupleIJNS3_IJNS_1CILi8EEENS4_ILi1EEEEEENS4_ILi4EEEEEENS3_IJNS3_IJS6_NS4_ILi0EEEEEES5_EEEEEiEEC2ERKSD_RKi) ;  /* 0xffff2bf000007944 */ /* 0x000fea0003c3ffff */
[----:B-1----:R-:W2:Y:S01]  /*172f0*/  LDL R3, [R1+0x758] ;  /* 0x0007580001037983 */ /* 0x002ea20000100800 */
[----:B------:R-:W-:Y:S01]  /*17300*/  MOV R8, 0x17340 ;  /* 0x0001734000087802 */ /* 0x000fe20000000f00 */
[----:B--2---:R-:W-:-:S05]  /*17310*/  IMAD.WIDE R6, R3, 0x2, R48 ;  /* 0x0000000203067825 */ /* 0x004fca00078e0230 */
[----:B------:R-:W-:Y:S02]  /*17320*/  MOV R9, R7 ;  /* 0x0000000700097202 */ /* 0x000fe40000000f00 */
[----:B------:R-:W-:Y:S05]  /*17330*/  CALL.REL.NOINC `($_ZN7cutlass13device_kernelIN5flash19enable_sm80_to_sm89INS1_16FlashAttnBwdSm80INS1_25CollectiveMainloopBwdSm80ILi2ELi2EN4cute5tupleIJNS5_1CILi128EEES8_NS7_ILi64EEEEEENS_10bfloat16_tEfNS_4arch4Sm80ELb1ELb0ELb1ELb0ELb0ELb0ELb0ELb0ELi2ELi4ELi4ELi4ELb0EEENS1_24CollectiveEpilogueBwdGQAISA_fSD_Li256ELb0ELb0EEENS1_25SingleTileBwdLPTSchedulerILb0ELi128ELb0EEEEEEEEEvNT_6ParamsE$_ZN4cute3eso3ESOILb1ELb0EJNS_6LayoutINS_5tupleIJNS3_IJNS_1CILi8EEENS4_ILi1EEEEEENS4_ILi4EEEEEENS3_IJNS3_IJS6_NS4_ILi0EEEEEES5_EEEEENS_10ViewEngineIPN7cutlass10bfloat16_tEEEEEC2ERKSD_RKSI_) ;  /* 0xffff2b4000007944 */ /* 0x000fea0003c3ffff */
[----:B------:R2:W5:Y:S01]  /*17340*/  LDL.64 R2, [R1+0x758] ;  /* 0x0007580001027983 */ /* 0x0005620000100a00 */
[----:B------:R-:W-:Y:S01]  /*17350*/  IMAD.MOV.U32 R6, RZ, RZ, R4 ;  /* 0x000000ffff067224 */ /* 0x000fe200078e0004 */
[----:B------:R-:W-:Y:S02]  /*17360*/  MOV R9, R5 ;  /* 0x0000000500097202 */ /* 0x000fe40000000f00 */
[----:B------:R-:W-:Y:S02]  /*17370*/  MOV R8, 0x17390 ;  /* 0x0001739000087802 */ /* 0x000fe40000000f00 */
[----:B-12--5:R-:W-:Y:S05]  /*17380*/  CALL.REL.NOINC `($_ZN7cutlass13device_kernelIN5flash19enable_sm80_to_sm89INS1_16FlashAttnBwdSm80INS1_25CollectiveMainloopBwdSm80ILi2ELi2EN4cute5tupleIJNS5_1CILi128EEES8_NS7_ILi64EEEEEENS_10bfloat16_tEfNS_4arch4Sm80ELb1ELb0ELb1ELb0ELb0ELb0ELb0ELb0ELi2ELi4ELi4ELi4ELb0EEENS1_24CollectiveEpilogueBwdGQAISA_fSD_Li256ELb0ELb0EEENS1_25SingleTileBwdLPTSchedulerILb0ELi128ELb0EEEEEEEEEvNT_6ParamsE$_ZN4cute3eso3ESOILb1ELb0EJNS_6LayoutINS_5tupleIJNS3_IJNS_1CILi8EEENS4_ILi1EEEEEENS3_IJNS4_ILi4EEEEEEEEENS3_IJNS3_IJS6_NS4_ILi0EEEEEENS3_IJNS4_ILi2048EEEEEEEEEEENS_10ViewEngineINS_8smem_ptrIPN7cutlass10bfloat16_tEEEEEEEC2ERKSG_RKSN_) ;  /* 0xffff268000007944 */ /* 0x026fea0003c3ffff */
[----:B-1----:R1:W5:Y:S01]  /*17390*/  LDL.64 R6, [R1+0x758] ;  /* 0x0007580001067983 */ /* 0x0023620000100a00 */
[----:B------:R-:W-:Y:S02]  /*173a0*/  MOV R5, R3 ;  /* 0x0000000300057202 */ /* 0x000fe40000000f00 */
        /* <DEDUP_REMOVED lines=10> */
[----:B------:R-:W-:-:S02]  /*17450*/  MOV R9, R5 ;  /* 0x0000000500097202 */ /* 0x000fc40000000f00 */
        /* <DEDUP_REMOVED lines=261> */
[----:B-1----:R-:W-:Y:S05]  /*184b0*/  CALL.REL.NOINC `($_ZN7cutlass13device_kernelIN5flash19enable_sm80_to_sm89INS1_16FlashAttnBwdSm80INS1_25CollectiveMainloopBwdSm80ILi2ELi2EN4cute5tupleIJNS5_1CILi128EEES8_NS7_ILi64EEEEEENS_10bfloat16_tEfNS_4arch4Sm80ELb1ELb0ELb1ELb0ELb0ELb0ELb0ELb0ELi2ELi4ELi4ELi4ELb0EEENS1_24CollectiveEpilogueBwdGQAISA_fSD_Li256ELb0ELb0EEENS1_25SingleTileBwdLPTSchedulerILb0ELi128ELb0EEEEEEEEEvNT_6ParamsE$_ZN4cute3eso3ESOILb1ELb0EJNS_10UnderscoreES2_iEEC2ERKS2_S5_RKi) ;  /* 0xfffeeab000007944 */ /* 0x002fea0003c3ffff */
        /* <DEDUP_REMOVED lines=9> */
[----:B------:R-:W-:Y:S05]  /*18550*/  CALL.REL.NOINC `($_ZN7cutlass13device_kernelIN5flash19enable_sm80_to_sm89INS1_16FlashAttnBwdSm80INS1_25CollectiveMainloopBwdSm80ILi2ELi2EN4cute5tupleIJNS5_1CILi128EEES8_NS7_ILi64EEEEEENS_10bfloat16_tEfNS_4arch4Sm80ELb1ELb0ELb1ELb0ELb0ELb0ELb0ELb0ELi2ELi4ELi4ELi4ELb0EEENS1_24CollectiveEpilogueBwdGQAISA_fSD_Li256ELb0ELb0EEENS1_25SingleTileBwdLPTSchedulerILb0ELi128ELb0EEEEEEEEEvNT_6ParamsE$_ZN4cute3eso3ESOILb1ELb0EJNS_6LayoutINS_5tupleIJNS3_IJNS_1CILi2EEES5_S5_EEES5_EEENS3_IJNS3_IJNS4_ILi1EEES5_NS4_ILi4EEEEEENS4_ILi8EEEEEEEEiEEC2ERKSD_RKi) ;  /* 0xffff102000007944 */ /* 0x000fea0003c3ffff */
[----:B-1----:R-:W2:Y:S01]  /*18560*/  LDL R3, [R1+0x758] ;  /* 0x0007580001037983 */ /* 0x002ea20000100800 */
[----:B------:R-:W-:Y:S02]  /*18570*/  MOV R66, R23 ;  /* 0x0000001700427202 */ /* 0x000fe40000000f00 */
[----:B------:R-:W-:Y:S01]  /*18580*/  MOV R4, 0x185c0 ;  /* 0x000185c000047802 */ /* 0x000fe20000000f00 */
[----:B--2---:R-:W-:-:S05]  /*18590*/  IMAD.WIDE R2, R3, 0x2, R16 ;  /* 0x0000000203027825 */ /* 0x004fca00078e0210 */
[----:B------:R-:W-:Y:S02]  /*185a0*/  MOV R6, R2 ;  /* 0x0000000200067202 */ /* 0x000fe40000000f00 */
[----:B------:R-:W-:Y:S05]  /*185b0*/  CALL.REL.NOINC `($_ZN7cutlass13device_kernelIN5flash19enable_sm80_to_sm89INS1_16FlashAttnBwdSm80INS1_25CollectiveMainloopBwdSm80ILi2ELi2EN4cute5tupleIJNS5_1CILi128EEES8_NS7_ILi64EEEEEENS_10bfloat16_tEfNS_4arch4Sm80ELb1ELb0ELb1ELb0ELb0ELb0ELb0ELb0ELi2ELi4ELi4ELi4ELb0EEENS1_24CollectiveEpilogueBwdGQAISA_fSD_Li256ELb0ELb0EEENS1_25SingleTileBwdLPTSchedulerILb0ELi128ELb0EEEEEEEEEvNT_6ParamsE$_ZN4cute3eso3ESOILb1ELb0EJNS_6LayoutINS_5tupleIJNS3_IJNS_1CILi2EEES5_S5_EEES5_EEENS3_IJNS3_IJNS4_ILi1EEES5_NS4_ILi4EEEEEENS4_ILi8EEEEEEEENS_10ViewEngineIPN7cutlass10bfloat16_tEEEEEC2ERKSD_RKSI_) ;  /* 0xffff0f7000007944 */ /* 0x000fea0003c3ffff */
[----:B------:R2:W5:Y:S01]  /*185c0*/  LDL.64 R58, [R1+0x758] ;  /* 0x00075800013a7983 */ /* 0x0005620000100a00 */
[----:B-1----:R-:W-:Y:S01]  /*185d0*/  IMAD.MOV.U32 R2, RZ, RZ, R23 ;  /* 0x000000ffff027224 */ /* 0x002fe200078e0017 */
[----:B------:R-:W-:Y:S02]  /*185e0*/  MOV R3, RZ ;  /* 0x000000ff00037202 */ /* 0x000fe40000000f00 */
[----:B------:R-:W-:Y:S02]  /*185f0*/  MOV R8, 0x18610 ;  /* 0x0001861000087802 */ /* 0x000fe40000000f00 */
[----:B--2--5:R-:W-:Y:S05]  /*18600*/  CALL.REL.NOINC `($_ZN7cutlass13device_kernelIN5flash19enable_sm80_to_sm89INS1_16FlashAttnBwdSm80INS1_25CollectiveMainloopBwdSm80ILi2ELi2EN4cute5tupleIJNS5_1CILi128EEES8_NS7_ILi64EEEEEENS_10bfloat16_tEfNS_4arch4Sm80ELb1ELb0ELb1ELb0ELb0ELb0ELb0ELb0ELi2ELi4ELi4ELi4ELb0EEENS1_24CollectiveEpilogueBwdGQAISA_fSD_Li256ELb0ELb0EEENS1_25SingleTileBwdLPTSchedulerILb0ELi128ELb0EEEEEEEEEvNT_6ParamsE$_ZN4cute3eso3ESOILb1ELb0EJNS_10UnderscoreES2_iEEC2ERKS2_S5_RKi) ;  /* 0xfffee96000007944 */ /* 0x024fea0003c3ffff */
        /* <DEDUP_REMOVED lines=8> */
[----:B------:R-:W-:Y:S05]  /*18690*/  CALL.REL.NOINC `($_ZN7cutlass13device_kernelIN5flash19enable_sm80_to_sm89INS1_16FlashAttnBwdSm80INS1_25CollectiveMainloopBwdSm80ILi2ELi2EN4cute5tupleIJNS5_1CILi128EEES8_NS7_ILi64EEEEEENS_10bfloat16_tEfNS_4arch4Sm80ELb1ELb0ELb1ELb0ELb0ELb0ELb0ELb0ELi2ELi4ELi4ELi4ELb0EEENS1_24CollectiveEpilogueBwdGQAISA_fSD_Li256ELb0ELb0EEENS1_25SingleTileBwdLPTSchedulerILb0ELi128ELb0EEEEEEEEEvNT_6ParamsE$_ZN4cute3eso3ESOILb1ELb0EJNS_6LayoutINS_5tupleIJNS3_IJNS_1CILi2EEES5_EEENS4_ILi8EEEEEENS3_IJNS3_IJNS4_ILi1EEES5_EEENS4_ILi4EEEEEEEEiEEC2ERKSD_RKi) ;  /* 0xffff0be000007944 */ /* 0x000fea0003c3ffff */
[----:B-1----:R-:W2:Y:S01]  /*186a0*/  LDL R3, [R1+0x758] ;  /* 0x0007580001037983 */ /* 0x002ea20000100800 */
[----:B------:R-:W-:Y:S01]  /*186b0*/  MOV R4, 0x186f0 ;  /* 0x000186f000047802 */ /* 0x000fe20000000f00 */
[----:B--2---:R-:W-:-:S05]  /*186c0*/  IMAD.WIDE R2, R3, 0x2, R14 ;  /* 0x0000000203027825 */ /* 0x004fca00078e020e */
[----:B------:R-:W-:Y:S02]  /*186d0*/  MOV R6, R2 ;  /* 0x0000000200067202 */ /* 0x000fe40000000f00 */
[----:B------:R-:W-:Y:S05]  /*186e0*/  CALL.REL.NOINC `($_ZN7cutlass13device_kernelIN5flash19enable_sm80_to_sm89INS1_16FlashAttnBwdSm80INS1_25CollectiveMainloopBwdSm80ILi2ELi2EN4cute5tupleIJNS5_1CILi128EEES8_NS7_ILi64EEEEEENS_10bfloat16_tEfNS_4arch4Sm80ELb1ELb0ELb1ELb0ELb0ELb0ELb0ELb0ELi2ELi4ELi4ELi4ELb0EEENS1_24CollectiveEpilogueBwdGQAISA_fSD_Li256ELb0ELb0EEENS1_25SingleTileBwdLPTSchedulerILb0ELi128ELb0EEEEEEEEEvNT_6ParamsE$_ZN4cute3eso3ESOILb1ELb0EJNS_6LayoutINS_5tupleIJNS3_IJNS_1CILi2EEES5_EEENS4_ILi8EEEEEENS3_IJNS3_IJNS4_ILi1EEES5_EEENS4_ILi4EEEEEEEENS_10ViewEngineIPN7cutlass10bfloat16_tEEEEEC2ERKSD_RKSI_) ;  /* 0xffff0b4000007944 */ /* 0x000fea0003c3ffff */
[----:B------:R2:W5:Y:S04]  /*186f0*/  LDL.64 R60, [R1+0x758] ;  /* 0x00075800013c7983 */ /* 0x0005680000100a00 */
[----:B------:R2:W-:Y:S02]  /*18700*/  STL [R1+0x770], RZ ;  /* 0x000770ff01007387 */ /* 0x0005e40000100800 */
.L_x_2585:
[----:B------:R-:W-:Y:S01]  /*18710*/  IMAD.MOV.U32 R79, RZ, RZ, R23 ;  /* 0x000000ffff4f7224 */ /* 0x000fe200078e0017 */
[----:B------:R-:W-:Y:S01]  /*18720*/  LOP3.LUT R80, R56, 0x1, RZ, 0xc0, !PT ;  /* 0x0000000138507812 */ /* 0x000fe200078ec0ff */
[----:B------:R-:W-:Y:S01]  /*18730*/  IMAD.MOV.U32 R67, RZ, RZ, R22 ;  /* 0x000000ffff437224 */ /* 0x000fe200078e0016 */
[----:B-1----:R-:W-:Y:S02]  /*18740*/  MOV R78, 0x18760 ;  /* 0x00018760004e7802 */ /* 0x002fe40000000f00 */
[----:B-12--5:R-:W-:Y:S05]  /*18750*/  CALL.REL.NOINC `($_ZN7cutlass13device_kernelIN5flash19enable_sm80_to_sm89INS1_16FlashAttnBwdSm80INS1_25CollectiveMainloopBwdSm80ILi2ELi2EN4cute5tupleIJNS5_1CILi128EEES8_NS7_ILi64EEEEEENS_10bfloat16_tEfNS_4arch4Sm80ELb1ELb0ELb1ELb0ELb0ELb0ELb0ELb0ELi2ELi4ELi4ELi4ELb0EEENS1_24CollectiveEpilogueBwdGQAISA_fSD_Li256ELb0ELb0EEENS1_25SingleTileBwdLPTSchedulerILb0ELi128ELb0EEEEEEEEEvNT_6ParamsE$_ZN4cute3eso3ESOILb1ELb0EJNS_10UnderscoreEiiEEC2ERKS2_RKiS7_) ;  /* 0xfffee89000007944 */ /* 0x026fea0003c3ffff */
[----:B------:R-:W-:Y:S01]  /*18760*/  MOV R66, R23 ;  /* 0x0000001700427202 */ /* 0x000fe20000000f00 */
[----:B-1----:R-:W2:Y:S01]  /*18770*/  LDL.64 R2, [R1+0x758] ;  /* 0x0007580001027983 */ /* 0x002ea20000100a00 */
[----:B------:R-:W-:Y:S01]  /*18780*/  MOV R4, 0x187c0 ;  /* 0x000187c000047802 */ /* 0x000fe20000000f00 */
[----:B--2---:R-:W-:Y:S04]  /*18790*/  IMAD R3, R3, 0x2, R2 ;  /* 0x0000000203037824 */ /* 0x004fe800078e0202 */
[----:B------:R-:W-:Y:S02]  /*187a0*/  IMAD.SHL.U32 R3, R3, 0x4, RZ ;  /* 0x0000000403037824 */ /* 0x000fe400078e00ff */
[----:B------:R-:W-:Y:S05]  /*187b0*/  CALL.REL.NOINC `($_ZN7cutlass13device_kernelIN5flash19enable_sm80_to_sm89INS1_16FlashAttnBwdSm80INS1_25CollectiveMainloopBwdSm80ILi2ELi2EN4cute5tupleIJNS5_1CILi128EEES8_NS7_ILi64EEEEEENS_10bfloat16_tEfNS_4arch4Sm80ELb1ELb0ELb1ELb0ELb0ELb0ELb0ELb0ELi2ELi4ELi4ELi4ELb0EEENS1_24CollectiveEpilogueBwdGQAISA_fSD_Li256ELb0ELb0EEENS1_25SingleTileBwdLPTSchedulerILb0ELi128ELb0EEEEEEEEEvNT_6ParamsE$_ZN4cute3eso3ESOILb1ELb0EJNS_6LayoutINS_5tupleIJNS3_IJNS_1CILi2EEES5_EEEEEENS3_IJNS3_IJNS4_ILi1EEES5_EEEEEEEEiEEC2ERKSB_RKi) ;  /* 0xffff089000007944 */ /* 0x000fea0003c3ffff */
[----:B------:R-:W-:Y:S01]  /*187c0*/  MOV R4, 0x18820 ;  /* 0x0001882000047802 */ /* 0x000fe20000000f00 */
[----:B-1----:R-:W2:Y:S01]  /*187d0*/  LDL R3, [R1+0x758] ;  /* 0x0007580001037983 */ /* 0x002ea20000100800 */
[----:B------:R-:W-:Y:S01]  /*187e0*/  IMAD.MOV.U32 R2, RZ, RZ, R23 ;  /* 0x000000ffff027224 */ /* 0x000fe200078e0017 */
[C---:B--2---:R-:W-:Y:S04]  /*187f0*/  LEA R8, P0, R3.reuse, R46, 0x2 ;  /* 0x0000002e03087211 */ /* 0x044fe800078010ff */
[----:B------:R-:W-:Y:S04]  /*18800*/  LEA.HI.X.SX32 R3, R3, R47, 0x2, P0 ;  /* 0x0000002f03037211 */ /* 0x000fe800000f16ff */
[----:B------:R-:W-:Y:S05]  /*18810*/  CALL.REL.NOINC `($_ZN7cutlass13device_kernelIN5flash19enable_sm80_to_sm89INS1_16FlashAttnBwdSm80INS1_25CollectiveMainloopBwdSm80ILi2ELi2EN4cute5tupleIJNS5_1CILi128EEES8_NS7_ILi64EEEEEENS_10bfloat16_tEfNS_4arch4Sm80ELb1ELb0ELb1ELb0ELb0ELb0ELb0ELb0ELi2ELi4ELi4ELi4ELb0EEENS1_24CollectiveEpilogueBwdGQAISA_fSD_Li256ELb0ELb0EEENS1_25SingleTileBwdLPTSchedulerILb0ELi128ELb0EEEEEEEEEvNT_6ParamsE$_ZN4cute3eso3ESOILb1ELb0EJNS_6LayoutINS_5tupleIJNS3_IJNS_1CILi2EEES5_EEEEEENS3_IJNS3_IJNS4_ILi1EEES5_EEEEEEEENS_10ViewEngineIPfEEEEC2ERKSB_RKSE_) ;  /* 0xffff07e000007944 */ /* 0x000fea0003c3ffff */
[----:B------:R-:W-:Y:S01]  /*18820*/  MOV R3, R80 ;  /* 0x0000005000037202 */ /* 0x000fe20000000f00 */
[----:B-1----:R1:W5:Y:S01]  /*18830*/  LDL.64 R8, [R1+0x758] ;  /* 0x0007580001087983 */ /* 0x0023620000100a00 */
[----:B------:R-:W-:Y:S01]  /*18840*/  MOV R10, 0x18870 ;  /* 0x00018870000a7802 */ /* 0x000fe20000000f00 */
[----:B------:R-:W-:Y:S02]  /*18850*/  IMAD.MOV.U32 R2, RZ, RZ, R23 ;  /* 0x000000ffff027224 */ /* 0x000fe400078e0017 */
[----:B-1---5:R-:W-:Y:S05]  /*18860*/  CALL.REL.NOINC `($_ZN7cutlass13device_kernelIN5flash19enable_sm80_to_sm89INS1_16FlashAttnBwdSm80INS1_25CollectiveMainloopBwdSm80ILi2ELi2EN4cute5tupleIJNS5_1CILi128EEES8_NS7_ILi64EEEEEENS_10bfloat16_tEfNS_4arch4Sm80ELb1ELb0ELb1ELb0ELb0ELb0ELb0ELb0ELi2ELi4ELi4ELi4ELb0EEENS1_24CollectiveEpilogueBwdGQAISA_fSD_Li256ELb0ELb0EEENS1_25SingleTileBwdLPTSchedulerILb0ELi128ELb0EEEEEEEEEvNT_6ParamsE$_ZN4cute3eso3ESOILb1ELb0EJNS_10UnderscoreEiEEC2ERKS2_RKi) ;  /* 0xfffee74000007944 */ /* 0x022fea0003c3ffff */
[----:B------:R-:W-:Y:S01]  /*18870*/  MOV R4, 0x188c0 ;  /* 0x000188c000047802 */ /* 0x000fe20000000f00 */
[----:B-1----:R-:W2:Y:S01]  /*18880*/  LDL R3, [R1+0x758] ;  /* 0x0007580001037983 */ /* 0x002ea20000100800 */
[----:B------:R-:W-:Y:S01]  /*18890*/  IMAD.MOV.U32 R66, RZ, RZ, R23 ;  /* 0x000000ffff427224 */ /* 0x000fe200078e0017 */
[----:B--2---:R-:W-:Y:S02]  /*188a0*/  SHF.L.U32 R3, R3, 0x3, RZ ;  /* 0x0000000303037819 */ /* 0x004fe400000006ff */
[----:B------:R-:W-:Y:S05]  /*188b0*/  CALL.REL.NOINC `($_ZN7cutlass13device_kernelIN5flash19enable_sm80_to_sm89INS1_16FlashAttnBwdSm80INS1_25CollectiveMainloopBwdSm80ILi2ELi2EN4cute5tupleIJNS5_1CILi128EEES8_NS7_ILi64EEEEEENS_10bfloat16_tEfNS_4arch4Sm80ELb1ELb0ELb1ELb0ELb0ELb0ELb0ELb0ELi2ELi4ELi4ELi4ELb0EEENS1_24CollectiveEpilogueBwdGQAISA_fSD_Li256ELb0ELb0EEENS1_25SingleTileBwdLPTSchedulerILb0ELi128ELb0EEEEEEEEEvNT_6ParamsE$_ZN4cute3eso3ESOILb1ELb0EJNS_6LayoutINS_5tupleIJNS3_IJNS_1CILi2EEES5_S5_EEEEEENS3_IJNS3_IJNS4_ILi1EEES5_NS4_ILi4EEEEEEEEEEEiEEC2ERKSC_RKi) ;  /* 0xffff0ba000007944 */ /* 0x000fea0003c3ffff */
[----:B------:R-:W-:Y:S01]  /*188c0*/  MOV R4, 0x18920 ;  /* 0x0001892000047802 */ /* 0x000fe20000000f00 */
[----:B-1----:R-:W2:Y:S01]  /*188d0*/  LDL R3, [R1+0x758] ;  /* 0x0007580001037983 */ /* 0x002ea20000100800 */
[----:B------:R-:W-:Y:S01]  /*188e0*/  IMAD.MOV.U32 R66, RZ, RZ, R23 ;  /* 0x000000ffff427224 */ /* 0x000fe200078e0017 */
[C---:B--2---:R-:W-:Y:S04]  /*188f0*/  LEA R6, P0, R3.reuse, R58, 0x1 ;  /* 0x0000003a03067211 */ /* 0x044fe800078008ff */
[----:B------:R-:W-:Y:S04]  /*18900*/  LEA.HI.X.SX32 R3, R3, R59, 0x1, P0 ;  /* 0x0000003b03037211 */ /* 0x000fe800000f0eff */
[----:B------:R-:W-:Y:S05]  /*18910*/  CALL.REL.NOINC `($_ZN7cutlass13device_kernelIN5flash19enable_sm80_to_sm89INS1_16FlashAttnBwdSm80INS1_25CollectiveMainloopBwdSm80ILi2ELi2EN4cute5tupleIJNS5_1CILi128EEES8_NS7_ILi64EEEEEENS_10bfloat16_tEfNS_4arch4Sm80ELb1ELb0ELb1ELb0ELb0ELb0ELb0ELb0ELi2ELi4ELi4ELi4ELb0EEENS1_24CollectiveEpilogueBwdGQAISA_fSD_Li256ELb0ELb0EEENS1_25SingleTileBwdLPTSchedulerILb0ELi128ELb0EEEEEEEEEvNT_6ParamsE$_ZN4cute3eso3ESOILb1ELb0EJNS_6LayoutINS_5tupleIJNS3_IJNS_1CILi2EEES5_S5_EEEEEENS3_IJNS3_IJNS4_ILi1EEES5_NS4_ILi4EEEEEEEEEEENS_10ViewEngineIPN7cutlass10bfloat16_tEEEEEC2ERKSC_RKSH_) ;  /* 0xffff0af000007944 */ /* 0x000fea0003c3ffff */
[----:B------:R-:W-:Y:S01]  /*18920*/  MOV R3, R56 ;  /* 0x0000003800037202 */ /* 0x000fe20000000f00 */
[----:B------:R2:W5:Y:S01]  /*18930*/  LDL.64 R12, [R1+0x758] ;  /* 0x00075800010c7983 */ /* 0x0005620000100a00 */
[----:B------:R-:W-:Y:S01]  /*18940*/  MOV R10, 0x18970 ;  /* 0x00018970000a7802 */ /* 0x000fe20000000f00 */
[----:B-1----:R-:W-:Y:S02]  /*18950*/  IMAD.MOV.U32 R2, RZ, RZ, R23 ;  /* 0x000000ffff027224 */ /* 0x002fe400078e0017 */
[----:B--2--5:R-:W-:Y:S05]  /*18960*/  CALL.REL.NOINC `($_ZN7cutlass13device_kernelIN5flash19enable_sm80_to_sm89INS1_16FlashAttnBwdSm80INS1_25CollectiveMainloopBwdSm80ILi2ELi2EN4cute5tupleIJNS5_1CILi128EEES8_NS7_ILi64EEEEEENS_10bfloat16_tEfNS_4arch4Sm80ELb1ELb0ELb1ELb0ELb0ELb0ELb0ELb0ELi2ELi4ELi4ELi4ELb0EEENS1_24CollectiveEpilogueBwdGQAISA_fSD_Li256ELb0ELb0EEENS1_25SingleTileBwdLPTSchedulerILb0ELi128ELb0EEEEEEEEEvNT_6ParamsE$_ZN4cute3eso3ESOILb1ELb0EJNS_10UnderscoreEiEEC2ERKS2_RKi) ;  /* 0xfffee64000007944 */ /* 0x024fea0003c3ffff */
[----:B------:R-:W-:Y:S01]  /*18970*/  MOV R4, 0x189c0 ;  /* 0x000189c000047802 */ /* 0x000fe20000000f00 */
[----:B-1----:R-:W2:Y:S01]  /*18980*/  LDL R3, [R1+0x758] ;  /* 0x0007580001037983 */ /* 0x002ea20000100800 */
[----:B------:R-:W-:Y:S01]  /*18990*/  IMAD.MOV.U32 R66, RZ, RZ, R23 ;  /* 0x000000ffff427224 */ /* 0x000fe200078e0017 */
[----:B--2---:R-:W-:Y:S02]  /*189a0*/  SHF.L.U32 R3, R3, 0x2, RZ ;  /* 0x0000000203037819 */ /* 0x004fe400000006ff */
[----:B------:R-:W-:Y:S05]  /*189b0*/  CALL.REL.NOINC `($_ZN7cutlass13device_kernelIN5flash19enable_sm80_to_sm89INS1_16FlashAttnBwdSm80INS1_25CollectiveMainloopBwdSm80ILi2ELi2EN4cute5tupleIJNS5_1CILi128EEES8_NS7_ILi64EEEEEENS_10bfloat16_tEfNS_4arch4Sm80ELb1ELb0ELb1ELb0ELb0ELb0ELb0ELb0ELi2ELi4ELi4ELi4ELb0EEENS1_24CollectiveEpilogueBwdGQAISA_fSD_Li256ELb0ELb0EEENS1_25SingleTileBwdLPTSchedulerILb0ELi128ELb0EEEEEEEEEvNT_6ParamsE$_ZN4cute3eso3ESOILb1ELb0EJNS_6LayoutINS_5tupleIJNS3_IJNS_1CILi2EEES5_EEEEEENS3_IJNS3_IJNS4_ILi1EEES5_EEEEEEEEiEEC2ERKSB_RKi) ;  /* 0xffff069000007944 */ /* 0x000fea0003c3ffff */
[----:B------:R-:W-:Y:S01]  /*189c0*/  MOV R4, 0x18a20 ;  /* 0x00018a2000047802 */ /* 0x000fe20000000f00 */
[----:B-1----:R-:W2:Y:S01]  /*189d0*/  LDL R3, [R1+0x758] ;  /* 0x0007580001037983 */ /* 0x002ea20000100800 */
[----:B------:R-:W-:Y:S01]  /*189e0*/  IMAD.MOV.U32 R66, RZ, RZ, R23 ;  /* 0x000000ffff427224 */ /* 0x000fe200078e0017 */
[C---:B--2---:R-:W-:Y:S04]  /*189f0*/  LEA R6, P0, R3.reuse, R60, 0x1 ;  /* 0x0000003c03067211 */ /* 0x044fe800078008ff */
[----:B------:R-:W-:Y:S04]  /*18a00*/  LEA.HI.X.SX32 R3, R3, R61, 0x1, P0 ;  /* 0x0000003d03037211 */ /* 0x000fe800000f0eff */
[----:B------:R-:W-:Y:S05]  /*18a10*/  CALL.REL.NOINC `($_ZN7cutlass13device_kernelIN5flash19enable_sm80_to_sm89INS1_16FlashAttnBwdSm80INS1_25CollectiveMainloopBwdSm80ILi2ELi2EN4cute5tupleIJNS5_1CILi128EEES8_NS7_ILi64EEEEEENS_10bfloat16_tEfNS_4arch4Sm80ELb1ELb0ELb1ELb0ELb0ELb0ELb0ELb0ELi2ELi4ELi4ELi4ELb0EEENS1_24CollectiveEpilogueBwdGQAISA_fSD_Li256ELb0ELb0EEENS1_25SingleTileBwdLPTSchedulerILb0ELi128ELb0EEEEEEEEEvNT_6ParamsE$_ZN4cute3eso3ESOILb1ELb0EJNS_6LayoutINS_5tupleIJNS3_IJNS_1CILi2EEES5_EEEEEENS3_IJNS3_IJNS4_ILi1EEES5_EEEEEEEENS_10ViewEngineIPN7cutlass10bfloat16_tEEEEEC2ERKSB_RKSG_) ;  /* 0xffff059000007944 */ /* 0x000fea0003c3ffff */
[----:B------:R-:W-:Y:S01]  /*18a20*/  MOV R67, R22 ;  /* 0x0000001600437202 */ /* 0x000fe20000000f00 */
[----:B------:R2:W5:Y:S01]  /*18a30*/  LDL.64 R10, [R1+0x758] ;  /* 0x00075800010a7983 */ /* 0x0005620000100a00 */
[----:B------:R-:W-:Y:S01]  /*18a40*/  MOV R78, 0x18a70 ;  /* 0x00018a70004e7802 */ /* 0x000fe20000000f00 */
[----:B------:R-:W-:Y:S02]  /*18a50*/  IMAD.MOV.U32 R79, RZ, RZ, R23 ;  /* 0x000000ffff4f7224 */ /* 0x000fe400078e0017 */
        /* <DEDUP_REMOVED lines=12> */
[----:B------:R-:W-:Y:S05]  /*18b20*/  CALL.REL.NOINC `($_ZN7cutlass13device_kernelIN5flash19enable_sm80_to_sm89INS1_16FlashAttnBwdSm80INS1_25CollectiveMainloopBwdSm80ILi2ELi2EN4cute5tupleIJNS5_1CILi128EEES8_NS7_ILi64EEEEEENS_10bfloat16_tEfNS_4arch4Sm80ELb1ELb0ELb1ELb0ELb0ELb0ELb0ELb0ELi2ELi4ELi4ELi4ELb0EEENS1_24CollectiveEpilogueBwdGQAISA_fSD_Li256ELb0ELb0EEENS1_25SingleTileBwdLPTSchedulerILb0ELi128ELb0EEEEEEEEEvNT_6ParamsE$_ZN4cute3eso3ESOILb1ELb0EJNS_6LayoutINS_5tupleIJNS3_IJNS_1CILi2EEES5_EEEEEENS3_IJNS3_IJNS4_ILi1EEES5_EEEEEEEENS_10ViewEngineIPKfEEEEC2ERKSB_RKSF_) ;  /* 0xffff043000007944 */ /* 0x000fea0003c3ffff */
[----:B------:R-:W-:Y:S01]  /*18b30*/  MOV R66, R23 ;  /* 0x0000001700427202 */ /* 0x000fe20000000f00 */
[----:B-1----:R1:W5:Y:S01]  /*18b40*/  LDL.64 R6, [R1+0x758] ;  /* 0x0007580001067983 */ /* 0x0023620000100a00 */
[----:B------:R-:W-:Y:S03]  /*18b50*/  MOV R4, 0x18b70 ;  /* 0x00018b7000047802 */ /* 0x000fe60000000f00 */
[----:B-1---5:R-:W-:Y:S05]  /*18b60*/  CALL.REL.NOINC `($_ZN7cutlass13device_kernelIN5flash19enable_sm80_to_sm89INS1_16FlashAttnBwdSm80INS1_25CollectiveMainloopBwdSm80ILi2ELi2EN4cute5tupleIJNS5_1CILi128EEES8_NS7_ILi64EEEEEENS_10bfloat16_tEfNS_4arch4Sm80ELb1ELb0ELb1ELb0ELb0ELb0ELb0ELb0ELi2ELi4ELi4ELi4ELb0EEENS1_24CollectiveEpilogueBwdGQAISA_fSD_Li256ELb0ELb0EEENS1_25SingleTileBwdLPTSchedulerILb0ELi128ELb0EEEEEEEEEvNT_6ParamsE$_ZN4cute3eso3ESOILb1ELb0EJNS_6LayoutINS_5tupleIJNS3_IJNS_1CILi1EEENS4_ILi2EEES6_EEEEEENS3_IJNS3_IJS5_S5_S6_EEEEEEEENS_10ViewEngineIPjEEEEC2ERKSB_RKSE_) ;  /* 0xffff027000007944 */ /* 0x022fea0003c3ffff */
[----:B-1----:R-:W-:Y:S01]  /*18b70*/  MOV R2, R23 ;  /* 0x0000001700027202 */ /* 0x002fe20000000f00 */
[----:B------:R1:W5:Y:S01]  /*18b80*/  LDL.64 R14, [R1+0x758] ;  /* 0x00075800010e7983 */ /* 0x0003620000100a00 */
[----:B------:R-:W-:Y:S01]  /*18b90*/  MOV R4, 0x18bc0 ;  /* 0x00018bc000047802 */ /* 0x000fe20000000f00 */
[----:B------:R-:W-:Y:S02]  /*18ba0*/  IMAD.MOV.U32 R3, RZ, RZ, R11 ;  /* 0x000000ffff037224 */ /* 0x000fe400078e000b */
[----:B-1---5:R-:W-:Y:S05]  /*18bb0*/  CALL.REL.NOINC `($_ZN7cutlass13device_kernelIN5flash19enable_sm80_to_sm89INS1_16FlashAttnBwdSm80INS1_25CollectiveMainloopBwdSm80ILi2ELi2EN4cute5tupleIJNS5_1CILi128EEES8_NS7_ILi64EEEEEENS_10bfloat16_tEfNS_4arch4Sm80ELb1ELb0ELb1ELb0ELb0ELb0ELb0ELb0ELi2ELi4ELi4ELi4ELb0EEENS1_24CollectiveEpilogueBwdGQAISA_fSD_Li256ELb0ELb0EEENS1_25SingleTileBwdLPTSchedulerILb0ELi128ELb0EEEEEEEEEvNT_6ParamsE$_ZN4cute3eso3ESOILb1ELb0EJNS_6LayoutINS_5tupleIJNS3_IJNS_1CILi1EEENS4_ILi2EEEEEEEEENS3_IJNS3_IJS5_S5_EEEEEEEENS_10ViewEngineIPjEEEEC2ERKSB_RKSE_) ;  /* 0xffff011000007944 */ /* 0x022fea0003c3ffff */
[----:B-1----:R-:W-:Y:S01]  /*18bc0*/  MOV R2, R23 ;  /* 0x0000001700027202 */ /* 0x002fe20000000f00 */
[----:B------:R1:W5:Y:S01]  /*18bd0*/  LDL.64 R16, [R1+0x758] ;  /* 0x0007580001107983 */ /* 0x0003620000100a00 */
[----:B------:R-:W-:Y:S01]  /*18be0*/  MOV R4, 0x18c10 ;  /* 0x00018c1000047802 */ /* 0x000fe20000000f00 */
[----:B------:R-:W-:Y:S02]  /*18bf0*/  IMAD.MOV.U32 R3, RZ, RZ, R9 ;  /* 0x000000ffff037224 */ /* 0x000fe400078e0009 */
[----:B-1---5:R-:W-:Y:S05]  /*18c00*/  CALL.REL.NOINC `($_ZN7cutlass13device_kernelIN5flash19enable_sm80_to_sm89INS1_16FlashAttnBwdSm80INS1_25CollectiveMainloopBwdSm80ILi2ELi2EN4cute5tupleIJNS5_1CILi128EEES8_NS7_ILi64EEEEEENS_10bfloat16_tEfNS_4arch4Sm80ELb1ELb0ELb1ELb0ELb0ELb0ELb0ELb0ELi2ELi4ELi4ELi4ELb0EEENS1_24CollectiveEpilogueBwdGQAISA_fSD_Li256ELb0ELb0EEENS1_25SingleTileBwdLPTSchedulerILb0ELi128ELb0EEEEEEEEEvNT_6ParamsE$_ZN4cute3eso3ESOILb1ELb0EJNS_6LayoutINS_5tupleIJNS3_IJNS_1CILi2EEES5_EEEEEENS3_IJNS3_IJNS4_ILi1EEES5_EEEEEEEENS_10ViewEngineIPfEEEEC2ERKSB_RKSE_) ;  /* 0xffff03f000007944 */ /* 0x022fea0003c3ffff */
[----:B-1----:R-:W-:Y:S01]  /*18c10*/  MOV R2, R23 ;  /* 0x0000001700027202 */ /* 0x002fe20000000f00 */
[----:B------:R1:W5:Y:S01]  /*18c20*/  LDL.64 R62, [R1+0x758] ;  /* 0x00075800013e7983 */ /* 0x0003620000100a00 */
[----:B------:R-:W-:Y:S01]  /*18c30*/  MOV R4, 0x18c60 ;  /* 0x00018c6000047802 */ /* 0x000fe20000000f00 */
[----:B------:R-:W-:Y:S02]  /*18c40*/  IMAD.MOV.U32 R3, RZ, RZ, R7 ;  /* 0x000000ffff037224 */ /* 0x000fe400078e0007 */
[----:B-1---5:R-:W-:Y:S05]  /*18c50*/  CALL.REL.NOINC `($_ZN7cutlass13device_kernelIN5flash19enable_sm80_to_sm89INS1_16FlashAttnBwdSm80INS1_25CollectiveMainloopBwdSm80ILi2ELi2EN4cute5tupleIJNS5_1CILi128EEES8_NS7_ILi64EEEEEENS_10bfloat16_tEfNS_4arch4Sm80ELb1ELb0ELb1ELb0ELb0ELb0ELb0ELb0ELi2ELi4ELi4ELi4ELb0EEENS1_24CollectiveEpilogueBwdGQAISA_fSD_Li256ELb0ELb0EEENS1_25SingleTileBwdLPTSchedulerILb0ELi128ELb0EEEEEEEEEvNT_6ParamsE$_ZN4cute3eso3ESOILb1ELb0EJNS_6LayoutINS_5tupleIJNS3_IJNS_1CILi2EEES5_EEEEEENS3_IJNS3_IJNS4_ILi1EEES5_EEEEEEEENS_10ViewEngineIPKfEEEEC2ERKSB_RKSF_) ;  /* 0xffff030000007944 */ /* 0x022fea0003c3ffff */
        /* <DEDUP_REMOVED lines=24> */
[----:B-1----:R-:W-:Y:S05]  /*18de0*/  CALL.REL.NOINC `($_ZN7cutlass13device_kernelIN5flash19enable_sm80_to_sm89INS1_16FlashAttnBwdSm80INS1_25CollectiveMainloopBwdSm80ILi2ELi2EN4cute5tupleIJNS5_1CILi128EEES8_NS7_ILi64EEEEEENS_10bfloat16_tEfNS_4arch4Sm80ELb1ELb0ELb1ELb0ELb0ELb0ELb0ELb0ELi2ELi4ELi4ELi4ELb0EEENS1_24CollectiveEpilogueBwdGQAISA_fSD_Li256ELb0ELb0EEENS1_25SingleTileBwdLPTSchedulerILb0ELi128ELb0EEEEEEEEEvNT_6ParamsE$_ZN4cute3eso3ESOILb1ELb0EJNS_10UnderscoreEiiEEC2ERKS2_RKiS7_) ;  /* 0xfffee20000007944 */ /* 0x002fea0003c3ffff */
        /* <DEDUP_REMOVED lines=643> */
[----:B------:R-:W-:Y:S02]  /*1b620*/  MOV R3, 0x1 ;  /* 0x0000000100037802 */ /* 0x000fe40000000f00 */
        /* <DEDUP_REMOVED lines=18> */
.L_x_2586:
        /* <DEDUP_REMOVED lines=772> */
.L_x_2587:
        /* <DEDUP_REMOVED lines=222> */
[----:B------:R-:W-:Y:S05]  /*1f570*/  CALL.REL.NOINC `($_ZN7cutlass13device_kernelIN5flash19enable_sm80_to_sm89INS1_16FlashAttnBwdSm80INS1_25CollectiveMainloopBwdSm80ILi2ELi2EN4cute5tupleIJNS5_1CILi128EEES8_NS7_ILi64EEEEEENS_10bfloat16_tEfNS_4arch4Sm80ELb1ELb0ELb1ELb0ELb0ELb0ELb0ELb0ELi2ELi4ELi4ELi4ELb0EEENS1_24CollectiveEpilogueBwdGQAISA_fSD_Li256ELb0ELb0EEENS1_25SingleTileBwdLPTSchedulerILb0ELi128ELb0EEEEEEEEEvNT_6ParamsE$_ZN4cute3eso3ESOILb1ELb0EJNS_10UnderscoreES2_iEEC2ERKS2_S5_RKi) ;  /* 0xfffe79f000007944 */ /* 0x000fea0003c3ffff */
        /* <DEDUP_REMOVED lines=37> */
.L_x_2588:
        /* <DEDUP_REMOVED lines=220> */
[----:B-----5:R-:W-:Y:S05]  /*20590*/  CALL.REL.NOINC `($_ZN7cutlass13device_kernelIN5flash19enable_sm80_to_sm89INS1_16FlashAttnBwdSm80INS1_25CollectiveMainloopBwdSm80ILi2ELi2EN4cute5tupleIJNS5_1CILi128EEES8_NS7_ILi64EEEEEENS_10bfloat16_tEfNS_4arch4Sm80ELb1ELb0ELb1ELb0ELb0ELb0ELb0ELb0ELi2ELi4ELi4ELi4ELb0EEENS1_24CollectiveEpilogueBwdGQAISA_fSD_Li256ELb0ELb0EEENS1_25SingleTileBwdLPTSchedulerILb0ELi128ELb0EEEEEEEEEvNT_6ParamsE$_ZN4cute8smem_ptrIPfECI1NS_12iter_adaptorIS1_S2_EEES1_) ;  /* 0xfffea67000007944 */ /* 0x020fea0003c3ffff */
[----:B-1----:R1:W5:Y:S01]  /*205a0*/  LDL.64 R2, [R1+0x758] ;  /* 0x0007580001027983 */ /* 0x0023620000100a00 */
[----:B------:R-:W-:-:S03]  /*205b0*/  MOV R8, 0x205d0 ;  /* 0x000205d000087802 */ /* 0x000fc60000000f00 */
[----:B-1---5:R-:W-:Y:S05]  /*205c0*/  CALL.REL.NOINC `($_ZN7cutlass13device_kernelIN5flash19enable_sm80_to_sm89INS1_16FlashAttnBwdSm80INS1_25CollectiveMainloopBwdSm80ILi2ELi2EN4cute5tupleIJNS5_1CILi128EEES8_NS7_ILi64EEEEEENS_10bfloat16_tEfNS_4arch4Sm80ELb1ELb0ELb1ELb0ELb0ELb0ELb0ELb0ELi2ELi4ELi4ELi4ELb0EEENS1_24CollectiveEpilogueBwdGQAISA_fSD_Li256ELb0ELb0EEENS1_25SingleTileBwdLPTSchedulerILb0ELi128ELb0EEEEEEEEEvNT_6ParamsE$_ZN4cute3eso3ESOILb1ELb0EJNS_6LayoutINS_5tupleIJNS3_IJNS_1CILi2EEES5_EEEEEENS3_IJNS3_IJNS4_ILi8EEENS4_ILi64EEEEEEEEEEENS_10ViewEngineINS_8smem_ptrIPfEEEEEEC2ERKSC_RKSH_) ;  /* 0xfffe8ac000007944 */ /* 0x022fea0003c3ffff */
        /* <DEDUP_REMOVED lines=9> */
[----:B--2--5:R-:W-:Y:S05]  /*20660*/  CALL.REL.NOINC `($_ZN7cutlass13device_kernelIN5flash19enable_sm80_to_sm89INS1_16FlashAttnBwdSm80INS1_25CollectiveMainloopBwdSm80ILi2ELi2EN4cute5tupleIJNS5_1CILi128EEES8_NS7_ILi64EEEEEENS_10bfloat16_tEfNS_4arch4Sm80ELb1ELb0ELb1ELb0ELb0ELb0ELb0ELb0ELi2ELi4ELi4ELi4ELb0EEENS1_24CollectiveEpilogueBwdGQAISA_fSD_Li256ELb0ELb0EEENS1_25SingleTileBwdLPTSchedulerILb0ELi128ELb0EEEEEEEEEvNT_6ParamsE$_ZN4cute3eso3ESOILb1ELb0EJNS_10UnderscoreEiEEC2ERKS2_RKi) ;  /* 0xfffe694000007944 */ /* 0x024fea0003c3ffff */
[----:B-1----:R-:W2:Y:S01]  /*20670*/  LDL R3, [R1+0x758] ;  /* 0x0007580001037983 */ /* 0x002ea20000100800 */
[----:B------:R-:W-:Y:S02]  /*20680*/  MOV R6, 0x206b0 ;  /* 0x000206b000067802 */ /* 0x000fe40000000f00 */
[----:B--2---:R-:W-:Y:S02]  /*20690*/  SHF.L.U32 R3, R3, 0x7, RZ ;  /* 0x0000000703037819 */ /* 0x004fe400000006ff */
[----:B------:R-:W-:Y:S05]  /*206a0*/  CALL.REL.NOINC `($_ZN7cutlass13device_kernelIN5flash19enable_sm80_to_sm89INS1_16FlashAttnBwdSm80INS1_25CollectiveMainloopBwdSm80ILi2ELi2EN4cute5tupleIJNS5_1CILi128EEES8_NS7_ILi64EEEEEENS_10bfloat16_tEfNS_4arch4Sm80ELb1ELb0ELb1ELb0ELb0ELb0ELb0ELb0ELi2ELi4ELi4ELi4ELb0EEENS1_24CollectiveEpilogueBwdGQAISA_fSD_Li256ELb0ELb0EEENS1_25SingleTileBwdLPTSchedulerILb0ELi128ELb0EEEEEEEEEvNT_6ParamsE$_ZN4cute3eso3ESOILb1ELb0EJNS_6LayoutINS_5tupleIJNS3_IJNS_1CILi2EEES5_EEEEEENS3_IJNS3_IJNS4_ILi8EEENS4_ILi64EEEEEEEEEEEiEEC2ERKSC_RKi) ;  /* 0xfffe8a2000007944 */ /* 0x000fea0003c3ffff */
[----:B------:R-:W-:Y:S01]  /*206b0*/  ULDC.64 UR4, c[0x0][0x118] ;  /* 0x0000460000047ab9 */ /* 0x000fe20000000a00 */
[----:B-1----:R-:W2:Y:S04]  /*206c0*/  LDL R2, [R1+0x758] ;  /* 0x0007580001027983 */ /* 0x002ea80000100800 */
[----:B------:R-:W2:Y:S01]  /*206d0*/  LD.E.64 R12, [R12.64] ;  /* 0x000000040c0c7980 */ /* 0x000ea2000c101b00 */
[----:B------:R-:W-:-:S02]  /*206e0*/  MOV R6, R23 ;  /* 0x0000001700067202 */ /* 0x000fc40000000f00 */
[----:B------:R-:W-:Y:S01]  /*206f0*/  MOV R8, 0x20720 ;  /* 0x0002072000087802 */ /* 0x000fe20000000f00 */
[----:B--2---:R-:W-:-:S04]  /*20700*/  IMAD.WIDE R2, R2, 0x4, R12 ;  /* 0x0000000402027825 */ /* 0x004fc800078e020c */
[----:B------:R-:W-:Y:S05]  /*20710*/  CALL.REL.NOINC `($_ZN7cutlass13device_kernelIN5flash19enable_sm80_to_sm89INS1_16FlashAttnBwdSm80INS1_25CollectiveMainloopBwdSm80ILi2ELi2EN4cute5tupleIJNS5_1CILi128EEES8_NS7_ILi64EEEEEENS_10bfloat16_tEfNS_4arch4Sm80ELb1ELb0ELb1ELb0ELb0ELb0ELb0ELb0ELi2ELi4ELi4ELi4ELb0EEENS1_24CollectiveEpilogueBwdGQAISA_fSD_Li256ELb0ELb0EEENS1_25SingleTileBwdLPTSchedulerILb0ELi128ELb0EEEEEEEEEvNT_6ParamsE$_ZN4cute8smem_ptrIPfECI1NS_12iter_adaptorIS1_S2_EEES1_) ;  /* 0xfffea4f000007944 */ /* 0x000fea0003c3ffff */
[----:B-1----:R1:W5:Y:S01]  /*20720*/  LDL.64 R2, [R1+0x758] ;  /* 0x0007580001027983 */ /* 0x0023620000100a00 */
[----:B------:R-:W-:-:S03]  /*20730*/  MOV R8, 0x20750 ;  /* 0x0002075000087802 */ /* 0x000fc60000000f00 */
[----:B-1---5:R-:W-:Y:S05]  /*20740*/  CALL.REL.NOINC `($_ZN7cutlass13device_kernelIN5flash19enable_sm80_to_sm89INS1_16FlashAttnBwdSm80INS1_25CollectiveMainloopBwdSm80ILi2ELi2EN4cute5tupleIJNS5_1CILi128EEES8_NS7_ILi64EEEEEENS_10bfloat16_tEfNS_4arch4Sm80ELb1ELb0ELb1ELb0ELb0ELb0ELb0ELb0ELi2ELi4ELi4ELi4ELb0EEENS1_24CollectiveEpilogueBwdGQAISA_fSD_Li256ELb0ELb0EEENS1_25SingleTileBwdLPTSchedulerILb0ELi128ELb0EEEEEEEEEvNT_6ParamsE$_ZN4cute3eso3ESOILb1ELb0EJNS_6LayoutINS_5tupleIJNS3_IJNS_1CILi2EEES5_EEEEEENS3_IJNS3_IJNS4_ILi8EEENS4_ILi64EEEEEEEEEEENS_10ViewEngineINS_8smem_ptrIPfEEEEEEC2ERKSC_RKSH_) ;  /* 0xfffe894000007944 */ /* 0x022fea0003c3ffff */
[----:B-1----:R1:W5:Y:S01]  /*20750*/  LDL.64 R2, [R1+0x758] ;  /* 0x0007580001027983 */ /* 0x0023620000100a00 */
[----:B------:R-:W-:Y:S02]  /*20760*/  MOV R9, R5 ;  /* 0x0000000500097202 */ /* 0x000fe40000000f00 */
[----:B------:R-:W-:Y:S02]  /*20770*/  MOV R6, 0x20790 ;  /* 0x0002079000067802 */ /* 0x000fe40000000f00 */
[----:B-1---5:R-:W-:Y:S05]  /*20780*/  CALL.REL.NOINC `($_ZN7cutlass13device_kernelIN5flash19enable_sm80_to_sm89INS1_16FlashAttnBwdSm80INS1_25CollectiveMainloopBwdSm80ILi2ELi2EN4cute5tupleIJNS5_1CILi128EEES8_NS7_ILi64EEEEEENS_10bfloat16_tEfNS_4arch4Sm80ELb1ELb0ELb1ELb0ELb0ELb0ELb0ELb0ELi2ELi4ELi4ELi4ELb0EEENS1_24CollectiveEpilogueBwdGQAISA_fSD_Li256ELb0ELb0EEENS1_25SingleTileBwdLPTSchedulerILb0ELi128ELb0EEEEEEEEEvNT_6ParamsE$_ZN4cute3eso3ESOILb1ELb0EJNS_6LayoutINS_5tupleIJNS_1CILi1EEENS4_ILi4EEEEEENS3_IJNS4_ILi0EEES5_EEEEENS_10ViewEngineIPfEEEEC2ERKSA_RKSD_) ;  /* 0xfffe98c000007944 */ /* 0x022fea0003c3ffff */
[----:B------:R2:W5:Y:S01]  /*20790*/  LDL.64 R12, [R1+0x758] ;  /* 0x00075800010c7983 */ /* 0x0005620000100a00 */
[----:B-1----:R-:W-:Y:S02]  /*207a0*/  MOV R9, R3 ;  /* 0x0000000300097202 */ /* 0x002fe40000000f00 */
[----:B------:R-:W-:Y:S02]  /*207b0*/  MOV R6, 0x207d0 ;  /* 0x000207d000067802 */ /* 0x000fe40000000f00 */
[----:B--2--5:R-:W-:Y:S05]  /*207c0*/  CALL.REL.NOINC `($_ZN7cutlass13device_kernelIN5flash19enable_sm80_to_sm89INS1_16FlashAttnBwdSm80INS1_25CollectiveMainloopBwdSm80ILi2ELi2EN4cute5tupleIJNS5_1CILi128EEES8_NS7_ILi64EEEEEENS_10bfloat16_tEfNS_4arch4Sm80ELb1ELb0ELb1ELb0ELb0ELb0ELb0ELb0ELi2ELi4ELi4ELi4ELb0EEENS1_24CollectiveEpilogueBwdGQAISA_fSD_Li256ELb0ELb0EEENS1_25SingleTileBwdLPTSchedulerILb0ELi128ELb0EEEEEEEEEvNT_6ParamsE$_ZN4cute3eso3ESOILb1ELb0EJNS_6LayoutINS_5tupleIJNS_1CILi1EEENS3_IJNS4_ILi2EEES6_EEEEEENS3_IJNS4_ILi0EEENS3_IJNS4_ILi8EEENS4_ILi64EEEEEEEEEEENS_10ViewEngineINS_8smem_ptrIPfEEEEEEC2ERKSE_RKSJ_) ;  /* 0xfffe982000007944 */ /* 0x024fea0003c3ffff */
[----:B-1----:R1:W5:Y:S01]  /*207d0*/  LDL.64 R2, [R1+0x758] ;  /* 0x0007580001027983 */ /* 0x0023620000100a00 */
[----:B------:R-:W-:Y:S02]  /*207e0*/  MOV R6, R23 ;  /* 0x0000001700067202 */ /* 0x000fe40000000f00 */
[----:B------:R-:W-:-:S02]  /*207f0*/  MOV R8, 0x20810 ;  /* 0x0002081000087802 */ /* 0x000fc40000000f00 */
[----:B-1---5:R-:W-:Y:S05]  /*20800*/  CALL.REL.NOINC `($_ZN7cutlass13device_kernelIN5flash19enable_sm80_to_sm89INS1_16FlashAttnBwdSm80INS1_25CollectiveMainloopBwdSm80ILi2ELi2EN4cute5tupleIJNS5_1CILi128EEES8_NS7_ILi64EEEEEENS_10bfloat16_tEfNS_4arch4Sm80ELb1ELb0ELb1ELb0ELb0ELb0ELb0ELb0ELi2ELi4ELi4ELi4ELb0EEENS1_24CollectiveEpilogueBwdGQAISA_fSD_Li256ELb0ELb0EEENS1_25SingleTileBwdLPTSchedulerILb0ELi128ELb0EEEEEEEEEvNT_6ParamsE$_ZN4cute8smem_ptrIPfECI1NS_12iter_adaptorIS1_S2_EEES1_) ;  /* 0xfffea40000007944 */ /* 0x022fea0003c3ffff */
[----:B-1----:R1:W5:Y:S01]  /*20810*/  LDL.64 R2, [R1+0x758] ;  /* 0x0007580001027983 */ /* 0x0023620000100a00 */
[----:B------:R-:W-:-:S03]  /*20820*/  MOV R8, 0x20840 ;  /* 0x0002084000087802 */ /* 0x000fc60000000f00 */
[----:B-1---5:R-:W-:Y:S05]  /*20830*/  CALL.REL.NOINC `($_ZN7cutlass13device_kernelIN5flash19enable_sm80_to_sm89INS1_16FlashAttnBwdSm80INS1_25CollectiveMainloopBwdSm80ILi2ELi2EN4cute5tupleIJNS5_1CILi128EEES8_NS7_ILi64EEEEEENS_10bfloat16_tEfNS_4arch4Sm80ELb1ELb0ELb1ELb0ELb0ELb0ELb0ELb0ELi2ELi4ELi4ELi4ELb0EEENS1_24CollectiveEpilogueBwdGQAISA_fSD_Li256ELb0ELb0EEENS1_25SingleTileBwdLPTSchedulerILb0ELi128ELb0EEEEEEEEEvNT_6ParamsE$_ZN4cute3eso3ESOILb1ELb0EJNS_6LayoutINS_5tupleIJNS3_IJNS_1CILi2EEES5_EEEEEENS3_IJNS3_IJNS4_ILi8EEENS4_ILi64EEEEEEEEEEENS_10ViewEngineINS_8smem_ptrIPfEEEEEEC2ERKSC_RKSH_) ;  /* 0xfffe885000007944 */ /* 0x022fea0003c3ffff */
[----:B------:R2:W5:Y:S01]  /*20840*/  LDL.64 R10, [R1+0x758] ;  /* 0x00075800010a7983 */ /* 0x0005620000100a00 */
[----:B-1----:R-:W-:-:S03]  /*20850*/  MOV R6, 0x20870 ;  /* 0x0002087000067802 */ /* 0x002fc60000000f00 */
[----:B--2--5:R-:W-:Y:S05]  /*20860*/  CALL.REL.NOINC `($_ZN7cutlass13device_kernelIN5flash19enable_sm80_to_sm89INS1_16FlashAttnBwdSm80INS1_25CollectiveMainloopBwdSm80ILi2ELi2EN4cute5tupleIJNS5_1CILi128EEES8_NS7_ILi64EEEEEENS_10bfloat16_tEfNS_4arch4Sm80ELb1ELb0ELb1ELb0ELb0ELb0ELb0ELb0ELi2ELi4ELi4ELi4ELb0EEENS1_24CollectiveEpilogueBwdGQAISA_fSD_Li256ELb0ELb0EEENS1_25SingleTileBwdLPTSchedulerILb0ELi128ELb0EEEEEEEEEvNT_6ParamsE$_ZN4cute3eso3ESOILb1ELb0EJNS_6LayoutINS_5tupleIJNS_1CILi4EEEEEENS3_IJNS4_ILi1EEEEEEEENS_10ViewEngineIPfEEEEC2ERKS9_RKSC_) ;  /* 0xfffe984000007944 */ /* 0x024fea0003c3ffff */
        /* <DEDUP_REMOVED lines=272> */
[----:B------:R-:W-:Y:S05]  /*21970*/  CALL.REL.NOINC `($_ZN7cutlass13device_kernelIN5flash19enable_sm80_to_sm89INS1_16FlashAttnBwdSm80INS1_25CollectiveMainloopBwdSm80ILi2ELi2EN4cute5tupleIJNS5_1CILi128EEES8_NS7_ILi64EEEEEENS_10bfloat16_tEfNS_4arch4Sm80ELb1ELb0ELb1ELb0ELb0ELb0ELb0ELb0ELi2ELi4ELi4ELi4ELb0EEENS1_24CollectiveEpilogueBwdGQAISA_fSD_Li256ELb0ELb0EEENS1_25SingleTileBwdLPTSchedulerILb0ELi128ELb0EEEEEEEEEvNT_6ParamsE$_ZN4cute3eso3ESOILb1ELb0EJNS_6LayoutINS_5tupleIJNS3_IJNS_1CILi2EEES5_EEENS3_IJS5_NS4_ILi8EEEEEEEEENS3_IJNS3_IJS5_NS4_ILi4EEEEEENS3_IJNS4_ILi1EEES7_EEEEEEEENS_10ViewEngineIPfEEEEC2ERKSF_RKSI_) ;  /* 0xfffe786000007944 */ /* 0x000fea0003c3ffff */
        /* <DEDUP_REMOVED lines=149> */
[----:B-1---5:R-:W-:Y:S05]  /*222d0*/  CALL.REL.NOINC `($_ZN7cutlass13device_kernelIN5flash19enable_sm80_to_sm89INS1_16FlashAttnBwdSm80INS1_25CollectiveMainloopBwdSm80ILi2ELi2EN4cute5tupleIJNS5_1CILi128EEES8_NS7_ILi64EEEEEENS_10bfloat16_tEfNS_4arch4Sm80ELb1ELb0ELb1ELb0ELb0ELb0ELb0ELb0ELi2ELi4ELi4ELi4ELb0EEENS1_24CollectiveEpilogueBwdGQAISA_fSD_Li256ELb0ELb0EEENS1_25SingleTileBwdLPTSchedulerILb0ELi128ELb0EEEEEEEEEvNT_6ParamsE$_ZZN5flash25CollectiveMainloopBwdSm80ILi2ELi2EN4cute5tupleIJNS1_1CILi128EEES4_NS3_ILi64EEEEEEN7cutlass10bfloat16_tEfNS7_4arch4Sm80ELb1ELb0ELb1ELb0ELb0ELb0ELb0ELb0ELi2ELi4ELi4ELi4ELb0EE3mmaINS_16FlashAttnBwdSm80ISB_NS_24CollectiveEpilogueBwdGQAIS6_fSA_Li256ELb0ELb0EEENS_25SingleTileBwdLPTSchedulerILb0ELi128ELb0EEEE13SharedStorageENS1_6TensorINS1_11ArrayEngineIfLm32EEENS1_6LayoutINS2_IJNS2_IJNS3_ILi2EEESO_EEESO_NS3_ILi4EEEEEENS2_IJNS2_IJNS3_ILi1EEESO_EEESQ_NS3_ILi8EEEEEEEEEEEEbRKNSB_6ParamsERT0_S12_iNS2_IJiiiEEERT_ENKUlRT_iE_clINSK_INSL_IfLm64EEENSN_INS2_IJSP_SO_SU_EEESV_EEEEEEDaS17_i) ;  /* 0xfffedc6000007944 */ /* 0x022fea0003c3ffff */
[----:B------:R-:W-:Y:S02]  /*222e0*/  MOV R10, RZ ;  /* 0x000000ff000a7202 */ /* 0x000fe40000000f00 */
.L_x_2590:
[----:B-1----:R-:W-:-:S05]  /*222f0*/  MOV R2, 0x22310 ;  /* 0x0002231000027802 */ /* 0x002fca0000000f00 */
[----:B--2---:R-:W-:Y:S05]  /*22300*/  CALL.REL.NOINC `($_ZN7cutlass13device_kernelIN5flash19enable_sm80_to_sm89INS1_16FlashAttnBwdSm80INS1_25CollectiveMainloopBwdSm80ILi2ELi2EN4cute5tupleIJNS5_1CILi128EEES8_NS7_ILi64EEEEEENS_10bfloat16_tEfNS_4arch4Sm80ELb1ELb0ELb1ELb0ELb0ELb0ELb0ELb0ELi2ELi4ELi4ELi4ELb0EEENS1_24CollectiveEpilogueBwdGQAISA_fSD_Li256ELb0ELb0EEENS1_25SingleTileBwdLPTSchedulerILb0ELi128ELb0EEEEEEEEEvNT_6ParamsE$_ZZZN5flash25CollectiveMainloopBwdSm80ILi2ELi2EN4cute5tupleIJNS1_1CILi128EEES4_NS3_ILi64EEEEEEN7cutlass10bfloat16_tEfNS7_4arch4Sm80ELb1ELb0ELb1ELb0ELb0ELb0ELb0ELb0ELi2ELi4ELi4ELi4ELb0EE3mmaINS_16FlashAttnBwdSm80ISB_NS_24CollectiveEpilogueBwdGQAIS6_fSA_Li256ELb0ELb0EEENS_25SingleTileBwdLPTSchedulerILb0ELi128ELb0EEEE13SharedStorageENS1_6TensorINS1_11ArrayEngineIfLm32EEENS1_6LayoutINS2_IJNS2_IJNS3_ILi2EEESO_EEESO_NS3_ILi4EEEEEENS2_IJNS2_IJNS3_ILi1EEESO_EEESQ_NS3_ILi8EEEEEEEEEEEEbRKNSB_6ParamsERT0_S12_iNS2_IJiiiEEERT_ENKUliT_E_clIZSC_ISJ_SX_EbS10_S12_S12_iS13_S15_EUlRS16_iE_EEDaiS16_ENKUlvE0_clEv) ;  /* 0x0004469000007944 */ /* 0x004fea0003c00000 */
[----:B------:R1:W-:Y:S01]  /*22310*/  STL [R1+0x770], RZ ;  /* 0x000770ff01007387 */ /* 0x0003e20000100800 */
[----:B------:R-:W-:-:S03]  /*22320*/  MOV R5, RZ ;  /* 0x000000ff00057202 */ /* 0x000fc60000000f00 */
.L_x_2589:
[----:B------:R-:W-:Y:S01]  /*22330*/  IMAD.MOV.U32 R3, RZ, RZ, R23 ;  /* 0x000000ffff037224 */ /* 0x000fe200078e0017 */
[----:B-1----:R-:W-:-:S02]  /*22340*/  MOV R2, R22 ;  /* 0x0000001600027202 */ /* 0x002fc40000000f00 */
[----:B------:R-:W-:Y:S02]  /*22350*/  MOV R8, 0x22370 ;  /* 0x0002237000087802 */ /* 0x000fe40000000f00 */
[----:B-1---5:R-:W-:Y:S05]  /*22360*/  CALL.REL.NOINC `($_ZN7cutlass13device_kernelIN5flash19enable_sm80_to_sm89INS1_16FlashAttnBwdSm80INS1_25CollectiveMainloopBwdSm80ILi2ELi2EN4cute5tupleIJNS5_1CILi128EEES8_NS7_ILi64EEEEEENS_10bfloat16_tEfNS_4arch4Sm80ELb1ELb0ELb1ELb0ELb0ELb0ELb0ELb0ELi2ELi4ELi4ELi4ELb0EEENS1_24CollectiveEpilogueBwdGQAISA_fSD_Li256ELb0ELb0EEENS1_25SingleTileBwdLPTSchedulerILb0ELi128ELb0EEEEEEEEEvNT_6ParamsE$_ZN4cute3eso3ESOILb0ELb0EJiiEEC2ERKiS4_) ;  /* 0xfffe41c000007944 */ /* 0x022fea0003c3ffff */
        /* <DEDUP_REMOVED lines=20> */
[----:B------:R-:W-:Y:S05]  /*224b0*/  CALL.REL.NOINC `($_ZN7cutlass13device_kernelIN5flash19enable_sm80_to_sm89INS1_16FlashAttnBwdSm80INS1_25CollectiveMainloopBwdSm80ILi2ELi2EN4cute5tupleIJNS5_1CILi128EEES8_NS7_ILi64EEEEEENS_10bfloat16_tEfNS_4arch4Sm80ELb1ELb0ELb1ELb0ELb0ELb0ELb0ELb0ELi2ELi4ELi4ELi4ELb0EEENS1_24CollectiveEpilogueBwdGQAISA_fSD_Li256ELb0ELb0EEENS1_25SingleTileBwdLPTSchedulerILb0ELi128ELb0EEEEEEEEEvNT_6ParamsE$exp2f) ;  /* 0x000446c000007944 */ /* 0x000fea0003c00000 */
[----:B------:R-:W-:Y:S01]  /*224c0*/  IMAD.MOV.U32 R3, RZ, RZ, R23 ;  /* 0x000000ffff037224 */ /* 0x000fe200078e0017 */
[----:B------:R-:W-:Y:S02]  /*224d0*/  MOV R2, R22 ;  /* 0x0000001600027202 */ /* 0x000fe40000000f00 */
[----:B------:R-:W-:Y:S02]  /*224e0*/  MOV R8, 0x22500 ;  /* 0x0002250000087802 */ /* 0x000fe40000000f00 */
[----:B-1----:R-:W-:Y:S05]  /*224f0*/  CALL.REL.NOINC `($_ZN7cutlass13device_kernelIN5flash19enable_sm80_to_sm89INS1_16FlashAttnBwdSm80INS1_25CollectiveMainloopBwdSm80ILi2ELi2EN4cute5tupleIJNS5_1CILi128EEES8_NS7_ILi64EEEEEENS_10bfloat16_tEfNS_4arch4Sm80ELb1ELb0ELb1ELb0ELb0ELb0ELb0ELb0ELi2ELi4ELi4ELi4ELb0EEENS1_24CollectiveEpilogueBwdGQAISA_fSD_Li256ELb0ELb0EEENS1_25SingleTileBwdLPTSchedulerILb0ELi128ELb0EEEEEEEEEvNT_6ParamsE$_ZN4cute3eso3ESOILb0ELb0EJiiEEC2ERKiS4_) ;  /* 0xfffe403000007944 */ /* 0x002fea0003c3ffff */
        /* <DEDUP_REMOVED lines=93> */
[----:B--2---:R1:W-:Y:S04]  /*22ad0*/  STL.64 [R1+0x750], R8 ;  /* 0x0007500801007387 */ /* 0x0043e80000100a00 */
[----:B-1----:R-:W-:Y:S05]  /*22ae0*/  CALL.REL.NOINC `($_ZN7cutlass13device_kernelIN5flash19enable_sm80_to_sm89INS1_16FlashAttnBwdSm80INS1_25CollectiveMainloopBwdSm80ILi2ELi2EN4cute5tupleIJNS5_1CILi128EEES8_NS7_ILi64EEEEEENS_10bfloat16_tEfNS_4arch4Sm80ELb1ELb0ELb1ELb0ELb0ELb0ELb0ELb0ELi2ELi4ELi4ELi4ELb0EEENS1_24CollectiveEpilogueBwdGQAISA_fSD_Li256ELb0ELb0EEENS1_25SingleTileBwdLPTSchedulerILb0ELi128ELb0EEEEEEEEEvNT_6ParamsE$_ZZN4cute4diceINS_5tupleIJNS1_IJiNS1_IJiNS_1CILi0EEEEEEEEENS1_IJNS_10UnderscoreENS1_IJS6_S6_EEEEEEEEES9_EEDaRKT_RKT0_ENKUlRKT_RKT0_E_clIS5_S5_EEDaSI_SL_) ;  /* 0xfffe958000007944 */ /* 0x002fea0003c3ffff */
[----:B------:R2:W-:Y:S01]  /*22af0*/  STL.64 [R1+0x7a0], R2 ;  /* 0x0007a00201007387 */ /* 0x0005e20000100a00 */
[----:B------:R-:W-:Y:S02]  /*22b00*/  IADD3 R56, P0, R40, 0x50, RZ ;  /* 0x0000005028387810 */ /* 0x000fe40007f1e0ff */
[----:B------:R-:W-:-:S03]  /*22b10*/  MOV R8, 0x22b50 ;  /* 0x00022b5000087802 */ /* 0x000fc60000000f00 */
[----:B------:R-:W-:Y:S02]  /*22b20*/  IMAD.X R46, RZ, RZ, R39, P0 ;  /* 0x000000ffff2e7224 */ /* 0x000fe400000e0627 */
[----:B------:R-:W-:Y:S02]  /*22b30*/  IMAD.MOV.U32 R4, RZ, RZ, R56 ;  /* 0x000000ffff047224 */ /* 0x000fe400078e0038 */
[----:B-12---:R-:W-:Y:S05]  /*22b40*/  CALL.REL.NOINC `($_ZN7cutlass13device_kernelIN5flash19enable_sm80_to_sm89INS1_16FlashAttnBwdSm80INS1_25CollectiveMainloopBwdSm80ILi2ELi2EN4cute5tupleIJNS5_1CILi128EEES8_NS7_ILi64EEEEEENS_10bfloat16_tEfNS_4arch4Sm80ELb1ELb0ELb1ELb0ELb0ELb0ELb0ELb0ELi2ELi4ELi4ELi4ELb0EEENS1_24CollectiveEpilogueBwdGQAISA_fSD_Li256ELb0ELb0EEENS1_25SingleTileBwdLPTSchedulerILb0ELi128ELb0EEEEEEEEEvNT_6ParamsE$_ZZN4cute12filter_tupleINS_5tupleIJNS1_IJiNS1_IJiNS_1CILi0EEEEEEEEENS1_IJNS_10UnderscoreENS1_IJS6_S6_EEEEEEEEES9_ZNS_4diceIS9_S9_EEDaRKT_RKT0_EUlRKT_RKT0_E_EEDaSD_SG_OT1_ENKUlDpSJ_E_clIJNS1_IJiiS3_EEENS1_IJEEEEEEDaSQ_) ;  /* 0xfffe830000007944 */ /* 0x006fea0003c3ffff */
[----:B------:R-:W-:Y:S02]  /*22b50*/  MOV R70, 0x22b70 ;  /* 0x00022b7000467802 */ /* 0x000fe40000000f00 */
[----:B-12--5:R-:W-:Y:S05]  /*22b60*/  CALL.REL.NOINC `($_ZN7cutlass13device_kernelIN5flash19enable_sm80_to_sm89INS1_16FlashAttnBwdSm80INS1_25CollectiveMainloopBwdSm80ILi2ELi2EN4cute5tupleIJNS5_1CILi128EEES8_NS7_ILi64EEEEEENS_10bfloat16_tEfNS_4arch4Sm80ELb1ELb0ELb1ELb0ELb0ELb0ELb0ELb0ELi2ELi4ELi4ELi4ELb0EEENS1_24CollectiveEpilogueBwdGQAISA_fSD_Li256ELb0ELb0EEENS1_25SingleTileBwdLPTSchedulerILb0ELi128ELb0EEEEEEEEEvNT_6ParamsE$_ZZN4cute7idx2crdINS_5tupleIJiiNS_1CILi0EEEEEENS1_IJNS1_IJNS2_ILi4EEENS2_ILi8EEEEEES5_NS2_ILi1EEEEEEEEDaRKT_RKT0_ENKUlRKT_RKT0_E_clIiS7_EEDaSI_SL_) ;  /* 0xfffec4d000007944 */ /* 0x026fea0003c3ffff */
[----:B------:R-:W-:Y:S02]  /*22b70*/  MOV R2, 0x22b90 ;  /* 0x00022b9000027802 */ /* 0x000fe40000000f00 */
[----:B-1----:R-:W-:Y:S05]  /*22b80*/  CALL.REL.NOINC `($_ZN7cutlass13device_kernelIN5flash19enable_sm80_to_sm89INS1_16FlashAttnBwdSm80INS1_25CollectiveMainloopBwdSm80ILi2ELi2EN4cute5tupleIJNS5_1CILi128EEES8_NS7_ILi64EEEEEENS_10bfloat16_tEfNS_4arch4Sm80ELb1ELb0ELb1ELb0ELb0ELb0ELb0ELb0ELi2ELi4ELi4ELi4ELb0EEENS1_24CollectiveEpilogueBwdGQAISA_fSD_Li256ELb0ELb0EEENS1_25SingleTileBwdLPTSchedulerILb0ELi128ELb0EEEEEEEEEvNT_6ParamsE$_ZZN4cute7idx2crdINS_5tupleIJiiNS_1CILi0EEEEEENS1_IJNS1_IJNS2_ILi4EEENS2_ILi8EEEEEES5_NS2_ILi1EEEEEEEEDaRKT_RKT0_ENKUlRKT_RKT0_E_clIiS5_EEDaSI_SL_) ;  /* 0xfffec48000007944 */ /* 0x002fea0003c3ffff */
[----:B------:R1:W-:Y:S01]  /*22b90*/  STL [R1+0x7a0], R6 ;  /* 0x0007a00601007387 */ /* 0x0003e20000100800 */
[----:B------:R-:W-:Y:S02]  /*22ba0*/  MOV R2, R56 ;  /* 0x0000003800027202 */ /* 0x000fe40000000f00 */
        /* <DEDUP_REMOVED lines=26> */
[----:B-1----:R-:W-:Y:S05]  /*22d50*/  CALL.REL.NOINC `($_ZN7cutlass13device_kernelIN5flash19enable_sm80_to_sm89INS1_16FlashAttnBwdSm80INS1_25CollectiveMainloopBwdSm80ILi2ELi2EN4cute5tupleIJNS5_1CILi128EEES8_NS7_ILi64EEEEEENS_10bfloat16_tEfNS_4arch4Sm80ELb1ELb0ELb1ELb0ELb0ELb0ELb0ELb0ELi2ELi4ELi4ELi4ELb0EEENS1_24CollectiveEpilogueBwdGQAISA_fSD_Li256ELb0ELb0EEENS1_25SingleTileBwdLPTSchedulerILb0ELi128ELb0EEEEEEEEEvNT_6ParamsE$_ZN4cute3eso3ESOILb0ELb0EJiiiEEC2ERKiS4_S4_) ;  /* 0xfffe3aa000007944 */ /* 0x002fea0003c3ffff */
[----:B------:R2:W5:Y:S04]  /*22d60*/  LDL R5, [R1+0x760] ;  /* 0x0007600001057983 */ /* 0x0005680000100800 */
[----:B-1----:R2:W5:Y:S01]  /*22d70*/  LDL.64 R2, [R1+0x758] ;  /* 0x0007580001027983 */ /* 0x0025620000100a00 */
[----:B------:R-:W-:-:S02]  /*22d80*/  MOV R4, R23 ;  /* 0x0000001700047202 */ /* 0x000fc40000000f00 */
[----:B------:R-:W-:Y:S02]  /*22d90*/  MOV R6, 0x22db0 ;  /* 0x00022db000067802 */ /* 0x000fe40000000f00 */
[----:B--2--5:R-:W-:Y:S05]  /*22da0*/  CALL.REL.NOINC `($_ZN7cutlass13device_kernelIN5flash19enable_sm80_to_sm89INS1_16FlashAttnBwdSm80INS1_25CollectiveMainloopBwdSm80ILi2ELi2EN4cute5tupleIJNS5_1CILi128EEES8_NS7_ILi64EEEEEENS_10bfloat16_tEfNS_4arch4Sm80ELb1ELb0ELb1ELb0ELb0ELb0ELb0ELb0ELi2ELi4ELi4ELi4ELb0EEENS1_24CollectiveEpilogueBwdGQAISA_fSD_Li256ELb0ELb0EEENS1_25SingleTileBwdLPTSchedulerILb0ELi128ELb0EEEEEEEEEvNT_6ParamsE$_ZN4cute3eso3ESOILb1ELb0EJNS_1CILi1EEENS_5tupleIJiiiEEENS2_ILi64EEENS4_IJNS2_ILi72EEENS2_ILi144EEENS2_ILi288EEEEEENS2_ILi512EEEEEC2ERKS3_RKS5_RKS6_RKSA_RKSB_) ;  /* 0xfffe493000007944 */ /* 0x024fea0003c3ffff */
[----:B-1----:R1:W5:Y:S04]  /*22db0*/  LDL R5, [R1+0x760] ;  /* 0x0007600001057983 */ /* 0x0023680000100800 */
[----:B------:R1:W5:Y:S01]  /*22dc0*/  LDL.64 R2, [R1+0x758] ;  /* 0x0007580001027983 */ /* 0x0003620000100a00 */
[----:B------:R-:W-:Y:S02]  /*22dd0*/  MOV R4, R23 ;  /* 0x0000001700047202 */ /* 0x000fe40000000f00 */
[----:B------:R-:W-:Y:S02]  /*22de0*/  MOV R6, 0x22e00 ;  /* 0x00022e0000067802 */ /* 0x000fe40000000f00 */
[----:B-1---5:R-:W-:Y:S05]  /*22df0*/  CALL.REL.NOINC `($_ZN7cutlass13device_kernelIN5flash19enable_sm80_to_sm89INS1_16FlashAttnBwdSm80INS1_25CollectiveMainloopBwdSm80ILi2ELi2EN4cute5tupleIJNS5_1CILi128EEES8_NS7_ILi64EEEEEENS_10bfloat16_tEfNS_4arch4Sm80ELb1ELb0ELb1ELb0ELb0ELb0ELb0ELb0ELi2ELi4ELi4ELi4ELb0EEENS1_24CollectiveEpilogueBwdGQAISA_fSD_Li256ELb0ELb0EEENS1_25SingleTileBwdLPTSchedulerILb0ELi128ELb0EEEEEEEEEvNT_6ParamsE$_ZN4cute5tupleIJNS0_IJNS_1CILi8EEENS0_IJNS1_ILi2EEES3_S3_EEENS1_ILi1EEES4_S5_EEENS0_IJS5_NS0_IJiiiEEENS1_ILi64EEENS0_IJNS1_ILi72EEENS1_ILi144EEENS1_ILi288EEEEEENS1_ILi512EEEEEEEEC2ERKS6_RKSE_) ;  /* 0xfffe7a2000007944 */ /* 0x022fea0003c3ffff */
[----:B------:R1:W5:Y:S04]  /*22e00*/  LDL R5, [R1+0x760] ;  /* 0x0007600001057983 */ /* 0x0003680000100800 */
[----:B------:R1:W5:Y:S01]  /*22e10*/  LDL.64 R2, [R1+0x758] ;  /* 0x0007580001027983 */ /* 0x0003620000100a00 */
[----:B------:R-:W-:-:S03]  /*22e20*/  MOV R4, 0x22e40 ;  /* 0x00022e4000047802 */ /* 0x000fc60000000f00 */
[----:B-1---5:R-:W-:Y:S05]  /*22e30*/  CALL.REL.NOINC `($_ZN7cutlass13device_kernelIN5flash19enable_sm80_to_sm89INS1_16FlashAttnBwdSm80INS1_25CollectiveMainloopBwdSm80ILi2ELi2EN4cute5tupleIJNS5_1CILi128EEES8_NS7_ILi64EEEEEENS_10bfloat16_tEfNS_4arch4Sm80ELb1ELb0ELb1ELb0ELb0ELb0ELb0ELb0ELi2ELi4ELi4ELi4ELb0EEENS1_24CollectiveEpilogueBwdGQAISA_fSD_Li256ELb0ELb0EEENS1_25SingleTileBwdLPTSchedulerILb0ELi128ELb0EEEEEEEEEvNT_6ParamsE$_ZZN4cute7flattenINS_5tupleIJNS_1CILi1EEENS1_IJiiiEEENS2_ILi64EEENS1_IJNS2_ILi72EEENS2_ILi144EEENS2_ILi288EEEEEENS2_ILi512EEEEEEEEDaRKT_ENKUlRKT_E_clIS4_EEDaSH_) ;  /* 0xfffebd5000007944 */ /* 0x022fea0003c3ffff */
[----:B------:R1:W-:Y:S01]  /*22e40*/  STL.64 [R1+0x7a0], R2 ;  /* 0x0007a00201007387 */ /* 0x0003e20000100a00 */
[----:B------:R-:W-:-:S02]  /*22e50*/  MOV R6, R56 ;  /* 0x0000003800067202 */ /* 0x000fc40000000f00 */
[----:B------:R-:W-:Y:S01]  /*22e60*/  MOV R4, 0x22e90 ;  /* 0x00022e9000047802 */ /* 0x000fe20000000f00 */
[----:B------:R1:W-:Y:S04]  /*22e70*/  STL [R1+0x7a8], R5 ;  /* 0x0007a80501007387 */ /* 0x0003e80000100800 */
[----:B-1----:R-:W-:Y:S05]  /*22e80*/  CALL.REL.NOINC `($_ZN7cutlass13device_kernelIN5flash19enable_sm80_to_sm89INS1_16FlashAttnBwdSm80INS1_25CollectiveMainloopBwdSm80ILi2ELi2EN4cute5tupleIJNS5_1CILi128EEES8_NS7_ILi64EEEEEENS_10bfloat16_tEfNS_4arch4Sm80ELb1ELb0ELb1ELb0ELb0ELb0ELb0ELb0ELi2ELi4ELi4ELi4ELb0EEENS1_24CollectiveEpilogueBwdGQAISA_fSD_Li256ELb0ELb0EEENS1_25SingleTileBwdLPTSchedulerILb0ELi128ELb0EEEEEEEEEvNT_6ParamsE$_ZZN4cute12filter_tupleINS_5tupleIJNS_1CILi1EEENS1_IJiiiEEENS2_ILi64EEENS1_IJNS2_ILi72EEENS2_ILi144EEENS2_ILi288EEEEEENS2_ILi512EEEEEEZNS_7flattenISB_EEDaRKT_EUlRKT_E_EEDaSF_OT0_ENKUlDpSI_E_clIJNS1_IJS3_EEES4_NS1_IJS5_EEES9_NS1_IJSA_EEEEEEDaSM_) ;  /* 0xfffe865000007944 */ /* 0x002fea0003c3ffff */
[----:B------:R-:W-:Y:S02]  /*22e90*/  MOV R4, R23 ;  /* 0x0000001700047202 */ /* 0x000fe40000000f00 */
[----:B------:R-:W-:Y:S02]  /*22ea0*/  MOV R6, 0x22ec0 ;  /* 0x00022ec000067802 */ /* 0x000fe40000000f00 */
        /* <DEDUP_REMOVED lines=42> */
[----:B-1----:R-:W-:Y:S05]  /*23150*/  CALL.REL.NOINC `($_ZN7cutlass13device_kernelIN5flash19enable_sm80_to_sm89INS1_16FlashAttnBwdSm80INS1_25CollectiveMainloopBwdSm80ILi2ELi2EN4cute5tupleIJNS5_1CILi128EEES8_NS7_ILi64EEEEEENS_10bfloat16_tEfNS_4arch4Sm80ELb1ELb0ELb1ELb0ELb0ELb0ELb0ELb0ELi2ELi4ELi4ELi4ELb0EEENS1_24CollectiveEpilogueBwdGQAISA_fSD_Li256ELb0ELb0EEENS1_25SingleTileBwdLPTSchedulerILb0ELi128ELb0EEEEEEEEEvNT_6ParamsE$_ZZN4cute6detail16composition_implINS_5tupleIJNS_1CILi8EEENS3_ILi2EEES5_S5_S4_S5_EEENS2_IJNS3_ILi1EEEiiiNS3_ILi72EEENS3_ILi512EEEEEENS2_IJNS2_IJS5_S5_S5_EEES5_NS3_ILi4EEEEEENS2_IJNS2_IJS7_S9_S4_EEENS3_ILi4096EEENS3_ILi16EEEEEEEEDaRKT_RKT0_RKT1_RKT2_ENKUlRKT_RKT0_E_clISB_SE_EEDaSW_SZ_) ;  /* 0xfffea40000007944 */ /* 0x002fea0003c3ffff */
[----:B------:R-:W-:Y:S01]  /*23160*/  IMAD.MOV.U32 R4, RZ, RZ, R50 ;  /* 0x000000ffff047224 */ /* 0x000fe200078e0032 */
[----:B------:R-:W-:Y:S01]  /*23170*/  MOV R2, R56 ;  /* 0x0000003800027202 */ /* 0x000fe20000000f00 */
[----:B------:R-:W-:Y:S01]  /*23180*/  IMAD.MOV.U32 R5, RZ, RZ, R45 ;  /* 0x000000ffff057224 */ /* 0x000fe200078e002d */
[----:B------:R-:W-:Y:S02]  /*23190*/  MOV R3, R46 ;  /* 0x0000002e00037202 */ /* 0x000fe40000000f00 */
[----:B------:R-:W-:-:S02]  /*231a0*/  MOV R60, 0x231c0 ;  /* 0x000231c0003c7802 */ /* 0x000fc40000000f00 */
        /* <DEDUP_REMOVED lines=23> */
[----:B-1----:R-:W-:Y:S01]  /*23320*/  IMAD.MOV.U32 R2, RZ, RZ, R4 ;  /* 0x000000ffff027224 */ /* 0x002fe200078e0004 */
[----:B------:R-:W-:-:S02]  /*23330*/  MOV R3, R5 ;  /* 0x0000000500037202 */ /* 0x000fc40000000f00 */
        /* <DEDUP_REMOVED lines=10> */
[----:B------:R-:W-:-:S03]  /*233e0*/  MOV R4, 0x23400 ;  /* 0x0002340000047802 */ /* 0x000fc60000000f00 */
        /* <DEDUP_REMOVED lines=17> */
[----:B--2--5:R-:W-:Y:S05]  /*23500*/  CALL.REL.NOINC `($_ZN7cutlass13device_kernelIN5flash19enable_sm80_to_sm89INS1_16FlashAttnBwdSm80INS1_25CollectiveMainloopBwdSm80ILi2ELi2EN4cute5tupleIJNS5_1CILi128EEES8_NS7_ILi64EEEEEENS_10bfloat16_tEfNS_4arch4Sm80ELb1ELb0ELb1ELb0ELb0ELb0ELb0ELb0ELi2ELi4ELi4ELi4ELb0EEENS1_24CollectiveEpilogueBwdGQAISA_fSD_Li256ELb0ELb0EEENS1_25SingleTileBwdLPTSchedulerILb0ELi128ELb0EEEEEEEEEvNT_6ParamsE$_ZN4cute3eso3ESOILb1ELb0EJNS_14ComposedLayoutINS_7SwizzleILi3ELi3ELi3EEENS_1CILi0EEENS_6LayoutINS_5tupleIJNS8_IJNS8_IJNS5_ILi4EEENS5_ILi8EEEEEENS8_IJNS5_ILi2EEENS5_ILi1EEEEEEEEENS8_IJNS8_IJSC_SC_EEENS8_IJSA_S9_EEEEEEEEENS8_IJNS8_IJNS8_IJSC_NS5_ILi64EEEEEENS8_IJNS5_ILi512EEES6_EEEEEENS8_IJNS8_IJSD_SA_EEENS8_IJNS5_ILi1024EEENS5_ILi16EEEEEEEEEEEEEEEENS_10ViewEngineINS_8smem_ptrIPN7cutlass10bfloat16_tEEEEEEEC2ERKSW_RKS13_) ;  /* 0xfffe3b5000007944 */ /* 0x024fea0003c3ffff */
[----:B------:R-:W-:Y:S01]  /*23510*/  ULDC.64 UR4, c[0x0][0x118] ;  /* 0x0000460000047ab9 */ /* 0x000fe20000000a00 */
[----:B------:R2:W5:Y:S04]  /*23520*/  LDL.64 R60, [R1+0x758] ;  /* 0x00075800013c7983 */ /* 0x0005680000100a00 */
[----:B-1----:R2:W5:Y:S01]  /*23530*/  LD.E R3, [R10.64+0xc] ;  /* 0x00000c040a037980 */ /* 0x002562000c101900 */
[----:B------:R-:W-:Y:S02]  /*23540*/  MOV R2, R23 ;  /* 0x0000001700027202 */ /* 0x000fe40000000f00 */
[----:B------:R-:W-:-:S02]  /*23550*/  MOV R6, 0x23570 ;  /* 0x0002357000067802 */ /* 0x000fc40000000f00 */
        /* <DEDUP_REMOVED lines=19> */
[----:B------:R-:W-:Y:S02]  /*23690*/  MOV R4, R56 ;  /* 0x0000003800047202 */ /* 0x000fe40000000f00 */
[----:B------:R-:W-:Y:S02]  /*236a0*/  MOV R8, 0x236c0 ;  /* 0x000236c000087802 */ /* 0x000fe40000000f00 */
[----:B-12---:R-:W-:Y:S05]  /*236b0*/  CALL.REL.NOINC `($_ZN7cutlass13device_kernelIN5flash19enable_sm80_to_sm89INS1_16FlashAttnBwdSm80INS1_25CollectiveMainloopBwdSm80ILi2ELi2EN4cute5tupleIJNS5_1CILi128EEES8_NS7_ILi64EEEEEENS_10bfloat16_tEfNS_4arch4Sm80ELb1ELb0ELb1ELb0ELb0ELb0ELb0ELb0ELi2ELi4ELi4ELi4ELb0EEENS1_24CollectiveEpilogueBwdGQAISA_fSD_Li256ELb0ELb0EEENS1_25SingleTileBwdLPTSchedulerILb0ELi128ELb0EEEEEEEEEvNT_6ParamsE$_ZZN4cute12filter_tupleINS_5tupleIJNS1_IJiNS1_IJiNS_1CILi0EEEEEEEEENS1_IJNS_10UnderscoreENS1_IJS6_S6_EEEEEEEEES9_ZNS_4diceIS9_S9_EEDaRKT_RKT0_EUlRKT_RKT0_E_EEDaSD_SG_OT1_ENKUlDpSJ_E_clIJNS1_IJiiS3_EEENS1_IJEEEEEEDaSQ_) ;  /* 0xfffe779000007944 */ /* 0x006fea0003c3ffff */
[----:B------:R-:W-:Y:S02]  /*236c0*/  MOV R70, 0x236e0 ;  /* 0x000236e000467802 */ /* 0x000fe40000000f00 */
[----:B-12--5:R-:W-:Y:S05]  /*236d0*/  CALL.REL.NOINC `($_ZN7cutlass13device_kernelIN5flash19enable_sm80_to_sm89INS1_16FlashAttnBwdSm80INS1_25CollectiveMainloopBwdSm80ILi2ELi2EN4cute5tupleIJNS5_1CILi128EEES8_NS7_ILi64EEEEEENS_10bfloat16_tEfNS_4arch4Sm80ELb1ELb0ELb1ELb0ELb0ELb0ELb0ELb0ELi2ELi4ELi4ELi4ELb0EEENS1_24CollectiveEpilogueBwdGQAISA_fSD_Li256ELb0ELb0EEENS1_25SingleTileBwdLPTSchedulerILb0ELi128ELb0EEEEEEEEEvNT_6ParamsE$_ZZN4cute7idx2crdINS_5tupleIJiiNS_1CILi0EEEEEENS1_IJNS1_IJNS2_ILi4EEENS2_ILi8EEEEEENS2_ILi2EEENS2_ILi1EEEEEEEEDaRKT_RKT0_ENKUlRKT_RKT0_E_clIiS7_EEDaSJ_SM_) ;  /* 0xfffeb4e000007944 */ /* 0x026fea0003c3ffff */
[----:B------:R-:W-:Y:S02]  /*236e0*/  MOV R2, 0x23700 ;  /* 0x0002370000027802 */ /* 0x000fe40000000f00 */
[----:B-1----:R-:W-:Y:S05]  /*236f0*/  CALL.REL.NOINC `($_ZN7cutlass13device_kernelIN5flash19enable_sm80_to_sm89INS1_16FlashAttnBwdSm80INS1_25CollectiveMainloopBwdSm80ILi2ELi2EN4cute5tupleIJNS5_1CILi128EEES8_NS7_ILi64EEEEEENS_10bfloat16_tEfNS_4arch4Sm80ELb1ELb0ELb1ELb0ELb0ELb0ELb0ELb0ELi2ELi4ELi4ELi4ELb0EEENS1_24CollectiveEpilogueBwdGQAISA_fSD_Li256ELb0ELb0EEENS1_25SingleTileBwdLPTSchedulerILb0ELi128ELb0EEEEEEEEEvNT_6ParamsE$_ZZN4cute7idx2crdINS_5tupleIJiiNS_1CILi0EEEEEENS1_IJNS1_IJNS2_ILi4EEENS2_ILi8EEEEEENS2_ILi2EEENS2_ILi1EEEEEEEEDaRKT_RKT0_ENKUlRKT_RKT0_E_clIiS8_EEDaSJ_SM_) ;  /* 0xfffeb8e000007944 */ /* 0x002fea0003c3ffff */
[----:B------:R1:W-:Y:S01]  /*23700*/  STL [R1+0x7a0], R6 ;  /* 0x0007a00601007387 */ /* 0x0003e20000100800 */
[----:B------:R-:W-:Y:S02]  /*23710*/  MOV R2, R56 ;  /* 0x0000003800027202 */ /* 0x000fe40000000f00 */
[----:B------:R-:W-:-:S02]  /*23720*/  MOV R70, 0x23740 ;  /* 0x0002374000467802 */ /* 0x000fc40000000f00 */
        /* <DEDUP_REMOVED lines=102> */
[----:B------:R-:W-:-:S05]  /*23d90*/  LEA.HI R6, R13, R13, RZ, 0x1d ;  /* 0x0000000d0d067211 */ /* 0x000fca00078fe8ff */
        /* <DEDUP_REMOVED lines=553> */
[----:B------:R1:W-:Y:S02]  /*26030*/  ST.E [R8.64+0xc], R7 ;  /* 0x00000c0708007985 */ /* 0x0003e4000c101904 */
.L_x_2594:
[----:B------:R-:W-:-:S13]  /*26040*/  ISETP.NE.AND P0, PT, R47, 0x3, PT ;  /* 0x000000032f00780c */ /* 0x000fda0003f05270 */
[----:B-1----:R-:W-:Y:S05]  /*26050*/  @!P0 BRA `(.L_x_2591) ;  /* 0x0000205000008947 */ /* 0x002fea0003800000 */
[----:B------:R-:W-:Y:S01]  /*26060*/  IADD3 R14, R47, 0x1, RZ ;  /* 0x000000012f0e7810 */ /* 0x000fe20007ffe0ff */
[----:B------:R-:W-:Y:S01]  /*26070*/  IMAD.MOV.U32 R2, RZ, RZ, R23 ;  /* 0x000000ffff027224 */ /* 0x000fe200078e0017 */
[----:B-1----:R-:W-:-:S03]  /*26080*/  MOV R8, 0x260b0 ;  /* 0x000260b000087802 */ /* 0x002fc60000000f00 */
[----:B------:R-:W-:Y:S02]  /*26090*/  IMAD.MOV.U32 R3, RZ, RZ, R14 ;  /* 0x000000ffff037224 */ /* 0x000fe400078e000e */
[----:B------:R-:W-:Y:S05]  /*260a0*/  CALL.REL.NOINC `($_ZN7cutlass13device_kernelIN5flash19enable_sm80_to_sm89INS1_16FlashAttnBwdSm80INS1_25CollectiveMainloopBwdSm80ILi2ELi2EN4cute5tupleIJNS5_1CILi128EEES8_NS7_ILi64EEEEEENS_10bfloat16_tEfNS_4arch4Sm80ELb1ELb0ELb1ELb0ELb0ELb0ELb0ELb0ELi2ELi4ELi4ELi4ELb0EEENS1_24CollectiveEpilogueBwdGQAISA_fSD_Li256ELb0ELb0EEENS1_25SingleTileBwdLPTSchedulerILb0ELi128ELb0EEEEEEEEEvNT_6ParamsE$_ZN4cute3eso3ESOILb1ELb0EJNS_10UnderscoreES2_iEEC2ERKS2_S5_RKi) ;  /* 0xfffe0ec000007944 */ /* 0x000fea0003c3ffff */
        /* <DEDUP_REMOVED lines=21> */
[----:B------:R-:W-:Y:S02]  /*26200*/  MOV R3, R14 ;  /* 0x0000000e00037202 */ /* 0x000fe40000000f00 */
        /* <DEDUP_REMOVED lines=198> */
[----:B------:R-:W-:-:S02]  /*26e70*/  MOV R2, R23 ;  /* 0x0000001700027202 */ /* 0x000fc40000000f00 */
        /* <DEDUP_REMOVED lines=290> */
[----:B-1----:R-:W-:Y:S05]  /*280a0*/  CALL.REL.NOINC `($_ZN7cutlass13device_kernelIN5flash19enable_sm80_to_sm89INS1_16FlashAttnBwdSm80INS1_25CollectiveMainloopBwdSm80ILi2ELi2EN4cute5tupleIJNS5_1CILi128EEES8_NS7_ILi64EEEEEENS_10bfloat16_tEfNS_4arch4Sm80ELb1ELb0ELb1ELb0ELb0ELb0ELb0ELb0ELi2ELi4ELi4ELi4ELb0EEENS1_24CollectiveEpilogueBwdGQAISA_fSD_Li256ELb0ELb0EEENS1_25SingleTileBwdLPTSchedulerILb0ELi128ELb0EEEEEEEEEvNT_6ParamsE$_ZZN5flash25CollectiveMainloopBwdSm80ILi2ELi2EN4cute5tupleIJNS1_1CILi128EEES4_NS3_ILi64EEEEEEN7cutlass10bfloat16_tEfNS7_4arch4Sm80ELb1ELb0ELb1ELb0ELb0ELb0ELb0ELb0ELi2ELi4ELi4ELi4ELb0EE3mmaINS_16FlashAttnBwdSm80ISB_NS_24CollectiveEpilogueBwdGQAIS6_fSA_Li256ELb0ELb0EEENS_25SingleTileBwdLPTSchedulerILb0ELi128ELb0EEEE13SharedStorageENS1_6TensorINS1_11ArrayEngineIfLm32EEENS1_6LayoutINS2_IJNS2_IJNS3_ILi2EEESO_EEESO_NS3_ILi4EEEEEENS2_IJNS2_IJNS3_ILi1EEESO_EEESQ_NS3_ILi8EEEEEEEEEEEEbRKNSB_6ParamsERT0_S12_iNS2_IJiiiEEERT_ENKUlvE_clEv) ;  /* 0x00037fd000007944 */ /* 0x002fea0003c00000 */
.L_x_2591:
[----:B------:R-:W-:Y:S01]  /*280b0*/  IMAD.MOV.U32 R2, RZ, RZ, R23 ;  /* 0x000000ffff027224 */ /* 0x000fe200078e0017 */
[----:B------:R-:W-:Y:S01]  /*280c0*/  MOV R3, R47 ;  /* 0x0000002f00037202 */ /* 0x000fe20000000f00 */
[----:B------:R-:W-:Y:S01]  /*280d0*/  IMAD.MOV.U32 R57, RZ, RZ, RZ ;  /* 0x000000ffff397224 */ /* 0x000fe200078e00ff */
[----:B-1----:R-:W-:-:S02]  /*280e0*/  MOV R8, 0x28100 ;  /* 0x0002810000087802 */ /* 0x002fc40000000f00 */
[----:B------:R-:W-:Y:S05]  /*280f0*/  CALL.REL.NOINC `($_ZN7cutlass13device_kernelIN5flash19enable_sm80_to_sm89INS1_16FlashAttnBwdSm80INS1_25CollectiveMainloopBwdSm80ILi2ELi2EN4cute5tupleIJNS5_1CILi128EEES8_NS7_ILi64EEEEEENS_10bfloat16_tEfNS_4arch4Sm80ELb1ELb0ELb1ELb0ELb0ELb0ELb0ELb0ELi2ELi4ELi4ELi4ELb0EEENS1_24CollectiveEpilogueBwdGQAISA_fSD_Li256ELb0ELb0EEENS1_25SingleTileBwdLPTSchedulerILb0ELi128ELb0EEEEEEEEEvNT_6ParamsE$_ZN4cute3eso3ESOILb1ELb0EJNS_10UnderscoreES2_iEEC2ERKS2_S5_RKi) ;  /* 0xfffdee7000007944 */ /* 0x000fea0003c3ffff */
        /* <DEDUP_REMOVED lines=18> */
[----:B------:R-:W-:Y:S02]  /*28220*/  MOV R3, R47 ;  /* 0x0000002f00037202 */ /* 0x000fe40000000f00 */
        /* <DEDUP_REMOVED lines=18> */
.L_x_2592:
[----:B------:R-:W-:Y:S01]  /*28350*/  IMAD.MOV.U32 R79, RZ, RZ, R23 ;  /* 0x000000ffff4f7224 */ /* 0x000fe200078e0017 */
[----:B------:R-:W-:Y:S01]  /*28360*/  LOP3.LUT R80, R57, 0x1, RZ, 0xc0, !PT ;  /* 0x0000000139507812 */ /* 0x000fe200078ec0ff */
[----:B-1----:R-:W-:Y:S01]  /*28370*/  IMAD.MOV.U32 R67, RZ, RZ, R22 ;  /* 0x000000ffff437224 */ /* 0x002fe200078e0016 */
[----:B------:R-:W-:Y:S02]  /*28380*/  MOV R78, 0x283a0 ;  /* 0x000283a0004e7802 */ /* 0x000fe40000000f00 */
        /* <DEDUP_REMOVED lines=214> */
.L_x_2593:
[----:B------:R-:W2:Y:S01]  /*290f0*/  LDL.64 R2, [R24+0xa0] ;  /* 0x0000a00018027983 */ /* 0x000ea20000100a00 */
[----:B------:R-:W-:Y:S01]  /*29100*/  ULDC.64 UR4, c[0x0][0x118] ;  /* 0x0000460000047ab9 */ /* 0x000fe20000000a00 */
[----:B-1----:R-:W-:Y:S02]  /*29110*/  MOV R6, R23 ;  /* 0x0000001700067202 */ /* 0x002fe40000000f00 */
[----:B------:R-:W-:Y:S01]  /*29120*/  MOV R8, 0x29150 ;  /* 0x0002915000087802 */ /* 0x000fe20000000f00 */
[----:B--2---:R-:W5:Y:S04]  /*29130*/  LD.E.64 R2, [R2.64] ;  /* 0x0000000402027980 */ /* 0x004f68000c101b00 */
[----:B-----5:R-:W-:Y:S05]  /*29140*/  CALL.REL.NOINC `($_ZN7cutlass13device_kernelIN5flash19enable_sm80_to_sm89INS1_16FlashAttnBwdSm80INS1_25CollectiveMainloopBwdSm80ILi2ELi2EN4cute5tupleIJNS5_1CILi128EEES8_NS7_ILi64EEEEEENS_10bfloat16_tEfNS_4arch4Sm80ELb1ELb0ELb1ELb0ELb0ELb0ELb0ELb0ELi2ELi4ELi4ELi4ELb0EEENS1_24CollectiveEpilogueBwdGQAISA_fSD_Li256ELb0ELb0EEENS1_25SingleTileBwdLPTSchedulerILb0ELi128ELb0EEEEEEEEEvNT_6ParamsE$_ZN4cute8smem_ptrIPfECI1NS_12iter_adaptorIS1_S2_EEES1_) ;  /* 0xfffe1ac000007944 */ /* 0x020fea0003c3ffff */
[----:B-1----:R1:W5:Y:S01]  /*29150*/  LDL.64 R2, [R1+0x758] ;  /* 0x0007580001027983 */ /* 0x0023620000100a00 */
[----:B------:R-:W-:-:S03]  /*29160*/  MOV R8, 0x29180 ;  /* 0x0002918000087802 */ /* 0x000fc60000000f00 */
[----:B-1---5:R-:W-:Y:S05]  /*29170*/  CALL.REL.NOINC `($_ZN7cutlass13device_kernelIN5flash19enable_sm80_to_sm89INS1_16FlashAttnBwdSm80INS1_25CollectiveMainloopBwdSm80ILi2ELi2EN4cute5tupleIJNS5_1CILi128EEES8_NS7_ILi64EEEEEENS_10bfloat16_tEfNS_4arch4Sm80ELb1ELb0ELb1ELb0ELb0ELb0ELb0ELb0ELi2ELi4ELi4ELi4ELb0EEENS1_24CollectiveEpilogueBwdGQAISA_fSD_Li256ELb0ELb0EEENS1_25SingleTileBwdLPTSchedulerILb0ELi128ELb0EEEEEEEEEvNT_6ParamsE$_ZN4cute3eso3ESOILb1ELb0EJNS_6LayoutINS_5tupleIJNS3_IJNS_1CILi2EEES5_EEEEEENS3_IJNS3_IJNS4_ILi8EEENS4_ILi64EEEEEEEEEEENS_10ViewEngineINS_8smem_ptrIPfEEEEEEC2ERKSC_RKSH_) ;  /* 0xfffdff1000007944 */ /* 0x022fea0003c3ffff */
[----:B------:R2:W-:Y:S04]  /*29180*/  STL.128 [R1+0xa50], RZ ;  /* 0x000a50ff01007387 */ /* 0x0005e80000100c00 */
[----:B------:R2:W5:Y:S01]  /*29190*/  LDL.64 R12, [R24+0xa0] ;  /* 0x0000a000180c7983 */ /* 0x0005620000100a00 */
[----:B------:R-:W-:Y:S01]  /*291a0*/  IADD3 R7, P0, R40, 0x300, RZ ;  /* 0x0000030028077810 */ /* 0x000fe20007f1e0ff */
[----:B-1----:R-:W-:Y:S01]  /*291b0*/  IMAD.MOV.U32 R2, RZ, RZ, R23 ;  /* 0x000000ffff027224 */ /* 0x002fe200078e0017 */
[----:B------:R-:W-:-:S02]  /*291c0*/  MOV R3, R43 ;  /* 0x0000002b00037202 */ /* 0x000fc40000000f00 */
[----:B------:R-:W-:Y:S01]  /*291d0*/  MOV R10, 0x29200 ;  /* 0x00029200000a7802 */ /* 0x000fe20000000f00 */
[----:B------:R-:W-:-:S03]  /*291e0*/  IMAD.X R4, RZ, RZ, R39, P0 ;  /* 0x000000ffff047224 */ /* 0x000fc600000e0627 */
        /* <DEDUP_REMOVED lines=16> */
[----:B------:R-:W-:Y:S01]  /*292f0*/  IMAD.MOV.U32 R9, RZ, RZ, R4 ;  /* 0x000000ffff097224 */ /* 0x000fe200078e0004 */
[----:B------:R-:W-:Y:S02]  /*29300*/  MOV R16, R7 ;  /* 0x0000000700107202 */ /* 0x000fe40000000f00 */
[----:B------:R-:W-:Y:S02]  /*29310*/  MOV R6, 0x29330 ;  /* 0x0002933000067802 */ /* 0x000fe40000000f00 */
[----:B-1---5:R-:W-:Y:S05]  /*29320*/  CALL.REL.NOINC `($_ZN7cutlass13device_kernelIN5flash19enable_sm80_to_sm89INS1_16FlashAttnBwdSm80INS1_25CollectiveMainloopBwdSm80ILi2ELi2EN4cute5tupleIJNS5_1CILi128EEES8_NS7_ILi64EEEEEENS_10bfloat16_tEfNS_4arch4Sm80ELb1ELb0ELb1ELb0ELb0ELb0ELb0ELb0ELi2ELi4ELi4ELi4ELb0EEENS1_24CollectiveEpilogueBwdGQAISA_fSD_Li256ELb0ELb0EEENS1_25SingleTileBwdLPTSchedulerILb0ELi128ELb0EEEEEEEEEvNT_6ParamsE$_ZN4cute3eso3ESOILb1ELb0EJNS_6LayoutINS_5tupleIJNS_1CILi1EEENS4_ILi4EEEEEENS3_IJNS4_ILi0EEES5_EEEEENS_10ViewEngineIPfEEEEC2ERKSA_RKSD_) ;  /* 0xfffe0d2000007944 */ /* 0x022fea0003c3ffff */
[----:B-1----:R1:W5:Y:S01]  /*29330*/  LDL.64 R4, [R1+0x758] ;  /* 0x0007580001047983 */ /* 0x0023620000100a00 */
[----:B------:R-:W-:Y:S02]  /*29340*/  MOV R9, R3 ;  /* 0x0000000300097202 */ /* 0x000fe40000000f00 */
[----:B------:R-:W-:Y:S02]  /*29350*/  MOV R6, 0x29370 ;  /* 0x0002937000067802 */ /* 0x000fe40000000f00 */
[----:B-1---5:R-:W-:Y:S05]  /*29360*/  CALL.REL.NOINC `($_ZN7cutlass13device_kernelIN5flash19enable_sm80_to_sm89INS1_16FlashAttnBwdSm80INS1_25CollectiveMainloopBwdSm80ILi2ELi2EN4cute5tupleIJNS5_1CILi128EEES8_NS7_ILi64EEEEEENS_10bfloat16_tEfNS_4arch4Sm80ELb1ELb0ELb1ELb0ELb0ELb0ELb0ELb0ELi2ELi4ELi4ELi4ELb0EEENS1_24CollectiveEpilogueBwdGQAISA_fSD_Li256ELb0ELb0EEENS1_25SingleTileBwdLPTSchedulerILb0ELi128ELb0EEEEEEEEEvNT_6ParamsE$_ZN4cute3eso3ESOILb1ELb0EJNS_6LayoutINS_5tupleIJNS_1CILi1EEENS3_IJNS4_ILi2EEES6_EEEEEENS3_IJNS4_ILi0EEENS3_IJNS4_ILi8EEENS4_ILi64EEEEEEEEEEENS_10ViewEngineINS_8smem_ptrIPfEEEEEEC2ERKSE_RKSJ_) ;  /* 0xfffe0c8000007944 */ /* 0x022fea0003c3ffff */
[----:B-1----:R1:W5:Y:S01]  /*29370*/  LDL.64 R2, [R1+0x758] ;  /* 0x0007580001027983 */ /* 0x0023620000100a00 */
[----:B------:R-:W-:-:S02]  /*29380*/  MOV R6, R23 ;  /* 0x0000001700067202 */ /* 0x000fc40000000f00 */
[----:B------:R-:W-:Y:S02]  /*29390*/  MOV R8, 0x293b0 ;  /* 0x000293b000087802 */ /* 0x000fe40000000f00 */
[----:B-1---5:R-:W-:Y:S05]  /*293a0*/  CALL.REL.NOINC `($_ZN7cutlass13device_kernelIN5flash19enable_sm80_to_sm89INS1_16FlashAttnBwdSm80INS1_25CollectiveMainloopBwdSm80ILi2ELi2EN4cute5tupleIJNS5_1CILi128EEES8_NS7_ILi64EEEEEENS_10bfloat16_tEfNS_4arch4Sm80ELb1ELb0ELb1ELb0ELb0ELb0ELb0ELb0ELi2ELi4ELi4ELi4ELb0EEENS1_24CollectiveEpilogueBwdGQAISA_fSD_Li256ELb0ELb0EEENS1_25SingleTileBwdLPTSchedulerILb0ELi128ELb0EEEEEEEEEvNT_6ParamsE$_ZN4cute8smem_ptrIPfECI1NS_12iter_adaptorIS1_S2_EEES1_) ;  /* 0xfffe186000007944 */ /* 0x022fea0003c3ffff */
[----:B-1----:R1:W5:Y:S01]  /*293b0*/  LDL.64 R2, [R1+0x758] ;  /* 0x0007580001027983 */ /* 0x0023620000100a00 */
[----:B------:R-:W-:-:S03]  /*293c0*/  MOV R8, 0x293e0 ;  /* 0x000293e000087802 */ /* 0x000fc60000000f00 */
[----:B-1---5:R-:W-:Y:S05]  /*293d0*/  CALL.REL.NOINC `($_ZN7cutlass13device_kernelIN5flash19enable_sm80_to_sm89INS1_16FlashAttnBwdSm80INS1_25CollectiveMainloopBwdSm80ILi2ELi2EN4cute5tupleIJNS5_1CILi128EEES8_NS7_ILi64EEEEEENS_10bfloat16_tEfNS_4arch4Sm80ELb1ELb0ELb1ELb0ELb0ELb0ELb0ELb0ELi2ELi4ELi4ELi4ELb0EEENS1_24CollectiveEpilogueBwdGQAISA_fSD_Li256ELb0ELb0EEENS1_25SingleTileBwdLPTSchedulerILb0ELi128ELb0EEEEEEEEEvNT_6ParamsE$_ZN4cute3eso3ESOILb1ELb0EJNS_6LayoutINS_5tupleIJNS3_IJNS_1CILi2EEES5_EEEEEENS3_IJNS3_IJNS4_ILi8EEENS4_ILi64EEEEEEEEEEENS_10ViewEngineINS_8smem_ptrIPfEEEEEEC2ERKSC_RKSH_) ;  /* 0xfffdfcb000007944 */ /* 0x022fea0003c3ffff */
[----:B------:R2:W5:Y:S01]  /*293e0*/  LDL.64 R10, [R1+0x758] ;  /* 0x00075800010a7983 */ /* 0x0005620000100a00 */
[----:B------:R-:W-:Y:S01]  /*293f0*/  IMAD.MOV.U32 R12, RZ, RZ, R4 ;  /* 0x000000ffff0c7224 */ /* 0x000fe200078e0004 */
[----:B------:R-:W-:Y:S02]  /*29400*/  MOV R13, R5 ;  /* 0x00000005000d7202 */ /* 0x000fe40000000f00 */
[----:B-1----:R-:W-:Y:S02]  /*29410*/  MOV R6, 0x29430 ;  /* 0x0002943000067802 */ /* 0x002fe40000000f00 */
[----:B--2--5:R-:W-:Y:S05]  /*29420*/  CALL.REL.NOINC `($_ZN7cutlass13device_kernelIN5flash19enable_sm80_to_sm89INS1_16FlashAttnBwdSm80INS1_25CollectiveMainloopBwdSm80ILi2ELi2EN4cute5tupleIJNS5_1CILi128EEES8_NS7_ILi64EEEEEENS_10bfloat16_tEfNS_4arch4Sm80ELb1ELb0ELb1ELb0ELb0ELb0ELb0ELb0ELi2ELi4ELi4ELi4ELb0EEENS1_24CollectiveEpilogueBwdGQAISA_fSD_Li256ELb0ELb0EEENS1_25SingleTileBwdLPTSchedulerILb0ELi128ELb0EEEEEEEEEvNT_6ParamsE$_ZN4cute3eso3ESOILb1ELb0EJNS_6LayoutINS_5tupleIJNS_1CILi4EEEEEENS3_IJNS4_ILi1EEEEEEEENS_10ViewEngineIPfEEEEC2ERKS9_RKSC_) ;  /* 0xfffe0c8000007944 */ /* 0x024fea0003c3ffff */
        /* <DEDUP_REMOVED lines=14> */
[----:B--2---:R-:W-:Y:S05]  /*29510*/  CALL.REL.NOINC `($_ZN7cutlass13device_kernelIN5flash19enable_sm80_to_sm89INS1_16FlashAttnBwdSm80INS1_25CollectiveMainloopBwdSm80ILi2ELi2EN4cute5tupleIJNS5_1CILi128EEES8_NS7_ILi64EEEEEENS_10bfloat16_tEfNS_4arch4Sm80ELb1ELb0ELb1ELb0ELb0ELb0ELb0ELb0ELi2ELi4ELi4ELi4ELb0EEENS1_24CollectiveEpilogueBwdGQAISA_fSD_Li256ELb0ELb0EEENS1_25SingleTileBwdLPTSchedulerILb0ELi128ELb0EEEEEEEEEvNT_6ParamsE$_ZN4cute3eso3ESOILb1ELb0EJNS_6LayoutINS_5tupleIJNS3_IJNS_1CILi2EEES5_EEENS3_IJS5_NS4_ILi8EEEEEEEEENS3_IJNS3_IJS5_NS4_ILi4EEEEEENS3_IJNS4_ILi1EEES7_EEEEEEEENS_10ViewEngineIPfEEEEC2ERKSF_RKSI_) ;  /* 0xfffdfcc000007944 */ /* 0x004fea0003c3ffff */
[----:B------:R2:W5:Y:S01]  /*29520*/  LDL.64 R12, [R1+0x758] ;  /* 0x00075800010c7983 */ /* 0x0005620000100a00 */
[----:B------:R-:W-:-:S03]  /*29530*/  MOV R10, RZ ;  /* 0x000000ff000a7202 */ /* 0x000fc60000000f00 */
.L_x_2596:
[----:B-1----:R-:W-:-:S04]  /*29540*/  MOV R2, 0x29560 ;  /* 0x0002956000027802 */ /* 0x002fc80000000f00 */
[----:B-12--5:R-:W-:Y:S05]  /*29550*/  CALL.REL.NOINC `($_ZN7cutlass13device_kernelIN5flash19enable_sm80_to_sm89INS1_16FlashAttnBwdSm80INS1_25CollectiveMainloopBwdSm80ILi2ELi2EN4cute5tupleIJNS5_1CILi128EEES8_NS7_ILi64EEEEEENS_10bfloat16_tEfNS_4arch4Sm80ELb1ELb0ELb1ELb0ELb0ELb0ELb0ELb0ELi2ELi4ELi4ELi4ELb0EEENS1_24CollectiveEpilogueBwdGQAISA_fSD_Li256ELb0ELb0EEENS1_25SingleTileBwdLPTSchedulerILb0ELi128ELb0EEEEEEEEEvNT_6ParamsE$_ZZZN5flash25CollectiveMainloopBwdSm80ILi2ELi2EN4cute5tupleIJNS1_1CILi128EEES4_NS3_ILi64EEEEEEN7cutlass10bfloat16_tEfNS7_4arch4Sm80ELb1ELb0ELb1ELb0ELb0ELb0ELb0ELb0ELi2ELi4ELi4ELi4ELb0EE3mmaINS_16FlashAttnBwdSm80ISB_NS_24CollectiveEpilogueBwdGQAIS6_fSA_Li256ELb0ELb0EEENS_25SingleTileBwdLPTSchedulerILb0ELi128ELb0EEEE13SharedStorageENS1_6TensorINS1_11ArrayEngineIfLm32EEENS1_6LayoutINS2_IJNS2_IJNS3_ILi2EEESO_EEESO_NS3_ILi4EEEEEENS2_IJNS2_IJNS3_ILi1EEESO_EEESQ_NS3_ILi8EEEEEEEEEEEEbRKNSB_6ParamsERT0_S12_iNS2_IJiiiEEERT_ENKUliT_E_clIZSC_ISJ_SX_EbS10_S12_S12_iS13_S15_EUlRS16_iE_EEDaiS16_ENKUlvE1_clEv) ;  /* 0x0003d49000007944 */ /* 0x026fea0003c00000 */
[----:B------:R1:W-:Y:S01]  /*29560*/  STL [R1+0x770], RZ ;  /* 0x000770ff01007387 */ /* 0x0003e20000100800 */
[----:B------:R-:W-:-:S03]  /*29570*/  MOV R5, RZ ;  /* 0x000000ff00057202 */ /* 0x000fc60000000f00 */
.L_x_2595:
[----:B------:R-:W-:Y:S01]  /*29580*/  IMAD.MOV.U32 R3, RZ, RZ, R23 ;  /* 0x000000ffff037224 */ /* 0x000fe200078e0017 */
[----:B-1----:R-:W-:-:S02]  /*29590*/  MOV R2, R22 ;  /* 0x0000001600027202 */ /* 0x002fc40000000f00 */
[----:B------:R-:W-:Y:S02]  /*295a0*/  MOV R8, 0x295c0 ;  /* 0x000295c000087802 */ /* 0x000fe40000000f00 */
[----:B-1---5:R-:W-:Y:S05]  /*295b0*/  CALL.REL.NOINC `($_ZN7cutlass13device_kernelIN5flash19enable_sm80_to_sm89INS1_16FlashAttnBwdSm80INS1_25CollectiveMainloopBwdSm80ILi2ELi2EN4cute5tupleIJNS5_1CILi128EEES8_NS7_ILi64EEEEEENS_10bfloat16_tEfNS_4arch4Sm80ELb1ELb0ELb1ELb0ELb0ELb0ELb0ELb0ELi2ELi4ELi4ELi4ELb0EEENS1_24CollectiveEpilogueBwdGQAISA_fSD_Li256ELb0ELb0EEENS1_25SingleTileBwdLPTSchedulerILb0ELi128ELb0EEEEEEEEEvNT_6ParamsE$_ZN4cute3eso3ESOILb0ELb0EJiiEEC2ERKiS4_) ;  /* 0xfffdcf7000007944 */ /* 0x022fea0003c3ffff */
        /* <DEDUP_REMOVED lines=41> */
[----:B------:R-:W-:Y:S05]  /*29850*/  CALL.REL.NOINC `($_ZN7cutlass13device_kernelIN5flash19enable_sm80_to_sm89INS1_16FlashAttnBwdSm80INS1_25CollectiveMainloopBwdSm80ILi2ELi2EN4cute5tupleIJNS5_1CILi128EEES8_NS7_ILi64EEEEEENS_10bfloat16_tEfNS_4arch4Sm80ELb1ELb0ELb1ELb0ELb0ELb0ELb0ELb0ELi2ELi4ELi4ELi4ELb0EEENS1_24CollectiveEpilogueBwdGQAISA_fSD_Li256ELb0ELb0EEENS1_25SingleTileBwdLPTSchedulerILb0ELi128ELb0EEEEEEEEEvNT_6ParamsE$_ZN4cute3eso3ESOILb0ELb0EJiiEEC2ERKiS4_) ;  /* 0xfffdccd000007944 */ /* 0x000fea0003c3ffff */
        /* <DEDUP_REMOVED lines=19> */
[----:B-1----:R-:W-:Y:S05]  /*29990*/  CALL.REL.NOINC `($_ZN7cutlass13device_kernelIN5flash19enable_sm80_to_sm89INS1_16FlashAttnBwdSm80INS1_25CollectiveMainloopBwdSm80ILi2ELi2EN4cute5tupleIJNS5_1CILi128EEES8_NS7_ILi64EEEEEENS_10bfloat16_tEfNS_4arch4Sm80ELb1ELb0ELb1ELb0ELb0ELb0ELb0ELb0ELi2ELi4ELi4ELi4ELb0EEENS1_24CollectiveEpilogueBwdGQAISA_fSD_Li256ELb0ELb0EEENS1_25SingleTileBwdLPTSchedulerILb0ELi128ELb0EEEEEEEEEvNT_6ParamsE$_ZN4cute3eso3ESOILb0ELb0EJiiEEC2ERKiS4_) ;  /* 0xfffdcb9000007944 */ /* 0x002fea0003c3ffff */
        /* <DEDUP_REMOVED lines=13> */
[----:B-----5:R-:W-:Y:S05]  /*29a70*/  CALL.REL.NOINC `($_ZN7cutlass13device_kernelIN5flash19enable_sm80_to_sm89INS1_16FlashAttnBwdSm80INS1_25CollectiveMainloopBwdSm80ILi2ELi2EN4cute5tupleIJNS5_1CILi128EEES8_NS7_ILi64EEEEEENS_10bfloat16_tEfNS_4arch4Sm80ELb1ELb0ELb1ELb0ELb0ELb0ELb0ELb0ELi2ELi4ELi4ELi4ELb0EEENS1_24CollectiveEpilogueBwdGQAISA_fSD_Li256ELb0ELb0EEENS1_25SingleTileBwdLPTSchedulerILb0ELi128ELb0EEEEEEEEEvNT_6ParamsE$_ZN4cute3eso3ESOILb0ELb0EJiiEEC2ERKiS4_) ;  /* 0xfffdcab000007944 */ /* 0x020fea0003c3ffff */
        /* <DEDUP_REMOVED lines=50> */
[----:B--2---:R-:W-:Y:S05]  /*29da0*/  CALL.REL.NOINC `($_ZN7cutlass13device_kernelIN5flash19enable_sm80_to_sm89INS1_16FlashAttnBwdSm80INS1_25CollectiveMainloopBwdSm80ILi2ELi2EN4cute5tupleIJNS5_1CILi128EEES8_NS7_ILi64EEEEEENS_10bfloat16_tEfNS_4arch4Sm80ELb1ELb0ELb1ELb0ELb0ELb0ELb0ELb0ELi2ELi4ELi4ELi4ELb0EEENS1_24CollectiveEpilogueBwdGQAISA_fSD_Li256ELb0ELb0EEENS1_25SingleTileBwdLPTSchedulerILb0ELi128ELb0EEEEEEEEEvNT_6ParamsE$_ZN4cute3eso3ESOILb1ELb0EJNS_6LayoutINS_5tupleIJNS3_IJNS_1CILi1EEENS4_ILi2EEEEEES6_NS4_ILi8EEEEEENS3_IJNS3_IJS5_S5_EEES6_NS4_ILi4EEEEEEEENS_10ViewEngineIPKN7cutlass5ArrayIfLi2ELb1EEEEEEEC2ERKSD_RKSK_) ;  /* 0xfffdef7000007944 */ /* 0x004fea0003c3ffff */
[----:B------:R2:W5:Y:S01]  /*29db0*/  LDL.64 R10, [R14] ;  /* 0x000000000e0a7983 */ /* 0x0005620000100a00 */
[----:B-1----:R-:W-:Y:S01]  /*29dc0*/  IMAD.MOV.U32 R8, RZ, RZ, R4 ;  /* 0x000000ffff087224 */ /* 0x002fe200078e0004 */
[----:B------:R-:W-:-:S02]  /*29dd0*/  MOV R5, R3 ;  /* 0x0000000300057202 */ /* 0x000fc40000000f00 */
[----:B------:R-:W-:Y:S02]  /*29de0*/  MOV R6, 0x29e00 ;  /* 0x00029e0000067802 */ /* 0x000fe40000000f00 */
[----:B--2--5:R-:W-:Y:S05]  /*29df0*/  CALL.REL.NOINC `($_ZN7cutlass13device_kernelIN5flash19enable_sm80_to_sm89INS1_16FlashAttnBwdSm80INS1_25CollectiveMainloopBwdSm80ILi2ELi2EN4cute5tupleIJNS5_1CILi128EEES8_NS7_ILi64EEEEEENS_10bfloat16_tEfNS_4arch4Sm80ELb1ELb0ELb1ELb0ELb0ELb0ELb0ELb0ELi2ELi4ELi4ELi4ELb0EEENS1_24CollectiveEpilogueBwdGQAISA_fSD_Li256ELb0ELb0EEENS1_25SingleTileBwdLPTSchedulerILb0ELi128ELb0EEEEEEEEEvNT_6ParamsE$_ZN4cute3eso3ESOILb1ELb0EJNS_6LayoutINS_5tupleIJNS3_IJNS_1CILi1EEENS4_ILi2EEEEEES6_NS4_ILi8EEEEEENS3_IJNS3_IJS5_S5_EEES6_NS4_ILi4EEEEEEEENS_10ViewEngineIPN7cutlass5ArrayINSF_10bfloat16_tELi2ELb0EEEEEEEC2ERKSD_RKSK_) ;  /* 0xfffdef8000007944 */ /* 0x024fea0003c3ffff */
        /* <DEDUP_REMOVED lines=133> */
[----:B---3--:R-:W-:Y:S05]  /*2a650*/  CALL.REL.NOINC `($_ZN7cutlass13device_kernelIN5flash19enable_sm80_to_sm89INS1_16FlashAttnBwdSm80INS1_25CollectiveMainloopBwdSm80ILi2ELi2EN4cute5tupleIJNS5_1CILi128EEES8_NS7_ILi64EEEEEENS_10bfloat16_tEfNS_4arch4Sm80ELb1ELb0ELb1ELb0ELb0ELb0ELb0ELb0ELi2ELi4ELi4ELi4ELb0EEENS1_24CollectiveEpilogueBwdGQAISA_fSD_Li256ELb0ELb0EEENS1_25SingleTileBwdLPTSchedulerILb0ELi128ELb0EEEEEEEEEvNT_6ParamsE$_ZN4cute3eso3ESOILb1ELb0EJNS_6LayoutINS_5tupleIJNS3_IJNS_1CILi1EEENS3_IJNS4_ILi4EEENS4_ILi2EEEEEEEEES7_S6_EEENS3_IJNS3_IJNS4_ILi0EEENS3_IJS5_NS4_ILi8EEEEEEEEES6_NS4_ILi16EEEEEEEENS_10ViewEngineIPN7cutlass10bfloat16_tEEEEEC2ERKSH_RKSM_) ;  /* 0xfffde62000007944 */ /* 0x008fea0003c3ffff */
[----:B------:R2:W5:Y:S04]  /*2a660*/  LDL.64 R58, [R24+0xb8] ;  /* 0x0000b800183a7983 */ /* 0x0005680000100a00 */
[----:B-1----:R2:W5:Y:S01]  /*2a670*/  LDL.64 R2, [R14] ;  /* 0x000000000e027983 */ /* 0x0025620000100a00 */
[----:B------:R-:W-:-:S03]  /*2a680*/  MOV R6, 0x2a6a0 ;  /* 0x0002a6a000067802 */ /* 0x000fc60000000f00 */
[----:B--2--5:R-:W-:Y:S05]  /*2a690*/  CALL.REL.NOINC `($_ZN7cutlass13device_kernelIN5flash19enable_sm80_to_sm89INS1_16FlashAttnBwdSm80INS1_25CollectiveMainloopBwdSm80ILi2ELi2EN4cute5tupleIJNS5_1CILi128EEES8_NS7_ILi64EEEEEENS_10bfloat16_tEfNS_4arch4Sm80ELb1ELb0ELb1ELb0ELb0ELb0ELb0ELb0ELi2ELi4ELi4ELi4ELb0EEENS1_24CollectiveEpilogueBwdGQAISA_fSD_Li256ELb0ELb0EEENS1_25SingleTileBwdLPTSchedulerILb0ELi128ELb0EEEEEEEEEvNT_6ParamsE$_ZN4cute3eso3ESOILb1ELb0EJNS_6LayoutINS_5tupleIJNS3_IJNS_1CILi1EEENS3_IJNS4_ILi2EEES6_EEEEEES6_NS4_ILi4EEEEEENS3_IJNS3_IJNS4_ILi0EEENS3_IJS5_S9_EEEEEES6_NS4_ILi8EEEEEEEENS_10ViewEngineIPjEEEEC2ERKSG_RKSJ_) ;  /* 0xfffde59000007944 */ /* 0x024fea0003c3ffff */
[----:B------:R-:W-:Y:S01]  /*2a6a0*/  ULDC.64 UR4, c[0x0][0x118] ;  /* 0x0000460000047ab9 */ /* 0x000fe20000000a00 */
[----:B------:R2:W5:Y:S04]  /*2a6b0*/  LDL.64 R50, [R14] ;  /* 0x000000000e327983 */ /* 0x0005680000100a00 */
[----:B-1----:R-:W3:Y:S04]  /*2a6c0*/  LD.E R4, [R58.64] ;  /* 0x000000043a047980 */ /* 0x002ee8000c101900 */
[----:B------:R-:W4:Y:S01]  /*2a6d0*/  LD.E R2, [R58.64+0x4] ;  /* 0x000004043a027980 */ /* 0x000f22000c101900 */
[----:B------:R-:W-:-:S03]  /*2a6e0*/  MOV R8, 0x2a720 ;  /* 0x0002a72000087802 */ /* 0x000fc60000000f00 */
[----:B---3--:R2:W-:Y:S04]  /*2a6f0*/  STL [R1+0x794], R4 ;  /* 0x0007940401007387 */ /* 0x0085e80000100800 */
[----:B----4-:R2:W-:Y:S02]  /*2a700*/  STL [R1+0x798], R2 ;  /* 0x0007980201007387 */ /* 0x0105e40000100800 */
[----:B--2--5:R-:W-:Y:S05]  /*2a710*/  CALL.REL.NOINC `($_ZN7cutlass13device_kernelIN5flash19enable_sm80_to_sm89INS1_16FlashAttnBwdSm80INS1_25CollectiveMainloopBwdSm80ILi2ELi2EN4cute5tupleIJNS5_1CILi128EEES8_NS7_ILi64EEEEEENS_10bfloat16_tEfNS_4arch4Sm80ELb1ELb0ELb1ELb0ELb0ELb0ELb0ELb0ELi2ELi4ELi4ELi4ELb0EEENS1_24CollectiveEpilogueBwdGQAISA_fSD_Li256ELb0ELb0EEENS1_25SingleTileBwdLPTSchedulerILb0ELi128ELb0EEEEEEEEEvNT_6ParamsE$_ZZN4cute6upcastILi2ENS_5tupleIJNS1_IJNS_1CILi1EEENS1_IJNS2_ILi2EEES4_S4_EEEEEES4_NS1_IJS4_S4_EEEEEENS1_IJNS1_IJNS2_ILi0EEENS1_IJS3_NS2_ILi512EEEiEEEEEENS2_ILi4096EEENS1_IJiNS2_ILi8192EEEEEEEEEEEDaRKT0_RKT1_ENKUlRKT_RKT0_E_clIS6_SC_EEDaSP_SS_) ;  /* 0xfffe3f2000007944 */ /* 0x024fea0003c3ffff */
[----:B------:R2:W5:Y:S01]  /*2a720*/  LDL R3, [R1+0x798] ;  /* 0x0007980001037983 */ /* 0x0005620000100800 */
[----:B------:R-:W-:-:S03]  /*2a730*/  MOV R10, 0x2a750 ;  /* 0x0002a750000a7802 */ /* 0x000fc60000000f00 */
[----:B-12--5:R-:W-:Y:S05]  /*2a740*/  CALL.REL.NOINC `($_ZN7cutlass13device_kernelIN5flash19enable_sm80_to_sm89INS1_16FlashAttnBwdSm80INS1_25CollectiveMainloopBwdSm80ILi2ELi2EN4cute5tupleIJNS5_1CILi128EEES8_NS7_ILi64EEEEEENS_10bfloat16_tEfNS_4arch4Sm80ELb1ELb0ELb1ELb0ELb0ELb0ELb0ELb0ELi2ELi4ELi4ELi4ELb0EEENS1_24CollectiveEpilogueBwdGQAISA_fSD_Li256ELb0ELb0EEENS1_25SingleTileBwdLPTSchedulerILb0ELi128ELb0EEEEEEEEEvNT_6ParamsE$_ZZN4cute6upcastILi2ENS_5tupleIJNS1_IJNS_1CILi1EEENS1_IJNS2_ILi2EEES4_S4_EEEEEES4_NS1_IJS4_S4_EEEEEENS1_IJNS1_IJNS2_ILi0EEENS1_IJS3_NS2_ILi512EEEiEEEEEENS2_ILi4096EEENS1_IJiNS2_ILi8192EEEEEEEEEEEDaRKT0_RKT1_ENKUlRKT_RKT0_E_clIS7_SF_EEDaSP_SS_) ;  /* 0xfffe3fe000007944 */ /* 0x026fea0003c3ffff */
[----:B-----5:R2:W-:Y:S01]  /*2a750*/  STL [R1+0x750], R2 ;  /* 0x0007500201007387 */ /* 0x0205e20000100800 */
[----:B------:R-:W-:-:S03]  /*2a760*/  MOV R4, 0x2a780 ;  /* 0x0002a78000047802 */ /* 0x000fc60000000f00 */
[----:B-12---:R-:W-:Y:S05]  /*2a770*/  CALL.REL.NOINC `($_ZN7cutlass13device_kernelIN5flash19enable_sm80_to_sm89INS1_16FlashAttnBwdSm80INS1_25CollectiveMainloopBwdSm80ILi2ELi2EN4cute5tupleIJNS5_1CILi128EEES8_NS7_ILi64EEEEEENS_10bfloat16_tEfNS_4arch4Sm80ELb1ELb0ELb1ELb0ELb0ELb0ELb0ELb0ELi2ELi4ELi4ELi4ELb0EEENS1_24CollectiveEpilogueBwdGQAISA_fSD_Li256ELb0ELb0EEENS1_25SingleTileBwdLPTSchedulerILb0ELi128ELb0EEEEEEEEEvNT_6ParamsE$_ZN4cute3eso3ESOILb0ELb0EJNS_5tupleIJNS_1CILi0EEENS2_IJNS3_ILi1EEENS3_ILi256EEEiEEEEEENS3_ILi2048EEENS2_IJiNS3_ILi4096EEEEEEEEC2ERKS8_RKS9_RKSB_) ;  /* 0xfffdaf8000007944 */ /* 0x006fea0003c3ffff */
[----:B------:R2:W5:Y:S04]  /*2a780*/  LDL R5, [R14] ;  /* 0x000000000e057983 */ /* 0x0005680000100800 */
[----:B-1----:R2:W5:Y:S01]  /*2a790*/  LDL R3, [R14+0x4] ;  /* 0x000004000e037983 */ /* 0x0025620000100800 */
[----:B------:R-:W-:-:S03]  /*2a7a0*/  MOV R4, 0x2a7c0 ;  /* 0x0002a7c000047802 */ /* 0x000fc60000000f00 */
[----:B--2--5:R-:W-:Y:S05]  /*2a7b0*/  CALL.REL.NOINC `($_ZN7cutlass13device_kernelIN5flash19enable_sm80_to_sm89INS1_16FlashAttnBwdSm80INS1_25CollectiveMainloopBwdSm80ILi2ELi2EN4cute5tupleIJNS5_1CILi128EEES8_NS7_ILi64EEEEEENS_10bfloat16_tEfNS_4arch4Sm80ELb1ELb0ELb1ELb0ELb0ELb0ELb0ELb0ELi2ELi4ELi4ELi4ELb0EEENS1_24CollectiveEpilogueBwdGQAISA_fSD_Li256ELb0ELb0EEENS1_25SingleTileBwdLPTSchedulerILb0ELi128ELb0EEEEEEEEEvNT_6ParamsE$_ZN4cute5tupleIJNS0_IJNS0_IJNS_1CILi1EEENS0_IJS2_NS1_ILi2EEES3_EEEEEES3_NS0_IJS3_S3_EEEEEENS0_IJNS0_IJNS1_ILi0EEENS0_IJS2_NS1_ILi256EEEiEEEEEENS1_ILi2048EEENS0_IJiNS1_ILi4096EEEEEEEEEEEC2ERKS7_RKSF_) ;  /* 0xfffdfa1000007944 */ /* 0x024fea0003c3ffff */
[----:B------:R1:W5:Y:S04]  /*2a7c0*/  LDL R5, [R14] ;  /* 0x000000000e057983 */ /* 0x0003680000100800 */
[----:B------:R1:W5:Y:S01]  /*2a7d0*/  LDL R4, [R14+0x4] ;  /* 0x000004000e047983 */ /* 0x0003620000100800 */
[----:B------:R-:W-:-:S03]  /*2a7e0*/  MOV R6, 0x2a800 ;  /* 0x0002a80000067802 */ /* 0x000fc60000000f00 */
[----:B-1---5:R-:W-:Y:S05]  /*2a7f0*/  CALL.REL.NOINC `($_ZN7cutlass13device_kernelIN5flash19enable_sm80_to_sm89INS1_16FlashAttnBwdSm80INS1_25CollectiveMainloopBwdSm80ILi2ELi2EN4cute5tupleIJNS5_1CILi128EEES8_NS7_ILi64EEEEEENS_10bfloat16_tEfNS_4arch4Sm80ELb1ELb0ELb1ELb0ELb0ELb0ELb0ELb0ELi2ELi4ELi4ELi4ELb0EEENS1_24CollectiveEpilogueBwdGQAISA_fSD_Li256ELb0ELb0EEENS1_25SingleTileBwdLPTSchedulerILb0ELi128ELb0EEEEEEEEEvNT_6ParamsE$_ZZN4cute7flattenINS_5tupleIJNS1_IJNS_1CILi0EEENS1_IJNS2_ILi1EEENS2_ILi512EEEiEEEEEENS2_ILi4096EEENS1_IJiNS2_ILi8192EEEEEEEEEEEDaRKT_ENKUlRKT_E_clIS7_EEDaSH_) ;  /* 0xfffe427000007944 */ /* 0x022fea0003c3ffff */
[----:B------:R2:W5:Y:S01]  /*2a800*/  LDL R3, [R1+0x798] ;  /* 0x0007980001037983 */ /* 0x0005620000100800 */
[----:B------:R-:W-:-:S03]  /*2a810*/  MOV R2, 0x2a830 ;  /* 0x0002a83000027802 */ /* 0x000fc60000000f00 */
[----:B-12--5:R-:W-:Y:S05]  /*2a820*/  CALL.REL.NOINC `($_ZN7cutlass13device_kernelIN5flash19enable_sm80_to_sm89INS1_16FlashAttnBwdSm80INS1_25CollectiveMainloopBwdSm80ILi2ELi2EN4cute5tupleIJNS5_1CILi128EEES8_NS7_ILi64EEEEEENS_10bfloat16_tEfNS_4arch4Sm80ELb1ELb0ELb1ELb0ELb0ELb0ELb0ELb0ELi2ELi4ELi4ELi4ELb0EEENS1_24CollectiveEpilogueBwdGQAISA_fSD_Li256ELb0ELb0EEENS1_25SingleTileBwdLPTSchedulerILb0ELi128ELb0EEEEEEEEEvNT_6ParamsE$_ZZN4cute7flattenINS_5tupleIJNS1_IJNS_1CILi0EEENS1_IJNS2_ILi1EEENS2_ILi512EEEiEEEEEENS2_ILi4096EEENS1_IJiNS2_ILi8192EEEEEEEEEEEDaRKT_ENKUlRKT_E_clISA_EEDaSH_) ;  /* 0xfffe42e000007944 */ /* 0x026fea0003c3ffff */
[----:B------:R1:W-:Y:S01]  /*2a830*/  STL [R14], R3 ;  /* 0x000000030e007387 */ /* 0x0003e20000100800 */
[----:B------:R-:W-:-:S03]  /*2a840*/  MOV R6, 0x2a860 ;  /* 0x0002a86000067802 */ /* 0x000fc60000000f00 */
[----:B-1----:R-:W-:Y:S05]  /*2a850*/  CALL.REL.NOINC `($_ZN7cutlass13device_kernelIN5flash19enable_sm80_to_sm89INS1_16FlashAttnBwdSm80INS1_25CollectiveMainloopBwdSm80ILi2ELi2EN4cute5tupleIJNS5_1CILi128EEES8_NS7_ILi64EEEEEENS_10bfloat16_tEfNS_4arch4Sm80ELb1ELb0ELb1ELb0ELb0ELb0ELb0ELb0ELi2ELi4ELi4ELi4ELb0EEENS1_24CollectiveEpilogueBwdGQAISA_fSD_Li256ELb0ELb0EEENS1_25SingleTileBwdLPTSchedulerILb0ELi128ELb0EEEEEEEEEvNT_6ParamsE$_ZZN4cute12filter_tupleINS_5tupleIJNS1_IJNS_1CILi0EEENS1_IJNS2_ILi1EEENS2_ILi512EEEiEEEEEENS2_ILi4096EEENS1_IJiNS2_ILi8192EEEEEEEEEZNS_7flattenISB_EEDaRKT_EUlRKT_E_EEDaSF_OT0_ENKUlDpSI_E_clIJNS1_IJS3_S4_S5_iEEENS1_IJS8_EEESA_EEEDaSM_) ;  /* 0xfffe058000007944 */ /* 0x002fea0003c3ffff */
[----:B------:R-:W-:Y:S02]  /*2a860*/  ULDC.64 UR4, c[0x0][0x118] ;  /* 0x0000460000047ab9 */ /* 0x000fe40000000a00 */
[----:B------:R1:W5:Y:S01]  /*2a870*/  LD.E.64 R2, [R58.64+0x8] ;  /* 0x000008043a027980 */ /* 0x000362000c101b00 */
[----:B------:R-:W-:-:S02]  /*2a880*/  MOV R9, R56 ;  /* 0x0000003800097202 */ /* 0x000fc40000000f00 */
[----:B------:R-:W-:Y:S02]  /*2a890*/  MOV R8, 0x2a8b0 ;  /* 0x0002a8b000087802 */ /* 0x000fe40000000f00 */
[----:B-1---5:R-:W-:Y:S05]  /*2a8a0*/  CALL.REL.NOINC `($_ZN7cutlass13device_kernelIN5flash19enable_sm80_to_sm89INS1_16FlashAttnBwdSm80INS1_25CollectiveMainloopBwdSm80ILi2ELi2EN4cute5tupleIJNS5_1CILi128EEES8_NS7_ILi64EEEEEENS_10bfloat16_tEfNS_4arch4Sm80ELb1ELb0ELb1ELb0ELb0ELb0ELb0ELb0ELi2ELi4ELi4ELi4ELb0EEENS1_24CollectiveEpilogueBwdGQAISA_fSD_Li256ELb0ELb0EEENS1_25SingleTileBwdLPTSchedulerILb0ELi128ELb0EEEEEEEEEvNT_6ParamsE$_ZN4cute8smem_ptrIPN7cutlass10bfloat16_tEECI1NS_12iter_adaptorIS3_S4_EEES3_) ;  /* 0xfffe02e000007944 */ /* 0x022fea0003c3ffff */
[----:B-1----:R1:W5:Y:S01]  /*2a8b0*/  LDL.64 R2, [R14] ;  /* 0x000000000e027983 */ /* 0x0023620000100a00 */
[----:B------:R-:W-:-:S03]  /*2a8c0*/  MOV R8, 0x2a8e0 ;  /* 0x0002a8e000087802 */ /* 0x000fc60000000f00 */
[----:B-1---5:R-:W-:Y:S05]  /*2a8d0*/  CALL.REL.NOINC `($_ZN7cutlass13device_kernelIN5flash19enable_sm80_to_sm89INS1_16FlashAttnBwdSm80INS1_25CollectiveMainloopBwdSm80ILi2ELi2EN4cute5tupleIJNS5_1CILi128EEES8_NS7_ILi64EEEEEENS_10bfloat16_tEfNS_4arch4Sm80ELb1ELb0ELb1ELb0ELb0ELb0ELb0ELb0ELi2ELi4ELi4ELi4ELb0EEENS1_24CollectiveEpilogueBwdGQAISA_fSD_Li256ELb0ELb0EEENS1_25SingleTileBwdLPTSchedulerILb0ELi128ELb0EEEEEEEEEvNT_6ParamsE$_ZN4cute8smem_ptrIPjECI1NS_12iter_adaptorIS1_S2_EEES1_) ;  /* 0xfffe037000007944 */ /* 0x022fea0003c3ffff */
[----:B------:R-:W2:Y:S01]  /*2a8e0*/  LDL.64 R8, [R14] ;  /* 0x000000000e087983 */ /* 0x000ea20000100a00 */
[----:B-1----:R-:W-:Y:S01]  /*2a8f0*/  MOV R3, R4 ;  /* 0x0000000400037202 */ /* 0x002fe20000000f00 */
[----:B------:R-:W-:Y:S01]  /*2a900*/  IMAD.MOV.U32 R2, RZ, RZ, R5 ;  /* 0x000000ffff027224 */ /* 0x000fe200078e0005 */
[----:B------:R-:W-:Y:S01]  /*2a910*/  MOV R4, 0x2a940 ;  /* 0x0002a94000047802 */ /* 0x000fe20000000f00 */
[----:B--2---:R1:W-:Y:S04]  /*2a920*/  STL.64 [R1+0x750], R8 ;  /* 0x0007500801007387 */ /* 0x0043e80000100a00 */
[----:B-1----:R-:W-:Y:S05]  /*2a930*/  CALL.REL.NOINC `($_ZN7cutlass13device_kernelIN5flash19enable_sm80_to_sm89INS1_16FlashAttnBwdSm80INS1_25CollectiveMainloopBwdSm80ILi2ELi2EN4cute5tupleIJNS5_1CILi128EEES8_NS7_ILi64EEEEEENS_10bfloat16_tEfNS_4arch4Sm80ELb1ELb0ELb1ELb0ELb0ELb0ELb0ELb0ELi2ELi4ELi4ELi4ELb0EEENS1_24CollectiveEpilogueBwdGQAISA_fSD_Li256ELb0ELb0EEENS1_25SingleTileBwdLPTSchedulerILb0ELi128ELb0EEEEEEEEEvNT_6ParamsE$_ZN4cute3eso3ESOILb0ELb0EJNS_6LayoutINS_5tupleIJNS3_IJNS_1CILi1EEENS3_IJS5_NS4_ILi2EEES6_EEEEEES6_NS3_IJS6_S6_EEEEEENS3_IJNS3_IJNS4_ILi0EEENS3_IJS5_NS4_ILi256EEEiEEEEEENS4_ILi2048EEENS3_IJiNS4_ILi4096EEEEEEEEEEENS_10ViewEngineINS_8smem_ptrIPjEEEEEEC2ERKSJ_RKSO_) ;  /* 0xfffdb18000007944 */ /* 0x002fea0003c3ffff */
        /* <DEDUP_REMOVED lines=224> */
[----:B---3--:R-:W-:Y:S05]  /*2b740*/  CALL.REL.NOINC `($_ZN7cutlass13device_kernelIN5flash19enable_sm80_to_sm89INS1_16FlashAttnBwdSm80INS1_25CollectiveMainloopBwdSm80ILi2ELi2EN4cute5tupleIJNS5_1CILi128EEES8_NS7_ILi64EEEEEENS_10bfloat16_tEfNS_4arch4Sm80ELb1ELb0ELb1ELb0ELb0ELb0ELb0ELb0ELi2ELi4ELi4ELi4ELb0EEENS1_24CollectiveEpilogueBwdGQAISA_fSD_Li256ELb0ELb0EEENS1_25SingleTileBwdLPTSchedulerILb0ELi128ELb0EEEEEEEEEvNT_6ParamsE$_ZN4cute3eso3ESOILb1ELb0EJNS_6LayoutINS_5tupleIJNS3_IJNS_1CILi1EEENS3_IJNS4_ILi4EEENS4_ILi2EEEEEEEEES7_S6_EEENS3_IJNS3_IJNS4_ILi0EEENS3_IJS5_NS4_ILi8EEEEEEEEES6_NS4_ILi16EEEEEEEENS_10ViewEngineIPN7cutlass10bfloat16_tEEEEEC2ERKSH_RKSM_) ;  /* 0xfffdd53000007944 */ /* 0x008fea0003c3ffff */
[----:B-1----:R1:W5:Y:S04]  /*2b750*/  LDL.64 R50, [R24+0xc0] ;  /* 0x0000c00018327983 */ /* 0x0023680000100a00 */
[----:B------:R1:W5:Y:S01]  /*2b760*/  LDL.64 R2, [R14] ;  /* 0x000000000e027983 */ /* 0x0003620000100a00 */
[----:B------:R-:W-:-:S03]  /*2b770*/  MOV R6, 0x2b790 ;  /* 0x0002b79000067802 */ /* 0x000fc60000000f00 */
[----:B-1---5:R-:W-:Y:S05]  /*2b780*/  CALL.REL.NOINC `($_ZN7cutlass13device_kernelIN5flash19enable_sm80_to_sm89INS1_16FlashAttnBwdSm80INS1_25CollectiveMainloopBwdSm80ILi2ELi2EN4cute5tupleIJNS5_1CILi128EEES8_NS7_ILi64EEEEEENS_10bfloat16_tEfNS_4arch4Sm80ELb1ELb0ELb1ELb0ELb0ELb0ELb0ELb0ELi2ELi4ELi4ELi4ELb0EEENS1_24CollectiveEpilogueBwdGQAISA_fSD_Li256ELb0ELb0EEENS1_25SingleTileBwdLPTSchedulerILb0ELi128ELb0EEEEEEEEEvNT_6ParamsE$_ZN4cute3eso3ESOILb1ELb0EJNS_6LayoutINS_5tupleIJNS3_IJNS_1CILi1EEENS3_IJNS4_ILi2EEES6_EEEEEES6_NS4_ILi4EEEEEENS3_IJNS3_IJNS4_ILi0EEENS3_IJS5_S9_EEEEEES6_NS4_ILi8EEEEEEEENS_10ViewEngineIPjEEEEC2ERKSG_RKSJ_) ;  /* 0xfffdd4a000007944 */ /* 0x022fea0003c3ffff */
        /* <DEDUP_REMOVED lines=118> */
[----:B----45:R-:W-:Y:S05]  /*2bef0*/  CALL.REL.NOINC `($_ZN7cutlass13device_kernelIN5flash19enable_sm80_to_sm89INS1_16FlashAttnBwdSm80INS1_25CollectiveMainloopBwdSm80ILi2ELi2EN4cute5tupleIJNS5_1CILi128EEES8_NS7_ILi64EEEEEENS_10bfloat16_tEfNS_4arch4Sm80ELb1ELb0ELb1ELb0ELb0ELb0ELb0ELb0ELi2ELi4ELi4ELi4ELb0EEENS1_24CollectiveEpilogueBwdGQAISA_fSD_Li256ELb0ELb0EEENS1_25SingleTileBwdLPTSchedulerILb0ELi128ELb0EEEEEEEEEvNT_6ParamsE$_ZN4cute8smem_ptrIPN7cutlass10bfloat16_tEECI1NS_12iter_adaptorIS3_S4_EEES3_) ;  /* 0xfffdec9000007944 */ /* 0x030fea0003c3ffff */
[----:B-1----:R1:W5:Y:S01]  /*2bf00*/  LDL.64 R2, [R1+0x758] ;  /* 0x0007580001027983 */ /* 0x0023620000100a00 */
[----:B------:R-:W-:-:S03]  /*2bf10*/  MOV R6, 0x2bf30 ;  /* 0x0002bf3000067802 */ /* 0x000fc60000000f00 */
[----:B-1---5:R-:W-:Y:S05]  /*2bf20*/  CALL.REL.NOINC `($_ZN7cutlass13device_kernelIN5flash19enable_sm80_to_sm89INS1_16FlashAttnBwdSm80INS1_25CollectiveMainloopBwdSm80ILi2ELi2EN4cute5tupleIJNS5_1CILi128EEES8_NS7_ILi64EEEEEENS_10bfloat16_tEfNS_4arch4Sm80ELb1ELb0ELb1ELb0ELb0ELb0ELb0ELb0ELi2ELi4ELi4ELi4ELb0EEENS1_24CollectiveEpilogueBwdGQAISA_fSD_Li256ELb0ELb0EEENS1_25SingleTileBwdLPTSchedulerILb0ELi128ELb0EEEEEEEEEvNT_6ParamsE$_ZN4cute3eso3ESOILb1ELb0EJNS_14ComposedLayoutINS_7SwizzleILi3ELi3ELi3EEENS_1CILj0EEENS_6LayoutINS_5tupleIJNS5_ILi64EEENS5_ILi128EEEEEENS8_IJNS5_ILi1EEES9_EEEEEEENS_10ViewEngineINS_8smem_ptrIPN7cutlass10bfloat16_tEEEEEEEC2ERKSF_RKSM_) ;  /* 0xfffdb27000007944 */ /* 0x022fea0003c3ffff */
[----:B-1----:R1:W5:Y:S01]  /*2bf30*/  LDL.64 R2, [R1+0x758] ;  /* 0x0007580001027983 */ /* 0x0023620000100a00 */
[----:B------:R-:W-:-:S03]  /*2bf40*/  MOV R6, 0x2bf60 ;  /* 0x0002bf6000067802 */ /* 0x000fc60000000f00 */
[----:B-1---5:R-:W-:Y:S05]  /*2bf50*/  CALL.REL.NOINC `($_ZN7cutlass13device_kernelIN5flash19enable_sm80_to_sm89INS1_16FlashAttnBwdSm80INS1_25CollectiveMainloopBwdSm80ILi2ELi2EN4cute5tupleIJNS5_1CILi128EEES8_NS7_ILi64EEEEEENS_10bfloat16_tEfNS_4arch4Sm80ELb1ELb0ELb1ELb0ELb0ELb0ELb0ELb0ELi2ELi4ELi4ELi4ELb0EEENS1_24CollectiveEpilogueBwdGQAISA_fSD_Li256ELb0ELb0EEENS1_25SingleTileBwdLPTSchedulerILb0ELi128ELb0EEEEEEEEEvNT_6ParamsE$_ZN4cute3eso3ESOILb1ELb0EJNS_14ComposedLayoutINS_7SwizzleILi3ELi3ELi3EEENS_1CILj0EEENS_6LayoutINS_5tupleIJNS8_IJNS8_IJNS5_ILi4EEENS5_ILi8EEEEEENS8_IJNS5_ILi2EEENS5_ILi1EEEEEEEEENS8_IJNS8_IJSC_SC_EEESB_EEEEEENS8_IJNS8_IJNS8_IJNS5_ILi128EEESD_EEENS8_IJSA_NS5_ILi0EEEEEEEEENS8_IJNS8_IJNS5_ILi64EEENS5_ILi512EEEEEENS8_IJNS5_ILi16EEENS5_ILi1024EEEEEEEEEEEEEEEENS_10ViewEngineINS_8smem_ptrIPN7cutlass10bfloat16_tEEEEEEEC2ERKSX_RKS14_) ;  /* 0xfffdb2e000007944 */ /* 0x022fea0003c3ffff */
        /* <DEDUP_REMOVED lines=23> */
[----:B------:R2:W-:Y:S01]  /*2c0d0*/  STL [R14], R2 ;  /* 0x000000020e007387 */ /* 0x0005e20000100800 */
[----:B------:R-:W-:Y:S02]  /*2c0e0*/  MOV R4, R56 ;  /* 0x0000003800047202 */ /* 0x000fe40000000f00 */
[----:B------:R-:W-:Y:S01]  /*2c0f0*/  MOV R8, 0x2c120 ;  /* 0x0002c12000087802 */ /* 0x000fe20000000f00 */
[----:B------:R2:W-:Y:S04]  /*2c100*/  STL [R14+0x4], R3 ;  /* 0x000004030e007387 */ /* 0x0005e80000100800 */
[----:B-12---:R-:W-:Y:S05]  /*2c110*/  CALL.REL.NOINC `($_ZN7cutlass13device_kernelIN5flash19enable_sm80_to_sm89INS1_16FlashAttnBwdSm80INS1_25CollectiveMainloopBwdSm80ILi2ELi2EN4cute5tupleIJNS5_1CILi128EEES8_NS7_ILi64EEEEEENS_10bfloat16_tEfNS_4arch4Sm80ELb1ELb0ELb1ELb0ELb0ELb0ELb0ELb0ELi2ELi4ELi4ELi4ELb0EEENS1_24CollectiveEpilogueBwdGQAISA_fSD_Li256ELb0ELb0EEENS1_25SingleTileBwdLPTSchedulerILb0ELi128ELb0EEEEEEEEEvNT_6ParamsE$_ZZN4cute12filter_tupleINS_5tupleIJNS1_IJiNS1_IJiNS_1CILi0EEEEEEEEENS1_IJNS_10UnderscoreENS1_IJS6_S6_EEEEEEEEES9_ZNS_4diceIS9_S9_EEDaRKT_RKT0_EUlRKT_RKT0_E_EEDaSD_SG_OT1_ENKUlDpSJ_E_clIJNS1_IJiiS3_EEENS1_IJEEEEEEDaSQ_) ;  /* 0xfffded3000007944 */ /* 0x006fea0003c3ffff */
[----:B------:R-:W-:Y:S02]  /*2c120*/  MOV R70, 0x2c140 ;  /* 0x0002c14000467802 */ /* 0x000fe40000000f00 */
[----:B-12--5:R-:W-:Y:S05]  /*2c130*/  CALL.REL.NOINC `($_ZN7cutlass13device_kernelIN5flash19enable_sm80_to_sm89INS1_16FlashAttnBwdSm80INS1_25CollectiveMainloopBwdSm80ILi2ELi2EN4cute5tupleIJNS5_1CILi128EEES8_NS7_ILi64EEEEEENS_10bfloat16_tEfNS_4arch4Sm80ELb1ELb0ELb1ELb0ELb0ELb0ELb0ELb0ELi2ELi4ELi4ELi4ELb0EEENS1_24CollectiveEpilogueBwdGQAISA_fSD_Li256ELb0ELb0EEENS1_25SingleTileBwdLPTSchedulerILb0ELi128ELb0EEEEEEEEEvNT_6ParamsE$_ZZN4cute7idx2crdINS_5tupleIJiiNS_1CILi0EEEEEENS1_IJNS1_IJNS2_ILi4EEENS2_ILi8EEEEEENS2_ILi2EEENS2_ILi1EEEEEEEEDaRKT_RKT0_ENKUlRKT_RKT0_E_clIiS7_EEDaSJ_SM_) ;  /* 0xfffe2a8000007944 */ /* 0x026fea0003c3ffff */
[----:B------:R-:W-:Y:S02]  /*2c140*/  MOV R2, 0x2c160 ;  /* 0x0002c16000027802 */ /* 0x000fe40000000f00 */
[----:B-1----:R-:W-:Y:S05]  /*2c150*/  CALL.REL.NOINC `($_ZN7cutlass13device_kernelIN5flash19enable_sm80_to_sm89INS1_16FlashAttnBwdSm80INS1_25CollectiveMainloopBwdSm80ILi2ELi2EN4cute5tupleIJNS5_1CILi128EEES8_NS7_ILi64EEEEEENS_10bfloat16_tEfNS_4arch4Sm80ELb1ELb0ELb1ELb0ELb0ELb0ELb0ELb0ELi2ELi4ELi4ELi4ELb0EEENS1_24CollectiveEpilogueBwdGQAISA_fSD_Li256ELb0ELb0EEENS1_25SingleTileBwdLPTSchedulerILb0ELi128ELb0EEEEEEEEEvNT_6ParamsE$_ZZN4cute7idx2crdINS_5tupleIJiiNS_1CILi0EEEEEENS1_IJNS1_IJNS2_ILi4EEENS2_ILi8EEEEEENS2_ILi2EEENS2_ILi1EEEEEEEEDaRKT_RKT0_ENKUlRKT_RKT0_E_clIiS8_EEDaSJ_SM_) ;  /* 0xfffe2e8000007944 */ /* 0x002fea0003c3ffff */
[----:B------:R1:W-:Y:S01]  /*2c160*/  STL [R14], R6 ;  /* 0x000000060e007387 */ /* 0x0003e20000100800 */
[----:B------:R-:W-:Y:S02]  /*2c170*/  MOV R2, R56 ;  /* 0x0000003800027202 */ /* 0x000fe40000000f00 */
[----:B------:R-:W-:-:S02]  /*2c180*/  MOV R70, 0x2c1a0 ;  /* 0x0002c1a000467802 */ /* 0x000fc40000000f00 */
[----:B-1----:R-:W-:Y:S05]  /*2c190*/  CALL.REL.NOINC `($_ZN7cutlass13device_kernelIN5flash19enable_sm80_to_sm89INS1_16FlashAttnBwdSm80INS1_25CollectiveMainloopBwdSm80ILi2ELi2EN4cute5tupleIJNS5_1CILi128EEES8_NS7_ILi64EEEEEENS_10bfloat16_tEfNS_4arch4Sm80ELb1ELb0ELb1ELb0ELb0ELb0ELb0ELb0ELi2ELi4ELi4ELi4ELb0EEENS1_24CollectiveEpilogueBwdGQAISA_fSD_Li256ELb0ELb0EEENS1_25SingleTileBwdLPTSchedulerILb0ELi128ELb0EEEEEEEEEvNT_6ParamsE$_ZZN4cute9transformINS_5tupleIJiiNS_1CILi0EEEEEENS1_IJNS1_IJNS2_ILi4EEENS2_ILi8EEEEEENS2_ILi2EEENS2_ILi1EEEEEEZNS_7idx2crdIS4_SA_EEDaRKT_RKT0_EUlRKT_RKT0_E_EEDaSE_SH_OT1_ENKUlDpSK_E_clIJNS1_IJiiEEEiS3_EEEDaSR_) ;  /* 0xfffe356000007944 */ /* 0x002fea0003c3ffff */
[----:B------:R-:W-:Y:S02]  /*2c1a0*/  MOV R6, 0x2c1c0 ;  /* 0x0002c1c000067802 */ /* 0x000fe40000000f00 */
[----:B--2--5:R-:W-:Y:S05]  /*2c1b0*/  CALL.REL.NOINC `($_ZN7cutlass13device_kernelIN5flash19enable_sm80_to_sm89INS1_16FlashAttnBwdSm80INS1_25CollectiveMainloopBwdSm80ILi2ELi2EN4cute5tupleIJNS5_1CILi128EEES8_NS7_ILi64EEEEEENS_10bfloat16_tEfNS_4arch4Sm80ELb1ELb0ELb1ELb0ELb0ELb0ELb0ELb0ELi2ELi4ELi4ELi4ELb0EEENS1_24CollectiveEpilogueBwdGQAISA_fSD_Li256ELb0ELb0EEENS1_25SingleTileBwdLPTSchedulerILb0ELi128ELb0EEEEEEEEEvNT_6ParamsE$_ZZN4cute13to_mixed_bitsINS_5tupleIJNS1_IJNS_1CILi4EEENS2_ILi8EEEEEENS2_ILi2EEENS2_ILi1EEEEEENS1_IJNS1_IJNS2_ILi128EEENS2_ILi0EEEEEES4_SA_EEENS1_IJNS1_IJiiEEEiSA_EEEEEDaRKT_RKT0_RKT1_ENKUlRKT_RKT0_RKT1_E_clIS5_SB_SD_EEDaSQ_ST_SW_) ;  /* 0xfffdf71000007944 */ /* 0x024fea0003c3ffff */
[----:B------:R-:W-:Y:S02]  /*2c1c0*/  MOV R6, 0x2c1e0 ;  /* 0x0002c1e000067802 */ /* 0x000fe40000000f00 */
[----:B------:R-:W-:Y:S05]  /*2c1d0*/  CALL.REL.NOINC `($_ZN7cutlass13device_kernelIN5flash19enable_sm80_to_sm89INS1_16FlashAttnBwdSm80INS1_25CollectiveMainloopBwdSm80ILi2ELi2EN4cute5tupleIJNS5_1CILi128EEES8_NS7_ILi64EEEEEENS_10bfloat16_tEfNS_4arch4Sm80ELb1ELb0ELb1ELb0ELb0ELb0ELb0ELb0ELi2ELi4ELi4ELi4ELb0EEENS1_24CollectiveEpilogueBwdGQAISA_fSD_Li256ELb0ELb0EEENS1_25SingleTileBwdLPTSchedulerILb0ELi128ELb0EEEEEEEEEvNT_6ParamsE$_ZZN4cute13to_mixed_bitsINS_5tupleIJNS1_IJNS_1CILi4EEENS2_ILi8EEEEEENS2_ILi2EEENS2_ILi1EEEEEENS1_IJNS1_IJNS2_ILi128EEENS2_ILi0EEEEEES4_SA_EEENS1_IJNS1_IJiiEEEiSA_EEEEEDaRKT_RKT0_RKT1_ENKUlRKT_RKT0_RKT1_E_clIS6_S4_iEEDaSQ_ST_SW_) ;  /* 0xfffdf77000007944 */ /* 0x000fea0003c3ffff */
[----:B------:R-:W-:Y:S02]  /*2c1e0*/  MOV R5, R2 ;  /* 0x0000000200057202 */ /* 0x000fe40000000f00 */
[----:B------:R-:W-:-:S02]  /*2c1f0*/  MOV R2, 0x2c210 ;  /* 0x0002c21000027802 */ /* 0x000fc40000000f00 */
[----:B------:R-:W-:Y:S05]  /*2c200*/  CALL.REL.NOINC `($_ZN7cutlass13device_kernelIN5flash19enable_sm80_to_sm89INS1_16FlashAttnBwdSm80INS1_25CollectiveMainloopBwdSm80ILi2ELi2EN4cute5tupleIJNS5_1CILi128EEES8_NS7_ILi64EEEEEENS_10bfloat16_tEfNS_4arch4Sm80ELb1ELb0ELb1ELb0ELb0ELb0ELb0ELb0ELi2ELi4ELi4ELi4ELb0EEENS1_24CollectiveEpilogueBwdGQAISA_fSD_Li256ELb0ELb0EEENS1_25SingleTileBwdLPTSchedulerILb0ELi128ELb0EEEEEEEEEvNT_6ParamsE$_ZZN4cute13to_mixed_bitsINS_5tupleIJNS1_IJNS_1CILi4EEENS2_ILi8EEEEEENS2_ILi2EEENS2_ILi1EEEEEENS1_IJNS1_IJNS2_ILi128EEENS2_ILi0EEEEEES4_SA_EEENS1_IJNS1_IJiiEEEiSA_EEEEEDaRKT_RKT0_RKT1_ENKUlDpRKT_E_clIJNS_9MixedBitsILj0ELj384EEENSU_ILj0ELj8EEENS2_ILj0EEEEEEDaSR_) ;  /* 0xfffdf68000007944 */ /* 0x000fea0003c3ffff */
        /* <DEDUP_REMOVED lines=13> */
[----:B-1----:R-:W-:Y:S05]  /*2c2e0*/  CALL.REL.NOINC `($_ZN7cutlass13device_kernelIN5flash19enable_sm80_to_sm89INS1_16FlashAttnBwdSm80INS1_25CollectiveMainloopBwdSm80ILi2ELi2EN4cute5tupleIJNS5_1CILi128EEES8_NS7_ILi64EEEEEENS_10bfloat16_tEfNS_4arch4Sm80ELb1ELb0ELb1ELb0ELb0ELb0ELb0ELb0ELi2ELi4ELi4ELi4ELb0EEENS1_24CollectiveEpilogueBwdGQAISA_fSD_Li256ELb0ELb0EEENS1_25SingleTileBwdLPTSchedulerILb0ELi128ELb0EEEEEEEEEvNT_6ParamsE$_ZN4cute3eso3ESOILb1ELb0EJNS_1CILi8EEEiiEEC2ERKS3_RKiS8_) ;  /* 0xfffdb8b000007944 */ /* 0x002fea0003c3ffff */
[----:B-1----:R1:W5:Y:S01]  /*2c2f0*/  LDL.64 R2, [R1+0x758] ;  /* 0x0007580001027983 */ /* 0x0023620000100a00 */
[----:B------:R-:W-:Y:S01]  /*2c300*/  IMAD.MOV.U32 R5, RZ, RZ, 0x48 ;  /* 0x00000048ff057424 */ /* 0x000fe200078e00ff */
[----:B------:R-:W-:Y:S01]  /*2c310*/  LOP3.LUT P0, RZ, R11, 0x8, RZ, 0xc0, !PT ;  /* 0x000000080bff7812 */ /* 0x000fe2000780c0ff */
[----:B------:R-:W-:Y:S01]  /*2c320*/  IMAD.MOV.U32 R59, RZ, RZ, R23 ;  /* 0x000000ffff3b7224 */ /* 0x000fe200078e0017 */
[----:B------:R-:W-:-:S02]  /*2c330*/  MOV R6, 0x2c360 ;  /* 0x0002c36000067802 */ /* 0x000fc40000000f00 */
[----:B------:R-:W-:-:S04]  /*2c340*/  SEL R5, R5, 0x38, !P0 ;  /* 0x0000003805057807 */ /* 0x000fc80004000000 */
[----:B-1---5:R-:W-:Y:S05]  /*2c350*/  CALL.REL.NOINC `($_ZN7cutlass13device_kernelIN5flash19enable_sm80_to_sm89INS1_16FlashAttnBwdSm80INS1_25CollectiveMainloopBwdSm80ILi2ELi2EN4cute5tupleIJNS5_1CILi128EEES8_NS7_ILi64EEEEEENS_10bfloat16_tEfNS_4arch4Sm80ELb1ELb0ELb1ELb0ELb0ELb0ELb0ELb0ELi2ELi4ELi4ELi4ELb0EEENS1_24CollectiveEpilogueBwdGQAISA_fSD_Li256ELb0ELb0EEENS1_25SingleTileBwdLPTSchedulerILb0ELi128ELb0EEEEEEEEEvNT_6ParamsE$_ZN4cute3eso3ESOILb0ELb1EJiNS_1CILi144EEENS2_ILi288EEEEEC2ERKiRKS3_RKS4_) ;  /* 0xfffdaa1000007944 */ /* 0x022fea0003c3ffff */
[----:B-1----:R-:W2:Y:S01]  /*2c360*/  LDL R4, [R1+0x758] ;  /* 0x0007580001047983 */ /* 0x002ea20000100800 */
[----:B------:R-:W-:Y:S01]  /*2c370*/  IMAD.MOV.U32 R59, RZ, RZ, R23 ;  /* 0x000000ffff3b7224 */ /* 0x000fe200078e0017 */
[----:B------:R-:W-:Y:S02]  /*2c380*/  MOV R67, R12 ;  /* 0x0000000c00437202 */ /* 0x000fe40000000f00 */
[----:B------:R-:W-:Y:S01]  /*2c390*/  MOV R6, 0x2c3c0 ;  /* 0x0002c3c000067802 */ /* 0x000fe20000000f00 */
[----:B--2---:R1:W-:Y:S04]  /*2c3a0*/  STL [R1+0x790], R4 ;  /* 0x0007900401007387 */ /* 0x0043e80000100800 */
[----:B-1----:R-:W-:Y:S05]  /*2c3b0*/  CALL.REL.NOINC `($_ZN7cutlass13device_kernelIN5flash19enable_sm80_to_sm89INS1_16FlashAttnBwdSm80INS1_25CollectiveMainloopBwdSm80ILi2ELi2EN4cute5tupleIJNS5_1CILi128EEES8_NS7_ILi64EEEEEENS_10bfloat16_tEfNS_4arch4Sm80ELb1ELb0ELb1ELb0ELb0ELb0ELb0ELb0ELi2ELi4ELi4ELi4ELb0EEENS1_24CollectiveEpilogueBwdGQAISA_fSD_Li256ELb0ELb0EEENS1_25SingleTileBwdLPTSchedulerILb0ELi128ELb0EEEEEEEEEvNT_6ParamsE$_ZN4cute3eso3ESOILb1ELb0EJNS_1CILi1EEENS_5tupleIJNS2_ILi8EEEiiEEENS2_ILi64EEENS4_IJiNS2_ILi144EEENS2_ILi288EEEEEENS2_ILi512EEEEEC2ERKS3_RKS6_RKS7_RKSA_RKSB_) ;  /* 0xfffdb29000007944 */ /* 0x002fea0003c3ffff */
[----:B-1----:R1:W5:Y:S04]  /*2c3c0*/  LDL R5, [R1+0x760] ;  /* 0x0007600001057983 */ /* 0x0023680000100800 */
[----:B------:R1:W5:Y:S01]  /*2c3d0*/  LDL.64 R2, [R1+0x758] ;  /* 0x0007580001027983 */ /* 0x0003620000100a00 */
[----:B------:R-:W-:-:S02]  /*2c3e0*/  MOV R59, R23 ;  /* 0x00000017003b7202 */ /* 0x000fc40000000f00 */
[----:B------:R-:W-:Y:S02]  /*2c3f0*/  MOV R6, 0x2c410 ;  /* 0x0002c41000067802 */ /* 0x000fe40000000f00 */
[----:B-1---5:R-:W-:Y:S05]  /*2c400*/  CALL.REL.NOINC `($_ZN7cutlass13device_kernelIN5flash19enable_sm80_to_sm89INS1_16FlashAttnBwdSm80INS1_25CollectiveMainloopBwdSm80ILi2ELi2EN4cute5tupleIJNS5_1CILi128EEES8_NS7_ILi64EEEEEENS_10bfloat16_tEfNS_4arch4Sm80ELb1ELb0ELb1ELb0ELb0ELb0ELb0ELb0ELi2ELi4ELi4ELi4ELb0EEENS1_24CollectiveEpilogueBwdGQAISA_fSD_Li256ELb0ELb0EEENS1_25SingleTileBwdLPTSchedulerILb0ELi128ELb0EEEEEEEEEvNT_6ParamsE$_ZN4cute5tupleIJNS0_IJNS_1CILi8EEENS0_IJNS1_ILi2EEES3_S3_EEENS1_ILi1EEES4_S5_EEENS0_IJS5_NS0_IJS2_iiEEENS1_ILi64EEENS0_IJiNS1_ILi144EEENS1_ILi288EEEEEENS1_ILi512EEEEEEEEC2ERKS6_RKSD_) ;  /* 0xfffde3c000007944 */ /* 0x022fea0003c3ffff */
[----:B------:R1:W5:Y:S04]  /*2c410*/  LDL R6, [R1+0x760] ;  /* 0x0007600001067983 */ /* 0x0003680000100800 */
[----:B------:R1:W5:Y:S01]  /*2c420*/  LDL.64 R2, [R1+0x758] ;  /* 0x0007580001027983 */ /* 0x0003620000100a00 */
[----:B------:R-:W-:-:S03]  /*2c430*/  MOV R4, 0x2c450 ;  /* 0x0002c45000047802 */ /* 0x000fc60000000f00 */
[----:B-1---5:R-:W-:Y:S05]  /*2c440*/  CALL.REL.NOINC `($_ZN7cutlass13device_kernelIN5flash19enable_sm80_to_sm89INS1_16FlashAttnBwdSm80INS1_25CollectiveMainloopBwdSm80ILi2ELi2EN4cute5tupleIJNS5_1CILi128EEES8_NS7_ILi64EEEEEENS_10bfloat16_tEfNS_4arch4Sm80ELb1ELb0ELb1ELb0ELb0ELb0ELb0ELb0ELi2ELi4ELi4ELi4ELb0EEENS1_24CollectiveEpilogueBwdGQAISA_fSD_Li256ELb0ELb0EEENS1_25SingleTileBwdLPTSchedulerILb0ELi128ELb0EEEEEEEEEvNT_6ParamsE$_ZZN4cute7flattenINS_5tupleIJNS_1CILi1EEENS1_IJNS2_ILi8EEEiiEEENS2_ILi64EEENS1_IJiNS2_ILi144EEENS2_ILi288EEEEEENS2_ILi512EEEEEEEEDaRKT_ENKUlRKT_E_clIS5_EEDaSH_) ;  /* 0xfffe26f000007944 */ /* 0x022fea0003c3ffff */
[----:B------:R1:W-:Y:S01]  /*2c450*/  STL [R14], R2 ;  /* 0x000000020e007387 */ /* 0x0003e20000100800 */
[----:B------:R-:W-:Y:S02]  /*2c460*/  MOV R5, R6 ;  /* 0x0000000600057202 */ /* 0x000fe40000000f00 */
[----:B------:R-:W-:Y:S01]  /*2c470*/  MOV R4, 0x2c4a0 ;  /* 0x0002c4a000047802 */ /* 0x000fe20000000f00 */
[----:B------:R1:W-:Y:S04]  /*2c480*/  STL [R14+0x4], R3 ;  /* 0x000004030e007387 */ /* 0x0003e80000100800 */
[----:B-1----:R-:W-:Y:S05]  /*2c490*/  CALL.REL.NOINC `($_ZN7cutlass13device_kernelIN5flash19enable_sm80_to_sm89INS1_16FlashAttnBwdSm80INS1_25CollectiveMainloopBwdSm80ILi2ELi2EN4cute5tupleIJNS5_1CILi128EEES8_NS7_ILi64EEEEEENS_10bfloat16_tEfNS_4arch4Sm80ELb1ELb0ELb1ELb0ELb0ELb0ELb0ELb0ELi2ELi4ELi4ELi4ELb0EEENS1_24CollectiveEpilogueBwdGQAISA_fSD_Li256ELb0ELb0EEENS1_25SingleTileBwdLPTSchedulerILb0ELi128ELb0EEEEEEEEEvNT_6ParamsE$_ZZN4cute7flattenINS_5tupleIJNS_1CILi1EEENS1_IJNS2_ILi8EEEiiEEENS2_ILi64EEENS1_IJiNS2_ILi144EEENS2_ILi288EEEEEENS2_ILi512EEEEEEEEDaRKT_ENKUlRKT_E_clIS9_EEDaSH_) ;  /* 0xfffe26c000007944 */ /* 0x002fea0003c3ffff */
[----:B------:R1:W-:Y:S01]  /*2c4a0*/  STL [R1+0x794], R2 ;  /* 0x0007940201007387 */ /* 0x0003e20000100800 */
[----:B------:R-:W-:Y:S01]  /*2c4b0*/  IMAD.MOV.U32 R59, RZ, RZ, R56 ;  /* 0x000000ffff3b7224 */ /* 0x000fe200078e0038 */
[----:B------:R-:W-:-:S02]  /*2c4c0*/  MOV R66, R41 ;  /* 0x0000002900427202 */ /* 0x000fc40000000f00 */
[----:B------:R-:W-:Y:S02]  /*2c4d0*/  MOV R4, 0x2c4f0 ;  /* 0x0002c4f000047802 */ /* 0x000fe40000000f00 */
[----:B-1----:R-:W-:Y:S05]  /*2c4e0*/  CALL.REL.NOINC `($_ZN7cutlass13device_kernelIN5flash19enable_sm80_to_sm89INS1_16FlashAttnBwdSm80INS1_25CollectiveMainloopBwdSm80ILi2ELi2EN4cute5tupleIJNS5_1CILi128EEES8_NS7_ILi64EEEEEENS_10bfloat16_tEfNS_4arch4Sm80ELb1ELb0ELb1ELb0ELb0ELb0ELb0ELb0ELi2ELi4ELi4ELi4ELb0EEENS1_24CollectiveEpilogueBwdGQAISA_fSD_Li256ELb0ELb0EEENS1_25SingleTileBwdLPTSchedulerILb0ELi128ELb0EEEEEEEEEvNT_6ParamsE$_ZZN4cute12filter_tupleINS_5tupleIJNS_1CILi1EEENS1_IJNS2_ILi8EEEiiEEENS2_ILi64EEENS1_IJiNS2_ILi144EEENS2_ILi288EEEEEENS2_ILi512EEEEEEZNS_7flattenISB_EEDaRKT_EUlRKT_E_EEDaSF_OT0_ENKUlDpSI_E_clIJNS1_IJS3_EEES5_NS1_IJS6_EEES9_NS1_IJSA_EEEEEEDaSM_) ;  /* 0xfffdef3000007944 */ /* 0x002fea0003c3ffff */
[----:B------:R-:W-:Y:S02]  /*2c4f0*/  MOV R59, R23 ;  /* 0x00000017003b7202 */ /* 0x000fe40000000f00 */
[----:B------:R-:W-:Y:S02]  /*2c500*/  MOV R6, 0x2c520 ;  /* 0x0002c52000067802 */ /* 0x000fe40000000f00 */
[----:B--2--5:R-:W-:Y:S05]  /*2c510*/  CALL.REL.NOINC `($_ZN7cutlass13device_kernelIN5flash19enable_sm80_to_sm89INS1_16FlashAttnBwdSm80INS1_25CollectiveMainloopBwdSm80ILi2ELi2EN4cute5tupleIJNS5_1CILi128EEES8_NS7_ILi64EEEEEENS_10bfloat16_tEfNS_4arch4Sm80ELb1ELb0ELb1ELb0ELb0ELb0ELb0ELb0ELi2ELi4ELi4ELi4ELb0EEENS1_24CollectiveEpilogueBwdGQAISA_fSD_Li256ELb0ELb0EEENS1_25SingleTileBwdLPTSchedulerILb0ELi128ELb0EEEEEEEEEvNT_6ParamsE$_ZN4cute3eso3ESOILb0ELb1EJiNS_1CILi144EEENS2_ILi512EEEEEC2ERKiRKS3_RKS4_) ;  /* 0xfffda8a000007944 */ /* 0x024fea0003c3ffff */
[----:B------:R-:W2:Y:S01]  /*2c520*/  LDL R6, [R1+0x758] ;  /* 0x0007580001067983 */ /* 0x000ea20000100800 */
[----:B-1----:R-:W-:Y:S01]  /*2c530*/  IMAD.MOV.U32 R4, RZ, RZ, R44 ;  /* 0x000000ffff047224 */ /* 0x002fe200078e002c */
[----:B------:R-:W-:Y:S02]  /*2c540*/  MOV R59, R23 ;  /* 0x00000017003b7202 */ /* 0x000fe40000000f00 */
[----:B------:R-:W-:Y:S01]  /*2c550*/  MOV R8, 0x2c580 ;  /* 0x0002c58000087802 */ /* 0x000fe20000000f00 */
[----:B--2---:R1:W-:Y:S04]  /*2c560*/  STL [R1+0x11ec], R6 ;  /* 0x0011ec0601007387 */ /* 0x0043e80000100800 */
[----:B-1----:R-:W-:Y:S05]  /*2c570*/  CALL.REL.NOINC `($_ZN7cutlass13device_kernelIN5flash19enable_sm80_to_sm89INS1_16FlashAttnBwdSm80INS1_25CollectiveMainloopBwdSm80ILi2ELi2EN4cute5tupleIJNS5_1CILi128EEES8_NS7_ILi64EEEEEENS_10bfloat16_tEfNS_4arch4Sm80ELb1ELb0ELb1ELb0ELb0ELb0ELb0ELb0ELi2ELi4ELi4ELi4ELb0EEENS1_24CollectiveEpilogueBwdGQAISA_fSD_Li256ELb0ELb0EEENS1_25SingleTileBwdLPTSchedulerILb0ELi128ELb0EEEEEEEEEvNT_6ParamsE$_ZN4cute3eso3ESOILb0ELb0EJiiNS_1CILi144EEENS2_ILi512EEEEEC2ERKiS7_RKS3_RKS4_) ;  /* 0xfffda12000007944 */ /* 0x002fea0003c3ffff */
[----:B-1----:R-:W2:Y:S01]  /*2c580*/  LDL.64 R4, [R1+0x758] ;  /* 0x0007580001047983 */ /* 0x002ea20000100a00 */
[----:B------:R-:W-:Y:S01]  /*2c590*/  IMAD.MOV.U32 R3, RZ, RZ, R16 ;  /* 0x000000ffff037224 */ /* 0x000fe200078e0010 */
[----:B------:R-:W-:Y:S01]  /*2c5a0*/  MOV R8, R42 ;  /* 0x0000002a00087202 */ /* 0x000fe20000000f00 */
[----:B------:R-:W-:Y:S01]  /*2c5b0*/  IMAD.MOV.U32 R66, RZ, RZ, R23 ;  /* 0x000000ffff427224 */ /* 0x000fe200078e0017 */
[----:B------:R-:W-:Y:S01]  /*2c5c0*/  MOV R6, 0x2c5f0 ;  /* 0x0002c5f000067802 */ /* 0x000fe20000000f00 */
[----:B--2---:R1:W-:Y:S04]  /*2c5d0*/  STL.64 [R1+0x788], R4 ;  /* 0x0007880401007387 */ /* 0x0043e80000100a00 */
[----:B-1----:R-:W-:Y:S05]  /*2c5e0*/  CALL.REL.NOINC `($_ZN7cutlass13device_kernelIN5flash19enable_sm80_to_sm89INS1_16FlashAttnBwdSm80INS1_25CollectiveMainloopBwdSm80ILi2ELi2EN4cute5tupleIJNS5_1CILi128EEES8_NS7_ILi64EEEEEENS_10bfloat16_tEfNS_4arch4Sm80ELb1ELb0ELb1ELb0ELb0ELb0ELb0ELb0ELi2ELi4ELi4ELi4ELb0EEENS1_24CollectiveEpilogueBwdGQAISA_fSD_Li256ELb0ELb0EEENS1_25SingleTileBwdLPTSchedulerILb0ELi128ELb0EEEEEEEEEvNT_6ParamsE$_ZN4cute3eso3ESOILb0ELb0EJiiiNS_1CILi144EEENS2_ILi512EEEEEC2ERKiS7_S7_RKS3_RKS4_) ;  /* 0xfffda36000007944 */ /* 0x002fea0003c3ffff */
        /* <DEDUP_REMOVED lines=9> */
[----:B-1----:R-:W-:Y:S05]  /*2c680*/  CALL.REL.NOINC `($_ZN7cutlass13device_kernelIN5flash19enable_sm80_to_sm89INS1_16FlashAttnBwdSm80INS1_25CollectiveMainloopBwdSm80ILi2ELi2EN4cute5tupleIJNS5_1CILi128EEES8_NS7_ILi64EEEEEENS_10bfloat16_tEfNS_4arch4Sm80ELb1ELb0ELb1ELb0ELb0ELb0ELb0ELb0ELi2ELi4ELi4ELi4ELb0EEENS1_24CollectiveEpilogueBwdGQAISA_fSD_Li256ELb0ELb0EEENS1_25SingleTileBwdLPTSchedulerILb0ELi128ELb0EEEEEEEEEvNT_6ParamsE$_ZN4cute3eso3ESOILb1ELb0EJNS_1CILi8EEEiiiNS2_ILi144EEENS2_ILi512EEEEEC2ERKS3_RKiSA_SA_RKS4_RKS5_) ;  /* 0xfffdb58000007944 */ /* 0x002fea0003c3ffff */
        /* <DEDUP_REMOVED lines=8> */
[----:B-1----:R-:W-:Y:S05]  /*2c710*/  CALL.REL.NOINC `($_ZN7cutlass13device_kernelIN5flash19enable_sm80_to_sm89INS1_16FlashAttnBwdSm80INS1_25CollectiveMainloopBwdSm80ILi2ELi2EN4cute5tupleIJNS5_1CILi128EEES8_NS7_ILi64EEEEEENS_10bfloat16_tEfNS_4arch4Sm80ELb1ELb0ELb1ELb0ELb0ELb0ELb0ELb0ELi2ELi4ELi4ELi4ELb0EEENS1_24CollectiveEpilogueBwdGQAISA_fSD_Li256ELb0ELb0EEENS1_25SingleTileBwdLPTSchedulerILb0ELi128ELb0EEEEEEEEEvNT_6ParamsE$_ZN4cute3eso3ESOILb1ELb0EJNS_1CILi1EEEiiiNS2_ILi144EEENS2_ILi512EEEEEC2ERKS3_RKiSA_SA_RKS4_RKS5_) ;  /* 0xfffdb07000007944 */ /* 0x002fea0003c3ffff */
[----:B-1----:R1:W5:Y:S04]  /*2c720*/  LDL R5, [R1+0x760] ;  /* 0x0007600001057983 */ /* 0x0023680000100800 */
[----:B------:R1:W5:Y:S01]  /*2c730*/  LDL.64 R2, [R1+0x758] ;  /* 0x0007580001027983 */ /* 0x0003620000100a00 */
[----:B------:R-:W-:-:S02]  /*2c740*/  MOV R58, R23 ;  /* 0x00000017003a7202 */ /* 0x000fc40000000f00 */
[----:B------:R-:W-:Y:S02]  /*2c750*/  MOV R6, 0x2c770 ;  /* 0x0002c77000067802 */ /* 0x000fe40000000f00 */
[----:B-1---5:R-:W-:Y:S05]  /*2c760*/  CALL.REL.NOINC `($_ZN7cutlass13device_kernelIN5flash19enable_sm80_to_sm89INS1_16FlashAttnBwdSm80INS1_25CollectiveMainloopBwdSm80ILi2ELi2EN4cute5tupleIJNS5_1CILi128EEES8_NS7_ILi64EEEEEENS_10bfloat16_tEfNS_4arch4Sm80ELb1ELb0ELb1ELb0ELb0ELb0ELb0ELb0ELi2ELi4ELi4ELi4ELb0EEENS1_24CollectiveEpilogueBwdGQAISA_fSD_Li256ELb0ELb0EEENS1_25SingleTileBwdLPTSchedulerILb0ELi128ELb0EEEEEEEEEvNT_6ParamsE$_ZN4cute5tupleIJNS0_IJNS_1CILi16EEENS1_ILi2EEES3_S3_NS1_ILi4EEES3_EEENS0_IJNS1_ILi1EEEiiiNS1_ILi144EEENS1_ILi512EEEEEEEEC2ERKS5_RKS9_) ;  /* 0xfffddd6000007944 */ /* 0x022fea0003c3ffff */
        /* <DEDUP_REMOVED lines=11> */
[----:B-1----:R-:W-:Y:S05]  /*2c820*/  CALL.REL.NOINC `($_ZN7cutlass13device_kernelIN5flash19enable_sm80_to_sm89INS1_16FlashAttnBwdSm80INS1_25CollectiveMainloopBwdSm80ILi2ELi2EN4cute5tupleIJNS5_1CILi128EEES8_NS7_ILi64EEEEEENS_10bfloat16_tEfNS_4arch4Sm80ELb1ELb0ELb1ELb0ELb0ELb0ELb0ELb0ELi2ELi4ELi4ELi4ELb0EEENS1_24CollectiveEpilogueBwdGQAISA_fSD_Li256ELb0ELb0EEENS1_25SingleTileBwdLPTSchedulerILb0ELi128ELb0EEEEEEEEEvNT_6ParamsE$_ZZN4cute6detail16composition_implINS_5tupleIJNS_1CILi16EEENS3_ILi2EEES5_S5_NS3_ILi4EEES5_EEENS2_IJNS3_ILi1EEEiiiNS3_ILi144EEENS3_ILi512EEEEEENS2_IJNS2_IJS5_S5_EEES6_NS3_ILi8EEEEEENS2_IJNS2_IJNS3_ILi64EEESA_EEES4_NS3_ILi1024EEEEEEEEDaRKT_RKT0_RKT1_RKT2_ENKUlRKT_RKT0_E_clISC_SG_EEDaSX_S10_) ;  /* 0xfffe018000007944 */ /* 0x002fea0003c3ffff */
[----:B------:R-:W-:Y:S01]  /*2c830*/  IMAD.MOV.U32 R3, RZ, RZ, R17 ;  /* 0x000000ffff037224 */ /* 0x000fe200078e0011 */
[----:B------:R-:W-:Y:S01]  /*2c840*/  MOV R5, R46 ;  /* 0x0000002e00057202 */ /* 0x000fe20000000f00 */
[----:B------:R-:W-:Y:S01]  /*2c850*/  IMAD.MOV.U32 R2, RZ, RZ, R41 ;  /* 0x000000ffff027224 */ /* 0x000fe200078e0029 */
[----:B------:R-:W-:-:S02]  /*2c860*/  MOV R17, R56 ;  /* 0x0000003800117202 */ /* 0x000fc40000000f00 */
[----:B------:R-:W-:Y:S02]  /*2c870*/  MOV R16, 0x2c890 ;  /* 0x0002c89000107802 */ /* 0x000fe40000000f00 */
[----:B-1---5:R-:W-:Y:S05]  /*2c880*/  CALL.REL.NOINC `($_ZN7cutlass13device_kernelIN5flash19enable_sm80_to_sm89INS1_16FlashAttnBwdSm80INS1_25CollectiveMainloopBwdSm80ILi2ELi2EN4cute5tupleIJNS5_1CILi128EEES8_NS7_ILi64EEEEEENS_10bfloat16_tEfNS_4arch4Sm80ELb1ELb0ELb1ELb0ELb0ELb0ELb0ELb0ELi2ELi4ELi4ELi4ELb0EEENS1_24CollectiveEpilogueBwdGQAISA_fSD_Li256ELb0ELb0EEENS1_25SingleTileBwdLPTSchedulerILb0ELi128ELb0EEEEEEEEEvNT_6ParamsE$_ZZN4cute6detail16composition_implINS_5tupleIJNS_1CILi16EEENS3_ILi2EEES5_S5_NS3_ILi4EEES5_EEENS2_IJNS3_ILi1EEEiiiNS3_ILi144EEENS3_ILi512EEEEEENS2_IJNS2_IJS5_S5_EEES6_NS3_ILi8EEEEEENS2_IJNS2_IJNS3_ILi64EEESA_EEES4_NS3_ILi1024EEEEEEEEDaRKT_RKT0_RKT1_RKT2_ENKUlRKT_RKT0_E_clIS6_S4_EEDaSX_S10_) ;  /* 0xfffdfea000007944 */ /* 0x022fea0003c3ffff */
[----:B-----5:R2:W-:Y:S01]  /*2c890*/  STL.64 [R1+0x770], R2 ;  /* 0x0007700201007387 */ /* 0x0205e20000100a00 */
[----:B------:R-:W-:Y:S01]  /*2c8a0*/  IMAD.MOV.U32 R59, RZ, RZ, R23 ;  /* 0x000000ffff3b7224 */ /* 0x000fe200078e0017 */
[----:B------:R-:W-:Y:S02]  /*2c8b0*/  MOV R66, R22 ;  /* 0x0000001600427202 */ /* 0x000fe40000000f00 */
[----:B------:R-:W-:Y:S02]  /*2c8c0*/  MOV R4, 0x2c8e0 ;  /* 0x0002c8e000047802 */ /* 0x000fe40000000f00 */
[----:B-12---:R-:W-:Y:S05]  /*2c8d0*/  CALL.REL.NOINC `($_ZN7cutlass13device_kernelIN5flash19enable_sm80_to_sm89INS1_16FlashAttnBwdSm80INS1_25CollectiveMainloopBwdSm80ILi2ELi2EN4cute5tupleIJNS5_1CILi128EEES8_NS7_ILi64EEEEEENS_10bfloat16_tEfNS_4arch4Sm80ELb1ELb0ELb1ELb0ELb0ELb0ELb0ELb0ELi2ELi4ELi4ELi4ELb0EEENS1_24CollectiveEpilogueBwdGQAISA_fSD_Li256ELb0ELb0EEENS1_25SingleTileBwdLPTSchedulerILb0ELi128ELb0EEEEEEEEEvNT_6ParamsE$_ZN4cute3eso3ESOILb0ELb0EJNS_5tupleIJiNS_1CILi512EEEEEENS2_IJiiEEENS3_ILi1024EEEEEC2ERKS5_RKS6_RKS7_) ;  /* 0xfffd905000007944 */ /* 0x006fea0003c3ffff */
[----:B------:R2:W5:Y:S04]  /*2c8e0*/  LDL R5, [R1+0x760] ;  /* 0x0007600001057983 */ /* 0x0005680000100800 */
[----:B-1----:R2:W5:Y:S01]  /*2c8f0*/  LDL.64 R2, [R1+0x758] ;  /* 0x0007580001027983 */ /* 0x0025620000100a00 */
[----:B------:R-:W-:Y:S02]  /*2c900*/  MOV R59, R23 ;  /* 0x00000017003b7202 */ /* 0x000fe40000000f00 */
[----:B------:R-:W-:-:S02]  /*2c910*/  MOV R6, 0x2c930 ;  /* 0x0002c93000067802 */ /* 0x000fc40000000f00 */
[----:B--2--5:R-:W-:Y:S05]  /*2c920*/  CALL.REL.NOINC `($_ZN7cutlass13device_kernelIN5flash19enable_sm80_to_sm89INS1_16FlashAttnBwdSm80INS1_25CollectiveMainloopBwdSm80ILi2ELi2EN4cute5tupleIJNS5_1CILi128EEES8_NS7_ILi64EEEEEENS_10bfloat16_tEfNS_4arch4Sm80ELb1ELb0ELb1ELb0ELb0ELb0ELb0ELb0ELi2ELi4ELi4ELi4ELb0EEENS1_24CollectiveEpilogueBwdGQAISA_fSD_Li256ELb0ELb0EEENS1_25SingleTileBwdLPTSchedulerILb0ELi128ELb0EEEEEEEEEvNT_6ParamsE$_ZN4cute5tupleIJNS0_IJNS0_IJNS_1CILi2EEES2_EEES3_NS1_ILi8EEEEEENS0_IJNS0_IJiNS1_ILi512EEEEEENS0_IJiiEEENS1_ILi1024EEEEEEEEC2ERKS5_RKSA_) ;  /* 0xfffdd96000007944 */ /* 0x024fea0003c3ffff */
        /* <DEDUP_REMOVED lines=9> */
[----:B-1---5:R-:W-:Y:S05]  /*2c9c0*/  CALL.REL.NOINC `($_ZN7cutlass13device_kernelIN5flash19enable_sm80_to_sm89INS1_16FlashAttnBwdSm80INS1_25CollectiveMainloopBwdSm80ILi2ELi2EN4cute5tupleIJNS5_1CILi128EEES8_NS7_ILi64EEEEEENS_10bfloat16_tEfNS_4arch4Sm80ELb1ELb0ELb1ELb0ELb0ELb0ELb0ELb0ELi2ELi4ELi4ELi4ELb0EEENS1_24CollectiveEpilogueBwdGQAISA_fSD_Li256ELb0ELb0EEENS1_25SingleTileBwdLPTSchedulerILb0ELi128ELb0EEEEEEEEEvNT_6ParamsE$_ZN4cute3eso3ESOILb0ELb0EJNS_6LayoutINS_5tupleIJNS3_IJNS_1CILi2EEES5_EEES6_NS4_ILi8EEEEEENS3_IJNS3_IJiNS4_ILi512EEEEEENS3_IJiiEEENS4_ILi1024EEEEEEEEjEEC2ERKSE_RKj) ;  /* 0xfffd932000007944 */ /* 0x022fea0003c3ffff */
[----:B------:R-:W2:Y:S04]  /*2c9d0*/  LDL.64 R16, [R1+0x760] ;  /* 0x0007600001107983 */ /* 0x000ea80000100a00 */
[----:B-1----:R1:W5:Y:S01]  /*2c9e0*/  LDL.64 R4, [R1+0x758] ;  /* 0x0007580001047983 */ /* 0x0023620000100a00 */
[----:B------:R-:W-:Y:S02]  /*2c9f0*/  MOV R9, R23 ;  /* 0x0000001700097202 */ /* 0x000fe40000000f00 */
[----:B------:R-:W-:Y:S01]  /*2ca00*/  MOV R8, 0x2ca30 ;  /* 0x0002ca3000087802 */ /* 0x000fe20000000f00 */
[----:B--2---:R-:W-:-:S04]  /*2ca10*/  IMAD.WIDE.U32 R2, R17, 0x2, R48 ;  /* 0x0000000211027825 */ /* 0x004fc800078e0030 */
[----:B-1---5:R-:W-:Y:S05]  /*2ca20*/  CALL.REL.NOINC `($_ZN7cutlass13device_kernelIN5flash19enable_sm80_to_sm89INS1_16FlashAttnBwdSm80INS1_25CollectiveMainloopBwdSm80ILi2ELi2EN4cute5tupleIJNS5_1CILi128EEES8_NS7_ILi64EEEEEENS_10bfloat16_tEfNS_4arch4Sm80ELb1ELb0ELb1ELb0ELb0ELb0ELb0ELb0ELi2ELi4ELi4ELi4ELb0EEENS1_24CollectiveEpilogueBwdGQAISA_fSD_Li256ELb0ELb0EEENS1_25SingleTileBwdLPTSchedulerILb0ELi128ELb0EEEEEEEEEvNT_6ParamsE$_ZN4cute8smem_ptrIPN7cutlass10bfloat16_tEECI1NS_12iter_adaptorIS3_S4_EEES3_) ;  /* 0xfffde16000007944 */ /* 0x022fea0003c3ffff */
[----:B-1----:R-:W2:Y:S01]  /*2ca30*/  LDL.64 R2, [R1+0x758] ;  /* 0x0007580001027983 */ /* 0x002ea20000100a00 */
[----:B------:R-:W-:Y:S01]  /*2ca40*/  IMAD.MOV.U32 R59, RZ, RZ, R23 ;  /* 0x000000ffff3b7224 */ /* 0x000fe200078e0017 */
[----:B------:R-:W-:-:S02]  /*2ca50*/  MOV R66, R22 ;  /* 0x0000001600427202 */ /* 0x000fc40000000f00 */
[----:B------:R-:W-:Y:S01]  /*2ca60*/  MOV R6, 0x2ca90 ;  /* 0x0002ca9000067802 */ /* 0x000fe20000000f00 */
[----:B--2---:R1:W-:Y:S04]  /*2ca70*/  STL.64 [R1+0x770], R2 ;  /* 0x0007700201007387 */ /* 0x0043e80000100a00 */
[----:B-1----:R-:W-:Y:S05]  /*2ca80*/  CALL.REL.NOINC `($_ZN7cutlass13device_kernelIN5flash19enable_sm80_to_sm89INS1_16FlashAttnBwdSm80INS1_25CollectiveMainloopBwdSm80ILi2ELi2EN4cute5tupleIJNS5_1CILi128EEES8_NS7_ILi64EEEEEENS_10bfloat16_tEfNS_4arch4Sm80ELb1ELb0ELb1ELb0ELb0ELb0ELb0ELb0ELi2ELi4ELi4ELi4ELb0EEENS1_24CollectiveEpilogueBwdGQAISA_fSD_Li256ELb0ELb0EEENS1_25SingleTileBwdLPTSchedulerILb0ELi128ELb0EEEEEEEEEvNT_6ParamsE$_ZN4cute3eso3ESOILb0ELb0EJNS_6LayoutINS_5tupleIJNS3_IJNS_1CILi2EEES5_EEES6_NS4_ILi8EEEEEENS3_IJNS3_IJiNS4_ILi512EEEEEENS3_IJiiEEENS4_ILi1024EEEEEEEENS_10ViewEngineINS_8smem_ptrIPN7cutlass10bfloat16_tEEEEEEEC2ERKSE_RKSL_) ;  /* 0xfffd91d000007944 */ /* 0x002fea0003c3ffff */
[----:B-1----:R1:W5:Y:S04]  /*2ca90*/  LDL R5, [R1+0x75c] ;  /* 0x00075c0001057983 */ /* 0x0023680000100800 */
[----:B------:R1:W5:Y:S01]  /*2caa0*/  LDL R3, [R1+0x760] ;  /* 0x0007600001037983 */ /* 0x0003620000100800 */
[----:B------:R-:W-:-:S03]  /*2cab0*/  MOV R4, 0x2cad0 ;  /* 0x0002cad000047802 */ /* 0x000fc60000000f00 */
[----:B-1---5:R-:W-:Y:S05]  /*2cac0*/  CALL.REL.NOINC `($_ZN7cutlass13device_kernelIN5flash19enable_sm80_to_sm89INS1_16FlashAttnBwdSm80INS1_25CollectiveMainloopBwdSm80ILi2ELi2EN4cute5tupleIJNS5_1CILi128EEES8_NS7_ILi64EEEEEENS_10bfloat16_tEfNS_4arch4Sm80ELb1ELb0ELb1ELb0ELb0ELb0ELb0ELb0ELi2ELi4ELi4ELi4ELb0EEENS1_24CollectiveEpilogueBwdGQAISA_fSD_Li256ELb0ELb0EEENS1_25SingleTileBwdLPTSchedulerILb0ELi128ELb0EEEEEEEEEvNT_6ParamsE$_ZZN4cute4takeILi1ELi3ENS_5tupleIJNS1_IJiNS_1CILi512EEEEEENS1_IJiiEEENS2_ILi1024EEEEEEEEDaRKT1_ENKUlDpRKT_E_clIJS5_S6_EEEDaSE_) ;  /* 0xfffdf85000007944 */ /* 0x022fea0003c3ffff */
[----:B------:R-:W-:Y:S02]  /*2cad0*/  MOV R4, 0x2caf0 ;  /* 0x0002caf000047802 */ /* 0x000fe40000000f00 */
[----:B-1---5:R-:W-:Y:S05]  /*2cae0*/  CALL.REL.NOINC `($_ZN7cutlass13device_kernelIN5flash19enable_sm80_to_sm89INS1_16FlashAttnBwdSm80INS1_25CollectiveMainloopBwdSm80ILi2ELi2EN4cute5tupleIJNS5_1CILi128EEES8_NS7_ILi64EEEEEENS_10bfloat16_tEfNS_4arch4Sm80ELb1ELb0ELb1ELb0ELb0ELb0ELb0ELb0ELi2ELi4ELi4ELi4ELb0EEENS1_24CollectiveEpilogueBwdGQAISA_fSD_Li256ELb0ELb0EEENS1_25SingleTileBwdLPTSchedulerILb0ELi128ELb0EEEEEEEEEvNT_6ParamsE$_ZZN4cute16flatten_to_tupleINS_5tupleIJNS1_IJiiEEENS_1CILi1024EEEEEEEEDaRKT_ENKUlRKT_E_clIS2_EEDaSB_) ;  /* 0xfffdf34000007944 */ /* 0x022fea0003c3ffff */
[----:B------:R1:W-:Y:S01]  /*2caf0*/  STL [R14], R2 ;  /* 0x000000020e007387 */ /* 0x0003e20000100800 */
[----:B------:R-:W-:Y:S02]  /*2cb00*/  MOV R59, R56 ;  /* 0x00000038003b7202 */ /* 0x000fe40000000f00 */
[----:B------:R-:W-:Y:S01]  /*2cb10*/  MOV R4, 0x2cb40 ;  /* 0x0002cb4000047802 */ /* 0x000fe20000000f00 */
[----:B------:R1:W-:Y:S04]  /*2cb20*/  STL [R14+0x4], R3 ;  /* 0x000004030e007387 */ /* 0x0003e80000100800 */
[----:B-1----:R-:W-:Y:S05]  /*2cb30*/  CALL.REL.NOINC `($_ZN7cutlass13device_kernelIN5flash19enable_sm80_to_sm89INS1_16FlashAttnBwdSm80INS1_25CollectiveMainloopBwdSm80ILi2ELi2EN4cute5tupleIJNS5_1CILi128EEES8_NS7_ILi64EEEEEENS_10bfloat16_tEfNS_4arch4Sm80ELb1ELb0ELb1ELb0ELb0ELb0ELb0ELb0ELi2ELi4ELi4ELi4ELb0EEENS1_24CollectiveEpilogueBwdGQAISA_fSD_Li256ELb0ELb0EEENS1_25SingleTileBwdLPTSchedulerILb0ELi128ELb0EEEEEEEEEvNT_6ParamsE$_ZZN4cute12filter_tupleINS_5tupleIJNS1_IJiiEEENS_1CILi1024EEEEEEZNS_16flatten_to_tupleIS5_EEDaRKT_EUlRKT_E_EEDaS9_OT0_ENKUlDpSC_E_clIJS2_NS1_IJS4_EEEEEEDaSG_) ;  /* 0xfffde3b000007944 */ /* 0x002fea0003c3ffff */
        /* <DEDUP_REMOVED lines=25> */
[----:B-1----:R2:W5:Y:S01]  /*2ccd0*/  LD.E R3, [R10.64] ;  /* 0x000000040a037980 */ /* 0x002562000c101900 */
[----:B------:R-:W-:-:S03]  /*2cce0*/  MOV R4, 0x2cd00 ;  /* 0x0002cd0000047802 */ /* 0x000fc60000000f00 */
[----:B--2--5:R-:W-:Y:S05]  /*2ccf0*/  CALL.REL.NOINC `($_ZN7cutlass13device_kernelIN5flash19enable_sm80_to_sm89INS1_16FlashAttnBwdSm80INS1_25CollectiveMainloopBwdSm80ILi2ELi2EN4cute5tupleIJNS5_1CILi128EEES8_NS7_ILi64EEEEEENS_10bfloat16_tEfNS_4arch4Sm80ELb1ELb0ELb1ELb0ELb0ELb0ELb0ELb0ELi2ELi4ELi4ELi4ELb0EEENS1_24CollectiveEpilogueBwdGQAISA_fSD_Li256ELb0ELb0EEENS1_25SingleTileBwdLPTSchedulerILb0ELi128ELb0EEEEEEEEEvNT_6ParamsE$_ZZN4cute5sliceINS_5tupleIJNS_10UnderscoreES2_S2_iEEENS1_IJNS1_IJNS_1CILi1EEENS4_ILi0EEEEEEiNS4_ILi1024EEENS4_ILi8192EEEEEEEEDaRKT_RKT0_ENKUlRKT_RKT0_E_clIS2_iEEDaSJ_SM_) ;  /* 0xfffdf7e000007944 */ /* 0x024fea0003c3ffff */
[----:B------:R-:W-:Y:S02]  /*2cd00*/  MOV R4, 0x2cd20 ;  /* 0x0002cd2000047802 */ /* 0x000fe40000000f00 */
[----:B-1---5:R-:W-:Y:S05]  /*2cd10*/  CALL.REL.NOINC `($_ZN7cutlass13device_kernelIN5flash19enable_sm80_to_sm89INS1_16FlashAttnBwdSm80INS1_25CollectiveMainloopBwdSm80ILi2ELi2EN4cute5tupleIJNS5_1CILi128EEES8_NS7_ILi64EEEEEENS_10bfloat16_tEfNS_4arch4Sm80ELb1ELb0ELb1ELb0ELb0ELb0ELb0ELb0ELi2ELi4ELi4ELi4ELb0EEENS1_24CollectiveEpilogueBwdGQAISA_fSD_Li256ELb0ELb0EEENS1_25SingleTileBwdLPTSchedulerILb0ELi128ELb0EEEEEEEEEvNT_6ParamsE$_ZZN4cute12filter_tupleINS_5tupleIJNS_10UnderscoreES2_S2_iEEENS1_IJNS1_IJNS_1CILi1EEENS4_ILi0EEEEEEiNS4_ILi1024EEENS4_ILi8192EEEEEEZNS_5sliceIS3_SA_EEDaRKT_RKT0_EUlRKT_RKT0_E_EEDaSE_SH_OT1_ENKUlDpSK_E_clIJNS1_IJS7_EEENS1_IJiEEENS1_IJS8_EEENS1_IJEEEEEEDaSR_) ;  /* 0xfffde42000007944 */ /* 0x022fea0003c3ffff */
[----:B------:R-:W-:Y:S02]  /*2cd20*/  MOV R4, 0x2cd40 ;  /* 0x0002cd4000047802 */ /* 0x000fe40000000f00 */
[----:B-1---5:R-:W-:Y:S05]  /*2cd30*/  CALL.REL.NOINC `($_ZN7cutlass13device_kernelIN5flash19enable_sm80_to_sm89INS1_16FlashAttnBwdSm80INS1_25CollectiveMainloopBwdSm80ILi2ELi2EN4cute5tupleIJNS5_1CILi128EEES8_NS7_ILi64EEEEEENS_10bfloat16_tEfNS_4arch4Sm80ELb1ELb0ELb1ELb0ELb0ELb0ELb0ELb0ELi2ELi4ELi4ELi4ELb0EEENS1_24CollectiveEpilogueBwdGQAISA_fSD_Li256ELb0ELb0EEENS1_25SingleTileBwdLPTSchedulerILb0ELi128ELb0EEEEEEEEEvNT_6ParamsE$_ZN4cute5tupleIJNS0_IJNS0_IJNS_1CILi8EEENS1_ILi1EEEEEENS1_ILi2EEES2_EEENS0_IJNS0_IJS3_NS1_ILi0EEEEEEiNS1_ILi1024EEEEEEEEC2ERKS6_RKSA_) ;  /* 0xfffdd70000007944 */ /* 0x022fea0003c3ffff */
[----:B------:R1:W5:Y:S01]  /*2cd40*/  LDL R2, [R1+0x758] ;  /* 0x0007580001027983 */ /* 0x0003620000100800 */
[----:B------:R-:W-:Y:S02]  /*2cd50*/  SHF.L.U32 R6, R5, 0xd, RZ ;  /* 0x0000000d05067819 */ /* 0x000fe400000006ff */
[----:B------:R-:W-:-:S03]  /*2cd60*/  MOV R4, 0x2cd90 ;  /* 0x0002cd9000047802 */ /* 0x000fc60000000f00 */
[----:B------:R1:W-:Y:S04]  /*2cd70*/  STL [R1+0x11e0], R6 ;  /* 0x0011e00601007387 */ /* 0x0003e80000100800 */
[----:B-1---5:R-:W-:Y:S05]  /*2cd80*/  CALL.REL.NOINC `($_ZN7cutlass13device_kernelIN5flash19enable_sm80_to_sm89INS1_16FlashAttnBwdSm80INS1_25CollectiveMainloopBwdSm80ILi2ELi2EN4cute5tupleIJNS5_1CILi128EEES8_NS7_ILi64EEEEEENS_10bfloat16_tEfNS_4arch4Sm80ELb1ELb0ELb1ELb0ELb0ELb0ELb0ELb0ELi2ELi4ELi4ELi4ELb0EEENS1_24CollectiveEpilogueBwdGQAISA_fSD_Li256ELb0ELb0EEENS1_25SingleTileBwdLPTSchedulerILb0ELi128ELb0EEEEEEEEEvNT_6ParamsE$_ZN4cute3eso3ESOILb0ELb0EJNS_6LayoutINS_5tupleIJNS3_IJNS_1CILi8EEENS4_ILi1EEEEEENS4_ILi2EEES5_EEENS3_IJNS3_IJS6_NS4_ILi0EEEEEEiNS4_ILi1024EEEEEEEEiEEC2ERKSE_RKi) ;  /* 0xfffd951000007944 */ /* 0x022fea0003c3ffff */
[----:B------:R-:W-:Y:S01]  /*2cd90*/  ULDC.64 UR4, c[0x0][0x118] ;  /* 0x0000460000047ab9 */ /* 0x000fe20000000a00 */
[----:B-1----:R-:W2:Y:S04]  /*2cda0*/  LDL.64 R4, [R1+0x758] ;  /* 0x0007580001047983 */ /* 0x002ea80000100a00 */
[----:B------:R-:W2:Y:S01]  /*2cdb0*/  LD.E.64 R2, [R10.64+0x8] ;  /* 0x000008040a027980 */ /* 0x000ea2000c101b00 */
[----:B------:R-:W-:Y:S02]  /*2cdc0*/  MOV R9, R23 ;  /* 0x0000001700097202 */ /* 0x000fe40000000f00 */
[----:B------:R-:W-:Y:S01]  /*2cdd0*/  MOV R8, 0x2ce00 ;  /* 0x0002ce0000087802 */ /* 0x000fe20000000f00 */
[----:B--2---:R-:W-:-:S04]  /*2cde0*/  IMAD.WIDE R2, R5, 0x2, R2 ;  /* 0x0000000205027825 */ /* 0x004fc800078e0202 */
[----:B------:R-:W-:Y:S05]  /*2cdf0*/  CALL.REL.NOINC `($_ZN7cutlass13device_kernelIN5flash19enable_sm80_to_sm89INS1_16FlashAttnBwdSm80INS1_25CollectiveMainloopBwdSm80ILi2ELi2EN4cute5tupleIJNS5_1CILi128EEES8_NS7_ILi64EEEEEENS_10bfloat16_tEfNS_4arch4Sm80ELb1ELb0ELb1ELb0ELb0ELb0ELb0ELb0ELi2ELi4ELi4ELi4ELb0EEENS1_24CollectiveEpilogueBwdGQAISA_fSD_Li256ELb0ELb0EEENS1_25SingleTileBwdLPTSchedulerILb0ELi128ELb0EEEEEEEEEvNT_6ParamsE$_ZN4cute8smem_ptrIPN7cutlass10bfloat16_tEECI1NS_12iter_adaptorIS3_S4_EEES3_) ;  /* 0xfffddd9000007944 */ /* 0x000fea0003c3ffff */
[----:B-1----:R-:W2:Y:S01]  /*2ce00*/  LDL.64 R2, [R1+0x758] ;  /* 0x0007580001027983 */ /* 0x002ea20000100a00 */
[----:B------:R-:W-:-:S02]  /*2ce10*/  MOV R6, R4 ;  /* 0x0000000400067202 */ /* 0x000fc40000000f00 */
[----:B------:R-:W-:Y:S01]  /*2ce20*/  MOV R4, 0x2ce50 ;  /* 0x0002ce5000047802 */ /* 0x000fe20000000f00 */
[----:B--2---:R1:W-:Y:S04]  /*2ce30*/  STL.64 [R1+0x770], R2 ;  /* 0x0007700201007387 */ /* 0x0043e80000100a00 */
[----:B-1----:R-:W-:Y:S05]  /*2ce40*/  CALL.REL.NOINC `($_ZN7cutlass13device_kernelIN5flash19enable_sm80_to_sm89INS1_16FlashAttnBwdSm80INS1_25CollectiveMainloopBwdSm80ILi2ELi2EN4cute5tupleIJNS5_1CILi128EEES8_NS7_ILi64EEEEEENS_10bfloat16_tEfNS_4arch4Sm80ELb1ELb0ELb1ELb0ELb0ELb0ELb0ELb0ELi2ELi4ELi4ELi4ELb0EEENS1_24CollectiveEpilogueBwdGQAISA_fSD_Li256ELb0ELb0EEENS1_25SingleTileBwdLPTSchedulerILb0ELi128ELb0EEEEEEEEEvNT_6ParamsE$_ZN4cute3eso3ESOILb0ELb0EJNS_6LayoutINS_5tupleIJNS3_IJNS_1CILi8EEENS4_ILi1EEEEEENS4_ILi2EEES5_EEENS3_IJNS3_IJS6_NS4_ILi0EEEEEEiNS4_ILi1024EEEEEEEENS_10ViewEngineINS_8smem_ptrIPN7cutlass10bfloat16_tEEEEEEEC2ERKSE_RKSL_) ;  /* 0xfffd93e000007944 */ /* 0x002fea0003c3ffff */
[----:B-1----:R-:W2:Y:S01]  /*2ce50*/  LDL.64 R2, [R24+0xe0] ;  /* 0x0000e00018027983 */ /* 0x002ea20000100a00 */
[----:B------:R-:W-:-:S03]  /*2ce60*/  ULDC.64 UR4, c[0x0][0x118] ;  /* 0x0000460000047ab9 */ /* 0x000fc60000000a00 */
[----:B------:R1:W5:Y:S04]  /*2ce70*/  LDL R41, [R1+0x758] ;  /* 0x0007580001297983 */ /* 0x0003680000100800 */
[----:B------:R1:W5:Y:S04]  /*2ce80*/  LDL.64 R54, [R1+0x760] ;  /* 0x0007600001367983 */ /* 0x0003680000100a00 */
[----:B------:R1:W5:Y:S04]  /*2ce90*/  LDL.64 R10, [R24+0xc8] ;  /* 0x0000c800180a7983 */ /* 0x0003680000100a00 */
[----:B--2---:R-:W5:Y:S01]  /*2cea0*/  LD.E.64 R2, [R2.64] ;  /* 0x0000000402027980 */ /* 0x004f62000c101b00 */
[----:B------:R-:W-:-:S03]  /*2ceb0*/  MOV R6, 0x2ced0 ;  /* 0x0002ced000067802 */ /* 0x000fc60000000f00 */
[----:B-1---5:R-:W-:Y:S05]  /*2cec0*/  CALL.REL.NOINC `($_ZN7cutlass13device_kernelIN5flash19enable_sm80_to_sm89INS1_16FlashAttnBwdSm80INS1_25CollectiveMainloopBwdSm80ILi2ELi2EN4cute5tupleIJNS5_1CILi128EEES8_NS7_ILi64EEEEEENS_10bfloat16_tEfNS_4arch4Sm80ELb1ELb0ELb1ELb0ELb0ELb0ELb0ELb0ELi2ELi4ELi4ELi4ELb0EEENS1_24CollectiveEpilogueBwdGQAISA_fSD_Li256ELb0ELb0EEENS1_25SingleTileBwdLPTSchedulerILb0ELi128ELb0EEEEEEEEEvNT_6ParamsE$_ZN4cute3eso3ESOILb1ELb0EJNS_14ComposedLayoutINS_7SwizzleILi3ELi3ELi3EEENS_1CILi0EEENS_6LayoutINS_5tupleIJNS8_IJNS8_IJNS5_ILi4EEENS5_ILi8EEEEEENS8_IJS9_NS5_ILi1EEEEEEEEENS8_IJNS8_IJNS5_ILi2EEESF_SF_EEENS8_IJSF_SA_EEEEEEEEENS8_IJNS8_IJNS8_IJNS5_ILi128EEESC_EEENS8_IJNS5_ILi16EEES6_EEEEEENS8_IJNS8_IJNS5_ILi64EEESA_NS5_ILi512EEEEEENS8_IJNS5_ILi8192EEENS5_ILi1024EEEEEEEEEEEEEEEENS_10ViewEngineINS_8smem_ptrIPN7cutlass10bfloat16_tEEEEEEEC2ERKSY_RKS15_) ;  /* 0xfffda28000007944 */ /* 0x022fea0003c3ffff */
        /* <DEDUP_REMOVED lines=29> */
[----:B-12--5:R-:W-:Y:S05]  /*2d0a0*/  CALL.REL.NOINC `($_ZN7cutlass13device_kernelIN5flash19enable_sm80_to_sm89INS1_16FlashAttnBwdSm80INS1_25CollectiveMainloopBwdSm80ILi2ELi2EN4cute5tupleIJNS5_1CILi128EEES8_NS7_ILi64EEEEEENS_10bfloat16_tEfNS_4arch4Sm80ELb1ELb0ELb1ELb0ELb0ELb0ELb0ELb0ELi2ELi4ELi4ELi4ELb0EEENS1_24CollectiveEpilogueBwdGQAISA_fSD_Li256ELb0ELb0EEENS1_25SingleTileBwdLPTSchedulerILb0ELi128ELb0EEEEEEEEEvNT_6ParamsE$_ZZN4cute7idx2crdINS_5tupleIJiiNS_1CILi0EEEEEENS1_IJNS1_IJNS2_ILi4EEENS2_ILi8EEEEEES5_NS2_ILi1EEEEEEEEDaRKT_RKT0_ENKUlRKT_RKT0_E_clIiS7_EEDaSI_SL_) ;  /* 0xfffe1f9000007944 */ /* 0x026fea0003c3ffff */
[----:B------:R-:W-:Y:S02]  /*2d0b0*/  MOV R2, 0x2d0d0 ;  /* 0x0002d0d000027802 */ /* 0x000fe40000000f00 */
[----:B-1----:R-:W-:Y:S05]  /*2d0c0*/  CALL.REL.NOINC `($_ZN7cutlass13device_kernelIN5flash19enable_sm80_to_sm89INS1_16FlashAttnBwdSm80INS1_25CollectiveMainloopBwdSm80ILi2ELi2EN4cute5tupleIJNS5_1CILi128EEES8_NS7_ILi64EEEEEENS_10bfloat16_tEfNS_4arch4Sm80ELb1ELb0ELb1ELb0ELb0ELb0ELb0ELb0ELi2ELi4ELi4ELi4ELb0EEENS1_24CollectiveEpilogueBwdGQAISA_fSD_Li256ELb0ELb0EEENS1_25SingleTileBwdLPTSchedulerILb0ELi128ELb0EEEEEEEEEvNT_6ParamsE$_ZZN4cute7idx2crdINS_5tupleIJiiNS_1CILi0EEEEEENS1_IJNS1_IJNS2_ILi4EEENS2_ILi8EEEEEES5_NS2_ILi1EEEEEEEEDaRKT_RKT0_ENKUlRKT_RKT0_E_clIiS5_EEDaSI_SL_) ;  /* 0xfffe1f4000007944 */ /* 0x002fea0003c3ffff */
[----:B------:R1:W-:Y:S01]  /*2d0d0*/  STL [R14], R6 ;  /* 0x000000060e007387 */ /* 0x0003e20000100800 */
[----:B------:R-:W-:Y:S02]  /*2d0e0*/  MOV R2, R56 ;  /* 0x0000003800027202 */ /* 0x000fe40000000f00 */
[----:B------:R-:W-:-:S02]  /*2d0f0*/  MOV R70, 0x2d110 ;  /* 0x0002d11000467802 */ /* 0x000fc40000000f00 */
[----:B-1----:R-:W-:Y:S05]  /*2d100*/  CALL.REL.NOINC `($_ZN7cutlass13device_kernelIN5flash19enable_sm80_to_sm89INS1_16FlashAttnBwdSm80INS1_25CollectiveMainloopBwdSm80ILi2ELi2EN4cute5tupleIJNS5_1CILi128EEES8_NS7_ILi64EEEEEENS_10bfloat16_tEfNS_4arch4Sm80ELb1ELb0ELb1ELb0ELb0ELb0ELb0ELb0ELi2ELi4ELi4ELi4ELb0EEENS1_24CollectiveEpilogueBwdGQAISA_fSD_Li256ELb0ELb0EEENS1_25SingleTileBwdLPTSchedulerILb0ELi128ELb0EEEEEEEEEvNT_6ParamsE$_ZZN4cute9transformINS_5tupleIJiiNS_1CILi0EEEEEENS1_IJNS1_IJNS2_ILi4EEENS2_ILi8EEEEEES5_NS2_ILi1EEEEEEZNS_7idx2crdIS4_S9_EEDaRKT_RKT0_EUlRKT_RKT0_E_EEDaSD_SG_OT1_ENKUlDpSJ_E_clIJNS1_IJiiEEEiS3_EEEDaSQ_) ;  /* 0xfffe267000007944 */ /* 0x002fea0003c3ffff */
[----:B------:R-:W-:Y:S02]  /*2d110*/  MOV R6, 0x2d130 ;  /* 0x0002d13000067802 */ /* 0x000fe40000000f00 */
[----:B--2--5:R-:W-:Y:S05]  /*2d120*/  CALL.REL.NOINC `($_ZN7cutlass13device_kernelIN5flash19enable_sm80_to_sm89INS1_16FlashAttnBwdSm80INS1_25CollectiveMainloopBwdSm80ILi2ELi2EN4cute5tupleIJNS5_1CILi128EEES8_NS7_ILi64EEEEEENS_10bfloat16_tEfNS_4arch4Sm80ELb1ELb0ELb1ELb0ELb0ELb0ELb0ELb0ELi2ELi4ELi4ELi4ELb0EEENS1_24CollectiveEpilogueBwdGQAISA_fSD_Li256ELb0ELb0EEENS1_25SingleTileBwdLPTSchedulerILb0ELi128ELb0EEEEEEEEEvNT_6ParamsE$_ZZN4cute13to_mixed_bitsINS_5tupleIJNS1_IJNS_1CILi4EEENS2_ILi8EEEEEES3_NS2_ILi1EEEEEENS1_IJNS1_IJNS2_ILi128EEENS2_ILi0EEEEEENS2_ILi16EEES9_EEENS1_IJNS1_IJiiEEEiS9_EEEEEDaRKT_RKT0_RKT1_ENKUlRKT_RKT0_RKT1_E_clIS5_SA_SD_EEDaSQ_ST_SW_) ;  /* 0xfffde9c000007944 */ /* 0x024fea0003c3ffff */
[----:B------:R-:W-:Y:S02]  /*2d130*/  MOV R6, 0x2d150 ;  /* 0x0002d15000067802 */ /* 0x000fe40000000f00 */
[----:B------:R-:W-:Y:S05]  /*2d140*/  CALL.REL.NOINC `($_ZN7cutlass13device_kernelIN5flash19enable_sm80_to_sm89INS1_16FlashAttnBwdSm80INS1_25CollectiveMainloopBwdSm80ILi2ELi2EN4cute5tupleIJNS5_1CILi128EEES8_NS7_ILi64EEEEEENS_10bfloat16_tEfNS_4arch4Sm80ELb1ELb0ELb1ELb0ELb0ELb0ELb0ELb0ELi2ELi4ELi4ELi4ELb0EEENS1_24CollectiveEpilogueBwdGQAISA_fSD_Li256ELb0ELb0EEENS1_25SingleTileBwdLPTSchedulerILb0ELi128ELb0EEEEEEEEEvNT_6ParamsE$_ZZN4cute13to_mixed_bitsINS_5tupleIJNS1_IJNS_1CILi4EEENS2_ILi8EEEEEES3_NS2_ILi1EEEEEENS1_IJNS1_IJNS2_ILi128EEENS2_ILi0EEEEEENS2_ILi16EEES9_EEENS1_IJNS1_IJiiEEEiS9_EEEEEDaRKT_RKT0_RKT1_ENKUlRKT_RKT0_RKT1_E_clIS3_SB_iEEDaSQ_ST_SW_) ;  /* 0xfffde95000007944 */ /* 0x000fea0003c3ffff */
[----:B------:R-:W-:Y:S02]  /*2d150*/  MOV R5, R2 ;  /* 0x0000000200057202 */ /* 0x000fe40000000f00 */
[----:B------:R-:W-:-:S02]  /*2d160*/  MOV R2, 0x2d180 ;  /* 0x0002d18000027802 */ /* 0x000fc40000000f00 */
[----:B------:R-:W-:Y:S05]  /*2d170*/  CALL.REL.NOINC `($_ZN7cutlass13device_kernelIN5flash19enable_sm80_to_sm89INS1_16FlashAttnBwdSm80INS1_25CollectiveMainloopBwdSm80ILi2ELi2EN4cute5tupleIJNS5_1CILi128EEES8_NS7_ILi64EEEEEENS_10bfloat16_tEfNS_4arch4Sm80ELb1ELb0ELb1ELb0ELb0ELb0ELb0ELb0ELi2ELi4ELi4ELi4ELb0EEENS1_24CollectiveEpilogueBwdGQAISA_fSD_Li256ELb0ELb0EEENS1_25SingleTileBwdLPTSchedulerILb0ELi128ELb0EEEEEEEEEvNT_6ParamsE$_ZZN4cute13to_mixed_bitsINS_5tupleIJNS1_IJNS_1CILi4EEENS2_ILi8EEEEEES3_NS2_ILi1EEEEEENS1_IJNS1_IJNS2_ILi128EEENS2_ILi0EEEEEENS2_ILi16EEES9_EEENS1_IJNS1_IJiiEEEiS9_EEEEEDaRKT_RKT0_RKT1_ENKUlDpRKT_E_clIJNS_9MixedBitsILj0ELj384EEENSU_ILj0ELj48EEENS2_ILj0EEEEEEDaSR_) ;  /* 0xfffde8d000007944 */ /* 0x000fea0003c3ffff */
[----:B------:R-:W-:Y:S02]  /*2d180*/  SHF.R.S32.HI R5, RZ, 0x1f, R4 ;  /* 0x0000001fff057819 */ /* 0x000fe40000011404 */
[----:B------:R-:W-:-:S02]  /*2d190*/  LOP3.LUT R3, R3, 0x1b0, RZ, 0xc0, !PT ;  /* 0x000001b003037812 */ /* 0x000fc400078ec0ff */
[----:B------:R-:W-:Y:S02]  /*2d1a0*/  LEA.HI R5, R5, R4, RZ, 0x2 ;  /* 0x0000000405057211 */ /* 0x000fe400078f10ff */
[----:B------:R-:W-:Y:S02]  /*2d1b0*/  MOV R4, 0x2d1f0 ;  /* 0x0002d1f000047802 */ /* 0x000fe40000000f00 */
[----:B------:R-:W-:-:S05]  /*2d1c0*/  SHF.R.S32.HI R2, RZ, 0x2, R5 ;  /* 0x00000002ff027819 */ /* 0x000fca0000011405 */
[----:B------:R1:W-:Y:S02]  /*2d1d0*/  STL [R1+0x77c], R2 ;  /* 0x00077c0201007387 */ /* 0x0003e40000100800 */
[----:B-1----:R-:W-:Y:S05]  /*2d1e0*/  CALL.REL.NOINC `($_ZN7cutlass13device_kernelIN5flash19enable_sm80_to_sm89INS1_16FlashAttnBwdSm80INS1_25CollectiveMainloopBwdSm80ILi2ELi2EN4cute5tupleIJNS5_1CILi128EEES8_NS7_ILi64EEEEEENS_10bfloat16_tEfNS_4arch4Sm80ELb1ELb0ELb1ELb0ELb0ELb0ELb0ELb0ELi2ELi4ELi4ELi4ELb0EEENS1_24CollectiveEpilogueBwdGQAISA_fSD_Li256ELb0ELb0EEENS1_25SingleTileBwdLPTSchedulerILb0ELi128ELb0EEEEEEEEEvNT_6ParamsE$_ZN4cute5tupleIJNS_7SwizzleILi3ELi3ELi3EEENS_9MixedBitsILj0ELj432EEENS_6LayoutINS0_IJNS0_IJNS_1CILi2EEES7_S7_EEES7_NS6_ILi8EEEEEENS0_IJNS0_IJNS6_ILi64EEES9_NS6_ILi512EEEEEENS6_ILi8192EEENS6_ILi1024EEEEEEEEEEC2ERKS2_RKS4_RKSH_) ;  /* 0xfffdd78000007944 */ /* 0x002fea0003c3ffff */
[----:B-1----:R1:W5:Y:S01]  /*2d1f0*/  LDL R2, [R1+0x758] ;  /* 0x0007580001027983 */ /* 0x0023620000100800 */
[----:B------:R-:W-:-:S03]  /*2d200*/  MOV R4, 0x2d220 ;  /* 0x0002d22000047802 */ /* 0x000fc60000000f00 */
[----:B-1---5:R-:W-:Y:S05]  /*2d210*/  CALL.REL.NOINC `($_ZN7cutlass13device_kernelIN5flash19enable_sm80_to_sm89INS1_16FlashAttnBwdSm80INS1_25CollectiveMainloopBwdSm80ILi2ELi2EN4cute5tupleIJNS5_1CILi128EEES8_NS7_ILi64EEEEEENS_10bfloat16_tEfNS_4arch4Sm80ELb1ELb0ELb1ELb0ELb0ELb0ELb0ELb0ELi2ELi4ELi4ELi4ELb0EEENS1_24CollectiveEpilogueBwdGQAISA_fSD_Li256ELb0ELb0EEENS1_25SingleTileBwdLPTSchedulerILb0ELi128ELb0EEEEEEEEEvNT_6ParamsE$_ZN4cute3eso3ESOILb0ELb0EJNS_14ComposedLayoutINS_7SwizzleILi3ELi3ELi3EEENS_9MixedBitsILj0ELj432EEENS_6LayoutINS_5tupleIJNS8_IJNS_1CILi2EEESA_SA_EEESA_NS9_ILi8EEEEEENS8_IJNS8_IJNS9_ILi64EEESC_NS9_ILi512EEEEEENS9_ILi8192EEENS9_ILi1024EEEEEEEEEEiEEC2ERKSL_RKi) ;  /* 0xfffd846000007944 */ /* 0x022fea0003c3ffff */
[----:B-1----:R-:W2:Y:S01]  /*2d220*/  LDL.64 R4, [R1+0x758] ;  /* 0x0007580001047983 */ /* 0x002ea20000100a00 */
[----:B------:R-:W-:Y:S02]  /*2d230*/  MOV R9, R23 ;  /* 0x0000001700097202 */ /* 0x000fe40000000f00 */
[----:B------:R-:W-:Y:S01]  /*2d240*/  MOV R8, 0x2d270 ;  /* 0x0002d27000087802 */ /* 0x000fe20000000f00 */
[----:B--2---:R-:W-:-:S04]  /*2d250*/  IMAD.WIDE R2, R5, 0x2, R16 ;  /* 0x0000000205027825 */ /* 0x004fc800078e0210 */
[----:B------:R-:W-:Y:S05]  /*2d260*/  CALL.REL.NOINC `($_ZN7cutlass13device_kernelIN5flash19enable_sm80_to_sm89INS1_16FlashAttnBwdSm80INS1_25CollectiveMainloopBwdSm80ILi2ELi2EN4cute5tupleIJNS5_1CILi128EEES8_NS7_ILi64EEEEEENS_10bfloat16_tEfNS_4arch4Sm80ELb1ELb0ELb1ELb0ELb0ELb0ELb0ELb0ELi2ELi4ELi4ELi4ELb0EEENS1_24CollectiveEpilogueBwdGQAISA_fSD_Li256ELb0ELb0EEENS1_25SingleTileBwdLPTSchedulerILb0ELi128ELb0EEEEEEEEEvNT_6ParamsE$_ZN4cute8smem_ptrIPN7cutlass10bfloat16_tEECI1NS_12iter_adaptorIS3_S4_EEES3_) ;  /* 0xfffdd92000007944 */ /* 0x000fea0003c3ffff */
[----:B-1----:R-:W2:Y:S01]  /*2d270*/  LDL.64 R2, [R1+0x758] ;  /* 0x0007580001027983 */ /* 0x002ea20000100a00 */
[----:B------:R-:W-:Y:S02]  /*2d280*/  MOV R6, R4 ;  /* 0x0000000400067202 */ /* 0x000fe40000000f00 */
[----:B------:R-:W-:Y:S01]  /*2d290*/  MOV R4, 0x2d2c0 ;  /* 0x0002d2c000047802 */ /* 0x000fe20000000f00 */
[----:B--2---:R1:W-:Y:S04]  /*2d2a0*/  STL.64 [R1+0x770], R2 ;  /* 0x0007700201007387 */ /* 0x0043e80000100a00 */
[----:B-1----:R-:W-:Y:S05]  /*2d2b0*/  CALL.REL.NOINC `($_ZN7cutlass13device_kernelIN5flash19enable_sm80_to_sm89INS1_16FlashAttnBwdSm80INS1_25CollectiveMainloopBwdSm80ILi2ELi2EN4cute5tupleIJNS5_1CILi128EEES8_NS7_ILi64EEEEEENS_10bfloat16_tEfNS_4arch4Sm80ELb1ELb0ELb1ELb0ELb0ELb0ELb0ELb0ELi2ELi4ELi4ELi4ELb0EEENS1_24CollectiveEpilogueBwdGQAISA_fSD_Li256ELb0ELb0EEENS1_25SingleTileBwdLPTSchedulerILb0ELi128ELb0EEEEEEEEEvNT_6ParamsE$_ZN4cute3eso3ESOILb0ELb0EJNS_14ComposedLayoutINS_7SwizzleILi3ELi3ELi3EEENS_9MixedBitsILj0ELj432EEENS_6LayoutINS_5tupleIJNS8_IJNS_1CILi2EEESA_SA_EEESA_NS9_ILi8EEEEEENS8_IJNS8_IJNS9_ILi64EEESC_NS9_ILi512EEEEEENS9_ILi8192EEENS9_ILi1024EEEEEEEEEENS_10ViewEngineINS_8smem_ptrIPN7cutlass10bfloat16_tEEEEEEEC2ERKSL_RKSS_) ;  /* 0xfffd835000007944 */ /* 0x002fea0003c3ffff */
        /* <DEDUP_REMOVED lines=23> */
[----:B--2--5:R-:W-:Y:S05]  /*2d430*/  CALL.REL.NOINC `($_ZN7cutlass13device_kernelIN5flash19enable_sm80_to_sm89INS1_16FlashAttnBwdSm80INS1_25CollectiveMainloopBwdSm80ILi2ELi2EN4cute5tupleIJNS5_1CILi128EEES8_NS7_ILi64EEEEEENS_10bfloat16_tEfNS_4arch4Sm80ELb1ELb0ELb1ELb0ELb0ELb0ELb0ELb0ELi2ELi4ELi4ELi4ELb0EEENS1_24CollectiveEpilogueBwdGQAISA_fSD_Li256ELb0ELb0EEENS1_25SingleTileBwdLPTSchedulerILb0ELi128ELb0EEEEEEEEEvNT_6ParamsE$_ZN4cute3eso3ESOILb1ELb0EJNS_6LayoutINS_5tupleIJNS3_IJNS_1CILi8EEENS4_ILi1EEEEEENS4_ILi2EEES5_EEENS3_IJNS3_IJS6_NS4_ILi0EEEEEENS4_ILi64EEES5_EEEEENS_10ViewEngineIPN7cutlass10bfloat16_tEEEEEC2ERKSE_RKSJ_) ;  /* 0xfffdc97000007944 */ /* 0x024fea0003c3ffff */
[----:B------:R2:W5:Y:S01]  /*2d440*/  LDL.64 R50, [R1+0x758] ;  /* 0x0007580001327983 */ /* 0x0005620000100a00 */
[----:B-1----:R-:W-:Y:S01]  /*2d450*/  IMAD.MOV.U32 R6, RZ, RZ, R46 ;  /* 0x000000ffff067224 */ /* 0x002fe200078e002e */
[----:B------:R-:W-:Y:S01]  /*2d460*/  MOV R3, R47 ;  /* 0x0000002f00037202 */ /* 0x000fe20000000f00 */
[----:B------:R-:W-:Y:S01]  /*2d470*/  IMAD.MOV.U32 R66, RZ, RZ, R23 ;  /* 0x000000ffff427224 */ /* 0x000fe200078e0017 */
[----:B------:R-:W-:Y:S02]  /*2d480*/  MOV R4, 0x2d4a0 ;  /* 0x0002d4a000047802 */ /* 0x000fe40000000f00 */
[----:B--2--5:R-:W-:Y:S05]  /*2d490*/  CALL.REL.NOINC `($_ZN7cutlass13device_kernelIN5flash19enable_sm80_to_sm89INS1_16FlashAttnBwdSm80INS1_25CollectiveMainloopBwdSm80ILi2ELi2EN4cute5tupleIJNS5_1CILi128EEES8_NS7_ILi64EEEEEENS_10bfloat16_tEfNS_4arch4Sm80ELb1ELb0ELb1ELb0ELb0ELb0ELb0ELb0ELi2ELi4ELi4ELi4ELb0EEENS1_24CollectiveEpilogueBwdGQAISA_fSD_Li256ELb0ELb0EEENS1_25SingleTileBwdLPTSchedulerILb0ELi128ELb0EEEEEEEEEvNT_6ParamsE$_ZN4cute3eso3ESOILb1ELb0EJNS_6LayoutINS_5tupleIJNS3_IJNS3_IJNS_1CILi4EEENS4_ILi2EEEEEENS4_ILi1EEEEEES6_NS4_ILi8EEEEEENS3_IJNS3_IJNS3_IJS8_NS4_ILi32EEEEEENS4_ILi0EEEEEENS4_ILi64EEES5_EEEEENS_10ViewEngineIPN7cutlass10bfloat16_tEEEEEC2ERKSI_RKSN_) ;  /* 0xfffdb54000007944 */ /* 0x024fea0003c3ffff */
[----:B------:R-:W-:Y:S01]  /*2d4a0*/  ULDC.64 UR4, c[0x0][0x118] ;  /* 0x0000460000047ab9 */ /* 0x000fe20000000a00 */
[----:B------:R2:W5:Y:S04]  /*2d4b0*/  LDL.64 R48, [R1+0x758] ;  /* 0x0007580001307983 */ /* 0x0005680000100a00 */
[----:B-1----:R2:W5:Y:S01]  /*2d4c0*/  LD.E.64 R2, [R52.64] ;  /* 0x0000000434027980 */ /* 0x002562000c101b00 */
[----:B------:R-:W-:-:S02]  /*2d4d0*/  MOV R9, R23 ;  /* 0x0000001700097202 */ /* 0x000fc40000000f00 */
[----:B------:R-:W-:Y:S02]  /*2d4e0*/  MOV R8, 0x2d500 ;  /* 0x0002d50000087802 */ /* 0x000fe40000000f00 */
[----:B--2--5:R-:W-:Y:S05]  /*2d4f0*/  CALL.REL.NOINC `($_ZN7cutlass13device_kernelIN5flash19enable_sm80_to_sm89INS1_16FlashAttnBwdSm80INS1_25CollectiveMainloopBwdSm80ILi2ELi2EN4cute5tupleIJNS5_1CILi128EEES8_NS7_ILi64EEEEEENS_10bfloat16_tEfNS_4arch4Sm80ELb1ELb0ELb1ELb0ELb0ELb0ELb0ELb0ELi2ELi4ELi4ELi4ELb0EEENS1_24CollectiveEpilogueBwdGQAISA_fSD_Li256ELb0ELb0EEENS1_25SingleTileBwdLPTSchedulerILb0ELi128ELb0EEEEEEEEEvNT_6ParamsE$_ZN4cute8smem_ptrIPN7cutlass10bfloat16_tEECI1NS_12iter_adaptorIS3_S4_EEES3_) ;  /* 0xfffdd69000007944 */ /* 0x024fea0003c3ffff */
[----:B-1----:R1:W5:Y:S01]  /*2d500*/  LDL.64 R2, [R1+0x758] ;  /* 0x0007580001027983 */ /* 0x0023620000100a00 */
[----:B------:R-:W-:-:S03]  /*2d510*/  MOV R6, 0x2d530 ;  /* 0x0002d53000067802 */ /* 0x000fc60000000f00 */
[----:B-1---5:R-:W-:Y:S05]  /*2d520*/  CALL.REL.NOINC `($_ZN7cutlass13device_kernelIN5flash19enable_sm80_to_sm89INS1_16FlashAttnBwdSm80INS1_25CollectiveMainloopBwdSm80ILi2ELi2EN4cute5tupleIJNS5_1CILi128EEES8_NS7_ILi64EEEEEENS_10bfloat16_tEfNS_4arch4Sm80ELb1ELb0ELb1ELb0ELb0ELb0ELb0ELb0ELi2ELi4ELi4ELi4ELb0EEENS1_24CollectiveEpilogueBwdGQAISA_fSD_Li256ELb0ELb0EEENS1_25SingleTileBwdLPTSchedulerILb0ELi128ELb0EEEEEEEEEvNT_6ParamsE$_ZN4cute3eso3ESOILb1ELb0EJNS_6LayoutINS_5tupleIJNS3_IJNS_1CILi8EEENS4_ILi1EEEEEENS4_ILi2EEEEEENS3_IJNS3_IJS6_NS4_ILi0EEEEEENS4_ILi8192EEEEEEEENS_10ViewEngineINS_8smem_ptrIPN7cutlass10bfloat16_tEEEEEEEC2ERKSE_RKSL_) ;  /* 0xfffdc6b000007944 */ /* 0x022fea0003c3ffff */
[----:B-1----:R1:W5:Y:S01]  /*2d530*/  LDL.64 R4, [R1+0x758] ;  /* 0x0007580001047983 */ /* 0x0023620000100a00 */
[----:B------:R-:W-:Y:S01]  /*2d540*/  IMAD.MOV.U32 R8, RZ, RZ, R50 ;  /* 0x000000ffff087224 */ /* 0x000fe200078e0032 */
[----:B------:R-:W-:Y:S02]  /*2d550*/  MOV R3, R51 ;  /* 0x0000003300037202 */ /* 0x000fe40000000f00 */
[----:B------:R-:W-:Y:S02]  /*2d560*/  MOV R6, 0x2d580 ;  /* 0x0002d58000067802 */ /* 0x000fe40000000f00 */
[----:B-1---5:R-:W-:Y:S05]  /*2d570*/  CALL.REL.NOINC `($_ZN7cutlass13device_kernelIN5flash19enable_sm80_to_sm89INS1_16FlashAttnBwdSm80INS1_25CollectiveMainloopBwdSm80ILi2ELi2EN4cute5tupleIJNS5_1CILi128EEES8_NS7_ILi64EEEEEENS_10bfloat16_tEfNS_4arch4Sm80ELb1ELb0ELb1ELb0ELb0ELb0ELb0ELb0ELi2ELi4ELi4ELi4ELb0EEENS1_24CollectiveEpilogueBwdGQAISA_fSD_Li256ELb0ELb0EEENS1_25SingleTileBwdLPTSchedulerILb0ELi128ELb0EEEEEEEEEvNT_6ParamsE$_ZN4cute3eso3ESOILb1ELb0EJNS_6LayoutINS_5tupleIJNS3_IJNS_1CILi8EEENS4_ILi1EEEEEENS4_ILi2EEEEEENS3_IJNS3_IJS6_NS4_ILi0EEEEEENS4_ILi64EEEEEEEENS_10ViewEngineIPN7cutlass10bfloat16_tEEEEEC2ERKSE_RKSJ_) ;  /* 0xfffdc5d000007944 */ /* 0x022fea0003c3ffff */
[----:B-1----:R1:W5:Y:S01]  /*2d580*/  LDL.64 R2, [R1+0x758] ;  /* 0x0007580001027983 */ /* 0x0023620000100a00 */
[----:B------:R-:W-:Y:S02]  /*2d590*/  MOV R7, R5 ;  /* 0x0000000500077202 */ /* 0x000fe40000000f00 */
[----:B------:R-:W-:Y:S02]  /*2d5a0*/  MOV R6, 0x2d5c0 ;  /* 0x0002d5c000067802 */ /* 0x000fe40000000f00 */
[----:B-1---5:R-:W-:Y:S05]  /*2d5b0*/  CALL.REL.NOINC `($_ZN7cutlass13device_kernelIN5flash19enable_sm80_to_sm89INS1_16FlashAttnBwdSm80INS1_25CollectiveMainloopBwdSm80ILi2ELi2EN4cute5tupleIJNS5_1CILi128EEES8_NS7_ILi64EEEEEENS_10bfloat16_tEfNS_4arch4Sm80ELb1ELb0ELb1ELb0ELb0ELb0ELb0ELb0ELi2ELi4ELi4ELi4ELb0EEENS1_24CollectiveEpilogueBwdGQAISA_fSD_Li256ELb0ELb0EEENS1_25SingleTileBwdLPTSchedulerILb0ELi128ELb0EEEEEEEEEvNT_6ParamsE$_ZN4cute3eso3ESOILb1ELb0EJNS_6LayoutINS_5tupleIJNS3_IJNS_1CILi8EEENS4_ILi1EEEEEENS3_IJNS4_ILi2EEEEEEEEENS3_IJNS3_IJS6_NS4_ILi0EEEEEENS3_IJNS4_ILi8192EEEEEEEEEEENS_10ViewEngineINS_8smem_ptrIPN7cutlass10bfloat16_tEEEEEEEC2ERKSG_RKSN_) ;  /* 0xfffdc39000007944 */ /* 0x022fea0003c3ffff */
[----:B-1----:R1:W5:Y:S01]  /*2d5c0*/  LDL.64 R4, [R1+0x758] ;  /* 0x0007580001047983 */ /* 0x0023620000100a00 */
[----:B------:R-:W-:Y:S02]  /*2d5d0*/  MOV R8, R2 ;  /* 0x0000000200087202 */ /* 0x000fe40000000f00 */
[----:B------:R-:W-:-:S02]  /*2d5e0*/  MOV R6, 0x2d600 ;  /* 0x0002d60000067802 */ /* 0x000fc40000000f00 */
[----:B-1---5:R-:W-:Y:S05]  /*2d5f0*/  CALL.REL.NOINC `($_ZN7cutlass13device_kernelIN5flash19enable_sm80_to_sm89INS1_16FlashAttnBwdSm80INS1_25CollectiveMainloopBwdSm80ILi2ELi2EN4cute5tupleIJNS5_1CILi128EEES8_NS7_ILi64EEEEEENS_10bfloat16_tEfNS_4arch4Sm80ELb1ELb0ELb1ELb0ELb0ELb0ELb0ELb0ELi2ELi4ELi4ELi4ELb0EEENS1_24CollectiveEpilogueBwdGQAISA_fSD_Li256ELb0ELb0EEENS1_25SingleTileBwdLPTSchedulerILb0ELi128ELb0EEEEEEEEEvNT_6ParamsE$_ZN4cute3eso3ESOILb1ELb0EJNS_6LayoutINS_5tupleIJNS3_IJNS_1CILi8EEENS4_ILi1EEEEEENS3_IJNS4_ILi2EEEEEEEEENS3_IJNS3_IJS6_NS4_ILi0EEEEEENS3_IJNS4_ILi64EEEEEEEEEEENS_10ViewEngineIPN7cutlass10bfloat16_tEEEEEC2ERKSG_RKSL_) ;  /* 0xfffdc30000007944 */ /* 0x022fea0003c3ffff */
[----:B-1----:R1:W5:Y:S01]  /*2d600*/  LDL.64 R2, [R1+0x758] ;  /* 0x0007580001027983 */ /* 0x0023620000100a00 */
[----:B------:R-:W-:-:S03]  /*2d610*/  MOV R8, 0x2d630 ;  /* 0x0002d63000087802 */ /* 0x000fc60000000f00 */
[----:B-1---5:R-:W-:Y:S05]  /*2d620*/  CALL.REL.NOINC `($_ZN7cutlass13device_kernelIN5flash19enable_sm80_to_sm89INS1_16FlashAttnBwdSm80INS1_25CollectiveMainloopBwdSm80ILi2ELi2EN4cute5tupleIJNS5_1CILi128EEES8_NS7_ILi64EEEEEENS_10bfloat16_tEfNS_4arch4Sm80ELb1ELb0ELb1ELb0ELb0ELb0ELb0ELb0ELi2ELi4ELi4ELi4ELb0EEENS1_24CollectiveEpilogueBwdGQAISA_fSD_Li256ELb0ELb0EEENS1_25SingleTileBwdLPTSchedulerILb0ELi128ELb0EEEEEEEEEvNT_6ParamsE$_ZN4cute3eso3ESOILb1ELb0EJNS_6LayoutINS_5tupleIJNS3_IJNS3_IJNS_1CILi8EEENS4_ILi1EEEEEES6_EEENS3_IJNS3_IJS6_S6_EEENS4_ILi2EEEEEEEEENS3_IJNS3_IJNS3_IJS6_NS4_ILi0EEEEEESD_EEENS3_IJNS3_IJSD_SD_EEENS4_ILi64EEEEEEEEEEENS_10ViewEngineIPN7cutlass10bfloat16_tEEEEEC2ERKSK_RKSP_) ;  /* 0xfffdb4a000007944 */ /* 0x022fea0003c3ffff */
[----:B-1----:R1:W5:Y:S01]  /*2d630*/  LDL.64 R2, [R1+0x758] ;  /* 0x0007580001027983 */ /* 0x0023620000100a00 */
[----:B------:R-:W-:-:S02]  /*2d640*/  MOV R7, R5 ;  /* 0x0000000500077202 */ /* 0x000fc40000000f00 */
[----:B------:R-:W-:Y:S02]  /*2d650*/  MOV R6, 0x2d670 ;  /* 0x0002d67000067802 */ /* 0x000fe40000000f00 */
[----:B-1---5:R-:W-:Y:S05]  /*2d660*/  CALL.REL.NOINC `($_ZN7cutlass13device_kernelIN5flash19enable_sm80_to_sm89INS1_16FlashAttnBwdSm80INS1_25CollectiveMainloopBwdSm80ILi2ELi2EN4cute5tupleIJNS5_1CILi128EEES8_NS7_ILi64EEEEEENS_10bfloat16_tEfNS_4arch4Sm80ELb1ELb0ELb1ELb0ELb0ELb0ELb0ELb0ELi2ELi4ELi4ELi4ELb0EEENS1_24CollectiveEpilogueBwdGQAISA_fSD_Li256ELb0ELb0EEENS1_25SingleTileBwdLPTSchedulerILb0ELi128ELb0EEEEEEEEEvNT_6ParamsE$_ZN4cute3eso3ESOILb1ELb0EJNS_6LayoutINS_5tupleIJNS3_IJNS3_IJNS_1CILi8EEENS4_ILi1EEEEEES6_EEENS3_IJNS3_IJS6_S6_EEENS4_ILi2EEEEEEEEENS3_IJNS3_IJNS3_IJS6_NS4_ILi0EEEEEESD_EEENS3_IJNS3_IJSD_SD_EEENS4_ILi8192EEEEEEEEEEENS_10ViewEngineINS_8smem_ptrIPN7cutlass10bfloat16_tEEEEEEEC2ERKSK_RKSR_) ;  /* 0xfffdb4a000007944 */ /* 0x022fea0003c3ffff */
[----:B-1----:R1:W5:Y:S01]  /*2d670*/  LDL.64 R4, [R1+0x758] ;  /* 0x0007580001047983 */ /* 0x0023620000100a00 */
[----:B------:R-:W-:Y:S02]  /*2d680*/  MOV R8, R2 ;  /* 0x0000000200087202 */ /* 0x000fe40000000f00 */
[----:B------:R-:W-:Y:S02]  /*2d690*/  MOV R6, 0x2d6b0 ;  /* 0x0002d6b000067802 */ /* 0x000fe40000000f00 */
[----:B-1---5:R-:W-:Y:S05]  /*2d6a0*/  CALL.REL.NOINC `($_ZN7cutlass13device_kernelIN5flash19enable_sm80_to_sm89INS1_16FlashAttnBwdSm80INS1_25CollectiveMainloopBwdSm80ILi2ELi2EN4cute5tupleIJNS5_1CILi128EEES8_NS7_ILi64EEEEEENS_10bfloat16_tEfNS_4arch4Sm80ELb1ELb0ELb1ELb0ELb0ELb0ELb0ELb0ELi2ELi4ELi4ELi4ELb0EEENS1_24CollectiveEpilogueBwdGQAISA_fSD_Li256ELb0ELb0EEENS1_25SingleTileBwdLPTSchedulerILb0ELi128ELb0EEEEEEEEEvNT_6ParamsE$_ZN4cute3eso3ESOILb1ELb0EJNS_6LayoutINS_5tupleIJNS3_IJNS_1CILi8EEENS4_ILi1EEEEEENS4_ILi2EEEEEENS3_IJNS3_IJS6_NS4_ILi0EEEEEENS4_ILi64EEEEEEEENS_10ViewEngineIPN7cutlass10bfloat16_tEEEEEC2ERKSE_RKSJ_) ;  /* 0xfffdc4a000007944 */ /* 0x022fea0003c3ffff */
[----:B------:R2:W5:Y:S01]  /*2d6b0*/  LDL.64 R16, [R1+0x758] ;  /* 0x0007580001107983 */ /* 0x0005620000100a00 */
[----:B-1----:R-:W-:Y:S01]  /*2d6c0*/  IMAD.MOV.U32 R2, RZ, RZ, R4 ;  /* 0x000000ffff027224 */ /* 0x002fe200078e0004 */
[----:B------:R-:W-:Y:S01]  /*2d6d0*/  MOV R3, R5 ;  /* 0x0000000500037202 */ /* 0x000fe20000000f00 */
[----:B------:R-:W-:Y:S01]  /*2d6e0*/  IMAD.MOV.U32 R9, RZ, RZ, R23 ;  /* 0x000000ffff097224 */ /* 0x000fe200078e0017 */
[----:B------:R-:W-:Y:S02]  /*2d6f0*/  MOV R8, 0x2d710 ;  /* 0x0002d71000087802 */ /* 0x000fe40000000f00 */
[----:B--2--5:R-:W-:Y:S05]  /*2d700*/  CALL.REL.NOINC `($_ZN7cutlass13device_kernelIN5flash19enable_sm80_to_sm89INS1_16FlashAttnBwdSm80INS1_25CollectiveMainloopBwdSm80ILi2ELi2EN4cute5tupleIJNS5_1CILi128EEES8_NS7_ILi64EEEEEENS_10bfloat16_tEfNS_4arch4Sm80ELb1ELb0ELb1ELb0ELb0ELb0ELb0ELb0ELi2ELi4ELi4ELi4ELb0EEENS1_24CollectiveEpilogueBwdGQAISA_fSD_Li256ELb0ELb0EEENS1_25SingleTileBwdLPTSchedulerILb0ELi128ELb0EEEEEEEEEvNT_6ParamsE$_ZN4cute8smem_ptrIPN7cutlass10bfloat16_tEECI1NS_12iter_adaptorIS3_S4_EEES3_) ;  /* 0xfffdd48000007944 */ /* 0x024fea0003c3ffff */
[----:B-1----:R1:W5:Y:S01]  /*2d710*/  LDL.64 R2, [R1+0x758] ;  /* 0x0007580001027983 */ /* 0x0023620000100a00 */
[----:B------:R-:W-:-:S03]  /*2d720*/  MOV R6, 0x2d740 ;  /* 0x0002d74000067802 */ /* 0x000fc60000000f00 */
[----:B-1---5:R-:W-:Y:S05]  /*2d730*/  CALL.REL.NOINC `($_ZN7cutlass13device_kernelIN5flash19enable_sm80_to_sm89INS1_16FlashAttnBwdSm80INS1_25CollectiveMainloopBwdSm80ILi2ELi2EN4cute5tupleIJNS5_1CILi128EEES8_NS7_ILi64EEEEEENS_10bfloat16_tEfNS_4arch4Sm80ELb1ELb0ELb1ELb0ELb0ELb0ELb0ELb0ELi2ELi4ELi4ELi4ELb0EEENS1_24CollectiveEpilogueBwdGQAISA_fSD_Li256ELb0ELb0EEENS1_25SingleTileBwdLPTSchedulerILb0ELi128ELb0EEEEEEEEEvNT_6ParamsE$_ZN4cute3eso3ESOILb1ELb0EJNS_6LayoutINS_5tupleIJNS3_IJNS_1CILi8EEENS4_ILi1EEEEEENS4_ILi2EEEEEENS3_IJNS3_IJS6_NS4_ILi0EEEEEENS4_ILi8192EEEEEEEENS_10ViewEngineINS_8smem_ptrIPN7cutlass10bfloat16_tEEEEEEEC2ERKSE_RKSL_) ;  /* 0xfffdc4a000007944 */ /* 0x022fea0003c3ffff */
        /* <DEDUP_REMOVED lines=127> */
[----:B-1----:R-:W-:Y:S05]  /*2df30*/  CALL.REL.NOINC `($_ZN7cutlass13device_kernelIN5flash19enable_sm80_to_sm89INS1_16FlashAttnBwdSm80INS1_25CollectiveMainloopBwdSm80ILi2ELi2EN4cute5tupleIJNS5_1CILi128EEES8_NS7_ILi64EEEEEENS_10bfloat16_tEfNS_4arch4Sm80ELb1ELb0ELb1ELb0ELb0ELb0ELb0ELb0ELi2ELi4ELi4ELi4ELb0EEENS1_24CollectiveEpilogueBwdGQAISA_fSD_Li256ELb0ELb0EEENS1_25SingleTileBwdLPTSchedulerILb0ELi128ELb0EEEEEEEEEvNT_6ParamsE$_ZZN4cute5sliceINS_5tupleIJNS_10UnderscoreES2_NS_1CILi0EEEEEENS1_IJNS1_IJNS3_ILi1EEES4_EEEiNS3_ILi1024EEEEEEEEDaRKT_RKT0_ENKUlRKT_RKT0_E_clIS2_iEEDaSI_SL_) ;  /* 0xfffde4c000007944 */ /* 0x002fea0003c3ffff */
[----:B------:R-:W-:Y:S02]  /*2df40*/  MOV R4, 0x2df60 ;  /* 0x0002df6000047802 */ /* 0x000fe40000000f00 */
[----:B-1---5:R-:W-:Y:S05]  /*2df50*/  CALL.REL.NOINC `($_ZN7cutlass13device_kernelIN5flash19enable_sm80_to_sm89INS1_16FlashAttnBwdSm80INS1_25CollectiveMainloopBwdSm80ILi2ELi2EN4cute5tupleIJNS5_1CILi128EEES8_NS7_ILi64EEEEEENS_10bfloat16_tEfNS_4arch4Sm80ELb1ELb0ELb1ELb0ELb0ELb0ELb0ELb0ELi2ELi4ELi4ELi4ELb0EEENS1_24CollectiveEpilogueBwdGQAISA_fSD_Li256ELb0ELb0EEENS1_25SingleTileBwdLPTSchedulerILb0ELi128ELb0EEEEEEEEEvNT_6ParamsE$_ZZN4cute12filter_tupleINS_5tupleIJNS_10UnderscoreES2_NS_1CILi0EEEEEENS1_IJNS1_IJNS3_ILi1EEES4_EEEiNS3_ILi1024EEEEEEZNS_5sliceIS5_S9_EEDaRKT_RKT0_EUlRKT_RKT0_E_EEDaSD_SG_OT1_ENKUlDpSJ_E_clIJNS1_IJS7_EEENS1_IJiEEENS1_IJEEEEEEDaSQ_) ;  /* 0xfffdd0d000007944 */ /* 0x022fea0003c3ffff */
[----:B------:R-:W-:Y:S02]  /*2df60*/  MOV R66, R23 ;  /* 0x0000001700427202 */ /* 0x000fe40000000f00 */
[----:B------:R-:W-:-:S02]  /*2df70*/  MOV R6, 0x2df90 ;  /* 0x0002df9000067802 */ /* 0x000fc40000000f00 */
[----:B-1---5:R-:W-:Y:S05]  /*2df80*/  CALL.REL.NOINC `($_ZN7cutlass13device_kernelIN5flash19enable_sm80_to_sm89INS1_16FlashAttnBwdSm80INS1_25CollectiveMainloopBwdSm80ILi2ELi2EN4cute5tupleIJNS5_1CILi128EEES8_NS7_ILi64EEEEEENS_10bfloat16_tEfNS_4arch4Sm80ELb1ELb0ELb1ELb0ELb0ELb0ELb0ELb0ELi2ELi4ELi4ELi4ELb0EEENS1_24CollectiveEpilogueBwdGQAISA_fSD_Li256ELb0ELb0EEENS1_25SingleTileBwdLPTSchedulerILb0ELi128ELb0EEEEEEEEEvNT_6ParamsE$_ZN4cute5tupleIJNS0_IJNS0_IJNS_1CILi8EEENS1_ILi1EEEEEENS1_ILi2EEEEEENS0_IJNS0_IJS3_NS1_ILi0EEEEEEiEEEEEC2ERKS6_RKS9_) ;  /* 0xfffdc43000007944 */ /* 0x022fea0003c3ffff */
[----:B-1----:R1:W5:Y:S01]  /*2df90*/  LDL R3, [R1+0x758] ;  /* 0x0007580001037983 */ /* 0x0023620000100800 */
[----:B------:R-:W-:-:S02]  /*2dfa0*/  MOV R66, R23 ;  /* 0x0000001700427202 */ /* 0x000fc40000000f00 */
[----:B------:R-:W-:Y:S02]  /*2dfb0*/  MOV R6, 0x2dfd0 ;  /* 0x0002dfd000067802 */ /* 0x000fe40000000f00 */
[----:B-1---5:R-:W-:Y:S05]  /*2dfc0*/  CALL.REL.NOINC `($_ZN7cutlass13device_kernelIN5flash19enable_sm80_to_sm89INS1_16FlashAttnBwdSm80INS1_25CollectiveMainloopBwdSm80ILi2ELi2EN4cute5tupleIJNS5_1CILi128EEES8_NS7_ILi64EEEEEENS_10bfloat16_tEfNS_4arch4Sm80ELb1ELb0ELb1ELb0ELb0ELb0ELb0ELb0ELi2ELi4ELi4ELi4ELb0EEENS1_24CollectiveEpilogueBwdGQAISA_fSD_Li256ELb0ELb0EEENS1_25SingleTileBwdLPTSchedulerILb0ELi128ELb0EEEEEEEEEvNT_6ParamsE$_ZN4cute3eso3ESOILb0ELb1EJNS_6LayoutINS_5tupleIJNS3_IJNS_1CILi8EEENS4_ILi1EEEEEENS4_ILi2EEEEEENS3_IJNS3_IJS6_NS4_ILi0EEEEEEiEEEEESA_EEC2ERKSD_RKSA_) ;  /* 0xfffd8cd000007944 */ /* 0x022fea0003c3ffff */
[----:B------:R2:W5:Y:S01]  /*2dfd0*/  LDL R4, [R1+0x758] ;  /* 0x0007580001047983 */ /* 0x0005620000100800 */
[----:B------:R-:W-:Y:S01]  /*2dfe0*/  IMAD.MOV.U32 R9, RZ, RZ, R23 ;  /* 0x000000ffff097224 */ /* 0x000fe200078e0017 */
[----:B-1----:R-:W-:Y:S01]  /*2dff0*/  MOV R2, R54 ;  /* 0x0000003600027202 */ /* 0x002fe20000000f00 */
[----:B------:R-:W-:Y:S01]  /*2e000*/  IMAD.MOV.U32 R3, RZ, RZ, R55 ;  /* 0x000000ffff037224 */ /* 0x000fe200078e0037 */
[----:B------:R-:W-:Y:S02]  /*2e010*/  MOV R8, 0x2e030 ;  /* 0x0002e03000087802 */ /* 0x000fe40000000f00 */
[----:B--2--5:R-:W-:Y:S05]  /*2e020*/  CALL.REL.NOINC `($_ZN7cutlass13device_kernelIN5flash19enable_sm80_to_sm89INS1_16FlashAttnBwdSm80INS1_25CollectiveMainloopBwdSm80ILi2ELi2EN4cute5tupleIJNS5_1CILi128EEES8_NS7_ILi64EEEEEENS_10bfloat16_tEfNS_4arch4Sm80ELb1ELb0ELb1ELb0ELb0ELb0ELb0ELb0ELi2ELi4ELi4ELi4ELb0EEENS1_24CollectiveEpilogueBwdGQAISA_fSD_Li256ELb0ELb0EEENS1_25SingleTileBwdLPTSchedulerILb0ELi128ELb0EEEEEEEEEvNT_6ParamsE$_ZN4cute8smem_ptrIPN7cutlass10bfloat16_tEECI1NS_12iter_adaptorIS3_S4_EEES3_) ;  /* 0xfffdcb6000007944 */ /* 0x024fea0003c3ffff */
[----:B-1----:R-:W2:Y:S01]  /*2e030*/  LDL.64 R2, [R1+0x758] ;  /* 0x0007580001027983 */ /* 0x002ea20000100a00 */
[----:B------:R-:W-:Y:S01]  /*2e040*/  IMAD.MOV.U32 R6, RZ, RZ, R4 ;  /* 0x000000ffff067224 */ /* 0x000fe200078e0004 */
[----:B------:R-:W-:Y:S01]  /*2e050*/  MOV R66, R23 ;  /* 0x0000001700427202 */ /* 0x000fe20000000f00 */
[----:B------:R-:W-:Y:S01]  /*2e060*/  IMAD.MOV.U32 R58, RZ, RZ, R22 ;  /* 0x000000ffff3a7224 */ /* 0x000fe200078e0016 */
[----:B------:R-:W-:Y:S01]  /*2e070*/  MOV R4, 0x2e0a0 ;  /* 0x0002e0a000047802 */ /* 0x000fe20000000f00 */
[----:B--2---:R1:W-:Y:S04]  /*2e080*/  STL.64 [R1+0x770], R2 ;  /* 0x0007700201007387 */ /* 0x0043e80000100a00 */
[----:B-1----:R-:W-:Y:S05]  /*2e090*/  CALL.REL.NOINC `($_ZN7cutlass13device_kernelIN5flash19enable_sm80_to_sm89INS1_16FlashAttnBwdSm80INS1_25CollectiveMainloopBwdSm80ILi2ELi2EN4cute5tupleIJNS5_1CILi128EEES8_NS7_ILi64EEEEEENS_10bfloat16_tEfNS_4arch4Sm80ELb1ELb0ELb1ELb0ELb0ELb0ELb0ELb0ELi2ELi4ELi4ELi4ELb0EEENS1_24CollectiveEpilogueBwdGQAISA_fSD_Li256ELb0ELb0EEENS1_25SingleTileBwdLPTSchedulerILb0ELi128ELb0EEEEEEEEEvNT_6ParamsE$_ZN4cute3eso3ESOILb0ELb0EJNS_6LayoutINS_5tupleIJNS3_IJNS_1CILi8EEENS4_ILi1EEEEEENS4_ILi2EEEEEENS3_IJNS3_IJS6_NS4_ILi0EEEEEEiEEEEENS_10ViewEngineINS_8smem_ptrIPN7cutlass10bfloat16_tEEEEEEEC2ERKSD_RKSK_) ;  /* 0xfffd7fc000007944 */ /* 0x002fea0003c3ffff */
[----:B-1----:R1:W5:Y:S04]  /*2e0a0*/  LDL R8, [R1+0x758] ;  /* 0x0007580001087983 */ /* 0x0023680000100800 */
[----:B------:R1:W5:Y:S01]  /*2e0b0*/  LDL.64 R12, [R1+0x760] ;  /* 0x00076000010c7983 */ /* 0x0003620000100a00 */
[----:B------:R-:W-:Y:S01]  /*2e0c0*/  IMAD.MOV.U32 R66, RZ, RZ, R23 ;  /* 0x000000ffff427224 */ /* 0x000fe200078e0017 */
[----:B------:R-:W-:Y:S01]  /*2e0d0*/  MOV R10, R48 ;  /* 0x00000030000a7202 */ /* 0x000fe20000000f00 */
[----:B------:R-:W-:Y:S01]  /*2e0e0*/  IMAD.MOV.U32 R11, RZ, RZ, R49 ;  /* 0x000000ffff0b7224 */ /* 0x000fe200078e0031 */
[----:B------:R-:W-:-:S02]  /*2e0f0*/  MOV R6, 0x2e110 ;  /* 0x0002e11000067802 */ /* 0x000fc40000000f00 */
[----:B-1---5:R-:W-:Y:S05]  /*2e100*/  CALL.REL.NOINC `($_ZN7cutlass13device_kernelIN5flash19enable_sm80_to_sm89INS1_16FlashAttnBwdSm80INS1_25CollectiveMainloopBwdSm80ILi2ELi2EN4cute5tupleIJNS5_1CILi128EEES8_NS7_ILi64EEEEEENS_10bfloat16_tEfNS_4arch4Sm80ELb1ELb0ELb1ELb0ELb0ELb0ELb0ELb0ELi2ELi4ELi4ELi4ELb0EEENS1_24CollectiveEpilogueBwdGQAISA_fSD_Li256ELb0ELb0EEENS1_25SingleTileBwdLPTSchedulerILb0ELi128ELb0EEEEEEEEEvNT_6ParamsE$_ZN4cute3eso3ESOILb1ELb0EJNS_6LayoutINS_5tupleIJNS3_IJNS3_IJNS_1CILi4EEENS4_ILi2EEEEEENS4_ILi1EEEEEES6_EEENS3_IJNS3_IJNS3_IJS8_NS4_ILi32EEEEEENS4_ILi0EEEEEENS4_ILi64EEEEEEEENS_10ViewEngineIPN7cutlass10bfloat16_tEEEEEC2ERKSH_RKSM_) ;  /* 0xfffda85000007944 */ /* 0x022fea0003c3ffff */
[----:B------:R2:W5:Y:S01]  /*2e110*/  LDL.64 R4, [R1+0x758] ;  /* 0x0007580001047983 */ /* 0x0005620000100a00 */
[----:B------:R-:W-:-:S02]  /*2e120*/  MOV R3, R8 ;  /* 0x0000000800037202 */ /* 0x000fc40000000f00 */
[----:B------:R-:W-:Y:S02]  /*2e130*/  MOV R6, 0x2e150 ;  /* 0x0002e15000067802 */ /* 0x000fe40000000f00 */
[----:B-12--5:R-:W-:Y:S05]  /*2e140*/  CALL.REL.NOINC `($_ZN7cutlass13device_kernelIN5flash19enable_sm80_to_sm89INS1_16FlashAttnBwdSm80INS1_25CollectiveMainloopBwdSm80ILi2ELi2EN4cute5tupleIJNS5_1CILi128EEES8_NS7_ILi64EEEEEENS_10bfloat16_tEfNS_4arch4Sm80ELb1ELb0ELb1ELb0ELb0ELb0ELb0ELb0ELi2ELi4ELi4ELi4ELb0EEENS1_24CollectiveEpilogueBwdGQAISA_fSD_Li256ELb0ELb0EEENS1_25SingleTileBwdLPTSchedulerILb0ELi128ELb0EEEEEEEEEvNT_6ParamsE$_ZZN4cute4takeILi1ELi2ENS_5tupleIJNS1_IJNS_1CILi1EEENS2_ILi0EEEEEEiEEEEEDaRKT1_ENKUlDpRKT_E_clIJiEEEDaSD_) ;  /* 0xfffde01000007944 */ /* 0x026fea0003c3ffff */
[----:B------:R-:W-:Y:S02]  /*2e150*/  MOV R66, R23 ;  /* 0x0000001700427202 */ /* 0x000fe40000000f00 */
[----:B------:R-:W-:Y:S02]  /*2e160*/  MOV R6, 0x2e180 ;  /* 0x0002e18000067802 */ /* 0x000fe40000000f00 */
[----:B-1---5:R-:W-:Y:S05]  /*2e170*/  CALL.REL.NOINC `($_ZN7cutlass13device_kernelIN5flash19enable_sm80_to_sm89INS1_16FlashAttnBwdSm80INS1_25CollectiveMainloopBwdSm80ILi2ELi2EN4cute5tupleIJNS5_1CILi128EEES8_NS7_ILi64EEEEEENS_10bfloat16_tEfNS_4arch4Sm80ELb1ELb0ELb1ELb0ELb0ELb0ELb0ELb0ELi2ELi4ELi4ELi4ELb0EEENS1_24CollectiveEpilogueBwdGQAISA_fSD_Li256ELb0ELb0EEENS1_25SingleTileBwdLPTSchedulerILb0ELi128ELb0EEEEEEEEEvNT_6ParamsE$_ZN4cute3eso3ESOILb1ELb0EJNS_5tupleIJNS_1CILi1EEENS3_ILi0EEEEEENS2_IJiEEEEEC2ERKS6_RKS7_) ;  /* 0xfffda0e000007944 */ /* 0x022fea0003c3ffff */
[----:B-1----:R1:W5:Y:S01]  /*2e180*/  LDL R3, [R1+0x758] ;  /* 0x0007580001037983 */ /* 0x0023620000100800 */
[----:B------:R-:W-:Y:S02]  /*2e190*/  MOV R66, R23 ;  /* 0x0000001700427202 */ /* 0x000fe40000000f00 */
[----:B------:R-:W-:Y:S02]  /*2e1a0*/  MOV R6, 0x2e1c0 ;  /* 0x0002e1c000067802 */ /* 0x000fe40000000f00 */
[----:B-1---5:R-:W-:Y:S05]  /*2e1b0*/  CALL.REL.NOINC `($_ZN7cutlass13device_kernelIN5flash19enable_sm80_to_sm89INS1_16FlashAttnBwdSm80INS1_25CollectiveMainloopBwdSm80ILi2ELi2EN4cute5tupleIJNS5_1CILi128EEES8_NS7_ILi64EEEEEENS_10bfloat16_tEfNS_4arch4Sm80ELb1ELb0ELb1ELb0ELb0ELb0ELb0ELb0ELi2ELi4ELi4ELi4ELb0EEENS1_24CollectiveEpilogueBwdGQAISA_fSD_Li256ELb0ELb0EEENS1_25SingleTileBwdLPTSchedulerILb0ELi128ELb0EEEEEEEEEvNT_6ParamsE$_ZN4cute5tupleIJNS0_IJNS0_IJNS_1CILi8EEENS1_ILi1EEEEEENS0_IJNS1_ILi2EEEEEEEEENS0_IJNS0_IJS3_NS1_ILi0EEEEEENS0_IJiEEEEEEEEC2ERKS7_RKSB_) ;  /* 0xfffdc1c000007944 */ /* 0x022fea0003c3ffff */
[----:B------:R2:W5:Y:S01]  /*2e1c0*/  LDL R8, [R1+0x758] ;  /* 0x0007580001087983 */ /* 0x0005620000100800 */
[----:B------:R-:W-:Y:S01]  /*2e1d0*/  IMAD.MOV.U32 R66, RZ, RZ, R23 ;  /* 0x000000ffff427224 */ /* 0x000fe200078e0017 */
[----:B------:R-:W-:Y:S02]  /*2e1e0*/  MOV R58, R22 ;  /* 0x00000016003a7202 */ /* 0x000fe40000000f00 */
[----:B------:R2:W-:Y:S01]  /*2e1f0*/  STL.64 [R1+0x770], R12 ;  /* 0x0007700c01007387 */ /* 0x0005e20000100a00 */
[----:B------:R-:W-:-:S03]  /*2e200*/  MOV R6, 0x2e220 ;  /* 0x0002e22000067802 */ /* 0x000fc60000000f00 */
[----:B-12--5:R-:W-:Y:S05]  /*2e210*/  CALL.REL.NOINC `($_ZN7cutlass13device_kernelIN5flash19enable_sm80_to_sm89INS1_16FlashAttnBwdSm80INS1_25CollectiveMainloopBwdSm80ILi2ELi2EN4cute5tupleIJNS5_1CILi128EEES8_NS7_ILi64EEEEEENS_10bfloat16_tEfNS_4arch4Sm80ELb1ELb0ELb1ELb0ELb0ELb0ELb0ELb0ELi2ELi4ELi4ELi4ELb0EEENS1_24CollectiveEpilogueBwdGQAISA_fSD_Li256ELb0ELb0EEENS1_25SingleTileBwdLPTSchedulerILb0ELi128ELb0EEEEEEEEEvNT_6ParamsE$_ZN4cute3eso3ESOILb0ELb0EJNS_6LayoutINS_5tupleIJNS3_IJNS_1CILi8EEENS4_ILi1EEEEEENS3_IJNS4_ILi2EEEEEEEEENS3_IJNS3_IJS6_NS4_ILi0EEEEEENS3_IJiEEEEEEEENS_10ViewEngineINS_8smem_ptrIPN7cutlass10bfloat16_tEEEEEEEC2ERKSF_RKSM_) ;  /* 0xfffd7dd000007944 */ /* 0x026fea0003c3ffff */
[----:B-1----:R1:W5:Y:S04]  /*2e220*/  LDL R8, [R1+0x758] ;  /* 0x0007580001087983 */ /* 0x0023680000100800 */
[----:B------:R1:W5:Y:S01]  /*2e230*/  LDL.64 R16, [R1+0x760] ;  /* 0x0007600001107983 */ /* 0x0003620000100a00 */
[----:B------:R-:W-:-:S02]  /*2e240*/  MOV R66, R23 ;  /* 0x0000001700427202 */ /* 0x000fc40000000f00 */
[----:B------:R-:W-:Y:S02]  /*2e250*/  MOV R6, 0x2e270 ;  /* 0x0002e27000067802 */ /* 0x000fe40000000f00 */
[----:B-1---5:R-:W-:Y:S05]  /*2e260*/  CALL.REL.NOINC `($_ZN7cutlass13device_kernelIN5flash19enable_sm80_to_sm89INS1_16FlashAttnBwdSm80INS1_25CollectiveMainloopBwdSm80ILi2ELi2EN4cute5tupleIJNS5_1CILi128EEES8_NS7_ILi64EEEEEENS_10bfloat16_tEfNS_4arch4Sm80ELb1ELb0ELb1ELb0ELb0ELb0ELb0ELb0ELi2ELi4ELi4ELi4ELb0EEENS1_24CollectiveEpilogueBwdGQAISA_fSD_Li256ELb0ELb0EEENS1_25SingleTileBwdLPTSchedulerILb0ELi128ELb0EEEEEEEEEvNT_6ParamsE$_ZN4cute3eso3ESOILb1ELb0EJNS_6LayoutINS_5tupleIJNS3_IJNS3_IJNS_1CILi4EEENS4_ILi2EEEEEENS4_ILi1EEEEEENS3_IJS6_EEEEEENS3_IJNS3_IJNS3_IJS8_NS4_ILi32EEEEEENS4_ILi0EEEEEENS3_IJNS4_ILi64EEEEEEEEEEENS_10ViewEngineIPN7cutlass10bfloat16_tEEEEEC2ERKSJ_RKSO_) ;  /* 0xfffda6b000007944 */ /* 0x022fea0003c3ffff */
[----:B-1----:R1:W5:Y:S01]  /*2e270*/  LDL.64 R2, [R1+0x758] ;  /* 0x0007580001027983 */ /* 0x0023620000100a00 */
[----:B------:R-:W-:Y:S02]  /*2e280*/  MOV R66, R23 ;  /* 0x0000001700427202 */ /* 0x000fe40000000f00 */
[----:B------:R-:W-:Y:S02]  /*2e290*/  MOV R6, 0x2e2b0 ;  /* 0x0002e2b000067802 */ /* 0x000fe40000000f00 */
[----:B-1---5:R-:W-:Y:S05]  /*2e2a0*/  CALL.REL.NOINC `($_ZN7cutlass13device_kernelIN5flash19enable_sm80_to_sm89INS1_16FlashAttnBwdSm80INS1_25CollectiveMainloopBwdSm80ILi2ELi2EN4cute5tupleIJNS5_1CILi128EEES8_NS7_ILi64EEEEEENS_10bfloat16_tEfNS_4arch4Sm80ELb1ELb0ELb1ELb0ELb0ELb0ELb0ELb0ELi2ELi4ELi4ELi4ELb0EEENS1_24CollectiveEpilogueBwdGQAISA_fSD_Li256ELb0ELb0EEENS1_25SingleTileBwdLPTSchedulerILb0ELi128ELb0EEEEEEEEEvNT_6ParamsE$_ZN4cute3eso3ESOILb1ELb0EJNS_6LayoutINS_5tupleIJNS3_IJNS3_IJNS3_IJNS_1CILi4EEENS4_ILi2EEEEEENS4_ILi1EEEEEES8_EEENS3_IJNS3_IJNS3_IJS8_S8_EEES8_EEES6_EEEEEENS3_IJNS3_IJNS3_IJNS3_IJS8_NS4_ILi32EEEEEENS4_ILi0EEEEEESH_EEENS3_IJNS3_IJNS3_IJSH_SH_EEESH_EEENS4_ILi64EEEEEEEEEEENS_10ViewEngineIPN7cutlass10bfloat16_tEEEEEC2ERKSP_RKSU_) ;  /* 0xfffda56000007944 */ /* 0x022fea0003c3ffff */
[----:B------:R2:W5:Y:S01]  /*2e2b0*/  LDL.64 R10, [R1+0x758] ;  /* 0x00075800010a7983 */ /* 0x0005620000100a00 */
[----:B-1----:R-:W-:Y:S01]  /*2e2c0*/  IMAD.MOV.U32 R3, RZ, RZ, R8 ;  /* 0x000000ffff037224 */ /* 0x002fe200078e0008 */
[----:B------:R-:W-:Y:S02]  /*2e2d0*/  MOV R66, R23 ;  /* 0x0000001700427202 */ /* 0x000fe40000000f00 */
[----:B------:R-:W-:Y:S02]  /*2e2e0*/  MOV R4, 0x2e300 ;  /* 0x0002e30000047802 */ /* 0x000fe40000000f00 */
[----:B--2--5:R-:W-:Y:S05]  /*2e2f0*/  CALL.REL.NOINC `($_ZN7cutlass13device_kernelIN5flash19enable_sm80_to_sm89INS1_16FlashAttnBwdSm80INS1_25CollectiveMainloopBwdSm80ILi2ELi2EN4cute5tupleIJNS5_1CILi128EEES8_NS7_ILi64EEEEEENS_10bfloat16_tEfNS_4arch4Sm80ELb1ELb0ELb1ELb0ELb0ELb0ELb0ELb0ELi2ELi4ELi4ELi4ELb0EEENS1_24CollectiveEpilogueBwdGQAISA_fSD_Li256ELb0ELb0EEENS1_25SingleTileBwdLPTSchedulerILb0ELi128ELb0EEEEEEEEEvNT_6ParamsE$_ZN4cute5tupleIJNS0_IJNS_1CILi2EEEEEENS0_IJiEEEEEC2ERKS3_RKS4_) ;  /* 0xfffdc30000007944 */ /* 0x024fea0003c3ffff */
[----:B-1----:R-:W2:Y:S01]  /*2e300*/  LDL R3, [R1+0x758] ;  /* 0x0007580001037983 */ /* 0x002ea20000100800 */
[----:B------:R-:W-:Y:S02]  /*2e310*/  MOV R2, R56 ;  /* 0x0000003800027202 */ /* 0x000fe40000000f00 */
[----:B------:R-:W-:Y:S01]  /*2e320*/  MOV R12, 0x2e350 ;  /* 0x0002e350000c7802 */ /* 0x000fe20000000f00 */
[----:B--2---:R1:W-:Y:S04]  /*2e330*/  STL [R14], R3 ;  /* 0x000000030e007387 */ /* 0x0043e80000100800 */
[----:B-1----:R-:W-:Y:S05]  /*2e340*/  CALL.REL.NOINC `($_ZN7cutlass13device_kernelIN5flash19enable_sm80_to_sm89INS1_16FlashAttnBwdSm80INS1_25CollectiveMainloopBwdSm80ILi2ELi2EN4cute5tupleIJNS5_1CILi128EEES8_NS7_ILi64EEEEEENS_10bfloat16_tEfNS_4arch4Sm80ELb1ELb0ELb1ELb0ELb0ELb0ELb0ELb0ELi2ELi4ELi4ELi4ELb0EEENS1_24CollectiveEpilogueBwdGQAISA_fSD_Li256ELb0ELb0EEENS1_25SingleTileBwdLPTSchedulerILb0ELi128ELb0EEEEEEEEEvNT_6ParamsE$_ZZN4cute14logical_divideINS_5tupleIJNS1_IJNS_1CILi8EEENS2_ILi1EEEEEENS1_IJNS2_ILi2EEEEEEEEENS1_IJNS1_IJS4_NS2_ILi0EEEEEENS1_IJiEEEEEENS1_IJS5_NS_6LayoutIS4_S9_EEEEEEEDaRKNSD_IT_T0_EERKT1_ENKUlRKT_RKT0_E_clINSD_IS7_SB_EESE_EEDaSQ_ST_) ;  /* 0xfffdd94000007944 */ /* 0x002fea0003c3ffff */
[----:B------:R-:W-:Y:S02]  /*2e350*/  MOV R66, R23 ;  /* 0x0000001700427202 */ /* 0x000fe40000000f00 */
[----:B------:R-:W-:-:S02]  /*2e360*/  MOV R4, 0x2e380 ;  /* 0x0002e38000047802 */ /* 0x000fc40000000f00 */
[----:B-1---5:R-:W-:Y:S05]  /*2e370*/  CALL.REL.NOINC `($_ZN7cutlass13device_kernelIN5flash19enable_sm80_to_sm89INS1_16FlashAttnBwdSm80INS1_25CollectiveMainloopBwdSm80ILi2ELi2EN4cute5tupleIJNS5_1CILi128EEES8_NS7_ILi64EEEEEENS_10bfloat16_tEfNS_4arch4Sm80ELb1ELb0ELb1ELb0ELb0ELb0ELb0ELb0ELi2ELi4ELi4ELi4ELb0EEENS1_24CollectiveEpilogueBwdGQAISA_fSD_Li256ELb0ELb0EEENS1_25SingleTileBwdLPTSchedulerILb0ELi128ELb0EEEEEEEEEvNT_6ParamsE$_ZN4cute3eso3ESOILb1ELb0EJNS_5tupleIJNS2_IJNS_1CILi1EEENS3_ILi0EEEEEENS2_IJS5_S5_EEEEEENS2_IJS5_iEEEEEC2ERKS8_RKS9_) ;  /* 0xfffd9a1000007944 */ /* 0x022fea0003c3ffff */
[----:B-1----:R1:W5:Y:S01]  /*2e380*/  LDL R3, [R1+0x758] ;  /* 0x0007580001037983 */ /* 0x0023620000100800 */
[----:B------:R-:W-:-:S02]  /*2e390*/  MOV R66, R23 ;  /* 0x0000001700427202 */ /* 0x000fc40000000f00 */
[----:B------:R-:W-:Y:S02]  /*2e3a0*/  MOV R4, 0x2e3c0 ;  /* 0x0002e3c000047802 */ /* 0x000fe40000000f00 */
[----:B-1---5:R-:W-:Y:S05]  /*2e3b0*/  CALL.REL.NOINC `($_ZN7cutlass13device_kernelIN5flash19enable_sm80_to_sm89INS1_16FlashAttnBwdSm80INS1_25CollectiveMainloopBwdSm80ILi2ELi2EN4cute5tupleIJNS5_1CILi128EEES8_NS7_ILi64EEEEEENS_10bfloat16_tEfNS_4arch4Sm80ELb1ELb0ELb1ELb0ELb0ELb0ELb0ELb0ELi2ELi4ELi4ELi4ELb0EEENS1_24CollectiveEpilogueBwdGQAISA_fSD_Li256ELb0ELb0EEENS1_25SingleTileBwdLPTSchedulerILb0ELi128ELb0EEEEEEEEEvNT_6ParamsE$_ZN4cute5tupleIJNS0_IJNS0_IJNS0_IJNS_1CILi8EEENS1_ILi1EEEEEENS0_IJS3_S3_EEEEEENS0_IJS3_NS1_ILi2EEEEEEEEENS0_IJNS0_IJNS0_IJS3_NS1_ILi0EEEEEENS0_IJSA_SA_EEEEEENS0_IJSA_iEEEEEEEEC2ERKS9_RKSF_) ;  /* 0xfffdbd9000007944 */ /* 0x022fea0003c3ffff */
[----:B-1----:R1:W5:Y:S01]  /*2e3c0*/  LDL R3, [R1+0x758] ;  /* 0x0007580001037983 */ /* 0x0023620000100800 */
[----:B------:R-:W-:Y:S02]  /*2e3d0*/  MOV R66, R23 ;  /* 0x0000001700427202 */ /* 0x000fe40000000f00 */
[----:B------:R-:W-:Y:S02]  /*2e3e0*/  MOV R4, 0x2e400 ;  /* 0x0002e40000047802 */ /* 0x000fe40000000f00 */
[----:B-1---5:R-:W-:Y:S05]  /*2e3f0*/  CALL.REL.NOINC `($_ZN7cutlass13device_kernelIN5flash19enable_sm80_to_sm89INS1_16FlashAttnBwdSm80INS1_25CollectiveMainloopBwdSm80ILi2ELi2EN4cute5tupleIJNS5_1CILi128EEES8_NS7_ILi64EEEEEENS_10bfloat16_tEfNS_4arch4Sm80ELb1ELb0ELb1ELb0ELb0ELb0ELb0ELb0ELi2ELi4ELi4ELi4ELb0EEENS1_24CollectiveEpilogueBwdGQAISA_fSD_Li256ELb0ELb0EEENS1_25SingleTileBwdLPTSchedulerILb0ELi128ELb0EEEEEEEEEvNT_6ParamsE$_ZN4cute3eso3ESOILb1ELb0EJNS_5tupleIJNS2_IJNS_1CILi1EEENS3_ILi0EEEEEENS2_IJS5_S5_EEEEEENS2_IJS5_iEEEEEC2ERKS8_RKS9_) ;  /* 0xfffd999000007944 */ /* 0x022fea0003c3ffff */
[----:B-1----:R1:W5:Y:S01]  /*2e400*/  LDL R3, [R1+0x758] ;  /* 0x0007580001037983 */ /* 0x0023620000100800 */
[----:B------:R-:W-:Y:S02]  /*2e410*/  MOV R66, R23 ;  /* 0x0000001700427202 */ /* 0x000fe40000000f00 */
[----:B------:R-:W-:Y:S02]  /*2e420*/  MOV R4, 0x2e440 ;  /* 0x0002e44000047802 */ /* 0x000fe40000000f00 */
[----:B-1---5:R-:W-:Y:S05]  /*2e430*/  CALL.REL.NOINC `($_ZN7cutlass13device_kernelIN5flash19enable_sm80_to_sm89INS1_16FlashAttnBwdSm80INS1_25CollectiveMainloopBwdSm80ILi2ELi2EN4cute5tupleIJNS5_1CILi128EEES8_NS7_ILi64EEEEEENS_10bfloat16_tEfNS_4arch4Sm80ELb1ELb0ELb1ELb0ELb0ELb0ELb0ELb0ELi2ELi4ELi4ELi4ELb0EEENS1_24CollectiveEpilogueBwdGQAISA_fSD_Li256ELb0ELb0EEENS1_25SingleTileBwdLPTSchedulerILb0ELi128ELb0EEEEEEEEEvNT_6ParamsE$_ZN4cute3eso3ESOILb1ELb0EJNS_5tupleIJNS_1CILi0EEES4_EEEiEEC2ERKS5_RKi) ;  /* 0xfffd9d4000007944 */ /* 0x022fea0003c3ffff */
[----:B-1----:R1:W5:Y:S01]  /*2e440*/  LDL R3, [R1+0x758] ;  /* 0x0007580001037983 */ /* 0x0023620000100800 */
[----:B------:R-:W-:Y:S02]  /*2e450*/  MOV R66, R23 ;  /* 0x0000001700427202 */ /* 0x000fe40000000f00 */
[----:B------:R-:W-:Y:S02]  /*2e460*/  MOV R4, 0x2e480 ;  /* 0x0002e48000047802 */ /* 0x000fe40000000f00 */
[----:B-1---5:R-:W-:Y:S05]  /*2e470*/  CALL.REL.NOINC `($_ZN7cutlass13device_kernelIN5flash19enable_sm80_to_sm89INS1_16FlashAttnBwdSm80INS1_25CollectiveMainloopBwdSm80ILi2ELi2EN4cute5tupleIJNS5_1CILi128EEES8_NS7_ILi64EEEEEENS_10bfloat16_tEfNS_4arch4Sm80ELb1ELb0ELb1ELb0ELb0ELb0ELb0ELb0ELi2ELi4ELi4ELi4ELb0EEENS1_24CollectiveEpilogueBwdGQAISA_fSD_Li256ELb0ELb0EEENS1_25SingleTileBwdLPTSchedulerILb0ELi128ELb0EEEEEEEEEvNT_6ParamsE$_ZN4cute3eso3ESOILb1ELb0EJNS_5tupleIJNS2_IJNS_1CILi1EEENS3_ILi0EEEEEES5_EEENS2_IJNS2_IJS5_S5_EEEiEEEEEC2ERKS7_RKS9_) ;  /* 0xfffd995000007944 */ /* 0x022fea0003c3ffff */
[----:B-1----:R1:W5:Y:S01]  /*2e480*/  LDL R3, [R1+0x758] ;  /* 0x0007580001037983 */ /* 0x0023620000100800 */
[----:B------:R-:W-:-:S02]  /*2e490*/  MOV R66, R23 ;  /* 0x0000001700427202 */ /* 0x000fc40000000f00 */
[----:B------:R-:W-:Y:S02]  /*2e4a0*/  MOV R4, 0x2e4c0 ;  /* 0x0002e4c000047802 */ /* 0x000fe40000000f00 */
[----:B-1---5:R-:W-:Y:S05]  /*2e4b0*/  CALL.REL.NOINC `($_ZN7cutlass13device_kernelIN5flash19enable_sm80_to_sm89INS1_16FlashAttnBwdSm80INS1_25CollectiveMainloopBwdSm80ILi2ELi2EN4cute5tupleIJNS5_1CILi128EEES8_NS7_ILi64EEEEEENS_10bfloat16_tEfNS_4arch4Sm80ELb1ELb0ELb1ELb0ELb0ELb0ELb0ELb0ELi2ELi4ELi4ELi4ELb0EEENS1_24CollectiveEpilogueBwdGQAISA_fSD_Li256ELb0ELb0EEENS1_25SingleTileBwdLPTSchedulerILb0ELi128ELb0EEEEEEEEEvNT_6ParamsE$_ZN4cute5tupleIJNS0_IJNS0_IJNS0_IJNS_1CILi8EEENS1_ILi1EEEEEES3_EEENS0_IJNS0_IJS3_S3_EEENS1_ILi2EEEEEEEEENS0_IJNS0_IJNS0_IJS3_NS1_ILi0EEEEEESA_EEENS0_IJNS0_IJSA_SA_EEEiEEEEEEEEC2ERKS9_RKSF_) ;  /* 0xfffdbcd000007944 */ /* 0x022fea0003c3ffff */
[----:B------:R2:W5:Y:S01]  /*2e4c0*/  LDL R6, [R1+0x758] ;  /* 0x0007580001067983 */ /* 0x0005620000100800 */
[----:B------:R-:W-:Y:S01]  /*2e4d0*/  IMAD.MOV.U32 R66, RZ, RZ, R23 ;  /* 0x000000ffff427224 */ /* 0x000fe200078e0017 */
[----:B------:R-:W-:Y:S02]  /*2e4e0*/  MOV R58, R22 ;  /* 0x00000016003a7202 */ /* 0x000fe40000000f00 */
[----:B------:R2:W-:Y:S01]  /*2e4f0*/  STL.64 [R1+0x770], R16 ;  /* 0x0007701001007387 */ /* 0x0005e20000100a00 */
[----:B------:R-:W-:-:S03]  /*2e500*/  MOV R4, 0x2e520 ;  /* 0x0002e52000047802 */ /* 0x000fc60000000f00 */
[----:B-12--5:R-:W-:Y:S05]  /*2e510*/  CALL.REL.NOINC `($_ZN7cutlass13device_kernelIN5flash19enable_sm80_to_sm89INS1_16FlashAttnBwdSm80INS1_25CollectiveMainloopBwdSm80ILi2ELi2EN4cute5tupleIJNS5_1CILi128EEES8_NS7_ILi64EEEEEENS_10bfloat16_tEfNS_4arch4Sm80ELb1ELb0ELb1ELb0ELb0ELb0ELb0ELb0ELi2ELi4ELi4ELi4ELb0EEENS1_24CollectiveEpilogueBwdGQAISA_fSD_Li256ELb0ELb0EEENS1_25SingleTileBwdLPTSchedulerILb0ELi128ELb0EEEEEEEEEvNT_6ParamsE$_ZN4cute3eso3ESOILb0ELb0EJNS_6LayoutINS_5tupleIJNS3_IJNS3_IJNS_1CILi8EEENS4_ILi1EEEEEES6_EEENS3_IJNS3_IJS6_S6_EEENS4_ILi2EEEEEEEEENS3_IJNS3_IJNS3_IJS6_NS4_ILi0EEEEEESD_EEENS3_IJNS3_IJSD_SD_EEEiEEEEEEEENS_10ViewEngineINS_8smem_ptrIPN7cutlass10bfloat16_tEEEEEEEC2ERKSJ_RKSQ_) ;  /* 0xfffd753000007944 */ /* 0x026fea0003c3ffff */
[----:B-1----:R1:W5:Y:S04]  /*2e520*/  LDL R8, [R1+0x758] ;  /* 0x0007580001087983 */ /* 0x0023680000100800 */
[----:B------:R1:W5:Y:S01]  /*2e530*/  LDL.64 R4, [R1+0x760] ;  /* 0x0007600001047983 */ /* 0x0003620000100a00 */
[----:B------:R-:W-:-:S02]  /*2e540*/  MOV R66, R23 ;  /* 0x0000001700427202 */ /* 0x000fc40000000f00 */
[----:B------:R-:W-:Y:S02]  /*2e550*/  MOV R6, 0x2e570 ;  /* 0x0002e57000067802 */ /* 0x000fe40000000f00 */
[----:B-1---5:R-:W-:Y:S05]  /*2e560*/  CALL.REL.NOINC `($_ZN7cutlass13device_kernelIN5flash19enable_sm80_to_sm89INS1_16FlashAttnBwdSm80INS1_25CollectiveMainloopBwdSm80ILi2ELi2EN4cute5tupleIJNS5_1CILi128EEES8_NS7_ILi64EEEEEENS_10bfloat16_tEfNS_4arch4Sm80ELb1ELb0ELb1ELb0ELb0ELb0ELb0ELb0ELi2ELi4ELi4ELi4ELb0EEENS1_24CollectiveEpilogueBwdGQAISA_fSD_Li256ELb0ELb0EEENS1_25SingleTileBwdLPTSchedulerILb0ELi128ELb0EEEEEEEEEvNT_6ParamsE$_ZN4cute3eso3ESOILb1ELb0EJNS_6LayoutINS_5tupleIJNS3_IJNS3_IJNS_1CILi4EEENS4_ILi2EEEEEENS4_ILi1EEEEEES6_EEENS3_IJNS3_IJNS3_IJS8_NS4_ILi32EEEEEENS4_ILi0EEEEEENS4_ILi64EEEEEEEENS_10ViewEngineIPN7cutlass10bfloat16_tEEEEEC2ERKSH_RKSM_) ;  /* 0xfffda3f000007944 */ /* 0x022fea0003c3ffff */
[----:B------:R2:W5:Y:S01]  /*2e570*/  LDL.64 R14, [R1+0x758] ;  /* 0x00075800010e7983 */ /* 0x0005620000100a00 */
[----:B------:R-:W-:Y:S02]  /*2e580*/  MOV R3, R8 ;  /* 0x0000000800037202 */ /* 0x000fe40000000f00 */
[----:B------:R-:W-:Y:S02]  /*2e590*/  MOV R6, 0x2e5b0 ;  /* 0x0002e5b000067802 */ /* 0x000fe40000000f00 */
[----:B-12--5:R-:W-:Y:S05]  /*2e5a0*/  CALL.REL.NOINC `($_ZN7cutlass13device_kernelIN5flash19enable_sm80_to_sm89INS1_16FlashAttnBwdSm80INS1_25CollectiveMainloopBwdSm80ILi2ELi2EN4cute5tupleIJNS5_1CILi128EEES8_NS7_ILi64EEEEEENS_10bfloat16_tEfNS_4arch4Sm80ELb1ELb0ELb1ELb0ELb0ELb0ELb0ELb0ELi2ELi4ELi4ELi4ELb0EEENS1_24CollectiveEpilogueBwdGQAISA_fSD_Li256ELb0ELb0EEENS1_25SingleTileBwdLPTSchedulerILb0ELi128ELb0EEEEEEEEEvNT_6ParamsE$_ZZN4cute5sliceINS_5tupleIJNS1_IJNS_10UnderscoreENS_1CILi0EEEEEENS1_IJS4_S2_EEEEEENS1_IJNS1_IJNS1_IJNS3_ILi1EEES4_EEES4_EEENS1_IJNS1_IJS4_S4_EEEiEEEEEEEEDaRKT_RKT0_ENKUlRKT_RKT0_E_clIS6_SC_EEDaSM_SP_) ;  /* 0xfffddde000007944 */ /* 0x026fea0003c3ffff */
[----:B------:R-:W-:Y:S02]  /*2e5b0*/  MOV R8, 0x2e5d0 ;  /* 0x0002e5d000087802 */ /* 0x000fe40000000f00 */
[----:B-1----:R-:W-:Y:S05]  /*2e5c0*/  CALL.REL.NOINC `($_ZN7cutlass13device_kernelIN5flash19enable_sm80_to_sm89INS1_16FlashAttnBwdSm80INS1_25CollectiveMainloopBwdSm80ILi2ELi2EN4cute5tupleIJNS5_1CILi128EEES8_NS7_ILi64EEEEEENS_10bfloat16_tEfNS_4arch4Sm80ELb1ELb0ELb1ELb0ELb0ELb0ELb0ELb0ELi2ELi4ELi4ELi4ELb0EEENS1_24CollectiveEpilogueBwdGQAISA_fSD_Li256ELb0ELb0EEENS1_25SingleTileBwdLPTSchedulerILb0ELi128ELb0EEEEEEEEEvNT_6ParamsE$_ZZN4cute12filter_tupleINS_5tupleIJNS1_IJNS_10UnderscoreENS_1CILi0EEEEEENS1_IJS4_S2_EEEEEENS1_IJNS1_IJNS1_IJNS3_ILi1EEES4_EEES4_EEENS1_IJNS1_IJS4_S4_EEEiEEEEEEZNS_5sliceIS7_SD_EEDaRKT_RKT0_EUlRKT_RKT0_E_EEDaSH_SK_OT1_ENKUlDpSN_E_clIJNS1_IJS9_EEENS1_IJiEEEEEEDaSU_) ;  /* 0xfffdc7a000007944 */ /* 0x002fea0003c3ffff */
[----:B------:R-:W-:Y:S02]  /*2e5d0*/  MOV R66, R23 ;  /* 0x0000001700427202 */ /* 0x000fe40000000f00 */
[----:B------:R-:W-:Y:S02]  /*2e5e0*/  MOV R6, 0x2e600 ;  /* 0x0002e60000067802 */ /* 0x000fe40000000f00 */
[----:B-1---5:R-:W-:Y:S05]  /*2e5f0*/  CALL.REL.NOINC `($_ZN7cutlass13device_kernelIN5flash19enable_sm80_to_sm89INS1_16FlashAttnBwdSm80INS1_25CollectiveMainloopBwdSm80ILi2ELi2EN4cute5tupleIJNS5_1CILi128EEES8_NS7_ILi64EEEEEENS_10bfloat16_tEfNS_4arch4Sm80ELb1ELb0ELb1ELb0ELb0ELb0ELb0ELb0ELi2ELi4ELi4ELi4ELb0EEENS1_24CollectiveEpilogueBwdGQAISA_fSD_Li256ELb0ELb0EEENS1_25SingleTileBwdLPTSchedulerILb0ELi128ELb0EEEEEEEEEvNT_6ParamsE$_ZN4cute5tupleIJNS0_IJNS0_IJNS_1CILi8EEENS1_ILi1EEEEEENS1_ILi2EEEEEENS0_IJNS0_IJS3_NS1_ILi0EEEEEEiEEEEEC2ERKS6_RKS9_) ;  /* 0xfffdbdc000007944 */ /* 0x022fea0003c3ffff */
[----:B-1----:R1:W5:Y:S01]  /*2e600*/  LDL R3, [R1+0x758] ;  /* 0x0007580001037983 */ /* 0x0023620000100800 */
[----:B------:R-:W-:Y:S02]  /*2e610*/  MOV R66, R23 ;  /* 0x0000001700427202 */ /* 0x000fe40000000f00 */
[----:B------:R-:W-:Y:S02]  /*2e620*/  MOV R6, 0x2e640 ;  /* 0x0002e64000067802 */ /* 0x000fe40000000f00 */
[----:B-1---5:R-:W-:Y:S05]  /*2e630*/  CALL.REL.NOINC `($_ZN7cutlass13device_kernelIN5flash19enable_sm80_to_sm89INS1_16FlashAttnBwdSm80INS1_25CollectiveMainloopBwdSm80ILi2ELi2EN4cute5tupleIJNS5_1CILi128EEES8_NS7_ILi64EEEEEENS_10bfloat16_tEfNS_4arch4Sm80ELb1ELb0ELb1ELb0ELb0ELb0ELb0ELb0ELi2ELi4ELi4ELi4ELb0EEENS1_24CollectiveEpilogueBwdGQAISA_fSD_Li256ELb0ELb0EEENS1_25SingleTileBwdLPTSchedulerILb0ELi128ELb0EEEEEEEEEvNT_6ParamsE$_ZN4cute3eso3ESOILb0ELb1EJNS_6LayoutINS_5tupleIJNS3_IJNS_1CILi8EEENS4_ILi1EEEEEENS4_ILi2EEEEEENS3_IJNS3_IJS6_NS4_ILi0EEEEEEiEEEEESA_EEC2ERKSD_RKSA_) ;  /* 0xfffd866000007944 */ /* 0x022fea0003c3ffff */
[----:B------:R2:W5:Y:S01]  /*2e640*/  LDL R7, [R1+0x758] ;  /* 0x0007580001077983 */ /* 0x0005620000100800 */
[----:B-1----:R-:W-:Y:S01]  /*2e650*/  IMAD.MOV.U32 R2, RZ, RZ, R4 ;  /* 0x000000ffff027224 */ /* 0x002fe200078e0004 */
[----:B------:R-:W-:Y:S01]  /*2e660*/  MOV R3, R5 ;  /* 0x0000000500037202 */ /* 0x000fe20000000f00 */
[----:B------:R-:W-:Y:S01]  /*2e670*/  IMAD.MOV.U32 R9, RZ, RZ, R23 ;  /* 0x000000ffff097224 */ /* 0x000fe200078e0017 */
[----:B------:R-:W-:-:S02]  /*2e680*/  MOV R8, 0x2e6a0 ;  /* 0x0002e6a000087802 */ /* 0x000fc40000000f00 */
        /* <DEDUP_REMOVED lines=8> */
[----:B------:R2:W5:Y:S04]  /*2e710*/  LDL R16, [R1+0x758] ;  /* 0x0007580001107983 */ /* 0x0005680000100800 */
[----:B------:R2:W5:Y:S01]  /*2e720*/  LDL.64 R58, [R1+0x760] ;  /* 0x00076000013a7983 */ /* 0x0005620000100a00 */
[----:B------:R-:W-:Y:S01]  /*2e730*/  IMAD.MOV.U32 R2, RZ, RZ, R23 ;  /* 0x000000ffff027224 */ /* 0x000fe200078e0017 */
[----:B-1----:R-:W-:-:S02]  /*2e740*/  MOV R3, RZ ;  /* 0x000000ff00037202 */ /* 0x002fc40000000f00 */
[----:B------:R-:W-:Y:S02]  /*2e750*/  MOV R10, 0x2e770 ;  /* 0x0002e770000a7802 */ /* 0x000fe40000000f00 */
[----:B--2--5:R-:W-:Y:S05]  /*2e760*/  CALL.REL.NOINC `($_ZN7cutlass13device_kernelIN5flash19enable_sm80_to_sm89INS1_16FlashAttnBwdSm80INS1_25CollectiveMainloopBwdSm80ILi2ELi2EN4cute5tupleIJNS5_1CILi128EEES8_NS7_ILi64EEEEEENS_10bfloat16_tEfNS_4arch4Sm80ELb1ELb0ELb1ELb0ELb0ELb0ELb0ELb0ELi2ELi4ELi4ELi4ELb0EEENS1_24CollectiveEpilogueBwdGQAISA_fSD_Li256ELb0ELb0EEENS1_25SingleTileBwdLPTSchedulerILb0ELi128ELb0EEEEEEEEEvNT_6ParamsE$_ZN4cute3eso3ESOILb1ELb0EJNS_10UnderscoreEiEEC2ERKS2_RKi) ;  /* 0xfffd884000007944 */ /* 0x024fea0003c3ffff */
[----:B-1----:R-:W2:Y:S01]  /*2e770*/  LDL R3, [R1+0x758] ;  /* 0x0007580001037983 */ /* 0x002ea20000100800 */
[----:B------:R-:W-:Y:S02]  /*2e780*/  MOV R2, R23 ;  /* 0x0000001700027202 */ /* 0x000fe40000000f00 */
[----:B------:R-:W-:Y:S01]  /*2e790*/  MOV R6, 0x2e7c0 ;  /* 0x0002e7c000067802 */ /* 0x000fe20000000f00 */
[----:B--2---:R-:W-:Y:S02]  /*2e7a0*/  IMAD R3, R16, R3, RZ ;  /* 0x0000000310037224 */ /* 0x004fe400078e02ff */
        /* <DEDUP_REMOVED lines=19> */
[----:B------:R-:W-:Y:S05]  /*2e8e0*/  CALL.REL.NOINC `($_ZN7cutlass13device_kernelIN5flash19enable_sm80_to_sm89INS1_16FlashAttnBwdSm80INS1_25CollectiveMainloopBwdSm80ILi2ELi2EN4cute5tupleIJNS5_1CILi128EEES8_NS7_ILi64EEEEEENS_10bfloat16_tEfNS_4arch4Sm80ELb1ELb0ELb1ELb0ELb0ELb0ELb0ELb0ELi2ELi4ELi4ELi4ELb0EEENS1_24CollectiveEpilogueBwdGQAISA_fSD_Li256ELb0ELb0EEENS1_25SingleTileBwdLPTSchedulerILb0ELi128ELb0EEEEEEEEEvNT_6ParamsE$_ZN4cute3eso3ESOILb1ELb0EJNS_6LayoutINS_5tupleIJNS3_IJNS3_IJNS_1CILi4EEENS4_ILi2EEEEEENS4_ILi1EEEEEEEEENS3_IJNS3_IJNS3_IJS8_NS4_ILi32EEEEEENS4_ILi0EEEEEEEEEEEiEEC2ERKSG_RKi) ;  /* 0xfffd9ff000007944 */ /* 0x000fea0003c3ffff */
[----:B-1----:R-:W2:Y:S01]  /*2e8f0*/  LDL R3, [R1+0x758] ;  /* 0x0007580001037983 */ /* 0x002ea20000100800 */
[----:B------:R-:W-:Y:S02]  /*2e900*/  MOV R66, R23 ;  /* 0x0000001700427202 */ /* 0x000fe40000000f00 */
[----:B------:R-:W-:Y:S01]  /*2e910*/  MOV R6, 0x2e950 ;  /* 0x0002e95000067802 */ /* 0x000fe20000000f00 */
[----:B--2---:R-:W-:-:S05]  /*2e920*/  IMAD.WIDE R2, R3, 0x2, R14 ;  /* 0x0000000203027825 */ /* 0x004fca00078e020e */
[----:B------:R-:W-:Y:S02]  /*2e930*/  MOV R8, R2 ;  /* 0x0000000200087202 */ /* 0x000fe40000000f00 */
[----:B------:R-:W-:Y:S05]  /*2e940*/  CALL.REL.NOINC `($_ZN7cutlass13device_kernelIN5flash19enable_sm80_to_sm89INS1_16FlashAttnBwdSm80INS1_25CollectiveMainloopBwdSm80ILi2ELi2EN4cute5tupleIJNS5_1CILi128EEES8_NS7_ILi64EEEEEENS_10bfloat16_tEfNS_4arch4Sm80ELb1ELb0ELb1ELb0ELb0ELb0ELb0ELb0ELi2ELi4ELi4ELi4ELb0EEENS1_24CollectiveEpilogueBwdGQAISA_fSD_Li256ELb0ELb0EEENS1_25SingleTileBwdLPTSchedulerILb0ELi128ELb0EEEEEEEEEvNT_6ParamsE$_ZN4cute3eso3ESOILb1ELb0EJNS_6LayoutINS_5tupleIJNS3_IJNS3_IJNS_1CILi4EEENS4_ILi2EEEEEENS4_ILi1EEEEEEEEENS3_IJNS3_IJNS3_IJS8_NS4_ILi32EEEEEENS4_ILi0EEEEEEEEEEENS_10ViewEngineIPN7cutlass10bfloat16_tEEEEEC2ERKSG_RKSL_) ;  /* 0xfffd9f4000007944 */ /* 0x000fea0003c3ffff */
        /* <DEDUP_REMOVED lines=17> */
[----:B--2--5:R-:W-:Y:S05]  /*2ea60*/  CALL.REL.NOINC `($_ZN7cutlass13device_kernelIN5flash19enable_sm80_to_sm89INS1_16FlashAttnBwdSm80INS1_25CollectiveMainloopBwdSm80ILi2ELi2EN4cute5tupleIJNS5_1CILi128EEES8_NS7_ILi64EEEEEENS_10bfloat16_tEfNS_4arch4Sm80ELb1ELb0ELb1ELb0ELb0ELb0ELb0ELb0ELi2ELi4ELi4ELi4ELb0EEENS1_24CollectiveEpilogueBwdGQAISA_fSD_Li256ELb0ELb0EEENS1_25SingleTileBwdLPTSchedulerILb0ELi128ELb0EEEEEEEEEvNT_6ParamsE$_ZN4cute3eso3ESOILb1ELb0EJNS_6LayoutINS_5tupleIJNS3_IJNS3_IJNS_1CILi2EEES5_EEENS4_ILi1EEEEEEEEENS3_IJNS3_IJNS3_IJS7_NS4_ILi16EEEEEENS4_ILi0EEEEEEEEEEENS_10ViewEngineIPjEEEEC2ERKSF_RKSI_) ;  /* 0xfffd9de000007944 */ /* 0x024fea0003c3ffff */
        /* <DEDUP_REMOVED lines=15> */
[----:B------:R-:W-:-:S02]  /*2eb60*/  MOV R2, R23 ;  /* 0x0000001700027202 */ /* 0x000fc40000000f00 */
        /* <DEDUP_REMOVED lines=14> */
[----:B------:R-:W-:-:S02]  /*2ec50*/  MOV R3, 0x1 ;  /* 0x0000000100037802 */ /* 0x000fc40000000f00 */
        /* <DEDUP_REMOVED lines=46> */
[----:B------:R-:W-:-:S02]  /*2ef40*/  MOV R4, 0x2ef70 ;  /* 0x0002ef7000047802 */ /* 0x000fc40000000f00 */
[----:B--2---:R-:W-:Y:S02]  /*2ef50*/  SHF.L.U32 R3, R3, 0xa, RZ ;  /* 0x0000000a03037819 */ /* 0x004fe400000006ff */
[----:B------:R-:W-:Y:S05]  /*2ef60*/  CALL.REL.NOINC `($_ZN7cutlass13device_kernelIN5flash19enable_sm80_to_sm89INS1_16FlashAttnBwdSm80INS1_25CollectiveMainloopBwdSm80ILi2ELi2EN4cute5tupleIJNS5_1CILi128EEES8_NS7_ILi64EEEEEENS_10bfloat16_tEfNS_4arch4Sm80ELb1ELb0ELb1ELb0ELb0ELb0ELb0ELb0ELi2ELi4ELi4ELi4ELb0EEENS1_24CollectiveEpilogueBwdGQAISA_fSD_Li256ELb0ELb0EEENS1_25SingleTileBwdLPTSchedulerILb0ELi128ELb0EEEEEEEEEvNT_6ParamsE$_ZN4cute3eso3ESOILb1ELb0EJNS_6LayoutINS_5tupleIJNS3_IJNS_1CILi8EEENS4_ILi1EEEEEENS4_ILi2EEEEEENS3_IJNS3_IJS6_NS4_ILi0EEEEEENS4_ILi8192EEEEEEEEiEEC2ERKSE_RKi) ;  /* 0xfffdacb000007944 */ /* 0x000fea0003c3ffff */
[----:B------:R-:W-:Y:S01]  /*2ef70*/  ULDC.64 UR4, c[0x0][0x118] ;  /* 0x0000460000047ab9 */ /* 0x000fe20000000a00 */
[----:B-1----:R-:W2:Y:S04]  /*2ef80*/  LDL R2, [R1+0x758] ;  /* 0x0007580001027983 */ /* 0x002ea80000100800 */
[----:B------:R-:W2:Y:S01]  /*2ef90*/  LD.E.64 R4, [R52.64] ;  /* 0x0000000434047980 */ /* 0x000ea2000c101b00 */
[----:B------:R-:W-:Y:S02]  /*2efa0*/  MOV R9, R23 ;  /* 0x0000001700097202 */ /* 0x000fe40000000f00 */
[----:B------:R-:W-:Y:S01]  /*2efb0*/  MOV R8, 0x2efe0 ;  /* 0x0002efe000087802 */ /* 0x000fe20000000f00 */
[----:B--2---:R-:W-:-:S04]  /*2efc0*/  IMAD.WIDE R2, R2, 0x2, R4 ;  /* 0x0000000202027825 */ /* 0x004fc800078e0204 */
[----:B------:R-:W-:Y:S05]  /*2efd0*/  CALL.REL.NOINC `($_ZN7cutlass13device_kernelIN5flash19enable_sm80_to_sm89INS1_16FlashAttnBwdSm80INS1_25CollectiveMainloopBwdSm80ILi2ELi2EN4cute5tupleIJNS5_1CILi128EEES8_NS7_ILi64EEEEEENS_10bfloat16_tEfNS_4arch4Sm80ELb1ELb0ELb1ELb0ELb0ELb0ELb0ELb0ELi2ELi4ELi4ELi4ELb0EEENS1_24CollectiveEpilogueBwdGQAISA_fSD_Li256ELb0ELb0EEENS1_25SingleTileBwdLPTSchedulerILb0ELi128ELb0EEEEEEEEEvNT_6ParamsE$_ZN4cute8smem_ptrIPN7cutlass10bfloat16_tEECI1NS_12iter_adaptorIS3_S4_EEES3_) ;  /* 0xfffdbbb000007944 */ /* 0x000fea0003c3ffff */
[----:B-1----:R1:W5:Y:S01]  /*2efe0*/  LDL.64 R2, [R1+0x758] ;  /* 0x0007580001027983 */ /* 0x0023620000100a00 */
[----:B------:R-:W-:-:S03]  /*2eff0*/  MOV R6, 0x2f010 ;  /* 0x0002f01000067802 */ /* 0x000fc60000000f00 */
[----:B-1---5:R-:W-:Y:S05]  /*2f000*/  CALL.REL.NOINC `($_ZN7cutlass13device_kernelIN5flash19enable_sm80_to_sm89INS1_16FlashAttnBwdSm80INS1_25CollectiveMainloopBwdSm80ILi2ELi2EN4cute5tupleIJNS5_1CILi128EEES8_NS7_ILi64EEEEEENS_10bfloat16_tEfNS_4arch4Sm80ELb1ELb0ELb1ELb0ELb0ELb0ELb0ELb0ELi2ELi4ELi4ELi4ELb0EEENS1_24CollectiveEpilogueBwdGQAISA_fSD_Li256ELb0ELb0EEENS1_25SingleTileBwdLPTSchedulerILb0ELi128ELb0EEEEEEEEEvNT_6ParamsE$_ZN4cute3eso3ESOILb1ELb0EJNS_6LayoutINS_5tupleIJNS3_IJNS_1CILi8EEENS4_ILi1EEEEEENS4_ILi2EEEEEENS3_IJNS3_IJS6_NS4_ILi0EEEEEENS4_ILi8192EEEEEEEENS_10ViewEngineINS_8smem_ptrIPN7cutlass10bfloat16_tEEEEEEEC2ERKSE_RKSL_) ;  /* 0xfffdabd000007944 */ /* 0x022fea0003c3ffff */
        /* <DEDUP_REMOVED lines=8> */
[----:B------:R-:W-:Y:S05]  /*2f090*/  CALL.REL.NOINC `($_ZN7cutlass13device_kernelIN5flash19enable_sm80_to_sm89INS1_16FlashAttnBwdSm80INS1_25CollectiveMainloopBwdSm80ILi2ELi2EN4cute5tupleIJNS5_1CILi128EEES8_NS7_ILi64EEEEEENS_10bfloat16_tEfNS_4arch4Sm80ELb1ELb0ELb1ELb0ELb0ELb0ELb0ELb0ELi2ELi4ELi4ELi4ELb0EEENS1_24CollectiveEpilogueBwdGQAISA_fSD_Li256ELb0ELb0EEENS1_25SingleTileBwdLPTSchedulerILb0ELi128ELb0EEEEEEEEEvNT_6ParamsE$_ZN4cute3eso3ESOILb1ELb0EJNS_6LayoutINS_5tupleIJNS3_IJNS_1CILi8EEENS4_ILi1EEEEEENS4_ILi2EEEEEENS3_IJNS3_IJS6_NS4_ILi0EEEEEENS4_ILi64EEEEEEEEiEEC2ERKSE_RKi) ;  /* 0xfffdab0000007944 */ /* 0x000fea0003c3ffff */
[----:B-1----:R-:W2:Y:S01]  /*2f0a0*/  LDL R3, [R1+0x758] ;  /* 0x0007580001037983 */ /* 0x002ea20000100800 */
[----:B------:R-:W-:Y:S01]  /*2f0b0*/  MOV R6, 0x2f0f0 ;  /* 0x0002f0f000067802 */ /* 0x000fe20000000f00 */
[----:B--2---:R-:W-:-:S05]  /*2f0c0*/  IMAD.WIDE R2, R3, 0x2, R50 ;  /* 0x0000000203027825 */ /* 0x004fca00078e0232 */
[----:B------:R-:W-:Y:S02]  /*2f0d0*/  MOV R8, R2 ;  /* 0x0000000200087202 */ /* 0x000fe40000000f00 */
[----:B------:R-:W-:Y:S05]  /*2f0e0*/  CALL.REL.NOINC `($_ZN7cutlass13device_kernelIN5flash19enable_sm80_to_sm89INS1_16FlashAttnBwdSm80INS1_25CollectiveMainloopBwdSm80ILi2ELi2EN4cute5tupleIJNS5_1CILi128EEES8_NS7_ILi64EEEEEENS_10bfloat16_tEfNS_4arch4Sm80ELb1ELb0ELb1ELb0ELb0ELb0ELb0ELb0ELi2ELi4ELi4ELi4ELb0EEENS1_24CollectiveEpilogueBwdGQAISA_fSD_Li256ELb0ELb0EEENS1_25SingleTileBwdLPTSchedulerILb0ELi128ELb0EEEEEEEEEvNT_6ParamsE$_ZN4cute3eso3ESOILb1ELb0EJNS_6LayoutINS_5tupleIJNS3_IJNS_1CILi8EEENS4_ILi1EEEEEENS4_ILi2EEEEEENS3_IJNS3_IJS6_NS4_ILi0EEEEEENS4_ILi64EEEEEEEENS_10ViewEngineIPN7cutlass10bfloat16_tEEEEEC2ERKSE_RKSJ_) ;  /* 0xfffdaa6000007944 */ /* 0x000fea0003c3ffff */
[----:B-1----:R1:W5:Y:S01]  /*2f0f0*/  LDL.64 R2, [R1+0x758] ;  /* 0x0007580001027983 */ /* 0x0023620000100a00 */
[----:B------:R-:W-:Y:S02]  /*2f100*/  MOV R7, R5 ;  /* 0x0000000500077202 */ /* 0x000fe40000000f00 */
[----:B------:R-:W-:Y:S02]  /*2f110*/  MOV R6, 0x2f130 ;  /* 0x0002f13000067802 */ /* 0x000fe40000000f00 */
[----:B-1---5:R-:W-:Y:S05]  /*2f120*/  CALL.REL.NOINC `($_ZN7cutlass13device_kernelIN5flash19enable_sm80_to_sm89INS1_16FlashAttnBwdSm80INS1_25CollectiveMainloopBwdSm80ILi2ELi2EN4cute5tupleIJNS5_1CILi128EEES8_NS7_ILi64EEEEEENS_10bfloat16_tEfNS_4arch4Sm80ELb1ELb0ELb1ELb0ELb0ELb0ELb0ELb0ELi2ELi4ELi4ELi4ELb0EEENS1_24CollectiveEpilogueBwdGQAISA_fSD_Li256ELb0ELb0EEENS1_25SingleTileBwdLPTSchedulerILb0ELi128ELb0EEEEEEEEEvNT_6ParamsE$_ZN4cute3eso3ESOILb1ELb0EJNS_6LayoutINS_5tupleIJNS3_IJNS_1CILi8EEENS4_ILi1EEEEEENS3_IJNS4_ILi2EEEEEEEEENS3_IJNS3_IJS6_NS4_ILi0EEEEEENS3_IJNS4_ILi8192EEEEEEEEEEENS_10ViewEngineINS_8smem_ptrIPN7cutlass10bfloat16_tEEEEEEEC2ERKSG_RKSN_) ;  /* 0xfffda82000007944 */ /* 0x022fea0003c3ffff */
[----:B-1----:R1:W5:Y:S01]  /*2f130*/  LDL.64 R4, [R1+0x758] ;  /* 0x0007580001047983 */ /* 0x0023620000100a00 */
[----:B------:R-:W-:Y:S02]  /*2f140*/  MOV R8, R2 ;  /* 0x0000000200087202 */ /* 0x000fe40000000f00 */
[----:B------:R-:W-:Y:S02]  /*2f150*/  MOV R6, 0x2f170 ;  /* 0x0002f17000067802 */ /* 0x000fe40000000f00 */
[----:B-1---5:R-:W-:Y:S05]  /*2f160*/  CALL.REL.NOINC `($_ZN7cutlass13device_kernelIN5flash19enable_sm80_to_sm89INS1_16FlashAttnBwdSm80INS1_25CollectiveMainloopBwdSm80ILi2ELi2EN4cute5tupleIJNS5_1CILi128EEES8_NS7_ILi64EEEEEENS_10bfloat16_tEfNS_4arch4Sm80ELb1ELb0ELb1ELb0ELb0ELb0ELb0ELb0ELi2ELi4ELi4ELi4ELb0EEENS1_24CollectiveEpilogueBwdGQAISA_fSD_Li256ELb0ELb0EEENS1_25SingleTileBwdLPTSchedulerILb0ELi128ELb0EEEEEEEEEvNT_6ParamsE$_ZN4cute3eso3ESOILb1ELb0EJNS_6LayoutINS_5tupleIJNS3_IJNS_1CILi8EEENS4_ILi1EEEEEENS3_IJNS4_ILi2EEEEEEEEENS3_IJNS3_IJS6_NS4_ILi0EEEEEENS3_IJNS4_ILi64EEEEEEEEEEENS_10ViewEngineIPN7cutlass10bfloat16_tEEEEEC2ERKSG_RKSL_) ;  /* 0xfffda79000007944 */ /* 0x022fea0003c3ffff */
[----:B-1----:R1:W5:Y:S01]  /*2f170*/  LDL.64 R2, [R1+0x758] ;  /* 0x0007580001027983 */ /* 0x0023620000100a00 */
[----:B------:R-:W-:-:S03]  /*2f180*/  MOV R8, 0x2f1a0 ;  /* 0x0002f1a000087802 */ /* 0x000fc60000000f00 */
[----:B-1---5:R-:W-:Y:S05]  /*2f190*/  CALL.REL.NOINC `($_ZN7cutlass13device_kernelIN5flash19enable_sm80_to_sm89INS1_16FlashAttnBwdSm80INS1_25CollectiveMainloopBwdSm80ILi2ELi2EN4cute5tupleIJNS5_1CILi128EEES8_NS7_ILi64EEEEEENS_10bfloat16_tEfNS_4arch4Sm80ELb1ELb0ELb1ELb0ELb0ELb0ELb0ELb0ELi2ELi4ELi4ELi4ELb0EEENS1_24CollectiveEpilogueBwdGQAISA_fSD_Li256ELb0ELb0EEENS1_25SingleTileBwdLPTSchedulerILb0ELi128ELb0EEEEEEEEEvNT_6ParamsE$_ZN4cute3eso3ESOILb1ELb0EJNS_6LayoutINS_5tupleIJNS3_IJNS3_IJNS_1CILi8EEENS4_ILi1EEEEEES6_EEENS3_IJNS3_IJS6_S6_EEENS4_ILi2EEEEEEEEENS3_IJNS3_IJNS3_IJS6_NS4_ILi0EEEEEESD_EEENS3_IJNS3_IJSD_SD_EEENS4_ILi64EEEEEEEEEEENS_10ViewEngineIPN7cutlass10bfloat16_tEEEEEC2ERKSK_RKSP_) ;  /* 0xfffd993000007944 */ /* 0x022fea0003c3ffff */
[----:B-1----:R1:W5:Y:S01]  /*2f1a0*/  LDL.64 R2, [R1+0x758] ;  /* 0x0007580001027983 */ /* 0x0023620000100a00 */
[----:B------:R-:W-:Y:S02]  /*2f1b0*/  MOV R7, R5 ;  /* 0x0000000500077202 */ /* 0x000fe40000000f00 */
[----:B------:R-:W-:-:S02]  /*2f1c0*/  MOV R6, 0x2f1e0 ;  /* 0x0002f1e000067802 */ /* 0x000fc40000000f00 */
[----:B-1---5:R-:W-:Y:S05]  /*2f1d0*/  CALL.REL.NOINC `($_ZN7cutlass13device_kernelIN5flash19enable_sm80_to_sm89INS1_16FlashAttnBwdSm80INS1_25CollectiveMainloopBwdSm80ILi2ELi2EN4cute5tupleIJNS5_1CILi128EEES8_NS7_ILi64EEEEEENS_10bfloat16_tEfNS_4arch4Sm80ELb1ELb0ELb1ELb0ELb0ELb0ELb0ELb0ELi2ELi4ELi4ELi4ELb0EEENS1_24CollectiveEpilogueBwdGQAISA_fSD_Li256ELb0ELb0EEENS1_25SingleTileBwdLPTSchedulerILb0ELi128ELb0EEEEEEEEEvNT_6ParamsE$_ZN4cute3eso3ESOILb1ELb0EJNS_6LayoutINS_5tupleIJNS3_IJNS3_IJNS_1CILi8EEENS4_ILi1EEEEEES6_EEENS3_IJNS3_IJS6_S6_EEENS4_ILi2EEEEEEEEENS3_IJNS3_IJNS3_IJS6_NS4_ILi0EEEEEESD_EEENS3_IJNS3_IJSD_SD_EEENS4_ILi8192EEEEEEEEEEENS_10ViewEngineINS_8smem_ptrIPN7cutlass10bfloat16_tEEEEEEEC2ERKSK_RKSR_) ;  /* 0xfffd993000007944 */ /* 0x022fea0003c3ffff */
[----:B-1----:R1:W5:Y:S01]  /*2f1e0*/  LDL.64 R4, [R1+0x758] ;  /* 0x0007580001047983 */ /* 0x0023620000100a00 */
[----:B------:R-:W-:-:S02]  /*2f1f0*/  MOV R8, R2 ;  /* 0x0000000200087202 */ /* 0x000fc40000000f00 */
        /* <DEDUP_REMOVED lines=140> */
[----:B------:R2:W5:Y:S01]  /*2fac0*/  LDL R5, [R1+0x758] ;  /* 0x0007580001057983 */ /* 0x0005620000100800 */
[----:B-1----:R-:W-:-:S02]  /*2fad0*/  MOV R3, R41 ;  /* 0x0000002900037202 */ /* 0x002fc40000000f00 */
[----:B------:R-:W-:Y:S02]  /*2fae0*/  MOV R4, 0x2fb00 ;  /* 0x0002fb0000047802 */ /* 0x000fe40000000f00 */
[----:B--2--5:R-:W-:Y:S05]  /*2faf0*/  CALL.REL.NOINC `($_ZN7cutlass13device_kernelIN5flash19enable_sm80_to_sm89INS1_16FlashAttnBwdSm80INS1_25CollectiveMainloopBwdSm80ILi2ELi2EN4cute5tupleIJNS5_1CILi128EEES8_NS7_ILi64EEEEEENS_10bfloat16_tEfNS_4arch4Sm80ELb1ELb0ELb1ELb0ELb0ELb0ELb0ELb0ELi2ELi4ELi4ELi4ELb0EEENS1_24CollectiveEpilogueBwdGQAISA_fSD_Li256ELb0ELb0EEENS1_25SingleTileBwdLPTSchedulerILb0ELi128ELb0EEEEEEEEEvNT_6ParamsE$_ZZN4cute5sliceINS_5tupleIJNS_10UnderscoreES2_iEEENS1_IJNS1_IJNS_1CILi1EEENS4_ILi0EEEEEEiNS4_ILi1024EEEEEEEEDaRKT_RKT0_ENKUlRKT_RKT0_E_clIS2_iEEDaSI_SL_) ;  /* 0xfffdcad000007944 */ /* 0x024fea0003c3ffff */
[----:B------:R-:W-:Y:S02]  /*2fb00*/  MOV R4, 0x2fb20 ;  /* 0x0002fb2000047802 */ /* 0x000fe40000000f00 */
[----:B-1---5:R-:W-:Y:S05]  /*2fb10*/  CALL.REL.NOINC `($_ZN7cutlass13device_kernelIN5flash19enable_sm80_to_sm89INS1_16FlashAttnBwdSm80INS1_25CollectiveMainloopBwdSm80ILi2ELi2EN4cute5tupleIJNS5_1CILi128EEES8_NS7_ILi64EEEEEENS_10bfloat16_tEfNS_4arch4Sm80ELb1ELb0ELb1ELb0ELb0ELb0ELb0ELb0ELi2ELi4ELi4ELi4ELb0EEENS1_24CollectiveEpilogueBwdGQAISA_fSD_Li256ELb0ELb0EEENS1_25SingleTileBwdLPTSchedulerILb0ELi128ELb0EEEEEEEEEvNT_6ParamsE$_ZZN4cute12filter_tupleINS_5tupleIJNS_10UnderscoreES2_iEEENS1_IJNS1_IJNS_1CILi1EEENS4_ILi0EEEEEEiNS4_ILi1024EEEEEEZNS_5sliceIS3_S9_EEDaRKT_RKT0_EUlRKT_RKT0_E_EEDaSD_SG_OT1_ENKUlDpSJ_E_clIJNS1_IJS7_EEENS1_IJiEEENS1_IJEEEEEEDaSQ_) ;  /* 0xfffdb71000007944 */ /* 0x022fea0003c3ffff */
[----:B------:R-:W-:Y:S02]  /*2fb20*/  MOV R66, R23 ;  /* 0x0000001700427202 */ /* 0x000fe40000000f00 */
[----:B------:R-:W-:Y:S02]  /*2fb30*/  MOV R6, 0x2fb50 ;  /* 0x0002fb5000067802 */ /* 0x000fe40000000f00 */
[----:B-1---5:R-:W-:Y:S05]  /*2fb40*/  CALL.REL.NOINC `($_ZN7cutlass13device_kernelIN5flash19enable_sm80_to_sm89INS1_16FlashAttnBwdSm80INS1_25CollectiveMainloopBwdSm80ILi2ELi2EN4cute5tupleIJNS5_1CILi128EEES8_NS7_ILi64EEEEEENS_10bfloat16_tEfNS_4arch4Sm80ELb1ELb0ELb1ELb0ELb0ELb0ELb0ELb0ELi2ELi4ELi4ELi4ELb0EEENS1_24CollectiveEpilogueBwdGQAISA_fSD_Li256ELb0ELb0EEENS1_25SingleTileBwdLPTSchedulerILb0ELi128ELb0EEEEEEEEEvNT_6ParamsE$_ZN4cute5tupleIJNS0_IJNS0_IJNS_1CILi8EEENS1_ILi1EEEEEENS1_ILi2EEEEEENS0_IJNS0_IJS3_NS1_ILi0EEEEEEiEEEEEC2ERKS6_RKS9_) ;  /* 0xfffda87000007944 */ /* 0x022fea0003c3ffff */
[----:B------:R2:W5:Y:S01]  /*2fb50*/  LDL R6, [R1+0x758] ;  /* 0x0007580001067983 */ /* 0x0005620000100800 */
[----:B------:R-:W-:Y:S01]  /*2fb60*/  IMAD.SHL.U32 R8, R5, 0x400, RZ ;  /* 0x0000040005087824 */ /* 0x000fe200078e00ff */
[----:B-1----:R-:W-:Y:S01]  /*2fb70*/  MOV R2, R23 ;  /* 0x0000001700027202 */ /* 0x002fe20000000f00 */
[----:B------:R-:W-:Y:S01]  /*2fb80*/  IMAD.MOV.U32 R60, RZ, RZ, R22 ;  /* 0x000000ffff3c7224 */ /* 0x000fe200078e0016 */
[----:B------:R-:W-:Y:S02]  /*2fb90*/  MOV R4, 0x2fbc0 ;  /* 0x0002fbc000047802 */ /* 0x000fe40000000f00 */
[----:B------:R2:W-:Y:S04]  /*2fba0*/  STL [R1+0x770], R8 ;  /* 0x0007700801007387 */ /* 0x0005e80000100800 */
[----:B--2--5:R-:W-:Y:S05]  /*2fbb0*/  CALL.REL.NOINC `($_ZN7cutlass13device_kernelIN5flash19enable_sm80_to_sm89INS1_16FlashAttnBwdSm80INS1_25CollectiveMainloopBwdSm80ILi2ELi2EN4cute5tupleIJNS5_1CILi128EEES8_NS7_ILi64EEEEEENS_10bfloat16_tEfNS_4arch4Sm80ELb1ELb0ELb1ELb0ELb0ELb0ELb0ELb0ELi2ELi4ELi4ELi4ELb0EEENS1_24CollectiveEpilogueBwdGQAISA_fSD_Li256ELb0ELb0EEENS1_25SingleTileBwdLPTSchedulerILb0ELi128ELb0EEEEEEEEEvNT_6ParamsE$_ZN4cute3eso3ESOILb0ELb0EJNS_6LayoutINS_5tupleIJNS3_IJNS_1CILi8EEENS4_ILi1EEEEEENS4_ILi2EEEEEENS3_IJNS3_IJS6_NS4_ILi0EEEEEEiEEEEEiEEC2ERKSD_RKi) ;  /* 0xfffd651000007944 */ /* 0x024fea0003c3ffff */
[----:B------:R-:W2:Y:S01]  /*2fbc0*/  LDL.64 R4, [R1+0x758] ;  /* 0x0007580001047983 */ /* 0x000ea20000100a00 */
[----:B------:R-:W-:Y:S02]  /*2fbd0*/  MOV R9, R23 ;  /* 0x0000001700097202 */ /* 0x000fe40000000f00 */
[----:B------:R-:W-:Y:S01]  /*2fbe0*/  MOV R8, 0x2fc10 ;  /* 0x0002fc1000087802 */ /* 0x000fe20000000f00 */
[----:B-12---:R-:W-:-:S04]  /*2fbf0*/  IMAD.WIDE R2, R5, 0x2, R54 ;  /* 0x0000000205027825 */ /* 0x006fc800078e0236 */
[----:B------:R-:W-:Y:S05]  /*2fc00*/  CALL.REL.NOINC `($_ZN7cutlass13device_kernelIN5flash19enable_sm80_to_sm89INS1_16FlashAttnBwdSm80INS1_25CollectiveMainloopBwdSm80ILi2ELi2EN4cute5tupleIJNS5_1CILi128EEES8_NS7_ILi64EEEEEENS_10bfloat16_tEfNS_4arch4Sm80ELb1ELb0ELb1ELb0ELb0ELb0ELb0ELb0ELi2ELi4ELi4ELi4ELb0EEENS1_24CollectiveEpilogueBwdGQAISA_fSD_Li256ELb0ELb0EEENS1_25SingleTileBwdLPTSchedulerILb0ELi128ELb0EEEEEEEEEvNT_6ParamsE$_ZN4cute8smem_ptrIPN7cutlass10bfloat16_tEECI1NS_12iter_adaptorIS3_S4_EEES3_) ;  /* 0xfffdaf8000007944 */ /* 0x000fea0003c3ffff */
        /* <DEDUP_REMOVED lines=10> */
[----:B-1----:R-:W-:-:S02]  /*2fcb0*/  MOV R3, 0x1 ;  /* 0x0000000100037802 */ /* 0x002fc40000000f00 */
[----:B------:R-:W-:Y:S02]  /*2fcc0*/  MOV R8, 0x2fce0 ;  /* 0x0002fce000087802 */ /* 0x000fe40000000f00 */
[----:B--2--5:R-:W-:Y:S05]  /*2fcd0*/  CALL.REL.NOINC `($_ZN7cutlass13device_kernelIN5flash19enable_sm80_to_sm89INS1_16FlashAttnBwdSm80INS1_25CollectiveMainloopBwdSm80ILi2ELi2EN4cute5tupleIJNS5_1CILi128EEES8_NS7_ILi64EEEEEENS_10bfloat16_tEfNS_4arch4Sm80ELb1ELb0ELb1ELb0ELb0ELb0ELb0ELb0ELi2ELi4ELi4ELi4ELb0EEENS1_24CollectiveEpilogueBwdGQAISA_fSD_Li256ELb0ELb0EEENS1_25SingleTileBwdLPTSchedulerILb0ELi128ELb0EEEEEEEEEvNT_6ParamsE$_ZN4cute3eso3ESOILb1ELb0EJNS_10UnderscoreES2_iEEC2ERKS2_S5_RKi) ;  /* 0xfffd729000007944 */ /* 0x024fea0003c3ffff */
[----:B-1----:R-:W2:Y:S01]  /*2fce0*/  LDL R3, [R1+0x758] ;  /* 0x0007580001037983 */ /* 0x002ea20000100800 */
[----:B------:R-:W-:Y:S01]  /*2fcf0*/  IMAD.MOV.U32 R2, RZ, RZ, R23 ;  /* 0x000000ffff027224 */ /* 0x000fe200078e0017 */
[----:B------:R-:W-:Y:S02]  /*2fd00*/  MOV R4, 0x2fd30 ;  /* 0x0002fd3000047802 */ /* 0x000fe40000000f00 */
[----:B--2---:R-:W-:Y:S02]  /*2fd10*/  SHF.L.U32 R3, R3, 0x2, RZ ;  /* 0x0000000203037819 */ /* 0x004fe400000006ff */
[----:B------:R-:W-:Y:S05]  /*2fd20*/  CALL.REL.NOINC `($_ZN7cutlass13device_kernelIN5flash19enable_sm80_to_sm89INS1_16FlashAttnBwdSm80INS1_25CollectiveMainloopBwdSm80ILi2ELi2EN4cute5tupleIJNS5_1CILi128EEES8_NS7_ILi64EEEEEENS_10bfloat16_tEfNS_4arch4Sm80ELb1ELb0ELb1ELb0ELb0ELb0ELb0ELb0ELi2ELi4ELi4ELi4ELb0EEENS1_24CollectiveEpilogueBwdGQAISA_fSD_Li256ELb0ELb0EEENS1_25SingleTileBwdLPTSchedulerILb0ELi128ELb0EEEEEEEEEvNT_6ParamsE$_ZN4cute3eso3ESOILb1ELb0EJNS_6LayoutINS_5tupleIJNS3_IJNS3_IJNS_1CILi4EEENS4_ILi2EEEEEENS4_ILi1EEEEEES6_EEENS3_IJNS3_IJNS3_IJS8_NS4_ILi32EEEEEENS4_ILi0EEEEEENS4_ILi64EEEEEEEEiEEC2ERKSH_RKi) ;  /* 0xfffd8c7000007944 */ /* 0x000fea0003c3ffff */
[----:B-1----:R-:W2:Y:S01]  /*2fd30*/  LDL R3, [R1+0x758] ;  /* 0x0007580001037983 */ /* 0x002ea20000100800 */
[----:B------:R-:W-:Y:S02]  /*2fd40*/  MOV R66, R23 ;  /* 0x0000001700427202 */ /* 0x000fe40000000f00 */
[----:B------:R-:W-:Y:S01]  /*2fd50*/  MOV R6, 0x2fd80 ;  /* 0x0002fd8000067802 */ /* 0x000fe20000000f00 */
[----:B--2---:R-:W-:-:S04]  /*2fd60*/  IMAD.WIDE R10, R3, 0x2, R48 ;  /* 0x00000002030a7825 */ /* 0x004fc800078e0230 */
[----:B------:R-:W-:Y:S05]  /*2fd70*/  CALL.REL.NOINC `($_ZN7cutlass13device_kernelIN5flash19enable_sm80_to_sm89INS1_16FlashAttnBwdSm80INS1_25CollectiveMainloopBwdSm80ILi2ELi2EN4cute5tupleIJNS5_1CILi128EEES8_NS7_ILi64EEEEEENS_10bfloat16_tEfNS_4arch4Sm80ELb1ELb0ELb1ELb0ELb0ELb0ELb0ELb0ELi2ELi4ELi4ELi4ELb0EEENS1_24CollectiveEpilogueBwdGQAISA_fSD_Li256ELb0ELb0EEENS1_25SingleTileBwdLPTSchedulerILb0ELi128ELb0EEEEEEEEEvNT_6ParamsE$_ZN4cute3eso3ESOILb1ELb0EJNS_6LayoutINS_5tupleIJNS3_IJNS3_IJNS_1CILi4EEENS4_ILi2EEEEEENS4_ILi1EEEEEES6_EEENS3_IJNS3_IJNS3_IJS8_NS4_ILi32EEEEEENS4_ILi0EEEEEENS4_ILi64EEEEEEEENS_10ViewEngineIPN7cutlass10bfloat16_tEEEEEC2ERKSH_RKSM_) ;  /* 0xfffd8be000007944 */ /* 0x000fea0003c3ffff */
[----:B------:R2:W5:Y:S01]  /*2fd80*/  LDL.64 R4, [R1+0x758] ;  /* 0x0007580001047983 */ /* 0x0005620000100a00 */
[----:B------:R-:W-:Y:S02]  /*2fd90*/  MOV R3, R14 ;  /* 0x0000000e00037202 */ /* 0x000fe40000000f00 */
[----:B------:R-:W-:-:S02]  /*2fda0*/  MOV R6, 0x2fdc0 ;  /* 0x0002fdc000067802 */ /* 0x000fc40000000f00 */
[----:B-12--5:R-:W-:Y:S05]  /*2fdb0*/  CALL.REL.NOINC `($_ZN7cutlass13device_kernelIN5flash19enable_sm80_to_sm89INS1_16FlashAttnBwdSm80INS1_25CollectiveMainloopBwdSm80ILi2ELi2EN4cute5tupleIJNS5_1CILi128EEES8_NS7_ILi64EEEEEENS_10bfloat16_tEfNS_4arch4Sm80ELb1ELb0ELb1ELb0ELb0ELb0ELb0ELb0ELi2ELi4ELi4ELi4ELb0EEENS1_24CollectiveEpilogueBwdGQAISA_fSD_Li256ELb0ELb0EEENS1_25SingleTileBwdLPTSchedulerILb0ELi128ELb0EEEEEEEEEvNT_6ParamsE$_ZZN4cute4takeILi1ELi2ENS_5tupleIJNS1_IJNS_1CILi1EEENS2_ILi0EEEEEEiEEEEEDaRKT1_ENKUlDpRKT_E_clIJiEEEDaSD_) ;  /* 0xfffdc3a000007944 */ /* 0x026fea0003c3ffff */
[----:B------:R-:W-:Y:S02]  /*2fdc0*/  MOV R66, R23 ;  /* 0x0000001700427202 */ /* 0x000fe40000000f00 */
[----:B------:R-:W-:-:S02]  /*2fdd0*/  MOV R6, 0x2fdf0 ;  /* 0x0002fdf000067802 */ /* 0x000fc40000000f00 */
[----:B-1---5:R-:W-:Y:S05]  /*2fde0*/  CALL.REL.NOINC `($_ZN7cutlass13device_kernelIN5flash19enable_sm80_to_sm89INS1_16FlashAttnBwdSm80INS1_25CollectiveMainloopBwdSm80ILi2ELi2EN4cute5tupleIJNS5_1CILi128EEES8_NS7_ILi64EEEEEENS_10bfloat16_tEfNS_4arch4Sm80ELb1ELb0ELb1ELb0ELb0ELb0ELb0ELb0ELi2ELi4ELi4ELi4ELb0EEENS1_24CollectiveEpilogueBwdGQAISA_fSD_Li256ELb0ELb0EEENS1_25SingleTileBwdLPTSchedulerILb0ELi128ELb0EEEEEEEEEvNT_6ParamsE$_ZN4cute3eso3ESOILb1ELb0EJNS_5tupleIJNS_1CILi1EEENS3_ILi0EEEEEENS2_IJiEEEEEC2ERKS6_RKS7_) ;  /* 0xfffd847000007944 */ /* 0x022fea0003c3ffff */
[----:B-1----:R1:W5:Y:S01]  /*2fdf0*/  LDL R3, [R1+0x758] ;  /* 0x0007580001037983 */ /* 0x0023620000100800 */
[----:B------:R-:W-:-:S02]  /*2fe00*/  MOV R66, R23 ;  /* 0x0000001700427202 */ /* 0x000fc40000000f00 */
        /* <DEDUP_REMOVED lines=22> */
[----:B------:R-:W2:Y:S01]  /*2ff70*/  LDL R4, [R1+0x758] ;  /* 0x0007580001047983 */ /* 0x000ea20000100800 */
[----:B-1----:R-:W-:Y:S02]  /*2ff80*/  MOV R2, R22 ;  /* 0x0000001600027202 */ /* 0x002fe40000000f00 */
[----:B------:R-:W-:Y:S01]  /*2ff90*/  MOV R12, 0x2ffc0 ;  /* 0x0002ffc0000c7802 */ /* 0x000fe20000000f00 */
[----:B--2---:R1:W-:Y:S04]  /*2ffa0*/  STL [R1+0x770], R4 ;  /* 0x0007700401007387 */ /* 0x0043e80000100800 */
        /* <DEDUP_REMOVED lines=194> */
[----:B------:R-:W-:Y:S05]  /*30bd0*/  CALL.REL.NOINC `($_ZN7cutlass13device_kernelIN5flash19enable_sm80_to_sm89INS1_16FlashAttnBwdSm80INS1_25CollectiveMainloopBwdSm80ILi2ELi2EN4cute5tupleIJNS5_1CILi128EEES8_NS7_ILi64EEEEEENS_10bfloat16_tEfNS_4arch4Sm80ELb1ELb0ELb1ELb0ELb0ELb0ELb0ELb0ELi2ELi4ELi4ELi4ELb0EEENS1_24CollectiveEpilogueBwdGQAISA_fSD_Li256ELb0ELb0EEENS1_25SingleTileBwdLPTSchedulerILb0ELi128ELb0EEEEEEEEEvNT_6ParamsE$_ZN4cute3eso3ESOILb1ELb0EJNS_6LayoutINS_5tupleIJNS3_IJNS_1CILi2EEES5_S5_EEES5_EEENS3_IJNS3_IJNS4_ILi1EEES5_NS4_ILi4EEEEEENS4_ILi64EEEEEEEEiEEC2ERKSD_RKi) ;  /* 0xfffd891000007944 */ /* 0x000fea0003c3ffff */
[----:B-1----:R-:W2:Y:S01]  /*30be0*/  LDL R3, [R1+0x758] ;  /* 0x0007580001037983 */ /* 0x002ea20000100800 */
[----:B------:R-:W-:Y:S01]  /*30bf0*/  MOV R4, 0x30c30 ;  /* 0x00030c3000047802 */ /* 0x000fe20000000f00 */
[----:B--2---:R-:W-:-:S05]  /*30c00*/  IMAD.WIDE R2, R3, 0x2, R44 ;  /* 0x0000000203027825 */ /* 0x004fca00078e022c */
[----:B------:R-:W-:Y:S02]  /*30c10*/  MOV R6, R2 ;  /* 0x0000000200067202 */ /* 0x000fe40000000f00 */
[----:B------:R-:W-:Y:S05]  /*30c20*/  CALL.REL.NOINC `($_ZN7cutlass13device_kernelIN5flash19enable_sm80_to_sm89INS1_16FlashAttnBwdSm80INS1_25CollectiveMainloopBwdSm80ILi2ELi2EN4cute5tupleIJNS5_1CILi128EEES8_NS7_ILi64EEEEEENS_10bfloat16_tEfNS_4arch4Sm80ELb1ELb0ELb1ELb0ELb0ELb0ELb0ELb0ELi2ELi4ELi4ELi4ELb0EEENS1_24CollectiveEpilogueBwdGQAISA_fSD_Li256ELb0ELb0EEENS1_25SingleTileBwdLPTSchedulerILb0ELi128ELb0EEEEEEEEEvNT_6ParamsE$_ZN4cute3eso3ESOILb1ELb0EJNS_6LayoutINS_5tupleIJNS3_IJNS_1CILi2EEES5_S5_EEES5_EEENS3_IJNS3_IJNS4_ILi1EEES5_NS4_ILi4EEEEEENS4_ILi64EEEEEEEENS_10ViewEngineIPN7cutlass10bfloat16_tEEEEEC2ERKSD_RKSI_) ;  /* 0xfffd887000007944 */ /* 0x000fea0003c3ffff */
[----:B------:R2:W5:Y:S01]  /*30c30*/  LDL.64 R58, [R1+0x758] ;  /* 0x00075800013a7983 */ /* 0x0005620000100a00 */
[----:B-1----:R-:W-:Y:S01]  /*30c40*/  IMAD.MOV.U32 R2, RZ, RZ, R23 ;  /* 0x000000ffff027224 */ /* 0x002fe200078e0017 */
[----:B------:R-:W-:Y:S02]  /*30c50*/  MOV R3, RZ ;  /* 0x000000ff00037202 */ /* 0x000fe40000000f00 */
[----:B------:R-:W-:Y:S02]  /*30c60*/  MOV R8, 0x30c80 ;  /* 0x00030c8000087802 */ /* 0x000fe40000000f00 */
[----:B--2--5:R-:W-:Y:S05]  /*30c70*/  CALL.REL.NOINC `($_ZN7cutlass13device_kernelIN5flash19enable_sm80_to_sm89INS1_16FlashAttnBwdSm80INS1_25CollectiveMainloopBwdSm80ILi2ELi2EN4cute5tupleIJNS5_1CILi128EEES8_NS7_ILi64EEEEEENS_10bfloat16_tEfNS_4arch4Sm80ELb1ELb0ELb1ELb0ELb0ELb0ELb0ELb0ELi2ELi4ELi4ELi4ELb0EEENS1_24CollectiveEpilogueBwdGQAISA_fSD_Li256ELb0ELb0EEENS1_25SingleTileBwdLPTSchedulerILb0ELi128ELb0EEEEEEEEEvNT_6ParamsE$_ZN4cute3eso3ESOILb1ELb0EJNS_10UnderscoreES2_iEEC2ERKS2_S5_RKi) ;  /* 0xfffd62f000007944 */ /* 0x024fea0003c3ffff */
[----:B-1----:R-:W2:Y:S01]  /*30c80*/  LDL R3, [R1+0x758] ;  /* 0x0007580001037983 */ /* 0x002ea20000100800 */
[----:B------:R-:W-:Y:S01]  /*30c90*/  IMAD.MOV.U32 R66, RZ, RZ, R23 ;  /* 0x000000ffff427224 */ /* 0x000fe200078e0017 */
[----:B------:R-:W-:Y:S02]  /*30ca0*/  MOV R4, 0x30cd0 ;  /* 0x00030cd000047802 */ /* 0x000fe40000000f00 */
[----:B--2---:R-:W-:Y:S02]  /*30cb0*/  SHF.L.U32 R3, R3, 0x2, RZ ;  /* 0x0000000203037819 */ /* 0x004fe400000006ff */
[----:B------:R-:W-:Y:S05]  /*30cc0*/  CALL.REL.NOINC `($_ZN7cutlass13device_kernelIN5flash19enable_sm80_to_sm89INS1_16FlashAttnBwdSm80INS1_25CollectiveMainloopBwdSm80ILi2ELi2EN4cute5tupleIJNS5_1CILi128EEES8_NS7_ILi64EEEEEENS_10bfloat16_tEfNS_4arch4Sm80ELb1ELb0ELb1ELb0ELb0ELb0ELb0ELb0ELi2ELi4ELi4ELi4ELb0EEENS1_24CollectiveEpilogueBwdGQAISA_fSD_Li256ELb0ELb0EEENS1_25SingleTileBwdLPTSchedulerILb0ELi128ELb0EEEEEEEEEvNT_6ParamsE$_ZN4cute3eso3ESOILb1ELb0EJNS_6LayoutINS_5tupleIJNS3_IJNS_1CILi2EEES5_EEES6_EEENS3_IJNS3_IJNS4_ILi1EEES5_EEENS3_IJNS4_ILi32EEENS4_ILi64EEEEEEEEEEEiEEC2ERKSE_RKi) ;  /* 0xfffd870000007944 */ /* 0x000fea0003c3ffff */
[----:B-1----:R-:W2:Y:S01]  /*30cd0*/  LDL R3, [R1+0x758] ;  /* 0x0007580001037983 */ /* 0x002ea20000100800 */
[----:B------:R-:W-:Y:S02]  /*30ce0*/  MOV R66, R23 ;  /* 0x0000001700427202 */ /* 0x000fe40000000f00 */
[----:B------:R-:W-:Y:S01]  /*30cf0*/  MOV R4, 0x30d30 ;  /* 0x00030d3000047802 */ /* 0x000fe20000000f00 */
[----:B--2---:R-:W-:-:S05]  /*30d00*/  IMAD.WIDE R2, R3, 0x2, R46 ;  /* 0x0000000203027825 */ /* 0x004fca00078e022e */
[----:B------:R-:W-:Y:S02]  /*30d10*/  MOV R6, R2 ;  /* 0x0000000200067202 */ /* 0x000fe40000000f00 */
[----:B------:R-:W-:Y:S05]  /*30d20*/  CALL.REL.NOINC `($_ZN7cutlass13device_kernelIN5flash19enable_sm80_to_sm89INS1_16FlashAttnBwdSm80INS1_25CollectiveMainloopBwdSm80ILi2ELi2EN4cute5tupleIJNS5_1CILi128EEES8_NS7_ILi64EEEEEENS_10bfloat16_tEfNS_4arch4Sm80ELb1ELb0ELb1ELb0ELb0ELb0ELb0ELb0ELi2ELi4ELi4ELi4ELb0EEENS1_24CollectiveEpilogueBwdGQAISA_fSD_Li256ELb0ELb0EEENS1_25SingleTileBwdLPTSchedulerILb0ELi128ELb0EEEEEEEEEvNT_6ParamsE$_ZN4cute3eso3ESOILb1ELb0EJNS_6LayoutINS_5tupleIJNS3_IJNS_1CILi2EEES5_EEES6_EEENS3_IJNS3_IJNS4_ILi1EEES5_EEENS3_IJNS4_ILi32EEENS4_ILi64EEEEEEEEEEENS_10ViewEngineIPN7cutlass10bfloat16_tEEEEEC2ERKSE_RKSJ_) ;  /* 0xfffd865000007944 */ /* 0x000fea0003c3ffff */
[----:B------:R2:W5:Y:S04]  /*30d30*/  LDL.64 R60, [R1+0x758] ;  /* 0x00075800013c7983 */ /* 0x0005680000100a00 */
[----:B------:R2:W-:Y:S02]  /*30d40*/  STL [R1+0x770], RZ ;  /* 0x000770ff01007387 */ /* 0x0005e40000100800 */
.L_x_2597:
        /* <DEDUP_REMOVED lines=228> */
[----:B------:R-:W-:Y:S05]  /*31b90*/  CALL.REL.NOINC `($_ZN7cutlass13device_kernelIN5flash19enable_sm80_to_sm89INS1_16FlashAttnBwdSm80INS1_25CollectiveMainloopBwdSm80ILi2ELi2EN4cute5tupleIJNS5_1CILi128EEES8_NS7_ILi64EEEEEENS_10bfloat16_tEfNS_4arch4Sm80ELb1ELb0ELb1ELb0ELb0ELb0ELb0ELb0ELi2ELi4ELi4ELi4ELb0EEENS1_24CollectiveEpilogueBwdGQAISA_fSD_Li256ELb0ELb0EEENS1_25SingleTileBwdLPTSchedulerILb0ELi128ELb0EEEEEEEEEvNT_6ParamsE$_ZN4cute3eso3ESOILb1ELb0EJNS_10UnderscoreES2_iEEC2ERKS2_S5_RKi) ;  /* 0xfffd53d000007944 */ /* 0x000fea0003c3ffff */
        /* <DEDUP_REMOVED lines=466> */
[----:B------:R-:W-:Y:S02]  /*338c0*/  MOV R3, 0x1 ;  /* 0x0000000100037802 */ /* 0x000fe40000000f00 */
        /* <DEDUP_REMOVED lines=15> */
.L_x_2598:
        /* <DEDUP_REMOVED lines=711> */
.L_x_2599:
        /* <DEDUP_REMOVED lines=711> */
.L_x_2600:
        /* <DEDUP_REMOVED lines=711> */
.L_x_2601:
        /* <DEDUP_REMOVED lines=711> */
.L_x_2602:
        /* <DEDUP_REMOVED lines=711> */
.L_x_2603:
        /* <DEDUP_REMOVED lines=256> */
.L_x_2604:
        /* <DEDUP_REMOVED lines=274> */
[----:B--2--5:R-:W-:Y:S05]  /*43910*/  CALL.REL.NOINC `($_ZN7cutlass13device_kernelIN5flash19enable_sm80_to_sm89INS1_16FlashAttnBwdSm80INS1_25CollectiveMainloopBwdSm80ILi2ELi2EN4cute5tupleIJNS5_1CILi128EEES8_NS7_ILi64EEEEEENS_10bfloat16_tEfNS_4arch4Sm80ELb1ELb0ELb1ELb0ELb0ELb0ELb0ELb0ELi2ELi4ELi4ELi4ELb0EEENS1_24CollectiveEpilogueBwdGQAISA_fSD_Li256ELb0ELb0EEENS1_25SingleTileBwdLPTSchedulerILb0ELi128ELb0EEEEEEEEEvNT_6ParamsE$_ZZZN5flash25CollectiveMainloopBwdSm80ILi2ELi2EN4cute5tupleIJNS1_1CILi128EEES4_NS3_ILi64EEEEEEN7cutlass10bfloat16_tEfNS7_4arch4Sm80ELb1ELb0ELb1ELb0ELb0ELb0ELb0ELb0ELi2ELi4ELi4ELi4ELb0EE3mmaINS_16FlashAttnBwdSm80ISB_NS_24CollectiveEpilogueBwdGQAIS6_fSA_Li256ELb0ELb0EEENS_25SingleTileBwdLPTSchedulerILb0ELi128ELb0EEEE13SharedStorageENS1_6TensorINS1_11ArrayEngineIfLm32EEENS1_6LayoutINS2_IJNS2_IJNS3_ILi2EEESO_EEESO_NS3_ILi4EEEEEENS2_IJNS2_IJNS3_ILi1EEESO_EEESQ_NS3_ILi8EEEEEEEEEEEEbRKNSB_6ParamsERT0_S12_iNS2_IJiiiEEERT_ENKUliT_E_clIZSC_ISJ_SX_EbS10_S12_S12_iS13_S15_EUlRS16_iE_EEDaiS16_ENKUlT_E_clIZSC_ISJ_SX_EbS10_S12_S12_iS13_S15_EUlvE0_EEDaS1B_) ;  /* 0x0001c89000007944 */ /* 0x024fea0003c00000 */
[----:B------:R-:W2:Y:S01]  /*43920*/  LDL.64 R2, [R24+0x188] ;  /* 0x0001880018027983 */ /* 0x000ea20000100a00 */
[----:B------:R-:W-:-:S03]  /*43930*/  ULDC.64 UR4, c[0x0][0x118] ;  /* 0x0000460000047ab9 */ /* 0x000fc60000000a00 */
[----:B------:R3:W5:Y:S04]  /*43940*/  LDL.64 R12, [R24+0xc8] ;  /* 0x0000c800180c7983 */ /* 0x0007680000100a00 */
[----:B--2---:R-:W5:Y:S01]  /*43950*/  LD.E.64 R2, [R2.64] ;  /* 0x0000000402027980 */ /* 0x004f62000c101b00 */
[----:B-1----:R-:W-:Y:S02]  /*43960*/  MOV R9, R23 ;  /* 0x0000001700097202 */ /* 0x002fe40000000f00 */
[----:B------:R-:W-:Y:S02]  /*43970*/  MOV R8, 0x43990 ;  /* 0x0004399000087802 */ /* 0x000fe40000000f00 */
[----:B---3-5:R-:W-:Y:S05]  /*43980*/  CALL.REL.NOINC `($_ZN7cutlass13device_kernelIN5flash19enable_sm80_to_sm89INS1_16FlashAttnBwdSm80INS1_25CollectiveMainloopBwdSm80ILi2ELi2EN4cute5tupleIJNS5_1CILi128EEES8_NS7_ILi64EEEEEENS_10bfloat16_tEfNS_4arch4Sm80ELb1ELb0ELb1ELb0ELb0ELb0ELb0ELb0ELi2ELi4ELi4ELi4ELb0EEENS1_24CollectiveEpilogueBwdGQAISA_fSD_Li256ELb0ELb0EEENS1_25SingleTileBwdLPTSchedulerILb0ELi128ELb0EEEEEEEEEvNT_6ParamsE$_ZN4cute8smem_ptrIPN7cutlass10bfloat16_tEECI1NS_12iter_adaptorIS3_S4_EEES3_) ;  /* 0xfffc720000007944 */ /* 0x028fea0003c3ffff */
        /* <DEDUP_REMOVED lines=84> */
[----:B------:R1:W-:Y:S01]  /*43ed0*/  STL.64 [R1+0x7a0], R2 ;  /* 0x0007a00201007387 */ /* 0x0003e20000100a00 */
[----:B------:R-:W-:Y:S02]  /*43ee0*/  MOV R5, R6 ;  /* 0x0000000600057202 */ /* 0x000fe40000000f00 */
[----:B------:R-:W-:Y:S02]  /*43ef0*/  MOV R4, 0x43f10 ;  /* 0x00043f1000047802 */ /* 0x000fe40000000f00 */
        /* <DEDUP_REMOVED lines=31> */
[----:B-1----:R-:W-:Y:S05]  /*440f0*/  CALL.REL.NOINC `($_ZN7cutlass13device_kernelIN5flash19enable_sm80_to_sm89INS1_16FlashAttnBwdSm80INS1_25CollectiveMainloopBwdSm80ILi2ELi2EN4cute5tupleIJNS5_1CILi128EEES8_NS7_ILi64EEEEEENS_10bfloat16_tEfNS_4arch4Sm80ELb1ELb0ELb1ELb0ELb0ELb0ELb0ELb0ELi2ELi4ELi4ELi4ELb0EEENS1_24CollectiveEpilogueBwdGQAISA_fSD_Li256ELb0ELb0EEENS1_25SingleTileBwdLPTSchedulerILb0ELi128ELb0EEEEEEEEEvNT_6ParamsE$_ZN4cute3eso3ESOILb1ELb0EJNS_1CILi8EEEiiiNS2_ILi144EEENS2_ILi512EEEEEC2ERKS3_RKiSA_SA_RKS4_RKS5_) ;  /* 0xfffc3b1000007944 */ /* 0x002fea0003c3ffff */
        /* <DEDUP_REMOVED lines=59> */
[----:B------:R-:W-:Y:S01]  /*444b0*/  MOV R59, R23 ;  /* 0x00000017003b7202 */ /* 0x000fe20000000f00 */
[----:B------:R-:W-:Y:S01]  /*444c0*/  IMAD.MOV.U32 R66, RZ, RZ, R22 ;  /* 0x000000ffff427224 */ /* 0x000fe200078e0016 */
        /* <DEDUP_REMOVED lines=9> */
[----:B------:R1:W-:Y:S01]  /*44560*/  STL.64 [R1+0x7a0], R2 ;  /* 0x0007a00201007387 */ /* 0x0003e20000100a00 */
[----:B------:R-:W-:-:S02]  /*44570*/  MOV R59, R56 ;  /* 0x00000038003b7202 */ /* 0x000fc40000000f00 */
[----:B------:R-:W-:Y:S02]  /*44580*/  MOV R4, 0x445a0 ;  /* 0x000445a000047802 */ /* 0x000fe40000000f00 */
        /* <DEDUP_REMOVED lines=37> */
[----:B------:R-:W-:Y:S01]  /*447e0*/  IMAD.SHL.U32 R8, R5, 0x2000, RZ ;  /* 0x0000200005087824 */ /* 0x000fe200078e00ff */
[----:B------:R-:W-:-:S02]  /*447f0*/  MOV R15, R41 ;  /* 0x00000029000f7202 */ /* 0x000fc40000000f00 */
[----:B------:R-:W-:Y:S02]  /*44800*/  MOV R4, 0x44830 ;  /* 0x0004483000047802 */ /* 0x000fe40000000f00 */
        /* <DEDUP_REMOVED lines=50> */
[----:B-12--5:R-:W-:Y:S05]  /*44b30*/  CALL.REL.NOINC `($_ZN7cutlass13device_kernelIN5flash19enable_sm80_to_sm89INS1_16FlashAttnBwdSm80INS1_25CollectiveMainloopBwdSm80ILi2ELi2EN4cute5tupleIJNS5_1CILi128EEES8_NS7_ILi64EEEEEENS_10bfloat16_tEfNS_4arch4Sm80ELb1ELb0ELb1ELb0ELb0ELb0ELb0ELb0ELi2ELi4ELi4ELi4ELb0EEENS1_24CollectiveEpilogueBwdGQAISA_fSD_Li256ELb0ELb0EEENS1_25SingleTileBwdLPTSchedulerILb0ELi128ELb0EEEEEEEEEvNT_6ParamsE$_ZZN4cute7idx2crdINS_5tupleIJiiNS_1CILi0EEEEEENS1_IJNS1_IJNS2_ILi4EEENS2_ILi8EEEEEES5_NS2_ILi1EEEEEEEEDaRKT_RKT0_ENKUlRKT_RKT0_E_clIiS7_EEDaSI_SL_) ;  /* 0xfffca50000007944 */ /* 0x026fea0003c3ffff */
[----:B------:R-:W-:Y:S02]  /*44b40*/  MOV R2, 0x44b60 ;  /* 0x00044b6000027802 */ /* 0x000fe40000000f00 */
[----:B-1----:R-:W-:Y:S05]  /*44b50*/  CALL.REL.NOINC `($_ZN7cutlass13device_kernelIN5flash19enable_sm80_to_sm89INS1_16FlashAttnBwdSm80INS1_25CollectiveMainloopBwdSm80ILi2ELi2EN4cute5tupleIJNS5_1CILi128EEES8_NS7_ILi64EEEEEENS_10bfloat16_tEfNS_4arch4Sm80ELb1ELb0ELb1ELb0ELb0ELb0ELb0ELb0ELi2ELi4ELi4ELi4ELb0EEENS1_24CollectiveEpilogueBwdGQAISA_fSD_Li256ELb0ELb0EEENS1_25SingleTileBwdLPTSchedulerILb0ELi128ELb0EEEEEEEEEvNT_6ParamsE$_ZZN4cute7idx2crdINS_5tupleIJiiNS_1CILi0EEEEEENS1_IJNS1_IJNS2_ILi4EEENS2_ILi8EEEEEES5_NS2_ILi1EEEEEEEEDaRKT_RKT0_ENKUlRKT_RKT0_E_clIiS5_EEDaSI_SL_) ;  /* 0xfffca4b000007944 */ /* 0x002fea0003c3ffff */
[----:B------:R1:W-:Y:S01]  /*44b60*/  STL [R1+0x7a0], R6 ;  /* 0x0007a00601007387 */ /* 0x0003e20000100800 */
        /* <DEDUP_REMOVED lines=18> */
[----:B------:R-:W-:Y:S02]  /*44c90*/  MOV R7, R43 ;  /* 0x0000002b00077202 */ /* 0x000fe40000000f00 */
[----:B------:R-:W-:Y:S02]  /*44ca0*/  MOV R4, 0x44cc0 ;  /* 0x00044cc000047802 */ /* 0x000fe40000000f00 */
        /* <DEDUP_REMOVED lines=948> */
.L_x_2605:
        /* <DEDUP_REMOVED lines=711> */
.L_x_2606:
        /* <DEDUP_REMOVED lines=711> */
.L_x_2607:
        /* <DEDUP_REMOVED lines=711> */
.L_x_2608:
        /* <DEDUP_REMOVED lines=711> */
.L_x_2609:
        /* <DEDUP_REMOVED lines=711> */
.L_x_2610:
        /* <DEDUP_REMOVED lines=711> */
.L_x_2611:
        /* <DEDUP_REMOVED lines=256> */
.L_x_2612:
        /* <DEDUP_REMOVED lines=251> */
[----:B------:R-:W-:Y:S05]  /*5b240*/  RET.REL.NODEC R6 `(_ZN7cutlass13device_kernelIN5flash19enable_sm80_to_sm89INS1_16FlashAttnBwdSm80INS1_25CollectiveMainloopBwdSm80ILi2ELi2EN4cute5tupleIJNS5_1CILi128EEES8_NS7_ILi64EEEEEENS_10bfloat16_tEfNS_4arch4Sm80ELb1ELb0ELb1ELb0ELb0ELb0ELb0ELb0ELi2ELi4ELi4ELi4ELb0EEENS1_24CollectiveEpilogueBwdGQAISA_fSD_Li256ELb0ELb0EEENS1_25SingleTileBwdLPTSchedulerILb0ELi128ELb0EEEEEEEEEvNT_6ParamsE) ;  /* 0xfffa4db006007950 */ /* 0x000fea0003c3ffff */
        .type           $_ZN7cutlass13device_kernelIN5flash19enable_sm80_to_sm89INS1_16FlashAttnBwdSm80INS1_25CollectiveMainloopBwdSm80ILi2ELi2EN4cute5tupleIJNS5_1CILi128EEES8_NS7_ILi64EEEEEENS_10bfloat16_tEfNS_4arch4Sm80ELb1ELb0ELb1ELb0ELb0ELb0ELb0ELb0ELi2ELi4ELi4ELi4ELb0EEENS1_24CollectiveEpilogueBwdGQAISA_fSD_Li256ELb0ELb0EEENS1_25SingleTileBwdLPTSchedulerILb0ELi128ELb0EEEEEEEEEvNT_6ParamsE$_ZZN5flash25CollectiveMainloopBwdSm80ILi2ELi2EN4cute5tupleIJNS1_1CILi128EEES4_NS3_ILi64EEEEEEN7cutlass10bfloat16_tEfNS7_4arch4Sm80ELb1ELb0ELb1ELb0ELb0ELb0ELb0ELb0ELi2ELi4ELi4ELi4ELb0EE3mmaINS_16FlashAttnBwdSm80ISB_NS_24CollectiveEpilogueBwdGQAIS6_fSA_Li256ELb0ELb0EEENS_25SingleTileBwdLPTSchedulerILb0ELi128ELb0EEEE13SharedStorageENS1_6TensorINS1_11ArrayEngineIfLm32EEENS1_6LayoutINS2_IJNS2_IJNS3_ILi2EEESO_EEESO_NS3_ILi4EEEEEENS2_IJNS2_IJNS3_ILi1EEESO_EEESQ_NS3_ILi8EEEEEEEEEEEEbRKNSB_6ParamsERT0_S12_iNS2_IJiiiEEERT_ENKUliiE0_clEii,@function
        .size           $_ZN7cutlass13device_kernelIN5flash19enable_sm80_to_sm89INS1_16FlashAttnBwdSm80INS1_25CollectiveMainloopBwdSm80ILi2ELi2EN4cute5tupleIJNS5_1CILi128EEES8_NS7_ILi64EEEEEENS_10bfloat16_tEfNS_4arch4Sm80ELb1ELb0ELb1ELb0ELb0ELb0ELb0ELb0ELi2ELi4ELi4ELi4ELb0EEENS1_24CollectiveEpilogueBwdGQAISA_fSD_Li256ELb0ELb0EEENS1_25SingleTileBwdLPTSchedulerILb0ELi128ELb0EEEEEEEEEvNT_6ParamsE$_ZZN5flash25CollectiveMainloopBwdSm80ILi2ELi2EN4cute5tupleIJNS1_1CILi128EEES4_NS3_ILi64EEEEEEN7cutlass10bfloat16_tEfNS7_4arch4Sm80ELb1ELb0ELb1ELb0ELb0ELb0ELb0ELb0ELi2ELi4ELi4ELi4ELb0EE3mmaINS_16FlashAttnBwdSm80ISB_NS_24CollectiveEpilogueBwdGQAIS6_fSA_Li256ELb0ELb0EEENS_25SingleTileBwdLPTSchedulerILb0ELi128ELb0EEEE13SharedStorageENS1_6TensorINS1_11ArrayEngineIfLm32EEENS1_6LayoutINS2_IJNS2_IJNS3_ILi2EEESO_EEESO_NS3_ILi4EEEEEENS2_IJNS2_IJNS3_ILi1EEESO_EEESQ_NS3_ILi8EEEEEEEEEEEEbRKNSB_6ParamsERT0_S12_iNS2_IJiiiEEERT_ENKUliiE0_clEii,($_ZN7cutlass13device_kernelIN5flash19enable_sm80_to_sm89INS1_16FlashAttnBwdSm80INS1_25CollectiveMainloopBwdSm80ILi2ELi2EN4cute5tupleIJNS5_1CILi128EEES8_NS7_ILi64EEEEEENS_10bfloat16_tEfNS_4arch4Sm80ELb1ELb0ELb1ELb0ELb0ELb0ELb0ELb0ELi2ELi4ELi4ELi4ELb0EEENS1_24CollectiveEpilogueBwdGQAISA_fSD_Li256ELb0ELb0EEENS1_25SingleTileBwdLPTSchedulerILb0ELi128ELb0EEEEEEEEEvNT_6ParamsE$_ZZN5flash25CollectiveMainloopBwdSm80ILi2ELi2EN4cute5tupleIJNS1_1CILi128EEES4_NS3_ILi64EEEEEEN7cutlass10bfloat16_tEfNS7_4arch4Sm80ELb1ELb0ELb1ELb0ELb0ELb0ELb0ELb0ELi2ELi4ELi4ELi4ELb0EE3mmaINS_16FlashAttnBwdSm80ISB_NS_24CollectiveEpilogueBwdGQAIS6_fSA_Li256ELb0ELb0EEENS_25SingleTileBwdLPTSchedulerILb0ELi128ELb0EEEE13SharedStorageENS1_6TensorINS1_11ArrayEngineIfLm32EEENS1_6LayoutINS2_IJNS2_IJNS3_ILi2EEESO_EEESO_NS3_ILi4EEEEEENS2_IJNS2_IJNS3_ILi1EEESO_EEESQ_NS3_ILi8EEEEEEEEEEEEbRKNSB_6ParamsERT0_S12_iNS2_IJiiiEEERT_ENKUliiE_clEii - $_ZN7cutlass13device_kernelIN5flash19enable_sm80_to_sm89INS1_16FlashAttnBwdSm80INS1_25CollectiveMainloopBwdSm80ILi2ELi2EN4cute5tupleIJNS5_1CILi128EEES8_NS7_ILi64EEEEEENS_10bfloat16_tEfNS_4arch4Sm80ELb1ELb0ELb1ELb0ELb0ELb0ELb0ELb0ELi2ELi4ELi4ELi4ELb0EEENS1_24CollectiveEpilogueBwdGQAISA_fSD_Li256ELb0ELb0EEENS1_25SingleTileBwdLPTSchedulerILb0ELi128ELb0EEEEEEEEEvNT_6ParamsE$_ZZN5flash25CollectiveMainloopBwdSm80ILi2ELi2EN4cute5tupleIJNS1_1CILi128EEES4_NS3_ILi64EEEEEEN7cutlass10bfloat16_tEfNS7_4arch4Sm80ELb1ELb0ELb1ELb0ELb0ELb0ELb0ELb0ELi2ELi4ELi4ELi4ELb0EE3mmaINS_16FlashAttnBwdSm80ISB_NS_24CollectiveEpilogueBwdGQAIS6_fSA_Li256ELb0ELb0EEENS_25SingleTileBwdLPTSchedulerILb0ELi128ELb0EEEE13SharedStorageENS1_6TensorINS1_11ArrayEngineIfLm32EEENS1_6LayoutINS2_IJNS2_IJNS3_ILi2EEESO_EEESO_NS3_ILi4EEEEEENS2_IJNS2_IJNS3_ILi1EEESO_EEESQ_NS3_ILi8EEEEEEEEEEEEbRKNSB_6ParamsERT0_S12_iNS2_IJiiiEEERT_ENKUliiE0_clEii)
$_ZN7cutlass13device_kernelIN5flash19enable_sm80_to_sm89INS1_16FlashAttnBwdSm80INS1_25CollectiveMainloopBwdSm80ILi2ELi2EN4cute5tupleIJNS5_1CILi128EEES8_NS7_ILi64EEEEEENS_10bfloat16_tEfNS_4arch4Sm80ELb1ELb0ELb1ELb0ELb0ELb0ELb0ELb0ELi2ELi4ELi4ELi4ELb0EEENS1_24CollectiveEpilogueBwdGQAISA_fSD_Li256ELb0ELb0EEENS1_25SingleTileBwdLPTSchedulerILb0ELi128ELb0EEEEEEEEEvNT_6ParamsE$_ZZN5flash25CollectiveMainloopBwdSm80ILi2ELi2EN4cute5tupleIJNS1_1CILi128EEES4_NS3_ILi64EEEEEEN7cutlass10bfloat16_tEfNS7_4arch4Sm80ELb1ELb0ELb1ELb0ELb0ELb0ELb0ELb0ELi2ELi4ELi4ELi4ELb0EE3mmaINS_16FlashAttnBwdSm80ISB_NS_24CollectiveEpilogueBwdGQAIS6_fSA_Li256ELb0ELb0EEENS_25SingleTileBwdLPTSchedulerILb0ELi128ELb0EEEE13SharedStorageENS1_6TensorINS1_11ArrayEngineIfLm32EEENS1_6LayoutINS2_IJNS2_IJNS3_ILi2EEESO_EEESO_NS3_ILi4EEEEEENS2_IJNS2_IJNS3_ILi1EEESO_EEESQ_NS3_ILi8EEEEEEEEEEEEbRKNSB_6ParamsERT0_S12_iNS2_IJiiiEEERT_ENKUliiE0_clEii:
        /* <DEDUP_REMOVED lines=10> */
[----:B-1---5:R-:W-:Y:S05]  /*5b2f0*/  CALL.REL.NOINC `($_ZN7cutlass13device_kernelIN5flash19enable_sm80_to_sm89INS1_16FlashAttnBwdSm80INS1_25CollectiveMainloopBwdSm80ILi2ELi2EN4cute5tupleIJNS5_1CILi128EEES8_NS7_ILi64EEEEEENS_10bfloat16_tEfNS_4arch4Sm80ELb1ELb0ELb1ELb0ELb0ELb0ELb0ELb0ELi2ELi4ELi4ELi4ELb0EEENS1_24CollectiveEpilogueBwdGQAISA_fSD_Li256ELb0ELb0EEENS1_25SingleTileBwdLPTSchedulerILb0ELi128ELb0EEEEEEEEEvNT_6ParamsE$_ZN4cute3eso3ESOILb1ELb0EJNS_10UnderscoreES2_S2_iEEC2ERKS2_S5_S5_RKi) ;  /* 0xfffabc3000007944 */ /* 0x022fea0003c3ffff */
[----:B-1----:R-:W2:Y:S01]  /*5b300*/  LDL R3, [R1+0x1688] ;  /* 0x0016880001037983 */ /* 0x002ea20000100800 */
[----:B------:R-:W-:Y:S02]  /*5b310*/  MOV R4, 0x5b340 ;  /* 0x0005b34000047802 */ /* 0x000fe40000000f00 */
[----:B--2---:R-:W-:Y:S02]  /*5b320*/  SHF.L.U32 R3, R3, 0xd, RZ ;  /* 0x0000000d03037819 */ /* 0x004fe400000006ff */
[----:B------:R-:W-:Y:S05]  /*5b330*/  CALL.REL.NOINC `($_ZN7cutlass13device_kernelIN5flash19enable_sm80_to_sm89INS1_16FlashAttnBwdSm80INS1_25CollectiveMainloopBwdSm80ILi2ELi2EN4cute5tupleIJNS5_1CILi128EEES8_NS7_ILi64EEEEEENS_10bfloat16_tEfNS_4arch4Sm80ELb1ELb0ELb1ELb0ELb0ELb0ELb0ELb0ELi2ELi4ELi4ELi4ELb0EEENS1_24CollectiveEpilogueBwdGQAISA_fSD_Li256ELb0ELb0EEENS1_25SingleTileBwdLPTSchedulerILb0ELi128ELb0EEEEEEEEEvNT_6ParamsE$_ZN4cute3eso3ESOILb1ELb0EJNS_6LayoutINS_5tupleIJNS3_IJNS_1CILi8EEENS4_ILi1EEEEEENS4_ILi4EEES6_EEENS3_IJNS3_IJS6_NS4_ILi0EEEEEENS4_ILi2048EEESA_EEEEEiEEC2ERKSE_RKi) ;  /* 0xfffaec2000007944 */ /* 0x000fea0003c3ffff */
[----:B------:R-:W-:Y:S01]  /*5b340*/  ULDC.64 UR8, c[0x0][0x118] ;  /* 0x0000460000087ab9 */ /* 0x000fe20000000a00 */
[----:B-1----:R-:W2:Y:S04]  /*5b350*/  LDL R2, [R1+0x1688] ;  /* 0x0016880001027983 */ /* 0x002ea80000100800 */
[----:B------:R-:W2:Y:S01]  /*5b360*/  LD.E.64 R6, [R6.64] ;  /* 0x0000000806067980 */ /* 0x000ea2000c101b00 */
[----:B------:R-:W-:-:S02]  /*5b370*/  MOV R9, R15 ;  /* 0x0000000f00097202 */ /* 0x000fc40000000f00 */
[----:B------:R-:W-:Y:S01]  /*5b380*/  MOV R8, 0x5b3b0 ;  /* 0x0005b3b000087802 */ /* 0x000fe20000000f00 */
[----:B--2---:R-:W-:-:S04]  /*5b390*/  IMAD.WIDE R2, R2, 0x2, R6 ;  /* 0x0000000202027825 */ /* 0x004fc800078e0206 */
[----:B------:R-:W-:Y:S05]  /*5b3a0*/  CALL.REL.NOINC `($_ZN7cutlass13device_kernelIN5flash19enable_sm80_to_sm89INS1_16FlashAttnBwdSm80INS1_25CollectiveMainloopBwdSm80ILi2ELi2EN4cute5tupleIJNS5_1CILi128EEES8_NS7_ILi64EEEEEENS_10bfloat16_tEfNS_4arch4Sm80ELb1ELb0ELb1ELb0ELb0ELb0ELb0ELb0ELi2ELi4ELi4ELi4ELb0EEENS1_24CollectiveEpilogueBwdGQAISA_fSD_Li256ELb0ELb0EEENS1_25SingleTileBwdLPTSchedulerILb0ELi128ELb0EEEEEEEEEvNT_6ParamsE$_ZN4cute8smem_ptrIPN7cutlass10bfloat16_tEECI1NS_12iter_adaptorIS3_S4_EEES3_) ;  /* 0xfffaf7e000007944 */ /* 0x000fea0003c3ffff */
[----:B-1----:R1:W5:Y:S01]  /*5b3b0*/  LDL.64 R2, [R1+0x1688] ;  /* 0x0016880001027983 */ /* 0x0023620000100a00 */
[----:B------:R-:W-:-:S03]  /*5b3c0*/  MOV R6, 0x5b3e0 ;  /* 0x0005b3e000067802 */ /* 0x000fc60000000f00 */
[----:B-1---5:R-:W-:Y:S05]  /*5b3d0*/  CALL.REL.NOINC `($_ZN7cutlass13device_kernelIN5flash19enable_sm80_to_sm89INS1_16FlashAttnBwdSm80INS1_25CollectiveMainloopBwdSm80ILi2ELi2EN4cute5tupleIJNS5_1CILi128EEES8_NS7_ILi64EEEEEENS_10bfloat16_tEfNS_4arch4Sm80ELb1ELb0ELb1ELb0ELb0ELb0ELb0ELb0ELi2ELi4ELi4ELi4ELb0EEENS1_24CollectiveEpilogueBwdGQAISA_fSD_Li256ELb0ELb0EEENS1_25SingleTileBwdLPTSchedulerILb0ELi128ELb0EEEEEEEEEvNT_6ParamsE$_ZN4cute3eso3ESOILb1ELb0EJNS_6LayoutINS_5tupleIJNS3_IJNS_1CILi8EEENS4_ILi1EEEEEENS4_ILi4EEES6_EEENS3_IJNS3_IJS6_NS4_ILi0EEEEEENS4_ILi2048EEESA_EEEEENS_10ViewEngineINS_8smem_ptrIPN7cutlass10bfloat16_tEEEEEEEC2ERKSE_RKSL_) ;  /* 0xfffaeb4000007944 */ /* 0x022fea0003c3ffff */
[----:B------:R-:W-:Y:S01]  /*5b3e0*/  ULDC.64 UR8, c[0x0][0x118] ;  /* 0x0000460000087ab9 */ /* 0x000fe20000000a00 */
[----:B------:R2:W5:Y:S04]  /*5b3f0*/  LDL.64 R86, [R1+0x1688] ;  /* 0x0016880001567983 */ /* 0x0005680000100a00 */
[----:B------:R2:W5:Y:S01]  /*5b400*/  LD.E.64 R10, [R82.64+0x8] ;  /* 0x00000808520a7980 */ /* 0x000562000c101b00 */
[----:B-1----:R-:W-:Y:S01]  /*5b410*/  IMAD.MOV.U32 R2, RZ, RZ, R15 ;  /* 0x000000ffff027224 */ /* 0x002fe200078e000f */
[----:B------:R-:W-:Y:S02]  /*5b420*/  MOV R3, R17 ;  /* 0x0000001100037202 */ /* 0x000fe40000000f00 */
[----:B------:R-:W-:-:S02]  /*5b430*/  MOV R4, 0x5b450 ;  /* 0x0005b45000047802 */ /* 0x000fc40000000f00 */
[----:B--2--5:R-:W-:Y:S05]  /*5b440*/  CALL.REL.NOINC `($_ZN7cutlass13device_kernelIN5flash19enable_sm80_to_sm89INS1_16FlashAttnBwdSm80INS1_25CollectiveMainloopBwdSm80ILi2ELi2EN4cute5tupleIJNS5_1CILi128EEES8_NS7_ILi64EEEEEENS_10bfloat16_tEfNS_4arch4Sm80ELb1ELb0ELb1ELb0ELb0ELb0ELb0ELb0ELi2ELi4ELi4ELi4ELb0EEENS1_24CollectiveEpilogueBwdGQAISA_fSD_Li256ELb0ELb0EEENS1_25SingleTileBwdLPTSchedulerILb0ELi128ELb0EEEEEEEEEvNT_6ParamsE$_ZN4cute3eso3ESOILb1ELb0EJNS_10UnderscoreES2_S2_iEEC2ERKS2_S5_S5_RKi) ;  /* 0xfffabae000007944 */ /* 0x024fea0003c3ffff */
[----:B------:R-:W2:Y:S01]  /*5b450*/  LDL R8, [R1+0x1688] ;  /* 0x0016880001087983 */ /* 0x000ea20000100800 */
[----:B------:R-:W-:-:S03]  /*5b460*/  ULDC.64 UR8, c[0x0][0x118] ;  /* 0x0000460000087ab9 */ /* 0x000fc60000000a00 */
[----:B-1----:R1:W5:Y:S01]  /*5b470*/  LD.E.64 R2, [R10.64+0x8] ;  /* 0x000008080a027980 */ /* 0x002362000c101b00 */
[----:B------:R-:W-:Y:S02]  /*5b480*/  MOV R4, 0x5b4b0 ;  /* 0x0005b4b000047802 */ /* 0x000fe40000000f00 */
[----:B--2---:R-:W-:Y:S02]  /*5b490*/  SHF.R.S32.HI R7, RZ, 0x1f, R8 ;  /* 0x0000001fff077819 */ /* 0x004fe40000011408 */
[----:B-1---5:R-:W-:Y:S05]  /*5b4a0*/  CALL.REL.NOINC `($_ZN7cutlass13device_kernelIN5flash19enable_sm80_to_sm89INS1_16FlashAttnBwdSm80INS1_25CollectiveMainloopBwdSm80ILi2ELi2EN4cute5tupleIJNS5_1CILi128EEES8_NS7_ILi64EEEEEENS_10bfloat16_tEfNS_4arch4Sm80ELb1ELb0ELb1ELb0ELb0ELb0ELb0ELb0ELi2ELi4ELi4ELi4ELb0EEENS1_24CollectiveEpilogueBwdGQAISA_fSD_Li256ELb0ELb0EEENS1_25SingleTileBwdLPTSchedulerILb0ELi128ELb0EEEEEEEEEvNT_6ParamsE$_ZZN4cute5sliceINS_5tupleIJNS_10UnderscoreES2_S2_iEEENS1_IJNS1_IJNS_1CILi1EEENS4_ILi0EEEEEElS6_lEEEEEDaRKT_RKT0_ENKUlRKT_RKT0_E_clIS2_lEEDaSH_SK_) ;  /* 0xfffb10b000007944 */ /* 0x022fea0003c3ffff */
[----:B-----5:R-:W-:Y:S02]  /*5b4b0*/  MOV R5, R3 ;  /* 0x0000000300057202 */ /* 0x020fe40000000f00 */
[----:B------:R-:W-:Y:S02]  /*5b4c0*/  MOV R4, 0x5b4e0 ;  /* 0x0005b4e000047802 */ /* 0x000fe40000000f00 */
[----:B-1----:R-:W-:Y:S05]  /*5b4d0*/  CALL.REL.NOINC `($_ZN7cutlass13device_kernelIN5flash19enable_sm80_to_sm89INS1_16FlashAttnBwdSm80INS1_25CollectiveMainloopBwdSm80ILi2ELi2EN4cute5tupleIJNS5_1CILi128EEES8_NS7_ILi64EEEEEENS_10bfloat16_tEfNS_4arch4Sm80ELb1ELb0ELb1ELb0ELb0ELb0ELb0ELb0ELi2ELi4ELi4ELi4ELb0EEENS1_24CollectiveEpilogueBwdGQAISA_fSD_Li256ELb0ELb0EEENS1_25SingleTileBwdLPTSchedulerILb0ELi128ELb0EEEEEEEEEvNT_6ParamsE$_ZZN4cute12filter_tupleINS_5tupleIJNS_10UnderscoreES2_S2_iEEENS1_IJNS1_IJNS_1CILi1EEENS4_ILi0EEEEEElS6_lEEEZNS_5sliceIS3_S8_EEDaRKT_RKT0_EUlRKT_RKT0_E_EEDaSC_SF_OT1_ENKUlDpSI_E_clIJNS1_IJS7_EEENS1_IJlEEENS1_IJS6_EEENS1_IJEEEEEEDaSP_) ;  /* 0xfffafce000007944 */ /* 0x002fea0003c3ffff */
[----:B-----5:R-:W-:Y:S02]  /*5b4e0*/  MOV R5, R3 ;  /* 0x0000000300057202 */ /* 0x020fe40000000f00 */
[----:B------:R-:W-:Y:S02]  /*5b4f0*/  MOV R4, 0x5b510 ;  /* 0x0005b51000047802 */ /* 0x000fe40000000f00 */
[----:B-1----:R-:W-:Y:S05]  /*5b500*/  CALL.REL.NOINC `($_ZN7cutlass13device_kernelIN5flash19enable_sm80_to_sm89INS1_16FlashAttnBwdSm80INS1_25CollectiveMainloopBwdSm80ILi2ELi2EN4cute5tupleIJNS5_1CILi128EEES8_NS7_ILi64EEEEEENS_10bfloat16_tEfNS_4arch4Sm80ELb1ELb0ELb1ELb0ELb0ELb0ELb0ELb0ELi2ELi4ELi4ELi4ELb0EEENS1_24CollectiveEpilogueBwdGQAISA_fSD_Li256ELb0ELb0EEENS1_25SingleTileBwdLPTSchedulerILb0ELi128ELb0EEEEEEEEEvNT_6ParamsE$_ZN4cute5tupleIJNS0_IJNS0_IJNS_1CILi8EEENS1_ILi1EEEEEENS1_ILi4EEES3_EEENS0_IJNS0_IJS3_NS1_ILi0EEEEEElS7_EEEEEC2ERKS6_RKS9_) ;  /* 0xfffaef8000007944 */ /* 0x002fea0003c3ffff */
        /* <DEDUP_REMOVED lines=9> */
[----:B-1---5:R-:W-:Y:S05]  /*5b5a0*/  CALL.REL.NOINC `($_ZN7cutlass13device_kernelIN5flash19enable_sm80_to_sm89INS1_16FlashAttnBwdSm80INS1_25CollectiveMainloopBwdSm80ILi2ELi2EN4cute5tupleIJNS5_1CILi128EEES8_NS7_ILi64EEEEEENS_10bfloat16_tEfNS_4arch4Sm80ELb1ELb0ELb1ELb0ELb0ELb0ELb0ELb0ELi2ELi4ELi4ELi4ELb0EEENS1_24CollectiveEpilogueBwdGQAISA_fSD_Li256ELb0ELb0EEENS1_25SingleTileBwdLPTSchedulerILb0ELi128ELb0EEEEEEEEEvNT_6ParamsE$_ZN4cute3eso3ESOILb0ELb0EJNS_6LayoutINS_5tupleIJNS3_IJNS_1CILi8EEENS4_ILi1EEEEEENS4_ILi4EEES6_EEENS3_IJNS3_IJS6_NS4_ILi0EEEEEElSA_EEEEElEEC2ERKSD_RKl) ;  /* 0xfffaae0000007944 */ /* 0x022fea0003c3ffff */
[----:B------:R-:W-:Y:S01]  /*5b5b0*/  ULDC.64 UR8, c[0x0][0x118] ;  /* 0x0000460000087ab9 */ /* 0x000fe20000000a00 */
[----:B------:R-:W2:Y:S04]  /*5b5c0*/  LDL.64 R6, [R1+0x1690] ;  /* 0x0016900001067983 */ /* 0x000ea80000100a00 */
[----:B------:R-:W2:Y:S04]  /*5b5d0*/  LD.E.64 R10, [R10.64+0x18] ;  /* 0x000018080a0a7980 */ /* 0x000ea8000c101b00 */
[----:B-1----:R1:W5:Y:S01]  /*5b5e0*/  LDL.64 R2, [R1+0x1688] ;  /* 0x0016880001027983 */ /* 0x0023620000100a00 */
[----:B------:R-:W-:-:S02]  /*5b5f0*/  MOV R8, 0x5b630 ;  /* 0x0005b63000087802 */ /* 0x000fc40000000f00 */
[----:B--2---:R-:W-:-:S04]  /*5b600*/  LEA R4, P0, R6, R10, 0x1 ;  /* 0x0000000a06047211 */ /* 0x004fc800078008ff */
[----:B------:R-:W-:-:S04]  /*5b610*/  LEA.HI.X R9, R6, R11, R7, 0x1, P0 ;  /* 0x0000000b06097211 */ /* 0x000fc800000f0c07 */
[----:B-1---5:R-:W-:Y:S05]  /*5b620*/  CALL.REL.NOINC `($_ZN7cutlass13device_kernelIN5flash19enable_sm80_to_sm89INS1_16FlashAttnBwdSm80INS1_25CollectiveMainloopBwdSm80ILi2ELi2EN4cute5tupleIJNS5_1CILi128EEES8_NS7_ILi64EEEEEENS_10bfloat16_tEfNS_4arch4Sm80ELb1ELb0ELb1ELb0ELb0ELb0ELb0ELb0ELi2ELi4ELi4ELi4ELb0EEENS1_24CollectiveEpilogueBwdGQAISA_fSD_Li256ELb0ELb0EEENS1_25SingleTileBwdLPTSchedulerILb0ELi128ELb0EEEEEEEEEvNT_6ParamsE$_ZN4cute8gmem_ptrIPKN7cutlass10bfloat16_tEECI1NS_12iter_adaptorIS4_S5_EEES4_) ;  /* 0xfffaf46000007944 */ /* 0x022fea0003c3ffff */
[----:B------:R-:W2:Y:S01]  /*5b630*/  LDL.64 R8, [R1+0x1688] ;  /* 0x0016880001087983 */ /* 0x000ea20000100a00 */
[----:B-1----:R-:W-:Y:S02]  /*5b640*/  MOV R5, R3 ;  /* 0x0000000300057202 */ /* 0x002fe40000000f00 */
[----:B------:R-:W-:Y:S01]  /*5b650*/  MOV R6, 0x5b680 ;  /* 0x0005b68000067802 */ /* 0x000fe20000000f00 */
[----:B--2---:R1:W-:Y:S04]  /*5b660*/  STL.64 [R1+0x1698], R8 ;  /* 0x0016980801007387 */ /* 0x0043e80000100a00 */
[----:B-1----:R-:W-:Y:S05]  /*5b670*/  CALL.REL.NOINC `($_ZN7cutlass13device_kernelIN5flash19enable_sm80_to_sm89INS1_16FlashAttnBwdSm80INS1_25CollectiveMainloopBwdSm80ILi2ELi2EN4cute5tupleIJNS5_1CILi128EEES8_NS7_ILi64EEEEEENS_10bfloat16_tEfNS_4arch4Sm80ELb1ELb0ELb1ELb0ELb0ELb0ELb0ELb0ELi2ELi4ELi4ELi4ELb0EEENS1_24CollectiveEpilogueBwdGQAISA_fSD_Li256ELb0ELb0EEENS1_25SingleTileBwdLPTSchedulerILb0ELi128ELb0EEEEEEEEEvNT_6ParamsE$_ZN4cute3eso3ESOILb0ELb0EJNS_6LayoutINS_5tupleIJNS3_IJNS_1CILi8EEENS4_ILi1EEEEEENS4_ILi4EEES6_EEENS3_IJNS3_IJS6_NS4_ILi0EEEEEElSA_EEEEENS_10ViewEngineINS_8gmem_ptrIPKN7cutlass10bfloat16_tEEEEEEEC2ERKSD_RKSL_) ;  /* 0xfffaaca000007944 */ /* 0x002fea0003c3ffff */
        /* <DEDUP_REMOVED lines=11> */
[----:B--2--5:R-:W-:Y:S05]  /*5b730*/  CALL.REL.NOINC `($_ZN7cutlass13device_kernelIN5flash19enable_sm80_to_sm89INS1_16FlashAttnBwdSm80INS1_25CollectiveMainloopBwdSm80ILi2ELi2EN4cute5tupleIJNS5_1CILi128EEES8_NS7_ILi64EEEEEENS_10bfloat16_tEfNS_4arch4Sm80ELb1ELb0ELb1ELb0ELb0ELb0ELb0ELb0ELi2ELi4ELi4ELi4ELb0EEENS1_24CollectiveEpilogueBwdGQAISA_fSD_Li256ELb0ELb0EEENS1_25SingleTileBwdLPTSchedulerILb0ELi128ELb0EEEEEEEEEvNT_6ParamsE$_ZZN4cuteplIJiiEJNS_1CILi0EEES2_EEEDaRKNS_15ArithmeticTupleIJDpT_EEERKNS3_IJDpT0_EEEENKUlDpRKT_E_clIJiiEEEDaSH_) ;  /* 0xfffb467000007944 */ /* 0x024fea0003c3ffff */
[----:B-----5:R-:W-:Y:S01]  /*5b740*/  IMAD.IADD R84, R5, 0x1, -R2 ;  /* 0x0000000105547824 */ /* 0x020fe200078e0a02 */
[----:B------:R-:W-:Y:S02]  /*5b750*/  MOV R3, RZ ;  /* 0x000000ff00037202 */ /* 0x000fe40000000f00 */
[----:B------:R-:W-:Y:S02]  /*5b760*/  MOV R6, 0x5b780 ;  /* 0x0005b78000067802 */ /* 0x000fe40000000f00 */
[----:B-1----:R-:W-:Y:S05]  /*5b770*/  CALL.REL.NOINC `($_ZN7cutlass13device_kernelIN5flash19enable_sm80_to_sm89INS1_16FlashAttnBwdSm80INS1_25CollectiveMainloopBwdSm80ILi2ELi2EN4cute5tupleIJNS5_1CILi128EEES8_NS7_ILi64EEEEEENS_10bfloat16_tEfNS_4arch4Sm80ELb1ELb0ELb1ELb0ELb0ELb0ELb0ELb0ELi2ELi4ELi4ELi4ELb0EEENS1_24CollectiveEpilogueBwdGQAISA_fSD_Li256ELb0ELb0EEENS1_25SingleTileBwdLPTSchedulerILb0ELi128ELb0EEEEEEEEEvNT_6ParamsE$_ZN4cute3eso3ESOILb1ELb0EJNS_1CILi0EEEiS3_EEC2ERKS3_RKiS6_) ;  /* 0xfffabc9000007944 */ /* 0x002fea0003c3ffff */
[----:B-1----:R-:W2:Y:S01]  /*5b780*/  LDL R3, [R1+0x1688] ;  /* 0x0016880001037983 */ /* 0x002ea20000100800 */
[----:B------:R-:W-:Y:S01]  /*5b790*/  IMAD.MOV.U32 R2, RZ, RZ, R15 ;  /* 0x000000ffff027224 */ /* 0x000fe200078e000f */
[----:B------:R-:W-:Y:S02]  /*5b7a0*/  MOV R10, 0x5b7d0 ;  /* 0x0005b7d0000a7802 */ /* 0x000fe40000000f00 */
[----:B--2---:R-:W-:Y:S02]  /*5b7b0*/  SHF.L.U32 R3, R3, 0x5, RZ ;  /* 0x0000000503037819 */ /* 0x004fe400000006ff */
[----:B------:R-:W-:Y:S05]  /*5b7c0*/  CALL.REL.NOINC `($_ZN7cutlass13device_kernelIN5flash19enable_sm80_to_sm89INS1_16FlashAttnBwdSm80INS1_25CollectiveMainloopBwdSm80ILi2ELi2EN4cute5tupleIJNS5_1CILi128EEES8_NS7_ILi64EEEEEENS_10bfloat16_tEfNS_4arch4Sm80ELb1ELb0ELb1ELb0ELb0ELb0ELb0ELb0ELi2ELi4ELi4ELi4ELb0EEENS1_24CollectiveEpilogueBwdGQAISA_fSD_Li256ELb0ELb0EEENS1_25SingleTileBwdLPTSchedulerILb0ELi128ELb0EEEEEEEEEvNT_6ParamsE$_ZN4cute5tupleIJiEEC2ERKi) ;  /* 0xfffaf1e000007944 */ /* 0x000fea0003c3ffff */
[----:B------:R1:W5:Y:S01]  /*5b7d0*/  LDL R3, [R1+0x1688] ;  /* 0x0016880001037983 */ /* 0x0003620000100800 */
        /* <DEDUP_REMOVED lines=8> */
[----:B------:R-:W-:Y:S02]  /*5b860*/  MOV R2, R15 ;  /* 0x0000000f00027202 */ /* 0x000fe40000000f00 */
[----:B------:R-:W-:Y:S02]  /*5b870*/  MOV R6, 0x5b890 ;  /* 0x0005b89000067802 */ /* 0x000fe40000000f00 */
[----:B-1---5:R-:W-:Y:S05]  /*5b880*/  CALL.REL.NOINC `($_ZN7cutlass13device_kernelIN5flash19enable_sm80_to_sm89INS1_16FlashAttnBwdSm80INS1_25CollectiveMainloopBwdSm80ILi2ELi2EN4cute5tupleIJNS5_1CILi128EEES8_NS7_ILi64EEEEEENS_10bfloat16_tEfNS_4arch4Sm80ELb1ELb0ELb1ELb0ELb0ELb0ELb0ELb0ELi2ELi4ELi4ELi4ELb0EEENS1_24CollectiveEpilogueBwdGQAISA_fSD_Li256ELb0ELb0EEENS1_25SingleTileBwdLPTSchedulerILb0ELi128ELb0EEEEEEEEEvNT_6ParamsE$_ZN4cute3eso3ESOILb0ELb1EJiNS_1CILi0EEEEEC2ERKiRKS3_) ;  /* 0xfffab49000007944 */ /* 0x022fea0003c3ffff */
[----:B-1----:R1:W5:Y:S01]  /*5b890*/  LDL R3, [R1+0x1688] ;  /* 0x0016880001037983 */ /* 0x0023620000100800 */
[----:B------:R-:W-:-:S03]  /*5b8a0*/  MOV R4, 0x5b8c0 ;  /* 0x0005b8c000047802 */ /* 0x000fc60000000f00 */
[----:B-1---5:R-:W-:Y:S05]  /*5b8b0*/  CALL.REL.NOINC `($_ZN7cutlass13device_kernelIN5flash19enable_sm80_to_sm89INS1_16FlashAttnBwdSm80INS1_25CollectiveMainloopBwdSm80ILi2ELi2EN4cute5tupleIJNS5_1CILi128EEES8_NS7_ILi64EEEEEENS_10bfloat16_tEfNS_4arch4Sm80ELb1ELb0ELb1ELb0ELb0ELb0ELb0ELb0ELi2ELi4ELi4ELi4ELb0EEENS1_24CollectiveEpilogueBwdGQAISA_fSD_Li256ELb0ELb0EEENS1_25SingleTileBwdLPTSchedulerILb0ELi128ELb0EEEEEEEEEvNT_6ParamsE$_ZZN4cuteplIJNS_1CILi0EEES2_EJiEEEDaRKNS_15ArithmeticTupleIJDpT_EEERKNS3_IJDpT0_EEEENKUlDpRKT_E_clIJiS2_EEEDaSH_) ;  /* 0xfffb40b000007944 */ /* 0x022fea0003c3ffff */
[----:B------:R-:W-:Y:S02]  /*5b8c0*/  MOV R4, 0x5b8e0 ;  /* 0x0005b8e000047802 */ /* 0x000fe40000000f00 */
[----:B-1---5:R-:W-:Y:S05]  /*5b8d0*/  CALL.REL.NOINC `($_ZN7cutlass13device_kernelIN5flash19enable_sm80_to_sm89INS1_16FlashAttnBwdSm80INS1_25CollectiveMainloopBwdSm80ILi2ELi2EN4cute5tupleIJNS5_1CILi128EEES8_NS7_ILi64EEEEEENS_10bfloat16_tEfNS_4arch4Sm80ELb1ELb0ELb1ELb0ELb0ELb0ELb0ELb0ELi2ELi4ELi4ELi4ELb0EEENS1_24CollectiveEpilogueBwdGQAISA_fSD_Li256ELb0ELb0EEENS1_25SingleTileBwdLPTSchedulerILb0ELi128ELb0EEEEEEEEEvNT_6ParamsE$_ZZN4cuteplIJNS_1CILi0EEES2_EJiS2_EEEDaRKNS_15ArithmeticTupleIJDpT_EEERKNS3_IJDpT0_EEEENKUlDpRKT_E_clIJiS2_EEEDaSH_) ;  /* 0xfffb410000007944 */ /* 0x022fea0003c3ffff */
        /* <DEDUP_REMOVED lines=9> */
[----:B--23-5:R-:W-:Y:S05]  /*5b970*/  CALL.REL.NOINC `($_ZN7cutlass13device_kernelIN5flash19enable_sm80_to_sm89INS1_16FlashAttnBwdSm80INS1_25CollectiveMainloopBwdSm80ILi2ELi2EN4cute5tupleIJNS5_1CILi128EEES8_NS7_ILi64EEEEEENS_10bfloat16_tEfNS_4arch4Sm80ELb1ELb0ELb1ELb0ELb0ELb0ELb0ELb0ELi2ELi4ELi4ELi4ELb0EEENS1_24CollectiveEpilogueBwdGQAISA_fSD_Li256ELb0ELb0EEENS1_25SingleTileBwdLPTSchedulerILb0ELi128ELb0EEEEEEEEEvNT_6ParamsE$_ZN4cute3eso3ESOILb1ELb0EJNS_10UnderscoreEiiEEC2ERKS2_RKiS7_) ;  /* 0xfffab67000007944 */ /* 0x02cfea0003c3ffff */
[----:B------:R-:W2:Y:S01]  /*5b980*/  LDL R5, [R1+0x1688] ;  /* 0x0016880001057983 */ /* 0x000ea20000100800 */
[----:B------:R-:W-:Y:S02]  /*5b990*/  MOV R4, 0x5ba00 ;  /* 0x0005ba0000047802 */ /* 0x000fe40000000f00 */
[----:B-12---:R-:W-:Y:S01]  /*5b9a0*/  SHF.R.S32.HI R2, RZ, 0x1f, R5 ;  /* 0x0000001fff027819 */ /* 0x006fe20000011405 */
[-C--:B------:R-:W-:Y:S02]  /*5b9b0*/  IMAD R3, R91, R5.reuse, RZ ;  /* 0x000000055b037224 */ /* 0x080fe400078e02ff */
[----:B------:R-:W-:-:S04]  /*5b9c0*/  IMAD.WIDE.U32 R6, R90, R5, RZ ;  /* 0x000000055a067225 */ /* 0x000fc800078e00ff */
[----:B------:R-:W-:-:S05]  /*5b9d0*/  IMAD R3, R90, R2, R3 ;  /* 0x000000025a037224 */ /* 0x000fca00078e0203 */
[----:B------:R-:W-:Y:S02]  /*5b9e0*/  IADD3 R3, R7, R3, RZ ;  /* 0x0000000307037210 */ /* 0x000fe40007ffe0ff */
[----:B------:R-:W-:Y:S05]  /*5b9f0*/  CALL.REL.NOINC `($_ZN7cutlass13device_kernelIN5flash19enable_sm80_to_sm89INS1_16FlashAttnBwdSm80INS1_25CollectiveMainloopBwdSm80ILi2ELi2EN4cute5tupleIJNS5_1CILi128EEES8_NS7_ILi64EEEEEENS_10bfloat16_tEfNS_4arch4Sm80ELb1ELb0ELb1ELb0ELb0ELb0ELb0ELb0ELi2ELi4ELi4ELi4ELb0EEENS1_24CollectiveEpilogueBwdGQAISA_fSD_Li256ELb0ELb0EEENS1_25SingleTileBwdLPTSchedulerILb0ELi128ELb0EEEEEEEEEvNT_6ParamsE$_ZN4cute3eso3ESOILb1ELb0EJNS_6LayoutINS_5tupleIJNS3_IJNS_1CILi8EEENS4_ILi1EEEEEEEEENS3_IJNS3_IJS6_NS4_ILi0EEEEEEEEEEElEEC2ERKSC_RKl) ;  /* 0xfffade5000007944 */ /* 0x000fea0003c3ffff */
[----:B-1----:R-:W2:Y:S01]  /*5ba00*/  LDL.64 R2, [R1+0x1688] ;  /* 0x0016880001027983 */ /* 0x002ea20000100a00 */
[----:B------:R-:W-:Y:S02]  /*5ba10*/  MOV R8, 0x5ba50 ;  /* 0x0005ba5000087802 */ /* 0x000fe40000000f00 */
[----:B--2---:R-:W-:-:S04]  /*5ba20*/  LEA R4, P1, R2, R88, 0x1 ;  /* 0x0000005802047211 */ /* 0x004fc800078208ff */
[----:B------:R-:W-:-:S04]  /*5ba30*/  LEA.HI.X R9, R2, R89, R3, 0x1, P1 ;  /* 0x0000005902097211 */ /* 0x000fc800008f0c03 */
[----:B------:R-:W-:Y:S05]  /*5ba40*/  CALL.REL.NOINC `($_ZN7cutlass13device_kernelIN5flash19enable_sm80_to_sm89INS1_16FlashAttnBwdSm80INS1_25CollectiveMainloopBwdSm80ILi2ELi2EN4cute5tupleIJNS5_1CILi128EEES8_NS7_ILi64EEEEEENS_10bfloat16_tEfNS_4arch4Sm80ELb1ELb0ELb1ELb0ELb0ELb0ELb0ELb0ELi2ELi4ELi4ELi4ELb0EEENS1_24CollectiveEpilogueBwdGQAISA_fSD_Li256ELb0ELb0EEENS1_25SingleTileBwdLPTSchedulerILb0ELi128ELb0EEEEEEEEEvNT_6ParamsE$_ZN4cute8gmem_ptrIPKN7cutlass10bfloat16_tEECI1NS_12iter_adaptorIS4_S5_EEES4_) ;  /* 0xfffaf04000007944 */ /* 0x000fea0003c3ffff */
[----:B------:R2:W5:Y:S01]  /*5ba50*/  LDL.64 R2, [R1+0x1688] ;  /* 0x0016880001027983 */ /* 0x0005620000100a00 */
[----:B------:R-:W-:-:S03]  /*5ba60*/  MOV R6, 0x5ba80 ;  /* 0x0005ba8000067802 */ /* 0x000fc60000000f00 */
[----:B-12--5:R-:W-:Y:S05]  /*5ba70*/  CALL.REL.NOINC `($_ZN7cutlass13device_kernelIN5flash19enable_sm80_to_sm89INS1_16FlashAttnBwdSm80INS1_25CollectiveMainloopBwdSm80ILi2ELi2EN4cute5tupleIJNS5_1CILi128EEES8_NS7_ILi64EEEEEENS_10bfloat16_tEfNS_4arch4Sm80ELb1ELb0ELb1ELb0ELb0ELb0ELb0ELb0ELi2ELi4ELi4ELi4ELb0EEENS1_24CollectiveEpilogueBwdGQAISA_fSD_Li256ELb0ELb0EEENS1_25SingleTileBwdLPTSchedulerILb0ELi128ELb0EEEEEEEEEvNT_6ParamsE$_ZN4cute3eso3ESOILb1ELb0EJNS_6LayoutINS_5tupleIJNS3_IJNS_1CILi8EEENS4_ILi1EEEEEEEEENS3_IJNS3_IJS6_NS4_ILi0EEEEEEEEEEENS_10ViewEngineINS_8gmem_ptrIPKN7cutlass10bfloat16_tEEEEEEEC2ERKSC_RKSK_) ;  /* 0xfffadcc000007944 */ /* 0x026fea0003c3ffff */
[----:B-1----:R1:W5:Y:S01]  /*5ba80*/  LDL.64 R4, [R1+0x1688] ;  /* 0x0016880001047983 */ /* 0x0023620000100a00 */
[----:B------:R-:W-:Y:S01]  /*5ba90*/  IMAD.MOV.U32 R79, RZ, RZ, R15 ;  /* 0x000000ffff4f7224 */ /* 0x000fe200078e000f */
[----:B------:R-:W-:Y:S02]  /*5baa0*/  MOV R80, RZ ;  /* 0x000000ff00507202 */ /* 0x000fe40000000f00 */
[----:B------:R-:W-:Y:S02]  /*5bab0*/  MOV R78, 0x5bad0 ;  /* 0x0005bad0004e7802 */ /* 0x000fe40000000f00 */
[----:B-1---5:R-:W-:Y:S05]  /*5bac0*/  CALL.REL.NOINC `($_ZN7cutlass13device_kernelIN5flash19enable_sm80_to_sm89INS1_16FlashAttnBwdSm80INS1_25CollectiveMainloopBwdSm80ILi2ELi2EN4cute5tupleIJNS5_1CILi128EEES8_NS7_ILi64EEEEEENS_10bfloat16_tEfNS_4arch4Sm80ELb1ELb0ELb1ELb0ELb0ELb0ELb0ELb0ELi2ELi4ELi4ELi4ELb0EEENS1_24CollectiveEpilogueBwdGQAISA_fSD_Li256ELb0ELb0EEENS1_25SingleTileBwdLPTSchedulerILb0ELi128ELb0EEEEEEEEEvNT_6ParamsE$_ZN4cute3eso3ESOILb1ELb0EJNS_10UnderscoreEiiEEC2ERKS2_RKiS7_) ;  /* 0xfffab52000007944 */ /* 0x022fea0003c3ffff */
[----:B-1----:R-:W2:Y:S01]  /*5bad0*/  LDL R3, [R1+0x1688] ;  /* 0x0016880001037983 */ /* 0x002ea20000100800 */
[----:B------:R-:W-:Y:S01]  /*5bae0*/  IMAD.MOV.U32 R2, RZ, RZ, R15 ;  /* 0x000000ffff027224 */ /* 0x000fe200078e000f */
[----:B------:R-:W-:Y:S02]  /*5baf0*/  MOV R6, 0x5bb20 ;  /* 0x0005bb2000067802 */ /* 0x000fe40000000f00 */
[----:B--2---:R-:W-:Y:S02]  /*5bb00*/  SHF.L.U32 R3, R3, 0xb, RZ ;  /* 0x0000000b03037819 */ /* 0x004fe400000006ff */
        /* <DEDUP_REMOVED lines=10> */
[----:B-1----:R1:W5:Y:S01]  /*5bbb0*/  LDL.64 R6, [R1+0x1688] ;  /* 0x0016880001067983 */ /* 0x0023620000100a00 */
[----:B------:R-:W-:Y:S02]  /*5bbc0*/  MOV R9, R5 ;  /* 0x0000000500097202 */ /* 0x000fe40000000f00 */
[----:B------:R-:W-:Y:S02]  /*5bbd0*/  MOV R8, 0x5bbf0 ;  /* 0x0005bbf000087802 */ /* 0x000fe40000000f00 */
[----:B-1---5:R-:W-:Y:S05]  /*5bbe0*/  CALL.REL.NOINC `($_ZN7cutlass13device_kernelIN5flash19enable_sm80_to_sm89INS1_16FlashAttnBwdSm80INS1_25CollectiveMainloopBwdSm80ILi2ELi2EN4cute5tupleIJNS5_1CILi128EEES8_NS7_ILi64EEEEEENS_10bfloat16_tEfNS_4arch4Sm80ELb1ELb0ELb1ELb0ELb0ELb0ELb0ELb0ELi2ELi4ELi4ELi4ELb0EEENS1_24CollectiveEpilogueBwdGQAISA_fSD_Li256ELb0ELb0EEENS1_25SingleTileBwdLPTSchedulerILb0ELi128ELb0EEEEEEEEEvNT_6ParamsE$_ZN4cute8gmem_ptrIPKN7cutlass10bfloat16_tEECI1NS_12iter_adaptorIS4_S5_EEES4_) ;  /* 0xfffaeea000007944 */ /* 0x022fea0003c3ffff */
[----:B------:R2:W5:Y:S01]  /*5bbf0*/  LDL.64 R2, [R1+0x1688] ;  /* 0x0016880001027983 */ /* 0x0005620000100a00 */
[----:B------:R-:W-:-:S03]  /*5bc00*/  MOV R8, 0x5bc20 ;  /* 0x0005bc2000087802 */ /* 0x000fc60000000f00 */
[----:B-12--5:R-:W-:Y:S05]  /*5bc10*/  CALL.REL.NOINC `($_ZN7cutlass13device_kernelIN5flash19enable_sm80_to_sm89INS1_16FlashAttnBwdSm80INS1_25CollectiveMainloopBwdSm80ILi2ELi2EN4cute5tupleIJNS5_1CILi128EEES8_NS7_ILi64EEEEEENS_10bfloat16_tEfNS_4arch4Sm80ELb1ELb0ELb1ELb0ELb0ELb0ELb0ELb0ELi2ELi4ELi4ELi4ELb0EEENS1_24CollectiveEpilogueBwdGQAISA_fSD_Li256ELb0ELb0EEENS1_25SingleTileBwdLPTSchedulerILb0ELi128ELb0EEEEEEEEEvNT_6ParamsE$_ZN4cute8gmem_ptrIPKN7cutlass9uint128_tEECI1NS_12iter_adaptorIS4_S5_EEES4_) ;  /* 0xfffaeeb000007944 */ /* 0x026fea0003c3ffff */
[----:B-1----:R1:W5:Y:S01]  /*5bc20*/  LDL.64 R2, [R1+0x1688] ;  /* 0x0016880001027983 */ /* 0x0023620000100a00 */
[----:B------:R-:W-:-:S03]  /*5bc30*/  MOV R8, 0x5bc50 ;  /* 0x0005bc5000087802 */ /* 0x000fc60000000f00 */
[----:B-1---5:R-:W-:Y:S05]  /*5bc40*/  CALL.REL.NOINC `($_ZN7cutlass13device_kernelIN5flash19enable_sm80_to_sm89INS1_16FlashAttnBwdSm80INS1_25CollectiveMainloopBwdSm80ILi2ELi2EN4cute5tupleIJNS5_1CILi128EEES8_NS7_ILi64EEEEEENS_10bfloat16_tEfNS_4arch4Sm80ELb1ELb0ELb1ELb0ELb0ELb0ELb0ELb0ELi2ELi4ELi4ELi4ELb0EEENS1_24CollectiveEpilogueBwdGQAISA_fSD_Li256ELb0ELb0EEENS1_25SingleTileBwdLPTSchedulerILb0ELi128ELb0EEEEEEEEEvNT_6ParamsE$_ZN4cute3eso3ESOILb1ELb0EJNS_6LayoutINS_5tupleIJNS3_IJNS_1CILi1EEES5_EEEEEENS3_IJNS3_IJS5_NS4_ILi0EEEEEEEEEEENS_10ViewEngineINS_8gmem_ptrIPKN7cutlass9uint128_tEEEEEEEC2ERKSB_RKSJ_) ;  /* 0xfffad21000007944 */ /* 0x022fea0003c3ffff */
[----:B------:R2:W5:Y:S01]  /*5bc50*/  LDL.64 R78, [R1+0x1688] ;  /* 0x00168800014e7983 */ /* 0x0005620000100a00 */
[----:B-1----:R-:W-:Y:S01]  /*5bc60*/  IMAD.MOV.U32 R2, RZ, RZ, R6 ;  /* 0x000000ffff027224 */ /* 0x002fe200078e0006 */
[----:B------:R-:W-:Y:S01]  /*5bc70*/  MOV R3, R7 ;  /* 0x0000000700037202 */ /* 0x000fe20000000f00 */
[----:B------:R-:W-:Y:S01]  /*5bc80*/  IMAD.MOV.U32 R9, RZ, RZ, R15 ;  /* 0x000000ffff097224 */ /* 0x000fe200078e000f */
[----:B------:R-:W-:-:S02]  /*5bc90*/  MOV R8, 0x5bcb0 ;  /* 0x0005bcb000087802 */ /* 0x000fc40000000f00 */
[----:B--2--5:R-:W-:Y:S05]  /*5bca0*/  CALL.REL.NOINC `($_ZN7cutlass13device_kernelIN5flash19enable_sm80_to_sm89INS1_16FlashAttnBwdSm80INS1_25CollectiveMainloopBwdSm80ILi2ELi2EN4cute5tupleIJNS5_1CILi128EEES8_NS7_ILi64EEEEEENS_10bfloat16_tEfNS_4arch4Sm80ELb1ELb0ELb1ELb0ELb0ELb0ELb0ELb0ELi2ELi4ELi4ELi4ELb0EEENS1_24CollectiveEpilogueBwdGQAISA_fSD_Li256ELb0ELb0EEENS1_25SingleTileBwdLPTSchedulerILb0ELi128ELb0EEEEEEEEEvNT_6ParamsE$_ZN4cute8smem_ptrIPN7cutlass10bfloat16_tEECI1NS_12iter_adaptorIS3_S4_EEES3_) ;  /* 0xfffaeee000007944 */ /* 0x024fea0003c3ffff */
[----:B-1----:R1:W5:Y:S01]  /*5bcb0*/  LDL.64 R2, [R1+0x1688] ;  /* 0x0016880001027983 */ /* 0x0023620000100a00 */
[----:B------:R-:W-:-:S02]  /*5bcc0*/  MOV R4, R15 ;  /* 0x0000000f00047202 */ /* 0x000fc40000000f00 */
[----:B------:R-:W-:Y:S02]  /*5bcd0*/  MOV R6, 0x5bcf0 ;  /* 0x0005bcf000067802 */ /* 0x000fe40000000f00 */
[----:B-1---5:R-:W-:Y:S05]  /*5bce0*/  CALL.REL.NOINC `($_ZN7cutlass13device_kernelIN5flash19enable_sm80_to_sm89INS1_16FlashAttnBwdSm80INS1_25CollectiveMainloopBwdSm80ILi2ELi2EN4cute5tupleIJNS5_1CILi128EEES8_NS7_ILi64EEEEEENS_10bfloat16_tEfNS_4arch4Sm80ELb1ELb0ELb1ELb0ELb0ELb0ELb0ELb0ELi2ELi4ELi4ELi4ELb0EEENS1_24CollectiveEpilogueBwdGQAISA_fSD_Li256ELb0ELb0EEENS1_25SingleTileBwdLPTSchedulerILb0ELi128ELb0EEEEEEEEEvNT_6ParamsE$_ZN4cute8smem_ptrIPN7cutlass9uint128_tEECI1NS_12iter_adaptorIS3_S4_EEES3_) ;  /* 0xfffaeee000007944 */ /* 0x022fea0003c3ffff */
[----:B-1----:R1:W5:Y:S01]  /*5bcf0*/  LDL.64 R2, [R1+0x1688] ;  /* 0x0016880001027983 */ /* 0x0023620000100a00 */
[----:B------:R-:W-:Y:S02]  /*5bd00*/  MOV R4, R15 ;  /* 0x0000000f00047202 */ /* 0x000fe40000000f00 */
[----:B------:R-:W-:Y:S02]  /*5bd10*/  MOV R6, 0x5bd30 ;  /* 0x0005bd3000067802 */ /* 0x000fe40000000f00 */
[----:B-1---5:R-:W-:Y:S05]  /*5bd20*/  CALL.REL.NOINC `($_ZN7cutlass13device_kernelIN5flash19enable_sm80_to_sm89INS1_16FlashAttnBwdSm80INS1_25CollectiveMainloopBwdSm80ILi2ELi2EN4cute5tupleIJNS5_1CILi128EEES8_NS7_ILi64EEEEEENS_10bfloat16_tEfNS_4arch4Sm80ELb1ELb0ELb1ELb0ELb0ELb0ELb0ELb0ELi2ELi4ELi4ELi4ELb0EEENS1_24CollectiveEpilogueBwdGQAISA_fSD_Li256ELb0ELb0EEENS1_25SingleTileBwdLPTSchedulerILb0ELi128ELb0EEEEEEEEEvNT_6ParamsE$_ZN4cute3eso3ESOILb1ELb0EJNS_6LayoutINS_5tupleIJNS3_IJNS_1CILi1EEES5_EEEEEENS3_IJNS3_IJS5_NS4_ILi0EEEEEEEEEEENS_10ViewEngineINS_8smem_ptrIPN7cutlass9uint128_tEEEEEEEC2ERKSB_RKSI_) ;  /* 0xfffad17000007944 */ /* 0x022fea0003c3ffff */
[----:B-1----:R1:W5:Y:S01]  /*5bd30*/  LDL R4, [R1+0x1688] ;  /* 0x0016880001047983 */ /* 0x0023620000100800 */
[----:B------:R-:W-:-:S03]  /*5bd40*/  MOV R2, 0x5bd60 ;  /* 0x0005bd6000027802 */ /* 0x000fc60000000f00 */
[----:B-1---5:R-:W-:Y:S05]  /*5bd50*/  CALL.REL.NOINC `($_ZN7cutlass13device_kernelIN5flash19enable_sm80_to_sm89INS1_16FlashAttnBwdSm80INS1_25CollectiveMainloopBwdSm80ILi2ELi2EN4cute5tupleIJNS5_1CILi128EEES8_NS7_ILi64EEEEEENS_10bfloat16_tEfNS_4arch4Sm80ELb1ELb0ELb1ELb0ELb0ELb0ELb0ELb0ELi2ELi4ELi4ELi4ELb0EEENS1_24CollectiveEpilogueBwdGQAISA_fSD_Li256ELb0ELb0EEENS1_25SingleTileBwdLPTSchedulerILb0ELi128ELb0EEEEEEEEEvNT_6ParamsE$_ZN73_INTERNAL_24fd9406_37_flash_bwd_hdim64_bf16_softcap_sm80_cu_3fbc093a_291824__cvta_generic_to_sharedEPKv) ;  /* 0xfffaef8000007944 */ /* 0x022fea0003c3ffff */
        /* <DEDUP_REMOVED lines=10> */
[----:B-1----:R-:W-:Y:S05]  /*5be00*/  CALL.REL.NOINC `($_ZN7cutlass13device_kernelIN5flash19enable_sm80_to_sm89INS1_16FlashAttnBwdSm80INS1_25CollectiveMainloopBwdSm80ILi2ELi2EN4cute5tupleIJNS5_1CILi128EEES8_NS7_ILi64EEEEEENS_10bfloat16_tEfNS_4arch4Sm80ELb1ELb0ELb1ELb0ELb0ELb0ELb0ELb0ELi2ELi4ELi4ELi4ELb0EEENS1_24CollectiveEpilogueBwdGQAISA_fSD_Li256ELb0ELb0EEENS1_25SingleTileBwdLPTSchedulerILb0ELi128ELb0EEEEEEEEEvNT_6ParamsE$_ZN4cute3eso3ESOILb1ELb0EJNS_1CILi0EEEiS3_EEC2ERKS3_RKiS6_) ;  /* 0xfffab60000007944 */ /* 0x002fea0003c3ffff */
[----:B-1----:R-:W2:Y:S01]  /*5be10*/  LDL R3, [R1+0x1688] ;  /* 0x0016880001037983 */ /* 0x002ea20000100800 */
[----:B------:R-:W-:Y:S01]  /*5be20*/  IMAD.MOV.U32 R2, RZ, RZ, R15 ;  /* 0x000000ffff027224 */ /* 0x000fe200078e000f */
[----:B------:R-:W-:-:S02]  /*5be30*/  MOV R10, 0x5be60 ;  /* 0x0005be60000a7802 */ /* 0x000fc40000000f00 */
[----:B--2---:R-:W-:Y:S02]  /*5be40*/  SHF.L.U32 R3, R3, 0x5, RZ ;  /* 0x0000000503037819 */ /* 0x004fe400000006ff */
[----:B------:R-:W-:Y:S05]  /*5be50*/  CALL.REL.NOINC `($_ZN7cutlass13device_kernelIN5flash19enable_sm80_to_sm89INS1_16FlashAttnBwdSm80INS1_25CollectiveMainloopBwdSm80ILi2ELi2EN4cute5tupleIJNS5_1CILi128EEES8_NS7_ILi64EEEEEENS_10bfloat16_tEfNS_4arch4Sm80ELb1ELb0ELb1ELb0ELb0ELb0ELb0ELb0ELi2ELi4ELi4ELi4ELb0EEENS1_24CollectiveEpilogueBwdGQAISA_fSD_Li256ELb0ELb0EEENS1_25SingleTileBwdLPTSchedulerILb0ELi128ELb0EEEEEEEEEvNT_6ParamsE$_ZN4cute5tupleIJiEEC2ERKi) ;  /* 0xfffaeb5000007944 */ /* 0x000fea0003c3ffff */
[----:B------:R1:W5:Y:S01]  /*5be60*/  LDL R3, [R1+0x1688] ;  /* 0x0016880001037983 */ /* 0x0003620000100800 */
        /* <DEDUP_REMOVED lines=44> */
[----:B------:R-:W-:Y:S02]  /*5c130*/  MOV R80, 0x1 ;  /* 0x0000000100507802 */ /* 0x000fe40000000f00 */
        /* <DEDUP_REMOVED lines=265> */
[----:B-1---5:R-:W-:Y:S05]  /*5d1d0*/  CALL.REL.NOINC `($_ZN7cutlass13device_kernelIN5flash19enable_sm80_to_sm89INS1_16FlashAttnBwdSm80INS1_25CollectiveMainloopBwdSm80ILi2ELi2EN4cute5tupleIJNS5_1CILi128EEES8_NS7_ILi64EEEEEENS_10bfloat16_tEfNS_4arch4Sm80ELb1ELb0ELb1ELb0ELb0ELb0ELb0ELb0ELi2ELi4ELi4ELi4ELb0EEENS1_24CollectiveEpilogueBwdGQAISA_fSD_Li256ELb0ELb0EEENS1_25SingleTileBwdLPTSchedulerILb0ELi128ELb0EEEEEEEEEvNT_6ParamsE$_ZN4cute3eso3ESOILb1ELb0EJNS_10UnderscoreES2_iEEC2ERKS2_S5_RKi) ;  /* 0xfffa9d9000007944 */ /* 0x022fea0003c3ffff */
[----:B-1----:R-:W2:Y:S01]  /*5d1e0*/  LDL R3, [R1+0x1688] ;  /* 0x0016880001037983 */ /* 0x002ea20000100800 */
[----:B------:R-:W-:-:S02]  /*5d1f0*/  MOV R6, 0x5d220 ;  /* 0x0005d22000067802 */ /* 0x000fc40000000f00 */
[----:B--2---:R-:W-:Y:S02]  /*5d200*/  SHF.L.U32 R3, R3, 0x7, RZ ;  /* 0x0000000703037819 */ /* 0x004fe400000006ff */
[----:B------:R-:W-:Y:S05]  /*5d210*/  CALL.REL.NOINC `($_ZN7cutlass13device_kernelIN5flash19enable_sm80_to_sm89INS1_16FlashAttnBwdSm80INS1_25CollectiveMainloopBwdSm80ILi2ELi2EN4cute5tupleIJNS5_1CILi128EEES8_NS7_ILi64EEEEEENS_10bfloat16_tEfNS_4arch4Sm80ELb1ELb0ELb1ELb0ELb0ELb0ELb0ELb0ELi2ELi4ELi4ELi4ELb0EEENS1_24CollectiveEpilogueBwdGQAISA_fSD_Li256ELb0ELb0EEENS1_25SingleTileBwdLPTSchedulerILb0ELi128ELb0EEEEEEEEEvNT_6ParamsE$_ZN4cute3eso3ESOILb1ELb0EJNS_6LayoutINS_5tupleIJNS3_IJNS_1CILi4EEENS4_ILi1EEEEEES6_EEENS3_IJNS3_IJS6_NS4_ILi0EEEEEES9_EEEEEiEEC2ERKSC_RKi) ;  /* 0xfffac4e000007944 */ /* 0x000fea0003c3ffff */
[----:B------:R-:W-:Y:S01]  /*5d220*/  ULDC.64 UR8, c[0x0][0x118] ;  /* 0x0000460000087ab9 */ /* 0x000fe20000000a00 */
[----:B-1----:R-:W2:Y:S04]  /*5d230*/  LDL R2, [R1+0x1688] ;  /* 0x0016880001027983 */ /* 0x002ea80000100800 */
[----:B------:R-:W2:Y:S01]  /*5d240*/  LD.E.64 R4, [R10.64+0x8] ;  /* 0x000008080a047980 */ /* 0x000ea2000c101b00 */
[----:B------:R-:W-:Y:S01]  /*5d250*/  MOV R8, 0x5d290 ;  /* 0x0005d29000087802 */ /* 0x000fe20000000f00 */
[----:B--2---:R-:W-:Y:S01]  /*5d260*/  IMAD.WIDE R4, R2, 0x4, R4 ;  /* 0x0000000402047825 */ /* 0x004fe200078e0204 */
[----:B------:R-:W-:-:S03]  /*5d270*/  MOV R2, R15 ;  /* 0x0000000f00027202 */ /* 0x000fc60000000f00 */
[----:B------:R-:W-:Y:S05]  /*5d280*/  CALL.REL.NOINC `($_ZN7cutlass13device_kernelIN5flash19enable_sm80_to_sm89INS1_16FlashAttnBwdSm80INS1_25CollectiveMainloopBwdSm80ILi2ELi2EN4cute5tupleIJNS5_1CILi128EEES8_NS7_ILi64EEEEEENS_10bfloat16_tEfNS_4arch4Sm80ELb1ELb0ELb1ELb0ELb0ELb0ELb0ELb0ELi2ELi4ELi4ELi4ELb0EEENS1_24CollectiveEpilogueBwdGQAISA_fSD_Li256ELb0ELb0EEENS1_25SingleTileBwdLPTSchedulerILb0ELi128ELb0EEEEEEEEEvNT_6ParamsE$_ZN4cute8gmem_ptrIPKfECI1NS_12iter_adaptorIS2_S3_EEES2_) ;  /* 0xfffad88000007944 */ /* 0x000fea0003c3ffff */
[----:B-1----:R1:W5:Y:S01]  /*5d290*/  LDL.64 R2, [R1+0x1688] ;  /* 0x0016880001027983 */ /* 0x0023620000100a00 */
[----:B------:R-:W-:-:S03]  /*5d2a0*/  MOV R6, 0x5d2c0 ;  /* 0x0005d2c000067802 */ /* 0x000fc60000000f00 */
[----:B-1---5:R-:W-:Y:S05]  /*5d2b0*/  CALL.REL.NOINC `($_ZN7cutlass13device_kernelIN5flash19enable_sm80_to_sm89INS1_16FlashAttnBwdSm80INS1_25CollectiveMainloopBwdSm80ILi2ELi2EN4cute5tupleIJNS5_1CILi128EEES8_NS7_ILi64EEEEEENS_10bfloat16_tEfNS_4arch4Sm80ELb1ELb0ELb1ELb0ELb0ELb0ELb0ELb0ELi2ELi4ELi4ELi4ELb0EEENS1_24CollectiveEpilogueBwdGQAISA_fSD_Li256ELb0ELb0EEENS1_25SingleTileBwdLPTSchedulerILb0ELi128ELb0EEEEEEEEEvNT_6ParamsE$_ZN4cute3eso3ESOILb1ELb0EJNS_6LayoutINS_5tupleIJNS3_IJNS_1CILi4EEENS4_ILi1EEEEEES6_EEENS3_IJNS3_IJS6_NS4_ILi0EEEEEES9_EEEEENS_10ViewEngineINS_8gmem_ptrIPKfEEEEEEC2ERKSC_RKSI_) ;  /* 0xfffac3c000007944 */ /* 0x022fea0003c3ffff */
[----:B------:R-:W-:Y:S01]  /*5d2c0*/  ULDC.64 UR8, c[0x0][0x118] ;  /* 0x0000460000087ab9 */ /* 0x000fe20000000a00 */
[----:B-1----:R1:W5:Y:S04]  /*5d2d0*/  LDL.64 R4, [R1+0x1688] ;  /* 0x0016880001047983 */ /* 0x0023680000100a00 */
[----:B------:R1:W5:Y:S01]  /*5d2e0*/  LD.E.64 R10, [R82.64+0x40] ;  /* 0x00004008520a7980 */ /* 0x000362000c101b00 */
[----:B------:R-:W-:Y:S01]  /*5d2f0*/  IMAD.MOV.U32 R3, RZ, RZ, R16 ;  /* 0x000000ffff037224 */ /* 0x000fe200078e0010 */
[----:B------:R-:W-:-:S02]  /*5d300*/  MOV R2, R15 ;  /* 0x0000000f00027202 */ /* 0x000fc40000000f00 */
[----:B------:R-:W-:Y:S02]  /*5d310*/  MOV R8, 0x5d330 ;  /* 0x0005d33000087802 */ /* 0x000fe40000000f00 */
[----:B-1---5:R-:W-:Y:S05]  /*5d320*/  CALL.REL.NOINC `($_ZN7cutlass13device_kernelIN5flash19enable_sm80_to_sm89INS1_16FlashAttnBwdSm80INS1_25CollectiveMainloopBwdSm80ILi2ELi2EN4cute5tupleIJNS5_1CILi128EEES8_NS7_ILi64EEEEEENS_10bfloat16_tEfNS_4arch4Sm80ELb1ELb0ELb1ELb0ELb0ELb0ELb0ELb0ELi2ELi4ELi4ELi4ELb0EEENS1_24CollectiveEpilogueBwdGQAISA_fSD_Li256ELb0ELb0EEENS1_25SingleTileBwdLPTSchedulerILb0ELi128ELb0EEEEEEEEEvNT_6ParamsE$_ZN4cute3eso3ESOILb1ELb0EJNS_10UnderscoreES2_iEEC2ERKS2_S5_RKi) ;  /* 0xfffa9c4000007944 */ /* 0x022fea0003c3ffff */
[----:B-1----:R-:W2:Y:S01]  /*5d330*/  LDL R3, [R1+0x1688] ;  /* 0x0016880001037983 */ /* 0x002ea20000100800 */
[----:B------:R-:W-:Y:S02]  /*5d340*/  MOV R6, 0x5d370 ;  /* 0x0005d37000067802 */ /* 0x000fe40000000f00 */
[----:B--2---:R-:W-:Y:S02]  /*5d350*/  SHF.L.U32 R3, R3, 0x7, RZ ;  /* 0x0000000703037819 */ /* 0x004fe400000006ff */
[----:B------:R-:W-:Y:S05]  /*5d360*/  CALL.REL.NOINC `($_ZN7cutlass13device_kernelIN5flash19enable_sm80_to_sm89INS1_16FlashAttnBwdSm80INS1_25CollectiveMainloopBwdSm80ILi2ELi2EN4cute5tupleIJNS5_1CILi128EEES8_NS7_ILi64EEEEEENS_10bfloat16_tEfNS_4arch4Sm80ELb1ELb0ELb1ELb0ELb0ELb0ELb0ELb0ELi2ELi4ELi4ELi4ELb0EEENS1_24CollectiveEpilogueBwdGQAISA_fSD_Li256ELb0ELb0EEENS1_25SingleTileBwdLPTSchedulerILb0ELi128ELb0EEEEEEEEEvNT_6ParamsE$_ZN4cute3eso3ESOILb1ELb0EJNS_6LayoutINS_5tupleIJNS3_IJNS_1CILi4EEENS4_ILi1EEEEEES6_EEENS3_IJNS3_IJS6_NS4_ILi0EEEEEES9_EEEEEiEEC2ERKSC_RKi) ;  /* 0xfffac39000007944 */ /* 0x000fea0003c3ffff */
[----:B------:R-:W-:Y:S01]  /*5d370*/  ULDC.64 UR8, c[0x0][0x118] ;  /* 0x0000460000087ab9 */ /* 0x000fe20000000a00 */
[----:B-1----:R-:W2:Y:S04]  /*5d380*/  LDL R2, [R1+0x1688] ;  /* 0x0016880001027983 */ /* 0x002ea80000100800 */
[----:B------:R-:W2:Y:S01]  /*5d390*/  LD.E.64 R10, [R10.64] ;  /* 0x000000080a0a7980 */ /* 0x000ea2000c101b00 */
[----:B------:R-:W-:Y:S02]  /*5d3a0*/  MOV R6, R15 ;  /* 0x0000000f00067202 */ /* 0x000fe40000000f00 */
[----:B------:R-:W-:Y:S01]  /*5d3b0*/  MOV R8, 0x5d3e0 ;  /* 0x0005d3e000087802 */ /* 0x000fe20000000f00 */
[----:B--2---:R-:W-:-:S04]  /*5d3c0*/  IMAD.WIDE R2, R2, 0x4, R10 ;  /* 0x0000000402027825 */ /* 0x004fc800078e020a */
[----:B------:R-:W-:Y:S05]  /*5d3d0*/  CALL.REL.NOINC `($_ZN7cutlass13device_kernelIN5flash19enable_sm80_to_sm89INS1_16FlashAttnBwdSm80INS1_25CollectiveMainloopBwdSm80ILi2ELi2EN4cute5tupleIJNS5_1CILi128EEES8_NS7_ILi64EEEEEENS_10bfloat16_tEfNS_4arch4Sm80ELb1ELb0ELb1ELb0ELb0ELb0ELb0ELb0ELi2ELi4ELi4ELi4ELb0EEENS1_24CollectiveEpilogueBwdGQAISA_fSD_Li256ELb0ELb0EEENS1_25SingleTileBwdLPTSchedulerILb0ELi128ELb0EEEEEEEEEvNT_6ParamsE$_ZN4cute8smem_ptrIPfECI1NS_12iter_adaptorIS1_S2_EEES1_) ;  /* 0xfffad83000007944 */ /* 0x000fea0003c3ffff */
[----:B-1----:R1:W5:Y:S01]  /*5d3e0*/  LDL.64 R2, [R1+0x1688] ;  /* 0x0016880001027983 */ /* 0x0023620000100a00 */
[----:B------:R-:W-:-:S03]  /*5d3f0*/  MOV R8, 0x5d410 ;  /* 0x0005d41000087802 */ /* 0x000fc60000000f00 */
[----:B-1---5:R-:W-:Y:S05]  /*5d400*/  CALL.REL.NOINC `($_ZN7cutlass13device_kernelIN5flash19enable_sm80_to_sm89INS1_16FlashAttnBwdSm80INS1_25CollectiveMainloopBwdSm80ILi2ELi2EN4cute5tupleIJNS5_1CILi128EEES8_NS7_ILi64EEEEEENS_10bfloat16_tEfNS_4arch4Sm80ELb1ELb0ELb1ELb0ELb0ELb0ELb0ELb0ELi2ELi4ELi4ELi4ELb0EEENS1_24CollectiveEpilogueBwdGQAISA_fSD_Li256ELb0ELb0EEENS1_25SingleTileBwdLPTSchedulerILb0ELi128ELb0EEEEEEEEEvNT_6ParamsE$_ZN4cute3eso3ESOILb1ELb0EJNS_6LayoutINS_5tupleIJNS3_IJNS_1CILi4EEENS4_ILi1EEEEEES6_EEENS3_IJNS3_IJS6_NS4_ILi0EEEEEES9_EEEEENS_10ViewEngineINS_8smem_ptrIPfEEEEEEC2ERKSC_RKSH_) ;  /* 0xfffac2b000007944 */ /* 0x022fea0003c3ffff */
[----:B------:R-:W-:Y:S01]  /*5d410*/  ULDC.64 UR8, c[0x0][0x118] ;  /* 0x0000460000087ab9 */ /* 0x000fe20000000a00 */
[----:B-1----:R1:W5:Y:S04]  /*5d420*/  LDL.64 R6, [R1+0x1688] ;  /* 0x0016880001067983 */ /* 0x0023680000100a00 */
[----:B------:R1:W5:Y:S01]  /*5d430*/  LD.E.64 R10, [R82.64+0x48] ;  /* 0x00004808520a7980 */ /* 0x000362000c101b00 */
[----:B------:R-:W-:-:S02]  /*5d440*/  MOV R3, RZ ;  /* 0x000000ff00037202 */ /* 0x000fc40000000f00 */
[----:B------:R-:W-:Y:S02]  /*5d450*/  MOV R8, 0x5d470 ;  /* 0x0005d47000087802 */ /* 0x000fe40000000f00 */
[----:B-1---5:R-:W-:Y:S05]  /*5d460*/  CALL.REL.NOINC `($_ZN7cutlass13device_kernelIN5flash19enable_sm80_to_sm89INS1_16FlashAttnBwdSm80INS1_25CollectiveMainloopBwdSm80ILi2ELi2EN4cute5tupleIJNS5_1CILi128EEES8_NS7_ILi64EEEEEENS_10bfloat16_tEfNS_4arch4Sm80ELb1ELb0ELb1ELb0ELb0ELb0ELb0ELb0ELi2ELi4ELi4ELi4ELb0EEENS1_24CollectiveEpilogueBwdGQAISA_fSD_Li256ELb0ELb0EEENS1_25SingleTileBwdLPTSchedulerILb0ELi128ELb0EEEEEEEEEvNT_6ParamsE$_ZN4cute3eso3ESOILb1ELb0EJNS_1CILi0EEEiEEC2ERKS3_RKi) ;  /* 0xfffa9f6000007944 */ /* 0x022fea0003c3ffff */
[----:B------:R-:W-:Y:S02]  /*5d470*/  ULDC.64 UR8, c[0x0][0x118] ;  /* 0x0000460000087ab9 */ /* 0x000fe40000000a00 */
[----:B-1----:R1:W5:Y:S01]  /*5d480*/  LD.E R3, [R10.64] ;  /* 0x000000080a037980 */ /* 0x002362000c101900 */
[----:B------:R-:W-:-:S03]  /*5d490*/  MOV R16, 0x5d4b0 ;  /* 0x0005d4b000107802 */ /* 0x000fc60000000f00 */
[----:B-1---5:R-:W-:Y:S05]  /*5d4a0*/  CALL.REL.NOINC `($_ZN7cutlass13device_kernelIN5flash19enable_sm80_to_sm89INS1_16FlashAttnBwdSm80INS1_25CollectiveMainloopBwdSm80ILi2ELi2EN4cute5tupleIJNS5_1CILi128EEES8_NS7_ILi64EEEEEENS_10bfloat16_tEfNS_4arch4Sm80ELb1ELb0ELb1ELb0ELb0ELb0ELb0ELb0ELi2ELi4ELi4ELi4ELb0EEENS1_24CollectiveEpilogueBwdGQAISA_fSD_Li256ELb0ELb0EEENS1_25SingleTileBwdLPTSchedulerILb0ELi128ELb0EEEEEEEEEvNT_6ParamsE$_ZZN4cuteplIJiEJNS_1CILi0EEEEEEDaRKNS_15ArithmeticTupleIJDpT_EEERKNS3_IJDpT0_EEEENKUlDpRKT_E_clIJiEEEDaSH_) ;  /* 0xfffb272000007944 */ /* 0x022fea0003c3ffff */
[----:B-----5:R-:W-:Y:S01]  /*5d4b0*/  ISETP.GT.AND P0, PT, R2, 0x7f, PT ;  /* 0x0000007f0200780c */ /* 0x020fe20003f04270 */
[----:B------:R-:W-:Y:S01]  /*5d4c0*/  IMAD.MOV.U32 R2, RZ, RZ, R14 ;  /* 0x000000ffff027224 */ /* 0x000fe200078e000e */
[----:B------:R-:W-:-:S11]  /*5d4d0*/  MOV R3, 0x0 ;  /* 0x0000000000037802 */ /* 0x000fd60000000f00 */
[----:B------:R-:W-:Y:S05]  /*5d4e0*/  @P0 RET.REL.NODEC R2 `(_ZN7cutlass13device_kernelIN5flash19enable_sm80_to_sm89INS1_16FlashAttnBwdSm80INS1_25CollectiveMainloopBwdSm80ILi2ELi2EN4cute5tupleIJNS5_1CILi128EEES8_NS7_ILi64EEEEEENS_10bfloat16_tEfNS_4arch4Sm80ELb1ELb0ELb1ELb0ELb0ELb0ELb0ELb0ELi2ELi4ELi4ELi4ELb0EEENS1_24CollectiveEpilogueBwdGQAISA_fSD_Li256ELb0ELb0EEENS1_25SingleTileBwdLPTSchedulerILb0ELi128ELb0EEEEEEEEEvNT_6ParamsE) ;  /* 0xfffa2b1002000950 */ /* 0x000fea0003c3ffff */
[----:B------:R-:W-:Y:S02]  /*5d4f0*/  ULDC.64 UR8, c[0x0][0x118] ;  /* 0x0000460000087ab9 */ /* 0x000fe40000000a00 */
[----:B------:R-:W5:Y:S01]  /*5d500*/  LD.E.64 R82, [R82.64+0x50] ;  /* 0x0000500852527980 */ /* 0x000f62000c101b00 */
[----:B------:R-:W-:Y:S01]  /*5d510*/  IMAD.MOV.U32 R2, RZ, RZ, R13 ;  /* 0x000000ffff027224 */ /* 0x000fe200078e000d */
[----:B------:R-:W-:Y:S02]  /*5d520*/  MOV R3, RZ ;  /* 0x000000ff00037202 */ /* 0x000fe40000000f00 */
[----:B------:R-:W-:Y:S02]  /*5d530*/  MOV R10, 0x5d550 ;  /* 0x0005d550000a7802 */ /* 0x000fe40000000f00 */
[----:B-1---5:R-:W-:Y:S05]  /*5d540*/  CALL.REL.NOINC `($_ZN7cutlass13device_kernelIN5flash19enable_sm80_to_sm89INS1_16FlashAttnBwdSm80INS1_25CollectiveMainloopBwdSm80ILi2ELi2EN4cute5tupleIJNS5_1CILi128EEES8_NS7_ILi64EEEEEENS_10bfloat16_tEfNS_4arch4Sm80ELb1ELb0ELb1ELb0ELb0ELb0ELb0ELb0ELi2ELi4ELi4ELi4ELb0EEENS1_24CollectiveEpilogueBwdGQAISA_fSD_Li256ELb0ELb0EEENS1_25SingleTileBwdLPTSchedulerILb0ELi128ELb0EEEEEEEEEvNT_6ParamsE$_ZN4cute3eso3ESOILb1ELb0EJNS_10UnderscoreEiEEC2ERKS2_RKi) ;  /* 0xfffa9a6000007944 */ /* 0x022fea0003c3ffff */
[----:B-1----:R-:W-:Y:S02]  /*5d550*/  MOV R2, R13 ;  /* 0x0000000d00027202 */ /* 0x002fe40000000f00 */
[----:B------:R-:W-:Y:S02]  /*5d560*/  MOV R8, 0x5d580 ;  /* 0x0005d58000087802 */ /* 0x000fe40000000f00 */
[----:B------:R-:W-:Y:S05]  /*5d570*/  CALL.REL.NOINC `($_ZN7cutlass13device_kernelIN5flash19enable_sm80_to_sm89INS1_16FlashAttnBwdSm80INS1_25CollectiveMainloopBwdSm80ILi2ELi2EN4cute5tupleIJNS5_1CILi128EEES8_NS7_ILi64EEEEEENS_10bfloat16_tEfNS_4arch4Sm80ELb1ELb0ELb1ELb0ELb0ELb0ELb0ELb0ELi2ELi4ELi4ELi4ELb0EEENS1_24CollectiveEpilogueBwdGQAISA_fSD_Li256ELb0ELb0EEENS1_25SingleTileBwdLPTSchedulerILb0ELi128ELb0EEEEEEEEEvNT_6ParamsE$_ZN4cute8gmem_ptrIPKfECI1NS_12iter_adaptorIS2_S3_EEES2_) ;  /* 0xfffad59000007944 */ /* 0x000fea0003c3ffff */
[----:B-1----:R1:W5:Y:S01]  /*5d580*/  LDL.64 R2, [R1+0x1680] ;  /* 0x0016800001027983 */ /* 0x0023620000100a00 */
[----:B------:R-:W-:-:S03]  /*5d590*/  MOV R8, 0x5d5b0 ;  /* 0x0005d5b000087802 */ /* 0x000fc60000000f00 */
[----:B-1---5:R-:W-:Y:S05]  /*5d5a0*/  CALL.REL.NOINC `($_ZN7cutlass13device_kernelIN5flash19enable_sm80_to_sm89INS1_16FlashAttnBwdSm80INS1_25CollectiveMainloopBwdSm80ILi2ELi2EN4cute5tupleIJNS5_1CILi128EEES8_NS7_ILi64EEEEEENS_10bfloat16_tEfNS_4arch4Sm80ELb1ELb0ELb1ELb0ELb0ELb0ELb0ELb0ELi2ELi4ELi4ELi4ELb0EEENS1_24CollectiveEpilogueBwdGQAISA_fSD_Li256ELb0ELb0EEENS1_25SingleTileBwdLPTSchedulerILb0ELi128ELb0EEEEEEEEEvNT_6ParamsE$_ZN4cute3eso3ESOILb1ELb0EJNS_6LayoutINS_5tupleIJNS3_IJNS_1CILi4EEENS4_ILi1EEEEEEEEENS3_IJNS3_IJS6_NS4_ILi0EEEEEEEEEEENS_10ViewEngineINS_8gmem_ptrIPKfEEEEEEC2ERKSC_RKSI_) ;  /* 0xfffac01000007944 */ /* 0x022fea0003c3ffff */
[----:B-1----:R1:W5:Y:S01]  /*5d5b0*/  LDL.64 R4, [R1+0x1680] ;  /* 0x0016800001047983 */ /* 0x0023620000100a00 */
[----:B------:R-:W-:Y:S01]  /*5d5c0*/  IMAD.MOV.U32 R2, RZ, RZ, R13 ;  /* 0x000000ffff027224 */ /* 0x000fe200078e000d */
[----:B------:R-:W-:-:S02]  /*5d5d0*/  MOV R3, RZ ;  /* 0x000000ff00037202 */ /* 0x000fc40000000f00 */
[----:B------:R-:W-:Y:S02]  /*5d5e0*/  MOV R10, 0x5d600 ;  /* 0x0005d600000a7802 */ /* 0x000fe40000000f00 */
[----:B-1---5:R-:W-:Y:S05]  /*5d5f0*/  CALL.REL.NOINC `($_ZN7cutlass13device_kernelIN5flash19enable_sm80_to_sm89INS1_16FlashAttnBwdSm80INS1_25CollectiveMainloopBwdSm80ILi2ELi2EN4cute5tupleIJNS5_1CILi128EEES8_NS7_ILi64EEEEEENS_10bfloat16_tEfNS_4arch4Sm80ELb1ELb0ELb1ELb0ELb0ELb0ELb0ELb0ELi2ELi4ELi4ELi4ELb0EEENS1_24CollectiveEpilogueBwdGQAISA_fSD_Li256ELb0ELb0EEENS1_25SingleTileBwdLPTSchedulerILb0ELi128ELb0EEEEEEEEEvNT_6ParamsE$_ZN4cute3eso3ESOILb1ELb0EJNS_10UnderscoreEiEEC2ERKS2_RKi) ;  /* 0xfffa99b000007944 */ /* 0x022fea0003c3ffff */
[----:B-1----:R-:W-:Y:S01]  /*5d600*/  IMAD.MOV.U32 R2, RZ, RZ, R6 ;  /* 0x000000ffff027224 */ /* 0x002fe200078e0006 */
[----:B------:R-:W-:Y:S01]  /*5d610*/  MOV R3, R7 ;  /* 0x0000000700037202 */ /* 0x000fe20000000f00 */
[----:B------:R-:W-:Y:S01]  /*5d620*/  IMAD.MOV.U32 R6, RZ, RZ, R13 ;  /* 0x000000ffff067224 */ /* 0x000fe200078e000d */
[----:B------:R-:W-:Y:S02]  /*5d630*/  MOV R8, 0x5d650 ;  /* 0x0005d65000087802 */ /* 0x000fe40000000f00 */
[----:B------:R-:W-:Y:S05]  /*5d640*/  CALL.REL.NOINC `($_ZN7cutlass13device_kernelIN5flash19enable_sm80_to_sm89INS1_16FlashAttnBwdSm80INS1_25CollectiveMainloopBwdSm80ILi2ELi2EN4cute5tupleIJNS5_1CILi128EEES8_NS7_ILi64EEEEEENS_10bfloat16_tEfNS_4arch4Sm80ELb1ELb0ELb1ELb0ELb0ELb0ELb0ELb0ELi2ELi4ELi4ELi4ELb0EEENS1_24CollectiveEpilogueBwdGQAISA_fSD_Li256ELb0ELb0EEENS1_25SingleTileBwdLPTSchedulerILb0ELi128ELb0EEEEEEEEEvNT_6ParamsE$_ZN4cute8smem_ptrIPfECI1NS_12iter_adaptorIS1_S2_EEES1_) ;  /* 0xfffad5c000007944 */ /* 0x000fea0003c3ffff */
[----:B-1----:R1:W5:Y:S01]  /*5d650*/  LDL.64 R2, [R1+0x1680] ;  /* 0x0016800001027983 */ /* 0x0023620000100a00 */
[----:B------:R-:W-:-:S03]  /*5d660*/  MOV R8, 0x5d680 ;  /* 0x0005d68000087802 */ /* 0x000fc60000000f00 */
[----:B-1---5:R-:W-:Y:S05]  /*5d670*/  CALL.REL.NOINC `($_ZN7cutlass13device_kernelIN5flash19enable_sm80_to_sm89INS1_16FlashAttnBwdSm80INS1_25CollectiveMainloopBwdSm80ILi2ELi2EN4cute5tupleIJNS5_1CILi128EEES8_NS7_ILi64EEEEEENS_10bfloat16_tEfNS_4arch4Sm80ELb1ELb0ELb1ELb0ELb0ELb0ELb0ELb0ELi2ELi4ELi4ELi4ELb0EEENS1_24CollectiveEpilogueBwdGQAISA_fSD_Li256ELb0ELb0EEENS1_25SingleTileBwdLPTSchedulerILb0ELi128ELb0EEEEEEEEEvNT_6ParamsE$_ZN4cute3eso3ESOILb1ELb0EJNS_6LayoutINS_5tupleIJNS3_IJNS_1CILi4EEENS4_ILi1EEEEEEEEENS3_IJNS3_IJS6_NS4_ILi0EEEEEEEEEEENS_10ViewEngineINS_8smem_ptrIPfEEEEEEC2ERKSC_RKSH_) ;  /* 0xfffabf8000007944 */ /* 0x022fea0003c3ffff */
[----:B-1----:R1:W5:Y:S01]  /*5d680*/  LDL.64 R6, [R1+0x1680] ;  /* 0x0016800001067983 */ /* 0x0023620000100a00 */
[----:B------:R-:W-:Y:S02]  /*5d690*/  MOV R2, R15 ;  /* 0x0000000f00027202 */ /* 0x000fe40000000f00 */
[----:B------:R-:W-:Y:S02]  /*5d6a0*/  MOV R8, 0x5d6c0 ;  /* 0x0005d6c000087802 */ /* 0x000fe40000000f00 */
[----:B-1---5:R-:W-:Y:S05]  /*5d6b0*/  CALL.REL.NOINC `($_ZN7cutlass13device_kernelIN5flash19enable_sm80_to_sm89INS1_16FlashAttnBwdSm80INS1_25CollectiveMainloopBwdSm80ILi2ELi2EN4cute5tupleIJNS5_1CILi128EEES8_NS7_ILi64EEEEEENS_10bfloat16_tEfNS_4arch4Sm80ELb1ELb0ELb1ELb0ELb0ELb0ELb0ELb0ELi2ELi4ELi4ELi4ELb0EEENS1_24CollectiveEpilogueBwdGQAISA_fSD_Li256ELb0ELb0EEENS1_25SingleTileBwdLPTSchedulerILb0ELi128ELb0EEEEEEEEEvNT_6ParamsE$_ZN4cute8gmem_ptrIPKfECI1NS_12iter_adaptorIS2_S3_EEES2_) ;  /* 0xfffad45000007944 */ /* 0x022fea0003c3ffff */
[----:B-1----:R1:W5:Y:S01]  /*5d6c0*/  LDL.64 R2, [R1+0x1688] ;  /* 0x0016880001027983 */ /* 0x0023620000100a00 */
[----:B------:R-:W-:-:S03]  /*5d6d0*/  MOV R8, 0x5d6f0 ;  /* 0x0005d6f000087802 */ /* 0x000fc60000000f00 */
[----:B-1---5:R-:W-:Y:S05]  /*5d6e0*/  CALL.REL.NOINC `($_ZN7cutlass13device_kernelIN5flash19enable_sm80_to_sm89INS1_16FlashAttnBwdSm80INS1_25CollectiveMainloopBwdSm80ILi2ELi2EN4cute5tupleIJNS5_1CILi128EEES8_NS7_ILi64EEEEEENS_10bfloat16_tEfNS_4arch4Sm80ELb1ELb0ELb1ELb0ELb0ELb0ELb0ELb0ELi2ELi4ELi4ELi4ELb0EEENS1_24CollectiveEpilogueBwdGQAISA_fSD_Li256ELb0ELb0EEENS1_25SingleTileBwdLPTSchedulerILb0ELi128ELb0EEEEEEEEEvNT_6ParamsE$_ZN4cute8gmem_ptrIPKN7cutlass9uint128_tEECI1NS_12iter_adaptorIS4_S5_EEES4_) ;  /* 0xfffad3e000007944 */ /* 0x022fea0003c3ffff */
        /* <DEDUP_REMOVED lines=8> */
[----:B--2--5:R-:W-:Y:S05]  /*5d770*/  CALL.REL.NOINC `($_ZN7cutlass13device_kernelIN5flash19enable_sm80_to_sm89INS1_16FlashAttnBwdSm80INS1_25CollectiveMainloopBwdSm80ILi2ELi2EN4cute5tupleIJNS5_1CILi128EEES8_NS7_ILi64EEEEEENS_10bfloat16_tEfNS_4arch4Sm80ELb1ELb0ELb1ELb0ELb0ELb0ELb0ELb0ELi2ELi4ELi4ELi4ELb0EEENS1_24CollectiveEpilogueBwdGQAISA_fSD_Li256ELb0ELb0EEENS1_25SingleTileBwdLPTSchedulerILb0ELi128ELb0EEEEEEEEEvNT_6ParamsE$_ZN4cute8smem_ptrIPfECI1NS_12iter_adaptorIS1_S2_EEES1_) ;  /* 0xfffad49000007944 */ /* 0x024fea0003c3ffff */
        /* <DEDUP_REMOVED lines=19> */
[----:B------:R-:W-:Y:S05]  /*5d8b0*/  RET.REL.NODEC R14 `(_ZN7cutlass13device_kernelIN5flash19enable_sm80_to_sm89INS1_16FlashAttnBwdSm80INS1_25CollectiveMainloopBwdSm80ILi2ELi2EN4cute5tupleIJNS5_1CILi128EEES8_NS7_ILi64EEEEEENS_10bfloat16_tEfNS_4arch4Sm80ELb1ELb0ELb1ELb0ELb0ELb0ELb0ELb0ELi2ELi4ELi4ELi4ELb0EEENS1_24CollectiveEpilogueBwdGQAISA_fSD_Li256ELb0ELb0EEENS1_25SingleTileBwdLPTSchedulerILb0ELi128ELb0EEEEEEEEEvNT_6ParamsE) ;  /* 0xfffa27400e007950 */ /* 0x000fea0003c3ffff */
        .type           $_ZN7cutlass13device_kernelIN5flash19enable_sm80_to_sm89INS1_16FlashAttnBwdSm80INS1_25CollectiveMainloopBwdSm80ILi2ELi2EN4cute5tupleIJNS5_1CILi128EEES8_NS7_ILi64EEEEEENS_10bfloat16_tEfNS_4arch4Sm80ELb1ELb0ELb1ELb0ELb0ELb0ELb0ELb0ELi2ELi4ELi4ELi4ELb0EEENS1_24CollectiveEpilogueBwdGQAISA_fSD_Li256ELb0ELb0EEENS1_25SingleTileBwdLPTSchedulerILb0ELi128ELb0EEEEEEEEEvNT_6ParamsE$_ZZN5flash25CollectiveMainloopBwdSm80ILi2ELi2EN4cute5tupleIJNS1_1CILi128EEES4_NS3_ILi64EEEEEEN7cutlass10bfloat16_tEfNS7_4arch4Sm80ELb1ELb0ELb1ELb0ELb0ELb0ELb0ELb0ELi2ELi4ELi4ELi4ELb0EE3mmaINS_16FlashAttnBwdSm80ISB_NS_24CollectiveEpilogueBwdGQAIS6_fSA_Li256ELb0ELb0EEENS_25SingleTileBwdLPTSchedulerILb0ELi128ELb0EEEE13SharedStorageENS1_6TensorINS1_11ArrayEngineIfLm32EEENS1_6LayoutINS2_IJNS2_IJNS3_ILi2EEESO_EEESO_NS3_ILi4EEEEEENS2_IJNS2_IJNS3_ILi1EEESO_EEESQ_NS3_ILi8EEEEEEEEEEEEbRKNSB_6ParamsERT0_S12_iNS2_IJiiiEEERT_ENKUliiE_clEii,@function
        .size           $_ZN7cutlass13device_kernelIN5flash19enable_sm80_to_sm89INS1_16FlashAttnBwdSm80INS1_25CollectiveMainloopBwdSm80ILi2ELi2EN4cute5tupleIJNS5_1CILi128EEES8_NS7_ILi64EEEEEENS_10bfloat16_tEfNS_4arch4Sm80ELb1ELb0ELb1ELb0ELb0ELb0ELb0ELb0ELi2ELi4ELi4ELi4ELb0EEENS1_24CollectiveEpilogueBwdGQAISA_fSD_Li256ELb0ELb0EEENS1_25SingleTileBwdLPTSchedulerILb0ELi128ELb0EEEEEEEEEvNT_6ParamsE$_ZZN5flash25CollectiveMainloopBwdSm80ILi2ELi2EN4cute5tupleIJNS1_1CILi128EEES4_NS3_ILi64EEEEEEN7cutlass10bfloat16_tEfNS7_4arch4Sm80ELb1ELb0ELb1ELb0ELb0ELb0ELb0ELb0ELi2ELi4ELi4ELi4ELb0EE3mmaINS_16FlashAttnBwdSm80ISB_NS_24CollectiveEpilogueBwdGQAIS6_fSA_Li256ELb0ELb0EEENS_25SingleTileBwdLPTSchedulerILb0ELi128ELb0EEEE13SharedStorageENS1_6TensorINS1_11ArrayEngineIfLm32EEENS1_6LayoutINS2_IJNS2_IJNS3_ILi2EEESO_EEESO_NS3_ILi4EEEEEENS2_IJNS2_IJNS3_ILi1EEESO_EEESQ_NS3_ILi8EEEEEEEEEEEEbRKNSB_6ParamsERT0_S12_iNS2_IJiiiEEERT_ENKUliiE_clEii,($_ZN7cutlass13device_kernelIN5flash19enable_sm80_to_sm89INS1_16FlashAttnBwdSm80INS1_25CollectiveMainloopBwdSm80ILi2ELi2EN4cute5tupleIJNS5_1CILi128EEES8_NS7_ILi64EEEEEENS_10bfloat16_tEfNS_4arch4Sm80ELb1ELb0ELb1ELb0ELb0ELb0ELb0ELb0ELi2ELi4ELi4ELi4ELb0EEENS1_24CollectiveEpilogueBwdGQAISA_fSD_Li256ELb0ELb0EEENS1_25SingleTileBwdLPTSchedulerILb0ELi128ELb0EEEEEEEEEvNT_6ParamsE$_ZZN5flash25CollectiveMainloopBwdSm80ILi2ELi2EN4cute5tupleIJNS1_1CILi128EEES4_NS3_ILi64EEEEEEN7cutlass10bfloat16_tEfNS7_4arch4Sm80ELb1ELb0ELb1ELb0ELb0ELb0ELb0ELb0ELi2ELi4ELi4ELi4ELb0EE3mmaINS_16FlashAttnBwdSm80ISB_NS_24CollectiveEpilogueBwdGQAIS6_fSA_Li256ELb0ELb0EEENS_25SingleTileBwdLPTSchedulerILb0ELi128ELb0EEEE13SharedStorageENS1_6TensorINS1_11ArrayEngineIfLm32EEENS1_6LayoutINS2_IJNS2_IJNS3_ILi2EEESO_EEESO_NS3_ILi4EEEEEENS2_IJNS2_IJNS3_ILi1EEESO_EEESQ_NS3_ILi8EEEEEEEEEEEEbRKNSB_6ParamsERT0_S12_iNS2_IJiiiEEERT_ENKUlvE0_clEv - $_ZN7cutlass13device_kernelIN5flash19enable_sm80_to_sm89INS1_16FlashAttnBwdSm80INS1_25CollectiveMainloopBwdSm80ILi2ELi2EN4cute5tupleIJNS5_1CILi128EEES8_NS7_ILi64EEEEEENS_10bfloat16_tEfNS_4arch4Sm80ELb1ELb0ELb1ELb0ELb0ELb0ELb0ELb0ELi2ELi4ELi4ELi4ELb0EEENS1_24CollectiveEpilogueBwdGQAISA_fSD_Li256ELb0ELb0EEENS1_25SingleTileBwdLPTSchedulerILb0ELi128ELb0EEEEEEEEEvNT_6ParamsE$_ZZN5flash25CollectiveMainloopBwdSm80ILi2ELi2EN4cute5tupleIJNS1_1CILi128EEES4_NS3_ILi64EEEEEEN7cutlass10bfloat16_tEfNS7_4arch4Sm80ELb1ELb0ELb1ELb0ELb0ELb0ELb0ELb0ELi2ELi4ELi4ELi4ELb0EE3mmaINS_16FlashAttnBwdSm80ISB_NS_24CollectiveEpilogueBwdGQAIS6_fSA_Li256ELb0ELb0EEENS_25SingleTileBwdLPTSchedulerILb0ELi128ELb0EEEE13SharedStorageENS1_6TensorINS1_11ArrayEngineIfLm32EEENS1_6LayoutINS2_IJNS2_IJNS3_ILi2EEESO_EEESO_NS3_ILi4EEEEEENS2_IJNS2_IJNS3_ILi1EEESO_EEESQ_NS3_ILi8EEEEEEEEEEEEbRKNSB_6ParamsERT0_S12_iNS2_IJiiiEEERT_ENKUliiE_clEii)
$_ZN7cutlass13device_kernelIN5flash19enable_sm80_to_sm89INS1_16FlashAttnBwdSm80INS1_25CollectiveMainloopBwdSm80ILi2ELi2EN4cute5tupleIJNS5_1CILi128EEES8_NS7_ILi64EEEEEENS_10bfloat16_tEfNS_4arch4Sm80ELb1ELb0ELb1ELb0ELb0ELb0ELb0ELb0ELi2ELi4ELi4ELi4ELb0EEENS1_24CollectiveEpilogueBwdGQAISA_fSD_Li256ELb0ELb0EEENS1_25SingleTileBwdLPTSchedulerILb0ELi128ELb0EEEEEEEEEvNT_6ParamsE$_ZZN5flash25CollectiveMainloopBwdSm80ILi2ELi2EN4cute5tupleIJNS1_1CILi128EEES4_NS3_ILi64EEEEEEN7cutlass10bfloat16_tEfNS7_4arch4Sm80ELb1ELb0ELb1ELb0ELb0ELb0ELb0ELb0ELi2ELi4ELi4ELi4ELb0EE3mmaINS_16FlashAttnBwdSm80ISB_NS_24CollectiveEpilogueBwdGQAIS6_fSA_Li256ELb0ELb0EEENS_25SingleTileBwdLPTSchedulerILb0ELi128ELb0EEEE13SharedStorageENS1_6TensorINS1_11ArrayEngineIfLm32EEENS1_6LayoutINS2_IJNS2_IJNS3_ILi2EEESO_EEESO_NS3_ILi4EEEEEENS2_IJNS2_IJNS3_ILi1EEESO_EEESQ_NS3_ILi8EEEEEEEEEEEEbRKNSB_6ParamsERT0_S12_iNS2_IJiiiEEERT_ENKUliiE_clEii:
        /* <DEDUP_REMOVED lines=64> */
[----:B-1----:R-:W-:Y:S01]  /*5dcc0*/  IMAD.MOV.U32 R5, RZ, RZ, R3 ;  /* 0x000000ffff057224 */ /* 0x002fe200078e0003 */
[----:B------:R-:W-:Y:S02]  /*5dcd0*/  MOV R81, R57 ;  /* 0x0000003900517202 */ /* 0x000fe40000000f00 */
        /* <DEDUP_REMOVED lines=551> */
        .type           $_ZN7cutlass13device_kernelIN5flash19enable_sm80_to_sm89INS1_16FlashAttnBwdSm80INS1_25CollectiveMainloopBwdSm80ILi2ELi2EN4cute5tupleIJNS5_1CILi128EEES8_NS7_ILi64EEEEEENS_10bfloat16_tEfNS_4arch4Sm80ELb1ELb0ELb1ELb0ELb0ELb0ELb0ELb0ELi2ELi4ELi4ELi4ELb0EEENS1_24CollectiveEpilogueBwdGQAISA_fSD_Li256ELb0ELb0EEENS1_25SingleTileBwdLPTSchedulerILb0ELi128ELb0EEEEEEEEEvNT_6ParamsE$_ZZN5flash25CollectiveMainloopBwdSm80ILi2ELi2EN4cute5tupleIJNS1_1CILi128EEES4_NS3_ILi64EEEEEEN7cutlass10bfloat16_tEfNS7_4arch4Sm80ELb1ELb0ELb1ELb0ELb0ELb0ELb0ELb0ELi2ELi4ELi4ELi4ELb0EE3mmaINS_16FlashAttnBwdSm80ISB_NS_24CollectiveEpilogueBwdGQAIS6_fSA_Li256ELb0ELb0EEENS_25SingleTileBwdLPTSchedulerILb0ELi128ELb0EEEE13SharedStorageENS1_6TensorINS1_11ArrayEngineIfLm32EEENS1_6LayoutINS2_IJNS2_IJNS3_ILi2EEESO_EEESO_NS3_ILi4EEEEEENS2_IJNS2_IJNS3_ILi1EEESO_EEESQ_NS3_ILi8EEEEEEEEEEEEbRKNSB_6ParamsERT0_S12_iNS2_IJiiiEEERT_ENKUlvE0_clEv,@function
        .size           $_ZN7cutlass13device_kernelIN5flash19enable_sm80_to_sm89INS1_16FlashAttnBwdSm80INS1_25CollectiveMainloopBwdSm80ILi2ELi2EN4cute5tupleIJNS5_1CILi128EEES8_NS7_ILi64EEEEEENS_10bfloat16_tEfNS_4arch4Sm80ELb1ELb0ELb1ELb0ELb0ELb0ELb0ELb0ELi2ELi4ELi4ELi4ELb0EEENS1_24CollectiveEpilogueBwdGQAISA_fSD_Li256ELb0ELb0EEENS1_25SingleTileBwdLPTSchedulerILb0ELi128ELb0EEEEEEEEEvNT_6ParamsE$_ZZN5flash25CollectiveMainloopBwdSm80ILi2ELi2EN4cute5tupleIJNS1_1CILi128EEES4_NS3_ILi64EEEEEEN7cutlass10bfloat16_tEfNS7_4arch4Sm80ELb1ELb0ELb1ELb0ELb0ELb0ELb0ELb0ELi2ELi4ELi4ELi4ELb0EE3mmaINS_16FlashAttnBwdSm80ISB_NS_24CollectiveEpilogueBwdGQAIS6_fSA_Li256ELb0ELb0EEENS_25SingleTileBwdLPTSchedulerILb0ELi128ELb0EEEE13SharedStorageENS1_6TensorINS1_11ArrayEngineIfLm32EEENS1_6LayoutINS2_IJNS2_IJNS3_ILi2EEESO_EEESO_NS3_ILi4EEEEEENS2_IJNS2_IJNS3_ILi1EEESO_EEESQ_NS3_ILi8EEEEEEEEEEEEbRKNSB_6ParamsERT0_S12_iNS2_IJiiiEEERT_ENKUlvE0_clEv,($_ZN7cutlass13device_kernelIN5flash19enable_sm80_to_sm89INS1_16FlashAttnBwdSm80INS1_25CollectiveMainloopBwdSm80ILi2ELi2EN4cute5tupleIJNS5_1CILi128EEES8_NS7_ILi64EEEEEENS_10bfloat16_tEfNS_4arch4Sm80ELb1ELb0ELb1ELb0ELb0ELb0ELb0ELb0ELi2ELi4ELi4ELi4ELb0EEENS1_24CollectiveEpilogueBwdGQAISA_fSD_Li256ELb0ELb0EEENS1_25SingleTileBwdLPTSchedulerILb0ELi128ELb0EEEEEEEEEvNT_6ParamsE$_ZZN5flash25CollectiveMainloopBwdSm80ILi2ELi2EN4cute5tupleIJNS1_1CILi128EEES4_NS3_ILi64EEEEEEN7cutlass10bfloat16_tEfNS7_4arch4Sm80ELb1ELb0ELb1ELb0ELb0ELb0ELb0ELb0ELi2ELi4ELi4ELi4ELb0EE3mmaINS_16FlashAttnBwdSm80ISB_NS_24CollectiveEpilogueBwdGQAIS6_fSA_Li256ELb0ELb0EEENS_25SingleTileBwdLPTSchedulerILb0ELi128ELb0EEEE13SharedStorageENS1_6TensorINS1_11ArrayEngineIfLm32EEENS1_6LayoutINS2_IJNS2_IJNS3_ILi2EEESO_EEESO_NS3_ILi4EEEEEENS2_IJNS2_IJNS3_ILi1EEESO_EEESQ_NS3_ILi8EEEEEEEEEEEEbRKNSB_6ParamsERT0_S12_iNS2_IJiiiEEERT_ENKUlvE_clEv - $_ZN7cutlass13device_kernelIN5flash19enable_sm80_to_sm89INS1_16FlashAttnBwdSm80INS1_25CollectiveMainloopBwdSm80ILi2ELi2EN4cute5tupleIJNS5_1CILi128EEES8_NS7_ILi64EEEEEENS_10bfloat16_tEfNS_4arch4Sm80ELb1ELb0ELb1ELb0ELb0ELb0ELb0ELb0ELi2ELi4ELi4ELi4ELb0EEENS1_24CollectiveEpilogueBwdGQAISA_fSD_Li256ELb0ELb0EEENS1_25SingleTileBwdLPTSchedulerILb0ELi128ELb0EEEEEEEEEvNT_6ParamsE$_ZZN5flash25CollectiveMainloopBwdSm80ILi2ELi2EN4cute5tupleIJNS1_1CILi128EEES4_NS3_ILi64EEEEEEN7cutlass10bfloat16_tEfNS7_4arch4Sm80ELb1ELb0ELb1ELb0ELb0ELb0ELb0ELb0ELi2ELi4ELi4ELi4ELb0EE3mmaINS_16FlashAttnBwdSm80ISB_NS_24CollectiveEpilogueBwdGQAIS6_fSA_Li256ELb0ELb0EEENS_25SingleTileBwdLPTSchedulerILb0ELi128ELb0EEEE13SharedStorageENS1_6TensorINS1_11ArrayEngineIfLm32EEENS1_6LayoutINS2_IJNS2_IJNS3_ILi2EEESO_EEESO_NS3_ILi4EEEEEENS2_IJNS2_IJNS3_ILi1EEESO_EEESQ_NS3_ILi8EEEEEEEEEEEEbRKNSB_6ParamsERT0_S12_iNS2_IJiiiEEERT_ENKUlvE0_clEv)
$_ZN7cutlass13device_kernelIN5flash19enable_sm80_to_sm89INS1_16FlashAttnBwdSm80INS1_25CollectiveMainloopBwdSm80ILi2ELi2EN4cute5tupleIJNS5_1CILi128EEES8_NS7_ILi64EEEEEENS_10bfloat16_tEfNS_4arch4Sm80ELb1ELb0ELb1ELb0ELb0ELb0ELb0ELb0ELi2ELi4ELi4ELi4ELb0EEENS1_24CollectiveEpilogueBwdGQAISA_fSD_Li256ELb0ELb0EEENS1_25SingleTileBwdLPTSchedulerILb0ELi128ELb0EEEEEEEEEvNT_6ParamsE$_ZZN5flash25CollectiveMainloopBwdSm80ILi2ELi2EN4cute5tupleIJNS1_1CILi128EEES4_NS3_ILi64EEEEEEN7cutlass10bfloat16_tEfNS7_4arch4Sm80ELb1ELb0ELb1ELb0ELb0ELb0ELb0ELb0ELi2ELi4ELi4ELi4ELb0EE3mmaINS_16FlashAttnBwdSm80ISB_NS_24CollectiveEpilogueBwdGQAIS6_fSA_Li256ELb0ELb0EEENS_25SingleTileBwdLPTSchedulerILb0ELi128ELb0EEEE13SharedStorageENS1_6TensorINS1_11ArrayEngineIfLm32EEENS1_6LayoutINS2_IJNS2_IJNS3_ILi2EEESO_EEESO_NS3_ILi4EEEEEENS2_IJNS2_IJNS3_ILi1EEESO_EEESQ_NS3_ILi8EEEEEEEEEEEEbRKNSB_6ParamsERT0_S12_iNS2_IJiiiEEERT_ENKUlvE0_clEv:
        /* <DEDUP_REMOVED lines=14> */
[----:B-1---5:R-:W-:Y:S05]  /*60030*/  CALL.REL.NOINC `($_ZN7cutlass13device_kernelIN5flash19enable_sm80_to_sm89INS1_16FlashAttnBwdSm80INS1_25CollectiveMainloopBwdSm80ILi2ELi2EN4cute5tupleIJNS5_1CILi128EEES8_NS7_ILi64EEEEEENS_10bfloat16_tEfNS_4arch4Sm80ELb1ELb0ELb1ELb0ELb0ELb0ELb0ELb0ELi2ELi4ELi4ELi4ELb0EEENS1_24CollectiveEpilogueBwdGQAISA_fSD_Li256ELb0ELb0EEENS1_25SingleTileBwdLPTSchedulerILb0ELi128ELb0EEEEEEEEEvNT_6ParamsE$_ZZN5flash25CollectiveMainloopBwdSm80ILi2ELi2EN4cute5tupleIJNS1_1CILi128EEES4_NS3_ILi64EEEEEEN7cutlass10bfloat16_tEfNS7_4arch4Sm80ELb1ELb0ELb1ELb0ELb0ELb0ELb0ELb0ELi2ELi4ELi4ELi4ELb0EE3mmaINS_16FlashAttnBwdSm80ISB_NS_24CollectiveEpilogueBwdGQAIS6_fSA_Li256ELb0ELb0EEENS_25SingleTileBwdLPTSchedulerILb0ELi128ELb0EEEE13SharedStorageENS1_6TensorINS1_11ArrayEngineIfLm32EEENS1_6LayoutINS2_IJNS2_IJNS3_ILi2EEESO_EEESO_NS3_ILi4EEEEEENS2_IJNS2_IJNS3_ILi1EEESO_EEESQ_NS3_ILi8EEEEEEEEEEEEbRKNSB_6ParamsERT0_S12_iNS2_IJiiiEEERT_ENKUliiE0_clEii) ;  /* 0xffffb21000007944 */ /* 0x022fea0003c3ffff */
.L_x_2614:
[----:B------:R-:W-:Y:S05]  /*60040*/  BSYNC B0 ;  /* 0x0000000000007941 */ /* 0x000fea0003800000 */
.L_x_2613:
[----:B------:R-:W-:Y:S01]  /*60050*/  MOV R13, 0x0 ;  /* 0x00000000000d7802 */ /* 0x000fe20000000f00 */
[----:B------:R-:W0:Y:S03]  /*60060*/  LDGDEPBAR ;  /* 0x00000000000079af */ /* 0x000e260000000000 */
[----:B------:R-:W-:Y:S05]  /*60070*/  RET.REL.NODEC R12 `(_ZN7cutlass13device_kernelIN5flash19enable_sm80_to_sm89INS1_16FlashAttnBwdSm80INS1_25CollectiveMainloopBwdSm80ILi2ELi2EN4cute5tupleIJNS5_1CILi128EEES8_NS7_ILi64EEEEEENS_10bfloat16_tEfNS_4arch4Sm80ELb1ELb0ELb1ELb0ELb0ELb0ELb0ELb0ELi2ELi4ELi4ELi4ELb0EEENS1_24CollectiveEpilogueBwdGQAISA_fSD_Li256ELb0ELb0EEENS1_25SingleTileBwdLPTSchedulerILb0ELi128ELb0EEEEEEEEEvNT_6ParamsE) ;  /* 0xfff9ff800c007950 */ /* 0x000fea0003c3ffff */
        .type           $_ZN7cutlass13device_kernelIN5flash19enable_sm80_to_sm89INS1_16FlashAttnBwdSm80INS1_25CollectiveMainloopBwdSm80ILi2ELi2EN4cute5tupleIJNS5_1CILi128EEES8_NS7_ILi64EEEEEENS_10bfloat16_tEfNS_4arch4Sm80ELb1ELb0ELb1ELb0ELb0ELb0ELb0ELb0ELi2ELi4ELi4ELi4ELb0EEENS1_24CollectiveEpilogueBwdGQAISA_fSD_Li256ELb0ELb0EEENS1_25SingleTileBwdLPTSchedulerILb0ELi128ELb0EEEEEEEEEvNT_6ParamsE$_ZZN5flash25CollectiveMainloopBwdSm80ILi2ELi2EN4cute5tupleIJNS1_1CILi128EEES4_NS3_ILi64EEEEEEN7cutlass10bfloat16_tEfNS7_4arch4Sm80ELb1ELb0ELb1ELb0ELb0ELb0ELb0ELb0ELi2ELi4ELi4ELi4ELb0EE3mmaINS_16FlashAttnBwdSm80ISB_NS_24CollectiveEpilogueBwdGQAIS6_fSA_Li256ELb0ELb0EEENS_25SingleTileBwdLPTSchedulerILb0ELi128ELb0EEEE13SharedStorageENS1_6TensorINS1_11ArrayEngineIfLm32EEENS1_6LayoutINS2_IJNS2_IJNS3_ILi2EEESO_EEESO_NS3_ILi4EEEEEENS2_IJNS2_IJNS3_ILi1EEESO_EEESQ_NS3_ILi8EEEEEEEEEEEEbRKNSB_6ParamsERT0_S12_iNS2_IJiiiEEERT_ENKUlvE_clEv,@function
        .size           $_ZN7cutlass13device_kernelIN5flash19enable_sm80_to_sm89INS1_16FlashAttnBwdSm80INS1_25CollectiveMainloopBwdSm80ILi2ELi2EN4cute5tupleIJNS5_1CILi128EEES8_NS7_ILi64EEEEEENS_10bfloat16_tEfNS_4arch4Sm80ELb1ELb0ELb1ELb0ELb0ELb0ELb0ELb0ELi2ELi4ELi4ELi4ELb0EEENS1_24CollectiveEpilogueBwdGQAISA_fSD_Li256ELb0ELb0EEENS1_25SingleTileBwdLPTSchedulerILb0ELi128ELb0EEEEEEEEEvNT_6ParamsE$_ZZN5flash25CollectiveMainloopBwdSm80ILi2ELi2EN4cute5tupleIJNS1_1CILi128EEES4_NS3_ILi64EEEEEEN7cutlass10bfloat16_tEfNS7_4arch4Sm80ELb1ELb0ELb1ELb0ELb0ELb0ELb0ELb0ELi2ELi4ELi4ELi4ELb0EE3mmaINS_16FlashAttnBwdSm80ISB_NS_24CollectiveEpilogueBwdGQAIS6_fSA_Li256ELb0ELb0EEENS_25SingleTileBwdLPTSchedulerILb0ELi128ELb0EEEE13SharedStorageENS1_6TensorINS1_11ArrayEngineIfLm32EEENS1_6LayoutINS2_IJNS2_IJNS3_ILi2EEESO_EEESO_NS3_ILi4EEEEEENS2_IJNS2_IJNS3_ILi1EEESO_EEESQ_NS3_ILi8EEEEEEEEEEEEbRKNSB_6ParamsERT0_S12_iNS2_IJiiiEEERT_ENKUlvE_clEv,($_ZN7cutlass13device_kernelIN5flash19enable_sm80_to_sm89INS1_16FlashAttnBwdSm80INS1_25CollectiveMainloopBwdSm80ILi2ELi2EN4cute5tupleIJNS5_1CILi128EEES8_NS7_ILi64EEEEEENS_10bfloat16_tEfNS_4arch4Sm80ELb1ELb0ELb1ELb0ELb0ELb0ELb0ELb0ELi2ELi4ELi4ELi4ELb0EEENS1_24CollectiveEpilogueBwdGQAISA_fSD_Li256ELb0ELb0EEENS1_25SingleTileBwdLPTSchedulerILb0ELi128ELb0EEEEEEEEEvNT_6ParamsE$_ZZZN5flash25CollectiveMainloopBwdSm80ILi2ELi2EN4cute5tupleIJNS1_1CILi128EEES4_NS3_ILi64EEEEEEN7cutlass10bfloat16_tEfNS7_4arch4Sm80ELb1ELb0ELb1ELb0ELb0ELb0ELb0ELb0ELi2ELi4ELi4ELi4ELb0EE3mmaINS_16FlashAttnBwdSm80ISB_NS_24CollectiveEpilogueBwdGQAIS6_fSA_Li256ELb0ELb0EEENS_25SingleTileBwdLPTSchedulerILb0ELi128ELb0EEEE13SharedStorageENS1_6TensorINS1_11ArrayEngineIfLm32EEENS1_6LayoutINS2_IJNS2_IJNS3_ILi2EEESO_EEESO_NS3_ILi4EEEEEENS2_IJNS2_IJNS3_ILi1EEESO_EEESQ_NS3_ILi8EEEEEEEEEEEEbRKNSB_6ParamsERT0_S12_iNS2_IJiiiEEERT_ENKUliT_E_clIZSC_ISJ_SX_EbS10_S12_S12_iS13_S15_EUlRS16_iE_EEDaiS16_ENKUlT_E_clIZSC_ISJ_SX_EbS10_S12_S12_iS13_S15_EUlvE0_EEDaS1B_ - $_ZN7cutlass13device_kernelIN5flash19enable_sm80_to_sm89INS1_16FlashAttnBwdSm80INS1_25CollectiveMainloopBwdSm80ILi2ELi2EN4cute5tupleIJNS5_1CILi128EEES8_NS7_ILi64EEEEEENS_10bfloat16_tEfNS_4arch4Sm80ELb1ELb0ELb1ELb0ELb0ELb0ELb0ELb0ELi2ELi4ELi4ELi4ELb0EEENS1_24CollectiveEpilogueBwdGQAISA_fSD_Li256ELb0ELb0EEENS1_25SingleTileBwdLPTSchedulerILb0ELi128ELb0EEEEEEEEEvNT_6ParamsE$_ZZN5flash25CollectiveMainloopBwdSm80ILi2ELi2EN4cute5tupleIJNS1_1CILi128EEES4_NS3_ILi64EEEEEEN7cutlass10bfloat16_tEfNS7_4arch4Sm80ELb1ELb0ELb1ELb0ELb0ELb0ELb0ELb0ELi2ELi4ELi4ELi4ELb0EE3mmaINS_16FlashAttnBwdSm80ISB_NS_24CollectiveEpilogueBwdGQAIS6_fSA_Li256ELb0ELb0EEENS_25SingleTileBwdLPTSchedulerILb0ELi128ELb0EEEE13SharedStorageENS1_6TensorINS1_11ArrayEngineIfLm32EEENS1_6LayoutINS2_IJNS2_IJNS3_ILi2EEESO_EEESO_NS3_ILi4EEEEEENS2_IJNS2_IJNS3_ILi1EEESO_EEESQ_NS3_ILi8EEEEEEEEEEEEbRKNSB_6ParamsERT0_S12_iNS2_IJiiiEEERT_ENKUlvE_clEv)
$_ZN7cutlass13device_kernelIN5flash19enable_sm80_to_sm89INS1_16FlashAttnBwdSm80INS1_25CollectiveMainloopBwdSm80ILi2ELi2EN4cute5tupleIJNS5_1CILi128EEES8_NS7_ILi64EEEEEENS_10bfloat16_tEfNS_4arch4Sm80ELb1ELb0ELb1ELb0ELb0ELb0ELb0ELb0ELi2ELi4ELi4ELi4ELb0EEENS1_24CollectiveEpilogueBwdGQAISA_fSD_Li256ELb0ELb0EEENS1_25SingleTileBwdLPTSchedulerILb0ELi128ELb0EEEEEEEEEvNT_6ParamsE$_ZZN5flash25CollectiveMainloopBwdSm80ILi2ELi2EN4cute5tupleIJNS1_1CILi128EEES4_NS3_ILi64EEEEEEN7cutlass10bfloat16_tEfNS7_4arch4Sm80ELb1ELb0ELb1ELb0ELb0ELb0ELb0ELb0ELi2ELi4ELi4ELi4ELb0EE3mmaINS_16FlashAttnBwdSm80ISB_NS_24CollectiveEpilogueBwdGQAIS6_fSA_Li256ELb0ELb0EEENS_25SingleTileBwdLPTSchedulerILb0ELi128ELb0EEEE13SharedStorageENS1_6TensorINS1_11ArrayEngineIfLm32EEENS1_6LayoutINS2_IJNS2_IJNS3_ILi2EEESO_EEESO_NS3_ILi4EEEEEENS2_IJNS2_IJNS3_ILi1EEESO_EEESQ_NS3_ILi8EEEEEEEEEEEEbRKNSB_6ParamsERT0_S12_iNS2_IJiiiEEERT_ENKUlvE_clEv:
        /* <DEDUP_REMOVED lines=14> */
[----:B-1---5:R-:W-:Y:S05]  /*60160*/  CALL.REL.NOINC `($_ZN7cutlass13device_kernelIN5flash19enable_sm80_to_sm89INS1_16FlashAttnBwdSm80INS1_25CollectiveMainloopBwdSm80ILi2ELi2EN4cute5tupleIJNS5_1CILi128EEES8_NS7_ILi64EEEEEENS_10bfloat16_tEfNS_4arch4Sm80ELb1ELb0ELb1ELb0ELb0ELb0ELb0ELb0ELi2ELi4ELi4ELi4ELb0EEENS1_24CollectiveEpilogueBwdGQAISA_fSD_Li256ELb0ELb0EEENS1_25SingleTileBwdLPTSchedulerILb0ELi128ELb0EEEEEEEEEvNT_6ParamsE$_ZZN5flash25CollectiveMainloopBwdSm80ILi2ELi2EN4cute5tupleIJNS1_1CILi128EEES4_NS3_ILi64EEEEEEN7cutlass10bfloat16_tEfNS7_4arch4Sm80ELb1ELb0ELb1ELb0ELb0ELb0ELb0ELb0ELi2ELi4ELi4ELi4ELb0EE3mmaINS_16FlashAttnBwdSm80ISB_NS_24CollectiveEpilogueBwdGQAIS6_fSA_Li256ELb0ELb0EEENS_25SingleTileBwdLPTSchedulerILb0ELi128ELb0EEEE13SharedStorageENS1_6TensorINS1_11ArrayEngineIfLm32EEENS1_6LayoutINS2_IJNS2_IJNS3_ILi2EEESO_EEESO_NS3_ILi4EEEEEENS2_IJNS2_IJNS3_ILi1EEESO_EEESQ_NS3_ILi8EEEEEEEEEEEEbRKNSB_6ParamsERT0_S12_iNS2_IJiiiEEERT_ENKUliiE_clEii) ;  /* 0xffffd75000007944 */ /* 0x022fea0003c3ffff */
.L_x_2616:
[----:B------:R-:W-:Y:S05]  /*60170*/  BSYNC B0 ;  /* 0x0000000000007941 */ /* 0x000fea0003800000 */
.L_x_2615:
[----:B------:R-:W-:Y:S01]  /*60180*/  MOV R15, 0x0 ;  /* 0x00000000000f7802 */ /* 0x000fe20000000f00 */
[----:B------:R-:W0:Y:S03]  /*60190*/  LDGDEPBAR ;  /* 0x00000000000079af */ /* 0x000e260000000000 */
[----:B------:R-:W-:Y:S05]  /*601a0*/  RET.REL.NODEC R14 `(_ZN7cutlass13device_kernelIN5flash19enable_sm80_to_sm89INS1_16FlashAttnBwdSm80INS1_25CollectiveMainloopBwdSm80ILi2ELi2EN4cute5tupleIJNS5_1CILi128EEES8_NS7_ILi64EEEEEENS_10bfloat16_tEfNS_4arch4Sm80ELb1ELb0ELb1ELb0ELb0ELb0ELb0ELb0ELi2ELi4ELi4ELi4ELb0EEENS1_24CollectiveEpilogueBwdGQAISA_fSD_Li256ELb0ELb0EEENS1_25SingleTileBwdLPTSchedulerILb0ELi128ELb0EEEEEEEEEvNT_6ParamsE) ;  /* 0xfff9fe500e007950 */ /* 0x000fea0003c3ffff */
        .type           $_ZN7cutlass13device_kernelIN5flash19enable_sm80_to_sm89INS1_16FlashAttnBwdSm80INS1_25CollectiveMainloopBwdSm80ILi2ELi2EN4cute5tupleIJNS5_1CILi128EEES8_NS7_ILi64EEEEEENS_10bfloat16_tEfNS_4arch4Sm80ELb1ELb0ELb1ELb0ELb0ELb0ELb0ELb0ELi2ELi4ELi4ELi4ELb0EEENS1_24CollectiveEpilogueBwdGQAISA_fSD_Li256ELb0ELb0EEENS1_25SingleTileBwdLPTSchedulerILb0ELi128ELb0EEEEEEEEEvNT_6ParamsE$_ZZZN5flash25CollectiveMainloopBwdSm80ILi2ELi2EN4cute5tupleIJNS1_1CILi128EEES4_NS3_ILi64EEEEEEN7cutlass10bfloat16_tEfNS7_4arch4Sm80ELb1ELb0ELb1ELb0ELb0ELb0ELb0ELb0ELi2ELi4ELi4ELi4ELb0EE3mmaINS_16FlashAttnBwdSm80ISB_NS_24CollectiveEpilogueBwdGQAIS6_fSA_Li256ELb0ELb0EEENS_25SingleTileBwdLPTSchedulerILb0ELi128ELb0EEEE13SharedStorageENS1_6TensorINS1_11ArrayEngineIfLm32EEENS1_6LayoutINS2_IJNS2_IJNS3_ILi2EEESO_EEESO_NS3_ILi4EEEEEENS2_IJNS2_IJNS3_ILi1EEESO_EEESQ_NS3_ILi8EEEEEEEEEEEEbRKNSB_6ParamsERT0_S12_iNS2_IJiiiEEERT_ENKUliT_E_clIZSC_ISJ_SX_EbS10_S12_S12_iS13_S15_EUlRS16_iE_EEDaiS16_ENKUlT_E_clIZSC_ISJ_SX_EbS10_S12_S12_iS13_S15_EUlvE0_EEDaS1B_,@function
        .size           $_ZN7cutlass13device_kernelIN5flash19enable_sm80_to_sm89INS1_16FlashAttnBwdSm80INS1_25CollectiveMainloopBwdSm80ILi2ELi2EN4cute5tupleIJNS5_1CILi128EEES8_NS7_ILi64EEEEEENS_10bfloat16_tEfNS_4arch4Sm80ELb1ELb0ELb1ELb0ELb0ELb0ELb0ELb0ELi2ELi4ELi4ELi4ELb0EEENS1_24CollectiveEpilogueBwdGQAISA_fSD_Li256ELb0ELb0EEENS1_25SingleTileBwdLPTSchedulerILb0ELi128ELb0EEEEEEEEEvNT_6ParamsE$_ZZZN5flash25CollectiveMainloopBwdSm80ILi2ELi2EN4cute5tupleIJNS1_1CILi128EEES4_NS3_ILi64EEEEEEN7cutlass10bfloat16_tEfNS7_4arch4Sm80ELb1ELb0ELb1ELb0ELb0ELb0ELb0ELb0ELi2ELi4ELi4ELi4ELb0EE3mmaINS_16FlashAttnBwdSm80ISB_NS_24CollectiveEpilogueBwdGQAIS6_fSA_Li256ELb0ELb0EEENS_25SingleTileBwdLPTSchedulerILb0ELi128ELb0EEEE13SharedStorageENS1_6TensorINS1_11ArrayEngineIfLm32EEENS1_6LayoutINS2_IJNS2_IJNS3_ILi2EEESO_EEESO_NS3_ILi4EEEEEENS2_IJNS2_IJNS3_ILi1EEESO_EEESQ_NS3_ILi8EEEEEEEEEEEEbRKNSB_6ParamsERT0_S12_iNS2_IJiiiEEERT_ENKUliT_E_clIZSC_ISJ_SX_EbS10_S12_S12_iS13_S15_EUlRS16_iE_EEDaiS16_ENKUlT_E_clIZSC_ISJ_SX_EbS10_S12_S12_iS13_S15_EUlvE0_EEDaS1B_,($_ZN7cutlass13device_kernelIN5flash19enable_sm80_to_sm89INS1_16FlashAttnBwdSm80INS1_25CollectiveMainloopBwdSm80ILi2ELi2EN4cute5tupleIJNS5_1CILi128EEES8_NS7_ILi64EEEEEENS_10bfloat16_tEfNS_4arch4Sm80ELb1ELb0ELb1ELb0ELb0ELb0ELb0ELb0ELi2ELi4ELi4ELi4ELb0EEENS1_24CollectiveEpilogueBwdGQAISA_fSD_Li256ELb0ELb0EEENS1_25SingleTileBwdLPTSchedulerILb0ELi128ELb0EEEEEEEEEvNT_6ParamsE$_ZZZN5flash25CollectiveMainloopBwdSm80ILi2ELi2EN4cute5tupleIJNS1_1CILi128EEES4_NS3_ILi64EEEEEEN7cutlass10bfloat16_tEfNS7_4arch4Sm80ELb1ELb0ELb1ELb0ELb0ELb0ELb0ELb0ELi2ELi4ELi4ELi4ELb0EE3mmaINS_16FlashAttnBwdSm80ISB_NS_24CollectiveEpilogueBwdGQAIS6_fSA_Li256ELb0ELb0EEENS_25SingleTileBwdLPTSchedulerILb0ELi128ELb0EEEE13SharedStorageENS1_6TensorINS1_11ArrayEngineIfLm32EEENS1_6LayoutINS2_IJNS2_IJNS3_ILi2EEESO_EEESO_NS3_ILi4EEEEEENS2_IJNS2_IJNS3_ILi1EEESO_EEESQ_NS3_ILi8EEEEEEEEEEEEbRKNSB_6ParamsERT0_S12_iNS2_IJiiiEEERT_ENKUliT_E_clIZSC_ISJ_SX_EbS10_S12_S12_iS13_S15_EUlRS16_iE_EEDaiS16_ENKUlvE0_clEv - $_ZN7cutlass13device_kernelIN5flash19enable_sm80_to_sm89INS1_16FlashAttnBwdSm80INS1_25CollectiveMainloopBwdSm80ILi2ELi2EN4cute5tupleIJNS5_1CILi128EEES8_NS7_ILi64EEEEEENS_10bfloat16_tEfNS_4arch4Sm80ELb1ELb0ELb1ELb0ELb0ELb0ELb0ELb0ELi2ELi4ELi4ELi4ELb0EEENS1_24CollectiveEpilogueBwdGQAISA_fSD_Li256ELb0ELb0EEENS1_25SingleTileBwdLPTSchedulerILb0ELi128ELb0EEEEEEEEEvNT_6ParamsE$_ZZZN5flash25CollectiveMainloopBwdSm80ILi2ELi2EN4cute5tupleIJNS1_1CILi128EEES4_NS3_ILi64EEEEEEN7cutlass10bfloat16_tEfNS7_4arch4Sm80ELb1ELb0ELb1ELb0ELb0ELb0ELb0ELb0ELi2ELi4ELi4ELi4ELb0EE3mmaINS_16FlashAttnBwdSm80ISB_NS_24CollectiveEpilogueBwdGQAIS6_fSA_Li256ELb0ELb0EEENS_25SingleTileBwdLPTSchedulerILb0ELi128ELb0EEEE13SharedStorageENS1_6TensorINS1_11ArrayEngineIfLm32EEENS1_6LayoutINS2_IJNS2_IJNS3_ILi2EEESO_EEESO_NS3_ILi4EEEEEENS2_IJNS2_IJNS3_ILi1EEESO_EEESQ_NS3_ILi8EEEEEEEEEEEEbRKNSB_6ParamsERT0_S12_iNS2_IJiiiEEERT_ENKUliT_E_clIZSC_ISJ_SX_EbS10_S12_S12_iS13_S15_EUlRS16_iE_EEDaiS16_ENKUlT_E_clIZSC_ISJ_SX_EbS10_S12_S12_iS13_S15_EUlvE0_EEDaS1B_)
$_ZN7cutlass13device_kernelIN5flash19enable_sm80_to_sm89INS1_16FlashAttnBwdSm80INS1_25CollectiveMainloopBwdSm80ILi2ELi2EN4cute5tupleIJNS5_1CILi128EEES8_NS7_ILi64EEEEEENS_10bfloat16_tEfNS_4arch4Sm80ELb1ELb0ELb1ELb0ELb0ELb0ELb0ELb0ELi2ELi4ELi4ELi4ELb0EEENS1_24CollectiveEpilogueBwdGQAISA_fSD_Li256ELb0ELb0EEENS1_25SingleTileBwdLPTSchedulerILb0ELi128ELb0EEEEEEEEEvNT_6ParamsE$_ZZZN5flash25CollectiveMainloopBwdSm80ILi2ELi2EN4cute5tupleIJNS1_1CILi128EEES4_NS3_ILi64EEEEEEN7cutlass10bfloat16_tEfNS7_4arch4Sm80ELb1ELb0ELb1ELb0ELb0ELb0ELb0ELb0ELi2ELi4ELi4ELi4ELb0EE3mmaINS_16FlashAttnBwdSm80ISB_NS_24CollectiveEpilogueBwdGQAIS6_fSA_Li256ELb0ELb0EEENS_25SingleTileBwdLPTSchedulerILb0ELi128ELb0EEEE13SharedStorageENS1_6TensorINS1_11ArrayEngineIfLm32EEENS1_6LayoutINS2_IJNS2_IJNS3_ILi2EEESO_EEESO_NS3_ILi4EEEEEENS2_IJNS2_IJNS3_ILi1EEESO_EEESQ_NS3_ILi8EEEEEEEEEEEEbRKNSB_6ParamsERT0_S12_iNS2_IJiiiEEERT_ENKUliT_E_clIZSC_ISJ_SX_EbS10_S12_S12_iS13_S15_EUlRS16_iE_EEDaiS16_ENKUlT_E_clIZSC_ISJ_SX_EbS10_S12_S12_iS13_S15_EUlvE0_EEDaS1B_:
        /* <DEDUP_REMOVED lines=38> */
[----:B-1---5:R-:W-:Y:S05]  /*60410*/  CALL.REL.NOINC `($_ZN7cutlass13device_kernelIN5flash19enable_sm80_to_sm89INS1_16FlashAttnBwdSm80INS1_25CollectiveMainloopBwdSm80ILi2ELi2EN4cute5tupleIJNS5_1CILi128EEES8_NS7_ILi64EEEEEENS_10bfloat16_tEfNS_4arch4Sm80ELb1ELb0ELb1ELb0ELb0ELb0ELb0ELb0ELi2ELi4ELi4ELi4ELb0EEENS1_24CollectiveEpilogueBwdGQAISA_fSD_Li256ELb0ELb0EEENS1_25SingleTileBwdLPTSchedulerILb0ELi128ELb0EEEEEEEEEvNT_6ParamsE$_ZN4cute3eso3ESOILb1ELb0EJNS_14ComposedLayoutINS_7SwizzleILi3ELi3ELi3EEENS_1CILi0EEENS_6LayoutINS_5tupleIJNS8_IJNS8_IJNS5_ILi4EEENS5_ILi8EEEEEENS8_IJS9_NS5_ILi1EEEEEEEEENS8_IJNS8_IJNS5_ILi2EEESF_SF_EEENS8_IJSF_NS8_IJS9_SF_EEEEEEEEEEEENS8_IJNS8_IJNS8_IJSF_NS5_ILi64EEEEEENS8_IJNS5_ILi1024EEES6_EEEEEENS8_IJNS8_IJSC_NS5_ILi512EEESA_EEENS8_IJNS5_ILi4096EEENS8_IJNS5_ILi16EEENS5_ILi8192EEEEEEEEEEEEEEEEEEENS_10ViewEngineINS_8smem_ptrIPN7cutlass10bfloat16_tEEEEEEEC2ERKS10_RKS17_) ;  /* 0xfffa6ce000007944 */ /* 0x022fea0003c3ffff */
[----:B-1----:R1:W5:Y:S04]  /*60420*/  LD.E R3, [R10.64+0x8] ;  /* 0x000008040a037980 */ /* 0x002368000c101900 */
[----:B------:R1:W5:Y:S01]  /*60430*/  LDL.64 R86, [R1+0x1428] ;  /* 0x0014280001567983 */ /* 0x0003620000100a00 */
[----:B------:R-:W-:-:S02]  /*60440*/  MOV R2, R59 ;  /* 0x0000003b00027202 */ /* 0x000fc40000000f00 */
[----:B------:R-:W-:Y:S02]  /*60450*/  MOV R6, 0x60470 ;  /* 0x0006047000067802 */ /* 0x000fe40000000f00 */
[----:B-1---5:R-:W-:Y:S05]  /*60460*/  CALL.REL.NOINC `($_ZN7cutlass13device_kernelIN5flash19enable_sm80_to_sm89INS1_16FlashAttnBwdSm80INS1_25CollectiveMainloopBwdSm80ILi2ELi2EN4cute5tupleIJNS5_1CILi128EEES8_NS7_ILi64EEEEEENS_10bfloat16_tEfNS_4arch4Sm80ELb1ELb0ELb1ELb0ELb0ELb0ELb0ELb0ELi2ELi4ELi4ELi4ELb0EEENS1_24CollectiveEpilogueBwdGQAISA_fSD_Li256ELb0ELb0EEENS1_25SingleTileBwdLPTSchedulerILb0ELi128ELb0EEEEEEEEEvNT_6ParamsE$_ZN4cute3eso3ESOILb0ELb1EJiNS_1CILi0EEEEEC2ERKiRKS3_) ;  /* 0xfffa68b000007944 */ /* 0x022fea0003c3ffff */
[----:B------:R-:W2:Y:S01]  /*60470*/  LDL R8, [R1+0x1428] ;  /* 0x0014280001087983 */ /* 0x000ea20000100800 */
[----:B-1----:R-:W-:Y:S01]  /*60480*/  IMAD.MOV.U32 R3, RZ, RZ, R59 ;  /* 0x000000ffff037224 */ /* 0x002fe200078e003b */
[----:B------:R-:W-:Y:S02]  /*60490*/  MOV R2, R12 ;  /* 0x0000000c00027202 */ /* 0x000fe40000000f00 */
        /* <DEDUP_REMOVED lines=76> */
[----:B------:R-:W-:-:S02]  /*60960*/  MOV R3, R59 ;  /* 0x0000003b00037202 */ /* 0x000fc40000000f00 */
[----:B------:R-:W-:Y:S01]  /*60970*/  MOV R6, 0x609a0 ;  /* 0x000609a000067802 */ /* 0x000fe20000000f00 */
[----:B--2---:R1:W-:Y:S04]  /*60980*/  STL [R1+0x1474], R4 ;  /* 0x0014740401007387 */ /* 0x0043e80000100800 */
[----:B-1----:R-:W-:Y:S05]  /*60990*/  CALL.REL.NOINC `($_ZN7cutlass13device_kernelIN5flash19enable_sm80_to_sm89INS1_16FlashAttnBwdSm80INS1_25CollectiveMainloopBwdSm80ILi2ELi2EN4cute5tupleIJNS5_1CILi128EEES8_NS7_ILi64EEEEEENS_10bfloat16_tEfNS_4arch4Sm80ELb1ELb0ELb1ELb0ELb0ELb0ELb0ELb0ELi2ELi4ELi4ELi4ELb0EEENS1_24CollectiveEpilogueBwdGQAISA_fSD_Li256ELb0ELb0EEENS1_25SingleTileBwdLPTSchedulerILb0ELi128ELb0EEEEEEEEEvNT_6ParamsE$_ZN4cute3eso3ESOILb0ELb0EJiiNS_1CILi72EEENS2_ILi512EEEEEC2ERKiS7_RKS3_RKS4_) ;  /* 0xfffa5d7000007944 */ /* 0x002fea0003c3ffff */
        /* <DEDUP_REMOVED lines=8> */
[----:B-1----:R-:W-:Y:S05]  /*60a20*/  CALL.REL.NOINC `($_ZN7cutlass13device_kernelIN5flash19enable_sm80_to_sm89INS1_16FlashAttnBwdSm80INS1_25CollectiveMainloopBwdSm80ILi2ELi2EN4cute5tupleIJNS5_1CILi128EEES8_NS7_ILi64EEEEEENS_10bfloat16_tEfNS_4arch4Sm80ELb1ELb0ELb1ELb0ELb0ELb0ELb0ELb0ELi2ELi4ELi4ELi4ELb0EEENS1_24CollectiveEpilogueBwdGQAISA_fSD_Li256ELb0ELb0EEENS1_25SingleTileBwdLPTSchedulerILb0ELi128ELb0EEEEEEEEEvNT_6ParamsE$_ZN4cute3eso3ESOILb0ELb0EJiiiNS_1CILi72EEENS2_ILi512EEEEEC2ERKiS7_S7_RKS3_RKS4_) ;  /* 0xfffa5fd000007944 */ /* 0x002fea0003c3ffff */
        /* <DEDUP_REMOVED lines=16> */
[----:B------:R-:W-:-:S03]  /*60b30*/  MOV R88, 0x60b80 ;  /* 0x00060b8000587802 */ /* 0x000fc60000000f00 */
[----:B------:R1:W-:Y:S04]  /*60b40*/  STL.U8 [R1+0x1470], RZ ;  /* 0x001470ff01007387 */ /* 0x0003e80000100000 */
[----:B--2---:R1:W-:Y:S04]  /*60b50*/  STL.64 [R1+0x1448], R2 ;  /* 0x0014480201007387 */ /* 0x0043e80000100a00 */
[----:B---3--:R1:W-:Y:S02]  /*60b60*/  STL [R1+0x1450], R4 ;  /* 0x0014500401007387 */ /* 0x0083e40000100800 */
[----:B-1----:R-:W-:Y:S05]  /*60b70*/  CALL.REL.NOINC `($_ZN7cutlass13device_kernelIN5flash19enable_sm80_to_sm89INS1_16FlashAttnBwdSm80INS1_25CollectiveMainloopBwdSm80ILi2ELi2EN4cute5tupleIJNS5_1CILi128EEES8_NS7_ILi64EEEEEENS_10bfloat16_tEfNS_4arch4Sm80ELb1ELb0ELb1ELb0ELb0ELb0ELb0ELb0ELi2ELi4ELi4ELi4ELb0EEENS1_24CollectiveEpilogueBwdGQAISA_fSD_Li256ELb0ELb0EEENS1_25SingleTileBwdLPTSchedulerILb0ELi128ELb0EEEEEEEEEvNT_6ParamsE$_ZZN4cute6detail16composition_implINS_5tupleIJNS_1CILi8EEENS3_ILi2EEES5_S5_S4_S5_EEENS2_IJNS3_ILi1EEEiiiNS3_ILi72EEENS3_ILi512EEEEEENS2_IJNS2_IJS5_S5_S5_EEES5_NS2_IJNS3_ILi4EEES5_EEEEEENS2_IJNS2_IJS7_S9_S4_EEENS3_ILi4096EEENS2_IJNS3_ILi16EEENS3_ILi8192EEEEEEEEEEEDaRKT_RKT0_RKT1_RKT2_ENKUlRKT_RKT0_E_clISB_SF_EEDaSZ_S12_) ;  /* 0xfffac7f000007944 */ /* 0x002fea0003c3ffff */
[----:B------:R-:W-:Y:S02]  /*60b80*/  MOV R76, 0x60ba0 ;  /* 0x00060ba0004c7802 */ /* 0x000fe40000000f00 */
[----:B-1---5:R-:W-:Y:S05]  /*60b90*/  CALL.REL.NOINC `($_ZN7cutlass13device_kernelIN5flash19enable_sm80_to_sm89INS1_16FlashAttnBwdSm80INS1_25CollectiveMainloopBwdSm80ILi2ELi2EN4cute5tupleIJNS5_1CILi128EEES8_NS7_ILi64EEEEEENS_10bfloat16_tEfNS_4arch4Sm80ELb1ELb0ELb1ELb0ELb0ELb0ELb0ELb0ELi2ELi4ELi4ELi4ELb0EEENS1_24CollectiveEpilogueBwdGQAISA_fSD_Li256ELb0ELb0EEENS1_25SingleTileBwdLPTSchedulerILb0ELi128ELb0EEEEEEEEEvNT_6ParamsE$_ZZN4cute6detail16composition_implINS_5tupleIJNS_1CILi8EEENS3_ILi2EEES5_S5_S4_S5_EEENS2_IJNS3_ILi1EEEiiiNS3_ILi72EEENS3_ILi512EEEEEENS2_IJNS2_IJS5_S5_S5_EEES5_NS2_IJNS3_ILi4EEES5_EEEEEENS2_IJNS2_IJS7_S9_S4_EEENS3_ILi4096EEENS2_IJNS3_ILi16EEENS3_ILi8192EEEEEEEEEEEDaRKT_RKT0_RKT1_RKT2_ENKUlRKT_RKT0_E_clISD_SJ_EEDaSZ_S12_) ;  /* 0xfffac8e000007944 */ /* 0x022fea0003c3ffff */
[----:B-----5:R2:W-:Y:S01]  /*60ba0*/  STL.64 [R1+0x1410], R2 ;  /* 0x0014100201007387 */ /* 0x0205e20000100a00 */
[----:B------:R-:W-:-:S03]  /*60bb0*/  MOV R6, 0x60bd0 ;  /* 0x00060bd000067802 */ /* 0x000fc60000000f00 */
[----:B-12---:R-:W-:Y:S05]  /*60bc0*/  CALL.REL.NOINC `($_ZN7cutlass13device_kernelIN5flash19enable_sm80_to_sm89INS1_16FlashAttnBwdSm80INS1_25CollectiveMainloopBwdSm80ILi2ELi2EN4cute5tupleIJNS5_1CILi128EEES8_NS7_ILi64EEEEEENS_10bfloat16_tEfNS_4arch4Sm80ELb1ELb0ELb1ELb0ELb0ELb0ELb0ELb0ELi2ELi4ELi4ELi4ELb0EEENS1_24CollectiveEpilogueBwdGQAISA_fSD_Li256ELb0ELb0EEENS1_25SingleTileBwdLPTSchedulerILb0ELi128ELb0EEEEEEEEEvNT_6ParamsE$_ZN4cute3eso3ESOILb0ELb0EJNS_5tupleIJNS_1CILi1EEENS3_ILi512EEEiEEENS3_ILi4096EEENS2_IJNS2_IJiiEEENS3_ILi8192EEEEEEEEC2ERKS6_RKS7_RKSA_) ;  /* 0xfffa4ba000007944 */ /* 0x006fea0003c3ffff */
[----:B-1----:R1:W5:Y:S04]  /*60bd0*/  LDL R5, [R1+0x1430] ;  /* 0x0014300001057983 */ /* 0x0023680000100800 */
[----:B------:R1:W5:Y:S01]  /*60be0*/  LDL.64 R2, [R1+0x1428] ;  /* 0x0014280001027983 */ /* 0x0003620000100a00 */
[----:B------:R-:W-:-:S03]  /*60bf0*/  MOV R6, 0x60c10 ;  /* 0x00060c1000067802 */ /* 0x000fc60000000f00 */
[----:B-1---5:R-:W-:Y:S05]  /*60c00*/  CALL.REL.NOINC `($_ZN7cutlass13device_kernelIN5flash19enable_sm80_to_sm89INS1_16FlashAttnBwdSm80INS1_25CollectiveMainloopBwdSm80ILi2ELi2EN4cute5tupleIJNS5_1CILi128EEES8_NS7_ILi64EEEEEENS_10bfloat16_tEfNS_4arch4Sm80ELb1ELb0ELb1ELb0ELb0ELb0ELb0ELb0ELi2ELi4ELi4ELi4ELb0EEENS1_24CollectiveEpilogueBwdGQAISA_fSD_Li256ELb0ELb0EEENS1_25SingleTileBwdLPTSchedulerILb0ELi128ELb0EEEEEEEEEvNT_6ParamsE$_ZN4cute5tupleIJNS0_IJNS0_IJNS_1CILi2EEES2_S2_EEES2_NS0_IJNS0_IJS2_S2_EEES2_EEEEEENS0_IJNS0_IJNS1_ILi1EEENS1_ILi512EEEiEEENS1_ILi4096EEENS0_IJNS0_IJiiEEENS1_ILi8192EEEEEEEEEEEC2ERKS6_RKSE_) ;  /* 0xfffa96d000007944 */ /* 0x022fea0003c3ffff */
[----:B------:R1:W5:Y:S04]  /*60c10*/  LDL R4, [R1+0x1430] ;  /* 0x0014300001047983 */ /* 0x0003680000100800 */
[----:B------:R1:W5:Y:S01]  /*60c20*/  LDL.64 R2, [R1+0x1428] ;  /* 0x0014280001027983 */ /* 0x0003620000100a00 */
[----:B------:R-:W-:-:S05]  /*60c30*/  LEA.HI R6, R13, R13, RZ, 0x1d ;  /* 0x0000000d0d067211 */ /* 0x000fca00078fe8ff */
[----:B------:R-:W-:Y:S01]  /*60c40*/  IMAD.U32 R8, R11, 0x2, R6 ;  /* 0x000000020b087824 */ /* 0x000fe200078e0006 */
[----:B------:R-:W-:-:S04]  /*60c50*/  MOV R6, 0x60c80 ;  /* 0x00060c8000067802 */ /* 0x000fc80000000f00 */
[----:B------:R1:W-:Y:S03]  /*60c60*/  STL [R1+0x1420], R8 ;  /* 0x0014200801007387 */ /* 0x0003e60000100800 */
[----:B-1---5:R-:W-:Y:S05]  /*60c70*/  CALL.REL.NOINC `($_ZN7cutlass13device_kernelIN5flash19enable_sm80_to_sm89INS1_16FlashAttnBwdSm80INS1_25CollectiveMainloopBwdSm80ILi2ELi2EN4cute5tupleIJNS5_1CILi128EEES8_NS7_ILi64EEEEEENS_10bfloat16_tEfNS_4arch4Sm80ELb1ELb0ELb1ELb0ELb0ELb0ELb0ELb0ELi2ELi4ELi4ELi4ELb0EEENS1_24CollectiveEpilogueBwdGQAISA_fSD_Li256ELb0ELb0EEENS1_25SingleTileBwdLPTSchedulerILb0ELi128ELb0EEEEEEEEEvNT_6ParamsE$_ZN4cute3eso3ESOILb0ELb0EJNS_6LayoutINS_5tupleIJNS3_IJNS_1CILi2EEES5_S5_EEES5_NS3_IJNS3_IJS5_S5_EEES5_EEEEEENS3_IJNS3_IJNS4_ILi1EEENS4_ILi512EEEiEEENS4_ILi4096EEENS3_IJNS3_IJiiEEENS4_ILi8192EEEEEEEEEEEjEEC2ERKSI_RKj) ;  /* 0xfffa51a000007944 */ /* 0x022fea0003c3ffff */
        /* <DEDUP_REMOVED lines=9> */
[----:B-1----:R-:W-:Y:S05]  /*60d10*/  CALL.REL.NOINC `($_ZN7cutlass13device_kernelIN5flash19enable_sm80_to_sm89INS1_16FlashAttnBwdSm80INS1_25CollectiveMainloopBwdSm80ILi2ELi2EN4cute5tupleIJNS5_1CILi128EEES8_NS7_ILi64EEEEEENS_10bfloat16_tEfNS_4arch4Sm80ELb1ELb0ELb1ELb0ELb0ELb0ELb0ELb0ELi2ELi4ELi4ELi4ELb0EEENS1_24CollectiveEpilogueBwdGQAISA_fSD_Li256ELb0ELb0EEENS1_25SingleTileBwdLPTSchedulerILb0ELi128ELb0EEEEEEEEEvNT_6ParamsE$_ZN4cute3eso3ESOILb0ELb0EJNS_6LayoutINS_5tupleIJNS3_IJNS_1CILi2EEES5_S5_EEES5_NS3_IJNS3_IJS5_S5_EEES5_EEEEEENS3_IJNS3_IJNS4_ILi1EEENS4_ILi512EEEiEEENS4_ILi4096EEENS3_IJNS3_IJiiEEENS4_ILi8192EEEEEEEEEEENS_10ViewEngineINS_8smem_ptrIPN7cutlass10bfloat16_tEEEEEEEC2ERKSI_RKSP_) ;  /* 0xfffa507000007944 */ /* 0x002fea0003c3ffff */
[----:B-1----:R1:W5:Y:S04]  /*60d20*/  LDL R5, [R1+0x142c] ;  /* 0x00142c0001057983 */ /* 0x0023680000100800 */
[----:B------:R1:W5:Y:S01]  /*60d30*/  LDL R3, [R1+0x1430] ;  /* 0x0014300001037983 */ /* 0x0003620000100800 */
[----:B------:R-:W-:-:S03]  /*60d40*/  MOV R4, 0x60d60 ;  /* 0x00060d6000047802 */ /* 0x000fc60000000f00 */
[----:B-1---5:R-:W-:Y:S05]  /*60d50*/  CALL.REL.NOINC `($_ZN7cutlass13device_kernelIN5flash19enable_sm80_to_sm89INS1_16FlashAttnBwdSm80INS1_25CollectiveMainloopBwdSm80ILi2ELi2EN4cute5tupleIJNS5_1CILi128EEES8_NS7_ILi64EEEEEENS_10bfloat16_tEfNS_4arch4Sm80ELb1ELb0ELb1ELb0ELb0ELb0ELb0ELb0ELi2ELi4ELi4ELi4ELb0EEENS1_24CollectiveEpilogueBwdGQAISA_fSD_Li256ELb0ELb0EEENS1_25SingleTileBwdLPTSchedulerILb0ELi128ELb0EEEEEEEEEvNT_6ParamsE$_ZZN4cute4takeILi1ELi3ENS_5tupleIJNS1_IJNS_1CILi1EEENS2_ILi512EEEiEEENS2_ILi4096EEENS1_IJNS1_IJiiEEENS2_ILi8192EEEEEEEEEEEDaRKT1_ENKUlDpRKT_E_clIJS6_S9_EEEDaSH_) ;  /* 0xfffab47000007944 */ /* 0x022fea0003c3ffff */
[----:B-----5:R2:W-:Y:S01]  /*60d60*/  STL.64 [R1+0x1410], R2 ;  /* 0x0014100201007387 */ /* 0x0205e20000100a00 */
[----:B------:R-:W-:-:S03]  /*60d70*/  MOV R4, 0x60d90 ;  /* 0x00060d9000047802 */ /* 0x000fc60000000f00 */
[----:B-12---:R-:W-:Y:S05]  /*60d80*/  CALL.REL.NOINC `($_ZN7cutlass13device_kernelIN5flash19enable_sm80_to_sm89INS1_16FlashAttnBwdSm80INS1_25CollectiveMainloopBwdSm80ILi2ELi2EN4cute5tupleIJNS5_1CILi128EEES8_NS7_ILi64EEEEEENS_10bfloat16_tEfNS_4arch4Sm80ELb1ELb0ELb1ELb0ELb0ELb0ELb0ELb0ELi2ELi4ELi4ELi4ELb0EEENS1_24CollectiveEpilogueBwdGQAISA_fSD_Li256ELb0ELb0EEENS1_25SingleTileBwdLPTSchedulerILb0ELi128ELb0EEEEEEEEEvNT_6ParamsE$_ZZN4cute16flatten_to_tupleINS_5tupleIJNS_1CILi4096EEENS1_IJNS1_IJiiEEENS2_ILi8192EEEEEEEEEEEDaRKT_ENKUlRKT_E_clIS6_EEDaSD_) ;  /* 0xfffab14000007944 */ /* 0x006fea0003c3ffff */
[----:B-----5:R2:W-:Y:S01]  /*60d90*/  STL.64 [R1+0x1428], R2 ;  /* 0x0014280201007387 */ /* 0x0205e20000100a00 */
[----:B------:R-:W-:-:S03]  /*60da0*/  MOV R4, 0x60dc0 ;  /* 0x00060dc000047802 */ /* 0x000fc60000000f00 */
[----:B-12---:R-:W-:Y:S05]  /*60db0*/  CALL.REL.NOINC `($_ZN7cutlass13device_kernelIN5flash19enable_sm80_to_sm89INS1_16FlashAttnBwdSm80INS1_25CollectiveMainloopBwdSm80ILi2ELi2EN4cute5tupleIJNS5_1CILi128EEES8_NS7_ILi64EEEEEENS_10bfloat16_tEfNS_4arch4Sm80ELb1ELb0ELb1ELb0ELb0ELb0ELb0ELb0ELi2ELi4ELi4ELi4ELb0EEENS1_24CollectiveEpilogueBwdGQAISA_fSD_Li256ELb0ELb0EEENS1_25SingleTileBwdLPTSchedulerILb0ELi128ELb0EEEEEEEEEvNT_6ParamsE$_ZZN4cute12filter_tupleINS_5tupleIJNS_1CILi4096EEENS1_IJNS1_IJiiEEENS2_ILi8192EEEEEEEEEZNS_16flatten_to_tupleIS7_EEDaRKT_EUlRKT_E_EEDaSB_OT0_ENKUlDpSE_E_clIJNS1_IJS3_EEENS1_IJiiS5_EEEEEEDaSI_) ;  /* 0xfffaa7f000007944 */ /* 0x006fea0003c3ffff */
        /* <DEDUP_REMOVED lines=21> */
[----:B--2--5:R-:W-:Y:S05]  /*60f10*/  CALL.REL.NOINC `($_ZN7cutlass13device_kernelIN5flash19enable_sm80_to_sm89INS1_16FlashAttnBwdSm80INS1_25CollectiveMainloopBwdSm80ILi2ELi2EN4cute5tupleIJNS5_1CILi128EEES8_NS7_ILi64EEEEEENS_10bfloat16_tEfNS_4arch4Sm80ELb1ELb0ELb1ELb0ELb0ELb0ELb0ELb0ELi2ELi4ELi4ELi4ELb0EEENS1_24CollectiveEpilogueBwdGQAISA_fSD_Li256ELb0ELb0EEENS1_25SingleTileBwdLPTSchedulerILb0ELi128ELb0EEEEEEEEEvNT_6ParamsE$_ZN4cute3eso3ESOILb1ELb0EJNS_14ComposedLayoutINS_7SwizzleILi3ELi3ELi3EEENS_1CILi0EEENS_6LayoutINS_5tupleIJNS8_IJNS8_IJNS5_ILi4EEENS5_ILi8EEEEEENS8_IJNS5_ILi2EEENS5_ILi1EEEEEEEEENS8_IJNS8_IJSC_SC_EEESB_EEEEEENS8_IJNS8_IJNS8_IJNS5_ILi128EEESD_EEENS8_IJSA_S6_EEEEEENS8_IJNS8_IJNS5_ILi64EEENS5_ILi512EEEEEENS8_IJNS5_ILi16EEENS5_ILi1024EEEEEEEEEEEEEEEENS_10ViewEngineINS_8smem_ptrIPN7cutlass10bfloat16_tEEEEEEEC2ERKSW_RKS13_) ;  /* 0xfffa619000007944 */ /* 0x024fea0003c3ffff */
[----:B-1----:R1:W5:Y:S04]  /*60f20*/  LD.E R3, [R10.64+0xc] ;  /* 0x00000c040a037980 */ /* 0x002368000c101900 */
[----:B------:R1:W5:Y:S01]  /*60f30*/  LDL.64 R86, [R1+0x1428] ;  /* 0x0014280001567983 */ /* 0x0003620000100a00 */
[----:B------:R-:W-:Y:S02]  /*60f40*/  MOV R2, R59 ;  /* 0x0000003b00027202 */ /* 0x000fe40000000f00 */
        /* <DEDUP_REMOVED lines=32> */
[----:B--2--5:R-:W-:Y:S05]  /*61150*/  CALL.REL.NOINC `($_ZN7cutlass13device_kernelIN5flash19enable_sm80_to_sm89INS1_16FlashAttnBwdSm80INS1_25CollectiveMainloopBwdSm80ILi2ELi2EN4cute5tupleIJNS5_1CILi128EEES8_NS7_ILi64EEEEEENS_10bfloat16_tEfNS_4arch4Sm80ELb1ELb0ELb1ELb0ELb0ELb0ELb0ELb0ELi2ELi4ELi4ELi4ELb0EEENS1_24CollectiveEpilogueBwdGQAISA_fSD_Li256ELb0ELb0EEENS1_25SingleTileBwdLPTSchedulerILb0ELi128ELb0EEEEEEEEEvNT_6ParamsE$_ZZN4cute13to_mixed_bitsINS_5tupleIJNS1_IJNS_1CILi4EEENS2_ILi8EEEEEENS2_ILi2EEENS2_ILi1EEEEEENS1_IJNS1_IJNS2_ILi128EEENS2_ILi0EEEEEES4_SA_EEENS1_IJNS1_IJiiEEEiSA_EEEEEDaRKT_RKT0_RKT1_ENKUlRKT_RKT0_RKT1_E_clIS5_SB_SD_EEDaSQ_ST_SW_) ;  /* 0xfffaa77000007944 */ /* 0x024fea0003c3ffff */
[----:B------:R-:W-:Y:S02]  /*61160*/  MOV R6, 0x61180 ;  /* 0x0006118000067802 */ /* 0x000fe40000000f00 */
[----:B------:R-:W-:Y:S05]  /*61170*/  CALL.REL.NOINC `($_ZN7cutlass13device_kernelIN5flash19enable_sm80_to_sm89INS1_16FlashAttnBwdSm80INS1_25CollectiveMainloopBwdSm80ILi2ELi2EN4cute5tupleIJNS5_1CILi128EEES8_NS7_ILi64EEEEEENS_10bfloat16_tEfNS_4arch4Sm80ELb1ELb0ELb1ELb0ELb0ELb0ELb0ELb0ELi2ELi4ELi4ELi4ELb0EEENS1_24CollectiveEpilogueBwdGQAISA_fSD_Li256ELb0ELb0EEENS1_25SingleTileBwdLPTSchedulerILb0ELi128ELb0EEEEEEEEEvNT_6ParamsE$_ZZN4cute13to_mixed_bitsINS_5tupleIJNS1_IJNS_1CILi4EEENS2_ILi8EEEEEENS2_ILi2EEENS2_ILi1EEEEEENS1_IJNS1_IJNS2_ILi128EEENS2_ILi0EEEEEES4_SA_EEENS1_IJNS1_IJiiEEEiSA_EEEEEDaRKT_RKT0_RKT1_ENKUlRKT_RKT0_RKT1_E_clIS6_S4_iEEDaSQ_ST_SW_) ;  /* 0xfffaa7d000007944 */ /* 0x000fea0003c3ffff */
[----:B------:R-:W-:Y:S02]  /*61180*/  MOV R5, R2 ;  /* 0x0000000200057202 */ /* 0x000fe40000000f00 */
[----:B------:R-:W-:Y:S02]  /*61190*/  MOV R2, 0x611b0 ;  /* 0x000611b000027802 */ /* 0x000fe40000000f00 */
[----:B------:R-:W-:Y:S05]  /*611a0*/  CALL.REL.NOINC `($_ZN7cutlass13device_kernelIN5flash19enable_sm80_to_sm89INS1_16FlashAttnBwdSm80INS1_25CollectiveMainloopBwdSm80ILi2ELi2EN4cute5tupleIJNS5_1CILi128EEES8_NS7_ILi64EEEEEENS_10bfloat16_tEfNS_4arch4Sm80ELb1ELb0ELb1ELb0ELb0ELb0ELb0ELb0ELi2ELi4ELi4ELi4ELb0EEENS1_24CollectiveEpilogueBwdGQAISA_fSD_Li256ELb0ELb0EEENS1_25SingleTileBwdLPTSchedulerILb0ELi128ELb0EEEEEEEEEvNT_6ParamsE$_ZZN4cute13to_mixed_bitsINS_5tupleIJNS1_IJNS_1CILi4EEENS2_ILi8EEEEEENS2_ILi2EEENS2_ILi1EEEEEENS1_IJNS1_IJNS2_ILi128EEENS2_ILi0EEEEEES4_SA_EEENS1_IJNS1_IJiiEEEiSA_EEEEEDaRKT_RKT0_RKT1_ENKUlDpRKT_E_clIJNS_9MixedBitsILj0ELj384EEENSU_ILj0ELj8EEENS2_ILj0EEEEEEDaSR_) ;  /* 0xfffaa6e000007944 */ /* 0x000fea0003c3ffff */
        /* <DEDUP_REMOVED lines=11> */
[----:B-1----:R-:W-:Y:S05]  /*61260*/  CALL.REL.NOINC `($_ZN7cutlass13device_kernelIN5flash19enable_sm80_to_sm89INS1_16FlashAttnBwdSm80INS1_25CollectiveMainloopBwdSm80ILi2ELi2EN4cute5tupleIJNS5_1CILi128EEES8_NS7_ILi64EEEEEENS_10bfloat16_tEfNS_4arch4Sm80ELb1ELb0ELb1ELb0ELb0ELb0ELb0ELb0ELi2ELi4ELi4ELi4ELb0EEENS1_24CollectiveEpilogueBwdGQAISA_fSD_Li256ELb0ELb0EEENS1_25SingleTileBwdLPTSchedulerILb0ELi128ELb0EEEEEEEEEvNT_6ParamsE$_ZN4cute3eso3ESOILb1ELb0EJNS_1CILi8EEEiiEEC2ERKS3_RKiS8_) ;  /* 0xfffa693000007944 */ /* 0x002fea0003c3ffff */
[----:B-1----:R1:W5:Y:S01]  /*61270*/  LDL.64 R2, [R1+0x1428] ;  /* 0x0014280001027983 */ /* 0x0023620000100a00 */
[----:B------:R-:W-:Y:S01]  /*61280*/  IMAD.MOV.U32 R5, RZ, RZ, 0x48 ;  /* 0x00000048ff057424 */ /* 0x000fe200078e00ff */
[----:B------:R-:W-:Y:S02]  /*61290*/  LOP3.LUT P0, RZ, R11, 0x8, RZ, 0xc0, !PT ;  /* 0x000000080bff7812 */ /* 0x000fe4000780c0ff */
[----:B------:R-:W-:Y:S02]  /*612a0*/  MOV R6, 0x612d0 ;  /* 0x000612d000067802 */ /* 0x000fe40000000f00 */
[----:B------:R-:W-:-:S04]  /*612b0*/  SEL R5, R5, 0x38, !P0 ;  /* 0x0000003805057807 */ /* 0x000fc80004000000 */
[----:B-1---5:R-:W-:Y:S05]  /*612c0*/  CALL.REL.NOINC `($_ZN7cutlass13device_kernelIN5flash19enable_sm80_to_sm89INS1_16FlashAttnBwdSm80INS1_25CollectiveMainloopBwdSm80ILi2ELi2EN4cute5tupleIJNS5_1CILi128EEES8_NS7_ILi64EEEEEENS_10bfloat16_tEfNS_4arch4Sm80ELb1ELb0ELb1ELb0ELb0ELb0ELb0ELb0ELi2ELi4ELi4ELi4ELb0EEENS1_24CollectiveEpilogueBwdGQAISA_fSD_Li256ELb0ELb0EEENS1_25SingleTileBwdLPTSchedulerILb0ELi128ELb0EEEEEEEEEvNT_6ParamsE$_ZN4cute3eso3ESOILb0ELb1EJiNS_1CILi144EEENS2_ILi288EEEEEC2ERKiRKS3_RKS4_) ;  /* 0xfffa5aa000007944 */ /* 0x022fea0003c3ffff */
[----:B-1----:R-:W2:Y:S01]  /*612d0*/  LDL R4, [R1+0x1428] ;  /* 0x0014280001047983 */ /* 0x002ea20000100800 */
[----:B------:R-:W-:-:S03]  /*612e0*/  MOV R6, 0x61310 ;  /* 0x0006131000067802 */ /* 0x000fc60000000f00 */
[----:B--2---:R1:W-:Y:S04]  /*612f0*/  STL [R1+0x1470], R4 ;  /* 0x0014700401007387 */ /* 0x0043e80000100800 */
[----:B-1----:R-:W-:Y:S05]  /*61300*/  CALL.REL.NOINC `($_ZN7cutlass13device_kernelIN5flash19enable_sm80_to_sm89INS1_16FlashAttnBwdSm80INS1_25CollectiveMainloopBwdSm80ILi2ELi2EN4cute5tupleIJNS5_1CILi128EEES8_NS7_ILi64EEEEEENS_10bfloat16_tEfNS_4arch4Sm80ELb1ELb0ELb1ELb0ELb0ELb0ELb0ELb0ELi2ELi4ELi4ELi4ELb0EEENS1_24CollectiveEpilogueBwdGQAISA_fSD_Li256ELb0ELb0EEENS1_25SingleTileBwdLPTSchedulerILb0ELi128ELb0EEEEEEEEEvNT_6ParamsE$_ZN4cute3eso3ESOILb1ELb0EJNS_1CILi1EEENS_5tupleIJNS2_ILi8EEEiiEEENS2_ILi64EEENS4_IJiNS2_ILi144EEENS2_ILi288EEEEEENS2_ILi512EEEEEC2ERKS3_RKS6_RKS7_RKSA_RKSB_) ;  /* 0xfffa634000007944 */ /* 0x002fea0003c3ffff */
[----:B-1----:R1:W5:Y:S04]  /*61310*/  LDL R5, [R1+0x1430] ;  /* 0x0014300001057983 */ /* 0x0023680000100800 */
[----:B------:R1:W5:Y:S01]  /*61320*/  LDL.64 R2, [R1+0x1428] ;  /* 0x0014280001027983 */ /* 0x0003620000100a00 */
[----:B------:R-:W-:-:S03]  /*61330*/  MOV R6, 0x61350 ;  /* 0x0006135000067802 */ /* 0x000fc60000000f00 */
[----:B-1---5:R-:W-:Y:S05]  /*61340*/  CALL.REL.NOINC `($_ZN7cutlass13device_kernelIN5flash19enable_sm80_to_sm89INS1_16FlashAttnBwdSm80INS1_25CollectiveMainloopBwdSm80ILi2ELi2EN4cute5tupleIJNS5_1CILi128EEES8_NS7_ILi64EEEEEENS_10bfloat16_tEfNS_4arch4Sm80ELb1ELb0ELb1ELb0ELb0ELb0ELb0ELb0ELi2ELi4ELi4ELi4ELb0EEENS1_24CollectiveEpilogueBwdGQAISA_fSD_Li256ELb0ELb0EEENS1_25SingleTileBwdLPTSchedulerILb0ELi128ELb0EEEEEEEEEvNT_6ParamsE$_ZN4cute5tupleIJNS0_IJNS_1CILi8EEENS0_IJNS1_ILi2EEES3_S3_EEENS1_ILi1EEES4_S5_EEENS0_IJS5_NS0_IJS2_iiEEENS1_ILi64EEENS0_IJiNS1_ILi144EEENS1_ILi288EEEEEENS1_ILi512EEEEEEEEC2ERKS6_RKSD_) ;  /* 0xfffa948000007944 */ /* 0x022fea0003c3ffff */
[----:B------:R1:W5:Y:S04]  /*61350*/  LDL R6, [R1+0x1430] ;  /* 0x0014300001067983 */ /* 0x0003680000100800 */
[----:B------:R1:W5:Y:S01]  /*61360*/  LDL.64 R2, [R1+0x1428] ;  /* 0x0014280001027983 */ /* 0x0003620000100a00 */
[----:B------:R-:W-:-:S03]  /*61370*/  MOV R4, 0x61390 ;  /* 0x0006139000047802 */ /* 0x000fc60000000f00 */
[----:B-1---5:R-:W-:Y:S05]  /*61380*/  CALL.REL.NOINC `($_ZN7cutlass13device_kernelIN5flash19enable_sm80_to_sm89INS1_16FlashAttnBwdSm80INS1_25CollectiveMainloopBwdSm80ILi2ELi2EN4cute5tupleIJNS5_1CILi128EEES8_NS7_ILi64EEEEEENS_10bfloat16_tEfNS_4arch4Sm80ELb1ELb0ELb1ELb0ELb0ELb0ELb0ELb0ELi2ELi4ELi4ELi4ELb0EEENS1_24CollectiveEpilogueBwdGQAISA_fSD_Li256ELb0ELb0EEENS1_25SingleTileBwdLPTSchedulerILb0ELi128ELb0EEEEEEEEEvNT_6ParamsE$_ZZN4cute7flattenINS_5tupleIJNS_1CILi1EEENS1_IJNS2_ILi8EEEiiEEENS2_ILi64EEENS1_IJiNS2_ILi144EEENS2_ILi288EEEEEENS2_ILi512EEEEEEEEDaRKT_ENKUlRKT_E_clIS5_EEDaSH_) ;  /* 0xfffad7b000007944 */ /* 0x022fea0003c3ffff */
[----:B------:R1:W-:Y:S01]  /*61390*/  STL.64 [R1+0x1428], R2 ;  /* 0x0014280201007387 */ /* 0x0003e20000100a00 */
[----:B------:R-:W-:-:S02]  /*613a0*/  MOV R5, R6 ;  /* 0x0000000600057202 */ /* 0x000fc40000000f00 */
[----:B------:R-:W-:Y:S02]  /*613b0*/  MOV R4, 0x613d0 ;  /* 0x000613d000047802 */ /* 0x000fe40000000f00 */
[----:B-1----:R-:W-:Y:S05]  /*613c0*/  CALL.REL.NOINC `($_ZN7cutlass13device_kernelIN5flash19enable_sm80_to_sm89INS1_16FlashAttnBwdSm80INS1_25CollectiveMainloopBwdSm80ILi2ELi2EN4cute5tupleIJNS5_1CILi128EEES8_NS7_ILi64EEEEEENS_10bfloat16_tEfNS_4arch4Sm80ELb1ELb0ELb1ELb0ELb0ELb0ELb0ELb0ELi2ELi4ELi4ELi4ELb0EEENS1_24CollectiveEpilogueBwdGQAISA_fSD_Li256ELb0ELb0EEENS1_25SingleTileBwdLPTSchedulerILb0ELi128ELb0EEEEEEEEEvNT_6ParamsE$_ZZN4cute7flattenINS_5tupleIJNS_1CILi1EEENS1_IJNS2_ILi8EEEiiEEENS2_ILi64EEENS1_IJiNS2_ILi144EEENS2_ILi288EEEEEENS2_ILi512EEEEEEEEDaRKT_ENKUlRKT_E_clIS9_EEDaSH_) ;  /* 0xfffad79000007944 */ /* 0x002fea0003c3ffff */
[----:B------:R1:W-:Y:S01]  /*613d0*/  STL [R1+0x1410], R2 ;  /* 0x0014100201007387 */ /* 0x0003e20000100800 */
[----:B------:R-:W-:-:S03]  /*613e0*/  MOV R4, 0x61400 ;  /* 0x0006140000047802 */ /* 0x000fc60000000f00 */
[----:B-1----:R-:W-:Y:S05]  /*613f0*/  CALL.REL.NOINC `($_ZN7cutlass13device_kernelIN5flash19enable_sm80_to_sm89INS1_16FlashAttnBwdSm80INS1_25CollectiveMainloopBwdSm80ILi2ELi2EN4cute5tupleIJNS5_1CILi128EEES8_NS7_ILi64EEEEEENS_10bfloat16_tEfNS_4arch4Sm80ELb1ELb0ELb1ELb0ELb0ELb0ELb0ELb0ELi2ELi4ELi4ELi4ELb0EEENS1_24CollectiveEpilogueBwdGQAISA_fSD_Li256ELb0ELb0EEENS1_25SingleTileBwdLPTSchedulerILb0ELi128ELb0EEEEEEEEEvNT_6ParamsE$_ZZN4cute12filter_tupleINS_5tupleIJNS_1CILi1EEENS1_IJNS2_ILi8EEEiiEEENS2_ILi64EEENS1_IJiNS2_ILi144EEENS2_ILi288EEEEEENS2_ILi512EEEEEEZNS_7flattenISB_EEDaRKT_EUlRKT_E_EEDaSF_OT0_ENKUlDpSI_E_clIJNS1_IJS3_EEES5_NS1_IJS6_EEES9_NS1_IJSA_EEEEEEDaSM_) ;  /* 0xfffaa02000007944 */ /* 0x002fea0003c3ffff */
[----:B------:R-:W-:Y:S02]  /*61400*/  MOV R6, 0x61420 ;  /* 0x0006142000067802 */ /* 0x000fe40000000f00 */
[----:B--2--5:R-:W-:Y:S05]  /*61410*/  CALL.REL.NOINC `($_ZN7cutlass13device_kernelIN5flash19enable_sm80_to_sm89INS1_16FlashAttnBwdSm80INS1_25CollectiveMainloopBwdSm80ILi2ELi2EN4cute5tupleIJNS5_1CILi128EEES8_NS7_ILi64EEEEEENS_10bfloat16_tEfNS_4arch4Sm80ELb1ELb0ELb1ELb0ELb0ELb0ELb0ELb0ELi2ELi4ELi4ELi4ELb0EEENS1_24CollectiveEpilogueBwdGQAISA_fSD_Li256ELb0ELb0EEENS1_25SingleTileBwdLPTSchedulerILb0ELi128ELb0EEEEEEEEEvNT_6ParamsE$_ZN4cute3eso3ESOILb0ELb1EJiNS_1CILi144EEENS2_ILi512EEEEEC2ERKiRKS3_RKS4_) ;  /* 0xfffa59a000007944 */ /* 0x024fea0003c3ffff */
[----:B------:R-:W2:Y:S01]  /*61420*/  LDL R6, [R1+0x1428] ;  /* 0x0014280001067983 */ /* 0x000ea20000100800 */
[----:B-1----:R-:W-:Y:S02]  /*61430*/  MOV R4, R12 ;  /* 0x0000000c00047202 */ /* 0x002fe40000000f00 */
[----:B------:R-:W-:Y:S01]  /*61440*/  MOV R8, 0x61470 ;  /* 0x0006147000087802 */ /* 0x000fe20000000f00 */
[----:B--2---:R1:W-:Y:S04]  /*61450*/  STL [R1+0x145c], R6 ;  /* 0x00145c0601007387 */ /* 0x0043e80000100800 */
[----:B-1----:R-:W-:Y:S05]  /*61460*/  CALL.REL.NOINC `($_ZN7cutlass13device_kernelIN5flash19enable_sm80_to_sm89INS1_16FlashAttnBwdSm80INS1_25CollectiveMainloopBwdSm80ILi2ELi2EN4cute5tupleIJNS5_1CILi128EEES8_NS7_ILi64EEEEEENS_10bfloat16_tEfNS_4arch4Sm80ELb1ELb0ELb1ELb0ELb0ELb0ELb0ELb0ELi2ELi4ELi4ELi4ELb0EEENS1_24CollectiveEpilogueBwdGQAISA_fSD_Li256ELb0ELb0EEENS1_25SingleTileBwdLPTSchedulerILb0ELi128ELb0EEEEEEEEEvNT_6ParamsE$_ZN4cute3eso3ESOILb0ELb0EJiiNS_1CILi144EEENS2_ILi512EEEEEC2ERKiS7_RKS3_RKS4_) ;  /* 0xfffa523000007944 */ /* 0x002fea0003c3ffff */
[----:B-1----:R-:W2:Y:S01]  /*61470*/  LDL.64 R4, [R1+0x1428] ;  /* 0x0014280001047983 */ /* 0x002ea20000100a00 */
[----:B------:R-:W-:Y:S01]  /*61480*/  IMAD.MOV.U32 R3, RZ, RZ, R7 ;  /* 0x000000ffff037224 */ /* 0x000fe200078e0007 */
[----:B------:R-:W-:Y:S02]  /*61490*/  IADD3 R8, R57, 0xd8, RZ ;  /* 0x000000d839087810 */ /* 0x000fe40007ffe0ff */
[----:B------:R-:W-:Y:S01]  /*614a0*/  MOV R6, 0x614e0 ;  /* 0x000614e000067802 */ /* 0x000fe20000000f00 */
[----:B--2---:R1:W-:Y:S04]  /*614b0*/  STL [R1+0x1454], R4 ;  /* 0x0014540401007387 */ /* 0x0043e80000100800 */
[----:B------:R1:W-:Y:S02]  /*614c0*/  STL [R1+0x1458], R5 ;  /* 0x0014580501007387 */ /* 0x0003e40000100800 */
[----:B-1----:R-:W-:Y:S05]  /*614d0*/  CALL.REL.NOINC `($_ZN7cutlass13device_kernelIN5flash19enable_sm80_to_sm89INS1_16FlashAttnBwdSm80INS1_25CollectiveMainloopBwdSm80ILi2ELi2EN4cute5tupleIJNS5_1CILi128EEES8_NS7_ILi64EEEEEENS_10bfloat16_tEfNS_4arch4Sm80ELb1ELb0ELb1ELb0ELb0ELb0ELb0ELb0ELi2ELi4ELi4ELi4ELb0EEENS1_24CollectiveEpilogueBwdGQAISA_fSD_Li256ELb0ELb0EEENS1_25SingleTileBwdLPTSchedulerILb0ELi128ELb0EEEEEEEEEvNT_6ParamsE$_ZN4cute3eso3ESOILb0ELb0EJiiiNS_1CILi144EEENS2_ILi512EEEEEC2ERKiS7_S7_RKS3_RKS4_) ;  /* 0xfffa547000007944 */ /* 0x002fea0003c3ffff */
[----:B-1----:R-:W2:Y:S04]  /*614e0*/  LDL.64 R2, [R1+0x1410] ;  /* 0x0014100001027983 */ /* 0x002ea80000100a00 */
[----:B------:R-:W3:Y:S01]  /*614f0*/  LDL R6, [R1+0x1418] ;  /* 0x0014180001067983 */ /* 0x000ee20000100800 */
[----:B------:R-:W-:-:S03]  /*61500*/  MOV R4, 0x61540 ;  /* 0x0006154000047802 */ /* 0x000fc60000000f00 */
[----:B--2---:R1:W-:Y:S04]  /*61510*/  STL.64 [R1+0x1428], R2 ;  /* 0x0014280201007387 */ /* 0x0043e80000100a00 */
[----:B---3--:R1:W-:Y:S02]  /*61520*/  STL [R1+0x1430], R6 ;  /* 0x0014300601007387 */ /* 0x0083e40000100800 */
[----:B-1----:R-:W-:Y:S05]  /*61530*/  CALL.REL.NOINC `($_ZN7cutlass13device_kernelIN5flash19enable_sm80_to_sm89INS1_16FlashAttnBwdSm80INS1_25CollectiveMainloopBwdSm80ILi2ELi2EN4cute5tupleIJNS5_1CILi128EEES8_NS7_ILi64EEEEEENS_10bfloat16_tEfNS_4arch4Sm80ELb1ELb0ELb1ELb0ELb0ELb0ELb0ELb0ELi2ELi4ELi4ELi4ELb0EEENS1_24CollectiveEpilogueBwdGQAISA_fSD_Li256ELb0ELb0EEENS1_25SingleTileBwdLPTSchedulerILb0ELi128ELb0EEEEEEEEEvNT_6ParamsE$_ZN4cute3eso3ESOILb1ELb0EJNS_1CILi8EEEiiiNS2_ILi144EEENS2_ILi512EEEEEC2ERKS3_RKiSA_SA_RKS4_RKS5_) ;  /* 0xfffa66d000007944 */ /* 0x002fea0003c3ffff */
[----:B-1----:R-:W2:Y:S04]  /*61540*/  LDL.64 R2, [R1+0x1448] ;  /* 0x0014480001027983 */ /* 0x002ea80000100a00 */
[----:B------:R-:W3:Y:S01]  /*61550*/  LDL R10, [R1+0x1450] ;  /* 0x00145000010a7983 */ /* 0x000ee20000100800 */
[C---:B------:R-:W-:Y:S02]  /*61560*/  IADD3 R8, R57.reuse, 0x94, RZ ;  /* 0x0000009439087810 */ /* 0x040fe40007ffe0ff */
[----:B------:R-:W-:-:S02]  /*61570*/  IADD3 R6, R57, 0x98, RZ ;  /* 0x0000009839067810 */ /* 0x000fc40007ffe0ff */
[----:B------:R-:W-:Y:S01]  /*61580*/  MOV R4, 0x615c0 ;  /* 0x000615c000047802 */ /* 0x000fe20000000f00 */
[----:B--2---:R1:W-:Y:S04]  /*61590*/  STL.64 [R1+0x1410], R2 ;  /* 0x0014100201007387 */ /* 0x0043e80000100a00 */
[----:B---3--:R1:W-:Y:S02]  /*615a0*/  STL [R1+0x1418], R10 ;  /* 0x0014180a01007387 */ /* 0x0083e40000100800 */
[----:B-1----:R-:W-:Y:S05]  /*615b0*/  CALL.REL.NOINC `($_ZN7cutlass13device_kernelIN5flash19enable_sm80_to_sm89INS1_16FlashAttnBwdSm80INS1_25CollectiveMainloopBwdSm80ILi2ELi2EN4cute5tupleIJNS5_1CILi128EEES8_NS7_ILi64EEEEEENS_10bfloat16_tEfNS_4arch4Sm80ELb1ELb0ELb1ELb0ELb0ELb0ELb0ELb0ELi2ELi4ELi4ELi4ELb0EEENS1_24CollectiveEpilogueBwdGQAISA_fSD_Li256ELb0ELb0EEENS1_25SingleTileBwdLPTSchedulerILb0ELi128ELb0EEEEEEEEEvNT_6ParamsE$_ZN4cute3eso3ESOILb1ELb0EJNS_1CILi1EEEiiiNS2_ILi144EEENS2_ILi512EEEEEC2ERKS3_RKiSA_SA_RKS4_RKS5_) ;  /* 0xfffa61d000007944 */ /* 0x002fea0003c3ffff */
[----:B-1----:R1:W5:Y:S04]  /*615c0*/  LDL R5, [R1+0x1450] ;  /* 0x0014500001057983 */ /* 0x0023680000100800 */
[----:B------:R1:W5:Y:S01]  /*615d0*/  LDL.64 R2, [R1+0x1448] ;  /* 0x0014480001027983 */ /* 0x0003620000100a00 */
[----:B------:R-:W-:-:S03]  /*615e0*/  MOV R6, 0x61600 ;  /* 0x0006160000067802 */ /* 0x000fc60000000f00 */
[----:B-1---5:R-:W-:Y:S05]  /*615f0*/  CALL.REL.NOINC `($_ZN7cutlass13device_kernelIN5flash19enable_sm80_to_sm89INS1_16FlashAttnBwdSm80INS1_25CollectiveMainloopBwdSm80ILi2ELi2EN4cute5tupleIJNS5_1CILi128EEES8_NS7_ILi64EEEEEENS_10bfloat16_tEfNS_4arch4Sm80ELb1ELb0ELb1ELb0ELb0ELb0ELb0ELb0ELi2ELi4ELi4ELi4ELb0EEENS1_24CollectiveEpilogueBwdGQAISA_fSD_Li256ELb0ELb0EEENS1_25SingleTileBwdLPTSchedulerILb0ELi128ELb0EEEEEEEEEvNT_6ParamsE$_ZN4cute5tupleIJNS0_IJNS_1CILi16EEENS1_ILi2EEES3_S3_NS1_ILi4EEES3_EEENS0_IJNS1_ILi1EEEiiiNS1_ILi144EEENS1_ILi512EEEEEEEEC2ERKS5_RKS9_) ;  /* 0xfffa8ed000007944 */ /* 0x022fea0003c3ffff */
        /* <DEDUP_REMOVED lines=10> */
[----:B-1----:R-:W-:Y:S05]  /*616a0*/  CALL.REL.NOINC `($_ZN7cutlass13device_kernelIN5flash19enable_sm80_to_sm89INS1_16FlashAttnBwdSm80INS1_25CollectiveMainloopBwdSm80ILi2ELi2EN4cute5tupleIJNS5_1CILi128EEES8_NS7_ILi64EEEEEENS_10bfloat16_tEfNS_4arch4Sm80ELb1ELb0ELb1ELb0ELb0ELb0ELb0ELb0ELi2ELi4ELi4ELi4ELb0EEENS1_24CollectiveEpilogueBwdGQAISA_fSD_Li256ELb0ELb0EEENS1_25SingleTileBwdLPTSchedulerILb0ELi128ELb0EEEEEEEEEvNT_6ParamsE$_ZZN4cute6detail16composition_implINS_5tupleIJNS_1CILi16EEENS3_ILi2EEES5_S5_NS3_ILi4EEES5_EEENS2_IJNS3_ILi1EEEiiiNS3_ILi144EEENS3_ILi512EEEEEENS2_IJNS2_IJS5_S5_EEES6_NS3_ILi8EEEEEENS2_IJNS2_IJNS3_ILi64EEESA_EEES4_NS3_ILi1024EEEEEEEEDaRKT_RKT0_RKT1_RKT2_ENKUlRKT_RKT0_E_clISC_SG_EEDaSX_S10_) ;  /* 0xfffab30000007944 */ /* 0x002fea0003c3ffff */
[----:B------:R-:W-:Y:S01]  /*616b0*/  IMAD.MOV.U32 R5, RZ, RZ, R16 ;  /* 0x000000ffff057224 */ /* 0x000fe200078e0010 */
[----:B------:R-:W-:Y:S01]  /*616c0*/  MOV R3, R14 ;  /* 0x0000000e00037202 */ /* 0x000fe20000000f00 */
[----:B------:R-:W-:Y:S01]  /*616d0*/  IMAD.MOV.U32 R2, RZ, RZ, R15 ;  /* 0x000000ffff027224 */ /* 0x000fe200078e000f */
[----:B------:R-:W-:Y:S02]  /*616e0*/  MOV R16, 0x61700 ;  /* 0x0006170000107802 */ /* 0x000fe40000000f00 */
[----:B-1---5:R-:W-:Y:S05]  /*616f0*/  CALL.REL.NOINC `($_ZN7cutlass13device_kernelIN5flash19enable_sm80_to_sm89INS1_16FlashAttnBwdSm80INS1_25CollectiveMainloopBwdSm80ILi2ELi2EN4cute5tupleIJNS5_1CILi128EEES8_NS7_ILi64EEEEEENS_10bfloat16_tEfNS_4arch4Sm80ELb1ELb0ELb1ELb0ELb0ELb0ELb0ELb0ELi2ELi4ELi4ELi4ELb0EEENS1_24CollectiveEpilogueBwdGQAISA_fSD_Li256ELb0ELb0EEENS1_25SingleTileBwdLPTSchedulerILb0ELi128ELb0EEEEEEEEEvNT_6ParamsE$_ZZN4cute6detail16composition_implINS_5tupleIJNS_1CILi16EEENS3_ILi2EEES5_S5_NS3_ILi4EEES5_EEENS2_IJNS3_ILi1EEEiiiNS3_ILi144EEENS3_ILi512EEEEEENS2_IJNS2_IJS5_S5_EEES6_NS3_ILi8EEEEEENS2_IJNS2_IJNS3_ILi64EEESA_EEES4_NS3_ILi1024EEEEEEEEDaRKT_RKT0_RKT1_RKT2_ENKUlRKT_RKT0_E_clIS6_S4_EEDaSX_S10_) ;  /* 0xfffab03000007944 */ /* 0x022fea0003c3ffff */
[----:B-----5:R2:W-:Y:S01]  /*61700*/  STL.64 [R1+0x1410], R2 ;  /* 0x0014100201007387 */ /* 0x0205e20000100a00 */
[----:B------:R-:W-:-:S03]  /*61710*/  MOV R4, 0x61730 ;  /* 0x0006173000047802 */ /* 0x000fc60000000f00 */
[----:B-12---:R-:W-:Y:S05]  /*61720*/  CALL.REL.NOINC `($_ZN7cutlass13device_kernelIN5flash19enable_sm80_to_sm89INS1_16FlashAttnBwdSm80INS1_25CollectiveMainloopBwdSm80ILi2ELi2EN4cute5tupleIJNS5_1CILi128EEES8_NS7_ILi64EEEEEENS_10bfloat16_tEfNS_4arch4Sm80ELb1ELb0ELb1ELb0ELb0ELb0ELb0ELb0ELi2ELi4ELi4ELi4ELb0EEENS1_24CollectiveEpilogueBwdGQAISA_fSD_Li256ELb0ELb0EEENS1_25SingleTileBwdLPTSchedulerILb0ELi128ELb0EEEEEEEEEvNT_6ParamsE$_ZN4cute3eso3ESOILb0ELb0EJNS_5tupleIJiNS_1CILi512EEEEEENS2_IJiiEEENS3_ILi1024EEEEEC2ERKS5_RKS6_RKS7_) ;  /* 0xfffa420000007944 */ /* 0x006fea0003c3ffff */
[----:B------:R2:W5:Y:S04]  /*61730*/  LDL R5, [R1+0x1430] ;  /* 0x0014300001057983 */ /* 0x0005680000100800 */
[----:B-1----:R2:W5:Y:S01]  /*61740*/  LDL.64 R2, [R1+0x1428] ;  /* 0x0014280001027983 */ /* 0x0025620000100a00 */
[----:B------:R-:W-:-:S03]  /*61750*/  MOV R6, 0x61770 ;  /* 0x0006177000067802 */ /* 0x000fc60000000f00 */
[----:B--2--5:R-:W-:Y:S05]  /*61760*/  CALL.REL.NOINC `($_ZN7cutlass13device_kernelIN5flash19enable_sm80_to_sm89INS1_16FlashAttnBwdSm80INS1_25CollectiveMainloopBwdSm80ILi2ELi2EN4cute5tupleIJNS5_1CILi128EEES8_NS7_ILi64EEEEEENS_10bfloat16_tEfNS_4arch4Sm80ELb1ELb0ELb1ELb0ELb0ELb0ELb0ELb0ELi2ELi4ELi4ELi4ELb0EEENS1_24CollectiveEpilogueBwdGQAISA_fSD_Li256ELb0ELb0EEENS1_25SingleTileBwdLPTSchedulerILb0ELi128ELb0EEEEEEEEEvNT_6ParamsE$_ZN4cute5tupleIJNS0_IJNS0_IJNS_1CILi2EEES2_EEES3_NS1_ILi8EEEEEENS0_IJNS0_IJiNS1_ILi512EEEEEENS0_IJiiEEENS1_ILi1024EEEEEEEEC2ERKS5_RKSA_) ;  /* 0xfffa8b2000007944 */ /* 0x024fea0003c3ffff */
[----:B------:R1:W5:Y:S04]  /*61770*/  LDL R4, [R1+0x1430] ;  /* 0x0014300001047983 */ /* 0x0003680000100800 */
[----:B------:R1:W5:Y:S01]  /*61780*/  LDL.64 R2, [R1+0x1428] ;  /* 0x0014280001027983 */ /* 0x0003620000100a00 */
[----:B------:R-:W-:-:S02]  /*61790*/  LOP3.LUT R11, R11, 0x180, RZ, 0xc0, !PT ;  /* 0x000001800b0b7812 */ /* 0x000fc400078ec0ff */
[----:B------:R-:W-:Y:S02]  /*617a0*/  MOV R6, 0x617f0 ;  /* 0x000617f000067802 */ /* 0x000fe40000000f00 */
        /* <DEDUP_REMOVED lines=11> */
[----:B------:R-:W-:Y:S02]  /*61860*/  MOV R16, R12 ;  /* 0x0000000c00107202 */ /* 0x000fe40000000f00 */
        /* <DEDUP_REMOVED lines=10> */
[----:B------:R-:W-:-:S03]  /*61910*/  MOV R4, 0x61930 ;  /* 0x0006193000047802 */ /* 0x000fc60000000f00 */
        /* <DEDUP_REMOVED lines=24> */
[----:B-12--5:R-:W-:Y:S05]  /*61aa0*/  CALL.REL.NOINC `($_ZN7cutlass13device_kernelIN5flash19enable_sm80_to_sm89INS1_16FlashAttnBwdSm80INS1_25CollectiveMainloopBwdSm80ILi2ELi2EN4cute5tupleIJNS5_1CILi128EEES8_NS7_ILi64EEEEEENS_10bfloat16_tEfNS_4arch4Sm80ELb1ELb0ELb1ELb0ELb0ELb0ELb0ELb0ELi2ELi4ELi4ELi4ELb0EEENS1_24CollectiveEpilogueBwdGQAISA_fSD_Li256ELb0ELb0EEENS1_25SingleTileBwdLPTSchedulerILb0ELi128ELb0EEEEEEEEEvNT_6ParamsE$_ZN4cute3eso3ESOILb1ELb0EJNS_6LayoutINS_5tupleIJNS3_IJNS_1CILi8EEENS4_ILi1EEEEEENS4_ILi2EEENS3_IJNS4_ILi4EEES8_EEEEEENS3_IJNS3_IJS6_NS4_ILi0EEEEEES5_NS3_IJNS4_ILi32EEENS4_ILi16EEEEEEEEEEENS_10ViewEngineIPN7cutlass10bfloat16_tEEEEEC2ERKSI_RKSN_) ;  /* 0xfffa825000007944 */ /* 0x026fea0003c3ffff */
[----:B------:R2:W5:Y:S01]  /*61ab0*/  LDL.64 R72, [R1+0x1410] ;  /* 0x0014100001487983 */ /* 0x0005620000100a00 */
[----:B-1----:R-:W-:Y:S01]  /*61ac0*/  IMAD.MOV.U32 R6, RZ, RZ, R68 ;  /* 0x000000ffff067224 */ /* 0x002fe200078e0044 */
[----:B------:R-:W-:-:S02]  /*61ad0*/  MOV R3, R69 ;  /* 0x0000004500037202 */ /* 0x000fc40000000f00 */
[----:B------:R-:W-:Y:S02]  /*61ae0*/  MOV R4, 0x61b00 ;  /* 0x00061b0000047802 */ /* 0x000fe40000000f00 */
[----:B--2--5:R-:W-:Y:S05]  /*61af0*/  CALL.REL.NOINC `($_ZN7cutlass13device_kernelIN5flash19enable_sm80_to_sm89INS1_16FlashAttnBwdSm80INS1_25CollectiveMainloopBwdSm80ILi2ELi2EN4cute5tupleIJNS5_1CILi128EEES8_NS7_ILi64EEEEEENS_10bfloat16_tEfNS_4arch4Sm80ELb1ELb0ELb1ELb0ELb0ELb0ELb0ELb0ELi2ELi4ELi4ELi4ELb0EEENS1_24CollectiveEpilogueBwdGQAISA_fSD_Li256ELb0ELb0EEENS1_25SingleTileBwdLPTSchedulerILb0ELi128ELb0EEEEEEEEEvNT_6ParamsE$_ZN4cute3eso3ESOILb1ELb0EJNS_6LayoutINS_5tupleIJNS3_IJNS3_IJNS_1CILi4EEENS4_ILi2EEEEEENS4_ILi1EEEEEES6_NS4_ILi8EEEEEENS3_IJNS3_IJNS3_IJS8_NS4_ILi32EEEEEENS4_ILi0EEEEEENS4_ILi64EEES5_EEEEENS_10ViewEngineIPN7cutlass10bfloat16_tEEEEEC2ERKSI_RKSN_) ;  /* 0xfffa6ee000007944 */ /* 0x024fea0003c3ffff */
[----:B------:R2:W5:Y:S04]  /*61b00*/  LDL.64 R70, [R1+0x1410] ;  /* 0x0014100001467983 */ /* 0x0005680000100a00 */
[----:B-1----:R2:W5:Y:S01]  /*61b10*/  LD.E.64 R2, [R76.64+0x8] ;  /* 0x000008044c027980 */ /* 0x002562000c101b00 */
[----:B------:R-:W-:Y:S02]  /*61b20*/  MOV R9, R66 ;  /* 0x0000004200097202 */ /* 0x000fe40000000f00 */
[----:B------:R-:W-:Y:S02]  /*61b30*/  MOV R8, 0x61b50 ;  /* 0x00061b5000087802 */ /* 0x000fe40000000f00 */
[----:B--2--5:R-:W-:Y:S05]  /*61b40*/  CALL.REL.NOINC `($_ZN7cutlass13device_kernelIN5flash19enable_sm80_to_sm89INS1_16FlashAttnBwdSm80INS1_25CollectiveMainloopBwdSm80ILi2ELi2EN4cute5tupleIJNS5_1CILi128EEES8_NS7_ILi64EEEEEENS_10bfloat16_tEfNS_4arch4Sm80ELb1ELb0ELb1ELb0ELb0ELb0ELb0ELb0ELi2ELi4ELi4ELi4ELb0EEENS1_24CollectiveEpilogueBwdGQAISA_fSD_Li256ELb0ELb0EEENS1_25SingleTileBwdLPTSchedulerILb0ELi128ELb0EEEEEEEEEvNT_6ParamsE$_ZN4cute8smem_ptrIPN7cutlass10bfloat16_tEECI1NS_12iter_adaptorIS3_S4_EEES3_) ;  /* 0xfffa904000007944 */ /* 0x024fea0003c3ffff */
[----:B-1----:R1:W5:Y:S01]  /*61b50*/  LDL.64 R2, [R1+0x1410] ;  /* 0x0014100001027983 */ /* 0x0023620000100a00 */
[----:B------:R-:W-:-:S03]  /*61b60*/  MOV R6, 0x61b80 ;  /* 0x00061b8000067802 */ /* 0x000fc60000000f00 */
[----:B-1---5:R-:W-:Y:S05]  /*61b70*/  CALL.REL.NOINC `($_ZN7cutlass13device_kernelIN5flash19enable_sm80_to_sm89INS1_16FlashAttnBwdSm80INS1_25CollectiveMainloopBwdSm80ILi2ELi2EN4cute5tupleIJNS5_1CILi128EEES8_NS7_ILi64EEEEEENS_10bfloat16_tEfNS_4arch4Sm80ELb1ELb0ELb1ELb0ELb0ELb0ELb0ELb0ELi2ELi4ELi4ELi4ELb0EEENS1_24CollectiveEpilogueBwdGQAISA_fSD_Li256ELb0ELb0EEENS1_25SingleTileBwdLPTSchedulerILb0ELi128ELb0EEEEEEEEEvNT_6ParamsE$_ZN4cute3eso3ESOILb1ELb0EJNS_6LayoutINS_5tupleIJNS3_IJNS_1CILi8EEENS4_ILi1EEEEEENS4_ILi2EEEEEENS3_IJNS3_IJS6_NS4_ILi0EEEEEENS4_ILi4096EEEEEEEENS_10ViewEngineINS_8smem_ptrIPN7cutlass10bfloat16_tEEEEEEEC2ERKSE_RKSL_) ;  /* 0xfffa7f5000007944 */ /* 0x022fea0003c3ffff */
[----:B-1----:R1:W5:Y:S01]  /*61b80*/  LDL.64 R4, [R1+0x1410] ;  /* 0x0014100001047983 */ /* 0x0023620000100a00 */
[----:B------:R-:W-:Y:S01]  /*61b90*/  IMAD.MOV.U32 R6, RZ, RZ, R72 ;  /* 0x000000ffff067224 */ /* 0x000fe200078e0048 */
[----:B------:R-:W-:-:S02]  /*61ba0*/  MOV R9, R73 ;  /* 0x0000004900097202 */ /* 0x000fc40000000f00 */
[----:B------:R-:W-:Y:S02]  /*61bb0*/  MOV R8, 0x61bd0 ;  /* 0x00061bd000087802 */ /* 0x000fe40000000f00 */
[----:B-1---5:R-:W-:Y:S05]  /*61bc0*/  CALL.REL.NOINC `($_ZN7cutlass13device_kernelIN5flash19enable_sm80_to_sm89INS1_16FlashAttnBwdSm80INS1_25CollectiveMainloopBwdSm80ILi2ELi2EN4cute5tupleIJNS5_1CILi128EEES8_NS7_ILi64EEEEEENS_10bfloat16_tEfNS_4arch4Sm80ELb1ELb0ELb1ELb0ELb0ELb0ELb0ELb0ELi2ELi4ELi4ELi4ELb0EEENS1_24CollectiveEpilogueBwdGQAISA_fSD_Li256ELb0ELb0EEENS1_25SingleTileBwdLPTSchedulerILb0ELi128ELb0EEEEEEEEEvNT_6ParamsE$_ZN4cute3eso3ESOILb1ELb0EJNS_6LayoutINS_5tupleIJNS3_IJNS_1CILi8EEENS4_ILi1EEEEEENS4_ILi2EEEEEENS3_IJNS3_IJS6_NS4_ILi0EEEEEES5_EEEEENS_10ViewEngineIPN7cutlass10bfloat16_tEEEEEC2ERKSD_RKSI_) ;  /* 0xfffa809000007944 */ /* 0x022fea0003c3ffff */
[----:B------:R2:W5:Y:S01]  /*61bd0*/  LDL.64 R2, [R1+0x1410] ;  /* 0x0014100001027983 */ /* 0x0005620000100a00 */
[----:B-1----:R-:W-:Y:S02]  /*61be0*/  MOV R7, R5 ;  /* 0x0000000500077202 */ /* 0x002fe40000000f00 */
[----:B------:R-:W-:Y:S02]  /*61bf0*/  MOV R6, 0x61c10 ;  /* 0x00061c1000067802 */ /* 0x000fe40000000f00 */
[----:B--2--5:R-:W-:Y:S05]  /*61c00*/  CALL.REL.NOINC `($_ZN7cutlass13device_kernelIN5flash19enable_sm80_to_sm89INS1_16FlashAttnBwdSm80INS1_25CollectiveMainloopBwdSm80ILi2ELi2EN4cute5tupleIJNS5_1CILi128EEES8_NS7_ILi64EEEEEENS_10bfloat16_tEfNS_4arch4Sm80ELb1ELb0ELb1ELb0ELb0ELb0ELb0ELb0ELi2ELi4ELi4ELi4ELb0EEENS1_24CollectiveEpilogueBwdGQAISA_fSD_Li256ELb0ELb0EEENS1_25SingleTileBwdLPTSchedulerILb0ELi128ELb0EEEEEEEEEvNT_6ParamsE$_ZN4cute3eso3ESOILb1ELb0EJNS_6LayoutINS_5tupleIJNS3_IJNS_1CILi8EEENS4_ILi1EEEEEENS3_IJNS4_ILi2EEEEEEEEENS3_IJNS3_IJS6_NS4_ILi0EEEEEENS3_IJNS4_ILi4096EEEEEEEEEEENS_10ViewEngineINS_8smem_ptrIPN7cutlass10bfloat16_tEEEEEEEC2ERKSG_RKSN_) ;  /* 0xfffa7c9000007944 */ /* 0x024fea0003c3ffff */
[----:B------:R2:W5:Y:S01]  /*61c10*/  LDL.64 R6, [R1+0x1410] ;  /* 0x0014100001067983 */ /* 0x0005620000100a00 */
[----:B-1----:R-:W-:Y:S02]  /*61c20*/  MOV R5, R3 ;  /* 0x0000000300057202 */ /* 0x002fe40000000f00 */
[----:B------:R-:W-:Y:S02]  /*61c30*/  MOV R4, 0x61c50 ;  /* 0x00061c5000047802 */ /* 0x000fe40000000f00 */
[----:B--2--5:R-:W-:Y:S05]  /*61c40*/  CALL.REL.NOINC `($_ZN7cutlass13device_kernelIN5flash19enable_sm80_to_sm89INS1_16FlashAttnBwdSm80INS1_25CollectiveMainloopBwdSm80ILi2ELi2EN4cute5tupleIJNS5_1CILi128EEES8_NS7_ILi64EEEEEENS_10bfloat16_tEfNS_4arch4Sm80ELb1ELb0ELb1ELb0ELb0ELb0ELb0ELb0ELi2ELi4ELi4ELi4ELb0EEENS1_24CollectiveEpilogueBwdGQAISA_fSD_Li256ELb0ELb0EEENS1_25SingleTileBwdLPTSchedulerILb0ELi128ELb0EEEEEEEEEvNT_6ParamsE$_ZN4cute3eso3ESOILb1ELb0EJNS_6LayoutINS_5tupleIJNS3_IJNS_1CILi8EEENS4_ILi1EEEEEENS3_IJNS4_ILi2EEEEEEEEENS3_IJNS3_IJS6_NS4_ILi0EEEEEENS3_IJS5_EEEEEEEENS_10ViewEngineIPN7cutlass10bfloat16_tEEEEEC2ERKSF_RKSK_) ;  /* 0xfffa7d6000007944 */ /* 0x024fea0003c3ffff */
[----:B-1----:R1:W5:Y:S01]  /*61c50*/  LDL.64 R2, [R1+0x1410] ;  /* 0x0014100001027983 */ /* 0x0023620000100a00 */
[----:B------:R-:W-:-:S03]  /*61c60*/  MOV R8, 0x61c80 ;  /* 0x00061c8000087802 */ /* 0x000fc60000000f00 */
[----:B-1---5:R-:W-:Y:S05]  /*61c70*/  CALL.REL.NOINC `($_ZN7cutlass13device_kernelIN5flash19enable_sm80_to_sm89INS1_16FlashAttnBwdSm80INS1_25CollectiveMainloopBwdSm80ILi2ELi2EN4cute5tupleIJNS5_1CILi128EEES8_NS7_ILi64EEEEEENS_10bfloat16_tEfNS_4arch4Sm80ELb1ELb0ELb1ELb0ELb0ELb0ELb0ELb0ELi2ELi4ELi4ELi4ELb0EEENS1_24CollectiveEpilogueBwdGQAISA_fSD_Li256ELb0ELb0EEENS1_25SingleTileBwdLPTSchedulerILb0ELi128ELb0EEEEEEEEEvNT_6ParamsE$_ZN4cute3eso3ESOILb1ELb0EJNS_6LayoutINS_5tupleIJNS3_IJNS3_IJNS_1CILi8EEENS4_ILi1EEEEEES6_EEENS3_IJNS3_IJS6_S6_EEENS4_ILi2EEEEEEEEENS3_IJNS3_IJNS3_IJS6_NS4_ILi0EEEEEESD_EEENS3_IJNS3_IJSD_SD_EEES5_EEEEEEEENS_10ViewEngineIPN7cutlass10bfloat16_tEEEEEC2ERKSJ_RKSO_) ;  /* 0xfffa6ef000007944 */ /* 0x022fea0003c3ffff */
[----:B-1----:R1:W5:Y:S01]  /*61c80*/  LDL.64 R4, [R1+0x1410] ;  /* 0x0014100001047983 */ /* 0x0023620000100a00 */
[----:B------:R-:W-:-:S03]  /*61c90*/  MOV R8, 0x61cb0 ;  /* 0x00061cb000087802 */ /* 0x000fc60000000f00 */
[----:B-1---5:R-:W-:Y:S05]  /*61ca0*/  CALL.REL.NOINC `($_ZN7cutlass13device_kernelIN5flash19enable_sm80_to_sm89INS1_16FlashAttnBwdSm80INS1_25CollectiveMainloopBwdSm80ILi2ELi2EN4cute5tupleIJNS5_1CILi128EEES8_NS7_ILi64EEEEEENS_10bfloat16_tEfNS_4arch4Sm80ELb1ELb0ELb1ELb0ELb0ELb0ELb0ELb0ELi2ELi4ELi4ELi4ELb0EEENS1_24CollectiveEpilogueBwdGQAISA_fSD_Li256ELb0ELb0EEENS1_25SingleTileBwdLPTSchedulerILb0ELi128ELb0EEEEEEEEEvNT_6ParamsE$_ZN4cute3eso3ESOILb1ELb0EJNS_6LayoutINS_5tupleIJNS3_IJNS3_IJNS_1CILi8EEENS4_ILi1EEEEEES6_EEENS3_IJNS3_IJS6_S6_EEENS4_ILi2EEEEEEEEENS3_IJNS3_IJNS3_IJS6_NS4_ILi0EEEEEESD_EEENS3_IJNS3_IJSD_SD_EEENS4_ILi4096EEEEEEEEEEENS_10ViewEngineINS_8smem_ptrIPN7cutlass10bfloat16_tEEEEEEEC2ERKSK_RKSR_) ;  /* 0xfffa6de000007944 */ /* 0x022fea0003c3ffff */
[----:B-1----:R1:W5:Y:S01]  /*61cb0*/  LDL.64 R2, [R1+0x1410] ;  /* 0x0014100001027983 */ /* 0x0023620000100a00 */
[----:B------:R-:W-:Y:S01]  /*61cc0*/  IMAD.MOV.U32 R6, RZ, RZ, R4 ;  /* 0x000000ffff067224 */ /* 0x000fe200078e0004 */
[----:B------:R-:W-:-:S02]  /*61cd0*/  MOV R9, R5 ;  /* 0x0000000500097202 */ /* 0x000fc40000000f00 */
[----:B------:R-:W-:Y:S02]  /*61ce0*/  MOV R8, 0x61d00 ;  /* 0x00061d0000087802 */ /* 0x000fe40000000f00 */
[----:B-1---5:R-:W-:Y:S05]  /*61cf0*/  CALL.REL.NOINC `($_ZN7cutlass13device_kernelIN5flash19enable_sm80_to_sm89INS1_16FlashAttnBwdSm80INS1_25CollectiveMainloopBwdSm80ILi2ELi2EN4cute5tupleIJNS5_1CILi128EEES8_NS7_ILi64EEEEEENS_10bfloat16_tEfNS_4arch4Sm80ELb1ELb0ELb1ELb0ELb0ELb0ELb0ELb0ELi2ELi4ELi4ELi4ELb0EEENS1_24CollectiveEpilogueBwdGQAISA_fSD_Li256ELb0ELb0EEENS1_25SingleTileBwdLPTSchedulerILb0ELi128ELb0EEEEEEEEEvNT_6ParamsE$_ZN4cute3eso3ESOILb1ELb0EJNS_6LayoutINS_5tupleIJNS3_IJNS_1CILi8EEENS4_ILi1EEEEEENS4_ILi2EEEEEENS3_IJNS3_IJS6_NS4_ILi0EEEEEES5_EEEEENS_10ViewEngineIPN7cutlass10bfloat16_tEEEEEC2ERKSD_RKSI_) ;  /* 0xfffa7f6000007944 */ /* 0x022fea0003c3ffff */
[----:B------:R2:W5:Y:S01]  /*61d00*/  LDL.64 R14, [R1+0x1410] ;  /* 0x00141000010e7983 */ /* 0x0005620000100a00 */
[----:B------:R-:W-:Y:S02]  /*61d10*/  MOV R9, R66 ;  /* 0x0000004200097202 */ /* 0x000fe40000000f00 */
[----:B------:R-:W-:Y:S02]  /*61d20*/  MOV R8, 0x61d40 ;  /* 0x00061d4000087802 */ /* 0x000fe40000000f00 */
[----:B-12--5:R-:W-:Y:S05]  /*61d30*/  CALL.REL.NOINC `($_ZN7cutlass13device_kernelIN5flash19enable_sm80_to_sm89INS1_16FlashAttnBwdSm80INS1_25CollectiveMainloopBwdSm80ILi2ELi2EN4cute5tupleIJNS5_1CILi128EEES8_NS7_ILi64EEEEEENS_10bfloat16_tEfNS_4arch4Sm80ELb1ELb0ELb1ELb0ELb0ELb0ELb0ELb0ELi2ELi4ELi4ELi4ELb0EEENS1_24CollectiveEpilogueBwdGQAISA_fSD_Li256ELb0ELb0EEENS1_25SingleTileBwdLPTSchedulerILb0ELi128ELb0EEEEEEEEEvNT_6ParamsE$_ZN4cute8smem_ptrIPN7cutlass10bfloat16_tEECI1NS_12iter_adaptorIS3_S4_EEES3_) ;  /* 0xfffa8e5000007944 */ /* 0x026fea0003c3ffff */
[----:B-1----:R1:W5:Y:S01]  /*61d40*/  LDL.64 R2, [R1+0x1410] ;  /* 0x0014100001027983 */ /* 0x0023620000100a00 */
[----:B------:R-:W-:-:S03]  /*61d50*/  MOV R6, 0x61d70 ;  /* 0x00061d7000067802 */ /* 0x000fc60000000f00 */
        /* <DEDUP_REMOVED lines=50> */
[----:B-1----:R-:W-:-:S03]  /*62080*/  MOV R4, 0x620a0 ;  /* 0x000620a000047802 */ /* 0x002fc60000000f00 */
[----:B--2--5:R-:W-:Y:S05]  /*62090*/  CALL.REL.NOINC `($_ZN7cutlass13device_kernelIN5flash19enable_sm80_to_sm89INS1_16FlashAttnBwdSm80INS1_25CollectiveMainloopBwdSm80ILi2ELi2EN4cute5tupleIJNS5_1CILi128EEES8_NS7_ILi64EEEEEENS_10bfloat16_tEfNS_4arch4Sm80ELb1ELb0ELb1ELb0ELb0ELb0ELb0ELb0ELi2ELi4ELi4ELi4ELb0EEENS1_24CollectiveEpilogueBwdGQAISA_fSD_Li256ELb0ELb0EEENS1_25SingleTileBwdLPTSchedulerILb0ELi128ELb0EEEEEEEEEvNT_6ParamsE$_ZN4cute3eso3ESOILb1ELb0EJNS_6LayoutINS_5tupleIJNS3_IJNS_1CILi4EEENS4_ILi1EEEEEEEEENS3_IJNS3_IJS6_NS4_ILi0EEEEEEEEEEENS_10ViewEngineIPjEEEEC2ERKSC_RKSF_) ;  /* 0xfffa75a000007944 */ /* 0x024fea0003c3ffff */
[----:B------:R2:W5:Y:S01]  /*620a0*/  LDL.64 R8, [R1+0x1410] ;  /* 0x0014100001087983 */ /* 0x0005620000100a00 */
[----:B------:R-:W-:-:S02]  /*620b0*/  MOV R4, R6 ;  /* 0x0000000600047202 */ /* 0x000fc40000000f00 */
[----:B-1----:R-:W-:Y:S02]  /*620c0*/  MOV R2, 0x620e0 ;  /* 0x000620e000027802 */ /* 0x002fe40000000f00 */
[----:B--2--5:R-:W-:Y:S05]  /*620d0*/  CALL.REL.NOINC `($_ZN7cutlass13device_kernelIN5flash19enable_sm80_to_sm89INS1_16FlashAttnBwdSm80INS1_25CollectiveMainloopBwdSm80ILi2ELi2EN4cute5tupleIJNS5_1CILi128EEES8_NS7_ILi64EEEEEENS_10bfloat16_tEfNS_4arch4Sm80ELb1ELb0ELb1ELb0ELb0ELb0ELb0ELb0ELi2ELi4ELi4ELi4ELb0EEENS1_24CollectiveEpilogueBwdGQAISA_fSD_Li256ELb0ELb0EEENS1_25SingleTileBwdLPTSchedulerILb0ELi128ELb0EEEEEEEEEvNT_6ParamsE$_ZN73_INTERNAL_24fd9406_37_flash_bwd_hdim64_bf16_softcap_sm80_cu_3fbc093a_291824__cvta_generic_to_sharedEPKv) ;  /* 0xfffa8c0000007944 */ /* 0x024fea0003c3ffff */
        /* <DEDUP_REMOVED lines=59> */
[----:B------:R-:W1:Y:S04]  /*62490*/  LDSM.16.M88.4 R4, [R4] ;  /* 0x000000000404783b */ /* 0x000e680000000200 */
[----:B-1----:R1:W-:Y:S04]  /*624a0*/  ST.E [R8.64], R4 ;  /* 0x0000000408007985 */ /* 0x0023e8000c101904 */
[----:B------:R1:W-:Y:S04]  /*624b0*/  ST.E [R8.64+0x4], R5 ;  /* 0x0000040508007985 */ /* 0x0003e8000c101904 */
[----:B------:R1:W-:Y:S04]  /*624c0*/  ST.E [R8.64+0x8], R6 ;  /* 0x0000080608007985 */ /* 0x0003e8000c101904 */
[----:B------:R1:W-:Y:S04]  /*624d0*/  ST.E [R8.64+0xc], R7 ;  /* 0x00000c0708007985 */ /* 0x0003e8000c101904 */
[----:B------:R1:W5:Y:S01]  /*624e0*/  LD.E R3, [R74.64] ;  /* 0x000000044a037980 */ /* 0x000362000c101900 */
[----:B------:R-:W-:-:S03]  /*624f0*/  MOV R10, 0x62510 ;  /* 0x00062510000a7802 */ /* 0x000fc60000000f00 */
[----:B-1---5:R-:W-:Y:S05]  /*62500*/  CALL.REL.NOINC `($_ZN7cutlass13device_kernelIN5flash19enable_sm80_to_sm89INS1_16FlashAttnBwdSm80INS1_25CollectiveMainloopBwdSm80ILi2ELi2EN4cute5tupleIJNS5_1CILi128EEES8_NS7_ILi64EEEEEENS_10bfloat16_tEfNS_4arch4Sm80ELb1ELb0ELb1ELb0ELb0ELb0ELb0ELb0ELi2ELi4ELi4ELi4ELb0EEENS1_24CollectiveEpilogueBwdGQAISA_fSD_Li256ELb0ELb0EEENS1_25SingleTileBwdLPTSchedulerILb0ELi128ELb0EEEEEEEEEvNT_6ParamsE$_ZZN4cute5sliceINS_5tupleIJNS_10UnderscoreES2_NS_1CILi0EEEEEENS1_IJNS1_IJNS3_ILi1EEES4_EEEiNS3_ILi1024EEEEEEEEDaRKT_RKT0_ENKUlRKT_RKT0_E_clIS2_iEEDaSI_SL_) ;  /* 0xfffa9ef000007944 */ /* 0x022fea0003c3ffff */
[----:B------:R-:W-:Y:S02]  /*62510*/  MOV R4, 0x62530 ;  /* 0x0006253000047802 */ /* 0x000fe40000000f00 */
[----:B-1---5:R-:W-:Y:S05]  /*62520*/  CALL.REL.NOINC `($_ZN7cutlass13device_kernelIN5flash19enable_sm80_to_sm89INS1_16FlashAttnBwdSm80INS1_25CollectiveMainloopBwdSm80ILi2ELi2EN4cute5tupleIJNS5_1CILi128EEES8_NS7_ILi64EEEEEENS_10bfloat16_tEfNS_4arch4Sm80ELb1ELb0ELb1ELb0ELb0ELb0ELb0ELb0ELi2ELi4ELi4ELi4ELb0EEENS1_24CollectiveEpilogueBwdGQAISA_fSD_Li256ELb0ELb0EEENS1_25SingleTileBwdLPTSchedulerILb0ELi128ELb0EEEEEEEEEvNT_6ParamsE$_ZZN4cute12filter_tupleINS_5tupleIJNS_10UnderscoreES2_NS_1CILi0EEEEEENS1_IJNS1_IJNS3_ILi1EEES4_EEEiNS3_ILi1024EEEEEEZNS_5sliceIS5_S9_EEDaRKT_RKT0_EUlRKT_RKT0_E_EEDaSD_SG_OT1_ENKUlDpSJ_E_clIJNS1_IJS7_EEENS1_IJiEEENS1_IJEEEEEEDaSQ_) ;  /* 0xfffa8b0000007944 */ /* 0x022fea0003c3ffff */
[----:B------:R-:W-:Y:S02]  /*62530*/  MOV R6, 0x62550 ;  /* 0x0006255000067802 */ /* 0x000fe40000000f00 */
[----:B-1---5:R-:W-:Y:S05]  /*62540*/  CALL.REL.NOINC `($_ZN7cutlass13device_kernelIN5flash19enable_sm80_to_sm89INS1_16FlashAttnBwdSm80INS1_25CollectiveMainloopBwdSm80ILi2ELi2EN4cute5tupleIJNS5_1CILi128EEES8_NS7_ILi64EEEEEENS_10bfloat16_tEfNS_4arch4Sm80ELb1ELb0ELb1ELb0ELb0ELb0ELb0ELb0ELi2ELi4ELi4ELi4ELb0EEENS1_24CollectiveEpilogueBwdGQAISA_fSD_Li256ELb0ELb0EEENS1_25SingleTileBwdLPTSchedulerILb0ELi128ELb0EEEEEEEEEvNT_6ParamsE$_ZN4cute5tupleIJNS0_IJNS0_IJNS_1CILi8EEENS1_ILi1EEEEEENS1_ILi2EEEEEENS0_IJNS0_IJS3_NS1_ILi0EEEEEEiEEEEEC2ERKS6_RKS9_) ;  /* 0xfffa7e7000007944 */ /* 0x022fea0003c3ffff */
[----:B-1----:R1:W5:Y:S01]  /*62550*/  LDL R3, [R1+0x1410] ;  /* 0x0014100001037983 */ /* 0x0023620000100800 */
[----:B------:R-:W-:-:S03]  /*62560*/  MOV R6, 0x62580 ;  /* 0x0006258000067802 */ /* 0x000fc60000000f00 */
[----:B-1---5:R-:W-:Y:S05]  /*62570*/  CALL.REL.NOINC `($_ZN7cutlass13device_kernelIN5flash19enable_sm80_to_sm89INS1_16FlashAttnBwdSm80INS1_25CollectiveMainloopBwdSm80ILi2ELi2EN4cute5tupleIJNS5_1CILi128EEES8_NS7_ILi64EEEEEENS_10bfloat16_tEfNS_4arch4Sm80ELb1ELb0ELb1ELb0ELb0ELb0ELb0ELb0ELi2ELi4ELi4ELi4ELb0EEENS1_24CollectiveEpilogueBwdGQAISA_fSD_Li256ELb0ELb0EEENS1_25SingleTileBwdLPTSchedulerILb0ELi128ELb0EEEEEEEEEvNT_6ParamsE$_ZN4cute3eso3ESOILb0ELb1EJNS_6LayoutINS_5tupleIJNS3_IJNS_1CILi8EEENS4_ILi1EEEEEENS4_ILi2EEEEEENS3_IJNS3_IJS6_NS4_ILi0EEEEEEiEEEEESA_EEC2ERKSD_RKSA_) ;  /* 0xfffa472000007944 */ /* 0x022fea0003c3ffff */
[----:B------:R2:W5:Y:S04]  /*62580*/  LDL R4, [R1+0x1410] ;  /* 0x0014100001047983 */ /* 0x0005680000100800 */
[----:B-1----:R2:W5:Y:S01]  /*62590*/  LD.E.64 R2, [R74.64+0x8] ;  /* 0x000008044a027980 */ /* 0x002562000c101b00 */
[----:B------:R-:W-:-:S02]  /*625a0*/  MOV R9, R66 ;  /* 0x0000004200097202 */ /* 0x000fc40000000f00 */
[----:B------:R-:W-:Y:S02]  /*625b0*/  MOV R8, 0x625d0 ;  /* 0x000625d000087802 */ /* 0x000fe40000000f00 */
[----:B--2--5:R-:W-:Y:S05]  /*625c0*/  CALL.REL.NOINC `($_ZN7cutlass13device_kernelIN5flash19enable_sm80_to_sm89INS1_16FlashAttnBwdSm80INS1_25CollectiveMainloopBwdSm80ILi2ELi2EN4cute5tupleIJNS5_1CILi128EEES8_NS7_ILi64EEEEEENS_10bfloat16_tEfNS_4arch4Sm80ELb1ELb0ELb1ELb0ELb0ELb0ELb0ELb0ELi2ELi4ELi4ELi4ELb0EEENS1_24CollectiveEpilogueBwdGQAISA_fSD_Li256ELb0ELb0EEENS1_25SingleTileBwdLPTSchedulerILb0ELi128ELb0EEEEEEEEEvNT_6ParamsE$_ZN4cute8smem_ptrIPN7cutlass10bfloat16_tEECI1NS_12iter_adaptorIS3_S4_EEES3_) ;  /* 0xfffa85c000007944 */ /* 0x024fea0003c3ffff */
[----:B-1----:R-:W2:Y:S01]  /*625d0*/  LDL.64 R2, [R1+0x1410] ;  /* 0x0014100001027983 */ /* 0x002ea20000100a00 */
[----:B------:R-:W-:Y:S02]  /*625e0*/  MOV R6, R4 ;  /* 0x0000000400067202 */ /* 0x000fe40000000f00 */
[----:B------:R-:W-:Y:S01]  /*625f0*/  MOV R4, 0x62620 ;  /* 0x0006262000047802 */ /* 0x000fe20000000f00 */
[----:B--2---:R1:W-:Y:S04]  /*62600*/  STL.64 [R1+0x1448], R2 ;  /* 0x0014480201007387 */ /* 0x0043e80000100a00 */
[----:B-1----:R-:W-:Y:S05]  /*62610*/  CALL.REL.NOINC `($_ZN7cutlass13device_kernelIN5flash19enable_sm80_to_sm89INS1_16FlashAttnBwdSm80INS1_25CollectiveMainloopBwdSm80ILi2ELi2EN4cute5tupleIJNS5_1CILi128EEES8_NS7_ILi64EEEEEENS_10bfloat16_tEfNS_4arch4Sm80ELb1ELb0ELb1ELb0ELb0ELb0ELb0ELb0ELi2ELi4ELi4ELi4ELb0EEENS1_24CollectiveEpilogueBwdGQAISA_fSD_Li256ELb0ELb0EEENS1_25SingleTileBwdLPTSchedulerILb0ELi128ELb0EEEEEEEEEvNT_6ParamsE$_ZN4cute3eso3ESOILb0ELb0EJNS_6LayoutINS_5tupleIJNS3_IJNS_1CILi8EEENS4_ILi1EEEEEENS4_ILi2EEEEEENS3_IJNS3_IJS6_NS4_ILi0EEEEEEiEEEEENS_10ViewEngineINS_8smem_ptrIPN7cutlass10bfloat16_tEEEEEEEC2ERKSD_RKSK_) ;  /* 0xfffa3a4000007944 */ /* 0x002fea0003c3ffff */
[----:B-1----:R1:W5:Y:S04]  /*62620*/  LDL R8, [R1+0x1410] ;  /* 0x0014100001087983 */ /* 0x0023680000100800 */
[----:B------:R1:W5:Y:S01]  /*62630*/  LDL.64 R12, [R1+0x1418] ;  /* 0x00141800010c7983 */ /* 0x0003620000100a00 */
[----:B------:R-:W-:Y:S01]  /*62640*/  IMAD.MOV.U32 R10, RZ, RZ, R70 ;  /* 0x000000ffff0a7224 */ /* 0x000fe200078e0046 */
[----:B------:R-:W-:-:S02]  /*62650*/  MOV R11, R71 ;  /* 0x00000047000b7202 */ /* 0x000fc40000000f00 */
[----:B------:R-:W-:Y:S02]  /*62660*/  MOV R6, 0x62680 ;  /* 0x0006268000067802 */ /* 0x000fe40000000f00 */
[----:B-1---5:R-:W-:Y:S05]  /*62670*/  CALL.REL.NOINC `($_ZN7cutlass13device_kernelIN5flash19enable_sm80_to_sm89INS1_16FlashAttnBwdSm80INS1_25CollectiveMainloopBwdSm80ILi2ELi2EN4cute5tupleIJNS5_1CILi128EEES8_NS7_ILi64EEEEEENS_10bfloat16_tEfNS_4arch4Sm80ELb1ELb0ELb1ELb0ELb0ELb0ELb0ELb0ELi2ELi4ELi4ELi4ELb0EEENS1_24CollectiveEpilogueBwdGQAISA_fSD_Li256ELb0ELb0EEENS1_25SingleTileBwdLPTSchedulerILb0ELi128ELb0EEEEEEEEEvNT_6ParamsE$_ZN4cute3eso3ESOILb1ELb0EJNS_6LayoutINS_5tupleIJNS3_IJNS3_IJNS_1CILi4EEENS4_ILi2EEEEEENS4_ILi1EEEEEES6_EEENS3_IJNS3_IJNS3_IJS8_NS4_ILi32EEEEEENS4_ILi0EEEEEENS4_ILi64EEEEEEEENS_10ViewEngineIPN7cutlass10bfloat16_tEEEEEC2ERKSH_RKSM_) ;  /* 0xfffa62e000007944 */ /* 0x022fea0003c3ffff */
[----:B------:R2:W5:Y:S01]  /*62680*/  LDL.64 R4, [R1+0x1410] ;  /* 0x0014100001047983 */ /* 0x0005620000100a00 */
[----:B------:R-:W-:Y:S02]  /*62690*/  MOV R3, R8 ;  /* 0x0000000800037202 */ /* 0x000fe40000000f00 */
[----:B------:R-:W-:Y:S02]  /*626a0*/  MOV R6, 0x626c0 ;  /* 0x000626c000067802 */ /* 0x000fe40000000f00 */
[----:B-12--5:R-:W-:Y:S05]  /*626b0*/  CALL.REL.NOINC `($_ZN7cutlass13device_kernelIN5flash19enable_sm80_to_sm89INS1_16FlashAttnBwdSm80INS1_25CollectiveMainloopBwdSm80ILi2ELi2EN4cute5tupleIJNS5_1CILi128EEES8_NS7_ILi64EEEEEENS_10bfloat16_tEfNS_4arch4Sm80ELb1ELb0ELb1ELb0ELb0ELb0ELb0ELb0ELi2ELi4ELi4ELi4ELb0EEENS1_24CollectiveEpilogueBwdGQAISA_fSD_Li256ELb0ELb0EEENS1_25SingleTileBwdLPTSchedulerILb0ELi128ELb0EEEEEEEEEvNT_6ParamsE$_ZZN4cute4takeILi1ELi2ENS_5tupleIJNS1_IJNS_1CILi1EEENS2_ILi0EEEEEEiEEEEEDaRKT1_ENKUlDpRKT_E_clIJiEEEDaSD_) ;  /* 0xfffa9aa000007944 */ /* 0x026fea0003c3ffff */
[----:B------:R-:W-:Y:S02]  /*626c0*/  MOV R6, 0x626e0 ;  /* 0x000626e000067802 */ /* 0x000fe40000000f00 */
[----:B-1---5:R-:W-:Y:S05]  /*626d0*/  CALL.REL.NOINC `($_ZN7cutlass13device_kernelIN5flash19enable_sm80_to_sm89INS1_16FlashAttnBwdSm80INS1_25CollectiveMainloopBwdSm80ILi2ELi2EN4cute5tupleIJNS5_1CILi128EEES8_NS7_ILi64EEEEEENS_10bfloat16_tEfNS_4arch4Sm80ELb1ELb0ELb1ELb0ELb0ELb0ELb0ELb0ELi2ELi4ELi4ELi4ELb0EEENS1_24CollectiveEpilogueBwdGQAISA_fSD_Li256ELb0ELb0EEENS1_25SingleTileBwdLPTSchedulerILb0ELi128ELb0EEEEEEEEEvNT_6ParamsE$_ZN4cute3eso3ESOILb1ELb0EJNS_5tupleIJNS_1CILi1EEENS3_ILi0EEEEEENS2_IJiEEEEEC2ERKS6_RKS7_) ;  /* 0xfffa5b8000007944 */ /* 0x022fea0003c3ffff */
[----:B-1----:R1:W5:Y:S01]  /*626e0*/  LDL R3, [R1+0x1410] ;  /* 0x0014100001037983 */ /* 0x0023620000100800 */
[----:B------:R-:W-:-:S03]  /*626f0*/  MOV R6, 0x62710 ;  /* 0x0006271000067802 */ /* 0x000fc60000000f00 */
[----:B-1---5:R-:W-:Y:S05]  /*62700*/  CALL.REL.NOINC `($_ZN7cutlass13device_kernelIN5flash19enable_sm80_to_sm89INS1_16FlashAttnBwdSm80INS1_25CollectiveMainloopBwdSm80ILi2ELi2EN4cute5tupleIJNS5_1CILi128EEES8_NS7_ILi64EEEEEENS_10bfloat16_tEfNS_4arch4Sm80ELb1ELb0ELb1ELb0ELb0ELb0ELb0ELb0ELi2ELi4ELi4ELi4ELb0EEENS1_24CollectiveEpilogueBwdGQAISA_fSD_Li256ELb0ELb0EEENS1_25SingleTileBwdLPTSchedulerILb0ELi128ELb0EEEEEEEEEvNT_6ParamsE$_ZN4cute5tupleIJNS0_IJNS0_IJNS_1CILi8EEENS1_ILi1EEEEEENS0_IJNS1_ILi2EEEEEEEEENS0_IJNS0_IJS3_NS1_ILi0EEEEEENS0_IJiEEEEEEEEC2ERKS7_RKSB_) ;  /* 0xfffa7c7000007944 */ /* 0x022fea0003c3ffff */
[----:B------:R2:W5:Y:S01]  /*62710*/  LDL R8, [R1+0x1410] ;  /* 0x0014100001087983 */ /* 0x0005620000100800 */
[----:B------:R-:W-:-:S03]  /*62720*/  MOV R6, 0x62750 ;  /* 0x0006275000067802 */ /* 0x000fc60000000f00 */
[----:B------:R2:W-:Y:S04]  /*62730*/  STL.64 [R1+0x1448], R12 ;  /* 0x0014480c01007387 */ /* 0x0005e80000100a00 */
[----:B-12--5:R-:W-:Y:S05]  /*62740*/  CALL.REL.NOINC `($_ZN7cutlass13device_kernelIN5flash19enable_sm80_to_sm89INS1_16FlashAttnBwdSm80INS1_25CollectiveMainloopBwdSm80ILi2ELi2EN4cute5tupleIJNS5_1CILi128EEES8_NS7_ILi64EEEEEENS_10bfloat16_tEfNS_4arch4Sm80ELb1ELb0ELb1ELb0ELb0ELb0ELb0ELb0ELi2ELi4ELi4ELi4ELb0EEENS1_24CollectiveEpilogueBwdGQAISA_fSD_Li256ELb0ELb0EEENS1_25SingleTileBwdLPTSchedulerILb0ELi128ELb0EEEEEEEEEvNT_6ParamsE$_ZN4cute3eso3ESOILb0ELb0EJNS_6LayoutINS_5tupleIJNS3_IJNS_1CILi8EEENS4_ILi1EEEEEENS3_IJNS4_ILi2EEEEEEEEENS3_IJNS3_IJS6_NS4_ILi0EEEEEENS3_IJiEEEEEEEENS_10ViewEngineINS_8smem_ptrIPN7cutlass10bfloat16_tEEEEEEEC2ERKSF_RKSM_) ;  /* 0xfffa38a000007944 */ /* 0x026fea0003c3ffff */
[----:B-1----:R1:W5:Y:S04]  /*62750*/  LDL R8, [R1+0x1410] ;  /* 0x0014100001087983 */ /* 0x0023680000100800 */
[----:B------:R1:W5:Y:S01]  /*62760*/  LDL.64 R14, [R1+0x1418] ;  /* 0x00141800010e7983 */ /* 0x0003620000100a00 */
[----:B------:R-:W-:-:S03]  /*62770*/  MOV R6, 0x62790 ;  /* 0x0006279000067802 */ /* 0x000fc60000000f00 */
[----:B-1---5:R-:W-:Y:S05]  /*62780*/  CALL.REL.NOINC `($_ZN7cutlass13device_kernelIN5flash19enable_sm80_to_sm89INS1_16FlashAttnBwdSm80INS1_25CollectiveMainloopBwdSm80ILi2ELi2EN4cute5tupleIJNS5_1CILi128EEES8_NS7_ILi64EEEEEENS_10bfloat16_tEfNS_4arch4Sm80ELb1ELb0ELb1ELb0ELb0ELb0ELb0ELb0ELi2ELi4ELi4ELi4ELb0EEENS1_24CollectiveEpilogueBwdGQAISA_fSD_Li256ELb0ELb0EEENS1_25SingleTileBwdLPTSchedulerILb0ELi128ELb0EEEEEEEEEvNT_6ParamsE$_ZN4cute3eso3ESOILb1ELb0EJNS_6LayoutINS_5tupleIJNS3_IJNS3_IJNS_1CILi4EEENS4_ILi2EEEEEENS4_ILi1EEEEEENS3_IJS6_EEEEEENS3_IJNS3_IJNS3_IJS8_NS4_ILi32EEEEEENS4_ILi0EEEEEENS3_IJNS4_ILi64EEEEEEEEEEENS_10ViewEngineIPN7cutlass10bfloat16_tEEEEEC2ERKSJ_RKSO_) ;  /* 0xfffa619000007944 */ /* 0x022fea0003c3ffff */
[----:B-1----:R1:W5:Y:S01]  /*62790*/  LDL.64 R2, [R1+0x1410] ;  /* 0x0014100001027983 */ /* 0x0023620000100a00 */
[----:B------:R-:W-:-:S03]  /*627a0*/  MOV R6, 0x627c0 ;  /* 0x000627c000067802 */ /* 0x000fc60000000f00 */
[----:B-1---5:R-:W-:Y:S05]  /*627b0*/  CALL.REL.NOINC `($_ZN7cutlass13device_kernelIN5flash19enable_sm80_to_sm89INS1_16FlashAttnBwdSm80INS1_25CollectiveMainloopBwdSm80ILi2ELi2EN4cute5tupleIJNS5_1CILi128EEES8_NS7_ILi64EEEEEENS_10bfloat16_tEfNS_4arch4Sm80ELb1ELb0ELb1ELb0ELb0ELb0ELb0ELb0ELi2ELi4ELi4ELi4ELb0EEENS1_24CollectiveEpilogueBwdGQAISA_fSD_Li256ELb0ELb0EEENS1_25SingleTileBwdLPTSchedulerILb0ELi128ELb0EEEEEEEEEvNT_6ParamsE$_ZN4cute3eso3ESOILb1ELb0EJNS_6LayoutINS_5tupleIJNS3_IJNS3_IJNS3_IJNS_1CILi4EEENS4_ILi2EEEEEENS4_ILi1EEEEEES8_EEENS3_IJNS3_IJNS3_IJS8_S8_EEES8_EEES6_EEEEEENS3_IJNS3_IJNS3_IJNS3_IJS8_NS4_ILi32EEEEEENS4_ILi0EEEEEESH_EEENS3_IJNS3_IJNS3_IJSH_SH_EEESH_EEENS4_ILi64EEEEEEEEEEENS_10ViewEngineIPN7cutlass10bfloat16_tEEEEEC2ERKSP_RKSU_) ;  /* 0xfffa605000007944 */ /* 0x022fea0003c3ffff */
[----:B------:R2:W5:Y:S01]  /*627c0*/  LDL.64 R10, [R1+0x1410] ;  /* 0x00141000010a7983 */ /* 0x0005620000100a00 */
[----:B-1----:R-:W-:Y:S02]  /*627d0*/  MOV R3, R8 ;  /* 0x0000000800037202 */ /* 0x002fe40000000f00 */
[----:B------:R-:W-:Y:S02]  /*627e0*/  MOV R4, 0x62800 ;  /* 0x0006280000047802 */ /* 0x000fe40000000f00 */
[----:B--2--5:R-:W-:Y:S05]  /*627f0*/  CALL.REL.NOINC `($_ZN7cutlass13device_kernelIN5flash19enable_sm80_to_sm89INS1_16FlashAttnBwdSm80INS1_25CollectiveMainloopBwdSm80ILi2ELi2EN4cute5tupleIJNS5_1CILi128EEES8_NS7_ILi64EEEEEENS_10bfloat16_tEfNS_4arch4Sm80ELb1ELb0ELb1ELb0ELb0ELb0ELb0ELb0ELi2ELi4ELi4ELi4ELb0EEENS1_24CollectiveEpilogueBwdGQAISA_fSD_Li256ELb0ELb0EEENS1_25SingleTileBwdLPTSchedulerILb0ELi128ELb0EEEEEEEEEvNT_6ParamsE$_ZN4cute5tupleIJNS0_IJNS_1CILi2EEEEEENS0_IJiEEEEEC2ERKS3_RKS4_) ;  /* 0xfffa7e0000007944 */ /* 0x024fea0003c3ffff */
[----:B------:R-:W2:Y:S01]  /*62800*/  LDL R4, [R1+0x1410] ;  /* 0x0014100001047983 */ /* 0x000ea20000100800 */
[----:B-1----:R-:W-:-:S02]  /*62810*/  MOV R2, R58 ;  /* 0x0000003a00027202 */ /* 0x002fc40000000f00 */
[----:B------:R-:W-:Y:S01]  /*62820*/  MOV R12, 0x62850 ;  /* 0x00062850000c7802 */ /* 0x000fe20000000f00 */
[----:B--2---:R1:W-:Y:S04]  /*62830*/  STL [R1+0x1448], R4 ;  /* 0x0014480401007387 */ /* 0x0043e80000100800 */
[----:B-1----:R-:W-:Y:S05]  /*62840*/  CALL.REL.NOINC `($_ZN7cutlass13device_kernelIN5flash19enable_sm80_to_sm89INS1_16FlashAttnBwdSm80INS1_25CollectiveMainloopBwdSm80ILi2ELi2EN4cute5tupleIJNS5_1CILi128EEES8_NS7_ILi64EEEEEENS_10bfloat16_tEfNS_4arch4Sm80ELb1ELb0ELb1ELb0ELb0ELb0ELb0ELb0ELi2ELi4ELi4ELi4ELb0EEENS1_24CollectiveEpilogueBwdGQAISA_fSD_Li256ELb0ELb0EEENS1_25SingleTileBwdLPTSchedulerILb0ELi128ELb0EEEEEEEEEvNT_6ParamsE$_ZZN4cute14logical_divideINS_5tupleIJNS1_IJNS_1CILi8EEENS2_ILi1EEEEEENS1_IJNS2_ILi2EEEEEEEEENS1_IJNS1_IJS4_NS2_ILi0EEEEEENS1_IJiEEEEEENS1_IJS5_NS_6LayoutIS4_S9_EEEEEEEDaRKNSD_IT_T0_EERKT1_ENKUlRKT_RKT0_E_clINSD_IS7_SB_EESE_EEDaSQ_ST_) ;  /* 0xfffa944000007944 */ /* 0x002fea0003c3ffff */
[----:B------:R-:W-:Y:S02]  /*62850*/  MOV R4, 0x62870 ;  /* 0x0006287000047802 */ /* 0x000fe40000000f00 */
[----:B-1---5:R-:W-:Y:S05]  /*62860*/  CALL.REL.NOINC `($_ZN7cutlass13device_kernelIN5flash19enable_sm80_to_sm89INS1_16FlashAttnBwdSm80INS1_25CollectiveMainloopBwdSm80ILi2ELi2EN4cute5tupleIJNS5_1CILi128EEES8_NS7_ILi64EEEEEENS_10bfloat16_tEfNS_4arch4Sm80ELb1ELb0ELb1ELb0ELb0ELb0ELb0ELb0ELi2ELi4ELi4ELi4ELb0EEENS1_24CollectiveEpilogueBwdGQAISA_fSD_Li256ELb0ELb0EEENS1_25SingleTileBwdLPTSchedulerILb0ELi128ELb0EEEEEEEEEvNT_6ParamsE$_ZN4cute3eso3ESOILb1ELb0EJNS_5tupleIJNS2_IJNS_1CILi1EEENS3_ILi0EEEEEENS2_IJS5_S5_EEEEEENS2_IJS5_iEEEEEC2ERKS8_RKS9_) ;  /* 0xfffa552000007944 */ /* 0x022fea0003c3ffff */
[----:B-1----:R1:W5:Y:S01]  /*62870*/  LDL R3, [R1+0x1410] ;  /* 0x0014100001037983 */ /* 0x0023620000100800 */
[----:B------:R-:W-:-:S03]  /*62880*/  MOV R4, 0x628a0 ;  /* 0x000628a000047802 */ /* 0x000fc60000000f00 */
[----:B-1---5:R-:W-:Y:S05]  /*62890*/  CALL.REL.NOINC `($_ZN7cutlass13device_kernelIN5flash19enable_sm80_to_sm89INS1_16FlashAttnBwdSm80INS1_25CollectiveMainloopBwdSm80ILi2ELi2EN4cute5tupleIJNS5_1CILi128EEES8_NS7_ILi64EEEEEENS_10bfloat16_tEfNS_4arch4Sm80ELb1ELb0ELb1ELb0ELb0ELb0ELb0ELb0ELi2ELi4ELi4ELi4ELb0EEENS1_24CollectiveEpilogueBwdGQAISA_fSD_Li256ELb0ELb0EEENS1_25SingleTileBwdLPTSchedulerILb0ELi128ELb0EEEEEEEEEvNT_6ParamsE$_ZN4cute5tupleIJNS0_IJNS0_IJNS0_IJNS_1CILi8EEENS1_ILi1EEEEEENS0_IJS3_S3_EEEEEENS0_IJS3_NS1_ILi2EEEEEEEEENS0_IJNS0_IJNS0_IJS3_NS1_ILi0EEEEEENS0_IJSA_SA_EEEEEENS0_IJSA_iEEEEEEEEC2ERKS9_RKSF_) ;  /* 0xfffa78b000007944 */ /* 0x022fea0003c3ffff */
[----:B-1----:R1:W5:Y:S01]  /*628a0*/  LDL R3, [R1+0x1410] ;  /* 0x0014100001037983 */ /* 0x0023620000100800 */
[----:B------:R-:W-:-:S03]  /*628b0*/  MOV R4, 0x628d0 ;  /* 0x000628d000047802 */ /* 0x000fc60000000f00 */
[----:B-1---5:R-:W-:Y:S05]  /*628c0*/  CALL.REL.NOINC `($_ZN7cutlass13device_kernelIN5flash19enable_sm80_to_sm89INS1_16FlashAttnBwdSm80INS1_25CollectiveMainloopBwdSm80ILi2ELi2EN4cute5tupleIJNS5_1CILi128EEES8_NS7_ILi64EEEEEENS_10bfloat16_tEfNS_4arch4Sm80ELb1ELb0ELb1ELb0ELb0ELb0ELb0ELb0ELi2ELi4ELi4ELi4ELb0EEENS1_24CollectiveEpilogueBwdGQAISA_fSD_Li256ELb0ELb0EEENS1_25SingleTileBwdLPTSchedulerILb0ELi128ELb0EEEEEEEEEvNT_6ParamsE$_ZN4cute3eso3ESOILb1ELb0EJNS_5tupleIJNS2_IJNS_1CILi1EEENS3_ILi0EEEEEENS2_IJS5_S5_EEEEEENS2_IJS5_iEEEEEC2ERKS8_RKS9_) ;  /* 0xfffa54c000007944 */ /* 0x022fea0003c3ffff */
[----:B-1----:R1:W5:Y:S01]  /*628d0*/  LDL R3, [R1+0x1410] ;  /* 0x0014100001037983 */ /* 0x0023620000100800 */
[----:B------:R-:W-:-:S03]  /*628e0*/  MOV R4, 0x62900 ;  /* 0x0006290000047802 */ /* 0x000fc60000000f00 */
[----:B-1---5:R-:W-:Y:S05]  /*628f0*/  CALL.REL.NOINC `($_ZN7cutlass13device_kernelIN5flash19enable_sm80_to_sm89INS1_16FlashAttnBwdSm80INS1_25CollectiveMainloopBwdSm80ILi2ELi2EN4cute5tupleIJNS5_1CILi128EEES8_NS7_ILi64EEEEEENS_10bfloat16_tEfNS_4arch4Sm80ELb1ELb0ELb1ELb0ELb0ELb0ELb0ELb0ELi2ELi4ELi4ELi4ELb0EEENS1_24CollectiveEpilogueBwdGQAISA_fSD_Li256ELb0ELb0EEENS1_25SingleTileBwdLPTSchedulerILb0ELi128ELb0EEEEEEEEEvNT_6ParamsE$_ZN4cute3eso3ESOILb1ELb0EJNS_5tupleIJNS_1CILi0EEES4_EEEiEEC2ERKS5_RKi) ;  /* 0xfffa588000007944 */ /* 0x022fea0003c3ffff */
[----:B-1----:R1:W5:Y:S01]  /*62900*/  LDL R3, [R1+0x1410] ;  /* 0x0014100001037983 */ /* 0x0023620000100800 */
[----:B------:R-:W-:-:S03]  /*62910*/  MOV R4, 0x62930 ;  /* 0x0006293000047802 */ /* 0x000fc60000000f00 */
[----:B-1---5:R-:W-:Y:S05]  /*62920*/  CALL.REL.NOINC `($_ZN7cutlass13device_kernelIN5flash19enable_sm80_to_sm89INS1_16FlashAttnBwdSm80INS1_25CollectiveMainloopBwdSm80ILi2ELi2EN4cute5tupleIJNS5_1CILi128EEES8_NS7_ILi64EEEEEENS_10bfloat16_tEfNS_4arch4Sm80ELb1ELb0ELb1ELb0ELb0ELb0ELb0ELb0ELi2ELi4ELi4ELi4ELb0EEENS1_24CollectiveEpilogueBwdGQAISA_fSD_Li256ELb0ELb0EEENS1_25SingleTileBwdLPTSchedulerILb0ELi128ELb0EEEEEEEEEvNT_6ParamsE$_ZN4cute3eso3ESOILb1ELb0EJNS_5tupleIJNS2_IJNS_1CILi1EEENS3_ILi0EEEEEES5_EEENS2_IJNS2_IJS5_S5_EEEiEEEEEC2ERKS7_RKS9_) ;  /* 0xfffa54a000007944 */ /* 0x022fea0003c3ffff */
[----:B-1----:R1:W5:Y:S01]  /*62930*/  LDL R3, [R1+0x1410] ;  /* 0x0014100001037983 */ /* 0x0023620000100800 */
[----:B------:R-:W-:-:S03]  /*62940*/  MOV R4, 0x62960 ;  /* 0x0006296000047802 */ /* 0x000fc60000000f00 */
[----:B-1---5:R-:W-:Y:S05]  /*62950*/  CALL.REL.NOINC `($_ZN7cutlass13device_kernelIN5flash19enable_sm80_to_sm89INS1_16FlashAttnBwdSm80INS1_25CollectiveMainloopBwdSm80ILi2ELi2EN4cute5tupleIJNS5_1CILi128EEES8_NS7_ILi64EEEEEENS_10bfloat16_tEfNS_4arch4Sm80ELb1ELb0ELb1ELb0ELb0ELb0ELb0ELb0ELi2ELi4ELi4ELi4ELb0EEENS1_24CollectiveEpilogueBwdGQAISA_fSD_Li256ELb0ELb0EEENS1_25SingleTileBwdLPTSchedulerILb0ELi128ELb0EEEEEEEEEvNT_6ParamsE$_ZN4cute5tupleIJNS0_IJNS0_IJNS0_IJNS_1CILi8EEENS1_ILi1EEEEEES3_EEENS0_IJNS0_IJS3_S3_EEENS1_ILi2EEEEEEEEENS0_IJNS0_IJNS0_IJS3_NS1_ILi0EEEEEESA_EEENS0_IJNS0_IJSA_SA_EEEiEEEEEEEEC2ERKS9_RKSF_) ;  /* 0xfffa783000007944 */ /* 0x022fea0003c3ffff */
[----:B------:R2:W5:Y:S01]  /*62960*/  LDL R6, [R1+0x1410] ;  /* 0x0014100001067983 */ /* 0x0005620000100800 */
[----:B------:R-:W-:-:S03]  /*62970*/  MOV R4, 0x629a0 ;  /* 0x000629a000047802 */ /* 0x000fc60000000f00 */
[----:B------:R2:W-:Y:S04]  /*62980*/  STL.64 [R1+0x1448], R14 ;  /* 0x0014480e01007387 */ /* 0x0005e80000100a00 */
[----:B-12--5:R-:W-:Y:S05]  /*62990*/  CALL.REL.NOINC `($_ZN7cutlass13device_kernelIN5flash19enable_sm80_to_sm89INS1_16FlashAttnBwdSm80INS1_25CollectiveMainloopBwdSm80ILi2ELi2EN4cute5tupleIJNS5_1CILi128EEES8_NS7_ILi64EEEEEENS_10bfloat16_tEfNS_4arch4Sm80ELb1ELb0ELb1ELb0ELb0ELb0ELb0ELb0ELi2ELi4ELi4ELi4ELb0EEENS1_24CollectiveEpilogueBwdGQAISA_fSD_Li256ELb0ELb0EEENS1_25SingleTileBwdLPTSchedulerILb0ELi128ELb0EEEEEEEEEvNT_6ParamsE$_ZN4cute3eso3ESOILb0ELb0EJNS_6LayoutINS_5tupleIJNS3_IJNS3_IJNS_1CILi8EEENS4_ILi1EEEEEES6_EEENS3_IJNS3_IJS6_S6_EEENS4_ILi2EEEEEEEEENS3_IJNS3_IJNS3_IJS6_NS4_ILi0EEEEEESD_EEENS3_IJNS3_IJSD_SD_EEEiEEEEEEEENS_10ViewEngineINS_8smem_ptrIPN7cutlass10bfloat16_tEEEEEEEC2ERKSJ_RKSQ_) ;  /* 0xfffa30b000007944 */ /* 0x026fea0003c3ffff */
[----:B-1----:R1:W5:Y:S04]  /*629a0*/  LDL R8, [R1+0x1410] ;  /* 0x0014100001087983 */ /* 0x0023680000100800 */
[----:B------:R1:W5:Y:S01]  /*629b0*/  LDL.64 R4, [R1+0x1418] ;  /* 0x0014180001047983 */ /* 0x0003620000100a00 */
[----:B------:R-:W-:-:S03]  /*629c0*/  MOV R6, 0x629e0 ;  /* 0x000629e000067802 */ /* 0x000fc60000000f00 */
[----:B-1---5:R-:W-:Y:S05]  /*629d0*/  CALL.REL.NOINC `($_ZN7cutlass13device_kernelIN5flash19enable_sm80_to_sm89INS1_16FlashAttnBwdSm80INS1_25CollectiveMainloopBwdSm80ILi2ELi2EN4cute5tupleIJNS5_1CILi128EEES8_NS7_ILi64EEEEEENS_10bfloat16_tEfNS_4arch4Sm80ELb1ELb0ELb1ELb0ELb0ELb0ELb0ELb0ELi2ELi4ELi4ELi4ELb0EEENS1_24CollectiveEpilogueBwdGQAISA_fSD_Li256ELb0ELb0EEENS1_25SingleTileBwdLPTSchedulerILb0ELi128ELb0EEEEEEEEEvNT_6ParamsE$_ZN4cute3eso3ESOILb1ELb0EJNS_6LayoutINS_5tupleIJNS3_IJNS3_IJNS_1CILi4EEENS4_ILi2EEEEEENS4_ILi1EEEEEES6_EEENS3_IJNS3_IJNS3_IJS8_NS4_ILi32EEEEEENS4_ILi0EEEEEENS4_ILi64EEEEEEEENS_10ViewEngineIPN7cutlass10bfloat16_tEEEEEC2ERKSH_RKSM_) ;  /* 0xfffa5f8000007944 */ /* 0x022fea0003c3ffff */
[----:B------:R2:W5:Y:S01]  /*629e0*/  LDL.64 R16, [R1+0x1410] ;  /* 0x0014100001107983 */ /* 0x0005620000100a00 */
[----:B------:R-:W-:Y:S02]  /*629f0*/  MOV R3, R8 ;  /* 0x0000000800037202 */ /* 0x000fe40000000f00 */
[----:B------:R-:W-:Y:S02]  /*62a00*/  MOV R6, 0x62a20 ;  /* 0x00062a2000067802 */ /* 0x000fe40000000f00 */
[----:B-12--5:R-:W-:Y:S05]  /*62a10*/  CALL.REL.NOINC `($_ZN7cutlass13device_kernelIN5flash19enable_sm80_to_sm89INS1_16FlashAttnBwdSm80INS1_25CollectiveMainloopBwdSm80ILi2ELi2EN4cute5tupleIJNS5_1CILi128EEES8_NS7_ILi64EEEEEENS_10bfloat16_tEfNS_4arch4Sm80ELb1ELb0ELb1ELb0ELb0ELb0ELb0ELb0ELi2ELi4ELi4ELi4ELb0EEENS1_24CollectiveEpilogueBwdGQAISA_fSD_Li256ELb0ELb0EEENS1_25SingleTileBwdLPTSchedulerILb0ELi128ELb0EEEEEEEEEvNT_6ParamsE$_ZZN4cute5sliceINS_5tupleIJNS1_IJNS_10UnderscoreENS_1CILi0EEEEEENS1_IJS4_S2_EEEEEENS1_IJNS1_IJNS1_IJNS3_ILi1EEES4_EEES4_EEENS1_IJNS1_IJS4_S4_EEEiEEEEEEEEDaRKT_RKT0_ENKUlRKT_RKT0_E_clIS6_SC_EEDaSM_SP_) ;  /* 0xfffa997000007944 */ /* 0x026fea0003c3ffff */
[----:B------:R-:W-:Y:S02]  /*62a20*/  MOV R8, 0x62a40 ;  /* 0x00062a4000087802 */ /* 0x000fe40000000f00 */
[----:B-1----:R-:W-:Y:S05]  /*62a30*/  CALL.REL.NOINC `($_ZN7cutlass13device_kernelIN5flash19enable_sm80_to_sm89INS1_16FlashAttnBwdSm80INS1_25CollectiveMainloopBwdSm80ILi2ELi2EN4cute5tupleIJNS5_1CILi128EEES8_NS7_ILi64EEEEEENS_10bfloat16_tEfNS_4arch4Sm80ELb1ELb0ELb1ELb0ELb0ELb0ELb0ELb0ELi2ELi4ELi4ELi4ELb0EEENS1_24CollectiveEpilogueBwdGQAISA_fSD_Li256ELb0ELb0EEENS1_25SingleTileBwdLPTSchedulerILb0ELi128ELb0EEEEEEEEEvNT_6ParamsE$_ZZN4cute12filter_tupleINS_5tupleIJNS1_IJNS_10UnderscoreENS_1CILi0EEEEEENS1_IJS4_S2_EEEEEENS1_IJNS1_IJNS1_IJNS3_ILi1EEES4_EEES4_EEENS1_IJNS1_IJS4_S4_EEEiEEEEEEZNS_5sliceIS7_SD_EEDaRKT_RKT0_EUlRKT_RKT0_E_EEDaSH_SK_OT1_ENKUlDpSN_E_clIJNS1_IJS9_EEENS1_IJiEEEEEEDaSU_) ;  /* 0xfffa833000007944 */ /* 0x002fea0003c3ffff */
[----:B------:R-:W-:Y:S02]  /*62a40*/  MOV R6, 0x62a60 ;  /* 0x00062a6000067802 */ /* 0x000fe40000000f00 */
[----:B-1---5:R-:W-:Y:S05]  /*62a50*/  CALL.REL.NOINC `($_ZN7cutlass13device_kernelIN5flash19enable_sm80_to_sm89INS1_16FlashAttnBwdSm80INS1_25CollectiveMainloopBwdSm80ILi2ELi2EN4cute5tupleIJNS5_1CILi128EEES8_NS7_ILi64EEEEEENS_10bfloat16_tEfNS_4arch4Sm80ELb1ELb0ELb1ELb0ELb0ELb0ELb0ELb0ELi2ELi4ELi4ELi4ELb0EEENS1_24CollectiveEpilogueBwdGQAISA_fSD_Li256ELb0ELb0EEENS1_25SingleTileBwdLPTSchedulerILb0ELi128ELb0EEEEEEEEEvNT_6ParamsE$_ZN4cute5tupleIJNS0_IJNS0_IJNS_1CILi8EEENS1_ILi1EEEEEENS1_ILi2EEEEEENS0_IJNS0_IJS3_NS1_ILi0EEEEEEiEEEEEC2ERKS6_RKS9_) ;  /* 0xfffa796000007944 */ /* 0x022fea0003c3ffff */
[----:B-1----:R1:W5:Y:S01]  /*62a60*/  LDL R3, [R1+0x1410] ;  /* 0x0014100001037983 */ /* 0x0023620000100800 */
[----:B------:R-:W-:-:S03]  /*62a70*/  MOV R6, 0x62a90 ;  /* 0x00062a9000067802 */ /* 0x000fc60000000f00 */
        /* <DEDUP_REMOVED lines=8> */
[----:B------:R-:W-:-:S02]  /*62b00*/  MOV R6, R7 ;  /* 0x0000000700067202 */ /* 0x000fc40000000f00 */
[----:B------:R-:W-:Y:S01]  /*62b10*/  MOV R4, 0x62b40 ;  /* 0x00062b4000047802 */ /* 0x000fe20000000f00 */
[----:B--2---:R1:W-:Y:S04]  /*62b20*/  STL.64 [R1+0x1448], R2 ;  /* 0x0014480201007387 */ /* 0x0043e80000100a00 */
[----:B-1----:R-:W-:Y:S05]  /*62b30*/  CALL.REL.NOINC `($_ZN7cutlass13device_kernelIN5flash19enable_sm80_to_sm89INS1_16FlashAttnBwdSm80INS1_25CollectiveMainloopBwdSm80ILi2ELi2EN4cute5tupleIJNS5_1CILi128EEES8_NS7_ILi64EEEEEENS_10bfloat16_tEfNS_4arch4Sm80ELb1ELb0ELb1ELb0ELb0ELb0ELb0ELb0ELi2ELi4ELi4ELi4ELb0EEENS1_24CollectiveEpilogueBwdGQAISA_fSD_Li256ELb0ELb0EEENS1_25SingleTileBwdLPTSchedulerILb0ELi128ELb0EEEEEEEEEvNT_6ParamsE$_ZN4cute3eso3ESOILb0ELb0EJNS_6LayoutINS_5tupleIJNS3_IJNS_1CILi8EEENS4_ILi1EEEEEENS4_ILi2EEEEEENS3_IJNS3_IJS6_NS4_ILi0EEEEEEiEEEEENS_10ViewEngineINS_8smem_ptrIPN7cutlass10bfloat16_tEEEEEEEC2ERKSD_RKSK_) ;  /* 0xfffa352000007944 */ /* 0x002fea0003c3ffff */
[----:B------:R2:W5:Y:S04]  /*62b40*/  LDL R14, [R1+0x1410] ;  /* 0x00141000010e7983 */ /* 0x0005680000100800 */
[----:B------:R2:W5:Y:S01]  /*62b50*/  LDL.64 R78, [R1+0x1418] ;  /* 0x00141800014e7983 */ /* 0x0005620000100a00 */
[----:B------:R-:W-:Y:S01]  /*62b60*/  IMAD.MOV.U32 R2, RZ, RZ, R66 ;  /* 0x000000ffff027224 */ /* 0x000fe200078e0042 */
[----:B-1----:R-:W-:Y:S02]  /*62b70*/  MOV R3, RZ ;  /* 0x000000ff00037202 */ /* 0x002fe40000000f00 */
[----:B------:R-:W-:Y:S02]  /*62b80*/  MOV R10, 0x62ba0 ;  /* 0x00062ba0000a7802 */ /* 0x000fe40000000f00 */
[----:B--2--5:R-:W-:Y:S05]  /*62b90*/  CALL.REL.NOINC `($_ZN7cutlass13device_kernelIN5flash19enable_sm80_to_sm89INS1_16FlashAttnBwdSm80INS1_25CollectiveMainloopBwdSm80ILi2ELi2EN4cute5tupleIJNS5_1CILi128EEES8_NS7_ILi64EEEEEENS_10bfloat16_tEfNS_4arch4Sm80ELb1ELb0ELb1ELb0ELb0ELb0ELb0ELb0ELi2ELi4ELi4ELi4ELb0EEENS1_24CollectiveEpilogueBwdGQAISA_fSD_Li256ELb0ELb0EEENS1_25SingleTileBwdLPTSchedulerILb0ELi128ELb0EEEEEEEEEvNT_6ParamsE$_ZN4cute3eso3ESOILb1ELb0EJNS_10UnderscoreEiEEC2ERKS2_RKi) ;  /* 0xfffa441000007944 */ /* 0x024fea0003c3ffff */
        /* <DEDUP_REMOVED lines=16> */
[----:B------:R-:W-:-:S02]  /*62ca0*/  MOV R3, RZ ;  /* 0x000000ff00037202 */ /* 0x000fc40000000f00 */
[----:B------:R-:W-:Y:S02]  /*62cb0*/  MOV R10, 0x62cd0 ;  /* 0x00062cd0000a7802 */ /* 0x000fe40000000f00 */
[----:B--2--5:R-:W-:Y:S05]  /*62cc0*/  CALL.REL.NOINC `($_ZN7cutlass13device_kernelIN5flash19enable_sm80_to_sm89INS1_16FlashAttnBwdSm80INS1_25CollectiveMainloopBwdSm80ILi2ELi2EN4cute5tupleIJNS5_1CILi128EEES8_NS7_ILi64EEEEEENS_10bfloat16_tEfNS_4arch4Sm80ELb1ELb0ELb1ELb0ELb0ELb0ELb0ELb0ELi2ELi4ELi4ELi4ELb0EEENS1_24CollectiveEpilogueBwdGQAISA_fSD_Li256ELb0ELb0EEENS1_25SingleTileBwdLPTSchedulerILb0ELi128ELb0EEEEEEEEEvNT_6ParamsE$_ZN4cute3eso3ESOILb1ELb0EJNS_10UnderscoreEiEEC2ERKS2_RKi) ;  /* 0xfffa42e000007944 */ /* 0x024fea0003c3ffff */
[----:B-1----:R-:W2:Y:S01]  /*62cd0*/  LDL R3, [R1+0x1410] ;  /* 0x0014100001037983 */ /* 0x002ea20000100800 */
[----:B------:R-:W-:Y:S02]  /*62ce0*/  MOV R6, 0x62d10 ;  /* 0x00062d1000067802 */ /* 0x000fe40000000f00 */
[----:B--2---:R-:W-:Y:S02]  /*62cf0*/  SHF.L.U32 R3, R3, 0x6, RZ ;  /* 0x0000000603037819 */ /* 0x004fe400000006ff */
[----:B------:R-:W-:Y:S05]  /*62d00*/  CALL.REL.NOINC `($_ZN7cutlass13device_kernelIN5flash19enable_sm80_to_sm89INS1_16FlashAttnBwdSm80INS1_25CollectiveMainloopBwdSm80ILi2ELi2EN4cute5tupleIJNS5_1CILi128EEES8_NS7_ILi64EEEEEENS_10bfloat16_tEfNS_4arch4Sm80ELb1ELb0ELb1ELb0ELb0ELb0ELb0ELb0ELi2ELi4ELi4ELi4ELb0EEENS1_24CollectiveEpilogueBwdGQAISA_fSD_Li256ELb0ELb0EEENS1_25SingleTileBwdLPTSchedulerILb0ELi128ELb0EEEEEEEEEvNT_6ParamsE$_ZN4cute3eso3ESOILb1ELb0EJNS_6LayoutINS_5tupleIJNS3_IJNS3_IJNS_1CILi4EEENS4_ILi2EEEEEENS4_ILi1EEEEEEEEENS3_IJNS3_IJNS3_IJS8_NS4_ILi32EEEEEENS4_ILi0EEEEEEEEEEEiEEC2ERKSG_RKi) ;  /* 0xfffa5bd000007944 */ /* 0x000fea0003c3ffff */
[----:B-1----:R-:W2:Y:S01]  /*62d10*/  LDL R3, [R1+0x1410] ;  /* 0x0014100001037983 */ /* 0x002ea20000100800 */
        /* <DEDUP_REMOVED lines=20> */
[----:B--2--5:R-:W-:Y:S05]  /*62e60*/  CALL.REL.NOINC `($_ZN7cutlass13device_kernelIN5flash19enable_sm80_to_sm89INS1_16FlashAttnBwdSm80INS1_25CollectiveMainloopBwdSm80ILi2ELi2EN4cute5tupleIJNS5_1CILi128EEES8_NS7_ILi64EEEEEENS_10bfloat16_tEfNS_4arch4Sm80ELb1ELb0ELb1ELb0ELb0ELb0ELb0ELb0ELi2ELi4ELi4ELi4ELb0EEENS1_24CollectiveEpilogueBwdGQAISA_fSD_Li256ELb0ELb0EEENS1_25SingleTileBwdLPTSchedulerILb0ELi128ELb0EEEEEEEEEvNT_6ParamsE$_ZN4cute3eso3ESOILb1ELb0EJNS_6LayoutINS_5tupleIJNS3_IJNS3_IJNS_1CILi2EEES5_EEENS4_ILi1EEEEEEEEENS3_IJNS3_IJNS3_IJS7_NS4_ILi16EEEEEENS4_ILi0EEEEEEEEEEENS_10ViewEngineIPjEEEEC2ERKSF_RKSI_) ;  /* 0xfffa59e000007944 */ /* 0x024fea0003c3ffff */
[----:B------:R2:W5:Y:S01]  /*62e70*/  LDL.64 R8, [R1+0x1410] ;  /* 0x0014100001087983 */ /* 0x0005620000100a00 */
[----:B------:R-:W-:-:S02]  /*62e80*/  MOV R4, R6 ;  /* 0x0000000600047202 */ /* 0x000fc40000000f00 */
[----:B-1----:R-:W-:Y:S02]  /*62e90*/  MOV R2, 0x62eb0 ;  /* 0x00062eb000027802 */ /* 0x002fe40000000f00 */
[----:B--2--5:R-:W-:Y:S05]  /*62ea0*/  CALL.REL.NOINC `($_ZN7cutlass13device_kernelIN5flash19enable_sm80_to_sm89INS1_16FlashAttnBwdSm80INS1_25CollectiveMainloopBwdSm80ILi2ELi2EN4cute5tupleIJNS5_1CILi128EEES8_NS7_ILi64EEEEEENS_10bfloat16_tEfNS_4arch4Sm80ELb1ELb0ELb1ELb0ELb0ELb0ELb0ELb0ELi2ELi4ELi4ELi4ELb0EEENS1_24CollectiveEpilogueBwdGQAISA_fSD_Li256ELb0ELb0EEENS1_25SingleTileBwdLPTSchedulerILb0ELi128ELb0EEEEEEEEEvNT_6ParamsE$_ZN73_INTERNAL_24fd9406_37_flash_bwd_hdim64_bf16_softcap_sm80_cu_3fbc093a_291824__cvta_generic_to_sharedEPKv) ;  /* 0xfffa7e3000007944 */ /* 0x024fea0003c3ffff */
        /* <DEDUP_REMOVED lines=58> */
[----:B------:R-:W1:Y:S04]  /*63250*/  LDSM.16.MT88.4 R4, [R4] ;  /* 0x000000000404783b */ /* 0x000e680000004200 */
[----:B-1----:R1:W-:Y:S04]  /*63260*/  ST.E [R8.64], R4 ;  /* 0x0000000408007985 */ /* 0x0023e8000c101904 */
[----:B------:R1:W-:Y:S04]  /*63270*/  ST.E [R8.64+0x4], R5 ;  /* 0x0000040508007985 */ /* 0x0003e8000c101904 */
[----:B------:R1:W-:Y:S04]  /*63280*/  ST.E [R8.64+0x40], R6 ;  /* 0x0000400608007985 */ /* 0x0003e8000c101904 */
[----:B------:R1:W-:Y:S02]  /*63290*/  ST.E [R8.64+0x44], R7 ;  /* 0x0000440708007985 */ /* 0x0003e4000c101904 */
.L_x_2620:
[----:B------:R-:W-:-:S13]  /*632a0*/  ISETP.NE.AND P0, PT, R65, 0x7, PT ;  /* 0x000000074100780c */ /* 0x000fda0003f05270 */
[----:B-1----:R-:W-:Y:S05]  /*632b0*/  @!P0 BRA `(.L_x_2617) ;  /* 0x00001b6000008947 */ /* 0x002fea0003800000 */
[----:B------:R-:W-:Y:S01]  /*632c0*/  IADD3 R14, R65, 0x1, RZ ;  /* 0x00000001410e7810 */ /* 0x000fe20007ffe0ff */
[----:B------:R-:W-:Y:S01]  /*632d0*/  IMAD.MOV.U32 R2, RZ, RZ, R66 ;  /* 0x000000ffff027224 */ /* 0x000fe200078e0042 */
[----:B-1----:R-:W-:-:S03]  /*632e0*/  MOV R8, 0x63310 ;  /* 0x0006331000087802 */ /* 0x002fc60000000f00 */
[----:B------:R-:W-:Y:S02]  /*632f0*/  IMAD.MOV.U32 R3, RZ, RZ, R14 ;  /* 0x000000ffff037224 */ /* 0x000fe400078e000e */
[----:B------:R-:W-:Y:S05]  /*63300*/  CALL.REL.NOINC `($_ZN7cutlass13device_kernelIN5flash19enable_sm80_to_sm89INS1_16FlashAttnBwdSm80INS1_25CollectiveMainloopBwdSm80ILi2ELi2EN4cute5tupleIJNS5_1CILi128EEES8_NS7_ILi64EEEEEENS_10bfloat16_tEfNS_4arch4Sm80ELb1ELb0ELb1ELb0ELb0ELb0ELb0ELb0ELi2ELi4ELi4ELi4ELb0EEENS1_24CollectiveEpilogueBwdGQAISA_fSD_Li256ELb0ELb0EEENS1_25SingleTileBwdLPTSchedulerILb0ELi128ELb0EEEEEEEEEvNT_6ParamsE$_ZN4cute3eso3ESOILb1ELb0EJNS_10UnderscoreES2_iEEC2ERKS2_S5_RKi) ;  /* 0xfffa3c6000007944 */ /* 0x000fea0003c3ffff */
        /* <DEDUP_REMOVED lines=16> */
[----:B------:R-:W-:Y:S05]  /*63410*/  CALL.REL.NOINC `($_ZN7cutlass13device_kernelIN5flash19enable_sm80_to_sm89INS1_16FlashAttnBwdSm80INS1_25CollectiveMainloopBwdSm80ILi2ELi2EN4cute5tupleIJNS5_1CILi128EEES8_NS7_ILi64EEEEEENS_10bfloat16_tEfNS_4arch4Sm80ELb1ELb0ELb1ELb0ELb0ELb0ELb0ELb0ELi2ELi4ELi4ELi4ELb0EEENS1_24CollectiveEpilogueBwdGQAISA_fSD_Li256ELb0ELb0EEENS1_25SingleTileBwdLPTSchedulerILb0ELi128ELb0EEEEEEEEEvNT_6ParamsE$_ZN4cute3eso3ESOILb1ELb0EJNS_6LayoutINS_5tupleIJNS3_IJNS_1CILi8EEENS4_ILi1EEEEEENS4_ILi2EEEEEENS3_IJNS3_IJS6_NS4_ILi0EEEEEENS4_ILi4096EEEEEEEEiEEC2ERKSE_RKi) ;  /* 0xfffa66f000007944 */ /* 0x000fea0003c3ffff */
        /* <DEDUP_REMOVED lines=8> */
[----:B-1---5:R-:W-:Y:S05]  /*634a0*/  CALL.REL.NOINC `($_ZN7cutlass13device_kernelIN5flash19enable_sm80_to_sm89INS1_16FlashAttnBwdSm80INS1_25CollectiveMainloopBwdSm80ILi2ELi2EN4cute5tupleIJNS5_1CILi128EEES8_NS7_ILi64EEEEEENS_10bfloat16_tEfNS_4arch4Sm80ELb1ELb0ELb1ELb0ELb0ELb0ELb0ELb0ELi2ELi4ELi4ELi4ELb0EEENS1_24CollectiveEpilogueBwdGQAISA_fSD_Li256ELb0ELb0EEENS1_25SingleTileBwdLPTSchedulerILb0ELi128ELb0EEEEEEEEEvNT_6ParamsE$_ZN4cute3eso3ESOILb1ELb0EJNS_6LayoutINS_5tupleIJNS3_IJNS_1CILi8EEENS4_ILi1EEEEEENS4_ILi2EEEEEENS3_IJNS3_IJS6_NS4_ILi0EEEEEENS4_ILi4096EEEEEEEENS_10ViewEngineINS_8smem_ptrIPN7cutlass10bfloat16_tEEEEEEEC2ERKSE_RKSL_) ;  /* 0xfffa662000007944 */ /* 0x022fea0003c3ffff */
[----:B-1----:R1:W5:Y:S01]  /*634b0*/  LDL.64 R4, [R1+0x1410] ;  /* 0x0014100001047983 */ /* 0x0023620000100a00 */
[----:B------:R-:W-:Y:S01]  /*634c0*/  IMAD.MOV.U32 R2, RZ, RZ, R57 ;  /* 0x000000ffff027224 */ /* 0x000fe200078e0039 */
[----:B------:R-:W-:-:S02]  /*634d0*/  MOV R3, R14 ;  /* 0x0000000e00037202 */ /* 0x000fc40000000f00 */
[----:B------:R-:W-:Y:S02]  /*634e0*/  MOV R8, 0x63500 ;  /* 0x0006350000087802 */ /* 0x000fe40000000f00 */
[----:B-1---5:R-:W-:Y:S05]  /*634f0*/  CALL.REL.NOINC `($_ZN7cutlass13device_kernelIN5flash19enable_sm80_to_sm89INS1_16FlashAttnBwdSm80INS1_25CollectiveMainloopBwdSm80ILi2ELi2EN4cute5tupleIJNS5_1CILi128EEES8_NS7_ILi64EEEEEENS_10bfloat16_tEfNS_4arch4Sm80ELb1ELb0ELb1ELb0ELb0ELb0ELb0ELb0ELi2ELi4ELi4ELi4ELb0EEENS1_24CollectiveEpilogueBwdGQAISA_fSD_Li256ELb0ELb0EEENS1_25SingleTileBwdLPTSchedulerILb0ELi128ELb0EEEEEEEEEvNT_6ParamsE$_ZN4cute3eso3ESOILb1ELb0EJNS_10UnderscoreES2_iEEC2ERKS2_S5_RKi) ;  /* 0xfffa3a7000007944 */ /* 0x022fea0003c3ffff */
        /* <DEDUP_REMOVED lines=9> */
[----:B------:R-:W-:Y:S05]  /*63590*/  CALL.REL.NOINC `($_ZN7cutlass13device_kernelIN5flash19enable_sm80_to_sm89INS1_16FlashAttnBwdSm80INS1_25CollectiveMainloopBwdSm80ILi2ELi2EN4cute5tupleIJNS5_1CILi128EEES8_NS7_ILi64EEEEEENS_10bfloat16_tEfNS_4arch4Sm80ELb1ELb0ELb1ELb0ELb0ELb0ELb0ELb0ELi2ELi4ELi4ELi4ELb0EEENS1_24CollectiveEpilogueBwdGQAISA_fSD_Li256ELb0ELb0EEENS1_25SingleTileBwdLPTSchedulerILb0ELi128ELb0EEEEEEEEEvNT_6ParamsE$_ZN4cute3eso3ESOILb1ELb0EJNS_6LayoutINS_5tupleIJNS3_IJNS_1CILi8EEENS4_ILi1EEEEEENS4_ILi2EEEEEENS3_IJNS3_IJS6_NS4_ILi0EEEEEES5_EEEEEiEEC2ERKSD_RKi) ;  /* 0xfffa672000007944 */ /* 0x000fea0003c3ffff */
[----:B-1----:R-:W2:Y:S01]  /*635a0*/  LDL R3, [R1+0x1380] ;  /* 0x0013800001037983 */ /* 0x002ea20000100800 */
[----:B------:R-:W-:Y:S01]  /*635b0*/  MOV R8, 0x635f0 ;  /* 0x000635f000087802 */ /* 0x000fe20000000f00 */
[----:B--2---:R-:W-:-:S05]  /*635c0*/  IMAD.WIDE R6, R3, 0x2, R72 ;  /* 0x0000000203067825 */ /* 0x004fca00078e0248 */
[----:B------:R-:W-:Y:S02]  /*635d0*/  MOV R9, R7 ;  /* 0x0000000700097202 */ /* 0x000fe40000000f00 */
[----:B------:R-:W-:Y:S05]  /*635e0*/  CALL.REL.NOINC `($_ZN7cutlass13device_kernelIN5flash19enable_sm80_to_sm89INS1_16FlashAttnBwdSm80INS1_25CollectiveMainloopBwdSm80ILi2ELi2EN4cute5tupleIJNS5_1CILi128EEES8_NS7_ILi64EEEEEENS_10bfloat16_tEfNS_4arch4Sm80ELb1ELb0ELb1ELb0ELb0ELb0ELb0ELb0ELi2ELi4ELi4ELi4ELb0EEENS1_24CollectiveEpilogueBwdGQAISA_fSD_Li256ELb0ELb0EEENS1_25SingleTileBwdLPTSchedulerILb0ELi128ELb0EEEEEEEEEvNT_6ParamsE$_ZN4cute3eso3ESOILb1ELb0EJNS_6LayoutINS_5tupleIJNS3_IJNS_1CILi8EEENS4_ILi1EEEEEENS4_ILi2EEEEEENS3_IJNS3_IJS6_NS4_ILi0EEEEEES5_EEEEENS_10ViewEngineIPN7cutlass10bfloat16_tEEEEEC2ERKSD_RKSI_) ;  /* 0xfffa667000007944 */ /* 0x000fea0003c3ffff */
        /* <DEDUP_REMOVED lines=149> */
[----:B------:R2:W5:Y:S04]  /*63f40*/  LDL R5, [R1+0x1380] ;  /* 0x0013800001057983 */ /* 0x0005680000100800 */
[----:B-1----:R2:W5:Y:S01]  /*63f50*/  LD.E R3, [R74.64] ;  /* 0x000000044a037980 */ /* 0x002562000c101900 */
[----:B------:R-:W-:-:S03]  /*63f60*/  MOV R4, 0x63f80 ;  /* 0x00063f8000047802 */ /* 0x000fc60000000f00 */
[----:B--2--5:R-:W-:Y:S05]  /*63f70*/  CALL.REL.NOINC `($_ZN7cutlass13device_kernelIN5flash19enable_sm80_to_sm89INS1_16FlashAttnBwdSm80INS1_25CollectiveMainloopBwdSm80ILi2ELi2EN4cute5tupleIJNS5_1CILi128EEES8_NS7_ILi64EEEEEENS_10bfloat16_tEfNS_4arch4Sm80ELb1ELb0ELb1ELb0ELb0ELb0ELb0ELb0ELi2ELi4ELi4ELi4ELb0EEENS1_24CollectiveEpilogueBwdGQAISA_fSD_Li256ELb0ELb0EEENS1_25SingleTileBwdLPTSchedulerILb0ELi128ELb0EEEEEEEEEvNT_6ParamsE$_ZZN4cute5sliceINS_5tupleIJNS_10UnderscoreES2_iEEENS1_IJNS1_IJNS_1CILi1EEENS4_ILi0EEEEEEiNS4_ILi1024EEEEEEEEDaRKT_RKT0_ENKUlRKT_RKT0_E_clIS2_iEEDaSI_SL_) ;  /* 0xfffa865000007944 */ /* 0x024fea0003c3ffff */
[----:B------:R-:W-:Y:S02]  /*63f80*/  MOV R4, 0x63fa0 ;  /* 0x00063fa000047802 */ /* 0x000fe40000000f00 */
[----:B-1---5:R-:W-:Y:S05]  /*63f90*/  CALL.REL.NOINC `($_ZN7cutlass13device_kernelIN5flash19enable_sm80_to_sm89INS1_16FlashAttnBwdSm80INS1_25CollectiveMainloopBwdSm80ILi2ELi2EN4cute5tupleIJNS5_1CILi128EEES8_NS7_ILi64EEEEEENS_10bfloat16_tEfNS_4arch4Sm80ELb1ELb0ELb1ELb0ELb0ELb0ELb0ELb0ELi2ELi4ELi4ELi4ELb0EEENS1_24CollectiveEpilogueBwdGQAISA_fSD_Li256ELb0ELb0EEENS1_25SingleTileBwdLPTSchedulerILb0ELi128ELb0EEEEEEEEEvNT_6ParamsE$_ZZN4cute12filter_tupleINS_5tupleIJNS_10UnderscoreES2_iEEENS1_IJNS1_IJNS_1CILi1EEENS4_ILi0EEEEEEiNS4_ILi1024EEEEEEZNS_5sliceIS3_S9_EEDaRKT_RKT0_EUlRKT_RKT0_E_EEDaSD_SG_OT1_ENKUlDpSJ_E_clIJNS1_IJS7_EEENS1_IJiEEENS1_IJEEEEEEDaSQ_) ;  /* 0xfffa729000007944 */ /* 0x022fea0003c3ffff */
[----:B------:R-:W-:Y:S02]  /*63fa0*/  MOV R6, 0x63fc0 ;  /* 0x00063fc000067802 */ /* 0x000fe40000000f00 */
[----:B-1---5:R-:W-:Y:S05]  /*63fb0*/  CALL.REL.NOINC `($_ZN7cutlass13device_kernelIN5flash19enable_sm80_to_sm89INS1_16FlashAttnBwdSm80INS1_25CollectiveMainloopBwdSm80ILi2ELi2EN4cute5tupleIJNS5_1CILi128EEES8_NS7_ILi64EEEEEENS_10bfloat16_tEfNS_4arch4Sm80ELb1ELb0ELb1ELb0ELb0ELb0ELb0ELb0ELi2ELi4ELi4ELi4ELb0EEENS1_24CollectiveEpilogueBwdGQAISA_fSD_Li256ELb0ELb0EEENS1_25SingleTileBwdLPTSchedulerILb0ELi128ELb0EEEEEEEEEvNT_6ParamsE$_ZN4cute5tupleIJNS0_IJNS0_IJNS_1CILi8EEENS1_ILi1EEEEEENS1_ILi2EEEEEENS0_IJNS0_IJS3_NS1_ILi0EEEEEEiEEEEEC2ERKS6_RKS9_) ;  /* 0xfffa640000007944 */ /* 0x022fea0003c3ffff */
[----:B------:R2:W5:Y:S01]  /*63fc0*/  LDL R6, [R1+0x1410] ;  /* 0x0014100001067983 */ /* 0x0005620000100800 */
[----:B------:R-:W-:Y:S01]  /*63fd0*/  IMAD.SHL.U32 R8, R5, 0x400, RZ ;  /* 0x0000040005087824 */ /* 0x000fe200078e00ff */
[----:B-1----:R-:W-:-:S02]  /*63fe0*/  MOV R2, R57 ;  /* 0x0000003900027202 */ /* 0x002fc40000000f00 */
[----:B------:R-:W-:Y:S02]  /*63ff0*/  MOV R4, 0x64020 ;  /* 0x0006402000047802 */ /* 0x000fe40000000f00 */
[----:B------:R2:W-:Y:S04]  /*64000*/  STL [R1+0x1420], R8 ;  /* 0x0014200801007387 */ /* 0x0005e80000100800 */
[----:B--2--5:R-:W-:Y:S05]  /*64010*/  CALL.REL.NOINC `($_ZN7cutlass13device_kernelIN5flash19enable_sm80_to_sm89INS1_16FlashAttnBwdSm80INS1_25CollectiveMainloopBwdSm80ILi2ELi2EN4cute5tupleIJNS5_1CILi128EEES8_NS7_ILi64EEEEEENS_10bfloat16_tEfNS_4arch4Sm80ELb1ELb0ELb1ELb0ELb0ELb0ELb0ELb0ELi2ELi4ELi4ELi4ELb0EEENS1_24CollectiveEpilogueBwdGQAISA_fSD_Li256ELb0ELb0EEENS1_25SingleTileBwdLPTSchedulerILb0ELi128ELb0EEEEEEEEEvNT_6ParamsE$_ZN4cute3eso3ESOILb0ELb0EJNS_6LayoutINS_5tupleIJNS3_IJNS_1CILi8EEENS4_ILi1EEEEEENS4_ILi2EEEEEENS3_IJNS3_IJS6_NS4_ILi0EEEEEEiEEEEEiEEC2ERKSD_RKi) ;  /* 0xfffa20b000007944 */ /* 0x024fea0003c3ffff */
[----:B-1----:R-:W2:Y:S04]  /*64020*/  LD.E.64 R2, [R74.64+0x8] ;  /* 0x000008044a027980 */ /* 0x002ea8000c101b00 */
[----:B------:R-:W2:Y:S01]  /*64030*/  LDL.64 R4, [R1+0x1380] ;  /* 0x0013800001047983 */ /* 0x000ea20000100a00 */
        /* <DEDUP_REMOVED lines=8> */
[----:B-1----:R-:W-:Y:S05]  /*640c0*/  CALL.REL.NOINC `($_ZN7cutlass13device_kernelIN5flash19enable_sm80_to_sm89INS1_16FlashAttnBwdSm80INS1_25CollectiveMainloopBwdSm80ILi2ELi2EN4cute5tupleIJNS5_1CILi128EEES8_NS7_ILi64EEEEEENS_10bfloat16_tEfNS_4arch4Sm80ELb1ELb0ELb1ELb0ELb0ELb0ELb0ELb0ELi2ELi4ELi4ELi4ELb0EEENS1_24CollectiveEpilogueBwdGQAISA_fSD_Li256ELb0ELb0EEENS1_25SingleTileBwdLPTSchedulerILb0ELi128ELb0EEEEEEEEEvNT_6ParamsE$_ZN4cute3eso3ESOILb0ELb0EJNS_6LayoutINS_5tupleIJNS3_IJNS_1CILi8EEENS4_ILi1EEEEEENS4_ILi2EEEEEENS3_IJNS3_IJS6_NS4_ILi0EEEEEEiEEEEENS_10ViewEngineINS_8smem_ptrIPN7cutlass10bfloat16_tEEEEEEEC2ERKSD_RKSK_) ;  /* 0xfffa1f9000007944 */ /* 0x002fea0003c3ffff */
[----:B------:R2:W5:Y:S04]  /*640d0*/  LDL R15, [R1+0x1410] ;  /* 0x00141000010f7983 */ /* 0x0005680000100800 */
[----:B------:R2:W5:Y:S01]  /*640e0*/  LDL.64 R12, [R1+0x1418] ;  /* 0x00141800010c7983 */ /* 0x0005620000100a00 */
[----:B-1----:R-:W-:Y:S01]  /*640f0*/  IMAD.MOV.U32 R3, RZ, RZ, R14 ;  /* 0x000000ffff037224 */ /* 0x002fe200078e000e */
[----:B------:R-:W-:Y:S02]  /*64100*/  MOV R2, R57 ;  /* 0x0000003900027202 */ /* 0x000fe40000000f00 */
[----:B------:R-:W-:Y:S02]  /*64110*/  MOV R8, 0x64130 ;  /* 0x0006413000087802 */ /* 0x000fe40000000f00 */
[----:B--2--5:R-:W-:Y:S05]  /*64120*/  CALL.REL.NOINC `($_ZN7cutlass13device_kernelIN5flash19enable_sm80_to_sm89INS1_16FlashAttnBwdSm80INS1_25CollectiveMainloopBwdSm80ILi2ELi2EN4cute5tupleIJNS5_1CILi128EEES8_NS7_ILi64EEEEEENS_10bfloat16_tEfNS_4arch4Sm80ELb1ELb0ELb1ELb0ELb0ELb0ELb0ELb0ELi2ELi4ELi4ELi4ELb0EEENS1_24CollectiveEpilogueBwdGQAISA_fSD_Li256ELb0ELb0EEENS1_25SingleTileBwdLPTSchedulerILb0ELi128ELb0EEEEEEEEEvNT_6ParamsE$_ZN4cute3eso3ESOILb1ELb0EJNS_10UnderscoreES2_iEEC2ERKS2_S5_RKi) ;  /* 0xfffa2e4000007944 */ /* 0x024fea0003c3ffff */
[----:B-1----:R-:W2:Y:S01]  /*64130*/  LDL R3, [R1+0x1380] ;  /* 0x0013800001037983 */ /* 0x002ea20000100800 */
[----:B------:R-:W-:Y:S01]  /*64140*/  IMAD.MOV.U32 R2, RZ, RZ, R57 ;  /* 0x000000ffff027224 */ /* 0x000fe200078e0039 */
[----:B------:R-:W-:-:S02]  /*64150*/  MOV R4, 0x64180 ;  /* 0x0006418000047802 */ /* 0x000fc40000000f00 */
[----:B--2---:R-:W-:Y:S02]  /*64160*/  SHF.L.U32 R3, R3, 0x2, RZ ;  /* 0x0000000203037819 */ /* 0x004fe400000006ff */
[----:B------:R-:W-:Y:S05]  /*64170*/  CALL.REL.NOINC `($_ZN7cutlass13device_kernelIN5flash19enable_sm80_to_sm89INS1_16FlashAttnBwdSm80INS1_25CollectiveMainloopBwdSm80ILi2ELi2EN4cute5tupleIJNS5_1CILi128EEES8_NS7_ILi64EEEEEENS_10bfloat16_tEfNS_4arch4Sm80ELb1ELb0ELb1ELb0ELb0ELb0ELb0ELb0ELi2ELi4ELi4ELi4ELb0EEENS1_24CollectiveEpilogueBwdGQAISA_fSD_Li256ELb0ELb0EEENS1_25SingleTileBwdLPTSchedulerILb0ELi128ELb0EEEEEEEEEvNT_6ParamsE$_ZN4cute3eso3ESOILb1ELb0EJNS_6LayoutINS_5tupleIJNS3_IJNS3_IJNS_1CILi4EEENS4_ILi2EEEEEENS4_ILi1EEEEEES6_EEENS3_IJNS3_IJNS3_IJS8_NS4_ILi32EEEEEENS4_ILi0EEEEEENS4_ILi64EEEEEEEEiEEC2ERKSH_RKi) ;  /* 0xfffa482000007944 */ /* 0x000fea0003c3ffff */
[----:B-1----:R-:W2:Y:S01]  /*64180*/  LDL R3, [R1+0x1380] ;  /* 0x0013800001037983 */ /* 0x002ea20000100800 */
[----:B------:R-:W-:Y:S01]  /*64190*/  MOV R6, 0x641c0 ;  /* 0x000641c000067802 */ /* 0x000fe20000000f00 */
[----:B--2---:R-:W-:-:S04]  /*641a0*/  IMAD.WIDE R10, R3, 0x2, R70 ;  /* 0x00000002030a7825 */ /* 0x004fc800078e0246 */
[----:B------:R-:W-:Y:S05]  /*641b0*/  CALL.REL.NOINC `($_ZN7cutlass13device_kernelIN5flash19enable_sm80_to_sm89INS1_16FlashAttnBwdSm80INS1_25CollectiveMainloopBwdSm80ILi2ELi2EN4cute5tupleIJNS5_1CILi128EEES8_NS7_ILi64EEEEEENS_10bfloat16_tEfNS_4arch4Sm80ELb1ELb0ELb1ELb0ELb0ELb0ELb0ELb0ELi2ELi4ELi4ELi4ELb0EEENS1_24CollectiveEpilogueBwdGQAISA_fSD_Li256ELb0ELb0EEENS1_25SingleTileBwdLPTSchedulerILb0ELi128ELb0EEEEEEEEEvNT_6ParamsE$_ZN4cute3eso3ESOILb1ELb0EJNS_6LayoutINS_5tupleIJNS3_IJNS3_IJNS_1CILi4EEENS4_ILi2EEEEEENS4_ILi1EEEEEES6_EEENS3_IJNS3_IJNS3_IJS8_NS4_ILi32EEEEEENS4_ILi0EEEEEENS4_ILi64EEEEEEEENS_10ViewEngineIPN7cutlass10bfloat16_tEEEEEC2ERKSH_RKSM_) ;  /* 0xfffa47a000007944 */ /* 0x000fea0003c3ffff */
        /* <DEDUP_REMOVED lines=197> */
[----:B-1----:R-:W-:Y:S05]  /*64e10*/  CALL.REL.NOINC `($_ZN7cutlass13device_kernelIN5flash19enable_sm80_to_sm89INS1_16FlashAttnBwdSm80INS1_25CollectiveMainloopBwdSm80ILi2ELi2EN4cute5tupleIJNS5_1CILi128EEES8_NS7_ILi64EEEEEENS_10bfloat16_tEfNS_4arch4Sm80ELb1ELb0ELb1ELb0ELb0ELb0ELb0ELb0ELi2ELi4ELi4ELi4ELb0EEENS1_24CollectiveEpilogueBwdGQAISA_fSD_Li256ELb0ELb0EEENS1_25SingleTileBwdLPTSchedulerILb0ELi128ELb0EEEEEEEEEvNT_6ParamsE$_ZZN5flash25CollectiveMainloopBwdSm80ILi2ELi2EN4cute5tupleIJNS1_1CILi128EEES4_NS3_ILi64EEEEEEN7cutlass10bfloat16_tEfNS7_4arch4Sm80ELb1ELb0ELb1ELb0ELb0ELb0ELb0ELb0ELi2ELi4ELi4ELi4ELb0EE3mmaINS_16FlashAttnBwdSm80ISB_NS_24CollectiveEpilogueBwdGQAIS6_fSA_Li256ELb0ELb0EEENS_25SingleTileBwdLPTSchedulerILb0ELi128ELb0EEEE13SharedStorageENS1_6TensorINS1_11ArrayEngineIfLm32EEENS1_6LayoutINS2_IJNS2_IJNS3_ILi2EEESO_EEESO_NS3_ILi4EEEEEENS2_IJNS2_IJNS3_ILi1EEESO_EEESQ_NS3_ILi8EEEEEEEEEEEEbRKNSB_6ParamsERT0_S12_iNS2_IJiiiEEERT_ENKUlvE0_clEv) ;  /* 0xffffb13000007944 */ /* 0x002fea0003c3ffff */
.L_x_2617:
[----:B------:R-:W-:Y:S01]  /*64e20*/  IMAD.MOV.U32 R2, RZ, RZ, R66 ;  /* 0x000000ffff027224 */ /* 0x000fe200078e0042 */
[----:B------:R-:W-:Y:S01]  /*64e30*/  MOV R3, R65 ;  /* 0x0000004100037202 */ /* 0x000fe20000000f00 */
[----:B------:R-:W-:Y:S01]  /*64e40*/  IMAD.MOV.U32 R81, RZ, RZ, RZ ;  /* 0x000000ffff517224 */ /* 0x000fe200078e00ff */
[----:B-1----:R-:W-:-:S02]  /*64e50*/  MOV R8, 0x64e70 ;  /* 0x00064e7000087802 */ /* 0x002fc40000000f00 */
[----:B------:R-:W-:Y:S05]  /*64e60*/  CALL.REL.NOINC `($_ZN7cutlass13device_kernelIN5flash19enable_sm80_to_sm89INS1_16FlashAttnBwdSm80INS1_25CollectiveMainloopBwdSm80ILi2ELi2EN4cute5tupleIJNS5_1CILi128EEES8_NS7_ILi64EEEEEENS_10bfloat16_tEfNS_4arch4Sm80ELb1ELb0ELb1ELb0ELb0ELb0ELb0ELb0ELi2ELi4ELi4ELi4ELb0EEENS1_24CollectiveEpilogueBwdGQAISA_fSD_Li256ELb0ELb0EEENS1_25SingleTileBwdLPTSchedulerILb0ELi128ELb0EEEEEEEEEvNT_6ParamsE$_ZN4cute3eso3ESOILb1ELb0EJNS_10UnderscoreES2_iEEC2ERKS2_S5_RKi) ;  /* 0xfffa210000007944 */ /* 0x000fea0003c3ffff */
        /* <DEDUP_REMOVED lines=15> */
[----:B------:R-:W-:Y:S05]  /*64f60*/  CALL.REL.NOINC `($_ZN7cutlass13device_kernelIN5flash19enable_sm80_to_sm89INS1_16FlashAttnBwdSm80INS1_25CollectiveMainloopBwdSm80ILi2ELi2EN4cute5tupleIJNS5_1CILi128EEES8_NS7_ILi64EEEEEENS_10bfloat16_tEfNS_4arch4Sm80ELb1ELb0ELb1ELb0ELb0ELb0ELb0ELb0ELi2ELi4ELi4ELi4ELb0EEENS1_24CollectiveEpilogueBwdGQAISA_fSD_Li256ELb0ELb0EEENS1_25SingleTileBwdLPTSchedulerILb0ELi128ELb0EEEEEEEEEvNT_6ParamsE$_ZN4cute3eso3ESOILb1ELb0EJNS_6LayoutINS_5tupleIJNS3_IJNS_1CILi2EEES5_S5_EEES5_EEENS3_IJNS3_IJNS4_ILi1EEES5_NS4_ILi4EEEEEENS4_ILi8EEEEEEEEiEEC2ERKSD_RKi) ;  /* 0xfffa461000007944 */ /* 0x000fea0003c3ffff */
[----:B-1----:R-:W2:Y:S01]  /*64f70*/  LDL R2, [R1+0x1410] ;  /* 0x0014100001027983 */ /* 0x002ea20000100800 */
[----:B------:R-:W-:Y:S02]  /*64f80*/  MOV R4, R62 ;  /* 0x0000003e00047202 */ /* 0x000fe40000000f00 */
[----:B------:R-:W-:-:S05]  /*64f90*/  MOV R5, R61 ;  /* 0x0000003d00057202 */ /* 0x000fca0000000f00 */
[----:B--2---:R-:W-:Y:S01]  /*64fa0*/  IMAD.WIDE R2, R2, 0x2, R4 ;  /* 0x0000000202027825 */ /* 0x004fe200078e0204 */
[----:B------:R-:W-:-:S04]  /*64fb0*/  MOV R4, 0x64fe0 ;  /* 0x00064fe000047802 */ /* 0x000fc80000000f00 */
[----:B------:R-:W-:Y:S02]  /*64fc0*/  MOV R6, R2 ;  /* 0x0000000200067202 */ /* 0x000fe40000000f00 */
[----:B------:R-:W-:Y:S05]  /*64fd0*/  CALL.REL.NOINC `($_ZN7cutlass13device_kernelIN5flash19enable_sm80_to_sm89INS1_16FlashAttnBwdSm80INS1_25CollectiveMainloopBwdSm80ILi2ELi2EN4cute5tupleIJNS5_1CILi128EEES8_NS7_ILi64EEEEEENS_10bfloat16_tEfNS_4arch4Sm80ELb1ELb0ELb1ELb0ELb0ELb0ELb0ELb0ELi2ELi4ELi4ELi4ELb0EEENS1_24CollectiveEpilogueBwdGQAISA_fSD_Li256ELb0ELb0EEENS1_25SingleTileBwdLPTSchedulerILb0ELi128ELb0EEEEEEEEEvNT_6ParamsE$_ZN4cute3eso3ESOILb1ELb0EJNS_6LayoutINS_5tupleIJNS3_IJNS_1CILi2EEES5_S5_EEES5_EEENS3_IJNS3_IJNS4_ILi1EEES5_NS4_ILi4EEEEEENS4_ILi8EEEEEEEENS_10ViewEngineIPN7cutlass10bfloat16_tEEEEEC2ERKSD_RKSI_) ;  /* 0xfffa455000007944 */ /* 0x000fea0003c3ffff */
[----:B------:R2:W5:Y:S01]  /*64fe0*/  LDL.64 R84, [R1+0x1410] ;  /* 0x0014100001547983 */ /* 0x0005620000100a00 */
[----:B-1----:R-:W-:Y:S01]  /*64ff0*/  IMAD.MOV.U32 R2, RZ, RZ, R66 ;  /* 0x000000ffff027224 */ /* 0x002fe200078e0042 */
[----:B------:R-:W-:Y:S02]  /*65000*/  MOV R3, R65 ;  /* 0x0000004100037202 */ /* 0x000fe40000000f00 */
[----:B------:R-:W-:Y:S02]  /*65010*/  MOV R8, 0x65030 ;  /* 0x0006503000087802 */ /* 0x000fe40000000f00 */
[----:B--2--5:R-:W-:Y:S05]  /*65020*/  CALL.REL.NOINC `($_ZN7cutlass13device_kernelIN5flash19enable_sm80_to_sm89INS1_16FlashAttnBwdSm80INS1_25CollectiveMainloopBwdSm80ILi2ELi2EN4cute5tupleIJNS5_1CILi128EEES8_NS7_ILi64EEEEEENS_10bfloat16_tEfNS_4arch4Sm80ELb1ELb0ELb1ELb0ELb0ELb0ELb0ELb0ELi2ELi4ELi4ELi4ELb0EEENS1_24CollectiveEpilogueBwdGQAISA_fSD_Li256ELb0ELb0EEENS1_25SingleTileBwdLPTSchedulerILb0ELi128ELb0EEEEEEEEEvNT_6ParamsE$_ZN4cute3eso3ESOILb1ELb0EJNS_10UnderscoreES2_iEEC2ERKS2_S5_RKi) ;  /* 0xfffa1f4000007944 */ /* 0x024fea0003c3ffff */
[----:B-1----:R-:W2:Y:S01]  /*65030*/  LDL R3, [R1+0x1410] ;  /* 0x0014100001037983 */ /* 0x002ea20000100800 */
[----:B------:R-:W-:Y:S02]  /*65040*/  MOV R4, 0x65070 ;  /* 0x0006507000047802 */ /* 0x000fe40000000f00 */
[----:B--2---:R-:W-:Y:S02]  /*65050*/  SHF.L.U32 R3, R3, 0x2, RZ ;  /* 0x0000000203037819 */ /* 0x004fe400000006ff */
[----:B------:R-:W-:Y:S05]  /*65060*/  CALL.REL.NOINC `($_ZN7cutlass13device_kernelIN5flash19enable_sm80_to_sm89INS1_16FlashAttnBwdSm80INS1_25CollectiveMainloopBwdSm80ILi2ELi2EN4cute5tupleIJNS5_1CILi128EEES8_NS7_ILi64EEEEEENS_10bfloat16_tEfNS_4arch4Sm80ELb1ELb0ELb1ELb0ELb0ELb0ELb0ELb0ELi2ELi4ELi4ELi4ELb0EEENS1_24CollectiveEpilogueBwdGQAISA_fSD_Li256ELb0ELb0EEENS1_25SingleTileBwdLPTSchedulerILb0ELi128ELb0EEEEEEEEEvNT_6ParamsE$_ZN4cute3eso3ESOILb1ELb0EJNS_6LayoutINS_5tupleIJNS3_IJNS_1CILi2EEES5_EEES6_EEENS3_IJNS3_IJNS4_ILi1EEES5_EEENS3_IJNS4_ILi32EEENS4_ILi64EEEEEEEEEEEiEEC2ERKSE_RKi) ;  /* 0xfffa436000007944 */ /* 0x000fea0003c3ffff */
[----:B-1----:R-:W2:Y:S01]  /*65070*/  LDL R3, [R1+0x1410] ;  /* 0x0014100001037983 */ /* 0x002ea20000100800 */
[----:B------:R-:W-:Y:S01]  /*65080*/  MOV R4, 0x650c0 ;  /* 0x000650c000047802 */ /* 0x000fe20000000f00 */
[----:B--2---:R-:W-:-:S05]  /*65090*/  IMAD.WIDE R2, R3, 0x2, R68 ;  /* 0x0000000203027825 */ /* 0x004fca00078e0244 */
[----:B------:R-:W-:Y:S02]  /*650a0*/  MOV R6, R2 ;  /* 0x0000000200067202 */ /* 0x000fe40000000f00 */
[----:B------:R-:W-:Y:S05]  /*650b0*/  CALL.REL.NOINC `($_ZN7cutlass13device_kernelIN5flash19enable_sm80_to_sm89INS1_16FlashAttnBwdSm80INS1_25CollectiveMainloopBwdSm80ILi2ELi2EN4cute5tupleIJNS5_1CILi128EEES8_NS7_ILi64EEEEEENS_10bfloat16_tEfNS_4arch4Sm80ELb1ELb0ELb1ELb0ELb0ELb0ELb0ELb0ELi2ELi4ELi4ELi4ELb0EEENS1_24CollectiveEpilogueBwdGQAISA_fSD_Li256ELb0ELb0EEENS1_25SingleTileBwdLPTSchedulerILb0ELi128ELb0EEEEEEEEEvNT_6ParamsE$_ZN4cute3eso3ESOILb1ELb0EJNS_6LayoutINS_5tupleIJNS3_IJNS_1CILi2EEES5_EEES6_EEENS3_IJNS3_IJNS4_ILi1EEES5_EEENS3_IJNS4_ILi32EEENS4_ILi64EEEEEEEEEEENS_10ViewEngineIPN7cutlass10bfloat16_tEEEEEC2ERKSE_RKSJ_) ;  /* 0xfffa42c000007944 */ /* 0x000fea0003c3ffff */
[----:B------:R2:W5:Y:S04]  /*650c0*/  LDL.64 R82, [R1+0x1410] ;  /* 0x0014100001527983 */ /* 0x0005680000100a00 */
[----:B------:R2:W-:Y:S02]  /*650d0*/  STL [R1+0x1448], RZ ;  /* 0x001448ff01007387 */ /* 0x0005e40000100800 */
.L_x_2618:
[----:B-1----:R-:W-:Y:S01]  /*650e0*/  IMAD.MOV.U32 R79, RZ, RZ, R66 ;  /* 0x000000ffff4f7224 */ /* 0x002fe200078e0042 */
[----:B------:R-:W-:Y:S01]  /*650f0*/  LOP3.LUT R80, R81, 0x1, RZ, 0xc0, !PT ;  /* 0x0000000151507812 */ /* 0x000fe200078ec0ff */
[----:B------:R-:W-:Y:S01]  /*65100*/  IMAD.MOV.U32 R67, RZ, RZ, R58 ;  /* 0x000000ffff437224 */ /* 0x000fe200078e003a */
[----:B------:R-:W-:Y:S02]  /*65110*/  MOV R78, 0x65130 ;  /* 0x00065130004e7802 */ /* 0x000fe40000000f00 */
[----:B-12--5:R-:W-:Y:S05]  /*65120*/  CALL.REL.NOINC `($_ZN7cutlass13device_kernelIN5flash19enable_sm80_to_sm89INS1_16FlashAttnBwdSm80INS1_25CollectiveMainloopBwdSm80ILi2ELi2EN4cute5tupleIJNS5_1CILi128EEES8_NS7_ILi64EEEEEENS_10bfloat16_tEfNS_4arch4Sm80ELb1ELb0ELb1ELb0ELb0ELb0ELb0ELb0ELi2ELi4ELi4ELi4ELb0EEENS1_24CollectiveEpilogueBwdGQAISA_fSD_Li256ELb0ELb0EEENS1_25SingleTileBwdLPTSchedulerILb0ELi128ELb0EEEEEEEEEvNT_6ParamsE$_ZN4cute3eso3ESOILb1ELb0EJNS_10UnderscoreEiiEEC2ERKS2_RKiS7_) ;  /* 0xfffa1ec000007944 */ /* 0x026fea0003c3ffff */
[----:B------:R-:W-:Y:S01]  /*65130*/  MOV R4, 0x65180 ;  /* 0x0006518000047802 */ /* 0x000fe20000000f00 */
[----:B-1----:R-:W2:Y:S02]  /*65140*/  LDL.64 R2, [R1+0x1410] ;  /* 0x0014100001027983 */ /* 0x002ea40000100a00 */
[----:B--2---:R-:W-:Y:S05]  /*65150*/  IMAD R3, R3, 0x2, R2 ;  /* 0x0000000203037824 */ /* 0x004fea00078e0202 */
[----:B------:R-:W-:Y:S02]  /*65160*/  SHF.L.U32 R3, R3, 0x2, RZ ;  /* 0x0000000203037819 */ /* 0x000fe400000006ff */
        /* <DEDUP_REMOVED lines=13> */
[----:B-1----:R-:W2:Y:S02]  /*65240*/  LDL R3, [R1+0x1410] ;  /* 0x0014100001037983 */ /* 0x002ea40000100800 */
[----:B--2---:R-:W-:Y:S02]  /*65250*/  SHF.L.U32 R3, R3, 0x3, RZ ;  /* 0x0000000303037819 */ /* 0x004fe400000006ff */
[----:B------:R-:W-:Y:S05]  /*65260*/  CALL.REL.NOINC `($_ZN7cutlass13device_kernelIN5flash19enable_sm80_to_sm89INS1_16FlashAttnBwdSm80INS1_25CollectiveMainloopBwdSm80ILi2ELi2EN4cute5tupleIJNS5_1CILi128EEES8_NS7_ILi64EEEEEENS_10bfloat16_tEfNS_4arch4Sm80ELb1ELb0ELb1ELb0ELb0ELb0ELb0ELb0ELi2ELi4ELi4ELi4ELb0EEENS1_24CollectiveEpilogueBwdGQAISA_fSD_Li256ELb0ELb0EEENS1_25SingleTileBwdLPTSchedulerILb0ELi128ELb0EEEEEEEEEvNT_6ParamsE$_ZN4cute3eso3ESOILb1ELb0EJNS_6LayoutINS_5tupleIJNS3_IJNS_1CILi2EEES5_S5_EEEEEENS3_IJNS3_IJNS4_ILi1EEES5_NS4_ILi4EEEEEEEEEEEiEEC2ERKSC_RKi) ;  /* 0xfffa41f000007944 */ /* 0x000fea0003c3ffff */
[----:B------:R-:W-:Y:S01]  /*65270*/  MOV R4, 0x652c0 ;  /* 0x000652c000047802 */ /* 0x000fe20000000f00 */
[----:B-1----:R-:W2:Y:S02]  /*65280*/  LDL R3, [R1+0x1410] ;  /* 0x0014100001037983 */ /* 0x002ea40000100800 */
        /* <DEDUP_REMOVED lines=18> */
[----:B-1----:R-:W2:Y:S02]  /*653b0*/  LDL R3, [R1+0x1410] ;  /* 0x0014100001037983 */ /* 0x002ea40000100800 */
        /* <DEDUP_REMOVED lines=18> */
[----:B------:R-:W-:Y:S05]  /*654e0*/  CALL.REL.NOINC `($_ZN7cutlass13device_kernelIN5flash19enable_sm80_to_sm89INS1_16FlashAttnBwdSm80INS1_25CollectiveMainloopBwdSm80ILi2ELi2EN4cute5tupleIJNS5_1CILi128EEES8_NS7_ILi64EEEEEENS_10bfloat16_tEfNS_4arch4Sm80ELb1ELb0ELb1ELb0ELb0ELb0ELb0ELb0ELi2ELi4ELi4ELi4ELb0EEENS1_24CollectiveEpilogueBwdGQAISA_fSD_Li256ELb0ELb0EEENS1_25SingleTileBwdLPTSchedulerILb0ELi128ELb0EEEEEEEEEvNT_6ParamsE$_ZN4cute3eso3ESOILb1ELb0EJNS_6LayoutINS_5tupleIJNS3_IJNS_1CILi2EEES5_EEEEEENS3_IJNS3_IJNS4_ILi1EEES5_EEEEEEEENS_10ViewEngineIPKfEEEEC2ERKSB_RKSF_) ;  /* 0xfffa3a7000007944 */ /* 0x000fea0003c3ffff */
        /* <DEDUP_REMOVED lines=147> */
.L_x_2619:
[----:B-1----:R-:W-:Y:S02]  /*65e20*/  MOV R4, 0x65e40 ;  /* 0x00065e4000047802 */ /* 0x002fe40000000f00 */
[----:B------:R-:W-:Y:S05]  /*65e30*/  CALL.REL.NOINC `($_ZN7cutlass13device_kernelIN5flash19enable_sm80_to_sm89INS1_16FlashAttnBwdSm80INS1_25CollectiveMainloopBwdSm80ILi2ELi2EN4cute5tupleIJNS5_1CILi128EEES8_NS7_ILi64EEEEEENS_10bfloat16_tEfNS_4arch4Sm80ELb1ELb0ELb1ELb0ELb0ELb0ELb0ELb0ELi2ELi4ELi4ELi4ELb0EEENS1_24CollectiveEpilogueBwdGQAISA_fSD_Li256ELb0ELb0EEENS1_25SingleTileBwdLPTSchedulerILb0ELi128ELb0EEEEEEEEEvNT_6ParamsE$_ZN4cute3eso3ESOILb1ELb0EJNS_6LayoutINS_5tupleIJNS3_IJNS_1CILi1EEENS4_ILi4EEEEEENS4_ILi2EEES6_EEENS3_IJNS3_IJNS4_ILi0EEES5_EEES6_NS4_ILi8EEEEEEEENS_10ViewEngineIPfEEEEC2ERKSE_RKSH_) ;  /* 0xfffa2fe000007944 */ /* 0x000fea0003c3ffff */
[----:B------:R-:W2:Y:S04]  /*65e40*/  LDL.64 R10, [R63+0x60] ;  /* 0x000060003f0a7983 */ /* 0x000ea80000100a00 */
[----:B------:R3:W5:Y:S04]  /*65e50*/  LDL.64 R4, [R63+0x58] ;  /* 0x000058003f047983 */ /* 0x0007680000100a00 */
[----:B------:R3:W5:Y:S04]  /*65e60*/  LDL.64 R6, [R1+0x1428] ;  /* 0x0014280001067983 */ /* 0x0007680000100a00 */
[----:B--2---:R3:W5:Y:S01]  /*65e70*/  LD.E R3, [R10.64] ;  /* 0x000000040a037980 */ /* 0x004762000c101900 */
[----:B-1----:R-:W-:-:S02]  /*65e80*/  MOV R2, R66 ;  /* 0x0000004200027202 */ /* 0x002fc40000000f00 */
[----:B------:R-:W-:Y:S02]  /*65e90*/  MOV R8, 0x65eb0 ;  /* 0x00065eb000087802 */ /* 0x000fe40000000f00 */
[----:B---3-5:R-:W-:Y:S05]  /*65ea0*/  CALL.REL.NOINC `($_ZN7cutlass13device_kernelIN5flash19enable_sm80_to_sm89INS1_16FlashAttnBwdSm80INS1_25CollectiveMainloopBwdSm80ILi2ELi2EN4cute5tupleIJNS5_1CILi128EEES8_NS7_ILi64EEEEEENS_10bfloat16_tEfNS_4arch4Sm80ELb1ELb0ELb1ELb0ELb0ELb0ELb0ELb0ELi2ELi4ELi4ELi4ELb0EEENS1_24CollectiveEpilogueBwdGQAISA_fSD_Li256ELb0ELb0EEENS1_25SingleTileBwdLPTSchedulerILb0ELi128ELb0EEEEEEEEEvNT_6ParamsE$_ZN4cute3eso3ESOILb1ELb0EJNS_10UnderscoreES2_iEEC2ERKS2_S5_RKi) ;  /* 0xfffa10c000007944 */ /* 0x028fea0003c3ffff */
[----:B-1----:R-:W2:Y:S01]  /*65eb0*/  LDL R3, [R1+0x1410] ;  /* 0x0014100001037983 */ /* 0x002ea20000100800 */
[----:B------:R-:W-:Y:S02]  /*65ec0*/  MOV R8, 0x65ef0 ;  /* 0x00065ef000087802 */ /* 0x000fe40000000f00 */
[----:B--2---:R-:W-:Y:S02]  /*65ed0*/  SHF.L.U32 R3, R3, 0xd, RZ ;  /* 0x0000000d03037819 */ /* 0x004fe400000006ff */
[----:B------:R-:W-:Y:S05]  /*65ee0*/  CALL.REL.NOINC `($_ZN7cutlass13device_kernelIN5flash19enable_sm80_to_sm89INS1_16FlashAttnBwdSm80INS1_25CollectiveMainloopBwdSm80ILi2ELi2EN4cute5tupleIJNS5_1CILi128EEES8_NS7_ILi64EEEEEENS_10bfloat16_tEfNS_4arch4Sm80ELb1ELb0ELb1ELb0ELb0ELb0ELb0ELb0ELi2ELi4ELi4ELi4ELb0EEENS1_24CollectiveEpilogueBwdGQAISA_fSD_Li256ELb0ELb0EEENS1_25SingleTileBwdLPTSchedulerILb0ELi128ELb0EEEEEEEEEvNT_6ParamsE$_ZN4cute3eso3ESOILb1ELb0EJNS_6LayoutINS_5tupleIJNS3_IJNS_1CILi1EEES5_EEENS4_ILi32EEEEEENS3_IJNS3_IJNS4_ILi0EEES9_EEENS4_ILi256EEEEEEEEiEEC2ERKSD_RKi) ;  /* 0xfffa303000007944 */ /* 0x000fea0003c3ffff */
[----:B------:R-:W2:Y:S04]  /*65ef0*/  LD.E.64 R4, [R4.64+0x8] ;  /* 0x0000080404047980 */ /* 0x000ea8000c101b00 */
[----:B------:R-:W2:Y:S01]  /*65f00*/  LDL R10, [R1+0x1428] ;  /* 0x00142800010a7983 */ /* 0x000ea20000100800 */
[----:B------:R-:W-:Y:S01]  /*65f10*/  MOV R8, 0x65f40 ;  /* 0x00065f4000087802 */ /* 0x000fe20000000f00 */
[----:B--2---:R-:W-:-:S04]  /*65f20*/  IMAD.WIDE R10, R10, 0x4, R4 ;  /* 0x000000040a0a7825 */ /* 0x004fc800078e0204 */
[----:B-1----:R-:W-:Y:S05]  /*65f30*/  CALL.REL.NOINC `($_ZN7cutlass13device_kernelIN5flash19enable_sm80_to_sm89INS1_16FlashAttnBwdSm80INS1_25CollectiveMainloopBwdSm80ILi2ELi2EN4cute5tupleIJNS5_1CILi128EEES8_NS7_ILi64EEEEEENS_10bfloat16_tEfNS_4arch4Sm80ELb1ELb0ELb1ELb0ELb0ELb0ELb0ELb0ELi2ELi4ELi4ELi4ELb0EEENS1_24CollectiveEpilogueBwdGQAISA_fSD_Li256ELb0ELb0EEENS1_25SingleTileBwdLPTSchedulerILb0ELi128ELb0EEEEEEEEEvNT_6ParamsE$_ZN4cute8gmem_ptrIPfECI1NS_12iter_adaptorIS1_S2_EEES1_) ;  /* 0xfffa4c1000007944 */ /* 0x002fea0003c3ffff */
[----:B-1----:R1:W5:Y:S01]  /*65f40*/  LDL.64 R2, [R1+0x1428] ;  /* 0x0014280001027983 */ /* 0x0023620000100a00 */
[----:B------:R-:W-:-:S03]  /*65f50*/  MOV R4, 0x65f70 ;  /* 0x00065f7000047802 */ /* 0x000fc60000000f00 */
[----:B-1---5:R-:W-:Y:S05]  /*65f60*/  CALL.REL.NOINC `($_ZN7cutlass13device_kernelIN5flash19enable_sm80_to_sm89INS1_16FlashAttnBwdSm80INS1_25CollectiveMainloopBwdSm80ILi2ELi2EN4cute5tupleIJNS5_1CILi128EEES8_NS7_ILi64EEEEEENS_10bfloat16_tEfNS_4arch4Sm80ELb1ELb0ELb1ELb0ELb0ELb0ELb0ELb0ELi2ELi4ELi4ELi4ELb0EEENS1_24CollectiveEpilogueBwdGQAISA_fSD_Li256ELb0ELb0EEENS1_25SingleTileBwdLPTSchedulerILb0ELi128ELb0EEEEEEEEEvNT_6ParamsE$_ZN4cute3eso3ESOILb1ELb0EJNS_6LayoutINS_5tupleIJNS3_IJNS_1CILi1EEES5_EEENS4_ILi32EEEEEENS3_IJNS3_IJNS4_ILi0EEES9_EEENS4_ILi256EEEEEEEENS_10ViewEngineINS_8gmem_ptrIPfEEEEEEC2ERKSD_RKSI_) ;  /* 0xfffa2f7000007944 */ /* 0x022fea0003c3ffff */
[----:B-1----:R-:W2:Y:S04]  /*65f70*/  LDL.64 R2, [R1+0x1428] ;  /* 0x0014280001027983 */ /* 0x002ea80000100a00 */
[----:B------:R1:W5:Y:S01]  /*65f80*/  LD.E R5, [R6.64] ;  /* 0x0000000406057980 */ /* 0x000362000c101900 */
[----:B------:R-:W-:Y:S01]  /*65f90*/  MOV R10, 0x65fd0 ;  /* 0x00065fd0000a7802 */ /* 0x000fe20000000f00 */
[----:B--2---:R-:W-:Y:S01]  /*65fa0*/  IMAD.MOV.U32 R14, RZ, RZ, R2 ;  /* 0x000000ffff0e7224 */ /* 0x004fe200078e0002 */
[----:B------:R-:W-:-:S02]  /*65fb0*/  MOV R15, R3 ;  /* 0x00000003000f7202 */ /* 0x000fc40000000f00 */
[----:B-1---5:R-:W-:Y:S05]  /*65fc0*/  CALL.REL.NOINC `($_ZN7cutlass13device_kernelIN5flash19enable_sm80_to_sm89INS1_16FlashAttnBwdSm80INS1_25CollectiveMainloopBwdSm80ILi2ELi2EN4cute5tupleIJNS5_1CILi128EEES8_NS7_ILi64EEEEEENS_10bfloat16_tEfNS_4arch4Sm80ELb1ELb0ELb1ELb0ELb0ELb0ELb0ELb0ELi2ELi4ELi4ELi4ELb0EEENS1_24CollectiveEpilogueBwdGQAISA_fSD_Li256ELb0ELb0EEENS1_25SingleTileBwdLPTSchedulerILb0ELi128ELb0EEEEEEEEEvNT_6ParamsE$_ZN73_INTERNAL_24fd9406_37_flash_bwd_hdim64_bf16_softcap_sm80_cu_3fbc093a_29189atomicAddEPff) ;  /* 0xfffa4d4000007944 */ /* 0x022fea0003c3ffff */
[----:B------:R2:W5:Y:S01]  /*65fd0*/  LD.E R5, [R6.64+0x4] ;  /* 0x0000040406057980 */ /* 0x000562000c101900 */
[----:B-1----:R-:W-:-:S02]  /*65fe0*/  IADD3 R14, P0, R2, 0x400, RZ ;  /* 0x00000400020e7810 */ /* 0x002fc40007f1e0ff */
[----:B------:R-:W-:-:S03]  /*65ff0*/  MOV R10, 0x66020 ;  /* 0x00066020000a7802 */ /* 0x000fc60000000f00 */
[----:B------:R-:W-:-:S03]  /*66000*/  IMAD.X R15, RZ, RZ, R3, P0 ;  /* 0x000000ffff0f7224 */ /* 0x000fc600000e0603 */
[----:B--2--5:R-:W-:Y:S05]  /*66010*/  CALL.REL.NOINC `($_ZN7cutlass13device_kernelIN5flash19enable_sm80_to_sm89INS1_16FlashAttnBwdSm80INS1_25CollectiveMainloopBwdSm80ILi2ELi2EN4cute5tupleIJNS5_1CILi128EEES8_NS7_ILi64EEEEEENS_10bfloat16_tEfNS_4arch4Sm80ELb1ELb0ELb1ELb0ELb0ELb0ELb0ELb0ELi2ELi4ELi4ELi4ELb0EEENS1_24CollectiveEpilogueBwdGQAISA_fSD_Li256ELb0ELb0EEENS1_25SingleTileBwdLPTSchedulerILb0ELi128ELb0EEEEEEEEEvNT_6ParamsE$_ZN73_INTERNAL_24fd9406_37_flash_bwd_hdim64_bf16_softcap_sm80_cu_3fbc093a_29189atomicAddEPff) ;  /* 0xfffa4cf000007944 */ /* 0x024fea0003c3ffff */
[----:B------:R2:W5:Y:S01]  /*66020*/  LD.E R5, [R6.64+0x8] ;  /* 0x0000080406057980 */ /* 0x000562000c101900 */
[----:B-1----:R-:W-:Y:S02]  /*66030*/  IADD3 R14, P0, R2, 0x800, RZ ;  /* 0x00000800020e7810 */ /* 0x002fe40007f1e0ff */
        /* <DEDUP_REMOVED lines=148> */
[----:B------:R-:W-:-:S04]  /*66980*/  MOV R65, 0x0 ;  /* 0x0000000000417802 */ /* 0x000fc80000000f00 */
[----:B------:R-:W-:Y:S05]  /*66990*/  RET.REL.NODEC R64 `(_ZN7cutlass13device_kernelIN5flash19enable_sm80_to_sm89INS1_16FlashAttnBwdSm80INS1_25CollectiveMainloopBwdSm80ILi2ELi2EN4cute5tupleIJNS5_1CILi128EEES8_NS7_ILi64EEEEEENS_10bfloat16_tEfNS_4arch4Sm80ELb1ELb0ELb1ELb0ELb0ELb0ELb0ELb0ELi2ELi4ELi4ELi4ELb0EEENS1_24CollectiveEpilogueBwdGQAISA_fSD_Li256ELb0ELb0EEENS1_25SingleTileBwdLPTSchedulerILb0ELi128ELb0EEEEEEEEEvNT_6ParamsE) ;  /* 0xfff9966040007950 */ /* 0x000fea0003c3ffff */
        .type           $_ZN7cutlass13device_kernelIN5flash19enable_sm80_to_sm89INS1_16FlashAttnBwdSm80INS1_25CollectiveMainloopBwdSm80ILi2ELi2EN4cute5tupleIJNS5_1CILi128EEES8_NS7_ILi64EEEEEENS_10bfloat16_tEfNS_4arch4Sm80ELb1ELb0ELb1ELb0ELb0ELb0ELb0ELb0ELi2ELi4ELi4ELi4ELb0EEENS1_24CollectiveEpilogueBwdGQAISA_fSD_Li256ELb0ELb0EEENS1_25SingleTileBwdLPTSchedulerILb0ELi128ELb0EEEEEEEEEvNT_6ParamsE$_ZZZN5flash25CollectiveMainloopBwdSm80ILi2ELi2EN4cute5tupleIJNS1_1CILi128EEES4_NS3_ILi64EEEEEEN7cutlass10bfloat16_tEfNS7_4arch4Sm80ELb1ELb0ELb1ELb0ELb0ELb0ELb0ELb0ELi2ELi4ELi4ELi4ELb0EE3mmaINS_16FlashAttnBwdSm80ISB_NS_24CollectiveEpilogueBwdGQAIS6_fSA_Li256ELb0ELb0EEENS_25SingleTileBwdLPTSchedulerILb0ELi128ELb0EEEE13SharedStorageENS1_6TensorINS1_11ArrayEngineIfLm32EEENS1_6LayoutINS2_IJNS2_IJNS3_ILi2EEESO_EEESO_NS3_ILi4EEEEEENS2_IJNS2_IJNS3_ILi1EEESO_EEESQ_NS3_ILi8EEEEEEEEEEEEbRKNSB_6ParamsERT0_S12_iNS2_IJiiiEEERT_ENKUliT_E_clIZSC_ISJ_SX_EbS10_S12_S12_iS13_S15_EUlRS16_iE_EEDaiS16_ENKUlvE0_clEv,@function
        .size           $_ZN7cutlass13device_kernelIN5flash19enable_sm80_to_sm89INS1_16FlashAttnBwdSm80INS1_25CollectiveMainloopBwdSm80ILi2ELi2EN4cute5tupleIJNS5_1CILi128EEES8_NS7_ILi64EEEEEENS_10bfloat16_tEfNS_4arch4Sm80ELb1ELb0ELb1ELb0ELb0ELb0ELb0ELb0ELi2ELi4ELi4ELi4ELb0EEENS1_24CollectiveEpilogueBwdGQAISA_fSD_Li256ELb0ELb0EEENS1_25SingleTileBwdLPTSchedulerILb0ELi128ELb0EEEEEEEEEvNT_6ParamsE$_ZZZN5flash25CollectiveMainloopBwdSm80ILi2ELi2EN4cute5tupleIJNS1_1CILi128EEES4_NS3_ILi64EEEEEEN7cutlass10bfloat16_tEfNS7_4arch4Sm80ELb1ELb0ELb1ELb0ELb0ELb0ELb0ELb0ELi2ELi4ELi4ELi4ELb0EE3mmaINS_16FlashAttnBwdSm80ISB_NS_24CollectiveEpilogueBwdGQAIS6_fSA_Li256ELb0ELb0EEENS_25SingleTileBwdLPTSchedulerILb0ELi128ELb0EEEE13SharedStorageENS1_6TensorINS1_11ArrayEngineIfLm32EEENS1_6LayoutINS2_IJNS2_IJNS3_ILi2EEESO_EEESO_NS3_ILi4EEEEEENS2_IJNS2_IJNS3_ILi1EEESO_EEESQ_NS3_ILi8EEEEEEEEEEEEbRKNSB_6ParamsERT0_S12_iNS2_IJiiiEEERT_ENKUliT_E_clIZSC_ISJ_SX_EbS10_S12_S12_iS13_S15_EUlRS16_iE_EEDaiS16_ENKUlvE0_clEv,($_ZN7cutlass13device_kernelIN5flash19enable_sm80_to_sm89INS1_16FlashAttnBwdSm80INS1_25CollectiveMainloopBwdSm80ILi2ELi2EN4cute5tupleIJNS5_1CILi128EEES8_NS7_ILi64EEEEEENS_10bfloat16_tEfNS_4arch4Sm80ELb1ELb0ELb1ELb0ELb0ELb0ELb0ELb0ELi2ELi4ELi4ELi4ELb0EEENS1_24CollectiveEpilogueBwdGQAISA_fSD_Li256ELb0ELb0EEENS1_25SingleTileBwdLPTSchedulerILb0ELi128ELb0EEEEEEEEEvNT_6ParamsE$_ZZZN5flash25CollectiveMainloopBwdSm80ILi2ELi2EN4cute5tupleIJNS1_1CILi128EEES4_NS3_ILi64EEEEEEN7cutlass10bfloat16_tEfNS7_4arch4Sm80ELb1ELb0ELb1ELb0ELb0ELb0ELb0ELb0ELi2ELi4ELi4ELi4ELb0EE3mmaINS_16FlashAttnBwdSm80ISB_NS_24CollectiveEpilogueBwdGQAIS6_fSA_Li256ELb0ELb0EEENS_25SingleTileBwdLPTSchedulerILb0ELi128ELb0EEEE13SharedStorageENS1_6TensorINS1_11ArrayEngineIfLm32EEENS1_6LayoutINS2_IJNS2_IJNS3_ILi2EEESO_EEESO_NS3_ILi4EEEEEENS2_IJNS2_IJNS3_ILi1EEESO_EEESQ_NS3_ILi8EEEEEEEEEEEEbRKNSB_6ParamsERT0_S12_iNS2_IJiiiEEERT_ENKUliT_E_clIZSC_ISJ_SX_EbS10_S12_S12_iS13_S15_EUlRS16_iE_EEDaiS16_ENKUlvE1_clEv - $_ZN7cutlass13device_kernelIN5flash19enable_sm80_to_sm89INS1_16FlashAttnBwdSm80INS1_25CollectiveMainloopBwdSm80ILi2ELi2EN4cute5tupleIJNS5_1CILi128EEES8_NS7_ILi64EEEEEENS_10bfloat16_tEfNS_4arch4Sm80ELb1ELb0ELb1ELb0ELb0ELb0ELb0ELb0ELi2ELi4ELi4ELi4ELb0EEENS1_24CollectiveEpilogueBwdGQAISA_fSD_Li256ELb0ELb0EEENS1_25SingleTileBwdLPTSchedulerILb0ELi128ELb0EEEEEEEEEvNT_6ParamsE$_ZZZN5flash25CollectiveMainloopBwdSm80ILi2ELi2EN4cute5tupleIJNS1_1CILi128EEES4_NS3_ILi64EEEEEEN7cutlass10bfloat16_tEfNS7_4arch4Sm80ELb1ELb0ELb1ELb0ELb0ELb0ELb0ELb0ELi2ELi4ELi4ELi4ELb0EE3mmaINS_16FlashAttnBwdSm80ISB_NS_24CollectiveEpilogueBwdGQAIS6_fSA_Li256ELb0ELb0EEENS_25SingleTileBwdLPTSchedulerILb0ELi128ELb0EEEE13SharedStorageENS1_6TensorINS1_11ArrayEngineIfLm32EEENS1_6LayoutINS2_IJNS2_IJNS3_ILi2EEESO_EEESO_NS3_ILi4EEEEEENS2_IJNS2_IJNS3_ILi1EEESO_EEESQ_NS3_ILi8EEEEEEEEEEEEbRKNSB_6ParamsERT0_S12_iNS2_IJiiiEEERT_ENKUliT_E_clIZSC_ISJ_SX_EbS10_S12_S12_iS13_S15_EUlRS16_iE_EEDaiS16_ENKUlvE0_clEv)
$_ZN7cutlass13device_kernelIN5flash19enable_sm80_to_sm89INS1_16FlashAttnBwdSm80INS1_25CollectiveMainloopBwdSm80ILi2ELi2EN4cute5tupleIJNS5_1CILi128EEES8_NS7_ILi64EEEEEENS_10bfloat16_tEfNS_4arch4Sm80ELb1ELb0ELb1ELb0ELb0ELb0ELb0ELb0ELi2ELi4ELi4ELi4ELb0EEENS1_24CollectiveEpilogueBwdGQAISA_fSD_Li256ELb0ELb0EEENS1_25SingleTileBwdLPTSchedulerILb0ELi128ELb0EEEEEEEEEvNT_6ParamsE$_ZZZN5flash25CollectiveMainloopBwdSm80ILi2ELi2EN4cute5tupleIJNS1_1CILi128EEES4_NS3_ILi64EEEEEEN7cutlass10bfloat16_tEfNS7_4arch4Sm80ELb1ELb0ELb1ELb0ELb0ELb0ELb0ELb0ELi2ELi4ELi4ELi4ELb0EE3mmaINS_16FlashAttnBwdSm80ISB_NS_24CollectiveEpilogueBwdGQAIS6_fSA_Li256ELb0ELb0EEENS_25SingleTileBwdLPTSchedulerILb0ELi128ELb0EEEE13SharedStorageENS1_6TensorINS1_11ArrayEngineIfLm32EEENS1_6LayoutINS2_IJNS2_IJNS3_ILi2EEESO_EEESO_NS3_ILi4EEEEEENS2_IJNS2_IJNS3_ILi1EEESO_EEESQ_NS3_ILi8EEEEEEEEEEEEbRKNSB_6ParamsERT0_S12_iNS2_IJiiiEEERT_ENKUliT_E_clIZSC_ISJ_SX_EbS10_S12_S12_iS13_S15_EUlRS16_iE_EEDaiS16_ENKUlvE0_clEv:
[----:B------:R-:W-:-:S05]  /*669a0*/  IADD3 R3, R16, -c[0x0][0x20], RZ ;  /* 0x8000080010037a10 */ /* 0x000fca0007ffe0ff */
[----:B------:R-:W-:-:S05]  /*669b0*/  IMAD R3, R10, 0x4, R3 ;  /* 0x000000040a037824 */ /* 0x000fca00078e0203 */
[----:B------:R1:W5:Y:S02]  /*669c0*/  LDL R4, [R3] ;  /* 0x0000000003047983 */ /* 0x0003640000100800 */
[----:B-1----:R-:W-:-:S04]  /*669d0*/  MOV R3, 0x0 ;  /* 0x0000000000037802 */ /* 0x002fc80000000f00 */
[----:B------:R-:W-:Y:S05]  /*669e0*/  RET.REL.NODEC R2 `(_ZN7cutlass13device_kernelIN5flash19enable_sm80_to_sm89INS1_16FlashAttnBwdSm80INS1_25CollectiveMainloopBwdSm80ILi2ELi2EN4cute5tupleIJNS5_1CILi128EEES8_NS7_ILi64EEEEEENS_10bfloat16_tEfNS_4arch4Sm80ELb1ELb0ELb1ELb0ELb0ELb0ELb0ELb0ELi2ELi4ELi4ELi4ELb0EEENS1_24CollectiveEpilogueBwdGQAISA_fSD_Li256ELb0ELb0EEENS1_25SingleTileBwdLPTSchedulerILb0ELi128ELb0EEEEEEEEEvNT_6ParamsE) ;  /* 0xfff9961002007950 */ /* 0x000fea0003c3ffff */
        .type           $_ZN7cutlass13device_kernelIN5flash19enable_sm80_to_sm89INS1_16FlashAttnBwdSm80INS1_25CollectiveMainloopBwdSm80ILi2ELi2EN4cute5tupleIJNS5_1CILi128EEES8_NS7_ILi64EEEEEENS_10bfloat16_tEfNS_4arch4Sm80ELb1ELb0ELb1ELb0ELb0ELb0ELb0ELb0ELi2ELi4ELi4ELi4ELb0EEENS1_24CollectiveEpilogueBwdGQAISA_fSD_Li256ELb0ELb0EEENS1_25SingleTileBwdLPTSchedulerILb0ELi128ELb0EEEEEEEEEvNT_6ParamsE$_ZZZN5flash25CollectiveMainloopBwdSm80ILi2ELi2EN4cute5tupleIJNS1_1CILi128EEES4_NS3_ILi64EEEEEEN7cutlass10bfloat16_tEfNS7_4arch4Sm80ELb1ELb0ELb1ELb0ELb0ELb0ELb0ELb0ELi2ELi4ELi4ELi4ELb0EE3mmaINS_16FlashAttnBwdSm80ISB_NS_24CollectiveEpilogueBwdGQAIS6_fSA_Li256ELb0ELb0EEENS_25SingleTileBwdLPTSchedulerILb0ELi128ELb0EEEE13SharedStorageENS1_6TensorINS1_11ArrayEngineIfLm32EEENS1_6LayoutINS2_IJNS2_IJNS3_ILi2EEESO_EEESO_NS3_ILi4EEEEEENS2_IJNS2_IJNS3_ILi1EEESO_EEESQ_NS3_ILi8EEEEEEEEEEEEbRKNSB_6ParamsERT0_S12_iNS2_IJiiiEEERT_ENKUliT_E_clIZSC_ISJ_SX_EbS10_S12_S12_iS13_S15_EUlRS16_iE_EEDaiS16_ENKUlvE1_clEv,@function
        .size           $_ZN7cutlass13device_kernelIN5flash19enable_sm80_to_sm89INS1_16FlashAttnBwdSm80INS1_25CollectiveMainloopBwdSm80ILi2ELi2EN4cute5tupleIJNS5_1CILi128EEES8_NS7_ILi64EEEEEENS_10bfloat16_tEfNS_4arch4Sm80ELb1ELb0ELb1ELb0ELb0ELb0ELb0ELb0ELi2ELi4ELi4ELi4ELb0EEENS1_24CollectiveEpilogueBwdGQAISA_fSD_Li256ELb0ELb0EEENS1_25SingleTileBwdLPTSchedulerILb0ELi128ELb0EEEEEEEEEvNT_6ParamsE$_ZZZN5flash25CollectiveMainloopBwdSm80ILi2ELi2EN4cute5tupleIJNS1_1CILi128EEES4_NS3_ILi64EEEEEEN7cutlass10bfloat16_tEfNS7_4arch4Sm80ELb1ELb0ELb1ELb0ELb0ELb0ELb0ELb0ELi2ELi4ELi4ELi4ELb0EE3mmaINS_16FlashAttnBwdSm80ISB_NS_24CollectiveEpilogueBwdGQAIS6_fSA_Li256ELb0ELb0EEENS_25SingleTileBwdLPTSchedulerILb0ELi128ELb0EEEE13SharedStorageENS1_6TensorINS1_11ArrayEngineIfLm32EEENS1_6LayoutINS2_IJNS2_IJNS3_ILi2EEESO_EEESO_NS3_ILi4EEEEEENS2_IJNS2_IJNS3_ILi1EEESO_EEESQ_NS3_ILi8EEEEEEEEEEEEbRKNSB_6ParamsERT0_S12_iNS2_IJiiiEEERT_ENKUliT_E_clIZSC_ISJ_SX_EbS10_S12_S12_iS13_S15_EUlRS16_iE_EEDaiS16_ENKUlvE1_clEv,($_ZN7cutlass13device_kernelIN5flash19enable_sm80_to_sm89INS1_16FlashAttnBwdSm80INS1_25CollectiveMainloopBwdSm80ILi2ELi2EN4cute5tupleIJNS5_1CILi128EEES8_NS7_ILi64EEEEEENS_10bfloat16_tEfNS_4arch4Sm80ELb1ELb0ELb1ELb0ELb0ELb0ELb0ELb0ELi2ELi4ELi4ELi4ELb0EEENS1_24CollectiveEpilogueBwdGQAISA_fSD_Li256ELb0ELb0EEENS1_25SingleTileBwdLPTSchedulerILb0ELi128ELb0EEEEEEEEEvNT_6ParamsE$__fAtomicAdd - $_ZN7cutlass13device_kernelIN5flash19enable_sm80_to_sm89INS1_16FlashAttnBwdSm80INS1_25CollectiveMainloopBwdSm80ILi2ELi2EN4cute5tupleIJNS5_1CILi128EEES8_NS7_ILi64EEEEEENS_10bfloat16_tEfNS_4arch4Sm80ELb1ELb0ELb1ELb0ELb0ELb0ELb0ELb0ELi2ELi4ELi4ELi4ELb0EEENS1_24CollectiveEpilogueBwdGQAISA_fSD_Li256ELb0ELb0EEENS1_25SingleTileBwdLPTSchedulerILb0ELi128ELb0EEEEEEEEEvNT_6ParamsE$_ZZZN5flash25CollectiveMainloopBwdSm80ILi2ELi2EN4cute5tupleIJNS1_1CILi128EEES4_NS3_ILi64EEEEEEN7cutlass10bfloat16_tEfNS7_4arch4Sm80ELb1ELb0ELb1ELb0ELb0ELb0ELb0ELb0ELi2ELi4ELi4ELi4ELb0EE3mmaINS_16FlashAttnBwdSm80ISB_NS_24CollectiveEpilogueBwdGQAIS6_fSA_Li256ELb0ELb0EEENS_25SingleTileBwdLPTSchedulerILb0ELi128ELb0EEEE13SharedStorageENS1_6TensorINS1_11ArrayEngineIfLm32EEENS1_6LayoutINS2_IJNS2_IJNS3_ILi2EEESO_EEESO_NS3_ILi4EEEEEENS2_IJNS2_IJNS3_ILi1EEESO_EEESQ_NS3_ILi8EEEEEEEEEEEEbRKNSB_6ParamsERT0_S12_iNS2_IJiiiEEERT_ENKUliT_E_clIZSC_ISJ_SX_EbS10_S12_S12_iS13_S15_EUlRS16_iE_EEDaiS16_ENKUlvE1_clEv)
$_ZN7cutlass13device_kernelIN5flash19enable_sm80_to_sm89INS1_16FlashAttnBwdSm80INS1_25CollectiveMainloopBwdSm80ILi2ELi2EN4cute5tupleIJNS5_1CILi128EEES8_NS7_ILi64EEEEEENS_10bfloat16_tEfNS_4arch4Sm80ELb1ELb0ELb1ELb0ELb0ELb0ELb0ELb0ELi2ELi4ELi4ELi4ELb0EEENS1_24CollectiveEpilogueBwdGQAISA_fSD_Li256ELb0ELb0EEENS1_25SingleTileBwdLPTSchedulerILb0ELi128ELb0EEEEEEEEEvNT_6ParamsE$_ZZZN5flash25CollectiveMainloopBwdSm80ILi2ELi2EN4cute5tupleIJNS1_1CILi128EEES4_NS3_ILi64EEEEEEN7cutlass10bfloat16_tEfNS7_4arch4Sm80ELb1ELb0ELb1ELb0ELb0ELb0ELb0ELb0ELi2ELi4ELi4ELi4ELb0EE3mmaINS_16FlashAttnBwdSm80ISB_NS_24CollectiveEpilogueBwdGQAIS6_fSA_Li256ELb0ELb0EEENS_25SingleTileBwdLPTSchedulerILb0ELi128ELb0EEEE13SharedStorageENS1_6TensorINS1_11ArrayEngineIfLm32EEENS1_6LayoutINS2_IJNS2_IJNS3_ILi2EEESO_EEESO_NS3_ILi4EEEEEENS2_IJNS2_IJNS3_ILi1EEESO_EEESQ_NS3_ILi8EEEEEEEEEEEEbRKNSB_6ParamsERT0_S12_iNS2_IJiiiEEERT_ENKUliT_E_clIZSC_ISJ_SX_EbS10_S12_S12_iS13_S15_EUlRS16_iE_EEDaiS16_ENKUlvE1_clEv:
[----:B------:R-:W-:-:S05]  /*669f0*/  IADD3 R3, R7, -c[0x0][0x20], RZ ;  /* 0x8000080007037a10 */ /* 0x000fca0007ffe0ff */
[----:B------:R-:W-:-:S05]  /*66a00*/  IMAD R3, R10, 0x4, R3 ;  /* 0x000000040a037824 */ /* 0x000fca00078e0203 */
[----:B------:R1:W5:Y:S02]  /*66a10*/  LDL R4, [R3] ;  /* 0x0000000003047983 */ /* 0x0003640000100800 */
[----:B-1----:R-:W-:-:S04]  /*66a20*/  MOV R3, 0x0 ;  /* 0x0000000000037802 */ /* 0x002fc80000000f00 */
[----:B------:R-:W-:Y:S05]  /*66a30*/  RET.REL.NODEC R2 `(_ZN7cutlass13device_kernelIN5flash19enable_sm80_to_sm89INS1_16FlashAttnBwdSm80INS1_25CollectiveMainloopBwdSm80ILi2ELi2EN4cute5tupleIJNS5_1CILi128EEES8_NS7_ILi64EEEEEENS_10bfloat16_tEfNS_4arch4Sm80ELb1ELb0ELb1ELb0ELb0ELb0ELb0ELb0ELi2ELi4ELi4ELi4ELb0EEENS1_24CollectiveEpilogueBwdGQAISA_fSD_Li256ELb0ELb0EEENS1_25SingleTileBwdLPTSchedulerILb0ELi128ELb0EEEEEEEEEvNT_6ParamsE) ;  /* 0xfff995c002007950 */ /* 0x000fea0003c3ffff */
        .type           $_ZN7cutlass13device_kernelIN5flash19enable_sm80_to_sm89INS1_16FlashAttnBwdSm80INS1_25CollectiveMainloopBwdSm80ILi2ELi2EN4cute5tupleIJNS5_1CILi128EEES8_NS7_ILi64EEEEEENS_10bfloat16_tEfNS_4arch4Sm80ELb1ELb0ELb1ELb0ELb0ELb0ELb0ELb0ELi2ELi4ELi4ELi4ELb0EEENS1_24CollectiveEpilogueBwdGQAISA_fSD_Li256ELb0ELb0EEENS1_25SingleTileBwdLPTSchedulerILb0ELi128ELb0EEEEEEEEEvNT_6ParamsE$__fAtomicAdd,@function
        .size           $_ZN7cutlass13device_kernelIN5flash19enable_sm80_to_sm89INS1_16FlashAttnBwdSm80INS1_25CollectiveMainloopBwdSm80ILi2ELi2EN4cute5tupleIJNS5_1CILi128EEES8_NS7_ILi64EEEEEENS_10bfloat16_tEfNS_4arch4Sm80ELb1ELb0ELb1ELb0ELb0ELb0ELb0ELb0ELi2ELi4ELi4ELi4ELb0EEENS1_24CollectiveEpilogueBwdGQAISA_fSD_Li256ELb0ELb0EEENS1_25SingleTileBwdLPTSchedulerILb0ELi128ELb0EEEEEEEEEvNT_6ParamsE$__fAtomicAdd,($_ZN7cutlass13device_kernelIN5flash19enable_sm80_to_sm89INS1_16FlashAttnBwdSm80INS1_25CollectiveMainloopBwdSm80ILi2ELi2EN4cute5tupleIJNS5_1CILi128EEES8_NS7_ILi64EEEEEENS_10bfloat16_tEfNS_4arch4Sm80ELb1ELb0ELb1ELb0ELb0ELb0ELb0ELb0ELi2ELi4ELi4ELi4ELb0EEENS1_24CollectiveEpilogueBwdGQAISA_fSD_Li256ELb0ELb0EEENS1_25SingleTileBwdLPTSchedulerILb0ELi128ELb0EEEEEEEEEvNT_6ParamsE$exp2f - $_ZN7cutlass13device_kernelIN5flash19enable_sm80_to_sm89INS1_16FlashAttnBwdSm80INS1_25CollectiveMainloopBwdSm80ILi2ELi2EN4cute5tupleIJNS5_1CILi128EEES8_NS7_ILi64EEEEEENS_10bfloat16_tEfNS_4arch4Sm80ELb1ELb0ELb1ELb0ELb0ELb0ELb0ELb0ELi2ELi4ELi4ELi4ELb0EEENS1_24CollectiveEpilogueBwdGQAISA_fSD_Li256ELb0ELb0EEENS1_25SingleTileBwdLPTSchedulerILb0ELi128ELb0EEEEEEEEEvNT_6ParamsE$__fAtomicAdd)
$_ZN7cutlass13device_kernelIN5flash19enable_sm80_to_sm89INS1_16FlashAttnBwdSm80INS1_25CollectiveMainloopBwdSm80ILi2ELi2EN4cute5tupleIJNS5_1CILi128EEES8_NS7_ILi64EEEEEENS_10bfloat16_tEfNS_4arch4Sm80ELb1ELb0ELb1ELb0ELb0ELb0ELb0ELb0ELi2ELi4ELi4ELi4ELb0EEENS1_24CollectiveEpilogueBwdGQAISA_fSD_Li256ELb0ELb0EEENS1_25SingleTileBwdLPTSchedulerILb0ELi128ELb0EEEEEEEEEvNT_6ParamsE$__fAtomicAdd:
[----:B------:R-:W-:Y:S02]  /*66a40*/  ULDC.64 UR8, c[0x0][0x118] ;  /* 0x0000460000087ab9 */ /* 0x000fe40000000a00 */
[----:B------:R-:W2:Y:S01]  /*66a50*/  ATOM.E.ADD.F32.FTZ.RN.STRONG.GPU P0, RZ, [R14.64], R5 ;  /* 0x000000050eff798a */ /* 0x000ea2000810e7c8 */
[----:B------:R-:W-:Y:S02]  /*66a60*/  MOV R13, 0x0 ;  /* 0x00000000000d7802 */ /* 0x000fe40000000f00 */
[----:B------:R-:W-:Y:S02]  /*66a70*/  MOV R9, R5 ;  /* 0x0000000500097202 */ /* 0x000fe40000000f00 */
[----:B--2---:R-:W-:Y:S05]  /*66a80*/  @P0 RET.REL.NODEC R12 `(_ZN7cutlass13device_kernelIN5flash19enable_sm80_to_sm89INS1_16FlashAttnBwdSm80INS1_25CollectiveMainloopBwdSm80ILi2ELi2EN4cute5tupleIJNS5_1CILi128EEES8_NS7_ILi64EEEEEENS_10bfloat16_tEfNS_4arch4Sm80ELb1ELb0ELb1ELb0ELb0ELb0ELb0ELb0ELi2ELi4ELi4ELi4ELb0EEENS1_24CollectiveEpilogueBwdGQAISA_fSD_Li256ELb0ELb0EEENS1_25SingleTileBwdLPTSchedulerILb0ELi128ELb0EEEEEEEEEvNT_6ParamsE) ;  /* 0xfff995700c000950 */ /* 0x004fea0003c3ffff */
[----:B------:R-:W1:Y:S02]  /*66a90*/  QSPC.E.S P0, RZ, [R14] ;  /* 0x000000000eff73aa */ /* 0x000e640000000500 */
[----:B-1----:R-:W-:Y:S05]  /*66aa0*/  @!P0 BRA `(.L_x_2621) ;  /* 0x0000008000008947 */ /* 0x002fea0003800000 */
[----:B------:R-:W-:-:S05]  /*66ab0*/  LOP3.LUT R8, R14, 0xffffff, RZ, 0xc0, !PT ;  /* 0x00ffffff0e087812 */ /* 0x000fca00078ec0ff */
.L_x_2622:
[----:B------:R-:W1:Y:S02]  /*66ac0*/  LDS R4, [R8] ;  /* 0x0000000008047984 */ /* 0x000e640000000800 */
[----:B-1----:R-:W-:-:S06]  /*66ad0*/  FADD R5, R9, R4 ;  /* 0x0000000409057221 */ /* 0x002fcc0000000000 */
[----:B------:R-:W1:Y:S02]  /*66ae0*/  ATOMS.CAST.SPIN R5, [R8], R4, R5 ;  /* 0x000000040805738d */ /* 0x000e640001800005 */
[----:B-1----:R-:W-:-:S13]  /*66af0*/  ISETP.EQ.U32.AND P0, PT, R5, 0x1, PT ;  /* 0x000000010500780c */ /* 0x002fda0003f02070 */
[----:B------:R-:W-:Y:S05]  /*66b00*/  @!P0 BRA `(.L_x_2622) ;  /* 0xffffffb000008947 */ /* 0x000fea000383ffff */
[----:B------:R-:W-:-:S04]  /*66b10*/  MOV R13, 0x0 ;  /* 0x00000000000d7802 */ /* 0x000fc80000000f00 */
[----:B------:R-:W-:Y:S05]  /*66b20*/  RET.REL.NODEC R12 `(_ZN7cutlass13device_kernelIN5flash19enable_sm80_to_sm89INS1_16FlashAttnBwdSm80INS1_25CollectiveMainloopBwdSm80ILi2ELi2EN4cute5tupleIJNS5_1CILi128EEES8_NS7_ILi64EEEEEENS_10bfloat16_tEfNS_4arch4Sm80ELb1ELb0ELb1ELb0ELb0ELb0ELb0ELb0ELi2ELi4ELi4ELi4ELb0EEENS1_24CollectiveEpilogueBwdGQAISA_fSD_Li256ELb0ELb0EEENS1_25SingleTileBwdLPTSchedulerILb0ELi128ELb0EEEEEEEEEvNT_6ParamsE) ;  /* 0xfff994d00c007950 */ /* 0x000fea0003c3ffff */
.L_x_2621:
[----:B------:R-:W2:Y:S01]  /*66b30*/  LD.E R4, [R14.64] ;  /* 0x000000080e047980 */ /* 0x000ea2000c101900 */
[----:B------:R-:W-:Y:S01]  /*66b40*/  MOV R13, 0x0 ;  /* 0x00000000000d7802 */ /* 0x000fe20000000f00 */
[----:B--2---:R-:W-:-:S05]  /*66b50*/  FADD R9, R9, R4 ;  /* 0x0000000409097221 */ /* 0x004fca0000000000 */
[----:B------:R1:W-:Y:S01]  /*66b60*/  ST.E [R14.64], R9 ;  /* 0x000000090e007985 */ /* 0x0003e2000c101908 */
[----:B------:R-:W-:Y:S05]  /*66b70*/  RET.REL.NODEC R12 `(_ZN7cutlass13device_kernelIN5flash19enable_sm80_to_sm89INS1_16FlashAttnBwdSm80INS1_25CollectiveMainloopBwdSm80ILi2ELi2EN4cute5tupleIJNS5_1CILi128EEES8_NS7_ILi64EEEEEENS_10bfloat16_tEfNS_4arch4Sm80ELb1ELb0ELb1ELb0ELb0ELb0ELb0ELb0ELi2ELi4ELi4ELi4ELb0EEENS1_24CollectiveEpilogueBwdGQAISA_fSD_Li256ELb0ELb0EEENS1_25SingleTileBwdLPTSchedulerILb0ELi128ELb0EEEEEEEEEvNT_6ParamsE) ;  /* 0xfff994800c007950 */ /* 0x000fea0003c3ffff */
        .type           $_ZN7cutlass13device_kernelIN5flash19enable_sm80_to_sm89INS1_16FlashAttnBwdSm80INS1_25CollectiveMainloopBwdSm80ILi2ELi2EN4cute5tupleIJNS5_1CILi128EEES8_NS7_ILi64EEEEEENS_10bfloat16_tEfNS_4arch4Sm80ELb1ELb0ELb1ELb0ELb0ELb0ELb0ELb0ELi2ELi4ELi4ELi4ELb0EEENS1_24CollectiveEpilogueBwdGQAISA_fSD_Li256ELb0ELb0EEENS1_25SingleTileBwdLPTSchedulerILb0ELi128ELb0EEEEEEEEEvNT_6ParamsE$exp2f,@function
        .size           $_ZN7cutlass13device_kernelIN5flash19enable_sm80_to_sm89INS1_16FlashAttnBwdSm80INS1_25CollectiveMainloopBwdSm80ILi2ELi2EN4cute5tupleIJNS5_1CILi128EEES8_NS7_ILi64EEEEEENS_10bfloat16_tEfNS_4arch4Sm80ELb1ELb0ELb1ELb0ELb0ELb0ELb0ELb0ELi2ELi4ELi4ELi4ELb0EEENS1_24CollectiveEpilogueBwdGQAISA_fSD_Li256ELb0ELb0EEENS1_25SingleTileBwdLPTSchedulerILb0ELi128ELb0EEEEEEEEEvNT_6ParamsE$exp2f,($_ZN7cutlass13device_kernelIN5flash19enable_sm80_to_sm89INS1_16FlashAttnBwdSm80INS1_25CollectiveMainloopBwdSm80ILi2ELi2EN4cute5tupleIJNS5_1CILi128EEES8_NS7_ILi64EEEEEENS_10bfloat16_tEfNS_4arch4Sm80ELb1ELb0ELb1ELb0ELb0ELb0ELb0ELb0ELi2ELi4ELi4ELi4ELb0EEENS1_24CollectiveEpilogueBwdGQAISA_fSD_Li256ELb0ELb0EEENS1_25SingleTileBwdLPTSchedulerILb0ELi128ELb0EEEEEEEEEvNT_6ParamsE$min - $_ZN7cutlass13device_kernelIN5flash19enable_sm80_to_sm89INS1_16FlashAttnBwdSm80INS1_25CollectiveMainloopBwdSm80ILi2ELi2EN4cute5tupleIJNS5_1CILi128EEES8_NS7_ILi64EEEEEENS_10bfloat16_tEfNS_4arch4Sm80ELb1ELb0ELb1ELb0ELb0ELb0ELb0ELb0ELi2ELi4ELi4ELi4ELb0EEENS1_24CollectiveEpilogueBwdGQAISA_fSD_Li256ELb0ELb0EEENS1_25SingleTileBwdLPTSchedulerILb0ELi128ELb0EEEEEEEEEvNT_6ParamsE$exp2f)
$_ZN7cutlass13device_kernelIN5flash19enable_sm80_to_sm89INS1_16FlashAttnBwdSm80INS1_25CollectiveMainloopBwdSm80ILi2ELi2EN4cute5tupleIJNS5_1CILi128EEES8_NS7_ILi64EEEEEENS_10bfloat16_tEfNS_4arch4Sm80ELb1ELb0ELb1ELb0ELb0ELb0ELb0ELb0ELi2ELi4ELi4ELi4ELb0EEENS1_24CollectiveEpilogueBwdGQAISA_fSD_Li256ELb0ELb0EEENS1_25SingleTileBwdLPTSchedulerILb0ELi128ELb0EEEEEEEEEvNT_6ParamsE$exp2f:
[----:B------:R-:W1:Y:S01]  /*66b80*/  MUFU.EX2 R6, R6 ;  /* 0x0000000600067308 */ /* 0x000e620000000800 */
[----:B------:R-:W-:-:S04]  /*66b90*/  MOV R3, 0x0 ;  /* 0x0000000000037802 */ /* 0x000fc80000000f00 */
[----:B------:R-:W-:Y:S05]  /*66ba0*/  RET.REL.NODEC R2 `(_ZN7cutlass13device_kernelIN5flash19enable_sm80_to_sm89INS1_16FlashAttnBwdSm80INS1_25CollectiveMainloopBwdSm80ILi2ELi2EN4cute5tupleIJNS5_1CILi128EEES8_NS7_ILi64EEEEEENS_10bfloat16_tEfNS_4arch4Sm80ELb1ELb0ELb1ELb0ELb0ELb0ELb0ELb0ELi2ELi4ELi4ELi4ELb0EEENS1_24CollectiveEpilogueBwdGQAISA_fSD_Li256ELb0ELb0EEENS1_25SingleTileBwdLPTSchedulerILb0ELi128ELb0EEEEEEEEEvNT_6ParamsE) ;  /* 0xfff9945002007950 */ /* 0x000fea0003c3ffff */
        .type           $_ZN7cutlass13device_kernelIN5flash19enable_sm80_to_sm89INS1_16FlashAttnBwdSm80INS1_25CollectiveMainloopBwdSm80ILi2ELi2EN4cute5tupleIJNS5_1CILi128EEES8_NS7_ILi64EEEEEENS_10bfloat16_tEfNS_4arch4Sm80ELb1ELb0ELb1ELb0ELb0ELb0ELb0ELb0ELi2ELi4ELi4ELi4ELb0EEENS1_24CollectiveEpilogueBwdGQAISA_fSD_Li256ELb0ELb0EEENS1_25SingleTileBwdLPTSchedulerILb0ELi128ELb0EEEEEEEEEvNT_6ParamsE$min,@function
        .size           $_ZN7cutlass13device_kernelIN5flash19enable_sm80_to_sm89INS1_16FlashAttnBwdSm80INS1_25CollectiveMainloopBwdSm80ILi2ELi2EN4cute5tupleIJNS5_1CILi128EEES8_NS7_ILi64EEEEEENS_10bfloat16_tEfNS_4arch4Sm80ELb1ELb0ELb1ELb0ELb0ELb0ELb0ELb0ELi2ELi4ELi4ELi4ELb0EEENS1_24CollectiveEpilogueBwdGQAISA_fSD_Li256ELb0ELb0EEENS1_25SingleTileBwdLPTSchedulerILb0ELi128ELb0EEEEEEEEEvNT_6ParamsE$min,(.L_x_12437 - $_ZN7cutlass13device_kernelIN5flash19enable_sm80_to_sm89INS1_16FlashAttnBwdSm80INS1_25CollectiveMainloopBwdSm80ILi2ELi2EN4cute5tupleIJNS5_1CILi128EEES8_NS7_ILi64EEEEEENS_10bfloat16_tEfNS_4arch4Sm80ELb1ELb0ELb1ELb0ELb0ELb0ELb0ELb0ELi2ELi4ELi4ELi4ELb0EEENS1_24CollectiveEpilogueBwdGQAISA_fSD_Li256ELb0ELb0EEENS1_25SingleTileBwdLPTSchedulerILb0ELi128ELb0EEEEEEEEEvNT_6ParamsE$min)
$_ZN7cutlass13device_kernelIN5flash19enable_sm80_to_sm89INS1_16FlashAttnBwdSm80INS1_25CollectiveMainloopBwdSm80ILi2ELi2EN4cute5tupleIJNS5_1CILi128EEES8_NS7_ILi64EEEEEENS_10bfloat16_tEfNS_4arch4Sm80ELb1ELb0ELb1ELb0ELb0ELb0ELb0ELb0ELi2ELi4ELi4ELi4ELb0EEENS1_24CollectiveEpilogueBwdGQAISA_fSD_Li256ELb0ELb0EEENS1_25SingleTileBwdLPTSchedulerILb0ELi128ELb0EEEEEEEEEvNT_6ParamsE$min:
[----:B------:R-:W-:Y:S01]  /*66bb0*/  IMAD.MOV.U32 R8, RZ, RZ, R6 ;  /* 0x000000ffff087224 */ /* 0x000fe200078e0006 */
[----:B------:R-:W-:Y:S02]  /*66bc0*/  MOV R9, 0x0 ;  /* 0x0000000000097802 */ /* 0x000fe40000000f00 */
[----:B------:R-:W-:Y:S02]  /*66bd0*/  IMNMX R47, R3, R45, PT ;  /* 0x0000002d032f7217 */ /* 0x000fe40003800200 */
[----:B------:R-:W-:Y:S05]  /*66be0*/  RET.REL.NODEC R8 `(_ZN7cutlass13device_kernelIN5flash19enable_sm80_to_sm89INS1_16FlashAttnBwdSm80INS1_25CollectiveMainloopBwdSm80ILi2ELi2EN4cute5tupleIJNS5_1CILi128EEES8_NS7_ILi64EEEEEENS_10bfloat16_tEfNS_4arch4Sm80ELb1ELb0ELb1ELb0ELb0ELb0ELb0ELb0ELi2ELi4ELi4ELi4ELb0EEENS1_24CollectiveEpilogueBwdGQAISA_fSD_Li256ELb0ELb0EEENS1_25SingleTileBwdLPTSchedulerILb0ELi128ELb0EEEEEEEEEvNT_6ParamsE) ;  /* 0xfff9941008007950 */ /* 0x000fea0003c3ffff */
.L_x_2623:
        /* <DEDUP_REMOVED lines=9> */
.L_x_12437:


//--------------------- .text._ZN7cutlass13device_kernelIN5flash19enable_sm80_to_sm89INS1_16FlashAttnBwdSm80INS1_25CollectiveMainloopBwdSm80ILi2ELi2EN4cute5tupleIJNS5_1CILi128EEES8_NS7_ILi64EEEEEENS_10bfloat16_tEfNS_4arch4Sm80ELb1ELb0ELb1ELb0ELb1ELb0ELb0ELb0ELi2ELi4ELi4ELi4ELb0EEENS1_24CollectiveEpilogueBwdGQAISA_fSD_Li256ELb0ELb1EEENS1_25SingleTileBwdLPTSchedulerILb0ELi128ELb1EEEEEEEEEvNT_6ParamsE --------------------------
	.section	.text._ZN7cutlass13device_kernelIN5flash19enable_sm80_to_sm89INS1_16FlashAttnBwdSm80INS1_25CollectiveMainloopBwdSm80ILi2ELi2EN4cute5tupleIJNS5_1CILi128EEES8_NS7_ILi64EEEEEENS_10bfloat16_tEfNS_4arch4Sm80ELb1ELb0ELb1ELb0ELb1ELb0ELb0ELb0ELi2ELi4ELi4ELi4ELb0EEENS1_24CollectiveEpilogueBwdGQAISA_fSD_Li256ELb0ELb1EEENS1_25SingleTileBwdLPTSchedulerILb0ELi128ELb1EEEEEEEEEvNT_6ParamsE,"ax",@progbits
	.sectioninfo	@"SHI_REGISTERS=128"
	.align	128
.text._ZN7cutlass13device_kernelIN5flash19enable_sm80_to_sm89INS1_16FlashAttnBwdSm80INS1_25CollectiveMainloopBwdSm80ILi2ELi2EN4cute5tupleIJNS5_1CILi128EEES8_NS7_ILi64EEEEEENS_10bfloat16_tEfNS_4arch4Sm80ELb1ELb0ELb1ELb0ELb1ELb0ELb0ELb0ELi2ELi4ELi4ELi4ELb0EEENS1_24CollectiveEpilogueBwdGQAISA_fSD_Li256ELb0ELb1EEENS1_25SingleTileBwdLPTSchedulerILb0ELi128ELb1EEEEEEEEEvNT_6ParamsE:
        .type           _ZN7cutlass13device_kernelIN5flash19enable_sm80_to_sm89INS1_16FlashAttnBwdSm80INS1_25CollectiveMainloopBwdSm80ILi2ELi2EN4cute5tupleIJNS5_1CILi128EEES8_NS7_ILi64EEEEEENS_10bfloat16_tEfNS_4arch4Sm80ELb1ELb0ELb1ELb0ELb1ELb0ELb0ELb0ELi2ELi4ELi4ELi4ELb0EEENS1_24CollectiveEpilogueBwdGQAISA_fSD_Li256ELb0ELb1EEENS1_25SingleTileBwdLPTSchedulerILb0ELi128ELb1EEEEEEEEEvNT_6ParamsE,@function
        .size           _ZN7cutlass13device_kernelIN5flash19enable_sm80_to_sm89INS1_16FlashAttnBwdSm80INS1_25CollectiveMainloopBwdSm80ILi2ELi2EN4cute5tupleIJNS5_1CILi128EEES8_NS7_ILi64EEEEEENS_10bfloat16_tEfNS_4arch4Sm80ELb1ELb0ELb1ELb0ELb1ELb0ELb0ELb0ELi2ELi4ELi4ELi4ELb0EEENS1_24CollectiveEpilogueBwdGQAISA_fSD_Li256ELb0ELb1EEENS1_25SingleTileBwdLPTSchedulerILb0ELi128ELb1EEEEEEEEEvNT_6ParamsE,(.L_x_12836 - _ZN7cutlass13device_kernelIN5flash19enable_sm80_to_sm89INS1_16FlashAttnBwdSm80INS1_25CollectiveMainloopBwdSm80ILi2ELi2EN4cute5tupleIJNS5_1CILi128EEES8_NS7_ILi64EEEEEENS_10bfloat16_tEfNS_4arch4Sm80ELb1ELb0ELb1ELb0ELb1ELb0ELb0ELb0ELi2ELi4ELi4ELi4ELb0EEENS1_24CollectiveEpilogueBwdGQAISA_fSD_Li256ELb0ELb1EEENS1_25SingleTileBwdLPTSchedulerILb0ELi128ELb1EEEEEEEEEvNT_6ParamsE)
        .other          _ZN7cutlass13device_kernelIN5flash19enable_sm80_to_sm89INS1_16FlashAttnBwdSm80INS1_25CollectiveMainloopBwdSm80ILi2ELi2EN4cute5tupleIJNS5_1CILi128EEES8_NS7_ILi64EEEEEENS_10bfloat16_tEfNS_4arch4Sm80ELb1ELb0ELb1ELb0ELb1ELb0ELb0ELb0ELi2ELi4ELi4ELi4ELb0EEENS1_24CollectiveEpilogueBwdGQAISA_fSD_Li256ELb0ELb1EEENS1_25SingleTileBwdLPTSchedulerILb0ELi128ELb1EEEEEEEEEvNT_6ParamsE,@"STO_CUDA_ENTRY STV_DEFAULT"
_ZN7cutlass13device_kernelIN5flash19enable_sm80_to_sm89INS1_16FlashAttnBwdSm80INS1_25CollectiveMainloopBwdSm80ILi2ELi2EN4cute5tupleIJNS5_1CILi128EEES8_NS7_ILi64EEEEEENS_10bfloat16_tEfNS_4arch4Sm80ELb1ELb0ELb1ELb0ELb1ELb0ELb0ELb0ELi2ELi4ELi4ELi4ELb0EEENS1_24CollectiveEpilogueBwdGQAISA_fSD_Li256ELb0ELb1EEENS1_25SingleTileBwdLPTSchedulerILb0ELi128ELb1EEEEEEEEEvNT_6ParamsE:
        /* <DEDUP_REMOVED lines=26> */
.L_x_2625:
[----:B------:R-:W-:-:S04]  /*01a0*/  MOV R0, c[0x0][0x3b4] ;  /* 0x0000ed0000007a02 */ /* 0x000fc80000000f00 */
[----:B------:R-:W-:Y:S02]  /*01b0*/  ISETP.NE.AND P0, PT, R0, 0x1, PT ;  /* 0x000000010000780c */ /* 0x000fe40003f05270 */
[----:B------:R-:W-:-:S11]  /*01c0*/  MOV R0, R2 ;  /* 0x0000000200007202 */ /* 0x000fd60000000f00 */
[----:B------:R-:W-:-:S05]  /*01d0*/  @P0 IMAD.HI.U32 R3, R2, c[0x0][0x3b8], RZ ;  /* 0x0000ee0002030a27 */ /* 0x000fca00078e00ff */
[----:B------:R-:W-:-:S05]  /*01e0*/  @P0 SHF.R.U32.HI R0, RZ, c[0x0][0x3bc], R3 ;  /* 0x0000ef00ff000a19 */ /* 0x000fca0000011603 */
[----:B------:R-:W-:Y:S02]  /*01f0*/  IMAD R5, R0, c[0x0][0x3b4], RZ ;  /* 0x0000ed0000057a24 */ /* 0x000fe400078e02ff */
.L_x_2626:
        /* <DEDUP_REMOVED lines=12> */
.L_x_2624:
        /* <DEDUP_REMOVED lines=16> */
.L_x_2628:
[----:B------:R-:W-:-:S04]  /*03c0*/  MOV R0, c[0x0][0x3b4] ;  /* 0x0000ed0000007a02 */ /* 0x000fc80000000f00 */
[----:B------:R-:W-:Y:S02]  /*03d0*/  ISETP.NE.AND P0, PT, R0, 0x1, PT ;  /* 0x000000010000780c */ /* 0x000fe40003f05270 */
[----:B------:R-:W-:-:S11]  /*03e0*/  MOV R0, R3 ;  /* 0x0000000300007202 */ /* 0x000fd60000000f00 */
[----:B------:R-:W-:-:S05]  /*03f0*/  @P0 IMAD.HI.U32 R2, R3, c[0x0][0x3b8], RZ ;  /* 0x0000ee0003020a27 */ /* 0x000fca00078e00ff */
[----:B------:R-:W-:-:S05]  /*0400*/  @P0 SHF.R.U32.HI R0, RZ, c[0x0][0x3bc], R2 ;  /* 0x0000ef00ff000a19 */ /* 0x000fca0000011602 */
[----:B------:R-:W-:Y:S02]  /*0410*/  IMAD R4, R0, c[0x0][0x3b4], RZ ;  /* 0x0000ed0000047a24 */ /* 0x000fe400078e02ff */
.L_x_2629:
        /* <DEDUP_REMOVED lines=11> */
.L_x_2627:
        /* <DEDUP_REMOVED lines=45> */
[----:B------:R-:W-:Y:S01]  /*07a0*/  IMAD.MOV.U32 R2, RZ, RZ, c[0x0][0x1f8] ;  /* 0x00007e00ff027624 */ /* 0x000fe200078e00ff */
[----:B------:R-:W-:Y:S01]  /*07b0*/  SHF.R.S32.HI R13, RZ, 0x1f, R37 ;  /* 0x0000001fff0d7819 */ /* 0x000fe20000011425 */
[----:B-1----:R-:W-:Y:S01]  /*07c0*/  IMAD.MOV.U32 R0, RZ, RZ, 0x1 ;  /* 0x00000001ff007424 */ /* 0x002fe200078e00ff */
[----:B------:R-:W-:Y:S01]  /*07d0*/  SHF.R.S32.HI R17, RZ, 0x1f, R30 ;  /* 0x0000001fff117819 */ /* 0x000fe2000001141e */
[----:B------:R-:W-:Y:S01]  /*07e0*/  IMAD.MOV.U32 R5, RZ, RZ, c[0x0][0x260] ;  /* 0x00009800ff057624 */ /* 0x000fe200078e00ff */
[----:B------:R-:W-:Y:S01]  /*07f0*/  IADD3 R2, R2, 0x7f, RZ ;  /* 0x0000007f02027810 */ /* 0x000fe20007ffe0ff */
[----:B------:R1:W-:Y:S01]  /*0800*/  STL [R1+0x78], R4 ;  /* 0x0000780401007387 */ /* 0x0003e20000100800 */
[----:B------:R-:W-:Y:S01]  /*0810*/  PRMT R3, R0, 0x7610, R3 ;  /* 0x0000761000037816 */ /* 0x000fe20000000003 */
[----:B------:R-:W-:Y:S01]  /*0820*/  IMAD.MOV.U32 R0, RZ, RZ, c[0x0][0x228] ;  /* 0x00008a00ff007624 */ /* 0x000fe200078e00ff */
[----:B------:R-:W-:Y:S01]  /*0830*/  SHF.R.S32.HI R45, RZ, 0x1f, R2 ;  /* 0x0000001fff2d7819 */ /* 0x000fe20000011402 */
[----:B------:R-:W-:Y:S01]  /*0840*/  IMAD.WIDE.U32 R22, R37, c[0x0][0x238], RZ ;  /* 0x00008e0025167a25 */ /* 0x000fe200078e00ff */
[----:B------:R-:W-:Y:S01]  /*0850*/  IADD3 R5, R5, 0x7f, RZ ;  /* 0x0000007f05057810 */ /* 0x000fe20007ffe0ff */
[----:B------:R-:W-:Y:S01]  /*0860*/  STL.U8 [R1+0x70], R3 ;  /* 0x0000700301007387 */ /* 0x000fe20000100000 */
[----:B------:R-:W-:Y:S01]  /*0870*/  LEA.HI R45, R45, R2, RZ, 0x7 ;  /* 0x000000022d2d7211 */ /* 0x000fe200078f38ff */
[----:B------:R-:W-:Y:S01]  /*0880*/  IMAD R2, R13, c[0x0][0x238], RZ ;  /* 0x00008e000d027a24 */ /* 0x000fe200078e02ff */
[----:B------:R-:W-:Y:S01]  /*0890*/  IADD3 R0, R0, 0x1fff, RZ ;  /* 0x00001fff00007810 */ /* 0x000fe20007ffe0ff */
[----:B------:R2:W-:Y:S01]  /*08a0*/  STL.U8 [R1+0x71], R3 ;  /* 0x0000710301007387 */ /* 0x0005e20000100000 */
[----:B------:R-:W-:Y:S01]  /*08b0*/  SHF.R.S32.HI R44, RZ, 0x1f, R5 ;  /* 0x0000001fff2c7819 */ /* 0x000fe20000011405 */
[----:B------:R-:W-:Y:S01]  /*08c0*/  IMAD.SHL.U32 R50, R30, 0x4, RZ ;  /* 0x000000041e327824 */ /* 0x000fe200078e00ff */
[----:B------:R-:W-:Y:S01]  /*08d0*/  LEA.HI R6, R17, R30, RZ, 0x2 ;  /* 0x0000001e11067211 */ /* 0x000fe200078f10ff */
[----:B------:R-:W-:Y:S01]  /*08e0*/  UMOV UR16, 0x7 ;  /* 0x0000000700107882 */ /* 0x000fe20000000000 */
[----:B------:R-:W-:Y:S01]  /*08f0*/  SHF.R.S32.HI R33, RZ, 0x1f, R0 ;  /* 0x0000001fff217819 */ /* 0x000fe20000011400 */
[----:B------:R-:W-:Y:S01]  /*0900*/  ULDC.64 UR10, c[0x0][0x178] ;  /* 0x00005e00000a7ab9 */ /* 0x000fe20000000a00 */
[----:B------:R-:W-:Y:S01]  /*0910*/  LEA.HI R44, R44, R5, RZ, 0x7 ;  /* 0x000000052c2c7211 */ /* 0x000fe200078f38ff */
[----:B------:R-:W-:Y:S01]  /*0920*/  UMOV UR12, 0x5 ;  /* 0x00000005000c7882 */ /* 0x000fe20000000000 */
[----:B------:R-:W-:Y:S01]  /*0930*/  SHF.R.S32.HI R12, RZ, 0x2, R6 ;  /* 0x00000002ff0c7819 */ /* 0x000fe20000011406 */
[----:B------:R-:W-:Y:S01]  /*0940*/  USHF.L.U64.HI UR13, UR10, UR16, UR11 ;  /* 0x000000100a0d7299 */ /* 0x000fe2000801020b */
[----:B------:R-:W-:Y:S01]  /*0950*/  LEA.HI R33, R33, R0, RZ, 0xd ;  /* 0x0000000021217211 */ /* 0x000fe200078f68ff */
[----:B------:R-:W-:Y:S01]  /*0960*/  IMAD R48, R13, c[0x0][0x270], RZ ;  /* 0x00009c000d307a24 */ /* 0x000fe200078e02ff */
[----:B------:R-:W-:Y:S01]  /*0970*/  SHF.R.S32.HI R51, RZ, 0x1f, R50 ;  /* 0x0000001fff337819 */ /* 0x000fe20000011432 */
[----:B------:R-:W-:Y:S01]  /*0980*/  USHF.L.U64.HI UR11, UR10, UR12, UR11 ;  /* 0x0000000c0a0b7299 */ /* 0x000fe2000801020b */
[CC--:B-1----:R-:W-:Y:S01]  /*0990*/  LEA.HI R4, R17.reuse, R30.reuse, RZ, 0x4 ;  /* 0x0000001e11047211 */ /* 0x0c2fe200078f20ff */
[----:B------:R-:W-:Y:S01]  /*09a0*/  USHF.L.U32 UR4, UR10, 0x5, URZ ;  /* 0x000000050a047899 */ /* 0x000fe2000800063f */
[-C--:B------:R-:W-:Y:S01]  /*09b0*/  LEA.HI R7, R17, R30.reuse, RZ, 0x3 ;  /* 0x0000001e11077211 */ /* 0x080fe200078f18ff */
[----:B------:R-:W-:Y:S01]  /*09c0*/  USHF.L.U32 UR15, UR10, 0x7, URZ ;  /* 0x000000070a0f7899 */ /* 0x000fe2000800063f */
[----:B------:R-:W-:Y:S01]  /*09d0*/  SHF.R.S32.HI R5, RZ, 0x4, R4 ;  /* 0x00000004ff057819 */ /* 0x000fe20000011404 */
[C---:B------:R-:W-:Y:S01]  /*09e0*/  IMAD R48, R37.reuse, c[0x0][0x274], R48 ;  /* 0x00009d0025307a24 */ /* 0x040fe200078e0230 */
[----:B------:R-:W-:Y:S01]  /*09f0*/  ULDC.64 UR8, c[0x0][0x18] ;  /* 0x0000060000087ab9 */ /* 0x000fe20000000a00 */
[----:B------:R-:W-:Y:S01]  /*0a00*/  IMAD.WIDE.U32 R14, R37, c[0x0][0x270], R50 ;  /* 0x00009c00250e7a25 */ /* 0x000fe200078e0032 */
[----:B------:R-:W-:Y:S01]  /*0a10*/  MOV R27, UR13 ;  /* 0x0000000d001b7c02 */ /* 0x000fe20008000f00 */
[----:B------:R-:W-:Y:S01]  /*0a20*/  UIADD3 UR5, UP1, UR8, 0x80, URZ ;  /* 0x0000008008057890 */ /* 0x000fe2000ff3e03f */
[----:B------:R-:W-:Y:S01]  /*0a30*/  LEA.HI R19, R17, R30, RZ, 0x5 ;  /* 0x0000001e11137211 */ /* 0x000fe200078f28ff */
[----:B--2---:R-:W-:Y:S01]  /*0a40*/  IMAD R3, R37, c[0x0][0x23c], R2 ;  /* 0x00008f0025037a24 */ /* 0x004fe200078e0202 */
[----:B------:R-:W-:Y:S01]  /*0a50*/  LEA.HI R2, R4, R5, RZ, 0x1 ;  /* 0x0000000504027211 */ /* 0x000fe200078f08ff */
[----:B------:R-:W-:Y:S01]  /*0a60*/  IMAD R52, R13, c[0x0][0x288], RZ ;  /* 0x0000a2000d347a24 */ /* 0x000fe200078e02ff */
[----:B------:R-:W-:Y:S01]  /*0a70*/  UIADD3 UR14, UP0, UR8, 0x4080, URZ ;  /* 0x00004080080e7890 */ /* 0x000fe2000ff1e03f */
[----:B------:R-:W-:Y:S01]  /*0a80*/  IMAD.IADD R23, R23, 0x1, R3 ;  /* 0x0000000117177824 */ /* 0x000fe200078e0203 */
[----:B------:R-:W-:Y:S01]  /*0a90*/  SHF.R.S32.HI R3, RZ, 0x1f, R6 ;  /* 0x0000001fff037819 */ /* 0x000fe20000011406 */
[----:B------:R-:W-:Y:S01]  /*0aa0*/  IMAD.U32 R24, RZ, RZ, UR4 ;  /* 0x00000004ff187e24 */ /* 0x000fe2000f8e00ff */
[----:B------:R-:W-:Y:S01]  /*0ab0*/  LOP3.LUT R2, R2, 0xfffffffe, RZ, 0xc0, !PT ;  /* 0xfffffffe02027812 */ /* 0x000fe200078ec0ff */
[----:B------:R-:W-:Y:S01]  /*0ac0*/  IMAD.U32 R25, RZ, RZ, UR11 ;  /* 0x0000000bff197e24 */ /* 0x000fe2000f8e00ff */
[----:B------:R-:W-:Y:S01]  /*0ad0*/  LEA.HI R0, R3, R12, RZ, 0x3 ;  /* 0x0000000c03007211 */ /* 0x000fe200078f18ff */
[----:B------:R-:W-:Y:S01]  /*0ae0*/  IMAD.U32 R26, RZ, RZ, UR15 ;  /* 0x0000000fff1a7e24 */ /* 0x000fe2000f8e00ff */
[----:B------:R-:W-:Y:S01]  /*0af0*/  UIADD3.X UR4, URZ, UR9, URZ, UP1, !UPT ;  /* 0x000000093f047290 */ /* 0x000fe20008ffe43f */
[----:B------:R-:W-:Y:S01]  /*0b00*/  IMAD.IADD R5, R5, 0x1, -R2 ;  /* 0x0000000105057824 */ /* 0x000fe200078e0a02 */
[----:B------:R-:W-:Y:S01]  /*0b10*/  LOP3.LUT R3, R0, 0xfffffff8, RZ, 0xc0, !PT ;  /* 0xfffffff800037812 */ /* 0x000fe200078ec0ff */
[----:B------:R-:W-:Y:S01]  /*0b20*/  IMAD.IADD R49, R15, 0x1, R48 ;  /* 0x000000010f317824 */ /* 0x000fe200078e0230 */
[----:B------:R-:W-:Y:S01]  /*0b30*/  SHF.R.S32.HI R2, RZ, 0x3, R7 ;  /* 0x00000003ff027819 */ /* 0x000fe20000011407 */
[----:B------:R-:W-:Y:S01]  /*0b40*/  IMAD R52, R37, c[0x0][0x28c], R52 ;  /* 0x0000a30025347a24 */ /* 0x000fe200078e0234 */
[----:B------:R1:W-:Y:S01]  /*0b50*/  STL.128 [R1+0x80], R24 ;  /* 0x0000801801007387 */ /* 0x0003e20000100c00 */
[----:B------:R-:W-:Y:S01]  /*0b60*/  IMAD.IADD R12, R12, 0x1, -R3 ;  /* 0x000000010c0c7824 */ /* 0x000fe200078e0a03 */
[----:B------:R-:W-:Y:S01]  /*0b70*/  LOP3.LUT R3, R7, 0xfffffff8, RZ, 0xc0, !PT ;  /* 0xfffffff807037812 */ /* 0x000fe200078ec0ff */
[----:B------:R-:W-:Y:S01]  /*0b80*/  IMAD.WIDE.U32 R10, R37, c[0x0][0x288], R50 ;  /* 0x0000a200250a7a25 */ /* 0x000fe200078e0032 */
[----:B------:R-:W-:Y:S01]  /*0b90*/  UIADD3.X UR11, URZ, UR9, URZ, UP0, !UPT ;  /* 0x000000093f0b7290 */ /* 0x000fe200087fe43f */
[----:B------:R-:W-:Y:S01]  /*0ba0*/  SHF.R.S32.HI R0, RZ, 0x1f, R39 ;  /* 0x0000001fff007819 */ /* 0x000fe20000011427 */
[----:B------:R-:W-:Y:S01]  /*0bb0*/  STL [R1+0x74], R30 ;  /* 0x0000741e01007387 */ /* 0x000fe20000100800 */
[----:B------:R-:W-:Y:S01]  /*0bc0*/  IMAD.MOV.U32 R48, RZ, RZ, R14 ;  /* 0x000000ffff307224 */ /* 0x000fe200078e000e */
[----:B------:R-:W-:Y:S01]  /*0bd0*/  IADD3 R53, R11, R52, RZ ;  /* 0x000000340b357210 */ /* 0x000fe20007ffe0ff */
[----:B------:R-:W-:Y:S01]  /*0be0*/  IMAD.IADD R14, R30, 0x1, -R3 ;  /* 0x000000011e0e7824 */ /* 0x000fe200078e0a03 */
[----:B------:R-:W-:Y:S01]  /*0bf0*/  LOP3.LUT R11, R4, 0xfffffff0, RZ, 0xc0, !PT ;  /* 0xfffffff0040b7812 */ /* 0x000fe200078ec0ff */
[----:B------:R-:W-:Y:S01]  /*0c00*/  IMAD.SHL.U32 R16, R2, 0x40, RZ ;  /* 0x0000004002107824 */ /* 0x000fe200078e00ff */
[----:B------:R-:W-:Y:S01]  /*0c10*/  SHF.R.S32.HI R36, RZ, 0x1f, R30 ;  /* 0x0000001fff247819 */ /* 0x000fe2000001141e */
[----:B------:R-:W-:Y:S01]  /*0c20*/  IMAD.SHL.U32 R3, R14, 0x8, RZ ;  /* 0x000000080e037824 */ /* 0x000fe200078e00ff */
[CC--:B------:R-:W-:Y:S01]  /*0c30*/  LEA.HI R32, R17.reuse, R30.reuse, RZ, 0x6 ;  /* 0x0000001e11207211 */ /* 0x0c0fe200078f30ff */
[----:B------:R-:W-:Y:S01]  /*0c40*/  IMAD.MOV.U32 R52, RZ, RZ, R10 ;  /* 0x000000ffff347224 */ /* 0x000fe200078e000a */
[----:B------:R-:W-:Y:S01]  /*0c50*/  LOP3.LUT R16, R16, 0x1c0, RZ, 0xc0, !PT ;  /* 0x000001c010107812 */ /* 0x000fe200078ec0ff */
[----:B------:R-:W-:Y:S01]  /*0c60*/  IMAD R4, R0, c[0x0][0x240], RZ ;  /* 0x0000900000047a24 */ /* 0x000fe200078e02ff */
[----:B------:R-:W-:Y:S01]  /*0c70*/  LEA.HI R17, R17, R30, RZ, 0x7 ;  /* 0x0000001e11117211 */ /* 0x000fe200078f38ff */
[----:B------:R-:W-:Y:S01]  /*0c80*/  IMAD.WIDE.U32 R34, R39, c[0x0][0x240], R22 ;  /* 0x0000900027227a25 */ /* 0x000fe200078e0016 */
[----:B------:R-:W-:-:S02]  /*0c90*/  LOP3.LUT R10, R16, 0x38, R3, 0xf8, !PT ;  /* 0x00000038100a7812 */ /* 0x000fc400078ef803 */
[----:B------:R-:W-:Y:S01]  /*0ca0*/  SHF.R.U32.HI R29, RZ, 0x3, R16 ;  /* 0x00000003ff1d7819 */ /* 0x000fe20000011610 */
[C---:B------:R-:W-:Y:S01]  /*0cb0*/  IMAD.IADD R16, R30.reuse, 0x1, -R11 ;  /* 0x000000011e107824 */ /* 0x040fe200078e0a0b */
[----:B------:R-:W-:Y:S01]  /*0cc0*/  IADD3 R34, P0, R30, R34, RZ ;  /* 0x000000221e227210 */ /* 0x000fe20007f1e0ff */
[----:B------:R-:W-:Y:S01]  /*0cd0*/  IMAD R18, R0, c[0x0][0x278], RZ ;  /* 0x00009e0000127a24 */ /* 0x000fe200078e02ff */
[----:B------:R-:W-:Y:S01]  /*0ce0*/  LOP3.LUT R29, R10, R29, RZ, 0x3c, !PT ;  /* 0x0000001d0a1d7212 */ /* 0x000fe200078e3cff */
[C---:B------:R-:W-:Y:S01]  /*0cf0*/  IMAD R15, R39.reuse, c[0x0][0x244], R4 ;  /* 0x00009100270f7a24 */ /* 0x040fe200078e0204 */
[----:B------:R-:W-:Y:S01]  /*0d00*/  SHF.R.S32.HI R23, RZ, 0x1f, R16 ;  /* 0x0000001fff177819 */ /* 0x000fe20000011410 */
[----:B------:R-:W-:Y:S01]  /*0d10*/  IMAD R18, R39, c[0x0][0x27c], R18 ;  /* 0x00009f0027127a24 */ /* 0x000fe200078e0212 */
[----:B------:R-:W-:Y:S01]  /*0d20*/  SHF.R.S32.HI R10, RZ, 0x5, R19 ;  /* 0x00000005ff0a7819 */ /* 0x000fe20000011413 */
[----:B-1----:R-:W-:Y:S01]  /*0d30*/  IMAD.U32 R24, RZ, RZ, UR5 ;  /* 0x00000005ff187e24 */ /* 0x002fe2000f8e00ff */
[----:B------:R-:W-:Y:S01]  /*0d40*/  UIADD3 UR5, UP0, UR8, 0x20880, URZ ;  /* 0x0002088008057890 */ /* 0x000fe2000ff1e03f */
[----:B------:R-:W-:Y:S01]  /*0d50*/  IMAD.U32 R25, RZ, RZ, UR4 ;  /* 0x00000004ff197e24 */ /* 0x000fe2000f8e00ff */
[----:B------:R-:W-:Y:S01]  /*0d60*/  LEA.HI R4, R23, R16, RZ, 0x3 ;  /* 0x0000001017047211 */ /* 0x000fe200078f18ff */
[----:B------:R-:W-:Y:S01]  /*0d70*/  IMAD.WIDE.U32 R22, R39, c[0x0][0x278], R48 ;  /* 0x00009e0027167a25 */ /* 0x000fe200078e0030 */
[----:B------:R-:W-:Y:S01]  /*0d80*/  UIADD3.X UR4, URZ, UR9, URZ, UP0, !UPT ;  /* 0x000000093f047290 */ /* 0x000fe200087fe43f */
[----:B------:R-:W-:-:S02]  /*0d90*/  SHF.R.S32.HI R11, RZ, 0x1f, R19 ;  /* 0x0000001fff0b7819 */ /* 0x000fc40000011413 */
[----:B------:R-:W-:Y:S01]  /*0da0*/  IMAD.U32 R40, RZ, RZ, UR5 ;  /* 0x00000005ff287e24 */ /* 0x000fe2000f8e00ff */
[----:B------:R-:W-:Y:S01]  /*0db0*/  IADD3.X R15, R36, R35, R15, P0, !PT ;  /* 0x00000023240f7210 */ /* 0x000fe200007fe40f */
[C---:B------:R-:W-:Y:S01]  /*0dc0*/  IMAD R68, R13.reuse, c[0x0][0x180], RZ ;  /* 0x000060000d447a24 */ /* 0x040fe200078e02ff */
[----:B------:R-:W-:Y:S01]  /*0dd0*/  MOV R41, UR4 ;  /* 0x0000000400297c02 */ /* 0x000fe20008000f00 */
[----:B------:R-:W-:Y:S01]  /*0de0*/  IMAD.MOV.U32 R42, RZ, RZ, R40 ;  /* 0x000000ffff2a7224 */ /* 0x000fe200078e0028 */
[----:B------:R-:W-:Y:S01]  /*0df0*/  LEA R48, P0, R22, c[0x0][0x258], 0x2 ;  /* 0x0000960016307a11 */ /* 0x000fe200078010ff */
[----:B------:R-:W-:Y:S01]  /*0e00*/  IMAD R62, R13, c[0x0][0x210], RZ ;  /* 0x000084000d3e7a24 */ /* 0x000fe200078e02ff */
[----:B------:R-:W-:Y:S01]  /*0e10*/  LEA.HI R11, R11, R10, RZ, 0x2 ;  /* 0x0000000a0b0b7211 */ /* 0x000fe200078f10ff */
[----:B------:R-:W-:Y:S01]  /*0e20*/  IMAD.MOV.U32 R43, RZ, RZ, R41 ;  /* 0x000000ffff2b7224 */ /* 0x000fe200078e0029 */
[----:B------:R-:W-:Y:S01]  /*0e30*/  LOP3.LUT R19, R19, 0xffffffe0, RZ, 0xc0, !PT ;  /* 0xffffffe013137812 */ /* 0x000fe200078ec0ff */
[----:B------:R-:W-:Y:S01]  /*0e40*/  IMAD.WIDE.U32 R52, R39, c[0x0][0x290], R52 ;  /* 0x0000a40027347a25 */ /* 0x000fe200078e0034 */
[----:B------:R-:W-:Y:S01]  /*0e50*/  LOP3.LUT R11, R11, 0xfffffffc, RZ, 0xc0, !PT ;  /* 0xfffffffc0b0b7812 */ /* 0x000fe200078ec0ff */
[----:B------:R-:W-:Y:S01]  /*0e60*/  ULDC.64 UR4, c[0x0][0x208] ;  /* 0x0000820000047ab9 */ /* 0x000fe20000000a00 */
[----:B------:R1:W-:Y:S01]  /*0e70*/  STL.128 [R1+0x60], R40 ;  /* 0x0000602801007387 */ /* 0x0003e20000100c00 */
[----:B------:R-:W-:Y:S01]  /*0e80*/  LOP3.LUT R49, R4, 0xfffffff8, RZ, 0xc0, !PT ;  /* 0xfffffff804317812 */ /* 0x000fe200078ec0ff */
[----:B------:R-:W-:Y:S01]  /*0e90*/  IMAD.SHL.U32 R32, R32, 0x8, RZ ;  /* 0x0000000820207824 */ /* 0x000fe200078e00ff */
[----:B------:R-:W-:Y:S01]  /*0ea0*/  SHF.R.S32.HI R55, RZ, 0x1f, R3 ;  /* 0x0000001fff377819 */ /* 0x000fe20000011403 */
[----:B------:R-:W-:Y:S01]  /*0eb0*/  IMAD.IADD R11, R10, 0x1, -R11 ;  /* 0x000000010a0b7824 */ /* 0x000fe200078e0a0b */
[----:B------:R-:W-:Y:S01]  /*0ec0*/  LEA R66, P1, R52, c[0x0][0x280], 0x2 ;  /* 0x0000a00034427a11 */ /* 0x000fe200078210ff */
[----:B------:R-:W-:Y:S01]  /*0ed0*/  IMAD.IADD R10, R30, 0x1, -R19 ;  /* 0x000000011e0a7824 */ /* 0x000fe200078e0a13 */
[----:B------:R-:W-:Y:S01]  /*0ee0*/  LOP3.LUT R29, R29, 0xfffffe00, R32, 0xf8, !PT ;  /* 0xfffffe001d1d7812 */ /* 0x000fe200078ef820 */
[----:B------:R-:W-:Y:S01]  /*0ef0*/  IMAD.IADD R49, R16, 0x1, -R49 ;  /* 0x0000000110317824 */ /* 0x000fe200078e0a31 */
[----:B------:R-:W-:Y:S01]  /*0f00*/  USHF.L.U64.HI UR16, UR4, UR16, UR5 ;  /* 0x0000001004107299 */ /* 0x000fe20008010205 */
[----:B------:R-:W-:Y:S01]  /*0f10*/  IMAD R16, R0, c[0x0][0x290], RZ ;  /* 0x0000a40000107a24 */ /* 0x000fe200078e02ff */
[----:B------:R-:W-:Y:S01]  /*0f20*/  SHF.R.S32.HI R19, RZ, 0x1f, R10 ;  /* 0x0000001fff137819 */ /* 0x000fe2000001140a */
[----:B------:R-:W-:Y:S01]  /*0f30*/  IMAD.SHL.U32 R31, R11, 0x10, RZ ;  /* 0x000000100b1f7824 */ /* 0x000fe200078e00ff */
[----:B------:R-:W-:Y:S01]  /*0f40*/  USHF.L.U32 UR17, UR4, 0x7, URZ ;  /* 0x0000000704117899 */ /* 0x000fe2000800063f */
[----:B------:R-:W-:Y:S01]  /*0f50*/  IMAD.MOV.U32 R54, RZ, RZ, R3 ;  /* 0x000000ffff367224 */ /* 0x000fe200078e0003 */
[----:B------:R-:W-:Y:S01]  /*0f60*/  LEA.HI R36, R19, R10, RZ, 0x2 ;  /* 0x0000000a13247211 */ /* 0x000fe200078f10ff */
[C---:B------:R-:W-:Y:S01]  /*0f70*/  IMAD R62, R37.reuse, c[0x0][0x214], R62 ;  /* 0x00008500253e7a24 */ /* 0x040fe200078e023e */
[----:B------:R-:W-:Y:S01]  /*0f80*/  USHF.L.U64.HI UR5, UR4, UR12, UR5 ;  /* 0x0000000c04057299 */ /* 0x000fe20008010205 */
[----:B------:R-:W-:Y:S01]  /*0f90*/  IMAD R68, R37, c[0x0][0x184], R68 ;  /* 0x0000610025447a24 */ /* 0x000fe200078e0244 */
[----:B------:R-:W-:Y:S01]  /*0fa0*/  USHF.L.U32 UR4, UR4, 0x5, URZ ;  /* 0x0000000504047899 */ /* 0x000fe2000800063f */
[----:B------:R-:W-:Y:S01]  /*0fb0*/  IMAD.U32 R26, RZ, RZ, UR14 ;  /* 0x0000000eff1a7e24 */ /* 0x000fe2000f8e00ff */
[----:B------:R-:W-:Y:S01]  /*0fc0*/  UIADD3 UR14, UP1, UR8, 0x18880, URZ ;  /* 0x00018880080e7890 */ /* 0x000fe2000ff3e03f */
[----:B------:R-:W-:Y:S01]  /*0fd0*/  IMAD.U32 R27, RZ, RZ, UR11 ;  /* 0x0000000bff1b7e24 */ /* 0x000fe2000f8e00ff */
[----:B------:R-:W-:Y:S01]  /*0fe0*/  LEA.HI.SX32 R36, R36, R31, 0x1e ;  /* 0x0000001f24247211 */ /* 0x000fe200078ff2ff */
[----:B------:R-:W-:Y:S01]  /*0ff0*/  IMAD.U32 R73, RZ, RZ, UR5 ;  /* 0x00000005ff497e24 */ /* 0x000fe2000f8e00ff */
[----:B------:R-:W-:Y:S01]  /*1000*/  UIADD3.X UR11, URZ, UR9, URZ, UP1, !UPT ;  /* 0x000000093f0b7290 */ /* 0x000fe20008ffe43f */
[----:B------:R-:W-:Y:S01]  /*1010*/  IMAD.U32 R72, RZ, RZ, UR4 ;  /* 0x00000004ff487e24 */ /* 0x000fe2000f8e00ff */
[----:B------:R2:W-:Y:S01]  /*1020*/  STL.128 [R1+0x30], R24 ;  /* 0x0000301801007387 */ /* 0x0005e20000100c00 */
[----:B------:R-:W-:Y:S01]  /*1030*/  ULDC UR4, c[0x0][0x1c] ;  /* 0x0000070000047ab9 */ /* 0x000fe20000000800 */
[----:B------:R-:W-:Y:S01]  /*1040*/  IMAD.U32 R76, RZ, RZ, UR17 ;  /* 0x00000011ff4c7e24 */ /* 0x000fe2000f8e00ff */
[----:B------:R-:W-:Y:S01]  /*1050*/  SHF.R.S32.HI R44, RZ, 0x7, R44 ;  /* 0x00000007ff2c7819 */ /* 0x000fe2000001142c */
[----:B------:R-:W-:Y:S01]  /*1060*/  IMAD.U32 R77, RZ, RZ, UR16 ;  /* 0x00000010ff4d7e24 */ /* 0x000fe2000f8e00ff */
[----:B-1----:R-:W-:Y:S01]  /*1070*/  IADD3 R43, R23, R18, RZ ;  /* 0x00000012172b7210 */ /* 0x002fe20007ffe0ff */
[----:B------:R-:W-:Y:S01]  /*1080*/  IMAD R23, R39, c[0x0][0x294], R16 ;  /* 0x0000a50027177a24 */ /* 0x000fe200078e0210 */
[----:B------:R-:W-:-:S02]  /*1090*/  SHF.R.S32.HI R18, RZ, 0x7, R17 ;  /* 0x00000007ff127819 */ /* 0x000fc40000011411 */
[----:B------:R-:W-:Y:S01]  /*10a0*/  LEA.HI.X R43, R22, c[0x0][0x25c], R43, 0x2, P0 ;  /* 0x00009700162b7a11 */ /* 0x000fe200000f142b */
[----:B------:R-:W-:Y:S01]  /*10b0*/  IMAD.SHL.U32 R22, R14, 0x40, RZ ;  /* 0x000000400e167824 */ /* 0x000fe200078e00ff */
[C---:B------:R-:W-:Y:S01]  /*10c0*/  LEA R64, P0, R34.reuse, c[0x0][0x220], 0x2 ;  /* 0x0000880022407a11 */ /* 0x040fe200078010ff */
[----:B------:R-:W-:Y:S02]  /*10d0*/  IMAD.IADD R23, R53, 0x1, R23 ;  /* 0x0000000135177824 */ /* 0x000fe400078e0217 */
[----:B------:R-:W-:Y:S01]  /*10e0*/  IMAD R57, R5, 0x2, R18 ;  /* 0x0000000205397824 */ /* 0x000fe200078e0212 */
[----:B------:R-:W-:Y:S01]  /*10f0*/  LEA.HI.X R65, R34, c[0x0][0x224], R15, 0x2, P0 ;  /* 0x0000890022417a11 */ /* 0x000fe200000f140f */
[----:B------:R-:W-:Y:S01]  /*1100*/  IMAD.WIDE.U32 R34, R37, c[0x0][0x210], R54 ;  /* 0x0000840025227a25 */ /* 0x000fe200078e0036 */
[----:B------:R-:W-:Y:S02]  /*1110*/  LEA.HI R15, R17, R18, RZ, 0x1 ;  /* 0x00000012110f7211 */ /* 0x000fe400078f08ff */
[----:B------:R-:W-:Y:S01]  /*1120*/  LOP3.LUT R22, R22, 0x1c0, RZ, 0xc0, !PT ;  /* 0x000001c016167812 */ /* 0x000fe200078ec0ff */
[----:B------:R-:W-:Y:S01]  /*1130*/  IMAD.IADD R63, R35, 0x1, R62 ;  /* 0x00000001233f7824 */ /* 0x000fe200078e023e */
[----:B------:R-:W-:Y:S01]  /*1140*/  LOP3.LUT R13, R15, 0xfffffffe, RZ, 0xc0, !PT ;  /* 0xfffffffe0f0d7812 */ /* 0x000fe200078ec0ff */
[----:B------:R-:W-:Y:S01]  /*1150*/  IMAD.MOV.U32 R62, RZ, RZ, R34 ;  /* 0x000000ffff3e7224 */ /* 0x000fe200078e0022 */
[C---:B------:R-:W-:Y:S01]  /*1160*/  LOP3.LUT R16, R22.reuse, 0x30, R31, 0xf8, !PT ;  /* 0x0000003016107812 */ /* 0x040fe200078ef81f */
[----:B------:R-:W-:Y:S01]  /*1170*/  IMAD.MOV.U32 R35, RZ, RZ, 0x20 ;  /* 0x00000020ff237424 */ /* 0x000fe200078e00ff */
[----:B------:R-:W-:Y:S01]  /*1180*/  LOP3.LUT R19, R22, 0x8, R7, 0xf8, !PT ;  /* 0x0000000816137812 */ /* 0x000fe200078ef807 */
[----:B------:R-:W-:Y:S01]  /*1190*/  IMAD.IADD R42, R18, 0x1, -R13 ;  /* 0x00000001122a7824 */ /* 0x000fe200078e0a0d */
[----:B------:R-:W-:Y:S01]  /*11a0*/  SHF.R.U32.HI R22, RZ, 0x3, R22 ;  /* 0x00000003ff167819 */ /* 0x000fe20000011616 */
[----:B------:R-:W-:Y:S01]  /*11b0*/  IMAD.SHL.U32 R13, R12, 0x40, RZ ;  /* 0x000000400c0d7824 */ /* 0x000fe200078e00ff */
[----:B------:R-:W-:Y:S01]  /*11c0*/  LOP3.LUT R7, R16, 0x8, R7, 0xf8, !PT ;  /* 0x0000000810077812 */ /* 0x000fe200078ef807 */
[----:B------:R-:W-:Y:S01]  /*11d0*/  IMAD.SHL.U32 R18, R18, 0x8, RZ ;  /* 0x0000000812127824 */ /* 0x000fe200078e00ff */
[----:B------:R-:W-:Y:S01]  /*11e0*/  LEA.HI.X R67, R52, c[0x0][0x284], R23, 0x2, P1 ;  /* 0x0000a10034437a11 */ /* 0x000fe200008f1417 */
[----:B------:R-:W-:Y:S01]  /*11f0*/  IMAD.WIDE.U32 R52, R37, c[0x0][0x180], R54 ;  /* 0x0000600025347a25 */ /* 0x000fe200078e0036 */
[----:B------:R-:W-:-:S02]  /*1200*/  LOP3.LUT R13, R13, 0x1c0, RZ, 0xc0, !PT ;  /* 0x000001c00d0d7812 */ /* 0x000fc400078ec0ff */
[-C--:B------:R-:W-:Y:S01]  /*1210*/  LOP3.LUT R32, R19, R22.reuse, RZ, 0x3c, !PT ;  /* 0x0000001613207212 */ /* 0x080fe200078e3cff */
[----:B------:R-:W-:Y:S01]  /*1220*/  IMAD.IADD R69, R53, 0x1, R68 ;  /* 0x0000000135457824 */ /* 0x000fe200078e0244 */
[----:B------:R-:W-:Y:S01]  /*1230*/  LOP3.LUT R22, R7, R22, RZ, 0x3c, !PT ;  /* 0x0000001607167212 */ /* 0x000fe200078e3cff */
[----:B------:R-:W-:Y:S01]  /*1240*/  IMAD.MOV.U32 R34, RZ, RZ, 0x10 ;  /* 0x00000010ff227424 */ /* 0x000fe200078e00ff */
[----:B------:R-:W-:Y:S01]  /*1250*/  LOP3.LUT R18, R18, 0x8, RZ, 0xc0, !PT ;  /* 0x0000000812127812 */ /* 0x000fe200078ec0ff */
[C---:B------:R-:W-:Y:S01]  /*1260*/  IMAD.SHL.U32 R15, R5.reuse, 0x10, RZ ;  /* 0x00000010050f7824 */ /* 0x040fe200078e00ff */
[----:B------:R-:W-:Y:S01]  /*1270*/  SHF.R.U32.HI R61, RZ, 0x3, R13 ;  /* 0x00000003ff3d7819 */ /* 0x000fe2000001160d */
[----:B------:R-:W-:Y:S01]  /*1280*/  IMAD R59, R5, 0x200, R22 ;  /* 0x00000200053b7824 */ /* 0x000fe200078e0216 */
[----:B------:R-:W-:Y:S01]  /*1290*/  LOP3.LUT R7, R6, 0x7ffffffc, RZ, 0xc0, !PT ;  /* 0x7ffffffc06077812 */ /* 0x000fe200078ec0ff */
[----:B------:R-:W-:Y:S01]  /*12a0*/  IMAD.WIDE.U32 R22, R39, c[0x0][0x218], R62 ;  /* 0x0000860027167a25 */ /* 0x000fe200078e003e */
[----:B------:R-:W-:-:S02]  /*12b0*/  LOP3.LUT R61, R61, R13, R18, 0x1e, !PT ;  /* 0x0000000d3d3d7212 */ /* 0x000fc400078e1e12 */
[----:B------:R-:W-:Y:S01]  /*12c0*/  MOV R68, R52 ;  /* 0x0000003400447202 */ /* 0x000fe20000000f00 */
[----:B------:R-:W-:Y:S01]  /*12d0*/  IMAD.IADD R52, R30, 0x1, -R7 ;  /* 0x000000011e347824 */ /* 0x000fe200078e0a07 */
[----:B------:R-:W-:Y:S01]  /*12e0*/  R2P PR, R49, 0x6 ;  /* 0x0000000631007804 */ /* 0x000fe20000000000 */
[----:B------:R-:W-:Y:S01]  /*12f0*/  IMAD.SHL.U32 R13, R11, 0x400, RZ ;  /* 0x000004000b0d7824 */ /* 0x000fe200078e00ff */
[----:B------:R-:W-:Y:S01]  /*1300*/  LEA R57, R57, R32, 0x9 ;  /* 0x0000002039397211 */ /* 0x000fe200078e48ff */
[----:B------:R-:W-:Y:S01]  /*1310*/  IMAD.SHL.U32 R49, R49, 0x40, RZ ;  /* 0x0000004031317824 */ /* 0x000fe200078e00ff */
[----:B------:R-:W-:Y:S01]  /*1320*/  LOP3.LUT R16, R18, 0x10, R15, 0xf8, !PT ;  /* 0x0000001012107812 */ /* 0x000fe200078ef80f */
[----:B------:R-:W-:Y:S01]  /*1330*/  IMAD R52, R52, 0x2, R13 ;  /* 0x0000000234347824 */ /* 0x000fe200078e020d */
[----:B------:R-:W-:Y:S01]  /*1340*/  SEL R7, R35, 0xffffffe0, !P2 ;  /* 0xffffffe023077807 */ /* 0x000fe20005000000 */
[----:B------:R-:W-:Y:S01]  /*1350*/  IMAD R18, R0, c[0x0][0x188], RZ ;  /* 0x0000620000127a24 */ /* 0x000fe200078e02ff */
[----:B------:R-:W-:Y:S01]  /*1360*/  SEL R6, R34, 0xfffffff0, !P1 ;  /* 0xfffffff022067807 */ /* 0x000fe20004800000 */
[----:B------:R-:W-:Y:S01]  /*1370*/  IMAD R32, R0, c[0x0][0x218], RZ ;  /* 0x0000860000207a24 */ /* 0x000fe200078e02ff */
[----:B------:R-:W-:Y:S01]  /*1380*/  R2P PR, R14, 0x6 ;  /* 0x000000060e007804 */ /* 0x000fe20000000000 */
[----:B------:R-:W-:Y:S01]  /*1390*/  IMAD.MOV.U32 R14, RZ, RZ, 0x2 ;  /* 0x00000002ff0e7424 */ /* 0x000fe200078e00ff */
[----:B------:R-:W-:Y:S01]  /*13a0*/  IADD3 R61, R52, R61, RZ ;  /* 0x0000003d343d7210 */ /* 0x000fe20007ffe0ff */
[----:B------:R-:W-:Y:S01]  /*13b0*/  IMAD R18, R39, c[0x0][0x18c], R18 ;  /* 0x0000630027127a24 */ /* 0x000fe200078e0212 */
[----:B------:R-:W-:Y:S01]  /*13c0*/  LOP3.LUT R49, R49, 0x1c0, RZ, 0xc0, !PT ;  /* 0x000001c031317812 */ /* 0x000fe200078ec0ff */
[----:B------:R-:W-:-:S03]  /*13d0*/  IMAD.WIDE.U32 R52, R57, R14, c[0x0][0x18] ;  /* 0x0000060039347625 */ /* 0x000fc600078e000e */
[----:B------:R-:W-:Y:S01]  /*13e0*/  SHF.R.U32.HI R51, RZ, 0x3, R49 ;  /* 0x00000003ff337819 */ /* 0x000fe20000011631 */
[----:B------:R-:W-:Y:S01]  /*13f0*/  IMAD.SHL.U32 R14, R5, 0x8, RZ ;  /* 0x00000008050e7824 */ /* 0x000fe200078e00ff */
[----:B------:R-:W-:Y:S01]  /*1400*/  IADD3 R62, P0, R52, 0x4080, RZ ;  /* 0x00004080343e7810 */ /* 0x000fe20007f1e0ff */
[----:B------:R-:W-:Y:S01]  /*1410*/  IMAD R17, R39, c[0x0][0x21c], R32 ;  /* 0x0000870027117a24 */ /* 0x000fe200078e0220 */
[----:B------:R-:W-:Y:S01]  /*1420*/  SEL R5, R35, 0xffffffe0, !P2 ;  /* 0xffffffe023057807 */ /* 0x000fe20005000000 */
[----:B------:R-:W-:Y:S01]  /*1430*/  IMAD.WIDE.U32 R68, R39, c[0x0][0x188], R68 ;  /* 0x0000620027447a25 */ /* 0x000fe200078e0044 */
[----:B------:R-:W-:Y:S02]  /*1440*/  LOP3.LUT R14, R49, 0x8, R14, 0xf8, !PT ;  /* 0x00000008310e7812 */ /* 0x000fe400078ef80e */
[----:B------:R-:W-:Y:S01]  /*1450*/  LOP3.LUT R49, R51, R16, R49, 0x1e, !PT ;  /* 0x0000001033317212 */ /* 0x000fe200078e1e31 */
[----:B------:R-:W-:Y:S01]  /*1460*/  IMAD.X R63, RZ, RZ, R53, P0 ;  /* 0x000000ffff3f7224 */ /* 0x000fe200000e0635 */
[----:B------:R-:W-:Y:S01]  /*1470*/  LOP3.LUT R51, R14, R51, RZ, 0x3c, !PT ;  /* 0x000000330e337212 */ /* 0x000fe200078e3cff */
[----:B------:R-:W-:Y:S01]  /*1480*/  IMAD.IADD R19, R69, 0x1, R18 ;  /* 0x0000000145137824 */ /* 0x000fe200078e0212 */
[----:B------:R-:W-:Y:S01]  /*1490*/  SHF.R.S32.HI R53, RZ, 0x1f, R2 ;  /* 0x0000001fff357819 */ /* 0x000fe20000011402 */
[----:B------:R-:W-:Y:S01]  /*14a0*/  IMAD.IADD R17, R23, 0x1, R17 ;  /* 0x0000000117117824 */ /* 0x000fe200078e0211 */
[----:B------:R-:W-:Y:S01]  /*14b0*/  SHF.L.U32 R14, R4, 0x6, RZ ;  /* 0x00000006040e7819 */ /* 0x000fe200000006ff */
[----:B--2---:R-:W-:Y:S01]  /*14c0*/  IMAD.U32 R26, RZ, RZ, UR14 ;  /* 0x0000000eff1a7e24 */ /* 0x004fe2000f8e00ff */
[----:B------:R-:W-:Y:S01]  /*14d0*/  UIADD3 UR14, UP0, UR8, 0x8080, URZ ;  /* 0x00008080080e7890 */ /* 0x000fe2000ff1e03f */
[----:B------:R-:W-:Y:S01]  /*14e0*/  IMAD.MOV.U32 R18, RZ, RZ, R68 ;  /* 0x000000ffff127224 */ /* 0x000fe200078e0044 */
[----:B------:R-:W-:Y:S01]  /*14f0*/  LOP3.LUT R14, R14, 0xfffffe00, RZ, 0xc0, !PT ;  /* 0xfffffe000e0e7812 */ /* 0x000fe200078ec0ff */
[----:B------:R-:W-:Y:S01]  /*1500*/  IMAD R23, R53, c[0x0][0x178], RZ ;  /* 0x00005e0035177a24 */ /* 0x000fe200078e02ff */
[----:B------:R-:W-:Y:S01]  /*1510*/  SEL R4, R34, 0xfffffff0, !P1 ;  /* 0xfffffff022047807 */ /* 0x000fe20004800000 */
[----:B------:R-:W-:Y:S01]  /*1520*/  IMAD.U32 R27, RZ, RZ, UR11 ;  /* 0x0000000bff1b7e24 */ /* 0x000fe2000f8e00ff */
[-C--:B------:R-:W-:Y:S01]  /*1530*/  IADD3 R51, R51, R14.reuse, R13 ;  /* 0x0000000e33337210 */ /* 0x080fe20007ffe00d */
[C---:B------:R-:W-:Y:S01]  /*1540*/  IMAD R23, R2.reuse, c[0x0][0x17c], R23 ;  /* 0x00005f0002177a24 */ /* 0x040fe200078e0217 */
[----:B------:R-:W-:Y:S01]  /*1550*/  UIADD3.X UR11, URZ, UR9, URZ, UP0, !UPT ;  /* 0x000000093f0b7290 */ /* 0x000fe200087fe43f */
[----:B------:R-:W-:Y:S01]  /*1560*/  IMAD.WIDE.U32 R18, R2, c[0x0][0x178], R18 ;  /* 0x00005e0002127a25 */ /* 0x000fe200078e0012 */
[----:B------:R-:W-:Y:S01]  /*1570*/  R2P PR, R12, 0x6 ;  /* 0x000000060c007804 */ /* 0x000fe20000000000 */
[----:B------:R-:W-:Y:S01]  /*1580*/  STL.128 [R1+0x50], R24 ;  /* 0x0000501801007387 */ /* 0x000fe20000100c00 */
[----:B------:R-:W-:Y:S01]  /*1590*/  LOP3.LUT R49, R49, R14, RZ, 0xfc, !PT ;  /* 0x0000000e31317212 */ /* 0x000fe200078efcff */
[----:B------:R-:W-:Y:S01]  /*15a0*/  IMAD.MOV.U32 R16, RZ, RZ, R22 ;  /* 0x000000ffff107224 */ /* 0x000fe200078e0016 */
[----:B------:R-:W-:Y:S01]  /*15b0*/  LEA R22, P0, R18, c[0x0][0x160], 0x1 ;  /* 0x0000580012167a11 */ /* 0x000fe200078008ff */
[----:B------:R-:W-:Y:S01]  /*15c0*/  IMAD R13, R53, c[0x0][0x208], RZ ;  /* 0x00008200350d7a24 */ /* 0x000fe200078e02ff */
[----:B------:R-:W-:Y:S01]  /*15d0*/  SEL R35, R35, 0xffffffe0, !P2 ;  /* 0xffffffe023237807 */ /* 0x000fe20005000000 */
[----:B------:R-:W-:Y:S01]  /*15e0*/  IMAD.IADD R23, R19, 0x1, R23 ;  /* 0x0000000113177824 */ /* 0x000fe200078e0217 */
[----:B------:R-:W-:Y:S01]  /*15f0*/  ISETP.GE.AND P2, PT, R3, c[0x0][0x16c], PT ;  /* 0x00005b0003007a0c */ /* 0x000fe20003f46270 */
[----:B------:R-:W-:Y:S01]  /*1600*/  IMAD R14, R2, c[0x0][0x20c], R13 ;  /* 0x00008300020e7a24 */ /* 0x000fe200078e020d */
[----:B------:R-:W-:Y:S01]  /*1610*/  SEL R34, R34, 0xfffffff0, !P1 ;  /* 0xfffffff022227807 */ /* 0x000fe20004800000 */
[----:B------:R-:W-:Y:S01]  /*1620*/  IMAD.WIDE.U32 R16, R2, c[0x0][0x208], R16 ;  /* 0x0000820002107a25 */ /* 0x000fe200078e0010 */
[----:B------:R-:W-:-:S02]  /*1630*/  LEA.HI.X R23, R18, c[0x0][0x164], R23, 0x1, P0 ;  /* 0x0000590012177a11 */ /* 0x000fc400000f0c17 */
[----:B------:R-:W-:Y:S01]  /*1640*/  ISETP.GE.AND P1, PT, R3, c[0x0][0x1fc], PT ;  /* 0x00007f0003007a0c */ /* 0x000fe20003f26270 */
        /* <DEDUP_REMOVED lines=9> */
[----:B------:R-:W-:-:S02]  /*16e0*/  IADD3 R32, P0, R20, 0xa0, RZ ;  /* 0x000000a014207810 */ /* 0x000fc40007f1e0ff */
[----:B------:R-:W-:Y:S01]  /*16f0*/  MOV R14, UR11 ;  /* 0x0000000b000e7c02 */ /* 0x000fe20008000f00 */
[----:B------:R-:W-:Y:S01]  /*1700*/  IMAD.MOV.U32 R16, RZ, RZ, R22 ;  /* 0x000000ffff107224 */ /* 0x000fe200078e0016 */
[----:B------:R-:W-:Y:S01]  /*1710*/  IADD3 R31, R32, -c[0x0][0x20], RZ ;  /* 0x80000800201f7a10 */ /* 0x000fe20007ffe0ff */
[----:B------:R-:W-:Y:S01]  /*1720*/  IMAD.U32 R15, RZ, RZ, UR9 ;  /* 0x00000009ff0f7e24 */ /* 0x000fe2000f8e00ff */
[----:B------:R-:W-:Y:S01]  /*1730*/  UIADD3 UR9, UP0, UR8, 0x18080, URZ ;  /* 0x0001808008097890 */ /* 0x000fe2000ff1e03f */
[----:B------:R-:W-:Y:S01]  /*1740*/  IMAD.WIDE.U32 R68, R61, 0x2, R26 ;  /* 0x000000023d447825 */ /* 0x000fe200078e001a */
[----:B------:R1:W-:Y:S02]  /*1750*/  STL.128 [R1+0x90], R16 ;  /* 0x0000901001007387 */ /* 0x0003e40000100c00 */
[----:B------:R-:W-:Y:S01]  /*1760*/  UIADD3.X UR5, URZ, UR4, URZ, UP0, !UPT ;  /* 0x000000043f057290 */ /* 0x000fe200087fe43f */
[----:B------:R-:W-:Y:S01]  /*1770*/  IMAD.WIDE.U32 R74, R49, 0x2, R14 ;  /* 0x00000002314a7825 */ /* 0x000fe200078e000e */
[----:B------:R-:W-:Y:S01]  /*1780*/  STL.128 [R1+0x20], R12 ;  /* 0x0000200c01007387 */ /* 0x000fe20000100c00 */
[----:B------:R-:W-:-:S02]  /*1790*/  UIADD3 UR8, UP0, UR8, 0x18480, URZ ;  /* 0x0001848008087890 */ /* 0x000fc4000ff1e03f */
[----:B------:R-:W-:Y:S01]  /*17a0*/  IMAD.WIDE.U32 R78, R29, 0x2, R14 ;  /* 0x000000021d4e7825 */ /* 0x000fe200078e000e */
[----:B------:R-:W-:Y:S01]  /*17b0*/  STL.128 [R1+0x40], R12 ;  /* 0x0000400c01007387 */ /* 0x000fe20000100c00 */
[----:B------:R-:W-:Y:S02]  /*17c0*/  UIADD3.X UR4, URZ, UR4, URZ, UP0, !UPT ;  /* 0x000000043f047290 */ /* 0x000fe400087fe43f */
[----:B------:R-:W-:Y:S01]  /*17d0*/  IMAD.WIDE.U32 R60, R61, 0x2, R40 ;  /* 0x000000023d3c7825 */ /* 0x000fe200078e0028 */
[----:B------:R2:W-:Y:S04]  /*17e0*/  STL.64 [R31+0x18], R70 ;  /* 0x000018461f007387 */ /* 0x0005e80000100a00 */
        /* <DEDUP_REMOVED lines=18> */
[----:B------:R-:W-:Y:S01]  /*1910*/  IMAD.WIDE R26, R36, 0x4, R26 ;  /* 0x00000004241a7825 */ /* 0x000fe200078e021a */
[----:B-1----:R-:W-:-:S05]  /*1920*/  MOV R12, R48 ;  /* 0x00000030000c7202 */ /* 0x002fca0000000f00 */
        /* <DEDUP_REMOVED lines=23> */
[----:B------:R-:W-:Y:S01]  /*1aa0*/  IMAD.MOV.U32 R5, RZ, RZ, c[0x0][0x2a8] ;  /* 0x0000aa00ff057624 */ /* 0x000fe200078e00ff */
[----:B------:R-:W-:Y:S02]  /*1ab0*/  IADD3.X R33, RZ, R21, RZ, P0, !PT ;  /* 0x00000015ff217210 */ /* 0x000fe400007fe4ff */
        /* <DEDUP_REMOVED lines=13> */
[----:B----4-:R-:W-:Y:S01]  /*1b90*/  MOV R7, c[0x0][0x2b0] ;  /* 0x0000ac0000077a02 */ /* 0x010fe20000000f00 */
[----:B------:R-:W-:Y:S02]  /*1ba0*/  IMAD.X R17, RZ, RZ, R21, P2 ;  /* 0x000000ffff117224 */ /* 0x000fe400010e0615 */
[----:B------:R-:W-:Y:S01]  /*1bb0*/  STL.64 [R1+0x2a8], R34 ;  /* 0x0002a82201007387 */ /* 0x000fe20000100a00 */
[----:B-1----:R-:W-:-:S03]  /*1bc0*/  IMAD.MOV.U32 R4, RZ, RZ, RZ ;  /* 0x000000ffff047224 */ /* 0x002fc600078e00ff */
[----:B------:R-:W-:Y:S04]  /*1bd0*/  STL.64 [R1+0x2a0], R68 ;  /* 0x0002a04401007387 */ /* 0x000fe80000100a00 */
[----:B------:R-:W-:Y:S01]  /*1be0*/  STL.64 [R1+0x2b0], R60 ;  /* 0x0002b03c01007387 */ /* 0x000fe20000100a00 */
[----:B-----5:R-:W-:-:S03]  /*1bf0*/  IADD3 R26, P0, R20, 0xc0, RZ ;  /* 0x000000c0141a7810 */ /* 0x020fc60007f1e0ff */
[----:B------:R-:W-:Y:S01]  /*1c00*/  STL.64 [R1+0x260], R72 ;  /* 0x0002604801007387 */ /* 0x000fe20000100a00 */
[----:B------:R-:W-:-:S03]  /*1c10*/  IADD3 R24, P5, R20, 0x71, RZ ;  /* 0x0000007114187810 */ /* 0x000fc60007fbe0ff */
[----:B------:R-:W-:Y:S01]  /*1c20*/  STL.64 [R1+0x2e0], R74 ;  /* 0x0002e04a01007387 */ /* 0x000fe20000100a00 */
[--C-:B------:R-:W-:Y:S02]  /*1c30*/  IMAD.X R27, RZ, RZ, R21.reuse, P0 ;  /* 0x000000ffff1b7224 */ /* 0x100fe400000e0615 */
[----:B------:R-:W-:Y:S01]  /*1c40*/  IMAD.X R25, RZ, RZ, R21, P5 ;  /* 0x000000ffff197224 */ /* 0x000fe200028e0615 */
        /* <DEDUP_REMOVED lines=54> */
[----:B------:R-:W-:Y:S02]  /*1fb0*/  IMAD.X R19, RZ, RZ, R21, P4 ;  /* 0x000000ffff137224 */ /* 0x000fe400020e0615 */
[----:B--2---:R-:W2:Y:S01]  /*1fc0*/  LDL.128 R48, [R1+0xd0] ;  /* 0x0000d00001307983 */ /* 0x004ea20000100c00 */
[C---:B---3--:R-:W-:Y:S01]  /*1fd0*/  IADD3 R18, P2, R20.reuse, 0x344, RZ ;  /* 0x0000034414127810 */ /* 0x048fe20007f5e0ff */
        /* <DEDUP_REMOVED lines=9> */
[----:B------:R-:W-:Y:S01]  /*2070*/  IMAD.MOV.U32 R46, RZ, RZ, R16 ;  /* 0x000000ffff2e7224 */ /* 0x000fe200078e0010 */
[C---:B------:R-:W-:Y:S01]  /*2080*/  IADD3 R16, P0, R20.reuse, 0xd8, RZ ;  /* 0x000000d814107810 */ /* 0x040fe20007f1e0ff */
[--C-:B------:R-:W-:Y:S01]  /*2090*/  IMAD.X R45, RZ, RZ, R21.reuse, P1 ;  /* 0x000000ffff2d7224 */ /* 0x100fe200008e0615 */
[----:B------:R-:W-:Y:S01]  /*20a0*/  IADD3 R42, P1, R20, 0x348, RZ ;  /* 0x00000348142a7810 */ /* 0x000fe20007f3e0ff */
[----:B------:R-:W-:Y:S02]  /*20b0*/  IMAD.MOV.U32 R10, RZ, RZ, R44 ;  /* 0x000000ffff0a7224 */ /* 0x000fe400078e002c */
[--C-:B------:R-:W-:Y:S01]  /*20c0*/  IMAD.X R17, RZ, RZ, R21.reuse, P0 ;  /* 0x000000ffff117224 */ /* 0x100fe200000e0615 */
[----:B------:R-:W-:Y:S01]  /*20d0*/  MOV R11, R45 ;  /* 0x0000002d000b7202 */ /* 0x000fe20000000f00 */
[----:B------:R-:W-:-:S02]  /*20e0*/  IMAD.X R43, RZ, RZ, R21, P1 ;  /* 0x000000ffff2b7224 */ /* 0x000fc400008e0615 */
[----:B------:R-:W-:Y:S02]  /*20f0*/  IMAD.MOV.U32 R34, RZ, RZ, R12 ;  /* 0x000000ffff227224 */ /* 0x000fe400078e000c */
[----:B------:R-:W-:Y:S02]  /*2100*/  IMAD.MOV.U32 R40, RZ, RZ, R46 ;  /* 0x000000ffff287224 */ /* 0x000fe400078e002e */
[----:B-1----:R-:W-:Y:S01]  /*2110*/  IMAD.MOV.U32 R4, RZ, RZ, R14 ;  /* 0x000000ffff047224 */ /* 0x002fe200078e000e */
[----:B------:R-:W-:Y:S01]  /*2120*/  IADD3 R14, P3, R20, 0x338, RZ ;  /* 0x00000338140e7810 */ /* 0x000fe20007f7e0ff */
[----:B------:R-:W-:Y:S02]  /*2130*/  IMAD.MOV.U32 R5, RZ, RZ, R19 ;  /* 0x000000ffff057224 */ /* 0x000fe400078e0013 */
[----:B------:R-:W-:Y:S02]  /*2140*/  IMAD.MOV.U32 R6, RZ, RZ, R13 ;  /* 0x000000ffff067224 */ /* 0x000fe400078e000d */
[----:B------:R-:W-:-:S02]  /*2150*/  IMAD.X R15, RZ, RZ, R21, P3 ;  /* 0x000000ffff0f7224 */ /* 0x000fc400018e0615 */
[----:B------:R-:W-:Y:S02]  /*2160*/  IMAD.MOV.U32 R7, RZ, RZ, R8 ;  /* 0x000000ffff077224 */ /* 0x000fe400078e0008 */
[----:B------:R-:W-:Y:S02]  /*2170*/  IMAD.MOV.U32 R8, RZ, RZ, R14 ;  /* 0x000000ffff087224 */ /* 0x000fe400078e000e */
[----:B------:R-:W-:Y:S01]  /*2180*/  IMAD.MOV.U32 R9, RZ, RZ, R15 ;  /* 0x000000ffff097224 */ /* 0x000fe200078e000f */
[----:B------:R1:W-:Y:S01]  /*2190*/  STL.128 [R1+0x3b0], R4 ;  /* 0x0003b00401007387 */ /* 0x0003e20000100c00 */
[----:B------:R-:W-:Y:S02]  /*21a0*/  IMAD.X R19, RZ, RZ, R21, P2 ;  /* 0x000000ffff137224 */ /* 0x000fe400010e0615 */
[----:B------:R-:W-:Y:S01]  /*21b0*/  IMAD.MOV.U32 R13, RZ, RZ, R47 ;  /* 0x000000ffff0d7224 */ /* 0x000fe200078e002f */
[----:B------:R3:W-:Y:S01]  /*21c0*/  STL.128 [R1+0x3f0], R8 ;  /* 0x0003f00801007387 */ /* 0x0007e20000100c00 */
[----:B------:R-:W-:-:S02]  /*21d0*/  IADD3.X R47, RZ, R21, RZ, P4, !PT ;  /* 0x00000015ff2f7210 */ /* 0x000fc400027fe4ff */
[----:B------:R-:W-:Y:S01]  /*21e0*/  IMAD.MOV.U32 R35, RZ, RZ, R13 ;  /* 0x000000ffff237224 */ /* 0x000fe200078e000d */
[----:B------:R4:W-:Y:S02]  /*21f0*/  STL.128 [R1+0x3c0], R16 ;  /* 0x0003c01001007387 */ /* 0x0009e40000100c00 */
[----:B------:R-:W-:Y:S02]  /*2200*/  IMAD.MOV.U32 R41, RZ, RZ, R47 ;  /* 0x000000ffff297224 */ /* 0x000fe400078e002f */
[----:B------:R-:W-:Y:S04]  /*2210*/  STL.128 [R1+0x3e0], R32 ;  /* 0x0003e02001007387 */ /* 0x000fe80000100c00 */
[----:B------:R-:W-:Y:S04]  /*2220*/  STL.128 [R1+0x3a0], R44 ;  /* 0x0003a02c01007387 */ /* 0x000fe80000100c00 */
[----:B------:R-:W-:Y:S04]  /*2230*/  STL.128 [R1+0x400], R40 ;  /* 0x0004002801007387 */ /* 0x000fe80000100c00 */
[----:B------:R-:W-:Y:S01]  /*2240*/  STL.128 [R1+0x390], R12 ;  /* 0x0003900c01007387 */ /* 0x000fe20000100c00 */
[----:B-1----:R-:W-:-:S02]  /*2250*/  IMAD.MOV.U32 R6, RZ, RZ, R24 ;  /* 0x000000ffff067224 */ /* 0x002fc400078e0018 */
[----:B------:R-:W-:Y:S02]  /*2260*/  IMAD.MOV.U32 R7, RZ, RZ, R25 ;  /* 0x000000ffff077224 */ /* 0x000fe400078e0019 */
[----:B------:R-:W-:Y:S01]  /*2270*/  IMAD.MOV.U32 R4, RZ, RZ, R18 ;  /* 0x000000ffff047224 */ /* 0x000fe200078e0012 */
[C---:B---3--:R-:W-:Y:S01]  /*2280*/  IADD3 R10, P0, R20.reuse, 0xf0, RZ ;  /* 0x000000f0140a7810 */ /* 0x048fe20007f1e0ff */
[----:B------:R-:W-:Y:S01]  /*2290*/  IMAD.MOV.U32 R5, RZ, RZ, R19 ;  /* 0x000000ffff057224 */ /* 0x000fe200078e0013 */
[----:B------:R-:W-:Y:S01]  /*22a0*/  IADD3 R8, P1, R20, 0xe0, RZ ;  /* 0x000000e014087810 */ /* 0x000fe20007f3e0ff */
[----:B------:R-:W-:Y:S01]  /*22b0*/  IMAD.MOV.U32 R24, RZ, RZ, c[0x0][0x250] ;  /* 0x00009400ff187624 */ /* 0x000fe200078e00ff */
[----:B----4-:R-:W3:Y:S01]  /*22c0*/  LDL.U8 R17, [R1+0x341] ;  /* 0x0003410001117983 */ /* 0x010ee20000100000 */
[----:B------:R-:W-:Y:S01]  /*22d0*/  IMAD.X R11, RZ, RZ, R21, P0 ;  /* 0x000000ffff0b7224 */ /* 0x000fe200000e0615 */
[----:B------:R-:W-:Y:S02]  /*22e0*/  IADD3.X R9, RZ, R21, RZ, P1, !PT ;  /* 0x00000015ff097210 */ /* 0x000fe40000ffe4ff */
[----:B------:R1:W-:Y:S04]  /*22f0*/  STL.128 [R1+0x420], R4 ;  /* 0x0004200401007387 */ /* 0x0003e80000100c00 */
[----:B------:R4:W-:Y:S04]  /*2300*/  STL.128 [R1+0x410], R8 ;  /* 0x0004100801007387 */ /* 0x0009e80000100c00 */
[----:B------:R-:W-:Y:S04]  /*2310*/  STL [R1+0x378], R24 ;  /* 0x0003781801007387 */ /* 0x000fe80000100800 */
        /* <DEDUP_REMOVED lines=13> */
[----:B------:R-:W-:Y:S01]  /*23f0*/  IMAD R4, R11, c[0x0][0x1e4], R4 ;  /* 0x000079000b047a24 */ /* 0x000fe200078e0204 */
[----:B------:R-:W-:-:S03]  /*2400*/  MOV R5, 0xffffff80 ;  /* 0xffffff8000057802 */ /* 0x000fc60000000f00 */
[----:B------:R-:W-:Y:S02]  /*2410*/  IMAD.IADD R35, R35, 0x1, R4 ;  /* 0x0000000123237824 */ /* 0x000fe400078e0204 */
[----:B------:R-:W-:Y:S02]  /*2420*/  IMAD R4, R0, c[0x0][0x1e8], RZ ;  /* 0x00007a0000047a24 */ /* 0x000fe400078e02ff */
[----:B------:R-:W-:-:S04]  /*2430*/  IMAD.WIDE.U32 R34, R39, c[0x0][0x1e8], R34 ;  /* 0x00007a0027227a25 */ /* 0x000fc800078e0022 */
[----:B------:R-:W-:Y:S02]  /*2440*/  IMAD R4, R39, c[0x0][0x1ec], R4 ;  /* 0x00007b0027047a24 */ /* 0x000fe400078e0204 */
[----:B------:R-:W-:Y:S02]  /*2450*/  IMAD R10, R10, c[0x0][0x1b0], RZ ;  /* 0x00006c000a0a7a24 */ /* 0x000fe400078e02ff */
[C---:B------:R-:W-:Y:S02]  /*2460*/  IMAD R5, R38.reuse, R5, c[0x0][0x198] ;  /* 0x0000660026057624 */ /* 0x040fe400078e0205 */
[----:B------:R-:W-:-:S04]  /*2470*/  IMAD.WIDE R24, R38, 0x80, R52 ;  /* 0x0000008026187825 */ /* 0x000fc800078e0234 */
[----:B------:R-:W-:-:S04]  /*2480*/  IMAD.WIDE.U32 R40, R11, c[0x0][0x1b0], R54 ;  /* 0x00006c000b287a25 */ /* 0x000fc800078e0036 */
[----:B------:R-:W-:Y:S02]  /*2490*/  IMAD.IADD R35, R35, 0x1, R4 ;  /* 0x0000000123237824 */ /* 0x000fe400078e0204 */
        /* <DEDUP_REMOVED lines=16> */
[----:B------:R-:W4:Y:S02]  /*25a0*/  @!P1 LDL.64 R18, [R1+0x420] ;  /* 0x0004200001129983 */ /* 0x000f240000100a00 */
[----:B------:R-:W-:Y:S01]  /*25b0*/  IMAD.IADD R4, R11, 0x1, R4 ;  /* 0x000000010b047824 */ /* 0x000fe200078e0204 */
[C---:B------:R-:W-:Y:S01]  /*25c0*/  LEA R34, P0, R10.reuse, c[0x0][0x1c0], 0x1 ;  /* 0x000070000a227a11 */ /* 0x040fe200078008ff */
[----:B------:R-:W-:Y:S01]  /*25d0*/  USHF.L.U64.HI UR5, UR4, UR8, UR5 ;  /* 0x0000000804057299 */ /* 0x000fe20008010205 */
[----:B------:R-:W-:Y:S01]  /*25e0*/  ISETP.GE.AND P4, PT, R5, 0x21, PT ;  /* 0x000000210500780c */ /* 0x000fe20003f86270 */
[----:B------:R-:W-:Y:S01]  /*25f0*/  IMAD.SHL.U32 R29, R29, 0x2, RZ ;  /* 0x000000021d1d7824 */ /* 0x000fe200078e00ff */
[----:B------:R-:W-:Y:S01]  /*2600*/  LEA.HI.X R35, R10, c[0x0][0x1c4], R4, 0x1, P0 ;  /* 0x000071000a237a11 */ /* 0x000fe200000f0c04 */
[----:B------:R-:W-:Y:S01]  /*2610*/  IMAD R0, R0, c[0x0][0x1b8], RZ ;  /* 0x00006e0000007a24 */ /* 0x000fe200078e02ff */
[----:B------:R-:W-:Y:S01]  /*2620*/  IADD3 R52, P0, R34, UR9, RZ ;  /* 0x0000000922347c10 */ /* 0x000fe2000ff1e0ff */
[----:B------:R-:W4:Y:S01]  /*2630*/  @!P1 LDL.64 R8, [R1+0x410] ;  /* 0x0004100001089983 */ /* 0x000f220000100a00 */
[----:B------:R-:W-:-:S02]  /*2640*/  ISETP.GE.AND P3, PT, R5, 0x41, PT ;  /* 0x000000410500780c */ /* 0x000fc40003f66270 */
[----:B------:R-:W-:Y:S01]  /*2650*/  ISETP.GE.OR P6, PT, R3, c[0x0][0x1cc], !P4 ;  /* 0x0000730003007a0c */ /* 0x000fe200067c6670 */
[----:B------:R-:W-:Y:S01]  /*2660*/  @!PT LDS RZ, [RZ] ;  /* 0x00000000fffff984 */ /* 0x000fe20000000800 */
[----:B------:R-:W-:Y:S01]  /*2670*/  @!PT LDS RZ, [RZ] ;  /* 0x00000000fffff984 */ /* 0x000fe20000000800 */
[----:B------:R-:W-:Y:S01]  /*2680*/  @!PT LDS RZ, [RZ] ;  /* 0x00000000fffff984 */ /* 0x000fe20000000800 */
[----:B------:R1:W-:Y:S01]  /*2690*/  LDGSTS.E.BYPASS.LTC128B.128 [R29+0x4080], [R34.64], !P2 ;  /* 0x04080000221d7fae */ /* 0x0003e2000d101d46 */
[----:B------:R-:W-:Y:S02]  /*26a0*/  IADD3.X R53, R35, UR5, RZ, P0, !PT ;  /* 0x0000000523357c10 */ /* 0x000fe400087fe4ff */
[----:B------:R-:W-:Y:S02]  /*26b0*/  ISETP.GE.OR P0, PT, R3, c[0x0][0x1cc], !P3 ;  /* 0x0000730003007a0c */ /* 0x000fe40005f06670 */
[----:B------:R-:W-:Y:S01]  /*26c0*/  IADD3 R54, P2, R52, UR9, RZ ;  /* 0x0000000934367c10 */ /* 0x000fe2000ff5e0ff */
[C---:B------:R-:W-:Y:S02]  /*26d0*/  IMAD R0, R39.reuse, c[0x0][0x1bc], R0 ;  /* 0x00006f0027007a24 */ /* 0x040fe400078e0200 */
[----:B------:R-:W-:Y:S01]  /*26e0*/  IMAD.WIDE.U32 R40, R39, c[0x0][0x1b8], R40 ;  /* 0x00006e0027287a25 */ /* 0x000fe200078e0028 */
[----:B------:R-:W-:-:S03]  /*26f0*/  IADD3.X R55, R53, UR5, RZ, P2, !PT ;  /* 0x0000000535377c10 */ /* 0x000fc600097fe4ff */
[----:B------:R2:W-:Y:S01]  /*2700*/  LDGSTS.E.BYPASS.LTC128B.128 [R29+0x5080], [R52.64], !P6 ;  /* 0x05080000341d7fae */ /* 0x0005e2000f101d46 */
[----:B------:R-:W-:Y:S01]  /*2710*/  IADD3 R41, R41, R0, RZ ;  /* 0x0000000029297210 */ /* 0x000fe20007ffe0ff */
[----:B------:R-:W-:Y:S01]  /*2720*/  IMAD R11, R25, c[0x0][0x1a8], RZ ;  /* 0x00006a00190b7a24 */ /* 0x000fe200078e02ff */
[----:B------:R-:W-:Y:S01]  /*2730*/  ISETP.GE.AND P2, PT, R5, 0x61, PT ;  /* 0x000000610500780c */ /* 0x000fe20003f46270 */
[----:B------:R2:W-:Y:S02]  /*2740*/  LDGSTS.E.BYPASS.LTC128B.128 [R29+0x6080], [R54.64], !P0 ;  /* 0x06080000361d7fae */ /* 0x0005e4000c101d46 */
[C---:B------:R-:W-:Y:S01]  /*2750*/  IMAD R11, R24.reuse, c[0x0][0x1ac], R11 ;  /* 0x00006b00180b7a24 */ /* 0x040fe200078e020b */
[----:B------:R-:W-:Y:S01]  /*2760*/  ISETP.GE.OR P6, PT, R3, c[0x0][0x1cc], !P2 ;  /* 0x0000730003007a0c */ /* 0x000fe200057c6670 */
[----:B------:R-:W-:Y:S01]  /*2770*/  IMAD.WIDE.U32 R24, R24, c[0x0][0x1a8], R40 ;  /* 0x00006a0018187a25 */ /* 0x000fe200078e0028 */
[----:B-1----:R-:W-:-:S03]  /*2780*/  IADD3 R34, P0, R54, UR9, RZ ;  /* 0x0000000936227c10 */ /* 0x002fc6000ff1e0ff */
[----:B------:R-:W-:Y:S01]  /*2790*/  IMAD.IADD R11, R25, 0x1, R11 ;  /* 0x00000001190b7824 */ /* 0x000fe200078e020b */
[----:B------:R-:W-:Y:S01]  /*27a0*/  IADD3.X R35, R55, UR5, RZ, P0, !PT ;  /* 0x0000000537237c10 */ /* 0x000fe200087fe4ff */
[----:B------:R-:W-:Y:S01]  /*27b0*/  ULDC.64 UR4, c[0x0][0x1a8] ;  /* 0x00006a0000047ab9 */ /* 0x000fe20000000a00 */
[C---:B------:R-:W-:Y:S01]  /*27c0*/  LEA R40, P0, R24.reuse, c[0x0][0x190], 0x1 ;  /* 0x0000640018287a11 */ /* 0x040fe200078008ff */
[----:B------:R-:W-:Y:S01]  /*27d0*/  USHF.L.U32 UR9, UR4, 0x6, URZ ;  /* 0x0000000604097899 */ /* 0x000fe2000800063f */
[----:B------:R-:W-:Y:S01]  /*27e0*/  ISETP.GE.OR P5, PT, R3, c[0x0][0x19c], !P5 ;  /* 0x0000670003007a0c */ /* 0x000fe20006fa6670 */
[----:B------:R-:W-:Y:S01]  /*27f0*/  USHF.L.U64.HI UR5, UR4, UR8, UR5 ;  /* 0x0000000804057299 */ /* 0x000fe20008010205 */
[----:B------:R-:W-:Y:S01]  /*2800*/  LEA.HI.X R41, R24, c[0x0][0x194], R11, 0x1, P0 ;  /* 0x0000650018297a11 */ /* 0x000fe200000f0c0b */
[----:B------:R1:W-:Y:S02]  /*2810*/  LDGSTS.E.BYPASS.LTC128B.128 [R29+0x7080], [R34.64], !P6 ;  /* 0x07080000221d7fae */ /* 0x0003e4000f101d46 */
[----:B------:R-:W-:Y:S01]  /*2820*/  IADD3 R24, P0, R40, UR9, RZ ;  /* 0x0000000928187c10 */ /* 0x000fe2000ff1e0ff */
[----:B------:R-:W-:Y:S01]  /*2830*/  IMAD R0, R28, UR13, RZ ;  /* 0x0000000d1c007c24 */ /* 0x000fe2000f8e02ff */
[----:B------:R-:W-:-:S02]  /*2840*/  SHF.R.S32.HI R5, RZ, 0x1f, R28 ;  /* 0x0000001fff057819 */ /* 0x000fc4000001141c */
[----:B------:R-:W-:Y:S02]  /*2850*/  IADD3.X R25, R41, UR5, RZ, P0, !PT ;  /* 0x0000000529197c10 */ /* 0x000fe400087fe4ff */
[C---:B------:R-:W-:Y:S02]  /*2860*/  ISETP.GE.OR P4, PT, R3.reuse, c[0x0][0x19c], !P4 ;  /* 0x0000670003007a0c */ /* 0x040fe40006786670 */
[----:B------:R5:W-:Y:S01]  /*2870*/  LDGSTS.E.BYPASS.LTC128B.128 [R29+0x80], [R40.64], !P5 ;  /* 0x00080000281d7fae */ /* 0x000be2000e901d46 */
[C---:B------:R-:W-:Y:S01]  /*2880*/  ISETP.GE.OR P3, PT, R3.reuse, c[0x0][0x19c], !P3 ;  /* 0x0000670003007a0c */ /* 0x040fe20005f66670 */
[----:B------:R-:W-:Y:S01]  /*2890*/  IMAD.WIDE.U32 R10, R28, UR15, RZ ;  /* 0x0000000f1c0a7c25 */ /* 0x000fe2000f8e00ff */
[----:B------:R-:W-:-:S03]  /*28a0*/  ISETP.GE.OR P5, PT, R3, c[0x0][0x19c], !P2 ;  /* 0x0000670003007a0c */ /* 0x000fc600057a6670 */
[----:B------:R-:W-:Y:S01]  /*28b0*/  IMAD R0, R5, UR15, R0 ;  /* 0x0000000f05007c24 */ /* 0x000fe2000f8e0200 */
[----:B------:R-:W-:Y:S02]  /*28c0*/  ISETP.GE.AND P6, PT, R3, c[0x0][0x16c], PT ;  /* 0x00005b0003007a0c */ /* 0x000fe40003fc6270 */
[----:B-1----:R-:W-:Y:S01]  /*28d0*/  IADD3 R34, P0, R24, UR9, RZ ;  /* 0x0000000918227c10 */ /* 0x002fe2000ff1e0ff */
[----:B------:R-:W-:Y:S01]  /*28e0*/  ULDC UR4, c[0x0][0x17c] ;  /* 0x00005f0000047ab9 */ /* 0x000fe20000000800 */
[----:B---3--:R-:W-:Y:S01]  /*28f0*/  LOP3.LUT R17, R17, 0x1, RZ, 0xc0, !PT ;  /* 0x0000000111117812 */ /* 0x008fe200078ec0ff */
[----:B------:R1:W-:Y:S01]  /*2900*/  LDGSTS.E.BYPASS.LTC128B.128 [R29+0x1080], [R24.64], !P4 ;  /* 0x01080000181d7fae */ /* 0x0003e2000e101d46 */
[----:B------:R-:W-:Y:S01]  /*2910*/  IADD3.X R35, R25, UR5, RZ, P0, !PT ;  /* 0x0000000519237c10 */ /* 0x000fe200087fe4ff */
[----:B------:R-:W-:Y:S01]  /*2920*/  IMAD.IADD R0, R11, 0x1, R0 ;  /* 0x000000010b007824 */ /* 0x000fe200078e0200 */
[----:B------:R-:W-:Y:S01]  /*2930*/  LEA R22, P2, R10, R22, 0x1 ;  /* 0x000000160a167211 */ /* 0x000fe200078408ff */
[----:B------:R-:W-:Y:S01]  /*2940*/  IMAD.SHL.U32 R3, R28, 0x80, RZ ;  /* 0x000000801c037824 */ /* 0x000fe200078e00ff */
[----:B-----5:R-:W-:Y:S01]  /*2950*/  LOP3.LUT R16, R16, 0x1, RZ, 0xc0, !PT ;  /* 0x0000000110107812 */ /* 0x020fe200078ec0ff */
[----:B------:R-:W-:Y:S01]  /*2960*/  USHF.L.U64.HI UR4, UR10, UR8, UR4 ;  /* 0x000000080a047299 */ /* 0x000fe20008010204 */
[----:B------:R-:W-:Y:S01]  /*2970*/  IADD3 R40, P0, R34, UR9, RZ ;  /* 0x0000000922287c10 */ /* 0x000fe2000ff1e0ff */
[----:B------:R3:W-:Y:S03]  /*2980*/  LDGSTS.E.BYPASS.LTC128B.128 [R29+0x2080], [R34.64], !P3 ;  /* 0x02080000221d7fae */ /* 0x0007e6000d901d46 */
[----:B------:R-:W-:Y:S01]  /*2990*/  IADD3.X R41, R35, UR5, RZ, P0, !PT ;  /* 0x0000000523297c10 */ /* 0x000fe200087fe4ff */
[----:B------:R-:W-:Y:S01]  /*29a0*/  USHF.L.U32 UR5, UR10, 0x6, URZ ;  /* 0x000000060a057899 */ /* 0x000fe2000800063f */
[----:B------:R-:W-:-:S02]  /*29b0*/  LOP3.LUT R7, R7, 0x1, RZ, 0xc0, !PT ;  /* 0x0000000107077812 */ /* 0x000fc400078ec0ff */
[----:B------:R-:W-:Y:S01]  /*29c0*/  LEA.HI.X R23, R10, R23, R0, 0x1, P2 ;  /* 0x000000170a177211 */ /* 0x000fe200010f0c00 */
[----:B------:R3:W-:Y:S01]  /*29d0*/  LDGSTS.E.BYPASS.LTC128B.128 [R29+0x3080], [R40.64], !P5 ;  /* 0x03080000281d7fae */ /* 0x0007e2000e901d46 */
[----:B------:R-:W-:Y:S02]  /*29e0*/  IADD3 R2, -R2, c[0x0][0x168], -R3 ;  /* 0x00005a0002027a10 */ /* 0x000fe40007ffe903 */
[----:B------:R-:W-:Y:S01]  /*29f0*/  ISETP.NE.U32.AND P2, PT, R17, 0x1, PT ;  /* 0x000000011100780c */ /* 0x000fe20003f45070 */
[----:B------:R-:W0:Y:S01]  /*2a00*/  LDGDEPBAR ;  /* 0x00000000000079af */ /* 0x000e220000000000 */
[----:B------:R-:W-:Y:S02]  /*2a10*/  IADD3 R10, P0, R22, UR5, RZ ;  /* 0x00000005160a7c10 */ /* 0x000fe4000ff1e0ff */
[----:B------:R-:W-:Y:S02]  /*2a20*/  ISETP.NE.U32.AND P4, PT, R16, 0x1, PT ;  /* 0x000000011000780c */ /* 0x000fe40003f85070 */
[----:B------:R-:W-:-:S02]  /*2a30*/  ISETP.NE.U32.AND P3, PT, R7, 0x1, PT ;  /* 0x000000010700780c */ /* 0x000fc40003f65070 */
[C---:B------:R-:W-:Y:S02]  /*2a40*/  ISETP.LT.OR P6, PT, R2.reuse, 0x1, P6 ;  /* 0x000000010200780c */ /* 0x040fe400037c1670 */
[----:B------:R-:W-:Y:S02]  /*2a50*/  IADD3.X R11, R23, UR4, RZ, P0, !PT ;  /* 0x00000004170b7c10 */ /* 0x000fe400087fe4ff */
[----:B------:R-:W-:Y:S02]  /*2a60*/  ISETP.LT.OR P2, PT, R2, 0x21, P2 ;  /* 0x000000210200780c */ /* 0x000fe40001741670 */
[----:B------:R-:W-:Y:S02]  /*2a70*/  IADD3 R16, P0, R10, UR5, RZ ;  /* 0x000000050a107c10 */ /* 0x000fe4000ff1e0ff */
[C---:B------:R-:W-:Y:S02]  /*2a80*/  ISETP.LT.OR P4, PT, R2.reuse, 0x41, P4 ;  /* 0x000000410200780c */ /* 0x040fe40002781670 */
[----:B------:R-:W-:-:S02]  /*2a90*/  ISETP.LT.OR P3, PT, R2, 0x61, P3 ;  /* 0x000000610200780c */ /* 0x000fc40001f61670 */
[----:B------:R-:W-:Y:S01]  /*2aa0*/  IADD3.X R17, R11, UR4, RZ, P0, !PT ;  /* 0x000000040b117c10 */ /* 0x000fe200087fe4ff */
[----:B------:R-:W-:Y:S01]  /*2ab0*/  IMAD.WIDE R48, R3, 0x4, R48 ;  /* 0x0000000403307825 */ /* 0x000fe200078e0230 */
[----:B-1----:R-:W-:Y:S01]  /*2ac0*/  IADD3 R24, P0, R16, UR5, RZ ;  /* 0x0000000510187c10 */ /* 0x002fe2000ff1e0ff */
[----:B------:R3:W-:Y:S01]  /*2ad0*/  LDGSTS.E.BYPASS.LTC128B.128 [R29+0x8080], [R22.64], !P6 ;  /* 0x08080000161d7fae */ /* 0x0007e2000f101d46 */
[----:B------:R-:W-:Y:S02]  /*2ae0*/  @!P1 IADD3 R50, R50, -c[0x0][0x18], RZ ;  /* 0x8000060032329a10 */ /* 0x000fe40007ffe0ff */
[----:B------:R-:W-:Y:S01]  /*2af0*/  IADD3.X R25, R17, UR4, RZ, P0, !PT ;  /* 0x0000000411197c10 */ /* 0x000fe200087fe4ff */
[----:B------:R1:W-:Y:S01]  /*2b00*/  LDGSTS.E.BYPASS.LTC128B.128 [R29+0x9080], [R10.64], !P2 ;  /* 0x090800000a1d7fae */ /* 0x0003e2000d101d46 */
[----:B------:R-:W-:-:S03]  /*2b10*/  IMAD.MOV.U32 R4, RZ, RZ, R28 ;  /* 0x000000ffff047224 */ /* 0x000fc600078e001c */
[----:B------:R5:W-:Y:S04]  /*2b20*/  LDGSTS.E.BYPASS.LTC128B.128 [R29+0xa080], [R16.64], !P4 ;  /* 0x0a080000101d7fae */ /* 0x000be8000e101d46 */
[----:B------:R3:W-:Y:S04]  /*2b30*/  LDGSTS.E.BYPASS.LTC128B.128 [R29+0xb080], [R24.64], !P3 ;  /* 0x0b080000181d7fae */ /* 0x0007e8000d901d46 */
[----:B------:R-:W3:Y:S01]  /*2b40*/  @!P1 LDL R28, [R1+0x430] ;  /* 0x00043000011c9983 */ /* 0x000ee20000100800 */
[----:B--2---:R-:W-:Y:S01]  /*2b50*/  @!P1 ISETP.NE.AND P5, PT, R6, RZ, PT ;  /* 0x000000ff0600920c */ /* 0x004fe20003fa5270 */
[----:B----4-:R-:W-:Y:S01]  /*2b60*/  @!P1 IMAD.MOV.U32 R32, RZ, RZ, R44 ;  /* 0x000000ffff209224 */ /* 0x010fe200078e002c */
[----:B------:R-:W-:Y:S01]  /*2b70*/  @!P1 MOV R12, R46 ;  /* 0x0000002e000c9202 */ /* 0x000fe20000000f00 */
[----:B------:R-:W-:-:S02]  /*2b80*/  @!P1 IMAD.MOV.U32 R33, RZ, RZ, R45 ;  /* 0x000000ffff219224 */ /* 0x000fc400078e002d */
[----:B------:R-:W-:-:S08]  /*2b90*/  @!P1 IMAD.MOV.U32 R13, RZ, RZ, R47 ;  /* 0x000000ffff0d9224 */ /* 0x000fd000078e002f */
[----:B------:R2:W-:Y:S04]  /*2ba0*/  @!P1 LDGSTS.E.BYPASS.LTC128B.128 [R50], [R48.64], P5 ;  /* 0x0000000030329fae */ /* 0x0005e8000a901d46 */
[----:B------:R-:W4:Y:S04]  /*2bb0*/  LD.E.U8 R0, [R42.64] ;  /* 0x000000062a007980 */ /* 0x000f28000c101100 */
[----:B------:R2:W4:Y:S04]  /*2bc0*/  LD.E.64 R6, [R32.64+0x10] ;  /* 0x0000100620067980 */ /* 0x000528000c101b00 */
[----:B------:R-:W4:Y:S04]  /*2bd0*/  LD.E R14, [R14.64] ;  /* 0x000000060e0e7980 */ /* 0x000f28000c101900 */
[----:B------:R-:W4:Y:S04]  /*2be0*/  LD.E R12, [R12.64+0xc] ;  /* 0x00000c060c0c7980 */ /* 0x000f28000c101900 */
[----:B-1----:R2:W4:Y:S04]  /*2bf0*/  LD.E.64 R10, [R32.64+0x18] ;  /* 0x00001806200a7980 */ /* 0x002528000c101b00 */
[----:B------:R-:W4:Y:S01]  /*2c00*/  LD.E R26, [R26.64] ;  /* 0x000000061a1a7980 */ /* 0x000f22000c101900 */
[--C-:B-----5:R-:W-:Y:S01]  /*2c10*/  SHF.R.S32.HI R17, RZ, 0x1f, R3.reuse ;  /* 0x0000001fff117819 */ /* 0x120fe20000011403 */
[----:B------:R-:W-:-:S02]  /*2c20*/  IMAD.MOV.U32 R16, RZ, RZ, R3 ;  /* 0x000000ffff107224 */ /* 0x000fc400078e0003 */
        /* <DEDUP_REMOVED lines=13> */
[----:B------:R-:W-:Y:S02]  /*2d00*/  LEA R4, P0, R12, R10, 0x1 ;  /* 0x0000000a0c047211 */ /* 0x000fe400078008ff */
        /* <DEDUP_REMOVED lines=48> */
[----:B------:R-:W-:-:S02]  /*3010*/  @!P1 SHF.R.S32.HI R17, RZ, 0x1f, R3 ;  /* 0x0000001fff119819 */ /* 0x000fc40000011403 */
[----:B-----5:R-:W-:Y:S02]  /*3020*/  IADD3 R28, R28, 0x1, RZ ;  /* 0x000000011c1c7810 */ /* 0x020fe40007ffe0ff */
[----:B-1----:R-:W-:-:S04]  /*3030*/  LEA R6, P1, R16, R8, 0x2 ;  /* 0x0000000810067211 */ /* 0x002fc800078210ff */
[----:B------:R-:W-:Y:S02]  /*3040*/  LEA.HI.X R7, R16, R9, R17, 0x2, P1 ;  /* 0x0000000910077211 */ /* 0x000fe400008f1411 */
[----:B----4-:R-:W-:Y:S01]  /*3050*/  ISETP.GE.AND P1, PT, R28, R5, PT ;  /* 0x000000051c00720c */ /* 0x010fe20003f26270 */
[----:B------:R-:W-:Y:S01]  /*3060*/  BSSY B0, `(.L_x_2631) ;  /* 0x000005b000007945 */ /* 0x000fe20003800000 */
[----:B------:R-:W-:Y:S01]  /*3070*/  IMAD.MOV.U32 R5, RZ, RZ, 0x1 ;  /* 0x00000001ff057424 */ /* 0x000fe200078e00ff */
[----:B--2---:R-:W-:Y:S02]  /*3080*/  @!P2 ISETP.NE.AND P0, PT, R0, RZ, PT ;  /* 0x000000ff0000a20c */ /* 0x004fe40003f05270 */
[----:B---3--:R-:W-:-:S11]  /*3090*/  @!P2 IADD3 R15, R2, -c[0x0][0x18], RZ ;  /* 0x80000600020faa10 */ /* 0x008fd60007ffe0ff */
[----:B------:R-:W-:Y:S01]  /*30a0*/  @!PT LDS RZ, [RZ] ;  /* 0x00000000fffff984 */ /* 0x000fe20000000800 */
[----:B------:R-:W-:Y:S01]  /*30b0*/  @!PT LDS RZ, [RZ] ;  /* 0x00000000fffff984 */ /* 0x000fe20000000800 */
[----:B------:R-:W-:Y:S01]  /*30c0*/  @!PT LDS RZ, [RZ] ;  /* 0x00000000fffff984 */ /* 0x000fe20000000800 */
[----:B------:R1:W-:Y:S01]  /*30d0*/  @!P2 LDGSTS.E.BYPASS.LTC128B.128 [R15], [R6.64], P0 ;  /* 0x00000000060fafae */ /* 0x0003e20008101d46 */
[----:B------:R-:W-:-:S03]  /*30e0*/  IADD3 R0, P0, R20, 0x2c8, RZ ;  /* 0x000002c814007810 */ /* 0x000fc60007f1e0ff */
[----:B------:R-:W0:Y:S04]  /*30f0*/  LDGDEPBAR ;  /* 0x00000000000079af */ /* 0x000e280000000000 */
[----:B------:R-:W0:Y:S01]  /*3100*/  LDGDEPBAR ;  /* 0x00000000000079af */ /* 0x000e220000000000 */
[----:B------:R-:W-:Y:S01]  /*3110*/  IMAD.X R3, RZ, RZ, R21, P0 ;  /* 0x000000ffff037224 */ /* 0x000fe200000e0615 */
[----:B------:R-:W-:Y:S05]  /*3120*/  @P1 BRA `(.L_x_2632) ;  /* 0x000004e000001947 */ /* 0x000fea0003800000 */
[----:B------:R-:W2:Y:S04]  /*3130*/  LDL.64 R26, [R1+0x408] ;  /* 0x00040800011a7983 */ /* 0x000ea80000100a00 */
[----:B------:R-:W3:Y:S04]  /*3140*/  LDL.128 R8, [R1+0x3e0] ;  /* 0x0003e00001087983 */ /* 0x000ee80000100c00 */
[----:B-1----:R-:W4:Y:S04]  /*3150*/  LDL.64 R14, [R1+0x3f0] ;  /* 0x0003f000010e7983 */ /* 0x002f280000100a00 */
        /* <DEDUP_REMOVED lines=22> */
[----:B------:R-:W-:Y:S01]  /*32c0*/  LEA.HI.X R11, R28, R19, R7, 0x1, P0 ;  /* 0x000000131c0b7211 */ /* 0x000fe200000f0c07 */
[----:B------:R-:W2:Y:S04]  /*32d0*/  LDL.128 R12, [R1+0x420] ;  /* 0x00042000010c7983 */ /* 0x000ea80000100c00 */
[----:B------:R-:W-:Y:S01]  /*32e0*/  @!PT LDS RZ, [RZ] ;  /* 0x00000000fffff984 */ /* 0x000fe20000000800 */
[----:B------:R-:W-:Y:S01]  /*32f0*/  @!PT LDS RZ, [RZ] ;  /* 0x00000000fffff984 */ /* 0x000fe20000000800 */
[----:B------:R-:W-:Y:S01]  /*3300*/  @!PT LDS RZ, [RZ] ;  /* 0x00000000fffff984 */ /* 0x000fe20000000800 */
[----:B------:R1:W-:Y:S04]  /*3310*/  LDGSTS.E.BYPASS.LTC128B.128 [R6+0x4000], [R10.64], !P1 ;  /* 0x040000000a067fae */ /* 0x0003e8000c901d46 */
[----:B------:R3:W4:Y:S01]  /*3320*/  LD.E.U8 R7, [R16.64] ;  /* 0x0000000610077980 */ /* 0x000722000c101100 */
[----:B------:R-:W-:-:S05]  /*3330*/  IMAD.SHL.U32 R19, R8, 0x2, RZ ;  /* 0x0000000208137824 */ /* 0x000fca00078e00ff */
[----:B------:R-:W-:Y:S01]  /*3340*/  IADD3 R22, P0, R19, R10, RZ ;  /* 0x0000000a13167210 */ /* 0x000fe20007f1e0ff */
[----:B---3--:R-:W3:Y:S01]  /*3350*/  LDL.64 R16, [R1+0x408] ;  /* 0x0004080001107983 */ /* 0x008ee20000100a00 */
[----:B----4-:R-:W-:-:S04]  /*3360*/  LOP3.LUT R7, R7, 0x1, RZ, 0xc0, !PT ;  /* 0x0000000107077812 */ /* 0x010fc800078ec0ff */
        /* <DEDUP_REMOVED lines=31> */
[----:B----4-:R-:W2:Y:S04]  /*3560*/  LDL.128 R8, [R1+0x410] ;  /* 0x0004100001087983 */ /* 0x010ea80000100c00 */
        /* <DEDUP_REMOVED lines=10> */
.L_x_2632:
[----:B----4-:R-:W-:Y:S05]  /*3610*/  BSYNC B0 ;  /* 0x0000000000007941 */ /* 0x010fea0003800000 */
.L_x_2631:
        /* <DEDUP_REMOVED lines=308> */
.L_x_2636:
[----:B-1----:R-:W-:Y:S02]  /*4960*/  MOV R28, 0x4980 ;  /* 0x00004980001c7802 */ /* 0x002fe40000000f00 */
[----:B------:R-:W-:Y:S05]  /*4970*/  CALL.REL.NOINC `($_ZN7cutlass13device_kernelIN5flash19enable_sm80_to_sm89INS1_16FlashAttnBwdSm80INS1_25CollectiveMainloopBwdSm80ILi2ELi2EN4cute5tupleIJNS5_1CILi128EEES8_NS7_ILi64EEEEEENS_10bfloat16_tEfNS_4arch4Sm80ELb1ELb0ELb1ELb0ELb1ELb0ELb0ELb0ELi2ELi4ELi4ELi4ELb0EEENS1_24CollectiveEpilogueBwdGQAISA_fSD_Li256ELb0ELb1EEENS1_25SingleTileBwdLPTSchedulerILb0ELi128ELb1EEEEEEEEEvNT_6ParamsE$_ZZN5flash25CollectiveMainloopBwdSm80ILi2ELi2EN4cute5tupleIJNS1_1CILi128EEES4_NS3_ILi64EEEEEEN7cutlass10bfloat16_tEfNS7_4arch4Sm80ELb1ELb0ELb1ELb0ELb1ELb0ELb0ELb0ELi2ELi4ELi4ELi4ELb0EE3mmaINS_16FlashAttnBwdSm80ISB_NS_24CollectiveEpilogueBwdGQAIS6_fSA_Li256ELb0ELb1EEENS_25SingleTileBwdLPTSchedulerILb0ELi128ELb1EEEE13SharedStorageENS1_6TensorINS1_11ArrayEngineIfLm32EEENS1_6LayoutINS2_IJNS2_IJNS3_ILi2EEESO_EEESO_NS3_ILi4EEEEEENS2_IJNS2_IJNS3_ILi1EEESO_EEESQ_NS3_ILi8EEEEEEEEEEEEbRKNSB_6ParamsERT0_S12_iNS2_IJiiiEEERT_ENKUliT_E_clIZSC_ISJ_SX_EbS10_S12_S12_iS13_S15_EUlRS16_iE_EEDaiS16_) ;  /* 0x0000e52000007944 */ /* 0x000fea0003c00000 */
[----:B---3--:R-:W2:Y:S02]  /*4980*/  LDL R2, [R1+0x430] ;  /* 0x0004300001027983 */ /* 0x008ea40000100800 */
[----:B--2---:R-:W-:-:S04]  /*4990*/  IADD3 R2, R2, 0x1, RZ ;  /* 0x0000000102027810 */ /* 0x004fc80007ffe0ff */
[----:B------:R-:W-:Y:S01]  /*49a0*/  ISETP.GE.AND P0, PT, R2, R36, PT ;  /* 0x000000240200720c */ /* 0x000fe20003f06270 */
[----:B------:R1:W-:-:S12]  /*49b0*/  STL [R1+0x430], R2 ;  /* 0x0004300201007387 */ /* 0x0003d80000100800 */
[----:B------:R-:W-:Y:S05]  /*49c0*/  @!P0 BRA `(.L_x_2636) ;  /* 0xffffff9000008947 */ /* 0x000fea000383ffff */
[----:B------:R-:W-:Y:S05]  /*49d0*/  BSYNC B1 ;  /* 0x0000000000017941 */ /* 0x000fea0003800000 */
.L_x_2635:
        /* <DEDUP_REMOVED lines=8> */
.L_x_2634:
[----:B------:R-:W-:Y:S05]  /*4a60*/  BSYNC B2 ;  /* 0x0000000000027941 */ /* 0x000fea0003800000 */
.L_x_2633:
        /* <DEDUP_REMOVED lines=41> */
.L_x_2630:
[----:B------:R-:W-:Y:S05]  /*4d00*/  @P2 EXIT ;  /* 0x000000000000294d */ /* 0x000fea0003800000 */
[----:B-1----:R-:W-:Y:S01]  /*4d10*/  IMAD.MOV.U32 R0, RZ, RZ, 0x1 ;  /* 0x00000001ff007424 */ /* 0x002fe200078e00ff */
[----:B------:R-:W-:Y:S01]  /*4d20*/  MOV R3, R37 ;  /* 0x0000002500037202 */ /* 0x000fe20000000f00 */
[----:B------:R-:W-:Y:S03]  /*4d30*/  WARPSYNC 0xffffffff ;  /* 0xffffffff00007948 */ /* 0x000fe60003800000 */
[----:B------:R-:W-:-:S13]  /*4d40*/  ISETP.NE.AND P0, PT, R0, c[0x0][0x338], PT ;  /* 0x0000ce0000007a0c */ /* 0x000fda0003f05270 */
[----:B------:R-:W-:-:S05]  /*4d50*/  @P0 IMAD.HI.U32 R0, R37, c[0x0][0x33c], RZ ;  /* 0x0000cf0025000a27 */ /* 0x000fca00078e00ff */
[----:B------:R-:W-:Y:S02]  /*4d60*/  @P0 SHF.R.U32.HI R3, RZ, c[0x0][0x340], R0 ;  /* 0x0000d000ff030a19 */ /* 0x000fe40000011600 */
[----:B------:R-:W-:Y:S02]  /*4d70*/  SHF.R.S32.HI R0, RZ, 0x1f, R39 ;  /* 0x0000001fff007819 */ /* 0x000fe40000011427 */
[--C-:B------:R-:W-:Y:S01]  /*4d80*/  SHF.R.S32.HI R2, RZ, 0x1f, R3.reuse ;  /* 0x0000001fff027819 */ /* 0x100fe20000011403 */
[----:B---3--:R-:W-:-:S04]  /*4d90*/  IMAD.MOV R4, RZ, RZ, -R3 ;  /* 0x000000ffff047224 */ /* 0x008fc800078e0a03 */
        /* <DEDUP_REMOVED lines=16> */
.L_x_2639:
[----:B------:R-:W3:Y:S01]  /*4ea0*/  LDG.E.STRONG.GPU R4, [R46.64] ;  /* 0x000000062e047981 */ /* 0x000ee2000c1ef900 */
[----:B------:R-:W-:Y:S01]  /*4eb0*/  YIELD ;  /* 0x0000000000007946 */ /* 0x000fe20003800000 */
[----:B---3--:R-:W-:Y:S01]  /*4ec0*/  ISETP.NE.AND P0, PT, R4, R31, PT ;  /* 0x0000001f0400720c */ /* 0x008fe20003f05270 */
[----:B------:R-:W-:-:S12]  /*4ed0*/  CCTL.IVALL ;  /* 0x00000000ff00798f */ /* 0x000fd80002000000 */
[----:B------:R-:W-:Y:S05]  /*4ee0*/  @P0 BRA `(.L_x_2639) ;  /* 0xffffffb000000947 */ /* 0x000fea000383ffff */
.L_x_2638:
[----:B------:R-:W-:Y:S05]  /*4ef0*/  BSYNC B0 ;  /* 0x0000000000007941 */ /* 0x000fea0003800000 */
.L_x_2637:
[----:B------:R-:W-:Y:S01]  /*4f00*/  MOV R36, 0xffffffff ;  /* 0xffffffff00247802 */ /* 0x000fe20000000f00 */
[----:B------:R-:W-:Y:S05]  /*4f10*/  BRA.CONV ~URZ, `(.L_x_2640) ;  /* 0x000000237f007947 */ /* 0x000fea000b800000 */
[----:B------:R-:W-:Y:S02]  /*4f20*/  MOV R4, 0x4f40 ;  /* 0x00004f4000047802 */ /* 0x000fe40000000f00 */
[----:B--2---:R-:W-:Y:S05]  /*4f30*/  CALL.REL.NOINC `($__internal_10_$__cuda_sm70_warpsync) ;  /* 0x00061e0000007944 */ /* 0x004fea0003c00000 */
.L_x_2640:
        /* <DEDUP_REMOVED lines=9> */
[----:B------:R-:W-:Y:S01]  /*4fd0*/  SHF.L.U32 R45, R38, 0xd, RZ ;  /* 0x0000000d262d7819 */ /* 0x000fe200000006ff */
[----:B------:R-:W-:-:S03]  /*4fe0*/  IMAD R48, R2, c[0x0][0x328], RZ ;  /* 0x0000ca0002307a24 */ /* 0x000fc600078e02ff */
[----:B------:R-:W-:Y:S01]  /*4ff0*/  SHF.R.S32.HI R37, RZ, 0x1f, R45 ;  /* 0x0000001fff257819 */ /* 0x000fe2000001142d */
[----:B------:R-:W-:Y:S01]  /*5000*/  IMAD R48, R3, c[0x0][0x32c], R48 ;  /* 0x0000cb0003307a24 */ /* 0x000fe200078e0230 */
[----:B------:R-:W-:-:S04]  /*5010*/  IADD3 R44, P0, R45, R30, RZ ;  /* 0x0000001e2d2c7210 */ /* 0x000fc80007f1e0ff */
[----:B------:R-:W-:Y:S01]  /*5020*/  LEA.HI.X.SX32 R45, R30, R37, 0x1, P0 ;  /* 0x000000251e2d7211 */ /* 0x000fe200000f0eff */
[----:B------:R-:W-:-:S04]  /*5030*/  IMAD R30, R0, c[0x0][0x330], RZ ;  /* 0x0000cc00001e7a24 */ /* 0x000fc800078e02ff */
[----:B------:R-:W-:-:S04]  /*5040*/  IMAD.WIDE.U32 R50, R3, c[0x0][0x328], R44 ;  /* 0x0000ca0003327a25 */ /* 0x000fc800078e002c */
[----:B------:R-:W-:Y:S01]  /*5050*/  IMAD R30, R39, c[0x0][0x334], R30 ;  /* 0x0000cd00271e7a24 */ /* 0x000fe200078e021e */
[----:B------:R-:W-:Y:S02]  /*5060*/  IADD3 R49, R51, R48, RZ ;  /* 0x0000003033317210 */ /* 0x000fe40007ffe0ff */
        /* <DEDUP_REMOVED lines=39> */
[----:B------:R-:W-:Y:S05]  /*52e0*/  CALL.REL.NOINC `($__internal_10_$__cuda_sm70_warpsync) ;  /* 0x00061a5000007944 */ /* 0x000fea0003c00000 */
.L_x_2641:
        /* <DEDUP_REMOVED lines=12> */
.L_x_2643:
[----:B------:R-:W-:Y:S05]  /*53b0*/  BSYNC B0 ;  /* 0x0000000000007941 */ /* 0x000fea0003800000 */
.L_x_2642:
[----:B-1----:R-:W-:Y:S01]  /*53c0*/  IADD3 R40, P0, R28, c[0x0][0x348], RZ ;  /* 0x0000d2001c287a10 */ /* 0x002fe20007f1e0ff */
[----:B------:R-:W-:Y:S03]  /*53d0*/  BSSY B0, `(.L_x_2644) ;  /* 0x0000008000007945 */ /* 0x000fe60003800000 */
[----:B------:R-:W-:Y:S01]  /*53e0*/  IADD3.X R41, R29, c[0x0][0x34c], RZ, P0, !PT ;  /* 0x0000d3001d297a10 */ /* 0x000fe200007fe4ff */
[----:B------:R-:W-:Y:S05]  /*53f0*/  @P1 BRA `(.L_x_2645) ;  /* 0x0000005000001947 */ /* 0x000fea0003800000 */
.L_x_2646:
[----:B------:R-:W2:Y:S01]  /*5400*/  LDG.E.STRONG.GPU R4, [R40.64] ;  /* 0x0000000628047981 */ /* 0x000ea2000c1ef900 */
[----:B------:R-:W-:Y:S01]  /*5410*/  YIELD ;  /* 0x0000000000007946 */ /* 0x000fe20003800000 */
[----:B--2---:R-:W-:Y:S01]  /*5420*/  ISETP.NE.AND P0, PT, R4, R31, PT ;  /* 0x0000001f0400720c */ /* 0x004fe20003f05270 */
[----:B------:R-:W-:-:S12]  /*5430*/  CCTL.IVALL ;  /* 0x00000000ff00798f */ /* 0x000fd80002000000 */
[----:B------:R-:W-:Y:S05]  /*5440*/  @P0 BRA `(.L_x_2646) ;  /* 0xffffffb000000947 */ /* 0x000fea000383ffff */
.L_x_2645:
[----:B------:R-:W-:Y:S05]  /*5450*/  BSYNC B0 ;  /* 0x0000000000007941 */ /* 0x000fea0003800000 */
.L_x_2644:
[----:B------:R-:W-:Y:S05]  /*5460*/  BRA.CONV ~URZ, `(.L_x_2647) ;  /* 0x000000237f007947 */ /* 0x000fea000b800000 */
[----:B------:R-:W-:Y:S02]  /*5470*/  MOV R4, 0x5490 ;  /* 0x0000549000047802 */ /* 0x000fe40000000f00 */
[----:B------:R-:W-:Y:S05]  /*5480*/  CALL.REL.NOINC `($__internal_10_$__cuda_sm70_warpsync) ;  /* 0x000618b000007944 */ /* 0x000fea0003c00000 */
.L_x_2647:
        /* <DEDUP_REMOVED lines=11> */
[----:B------:R-:W-:Y:S01]  /*5540*/  MOV R43, R45 ;  /* 0x0000002d002b7202 */ /* 0x000fe20000000f00 */
[----:B------:R-:W-:-:S02]  /*5550*/  IMAD R0, R0, c[0x0][0x308], RZ ;  /* 0x0000c20000007a24 */ /* 0x000fc400078e02ff */
[C---:B------:R-:W-:Y:S02]  /*5560*/  IMAD R2, R3.reuse, c[0x0][0x304], R2 ;  /* 0x0000c10003027a24 */ /* 0x040fe400078e0202 */
[----:B------:R-:W-:-:S04]  /*5570*/  IMAD.WIDE.U32 R42, R3, c[0x0][0x300], R42 ;  /* 0x0000c000032a7a25 */ /* 0x000fc800078e002a */
[----:B------:R-:W-:Y:S01]  /*5580*/  IMAD R0, R39, c[0x0][0x30c], R0 ;  /* 0x0000c30027007a24 */ /* 0x000fe200078e0200 */
[----:B------:R-:W-:-:S05]  /*5590*/  IADD3 R43, R43, R2, RZ ;  /* 0x000000022b2b7210 */ /* 0x000fca0007ffe0ff */
        /* <DEDUP_REMOVED lines=39> */
.L_x_2648:
        /* <DEDUP_REMOVED lines=12> */
        .type           $_ZN7cutlass13device_kernelIN5flash19enable_sm80_to_sm89INS1_16FlashAttnBwdSm80INS1_25CollectiveMainloopBwdSm80ILi2ELi2EN4cute5tupleIJNS5_1CILi128EEES8_NS7_ILi64EEEEEENS_10bfloat16_tEfNS_4arch4Sm80ELb1ELb0ELb1ELb0ELb1ELb0ELb0ELb0ELi2ELi4ELi4ELi4ELb0EEENS1_24CollectiveEpilogueBwdGQAISA_fSD_Li256ELb0ELb1EEENS1_25SingleTileBwdLPTSchedulerILb0ELi128ELb1EEEEEEEEEvNT_6ParamsE$_ZN4cute12iter_adaptorIPKN7cutlass10bfloat16_tENS_8gmem_ptrIS4_EEEC2ES4_,@function
        .size           $_ZN7cutlass13device_kernelIN5flash19enable_sm80_to_sm89INS1_16FlashAttnBwdSm80INS1_25CollectiveMainloopBwdSm80ILi2ELi2EN4cute5tupleIJNS5_1CILi128EEES8_NS7_ILi64EEEEEENS_10bfloat16_tEfNS_4arch4Sm80ELb1ELb0ELb1ELb0ELb1ELb0ELb0ELb0ELi2ELi4ELi4ELi4ELb0EEENS1_24CollectiveEpilogueBwdGQAISA_fSD_Li256ELb0ELb1EEENS1_25SingleTileBwdLPTSchedulerILb0ELi128ELb1EEEEEEEEEvNT_6ParamsE$_ZN4cute12iter_adaptorIPKN7cutlass10bfloat16_tENS_8gmem_ptrIS4_EEEC2ES4_,($_ZN7cutlass13device_kernelIN5flash19enable_sm80_to_sm89INS1_16FlashAttnBwdSm80INS1_25CollectiveMainloopBwdSm80ILi2ELi2EN4cute5tupleIJNS5_1CILi128EEES8_NS7_ILi64EEEEEENS_10bfloat16_tEfNS_4arch4Sm80ELb1ELb0ELb1ELb0ELb1ELb0ELb0ELb0ELi2ELi4ELi4ELi4ELb0EEENS1_24CollectiveEpilogueBwdGQAISA_fSD_Li256ELb0ELb1EEENS1_25SingleTileBwdLPTSchedulerILb0ELi128ELb1EEEEEEEEEvNT_6ParamsE$_ZN4cute12iter_adaptorIPKN7cutlass9uint128_tENS_8gmem_ptrIS4_EEEC2ES4_ - $_ZN7cutlass13device_kernelIN5flash19enable_sm80_to_sm89INS1_16FlashAttnBwdSm80INS1_25CollectiveMainloopBwdSm80ILi2ELi2EN4cute5tupleIJNS5_1CILi128EEES8_NS7_ILi64EEEEEENS_10bfloat16_tEfNS_4arch4Sm80ELb1ELb0ELb1ELb0ELb1ELb0ELb0ELb0ELi2ELi4ELi4ELi4ELb0EEENS1_24CollectiveEpilogueBwdGQAISA_fSD_Li256ELb0ELb1EEENS1_25SingleTileBwdLPTSchedulerILb0ELi128ELb1EEEEEEEEEvNT_6ParamsE$_ZN4cute12iter_adaptorIPKN7cutlass10bfloat16_tENS_8gmem_ptrIS4_EEEC2ES4_)
$_ZN7cutlass13device_kernelIN5flash19enable_sm80_to_sm89INS1_16FlashAttnBwdSm80INS1_25CollectiveMainloopBwdSm80ILi2ELi2EN4cute5tupleIJNS5_1CILi128EEES8_NS7_ILi64EEEEEENS_10bfloat16_tEfNS_4arch4Sm80ELb1ELb0ELb1ELb0ELb1ELb0ELb0ELb0ELi2ELi4ELi4ELi4ELb0EEENS1_24CollectiveEpilogueBwdGQAISA_fSD_Li256ELb0ELb1EEENS1_25SingleTileBwdLPTSchedulerILb0ELi128ELb1EEEEEEEEEvNT_6ParamsE$_ZN4cute12iter_adaptorIPKN7cutlass10bfloat16_tENS_8gmem_ptrIS4_EEEC2ES4_:
[----:B------:R-:W-:Y:S01]  /*58d0*/  IADD3 R5, R81, -c[0x0][0x20], RZ ;  /* 0x8000080051057a10 */ /* 0x000fe20007ffe0ff */
[----:B------:R-:W-:Y:S01]  /*58e0*/  IMAD.MOV.U32 R78, RZ, RZ, R4 ;  /* 0x000000ffff4e7224 */ /* 0x000fe200078e0004 */
[----:B------:R-:W-:Y:S01]  /*58f0*/  MOV R79, R9 ;  /* 0x00000009004f7202 */ /* 0x000fe20000000f00 */
[----:B------:R-:W-:-:S04]  /*5900*/  IMAD.MOV.U32 R11, RZ, RZ, 0x0 ;  /* 0x00000000ff0b7424 */ /* 0x000fc800078e00ff */
[----:B------:R1:W-:Y:S01]  /*5910*/  STL.64 [R5], R78 ;  /* 0x0000004e05007387 */ /* 0x0003e20000100a00 */
[----:B------:R-:W-:Y:S05]  /*5920*/  RET.REL.NODEC R10 `(_ZN7cutlass13device_kernelIN5flash19enable_sm80_to_sm89INS1_16FlashAttnBwdSm80INS1_25CollectiveMainloopBwdSm80ILi2ELi2EN4cute5tupleIJNS5_1CILi128EEES8_NS7_ILi64EEEEEENS_10bfloat16_tEfNS_4arch4Sm80ELb1ELb0ELb1ELb0ELb1ELb0ELb0ELb0ELi2ELi4ELi4ELi4ELb0EEENS1_24CollectiveEpilogueBwdGQAISA_fSD_Li256ELb0ELb1EEENS1_25SingleTileBwdLPTSchedulerILb0ELi128ELb1EEEEEEEEEvNT_6ParamsE) ;  /* 0xffffa6d00a007950 */ /* 0x000fea0003c3ffff */
        .type           $_ZN7cutlass13device_kernelIN5flash19enable_sm80_to_sm89INS1_16FlashAttnBwdSm80INS1_25CollectiveMainloopBwdSm80ILi2ELi2EN4cute5tupleIJNS5_1CILi128EEES8_NS7_ILi64EEEEEENS_10bfloat16_tEfNS_4arch4Sm80ELb1ELb0ELb1ELb0ELb1ELb0ELb0ELb0ELi2ELi4ELi4ELi4ELb0EEENS1_24CollectiveEpilogueBwdGQAISA_fSD_Li256ELb0ELb1EEENS1_25SingleTileBwdLPTSchedulerILb0ELi128ELb1EEEEEEEEEvNT_6ParamsE$_ZN4cute12iter_adaptorIPKN7cutlass9uint128_tENS_8gmem_ptrIS4_EEEC2ES4_,@function
        .size           $_ZN7cutlass13device_kernelIN5flash19enable_sm80_to_sm89INS1_16FlashAttnBwdSm80INS1_25CollectiveMainloopBwdSm80ILi2ELi2EN4cute5tupleIJNS5_1CILi128EEES8_NS7_ILi64EEEEEENS_10bfloat16_tEfNS_4arch4Sm80ELb1ELb0ELb1ELb0ELb1ELb0ELb0ELb0ELi2ELi4ELi4ELi4ELb0EEENS1_24CollectiveEpilogueBwdGQAISA_fSD_Li256ELb0ELb1EEENS1_25SingleTileBwdLPTSchedulerILb0ELi128ELb1EEEEEEEEEvNT_6ParamsE$_ZN4cute12iter_adaptorIPKN7cutlass9uint128_tENS_8gmem_ptrIS4_EEEC2ES4_,($_ZN7cutlass13device_kernelIN5flash19enable_sm80_to_sm89INS1_16FlashAttnBwdSm80INS1_25CollectiveMainloopBwdSm80ILi2ELi2EN4cute5tupleIJNS5_1CILi128EEES8_NS7_ILi64EEEEEENS_10bfloat16_tEfNS_4arch4Sm80ELb1ELb0ELb1ELb0ELb1ELb0ELb0ELb0ELi2ELi4ELi4ELi4ELb0EEENS1_24CollectiveEpilogueBwdGQAISA_fSD_Li256ELb0ELb1EEENS1_25SingleTileBwdLPTSchedulerILb0ELi128ELb1EEEEEEEEEvNT_6ParamsE$_ZN4cute12iter_adaptorIPKfNS_8gmem_ptrIS2_EEEC2ES2_ - $_ZN7cutlass13device_kernelIN5flash19enable_sm80_to_sm89INS1_16FlashAttnBwdSm80INS1_25CollectiveMainloopBwdSm80ILi2ELi2EN4cute5tupleIJNS5_1CILi128EEES8_NS7_ILi64EEEEEENS_10bfloat16_tEfNS_4arch4Sm80ELb1ELb0ELb1ELb0ELb1ELb0ELb0ELb0ELi2ELi4ELi4ELi4ELb0EEENS1_24CollectiveEpilogueBwdGQAISA_fSD_Li256ELb0ELb1EEENS1_25SingleTileBwdLPTSchedulerILb0ELi128ELb1EEEEEEEEEvNT_6ParamsE$_ZN4cute12iter_adaptorIPKN7cutlass9uint128_tENS_8gmem_ptrIS4_EEEC2ES4_)
$_ZN7cutlass13device_kernelIN5flash19enable_sm80_to_sm89INS1_16FlashAttnBwdSm80INS1_25CollectiveMainloopBwdSm80ILi2ELi2EN4cute5tupleIJNS5_1CILi128EEES8_NS7_ILi64EEEEEENS_10bfloat16_tEfNS_4arch4Sm80ELb1ELb0ELb1ELb0ELb1ELb0ELb0ELb0ELi2ELi4ELi4ELi4ELb0EEENS1_24CollectiveEpilogueBwdGQAISA_fSD_Li256ELb0ELb1EEENS1_25SingleTileBwdLPTSchedulerILb0ELi128ELb1EEEEEEEEEvNT_6ParamsE$_ZN4cute12iter_adaptorIPKN7cutlass9uint128_tENS_8gmem_ptrIS4_EEEC2ES4_:
[----:B------:R-:W-:Y:S02]  /*5930*/  IADD3 R4, R81, -c[0x0][0x20], RZ ;  /* 0x8000080051047a10 */ /* 0x000fe40007ffe0ff */
[----:B------:R-:W-:-:S03]  /*5940*/  MOV R11, 0x0 ;  /* 0x00000000000b7802 */ /* 0x000fc60000000f00 */
[----:B------:R1:W-:Y:S01]  /*5950*/  STL.64 [R4], R2 ;  /* 0x0000000204007387 */ /* 0x0003e20000100a00 */
[----:B------:R-:W-:Y:S05]  /*5960*/  RET.REL.NODEC R10 `(_ZN7cutlass13device_kernelIN5flash19enable_sm80_to_sm89INS1_16FlashAttnBwdSm80INS1_25CollectiveMainloopBwdSm80ILi2ELi2EN4cute5tupleIJNS5_1CILi128EEES8_NS7_ILi64EEEEEENS_10bfloat16_tEfNS_4arch4Sm80ELb1ELb0ELb1ELb0ELb1ELb0ELb0ELb0ELi2ELi4ELi4ELi4ELb0EEENS1_24CollectiveEpilogueBwdGQAISA_fSD_Li256ELb0ELb1EEENS1_25SingleTileBwdLPTSchedulerILb0ELi128ELb1EEEEEEEEEvNT_6ParamsE) ;  /* 0xffffa6900a007950 */ /* 0x000fea0003c3ffff */
        .type           $_ZN7cutlass13device_kernelIN5flash19enable_sm80_to_sm89INS1_16FlashAttnBwdSm80INS1_25CollectiveMainloopBwdSm80ILi2ELi2EN4cute5tupleIJNS5_1CILi128EEES8_NS7_ILi64EEEEEENS_10bfloat16_tEfNS_4arch4Sm80ELb1ELb0ELb1ELb0ELb1ELb0ELb0ELb0ELi2ELi4ELi4ELi4ELb0EEENS1_24CollectiveEpilogueBwdGQAISA_fSD_Li256ELb0ELb1EEENS1_25SingleTileBwdLPTSchedulerILb0ELi128ELb1EEEEEEEEEvNT_6ParamsE$_ZN4cute12iter_adaptorIPKfNS_8gmem_ptrIS2_EEEC2ES2_,@function
        .size           $_ZN7cutlass13device_kernelIN5flash19enable_sm80_to_sm89INS1_16FlashAttnBwdSm80INS1_25CollectiveMainloopBwdSm80ILi2ELi2EN4cute5tupleIJNS5_1CILi128EEES8_NS7_ILi64EEEEEENS_10bfloat16_tEfNS_4arch4Sm80ELb1ELb0ELb1ELb0ELb1ELb0ELb0ELb0ELi2ELi4ELi4ELi4ELb0EEENS1_24CollectiveEpilogueBwdGQAISA_fSD_Li256ELb0ELb1EEENS1_25SingleTileBwdLPTSchedulerILb0ELi128ELb1EEEEEEEEEvNT_6ParamsE$_ZN4cute12iter_adaptorIPKfNS_8gmem_ptrIS2_EEEC2ES2_,($_ZN7cutlass13device_kernelIN5flash19enable_sm80_to_sm89INS1_16FlashAttnBwdSm80INS1_25CollectiveMainloopBwdSm80ILi2ELi2EN4cute5tupleIJNS5_1CILi128EEES8_NS7_ILi64EEEEEENS_10bfloat16_tEfNS_4arch4Sm80ELb1ELb0ELb1ELb0ELb1ELb0ELb0ELb0ELi2ELi4ELi4ELi4ELb0EEENS1_24CollectiveEpilogueBwdGQAISA_fSD_Li256ELb0ELb1EEENS1_25SingleTileBwdLPTSchedulerILb0ELi128ELb1EEEEEEEEEvNT_6ParamsE$_ZN4cute12iter_adaptorIPN7cutlass10bfloat16_tENS_8smem_ptrIS3_EEEC2ES3_ - $_ZN7cutlass13device_kernelIN5flash19enable_sm80_to_sm89INS1_16FlashAttnBwdSm80INS1_25CollectiveMainloopBwdSm80ILi2ELi2EN4cute5tupleIJNS5_1CILi128EEES8_NS7_ILi64EEEEEENS_10bfloat16_tEfNS_4arch4Sm80ELb1ELb0ELb1ELb0ELb1ELb0ELb0ELb0ELi2ELi4ELi4ELi4ELb0EEENS1_24CollectiveEpilogueBwdGQAISA_fSD_Li256ELb0ELb1EEENS1_25SingleTileBwdLPTSchedulerILb0ELi128ELb1EEEEEEEEEvNT_6ParamsE$_ZN4cute12iter_adaptorIPKfNS_8gmem_ptrIS2_EEEC2ES2_)
$_ZN7cutlass13device_kernelIN5flash19enable_sm80_to_sm89INS1_16FlashAttnBwdSm80INS1_25CollectiveMainloopBwdSm80ILi2ELi2EN4cute5tupleIJNS5_1CILi128EEES8_NS7_ILi64EEEEEENS_10bfloat16_tEfNS_4arch4Sm80ELb1ELb0ELb1ELb0ELb1ELb0ELb0ELb0ELi2ELi4ELi4ELi4ELb0EEENS1_24CollectiveEpilogueBwdGQAISA_fSD_Li256ELb0ELb1EEENS1_25SingleTileBwdLPTSchedulerILb0ELi128ELb1EEEEEEEEEvNT_6ParamsE$_ZN4cute12iter_adaptorIPKfNS_8gmem_ptrIS2_EEEC2ES2_:
[----:B------:R-:W-:Y:S02]  /*5970*/  IADD3 R2, R2, -c[0x0][0x20], RZ ;  /* 0x8000080002027a10 */ /* 0x000fe40007ffe0ff */
[----:B------:R-:W-:-:S03]  /*5980*/  MOV R11, 0x0 ;  /* 0x00000000000b7802 */ /* 0x000fc60000000f00 */
[----:B------:R1:W-:Y:S01]  /*5990*/  STL.64 [R2], R4 ;  /* 0x0000000402007387 */ /* 0x0003e20000100a00 */
[----:B------:R-:W-:Y:S05]  /*59a0*/  RET.REL.NODEC R10 `(_ZN7cutlass13device_kernelIN5flash19enable_sm80_to_sm89INS1_16FlashAttnBwdSm80INS1_25CollectiveMainloopBwdSm80ILi2ELi2EN4cute5tupleIJNS5_1CILi128EEES8_NS7_ILi64EEEEEENS_10bfloat16_tEfNS_4arch4Sm80ELb1ELb0ELb1ELb0ELb1ELb0ELb0ELb0ELi2ELi4ELi4ELi4ELb0EEENS1_24CollectiveEpilogueBwdGQAISA_fSD_Li256ELb0ELb1EEENS1_25SingleTileBwdLPTSchedulerILb0ELi128ELb1EEEEEEEEEvNT_6ParamsE) ;  /* 0xffffa6500a007950 */ /* 0x000fea0003c3ffff */
        .type           $_ZN7cutlass13device_kernelIN5flash19enable_sm80_to_sm89INS1_16FlashAttnBwdSm80INS1_25CollectiveMainloopBwdSm80ILi2ELi2EN4cute5tupleIJNS5_1CILi128EEES8_NS7_ILi64EEEEEENS_10bfloat16_tEfNS_4arch4Sm80ELb1ELb0ELb1ELb0ELb1ELb0ELb0ELb0ELi2ELi4ELi4ELi4ELb0EEENS1_24CollectiveEpilogueBwdGQAISA_fSD_Li256ELb0ELb1EEENS1_25SingleTileBwdLPTSchedulerILb0ELi128ELb1EEEEEEEEEvNT_6ParamsE$_ZN4cute12iter_adaptorIPN7cutlass10bfloat16_tENS_8smem_ptrIS3_EEEC2ES3_,@function
        .size           $_ZN7cutlass13device_kernelIN5flash19enable_sm80_to_sm89INS1_16FlashAttnBwdSm80INS1_25CollectiveMainloopBwdSm80ILi2ELi2EN4cute5tupleIJNS5_1CILi128EEES8_NS7_ILi64EEEEEENS_10bfloat16_tEfNS_4arch4Sm80ELb1ELb0ELb1ELb0ELb1ELb0ELb0ELb0ELi2ELi4ELi4ELi4ELb0EEENS1_24CollectiveEpilogueBwdGQAISA_fSD_Li256ELb0ELb1EEENS1_25SingleTileBwdLPTSchedulerILb0ELi128ELb1EEEEEEEEEvNT_6ParamsE$_ZN4cute12iter_adaptorIPN7cutlass10bfloat16_tENS_8smem_ptrIS3_EEEC2ES3_,($_ZN7cutlass13device_kernelIN5flash19enable_sm80_to_sm89INS1_16FlashAttnBwdSm80INS1_25CollectiveMainloopBwdSm80ILi2ELi2EN4cute5tupleIJNS5_1CILi128EEES8_NS7_ILi64EEEEEENS_10bfloat16_tEfNS_4arch4Sm80ELb1ELb0ELb1ELb0ELb1ELb0ELb0ELb0ELi2ELi4ELi4ELi4ELb0EEENS1_24CollectiveEpilogueBwdGQAISA_fSD_Li256ELb0ELb1EEENS1_25SingleTileBwdLPTSchedulerILb0ELi128ELb1EEEEEEEEEvNT_6ParamsE$_ZN4cute12iter_adaptorIPN7cutlass9uint128_tENS_8smem_ptrIS3_EEEC2ES3_ - $_ZN7cutlass13device_kernelIN5flash19enable_sm80_to_sm89INS1_16FlashAttnBwdSm80INS1_25CollectiveMainloopBwdSm80ILi2ELi2EN4cute5tupleIJNS5_1CILi128EEES8_NS7_ILi64EEEEEENS_10bfloat16_tEfNS_4arch4Sm80ELb1ELb0ELb1ELb0ELb1ELb0ELb0ELb0ELi2ELi4ELi4ELi4ELb0EEENS1_24CollectiveEpilogueBwdGQAISA_fSD_Li256ELb0ELb1EEENS1_25SingleTileBwdLPTSchedulerILb0ELi128ELb1EEEEEEEEEvNT_6ParamsE$_ZN4cute12iter_adaptorIPN7cutlass10bfloat16_tENS_8smem_ptrIS3_EEEC2ES3_)
$_ZN7cutlass13device_kernelIN5flash19enable_sm80_to_sm89INS1_16FlashAttnBwdSm80INS1_25CollectiveMainloopBwdSm80ILi2ELi2EN4cute5tupleIJNS5_1CILi128EEES8_NS7_ILi64EEEEEENS_10bfloat16_tEfNS_4arch4Sm80ELb1ELb0ELb1ELb0ELb1ELb0ELb0ELb0ELi2ELi4ELi4ELi4ELb0EEENS1_24CollectiveEpilogueBwdGQAISA_fSD_Li256ELb0ELb1EEENS1_25SingleTileBwdLPTSchedulerILb0ELi128ELb1EEEEEEEEEvNT_6ParamsE$_ZN4cute12iter_adaptorIPN7cutlass10bfloat16_tENS_8smem_ptrIS3_EEEC2ES3_:
[----:B------:R-:W-:Y:S02]  /*59b0*/  IADD3 R6, R9, -c[0x0][0x20], RZ ;  /* 0x8000080009067a10 */ /* 0x000fe40007ffe0ff */
[----:B------:R-:W-:-:S03]  /*59c0*/  MOV R11, 0x0 ;  /* 0x00000000000b7802 */ /* 0x000fc60000000f00 */
[----:B------:R1:W-:Y:S01]  /*59d0*/  STL.64 [R6], R2 ;  /* 0x0000000206007387 */ /* 0x0003e20000100a00 */
[----:B------:R-:W-:Y:S05]  /*59e0*/  RET.REL.NODEC R10 `(_ZN7cutlass13device_kernelIN5flash19enable_sm80_to_sm89INS1_16FlashAttnBwdSm80INS1_25CollectiveMainloopBwdSm80ILi2ELi2EN4cute5tupleIJNS5_1CILi128EEES8_NS7_ILi64EEEEEENS_10bfloat16_tEfNS_4arch4Sm80ELb1ELb0ELb1ELb0ELb1ELb0ELb0ELb0ELi2ELi4ELi4ELi4ELb0EEENS1_24CollectiveEpilogueBwdGQAISA_fSD_Li256ELb0ELb1EEENS1_25SingleTileBwdLPTSchedulerILb0ELi128ELb1EEEEEEEEEvNT_6ParamsE) ;  /* 0xffffa6100a007950 */ /* 0x000fea0003c3ffff */
        .type           $_ZN7cutlass13device_kernelIN5flash19enable_sm80_to_sm89INS1_16FlashAttnBwdSm80INS1_25CollectiveMainloopBwdSm80ILi2ELi2EN4cute5tupleIJNS5_1CILi128EEES8_NS7_ILi64EEEEEENS_10bfloat16_tEfNS_4arch4Sm80ELb1ELb0ELb1ELb0ELb1ELb0ELb0ELb0ELi2ELi4ELi4ELi4ELb0EEENS1_24CollectiveEpilogueBwdGQAISA_fSD_Li256ELb0ELb1EEENS1_25SingleTileBwdLPTSchedulerILb0ELi128ELb1EEEEEEEEEvNT_6ParamsE$_ZN4cute12iter_adaptorIPN7cutlass9uint128_tENS_8smem_ptrIS3_EEEC2ES3_,@function
        .size           $_ZN7cutlass13device_kernelIN5flash19enable_sm80_to_sm89INS1_16FlashAttnBwdSm80INS1_25CollectiveMainloopBwdSm80ILi2ELi2EN4cute5tupleIJNS5_1CILi128EEES8_NS7_ILi64EEEEEENS_10bfloat16_tEfNS_4arch4Sm80ELb1ELb0ELb1ELb0ELb1ELb0ELb0ELb0ELi2ELi4ELi4ELi4ELb0EEENS1_24CollectiveEpilogueBwdGQAISA_fSD_Li256ELb0ELb1EEENS1_25SingleTileBwdLPTSchedulerILb0ELi128ELb1EEEEEEEEEvNT_6ParamsE$_ZN4cute12iter_adaptorIPN7cutlass9uint128_tENS_8smem_ptrIS3_EEEC2ES3_,($_ZN7cutlass13device_kernelIN5flash19enable_sm80_to_sm89INS1_16FlashAttnBwdSm80INS1_25CollectiveMainloopBwdSm80ILi2ELi2EN4cute5tupleIJNS5_1CILi128EEES8_NS7_ILi64EEEEEENS_10bfloat16_tEfNS_4arch4Sm80ELb1ELb0ELb1ELb0ELb1ELb0ELb0ELb0ELi2ELi4ELi4ELi4ELb0EEENS1_24CollectiveEpilogueBwdGQAISA_fSD_Li256ELb0ELb1EEENS1_25SingleTileBwdLPTSchedulerILb0ELi128ELb1EEEEEEEEEvNT_6ParamsE$_ZN4cute12iter_adaptorIPfNS_8gmem_ptrIS1_EEEC2ES1_ - $_ZN7cutlass13device_kernelIN5flash19enable_sm80_to_sm89INS1_16FlashAttnBwdSm80INS1_25CollectiveMainloopBwdSm80ILi2ELi2EN4cute5tupleIJNS5_1CILi128EEES8_NS7_ILi64EEEEEENS_10bfloat16_tEfNS_4arch4Sm80ELb1ELb0ELb1ELb0ELb1ELb0ELb0ELb0ELi2ELi4ELi4ELi4ELb0EEENS1_24CollectiveEpilogueBwdGQAISA_fSD_Li256ELb0ELb1EEENS1_25SingleTileBwdLPTSchedulerILb0ELi128ELb1EEEEEEEEEvNT_6ParamsE$_ZN4cute12iter_adaptorIPN7cutlass9uint128_tENS_8smem_ptrIS3_EEEC2ES3_)
$_ZN7cutlass13device_kernelIN5flash19enable_sm80_to_sm89INS1_16FlashAttnBwdSm80INS1_25CollectiveMainloopBwdSm80ILi2ELi2EN4cute5tupleIJNS5_1CILi128EEES8_NS7_ILi64EEEEEENS_10bfloat16_tEfNS_4arch4Sm80ELb1ELb0ELb1ELb0ELb1ELb0ELb0ELb0ELi2ELi4ELi4ELi4ELb0EEENS1_24CollectiveEpilogueBwdGQAISA_fSD_Li256ELb0ELb1EEENS1_25SingleTileBwdLPTSchedulerILb0ELi128ELb1EEEEEEEEEvNT_6ParamsE$_ZN4cute12iter_adaptorIPN7cutlass9uint128_tENS_8smem_ptrIS3_EEEC2ES3_:
[----:B------:R-:W-:Y:S02]  /*59f0*/  IADD3 R4, R4, -c[0x0][0x20], RZ ;  /* 0x8000080004047a10 */ /* 0x000fe40007ffe0ff */
[----:B------:R-:W-:-:S03]  /*5a00*/  MOV R9, 0x0 ;  /* 0x0000000000097802 */ /* 0x000fc60000000f00 */
[----:B------:R1:W-:Y:S01]  /*5a10*/  STL.64 [R4], R2 ;  /* 0x0000000204007387 */ /* 0x0003e20000100a00 */
[----:B------:R-:W-:Y:S05]  /*5a20*/  RET.REL.NODEC R8 `(_ZN7cutlass13device_kernelIN5flash19enable_sm80_to_sm89INS1_16FlashAttnBwdSm80INS1_25CollectiveMainloopBwdSm80ILi2ELi2EN4cute5tupleIJNS5_1CILi128EEES8_NS7_ILi64EEEEEENS_10bfloat16_tEfNS_4arch4Sm80ELb1ELb0ELb1ELb0ELb1ELb0ELb0ELb0ELi2ELi4ELi4ELi4ELb0EEENS1_24CollectiveEpilogueBwdGQAISA_fSD_Li256ELb0ELb1EEENS1_25SingleTileBwdLPTSchedulerILb0ELi128ELb1EEEEEEEEEvNT_6ParamsE) ;  /* 0xffffa5d008007950 */ /* 0x000fea0003c3ffff */
        .type           $_ZN7cutlass13device_kernelIN5flash19enable_sm80_to_sm89INS1_16FlashAttnBwdSm80INS1_25CollectiveMainloopBwdSm80ILi2ELi2EN4cute5tupleIJNS5_1CILi128EEES8_NS7_ILi64EEEEEENS_10bfloat16_tEfNS_4arch4Sm80ELb1ELb0ELb1ELb0ELb1ELb0ELb0ELb0ELi2ELi4ELi4ELi4ELb0EEENS1_24CollectiveEpilogueBwdGQAISA_fSD_Li256ELb0ELb1EEENS1_25SingleTileBwdLPTSchedulerILb0ELi128ELb1EEEEEEEEEvNT_6ParamsE$_ZN4cute12iter_adaptorIPfNS_8gmem_ptrIS1_EEEC2ES1_,@function
        .size           $_ZN7cutlass13device_kernelIN5flash19enable_sm80_to_sm89INS1_16FlashAttnBwdSm80INS1_25CollectiveMainloopBwdSm80ILi2ELi2EN4cute5tupleIJNS5_1CILi128EEES8_NS7_ILi64EEEEEENS_10bfloat16_tEfNS_4arch4Sm80ELb1ELb0ELb1ELb0ELb1ELb0ELb0ELb0ELi2ELi4ELi4ELi4ELb0EEENS1_24CollectiveEpilogueBwdGQAISA_fSD_Li256ELb0ELb1EEENS1_25SingleTileBwdLPTSchedulerILb0ELi128ELb1EEEEEEEEEvNT_6ParamsE$_ZN4cute12iter_adaptorIPfNS_8gmem_ptrIS1_EEEC2ES1_,($_ZN7cutlass13device_kernelIN5flash19enable_sm80_to_sm89INS1_16FlashAttnBwdSm80INS1_25CollectiveMainloopBwdSm80ILi2ELi2EN4cute5tupleIJNS5_1CILi128EEES8_NS7_ILi64EEEEEENS_10bfloat16_tEfNS_4arch4Sm80ELb1ELb0ELb1ELb0ELb1ELb0ELb0ELb0ELi2ELi4ELi4ELi4ELb0EEENS1_24CollectiveEpilogueBwdGQAISA_fSD_Li256ELb0ELb1EEENS1_25SingleTileBwdLPTSchedulerILb0ELi128ELb1EEEEEEEEEvNT_6ParamsE$_ZN4cute12iter_adaptorIPfNS_8smem_ptrIS1_EEEC2ES1_ - $_ZN7cutlass13device_kernelIN5flash19enable_sm80_to_sm89INS1_16FlashAttnBwdSm80INS1_25CollectiveMainloopBwdSm80ILi2ELi2EN4cute5tupleIJNS5_1CILi128EEES8_NS7_ILi64EEEEEENS_10bfloat16_tEfNS_4arch4Sm80ELb1ELb0ELb1ELb0ELb1ELb0ELb0ELb0ELi2ELi4ELi4ELi4ELb0EEENS1_24CollectiveEpilogueBwdGQAISA_fSD_Li256ELb0ELb1EEENS1_25SingleTileBwdLPTSchedulerILb0ELi128ELb1EEEEEEEEEvNT_6ParamsE$_ZN4cute12iter_adaptorIPfNS_8gmem_ptrIS1_EEEC2ES1_)
$_ZN7cutlass13device_kernelIN5flash19enable_sm80_to_sm89INS1_16FlashAttnBwdSm80INS1_25CollectiveMainloopBwdSm80ILi2ELi2EN4cute5tupleIJNS5_1CILi128EEES8_NS7_ILi64EEEEEENS_10bfloat16_tEfNS_4arch4Sm80ELb1ELb0ELb1ELb0ELb1ELb0ELb0ELb0ELi2ELi4ELi4ELi4ELb0EEENS1_24CollectiveEpilogueBwdGQAISA_fSD_Li256ELb0ELb1EEENS1_25SingleTileBwdLPTSchedulerILb0ELi128ELb1EEEEEEEEEvNT_6ParamsE$_ZN4cute12iter_adaptorIPfNS_8gmem_ptrIS1_EEEC2ES1_:
[----:B------:R-:W-:Y:S02]  /*5a30*/  IADD3 R2, R60, -c[0x0][0x20], RZ ;  /* 0x800008003c027a10 */ /* 0x000fe40007ffe0ff */
[----:B------:R-:W-:-:S03]  /*5a40*/  MOV R5, 0x0 ;  /* 0x0000000000057802 */ /* 0x000fc60000000f00 */
[----:B------:R1:W-:Y:S01]  /*5a50*/  STL.64 [R2], R10 ;  /* 0x0000000a02007387 */ /* 0x0003e20000100a00 */
[----:B------:R-:W-:Y:S05]  /*5a60*/  RET.REL.NODEC R4 `(_ZN7cutlass13device_kernelIN5flash19enable_sm80_to_sm89INS1_16FlashAttnBwdSm80INS1_25CollectiveMainloopBwdSm80ILi2ELi2EN4cute5tupleIJNS5_1CILi128EEES8_NS7_ILi64EEEEEENS_10bfloat16_tEfNS_4arch4Sm80ELb1ELb0ELb1ELb0ELb1ELb0ELb0ELb0ELi2ELi4ELi4ELi4ELb0EEENS1_24CollectiveEpilogueBwdGQAISA_fSD_Li256ELb0ELb1EEENS1_25SingleTileBwdLPTSchedulerILb0ELi128ELb1EEEEEEEEEvNT_6ParamsE) ;  /* 0xffffa59004007950 */ /* 0x000fea0003c3ffff */
        .type           $_ZN7cutlass13device_kernelIN5flash19enable_sm80_to_sm89INS1_16FlashAttnBwdSm80INS1_25CollectiveMainloopBwdSm80ILi2ELi2EN4cute5tupleIJNS5_1CILi128EEES8_NS7_ILi64EEEEEENS_10bfloat16_tEfNS_4arch4Sm80ELb1ELb0ELb1ELb0ELb1ELb0ELb0ELb0ELi2ELi4ELi4ELi4ELb0EEENS1_24CollectiveEpilogueBwdGQAISA_fSD_Li256ELb0ELb1EEENS1_25SingleTileBwdLPTSchedulerILb0ELi128ELb1EEEEEEEEEvNT_6ParamsE$_ZN4cute12iter_adaptorIPfNS_8smem_ptrIS1_EEEC2ES1_,@function
        .size           $_ZN7cutlass13device_kernelIN5flash19enable_sm80_to_sm89INS1_16FlashAttnBwdSm80INS1_25CollectiveMainloopBwdSm80ILi2ELi2EN4cute5tupleIJNS5_1CILi128EEES8_NS7_ILi64EEEEEENS_10bfloat16_tEfNS_4arch4Sm80ELb1ELb0ELb1ELb0ELb1ELb0ELb0ELb0ELi2ELi4ELi4ELi4ELb0EEENS1_24CollectiveEpilogueBwdGQAISA_fSD_Li256ELb0ELb1EEENS1_25SingleTileBwdLPTSchedulerILb0ELi128ELb1EEEEEEEEEvNT_6ParamsE$_ZN4cute12iter_adaptorIPfNS_8smem_ptrIS1_EEEC2ES1_,($_ZN7cutlass13device_kernelIN5flash19enable_sm80_to_sm89INS1_16FlashAttnBwdSm80INS1_25CollectiveMainloopBwdSm80ILi2ELi2EN4cute5tupleIJNS5_1CILi128EEES8_NS7_ILi64EEEEEENS_10bfloat16_tEfNS_4arch4Sm80ELb1ELb0ELb1ELb0ELb1ELb0ELb0ELb0ELi2ELi4ELi4ELi4ELb0EEENS1_24CollectiveEpilogueBwdGQAISA_fSD_Li256ELb0ELb1EEENS1_25SingleTileBwdLPTSchedulerILb0ELi128ELb1EEEEEEEEEvNT_6ParamsE$_ZN4cute12iter_adaptorIPjNS_8smem_ptrIS1_EEEC2ES1_ - $_ZN7cutlass13device_kernelIN5flash19enable_sm80_to_sm89INS1_16FlashAttnBwdSm80INS1_25CollectiveMainloopBwdSm80ILi2ELi2EN4cute5tupleIJNS5_1CILi128EEES8_NS7_ILi64EEEEEENS_10bfloat16_tEfNS_4arch4Sm80ELb1ELb0ELb1ELb0ELb1ELb0ELb0ELb0ELi2ELi4ELi4ELi4ELb0EEENS1_24CollectiveEpilogueBwdGQAISA_fSD_Li256ELb0ELb1EEENS1_25SingleTileBwdLPTSchedulerILb0ELi128ELb1EEEEEEEEEvNT_6ParamsE$_ZN4cute12iter_adaptorIPfNS_8smem_ptrIS1_EEEC2ES1_)
$_ZN7cutlass13device_kernelIN5flash19enable_sm80_to_sm89INS1_16FlashAttnBwdSm80INS1_25CollectiveMainloopBwdSm80ILi2ELi2EN4cute5tupleIJNS5_1CILi128EEES8_NS7_ILi64EEEEEENS_10bfloat16_tEfNS_4arch4Sm80ELb1ELb0ELb1ELb0ELb1ELb0ELb0ELb0ELi2ELi4ELi4ELi4ELb0EEENS1_24CollectiveEpilogueBwdGQAISA_fSD_Li256ELb0ELb1EEENS1_25SingleTileBwdLPTSchedulerILb0ELi128ELb1EEEEEEEEEvNT_6ParamsE$_ZN4cute12iter_adaptorIPfNS_8smem_ptrIS1_EEEC2ES1_:
[----:B------:R-:W-:Y:S02]  /*5a70*/  IADD3 R6, R6, -c[0x0][0x20], RZ ;  /* 0x8000080006067a10 */ /* 0x000fe40007ffe0ff */
[----:B------:R-:W-:-:S03]  /*5a80*/  MOV R11, 0x0 ;  /* 0x00000000000b7802 */ /* 0x000fc60000000f00 */
[----:B------:R1:W-:Y:S01]  /*5a90*/  STL.64 [R6], R2 ;  /* 0x0000000206007387 */ /* 0x0003e20000100a00 */
[----:B------:R-:W-:Y:S05]  /*5aa0*/  RET.REL.NODEC R10 `(_ZN7cutlass13device_kernelIN5flash19enable_sm80_to_sm89INS1_16FlashAttnBwdSm80INS1_25CollectiveMainloopBwdSm80ILi2ELi2EN4cute5tupleIJNS5_1CILi128EEES8_NS7_ILi64EEEEEENS_10bfloat16_tEfNS_4arch4Sm80ELb1ELb0ELb1ELb0ELb1ELb0ELb0ELb0ELi2ELi4ELi4ELi4ELb0EEENS1_24CollectiveEpilogueBwdGQAISA_fSD_Li256ELb0ELb1EEENS1_25SingleTileBwdLPTSchedulerILb0ELi128ELb1EEEEEEEEEvNT_6ParamsE) ;  /* 0xffffa5500a007950 */ /* 0x000fea0003c3ffff */
        .type           $_ZN7cutlass13device_kernelIN5flash19enable_sm80_to_sm89INS1_16FlashAttnBwdSm80INS1_25CollectiveMainloopBwdSm80ILi2ELi2EN4cute5tupleIJNS5_1CILi128EEES8_NS7_ILi64EEEEEENS_10bfloat16_tEfNS_4arch4Sm80ELb1ELb0ELb1ELb0ELb1ELb0ELb0ELb0ELi2ELi4ELi4ELi4ELb0EEENS1_24CollectiveEpilogueBwdGQAISA_fSD_Li256ELb0ELb1EEENS1_25SingleTileBwdLPTSchedulerILb0ELi128ELb1EEEEEEEEEvNT_6ParamsE$_ZN4cute12iter_adaptorIPjNS_8smem_ptrIS1_EEEC2ES1_,@function
        .size           $_ZN7cutlass13device_kernelIN5flash19enable_sm80_to_sm89INS1_16FlashAttnBwdSm80INS1_25CollectiveMainloopBwdSm80ILi2ELi2EN4cute5tupleIJNS5_1CILi128EEES8_NS7_ILi64EEEEEENS_10bfloat16_tEfNS_4arch4Sm80ELb1ELb0ELb1ELb0ELb1ELb0ELb0ELb0ELi2ELi4ELi4ELi4ELb0EEENS1_24CollectiveEpilogueBwdGQAISA_fSD_Li256ELb0ELb1EEENS1_25SingleTileBwdLPTSchedulerILb0ELi128ELb1EEEEEEEEEvNT_6ParamsE$_ZN4cute12iter_adaptorIPjNS_8smem_ptrIS1_EEEC2ES1_,($_ZN7cutlass13device_kernelIN5flash19enable_sm80_to_sm89INS1_16FlashAttnBwdSm80INS1_25CollectiveMainloopBwdSm80ILi2ELi2EN4cute5tupleIJNS5_1CILi128EEES8_NS7_ILi64EEEEEENS_10bfloat16_tEfNS_4arch4Sm80ELb1ELb0ELb1ELb0ELb1ELb0ELb0ELb0ELi2ELi4ELi4ELi4ELb0EEENS1_24CollectiveEpilogueBwdGQAISA_fSD_Li256ELb0ELb1EEENS1_25SingleTileBwdLPTSchedulerILb0ELi128ELb1EEEEEEEEEvNT_6ParamsE$_ZN4cute3eso3ESOILb0ELb0EJNS_14ComposedLayoutINS_7SwizzleILi3ELi3ELi3EEENS_9MixedBitsILj0ELj432EEENS_6LayoutINS_5tupleIJNS8_IJNS_1CILi2EEESA_SA_EEESA_NS9_ILi8EEEEEENS8_IJNS8_IJNS9_ILi64EEESC_NS9_ILi512EEEEEENS9_ILi8192EEENS9_ILi1024EEEEEEEEEENS_10ViewEngineINS_8smem_ptrIPN7cutlass10bfloat16_tEEEEEEEC2ERKSL_RKSS_ - $_ZN7cutlass13device_kernelIN5flash19enable_sm80_to_sm89INS1_16FlashAttnBwdSm80INS1_25CollectiveMainloopBwdSm80ILi2ELi2EN4cute5tupleIJNS5_1CILi128EEES8_NS7_ILi64EEEEEENS_10bfloat16_tEfNS_4arch4Sm80ELb1ELb0ELb1ELb0ELb1ELb0ELb0ELb0ELi2ELi4ELi4ELi4ELb0EEENS1_24CollectiveEpilogueBwdGQAISA_fSD_Li256ELb0ELb1EEENS1_25SingleTileBwdLPTSchedulerILb0ELi128ELb1EEEEEEEEEvNT_6ParamsE$_ZN4cute12iter_adaptorIPjNS_8smem_ptrIS1_EEEC2ES1_)
$_ZN7cutlass13device_kernelIN5flash19enable_sm80_to_sm89INS1_16FlashAttnBwdSm80INS1_25CollectiveMainloopBwdSm80ILi2ELi2EN4cute5tupleIJNS5_1CILi128EEES8_NS7_ILi64EEEEEENS_10bfloat16_tEfNS_4arch4Sm80ELb1ELb0ELb1ELb0ELb1ELb0ELb0ELb0ELi2ELi4ELi4ELi4ELb0EEENS1_24CollectiveEpilogueBwdGQAISA_fSD_Li256ELb0ELb1EEENS1_25SingleTileBwdLPTSchedulerILb0ELi128ELb1EEEEEEEEEvNT_6ParamsE$_ZN4cute12iter_adaptorIPjNS_8smem_ptrIS1_EEEC2ES1_:
[----:B------:R-:W-:Y:S02]  /*5ab0*/  IADD3 R6, R58, -c[0x0][0x20], RZ ;  /* 0x800008003a067a10 */ /* 0x000fe40007ffe0ff */
[----:B------:R-:W-:-:S03]  /*5ac0*/  MOV R11, 0x0 ;  /* 0x00000000000b7802 */ /* 0x000fc60000000f00 */
[----:B------:R1:W-:Y:S01]  /*5ad0*/  STL.64 [R6], R2 ;  /* 0x0000000206007387 */ /* 0x0003e20000100a00 */
[----:B------:R-:W-:Y:S05]  /*5ae0*/  RET.REL.NODEC R10 `(_ZN7cutlass13device_kernelIN5flash19enable_sm80_to_sm89INS1_16FlashAttnBwdSm80INS1_25CollectiveMainloopBwdSm80ILi2ELi2EN4cute5tupleIJNS5_1CILi128EEES8_NS7_ILi64EEEEEENS_10bfloat16_tEfNS_4arch4Sm80ELb1ELb0ELb1ELb0ELb1ELb0ELb0ELb0ELi2ELi4ELi4ELi4ELb0EEENS1_24CollectiveEpilogueBwdGQAISA_fSD_Li256ELb0ELb1EEENS1_25SingleTileBwdLPTSchedulerILb0ELi128ELb1EEEEEEEEEvNT_6ParamsE) ;  /* 0xffffa5100a007950 */ /* 0x000fea0003c3ffff */
        .type           $_ZN7cutlass13device_kernelIN5flash19enable_sm80_to_sm89INS1_16FlashAttnBwdSm80INS1_25CollectiveMainloopBwdSm80ILi2ELi2EN4cute5tupleIJNS5_1CILi128EEES8_NS7_ILi64EEEEEENS_10bfloat16_tEfNS_4arch4Sm80ELb1ELb0ELb1ELb0ELb1ELb0ELb0ELb0ELi2ELi4ELi4ELi4ELb0EEENS1_24CollectiveEpilogueBwdGQAISA_fSD_Li256ELb0ELb1EEENS1_25SingleTileBwdLPTSchedulerILb0ELi128ELb1EEEEEEEEEvNT_6ParamsE$_ZN4cute3eso3ESOILb0ELb0EJNS_14ComposedLayoutINS_7SwizzleILi3ELi3ELi3EEENS_9MixedBitsILj0ELj432EEENS_6LayoutINS_5tupleIJNS8_IJNS_1CILi2EEESA_SA_EEESA_NS9_ILi8EEEEEENS8_IJNS8_IJNS9_ILi64EEESC_NS9_ILi512EEEEEENS9_ILi8192EEENS9_ILi1024EEEEEEEEEENS_10ViewEngineINS_8smem_ptrIPN7cutlass10bfloat16_tEEEEEEEC2ERKSL_RKSS_,@function
        .size           $_ZN7cutlass13device_kernelIN5flash19enable_sm80_to_sm89INS1_16FlashAttnBwdSm80INS1_25CollectiveMainloopBwdSm80ILi2ELi2EN4cute5tupleIJNS5_1CILi128EEES8_NS7_ILi64EEEEEENS_10bfloat16_tEfNS_4arch4Sm80ELb1ELb0ELb1ELb0ELb1ELb0ELb0ELb0ELi2ELi4ELi4ELi4ELb0EEENS1_24CollectiveEpilogueBwdGQAISA_fSD_Li256ELb0ELb1EEENS1_25SingleTileBwdLPTSchedulerILb0ELi128ELb1EEEEEEEEEvNT_6ParamsE$_ZN4cute3eso3ESOILb0ELb0EJNS_14ComposedLayoutINS_7SwizzleILi3ELi3ELi3EEENS_9MixedBitsILj0ELj432EEENS_6LayoutINS_5tupleIJNS8_IJNS_1CILi2EEESA_SA_EEESA_NS9_ILi8EEEEEENS8_IJNS8_IJNS9_ILi64EEESC_NS9_ILi512EEEEEENS9_ILi8192EEENS9_ILi1024EEEEEEEEEENS_10ViewEngineINS_8smem_ptrIPN7cutlass10bfloat16_tEEEEEEEC2ERKSL_RKSS_,($_ZN7cutlass13device_kernelIN5flash19enable_sm80_to_sm89INS1_16FlashAttnBwdSm80INS1_25CollectiveMainloopBwdSm80ILi2ELi2EN4cute5tupleIJNS5_1CILi128EEES8_NS7_ILi64EEEEEENS_10bfloat16_tEfNS_4arch4Sm80ELb1ELb0ELb1ELb0ELb1ELb0ELb0ELb0ELi2ELi4ELi4ELi4ELb0EEENS1_24CollectiveEpilogueBwdGQAISA_fSD_Li256ELb0ELb1EEENS1_25SingleTileBwdLPTSchedulerILb0ELi128ELb1EEEEEEEEEvNT_6ParamsE$_ZN4cute3eso3ESOILb0ELb0EJNS_14ComposedLayoutINS_7SwizzleILi3ELi3ELi3EEENS_9MixedBitsILj0ELj432EEENS_6LayoutINS_5tupleIJNS8_IJNS_1CILi2EEESA_SA_EEESA_NS9_ILi8EEEEEENS8_IJNS8_IJNS9_ILi64EEESC_NS9_ILi512EEEEEENS9_ILi8192EEENS9_ILi1024EEEEEEEEEEiEEC2ERKSL_RKi - $_ZN7cutlass13device_kernelIN5flash19enable_sm80_to_sm89INS1_16FlashAttnBwdSm80INS1_25CollectiveMainloopBwdSm80ILi2ELi2EN4cute5tupleIJNS5_1CILi128EEES8_NS7_ILi64EEEEEENS_10bfloat16_tEfNS_4arch4Sm80ELb1ELb0ELb1ELb0ELb1ELb0ELb0ELb0ELi2ELi4ELi4ELi4ELb0EEENS1_24CollectiveEpilogueBwdGQAISA_fSD_Li256ELb0ELb1EEENS1_25SingleTileBwdLPTSchedulerILb0ELi128ELb1EEEEEEEEEvNT_6ParamsE$_ZN4cute3eso3ESOILb0ELb0EJNS_14ComposedLayoutINS_7SwizzleILi3ELi3ELi3EEENS_9MixedBitsILj0ELj432EEENS_6LayoutINS_5tupleIJNS8_IJNS_1CILi2EEESA_SA_EEESA_NS9_ILi8EEEEEENS8_IJNS8_IJNS9_ILi64EEESC_NS9_ILi512EEEEEENS9_ILi8192EEENS9_ILi1024EEEEEEEEEENS_10ViewEngineINS_8smem_ptrIPN7cutlass10bfloat16_tEEEEEEEC2ERKSL_RKSS_)
$_ZN7cutlass13device_kernelIN5flash19enable_sm80_to_sm89INS1_16FlashAttnBwdSm80INS1_25CollectiveMainloopBwdSm80ILi2ELi2EN4cute5tupleIJNS5_1CILi128EEES8_NS7_ILi64EEEEEENS_10bfloat16_tEfNS_4arch4Sm80ELb1ELb0ELb1ELb0ELb1ELb0ELb0ELb0ELi2ELi4ELi4ELi4ELb0EEENS1_24CollectiveEpilogueBwdGQAISA_fSD_Li256ELb0ELb1EEENS1_25SingleTileBwdLPTSchedulerILb0ELi128ELb1EEEEEEEEEvNT_6ParamsE$_ZN4cute3eso3ESOILb0ELb0EJNS_14ComposedLayoutINS_7SwizzleILi3ELi3ELi3EEENS_9MixedBitsILj0ELj432EEENS_6LayoutINS_5tupleIJNS8_IJNS_1CILi2EEESA_SA_EEESA_NS9_ILi8EEEEEENS8_IJNS8_IJNS9_ILi64EEESC_NS9_ILi512EEEEEENS9_ILi8192EEENS9_ILi1024EEEEEEEEEENS_10ViewEngineINS_8smem_ptrIPN7cutlass10bfloat16_tEEEEEEEC2ERKSL_RKSS_:
[----:B------:R-:W-:Y:S02]  /*5af0*/  IADD3 R3, R23, -c[0x0][0x20], RZ ;  /* 0x8000080017037a10 */ /* 0x000fe40007ffe0ff */
[----:B------:R-:W-:-:S03]  /*5b00*/  IADD3 R2, R22, -c[0x0][0x20], RZ ;  /* 0x8000080016027a10 */ /* 0x000fc60007ffe0ff */
[----:B------:R1:W-:Y:S04]  /*5b10*/  STL [R3], R6 ;  /* 0x0000000603007387 */ /* 0x0003e80000100800 */
[----:B------:R-:W2:Y:S01]  /*5b20*/  LDL.64 R8, [R2] ;  /* 0x0000000002087983 */ /* 0x000ea20000100a00 */
[----:B------:R-:W-:-:S03]  /*5b30*/  IMAD.MOV.U32 R5, RZ, RZ, 0x0 ;  /* 0x00000000ff057424 */ /* 0x000fc600078e00ff */
[----:B--2---:R1:W-:Y:S01]  /*5b40*/  STL.64 [R3+0x8], R8 ;  /* 0x0000080803007387 */ /* 0x0043e20000100a00 */
[----:B------:R-:W-:Y:S05]  /*5b50*/  RET.REL.NODEC R4 `(_ZN7cutlass13device_kernelIN5flash19enable_sm80_to_sm89INS1_16FlashAttnBwdSm80INS1_25CollectiveMainloopBwdSm80ILi2ELi2EN4cute5tupleIJNS5_1CILi128EEES8_NS7_ILi64EEEEEENS_10bfloat16_tEfNS_4arch4Sm80ELb1ELb0ELb1ELb0ELb1ELb0ELb0ELb0ELi2ELi4ELi4ELi4ELb0EEENS1_24CollectiveEpilogueBwdGQAISA_fSD_Li256ELb0ELb1EEENS1_25SingleTileBwdLPTSchedulerILb0ELi128ELb1EEEEEEEEEvNT_6ParamsE) ;  /* 0xffffa4a004007950 */ /* 0x000fea0003c3ffff */
        .type           $_ZN7cutlass13device_kernelIN5flash19enable_sm80_to_sm89INS1_16FlashAttnBwdSm80INS1_25CollectiveMainloopBwdSm80ILi2ELi2EN4cute5tupleIJNS5_1CILi128EEES8_NS7_ILi64EEEEEENS_10bfloat16_tEfNS_4arch4Sm80ELb1ELb0ELb1ELb0ELb1ELb0ELb0ELb0ELi2ELi4ELi4ELi4ELb0EEENS1_24CollectiveEpilogueBwdGQAISA_fSD_Li256ELb0ELb1EEENS1_25SingleTileBwdLPTSchedulerILb0ELi128ELb1EEEEEEEEEvNT_6ParamsE$_ZN4cute3eso3ESOILb0ELb0EJNS_14ComposedLayoutINS_7SwizzleILi3ELi3ELi3EEENS_9MixedBitsILj0ELj432EEENS_6LayoutINS_5tupleIJNS8_IJNS_1CILi2EEESA_SA_EEESA_NS9_ILi8EEEEEENS8_IJNS8_IJNS9_ILi64EEESC_NS9_ILi512EEEEEENS9_ILi8192EEENS9_ILi1024EEEEEEEEEEiEEC2ERKSL_RKi,@function
        .size           $_ZN7cutlass13device_kernelIN5flash19enable_sm80_to_sm89INS1_16FlashAttnBwdSm80INS1_25CollectiveMainloopBwdSm80ILi2ELi2EN4cute5tupleIJNS5_1CILi128EEES8_NS7_ILi64EEEEEENS_10bfloat16_tEfNS_4arch4Sm80ELb1ELb0ELb1ELb0ELb1ELb0ELb0ELb0ELi2ELi4ELi4ELi4ELb0EEENS1_24CollectiveEpilogueBwdGQAISA_fSD_Li256ELb0ELb1EEENS1_25SingleTileBwdLPTSchedulerILb0ELi128ELb1EEEEEEEEEvNT_6ParamsE$_ZN4cute3eso3ESOILb0ELb0EJNS_14ComposedLayoutINS_7SwizzleILi3ELi3ELi3EEENS_9MixedBitsILj0ELj432EEENS_6LayoutINS_5tupleIJNS8_IJNS_1CILi2EEESA_SA_EEESA_NS9_ILi8EEEEEENS8_IJNS8_IJNS9_ILi64EEESC_NS9_ILi512EEEEEENS9_ILi8192EEENS9_ILi1024EEEEEEEEEEiEEC2ERKSL_RKi,($_ZN7cutlass13device_kernelIN5flash19enable_sm80_to_sm89INS1_16FlashAttnBwdSm80INS1_25CollectiveMainloopBwdSm80ILi2ELi2EN4cute5tupleIJNS5_1CILi128EEES8_NS7_ILi64EEEEEENS_10bfloat16_tEfNS_4arch4Sm80ELb1ELb0ELb1ELb0ELb1ELb0ELb0ELb0ELi2ELi4ELi4ELi4ELb0EEENS1_24CollectiveEpilogueBwdGQAISA_fSD_Li256ELb0ELb1EEENS1_25SingleTileBwdLPTSchedulerILb0ELi128ELb1EEEEEEEEEvNT_6ParamsE$_ZN4cute3eso3ESOILb0ELb0EJNS_5tupleIJNS_1CILi0EEENS2_IJNS3_ILi1EEENS3_ILi256EEEiEEEEEENS3_ILi2048EEENS2_IJiNS3_ILi4096EEEEEEEEC2ERKS8_RKS9_RKSB_ - $_ZN7cutlass13device_kernelIN5flash19enable_sm80_to_sm89INS1_16FlashAttnBwdSm80INS1_25CollectiveMainloopBwdSm80ILi2ELi2EN4cute5tupleIJNS5_1CILi128EEES8_NS7_ILi64EEEEEENS_10bfloat16_tEfNS_4arch4Sm80ELb1ELb0ELb1ELb0ELb1ELb0ELb0ELb0ELi2ELi4ELi4ELi4ELb0EEENS1_24CollectiveEpilogueBwdGQAISA_fSD_Li256ELb0ELb1EEENS1_25SingleTileBwdLPTSchedulerILb0ELi128ELb1EEEEEEEEEvNT_6ParamsE$_ZN4cute3eso3ESOILb0ELb0EJNS_14ComposedLayoutINS_7SwizzleILi3ELi3ELi3EEENS_9MixedBitsILj0ELj432EEENS_6LayoutINS_5tupleIJNS8_IJNS_1CILi2EEESA_SA_EEESA_NS9_ILi8EEEEEENS8_IJNS8_IJNS9_ILi64EEESC_NS9_ILi512EEEEEENS9_ILi8192EEENS9_ILi1024EEEEEEEEEEiEEC2ERKSL_RKi)
$_ZN7cutlass13device_kernelIN5flash19enable_sm80_to_sm89INS1_16FlashAttnBwdSm80INS1_25CollectiveMainloopBwdSm80ILi2ELi2EN4cute5tupleIJNS5_1CILi128EEES8_NS7_ILi64EEEEEENS_10bfloat16_tEfNS_4arch4Sm80ELb1ELb0ELb1ELb0ELb1ELb0ELb0ELb0ELi2ELi4ELi4ELi4ELb0EEENS1_24CollectiveEpilogueBwdGQAISA_fSD_Li256ELb0ELb1EEENS1_25SingleTileBwdLPTSchedulerILb0ELi128ELb1EEEEEEEEEvNT_6ParamsE$_ZN4cute3eso3ESOILb0ELb0EJNS_14ComposedLayoutINS_7SwizzleILi3ELi3ELi3EEENS_9MixedBitsILj0ELj432EEENS_6LayoutINS_5tupleIJNS8_IJNS_1CILi2EEESA_SA_EEESA_NS9_ILi8EEEEEENS8_IJNS8_IJNS9_ILi64EEESC_NS9_ILi512EEEEEENS9_ILi8192EEENS9_ILi1024EEEEEEEEEEiEEC2ERKSL_RKi:
[----:B------:R-:W-:Y:S02]  /*5b60*/  IADD3 R5, R23, -c[0x0][0x20], RZ ;  /* 0x8000080017057a10 */ /* 0x000fe40007ffe0ff */
[----:B------:R-:W-:-:S03]  /*5b70*/  IADD3 R3, R7, -c[0x0][0x20], RZ ;  /* 0x8000080007037a10 */ /* 0x000fc60007ffe0ff */
[----:B------:R1:W-:Y:S04]  /*5b80*/  STL [R5], R2 ;  /* 0x0000000205007387 */ /* 0x0003e80000100800 */
[----:B------:R-:W2:Y:S01]  /*5b90*/  LDL R6, [R3] ;  /* 0x0000000003067983 */ /* 0x000ea20000100800 */
[----:B------:R-:W-:Y:S02]  /*5ba0*/  IMAD.MOV.U32 R8, RZ, RZ, R4 ;  /* 0x000000ffff087224 */ /* 0x000fe400078e0004 */
[----:B------:R-:W-:Y:S01]  /*5bb0*/  IMAD.MOV.U32 R9, RZ, RZ, 0x0 ;  /* 0x00000000ff097424 */ /* 0x000fe200078e00ff */
[----:B--2---:R1:W-:Y:S03]  /*5bc0*/  STL [R5+0x4], R6 ;  /* 0x0000040605007387 */ /* 0x0043e60000100800 */
[----:B------:R-:W-:Y:S05]  /*5bd0*/  RET.REL.NODEC R8 `(_ZN7cutlass13device_kernelIN5flash19enable_sm80_to_sm89INS1_16FlashAttnBwdSm80INS1_25CollectiveMainloopBwdSm80ILi2ELi2EN4cute5tupleIJNS5_1CILi128EEES8_NS7_ILi64EEEEEENS_10bfloat16_tEfNS_4arch4Sm80ELb1ELb0ELb1ELb0ELb1ELb0ELb0ELb0ELi2ELi4ELi4ELi4ELb0EEENS1_24CollectiveEpilogueBwdGQAISA_fSD_Li256ELb0ELb1EEENS1_25SingleTileBwdLPTSchedulerILb0ELi128ELb1EEEEEEEEEvNT_6ParamsE) ;  /* 0xffffa42008007950 */ /* 0x000fea0003c3ffff */
        .type           $_ZN7cutlass13device_kernelIN5flash19enable_sm80_to_sm89INS1_16FlashAttnBwdSm80INS1_25CollectiveMainloopBwdSm80ILi2ELi2EN4cute5tupleIJNS5_1CILi128EEES8_NS7_ILi64EEEEEENS_10bfloat16_tEfNS_4arch4Sm80ELb1ELb0ELb1ELb0ELb1ELb0ELb0ELb0ELi2ELi4ELi4ELi4ELb0EEENS1_24CollectiveEpilogueBwdGQAISA_fSD_Li256ELb0ELb1EEENS1_25SingleTileBwdLPTSchedulerILb0ELi128ELb1EEEEEEEEEvNT_6ParamsE$_ZN4cute3eso3ESOILb0ELb0EJNS_5tupleIJNS_1CILi0EEENS2_IJNS3_ILi1EEENS3_ILi256EEEiEEEEEENS3_ILi2048EEENS2_IJiNS3_ILi4096EEEEEEEEC2ERKS8_RKS9_RKSB_,@function
        .size           $_ZN7cutlass13device_kernelIN5flash19enable_sm80_to_sm89INS1_16FlashAttnBwdSm80INS1_25CollectiveMainloopBwdSm80ILi2ELi2EN4cute5tupleIJNS5_1CILi128EEES8_NS7_ILi64EEEEEENS_10bfloat16_tEfNS_4arch4Sm80ELb1ELb0ELb1ELb0ELb1ELb0ELb0ELb0ELi2ELi4ELi4ELi4ELb0EEENS1_24CollectiveEpilogueBwdGQAISA_fSD_Li256ELb0ELb1EEENS1_25SingleTileBwdLPTSchedulerILb0ELi128ELb1EEEEEEEEEvNT_6ParamsE$_ZN4cute3eso3ESOILb0ELb0EJNS_5tupleIJNS_1CILi0EEENS2_IJNS3_ILi1EEENS3_ILi256EEEiEEEEEENS3_ILi2048EEENS2_IJiNS3_ILi4096EEEEEEEEC2ERKS8_RKS9_RKSB_,($_ZN7cutlass13device_kernelIN5flash19enable_sm80_to_sm89INS1_16FlashAttnBwdSm80INS1_25CollectiveMainloopBwdSm80ILi2ELi2EN4cute5tupleIJNS5_1CILi128EEES8_NS7_ILi64EEEEEENS_10bfloat16_tEfNS_4arch4Sm80ELb1ELb0ELb1ELb0ELb1ELb0ELb0ELb0ELi2ELi4ELi4ELi4ELb0EEENS1_24CollectiveEpilogueBwdGQAISA_fSD_Li256ELb0ELb1EEENS1_25SingleTileBwdLPTSchedulerILb0ELi128ELb1EEEEEEEEEvNT_6ParamsE$_ZN4cute3eso3ESOILb0ELb0EJNS_5tupleIJNS_1CILi1EEENS3_ILi512EEEiEEENS3_ILi4096EEENS2_IJNS2_IJiiEEENS3_ILi8192EEEEEEEEC2ERKS6_RKS7_RKSA_ - $_ZN7cutlass13device_kernelIN5flash19enable_sm80_to_sm89INS1_16FlashAttnBwdSm80INS1_25CollectiveMainloopBwdSm80ILi2ELi2EN4cute5tupleIJNS5_1CILi128EEES8_NS7_ILi64EEEEEENS_10bfloat16_tEfNS_4arch4Sm80ELb1ELb0ELb1ELb0ELb1ELb0ELb0ELb0ELi2ELi4ELi4ELi4ELb0EEENS1_24CollectiveEpilogueBwdGQAISA_fSD_Li256ELb0ELb1EEENS1_25SingleTileBwdLPTSchedulerILb0ELi128ELb1EEEEEEEEEvNT_6ParamsE$_ZN4cute3eso3ESOILb0ELb0EJNS_5tupleIJNS_1CILi0EEENS2_IJNS3_ILi1EEENS3_ILi256EEEiEEEEEENS3_ILi2048EEENS2_IJiNS3_ILi4096EEEEEEEEC2ERKS8_RKS9_RKSB_)
$_ZN7cutlass13device_kernelIN5flash19enable_sm80_to_sm89INS1_16FlashAttnBwdSm80INS1_25CollectiveMainloopBwdSm80ILi2ELi2EN4cute5tupleIJNS5_1CILi128EEES8_NS7_ILi64EEEEEENS_10bfloat16_tEfNS_4arch4Sm80ELb1ELb0ELb1ELb0ELb1ELb0ELb0ELb0ELi2ELi4ELi4ELi4ELb0EEENS1_24CollectiveEpilogueBwdGQAISA_fSD_Li256ELb0ELb1EEENS1_25SingleTileBwdLPTSchedulerILb0ELi128ELb1EEEEEEEEEvNT_6ParamsE$_ZN4cute3eso3ESOILb0ELb0EJNS_5tupleIJNS_1CILi0EEENS2_IJNS3_ILi1EEENS3_ILi256EEEiEEEEEENS3_ILi2048EEENS2_IJiNS3_ILi4096EEEEEEEEC2ERKS8_RKS9_RKSB_:
[----:B------:R-:W-:Y:S02]  /*5be0*/  IADD3 R3, R58, -c[0x0][0x20], RZ ;  /* 0x800008003a037a10 */ /* 0x000fe40007ffe0ff */
[----:B------:R-:W-:-:S03]  /*5bf0*/  IADD3 R2, R41, -c[0x0][0x20], RZ ;  /* 0x8000080029027a10 */ /* 0x000fc60007ffe0ff */
[----:B------:R1:W-:Y:S04]  /*5c00*/  STL [R3], R32 ;  /* 0x0000002003007387 */ /* 0x0003e80000100800 */
[----:B------:R-:W2:Y:S01]  /*5c10*/  LDL R2, [R2] ;  /* 0x0000000002027983 */ /* 0x000ea20000100800 */
[----:B------:R-:W-:-:S03]  /*5c20*/  IMAD.MOV.U32 R5, RZ, RZ, 0x0 ;  /* 0x00000000ff057424 */ /* 0x000fc600078e00ff */
[----:B--2---:R1:W-:Y:S01]  /*5c30*/  STL [R3+0x4], R2 ;  /* 0x0000040203007387 */ /* 0x0043e20000100800 */
[----:B------:R-:W-:Y:S05]  /*5c40*/  RET.REL.NODEC R4 `(_ZN7cutlass13device_kernelIN5flash19enable_sm80_to_sm89INS1_16FlashAttnBwdSm80INS1_25CollectiveMainloopBwdSm80ILi2ELi2EN4cute5tupleIJNS5_1CILi128EEES8_NS7_ILi64EEEEEENS_10bfloat16_tEfNS_4arch4Sm80ELb1ELb0ELb1ELb0ELb1ELb0ELb0ELb0ELi2ELi4ELi4ELi4ELb0EEENS1_24CollectiveEpilogueBwdGQAISA_fSD_Li256ELb0ELb1EEENS1_25SingleTileBwdLPTSchedulerILb0ELi128ELb1EEEEEEEEEvNT_6ParamsE) ;  /* 0xffffa3b004007950 */ /* 0x000fea0003c3ffff */
        .type           $_ZN7cutlass13device_kernelIN5flash19enable_sm80_to_sm89INS1_16FlashAttnBwdSm80INS1_25CollectiveMainloopBwdSm80ILi2ELi2EN4cute5tupleIJNS5_1CILi128EEES8_NS7_ILi64EEEEEENS_10bfloat16_tEfNS_4arch4Sm80ELb1ELb0ELb1ELb0ELb1ELb0ELb0ELb0ELi2ELi4ELi4ELi4ELb0EEENS1_24CollectiveEpilogueBwdGQAISA_fSD_Li256ELb0ELb1EEENS1_25SingleTileBwdLPTSchedulerILb0ELi128ELb1EEEEEEEEEvNT_6ParamsE$_ZN4cute3eso3ESOILb0ELb0EJNS_5tupleIJNS_1CILi1EEENS3_ILi512EEEiEEENS3_ILi4096EEENS2_IJNS2_IJiiEEENS3_ILi8192EEEEEEEEC2ERKS6_RKS7_RKSA_,@function
        .size           $_ZN7cutlass13device_kernelIN5flash19enable_sm80_to_sm89INS1_16FlashAttnBwdSm80INS1_25CollectiveMainloopBwdSm80ILi2ELi2EN4cute5tupleIJNS5_1CILi128EEES8_NS7_ILi64EEEEEENS_10bfloat16_tEfNS_4arch4Sm80ELb1ELb0ELb1ELb0ELb1ELb0ELb0ELb0ELi2ELi4ELi4ELi4ELb0EEENS1_24CollectiveEpilogueBwdGQAISA_fSD_Li256ELb0ELb1EEENS1_25SingleTileBwdLPTSchedulerILb0ELi128ELb1EEEEEEEEEvNT_6ParamsE$_ZN4cute3eso3ESOILb0ELb0EJNS_5tupleIJNS_1CILi1EEENS3_ILi512EEEiEEENS3_ILi4096EEENS2_IJNS2_IJiiEEENS3_ILi8192EEEEEEEEC2ERKS6_RKS7_RKSA_,($_ZN7cutlass13device_kernelIN5flash19enable_sm80_to_sm89INS1_16FlashAttnBwdSm80INS1_25CollectiveMainloopBwdSm80ILi2ELi2EN4cute5tupleIJNS5_1CILi128EEES8_NS7_ILi64EEEEEENS_10bfloat16_tEfNS_4arch4Sm80ELb1ELb0ELb1ELb0ELb1ELb0ELb0ELb0ELi2ELi4ELi4ELi4ELb0EEENS1_24CollectiveEpilogueBwdGQAISA_fSD_Li256ELb0ELb1EEENS1_25SingleTileBwdLPTSchedulerILb0ELi128ELb1EEEEEEEEEvNT_6ParamsE$_ZN4cute3eso3ESOILb0ELb0EJNS_5tupleIJNS_1CILi1EEENS3_ILi512EEEiEEENS3_ILi4096EEENS2_IJiiEEEEEC2ERKS6_RKS7_RKS8_ - $_ZN7cutlass13device_kernelIN5flash19enable_sm80_to_sm89INS1_16FlashAttnBwdSm80INS1_25CollectiveMainloopBwdSm80ILi2ELi2EN4cute5tupleIJNS5_1CILi128EEES8_NS7_ILi64EEEEEENS_10bfloat16_tEfNS_4arch4Sm80ELb1ELb0ELb1ELb0ELb1ELb0ELb0ELb0ELi2ELi4ELi4ELi4ELb0EEENS1_24CollectiveEpilogueBwdGQAISA_fSD_Li256ELb0ELb1EEENS1_25SingleTileBwdLPTSchedulerILb0ELi128ELb1EEEEEEEEEvNT_6ParamsE$_ZN4cute3eso3ESOILb0ELb0EJNS_5tupleIJNS_1CILi1EEENS3_ILi512EEEiEEENS3_ILi4096EEENS2_IJNS2_IJiiEEENS3_ILi8192EEEEEEEEC2ERKS6_RKS7_RKSA_)
$_ZN7cutlass13device_kernelIN5flash19enable_sm80_to_sm89INS1_16FlashAttnBwdSm80INS1_25CollectiveMainloopBwdSm80ILi2ELi2EN4cute5tupleIJNS5_1CILi128EEES8_NS7_ILi64EEEEEENS_10bfloat16_tEfNS_4arch4Sm80ELb1ELb0ELb1ELb0ELb1ELb0ELb0ELb0ELi2ELi4ELi4ELi4ELb0EEENS1_24CollectiveEpilogueBwdGQAISA_fSD_Li256ELb0ELb1EEENS1_25SingleTileBwdLPTSchedulerILb0ELi128ELb1EEEEEEEEEvNT_6ParamsE$_ZN4cute3eso3ESOILb0ELb0EJNS_5tupleIJNS_1CILi1EEENS3_ILi512EEEiEEENS3_ILi4096EEENS2_IJNS2_IJiiEEENS3_ILi8192EEEEEEEEC2ERKS6_RKS7_RKSA_:
        /* <DEDUP_REMOVED lines=9> */
[----:B------:R-:W-:Y:S05]  /*5ce0*/  RET.REL.NODEC R8 `(_ZN7cutlass13device_kernelIN5flash19enable_sm80_to_sm89INS1_16FlashAttnBwdSm80INS1_25CollectiveMainloopBwdSm80ILi2ELi2EN4cute5tupleIJNS5_1CILi128EEES8_NS7_ILi64EEEEEENS_10bfloat16_tEfNS_4arch4Sm80ELb1ELb0ELb1ELb0ELb1ELb0ELb0ELb0ELi2ELi4ELi4ELi4ELb0EEENS1_24CollectiveEpilogueBwdGQAISA_fSD_Li256ELb0ELb1EEENS1_25SingleTileBwdLPTSchedulerILb0ELi128ELb1EEEEEEEEEvNT_6ParamsE) ;  /* 0xffffa31008007950 */ /* 0x000fea0003c3ffff */
        .type           $_ZN7cutlass13device_kernelIN5flash19enable_sm80_to_sm89INS1_16FlashAttnBwdSm80INS1_25CollectiveMainloopBwdSm80ILi2ELi2EN4cute5tupleIJNS5_1CILi128EEES8_NS7_ILi64EEEEEENS_10bfloat16_tEfNS_4arch4Sm80ELb1ELb0ELb1ELb0ELb1ELb0ELb0ELb0ELi2ELi4ELi4ELi4ELb0EEENS1_24CollectiveEpilogueBwdGQAISA_fSD_Li256ELb0ELb1EEENS1_25SingleTileBwdLPTSchedulerILb0ELi128ELb1EEEEEEEEEvNT_6ParamsE$_ZN4cute3eso3ESOILb0ELb0EJNS_5tupleIJNS_1CILi1EEENS3_ILi512EEEiEEENS3_ILi4096EEENS2_IJiiEEEEEC2ERKS6_RKS7_RKS8_,@function
        .size           $_ZN7cutlass13device_kernelIN5flash19enable_sm80_to_sm89INS1_16FlashAttnBwdSm80INS1_25CollectiveMainloopBwdSm80ILi2ELi2EN4cute5tupleIJNS5_1CILi128EEES8_NS7_ILi64EEEEEENS_10bfloat16_tEfNS_4arch4Sm80ELb1ELb0ELb1ELb0ELb1ELb0ELb0ELb0ELi2ELi4ELi4ELi4ELb0EEENS1_24CollectiveEpilogueBwdGQAISA_fSD_Li256ELb0ELb1EEENS1_25SingleTileBwdLPTSchedulerILb0ELi128ELb1EEEEEEEEEvNT_6ParamsE$_ZN4cute3eso3ESOILb0ELb0EJNS_5tupleIJNS_1CILi1EEENS3_ILi512EEEiEEENS3_ILi4096EEENS2_IJiiEEEEEC2ERKS6_RKS7_RKS8_,($_ZN7cutlass13device_kernelIN5flash19enable_sm80_to_sm89INS1_16FlashAttnBwdSm80INS1_25CollectiveMainloopBwdSm80ILi2ELi2EN4cute5tupleIJNS5_1CILi128EEES8_NS7_ILi64EEEEEENS_10bfloat16_tEfNS_4arch4Sm80ELb1ELb0ELb1ELb0ELb1ELb0ELb0ELb0ELi2ELi4ELi4ELi4ELb0EEENS1_24CollectiveEpilogueBwdGQAISA_fSD_Li256ELb0ELb1EEENS1_25SingleTileBwdLPTSchedulerILb0ELi128ELb1EEEEEEEEEvNT_6ParamsE$_ZN4cute3eso3ESOILb0ELb0EJNS_5tupleIJNS_1CILi1EEEiEEENS3_ILi1024EEENS2_IJiiEEEEEC2ERKS5_RKS6_RKS7_ - $_ZN7cutlass13device_kernelIN5flash19enable_sm80_to_sm89INS1_16FlashAttnBwdSm80INS1_25CollectiveMainloopBwdSm80ILi2ELi2EN4cute5tupleIJNS5_1CILi128EEES8_NS7_ILi64EEEEEENS_10bfloat16_tEfNS_4arch4Sm80ELb1ELb0ELb1ELb0ELb1ELb0ELb0ELb0ELi2ELi4ELi4ELi4ELb0EEENS1_24CollectiveEpilogueBwdGQAISA_fSD_Li256ELb0ELb1EEENS1_25SingleTileBwdLPTSchedulerILb0ELi128ELb1EEEEEEEEEvNT_6ParamsE$_ZN4cute3eso3ESOILb0ELb0EJNS_5tupleIJNS_1CILi1EEENS3_ILi512EEEiEEENS3_ILi4096EEENS2_IJiiEEEEEC2ERKS6_RKS7_RKS8_)
$_ZN7cutlass13device_kernelIN5flash19enable_sm80_to_sm89INS1_16FlashAttnBwdSm80INS1_25CollectiveMainloopBwdSm80ILi2ELi2EN4cute5tupleIJNS5_1CILi128EEES8_NS7_ILi64EEEEEENS_10bfloat16_tEfNS_4arch4Sm80ELb1ELb0ELb1ELb0ELb1ELb0ELb0ELb0ELi2ELi4ELi4ELi4ELb0EEENS1_24CollectiveEpilogueBwdGQAISA_fSD_Li256ELb0ELb1EEENS1_25SingleTileBwdLPTSchedulerILb0ELi128ELb1EEEEEEEEEvNT_6ParamsE$_ZN4cute3eso3ESOILb0ELb0EJNS_5tupleIJNS_1CILi1EEENS3_ILi512EEEiEEENS3_ILi4096EEENS2_IJiiEEEEEC2ERKS6_RKS7_RKS8_:
        /* <DEDUP_REMOVED lines=8> */
[----:B------:R-:W-:Y:S05]  /*5d70*/  RET.REL.NODEC R4 `(_ZN7cutlass13device_kernelIN5flash19enable_sm80_to_sm89INS1_16FlashAttnBwdSm80INS1_25CollectiveMainloopBwdSm80ILi2ELi2EN4cute5tupleIJNS5_1CILi128EEES8_NS7_ILi64EEEEEENS_10bfloat16_tEfNS_4arch4Sm80ELb1ELb0ELb1ELb0ELb1ELb0ELb0ELb0ELi2ELi4ELi4ELi4ELb0EEENS1_24CollectiveEpilogueBwdGQAISA_fSD_Li256ELb0ELb1EEENS1_25SingleTileBwdLPTSchedulerILb0ELi128ELb1EEEEEEEEEvNT_6ParamsE) ;  /* 0xffffa28004007950 */ /* 0x000fea0003c3ffff */
        .type           $_ZN7cutlass13device_kernelIN5flash19enable_sm80_to_sm89INS1_16FlashAttnBwdSm80INS1_25CollectiveMainloopBwdSm80ILi2ELi2EN4cute5tupleIJNS5_1CILi128EEES8_NS7_ILi64EEEEEENS_10bfloat16_tEfNS_4arch4Sm80ELb1ELb0ELb1ELb0ELb1ELb0ELb0ELb0ELi2ELi4ELi4ELi4ELb0EEENS1_24CollectiveEpilogueBwdGQAISA_fSD_Li256ELb0ELb1EEENS1_25SingleTileBwdLPTSchedulerILb0ELi128ELb1EEEEEEEEEvNT_6ParamsE$_ZN4cute3eso3ESOILb0ELb0EJNS_5tupleIJNS_1CILi1EEEiEEENS3_ILi1024EEENS2_IJiiEEEEEC2ERKS5_RKS6_RKS7_,@function
        .size           $_ZN7cutlass13device_kernelIN5flash19enable_sm80_to_sm89INS1_16FlashAttnBwdSm80INS1_25CollectiveMainloopBwdSm80ILi2ELi2EN4cute5tupleIJNS5_1CILi128EEES8_NS7_ILi64EEEEEENS_10bfloat16_tEfNS_4arch4Sm80ELb1ELb0ELb1ELb0ELb1ELb0ELb0ELb0ELi2ELi4ELi4ELi4ELb0EEENS1_24CollectiveEpilogueBwdGQAISA_fSD_Li256ELb0ELb1EEENS1_25SingleTileBwdLPTSchedulerILb0ELi128ELb1EEEEEEEEEvNT_6ParamsE$_ZN4cute3eso3ESOILb0ELb0EJNS_5tupleIJNS_1CILi1EEEiEEENS3_ILi1024EEENS2_IJiiEEEEEC2ERKS5_RKS6_RKS7_,($_ZN7cutlass13device_kernelIN5flash19enable_sm80_to_sm89INS1_16FlashAttnBwdSm80INS1_25CollectiveMainloopBwdSm80ILi2ELi2EN4cute5tupleIJNS5_1CILi128EEES8_NS7_ILi64EEEEEENS_10bfloat16_tEfNS_4arch4Sm80ELb1ELb0ELb1ELb0ELb1ELb0ELb0ELb0ELi2ELi4ELi4ELi4ELb0EEENS1_24CollectiveEpilogueBwdGQAISA_fSD_Li256ELb0ELb1EEENS1_25SingleTileBwdLPTSchedulerILb0ELi128ELb1EEEEEEEEEvNT_6ParamsE$_ZN4cute3eso3ESOILb0ELb0EJNS_5tupleIJiNS_1CILi512EEEEEENS2_IJiiEEENS3_ILi1024EEEEEC2ERKS5_RKS6_RKS7_ - $_ZN7cutlass13device_kernelIN5flash19enable_sm80_to_sm89INS1_16FlashAttnBwdSm80INS1_25CollectiveMainloopBwdSm80ILi2ELi2EN4cute5tupleIJNS5_1CILi128EEES8_NS7_ILi64EEEEEENS_10bfloat16_tEfNS_4arch4Sm80ELb1ELb0ELb1ELb0ELb1ELb0ELb0ELb0ELi2ELi4ELi4ELi4ELb0EEENS1_24CollectiveEpilogueBwdGQAISA_fSD_Li256ELb0ELb1EEENS1_25SingleTileBwdLPTSchedulerILb0ELi128ELb1EEEEEEEEEvNT_6ParamsE$_ZN4cute3eso3ESOILb0ELb0EJNS_5tupleIJNS_1CILi1EEEiEEENS3_ILi1024EEENS2_IJiiEEEEEC2ERKS5_RKS6_RKS7_)
$_ZN7cutlass13device_kernelIN5flash19enable_sm80_to_sm89INS1_16FlashAttnBwdSm80INS1_25CollectiveMainloopBwdSm80ILi2ELi2EN4cute5tupleIJNS5_1CILi128EEES8_NS7_ILi64EEEEEENS_10bfloat16_tEfNS_4arch4Sm80ELb1ELb0ELb1ELb0ELb1ELb0ELb0ELb0ELi2ELi4ELi4ELi4ELb0EEENS1_24CollectiveEpilogueBwdGQAISA_fSD_Li256ELb0ELb1EEENS1_25SingleTileBwdLPTSchedulerILb0ELi128ELb1EEEEEEEEEvNT_6ParamsE$_ZN4cute3eso3ESOILb0ELb0EJNS_5tupleIJNS_1CILi1EEEiEEENS3_ILi1024EEENS2_IJiiEEEEEC2ERKS5_RKS6_RKS7_:
        /* <DEDUP_REMOVED lines=9> */
        .type           $_ZN7cutlass13device_kernelIN5flash19enable_sm80_to_sm89INS1_16FlashAttnBwdSm80INS1_25CollectiveMainloopBwdSm80ILi2ELi2EN4cute5tupleIJNS5_1CILi128EEES8_NS7_ILi64EEEEEENS_10bfloat16_tEfNS_4arch4Sm80ELb1ELb0ELb1ELb0ELb1ELb0ELb0ELb0ELi2ELi4ELi4ELi4ELb0EEENS1_24CollectiveEpilogueBwdGQAISA_fSD_Li256ELb0ELb1EEENS1_25SingleTileBwdLPTSchedulerILb0ELi128ELb1EEEEEEEEEvNT_6ParamsE$_ZN4cute3eso3ESOILb0ELb0EJNS_5tupleIJiNS_1CILi512EEEEEENS2_IJiiEEENS3_ILi1024EEEEEC2ERKS5_RKS6_RKS7_,@function
        .size           $_ZN7cutlass13device_kernelIN5flash19enable_sm80_to_sm89INS1_16FlashAttnBwdSm80INS1_25CollectiveMainloopBwdSm80ILi2ELi2EN4cute5tupleIJNS5_1CILi128EEES8_NS7_ILi64EEEEEENS_10bfloat16_tEfNS_4arch4Sm80ELb1ELb0ELb1ELb0ELb1ELb0ELb0ELb0ELi2ELi4ELi4ELi4ELb0EEENS1_24CollectiveEpilogueBwdGQAISA_fSD_Li256ELb0ELb1EEENS1_25SingleTileBwdLPTSchedulerILb0ELi128ELb1EEEEEEEEEvNT_6ParamsE$_ZN4cute3eso3ESOILb0ELb0EJNS_5tupleIJiNS_1CILi512EEEEEENS2_IJiiEEENS3_ILi1024EEEEEC2ERKS5_RKS6_RKS7_,($_ZN7cutlass13device_kernelIN5flash19enable_sm80_to_sm89INS1_16FlashAttnBwdSm80INS1_25CollectiveMainloopBwdSm80ILi2ELi2EN4cute5tupleIJNS5_1CILi128EEES8_NS7_ILi64EEEEEENS_10bfloat16_tEfNS_4arch4Sm80ELb1ELb0ELb1ELb0ELb1ELb0ELb0ELb0ELi2ELi4ELi4ELi4ELb0EEENS1_24CollectiveEpilogueBwdGQAISA_fSD_Li256ELb0ELb1EEENS1_25SingleTileBwdLPTSchedulerILb0ELi128ELb1EEEEEEEEEvNT_6ParamsE$_ZN4cute3eso3ESOILb0ELb0EJNS_5tupleIJiiEEEiNS_1CILi0EEEEEC2ERKS3_RKiRKS5_ - $_ZN7cutlass13device_kernelIN5flash19enable_sm80_to_sm89INS1_16FlashAttnBwdSm80INS1_25CollectiveMainloopBwdSm80ILi2ELi2EN4cute5tupleIJNS5_1CILi128EEES8_NS7_ILi64EEEEEENS_10bfloat16_tEfNS_4arch4Sm80ELb1ELb0ELb1ELb0ELb1ELb0ELb0ELb0ELi2ELi4ELi4ELi4ELb0EEENS1_24CollectiveEpilogueBwdGQAISA_fSD_Li256ELb0ELb1EEENS1_25SingleTileBwdLPTSchedulerILb0ELi128ELb1EEEEEEEEEvNT_6ParamsE$_ZN4cute3eso3ESOILb0ELb0EJNS_5tupleIJiNS_1CILi512EEEEEENS2_IJiiEEENS3_ILi1024EEEEEC2ERKS5_RKS6_RKS7_)
$_ZN7cutlass13device_kernelIN5flash19enable_sm80_to_sm89INS1_16FlashAttnBwdSm80INS1_25CollectiveMainloopBwdSm80ILi2ELi2EN4cute5tupleIJNS5_1CILi128EEES8_NS7_ILi64EEEEEENS_10bfloat16_tEfNS_4arch4Sm80ELb1ELb0ELb1ELb0ELb1ELb0ELb0ELb0ELi2ELi4ELi4ELi4ELb0EEENS1_24CollectiveEpilogueBwdGQAISA_fSD_Li256ELb0ELb1EEENS1_25SingleTileBwdLPTSchedulerILb0ELi128ELb1EEEEEEEEEvNT_6ParamsE$_ZN4cute3eso3ESOILb0ELb0EJNS_5tupleIJiNS_1CILi512EEEEEENS2_IJiiEEENS3_ILi1024EEEEEC2ERKS5_RKS6_RKS7_:
        /* <DEDUP_REMOVED lines=9> */
        .type           $_ZN7cutlass13device_kernelIN5flash19enable_sm80_to_sm89INS1_16FlashAttnBwdSm80INS1_25CollectiveMainloopBwdSm80ILi2ELi2EN4cute5tupleIJNS5_1CILi128EEES8_NS7_ILi64EEEEEENS_10bfloat16_tEfNS_4arch4Sm80ELb1ELb0ELb1ELb0ELb1ELb0ELb0ELb0ELi2ELi4ELi4ELi4ELb0EEENS1_24CollectiveEpilogueBwdGQAISA_fSD_Li256ELb0ELb1EEENS1_25SingleTileBwdLPTSchedulerILb0ELi128ELb1EEEEEEEEEvNT_6ParamsE$_ZN4cute3eso3ESOILb0ELb0EJNS_5tupleIJiiEEEiNS_1CILi0EEEEEC2ERKS3_RKiRKS5_,@function
        .size           $_ZN7cutlass13device_kernelIN5flash19enable_sm80_to_sm89INS1_16FlashAttnBwdSm80INS1_25CollectiveMainloopBwdSm80ILi2ELi2EN4cute5tupleIJNS5_1CILi128EEES8_NS7_ILi64EEEEEENS_10bfloat16_tEfNS_4arch4Sm80ELb1ELb0ELb1ELb0ELb1ELb0ELb0ELb0ELi2ELi4ELi4ELi4ELb0EEENS1_24CollectiveEpilogueBwdGQAISA_fSD_Li256ELb0ELb1EEENS1_25SingleTileBwdLPTSchedulerILb0ELi128ELb1EEEEEEEEEvNT_6ParamsE$_ZN4cute3eso3ESOILb0ELb0EJNS_5tupleIJiiEEEiNS_1CILi0EEEEEC2ERKS3_RKiRKS5_,($_ZN7cutlass13device_kernelIN5flash19enable_sm80_to_sm89INS1_16FlashAttnBwdSm80INS1_25CollectiveMainloopBwdSm80ILi2ELi2EN4cute5tupleIJNS5_1CILi128EEES8_NS7_ILi64EEEEEENS_10bfloat16_tEfNS_4arch4Sm80ELb1ELb0ELb1ELb0ELb1ELb0ELb0ELb0ELi2ELi4ELi4ELi4ELb0EEENS1_24CollectiveEpilogueBwdGQAISA_fSD_Li256ELb0ELb1EEENS1_25SingleTileBwdLPTSchedulerILb0ELi128ELb1EEEEEEEEEvNT_6ParamsE$_ZN4cute3eso3ESOILb0ELb0EJNS_6LayoutINS_5tupleIJNS3_IJNS3_IJNS_1CILi8EEENS4_ILi1EEEEEES6_EEENS3_IJNS3_IJS6_S6_EEENS4_ILi2EEEEEEEEENS3_IJNS3_IJNS3_IJS6_NS4_ILi0EEEEEESD_EEENS3_IJNS3_IJSD_SD_EEEiEEEEEEEENS_10ViewEngineINS_8smem_ptrIPN7cutlass10bfloat16_tEEEEEEEC2ERKSJ_RKSQ_ - $_ZN7cutlass13device_kernelIN5flash19enable_sm80_to_sm89INS1_16FlashAttnBwdSm80INS1_25CollectiveMainloopBwdSm80ILi2ELi2EN4cute5tupleIJNS5_1CILi128EEES8_NS7_ILi64EEEEEENS_10bfloat16_tEfNS_4arch4Sm80ELb1ELb0ELb1ELb0ELb1ELb0ELb0ELb0ELi2ELi4ELi4ELi4ELb0EEENS1_24CollectiveEpilogueBwdGQAISA_fSD_Li256ELb0ELb1EEENS1_25SingleTileBwdLPTSchedulerILb0ELi128ELb1EEEEEEEEEvNT_6ParamsE$_ZN4cute3eso3ESOILb0ELb0EJNS_5tupleIJiiEEEiNS_1CILi0EEEEEC2ERKS3_RKiRKS5_)
$_ZN7cutlass13device_kernelIN5flash19enable_sm80_to_sm89INS1_16FlashAttnBwdSm80INS1_25CollectiveMainloopBwdSm80ILi2ELi2EN4cute5tupleIJNS5_1CILi128EEES8_NS7_ILi64EEEEEENS_10bfloat16_tEfNS_4arch4Sm80ELb1ELb0ELb1ELb0ELb1ELb0ELb0ELb0ELi2ELi4ELi4ELi4ELb0EEENS1_24CollectiveEpilogueBwdGQAISA_fSD_Li256ELb0ELb1EEENS1_25SingleTileBwdLPTSchedulerILb0ELi128ELb1EEEEEEEEEvNT_6ParamsE$_ZN4cute3eso3ESOILb0ELb0EJNS_5tupleIJiiEEEiNS_1CILi0EEEEEC2ERKS3_RKiRKS5_:
        /* <DEDUP_REMOVED lines=8> */
[----:B------:R-:W-:Y:S05]  /*5f20*/  RET.REL.NODEC R86 `(_ZN7cutlass13device_kernelIN5flash19enable_sm80_to_sm89INS1_16FlashAttnBwdSm80INS1_25CollectiveMainloopBwdSm80ILi2ELi2EN4cute5tupleIJNS5_1CILi128EEES8_NS7_ILi64EEEEEENS_10bfloat16_tEfNS_4arch4Sm80ELb1ELb0ELb1ELb0ELb1ELb0ELb0ELb0ELi2ELi4ELi4ELi4ELb0EEENS1_24CollectiveEpilogueBwdGQAISA_fSD_Li256ELb0ELb1EEENS1_25SingleTileBwdLPTSchedulerILb0ELi128ELb1EEEEEEEEEvNT_6ParamsE) ;  /* 0xffffa0d056007950 */ /* 0x000fea0003c3ffff */
        .type           $_ZN7cutlass13device_kernelIN5flash19enable_sm80_to_sm89INS1_16FlashAttnBwdSm80INS1_25CollectiveMainloopBwdSm80ILi2ELi2EN4cute5tupleIJNS5_1CILi128EEES8_NS7_ILi64EEEEEENS_10bfloat16_tEfNS_4arch4Sm80ELb1ELb0ELb1ELb0ELb1ELb0ELb0ELb0ELi2ELi4ELi4ELi4ELb0EEENS1_24CollectiveEpilogueBwdGQAISA_fSD_Li256ELb0ELb1EEENS1_25SingleTileBwdLPTSchedulerILb0ELi128ELb1EEEEEEEEEvNT_6ParamsE$_ZN4cute3eso3ESOILb0ELb0EJNS_6LayoutINS_5tupleIJNS3_IJNS3_IJNS_1CILi8EEENS4_ILi1EEEEEES6_EEENS3_IJNS3_IJS6_S6_EEENS4_ILi2EEEEEEEEENS3_IJNS3_IJNS3_IJS6_NS4_ILi0EEEEEESD_EEENS3_IJNS3_IJSD_SD_EEEiEEEEEEEENS_10ViewEngineINS_8smem_ptrIPN7cutlass10bfloat16_tEEEEEEEC2ERKSJ_RKSQ_,@function
        .size           $_ZN7cutlass13device_kernelIN5flash19enable_sm80_to_sm89INS1_16FlashAttnBwdSm80INS1_25CollectiveMainloopBwdSm80ILi2ELi2EN4cute5tupleIJNS5_1CILi128EEES8_NS7_ILi64EEEEEENS_10bfloat16_tEfNS_4arch4Sm80ELb1ELb0ELb1ELb0ELb1ELb0ELb0ELb0ELi2ELi4ELi4ELi4ELb0EEENS1_24CollectiveEpilogueBwdGQAISA_fSD_Li256ELb0ELb1EEENS1_25SingleTileBwdLPTSchedulerILb0ELi128ELb1EEEEEEEEEvNT_6ParamsE$_ZN4cute3eso3ESOILb0ELb0EJNS_6LayoutINS_5tupleIJNS3_IJNS3_IJNS_1CILi8EEENS4_ILi1EEEEEES6_EEENS3_IJNS3_IJS6_S6_EEENS4_ILi2EEEEEEEEENS3_IJNS3_IJNS3_IJS6_NS4_ILi0EEEEEESD_EEENS3_IJNS3_IJSD_SD_EEEiEEEEEEEENS_10ViewEngineINS_8smem_ptrIPN7cutlass10bfloat16_tEEEEEEEC2ERKSJ_RKSQ_,($_ZN7cutlass13device_kernelIN5flash19enable_sm80_to_sm89INS1_16FlashAttnBwdSm80INS1_25CollectiveMainloopBwdSm80ILi2ELi2EN4cute5tupleIJNS5_1CILi128EEES8_NS7_ILi64EEEEEENS_10bfloat16_tEfNS_4arch4Sm80ELb1ELb0ELb1ELb0ELb1ELb0ELb0ELb0ELi2ELi4ELi4ELi4ELb0EEENS1_24CollectiveEpilogueBwdGQAISA_fSD_Li256ELb0ELb1EEENS1_25SingleTileBwdLPTSchedulerILb0ELi128ELb1EEEEEEEEEvNT_6ParamsE$_ZN4cute3eso3ESOILb0ELb0EJNS_6LayoutINS_5tupleIJNS3_IJNS_1CILi1EEENS3_IJS5_NS4_ILi2EEES6_EEEEEES6_NS3_IJS6_S6_EEEEEENS3_IJNS3_IJNS4_ILi0EEENS3_IJS5_NS4_ILi256EEEiEEEEEENS4_ILi2048EEENS3_IJiNS4_ILi4096EEEEEEEEEEENS_10ViewEngineINS_8smem_ptrIPjEEEEEEC2ERKSJ_RKSO_ - $_ZN7cutlass13device_kernelIN5flash19enable_sm80_to_sm89INS1_16FlashAttnBwdSm80INS1_25CollectiveMainloopBwdSm80ILi2ELi2EN4cute5tupleIJNS5_1CILi128EEES8_NS7_ILi64EEEEEENS_10bfloat16_tEfNS_4arch4Sm80ELb1ELb0ELb1ELb0ELb1ELb0ELb0ELb0ELi2ELi4ELi4ELi4ELb0EEENS1_24CollectiveEpilogueBwdGQAISA_fSD_Li256ELb0ELb1EEENS1_25SingleTileBwdLPTSchedulerILb0ELi128ELb1EEEEEEEEEvNT_6ParamsE$_ZN4cute3eso3ESOILb0ELb0EJNS_6LayoutINS_5tupleIJNS3_IJNS3_IJNS_1CILi8EEENS4_ILi1EEEEEES6_EEENS3_IJNS3_IJS6_S6_EEENS4_ILi2EEEEEEEEENS3_IJNS3_IJNS3_IJS6_NS4_ILi0EEEEEESD_EEENS3_IJNS3_IJSD_SD_EEEiEEEEEEEENS_10ViewEngineINS_8smem_ptrIPN7cutlass10bfloat16_tEEEEEEEC2ERKSJ_RKSQ_)
$_ZN7cutlass13device_kernelIN5flash19enable_sm80_to_sm89INS1_16FlashAttnBwdSm80INS1_25CollectiveMainloopBwdSm80ILi2ELi2EN4cute5tupleIJNS5_1CILi128EEES8_NS7_ILi64EEEEEENS_10bfloat16_tEfNS_4arch4Sm80ELb1ELb0ELb1ELb0ELb1ELb0ELb0ELb0ELi2ELi4ELi4ELi4ELb0EEENS1_24CollectiveEpilogueBwdGQAISA_fSD_Li256ELb0ELb1EEENS1_25SingleTileBwdLPTSchedulerILb0ELi128ELb1EEEEEEEEEvNT_6ParamsE$_ZN4cute3eso3ESOILb0ELb0EJNS_6LayoutINS_5tupleIJNS3_IJNS3_IJNS_1CILi8EEENS4_ILi1EEEEEES6_EEENS3_IJNS3_IJS6_S6_EEENS4_ILi2EEEEEEEEENS3_IJNS3_IJNS3_IJS6_NS4_ILi0EEEEEESD_EEENS3_IJNS3_IJSD_SD_EEEiEEEEEEEENS_10ViewEngineINS_8smem_ptrIPN7cutlass10bfloat16_tEEEEEEEC2ERKSJ_RKSQ_:
[----:B------:R-:W-:Y:S02]  /*5f30*/  IADD3 R3, R67, -c[0x0][0x20], RZ ;  /* 0x8000080043037a10 */ /* 0x000fe40007ffe0ff */
[----:B------:R-:W-:-:S03]  /*5f40*/  IADD3 R2, R59, -c[0x0][0x20], RZ ;  /* 0x800008003b027a10 */ /* 0x000fc60007ffe0ff */
[----:B------:R1:W-:Y:S04]  /*5f50*/  STL [R3], R6 ;  /* 0x0000000603007387 */ /* 0x0003e80000100800 */
[----:B------:R-:W2:Y:S01]  /*5f60*/  LDL.64 R8, [R2] ;  /* 0x0000000002087983 */ /* 0x000ea20000100a00 */
[----:B------:R-:W-:-:S03]  /*5f70*/  IMAD.MOV.U32 R5, RZ, RZ, 0x0 ;  /* 0x00000000ff057424 */ /* 0x000fc600078e00ff */
[----:B--2---:R1:W-:Y:S01]  /*5f80*/  STL.64 [R3+0x8], R8 ;  /* 0x0000080803007387 */ /* 0x0043e20000100a00 */
[----:B------:R-:W-:Y:S05]  /*5f90*/  RET.REL.NODEC R4 `(_ZN7cutlass13device_kernelIN5flash19enable_sm80_to_sm89INS1_16FlashAttnBwdSm80INS1_25CollectiveMainloopBwdSm80ILi2ELi2EN4cute5tupleIJNS5_1CILi128EEES8_NS7_ILi64EEEEEENS_10bfloat16_tEfNS_4arch4Sm80ELb1ELb0ELb1ELb0ELb1ELb0ELb0ELb0ELi2ELi4ELi4ELi4ELb0EEENS1_24CollectiveEpilogueBwdGQAISA_fSD_Li256ELb0ELb1EEENS1_25SingleTileBwdLPTSchedulerILb0ELi128ELb1EEEEEEEEEvNT_6ParamsE) ;  /* 0xffffa06004007950 */ /* 0x000fea0003c3ffff */
        .type           $_ZN7cutlass13device_kernelIN5flash19enable_sm80_to_sm89INS1_16FlashAttnBwdSm80INS1_25CollectiveMainloopBwdSm80ILi2ELi2EN4cute5tupleIJNS5_1CILi128EEES8_NS7_ILi64EEEEEENS_10bfloat16_tEfNS_4arch4Sm80ELb1ELb0ELb1ELb0ELb1ELb0ELb0ELb0ELi2ELi4ELi4ELi4ELb0EEENS1_24CollectiveEpilogueBwdGQAISA_fSD_Li256ELb0ELb1EEENS1_25SingleTileBwdLPTSchedulerILb0ELi128ELb1EEEEEEEEEvNT_6ParamsE$_ZN4cute3eso3ESOILb0ELb0EJNS_6LayoutINS_5tupleIJNS3_IJNS_1CILi1EEENS3_IJS5_NS4_ILi2EEES6_EEEEEES6_NS3_IJS6_S6_EEEEEENS3_IJNS3_IJNS4_ILi0EEENS3_IJS5_NS4_ILi256EEEiEEEEEENS4_ILi2048EEENS3_IJiNS4_ILi4096EEEEEEEEEEENS_10ViewEngineINS_8smem_ptrIPjEEEEEEC2ERKSJ_RKSO_,@function
        .size           $_ZN7cutlass13device_kernelIN5flash19enable_sm80_to_sm89INS1_16FlashAttnBwdSm80INS1_25CollectiveMainloopBwdSm80ILi2ELi2EN4cute5tupleIJNS5_1CILi128EEES8_NS7_ILi64EEEEEENS_10bfloat16_tEfNS_4arch4Sm80ELb1ELb0ELb1ELb0ELb1ELb0ELb0ELb0ELi2ELi4ELi4ELi4ELb0EEENS1_24CollectiveEpilogueBwdGQAISA_fSD_Li256ELb0ELb1EEENS1_25SingleTileBwdLPTSchedulerILb0ELi128ELb1EEEEEEEEEvNT_6ParamsE$_ZN4cute3eso3ESOILb0ELb0EJNS_6LayoutINS_5tupleIJNS3_IJNS_1CILi1EEENS3_IJS5_NS4_ILi2EEES6_EEEEEES6_NS3_IJS6_S6_EEEEEENS3_IJNS3_IJNS4_ILi0EEENS3_IJS5_NS4_ILi256EEEiEEEEEENS4_ILi2048EEENS3_IJiNS4_ILi4096EEEEEEEEEEENS_10ViewEngineINS_8smem_ptrIPjEEEEEEC2ERKSJ_RKSO_,($_ZN7cutlass13device_kernelIN5flash19enable_sm80_to_sm89INS1_16FlashAttnBwdSm80INS1_25CollectiveMainloopBwdSm80ILi2ELi2EN4cute5tupleIJNS5_1CILi128EEES8_NS7_ILi64EEEEEENS_10bfloat16_tEfNS_4arch4Sm80ELb1ELb0ELb1ELb0ELb1ELb0ELb0ELb0ELi2ELi4ELi4ELi4ELb0EEENS1_24CollectiveEpilogueBwdGQAISA_fSD_Li256ELb0ELb1EEENS1_25SingleTileBwdLPTSchedulerILb0ELi128ELb1EEEEEEEEEvNT_6ParamsE$_ZN4cute3eso3ESOILb0ELb0EJNS_6LayoutINS_5tupleIJNS3_IJNS_1CILi2EEES5_EEENS4_ILi8EEES6_EEENS3_IJNS3_IJNS4_ILi1EEEiEEENS4_ILi1024EEENS3_IJiiEEEEEEEENS_10ViewEngineINS_8smem_ptrIPN7cutlass10bfloat16_tEEEEEEEC2ERKSE_RKSL_ - $_ZN7cutlass13device_kernelIN5flash19enable_sm80_to_sm89INS1_16FlashAttnBwdSm80INS1_25CollectiveMainloopBwdSm80ILi2ELi2EN4cute5tupleIJNS5_1CILi128EEES8_NS7_ILi64EEEEEENS_10bfloat16_tEfNS_4arch4Sm80ELb1ELb0ELb1ELb0ELb1ELb0ELb0ELb0ELi2ELi4ELi4ELi4ELb0EEENS1_24CollectiveEpilogueBwdGQAISA_fSD_Li256ELb0ELb1EEENS1_25SingleTileBwdLPTSchedulerILb0ELi128ELb1EEEEEEEEEvNT_6ParamsE$_ZN4cute3eso3ESOILb0ELb0EJNS_6LayoutINS_5tupleIJNS3_IJNS_1CILi1EEENS3_IJS5_NS4_ILi2EEES6_EEEEEES6_NS3_IJS6_S6_EEEEEENS3_IJNS3_IJNS4_ILi0EEENS3_IJS5_NS4_ILi256EEEiEEEEEENS4_ILi2048EEENS3_IJiNS4_ILi4096EEEEEEEEEEENS_10ViewEngineINS_8smem_ptrIPjEEEEEEC2ERKSJ_RKSO_)
$_ZN7cutlass13device_kernelIN5flash19enable_sm80_to_sm89INS1_16FlashAttnBwdSm80INS1_25CollectiveMainloopBwdSm80ILi2ELi2EN4cute5tupleIJNS5_1CILi128EEES8_NS7_ILi64EEEEEENS_10bfloat16_tEfNS_4arch4Sm80ELb1ELb0ELb1ELb0ELb1ELb0ELb0ELb0ELi2ELi4ELi4ELi4ELb0EEENS1_24CollectiveEpilogueBwdGQAISA_fSD_Li256ELb0ELb1EEENS1_25SingleTileBwdLPTSchedulerILb0ELi128ELb1EEEEEEEEEvNT_6ParamsE$_ZN4cute3eso3ESOILb0ELb0EJNS_6LayoutINS_5tupleIJNS3_IJNS_1CILi1EEENS3_IJS5_NS4_ILi2EEES6_EEEEEES6_NS3_IJS6_S6_EEEEEENS3_IJNS3_IJNS4_ILi0EEENS3_IJS5_NS4_ILi256EEEiEEEEEENS4_ILi2048EEENS3_IJiNS4_ILi4096EEEEEEEEEEENS_10ViewEngineINS_8smem_ptrIPjEEEEEEC2ERKSJ_RKSO_:
[----:B------:R-:W-:Y:S02]  /*5fa0*/  IADD3 R5, R58, -c[0x0][0x20], RZ ;  /* 0x800008003a057a10 */ /* 0x000fe40007ffe0ff */
[----:B------:R-:W-:-:S03]  /*5fb0*/  IADD3 R6, R41, -c[0x0][0x20], RZ ;  /* 0x8000080029067a10 */ /* 0x000fc60007ffe0ff */
[----:B------:R1:W-:Y:S04]  /*5fc0*/  STL.64 [R5], R2 ;  /* 0x0000000205007387 */ /* 0x0003e80000100a00 */
[----:B------:R-:W2:Y:S01]  /*5fd0*/  LDL.64 R8, [R6] ;  /* 0x0000000006087983 */ /* 0x000ea20000100a00 */
[----:B------:R-:W-:Y:S02]  /*5fe0*/  IMAD.MOV.U32 R10, RZ, RZ, R4 ;  /* 0x000000ffff0a7224 */ /* 0x000fe400078e0004 */
[----:B------:R-:W-:Y:S01]  /*5ff0*/  IMAD.MOV.U32 R11, RZ, RZ, 0x0 ;  /* 0x00000000ff0b7424 */ /* 0x000fe200078e00ff */
[----:B--2---:R1:W-:Y:S03]  /*6000*/  STL.64 [R5+0x8], R8 ;  /* 0x0000080805007387 */ /* 0x0043e60000100a00 */
[----:B------:R-:W-:Y:S05]  /*6010*/  RET.REL.NODEC R10 `(_ZN7cutlass13device_kernelIN5flash19enable_sm80_to_sm89INS1_16FlashAttnBwdSm80INS1_25CollectiveMainloopBwdSm80ILi2ELi2EN4cute5tupleIJNS5_1CILi128EEES8_NS7_ILi64EEEEEENS_10bfloat16_tEfNS_4arch4Sm80ELb1ELb0ELb1ELb0ELb1ELb0ELb0ELb0ELi2ELi4ELi4ELi4ELb0EEENS1_24CollectiveEpilogueBwdGQAISA_fSD_Li256ELb0ELb1EEENS1_25SingleTileBwdLPTSchedulerILb0ELi128ELb1EEEEEEEEEvNT_6ParamsE) ;  /* 0xffff9fe00a007950 */ /* 0x000fea0003c3ffff */
        .type           $_ZN7cutlass13device_kernelIN5flash19enable_sm80_to_sm89INS1_16FlashAttnBwdSm80INS1_25CollectiveMainloopBwdSm80ILi2ELi2EN4cute5tupleIJNS5_1CILi128EEES8_NS7_ILi64EEEEEENS_10bfloat16_tEfNS_4arch4Sm80ELb1ELb0ELb1ELb0ELb1ELb0ELb0ELb0ELi2ELi4ELi4ELi4ELb0EEENS1_24CollectiveEpilogueBwdGQAISA_fSD_Li256ELb0ELb1EEENS1_25SingleTileBwdLPTSchedulerILb0ELi128ELb1EEEEEEEEEvNT_6ParamsE$_ZN4cute3eso3ESOILb0ELb0EJNS_6LayoutINS_5tupleIJNS3_IJNS_1CILi2EEES5_EEENS4_ILi8EEES6_EEENS3_IJNS3_IJNS4_ILi1EEEiEEENS4_ILi1024EEENS3_IJiiEEEEEEEENS_10ViewEngineINS_8smem_ptrIPN7cutlass10bfloat16_tEEEEEEEC2ERKSE_RKSL_,@function
        .size           $_ZN7cutlass13device_kernelIN5flash19enable_sm80_to_sm89INS1_16FlashAttnBwdSm80INS1_25CollectiveMainloopBwdSm80ILi2ELi2EN4cute5tupleIJNS5_1CILi128EEES8_NS7_ILi64EEEEEENS_10bfloat16_tEfNS_4arch4Sm80ELb1ELb0ELb1ELb0ELb1ELb0ELb0ELb0ELi2ELi4ELi4ELi4ELb0EEENS1_24CollectiveEpilogueBwdGQAISA_fSD_Li256ELb0ELb1EEENS1_25SingleTileBwdLPTSchedulerILb0ELi128ELb1EEEEEEEEEvNT_6ParamsE$_ZN4cute3eso3ESOILb0ELb0EJNS_6LayoutINS_5tupleIJNS3_IJNS_1CILi2EEES5_EEENS4_ILi8EEES6_EEENS3_IJNS3_IJNS4_ILi1EEEiEEENS4_ILi1024EEENS3_IJiiEEEEEEEENS_10ViewEngineINS_8smem_ptrIPN7cutlass10bfloat16_tEEEEEEEC2ERKSE_RKSL_,($_ZN7cutlass13device_kernelIN5flash19enable_sm80_to_sm89INS1_16FlashAttnBwdSm80INS1_25CollectiveMainloopBwdSm80ILi2ELi2EN4cute5tupleIJNS5_1CILi128EEES8_NS7_ILi64EEEEEENS_10bfloat16_tEfNS_4arch4Sm80ELb1ELb0ELb1ELb0ELb1ELb0ELb0ELb0ELi2ELi4ELi4ELi4ELb0EEENS1_24CollectiveEpilogueBwdGQAISA_fSD_Li256ELb0ELb1EEENS1_25SingleTileBwdLPTSchedulerILb0ELi128ELb1EEEEEEEEEvNT_6ParamsE$_ZN4cute3eso3ESOILb0ELb0EJNS_6LayoutINS_5tupleIJNS3_IJNS_1CILi2EEES5_EEENS4_ILi8EEES6_EEENS3_IJNS3_IJNS4_ILi1EEEiEEENS4_ILi1024EEENS3_IJiiEEEEEEEEjEEC2ERKSE_RKj - $_ZN7cutlass13device_kernelIN5flash19enable_sm80_to_sm89INS1_16FlashAttnBwdSm80INS1_25CollectiveMainloopBwdSm80ILi2ELi2EN4cute5tupleIJNS5_1CILi128EEES8_NS7_ILi64EEEEEENS_10bfloat16_tEfNS_4arch4Sm80ELb1ELb0ELb1ELb0ELb1ELb0ELb0ELb0ELi2ELi4ELi4ELi4ELb0EEENS1_24CollectiveEpilogueBwdGQAISA_fSD_Li256ELb0ELb1EEENS1_25SingleTileBwdLPTSchedulerILb0ELi128ELb1EEEEEEEEEvNT_6ParamsE$_ZN4cute3eso3ESOILb0ELb0EJNS_6LayoutINS_5tupleIJNS3_IJNS_1CILi2EEES5_EEENS4_ILi8EEES6_EEENS3_IJNS3_IJNS4_ILi1EEEiEEENS4_ILi1024EEENS3_IJiiEEEEEEEENS_10ViewEngineINS_8smem_ptrIPN7cutlass10bfloat16_tEEEEEEEC2ERKSE_RKSL_)
$_ZN7cutlass13device_kernelIN5flash19enable_sm80_to_sm89INS1_16FlashAttnBwdSm80INS1_25CollectiveMainloopBwdSm80ILi2ELi2EN4cute5tupleIJNS5_1CILi128EEES8_NS7_ILi64EEEEEENS_10bfloat16_tEfNS_4arch4Sm80ELb1ELb0ELb1ELb0ELb1ELb0ELb0ELb0ELi2ELi4ELi4ELi4ELb0EEENS1_24CollectiveEpilogueBwdGQAISA_fSD_Li256ELb0ELb1EEENS1_25SingleTileBwdLPTSchedulerILb0ELi128ELb1EEEEEEEEEvNT_6ParamsE$_ZN4cute3eso3ESOILb0ELb0EJNS_6LayoutINS_5tupleIJNS3_IJNS_1CILi2EEES5_EEENS4_ILi8EEES6_EEENS3_IJNS3_IJNS4_ILi1EEEiEEENS4_ILi1024EEENS3_IJiiEEEEEEEENS_10ViewEngineINS_8smem_ptrIPN7cutlass10bfloat16_tEEEEEEEC2ERKSE_RKSL_:
[----:B------:R-:W-:Y:S02]  /*6020*/  IADD3 R3, R23, -c[0x0][0x20], RZ ;  /* 0x8000080017037a10 */ /* 0x000fe40007ffe0ff */
[----:B------:R-:W-:-:S03]  /*6030*/  IADD3 R2, R22, -c[0x0][0x20], RZ ;  /* 0x8000080016027a10 */ /* 0x000fc60007ffe0ff */
[----:B------:R1:W-:Y:S04]  /*6040*/  STL.64 [R3], R4 ;  /* 0x0000000403007387 */ /* 0x0003e80000100a00 */
[----:B------:R1:W-:Y:S04]  /*6050*/  STL [R3+0x8], R12 ;  /* 0x0000080c03007387 */ /* 0x0003e80000100800 */
[----:B------:R-:W2:Y:S01]  /*6060*/  LDL.64 R8, [R2] ;  /* 0x0000000002087983 */ /* 0x000ea20000100a00 */
[----:B------:R-:W-:-:S03]  /*6070*/  IMAD.MOV.U32 R7, RZ, RZ, 0x0 ;  /* 0x00000000ff077424 */ /* 0x000fc600078e00ff */
[----:B--2---:R1:W-:Y:S01]  /*6080*/  STL.64 [R3+0x10], R8 ;  /* 0x0000100803007387 */ /* 0x0043e20000100a00 */
[----:B------:R-:W-:Y:S05]  /*6090*/  RET.REL.NODEC R6 `(_ZN7cutlass13device_kernelIN5flash19enable_sm80_to_sm89INS1_16FlashAttnBwdSm80INS1_25CollectiveMainloopBwdSm80ILi2ELi2EN4cute5tupleIJNS5_1CILi128EEES8_NS7_ILi64EEEEEENS_10bfloat16_tEfNS_4arch4Sm80ELb1ELb0ELb1ELb0ELb1ELb0ELb0ELb0ELi2ELi4ELi4ELi4ELb0EEENS1_24CollectiveEpilogueBwdGQAISA_fSD_Li256ELb0ELb1EEENS1_25SingleTileBwdLPTSchedulerILb0ELi128ELb1EEEEEEEEEvNT_6ParamsE) ;  /* 0xffff9f6006007950 */ /* 0x000fea0003c3ffff */
        .type           $_ZN7cutlass13device_kernelIN5flash19enable_sm80_to_sm89INS1_16FlashAttnBwdSm80INS1_25CollectiveMainloopBwdSm80ILi2ELi2EN4cute5tupleIJNS5_1CILi128EEES8_NS7_ILi64EEEEEENS_10bfloat16_tEfNS_4arch4Sm80ELb1ELb0ELb1ELb0ELb1ELb0ELb0ELb0ELi2ELi4ELi4ELi4ELb0EEENS1_24CollectiveEpilogueBwdGQAISA_fSD_Li256ELb0ELb1EEENS1_25SingleTileBwdLPTSchedulerILb0ELi128ELb1EEEEEEEEEvNT_6ParamsE$_ZN4cute3eso3ESOILb0ELb0EJNS_6LayoutINS_5tupleIJNS3_IJNS_1CILi2EEES5_EEENS4_ILi8EEES6_EEENS3_IJNS3_IJNS4_ILi1EEEiEEENS4_ILi1024EEENS3_IJiiEEEEEEEEjEEC2ERKSE_RKj,@function
        .size           $_ZN7cutlass13device_kernelIN5flash19enable_sm80_to_sm89INS1_16FlashAttnBwdSm80INS1_25CollectiveMainloopBwdSm80ILi2ELi2EN4cute5tupleIJNS5_1CILi128EEES8_NS7_ILi64EEEEEENS_10bfloat16_tEfNS_4arch4Sm80ELb1ELb0ELb1ELb0ELb1ELb0ELb0ELb0ELi2ELi4ELi4ELi4ELb0EEENS1_24CollectiveEpilogueBwdGQAISA_fSD_Li256ELb0ELb1EEENS1_25SingleTileBwdLPTSchedulerILb0ELi128ELb1EEEEEEEEEvNT_6ParamsE$_ZN4cute3eso3ESOILb0ELb0EJNS_6LayoutINS_5tupleIJNS3_IJNS_1CILi2EEES5_EEENS4_ILi8EEES6_EEENS3_IJNS3_IJNS4_ILi1EEEiEEENS4_ILi1024EEENS3_IJiiEEEEEEEEjEEC2ERKSE_RKj,($_ZN7cutlass13device_kernelIN5flash19enable_sm80_to_sm89INS1_16FlashAttnBwdSm80INS1_25CollectiveMainloopBwdSm80ILi2ELi2EN4cute5tupleIJNS5_1CILi128EEES8_NS7_ILi64EEEEEENS_10bfloat16_tEfNS_4arch4Sm80ELb1ELb0ELb1ELb0ELb1ELb0ELb0ELb0ELi2ELi4ELi4ELi4ELb0EEENS1_24CollectiveEpilogueBwdGQAISA_fSD_Li256ELb0ELb1EEENS1_25SingleTileBwdLPTSchedulerILb0ELi128ELb1EEEEEEEEEvNT_6ParamsE$_ZN4cute3eso3ESOILb0ELb0EJNS_6LayoutINS_5tupleIJNS3_IJNS_1CILi2EEES5_EEES6_NS4_ILi8EEEEEENS3_IJNS3_IJiNS4_ILi512EEEEEENS3_IJiiEEENS4_ILi1024EEEEEEEENS_10ViewEngineINS_8smem_ptrIPN7cutlass10bfloat16_tEEEEEEEC2ERKSE_RKSL_ - $_ZN7cutlass13device_kernelIN5flash19enable_sm80_to_sm89INS1_16FlashAttnBwdSm80INS1_25CollectiveMainloopBwdSm80ILi2ELi2EN4cute5tupleIJNS5_1CILi128EEES8_NS7_ILi64EEEEEENS_10bfloat16_tEfNS_4arch4Sm80ELb1ELb0ELb1ELb0ELb1ELb0ELb0ELb0ELi2ELi4ELi4ELi4ELb0EEENS1_24CollectiveEpilogueBwdGQAISA_fSD_Li256ELb0ELb1EEENS1_25SingleTileBwdLPTSchedulerILb0ELi128ELb1EEEEEEEEEvNT_6ParamsE$_ZN4cute3eso3ESOILb0ELb0EJNS_6LayoutINS_5tupleIJNS3_IJNS_1CILi2EEES5_EEENS4_ILi8EEES6_EEENS3_IJNS3_IJNS4_ILi1EEEiEEENS4_ILi1024EEENS3_IJiiEEEEEEEEjEEC2ERKSE_RKj)
$_ZN7cutlass13device_kernelIN5flash19enable_sm80_to_sm89INS1_16FlashAttnBwdSm80INS1_25CollectiveMainloopBwdSm80ILi2ELi2EN4cute5tupleIJNS5_1CILi128EEES8_NS7_ILi64EEEEEENS_10bfloat16_tEfNS_4arch4Sm80ELb1ELb0ELb1ELb0ELb1ELb0ELb0ELb0ELi2ELi4ELi4ELi4ELb0EEENS1_24CollectiveEpilogueBwdGQAISA_fSD_Li256ELb0ELb1EEENS1_25SingleTileBwdLPTSchedulerILb0ELi128ELb1EEEEEEEEEvNT_6ParamsE$_ZN4cute3eso3ESOILb0ELb0EJNS_6LayoutINS_5tupleIJNS3_IJNS_1CILi2EEES5_EEENS4_ILi8EEES6_EEENS3_IJNS3_IJNS4_ILi1EEEiEEENS4_ILi1024EEENS3_IJiiEEEEEEEEjEEC2ERKSE_RKj:
        /* <DEDUP_REMOVED lines=9> */
[----:B------:R-:W-:Y:S05]  /*6130*/  RET.REL.NODEC R10 `(_ZN7cutlass13device_kernelIN5flash19enable_sm80_to_sm89INS1_16FlashAttnBwdSm80INS1_25CollectiveMainloopBwdSm80ILi2ELi2EN4cute5tupleIJNS5_1CILi128EEES8_NS7_ILi64EEEEEENS_10bfloat16_tEfNS_4arch4Sm80ELb1ELb0ELb1ELb0ELb1ELb0ELb0ELb0ELi2ELi4ELi4ELi4ELb0EEENS1_24CollectiveEpilogueBwdGQAISA_fSD_Li256ELb0ELb1EEENS1_25SingleTileBwdLPTSchedulerILb0ELi128ELb1EEEEEEEEEvNT_6ParamsE) ;  /* 0xffff9ec00a007950 */ /* 0x000fea0003c3ffff */
        .type           $_ZN7cutlass13device_kernelIN5flash19enable_sm80_to_sm89INS1_16FlashAttnBwdSm80INS1_25CollectiveMainloopBwdSm80ILi2ELi2EN4cute5tupleIJNS5_1CILi128EEES8_NS7_ILi64EEEEEENS_10bfloat16_tEfNS_4arch4Sm80ELb1ELb0ELb1ELb0ELb1ELb0ELb0ELb0ELi2ELi4ELi4ELi4ELb0EEENS1_24CollectiveEpilogueBwdGQAISA_fSD_Li256ELb0ELb1EEENS1_25SingleTileBwdLPTSchedulerILb0ELi128ELb1EEEEEEEEEvNT_6ParamsE$_ZN4cute3eso3ESOILb0ELb0EJNS_6LayoutINS_5tupleIJNS3_IJNS_1CILi2EEES5_EEES6_NS4_ILi8EEEEEENS3_IJNS3_IJiNS4_ILi512EEEEEENS3_IJiiEEENS4_ILi1024EEEEEEEENS_10ViewEngineINS_8smem_ptrIPN7cutlass10bfloat16_tEEEEEEEC2ERKSE_RKSL_,@function
        .size           $_ZN7cutlass13device_kernelIN5flash19enable_sm80_to_sm89INS1_16FlashAttnBwdSm80INS1_25CollectiveMainloopBwdSm80ILi2ELi2EN4cute5tupleIJNS5_1CILi128EEES8_NS7_ILi64EEEEEENS_10bfloat16_tEfNS_4arch4Sm80ELb1ELb0ELb1ELb0ELb1ELb0ELb0ELb0ELi2ELi4ELi4ELi4ELb0EEENS1_24CollectiveEpilogueBwdGQAISA_fSD_Li256ELb0ELb1EEENS1_25SingleTileBwdLPTSchedulerILb0ELi128ELb1EEEEEEEEEvNT_6ParamsE$_ZN4cute3eso3ESOILb0ELb0EJNS_6LayoutINS_5tupleIJNS3_IJNS_1CILi2EEES5_EEES6_NS4_ILi8EEEEEENS3_IJNS3_IJiNS4_ILi512EEEEEENS3_IJiiEEENS4_ILi1024EEEEEEEENS_10ViewEngineINS_8smem_ptrIPN7cutlass10bfloat16_tEEEEEEEC2ERKSE_RKSL_,($_ZN7cutlass13device_kernelIN5flash19enable_sm80_to_sm89INS1_16FlashAttnBwdSm80INS1_25CollectiveMainloopBwdSm80ILi2ELi2EN4cute5tupleIJNS5_1CILi128EEES8_NS7_ILi64EEEEEENS_10bfloat16_tEfNS_4arch4Sm80ELb1ELb0ELb1ELb0ELb1ELb0ELb0ELb0ELi2ELi4ELi4ELi4ELb0EEENS1_24CollectiveEpilogueBwdGQAISA_fSD_Li256ELb0ELb1EEENS1_25SingleTileBwdLPTSchedulerILb0ELi128ELb1EEEEEEEEEvNT_6ParamsE$_ZN4cute3eso3ESOILb0ELb0EJNS_6LayoutINS_5tupleIJNS3_IJNS_1CILi2EEES5_EEES6_NS4_ILi8EEEEEENS3_IJNS3_IJiNS4_ILi512EEEEEENS3_IJiiEEENS4_ILi1024EEEEEEEEjEEC2ERKSE_RKj - $_ZN7cutlass13device_kernelIN5flash19enable_sm80_to_sm89INS1_16FlashAttnBwdSm80INS1_25CollectiveMainloopBwdSm80ILi2ELi2EN4cute5tupleIJNS5_1CILi128EEES8_NS7_ILi64EEEEEENS_10bfloat16_tEfNS_4arch4Sm80ELb1ELb0ELb1ELb0ELb1ELb0ELb0ELb0ELi2ELi4ELi4ELi4ELb0EEENS1_24CollectiveEpilogueBwdGQAISA_fSD_Li256ELb0ELb1EEENS1_25SingleTileBwdLPTSchedulerILb0ELi128ELb1EEEEEEEEEvNT_6ParamsE$_ZN4cute3eso3ESOILb0ELb0EJNS_6LayoutINS_5tupleIJNS3_IJNS_1CILi2EEES5_EEES6_NS4_ILi8EEEEEENS3_IJNS3_IJiNS4_ILi512EEEEEENS3_IJiiEEENS4_ILi1024EEEEEEEENS_10ViewEngineINS_8smem_ptrIPN7cutlass10bfloat16_tEEEEEEEC2ERKSE_RKSL_)
$_ZN7cutlass13device_kernelIN5flash19enable_sm80_to_sm89INS1_16FlashAttnBwdSm80INS1_25CollectiveMainloopBwdSm80ILi2ELi2EN4cute5tupleIJNS5_1CILi128EEES8_NS7_ILi64EEEEEENS_10bfloat16_tEfNS_4arch4Sm80ELb1ELb0ELb1ELb0ELb1ELb0ELb0ELb0ELi2ELi4ELi4ELi4ELb0EEENS1_24CollectiveEpilogueBwdGQAISA_fSD_Li256ELb0ELb1EEENS1_25SingleTileBwdLPTSchedulerILb0ELi128ELb1EEEEEEEEEvNT_6ParamsE$_ZN4cute3eso3ESOILb0ELb0EJNS_6LayoutINS_5tupleIJNS3_IJNS_1CILi2EEES5_EEES6_NS4_ILi8EEEEEENS3_IJNS3_IJiNS4_ILi512EEEEEENS3_IJiiEEENS4_ILi1024EEEEEEEENS_10ViewEngineINS_8smem_ptrIPN7cutlass10bfloat16_tEEEEEEEC2ERKSE_RKSL_:
        /* <DEDUP_REMOVED lines=8> */
[----:B------:R-:W-:Y:S05]  /*61c0*/  RET.REL.NODEC R10 `(_ZN7cutlass13device_kernelIN5flash19enable_sm80_to_sm89INS1_16FlashAttnBwdSm80INS1_25CollectiveMainloopBwdSm80ILi2ELi2EN4cute5tupleIJNS5_1CILi128EEES8_NS7_ILi64EEEEEENS_10bfloat16_tEfNS_4arch4Sm80ELb1ELb0ELb1ELb0ELb1ELb0ELb0ELb0ELi2ELi4ELi4ELi4ELb0EEENS1_24CollectiveEpilogueBwdGQAISA_fSD_Li256ELb0ELb1EEENS1_25SingleTileBwdLPTSchedulerILb0ELi128ELb1EEEEEEEEEvNT_6ParamsE) ;  /* 0xffff9e300a007950 */ /* 0x000fea0003c3ffff */
        .type           $_ZN7cutlass13device_kernelIN5flash19enable_sm80_to_sm89INS1_16FlashAttnBwdSm80INS1_25CollectiveMainloopBwdSm80ILi2ELi2EN4cute5tupleIJNS5_1CILi128EEES8_NS7_ILi64EEEEEENS_10bfloat16_tEfNS_4arch4Sm80ELb1ELb0ELb1ELb0ELb1ELb0ELb0ELb0ELi2ELi4ELi4ELi4ELb0EEENS1_24CollectiveEpilogueBwdGQAISA_fSD_Li256ELb0ELb1EEENS1_25SingleTileBwdLPTSchedulerILb0ELi128ELb1EEEEEEEEEvNT_6ParamsE$_ZN4cute3eso3ESOILb0ELb0EJNS_6LayoutINS_5tupleIJNS3_IJNS_1CILi2EEES5_EEES6_NS4_ILi8EEEEEENS3_IJNS3_IJiNS4_ILi512EEEEEENS3_IJiiEEENS4_ILi1024EEEEEEEEjEEC2ERKSE_RKj,@function
        .size           $_ZN7cutlass13device_kernelIN5flash19enable_sm80_to_sm89INS1_16FlashAttnBwdSm80INS1_25CollectiveMainloopBwdSm80ILi2ELi2EN4cute5tupleIJNS5_1CILi128EEES8_NS7_ILi64EEEEEENS_10bfloat16_tEfNS_4arch4Sm80ELb1ELb0ELb1ELb0ELb1ELb0ELb0ELb0ELi2ELi4ELi4ELi4ELb0EEENS1_24CollectiveEpilogueBwdGQAISA_fSD_Li256ELb0ELb1EEENS1_25SingleTileBwdLPTSchedulerILb0ELi128ELb1EEEEEEEEEvNT_6ParamsE$_ZN4cute3eso3ESOILb0ELb0EJNS_6LayoutINS_5tupleIJNS3_IJNS_1CILi2EEES5_EEES6_NS4_ILi8EEEEEENS3_IJNS3_IJiNS4_ILi512EEEEEENS3_IJiiEEENS4_ILi1024EEEEEEEEjEEC2ERKSE_RKj,($_ZN7cutlass13device_kernelIN5flash19enable_sm80_to_sm89INS1_16FlashAttnBwdSm80INS1_25CollectiveMainloopBwdSm80ILi2ELi2EN4cute5tupleIJNS5_1CILi128EEES8_NS7_ILi64EEEEEENS_10bfloat16_tEfNS_4arch4Sm80ELb1ELb0ELb1ELb0ELb1ELb0ELb0ELb0ELi2ELi4ELi4ELi4ELb0EEENS1_24CollectiveEpilogueBwdGQAISA_fSD_Li256ELb0ELb1EEENS1_25SingleTileBwdLPTSchedulerILb0ELi128ELb1EEEEEEEEEvNT_6ParamsE$_ZN4cute3eso3ESOILb0ELb0EJNS_6LayoutINS_5tupleIJNS3_IJNS_1CILi2EEES5_S5_EEES5_NS3_IJNS3_IJS5_S5_EEES5_EEEEEENS3_IJNS3_IJNS4_ILi1EEENS4_ILi512EEEiEEENS4_ILi4096EEENS3_IJNS3_IJiiEEENS4_ILi8192EEEEEEEEEEENS_10ViewEngineINS_8smem_ptrIPN7cutlass10bfloat16_tEEEEEEEC2ERKSI_RKSP_ - $_ZN7cutlass13device_kernelIN5flash19enable_sm80_to_sm89INS1_16FlashAttnBwdSm80INS1_25CollectiveMainloopBwdSm80ILi2ELi2EN4cute5tupleIJNS5_1CILi128EEES8_NS7_ILi64EEEEEENS_10bfloat16_tEfNS_4arch4Sm80ELb1ELb0ELb1ELb0ELb1ELb0ELb0ELb0ELi2ELi4ELi4ELi4ELb0EEENS1_24CollectiveEpilogueBwdGQAISA_fSD_Li256ELb0ELb1EEENS1_25SingleTileBwdLPTSchedulerILb0ELi128ELb1EEEEEEEEEvNT_6ParamsE$_ZN4cute3eso3ESOILb0ELb0EJNS_6LayoutINS_5tupleIJNS3_IJNS_1CILi2EEES5_EEES6_NS4_ILi8EEEEEENS3_IJNS3_IJiNS4_ILi512EEEEEENS3_IJiiEEENS4_ILi1024EEEEEEEEjEEC2ERKSE_RKj)
$_ZN7cutlass13device_kernelIN5flash19enable_sm80_to_sm89INS1_16FlashAttnBwdSm80INS1_25CollectiveMainloopBwdSm80ILi2ELi2EN4cute5tupleIJNS5_1CILi128EEES8_NS7_ILi64EEEEEENS_10bfloat16_tEfNS_4arch4Sm80ELb1ELb0ELb1ELb0ELb1ELb0ELb0ELb0ELi2ELi4ELi4ELi4ELb0EEENS1_24CollectiveEpilogueBwdGQAISA_fSD_Li256ELb0ELb1EEENS1_25SingleTileBwdLPTSchedulerILb0ELi128ELb1EEEEEEEEEvNT_6ParamsE$_ZN4cute3eso3ESOILb0ELb0EJNS_6LayoutINS_5tupleIJNS3_IJNS_1CILi2EEES5_EEES6_NS4_ILi8EEEEEENS3_IJNS3_IJiNS4_ILi512EEEEEENS3_IJiiEEENS4_ILi1024EEEEEEEEjEEC2ERKSE_RKj:
        /* <DEDUP_REMOVED lines=10> */
        .type           $_ZN7cutlass13device_kernelIN5flash19enable_sm80_to_sm89INS1_16FlashAttnBwdSm80INS1_25CollectiveMainloopBwdSm80ILi2ELi2EN4cute5tupleIJNS5_1CILi128EEES8_NS7_ILi64EEEEEENS_10bfloat16_tEfNS_4arch4Sm80ELb1ELb0ELb1ELb0ELb1ELb0ELb0ELb0ELi2ELi4ELi4ELi4ELb0EEENS1_24CollectiveEpilogueBwdGQAISA_fSD_Li256ELb0ELb1EEENS1_25SingleTileBwdLPTSchedulerILb0ELi128ELb1EEEEEEEEEvNT_6ParamsE$_ZN4cute3eso3ESOILb0ELb0EJNS_6LayoutINS_5tupleIJNS3_IJNS_1CILi2EEES5_S5_EEES5_NS3_IJNS3_IJS5_S5_EEES5_EEEEEENS3_IJNS3_IJNS4_ILi1EEENS4_ILi512EEEiEEENS4_ILi4096EEENS3_IJNS3_IJiiEEENS4_ILi8192EEEEEEEEEEENS_10ViewEngineINS_8smem_ptrIPN7cutlass10bfloat16_tEEEEEEEC2ERKSI_RKSP_,@function
        .size           $_ZN7cutlass13device_kernelIN5flash19enable_sm80_to_sm89INS1_16FlashAttnBwdSm80INS1_25CollectiveMainloopBwdSm80ILi2ELi2EN4cute5tupleIJNS5_1CILi128EEES8_NS7_ILi64EEEEEENS_10bfloat16_tEfNS_4arch4Sm80ELb1ELb0ELb1ELb0ELb1ELb0ELb0ELb0ELi2ELi4ELi4ELi4ELb0EEENS1_24CollectiveEpilogueBwdGQAISA_fSD_Li256ELb0ELb1EEENS1_25SingleTileBwdLPTSchedulerILb0ELi128ELb1EEEEEEEEEvNT_6ParamsE$_ZN4cute3eso3ESOILb0ELb0EJNS_6LayoutINS_5tupleIJNS3_IJNS_1CILi2EEES5_S5_EEES5_NS3_IJNS3_IJS5_S5_EEES5_EEEEEENS3_IJNS3_IJNS4_ILi1EEENS4_ILi512EEEiEEENS4_ILi4096EEENS3_IJNS3_IJiiEEENS4_ILi8192EEEEEEEEEEENS_10ViewEngineINS_8smem_ptrIPN7cutlass10bfloat16_tEEEEEEEC2ERKSI_RKSP_,($_ZN7cutlass13device_kernelIN5flash19enable_sm80_to_sm89INS1_16FlashAttnBwdSm80INS1_25CollectiveMainloopBwdSm80ILi2ELi2EN4cute5tupleIJNS5_1CILi128EEES8_NS7_ILi64EEEEEENS_10bfloat16_tEfNS_4arch4Sm80ELb1ELb0ELb1ELb0ELb1ELb0ELb0ELb0ELi2ELi4ELi4ELi4ELb0EEENS1_24CollectiveEpilogueBwdGQAISA_fSD_Li256ELb0ELb1EEENS1_25SingleTileBwdLPTSchedulerILb0ELi128ELb1EEEEEEEEEvNT_6ParamsE$_ZN4cute3eso3ESOILb0ELb0EJNS_6LayoutINS_5tupleIJNS3_IJNS_1CILi2EEES5_S5_EEES5_NS3_IJNS3_IJS5_S5_EEES5_EEEEEENS3_IJNS3_IJNS4_ILi1EEENS4_ILi512EEEiEEENS4_ILi4096EEENS3_IJNS3_IJiiEEENS4_ILi8192EEEEEEEEEEEjEEC2ERKSI_RKj - $_ZN7cutlass13device_kernelIN5flash19enable_sm80_to_sm89INS1_16FlashAttnBwdSm80INS1_25CollectiveMainloopBwdSm80ILi2ELi2EN4cute5tupleIJNS5_1CILi128EEES8_NS7_ILi64EEEEEENS_10bfloat16_tEfNS_4arch4Sm80ELb1ELb0ELb1ELb0ELb1ELb0ELb0ELb0ELi2ELi4ELi4ELi4ELb0EEENS1_24CollectiveEpilogueBwdGQAISA_fSD_Li256ELb0ELb1EEENS1_25SingleTileBwdLPTSchedulerILb0ELi128ELb1EEEEEEEEEvNT_6ParamsE$_ZN4cute3eso3ESOILb0ELb0EJNS_6LayoutINS_5tupleIJNS3_IJNS_1CILi2EEES5_S5_EEES5_NS3_IJNS3_IJS5_S5_EEES5_EEEEEENS3_IJNS3_IJNS4_ILi1EEENS4_ILi512EEEiEEENS4_ILi4096EEENS3_IJNS3_IJiiEEENS4_ILi8192EEEEEEEEEEENS_10ViewEngineINS_8smem_ptrIPN7cutlass10bfloat16_tEEEEEEEC2ERKSI_RKSP_)
$_ZN7cutlass13device_kernelIN5flash19enable_sm80_to_sm89INS1_16FlashAttnBwdSm80INS1_25CollectiveMainloopBwdSm80ILi2ELi2EN4cute5tupleIJNS5_1CILi128EEES8_NS7_ILi64EEEEEENS_10bfloat16_tEfNS_4arch4Sm80ELb1ELb0ELb1ELb0ELb1ELb0ELb0ELb0ELi2ELi4ELi4ELi4ELb0EEENS1_24CollectiveEpilogueBwdGQAISA_fSD_Li256ELb0ELb1EEENS1_25SingleTileBwdLPTSchedulerILb0ELi128ELb1EEEEEEEEEvNT_6ParamsE$_ZN4cute3eso3ESOILb0ELb0EJNS_6LayoutINS_5tupleIJNS3_IJNS_1CILi2EEES5_S5_EEES5_NS3_IJNS3_IJS5_S5_EEES5_EEEEEENS3_IJNS3_IJNS4_ILi1EEENS4_ILi512EEEiEEENS4_ILi4096EEENS3_IJNS3_IJiiEEENS4_ILi8192EEEEEEEEEEENS_10ViewEngineINS_8smem_ptrIPN7cutlass10bfloat16_tEEEEEEEC2ERKSI_RKSP_:
        /* <DEDUP_REMOVED lines=9> */
        .type           $_ZN7cutlass13device_kernelIN5flash19enable_sm80_to_sm89INS1_16FlashAttnBwdSm80INS1_25CollectiveMainloopBwdSm80ILi2ELi2EN4cute5tupleIJNS5_1CILi128EEES8_NS7_ILi64EEEEEENS_10bfloat16_tEfNS_4arch4Sm80ELb1ELb0ELb1ELb0ELb1ELb0ELb0ELb0ELi2ELi4ELi4ELi4ELb0EEENS1_24CollectiveEpilogueBwdGQAISA_fSD_Li256ELb0ELb1EEENS1_25SingleTileBwdLPTSchedulerILb0ELi128ELb1EEEEEEEEEvNT_6ParamsE$_ZN4cute3eso3ESOILb0ELb0EJNS_6LayoutINS_5tupleIJNS3_IJNS_1CILi2EEES5_S5_EEES5_NS3_IJNS3_IJS5_S5_EEES5_EEEEEENS3_IJNS3_IJNS4_ILi1EEENS4_ILi512EEEiEEENS4_ILi4096EEENS3_IJNS3_IJiiEEENS4_ILi8192EEEEEEEEEEEjEEC2ERKSI_RKj,@function
        .size           $_ZN7cutlass13device_kernelIN5flash19enable_sm80_to_sm89INS1_16FlashAttnBwdSm80INS1_25CollectiveMainloopBwdSm80ILi2ELi2EN4cute5tupleIJNS5_1CILi128EEES8_NS7_ILi64EEEEEENS_10bfloat16_tEfNS_4arch4Sm80ELb1ELb0ELb1ELb0ELb1ELb0ELb0ELb0ELi2ELi4ELi4ELi4ELb0EEENS1_24CollectiveEpilogueBwdGQAISA_fSD_Li256ELb0ELb1EEENS1_25SingleTileBwdLPTSchedulerILb0ELi128ELb1EEEEEEEEEvNT_6ParamsE$_ZN4cute3eso3ESOILb0ELb0EJNS_6LayoutINS_5tupleIJNS3_IJNS_1CILi2EEES5_S5_EEES5_NS3_IJNS3_IJS5_S5_EEES5_EEEEEENS3_IJNS3_IJNS4_ILi1EEENS4_ILi512EEEiEEENS4_ILi4096EEENS3_IJNS3_IJiiEEENS4_ILi8192EEEEEEEEEEEjEEC2ERKSI_RKj,($_ZN7cutlass13device_kernelIN5flash19enable_sm80_to_sm89INS1_16FlashAttnBwdSm80INS1_25CollectiveMainloopBwdSm80ILi2ELi2EN4cute5tupleIJNS5_1CILi128EEES8_NS7_ILi64EEEEEENS_10bfloat16_tEfNS_4arch4Sm80ELb1ELb0ELb1ELb0ELb1ELb0ELb0ELb0ELi2ELi4ELi4ELi4ELb0EEENS1_24CollectiveEpilogueBwdGQAISA_fSD_Li256ELb0ELb1EEENS1_25SingleTileBwdLPTSchedulerILb0ELi128ELb1EEEEEEEEEvNT_6ParamsE$_ZN4cute3eso3ESOILb0ELb0EJNS_6LayoutINS_5tupleIJNS3_IJNS_1CILi2EEES5_S5_EEES5_NS3_IJS5_S5_EEEEEENS3_IJNS3_IJNS4_ILi1EEENS4_ILi512EEEiEEENS4_ILi4096EEENS3_IJiiEEEEEEEENS_10ViewEngineINS_8smem_ptrIPN7cutlass10bfloat16_tEEEEEEEC2ERKSF_RKSM_ - $_ZN7cutlass13device_kernelIN5flash19enable_sm80_to_sm89INS1_16FlashAttnBwdSm80INS1_25CollectiveMainloopBwdSm80ILi2ELi2EN4cute5tupleIJNS5_1CILi128EEES8_NS7_ILi64EEEEEENS_10bfloat16_tEfNS_4arch4Sm80ELb1ELb0ELb1ELb0ELb1ELb0ELb0ELb0ELi2ELi4ELi4ELi4ELb0EEENS1_24CollectiveEpilogueBwdGQAISA_fSD_Li256ELb0ELb1EEENS1_25SingleTileBwdLPTSchedulerILb0ELi128ELb1EEEEEEEEEvNT_6ParamsE$_ZN4cute3eso3ESOILb0ELb0EJNS_6LayoutINS_5tupleIJNS3_IJNS_1CILi2EEES5_S5_EEES5_NS3_IJNS3_IJS5_S5_EEES5_EEEEEENS3_IJNS3_IJNS4_ILi1EEENS4_ILi512EEEiEEENS4_ILi4096EEENS3_IJNS3_IJiiEEENS4_ILi8192EEEEEEEEEEEjEEC2ERKSI_RKj)
$_ZN7cutlass13device_kernelIN5flash19enable_sm80_to_sm89INS1_16FlashAttnBwdSm80INS1_25CollectiveMainloopBwdSm80ILi2ELi2EN4cute5tupleIJNS5_1CILi128EEES8_NS7_ILi64EEEEEENS_10bfloat16_tEfNS_4arch4Sm80ELb1ELb0ELb1ELb0ELb1ELb0ELb0ELb0ELi2ELi4ELi4ELi4ELb0EEENS1_24CollectiveEpilogueBwdGQAISA_fSD_Li256ELb0ELb1EEENS1_25SingleTileBwdLPTSchedulerILb0ELi128ELb1EEEEEEEEEvNT_6ParamsE$_ZN4cute3eso3ESOILb0ELb0EJNS_6LayoutINS_5tupleIJNS3_IJNS_1CILi2EEES5_S5_EEES5_NS3_IJNS3_IJS5_S5_EEES5_EEEEEENS3_IJNS3_IJNS4_ILi1EEENS4_ILi512EEEiEEENS4_ILi4096EEENS3_IJNS3_IJiiEEENS4_ILi8192EEEEEEEEEEEjEEC2ERKSI_RKj:
        /* <DEDUP_REMOVED lines=10> */
        .type           $_ZN7cutlass13device_kernelIN5flash19enable_sm80_to_sm89INS1_16FlashAttnBwdSm80INS1_25CollectiveMainloopBwdSm80ILi2ELi2EN4cute5tupleIJNS5_1CILi128EEES8_NS7_ILi64EEEEEENS_10bfloat16_tEfNS_4arch4Sm80ELb1ELb0ELb1ELb0ELb1ELb0ELb0ELb0ELi2ELi4ELi4ELi4ELb0EEENS1_24CollectiveEpilogueBwdGQAISA_fSD_Li256ELb0ELb1EEENS1_25SingleTileBwdLPTSchedulerILb0ELi128ELb1EEEEEEEEEvNT_6ParamsE$_ZN4cute3eso3ESOILb0ELb0EJNS_6LayoutINS_5tupleIJNS3_IJNS_1CILi2EEES5_S5_EEES5_NS3_IJS5_S5_EEEEEENS3_IJNS3_IJNS4_ILi1EEENS4_ILi512EEEiEEENS4_ILi4096EEENS3_IJiiEEEEEEEENS_10ViewEngineINS_8smem_ptrIPN7cutlass10bfloat16_tEEEEEEEC2ERKSF_RKSM_,@function
        .size           $_ZN7cutlass13device_kernelIN5flash19enable_sm80_to_sm89INS1_16FlashAttnBwdSm80INS1_25CollectiveMainloopBwdSm80ILi2ELi2EN4cute5tupleIJNS5_1CILi128EEES8_NS7_ILi64EEEEEENS_10bfloat16_tEfNS_4arch4Sm80ELb1ELb0ELb1ELb0ELb1ELb0ELb0ELb0ELi2ELi4ELi4ELi4ELb0EEENS1_24CollectiveEpilogueBwdGQAISA_fSD_Li256ELb0ELb1EEENS1_25SingleTileBwdLPTSchedulerILb0ELi128ELb1EEEEEEEEEvNT_6ParamsE$_ZN4cute3eso3ESOILb0ELb0EJNS_6LayoutINS_5tupleIJNS3_IJNS_1CILi2EEES5_S5_EEES5_NS3_IJS5_S5_EEEEEENS3_IJNS3_IJNS4_ILi1EEENS4_ILi512EEEiEEENS4_ILi4096EEENS3_IJiiEEEEEEEENS_10ViewEngineINS_8smem_ptrIPN7cutlass10bfloat16_tEEEEEEEC2ERKSF_RKSM_,($_ZN7cutlass13device_kernelIN5flash19enable_sm80_to_sm89INS1_16FlashAttnBwdSm80INS1_25CollectiveMainloopBwdSm80ILi2ELi2EN4cute5tupleIJNS5_1CILi128EEES8_NS7_ILi64EEEEEENS_10bfloat16_tEfNS_4arch4Sm80ELb1ELb0ELb1ELb0ELb1ELb0ELb0ELb0ELi2ELi4ELi4ELi4ELb0EEENS1_24CollectiveEpilogueBwdGQAISA_fSD_Li256ELb0ELb1EEENS1_25SingleTileBwdLPTSchedulerILb0ELi128ELb1EEEEEEEEEvNT_6ParamsE$_ZN4cute3eso3ESOILb0ELb0EJNS_6LayoutINS_5tupleIJNS3_IJNS_1CILi2EEES5_S5_EEES5_NS3_IJS5_S5_EEEEEENS3_IJNS3_IJNS4_ILi1EEENS4_ILi512EEEiEEENS4_ILi4096EEENS3_IJiiEEEEEEEEjEEC2ERKSF_RKj - $_ZN7cutlass13device_kernelIN5flash19enable_sm80_to_sm89INS1_16FlashAttnBwdSm80INS1_25CollectiveMainloopBwdSm80ILi2ELi2EN4cute5tupleIJNS5_1CILi128EEES8_NS7_ILi64EEEEEENS_10bfloat16_tEfNS_4arch4Sm80ELb1ELb0ELb1ELb0ELb1ELb0ELb0ELb0ELi2ELi4ELi4ELi4ELb0EEENS1_24CollectiveEpilogueBwdGQAISA_fSD_Li256ELb0ELb1EEENS1_25SingleTileBwdLPTSchedulerILb0ELi128ELb1EEEEEEEEEvNT_6ParamsE$_ZN4cute3eso3ESOILb0ELb0EJNS_6LayoutINS_5tupleIJNS3_IJNS_1CILi2EEES5_S5_EEES5_NS3_IJS5_S5_EEEEEENS3_IJNS3_IJNS4_ILi1EEENS4_ILi512EEEiEEENS4_ILi4096EEENS3_IJiiEEEEEEEENS_10ViewEngineINS_8smem_ptrIPN7cutlass10bfloat16_tEEEEEEEC2ERKSF_RKSM_)
$_ZN7cutlass13device_kernelIN5flash19enable_sm80_to_sm89INS1_16FlashAttnBwdSm80INS1_25CollectiveMainloopBwdSm80ILi2ELi2EN4cute5tupleIJNS5_1CILi128EEES8_NS7_ILi64EEEEEENS_10bfloat16_tEfNS_4arch4Sm80ELb1ELb0ELb1ELb0ELb1ELb0ELb0ELb0ELi2ELi4ELi4ELi4ELb0EEENS1_24CollectiveEpilogueBwdGQAISA_fSD_Li256ELb0ELb1EEENS1_25SingleTileBwdLPTSchedulerILb0ELi128ELb1EEEEEEEEEvNT_6ParamsE$_ZN4cute3eso3ESOILb0ELb0EJNS_6LayoutINS_5tupleIJNS3_IJNS_1CILi2EEES5_S5_EEES5_NS3_IJS5_S5_EEEEEENS3_IJNS3_IJNS4_ILi1EEENS4_ILi512EEEiEEENS4_ILi4096EEENS3_IJiiEEEEEEEENS_10ViewEngineINS_8smem_ptrIPN7cutlass10bfloat16_tEEEEEEEC2ERKSF_RKSM_:
        /* <DEDUP_REMOVED lines=8> */
        .type           $_ZN7cutlass13device_kernelIN5flash19enable_sm80_to_sm89INS1_16FlashAttnBwdSm80INS1_25CollectiveMainloopBwdSm80ILi2ELi2EN4cute5tupleIJNS5_1CILi128EEES8_NS7_ILi64EEEEEENS_10bfloat16_tEfNS_4arch4Sm80ELb1ELb0ELb1ELb0ELb1ELb0ELb0ELb0ELi2ELi4ELi4ELi4ELb0EEENS1_24CollectiveEpilogueBwdGQAISA_fSD_Li256ELb0ELb1EEENS1_25SingleTileBwdLPTSchedulerILb0ELi128ELb1EEEEEEEEEvNT_6ParamsE$_ZN4cute3eso3ESOILb0ELb0EJNS_6LayoutINS_5tupleIJNS3_IJNS_1CILi2EEES5_S5_EEES5_NS3_IJS5_S5_EEEEEENS3_IJNS3_IJNS4_ILi1EEENS4_ILi512EEEiEEENS4_ILi4096EEENS3_IJiiEEEEEEEEjEEC2ERKSF_RKj,@function
        .size           $_ZN7cutlass13device_kernelIN5flash19enable_sm80_to_sm89INS1_16FlashAttnBwdSm80INS1_25CollectiveMainloopBwdSm80ILi2ELi2EN4cute5tupleIJNS5_1CILi128EEES8_NS7_ILi64EEEEEENS_10bfloat16_tEfNS_4arch4Sm80ELb1ELb0ELb1ELb0ELb1ELb0ELb0ELb0ELi2ELi4ELi4ELi4ELb0EEENS1_24CollectiveEpilogueBwdGQAISA_fSD_Li256ELb0ELb1EEENS1_25SingleTileBwdLPTSchedulerILb0ELi128ELb1EEEEEEEEEvNT_6ParamsE$_ZN4cute3eso3ESOILb0ELb0EJNS_6LayoutINS_5tupleIJNS3_IJNS_1CILi2EEES5_S5_EEES5_NS3_IJS5_S5_EEEEEENS3_IJNS3_IJNS4_ILi1EEENS4_ILi512EEEiEEENS4_ILi4096EEENS3_IJiiEEEEEEEEjEEC2ERKSF_RKj,($_ZN7cutlass13device_kernelIN5flash19enable_sm80_to_sm89INS1_16FlashAttnBwdSm80INS1_25CollectiveMainloopBwdSm80ILi2ELi2EN4cute5tupleIJNS5_1CILi128EEES8_NS7_ILi64EEEEEENS_10bfloat16_tEfNS_4arch4Sm80ELb1ELb0ELb1ELb0ELb1ELb0ELb0ELb0ELi2ELi4ELi4ELi4ELb0EEENS1_24CollectiveEpilogueBwdGQAISA_fSD_Li256ELb0ELb1EEENS1_25SingleTileBwdLPTSchedulerILb0ELi128ELb1EEEEEEEEEvNT_6ParamsE$_ZN4cute3eso3ESOILb0ELb0EJNS_6LayoutINS_5tupleIJNS3_IJNS_1CILi8EEENS4_ILi1EEEEEENS3_IJNS4_ILi2EEEEEEEEENS3_IJNS3_IJS6_NS4_ILi0EEEEEENS3_IJiEEEEEEEENS_10ViewEngineINS_8smem_ptrIPN7cutlass10bfloat16_tEEEEEEEC2ERKSF_RKSM_ - $_ZN7cutlass13device_kernelIN5flash19enable_sm80_to_sm89INS1_16FlashAttnBwdSm80INS1_25CollectiveMainloopBwdSm80ILi2ELi2EN4cute5tupleIJNS5_1CILi128EEES8_NS7_ILi64EEEEEENS_10bfloat16_tEfNS_4arch4Sm80ELb1ELb0ELb1ELb0ELb1ELb0ELb0ELb0ELi2ELi4ELi4ELi4ELb0EEENS1_24CollectiveEpilogueBwdGQAISA_fSD_Li256ELb0ELb1EEENS1_25SingleTileBwdLPTSchedulerILb0ELi128ELb1EEEEEEEEEvNT_6ParamsE$_ZN4cute3eso3ESOILb0ELb0EJNS_6LayoutINS_5tupleIJNS3_IJNS_1CILi2EEES5_S5_EEES5_NS3_IJS5_S5_EEEEEENS3_IJNS3_IJNS4_ILi1EEENS4_ILi512EEEiEEENS4_ILi4096EEENS3_IJiiEEEEEEEEjEEC2ERKSF_RKj)
$_ZN7cutlass13device_kernelIN5flash19enable_sm80_to_sm89INS1_16FlashAttnBwdSm80INS1_25CollectiveMainloopBwdSm80ILi2ELi2EN4cute5tupleIJNS5_1CILi128EEES8_NS7_ILi64EEEEEENS_10bfloat16_tEfNS_4arch4Sm80ELb1ELb0ELb1ELb0ELb1ELb0ELb0ELb0ELi2ELi4ELi4ELi4ELb0EEENS1_24CollectiveEpilogueBwdGQAISA_fSD_Li256ELb0ELb1EEENS1_25SingleTileBwdLPTSchedulerILb0ELi128ELb1EEEEEEEEEvNT_6ParamsE$_ZN4cute3eso3ESOILb0ELb0EJNS_6LayoutINS_5tupleIJNS3_IJNS_1CILi2EEES5_S5_EEES5_NS3_IJS5_S5_EEEEEENS3_IJNS3_IJNS4_ILi1EEENS4_ILi512EEEiEEENS4_ILi4096EEENS3_IJiiEEEEEEEEjEEC2ERKSF_RKj:
        /* <DEDUP_REMOVED lines=10> */
        .type           $_ZN7cutlass13device_kernelIN5flash19enable_sm80_to_sm89INS1_16FlashAttnBwdSm80INS1_25CollectiveMainloopBwdSm80ILi2ELi2EN4cute5tupleIJNS5_1CILi128EEES8_NS7_ILi64EEEEEENS_10bfloat16_tEfNS_4arch4Sm80ELb1ELb0ELb1ELb0ELb1ELb0ELb0ELb0ELi2ELi4ELi4ELi4ELb0EEENS1_24CollectiveEpilogueBwdGQAISA_fSD_Li256ELb0ELb1EEENS1_25SingleTileBwdLPTSchedulerILb0ELi128ELb1EEEEEEEEEvNT_6ParamsE$_ZN4cute3eso3ESOILb0ELb0EJNS_6LayoutINS_5tupleIJNS3_IJNS_1CILi8EEENS4_ILi1EEEEEENS3_IJNS4_ILi2EEEEEEEEENS3_IJNS3_IJS6_NS4_ILi0EEEEEENS3_IJiEEEEEEEENS_10ViewEngineINS_8smem_ptrIPN7cutlass10bfloat16_tEEEEEEEC2ERKSF_RKSM_,@function
        .size           $_ZN7cutlass13device_kernelIN5flash19enable_sm80_to_sm89INS1_16FlashAttnBwdSm80INS1_25CollectiveMainloopBwdSm80ILi2ELi2EN4cute5tupleIJNS5_1CILi128EEES8_NS7_ILi64EEEEEENS_10bfloat16_tEfNS_4arch4Sm80ELb1ELb0ELb1ELb0ELb1ELb0ELb0ELb0ELi2ELi4ELi4ELi4ELb0EEENS1_24CollectiveEpilogueBwdGQAISA_fSD_Li256ELb0ELb1EEENS1_25SingleTileBwdLPTSchedulerILb0ELi128ELb1EEEEEEEEEvNT_6ParamsE$_ZN4cute3eso3ESOILb0ELb0EJNS_6LayoutINS_5tupleIJNS3_IJNS_1CILi8EEENS4_ILi1EEEEEENS3_IJNS4_ILi2EEEEEEEEENS3_IJNS3_IJS6_NS4_ILi0EEEEEENS3_IJiEEEEEEEENS_10ViewEngineINS_8smem_ptrIPN7cutlass10bfloat16_tEEEEEEEC2ERKSF_RKSM_,($_ZN7cutlass13device_kernelIN5flash19enable_sm80_to_sm89INS1_16FlashAttnBwdSm80INS1_25CollectiveMainloopBwdSm80ILi2ELi2EN4cute5tupleIJNS5_1CILi128EEES8_NS7_ILi64EEEEEENS_10bfloat16_tEfNS_4arch4Sm80ELb1ELb0ELb1ELb0ELb1ELb0ELb0ELb0ELi2ELi4ELi4ELi4ELb0EEENS1_24CollectiveEpilogueBwdGQAISA_fSD_Li256ELb0ELb1EEENS1_25SingleTileBwdLPTSchedulerILb0ELi128ELb1EEEEEEEEEvNT_6ParamsE$_ZN4cute3eso3ESOILb0ELb0EJNS_6LayoutINS_5tupleIJNS3_IJNS_1CILi8EEENS4_ILi1EEEEEENS4_ILi2EEEEEENS3_IJNS3_IJS6_NS4_ILi0EEEEEEiEEEEENS_10ViewEngineINS_8smem_ptrIPN7cutlass10bfloat16_tEEEEEEEC2ERKSD_RKSK_ - $_ZN7cutlass13device_kernelIN5flash19enable_sm80_to_sm89INS1_16FlashAttnBwdSm80INS1_25CollectiveMainloopBwdSm80ILi2ELi2EN4cute5tupleIJNS5_1CILi128EEES8_NS7_ILi64EEEEEENS_10bfloat16_tEfNS_4arch4Sm80ELb1ELb0ELb1ELb0ELb1ELb0ELb0ELb0ELi2ELi4ELi4ELi4ELb0EEENS1_24CollectiveEpilogueBwdGQAISA_fSD_Li256ELb0ELb1EEENS1_25SingleTileBwdLPTSchedulerILb0ELi128ELb1EEEEEEEEEvNT_6ParamsE$_ZN4cute3eso3ESOILb0ELb0EJNS_6LayoutINS_5tupleIJNS3_IJNS_1CILi8EEENS4_ILi1EEEEEENS3_IJNS4_ILi2EEEEEEEEENS3_IJNS3_IJS6_NS4_ILi0EEEEEENS3_IJiEEEEEEEENS_10ViewEngineINS_8smem_ptrIPN7cutlass10bfloat16_tEEEEEEEC2ERKSF_RKSM_)
$_ZN7cutlass13device_kernelIN5flash19enable_sm80_to_sm89INS1_16FlashAttnBwdSm80INS1_25CollectiveMainloopBwdSm80ILi2ELi2EN4cute5tupleIJNS5_1CILi128EEES8_NS7_ILi64EEEEEENS_10bfloat16_tEfNS_4arch4Sm80ELb1ELb0ELb1ELb0ELb1ELb0ELb0ELb0ELi2ELi4ELi4ELi4ELb0EEENS1_24CollectiveEpilogueBwdGQAISA_fSD_Li256ELb0ELb1EEENS1_25SingleTileBwdLPTSchedulerILb0ELi128ELb1EEEEEEEEEvNT_6ParamsE$_ZN4cute3eso3ESOILb0ELb0EJNS_6LayoutINS_5tupleIJNS3_IJNS_1CILi8EEENS4_ILi1EEEEEENS3_IJNS4_ILi2EEEEEEEEENS3_IJNS3_IJS6_NS4_ILi0EEEEEENS3_IJiEEEEEEEENS_10ViewEngineINS_8smem_ptrIPN7cutlass10bfloat16_tEEEEEEEC2ERKSF_RKSM_:
[----:B------:R-:W-:Y:S02]  /*64c0*/  IADD3 R3, R67, -c[0x0][0x20], RZ ;  /* 0x8000080043037a10 */ /* 0x000fe40007ffe0ff */
[----:B------:R-:W-:-:S03]  /*64d0*/  IADD3 R2, R59, -c[0x0][0x20], RZ ;  /* 0x800008003b027a10 */ /* 0x000fc60007ffe0ff */
[----:B------:R1:W-:Y:S04]  /*64e0*/  STL [R3], R8 ;  /* 0x0000000803007387 */ /* 0x0003e80000100800 */
[----:B------:R-:W2:Y:S01]  /*64f0*/  LDL.64 R10, [R2] ;  /* 0x00000000020a7983 */ /* 0x000ea20000100a00 */
[----:B------:R-:W-:-:S03]  /*6500*/  IMAD.MOV.U32 R7, RZ, RZ, 0x0 ;  /* 0x00000000ff077424 */ /* 0x000fc600078e00ff */
[----:B--2---:R1:W-:Y:S01]  /*6510*/  STL.64 [R3+0x8], R10 ;  /* 0x0000080a03007387 */ /* 0x0043e20000100a00 */
[----:B------:R-:W-:Y:S05]  /*6520*/  RET.REL.NODEC R6 `(_ZN7cutlass13device_kernelIN5flash19enable_sm80_to_sm89INS1_16FlashAttnBwdSm80INS1_25CollectiveMainloopBwdSm80ILi2ELi2EN4cute5tupleIJNS5_1CILi128EEES8_NS7_ILi64EEEEEENS_10bfloat16_tEfNS_4arch4Sm80ELb1ELb0ELb1ELb0ELb1ELb0ELb0ELb0ELi2ELi4ELi4ELi4ELb0EEENS1_24CollectiveEpilogueBwdGQAISA_fSD_Li256ELb0ELb1EEENS1_25SingleTileBwdLPTSchedulerILb0ELi128ELb1EEEEEEEEEvNT_6ParamsE) ;  /* 0xffff9ad006007950 */ /* 0x000fea0003c3ffff */
        .type           $_ZN7cutlass13device_kernelIN5flash19enable_sm80_to_sm89INS1_16FlashAttnBwdSm80INS1_25CollectiveMainloopBwdSm80ILi2ELi2EN4cute5tupleIJNS5_1CILi128EEES8_NS7_ILi64EEEEEENS_10bfloat16_tEfNS_4arch4Sm80ELb1ELb0ELb1ELb0ELb1ELb0ELb0ELb0ELi2ELi4ELi4ELi4ELb0EEENS1_24CollectiveEpilogueBwdGQAISA_fSD_Li256ELb0ELb1EEENS1_25SingleTileBwdLPTSchedulerILb0ELi128ELb1EEEEEEEEEvNT_6ParamsE$_ZN4cute3eso3ESOILb0ELb0EJNS_6LayoutINS_5tupleIJNS3_IJNS_1CILi8EEENS4_ILi1EEEEEENS4_ILi2EEEEEENS3_IJNS3_IJS6_NS4_ILi0EEEEEEiEEEEENS_10ViewEngineINS_8smem_ptrIPN7cutlass10bfloat16_tEEEEEEEC2ERKSD_RKSK_,@function
        .size           $_ZN7cutlass13device_kernelIN5flash19enable_sm80_to_sm89INS1_16FlashAttnBwdSm80INS1_25CollectiveMainloopBwdSm80ILi2ELi2EN4cute5tupleIJNS5_1CILi128EEES8_NS7_ILi64EEEEEENS_10bfloat16_tEfNS_4arch4Sm80ELb1ELb0ELb1ELb0ELb1ELb0ELb0ELb0ELi2ELi4ELi4ELi4ELb0EEENS1_24CollectiveEpilogueBwdGQAISA_fSD_Li256ELb0ELb1EEENS1_25SingleTileBwdLPTSchedulerILb0ELi128ELb1EEEEEEEEEvNT_6ParamsE$_ZN4cute3eso3ESOILb0ELb0EJNS_6LayoutINS_5tupleIJNS3_IJNS_1CILi8EEENS4_ILi1EEEEEENS4_ILi2EEEEEENS3_IJNS3_IJS6_NS4_ILi0EEEEEEiEEEEENS_10ViewEngineINS_8smem_ptrIPN7cutlass10bfloat16_tEEEEEEEC2ERKSD_RKSK_,($_ZN7cutlass13device_kernelIN5flash19enable_sm80_to_sm89INS1_16FlashAttnBwdSm80INS1_25CollectiveMainloopBwdSm80ILi2ELi2EN4cute5tupleIJNS5_1CILi128EEES8_NS7_ILi64EEEEEENS_10bfloat16_tEfNS_4arch4Sm80ELb1ELb0ELb1ELb0ELb1ELb0ELb0ELb0ELi2ELi4ELi4ELi4ELb0EEENS1_24CollectiveEpilogueBwdGQAISA_fSD_Li256ELb0ELb1EEENS1_25SingleTileBwdLPTSchedulerILb0ELi128ELb1EEEEEEEEEvNT_6ParamsE$_ZN4cute3eso3ESOILb0ELb0EJNS_6LayoutINS_5tupleIJNS3_IJNS_1CILi8EEENS4_ILi1EEEEEENS4_ILi2EEEEEENS3_IJNS3_IJS6_NS4_ILi0EEEEEEiEEEEEiEEC2ERKSD_RKi - $_ZN7cutlass13device_kernelIN5flash19enable_sm80_to_sm89INS1_16FlashAttnBwdSm80INS1_25CollectiveMainloopBwdSm80ILi2ELi2EN4cute5tupleIJNS5_1CILi128EEES8_NS7_ILi64EEEEEENS_10bfloat16_tEfNS_4arch4Sm80ELb1ELb0ELb1ELb0ELb1ELb0ELb0ELb0ELi2ELi4ELi4ELi4ELb0EEENS1_24CollectiveEpilogueBwdGQAISA_fSD_Li256ELb0ELb1EEENS1_25SingleTileBwdLPTSchedulerILb0ELi128ELb1EEEEEEEEEvNT_6ParamsE$_ZN4cute3eso3ESOILb0ELb0EJNS_6LayoutINS_5tupleIJNS3_IJNS_1CILi8EEENS4_ILi1EEEEEENS4_ILi2EEEEEENS3_IJNS3_IJS6_NS4_ILi0EEEEEEiEEEEENS_10ViewEngineINS_8smem_ptrIPN7cutlass10bfloat16_tEEEEEEEC2ERKSD_RKSK_)
$_ZN7cutlass13device_kernelIN5flash19enable_sm80_to_sm89INS1_16FlashAttnBwdSm80INS1_25CollectiveMainloopBwdSm80ILi2ELi2EN4cute5tupleIJNS5_1CILi128EEES8_NS7_ILi64EEEEEENS_10bfloat16_tEfNS_4arch4Sm80ELb1ELb0ELb1ELb0ELb1ELb0ELb0ELb0ELi2ELi4ELi4ELi4ELb0EEENS1_24CollectiveEpilogueBwdGQAISA_fSD_Li256ELb0ELb1EEENS1_25SingleTileBwdLPTSchedulerILb0ELi128ELb1EEEEEEEEEvNT_6ParamsE$_ZN4cute3eso3ESOILb0ELb0EJNS_6LayoutINS_5tupleIJNS3_IJNS_1CILi8EEENS4_ILi1EEEEEENS4_ILi2EEEEEENS3_IJNS3_IJS6_NS4_ILi0EEEEEEiEEEEENS_10ViewEngineINS_8smem_ptrIPN7cutlass10bfloat16_tEEEEEEEC2ERKSD_RKSK_:
[----:B------:R-:W-:Y:S02]  /*6530*/  IADD3 R3, R67, -c[0x0][0x20], RZ ;  /* 0x8000080043037a10 */ /* 0x000fe40007ffe0ff */
[----:B------:R-:W-:-:S03]  /*6540*/  IADD3 R2, R59, -c[0x0][0x20], RZ ;  /* 0x800008003b027a10 */ /* 0x000fc60007ffe0ff */
[----:B------:R1:W-:Y:S04]  /*6550*/  STL [R3], R6 ;  /* 0x0000000603007387 */ /* 0x0003e80000100800 */
[----:B------:R-:W2:Y:S01]  /*6560*/  LDL.64 R8, [R2] ;  /* 0x0000000002087983 */ /* 0x000ea20000100a00 */
[----:B------:R-:W-:-:S03]  /*6570*/  IMAD.MOV.U32 R5, RZ, RZ, 0x0 ;  /* 0x00000000ff057424 */ /* 0x000fc600078e00ff */
[----:B--2---:R1:W-:Y:S01]  /*6580*/  STL.64 [R3+0x8], R8 ;  /* 0x0000080803007387 */ /* 0x0043e20000100a00 */
[----:B------:R-:W-:Y:S05]  /*6590*/  RET.REL.NODEC R4 `(_ZN7cutlass13device_kernelIN5flash19enable_sm80_to_sm89INS1_16FlashAttnBwdSm80INS1_25CollectiveMainloopBwdSm80ILi2ELi2EN4cute5tupleIJNS5_1CILi128EEES8_NS7_ILi64EEEEEENS_10bfloat16_tEfNS_4arch4Sm80ELb1ELb0ELb1ELb0ELb1ELb0ELb0ELb0ELi2ELi4ELi4ELi4ELb0EEENS1_24CollectiveEpilogueBwdGQAISA_fSD_Li256ELb0ELb1EEENS1_25SingleTileBwdLPTSchedulerILb0ELi128ELb1EEEEEEEEEvNT_6ParamsE) ;  /* 0xffff9a6004007950 */ /* 0x000fea0003c3ffff */
        .type           $_ZN7cutlass13device_kernelIN5flash19enable_sm80_to_sm89INS1_16FlashAttnBwdSm80INS1_25CollectiveMainloopBwdSm80ILi2ELi2EN4cute5tupleIJNS5_1CILi128EEES8_NS7_ILi64EEEEEENS_10bfloat16_tEfNS_4arch4Sm80ELb1ELb0ELb1ELb0ELb1ELb0ELb0ELb0ELi2ELi4ELi4ELi4ELb0EEENS1_24CollectiveEpilogueBwdGQAISA_fSD_Li256ELb0ELb1EEENS1_25SingleTileBwdLPTSchedulerILb0ELi128ELb1EEEEEEEEEvNT_6ParamsE$_ZN4cute3eso3ESOILb0ELb0EJNS_6LayoutINS_5tupleIJNS3_IJNS_1CILi8EEENS4_ILi1EEEEEENS4_ILi2EEEEEENS3_IJNS3_IJS6_NS4_ILi0EEEEEEiEEEEEiEEC2ERKSD_RKi,@function
        .size           $_ZN7cutlass13device_kernelIN5flash19enable_sm80_to_sm89INS1_16FlashAttnBwdSm80INS1_25CollectiveMainloopBwdSm80ILi2ELi2EN4cute5tupleIJNS5_1CILi128EEES8_NS7_ILi64EEEEEENS_10bfloat16_tEfNS_4arch4Sm80ELb1ELb0ELb1ELb0ELb1ELb0ELb0ELb0ELi2ELi4ELi4ELi4ELb0EEENS1_24CollectiveEpilogueBwdGQAISA_fSD_Li256ELb0ELb1EEENS1_25SingleTileBwdLPTSchedulerILb0ELi128ELb1EEEEEEEEEvNT_6ParamsE$_ZN4cute3eso3ESOILb0ELb0EJNS_6LayoutINS_5tupleIJNS3_IJNS_1CILi8EEENS4_ILi1EEEEEENS4_ILi2EEEEEENS3_IJNS3_IJS6_NS4_ILi0EEEEEEiEEEEEiEEC2ERKSD_RKi,($_ZN7cutlass13device_kernelIN5flash19enable_sm80_to_sm89INS1_16FlashAttnBwdSm80INS1_25CollectiveMainloopBwdSm80ILi2ELi2EN4cute5tupleIJNS5_1CILi128EEES8_NS7_ILi64EEEEEENS_10bfloat16_tEfNS_4arch4Sm80ELb1ELb0ELb1ELb0ELb1ELb0ELb0ELb0ELi2ELi4ELi4ELi4ELb0EEENS1_24CollectiveEpilogueBwdGQAISA_fSD_Li256ELb0ELb1EEENS1_25SingleTileBwdLPTSchedulerILb0ELi128ELb1EEEEEEEEEvNT_6ParamsE$_ZN4cute3eso3ESOILb0ELb0EJNS_6LayoutINS_5tupleIJNS3_IJNS_1CILi8EEENS4_ILi1EEEEEENS4_ILi2EEENS3_IJS8_S8_EEEEEENS3_IJNS3_IJS6_NS4_ILi0EEEEEENS4_ILi4096EEENS3_IJiiEEEEEEEENS_10ViewEngineINS_8smem_ptrIPN7cutlass10bfloat16_tEEEEEEEC2ERKSG_RKSN_ - $_ZN7cutlass13device_kernelIN5flash19enable_sm80_to_sm89INS1_16FlashAttnBwdSm80INS1_25CollectiveMainloopBwdSm80ILi2ELi2EN4cute5tupleIJNS5_1CILi128EEES8_NS7_ILi64EEEEEENS_10bfloat16_tEfNS_4arch4Sm80ELb1ELb0ELb1ELb0ELb1ELb0ELb0ELb0ELi2ELi4ELi4ELi4ELb0EEENS1_24CollectiveEpilogueBwdGQAISA_fSD_Li256ELb0ELb1EEENS1_25SingleTileBwdLPTSchedulerILb0ELi128ELb1EEEEEEEEEvNT_6ParamsE$_ZN4cute3eso3ESOILb0ELb0EJNS_6LayoutINS_5tupleIJNS3_IJNS_1CILi8EEENS4_ILi1EEEEEENS4_ILi2EEEEEENS3_IJNS3_IJS6_NS4_ILi0EEEEEEiEEEEEiEEC2ERKSD_RKi)
$_ZN7cutlass13device_kernelIN5flash19enable_sm80_to_sm89INS1_16FlashAttnBwdSm80INS1_25CollectiveMainloopBwdSm80ILi2ELi2EN4cute5tupleIJNS5_1CILi128EEES8_NS7_ILi64EEEEEENS_10bfloat16_tEfNS_4arch4Sm80ELb1ELb0ELb1ELb0ELb1ELb0ELb0ELb0ELi2ELi4ELi4ELi4ELb0EEENS1_24CollectiveEpilogueBwdGQAISA_fSD_Li256ELb0ELb1EEENS1_25SingleTileBwdLPTSchedulerILb0ELi128ELb1EEEEEEEEEvNT_6ParamsE$_ZN4cute3eso3ESOILb0ELb0EJNS_6LayoutINS_5tupleIJNS3_IJNS_1CILi8EEENS4_ILi1EEEEEENS4_ILi2EEEEEENS3_IJNS3_IJS6_NS4_ILi0EEEEEEiEEEEEiEEC2ERKSD_RKi:
[----:B------:R-:W-:Y:S02]  /*65a0*/  IADD3 R3, R58, -c[0x0][0x20], RZ ;  /* 0x800008003a037a10 */ /* 0x000fe40007ffe0ff */
[----:B------:R-:W-:-:S03]  /*65b0*/  IADD3 R2, R61, -c[0x0][0x20], RZ ;  /* 0x800008003d027a10 */ /* 0x000fc60007ffe0ff */
[----:B------:R1:W-:Y:S04]  /*65c0*/  STL [R3], R6 ;  /* 0x0000000603007387 */ /* 0x0003e80000100800 */
[----:B------:R-:W2:Y:S01]  /*65d0*/  LDL R2, [R2] ;  /* 0x0000000002027983 */ /* 0x000ea20000100800 */
[----:B------:R-:W-:-:S03]  /*65e0*/  IMAD.MOV.U32 R5, RZ, RZ, 0x0 ;  /* 0x00000000ff057424 */ /* 0x000fc600078e00ff */
[----:B--2---:R1:W-:Y:S01]  /*65f0*/  STL [R3+0x4], R2 ;  /* 0x0000040203007387 */ /* 0x0043e20000100800 */
[----:B------:R-:W-:Y:S05]  /*6600*/  RET.REL.NODEC R4 `(_ZN7cutlass13device_kernelIN5flash19enable_sm80_to_sm89INS1_16FlashAttnBwdSm80INS1_25CollectiveMainloopBwdSm80ILi2ELi2EN4cute5tupleIJNS5_1CILi128EEES8_NS7_ILi64EEEEEENS_10bfloat16_tEfNS_4arch4Sm80ELb1ELb0ELb1ELb0ELb1ELb0ELb0ELb0ELi2ELi4ELi4ELi4ELb0EEENS1_24CollectiveEpilogueBwdGQAISA_fSD_Li256ELb0ELb1EEENS1_25SingleTileBwdLPTSchedulerILb0ELi128ELb1EEEEEEEEEvNT_6ParamsE) ;  /* 0xffff99f004007950 */ /* 0x000fea0003c3ffff */
        .type           $_ZN7cutlass13device_kernelIN5flash19enable_sm80_to_sm89INS1_16FlashAttnBwdSm80INS1_25CollectiveMainloopBwdSm80ILi2ELi2EN4cute5tupleIJNS5_1CILi128EEES8_NS7_ILi64EEEEEENS_10bfloat16_tEfNS_4arch4Sm80ELb1ELb0ELb1ELb0ELb1ELb0ELb0ELb0ELi2ELi4ELi4ELi4ELb0EEENS1_24CollectiveEpilogueBwdGQAISA_fSD_Li256ELb0ELb1EEENS1_25SingleTileBwdLPTSchedulerILb0ELi128ELb1EEEEEEEEEvNT_6ParamsE$_ZN4cute3eso3ESOILb0ELb0EJNS_6LayoutINS_5tupleIJNS3_IJNS_1CILi8EEENS4_ILi1EEEEEENS4_ILi2EEENS3_IJS8_S8_EEEEEENS3_IJNS3_IJS6_NS4_ILi0EEEEEENS4_ILi4096EEENS3_IJiiEEEEEEEENS_10ViewEngineINS_8smem_ptrIPN7cutlass10bfloat16_tEEEEEEEC2ERKSG_RKSN_,@function
        .size           $_ZN7cutlass13device_kernelIN5flash19enable_sm80_to_sm89INS1_16FlashAttnBwdSm80INS1_25CollectiveMainloopBwdSm80ILi2ELi2EN4cute5tupleIJNS5_1CILi128EEES8_NS7_ILi64EEEEEENS_10bfloat16_tEfNS_4arch4Sm80ELb1ELb0ELb1ELb0ELb1ELb0ELb0ELb0ELi2ELi4ELi4ELi4ELb0EEENS1_24CollectiveEpilogueBwdGQAISA_fSD_Li256ELb0ELb1EEENS1_25SingleTileBwdLPTSchedulerILb0ELi128ELb1EEEEEEEEEvNT_6ParamsE$_ZN4cute3eso3ESOILb0ELb0EJNS_6LayoutINS_5tupleIJNS3_IJNS_1CILi8EEENS4_ILi1EEEEEENS4_ILi2EEENS3_IJS8_S8_EEEEEENS3_IJNS3_IJS6_NS4_ILi0EEEEEENS4_ILi4096EEENS3_IJiiEEEEEEEENS_10ViewEngineINS_8smem_ptrIPN7cutlass10bfloat16_tEEEEEEEC2ERKSG_RKSN_,($_ZN7cutlass13device_kernelIN5flash19enable_sm80_to_sm89INS1_16FlashAttnBwdSm80INS1_25CollectiveMainloopBwdSm80ILi2ELi2EN4cute5tupleIJNS5_1CILi128EEES8_NS7_ILi64EEEEEENS_10bfloat16_tEfNS_4arch4Sm80ELb1ELb0ELb1ELb0ELb1ELb0ELb0ELb0ELi2ELi4ELi4ELi4ELb0EEENS1_24CollectiveEpilogueBwdGQAISA_fSD_Li256ELb0ELb1EEENS1_25SingleTileBwdLPTSchedulerILb0ELi128ELb1EEEEEEEEEvNT_6ParamsE$_ZN4cute3eso3ESOILb0ELb0EJNS_6LayoutINS_5tupleIJNS3_IJNS_1CILi8EEENS4_ILi1EEEEEENS4_ILi2EEENS3_IJS8_S8_EEEEEENS3_IJNS3_IJS6_NS4_ILi0EEEEEENS4_ILi4096EEENS3_IJiiEEEEEEEEiEEC2ERKSG_RKi - $_ZN7cutlass13device_kernelIN5flash19enable_sm80_to_sm89INS1_16FlashAttnBwdSm80INS1_25CollectiveMainloopBwdSm80ILi2ELi2EN4cute5tupleIJNS5_1CILi128EEES8_NS7_ILi64EEEEEENS_10bfloat16_tEfNS_4arch4Sm80ELb1ELb0ELb1ELb0ELb1ELb0ELb0ELb0ELi2ELi4ELi4ELi4ELb0EEENS1_24CollectiveEpilogueBwdGQAISA_fSD_Li256ELb0ELb1EEENS1_25SingleTileBwdLPTSchedulerILb0ELi128ELb1EEEEEEEEEvNT_6ParamsE$_ZN4cute3eso3ESOILb0ELb0EJNS_6LayoutINS_5tupleIJNS3_IJNS_1CILi8EEENS4_ILi1EEEEEENS4_ILi2EEENS3_IJS8_S8_EEEEEENS3_IJNS3_IJS6_NS4_ILi0EEEEEENS4_ILi4096EEENS3_IJiiEEEEEEEENS_10ViewEngineINS_8smem_ptrIPN7cutlass10bfloat16_tEEEEEEEC2ERKSG_RKSN_)
$_ZN7cutlass13device_kernelIN5flash19enable_sm80_to_sm89INS1_16FlashAttnBwdSm80INS1_25CollectiveMainloopBwdSm80ILi2ELi2EN4cute5tupleIJNS5_1CILi128EEES8_NS7_ILi64EEEEEENS_10bfloat16_tEfNS_4arch4Sm80ELb1ELb0ELb1ELb0ELb1ELb0ELb0ELb0ELi2ELi4ELi4ELi4ELb0EEENS1_24CollectiveEpilogueBwdGQAISA_fSD_Li256ELb0ELb1EEENS1_25SingleTileBwdLPTSchedulerILb0ELi128ELb1EEEEEEEEEvNT_6ParamsE$_ZN4cute3eso3ESOILb0ELb0EJNS_6LayoutINS_5tupleIJNS3_IJNS_1CILi8EEENS4_ILi1EEEEEENS4_ILi2EEENS3_IJS8_S8_EEEEEENS3_IJNS3_IJS6_NS4_ILi0EEEEEENS4_ILi4096EEENS3_IJiiEEEEEEEENS_10ViewEngineINS_8smem_ptrIPN7cutlass10bfloat16_tEEEEEEEC2ERKSG_RKSN_:
[----:B------:R-:W-:Y:S02]  /*6610*/  IADD3 R3, R23, -c[0x0][0x20], RZ ;  /* 0x8000080017037a10 */ /* 0x000fe40007ffe0ff */
[----:B------:R-:W-:-:S03]  /*6620*/  IADD3 R2, R22, -c[0x0][0x20], RZ ;  /* 0x8000080016027a10 */ /* 0x000fc60007ffe0ff */
[----:B------:R1:W-:Y:S04]  /*6630*/  STL.64 [R3], R4 ;  /* 0x0000000403007387 */ /* 0x0003e80000100a00 */
[----:B------:R-:W2:Y:S01]  /*6640*/  LDL.64 R8, [R2] ;  /* 0x0000000002087983 */ /* 0x000ea20000100a00 */
[----:B------:R-:W-:-:S03]  /*6650*/  IMAD.MOV.U32 R7, RZ, RZ, 0x0 ;  /* 0x00000000ff077424 */ /* 0x000fc600078e00ff */
[----:B--2---:R1:W-:Y:S01]  /*6660*/  STL.64 [R3+0x8], R8 ;  /* 0x0000080803007387 */ /* 0x0043e20000100a00 */
[----:B------:R-:W-:Y:S05]  /*6670*/  RET.REL.NODEC R6 `(_ZN7cutlass13device_kernelIN5flash19enable_sm80_to_sm89INS1_16FlashAttnBwdSm80INS1_25CollectiveMainloopBwdSm80ILi2ELi2EN4cute5tupleIJNS5_1CILi128EEES8_NS7_ILi64EEEEEENS_10bfloat16_tEfNS_4arch4Sm80ELb1ELb0ELb1ELb0ELb1ELb0ELb0ELb0ELi2ELi4ELi4ELi4ELb0EEENS1_24CollectiveEpilogueBwdGQAISA_fSD_Li256ELb0ELb1EEENS1_25SingleTileBwdLPTSchedulerILb0ELi128ELb1EEEEEEEEEvNT_6ParamsE) ;  /* 0xffff998006007950 */ /* 0x000fea0003c3ffff */
        .type           $_ZN7cutlass13device_kernelIN5flash19enable_sm80_to_sm89INS1_16FlashAttnBwdSm80INS1_25CollectiveMainloopBwdSm80ILi2ELi2EN4cute5tupleIJNS5_1CILi128EEES8_NS7_ILi64EEEEEENS_10bfloat16_tEfNS_4arch4Sm80ELb1ELb0ELb1ELb0ELb1ELb0ELb0ELb0ELi2ELi4ELi4ELi4ELb0EEENS1_24CollectiveEpilogueBwdGQAISA_fSD_Li256ELb0ELb1EEENS1_25SingleTileBwdLPTSchedulerILb0ELi128ELb1EEEEEEEEEvNT_6ParamsE$_ZN4cute3eso3ESOILb0ELb0EJNS_6LayoutINS_5tupleIJNS3_IJNS_1CILi8EEENS4_ILi1EEEEEENS4_ILi2EEENS3_IJS8_S8_EEEEEENS3_IJNS3_IJS6_NS4_ILi0EEEEEENS4_ILi4096EEENS3_IJiiEEEEEEEEiEEC2ERKSG_RKi,@function
        .size           $_ZN7cutlass13device_kernelIN5flash19enable_sm80_to_sm89INS1_16FlashAttnBwdSm80INS1_25CollectiveMainloopBwdSm80ILi2ELi2EN4cute5tupleIJNS5_1CILi128EEES8_NS7_ILi64EEEEEENS_10bfloat16_tEfNS_4arch4Sm80ELb1ELb0ELb1ELb0ELb1ELb0ELb0ELb0ELi2ELi4ELi4ELi4ELb0EEENS1_24CollectiveEpilogueBwdGQAISA_fSD_Li256ELb0ELb1EEENS1_25SingleTileBwdLPTSchedulerILb0ELi128ELb1EEEEEEEEEvNT_6ParamsE$_ZN4cute3eso3ESOILb0ELb0EJNS_6LayoutINS_5tupleIJNS3_IJNS_1CILi8EEENS4_ILi1EEEEEENS4_ILi2EEENS3_IJS8_S8_EEEEEENS3_IJNS3_IJS6_NS4_ILi0EEEEEENS4_ILi4096EEENS3_IJiiEEEEEEEEiEEC2ERKSG_RKi,($_ZN7cutlass13device_kernelIN5flash19enable_sm80_to_sm89INS1_16FlashAttnBwdSm80INS1_25CollectiveMainloopBwdSm80ILi2ELi2EN4cute5tupleIJNS5_1CILi128EEES8_NS7_ILi64EEEEEENS_10bfloat16_tEfNS_4arch4Sm80ELb1ELb0ELb1ELb0ELb1ELb0ELb0ELb0ELi2ELi4ELi4ELi4ELb0EEENS1_24CollectiveEpilogueBwdGQAISA_fSD_Li256ELb0ELb1EEENS1_25SingleTileBwdLPTSchedulerILb0ELi128ELb1EEEEEEEEEvNT_6ParamsE$_ZN4cute3eso3ESOILb0ELb0EJNS_6LayoutINS_5tupleIJNS3_IJNS_1CILi8EEENS4_ILi1EEEEEENS4_ILi2EEES5_EEENS3_IJNS3_IJS6_NS4_ILi0EEEEEEiNS4_ILi1024EEEEEEEENS_10ViewEngineINS_8smem_ptrIPN7cutlass10bfloat16_tEEEEEEEC2ERKSE_RKSL_ - $_ZN7cutlass13device_kernelIN5flash19enable_sm80_to_sm89INS1_16FlashAttnBwdSm80INS1_25CollectiveMainloopBwdSm80ILi2ELi2EN4cute5tupleIJNS5_1CILi128EEES8_NS7_ILi64EEEEEENS_10bfloat16_tEfNS_4arch4Sm80ELb1ELb0ELb1ELb0ELb1ELb0ELb0ELb0ELi2ELi4ELi4ELi4ELb0EEENS1_24CollectiveEpilogueBwdGQAISA_fSD_Li256ELb0ELb1EEENS1_25SingleTileBwdLPTSchedulerILb0ELi128ELb1EEEEEEEEEvNT_6ParamsE$_ZN4cute3eso3ESOILb0ELb0EJNS_6LayoutINS_5tupleIJNS3_IJNS_1CILi8EEENS4_ILi1EEEEEENS4_ILi2EEENS3_IJS8_S8_EEEEEENS3_IJNS3_IJS6_NS4_ILi0EEEEEENS4_ILi4096EEENS3_IJiiEEEEEEEEiEEC2ERKSG_RKi)
$_ZN7cutlass13device_kernelIN5flash19enable_sm80_to_sm89INS1_16FlashAttnBwdSm80INS1_25CollectiveMainloopBwdSm80ILi2ELi2EN4cute5tupleIJNS5_1CILi128EEES8_NS7_ILi64EEEEEENS_10bfloat16_tEfNS_4arch4Sm80ELb1ELb0ELb1ELb0ELb1ELb0ELb0ELb0ELi2ELi4ELi4ELi4ELb0EEENS1_24CollectiveEpilogueBwdGQAISA_fSD_Li256ELb0ELb1EEENS1_25SingleTileBwdLPTSchedulerILb0ELi128ELb1EEEEEEEEEvNT_6ParamsE$_ZN4cute3eso3ESOILb0ELb0EJNS_6LayoutINS_5tupleIJNS3_IJNS_1CILi8EEENS4_ILi1EEEEEENS4_ILi2EEENS3_IJS8_S8_EEEEEENS3_IJNS3_IJS6_NS4_ILi0EEEEEENS4_ILi4096EEENS3_IJiiEEEEEEEEiEEC2ERKSG_RKi:
[----:B------:R-:W-:Y:S02]  /*6680*/  IADD3 R5, R23, -c[0x0][0x20], RZ ;  /* 0x8000080017057a10 */ /* 0x000fe40007ffe0ff */
[----:B------:R-:W-:-:S03]  /*6690*/  IADD3 R4, R22, -c[0x0][0x20], RZ ;  /* 0x8000080016047a10 */ /* 0x000fc60007ffe0ff */
[----:B------:R1:W-:Y:S04]  /*66a0*/  STL [R5], R2 ;  /* 0x0000000205007387 */ /* 0x0003e80000100800 */
[----:B------:R1:W-:Y:S04]  /*66b0*/  STL [R5+0x4], R3 ;  /* 0x0000040305007387 */ /* 0x0003e80000100800 */
[----:B------:R-:W2:Y:S01]  /*66c0*/  LDL R4, [R4] ;  /* 0x0000000004047983 */ /* 0x000ea20000100800 */
[----:B------:R-:W-:-:S03]  /*66d0*/  IMAD.MOV.U32 R7, RZ, RZ, 0x0 ;  /* 0x00000000ff077424 */ /* 0x000fc600078e00ff */
[----:B--2---:R1:W-:Y:S01]  /*66e0*/  STL [R5+0x8], R4 ;  /* 0x0000080405007387 */ /* 0x0043e20000100800 */
[----:B------:R-:W-:Y:S05]  /*66f0*/  RET.REL.NODEC R6 `(_ZN7cutlass13device_kernelIN5flash19enable_sm80_to_sm89INS1_16FlashAttnBwdSm80INS1_25CollectiveMainloopBwdSm80ILi2ELi2EN4cute5tupleIJNS5_1CILi128EEES8_NS7_ILi64EEEEEENS_10bfloat16_tEfNS_4arch4Sm80ELb1ELb0ELb1ELb0ELb1ELb0ELb0ELb0ELi2ELi4ELi4ELi4ELb0EEENS1_24CollectiveEpilogueBwdGQAISA_fSD_Li256ELb0ELb1EEENS1_25SingleTileBwdLPTSchedulerILb0ELi128ELb1EEEEEEEEEvNT_6ParamsE) ;  /* 0xffff990006007950 */ /* 0x000fea0003c3ffff */
        .type           $_ZN7cutlass13device_kernelIN5flash19enable_sm80_to_sm89INS1_16FlashAttnBwdSm80INS1_25CollectiveMainloopBwdSm80ILi2ELi2EN4cute5tupleIJNS5_1CILi128EEES8_NS7_ILi64EEEEEENS_10bfloat16_tEfNS_4arch4Sm80ELb1ELb0ELb1ELb0ELb1ELb0ELb0ELb0ELi2ELi4ELi4ELi4ELb0EEENS1_24CollectiveEpilogueBwdGQAISA_fSD_Li256ELb0ELb1EEENS1_25SingleTileBwdLPTSchedulerILb0ELi128ELb1EEEEEEEEEvNT_6ParamsE$_ZN4cute3eso3ESOILb0ELb0EJNS_6LayoutINS_5tupleIJNS3_IJNS_1CILi8EEENS4_ILi1EEEEEENS4_ILi2EEES5_EEENS3_IJNS3_IJS6_NS4_ILi0EEEEEEiNS4_ILi1024EEEEEEEENS_10ViewEngineINS_8smem_ptrIPN7cutlass10bfloat16_tEEEEEEEC2ERKSE_RKSL_,@function
        .size           $_ZN7cutlass13device_kernelIN5flash19enable_sm80_to_sm89INS1_16FlashAttnBwdSm80INS1_25CollectiveMainloopBwdSm80ILi2ELi2EN4cute5tupleIJNS5_1CILi128EEES8_NS7_ILi64EEEEEENS_10bfloat16_tEfNS_4arch4Sm80ELb1ELb0ELb1ELb0ELb1ELb0ELb0ELb0ELi2ELi4ELi4ELi4ELb0EEENS1_24CollectiveEpilogueBwdGQAISA_fSD_Li256ELb0ELb1EEENS1_25SingleTileBwdLPTSchedulerILb0ELi128ELb1EEEEEEEEEvNT_6ParamsE$_ZN4cute3eso3ESOILb0ELb0EJNS_6LayoutINS_5tupleIJNS3_IJNS_1CILi8EEENS4_ILi1EEEEEENS4_ILi2EEES5_EEENS3_IJNS3_IJS6_NS4_ILi0EEEEEEiNS4_ILi1024EEEEEEEENS_10ViewEngineINS_8smem_ptrIPN7cutlass10bfloat16_tEEEEEEEC2ERKSE_RKSL_,($_ZN7cutlass13device_kernelIN5flash19enable_sm80_to_sm89INS1_16FlashAttnBwdSm80INS1_25CollectiveMainloopBwdSm80ILi2ELi2EN4cute5tupleIJNS5_1CILi128EEES8_NS7_ILi64EEEEEENS_10bfloat16_tEfNS_4arch4Sm80ELb1ELb0ELb1ELb0ELb1ELb0ELb0ELb0ELi2ELi4ELi4ELi4ELb0EEENS1_24CollectiveEpilogueBwdGQAISA_fSD_Li256ELb0ELb1EEENS1_25SingleTileBwdLPTSchedulerILb0ELi128ELb1EEEEEEEEEvNT_6ParamsE$_ZN4cute3eso3ESOILb0ELb0EJNS_6LayoutINS_5tupleIJNS3_IJNS_1CILi8EEENS4_ILi1EEEEEENS4_ILi2EEES5_EEENS3_IJNS3_IJS6_NS4_ILi0EEEEEEiNS4_ILi1024EEEEEEEEiEEC2ERKSE_RKi - $_ZN7cutlass13device_kernelIN5flash19enable_sm80_to_sm89INS1_16FlashAttnBwdSm80INS1_25CollectiveMainloopBwdSm80ILi2ELi2EN4cute5tupleIJNS5_1CILi128EEES8_NS7_ILi64EEEEEENS_10bfloat16_tEfNS_4arch4Sm80ELb1ELb0ELb1ELb0ELb1ELb0ELb0ELb0ELi2ELi4ELi4ELi4ELb0EEENS1_24CollectiveEpilogueBwdGQAISA_fSD_Li256ELb0ELb1EEENS1_25SingleTileBwdLPTSchedulerILb0ELi128ELb1EEEEEEEEEvNT_6ParamsE$_ZN4cute3eso3ESOILb0ELb0EJNS_6LayoutINS_5tupleIJNS3_IJNS_1CILi8EEENS4_ILi1EEEEEENS4_ILi2EEES5_EEENS3_IJNS3_IJS6_NS4_ILi0EEEEEEiNS4_ILi1024EEEEEEEENS_10ViewEngineINS_8smem_ptrIPN7cutlass10bfloat16_tEEEEEEEC2ERKSE_RKSL_)
$_ZN7cutlass13device_kernelIN5flash19enable_sm80_to_sm89INS1_16FlashAttnBwdSm80INS1_25CollectiveMainloopBwdSm80ILi2ELi2EN4cute5tupleIJNS5_1CILi128EEES8_NS7_ILi64EEEEEENS_10bfloat16_tEfNS_4arch4Sm80ELb1ELb0ELb1ELb0ELb1ELb0ELb0ELb0ELi2ELi4ELi4ELi4ELb0EEENS1_24CollectiveEpilogueBwdGQAISA_fSD_Li256ELb0ELb1EEENS1_25SingleTileBwdLPTSchedulerILb0ELi128ELb1EEEEEEEEEvNT_6ParamsE$_ZN4cute3eso3ESOILb0ELb0EJNS_6LayoutINS_5tupleIJNS3_IJNS_1CILi8EEENS4_ILi1EEEEEENS4_ILi2EEES5_EEENS3_IJNS3_IJS6_NS4_ILi0EEEEEEiNS4_ILi1024EEEEEEEENS_10ViewEngineINS_8smem_ptrIPN7cutlass10bfloat16_tEEEEEEEC2ERKSE_RKSL_:
[----:B------:R-:W-:Y:S02]  /*6700*/  IADD3 R3, R23, -c[0x0][0x20], RZ ;  /* 0x8000080017037a10 */ /* 0x000fe40007ffe0ff */
[----:B------:R-:W-:-:S03]  /*6710*/  IADD3 R2, R22, -c[0x0][0x20], RZ ;  /* 0x8000080016027a10 */ /* 0x000fc60007ffe0ff */
[----:B------:R1:W-:Y:S04]  /*6720*/  STL [R3], R6 ;  /* 0x0000000603007387 */ /* 0x0003e80000100800 */
[----:B------:R-:W2:Y:S01]  /*6730*/  LDL.64 R8, [R2] ;  /* 0x0000000002087983 */ /* 0x000ea20000100a00 */
[----:B------:R-:W-:-:S03]  /*6740*/  IMAD.MOV.U32 R5, RZ, RZ, 0x0 ;  /* 0x00000000ff057424 */ /* 0x000fc600078e00ff */
[----:B--2---:R1:W-:Y:S01]  /*6750*/  STL.64 [R3+0x8], R8 ;  /* 0x0000080803007387 */ /* 0x0043e20000100a00 */
[----:B------:R-:W-:Y:S05]  /*6760*/  RET.REL.NODEC R4 `(_ZN7cutlass13device_kernelIN5flash19enable_sm80_to_sm89INS1_16FlashAttnBwdSm80INS1_25CollectiveMainloopBwdSm80ILi2ELi2EN4cute5tupleIJNS5_1CILi128EEES8_NS7_ILi64EEEEEENS_10bfloat16_tEfNS_4arch4Sm80ELb1ELb0ELb1ELb0ELb1ELb0ELb0ELb0ELi2ELi4ELi4ELi4ELb0EEENS1_24CollectiveEpilogueBwdGQAISA_fSD_Li256ELb0ELb1EEENS1_25SingleTileBwdLPTSchedulerILb0ELi128ELb1EEEEEEEEEvNT_6ParamsE) ;  /* 0xffff989004007950 */ /* 0x000fea0003c3ffff */
        .type           $_ZN7cutlass13device_kernelIN5flash19enable_sm80_to_sm89INS1_16FlashAttnBwdSm80INS1_25CollectiveMainloopBwdSm80ILi2ELi2EN4cute5tupleIJNS5_1CILi128EEES8_NS7_ILi64EEEEEENS_10bfloat16_tEfNS_4arch4Sm80ELb1ELb0ELb1ELb0ELb1ELb0ELb0ELb0ELi2ELi4ELi4ELi4ELb0EEENS1_24CollectiveEpilogueBwdGQAISA_fSD_Li256ELb0ELb1EEENS1_25SingleTileBwdLPTSchedulerILb0ELi128ELb1EEEEEEEEEvNT_6ParamsE$_ZN4cute3eso3ESOILb0ELb0EJNS_6LayoutINS_5tupleIJNS3_IJNS_1CILi8EEENS4_ILi1EEEEEENS4_ILi2EEES5_EEENS3_IJNS3_IJS6_NS4_ILi0EEEEEEiNS4_ILi1024EEEEEEEEiEEC2ERKSE_RKi,@function
        .size           $_ZN7cutlass13device_kernelIN5flash19enable_sm80_to_sm89INS1_16FlashAttnBwdSm80INS1_25CollectiveMainloopBwdSm80ILi2ELi2EN4cute5tupleIJNS5_1CILi128EEES8_NS7_ILi64EEEEEENS_10bfloat16_tEfNS_4arch4Sm80ELb1ELb0ELb1ELb0ELb1ELb0ELb0ELb0ELi2ELi4ELi4ELi4ELb0EEENS1_24CollectiveEpilogueBwdGQAISA_fSD_Li256ELb0ELb1EEENS1_25SingleTileBwdLPTSchedulerILb0ELi128ELb1EEEEEEEEEvNT_6ParamsE$_ZN4cute3eso3ESOILb0ELb0EJNS_6LayoutINS_5tupleIJNS3_IJNS_1CILi8EEENS4_ILi1EEEEEENS4_ILi2EEES5_EEENS3_IJNS3_IJS6_NS4_ILi0EEEEEEiNS4_ILi1024EEEEEEEEiEEC2ERKSE_RKi,($_ZN7cutlass13device_kernelIN5flash19enable_sm80_to_sm89INS1_16FlashAttnBwdSm80INS1_25CollectiveMainloopBwdSm80ILi2ELi2EN4cute5tupleIJNS5_1CILi128EEES8_NS7_ILi64EEEEEENS_10bfloat16_tEfNS_4arch4Sm80ELb1ELb0ELb1ELb0ELb1ELb0ELb0ELb0ELi2ELi4ELi4ELi4ELb0EEENS1_24CollectiveEpilogueBwdGQAISA_fSD_Li256ELb0ELb1EEENS1_25SingleTileBwdLPTSchedulerILb0ELi128ELb1EEEEEEEEEvNT_6ParamsE$_ZN4cute3eso3ESOILb0ELb0EJNS_6LayoutINS_5tupleIJNS3_IJNS_1CILi8EEENS4_ILi1EEEEEENS4_ILi4EEES6_EEENS3_IJNS3_IJS6_NS4_ILi0EEEEEElSA_EEEEENS_10ViewEngineINS_8gmem_ptrIPKN7cutlass10bfloat16_tEEEEEEEC2ERKSD_RKSL_ - $_ZN7cutlass13device_kernelIN5flash19enable_sm80_to_sm89INS1_16FlashAttnBwdSm80INS1_25CollectiveMainloopBwdSm80ILi2ELi2EN4cute5tupleIJNS5_1CILi128EEES8_NS7_ILi64EEEEEENS_10bfloat16_tEfNS_4arch4Sm80ELb1ELb0ELb1ELb0ELb1ELb0ELb0ELb0ELi2ELi4ELi4ELi4ELb0EEENS1_24CollectiveEpilogueBwdGQAISA_fSD_Li256ELb0ELb1EEENS1_25SingleTileBwdLPTSchedulerILb0ELi128ELb1EEEEEEEEEvNT_6ParamsE$_ZN4cute3eso3ESOILb0ELb0EJNS_6LayoutINS_5tupleIJNS3_IJNS_1CILi8EEENS4_ILi1EEEEEENS4_ILi2EEES5_EEENS3_IJNS3_IJS6_NS4_ILi0EEEEEEiNS4_ILi1024EEEEEEEEiEEC2ERKSE_RKi)
$_ZN7cutlass13device_kernelIN5flash19enable_sm80_to_sm89INS1_16FlashAttnBwdSm80INS1_25CollectiveMainloopBwdSm80ILi2ELi2EN4cute5tupleIJNS5_1CILi128EEES8_NS7_ILi64EEEEEENS_10bfloat16_tEfNS_4arch4Sm80ELb1ELb0ELb1ELb0ELb1ELb0ELb0ELb0ELi2ELi4ELi4ELi4ELb0EEENS1_24CollectiveEpilogueBwdGQAISA_fSD_Li256ELb0ELb1EEENS1_25SingleTileBwdLPTSchedulerILb0ELi128ELb1EEEEEEEEEvNT_6ParamsE$_ZN4cute3eso3ESOILb0ELb0EJNS_6LayoutINS_5tupleIJNS3_IJNS_1CILi8EEENS4_ILi1EEEEEENS4_ILi2EEES5_EEENS3_IJNS3_IJS6_NS4_ILi0EEEEEEiNS4_ILi1024EEEEEEEEiEEC2ERKSE_RKi:
        /* <DEDUP_REMOVED lines=8> */
        .type           $_ZN7cutlass13device_kernelIN5flash19enable_sm80_to_sm89INS1_16FlashAttnBwdSm80INS1_25CollectiveMainloopBwdSm80ILi2ELi2EN4cute5tupleIJNS5_1CILi128EEES8_NS7_ILi64EEEEEENS_10bfloat16_tEfNS_4arch4Sm80ELb1ELb0ELb1ELb0ELb1ELb0ELb0ELb0ELi2ELi4ELi4ELi4ELb0EEENS1_24CollectiveEpilogueBwdGQAISA_fSD_Li256ELb0ELb1EEENS1_25SingleTileBwdLPTSchedulerILb0ELi128ELb1EEEEEEEEEvNT_6ParamsE$_ZN4cute3eso3ESOILb0ELb0EJNS_6LayoutINS_5tupleIJNS3_IJNS_1CILi8EEENS4_ILi1EEEEEENS4_ILi4EEES6_EEENS3_IJNS3_IJS6_NS4_ILi0EEEEEElSA_EEEEENS_10ViewEngineINS_8gmem_ptrIPKN7cutlass10bfloat16_tEEEEEEEC2ERKSD_RKSL_,@function
        .size           $_ZN7cutlass13device_kernelIN5flash19enable_sm80_to_sm89INS1_16FlashAttnBwdSm80INS1_25CollectiveMainloopBwdSm80ILi2ELi2EN4cute5tupleIJNS5_1CILi128EEES8_NS7_ILi64EEEEEENS_10bfloat16_tEfNS_4arch4Sm80ELb1ELb0ELb1ELb0ELb1ELb0ELb0ELb0ELi2ELi4ELi4ELi4ELb0EEENS1_24CollectiveEpilogueBwdGQAISA_fSD_Li256ELb0ELb1EEENS1_25SingleTileBwdLPTSchedulerILb0ELi128ELb1EEEEEEEEEvNT_6ParamsE$_ZN4cute3eso3ESOILb0ELb0EJNS_6LayoutINS_5tupleIJNS3_IJNS_1CILi8EEENS4_ILi1EEEEEENS4_ILi4EEES6_EEENS3_IJNS3_IJS6_NS4_ILi0EEEEEElSA_EEEEENS_10ViewEngineINS_8gmem_ptrIPKN7cutlass10bfloat16_tEEEEEEEC2ERKSD_RKSL_,($_ZN7cutlass13device_kernelIN5flash19enable_sm80_to_sm89INS1_16FlashAttnBwdSm80INS1_25CollectiveMainloopBwdSm80ILi2ELi2EN4cute5tupleIJNS5_1CILi128EEES8_NS7_ILi64EEEEEENS_10bfloat16_tEfNS_4arch4Sm80ELb1ELb0ELb1ELb0ELb1ELb0ELb0ELb0ELi2ELi4ELi4ELi4ELb0EEENS1_24CollectiveEpilogueBwdGQAISA_fSD_Li256ELb0ELb1EEENS1_25SingleTileBwdLPTSchedulerILb0ELi128ELb1EEEEEEEEEvNT_6ParamsE$_ZN4cute3eso3ESOILb0ELb0EJNS_6LayoutINS_5tupleIJNS3_IJNS_1CILi8EEENS4_ILi1EEEEEENS4_ILi4EEES6_EEENS3_IJNS3_IJS6_NS4_ILi0EEEEEElSA_EEEEElEEC2ERKSD_RKl - $_ZN7cutlass13device_kernelIN5flash19enable_sm80_to_sm89INS1_16FlashAttnBwdSm80INS1_25CollectiveMainloopBwdSm80ILi2ELi2EN4cute5tupleIJNS5_1CILi128EEES8_NS7_ILi64EEEEEENS_10bfloat16_tEfNS_4arch4Sm80ELb1ELb0ELb1ELb0ELb1ELb0ELb0ELb0ELi2ELi4ELi4ELi4ELb0EEENS1_24CollectiveEpilogueBwdGQAISA_fSD_Li256ELb0ELb1EEENS1_25SingleTileBwdLPTSchedulerILb0ELi128ELb1EEEEEEEEEvNT_6ParamsE$_ZN4cute3eso3ESOILb0ELb0EJNS_6LayoutINS_5tupleIJNS3_IJNS_1CILi8EEENS4_ILi1EEEEEENS4_ILi4EEES6_EEENS3_IJNS3_IJS6_NS4_ILi0EEEEEElSA_EEEEENS_10ViewEngineINS_8gmem_ptrIPKN7cutlass10bfloat16_tEEEEEEEC2ERKSD_RKSL_)
$_ZN7cutlass13device_kernelIN5flash19enable_sm80_to_sm89INS1_16FlashAttnBwdSm80INS1_25CollectiveMainloopBwdSm80ILi2ELi2EN4cute5tupleIJNS5_1CILi128EEES8_NS7_ILi64EEEEEENS_10bfloat16_tEfNS_4arch4Sm80ELb1ELb0ELb1ELb0ELb1ELb0ELb0ELb0ELi2ELi4ELi4ELi4ELb0EEENS1_24CollectiveEpilogueBwdGQAISA_fSD_Li256ELb0ELb1EEENS1_25SingleTileBwdLPTSchedulerILb0ELi128ELb1EEEEEEEEEvNT_6ParamsE$_ZN4cute3eso3ESOILb0ELb0EJNS_6LayoutINS_5tupleIJNS3_IJNS_1CILi8EEENS4_ILi1EEEEEENS4_ILi4EEES6_EEENS3_IJNS3_IJS6_NS4_ILi0EEEEEElSA_EEEEENS_10ViewEngineINS_8gmem_ptrIPKN7cutlass10bfloat16_tEEEEEEEC2ERKSD_RKSL_:
        /* <DEDUP_REMOVED lines=8> */
[----:B------:R-:W-:Y:S05]  /*6870*/  RET.REL.NODEC R6 `(_ZN7cutlass13device_kernelIN5flash19enable_sm80_to_sm89INS1_16FlashAttnBwdSm80INS1_25CollectiveMainloopBwdSm80ILi2ELi2EN4cute5tupleIJNS5_1CILi128EEES8_NS7_ILi64EEEEEENS_10bfloat16_tEfNS_4arch4Sm80ELb1ELb0ELb1ELb0ELb1ELb0ELb0ELb0ELi2ELi4ELi4ELi4ELb0EEENS1_24CollectiveEpilogueBwdGQAISA_fSD_Li256ELb0ELb1EEENS1_25SingleTileBwdLPTSchedulerILb0ELi128ELb1EEEEEEEEEvNT_6ParamsE) ;  /* 0xffff978006007950 */ /* 0x000fea0003c3ffff */
        .type           $_ZN7cutlass13device_kernelIN5flash19enable_sm80_to_sm89INS1_16FlashAttnBwdSm80INS1_25CollectiveMainloopBwdSm80ILi2ELi2EN4cute5tupleIJNS5_1CILi128EEES8_NS7_ILi64EEEEEENS_10bfloat16_tEfNS_4arch4Sm80ELb1ELb0ELb1ELb0ELb1ELb0ELb0ELb0ELi2ELi4ELi4ELi4ELb0EEENS1_24CollectiveEpilogueBwdGQAISA_fSD_Li256ELb0ELb1EEENS1_25SingleTileBwdLPTSchedulerILb0ELi128ELb1EEEEEEEEEvNT_6ParamsE$_ZN4cute3eso3ESOILb0ELb0EJNS_6LayoutINS_5tupleIJNS3_IJNS_1CILi8EEENS4_ILi1EEEEEENS4_ILi4EEES6_EEENS3_IJNS3_IJS6_NS4_ILi0EEEEEElSA_EEEEElEEC2ERKSD_RKl,@function
        .size           $_ZN7cutlass13device_kernelIN5flash19enable_sm80_to_sm89INS1_16FlashAttnBwdSm80INS1_25CollectiveMainloopBwdSm80ILi2ELi2EN4cute5tupleIJNS5_1CILi128EEES8_NS7_ILi64EEEEEENS_10bfloat16_tEfNS_4arch4Sm80ELb1ELb0ELb1ELb0ELb1ELb0ELb0ELb0ELi2ELi4ELi4ELi4ELb0EEENS1_24CollectiveEpilogueBwdGQAISA_fSD_Li256ELb0ELb1EEENS1_25SingleTileBwdLPTSchedulerILb0ELi128ELb1EEEEEEEEEvNT_6ParamsE$_ZN4cute3eso3ESOILb0ELb0EJNS_6LayoutINS_5tupleIJNS3_IJNS_1CILi8EEENS4_ILi1EEEEEENS4_ILi4EEES6_EEENS3_IJNS3_IJS6_NS4_ILi0EEEEEElSA_EEEEElEEC2ERKSD_RKl,($_ZN7cutlass13device_kernelIN5flash19enable_sm80_to_sm89INS1_16FlashAttnBwdSm80INS1_25CollectiveMainloopBwdSm80ILi2ELi2EN4cute5tupleIJNS5_1CILi128EEES8_NS7_ILi64EEEEEENS_10bfloat16_tEfNS_4arch4Sm80ELb1ELb0ELb1ELb0ELb1ELb0ELb0ELb0ELi2ELi4ELi4ELi4ELb0EEENS1_24CollectiveEpilogueBwdGQAISA_fSD_Li256ELb0ELb1EEENS1_25SingleTileBwdLPTSchedulerILb0ELi128ELb1EEEEEEEEEvNT_6ParamsE$_ZN4cute3eso3ESOILb0ELb0EJiNS_5tupleIJiNS_1CILi0EEEEEEEEC2ERKiRKS5_ - $_ZN7cutlass13device_kernelIN5flash19enable_sm80_to_sm89INS1_16FlashAttnBwdSm80INS1_25CollectiveMainloopBwdSm80ILi2ELi2EN4cute5tupleIJNS5_1CILi128EEES8_NS7_ILi64EEEEEENS_10bfloat16_tEfNS_4arch4Sm80ELb1ELb0ELb1ELb0ELb1ELb0ELb0ELb0ELi2ELi4ELi4ELi4ELb0EEENS1_24CollectiveEpilogueBwdGQAISA_fSD_Li256ELb0ELb1EEENS1_25SingleTileBwdLPTSchedulerILb0ELi128ELb1EEEEEEEEEvNT_6ParamsE$_ZN4cute3eso3ESOILb0ELb0EJNS_6LayoutINS_5tupleIJNS3_IJNS_1CILi8EEENS4_ILi1EEEEEENS4_ILi4EEES6_EEENS3_IJNS3_IJS6_NS4_ILi0EEEEEElSA_EEEEElEEC2ERKSD_RKl)
$_ZN7cutlass13device_kernelIN5flash19enable_sm80_to_sm89INS1_16FlashAttnBwdSm80INS1_25CollectiveMainloopBwdSm80ILi2ELi2EN4cute5tupleIJNS5_1CILi128EEES8_NS7_ILi64EEEEEENS_10bfloat16_tEfNS_4arch4Sm80ELb1ELb0ELb1ELb0ELb1ELb0ELb0ELb0ELi2ELi4ELi4ELi4ELb0EEENS1_24CollectiveEpilogueBwdGQAISA_fSD_Li256ELb0ELb1EEENS1_25SingleTileBwdLPTSchedulerILb0ELi128ELb1EEEEEEEEEvNT_6ParamsE$_ZN4cute3eso3ESOILb0ELb0EJNS_6LayoutINS_5tupleIJNS3_IJNS_1CILi8EEENS4_ILi1EEEEEENS4_ILi4EEES6_EEENS3_IJNS3_IJS6_NS4_ILi0EEEEEElSA_EEEEElEEC2ERKSD_RKl:
[----:B------:R-:W-:Y:S02]  /*6880*/  IADD3 R5, R81, -c[0x0][0x20], RZ ;  /* 0x8000080051057a10 */ /* 0x000fe40007ffe0ff */
[----:B------:R-:W-:-:S03]  /*6890*/  IADD3 R4, R82, -c[0x0][0x20], RZ ;  /* 0x8000080052047a10 */ /* 0x000fc60007ffe0ff */
[----:B------:R1:W-:Y:S04]  /*68a0*/  STL.64 [R5], R2 ;  /* 0x0000000205007387 */ /* 0x0003e80000100a00 */
[----:B------:R-:W2:Y:S01]  /*68b0*/  LDL.64 R8, [R4] ;  /* 0x0000000004087983 */ /* 0x000ea20000100a00 */
[----:B------:R-:W-:-:S03]  /*68c0*/  IMAD.MOV.U32 R7, RZ, RZ, 0x0 ;  /* 0x00000000ff077424 */ /* 0x000fc600078e00ff */
[----:B--2---:R1:W-:Y:S01]  /*68d0*/  STL.64 [R5+0x8], R8 ;  /* 0x0000080805007387 */ /* 0x0043e20000100a00 */
[----:B------:R-:W-:Y:S05]  /*68e0*/  RET.REL.NODEC R6 `(_ZN7cutlass13device_kernelIN5flash19enable_sm80_to_sm89INS1_16FlashAttnBwdSm80INS1_25CollectiveMainloopBwdSm80ILi2ELi2EN4cute5tupleIJNS5_1CILi128EEES8_NS7_ILi64EEEEEENS_10bfloat16_tEfNS_4arch4Sm80ELb1ELb0ELb1ELb0ELb1ELb0ELb0ELb0ELi2ELi4ELi4ELi4ELb0EEENS1_24CollectiveEpilogueBwdGQAISA_fSD_Li256ELb0ELb1EEENS1_25SingleTileBwdLPTSchedulerILb0ELi128ELb1EEEEEEEEEvNT_6ParamsE) ;  /* 0xffff971006007950 */ /* 0x000fea0003c3ffff */
        .type           $_ZN7cutlass13device_kernelIN5flash19enable_sm80_to_sm89INS1_16FlashAttnBwdSm80INS1_25CollectiveMainloopBwdSm80ILi2ELi2EN4cute5tupleIJNS5_1CILi128EEES8_NS7_ILi64EEEEEENS_10bfloat16_tEfNS_4arch4Sm80ELb1ELb0ELb1ELb0ELb1ELb0ELb0ELb0ELi2ELi4ELi4ELi4ELb0EEENS1_24CollectiveEpilogueBwdGQAISA_fSD_Li256ELb0ELb1EEENS1_25SingleTileBwdLPTSchedulerILb0ELi128ELb1EEEEEEEEEvNT_6ParamsE$_ZN4cute3eso3ESOILb0ELb0EJiNS_5tupleIJiNS_1CILi0EEEEEEEEC2ERKiRKS5_,@function
        .size           $_ZN7cutlass13device_kernelIN5flash19enable_sm80_to_sm89INS1_16FlashAttnBwdSm80INS1_25CollectiveMainloopBwdSm80ILi2ELi2EN4cute5tupleIJNS5_1CILi128EEES8_NS7_ILi64EEEEEENS_10bfloat16_tEfNS_4arch4Sm80ELb1ELb0ELb1ELb0ELb1ELb0ELb0ELb0ELi2ELi4ELi4ELi4ELb0EEENS1_24CollectiveEpilogueBwdGQAISA_fSD_Li256ELb0ELb1EEENS1_25SingleTileBwdLPTSchedulerILb0ELi128ELb1EEEEEEEEEvNT_6ParamsE$_ZN4cute3eso3ESOILb0ELb0EJiNS_5tupleIJiNS_1CILi0EEEEEEEEC2ERKiRKS5_,($_ZN7cutlass13device_kernelIN5flash19enable_sm80_to_sm89INS1_16FlashAttnBwdSm80INS1_25CollectiveMainloopBwdSm80ILi2ELi2EN4cute5tupleIJNS5_1CILi128EEES8_NS7_ILi64EEEEEENS_10bfloat16_tEfNS_4arch4Sm80ELb1ELb0ELb1ELb0ELb1ELb0ELb0ELb0ELi2ELi4ELi4ELi4ELb0EEENS1_24CollectiveEpilogueBwdGQAISA_fSD_Li256ELb0ELb1EEENS1_25SingleTileBwdLPTSchedulerILb0ELi128ELb1EEEEEEEEEvNT_6ParamsE$_ZN4cute3eso3ESOILb0ELb0EJiNS_5tupleIJiiEEEEEC2ERKiRKS3_ - $_ZN7cutlass13device_kernelIN5flash19enable_sm80_to_sm89INS1_16FlashAttnBwdSm80INS1_25CollectiveMainloopBwdSm80ILi2ELi2EN4cute5tupleIJNS5_1CILi128EEES8_NS7_ILi64EEEEEENS_10bfloat16_tEfNS_4arch4Sm80ELb1ELb0ELb1ELb0ELb1ELb0ELb0ELb0ELi2ELi4ELi4ELi4ELb0EEENS1_24CollectiveEpilogueBwdGQAISA_fSD_Li256ELb0ELb1EEENS1_25SingleTileBwdLPTSchedulerILb0ELi128ELb1EEEEEEEEEvNT_6ParamsE$_ZN4cute3eso3ESOILb0ELb0EJiNS_5tupleIJiNS_1CILi0EEEEEEEEC2ERKiRKS5_)
$_ZN7cutlass13device_kernelIN5flash19enable_sm80_to_sm89INS1_16FlashAttnBwdSm80INS1_25CollectiveMainloopBwdSm80ILi2ELi2EN4cute5tupleIJNS5_1CILi128EEES8_NS7_ILi64EEEEEENS_10bfloat16_tEfNS_4arch4Sm80ELb1ELb0ELb1ELb0ELb1ELb0ELb0ELb0ELi2ELi4ELi4ELi4ELb0EEENS1_24CollectiveEpilogueBwdGQAISA_fSD_Li256ELb0ELb1EEENS1_25SingleTileBwdLPTSchedulerILb0ELi128ELb1EEEEEEEEEvNT_6ParamsE$_ZN4cute3eso3ESOILb0ELb0EJiNS_5tupleIJiNS_1CILi0EEEEEEEEC2ERKiRKS5_:
[----:B------:R-:W-:Y:S02]  /*68f0*/  IADD3 R3, R3, -c[0x0][0x20], RZ ;  /* 0x8000080003037a10 */ /* 0x000fe40007ffe0ff */
[----:B------:R-:W-:-:S03]  /*6900*/  IADD3 R2, R2, -c[0x0][0x20], RZ ;  /* 0x8000080002027a10 */ /* 0x000fc60007ffe0ff */
[----:B------:R1:W-:Y:S04]  /*6910*/  STL [R3], R6 ;  /* 0x0000000603007387 */ /* 0x0003e80000100800 */
[----:B------:R-:W2:Y:S01]  /*6920*/  LDL R2, [R2] ;  /* 0x0000000002027983 */ /* 0x000ea20000100800 */
[----:B------:R-:W-:-:S03]  /*6930*/  IMAD.MOV.U32 R5, RZ, RZ, 0x0 ;  /* 0x00000000ff057424 */ /* 0x000fc600078e00ff */
[----:B--2---:R1:W-:Y:S01]  /*6940*/  STL [R3+0x4], R2 ;  /* 0x0000040203007387 */ /* 0x0043e20000100800 */
[----:B------:R-:W-:Y:S05]  /*6950*/  RET.REL.NODEC R4 `(_ZN7cutlass13device_kernelIN5flash19enable_sm80_to_sm89INS1_16FlashAttnBwdSm80INS1_25CollectiveMainloopBwdSm80ILi2ELi2EN4cute5tupleIJNS5_1CILi128EEES8_NS7_ILi64EEEEEENS_10bfloat16_tEfNS_4arch4Sm80ELb1ELb0ELb1ELb0ELb1ELb0ELb0ELb0ELi2ELi4ELi4ELi4ELb0EEENS1_24CollectiveEpilogueBwdGQAISA_fSD_Li256ELb0ELb1EEENS1_25SingleTileBwdLPTSchedulerILb0ELi128ELb1EEEEEEEEEvNT_6ParamsE) ;  /* 0xffff96a004007950 */ /* 0x000fea0003c3ffff */
        .type           $_ZN7cutlass13device_kernelIN5flash19enable_sm80_to_sm89INS1_16FlashAttnBwdSm80INS1_25CollectiveMainloopBwdSm80ILi2ELi2EN4cute5tupleIJNS5_1CILi128EEES8_NS7_ILi64EEEEEENS_10bfloat16_tEfNS_4arch4Sm80ELb1ELb0ELb1ELb0ELb1ELb0ELb0ELb0ELi2ELi4ELi4ELi4ELb0EEENS1_24CollectiveEpilogueBwdGQAISA_fSD_Li256ELb0ELb1EEENS1_25SingleTileBwdLPTSchedulerILb0ELi128ELb1EEEEEEEEEvNT_6ParamsE$_ZN4cute3eso3ESOILb0ELb0EJiNS_5tupleIJiiEEEEEC2ERKiRKS3_,@function
        .size           $_ZN7cutlass13device_kernelIN5flash19enable_sm80_to_sm89INS1_16FlashAttnBwdSm80INS1_25CollectiveMainloopBwdSm80ILi2ELi2EN4cute5tupleIJNS5_1CILi128EEES8_NS7_ILi64EEEEEENS_10bfloat16_tEfNS_4arch4Sm80ELb1ELb0ELb1ELb0ELb1ELb0ELb0ELb0ELi2ELi4ELi4ELi4ELb0EEENS1_24CollectiveEpilogueBwdGQAISA_fSD_Li256ELb0ELb1EEENS1_25SingleTileBwdLPTSchedulerILb0ELi128ELb1EEEEEEEEEvNT_6ParamsE$_ZN4cute3eso3ESOILb0ELb0EJiNS_5tupleIJiiEEEEEC2ERKiRKS3_,($_ZN7cutlass13device_kernelIN5flash19enable_sm80_to_sm89INS1_16FlashAttnBwdSm80INS1_25CollectiveMainloopBwdSm80ILi2ELi2EN4cute5tupleIJNS5_1CILi128EEES8_NS7_ILi64EEEEEENS_10bfloat16_tEfNS_4arch4Sm80ELb1ELb0ELb1ELb0ELb1ELb0ELb0ELb0ELi2ELi4ELi4ELi4ELb0EEENS1_24CollectiveEpilogueBwdGQAISA_fSD_Li256ELb0ELb1EEENS1_25SingleTileBwdLPTSchedulerILb0ELi128ELb1EEEEEEEEEvNT_6ParamsE$_ZN4cute3eso3ESOILb0ELb0EJiiEEC2ERKiS4_ - $_ZN7cutlass13device_kernelIN5flash19enable_sm80_to_sm89INS1_16FlashAttnBwdSm80INS1_25CollectiveMainloopBwdSm80ILi2ELi2EN4cute5tupleIJNS5_1CILi128EEES8_NS7_ILi64EEEEEENS_10bfloat16_tEfNS_4arch4Sm80ELb1ELb0ELb1ELb0ELb1ELb0ELb0ELb0ELi2ELi4ELi4ELi4ELb0EEENS1_24CollectiveEpilogueBwdGQAISA_fSD_Li256ELb0ELb1EEENS1_25SingleTileBwdLPTSchedulerILb0ELi128ELb1EEEEEEEEEvNT_6ParamsE$_ZN4cute3eso3ESOILb0ELb0EJiNS_5tupleIJiiEEEEEC2ERKiRKS3_)
$_ZN7cutlass13device_kernelIN5flash19enable_sm80_to_sm89INS1_16FlashAttnBwdSm80INS1_25CollectiveMainloopBwdSm80ILi2ELi2EN4cute5tupleIJNS5_1CILi128EEES8_NS7_ILi64EEEEEENS_10bfloat16_tEfNS_4arch4Sm80ELb1ELb0ELb1ELb0ELb1ELb0ELb0ELb0ELi2ELi4ELi4ELi4ELb0EEENS1_24CollectiveEpilogueBwdGQAISA_fSD_Li256ELb0ELb1EEENS1_25SingleTileBwdLPTSchedulerILb0ELi128ELb1EEEEEEEEEvNT_6ParamsE$_ZN4cute3eso3ESOILb0ELb0EJiNS_5tupleIJiiEEEEEC2ERKiRKS3_:
        /* <DEDUP_REMOVED lines=10> */
        .type           $_ZN7cutlass13device_kernelIN5flash19enable_sm80_to_sm89INS1_16FlashAttnBwdSm80INS1_25CollectiveMainloopBwdSm80ILi2ELi2EN4cute5tupleIJNS5_1CILi128EEES8_NS7_ILi64EEEEEENS_10bfloat16_tEfNS_4arch4Sm80ELb1ELb0ELb1ELb0ELb1ELb0ELb0ELb0ELi2ELi4ELi4ELi4ELb0EEENS1_24CollectiveEpilogueBwdGQAISA_fSD_Li256ELb0ELb1EEENS1_25SingleTileBwdLPTSchedulerILb0ELi128ELb1EEEEEEEEEvNT_6ParamsE$_ZN4cute3eso3ESOILb0ELb0EJiiEEC2ERKiS4_,@function
        .size           $_ZN7cutlass13device_kernelIN5flash19enable_sm80_to_sm89INS1_16FlashAttnBwdSm80INS1_25CollectiveMainloopBwdSm80ILi2ELi2EN4cute5tupleIJNS5_1CILi128EEES8_NS7_ILi64EEEEEENS_10bfloat16_tEfNS_4arch4Sm80ELb1ELb0ELb1ELb0ELb1ELb0ELb0ELb0ELi2ELi4ELi4ELi4ELb0EEENS1_24CollectiveEpilogueBwdGQAISA_fSD_Li256ELb0ELb1EEENS1_25SingleTileBwdLPTSchedulerILb0ELi128ELb1EEEEEEEEEvNT_6ParamsE$_ZN4cute3eso3ESOILb0ELb0EJiiEEC2ERKiS4_,($_ZN7cutlass13device_kernelIN5flash19enable_sm80_to_sm89INS1_16FlashAttnBwdSm80INS1_25CollectiveMainloopBwdSm80ILi2ELi2EN4cute5tupleIJNS5_1CILi128EEES8_NS7_ILi64EEEEEENS_10bfloat16_tEfNS_4arch4Sm80ELb1ELb0ELb1ELb0ELb1ELb0ELb0ELb0ELi2ELi4ELi4ELi4ELb0EEENS1_24CollectiveEpilogueBwdGQAISA_fSD_Li256ELb0ELb1EEENS1_25SingleTileBwdLPTSchedulerILb0ELi128ELb1EEEEEEEEEvNT_6ParamsE$_ZN4cute3eso3ESOILb0ELb0EJiiNS_1CILi0EEEEEC2ERKiS6_RKS3_ - $_ZN7cutlass13device_kernelIN5flash19enable_sm80_to_sm89INS1_16FlashAttnBwdSm80INS1_25CollectiveMainloopBwdSm80ILi2ELi2EN4cute5tupleIJNS5_1CILi128EEES8_NS7_ILi64EEEEEENS_10bfloat16_tEfNS_4arch4Sm80ELb1ELb0ELb1ELb0ELb1ELb0ELb0ELb0ELi2ELi4ELi4ELi4ELb0EEENS1_24CollectiveEpilogueBwdGQAISA_fSD_Li256ELb0ELb1EEENS1_25SingleTileBwdLPTSchedulerILb0ELi128ELb1EEEEEEEEEvNT_6ParamsE$_ZN4cute3eso3ESOILb0ELb0EJiiEEC2ERKiS4_)
$_ZN7cutlass13device_kernelIN5flash19enable_sm80_to_sm89INS1_16FlashAttnBwdSm80INS1_25CollectiveMainloopBwdSm80ILi2ELi2EN4cute5tupleIJNS5_1CILi128EEES8_NS7_ILi64EEEEEENS_10bfloat16_tEfNS_4arch4Sm80ELb1ELb0ELb1ELb0ELb1ELb0ELb0ELb0ELi2ELi4ELi4ELi4ELb0EEENS1_24CollectiveEpilogueBwdGQAISA_fSD_Li256ELb0ELb1EEENS1_25SingleTileBwdLPTSchedulerILb0ELi128ELb1EEEEEEEEEvNT_6ParamsE$_ZN4cute3eso3ESOILb0ELb0EJiiEEC2ERKiS4_:
[----:B------:R-:W-:Y:S02]  /*6a00*/  IADD3 R3, R3, -c[0x0][0x20], RZ ;  /* 0x8000080003037a10 */ /* 0x000fe40007ffe0ff */
[----:B------:R-:W-:-:S03]  /*6a10*/  IADD3 R2, R2, -c[0x0][0x20], RZ ;  /* 0x8000080002027a10 */ /* 0x000fc60007ffe0ff */
[----:B------:R1:W-:Y:S04]  /*6a20*/  STL [R3], R10 ;  /* 0x0000000a03007387 */ /* 0x0003e80000100800 */
[----:B------:R-:W2:Y:S01]  /*6a30*/  LDL R2, [R2] ;  /* 0x0000000002027983 */ /* 0x000ea20000100800 */
[----:B------:R-:W-:-:S03]  /*6a40*/  IMAD.MOV.U32 R9, RZ, RZ, 0x0 ;  /* 0x00000000ff097424 */ /* 0x000fc600078e00ff */
[----:B--2---:R1:W-:Y:S01]  /*6a50*/  STL [R3+0x4], R2 ;  /* 0x0000040203007387 */ /* 0x0043e20000100800 */
[----:B------:R-:W-:Y:S05]  /*6a60*/  RET.REL.NODEC R8 `(_ZN7cutlass13device_kernelIN5flash19enable_sm80_to_sm89INS1_16FlashAttnBwdSm80INS1_25CollectiveMainloopBwdSm80ILi2ELi2EN4cute5tupleIJNS5_1CILi128EEES8_NS7_ILi64EEEEEENS_10bfloat16_tEfNS_4arch4Sm80ELb1ELb0ELb1ELb0ELb1ELb0ELb0ELb0ELi2ELi4ELi4ELi4ELb0EEENS1_24CollectiveEpilogueBwdGQAISA_fSD_Li256ELb0ELb1EEENS1_25SingleTileBwdLPTSchedulerILb0ELi128ELb1EEEEEEEEEvNT_6ParamsE) ;  /* 0xffff959008007950 */ /* 0x000fea0003c3ffff */
        .type           $_ZN7cutlass13device_kernelIN5flash19enable_sm80_to_sm89INS1_16FlashAttnBwdSm80INS1_25CollectiveMainloopBwdSm80ILi2ELi2EN4cute5tupleIJNS5_1CILi128EEES8_NS7_ILi64EEEEEENS_10bfloat16_tEfNS_4arch4Sm80ELb1ELb0ELb1ELb0ELb1ELb0ELb0ELb0ELi2ELi4ELi4ELi4ELb0EEENS1_24CollectiveEpilogueBwdGQAISA_fSD_Li256ELb0ELb1EEENS1_25SingleTileBwdLPTSchedulerILb0ELi128ELb1EEEEEEEEEvNT_6ParamsE$_ZN4cute3eso3ESOILb0ELb0EJiiNS_1CILi0EEEEEC2ERKiS6_RKS3_,@function
        .size           $_ZN7cutlass13device_kernelIN5flash19enable_sm80_to_sm89INS1_16FlashAttnBwdSm80INS1_25CollectiveMainloopBwdSm80ILi2ELi2EN4cute5tupleIJNS5_1CILi128EEES8_NS7_ILi64EEEEEENS_10bfloat16_tEfNS_4arch4Sm80ELb1ELb0ELb1ELb0ELb1ELb0ELb0ELb0ELi2ELi4ELi4ELi4ELb0EEENS1_24CollectiveEpilogueBwdGQAISA_fSD_Li256ELb0ELb1EEENS1_25SingleTileBwdLPTSchedulerILb0ELi128ELb1EEEEEEEEEvNT_6ParamsE$_ZN4cute3eso3ESOILb0ELb0EJiiNS_1CILi0EEEEEC2ERKiS6_RKS3_,($_ZN7cutlass13device_kernelIN5flash19enable_sm80_to_sm89INS1_16FlashAttnBwdSm80INS1_25CollectiveMainloopBwdSm80ILi2ELi2EN4cute5tupleIJNS5_1CILi128EEES8_NS7_ILi64EEEEEENS_10bfloat16_tEfNS_4arch4Sm80ELb1ELb0ELb1ELb0ELb1ELb0ELb0ELb0ELi2ELi4ELi4ELi4ELb0EEENS1_24CollectiveEpilogueBwdGQAISA_fSD_Li256ELb0ELb1EEENS1_25SingleTileBwdLPTSchedulerILb0ELi128ELb1EEEEEEEEEvNT_6ParamsE$_ZN4cute3eso3ESOILb0ELb0EJiiNS_1CILi1024EEEEEC2ERKiS6_RKS3_ - $_ZN7cutlass13device_kernelIN5flash19enable_sm80_to_sm89INS1_16FlashAttnBwdSm80INS1_25CollectiveMainloopBwdSm80ILi2ELi2EN4cute5tupleIJNS5_1CILi128EEES8_NS7_ILi64EEEEEENS_10bfloat16_tEfNS_4arch4Sm80ELb1ELb0ELb1ELb0ELb1ELb0ELb0ELb0ELi2ELi4ELi4ELi4ELb0EEENS1_24CollectiveEpilogueBwdGQAISA_fSD_Li256ELb0ELb1EEENS1_25SingleTileBwdLPTSchedulerILb0ELi128ELb1EEEEEEEEEvNT_6ParamsE$_ZN4cute3eso3ESOILb0ELb0EJiiNS_1CILi0EEEEEC2ERKiS6_RKS3_)
$_ZN7cutlass13device_kernelIN5flash19enable_sm80_to_sm89INS1_16FlashAttnBwdSm80INS1_25CollectiveMainloopBwdSm80ILi2ELi2EN4cute5tupleIJNS5_1CILi128EEES8_NS7_ILi64EEEEEENS_10bfloat16_tEfNS_4arch4Sm80ELb1ELb0ELb1ELb0ELb1ELb0ELb0ELb0ELi2ELi4ELi4ELi4ELb0EEENS1_24CollectiveEpilogueBwdGQAISA_fSD_Li256ELb0ELb1EEENS1_25SingleTileBwdLPTSchedulerILb0ELi128ELb1EEEEEEEEEvNT_6ParamsE$_ZN4cute3eso3ESOILb0ELb0EJiiNS_1CILi0EEEEEC2ERKiS6_RKS3_:
        /* <DEDUP_REMOVED lines=8> */
        .type           $_ZN7cutlass13device_kernelIN5flash19enable_sm80_to_sm89INS1_16FlashAttnBwdSm80INS1_25CollectiveMainloopBwdSm80ILi2ELi2EN4cute5tupleIJNS5_1CILi128EEES8_NS7_ILi64EEEEEENS_10bfloat16_tEfNS_4arch4Sm80ELb1ELb0ELb1ELb0ELb1ELb0ELb0ELb0ELi2ELi4ELi4ELi4ELb0EEENS1_24CollectiveEpilogueBwdGQAISA_fSD_Li256ELb0ELb1EEENS1_25SingleTileBwdLPTSchedulerILb0ELi128ELb1EEEEEEEEEvNT_6ParamsE$_ZN4cute3eso3ESOILb0ELb0EJiiNS_1CILi1024EEEEEC2ERKiS6_RKS3_,@function
        .size           $_ZN7cutlass13device_kernelIN5flash19enable_sm80_to_sm89INS1_16FlashAttnBwdSm80INS1_25CollectiveMainloopBwdSm80ILi2ELi2EN4cute5tupleIJNS5_1CILi128EEES8_NS7_ILi64EEEEEENS_10bfloat16_tEfNS_4arch4Sm80ELb1ELb0ELb1ELb0ELb1ELb0ELb0ELb0ELi2ELi4ELi4ELi4ELb0EEENS1_24CollectiveEpilogueBwdGQAISA_fSD_Li256ELb0ELb1EEENS1_25SingleTileBwdLPTSchedulerILb0ELi128ELb1EEEEEEEEEvNT_6ParamsE$_ZN4cute3eso3ESOILb0ELb0EJiiNS_1CILi1024EEEEEC2ERKiS6_RKS3_,($_ZN7cutlass13device_kernelIN5flash19enable_sm80_to_sm89INS1_16FlashAttnBwdSm80INS1_25CollectiveMainloopBwdSm80ILi2ELi2EN4cute5tupleIJNS5_1CILi128EEES8_NS7_ILi64EEEEEENS_10bfloat16_tEfNS_4arch4Sm80ELb1ELb0ELb1ELb0ELb1ELb0ELb0ELb0ELi2ELi4ELi4ELi4ELb0EEENS1_24CollectiveEpilogueBwdGQAISA_fSD_Li256ELb0ELb1EEENS1_25SingleTileBwdLPTSchedulerILb0ELi128ELb1EEEEEEEEEvNT_6ParamsE$_ZN4cute3eso3ESOILb0ELb0EJiiNS_1CILi144EEENS2_ILi512EEEEEC2ERKiS7_RKS3_RKS4_ - $_ZN7cutlass13device_kernelIN5flash19enable_sm80_to_sm89INS1_16FlashAttnBwdSm80INS1_25CollectiveMainloopBwdSm80ILi2ELi2EN4cute5tupleIJNS5_1CILi128EEES8_NS7_ILi64EEEEEENS_10bfloat16_tEfNS_4arch4Sm80ELb1ELb0ELb1ELb0ELb1ELb0ELb0ELb0ELi2ELi4ELi4ELi4ELb0EEENS1_24CollectiveEpilogueBwdGQAISA_fSD_Li256ELb0ELb1EEENS1_25SingleTileBwdLPTSchedulerILb0ELi128ELb1EEEEEEEEEvNT_6ParamsE$_ZN4cute3eso3ESOILb0ELb0EJiiNS_1CILi1024EEEEEC2ERKiS6_RKS3_)
$_ZN7cutlass13device_kernelIN5flash19enable_sm80_to_sm89INS1_16FlashAttnBwdSm80INS1_25CollectiveMainloopBwdSm80ILi2ELi2EN4cute5tupleIJNS5_1CILi128EEES8_NS7_ILi64EEEEEENS_10bfloat16_tEfNS_4arch4Sm80ELb1ELb0ELb1ELb0ELb1ELb0ELb0ELb0ELi2ELi4ELi4ELi4ELb0EEENS1_24CollectiveEpilogueBwdGQAISA_fSD_Li256ELb0ELb1EEENS1_25SingleTileBwdLPTSchedulerILb0ELi128ELb1EEEEEEEEEvNT_6ParamsE$_ZN4cute3eso3ESOILb0ELb0EJiiNS_1CILi1024EEEEEC2ERKiS6_RKS3_:
        /* <DEDUP_REMOVED lines=8> */
        .type           $_ZN7cutlass13device_kernelIN5flash19enable_sm80_to_sm89INS1_16FlashAttnBwdSm80INS1_25CollectiveMainloopBwdSm80ILi2ELi2EN4cute5tupleIJNS5_1CILi128EEES8_NS7_ILi64EEEEEENS_10bfloat16_tEfNS_4arch4Sm80ELb1ELb0ELb1ELb0ELb1ELb0ELb0ELb0ELi2ELi4ELi4ELi4ELb0EEENS1_24CollectiveEpilogueBwdGQAISA_fSD_Li256ELb0ELb1EEENS1_25SingleTileBwdLPTSchedulerILb0ELi128ELb1EEEEEEEEEvNT_6ParamsE$_ZN4cute3eso3ESOILb0ELb0EJiiNS_1CILi144EEENS2_ILi512EEEEEC2ERKiS7_RKS3_RKS4_,@function
        .size           $_ZN7cutlass13device_kernelIN5flash19enable_sm80_to_sm89INS1_16FlashAttnBwdSm80INS1_25CollectiveMainloopBwdSm80ILi2ELi2EN4cute5tupleIJNS5_1CILi128EEES8_NS7_ILi64EEEEEENS_10bfloat16_tEfNS_4arch4Sm80ELb1ELb0ELb1ELb0ELb1ELb0ELb0ELb0ELi2ELi4ELi4ELi4ELb0EEENS1_24CollectiveEpilogueBwdGQAISA_fSD_Li256ELb0ELb1EEENS1_25SingleTileBwdLPTSchedulerILb0ELi128ELb1EEEEEEEEEvNT_6ParamsE$_ZN4cute3eso3ESOILb0ELb0EJiiNS_1CILi144EEENS2_ILi512EEEEEC2ERKiS7_RKS3_RKS4_,($_ZN7cutlass13device_kernelIN5flash19enable_sm80_to_sm89INS1_16FlashAttnBwdSm80INS1_25CollectiveMainloopBwdSm80ILi2ELi2EN4cute5tupleIJNS5_1CILi128EEES8_NS7_ILi64EEEEEENS_10bfloat16_tEfNS_4arch4Sm80ELb1ELb0ELb1ELb0ELb1ELb0ELb0ELb0ELi2ELi4ELi4ELi4ELb0EEENS1_24CollectiveEpilogueBwdGQAISA_fSD_Li256ELb0ELb1EEENS1_25SingleTileBwdLPTSchedulerILb0ELi128ELb1EEEEEEEEEvNT_6ParamsE$_ZN4cute3eso3ESOILb0ELb0EJiiNS_1CILi72EEENS2_ILi512EEEEEC2ERKiS7_RKS3_RKS4_ - $_ZN7cutlass13device_kernelIN5flash19enable_sm80_to_sm89INS1_16FlashAttnBwdSm80INS1_25CollectiveMainloopBwdSm80ILi2ELi2EN4cute5tupleIJNS5_1CILi128EEES8_NS7_ILi64EEEEEENS_10bfloat16_tEfNS_4arch4Sm80ELb1ELb0ELb1ELb0ELb1ELb0ELb0ELb0ELi2ELi4ELi4ELi4ELb0EEENS1_24CollectiveEpilogueBwdGQAISA_fSD_Li256ELb0ELb1EEENS1_25SingleTileBwdLPTSchedulerILb0ELi128ELb1EEEEEEEEEvNT_6ParamsE$_ZN4cute3eso3ESOILb0ELb0EJiiNS_1CILi144EEENS2_ILi512EEEEEC2ERKiS7_RKS3_RKS4_)
$_ZN7cutlass13device_kernelIN5flash19enable_sm80_to_sm89INS1_16FlashAttnBwdSm80INS1_25CollectiveMainloopBwdSm80ILi2ELi2EN4cute5tupleIJNS5_1CILi128EEES8_NS7_ILi64EEEEEENS_10bfloat16_tEfNS_4arch4Sm80ELb1ELb0ELb1ELb0ELb1ELb0ELb0ELb0ELi2ELi4ELi4ELi4ELb0EEENS1_24CollectiveEpilogueBwdGQAISA_fSD_Li256ELb0ELb1EEENS1_25SingleTileBwdLPTSchedulerILb0ELi128ELb1EEEEEEEEEvNT_6ParamsE$_ZN4cute3eso3ESOILb0ELb0EJiiNS_1CILi144EEENS2_ILi512EEEEEC2ERKiS7_RKS3_RKS4_:
[----:B------:R-:W-:Y:S02]  /*6b70*/  IADD3 R6, R60, -c[0x0][0x20], RZ ;  /* 0x800008003c067a10 */ /* 0x000fe40007ffe0ff */
[----:B------:R-:W-:-:S03]  /*6b80*/  IADD3 R4, R4, -c[0x0][0x20], RZ ;  /* 0x8000080004047a10 */ /* 0x000fc60007ffe0ff */
[----:B------:R1:W-:Y:S04]  /*6b90*/  STL [R6], R3 ;  /* 0x0000000306007387 */ /* 0x0003e80000100800 */
[----:B------:R-:W2:Y:S01]  /*6ba0*/  LDL R5, [R4] ;  /* 0x0000000004057983 */ /* 0x000ea20000100800 */
[----:B------:R-:W-:-:S03]  /*6bb0*/  IMAD.MOV.U32 R9, RZ, RZ, 0x0 ;  /* 0x00000000ff097424 */ /* 0x000fc600078e00ff */
[----:B--2---:R1:W-:Y:S01]  /*6bc0*/  STL [R6+0x4], R5 ;  /* 0x0000040506007387 */ /* 0x0043e20000100800 */
[----:B------:R-:W-:Y:S05]  /*6bd0*/  RET.REL.NODEC R8 `(_ZN7cutlass13device_kernelIN5flash19enable_sm80_to_sm89INS1_16FlashAttnBwdSm80INS1_25CollectiveMainloopBwdSm80ILi2ELi2EN4cute5tupleIJNS5_1CILi128EEES8_NS7_ILi64EEEEEENS_10bfloat16_tEfNS_4arch4Sm80ELb1ELb0ELb1ELb0ELb1ELb0ELb0ELb0ELi2ELi4ELi4ELi4ELb0EEENS1_24CollectiveEpilogueBwdGQAISA_fSD_Li256ELb0ELb1EEENS1_25SingleTileBwdLPTSchedulerILb0ELi128ELb1EEEEEEEEEvNT_6ParamsE) ;  /* 0xffff942008007950 */ /* 0x000fea0003c3ffff */
        .type           $_ZN7cutlass13device_kernelIN5flash19enable_sm80_to_sm89INS1_16FlashAttnBwdSm80INS1_25CollectiveMainloopBwdSm80ILi2ELi2EN4cute5tupleIJNS5_1CILi128EEES8_NS7_ILi64EEEEEENS_10bfloat16_tEfNS_4arch4Sm80ELb1ELb0ELb1ELb0ELb1ELb0ELb0ELb0ELi2ELi4ELi4ELi4ELb0EEENS1_24CollectiveEpilogueBwdGQAISA_fSD_Li256ELb0ELb1EEENS1_25SingleTileBwdLPTSchedulerILb0ELi128ELb1EEEEEEEEEvNT_6ParamsE$_ZN4cute3eso3ESOILb0ELb0EJiiNS_1CILi72EEENS2_ILi512EEEEEC2ERKiS7_RKS3_RKS4_,@function
        .size           $_ZN7cutlass13device_kernelIN5flash19enable_sm80_to_sm89INS1_16FlashAttnBwdSm80INS1_25CollectiveMainloopBwdSm80ILi2ELi2EN4cute5tupleIJNS5_1CILi128EEES8_NS7_ILi64EEEEEENS_10bfloat16_tEfNS_4arch4Sm80ELb1ELb0ELb1ELb0ELb1ELb0ELb0ELb0ELi2ELi4ELi4ELi4ELb0EEENS1_24CollectiveEpilogueBwdGQAISA_fSD_Li256ELb0ELb1EEENS1_25SingleTileBwdLPTSchedulerILb0ELi128ELb1EEEEEEEEEvNT_6ParamsE$_ZN4cute3eso3ESOILb0ELb0EJiiNS_1CILi72EEENS2_ILi512EEEEEC2ERKiS7_RKS3_RKS4_,($_ZN7cutlass13device_kernelIN5flash19enable_sm80_to_sm89INS1_16FlashAttnBwdSm80INS1_25CollectiveMainloopBwdSm80ILi2ELi2EN4cute5tupleIJNS5_1CILi128EEES8_NS7_ILi64EEEEEENS_10bfloat16_tEfNS_4arch4Sm80ELb1ELb0ELb1ELb0ELb1ELb0ELb0ELb0ELi2ELi4ELi4ELi4ELb0EEENS1_24CollectiveEpilogueBwdGQAISA_fSD_Li256ELb0ELb1EEENS1_25SingleTileBwdLPTSchedulerILb0ELi128ELb1EEEEEEEEEvNT_6ParamsE$_ZN4cute3eso3ESOILb0ELb0EJiiNS_1CILi8192EEEEEC2ERKiS6_RKS3_ - $_ZN7cutlass13device_kernelIN5flash19enable_sm80_to_sm89INS1_16FlashAttnBwdSm80INS1_25CollectiveMainloopBwdSm80ILi2ELi2EN4cute5tupleIJNS5_1CILi128EEES8_NS7_ILi64EEEEEENS_10bfloat16_tEfNS_4arch4Sm80ELb1ELb0ELb1ELb0ELb1ELb0ELb0ELb0ELi2ELi4ELi4ELi4ELb0EEENS1_24CollectiveEpilogueBwdGQAISA_fSD_Li256ELb0ELb1EEENS1_25SingleTileBwdLPTSchedulerILb0ELi128ELb1EEEEEEEEEvNT_6ParamsE$_ZN4cute3eso3ESOILb0ELb0EJiiNS_1CILi72EEENS2_ILi512EEEEEC2ERKiS7_RKS3_RKS4_)
$_ZN7cutlass13device_kernelIN5flash19enable_sm80_to_sm89INS1_16FlashAttnBwdSm80INS1_25CollectiveMainloopBwdSm80ILi2ELi2EN4cute5tupleIJNS5_1CILi128EEES8_NS7_ILi64EEEEEENS_10bfloat16_tEfNS_4arch4Sm80ELb1ELb0ELb1ELb0ELb1ELb0ELb0ELb0ELi2ELi4ELi4ELi4ELb0EEENS1_24CollectiveEpilogueBwdGQAISA_fSD_Li256ELb0ELb1EEENS1_25SingleTileBwdLPTSchedulerILb0ELi128ELb1EEEEEEEEEvNT_6ParamsE$_ZN4cute3eso3ESOILb0ELb0EJiiNS_1CILi72EEENS2_ILi512EEEEEC2ERKiS7_RKS3_RKS4_:
        /* <DEDUP_REMOVED lines=8> */
        .type           $_ZN7cutlass13device_kernelIN5flash19enable_sm80_to_sm89INS1_16FlashAttnBwdSm80INS1_25CollectiveMainloopBwdSm80ILi2ELi2EN4cute5tupleIJNS5_1CILi128EEES8_NS7_ILi64EEEEEENS_10bfloat16_tEfNS_4arch4Sm80ELb1ELb0ELb1ELb0ELb1ELb0ELb0ELb0ELi2ELi4ELi4ELi4ELb0EEENS1_24CollectiveEpilogueBwdGQAISA_fSD_Li256ELb0ELb1EEENS1_25SingleTileBwdLPTSchedulerILb0ELi128ELb1EEEEEEEEEvNT_6ParamsE$_ZN4cute3eso3ESOILb0ELb0EJiiNS_1CILi8192EEEEEC2ERKiS6_RKS3_,@function
        .size           $_ZN7cutlass13device_kernelIN5flash19enable_sm80_to_sm89INS1_16FlashAttnBwdSm80INS1_25CollectiveMainloopBwdSm80ILi2ELi2EN4cute5tupleIJNS5_1CILi128EEES8_NS7_ILi64EEEEEENS_10bfloat16_tEfNS_4arch4Sm80ELb1ELb0ELb1ELb0ELb1ELb0ELb0ELb0ELi2ELi4ELi4ELi4ELb0EEENS1_24CollectiveEpilogueBwdGQAISA_fSD_Li256ELb0ELb1EEENS1_25SingleTileBwdLPTSchedulerILb0ELi128ELb1EEEEEEEEEvNT_6ParamsE$_ZN4cute3eso3ESOILb0ELb0EJiiNS_1CILi8192EEEEEC2ERKiS6_RKS3_,($_ZN7cutlass13device_kernelIN5flash19enable_sm80_to_sm89INS1_16FlashAttnBwdSm80INS1_25CollectiveMainloopBwdSm80ILi2ELi2EN4cute5tupleIJNS5_1CILi128EEES8_NS7_ILi64EEEEEENS_10bfloat16_tEfNS_4arch4Sm80ELb1ELb0ELb1ELb0ELb1ELb0ELb0ELb0ELi2ELi4ELi4ELi4ELb0EEENS1_24CollectiveEpilogueBwdGQAISA_fSD_Li256ELb0ELb1EEENS1_25SingleTileBwdLPTSchedulerILb0ELi128ELb1EEEEEEEEEvNT_6ParamsE$_ZN4cute3eso3ESOILb0ELb0EJiiiEEC2ERKiS4_S4_ - $_ZN7cutlass13device_kernelIN5flash19enable_sm80_to_sm89INS1_16FlashAttnBwdSm80INS1_25CollectiveMainloopBwdSm80ILi2ELi2EN4cute5tupleIJNS5_1CILi128EEES8_NS7_ILi64EEEEEENS_10bfloat16_tEfNS_4arch4Sm80ELb1ELb0ELb1ELb0ELb1ELb0ELb0ELb0ELi2ELi4ELi4ELi4ELb0EEENS1_24CollectiveEpilogueBwdGQAISA_fSD_Li256ELb0ELb1EEENS1_25SingleTileBwdLPTSchedulerILb0ELi128ELb1EEEEEEEEEvNT_6ParamsE$_ZN4cute3eso3ESOILb0ELb0EJiiNS_1CILi8192EEEEEC2ERKiS6_RKS3_)
$_ZN7cutlass13device_kernelIN5flash19enable_sm80_to_sm89INS1_16FlashAttnBwdSm80INS1_25CollectiveMainloopBwdSm80ILi2ELi2EN4cute5tupleIJNS5_1CILi128EEES8_NS7_ILi64EEEEEENS_10bfloat16_tEfNS_4arch4Sm80ELb1ELb0ELb1ELb0ELb1ELb0ELb0ELb0ELi2ELi4ELi4ELi4ELb0EEENS1_24CollectiveEpilogueBwdGQAISA_fSD_Li256ELb0ELb1EEENS1_25SingleTileBwdLPTSchedulerILb0ELi128ELb1EEEEEEEEEvNT_6ParamsE$_ZN4cute3eso3ESOILb0ELb0EJiiNS_1CILi8192EEEEEC2ERKiS6_RKS3_:
[----:B------:R-:W-:Y:S02]  /*6c60*/  IADD3 R3, R3, -c[0x0][0x20], RZ ;  /* 0x8000080003037a10 */ /* 0x000fe40007ffe0ff */
[----:B------:R-:W-:-:S03]  /*6c70*/  IADD3 R2, R2, -c[0x0][0x20], RZ ;  /* 0x8000080002027a10 */ /* 0x000fc60007ffe0ff */
[----:B------:R1:W-:Y:S04]  /*6c80*/  STL [R3], R10 ;  /* 0x0000000a03007387 */ /* 0x0003e80000100800 */
[----:B------:R-:W2:Y:S01]  /*6c90*/  LDL R2, [R2] ;  /* 0x0000000002027983 */ /* 0x000ea20000100800 */
[----:B------:R-:W-:-:S03]  /*6ca0*/  IMAD.MOV.U32 R9, RZ, RZ, 0x0 ;  /* 0x00000000ff097424 */ /* 0x000fc600078e00ff */
[----:B--2---:R1:W-:Y:S01]  /*6cb0*/  STL [R3+0x4], R2 ;  /* 0x0000040203007387 */ /* 0x0043e20000100800 */
[----:B------:R-:W-:Y:S05]  /*6cc0*/  RET.REL.NODEC R8 `(_ZN7cutlass13device_kernelIN5flash19enable_sm80_to_sm89INS1_16FlashAttnBwdSm80INS1_25CollectiveMainloopBwdSm80ILi2ELi2EN4cute5tupleIJNS5_1CILi128EEES8_NS7_ILi64EEEEEENS_10bfloat16_tEfNS_4arch4Sm80ELb1ELb0ELb1ELb0ELb1ELb0ELb0ELb0ELi2ELi4ELi4ELi4ELb0EEENS1_24CollectiveEpilogueBwdGQAISA_fSD_Li256ELb0ELb1EEENS1_25SingleTileBwdLPTSchedulerILb0ELi128ELb1EEEEEEEEEvNT_6ParamsE) ;  /* 0xffff933008007950 */ /* 0x000fea0003c3ffff */
        .type           $_ZN7cutlass13device_kernelIN5flash19enable_sm80_to_sm89INS1_16FlashAttnBwdSm80INS1_25CollectiveMainloopBwdSm80ILi2ELi2EN4cute5tupleIJNS5_1CILi128EEES8_NS7_ILi64EEEEEENS_10bfloat16_tEfNS_4arch4Sm80ELb1ELb0ELb1ELb0ELb1ELb0ELb0ELb0ELi2ELi4ELi4ELi4ELb0EEENS1_24CollectiveEpilogueBwdGQAISA_fSD_Li256ELb0ELb1EEENS1_25SingleTileBwdLPTSchedulerILb0ELi128ELb1EEEEEEEEEvNT_6ParamsE$_ZN4cute3eso3ESOILb0ELb0EJiiiEEC2ERKiS4_S4_,@function
        .size           $_ZN7cutlass13device_kernelIN5flash19enable_sm80_to_sm89INS1_16FlashAttnBwdSm80INS1_25CollectiveMainloopBwdSm80ILi2ELi2EN4cute5tupleIJNS5_1CILi128EEES8_NS7_ILi64EEEEEENS_10bfloat16_tEfNS_4arch4Sm80ELb1ELb0ELb1ELb0ELb1ELb0ELb0ELb0ELi2ELi4ELi4ELi4ELb0EEENS1_24CollectiveEpilogueBwdGQAISA_fSD_Li256ELb0ELb1EEENS1_25SingleTileBwdLPTSchedulerILb0ELi128ELb1EEEEEEEEEvNT_6ParamsE$_ZN4cute3eso3ESOILb0ELb0EJiiiEEC2ERKiS4_S4_,($_ZN7cutlass13device_kernelIN5flash19enable_sm80_to_sm89INS1_16FlashAttnBwdSm80INS1_25CollectiveMainloopBwdSm80ILi2ELi2EN4cute5tupleIJNS5_1CILi128EEES8_NS7_ILi64EEEEEENS_10bfloat16_tEfNS_4arch4Sm80ELb1ELb0ELb1ELb0ELb1ELb0ELb0ELb0ELi2ELi4ELi4ELi4ELb0EEENS1_24CollectiveEpilogueBwdGQAISA_fSD_Li256ELb0ELb1EEENS1_25SingleTileBwdLPTSchedulerILb0ELi128ELb1EEEEEEEEEvNT_6ParamsE$_ZN4cute3eso3ESOILb0ELb0EJiiiNS_1CILi0EEEEEC2ERKiS6_S6_RKS3_ - $_ZN7cutlass13device_kernelIN5flash19enable_sm80_to_sm89INS1_16FlashAttnBwdSm80INS1_25CollectiveMainloopBwdSm80ILi2ELi2EN4cute5tupleIJNS5_1CILi128EEES8_NS7_ILi64EEEEEENS_10bfloat16_tEfNS_4arch4Sm80ELb1ELb0ELb1ELb0ELb1ELb0ELb0ELb0ELi2ELi4ELi4ELi4ELb0EEENS1_24CollectiveEpilogueBwdGQAISA_fSD_Li256ELb0ELb1EEENS1_25SingleTileBwdLPTSchedulerILb0ELi128ELb1EEEEEEEEEvNT_6ParamsE$_ZN4cute3eso3ESOILb0ELb0EJiiiEEC2ERKiS4_S4_)
$_ZN7cutlass13device_kernelIN5flash19enable_sm80_to_sm89INS1_16FlashAttnBwdSm80INS1_25CollectiveMainloopBwdSm80ILi2ELi2EN4cute5tupleIJNS5_1CILi128EEES8_NS7_ILi64EEEEEENS_10bfloat16_tEfNS_4arch4Sm80ELb1ELb0ELb1ELb0ELb1ELb0ELb0ELb0ELi2ELi4ELi4ELi4ELb0EEENS1_24CollectiveEpilogueBwdGQAISA_fSD_Li256ELb0ELb1EEENS1_25SingleTileBwdLPTSchedulerILb0ELi128ELb1EEEEEEEEEvNT_6ParamsE$_ZN4cute3eso3ESOILb0ELb0EJiiiEEC2ERKiS4_S4_:
        /* <DEDUP_REMOVED lines=9> */
[----:B------:R-:W-:Y:S05]  /*6d60*/  RET.REL.NODEC R4 `(_ZN7cutlass13device_kernelIN5flash19enable_sm80_to_sm89INS1_16FlashAttnBwdSm80INS1_25CollectiveMainloopBwdSm80ILi2ELi2EN4cute5tupleIJNS5_1CILi128EEES8_NS7_ILi64EEEEEENS_10bfloat16_tEfNS_4arch4Sm80ELb1ELb0ELb1ELb0ELb1ELb0ELb0ELb0ELi2ELi4ELi4ELi4ELb0EEENS1_24CollectiveEpilogueBwdGQAISA_fSD_Li256ELb0ELb1EEENS1_25SingleTileBwdLPTSchedulerILb0ELi128ELb1EEEEEEEEEvNT_6ParamsE) ;  /* 0xffff929004007950 */ /* 0x000fea0003c3ffff */
        .type           $_ZN7cutlass13device_kernelIN5flash19enable_sm80_to_sm89INS1_16FlashAttnBwdSm80INS1_25CollectiveMainloopBwdSm80ILi2ELi2EN4cute5tupleIJNS5_1CILi128EEES8_NS7_ILi64EEEEEENS_10bfloat16_tEfNS_4arch4Sm80ELb1ELb0ELb1ELb0ELb1ELb0ELb0ELb0ELi2ELi4ELi4ELi4ELb0EEENS1_24CollectiveEpilogueBwdGQAISA_fSD_Li256ELb0ELb1EEENS1_25SingleTileBwdLPTSchedulerILb0ELi128ELb1EEEEEEEEEvNT_6ParamsE$_ZN4cute3eso3ESOILb0ELb0EJiiiNS_1CILi0EEEEEC2ERKiS6_S6_RKS3_,@function
        .size           $_ZN7cutlass13device_kernelIN5flash19enable_sm80_to_sm89INS1_16FlashAttnBwdSm80INS1_25CollectiveMainloopBwdSm80ILi2ELi2EN4cute5tupleIJNS5_1CILi128EEES8_NS7_ILi64EEEEEENS_10bfloat16_tEfNS_4arch4Sm80ELb1ELb0ELb1ELb0ELb1ELb0ELb0ELb0ELi2ELi4ELi4ELi4ELb0EEENS1_24CollectiveEpilogueBwdGQAISA_fSD_Li256ELb0ELb1EEENS1_25SingleTileBwdLPTSchedulerILb0ELi128ELb1EEEEEEEEEvNT_6ParamsE$_ZN4cute3eso3ESOILb0ELb0EJiiiNS_1CILi0EEEEEC2ERKiS6_S6_RKS3_,($_ZN7cutlass13device_kernelIN5flash19enable_sm80_to_sm89INS1_16FlashAttnBwdSm80INS1_25CollectiveMainloopBwdSm80ILi2ELi2EN4cute5tupleIJNS5_1CILi128EEES8_NS7_ILi64EEEEEENS_10bfloat16_tEfNS_4arch4Sm80ELb1ELb0ELb1ELb0ELb1ELb0ELb0ELb0ELi2ELi4ELi4ELi4ELb0EEENS1_24CollectiveEpilogueBwdGQAISA_fSD_Li256ELb0ELb1EEENS1_25SingleTileBwdLPTSchedulerILb0ELi128ELb1EEEEEEEEEvNT_6ParamsE$_ZN4cute3eso3ESOILb0ELb0EJiiiNS_1CILi144EEENS2_ILi512EEEEEC2ERKiS7_S7_RKS3_RKS4_ - $_ZN7cutlass13device_kernelIN5flash19enable_sm80_to_sm89INS1_16FlashAttnBwdSm80INS1_25CollectiveMainloopBwdSm80ILi2ELi2EN4cute5tupleIJNS5_1CILi128EEES8_NS7_ILi64EEEEEENS_10bfloat16_tEfNS_4arch4Sm80ELb1ELb0ELb1ELb0ELb1ELb0ELb0ELb0ELi2ELi4ELi4ELi4ELb0EEENS1_24CollectiveEpilogueBwdGQAISA_fSD_Li256ELb0ELb1EEENS1_25SingleTileBwdLPTSchedulerILb0ELi128ELb1EEEEEEEEEvNT_6ParamsE$_ZN4cute3eso3ESOILb0ELb0EJiiiNS_1CILi0EEEEEC2ERKiS6_S6_RKS3_)
$_ZN7cutlass13device_kernelIN5flash19enable_sm80_to_sm89INS1_16FlashAttnBwdSm80INS1_25CollectiveMainloopBwdSm80ILi2ELi2EN4cute5tupleIJNS5_1CILi128EEES8_NS7_ILi64EEEEEENS_10bfloat16_tEfNS_4arch4Sm80ELb1ELb0ELb1ELb0ELb1ELb0ELb0ELb0ELi2ELi4ELi4ELi4ELb0EEENS1_24CollectiveEpilogueBwdGQAISA_fSD_Li256ELb0ELb1EEENS1_25SingleTileBwdLPTSchedulerILb0ELi128ELb1EEEEEEEEEvNT_6ParamsE$_ZN4cute3eso3ESOILb0ELb0EJiiiNS_1CILi0EEEEEC2ERKiS6_S6_RKS3_:
        /* <DEDUP_REMOVED lines=10> */
[----:B------:R-:W-:Y:S05]  /*6e10*/  RET.REL.NODEC R46 `(_ZN7cutlass13device_kernelIN5flash19enable_sm80_to_sm89INS1_16FlashAttnBwdSm80INS1_25CollectiveMainloopBwdSm80ILi2ELi2EN4cute5tupleIJNS5_1CILi128EEES8_NS7_ILi64EEEEEENS_10bfloat16_tEfNS_4arch4Sm80ELb1ELb0ELb1ELb0ELb1ELb0ELb0ELb0ELi2ELi4ELi4ELi4ELb0EEENS1_24CollectiveEpilogueBwdGQAISA_fSD_Li256ELb0ELb1EEENS1_25SingleTileBwdLPTSchedulerILb0ELi128ELb1EEEEEEEEEvNT_6ParamsE) ;  /* 0xffff91e02e007950 */ /* 0x000fea0003c3ffff */
        .type           $_ZN7cutlass13device_kernelIN5flash19enable_sm80_to_sm89INS1_16FlashAttnBwdSm80INS1_25CollectiveMainloopBwdSm80ILi2ELi2EN4cute5tupleIJNS5_1CILi128EEES8_NS7_ILi64EEEEEENS_10bfloat16_tEfNS_4arch4Sm80ELb1ELb0ELb1ELb0ELb1ELb0ELb0ELb0ELi2ELi4ELi4ELi4ELb0EEENS1_24CollectiveEpilogueBwdGQAISA_fSD_Li256ELb0ELb1EEENS1_25SingleTileBwdLPTSchedulerILb0ELi128ELb1EEEEEEEEEvNT_6ParamsE$_ZN4cute3eso3ESOILb0ELb0EJiiiNS_1CILi144EEENS2_ILi512EEEEEC2ERKiS7_S7_RKS3_RKS4_,@function
        .size           $_ZN7cutlass13device_kernelIN5flash19enable_sm80_to_sm89INS1_16FlashAttnBwdSm80INS1_25CollectiveMainloopBwdSm80ILi2ELi2EN4cute5tupleIJNS5_1CILi128EEES8_NS7_ILi64EEEEEENS_10bfloat16_tEfNS_4arch4Sm80ELb1ELb0ELb1ELb0ELb1ELb0ELb0ELb0ELi2ELi4ELi4ELi4ELb0EEENS1_24CollectiveEpilogueBwdGQAISA_fSD_Li256ELb0ELb1EEENS1_25SingleTileBwdLPTSchedulerILb0ELi128ELb1EEEEEEEEEvNT_6ParamsE$_ZN4cute3eso3ESOILb0ELb0EJiiiNS_1CILi144EEENS2_ILi512EEEEEC2ERKiS7_S7_RKS3_RKS4_,($_ZN7cutlass13device_kernelIN5flash19enable_sm80_to_sm89INS1_16FlashAttnBwdSm80INS1_25CollectiveMainloopBwdSm80ILi2ELi2EN4cute5tupleIJNS5_1CILi128EEES8_NS7_ILi64EEEEEENS_10bfloat16_tEfNS_4arch4Sm80ELb1ELb0ELb1ELb0ELb1ELb0ELb0ELb0ELi2ELi4ELi4ELi4ELb0EEENS1_24CollectiveEpilogueBwdGQAISA_fSD_Li256ELb0ELb1EEENS1_25SingleTileBwdLPTSchedulerILb0ELi128ELb1EEEEEEEEEvNT_6ParamsE$_ZN4cute3eso3ESOILb0ELb0EJiiiNS_1CILi72EEENS2_ILi512EEEEEC2ERKiS7_S7_RKS3_RKS4_ - $_ZN7cutlass13device_kernelIN5flash19enable_sm80_to_sm89INS1_16FlashAttnBwdSm80INS1_25CollectiveMainloopBwdSm80ILi2ELi2EN4cute5tupleIJNS5_1CILi128EEES8_NS7_ILi64EEEEEENS_10bfloat16_tEfNS_4arch4Sm80ELb1ELb0ELb1ELb0ELb1ELb0ELb0ELb0ELi2ELi4ELi4ELi4ELb0EEENS1_24CollectiveEpilogueBwdGQAISA_fSD_Li256ELb0ELb1EEENS1_25SingleTileBwdLPTSchedulerILb0ELi128ELb1EEEEEEEEEvNT_6ParamsE$_ZN4cute3eso3ESOILb0ELb0EJiiiNS_1CILi144EEENS2_ILi512EEEEEC2ERKiS7_S7_RKS3_RKS4_)
$_ZN7cutlass13device_kernelIN5flash19enable_sm80_to_sm89INS1_16FlashAttnBwdSm80INS1_25CollectiveMainloopBwdSm80ILi2ELi2EN4cute5tupleIJNS5_1CILi128EEES8_NS7_ILi64EEEEEENS_10bfloat16_tEfNS_4arch4Sm80ELb1ELb0ELb1ELb0ELb1ELb0ELb0ELb0ELi2ELi4ELi4ELi4ELb0EEENS1_24CollectiveEpilogueBwdGQAISA_fSD_Li256ELb0ELb1EEENS1_25SingleTileBwdLPTSchedulerILb0ELi128ELb1EEEEEEEEEvNT_6ParamsE$_ZN4cute3eso3ESOILb0ELb0EJiiiNS_1CILi144EEENS2_ILi512EEEEEC2ERKiS7_S7_RKS3_RKS4_:
        /* <DEDUP_REMOVED lines=11> */
        .type           $_ZN7cutlass13device_kernelIN5flash19enable_sm80_to_sm89INS1_16FlashAttnBwdSm80INS1_25CollectiveMainloopBwdSm80ILi2ELi2EN4cute5tupleIJNS5_1CILi128EEES8_NS7_ILi64EEEEEENS_10bfloat16_tEfNS_4arch4Sm80ELb1ELb0ELb1ELb0ELb1ELb0ELb0ELb0ELi2ELi4ELi4ELi4ELb0EEENS1_24CollectiveEpilogueBwdGQAISA_fSD_Li256ELb0ELb1EEENS1_25SingleTileBwdLPTSchedulerILb0ELi128ELb1EEEEEEEEEvNT_6ParamsE$_ZN4cute3eso3ESOILb0ELb0EJiiiNS_1CILi72EEENS2_ILi512EEEEEC2ERKiS7_S7_RKS3_RKS4_,@function
        .size           $_ZN7cutlass13device_kernelIN5flash19enable_sm80_to_sm89INS1_16FlashAttnBwdSm80INS1_25CollectiveMainloopBwdSm80ILi2ELi2EN4cute5tupleIJNS5_1CILi128EEES8_NS7_ILi64EEEEEENS_10bfloat16_tEfNS_4arch4Sm80ELb1ELb0ELb1ELb0ELb1ELb0ELb0ELb0ELi2ELi4ELi4ELi4ELb0EEENS1_24CollectiveEpilogueBwdGQAISA_fSD_Li256ELb0ELb1EEENS1_25SingleTileBwdLPTSchedulerILb0ELi128ELb1EEEEEEEEEvNT_6ParamsE$_ZN4cute3eso3ESOILb0ELb0EJiiiNS_1CILi72EEENS2_ILi512EEEEEC2ERKiS7_S7_RKS3_RKS4_,($_ZN7cutlass13device_kernelIN5flash19enable_sm80_to_sm89INS1_16FlashAttnBwdSm80INS1_25CollectiveMainloopBwdSm80ILi2ELi2EN4cute5tupleIJNS5_1CILi128EEES8_NS7_ILi64EEEEEENS_10bfloat16_tEfNS_4arch4Sm80ELb1ELb0ELb1ELb0ELb1ELb0ELb0ELb0ELi2ELi4ELi4ELi4ELb0EEENS1_24CollectiveEpilogueBwdGQAISA_fSD_Li256ELb0ELb1EEENS1_25SingleTileBwdLPTSchedulerILb0ELi128ELb1EEEEEEEEEvNT_6ParamsE$_ZN4cute3eso3ESOILb0ELb1EJNS_5tupleIJiNS2_IJiNS_1CILi0EEEEEEEEENS2_IJNS_10UnderscoreENS2_IJS7_S7_EEEEEEEEC2ERKS6_RKS9_ - $_ZN7cutlass13device_kernelIN5flash19enable_sm80_to_sm89INS1_16FlashAttnBwdSm80INS1_25CollectiveMainloopBwdSm80ILi2ELi2EN4cute5tupleIJNS5_1CILi128EEES8_NS7_ILi64EEEEEENS_10bfloat16_tEfNS_4arch4Sm80ELb1ELb0ELb1ELb0ELb1ELb0ELb0ELb0ELi2ELi4ELi4ELi4ELb0EEENS1_24CollectiveEpilogueBwdGQAISA_fSD_Li256ELb0ELb1EEENS1_25SingleTileBwdLPTSchedulerILb0ELi128ELb1EEEEEEEEEvNT_6ParamsE$_ZN4cute3eso3ESOILb0ELb0EJiiiNS_1CILi72EEENS2_ILi512EEEEEC2ERKiS7_S7_RKS3_RKS4_)
$_ZN7cutlass13device_kernelIN5flash19enable_sm80_to_sm89INS1_16FlashAttnBwdSm80INS1_25CollectiveMainloopBwdSm80ILi2ELi2EN4cute5tupleIJNS5_1CILi128EEES8_NS7_ILi64EEEEEENS_10bfloat16_tEfNS_4arch4Sm80ELb1ELb0ELb1ELb0ELb1ELb0ELb0ELb0ELi2ELi4ELi4ELi4ELb0EEENS1_24CollectiveEpilogueBwdGQAISA_fSD_Li256ELb0ELb1EEENS1_25SingleTileBwdLPTSchedulerILb0ELi128ELb1EEEEEEEEEvNT_6ParamsE$_ZN4cute3eso3ESOILb0ELb0EJiiiNS_1CILi72EEENS2_ILi512EEEEEC2ERKiS7_S7_RKS3_RKS4_:
        /* <DEDUP_REMOVED lines=11> */
        .type           $_ZN7cutlass13device_kernelIN5flash19enable_sm80_to_sm89INS1_16FlashAttnBwdSm80INS1_25CollectiveMainloopBwdSm80ILi2ELi2EN4cute5tupleIJNS5_1CILi128EEES8_NS7_ILi64EEEEEENS_10bfloat16_tEfNS_4arch4Sm80ELb1ELb0ELb1ELb0ELb1ELb0ELb0ELb0ELi2ELi4ELi4ELi4ELb0EEENS1_24CollectiveEpilogueBwdGQAISA_fSD_Li256ELb0ELb1EEENS1_25SingleTileBwdLPTSchedulerILb0ELi128ELb1EEEEEEEEEvNT_6ParamsE$_ZN4cute3eso3ESOILb0ELb1EJNS_5tupleIJiNS2_IJiNS_1CILi0EEEEEEEEENS2_IJNS_10UnderscoreENS2_IJS7_S7_EEEEEEEEC2ERKS6_RKS9_,@function
        .size           $_ZN7cutlass13device_kernelIN5flash19enable_sm80_to_sm89INS1_16FlashAttnBwdSm80INS1_25CollectiveMainloopBwdSm80ILi2ELi2EN4cute5tupleIJNS5_1CILi128EEES8_NS7_ILi64EEEEEENS_10bfloat16_tEfNS_4arch4Sm80ELb1ELb0ELb1ELb0ELb1ELb0ELb0ELb0ELi2ELi4ELi4ELi4ELb0EEENS1_24CollectiveEpilogueBwdGQAISA_fSD_Li256ELb0ELb1EEENS1_25SingleTileBwdLPTSchedulerILb0ELi128ELb1EEEEEEEEEvNT_6ParamsE$_ZN4cute3eso3ESOILb0ELb1EJNS_5tupleIJiNS2_IJiNS_1CILi0EEEEEEEEENS2_IJNS_10UnderscoreENS2_IJS7_S7_EEEEEEEEC2ERKS6_RKS9_,($_ZN7cutlass13device_kernelIN5flash19enable_sm80_to_sm89INS1_16FlashAttnBwdSm80INS1_25CollectiveMainloopBwdSm80ILi2ELi2EN4cute5tupleIJNS5_1CILi128EEES8_NS7_ILi64EEEEEENS_10bfloat16_tEfNS_4arch4Sm80ELb1ELb0ELb1ELb0ELb1ELb0ELb0ELb0ELi2ELi4ELi4ELi4ELb0EEENS1_24CollectiveEpilogueBwdGQAISA_fSD_Li256ELb0ELb1EEENS1_25SingleTileBwdLPTSchedulerILb0ELi128ELb1EEEEEEEEEvNT_6ParamsE$_ZN4cute3eso3ESOILb0ELb1EJNS_5tupleIJiNS2_IJiiEEEEEENS2_IJNS_10UnderscoreENS2_IJS5_S5_EEEEEEEEC2ERKS4_RKS7_ - $_ZN7cutlass13device_kernelIN5flash19enable_sm80_to_sm89INS1_16FlashAttnBwdSm80INS1_25CollectiveMainloopBwdSm80ILi2ELi2EN4cute5tupleIJNS5_1CILi128EEES8_NS7_ILi64EEEEEENS_10bfloat16_tEfNS_4arch4Sm80ELb1ELb0ELb1ELb0ELb1ELb0ELb0ELb0ELi2ELi4ELi4ELi4ELb0EEENS1_24CollectiveEpilogueBwdGQAISA_fSD_Li256ELb0ELb1EEENS1_25SingleTileBwdLPTSchedulerILb0ELi128ELb1EEEEEEEEEvNT_6ParamsE$_ZN4cute3eso3ESOILb0ELb1EJNS_5tupleIJiNS2_IJiNS_1CILi0EEEEEEEEENS2_IJNS_10UnderscoreENS2_IJS7_S7_EEEEEEEEC2ERKS6_RKS9_)
$_ZN7cutlass13device_kernelIN5flash19enable_sm80_to_sm89INS1_16FlashAttnBwdSm80INS1_25CollectiveMainloopBwdSm80ILi2ELi2EN4cute5tupleIJNS5_1CILi128EEES8_NS7_ILi64EEEEEENS_10bfloat16_tEfNS_4arch4Sm80ELb1ELb0ELb1ELb0ELb1ELb0ELb0ELb0ELi2ELi4ELi4ELi4ELb0EEENS1_24CollectiveEpilogueBwdGQAISA_fSD_Li256ELb0ELb1EEENS1_25SingleTileBwdLPTSchedulerILb0ELi128ELb1EEEEEEEEEvNT_6ParamsE$_ZN4cute3eso3ESOILb0ELb1EJNS_5tupleIJiNS2_IJiNS_1CILi0EEEEEEEEENS2_IJNS_10UnderscoreENS2_IJS7_S7_EEEEEEEEC2ERKS6_RKS9_:
[----:B------:R-:W-:Y:S01]  /*6f80*/  IADD3 R4, R4, -c[0x0][0x20], RZ ;  /* 0x8000080004047a10 */ /* 0x000fe20007ffe0ff */
[----:B------:R-:W-:Y:S01]  /*6f90*/  IMAD.MOV.U32 R8, RZ, RZ, R6 ;  /* 0x000000ffff087224 */ /* 0x000fe200078e0006 */
[----:B------:R-:W-:-:S03]  /*6fa0*/  MOV R9, 0x0 ;  /* 0x0000000000097802 */ /* 0x000fc60000000f00 */
[----:B------:R1:W-:Y:S04]  /*6fb0*/  STL [R4], R2 ;  /* 0x0000000204007387 */ /* 0x0003e80000100800 */
[----:B------:R1:W-:Y:S01]  /*6fc0*/  STL [R4+0x4], R3 ;  /* 0x0000040304007387 */ /* 0x0003e20000100800 */
[----:B------:R-:W-:Y:S05]  /*6fd0*/  RET.REL.NODEC R8 `(_ZN7cutlass13device_kernelIN5flash19enable_sm80_to_sm89INS1_16FlashAttnBwdSm80INS1_25CollectiveMainloopBwdSm80ILi2ELi2EN4cute5tupleIJNS5_1CILi128EEES8_NS7_ILi64EEEEEENS_10bfloat16_tEfNS_4arch4Sm80ELb1ELb0ELb1ELb0ELb1ELb0ELb0ELb0ELi2ELi4ELi4ELi4ELb0EEENS1_24CollectiveEpilogueBwdGQAISA_fSD_Li256ELb0ELb1EEENS1_25SingleTileBwdLPTSchedulerILb0ELi128ELb1EEEEEEEEEvNT_6ParamsE) ;  /* 0xffff902008007950 */ /* 0x000fea0003c3ffff */
        .type           $_ZN7cutlass13device_kernelIN5flash19enable_sm80_to_sm89INS1_16FlashAttnBwdSm80INS1_25CollectiveMainloopBwdSm80ILi2ELi2EN4cute5tupleIJNS5_1CILi128EEES8_NS7_ILi64EEEEEENS_10bfloat16_tEfNS_4arch4Sm80ELb1ELb0ELb1ELb0ELb1ELb0ELb0ELb0ELi2ELi4ELi4ELi4ELb0EEENS1_24CollectiveEpilogueBwdGQAISA_fSD_Li256ELb0ELb1EEENS1_25SingleTileBwdLPTSchedulerILb0ELi128ELb1EEEEEEEEEvNT_6ParamsE$_ZN4cute3eso3ESOILb0ELb1EJNS_5tupleIJiNS2_IJiiEEEEEENS2_IJNS_10UnderscoreENS2_IJS5_S5_EEEEEEEEC2ERKS4_RKS7_,@function
        .size           $_ZN7cutlass13device_kernelIN5flash19enable_sm80_to_sm89INS1_16FlashAttnBwdSm80INS1_25CollectiveMainloopBwdSm80ILi2ELi2EN4cute5tupleIJNS5_1CILi128EEES8_NS7_ILi64EEEEEENS_10bfloat16_tEfNS_4arch4Sm80ELb1ELb0ELb1ELb0ELb1ELb0ELb0ELb0ELi2ELi4ELi4ELi4ELb0EEENS1_24CollectiveEpilogueBwdGQAISA_fSD_Li256ELb0ELb1EEENS1_25SingleTileBwdLPTSchedulerILb0ELi128ELb1EEEEEEEEEvNT_6ParamsE$_ZN4cute3eso3ESOILb0ELb1EJNS_5tupleIJiNS2_IJiiEEEEEENS2_IJNS_10UnderscoreENS2_IJS5_S5_EEEEEEEEC2ERKS4_RKS7_,($_ZN7cutlass13device_kernelIN5flash19enable_sm80_to_sm89INS1_16FlashAttnBwdSm80INS1_25CollectiveMainloopBwdSm80ILi2ELi2EN4cute5tupleIJNS5_1CILi128EEES8_NS7_ILi64EEEEEENS_10bfloat16_tEfNS_4arch4Sm80ELb1ELb0ELb1ELb0ELb1ELb0ELb0ELb0ELi2ELi4ELi4ELi4ELb0EEENS1_24CollectiveEpilogueBwdGQAISA_fSD_Li256ELb0ELb1EEENS1_25SingleTileBwdLPTSchedulerILb0ELi128ELb1EEEEEEEEEvNT_6ParamsE$_ZN4cute3eso3ESOILb0ELb1EJNS_5tupleIJiiEEEEEC2ERKS3_ - $_ZN7cutlass13device_kernelIN5flash19enable_sm80_to_sm89INS1_16FlashAttnBwdSm80INS1_25CollectiveMainloopBwdSm80ILi2ELi2EN4cute5tupleIJNS5_1CILi128EEES8_NS7_ILi64EEEEEENS_10bfloat16_tEfNS_4arch4Sm80ELb1ELb0ELb1ELb0ELb1ELb0ELb0ELb0ELi2ELi4ELi4ELi4ELb0EEENS1_24CollectiveEpilogueBwdGQAISA_fSD_Li256ELb0ELb1EEENS1_25SingleTileBwdLPTSchedulerILb0ELi128ELb1EEEEEEEEEvNT_6ParamsE$_ZN4cute3eso3ESOILb0ELb1EJNS_5tupleIJiNS2_IJiiEEEEEENS2_IJNS_10UnderscoreENS2_IJS5_S5_EEEEEEEEC2ERKS4_RKS7_)
$_ZN7cutlass13device_kernelIN5flash19enable_sm80_to_sm89INS1_16FlashAttnBwdSm80INS1_25CollectiveMainloopBwdSm80ILi2ELi2EN4cute5tupleIJNS5_1CILi128EEES8_NS7_ILi64EEEEEENS_10bfloat16_tEfNS_4arch4Sm80ELb1ELb0ELb1ELb0ELb1ELb0ELb0ELb0ELi2ELi4ELi4ELi4ELb0EEENS1_24CollectiveEpilogueBwdGQAISA_fSD_Li256ELb0ELb1EEENS1_25SingleTileBwdLPTSchedulerILb0ELi128ELb1EEEEEEEEEvNT_6ParamsE$_ZN4cute3eso3ESOILb0ELb1EJNS_5tupleIJiNS2_IJiiEEEEEENS2_IJNS_10UnderscoreENS2_IJS5_S5_EEEEEEEEC2ERKS4_RKS7_:
[----:B------:R-:W-:Y:S01]  /*6fe0*/  IADD3 R4, R81, -c[0x0][0x20], RZ ;  /* 0x8000080051047a10 */ /* 0x000fe20007ffe0ff */
[----:B------:R-:W-:Y:S01]  /*6ff0*/  IMAD.MOV.U32 R8, RZ, RZ, R6 ;  /* 0x000000ffff087224 */ /* 0x000fe200078e0006 */
[----:B------:R-:W-:-:S03]  /*7000*/  MOV R9, 0x0 ;  /* 0x0000000000097802 */ /* 0x000fc60000000f00 */
[----:B------:R1:W-:Y:S04]  /*7010*/  STL [R4], R2 ;  /* 0x0000000204007387 */ /* 0x0003e80000100800 */
[----:B------:R1:W-:Y:S04]  /*7020*/  STL [R4+0x4], R3 ;  /* 0x0000040304007387 */ /* 0x0003e80000100800 */
[----:B------:R1:W-:Y:S01]  /*7030*/  STL [R4+0x8], R5 ;  /* 0x0000080504007387 */ /* 0x0003e20000100800 */
[----:B------:R-:W-:Y:S05]  /*7040*/  RET.REL.NODEC R8 `(_ZN7cutlass13device_kernelIN5flash19enable_sm80_to_sm89INS1_16FlashAttnBwdSm80INS1_25CollectiveMainloopBwdSm80ILi2ELi2EN4cute5tupleIJNS5_1CILi128EEES8_NS7_ILi64EEEEEENS_10bfloat16_tEfNS_4arch4Sm80ELb1ELb0ELb1ELb0ELb1ELb0ELb0ELb0ELi2ELi4ELi4ELi4ELb0EEENS1_24CollectiveEpilogueBwdGQAISA_fSD_Li256ELb0ELb1EEENS1_25SingleTileBwdLPTSchedulerILb0ELi128ELb1EEEEEEEEEvNT_6ParamsE) ;  /* 0xffff8fb008007950 */ /* 0x000fea0003c3ffff */
        .type           $_ZN7cutlass13device_kernelIN5flash19enable_sm80_to_sm89INS1_16FlashAttnBwdSm80INS1_25CollectiveMainloopBwdSm80ILi2ELi2EN4cute5tupleIJNS5_1CILi128EEES8_NS7_ILi64EEEEEENS_10bfloat16_tEfNS_4arch4Sm80ELb1ELb0ELb1ELb0ELb1ELb0ELb0ELb0ELi2ELi4ELi4ELi4ELb0EEENS1_24CollectiveEpilogueBwdGQAISA_fSD_Li256ELb0ELb1EEENS1_25SingleTileBwdLPTSchedulerILb0ELi128ELb1EEEEEEEEEvNT_6ParamsE$_ZN4cute3eso3ESOILb0ELb1EJNS_5tupleIJiiEEEEEC2ERKS3_,@function
        .size           $_ZN7cutlass13device_kernelIN5flash19enable_sm80_to_sm89INS1_16FlashAttnBwdSm80INS1_25CollectiveMainloopBwdSm80ILi2ELi2EN4cute5tupleIJNS5_1CILi128EEES8_NS7_ILi64EEEEEENS_10bfloat16_tEfNS_4arch4Sm80ELb1ELb0ELb1ELb0ELb1ELb0ELb0ELb0ELi2ELi4ELi4ELi4ELb0EEENS1_24CollectiveEpilogueBwdGQAISA_fSD_Li256ELb0ELb1EEENS1_25SingleTileBwdLPTSchedulerILb0ELi128ELb1EEEEEEEEEvNT_6ParamsE$_ZN4cute3eso3ESOILb0ELb1EJNS_5tupleIJiiEEEEEC2ERKS3_,($_ZN7cutlass13device_kernelIN5flash19enable_sm80_to_sm89INS1_16FlashAttnBwdSm80INS1_25CollectiveMainloopBwdSm80ILi2ELi2EN4cute5tupleIJNS5_1CILi128EEES8_NS7_ILi64EEEEEENS_10bfloat16_tEfNS_4arch4Sm80ELb1ELb0ELb1ELb0ELb1ELb0ELb0ELb0ELi2ELi4ELi4ELi4ELb0EEENS1_24CollectiveEpilogueBwdGQAISA_fSD_Li256ELb0ELb1EEENS1_25SingleTileBwdLPTSchedulerILb0ELi128ELb1EEEEEEEEEvNT_6ParamsE$_ZN4cute3eso3ESOILb0ELb1EJNS_5tupleIJiiEEENS_1CILi1024EEEEEC2ERKS3_RKS5_ - $_ZN7cutlass13device_kernelIN5flash19enable_sm80_to_sm89INS1_16FlashAttnBwdSm80INS1_25CollectiveMainloopBwdSm80ILi2ELi2EN4cute5tupleIJNS5_1CILi128EEES8_NS7_ILi64EEEEEENS_10bfloat16_tEfNS_4arch4Sm80ELb1ELb0ELb1ELb0ELb1ELb0ELb0ELb0ELi2ELi4ELi4ELi4ELb0EEENS1_24CollectiveEpilogueBwdGQAISA_fSD_Li256ELb0ELb1EEENS1_25SingleTileBwdLPTSchedulerILb0ELi128ELb1EEEEEEEEEvNT_6ParamsE$_ZN4cute3eso3ESOILb0ELb1EJNS_5tupleIJiiEEEEEC2ERKS3_)
$_ZN7cutlass13device_kernelIN5flash19enable_sm80_to_sm89INS1_16FlashAttnBwdSm80INS1_25CollectiveMainloopBwdSm80ILi2ELi2EN4cute5tupleIJNS5_1CILi128EEES8_NS7_ILi64EEEEEENS_10bfloat16_tEfNS_4arch4Sm80ELb1ELb0ELb1ELb0ELb1ELb0ELb0ELb0ELi2ELi4ELi4ELi4ELb0EEENS1_24CollectiveEpilogueBwdGQAISA_fSD_Li256ELb0ELb1EEENS1_25SingleTileBwdLPTSchedulerILb0ELi128ELb1EEEEEEEEEvNT_6ParamsE$_ZN4cute3eso3ESOILb0ELb1EJNS_5tupleIJiiEEEEEC2ERKS3_:
[----:B------:R-:W-:Y:S01]  /*7050*/  IADD3 R2, R2, -c[0x0][0x20], RZ ;  /* 0x8000080002027a10 */ /* 0x000fe20007ffe0ff */
[----:B------:R-:W-:Y:S01]  /*7060*/  IMAD.MOV.U32 R8, RZ, RZ, R6 ;  /* 0x000000ffff087224 */ /* 0x000fe200078e0006 */
[----:B------:R-:W-:-:S03]  /*7070*/  MOV R9, 0x0 ;  /* 0x0000000000097802 */ /* 0x000fc60000000f00 */
[----:B------:R1:W-:Y:S04]  /*7080*/  STL [R2], R5 ;  /* 0x0000000502007387 */ /* 0x0003e80000100800 */
[----:B------:R1:W-:Y:S01]  /*7090*/  STL [R2+0x4], R3 ;  /* 0x0000040302007387 */ /* 0x0003e20000100800 */
[----:B------:R-:W-:Y:S05]  /*70a0*/  RET.REL.NODEC R8 `(_ZN7cutlass13device_kernelIN5flash19enable_sm80_to_sm89INS1_16FlashAttnBwdSm80INS1_25CollectiveMainloopBwdSm80ILi2ELi2EN4cute5tupleIJNS5_1CILi128EEES8_NS7_ILi64EEEEEENS_10bfloat16_tEfNS_4arch4Sm80ELb1ELb0ELb1ELb0ELb1ELb0ELb0ELb0ELi2ELi4ELi4ELi4ELb0EEENS1_24CollectiveEpilogueBwdGQAISA_fSD_Li256ELb0ELb1EEENS1_25SingleTileBwdLPTSchedulerILb0ELi128ELb1EEEEEEEEEvNT_6ParamsE) ;  /* 0xffff8f5008007950 */ /* 0x000fea0003c3ffff */
        .type           $_ZN7cutlass13device_kernelIN5flash19enable_sm80_to_sm89INS1_16FlashAttnBwdSm80INS1_25CollectiveMainloopBwdSm80ILi2ELi2EN4cute5tupleIJNS5_1CILi128EEES8_NS7_ILi64EEEEEENS_10bfloat16_tEfNS_4arch4Sm80ELb1ELb0ELb1ELb0ELb1ELb0ELb0ELb0ELi2ELi4ELi4ELi4ELb0EEENS1_24CollectiveEpilogueBwdGQAISA_fSD_Li256ELb0ELb1EEENS1_25SingleTileBwdLPTSchedulerILb0ELi128ELb1EEEEEEEEEvNT_6ParamsE$_ZN4cute3eso3ESOILb0ELb1EJNS_5tupleIJiiEEENS_1CILi1024EEEEEC2ERKS3_RKS5_,@function
        .size           $_ZN7cutlass13device_kernelIN5flash19enable_sm80_to_sm89INS1_16FlashAttnBwdSm80INS1_25CollectiveMainloopBwdSm80ILi2ELi2EN4cute5tupleIJNS5_1CILi128EEES8_NS7_ILi64EEEEEENS_10bfloat16_tEfNS_4arch4Sm80ELb1ELb0ELb1ELb0ELb1ELb0ELb0ELb0ELi2ELi4ELi4ELi4ELb0EEENS1_24CollectiveEpilogueBwdGQAISA_fSD_Li256ELb0ELb1EEENS1_25SingleTileBwdLPTSchedulerILb0ELi128ELb1EEEEEEEEEvNT_6ParamsE$_ZN4cute3eso3ESOILb0ELb1EJNS_5tupleIJiiEEENS_1CILi1024EEEEEC2ERKS3_RKS5_,($_ZN7cutlass13device_kernelIN5flash19enable_sm80_to_sm89INS1_16FlashAttnBwdSm80INS1_25CollectiveMainloopBwdSm80ILi2ELi2EN4cute5tupleIJNS5_1CILi128EEES8_NS7_ILi64EEEEEENS_10bfloat16_tEfNS_4arch4Sm80ELb1ELb0ELb1ELb0ELb1ELb0ELb0ELb0ELi2ELi4ELi4ELi4ELb0EEENS1_24CollectiveEpilogueBwdGQAISA_fSD_Li256ELb0ELb1EEENS1_25SingleTileBwdLPTSchedulerILb0ELi128ELb1EEEEEEEEEvNT_6ParamsE$_ZN4cute3eso3ESOILb0ELb1EJNS_5tupleIJiiEEENS_1CILi8192EEEEEC2ERKS3_RKS5_ - $_ZN7cutlass13device_kernelIN5flash19enable_sm80_to_sm89INS1_16FlashAttnBwdSm80INS1_25CollectiveMainloopBwdSm80ILi2ELi2EN4cute5tupleIJNS5_1CILi128EEES8_NS7_ILi64EEEEEENS_10bfloat16_tEfNS_4arch4Sm80ELb1ELb0ELb1ELb0ELb1ELb0ELb0ELb0ELi2ELi4ELi4ELi4ELb0EEENS1_24CollectiveEpilogueBwdGQAISA_fSD_Li256ELb0ELb1EEENS1_25SingleTileBwdLPTSchedulerILb0ELi128ELb1EEEEEEEEEvNT_6ParamsE$_ZN4cute3eso3ESOILb0ELb1EJNS_5tupleIJiiEEENS_1CILi1024EEEEEC2ERKS3_RKS5_)
$_ZN7cutlass13device_kernelIN5flash19enable_sm80_to_sm89INS1_16FlashAttnBwdSm80INS1_25CollectiveMainloopBwdSm80ILi2ELi2EN4cute5tupleIJNS5_1CILi128EEES8_NS7_ILi64EEEEEENS_10bfloat16_tEfNS_4arch4Sm80ELb1ELb0ELb1ELb0ELb1ELb0ELb0ELb0ELi2ELi4ELi4ELi4ELb0EEENS1_24CollectiveEpilogueBwdGQAISA_fSD_Li256ELb0ELb1EEENS1_25SingleTileBwdLPTSchedulerILb0ELi128ELb1EEEEEEEEEvNT_6ParamsE$_ZN4cute3eso3ESOILb0ELb1EJNS_5tupleIJiiEEENS_1CILi1024EEEEEC2ERKS3_RKS5_:
[----:B------:R-:W-:Y:S01]  /*70b0*/  IADD3 R2, R2, -c[0x0][0x20], RZ ;  /* 0x8000080002027a10 */ /* 0x000fe20007ffe0ff */
[----:B------:R-:W-:Y:S01]  /*70c0*/  IMAD.MOV.U32 R8, RZ, RZ, R6 ;  /* 0x000000ffff087224 */ /* 0x000fe200078e0006 */
[----:B------:R-:W-:-:S03]  /*70d0*/  MOV R9, 0x0 ;  /* 0x0000000000097802 */ /* 0x000fc60000000f00 */
[----:B------:R1:W-:Y:S04]  /*70e0*/  STL [R2], R5 ;  /* 0x0000000502007387 */ /* 0x0003e80000100800 */
[----:B------:R1:W-:Y:S01]  /*70f0*/  STL [R2+0x4], R3 ;  /* 0x0000040302007387 */ /* 0x0003e20000100800 */
[----:B------:R-:W-:Y:S05]  /*7100*/  RET.REL.NODEC R8 `(_ZN7cutlass13device_kernelIN5flash19enable_sm80_to_sm89INS1_16FlashAttnBwdSm80INS1_25CollectiveMainloopBwdSm80ILi2ELi2EN4cute5tupleIJNS5_1CILi128EEES8_NS7_ILi64EEEEEENS_10bfloat16_tEfNS_4arch4Sm80ELb1ELb0ELb1ELb0ELb1ELb0ELb0ELb0ELi2ELi4ELi4ELi4ELb0EEENS1_24CollectiveEpilogueBwdGQAISA_fSD_Li256ELb0ELb1EEENS1_25SingleTileBwdLPTSchedulerILb0ELi128ELb1EEEEEEEEEvNT_6ParamsE) ;  /* 0xffff8ef008007950 */ /* 0x000fea0003c3ffff */
        .type           $_ZN7cutlass13device_kernelIN5flash19enable_sm80_to_sm89INS1_16FlashAttnBwdSm80INS1_25CollectiveMainloopBwdSm80ILi2ELi2EN4cute5tupleIJNS5_1CILi128EEES8_NS7_ILi64EEEEEENS_10bfloat16_tEfNS_4arch4Sm80ELb1ELb0ELb1ELb0ELb1ELb0ELb0ELb0ELi2ELi4ELi4ELi4ELb0EEENS1_24CollectiveEpilogueBwdGQAISA_fSD_Li256ELb0ELb1EEENS1_25SingleTileBwdLPTSchedulerILb0ELi128ELb1EEEEEEEEEvNT_6ParamsE$_ZN4cute3eso3ESOILb0ELb1EJNS_5tupleIJiiEEENS_1CILi8192EEEEEC2ERKS3_RKS5_,@function
        .size           $_ZN7cutlass13device_kernelIN5flash19enable_sm80_to_sm89INS1_16FlashAttnBwdSm80INS1_25CollectiveMainloopBwdSm80ILi2ELi2EN4cute5tupleIJNS5_1CILi128EEES8_NS7_ILi64EEEEEENS_10bfloat16_tEfNS_4arch4Sm80ELb1ELb0ELb1ELb0ELb1ELb0ELb0ELb0ELi2ELi4ELi4ELi4ELb0EEENS1_24CollectiveEpilogueBwdGQAISA_fSD_Li256ELb0ELb1EEENS1_25SingleTileBwdLPTSchedulerILb0ELi128ELb1EEEEEEEEEvNT_6ParamsE$_ZN4cute3eso3ESOILb0ELb1EJNS_5tupleIJiiEEENS_1CILi8192EEEEEC2ERKS3_RKS5_,($_ZN7cutlass13device_kernelIN5flash19enable_sm80_to_sm89INS1_16FlashAttnBwdSm80INS1_25CollectiveMainloopBwdSm80ILi2ELi2EN4cute5tupleIJNS5_1CILi128EEES8_NS7_ILi64EEEEEENS_10bfloat16_tEfNS_4arch4Sm80ELb1ELb0ELb1ELb0ELb1ELb0ELb0ELb0ELi2ELi4ELi4ELi4ELb0EEENS1_24CollectiveEpilogueBwdGQAISA_fSD_Li256ELb0ELb1EEENS1_25SingleTileBwdLPTSchedulerILb0ELi128ELb1EEEEEEEEEvNT_6ParamsE$_ZN4cute3eso3ESOILb0ELb1EJNS_6LayoutINS_5tupleIJNS3_IJNS_1CILi8EEENS4_ILi1EEEEEENS4_ILi2EEEEEENS3_IJNS3_IJS6_NS4_ILi0EEEEEEiEEEEESA_EEC2ERKSD_RKSA_ - $_ZN7cutlass13device_kernelIN5flash19enable_sm80_to_sm89INS1_16FlashAttnBwdSm80INS1_25CollectiveMainloopBwdSm80ILi2ELi2EN4cute5tupleIJNS5_1CILi128EEES8_NS7_ILi64EEEEEENS_10bfloat16_tEfNS_4arch4Sm80ELb1ELb0ELb1ELb0ELb1ELb0ELb0ELb0ELi2ELi4ELi4ELi4ELb0EEENS1_24CollectiveEpilogueBwdGQAISA_fSD_Li256ELb0ELb1EEENS1_25SingleTileBwdLPTSchedulerILb0ELi128ELb1EEEEEEEEEvNT_6ParamsE$_ZN4cute3eso3ESOILb0ELb1EJNS_5tupleIJiiEEENS_1CILi8192EEEEEC2ERKS3_RKS5_)
$_ZN7cutlass13device_kernelIN5flash19enable_sm80_to_sm89INS1_16FlashAttnBwdSm80INS1_25CollectiveMainloopBwdSm80ILi2ELi2EN4cute5tupleIJNS5_1CILi128EEES8_NS7_ILi64EEEEEENS_10bfloat16_tEfNS_4arch4Sm80ELb1ELb0ELb1ELb0ELb1ELb0ELb0ELb0ELi2ELi4ELi4ELi4ELb0EEENS1_24CollectiveEpilogueBwdGQAISA_fSD_Li256ELb0ELb1EEENS1_25SingleTileBwdLPTSchedulerILb0ELi128ELb1EEEEEEEEEvNT_6ParamsE$_ZN4cute3eso3ESOILb0ELb1EJNS_5tupleIJiiEEENS_1CILi8192EEEEEC2ERKS3_RKS5_:
[----:B------:R-:W-:Y:S01]  /*7110*/  IADD3 R4, R65, -c[0x0][0x20], RZ ;  /* 0x8000080041047a10 */ /* 0x000fe20007ffe0ff */
[----:B------:R-:W-:Y:S01]  /*7120*/  IMAD.MOV.U32 R8, RZ, RZ, R6 ;  /* 0x000000ffff087224 */ /* 0x000fe200078e0006 */
[----:B------:R-:W-:-:S03]  /*7130*/  MOV R9, 0x0 ;  /* 0x0000000000097802 */ /* 0x000fc60000000f00 */
[----:B------:R1:W-:Y:S04]  /*7140*/  STL [R4], R2 ;  /* 0x0000000204007387 */ /* 0x0003e80000100800 */
[----:B------:R1:W-:Y:S01]  /*7150*/  STL [R4+0x4], R3 ;  /* 0x0000040304007387 */ /* 0x0003e20000100800 */
[----:B------:R-:W-:Y:S05]  /*7160*/  RET.REL.NODEC R8 `(_ZN7cutlass13device_kernelIN5flash19enable_sm80_to_sm89INS1_16FlashAttnBwdSm80INS1_25CollectiveMainloopBwdSm80ILi2ELi2EN4cute5tupleIJNS5_1CILi128EEES8_NS7_ILi64EEEEEENS_10bfloat16_tEfNS_4arch4Sm80ELb1ELb0ELb1ELb0ELb1ELb0ELb0ELb0ELi2ELi4ELi4ELi4ELb0EEENS1_24CollectiveEpilogueBwdGQAISA_fSD_Li256ELb0ELb1EEENS1_25SingleTileBwdLPTSchedulerILb0ELi128ELb1EEEEEEEEEvNT_6ParamsE) ;  /* 0xffff8e9008007950 */ /* 0x000fea0003c3ffff */
        .type           $_ZN7cutlass13device_kernelIN5flash19enable_sm80_to_sm89INS1_16FlashAttnBwdSm80INS1_25CollectiveMainloopBwdSm80ILi2ELi2EN4cute5tupleIJNS5_1CILi128EEES8_NS7_ILi64EEEEEENS_10bfloat16_tEfNS_4arch4Sm80ELb1ELb0ELb1ELb0ELb1ELb0ELb0ELb0ELi2ELi4ELi4ELi4ELb0EEENS1_24CollectiveEpilogueBwdGQAISA_fSD_Li256ELb0ELb1EEENS1_25SingleTileBwdLPTSchedulerILb0ELi128ELb1EEEEEEEEEvNT_6ParamsE$_ZN4cute3eso3ESOILb0ELb1EJNS_6LayoutINS_5tupleIJNS3_IJNS_1CILi8EEENS4_ILi1EEEEEENS4_ILi2EEEEEENS3_IJNS3_IJS6_NS4_ILi0EEEEEEiEEEEESA_EEC2ERKSD_RKSA_,@function
        .size           $_ZN7cutlass13device_kernelIN5flash19enable_sm80_to_sm89INS1_16FlashAttnBwdSm80INS1_25CollectiveMainloopBwdSm80ILi2ELi2EN4cute5tupleIJNS5_1CILi128EEES8_NS7_ILi64EEEEEENS_10bfloat16_tEfNS_4arch4Sm80ELb1ELb0ELb1ELb0ELb1ELb0ELb0ELb0ELi2ELi4ELi4ELi4ELb0EEENS1_24CollectiveEpilogueBwdGQAISA_fSD_Li256ELb0ELb1EEENS1_25SingleTileBwdLPTSchedulerILb0ELi128ELb1EEEEEEEEEvNT_6ParamsE$_ZN4cute3eso3ESOILb0ELb1EJNS_6LayoutINS_5tupleIJNS3_IJNS_1CILi8EEENS4_ILi1EEEEEENS4_ILi2EEEEEENS3_IJNS3_IJS6_NS4_ILi0EEEEEEiEEEEESA_EEC2ERKSD_RKSA_,($_ZN7cutlass13device_kernelIN5flash19enable_sm80_to_sm89INS1_16FlashAttnBwdSm80INS1_25CollectiveMainloopBwdSm80ILi2ELi2EN4cute5tupleIJNS5_1CILi128EEES8_NS7_ILi64EEEEEENS_10bfloat16_tEfNS_4arch4Sm80ELb1ELb0ELb1ELb0ELb1ELb0ELb0ELb0ELi2ELi4ELi4ELi4ELb0EEENS1_24CollectiveEpilogueBwdGQAISA_fSD_Li256ELb0ELb1EEENS1_25SingleTileBwdLPTSchedulerILb0ELi128ELb1EEEEEEEEEvNT_6ParamsE$_ZN4cute3eso3ESOILb0ELb1EJiEEC2ERKi - $_ZN7cutlass13device_kernelIN5flash19enable_sm80_to_sm89INS1_16FlashAttnBwdSm80INS1_25CollectiveMainloopBwdSm80ILi2ELi2EN4cute5tupleIJNS5_1CILi128EEES8_NS7_ILi64EEEEEENS_10bfloat16_tEfNS_4arch4Sm80ELb1ELb0ELb1ELb0ELb1ELb0ELb0ELb0ELi2ELi4ELi4ELi4ELb0EEENS1_24CollectiveEpilogueBwdGQAISA_fSD_Li256ELb0ELb1EEENS1_25SingleTileBwdLPTSchedulerILb0ELi128ELb1EEEEEEEEEvNT_6ParamsE$_ZN4cute3eso3ESOILb0ELb1EJNS_6LayoutINS_5tupleIJNS3_IJNS_1CILi8EEENS4_ILi1EEEEEENS4_ILi2EEEEEENS3_IJNS3_IJS6_NS4_ILi0EEEEEEiEEEEESA_EEC2ERKSD_RKSA_)
$_ZN7cutlass13device_kernelIN5flash19enable_sm80_to_sm89INS1_16FlashAttnBwdSm80INS1_25CollectiveMainloopBwdSm80ILi2ELi2EN4cute5tupleIJNS5_1CILi128EEES8_NS7_ILi64EEEEEENS_10bfloat16_tEfNS_4arch4Sm80ELb1ELb0ELb1ELb0ELb1ELb0ELb0ELb0ELi2ELi4ELi4ELi4ELb0EEENS1_24CollectiveEpilogueBwdGQAISA_fSD_Li256ELb0ELb1EEENS1_25SingleTileBwdLPTSchedulerILb0ELi128ELb1EEEEEEEEEvNT_6ParamsE$_ZN4cute3eso3ESOILb0ELb1EJNS_6LayoutINS_5tupleIJNS3_IJNS_1CILi8EEENS4_ILi1EEEEEENS4_ILi2EEEEEENS3_IJNS3_IJS6_NS4_ILi0EEEEEEiEEEEESA_EEC2ERKSD_RKSA_:
[----:B------:R-:W-:Y:S02]  /*7170*/  IADD3 R2, R67, -c[0x0][0x20], RZ ;  /* 0x8000080043027a10 */ /* 0x000fe40007ffe0ff */
[----:B------:R-:W-:-:S03]  /*7180*/  MOV R7, 0x0 ;  /* 0x0000000000077802 */ /* 0x000fc60000000f00 */
[----:B------:R1:W-:Y:S01]  /*7190*/  STL [R2], R3 ;  /* 0x0000000302007387 */ /* 0x0003e20000100800 */
[----:B------:R-:W-:Y:S05]  /*71a0*/  RET.REL.NODEC R6 `(_ZN7cutlass13device_kernelIN5flash19enable_sm80_to_sm89INS1_16FlashAttnBwdSm80INS1_25CollectiveMainloopBwdSm80ILi2ELi2EN4cute5tupleIJNS5_1CILi128EEES8_NS7_ILi64EEEEEENS_10bfloat16_tEfNS_4arch4Sm80ELb1ELb0ELb1ELb0ELb1ELb0ELb0ELb0ELi2ELi4ELi4ELi4ELb0EEENS1_24CollectiveEpilogueBwdGQAISA_fSD_Li256ELb0ELb1EEENS1_25SingleTileBwdLPTSchedulerILb0ELi128ELb1EEEEEEEEEvNT_6ParamsE) ;  /* 0xffff8e5006007950 */ /* 0x000fea0003c3ffff */
        .type           $_ZN7cutlass13device_kernelIN5flash19enable_sm80_to_sm89INS1_16FlashAttnBwdSm80INS1_25CollectiveMainloopBwdSm80ILi2ELi2EN4cute5tupleIJNS5_1CILi128EEES8_NS7_ILi64EEEEEENS_10bfloat16_tEfNS_4arch4Sm80ELb1ELb0ELb1ELb0ELb1ELb0ELb0ELb0ELi2ELi4ELi4ELi4ELb0EEENS1_24CollectiveEpilogueBwdGQAISA_fSD_Li256ELb0ELb1EEENS1_25SingleTileBwdLPTSchedulerILb0ELi128ELb1EEEEEEEEEvNT_6ParamsE$_ZN4cute3eso3ESOILb0ELb1EJiEEC2ERKi,@function
        .size           $_ZN7cutlass13device_kernelIN5flash19enable_sm80_to_sm89INS1_16FlashAttnBwdSm80INS1_25CollectiveMainloopBwdSm80ILi2ELi2EN4cute5tupleIJNS5_1CILi128EEES8_NS7_ILi64EEEEEENS_10bfloat16_tEfNS_4arch4Sm80ELb1ELb0ELb1ELb0ELb1ELb0ELb0ELb0ELi2ELi4ELi4ELi4ELb0EEENS1_24CollectiveEpilogueBwdGQAISA_fSD_Li256ELb0ELb1EEENS1_25SingleTileBwdLPTSchedulerILb0ELi128ELb1EEEEEEEEEvNT_6ParamsE$_ZN4cute3eso3ESOILb0ELb1EJiEEC2ERKi,($_ZN7cutlass13device_kernelIN5flash19enable_sm80_to_sm89INS1_16FlashAttnBwdSm80INS1_25CollectiveMainloopBwdSm80ILi2ELi2EN4cute5tupleIJNS5_1CILi128EEES8_NS7_ILi64EEEEEENS_10bfloat16_tEfNS_4arch4Sm80ELb1ELb0ELb1ELb0ELb1ELb0ELb0ELb0ELi2ELi4ELi4ELi4ELb0EEENS1_24CollectiveEpilogueBwdGQAISA_fSD_Li256ELb0ELb1EEENS1_25SingleTileBwdLPTSchedulerILb0ELi128ELb1EEEEEEEEEvNT_6ParamsE$_ZN4cute3eso3ESOILb0ELb1EJiNS_1CILi0EEEEEC2ERKiRKS3_ - $_ZN7cutlass13device_kernelIN5flash19enable_sm80_to_sm89INS1_16FlashAttnBwdSm80INS1_25CollectiveMainloopBwdSm80ILi2ELi2EN4cute5tupleIJNS5_1CILi128EEES8_NS7_ILi64EEEEEENS_10bfloat16_tEfNS_4arch4Sm80ELb1ELb0ELb1ELb0ELb1ELb0ELb0ELb0ELi2ELi4ELi4ELi4ELb0EEENS1_24CollectiveEpilogueBwdGQAISA_fSD_Li256ELb0ELb1EEENS1_25SingleTileBwdLPTSchedulerILb0ELi128ELb1EEEEEEEEEvNT_6ParamsE$_ZN4cute3eso3ESOILb0ELb1EJiEEC2ERKi)
$_ZN7cutlass13device_kernelIN5flash19enable_sm80_to_sm89INS1_16FlashAttnBwdSm80INS1_25CollectiveMainloopBwdSm80ILi2ELi2EN4cute5tupleIJNS5_1CILi128EEES8_NS7_ILi64EEEEEENS_10bfloat16_tEfNS_4arch4Sm80ELb1ELb0ELb1ELb0ELb1ELb0ELb0ELb0ELi2ELi4ELi4ELi4ELb0EEENS1_24CollectiveEpilogueBwdGQAISA_fSD_Li256ELb0ELb1EEENS1_25SingleTileBwdLPTSchedulerILb0ELi128ELb1EEEEEEEEEvNT_6ParamsE$_ZN4cute3eso3ESOILb0ELb1EJiEEC2ERKi:
[----:B------:R-:W-:Y:S02]  /*71b0*/  IADD3 R2, R2, -c[0x0][0x20], RZ ;  /* 0x8000080002027a10 */ /* 0x000fe40007ffe0ff */
[----:B------:R-:W-:-:S03]  /*71c0*/  MOV R9, 0x0 ;  /* 0x0000000000097802 */ /* 0x000fc60000000f00 */
[----:B------:R1:W-:Y:S01]  /*71d0*/  STL [R2], R3 ;  /* 0x0000000302007387 */ /* 0x0003e20000100800 */
[----:B------:R-:W-:Y:S05]  /*71e0*/  RET.REL.NODEC R8 `(_ZN7cutlass13device_kernelIN5flash19enable_sm80_to_sm89INS1_16FlashAttnBwdSm80INS1_25CollectiveMainloopBwdSm80ILi2ELi2EN4cute5tupleIJNS5_1CILi128EEES8_NS7_ILi64EEEEEENS_10bfloat16_tEfNS_4arch4Sm80ELb1ELb0ELb1ELb0ELb1ELb0ELb0ELb0ELi2ELi4ELi4ELi4ELb0EEENS1_24CollectiveEpilogueBwdGQAISA_fSD_Li256ELb0ELb1EEENS1_25SingleTileBwdLPTSchedulerILb0ELi128ELb1EEEEEEEEEvNT_6ParamsE) ;  /* 0xffff8e1008007950 */ /* 0x000fea0003c3ffff */
        .type           $_ZN7cutlass13device_kernelIN5flash19enable_sm80_to_sm89INS1_16FlashAttnBwdSm80INS1_25CollectiveMainloopBwdSm80ILi2ELi2EN4cute5tupleIJNS5_1CILi128EEES8_NS7_ILi64EEEEEENS_10bfloat16_tEfNS_4arch4Sm80ELb1ELb0ELb1ELb0ELb1ELb0ELb0ELb0ELi2ELi4ELi4ELi4ELb0EEENS1_24CollectiveEpilogueBwdGQAISA_fSD_Li256ELb0ELb1EEENS1_25SingleTileBwdLPTSchedulerILb0ELi128ELb1EEEEEEEEEvNT_6ParamsE$_ZN4cute3eso3ESOILb0ELb1EJiNS_1CILi0EEEEEC2ERKiRKS3_,@function
        .size           $_ZN7cutlass13device_kernelIN5flash19enable_sm80_to_sm89INS1_16FlashAttnBwdSm80INS1_25CollectiveMainloopBwdSm80ILi2ELi2EN4cute5tupleIJNS5_1CILi128EEES8_NS7_ILi64EEEEEENS_10bfloat16_tEfNS_4arch4Sm80ELb1ELb0ELb1ELb0ELb1ELb0ELb0ELb0ELi2ELi4ELi4ELi4ELb0EEENS1_24CollectiveEpilogueBwdGQAISA_fSD_Li256ELb0ELb1EEENS1_25SingleTileBwdLPTSchedulerILb0ELi128ELb1EEEEEEEEEvNT_6ParamsE$_ZN4cute3eso3ESOILb0ELb1EJiNS_1CILi0EEEEEC2ERKiRKS3_,($_ZN7cutlass13device_kernelIN5flash19enable_sm80_to_sm89INS1_16FlashAttnBwdSm80INS1_25CollectiveMainloopBwdSm80ILi2ELi2EN4cute5tupleIJNS5_1CILi128EEES8_NS7_ILi64EEEEEENS_10bfloat16_tEfNS_4arch4Sm80ELb1ELb0ELb1ELb0ELb1ELb0ELb0ELb0ELi2ELi4ELi4ELi4ELb0EEENS1_24CollectiveEpilogueBwdGQAISA_fSD_Li256ELb0ELb1EEENS1_25SingleTileBwdLPTSchedulerILb0ELi128ELb1EEEEEEEEEvNT_6ParamsE$_ZN4cute3eso3ESOILb0ELb1EJiNS_1CILi144EEENS2_ILi288EEEEEC2ERKiRKS3_RKS4_ - $_ZN7cutlass13device_kernelIN5flash19enable_sm80_to_sm89INS1_16FlashAttnBwdSm80INS1_25CollectiveMainloopBwdSm80ILi2ELi2EN4cute5tupleIJNS5_1CILi128EEES8_NS7_ILi64EEEEEENS_10bfloat16_tEfNS_4arch4Sm80ELb1ELb0ELb1ELb0ELb1ELb0ELb0ELb0ELi2ELi4ELi4ELi4ELb0EEENS1_24CollectiveEpilogueBwdGQAISA_fSD_Li256ELb0ELb1EEENS1_25SingleTileBwdLPTSchedulerILb0ELi128ELb1EEEEEEEEEvNT_6ParamsE$_ZN4cute3eso3ESOILb0ELb1EJiNS_1CILi0EEEEEC2ERKiRKS3_)
$_ZN7cutlass13device_kernelIN5flash19enable_sm80_to_sm89INS1_16FlashAttnBwdSm80INS1_25CollectiveMainloopBwdSm80ILi2ELi2EN4cute5tupleIJNS5_1CILi128EEES8_NS7_ILi64EEEEEENS_10bfloat16_tEfNS_4arch4Sm80ELb1ELb0ELb1ELb0ELb1ELb0ELb0ELb0ELi2ELi4ELi4ELi4ELb0EEENS1_24CollectiveEpilogueBwdGQAISA_fSD_Li256ELb0ELb1EEENS1_25SingleTileBwdLPTSchedulerILb0ELi128ELb1EEEEEEEEEvNT_6ParamsE$_ZN4cute3eso3ESOILb0ELb1EJiNS_1CILi0EEEEEC2ERKiRKS3_:
[----:B------:R-:W-:Y:S01]  /*71f0*/  IADD3 R2, R2, -c[0x0][0x20], RZ ;  /* 0x8000080002027a10 */ /* 0x000fe20007ffe0ff */
[----:B------:R-:W-:Y:S01]  /*7200*/  IMAD.MOV.U32 R8, RZ, RZ, R6 ;  /* 0x000000ffff087224 */ /* 0x000fe200078e0006 */
[----:B------:R-:W-:-:S03]  /*7210*/  MOV R9, 0x0 ;  /* 0x0000000000097802 */ /* 0x000fc60000000f00 */
[----:B------:R1:W-:Y:S01]  /*7220*/  STL [R2], R3 ;  /* 0x0000000302007387 */ /* 0x0003e20000100800 */
[----:B------:R-:W-:Y:S05]  /*7230*/  RET.REL.NODEC R8 `(_ZN7cutlass13device_kernelIN5flash19enable_sm80_to_sm89INS1_16FlashAttnBwdSm80INS1_25CollectiveMainloopBwdSm80ILi2ELi2EN4cute5tupleIJNS5_1CILi128EEES8_NS7_ILi64EEEEEENS_10bfloat16_tEfNS_4arch4Sm80ELb1ELb0ELb1ELb0ELb1ELb0ELb0ELb0ELi2ELi4ELi4ELi4ELb0EEENS1_24CollectiveEpilogueBwdGQAISA_fSD_Li256ELb0ELb1EEENS1_25SingleTileBwdLPTSchedulerILb0ELi128ELb1EEEEEEEEEvNT_6ParamsE) ;  /* 0xffff8dc008007950 */ /* 0x000fea0003c3ffff */
        .type           $_ZN7cutlass13device_kernelIN5flash19enable_sm80_to_sm89INS1_16FlashAttnBwdSm80INS1_25CollectiveMainloopBwdSm80ILi2ELi2EN4cute5tupleIJNS5_1CILi128EEES8_NS7_ILi64EEEEEENS_10bfloat16_tEfNS_4arch4Sm80ELb1ELb0ELb1ELb0ELb1ELb0ELb0ELb0ELi2ELi4ELi4ELi4ELb0EEENS1_24CollectiveEpilogueBwdGQAISA_fSD_Li256ELb0ELb1EEENS1_25SingleTileBwdLPTSchedulerILb0ELi128ELb1EEEEEEEEEvNT_6ParamsE$_ZN4cute3eso3ESOILb0ELb1EJiNS_1CILi144EEENS2_ILi288EEEEEC2ERKiRKS3_RKS4_,@function
        .size           $_ZN7cutlass13device_kernelIN5flash19enable_sm80_to_sm89INS1_16FlashAttnBwdSm80INS1_25CollectiveMainloopBwdSm80ILi2ELi2EN4cute5tupleIJNS5_1CILi128EEES8_NS7_ILi64EEEEEENS_10bfloat16_tEfNS_4arch4Sm80ELb1ELb0ELb1ELb0ELb1ELb0ELb0ELb0ELi2ELi4ELi4ELi4ELb0EEENS1_24CollectiveEpilogueBwdGQAISA_fSD_Li256ELb0ELb1EEENS1_25SingleTileBwdLPTSchedulerILb0ELi128ELb1EEEEEEEEEvNT_6ParamsE$_ZN4cute3eso3ESOILb0ELb1EJiNS_1CILi144EEENS2_ILi288EEEEEC2ERKiRKS3_RKS4_,($_ZN7cutlass13device_kernelIN5flash19enable_sm80_to_sm89INS1_16FlashAttnBwdSm80INS1_25CollectiveMainloopBwdSm80ILi2ELi2EN4cute5tupleIJNS5_1CILi128EEES8_NS7_ILi64EEEEEENS_10bfloat16_tEfNS_4arch4Sm80ELb1ELb0ELb1ELb0ELb1ELb0ELb0ELb0ELi2ELi4ELi4ELi4ELb0EEENS1_24CollectiveEpilogueBwdGQAISA_fSD_Li256ELb0ELb1EEENS1_25SingleTileBwdLPTSchedulerILb0ELi128ELb1EEEEEEEEEvNT_6ParamsE$_ZN4cute3eso3ESOILb0ELb1EJiNS_1CILi144EEENS2_ILi512EEEEEC2ERKiRKS3_RKS4_ - $_ZN7cutlass13device_kernelIN5flash19enable_sm80_to_sm89INS1_16FlashAttnBwdSm80INS1_25CollectiveMainloopBwdSm80ILi2ELi2EN4cute5tupleIJNS5_1CILi128EEES8_NS7_ILi64EEEEEENS_10bfloat16_tEfNS_4arch4Sm80ELb1ELb0ELb1ELb0ELb1ELb0ELb0ELb0ELi2ELi4ELi4ELi4ELb0EEENS1_24CollectiveEpilogueBwdGQAISA_fSD_Li256ELb0ELb1EEENS1_25SingleTileBwdLPTSchedulerILb0ELi128ELb1EEEEEEEEEvNT_6ParamsE$_ZN4cute3eso3ESOILb0ELb1EJiNS_1CILi144EEENS2_ILi288EEEEEC2ERKiRKS3_RKS4_)
$_ZN7cutlass13device_kernelIN5flash19enable_sm80_to_sm89INS1_16FlashAttnBwdSm80INS1_25CollectiveMainloopBwdSm80ILi2ELi2EN4cute5tupleIJNS5_1CILi128EEES8_NS7_ILi64EEEEEENS_10bfloat16_tEfNS_4arch4Sm80ELb1ELb0ELb1ELb0ELb1ELb0ELb0ELb0ELi2ELi4ELi4ELi4ELb0EEENS1_24CollectiveEpilogueBwdGQAISA_fSD_Li256ELb0ELb1EEENS1_25SingleTileBwdLPTSchedulerILb0ELi128ELb1EEEEEEEEEvNT_6ParamsE$_ZN4cute3eso3ESOILb0ELb1EJiNS_1CILi144EEENS2_ILi288EEEEEC2ERKiRKS3_RKS4_:
[----:B------:R-:W-:Y:S01]  /*7240*/  IADD3 R4, R60, -c[0x0][0x20], RZ ;  /* 0x800008003c047a10 */ /* 0x000fe20007ffe0ff */
[----:B------:R-:W-:Y:S01]  /*7250*/  IMAD.MOV.U32 R8, RZ, RZ, R6 ;  /* 0x000000ffff087224 */ /* 0x000fe200078e0006 */
[----:B------:R-:W-:-:S03]  /*7260*/  MOV R9, 0x0 ;  /* 0x0000000000097802 */ /* 0x000fc60000000f00 */
[----:B------:R1:W-:Y:S01]  /*7270*/  STL [R4], R5 ;  /* 0x0000000504007387 */ /* 0x0003e20000100800 */
[----:B------:R-:W-:Y:S05]  /*7280*/  RET.REL.NODEC R8 `(_ZN7cutlass13device_kernelIN5flash19enable_sm80_to_sm89INS1_16FlashAttnBwdSm80INS1_25CollectiveMainloopBwdSm80ILi2ELi2EN4cute5tupleIJNS5_1CILi128EEES8_NS7_ILi64EEEEEENS_10bfloat16_tEfNS_4arch4Sm80ELb1ELb0ELb1ELb0ELb1ELb0ELb0ELb0ELi2ELi4ELi4ELi4ELb0EEENS1_24CollectiveEpilogueBwdGQAISA_fSD_Li256ELb0ELb1EEENS1_25SingleTileBwdLPTSchedulerILb0ELi128ELb1EEEEEEEEEvNT_6ParamsE) ;  /* 0xffff8d7008007950 */ /* 0x000fea0003c3ffff */
        .type           $_ZN7cutlass13device_kernelIN5flash19enable_sm80_to_sm89INS1_16FlashAttnBwdSm80INS1_25CollectiveMainloopBwdSm80ILi2ELi2EN4cute5tupleIJNS5_1CILi128EEES8_NS7_ILi64EEEEEENS_10bfloat16_tEfNS_4arch4Sm80ELb1ELb0ELb1ELb0ELb1ELb0ELb0ELb0ELi2ELi4ELi4ELi4ELb0EEENS1_24CollectiveEpilogueBwdGQAISA_fSD_Li256ELb0ELb1EEENS1_25SingleTileBwdLPTSchedulerILb0ELi128ELb1EEEEEEEEEvNT_6ParamsE$_ZN4cute3eso3ESOILb0ELb1EJiNS_1CILi144EEENS2_ILi512EEEEEC2ERKiRKS3_RKS4_,@function
        .size           $_ZN7cutlass13device_kernelIN5flash19enable_sm80_to_sm89INS1_16FlashAttnBwdSm80INS1_25CollectiveMainloopBwdSm80ILi2ELi2EN4cute5tupleIJNS5_1CILi128EEES8_NS7_ILi64EEEEEENS_10bfloat16_tEfNS_4arch4Sm80ELb1ELb0ELb1ELb0ELb1ELb0ELb0ELb0ELi2ELi4ELi4ELi4ELb0EEENS1_24CollectiveEpilogueBwdGQAISA_fSD_Li256ELb0ELb1EEENS1_25SingleTileBwdLPTSchedulerILb0ELi128ELb1EEEEEEEEEvNT_6ParamsE$_ZN4cute3eso3ESOILb0ELb1EJiNS_1CILi144EEENS2_ILi512EEEEEC2ERKiRKS3_RKS4_,($_ZN7cutlass13device_kernelIN5flash19enable_sm80_to_sm89INS1_16FlashAttnBwdSm80INS1_25CollectiveMainloopBwdSm80ILi2ELi2EN4cute5tupleIJNS5_1CILi128EEES8_NS7_ILi64EEEEEENS_10bfloat16_tEfNS_4arch4Sm80ELb1ELb0ELb1ELb0ELb1ELb0ELb0ELb0ELi2ELi4ELi4ELi4ELb0EEENS1_24CollectiveEpilogueBwdGQAISA_fSD_Li256ELb0ELb1EEENS1_25SingleTileBwdLPTSchedulerILb0ELi128ELb1EEEEEEEEEvNT_6ParamsE$_ZN4cute3eso3ESOILb0ELb1EJiNS_1CILi4096EEEEEC2ERKiRKS3_ - $_ZN7cutlass13device_kernelIN5flash19enable_sm80_to_sm89INS1_16FlashAttnBwdSm80INS1_25CollectiveMainloopBwdSm80ILi2ELi2EN4cute5tupleIJNS5_1CILi128EEES8_NS7_ILi64EEEEEENS_10bfloat16_tEfNS_4arch4Sm80ELb1ELb0ELb1ELb0ELb1ELb0ELb0ELb0ELi2ELi4ELi4ELi4ELb0EEENS1_24CollectiveEpilogueBwdGQAISA_fSD_Li256ELb0ELb1EEENS1_25SingleTileBwdLPTSchedulerILb0ELi128ELb1EEEEEEEEEvNT_6ParamsE$_ZN4cute3eso3ESOILb0ELb1EJiNS_1CILi144EEENS2_ILi512EEEEEC2ERKiRKS3_RKS4_)
$_ZN7cutlass13device_kernelIN5flash19enable_sm80_to_sm89INS1_16FlashAttnBwdSm80INS1_25CollectiveMainloopBwdSm80ILi2ELi2EN4cute5tupleIJNS5_1CILi128EEES8_NS7_ILi64EEEEEENS_10bfloat16_tEfNS_4arch4Sm80ELb1ELb0ELb1ELb0ELb1ELb0ELb0ELb0ELi2ELi4ELi4ELi4ELb0EEENS1_24CollectiveEpilogueBwdGQAISA_fSD_Li256ELb0ELb1EEENS1_25SingleTileBwdLPTSchedulerILb0ELi128ELb1EEEEEEEEEvNT_6ParamsE$_ZN4cute3eso3ESOILb0ELb1EJiNS_1CILi144EEENS2_ILi512EEEEEC2ERKiRKS3_RKS4_:
[----:B------:R-:W-:Y:S01]  /*7290*/  IADD3 R4, R60, -c[0x0][0x20], RZ ;  /* 0x800008003c047a10 */ /* 0x000fe20007ffe0ff */
[----:B------:R-:W-:Y:S01]  /*72a0*/  IMAD.MOV.U32 R8, RZ, RZ, R6 ;  /* 0x000000ffff087224 */ /* 0x000fe200078e0006 */
[----:B------:R-:W-:-:S03]  /*72b0*/  MOV R9, 0x0 ;  /* 0x0000000000097802 */ /* 0x000fc60000000f00 */
[----:B------:R1:W-:Y:S01]  /*72c0*/  STL [R4], R5 ;  /* 0x0000000504007387 */ /* 0x0003e20000100800 */
[----:B------:R-:W-:Y:S05]  /*72d0*/  RET.REL.NODEC R8 `(_ZN7cutlass13device_kernelIN5flash19enable_sm80_to_sm89INS1_16FlashAttnBwdSm80INS1_25CollectiveMainloopBwdSm80ILi2ELi2EN4cute5tupleIJNS5_1CILi128EEES8_NS7_ILi64EEEEEENS_10bfloat16_tEfNS_4arch4Sm80ELb1ELb0ELb1ELb0ELb1ELb0ELb0ELb0ELi2ELi4ELi4ELi4ELb0EEENS1_24CollectiveEpilogueBwdGQAISA_fSD_Li256ELb0ELb1EEENS1_25SingleTileBwdLPTSchedulerILb0ELi128ELb1EEEEEEEEEvNT_6ParamsE) ;  /* 0xffff8d2008007950 */ /* 0x000fea0003c3ffff */
        .type           $_ZN7cutlass13device_kernelIN5flash19enable_sm80_to_sm89INS1_16FlashAttnBwdSm80INS1_25CollectiveMainloopBwdSm80ILi2ELi2EN4cute5tupleIJNS5_1CILi128EEES8_NS7_ILi64EEEEEENS_10bfloat16_tEfNS_4arch4Sm80ELb1ELb0ELb1ELb0ELb1ELb0ELb0ELb0ELi2ELi4ELi4ELi4ELb0EEENS1_24CollectiveEpilogueBwdGQAISA_fSD_Li256ELb0ELb1EEENS1_25SingleTileBwdLPTSchedulerILb0ELi128ELb1EEEEEEEEEvNT_6ParamsE$_ZN4cute3eso3ESOILb0ELb1EJiNS_1CILi4096EEEEEC2ERKiRKS3_,@function
        .size           $_ZN7cutlass13device_kernelIN5flash19enable_sm80_to_sm89INS1_16FlashAttnBwdSm80INS1_25CollectiveMainloopBwdSm80ILi2ELi2EN4cute5tupleIJNS5_1CILi128EEES8_NS7_ILi64EEEEEENS_10bfloat16_tEfNS_4arch4Sm80ELb1ELb0ELb1ELb0ELb1ELb0ELb0ELb0ELi2ELi4ELi4ELi4ELb0EEENS1_24CollectiveEpilogueBwdGQAISA_fSD_Li256ELb0ELb1EEENS1_25SingleTileBwdLPTSchedulerILb0ELi128ELb1EEEEEEEEEvNT_6ParamsE$_ZN4cute3eso3ESOILb0ELb1EJiNS_1CILi4096EEEEEC2ERKiRKS3_,($_ZN7cutlass13device_kernelIN5flash19enable_sm80_to_sm89INS1_16FlashAttnBwdSm80INS1_25CollectiveMainloopBwdSm80ILi2ELi2EN4cute5tupleIJNS5_1CILi128EEES8_NS7_ILi64EEEEEENS_10bfloat16_tEfNS_4arch4Sm80ELb1ELb0ELb1ELb0ELb1ELb0ELb0ELb0ELi2ELi4ELi4ELi4ELb0EEENS1_24CollectiveEpilogueBwdGQAISA_fSD_Li256ELb0ELb1EEENS1_25SingleTileBwdLPTSchedulerILb0ELi128ELb1EEEEEEEEEvNT_6ParamsE$_ZN4cute3eso3ESOILb0ELb1EJiNS_1CILi512EEEEEC2ERKiRKS3_ - $_ZN7cutlass13device_kernelIN5flash19enable_sm80_to_sm89INS1_16FlashAttnBwdSm80INS1_25CollectiveMainloopBwdSm80ILi2ELi2EN4cute5tupleIJNS5_1CILi128EEES8_NS7_ILi64EEEEEENS_10bfloat16_tEfNS_4arch4Sm80ELb1ELb0ELb1ELb0ELb1ELb0ELb0ELb0ELi2ELi4ELi4ELi4ELb0EEENS1_24CollectiveEpilogueBwdGQAISA_fSD_Li256ELb0ELb1EEENS1_25SingleTileBwdLPTSchedulerILb0ELi128ELb1EEEEEEEEEvNT_6ParamsE$_ZN4cute3eso3ESOILb0ELb1EJiNS_1CILi4096EEEEEC2ERKiRKS3_)
$_ZN7cutlass13device_kernelIN5flash19enable_sm80_to_sm89INS1_16FlashAttnBwdSm80INS1_25CollectiveMainloopBwdSm80ILi2ELi2EN4cute5tupleIJNS5_1CILi128EEES8_NS7_ILi64EEEEEENS_10bfloat16_tEfNS_4arch4Sm80ELb1ELb0ELb1ELb0ELb1ELb0ELb0ELb0ELi2ELi4ELi4ELi4ELb0EEENS1_24CollectiveEpilogueBwdGQAISA_fSD_Li256ELb0ELb1EEENS1_25SingleTileBwdLPTSchedulerILb0ELi128ELb1EEEEEEEEEvNT_6ParamsE$_ZN4cute3eso3ESOILb0ELb1EJiNS_1CILi4096EEEEEC2ERKiRKS3_:
[----:B------:R-:W-:Y:S02]  /*72e0*/  IADD3 R9, R9, -c[0x0][0x20], RZ ;  /* 0x8000080009097a10 */ /* 0x000fe40007ffe0ff */
[----:B------:R-:W-:-:S03]  /*72f0*/  MOV R5, 0x0 ;  /* 0x0000000000057802 */ /* 0x000fc60000000f00 */
[----:B------:R1:W-:Y:S01]  /*7300*/  STL [R9], R2 ;  /* 0x0000000209007387 */ /* 0x0003e20000100800 */
[----:B------:R-:W-:Y:S05]  /*7310*/  RET.REL.NODEC R4 `(_ZN7cutlass13device_kernelIN5flash19enable_sm80_to_sm89INS1_16FlashAttnBwdSm80INS1_25CollectiveMainloopBwdSm80ILi2ELi2EN4cute5tupleIJNS5_1CILi128EEES8_NS7_ILi64EEEEEENS_10bfloat16_tEfNS_4arch4Sm80ELb1ELb0ELb1ELb0ELb1ELb0ELb0ELb0ELi2ELi4ELi4ELi4ELb0EEENS1_24CollectiveEpilogueBwdGQAISA_fSD_Li256ELb0ELb1EEENS1_25SingleTileBwdLPTSchedulerILb0ELi128ELb1EEEEEEEEEvNT_6ParamsE) ;  /* 0xffff8ce004007950 */ /* 0x000fea0003c3ffff */
        .type           $_ZN7cutlass13device_kernelIN5flash19enable_sm80_to_sm89INS1_16FlashAttnBwdSm80INS1_25CollectiveMainloopBwdSm80ILi2ELi2EN4cute5tupleIJNS5_1CILi128EEES8_NS7_ILi64EEEEEENS_10bfloat16_tEfNS_4arch4Sm80ELb1ELb0ELb1ELb0ELb1ELb0ELb0ELb0ELi2ELi4ELi4ELi4ELb0EEENS1_24CollectiveEpilogueBwdGQAISA_fSD_Li256ELb0ELb1EEENS1_25SingleTileBwdLPTSchedulerILb0ELi128ELb1EEEEEEEEEvNT_6ParamsE$_ZN4cute3eso3ESOILb0ELb1EJiNS_1CILi512EEEEEC2ERKiRKS3_,@function
        .size           $_ZN7cutlass13device_kernelIN5flash19enable_sm80_to_sm89INS1_16FlashAttnBwdSm80INS1_25CollectiveMainloopBwdSm80ILi2ELi2EN4cute5tupleIJNS5_1CILi128EEES8_NS7_ILi64EEEEEENS_10bfloat16_tEfNS_4arch4Sm80ELb1ELb0ELb1ELb0ELb1ELb0ELb0ELb0ELi2ELi4ELi4ELi4ELb0EEENS1_24CollectiveEpilogueBwdGQAISA_fSD_Li256ELb0ELb1EEENS1_25SingleTileBwdLPTSchedulerILb0ELi128ELb1EEEEEEEEEvNT_6ParamsE$_ZN4cute3eso3ESOILb0ELb1EJiNS_1CILi512EEEEEC2ERKiRKS3_,($_ZN7cutlass13device_kernelIN5flash19enable_sm80_to_sm89INS1_16FlashAttnBwdSm80INS1_25CollectiveMainloopBwdSm80ILi2ELi2EN4cute5tupleIJNS5_1CILi128EEES8_NS7_ILi64EEEEEENS_10bfloat16_tEfNS_4arch4Sm80ELb1ELb0ELb1ELb0ELb1ELb0ELb0ELb0ELi2ELi4ELi4ELi4ELb0EEENS1_24CollectiveEpilogueBwdGQAISA_fSD_Li256ELb0ELb1EEENS1_25SingleTileBwdLPTSchedulerILb0ELi128ELb1EEEEEEEEEvNT_6ParamsE$_ZN4cute3eso3ESOILb0ELb1EJiNS_1CILi72EEENS2_ILi512EEEEEC2ERKiRKS3_RKS4_ - $_ZN7cutlass13device_kernelIN5flash19enable_sm80_to_sm89INS1_16FlashAttnBwdSm80INS1_25CollectiveMainloopBwdSm80ILi2ELi2EN4cute5tupleIJNS5_1CILi128EEES8_NS7_ILi64EEEEEENS_10bfloat16_tEfNS_4arch4Sm80ELb1ELb0ELb1ELb0ELb1ELb0ELb0ELb0ELi2ELi4ELi4ELi4ELb0EEENS1_24CollectiveEpilogueBwdGQAISA_fSD_Li256ELb0ELb1EEENS1_25SingleTileBwdLPTSchedulerILb0ELi128ELb1EEEEEEEEEvNT_6ParamsE$_ZN4cute3eso3ESOILb0ELb1EJiNS_1CILi512EEEEEC2ERKiRKS3_)
$_ZN7cutlass13device_kernelIN5flash19enable_sm80_to_sm89INS1_16FlashAttnBwdSm80INS1_25CollectiveMainloopBwdSm80ILi2ELi2EN4cute5tupleIJNS5_1CILi128EEES8_NS7_ILi64EEEEEENS_10bfloat16_tEfNS_4arch4Sm80ELb1ELb0ELb1ELb0ELb1ELb0ELb0ELb0ELi2ELi4ELi4ELi4ELb0EEENS1_24CollectiveEpilogueBwdGQAISA_fSD_Li256ELb0ELb1EEENS1_25SingleTileBwdLPTSchedulerILb0ELi128ELb1EEEEEEEEEvNT_6ParamsE$_ZN4cute3eso3ESOILb0ELb1EJiNS_1CILi512EEEEEC2ERKiRKS3_:
[----:B------:R-:W-:Y:S02]  /*7320*/  IADD3 R3, R70, -c[0x0][0x20], RZ ;  /* 0x8000080046037a10 */ /* 0x000fe40007ffe0ff */
[----:B------:R-:W-:-:S03]  /*7330*/  MOV R5, 0x0 ;  /* 0x0000000000057802 */ /* 0x000fc60000000f00 */
[----:B------:R1:W-:Y:S01]  /*7340*/  STL [R3], R2 ;  /* 0x0000000203007387 */ /* 0x0003e20000100800 */
[----:B------:R-:W-:Y:S05]  /*7350*/  RET.REL.NODEC R4 `(_ZN7cutlass13device_kernelIN5flash19enable_sm80_to_sm89INS1_16FlashAttnBwdSm80INS1_25CollectiveMainloopBwdSm80ILi2ELi2EN4cute5tupleIJNS5_1CILi128EEES8_NS7_ILi64EEEEEENS_10bfloat16_tEfNS_4arch4Sm80ELb1ELb0ELb1ELb0ELb1ELb0ELb0ELb0ELi2ELi4ELi4ELi4ELb0EEENS1_24CollectiveEpilogueBwdGQAISA_fSD_Li256ELb0ELb1EEENS1_25SingleTileBwdLPTSchedulerILb0ELi128ELb1EEEEEEEEEvNT_6ParamsE) ;  /* 0xffff8ca004007950 */ /* 0x000fea0003c3ffff */
        .type           $_ZN7cutlass13device_kernelIN5flash19enable_sm80_to_sm89INS1_16FlashAttnBwdSm80INS1_25CollectiveMainloopBwdSm80ILi2ELi2EN4cute5tupleIJNS5_1CILi128EEES8_NS7_ILi64EEEEEENS_10bfloat16_tEfNS_4arch4Sm80ELb1ELb0ELb1ELb0ELb1ELb0ELb0ELb0ELi2ELi4ELi4ELi4ELb0EEENS1_24CollectiveEpilogueBwdGQAISA_fSD_Li256ELb0ELb1EEENS1_25SingleTileBwdLPTSchedulerILb0ELi128ELb1EEEEEEEEEvNT_6ParamsE$_ZN4cute3eso3ESOILb0ELb1EJiNS_1CILi72EEENS2_ILi512EEEEEC2ERKiRKS3_RKS4_,@function
        .size           $_ZN7cutlass13device_kernelIN5flash19enable_sm80_to_sm89INS1_16FlashAttnBwdSm80INS1_25CollectiveMainloopBwdSm80ILi2ELi2EN4cute5tupleIJNS5_1CILi128EEES8_NS7_ILi64EEEEEENS_10bfloat16_tEfNS_4arch4Sm80ELb1ELb0ELb1ELb0ELb1ELb0ELb0ELb0ELi2ELi4ELi4ELi4ELb0EEENS1_24CollectiveEpilogueBwdGQAISA_fSD_Li256ELb0ELb1EEENS1_25SingleTileBwdLPTSchedulerILb0ELi128ELb1EEEEEEEEEvNT_6ParamsE$_ZN4cute3eso3ESOILb0ELb1EJiNS_1CILi72EEENS2_ILi512EEEEEC2ERKiRKS3_RKS4_,($_ZN7cutlass13device_kernelIN5flash19enable_sm80_to_sm89INS1_16FlashAttnBwdSm80INS1_25CollectiveMainloopBwdSm80ILi2ELi2EN4cute5tupleIJNS5_1CILi128EEES8_NS7_ILi64EEEEEENS_10bfloat16_tEfNS_4arch4Sm80ELb1ELb0ELb1ELb0ELb1ELb0ELb0ELb0ELi2ELi4ELi4ELi4ELb0EEENS1_24CollectiveEpilogueBwdGQAISA_fSD_Li256ELb0ELb1EEENS1_25SingleTileBwdLPTSchedulerILb0ELi128ELb1EEEEEEEEEvNT_6ParamsE$_ZN4cute3eso3ESOILb0ELb1EJlEEC2ERKl - $_ZN7cutlass13device_kernelIN5flash19enable_sm80_to_sm89INS1_16FlashAttnBwdSm80INS1_25CollectiveMainloopBwdSm80ILi2ELi2EN4cute5tupleIJNS5_1CILi128EEES8_NS7_ILi64EEEEEENS_10bfloat16_tEfNS_4arch4Sm80ELb1ELb0ELb1ELb0ELb1ELb0ELb0ELb0ELi2ELi4ELi4ELi4ELb0EEENS1_24CollectiveEpilogueBwdGQAISA_fSD_Li256ELb0ELb1EEENS1_25SingleTileBwdLPTSchedulerILb0ELi128ELb1EEEEEEEEEvNT_6ParamsE$_ZN4cute3eso3ESOILb0ELb1EJiNS_1CILi72EEENS2_ILi512EEEEEC2ERKiRKS3_RKS4_)
$_ZN7cutlass13device_kernelIN5flash19enable_sm80_to_sm89INS1_16FlashAttnBwdSm80INS1_25CollectiveMainloopBwdSm80ILi2ELi2EN4cute5tupleIJNS5_1CILi128EEES8_NS7_ILi64EEEEEENS_10bfloat16_tEfNS_4arch4Sm80ELb1ELb0ELb1ELb0ELb1ELb0ELb0ELb0ELi2ELi4ELi4ELi4ELb0EEENS1_24CollectiveEpilogueBwdGQAISA_fSD_Li256ELb0ELb1EEENS1_25SingleTileBwdLPTSchedulerILb0ELi128ELb1EEEEEEEEEvNT_6ParamsE$_ZN4cute3eso3ESOILb0ELb1EJiNS_1CILi72EEENS2_ILi512EEEEEC2ERKiRKS3_RKS4_:
[----:B------:R-:W-:Y:S01]  /*7360*/  IADD3 R4, R4, -c[0x0][0x20], RZ ;  /* 0x8000080004047a10 */ /* 0x000fe20007ffe0ff */
[----:B------:R-:W-:Y:S01]  /*7370*/  IMAD.MOV.U32 R8, RZ, RZ, R6 ;  /* 0x000000ffff087224 */ /* 0x000fe200078e0006 */
[----:B------:R-:W-:-:S03]  /*7380*/  MOV R9, 0x0 ;  /* 0x0000000000097802 */ /* 0x000fc60000000f00 */
[----:B------:R1:W-:Y:S01]  /*7390*/  STL [R4], R5 ;  /* 0x0000000504007387 */ /* 0x0003e20000100800 */
[----:B------:R-:W-:Y:S05]  /*73a0*/  RET.REL.NODEC R8 `(_ZN7cutlass13device_kernelIN5flash19enable_sm80_to_sm89INS1_16FlashAttnBwdSm80INS1_25CollectiveMainloopBwdSm80ILi2ELi2EN4cute5tupleIJNS5_1CILi128EEES8_NS7_ILi64EEEEEENS_10bfloat16_tEfNS_4arch4Sm80ELb1ELb0ELb1ELb0ELb1ELb0ELb0ELb0ELi2ELi4ELi4ELi4ELb0EEENS1_24CollectiveEpilogueBwdGQAISA_fSD_Li256ELb0ELb1EEENS1_25SingleTileBwdLPTSchedulerILb0ELi128ELb1EEEEEEEEEvNT_6ParamsE) ;  /* 0xffff8c5008007950 */ /* 0x000fea0003c3ffff */
        .type           $_ZN7cutlass13device_kernelIN5flash19enable_sm80_to_sm89INS1_16FlashAttnBwdSm80INS1_25CollectiveMainloopBwdSm80ILi2ELi2EN4cute5tupleIJNS5_1CILi128EEES8_NS7_ILi64EEEEEENS_10bfloat16_tEfNS_4arch4Sm80ELb1ELb0ELb1ELb0ELb1ELb0ELb0ELb0ELi2ELi4ELi4ELi4ELb0EEENS1_24CollectiveEpilogueBwdGQAISA_fSD_Li256ELb0ELb1EEENS1_25SingleTileBwdLPTSchedulerILb0ELi128ELb1EEEEEEEEEvNT_6ParamsE$_ZN4cute3eso3ESOILb0ELb1EJlEEC2ERKl,@function
        .size           $_ZN7cutlass13device_kernelIN5flash19enable_sm80_to_sm89INS1_16FlashAttnBwdSm80INS1_25CollectiveMainloopBwdSm80ILi2ELi2EN4cute5tupleIJNS5_1CILi128EEES8_NS7_ILi64EEEEEENS_10bfloat16_tEfNS_4arch4Sm80ELb1ELb0ELb1ELb0ELb1ELb0ELb0ELb0ELi2ELi4ELi4ELi4ELb0EEENS1_24CollectiveEpilogueBwdGQAISA_fSD_Li256ELb0ELb1EEENS1_25SingleTileBwdLPTSchedulerILb0ELi128ELb1EEEEEEEEEvNT_6ParamsE$_ZN4cute3eso3ESOILb0ELb1EJlEEC2ERKl,($_ZN7cutlass13device_kernelIN5flash19enable_sm80_to_sm89INS1_16FlashAttnBwdSm80INS1_25CollectiveMainloopBwdSm80ILi2ELi2EN4cute5tupleIJNS5_1CILi128EEES8_NS7_ILi64EEEEEENS_10bfloat16_tEfNS_4arch4Sm80ELb1ELb0ELb1ELb0ELb1ELb0ELb0ELb0ELi2ELi4ELi4ELi4ELb0EEENS1_24CollectiveEpilogueBwdGQAISA_fSD_Li256ELb0ELb1EEENS1_25SingleTileBwdLPTSchedulerILb0ELi128ELb1EEEEEEEEEvNT_6ParamsE$_ZN4cute3eso3ESOILb1ELb0EJNS_10UnderscoreES2_S2_iEEC2ERKS2_S5_S5_RKi - $_ZN7cutlass13device_kernelIN5flash19enable_sm80_to_sm89INS1_16FlashAttnBwdSm80INS1_25CollectiveMainloopBwdSm80ILi2ELi2EN4cute5tupleIJNS5_1CILi128EEES8_NS7_ILi64EEEEEENS_10bfloat16_tEfNS_4arch4Sm80ELb1ELb0ELb1ELb0ELb1ELb0ELb0ELb0ELi2ELi4ELi4ELi4ELb0EEENS1_24CollectiveEpilogueBwdGQAISA_fSD_Li256ELb0ELb1EEENS1_25SingleTileBwdLPTSchedulerILb0ELi128ELb1EEEEEEEEEvNT_6ParamsE$_ZN4cute3eso3ESOILb0ELb1EJlEEC2ERKl)
$_ZN7cutlass13device_kernelIN5flash19enable_sm80_to_sm89INS1_16FlashAttnBwdSm80INS1_25CollectiveMainloopBwdSm80ILi2ELi2EN4cute5tupleIJNS5_1CILi128EEES8_NS7_ILi64EEEEEENS_10bfloat16_tEfNS_4arch4Sm80ELb1ELb0ELb1ELb0ELb1ELb0ELb0ELb0ELi2ELi4ELi4ELi4ELb0EEENS1_24CollectiveEpilogueBwdGQAISA_fSD_Li256ELb0ELb1EEENS1_25SingleTileBwdLPTSchedulerILb0ELi128ELb1EEEEEEEEEvNT_6ParamsE$_ZN4cute3eso3ESOILb0ELb1EJlEEC2ERKl:
[----:B------:R-:W-:Y:S01]  /*73b0*/  IADD3 R5, R5, -c[0x0][0x20], RZ ;  /* 0x8000080005057a10 */ /* 0x000fe20007ffe0ff */
[----:B------:R-:W-:Y:S01]  /*73c0*/  IMAD.MOV.U32 R78, RZ, RZ, R6 ;  /* 0x000000ffff4e7224 */ /* 0x000fe200078e0006 */
[----:B------:R-:W-:-:S03]  /*73d0*/  MOV R79, 0x0 ;  /* 0x00000000004f7802 */ /* 0x000fc60000000f00 */
[----:B------:R1:W-:Y:S01]  /*73e0*/  STL.64 [R5], R2 ;  /* 0x0000000205007387 */ /* 0x0003e20000100a00 */
[----:B------:R-:W-:Y:S05]  /*73f0*/  RET.REL.NODEC R78 `(_ZN7cutlass13device_kernelIN5flash19enable_sm80_to_sm89INS1_16FlashAttnBwdSm80INS1_25CollectiveMainloopBwdSm80ILi2ELi2EN4cute5tupleIJNS5_1CILi128EEES8_NS7_ILi64EEEEEENS_10bfloat16_tEfNS_4arch4Sm80ELb1ELb0ELb1ELb0ELb1ELb0ELb0ELb0ELi2ELi4ELi4ELi4ELb0EEENS1_24CollectiveEpilogueBwdGQAISA_fSD_Li256ELb0ELb1EEENS1_25SingleTileBwdLPTSchedulerILb0ELi128ELb1EEEEEEEEEvNT_6ParamsE) ;  /* 0xffff8c004e007950 */ /* 0x000fea0003c3ffff */
        .type           $_ZN7cutlass13device_kernelIN5flash19enable_sm80_to_sm89INS1_16FlashAttnBwdSm80INS1_25CollectiveMainloopBwdSm80ILi2ELi2EN4cute5tupleIJNS5_1CILi128EEES8_NS7_ILi64EEEEEENS_10bfloat16_tEfNS_4arch4Sm80ELb1ELb0ELb1ELb0ELb1ELb0ELb0ELb0ELi2ELi4ELi4ELi4ELb0EEENS1_24CollectiveEpilogueBwdGQAISA_fSD_Li256ELb0ELb1EEENS1_25SingleTileBwdLPTSchedulerILb0ELi128ELb1EEEEEEEEEvNT_6ParamsE$_ZN4cute3eso3ESOILb1ELb0EJNS_10UnderscoreES2_S2_iEEC2ERKS2_S5_S5_RKi,@function
        .size           $_ZN7cutlass13device_kernelIN5flash19enable_sm80_to_sm89INS1_16FlashAttnBwdSm80INS1_25CollectiveMainloopBwdSm80ILi2ELi2EN4cute5tupleIJNS5_1CILi128EEES8_NS7_ILi64EEEEEENS_10bfloat16_tEfNS_4arch4Sm80ELb1ELb0ELb1ELb0ELb1ELb0ELb0ELb0ELi2ELi4ELi4ELi4ELb0EEENS1_24CollectiveEpilogueBwdGQAISA_fSD_Li256ELb0ELb1EEENS1_25SingleTileBwdLPTSchedulerILb0ELi128ELb1EEEEEEEEEvNT_6ParamsE$_ZN4cute3eso3ESOILb1ELb0EJNS_10UnderscoreES2_S2_iEEC2ERKS2_S5_S5_RKi,($_ZN7cutlass13device_kernelIN5flash19enable_sm80_to_sm89INS1_16FlashAttnBwdSm80INS1_25CollectiveMainloopBwdSm80ILi2ELi2EN4cute5tupleIJNS5_1CILi128EEES8_NS7_ILi64EEEEEENS_10bfloat16_tEfNS_4arch4Sm80ELb1ELb0ELb1ELb0ELb1ELb0ELb0ELb0ELi2ELi4ELi4ELi4ELb0EEENS1_24CollectiveEpilogueBwdGQAISA_fSD_Li256ELb0ELb1EEENS1_25SingleTileBwdLPTSchedulerILb0ELi128ELb1EEEEEEEEEvNT_6ParamsE$_ZN4cute3eso3ESOILb1ELb0EJNS_10UnderscoreES2_iEEC2ERKS2_S5_RKi - $_ZN7cutlass13device_kernelIN5flash19enable_sm80_to_sm89INS1_16FlashAttnBwdSm80INS1_25CollectiveMainloopBwdSm80ILi2ELi2EN4cute5tupleIJNS5_1CILi128EEES8_NS7_ILi64EEEEEENS_10bfloat16_tEfNS_4arch4Sm80ELb1ELb0ELb1ELb0ELb1ELb0ELb0ELb0ELi2ELi4ELi4ELi4ELb0EEENS1_24CollectiveEpilogueBwdGQAISA_fSD_Li256ELb0ELb1EEENS1_25SingleTileBwdLPTSchedulerILb0ELi128ELb1EEEEEEEEEvNT_6ParamsE$_ZN4cute3eso3ESOILb1ELb0EJNS_10UnderscoreES2_S2_iEEC2ERKS2_S5_S5_RKi)
$_ZN7cutlass13device_kernelIN5flash19enable_sm80_to_sm89INS1_16FlashAttnBwdSm80INS1_25CollectiveMainloopBwdSm80ILi2ELi2EN4cute5tupleIJNS5_1CILi128EEES8_NS7_ILi64EEEEEENS_10bfloat16_tEfNS_4arch4Sm80ELb1ELb0ELb1ELb0ELb1ELb0ELb0ELb0ELi2ELi4ELi4ELi4ELb0EEENS1_24CollectiveEpilogueBwdGQAISA_fSD_Li256ELb0ELb1EEENS1_25SingleTileBwdLPTSchedulerILb0ELi128ELb1EEEEEEEEEvNT_6ParamsE$_ZN4cute3eso3ESOILb1ELb0EJNS_10UnderscoreES2_S2_iEEC2ERKS2_S5_S5_RKi:
[----:B------:R-:W-:Y:S02]  /*7400*/  IADD3 R2, R81, -c[0x0][0x20], RZ ;  /* 0x8000080051027a10 */ /* 0x000fe40007ffe0ff */
[----:B------:R-:W-:-:S03]  /*7410*/  MOV R5, 0x0 ;  /* 0x0000000000057802 */ /* 0x000fc60000000f00 */
[----:B------:R1:W-:Y:S01]  /*7420*/  STL [R2], R3 ;  /* 0x0000000302007387 */ /* 0x0003e20000100800 */
[----:B------:R-:W-:Y:S05]  /*7430*/  RET.REL.NODEC R4 `(_ZN7cutlass13device_kernelIN5flash19enable_sm80_to_sm89INS1_16FlashAttnBwdSm80INS1_25CollectiveMainloopBwdSm80ILi2ELi2EN4cute5tupleIJNS5_1CILi128EEES8_NS7_ILi64EEEEEENS_10bfloat16_tEfNS_4arch4Sm80ELb1ELb0ELb1ELb0ELb1ELb0ELb0ELb0ELi2ELi4ELi4ELi4ELb0EEENS1_24CollectiveEpilogueBwdGQAISA_fSD_Li256ELb0ELb1EEENS1_25SingleTileBwdLPTSchedulerILb0ELi128ELb1EEEEEEEEEvNT_6ParamsE) ;  /* 0xffff8bc004007950 */ /* 0x000fea0003c3ffff */
        .type           $_ZN7cutlass13device_kernelIN5flash19enable_sm80_to_sm89INS1_16FlashAttnBwdSm80INS1_25CollectiveMainloopBwdSm80ILi2ELi2EN4cute5tupleIJNS5_1CILi128EEES8_NS7_ILi64EEEEEENS_10bfloat16_tEfNS_4arch4Sm80ELb1ELb0ELb1ELb0ELb1ELb0ELb0ELb0ELi2ELi4ELi4ELi4ELb0EEENS1_24CollectiveEpilogueBwdGQAISA_fSD_Li256ELb0ELb1EEENS1_25SingleTileBwdLPTSchedulerILb0ELi128ELb1EEEEEEEEEvNT_6ParamsE$_ZN4cute3eso3ESOILb1ELb0EJNS_10UnderscoreES2_iEEC2ERKS2_S5_RKi,@function
        .size           $_ZN7cutlass13device_kernelIN5flash19enable_sm80_to_sm89INS1_16FlashAttnBwdSm80INS1_25CollectiveMainloopBwdSm80ILi2ELi2EN4cute5tupleIJNS5_1CILi128EEES8_NS7_ILi64EEEEEENS_10bfloat16_tEfNS_4arch4Sm80ELb1ELb0ELb1ELb0ELb1ELb0ELb0ELb0ELi2ELi4ELi4ELi4ELb0EEENS1_24CollectiveEpilogueBwdGQAISA_fSD_Li256ELb0ELb1EEENS1_25SingleTileBwdLPTSchedulerILb0ELi128ELb1EEEEEEEEEvNT_6ParamsE$_ZN4cute3eso3ESOILb1ELb0EJNS_10UnderscoreES2_iEEC2ERKS2_S5_RKi,($_ZN7cutlass13device_kernelIN5flash19enable_sm80_to_sm89INS1_16FlashAttnBwdSm80INS1_25CollectiveMainloopBwdSm80ILi2ELi2EN4cute5tupleIJNS5_1CILi128EEES8_NS7_ILi64EEEEEENS_10bfloat16_tEfNS_4arch4Sm80ELb1ELb0ELb1ELb0ELb1ELb0ELb0ELb0ELi2ELi4ELi4ELi4ELb0EEENS1_24CollectiveEpilogueBwdGQAISA_fSD_Li256ELb0ELb1EEENS1_25SingleTileBwdLPTSchedulerILb0ELi128ELb1EEEEEEEEEvNT_6ParamsE$_ZN4cute3eso3ESOILb1ELb0EJNS_10UnderscoreEiEEC2ERKS2_RKi - $_ZN7cutlass13device_kernelIN5flash19enable_sm80_to_sm89INS1_16FlashAttnBwdSm80INS1_25CollectiveMainloopBwdSm80ILi2ELi2EN4cute5tupleIJNS5_1CILi128EEES8_NS7_ILi64EEEEEENS_10bfloat16_tEfNS_4arch4Sm80ELb1ELb0ELb1ELb0ELb1ELb0ELb0ELb0ELi2ELi4ELi4ELi4ELb0EEENS1_24CollectiveEpilogueBwdGQAISA_fSD_Li256ELb0ELb1EEENS1_25SingleTileBwdLPTSchedulerILb0ELi128ELb1EEEEEEEEEvNT_6ParamsE$_ZN4cute3eso3ESOILb1ELb0EJNS_10UnderscoreES2_iEEC2ERKS2_S5_RKi)
$_ZN7cutlass13device_kernelIN5flash19enable_sm80_to_sm89INS1_16FlashAttnBwdSm80INS1_25CollectiveMainloopBwdSm80ILi2ELi2EN4cute5tupleIJNS5_1CILi128EEES8_NS7_ILi64EEEEEENS_10bfloat16_tEfNS_4arch4Sm80ELb1ELb0ELb1ELb0ELb1ELb0ELb0ELb0ELi2ELi4ELi4ELi4ELb0EEENS1_24CollectiveEpilogueBwdGQAISA_fSD_Li256ELb0ELb1EEENS1_25SingleTileBwdLPTSchedulerILb0ELi128ELb1EEEEEEEEEvNT_6ParamsE$_ZN4cute3eso3ESOILb1ELb0EJNS_10UnderscoreES2_iEEC2ERKS2_S5_RKi:
[----:B------:R-:W-:Y:S02]  /*7440*/  IADD3 R2, R81, -c[0x0][0x20], RZ ;  /* 0x8000080051027a10 */ /* 0x000fe40007ffe0ff */
[----:B------:R-:W-:-:S03]  /*7450*/  MOV R9, 0x0 ;  /* 0x0000000000097802 */ /* 0x000fc60000000f00 */
[----:B------:R1:W-:Y:S01]  /*7460*/  STL [R2], R3 ;  /* 0x0000000302007387 */ /* 0x0003e20000100800 */
[----:B------:R-:W-:Y:S05]  /*7470*/  RET.REL.NODEC R8 `(_ZN7cutlass13device_kernelIN5flash19enable_sm80_to_sm89INS1_16FlashAttnBwdSm80INS1_25CollectiveMainloopBwdSm80ILi2ELi2EN4cute5tupleIJNS5_1CILi128EEES8_NS7_ILi64EEEEEENS_10bfloat16_tEfNS_4arch4Sm80ELb1ELb0ELb1ELb0ELb1ELb0ELb0ELb0ELi2ELi4ELi4ELi4ELb0EEENS1_24CollectiveEpilogueBwdGQAISA_fSD_Li256ELb0ELb1EEENS1_25SingleTileBwdLPTSchedulerILb0ELi128ELb1EEEEEEEEEvNT_6ParamsE) ;  /* 0xffff8b8008007950 */ /* 0x000fea0003c3ffff */
        .type           $_ZN7cutlass13device_kernelIN5flash19enable_sm80_to_sm89INS1_16FlashAttnBwdSm80INS1_25CollectiveMainloopBwdSm80ILi2ELi2EN4cute5tupleIJNS5_1CILi128EEES8_NS7_ILi64EEEEEENS_10bfloat16_tEfNS_4arch4Sm80ELb1ELb0ELb1ELb0ELb1ELb0ELb0ELb0ELi2ELi4ELi4ELi4ELb0EEENS1_24CollectiveEpilogueBwdGQAISA_fSD_Li256ELb0ELb1EEENS1_25SingleTileBwdLPTSchedulerILb0ELi128ELb1EEEEEEEEEvNT_6ParamsE$_ZN4cute3eso3ESOILb1ELb0EJNS_10UnderscoreEiEEC2ERKS2_RKi,@function
        .size           $_ZN7cutlass13device_kernelIN5flash19enable_sm80_to_sm89INS1_16FlashAttnBwdSm80INS1_25CollectiveMainloopBwdSm80ILi2ELi2EN4cute5tupleIJNS5_1CILi128EEES8_NS7_ILi64EEEEEENS_10bfloat16_tEfNS_4arch4Sm80ELb1ELb0ELb1ELb0ELb1ELb0ELb0ELb0ELi2ELi4ELi4ELi4ELb0EEENS1_24CollectiveEpilogueBwdGQAISA_fSD_Li256ELb0ELb1EEENS1_25SingleTileBwdLPTSchedulerILb0ELi128ELb1EEEEEEEEEvNT_6ParamsE$_ZN4cute3eso3ESOILb1ELb0EJNS_10UnderscoreEiEEC2ERKS2_RKi,($_ZN7cutlass13device_kernelIN5flash19enable_sm80_to_sm89INS1_16FlashAttnBwdSm80INS1_25CollectiveMainloopBwdSm80ILi2ELi2EN4cute5tupleIJNS5_1CILi128EEES8_NS7_ILi64EEEEEENS_10bfloat16_tEfNS_4arch4Sm80ELb1ELb0ELb1ELb0ELb1ELb0ELb0ELb0ELi2ELi4ELi4ELi4ELb0EEENS1_24CollectiveEpilogueBwdGQAISA_fSD_Li256ELb0ELb1EEENS1_25SingleTileBwdLPTSchedulerILb0ELi128ELb1EEEEEEEEEvNT_6ParamsE$_ZN4cute3eso3ESOILb1ELb0EJNS_10UnderscoreEiiEEC2ERKS2_RKiS7_ - $_ZN7cutlass13device_kernelIN5flash19enable_sm80_to_sm89INS1_16FlashAttnBwdSm80INS1_25CollectiveMainloopBwdSm80ILi2ELi2EN4cute5tupleIJNS5_1CILi128EEES8_NS7_ILi64EEEEEENS_10bfloat16_tEfNS_4arch4Sm80ELb1ELb0ELb1ELb0ELb1ELb0ELb0ELb0ELi2ELi4ELi4ELi4ELb0EEENS1_24CollectiveEpilogueBwdGQAISA_fSD_Li256ELb0ELb1EEENS1_25SingleTileBwdLPTSchedulerILb0ELi128ELb1EEEEEEEEEvNT_6ParamsE$_ZN4cute3eso3ESOILb1ELb0EJNS_10UnderscoreEiEEC2ERKS2_RKi)
$_ZN7cutlass13device_kernelIN5flash19enable_sm80_to_sm89INS1_16FlashAttnBwdSm80INS1_25CollectiveMainloopBwdSm80ILi2ELi2EN4cute5tupleIJNS5_1CILi128EEES8_NS7_ILi64EEEEEENS_10bfloat16_tEfNS_4arch4Sm80ELb1ELb0ELb1ELb0ELb1ELb0ELb0ELb0ELi2ELi4ELi4ELi4ELb0EEENS1_24CollectiveEpilogueBwdGQAISA_fSD_Li256ELb0ELb1EEENS1_25SingleTileBwdLPTSchedulerILb0ELi128ELb1EEEEEEEEEvNT_6ParamsE$_ZN4cute3eso3ESOILb1ELb0EJNS_10UnderscoreEiEEC2ERKS2_RKi:
[----:B------:R-:W-:Y:S02]  /*7480*/  IADD3 R2, R2, -c[0x0][0x20], RZ ;  /* 0x8000080002027a10 */ /* 0x000fe40007ffe0ff */
[----:B------:R-:W-:-:S03]  /*7490*/  MOV R11, 0x0 ;  /* 0x00000000000b7802 */ /* 0x000fc60000000f00 */
[----:B------:R1:W-:Y:S01]  /*74a0*/  STL [R2], R3 ;  /* 0x0000000302007387 */ /* 0x0003e20000100800 */
[----:B------:R-:W-:Y:S05]  /*74b0*/  RET.REL.NODEC R10 `(_ZN7cutlass13device_kernelIN5flash19enable_sm80_to_sm89INS1_16FlashAttnBwdSm80INS1_25CollectiveMainloopBwdSm80ILi2ELi2EN4cute5tupleIJNS5_1CILi128EEES8_NS7_ILi64EEEEEENS_10bfloat16_tEfNS_4arch4Sm80ELb1ELb0ELb1ELb0ELb1ELb0ELb0ELb0ELi2ELi4ELi4ELi4ELb0EEENS1_24CollectiveEpilogueBwdGQAISA_fSD_Li256ELb0ELb1EEENS1_25SingleTileBwdLPTSchedulerILb0ELi128ELb1EEEEEEEEEvNT_6ParamsE) ;  /* 0xffff8b400a007950 */ /* 0x000fea0003c3ffff */
        .type           $_ZN7cutlass13device_kernelIN5flash19enable_sm80_to_sm89INS1_16FlashAttnBwdSm80INS1_25CollectiveMainloopBwdSm80ILi2ELi2EN4cute5tupleIJNS5_1CILi128EEES8_NS7_ILi64EEEEEENS_10bfloat16_tEfNS_4arch4Sm80ELb1ELb0ELb1ELb0ELb1ELb0ELb0ELb0ELi2ELi4ELi4ELi4ELb0EEENS1_24CollectiveEpilogueBwdGQAISA_fSD_Li256ELb0ELb1EEENS1_25SingleTileBwdLPTSchedulerILb0ELi128ELb1EEEEEEEEEvNT_6ParamsE$_ZN4cute3eso3ESOILb1ELb0EJNS_10UnderscoreEiiEEC2ERKS2_RKiS7_,@function
        .size           $_ZN7cutlass13device_kernelIN5flash19enable_sm80_to_sm89INS1_16FlashAttnBwdSm80INS1_25CollectiveMainloopBwdSm80ILi2ELi2EN4cute5tupleIJNS5_1CILi128EEES8_NS7_ILi64EEEEEENS_10bfloat16_tEfNS_4arch4Sm80ELb1ELb0ELb1ELb0ELb1ELb0ELb0ELb0ELi2ELi4ELi4ELi4ELb0EEENS1_24CollectiveEpilogueBwdGQAISA_fSD_Li256ELb0ELb1EEENS1_25SingleTileBwdLPTSchedulerILb0ELi128ELb1EEEEEEEEEvNT_6ParamsE$_ZN4cute3eso3ESOILb1ELb0EJNS_10UnderscoreEiiEEC2ERKS2_RKiS7_,($_ZN7cutlass13device_kernelIN5flash19enable_sm80_to_sm89INS1_16FlashAttnBwdSm80INS1_25CollectiveMainloopBwdSm80ILi2ELi2EN4cute5tupleIJNS5_1CILi128EEES8_NS7_ILi64EEEEEENS_10bfloat16_tEfNS_4arch4Sm80ELb1ELb0ELb1ELb0ELb1ELb0ELb0ELb0ELi2ELi4ELi4ELi4ELb0EEENS1_24CollectiveEpilogueBwdGQAISA_fSD_Li256ELb0ELb1EEENS1_25SingleTileBwdLPTSchedulerILb0ELi128ELb1EEEEEEEEEvNT_6ParamsE$_ZN4cute3eso3ESOILb1ELb0EJNS_14ComposedLayoutINS_7SwizzleILi3ELi3ELi3EEENS_1CILi0EEENS_6LayoutINS_5tupleIJNS8_IJNS8_IJNS5_ILi4EEENS5_ILi8EEEEEENS8_IJNS5_ILi2EEENS5_ILi1EEEEEEEEENS8_IJNS8_IJSC_SC_EEENS8_IJSA_S9_EEEEEEEEENS8_IJNS8_IJNS8_IJSC_NS5_ILi64EEEEEENS8_IJNS5_ILi512EEES6_EEEEEENS8_IJNS8_IJSD_SA_EEENS8_IJNS5_ILi1024EEENS5_ILi16EEEEEEEEEEEEEEEENS_10ViewEngineINS_8smem_ptrIPN7cutlass10bfloat16_tEEEEEEEC2ERKSW_RKS13_ - $_ZN7cutlass13device_kernelIN5flash19enable_sm80_to_sm89INS1_16FlashAttnBwdSm80INS1_25CollectiveMainloopBwdSm80ILi2ELi2EN4cute5tupleIJNS5_1CILi128EEES8_NS7_ILi64EEEEEENS_10bfloat16_tEfNS_4arch4Sm80ELb1ELb0ELb1ELb0ELb1ELb0ELb0ELb0ELi2ELi4ELi4ELi4ELb0EEENS1_24CollectiveEpilogueBwdGQAISA_fSD_Li256ELb0ELb1EEENS1_25SingleTileBwdLPTSchedulerILb0ELi128ELb1EEEEEEEEEvNT_6ParamsE$_ZN4cute3eso3ESOILb1ELb0EJNS_10UnderscoreEiiEEC2ERKS2_RKiS7_)
$_ZN7cutlass13device_kernelIN5flash19enable_sm80_to_sm89INS1_16FlashAttnBwdSm80INS1_25CollectiveMainloopBwdSm80ILi2ELi2EN4cute5tupleIJNS5_1CILi128EEES8_NS7_ILi64EEEEEENS_10bfloat16_tEfNS_4arch4Sm80ELb1ELb0ELb1ELb0ELb1ELb0ELb0ELb0ELi2ELi4ELi4ELi4ELb0EEENS1_24CollectiveEpilogueBwdGQAISA_fSD_Li256ELb0ELb1EEENS1_25SingleTileBwdLPTSchedulerILb0ELi128ELb1EEEEEEEEEvNT_6ParamsE$_ZN4cute3eso3ESOILb1ELb0EJNS_10UnderscoreEiiEEC2ERKS2_RKiS7_:
[----:B------:R-:W-:Y:S02]  /*74c0*/  IADD3 R3, R81, -c[0x0][0x20], RZ ;  /* 0x8000080051037a10 */ /* 0x000fe40007ffe0ff */
[----:B------:R-:W-:-:S03]  /*74d0*/  IADD3 R2, R79, -c[0x0][0x20], RZ ;  /* 0x800008004f027a10 */ /* 0x000fc60007ffe0ff */
[----:B------:R1:W-:Y:S04]  /*74e0*/  STL [R3], R80 ;  /* 0x0000005003007387 */ /* 0x0003e80000100800 */
[----:B------:R-:W2:Y:S01]  /*74f0*/  LDL R2, [R2] ;  /* 0x0000000002027983 */ /* 0x000ea20000100800 */
[----:B------:R-:W-:-:S03]  /*7500*/  IMAD.MOV.U32 R79, RZ, RZ, 0x0 ;  /* 0x00000000ff4f7424 */ /* 0x000fc600078e00ff */
[----:B--2---:R1:W-:Y:S01]  /*7510*/  STL [R3+0x4], R2 ;  /* 0x0000040203007387 */ /* 0x0043e20000100800 */
[----:B------:R-:W-:Y:S05]  /*7520*/  RET.REL.NODEC R78 `(_ZN7cutlass13device_kernelIN5flash19enable_sm80_to_sm89INS1_16FlashAttnBwdSm80INS1_25CollectiveMainloopBwdSm80ILi2ELi2EN4cute5tupleIJNS5_1CILi128EEES8_NS7_ILi64EEEEEENS_10bfloat16_tEfNS_4arch4Sm80ELb1ELb0ELb1ELb0ELb1ELb0ELb0ELb0ELi2ELi4ELi4ELi4ELb0EEENS1_24CollectiveEpilogueBwdGQAISA_fSD_Li256ELb0ELb1EEENS1_25SingleTileBwdLPTSchedulerILb0ELi128ELb1EEEEEEEEEvNT_6ParamsE) ;  /* 0xffff8ad04e007950 */ /* 0x000fea0003c3ffff */
        .type           $_ZN7cutlass13device_kernelIN5flash19enable_sm80_to_sm89INS1_16FlashAttnBwdSm80INS1_25CollectiveMainloopBwdSm80ILi2ELi2EN4cute5tupleIJNS5_1CILi128EEES8_NS7_ILi64EEEEEENS_10bfloat16_tEfNS_4arch4Sm80ELb1ELb0ELb1ELb0ELb1ELb0ELb0ELb0ELi2ELi4ELi4ELi4ELb0EEENS1_24CollectiveEpilogueBwdGQAISA_fSD_Li256ELb0ELb1EEENS1_25SingleTileBwdLPTSchedulerILb0ELi128ELb1EEEEEEEEEvNT_6ParamsE$_ZN4cute3eso3ESOILb1ELb0EJNS_14ComposedLayoutINS_7SwizzleILi3ELi3ELi3EEENS_1CILi0EEENS_6LayoutINS_5tupleIJNS8_IJNS8_IJNS5_ILi4EEENS5_ILi8EEEEEENS8_IJNS5_ILi2EEENS5_ILi1EEEEEEEEENS8_IJNS8_IJSC_SC_EEENS8_IJSA_S9_EEEEEEEEENS8_IJNS8_IJNS8_IJSC_NS5_ILi64EEEEEENS8_IJNS5_ILi512EEES6_EEEEEENS8_IJNS8_IJSD_SA_EEENS8_IJNS5_ILi1024EEENS5_ILi16EEEEEEEEEEEEEEEENS_10ViewEngineINS_8smem_ptrIPN7cutlass10bfloat16_tEEEEEEEC2ERKSW_RKS13_,@function
        .size           $_ZN7cutlass13device_kernelIN5flash19enable_sm80_to_sm89INS1_16FlashAttnBwdSm80INS1_25CollectiveMainloopBwdSm80ILi2ELi2EN4cute5tupleIJNS5_1CILi128EEES8_NS7_ILi64EEEEEENS_10bfloat16_tEfNS_4arch4Sm80ELb1ELb0ELb1ELb0ELb1ELb0ELb0ELb0ELi2ELi4ELi4ELi4ELb0EEENS1_24CollectiveEpilogueBwdGQAISA_fSD_Li256ELb0ELb1EEENS1_25SingleTileBwdLPTSchedulerILb0ELi128ELb1EEEEEEEEEvNT_6ParamsE$_ZN4cute3eso3ESOILb1ELb0EJNS_14ComposedLayoutINS_7SwizzleILi3ELi3ELi3EEENS_1CILi0EEENS_6LayoutINS_5tupleIJNS8_IJNS8_IJNS5_ILi4EEENS5_ILi8EEEEEENS8_IJNS5_ILi2EEENS5_ILi1EEEEEEEEENS8_IJNS8_IJSC_SC_EEENS8_IJSA_S9_EEEEEEEEENS8_IJNS8_IJNS8_IJSC_NS5_ILi64EEEEEENS8_IJNS5_ILi512EEES6_EEEEEENS8_IJNS8_IJSD_SA_EEENS8_IJNS5_ILi1024EEENS5_ILi16EEEEEEEEEEEEEEEENS_10ViewEngineINS_8smem_ptrIPN7cutlass10bfloat16_tEEEEEEEC2ERKSW_RKS13_,($_ZN7cutlass13device_kernelIN5flash19enable_sm80_to_sm89INS1_16FlashAttnBwdSm80INS1_25CollectiveMainloopBwdSm80ILi2ELi2EN4cute5tupleIJNS5_1CILi128EEES8_NS7_ILi64EEEEEENS_10bfloat16_tEfNS_4arch4Sm80ELb1ELb0ELb1ELb0ELb1ELb0ELb0ELb0ELi2ELi4ELi4ELi4ELb0EEENS1_24CollectiveEpilogueBwdGQAISA_fSD_Li256ELb0ELb1EEENS1_25SingleTileBwdLPTSchedulerILb0ELi128ELb1EEEEEEEEEvNT_6ParamsE$_ZN4cute3eso3ESOILb1ELb0EJNS_14ComposedLayoutINS_7SwizzleILi3ELi3ELi3EEENS_1CILi0EEENS_6LayoutINS_5tupleIJNS8_IJNS8_IJNS5_ILi4EEENS5_ILi8EEEEEENS8_IJNS5_ILi2EEENS5_ILi1EEEEEEEEENS8_IJNS8_IJSC_SC_EEESB_EEEEEENS8_IJNS8_IJNS8_IJNS5_ILi128EEESD_EEENS8_IJSA_S6_EEEEEENS8_IJNS8_IJNS5_ILi64EEENS5_ILi512EEEEEENS8_IJNS5_ILi16EEENS5_ILi1024EEEEEEEEEEEEEEEENS_10ViewEngineINS_8smem_ptrIPN7cutlass10bfloat16_tEEEEEEEC2ERKSW_RKS13_ - $_ZN7cutlass13device_kernelIN5flash19enable_sm80_to_sm89INS1_16FlashAttnBwdSm80INS1_25CollectiveMainloopBwdSm80ILi2ELi2EN4cute5tupleIJNS5_1CILi128EEES8_NS7_ILi64EEEEEENS_10bfloat16_tEfNS_4arch4Sm80ELb1ELb0ELb1ELb0ELb1ELb0ELb0ELb0ELi2ELi4ELi4ELi4ELb0EEENS1_24CollectiveEpilogueBwdGQAISA_fSD_Li256ELb0ELb1EEENS1_25SingleTileBwdLPTSchedulerILb0ELi128ELb1EEEEEEEEEvNT_6ParamsE$_ZN4cute3eso3ESOILb1ELb0EJNS_14ComposedLayoutINS_7SwizzleILi3ELi3ELi3EEENS_1CILi0EEENS_6LayoutINS_5tupleIJNS8_IJNS8_IJNS5_ILi4EEENS5_ILi8EEEEEENS8_IJNS5_ILi2EEENS5_ILi1EEEEEEEEENS8_IJNS8_IJSC_SC_EEENS8_IJSA_S9_EEEEEEEEENS8_IJNS8_IJNS8_IJSC_NS5_ILi64EEEEEENS8_IJNS5_ILi512EEES6_EEEEEENS8_IJNS8_IJSD_SA_EEENS8_IJNS5_ILi1024EEENS5_ILi16EEEEEEEEEEEEEEEENS_10ViewEngineINS_8smem_ptrIPN7cutlass10bfloat16_tEEEEEEEC2ERKSW_RKS13_)
$_ZN7cutlass13device_kernelIN5flash19enable_sm80_to_sm89INS1_16FlashAttnBwdSm80INS1_25CollectiveMainloopBwdSm80ILi2ELi2EN4cute5tupleIJNS5_1CILi128EEES8_NS7_ILi64EEEEEENS_10bfloat16_tEfNS_4arch4Sm80ELb1ELb0ELb1ELb0ELb1ELb0ELb0ELb0ELi2ELi4ELi4ELi4ELb0EEENS1_24CollectiveEpilogueBwdGQAISA_fSD_Li256ELb0ELb1EEENS1_25SingleTileBwdLPTSchedulerILb0ELi128ELb1EEEEEEEEEvNT_6ParamsE$_ZN4cute3eso3ESOILb1ELb0EJNS_14ComposedLayoutINS_7SwizzleILi3ELi3ELi3EEENS_1CILi0EEENS_6LayoutINS_5tupleIJNS8_IJNS8_IJNS5_ILi4EEENS5_ILi8EEEEEENS8_IJNS5_ILi2EEENS5_ILi1EEEEEEEEENS8_IJNS8_IJSC_SC_EEENS8_IJSA_S9_EEEEEEEEENS8_IJNS8_IJNS8_IJSC_NS5_ILi64EEEEEENS8_IJNS5_ILi512EEES6_EEEEEENS8_IJNS8_IJSD_SA_EEENS8_IJNS5_ILi1024EEENS5_ILi16EEEEEEEEEEEEEEEENS_10ViewEngineINS_8smem_ptrIPN7cutlass10bfloat16_tEEEEEEEC2ERKSW_RKS13_:
[----:B------:R-:W-:Y:S01]  /*7530*/  IADD3 R4, R23, -c[0x0][0x20], RZ ;  /* 0x8000080017047a10 */ /* 0x000fe20007ffe0ff */
[----:B------:R-:W-:Y:S01]  /*7540*/  IMAD.MOV.U32 R8, RZ, RZ, R6 ;  /* 0x000000ffff087224 */ /* 0x000fe200078e0006 */
[----:B------:R-:W-:-:S03]  /*7550*/  MOV R9, 0x0 ;  /* 0x0000000000097802 */ /* 0x000fc60000000f00 */
[----:B------:R1:W-:Y:S01]  /*7560*/  STL.64 [R4], R2 ;  /* 0x0000000204007387 */ /* 0x0003e20000100a00 */
[----:B------:R-:W-:Y:S05]  /*7570*/  RET.REL.NODEC R8 `(_ZN7cutlass13device_kernelIN5flash19enable_sm80_to_sm89INS1_16FlashAttnBwdSm80INS1_25CollectiveMainloopBwdSm80ILi2ELi2EN4cute5tupleIJNS5_1CILi128EEES8_NS7_ILi64EEEEEENS_10bfloat16_tEfNS_4arch4Sm80ELb1ELb0ELb1ELb0ELb1ELb0ELb0ELb0ELi2ELi4ELi4ELi4ELb0EEENS1_24CollectiveEpilogueBwdGQAISA_fSD_Li256ELb0ELb1EEENS1_25SingleTileBwdLPTSchedulerILb0ELi128ELb1EEEEEEEEEvNT_6ParamsE) ;  /* 0xffff8a8008007950 */ /* 0x000fea0003c3ffff */
        .type           $_ZN7cutlass13device_kernelIN5flash19enable_sm80_to_sm89INS1_16FlashAttnBwdSm80INS1_25CollectiveMainloopBwdSm80ILi2ELi2EN4cute5tupleIJNS5_1CILi128EEES8_NS7_ILi64EEEEEENS_10bfloat16_tEfNS_4arch4Sm80ELb1ELb0ELb1ELb0ELb1ELb0ELb0ELb0ELi2ELi4ELi4ELi4ELb0EEENS1_24CollectiveEpilogueBwdGQAISA_fSD_Li256ELb0ELb1EEENS1_25SingleTileBwdLPTSchedulerILb0ELi128ELb1EEEEEEEEEvNT_6ParamsE$_ZN4cute3eso3ESOILb1ELb0EJNS_14ComposedLayoutINS_7SwizzleILi3ELi3ELi3EEENS_1CILi0EEENS_6LayoutINS_5tupleIJNS8_IJNS8_IJNS5_ILi4EEENS5_ILi8EEEEEENS8_IJNS5_ILi2EEENS5_ILi1EEEEEEEEENS8_IJNS8_IJSC_SC_EEESB_EEEEEENS8_IJNS8_IJNS8_IJNS5_ILi128EEESD_EEENS8_IJSA_S6_EEEEEENS8_IJNS8_IJNS5_ILi64EEENS5_ILi512EEEEEENS8_IJNS5_ILi16EEENS5_ILi1024EEEEEEEEEEEEEEEENS_10ViewEngineINS_8smem_ptrIPN7cutlass10bfloat16_tEEEEEEEC2ERKSW_RKS13_,@function
        .size           $_ZN7cutlass13device_kernelIN5flash19enable_sm80_to_sm89INS1_16FlashAttnBwdSm80INS1_25CollectiveMainloopBwdSm80ILi2ELi2EN4cute5tupleIJNS5_1CILi128EEES8_NS7_ILi64EEEEEENS_10bfloat16_tEfNS_4arch4Sm80ELb1ELb0ELb1ELb0ELb1ELb0ELb0ELb0ELi2ELi4ELi4ELi4ELb0EEENS1_24CollectiveEpilogueBwdGQAISA_fSD_Li256ELb0ELb1EEENS1_25SingleTileBwdLPTSchedulerILb0ELi128ELb1EEEEEEEEEvNT_6ParamsE$_ZN4cute3eso3ESOILb1ELb0EJNS_14ComposedLayoutINS_7SwizzleILi3ELi3ELi3EEENS_1CILi0EEENS_6LayoutINS_5tupleIJNS8_IJNS8_IJNS5_ILi4EEENS5_ILi8EEEEEENS8_IJNS5_ILi2EEENS5_ILi1EEEEEEEEENS8_IJNS8_IJSC_SC_EEESB_EEEEEENS8_IJNS8_IJNS8_IJNS5_ILi128EEESD_EEENS8_IJSA_S6_EEEEEENS8_IJNS8_IJNS5_ILi64EEENS5_ILi512EEEEEENS8_IJNS5_ILi16EEENS5_ILi1024EEEEEEEEEEEEEEEENS_10ViewEngineINS_8smem_ptrIPN7cutlass10bfloat16_tEEEEEEEC2ERKSW_RKS13_,($_ZN7cutlass13device_kernelIN5flash19enable_sm80_to_sm89INS1_16FlashAttnBwdSm80INS1_25CollectiveMainloopBwdSm80ILi2ELi2EN4cute5tupleIJNS5_1CILi128EEES8_NS7_ILi64EEEEEENS_10bfloat16_tEfNS_4arch4Sm80ELb1ELb0ELb1ELb0ELb1ELb0ELb0ELb0ELi2ELi4ELi4ELi4ELb0EEENS1_24CollectiveEpilogueBwdGQAISA_fSD_Li256ELb0ELb1EEENS1_25SingleTileBwdLPTSchedulerILb0ELi128ELb1EEEEEEEEEvNT_6ParamsE$_ZN4cute3eso3ESOILb1ELb0EJNS_14ComposedLayoutINS_7SwizzleILi3ELi3ELi3EEENS_1CILi0EEENS_6LayoutINS_5tupleIJNS8_IJNS8_IJNS5_ILi4EEENS5_ILi8EEEEEENS8_IJS9_NS5_ILi1EEEEEEEEENS8_IJNS8_IJNS5_ILi2EEESF_SF_EEENS8_IJSF_NS8_IJS9_SF_EEEEEEEEEEEENS8_IJNS8_IJNS8_IJSF_NS5_ILi64EEEEEENS8_IJNS5_ILi1024EEES6_EEEEEENS8_IJNS8_IJSC_NS5_ILi512EEESA_EEENS8_IJNS5_ILi4096EEENS8_IJNS5_ILi16EEENS5_ILi8192EEEEEEEEEEEEEEEEEEENS_10ViewEngineINS_8smem_ptrIPN7cutlass10bfloat16_tEEEEEEEC2ERKS10_RKS17_ - $_ZN7cutlass13device_kernelIN5flash19enable_sm80_to_sm89INS1_16FlashAttnBwdSm80INS1_25CollectiveMainloopBwdSm80ILi2ELi2EN4cute5tupleIJNS5_1CILi128EEES8_NS7_ILi64EEEEEENS_10bfloat16_tEfNS_4arch4Sm80ELb1ELb0ELb1ELb0ELb1ELb0ELb0ELb0ELi2ELi4ELi4ELi4ELb0EEENS1_24CollectiveEpilogueBwdGQAISA_fSD_Li256ELb0ELb1EEENS1_25SingleTileBwdLPTSchedulerILb0ELi128ELb1EEEEEEEEEvNT_6ParamsE$_ZN4cute3eso3ESOILb1ELb0EJNS_14ComposedLayoutINS_7SwizzleILi3ELi3ELi3EEENS_1CILi0EEENS_6LayoutINS_5tupleIJNS8_IJNS8_IJNS5_ILi4EEENS5_ILi8EEEEEENS8_IJNS5_ILi2EEENS5_ILi1EEEEEEEEENS8_IJNS8_IJSC_SC_EEESB_EEEEEENS8_IJNS8_IJNS8_IJNS5_ILi128EEESD_EEENS8_IJSA_S6_EEEEEENS8_IJNS8_IJNS5_ILi64EEENS5_ILi512EEEEEENS8_IJNS5_ILi16EEENS5_ILi1024EEEEEEEEEEEEEEEENS_10ViewEngineINS_8smem_ptrIPN7cutlass10bfloat16_tEEEEEEEC2ERKSW_RKS13_)
$_ZN7cutlass13device_kernelIN5flash19enable_sm80_to_sm89INS1_16FlashAttnBwdSm80INS1_25CollectiveMainloopBwdSm80ILi2ELi2EN4cute5tupleIJNS5_1CILi128EEES8_NS7_ILi64EEEEEENS_10bfloat16_tEfNS_4arch4Sm80ELb1ELb0ELb1ELb0ELb1ELb0ELb0ELb0ELi2ELi4ELi4ELi4ELb0EEENS1_24CollectiveEpilogueBwdGQAISA_fSD_Li256ELb0ELb1EEENS1_25SingleTileBwdLPTSchedulerILb0ELi128ELb1EEEEEEEEEvNT_6ParamsE$_ZN4cute3eso3ESOILb1ELb0EJNS_14ComposedLayoutINS_7SwizzleILi3ELi3ELi3EEENS_1CILi0EEENS_6LayoutINS_5tupleIJNS8_IJNS8_IJNS5_ILi4EEENS5_ILi8EEEEEENS8_IJNS5_ILi2EEENS5_ILi1EEEEEEEEENS8_IJNS8_IJSC_SC_EEESB_EEEEEENS8_IJNS8_IJNS8_IJNS5_ILi128EEESD_EEENS8_IJSA_S6_EEEEEENS8_IJNS8_IJNS5_ILi64EEENS5_ILi512EEEEEENS8_IJNS5_ILi16EEENS5_ILi1024EEEEEEEEEEEEEEEENS_10ViewEngineINS_8smem_ptrIPN7cutlass10bfloat16_tEEEEEEEC2ERKSW_RKS13_:
[----:B------:R-:W-:Y:S01]  /*7580*/  IADD3 R4, R60, -c[0x0][0x20], RZ ;  /* 0x800008003c047a10 */ /* 0x000fe20007ffe0ff */
[----:B------:R-:W-:Y:S01]  /*7590*/  IMAD.MOV.U32 R8, RZ, RZ, R6 ;  /* 0x000000ffff087224 */ /* 0x000fe200078e0006 */
[----:B------:R-:W-:-:S03]  /*75a0*/  MOV R9, 0x0 ;  /* 0x0000000000097802 */ /* 0x000fc60000000f00 */
[----:B------:R1:W-:Y:S01]  /*75b0*/  STL.64 [R4], R2 ;  /* 0x0000000204007387 */ /* 0x0003e20000100a00 */
[----:B------:R-:W-:Y:S05]  /*75c0*/  RET.REL.NODEC R8 `(_ZN7cutlass13device_kernelIN5flash19enable_sm80_to_sm89INS1_16FlashAttnBwdSm80INS1_25CollectiveMainloopBwdSm80ILi2ELi2EN4cute5tupleIJNS5_1CILi128EEES8_NS7_ILi64EEEEEENS_10bfloat16_tEfNS_4arch4Sm80ELb1ELb0ELb1ELb0ELb1ELb0ELb0ELb0ELi2ELi4ELi4ELi4ELb0EEENS1_24CollectiveEpilogueBwdGQAISA_fSD_Li256ELb0ELb1EEENS1_25SingleTileBwdLPTSchedulerILb0ELi128ELb1EEEEEEEEEvNT_6ParamsE) ;  /* 0xffff8a3008007950 */ /* 0x000fea0003c3ffff */
        .type           $_ZN7cutlass13device_kernelIN5flash19enable_sm80_to_sm89INS1_16FlashAttnBwdSm80INS1_25CollectiveMainloopBwdSm80ILi2ELi2EN4cute5tupleIJNS5_1CILi128EEES8_NS7_ILi64EEEEEENS_10bfloat16_tEfNS_4arch4Sm80ELb1ELb0ELb1ELb0ELb1ELb0ELb0ELb0ELi2ELi4ELi4ELi4ELb0EEENS1_24CollectiveEpilogueBwdGQAISA_fSD_Li256ELb0ELb1EEENS1_25SingleTileBwdLPTSchedulerILb0ELi128ELb1EEEEEEEEEvNT_6ParamsE$_ZN4cute3eso3ESOILb1ELb0EJNS_14ComposedLayoutINS_7SwizzleILi3ELi3ELi3EEENS_1CILi0EEENS_6LayoutINS_5tupleIJNS8_IJNS8_IJNS5_ILi4EEENS5_ILi8EEEEEENS8_IJS9_NS5_ILi1EEEEEEEEENS8_IJNS8_IJNS5_ILi2EEESF_SF_EEENS8_IJSF_NS8_IJS9_SF_EEEEEEEEEEEENS8_IJNS8_IJNS8_IJSF_NS5_ILi64EEEEEENS8_IJNS5_ILi1024EEES6_EEEEEENS8_IJNS8_IJSC_NS5_ILi512EEESA_EEENS8_IJNS5_ILi4096EEENS8_IJNS5_ILi16EEENS5_ILi8192EEEEEEEEEEEEEEEEEEENS_10ViewEngineINS_8smem_ptrIPN7cutlass10bfloat16_tEEEEEEEC2ERKS10_RKS17_,@function
        .size           $_ZN7cutlass13device_kernelIN5flash19enable_sm80_to_sm89INS1_16FlashAttnBwdSm80INS1_25CollectiveMainloopBwdSm80ILi2ELi2EN4cute5tupleIJNS5_1CILi128EEES8_NS7_ILi64EEEEEENS_10bfloat16_tEfNS_4arch4Sm80ELb1ELb0ELb1ELb0ELb1ELb0ELb0ELb0ELi2ELi4ELi4ELi4ELb0EEENS1_24CollectiveEpilogueBwdGQAISA_fSD_Li256ELb0ELb1EEENS1_25SingleTileBwdLPTSchedulerILb0ELi128ELb1EEEEEEEEEvNT_6ParamsE$_ZN4cute3eso3ESOILb1ELb0EJNS_14ComposedLayoutINS_7SwizzleILi3ELi3ELi3EEENS_1CILi0EEENS_6LayoutINS_5tupleIJNS8_IJNS8_IJNS5_ILi4EEENS5_ILi8EEEEEENS8_IJS9_NS5_ILi1EEEEEEEEENS8_IJNS8_IJNS5_ILi2EEESF_SF_EEENS8_IJSF_NS8_IJS9_SF_EEEEEEEEEEEENS8_IJNS8_IJNS8_IJSF_NS5_ILi64EEEEEENS8_IJNS5_ILi1024EEES6_EEEEEENS8_IJNS8_IJSC_NS5_ILi512EEESA_EEENS8_IJNS5_ILi4096EEENS8_IJNS5_ILi16EEENS5_ILi8192EEEEEEEEEEEEEEEEEEENS_10ViewEngineINS_8smem_ptrIPN7cutlass10bfloat16_tEEEEEEEC2ERKS10_RKS17_,($_ZN7cutlass13device_kernelIN5flash19enable_sm80_to_sm89INS1_16FlashAttnBwdSm80INS1_25CollectiveMainloopBwdSm80ILi2ELi2EN4cute5tupleIJNS5_1CILi128EEES8_NS7_ILi64EEEEEENS_10bfloat16_tEfNS_4arch4Sm80ELb1ELb0ELb1ELb0ELb1ELb0ELb0ELb0ELi2ELi4ELi4ELi4ELb0EEENS1_24CollectiveEpilogueBwdGQAISA_fSD_Li256ELb0ELb1EEENS1_25SingleTileBwdLPTSchedulerILb0ELi128ELb1EEEEEEEEEvNT_6ParamsE$_ZN4cute3eso3ESOILb1ELb0EJNS_14ComposedLayoutINS_7SwizzleILi3ELi3ELi3EEENS_1CILi0EEENS_6LayoutINS_5tupleIJNS8_IJNS8_IJNS5_ILi4EEENS5_ILi8EEEEEENS8_IJS9_NS5_ILi1EEEEEEEEENS8_IJNS8_IJNS5_ILi2EEESF_SF_EEENS8_IJSF_SA_EEEEEEEEENS8_IJNS8_IJNS8_IJNS5_ILi128EEESC_EEENS8_IJNS5_ILi16EEES6_EEEEEENS8_IJNS8_IJNS5_ILi64EEESA_NS5_ILi512EEEEEENS8_IJNS5_ILi8192EEENS5_ILi1024EEEEEEEEEEEEEEEENS_10ViewEngineINS_8smem_ptrIPN7cutlass10bfloat16_tEEEEEEEC2ERKSY_RKS15_ - $_ZN7cutlass13device_kernelIN5flash19enable_sm80_to_sm89INS1_16FlashAttnBwdSm80INS1_25CollectiveMainloopBwdSm80ILi2ELi2EN4cute5tupleIJNS5_1CILi128EEES8_NS7_ILi64EEEEEENS_10bfloat16_tEfNS_4arch4Sm80ELb1ELb0ELb1ELb0ELb1ELb0ELb0ELb0ELi2ELi4ELi4ELi4ELb0EEENS1_24CollectiveEpilogueBwdGQAISA_fSD_Li256ELb0ELb1EEENS1_25SingleTileBwdLPTSchedulerILb0ELi128ELb1EEEEEEEEEvNT_6ParamsE$_ZN4cute3eso3ESOILb1ELb0EJNS_14ComposedLayoutINS_7SwizzleILi3ELi3ELi3EEENS_1CILi0EEENS_6LayoutINS_5tupleIJNS8_IJNS8_IJNS5_ILi4EEENS5_ILi8EEEEEENS8_IJS9_NS5_ILi1EEEEEEEEENS8_IJNS8_IJNS5_ILi2EEESF_SF_EEENS8_IJSF_NS8_IJS9_SF_EEEEEEEEEEEENS8_IJNS8_IJNS8_IJSF_NS5_ILi64EEEEEENS8_IJNS5_ILi1024EEES6_EEEEEENS8_IJNS8_IJSC_NS5_ILi512EEESA_EEENS8_IJNS5_ILi4096EEENS8_IJNS5_ILi16EEENS5_ILi8192EEEEEEEEEEEEEEEEEEENS_10ViewEngineINS_8smem_ptrIPN7cutlass10bfloat16_tEEEEEEEC2ERKS10_RKS17_)
$_ZN7cutlass13device_kernelIN5flash19enable_sm80_to_sm89INS1_16FlashAttnBwdSm80INS1_25CollectiveMainloopBwdSm80ILi2ELi2EN4cute5tupleIJNS5_1CILi128EEES8_NS7_ILi64EEEEEENS_10bfloat16_tEfNS_4arch4Sm80ELb1ELb0ELb1ELb0ELb1ELb0ELb0ELb0ELi2ELi4ELi4ELi4ELb0EEENS1_24CollectiveEpilogueBwdGQAISA_fSD_Li256ELb0ELb1EEENS1_25SingleTileBwdLPTSchedulerILb0ELi128ELb1EEEEEEEEEvNT_6ParamsE$_ZN4cute3eso3ESOILb1ELb0EJNS_14ComposedLayoutINS_7SwizzleILi3ELi3ELi3EEENS_1CILi0EEENS_6LayoutINS_5tupleIJNS8_IJNS8_IJNS5_ILi4EEENS5_ILi8EEEEEENS8_IJS9_NS5_ILi1EEEEEEEEENS8_IJNS8_IJNS5_ILi2EEESF_SF_EEENS8_IJSF_NS8_IJS9_SF_EEEEEEEEEEEENS8_IJNS8_IJNS8_IJSF_NS5_ILi64EEEEEENS8_IJNS5_ILi1024EEES6_EEEEEENS8_IJNS8_IJSC_NS5_ILi512EEESA_EEENS8_IJNS5_ILi4096EEENS8_IJNS5_ILi16EEENS5_ILi8192EEEEEEEEEEEEEEEEEEENS_10ViewEngineINS_8smem_ptrIPN7cutlass10bfloat16_tEEEEEEEC2ERKS10_RKS17_:
[----:B------:R-:W-:Y:S01]  /*75d0*/  IADD3 R4, R60, -c[0x0][0x20], RZ ;  /* 0x800008003c047a10 */ /* 0x000fe20007ffe0ff */
[----:B------:R-:W-:Y:S01]  /*75e0*/  IMAD.MOV.U32 R8, RZ, RZ, R6 ;  /* 0x000000ffff087224 */ /* 0x000fe200078e0006 */
[----:B------:R-:W-:-:S03]  /*75f0*/  MOV R9, 0x0 ;  /* 0x0000000000097802 */ /* 0x000fc60000000f00 */
[----:B------:R1:W-:Y:S01]  /*7600*/  STL.64 [R4], R2 ;  /* 0x0000000204007387 */ /* 0x0003e20000100a00 */
[----:B------:R-:W-:Y:S05]  /*7610*/  RET.REL.NODEC R8 `(_ZN7cutlass13device_kernelIN5flash19enable_sm80_to_sm89INS1_16FlashAttnBwdSm80INS1_25CollectiveMainloopBwdSm80ILi2ELi2EN4cute5tupleIJNS5_1CILi128EEES8_NS7_ILi64EEEEEENS_10bfloat16_tEfNS_4arch4Sm80ELb1ELb0ELb1ELb0ELb1ELb0ELb0ELb0ELi2ELi4ELi4ELi4ELb0EEENS1_24CollectiveEpilogueBwdGQAISA_fSD_Li256ELb0ELb1EEENS1_25SingleTileBwdLPTSchedulerILb0ELi128ELb1EEEEEEEEEvNT_6ParamsE) ;  /* 0xffff89e008007950 */ /* 0x000fea0003c3ffff */
        .type           $_ZN7cutlass13device_kernelIN5flash19enable_sm80_to_sm89INS1_16FlashAttnBwdSm80INS1_25CollectiveMainloopBwdSm80ILi2ELi2EN4cute5tupleIJNS5_1CILi128EEES8_NS7_ILi64EEEEEENS_10bfloat16_tEfNS_4arch4Sm80ELb1ELb0ELb1ELb0ELb1ELb0ELb0ELb0ELi2ELi4ELi4ELi4ELb0EEENS1_24CollectiveEpilogueBwdGQAISA_fSD_Li256ELb0ELb1EEENS1_25SingleTileBwdLPTSchedulerILb0ELi128ELb1EEEEEEEEEvNT_6ParamsE$_ZN4cute3eso3ESOILb1ELb0EJNS_14ComposedLayoutINS_7SwizzleILi3ELi3ELi3EEENS_1CILi0EEENS_6LayoutINS_5tupleIJNS8_IJNS8_IJNS5_ILi4EEENS5_ILi8EEEEEENS8_IJS9_NS5_ILi1EEEEEEEEENS8_IJNS8_IJNS5_ILi2EEESF_SF_EEENS8_IJSF_SA_EEEEEEEEENS8_IJNS8_IJNS8_IJNS5_ILi128EEESC_EEENS8_IJNS5_ILi16EEES6_EEEEEENS8_IJNS8_IJNS5_ILi64EEESA_NS5_ILi512EEEEEENS8_IJNS5_ILi8192EEENS5_ILi1024EEEEEEEEEEEEEEEENS_10ViewEngineINS_8smem_ptrIPN7cutlass10bfloat16_tEEEEEEEC2ERKSY_RKS15_,@function
        .size           $_ZN7cutlass13device_kernelIN5flash19enable_sm80_to_sm89INS1_16FlashAttnBwdSm80INS1_25CollectiveMainloopBwdSm80ILi2ELi2EN4cute5tupleIJNS5_1CILi128EEES8_NS7_ILi64EEEEEENS_10bfloat16_tEfNS_4arch4Sm80ELb1ELb0ELb1ELb0ELb1ELb0ELb0ELb0ELi2ELi4ELi4ELi4ELb0EEENS1_24CollectiveEpilogueBwdGQAISA_fSD_Li256ELb0ELb1EEENS1_25SingleTileBwdLPTSchedulerILb0ELi128ELb1EEEEEEEEEvNT_6ParamsE$_ZN4cute3eso3ESOILb1ELb0EJNS_14ComposedLayoutINS_7SwizzleILi3ELi3ELi3EEENS_1CILi0EEENS_6LayoutINS_5tupleIJNS8_IJNS8_IJNS5_ILi4EEENS5_ILi8EEEEEENS8_IJS9_NS5_ILi1EEEEEEEEENS8_IJNS8_IJNS5_ILi2EEESF_SF_EEENS8_IJSF_SA_EEEEEEEEENS8_IJNS8_IJNS8_IJNS5_ILi128EEESC_EEENS8_IJNS5_ILi16EEES6_EEEEEENS8_IJNS8_IJNS5_ILi64EEESA_NS5_ILi512EEEEEENS8_IJNS5_ILi8192EEENS5_ILi1024EEEEEEEEEEEEEEEENS_10ViewEngineINS_8smem_ptrIPN7cutlass10bfloat16_tEEEEEEEC2ERKSY_RKS15_,($_ZN7cutlass13device_kernelIN5flash19enable_sm80_to_sm89INS1_16FlashAttnBwdSm80INS1_25CollectiveMainloopBwdSm80ILi2ELi2EN4cute5tupleIJNS5_1CILi128EEES8_NS7_ILi64EEEEEENS_10bfloat16_tEfNS_4arch4Sm80ELb1ELb0ELb1ELb0ELb1ELb0ELb0ELb0ELi2ELi4ELi4ELi4ELb0EEENS1_24CollectiveEpilogueBwdGQAISA_fSD_Li256ELb0ELb1EEENS1_25SingleTileBwdLPTSchedulerILb0ELi128ELb1EEEEEEEEEvNT_6ParamsE$_ZN4cute3eso3ESOILb1ELb0EJNS_14ComposedLayoutINS_7SwizzleILi3ELi3ELi3EEENS_1CILj0EEENS_6LayoutINS_5tupleIJNS5_ILi64EEENS5_ILi128EEEEEENS8_IJNS5_ILi1EEES9_EEEEEEENS_10ViewEngineINS_8smem_ptrIPN7cutlass10bfloat16_tEEEEEEEC2ERKSF_RKSM_ - $_ZN7cutlass13device_kernelIN5flash19enable_sm80_to_sm89INS1_16FlashAttnBwdSm80INS1_25CollectiveMainloopBwdSm80ILi2ELi2EN4cute5tupleIJNS5_1CILi128EEES8_NS7_ILi64EEEEEENS_10bfloat16_tEfNS_4arch4Sm80ELb1ELb0ELb1ELb0ELb1ELb0ELb0ELb0ELi2ELi4ELi4ELi4ELb0EEENS1_24CollectiveEpilogueBwdGQAISA_fSD_Li256ELb0ELb1EEENS1_25SingleTileBwdLPTSchedulerILb0ELi128ELb1EEEEEEEEEvNT_6ParamsE$_ZN4cute3eso3ESOILb1ELb0EJNS_14ComposedLayoutINS_7SwizzleILi3ELi3ELi3EEENS_1CILi0EEENS_6LayoutINS_5tupleIJNS8_IJNS8_IJNS5_ILi4EEENS5_ILi8EEEEEENS8_IJS9_NS5_ILi1EEEEEEEEENS8_IJNS8_IJNS5_ILi2EEESF_SF_EEENS8_IJSF_SA_EEEEEEEEENS8_IJNS8_IJNS8_IJNS5_ILi128EEESC_EEENS8_IJNS5_ILi16EEES6_EEEEEENS8_IJNS8_IJNS5_ILi64EEESA_NS5_ILi512EEEEEENS8_IJNS5_ILi8192EEENS5_ILi1024EEEEEEEEEEEEEEEENS_10ViewEngineINS_8smem_ptrIPN7cutlass10bfloat16_tEEEEEEEC2ERKSY_RKS15_)
$_ZN7cutlass13device_kernelIN5flash19enable_sm80_to_sm89INS1_16FlashAttnBwdSm80INS1_25CollectiveMainloopBwdSm80ILi2ELi2EN4cute5tupleIJNS5_1CILi128EEES8_NS7_ILi64EEEEEENS_10bfloat16_tEfNS_4arch4Sm80ELb1ELb0ELb1ELb0ELb1ELb0ELb0ELb0ELi2ELi4ELi4ELi4ELb0EEENS1_24CollectiveEpilogueBwdGQAISA_fSD_Li256ELb0ELb1EEENS1_25SingleTileBwdLPTSchedulerILb0ELi128ELb1EEEEEEEEEvNT_6ParamsE$_ZN4cute3eso3ESOILb1ELb0EJNS_14ComposedLayoutINS_7SwizzleILi3ELi3ELi3EEENS_1CILi0EEENS_6LayoutINS_5tupleIJNS8_IJNS8_IJNS5_ILi4EEENS5_ILi8EEEEEENS8_IJS9_NS5_ILi1EEEEEEEEENS8_IJNS8_IJNS5_ILi2EEESF_SF_EEENS8_IJSF_SA_EEEEEEEEENS8_IJNS8_IJNS8_IJNS5_ILi128EEESC_EEENS8_IJNS5_ILi16EEES6_EEEEEENS8_IJNS8_IJNS5_ILi64EEESA_NS5_ILi512EEEEEENS8_IJNS5_ILi8192EEENS5_ILi1024EEEEEEEEEEEEEEEENS_10ViewEngineINS_8smem_ptrIPN7cutlass10bfloat16_tEEEEEEEC2ERKSY_RKS15_:
[----:B------:R-:W-:Y:S01]  /*7620*/  IADD3 R4, R23, -c[0x0][0x20], RZ ;  /* 0x8000080017047a10 */ /* 0x000fe20007ffe0ff */
[----:B------:R-:W-:Y:S01]  /*7630*/  IMAD.MOV.U32 R8, RZ, RZ, R6 ;  /* 0x000000ffff087224 */ /* 0x000fe200078e0006 */
[----:B------:R-:W-:-:S03]  /*7640*/  MOV R9, 0x0 ;  /* 0x0000000000097802 */ /* 0x000fc60000000f00 */
[----:B------:R1:W-:Y:S01]  /*7650*/  STL.64 [R4], R2 ;  /* 0x0000000204007387 */ /* 0x0003e20000100a00 */
[----:B------:R-:W-:Y:S05]  /*7660*/  RET.REL.NODEC R8 `(_ZN7cutlass13device_kernelIN5flash19enable_sm80_to_sm89INS1_16FlashAttnBwdSm80INS1_25CollectiveMainloopBwdSm80ILi2ELi2EN4cute5tupleIJNS5_1CILi128EEES8_NS7_ILi64EEEEEENS_10bfloat16_tEfNS_4arch4Sm80ELb1ELb0ELb1ELb0ELb1ELb0ELb0ELb0ELi2ELi4ELi4ELi4ELb0EEENS1_24CollectiveEpilogueBwdGQAISA_fSD_Li256ELb0ELb1EEENS1_25SingleTileBwdLPTSchedulerILb0ELi128ELb1EEEEEEEEEvNT_6ParamsE) ;  /* 0xffff899008007950 */ /* 0x000fea0003c3ffff */
        .type           $_ZN7cutlass13device_kernelIN5flash19enable_sm80_to_sm89INS1_16FlashAttnBwdSm80INS1_25CollectiveMainloopBwdSm80ILi2ELi2EN4cute5tupleIJNS5_1CILi128EEES8_NS7_ILi64EEEEEENS_10bfloat16_tEfNS_4arch4Sm80ELb1ELb0ELb1ELb0ELb1ELb0ELb0ELb0ELi2ELi4ELi4ELi4ELb0EEENS1_24CollectiveEpilogueBwdGQAISA_fSD_Li256ELb0ELb1EEENS1_25SingleTileBwdLPTSchedulerILb0ELi128ELb1EEEEEEEEEvNT_6ParamsE$_ZN4cute3eso3ESOILb1ELb0EJNS_14ComposedLayoutINS_7SwizzleILi3ELi3ELi3EEENS_1CILj0EEENS_6LayoutINS_5tupleIJNS5_ILi64EEENS5_ILi128EEEEEENS8_IJNS5_ILi1EEES9_EEEEEEENS_10ViewEngineINS_8smem_ptrIPN7cutlass10bfloat16_tEEEEEEEC2ERKSF_RKSM_,@function
        .size           $_ZN7cutlass13device_kernelIN5flash19enable_sm80_to_sm89INS1_16FlashAttnBwdSm80INS1_25CollectiveMainloopBwdSm80ILi2ELi2EN4cute5tupleIJNS5_1CILi128EEES8_NS7_ILi64EEEEEENS_10bfloat16_tEfNS_4arch4Sm80ELb1ELb0ELb1ELb0ELb1ELb0ELb0ELb0ELi2ELi4ELi4ELi4ELb0EEENS1_24CollectiveEpilogueBwdGQAISA_fSD_Li256ELb0ELb1EEENS1_25SingleTileBwdLPTSchedulerILb0ELi128ELb1EEEEEEEEEvNT_6ParamsE$_ZN4cute3eso3ESOILb1ELb0EJNS_14ComposedLayoutINS_7SwizzleILi3ELi3ELi3EEENS_1CILj0EEENS_6LayoutINS_5tupleIJNS5_ILi64EEENS5_ILi128EEEEEENS8_IJNS5_ILi1EEES9_EEEEEEENS_10ViewEngineINS_8smem_ptrIPN7cutlass10bfloat16_tEEEEEEEC2ERKSF_RKSM_,($_ZN7cutlass13device_kernelIN5flash19enable_sm80_to_sm89INS1_16FlashAttnBwdSm80INS1_25CollectiveMainloopBwdSm80ILi2ELi2EN4cute5tupleIJNS5_1CILi128EEES8_NS7_ILi64EEEEEENS_10bfloat16_tEfNS_4arch4Sm80ELb1ELb0ELb1ELb0ELb1ELb0ELb0ELb0ELi2ELi4ELi4ELi4ELb0EEENS1_24CollectiveEpilogueBwdGQAISA_fSD_Li256ELb0ELb1EEENS1_25SingleTileBwdLPTSchedulerILb0ELi128ELb1EEEEEEEEEvNT_6ParamsE$_ZN4cute3eso3ESOILb1ELb0EJNS_14ComposedLayoutINS_7SwizzleILi3ELi3ELi3EEENS_1CILj0EEENS_6LayoutINS_5tupleIJNS8_IJNS5_ILi8EEENS5_ILi16EEEEEENS8_IJNS5_ILi64EEENS5_ILi1EEEEEEEEENS8_IJNS8_IJSC_NS5_ILi512EEEEEENS8_IJSD_NS5_ILi0EEEEEEEEEEEEENS_10ViewEngineINS_8smem_ptrIPN7cutlass10bfloat16_tEEEEEEEC2ERKSM_RKST_ - $_ZN7cutlass13device_kernelIN5flash19enable_sm80_to_sm89INS1_16FlashAttnBwdSm80INS1_25CollectiveMainloopBwdSm80ILi2ELi2EN4cute5tupleIJNS5_1CILi128EEES8_NS7_ILi64EEEEEENS_10bfloat16_tEfNS_4arch4Sm80ELb1ELb0ELb1ELb0ELb1ELb0ELb0ELb0ELi2ELi4ELi4ELi4ELb0EEENS1_24CollectiveEpilogueBwdGQAISA_fSD_Li256ELb0ELb1EEENS1_25SingleTileBwdLPTSchedulerILb0ELi128ELb1EEEEEEEEEvNT_6ParamsE$_ZN4cute3eso3ESOILb1ELb0EJNS_14ComposedLayoutINS_7SwizzleILi3ELi3ELi3EEENS_1CILj0EEENS_6LayoutINS_5tupleIJNS5_ILi64EEENS5_ILi128EEEEEENS8_IJNS5_ILi1EEES9_EEEEEEENS_10ViewEngineINS_8smem_ptrIPN7cutlass10bfloat16_tEEEEEEEC2ERKSF_RKSM_)
$_ZN7cutlass13device_kernelIN5flash19enable_sm80_to_sm89INS1_16FlashAttnBwdSm80INS1_25CollectiveMainloopBwdSm80ILi2ELi2EN4cute5tupleIJNS5_1CILi128EEES8_NS7_ILi64EEEEEENS_10bfloat16_tEfNS_4arch4Sm80ELb1ELb0ELb1ELb0ELb1ELb0ELb0ELb0ELi2ELi4ELi4ELi4ELb0EEENS1_24CollectiveEpilogueBwdGQAISA_fSD_Li256ELb0ELb1EEENS1_25SingleTileBwdLPTSchedulerILb0ELi128ELb1EEEEEEEEEvNT_6ParamsE$_ZN4cute3eso3ESOILb1ELb0EJNS_14ComposedLayoutINS_7SwizzleILi3ELi3ELi3EEENS_1CILj0EEENS_6LayoutINS_5tupleIJNS5_ILi64EEENS5_ILi128EEEEEENS8_IJNS5_ILi1EEES9_EEEEEEENS_10ViewEngineINS_8smem_ptrIPN7cutlass10bfloat16_tEEEEEEEC2ERKSF_RKSM_:
[----:B------:R-:W-:Y:S01]  /*7670*/  IADD3 R4, R23, -c[0x0][0x20], RZ ;  /* 0x8000080017047a10 */ /* 0x000fe20007ffe0ff */
[----:B------:R-:W-:Y:S01]  /*7680*/  IMAD.MOV.U32 R8, RZ, RZ, R6 ;  /* 0x000000ffff087224 */ /* 0x000fe200078e0006 */
[----:B------:R-:W-:-:S03]  /*7690*/  MOV R9, 0x0 ;  /* 0x0000000000097802 */ /* 0x000fc60000000f00 */
[----:B------:R1:W-:Y:S01]  /*76a0*/  STL.64 [R4], R2 ;  /* 0x0000000204007387 */ /* 0x0003e20000100a00 */
[----:B------:R-:W-:Y:S05]  /*76b0*/  RET.REL.NODEC R8 `(_ZN7cutlass13device_kernelIN5flash19enable_sm80_to_sm89INS1_16FlashAttnBwdSm80INS1_25CollectiveMainloopBwdSm80ILi2ELi2EN4cute5tupleIJNS5_1CILi128EEES8_NS7_ILi64EEEEEENS_10bfloat16_tEfNS_4arch4Sm80ELb1ELb0ELb1ELb0ELb1ELb0ELb0ELb0ELi2ELi4ELi4ELi4ELb0EEENS1_24CollectiveEpilogueBwdGQAISA_fSD_Li256ELb0ELb1EEENS1_25SingleTileBwdLPTSchedulerILb0ELi128ELb1EEEEEEEEEvNT_6ParamsE) ;  /* 0xffff894008007950 */ /* 0x000fea0003c3ffff */
        .type           $_ZN7cutlass13device_kernelIN5flash19enable_sm80_to_sm89INS1_16FlashAttnBwdSm80INS1_25CollectiveMainloopBwdSm80ILi2ELi2EN4cute5tupleIJNS5_1CILi128EEES8_NS7_ILi64EEEEEENS_10bfloat16_tEfNS_4arch4Sm80ELb1ELb0ELb1ELb0ELb1ELb0ELb0ELb0ELi2ELi4ELi4ELi4ELb0EEENS1_24CollectiveEpilogueBwdGQAISA_fSD_Li256ELb0ELb1EEENS1_25SingleTileBwdLPTSchedulerILb0ELi128ELb1EEEEEEEEEvNT_6ParamsE$_ZN4cute3eso3ESOILb1ELb0EJNS_14ComposedLayoutINS_7SwizzleILi3ELi3ELi3EEENS_1CILj0EEENS_6LayoutINS_5tupleIJNS8_IJNS5_ILi8EEENS5_ILi16EEEEEENS8_IJNS5_ILi64EEENS5_ILi1EEEEEEEEENS8_IJNS8_IJSC_NS5_ILi512EEEEEENS8_IJSD_NS5_ILi0EEEEEEEEEEEEENS_10ViewEngineINS_8smem_ptrIPN7cutlass10bfloat16_tEEEEEEEC2ERKSM_RKST_,@function
        .size           $_ZN7cutlass13device_kernelIN5flash19enable_sm80_to_sm89INS1_16FlashAttnBwdSm80INS1_25CollectiveMainloopBwdSm80ILi2ELi2EN4cute5tupleIJNS5_1CILi128EEES8_NS7_ILi64EEEEEENS_10bfloat16_tEfNS_4arch4Sm80ELb1ELb0ELb1ELb0ELb1ELb0ELb0ELb0ELi2ELi4ELi4ELi4ELb0EEENS1_24CollectiveEpilogueBwdGQAISA_fSD_Li256ELb0ELb1EEENS1_25SingleTileBwdLPTSchedulerILb0ELi128ELb1EEEEEEEEEvNT_6ParamsE$_ZN4cute3eso3ESOILb1ELb0EJNS_14ComposedLayoutINS_7SwizzleILi3ELi3ELi3EEENS_1CILj0EEENS_6LayoutINS_5tupleIJNS8_IJNS5_ILi8EEENS5_ILi16EEEEEENS8_IJNS5_ILi64EEENS5_ILi1EEEEEEEEENS8_IJNS8_IJSC_NS5_ILi512EEEEEENS8_IJSD_NS5_ILi0EEEEEEEEEEEEENS_10ViewEngineINS_8smem_ptrIPN7cutlass10bfloat16_tEEEEEEEC2ERKSM_RKST_,($_ZN7cutlass13device_kernelIN5flash19enable_sm80_to_sm89INS1_16FlashAttnBwdSm80INS1_25CollectiveMainloopBwdSm80ILi2ELi2EN4cute5tupleIJNS5_1CILi128EEES8_NS7_ILi64EEEEEENS_10bfloat16_tEfNS_4arch4Sm80ELb1ELb0ELb1ELb0ELb1ELb0ELb0ELb0ELi2ELi4ELi4ELi4ELb0EEENS1_24CollectiveEpilogueBwdGQAISA_fSD_Li256ELb0ELb1EEENS1_25SingleTileBwdLPTSchedulerILb0ELi128ELb1EEEEEEEEEvNT_6ParamsE$_ZN4cute3eso3ESOILb1ELb0EJNS_14ComposedLayoutINS_7SwizzleILi3ELi3ELi3EEENS_1CILj0EEENS_6LayoutINS_5tupleIJNS8_IJNS8_IJNS5_ILi4EEENS5_ILi8EEEEEENS8_IJNS5_ILi2EEENS5_ILi1EEEEEEEEENS8_IJNS8_IJSC_SC_EEESB_EEEEEENS8_IJNS8_IJNS8_IJNS5_ILi128EEESD_EEENS8_IJSA_NS5_ILi0EEEEEEEEENS8_IJNS8_IJNS5_ILi64EEENS5_ILi512EEEEEENS8_IJNS5_ILi16EEENS5_ILi1024EEEEEEEEEEEEEEEENS_10ViewEngineINS_8smem_ptrIPN7cutlass10bfloat16_tEEEEEEEC2ERKSX_RKS14_ - $_ZN7cutlass13device_kernelIN5flash19enable_sm80_to_sm89INS1_16FlashAttnBwdSm80INS1_25CollectiveMainloopBwdSm80ILi2ELi2EN4cute5tupleIJNS5_1CILi128EEES8_NS7_ILi64EEEEEENS_10bfloat16_tEfNS_4arch4Sm80ELb1ELb0ELb1ELb0ELb1ELb0ELb0ELb0ELi2ELi4ELi4ELi4ELb0EEENS1_24CollectiveEpilogueBwdGQAISA_fSD_Li256ELb0ELb1EEENS1_25SingleTileBwdLPTSchedulerILb0ELi128ELb1EEEEEEEEEvNT_6ParamsE$_ZN4cute3eso3ESOILb1ELb0EJNS_14ComposedLayoutINS_7SwizzleILi3ELi3ELi3EEENS_1CILj0EEENS_6LayoutINS_5tupleIJNS8_IJNS5_ILi8EEENS5_ILi16EEEEEENS8_IJNS5_ILi64EEENS5_ILi1EEEEEEEEENS8_IJNS8_IJSC_NS5_ILi512EEEEEENS8_IJSD_NS5_ILi0EEEEEEEEEEEEENS_10ViewEngineINS_8smem_ptrIPN7cutlass10bfloat16_tEEEEEEEC2ERKSM_RKST_)
$_ZN7cutlass13device_kernelIN5flash19enable_sm80_to_sm89INS1_16FlashAttnBwdSm80INS1_25CollectiveMainloopBwdSm80ILi2ELi2EN4cute5tupleIJNS5_1CILi128EEES8_NS7_ILi64EEEEEENS_10bfloat16_tEfNS_4arch4Sm80ELb1ELb0ELb1ELb0ELb1ELb0ELb0ELb0ELi2ELi4ELi4ELi4ELb0EEENS1_24CollectiveEpilogueBwdGQAISA_fSD_Li256ELb0ELb1EEENS1_25SingleTileBwdLPTSchedulerILb0ELi128ELb1EEEEEEEEEvNT_6ParamsE$_ZN4cute3eso3ESOILb1ELb0EJNS_14ComposedLayoutINS_7SwizzleILi3ELi3ELi3EEENS_1CILj0EEENS_6LayoutINS_5tupleIJNS8_IJNS5_ILi8EEENS5_ILi16EEEEEENS8_IJNS5_ILi64EEENS5_ILi1EEEEEEEEENS8_IJNS8_IJSC_NS5_ILi512EEEEEENS8_IJSD_NS5_ILi0EEEEEEEEEEEEENS_10ViewEngineINS_8smem_ptrIPN7cutlass10bfloat16_tEEEEEEEC2ERKSM_RKST_:
[----:B------:R-:W-:Y:S01]  /*76c0*/  IADD3 R4, R23, -c[0x0][0x20], RZ ;  /* 0x8000080017047a10 */ /* 0x000fe20007ffe0ff */
[----:B------:R-:W-:Y:S01]  /*76d0*/  IMAD.MOV.U32 R8, RZ, RZ, R6 ;  /* 0x000000ffff087224 */ /* 0x000fe200078e0006 */
[----:B------:R-:W-:-:S03]  /*76e0*/  MOV R9, 0x0 ;  /* 0x0000000000097802 */ /* 0x000fc60000000f00 */
[----:B------:R1:W-:Y:S01]  /*76f0*/  STL.64 [R4], R2 ;  /* 0x0000000204007387 */ /* 0x0003e20000100a00 */
[----:B------:R-:W-:Y:S05]  /*7700*/  RET.REL.NODEC R8 `(_ZN7cutlass13device_kernelIN5flash19enable_sm80_to_sm89INS1_16FlashAttnBwdSm80INS1_25CollectiveMainloopBwdSm80ILi2ELi2EN4cute5tupleIJNS5_1CILi128EEES8_NS7_ILi64EEEEEENS_10bfloat16_tEfNS_4arch4Sm80ELb1ELb0ELb1ELb0ELb1ELb0ELb0ELb0ELi2ELi4ELi4ELi4ELb0EEENS1_24CollectiveEpilogueBwdGQAISA_fSD_Li256ELb0ELb1EEENS1_25SingleTileBwdLPTSchedulerILb0ELi128ELb1EEEEEEEEEvNT_6ParamsE) ;  /* 0xffff88f008007950 */ /* 0x000fea0003c3ffff */
        .type           $_ZN7cutlass13device_kernelIN5flash19enable_sm80_to_sm89INS1_16FlashAttnBwdSm80INS1_25CollectiveMainloopBwdSm80ILi2ELi2EN4cute5tupleIJNS5_1CILi128EEES8_NS7_ILi64EEEEEENS_10bfloat16_tEfNS_4arch4Sm80ELb1ELb0ELb1ELb0ELb1ELb0ELb0ELb0ELi2ELi4ELi4ELi4ELb0EEENS1_24CollectiveEpilogueBwdGQAISA_fSD_Li256ELb0ELb1EEENS1_25SingleTileBwdLPTSchedulerILb0ELi128ELb1EEEEEEEEEvNT_6ParamsE$_ZN4cute3eso3ESOILb1ELb0EJNS_14ComposedLayoutINS_7SwizzleILi3ELi3ELi3EEENS_1CILj0EEENS_6LayoutINS_5tupleIJNS8_IJNS8_IJNS5_ILi4EEENS5_ILi8EEEEEENS8_IJNS5_ILi2EEENS5_ILi1EEEEEEEEENS8_IJNS8_IJSC_SC_EEESB_EEEEEENS8_IJNS8_IJNS8_IJNS5_ILi128EEESD_EEENS8_IJSA_NS5_ILi0EEEEEEEEENS8_IJNS8_IJNS5_ILi64EEENS5_ILi512EEEEEENS8_IJNS5_ILi16EEENS5_ILi1024EEEEEEEEEEEEEEEENS_10ViewEngineINS_8smem_ptrIPN7cutlass10bfloat16_tEEEEEEEC2ERKSX_RKS14_,@function
        .size           $_ZN7cutlass13device_kernelIN5flash19enable_sm80_to_sm89INS1_16FlashAttnBwdSm80INS1_25CollectiveMainloopBwdSm80ILi2ELi2EN4cute5tupleIJNS5_1CILi128EEES8_NS7_ILi64EEEEEENS_10bfloat16_tEfNS_4arch4Sm80ELb1ELb0ELb1ELb0ELb1ELb0ELb0ELb0ELi2ELi4ELi4ELi4ELb0EEENS1_24CollectiveEpilogueBwdGQAISA_fSD_Li256ELb0ELb1EEENS1_25SingleTileBwdLPTSchedulerILb0ELi128ELb1EEEEEEEEEvNT_6ParamsE$_ZN4cute3eso3ESOILb1ELb0EJNS_14ComposedLayoutINS_7SwizzleILi3ELi3ELi3EEENS_1CILj0EEENS_6LayoutINS_5tupleIJNS8_IJNS8_IJNS5_ILi4EEENS5_ILi8EEEEEENS8_IJNS5_ILi2EEENS5_ILi1EEEEEEEEENS8_IJNS8_IJSC_SC_EEESB_EEEEEENS8_IJNS8_IJNS8_IJNS5_ILi128EEESD_EEENS8_IJSA_NS5_ILi0EEEEEEEEENS8_IJNS8_IJNS5_ILi64EEENS5_ILi512EEEEEENS8_IJNS5_ILi16EEENS5_ILi1024EEEEEEEEEEEEEEEENS_10ViewEngineINS_8smem_ptrIPN7cutlass10bfloat16_tEEEEEEEC2ERKSX_RKS14_,($_ZN7cutlass13device_kernelIN5flash19enable_sm80_to_sm89INS1_16FlashAttnBwdSm80INS1_25CollectiveMainloopBwdSm80ILi2ELi2EN4cute5tupleIJNS5_1CILi128EEES8_NS7_ILi64EEEEEENS_10bfloat16_tEfNS_4arch4Sm80ELb1ELb0ELb1ELb0ELb1ELb0ELb0ELb0ELi2ELi4ELi4ELi4ELb0EEENS1_24CollectiveEpilogueBwdGQAISA_fSD_Li256ELb0ELb1EEENS1_25SingleTileBwdLPTSchedulerILb0ELi128ELb1EEEEEEEEEvNT_6ParamsE$_ZN4cute3eso3ESOILb1ELb0EJNS_14ComposedLayoutINS_7SwizzleILi3ELi3ELi3EEENS_1CILj0EEENS_6LayoutINS_5tupleIJNS8_IJNS8_IJNS5_ILi4EEENS5_ILi8EEEEEENS8_IJS9_NS5_ILi1EEEEEEEEENS8_IJNS8_IJNS5_ILi2EEESF_SF_EEENS8_IJSF_S9_EEEEEEEEENS8_IJNS8_IJNS8_IJSF_NS5_ILi64EEEEEENS8_IJNS5_ILi1024EEENS5_ILi0EEEEEEEEENS8_IJNS8_IJSC_NS5_ILi512EEESA_EEENS8_IJNS5_ILi4096EEENS5_ILi16EEEEEEEEEEEEEEEENS_10ViewEngineINS_8smem_ptrIPN7cutlass10bfloat16_tEEEEEEEC2ERKSY_RKS15_ - $_ZN7cutlass13device_kernelIN5flash19enable_sm80_to_sm89INS1_16FlashAttnBwdSm80INS1_25CollectiveMainloopBwdSm80ILi2ELi2EN4cute5tupleIJNS5_1CILi128EEES8_NS7_ILi64EEEEEENS_10bfloat16_tEfNS_4arch4Sm80ELb1ELb0ELb1ELb0ELb1ELb0ELb0ELb0ELi2ELi4ELi4ELi4ELb0EEENS1_24CollectiveEpilogueBwdGQAISA_fSD_Li256ELb0ELb1EEENS1_25SingleTileBwdLPTSchedulerILb0ELi128ELb1EEEEEEEEEvNT_6ParamsE$_ZN4cute3eso3ESOILb1ELb0EJNS_14ComposedLayoutINS_7SwizzleILi3ELi3ELi3EEENS_1CILj0EEENS_6LayoutINS_5tupleIJNS8_IJNS8_IJNS5_ILi4EEENS5_ILi8EEEEEENS8_IJNS5_ILi2EEENS5_ILi1EEEEEEEEENS8_IJNS8_IJSC_SC_EEESB_EEEEEENS8_IJNS8_IJNS8_IJNS5_ILi128EEESD_EEENS8_IJSA_NS5_ILi0EEEEEEEEENS8_IJNS8_IJNS5_ILi64EEENS5_ILi512EEEEEENS8_IJNS5_ILi16EEENS5_ILi1024EEEEEEEEEEEEEEEENS_10ViewEngineINS_8smem_ptrIPN7cutlass10bfloat16_tEEEEEEEC2ERKSX_RKS14_)
$_ZN7cutlass13device_kernelIN5flash19enable_sm80_to_sm89INS1_16FlashAttnBwdSm80INS1_25CollectiveMainloopBwdSm80ILi2ELi2EN4cute5tupleIJNS5_1CILi128EEES8_NS7_ILi64EEEEEENS_10bfloat16_tEfNS_4arch4Sm80ELb1ELb0ELb1ELb0ELb1ELb0ELb0ELb0ELi2ELi4ELi4ELi4ELb0EEENS1_24CollectiveEpilogueBwdGQAISA_fSD_Li256ELb0ELb1EEENS1_25SingleTileBwdLPTSchedulerILb0ELi128ELb1EEEEEEEEEvNT_6ParamsE$_ZN4cute3eso3ESOILb1ELb0EJNS_14ComposedLayoutINS_7SwizzleILi3ELi3ELi3EEENS_1CILj0EEENS_6LayoutINS_5tupleIJNS8_IJNS8_IJNS5_ILi4EEENS5_ILi8EEEEEENS8_IJNS5_ILi2EEENS5_ILi1EEEEEEEEENS8_IJNS8_IJSC_SC_EEESB_EEEEEENS8_IJNS8_IJNS8_IJNS5_ILi128EEESD_EEENS8_IJSA_NS5_ILi0EEEEEEEEENS8_IJNS8_IJNS5_ILi64EEENS5_ILi512EEEEEENS8_IJNS5_ILi16EEENS5_ILi1024EEEEEEEEEEEEEEEENS_10ViewEngineINS_8smem_ptrIPN7cutlass10bfloat16_tEEEEEEEC2ERKSX_RKS14_:
[----:B------:R-:W-:Y:S01]  /*7710*/  IADD3 R4, R23, -c[0x0][0x20], RZ ;  /* 0x8000080017047a10 */ /* 0x000fe20007ffe0ff */
[----:B------:R-:W-:Y:S01]  /*7720*/  IMAD.MOV.U32 R8, RZ, RZ, R6 ;  /* 0x000000ffff087224 */ /* 0x000fe200078e0006 */
[----:B------:R-:W-:-:S03]  /*7730*/  MOV R9, 0x0 ;  /* 0x0000000000097802 */ /* 0x000fc60000000f00 */
[----:B------:R1:W-:Y:S01]  /*7740*/  STL.64 [R4], R2 ;  /* 0x0000000204007387 */ /* 0x0003e20000100a00 */
[----:B------:R-:W-:Y:S05]  /*7750*/  RET.REL.NODEC R8 `(_ZN7cutlass13device_kernelIN5flash19enable_sm80_to_sm89INS1_16FlashAttnBwdSm80INS1_25CollectiveMainloopBwdSm80ILi2ELi2EN4cute5tupleIJNS5_1CILi128EEES8_NS7_ILi64EEEEEENS_10bfloat16_tEfNS_4arch4Sm80ELb1ELb0ELb1ELb0ELb1ELb0ELb0ELb0ELi2ELi4ELi4ELi4ELb0EEENS1_24CollectiveEpilogueBwdGQAISA_fSD_Li256ELb0ELb1EEENS1_25SingleTileBwdLPTSchedulerILb0ELi128ELb1EEEEEEEEEvNT_6ParamsE) ;  /* 0xffff88a008007950 */ /* 0x000fea0003c3ffff */
        .type           $_ZN7cutlass13device_kernelIN5flash19enable_sm80_to_sm89INS1_16FlashAttnBwdSm80INS1_25CollectiveMainloopBwdSm80ILi2ELi2EN4cute5tupleIJNS5_1CILi128EEES8_NS7_ILi64EEEEEENS_10bfloat16_tEfNS_4arch4Sm80ELb1ELb0ELb1ELb0ELb1ELb0ELb0ELb0ELi2ELi4ELi4ELi4ELb0EEENS1_24CollectiveEpilogueBwdGQAISA_fSD_Li256ELb0ELb1EEENS1_25SingleTileBwdLPTSchedulerILb0ELi128ELb1EEEEEEEEEvNT_6ParamsE$_ZN4cute3eso3ESOILb1ELb0EJNS_14ComposedLayoutINS_7SwizzleILi3ELi3ELi3EEENS_1CILj0EEENS_6LayoutINS_5tupleIJNS8_IJNS8_IJNS5_ILi4EEENS5_ILi8EEEEEENS8_IJS9_NS5_ILi1EEEEEEEEENS8_IJNS8_IJNS5_ILi2EEESF_SF_EEENS8_IJSF_S9_EEEEEEEEENS8_IJNS8_IJNS8_IJSF_NS5_ILi64EEEEEENS8_IJNS5_ILi1024EEENS5_ILi0EEEEEEEEENS8_IJNS8_IJSC_NS5_ILi512EEESA_EEENS8_IJNS5_ILi4096EEENS5_ILi16EEEEEEEEEEEEEEEENS_10ViewEngineINS_8smem_ptrIPN7cutlass10bfloat16_tEEEEEEEC2ERKSY_RKS15_,@function
        .size           $_ZN7cutlass13device_kernelIN5flash19enable_sm80_to_sm89INS1_16FlashAttnBwdSm80INS1_25CollectiveMainloopBwdSm80ILi2ELi2EN4cute5tupleIJNS5_1CILi128EEES8_NS7_ILi64EEEEEENS_10bfloat16_tEfNS_4arch4Sm80ELb1ELb0ELb1ELb0ELb1ELb0ELb0ELb0ELi2ELi4ELi4ELi4ELb0EEENS1_24CollectiveEpilogueBwdGQAISA_fSD_Li256ELb0ELb1EEENS1_25SingleTileBwdLPTSchedulerILb0ELi128ELb1EEEEEEEEEvNT_6ParamsE$_ZN4cute3eso3ESOILb1ELb0EJNS_14ComposedLayoutINS_7SwizzleILi3ELi3ELi3EEENS_1CILj0EEENS_6LayoutINS_5tupleIJNS8_IJNS8_IJNS5_ILi4EEENS5_ILi8EEEEEENS8_IJS9_NS5_ILi1EEEEEEEEENS8_IJNS8_IJNS5_ILi2EEESF_SF_EEENS8_IJSF_S9_EEEEEEEEENS8_IJNS8_IJNS8_IJSF_NS5_ILi64EEEEEENS8_IJNS5_ILi1024EEENS5_ILi0EEEEEEEEENS8_IJNS8_IJSC_NS5_ILi512EEESA_EEENS8_IJNS5_ILi4096EEENS5_ILi16EEEEEEEEEEEEEEEENS_10ViewEngineINS_8smem_ptrIPN7cutlass10bfloat16_tEEEEEEEC2ERKSY_RKS15_,($_ZN7cutlass13device_kernelIN5flash19enable_sm80_to_sm89INS1_16FlashAttnBwdSm80INS1_25CollectiveMainloopBwdSm80ILi2ELi2EN4cute5tupleIJNS5_1CILi128EEES8_NS7_ILi64EEEEEENS_10bfloat16_tEfNS_4arch4Sm80ELb1ELb0ELb1ELb0ELb1ELb0ELb0ELb0ELi2ELi4ELi4ELi4ELb0EEENS1_24CollectiveEpilogueBwdGQAISA_fSD_Li256ELb0ELb1EEENS1_25SingleTileBwdLPTSchedulerILb0ELi128ELb1EEEEEEEEEvNT_6ParamsE$_ZN4cute3eso3ESOILb1ELb0EJNS_1CILi0EEENS2_ILi1EEENS2_ILi512EEEiEEC2ERKS3_RKS4_RKS5_RKi - $_ZN7cutlass13device_kernelIN5flash19enable_sm80_to_sm89INS1_16FlashAttnBwdSm80INS1_25CollectiveMainloopBwdSm80ILi2ELi2EN4cute5tupleIJNS5_1CILi128EEES8_NS7_ILi64EEEEEENS_10bfloat16_tEfNS_4arch4Sm80ELb1ELb0ELb1ELb0ELb1ELb0ELb0ELb0ELi2ELi4ELi4ELi4ELb0EEENS1_24CollectiveEpilogueBwdGQAISA_fSD_Li256ELb0ELb1EEENS1_25SingleTileBwdLPTSchedulerILb0ELi128ELb1EEEEEEEEEvNT_6ParamsE$_ZN4cute3eso3ESOILb1ELb0EJNS_14ComposedLayoutINS_7SwizzleILi3ELi3ELi3EEENS_1CILj0EEENS_6LayoutINS_5tupleIJNS8_IJNS8_IJNS5_ILi4EEENS5_ILi8EEEEEENS8_IJS9_NS5_ILi1EEEEEEEEENS8_IJNS8_IJNS5_ILi2EEESF_SF_EEENS8_IJSF_S9_EEEEEEEEENS8_IJNS8_IJNS8_IJSF_NS5_ILi64EEEEEENS8_IJNS5_ILi1024EEENS5_ILi0EEEEEEEEENS8_IJNS8_IJSC_NS5_ILi512EEESA_EEENS8_IJNS5_ILi4096EEENS5_ILi16EEEEEEEEEEEEEEEENS_10ViewEngineINS_8smem_ptrIPN7cutlass10bfloat16_tEEEEEEEC2ERKSY_RKS15_)
$_ZN7cutlass13device_kernelIN5flash19enable_sm80_to_sm89INS1_16FlashAttnBwdSm80INS1_25CollectiveMainloopBwdSm80ILi2ELi2EN4cute5tupleIJNS5_1CILi128EEES8_NS7_ILi64EEEEEENS_10bfloat16_tEfNS_4arch4Sm80ELb1ELb0ELb1ELb0ELb1ELb0ELb0ELb0ELi2ELi4ELi4ELi4ELb0EEENS1_24CollectiveEpilogueBwdGQAISA_fSD_Li256ELb0ELb1EEENS1_25SingleTileBwdLPTSchedulerILb0ELi128ELb1EEEEEEEEEvNT_6ParamsE$_ZN4cute3eso3ESOILb1ELb0EJNS_14ComposedLayoutINS_7SwizzleILi3ELi3ELi3EEENS_1CILj0EEENS_6LayoutINS_5tupleIJNS8_IJNS8_IJNS5_ILi4EEENS5_ILi8EEEEEENS8_IJS9_NS5_ILi1EEEEEEEEENS8_IJNS8_IJNS5_ILi2EEESF_SF_EEENS8_IJSF_S9_EEEEEEEEENS8_IJNS8_IJNS8_IJSF_NS5_ILi64EEEEEENS8_IJNS5_ILi1024EEENS5_ILi0EEEEEEEEENS8_IJNS8_IJSC_NS5_ILi512EEESA_EEENS8_IJNS5_ILi4096EEENS5_ILi16EEEEEEEEEEEEEEEENS_10ViewEngineINS_8smem_ptrIPN7cutlass10bfloat16_tEEEEEEEC2ERKSY_RKS15_:
[----:B------:R-:W-:Y:S01]  /*7760*/  IADD3 R4, R23, -c[0x0][0x20], RZ ;  /* 0x8000080017047a10 */ /* 0x000fe20007ffe0ff */
[----:B------:R-:W-:Y:S01]  /*7770*/  IMAD.MOV.U32 R8, RZ, RZ, R6 ;  /* 0x000000ffff087224 */ /* 0x000fe200078e0006 */
[----:B------:R-:W-:-:S03]  /*7780*/  MOV R9, 0x0 ;  /* 0x0000000000097802 */ /* 0x000fc60000000f00 */
[----:B------:R1:W-:Y:S01]  /*7790*/  STL.64 [R4], R2 ;  /* 0x0000000204007387 */ /* 0x0003e20000100a00 */
[----:B------:R-:W-:Y:S05]  /*77a0*/  RET.REL.NODEC R8 `(_ZN7cutlass13device_kernelIN5flash19enable_sm80_to_sm89INS1_16FlashAttnBwdSm80INS1_25CollectiveMainloopBwdSm80ILi2ELi2EN4cute5tupleIJNS5_1CILi128EEES8_NS7_ILi64EEEEEENS_10bfloat16_tEfNS_4arch4Sm80ELb1ELb0ELb1ELb0ELb1ELb0ELb0ELb0ELi2ELi4ELi4ELi4ELb0EEENS1_24CollectiveEpilogueBwdGQAISA_fSD_Li256ELb0ELb1EEENS1_25SingleTileBwdLPTSchedulerILb0ELi128ELb1EEEEEEEEEvNT_6ParamsE) ;  /* 0xffff885008007950 */ /* 0x000fea0003c3ffff */
        .type           $_ZN7cutlass13device_kernelIN5flash19enable_sm80_to_sm89INS1_16FlashAttnBwdSm80INS1_25CollectiveMainloopBwdSm80ILi2ELi2EN4cute5tupleIJNS5_1CILi128EEES8_NS7_ILi64EEEEEENS_10bfloat16_tEfNS_4arch4Sm80ELb1ELb0ELb1ELb0ELb1ELb0ELb0ELb0ELi2ELi4ELi4ELi4ELb0EEENS1_24CollectiveEpilogueBwdGQAISA_fSD_Li256ELb0ELb1EEENS1_25SingleTileBwdLPTSchedulerILb0ELi128ELb1EEEEEEEEEvNT_6ParamsE$_ZN4cute3eso3ESOILb1ELb0EJNS_1CILi0EEENS2_ILi1EEENS2_ILi512EEEiEEC2ERKS3_RKS4_RKS5_RKi,@function
        .size           $_ZN7cutlass13device_kernelIN5flash19enable_sm80_to_sm89INS1_16FlashAttnBwdSm80INS1_25CollectiveMainloopBwdSm80ILi2ELi2EN4cute5tupleIJNS5_1CILi128EEES8_NS7_ILi64EEEEEENS_10bfloat16_tEfNS_4arch4Sm80ELb1ELb0ELb1ELb0ELb1ELb0ELb0ELb0ELi2ELi4ELi4ELi4ELb0EEENS1_24CollectiveEpilogueBwdGQAISA_fSD_Li256ELb0ELb1EEENS1_25SingleTileBwdLPTSchedulerILb0ELi128ELb1EEEEEEEEEvNT_6ParamsE$_ZN4cute3eso3ESOILb1ELb0EJNS_1CILi0EEENS2_ILi1EEENS2_ILi512EEEiEEC2ERKS3_RKS4_RKS5_RKi,($_ZN7cutlass13device_kernelIN5flash19enable_sm80_to_sm89INS1_16FlashAttnBwdSm80INS1_25CollectiveMainloopBwdSm80ILi2ELi2EN4cute5tupleIJNS5_1CILi128EEES8_NS7_ILi64EEEEEENS_10bfloat16_tEfNS_4arch4Sm80ELb1ELb0ELb1ELb0ELb1ELb0ELb0ELb0ELi2ELi4ELi4ELi4ELb0EEENS1_24CollectiveEpilogueBwdGQAISA_fSD_Li256ELb0ELb1EEENS1_25SingleTileBwdLPTSchedulerILb0ELi128ELb1EEEEEEEEEvNT_6ParamsE$_ZN4cute3eso3ESOILb1ELb0EJNS_1CILi0EEENS2_ILi1EEENS2_ILi512EEEiNS2_ILi4096EEEiNS2_ILi8192EEEEEC2ERKS3_RKS4_RKS5_RKiRKS6_SG_RKS7_ - $_ZN7cutlass13device_kernelIN5flash19enable_sm80_to_sm89INS1_16FlashAttnBwdSm80INS1_25CollectiveMainloopBwdSm80ILi2ELi2EN4cute5tupleIJNS5_1CILi128EEES8_NS7_ILi64EEEEEENS_10bfloat16_tEfNS_4arch4Sm80ELb1ELb0ELb1ELb0ELb1ELb0ELb0ELb0ELi2ELi4ELi4ELi4ELb0EEENS1_24CollectiveEpilogueBwdGQAISA_fSD_Li256ELb0ELb1EEENS1_25SingleTileBwdLPTSchedulerILb0ELi128ELb1EEEEEEEEEvNT_6ParamsE$_ZN4cute3eso3ESOILb1ELb0EJNS_1CILi0EEENS2_ILi1EEENS2_ILi512EEEiEEC2ERKS3_RKS4_RKS5_RKi)
$_ZN7cutlass13device_kernelIN5flash19enable_sm80_to_sm89INS1_16FlashAttnBwdSm80INS1_25CollectiveMainloopBwdSm80ILi2ELi2EN4cute5tupleIJNS5_1CILi128EEES8_NS7_ILi64EEEEEENS_10bfloat16_tEfNS_4arch4Sm80ELb1ELb0ELb1ELb0ELb1ELb0ELb0ELb0ELi2ELi4ELi4ELi4ELb0EEENS1_24CollectiveEpilogueBwdGQAISA_fSD_Li256ELb0ELb1EEENS1_25SingleTileBwdLPTSchedulerILb0ELi128ELb1EEEEEEEEEvNT_6ParamsE$_ZN4cute3eso3ESOILb1ELb0EJNS_1CILi0EEENS2_ILi1EEENS2_ILi512EEEiEEC2ERKS3_RKS4_RKS5_RKi:
[----:B------:R-:W-:Y:S02]  /*77b0*/  IADD3 R2, R2, -c[0x0][0x20], RZ ;  /* 0x8000080002027a10 */ /* 0x000fe40007ffe0ff */
[----:B------:R-:W-:-:S03]  /*77c0*/  MOV R9, 0x0 ;  /* 0x0000000000097802 */ /* 0x000fc60000000f00 */
[----:B------:R1:W-:Y:S01]  /*77d0*/  STL [R2], R3 ;  /* 0x0000000302007387 */ /* 0x0003e20000100800 */
[----:B------:R-:W-:Y:S05]  /*77e0*/  RET.REL.NODEC R8 `(_ZN7cutlass13device_kernelIN5flash19enable_sm80_to_sm89INS1_16FlashAttnBwdSm80INS1_25CollectiveMainloopBwdSm80ILi2ELi2EN4cute5tupleIJNS5_1CILi128EEES8_NS7_ILi64EEEEEENS_10bfloat16_tEfNS_4arch4Sm80ELb1ELb0ELb1ELb0ELb1ELb0ELb0ELb0ELi2ELi4ELi4ELi4ELb0EEENS1_24CollectiveEpilogueBwdGQAISA_fSD_Li256ELb0ELb1EEENS1_25SingleTileBwdLPTSchedulerILb0ELi128ELb1EEEEEEEEEvNT_6ParamsE) ;  /* 0xffff881008007950 */ /* 0x000fea0003c3ffff */
        .type           $_ZN7cutlass13device_kernelIN5flash19enable_sm80_to_sm89INS1_16FlashAttnBwdSm80INS1_25CollectiveMainloopBwdSm80ILi2ELi2EN4cute5tupleIJNS5_1CILi128EEES8_NS7_ILi64EEEEEENS_10bfloat16_tEfNS_4arch4Sm80ELb1ELb0ELb1ELb0ELb1ELb0ELb0ELb0ELi2ELi4ELi4ELi4ELb0EEENS1_24CollectiveEpilogueBwdGQAISA_fSD_Li256ELb0ELb1EEENS1_25SingleTileBwdLPTSchedulerILb0ELi128ELb1EEEEEEEEEvNT_6ParamsE$_ZN4cute3eso3ESOILb1ELb0EJNS_1CILi0EEENS2_ILi1EEENS2_ILi512EEEiNS2_ILi4096EEEiNS2_ILi8192EEEEEC2ERKS3_RKS4_RKS5_RKiRKS6_SG_RKS7_,@function
        .size           $_ZN7cutlass13device_kernelIN5flash19enable_sm80_to_sm89INS1_16FlashAttnBwdSm80INS1_25CollectiveMainloopBwdSm80ILi2ELi2EN4cute5tupleIJNS5_1CILi128EEES8_NS7_ILi64EEEEEENS_10bfloat16_tEfNS_4arch4Sm80ELb1ELb0ELb1ELb0ELb1ELb0ELb0ELb0ELi2ELi4ELi4ELi4ELb0EEENS1_24CollectiveEpilogueBwdGQAISA_fSD_Li256ELb0ELb1EEENS1_25SingleTileBwdLPTSchedulerILb0ELi128ELb1EEEEEEEEEvNT_6ParamsE$_ZN4cute3eso3ESOILb1ELb0EJNS_1CILi0EEENS2_ILi1EEENS2_ILi512EEEiNS2_ILi4096EEEiNS2_ILi8192EEEEEC2ERKS3_RKS4_RKS5_RKiRKS6_SG_RKS7_,($_ZN7cutlass13device_kernelIN5flash19enable_sm80_to_sm89INS1_16FlashAttnBwdSm80INS1_25CollectiveMainloopBwdSm80ILi2ELi2EN4cute5tupleIJNS5_1CILi128EEES8_NS7_ILi64EEEEEENS_10bfloat16_tEfNS_4arch4Sm80ELb1ELb0ELb1ELb0ELb1ELb0ELb0ELb0ELi2ELi4ELi4ELi4ELb0EEENS1_24CollectiveEpilogueBwdGQAISA_fSD_Li256ELb0ELb1EEENS1_25SingleTileBwdLPTSchedulerILb0ELi128ELb1EEEEEEEEEvNT_6ParamsE$_ZN4cute3eso3ESOILb1ELb0EJNS_1CILi0EEENS_5tupleIJNS2_ILi1EEENS2_ILi256EEEiEEEEEC2ERKS3_RKS7_ - $_ZN7cutlass13device_kernelIN5flash19enable_sm80_to_sm89INS1_16FlashAttnBwdSm80INS1_25CollectiveMainloopBwdSm80ILi2ELi2EN4cute5tupleIJNS5_1CILi128EEES8_NS7_ILi64EEEEEENS_10bfloat16_tEfNS_4arch4Sm80ELb1ELb0ELb1ELb0ELb1ELb0ELb0ELb0ELi2ELi4ELi4ELi4ELb0EEENS1_24CollectiveEpilogueBwdGQAISA_fSD_Li256ELb0ELb1EEENS1_25SingleTileBwdLPTSchedulerILb0ELi128ELb1EEEEEEEEEvNT_6ParamsE$_ZN4cute3eso3ESOILb1ELb0EJNS_1CILi0EEENS2_ILi1EEENS2_ILi512EEEiNS2_ILi4096EEEiNS2_ILi8192EEEEEC2ERKS3_RKS4_RKS5_RKiRKS6_SG_RKS7_)
$_ZN7cutlass13device_kernelIN5flash19enable_sm80_to_sm89INS1_16FlashAttnBwdSm80INS1_25CollectiveMainloopBwdSm80ILi2ELi2EN4cute5tupleIJNS5_1CILi128EEES8_NS7_ILi64EEEEEENS_10bfloat16_tEfNS_4arch4Sm80ELb1ELb0ELb1ELb0ELb1ELb0ELb0ELb0ELi2ELi4ELi4ELi4ELb0EEENS1_24CollectiveEpilogueBwdGQAISA_fSD_Li256ELb0ELb1EEENS1_25SingleTileBwdLPTSchedulerILb0ELi128ELb1EEEEEEEEEvNT_6ParamsE$_ZN4cute3eso3ESOILb1ELb0EJNS_1CILi0EEENS2_ILi1EEENS2_ILi512EEEiNS2_ILi4096EEEiNS2_ILi8192EEEEEC2ERKS3_RKS4_RKS5_RKiRKS6_SG_RKS7_:
[----:B------:R-:W-:Y:S02]  /*77f0*/  IADD3 R3, R3, -c[0x0][0x20], RZ ;  /* 0x8000080003037a10 */ /* 0x000fe40007ffe0ff */
[----:B------:R-:W-:-:S03]  /*7800*/  IADD3 R2, R58, -c[0x0][0x20], RZ ;  /* 0x800008003a027a10 */ /* 0x000fc60007ffe0ff */
[----:B------:R1:W-:Y:S04]  /*7810*/  STL [R3], R10 ;  /* 0x0000000a03007387 */ /* 0x0003e80000100800 */
[----:B------:R-:W2:Y:S01]  /*7820*/  LDL R2, [R2] ;  /* 0x0000000002027983 */ /* 0x000ea20000100800 */
[----:B------:R-:W-:-:S03]  /*7830*/  IMAD.MOV.U32 R9, RZ, RZ, 0x0 ;  /* 0x00000000ff097424 */ /* 0x000fc600078e00ff */
[----:B--2---:R1:W-:Y:S01]  /*7840*/  STL [R3+0x4], R2 ;  /* 0x0000040203007387 */ /* 0x0043e20000100800 */
[----:B------:R-:W-:Y:S05]  /*7850*/  RET.REL.NODEC R8 `(_ZN7cutlass13device_kernelIN5flash19enable_sm80_to_sm89INS1_16FlashAttnBwdSm80INS1_25CollectiveMainloopBwdSm80ILi2ELi2EN4cute5tupleIJNS5_1CILi128EEES8_NS7_ILi64EEEEEENS_10bfloat16_tEfNS_4arch4Sm80ELb1ELb0ELb1ELb0ELb1ELb0ELb0ELb0ELi2ELi4ELi4ELi4ELb0EEENS1_24CollectiveEpilogueBwdGQAISA_fSD_Li256ELb0ELb1EEENS1_25SingleTileBwdLPTSchedulerILb0ELi128ELb1EEEEEEEEEvNT_6ParamsE) ;  /* 0xffff87a008007950 */ /* 0x000fea0003c3ffff */
        .type           $_ZN7cutlass13device_kernelIN5flash19enable_sm80_to_sm89INS1_16FlashAttnBwdSm80INS1_25CollectiveMainloopBwdSm80ILi2ELi2EN4cute5tupleIJNS5_1CILi128EEES8_NS7_ILi64EEEEEENS_10bfloat16_tEfNS_4arch4Sm80ELb1ELb0ELb1ELb0ELb1ELb0ELb0ELb0ELi2ELi4ELi4ELi4ELb0EEENS1_24CollectiveEpilogueBwdGQAISA_fSD_Li256ELb0ELb1EEENS1_25SingleTileBwdLPTSchedulerILb0ELi128ELb1EEEEEEEEEvNT_6ParamsE$_ZN4cute3eso3ESOILb1ELb0EJNS_1CILi0EEENS_5tupleIJNS2_ILi1EEENS2_ILi256EEEiEEEEEC2ERKS3_RKS7_,@function
        .size           $_ZN7cutlass13device_kernelIN5flash19enable_sm80_to_sm89INS1_16FlashAttnBwdSm80INS1_25CollectiveMainloopBwdSm80ILi2ELi2EN4cute5tupleIJNS5_1CILi128EEES8_NS7_ILi64EEEEEENS_10bfloat16_tEfNS_4arch4Sm80ELb1ELb0ELb1ELb0ELb1ELb0ELb0ELb0ELi2ELi4ELi4ELi4ELb0EEENS1_24CollectiveEpilogueBwdGQAISA_fSD_Li256ELb0ELb1EEENS1_25SingleTileBwdLPTSchedulerILb0ELi128ELb1EEEEEEEEEvNT_6ParamsE$_ZN4cute3eso3ESOILb1ELb0EJNS_1CILi0EEENS_5tupleIJNS2_ILi1EEENS2_ILi256EEEiEEEEEC2ERKS3_RKS7_,($_ZN7cutlass13device_kernelIN5flash19enable_sm80_to_sm89INS1_16FlashAttnBwdSm80INS1_25CollectiveMainloopBwdSm80ILi2ELi2EN4cute5tupleIJNS5_1CILi128EEES8_NS7_ILi64EEEEEENS_10bfloat16_tEfNS_4arch4Sm80ELb1ELb0ELb1ELb0ELb1ELb0ELb0ELb0ELi2ELi4ELi4ELi4ELb0EEENS1_24CollectiveEpilogueBwdGQAISA_fSD_Li256ELb0ELb1EEENS1_25SingleTileBwdLPTSchedulerILb0ELi128ELb1EEEEEEEEEvNT_6ParamsE$_ZN4cute3eso3ESOILb1ELb0EJNS_1CILi0EEEiEEC2ERKS3_RKi - $_ZN7cutlass13device_kernelIN5flash19enable_sm80_to_sm89INS1_16FlashAttnBwdSm80INS1_25CollectiveMainloopBwdSm80ILi2ELi2EN4cute5tupleIJNS5_1CILi128EEES8_NS7_ILi64EEEEEENS_10bfloat16_tEfNS_4arch4Sm80ELb1ELb0ELb1ELb0ELb1ELb0ELb0ELb0ELi2ELi4ELi4ELi4ELb0EEENS1_24CollectiveEpilogueBwdGQAISA_fSD_Li256ELb0ELb1EEENS1_25SingleTileBwdLPTSchedulerILb0ELi128ELb1EEEEEEEEEvNT_6ParamsE$_ZN4cute3eso3ESOILb1ELb0EJNS_1CILi0EEENS_5tupleIJNS2_ILi1EEENS2_ILi256EEEiEEEEEC2ERKS3_RKS7_)
$_ZN7cutlass13device_kernelIN5flash19enable_sm80_to_sm89INS1_16FlashAttnBwdSm80INS1_25CollectiveMainloopBwdSm80ILi2ELi2EN4cute5tupleIJNS5_1CILi128EEES8_NS7_ILi64EEEEEENS_10bfloat16_tEfNS_4arch4Sm80ELb1ELb0ELb1ELb0ELb1ELb0ELb0ELb0ELi2ELi4ELi4ELi4ELb0EEENS1_24CollectiveEpilogueBwdGQAISA_fSD_Li256ELb0ELb1EEENS1_25SingleTileBwdLPTSchedulerILb0ELi128ELb1EEEEEEEEEvNT_6ParamsE$_ZN4cute3eso3ESOILb1ELb0EJNS_1CILi0EEENS_5tupleIJNS2_ILi1EEENS2_ILi256EEEiEEEEEC2ERKS3_RKS7_:
[----:B------:R-:W-:Y:S02]  /*7860*/  IADD3 R3, R10, -c[0x0][0x20], RZ ;  /* 0x800008000a037a10 */ /* 0x000fe40007ffe0ff */
[----:B------:R-:W-:-:S03]  /*7870*/  MOV R5, 0x0 ;  /* 0x0000000000057802 */ /* 0x000fc60000000f00 */
[----:B------:R1:W-:Y:S01]  /*7880*/  STL [R3], R2 ;  /* 0x0000000203007387 */ /* 0x0003e20000100800 */
[----:B------:R-:W-:Y:S05]  /*7890*/  RET.REL.NODEC R4 `(_ZN7cutlass13device_kernelIN5flash19enable_sm80_to_sm89INS1_16FlashAttnBwdSm80INS1_25CollectiveMainloopBwdSm80ILi2ELi2EN4cute5tupleIJNS5_1CILi128EEES8_NS7_ILi64EEEEEENS_10bfloat16_tEfNS_4arch4Sm80ELb1ELb0ELb1ELb0ELb1ELb0ELb0ELb0ELi2ELi4ELi4ELi4ELb0EEENS1_24CollectiveEpilogueBwdGQAISA_fSD_Li256ELb0ELb1EEENS1_25SingleTileBwdLPTSchedulerILb0ELi128ELb1EEEEEEEEEvNT_6ParamsE) ;  /* 0xffff876004007950 */ /* 0x000fea0003c3ffff */
        .type           $_ZN7cutlass13device_kernelIN5flash19enable_sm80_to_sm89INS1_16FlashAttnBwdSm80INS1_25CollectiveMainloopBwdSm80ILi2ELi2EN4cute5tupleIJNS5_1CILi128EEES8_NS7_ILi64EEEEEENS_10bfloat16_tEfNS_4arch4Sm80ELb1ELb0ELb1ELb0ELb1ELb0ELb0ELb0ELi2ELi4ELi4ELi4ELb0EEENS1_24CollectiveEpilogueBwdGQAISA_fSD_Li256ELb0ELb1EEENS1_25SingleTileBwdLPTSchedulerILb0ELi128ELb1EEEEEEEEEvNT_6ParamsE$_ZN4cute3eso3ESOILb1ELb0EJNS_1CILi0EEEiEEC2ERKS3_RKi,@function
        .size           $_ZN7cutlass13device_kernelIN5flash19enable_sm80_to_sm89INS1_16FlashAttnBwdSm80INS1_25CollectiveMainloopBwdSm80ILi2ELi2EN4cute5tupleIJNS5_1CILi128EEES8_NS7_ILi64EEEEEENS_10bfloat16_tEfNS_4arch4Sm80ELb1ELb0ELb1ELb0ELb1ELb0ELb0ELb0ELi2ELi4ELi4ELi4ELb0EEENS1_24CollectiveEpilogueBwdGQAISA_fSD_Li256ELb0ELb1EEENS1_25SingleTileBwdLPTSchedulerILb0ELi128ELb1EEEEEEEEEvNT_6ParamsE$_ZN4cute3eso3ESOILb1ELb0EJNS_1CILi0EEEiEEC2ERKS3_RKi,($_ZN7cutlass13device_kernelIN5flash19enable_sm80_to_sm89INS1_16FlashAttnBwdSm80INS1_25CollectiveMainloopBwdSm80ILi2ELi2EN4cute5tupleIJNS5_1CILi128EEES8_NS7_ILi64EEEEEENS_10bfloat16_tEfNS_4arch4Sm80ELb1ELb0ELb1ELb0ELb1ELb0ELb0ELb0ELi2ELi4ELi4ELi4ELb0EEENS1_24CollectiveEpilogueBwdGQAISA_fSD_Li256ELb0ELb1EEENS1_25SingleTileBwdLPTSchedulerILb0ELi128ELb1EEEEEEEEEvNT_6ParamsE$_ZN4cute3eso3ESOILb1ELb0EJNS_1CILi0EEEiS3_EEC2ERKS3_RKiS6_ - $_ZN7cutlass13device_kernelIN5flash19enable_sm80_to_sm89INS1_16FlashAttnBwdSm80INS1_25CollectiveMainloopBwdSm80ILi2ELi2EN4cute5tupleIJNS5_1CILi128EEES8_NS7_ILi64EEEEEENS_10bfloat16_tEfNS_4arch4Sm80ELb1ELb0ELb1ELb0ELb1ELb0ELb0ELb0ELi2ELi4ELi4ELi4ELb0EEENS1_24CollectiveEpilogueBwdGQAISA_fSD_Li256ELb0ELb1EEENS1_25SingleTileBwdLPTSchedulerILb0ELi128ELb1EEEEEEEEEvNT_6ParamsE$_ZN4cute3eso3ESOILb1ELb0EJNS_1CILi0EEEiEEC2ERKS3_RKi)
$_ZN7cutlass13device_kernelIN5flash19enable_sm80_to_sm89INS1_16FlashAttnBwdSm80INS1_25CollectiveMainloopBwdSm80ILi2ELi2EN4cute5tupleIJNS5_1CILi128EEES8_NS7_ILi64EEEEEENS_10bfloat16_tEfNS_4arch4Sm80ELb1ELb0ELb1ELb0ELb1ELb0ELb0ELb0ELi2ELi4ELi4ELi4ELb0EEENS1_24CollectiveEpilogueBwdGQAISA_fSD_Li256ELb0ELb1EEENS1_25SingleTileBwdLPTSchedulerILb0ELi128ELb1EEEEEEEEEvNT_6ParamsE$_ZN4cute3eso3ESOILb1ELb0EJNS_1CILi0EEEiEEC2ERKS3_RKi:
[----:B------:R-:W-:Y:S02]  /*78a0*/  IADD3 R2, R13, -c[0x0][0x20], RZ ;  /* 0x800008000d027a10 */ /* 0x000fe40007ffe0ff */
[----:B------:R-:W-:-:S03]  /*78b0*/  MOV R9, 0x0 ;  /* 0x0000000000097802 */ /* 0x000fc60000000f00 */
[----:B------:R1:W-:Y:S01]  /*78c0*/  STL [R2], R3 ;  /* 0x0000000302007387 */ /* 0x0003e20000100800 */
[----:B------:R-:W-:Y:S05]  /*78d0*/  RET.REL.NODEC R8 `(_ZN7cutlass13device_kernelIN5flash19enable_sm80_to_sm89INS1_16FlashAttnBwdSm80INS1_25CollectiveMainloopBwdSm80ILi2ELi2EN4cute5tupleIJNS5_1CILi128EEES8_NS7_ILi64EEEEEENS_10bfloat16_tEfNS_4arch4Sm80ELb1ELb0ELb1ELb0ELb1ELb0ELb0ELb0ELi2ELi4ELi4ELi4ELb0EEENS1_24CollectiveEpilogueBwdGQAISA_fSD_Li256ELb0ELb1EEENS1_25SingleTileBwdLPTSchedulerILb0ELi128ELb1EEEEEEEEEvNT_6ParamsE) ;  /* 0xffff872008007950 */ /* 0x000fea0003c3ffff */
        .type           $_ZN7cutlass13device_kernelIN5flash19enable_sm80_to_sm89INS1_16FlashAttnBwdSm80INS1_25CollectiveMainloopBwdSm80ILi2ELi2EN4cute5tupleIJNS5_1CILi128EEES8_NS7_ILi64EEEEEENS_10bfloat16_tEfNS_4arch4Sm80ELb1ELb0ELb1ELb0ELb1ELb0ELb0ELb0ELi2ELi4ELi4ELi4ELb0EEENS1_24CollectiveEpilogueBwdGQAISA_fSD_Li256ELb0ELb1EEENS1_25SingleTileBwdLPTSchedulerILb0ELi128ELb1EEEEEEEEEvNT_6ParamsE$_ZN4cute3eso3ESOILb1ELb0EJNS_1CILi0EEEiS3_EEC2ERKS3_RKiS6_,@function
        .size           $_ZN7cutlass13device_kernelIN5flash19enable_sm80_to_sm89INS1_16FlashAttnBwdSm80INS1_25CollectiveMainloopBwdSm80ILi2ELi2EN4cute5tupleIJNS5_1CILi128EEES8_NS7_ILi64EEEEEENS_10bfloat16_tEfNS_4arch4Sm80ELb1ELb0ELb1ELb0ELb1ELb0ELb0ELb0ELi2ELi4ELi4ELi4ELb0EEENS1_24CollectiveEpilogueBwdGQAISA_fSD_Li256ELb0ELb1EEENS1_25SingleTileBwdLPTSchedulerILb0ELi128ELb1EEEEEEEEEvNT_6ParamsE$_ZN4cute3eso3ESOILb1ELb0EJNS_1CILi0EEEiS3_EEC2ERKS3_RKiS6_,($_ZN7cutlass13device_kernelIN5flash19enable_sm80_to_sm89INS1_16FlashAttnBwdSm80INS1_25CollectiveMainloopBwdSm80ILi2ELi2EN4cute5tupleIJNS5_1CILi128EEES8_NS7_ILi64EEEEEENS_10bfloat16_tEfNS_4arch4Sm80ELb1ELb0ELb1ELb0ELb1ELb0ELb0ELb0ELi2ELi4ELi4ELi4ELb0EEENS1_24CollectiveEpilogueBwdGQAISA_fSD_Li256ELb0ELb1EEENS1_25SingleTileBwdLPTSchedulerILb0ELi128ELb1EEEEEEEEEvNT_6ParamsE$_ZN4cute3eso3ESOILb1ELb0EJNS_1CILi1024EEENS_5tupleIJiiEEEEEC2ERKS3_RKS5_ - $_ZN7cutlass13device_kernelIN5flash19enable_sm80_to_sm89INS1_16FlashAttnBwdSm80INS1_25CollectiveMainloopBwdSm80ILi2ELi2EN4cute5tupleIJNS5_1CILi128EEES8_NS7_ILi64EEEEEENS_10bfloat16_tEfNS_4arch4Sm80ELb1ELb0ELb1ELb0ELb1ELb0ELb0ELb0ELi2ELi4ELi4ELi4ELb0EEENS1_24CollectiveEpilogueBwdGQAISA_fSD_Li256ELb0ELb1EEENS1_25SingleTileBwdLPTSchedulerILb0ELi128ELb1EEEEEEEEEvNT_6ParamsE$_ZN4cute3eso3ESOILb1ELb0EJNS_1CILi0EEEiS3_EEC2ERKS3_RKiS6_)
$_ZN7cutlass13device_kernelIN5flash19enable_sm80_to_sm89INS1_16FlashAttnBwdSm80INS1_25CollectiveMainloopBwdSm80ILi2ELi2EN4cute5tupleIJNS5_1CILi128EEES8_NS7_ILi64EEEEEENS_10bfloat16_tEfNS_4arch4Sm80ELb1ELb0ELb1ELb0ELb1ELb0ELb0ELb0ELi2ELi4ELi4ELi4ELb0EEENS1_24CollectiveEpilogueBwdGQAISA_fSD_Li256ELb0ELb1EEENS1_25SingleTileBwdLPTSchedulerILb0ELi128ELb1EEEEEEEEEvNT_6ParamsE$_ZN4cute3eso3ESOILb1ELb0EJNS_1CILi0EEEiS3_EEC2ERKS3_RKiS6_:
[----:B------:R-:W-:Y:S02]  /*78e0*/  IADD3 R2, R81, -c[0x0][0x20], RZ ;  /* 0x8000080051027a10 */ /* 0x000fe40007ffe0ff */
[----:B------:R-:W-:-:S03]  /*78f0*/  MOV R7, 0x0 ;  /* 0x0000000000077802 */ /* 0x000fc60000000f00 */
[----:B------:R1:W-:Y:S01]  /*7900*/  STL [R2], R3 ;  /* 0x0000000302007387 */ /* 0x0003e20000100800 */
[----:B------:R-:W-:Y:S05]  /*7910*/  RET.REL.NODEC R6 `(_ZN7cutlass13device_kernelIN5flash19enable_sm80_to_sm89INS1_16FlashAttnBwdSm80INS1_25CollectiveMainloopBwdSm80ILi2ELi2EN4cute5tupleIJNS5_1CILi128EEES8_NS7_ILi64EEEEEENS_10bfloat16_tEfNS_4arch4Sm80ELb1ELb0ELb1ELb0ELb1ELb0ELb0ELb0ELi2ELi4ELi4ELi4ELb0EEENS1_24CollectiveEpilogueBwdGQAISA_fSD_Li256ELb0ELb1EEENS1_25SingleTileBwdLPTSchedulerILb0ELi128ELb1EEEEEEEEEvNT_6ParamsE) ;  /* 0xffff86e006007950 */ /* 0x000fea0003c3ffff */
        .type           $_ZN7cutlass13device_kernelIN5flash19enable_sm80_to_sm89INS1_16FlashAttnBwdSm80INS1_25CollectiveMainloopBwdSm80ILi2ELi2EN4cute5tupleIJNS5_1CILi128EEES8_NS7_ILi64EEEEEENS_10bfloat16_tEfNS_4arch4Sm80ELb1ELb0ELb1ELb0ELb1ELb0ELb0ELb0ELi2ELi4ELi4ELi4ELb0EEENS1_24CollectiveEpilogueBwdGQAISA_fSD_Li256ELb0ELb1EEENS1_25SingleTileBwdLPTSchedulerILb0ELi128ELb1EEEEEEEEEvNT_6ParamsE$_ZN4cute3eso3ESOILb1ELb0EJNS_1CILi1024EEENS_5tupleIJiiEEEEEC2ERKS3_RKS5_,@function
        .size           $_ZN7cutlass13device_kernelIN5flash19enable_sm80_to_sm89INS1_16FlashAttnBwdSm80INS1_25CollectiveMainloopBwdSm80ILi2ELi2EN4cute5tupleIJNS5_1CILi128EEES8_NS7_ILi64EEEEEENS_10bfloat16_tEfNS_4arch4Sm80ELb1ELb0ELb1ELb0ELb1ELb0ELb0ELb0ELi2ELi4ELi4ELi4ELb0EEENS1_24CollectiveEpilogueBwdGQAISA_fSD_Li256ELb0ELb1EEENS1_25SingleTileBwdLPTSchedulerILb0ELi128ELb1EEEEEEEEEvNT_6ParamsE$_ZN4cute3eso3ESOILb1ELb0EJNS_1CILi1024EEENS_5tupleIJiiEEEEEC2ERKS3_RKS5_,($_ZN7cutlass13device_kernelIN5flash19enable_sm80_to_sm89INS1_16FlashAttnBwdSm80INS1_25CollectiveMainloopBwdSm80ILi2ELi2EN4cute5tupleIJNS5_1CILi128EEES8_NS7_ILi64EEEEEENS_10bfloat16_tEfNS_4arch4Sm80ELb1ELb0ELb1ELb0ELb1ELb0ELb0ELb0ELi2ELi4ELi4ELi4ELb0EEENS1_24CollectiveEpilogueBwdGQAISA_fSD_Li256ELb0ELb1EEENS1_25SingleTileBwdLPTSchedulerILb0ELi128ELb1EEEEEEEEEvNT_6ParamsE$_ZN4cute3eso3ESOILb1ELb0EJNS_1CILi1024EEEiiEEC2ERKS3_RKiS8_ - $_ZN7cutlass13device_kernelIN5flash19enable_sm80_to_sm89INS1_16FlashAttnBwdSm80INS1_25CollectiveMainloopBwdSm80ILi2ELi2EN4cute5tupleIJNS5_1CILi128EEES8_NS7_ILi64EEEEEENS_10bfloat16_tEfNS_4arch4Sm80ELb1ELb0ELb1ELb0ELb1ELb0ELb0ELb0ELi2ELi4ELi4ELi4ELb0EEENS1_24CollectiveEpilogueBwdGQAISA_fSD_Li256ELb0ELb1EEENS1_25SingleTileBwdLPTSchedulerILb0ELi128ELb1EEEEEEEEEvNT_6ParamsE$_ZN4cute3eso3ESOILb1ELb0EJNS_1CILi1024EEENS_5tupleIJiiEEEEEC2ERKS3_RKS5_)
$_ZN7cutlass13device_kernelIN5flash19enable_sm80_to_sm89INS1_16FlashAttnBwdSm80INS1_25CollectiveMainloopBwdSm80ILi2ELi2EN4cute5tupleIJNS5_1CILi128EEES8_NS7_ILi64EEEEEENS_10bfloat16_tEfNS_4arch4Sm80ELb1ELb0ELb1ELb0ELb1ELb0ELb0ELb0ELi2ELi4ELi4ELi4ELb0EEENS1_24CollectiveEpilogueBwdGQAISA_fSD_Li256ELb0ELb1EEENS1_25SingleTileBwdLPTSchedulerILb0ELi128ELb1EEEEEEEEEvNT_6ParamsE$_ZN4cute3eso3ESOILb1ELb0EJNS_1CILi1024EEENS_5tupleIJiiEEEEEC2ERKS3_RKS5_:
[----:B------:R-:W-:Y:S02]  /*7920*/  IADD3 R2, R2, -c[0x0][0x20], RZ ;  /* 0x8000080002027a10 */ /* 0x000fe40007ffe0ff */
[----:B------:R-:W-:-:S03]  /*7930*/  MOV R7, 0x0 ;  /* 0x0000000000077802 */ /* 0x000fc60000000f00 */
[----:B------:R1:W-:Y:S04]  /*7940*/  STL [R2], R5 ;  /* 0x0000000502007387 */ /* 0x0003e80000100800 */
[----:B------:R1:W-:Y:S01]  /*7950*/  STL [R2+0x4], R3 ;  /* 0x0000040302007387 */ /* 0x0003e20000100800 */
[----:B------:R-:W-:Y:S05]  /*7960*/  RET.REL.NODEC R6 `(_ZN7cutlass13device_kernelIN5flash19enable_sm80_to_sm89INS1_16FlashAttnBwdSm80INS1_25CollectiveMainloopBwdSm80ILi2ELi2EN4cute5tupleIJNS5_1CILi128EEES8_NS7_ILi64EEEEEENS_10bfloat16_tEfNS_4arch4Sm80ELb1ELb0ELb1ELb0ELb1ELb0ELb0ELb0ELi2ELi4ELi4ELi4ELb0EEENS1_24CollectiveEpilogueBwdGQAISA_fSD_Li256ELb0ELb1EEENS1_25SingleTileBwdLPTSchedulerILb0ELi128ELb1EEEEEEEEEvNT_6ParamsE) ;  /* 0xffff869006007950 */ /* 0x000fea0003c3ffff */
        .type           $_ZN7cutlass13device_kernelIN5flash19enable_sm80_to_sm89INS1_16FlashAttnBwdSm80INS1_25CollectiveMainloopBwdSm80ILi2ELi2EN4cute5tupleIJNS5_1CILi128EEES8_NS7_ILi64EEEEEENS_10bfloat16_tEfNS_4arch4Sm80ELb1ELb0ELb1ELb0ELb1ELb0ELb0ELb0ELi2ELi4ELi4ELi4ELb0EEENS1_24CollectiveEpilogueBwdGQAISA_fSD_Li256ELb0ELb1EEENS1_25SingleTileBwdLPTSchedulerILb0ELi128ELb1EEEEEEEEEvNT_6ParamsE$_ZN4cute3eso3ESOILb1ELb0EJNS_1CILi1024EEEiiEEC2ERKS3_RKiS8_,@function
        .size           $_ZN7cutlass13device_kernelIN5flash19enable_sm80_to_sm89INS1_16FlashAttnBwdSm80INS1_25CollectiveMainloopBwdSm80ILi2ELi2EN4cute5tupleIJNS5_1CILi128EEES8_NS7_ILi64EEEEEENS_10bfloat16_tEfNS_4arch4Sm80ELb1ELb0ELb1ELb0ELb1ELb0ELb0ELb0ELi2ELi4ELi4ELi4ELb0EEENS1_24CollectiveEpilogueBwdGQAISA_fSD_Li256ELb0ELb1EEENS1_25SingleTileBwdLPTSchedulerILb0ELi128ELb1EEEEEEEEEvNT_6ParamsE$_ZN4cute3eso3ESOILb1ELb0EJNS_1CILi1024EEEiiEEC2ERKS3_RKiS8_,($_ZN7cutlass13device_kernelIN5flash19enable_sm80_to_sm89INS1_16FlashAttnBwdSm80INS1_25CollectiveMainloopBwdSm80ILi2ELi2EN4cute5tupleIJNS5_1CILi128EEES8_NS7_ILi64EEEEEENS_10bfloat16_tEfNS_4arch4Sm80ELb1ELb0ELb1ELb0ELb1ELb0ELb0ELb0ELi2ELi4ELi4ELi4ELb0EEENS1_24CollectiveEpilogueBwdGQAISA_fSD_Li256ELb0ELb1EEENS1_25SingleTileBwdLPTSchedulerILb0ELi128ELb1EEEEEEEEEvNT_6ParamsE$_ZN4cute3eso3ESOILb1ELb0EJNS_1CILi1EEENS2_ILi256EEEiEEC2ERKS3_RKS4_RKi - $_ZN7cutlass13device_kernelIN5flash19enable_sm80_to_sm89INS1_16FlashAttnBwdSm80INS1_25CollectiveMainloopBwdSm80ILi2ELi2EN4cute5tupleIJNS5_1CILi128EEES8_NS7_ILi64EEEEEENS_10bfloat16_tEfNS_4arch4Sm80ELb1ELb0ELb1ELb0ELb1ELb0ELb0ELb0ELi2ELi4ELi4ELi4ELb0EEENS1_24CollectiveEpilogueBwdGQAISA_fSD_Li256ELb0ELb1EEENS1_25SingleTileBwdLPTSchedulerILb0ELi128ELb1EEEEEEEEEvNT_6ParamsE$_ZN4cute3eso3ESOILb1ELb0EJNS_1CILi1024EEEiiEEC2ERKS3_RKiS8_)
$_ZN7cutlass13device_kernelIN5flash19enable_sm80_to_sm89INS1_16FlashAttnBwdSm80INS1_25CollectiveMainloopBwdSm80ILi2ELi2EN4cute5tupleIJNS5_1CILi128EEES8_NS7_ILi64EEEEEENS_10bfloat16_tEfNS_4arch4Sm80ELb1ELb0ELb1ELb0ELb1ELb0ELb0ELb0ELi2ELi4ELi4ELi4ELb0EEENS1_24CollectiveEpilogueBwdGQAISA_fSD_Li256ELb0ELb1EEENS1_25SingleTileBwdLPTSchedulerILb0ELi128ELb1EEEEEEEEEvNT_6ParamsE$_ZN4cute3eso3ESOILb1ELb0EJNS_1CILi1024EEEiiEEC2ERKS3_RKiS8_:
[----:B------:R-:W-:Y:S02]  /*7970*/  IADD3 R3, R3, -c[0x0][0x20], RZ ;  /* 0x8000080003037a10 */ /* 0x000fe40007ffe0ff */
[----:B------:R-:W-:-:S03]  /*7980*/  IADD3 R2, R2, -c[0x0][0x20], RZ ;  /* 0x8000080002027a10 */ /* 0x000fc60007ffe0ff */
[----:B------:R1:W-:Y:S04]  /*7990*/  STL [R3], R8 ;  /* 0x0000000803007387 */ /* 0x0003e80000100800 */
[----:B------:R-:W2:Y:S01]  /*79a0*/  LDL R2, [R2] ;  /* 0x0000000002027983 */ /* 0x000ea20000100800 */
[----:B------:R-:W-:-:S03]  /*79b0*/  IMAD.MOV.U32 R7, RZ, RZ, 0x0 ;  /* 0x00000000ff077424 */ /* 0x000fc600078e00ff */
[----:B--2---:R1:W-:Y:S01]  /*79c0*/  STL [R3+0x4], R2 ;  /* 0x0000040203007387 */ /* 0x0043e20000100800 */
[----:B------:R-:W-:Y:S05]  /*79d0*/  RET.REL.NODEC R6 `(_ZN7cutlass13device_kernelIN5flash19enable_sm80_to_sm89INS1_16FlashAttnBwdSm80INS1_25CollectiveMainloopBwdSm80ILi2ELi2EN4cute5tupleIJNS5_1CILi128EEES8_NS7_ILi64EEEEEENS_10bfloat16_tEfNS_4arch4Sm80ELb1ELb0ELb1ELb0ELb1ELb0ELb0ELb0ELi2ELi4ELi4ELi4ELb0EEENS1_24CollectiveEpilogueBwdGQAISA_fSD_Li256ELb0ELb1EEENS1_25SingleTileBwdLPTSchedulerILb0ELi128ELb1EEEEEEEEEvNT_6ParamsE) ;  /* 0xffff862006007950 */ /* 0x000fea0003c3ffff */
        .type           $_ZN7cutlass13device_kernelIN5flash19enable_sm80_to_sm89INS1_16FlashAttnBwdSm80INS1_25CollectiveMainloopBwdSm80ILi2ELi2EN4cute5tupleIJNS5_1CILi128EEES8_NS7_ILi64EEEEEENS_10bfloat16_tEfNS_4arch4Sm80ELb1ELb0ELb1ELb0ELb1ELb0ELb0ELb0ELi2ELi4ELi4ELi4ELb0EEENS1_24CollectiveEpilogueBwdGQAISA_fSD_Li256ELb0ELb1EEENS1_25SingleTileBwdLPTSchedulerILb0ELi128ELb1EEEEEEEEEvNT_6ParamsE$_ZN4cute3eso3ESOILb1ELb0EJNS_1CILi1EEENS2_ILi256EEEiEEC2ERKS3_RKS4_RKi,@function
        .size           $_ZN7cutlass13device_kernelIN5flash19enable_sm80_to_sm89INS1_16FlashAttnBwdSm80INS1_25CollectiveMainloopBwdSm80ILi2ELi2EN4cute5tupleIJNS5_1CILi128EEES8_NS7_ILi64EEEEEENS_10bfloat16_tEfNS_4arch4Sm80ELb1ELb0ELb1ELb0ELb1ELb0ELb0ELb0ELi2ELi4ELi4ELi4ELb0EEENS1_24CollectiveEpilogueBwdGQAISA_fSD_Li256ELb0ELb1EEENS1_25SingleTileBwdLPTSchedulerILb0ELi128ELb1EEEEEEEEEvNT_6ParamsE$_ZN4cute3eso3ESOILb1ELb0EJNS_1CILi1EEENS2_ILi256EEEiEEC2ERKS3_RKS4_RKi,($_ZN7cutlass13device_kernelIN5flash19enable_sm80_to_sm89INS1_16FlashAttnBwdSm80INS1_25CollectiveMainloopBwdSm80ILi2ELi2EN4cute5tupleIJNS5_1CILi128EEES8_NS7_ILi64EEEEEENS_10bfloat16_tEfNS_4arch4Sm80ELb1ELb0ELb1ELb0ELb1ELb0ELb0ELb0ELi2ELi4ELi4ELi4ELb0EEENS1_24CollectiveEpilogueBwdGQAISA_fSD_Li256ELb0ELb1EEENS1_25SingleTileBwdLPTSchedulerILb0ELi128ELb1EEEEEEEEEvNT_6ParamsE$_ZN4cute3eso3ESOILb1ELb0EJNS_1CILi1EEENS2_ILi512EEEiEEC2ERKS3_RKS4_RKi - $_ZN7cutlass13device_kernelIN5flash19enable_sm80_to_sm89INS1_16FlashAttnBwdSm80INS1_25CollectiveMainloopBwdSm80ILi2ELi2EN4cute5tupleIJNS5_1CILi128EEES8_NS7_ILi64EEEEEENS_10bfloat16_tEfNS_4arch4Sm80ELb1ELb0ELb1ELb0ELb1ELb0ELb0ELb0ELi2ELi4ELi4ELi4ELb0EEENS1_24CollectiveEpilogueBwdGQAISA_fSD_Li256ELb0ELb1EEENS1_25SingleTileBwdLPTSchedulerILb0ELi128ELb1EEEEEEEEEvNT_6ParamsE$_ZN4cute3eso3ESOILb1ELb0EJNS_1CILi1EEENS2_ILi256EEEiEEC2ERKS3_RKS4_RKi)
$_ZN7cutlass13device_kernelIN5flash19enable_sm80_to_sm89INS1_16FlashAttnBwdSm80INS1_25CollectiveMainloopBwdSm80ILi2ELi2EN4cute5tupleIJNS5_1CILi128EEES8_NS7_ILi64EEEEEENS_10bfloat16_tEfNS_4arch4Sm80ELb1ELb0ELb1ELb0ELb1ELb0ELb0ELb0ELi2ELi4ELi4ELi4ELb0EEENS1_24CollectiveEpilogueBwdGQAISA_fSD_Li256ELb0ELb1EEENS1_25SingleTileBwdLPTSchedulerILb0ELi128ELb1EEEEEEEEEvNT_6ParamsE$_ZN4cute3eso3ESOILb1ELb0EJNS_1CILi1EEENS2_ILi256EEEiEEC2ERKS3_RKS4_RKi:
[----:B------:R-:W-:Y:S02]  /*79e0*/  IADD3 R3, R32, -c[0x0][0x20], RZ ;  /* 0x8000080020037a10 */ /* 0x000fe40007ffe0ff */
[----:B------:R-:W-:-:S03]  /*79f0*/  MOV R5, 0x0 ;  /* 0x0000000000057802 */ /* 0x000fc60000000f00 */
[----:B------:R1:W-:Y:S01]  /*7a00*/  STL [R3], R2 ;  /* 0x0000000203007387 */ /* 0x0003e20000100800 */
[----:B------:R-:W-:Y:S05]  /*7a10*/  RET.REL.NODEC R4 `(_ZN7cutlass13device_kernelIN5flash19enable_sm80_to_sm89INS1_16FlashAttnBwdSm80INS1_25CollectiveMainloopBwdSm80ILi2ELi2EN4cute5tupleIJNS5_1CILi128EEES8_NS7_ILi64EEEEEENS_10bfloat16_tEfNS_4arch4Sm80ELb1ELb0ELb1ELb0ELb1ELb0ELb0ELb0ELi2ELi4ELi4ELi4ELb0EEENS1_24CollectiveEpilogueBwdGQAISA_fSD_Li256ELb0ELb1EEENS1_25SingleTileBwdLPTSchedulerILb0ELi128ELb1EEEEEEEEEvNT_6ParamsE) ;  /* 0xffff85e004007950 */ /* 0x000fea0003c3ffff */
        .type           $_ZN7cutlass13device_kernelIN5flash19enable_sm80_to_sm89INS1_16FlashAttnBwdSm80INS1_25CollectiveMainloopBwdSm80ILi2ELi2EN4cute5tupleIJNS5_1CILi128EEES8_NS7_ILi64EEEEEENS_10bfloat16_tEfNS_4arch4Sm80ELb1ELb0ELb1ELb0ELb1ELb0ELb0ELb0ELi2ELi4ELi4ELi4ELb0EEENS1_24CollectiveEpilogueBwdGQAISA_fSD_Li256ELb0ELb1EEENS1_25SingleTileBwdLPTSchedulerILb0ELi128ELb1EEEEEEEEEvNT_6ParamsE$_ZN4cute3eso3ESOILb1ELb0EJNS_1CILi1EEENS2_ILi512EEEiEEC2ERKS3_RKS4_RKi,@function
        .size           $_ZN7cutlass13device_kernelIN5flash19enable_sm80_to_sm89INS1_16FlashAttnBwdSm80INS1_25CollectiveMainloopBwdSm80ILi2ELi2EN4cute5tupleIJNS5_1CILi128EEES8_NS7_ILi64EEEEEENS_10bfloat16_tEfNS_4arch4Sm80ELb1ELb0ELb1ELb0ELb1ELb0ELb0ELb0ELi2ELi4ELi4ELi4ELb0EEENS1_24CollectiveEpilogueBwdGQAISA_fSD_Li256ELb0ELb1EEENS1_25SingleTileBwdLPTSchedulerILb0ELi128ELb1EEEEEEEEEvNT_6ParamsE$_ZN4cute3eso3ESOILb1ELb0EJNS_1CILi1EEENS2_ILi512EEEiEEC2ERKS3_RKS4_RKi,($_ZN7cutlass13device_kernelIN5flash19enable_sm80_to_sm89INS1_16FlashAttnBwdSm80INS1_25CollectiveMainloopBwdSm80ILi2ELi2EN4cute5tupleIJNS5_1CILi128EEES8_NS7_ILi64EEEEEENS_10bfloat16_tEfNS_4arch4Sm80ELb1ELb0ELb1ELb0ELb1ELb0ELb0ELb0ELi2ELi4ELi4ELi4ELb0EEENS1_24CollectiveEpilogueBwdGQAISA_fSD_Li256ELb0ELb1EEENS1_25SingleTileBwdLPTSchedulerILb0ELi128ELb1EEEEEEEEEvNT_6ParamsE$_ZN4cute3eso3ESOILb1ELb0EJNS_1CILi1EEENS2_ILi8EEEiiNS2_ILi64EEEiNS2_ILi144EEENS2_ILi288EEENS2_ILi512EEEEEC2ERKS3_RKS4_RKiSF_RKS5_SF_RKS6_RKS7_RKS8_ - $_ZN7cutlass13device_kernelIN5flash19enable_sm80_to_sm89INS1_16FlashAttnBwdSm80INS1_25CollectiveMainloopBwdSm80ILi2ELi2EN4cute5tupleIJNS5_1CILi128EEES8_NS7_ILi64EEEEEENS_10bfloat16_tEfNS_4arch4Sm80ELb1ELb0ELb1ELb0ELb1ELb0ELb0ELb0ELi2ELi4ELi4ELi4ELb0EEENS1_24CollectiveEpilogueBwdGQAISA_fSD_Li256ELb0ELb1EEENS1_25SingleTileBwdLPTSchedulerILb0ELi128ELb1EEEEEEEEEvNT_6ParamsE$_ZN4cute3eso3ESOILb1ELb0EJNS_1CILi1EEENS2_ILi512EEEiEEC2ERKS3_RKS4_RKi)
$_ZN7cutlass13device_kernelIN5flash19enable_sm80_to_sm89INS1_16FlashAttnBwdSm80INS1_25CollectiveMainloopBwdSm80ILi2ELi2EN4cute5tupleIJNS5_1CILi128EEES8_NS7_ILi64EEEEEENS_10bfloat16_tEfNS_4arch4Sm80ELb1ELb0ELb1ELb0ELb1ELb0ELb0ELb0ELi2ELi4ELi4ELi4ELb0EEENS1_24CollectiveEpilogueBwdGQAISA_fSD_Li256ELb0ELb1EEENS1_25SingleTileBwdLPTSchedulerILb0ELi128ELb1EEEEEEEEEvNT_6ParamsE$_ZN4cute3eso3ESOILb1ELb0EJNS_1CILi1EEENS2_ILi512EEEiEEC2ERKS3_RKS4_RKi:
[----:B------:R-:W-:Y:S01]  /*7a20*/  IADD3 R86, R86, -c[0x0][0x20], RZ ;  /* 0x8000080056567a10 */ /* 0x000fe20007ffe0ff */
[----:B------:R-:W-:Y:S01]  /*7a30*/  IMAD.MOV.U32 R4, RZ, RZ, R2 ;  /* 0x000000ffff047224 */ /* 0x000fe200078e0002 */
[----:B------:R-:W-:-:S03]  /*7a40*/  MOV R5, 0x0 ;  /* 0x0000000000057802 */ /* 0x000fc60000000f00 */
[----:B------:R1:W-:Y:S01]  /*7a50*/  STL [R86], R3 ;  /* 0x0000000356007387 */ /* 0x0003e20000100800 */
[----:B------:R-:W-:Y:S05]  /*7a60*/  RET.REL.NODEC R4 `(_ZN7cutlass13device_kernelIN5flash19enable_sm80_to_sm89INS1_16FlashAttnBwdSm80INS1_25CollectiveMainloopBwdSm80ILi2ELi2EN4cute5tupleIJNS5_1CILi128EEES8_NS7_ILi64EEEEEENS_10bfloat16_tEfNS_4arch4Sm80ELb1ELb0ELb1ELb0ELb1ELb0ELb0ELb0ELi2ELi4ELi4ELi4ELb0EEENS1_24CollectiveEpilogueBwdGQAISA_fSD_Li256ELb0ELb1EEENS1_25SingleTileBwdLPTSchedulerILb0ELi128ELb1EEEEEEEEEvNT_6ParamsE) ;  /* 0xffff859004007950 */ /* 0x000fea0003c3ffff */
        .type           $_ZN7cutlass13device_kernelIN5flash19enable_sm80_to_sm89INS1_16FlashAttnBwdSm80INS1_25CollectiveMainloopBwdSm80ILi2ELi2EN4cute5tupleIJNS5_1CILi128EEES8_NS7_ILi64EEEEEENS_10bfloat16_tEfNS_4arch4Sm80ELb1ELb0ELb1ELb0ELb1ELb0ELb0ELb0ELi2ELi4ELi4ELi4ELb0EEENS1_24CollectiveEpilogueBwdGQAISA_fSD_Li256ELb0ELb1EEENS1_25SingleTileBwdLPTSchedulerILb0ELi128ELb1EEEEEEEEEvNT_6ParamsE$_ZN4cute3eso3ESOILb1ELb0EJNS_1CILi1EEENS2_ILi8EEEiiNS2_ILi64EEEiNS2_ILi144EEENS2_ILi288EEENS2_ILi512EEEEEC2ERKS3_RKS4_RKiSF_RKS5_SF_RKS6_RKS7_RKS8_,@function
        .size           $_ZN7cutlass13device_kernelIN5flash19enable_sm80_to_sm89INS1_16FlashAttnBwdSm80INS1_25CollectiveMainloopBwdSm80ILi2ELi2EN4cute5tupleIJNS5_1CILi128EEES8_NS7_ILi64EEEEEENS_10bfloat16_tEfNS_4arch4Sm80ELb1ELb0ELb1ELb0ELb1ELb0ELb0ELb0ELi2ELi4ELi4ELi4ELb0EEENS1_24CollectiveEpilogueBwdGQAISA_fSD_Li256ELb0ELb1EEENS1_25SingleTileBwdLPTSchedulerILb0ELi128ELb1EEEEEEEEEvNT_6ParamsE$_ZN4cute3eso3ESOILb1ELb0EJNS_1CILi1EEENS2_ILi8EEEiiNS2_ILi64EEEiNS2_ILi144EEENS2_ILi288EEENS2_ILi512EEEEEC2ERKS3_RKS4_RKiSF_RKS5_SF_RKS6_RKS7_RKS8_,($_ZN7cutlass13device_kernelIN5flash19enable_sm80_to_sm89INS1_16FlashAttnBwdSm80INS1_25CollectiveMainloopBwdSm80ILi2ELi2EN4cute5tupleIJNS5_1CILi128EEES8_NS7_ILi64EEEEEENS_10bfloat16_tEfNS_4arch4Sm80ELb1ELb0ELb1ELb0ELb1ELb0ELb0ELb0ELi2ELi4ELi4ELi4ELb0EEENS1_24CollectiveEpilogueBwdGQAISA_fSD_Li256ELb0ELb1EEENS1_25SingleTileBwdLPTSchedulerILb0ELi128ELb1EEEEEEEEEvNT_6ParamsE$_ZN4cute3eso3ESOILb1ELb0EJNS_1CILi1EEENS_5tupleIJNS2_ILi8EEEiiEEENS2_ILi64EEENS4_IJiNS2_ILi144EEENS2_ILi288EEEEEENS2_ILi512EEEEEC2ERKS3_RKS6_RKS7_RKSA_RKSB_ - $_ZN7cutlass13device_kernelIN5flash19enable_sm80_to_sm89INS1_16FlashAttnBwdSm80INS1_25CollectiveMainloopBwdSm80ILi2ELi2EN4cute5tupleIJNS5_1CILi128EEES8_NS7_ILi64EEEEEENS_10bfloat16_tEfNS_4arch4Sm80ELb1ELb0ELb1ELb0ELb1ELb0ELb0ELb0ELi2ELi4ELi4ELi4ELb0EEENS1_24CollectiveEpilogueBwdGQAISA_fSD_Li256ELb0ELb1EEENS1_25SingleTileBwdLPTSchedulerILb0ELi128ELb1EEEEEEEEEvNT_6ParamsE$_ZN4cute3eso3ESOILb1ELb0EJNS_1CILi1EEENS2_ILi8EEEiiNS2_ILi64EEEiNS2_ILi144EEENS2_ILi288EEENS2_ILi512EEEEEC2ERKS3_RKS4_RKiSF_RKS5_SF_RKS6_RKS7_RKS8_)
$_ZN7cutlass13device_kernelIN5flash19enable_sm80_to_sm89INS1_16FlashAttnBwdSm80INS1_25CollectiveMainloopBwdSm80ILi2ELi2EN4cute5tupleIJNS5_1CILi128EEES8_NS7_ILi64EEEEEENS_10bfloat16_tEfNS_4arch4Sm80ELb1ELb0ELb1ELb0ELb1ELb0ELb0ELb0ELi2ELi4ELi4ELi4ELb0EEENS1_24CollectiveEpilogueBwdGQAISA_fSD_Li256ELb0ELb1EEENS1_25SingleTileBwdLPTSchedulerILb0ELi128ELb1EEEEEEEEEvNT_6ParamsE$_ZN4cute3eso3ESOILb1ELb0EJNS_1CILi1EEENS2_ILi8EEEiiNS2_ILi64EEEiNS2_ILi144EEENS2_ILi288EEENS2_ILi512EEEEEC2ERKS3_RKS4_RKiSF_RKS5_SF_RKS6_RKS7_RKS8_:
        /* <DEDUP_REMOVED lines=11> */
        .type           $_ZN7cutlass13device_kernelIN5flash19enable_sm80_to_sm89INS1_16FlashAttnBwdSm80INS1_25CollectiveMainloopBwdSm80ILi2ELi2EN4cute5tupleIJNS5_1CILi128EEES8_NS7_ILi64EEEEEENS_10bfloat16_tEfNS_4arch4Sm80ELb1ELb0ELb1ELb0ELb1ELb0ELb0ELb0ELi2ELi4ELi4ELi4ELb0EEENS1_24CollectiveEpilogueBwdGQAISA_fSD_Li256ELb0ELb1EEENS1_25SingleTileBwdLPTSchedulerILb0ELi128ELb1EEEEEEEEEvNT_6ParamsE$_ZN4cute3eso3ESOILb1ELb0EJNS_1CILi1EEENS_5tupleIJNS2_ILi8EEEiiEEENS2_ILi64EEENS4_IJiNS2_ILi144EEENS2_ILi288EEEEEENS2_ILi512EEEEEC2ERKS3_RKS6_RKS7_RKSA_RKSB_,@function
        .size           $_ZN7cutlass13device_kernelIN5flash19enable_sm80_to_sm89INS1_16FlashAttnBwdSm80INS1_25CollectiveMainloopBwdSm80ILi2ELi2EN4cute5tupleIJNS5_1CILi128EEES8_NS7_ILi64EEEEEENS_10bfloat16_tEfNS_4arch4Sm80ELb1ELb0ELb1ELb0ELb1ELb0ELb0ELb0ELi2ELi4ELi4ELi4ELb0EEENS1_24CollectiveEpilogueBwdGQAISA_fSD_Li256ELb0ELb1EEENS1_25SingleTileBwdLPTSchedulerILb0ELi128ELb1EEEEEEEEEvNT_6ParamsE$_ZN4cute3eso3ESOILb1ELb0EJNS_1CILi1EEENS_5tupleIJNS2_ILi8EEEiiEEENS2_ILi64EEENS4_IJiNS2_ILi144EEENS2_ILi288EEEEEENS2_ILi512EEEEEC2ERKS3_RKS6_RKS7_RKSA_RKSB_,($_ZN7cutlass13device_kernelIN5flash19enable_sm80_to_sm89INS1_16FlashAttnBwdSm80INS1_25CollectiveMainloopBwdSm80ILi2ELi2EN4cute5tupleIJNS5_1CILi128EEES8_NS7_ILi64EEEEEENS_10bfloat16_tEfNS_4arch4Sm80ELb1ELb0ELb1ELb0ELb1ELb0ELb0ELb0ELi2ELi4ELi4ELi4ELb0EEENS1_24CollectiveEpilogueBwdGQAISA_fSD_Li256ELb0ELb1EEENS1_25SingleTileBwdLPTSchedulerILb0ELi128ELb1EEEEEEEEEvNT_6ParamsE$_ZN4cute3eso3ESOILb1ELb0EJNS_1CILi1EEENS_5tupleIJiiiEEENS2_ILi64EEENS4_IJNS2_ILi72EEENS2_ILi144EEENS2_ILi288EEEEEENS2_ILi512EEEEEC2ERKS3_RKS5_RKS6_RKSA_RKSB_ - $_ZN7cutlass13device_kernelIN5flash19enable_sm80_to_sm89INS1_16FlashAttnBwdSm80INS1_25CollectiveMainloopBwdSm80ILi2ELi2EN4cute5tupleIJNS5_1CILi128EEES8_NS7_ILi64EEEEEENS_10bfloat16_tEfNS_4arch4Sm80ELb1ELb0ELb1ELb0ELb1ELb0ELb0ELb0ELi2ELi4ELi4ELi4ELb0EEENS1_24CollectiveEpilogueBwdGQAISA_fSD_Li256ELb0ELb1EEENS1_25SingleTileBwdLPTSchedulerILb0ELi128ELb1EEEEEEEEEvNT_6ParamsE$_ZN4cute3eso3ESOILb1ELb0EJNS_1CILi1EEENS_5tupleIJNS2_ILi8EEEiiEEENS2_ILi64EEENS4_IJiNS2_ILi144EEENS2_ILi288EEEEEENS2_ILi512EEEEEC2ERKS3_RKS6_RKS7_RKSA_RKSB_)
$_ZN7cutlass13device_kernelIN5flash19enable_sm80_to_sm89INS1_16FlashAttnBwdSm80INS1_25CollectiveMainloopBwdSm80ILi2ELi2EN4cute5tupleIJNS5_1CILi128EEES8_NS7_ILi64EEEEEENS_10bfloat16_tEfNS_4arch4Sm80ELb1ELb0ELb1ELb0ELb1ELb0ELb0ELb0ELi2ELi4ELi4ELi4ELb0EEENS1_24CollectiveEpilogueBwdGQAISA_fSD_Li256ELb0ELb1EEENS1_25SingleTileBwdLPTSchedulerILb0ELi128ELb1EEEEEEEEEvNT_6ParamsE$_ZN4cute3eso3ESOILb1ELb0EJNS_1CILi1EEENS_5tupleIJNS2_ILi8EEEiiEEENS2_ILi64EEENS4_IJiNS2_ILi144EEENS2_ILi288EEEEEENS2_ILi512EEEEEC2ERKS3_RKS6_RKS7_RKSA_RKSB_:
        /* <DEDUP_REMOVED lines=9> */
        .type           $_ZN7cutlass13device_kernelIN5flash19enable_sm80_to_sm89INS1_16FlashAttnBwdSm80INS1_25CollectiveMainloopBwdSm80ILi2ELi2EN4cute5tupleIJNS5_1CILi128EEES8_NS7_ILi64EEEEEENS_10bfloat16_tEfNS_4arch4Sm80ELb1ELb0ELb1ELb0ELb1ELb0ELb0ELb0ELi2ELi4ELi4ELi4ELb0EEENS1_24CollectiveEpilogueBwdGQAISA_fSD_Li256ELb0ELb1EEENS1_25SingleTileBwdLPTSchedulerILb0ELi128ELb1EEEEEEEEEvNT_6ParamsE$_ZN4cute3eso3ESOILb1ELb0EJNS_1CILi1EEENS_5tupleIJiiiEEENS2_ILi64EEENS4_IJNS2_ILi72EEENS2_ILi144EEENS2_ILi288EEEEEENS2_ILi512EEEEEC2ERKS3_RKS5_RKS6_RKSA_RKSB_,@function
        .size           $_ZN7cutlass13device_kernelIN5flash19enable_sm80_to_sm89INS1_16FlashAttnBwdSm80INS1_25CollectiveMainloopBwdSm80ILi2ELi2EN4cute5tupleIJNS5_1CILi128EEES8_NS7_ILi64EEEEEENS_10bfloat16_tEfNS_4arch4Sm80ELb1ELb0ELb1ELb0ELb1ELb0ELb0ELb0ELi2ELi4ELi4ELi4ELb0EEENS1_24CollectiveEpilogueBwdGQAISA_fSD_Li256ELb0ELb1EEENS1_25SingleTileBwdLPTSchedulerILb0ELi128ELb1EEEEEEEEEvNT_6ParamsE$_ZN4cute3eso3ESOILb1ELb0EJNS_1CILi1EEENS_5tupleIJiiiEEENS2_ILi64EEENS4_IJNS2_ILi72EEENS2_ILi144EEENS2_ILi288EEEEEENS2_ILi512EEEEEC2ERKS3_RKS5_RKS6_RKSA_RKSB_,($_ZN7cutlass13device_kernelIN5flash19enable_sm80_to_sm89INS1_16FlashAttnBwdSm80INS1_25CollectiveMainloopBwdSm80ILi2ELi2EN4cute5tupleIJNS5_1CILi128EEES8_NS7_ILi64EEEEEENS_10bfloat16_tEfNS_4arch4Sm80ELb1ELb0ELb1ELb0ELb1ELb0ELb0ELb0ELi2ELi4ELi4ELi4ELb0EEENS1_24CollectiveEpilogueBwdGQAISA_fSD_Li256ELb0ELb1EEENS1_25SingleTileBwdLPTSchedulerILb0ELi128ELb1EEEEEEEEEvNT_6ParamsE$_ZN4cute3eso3ESOILb1ELb0EJNS_1CILi1EEEiEEC2ERKS3_RKi - $_ZN7cutlass13device_kernelIN5flash19enable_sm80_to_sm89INS1_16FlashAttnBwdSm80INS1_25CollectiveMainloopBwdSm80ILi2ELi2EN4cute5tupleIJNS5_1CILi128EEES8_NS7_ILi64EEEEEENS_10bfloat16_tEfNS_4arch4Sm80ELb1ELb0ELb1ELb0ELb1ELb0ELb0ELb0ELi2ELi4ELi4ELi4ELb0EEENS1_24CollectiveEpilogueBwdGQAISA_fSD_Li256ELb0ELb1EEENS1_25SingleTileBwdLPTSchedulerILb0ELi128ELb1EEEEEEEEEvNT_6ParamsE$_ZN4cute3eso3ESOILb1ELb0EJNS_1CILi1EEENS_5tupleIJiiiEEENS2_ILi64EEENS4_IJNS2_ILi72EEENS2_ILi144EEENS2_ILi288EEEEEENS2_ILi512EEEEEC2ERKS3_RKS5_RKS6_RKSA_RKSB_)
$_ZN7cutlass13device_kernelIN5flash19enable_sm80_to_sm89INS1_16FlashAttnBwdSm80INS1_25CollectiveMainloopBwdSm80ILi2ELi2EN4cute5tupleIJNS5_1CILi128EEES8_NS7_ILi64EEEEEENS_10bfloat16_tEfNS_4arch4Sm80ELb1ELb0ELb1ELb0ELb1ELb0ELb0ELb0ELi2ELi4ELi4ELi4ELb0EEENS1_24CollectiveEpilogueBwdGQAISA_fSD_Li256ELb0ELb1EEENS1_25SingleTileBwdLPTSchedulerILb0ELi128ELb1EEEEEEEEEvNT_6ParamsE$_ZN4cute3eso3ESOILb1ELb0EJNS_1CILi1EEENS_5tupleIJiiiEEENS2_ILi64EEENS4_IJNS2_ILi72EEENS2_ILi144EEENS2_ILi288EEEEEENS2_ILi512EEEEEC2ERKS3_RKS5_RKS6_RKSA_RKSB_:
[----:B------:R-:W-:Y:S01]  /*7bb0*/  IADD3 R4, R4, -c[0x0][0x20], RZ ;  /* 0x8000080004047a10 */ /* 0x000fe20007ffe0ff */
[----:B------:R-:W-:Y:S01]  /*7bc0*/  IMAD.MOV.U32 R8, RZ, RZ, R6 ;  /* 0x000000ffff087224 */ /* 0x000fe200078e0006 */
[----:B------:R-:W-:-:S03]  /*7bd0*/  MOV R9, 0x0 ;  /* 0x0000000000097802 */ /* 0x000fc60000000f00 */
[----:B------:R1:W-:Y:S04]  /*7be0*/  STL [R4], R2 ;  /* 0x0000000204007387 */ /* 0x0003e80000100800 */
[----:B------:R1:W-:Y:S04]  /*7bf0*/  STL [R4+0x4], R3 ;  /* 0x0000040304007387 */ /* 0x0003e80000100800 */
[----:B------:R1:W-:Y:S01]  /*7c00*/  STL [R4+0x8], R5 ;  /* 0x0000080504007387 */ /* 0x0003e20000100800 */
[----:B------:R-:W-:Y:S05]  /*7c10*/  RET.REL.NODEC R8 `(_ZN7cutlass13device_kernelIN5flash19enable_sm80_to_sm89INS1_16FlashAttnBwdSm80INS1_25CollectiveMainloopBwdSm80ILi2ELi2EN4cute5tupleIJNS5_1CILi128EEES8_NS7_ILi64EEEEEENS_10bfloat16_tEfNS_4arch4Sm80ELb1ELb0ELb1ELb0ELb1ELb0ELb0ELb0ELi2ELi4ELi4ELi4ELb0EEENS1_24CollectiveEpilogueBwdGQAISA_fSD_Li256ELb0ELb1EEENS1_25SingleTileBwdLPTSchedulerILb0ELi128ELb1EEEEEEEEEvNT_6ParamsE) ;  /* 0xffff83e008007950 */ /* 0x000fea0003c3ffff */
        .type           $_ZN7cutlass13device_kernelIN5flash19enable_sm80_to_sm89INS1_16FlashAttnBwdSm80INS1_25CollectiveMainloopBwdSm80ILi2ELi2EN4cute5tupleIJNS5_1CILi128EEES8_NS7_ILi64EEEEEENS_10bfloat16_tEfNS_4arch4Sm80ELb1ELb0ELb1ELb0ELb1ELb0ELb0ELb0ELi2ELi4ELi4ELi4ELb0EEENS1_24CollectiveEpilogueBwdGQAISA_fSD_Li256ELb0ELb1EEENS1_25SingleTileBwdLPTSchedulerILb0ELi128ELb1EEEEEEEEEvNT_6ParamsE$_ZN4cute3eso3ESOILb1ELb0EJNS_1CILi1EEEiEEC2ERKS3_RKi,@function
        .size           $_ZN7cutlass13device_kernelIN5flash19enable_sm80_to_sm89INS1_16FlashAttnBwdSm80INS1_25CollectiveMainloopBwdSm80ILi2ELi2EN4cute5tupleIJNS5_1CILi128EEES8_NS7_ILi64EEEEEENS_10bfloat16_tEfNS_4arch4Sm80ELb1ELb0ELb1ELb0ELb1ELb0ELb0ELb0ELi2ELi4ELi4ELi4ELb0EEENS1_24CollectiveEpilogueBwdGQAISA_fSD_Li256ELb0ELb1EEENS1_25SingleTileBwdLPTSchedulerILb0ELi128ELb1EEEEEEEEEvNT_6ParamsE$_ZN4cute3eso3ESOILb1ELb0EJNS_1CILi1EEEiEEC2ERKS3_RKi,($_ZN7cutlass13device_kernelIN5flash19enable_sm80_to_sm89INS1_16FlashAttnBwdSm80INS1_25CollectiveMainloopBwdSm80ILi2ELi2EN4cute5tupleIJNS5_1CILi128EEES8_NS7_ILi64EEEEEENS_10bfloat16_tEfNS_4arch4Sm80ELb1ELb0ELb1ELb0ELb1ELb0ELb0ELb0ELi2ELi4ELi4ELi4ELb0EEENS1_24CollectiveEpilogueBwdGQAISA_fSD_Li256ELb0ELb1EEENS1_25SingleTileBwdLPTSchedulerILb0ELi128ELb1EEEEEEEEEvNT_6ParamsE$_ZN4cute3eso3ESOILb1ELb0EJNS_1CILi1EEEiiiNS2_ILi144EEENS2_ILi512EEEEEC2ERKS3_RKiSA_SA_RKS4_RKS5_ - $_ZN7cutlass13device_kernelIN5flash19enable_sm80_to_sm89INS1_16FlashAttnBwdSm80INS1_25CollectiveMainloopBwdSm80ILi2ELi2EN4cute5tupleIJNS5_1CILi128EEES8_NS7_ILi64EEEEEENS_10bfloat16_tEfNS_4arch4Sm80ELb1ELb0ELb1ELb0ELb1ELb0ELb0ELb0ELi2ELi4ELi4ELi4ELb0EEENS1_24CollectiveEpilogueBwdGQAISA_fSD_Li256ELb0ELb1EEENS1_25SingleTileBwdLPTSchedulerILb0ELi128ELb1EEEEEEEEEvNT_6ParamsE$_ZN4cute3eso3ESOILb1ELb0EJNS_1CILi1EEEiEEC2ERKS3_RKi)
$_ZN7cutlass13device_kernelIN5flash19enable_sm80_to_sm89INS1_16FlashAttnBwdSm80INS1_25CollectiveMainloopBwdSm80ILi2ELi2EN4cute5tupleIJNS5_1CILi128EEES8_NS7_ILi64EEEEEENS_10bfloat16_tEfNS_4arch4Sm80ELb1ELb0ELb1ELb0ELb1ELb0ELb0ELb0ELi2ELi4ELi4ELi4ELb0EEENS1_24CollectiveEpilogueBwdGQAISA_fSD_Li256ELb0ELb1EEENS1_25SingleTileBwdLPTSchedulerILb0ELi128ELb1EEEEEEEEEvNT_6ParamsE$_ZN4cute3eso3ESOILb1ELb0EJNS_1CILi1EEEiEEC2ERKS3_RKi:
[----:B------:R-:W-:Y:S02]  /*7c20*/  IADD3 R3, R62, -c[0x0][0x20], RZ ;  /* 0x800008003e037a10 */ /* 0x000fe40007ffe0ff */
[----:B------:R-:W-:-:S03]  /*7c30*/  MOV R5, 0x0 ;  /* 0x0000000000057802 */ /* 0x000fc60000000f00 */
[----:B------:R1:W-:Y:S01]  /*7c40*/  STL [R3], R2 ;  /* 0x0000000203007387 */ /* 0x0003e20000100800 */
[----:B------:R-:W-:Y:S05]  /*7c50*/  RET.REL.NODEC R4 `(_ZN7cutlass13device_kernelIN5flash19enable_sm80_to_sm89INS1_16FlashAttnBwdSm80INS1_25CollectiveMainloopBwdSm80ILi2ELi2EN4cute5tupleIJNS5_1CILi128EEES8_NS7_ILi64EEEEEENS_10bfloat16_tEfNS_4arch4Sm80ELb1ELb0ELb1ELb0ELb1ELb0ELb0ELb0ELi2ELi4ELi4ELi4ELb0EEENS1_24CollectiveEpilogueBwdGQAISA_fSD_Li256ELb0ELb1EEENS1_25SingleTileBwdLPTSchedulerILb0ELi128ELb1EEEEEEEEEvNT_6ParamsE) ;  /* 0xffff83a004007950 */ /* 0x000fea0003c3ffff */
        .type           $_ZN7cutlass13device_kernelIN5flash19enable_sm80_to_sm89INS1_16FlashAttnBwdSm80INS1_25CollectiveMainloopBwdSm80ILi2ELi2EN4cute5tupleIJNS5_1CILi128EEES8_NS7_ILi64EEEEEENS_10bfloat16_tEfNS_4arch4Sm80ELb1ELb0ELb1ELb0ELb1ELb0ELb0ELb0ELi2ELi4ELi4ELi4ELb0EEENS1_24CollectiveEpilogueBwdGQAISA_fSD_Li256ELb0ELb1EEENS1_25SingleTileBwdLPTSchedulerILb0ELi128ELb1EEEEEEEEEvNT_6ParamsE$_ZN4cute3eso3ESOILb1ELb0EJNS_1CILi1EEEiiiNS2_ILi144EEENS2_ILi512EEEEEC2ERKS3_RKiSA_SA_RKS4_RKS5_,@function
        .size           $_ZN7cutlass13device_kernelIN5flash19enable_sm80_to_sm89INS1_16FlashAttnBwdSm80INS1_25CollectiveMainloopBwdSm80ILi2ELi2EN4cute5tupleIJNS5_1CILi128EEES8_NS7_ILi64EEEEEENS_10bfloat16_tEfNS_4arch4Sm80ELb1ELb0ELb1ELb0ELb1ELb0ELb0ELb0ELi2ELi4ELi4ELi4ELb0EEENS1_24CollectiveEpilogueBwdGQAISA_fSD_Li256ELb0ELb1EEENS1_25SingleTileBwdLPTSchedulerILb0ELi128ELb1EEEEEEEEEvNT_6ParamsE$_ZN4cute3eso3ESOILb1ELb0EJNS_1CILi1EEEiiiNS2_ILi144EEENS2_ILi512EEEEEC2ERKS3_RKiSA_SA_RKS4_RKS5_,($_ZN7cutlass13device_kernelIN5flash19enable_sm80_to_sm89INS1_16FlashAttnBwdSm80INS1_25CollectiveMainloopBwdSm80ILi2ELi2EN4cute5tupleIJNS5_1CILi128EEES8_NS7_ILi64EEEEEENS_10bfloat16_tEfNS_4arch4Sm80ELb1ELb0ELb1ELb0ELb1ELb0ELb0ELb0ELi2ELi4ELi4ELi4ELb0EEENS1_24CollectiveEpilogueBwdGQAISA_fSD_Li256ELb0ELb1EEENS1_25SingleTileBwdLPTSchedulerILb0ELi128ELb1EEEEEEEEEvNT_6ParamsE$_ZN4cute3eso3ESOILb1ELb0EJNS_1CILi1EEEiiiNS2_ILi64EEENS2_ILi72EEENS2_ILi144EEENS2_ILi288EEENS2_ILi512EEEEEC2ERKS3_RKiSD_SD_RKS4_RKS5_RKS6_RKS7_RKS8_ - $_ZN7cutlass13device_kernelIN5flash19enable_sm80_to_sm89INS1_16FlashAttnBwdSm80INS1_25CollectiveMainloopBwdSm80ILi2ELi2EN4cute5tupleIJNS5_1CILi128EEES8_NS7_ILi64EEEEEENS_10bfloat16_tEfNS_4arch4Sm80ELb1ELb0ELb1ELb0ELb1ELb0ELb0ELb0ELi2ELi4ELi4ELi4ELb0EEENS1_24CollectiveEpilogueBwdGQAISA_fSD_Li256ELb0ELb1EEENS1_25SingleTileBwdLPTSchedulerILb0ELi128ELb1EEEEEEEEEvNT_6ParamsE$_ZN4cute3eso3ESOILb1ELb0EJNS_1CILi1EEEiiiNS2_ILi144EEENS2_ILi512EEEEEC2ERKS3_RKiSA_SA_RKS4_RKS5_)
$_ZN7cutlass13device_kernelIN5flash19enable_sm80_to_sm89INS1_16FlashAttnBwdSm80INS1_25CollectiveMainloopBwdSm80ILi2ELi2EN4cute5tupleIJNS5_1CILi128EEES8_NS7_ILi64EEEEEENS_10bfloat16_tEfNS_4arch4Sm80ELb1ELb0ELb1ELb0ELb1ELb0ELb0ELb0ELi2ELi4ELi4ELi4ELb0EEENS1_24CollectiveEpilogueBwdGQAISA_fSD_Li256ELb0ELb1EEENS1_25SingleTileBwdLPTSchedulerILb0ELi128ELb1EEEEEEEEEvNT_6ParamsE$_ZN4cute3eso3ESOILb1ELb0EJNS_1CILi1EEEiiiNS2_ILi144EEENS2_ILi512EEEEEC2ERKS3_RKiSA_SA_RKS4_RKS5_:
        /* <DEDUP_REMOVED lines=11> */
        .type           $_ZN7cutlass13device_kernelIN5flash19enable_sm80_to_sm89INS1_16FlashAttnBwdSm80INS1_25CollectiveMainloopBwdSm80ILi2ELi2EN4cute5tupleIJNS5_1CILi128EEES8_NS7_ILi64EEEEEENS_10bfloat16_tEfNS_4arch4Sm80ELb1ELb0ELb1ELb0ELb1ELb0ELb0ELb0ELi2ELi4ELi4ELi4ELb0EEENS1_24CollectiveEpilogueBwdGQAISA_fSD_Li256ELb0ELb1EEENS1_25SingleTileBwdLPTSchedulerILb0ELi128ELb1EEEEEEEEEvNT_6ParamsE$_ZN4cute3eso3ESOILb1ELb0EJNS_1CILi1EEEiiiNS2_ILi64EEENS2_ILi72EEENS2_ILi144EEENS2_ILi288EEENS2_ILi512EEEEEC2ERKS3_RKiSD_SD_RKS4_RKS5_RKS6_RKS7_RKS8_,@function
        .size           $_ZN7cutlass13device_kernelIN5flash19enable_sm80_to_sm89INS1_16FlashAttnBwdSm80INS1_25CollectiveMainloopBwdSm80ILi2ELi2EN4cute5tupleIJNS5_1CILi128EEES8_NS7_ILi64EEEEEENS_10bfloat16_tEfNS_4arch4Sm80ELb1ELb0ELb1ELb0ELb1ELb0ELb0ELb0ELi2ELi4ELi4ELi4ELb0EEENS1_24CollectiveEpilogueBwdGQAISA_fSD_Li256ELb0ELb1EEENS1_25SingleTileBwdLPTSchedulerILb0ELi128ELb1EEEEEEEEEvNT_6ParamsE$_ZN4cute3eso3ESOILb1ELb0EJNS_1CILi1EEEiiiNS2_ILi64EEENS2_ILi72EEENS2_ILi144EEENS2_ILi288EEENS2_ILi512EEEEEC2ERKS3_RKiSD_SD_RKS4_RKS5_RKS6_RKS7_RKS8_,($_ZN7cutlass13device_kernelIN5flash19enable_sm80_to_sm89INS1_16FlashAttnBwdSm80INS1_25CollectiveMainloopBwdSm80ILi2ELi2EN4cute5tupleIJNS5_1CILi128EEES8_NS7_ILi64EEEEEENS_10bfloat16_tEfNS_4arch4Sm80ELb1ELb0ELb1ELb0ELb1ELb0ELb0ELb0ELi2ELi4ELi4ELi4ELb0EEENS1_24CollectiveEpilogueBwdGQAISA_fSD_Li256ELb0ELb1EEENS1_25SingleTileBwdLPTSchedulerILb0ELi128ELb1EEEEEEEEEvNT_6ParamsE$_ZN4cute3eso3ESOILb1ELb0EJNS_1CILi1EEEiiiNS2_ILi72EEENS2_ILi512EEEEEC2ERKS3_RKiSA_SA_RKS4_RKS5_ - $_ZN7cutlass13device_kernelIN5flash19enable_sm80_to_sm89INS1_16FlashAttnBwdSm80INS1_25CollectiveMainloopBwdSm80ILi2ELi2EN4cute5tupleIJNS5_1CILi128EEES8_NS7_ILi64EEEEEENS_10bfloat16_tEfNS_4arch4Sm80ELb1ELb0ELb1ELb0ELb1ELb0ELb0ELb0ELi2ELi4ELi4ELi4ELb0EEENS1_24CollectiveEpilogueBwdGQAISA_fSD_Li256ELb0ELb1EEENS1_25SingleTileBwdLPTSchedulerILb0ELi128ELb1EEEEEEEEEvNT_6ParamsE$_ZN4cute3eso3ESOILb1ELb0EJNS_1CILi1EEEiiiNS2_ILi64EEENS2_ILi72EEENS2_ILi144EEENS2_ILi288EEENS2_ILi512EEEEEC2ERKS3_RKiSD_SD_RKS4_RKS5_RKS6_RKS7_RKS8_)
$_ZN7cutlass13device_kernelIN5flash19enable_sm80_to_sm89INS1_16FlashAttnBwdSm80INS1_25CollectiveMainloopBwdSm80ILi2ELi2EN4cute5tupleIJNS5_1CILi128EEES8_NS7_ILi64EEEEEENS_10bfloat16_tEfNS_4arch4Sm80ELb1ELb0ELb1ELb0ELb1ELb0ELb0ELb0ELi2ELi4ELi4ELi4ELb0EEENS1_24CollectiveEpilogueBwdGQAISA_fSD_Li256ELb0ELb1EEENS1_25SingleTileBwdLPTSchedulerILb0ELi128ELb1EEEEEEEEEvNT_6ParamsE$_ZN4cute3eso3ESOILb1ELb0EJNS_1CILi1EEEiiiNS2_ILi64EEENS2_ILi72EEENS2_ILi144EEENS2_ILi288EEENS2_ILi512EEEEEC2ERKS3_RKiSD_SD_RKS4_RKS5_RKS6_RKS7_RKS8_:
        /* <DEDUP_REMOVED lines=11> */
        .type           $_ZN7cutlass13device_kernelIN5flash19enable_sm80_to_sm89INS1_16FlashAttnBwdSm80INS1_25CollectiveMainloopBwdSm80ILi2ELi2EN4cute5tupleIJNS5_1CILi128EEES8_NS7_ILi64EEEEEENS_10bfloat16_tEfNS_4arch4Sm80ELb1ELb0ELb1ELb0ELb1ELb0ELb0ELb0ELi2ELi4ELi4ELi4ELb0EEENS1_24CollectiveEpilogueBwdGQAISA_fSD_Li256ELb0ELb1EEENS1_25SingleTileBwdLPTSchedulerILb0ELi128ELb1EEEEEEEEEvNT_6ParamsE$_ZN4cute3eso3ESOILb1ELb0EJNS_1CILi1EEEiiiNS2_ILi72EEENS2_ILi512EEEEEC2ERKS3_RKiSA_SA_RKS4_RKS5_,@function
        .size           $_ZN7cutlass13device_kernelIN5flash19enable_sm80_to_sm89INS1_16FlashAttnBwdSm80INS1_25CollectiveMainloopBwdSm80ILi2ELi2EN4cute5tupleIJNS5_1CILi128EEES8_NS7_ILi64EEEEEENS_10bfloat16_tEfNS_4arch4Sm80ELb1ELb0ELb1ELb0ELb1ELb0ELb0ELb0ELi2ELi4ELi4ELi4ELb0EEENS1_24CollectiveEpilogueBwdGQAISA_fSD_Li256ELb0ELb1EEENS1_25SingleTileBwdLPTSchedulerILb0ELi128ELb1EEEEEEEEEvNT_6ParamsE$_ZN4cute3eso3ESOILb1ELb0EJNS_1CILi1EEEiiiNS2_ILi72EEENS2_ILi512EEEEEC2ERKS3_RKiSA_SA_RKS4_RKS5_,($_ZN7cutlass13device_kernelIN5flash19enable_sm80_to_sm89INS1_16FlashAttnBwdSm80INS1_25CollectiveMainloopBwdSm80ILi2ELi2EN4cute5tupleIJNS5_1CILi128EEES8_NS7_ILi64EEEEEENS_10bfloat16_tEfNS_4arch4Sm80ELb1ELb0ELb1ELb0ELb1ELb0ELb0ELb0ELi2ELi4ELi4ELi4ELb0EEENS1_24CollectiveEpilogueBwdGQAISA_fSD_Li256ELb0ELb1EEENS1_25SingleTileBwdLPTSchedulerILb0ELi128ELb1EEEEEEEEEvNT_6ParamsE$_ZN4cute3eso3ESOILb1ELb0EJNS_1CILi2EEEiEEC2ERKS3_RKi - $_ZN7cutlass13device_kernelIN5flash19enable_sm80_to_sm89INS1_16FlashAttnBwdSm80INS1_25CollectiveMainloopBwdSm80ILi2ELi2EN4cute5tupleIJNS5_1CILi128EEES8_NS7_ILi64EEEEEENS_10bfloat16_tEfNS_4arch4Sm80ELb1ELb0ELb1ELb0ELb1ELb0ELb0ELb0ELi2ELi4ELi4ELi4ELb0EEENS1_24CollectiveEpilogueBwdGQAISA_fSD_Li256ELb0ELb1EEENS1_25SingleTileBwdLPTSchedulerILb0ELi128ELb1EEEEEEEEEvNT_6ParamsE$_ZN4cute3eso3ESOILb1ELb0EJNS_1CILi1EEEiiiNS2_ILi72EEENS2_ILi512EEEEEC2ERKS3_RKiSA_SA_RKS4_RKS5_)
$_ZN7cutlass13device_kernelIN5flash19enable_sm80_to_sm89INS1_16FlashAttnBwdSm80INS1_25CollectiveMainloopBwdSm80ILi2ELi2EN4cute5tupleIJNS5_1CILi128EEES8_NS7_ILi64EEEEEENS_10bfloat16_tEfNS_4arch4Sm80ELb1ELb0ELb1ELb0ELb1ELb0ELb0ELb0ELi2ELi4ELi4ELi4ELb0EEENS1_24CollectiveEpilogueBwdGQAISA_fSD_Li256ELb0ELb1EEENS1_25SingleTileBwdLPTSchedulerILb0ELi128ELb1EEEEEEEEEvNT_6ParamsE$_ZN4cute3eso3ESOILb1ELb0EJNS_1CILi1EEEiiiNS2_ILi72EEENS2_ILi512EEEEEC2ERKS3_RKiSA_SA_RKS4_RKS5_:
        /* <DEDUP_REMOVED lines=11> */
        .type           $_ZN7cutlass13device_kernelIN5flash19enable_sm80_to_sm89INS1_16FlashAttnBwdSm80INS1_25CollectiveMainloopBwdSm80ILi2ELi2EN4cute5tupleIJNS5_1CILi128EEES8_NS7_ILi64EEEEEENS_10bfloat16_tEfNS_4arch4Sm80ELb1ELb0ELb1ELb0ELb1ELb0ELb0ELb0ELi2ELi4ELi4ELi4ELb0EEENS1_24CollectiveEpilogueBwdGQAISA_fSD_Li256ELb0ELb1EEENS1_25SingleTileBwdLPTSchedulerILb0ELi128ELb1EEEEEEEEEvNT_6ParamsE$_ZN4cute3eso3ESOILb1ELb0EJNS_1CILi2EEEiEEC2ERKS3_RKi,@function
        .size           $_ZN7cutlass13device_kernelIN5flash19enable_sm80_to_sm89INS1_16FlashAttnBwdSm80INS1_25CollectiveMainloopBwdSm80ILi2ELi2EN4cute5tupleIJNS5_1CILi128EEES8_NS7_ILi64EEEEEENS_10bfloat16_tEfNS_4arch4Sm80ELb1ELb0ELb1ELb0ELb1ELb0ELb0ELb0ELi2ELi4ELi4ELi4ELb0EEENS1_24CollectiveEpilogueBwdGQAISA_fSD_Li256ELb0ELb1EEENS1_25SingleTileBwdLPTSchedulerILb0ELi128ELb1EEEEEEEEEvNT_6ParamsE$_ZN4cute3eso3ESOILb1ELb0EJNS_1CILi2EEEiEEC2ERKS3_RKi,($_ZN7cutlass13device_kernelIN5flash19enable_sm80_to_sm89INS1_16FlashAttnBwdSm80INS1_25CollectiveMainloopBwdSm80ILi2ELi2EN4cute5tupleIJNS5_1CILi128EEES8_NS7_ILi64EEEEEENS_10bfloat16_tEfNS_4arch4Sm80ELb1ELb0ELb1ELb0ELb1ELb0ELb0ELb0ELi2ELi4ELi4ELi4ELb0EEENS1_24CollectiveEpilogueBwdGQAISA_fSD_Li256ELb0ELb1EEENS1_25SingleTileBwdLPTSchedulerILb0ELi128ELb1EEEEEEEEEvNT_6ParamsE$_ZN4cute3eso3ESOILb1ELb0EJNS_1CILi4096EEENS_5tupleIJNS4_IJiiEEENS2_ILi8192EEEEEEEEC2ERKS3_RKS7_ - $_ZN7cutlass13device_kernelIN5flash19enable_sm80_to_sm89INS1_16FlashAttnBwdSm80INS1_25CollectiveMainloopBwdSm80ILi2ELi2EN4cute5tupleIJNS5_1CILi128EEES8_NS7_ILi64EEEEEENS_10bfloat16_tEfNS_4arch4Sm80ELb1ELb0ELb1ELb0ELb1ELb0ELb0ELb0ELi2ELi4ELi4ELi4ELb0EEENS1_24CollectiveEpilogueBwdGQAISA_fSD_Li256ELb0ELb1EEENS1_25SingleTileBwdLPTSchedulerILb0ELi128ELb1EEEEEEEEEvNT_6ParamsE$_ZN4cute3eso3ESOILb1ELb0EJNS_1CILi2EEEiEEC2ERKS3_RKi)
$_ZN7cutlass13device_kernelIN5flash19enable_sm80_to_sm89INS1_16FlashAttnBwdSm80INS1_25CollectiveMainloopBwdSm80ILi2ELi2EN4cute5tupleIJNS5_1CILi128EEES8_NS7_ILi64EEEEEENS_10bfloat16_tEfNS_4arch4Sm80ELb1ELb0ELb1ELb0ELb1ELb0ELb0ELb0ELi2ELi4ELi4ELi4ELb0EEENS1_24CollectiveEpilogueBwdGQAISA_fSD_Li256ELb0ELb1EEENS1_25SingleTileBwdLPTSchedulerILb0ELi128ELb1EEEEEEEEEvNT_6ParamsE$_ZN4cute3eso3ESOILb1ELb0EJNS_1CILi2EEEiEEC2ERKS3_RKi:
[----:B------:R-:W-:Y:S02]  /*7e70*/  IADD3 R2, R2, -c[0x0][0x20], RZ ;  /* 0x8000080002027a10 */ /* 0x000fe40007ffe0ff */
[----:B------:R-:W-:-:S03]  /*7e80*/  MOV R5, 0x0 ;  /* 0x0000000000057802 */ /* 0x000fc60000000f00 */
[----:B------:R1:W-:Y:S01]  /*7e90*/  STL [R2], R3 ;  /* 0x0000000302007387 */ /* 0x0003e20000100800 */
[----:B------:R-:W-:Y:S05]  /*7ea0*/  RET.REL.NODEC R4 `(_ZN7cutlass13device_kernelIN5flash19enable_sm80_to_sm89INS1_16FlashAttnBwdSm80INS1_25CollectiveMainloopBwdSm80ILi2ELi2EN4cute5tupleIJNS5_1CILi128EEES8_NS7_ILi64EEEEEENS_10bfloat16_tEfNS_4arch4Sm80ELb1ELb0ELb1ELb0ELb1ELb0ELb0ELb0ELi2ELi4ELi4ELi4ELb0EEENS1_24CollectiveEpilogueBwdGQAISA_fSD_Li256ELb0ELb1EEENS1_25SingleTileBwdLPTSchedulerILb0ELi128ELb1EEEEEEEEEvNT_6ParamsE) ;  /* 0xffff815004007950 */ /* 0x000fea0003c3ffff */
        .type           $_ZN7cutlass13device_kernelIN5flash19enable_sm80_to_sm89INS1_16FlashAttnBwdSm80INS1_25CollectiveMainloopBwdSm80ILi2ELi2EN4cute5tupleIJNS5_1CILi128EEES8_NS7_ILi64EEEEEENS_10bfloat16_tEfNS_4arch4Sm80ELb1ELb0ELb1ELb0ELb1ELb0ELb0ELb0ELi2ELi4ELi4ELi4ELb0EEENS1_24CollectiveEpilogueBwdGQAISA_fSD_Li256ELb0ELb1EEENS1_25SingleTileBwdLPTSchedulerILb0ELi128ELb1EEEEEEEEEvNT_6ParamsE$_ZN4cute3eso3ESOILb1ELb0EJNS_1CILi4096EEENS_5tupleIJNS4_IJiiEEENS2_ILi8192EEEEEEEEC2ERKS3_RKS7_,@function
        .size           $_ZN7cutlass13device_kernelIN5flash19enable_sm80_to_sm89INS1_16FlashAttnBwdSm80INS1_25CollectiveMainloopBwdSm80ILi2ELi2EN4cute5tupleIJNS5_1CILi128EEES8_NS7_ILi64EEEEEENS_10bfloat16_tEfNS_4arch4Sm80ELb1ELb0ELb1ELb0ELb1ELb0ELb0ELb0ELi2ELi4ELi4ELi4ELb0EEENS1_24CollectiveEpilogueBwdGQAISA_fSD_Li256ELb0ELb1EEENS1_25SingleTileBwdLPTSchedulerILb0ELi128ELb1EEEEEEEEEvNT_6ParamsE$_ZN4cute3eso3ESOILb1ELb0EJNS_1CILi4096EEENS_5tupleIJNS4_IJiiEEENS2_ILi8192EEEEEEEEC2ERKS3_RKS7_,($_ZN7cutlass13device_kernelIN5flash19enable_sm80_to_sm89INS1_16FlashAttnBwdSm80INS1_25CollectiveMainloopBwdSm80ILi2ELi2EN4cute5tupleIJNS5_1CILi128EEES8_NS7_ILi64EEEEEENS_10bfloat16_tEfNS_4arch4Sm80ELb1ELb0ELb1ELb0ELb1ELb0ELb0ELb0ELi2ELi4ELi4ELi4ELb0EEENS1_24CollectiveEpilogueBwdGQAISA_fSD_Li256ELb0ELb1EEENS1_25SingleTileBwdLPTSchedulerILb0ELi128ELb1EEEEEEEEEvNT_6ParamsE$_ZN4cute3eso3ESOILb1ELb0EJNS_1CILi4096EEENS_5tupleIJiiEEEEEC2ERKS3_RKS5_ - $_ZN7cutlass13device_kernelIN5flash19enable_sm80_to_sm89INS1_16FlashAttnBwdSm80INS1_25CollectiveMainloopBwdSm80ILi2ELi2EN4cute5tupleIJNS5_1CILi128EEES8_NS7_ILi64EEEEEENS_10bfloat16_tEfNS_4arch4Sm80ELb1ELb0ELb1ELb0ELb1ELb0ELb0ELb0ELi2ELi4ELi4ELi4ELb0EEENS1_24CollectiveEpilogueBwdGQAISA_fSD_Li256ELb0ELb1EEENS1_25SingleTileBwdLPTSchedulerILb0ELi128ELb1EEEEEEEEEvNT_6ParamsE$_ZN4cute3eso3ESOILb1ELb0EJNS_1CILi4096EEENS_5tupleIJNS4_IJiiEEENS2_ILi8192EEEEEEEEC2ERKS3_RKS7_)
$_ZN7cutlass13device_kernelIN5flash19enable_sm80_to_sm89INS1_16FlashAttnBwdSm80INS1_25CollectiveMainloopBwdSm80ILi2ELi2EN4cute5tupleIJNS5_1CILi128EEES8_NS7_ILi64EEEEEENS_10bfloat16_tEfNS_4arch4Sm80ELb1ELb0ELb1ELb0ELb1ELb0ELb0ELb0ELi2ELi4ELi4ELi4ELb0EEENS1_24CollectiveEpilogueBwdGQAISA_fSD_Li256ELb0ELb1EEENS1_25SingleTileBwdLPTSchedulerILb0ELi128ELb1EEEEEEEEEvNT_6ParamsE$_ZN4cute3eso3ESOILb1ELb0EJNS_1CILi4096EEENS_5tupleIJNS4_IJiiEEENS2_ILi8192EEEEEEEEC2ERKS3_RKS7_:
[----:B------:R-:W-:Y:S01]  /*7eb0*/  IADD3 R2, R2, -c[0x0][0x20], RZ ;  /* 0x8000080002027a10 */ /* 0x000fe20007ffe0ff */
[----:B------:R-:W-:Y:S01]  /*7ec0*/  IMAD.MOV.U32 R8, RZ, RZ, R6 ;  /* 0x000000ffff087224 */ /* 0x000fe200078e0006 */
[----:B------:R-:W-:-:S03]  /*7ed0*/  MOV R9, 0x0 ;  /* 0x0000000000097802 */ /* 0x000fc60000000f00 */
[----:B------:R1:W-:Y:S04]  /*7ee0*/  STL [R2], R5 ;  /* 0x0000000502007387 */ /* 0x0003e80000100800 */
[----:B------:R1:W-:Y:S01]  /*7ef0*/  STL [R2+0x4], R3 ;  /* 0x0000040302007387 */ /* 0x0003e20000100800 */
[----:B------:R-:W-:Y:S05]  /*7f00*/  RET.REL.NODEC R8 `(_ZN7cutlass13device_kernelIN5flash19enable_sm80_to_sm89INS1_16FlashAttnBwdSm80INS1_25CollectiveMainloopBwdSm80ILi2ELi2EN4cute5tupleIJNS5_1CILi128EEES8_NS7_ILi64EEEEEENS_10bfloat16_tEfNS_4arch4Sm80ELb1ELb0ELb1ELb0ELb1ELb0ELb0ELb0ELi2ELi4ELi4ELi4ELb0EEENS1_24CollectiveEpilogueBwdGQAISA_fSD_Li256ELb0ELb1EEENS1_25SingleTileBwdLPTSchedulerILb0ELi128ELb1EEEEEEEEEvNT_6ParamsE) ;  /* 0xffff80f008007950 */ /* 0x000fea0003c3ffff */
        .type           $_ZN7cutlass13device_kernelIN5flash19enable_sm80_to_sm89INS1_16FlashAttnBwdSm80INS1_25CollectiveMainloopBwdSm80ILi2ELi2EN4cute5tupleIJNS5_1CILi128EEES8_NS7_ILi64EEEEEENS_10bfloat16_tEfNS_4arch4Sm80ELb1ELb0ELb1ELb0ELb1ELb0ELb0ELb0ELi2ELi4ELi4ELi4ELb0EEENS1_24CollectiveEpilogueBwdGQAISA_fSD_Li256ELb0ELb1EEENS1_25SingleTileBwdLPTSchedulerILb0ELi128ELb1EEEEEEEEEvNT_6ParamsE$_ZN4cute3eso3ESOILb1ELb0EJNS_1CILi4096EEENS_5tupleIJiiEEEEEC2ERKS3_RKS5_,@function
        .size           $_ZN7cutlass13device_kernelIN5flash19enable_sm80_to_sm89INS1_16FlashAttnBwdSm80INS1_25CollectiveMainloopBwdSm80ILi2ELi2EN4cute5tupleIJNS5_1CILi128EEES8_NS7_ILi64EEEEEENS_10bfloat16_tEfNS_4arch4Sm80ELb1ELb0ELb1ELb0ELb1ELb0ELb0ELb0ELi2ELi4ELi4ELi4ELb0EEENS1_24CollectiveEpilogueBwdGQAISA_fSD_Li256ELb0ELb1EEENS1_25SingleTileBwdLPTSchedulerILb0ELi128ELb1EEEEEEEEEvNT_6ParamsE$_ZN4cute3eso3ESOILb1ELb0EJNS_1CILi4096EEENS_5tupleIJiiEEEEEC2ERKS3_RKS5_,($_ZN7cutlass13device_kernelIN5flash19enable_sm80_to_sm89INS1_16FlashAttnBwdSm80INS1_25CollectiveMainloopBwdSm80ILi2ELi2EN4cute5tupleIJNS5_1CILi128EEES8_NS7_ILi64EEEEEENS_10bfloat16_tEfNS_4arch4Sm80ELb1ELb0ELb1ELb0ELb1ELb0ELb0ELb0ELi2ELi4ELi4ELi4ELb0EEENS1_24CollectiveEpilogueBwdGQAISA_fSD_Li256ELb0ELb1EEENS1_25SingleTileBwdLPTSchedulerILb0ELi128ELb1EEEEEEEEEvNT_6ParamsE$_ZN4cute3eso3ESOILb1ELb0EJNS_1CILi4096EEEiiEEC2ERKS3_RKiS8_ - $_ZN7cutlass13device_kernelIN5flash19enable_sm80_to_sm89INS1_16FlashAttnBwdSm80INS1_25CollectiveMainloopBwdSm80ILi2ELi2EN4cute5tupleIJNS5_1CILi128EEES8_NS7_ILi64EEEEEENS_10bfloat16_tEfNS_4arch4Sm80ELb1ELb0ELb1ELb0ELb1ELb0ELb0ELb0ELi2ELi4ELi4ELi4ELb0EEENS1_24CollectiveEpilogueBwdGQAISA_fSD_Li256ELb0ELb1EEENS1_25SingleTileBwdLPTSchedulerILb0ELi128ELb1EEEEEEEEEvNT_6ParamsE$_ZN4cute3eso3ESOILb1ELb0EJNS_1CILi4096EEENS_5tupleIJiiEEEEEC2ERKS3_RKS5_)
$_ZN7cutlass13device_kernelIN5flash19enable_sm80_to_sm89INS1_16FlashAttnBwdSm80INS1_25CollectiveMainloopBwdSm80ILi2ELi2EN4cute5tupleIJNS5_1CILi128EEES8_NS7_ILi64EEEEEENS_10bfloat16_tEfNS_4arch4Sm80ELb1ELb0ELb1ELb0ELb1ELb0ELb0ELb0ELi2ELi4ELi4ELi4ELb0EEENS1_24CollectiveEpilogueBwdGQAISA_fSD_Li256ELb0ELb1EEENS1_25SingleTileBwdLPTSchedulerILb0ELi128ELb1EEEEEEEEEvNT_6ParamsE$_ZN4cute3eso3ESOILb1ELb0EJNS_1CILi4096EEENS_5tupleIJiiEEEEEC2ERKS3_RKS5_:
[----:B------:R-:W-:Y:S01]  /*7f10*/  IADD3 R2, R2, -c[0x0][0x20], RZ ;  /* 0x8000080002027a10 */ /* 0x000fe20007ffe0ff */
[----:B------:R-:W-:Y:S01]  /*7f20*/  IMAD.MOV.U32 R8, RZ, RZ, R6 ;  /* 0x000000ffff087224 */ /* 0x000fe200078e0006 */
[----:B------:R-:W-:-:S03]  /*7f30*/  MOV R9, 0x0 ;  /* 0x0000000000097802 */ /* 0x000fc60000000f00 */
[----:B------:R1:W-:Y:S04]  /*7f40*/  STL [R2], R5 ;  /* 0x0000000502007387 */ /* 0x0003e80000100800 */
[----:B------:R1:W-:Y:S01]  /*7f50*/  STL [R2+0x4], R3 ;  /* 0x0000040302007387 */ /* 0x0003e20000100800 */
[----:B------:R-:W-:Y:S05]  /*7f60*/  RET.REL.NODEC R8 `(_ZN7cutlass13device_kernelIN5flash19enable_sm80_to_sm89INS1_16FlashAttnBwdSm80INS1_25CollectiveMainloopBwdSm80ILi2ELi2EN4cute5tupleIJNS5_1CILi128EEES8_NS7_ILi64EEEEEENS_10bfloat16_tEfNS_4arch4Sm80ELb1ELb0ELb1ELb0ELb1ELb0ELb0ELb0ELi2ELi4ELi4ELi4ELb0EEENS1_24CollectiveEpilogueBwdGQAISA_fSD_Li256ELb0ELb1EEENS1_25SingleTileBwdLPTSchedulerILb0ELi128ELb1EEEEEEEEEvNT_6ParamsE) ;  /* 0xffff809008007950 */ /* 0x000fea0003c3ffff */
        .type           $_ZN7cutlass13device_kernelIN5flash19enable_sm80_to_sm89INS1_16FlashAttnBwdSm80INS1_25CollectiveMainloopBwdSm80ILi2ELi2EN4cute5tupleIJNS5_1CILi128EEES8_NS7_ILi64EEEEEENS_10bfloat16_tEfNS_4arch4Sm80ELb1ELb0ELb1ELb0ELb1ELb0ELb0ELb0ELi2ELi4ELi4ELi4ELb0EEENS1_24CollectiveEpilogueBwdGQAISA_fSD_Li256ELb0ELb1EEENS1_25SingleTileBwdLPTSchedulerILb0ELi128ELb1EEEEEEEEEvNT_6ParamsE$_ZN4cute3eso3ESOILb1ELb0EJNS_1CILi4096EEEiiEEC2ERKS3_RKiS8_,@function
        .size           $_ZN7cutlass13device_kernelIN5flash19enable_sm80_to_sm89INS1_16FlashAttnBwdSm80INS1_25CollectiveMainloopBwdSm80ILi2ELi2EN4cute5tupleIJNS5_1CILi128EEES8_NS7_ILi64EEEEEENS_10bfloat16_tEfNS_4arch4Sm80ELb1ELb0ELb1ELb0ELb1ELb0ELb0ELb0ELi2ELi4ELi4ELi4ELb0EEENS1_24CollectiveEpilogueBwdGQAISA_fSD_Li256ELb0ELb1EEENS1_25SingleTileBwdLPTSchedulerILb0ELi128ELb1EEEEEEEEEvNT_6ParamsE$_ZN4cute3eso3ESOILb1ELb0EJNS_1CILi4096EEEiiEEC2ERKS3_RKiS8_,($_ZN7cutlass13device_kernelIN5flash19enable_sm80_to_sm89INS1_16FlashAttnBwdSm80INS1_25CollectiveMainloopBwdSm80ILi2ELi2EN4cute5tupleIJNS5_1CILi128EEES8_NS7_ILi64EEEEEENS_10bfloat16_tEfNS_4arch4Sm80ELb1ELb0ELb1ELb0ELb1ELb0ELb0ELb0ELi2ELi4ELi4ELi4ELb0EEENS1_24CollectiveEpilogueBwdGQAISA_fSD_Li256ELb0ELb1EEENS1_25SingleTileBwdLPTSchedulerILb0ELi128ELb1EEEEEEEEEvNT_6ParamsE$_ZN4cute3eso3ESOILb1ELb0EJNS_1CILi4096EEEiiNS2_ILi8192EEEEEC2ERKS3_RKiS9_RKS4_ - $_ZN7cutlass13device_kernelIN5flash19enable_sm80_to_sm89INS1_16FlashAttnBwdSm80INS1_25CollectiveMainloopBwdSm80ILi2ELi2EN4cute5tupleIJNS5_1CILi128EEES8_NS7_ILi64EEEEEENS_10bfloat16_tEfNS_4arch4Sm80ELb1ELb0ELb1ELb0ELb1ELb0ELb0ELb0ELi2ELi4ELi4ELi4ELb0EEENS1_24CollectiveEpilogueBwdGQAISA_fSD_Li256ELb0ELb1EEENS1_25SingleTileBwdLPTSchedulerILb0ELi128ELb1EEEEEEEEEvNT_6ParamsE$_ZN4cute3eso3ESOILb1ELb0EJNS_1CILi4096EEEiiEEC2ERKS3_RKiS8_)
$_ZN7cutlass13device_kernelIN5flash19enable_sm80_to_sm89INS1_16FlashAttnBwdSm80INS1_25CollectiveMainloopBwdSm80ILi2ELi2EN4cute5tupleIJNS5_1CILi128EEES8_NS7_ILi64EEEEEENS_10bfloat16_tEfNS_4arch4Sm80ELb1ELb0ELb1ELb0ELb1ELb0ELb0ELb0ELi2ELi4ELi4ELi4ELb0EEENS1_24CollectiveEpilogueBwdGQAISA_fSD_Li256ELb0ELb1EEENS1_25SingleTileBwdLPTSchedulerILb0ELi128ELb1EEEEEEEEEvNT_6ParamsE$_ZN4cute3eso3ESOILb1ELb0EJNS_1CILi4096EEEiiEEC2ERKS3_RKiS8_:
        /* <DEDUP_REMOVED lines=8> */
        .type           $_ZN7cutlass13device_kernelIN5flash19enable_sm80_to_sm89INS1_16FlashAttnBwdSm80INS1_25CollectiveMainloopBwdSm80ILi2ELi2EN4cute5tupleIJNS5_1CILi128EEES8_NS7_ILi64EEEEEENS_10bfloat16_tEfNS_4arch4Sm80ELb1ELb0ELb1ELb0ELb1ELb0ELb0ELb0ELi2ELi4ELi4ELi4ELb0EEENS1_24CollectiveEpilogueBwdGQAISA_fSD_Li256ELb0ELb1EEENS1_25SingleTileBwdLPTSchedulerILb0ELi128ELb1EEEEEEEEEvNT_6ParamsE$_ZN4cute3eso3ESOILb1ELb0EJNS_1CILi4096EEEiiNS2_ILi8192EEEEEC2ERKS3_RKiS9_RKS4_,@function
        .size           $_ZN7cutlass13device_kernelIN5flash19enable_sm80_to_sm89INS1_16FlashAttnBwdSm80INS1_25CollectiveMainloopBwdSm80ILi2ELi2EN4cute5tupleIJNS5_1CILi128EEES8_NS7_ILi64EEEEEENS_10bfloat16_tEfNS_4arch4Sm80ELb1ELb0ELb1ELb0ELb1ELb0ELb0ELb0ELi2ELi4ELi4ELi4ELb0EEENS1_24CollectiveEpilogueBwdGQAISA_fSD_Li256ELb0ELb1EEENS1_25SingleTileBwdLPTSchedulerILb0ELi128ELb1EEEEEEEEEvNT_6ParamsE$_ZN4cute3eso3ESOILb1ELb0EJNS_1CILi4096EEEiiNS2_ILi8192EEEEEC2ERKS3_RKiS9_RKS4_,($_ZN7cutlass13device_kernelIN5flash19enable_sm80_to_sm89INS1_16FlashAttnBwdSm80INS1_25CollectiveMainloopBwdSm80ILi2ELi2EN4cute5tupleIJNS5_1CILi128EEES8_NS7_ILi64EEEEEENS_10bfloat16_tEfNS_4arch4Sm80ELb1ELb0ELb1ELb0ELb1ELb0ELb0ELb0ELi2ELi4ELi4ELi4ELb0EEENS1_24CollectiveEpilogueBwdGQAISA_fSD_Li256ELb0ELb1EEENS1_25SingleTileBwdLPTSchedulerILb0ELi128ELb1EEEEEEEEEvNT_6ParamsE$_ZN4cute3eso3ESOILb1ELb0EJNS_1CILi8EEEiiEEC2ERKS3_RKiS8_ - $_ZN7cutlass13device_kernelIN5flash19enable_sm80_to_sm89INS1_16FlashAttnBwdSm80INS1_25CollectiveMainloopBwdSm80ILi2ELi2EN4cute5tupleIJNS5_1CILi128EEES8_NS7_ILi64EEEEEENS_10bfloat16_tEfNS_4arch4Sm80ELb1ELb0ELb1ELb0ELb1ELb0ELb0ELb0ELi2ELi4ELi4ELi4ELb0EEENS1_24CollectiveEpilogueBwdGQAISA_fSD_Li256ELb0ELb1EEENS1_25SingleTileBwdLPTSchedulerILb0ELi128ELb1EEEEEEEEEvNT_6ParamsE$_ZN4cute3eso3ESOILb1ELb0EJNS_1CILi4096EEEiiNS2_ILi8192EEEEEC2ERKS3_RKiS9_RKS4_)
$_ZN7cutlass13device_kernelIN5flash19enable_sm80_to_sm89INS1_16FlashAttnBwdSm80INS1_25CollectiveMainloopBwdSm80ILi2ELi2EN4cute5tupleIJNS5_1CILi128EEES8_NS7_ILi64EEEEEENS_10bfloat16_tEfNS_4arch4Sm80ELb1ELb0ELb1ELb0ELb1ELb0ELb0ELb0ELi2ELi4ELi4ELi4ELb0EEENS1_24CollectiveEpilogueBwdGQAISA_fSD_Li256ELb0ELb1EEENS1_25SingleTileBwdLPTSchedulerILb0ELi128ELb1EEEEEEEEEvNT_6ParamsE$_ZN4cute3eso3ESOILb1ELb0EJNS_1CILi4096EEEiiNS2_ILi8192EEEEEC2ERKS3_RKiS9_RKS4_:
        /* <DEDUP_REMOVED lines=8> */
        .type           $_ZN7cutlass13device_kernelIN5flash19enable_sm80_to_sm89INS1_16FlashAttnBwdSm80INS1_25CollectiveMainloopBwdSm80ILi2ELi2EN4cute5tupleIJNS5_1CILi128EEES8_NS7_ILi64EEEEEENS_10bfloat16_tEfNS_4arch4Sm80ELb1ELb0ELb1ELb0ELb1ELb0ELb0ELb0ELi2ELi4ELi4ELi4ELb0EEENS1_24CollectiveEpilogueBwdGQAISA_fSD_Li256ELb0ELb1EEENS1_25SingleTileBwdLPTSchedulerILb0ELi128ELb1EEEEEEEEEvNT_6ParamsE$_ZN4cute3eso3ESOILb1ELb0EJNS_1CILi8EEEiiEEC2ERKS3_RKiS8_,@function
        .size           $_ZN7cutlass13device_kernelIN5flash19enable_sm80_to_sm89INS1_16FlashAttnBwdSm80INS1_25CollectiveMainloopBwdSm80ILi2ELi2EN4cute5tupleIJNS5_1CILi128EEES8_NS7_ILi64EEEEEENS_10bfloat16_tEfNS_4arch4Sm80ELb1ELb0ELb1ELb0ELb1ELb0ELb0ELb0ELi2ELi4ELi4ELi4ELb0EEENS1_24CollectiveEpilogueBwdGQAISA_fSD_Li256ELb0ELb1EEENS1_25SingleTileBwdLPTSchedulerILb0ELi128ELb1EEEEEEEEEvNT_6ParamsE$_ZN4cute3eso3ESOILb1ELb0EJNS_1CILi8EEEiiEEC2ERKS3_RKiS8_,($_ZN7cutlass13device_kernelIN5flash19enable_sm80_to_sm89INS1_16FlashAttnBwdSm80INS1_25CollectiveMainloopBwdSm80ILi2ELi2EN4cute5tupleIJNS5_1CILi128EEES8_NS7_ILi64EEEEEENS_10bfloat16_tEfNS_4arch4Sm80ELb1ELb0ELb1ELb0ELb1ELb0ELb0ELb0ELi2ELi4ELi4ELi4ELb0EEENS1_24CollectiveEpilogueBwdGQAISA_fSD_Li256ELb0ELb1EEENS1_25SingleTileBwdLPTSchedulerILb0ELi128ELb1EEEEEEEEEvNT_6ParamsE$_ZN4cute3eso3ESOILb1ELb0EJNS_1CILi8EEEiiiNS2_ILi144EEENS2_ILi512EEEEEC2ERKS3_RKiSA_SA_RKS4_RKS5_ - $_ZN7cutlass13device_kernelIN5flash19enable_sm80_to_sm89INS1_16FlashAttnBwdSm80INS1_25CollectiveMainloopBwdSm80ILi2ELi2EN4cute5tupleIJNS5_1CILi128EEES8_NS7_ILi64EEEEEENS_10bfloat16_tEfNS_4arch4Sm80ELb1ELb0ELb1ELb0ELb1ELb0ELb0ELb0ELi2ELi4ELi4ELi4ELb0EEENS1_24CollectiveEpilogueBwdGQAISA_fSD_Li256ELb0ELb1EEENS1_25SingleTileBwdLPTSchedulerILb0ELi128ELb1EEEEEEEEEvNT_6ParamsE$_ZN4cute3eso3ESOILb1ELb0EJNS_1CILi8EEEiiEEC2ERKS3_RKiS8_)
$_ZN7cutlass13device_kernelIN5flash19enable_sm80_to_sm89INS1_16FlashAttnBwdSm80INS1_25CollectiveMainloopBwdSm80ILi2ELi2EN4cute5tupleIJNS5_1CILi128EEES8_NS7_ILi64EEEEEENS_10bfloat16_tEfNS_4arch4Sm80ELb1ELb0ELb1ELb0ELb1ELb0ELb0ELb0ELi2ELi4ELi4ELi4ELb0EEENS1_24CollectiveEpilogueBwdGQAISA_fSD_Li256ELb0ELb1EEENS1_25SingleTileBwdLPTSchedulerILb0ELi128ELb1EEEEEEEEEvNT_6ParamsE$_ZN4cute3eso3ESOILb1ELb0EJNS_1CILi8EEEiiEEC2ERKS3_RKiS8_:
[----:B------:R-:W-:Y:S02]  /*8070*/  IADD3 R3, R60, -c[0x0][0x20], RZ ;  /* 0x800008003c037a10 */ /* 0x000fe40007ffe0ff */
[----:B------:R-:W-:-:S03]  /*8080*/  IADD3 R2, R59, -c[0x0][0x20], RZ ;  /* 0x800008003b027a10 */ /* 0x000fc60007ffe0ff */
[----:B------:R1:W-:Y:S04]  /*8090*/  STL [R3], R6 ;  /* 0x0000000603007387 */ /* 0x0003e80000100800 */
[----:B------:R-:W2:Y:S01]  /*80a0*/  LDL R2, [R2] ;  /* 0x0000000002027983 */ /* 0x000ea20000100800 */
[----:B------:R-:W-:-:S03]  /*80b0*/  IMAD.MOV.U32 R5, RZ, RZ, 0x0 ;  /* 0x00000000ff057424 */ /* 0x000fc600078e00ff */
[----:B--2---:R1:W-:Y:S01]  /*80c0*/  STL [R3+0x4], R2 ;  /* 0x0000040203007387 */ /* 0x0043e20000100800 */
[----:B------:R-:W-:Y:S05]  /*80d0*/  RET.REL.NODEC R4 `(_ZN7cutlass13device_kernelIN5flash19enable_sm80_to_sm89INS1_16FlashAttnBwdSm80INS1_25CollectiveMainloopBwdSm80ILi2ELi2EN4cute5tupleIJNS5_1CILi128EEES8_NS7_ILi64EEEEEENS_10bfloat16_tEfNS_4arch4Sm80ELb1ELb0ELb1ELb0ELb1ELb0ELb0ELb0ELi2ELi4ELi4ELi4ELb0EEENS1_24CollectiveEpilogueBwdGQAISA_fSD_Li256ELb0ELb1EEENS1_25SingleTileBwdLPTSchedulerILb0ELi128ELb1EEEEEEEEEvNT_6ParamsE) ;  /* 0xffff7f2004007950 */ /* 0x000fea0003c3ffff */
        .type           $_ZN7cutlass13device_kernelIN5flash19enable_sm80_to_sm89INS1_16FlashAttnBwdSm80INS1_25CollectiveMainloopBwdSm80ILi2ELi2EN4cute5tupleIJNS5_1CILi128EEES8_NS7_ILi64EEEEEENS_10bfloat16_tEfNS_4arch4Sm80ELb1ELb0ELb1ELb0ELb1ELb0ELb0ELb0ELi2ELi4ELi4ELi4ELb0EEENS1_24CollectiveEpilogueBwdGQAISA_fSD_Li256ELb0ELb1EEENS1_25SingleTileBwdLPTSchedulerILb0ELi128ELb1EEEEEEEEEvNT_6ParamsE$_ZN4cute3eso3ESOILb1ELb0EJNS_1CILi8EEEiiiNS2_ILi144EEENS2_ILi512EEEEEC2ERKS3_RKiSA_SA_RKS4_RKS5_,@function
        .size           $_ZN7cutlass13device_kernelIN5flash19enable_sm80_to_sm89INS1_16FlashAttnBwdSm80INS1_25CollectiveMainloopBwdSm80ILi2ELi2EN4cute5tupleIJNS5_1CILi128EEES8_NS7_ILi64EEEEEENS_10bfloat16_tEfNS_4arch4Sm80ELb1ELb0ELb1ELb0ELb1ELb0ELb0ELb0ELi2ELi4ELi4ELi4ELb0EEENS1_24CollectiveEpilogueBwdGQAISA_fSD_Li256ELb0ELb1EEENS1_25SingleTileBwdLPTSchedulerILb0ELi128ELb1EEEEEEEEEvNT_6ParamsE$_ZN4cute3eso3ESOILb1ELb0EJNS_1CILi8EEEiiiNS2_ILi144EEENS2_ILi512EEEEEC2ERKS3_RKiSA_SA_RKS4_RKS5_,($_ZN7cutlass13device_kernelIN5flash19enable_sm80_to_sm89INS1_16FlashAttnBwdSm80INS1_25CollectiveMainloopBwdSm80ILi2ELi2EN4cute5tupleIJNS5_1CILi128EEES8_NS7_ILi64EEEEEENS_10bfloat16_tEfNS_4arch4Sm80ELb1ELb0ELb1ELb0ELb1ELb0ELb0ELb0ELi2ELi4ELi4ELi4ELb0EEENS1_24CollectiveEpilogueBwdGQAISA_fSD_Li256ELb0ELb1EEENS1_25SingleTileBwdLPTSchedulerILb0ELi128ELb1EEEEEEEEEvNT_6ParamsE$_ZN4cute3eso3ESOILb1ELb0EJNS_5tupleIJNS2_IJNS2_IJNS_1CILi8EEENS3_ILi1EEEEEENS2_IJS5_S5_EEEEEENS2_IJS5_NS3_ILi2EEEEEEEEENS2_IJNS2_IJNS2_IJS5_NS3_ILi0EEEEEENS2_IJSC_SC_EEEEEENS2_IJSC_iEEEEEEEEC2ERKSB_RKSH_ - $_ZN7cutlass13device_kernelIN5flash19enable_sm80_to_sm89INS1_16FlashAttnBwdSm80INS1_25CollectiveMainloopBwdSm80ILi2ELi2EN4cute5tupleIJNS5_1CILi128EEES8_NS7_ILi64EEEEEENS_10bfloat16_tEfNS_4arch4Sm80ELb1ELb0ELb1ELb0ELb1ELb0ELb0ELb0ELi2ELi4ELi4ELi4ELb0EEENS1_24CollectiveEpilogueBwdGQAISA_fSD_Li256ELb0ELb1EEENS1_25SingleTileBwdLPTSchedulerILb0ELi128ELb1EEEEEEEEEvNT_6ParamsE$_ZN4cute3eso3ESOILb1ELb0EJNS_1CILi8EEEiiiNS2_ILi144EEENS2_ILi512EEEEEC2ERKS3_RKiSA_SA_RKS4_RKS5_)
$_ZN7cutlass13device_kernelIN5flash19enable_sm80_to_sm89INS1_16FlashAttnBwdSm80INS1_25CollectiveMainloopBwdSm80ILi2ELi2EN4cute5tupleIJNS5_1CILi128EEES8_NS7_ILi64EEEEEENS_10bfloat16_tEfNS_4arch4Sm80ELb1ELb0ELb1ELb0ELb1ELb0ELb0ELb0ELi2ELi4ELi4ELi4ELb0EEENS1_24CollectiveEpilogueBwdGQAISA_fSD_Li256ELb0ELb1EEENS1_25SingleTileBwdLPTSchedulerILb0ELi128ELb1EEEEEEEEEvNT_6ParamsE$_ZN4cute3eso3ESOILb1ELb0EJNS_1CILi8EEEiiiNS2_ILi144EEENS2_ILi512EEEEEC2ERKS3_RKiSA_SA_RKS4_RKS5_:
        /* <DEDUP_REMOVED lines=9> */
[----:B------:R-:W-:Y:S05]  /*8170*/  RET.REL.NODEC R4 `(_ZN7cutlass13device_kernelIN5flash19enable_sm80_to_sm89INS1_16FlashAttnBwdSm80INS1_25CollectiveMainloopBwdSm80ILi2ELi2EN4cute5tupleIJNS5_1CILi128EEES8_NS7_ILi64EEEEEENS_10bfloat16_tEfNS_4arch4Sm80ELb1ELb0ELb1ELb0ELb1ELb0ELb0ELb0ELi2ELi4ELi4ELi4ELb0EEENS1_24CollectiveEpilogueBwdGQAISA_fSD_Li256ELb0ELb1EEENS1_25SingleTileBwdLPTSchedulerILb0ELi128ELb1EEEEEEEEEvNT_6ParamsE) ;  /* 0xffff7e8004007950 */ /* 0x000fea0003c3ffff */
        .type           $_ZN7cutlass13device_kernelIN5flash19enable_sm80_to_sm89INS1_16FlashAttnBwdSm80INS1_25CollectiveMainloopBwdSm80ILi2ELi2EN4cute5tupleIJNS5_1CILi128EEES8_NS7_ILi64EEEEEENS_10bfloat16_tEfNS_4arch4Sm80ELb1ELb0ELb1ELb0ELb1ELb0ELb0ELb0ELi2ELi4ELi4ELi4ELb0EEENS1_24CollectiveEpilogueBwdGQAISA_fSD_Li256ELb0ELb1EEENS1_25SingleTileBwdLPTSchedulerILb0ELi128ELb1EEEEEEEEEvNT_6ParamsE$_ZN4cute3eso3ESOILb1ELb0EJNS_5tupleIJNS2_IJNS2_IJNS_1CILi8EEENS3_ILi1EEEEEENS2_IJS5_S5_EEEEEENS2_IJS5_NS3_ILi2EEEEEEEEENS2_IJNS2_IJNS2_IJS5_NS3_ILi0EEEEEENS2_IJSC_SC_EEEEEENS2_IJSC_iEEEEEEEEC2ERKSB_RKSH_,@function
        .size           $_ZN7cutlass13device_kernelIN5flash19enable_sm80_to_sm89INS1_16FlashAttnBwdSm80INS1_25CollectiveMainloopBwdSm80ILi2ELi2EN4cute5tupleIJNS5_1CILi128EEES8_NS7_ILi64EEEEEENS_10bfloat16_tEfNS_4arch4Sm80ELb1ELb0ELb1ELb0ELb1ELb0ELb0ELb0ELi2ELi4ELi4ELi4ELb0EEENS1_24CollectiveEpilogueBwdGQAISA_fSD_Li256ELb0ELb1EEENS1_25SingleTileBwdLPTSchedulerILb0ELi128ELb1EEEEEEEEEvNT_6ParamsE$_ZN4cute3eso3ESOILb1ELb0EJNS_5tupleIJNS2_IJNS2_IJNS_1CILi8EEENS3_ILi1EEEEEENS2_IJS5_S5_EEEEEENS2_IJS5_NS3_ILi2EEEEEEEEENS2_IJNS2_IJNS2_IJS5_NS3_ILi0EEEEEENS2_IJSC_SC_EEEEEENS2_IJSC_iEEEEEEEEC2ERKSB_RKSH_,($_ZN7cutlass13device_kernelIN5flash19enable_sm80_to_sm89INS1_16FlashAttnBwdSm80INS1_25CollectiveMainloopBwdSm80ILi2ELi2EN4cute5tupleIJNS5_1CILi128EEES8_NS7_ILi64EEEEEENS_10bfloat16_tEfNS_4arch4Sm80ELb1ELb0ELb1ELb0ELb1ELb0ELb0ELb0ELi2ELi4ELi4ELi4ELb0EEENS1_24CollectiveEpilogueBwdGQAISA_fSD_Li256ELb0ELb1EEENS1_25SingleTileBwdLPTSchedulerILb0ELi128ELb1EEEEEEEEEvNT_6ParamsE$_ZN4cute3eso3ESOILb1ELb0EJNS_5tupleIJNS2_IJNS2_IJNS_1CILi8EEENS3_ILi1EEEEEES5_EEENS2_IJNS2_IJS5_S5_EEENS3_ILi2EEEEEEEEENS2_IJNS2_IJNS2_IJS5_NS3_ILi0EEEEEESC_EEENS2_IJNS2_IJSC_SC_EEEiEEEEEEEEC2ERKSB_RKSH_ - $_ZN7cutlass13device_kernelIN5flash19enable_sm80_to_sm89INS1_16FlashAttnBwdSm80INS1_25CollectiveMainloopBwdSm80ILi2ELi2EN4cute5tupleIJNS5_1CILi128EEES8_NS7_ILi64EEEEEENS_10bfloat16_tEfNS_4arch4Sm80ELb1ELb0ELb1ELb0ELb1ELb0ELb0ELb0ELi2ELi4ELi4ELi4ELb0EEENS1_24CollectiveEpilogueBwdGQAISA_fSD_Li256ELb0ELb1EEENS1_25SingleTileBwdLPTSchedulerILb0ELi128ELb1EEEEEEEEEvNT_6ParamsE$_ZN4cute3eso3ESOILb1ELb0EJNS_5tupleIJNS2_IJNS2_IJNS_1CILi8EEENS3_ILi1EEEEEENS2_IJS5_S5_EEEEEENS2_IJS5_NS3_ILi2EEEEEEEEENS2_IJNS2_IJNS2_IJS5_NS3_ILi0EEEEEENS2_IJSC_SC_EEEEEENS2_IJSC_iEEEEEEEEC2ERKSB_RKSH_)
$_ZN7cutlass13device_kernelIN5flash19enable_sm80_to_sm89INS1_16FlashAttnBwdSm80INS1_25CollectiveMainloopBwdSm80ILi2ELi2EN4cute5tupleIJNS5_1CILi128EEES8_NS7_ILi64EEEEEENS_10bfloat16_tEfNS_4arch4Sm80ELb1ELb0ELb1ELb0ELb1ELb0ELb0ELb0ELi2ELi4ELi4ELi4ELb0EEENS1_24CollectiveEpilogueBwdGQAISA_fSD_Li256ELb0ELb1EEENS1_25SingleTileBwdLPTSchedulerILb0ELi128ELb1EEEEEEEEEvNT_6ParamsE$_ZN4cute3eso3ESOILb1ELb0EJNS_5tupleIJNS2_IJNS2_IJNS_1CILi8EEENS3_ILi1EEEEEENS2_IJS5_S5_EEEEEENS2_IJS5_NS3_ILi2EEEEEEEEENS2_IJNS2_IJNS2_IJS5_NS3_ILi0EEEEEENS2_IJSC_SC_EEEEEENS2_IJSC_iEEEEEEEEC2ERKSB_RKSH_:
[----:B------:R-:W-:Y:S02]  /*8180*/  IADD3 R2, R67, -c[0x0][0x20], RZ ;  /* 0x8000080043027a10 */ /* 0x000fe40007ffe0ff */
[----:B------:R-:W-:-:S03]  /*8190*/  MOV R7, 0x0 ;  /* 0x0000000000077802 */ /* 0x000fc60000000f00 */
[----:B------:R1:W-:Y:S01]  /*81a0*/  STL [R2], R3 ;  /* 0x0000000302007387 */ /* 0x0003e20000100800 */
[----:B------:R-:W-:Y:S05]  /*81b0*/  RET.REL.NODEC R6 `(_ZN7cutlass13device_kernelIN5flash19enable_sm80_to_sm89INS1_16FlashAttnBwdSm80INS1_25CollectiveMainloopBwdSm80ILi2ELi2EN4cute5tupleIJNS5_1CILi128EEES8_NS7_ILi64EEEEEENS_10bfloat16_tEfNS_4arch4Sm80ELb1ELb0ELb1ELb0ELb1ELb0ELb0ELb0ELi2ELi4ELi4ELi4ELb0EEENS1_24CollectiveEpilogueBwdGQAISA_fSD_Li256ELb0ELb1EEENS1_25SingleTileBwdLPTSchedulerILb0ELi128ELb1EEEEEEEEEvNT_6ParamsE) ;  /* 0xffff7e4006007950 */ /* 0x000fea0003c3ffff */
        .type           $_ZN7cutlass13device_kernelIN5flash19enable_sm80_to_sm89INS1_16FlashAttnBwdSm80INS1_25CollectiveMainloopBwdSm80ILi2ELi2EN4cute5tupleIJNS5_1CILi128EEES8_NS7_ILi64EEEEEENS_10bfloat16_tEfNS_4arch4Sm80ELb1ELb0ELb1ELb0ELb1ELb0ELb0ELb0ELi2ELi4ELi4ELi4ELb0EEENS1_24CollectiveEpilogueBwdGQAISA_fSD_Li256ELb0ELb1EEENS1_25SingleTileBwdLPTSchedulerILb0ELi128ELb1EEEEEEEEEvNT_6ParamsE$_ZN4cute3eso3ESOILb1ELb0EJNS_5tupleIJNS2_IJNS2_IJNS_1CILi8EEENS3_ILi1EEEEEES5_EEENS2_IJNS2_IJS5_S5_EEENS3_ILi2EEEEEEEEENS2_IJNS2_IJNS2_IJS5_NS3_ILi0EEEEEESC_EEENS2_IJNS2_IJSC_SC_EEEiEEEEEEEEC2ERKSB_RKSH_,@function
        .size           $_ZN7cutlass13device_kernelIN5flash19enable_sm80_to_sm89INS1_16FlashAttnBwdSm80INS1_25CollectiveMainloopBwdSm80ILi2ELi2EN4cute5tupleIJNS5_1CILi128EEES8_NS7_ILi64EEEEEENS_10bfloat16_tEfNS_4arch4Sm80ELb1ELb0ELb1ELb0ELb1ELb0ELb0ELb0ELi2ELi4ELi4ELi4ELb0EEENS1_24CollectiveEpilogueBwdGQAISA_fSD_Li256ELb0ELb1EEENS1_25SingleTileBwdLPTSchedulerILb0ELi128ELb1EEEEEEEEEvNT_6ParamsE$_ZN4cute3eso3ESOILb1ELb0EJNS_5tupleIJNS2_IJNS2_IJNS_1CILi8EEENS3_ILi1EEEEEES5_EEENS2_IJNS2_IJS5_S5_EEENS3_ILi2EEEEEEEEENS2_IJNS2_IJNS2_IJS5_NS3_ILi0EEEEEESC_EEENS2_IJNS2_IJSC_SC_EEEiEEEEEEEEC2ERKSB_RKSH_,($_ZN7cutlass13device_kernelIN5flash19enable_sm80_to_sm89INS1_16FlashAttnBwdSm80INS1_25CollectiveMainloopBwdSm80ILi2ELi2EN4cute5tupleIJNS5_1CILi128EEES8_NS7_ILi64EEEEEENS_10bfloat16_tEfNS_4arch4Sm80ELb1ELb0ELb1ELb0ELb1ELb0ELb0ELb0ELi2ELi4ELi4ELi4ELb0EEENS1_24CollectiveEpilogueBwdGQAISA_fSD_Li256ELb0ELb1EEENS1_25SingleTileBwdLPTSchedulerILb0ELi128ELb1EEEEEEEEEvNT_6ParamsE$_ZN4cute3eso3ESOILb1ELb0EJNS_5tupleIJNS2_IJNS_1CILi1EEENS2_IJS4_NS3_ILi2EEES5_EEEEEES5_NS2_IJS5_S5_EEEEEENS2_IJNS2_IJNS3_ILi0EEENS2_IJS4_NS3_ILi256EEEiEEEEEENS3_ILi2048EEENS2_IJiNS3_ILi4096EEEEEEEEEEEC2ERKS9_RKSH_ - $_ZN7cutlass13device_kernelIN5flash19enable_sm80_to_sm89INS1_16FlashAttnBwdSm80INS1_25CollectiveMainloopBwdSm80ILi2ELi2EN4cute5tupleIJNS5_1CILi128EEES8_NS7_ILi64EEEEEENS_10bfloat16_tEfNS_4arch4Sm80ELb1ELb0ELb1ELb0ELb1ELb0ELb0ELb0ELi2ELi4ELi4ELi4ELb0EEENS1_24CollectiveEpilogueBwdGQAISA_fSD_Li256ELb0ELb1EEENS1_25SingleTileBwdLPTSchedulerILb0ELi128ELb1EEEEEEEEEvNT_6ParamsE$_ZN4cute3eso3ESOILb1ELb0EJNS_5tupleIJNS2_IJNS2_IJNS_1CILi8EEENS3_ILi1EEEEEES5_EEENS2_IJNS2_IJS5_S5_EEENS3_ILi2EEEEEEEEENS2_IJNS2_IJNS2_IJS5_NS3_ILi0EEEEEESC_EEENS2_IJNS2_IJSC_SC_EEEiEEEEEEEEC2ERKSB_RKSH_)
$_ZN7cutlass13device_kernelIN5flash19enable_sm80_to_sm89INS1_16FlashAttnBwdSm80INS1_25CollectiveMainloopBwdSm80ILi2ELi2EN4cute5tupleIJNS5_1CILi128EEES8_NS7_ILi64EEEEEENS_10bfloat16_tEfNS_4arch4Sm80ELb1ELb0ELb1ELb0ELb1ELb0ELb0ELb0ELi2ELi4ELi4ELi4ELb0EEENS1_24CollectiveEpilogueBwdGQAISA_fSD_Li256ELb0ELb1EEENS1_25SingleTileBwdLPTSchedulerILb0ELi128ELb1EEEEEEEEEvNT_6ParamsE$_ZN4cute3eso3ESOILb1ELb0EJNS_5tupleIJNS2_IJNS2_IJNS_1CILi8EEENS3_ILi1EEEEEES5_EEENS2_IJNS2_IJS5_S5_EEENS3_ILi2EEEEEEEEENS2_IJNS2_IJNS2_IJS5_NS3_ILi0EEEEEESC_EEENS2_IJNS2_IJSC_SC_EEEiEEEEEEEEC2ERKSB_RKSH_:
[----:B------:R-:W-:Y:S02]  /*81c0*/  IADD3 R2, R67, -c[0x0][0x20], RZ ;  /* 0x8000080043027a10 */ /* 0x000fe40007ffe0ff */
[----:B------:R-:W-:-:S03]  /*81d0*/  MOV R7, 0x0 ;  /* 0x0000000000077802 */ /* 0x000fc60000000f00 */
[----:B------:R1:W-:Y:S01]  /*81e0*/  STL [R2], R3 ;  /* 0x0000000302007387 */ /* 0x0003e20000100800 */
[----:B------:R-:W-:Y:S05]  /*81f0*/  RET.REL.NODEC R6 `(_ZN7cutlass13device_kernelIN5flash19enable_sm80_to_sm89INS1_16FlashAttnBwdSm80INS1_25CollectiveMainloopBwdSm80ILi2ELi2EN4cute5tupleIJNS5_1CILi128EEES8_NS7_ILi64EEEEEENS_10bfloat16_tEfNS_4arch4Sm80ELb1ELb0ELb1ELb0ELb1ELb0ELb0ELb0ELi2ELi4ELi4ELi4ELb0EEENS1_24CollectiveEpilogueBwdGQAISA_fSD_Li256ELb0ELb1EEENS1_25SingleTileBwdLPTSchedulerILb0ELi128ELb1EEEEEEEEEvNT_6ParamsE) ;  /* 0xffff7e0006007950 */ /* 0x000fea0003c3ffff */
        .type           $_ZN7cutlass13device_kernelIN5flash19enable_sm80_to_sm89INS1_16FlashAttnBwdSm80INS1_25CollectiveMainloopBwdSm80ILi2ELi2EN4cute5tupleIJNS5_1CILi128EEES8_NS7_ILi64EEEEEENS_10bfloat16_tEfNS_4arch4Sm80ELb1ELb0ELb1ELb0ELb1ELb0ELb0ELb0ELi2ELi4ELi4ELi4ELb0EEENS1_24CollectiveEpilogueBwdGQAISA_fSD_Li256ELb0ELb1EEENS1_25SingleTileBwdLPTSchedulerILb0ELi128ELb1EEEEEEEEEvNT_6ParamsE$_ZN4cute3eso3ESOILb1ELb0EJNS_5tupleIJNS2_IJNS_1CILi1EEENS2_IJS4_NS3_ILi2EEES5_EEEEEES5_NS2_IJS5_S5_EEEEEENS2_IJNS2_IJNS3_ILi0EEENS2_IJS4_NS3_ILi256EEEiEEEEEENS3_ILi2048EEENS2_IJiNS3_ILi4096EEEEEEEEEEEC2ERKS9_RKSH_,@function
        .size           $_ZN7cutlass13device_kernelIN5flash19enable_sm80_to_sm89INS1_16FlashAttnBwdSm80INS1_25CollectiveMainloopBwdSm80ILi2ELi2EN4cute5tupleIJNS5_1CILi128EEES8_NS7_ILi64EEEEEENS_10bfloat16_tEfNS_4arch4Sm80ELb1ELb0ELb1ELb0ELb1ELb0ELb0ELb0ELi2ELi4ELi4ELi4ELb0EEENS1_24CollectiveEpilogueBwdGQAISA_fSD_Li256ELb0ELb1EEENS1_25SingleTileBwdLPTSchedulerILb0ELi128ELb1EEEEEEEEEvNT_6ParamsE$_ZN4cute3eso3ESOILb1ELb0EJNS_5tupleIJNS2_IJNS_1CILi1EEENS2_IJS4_NS3_ILi2EEES5_EEEEEES5_NS2_IJS5_S5_EEEEEENS2_IJNS2_IJNS3_ILi0EEENS2_IJS4_NS3_ILi256EEEiEEEEEENS3_ILi2048EEENS2_IJiNS3_ILi4096EEEEEEEEEEEC2ERKS9_RKSH_,($_ZN7cutlass13device_kernelIN5flash19enable_sm80_to_sm89INS1_16FlashAttnBwdSm80INS1_25CollectiveMainloopBwdSm80ILi2ELi2EN4cute5tupleIJNS5_1CILi128EEES8_NS7_ILi64EEEEEENS_10bfloat16_tEfNS_4arch4Sm80ELb1ELb0ELb1ELb0ELb1ELb0ELb0ELb0ELi2ELi4ELi4ELi4ELb0EEENS1_24CollectiveEpilogueBwdGQAISA_fSD_Li256ELb0ELb1EEENS1_25SingleTileBwdLPTSchedulerILb0ELi128ELb1EEEEEEEEEvNT_6ParamsE$_ZN4cute3eso3ESOILb1ELb0EJNS_5tupleIJNS2_IJNS_1CILi1EEENS3_ILi0EEEEEENS2_IJS5_S5_EEEEEENS2_IJS5_iEEEEEC2ERKS8_RKS9_ - $_ZN7cutlass13device_kernelIN5flash19enable_sm80_to_sm89INS1_16FlashAttnBwdSm80INS1_25CollectiveMainloopBwdSm80ILi2ELi2EN4cute5tupleIJNS5_1CILi128EEES8_NS7_ILi64EEEEEENS_10bfloat16_tEfNS_4arch4Sm80ELb1ELb0ELb1ELb0ELb1ELb0ELb0ELb0ELi2ELi4ELi4ELi4ELb0EEENS1_24CollectiveEpilogueBwdGQAISA_fSD_Li256ELb0ELb1EEENS1_25SingleTileBwdLPTSchedulerILb0ELi128ELb1EEEEEEEEEvNT_6ParamsE$_ZN4cute3eso3ESOILb1ELb0EJNS_5tupleIJNS2_IJNS_1CILi1EEENS2_IJS4_NS3_ILi2EEES5_EEEEEES5_NS2_IJS5_S5_EEEEEENS2_IJNS2_IJNS3_ILi0EEENS2_IJS4_NS3_ILi256EEEiEEEEEENS3_ILi2048EEENS2_IJiNS3_ILi4096EEEEEEEEEEEC2ERKS9_RKSH_)
$_ZN7cutlass13device_kernelIN5flash19enable_sm80_to_sm89INS1_16FlashAttnBwdSm80INS1_25CollectiveMainloopBwdSm80ILi2ELi2EN4cute5tupleIJNS5_1CILi128EEES8_NS7_ILi64EEEEEENS_10bfloat16_tEfNS_4arch4Sm80ELb1ELb0ELb1ELb0ELb1ELb0ELb0ELb0ELi2ELi4ELi4ELi4ELb0EEENS1_24CollectiveEpilogueBwdGQAISA_fSD_Li256ELb0ELb1EEENS1_25SingleTileBwdLPTSchedulerILb0ELi128ELb1EEEEEEEEEvNT_6ParamsE$_ZN4cute3eso3ESOILb1ELb0EJNS_5tupleIJNS2_IJNS_1CILi1EEENS2_IJS4_NS3_ILi2EEES5_EEEEEES5_NS2_IJS5_S5_EEEEEENS2_IJNS2_IJNS3_ILi0EEENS2_IJS4_NS3_ILi256EEEiEEEEEENS3_ILi2048EEENS2_IJiNS3_ILi4096EEEEEEEEEEEC2ERKS9_RKSH_:
[----:B------:R-:W-:Y:S01]  /*8200*/  IADD3 R2, R58, -c[0x0][0x20], RZ ;  /* 0x800008003a027a10 */ /* 0x000fe20007ffe0ff */
[----:B------:R-:W-:Y:S01]  /*8210*/  IMAD.MOV.U32 R8, RZ, RZ, R6 ;  /* 0x000000ffff087224 */ /* 0x000fe200078e0006 */
[----:B------:R-:W-:-:S03]  /*8220*/  MOV R9, 0x0 ;  /* 0x0000000000097802 */ /* 0x000fc60000000f00 */
[----:B------:R1:W-:Y:S04]  /*8230*/  STL [R2], R5 ;  /* 0x0000000502007387 */ /* 0x0003e80000100800 */
[----:B------:R1:W-:Y:S01]  /*8240*/  STL [R2+0x4], R3 ;  /* 0x0000040302007387 */ /* 0x0003e20000100800 */
[----:B------:R-:W-:Y:S05]  /*8250*/  RET.REL.NODEC R8 `(_ZN7cutlass13device_kernelIN5flash19enable_sm80_to_sm89INS1_16FlashAttnBwdSm80INS1_25CollectiveMainloopBwdSm80ILi2ELi2EN4cute5tupleIJNS5_1CILi128EEES8_NS7_ILi64EEEEEENS_10bfloat16_tEfNS_4arch4Sm80ELb1ELb0ELb1ELb0ELb1ELb0ELb0ELb0ELi2ELi4ELi4ELi4ELb0EEENS1_24CollectiveEpilogueBwdGQAISA_fSD_Li256ELb0ELb1EEENS1_25SingleTileBwdLPTSchedulerILb0ELi128ELb1EEEEEEEEEvNT_6ParamsE) ;  /* 0xffff7da008007950 */ /* 0x000fea0003c3ffff */
        .type           $_ZN7cutlass13device_kernelIN5flash19enable_sm80_to_sm89INS1_16FlashAttnBwdSm80INS1_25CollectiveMainloopBwdSm80ILi2ELi2EN4cute5tupleIJNS5_1CILi128EEES8_NS7_ILi64EEEEEENS_10bfloat16_tEfNS_4arch4Sm80ELb1ELb0ELb1ELb0ELb1ELb0ELb0ELb0ELi2ELi4ELi4ELi4ELb0EEENS1_24CollectiveEpilogueBwdGQAISA_fSD_Li256ELb0ELb1EEENS1_25SingleTileBwdLPTSchedulerILb0ELi128ELb1EEEEEEEEEvNT_6ParamsE$_ZN4cute3eso3ESOILb1ELb0EJNS_5tupleIJNS2_IJNS_1CILi1EEENS3_ILi0EEEEEENS2_IJS5_S5_EEEEEENS2_IJS5_iEEEEEC2ERKS8_RKS9_,@function
        .size           $_ZN7cutlass13device_kernelIN5flash19enable_sm80_to_sm89INS1_16FlashAttnBwdSm80INS1_25CollectiveMainloopBwdSm80ILi2ELi2EN4cute5tupleIJNS5_1CILi128EEES8_NS7_ILi64EEEEEENS_10bfloat16_tEfNS_4arch4Sm80ELb1ELb0ELb1ELb0ELb1ELb0ELb0ELb0ELi2ELi4ELi4ELi4ELb0EEENS1_24CollectiveEpilogueBwdGQAISA_fSD_Li256ELb0ELb1EEENS1_25SingleTileBwdLPTSchedulerILb0ELi128ELb1EEEEEEEEEvNT_6ParamsE$_ZN4cute3eso3ESOILb1ELb0EJNS_5tupleIJNS2_IJNS_1CILi1EEENS3_ILi0EEEEEENS2_IJS5_S5_EEEEEENS2_IJS5_iEEEEEC2ERKS8_RKS9_,($_ZN7cutlass13device_kernelIN5flash19enable_sm80_to_sm89INS1_16FlashAttnBwdSm80INS1_25CollectiveMainloopBwdSm80ILi2ELi2EN4cute5tupleIJNS5_1CILi128EEES8_NS7_ILi64EEEEEENS_10bfloat16_tEfNS_4arch4Sm80ELb1ELb0ELb1ELb0ELb1ELb0ELb0ELb0ELi2ELi4ELi4ELi4ELb0EEENS1_24CollectiveEpilogueBwdGQAISA_fSD_Li256ELb0ELb1EEENS1_25SingleTileBwdLPTSchedulerILb0ELi128ELb1EEEEEEEEEvNT_6ParamsE$_ZN4cute3eso3ESOILb1ELb0EJNS_5tupleIJNS2_IJNS_1CILi1EEENS3_ILi0EEEEEES5_EEENS2_IJNS2_IJS5_S5_EEEiEEEEEC2ERKS7_RKS9_ - $_ZN7cutlass13device_kernelIN5flash19enable_sm80_to_sm89INS1_16FlashAttnBwdSm80INS1_25CollectiveMainloopBwdSm80ILi2ELi2EN4cute5tupleIJNS5_1CILi128EEES8_NS7_ILi64EEEEEENS_10bfloat16_tEfNS_4arch4Sm80ELb1ELb0ELb1ELb0ELb1ELb0ELb0ELb0ELi2ELi4ELi4ELi4ELb0EEENS1_24CollectiveEpilogueBwdGQAISA_fSD_Li256ELb0ELb1EEENS1_25SingleTileBwdLPTSchedulerILb0ELi128ELb1EEEEEEEEEvNT_6ParamsE$_ZN4cute3eso3ESOILb1ELb0EJNS_5tupleIJNS2_IJNS_1CILi1EEENS3_ILi0EEEEEENS2_IJS5_S5_EEEEEENS2_IJS5_iEEEEEC2ERKS8_RKS9_)
$_ZN7cutlass13device_kernelIN5flash19enable_sm80_to_sm89INS1_16FlashAttnBwdSm80INS1_25CollectiveMainloopBwdSm80ILi2ELi2EN4cute5tupleIJNS5_1CILi128EEES8_NS7_ILi64EEEEEENS_10bfloat16_tEfNS_4arch4Sm80ELb1ELb0ELb1ELb0ELb1ELb0ELb0ELb0ELi2ELi4ELi4ELi4ELb0EEENS1_24CollectiveEpilogueBwdGQAISA_fSD_Li256ELb0ELb1EEENS1_25SingleTileBwdLPTSchedulerILb0ELi128ELb1EEEEEEEEEvNT_6ParamsE$_ZN4cute3eso3ESOILb1ELb0EJNS_5tupleIJNS2_IJNS_1CILi1EEENS3_ILi0EEEEEENS2_IJS5_S5_EEEEEENS2_IJS5_iEEEEEC2ERKS8_RKS9_:
[----:B------:R-:W-:Y:S02]  /*8260*/  IADD3 R2, R67, -c[0x0][0x20], RZ ;  /* 0x8000080043027a10 */ /* 0x000fe40007ffe0ff */
[----:B------:R-:W-:-:S03]  /*8270*/  MOV R5, 0x0 ;  /* 0x0000000000057802 */ /* 0x000fc60000000f00 */
[----:B------:R1:W-:Y:S01]  /*8280*/  STL [R2], R3 ;  /* 0x0000000302007387 */ /* 0x0003e20000100800 */
[----:B------:R-:W-:Y:S05]  /*8290*/  RET.REL.NODEC R4 `(_ZN7cutlass13device_kernelIN5flash19enable_sm80_to_sm89INS1_16FlashAttnBwdSm80INS1_25CollectiveMainloopBwdSm80ILi2ELi2EN4cute5tupleIJNS5_1CILi128EEES8_NS7_ILi64EEEEEENS_10bfloat16_tEfNS_4arch4Sm80ELb1ELb0ELb1ELb0ELb1ELb0ELb0ELb0ELi2ELi4ELi4ELi4ELb0EEENS1_24CollectiveEpilogueBwdGQAISA_fSD_Li256ELb0ELb1EEENS1_25SingleTileBwdLPTSchedulerILb0ELi128ELb1EEEEEEEEEvNT_6ParamsE) ;  /* 0xffff7d6004007950 */ /* 0x000fea0003c3ffff */
        .type           $_ZN7cutlass13device_kernelIN5flash19enable_sm80_to_sm89INS1_16FlashAttnBwdSm80INS1_25CollectiveMainloopBwdSm80ILi2ELi2EN4cute5tupleIJNS5_1CILi128EEES8_NS7_ILi64EEEEEENS_10bfloat16_tEfNS_4arch4Sm80ELb1ELb0ELb1ELb0ELb1ELb0ELb0ELb0ELi2ELi4ELi4ELi4ELb0EEENS1_24CollectiveEpilogueBwdGQAISA_fSD_Li256ELb0ELb1EEENS1_25SingleTileBwdLPTSchedulerILb0ELi128ELb1EEEEEEEEEvNT_6ParamsE$_ZN4cute3eso3ESOILb1ELb0EJNS_5tupleIJNS2_IJNS_1CILi1EEENS3_ILi0EEEEEES5_EEENS2_IJNS2_IJS5_S5_EEEiEEEEEC2ERKS7_RKS9_,@function
        .size           $_ZN7cutlass13device_kernelIN5flash19enable_sm80_to_sm89INS1_16FlashAttnBwdSm80INS1_25CollectiveMainloopBwdSm80ILi2ELi2EN4cute5tupleIJNS5_1CILi128EEES8_NS7_ILi64EEEEEENS_10bfloat16_tEfNS_4arch4Sm80ELb1ELb0ELb1ELb0ELb1ELb0ELb0ELb0ELi2ELi4ELi4ELi4ELb0EEENS1_24CollectiveEpilogueBwdGQAISA_fSD_Li256ELb0ELb1EEENS1_25SingleTileBwdLPTSchedulerILb0ELi128ELb1EEEEEEEEEvNT_6ParamsE$_ZN4cute3eso3ESOILb1ELb0EJNS_5tupleIJNS2_IJNS_1CILi1EEENS3_ILi0EEEEEES5_EEENS2_IJNS2_IJS5_S5_EEEiEEEEEC2ERKS7_RKS9_,($_ZN7cutlass13device_kernelIN5flash19enable_sm80_to_sm89INS1_16FlashAttnBwdSm80INS1_25CollectiveMainloopBwdSm80ILi2ELi2EN4cute5tupleIJNS5_1CILi128EEES8_NS7_ILi64EEEEEENS_10bfloat16_tEfNS_4arch4Sm80ELb1ELb0ELb1ELb0ELb1ELb0ELb0ELb0ELi2ELi4ELi4ELi4ELb0EEENS1_24CollectiveEpilogueBwdGQAISA_fSD_Li256ELb0ELb1EEENS1_25SingleTileBwdLPTSchedulerILb0ELi128ELb1EEEEEEEEEvNT_6ParamsE$_ZN4cute3eso3ESOILb1ELb0EJNS_5tupleIJNS2_IJNS_1CILi2EEES4_EEENS3_ILi8EEES5_EEENS2_IJNS2_IJNS3_ILi1EEEiEEENS3_ILi1024EEENS2_IJiiEEEEEEEEC2ERKS7_RKSC_ - $_ZN7cutlass13device_kernelIN5flash19enable_sm80_to_sm89INS1_16FlashAttnBwdSm80INS1_25CollectiveMainloopBwdSm80ILi2ELi2EN4cute5tupleIJNS5_1CILi128EEES8_NS7_ILi64EEEEEENS_10bfloat16_tEfNS_4arch4Sm80ELb1ELb0ELb1ELb0ELb1ELb0ELb0ELb0ELi2ELi4ELi4ELi4ELb0EEENS1_24CollectiveEpilogueBwdGQAISA_fSD_Li256ELb0ELb1EEENS1_25SingleTileBwdLPTSchedulerILb0ELi128ELb1EEEEEEEEEvNT_6ParamsE$_ZN4cute3eso3ESOILb1ELb0EJNS_5tupleIJNS2_IJNS_1CILi1EEENS3_ILi0EEEEEES5_EEENS2_IJNS2_IJS5_S5_EEEiEEEEEC2ERKS7_RKS9_)
$_ZN7cutlass13device_kernelIN5flash19enable_sm80_to_sm89INS1_16FlashAttnBwdSm80INS1_25CollectiveMainloopBwdSm80ILi2ELi2EN4cute5tupleIJNS5_1CILi128EEES8_NS7_ILi64EEEEEENS_10bfloat16_tEfNS_4arch4Sm80ELb1ELb0ELb1ELb0ELb1ELb0ELb0ELb0ELi2ELi4ELi4ELi4ELb0EEENS1_24CollectiveEpilogueBwdGQAISA_fSD_Li256ELb0ELb1EEENS1_25SingleTileBwdLPTSchedulerILb0ELi128ELb1EEEEEEEEEvNT_6ParamsE$_ZN4cute3eso3ESOILb1ELb0EJNS_5tupleIJNS2_IJNS_1CILi1EEENS3_ILi0EEEEEES5_EEENS2_IJNS2_IJS5_S5_EEEiEEEEEC2ERKS7_RKS9_:
[----:B------:R-:W-:Y:S02]  /*82a0*/  IADD3 R2, R67, -c[0x0][0x20], RZ ;  /* 0x8000080043027a10 */ /* 0x000fe40007ffe0ff */
[----:B------:R-:W-:-:S03]  /*82b0*/  MOV R5, 0x0 ;  /* 0x0000000000057802 */ /* 0x000fc60000000f00 */
[----:B------:R1:W-:Y:S01]  /*82c0*/  STL [R2], R3 ;  /* 0x0000000302007387 */ /* 0x0003e20000100800 */
[----:B------:R-:W-:Y:S05]  /*82d0*/  RET.REL.NODEC R4 `(_ZN7cutlass13device_kernelIN5flash19enable_sm80_to_sm89INS1_16FlashAttnBwdSm80INS1_25CollectiveMainloopBwdSm80ILi2ELi2EN4cute5tupleIJNS5_1CILi128EEES8_NS7_ILi64EEEEEENS_10bfloat16_tEfNS_4arch4Sm80ELb1ELb0ELb1ELb0ELb1ELb0ELb0ELb0ELi2ELi4ELi4ELi4ELb0EEENS1_24CollectiveEpilogueBwdGQAISA_fSD_Li256ELb0ELb1EEENS1_25SingleTileBwdLPTSchedulerILb0ELi128ELb1EEEEEEEEEvNT_6ParamsE) ;  /* 0xffff7d2004007950 */ /* 0x000fea0003c3ffff */
        .type           $_ZN7cutlass13device_kernelIN5flash19enable_sm80_to_sm89INS1_16FlashAttnBwdSm80INS1_25CollectiveMainloopBwdSm80ILi2ELi2EN4cute5tupleIJNS5_1CILi128EEES8_NS7_ILi64EEEEEENS_10bfloat16_tEfNS_4arch4Sm80ELb1ELb0ELb1ELb0ELb1ELb0ELb0ELb0ELi2ELi4ELi4ELi4ELb0EEENS1_24CollectiveEpilogueBwdGQAISA_fSD_Li256ELb0ELb1EEENS1_25SingleTileBwdLPTSchedulerILb0ELi128ELb1EEEEEEEEEvNT_6ParamsE$_ZN4cute3eso3ESOILb1ELb0EJNS_5tupleIJNS2_IJNS_1CILi2EEES4_EEENS3_ILi8EEES5_EEENS2_IJNS2_IJNS3_ILi1EEEiEEENS3_ILi1024EEENS2_IJiiEEEEEEEEC2ERKS7_RKSC_,@function
        .size           $_ZN7cutlass13device_kernelIN5flash19enable_sm80_to_sm89INS1_16FlashAttnBwdSm80INS1_25CollectiveMainloopBwdSm80ILi2ELi2EN4cute5tupleIJNS5_1CILi128EEES8_NS7_ILi64EEEEEENS_10bfloat16_tEfNS_4arch4Sm80ELb1ELb0ELb1ELb0ELb1ELb0ELb0ELb0ELi2ELi4ELi4ELi4ELb0EEENS1_24CollectiveEpilogueBwdGQAISA_fSD_Li256ELb0ELb1EEENS1_25SingleTileBwdLPTSchedulerILb0ELi128ELb1EEEEEEEEEvNT_6ParamsE$_ZN4cute3eso3ESOILb1ELb0EJNS_5tupleIJNS2_IJNS_1CILi2EEES4_EEENS3_ILi8EEES5_EEENS2_IJNS2_IJNS3_ILi1EEEiEEENS3_ILi1024EEENS2_IJiiEEEEEEEEC2ERKS7_RKSC_,($_ZN7cutlass13device_kernelIN5flash19enable_sm80_to_sm89INS1_16FlashAttnBwdSm80INS1_25CollectiveMainloopBwdSm80ILi2ELi2EN4cute5tupleIJNS5_1CILi128EEES8_NS7_ILi64EEEEEENS_10bfloat16_tEfNS_4arch4Sm80ELb1ELb0ELb1ELb0ELb1ELb0ELb0ELb0ELi2ELi4ELi4ELi4ELb0EEENS1_24CollectiveEpilogueBwdGQAISA_fSD_Li256ELb0ELb1EEENS1_25SingleTileBwdLPTSchedulerILb0ELi128ELb1EEEEEEEEEvNT_6ParamsE$_ZN4cute3eso3ESOILb1ELb0EJNS_5tupleIJNS2_IJNS_1CILi2EEES4_EEES4_EEENS2_IJNS2_IJiiEEENS3_ILi8192EEEEEEEEC2ERKS6_RKS9_ - $_ZN7cutlass13device_kernelIN5flash19enable_sm80_to_sm89INS1_16FlashAttnBwdSm80INS1_25CollectiveMainloopBwdSm80ILi2ELi2EN4cute5tupleIJNS5_1CILi128EEES8_NS7_ILi64EEEEEENS_10bfloat16_tEfNS_4arch4Sm80ELb1ELb0ELb1ELb0ELb1ELb0ELb0ELb0ELi2ELi4ELi4ELi4ELb0EEENS1_24CollectiveEpilogueBwdGQAISA_fSD_Li256ELb0ELb1EEENS1_25SingleTileBwdLPTSchedulerILb0ELi128ELb1EEEEEEEEEvNT_6ParamsE$_ZN4cute3eso3ESOILb1ELb0EJNS_5tupleIJNS2_IJNS_1CILi2EEES4_EEENS3_ILi8EEES5_EEENS2_IJNS2_IJNS3_ILi1EEEiEEENS3_ILi1024EEENS2_IJiiEEEEEEEEC2ERKS7_RKSC_)
$_ZN7cutlass13device_kernelIN5flash19enable_sm80_to_sm89INS1_16FlashAttnBwdSm80INS1_25CollectiveMainloopBwdSm80ILi2ELi2EN4cute5tupleIJNS5_1CILi128EEES8_NS7_ILi64EEEEEENS_10bfloat16_tEfNS_4arch4Sm80ELb1ELb0ELb1ELb0ELb1ELb0ELb0ELb0ELi2ELi4ELi4ELi4ELb0EEENS1_24CollectiveEpilogueBwdGQAISA_fSD_Li256ELb0ELb1EEENS1_25SingleTileBwdLPTSchedulerILb0ELi128ELb1EEEEEEEEEvNT_6ParamsE$_ZN4cute3eso3ESOILb1ELb0EJNS_5tupleIJNS2_IJNS_1CILi2EEES4_EEENS3_ILi8EEES5_EEENS2_IJNS2_IJNS3_ILi1EEEiEEENS3_ILi1024EEENS2_IJiiEEEEEEEEC2ERKS7_RKSC_:
[----:B------:R-:W-:Y:S02]  /*82e0*/  IADD3 R4, R23, -c[0x0][0x20], RZ ;  /* 0x8000080017047a10 */ /* 0x000fe40007ffe0ff */
[----:B------:R-:W-:-:S03]  /*82f0*/  MOV R9, 0x0 ;  /* 0x0000000000097802 */ /* 0x000fc60000000f00 */
[----:B------:R1:W-:Y:S04]  /*8300*/  STL [R4], R2 ;  /* 0x0000000204007387 */ /* 0x0003e80000100800 */
[----:B------:R1:W-:Y:S04]  /*8310*/  STL [R4+0x4], R3 ;  /* 0x0000040304007387 */ /* 0x0003e80000100800 */
[----:B------:R1:W-:Y:S01]  /*8320*/  STL [R4+0x8], R5 ;  /* 0x0000080504007387 */ /* 0x0003e20000100800 */
[----:B------:R-:W-:Y:S05]  /*8330*/  RET.REL.NODEC R8 `(_ZN7cutlass13device_kernelIN5flash19enable_sm80_to_sm89INS1_16FlashAttnBwdSm80INS1_25CollectiveMainloopBwdSm80ILi2ELi2EN4cute5tupleIJNS5_1CILi128EEES8_NS7_ILi64EEEEEENS_10bfloat16_tEfNS_4arch4Sm80ELb1ELb0ELb1ELb0ELb1ELb0ELb0ELb0ELi2ELi4ELi4ELi4ELb0EEENS1_24CollectiveEpilogueBwdGQAISA_fSD_Li256ELb0ELb1EEENS1_25SingleTileBwdLPTSchedulerILb0ELi128ELb1EEEEEEEEEvNT_6ParamsE) ;  /* 0xffff7cc008007950 */ /* 0x000fea0003c3ffff */
        .type           $_ZN7cutlass13device_kernelIN5flash19enable_sm80_to_sm89INS1_16FlashAttnBwdSm80INS1_25CollectiveMainloopBwdSm80ILi2ELi2EN4cute5tupleIJNS5_1CILi128EEES8_NS7_ILi64EEEEEENS_10bfloat16_tEfNS_4arch4Sm80ELb1ELb0ELb1ELb0ELb1ELb0ELb0ELb0ELi2ELi4ELi4ELi4ELb0EEENS1_24CollectiveEpilogueBwdGQAISA_fSD_Li256ELb0ELb1EEENS1_25SingleTileBwdLPTSchedulerILb0ELi128ELb1EEEEEEEEEvNT_6ParamsE$_ZN4cute3eso3ESOILb1ELb0EJNS_5tupleIJNS2_IJNS_1CILi2EEES4_EEES4_EEENS2_IJNS2_IJiiEEENS3_ILi8192EEEEEEEEC2ERKS6_RKS9_,@function
        .size           $_ZN7cutlass13device_kernelIN5flash19enable_sm80_to_sm89INS1_16FlashAttnBwdSm80INS1_25CollectiveMainloopBwdSm80ILi2ELi2EN4cute5tupleIJNS5_1CILi128EEES8_NS7_ILi64EEEEEENS_10bfloat16_tEfNS_4arch4Sm80ELb1ELb0ELb1ELb0ELb1ELb0ELb0ELb0ELi2ELi4ELi4ELi4ELb0EEENS1_24CollectiveEpilogueBwdGQAISA_fSD_Li256ELb0ELb1EEENS1_25SingleTileBwdLPTSchedulerILb0ELi128ELb1EEEEEEEEEvNT_6ParamsE$_ZN4cute3eso3ESOILb1ELb0EJNS_5tupleIJNS2_IJNS_1CILi2EEES4_EEES4_EEENS2_IJNS2_IJiiEEENS3_ILi8192EEEEEEEEC2ERKS6_RKS9_,($_ZN7cutlass13device_kernelIN5flash19enable_sm80_to_sm89INS1_16FlashAttnBwdSm80INS1_25CollectiveMainloopBwdSm80ILi2ELi2EN4cute5tupleIJNS5_1CILi128EEES8_NS7_ILi64EEEEEENS_10bfloat16_tEfNS_4arch4Sm80ELb1ELb0ELb1ELb0ELb1ELb0ELb0ELb0ELi2ELi4ELi4ELi4ELb0EEENS1_24CollectiveEpilogueBwdGQAISA_fSD_Li256ELb0ELb1EEENS1_25SingleTileBwdLPTSchedulerILb0ELi128ELb1EEEEEEEEEvNT_6ParamsE$_ZN4cute3eso3ESOILb1ELb0EJNS_5tupleIJNS2_IJNS_1CILi2EEES4_EEES5_NS3_ILi8EEEEEENS2_IJNS2_IJiNS3_ILi512EEEEEENS2_IJiiEEENS3_ILi1024EEEEEEEEC2ERKS7_RKSC_ - $_ZN7cutlass13device_kernelIN5flash19enable_sm80_to_sm89INS1_16FlashAttnBwdSm80INS1_25CollectiveMainloopBwdSm80ILi2ELi2EN4cute5tupleIJNS5_1CILi128EEES8_NS7_ILi64EEEEEENS_10bfloat16_tEfNS_4arch4Sm80ELb1ELb0ELb1ELb0ELb1ELb0ELb0ELb0ELi2ELi4ELi4ELi4ELb0EEENS1_24CollectiveEpilogueBwdGQAISA_fSD_Li256ELb0ELb1EEENS1_25SingleTileBwdLPTSchedulerILb0ELi128ELb1EEEEEEEEEvNT_6ParamsE$_ZN4cute3eso3ESOILb1ELb0EJNS_5tupleIJNS2_IJNS_1CILi2EEES4_EEES4_EEENS2_IJNS2_IJiiEEENS3_ILi8192EEEEEEEEC2ERKS6_RKS9_)
$_ZN7cutlass13device_kernelIN5flash19enable_sm80_to_sm89INS1_16FlashAttnBwdSm80INS1_25CollectiveMainloopBwdSm80ILi2ELi2EN4cute5tupleIJNS5_1CILi128EEES8_NS7_ILi64EEEEEENS_10bfloat16_tEfNS_4arch4Sm80ELb1ELb0ELb1ELb0ELb1ELb0ELb0ELb0ELi2ELi4ELi4ELi4ELb0EEENS1_24CollectiveEpilogueBwdGQAISA_fSD_Li256ELb0ELb1EEENS1_25SingleTileBwdLPTSchedulerILb0ELi128ELb1EEEEEEEEEvNT_6ParamsE$_ZN4cute3eso3ESOILb1ELb0EJNS_5tupleIJNS2_IJNS_1CILi2EEES4_EEES4_EEENS2_IJNS2_IJiiEEENS3_ILi8192EEEEEEEEC2ERKS6_RKS9_:
[----:B------:R-:W-:Y:S01]  /*8340*/  IADD3 R4, R65, -c[0x0][0x20], RZ ;  /* 0x8000080041047a10 */ /* 0x000fe20007ffe0ff */
[----:B------:R-:W-:Y:S01]  /*8350*/  IMAD.MOV.U32 R72, RZ, RZ, R6 ;  /* 0x000000ffff487224 */ /* 0x000fe200078e0006 */
[----:B------:R-:W-:-:S03]  /*8360*/  MOV R73, 0x0 ;  /* 0x0000000000497802 */ /* 0x000fc60000000f00 */
[----:B------:R1:W-:Y:S04]  /*8370*/  STL [R4], R2 ;  /* 0x0000000204007387 */ /* 0x0003e80000100800 */
[----:B------:R1:W-:Y:S01]  /*8380*/  STL [R4+0x4], R3 ;  /* 0x0000040304007387 */ /* 0x0003e20000100800 */
[----:B------:R-:W-:Y:S05]  /*8390*/  RET.REL.NODEC R72 `(_ZN7cutlass13device_kernelIN5flash19enable_sm80_to_sm89INS1_16FlashAttnBwdSm80INS1_25CollectiveMainloopBwdSm80ILi2ELi2EN4cute5tupleIJNS5_1CILi128EEES8_NS7_ILi64EEEEEENS_10bfloat16_tEfNS_4arch4Sm80ELb1ELb0ELb1ELb0ELb1ELb0ELb0ELb0ELi2ELi4ELi4ELi4ELb0EEENS1_24CollectiveEpilogueBwdGQAISA_fSD_Li256ELb0ELb1EEENS1_25SingleTileBwdLPTSchedulerILb0ELi128ELb1EEEEEEEEEvNT_6ParamsE) ;  /* 0xffff7c6048007950 */ /* 0x000fea0003c3ffff */
        .type           $_ZN7cutlass13device_kernelIN5flash19enable_sm80_to_sm89INS1_16FlashAttnBwdSm80INS1_25CollectiveMainloopBwdSm80ILi2ELi2EN4cute5tupleIJNS5_1CILi128EEES8_NS7_ILi64EEEEEENS_10bfloat16_tEfNS_4arch4Sm80ELb1ELb0ELb1ELb0ELb1ELb0ELb0ELb0ELi2ELi4ELi4ELi4ELb0EEENS1_24CollectiveEpilogueBwdGQAISA_fSD_Li256ELb0ELb1EEENS1_25SingleTileBwdLPTSchedulerILb0ELi128ELb1EEEEEEEEEvNT_6ParamsE$_ZN4cute3eso3ESOILb1ELb0EJNS_5tupleIJNS2_IJNS_1CILi2EEES4_EEES5_NS3_ILi8EEEEEENS2_IJNS2_IJiNS3_ILi512EEEEEENS2_IJiiEEENS3_ILi1024EEEEEEEEC2ERKS7_RKSC_,@function
        .size           $_ZN7cutlass13device_kernelIN5flash19enable_sm80_to_sm89INS1_16FlashAttnBwdSm80INS1_25CollectiveMainloopBwdSm80ILi2ELi2EN4cute5tupleIJNS5_1CILi128EEES8_NS7_ILi64EEEEEENS_10bfloat16_tEfNS_4arch4Sm80ELb1ELb0ELb1ELb0ELb1ELb0ELb0ELb0ELi2ELi4ELi4ELi4ELb0EEENS1_24CollectiveEpilogueBwdGQAISA_fSD_Li256ELb0ELb1EEENS1_25SingleTileBwdLPTSchedulerILb0ELi128ELb1EEEEEEEEEvNT_6ParamsE$_ZN4cute3eso3ESOILb1ELb0EJNS_5tupleIJNS2_IJNS_1CILi2EEES4_EEES5_NS3_ILi8EEEEEENS2_IJNS2_IJiNS3_ILi512EEEEEENS2_IJiiEEENS3_ILi1024EEEEEEEEC2ERKS7_RKSC_,($_ZN7cutlass13device_kernelIN5flash19enable_sm80_to_sm89INS1_16FlashAttnBwdSm80INS1_25CollectiveMainloopBwdSm80ILi2ELi2EN4cute5tupleIJNS5_1CILi128EEES8_NS7_ILi64EEEEEENS_10bfloat16_tEfNS_4arch4Sm80ELb1ELb0ELb1ELb0ELb1ELb0ELb0ELb0ELi2ELi4ELi4ELi4ELb0EEENS1_24CollectiveEpilogueBwdGQAISA_fSD_Li256ELb0ELb1EEENS1_25SingleTileBwdLPTSchedulerILb0ELi128ELb1EEEEEEEEEvNT_6ParamsE$_ZN4cute3eso3ESOILb1ELb0EJNS_5tupleIJNS2_IJNS_1CILi2EEES4_S4_EEES4_NS2_IJNS2_IJS4_S4_EEES4_EEEEEENS2_IJNS2_IJNS3_ILi1EEENS3_ILi512EEEiEEENS3_ILi4096EEENS2_IJNS2_IJiiEEENS3_ILi8192EEEEEEEEEEEC2ERKS8_RKSG_ - $_ZN7cutlass13device_kernelIN5flash19enable_sm80_to_sm89INS1_16FlashAttnBwdSm80INS1_25CollectiveMainloopBwdSm80ILi2ELi2EN4cute5tupleIJNS5_1CILi128EEES8_NS7_ILi64EEEEEENS_10bfloat16_tEfNS_4arch4Sm80ELb1ELb0ELb1ELb0ELb1ELb0ELb0ELb0ELi2ELi4ELi4ELi4ELb0EEENS1_24CollectiveEpilogueBwdGQAISA_fSD_Li256ELb0ELb1EEENS1_25SingleTileBwdLPTSchedulerILb0ELi128ELb1EEEEEEEEEvNT_6ParamsE$_ZN4cute3eso3ESOILb1ELb0EJNS_5tupleIJNS2_IJNS_1CILi2EEES4_EEES5_NS3_ILi8EEEEEENS2_IJNS2_IJiNS3_ILi512EEEEEENS2_IJiiEEENS3_ILi1024EEEEEEEEC2ERKS7_RKSC_)
$_ZN7cutlass13device_kernelIN5flash19enable_sm80_to_sm89INS1_16FlashAttnBwdSm80INS1_25CollectiveMainloopBwdSm80ILi2ELi2EN4cute5tupleIJNS5_1CILi128EEES8_NS7_ILi64EEEEEENS_10bfloat16_tEfNS_4arch4Sm80ELb1ELb0ELb1ELb0ELb1ELb0ELb0ELb0ELi2ELi4ELi4ELi4ELb0EEENS1_24CollectiveEpilogueBwdGQAISA_fSD_Li256ELb0ELb1EEENS1_25SingleTileBwdLPTSchedulerILb0ELi128ELb1EEEEEEEEEvNT_6ParamsE$_ZN4cute3eso3ESOILb1ELb0EJNS_5tupleIJNS2_IJNS_1CILi2EEES4_EEES5_NS3_ILi8EEEEEENS2_IJNS2_IJiNS3_ILi512EEEEEENS2_IJiiEEENS3_ILi1024EEEEEEEEC2ERKS7_RKSC_:
[----:B------:R-:W-:Y:S02]  /*83a0*/  IADD3 R4, R60, -c[0x0][0x20], RZ ;  /* 0x800008003c047a10 */ /* 0x000fe40007ffe0ff */
[----:B------:R-:W-:-:S03]  /*83b0*/  MOV R9, 0x0 ;  /* 0x0000000000097802 */ /* 0x000fc60000000f00 */
[----:B------:R1:W-:Y:S04]  /*83c0*/  STL [R4], R2 ;  /* 0x0000000204007387 */ /* 0x0003e80000100800 */
[----:B------:R1:W-:Y:S04]  /*83d0*/  STL [R4+0x4], R3 ;  /* 0x0000040304007387 */ /* 0x0003e80000100800 */
[----:B------:R1:W-:Y:S01]  /*83e0*/  STL [R4+0x8], R5 ;  /* 0x0000080504007387 */ /* 0x0003e20000100800 */
[----:B------:R-:W-:Y:S05]  /*83f0*/  RET.REL.NODEC R8 `(_ZN7cutlass13device_kernelIN5flash19enable_sm80_to_sm89INS1_16FlashAttnBwdSm80INS1_25CollectiveMainloopBwdSm80ILi2ELi2EN4cute5tupleIJNS5_1CILi128EEES8_NS7_ILi64EEEEEENS_10bfloat16_tEfNS_4arch4Sm80ELb1ELb0ELb1ELb0ELb1ELb0ELb0ELb0ELi2ELi4ELi4ELi4ELb0EEENS1_24CollectiveEpilogueBwdGQAISA_fSD_Li256ELb0ELb1EEENS1_25SingleTileBwdLPTSchedulerILb0ELi128ELb1EEEEEEEEEvNT_6ParamsE) ;  /* 0xffff7c0008007950 */ /* 0x000fea0003c3ffff */
        .type           $_ZN7cutlass13device_kernelIN5flash19enable_sm80_to_sm89INS1_16FlashAttnBwdSm80INS1_25CollectiveMainloopBwdSm80ILi2ELi2EN4cute5tupleIJNS5_1CILi128EEES8_NS7_ILi64EEEEEENS_10bfloat16_tEfNS_4arch4Sm80ELb1ELb0ELb1ELb0ELb1ELb0ELb0ELb0ELi2ELi4ELi4ELi4ELb0EEENS1_24CollectiveEpilogueBwdGQAISA_fSD_Li256ELb0ELb1EEENS1_25SingleTileBwdLPTSchedulerILb0ELi128ELb1EEEEEEEEEvNT_6ParamsE$_ZN4cute3eso3ESOILb1ELb0EJNS_5tupleIJNS2_IJNS_1CILi2EEES4_S4_EEES4_NS2_IJNS2_IJS4_S4_EEES4_EEEEEENS2_IJNS2_IJNS3_ILi1EEENS3_ILi512EEEiEEENS3_ILi4096EEENS2_IJNS2_IJiiEEENS3_ILi8192EEEEEEEEEEEC2ERKS8_RKSG_,@function
        .size           $_ZN7cutlass13device_kernelIN5flash19enable_sm80_to_sm89INS1_16FlashAttnBwdSm80INS1_25CollectiveMainloopBwdSm80ILi2ELi2EN4cute5tupleIJNS5_1CILi128EEES8_NS7_ILi64EEEEEENS_10bfloat16_tEfNS_4arch4Sm80ELb1ELb0ELb1ELb0ELb1ELb0ELb0ELb0ELi2ELi4ELi4ELi4ELb0EEENS1_24CollectiveEpilogueBwdGQAISA_fSD_Li256ELb0ELb1EEENS1_25SingleTileBwdLPTSchedulerILb0ELi128ELb1EEEEEEEEEvNT_6ParamsE$_ZN4cute3eso3ESOILb1ELb0EJNS_5tupleIJNS2_IJNS_1CILi2EEES4_S4_EEES4_NS2_IJNS2_IJS4_S4_EEES4_EEEEEENS2_IJNS2_IJNS3_ILi1EEENS3_ILi512EEEiEEENS3_ILi4096EEENS2_IJNS2_IJiiEEENS3_ILi8192EEEEEEEEEEEC2ERKS8_RKSG_,($_ZN7cutlass13device_kernelIN5flash19enable_sm80_to_sm89INS1_16FlashAttnBwdSm80INS1_25CollectiveMainloopBwdSm80ILi2ELi2EN4cute5tupleIJNS5_1CILi128EEES8_NS7_ILi64EEEEEENS_10bfloat16_tEfNS_4arch4Sm80ELb1ELb0ELb1ELb0ELb1ELb0ELb0ELb0ELi2ELi4ELi4ELi4ELb0EEENS1_24CollectiveEpilogueBwdGQAISA_fSD_Li256ELb0ELb1EEENS1_25SingleTileBwdLPTSchedulerILb0ELi128ELb1EEEEEEEEEvNT_6ParamsE$_ZN4cute3eso3ESOILb1ELb0EJNS_5tupleIJNS2_IJNS_1CILi2EEES4_S4_EEES4_NS2_IJS4_S4_EEEEEENS2_IJNS2_IJNS3_ILi1EEENS3_ILi512EEEiEEENS3_ILi4096EEENS2_IJiiEEEEEEEEC2ERKS7_RKSD_ - $_ZN7cutlass13device_kernelIN5flash19enable_sm80_to_sm89INS1_16FlashAttnBwdSm80INS1_25CollectiveMainloopBwdSm80ILi2ELi2EN4cute5tupleIJNS5_1CILi128EEES8_NS7_ILi64EEEEEENS_10bfloat16_tEfNS_4arch4Sm80ELb1ELb0ELb1ELb0ELb1ELb0ELb0ELb0ELi2ELi4ELi4ELi4ELb0EEENS1_24CollectiveEpilogueBwdGQAISA_fSD_Li256ELb0ELb1EEENS1_25SingleTileBwdLPTSchedulerILb0ELi128ELb1EEEEEEEEEvNT_6ParamsE$_ZN4cute3eso3ESOILb1ELb0EJNS_5tupleIJNS2_IJNS_1CILi2EEES4_S4_EEES4_NS2_IJNS2_IJS4_S4_EEES4_EEEEEENS2_IJNS2_IJNS3_ILi1EEENS3_ILi512EEEiEEENS3_ILi4096EEENS2_IJNS2_IJiiEEENS3_ILi8192EEEEEEEEEEEC2ERKS8_RKSG_)
$_ZN7cutlass13device_kernelIN5flash19enable_sm80_to_sm89INS1_16FlashAttnBwdSm80INS1_25CollectiveMainloopBwdSm80ILi2ELi2EN4cute5tupleIJNS5_1CILi128EEES8_NS7_ILi64EEEEEENS_10bfloat16_tEfNS_4arch4Sm80ELb1ELb0ELb1ELb0ELb1ELb0ELb0ELb0ELi2ELi4ELi4ELi4ELb0EEENS1_24CollectiveEpilogueBwdGQAISA_fSD_Li256ELb0ELb1EEENS1_25SingleTileBwdLPTSchedulerILb0ELi128ELb1EEEEEEEEEvNT_6ParamsE$_ZN4cute3eso3ESOILb1ELb0EJNS_5tupleIJNS2_IJNS_1CILi2EEES4_S4_EEES4_NS2_IJNS2_IJS4_S4_EEES4_EEEEEENS2_IJNS2_IJNS3_ILi1EEENS3_ILi512EEEiEEENS3_ILi4096EEENS2_IJNS2_IJiiEEENS3_ILi8192EEEEEEEEEEEC2ERKS8_RKSG_:
[----:B------:R-:W-:Y:S02]  /*8400*/  IADD3 R4, R60, -c[0x0][0x20], RZ ;  /* 0x800008003c047a10 */ /* 0x000fe40007ffe0ff */
[----:B------:R-:W-:-:S03]  /*8410*/  MOV R9, 0x0 ;  /* 0x0000000000097802 */ /* 0x000fc60000000f00 */
[----:B------:R1:W-:Y:S04]  /*8420*/  STL [R4], R2 ;  /* 0x0000000204007387 */ /* 0x0003e80000100800 */
[----:B------:R1:W-:Y:S04]  /*8430*/  STL [R4+0x4], R3 ;  /* 0x0000040304007387 */ /* 0x0003e80000100800 */
[----:B------:R1:W-:Y:S01]  /*8440*/  STL [R4+0x8], R5 ;  /* 0x0000080504007387 */ /* 0x0003e20000100800 */
[----:B------:R-:W-:Y:S05]  /*8450*/  RET.REL.NODEC R8 `(_ZN7cutlass13device_kernelIN5flash19enable_sm80_to_sm89INS1_16FlashAttnBwdSm80INS1_25CollectiveMainloopBwdSm80ILi2ELi2EN4cute5tupleIJNS5_1CILi128EEES8_NS7_ILi64EEEEEENS_10bfloat16_tEfNS_4arch4Sm80ELb1ELb0ELb1ELb0ELb1ELb0ELb0ELb0ELi2ELi4ELi4ELi4ELb0EEENS1_24CollectiveEpilogueBwdGQAISA_fSD_Li256ELb0ELb1EEENS1_25SingleTileBwdLPTSchedulerILb0ELi128ELb1EEEEEEEEEvNT_6ParamsE) ;  /* 0xffff7ba008007950 */ /* 0x000fea0003c3ffff */
        .type           $_ZN7cutlass13device_kernelIN5flash19enable_sm80_to_sm89INS1_16FlashAttnBwdSm80INS1_25CollectiveMainloopBwdSm80ILi2ELi2EN4cute5tupleIJNS5_1CILi128EEES8_NS7_ILi64EEEEEENS_10bfloat16_tEfNS_4arch4Sm80ELb1ELb0ELb1ELb0ELb1ELb0ELb0ELb0ELi2ELi4ELi4ELi4ELb0EEENS1_24CollectiveEpilogueBwdGQAISA_fSD_Li256ELb0ELb1EEENS1_25SingleTileBwdLPTSchedulerILb0ELi128ELb1EEEEEEEEEvNT_6ParamsE$_ZN4cute3eso3ESOILb1ELb0EJNS_5tupleIJNS2_IJNS_1CILi2EEES4_S4_EEES4_NS2_IJS4_S4_EEEEEENS2_IJNS2_IJNS3_ILi1EEENS3_ILi512EEEiEEENS3_ILi4096EEENS2_IJiiEEEEEEEEC2ERKS7_RKSD_,@function
        .size           $_ZN7cutlass13device_kernelIN5flash19enable_sm80_to_sm89INS1_16FlashAttnBwdSm80INS1_25CollectiveMainloopBwdSm80ILi2ELi2EN4cute5tupleIJNS5_1CILi128EEES8_NS7_ILi64EEEEEENS_10bfloat16_tEfNS_4arch4Sm80ELb1ELb0ELb1ELb0ELb1ELb0ELb0ELb0ELi2ELi4ELi4ELi4ELb0EEENS1_24CollectiveEpilogueBwdGQAISA_fSD_Li256ELb0ELb1EEENS1_25SingleTileBwdLPTSchedulerILb0ELi128ELb1EEEEEEEEEvNT_6ParamsE$_ZN4cute3eso3ESOILb1ELb0EJNS_5tupleIJNS2_IJNS_1CILi2EEES4_S4_EEES4_NS2_IJS4_S4_EEEEEENS2_IJNS2_IJNS3_ILi1EEENS3_ILi512EEEiEEENS3_ILi4096EEENS2_IJiiEEEEEEEEC2ERKS7_RKSD_,($_ZN7cutlass13device_kernelIN5flash19enable_sm80_to_sm89INS1_16FlashAttnBwdSm80INS1_25CollectiveMainloopBwdSm80ILi2ELi2EN4cute5tupleIJNS5_1CILi128EEES8_NS7_ILi64EEEEEENS_10bfloat16_tEfNS_4arch4Sm80ELb1ELb0ELb1ELb0ELb1ELb0ELb0ELb0ELi2ELi4ELi4ELi4ELb0EEENS1_24CollectiveEpilogueBwdGQAISA_fSD_Li256ELb0ELb1EEENS1_25SingleTileBwdLPTSchedulerILb0ELi128ELb1EEEEEEEEEvNT_6ParamsE$_ZN4cute3eso3ESOILb1ELb0EJNS_5tupleIJNS2_IJNS_1CILi8EEENS3_ILi1EEEEEENS2_IJNS3_ILi2EEEEEEEEENS2_IJNS2_IJS5_NS3_ILi0EEEEEENS2_IJiEEEEEEEEC2ERKS9_RKSD_ - $_ZN7cutlass13device_kernelIN5flash19enable_sm80_to_sm89INS1_16FlashAttnBwdSm80INS1_25CollectiveMainloopBwdSm80ILi2ELi2EN4cute5tupleIJNS5_1CILi128EEES8_NS7_ILi64EEEEEENS_10bfloat16_tEfNS_4arch4Sm80ELb1ELb0ELb1ELb0ELb1ELb0ELb0ELb0ELi2ELi4ELi4ELi4ELb0EEENS1_24CollectiveEpilogueBwdGQAISA_fSD_Li256ELb0ELb1EEENS1_25SingleTileBwdLPTSchedulerILb0ELi128ELb1EEEEEEEEEvNT_6ParamsE$_ZN4cute3eso3ESOILb1ELb0EJNS_5tupleIJNS2_IJNS_1CILi2EEES4_S4_EEES4_NS2_IJS4_S4_EEEEEENS2_IJNS2_IJNS3_ILi1EEENS3_ILi512EEEiEEENS3_ILi4096EEENS2_IJiiEEEEEEEEC2ERKS7_RKSD_)
$_ZN7cutlass13device_kernelIN5flash19enable_sm80_to_sm89INS1_16FlashAttnBwdSm80INS1_25CollectiveMainloopBwdSm80ILi2ELi2EN4cute5tupleIJNS5_1CILi128EEES8_NS7_ILi64EEEEEENS_10bfloat16_tEfNS_4arch4Sm80ELb1ELb0ELb1ELb0ELb1ELb0ELb0ELb0ELi2ELi4ELi4ELi4ELb0EEENS1_24CollectiveEpilogueBwdGQAISA_fSD_Li256ELb0ELb1EEENS1_25SingleTileBwdLPTSchedulerILb0ELi128ELb1EEEEEEEEEvNT_6ParamsE$_ZN4cute3eso3ESOILb1ELb0EJNS_5tupleIJNS2_IJNS_1CILi2EEES4_S4_EEES4_NS2_IJS4_S4_EEEEEENS2_IJNS2_IJNS3_ILi1EEENS3_ILi512EEEiEEENS3_ILi4096EEENS2_IJiiEEEEEEEEC2ERKS7_RKSD_:
[----:B------:R-:W-:Y:S02]  /*8460*/  IADD3 R4, R23, -c[0x0][0x20], RZ ;  /* 0x8000080017047a10 */ /* 0x000fe40007ffe0ff */
[----:B------:R-:W-:-:S03]  /*8470*/  MOV R9, 0x0 ;  /* 0x0000000000097802 */ /* 0x000fc60000000f00 */
[----:B------:R1:W-:Y:S04]  /*8480*/  STL [R4], R2 ;  /* 0x0000000204007387 */ /* 0x0003e80000100800 */
[----:B------:R1:W-:Y:S04]  /*8490*/  STL [R4+0x4], R3 ;  /* 0x0000040304007387 */ /* 0x0003e80000100800 */
[----:B------:R1:W-:Y:S01]  /*84a0*/  STL [R4+0x8], R5 ;  /* 0x0000080504007387 */ /* 0x0003e20000100800 */
[----:B------:R-:W-:Y:S05]  /*84b0*/  RET.REL.NODEC R8 `(_ZN7cutlass13device_kernelIN5flash19enable_sm80_to_sm89INS1_16FlashAttnBwdSm80INS1_25CollectiveMainloopBwdSm80ILi2ELi2EN4cute5tupleIJNS5_1CILi128EEES8_NS7_ILi64EEEEEENS_10bfloat16_tEfNS_4arch4Sm80ELb1ELb0ELb1ELb0ELb1ELb0ELb0ELb0ELi2ELi4ELi4ELi4ELb0EEENS1_24CollectiveEpilogueBwdGQAISA_fSD_Li256ELb0ELb1EEENS1_25SingleTileBwdLPTSchedulerILb0ELi128ELb1EEEEEEEEEvNT_6ParamsE) ;  /* 0xffff7b4008007950 */ /* 0x000fea0003c3ffff */
        .type           $_ZN7cutlass13device_kernelIN5flash19enable_sm80_to_sm89INS1_16FlashAttnBwdSm80INS1_25CollectiveMainloopBwdSm80ILi2ELi2EN4cute5tupleIJNS5_1CILi128EEES8_NS7_ILi64EEEEEENS_10bfloat16_tEfNS_4arch4Sm80ELb1ELb0ELb1ELb0ELb1ELb0ELb0ELb0ELi2ELi4ELi4ELi4ELb0EEENS1_24CollectiveEpilogueBwdGQAISA_fSD_Li256ELb0ELb1EEENS1_25SingleTileBwdLPTSchedulerILb0ELi128ELb1EEEEEEEEEvNT_6ParamsE$_ZN4cute3eso3ESOILb1ELb0EJNS_5tupleIJNS2_IJNS_1CILi8EEENS3_ILi1EEEEEENS2_IJNS3_ILi2EEEEEEEEENS2_IJNS2_IJS5_NS3_ILi0EEEEEENS2_IJiEEEEEEEEC2ERKS9_RKSD_,@function
        .size           $_ZN7cutlass13device_kernelIN5flash19enable_sm80_to_sm89INS1_16FlashAttnBwdSm80INS1_25CollectiveMainloopBwdSm80ILi2ELi2EN4cute5tupleIJNS5_1CILi128EEES8_NS7_ILi64EEEEEENS_10bfloat16_tEfNS_4arch4Sm80ELb1ELb0ELb1ELb0ELb1ELb0ELb0ELb0ELi2ELi4ELi4ELi4ELb0EEENS1_24CollectiveEpilogueBwdGQAISA_fSD_Li256ELb0ELb1EEENS1_25SingleTileBwdLPTSchedulerILb0ELi128ELb1EEEEEEEEEvNT_6ParamsE$_ZN4cute3eso3ESOILb1ELb0EJNS_5tupleIJNS2_IJNS_1CILi8EEENS3_ILi1EEEEEENS2_IJNS3_ILi2EEEEEEEEENS2_IJNS2_IJS5_NS3_ILi0EEEEEENS2_IJiEEEEEEEEC2ERKS9_RKSD_,($_ZN7cutlass13device_kernelIN5flash19enable_sm80_to_sm89INS1_16FlashAttnBwdSm80INS1_25CollectiveMainloopBwdSm80ILi2ELi2EN4cute5tupleIJNS5_1CILi128EEES8_NS7_ILi64EEEEEENS_10bfloat16_tEfNS_4arch4Sm80ELb1ELb0ELb1ELb0ELb1ELb0ELb0ELb0ELi2ELi4ELi4ELi4ELb0EEENS1_24CollectiveEpilogueBwdGQAISA_fSD_Li256ELb0ELb1EEENS1_25SingleTileBwdLPTSchedulerILb0ELi128ELb1EEEEEEEEEvNT_6ParamsE$_ZN4cute3eso3ESOILb1ELb0EJNS_5tupleIJNS2_IJNS_1CILi8EEENS3_ILi1EEEEEENS3_ILi2EEEEEENS2_IJNS2_IJS5_NS3_ILi0EEEEEEiEEEEEC2ERKS8_RKSB_ - $_ZN7cutlass13device_kernelIN5flash19enable_sm80_to_sm89INS1_16FlashAttnBwdSm80INS1_25CollectiveMainloopBwdSm80ILi2ELi2EN4cute5tupleIJNS5_1CILi128EEES8_NS7_ILi64EEEEEENS_10bfloat16_tEfNS_4arch4Sm80ELb1ELb0ELb1ELb0ELb1ELb0ELb0ELb0ELi2ELi4ELi4ELi4ELb0EEENS1_24CollectiveEpilogueBwdGQAISA_fSD_Li256ELb0ELb1EEENS1_25SingleTileBwdLPTSchedulerILb0ELi128ELb1EEEEEEEEEvNT_6ParamsE$_ZN4cute3eso3ESOILb1ELb0EJNS_5tupleIJNS2_IJNS_1CILi8EEENS3_ILi1EEEEEENS2_IJNS3_ILi2EEEEEEEEENS2_IJNS2_IJS5_NS3_ILi0EEEEEENS2_IJiEEEEEEEEC2ERKS9_RKSD_)
$_ZN7cutlass13device_kernelIN5flash19enable_sm80_to_sm89INS1_16FlashAttnBwdSm80INS1_25CollectiveMainloopBwdSm80ILi2ELi2EN4cute5tupleIJNS5_1CILi128EEES8_NS7_ILi64EEEEEENS_10bfloat16_tEfNS_4arch4Sm80ELb1ELb0ELb1ELb0ELb1ELb0ELb0ELb0ELi2ELi4ELi4ELi4ELb0EEENS1_24CollectiveEpilogueBwdGQAISA_fSD_Li256ELb0ELb1EEENS1_25SingleTileBwdLPTSchedulerILb0ELi128ELb1EEEEEEEEEvNT_6ParamsE$_ZN4cute3eso3ESOILb1ELb0EJNS_5tupleIJNS2_IJNS_1CILi8EEENS3_ILi1EEEEEENS2_IJNS3_ILi2EEEEEEEEENS2_IJNS2_IJS5_NS3_ILi0EEEEEENS2_IJiEEEEEEEEC2ERKS9_RKSD_:
[----:B------:R-:W-:Y:S02]  /*84c0*/  IADD3 R2, R67, -c[0x0][0x20], RZ ;  /* 0x8000080043027a10 */ /* 0x000fe40007ffe0ff */
[----:B------:R-:W-:-:S03]  /*84d0*/  MOV R9, 0x0 ;  /* 0x0000000000097802 */ /* 0x000fc60000000f00 */
[----:B------:R1:W-:Y:S01]  /*84e0*/  STL [R2], R3 ;  /* 0x0000000302007387 */ /* 0x0003e20000100800 */
[----:B------:R-:W-:Y:S05]  /*84f0*/  RET.REL.NODEC R8 `(_ZN7cutlass13device_kernelIN5flash19enable_sm80_to_sm89INS1_16FlashAttnBwdSm80INS1_25CollectiveMainloopBwdSm80ILi2ELi2EN4cute5tupleIJNS5_1CILi128EEES8_NS7_ILi64EEEEEENS_10bfloat16_tEfNS_4arch4Sm80ELb1ELb0ELb1ELb0ELb1ELb0ELb0ELb0ELi2ELi4ELi4ELi4ELb0EEENS1_24CollectiveEpilogueBwdGQAISA_fSD_Li256ELb0ELb1EEENS1_25SingleTileBwdLPTSchedulerILb0ELi128ELb1EEEEEEEEEvNT_6ParamsE) ;  /* 0xffff7b0008007950 */ /* 0x000fea0003c3ffff */
        .type           $_ZN7cutlass13device_kernelIN5flash19enable_sm80_to_sm89INS1_16FlashAttnBwdSm80INS1_25CollectiveMainloopBwdSm80ILi2ELi2EN4cute5tupleIJNS5_1CILi128EEES8_NS7_ILi64EEEEEENS_10bfloat16_tEfNS_4arch4Sm80ELb1ELb0ELb1ELb0ELb1ELb0ELb0ELb0ELi2ELi4ELi4ELi4ELb0EEENS1_24CollectiveEpilogueBwdGQAISA_fSD_Li256ELb0ELb1EEENS1_25SingleTileBwdLPTSchedulerILb0ELi128ELb1EEEEEEEEEvNT_6ParamsE$_ZN4cute3eso3ESOILb1ELb0EJNS_5tupleIJNS2_IJNS_1CILi8EEENS3_ILi1EEEEEENS3_ILi2EEEEEENS2_IJNS2_IJS5_NS3_ILi0EEEEEEiEEEEEC2ERKS8_RKSB_,@function
        .size           $_ZN7cutlass13device_kernelIN5flash19enable_sm80_to_sm89INS1_16FlashAttnBwdSm80INS1_25CollectiveMainloopBwdSm80ILi2ELi2EN4cute5tupleIJNS5_1CILi128EEES8_NS7_ILi64EEEEEENS_10bfloat16_tEfNS_4arch4Sm80ELb1ELb0ELb1ELb0ELb1ELb0ELb0ELb0ELi2ELi4ELi4ELi4ELb0EEENS1_24CollectiveEpilogueBwdGQAISA_fSD_Li256ELb0ELb1EEENS1_25SingleTileBwdLPTSchedulerILb0ELi128ELb1EEEEEEEEEvNT_6ParamsE$_ZN4cute3eso3ESOILb1ELb0EJNS_5tupleIJNS2_IJNS_1CILi8EEENS3_ILi1EEEEEENS3_ILi2EEEEEENS2_IJNS2_IJS5_NS3_ILi0EEEEEEiEEEEEC2ERKS8_RKSB_,($_ZN7cutlass13device_kernelIN5flash19enable_sm80_to_sm89INS1_16FlashAttnBwdSm80INS1_25CollectiveMainloopBwdSm80ILi2ELi2EN4cute5tupleIJNS5_1CILi128EEES8_NS7_ILi64EEEEEENS_10bfloat16_tEfNS_4arch4Sm80ELb1ELb0ELb1ELb0ELb1ELb0ELb0ELb0ELi2ELi4ELi4ELi4ELb0EEENS1_24CollectiveEpilogueBwdGQAISA_fSD_Li256ELb0ELb1EEENS1_25SingleTileBwdLPTSchedulerILb0ELi128ELb1EEEEEEEEEvNT_6ParamsE$_ZN4cute3eso3ESOILb1ELb0EJNS_5tupleIJNS2_IJNS_1CILi8EEENS3_ILi1EEEEEENS3_ILi2EEENS2_IJS7_S7_EEEEEENS2_IJNS2_IJS5_NS3_ILi0EEEEEENS3_ILi4096EEENS2_IJiiEEEEEEEEC2ERKS9_RKSE_ - $_ZN7cutlass13device_kernelIN5flash19enable_sm80_to_sm89INS1_16FlashAttnBwdSm80INS1_25CollectiveMainloopBwdSm80ILi2ELi2EN4cute5tupleIJNS5_1CILi128EEES8_NS7_ILi64EEEEEENS_10bfloat16_tEfNS_4arch4Sm80ELb1ELb0ELb1ELb0ELb1ELb0ELb0ELb0ELi2ELi4ELi4ELi4ELb0EEENS1_24CollectiveEpilogueBwdGQAISA_fSD_Li256ELb0ELb1EEENS1_25SingleTileBwdLPTSchedulerILb0ELi128ELb1EEEEEEEEEvNT_6ParamsE$_ZN4cute3eso3ESOILb1ELb0EJNS_5tupleIJNS2_IJNS_1CILi8EEENS3_ILi1EEEEEENS3_ILi2EEEEEENS2_IJNS2_IJS5_NS3_ILi0EEEEEEiEEEEEC2ERKS8_RKSB_)
$_ZN7cutlass13device_kernelIN5flash19enable_sm80_to_sm89INS1_16FlashAttnBwdSm80INS1_25CollectiveMainloopBwdSm80ILi2ELi2EN4cute5tupleIJNS5_1CILi128EEES8_NS7_ILi64EEEEEENS_10bfloat16_tEfNS_4arch4Sm80ELb1ELb0ELb1ELb0ELb1ELb0ELb0ELb0ELi2ELi4ELi4ELi4ELb0EEENS1_24CollectiveEpilogueBwdGQAISA_fSD_Li256ELb0ELb1EEENS1_25SingleTileBwdLPTSchedulerILb0ELi128ELb1EEEEEEEEEvNT_6ParamsE$_ZN4cute3eso3ESOILb1ELb0EJNS_5tupleIJNS2_IJNS_1CILi8EEENS3_ILi1EEEEEENS3_ILi2EEEEEENS2_IJNS2_IJS5_NS3_ILi0EEEEEEiEEEEEC2ERKS8_RKSB_:
[----:B------:R-:W-:Y:S02]  /*8500*/  IADD3 R2, R67, -c[0x0][0x20], RZ ;  /* 0x8000080043027a10 */ /* 0x000fe40007ffe0ff */
[----:B------:R-:W-:-:S03]  /*8510*/  MOV R9, 0x0 ;  /* 0x0000000000097802 */ /* 0x000fc60000000f00 */
[----:B------:R1:W-:Y:S01]  /*8520*/  STL [R2], R3 ;  /* 0x0000000302007387 */ /* 0x0003e20000100800 */
[----:B------:R-:W-:Y:S05]  /*8530*/  RET.REL.NODEC R8 `(_ZN7cutlass13device_kernelIN5flash19enable_sm80_to_sm89INS1_16FlashAttnBwdSm80INS1_25CollectiveMainloopBwdSm80ILi2ELi2EN4cute5tupleIJNS5_1CILi128EEES8_NS7_ILi64EEEEEENS_10bfloat16_tEfNS_4arch4Sm80ELb1ELb0ELb1ELb0ELb1ELb0ELb0ELb0ELi2ELi4ELi4ELi4ELb0EEENS1_24CollectiveEpilogueBwdGQAISA_fSD_Li256ELb0ELb1EEENS1_25SingleTileBwdLPTSchedulerILb0ELi128ELb1EEEEEEEEEvNT_6ParamsE) ;  /* 0xffff7ac008007950 */ /* 0x000fea0003c3ffff */
        .type           $_ZN7cutlass13device_kernelIN5flash19enable_sm80_to_sm89INS1_16FlashAttnBwdSm80INS1_25CollectiveMainloopBwdSm80ILi2ELi2EN4cute5tupleIJNS5_1CILi128EEES8_NS7_ILi64EEEEEENS_10bfloat16_tEfNS_4arch4Sm80ELb1ELb0ELb1ELb0ELb1ELb0ELb0ELb0ELi2ELi4ELi4ELi4ELb0EEENS1_24CollectiveEpilogueBwdGQAISA_fSD_Li256ELb0ELb1EEENS1_25SingleTileBwdLPTSchedulerILb0ELi128ELb1EEEEEEEEEvNT_6ParamsE$_ZN4cute3eso3ESOILb1ELb0EJNS_5tupleIJNS2_IJNS_1CILi8EEENS3_ILi1EEEEEENS3_ILi2EEENS2_IJS7_S7_EEEEEENS2_IJNS2_IJS5_NS3_ILi0EEEEEENS3_ILi4096EEENS2_IJiiEEEEEEEEC2ERKS9_RKSE_,@function
        .size           $_ZN7cutlass13device_kernelIN5flash19enable_sm80_to_sm89INS1_16FlashAttnBwdSm80INS1_25CollectiveMainloopBwdSm80ILi2ELi2EN4cute5tupleIJNS5_1CILi128EEES8_NS7_ILi64EEEEEENS_10bfloat16_tEfNS_4arch4Sm80ELb1ELb0ELb1ELb0ELb1ELb0ELb0ELb0ELi2ELi4ELi4ELi4ELb0EEENS1_24CollectiveEpilogueBwdGQAISA_fSD_Li256ELb0ELb1EEENS1_25SingleTileBwdLPTSchedulerILb0ELi128ELb1EEEEEEEEEvNT_6ParamsE$_ZN4cute3eso3ESOILb1ELb0EJNS_5tupleIJNS2_IJNS_1CILi8EEENS3_ILi1EEEEEENS3_ILi2EEENS2_IJS7_S7_EEEEEENS2_IJNS2_IJS5_NS3_ILi0EEEEEENS3_ILi4096EEENS2_IJiiEEEEEEEEC2ERKS9_RKSE_,($_ZN7cutlass13device_kernelIN5flash19enable_sm80_to_sm89INS1_16FlashAttnBwdSm80INS1_25CollectiveMainloopBwdSm80ILi2ELi2EN4cute5tupleIJNS5_1CILi128EEES8_NS7_ILi64EEEEEENS_10bfloat16_tEfNS_4arch4Sm80ELb1ELb0ELb1ELb0ELb1ELb0ELb0ELb0ELi2ELi4ELi4ELi4ELb0EEENS1_24CollectiveEpilogueBwdGQAISA_fSD_Li256ELb0ELb1EEENS1_25SingleTileBwdLPTSchedulerILb0ELi128ELb1EEEEEEEEEvNT_6ParamsE$_ZN4cute3eso3ESOILb1ELb0EJNS_5tupleIJNS2_IJNS_1CILi8EEENS3_ILi1EEEEEENS3_ILi2EEES4_EEENS2_IJNS2_IJS5_NS3_ILi0EEEEEEiNS3_ILi1024EEEEEEEEC2ERKS8_RKSC_ - $_ZN7cutlass13device_kernelIN5flash19enable_sm80_to_sm89INS1_16FlashAttnBwdSm80INS1_25CollectiveMainloopBwdSm80ILi2ELi2EN4cute5tupleIJNS5_1CILi128EEES8_NS7_ILi64EEEEEENS_10bfloat16_tEfNS_4arch4Sm80ELb1ELb0ELb1ELb0ELb1ELb0ELb0ELb0ELi2ELi4ELi4ELi4ELb0EEENS1_24CollectiveEpilogueBwdGQAISA_fSD_Li256ELb0ELb1EEENS1_25SingleTileBwdLPTSchedulerILb0ELi128ELb1EEEEEEEEEvNT_6ParamsE$_ZN4cute3eso3ESOILb1ELb0EJNS_5tupleIJNS2_IJNS_1CILi8EEENS3_ILi1EEEEEENS3_ILi2EEENS2_IJS7_S7_EEEEEENS2_IJNS2_IJS5_NS3_ILi0EEEEEENS3_ILi4096EEENS2_IJiiEEEEEEEEC2ERKS9_RKSE_)
$_ZN7cutlass13device_kernelIN5flash19enable_sm80_to_sm89INS1_16FlashAttnBwdSm80INS1_25CollectiveMainloopBwdSm80ILi2ELi2EN4cute5tupleIJNS5_1CILi128EEES8_NS7_ILi64EEEEEENS_10bfloat16_tEfNS_4arch4Sm80ELb1ELb0ELb1ELb0ELb1ELb0ELb0ELb0ELi2ELi4ELi4ELi4ELb0EEENS1_24CollectiveEpilogueBwdGQAISA_fSD_Li256ELb0ELb1EEENS1_25SingleTileBwdLPTSchedulerILb0ELi128ELb1EEEEEEEEEvNT_6ParamsE$_ZN4cute3eso3ESOILb1ELb0EJNS_5tupleIJNS2_IJNS_1CILi8EEENS3_ILi1EEEEEENS3_ILi2EEENS2_IJS7_S7_EEEEEENS2_IJNS2_IJS5_NS3_ILi0EEEEEENS3_ILi4096EEENS2_IJiiEEEEEEEEC2ERKS9_RKSE_:
[----:B------:R-:W-:Y:S01]  /*8540*/  IADD3 R3, R23, -c[0x0][0x20], RZ ;  /* 0x8000080017037a10 */ /* 0x000fe20007ffe0ff */
[----:B------:R-:W-:Y:S01]  /*8550*/  IMAD.MOV.U32 R12, RZ, RZ, R6 ;  /* 0x000000ffff0c7224 */ /* 0x000fe200078e0006 */
[----:B------:R-:W-:-:S03]  /*8560*/  MOV R13, 0x0 ;  /* 0x00000000000d7802 */ /* 0x000fc60000000f00 */
[----:B------:R1:W-:Y:S04]  /*8570*/  STL [R3], R2 ;  /* 0x0000000203007387 */ /* 0x0003e80000100800 */
[----:B------:R1:W-:Y:S01]  /*8580*/  STL [R3+0x4], R8 ;  /* 0x0000040803007387 */ /* 0x0003e20000100800 */
[----:B------:R-:W-:Y:S05]  /*8590*/  RET.REL.NODEC R12 `(_ZN7cutlass13device_kernelIN5flash19enable_sm80_to_sm89INS1_16FlashAttnBwdSm80INS1_25CollectiveMainloopBwdSm80ILi2ELi2EN4cute5tupleIJNS5_1CILi128EEES8_NS7_ILi64EEEEEENS_10bfloat16_tEfNS_4arch4Sm80ELb1ELb0ELb1ELb0ELb1ELb0ELb0ELb0ELi2ELi4ELi4ELi4ELb0EEENS1_24CollectiveEpilogueBwdGQAISA_fSD_Li256ELb0ELb1EEENS1_25SingleTileBwdLPTSchedulerILb0ELi128ELb1EEEEEEEEEvNT_6ParamsE) ;  /* 0xffff7a600c007950 */ /* 0x000fea0003c3ffff */
        .type           $_ZN7cutlass13device_kernelIN5flash19enable_sm80_to_sm89INS1_16FlashAttnBwdSm80INS1_25CollectiveMainloopBwdSm80ILi2ELi2EN4cute5tupleIJNS5_1CILi128EEES8_NS7_ILi64EEEEEENS_10bfloat16_tEfNS_4arch4Sm80ELb1ELb0ELb1ELb0ELb1ELb0ELb0ELb0ELi2ELi4ELi4ELi4ELb0EEENS1_24CollectiveEpilogueBwdGQAISA_fSD_Li256ELb0ELb1EEENS1_25SingleTileBwdLPTSchedulerILb0ELi128ELb1EEEEEEEEEvNT_6ParamsE$_ZN4cute3eso3ESOILb1ELb0EJNS_5tupleIJNS2_IJNS_1CILi8EEENS3_ILi1EEEEEENS3_ILi2EEES4_EEENS2_IJNS2_IJS5_NS3_ILi0EEEEEEiNS3_ILi1024EEEEEEEEC2ERKS8_RKSC_,@function
        .size           $_ZN7cutlass13device_kernelIN5flash19enable_sm80_to_sm89INS1_16FlashAttnBwdSm80INS1_25CollectiveMainloopBwdSm80ILi2ELi2EN4cute5tupleIJNS5_1CILi128EEES8_NS7_ILi64EEEEEENS_10bfloat16_tEfNS_4arch4Sm80ELb1ELb0ELb1ELb0ELb1ELb0ELb0ELb0ELi2ELi4ELi4ELi4ELb0EEENS1_24CollectiveEpilogueBwdGQAISA_fSD_Li256ELb0ELb1EEENS1_25SingleTileBwdLPTSchedulerILb0ELi128ELb1EEEEEEEEEvNT_6ParamsE$_ZN4cute3eso3ESOILb1ELb0EJNS_5tupleIJNS2_IJNS_1CILi8EEENS3_ILi1EEEEEENS3_ILi2EEES4_EEENS2_IJNS2_IJS5_NS3_ILi0EEEEEEiNS3_ILi1024EEEEEEEEC2ERKS8_RKSC_,($_ZN7cutlass13device_kernelIN5flash19enable_sm80_to_sm89INS1_16FlashAttnBwdSm80INS1_25CollectiveMainloopBwdSm80ILi2ELi2EN4cute5tupleIJNS5_1CILi128EEES8_NS7_ILi64EEEEEENS_10bfloat16_tEfNS_4arch4Sm80ELb1ELb0ELb1ELb0ELb1ELb0ELb0ELb0ELi2ELi4ELi4ELi4ELb0EEENS1_24CollectiveEpilogueBwdGQAISA_fSD_Li256ELb0ELb1EEENS1_25SingleTileBwdLPTSchedulerILb0ELi128ELb1EEEEEEEEEvNT_6ParamsE$_ZN4cute3eso3ESOILb1ELb0EJNS_5tupleIJNS2_IJNS_1CILi8EEENS3_ILi1EEEEEENS3_ILi4EEES5_EEENS2_IJNS2_IJS5_NS3_ILi0EEEEEElS9_EEEEEC2ERKS8_RKSB_ - $_ZN7cutlass13device_kernelIN5flash19enable_sm80_to_sm89INS1_16FlashAttnBwdSm80INS1_25CollectiveMainloopBwdSm80ILi2ELi2EN4cute5tupleIJNS5_1CILi128EEES8_NS7_ILi64EEEEEENS_10bfloat16_tEfNS_4arch4Sm80ELb1ELb0ELb1ELb0ELb1ELb0ELb0ELb0ELi2ELi4ELi4ELi4ELb0EEENS1_24CollectiveEpilogueBwdGQAISA_fSD_Li256ELb0ELb1EEENS1_25SingleTileBwdLPTSchedulerILb0ELi128ELb1EEEEEEEEEvNT_6ParamsE$_ZN4cute3eso3ESOILb1ELb0EJNS_5tupleIJNS2_IJNS_1CILi8EEENS3_ILi1EEEEEENS3_ILi2EEES4_EEENS2_IJNS2_IJS5_NS3_ILi0EEEEEEiNS3_ILi1024EEEEEEEEC2ERKS8_RKSC_)
$_ZN7cutlass13device_kernelIN5flash19enable_sm80_to_sm89INS1_16FlashAttnBwdSm80INS1_25CollectiveMainloopBwdSm80ILi2ELi2EN4cute5tupleIJNS5_1CILi128EEES8_NS7_ILi64EEEEEENS_10bfloat16_tEfNS_4arch4Sm80ELb1ELb0ELb1ELb0ELb1ELb0ELb0ELb0ELi2ELi4ELi4ELi4ELb0EEENS1_24CollectiveEpilogueBwdGQAISA_fSD_Li256ELb0ELb1EEENS1_25SingleTileBwdLPTSchedulerILb0ELi128ELb1EEEEEEEEEvNT_6ParamsE$_ZN4cute3eso3ESOILb1ELb0EJNS_5tupleIJNS2_IJNS_1CILi8EEENS3_ILi1EEEEEENS3_ILi2EEES4_EEENS2_IJNS2_IJS5_NS3_ILi0EEEEEEiNS3_ILi1024EEEEEEEEC2ERKS8_RKSC_:
[----:B------:R-:W-:Y:S02]  /*85a0*/  IADD3 R2, R23, -c[0x0][0x20], RZ ;  /* 0x8000080017027a10 */ /* 0x000fe40007ffe0ff */
[----:B------:R-:W-:-:S03]  /*85b0*/  MOV R9, 0x0 ;  /* 0x0000000000097802 */ /* 0x000fc60000000f00 */
[----:B------:R1:W-:Y:S01]  /*85c0*/  STL [R2], R3 ;  /* 0x0000000302007387 */ /* 0x0003e20000100800 */
[----:B------:R-:W-:Y:S05]  /*85d0*/  RET.REL.NODEC R8 `(_ZN7cutlass13device_kernelIN5flash19enable_sm80_to_sm89INS1_16FlashAttnBwdSm80INS1_25CollectiveMainloopBwdSm80ILi2ELi2EN4cute5tupleIJNS5_1CILi128EEES8_NS7_ILi64EEEEEENS_10bfloat16_tEfNS_4arch4Sm80ELb1ELb0ELb1ELb0ELb1ELb0ELb0ELb0ELi2ELi4ELi4ELi4ELb0EEENS1_24CollectiveEpilogueBwdGQAISA_fSD_Li256ELb0ELb1EEENS1_25SingleTileBwdLPTSchedulerILb0ELi128ELb1EEEEEEEEEvNT_6ParamsE) ;  /* 0xffff7a2008007950 */ /* 0x000fea0003c3ffff */
        .type           $_ZN7cutlass13device_kernelIN5flash19enable_sm80_to_sm89INS1_16FlashAttnBwdSm80INS1_25CollectiveMainloopBwdSm80ILi2ELi2EN4cute5tupleIJNS5_1CILi128EEES8_NS7_ILi64EEEEEENS_10bfloat16_tEfNS_4arch4Sm80ELb1ELb0ELb1ELb0ELb1ELb0ELb0ELb0ELi2ELi4ELi4ELi4ELb0EEENS1_24CollectiveEpilogueBwdGQAISA_fSD_Li256ELb0ELb1EEENS1_25SingleTileBwdLPTSchedulerILb0ELi128ELb1EEEEEEEEEvNT_6ParamsE$_ZN4cute3eso3ESOILb1ELb0EJNS_5tupleIJNS2_IJNS_1CILi8EEENS3_ILi1EEEEEENS3_ILi4EEES5_EEENS2_IJNS2_IJS5_NS3_ILi0EEEEEElS9_EEEEEC2ERKS8_RKSB_,@function
        .size           $_ZN7cutlass13device_kernelIN5flash19enable_sm80_to_sm89INS1_16FlashAttnBwdSm80INS1_25CollectiveMainloopBwdSm80ILi2ELi2EN4cute5tupleIJNS5_1CILi128EEES8_NS7_ILi64EEEEEENS_10bfloat16_tEfNS_4arch4Sm80ELb1ELb0ELb1ELb0ELb1ELb0ELb0ELb0ELi2ELi4ELi4ELi4ELb0EEENS1_24CollectiveEpilogueBwdGQAISA_fSD_Li256ELb0ELb1EEENS1_25SingleTileBwdLPTSchedulerILb0ELi128ELb1EEEEEEEEEvNT_6ParamsE$_ZN4cute3eso3ESOILb1ELb0EJNS_5tupleIJNS2_IJNS_1CILi8EEENS3_ILi1EEEEEENS3_ILi4EEES5_EEENS2_IJNS2_IJS5_NS3_ILi0EEEEEElS9_EEEEEC2ERKS8_RKSB_,($_ZN7cutlass13device_kernelIN5flash19enable_sm80_to_sm89INS1_16FlashAttnBwdSm80INS1_25CollectiveMainloopBwdSm80ILi2ELi2EN4cute5tupleIJNS5_1CILi128EEES8_NS7_ILi64EEEEEENS_10bfloat16_tEfNS_4arch4Sm80ELb1ELb0ELb1ELb0ELb1ELb0ELb0ELb0ELi2ELi4ELi4ELi4ELb0EEENS1_24CollectiveEpilogueBwdGQAISA_fSD_Li256ELb0ELb1EEENS1_25SingleTileBwdLPTSchedulerILb0ELi128ELb1EEEEEEEEEvNT_6ParamsE$_ZN4cute3eso3ESOILb1ELb0EJNS_5tupleIJNS_1CILi0EEES4_EEEiEEC2ERKS5_RKi - $_ZN7cutlass13device_kernelIN5flash19enable_sm80_to_sm89INS1_16FlashAttnBwdSm80INS1_25CollectiveMainloopBwdSm80ILi2ELi2EN4cute5tupleIJNS5_1CILi128EEES8_NS7_ILi64EEEEEENS_10bfloat16_tEfNS_4arch4Sm80ELb1ELb0ELb1ELb0ELb1ELb0ELb0ELb0ELi2ELi4ELi4ELi4ELb0EEENS1_24CollectiveEpilogueBwdGQAISA_fSD_Li256ELb0ELb1EEENS1_25SingleTileBwdLPTSchedulerILb0ELi128ELb1EEEEEEEEEvNT_6ParamsE$_ZN4cute3eso3ESOILb1ELb0EJNS_5tupleIJNS2_IJNS_1CILi8EEENS3_ILi1EEEEEENS3_ILi4EEES5_EEENS2_IJNS2_IJS5_NS3_ILi0EEEEEElS9_EEEEEC2ERKS8_RKSB_)
$_ZN7cutlass13device_kernelIN5flash19enable_sm80_to_sm89INS1_16FlashAttnBwdSm80INS1_25CollectiveMainloopBwdSm80ILi2ELi2EN4cute5tupleIJNS5_1CILi128EEES8_NS7_ILi64EEEEEENS_10bfloat16_tEfNS_4arch4Sm80ELb1ELb0ELb1ELb0ELb1ELb0ELb0ELb0ELi2ELi4ELi4ELi4ELb0EEENS1_24CollectiveEpilogueBwdGQAISA_fSD_Li256ELb0ELb1EEENS1_25SingleTileBwdLPTSchedulerILb0ELi128ELb1EEEEEEEEEvNT_6ParamsE$_ZN4cute3eso3ESOILb1ELb0EJNS_5tupleIJNS2_IJNS_1CILi8EEENS3_ILi1EEEEEENS3_ILi4EEES5_EEENS2_IJNS2_IJS5_NS3_ILi0EEEEEElS9_EEEEEC2ERKS8_RKSB_:
[----:B------:R-:W-:Y:S01]  /*85e0*/  IADD3 R3, R81, -c[0x0][0x20], RZ ;  /* 0x8000080051037a10 */ /* 0x000fe20007ffe0ff */
[----:B------:R-:W-:Y:S01]  /*85f0*/  IMAD.MOV.U32 R78, RZ, RZ, R2 ;  /* 0x000000ffff4e7224 */ /* 0x000fe200078e0002 */
[----:B------:R-:W-:Y:S01]  /*8600*/  MOV R86, R6 ;  /* 0x0000000600567202 */ /* 0x000fe20000000f00 */
[----:B------:R-:W-:Y:S01]  /*8610*/  IMAD.MOV.U32 R79, RZ, RZ, R5 ;  /* 0x000000ffff4f7224 */ /* 0x000fe200078e0005 */
[----:B------:R-:W-:-:S04]  /*8620*/  MOV R87, 0x0 ;  /* 0x0000000000577802 */ /* 0x000fc80000000f00 */
[----:B------:R1:W-:Y:S01]  /*8630*/  STL.64 [R3], R78 ;  /* 0x0000004e03007387 */ /* 0x0003e20000100a00 */
[----:B------:R-:W-:Y:S05]  /*8640*/  RET.REL.NODEC R86 `(_ZN7cutlass13device_kernelIN5flash19enable_sm80_to_sm89INS1_16FlashAttnBwdSm80INS1_25CollectiveMainloopBwdSm80ILi2ELi2EN4cute5tupleIJNS5_1CILi128EEES8_NS7_ILi64EEEEEENS_10bfloat16_tEfNS_4arch4Sm80ELb1ELb0ELb1ELb0ELb1ELb0ELb0ELb0ELi2ELi4ELi4ELi4ELb0EEENS1_24CollectiveEpilogueBwdGQAISA_fSD_Li256ELb0ELb1EEENS1_25SingleTileBwdLPTSchedulerILb0ELi128ELb1EEEEEEEEEvNT_6ParamsE) ;  /* 0xffff79b056007950 */ /* 0x000fea0003c3ffff */
        .type           $_ZN7cutlass13device_kernelIN5flash19enable_sm80_to_sm89INS1_16FlashAttnBwdSm80INS1_25CollectiveMainloopBwdSm80ILi2ELi2EN4cute5tupleIJNS5_1CILi128EEES8_NS7_ILi64EEEEEENS_10bfloat16_tEfNS_4arch4Sm80ELb1ELb0ELb1ELb0ELb1ELb0ELb0ELb0ELi2ELi4ELi4ELi4ELb0EEENS1_24CollectiveEpilogueBwdGQAISA_fSD_Li256ELb0ELb1EEENS1_25SingleTileBwdLPTSchedulerILb0ELi128ELb1EEEEEEEEEvNT_6ParamsE$_ZN4cute3eso3ESOILb1ELb0EJNS_5tupleIJNS_1CILi0EEES4_EEEiEEC2ERKS5_RKi,@function
        .size           $_ZN7cutlass13device_kernelIN5flash19enable_sm80_to_sm89INS1_16FlashAttnBwdSm80INS1_25CollectiveMainloopBwdSm80ILi2ELi2EN4cute5tupleIJNS5_1CILi128EEES8_NS7_ILi64EEEEEENS_10bfloat16_tEfNS_4arch4Sm80ELb1ELb0ELb1ELb0ELb1ELb0ELb0ELb0ELi2ELi4ELi4ELi4ELb0EEENS1_24CollectiveEpilogueBwdGQAISA_fSD_Li256ELb0ELb1EEENS1_25SingleTileBwdLPTSchedulerILb0ELi128ELb1EEEEEEEEEvNT_6ParamsE$_ZN4cute3eso3ESOILb1ELb0EJNS_5tupleIJNS_1CILi0EEES4_EEEiEEC2ERKS5_RKi,($_ZN7cutlass13device_kernelIN5flash19enable_sm80_to_sm89INS1_16FlashAttnBwdSm80INS1_25CollectiveMainloopBwdSm80ILi2ELi2EN4cute5tupleIJNS5_1CILi128EEES8_NS7_ILi64EEEEEENS_10bfloat16_tEfNS_4arch4Sm80ELb1ELb0ELb1ELb0ELb1ELb0ELb0ELb0ELi2ELi4ELi4ELi4ELb0EEENS1_24CollectiveEpilogueBwdGQAISA_fSD_Li256ELb0ELb1EEENS1_25SingleTileBwdLPTSchedulerILb0ELi128ELb1EEEEEEEEEvNT_6ParamsE$_ZN4cute3eso3ESOILb1ELb0EJNS_5tupleIJNS_1CILi16EEENS3_ILi2EEES5_S5_NS3_ILi4EEES5_EEENS2_IJNS3_ILi1EEEiiiNS3_ILi144EEENS3_ILi512EEEEEEEEC2ERKS7_RKSB_ - $_ZN7cutlass13device_kernelIN5flash19enable_sm80_to_sm89INS1_16FlashAttnBwdSm80INS1_25CollectiveMainloopBwdSm80ILi2ELi2EN4cute5tupleIJNS5_1CILi128EEES8_NS7_ILi64EEEEEENS_10bfloat16_tEfNS_4arch4Sm80ELb1ELb0ELb1ELb0ELb1ELb0ELb0ELb0ELi2ELi4ELi4ELi4ELb0EEENS1_24CollectiveEpilogueBwdGQAISA_fSD_Li256ELb0ELb1EEENS1_25SingleTileBwdLPTSchedulerILb0ELi128ELb1EEEEEEEEEvNT_6ParamsE$_ZN4cute3eso3ESOILb1ELb0EJNS_5tupleIJNS_1CILi0EEES4_EEEiEEC2ERKS5_RKi)
$_ZN7cutlass13device_kernelIN5flash19enable_sm80_to_sm89INS1_16FlashAttnBwdSm80INS1_25CollectiveMainloopBwdSm80ILi2ELi2EN4cute5tupleIJNS5_1CILi128EEES8_NS7_ILi64EEEEEENS_10bfloat16_tEfNS_4arch4Sm80ELb1ELb0ELb1ELb0ELb1ELb0ELb0ELb0ELi2ELi4ELi4ELi4ELb0EEENS1_24CollectiveEpilogueBwdGQAISA_fSD_Li256ELb0ELb1EEENS1_25SingleTileBwdLPTSchedulerILb0ELi128ELb1EEEEEEEEEvNT_6ParamsE$_ZN4cute3eso3ESOILb1ELb0EJNS_5tupleIJNS_1CILi0EEES4_EEEiEEC2ERKS5_RKi:
[----:B------:R-:W-:Y:S02]  /*8650*/  IADD3 R2, R67, -c[0x0][0x20], RZ ;  /* 0x8000080043027a10 */ /* 0x000fe40007ffe0ff */
[----:B------:R-:W-:-:S03]  /*8660*/  MOV R5, 0x0 ;  /* 0x0000000000057802 */ /* 0x000fc60000000f00 */
[----:B------:R1:W-:Y:S01]  /*8670*/  STL [R2], R3 ;  /* 0x0000000302007387 */ /* 0x0003e20000100800 */
[----:B------:R-:W-:Y:S05]  /*8680*/  RET.REL.NODEC R4 `(_ZN7cutlass13device_kernelIN5flash19enable_sm80_to_sm89INS1_16FlashAttnBwdSm80INS1_25CollectiveMainloopBwdSm80ILi2ELi2EN4cute5tupleIJNS5_1CILi128EEES8_NS7_ILi64EEEEEENS_10bfloat16_tEfNS_4arch4Sm80ELb1ELb0ELb1ELb0ELb1ELb0ELb0ELb0ELi2ELi4ELi4ELi4ELb0EEENS1_24CollectiveEpilogueBwdGQAISA_fSD_Li256ELb0ELb1EEENS1_25SingleTileBwdLPTSchedulerILb0ELi128ELb1EEEEEEEEEvNT_6ParamsE) ;  /* 0xffff797004007950 */ /* 0x000fea0003c3ffff */
        .type           $_ZN7cutlass13device_kernelIN5flash19enable_sm80_to_sm89INS1_16FlashAttnBwdSm80INS1_25CollectiveMainloopBwdSm80ILi2ELi2EN4cute5tupleIJNS5_1CILi128EEES8_NS7_ILi64EEEEEENS_10bfloat16_tEfNS_4arch4Sm80ELb1ELb0ELb1ELb0ELb1ELb0ELb0ELb0ELi2ELi4ELi4ELi4ELb0EEENS1_24CollectiveEpilogueBwdGQAISA_fSD_Li256ELb0ELb1EEENS1_25SingleTileBwdLPTSchedulerILb0ELi128ELb1EEEEEEEEEvNT_6ParamsE$_ZN4cute3eso3ESOILb1ELb0EJNS_5tupleIJNS_1CILi16EEENS3_ILi2EEES5_S5_NS3_ILi4EEES5_EEENS2_IJNS3_ILi1EEEiiiNS3_ILi144EEENS3_ILi512EEEEEEEEC2ERKS7_RKSB_,@function
        .size           $_ZN7cutlass13device_kernelIN5flash19enable_sm80_to_sm89INS1_16FlashAttnBwdSm80INS1_25CollectiveMainloopBwdSm80ILi2ELi2EN4cute5tupleIJNS5_1CILi128EEES8_NS7_ILi64EEEEEENS_10bfloat16_tEfNS_4arch4Sm80ELb1ELb0ELb1ELb0ELb1ELb0ELb0ELb0ELi2ELi4ELi4ELi4ELb0EEENS1_24CollectiveEpilogueBwdGQAISA_fSD_Li256ELb0ELb1EEENS1_25SingleTileBwdLPTSchedulerILb0ELi128ELb1EEEEEEEEEvNT_6ParamsE$_ZN4cute3eso3ESOILb1ELb0EJNS_5tupleIJNS_1CILi16EEENS3_ILi2EEES5_S5_NS3_ILi4EEES5_EEENS2_IJNS3_ILi1EEEiiiNS3_ILi144EEENS3_ILi512EEEEEEEEC2ERKS7_RKSB_,($_ZN7cutlass13device_kernelIN5flash19enable_sm80_to_sm89INS1_16FlashAttnBwdSm80INS1_25CollectiveMainloopBwdSm80ILi2ELi2EN4cute5tupleIJNS5_1CILi128EEES8_NS7_ILi64EEEEEENS_10bfloat16_tEfNS_4arch4Sm80ELb1ELb0ELb1ELb0ELb1ELb0ELb0ELb0ELi2ELi4ELi4ELi4ELb0EEENS1_24CollectiveEpilogueBwdGQAISA_fSD_Li256ELb0ELb1EEENS1_25SingleTileBwdLPTSchedulerILb0ELi128ELb1EEEEEEEEEvNT_6ParamsE$_ZN4cute3eso3ESOILb1ELb0EJNS_5tupleIJNS_1CILi1EEENS2_IJS4_NS3_ILi2EEES5_EEEEEENS2_IJNS3_ILi0EEENS2_IJS4_NS3_ILi256EEEiEEEEEEEEC2ERKS7_RKSB_ - $_ZN7cutlass13device_kernelIN5flash19enable_sm80_to_sm89INS1_16FlashAttnBwdSm80INS1_25CollectiveMainloopBwdSm80ILi2ELi2EN4cute5tupleIJNS5_1CILi128EEES8_NS7_ILi64EEEEEENS_10bfloat16_tEfNS_4arch4Sm80ELb1ELb0ELb1ELb0ELb1ELb0ELb0ELb0ELi2ELi4ELi4ELi4ELb0EEENS1_24CollectiveEpilogueBwdGQAISA_fSD_Li256ELb0ELb1EEENS1_25SingleTileBwdLPTSchedulerILb0ELi128ELb1EEEEEEEEEvNT_6ParamsE$_ZN4cute3eso3ESOILb1ELb0EJNS_5tupleIJNS_1CILi16EEENS3_ILi2EEES5_S5_NS3_ILi4EEES5_EEENS2_IJNS3_ILi1EEEiiiNS3_ILi144EEENS3_ILi512EEEEEEEEC2ERKS7_RKSB_)
$_ZN7cutlass13device_kernelIN5flash19enable_sm80_to_sm89INS1_16FlashAttnBwdSm80INS1_25CollectiveMainloopBwdSm80ILi2ELi2EN4cute5tupleIJNS5_1CILi128EEES8_NS7_ILi64EEEEEENS_10bfloat16_tEfNS_4arch4Sm80ELb1ELb0ELb1ELb0ELb1ELb0ELb0ELb0ELi2ELi4ELi4ELi4ELb0EEENS1_24CollectiveEpilogueBwdGQAISA_fSD_Li256ELb0ELb1EEENS1_25SingleTileBwdLPTSchedulerILb0ELi128ELb1EEEEEEEEEvNT_6ParamsE$_ZN4cute3eso3ESOILb1ELb0EJNS_5tupleIJNS_1CILi16EEENS3_ILi2EEES5_S5_NS3_ILi4EEES5_EEENS2_IJNS3_ILi1EEEiiiNS3_ILi144EEENS3_ILi512EEEEEEEEC2ERKS7_RKSB_:
[----:B------:R-:W-:Y:S02]  /*8690*/  IADD3 R4, R59, -c[0x0][0x20], RZ ;  /* 0x800008003b047a10 */ /* 0x000fe40007ffe0ff */
[----:B------:R-:W-:-:S03]  /*86a0*/  MOV R9, 0x0 ;  /* 0x0000000000097802 */ /* 0x000fc60000000f00 */
[----:B------:R1:W-:Y:S04]  /*86b0*/  STL [R4], R2 ;  /* 0x0000000204007387 */ /* 0x0003e80000100800 */
[----:B------:R1:W-:Y:S04]  /*86c0*/  STL [R4+0x4], R3 ;  /* 0x0000040304007387 */ /* 0x0003e80000100800 */
[----:B------:R1:W-:Y:S01]  /*86d0*/  STL [R4+0x8], R5 ;  /* 0x0000080504007387 */ /* 0x0003e20000100800 */
[----:B------:R-:W-:Y:S05]  /*86e0*/  RET.REL.NODEC R8 `(_ZN7cutlass13device_kernelIN5flash19enable_sm80_to_sm89INS1_16FlashAttnBwdSm80INS1_25CollectiveMainloopBwdSm80ILi2ELi2EN4cute5tupleIJNS5_1CILi128EEES8_NS7_ILi64EEEEEENS_10bfloat16_tEfNS_4arch4Sm80ELb1ELb0ELb1ELb0ELb1ELb0ELb0ELb0ELi2ELi4ELi4ELi4ELb0EEENS1_24CollectiveEpilogueBwdGQAISA_fSD_Li256ELb0ELb1EEENS1_25SingleTileBwdLPTSchedulerILb0ELi128ELb1EEEEEEEEEvNT_6ParamsE) ;  /* 0xffff791008007950 */ /* 0x000fea0003c3ffff */
        .type           $_ZN7cutlass13device_kernelIN5flash19enable_sm80_to_sm89INS1_16FlashAttnBwdSm80INS1_25CollectiveMainloopBwdSm80ILi2ELi2EN4cute5tupleIJNS5_1CILi128EEES8_NS7_ILi64EEEEEENS_10bfloat16_tEfNS_4arch4Sm80ELb1ELb0ELb1ELb0ELb1ELb0ELb0ELb0ELi2ELi4ELi4ELi4ELb0EEENS1_24CollectiveEpilogueBwdGQAISA_fSD_Li256ELb0ELb1EEENS1_25SingleTileBwdLPTSchedulerILb0ELi128ELb1EEEEEEEEEvNT_6ParamsE$_ZN4cute3eso3ESOILb1ELb0EJNS_5tupleIJNS_1CILi1EEENS2_IJS4_NS3_ILi2EEES5_EEEEEENS2_IJNS3_ILi0EEENS2_IJS4_NS3_ILi256EEEiEEEEEEEEC2ERKS7_RKSB_,@function
        .size           $_ZN7cutlass13device_kernelIN5flash19enable_sm80_to_sm89INS1_16FlashAttnBwdSm80INS1_25CollectiveMainloopBwdSm80ILi2ELi2EN4cute5tupleIJNS5_1CILi128EEES8_NS7_ILi64EEEEEENS_10bfloat16_tEfNS_4arch4Sm80ELb1ELb0ELb1ELb0ELb1ELb0ELb0ELb0ELi2ELi4ELi4ELi4ELb0EEENS1_24CollectiveEpilogueBwdGQAISA_fSD_Li256ELb0ELb1EEENS1_25SingleTileBwdLPTSchedulerILb0ELi128ELb1EEEEEEEEEvNT_6ParamsE$_ZN4cute3eso3ESOILb1ELb0EJNS_5tupleIJNS_1CILi1EEENS2_IJS4_NS3_ILi2EEES5_EEEEEENS2_IJNS3_ILi0EEENS2_IJS4_NS3_ILi256EEEiEEEEEEEEC2ERKS7_RKSB_,($_ZN7cutlass13device_kernelIN5flash19enable_sm80_to_sm89INS1_16FlashAttnBwdSm80INS1_25CollectiveMainloopBwdSm80ILi2ELi2EN4cute5tupleIJNS5_1CILi128EEES8_NS7_ILi64EEEEEENS_10bfloat16_tEfNS_4arch4Sm80ELb1ELb0ELb1ELb0ELb1ELb0ELb0ELb0ELi2ELi4ELi4ELi4ELb0EEENS1_24CollectiveEpilogueBwdGQAISA_fSD_Li256ELb0ELb1EEENS1_25SingleTileBwdLPTSchedulerILb0ELi128ELb1EEEEEEEEEvNT_6ParamsE$_ZN4cute3eso3ESOILb1ELb0EJNS_5tupleIJNS_1CILi1EEENS3_ILi0EEEEEENS2_IJiEEEEEC2ERKS6_RKS7_ - $_ZN7cutlass13device_kernelIN5flash19enable_sm80_to_sm89INS1_16FlashAttnBwdSm80INS1_25CollectiveMainloopBwdSm80ILi2ELi2EN4cute5tupleIJNS5_1CILi128EEES8_NS7_ILi64EEEEEENS_10bfloat16_tEfNS_4arch4Sm80ELb1ELb0ELb1ELb0ELb1ELb0ELb0ELb0ELi2ELi4ELi4ELi4ELb0EEENS1_24CollectiveEpilogueBwdGQAISA_fSD_Li256ELb0ELb1EEENS1_25SingleTileBwdLPTSchedulerILb0ELi128ELb1EEEEEEEEEvNT_6ParamsE$_ZN4cute3eso3ESOILb1ELb0EJNS_5tupleIJNS_1CILi1EEENS2_IJS4_NS3_ILi2EEES5_EEEEEENS2_IJNS3_ILi0EEENS2_IJS4_NS3_ILi256EEEiEEEEEEEEC2ERKS7_RKSB_)
$_ZN7cutlass13device_kernelIN5flash19enable_sm80_to_sm89INS1_16FlashAttnBwdSm80INS1_25CollectiveMainloopBwdSm80ILi2ELi2EN4cute5tupleIJNS5_1CILi128EEES8_NS7_ILi64EEEEEENS_10bfloat16_tEfNS_4arch4Sm80ELb1ELb0ELb1ELb0ELb1ELb0ELb0ELb0ELi2ELi4ELi4ELi4ELb0EEENS1_24CollectiveEpilogueBwdGQAISA_fSD_Li256ELb0ELb1EEENS1_25SingleTileBwdLPTSchedulerILb0ELi128ELb1EEEEEEEEEvNT_6ParamsE$_ZN4cute3eso3ESOILb1ELb0EJNS_5tupleIJNS_1CILi1EEENS2_IJS4_NS3_ILi2EEES5_EEEEEENS2_IJNS3_ILi0EEENS2_IJS4_NS3_ILi256EEEiEEEEEEEEC2ERKS7_RKSB_:
[----:B------:R-:W-:Y:S02]  /*86f0*/  IADD3 R3, R9, -c[0x0][0x20], RZ ;  /* 0x8000080009037a10 */ /* 0x000fe40007ffe0ff */
[----:B------:R-:W-:-:S03]  /*8700*/  MOV R5, 0x0 ;  /* 0x0000000000057802 */ /* 0x000fc60000000f00 */
[----:B------:R1:W-:Y:S01]  /*8710*/  STL [R3], R2 ;  /* 0x0000000203007387 */ /* 0x0003e20000100800 */
[----:B------:R-:W-:Y:S05]  /*8720*/  RET.REL.NODEC R4 `(_ZN7cutlass13device_kernelIN5flash19enable_sm80_to_sm89INS1_16FlashAttnBwdSm80INS1_25CollectiveMainloopBwdSm80ILi2ELi2EN4cute5tupleIJNS5_1CILi128EEES8_NS7_ILi64EEEEEENS_10bfloat16_tEfNS_4arch4Sm80ELb1ELb0ELb1ELb0ELb1ELb0ELb0ELb0ELi2ELi4ELi4ELi4ELb0EEENS1_24CollectiveEpilogueBwdGQAISA_fSD_Li256ELb0ELb1EEENS1_25SingleTileBwdLPTSchedulerILb0ELi128ELb1EEEEEEEEEvNT_6ParamsE) ;  /* 0xffff78d004007950 */ /* 0x000fea0003c3ffff */
        .type           $_ZN7cutlass13device_kernelIN5flash19enable_sm80_to_sm89INS1_16FlashAttnBwdSm80INS1_25CollectiveMainloopBwdSm80ILi2ELi2EN4cute5tupleIJNS5_1CILi128EEES8_NS7_ILi64EEEEEENS_10bfloat16_tEfNS_4arch4Sm80ELb1ELb0ELb1ELb0ELb1ELb0ELb0ELb0ELi2ELi4ELi4ELi4ELb0EEENS1_24CollectiveEpilogueBwdGQAISA_fSD_Li256ELb0ELb1EEENS1_25SingleTileBwdLPTSchedulerILb0ELi128ELb1EEEEEEEEEvNT_6ParamsE$_ZN4cute3eso3ESOILb1ELb0EJNS_5tupleIJNS_1CILi1EEENS3_ILi0EEEEEENS2_IJiEEEEEC2ERKS6_RKS7_,@function
        .size           $_ZN7cutlass13device_kernelIN5flash19enable_sm80_to_sm89INS1_16FlashAttnBwdSm80INS1_25CollectiveMainloopBwdSm80ILi2ELi2EN4cute5tupleIJNS5_1CILi128EEES8_NS7_ILi64EEEEEENS_10bfloat16_tEfNS_4arch4Sm80ELb1ELb0ELb1ELb0ELb1ELb0ELb0ELb0ELi2ELi4ELi4ELi4ELb0EEENS1_24CollectiveEpilogueBwdGQAISA_fSD_Li256ELb0ELb1EEENS1_25SingleTileBwdLPTSchedulerILb0ELi128ELb1EEEEEEEEEvNT_6ParamsE$_ZN4cute3eso3ESOILb1ELb0EJNS_5tupleIJNS_1CILi1EEENS3_ILi0EEEEEENS2_IJiEEEEEC2ERKS6_RKS7_,($_ZN7cutlass13device_kernelIN5flash19enable_sm80_to_sm89INS1_16FlashAttnBwdSm80INS1_25CollectiveMainloopBwdSm80ILi2ELi2EN4cute5tupleIJNS5_1CILi128EEES8_NS7_ILi64EEEEEENS_10bfloat16_tEfNS_4arch4Sm80ELb1ELb0ELb1ELb0ELb1ELb0ELb0ELb0ELi2ELi4ELi4ELi4ELb0EEENS1_24CollectiveEpilogueBwdGQAISA_fSD_Li256ELb0ELb1EEENS1_25SingleTileBwdLPTSchedulerILb0ELi128ELb1EEEEEEEEEvNT_6ParamsE$_ZN4cute3eso3ESOILb1ELb0EJNS_5tupleIJNS_1CILi1EEENS3_ILi0EEEEEENS3_ILi4096EEENS2_IJiiEEEEEC2ERKS6_RKS7_RKS8_ - $_ZN7cutlass13device_kernelIN5flash19enable_sm80_to_sm89INS1_16FlashAttnBwdSm80INS1_25CollectiveMainloopBwdSm80ILi2ELi2EN4cute5tupleIJNS5_1CILi128EEES8_NS7_ILi64EEEEEENS_10bfloat16_tEfNS_4arch4Sm80ELb1ELb0ELb1ELb0ELb1ELb0ELb0ELb0ELi2ELi4ELi4ELi4ELb0EEENS1_24CollectiveEpilogueBwdGQAISA_fSD_Li256ELb0ELb1EEENS1_25SingleTileBwdLPTSchedulerILb0ELi128ELb1EEEEEEEEEvNT_6ParamsE$_ZN4cute3eso3ESOILb1ELb0EJNS_5tupleIJNS_1CILi1EEENS3_ILi0EEEEEENS2_IJiEEEEEC2ERKS6_RKS7_)
$_ZN7cutlass13device_kernelIN5flash19enable_sm80_to_sm89INS1_16FlashAttnBwdSm80INS1_25CollectiveMainloopBwdSm80ILi2ELi2EN4cute5tupleIJNS5_1CILi128EEES8_NS7_ILi64EEEEEENS_10bfloat16_tEfNS_4arch4Sm80ELb1ELb0ELb1ELb0ELb1ELb0ELb0ELb0ELi2ELi4ELi4ELi4ELb0EEENS1_24CollectiveEpilogueBwdGQAISA_fSD_Li256ELb0ELb1EEENS1_25SingleTileBwdLPTSchedulerILb0ELi128ELb1EEEEEEEEEvNT_6ParamsE$_ZN4cute3eso3ESOILb1ELb0EJNS_5tupleIJNS_1CILi1EEENS3_ILi0EEEEEENS2_IJiEEEEEC2ERKS6_RKS7_:
[----:B------:R-:W-:Y:S02]  /*8730*/  IADD3 R2, R67, -c[0x0][0x20], RZ ;  /* 0x8000080043027a10 */ /* 0x000fe40007ffe0ff */
[----:B------:R-:W-:-:S03]  /*8740*/  MOV R7, 0x0 ;  /* 0x0000000000077802 */ /* 0x000fc60000000f00 */
[----:B------:R1:W-:Y:S01]  /*8750*/  STL [R2], R3 ;  /* 0x0000000302007387 */ /* 0x0003e20000100800 */
[----:B------:R-:W-:Y:S05]  /*8760*/  RET.REL.NODEC R6 `(_ZN7cutlass13device_kernelIN5flash19enable_sm80_to_sm89INS1_16FlashAttnBwdSm80INS1_25CollectiveMainloopBwdSm80ILi2ELi2EN4cute5tupleIJNS5_1CILi128EEES8_NS7_ILi64EEEEEENS_10bfloat16_tEfNS_4arch4Sm80ELb1ELb0ELb1ELb0ELb1ELb0ELb0ELb0ELi2ELi4ELi4ELi4ELb0EEENS1_24CollectiveEpilogueBwdGQAISA_fSD_Li256ELb0ELb1EEENS1_25SingleTileBwdLPTSchedulerILb0ELi128ELb1EEEEEEEEEvNT_6ParamsE) ;  /* 0xffff789006007950 */ /* 0x000fea0003c3ffff */
        .type           $_ZN7cutlass13device_kernelIN5flash19enable_sm80_to_sm89INS1_16FlashAttnBwdSm80INS1_25CollectiveMainloopBwdSm80ILi2ELi2EN4cute5tupleIJNS5_1CILi128EEES8_NS7_ILi64EEEEEENS_10bfloat16_tEfNS_4arch4Sm80ELb1ELb0ELb1ELb0ELb1ELb0ELb0ELb0ELi2ELi4ELi4ELi4ELb0EEENS1_24CollectiveEpilogueBwdGQAISA_fSD_Li256ELb0ELb1EEENS1_25SingleTileBwdLPTSchedulerILb0ELi128ELb1EEEEEEEEEvNT_6ParamsE$_ZN4cute3eso3ESOILb1ELb0EJNS_5tupleIJNS_1CILi1EEENS3_ILi0EEEEEENS3_ILi4096EEENS2_IJiiEEEEEC2ERKS6_RKS7_RKS8_,@function
        .size           $_ZN7cutlass13device_kernelIN5flash19enable_sm80_to_sm89INS1_16FlashAttnBwdSm80INS1_25CollectiveMainloopBwdSm80ILi2ELi2EN4cute5tupleIJNS5_1CILi128EEES8_NS7_ILi64EEEEEENS_10bfloat16_tEfNS_4arch4Sm80ELb1ELb0ELb1ELb0ELb1ELb0ELb0ELb0ELi2ELi4ELi4ELi4ELb0EEENS1_24CollectiveEpilogueBwdGQAISA_fSD_Li256ELb0ELb1EEENS1_25SingleTileBwdLPTSchedulerILb0ELi128ELb1EEEEEEEEEvNT_6ParamsE$_ZN4cute3eso3ESOILb1ELb0EJNS_5tupleIJNS_1CILi1EEENS3_ILi0EEEEEENS3_ILi4096EEENS2_IJiiEEEEEC2ERKS6_RKS7_RKS8_,($_ZN7cutlass13device_kernelIN5flash19enable_sm80_to_sm89INS1_16FlashAttnBwdSm80INS1_25CollectiveMainloopBwdSm80ILi2ELi2EN4cute5tupleIJNS5_1CILi128EEES8_NS7_ILi64EEEEEENS_10bfloat16_tEfNS_4arch4Sm80ELb1ELb0ELb1ELb0ELb1ELb0ELb0ELb0ELi2ELi4ELi4ELi4ELb0EEENS1_24CollectiveEpilogueBwdGQAISA_fSD_Li256ELb0ELb1EEENS1_25SingleTileBwdLPTSchedulerILb0ELi128ELb1EEEEEEEEEvNT_6ParamsE$_ZN4cute3eso3ESOILb1ELb0EJNS_5tupleIJNS_1CILi1EEENS3_ILi0EEEEEEiEEC2ERKS6_RKi - $_ZN7cutlass13device_kernelIN5flash19enable_sm80_to_sm89INS1_16FlashAttnBwdSm80INS1_25CollectiveMainloopBwdSm80ILi2ELi2EN4cute5tupleIJNS5_1CILi128EEES8_NS7_ILi64EEEEEENS_10bfloat16_tEfNS_4arch4Sm80ELb1ELb0ELb1ELb0ELb1ELb0ELb0ELb0ELi2ELi4ELi4ELi4ELb0EEENS1_24CollectiveEpilogueBwdGQAISA_fSD_Li256ELb0ELb1EEENS1_25SingleTileBwdLPTSchedulerILb0ELi128ELb1EEEEEEEEEvNT_6ParamsE$_ZN4cute3eso3ESOILb1ELb0EJNS_5tupleIJNS_1CILi1EEENS3_ILi0EEEEEENS3_ILi4096EEENS2_IJiiEEEEEC2ERKS6_RKS7_RKS8_)
$_ZN7cutlass13device_kernelIN5flash19enable_sm80_to_sm89INS1_16FlashAttnBwdSm80INS1_25CollectiveMainloopBwdSm80ILi2ELi2EN4cute5tupleIJNS5_1CILi128EEES8_NS7_ILi64EEEEEENS_10bfloat16_tEfNS_4arch4Sm80ELb1ELb0ELb1ELb0ELb1ELb0ELb0ELb0ELi2ELi4ELi4ELi4ELb0EEENS1_24CollectiveEpilogueBwdGQAISA_fSD_Li256ELb0ELb1EEENS1_25SingleTileBwdLPTSchedulerILb0ELi128ELb1EEEEEEEEEvNT_6ParamsE$_ZN4cute3eso3ESOILb1ELb0EJNS_5tupleIJNS_1CILi1EEENS3_ILi0EEEEEENS3_ILi4096EEENS2_IJiiEEEEEC2ERKS6_RKS7_RKS8_:
[----:B------:R-:W-:Y:S01]  /*8770*/  IADD3 R2, R2, -c[0x0][0x20], RZ ;  /* 0x8000080002027a10 */ /* 0x000fe20007ffe0ff */
[----:B------:R-:W-:Y:S01]  /*8780*/  IMAD.MOV.U32 R8, RZ, RZ, R6 ;  /* 0x000000ffff087224 */ /* 0x000fe200078e0006 */
[----:B------:R-:W-:-:S03]  /*8790*/  MOV R9, 0x0 ;  /* 0x0000000000097802 */ /* 0x000fc60000000f00 */
[----:B------:R1:W-:Y:S04]  /*87a0*/  STL [R2], R5 ;  /* 0x0000000502007387 */ /* 0x0003e80000100800 */
[----:B------:R1:W-:Y:S01]  /*87b0*/  STL [R2+0x4], R3 ;  /* 0x0000040302007387 */ /* 0x0003e20000100800 */
[----:B------:R-:W-:Y:S05]  /*87c0*/  RET.REL.NODEC R8 `(_ZN7cutlass13device_kernelIN5flash19enable_sm80_to_sm89INS1_16FlashAttnBwdSm80INS1_25CollectiveMainloopBwdSm80ILi2ELi2EN4cute5tupleIJNS5_1CILi128EEES8_NS7_ILi64EEEEEENS_10bfloat16_tEfNS_4arch4Sm80ELb1ELb0ELb1ELb0ELb1ELb0ELb0ELb0ELi2ELi4ELi4ELi4ELb0EEENS1_24CollectiveEpilogueBwdGQAISA_fSD_Li256ELb0ELb1EEENS1_25SingleTileBwdLPTSchedulerILb0ELi128ELb1EEEEEEEEEvNT_6ParamsE) ;  /* 0xffff783008007950 */ /* 0x000fea0003c3ffff */
        .type           $_ZN7cutlass13device_kernelIN5flash19enable_sm80_to_sm89INS1_16FlashAttnBwdSm80INS1_25CollectiveMainloopBwdSm80ILi2ELi2EN4cute5tupleIJNS5_1CILi128EEES8_NS7_ILi64EEEEEENS_10bfloat16_tEfNS_4arch4Sm80ELb1ELb0ELb1ELb0ELb1ELb0ELb0ELb0ELi2ELi4ELi4ELi4ELb0EEENS1_24CollectiveEpilogueBwdGQAISA_fSD_Li256ELb0ELb1EEENS1_25SingleTileBwdLPTSchedulerILb0ELi128ELb1EEEEEEEEEvNT_6ParamsE$_ZN4cute3eso3ESOILb1ELb0EJNS_5tupleIJNS_1CILi1EEENS3_ILi0EEEEEEiEEC2ERKS6_RKi,@function
        .size           $_ZN7cutlass13device_kernelIN5flash19enable_sm80_to_sm89INS1_16FlashAttnBwdSm80INS1_25CollectiveMainloopBwdSm80ILi2ELi2EN4cute5tupleIJNS5_1CILi128EEES8_NS7_ILi64EEEEEENS_10bfloat16_tEfNS_4arch4Sm80ELb1ELb0ELb1ELb0ELb1ELb0ELb0ELb0ELi2ELi4ELi4ELi4ELb0EEENS1_24CollectiveEpilogueBwdGQAISA_fSD_Li256ELb0ELb1EEENS1_25SingleTileBwdLPTSchedulerILb0ELi128ELb1EEEEEEEEEvNT_6ParamsE$_ZN4cute3eso3ESOILb1ELb0EJNS_5tupleIJNS_1CILi1EEENS3_ILi0EEEEEEiEEC2ERKS6_RKi,($_ZN7cutlass13device_kernelIN5flash19enable_sm80_to_sm89INS1_16FlashAttnBwdSm80INS1_25CollectiveMainloopBwdSm80ILi2ELi2EN4cute5tupleIJNS5_1CILi128EEES8_NS7_ILi64EEEEEENS_10bfloat16_tEfNS_4arch4Sm80ELb1ELb0ELb1ELb0ELb1ELb0ELb0ELb0ELi2ELi4ELi4ELi4ELb0EEENS1_24CollectiveEpilogueBwdGQAISA_fSD_Li256ELb0ELb1EEENS1_25SingleTileBwdLPTSchedulerILb0ELi128ELb1EEEEEEEEEvNT_6ParamsE$_ZN4cute3eso3ESOILb1ELb0EJNS_5tupleIJNS_1CILi1EEENS3_ILi0EEEEEEiNS3_ILi1024EEEEEC2ERKS6_RKiRKS7_ - $_ZN7cutlass13device_kernelIN5flash19enable_sm80_to_sm89INS1_16FlashAttnBwdSm80INS1_25CollectiveMainloopBwdSm80ILi2ELi2EN4cute5tupleIJNS5_1CILi128EEES8_NS7_ILi64EEEEEENS_10bfloat16_tEfNS_4arch4Sm80ELb1ELb0ELb1ELb0ELb1ELb0ELb0ELb0ELi2ELi4ELi4ELi4ELb0EEENS1_24CollectiveEpilogueBwdGQAISA_fSD_Li256ELb0ELb1EEENS1_25SingleTileBwdLPTSchedulerILb0ELi128ELb1EEEEEEEEEvNT_6ParamsE$_ZN4cute3eso3ESOILb1ELb0EJNS_5tupleIJNS_1CILi1EEENS3_ILi0EEEEEEiEEC2ERKS6_RKi)
$_ZN7cutlass13device_kernelIN5flash19enable_sm80_to_sm89INS1_16FlashAttnBwdSm80INS1_25CollectiveMainloopBwdSm80ILi2ELi2EN4cute5tupleIJNS5_1CILi128EEES8_NS7_ILi64EEEEEENS_10bfloat16_tEfNS_4arch4Sm80ELb1ELb0ELb1ELb0ELb1ELb0ELb0ELb0ELi2ELi4ELi4ELi4ELb0EEENS1_24CollectiveEpilogueBwdGQAISA_fSD_Li256ELb0ELb1EEENS1_25SingleTileBwdLPTSchedulerILb0ELi128ELb1EEEEEEEEEvNT_6ParamsE$_ZN4cute3eso3ESOILb1ELb0EJNS_5tupleIJNS_1CILi1EEENS3_ILi0EEEEEEiEEC2ERKS6_RKi:
[----:B------:R-:W-:Y:S02]  /*87d0*/  IADD3 R2, R2, -c[0x0][0x20], RZ ;  /* 0x8000080002027a10 */ /* 0x000fe40007ffe0ff */
[----:B------:R-:W-:-:S03]  /*87e0*/  MOV R7, 0x0 ;  /* 0x0000000000077802 */ /* 0x000fc60000000f00 */
[----:B------:R1:W-:Y:S01]  /*87f0*/  STL [R2], R3 ;  /* 0x0000000302007387 */ /* 0x0003e20000100800 */
[----:B------:R-:W-:Y:S05]  /*8800*/  RET.REL.NODEC R6 `(_ZN7cutlass13device_kernelIN5flash19enable_sm80_to_sm89INS1_16FlashAttnBwdSm80INS1_25CollectiveMainloopBwdSm80ILi2ELi2EN4cute5tupleIJNS5_1CILi128EEES8_NS7_ILi64EEEEEENS_10bfloat16_tEfNS_4arch4Sm80ELb1ELb0ELb1ELb0ELb1ELb0ELb0ELb0ELi2ELi4ELi4ELi4ELb0EEENS1_24CollectiveEpilogueBwdGQAISA_fSD_Li256ELb0ELb1EEENS1_25SingleTileBwdLPTSchedulerILb0ELi128ELb1EEEEEEEEEvNT_6ParamsE) ;  /* 0xffff77f006007950 */ /* 0x000fea0003c3ffff */
        .type           $_ZN7cutlass13device_kernelIN5flash19enable_sm80_to_sm89INS1_16FlashAttnBwdSm80INS1_25CollectiveMainloopBwdSm80ILi2ELi2EN4cute5tupleIJNS5_1CILi128EEES8_NS7_ILi64EEEEEENS_10bfloat16_tEfNS_4arch4Sm80ELb1ELb0ELb1ELb0ELb1ELb0ELb0ELb0ELi2ELi4ELi4ELi4ELb0EEENS1_24CollectiveEpilogueBwdGQAISA_fSD_Li256ELb0ELb1EEENS1_25SingleTileBwdLPTSchedulerILb0ELi128ELb1EEEEEEEEEvNT_6ParamsE$_ZN4cute3eso3ESOILb1ELb0EJNS_5tupleIJNS_1CILi1EEENS3_ILi0EEEEEEiNS3_ILi1024EEEEEC2ERKS6_RKiRKS7_,@function
        .size           $_ZN7cutlass13device_kernelIN5flash19enable_sm80_to_sm89INS1_16FlashAttnBwdSm80INS1_25CollectiveMainloopBwdSm80ILi2ELi2EN4cute5tupleIJNS5_1CILi128EEES8_NS7_ILi64EEEEEENS_10bfloat16_tEfNS_4arch4Sm80ELb1ELb0ELb1ELb0ELb1ELb0ELb0ELb0ELi2ELi4ELi4ELi4ELb0EEENS1_24CollectiveEpilogueBwdGQAISA_fSD_Li256ELb0ELb1EEENS1_25SingleTileBwdLPTSchedulerILb0ELi128ELb1EEEEEEEEEvNT_6ParamsE$_ZN4cute3eso3ESOILb1ELb0EJNS_5tupleIJNS_1CILi1EEENS3_ILi0EEEEEEiNS3_ILi1024EEEEEC2ERKS6_RKiRKS7_,($_ZN7cutlass13device_kernelIN5flash19enable_sm80_to_sm89INS1_16FlashAttnBwdSm80INS1_25CollectiveMainloopBwdSm80ILi2ELi2EN4cute5tupleIJNS5_1CILi128EEES8_NS7_ILi64EEEEEENS_10bfloat16_tEfNS_4arch4Sm80ELb1ELb0ELb1ELb0ELb1ELb0ELb0ELb0ELi2ELi4ELi4ELi4ELb0EEENS1_24CollectiveEpilogueBwdGQAISA_fSD_Li256ELb0ELb1EEENS1_25SingleTileBwdLPTSchedulerILb0ELi128ELb1EEEEEEEEEvNT_6ParamsE$_ZN4cute3eso3ESOILb1ELb0EJNS_5tupleIJNS_1CILi1EEENS3_ILi0EEEEEElS5_EEC2ERKS6_RKlRKS5_ - $_ZN7cutlass13device_kernelIN5flash19enable_sm80_to_sm89INS1_16FlashAttnBwdSm80INS1_25CollectiveMainloopBwdSm80ILi2ELi2EN4cute5tupleIJNS5_1CILi128EEES8_NS7_ILi64EEEEEENS_10bfloat16_tEfNS_4arch4Sm80ELb1ELb0ELb1ELb0ELb1ELb0ELb0ELb0ELi2ELi4ELi4ELi4ELb0EEENS1_24CollectiveEpilogueBwdGQAISA_fSD_Li256ELb0ELb1EEENS1_25SingleTileBwdLPTSchedulerILb0ELi128ELb1EEEEEEEEEvNT_6ParamsE$_ZN4cute3eso3ESOILb1ELb0EJNS_5tupleIJNS_1CILi1EEENS3_ILi0EEEEEEiNS3_ILi1024EEEEEC2ERKS6_RKiRKS7_)
$_ZN7cutlass13device_kernelIN5flash19enable_sm80_to_sm89INS1_16FlashAttnBwdSm80INS1_25CollectiveMainloopBwdSm80ILi2ELi2EN4cute5tupleIJNS5_1CILi128EEES8_NS7_ILi64EEEEEENS_10bfloat16_tEfNS_4arch4Sm80ELb1ELb0ELb1ELb0ELb1ELb0ELb0ELb0ELi2ELi4ELi4ELi4ELb0EEENS1_24CollectiveEpilogueBwdGQAISA_fSD_Li256ELb0ELb1EEENS1_25SingleTileBwdLPTSchedulerILb0ELi128ELb1EEEEEEEEEvNT_6ParamsE$_ZN4cute3eso3ESOILb1ELb0EJNS_5tupleIJNS_1CILi1EEENS3_ILi0EEEEEEiNS3_ILi1024EEEEEC2ERKS6_RKiRKS7_:
[----:B------:R-:W-:Y:S02]  /*8810*/  IADD3 R2, R2, -c[0x0][0x20], RZ ;  /* 0x8000080002027a10 */ /* 0x000fe40007ffe0ff */
[----:B------:R-:W-:-:S03]  /*8820*/  MOV R9, 0x0 ;  /* 0x0000000000097802 */ /* 0x000fc60000000f00 */
[----:B------:R1:W-:Y:S01]  /*8830*/  STL [R2], R3 ;  /* 0x0000000302007387 */ /* 0x0003e20000100800 */
[----:B------:R-:W-:Y:S05]  /*8840*/  RET.REL.NODEC R8 `(_ZN7cutlass13device_kernelIN5flash19enable_sm80_to_sm89INS1_16FlashAttnBwdSm80INS1_25CollectiveMainloopBwdSm80ILi2ELi2EN4cute5tupleIJNS5_1CILi128EEES8_NS7_ILi64EEEEEENS_10bfloat16_tEfNS_4arch4Sm80ELb1ELb0ELb1ELb0ELb1ELb0ELb0ELb0ELi2ELi4ELi4ELi4ELb0EEENS1_24CollectiveEpilogueBwdGQAISA_fSD_Li256ELb0ELb1EEENS1_25SingleTileBwdLPTSchedulerILb0ELi128ELb1EEEEEEEEEvNT_6ParamsE) ;  /* 0xffff77b008007950 */ /* 0x000fea0003c3ffff */
        .type           $_ZN7cutlass13device_kernelIN5flash19enable_sm80_to_sm89INS1_16FlashAttnBwdSm80INS1_25CollectiveMainloopBwdSm80ILi2ELi2EN4cute5tupleIJNS5_1CILi128EEES8_NS7_ILi64EEEEEENS_10bfloat16_tEfNS_4arch4Sm80ELb1ELb0ELb1ELb0ELb1ELb0ELb0ELb0ELi2ELi4ELi4ELi4ELb0EEENS1_24CollectiveEpilogueBwdGQAISA_fSD_Li256ELb0ELb1EEENS1_25SingleTileBwdLPTSchedulerILb0ELi128ELb1EEEEEEEEEvNT_6ParamsE$_ZN4cute3eso3ESOILb1ELb0EJNS_5tupleIJNS_1CILi1EEENS3_ILi0EEEEEElS5_EEC2ERKS6_RKlRKS5_,@function
        .size           $_ZN7cutlass13device_kernelIN5flash19enable_sm80_to_sm89INS1_16FlashAttnBwdSm80INS1_25CollectiveMainloopBwdSm80ILi2ELi2EN4cute5tupleIJNS5_1CILi128EEES8_NS7_ILi64EEEEEENS_10bfloat16_tEfNS_4arch4Sm80ELb1ELb0ELb1ELb0ELb1ELb0ELb0ELb0ELi2ELi4ELi4ELi4ELb0EEENS1_24CollectiveEpilogueBwdGQAISA_fSD_Li256ELb0ELb1EEENS1_25SingleTileBwdLPTSchedulerILb0ELi128ELb1EEEEEEEEEvNT_6ParamsE$_ZN4cute3eso3ESOILb1ELb0EJNS_5tupleIJNS_1CILi1EEENS3_ILi0EEEEEElS5_EEC2ERKS6_RKlRKS5_,($_ZN7cutlass13device_kernelIN5flash19enable_sm80_to_sm89INS1_16FlashAttnBwdSm80INS1_25CollectiveMainloopBwdSm80ILi2ELi2EN4cute5tupleIJNS5_1CILi128EEES8_NS7_ILi64EEEEEENS_10bfloat16_tEfNS_4arch4Sm80ELb1ELb0ELb1ELb0ELb1ELb0ELb0ELb0ELi2ELi4ELi4ELi4ELb0EEENS1_24CollectiveEpilogueBwdGQAISA_fSD_Li256ELb0ELb1EEENS1_25SingleTileBwdLPTSchedulerILb0ELi128ELb1EEEEEEEEEvNT_6ParamsE$_ZN4cute3eso3ESOILb1ELb0EJNS_5tupleIJNS_1CILi1EEENS3_ILi2EEEEEENS2_IJNS3_ILi0EEEiEEEEEC2ERKS6_RKS8_ - $_ZN7cutlass13device_kernelIN5flash19enable_sm80_to_sm89INS1_16FlashAttnBwdSm80INS1_25CollectiveMainloopBwdSm80ILi2ELi2EN4cute5tupleIJNS5_1CILi128EEES8_NS7_ILi64EEEEEENS_10bfloat16_tEfNS_4arch4Sm80ELb1ELb0ELb1ELb0ELb1ELb0ELb0ELb0ELi2ELi4ELi4ELi4ELb0EEENS1_24CollectiveEpilogueBwdGQAISA_fSD_Li256ELb0ELb1EEENS1_25SingleTileBwdLPTSchedulerILb0ELi128ELb1EEEEEEEEEvNT_6ParamsE$_ZN4cute3eso3ESOILb1ELb0EJNS_5tupleIJNS_1CILi1EEENS3_ILi0EEEEEElS5_EEC2ERKS6_RKlRKS5_)
$_ZN7cutlass13device_kernelIN5flash19enable_sm80_to_sm89INS1_16FlashAttnBwdSm80INS1_25CollectiveMainloopBwdSm80ILi2ELi2EN4cute5tupleIJNS5_1CILi128EEES8_NS7_ILi64EEEEEENS_10bfloat16_tEfNS_4arch4Sm80ELb1ELb0ELb1ELb0ELb1ELb0ELb0ELb0ELi2ELi4ELi4ELi4ELb0EEENS1_24CollectiveEpilogueBwdGQAISA_fSD_Li256ELb0ELb1EEENS1_25SingleTileBwdLPTSchedulerILb0ELi128ELb1EEEEEEEEEvNT_6ParamsE$_ZN4cute3eso3ESOILb1ELb0EJNS_5tupleIJNS_1CILi1EEENS3_ILi0EEEEEElS5_EEC2ERKS6_RKlRKS5_:
[----:B------:R-:W-:Y:S01]  /*8850*/  IADD3 R3, R3, -c[0x0][0x20], RZ ;  /* 0x8000080003037a10 */ /* 0x000fe20007ffe0ff */
[----:B------:R-:W-:Y:S01]  /*8860*/  IMAD.MOV.U32 R78, RZ, RZ, R2 ;  /* 0x000000ffff4e7224 */ /* 0x000fe200078e0002 */
[----:B------:R-:W-:Y:S01]  /*8870*/  MOV R86, R6 ;  /* 0x0000000600567202 */ /* 0x000fe20000000f00 */
[----:B------:R-:W-:Y:S01]  /*8880*/  IMAD.MOV.U32 R79, RZ, RZ, R5 ;  /* 0x000000ffff4f7224 */ /* 0x000fe200078e0005 */
[----:B------:R-:W-:-:S04]  /*8890*/  MOV R87, 0x0 ;  /* 0x0000000000577802 */ /* 0x000fc80000000f00 */
[----:B------:R1:W-:Y:S01]  /*88a0*/  STL.64 [R3], R78 ;  /* 0x0000004e03007387 */ /* 0x0003e20000100a00 */
[----:B------:R-:W-:Y:S05]  /*88b0*/  RET.REL.NODEC R86 `(_ZN7cutlass13device_kernelIN5flash19enable_sm80_to_sm89INS1_16FlashAttnBwdSm80INS1_25CollectiveMainloopBwdSm80ILi2ELi2EN4cute5tupleIJNS5_1CILi128EEES8_NS7_ILi64EEEEEENS_10bfloat16_tEfNS_4arch4Sm80ELb1ELb0ELb1ELb0ELb1ELb0ELb0ELb0ELi2ELi4ELi4ELi4ELb0EEENS1_24CollectiveEpilogueBwdGQAISA_fSD_Li256ELb0ELb1EEENS1_25SingleTileBwdLPTSchedulerILb0ELi128ELb1EEEEEEEEEvNT_6ParamsE) ;  /* 0xffff774056007950 */ /* 0x000fea0003c3ffff */
        .type           $_ZN7cutlass13device_kernelIN5flash19enable_sm80_to_sm89INS1_16FlashAttnBwdSm80INS1_25CollectiveMainloopBwdSm80ILi2ELi2EN4cute5tupleIJNS5_1CILi128EEES8_NS7_ILi64EEEEEENS_10bfloat16_tEfNS_4arch4Sm80ELb1ELb0ELb1ELb0ELb1ELb0ELb0ELb0ELi2ELi4ELi4ELi4ELb0EEENS1_24CollectiveEpilogueBwdGQAISA_fSD_Li256ELb0ELb1EEENS1_25SingleTileBwdLPTSchedulerILb0ELi128ELb1EEEEEEEEEvNT_6ParamsE$_ZN4cute3eso3ESOILb1ELb0EJNS_5tupleIJNS_1CILi1EEENS3_ILi2EEEEEENS2_IJNS3_ILi0EEEiEEEEEC2ERKS6_RKS8_,@function
        .size           $_ZN7cutlass13device_kernelIN5flash19enable_sm80_to_sm89INS1_16FlashAttnBwdSm80INS1_25CollectiveMainloopBwdSm80ILi2ELi2EN4cute5tupleIJNS5_1CILi128EEES8_NS7_ILi64EEEEEENS_10bfloat16_tEfNS_4arch4Sm80ELb1ELb0ELb1ELb0ELb1ELb0ELb0ELb0ELi2ELi4ELi4ELi4ELb0EEENS1_24CollectiveEpilogueBwdGQAISA_fSD_Li256ELb0ELb1EEENS1_25SingleTileBwdLPTSchedulerILb0ELi128ELb1EEEEEEEEEvNT_6ParamsE$_ZN4cute3eso3ESOILb1ELb0EJNS_5tupleIJNS_1CILi1EEENS3_ILi2EEEEEENS2_IJNS3_ILi0EEEiEEEEEC2ERKS6_RKS8_,($_ZN7cutlass13device_kernelIN5flash19enable_sm80_to_sm89INS1_16FlashAttnBwdSm80INS1_25CollectiveMainloopBwdSm80ILi2ELi2EN4cute5tupleIJNS5_1CILi128EEES8_NS7_ILi64EEEEEENS_10bfloat16_tEfNS_4arch4Sm80ELb1ELb0ELb1ELb0ELb1ELb0ELb0ELb0ELi2ELi4ELi4ELi4ELb0EEENS1_24CollectiveEpilogueBwdGQAISA_fSD_Li256ELb0ELb1EEENS1_25SingleTileBwdLPTSchedulerILb0ELi128ELb1EEEEEEEEEvNT_6ParamsE$_ZN4cute3eso3ESOILb1ELb0EJNS_5tupleIJNS_1CILi1EEENS3_ILi2EEES5_EEENS2_IJS4_NS3_ILi256EEEiEEEEEC2ERKS6_RKS8_ - $_ZN7cutlass13device_kernelIN5flash19enable_sm80_to_sm89INS1_16FlashAttnBwdSm80INS1_25CollectiveMainloopBwdSm80ILi2ELi2EN4cute5tupleIJNS5_1CILi128EEES8_NS7_ILi64EEEEEENS_10bfloat16_tEfNS_4arch4Sm80ELb1ELb0ELb1ELb0ELb1ELb0ELb0ELb0ELi2ELi4ELi4ELi4ELb0EEENS1_24CollectiveEpilogueBwdGQAISA_fSD_Li256ELb0ELb1EEENS1_25SingleTileBwdLPTSchedulerILb0ELi128ELb1EEEEEEEEEvNT_6ParamsE$_ZN4cute3eso3ESOILb1ELb0EJNS_5tupleIJNS_1CILi1EEENS3_ILi2EEEEEENS2_IJNS3_ILi0EEEiEEEEEC2ERKS6_RKS8_)
$_ZN7cutlass13device_kernelIN5flash19enable_sm80_to_sm89INS1_16FlashAttnBwdSm80INS1_25CollectiveMainloopBwdSm80ILi2ELi2EN4cute5tupleIJNS5_1CILi128EEES8_NS7_ILi64EEEEEENS_10bfloat16_tEfNS_4arch4Sm80ELb1ELb0ELb1ELb0ELb1ELb0ELb0ELb0ELi2ELi4ELi4ELi4ELb0EEENS1_24CollectiveEpilogueBwdGQAISA_fSD_Li256ELb0ELb1EEENS1_25SingleTileBwdLPTSchedulerILb0ELi128ELb1EEEEEEEEEvNT_6ParamsE$_ZN4cute3eso3ESOILb1ELb0EJNS_5tupleIJNS_1CILi1EEENS3_ILi2EEEEEENS2_IJNS3_ILi0EEEiEEEEEC2ERKS6_RKS8_:
[----:B------:R-:W-:Y:S02]  /*88c0*/  IADD3 R3, R13, -c[0x0][0x20], RZ ;  /* 0x800008000d037a10 */ /* 0x000fe40007ffe0ff */
[----:B------:R-:W-:-:S03]  /*88d0*/  MOV R5, 0x0 ;  /* 0x0000000000057802 */ /* 0x000fc60000000f00 */
[----:B------:R1:W-:Y:S01]  /*88e0*/  STL [R3], R2 ;  /* 0x0000000203007387 */ /* 0x0003e20000100800 */
[----:B------:R-:W-:Y:S05]  /*88f0*/  RET.REL.NODEC R4 `(_ZN7cutlass13device_kernelIN5flash19enable_sm80_to_sm89INS1_16FlashAttnBwdSm80INS1_25CollectiveMainloopBwdSm80ILi2ELi2EN4cute5tupleIJNS5_1CILi128EEES8_NS7_ILi64EEEEEENS_10bfloat16_tEfNS_4arch4Sm80ELb1ELb0ELb1ELb0ELb1ELb0ELb0ELb0ELi2ELi4ELi4ELi4ELb0EEENS1_24CollectiveEpilogueBwdGQAISA_fSD_Li256ELb0ELb1EEENS1_25SingleTileBwdLPTSchedulerILb0ELi128ELb1EEEEEEEEEvNT_6ParamsE) ;  /* 0xffff770004007950 */ /* 0x000fea0003c3ffff */
        .type           $_ZN7cutlass13device_kernelIN5flash19enable_sm80_to_sm89INS1_16FlashAttnBwdSm80INS1_25CollectiveMainloopBwdSm80ILi2ELi2EN4cute5tupleIJNS5_1CILi128EEES8_NS7_ILi64EEEEEENS_10bfloat16_tEfNS_4arch4Sm80ELb1ELb0ELb1ELb0ELb1ELb0ELb0ELb0ELi2ELi4ELi4ELi4ELb0EEENS1_24CollectiveEpilogueBwdGQAISA_fSD_Li256ELb0ELb1EEENS1_25SingleTileBwdLPTSchedulerILb0ELi128ELb1EEEEEEEEEvNT_6ParamsE$_ZN4cute3eso3ESOILb1ELb0EJNS_5tupleIJNS_1CILi1EEENS3_ILi2EEES5_EEENS2_IJS4_NS3_ILi256EEEiEEEEEC2ERKS6_RKS8_,@function
        .size           $_ZN7cutlass13device_kernelIN5flash19enable_sm80_to_sm89INS1_16FlashAttnBwdSm80INS1_25CollectiveMainloopBwdSm80ILi2ELi2EN4cute5tupleIJNS5_1CILi128EEES8_NS7_ILi64EEEEEENS_10bfloat16_tEfNS_4arch4Sm80ELb1ELb0ELb1ELb0ELb1ELb0ELb0ELb0ELi2ELi4ELi4ELi4ELb0EEENS1_24CollectiveEpilogueBwdGQAISA_fSD_Li256ELb0ELb1EEENS1_25SingleTileBwdLPTSchedulerILb0ELi128ELb1EEEEEEEEEvNT_6ParamsE$_ZN4cute3eso3ESOILb1ELb0EJNS_5tupleIJNS_1CILi1EEENS3_ILi2EEES5_EEENS2_IJS4_NS3_ILi256EEEiEEEEEC2ERKS6_RKS8_,($_ZN7cutlass13device_kernelIN5flash19enable_sm80_to_sm89INS1_16FlashAttnBwdSm80INS1_25CollectiveMainloopBwdSm80ILi2ELi2EN4cute5tupleIJNS5_1CILi128EEES8_NS7_ILi64EEEEEENS_10bfloat16_tEfNS_4arch4Sm80ELb1ELb0ELb1ELb0ELb1ELb0ELb0ELb0ELi2ELi4ELi4ELi4ELb0EEENS1_24CollectiveEpilogueBwdGQAISA_fSD_Li256ELb0ELb1EEENS1_25SingleTileBwdLPTSchedulerILb0ELi128ELb1EEEEEEEEEvNT_6ParamsE$_ZN4cute3eso3ESOILb1ELb0EJNS_5tupleIJNS_1CILi2EEEEEENS2_IJiEEEEEC2ERKS5_RKS6_ - $_ZN7cutlass13device_kernelIN5flash19enable_sm80_to_sm89INS1_16FlashAttnBwdSm80INS1_25CollectiveMainloopBwdSm80ILi2ELi2EN4cute5tupleIJNS5_1CILi128EEES8_NS7_ILi64EEEEEENS_10bfloat16_tEfNS_4arch4Sm80ELb1ELb0ELb1ELb0ELb1ELb0ELb0ELb0ELi2ELi4ELi4ELi4ELb0EEENS1_24CollectiveEpilogueBwdGQAISA_fSD_Li256ELb0ELb1EEENS1_25SingleTileBwdLPTSchedulerILb0ELi128ELb1EEEEEEEEEvNT_6ParamsE$_ZN4cute3eso3ESOILb1ELb0EJNS_5tupleIJNS_1CILi1EEENS3_ILi2EEES5_EEENS2_IJS4_NS3_ILi256EEEiEEEEEC2ERKS6_RKS8_)
$_ZN7cutlass13device_kernelIN5flash19enable_sm80_to_sm89INS1_16FlashAttnBwdSm80INS1_25CollectiveMainloopBwdSm80ILi2ELi2EN4cute5tupleIJNS5_1CILi128EEES8_NS7_ILi64EEEEEENS_10bfloat16_tEfNS_4arch4Sm80ELb1ELb0ELb1ELb0ELb1ELb0ELb0ELb0ELi2ELi4ELi4ELi4ELb0EEENS1_24CollectiveEpilogueBwdGQAISA_fSD_Li256ELb0ELb1EEENS1_25SingleTileBwdLPTSchedulerILb0ELi128ELb1EEEEEEEEEvNT_6ParamsE$_ZN4cute3eso3ESOILb1ELb0EJNS_5tupleIJNS_1CILi1EEENS3_ILi2EEES5_EEENS2_IJS4_NS3_ILi256EEEiEEEEEC2ERKS6_RKS8_:
[----:B------:R-:W-:Y:S02]  /*8900*/  IADD3 R3, R11, -c[0x0][0x20], RZ ;  /* 0x800008000b037a10 */ /* 0x000fe40007ffe0ff */
[----:B------:R-:W-:-:S03]  /*8910*/  MOV R5, 0x0 ;  /* 0x0000000000057802 */ /* 0x000fc60000000f00 */
[----:B------:R1:W-:Y:S01]  /*8920*/  STL [R3], R2 ;  /* 0x0000000203007387 */ /* 0x0003e20000100800 */
[----:B------:R-:W-:Y:S05]  /*8930*/  RET.REL.NODEC R4 `(_ZN7cutlass13device_kernelIN5flash19enable_sm80_to_sm89INS1_16FlashAttnBwdSm80INS1_25CollectiveMainloopBwdSm80ILi2ELi2EN4cute5tupleIJNS5_1CILi128EEES8_NS7_ILi64EEEEEENS_10bfloat16_tEfNS_4arch4Sm80ELb1ELb0ELb1ELb0ELb1ELb0ELb0ELb0ELi2ELi4ELi4ELi4ELb0EEENS1_24CollectiveEpilogueBwdGQAISA_fSD_Li256ELb0ELb1EEENS1_25SingleTileBwdLPTSchedulerILb0ELi128ELb1EEEEEEEEEvNT_6ParamsE) ;  /* 0xffff76c004007950 */ /* 0x000fea0003c3ffff */
        .type           $_ZN7cutlass13device_kernelIN5flash19enable_sm80_to_sm89INS1_16FlashAttnBwdSm80INS1_25CollectiveMainloopBwdSm80ILi2ELi2EN4cute5tupleIJNS5_1CILi128EEES8_NS7_ILi64EEEEEENS_10bfloat16_tEfNS_4arch4Sm80ELb1ELb0ELb1ELb0ELb1ELb0ELb0ELb0ELi2ELi4ELi4ELi4ELb0EEENS1_24CollectiveEpilogueBwdGQAISA_fSD_Li256ELb0ELb1EEENS1_25SingleTileBwdLPTSchedulerILb0ELi128ELb1EEEEEEEEEvNT_6ParamsE$_ZN4cute3eso3ESOILb1ELb0EJNS_5tupleIJNS_1CILi2EEEEEENS2_IJiEEEEEC2ERKS5_RKS6_,@function
        .size           $_ZN7cutlass13device_kernelIN5flash19enable_sm80_to_sm89INS1_16FlashAttnBwdSm80INS1_25CollectiveMainloopBwdSm80ILi2ELi2EN4cute5tupleIJNS5_1CILi128EEES8_NS7_ILi64EEEEEENS_10bfloat16_tEfNS_4arch4Sm80ELb1ELb0ELb1ELb0ELb1ELb0ELb0ELb0ELi2ELi4ELi4ELi4ELb0EEENS1_24CollectiveEpilogueBwdGQAISA_fSD_Li256ELb0ELb1EEENS1_25SingleTileBwdLPTSchedulerILb0ELi128ELb1EEEEEEEEEvNT_6ParamsE$_ZN4cute3eso3ESOILb1ELb0EJNS_5tupleIJNS_1CILi2EEEEEENS2_IJiEEEEEC2ERKS5_RKS6_,($_ZN7cutlass13device_kernelIN5flash19enable_sm80_to_sm89INS1_16FlashAttnBwdSm80INS1_25CollectiveMainloopBwdSm80ILi2ELi2EN4cute5tupleIJNS5_1CILi128EEES8_NS7_ILi64EEEEEENS_10bfloat16_tEfNS_4arch4Sm80ELb1ELb0ELb1ELb0ELb1ELb0ELb0ELb0ELi2ELi4ELi4ELi4ELb0EEENS1_24CollectiveEpilogueBwdGQAISA_fSD_Li256ELb0ELb1EEENS1_25SingleTileBwdLPTSchedulerILb0ELi128ELb1EEEEEEEEEvNT_6ParamsE$_ZN4cute3eso3ESOILb1ELb0EJNS_5tupleIJNS_1CILi2EEEEEENS2_IJiEEENS3_ILi1EEES7_EEC2ERKS5_RKS6_RKS7_SE_ - $_ZN7cutlass13device_kernelIN5flash19enable_sm80_to_sm89INS1_16FlashAttnBwdSm80INS1_25CollectiveMainloopBwdSm80ILi2ELi2EN4cute5tupleIJNS5_1CILi128EEES8_NS7_ILi64EEEEEENS_10bfloat16_tEfNS_4arch4Sm80ELb1ELb0ELb1ELb0ELb1ELb0ELb0ELb0ELi2ELi4ELi4ELi4ELb0EEENS1_24CollectiveEpilogueBwdGQAISA_fSD_Li256ELb0ELb1EEENS1_25SingleTileBwdLPTSchedulerILb0ELi128ELb1EEEEEEEEEvNT_6ParamsE$_ZN4cute3eso3ESOILb1ELb0EJNS_5tupleIJNS_1CILi2EEEEEENS2_IJiEEEEEC2ERKS5_RKS6_)
$_ZN7cutlass13device_kernelIN5flash19enable_sm80_to_sm89INS1_16FlashAttnBwdSm80INS1_25CollectiveMainloopBwdSm80ILi2ELi2EN4cute5tupleIJNS5_1CILi128EEES8_NS7_ILi64EEEEEENS_10bfloat16_tEfNS_4arch4Sm80ELb1ELb0ELb1ELb0ELb1ELb0ELb0ELb0ELi2ELi4ELi4ELi4ELb0EEENS1_24CollectiveEpilogueBwdGQAISA_fSD_Li256ELb0ELb1EEENS1_25SingleTileBwdLPTSchedulerILb0ELi128ELb1EEEEEEEEEvNT_6ParamsE$_ZN4cute3eso3ESOILb1ELb0EJNS_5tupleIJNS_1CILi2EEEEEENS2_IJiEEEEEC2ERKS5_RKS6_:
[----:B------:R-:W-:Y:S02]  /*8940*/  IADD3 R2, R67, -c[0x0][0x20], RZ ;  /* 0x8000080043027a10 */ /* 0x000fe40007ffe0ff */
[----:B------:R-:W-:-:S03]  /*8950*/  MOV R7, 0x0 ;  /* 0x0000000000077802 */ /* 0x000fc60000000f00 */
[----:B------:R1:W-:Y:S01]  /*8960*/  STL [R2], R3 ;  /* 0x0000000302007387 */ /* 0x0003e20000100800 */
[----:B------:R-:W-:Y:S05]  /*8970*/  RET.REL.NODEC R6 `(_ZN7cutlass13device_kernelIN5flash19enable_sm80_to_sm89INS1_16FlashAttnBwdSm80INS1_25CollectiveMainloopBwdSm80ILi2ELi2EN4cute5tupleIJNS5_1CILi128EEES8_NS7_ILi64EEEEEENS_10bfloat16_tEfNS_4arch4Sm80ELb1ELb0ELb1ELb0ELb1ELb0ELb0ELb0ELi2ELi4ELi4ELi4ELb0EEENS1_24CollectiveEpilogueBwdGQAISA_fSD_Li256ELb0ELb1EEENS1_25SingleTileBwdLPTSchedulerILb0ELi128ELb1EEEEEEEEEvNT_6ParamsE) ;  /* 0xffff768006007950 */ /* 0x000fea0003c3ffff */
        .type           $_ZN7cutlass13device_kernelIN5flash19enable_sm80_to_sm89INS1_16FlashAttnBwdSm80INS1_25CollectiveMainloopBwdSm80ILi2ELi2EN4cute5tupleIJNS5_1CILi128EEES8_NS7_ILi64EEEEEENS_10bfloat16_tEfNS_4arch4Sm80ELb1ELb0ELb1ELb0ELb1ELb0ELb0ELb0ELi2ELi4ELi4ELi4ELb0EEENS1_24CollectiveEpilogueBwdGQAISA_fSD_Li256ELb0ELb1EEENS1_25SingleTileBwdLPTSchedulerILb0ELi128ELb1EEEEEEEEEvNT_6ParamsE$_ZN4cute3eso3ESOILb1ELb0EJNS_5tupleIJNS_1CILi2EEEEEENS2_IJiEEENS3_ILi1EEES7_EEC2ERKS5_RKS6_RKS7_SE_,@function
        .size           $_ZN7cutlass13device_kernelIN5flash19enable_sm80_to_sm89INS1_16FlashAttnBwdSm80INS1_25CollectiveMainloopBwdSm80ILi2ELi2EN4cute5tupleIJNS5_1CILi128EEES8_NS7_ILi64EEEEEENS_10bfloat16_tEfNS_4arch4Sm80ELb1ELb0ELb1ELb0ELb1ELb0ELb0ELb0ELi2ELi4ELi4ELi4ELb0EEENS1_24CollectiveEpilogueBwdGQAISA_fSD_Li256ELb0ELb1EEENS1_25SingleTileBwdLPTSchedulerILb0ELi128ELb1EEEEEEEEEvNT_6ParamsE$_ZN4cute3eso3ESOILb1ELb0EJNS_5tupleIJNS_1CILi2EEEEEENS2_IJiEEENS3_ILi1EEES7_EEC2ERKS5_RKS6_RKS7_SE_,($_ZN7cutlass13device_kernelIN5flash19enable_sm80_to_sm89INS1_16FlashAttnBwdSm80INS1_25CollectiveMainloopBwdSm80ILi2ELi2EN4cute5tupleIJNS5_1CILi128EEES8_NS7_ILi64EEEEEENS_10bfloat16_tEfNS_4arch4Sm80ELb1ELb0ELb1ELb0ELb1ELb0ELb0ELb0ELi2ELi4ELi4ELi4ELb0EEENS1_24CollectiveEpilogueBwdGQAISA_fSD_Li256ELb0ELb1EEENS1_25SingleTileBwdLPTSchedulerILb0ELi128ELb1EEEEEEEEEvNT_6ParamsE$_ZN4cute3eso3ESOILb1ELb0EJNS_5tupleIJNS_1CILi2EEEEEENS2_IJiEEES4_NS3_ILi1EEEEEC2ERKS5_RKS6_RKS4_RKS7_ - $_ZN7cutlass13device_kernelIN5flash19enable_sm80_to_sm89INS1_16FlashAttnBwdSm80INS1_25CollectiveMainloopBwdSm80ILi2ELi2EN4cute5tupleIJNS5_1CILi128EEES8_NS7_ILi64EEEEEENS_10bfloat16_tEfNS_4arch4Sm80ELb1ELb0ELb1ELb0ELb1ELb0ELb0ELb0ELi2ELi4ELi4ELi4ELb0EEENS1_24CollectiveEpilogueBwdGQAISA_fSD_Li256ELb0ELb1EEENS1_25SingleTileBwdLPTSchedulerILb0ELi128ELb1EEEEEEEEEvNT_6ParamsE$_ZN4cute3eso3ESOILb1ELb0EJNS_5tupleIJNS_1CILi2EEEEEENS2_IJiEEENS3_ILi1EEES7_EEC2ERKS5_RKS6_RKS7_SE_)
$_ZN7cutlass13device_kernelIN5flash19enable_sm80_to_sm89INS1_16FlashAttnBwdSm80INS1_25CollectiveMainloopBwdSm80ILi2ELi2EN4cute5tupleIJNS5_1CILi128EEES8_NS7_ILi64EEEEEENS_10bfloat16_tEfNS_4arch4Sm80ELb1ELb0ELb1ELb0ELb1ELb0ELb0ELb0ELi2ELi4ELi4ELi4ELb0EEENS1_24CollectiveEpilogueBwdGQAISA_fSD_Li256ELb0ELb1EEENS1_25SingleTileBwdLPTSchedulerILb0ELi128ELb1EEEEEEEEEvNT_6ParamsE$_ZN4cute3eso3ESOILb1ELb0EJNS_5tupleIJNS_1CILi2EEEEEENS2_IJiEEENS3_ILi1EEES7_EEC2ERKS5_RKS6_RKS7_SE_:
[----:B------:R-:W-:Y:S01]  /*8980*/  IADD3 R2, R2, -c[0x0][0x20], RZ ;  /* 0x8000080002027a10 */ /* 0x000fe20007ffe0ff */
[----:B------:R-:W-:Y:S01]  /*8990*/  IMAD.MOV.U32 R8, RZ, RZ, R4 ;  /* 0x000000ffff087224 */ /* 0x000fe200078e0004 */
[----:B------:R-:W-:-:S03]  /*89a0*/  MOV R9, 0x0 ;  /* 0x0000000000097802 */ /* 0x000fc60000000f00 */
[----:B------:R1:W-:Y:S01]  /*89b0*/  STL [R2], R3 ;  /* 0x0000000302007387 */ /* 0x0003e20000100800 */
[----:B------:R-:W-:Y:S05]  /*89c0*/  RET.REL.NODEC R8 `(_ZN7cutlass13device_kernelIN5flash19enable_sm80_to_sm89INS1_16FlashAttnBwdSm80INS1_25CollectiveMainloopBwdSm80ILi2ELi2EN4cute5tupleIJNS5_1CILi128EEES8_NS7_ILi64EEEEEENS_10bfloat16_tEfNS_4arch4Sm80ELb1ELb0ELb1ELb0ELb1ELb0ELb0ELb0ELi2ELi4ELi4ELi4ELb0EEENS1_24CollectiveEpilogueBwdGQAISA_fSD_Li256ELb0ELb1EEENS1_25SingleTileBwdLPTSchedulerILb0ELi128ELb1EEEEEEEEEvNT_6ParamsE) ;  /* 0xffff763008007950 */ /* 0x000fea0003c3ffff */
        .type           $_ZN7cutlass13device_kernelIN5flash19enable_sm80_to_sm89INS1_16FlashAttnBwdSm80INS1_25CollectiveMainloopBwdSm80ILi2ELi2EN4cute5tupleIJNS5_1CILi128EEES8_NS7_ILi64EEEEEENS_10bfloat16_tEfNS_4arch4Sm80ELb1ELb0ELb1ELb0ELb1ELb0ELb0ELb0ELi2ELi4ELi4ELi4ELb0EEENS1_24CollectiveEpilogueBwdGQAISA_fSD_Li256ELb0ELb1EEENS1_25SingleTileBwdLPTSchedulerILb0ELi128ELb1EEEEEEEEEvNT_6ParamsE$_ZN4cute3eso3ESOILb1ELb0EJNS_5tupleIJNS_1CILi2EEEEEENS2_IJiEEES4_NS3_ILi1EEEEEC2ERKS5_RKS6_RKS4_RKS7_,@function
        .size           $_ZN7cutlass13device_kernelIN5flash19enable_sm80_to_sm89INS1_16FlashAttnBwdSm80INS1_25CollectiveMainloopBwdSm80ILi2ELi2EN4cute5tupleIJNS5_1CILi128EEES8_NS7_ILi64EEEEEENS_10bfloat16_tEfNS_4arch4Sm80ELb1ELb0ELb1ELb0ELb1ELb0ELb0ELb0ELi2ELi4ELi4ELi4ELb0EEENS1_24CollectiveEpilogueBwdGQAISA_fSD_Li256ELb0ELb1EEENS1_25SingleTileBwdLPTSchedulerILb0ELi128ELb1EEEEEEEEEvNT_6ParamsE$_ZN4cute3eso3ESOILb1ELb0EJNS_5tupleIJNS_1CILi2EEEEEENS2_IJiEEES4_NS3_ILi1EEEEEC2ERKS5_RKS6_RKS4_RKS7_,($_ZN7cutlass13device_kernelIN5flash19enable_sm80_to_sm89INS1_16FlashAttnBwdSm80INS1_25CollectiveMainloopBwdSm80ILi2ELi2EN4cute5tupleIJNS5_1CILi128EEES8_NS7_ILi64EEEEEENS_10bfloat16_tEfNS_4arch4Sm80ELb1ELb0ELb1ELb0ELb1ELb0ELb0ELb0ELi2ELi4ELi4ELi4ELb0EEENS1_24CollectiveEpilogueBwdGQAISA_fSD_Li256ELb0ELb1EEENS1_25SingleTileBwdLPTSchedulerILb0ELi128ELb1EEEEEEEEEvNT_6ParamsE$_ZN4cute3eso3ESOILb1ELb0EJNS_5tupleIJNS_1CILi2EEES4_EEENS2_IJNS3_ILi1EEEiEEEEEC2ERKS5_RKS7_ - $_ZN7cutlass13device_kernelIN5flash19enable_sm80_to_sm89INS1_16FlashAttnBwdSm80INS1_25CollectiveMainloopBwdSm80ILi2ELi2EN4cute5tupleIJNS5_1CILi128EEES8_NS7_ILi64EEEEEENS_10bfloat16_tEfNS_4arch4Sm80ELb1ELb0ELb1ELb0ELb1ELb0ELb0ELb0ELi2ELi4ELi4ELi4ELb0EEENS1_24CollectiveEpilogueBwdGQAISA_fSD_Li256ELb0ELb1EEENS1_25SingleTileBwdLPTSchedulerILb0ELi128ELb1EEEEEEEEEvNT_6ParamsE$_ZN4cute3eso3ESOILb1ELb0EJNS_5tupleIJNS_1CILi2EEEEEENS2_IJiEEES4_NS3_ILi1EEEEEC2ERKS5_RKS6_RKS4_RKS7_)
$_ZN7cutlass13device_kernelIN5flash19enable_sm80_to_sm89INS1_16FlashAttnBwdSm80INS1_25CollectiveMainloopBwdSm80ILi2ELi2EN4cute5tupleIJNS5_1CILi128EEES8_NS7_ILi64EEEEEENS_10bfloat16_tEfNS_4arch4Sm80ELb1ELb0ELb1ELb0ELb1ELb0ELb0ELb0ELi2ELi4ELi4ELi4ELb0EEENS1_24CollectiveEpilogueBwdGQAISA_fSD_Li256ELb0ELb1EEENS1_25SingleTileBwdLPTSchedulerILb0ELi128ELb1EEEEEEEEEvNT_6ParamsE$_ZN4cute3eso3ESOILb1ELb0EJNS_5tupleIJNS_1CILi2EEEEEENS2_IJiEEES4_NS3_ILi1EEEEEC2ERKS5_RKS6_RKS4_RKS7_:
[----:B------:R-:W-:Y:S02]  /*89d0*/  IADD3 R2, R2, -c[0x0][0x20], RZ ;  /* 0x8000080002027a10 */ /* 0x000fe40007ffe0ff */
[----:B------:R-:W-:-:S03]  /*89e0*/  MOV R5, 0x0 ;  /* 0x0000000000057802 */ /* 0x000fc60000000f00 */
[----:B------:R1:W-:Y:S01]  /*89f0*/  STL [R2], R3 ;  /* 0x0000000302007387 */ /* 0x0003e20000100800 */
[----:B------:R-:W-:Y:S05]  /*8a00*/  RET.REL.NODEC R4 `(_ZN7cutlass13device_kernelIN5flash19enable_sm80_to_sm89INS1_16FlashAttnBwdSm80INS1_25CollectiveMainloopBwdSm80ILi2ELi2EN4cute5tupleIJNS5_1CILi128EEES8_NS7_ILi64EEEEEENS_10bfloat16_tEfNS_4arch4Sm80ELb1ELb0ELb1ELb0ELb1ELb0ELb0ELb0ELi2ELi4ELi4ELi4ELb0EEENS1_24CollectiveEpilogueBwdGQAISA_fSD_Li256ELb0ELb1EEENS1_25SingleTileBwdLPTSchedulerILb0ELi128ELb1EEEEEEEEEvNT_6ParamsE) ;  /* 0xffff75f004007950 */ /* 0x000fea0003c3ffff */
        .type           $_ZN7cutlass13device_kernelIN5flash19enable_sm80_to_sm89INS1_16FlashAttnBwdSm80INS1_25CollectiveMainloopBwdSm80ILi2ELi2EN4cute5tupleIJNS5_1CILi128EEES8_NS7_ILi64EEEEEENS_10bfloat16_tEfNS_4arch4Sm80ELb1ELb0ELb1ELb0ELb1ELb0ELb0ELb0ELi2ELi4ELi4ELi4ELb0EEENS1_24CollectiveEpilogueBwdGQAISA_fSD_Li256ELb0ELb1EEENS1_25SingleTileBwdLPTSchedulerILb0ELi128ELb1EEEEEEEEEvNT_6ParamsE$_ZN4cute3eso3ESOILb1ELb0EJNS_5tupleIJNS_1CILi2EEES4_EEENS2_IJNS3_ILi1EEEiEEEEEC2ERKS5_RKS7_,@function
        .size           $_ZN7cutlass13device_kernelIN5flash19enable_sm80_to_sm89INS1_16FlashAttnBwdSm80INS1_25CollectiveMainloopBwdSm80ILi2ELi2EN4cute5tupleIJNS5_1CILi128EEES8_NS7_ILi64EEEEEENS_10bfloat16_tEfNS_4arch4Sm80ELb1ELb0ELb1ELb0ELb1ELb0ELb0ELb0ELi2ELi4ELi4ELi4ELb0EEENS1_24CollectiveEpilogueBwdGQAISA_fSD_Li256ELb0ELb1EEENS1_25SingleTileBwdLPTSchedulerILb0ELi128ELb1EEEEEEEEEvNT_6ParamsE$_ZN4cute3eso3ESOILb1ELb0EJNS_5tupleIJNS_1CILi2EEES4_EEENS2_IJNS3_ILi1EEEiEEEEEC2ERKS5_RKS7_,($_ZN7cutlass13device_kernelIN5flash19enable_sm80_to_sm89INS1_16FlashAttnBwdSm80INS1_25CollectiveMainloopBwdSm80ILi2ELi2EN4cute5tupleIJNS5_1CILi128EEES8_NS7_ILi64EEEEEENS_10bfloat16_tEfNS_4arch4Sm80ELb1ELb0ELb1ELb0ELb1ELb0ELb0ELb0ELi2ELi4ELi4ELi4ELb0EEENS1_24CollectiveEpilogueBwdGQAISA_fSD_Li256ELb0ELb1EEENS1_25SingleTileBwdLPTSchedulerILb0ELi128ELb1EEEEEEEEEvNT_6ParamsE$_ZN4cute3eso3ESOILb1ELb0EJNS_5tupleIJNS_1CILi2EEES4_EEENS2_IJiNS3_ILi4096EEEEEEEEC2ERKS5_RKS7_ - $_ZN7cutlass13device_kernelIN5flash19enable_sm80_to_sm89INS1_16FlashAttnBwdSm80INS1_25CollectiveMainloopBwdSm80ILi2ELi2EN4cute5tupleIJNS5_1CILi128EEES8_NS7_ILi64EEEEEENS_10bfloat16_tEfNS_4arch4Sm80ELb1ELb0ELb1ELb0ELb1ELb0ELb0ELb0ELi2ELi4ELi4ELi4ELb0EEENS1_24CollectiveEpilogueBwdGQAISA_fSD_Li256ELb0ELb1EEENS1_25SingleTileBwdLPTSchedulerILb0ELi128ELb1EEEEEEEEEvNT_6ParamsE$_ZN4cute3eso3ESOILb1ELb0EJNS_5tupleIJNS_1CILi2EEES4_EEENS2_IJNS3_ILi1EEEiEEEEEC2ERKS5_RKS7_)
$_ZN7cutlass13device_kernelIN5flash19enable_sm80_to_sm89INS1_16FlashAttnBwdSm80INS1_25CollectiveMainloopBwdSm80ILi2ELi2EN4cute5tupleIJNS5_1CILi128EEES8_NS7_ILi64EEEEEENS_10bfloat16_tEfNS_4arch4Sm80ELb1ELb0ELb1ELb0ELb1ELb0ELb0ELb0ELi2ELi4ELi4ELi4ELb0EEENS1_24CollectiveEpilogueBwdGQAISA_fSD_Li256ELb0ELb1EEENS1_25SingleTileBwdLPTSchedulerILb0ELi128ELb1EEEEEEEEEvNT_6ParamsE$_ZN4cute3eso3ESOILb1ELb0EJNS_5tupleIJNS_1CILi2EEES4_EEENS2_IJNS3_ILi1EEEiEEEEEC2ERKS5_RKS7_:
[----:B------:R-:W-:Y:S02]  /*8a10*/  IADD3 R3, R34, -c[0x0][0x20], RZ ;  /* 0x8000080022037a10 */ /* 0x000fe40007ffe0ff */
[----:B------:R-:W-:-:S03]  /*8a20*/  MOV R5, 0x0 ;  /* 0x0000000000057802 */ /* 0x000fc60000000f00 */
[----:B------:R1:W-:Y:S01]  /*8a30*/  STL [R3], R2 ;  /* 0x0000000203007387 */ /* 0x0003e20000100800 */
[----:B------:R-:W-:Y:S05]  /*8a40*/  RET.REL.NODEC R4 `(_ZN7cutlass13device_kernelIN5flash19enable_sm80_to_sm89INS1_16FlashAttnBwdSm80INS1_25CollectiveMainloopBwdSm80ILi2ELi2EN4cute5tupleIJNS5_1CILi128EEES8_NS7_ILi64EEEEEENS_10bfloat16_tEfNS_4arch4Sm80ELb1ELb0ELb1ELb0ELb1ELb0ELb0ELb0ELi2ELi4ELi4ELi4ELb0EEENS1_24CollectiveEpilogueBwdGQAISA_fSD_Li256ELb0ELb1EEENS1_25SingleTileBwdLPTSchedulerILb0ELi128ELb1EEEEEEEEEvNT_6ParamsE) ;  /* 0xffff75b004007950 */ /* 0x000fea0003c3ffff */
        .type           $_ZN7cutlass13device_kernelIN5flash19enable_sm80_to_sm89INS1_16FlashAttnBwdSm80INS1_25CollectiveMainloopBwdSm80ILi2ELi2EN4cute5tupleIJNS5_1CILi128EEES8_NS7_ILi64EEEEEENS_10bfloat16_tEfNS_4arch4Sm80ELb1ELb0ELb1ELb0ELb1ELb0ELb0ELb0ELi2ELi4ELi4ELi4ELb0EEENS1_24CollectiveEpilogueBwdGQAISA_fSD_Li256ELb0ELb1EEENS1_25SingleTileBwdLPTSchedulerILb0ELi128ELb1EEEEEEEEEvNT_6ParamsE$_ZN4cute3eso3ESOILb1ELb0EJNS_5tupleIJNS_1CILi2EEES4_EEENS2_IJiNS3_ILi4096EEEEEEEEC2ERKS5_RKS7_,@function
        .size           $_ZN7cutlass13device_kernelIN5flash19enable_sm80_to_sm89INS1_16FlashAttnBwdSm80INS1_25CollectiveMainloopBwdSm80ILi2ELi2EN4cute5tupleIJNS5_1CILi128EEES8_NS7_ILi64EEEEEENS_10bfloat16_tEfNS_4arch4Sm80ELb1ELb0ELb1ELb0ELb1ELb0ELb0ELb0ELi2ELi4ELi4ELi4ELb0EEENS1_24CollectiveEpilogueBwdGQAISA_fSD_Li256ELb0ELb1EEENS1_25SingleTileBwdLPTSchedulerILb0ELi128ELb1EEEEEEEEEvNT_6ParamsE$_ZN4cute3eso3ESOILb1ELb0EJNS_5tupleIJNS_1CILi2EEES4_EEENS2_IJiNS3_ILi4096EEEEEEEEC2ERKS5_RKS7_,($_ZN7cutlass13device_kernelIN5flash19enable_sm80_to_sm89INS1_16FlashAttnBwdSm80INS1_25CollectiveMainloopBwdSm80ILi2ELi2EN4cute5tupleIJNS5_1CILi128EEES8_NS7_ILi64EEEEEENS_10bfloat16_tEfNS_4arch4Sm80ELb1ELb0ELb1ELb0ELb1ELb0ELb0ELb0ELi2ELi4ELi4ELi4ELb0EEENS1_24CollectiveEpilogueBwdGQAISA_fSD_Li256ELb0ELb1EEENS1_25SingleTileBwdLPTSchedulerILb0ELi128ELb1EEEEEEEEEvNT_6ParamsE$_ZN4cute3eso3ESOILb1ELb0EJNS_5tupleIJNS_1CILi2EEES4_EEENS2_IJiNS3_ILi512EEEEEEEEC2ERKS5_RKS7_ - $_ZN7cutlass13device_kernelIN5flash19enable_sm80_to_sm89INS1_16FlashAttnBwdSm80INS1_25CollectiveMainloopBwdSm80ILi2ELi2EN4cute5tupleIJNS5_1CILi128EEES8_NS7_ILi64EEEEEENS_10bfloat16_tEfNS_4arch4Sm80ELb1ELb0ELb1ELb0ELb1ELb0ELb0ELb0ELi2ELi4ELi4ELi4ELb0EEENS1_24CollectiveEpilogueBwdGQAISA_fSD_Li256ELb0ELb1EEENS1_25SingleTileBwdLPTSchedulerILb0ELi128ELb1EEEEEEEEEvNT_6ParamsE$_ZN4cute3eso3ESOILb1ELb0EJNS_5tupleIJNS_1CILi2EEES4_EEENS2_IJiNS3_ILi4096EEEEEEEEC2ERKS5_RKS7_)
$_ZN7cutlass13device_kernelIN5flash19enable_sm80_to_sm89INS1_16FlashAttnBwdSm80INS1_25CollectiveMainloopBwdSm80ILi2ELi2EN4cute5tupleIJNS5_1CILi128EEES8_NS7_ILi64EEEEEENS_10bfloat16_tEfNS_4arch4Sm80ELb1ELb0ELb1ELb0ELb1ELb0ELb0ELb0ELi2ELi4ELi4ELi4ELb0EEENS1_24CollectiveEpilogueBwdGQAISA_fSD_Li256ELb0ELb1EEENS1_25SingleTileBwdLPTSchedulerILb0ELi128ELb1EEEEEEEEEvNT_6ParamsE$_ZN4cute3eso3ESOILb1ELb0EJNS_5tupleIJNS_1CILi2EEES4_EEENS2_IJiNS3_ILi4096EEEEEEEEC2ERKS5_RKS7_:
[----:B------:R-:W-:Y:S02]  /*8a50*/  IADD3 R3, R8, -c[0x0][0x20], RZ ;  /* 0x8000080008037a10 */ /* 0x000fe40007ffe0ff */
[----:B------:R-:W-:-:S03]  /*8a60*/  MOV R5, 0x0 ;  /* 0x0000000000057802 */ /* 0x000fc60000000f00 */
[----:B------:R1:W-:Y:S01]  /*8a70*/  STL [R3], R2 ;  /* 0x0000000203007387 */ /* 0x0003e20000100800 */
[----:B------:R-:W-:Y:S05]  /*8a80*/  RET.REL.NODEC R4 `(_ZN7cutlass13device_kernelIN5flash19enable_sm80_to_sm89INS1_16FlashAttnBwdSm80INS1_25CollectiveMainloopBwdSm80ILi2ELi2EN4cute5tupleIJNS5_1CILi128EEES8_NS7_ILi64EEEEEENS_10bfloat16_tEfNS_4arch4Sm80ELb1ELb0ELb1ELb0ELb1ELb0ELb0ELb0ELi2ELi4ELi4ELi4ELb0EEENS1_24CollectiveEpilogueBwdGQAISA_fSD_Li256ELb0ELb1EEENS1_25SingleTileBwdLPTSchedulerILb0ELi128ELb1EEEEEEEEEvNT_6ParamsE) ;  /* 0xffff757004007950 */ /* 0x000fea0003c3ffff */
        .type           $_ZN7cutlass13device_kernelIN5flash19enable_sm80_to_sm89INS1_16FlashAttnBwdSm80INS1_25CollectiveMainloopBwdSm80ILi2ELi2EN4cute5tupleIJNS5_1CILi128EEES8_NS7_ILi64EEEEEENS_10bfloat16_tEfNS_4arch4Sm80ELb1ELb0ELb1ELb0ELb1ELb0ELb0ELb0ELi2ELi4ELi4ELi4ELb0EEENS1_24CollectiveEpilogueBwdGQAISA_fSD_Li256ELb0ELb1EEENS1_25SingleTileBwdLPTSchedulerILb0ELi128ELb1EEEEEEEEEvNT_6ParamsE$_ZN4cute3eso3ESOILb1ELb0EJNS_5tupleIJNS_1CILi2EEES4_EEENS2_IJiNS3_ILi512EEEEEEEEC2ERKS5_RKS7_,@function
        .size           $_ZN7cutlass13device_kernelIN5flash19enable_sm80_to_sm89INS1_16FlashAttnBwdSm80INS1_25CollectiveMainloopBwdSm80ILi2ELi2EN4cute5tupleIJNS5_1CILi128EEES8_NS7_ILi64EEEEEENS_10bfloat16_tEfNS_4arch4Sm80ELb1ELb0ELb1ELb0ELb1ELb0ELb0ELb0ELi2ELi4ELi4ELi4ELb0EEENS1_24CollectiveEpilogueBwdGQAISA_fSD_Li256ELb0ELb1EEENS1_25SingleTileBwdLPTSchedulerILb0ELi128ELb1EEEEEEEEEvNT_6ParamsE$_ZN4cute3eso3ESOILb1ELb0EJNS_5tupleIJNS_1CILi2EEES4_EEENS2_IJiNS3_ILi512EEEEEEEEC2ERKS5_RKS7_,($_ZN7cutlass13device_kernelIN5flash19enable_sm80_to_sm89INS1_16FlashAttnBwdSm80INS1_25CollectiveMainloopBwdSm80ILi2ELi2EN4cute5tupleIJNS5_1CILi128EEES8_NS7_ILi64EEEEEENS_10bfloat16_tEfNS_4arch4Sm80ELb1ELb0ELb1ELb0ELb1ELb0ELb0ELb0ELi2ELi4ELi4ELi4ELb0EEENS1_24CollectiveEpilogueBwdGQAISA_fSD_Li256ELb0ELb1EEENS1_25SingleTileBwdLPTSchedulerILb0ELi128ELb1EEEEEEEEEvNT_6ParamsE$_ZN4cute3eso3ESOILb1ELb0EJNS_5tupleIJNS_1CILi2EEES4_EEENS2_IJiiEEEEEC2ERKS5_RKS6_ - $_ZN7cutlass13device_kernelIN5flash19enable_sm80_to_sm89INS1_16FlashAttnBwdSm80INS1_25CollectiveMainloopBwdSm80ILi2ELi2EN4cute5tupleIJNS5_1CILi128EEES8_NS7_ILi64EEEEEENS_10bfloat16_tEfNS_4arch4Sm80ELb1ELb0ELb1ELb0ELb1ELb0ELb0ELb0ELi2ELi4ELi4ELi4ELb0EEENS1_24CollectiveEpilogueBwdGQAISA_fSD_Li256ELb0ELb1EEENS1_25SingleTileBwdLPTSchedulerILb0ELi128ELb1EEEEEEEEEvNT_6ParamsE$_ZN4cute3eso3ESOILb1ELb0EJNS_5tupleIJNS_1CILi2EEES4_EEENS2_IJiNS3_ILi512EEEEEEEEC2ERKS5_RKS7_)
$_ZN7cutlass13device_kernelIN5flash19enable_sm80_to_sm89INS1_16FlashAttnBwdSm80INS1_25CollectiveMainloopBwdSm80ILi2ELi2EN4cute5tupleIJNS5_1CILi128EEES8_NS7_ILi64EEEEEENS_10bfloat16_tEfNS_4arch4Sm80ELb1ELb0ELb1ELb0ELb1ELb0ELb0ELb0ELi2ELi4ELi4ELi4ELb0EEENS1_24CollectiveEpilogueBwdGQAISA_fSD_Li256ELb0ELb1EEENS1_25SingleTileBwdLPTSchedulerILb0ELi128ELb1EEEEEEEEEvNT_6ParamsE$_ZN4cute3eso3ESOILb1ELb0EJNS_5tupleIJNS_1CILi2EEES4_EEENS2_IJiNS3_ILi512EEEEEEEEC2ERKS5_RKS7_:
[----:B------:R-:W-:Y:S02]  /*8a90*/  IADD3 R3, R35, -c[0x0][0x20], RZ ;  /* 0x8000080023037a10 */ /* 0x000fe40007ffe0ff */
[----:B------:R-:W-:-:S03]  /*8aa0*/  MOV R5, 0x0 ;  /* 0x0000000000057802 */ /* 0x000fc60000000f00 */
[----:B------:R1:W-:Y:S01]  /*8ab0*/  STL [R3], R2 ;  /* 0x0000000203007387 */ /* 0x0003e20000100800 */
[----:B------:R-:W-:Y:S05]  /*8ac0*/  RET.REL.NODEC R4 `(_ZN7cutlass13device_kernelIN5flash19enable_sm80_to_sm89INS1_16FlashAttnBwdSm80INS1_25CollectiveMainloopBwdSm80ILi2ELi2EN4cute5tupleIJNS5_1CILi128EEES8_NS7_ILi64EEEEEENS_10bfloat16_tEfNS_4arch4Sm80ELb1ELb0ELb1ELb0ELb1ELb0ELb0ELb0ELi2ELi4ELi4ELi4ELb0EEENS1_24CollectiveEpilogueBwdGQAISA_fSD_Li256ELb0ELb1EEENS1_25SingleTileBwdLPTSchedulerILb0ELi128ELb1EEEEEEEEEvNT_6ParamsE) ;  /* 0xffff753004007950 */ /* 0x000fea0003c3ffff */
        .type           $_ZN7cutlass13device_kernelIN5flash19enable_sm80_to_sm89INS1_16FlashAttnBwdSm80INS1_25CollectiveMainloopBwdSm80ILi2ELi2EN4cute5tupleIJNS5_1CILi128EEES8_NS7_ILi64EEEEEENS_10bfloat16_tEfNS_4arch4Sm80ELb1ELb0ELb1ELb0ELb1ELb0ELb0ELb0ELi2ELi4ELi4ELi4ELb0EEENS1_24CollectiveEpilogueBwdGQAISA_fSD_Li256ELb0ELb1EEENS1_25SingleTileBwdLPTSchedulerILb0ELi128ELb1EEEEEEEEEvNT_6ParamsE$_ZN4cute3eso3ESOILb1ELb0EJNS_5tupleIJNS_1CILi2EEES4_EEENS2_IJiiEEEEEC2ERKS5_RKS6_,@function
        .size           $_ZN7cutlass13device_kernelIN5flash19enable_sm80_to_sm89INS1_16FlashAttnBwdSm80INS1_25CollectiveMainloopBwdSm80ILi2ELi2EN4cute5tupleIJNS5_1CILi128EEES8_NS7_ILi64EEEEEENS_10bfloat16_tEfNS_4arch4Sm80ELb1ELb0ELb1ELb0ELb1ELb0ELb0ELb0ELi2ELi4ELi4ELi4ELb0EEENS1_24CollectiveEpilogueBwdGQAISA_fSD_Li256ELb0ELb1EEENS1_25SingleTileBwdLPTSchedulerILb0ELi128ELb1EEEEEEEEEvNT_6ParamsE$_ZN4cute3eso3ESOILb1ELb0EJNS_5tupleIJNS_1CILi2EEES4_EEENS2_IJiiEEEEEC2ERKS5_RKS6_,($_ZN7cutlass13device_kernelIN5flash19enable_sm80_to_sm89INS1_16FlashAttnBwdSm80INS1_25CollectiveMainloopBwdSm80ILi2ELi2EN4cute5tupleIJNS5_1CILi128EEES8_NS7_ILi64EEEEEENS_10bfloat16_tEfNS_4arch4Sm80ELb1ELb0ELb1ELb0ELb1ELb0ELb0ELb0ELi2ELi4ELi4ELi4ELb0EEENS1_24CollectiveEpilogueBwdGQAISA_fSD_Li256ELb0ELb1EEENS1_25SingleTileBwdLPTSchedulerILb0ELi128ELb1EEEEEEEEEvNT_6ParamsE$_ZN4cute3eso3ESOILb1ELb0EJNS_5tupleIJNS_1CILi2EEES4_EEENS2_IJiiEEENS3_ILi1EEES7_EEC2ERKS5_RKS6_RKS7_SE_ - $_ZN7cutlass13device_kernelIN5flash19enable_sm80_to_sm89INS1_16FlashAttnBwdSm80INS1_25CollectiveMainloopBwdSm80ILi2ELi2EN4cute5tupleIJNS5_1CILi128EEES8_NS7_ILi64EEEEEENS_10bfloat16_tEfNS_4arch4Sm80ELb1ELb0ELb1ELb0ELb1ELb0ELb0ELb0ELi2ELi4ELi4ELi4ELb0EEENS1_24CollectiveEpilogueBwdGQAISA_fSD_Li256ELb0ELb1EEENS1_25SingleTileBwdLPTSchedulerILb0ELi128ELb1EEEEEEEEEvNT_6ParamsE$_ZN4cute3eso3ESOILb1ELb0EJNS_5tupleIJNS_1CILi2EEES4_EEENS2_IJiiEEEEEC2ERKS5_RKS6_)
$_ZN7cutlass13device_kernelIN5flash19enable_sm80_to_sm89INS1_16FlashAttnBwdSm80INS1_25CollectiveMainloopBwdSm80ILi2ELi2EN4cute5tupleIJNS5_1CILi128EEES8_NS7_ILi64EEEEEENS_10bfloat16_tEfNS_4arch4Sm80ELb1ELb0ELb1ELb0ELb1ELb0ELb0ELb0ELi2ELi4ELi4ELi4ELb0EEENS1_24CollectiveEpilogueBwdGQAISA_fSD_Li256ELb0ELb1EEENS1_25SingleTileBwdLPTSchedulerILb0ELi128ELb1EEEEEEEEEvNT_6ParamsE$_ZN4cute3eso3ESOILb1ELb0EJNS_5tupleIJNS_1CILi2EEES4_EEENS2_IJiiEEEEEC2ERKS5_RKS6_:
[----:B------:R-:W-:Y:S02]  /*8ad0*/  IADD3 R3, R3, -c[0x0][0x20], RZ ;  /* 0x8000080003037a10 */ /* 0x000fe40007ffe0ff */
[----:B------:R-:W-:-:S03]  /*8ae0*/  MOV R5, 0x0 ;  /* 0x0000000000057802 */ /* 0x000fc60000000f00 */
[----:B------:R1:W-:Y:S04]  /*8af0*/  STL [R3], R2 ;  /* 0x0000000203007387 */ /* 0x0003e80000100800 */
[----:B------:R1:W-:Y:S01]  /*8b00*/  STL [R3+0x4], R8 ;  /* 0x0000040803007387 */ /* 0x0003e20000100800 */
[----:B------:R-:W-:Y:S05]  /*8b10*/  RET.REL.NODEC R4 `(_ZN7cutlass13device_kernelIN5flash19enable_sm80_to_sm89INS1_16FlashAttnBwdSm80INS1_25CollectiveMainloopBwdSm80ILi2ELi2EN4cute5tupleIJNS5_1CILi128EEES8_NS7_ILi64EEEEEENS_10bfloat16_tEfNS_4arch4Sm80ELb1ELb0ELb1ELb0ELb1ELb0ELb0ELb0ELi2ELi4ELi4ELi4ELb0EEENS1_24CollectiveEpilogueBwdGQAISA_fSD_Li256ELb0ELb1EEENS1_25SingleTileBwdLPTSchedulerILb0ELi128ELb1EEEEEEEEEvNT_6ParamsE) ;  /* 0xffff74e004007950 */ /* 0x000fea0003c3ffff */
        .type           $_ZN7cutlass13device_kernelIN5flash19enable_sm80_to_sm89INS1_16FlashAttnBwdSm80INS1_25CollectiveMainloopBwdSm80ILi2ELi2EN4cute5tupleIJNS5_1CILi128EEES8_NS7_ILi64EEEEEENS_10bfloat16_tEfNS_4arch4Sm80ELb1ELb0ELb1ELb0ELb1ELb0ELb0ELb0ELi2ELi4ELi4ELi4ELb0EEENS1_24CollectiveEpilogueBwdGQAISA_fSD_Li256ELb0ELb1EEENS1_25SingleTileBwdLPTSchedulerILb0ELi128ELb1EEEEEEEEEvNT_6ParamsE$_ZN4cute3eso3ESOILb1ELb0EJNS_5tupleIJNS_1CILi2EEES4_EEENS2_IJiiEEENS3_ILi1EEES7_EEC2ERKS5_RKS6_RKS7_SE_,@function
        .size           $_ZN7cutlass13device_kernelIN5flash19enable_sm80_to_sm89INS1_16FlashAttnBwdSm80INS1_25CollectiveMainloopBwdSm80ILi2ELi2EN4cute5tupleIJNS5_1CILi128EEES8_NS7_ILi64EEEEEENS_10bfloat16_tEfNS_4arch4Sm80ELb1ELb0ELb1ELb0ELb1ELb0ELb0ELb0ELi2ELi4ELi4ELi4ELb0EEENS1_24CollectiveEpilogueBwdGQAISA_fSD_Li256ELb0ELb1EEENS1_25SingleTileBwdLPTSchedulerILb0ELi128ELb1EEEEEEEEEvNT_6ParamsE$_ZN4cute3eso3ESOILb1ELb0EJNS_5tupleIJNS_1CILi2EEES4_EEENS2_IJiiEEENS3_ILi1EEES7_EEC2ERKS5_RKS6_RKS7_SE_,($_ZN7cutlass13device_kernelIN5flash19enable_sm80_to_sm89INS1_16FlashAttnBwdSm80INS1_25CollectiveMainloopBwdSm80ILi2ELi2EN4cute5tupleIJNS5_1CILi128EEES8_NS7_ILi64EEEEEENS_10bfloat16_tEfNS_4arch4Sm80ELb1ELb0ELb1ELb0ELb1ELb0ELb0ELb0ELi2ELi4ELi4ELi4ELb0EEENS1_24CollectiveEpilogueBwdGQAISA_fSD_Li256ELb0ELb1EEENS1_25SingleTileBwdLPTSchedulerILb0ELi128ELb1EEEEEEEEEvNT_6ParamsE$_ZN4cute3eso3ESOILb1ELb0EJNS_5tupleIJNS_1CILi2EEES4_S4_EEENS2_IJNS3_ILi1EEENS3_ILi512EEEiEEEEEC2ERKS5_RKS8_ - $_ZN7cutlass13device_kernelIN5flash19enable_sm80_to_sm89INS1_16FlashAttnBwdSm80INS1_25CollectiveMainloopBwdSm80ILi2ELi2EN4cute5tupleIJNS5_1CILi128EEES8_NS7_ILi64EEEEEENS_10bfloat16_tEfNS_4arch4Sm80ELb1ELb0ELb1ELb0ELb1ELb0ELb0ELb0ELi2ELi4ELi4ELi4ELb0EEENS1_24CollectiveEpilogueBwdGQAISA_fSD_Li256ELb0ELb1EEENS1_25SingleTileBwdLPTSchedulerILb0ELi128ELb1EEEEEEEEEvNT_6ParamsE$_ZN4cute3eso3ESOILb1ELb0EJNS_5tupleIJNS_1CILi2EEES4_EEENS2_IJiiEEENS3_ILi1EEES7_EEC2ERKS5_RKS6_RKS7_SE_)
$_ZN7cutlass13device_kernelIN5flash19enable_sm80_to_sm89INS1_16FlashAttnBwdSm80INS1_25CollectiveMainloopBwdSm80ILi2ELi2EN4cute5tupleIJNS5_1CILi128EEES8_NS7_ILi64EEEEEENS_10bfloat16_tEfNS_4arch4Sm80ELb1ELb0ELb1ELb0ELb1ELb0ELb0ELb0ELi2ELi4ELi4ELi4ELb0EEENS1_24CollectiveEpilogueBwdGQAISA_fSD_Li256ELb0ELb1EEENS1_25SingleTileBwdLPTSchedulerILb0ELi128ELb1EEEEEEEEEvNT_6ParamsE$_ZN4cute3eso3ESOILb1ELb0EJNS_5tupleIJNS_1CILi2EEES4_EEENS2_IJiiEEENS3_ILi1EEES7_EEC2ERKS5_RKS6_RKS7_SE_:
[----:B------:R-:W-:Y:S01]  /*8b20*/  IADD3 R4, R4, -c[0x0][0x20], RZ ;  /* 0x8000080004047a10 */ /* 0x000fe20007ffe0ff */
[----:B------:R-:W-:Y:S01]  /*8b30*/  IMAD.MOV.U32 R90, RZ, RZ, R6 ;  /* 0x000000ffff5a7224 */ /* 0x000fe200078e0006 */
[----:B------:R-:W-:-:S03]  /*8b40*/  MOV R91, 0x0 ;  /* 0x00000000005b7802 */ /* 0x000fc60000000f00 */
[----:B------:R1:W-:Y:S04]  /*8b50*/  STL [R4], R2 ;  /* 0x0000000204007387 */ /* 0x0003e80000100800 */
[----:B------:R1:W-:Y:S01]  /*8b60*/  STL [R4+0x4], R3 ;  /* 0x0000040304007387 */ /* 0x0003e20000100800 */
[----:B------:R-:W-:Y:S05]  /*8b70*/  RET.REL.NODEC R90 `(_ZN7cutlass13device_kernelIN5flash19enable_sm80_to_sm89INS1_16FlashAttnBwdSm80INS1_25CollectiveMainloopBwdSm80ILi2ELi2EN4cute5tupleIJNS5_1CILi128EEES8_NS7_ILi64EEEEEENS_10bfloat16_tEfNS_4arch4Sm80ELb1ELb0ELb1ELb0ELb1ELb0ELb0ELb0ELi2ELi4ELi4ELi4ELb0EEENS1_24CollectiveEpilogueBwdGQAISA_fSD_Li256ELb0ELb1EEENS1_25SingleTileBwdLPTSchedulerILb0ELi128ELb1EEEEEEEEEvNT_6ParamsE) ;  /* 0xffff74805a007950 */ /* 0x000fea0003c3ffff */
        .type           $_ZN7cutlass13device_kernelIN5flash19enable_sm80_to_sm89INS1_16FlashAttnBwdSm80INS1_25CollectiveMainloopBwdSm80ILi2ELi2EN4cute5tupleIJNS5_1CILi128EEES8_NS7_ILi64EEEEEENS_10bfloat16_tEfNS_4arch4Sm80ELb1ELb0ELb1ELb0ELb1ELb0ELb0ELb0ELi2ELi4ELi4ELi4ELb0EEENS1_24CollectiveEpilogueBwdGQAISA_fSD_Li256ELb0ELb1EEENS1_25SingleTileBwdLPTSchedulerILb0ELi128ELb1EEEEEEEEEvNT_6ParamsE$_ZN4cute3eso3ESOILb1ELb0EJNS_5tupleIJNS_1CILi2EEES4_S4_EEENS2_IJNS3_ILi1EEENS3_ILi512EEEiEEEEEC2ERKS5_RKS8_,@function
        .size           $_ZN7cutlass13device_kernelIN5flash19enable_sm80_to_sm89INS1_16FlashAttnBwdSm80INS1_25CollectiveMainloopBwdSm80ILi2ELi2EN4cute5tupleIJNS5_1CILi128EEES8_NS7_ILi64EEEEEENS_10bfloat16_tEfNS_4arch4Sm80ELb1ELb0ELb1ELb0ELb1ELb0ELb0ELb0ELi2ELi4ELi4ELi4ELb0EEENS1_24CollectiveEpilogueBwdGQAISA_fSD_Li256ELb0ELb1EEENS1_25SingleTileBwdLPTSchedulerILb0ELi128ELb1EEEEEEEEEvNT_6ParamsE$_ZN4cute3eso3ESOILb1ELb0EJNS_5tupleIJNS_1CILi2EEES4_S4_EEENS2_IJNS3_ILi1EEENS3_ILi512EEEiEEEEEC2ERKS5_RKS8_,($_ZN7cutlass13device_kernelIN5flash19enable_sm80_to_sm89INS1_16FlashAttnBwdSm80INS1_25CollectiveMainloopBwdSm80ILi2ELi2EN4cute5tupleIJNS5_1CILi128EEES8_NS7_ILi64EEEEEENS_10bfloat16_tEfNS_4arch4Sm80ELb1ELb0ELb1ELb0ELb1ELb0ELb0ELb0ELi2ELi4ELi4ELi4ELb0EEENS1_24CollectiveEpilogueBwdGQAISA_fSD_Li256ELb0ELb1EEENS1_25SingleTileBwdLPTSchedulerILb0ELi128ELb1EEEEEEEEEvNT_6ParamsE$_ZN4cute3eso3ESOILb1ELb0EJNS_5tupleIJNS_1CILi8EEENS2_IJNS3_ILi2EEES5_S5_EEENS3_ILi1EEES6_S7_EEENS2_IJS7_NS2_IJS4_iiEEENS3_ILi64EEENS2_IJiNS3_ILi144EEENS3_ILi288EEEEEENS3_ILi512EEEEEEEEC2ERKS8_RKSF_ - $_ZN7cutlass13device_kernelIN5flash19enable_sm80_to_sm89INS1_16FlashAttnBwdSm80INS1_25CollectiveMainloopBwdSm80ILi2ELi2EN4cute5tupleIJNS5_1CILi128EEES8_NS7_ILi64EEEEEENS_10bfloat16_tEfNS_4arch4Sm80ELb1ELb0ELb1ELb0ELb1ELb0ELb0ELb0ELi2ELi4ELi4ELi4ELb0EEENS1_24CollectiveEpilogueBwdGQAISA_fSD_Li256ELb0ELb1EEENS1_25SingleTileBwdLPTSchedulerILb0ELi128ELb1EEEEEEEEEvNT_6ParamsE$_ZN4cute3eso3ESOILb1ELb0EJNS_5tupleIJNS_1CILi2EEES4_S4_EEENS2_IJNS3_ILi1EEENS3_ILi512EEEiEEEEEC2ERKS5_RKS8_)
$_ZN7cutlass13device_kernelIN5flash19enable_sm80_to_sm89INS1_16FlashAttnBwdSm80INS1_25CollectiveMainloopBwdSm80ILi2ELi2EN4cute5tupleIJNS5_1CILi128EEES8_NS7_ILi64EEEEEENS_10bfloat16_tEfNS_4arch4Sm80ELb1ELb0ELb1ELb0ELb1ELb0ELb0ELb0ELi2ELi4ELi4ELi4ELb0EEENS1_24CollectiveEpilogueBwdGQAISA_fSD_Li256ELb0ELb1EEENS1_25SingleTileBwdLPTSchedulerILb0ELi128ELb1EEEEEEEEEvNT_6ParamsE$_ZN4cute3eso3ESOILb1ELb0EJNS_5tupleIJNS_1CILi2EEES4_S4_EEENS2_IJNS3_ILi1EEENS3_ILi512EEEiEEEEEC2ERKS5_RKS8_:
[----:B------:R-:W-:Y:S02]  /*8b80*/  IADD3 R3, R77, -c[0x0][0x20], RZ ;  /* 0x800008004d037a10 */ /* 0x000fe40007ffe0ff */
[----:B------:R-:W-:-:S03]  /*8b90*/  MOV R5, 0x0 ;  /* 0x0000000000057802 */ /* 0x000fc60000000f00 */
[----:B------:R1:W-:Y:S01]  /*8ba0*/  STL [R3], R2 ;  /* 0x0000000203007387 */ /* 0x0003e20000100800 */
[----:B------:R-:W-:Y:S05]  /*8bb0*/  RET.REL.NODEC R4 `(_ZN7cutlass13device_kernelIN5flash19enable_sm80_to_sm89INS1_16FlashAttnBwdSm80INS1_25CollectiveMainloopBwdSm80ILi2ELi2EN4cute5tupleIJNS5_1CILi128EEES8_NS7_ILi64EEEEEENS_10bfloat16_tEfNS_4arch4Sm80ELb1ELb0ELb1ELb0ELb1ELb0ELb0ELb0ELi2ELi4ELi4ELi4ELb0EEENS1_24CollectiveEpilogueBwdGQAISA_fSD_Li256ELb0ELb1EEENS1_25SingleTileBwdLPTSchedulerILb0ELi128ELb1EEEEEEEEEvNT_6ParamsE) ;  /* 0xffff744004007950 */ /* 0x000fea0003c3ffff */
        .type           $_ZN7cutlass13device_kernelIN5flash19enable_sm80_to_sm89INS1_16FlashAttnBwdSm80INS1_25CollectiveMainloopBwdSm80ILi2ELi2EN4cute5tupleIJNS5_1CILi128EEES8_NS7_ILi64EEEEEENS_10bfloat16_tEfNS_4arch4Sm80ELb1ELb0ELb1ELb0ELb1ELb0ELb0ELb0ELi2ELi4ELi4ELi4ELb0EEENS1_24CollectiveEpilogueBwdGQAISA_fSD_Li256ELb0ELb1EEENS1_25SingleTileBwdLPTSchedulerILb0ELi128ELb1EEEEEEEEEvNT_6ParamsE$_ZN4cute3eso3ESOILb1ELb0EJNS_5tupleIJNS_1CILi8EEENS2_IJNS3_ILi2EEES5_S5_EEENS3_ILi1EEES6_S7_EEENS2_IJS7_NS2_IJS4_iiEEENS3_ILi64EEENS2_IJiNS3_ILi144EEENS3_ILi288EEEEEENS3_ILi512EEEEEEEEC2ERKS8_RKSF_,@function
        .size           $_ZN7cutlass13device_kernelIN5flash19enable_sm80_to_sm89INS1_16FlashAttnBwdSm80INS1_25CollectiveMainloopBwdSm80ILi2ELi2EN4cute5tupleIJNS5_1CILi128EEES8_NS7_ILi64EEEEEENS_10bfloat16_tEfNS_4arch4Sm80ELb1ELb0ELb1ELb0ELb1ELb0ELb0ELb0ELi2ELi4ELi4ELi4ELb0EEENS1_24CollectiveEpilogueBwdGQAISA_fSD_Li256ELb0ELb1EEENS1_25SingleTileBwdLPTSchedulerILb0ELi128ELb1EEEEEEEEEvNT_6ParamsE$_ZN4cute3eso3ESOILb1ELb0EJNS_5tupleIJNS_1CILi8EEENS2_IJNS3_ILi2EEES5_S5_EEENS3_ILi1EEES6_S7_EEENS2_IJS7_NS2_IJS4_iiEEENS3_ILi64EEENS2_IJiNS3_ILi144EEENS3_ILi288EEEEEENS3_ILi512EEEEEEEEC2ERKS8_RKSF_,($_ZN7cutlass13device_kernelIN5flash19enable_sm80_to_sm89INS1_16FlashAttnBwdSm80INS1_25CollectiveMainloopBwdSm80ILi2ELi2EN4cute5tupleIJNS5_1CILi128EEES8_NS7_ILi64EEEEEENS_10bfloat16_tEfNS_4arch4Sm80ELb1ELb0ELb1ELb0ELb1ELb0ELb0ELb0ELi2ELi4ELi4ELi4ELb0EEENS1_24CollectiveEpilogueBwdGQAISA_fSD_Li256ELb0ELb1EEENS1_25SingleTileBwdLPTSchedulerILb0ELi128ELb1EEEEEEEEEvNT_6ParamsE$_ZN4cute3eso3ESOILb1ELb0EJNS_5tupleIJNS_1CILi8EEENS2_IJNS3_ILi2EEES5_S5_EEENS3_ILi1EEES6_S7_EEENS2_IJS7_NS2_IJiiiEEENS3_ILi64EEENS2_IJNS3_ILi72EEENS3_ILi144EEENS3_ILi288EEEEEENS3_ILi512EEEEEEEEC2ERKS8_RKSG_ - $_ZN7cutlass13device_kernelIN5flash19enable_sm80_to_sm89INS1_16FlashAttnBwdSm80INS1_25CollectiveMainloopBwdSm80ILi2ELi2EN4cute5tupleIJNS5_1CILi128EEES8_NS7_ILi64EEEEEENS_10bfloat16_tEfNS_4arch4Sm80ELb1ELb0ELb1ELb0ELb1ELb0ELb0ELb0ELi2ELi4ELi4ELi4ELb0EEENS1_24CollectiveEpilogueBwdGQAISA_fSD_Li256ELb0ELb1EEENS1_25SingleTileBwdLPTSchedulerILb0ELi128ELb1EEEEEEEEEvNT_6ParamsE$_ZN4cute3eso3ESOILb1ELb0EJNS_5tupleIJNS_1CILi8EEENS2_IJNS3_ILi2EEES5_S5_EEENS3_ILi1EEES6_S7_EEENS2_IJS7_NS2_IJS4_iiEEENS3_ILi64EEENS2_IJiNS3_ILi144EEENS3_ILi288EEEEEENS3_ILi512EEEEEEEEC2ERKS8_RKSF_)
$_ZN7cutlass13device_kernelIN5flash19enable_sm80_to_sm89INS1_16FlashAttnBwdSm80INS1_25CollectiveMainloopBwdSm80ILi2ELi2EN4cute5tupleIJNS5_1CILi128EEES8_NS7_ILi64EEEEEENS_10bfloat16_tEfNS_4arch4Sm80ELb1ELb0ELb1ELb0ELb1ELb0ELb0ELb0ELi2ELi4ELi4ELi4ELb0EEENS1_24CollectiveEpilogueBwdGQAISA_fSD_Li256ELb0ELb1EEENS1_25SingleTileBwdLPTSchedulerILb0ELi128ELb1EEEEEEEEEvNT_6ParamsE$_ZN4cute3eso3ESOILb1ELb0EJNS_5tupleIJNS_1CILi8EEENS2_IJNS3_ILi2EEES5_S5_EEENS3_ILi1EEES6_S7_EEENS2_IJS7_NS2_IJS4_iiEEENS3_ILi64EEENS2_IJiNS3_ILi144EEENS3_ILi288EEEEEENS3_ILi512EEEEEEEEC2ERKS8_RKSF_:
[----:B------:R-:W-:Y:S02]  /*8bc0*/  IADD3 R4, R60, -c[0x0][0x20], RZ ;  /* 0x800008003c047a10 */ /* 0x000fe40007ffe0ff */
[----:B------:R-:W-:-:S03]  /*8bd0*/  MOV R9, 0x0 ;  /* 0x0000000000097802 */ /* 0x000fc60000000f00 */
[----:B------:R1:W-:Y:S04]  /*8be0*/  STL [R4], R2 ;  /* 0x0000000204007387 */ /* 0x0003e80000100800 */
[----:B------:R1:W-:Y:S04]  /*8bf0*/  STL [R4+0x4], R3 ;  /* 0x0000040304007387 */ /* 0x0003e80000100800 */
[----:B------:R1:W-:Y:S01]  /*8c00*/  STL [R4+0x8], R5 ;  /* 0x0000080504007387 */ /* 0x0003e20000100800 */
[----:B------:R-:W-:Y:S05]  /*8c10*/  RET.REL.NODEC R8 `(_ZN7cutlass13device_kernelIN5flash19enable_sm80_to_sm89INS1_16FlashAttnBwdSm80INS1_25CollectiveMainloopBwdSm80ILi2ELi2EN4cute5tupleIJNS5_1CILi128EEES8_NS7_ILi64EEEEEENS_10bfloat16_tEfNS_4arch4Sm80ELb1ELb0ELb1ELb0ELb1ELb0ELb0ELb0ELi2ELi4ELi4ELi4ELb0EEENS1_24CollectiveEpilogueBwdGQAISA_fSD_Li256ELb0ELb1EEENS1_25SingleTileBwdLPTSchedulerILb0ELi128ELb1EEEEEEEEEvNT_6ParamsE) ;  /* 0xffff73e008007950 */ /* 0x000fea0003c3ffff */
        .type           $_ZN7cutlass13device_kernelIN5flash19enable_sm80_to_sm89INS1_16FlashAttnBwdSm80INS1_25CollectiveMainloopBwdSm80ILi2ELi2EN4cute5tupleIJNS5_1CILi128EEES8_NS7_ILi64EEEEEENS_10bfloat16_tEfNS_4arch4Sm80ELb1ELb0ELb1ELb0ELb1ELb0ELb0ELb0ELi2ELi4ELi4ELi4ELb0EEENS1_24CollectiveEpilogueBwdGQAISA_fSD_Li256ELb0ELb1EEENS1_25SingleTileBwdLPTSchedulerILb0ELi128ELb1EEEEEEEEEvNT_6ParamsE$_ZN4cute3eso3ESOILb1ELb0EJNS_5tupleIJNS_1CILi8EEENS2_IJNS3_ILi2EEES5_S5_EEENS3_ILi1EEES6_S7_EEENS2_IJS7_NS2_IJiiiEEENS3_ILi64EEENS2_IJNS3_ILi72EEENS3_ILi144EEENS3_ILi288EEEEEENS3_ILi512EEEEEEEEC2ERKS8_RKSG_,@function
        .size           $_ZN7cutlass13device_kernelIN5flash19enable_sm80_to_sm89INS1_16FlashAttnBwdSm80INS1_25CollectiveMainloopBwdSm80ILi2ELi2EN4cute5tupleIJNS5_1CILi128EEES8_NS7_ILi64EEEEEENS_10bfloat16_tEfNS_4arch4Sm80ELb1ELb0ELb1ELb0ELb1ELb0ELb0ELb0ELi2ELi4ELi4ELi4ELb0EEENS1_24CollectiveEpilogueBwdGQAISA_fSD_Li256ELb0ELb1EEENS1_25SingleTileBwdLPTSchedulerILb0ELi128ELb1EEEEEEEEEvNT_6ParamsE$_ZN4cute3eso3ESOILb1ELb0EJNS_5tupleIJNS_1CILi8EEENS2_IJNS3_ILi2EEES5_S5_EEENS3_ILi1EEES6_S7_EEENS2_IJS7_NS2_IJiiiEEENS3_ILi64EEENS2_IJNS3_ILi72EEENS3_ILi144EEENS3_ILi288EEEEEENS3_ILi512EEEEEEEEC2ERKS8_RKSG_,($_ZN7cutlass13device_kernelIN5flash19enable_sm80_to_sm89INS1_16FlashAttnBwdSm80INS1_25CollectiveMainloopBwdSm80ILi2ELi2EN4cute5tupleIJNS5_1CILi128EEES8_NS7_ILi64EEEEEENS_10bfloat16_tEfNS_4arch4Sm80ELb1ELb0ELb1ELb0ELb1ELb0ELb0ELb0ELi2ELi4ELi4ELi4ELb0EEENS1_24CollectiveEpilogueBwdGQAISA_fSD_Li256ELb0ELb1EEENS1_25SingleTileBwdLPTSchedulerILb0ELi128ELb1EEEEEEEEEvNT_6ParamsE$_ZN4cute3eso3ESOILb1ELb0EJNS_5tupleIJNS_1CILi8EEENS3_ILi2EEES5_S5_S4_S5_EEENS2_IJNS3_ILi1EEEiiiNS3_ILi72EEENS3_ILi512EEEEEEEEC2ERKS6_RKSA_ - $_ZN7cutlass13device_kernelIN5flash19enable_sm80_to_sm89INS1_16FlashAttnBwdSm80INS1_25CollectiveMainloopBwdSm80ILi2ELi2EN4cute5tupleIJNS5_1CILi128EEES8_NS7_ILi64EEEEEENS_10bfloat16_tEfNS_4arch4Sm80ELb1ELb0ELb1ELb0ELb1ELb0ELb0ELb0ELi2ELi4ELi4ELi4ELb0EEENS1_24CollectiveEpilogueBwdGQAISA_fSD_Li256ELb0ELb1EEENS1_25SingleTileBwdLPTSchedulerILb0ELi128ELb1EEEEEEEEEvNT_6ParamsE$_ZN4cute3eso3ESOILb1ELb0EJNS_5tupleIJNS_1CILi8EEENS2_IJNS3_ILi2EEES5_S5_EEENS3_ILi1EEES6_S7_EEENS2_IJS7_NS2_IJiiiEEENS3_ILi64EEENS2_IJNS3_ILi72EEENS3_ILi144EEENS3_ILi288EEEEEENS3_ILi512EEEEEEEEC2ERKS8_RKSG_)
$_ZN7cutlass13device_kernelIN5flash19enable_sm80_to_sm89INS1_16FlashAttnBwdSm80INS1_25CollectiveMainloopBwdSm80ILi2ELi2EN4cute5tupleIJNS5_1CILi128EEES8_NS7_ILi64EEEEEENS_10bfloat16_tEfNS_4arch4Sm80ELb1ELb0ELb1ELb0ELb1ELb0ELb0ELb0ELi2ELi4ELi4ELi4ELb0EEENS1_24CollectiveEpilogueBwdGQAISA_fSD_Li256ELb0ELb1EEENS1_25SingleTileBwdLPTSchedulerILb0ELi128ELb1EEEEEEEEEvNT_6ParamsE$_ZN4cute3eso3ESOILb1ELb0EJNS_5tupleIJNS_1CILi8EEENS2_IJNS3_ILi2EEES5_S5_EEENS3_ILi1EEES6_S7_EEENS2_IJS7_NS2_IJiiiEEENS3_ILi64EEENS2_IJNS3_ILi72EEENS3_ILi144EEENS3_ILi288EEEEEENS3_ILi512EEEEEEEEC2ERKS8_RKSG_:
[----:B------:R-:W-:Y:S02]  /*8c20*/  IADD3 R4, R4, -c[0x0][0x20], RZ ;  /* 0x8000080004047a10 */ /* 0x000fe40007ffe0ff */
[----:B------:R-:W-:-:S03]  /*8c30*/  MOV R9, 0x0 ;  /* 0x0000000000097802 */ /* 0x000fc60000000f00 */
[----:B------:R1:W-:Y:S04]  /*8c40*/  STL [R4], R2 ;  /* 0x0000000204007387 */ /* 0x0003e80000100800 */
[----:B------:R1:W-:Y:S04]  /*8c50*/  STL [R4+0x4], R3 ;  /* 0x0000040304007387 */ /* 0x0003e80000100800 */
[----:B------:R1:W-:Y:S01]  /*8c60*/  STL [R4+0x8], R5 ;  /* 0x0000080504007387 */ /* 0x0003e20000100800 */
[----:B------:R-:W-:Y:S05]  /*8c70*/  RET.REL.NODEC R8 `(_ZN7cutlass13device_kernelIN5flash19enable_sm80_to_sm89INS1_16FlashAttnBwdSm80INS1_25CollectiveMainloopBwdSm80ILi2ELi2EN4cute5tupleIJNS5_1CILi128EEES8_NS7_ILi64EEEEEENS_10bfloat16_tEfNS_4arch4Sm80ELb1ELb0ELb1ELb0ELb1ELb0ELb0ELb0ELi2ELi4ELi4ELi4ELb0EEENS1_24CollectiveEpilogueBwdGQAISA_fSD_Li256ELb0ELb1EEENS1_25SingleTileBwdLPTSchedulerILb0ELi128ELb1EEEEEEEEEvNT_6ParamsE) ;  /* 0xffff738008007950 */ /* 0x000fea0003c3ffff */
        .type           $_ZN7cutlass13device_kernelIN5flash19enable_sm80_to_sm89INS1_16FlashAttnBwdSm80INS1_25CollectiveMainloopBwdSm80ILi2ELi2EN4cute5tupleIJNS5_1CILi128EEES8_NS7_ILi64EEEEEENS_10bfloat16_tEfNS_4arch4Sm80ELb1ELb0ELb1ELb0ELb1ELb0ELb0ELb0ELi2ELi4ELi4ELi4ELb0EEENS1_24CollectiveEpilogueBwdGQAISA_fSD_Li256ELb0ELb1EEENS1_25SingleTileBwdLPTSchedulerILb0ELi128ELb1EEEEEEEEEvNT_6ParamsE$_ZN4cute3eso3ESOILb1ELb0EJNS_5tupleIJNS_1CILi8EEENS3_ILi2EEES5_S5_S4_S5_EEENS2_IJNS3_ILi1EEEiiiNS3_ILi72EEENS3_ILi512EEEEEEEEC2ERKS6_RKSA_,@function
        .size           $_ZN7cutlass13device_kernelIN5flash19enable_sm80_to_sm89INS1_16FlashAttnBwdSm80INS1_25CollectiveMainloopBwdSm80ILi2ELi2EN4cute5tupleIJNS5_1CILi128EEES8_NS7_ILi64EEEEEENS_10bfloat16_tEfNS_4arch4Sm80ELb1ELb0ELb1ELb0ELb1ELb0ELb0ELb0ELi2ELi4ELi4ELi4ELb0EEENS1_24CollectiveEpilogueBwdGQAISA_fSD_Li256ELb0ELb1EEENS1_25SingleTileBwdLPTSchedulerILb0ELi128ELb1EEEEEEEEEvNT_6ParamsE$_ZN4cute3eso3ESOILb1ELb0EJNS_5tupleIJNS_1CILi8EEENS3_ILi2EEES5_S5_S4_S5_EEENS2_IJNS3_ILi1EEEiiiNS3_ILi72EEENS3_ILi512EEEEEEEEC2ERKS6_RKSA_,($_ZN7cutlass13device_kernelIN5flash19enable_sm80_to_sm89INS1_16FlashAttnBwdSm80INS1_25CollectiveMainloopBwdSm80ILi2ELi2EN4cute5tupleIJNS5_1CILi128EEES8_NS7_ILi64EEEEEENS_10bfloat16_tEfNS_4arch4Sm80ELb1ELb0ELb1ELb0ELb1ELb0ELb0ELb0ELi2ELi4ELi4ELi4ELb0EEENS1_24CollectiveEpilogueBwdGQAISA_fSD_Li256ELb0ELb1EEENS1_25SingleTileBwdLPTSchedulerILb0ELi128ELb1EEEEEEEEEvNT_6ParamsE$_ZN4cute3eso3ESOILb1ELb0EJNS_6LayoutINS_5tupleIJNS3_IJNS3_IJNS3_IJNS_1CILi4EEENS4_ILi2EEEEEENS4_ILi1EEEEEES8_EEENS3_IJNS3_IJNS3_IJS8_S8_EEES8_EEES6_EEEEEENS3_IJNS3_IJNS3_IJNS3_IJS8_NS4_ILi32EEEEEENS4_ILi0EEEEEESH_EEENS3_IJNS3_IJNS3_IJSH_SH_EEESH_EEENS4_ILi64EEEEEEEEEEENS_10ViewEngineIPN7cutlass10bfloat16_tEEEEEC2ERKSP_RKSU_ - $_ZN7cutlass13device_kernelIN5flash19enable_sm80_to_sm89INS1_16FlashAttnBwdSm80INS1_25CollectiveMainloopBwdSm80ILi2ELi2EN4cute5tupleIJNS5_1CILi128EEES8_NS7_ILi64EEEEEENS_10bfloat16_tEfNS_4arch4Sm80ELb1ELb0ELb1ELb0ELb1ELb0ELb0ELb0ELi2ELi4ELi4ELi4ELb0EEENS1_24CollectiveEpilogueBwdGQAISA_fSD_Li256ELb0ELb1EEENS1_25SingleTileBwdLPTSchedulerILb0ELi128ELb1EEEEEEEEEvNT_6ParamsE$_ZN4cute3eso3ESOILb1ELb0EJNS_5tupleIJNS_1CILi8EEENS3_ILi2EEES5_S5_S4_S5_EEENS2_IJNS3_ILi1EEEiiiNS3_ILi72EEENS3_ILi512EEEEEEEEC2ERKS6_RKSA_)
$_ZN7cutlass13device_kernelIN5flash19enable_sm80_to_sm89INS1_16FlashAttnBwdSm80INS1_25CollectiveMainloopBwdSm80ILi2ELi2EN4cute5tupleIJNS5_1CILi128EEES8_NS7_ILi64EEEEEENS_10bfloat16_tEfNS_4arch4Sm80ELb1ELb0ELb1ELb0ELb1ELb0ELb0ELb0ELi2ELi4ELi4ELi4ELb0EEENS1_24CollectiveEpilogueBwdGQAISA_fSD_Li256ELb0ELb1EEENS1_25SingleTileBwdLPTSchedulerILb0ELi128ELb1EEEEEEEEEvNT_6ParamsE$_ZN4cute3eso3ESOILb1ELb0EJNS_5tupleIJNS_1CILi8EEENS3_ILi2EEES5_S5_S4_S5_EEENS2_IJNS3_ILi1EEEiiiNS3_ILi72EEENS3_ILi512EEEEEEEEC2ERKS6_RKSA_:
[----:B------:R-:W-:Y:S02]  /*8c80*/  IADD3 R4, R4, -c[0x0][0x20], RZ ;  /* 0x8000080004047a10 */ /* 0x000fe40007ffe0ff */
[----:B------:R-:W-:-:S03]  /*8c90*/  MOV R9, 0x0 ;  /* 0x0000000000097802 */ /* 0x000fc60000000f00 */
[----:B------:R1:W-:Y:S04]  /*8ca0*/  STL [R4], R2 ;  /* 0x0000000204007387 */ /* 0x0003e80000100800 */
[----:B------:R1:W-:Y:S04]  /*8cb0*/  STL [R4+0x4], R3 ;  /* 0x0000040304007387 */ /* 0x0003e80000100800 */
[----:B------:R1:W-:Y:S01]  /*8cc0*/  STL [R4+0x8], R5 ;  /* 0x0000080504007387 */ /* 0x0003e20000100800 */
[----:B------:R-:W-:Y:S05]  /*8cd0*/  RET.REL.NODEC R8 `(_ZN7cutlass13device_kernelIN5flash19enable_sm80_to_sm89INS1_16FlashAttnBwdSm80INS1_25CollectiveMainloopBwdSm80ILi2ELi2EN4cute5tupleIJNS5_1CILi128EEES8_NS7_ILi64EEEEEENS_10bfloat16_tEfNS_4arch4Sm80ELb1ELb0ELb1ELb0ELb1ELb0ELb0ELb0ELi2ELi4ELi4ELi4ELb0EEENS1_24CollectiveEpilogueBwdGQAISA_fSD_Li256ELb0ELb1EEENS1_25SingleTileBwdLPTSchedulerILb0ELi128ELb1EEEEEEEEEvNT_6ParamsE) ;  /* 0xffff732008007950 */ /* 0x000fea0003c3ffff */
        .type           $_ZN7cutlass13device_kernelIN5flash19enable_sm80_to_sm89INS1_16FlashAttnBwdSm80INS1_25CollectiveMainloopBwdSm80ILi2ELi2EN4cute5tupleIJNS5_1CILi128EEES8_NS7_ILi64EEEEEENS_10bfloat16_tEfNS_4arch4Sm80ELb1ELb0ELb1ELb0ELb1ELb0ELb0ELb0ELi2ELi4ELi4ELi4ELb0EEENS1_24CollectiveEpilogueBwdGQAISA_fSD_Li256ELb0ELb1EEENS1_25SingleTileBwdLPTSchedulerILb0ELi128ELb1EEEEEEEEEvNT_6ParamsE$_ZN4cute3eso3ESOILb1ELb0EJNS_6LayoutINS_5tupleIJNS3_IJNS3_IJNS3_IJNS_1CILi4EEENS4_ILi2EEEEEENS4_ILi1EEEEEES8_EEENS3_IJNS3_IJNS3_IJS8_S8_EEES8_EEES6_EEEEEENS3_IJNS3_IJNS3_IJNS3_IJS8_NS4_ILi32EEEEEENS4_ILi0EEEEEESH_EEENS3_IJNS3_IJNS3_IJSH_SH_EEESH_EEENS4_ILi64EEEEEEEEEEENS_10ViewEngineIPN7cutlass10bfloat16_tEEEEEC2ERKSP_RKSU_,@function
        .size           $_ZN7cutlass13device_kernelIN5flash19enable_sm80_to_sm89INS1_16FlashAttnBwdSm80INS1_25CollectiveMainloopBwdSm80ILi2ELi2EN4cute5tupleIJNS5_1CILi128EEES8_NS7_ILi64EEEEEENS_10bfloat16_tEfNS_4arch4Sm80ELb1ELb0ELb1ELb0ELb1ELb0ELb0ELb0ELi2ELi4ELi4ELi4ELb0EEENS1_24CollectiveEpilogueBwdGQAISA_fSD_Li256ELb0ELb1EEENS1_25SingleTileBwdLPTSchedulerILb0ELi128ELb1EEEEEEEEEvNT_6ParamsE$_ZN4cute3eso3ESOILb1ELb0EJNS_6LayoutINS_5tupleIJNS3_IJNS3_IJNS3_IJNS_1CILi4EEENS4_ILi2EEEEEENS4_ILi1EEEEEES8_EEENS3_IJNS3_IJNS3_IJS8_S8_EEES8_EEES6_EEEEEENS3_IJNS3_IJNS3_IJNS3_IJS8_NS4_ILi32EEEEEENS4_ILi0EEEEEESH_EEENS3_IJNS3_IJNS3_IJSH_SH_EEESH_EEENS4_ILi64EEEEEEEEEEENS_10ViewEngineIPN7cutlass10bfloat16_tEEEEEC2ERKSP_RKSU_,($_ZN7cutlass13device_kernelIN5flash19enable_sm80_to_sm89INS1_16FlashAttnBwdSm80INS1_25CollectiveMainloopBwdSm80ILi2ELi2EN4cute5tupleIJNS5_1CILi128EEES8_NS7_ILi64EEEEEENS_10bfloat16_tEfNS_4arch4Sm80ELb1ELb0ELb1ELb0ELb1ELb0ELb0ELb0ELi2ELi4ELi4ELi4ELb0EEENS1_24CollectiveEpilogueBwdGQAISA_fSD_Li256ELb0ELb1EEENS1_25SingleTileBwdLPTSchedulerILb0ELi128ELb1EEEEEEEEEvNT_6ParamsE$_ZN4cute3eso3ESOILb1ELb0EJNS_6LayoutINS_5tupleIJNS3_IJNS3_IJNS_1CILi2EEES5_EEENS4_ILi1EEEEEEEEENS3_IJNS3_IJNS3_IJS7_NS4_ILi16EEEEEENS4_ILi0EEEEEEEEEEENS_10ViewEngineIPjEEEEC2ERKSF_RKSI_ - $_ZN7cutlass13device_kernelIN5flash19enable_sm80_to_sm89INS1_16FlashAttnBwdSm80INS1_25CollectiveMainloopBwdSm80ILi2ELi2EN4cute5tupleIJNS5_1CILi128EEES8_NS7_ILi64EEEEEENS_10bfloat16_tEfNS_4arch4Sm80ELb1ELb0ELb1ELb0ELb1ELb0ELb0ELb0ELi2ELi4ELi4ELi4ELb0EEENS1_24CollectiveEpilogueBwdGQAISA_fSD_Li256ELb0ELb1EEENS1_25SingleTileBwdLPTSchedulerILb0ELi128ELb1EEEEEEEEEvNT_6ParamsE$_ZN4cute3eso3ESOILb1ELb0EJNS_6LayoutINS_5tupleIJNS3_IJNS3_IJNS3_IJNS_1CILi4EEENS4_ILi2EEEEEENS4_ILi1EEEEEES8_EEENS3_IJNS3_IJNS3_IJS8_S8_EEES8_EEES6_EEEEEENS3_IJNS3_IJNS3_IJNS3_IJS8_NS4_ILi32EEEEEENS4_ILi0EEEEEESH_EEENS3_IJNS3_IJNS3_IJSH_SH_EEESH_EEENS4_ILi64EEEEEEEEEEENS_10ViewEngineIPN7cutlass10bfloat16_tEEEEEC2ERKSP_RKSU_)
$_ZN7cutlass13device_kernelIN5flash19enable_sm80_to_sm89INS1_16FlashAttnBwdSm80INS1_25CollectiveMainloopBwdSm80ILi2ELi2EN4cute5tupleIJNS5_1CILi128EEES8_NS7_ILi64EEEEEENS_10bfloat16_tEfNS_4arch4Sm80ELb1ELb0ELb1ELb0ELb1ELb0ELb0ELb0ELi2ELi4ELi4ELi4ELb0EEENS1_24CollectiveEpilogueBwdGQAISA_fSD_Li256ELb0ELb1EEENS1_25SingleTileBwdLPTSchedulerILb0ELi128ELb1EEEEEEEEEvNT_6ParamsE$_ZN4cute3eso3ESOILb1ELb0EJNS_6LayoutINS_5tupleIJNS3_IJNS3_IJNS3_IJNS_1CILi4EEENS4_ILi2EEEEEENS4_ILi1EEEEEES8_EEENS3_IJNS3_IJNS3_IJS8_S8_EEES8_EEES6_EEEEEENS3_IJNS3_IJNS3_IJNS3_IJS8_NS4_ILi32EEEEEENS4_ILi0EEEEEESH_EEENS3_IJNS3_IJNS3_IJSH_SH_EEESH_EEENS4_ILi64EEEEEEEEEEENS_10ViewEngineIPN7cutlass10bfloat16_tEEEEEC2ERKSP_RKSU_:
[----:B------:R-:W-:Y:S02]  /*8ce0*/  IADD3 R4, R67, -c[0x0][0x20], RZ ;  /* 0x8000080043047a10 */ /* 0x000fe40007ffe0ff */
[----:B------:R-:W-:-:S03]  /*8cf0*/  MOV R7, 0x0 ;  /* 0x0000000000077802 */ /* 0x000fc60000000f00 */
[----:B------:R1:W-:Y:S01]  /*8d00*/  STL.64 [R4], R2 ;  /* 0x0000000204007387 */ /* 0x0003e20000100a00 */
[----:B------:R-:W-:Y:S05]  /*8d10*/  RET.REL.NODEC R6 `(_ZN7cutlass13device_kernelIN5flash19enable_sm80_to_sm89INS1_16FlashAttnBwdSm80INS1_25CollectiveMainloopBwdSm80ILi2ELi2EN4cute5tupleIJNS5_1CILi128EEES8_NS7_ILi64EEEEEENS_10bfloat16_tEfNS_4arch4Sm80ELb1ELb0ELb1ELb0ELb1ELb0ELb0ELb0ELi2ELi4ELi4ELi4ELb0EEENS1_24CollectiveEpilogueBwdGQAISA_fSD_Li256ELb0ELb1EEENS1_25SingleTileBwdLPTSchedulerILb0ELi128ELb1EEEEEEEEEvNT_6ParamsE) ;  /* 0xffff72e006007950 */ /* 0x000fea0003c3ffff */
        .type           $_ZN7cutlass13device_kernelIN5flash19enable_sm80_to_sm89INS1_16FlashAttnBwdSm80INS1_25CollectiveMainloopBwdSm80ILi2ELi2EN4cute5tupleIJNS5_1CILi128EEES8_NS7_ILi64EEEEEENS_10bfloat16_tEfNS_4arch4Sm80ELb1ELb0ELb1ELb0ELb1ELb0ELb0ELb0ELi2ELi4ELi4ELi4ELb0EEENS1_24CollectiveEpilogueBwdGQAISA_fSD_Li256ELb0ELb1EEENS1_25SingleTileBwdLPTSchedulerILb0ELi128ELb1EEEEEEEEEvNT_6ParamsE$_ZN4cute3eso3ESOILb1ELb0EJNS_6LayoutINS_5tupleIJNS3_IJNS3_IJNS_1CILi2EEES5_EEENS4_ILi1EEEEEEEEENS3_IJNS3_IJNS3_IJS7_NS4_ILi16EEEEEENS4_ILi0EEEEEEEEEEENS_10ViewEngineIPjEEEEC2ERKSF_RKSI_,@function
        .size           $_ZN7cutlass13device_kernelIN5flash19enable_sm80_to_sm89INS1_16FlashAttnBwdSm80INS1_25CollectiveMainloopBwdSm80ILi2ELi2EN4cute5tupleIJNS5_1CILi128EEES8_NS7_ILi64EEEEEENS_10bfloat16_tEfNS_4arch4Sm80ELb1ELb0ELb1ELb0ELb1ELb0ELb0ELb0ELi2ELi4ELi4ELi4ELb0EEENS1_24CollectiveEpilogueBwdGQAISA_fSD_Li256ELb0ELb1EEENS1_25SingleTileBwdLPTSchedulerILb0ELi128ELb1EEEEEEEEEvNT_6ParamsE$_ZN4cute3eso3ESOILb1ELb0EJNS_6LayoutINS_5tupleIJNS3_IJNS3_IJNS_1CILi2EEES5_EEENS4_ILi1EEEEEEEEENS3_IJNS3_IJNS3_IJS7_NS4_ILi16EEEEEENS4_ILi0EEEEEEEEEEENS_10ViewEngineIPjEEEEC2ERKSF_RKSI_,($_ZN7cutlass13device_kernelIN5flash19enable_sm80_to_sm89INS1_16FlashAttnBwdSm80INS1_25CollectiveMainloopBwdSm80ILi2ELi2EN4cute5tupleIJNS5_1CILi128EEES8_NS7_ILi64EEEEEENS_10bfloat16_tEfNS_4arch4Sm80ELb1ELb0ELb1ELb0ELb1ELb0ELb0ELb0ELi2ELi4ELi4ELi4ELb0EEENS1_24CollectiveEpilogueBwdGQAISA_fSD_Li256ELb0ELb1EEENS1_25SingleTileBwdLPTSchedulerILb0ELi128ELb1EEEEEEEEEvNT_6ParamsE$_ZN4cute3eso3ESOILb1ELb0EJNS_6LayoutINS_5tupleIJNS3_IJNS3_IJNS_1CILi4EEENS4_ILi2EEEEEENS4_ILi1EEEEEEEEENS3_IJNS3_IJNS3_IJS8_NS4_ILi32EEEEEENS4_ILi0EEEEEEEEEEENS_10ViewEngineIPN7cutlass10bfloat16_tEEEEEC2ERKSG_RKSL_ - $_ZN7cutlass13device_kernelIN5flash19enable_sm80_to_sm89INS1_16FlashAttnBwdSm80INS1_25CollectiveMainloopBwdSm80ILi2ELi2EN4cute5tupleIJNS5_1CILi128EEES8_NS7_ILi64EEEEEENS_10bfloat16_tEfNS_4arch4Sm80ELb1ELb0ELb1ELb0ELb1ELb0ELb0ELb0ELi2ELi4ELi4ELi4ELb0EEENS1_24CollectiveEpilogueBwdGQAISA_fSD_Li256ELb0ELb1EEENS1_25SingleTileBwdLPTSchedulerILb0ELi128ELb1EEEEEEEEEvNT_6ParamsE$_ZN4cute3eso3ESOILb1ELb0EJNS_6LayoutINS_5tupleIJNS3_IJNS3_IJNS_1CILi2EEES5_EEENS4_ILi1EEEEEEEEENS3_IJNS3_IJNS3_IJS7_NS4_ILi16EEEEEENS4_ILi0EEEEEEEEEEENS_10ViewEngineIPjEEEEC2ERKSF_RKSI_)
$_ZN7cutlass13device_kernelIN5flash19enable_sm80_to_sm89INS1_16FlashAttnBwdSm80INS1_25CollectiveMainloopBwdSm80ILi2ELi2EN4cute5tupleIJNS5_1CILi128EEES8_NS7_ILi64EEEEEENS_10bfloat16_tEfNS_4arch4Sm80ELb1ELb0ELb1ELb0ELb1ELb0ELb0ELb0ELi2ELi4ELi4ELi4ELb0EEENS1_24CollectiveEpilogueBwdGQAISA_fSD_Li256ELb0ELb1EEENS1_25SingleTileBwdLPTSchedulerILb0ELi128ELb1EEEEEEEEEvNT_6ParamsE$_ZN4cute3eso3ESOILb1ELb0EJNS_6LayoutINS_5tupleIJNS3_IJNS3_IJNS_1CILi2EEES5_EEENS4_ILi1EEEEEEEEENS3_IJNS3_IJNS3_IJS7_NS4_ILi16EEEEEENS4_ILi0EEEEEEEEEEENS_10ViewEngineIPjEEEEC2ERKSF_RKSI_:
[----:B------:R-:W-:Y:S02]  /*8d20*/  IADD3 R2, R67, -c[0x0][0x20], RZ ;  /* 0x8000080043027a10 */ /* 0x000fe40007ffe0ff */
[----:B------:R-:W-:-:S03]  /*8d30*/  MOV R5, 0x0 ;  /* 0x0000000000057802 */ /* 0x000fc60000000f00 */
[----:B------:R1:W-:Y:S01]  /*8d40*/  STL.64 [R2], R12 ;  /* 0x0000000c02007387 */ /* 0x0003e20000100a00 */
[----:B------:R-:W-:Y:S05]  /*8d50*/  RET.REL.NODEC R4 `(_ZN7cutlass13device_kernelIN5flash19enable_sm80_to_sm89INS1_16FlashAttnBwdSm80INS1_25CollectiveMainloopBwdSm80ILi2ELi2EN4cute5tupleIJNS5_1CILi128EEES8_NS7_ILi64EEEEEENS_10bfloat16_tEfNS_4arch4Sm80ELb1ELb0ELb1ELb0ELb1ELb0ELb0ELb0ELi2ELi4ELi4ELi4ELb0EEENS1_24CollectiveEpilogueBwdGQAISA_fSD_Li256ELb0ELb1EEENS1_25SingleTileBwdLPTSchedulerILb0ELi128ELb1EEEEEEEEEvNT_6ParamsE) ;  /* 0xffff72a004007950 */ /* 0x000fea0003c3ffff */
        .type           $_ZN7cutlass13device_kernelIN5flash19enable_sm80_to_sm89INS1_16FlashAttnBwdSm80INS1_25CollectiveMainloopBwdSm80ILi2ELi2EN4cute5tupleIJNS5_1CILi128EEES8_NS7_ILi64EEEEEENS_10bfloat16_tEfNS_4arch4Sm80ELb1ELb0ELb1ELb0ELb1ELb0ELb0ELb0ELi2ELi4ELi4ELi4ELb0EEENS1_24CollectiveEpilogueBwdGQAISA_fSD_Li256ELb0ELb1EEENS1_25SingleTileBwdLPTSchedulerILb0ELi128ELb1EEEEEEEEEvNT_6ParamsE$_ZN4cute3eso3ESOILb1ELb0EJNS_6LayoutINS_5tupleIJNS3_IJNS3_IJNS_1CILi4EEENS4_ILi2EEEEEENS4_ILi1EEEEEEEEENS3_IJNS3_IJNS3_IJS8_NS4_ILi32EEEEEENS4_ILi0EEEEEEEEEEENS_10ViewEngineIPN7cutlass10bfloat16_tEEEEEC2ERKSG_RKSL_,@function
        .size           $_ZN7cutlass13device_kernelIN5flash19enable_sm80_to_sm89INS1_16FlashAttnBwdSm80INS1_25CollectiveMainloopBwdSm80ILi2ELi2EN4cute5tupleIJNS5_1CILi128EEES8_NS7_ILi64EEEEEENS_10bfloat16_tEfNS_4arch4Sm80ELb1ELb0ELb1ELb0ELb1ELb0ELb0ELb0ELi2ELi4ELi4ELi4ELb0EEENS1_24CollectiveEpilogueBwdGQAISA_fSD_Li256ELb0ELb1EEENS1_25SingleTileBwdLPTSchedulerILb0ELi128ELb1EEEEEEEEEvNT_6ParamsE$_ZN4cute3eso3ESOILb1ELb0EJNS_6LayoutINS_5tupleIJNS3_IJNS3_IJNS_1CILi4EEENS4_ILi2EEEEEENS4_ILi1EEEEEEEEENS3_IJNS3_IJNS3_IJS8_NS4_ILi32EEEEEENS4_ILi0EEEEEEEEEEENS_10ViewEngineIPN7cutlass10bfloat16_tEEEEEC2ERKSG_RKSL_,($_ZN7cutlass13device_kernelIN5flash19enable_sm80_to_sm89INS1_16FlashAttnBwdSm80INS1_25CollectiveMainloopBwdSm80ILi2ELi2EN4cute5tupleIJNS5_1CILi128EEES8_NS7_ILi64EEEEEENS_10bfloat16_tEfNS_4arch4Sm80ELb1ELb0ELb1ELb0ELb1ELb0ELb0ELb0ELi2ELi4ELi4ELi4ELb0EEENS1_24CollectiveEpilogueBwdGQAISA_fSD_Li256ELb0ELb1EEENS1_25SingleTileBwdLPTSchedulerILb0ELi128ELb1EEEEEEEEEvNT_6ParamsE$_ZN4cute3eso3ESOILb1ELb0EJNS_6LayoutINS_5tupleIJNS3_IJNS3_IJNS_1CILi4EEENS4_ILi2EEEEEENS4_ILi1EEEEEEEEENS3_IJNS3_IJNS3_IJS8_NS4_ILi32EEEEEENS4_ILi0EEEEEEEEEEEiEEC2ERKSG_RKi - $_ZN7cutlass13device_kernelIN5flash19enable_sm80_to_sm89INS1_16FlashAttnBwdSm80INS1_25CollectiveMainloopBwdSm80ILi2ELi2EN4cute5tupleIJNS5_1CILi128EEES8_NS7_ILi64EEEEEENS_10bfloat16_tEfNS_4arch4Sm80ELb1ELb0ELb1ELb0ELb1ELb0ELb0ELb0ELi2ELi4ELi4ELi4ELb0EEENS1_24CollectiveEpilogueBwdGQAISA_fSD_Li256ELb0ELb1EEENS1_25SingleTileBwdLPTSchedulerILb0ELi128ELb1EEEEEEEEEvNT_6ParamsE$_ZN4cute3eso3ESOILb1ELb0EJNS_6LayoutINS_5tupleIJNS3_IJNS3_IJNS_1CILi4EEENS4_ILi2EEEEEENS4_ILi1EEEEEEEEENS3_IJNS3_IJNS3_IJS8_NS4_ILi32EEEEEENS4_ILi0EEEEEEEEEEENS_10ViewEngineIPN7cutlass10bfloat16_tEEEEEC2ERKSG_RKSL_)
$_ZN7cutlass13device_kernelIN5flash19enable_sm80_to_sm89INS1_16FlashAttnBwdSm80INS1_25CollectiveMainloopBwdSm80ILi2ELi2EN4cute5tupleIJNS5_1CILi128EEES8_NS7_ILi64EEEEEENS_10bfloat16_tEfNS_4arch4Sm80ELb1ELb0ELb1ELb0ELb1ELb0ELb0ELb0ELi2ELi4ELi4ELi4ELb0EEENS1_24CollectiveEpilogueBwdGQAISA_fSD_Li256ELb0ELb1EEENS1_25SingleTileBwdLPTSchedulerILb0ELi128ELb1EEEEEEEEEvNT_6ParamsE$_ZN4cute3eso3ESOILb1ELb0EJNS_6LayoutINS_5tupleIJNS3_IJNS3_IJNS_1CILi4EEENS4_ILi2EEEEEENS4_ILi1EEEEEEEEENS3_IJNS3_IJNS3_IJS8_NS4_ILi32EEEEEENS4_ILi0EEEEEEEEEEENS_10ViewEngineIPN7cutlass10bfloat16_tEEEEEC2ERKSG_RKSL_:
[----:B------:R-:W-:Y:S01]  /*8d60*/  IADD3 R2, R67, -c[0x0][0x20], RZ ;  /* 0x8000080043027a10 */ /* 0x000fe20007ffe0ff */
[----:B------:R-:W-:Y:S01]  /*8d70*/  IMAD.MOV.U32 R9, RZ, RZ, R3 ;  /* 0x000000ffff097224 */ /* 0x000fe200078e0003 */
[----:B------:R-:W-:-:S04]  /*8d80*/  MOV R7, 0x0 ;  /* 0x0000000000077802 */ /* 0x000fc80000000f00 */
[----:B------:R1:W-:Y:S01]  /*8d90*/  STL.64 [R2], R8 ;  /* 0x0000000802007387 */ /* 0x0003e20000100a00 */
[----:B------:R-:W-:Y:S05]  /*8da0*/  RET.REL.NODEC R6 `(_ZN7cutlass13device_kernelIN5flash19enable_sm80_to_sm89INS1_16FlashAttnBwdSm80INS1_25CollectiveMainloopBwdSm80ILi2ELi2EN4cute5tupleIJNS5_1CILi128EEES8_NS7_ILi64EEEEEENS_10bfloat16_tEfNS_4arch4Sm80ELb1ELb0ELb1ELb0ELb1ELb0ELb0ELb0ELi2ELi4ELi4ELi4ELb0EEENS1_24CollectiveEpilogueBwdGQAISA_fSD_Li256ELb0ELb1EEENS1_25SingleTileBwdLPTSchedulerILb0ELi128ELb1EEEEEEEEEvNT_6ParamsE) ;  /* 0xffff725006007950 */ /* 0x000fea0003c3ffff */
        .type           $_ZN7cutlass13device_kernelIN5flash19enable_sm80_to_sm89INS1_16FlashAttnBwdSm80INS1_25CollectiveMainloopBwdSm80ILi2ELi2EN4cute5tupleIJNS5_1CILi128EEES8_NS7_ILi64EEEEEENS_10bfloat16_tEfNS_4arch4Sm80ELb1ELb0ELb1ELb0ELb1ELb0ELb0ELb0ELi2ELi4ELi4ELi4ELb0EEENS1_24CollectiveEpilogueBwdGQAISA_fSD_Li256ELb0ELb1EEENS1_25SingleTileBwdLPTSchedulerILb0ELi128ELb1EEEEEEEEEvNT_6ParamsE$_ZN4cute3eso3ESOILb1ELb0EJNS_6LayoutINS_5tupleIJNS3_IJNS3_IJNS_1CILi4EEENS4_ILi2EEEEEENS4_ILi1EEEEEEEEENS3_IJNS3_IJNS3_IJS8_NS4_ILi32EEEEEENS4_ILi0EEEEEEEEEEEiEEC2ERKSG_RKi,@function
        .size           $_ZN7cutlass13device_kernelIN5flash19enable_sm80_to_sm89INS1_16FlashAttnBwdSm80INS1_25CollectiveMainloopBwdSm80ILi2ELi2EN4cute5tupleIJNS5_1CILi128EEES8_NS7_ILi64EEEEEENS_10bfloat16_tEfNS_4arch4Sm80ELb1ELb0ELb1ELb0ELb1ELb0ELb0ELb0ELi2ELi4ELi4ELi4ELb0EEENS1_24CollectiveEpilogueBwdGQAISA_fSD_Li256ELb0ELb1EEENS1_25SingleTileBwdLPTSchedulerILb0ELi128ELb1EEEEEEEEEvNT_6ParamsE$_ZN4cute3eso3ESOILb1ELb0EJNS_6LayoutINS_5tupleIJNS3_IJNS3_IJNS_1CILi4EEENS4_ILi2EEEEEENS4_ILi1EEEEEEEEENS3_IJNS3_IJNS3_IJS8_NS4_ILi32EEEEEENS4_ILi0EEEEEEEEEEEiEEC2ERKSG_RKi,($_ZN7cutlass13device_kernelIN5flash19enable_sm80_to_sm89INS1_16FlashAttnBwdSm80INS1_25CollectiveMainloopBwdSm80ILi2ELi2EN4cute5tupleIJNS5_1CILi128EEES8_NS7_ILi64EEEEEENS_10bfloat16_tEfNS_4arch4Sm80ELb1ELb0ELb1ELb0ELb1ELb0ELb0ELb0ELi2ELi4ELi4ELi4ELb0EEENS1_24CollectiveEpilogueBwdGQAISA_fSD_Li256ELb0ELb1EEENS1_25SingleTileBwdLPTSchedulerILb0ELi128ELb1EEEEEEEEEvNT_6ParamsE$_ZN4cute3eso3ESOILb1ELb0EJNS_6LayoutINS_5tupleIJNS3_IJNS3_IJNS_1CILi4EEENS4_ILi2EEEEEENS4_ILi1EEEEEENS3_IJS6_EEEEEENS3_IJNS3_IJNS3_IJS8_NS4_ILi32EEEEEENS4_ILi0EEEEEENS3_IJNS4_ILi64EEEEEEEEEEENS_10ViewEngineIPN7cutlass10bfloat16_tEEEEEC2ERKSJ_RKSO_ - $_ZN7cutlass13device_kernelIN5flash19enable_sm80_to_sm89INS1_16FlashAttnBwdSm80INS1_25CollectiveMainloopBwdSm80ILi2ELi2EN4cute5tupleIJNS5_1CILi128EEES8_NS7_ILi64EEEEEENS_10bfloat16_tEfNS_4arch4Sm80ELb1ELb0ELb1ELb0ELb1ELb0ELb0ELb0ELi2ELi4ELi4ELi4ELb0EEENS1_24CollectiveEpilogueBwdGQAISA_fSD_Li256ELb0ELb1EEENS1_25SingleTileBwdLPTSchedulerILb0ELi128ELb1EEEEEEEEEvNT_6ParamsE$_ZN4cute3eso3ESOILb1ELb0EJNS_6LayoutINS_5tupleIJNS3_IJNS3_IJNS_1CILi4EEENS4_ILi2EEEEEENS4_ILi1EEEEEEEEENS3_IJNS3_IJNS3_IJS8_NS4_ILi32EEEEEENS4_ILi0EEEEEEEEEEEiEEC2ERKSG_RKi)
$_ZN7cutlass13device_kernelIN5flash19enable_sm80_to_sm89INS1_16FlashAttnBwdSm80INS1_25CollectiveMainloopBwdSm80ILi2ELi2EN4cute5tupleIJNS5_1CILi128EEES8_NS7_ILi64EEEEEENS_10bfloat16_tEfNS_4arch4Sm80ELb1ELb0ELb1ELb0ELb1ELb0ELb0ELb0ELi2ELi4ELi4ELi4ELb0EEENS1_24CollectiveEpilogueBwdGQAISA_fSD_Li256ELb0ELb1EEENS1_25SingleTileBwdLPTSchedulerILb0ELi128ELb1EEEEEEEEEvNT_6ParamsE$_ZN4cute3eso3ESOILb1ELb0EJNS_6LayoutINS_5tupleIJNS3_IJNS3_IJNS_1CILi4EEENS4_ILi2EEEEEENS4_ILi1EEEEEEEEENS3_IJNS3_IJNS3_IJS8_NS4_ILi32EEEEEENS4_ILi0EEEEEEEEEEEiEEC2ERKSG_RKi:
[----:B------:R-:W-:Y:S02]  /*8db0*/  IADD3 R2, R67, -c[0x0][0x20], RZ ;  /* 0x8000080043027a10 */ /* 0x000fe40007ffe0ff */
[----:B------:R-:W-:-:S03]  /*8dc0*/  MOV R7, 0x0 ;  /* 0x0000000000077802 */ /* 0x000fc60000000f00 */
[----:B------:R1:W-:Y:S01]  /*8dd0*/  STL [R2], R3 ;  /* 0x0000000302007387 */ /* 0x0003e20000100800 */
[----:B------:R-:W-:Y:S05]  /*8de0*/  RET.REL.NODEC R6 `(_ZN7cutlass13device_kernelIN5flash19enable_sm80_to_sm89INS1_16FlashAttnBwdSm80INS1_25CollectiveMainloopBwdSm80ILi2ELi2EN4cute5tupleIJNS5_1CILi128EEES8_NS7_ILi64EEEEEENS_10bfloat16_tEfNS_4arch4Sm80ELb1ELb0ELb1ELb0ELb1ELb0ELb0ELb0ELi2ELi4ELi4ELi4ELb0EEENS1_24CollectiveEpilogueBwdGQAISA_fSD_Li256ELb0ELb1EEENS1_25SingleTileBwdLPTSchedulerILb0ELi128ELb1EEEEEEEEEvNT_6ParamsE) ;  /* 0xffff721006007950 */ /* 0x000fea0003c3ffff */
        .type           $_ZN7cutlass13device_kernelIN5flash19enable_sm80_to_sm89INS1_16FlashAttnBwdSm80INS1_25CollectiveMainloopBwdSm80ILi2ELi2EN4cute5tupleIJNS5_1CILi128EEES8_NS7_ILi64EEEEEENS_10bfloat16_tEfNS_4arch4Sm80ELb1ELb0ELb1ELb0ELb1ELb0ELb0ELb0ELi2ELi4ELi4ELi4ELb0EEENS1_24CollectiveEpilogueBwdGQAISA_fSD_Li256ELb0ELb1EEENS1_25SingleTileBwdLPTSchedulerILb0ELi128ELb1EEEEEEEEEvNT_6ParamsE$_ZN4cute3eso3ESOILb1ELb0EJNS_6LayoutINS_5tupleIJNS3_IJNS3_IJNS_1CILi4EEENS4_ILi2EEEEEENS4_ILi1EEEEEENS3_IJS6_EEEEEENS3_IJNS3_IJNS3_IJS8_NS4_ILi32EEEEEENS4_ILi0EEEEEENS3_IJNS4_ILi64EEEEEEEEEEENS_10ViewEngineIPN7cutlass10bfloat16_tEEEEEC2ERKSJ_RKSO_,@function
        .size           $_ZN7cutlass13device_kernelIN5flash19enable_sm80_to_sm89INS1_16FlashAttnBwdSm80INS1_25CollectiveMainloopBwdSm80ILi2ELi2EN4cute5tupleIJNS5_1CILi128EEES8_NS7_ILi64EEEEEENS_10bfloat16_tEfNS_4arch4Sm80ELb1ELb0ELb1ELb0ELb1ELb0ELb0ELb0ELi2ELi4ELi4ELi4ELb0EEENS1_24CollectiveEpilogueBwdGQAISA_fSD_Li256ELb0ELb1EEENS1_25SingleTileBwdLPTSchedulerILb0ELi128ELb1EEEEEEEEEvNT_6ParamsE$_ZN4cute3eso3ESOILb1ELb0EJNS_6LayoutINS_5tupleIJNS3_IJNS3_IJNS_1CILi4EEENS4_ILi2EEEEEENS4_ILi1EEEEEENS3_IJS6_EEEEEENS3_IJNS3_IJNS3_IJS8_NS4_ILi32EEEEEENS4_ILi0EEEEEENS3_IJNS4_ILi64EEEEEEEEEEENS_10ViewEngineIPN7cutlass10bfloat16_tEEEEEC2ERKSJ_RKSO_,($_ZN7cutlass13device_kernelIN5flash19enable_sm80_to_sm89INS1_16FlashAttnBwdSm80INS1_25CollectiveMainloopBwdSm80ILi2ELi2EN4cute5tupleIJNS5_1CILi128EEES8_NS7_ILi64EEEEEENS_10bfloat16_tEfNS_4arch4Sm80ELb1ELb0ELb1ELb0ELb1ELb0ELb0ELb0ELi2ELi4ELi4ELi4ELb0EEENS1_24CollectiveEpilogueBwdGQAISA_fSD_Li256ELb0ELb1EEENS1_25SingleTileBwdLPTSchedulerILb0ELi128ELb1EEEEEEEEEvNT_6ParamsE$_ZN4cute3eso3ESOILb1ELb0EJNS_6LayoutINS_5tupleIJNS3_IJNS3_IJNS_1CILi4EEENS4_ILi2EEEEEENS4_ILi1EEEEEES6_EEENS3_IJNS3_IJNS3_IJS8_NS4_ILi32EEEEEENS4_ILi0EEEEEENS4_ILi64EEEEEEEENS_10ViewEngineIPN7cutlass10bfloat16_tEEEEEC2ERKSH_RKSM_ - $_ZN7cutlass13device_kernelIN5flash19enable_sm80_to_sm89INS1_16FlashAttnBwdSm80INS1_25CollectiveMainloopBwdSm80ILi2ELi2EN4cute5tupleIJNS5_1CILi128EEES8_NS7_ILi64EEEEEENS_10bfloat16_tEfNS_4arch4Sm80ELb1ELb0ELb1ELb0ELb1ELb0ELb0ELb0ELi2ELi4ELi4ELi4ELb0EEENS1_24CollectiveEpilogueBwdGQAISA_fSD_Li256ELb0ELb1EEENS1_25SingleTileBwdLPTSchedulerILb0ELi128ELb1EEEEEEEEEvNT_6ParamsE$_ZN4cute3eso3ESOILb1ELb0EJNS_6LayoutINS_5tupleIJNS3_IJNS3_IJNS_1CILi4EEENS4_ILi2EEEEEENS4_ILi1EEEEEENS3_IJS6_EEEEEENS3_IJNS3_IJNS3_IJS8_NS4_ILi32EEEEEENS4_ILi0EEEEEENS3_IJNS4_ILi64EEEEEEEEEEENS_10ViewEngineIPN7cutlass10bfloat16_tEEEEEC2ERKSJ_RKSO_)
$_ZN7cutlass13device_kernelIN5flash19enable_sm80_to_sm89INS1_16FlashAttnBwdSm80INS1_25CollectiveMainloopBwdSm80ILi2ELi2EN4cute5tupleIJNS5_1CILi128EEES8_NS7_ILi64EEEEEENS_10bfloat16_tEfNS_4arch4Sm80ELb1ELb0ELb1ELb0ELb1ELb0ELb0ELb0ELi2ELi4ELi4ELi4ELb0EEENS1_24CollectiveEpilogueBwdGQAISA_fSD_Li256ELb0ELb1EEENS1_25SingleTileBwdLPTSchedulerILb0ELi128ELb1EEEEEEEEEvNT_6ParamsE$_ZN4cute3eso3ESOILb1ELb0EJNS_6LayoutINS_5tupleIJNS3_IJNS3_IJNS_1CILi4EEENS4_ILi2EEEEEENS4_ILi1EEEEEENS3_IJS6_EEEEEENS3_IJNS3_IJNS3_IJS8_NS4_ILi32EEEEEENS4_ILi0EEEEEENS3_IJNS4_ILi64EEEEEEEEEEENS_10ViewEngineIPN7cutlass10bfloat16_tEEEEEC2ERKSJ_RKSO_:
[----:B------:R-:W-:Y:S02]  /*8df0*/  IADD3 R2, R67, -c[0x0][0x20], RZ ;  /* 0x8000080043027a10 */ /* 0x000fe40007ffe0ff */
[----:B------:R-:W-:-:S03]  /*8e00*/  MOV R7, 0x0 ;  /* 0x0000000000077802 */ /* 0x000fc60000000f00 */
[----:B------:R1:W-:Y:S01]  /*8e10*/  STL.64 [R2], R4 ;  /* 0x0000000402007387 */ /* 0x0003e20000100a00 */
[----:B------:R-:W-:Y:S05]  /*8e20*/  RET.REL.NODEC R6 `(_ZN7cutlass13device_kernelIN5flash19enable_sm80_to_sm89INS1_16FlashAttnBwdSm80INS1_25CollectiveMainloopBwdSm80ILi2ELi2EN4cute5tupleIJNS5_1CILi128EEES8_NS7_ILi64EEEEEENS_10bfloat16_tEfNS_4arch4Sm80ELb1ELb0ELb1ELb0ELb1ELb0ELb0ELb0ELi2ELi4ELi4ELi4ELb0EEENS1_24CollectiveEpilogueBwdGQAISA_fSD_Li256ELb0ELb1EEENS1_25SingleTileBwdLPTSchedulerILb0ELi128ELb1EEEEEEEEEvNT_6ParamsE) ;  /* 0xffff71d006007950 */ /* 0x000fea0003c3ffff */
        .type           $_ZN7cutlass13device_kernelIN5flash19enable_sm80_to_sm89INS1_16FlashAttnBwdSm80INS1_25CollectiveMainloopBwdSm80ILi2ELi2EN4cute5tupleIJNS5_1CILi128EEES8_NS7_ILi64EEEEEENS_10bfloat16_tEfNS_4arch4Sm80ELb1ELb0ELb1ELb0ELb1ELb0ELb0ELb0ELi2ELi4ELi4ELi4ELb0EEENS1_24CollectiveEpilogueBwdGQAISA_fSD_Li256ELb0ELb1EEENS1_25SingleTileBwdLPTSchedulerILb0ELi128ELb1EEEEEEEEEvNT_6ParamsE$_ZN4cute3eso3ESOILb1ELb0EJNS_6LayoutINS_5tupleIJNS3_IJNS3_IJNS_1CILi4EEENS4_ILi2EEEEEENS4_ILi1EEEEEES6_EEENS3_IJNS3_IJNS3_IJS8_NS4_ILi32EEEEEENS4_ILi0EEEEEENS4_ILi64EEEEEEEENS_10ViewEngineIPN7cutlass10bfloat16_tEEEEEC2ERKSH_RKSM_,@function
        .size           $_ZN7cutlass13device_kernelIN5flash19enable_sm80_to_sm89INS1_16FlashAttnBwdSm80INS1_25CollectiveMainloopBwdSm80ILi2ELi2EN4cute5tupleIJNS5_1CILi128EEES8_NS7_ILi64EEEEEENS_10bfloat16_tEfNS_4arch4Sm80ELb1ELb0ELb1ELb0ELb1ELb0ELb0ELb0ELi2ELi4ELi4ELi4ELb0EEENS1_24CollectiveEpilogueBwdGQAISA_fSD_Li256ELb0ELb1EEENS1_25SingleTileBwdLPTSchedulerILb0ELi128ELb1EEEEEEEEEvNT_6ParamsE$_ZN4cute3eso3ESOILb1ELb0EJNS_6LayoutINS_5tupleIJNS3_IJNS3_IJNS_1CILi4EEENS4_ILi2EEEEEENS4_ILi1EEEEEES6_EEENS3_IJNS3_IJNS3_IJS8_NS4_ILi32EEEEEENS4_ILi0EEEEEENS4_ILi64EEEEEEEENS_10ViewEngineIPN7cutlass10bfloat16_tEEEEEC2ERKSH_RKSM_,($_ZN7cutlass13device_kernelIN5flash19enable_sm80_to_sm89INS1_16FlashAttnBwdSm80INS1_25CollectiveMainloopBwdSm80ILi2ELi2EN4cute5tupleIJNS5_1CILi128EEES8_NS7_ILi64EEEEEENS_10bfloat16_tEfNS_4arch4Sm80ELb1ELb0ELb1ELb0ELb1ELb0ELb0ELb0ELi2ELi4ELi4ELi4ELb0EEENS1_24CollectiveEpilogueBwdGQAISA_fSD_Li256ELb0ELb1EEENS1_25SingleTileBwdLPTSchedulerILb0ELi128ELb1EEEEEEEEEvNT_6ParamsE$_ZN4cute3eso3ESOILb1ELb0EJNS_6LayoutINS_5tupleIJNS3_IJNS3_IJNS_1CILi4EEENS4_ILi2EEEEEENS4_ILi1EEEEEES6_EEENS3_IJNS3_IJNS3_IJS8_NS4_ILi32EEEEEENS4_ILi0EEEEEENS4_ILi64EEEEEEEEiEEC2ERKSH_RKi - $_ZN7cutlass13device_kernelIN5flash19enable_sm80_to_sm89INS1_16FlashAttnBwdSm80INS1_25CollectiveMainloopBwdSm80ILi2ELi2EN4cute5tupleIJNS5_1CILi128EEES8_NS7_ILi64EEEEEENS_10bfloat16_tEfNS_4arch4Sm80ELb1ELb0ELb1ELb0ELb1ELb0ELb0ELb0ELi2ELi4ELi4ELi4ELb0EEENS1_24CollectiveEpilogueBwdGQAISA_fSD_Li256ELb0ELb1EEENS1_25SingleTileBwdLPTSchedulerILb0ELi128ELb1EEEEEEEEEvNT_6ParamsE$_ZN4cute3eso3ESOILb1ELb0EJNS_6LayoutINS_5tupleIJNS3_IJNS3_IJNS_1CILi4EEENS4_ILi2EEEEEENS4_ILi1EEEEEES6_EEENS3_IJNS3_IJNS3_IJS8_NS4_ILi32EEEEEENS4_ILi0EEEEEENS4_ILi64EEEEEEEENS_10ViewEngineIPN7cutlass10bfloat16_tEEEEEC2ERKSH_RKSM_)
$_ZN7cutlass13device_kernelIN5flash19enable_sm80_to_sm89INS1_16FlashAttnBwdSm80INS1_25CollectiveMainloopBwdSm80ILi2ELi2EN4cute5tupleIJNS5_1CILi128EEES8_NS7_ILi64EEEEEENS_10bfloat16_tEfNS_4arch4Sm80ELb1ELb0ELb1ELb0ELb1ELb0ELb0ELb0ELi2ELi4ELi4ELi4ELb0EEENS1_24CollectiveEpilogueBwdGQAISA_fSD_Li256ELb0ELb1EEENS1_25SingleTileBwdLPTSchedulerILb0ELi128ELb1EEEEEEEEEvNT_6ParamsE$_ZN4cute3eso3ESOILb1ELb0EJNS_6LayoutINS_5tupleIJNS3_IJNS3_IJNS_1CILi4EEENS4_ILi2EEEEEENS4_ILi1EEEEEES6_EEENS3_IJNS3_IJNS3_IJS8_NS4_ILi32EEEEEENS4_ILi0EEEEEENS4_ILi64EEEEEEEENS_10ViewEngineIPN7cutlass10bfloat16_tEEEEEC2ERKSH_RKSM_:
[----:B------:R-:W-:Y:S02]  /*8e30*/  IADD3 R2, R67, -c[0x0][0x20], RZ ;  /* 0x8000080043027a10 */ /* 0x000fe40007ffe0ff */
[----:B------:R-:W-:-:S03]  /*8e40*/  MOV R7, 0x0 ;  /* 0x0000000000077802 */ /* 0x000fc60000000f00 */
[----:B------:R1:W-:Y:S01]  /*8e50*/  STL.64 [R2], R10 ;  /* 0x0000000a02007387 */ /* 0x0003e20000100a00 */
[----:B------:R-:W-:Y:S05]  /*8e60*/  RET.REL.NODEC R6 `(_ZN7cutlass13device_kernelIN5flash19enable_sm80_to_sm89INS1_16FlashAttnBwdSm80INS1_25CollectiveMainloopBwdSm80ILi2ELi2EN4cute5tupleIJNS5_1CILi128EEES8_NS7_ILi64EEEEEENS_10bfloat16_tEfNS_4arch4Sm80ELb1ELb0ELb1ELb0ELb1ELb0ELb0ELb0ELi2ELi4ELi4ELi4ELb0EEENS1_24CollectiveEpilogueBwdGQAISA_fSD_Li256ELb0ELb1EEENS1_25SingleTileBwdLPTSchedulerILb0ELi128ELb1EEEEEEEEEvNT_6ParamsE) ;  /* 0xffff719006007950 */ /* 0x000fea0003c3ffff */
        .type           $_ZN7cutlass13device_kernelIN5flash19enable_sm80_to_sm89INS1_16FlashAttnBwdSm80INS1_25CollectiveMainloopBwdSm80ILi2ELi2EN4cute5tupleIJNS5_1CILi128EEES8_NS7_ILi64EEEEEENS_10bfloat16_tEfNS_4arch4Sm80ELb1ELb0ELb1ELb0ELb1ELb0ELb0ELb0ELi2ELi4ELi4ELi4ELb0EEENS1_24CollectiveEpilogueBwdGQAISA_fSD_Li256ELb0ELb1EEENS1_25SingleTileBwdLPTSchedulerILb0ELi128ELb1EEEEEEEEEvNT_6ParamsE$_ZN4cute3eso3ESOILb1ELb0EJNS_6LayoutINS_5tupleIJNS3_IJNS3_IJNS_1CILi4EEENS4_ILi2EEEEEENS4_ILi1EEEEEES6_EEENS3_IJNS3_IJNS3_IJS8_NS4_ILi32EEEEEENS4_ILi0EEEEEENS4_ILi64EEEEEEEEiEEC2ERKSH_RKi,@function
        .size           $_ZN7cutlass13device_kernelIN5flash19enable_sm80_to_sm89INS1_16FlashAttnBwdSm80INS1_25CollectiveMainloopBwdSm80ILi2ELi2EN4cute5tupleIJNS5_1CILi128EEES8_NS7_ILi64EEEEEENS_10bfloat16_tEfNS_4arch4Sm80ELb1ELb0ELb1ELb0ELb1ELb0ELb0ELb0ELi2ELi4ELi4ELi4ELb0EEENS1_24CollectiveEpilogueBwdGQAISA_fSD_Li256ELb0ELb1EEENS1_25SingleTileBwdLPTSchedulerILb0ELi128ELb1EEEEEEEEEvNT_6ParamsE$_ZN4cute3eso3ESOILb1ELb0EJNS_6LayoutINS_5tupleIJNS3_IJNS3_IJNS_1CILi4EEENS4_ILi2EEEEEENS4_ILi1EEEEEES6_EEENS3_IJNS3_IJNS3_IJS8_NS4_ILi32EEEEEENS4_ILi0EEEEEENS4_ILi64EEEEEEEEiEEC2ERKSH_RKi,($_ZN7cutlass13device_kernelIN5flash19enable_sm80_to_sm89INS1_16FlashAttnBwdSm80INS1_25CollectiveMainloopBwdSm80ILi2ELi2EN4cute5tupleIJNS5_1CILi128EEES8_NS7_ILi64EEEEEENS_10bfloat16_tEfNS_4arch4Sm80ELb1ELb0ELb1ELb0ELb1ELb0ELb0ELb0ELi2ELi4ELi4ELi4ELb0EEENS1_24CollectiveEpilogueBwdGQAISA_fSD_Li256ELb0ELb1EEENS1_25SingleTileBwdLPTSchedulerILb0ELi128ELb1EEEEEEEEEvNT_6ParamsE$_ZN4cute3eso3ESOILb1ELb0EJNS_6LayoutINS_5tupleIJNS3_IJNS3_IJNS_1CILi4EEENS4_ILi2EEEEEENS4_ILi1EEEEEES6_NS4_ILi8EEEEEENS3_IJNS3_IJNS3_IJS8_NS4_ILi32EEEEEENS4_ILi0EEEEEENS4_ILi64EEES5_EEEEENS_10ViewEngineIPN7cutlass10bfloat16_tEEEEEC2ERKSI_RKSN_ - $_ZN7cutlass13device_kernelIN5flash19enable_sm80_to_sm89INS1_16FlashAttnBwdSm80INS1_25CollectiveMainloopBwdSm80ILi2ELi2EN4cute5tupleIJNS5_1CILi128EEES8_NS7_ILi64EEEEEENS_10bfloat16_tEfNS_4arch4Sm80ELb1ELb0ELb1ELb0ELb1ELb0ELb0ELb0ELi2ELi4ELi4ELi4ELb0EEENS1_24CollectiveEpilogueBwdGQAISA_fSD_Li256ELb0ELb1EEENS1_25SingleTileBwdLPTSchedulerILb0ELi128ELb1EEEEEEEEEvNT_6ParamsE$_ZN4cute3eso3ESOILb1ELb0EJNS_6LayoutINS_5tupleIJNS3_IJNS3_IJNS_1CILi4EEENS4_ILi2EEEEEENS4_ILi1EEEEEES6_EEENS3_IJNS3_IJNS3_IJS8_NS4_ILi32EEEEEENS4_ILi0EEEEEENS4_ILi64EEEEEEEEiEEC2ERKSH_RKi)
$_ZN7cutlass13device_kernelIN5flash19enable_sm80_to_sm89INS1_16FlashAttnBwdSm80INS1_25CollectiveMainloopBwdSm80ILi2ELi2EN4cute5tupleIJNS5_1CILi128EEES8_NS7_ILi64EEEEEENS_10bfloat16_tEfNS_4arch4Sm80ELb1ELb0ELb1ELb0ELb1ELb0ELb0ELb0ELi2ELi4ELi4ELi4ELb0EEENS1_24CollectiveEpilogueBwdGQAISA_fSD_Li256ELb0ELb1EEENS1_25SingleTileBwdLPTSchedulerILb0ELi128ELb1EEEEEEEEEvNT_6ParamsE$_ZN4cute3eso3ESOILb1ELb0EJNS_6LayoutINS_5tupleIJNS3_IJNS3_IJNS_1CILi4EEENS4_ILi2EEEEEENS4_ILi1EEEEEES6_EEENS3_IJNS3_IJNS3_IJS8_NS4_ILi32EEEEEENS4_ILi0EEEEEENS4_ILi64EEEEEEEEiEEC2ERKSH_RKi:
[----:B------:R-:W-:Y:S02]  /*8e70*/  IADD3 R2, R58, -c[0x0][0x20], RZ ;  /* 0x800008003a027a10 */ /* 0x000fe40007ffe0ff */
[----:B------:R-:W-:-:S03]  /*8e80*/  MOV R5, 0x0 ;  /* 0x0000000000057802 */ /* 0x000fc60000000f00 */
[----:B------:R1:W-:Y:S01]  /*8e90*/  STL [R2], R3 ;  /* 0x0000000302007387 */ /* 0x0003e20000100800 */
[----:B------:R-:W-:Y:S05]  /*8ea0*/  RET.REL.NODEC R4 `(_ZN7cutlass13device_kernelIN5flash19enable_sm80_to_sm89INS1_16FlashAttnBwdSm80INS1_25CollectiveMainloopBwdSm80ILi2ELi2EN4cute5tupleIJNS5_1CILi128EEES8_NS7_ILi64EEEEEENS_10bfloat16_tEfNS_4arch4Sm80ELb1ELb0ELb1ELb0ELb1ELb0ELb0ELb0ELi2ELi4ELi4ELi4ELb0EEENS1_24CollectiveEpilogueBwdGQAISA_fSD_Li256ELb0ELb1EEENS1_25SingleTileBwdLPTSchedulerILb0ELi128ELb1EEEEEEEEEvNT_6ParamsE) ;  /* 0xffff715004007950 */ /* 0x000fea0003c3ffff */
        .type           $_ZN7cutlass13device_kernelIN5flash19enable_sm80_to_sm89INS1_16FlashAttnBwdSm80INS1_25CollectiveMainloopBwdSm80ILi2ELi2EN4cute5tupleIJNS5_1CILi128EEES8_NS7_ILi64EEEEEENS_10bfloat16_tEfNS_4arch4Sm80ELb1ELb0ELb1ELb0ELb1ELb0ELb0ELb0ELi2ELi4ELi4ELi4ELb0EEENS1_24CollectiveEpilogueBwdGQAISA_fSD_Li256ELb0ELb1EEENS1_25SingleTileBwdLPTSchedulerILb0ELi128ELb1EEEEEEEEEvNT_6ParamsE$_ZN4cute3eso3ESOILb1ELb0EJNS_6LayoutINS_5tupleIJNS3_IJNS3_IJNS_1CILi4EEENS4_ILi2EEEEEENS4_ILi1EEEEEES6_NS4_ILi8EEEEEENS3_IJNS3_IJNS3_IJS8_NS4_ILi32EEEEEENS4_ILi0EEEEEENS4_ILi64EEES5_EEEEENS_10ViewEngineIPN7cutlass10bfloat16_tEEEEEC2ERKSI_RKSN_,@function
        .size           $_ZN7cutlass13device_kernelIN5flash19enable_sm80_to_sm89INS1_16FlashAttnBwdSm80INS1_25CollectiveMainloopBwdSm80ILi2ELi2EN4cute5tupleIJNS5_1CILi128EEES8_NS7_ILi64EEEEEENS_10bfloat16_tEfNS_4arch4Sm80ELb1ELb0ELb1ELb0ELb1ELb0ELb0ELb0ELi2ELi4ELi4ELi4ELb0EEENS1_24CollectiveEpilogueBwdGQAISA_fSD_Li256ELb0ELb1EEENS1_25SingleTileBwdLPTSchedulerILb0ELi128ELb1EEEEEEEEEvNT_6ParamsE$_ZN4cute3eso3ESOILb1ELb0EJNS_6LayoutINS_5tupleIJNS3_IJNS3_IJNS_1CILi4EEENS4_ILi2EEEEEENS4_ILi1EEEEEES6_NS4_ILi8EEEEEENS3_IJNS3_IJNS3_IJS8_NS4_ILi32EEEEEENS4_ILi0EEEEEENS4_ILi64EEES5_EEEEENS_10ViewEngineIPN7cutlass10bfloat16_tEEEEEC2ERKSI_RKSN_,($_ZN7cutlass13device_kernelIN5flash19enable_sm80_to_sm89INS1_16FlashAttnBwdSm80INS1_25CollectiveMainloopBwdSm80ILi2ELi2EN4cute5tupleIJNS5_1CILi128EEES8_NS7_ILi64EEEEEENS_10bfloat16_tEfNS_4arch4Sm80ELb1ELb0ELb1ELb0ELb1ELb0ELb0ELb0ELi2ELi4ELi4ELi4ELb0EEENS1_24CollectiveEpilogueBwdGQAISA_fSD_Li256ELb0ELb1EEENS1_25SingleTileBwdLPTSchedulerILb0ELi128ELb1EEEEEEEEEvNT_6ParamsE$_ZN4cute3eso3ESOILb1ELb0EJNS_6LayoutINS_5tupleIJNS3_IJNS3_IJNS_1CILi4EEENS4_ILi8EEEEEENS3_IJS5_NS4_ILi2EEEEEEEEENS3_IJNS3_IJS8_S8_EEENS3_IJS8_S6_EEEEEEEEENS3_IJNS3_IJNS3_IJNS_11ScaledBasisIS8_JLi1EEEENSF_INS4_ILi1EEEJLi0EEEEEEENS3_IJNSF_INS4_ILi16EEEJLi0EEEENSF_IS6_JLi1EEEEEEEEEENS3_IJNS3_IJNSF_ISH_JLi1EEEENSF_IS6_JLi0EEEEEEENS3_IJNSF_INS4_ILi64EEEJLi0EEEENSF_ISK_JLi1EEEEEEEEEEEEEEENS_10ViewEngineINS_23ArithmeticTupleIteratorINS_15ArithmeticTupleIJNS4_ILi0EEES12_EEEEEEEEEC2ERKSY_RKS15_ - $_ZN7cutlass13device_kernelIN5flash19enable_sm80_to_sm89INS1_16FlashAttnBwdSm80INS1_25CollectiveMainloopBwdSm80ILi2ELi2EN4cute5tupleIJNS5_1CILi128EEES8_NS7_ILi64EEEEEENS_10bfloat16_tEfNS_4arch4Sm80ELb1ELb0ELb1ELb0ELb1ELb0ELb0ELb0ELi2ELi4ELi4ELi4ELb0EEENS1_24CollectiveEpilogueBwdGQAISA_fSD_Li256ELb0ELb1EEENS1_25SingleTileBwdLPTSchedulerILb0ELi128ELb1EEEEEEEEEvNT_6ParamsE$_ZN4cute3eso3ESOILb1ELb0EJNS_6LayoutINS_5tupleIJNS3_IJNS3_IJNS_1CILi4EEENS4_ILi2EEEEEENS4_ILi1EEEEEES6_NS4_ILi8EEEEEENS3_IJNS3_IJNS3_IJS8_NS4_ILi32EEEEEENS4_ILi0EEEEEENS4_ILi64EEES5_EEEEENS_10ViewEngineIPN7cutlass10bfloat16_tEEEEEC2ERKSI_RKSN_)
$_ZN7cutlass13device_kernelIN5flash19enable_sm80_to_sm89INS1_16FlashAttnBwdSm80INS1_25CollectiveMainloopBwdSm80ILi2ELi2EN4cute5tupleIJNS5_1CILi128EEES8_NS7_ILi64EEEEEENS_10bfloat16_tEfNS_4arch4Sm80ELb1ELb0ELb1ELb0ELb1ELb0ELb0ELb0ELi2ELi4ELi4ELi4ELb0EEENS1_24CollectiveEpilogueBwdGQAISA_fSD_Li256ELb0ELb1EEENS1_25SingleTileBwdLPTSchedulerILb0ELi128ELb1EEEEEEEEEvNT_6ParamsE$_ZN4cute3eso3ESOILb1ELb0EJNS_6LayoutINS_5tupleIJNS3_IJNS3_IJNS_1CILi4EEENS4_ILi2EEEEEENS4_ILi1EEEEEES6_NS4_ILi8EEEEEENS3_IJNS3_IJNS3_IJS8_NS4_ILi32EEEEEENS4_ILi0EEEEEENS4_ILi64EEES5_EEEEENS_10ViewEngineIPN7cutlass10bfloat16_tEEEEEC2ERKSI_RKSN_:
[----:B------:R-:W-:Y:S01]  /*8eb0*/  IADD3 R2, R67, -c[0x0][0x20], RZ ;  /* 0x8000080043027a10 */ /* 0x000fe20007ffe0ff */
[----:B------:R-:W-:Y:S01]  /*8ec0*/  IMAD.MOV.U32 R7, RZ, RZ, R3 ;  /* 0x000000ffff077224 */ /* 0x000fe200078e0003 */
[----:B------:R-:W-:-:S04]  /*8ed0*/  MOV R5, 0x0 ;  /* 0x0000000000057802 */ /* 0x000fc80000000f00 */
[----:B------:R1:W-:Y:S01]  /*8ee0*/  STL.64 [R2], R6 ;  /* 0x0000000602007387 */ /* 0x0003e20000100a00 */
[----:B------:R-:W-:Y:S05]  /*8ef0*/  RET.REL.NODEC R4 `(_ZN7cutlass13device_kernelIN5flash19enable_sm80_to_sm89INS1_16FlashAttnBwdSm80INS1_25CollectiveMainloopBwdSm80ILi2ELi2EN4cute5tupleIJNS5_1CILi128EEES8_NS7_ILi64EEEEEENS_10bfloat16_tEfNS_4arch4Sm80ELb1ELb0ELb1ELb0ELb1ELb0ELb0ELb0ELi2ELi4ELi4ELi4ELb0EEENS1_24CollectiveEpilogueBwdGQAISA_fSD_Li256ELb0ELb1EEENS1_25SingleTileBwdLPTSchedulerILb0ELi128ELb1EEEEEEEEEvNT_6ParamsE) ;  /* 0xffff710004007950 */ /* 0x000fea0003c3ffff */
        .type           $_ZN7cutlass13device_kernelIN5flash19enable_sm80_to_sm89INS1_16FlashAttnBwdSm80INS1_25CollectiveMainloopBwdSm80ILi2ELi2EN4cute5tupleIJNS5_1CILi128EEES8_NS7_ILi64EEEEEENS_10bfloat16_tEfNS_4arch4Sm80ELb1ELb0ELb1ELb0ELb1ELb0ELb0ELb0ELi2ELi4ELi4ELi4ELb0EEENS1_24CollectiveEpilogueBwdGQAISA_fSD_Li256ELb0ELb1EEENS1_25SingleTileBwdLPTSchedulerILb0ELi128ELb1EEEEEEEEEvNT_6ParamsE$_ZN4cute3eso3ESOILb1ELb0EJNS_6LayoutINS_5tupleIJNS3_IJNS3_IJNS_1CILi4EEENS4_ILi8EEEEEENS3_IJS5_NS4_ILi2EEEEEEEEENS3_IJNS3_IJS8_S8_EEENS3_IJS8_S6_EEEEEEEEENS3_IJNS3_IJNS3_IJNS_11ScaledBasisIS8_JLi1EEEENSF_INS4_ILi1EEEJLi0EEEEEEENS3_IJNSF_INS4_ILi16EEEJLi0EEEENSF_IS6_JLi1EEEEEEEEEENS3_IJNS3_IJNSF_ISH_JLi1EEEENSF_IS6_JLi0EEEEEEENS3_IJNSF_INS4_ILi64EEEJLi0EEEENSF_ISK_JLi1EEEEEEEEEEEEEEENS_10ViewEngineINS_23ArithmeticTupleIteratorINS_15ArithmeticTupleIJNS4_ILi0EEES12_EEEEEEEEEC2ERKSY_RKS15_,@function
        .size           $_ZN7cutlass13device_kernelIN5flash19enable_sm80_to_sm89INS1_16FlashAttnBwdSm80INS1_25CollectiveMainloopBwdSm80ILi2ELi2EN4cute5tupleIJNS5_1CILi128EEES8_NS7_ILi64EEEEEENS_10bfloat16_tEfNS_4arch4Sm80ELb1ELb0ELb1ELb0ELb1ELb0ELb0ELb0ELi2ELi4ELi4ELi4ELb0EEENS1_24CollectiveEpilogueBwdGQAISA_fSD_Li256ELb0ELb1EEENS1_25SingleTileBwdLPTSchedulerILb0ELi128ELb1EEEEEEEEEvNT_6ParamsE$_ZN4cute3eso3ESOILb1ELb0EJNS_6LayoutINS_5tupleIJNS3_IJNS3_IJNS_1CILi4EEENS4_ILi8EEEEEENS3_IJS5_NS4_ILi2EEEEEEEEENS3_IJNS3_IJS8_S8_EEENS3_IJS8_S6_EEEEEEEEENS3_IJNS3_IJNS3_IJNS_11ScaledBasisIS8_JLi1EEEENSF_INS4_ILi1EEEJLi0EEEEEEENS3_IJNSF_INS4_ILi16EEEJLi0EEEENSF_IS6_JLi1EEEEEEEEEENS3_IJNS3_IJNSF_ISH_JLi1EEEENSF_IS6_JLi0EEEEEEENS3_IJNSF_INS4_ILi64EEEJLi0EEEENSF_ISK_JLi1EEEEEEEEEEEEEEENS_10ViewEngineINS_23ArithmeticTupleIteratorINS_15ArithmeticTupleIJNS4_ILi0EEES12_EEEEEEEEEC2ERKSY_RKS15_,($_ZN7cutlass13device_kernelIN5flash19enable_sm80_to_sm89INS1_16FlashAttnBwdSm80INS1_25CollectiveMainloopBwdSm80ILi2ELi2EN4cute5tupleIJNS5_1CILi128EEES8_NS7_ILi64EEEEEENS_10bfloat16_tEfNS_4arch4Sm80ELb1ELb0ELb1ELb0ELb1ELb0ELb0ELb0ELi2ELi4ELi4ELi4ELb0EEENS1_24CollectiveEpilogueBwdGQAISA_fSD_Li256ELb0ELb1EEENS1_25SingleTileBwdLPTSchedulerILb0ELi128ELb1EEEEEEEEEvNT_6ParamsE$_ZN4cute3eso3ESOILb1ELb0EJNS_6LayoutINS_5tupleIJNS3_IJNS3_IJNS_1CILi8EEENS4_ILi1EEEEEES6_EEENS3_IJNS3_IJS6_S6_EEENS4_ILi2EEEEEEEEENS3_IJNS3_IJNS3_IJS6_NS4_ILi0EEEEEESD_EEENS3_IJNS3_IJSD_SD_EEENS4_ILi4096EEEEEEEEEEENS_10ViewEngineINS_8smem_ptrIPN7cutlass10bfloat16_tEEEEEEEC2ERKSK_RKSR_ - $_ZN7cutlass13device_kernelIN5flash19enable_sm80_to_sm89INS1_16FlashAttnBwdSm80INS1_25CollectiveMainloopBwdSm80ILi2ELi2EN4cute5tupleIJNS5_1CILi128EEES8_NS7_ILi64EEEEEENS_10bfloat16_tEfNS_4arch4Sm80ELb1ELb0ELb1ELb0ELb1ELb0ELb0ELb0ELi2ELi4ELi4ELi4ELb0EEENS1_24CollectiveEpilogueBwdGQAISA_fSD_Li256ELb0ELb1EEENS1_25SingleTileBwdLPTSchedulerILb0ELi128ELb1EEEEEEEEEvNT_6ParamsE$_ZN4cute3eso3ESOILb1ELb0EJNS_6LayoutINS_5tupleIJNS3_IJNS3_IJNS_1CILi4EEENS4_ILi8EEEEEENS3_IJS5_NS4_ILi2EEEEEEEEENS3_IJNS3_IJS8_S8_EEENS3_IJS8_S6_EEEEEEEEENS3_IJNS3_IJNS3_IJNS_11ScaledBasisIS8_JLi1EEEENSF_INS4_ILi1EEEJLi0EEEEEEENS3_IJNSF_INS4_ILi16EEEJLi0EEEENSF_IS6_JLi1EEEEEEEEEENS3_IJNS3_IJNSF_ISH_JLi1EEEENSF_IS6_JLi0EEEEEEENS3_IJNSF_INS4_ILi64EEEJLi0EEEENSF_ISK_JLi1EEEEEEEEEEEEEEENS_10ViewEngineINS_23ArithmeticTupleIteratorINS_15ArithmeticTupleIJNS4_ILi0EEES12_EEEEEEEEEC2ERKSY_RKS15_)
$_ZN7cutlass13device_kernelIN5flash19enable_sm80_to_sm89INS1_16FlashAttnBwdSm80INS1_25CollectiveMainloopBwdSm80ILi2ELi2EN4cute5tupleIJNS5_1CILi128EEES8_NS7_ILi64EEEEEENS_10bfloat16_tEfNS_4arch4Sm80ELb1ELb0ELb1ELb0ELb1ELb0ELb0ELb0ELi2ELi4ELi4ELi4ELb0EEENS1_24CollectiveEpilogueBwdGQAISA_fSD_Li256ELb0ELb1EEENS1_25SingleTileBwdLPTSchedulerILb0ELi128ELb1EEEEEEEEEvNT_6ParamsE$_ZN4cute3eso3ESOILb1ELb0EJNS_6LayoutINS_5tupleIJNS3_IJNS3_IJNS_1CILi4EEENS4_ILi8EEEEEENS3_IJS5_NS4_ILi2EEEEEEEEENS3_IJNS3_IJS8_S8_EEENS3_IJS8_S6_EEEEEEEEENS3_IJNS3_IJNS3_IJNS_11ScaledBasisIS8_JLi1EEEENSF_INS4_ILi1EEEJLi0EEEEEEENS3_IJNSF_INS4_ILi16EEEJLi0EEEENSF_IS6_JLi1EEEEEEEEEENS3_IJNS3_IJNSF_ISH_JLi1EEEENSF_IS6_JLi0EEEEEEENS3_IJNSF_INS4_ILi64EEEJLi0EEEENSF_ISK_JLi1EEEEEEEEEEEEEEENS_10ViewEngineINS_23ArithmeticTupleIteratorINS_15ArithmeticTupleIJNS4_ILi0EEES12_EEEEEEEEEC2ERKSY_RKS15_:
[----:B------:R-:W-:Y:S01]  /*8f00*/  IADD3 R2, R46, -c[0x0][0x20], RZ ;  /* 0x800008002e027a10 */ /* 0x000fe20007ffe0ff */
[----:B------:R-:W-:Y:S01]  /*8f10*/  IMAD.MOV.U32 R10, RZ, RZ, R6 ;  /* 0x000000ffff0a7224 */ /* 0x000fe200078e0006 */
[----:B------:R-:W-:Y:S01]  /*8f20*/  PRMT R9, R47, 0x7770, RZ ;  /* 0x000077702f097816 */ /* 0x000fe200000000ff */
[----:B------:R-:W-:-:S04]  /*8f30*/  IMAD.MOV.U32 R11, RZ, RZ, 0x0 ;  /* 0x00000000ff0b7424 */ /* 0x000fc800078e00ff */
[----:B------:R1:W-:Y:S01]  /*8f40*/  STL.U8 [R2], R9 ;  /* 0x0000000902007387 */ /* 0x0003e20000100000 */
[----:B------:R-:W-:Y:S05]  /*8f50*/  RET.REL.NODEC R10 `(_ZN7cutlass13device_kernelIN5flash19enable_sm80_to_sm89INS1_16FlashAttnBwdSm80INS1_25CollectiveMainloopBwdSm80ILi2ELi2EN4cute5tupleIJNS5_1CILi128EEES8_NS7_ILi64EEEEEENS_10bfloat16_tEfNS_4arch4Sm80ELb1ELb0ELb1ELb0ELb1ELb0ELb0ELb0ELi2ELi4ELi4ELi4ELb0EEENS1_24CollectiveEpilogueBwdGQAISA_fSD_Li256ELb0ELb1EEENS1_25SingleTileBwdLPTSchedulerILb0ELi128ELb1EEEEEEEEEvNT_6ParamsE) ;  /* 0xffff70a00a007950 */ /* 0x000fea0003c3ffff */
        .type           $_ZN7cutlass13device_kernelIN5flash19enable_sm80_to_sm89INS1_16FlashAttnBwdSm80INS1_25CollectiveMainloopBwdSm80ILi2ELi2EN4cute5tupleIJNS5_1CILi128EEES8_NS7_ILi64EEEEEENS_10bfloat16_tEfNS_4arch4Sm80ELb1ELb0ELb1ELb0ELb1ELb0ELb0ELb0ELi2ELi4ELi4ELi4ELb0EEENS1_24CollectiveEpilogueBwdGQAISA_fSD_Li256ELb0ELb1EEENS1_25SingleTileBwdLPTSchedulerILb0ELi128ELb1EEEEEEEEEvNT_6ParamsE$_ZN4cute3eso3ESOILb1ELb0EJNS_6LayoutINS_5tupleIJNS3_IJNS3_IJNS_1CILi8EEENS4_ILi1EEEEEES6_EEENS3_IJNS3_IJS6_S6_EEENS4_ILi2EEEEEEEEENS3_IJNS3_IJNS3_IJS6_NS4_ILi0EEEEEESD_EEENS3_IJNS3_IJSD_SD_EEENS4_ILi4096EEEEEEEEEEENS_10ViewEngineINS_8smem_ptrIPN7cutlass10bfloat16_tEEEEEEEC2ERKSK_RKSR_,@function
        .size           $_ZN7cutlass13device_kernelIN5flash19enable_sm80_to_sm89INS1_16FlashAttnBwdSm80INS1_25CollectiveMainloopBwdSm80ILi2ELi2EN4cute5tupleIJNS5_1CILi128EEES8_NS7_ILi64EEEEEENS_10bfloat16_tEfNS_4arch4Sm80ELb1ELb0ELb1ELb0ELb1ELb0ELb0ELb0ELi2ELi4ELi4ELi4ELb0EEENS1_24CollectiveEpilogueBwdGQAISA_fSD_Li256ELb0ELb1EEENS1_25SingleTileBwdLPTSchedulerILb0ELi128ELb1EEEEEEEEEvNT_6ParamsE$_ZN4cute3eso3ESOILb1ELb0EJNS_6LayoutINS_5tupleIJNS3_IJNS3_IJNS_1CILi8EEENS4_ILi1EEEEEES6_EEENS3_IJNS3_IJS6_S6_EEENS4_ILi2EEEEEEEEENS3_IJNS3_IJNS3_IJS6_NS4_ILi0EEEEEESD_EEENS3_IJNS3_IJSD_SD_EEENS4_ILi4096EEEEEEEEEEENS_10ViewEngineINS_8smem_ptrIPN7cutlass10bfloat16_tEEEEEEEC2ERKSK_RKSR_,($_ZN7cutlass13device_kernelIN5flash19enable_sm80_to_sm89INS1_16FlashAttnBwdSm80INS1_25CollectiveMainloopBwdSm80ILi2ELi2EN4cute5tupleIJNS5_1CILi128EEES8_NS7_ILi64EEEEEENS_10bfloat16_tEfNS_4arch4Sm80ELb1ELb0ELb1ELb0ELb1ELb0ELb0ELb0ELi2ELi4ELi4ELi4ELb0EEENS1_24CollectiveEpilogueBwdGQAISA_fSD_Li256ELb0ELb1EEENS1_25SingleTileBwdLPTSchedulerILb0ELi128ELb1EEEEEEEEEvNT_6ParamsE$_ZN4cute3eso3ESOILb1ELb0EJNS_6LayoutINS_5tupleIJNS3_IJNS3_IJNS_1CILi8EEENS4_ILi1EEEEEES6_EEENS3_IJNS3_IJS6_S6_EEENS4_ILi2EEEEEEEEENS3_IJNS3_IJNS3_IJS6_NS4_ILi0EEEEEESD_EEENS3_IJNS3_IJSD_SD_EEENS4_ILi64EEEEEEEEEEENS_10ViewEngineIPN7cutlass10bfloat16_tEEEEEC2ERKSK_RKSP_ - $_ZN7cutlass13device_kernelIN5flash19enable_sm80_to_sm89INS1_16FlashAttnBwdSm80INS1_25CollectiveMainloopBwdSm80ILi2ELi2EN4cute5tupleIJNS5_1CILi128EEES8_NS7_ILi64EEEEEENS_10bfloat16_tEfNS_4arch4Sm80ELb1ELb0ELb1ELb0ELb1ELb0ELb0ELb0ELi2ELi4ELi4ELi4ELb0EEENS1_24CollectiveEpilogueBwdGQAISA_fSD_Li256ELb0ELb1EEENS1_25SingleTileBwdLPTSchedulerILb0ELi128ELb1EEEEEEEEEvNT_6ParamsE$_ZN4cute3eso3ESOILb1ELb0EJNS_6LayoutINS_5tupleIJNS3_IJNS3_IJNS_1CILi8EEENS4_ILi1EEEEEES6_EEENS3_IJNS3_IJS6_S6_EEENS4_ILi2EEEEEEEEENS3_IJNS3_IJNS3_IJS6_NS4_ILi0EEEEEESD_EEENS3_IJNS3_IJSD_SD_EEENS4_ILi4096EEEEEEEEEEENS_10ViewEngineINS_8smem_ptrIPN7cutlass10bfloat16_tEEEEEEEC2ERKSK_RKSR_)
$_ZN7cutlass13device_kernelIN5flash19enable_sm80_to_sm89INS1_16FlashAttnBwdSm80INS1_25CollectiveMainloopBwdSm80ILi2ELi2EN4cute5tupleIJNS5_1CILi128EEES8_NS7_ILi64EEEEEENS_10bfloat16_tEfNS_4arch4Sm80ELb1ELb0ELb1ELb0ELb1ELb0ELb0ELb0ELi2ELi4ELi4ELi4ELb0EEENS1_24CollectiveEpilogueBwdGQAISA_fSD_Li256ELb0ELb1EEENS1_25SingleTileBwdLPTSchedulerILb0ELi128ELb1EEEEEEEEEvNT_6ParamsE$_ZN4cute3eso3ESOILb1ELb0EJNS_6LayoutINS_5tupleIJNS3_IJNS3_IJNS_1CILi8EEENS4_ILi1EEEEEES6_EEENS3_IJNS3_IJS6_S6_EEENS4_ILi2EEEEEEEEENS3_IJNS3_IJNS3_IJS6_NS4_ILi0EEEEEESD_EEENS3_IJNS3_IJSD_SD_EEENS4_ILi4096EEEEEEEEEEENS_10ViewEngineINS_8smem_ptrIPN7cutlass10bfloat16_tEEEEEEEC2ERKSK_RKSR_:
[----:B------:R-:W-:Y:S02]  /*8f60*/  IADD3 R2, R67, -c[0x0][0x20], RZ ;  /* 0x8000080043027a10 */ /* 0x000fe40007ffe0ff */
[----:B------:R-:W-:-:S03]  /*8f70*/  MOV R9, 0x0 ;  /* 0x0000000000097802 */ /* 0x000fc60000000f00 */
[----:B------:R1:W-:Y:S01]  /*8f80*/  STL.64 [R2], R6 ;  /* 0x0000000602007387 */ /* 0x0003e20000100a00 */
[----:B------:R-:W-:Y:S05]  /*8f90*/  RET.REL.NODEC R8 `(_ZN7cutlass13device_kernelIN5flash19enable_sm80_to_sm89INS1_16FlashAttnBwdSm80INS1_25CollectiveMainloopBwdSm80ILi2ELi2EN4cute5tupleIJNS5_1CILi128EEES8_NS7_ILi64EEEEEENS_10bfloat16_tEfNS_4arch4Sm80ELb1ELb0ELb1ELb0ELb1ELb0ELb0ELb0ELi2ELi4ELi4ELi4ELb0EEENS1_24CollectiveEpilogueBwdGQAISA_fSD_Li256ELb0ELb1EEENS1_25SingleTileBwdLPTSchedulerILb0ELi128ELb1EEEEEEEEEvNT_6ParamsE) ;  /* 0xffff706008007950 */ /* 0x000fea0003c3ffff */
        .type           $_ZN7cutlass13device_kernelIN5flash19enable_sm80_to_sm89INS1_16FlashAttnBwdSm80INS1_25CollectiveMainloopBwdSm80ILi2ELi2EN4cute5tupleIJNS5_1CILi128EEES8_NS7_ILi64EEEEEENS_10bfloat16_tEfNS_4arch4Sm80ELb1ELb0ELb1ELb0ELb1ELb0ELb0ELb0ELi2ELi4ELi4ELi4ELb0EEENS1_24CollectiveEpilogueBwdGQAISA_fSD_Li256ELb0ELb1EEENS1_25SingleTileBwdLPTSchedulerILb0ELi128ELb1EEEEEEEEEvNT_6ParamsE$_ZN4cute3eso3ESOILb1ELb0EJNS_6LayoutINS_5tupleIJNS3_IJNS3_IJNS_1CILi8EEENS4_ILi1EEEEEES6_EEENS3_IJNS3_IJS6_S6_EEENS4_ILi2EEEEEEEEENS3_IJNS3_IJNS3_IJS6_NS4_ILi0EEEEEESD_EEENS3_IJNS3_IJSD_SD_EEENS4_ILi64EEEEEEEEEEENS_10ViewEngineIPN7cutlass10bfloat16_tEEEEEC2ERKSK_RKSP_,@function
        .size           $_ZN7cutlass13device_kernelIN5flash19enable_sm80_to_sm89INS1_16FlashAttnBwdSm80INS1_25CollectiveMainloopBwdSm80ILi2ELi2EN4cute5tupleIJNS5_1CILi128EEES8_NS7_ILi64EEEEEENS_10bfloat16_tEfNS_4arch4Sm80ELb1ELb0ELb1ELb0ELb1ELb0ELb0ELb0ELi2ELi4ELi4ELi4ELb0EEENS1_24CollectiveEpilogueBwdGQAISA_fSD_Li256ELb0ELb1EEENS1_25SingleTileBwdLPTSchedulerILb0ELi128ELb1EEEEEEEEEvNT_6ParamsE$_ZN4cute3eso3ESOILb1ELb0EJNS_6LayoutINS_5tupleIJNS3_IJNS3_IJNS_1CILi8EEENS4_ILi1EEEEEES6_EEENS3_IJNS3_IJS6_S6_EEENS4_ILi2EEEEEEEEENS3_IJNS3_IJNS3_IJS6_NS4_ILi0EEEEEESD_EEENS3_IJNS3_IJSD_SD_EEENS4_ILi64EEEEEEEEEEENS_10ViewEngineIPN7cutlass10bfloat16_tEEEEEC2ERKSK_RKSP_,($_ZN7cutlass13device_kernelIN5flash19enable_sm80_to_sm89INS1_16FlashAttnBwdSm80INS1_25CollectiveMainloopBwdSm80ILi2ELi2EN4cute5tupleIJNS5_1CILi128EEES8_NS7_ILi64EEEEEENS_10bfloat16_tEfNS_4arch4Sm80ELb1ELb0ELb1ELb0ELb1ELb0ELb0ELb0ELi2ELi4ELi4ELi4ELb0EEENS1_24CollectiveEpilogueBwdGQAISA_fSD_Li256ELb0ELb1EEENS1_25SingleTileBwdLPTSchedulerILb0ELi128ELb1EEEEEEEEEvNT_6ParamsE$_ZN4cute3eso3ESOILb1ELb0EJNS_6LayoutINS_5tupleIJNS3_IJNS3_IJNS_1CILi8EEENS4_ILi1EEEEEES6_EEENS3_IJNS3_IJS6_S6_EEENS4_ILi2EEEEEEEEENS3_IJNS3_IJNS3_IJS6_NS4_ILi0EEEEEESD_EEENS3_IJNS3_IJSD_SD_EEENS4_ILi8192EEEEEEEEEEENS_10ViewEngineINS_8smem_ptrIPN7cutlass10bfloat16_tEEEEEEEC2ERKSK_RKSR_ - $_ZN7cutlass13device_kernelIN5flash19enable_sm80_to_sm89INS1_16FlashAttnBwdSm80INS1_25CollectiveMainloopBwdSm80ILi2ELi2EN4cute5tupleIJNS5_1CILi128EEES8_NS7_ILi64EEEEEENS_10bfloat16_tEfNS_4arch4Sm80ELb1ELb0ELb1ELb0ELb1ELb0ELb0ELb0ELi2ELi4ELi4ELi4ELb0EEENS1_24CollectiveEpilogueBwdGQAISA_fSD_Li256ELb0ELb1EEENS1_25SingleTileBwdLPTSchedulerILb0ELi128ELb1EEEEEEEEEvNT_6ParamsE$_ZN4cute3eso3ESOILb1ELb0EJNS_6LayoutINS_5tupleIJNS3_IJNS3_IJNS_1CILi8EEENS4_ILi1EEEEEES6_EEENS3_IJNS3_IJS6_S6_EEENS4_ILi2EEEEEEEEENS3_IJNS3_IJNS3_IJS6_NS4_ILi0EEEEEESD_EEENS3_IJNS3_IJSD_SD_EEENS4_ILi64EEEEEEEEEEENS_10ViewEngineIPN7cutlass10bfloat16_tEEEEEC2ERKSK_RKSP_)
$_ZN7cutlass13device_kernelIN5flash19enable_sm80_to_sm89INS1_16FlashAttnBwdSm80INS1_25CollectiveMainloopBwdSm80ILi2ELi2EN4cute5tupleIJNS5_1CILi128EEES8_NS7_ILi64EEEEEENS_10bfloat16_tEfNS_4arch4Sm80ELb1ELb0ELb1ELb0ELb1ELb0ELb0ELb0ELi2ELi4ELi4ELi4ELb0EEENS1_24CollectiveEpilogueBwdGQAISA_fSD_Li256ELb0ELb1EEENS1_25SingleTileBwdLPTSchedulerILb0ELi128ELb1EEEEEEEEEvNT_6ParamsE$_ZN4cute3eso3ESOILb1ELb0EJNS_6LayoutINS_5tupleIJNS3_IJNS3_IJNS_1CILi8EEENS4_ILi1EEEEEES6_EEENS3_IJNS3_IJS6_S6_EEENS4_ILi2EEEEEEEEENS3_IJNS3_IJNS3_IJS6_NS4_ILi0EEEEEESD_EEENS3_IJNS3_IJSD_SD_EEENS4_ILi64EEEEEEEEEEENS_10ViewEngineIPN7cutlass10bfloat16_tEEEEEC2ERKSK_RKSP_:
[----:B------:R-:W-:Y:S02]  /*8fa0*/  IADD3 R6, R23, -c[0x0][0x20], RZ ;  /* 0x8000080017067a10 */ /* 0x000fe40007ffe0ff */
[----:B------:R-:W-:-:S03]  /*8fb0*/  MOV R9, 0x0 ;  /* 0x0000000000097802 */ /* 0x000fc60000000f00 */
[----:B------:R1:W-:Y:S01]  /*8fc0*/  STL.64 [R6], R2 ;  /* 0x0000000206007387 */ /* 0x0003e20000100a00 */
[----:B------:R-:W-:Y:S05]  /*8fd0*/  RET.REL.NODEC R8 `(_ZN7cutlass13device_kernelIN5flash19enable_sm80_to_sm89INS1_16FlashAttnBwdSm80INS1_25CollectiveMainloopBwdSm80ILi2ELi2EN4cute5tupleIJNS5_1CILi128EEES8_NS7_ILi64EEEEEENS_10bfloat16_tEfNS_4arch4Sm80ELb1ELb0ELb1ELb0ELb1ELb0ELb0ELb0ELi2ELi4ELi4ELi4ELb0EEENS1_24CollectiveEpilogueBwdGQAISA_fSD_Li256ELb0ELb1EEENS1_25SingleTileBwdLPTSchedulerILb0ELi128ELb1EEEEEEEEEvNT_6ParamsE) ;  /* 0xffff702008007950 */ /* 0x000fea0003c3ffff */
        .type           $_ZN7cutlass13device_kernelIN5flash19enable_sm80_to_sm89INS1_16FlashAttnBwdSm80INS1_25CollectiveMainloopBwdSm80ILi2ELi2EN4cute5tupleIJNS5_1CILi128EEES8_NS7_ILi64EEEEEENS_10bfloat16_tEfNS_4arch4Sm80ELb1ELb0ELb1ELb0ELb1ELb0ELb0ELb0ELi2ELi4ELi4ELi4ELb0EEENS1_24CollectiveEpilogueBwdGQAISA_fSD_Li256ELb0ELb1EEENS1_25SingleTileBwdLPTSchedulerILb0ELi128ELb1EEEEEEEEEvNT_6ParamsE$_ZN4cute3eso3ESOILb1ELb0EJNS_6LayoutINS_5tupleIJNS3_IJNS3_IJNS_1CILi8EEENS4_ILi1EEEEEES6_EEENS3_IJNS3_IJS6_S6_EEENS4_ILi2EEEEEEEEENS3_IJNS3_IJNS3_IJS6_NS4_ILi0EEEEEESD_EEENS3_IJNS3_IJSD_SD_EEENS4_ILi8192EEEEEEEEEEENS_10ViewEngineINS_8smem_ptrIPN7cutlass10bfloat16_tEEEEEEEC2ERKSK_RKSR_,@function
        .size           $_ZN7cutlass13device_kernelIN5flash19enable_sm80_to_sm89INS1_16FlashAttnBwdSm80INS1_25CollectiveMainloopBwdSm80ILi2ELi2EN4cute5tupleIJNS5_1CILi128EEES8_NS7_ILi64EEEEEENS_10bfloat16_tEfNS_4arch4Sm80ELb1ELb0ELb1ELb0ELb1ELb0ELb0ELb0ELi2ELi4ELi4ELi4ELb0EEENS1_24CollectiveEpilogueBwdGQAISA_fSD_Li256ELb0ELb1EEENS1_25SingleTileBwdLPTSchedulerILb0ELi128ELb1EEEEEEEEEvNT_6ParamsE$_ZN4cute3eso3ESOILb1ELb0EJNS_6LayoutINS_5tupleIJNS3_IJNS3_IJNS_1CILi8EEENS4_ILi1EEEEEES6_EEENS3_IJNS3_IJS6_S6_EEENS4_ILi2EEEEEEEEENS3_IJNS3_IJNS3_IJS6_NS4_ILi0EEEEEESD_EEENS3_IJNS3_IJSD_SD_EEENS4_ILi8192EEEEEEEEEEENS_10ViewEngineINS_8smem_ptrIPN7cutlass10bfloat16_tEEEEEEEC2ERKSK_RKSR_,($_ZN7cutlass13device_kernelIN5flash19enable_sm80_to_sm89INS1_16FlashAttnBwdSm80INS1_25CollectiveMainloopBwdSm80ILi2ELi2EN4cute5tupleIJNS5_1CILi128EEES8_NS7_ILi64EEEEEENS_10bfloat16_tEfNS_4arch4Sm80ELb1ELb0ELb1ELb0ELb1ELb0ELb0ELb0ELi2ELi4ELi4ELi4ELb0EEENS1_24CollectiveEpilogueBwdGQAISA_fSD_Li256ELb0ELb1EEENS1_25SingleTileBwdLPTSchedulerILb0ELi128ELb1EEEEEEEEEvNT_6ParamsE$_ZN4cute3eso3ESOILb1ELb0EJNS_6LayoutINS_5tupleIJNS3_IJNS3_IJNS_1CILi8EEENS4_ILi1EEEEEES6_EEENS3_IJNS3_IJS6_S6_EEENS4_ILi2EEEEEEEEENS3_IJNS3_IJNS3_IJS6_NS4_ILi0EEEEEESD_EEENS3_IJNS3_IJSD_SD_EEES5_EEEEEEEENS_10ViewEngineIPN7cutlass10bfloat16_tEEEEEC2ERKSJ_RKSO_ - $_ZN7cutlass13device_kernelIN5flash19enable_sm80_to_sm89INS1_16FlashAttnBwdSm80INS1_25CollectiveMainloopBwdSm80ILi2ELi2EN4cute5tupleIJNS5_1CILi128EEES8_NS7_ILi64EEEEEENS_10bfloat16_tEfNS_4arch4Sm80ELb1ELb0ELb1ELb0ELb1ELb0ELb0ELb0ELi2ELi4ELi4ELi4ELb0EEENS1_24CollectiveEpilogueBwdGQAISA_fSD_Li256ELb0ELb1EEENS1_25SingleTileBwdLPTSchedulerILb0ELi128ELb1EEEEEEEEEvNT_6ParamsE$_ZN4cute3eso3ESOILb1ELb0EJNS_6LayoutINS_5tupleIJNS3_IJNS3_IJNS_1CILi8EEENS4_ILi1EEEEEES6_EEENS3_IJNS3_IJS6_S6_EEENS4_ILi2EEEEEEEEENS3_IJNS3_IJNS3_IJS6_NS4_ILi0EEEEEESD_EEENS3_IJNS3_IJSD_SD_EEENS4_ILi8192EEEEEEEEEEENS_10ViewEngineINS_8smem_ptrIPN7cutlass10bfloat16_tEEEEEEEC2ERKSK_RKSR_)
$_ZN7cutlass13device_kernelIN5flash19enable_sm80_to_sm89INS1_16FlashAttnBwdSm80INS1_25CollectiveMainloopBwdSm80ILi2ELi2EN4cute5tupleIJNS5_1CILi128EEES8_NS7_ILi64EEEEEENS_10bfloat16_tEfNS_4arch4Sm80ELb1ELb0ELb1ELb0ELb1ELb0ELb0ELb0ELi2ELi4ELi4ELi4ELb0EEENS1_24CollectiveEpilogueBwdGQAISA_fSD_Li256ELb0ELb1EEENS1_25SingleTileBwdLPTSchedulerILb0ELi128ELb1EEEEEEEEEvNT_6ParamsE$_ZN4cute3eso3ESOILb1ELb0EJNS_6LayoutINS_5tupleIJNS3_IJNS3_IJNS_1CILi8EEENS4_ILi1EEEEEES6_EEENS3_IJNS3_IJS6_S6_EEENS4_ILi2EEEEEEEEENS3_IJNS3_IJNS3_IJS6_NS4_ILi0EEEEEESD_EEENS3_IJNS3_IJSD_SD_EEENS4_ILi8192EEEEEEEEEEENS_10ViewEngineINS_8smem_ptrIPN7cutlass10bfloat16_tEEEEEEEC2ERKSK_RKSR_:
[----:B------:R-:W-:Y:S01]  /*8fe0*/  IADD3 R5, R23, -c[0x0][0x20], RZ ;  /* 0x8000080017057a10 */ /* 0x000fe20007ffe0ff */
[----:B------:R-:W-:Y:S01]  /*8ff0*/  IMAD.MOV.U32 R8, RZ, RZ, R4 ;  /* 0x000000ffff087224 */ /* 0x000fe200078e0004 */
[----:B------:R-:W-:Y:S01]  /*9000*/  MOV R9, R7 ;  /* 0x0000000700097202 */ /* 0x000fe20000000f00 */
[----:B------:R-:W-:-:S04]  /*9010*/  IMAD.MOV.U32 R7, RZ, RZ, 0x0 ;  /* 0x00000000ff077424 */ /* 0x000fc800078e00ff */
[----:B------:R1:W-:Y:S01]  /*9020*/  STL.64 [R5], R8 ;  /* 0x0000000805007387 */ /* 0x0003e20000100a00 */
[----:B------:R-:W-:Y:S05]  /*9030*/  RET.REL.NODEC R6 `(_ZN7cutlass13device_kernelIN5flash19enable_sm80_to_sm89INS1_16FlashAttnBwdSm80INS1_25CollectiveMainloopBwdSm80ILi2ELi2EN4cute5tupleIJNS5_1CILi128EEES8_NS7_ILi64EEEEEENS_10bfloat16_tEfNS_4arch4Sm80ELb1ELb0ELb1ELb0ELb1ELb0ELb0ELb0ELi2ELi4ELi4ELi4ELb0EEENS1_24CollectiveEpilogueBwdGQAISA_fSD_Li256ELb0ELb1EEENS1_25SingleTileBwdLPTSchedulerILb0ELi128ELb1EEEEEEEEEvNT_6ParamsE) ;  /* 0xffff6fc006007950 */ /* 0x000fea0003c3ffff */
        .type           $_ZN7cutlass13device_kernelIN5flash19enable_sm80_to_sm89INS1_16FlashAttnBwdSm80INS1_25CollectiveMainloopBwdSm80ILi2ELi2EN4cute5tupleIJNS5_1CILi128EEES8_NS7_ILi64EEEEEENS_10bfloat16_tEfNS_4arch4Sm80ELb1ELb0ELb1ELb0ELb1ELb0ELb0ELb0ELi2ELi4ELi4ELi4ELb0EEENS1_24CollectiveEpilogueBwdGQAISA_fSD_Li256ELb0ELb1EEENS1_25SingleTileBwdLPTSchedulerILb0ELi128ELb1EEEEEEEEEvNT_6ParamsE$_ZN4cute3eso3ESOILb1ELb0EJNS_6LayoutINS_5tupleIJNS3_IJNS3_IJNS_1CILi8EEENS4_ILi1EEEEEES6_EEENS3_IJNS3_IJS6_S6_EEENS4_ILi2EEEEEEEEENS3_IJNS3_IJNS3_IJS6_NS4_ILi0EEEEEESD_EEENS3_IJNS3_IJSD_SD_EEES5_EEEEEEEENS_10ViewEngineIPN7cutlass10bfloat16_tEEEEEC2ERKSJ_RKSO_,@function
        .size           $_ZN7cutlass13device_kernelIN5flash19enable_sm80_to_sm89INS1_16FlashAttnBwdSm80INS1_25CollectiveMainloopBwdSm80ILi2ELi2EN4cute5tupleIJNS5_1CILi128EEES8_NS7_ILi64EEEEEENS_10bfloat16_tEfNS_4arch4Sm80ELb1ELb0ELb1ELb0ELb1ELb0ELb0ELb0ELi2ELi4ELi4ELi4ELb0EEENS1_24CollectiveEpilogueBwdGQAISA_fSD_Li256ELb0ELb1EEENS1_25SingleTileBwdLPTSchedulerILb0ELi128ELb1EEEEEEEEEvNT_6ParamsE$_ZN4cute3eso3ESOILb1ELb0EJNS_6LayoutINS_5tupleIJNS3_IJNS3_IJNS_1CILi8EEENS4_ILi1EEEEEES6_EEENS3_IJNS3_IJS6_S6_EEENS4_ILi2EEEEEEEEENS3_IJNS3_IJNS3_IJS6_NS4_ILi0EEEEEESD_EEENS3_IJNS3_IJSD_SD_EEES5_EEEEEEEENS_10ViewEngineIPN7cutlass10bfloat16_tEEEEEC2ERKSJ_RKSO_,($_ZN7cutlass13device_kernelIN5flash19enable_sm80_to_sm89INS1_16FlashAttnBwdSm80INS1_25CollectiveMainloopBwdSm80ILi2ELi2EN4cute5tupleIJNS5_1CILi128EEES8_NS7_ILi64EEEEEENS_10bfloat16_tEfNS_4arch4Sm80ELb1ELb0ELb1ELb0ELb1ELb0ELb0ELb0ELi2ELi4ELi4ELi4ELb0EEENS1_24CollectiveEpilogueBwdGQAISA_fSD_Li256ELb0ELb1EEENS1_25SingleTileBwdLPTSchedulerILb0ELi128ELb1EEEEEEEEEvNT_6ParamsE$_ZN4cute3eso3ESOILb1ELb0EJNS_6LayoutINS_5tupleIJNS3_IJNS3_IJNS_1CILi8EEENS4_ILi1EEEEEES6_EEENS3_IJNS3_IJS6_S6_EEENS4_ILi4EEEEEEEEENS3_IJNS3_IJNS3_IJS6_NS4_ILi0EEEEEESD_EEENS3_IJNS3_IJSD_SD_EEENS4_ILi2048EEEEEEEEEEENS_10ViewEngineINS_8smem_ptrIPN7cutlass10bfloat16_tEEEEEEEC2ERKSK_RKSR_ - $_ZN7cutlass13device_kernelIN5flash19enable_sm80_to_sm89INS1_16FlashAttnBwdSm80INS1_25CollectiveMainloopBwdSm80ILi2ELi2EN4cute5tupleIJNS5_1CILi128EEES8_NS7_ILi64EEEEEENS_10bfloat16_tEfNS_4arch4Sm80ELb1ELb0ELb1ELb0ELb1ELb0ELb0ELb0ELi2ELi4ELi4ELi4ELb0EEENS1_24CollectiveEpilogueBwdGQAISA_fSD_Li256ELb0ELb1EEENS1_25SingleTileBwdLPTSchedulerILb0ELi128ELb1EEEEEEEEEvNT_6ParamsE$_ZN4cute3eso3ESOILb1ELb0EJNS_6LayoutINS_5tupleIJNS3_IJNS3_IJNS_1CILi8EEENS4_ILi1EEEEEES6_EEENS3_IJNS3_IJS6_S6_EEENS4_ILi2EEEEEEEEENS3_IJNS3_IJNS3_IJS6_NS4_ILi0EEEEEESD_EEENS3_IJNS3_IJSD_SD_EEES5_EEEEEEEENS_10ViewEngineIPN7cutlass10bfloat16_tEEEEEC2ERKSJ_RKSO_)
$_ZN7cutlass13device_kernelIN5flash19enable_sm80_to_sm89INS1_16FlashAttnBwdSm80INS1_25CollectiveMainloopBwdSm80ILi2ELi2EN4cute5tupleIJNS5_1CILi128EEES8_NS7_ILi64EEEEEENS_10bfloat16_tEfNS_4arch4Sm80ELb1ELb0ELb1ELb0ELb1ELb0ELb0ELb0ELi2ELi4ELi4ELi4ELb0EEENS1_24CollectiveEpilogueBwdGQAISA_fSD_Li256ELb0ELb1EEENS1_25SingleTileBwdLPTSchedulerILb0ELi128ELb1EEEEEEEEEvNT_6ParamsE$_ZN4cute3eso3ESOILb1ELb0EJNS_6LayoutINS_5tupleIJNS3_IJNS3_IJNS_1CILi8EEENS4_ILi1EEEEEES6_EEENS3_IJNS3_IJS6_S6_EEENS4_ILi2EEEEEEEEENS3_IJNS3_IJNS3_IJS6_NS4_ILi0EEEEEESD_EEENS3_IJNS3_IJSD_SD_EEES5_EEEEEEEENS_10ViewEngineIPN7cutlass10bfloat16_tEEEEEC2ERKSJ_RKSO_:
[----:B------:R-:W-:Y:S02]  /*9040*/  IADD3 R4, R67, -c[0x0][0x20], RZ ;  /* 0x8000080043047a10 */ /* 0x000fe40007ffe0ff */
[----:B------:R-:W-:-:S03]  /*9050*/  MOV R9, 0x0 ;  /* 0x0000000000097802 */ /* 0x000fc60000000f00 */
[----:B------:R1:W-:Y:S01]  /*9060*/  STL.64 [R4], R2 ;  /* 0x0000000204007387 */ /* 0x0003e20000100a00 */
[----:B------:R-:W-:Y:S05]  /*9070*/  RET.REL.NODEC R8 `(_ZN7cutlass13device_kernelIN5flash19enable_sm80_to_sm89INS1_16FlashAttnBwdSm80INS1_25CollectiveMainloopBwdSm80ILi2ELi2EN4cute5tupleIJNS5_1CILi128EEES8_NS7_ILi64EEEEEENS_10bfloat16_tEfNS_4arch4Sm80ELb1ELb0ELb1ELb0ELb1ELb0ELb0ELb0ELi2ELi4ELi4ELi4ELb0EEENS1_24CollectiveEpilogueBwdGQAISA_fSD_Li256ELb0ELb1EEENS1_25SingleTileBwdLPTSchedulerILb0ELi128ELb1EEEEEEEEEvNT_6ParamsE) ;  /* 0xffff6f8008007950 */ /* 0x000fea0003c3ffff */
        .type           $_ZN7cutlass13device_kernelIN5flash19enable_sm80_to_sm89INS1_16FlashAttnBwdSm80INS1_25CollectiveMainloopBwdSm80ILi2ELi2EN4cute5tupleIJNS5_1CILi128EEES8_NS7_ILi64EEEEEENS_10bfloat16_tEfNS_4arch4Sm80ELb1ELb0ELb1ELb0ELb1ELb0ELb0ELb0ELi2ELi4ELi4ELi4ELb0EEENS1_24CollectiveEpilogueBwdGQAISA_fSD_Li256ELb0ELb1EEENS1_25SingleTileBwdLPTSchedulerILb0ELi128ELb1EEEEEEEEEvNT_6ParamsE$_ZN4cute3eso3ESOILb1ELb0EJNS_6LayoutINS_5tupleIJNS3_IJNS3_IJNS_1CILi8EEENS4_ILi1EEEEEES6_EEENS3_IJNS3_IJS6_S6_EEENS4_ILi4EEEEEEEEENS3_IJNS3_IJNS3_IJS6_NS4_ILi0EEEEEESD_EEENS3_IJNS3_IJSD_SD_EEENS4_ILi2048EEEEEEEEEEENS_10ViewEngineINS_8smem_ptrIPN7cutlass10bfloat16_tEEEEEEEC2ERKSK_RKSR_,@function
        .size           $_ZN7cutlass13device_kernelIN5flash19enable_sm80_to_sm89INS1_16FlashAttnBwdSm80INS1_25CollectiveMainloopBwdSm80ILi2ELi2EN4cute5tupleIJNS5_1CILi128EEES8_NS7_ILi64EEEEEENS_10bfloat16_tEfNS_4arch4Sm80ELb1ELb0ELb1ELb0ELb1ELb0ELb0ELb0ELi2ELi4ELi4ELi4ELb0EEENS1_24CollectiveEpilogueBwdGQAISA_fSD_Li256ELb0ELb1EEENS1_25SingleTileBwdLPTSchedulerILb0ELi128ELb1EEEEEEEEEvNT_6ParamsE$_ZN4cute3eso3ESOILb1ELb0EJNS_6LayoutINS_5tupleIJNS3_IJNS3_IJNS_1CILi8EEENS4_ILi1EEEEEES6_EEENS3_IJNS3_IJS6_S6_EEENS4_ILi4EEEEEEEEENS3_IJNS3_IJNS3_IJS6_NS4_ILi0EEEEEESD_EEENS3_IJNS3_IJSD_SD_EEENS4_ILi2048EEEEEEEEEEENS_10ViewEngineINS_8smem_ptrIPN7cutlass10bfloat16_tEEEEEEEC2ERKSK_RKSR_,($_ZN7cutlass13device_kernelIN5flash19enable_sm80_to_sm89INS1_16FlashAttnBwdSm80INS1_25CollectiveMainloopBwdSm80ILi2ELi2EN4cute5tupleIJNS5_1CILi128EEES8_NS7_ILi64EEEEEENS_10bfloat16_tEfNS_4arch4Sm80ELb1ELb0ELb1ELb0ELb1ELb0ELb0ELb0ELi2ELi4ELi4ELi4ELb0EEENS1_24CollectiveEpilogueBwdGQAISA_fSD_Li256ELb0ELb1EEENS1_25SingleTileBwdLPTSchedulerILb0ELi128ELb1EEEEEEEEEvNT_6ParamsE$_ZN4cute3eso3ESOILb1ELb0EJNS_6LayoutINS_5tupleIJNS3_IJNS3_IJNS_1CILi8EEENS4_ILi1EEEEEES6_EEENS3_IJNS3_IJS6_S6_EEENS4_ILi4EEEEEEEEENS3_IJNS3_IJNS3_IJS6_NS4_ILi0EEEEEESD_EEENS3_IJNS3_IJSD_SD_EEES5_EEEEEEEENS_10ViewEngineIPN7cutlass10bfloat16_tEEEEEC2ERKSJ_RKSO_ - $_ZN7cutlass13device_kernelIN5flash19enable_sm80_to_sm89INS1_16FlashAttnBwdSm80INS1_25CollectiveMainloopBwdSm80ILi2ELi2EN4cute5tupleIJNS5_1CILi128EEES8_NS7_ILi64EEEEEENS_10bfloat16_tEfNS_4arch4Sm80ELb1ELb0ELb1ELb0ELb1ELb0ELb0ELb0ELi2ELi4ELi4ELi4ELb0EEENS1_24CollectiveEpilogueBwdGQAISA_fSD_Li256ELb0ELb1EEENS1_25SingleTileBwdLPTSchedulerILb0ELi128ELb1EEEEEEEEEvNT_6ParamsE$_ZN4cute3eso3ESOILb1ELb0EJNS_6LayoutINS_5tupleIJNS3_IJNS3_IJNS_1CILi8EEENS4_ILi1EEEEEES6_EEENS3_IJNS3_IJS6_S6_EEENS4_ILi4EEEEEEEEENS3_IJNS3_IJNS3_IJS6_NS4_ILi0EEEEEESD_EEENS3_IJNS3_IJSD_SD_EEENS4_ILi2048EEEEEEEEEEENS_10ViewEngineINS_8smem_ptrIPN7cutlass10bfloat16_tEEEEEEEC2ERKSK_RKSR_)
$_ZN7cutlass13device_kernelIN5flash19enable_sm80_to_sm89INS1_16FlashAttnBwdSm80INS1_25CollectiveMainloopBwdSm80ILi2ELi2EN4cute5tupleIJNS5_1CILi128EEES8_NS7_ILi64EEEEEENS_10bfloat16_tEfNS_4arch4Sm80ELb1ELb0ELb1ELb0ELb1ELb0ELb0ELb0ELi2ELi4ELi4ELi4ELb0EEENS1_24CollectiveEpilogueBwdGQAISA_fSD_Li256ELb0ELb1EEENS1_25SingleTileBwdLPTSchedulerILb0ELi128ELb1EEEEEEEEEvNT_6ParamsE$_ZN4cute3eso3ESOILb1ELb0EJNS_6LayoutINS_5tupleIJNS3_IJNS3_IJNS_1CILi8EEENS4_ILi1EEEEEES6_EEENS3_IJNS3_IJS6_S6_EEENS4_ILi4EEEEEEEEENS3_IJNS3_IJNS3_IJS6_NS4_ILi0EEEEEESD_EEENS3_IJNS3_IJSD_SD_EEENS4_ILi2048EEEEEEEEEEENS_10ViewEngineINS_8smem_ptrIPN7cutlass10bfloat16_tEEEEEEEC2ERKSK_RKSR_:
[----:B------:R-:W-:Y:S02]  /*9080*/  IADD3 R2, R23, -c[0x0][0x20], RZ ;  /* 0x8000080017027a10 */ /* 0x000fe40007ffe0ff */
[----:B------:R-:W-:-:S03]  /*9090*/  MOV R9, 0x0 ;  /* 0x0000000000097802 */ /* 0x000fc60000000f00 */
[----:B------:R1:W-:Y:S01]  /*90a0*/  STL.64 [R2], R6 ;  /* 0x0000000602007387 */ /* 0x0003e20000100a00 */
[----:B------:R-:W-:Y:S05]  /*90b0*/  RET.REL.NODEC R8 `(_ZN7cutlass13device_kernelIN5flash19enable_sm80_to_sm89INS1_16FlashAttnBwdSm80INS1_25CollectiveMainloopBwdSm80ILi2ELi2EN4cute5tupleIJNS5_1CILi128EEES8_NS7_ILi64EEEEEENS_10bfloat16_tEfNS_4arch4Sm80ELb1ELb0ELb1ELb0ELb1ELb0ELb0ELb0ELi2ELi4ELi4ELi4ELb0EEENS1_24CollectiveEpilogueBwdGQAISA_fSD_Li256ELb0ELb1EEENS1_25SingleTileBwdLPTSchedulerILb0ELi128ELb1EEEEEEEEEvNT_6ParamsE) ;  /* 0xffff6f4008007950 */ /* 0x000fea0003c3ffff */
        .type           $_ZN7cutlass13device_kernelIN5flash19enable_sm80_to_sm89INS1_16FlashAttnBwdSm80INS1_25CollectiveMainloopBwdSm80ILi2ELi2EN4cute5tupleIJNS5_1CILi128EEES8_NS7_ILi64EEEEEENS_10bfloat16_tEfNS_4arch4Sm80ELb1ELb0ELb1ELb0ELb1ELb0ELb0ELb0ELi2ELi4ELi4ELi4ELb0EEENS1_24CollectiveEpilogueBwdGQAISA_fSD_Li256ELb0ELb1EEENS1_25SingleTileBwdLPTSchedulerILb0ELi128ELb1EEEEEEEEEvNT_6ParamsE$_ZN4cute3eso3ESOILb1ELb0EJNS_6LayoutINS_5tupleIJNS3_IJNS3_IJNS_1CILi8EEENS4_ILi1EEEEEES6_EEENS3_IJNS3_IJS6_S6_EEENS4_ILi4EEEEEEEEENS3_IJNS3_IJNS3_IJS6_NS4_ILi0EEEEEESD_EEENS3_IJNS3_IJSD_SD_EEES5_EEEEEEEENS_10ViewEngineIPN7cutlass10bfloat16_tEEEEEC2ERKSJ_RKSO_,@function
        .size           $_ZN7cutlass13device_kernelIN5flash19enable_sm80_to_sm89INS1_16FlashAttnBwdSm80INS1_25CollectiveMainloopBwdSm80ILi2ELi2EN4cute5tupleIJNS5_1CILi128EEES8_NS7_ILi64EEEEEENS_10bfloat16_tEfNS_4arch4Sm80ELb1ELb0ELb1ELb0ELb1ELb0ELb0ELb0ELi2ELi4ELi4ELi4ELb0EEENS1_24CollectiveEpilogueBwdGQAISA_fSD_Li256ELb0ELb1EEENS1_25SingleTileBwdLPTSchedulerILb0ELi128ELb1EEEEEEEEEvNT_6ParamsE$_ZN4cute3eso3ESOILb1ELb0EJNS_6LayoutINS_5tupleIJNS3_IJNS3_IJNS_1CILi8EEENS4_ILi1EEEEEES6_EEENS3_IJNS3_IJS6_S6_EEENS4_ILi4EEEEEEEEENS3_IJNS3_IJNS3_IJS6_NS4_ILi0EEEEEESD_EEENS3_IJNS3_IJSD_SD_EEES5_EEEEEEEENS_10ViewEngineIPN7cutlass10bfloat16_tEEEEEC2ERKSJ_RKSO_,($_ZN7cutlass13device_kernelIN5flash19enable_sm80_to_sm89INS1_16FlashAttnBwdSm80INS1_25CollectiveMainloopBwdSm80ILi2ELi2EN4cute5tupleIJNS5_1CILi128EEES8_NS7_ILi64EEEEEENS_10bfloat16_tEfNS_4arch4Sm80ELb1ELb0ELb1ELb0ELb1ELb0ELb0ELb0ELi2ELi4ELi4ELi4ELb0EEENS1_24CollectiveEpilogueBwdGQAISA_fSD_Li256ELb0ELb1EEENS1_25SingleTileBwdLPTSchedulerILb0ELi128ELb1EEEEEEEEEvNT_6ParamsE$_ZN4cute3eso3ESOILb1ELb0EJNS_6LayoutINS_5tupleIJNS3_IJNS_1CILi1EEENS3_IJNS4_ILi2EEES6_EEEEEES6_NS4_ILi4EEEEEENS3_IJNS3_IJNS4_ILi0EEENS3_IJS5_S9_EEEEEES6_NS4_ILi8EEEEEEEENS_10ViewEngineIPjEEEEC2ERKSG_RKSJ_ - $_ZN7cutlass13device_kernelIN5flash19enable_sm80_to_sm89INS1_16FlashAttnBwdSm80INS1_25CollectiveMainloopBwdSm80ILi2ELi2EN4cute5tupleIJNS5_1CILi128EEES8_NS7_ILi64EEEEEENS_10bfloat16_tEfNS_4arch4Sm80ELb1ELb0ELb1ELb0ELb1ELb0ELb0ELb0ELi2ELi4ELi4ELi4ELb0EEENS1_24CollectiveEpilogueBwdGQAISA_fSD_Li256ELb0ELb1EEENS1_25SingleTileBwdLPTSchedulerILb0ELi128ELb1EEEEEEEEEvNT_6ParamsE$_ZN4cute3eso3ESOILb1ELb0EJNS_6LayoutINS_5tupleIJNS3_IJNS3_IJNS_1CILi8EEENS4_ILi1EEEEEES6_EEENS3_IJNS3_IJS6_S6_EEENS4_ILi4EEEEEEEEENS3_IJNS3_IJNS3_IJS6_NS4_ILi0EEEEEESD_EEENS3_IJNS3_IJSD_SD_EEES5_EEEEEEEENS_10ViewEngineIPN7cutlass10bfloat16_tEEEEEC2ERKSJ_RKSO_)
$_ZN7cutlass13device_kernelIN5flash19enable_sm80_to_sm89INS1_16FlashAttnBwdSm80INS1_25CollectiveMainloopBwdSm80ILi2ELi2EN4cute5tupleIJNS5_1CILi128EEES8_NS7_ILi64EEEEEENS_10bfloat16_tEfNS_4arch4Sm80ELb1ELb0ELb1ELb0ELb1ELb0ELb0ELb0ELi2ELi4ELi4ELi4ELb0EEENS1_24CollectiveEpilogueBwdGQAISA_fSD_Li256ELb0ELb1EEENS1_25SingleTileBwdLPTSchedulerILb0ELi128ELb1EEEEEEEEEvNT_6ParamsE$_ZN4cute3eso3ESOILb1ELb0EJNS_6LayoutINS_5tupleIJNS3_IJNS3_IJNS_1CILi8EEENS4_ILi1EEEEEES6_EEENS3_IJNS3_IJS6_S6_EEENS4_ILi4EEEEEEEEENS3_IJNS3_IJNS3_IJS6_NS4_ILi0EEEEEESD_EEENS3_IJNS3_IJSD_SD_EEES5_EEEEEEEENS_10ViewEngineIPN7cutlass10bfloat16_tEEEEEC2ERKSJ_RKSO_:
[----:B------:R-:W-:Y:S02]  /*90c0*/  IADD3 R4, R23, -c[0x0][0x20], RZ ;  /* 0x8000080017047a10 */ /* 0x000fe40007ffe0ff */
[----:B------:R-:W-:-:S03]  /*90d0*/  MOV R9, 0x0 ;  /* 0x0000000000097802 */ /* 0x000fc60000000f00 */
[----:B------:R1:W-:Y:S01]  /*90e0*/  STL.64 [R4], R2 ;  /* 0x0000000204007387 */ /* 0x0003e20000100a00 */
[----:B------:R-:W-:Y:S05]  /*90f0*/  RET.REL.NODEC R8 `(_ZN7cutlass13device_kernelIN5flash19enable_sm80_to_sm89INS1_16FlashAttnBwdSm80INS1_25CollectiveMainloopBwdSm80ILi2ELi2EN4cute5tupleIJNS5_1CILi128EEES8_NS7_ILi64EEEEEENS_10bfloat16_tEfNS_4arch4Sm80ELb1ELb0ELb1ELb0ELb1ELb0ELb0ELb0ELi2ELi4ELi4ELi4ELb0EEENS1_24CollectiveEpilogueBwdGQAISA_fSD_Li256ELb0ELb1EEENS1_25SingleTileBwdLPTSchedulerILb0ELi128ELb1EEEEEEEEEvNT_6ParamsE) ;  /* 0xffff6f0008007950 */ /* 0x000fea0003c3ffff */
        .type           $_ZN7cutlass13device_kernelIN5flash19enable_sm80_to_sm89INS1_16FlashAttnBwdSm80INS1_25CollectiveMainloopBwdSm80ILi2ELi2EN4cute5tupleIJNS5_1CILi128EEES8_NS7_ILi64EEEEEENS_10bfloat16_tEfNS_4arch4Sm80ELb1ELb0ELb1ELb0ELb1ELb0ELb0ELb0ELi2ELi4ELi4ELi4ELb0EEENS1_24CollectiveEpilogueBwdGQAISA_fSD_Li256ELb0ELb1EEENS1_25SingleTileBwdLPTSchedulerILb0ELi128ELb1EEEEEEEEEvNT_6ParamsE$_ZN4cute3eso3ESOILb1ELb0EJNS_6LayoutINS_5tupleIJNS3_IJNS_1CILi1EEENS3_IJNS4_ILi2EEES6_EEEEEES6_NS4_ILi4EEEEEENS3_IJNS3_IJNS4_ILi0EEENS3_IJS5_S9_EEEEEES6_NS4_ILi8EEEEEEEENS_10ViewEngineIPjEEEEC2ERKSG_RKSJ_,@function
        .size           $_ZN7cutlass13device_kernelIN5flash19enable_sm80_to_sm89INS1_16FlashAttnBwdSm80INS1_25CollectiveMainloopBwdSm80ILi2ELi2EN4cute5tupleIJNS5_1CILi128EEES8_NS7_ILi64EEEEEENS_10bfloat16_tEfNS_4arch4Sm80ELb1ELb0ELb1ELb0ELb1ELb0ELb0ELb0ELi2ELi4ELi4ELi4ELb0EEENS1_24CollectiveEpilogueBwdGQAISA_fSD_Li256ELb0ELb1EEENS1_25SingleTileBwdLPTSchedulerILb0ELi128ELb1EEEEEEEEEvNT_6ParamsE$_ZN4cute3eso3ESOILb1ELb0EJNS_6LayoutINS_5tupleIJNS3_IJNS_1CILi1EEENS3_IJNS4_ILi2EEES6_EEEEEES6_NS4_ILi4EEEEEENS3_IJNS3_IJNS4_ILi0EEENS3_IJS5_S9_EEEEEES6_NS4_ILi8EEEEEEEENS_10ViewEngineIPjEEEEC2ERKSG_RKSJ_,($_ZN7cutlass13device_kernelIN5flash19enable_sm80_to_sm89INS1_16FlashAttnBwdSm80INS1_25CollectiveMainloopBwdSm80ILi2ELi2EN4cute5tupleIJNS5_1CILi128EEES8_NS7_ILi64EEEEEENS_10bfloat16_tEfNS_4arch4Sm80ELb1ELb0ELb1ELb0ELb1ELb0ELb0ELb0ELi2ELi4ELi4ELi4ELb0EEENS1_24CollectiveEpilogueBwdGQAISA_fSD_Li256ELb0ELb1EEENS1_25SingleTileBwdLPTSchedulerILb0ELi128ELb1EEEEEEEEEvNT_6ParamsE$_ZN4cute3eso3ESOILb1ELb0EJNS_6LayoutINS_5tupleIJNS3_IJNS_1CILi1EEENS3_IJNS4_ILi4EEENS4_ILi2EEEEEEEEES7_S6_EEENS3_IJNS3_IJNS4_ILi0EEENS3_IJS5_NS4_ILi8EEEEEEEEES6_NS4_ILi16EEEEEEEENS_10ViewEngineIPN7cutlass10bfloat16_tEEEEEC2ERKSH_RKSM_ - $_ZN7cutlass13device_kernelIN5flash19enable_sm80_to_sm89INS1_16FlashAttnBwdSm80INS1_25CollectiveMainloopBwdSm80ILi2ELi2EN4cute5tupleIJNS5_1CILi128EEES8_NS7_ILi64EEEEEENS_10bfloat16_tEfNS_4arch4Sm80ELb1ELb0ELb1ELb0ELb1ELb0ELb0ELb0ELi2ELi4ELi4ELi4ELb0EEENS1_24CollectiveEpilogueBwdGQAISA_fSD_Li256ELb0ELb1EEENS1_25SingleTileBwdLPTSchedulerILb0ELi128ELb1EEEEEEEEEvNT_6ParamsE$_ZN4cute3eso3ESOILb1ELb0EJNS_6LayoutINS_5tupleIJNS3_IJNS_1CILi1EEENS3_IJNS4_ILi2EEES6_EEEEEES6_NS4_ILi4EEEEEENS3_IJNS3_IJNS4_ILi0EEENS3_IJS5_S9_EEEEEES6_NS4_ILi8EEEEEEEENS_10ViewEngineIPjEEEEC2ERKSG_RKSJ_)
$_ZN7cutlass13device_kernelIN5flash19enable_sm80_to_sm89INS1_16FlashAttnBwdSm80INS1_25CollectiveMainloopBwdSm80ILi2ELi2EN4cute5tupleIJNS5_1CILi128EEES8_NS7_ILi64EEEEEENS_10bfloat16_tEfNS_4arch4Sm80ELb1ELb0ELb1ELb0ELb1ELb0ELb0ELb0ELi2ELi4ELi4ELi4ELb0EEENS1_24CollectiveEpilogueBwdGQAISA_fSD_Li256ELb0ELb1EEENS1_25SingleTileBwdLPTSchedulerILb0ELi128ELb1EEEEEEEEEvNT_6ParamsE$_ZN4cute3eso3ESOILb1ELb0EJNS_6LayoutINS_5tupleIJNS3_IJNS_1CILi1EEENS3_IJNS4_ILi2EEES6_EEEEEES6_NS4_ILi4EEEEEENS3_IJNS3_IJNS4_ILi0EEENS3_IJS5_S9_EEEEEES6_NS4_ILi8EEEEEEEENS_10ViewEngineIPjEEEEC2ERKSG_RKSJ_:
[----:B------:R-:W-:Y:S01]  /*9100*/  IADD3 R4, R58, -c[0x0][0x20], RZ ;  /* 0x800008003a047a10 */ /* 0x000fe20007ffe0ff */
[----:B------:R-:W-:Y:S01]  /*9110*/  IMAD.MOV.U32 R8, RZ, RZ, R6 ;  /* 0x000000ffff087224 */ /* 0x000fe200078e0006 */
[----:B------:R-:W-:-:S03]  /*9120*/  MOV R9, 0x0 ;  /* 0x0000000000097802 */ /* 0x000fc60000000f00 */
[----:B------:R1:W-:Y:S01]  /*9130*/  STL.64 [R4], R2 ;  /* 0x0000000204007387 */ /* 0x0003e20000100a00 */
[----:B------:R-:W-:Y:S05]  /*9140*/  RET.REL.NODEC R8 `(_ZN7cutlass13device_kernelIN5flash19enable_sm80_to_sm89INS1_16FlashAttnBwdSm80INS1_25CollectiveMainloopBwdSm80ILi2ELi2EN4cute5tupleIJNS5_1CILi128EEES8_NS7_ILi64EEEEEENS_10bfloat16_tEfNS_4arch4Sm80ELb1ELb0ELb1ELb0ELb1ELb0ELb0ELb0ELi2ELi4ELi4ELi4ELb0EEENS1_24CollectiveEpilogueBwdGQAISA_fSD_Li256ELb0ELb1EEENS1_25SingleTileBwdLPTSchedulerILb0ELi128ELb1EEEEEEEEEvNT_6ParamsE) ;  /* 0xffff6eb008007950 */ /* 0x000fea0003c3ffff */
        .type           $_ZN7cutlass13device_kernelIN5flash19enable_sm80_to_sm89INS1_16FlashAttnBwdSm80INS1_25CollectiveMainloopBwdSm80ILi2ELi2EN4cute5tupleIJNS5_1CILi128EEES8_NS7_ILi64EEEEEENS_10bfloat16_tEfNS_4arch4Sm80ELb1ELb0ELb1ELb0ELb1ELb0ELb0ELb0ELi2ELi4ELi4ELi4ELb0EEENS1_24CollectiveEpilogueBwdGQAISA_fSD_Li256ELb0ELb1EEENS1_25SingleTileBwdLPTSchedulerILb0ELi128ELb1EEEEEEEEEvNT_6ParamsE$_ZN4cute3eso3ESOILb1ELb0EJNS_6LayoutINS_5tupleIJNS3_IJNS_1CILi1EEENS3_IJNS4_ILi4EEENS4_ILi2EEEEEEEEES7_S6_EEENS3_IJNS3_IJNS4_ILi0EEENS3_IJS5_NS4_ILi8EEEEEEEEES6_NS4_ILi16EEEEEEEENS_10ViewEngineIPN7cutlass10bfloat16_tEEEEEC2ERKSH_RKSM_,@function
        .size           $_ZN7cutlass13device_kernelIN5flash19enable_sm80_to_sm89INS1_16FlashAttnBwdSm80INS1_25CollectiveMainloopBwdSm80ILi2ELi2EN4cute5tupleIJNS5_1CILi128EEES8_NS7_ILi64EEEEEENS_10bfloat16_tEfNS_4arch4Sm80ELb1ELb0ELb1ELb0ELb1ELb0ELb0ELb0ELi2ELi4ELi4ELi4ELb0EEENS1_24CollectiveEpilogueBwdGQAISA_fSD_Li256ELb0ELb1EEENS1_25SingleTileBwdLPTSchedulerILb0ELi128ELb1EEEEEEEEEvNT_6ParamsE$_ZN4cute3eso3ESOILb1ELb0EJNS_6LayoutINS_5tupleIJNS3_IJNS_1CILi1EEENS3_IJNS4_ILi4EEENS4_ILi2EEEEEEEEES7_S6_EEENS3_IJNS3_IJNS4_ILi0EEENS3_IJS5_NS4_ILi8EEEEEEEEES6_NS4_ILi16EEEEEEEENS_10ViewEngineIPN7cutlass10bfloat16_tEEEEEC2ERKSH_RKSM_,($_ZN7cutlass13device_kernelIN5flash19enable_sm80_to_sm89INS1_16FlashAttnBwdSm80INS1_25CollectiveMainloopBwdSm80ILi2ELi2EN4cute5tupleIJNS5_1CILi128EEES8_NS7_ILi64EEEEEENS_10bfloat16_tEfNS_4arch4Sm80ELb1ELb0ELb1ELb0ELb1ELb0ELb0ELb0ELi2ELi4ELi4ELi4ELb0EEENS1_24CollectiveEpilogueBwdGQAISA_fSD_Li256ELb0ELb1EEENS1_25SingleTileBwdLPTSchedulerILb0ELi128ELb1EEEEEEEEEvNT_6ParamsE$_ZN4cute3eso3ESOILb1ELb0EJNS_6LayoutINS_5tupleIJNS3_IJNS_1CILi1EEENS4_ILi2EEEEEEEEENS3_IJNS3_IJS5_S5_EEEEEEEENS_10ViewEngineIPjEEEEC2ERKSB_RKSE_ - $_ZN7cutlass13device_kernelIN5flash19enable_sm80_to_sm89INS1_16FlashAttnBwdSm80INS1_25CollectiveMainloopBwdSm80ILi2ELi2EN4cute5tupleIJNS5_1CILi128EEES8_NS7_ILi64EEEEEENS_10bfloat16_tEfNS_4arch4Sm80ELb1ELb0ELb1ELb0ELb1ELb0ELb0ELb0ELi2ELi4ELi4ELi4ELb0EEENS1_24CollectiveEpilogueBwdGQAISA_fSD_Li256ELb0ELb1EEENS1_25SingleTileBwdLPTSchedulerILb0ELi128ELb1EEEEEEEEEvNT_6ParamsE$_ZN4cute3eso3ESOILb1ELb0EJNS_6LayoutINS_5tupleIJNS3_IJNS_1CILi1EEENS3_IJNS4_ILi4EEENS4_ILi2EEEEEEEEES7_S6_EEENS3_IJNS3_IJNS4_ILi0EEENS3_IJS5_NS4_ILi8EEEEEEEEES6_NS4_ILi16EEEEEEEENS_10ViewEngineIPN7cutlass10bfloat16_tEEEEEC2ERKSH_RKSM_)
$_ZN7cutlass13device_kernelIN5flash19enable_sm80_to_sm89INS1_16FlashAttnBwdSm80INS1_25CollectiveMainloopBwdSm80ILi2ELi2EN4cute5tupleIJNS5_1CILi128EEES8_NS7_ILi64EEEEEENS_10bfloat16_tEfNS_4arch4Sm80ELb1ELb0ELb1ELb0ELb1ELb0ELb0ELb0ELi2ELi4ELi4ELi4ELb0EEENS1_24CollectiveEpilogueBwdGQAISA_fSD_Li256ELb0ELb1EEENS1_25SingleTileBwdLPTSchedulerILb0ELi128ELb1EEEEEEEEEvNT_6ParamsE$_ZN4cute3eso3ESOILb1ELb0EJNS_6LayoutINS_5tupleIJNS3_IJNS_1CILi1EEENS3_IJNS4_ILi4EEENS4_ILi2EEEEEEEEES7_S6_EEENS3_IJNS3_IJNS4_ILi0EEENS3_IJS5_NS4_ILi8EEEEEEEEES6_NS4_ILi16EEEEEEEENS_10ViewEngineIPN7cutlass10bfloat16_tEEEEEC2ERKSH_RKSM_:
[----:B------:R-:W-:Y:S01]  /*9150*/  IADD3 R3, R58, -c[0x0][0x20], RZ ;  /* 0x800008003a037a10 */ /* 0x000fe20007ffe0ff */
[----:B------:R-:W-:Y:S01]  /*9160*/  IMAD.MOV.U32 R52, RZ, RZ, R2 ;  /* 0x000000ffff347224 */ /* 0x000fe200078e0002 */
[----:B------:R-:W-:-:S04]  /*9170*/  MOV R5, 0x0 ;  /* 0x0000000000057802 */ /* 0x000fc80000000f00 */
[----:B------:R1:W-:Y:S01]  /*9180*/  STL.64 [R3], R52 ;  /* 0x0000003403007387 */ /* 0x0003e20000100a00 */
[----:B------:R-:W-:Y:S05]  /*9190*/  RET.REL.NODEC R4 `(_ZN7cutlass13device_kernelIN5flash19enable_sm80_to_sm89INS1_16FlashAttnBwdSm80INS1_25CollectiveMainloopBwdSm80ILi2ELi2EN4cute5tupleIJNS5_1CILi128EEES8_NS7_ILi64EEEEEENS_10bfloat16_tEfNS_4arch4Sm80ELb1ELb0ELb1ELb0ELb1ELb0ELb0ELb0ELi2ELi4ELi4ELi4ELb0EEENS1_24CollectiveEpilogueBwdGQAISA_fSD_Li256ELb0ELb1EEENS1_25SingleTileBwdLPTSchedulerILb0ELi128ELb1EEEEEEEEEvNT_6ParamsE) ;  /* 0xffff6e6004007950 */ /* 0x000fea0003c3ffff */
        .type           $_ZN7cutlass13device_kernelIN5flash19enable_sm80_to_sm89INS1_16FlashAttnBwdSm80INS1_25CollectiveMainloopBwdSm80ILi2ELi2EN4cute5tupleIJNS5_1CILi128EEES8_NS7_ILi64EEEEEENS_10bfloat16_tEfNS_4arch4Sm80ELb1ELb0ELb1ELb0ELb1ELb0ELb0ELb0ELi2ELi4ELi4ELi4ELb0EEENS1_24CollectiveEpilogueBwdGQAISA_fSD_Li256ELb0ELb1EEENS1_25SingleTileBwdLPTSchedulerILb0ELi128ELb1EEEEEEEEEvNT_6ParamsE$_ZN4cute3eso3ESOILb1ELb0EJNS_6LayoutINS_5tupleIJNS3_IJNS_1CILi1EEENS4_ILi2EEEEEEEEENS3_IJNS3_IJS5_S5_EEEEEEEENS_10ViewEngineIPjEEEEC2ERKSB_RKSE_,@function
        .size           $_ZN7cutlass13device_kernelIN5flash19enable_sm80_to_sm89INS1_16FlashAttnBwdSm80INS1_25CollectiveMainloopBwdSm80ILi2ELi2EN4cute5tupleIJNS5_1CILi128EEES8_NS7_ILi64EEEEEENS_10bfloat16_tEfNS_4arch4Sm80ELb1ELb0ELb1ELb0ELb1ELb0ELb0ELb0ELi2ELi4ELi4ELi4ELb0EEENS1_24CollectiveEpilogueBwdGQAISA_fSD_Li256ELb0ELb1EEENS1_25SingleTileBwdLPTSchedulerILb0ELi128ELb1EEEEEEEEEvNT_6ParamsE$_ZN4cute3eso3ESOILb1ELb0EJNS_6LayoutINS_5tupleIJNS3_IJNS_1CILi1EEENS4_ILi2EEEEEEEEENS3_IJNS3_IJS5_S5_EEEEEEEENS_10ViewEngineIPjEEEEC2ERKSB_RKSE_,($_ZN7cutlass13device_kernelIN5flash19enable_sm80_to_sm89INS1_16FlashAttnBwdSm80INS1_25CollectiveMainloopBwdSm80ILi2ELi2EN4cute5tupleIJNS5_1CILi128EEES8_NS7_ILi64EEEEEENS_10bfloat16_tEfNS_4arch4Sm80ELb1ELb0ELb1ELb0ELb1ELb0ELb0ELb0ELi2ELi4ELi4ELi4ELb0EEENS1_24CollectiveEpilogueBwdGQAISA_fSD_Li256ELb0ELb1EEENS1_25SingleTileBwdLPTSchedulerILb0ELi128ELb1EEEEEEEEEvNT_6ParamsE$_ZN4cute3eso3ESOILb1ELb0EJNS_6LayoutINS_5tupleIJNS3_IJNS_1CILi1EEENS4_ILi2EEEEEES6_NS4_ILi8EEEEEENS3_IJNS3_IJS5_S5_EEES6_NS4_ILi4EEEEEEEENS_10ViewEngineIPKN7cutlass5ArrayIfLi2ELb1EEEEEEEC2ERKSD_RKSK_ - $_ZN7cutlass13device_kernelIN5flash19enable_sm80_to_sm89INS1_16FlashAttnBwdSm80INS1_25CollectiveMainloopBwdSm80ILi2ELi2EN4cute5tupleIJNS5_1CILi128EEES8_NS7_ILi64EEEEEENS_10bfloat16_tEfNS_4arch4Sm80ELb1ELb0ELb1ELb0ELb1ELb0ELb0ELb0ELi2ELi4ELi4ELi4ELb0EEENS1_24CollectiveEpilogueBwdGQAISA_fSD_Li256ELb0ELb1EEENS1_25SingleTileBwdLPTSchedulerILb0ELi128ELb1EEEEEEEEEvNT_6ParamsE$_ZN4cute3eso3ESOILb1ELb0EJNS_6LayoutINS_5tupleIJNS3_IJNS_1CILi1EEENS4_ILi2EEEEEEEEENS3_IJNS3_IJS5_S5_EEEEEEEENS_10ViewEngineIPjEEEEC2ERKSB_RKSE_)
$_ZN7cutlass13device_kernelIN5flash19enable_sm80_to_sm89INS1_16FlashAttnBwdSm80INS1_25CollectiveMainloopBwdSm80ILi2ELi2EN4cute5tupleIJNS5_1CILi128EEES8_NS7_ILi64EEEEEENS_10bfloat16_tEfNS_4arch4Sm80ELb1ELb0ELb1ELb0ELb1ELb0ELb0ELb0ELi2ELi4ELi4ELi4ELb0EEENS1_24CollectiveEpilogueBwdGQAISA_fSD_Li256ELb0ELb1EEENS1_25SingleTileBwdLPTSchedulerILb0ELi128ELb1EEEEEEEEEvNT_6ParamsE$_ZN4cute3eso3ESOILb1ELb0EJNS_6LayoutINS_5tupleIJNS3_IJNS_1CILi1EEENS4_ILi2EEEEEEEEENS3_IJNS3_IJS5_S5_EEEEEEEENS_10ViewEngineIPjEEEEC2ERKSB_RKSE_:
[----:B------:R-:W-:Y:S01]  /*91a0*/  IADD3 R2, R2, -c[0x0][0x20], RZ ;  /* 0x8000080002027a10 */ /* 0x000fe20007ffe0ff */
[----:B------:R-:W-:Y:S01]  /*91b0*/  IMAD.MOV.U32 R11, RZ, RZ, R3 ;  /* 0x000000ffff0b7224 */ /* 0x000fe200078e0003 */
[----:B------:R-:W-:-:S04]  /*91c0*/  MOV R5, 0x0 ;  /* 0x0000000000057802 */ /* 0x000fc80000000f00 */
[----:B------:R1:W-:Y:S01]  /*91d0*/  STL.64 [R2], R10 ;  /* 0x0000000a02007387 */ /* 0x0003e20000100a00 */
[----:B------:R-:W-:Y:S05]  /*91e0*/  RET.REL.NODEC R4 `(_ZN7cutlass13device_kernelIN5flash19enable_sm80_to_sm89INS1_16FlashAttnBwdSm80INS1_25CollectiveMainloopBwdSm80ILi2ELi2EN4cute5tupleIJNS5_1CILi128EEES8_NS7_ILi64EEEEEENS_10bfloat16_tEfNS_4arch4Sm80ELb1ELb0ELb1ELb0ELb1ELb0ELb0ELb0ELi2ELi4ELi4ELi4ELb0EEENS1_24CollectiveEpilogueBwdGQAISA_fSD_Li256ELb0ELb1EEENS1_25SingleTileBwdLPTSchedulerILb0ELi128ELb1EEEEEEEEEvNT_6ParamsE) ;  /* 0xffff6e1004007950 */ /* 0x000fea0003c3ffff */
        .type           $_ZN7cutlass13device_kernelIN5flash19enable_sm80_to_sm89INS1_16FlashAttnBwdSm80INS1_25CollectiveMainloopBwdSm80ILi2ELi2EN4cute5tupleIJNS5_1CILi128EEES8_NS7_ILi64EEEEEENS_10bfloat16_tEfNS_4arch4Sm80ELb1ELb0ELb1ELb0ELb1ELb0ELb0ELb0ELi2ELi4ELi4ELi4ELb0EEENS1_24CollectiveEpilogueBwdGQAISA_fSD_Li256ELb0ELb1EEENS1_25SingleTileBwdLPTSchedulerILb0ELi128ELb1EEEEEEEEEvNT_6ParamsE$_ZN4cute3eso3ESOILb1ELb0EJNS_6LayoutINS_5tupleIJNS3_IJNS_1CILi1EEENS4_ILi2EEEEEES6_NS4_ILi8EEEEEENS3_IJNS3_IJS5_S5_EEES6_NS4_ILi4EEEEEEEENS_10ViewEngineIPKN7cutlass5ArrayIfLi2ELb1EEEEEEEC2ERKSD_RKSK_,@function
        .size           $_ZN7cutlass13device_kernelIN5flash19enable_sm80_to_sm89INS1_16FlashAttnBwdSm80INS1_25CollectiveMainloopBwdSm80ILi2ELi2EN4cute5tupleIJNS5_1CILi128EEES8_NS7_ILi64EEEEEENS_10bfloat16_tEfNS_4arch4Sm80ELb1ELb0ELb1ELb0ELb1ELb0ELb0ELb0ELi2ELi4ELi4ELi4ELb0EEENS1_24CollectiveEpilogueBwdGQAISA_fSD_Li256ELb0ELb1EEENS1_25SingleTileBwdLPTSchedulerILb0ELi128ELb1EEEEEEEEEvNT_6ParamsE$_ZN4cute3eso3ESOILb1ELb0EJNS_6LayoutINS_5tupleIJNS3_IJNS_1CILi1EEENS4_ILi2EEEEEES6_NS4_ILi8EEEEEENS3_IJNS3_IJS5_S5_EEES6_NS4_ILi4EEEEEEEENS_10ViewEngineIPKN7cutlass5ArrayIfLi2ELb1EEEEEEEC2ERKSD_RKSK_,($_ZN7cutlass13device_kernelIN5flash19enable_sm80_to_sm89INS1_16FlashAttnBwdSm80INS1_25CollectiveMainloopBwdSm80ILi2ELi2EN4cute5tupleIJNS5_1CILi128EEES8_NS7_ILi64EEEEEENS_10bfloat16_tEfNS_4arch4Sm80ELb1ELb0ELb1ELb0ELb1ELb0ELb0ELb0ELi2ELi4ELi4ELi4ELb0EEENS1_24CollectiveEpilogueBwdGQAISA_fSD_Li256ELb0ELb1EEENS1_25SingleTileBwdLPTSchedulerILb0ELi128ELb1EEEEEEEEEvNT_6ParamsE$_ZN4cute3eso3ESOILb1ELb0EJNS_6LayoutINS_5tupleIJNS3_IJNS_1CILi1EEENS4_ILi2EEEEEES6_NS4_ILi8EEEEEENS3_IJNS3_IJS5_S5_EEES6_NS4_ILi4EEEEEEEENS_10ViewEngineIPN7cutlass5ArrayINSF_10bfloat16_tELi2ELb0EEEEEEEC2ERKSD_RKSK_ - $_ZN7cutlass13device_kernelIN5flash19enable_sm80_to_sm89INS1_16FlashAttnBwdSm80INS1_25CollectiveMainloopBwdSm80ILi2ELi2EN4cute5tupleIJNS5_1CILi128EEES8_NS7_ILi64EEEEEENS_10bfloat16_tEfNS_4arch4Sm80ELb1ELb0ELb1ELb0ELb1ELb0ELb0ELb0ELi2ELi4ELi4ELi4ELb0EEENS1_24CollectiveEpilogueBwdGQAISA_fSD_Li256ELb0ELb1EEENS1_25SingleTileBwdLPTSchedulerILb0ELi128ELb1EEEEEEEEEvNT_6ParamsE$_ZN4cute3eso3ESOILb1ELb0EJNS_6LayoutINS_5tupleIJNS3_IJNS_1CILi1EEENS4_ILi2EEEEEES6_NS4_ILi8EEEEEENS3_IJNS3_IJS5_S5_EEES6_NS4_ILi4EEEEEEEENS_10ViewEngineIPKN7cutlass5ArrayIfLi2ELb1EEEEEEEC2ERKSD_RKSK_)
$_ZN7cutlass13device_kernelIN5flash19enable_sm80_to_sm89INS1_16FlashAttnBwdSm80INS1_25CollectiveMainloopBwdSm80ILi2ELi2EN4cute5tupleIJNS5_1CILi128EEES8_NS7_ILi64EEEEEENS_10bfloat16_tEfNS_4arch4Sm80ELb1ELb0ELb1ELb0ELb1ELb0ELb0ELb0ELi2ELi4ELi4ELi4ELb0EEENS1_24CollectiveEpilogueBwdGQAISA_fSD_Li256ELb0ELb1EEENS1_25SingleTileBwdLPTSchedulerILb0ELi128ELb1EEEEEEEEEvNT_6ParamsE$_ZN4cute3eso3ESOILb1ELb0EJNS_6LayoutINS_5tupleIJNS3_IJNS_1CILi1EEENS4_ILi2EEEEEES6_NS4_ILi8EEEEEENS3_IJNS3_IJS5_S5_EEES6_NS4_ILi4EEEEEEEENS_10ViewEngineIPKN7cutlass5ArrayIfLi2ELb1EEEEEEEC2ERKSD_RKSK_:
[----:B------:R-:W-:Y:S01]  /*91f0*/  IADD3 R2, R58, -c[0x0][0x20], RZ ;  /* 0x800008003a027a10 */ /* 0x000fe20007ffe0ff */
[----:B------:R-:W-:Y:S01]  /*9200*/  IMAD.MOV.U32 R9, RZ, RZ, R5 ;  /* 0x000000ffff097224 */ /* 0x000fe200078e0005 */
[----:B------:R-:W-:Y:S01]  /*9210*/  MOV R10, R6 ;  /* 0x00000006000a7202 */ /* 0x000fe20000000f00 */
[----:B------:R-:W-:-:S03]  /*9220*/  IMAD.MOV.U32 R11, RZ, RZ, 0x0 ;  /* 0x00000000ff0b7424 */ /* 0x000fc600078e00ff */
[----:B------:R1:W-:Y:S01]  /*9230*/  STL.64 [R2], R8 ;  /* 0x0000000802007387 */ /* 0x0003e20000100a00 */
[----:B------:R-:W-:Y:S05]  /*9240*/  RET.REL.NODEC R10 `(_ZN7cutlass13device_kernelIN5flash19enable_sm80_to_sm89INS1_16FlashAttnBwdSm80INS1_25CollectiveMainloopBwdSm80ILi2ELi2EN4cute5tupleIJNS5_1CILi128EEES8_NS7_ILi64EEEEEENS_10bfloat16_tEfNS_4arch4Sm80ELb1ELb0ELb1ELb0ELb1ELb0ELb0ELb0ELi2ELi4ELi4ELi4ELb0EEENS1_24CollectiveEpilogueBwdGQAISA_fSD_Li256ELb0ELb1EEENS1_25SingleTileBwdLPTSchedulerILb0ELi128ELb1EEEEEEEEEvNT_6ParamsE) ;  /* 0xffff6db00a007950 */ /* 0x000fea0003c3ffff */
        .type           $_ZN7cutlass13device_kernelIN5flash19enable_sm80_to_sm89INS1_16FlashAttnBwdSm80INS1_25CollectiveMainloopBwdSm80ILi2ELi2EN4cute5tupleIJNS5_1CILi128EEES8_NS7_ILi64EEEEEENS_10bfloat16_tEfNS_4arch4Sm80ELb1ELb0ELb1ELb0ELb1ELb0ELb0ELb0ELi2ELi4ELi4ELi4ELb0EEENS1_24CollectiveEpilogueBwdGQAISA_fSD_Li256ELb0ELb1EEENS1_25SingleTileBwdLPTSchedulerILb0ELi128ELb1EEEEEEEEEvNT_6ParamsE$_ZN4cute3eso3ESOILb1ELb0EJNS_6LayoutINS_5tupleIJNS3_IJNS_1CILi1EEENS4_ILi2EEEEEES6_NS4_ILi8EEEEEENS3_IJNS3_IJS5_S5_EEES6_NS4_ILi4EEEEEEEENS_10ViewEngineIPN7cutlass5ArrayINSF_10bfloat16_tELi2ELb0EEEEEEEC2ERKSD_RKSK_,@function
        .size           $_ZN7cutlass13device_kernelIN5flash19enable_sm80_to_sm89INS1_16FlashAttnBwdSm80INS1_25CollectiveMainloopBwdSm80ILi2ELi2EN4cute5tupleIJNS5_1CILi128EEES8_NS7_ILi64EEEEEENS_10bfloat16_tEfNS_4arch4Sm80ELb1ELb0ELb1ELb0ELb1ELb0ELb0ELb0ELi2ELi4ELi4ELi4ELb0EEENS1_24CollectiveEpilogueBwdGQAISA_fSD_Li256ELb0ELb1EEENS1_25SingleTileBwdLPTSchedulerILb0ELi128ELb1EEEEEEEEEvNT_6ParamsE$_ZN4cute3eso3ESOILb1ELb0EJNS_6LayoutINS_5tupleIJNS3_IJNS_1CILi1EEENS4_ILi2EEEEEES6_NS4_ILi8EEEEEENS3_IJNS3_IJS5_S5_EEES6_NS4_ILi4EEEEEEEENS_10ViewEngineIPN7cutlass5ArrayINSF_10bfloat16_tELi2ELb0EEEEEEEC2ERKSD_RKSK_,($_ZN7cutlass13device_kernelIN5flash19enable_sm80_to_sm89INS1_16FlashAttnBwdSm80INS1_25CollectiveMainloopBwdSm80ILi2ELi2EN4cute5tupleIJNS5_1CILi128EEES8_NS7_ILi64EEEEEENS_10bfloat16_tEfNS_4arch4Sm80ELb1ELb0ELb1ELb0ELb1ELb0ELb0ELb0ELi2ELi4ELi4ELi4ELb0EEENS1_24CollectiveEpilogueBwdGQAISA_fSD_Li256ELb0ELb1EEENS1_25SingleTileBwdLPTSchedulerILb0ELi128ELb1EEEEEEEEEvNT_6ParamsE$_ZN4cute3eso3ESOILb1ELb0EJNS_6LayoutINS_5tupleIJNS3_IJNS_1CILi1EEENS4_ILi2EEES6_EEEEEENS3_IJNS3_IJS5_S5_S6_EEEEEEEENS_10ViewEngineIPjEEEEC2ERKSB_RKSE_ - $_ZN7cutlass13device_kernelIN5flash19enable_sm80_to_sm89INS1_16FlashAttnBwdSm80INS1_25CollectiveMainloopBwdSm80ILi2ELi2EN4cute5tupleIJNS5_1CILi128EEES8_NS7_ILi64EEEEEENS_10bfloat16_tEfNS_4arch4Sm80ELb1ELb0ELb1ELb0ELb1ELb0ELb0ELb0ELi2ELi4ELi4ELi4ELb0EEENS1_24CollectiveEpilogueBwdGQAISA_fSD_Li256ELb0ELb1EEENS1_25SingleTileBwdLPTSchedulerILb0ELi128ELb1EEEEEEEEEvNT_6ParamsE$_ZN4cute3eso3ESOILb1ELb0EJNS_6LayoutINS_5tupleIJNS3_IJNS_1CILi1EEENS4_ILi2EEEEEES6_NS4_ILi8EEEEEENS3_IJNS3_IJS5_S5_EEES6_NS4_ILi4EEEEEEEENS_10ViewEngineIPN7cutlass5ArrayINSF_10bfloat16_tELi2ELb0EEEEEEEC2ERKSD_RKSK_)
$_ZN7cutlass13device_kernelIN5flash19enable_sm80_to_sm89INS1_16FlashAttnBwdSm80INS1_25CollectiveMainloopBwdSm80ILi2ELi2EN4cute5tupleIJNS5_1CILi128EEES8_NS7_ILi64EEEEEENS_10bfloat16_tEfNS_4arch4Sm80ELb1ELb0ELb1ELb0ELb1ELb0ELb0ELb0ELi2ELi4ELi4ELi4ELb0EEENS1_24CollectiveEpilogueBwdGQAISA_fSD_Li256ELb0ELb1EEENS1_25SingleTileBwdLPTSchedulerILb0ELi128ELb1EEEEEEEEEvNT_6ParamsE$_ZN4cute3eso3ESOILb1ELb0EJNS_6LayoutINS_5tupleIJNS3_IJNS_1CILi1EEENS4_ILi2EEEEEES6_NS4_ILi8EEEEEENS3_IJNS3_IJS5_S5_EEES6_NS4_ILi4EEEEEEEENS_10ViewEngineIPN7cutlass5ArrayINSF_10bfloat16_tELi2ELb0EEEEEEEC2ERKSD_RKSK_:
[----:B------:R-:W-:Y:S01]  /*9250*/  IADD3 R2, R58, -c[0x0][0x20], RZ ;  /* 0x800008003a027a10 */ /* 0x000fe20007ffe0ff */
[----:B------:R-:W-:Y:S01]  /*9260*/  IMAD.MOV.U32 R9, RZ, RZ, R5 ;  /* 0x000000ffff097224 */ /* 0x000fe200078e0005 */
[----:B------:R-:W-:Y:S01]  /*9270*/  MOV R52, R6 ;  /* 0x0000000600347202 */ /* 0x000fe20000000f00 */
[----:B------:R-:W-:-:S03]  /*9280*/  IMAD.MOV.U32 R53, RZ, RZ, 0x0 ;  /* 0x00000000ff357424 */ /* 0x000fc600078e00ff */
[----:B------:R1:W-:Y:S01]  /*9290*/  STL.64 [R2], R8 ;  /* 0x0000000802007387 */ /* 0x0003e20000100a00 */
[----:B------:R-:W-:Y:S05]  /*92a0*/  RET.REL.NODEC R52 `(_ZN7cutlass13device_kernelIN5flash19enable_sm80_to_sm89INS1_16FlashAttnBwdSm80INS1_25CollectiveMainloopBwdSm80ILi2ELi2EN4cute5tupleIJNS5_1CILi128EEES8_NS7_ILi64EEEEEENS_10bfloat16_tEfNS_4arch4Sm80ELb1ELb0ELb1ELb0ELb1ELb0ELb0ELb0ELi2ELi4ELi4ELi4ELb0EEENS1_24CollectiveEpilogueBwdGQAISA_fSD_Li256ELb0ELb1EEENS1_25SingleTileBwdLPTSchedulerILb0ELi128ELb1EEEEEEEEEvNT_6ParamsE) ;  /* 0xffff6d5034007950 */ /* 0x000fea0003c3ffff */
        .type           $_ZN7cutlass13device_kernelIN5flash19enable_sm80_to_sm89INS1_16FlashAttnBwdSm80INS1_25CollectiveMainloopBwdSm80ILi2ELi2EN4cute5tupleIJNS5_1CILi128EEES8_NS7_ILi64EEEEEENS_10bfloat16_tEfNS_4arch4Sm80ELb1ELb0ELb1ELb0ELb1ELb0ELb0ELb0ELi2ELi4ELi4ELi4ELb0EEENS1_24CollectiveEpilogueBwdGQAISA_fSD_Li256ELb0ELb1EEENS1_25SingleTileBwdLPTSchedulerILb0ELi128ELb1EEEEEEEEEvNT_6ParamsE$_ZN4cute3eso3ESOILb1ELb0EJNS_6LayoutINS_5tupleIJNS3_IJNS_1CILi1EEENS4_ILi2EEES6_EEEEEENS3_IJNS3_IJS5_S5_S6_EEEEEEEENS_10ViewEngineIPjEEEEC2ERKSB_RKSE_,@function
        .size           $_ZN7cutlass13device_kernelIN5flash19enable_sm80_to_sm89INS1_16FlashAttnBwdSm80INS1_25CollectiveMainloopBwdSm80ILi2ELi2EN4cute5tupleIJNS5_1CILi128EEES8_NS7_ILi64EEEEEENS_10bfloat16_tEfNS_4arch4Sm80ELb1ELb0ELb1ELb0ELb1ELb0ELb0ELb0ELi2ELi4ELi4ELi4ELb0EEENS1_24CollectiveEpilogueBwdGQAISA_fSD_Li256ELb0ELb1EEENS1_25SingleTileBwdLPTSchedulerILb0ELi128ELb1EEEEEEEEEvNT_6ParamsE$_ZN4cute3eso3ESOILb1ELb0EJNS_6LayoutINS_5tupleIJNS3_IJNS_1CILi1EEENS4_ILi2EEES6_EEEEEENS3_IJNS3_IJS5_S5_S6_EEEEEEEENS_10ViewEngineIPjEEEEC2ERKSB_RKSE_,($_ZN7cutlass13device_kernelIN5flash19enable_sm80_to_sm89INS1_16FlashAttnBwdSm80INS1_25CollectiveMainloopBwdSm80ILi2ELi2EN4cute5tupleIJNS5_1CILi128EEES8_NS7_ILi64EEEEEENS_10bfloat16_tEfNS_4arch4Sm80ELb1ELb0ELb1ELb0ELb1ELb0ELb0ELb0ELi2ELi4ELi4ELi4ELb0EEENS1_24CollectiveEpilogueBwdGQAISA_fSD_Li256ELb0ELb1EEENS1_25SingleTileBwdLPTSchedulerILb0ELi128ELb1EEEEEEEEEvNT_6ParamsE$_ZN4cute3eso3ESOILb1ELb0EJNS_6LayoutINS_5tupleIJNS3_IJNS_1CILi1EEENS4_ILi4EEEEEENS4_ILi2EEES6_EEENS3_IJNS3_IJNS4_ILi0EEES5_EEES6_NS4_ILi8EEEEEEEENS_10ViewEngineIPfEEEEC2ERKSE_RKSH_ - $_ZN7cutlass13device_kernelIN5flash19enable_sm80_to_sm89INS1_16FlashAttnBwdSm80INS1_25CollectiveMainloopBwdSm80ILi2ELi2EN4cute5tupleIJNS5_1CILi128EEES8_NS7_ILi64EEEEEENS_10bfloat16_tEfNS_4arch4Sm80ELb1ELb0ELb1ELb0ELb1ELb0ELb0ELb0ELi2ELi4ELi4ELi4ELb0EEENS1_24CollectiveEpilogueBwdGQAISA_fSD_Li256ELb0ELb1EEENS1_25SingleTileBwdLPTSchedulerILb0ELi128ELb1EEEEEEEEEvNT_6ParamsE$_ZN4cute3eso3ESOILb1ELb0EJNS_6LayoutINS_5tupleIJNS3_IJNS_1CILi1EEENS4_ILi2EEES6_EEEEEENS3_IJNS3_IJS5_S5_S6_EEEEEEEENS_10ViewEngineIPjEEEEC2ERKSB_RKSE_)
$_ZN7cutlass13device_kernelIN5flash19enable_sm80_to_sm89INS1_16FlashAttnBwdSm80INS1_25CollectiveMainloopBwdSm80ILi2ELi2EN4cute5tupleIJNS5_1CILi128EEES8_NS7_ILi64EEEEEENS_10bfloat16_tEfNS_4arch4Sm80ELb1ELb0ELb1ELb0ELb1ELb0ELb0ELb0ELi2ELi4ELi4ELi4ELb0EEENS1_24CollectiveEpilogueBwdGQAISA_fSD_Li256ELb0ELb1EEENS1_25SingleTileBwdLPTSchedulerILb0ELi128ELb1EEEEEEEEEvNT_6ParamsE$_ZN4cute3eso3ESOILb1ELb0EJNS_6LayoutINS_5tupleIJNS3_IJNS_1CILi1EEENS4_ILi2EEES6_EEEEEENS3_IJNS3_IJS5_S5_S6_EEEEEEEENS_10ViewEngineIPjEEEEC2ERKSB_RKSE_:
[----:B------:R-:W-:Y:S02]  /*92b0*/  IADD3 R2, R67, -c[0x0][0x20], RZ ;  /* 0x8000080043027a10 */ /* 0x000fe40007ffe0ff */
[----:B------:R-:W-:-:S03]  /*92c0*/  MOV R5, 0x0 ;  /* 0x0000000000057802 */ /* 0x000fc60000000f00 */
[----:B------:R1:W-:Y:S01]  /*92d0*/  STL.64 [R2], R12 ;  /* 0x0000000c02007387 */ /* 0x0003e20000100a00 */
[----:B------:R-:W-:Y:S05]  /*92e0*/  RET.REL.NODEC R4 `(_ZN7cutlass13device_kernelIN5flash19enable_sm80_to_sm89INS1_16FlashAttnBwdSm80INS1_25CollectiveMainloopBwdSm80ILi2ELi2EN4cute5tupleIJNS5_1CILi128EEES8_NS7_ILi64EEEEEENS_10bfloat16_tEfNS_4arch4Sm80ELb1ELb0ELb1ELb0ELb1ELb0ELb0ELb0ELi2ELi4ELi4ELi4ELb0EEENS1_24CollectiveEpilogueBwdGQAISA_fSD_Li256ELb0ELb1EEENS1_25SingleTileBwdLPTSchedulerILb0ELi128ELb1EEEEEEEEEvNT_6ParamsE) ;  /* 0xffff6d1004007950 */ /* 0x000fea0003c3ffff */
        .type           $_ZN7cutlass13device_kernelIN5flash19enable_sm80_to_sm89INS1_16FlashAttnBwdSm80INS1_25CollectiveMainloopBwdSm80ILi2ELi2EN4cute5tupleIJNS5_1CILi128EEES8_NS7_ILi64EEEEEENS_10bfloat16_tEfNS_4arch4Sm80ELb1ELb0ELb1ELb0ELb1ELb0ELb0ELb0ELi2ELi4ELi4ELi4ELb0EEENS1_24CollectiveEpilogueBwdGQAISA_fSD_Li256ELb0ELb1EEENS1_25SingleTileBwdLPTSchedulerILb0ELi128ELb1EEEEEEEEEvNT_6ParamsE$_ZN4cute3eso3ESOILb1ELb0EJNS_6LayoutINS_5tupleIJNS3_IJNS_1CILi1EEENS4_ILi4EEEEEENS4_ILi2EEES6_EEENS3_IJNS3_IJNS4_ILi0EEES5_EEES6_NS4_ILi8EEEEEEEENS_10ViewEngineIPfEEEEC2ERKSE_RKSH_,@function
        .size           $_ZN7cutlass13device_kernelIN5flash19enable_sm80_to_sm89INS1_16FlashAttnBwdSm80INS1_25CollectiveMainloopBwdSm80ILi2ELi2EN4cute5tupleIJNS5_1CILi128EEES8_NS7_ILi64EEEEEENS_10bfloat16_tEfNS_4arch4Sm80ELb1ELb0ELb1ELb0ELb1ELb0ELb0ELb0ELi2ELi4ELi4ELi4ELb0EEENS1_24CollectiveEpilogueBwdGQAISA_fSD_Li256ELb0ELb1EEENS1_25SingleTileBwdLPTSchedulerILb0ELi128ELb1EEEEEEEEEvNT_6ParamsE$_ZN4cute3eso3ESOILb1ELb0EJNS_6LayoutINS_5tupleIJNS3_IJNS_1CILi1EEENS4_ILi4EEEEEENS4_ILi2EEES6_EEENS3_IJNS3_IJNS4_ILi0EEES5_EEES6_NS4_ILi8EEEEEEEENS_10ViewEngineIPfEEEEC2ERKSE_RKSH_,($_ZN7cutlass13device_kernelIN5flash19enable_sm80_to_sm89INS1_16FlashAttnBwdSm80INS1_25CollectiveMainloopBwdSm80ILi2ELi2EN4cute5tupleIJNS5_1CILi128EEES8_NS7_ILi64EEEEEENS_10bfloat16_tEfNS_4arch4Sm80ELb1ELb0ELb1ELb0ELb1ELb0ELb0ELb0ELi2ELi4ELi4ELi4ELb0EEENS1_24CollectiveEpilogueBwdGQAISA_fSD_Li256ELb0ELb1EEENS1_25SingleTileBwdLPTSchedulerILb0ELi128ELb1EEEEEEEEEvNT_6ParamsE$_ZN4cute3eso3ESOILb1ELb0EJNS_6LayoutINS_5tupleIJNS3_IJNS_1CILi1EEES5_EEEEEENS3_IJNS3_IJS5_NS4_ILi0EEEEEEEEEEENS_10ViewEngineINS_8gmem_ptrIPKN7cutlass9uint128_tEEEEEEEC2ERKSB_RKSJ_ - $_ZN7cutlass13device_kernelIN5flash19enable_sm80_to_sm89INS1_16FlashAttnBwdSm80INS1_25CollectiveMainloopBwdSm80ILi2ELi2EN4cute5tupleIJNS5_1CILi128EEES8_NS7_ILi64EEEEEENS_10bfloat16_tEfNS_4arch4Sm80ELb1ELb0ELb1ELb0ELb1ELb0ELb0ELb0ELi2ELi4ELi4ELi4ELb0EEENS1_24CollectiveEpilogueBwdGQAISA_fSD_Li256ELb0ELb1EEENS1_25SingleTileBwdLPTSchedulerILb0ELi128ELb1EEEEEEEEEvNT_6ParamsE$_ZN4cute3eso3ESOILb1ELb0EJNS_6LayoutINS_5tupleIJNS3_IJNS_1CILi1EEENS4_ILi4EEEEEENS4_ILi2EEES6_EEENS3_IJNS3_IJNS4_ILi0EEES5_EEES6_NS4_ILi8EEEEEEEENS_10ViewEngineIPfEEEEC2ERKSE_RKSH_)
$_ZN7cutlass13device_kernelIN5flash19enable_sm80_to_sm89INS1_16FlashAttnBwdSm80INS1_25CollectiveMainloopBwdSm80ILi2ELi2EN4cute5tupleIJNS5_1CILi128EEES8_NS7_ILi64EEEEEENS_10bfloat16_tEfNS_4arch4Sm80ELb1ELb0ELb1ELb0ELb1ELb0ELb0ELb0ELi2ELi4ELi4ELi4ELb0EEENS1_24CollectiveEpilogueBwdGQAISA_fSD_Li256ELb0ELb1EEENS1_25SingleTileBwdLPTSchedulerILb0ELi128ELb1EEEEEEEEEvNT_6ParamsE$_ZN4cute3eso3ESOILb1ELb0EJNS_6LayoutINS_5tupleIJNS3_IJNS_1CILi1EEENS4_ILi4EEEEEENS4_ILi2EEES6_EEENS3_IJNS3_IJNS4_ILi0EEES5_EEES6_NS4_ILi8EEEEEEEENS_10ViewEngineIPfEEEEC2ERKSE_RKSH_:
[----:B------:R-:W-:Y:S02]  /*92f0*/  IADD3 R2, R60, -c[0x0][0x20], RZ ;  /* 0x800008003c027a10 */ /* 0x000fe40007ffe0ff */
[----:B------:R-:W-:-:S03]  /*9300*/  MOV R5, 0x0 ;  /* 0x0000000000057802 */ /* 0x000fc60000000f00 */
[----:B------:R1:W-:Y:S01]  /*9310*/  STL.64 [R2], R56 ;  /* 0x0000003802007387 */ /* 0x0003e20000100a00 */
[----:B------:R-:W-:Y:S05]  /*9320*/  RET.REL.NODEC R4 `(_ZN7cutlass13device_kernelIN5flash19enable_sm80_to_sm89INS1_16FlashAttnBwdSm80INS1_25CollectiveMainloopBwdSm80ILi2ELi2EN4cute5tupleIJNS5_1CILi128EEES8_NS7_ILi64EEEEEENS_10bfloat16_tEfNS_4arch4Sm80ELb1ELb0ELb1ELb0ELb1ELb0ELb0ELb0ELi2ELi4ELi4ELi4ELb0EEENS1_24CollectiveEpilogueBwdGQAISA_fSD_Li256ELb0ELb1EEENS1_25SingleTileBwdLPTSchedulerILb0ELi128ELb1EEEEEEEEEvNT_6ParamsE) ;  /* 0xffff6cd004007950 */ /* 0x000fea0003c3ffff */
        .type           $_ZN7cutlass13device_kernelIN5flash19enable_sm80_to_sm89INS1_16FlashAttnBwdSm80INS1_25CollectiveMainloopBwdSm80ILi2ELi2EN4cute5tupleIJNS5_1CILi128EEES8_NS7_ILi64EEEEEENS_10bfloat16_tEfNS_4arch4Sm80ELb1ELb0ELb1ELb0ELb1ELb0ELb0ELb0ELi2ELi4ELi4ELi4ELb0EEENS1_24CollectiveEpilogueBwdGQAISA_fSD_Li256ELb0ELb1EEENS1_25SingleTileBwdLPTSchedulerILb0ELi128ELb1EEEEEEEEEvNT_6ParamsE$_ZN4cute3eso3ESOILb1ELb0EJNS_6LayoutINS_5tupleIJNS3_IJNS_1CILi1EEES5_EEEEEENS3_IJNS3_IJS5_NS4_ILi0EEEEEEEEEEENS_10ViewEngineINS_8gmem_ptrIPKN7cutlass9uint128_tEEEEEEEC2ERKSB_RKSJ_,@function
        .size           $_ZN7cutlass13device_kernelIN5flash19enable_sm80_to_sm89INS1_16FlashAttnBwdSm80INS1_25CollectiveMainloopBwdSm80ILi2ELi2EN4cute5tupleIJNS5_1CILi128EEES8_NS7_ILi64EEEEEENS_10bfloat16_tEfNS_4arch4Sm80ELb1ELb0ELb1ELb0ELb1ELb0ELb0ELb0ELi2ELi4ELi4ELi4ELb0EEENS1_24CollectiveEpilogueBwdGQAISA_fSD_Li256ELb0ELb1EEENS1_25SingleTileBwdLPTSchedulerILb0ELi128ELb1EEEEEEEEEvNT_6ParamsE$_ZN4cute3eso3ESOILb1ELb0EJNS_6LayoutINS_5tupleIJNS3_IJNS_1CILi1EEES5_EEEEEENS3_IJNS3_IJS5_NS4_ILi0EEEEEEEEEEENS_10ViewEngineINS_8gmem_ptrIPKN7cutlass9uint128_tEEEEEEEC2ERKSB_RKSJ_,($_ZN7cutlass13device_kernelIN5flash19enable_sm80_to_sm89INS1_16FlashAttnBwdSm80INS1_25CollectiveMainloopBwdSm80ILi2ELi2EN4cute5tupleIJNS5_1CILi128EEES8_NS7_ILi64EEEEEENS_10bfloat16_tEfNS_4arch4Sm80ELb1ELb0ELb1ELb0ELb1ELb0ELb0ELb0ELi2ELi4ELi4ELi4ELb0EEENS1_24CollectiveEpilogueBwdGQAISA_fSD_Li256ELb0ELb1EEENS1_25SingleTileBwdLPTSchedulerILb0ELi128ELb1EEEEEEEEEvNT_6ParamsE$_ZN4cute3eso3ESOILb1ELb0EJNS_6LayoutINS_5tupleIJNS3_IJNS_1CILi1EEES5_EEEEEENS3_IJNS3_IJS5_NS4_ILi0EEEEEEEEEEENS_10ViewEngineINS_8smem_ptrIPN7cutlass9uint128_tEEEEEEEC2ERKSB_RKSI_ - $_ZN7cutlass13device_kernelIN5flash19enable_sm80_to_sm89INS1_16FlashAttnBwdSm80INS1_25CollectiveMainloopBwdSm80ILi2ELi2EN4cute5tupleIJNS5_1CILi128EEES8_NS7_ILi64EEEEEENS_10bfloat16_tEfNS_4arch4Sm80ELb1ELb0ELb1ELb0ELb1ELb0ELb0ELb0ELi2ELi4ELi4ELi4ELb0EEENS1_24CollectiveEpilogueBwdGQAISA_fSD_Li256ELb0ELb1EEENS1_25SingleTileBwdLPTSchedulerILb0ELi128ELb1EEEEEEEEEvNT_6ParamsE$_ZN4cute3eso3ESOILb1ELb0EJNS_6LayoutINS_5tupleIJNS3_IJNS_1CILi1EEES5_EEEEEENS3_IJNS3_IJS5_NS4_ILi0EEEEEEEEEEENS_10ViewEngineINS_8gmem_ptrIPKN7cutlass9uint128_tEEEEEEEC2ERKSB_RKSJ_)
$_ZN7cutlass13device_kernelIN5flash19enable_sm80_to_sm89INS1_16FlashAttnBwdSm80INS1_25CollectiveMainloopBwdSm80ILi2ELi2EN4cute5tupleIJNS5_1CILi128EEES8_NS7_ILi64EEEEEENS_10bfloat16_tEfNS_4arch4Sm80ELb1ELb0ELb1ELb0ELb1ELb0ELb0ELb0ELi2ELi4ELi4ELi4ELb0EEENS1_24CollectiveEpilogueBwdGQAISA_fSD_Li256ELb0ELb1EEENS1_25SingleTileBwdLPTSchedulerILb0ELi128ELb1EEEEEEEEEvNT_6ParamsE$_ZN4cute3eso3ESOILb1ELb0EJNS_6LayoutINS_5tupleIJNS3_IJNS_1CILi1EEES5_EEEEEENS3_IJNS3_IJS5_NS4_ILi0EEEEEEEEEEENS_10ViewEngineINS_8gmem_ptrIPKN7cutlass9uint128_tEEEEEEEC2ERKSB_RKSJ_:
[----:B------:R-:W-:Y:S02]  /*9330*/  IADD3 R4, R81, -c[0x0][0x20], RZ ;  /* 0x8000080051047a10 */ /* 0x000fe40007ffe0ff */
[----:B------:R-:W-:-:S03]  /*9340*/  MOV R9, 0x0 ;  /* 0x0000000000097802 */ /* 0x000fc60000000f00 */
[----:B------:R1:W-:Y:S01]  /*9350*/  STL.64 [R4], R2 ;  /* 0x0000000204007387 */ /* 0x0003e20000100a00 */
[----:B------:R-:W-:Y:S05]  /*9360*/  RET.REL.NODEC R8 `(_ZN7cutlass13device_kernelIN5flash19enable_sm80_to_sm89INS1_16FlashAttnBwdSm80INS1_25CollectiveMainloopBwdSm80ILi2ELi2EN4cute5tupleIJNS5_1CILi128EEES8_NS7_ILi64EEEEEENS_10bfloat16_tEfNS_4arch4Sm80ELb1ELb0ELb1ELb0ELb1ELb0ELb0ELb0ELi2ELi4ELi4ELi4ELb0EEENS1_24CollectiveEpilogueBwdGQAISA_fSD_Li256ELb0ELb1EEENS1_25SingleTileBwdLPTSchedulerILb0ELi128ELb1EEEEEEEEEvNT_6ParamsE) ;  /* 0xffff6c9008007950 */ /* 0x000fea0003c3ffff */
        .type           $_ZN7cutlass13device_kernelIN5flash19enable_sm80_to_sm89INS1_16FlashAttnBwdSm80INS1_25CollectiveMainloopBwdSm80ILi2ELi2EN4cute5tupleIJNS5_1CILi128EEES8_NS7_ILi64EEEEEENS_10bfloat16_tEfNS_4arch4Sm80ELb1ELb0ELb1ELb0ELb1ELb0ELb0ELb0ELi2ELi4ELi4ELi4ELb0EEENS1_24CollectiveEpilogueBwdGQAISA_fSD_Li256ELb0ELb1EEENS1_25SingleTileBwdLPTSchedulerILb0ELi128ELb1EEEEEEEEEvNT_6ParamsE$_ZN4cute3eso3ESOILb1ELb0EJNS_6LayoutINS_5tupleIJNS3_IJNS_1CILi1EEES5_EEEEEENS3_IJNS3_IJS5_NS4_ILi0EEEEEEEEEEENS_10ViewEngineINS_8smem_ptrIPN7cutlass9uint128_tEEEEEEEC2ERKSB_RKSI_,@function
        .size           $_ZN7cutlass13device_kernelIN5flash19enable_sm80_to_sm89INS1_16FlashAttnBwdSm80INS1_25CollectiveMainloopBwdSm80ILi2ELi2EN4cute5tupleIJNS5_1CILi128EEES8_NS7_ILi64EEEEEENS_10bfloat16_tEfNS_4arch4Sm80ELb1ELb0ELb1ELb0ELb1ELb0ELb0ELb0ELi2ELi4ELi4ELi4ELb0EEENS1_24CollectiveEpilogueBwdGQAISA_fSD_Li256ELb0ELb1EEENS1_25SingleTileBwdLPTSchedulerILb0ELi128ELb1EEEEEEEEEvNT_6ParamsE$_ZN4cute3eso3ESOILb1ELb0EJNS_6LayoutINS_5tupleIJNS3_IJNS_1CILi1EEES5_EEEEEENS3_IJNS3_IJS5_NS4_ILi0EEEEEEEEEEENS_10ViewEngineINS_8smem_ptrIPN7cutlass9uint128_tEEEEEEEC2ERKSB_RKSI_,($_ZN7cutlass13device_kernelIN5flash19enable_sm80_to_sm89INS1_16FlashAttnBwdSm80INS1_25CollectiveMainloopBwdSm80ILi2ELi2EN4cute5tupleIJNS5_1CILi128EEES8_NS7_ILi64EEEEEENS_10bfloat16_tEfNS_4arch4Sm80ELb1ELb0ELb1ELb0ELb1ELb0ELb0ELb0ELi2ELi4ELi4ELi4ELb0EEENS1_24CollectiveEpilogueBwdGQAISA_fSD_Li256ELb0ELb1EEENS1_25SingleTileBwdLPTSchedulerILb0ELi128ELb1EEEEEEEEEvNT_6ParamsE$_ZN4cute3eso3ESOILb1ELb0EJNS_6LayoutINS_5tupleIJNS3_IJNS_1CILi1EEES5_EEENS4_ILi32EEEEEENS3_IJNS3_IJNS4_ILi0EEES9_EEENS4_ILi256EEEEEEEENS_10ViewEngineINS_8gmem_ptrIPfEEEEEEC2ERKSD_RKSI_ - $_ZN7cutlass13device_kernelIN5flash19enable_sm80_to_sm89INS1_16FlashAttnBwdSm80INS1_25CollectiveMainloopBwdSm80ILi2ELi2EN4cute5tupleIJNS5_1CILi128EEES8_NS7_ILi64EEEEEENS_10bfloat16_tEfNS_4arch4Sm80ELb1ELb0ELb1ELb0ELb1ELb0ELb0ELb0ELi2ELi4ELi4ELi4ELb0EEENS1_24CollectiveEpilogueBwdGQAISA_fSD_Li256ELb0ELb1EEENS1_25SingleTileBwdLPTSchedulerILb0ELi128ELb1EEEEEEEEEvNT_6ParamsE$_ZN4cute3eso3ESOILb1ELb0EJNS_6LayoutINS_5tupleIJNS3_IJNS_1CILi1EEES5_EEEEEENS3_IJNS3_IJS5_NS4_ILi0EEEEEEEEEEENS_10ViewEngineINS_8smem_ptrIPN7cutlass9uint128_tEEEEEEEC2ERKSB_RKSI_)
$_ZN7cutlass13device_kernelIN5flash19enable_sm80_to_sm89INS1_16FlashAttnBwdSm80INS1_25CollectiveMainloopBwdSm80ILi2ELi2EN4cute5tupleIJNS5_1CILi128EEES8_NS7_ILi64EEEEEENS_10bfloat16_tEfNS_4arch4Sm80ELb1ELb0ELb1ELb0ELb1ELb0ELb0ELb0ELi2ELi4ELi4ELi4ELb0EEENS1_24CollectiveEpilogueBwdGQAISA_fSD_Li256ELb0ELb1EEENS1_25SingleTileBwdLPTSchedulerILb0ELi128ELb1EEEEEEEEEvNT_6ParamsE$_ZN4cute3eso3ESOILb1ELb0EJNS_6LayoutINS_5tupleIJNS3_IJNS_1CILi1EEES5_EEEEEENS3_IJNS3_IJS5_NS4_ILi0EEEEEEEEEEENS_10ViewEngineINS_8smem_ptrIPN7cutlass9uint128_tEEEEEEEC2ERKSB_RKSI_:
[----:B------:R-:W-:Y:S02]  /*9370*/  IADD3 R4, R4, -c[0x0][0x20], RZ ;  /* 0x8000080004047a10 */ /* 0x000fe40007ffe0ff */
[----:B------:R-:W-:-:S03]  /*9380*/  MOV R7, 0x0 ;  /* 0x0000000000077802 */ /* 0x000fc60000000f00 */
[----:B------:R1:W-:Y:S01]  /*9390*/  STL.64 [R4], R2 ;  /* 0x0000000204007387 */ /* 0x0003e20000100a00 */
[----:B------:R-:W-:Y:S05]  /*93a0*/  RET.REL.NODEC R6 `(_ZN7cutlass13device_kernelIN5flash19enable_sm80_to_sm89INS1_16FlashAttnBwdSm80INS1_25CollectiveMainloopBwdSm80ILi2ELi2EN4cute5tupleIJNS5_1CILi128EEES8_NS7_ILi64EEEEEENS_10bfloat16_tEfNS_4arch4Sm80ELb1ELb0ELb1ELb0ELb1ELb0ELb0ELb0ELi2ELi4ELi4ELi4ELb0EEENS1_24CollectiveEpilogueBwdGQAISA_fSD_Li256ELb0ELb1EEENS1_25SingleTileBwdLPTSchedulerILb0ELi128ELb1EEEEEEEEEvNT_6ParamsE) ;  /* 0xffff6c5006007950 */ /* 0x000fea0003c3ffff */
        .type           $_ZN7cutlass13device_kernelIN5flash19enable_sm80_to_sm89INS1_16FlashAttnBwdSm80INS1_25CollectiveMainloopBwdSm80ILi2ELi2EN4cute5tupleIJNS5_1CILi128EEES8_NS7_ILi64EEEEEENS_10bfloat16_tEfNS_4arch4Sm80ELb1ELb0ELb1ELb0ELb1ELb0ELb0ELb0ELi2ELi4ELi4ELi4ELb0EEENS1_24CollectiveEpilogueBwdGQAISA_fSD_Li256ELb0ELb1EEENS1_25SingleTileBwdLPTSchedulerILb0ELi128ELb1EEEEEEEEEvNT_6ParamsE$_ZN4cute3eso3ESOILb1ELb0EJNS_6LayoutINS_5tupleIJNS3_IJNS_1CILi1EEES5_EEENS4_ILi32EEEEEENS3_IJNS3_IJNS4_ILi0EEES9_EEENS4_ILi256EEEEEEEENS_10ViewEngineINS_8gmem_ptrIPfEEEEEEC2ERKSD_RKSI_,@function
        .size           $_ZN7cutlass13device_kernelIN5flash19enable_sm80_to_sm89INS1_16FlashAttnBwdSm80INS1_25CollectiveMainloopBwdSm80ILi2ELi2EN4cute5tupleIJNS5_1CILi128EEES8_NS7_ILi64EEEEEENS_10bfloat16_tEfNS_4arch4Sm80ELb1ELb0ELb1ELb0ELb1ELb0ELb0ELb0ELi2ELi4ELi4ELi4ELb0EEENS1_24CollectiveEpilogueBwdGQAISA_fSD_Li256ELb0ELb1EEENS1_25SingleTileBwdLPTSchedulerILb0ELi128ELb1EEEEEEEEEvNT_6ParamsE$_ZN4cute3eso3ESOILb1ELb0EJNS_6LayoutINS_5tupleIJNS3_IJNS_1CILi1EEES5_EEENS4_ILi32EEEEEENS3_IJNS3_IJNS4_ILi0EEES9_EEENS4_ILi256EEEEEEEENS_10ViewEngineINS_8gmem_ptrIPfEEEEEEC2ERKSD_RKSI_,($_ZN7cutlass13device_kernelIN5flash19enable_sm80_to_sm89INS1_16FlashAttnBwdSm80INS1_25CollectiveMainloopBwdSm80ILi2ELi2EN4cute5tupleIJNS5_1CILi128EEES8_NS7_ILi64EEEEEENS_10bfloat16_tEfNS_4arch4Sm80ELb1ELb0ELb1ELb0ELb1ELb0ELb0ELb0ELi2ELi4ELi4ELi4ELb0EEENS1_24CollectiveEpilogueBwdGQAISA_fSD_Li256ELb0ELb1EEENS1_25SingleTileBwdLPTSchedulerILb0ELi128ELb1EEEEEEEEEvNT_6ParamsE$_ZN4cute3eso3ESOILb1ELb0EJNS_6LayoutINS_5tupleIJNS3_IJNS_1CILi1EEES5_EEENS4_ILi32EEEEEENS3_IJNS3_IJNS4_ILi0EEES9_EEENS4_ILi256EEEEEEEEiEEC2ERKSD_RKi - $_ZN7cutlass13device_kernelIN5flash19enable_sm80_to_sm89INS1_16FlashAttnBwdSm80INS1_25CollectiveMainloopBwdSm80ILi2ELi2EN4cute5tupleIJNS5_1CILi128EEES8_NS7_ILi64EEEEEENS_10bfloat16_tEfNS_4arch4Sm80ELb1ELb0ELb1ELb0ELb1ELb0ELb0ELb0ELi2ELi4ELi4ELi4ELb0EEENS1_24CollectiveEpilogueBwdGQAISA_fSD_Li256ELb0ELb1EEENS1_25SingleTileBwdLPTSchedulerILb0ELi128ELb1EEEEEEEEEvNT_6ParamsE$_ZN4cute3eso3ESOILb1ELb0EJNS_6LayoutINS_5tupleIJNS3_IJNS_1CILi1EEES5_EEENS4_ILi32EEEEEENS3_IJNS3_IJNS4_ILi0EEES9_EEENS4_ILi256EEEEEEEENS_10ViewEngineINS_8gmem_ptrIPfEEEEEEC2ERKSD_RKSI_)
$_ZN7cutlass13device_kernelIN5flash19enable_sm80_to_sm89INS1_16FlashAttnBwdSm80INS1_25CollectiveMainloopBwdSm80ILi2ELi2EN4cute5tupleIJNS5_1CILi128EEES8_NS7_ILi64EEEEEENS_10bfloat16_tEfNS_4arch4Sm80ELb1ELb0ELb1ELb0ELb1ELb0ELb0ELb0ELi2ELi4ELi4ELi4ELb0EEENS1_24CollectiveEpilogueBwdGQAISA_fSD_Li256ELb0ELb1EEENS1_25SingleTileBwdLPTSchedulerILb0ELi128ELb1EEEEEEEEEvNT_6ParamsE$_ZN4cute3eso3ESOILb1ELb0EJNS_6LayoutINS_5tupleIJNS3_IJNS_1CILi1EEES5_EEENS4_ILi32EEEEEENS3_IJNS3_IJNS4_ILi0EEES9_EEENS4_ILi256EEEEEEEENS_10ViewEngineINS_8gmem_ptrIPfEEEEEEC2ERKSD_RKSI_:
[----:B------:R-:W-:Y:S02]  /*93b0*/  IADD3 R60, R60, -c[0x0][0x20], RZ ;  /* 0x800008003c3c7a10 */ /* 0x000fe40007ffe0ff */
[----:B------:R-:W-:-:S03]  /*93c0*/  MOV R5, 0x0 ;  /* 0x0000000000057802 */ /* 0x000fc60000000f00 */
[----:B------:R1:W-:Y:S01]  /*93d0*/  STL.64 [R60], R2 ;  /* 0x000000023c007387 */ /* 0x0003e20000100a00 */
[----:B------:R-:W-:Y:S05]  /*93e0*/  RET.REL.NODEC R4 `(_ZN7cutlass13device_kernelIN5flash19enable_sm80_to_sm89INS1_16FlashAttnBwdSm80INS1_25CollectiveMainloopBwdSm80ILi2ELi2EN4cute5tupleIJNS5_1CILi128EEES8_NS7_ILi64EEEEEENS_10bfloat16_tEfNS_4arch4Sm80ELb1ELb0ELb1ELb0ELb1ELb0ELb0ELb0ELi2ELi4ELi4ELi4ELb0EEENS1_24CollectiveEpilogueBwdGQAISA_fSD_Li256ELb0ELb1EEENS1_25SingleTileBwdLPTSchedulerILb0ELi128ELb1EEEEEEEEEvNT_6ParamsE) ;  /* 0xffff6c1004007950 */ /* 0x000fea0003c3ffff */
        .type           $_ZN7cutlass13device_kernelIN5flash19enable_sm80_to_sm89INS1_16FlashAttnBwdSm80INS1_25CollectiveMainloopBwdSm80ILi2ELi2EN4cute5tupleIJNS5_1CILi128EEES8_NS7_ILi64EEEEEENS_10bfloat16_tEfNS_4arch4Sm80ELb1ELb0ELb1ELb0ELb1ELb0ELb0ELb0ELi2ELi4ELi4ELi4ELb0EEENS1_24CollectiveEpilogueBwdGQAISA_fSD_Li256ELb0ELb1EEENS1_25SingleTileBwdLPTSchedulerILb0ELi128ELb1EEEEEEEEEvNT_6ParamsE$_ZN4cute3eso3ESOILb1ELb0EJNS_6LayoutINS_5tupleIJNS3_IJNS_1CILi1EEES5_EEENS4_ILi32EEEEEENS3_IJNS3_IJNS4_ILi0EEES9_EEENS4_ILi256EEEEEEEEiEEC2ERKSD_RKi,@function
        .size           $_ZN7cutlass13device_kernelIN5flash19enable_sm80_to_sm89INS1_16FlashAttnBwdSm80INS1_25CollectiveMainloopBwdSm80ILi2ELi2EN4cute5tupleIJNS5_1CILi128EEES8_NS7_ILi64EEEEEENS_10bfloat16_tEfNS_4arch4Sm80ELb1ELb0ELb1ELb0ELb1ELb0ELb0ELb0ELi2ELi4ELi4ELi4ELb0EEENS1_24CollectiveEpilogueBwdGQAISA_fSD_Li256ELb0ELb1EEENS1_25SingleTileBwdLPTSchedulerILb0ELi128ELb1EEEEEEEEEvNT_6ParamsE$_ZN4cute3eso3ESOILb1ELb0EJNS_6LayoutINS_5tupleIJNS3_IJNS_1CILi1EEES5_EEENS4_ILi32EEEEEENS3_IJNS3_IJNS4_ILi0EEES9_EEENS4_ILi256EEEEEEEEiEEC2ERKSD_RKi,($_ZN7cutlass13device_kernelIN5flash19enable_sm80_to_sm89INS1_16FlashAttnBwdSm80INS1_25CollectiveMainloopBwdSm80ILi2ELi2EN4cute5tupleIJNS5_1CILi128EEES8_NS7_ILi64EEEEEENS_10bfloat16_tEfNS_4arch4Sm80ELb1ELb0ELb1ELb0ELb1ELb0ELb0ELb0ELi2ELi4ELi4ELi4ELb0EEENS1_24CollectiveEpilogueBwdGQAISA_fSD_Li256ELb0ELb1EEENS1_25SingleTileBwdLPTSchedulerILb0ELi128ELb1EEEEEEEEEvNT_6ParamsE$_ZN4cute3eso3ESOILb1ELb0EJNS_6LayoutINS_5tupleIJNS3_IJNS_1CILi2EEES5_EEEEEENS3_IJNS3_IJNS4_ILi1EEES5_EEEEEEEENS_10ViewEngineIPKfEEEEC2ERKSB_RKSF_ - $_ZN7cutlass13device_kernelIN5flash19enable_sm80_to_sm89INS1_16FlashAttnBwdSm80INS1_25CollectiveMainloopBwdSm80ILi2ELi2EN4cute5tupleIJNS5_1CILi128EEES8_NS7_ILi64EEEEEENS_10bfloat16_tEfNS_4arch4Sm80ELb1ELb0ELb1ELb0ELb1ELb0ELb0ELb0ELi2ELi4ELi4ELi4ELb0EEENS1_24CollectiveEpilogueBwdGQAISA_fSD_Li256ELb0ELb1EEENS1_25SingleTileBwdLPTSchedulerILb0ELi128ELb1EEEEEEEEEvNT_6ParamsE$_ZN4cute3eso3ESOILb1ELb0EJNS_6LayoutINS_5tupleIJNS3_IJNS_1CILi1EEES5_EEENS4_ILi32EEEEEENS3_IJNS3_IJNS4_ILi0EEES9_EEENS4_ILi256EEEEEEEEiEEC2ERKSD_RKi)
$_ZN7cutlass13device_kernelIN5flash19enable_sm80_to_sm89INS1_16FlashAttnBwdSm80INS1_25CollectiveMainloopBwdSm80ILi2ELi2EN4cute5tupleIJNS5_1CILi128EEES8_NS7_ILi64EEEEEENS_10bfloat16_tEfNS_4arch4Sm80ELb1ELb0ELb1ELb0ELb1ELb0ELb0ELb0ELi2ELi4ELi4ELi4ELb0EEENS1_24CollectiveEpilogueBwdGQAISA_fSD_Li256ELb0ELb1EEENS1_25SingleTileBwdLPTSchedulerILb0ELi128ELb1EEEEEEEEEvNT_6ParamsE$_ZN4cute3eso3ESOILb1ELb0EJNS_6LayoutINS_5tupleIJNS3_IJNS_1CILi1EEES5_EEENS4_ILi32EEEEEENS3_IJNS3_IJNS4_ILi0EEES9_EEENS4_ILi256EEEEEEEEiEEC2ERKSD_RKi:
[----:B------:R-:W-:Y:S02]  /*93f0*/  IADD3 R2, R60, -c[0x0][0x20], RZ ;  /* 0x800008003c027a10 */ /* 0x000fe40007ffe0ff */
[----:B------:R-:W-:-:S03]  /*9400*/  MOV R9, 0x0 ;  /* 0x0000000000097802 */ /* 0x000fc60000000f00 */
[----:B------:R1:W-:Y:S01]  /*9410*/  STL [R2], R3 ;  /* 0x0000000302007387 */ /* 0x0003e20000100800 */
[----:B------:R-:W-:Y:S05]  /*9420*/  RET.REL.NODEC R8 `(_ZN7cutlass13device_kernelIN5flash19enable_sm80_to_sm89INS1_16FlashAttnBwdSm80INS1_25CollectiveMainloopBwdSm80ILi2ELi2EN4cute5tupleIJNS5_1CILi128EEES8_NS7_ILi64EEEEEENS_10bfloat16_tEfNS_4arch4Sm80ELb1ELb0ELb1ELb0ELb1ELb0ELb0ELb0ELi2ELi4ELi4ELi4ELb0EEENS1_24CollectiveEpilogueBwdGQAISA_fSD_Li256ELb0ELb1EEENS1_25SingleTileBwdLPTSchedulerILb0ELi128ELb1EEEEEEEEEvNT_6ParamsE) ;  /* 0xffff6bd008007950 */ /* 0x000fea0003c3ffff */
        .type           $_ZN7cutlass13device_kernelIN5flash19enable_sm80_to_sm89INS1_16FlashAttnBwdSm80INS1_25CollectiveMainloopBwdSm80ILi2ELi2EN4cute5tupleIJNS5_1CILi128EEES8_NS7_ILi64EEEEEENS_10bfloat16_tEfNS_4arch4Sm80ELb1ELb0ELb1ELb0ELb1ELb0ELb0ELb0ELi2ELi4ELi4ELi4ELb0EEENS1_24CollectiveEpilogueBwdGQAISA_fSD_Li256ELb0ELb1EEENS1_25SingleTileBwdLPTSchedulerILb0ELi128ELb1EEEEEEEEEvNT_6ParamsE$_ZN4cute3eso3ESOILb1ELb0EJNS_6LayoutINS_5tupleIJNS3_IJNS_1CILi2EEES5_EEEEEENS3_IJNS3_IJNS4_ILi1EEES5_EEEEEEEENS_10ViewEngineIPKfEEEEC2ERKSB_RKSF_,@function
        .size           $_ZN7cutlass13device_kernelIN5flash19enable_sm80_to_sm89INS1_16FlashAttnBwdSm80INS1_25CollectiveMainloopBwdSm80ILi2ELi2EN4cute5tupleIJNS5_1CILi128EEES8_NS7_ILi64EEEEEENS_10bfloat16_tEfNS_4arch4Sm80ELb1ELb0ELb1ELb0ELb1ELb0ELb0ELb0ELi2ELi4ELi4ELi4ELb0EEENS1_24CollectiveEpilogueBwdGQAISA_fSD_Li256ELb0ELb1EEENS1_25SingleTileBwdLPTSchedulerILb0ELi128ELb1EEEEEEEEEvNT_6ParamsE$_ZN4cute3eso3ESOILb1ELb0EJNS_6LayoutINS_5tupleIJNS3_IJNS_1CILi2EEES5_EEEEEENS3_IJNS3_IJNS4_ILi1EEES5_EEEEEEEENS_10ViewEngineIPKfEEEEC2ERKSB_RKSF_,($_ZN7cutlass13device_kernelIN5flash19enable_sm80_to_sm89INS1_16FlashAttnBwdSm80INS1_25CollectiveMainloopBwdSm80ILi2ELi2EN4cute5tupleIJNS5_1CILi128EEES8_NS7_ILi64EEEEEENS_10bfloat16_tEfNS_4arch4Sm80ELb1ELb0ELb1ELb0ELb1ELb0ELb0ELb0ELi2ELi4ELi4ELi4ELb0EEENS1_24CollectiveEpilogueBwdGQAISA_fSD_Li256ELb0ELb1EEENS1_25SingleTileBwdLPTSchedulerILb0ELi128ELb1EEEEEEEEEvNT_6ParamsE$_ZN4cute3eso3ESOILb1ELb0EJNS_6LayoutINS_5tupleIJNS3_IJNS_1CILi2EEES5_EEEEEENS3_IJNS3_IJNS4_ILi1EEES5_EEEEEEEENS_10ViewEngineIPN7cutlass10bfloat16_tEEEEEC2ERKSB_RKSG_ - $_ZN7cutlass13device_kernelIN5flash19enable_sm80_to_sm89INS1_16FlashAttnBwdSm80INS1_25CollectiveMainloopBwdSm80ILi2ELi2EN4cute5tupleIJNS5_1CILi128EEES8_NS7_ILi64EEEEEENS_10bfloat16_tEfNS_4arch4Sm80ELb1ELb0ELb1ELb0ELb1ELb0ELb0ELb0ELi2ELi4ELi4ELi4ELb0EEENS1_24CollectiveEpilogueBwdGQAISA_fSD_Li256ELb0ELb1EEENS1_25SingleTileBwdLPTSchedulerILb0ELi128ELb1EEEEEEEEEvNT_6ParamsE$_ZN4cute3eso3ESOILb1ELb0EJNS_6LayoutINS_5tupleIJNS3_IJNS_1CILi2EEES5_EEEEEENS3_IJNS3_IJNS4_ILi1EEES5_EEEEEEEENS_10ViewEngineIPKfEEEEC2ERKSB_RKSF_)
$_ZN7cutlass13device_kernelIN5flash19enable_sm80_to_sm89INS1_16FlashAttnBwdSm80INS1_25CollectiveMainloopBwdSm80ILi2ELi2EN4cute5tupleIJNS5_1CILi128EEES8_NS7_ILi64EEEEEENS_10bfloat16_tEfNS_4arch4Sm80ELb1ELb0ELb1ELb0ELb1ELb0ELb0ELb0ELi2ELi4ELi4ELi4ELb0EEENS1_24CollectiveEpilogueBwdGQAISA_fSD_Li256ELb0ELb1EEENS1_25SingleTileBwdLPTSchedulerILb0ELi128ELb1EEEEEEEEEvNT_6ParamsE$_ZN4cute3eso3ESOILb1ELb0EJNS_6LayoutINS_5tupleIJNS3_IJNS_1CILi2EEES5_EEEEEENS3_IJNS3_IJNS4_ILi1EEES5_EEEEEEEENS_10ViewEngineIPKfEEEEC2ERKSB_RKSF_:
[----:B------:R-:W-:Y:S01]  /*9430*/  IADD3 R2, R2, -c[0x0][0x20], RZ ;  /* 0x8000080002027a10 */ /* 0x000fe20007ffe0ff */
[----:B------:R-:W-:Y:S01]  /*9440*/  IMAD.MOV.U32 R7, RZ, RZ, R3 ;  /* 0x000000ffff077224 */ /* 0x000fe200078e0003 */
[----:B------:R-:W-:-:S04]  /*9450*/  MOV R5, 0x0 ;  /* 0x0000000000057802 */ /* 0x000fc80000000f00 */
[----:B------:R1:W-:Y:S01]  /*9460*/  STL.64 [R2], R6 ;  /* 0x0000000602007387 */ /* 0x0003e20000100a00 */
[----:B------:R-:W-:Y:S05]  /*9470*/  RET.REL.NODEC R4 `(_ZN7cutlass13device_kernelIN5flash19enable_sm80_to_sm89INS1_16FlashAttnBwdSm80INS1_25CollectiveMainloopBwdSm80ILi2ELi2EN4cute5tupleIJNS5_1CILi128EEES8_NS7_ILi64EEEEEENS_10bfloat16_tEfNS_4arch4Sm80ELb1ELb0ELb1ELb0ELb1ELb0ELb0ELb0ELi2ELi4ELi4ELi4ELb0EEENS1_24CollectiveEpilogueBwdGQAISA_fSD_Li256ELb0ELb1EEENS1_25SingleTileBwdLPTSchedulerILb0ELi128ELb1EEEEEEEEEvNT_6ParamsE) ;  /* 0xffff6b8004007950 */ /* 0x000fea0003c3ffff */
        .type           $_ZN7cutlass13device_kernelIN5flash19enable_sm80_to_sm89INS1_16FlashAttnBwdSm80INS1_25CollectiveMainloopBwdSm80ILi2ELi2EN4cute5tupleIJNS5_1CILi128EEES8_NS7_ILi64EEEEEENS_10bfloat16_tEfNS_4arch4Sm80ELb1ELb0ELb1ELb0ELb1ELb0ELb0ELb0ELi2ELi4ELi4ELi4ELb0EEENS1_24CollectiveEpilogueBwdGQAISA_fSD_Li256ELb0ELb1EEENS1_25SingleTileBwdLPTSchedulerILb0ELi128ELb1EEEEEEEEEvNT_6ParamsE$_ZN4cute3eso3ESOILb1ELb0EJNS_6LayoutINS_5tupleIJNS3_IJNS_1CILi2EEES5_EEEEEENS3_IJNS3_IJNS4_ILi1EEES5_EEEEEEEENS_10ViewEngineIPN7cutlass10bfloat16_tEEEEEC2ERKSB_RKSG_,@function
        .size           $_ZN7cutlass13device_kernelIN5flash19enable_sm80_to_sm89INS1_16FlashAttnBwdSm80INS1_25CollectiveMainloopBwdSm80ILi2ELi2EN4cute5tupleIJNS5_1CILi128EEES8_NS7_ILi64EEEEEENS_10bfloat16_tEfNS_4arch4Sm80ELb1ELb0ELb1ELb0ELb1ELb0ELb0ELb0ELi2ELi4ELi4ELi4ELb0EEENS1_24CollectiveEpilogueBwdGQAISA_fSD_Li256ELb0ELb1EEENS1_25SingleTileBwdLPTSchedulerILb0ELi128ELb1EEEEEEEEEvNT_6ParamsE$_ZN4cute3eso3ESOILb1ELb0EJNS_6LayoutINS_5tupleIJNS3_IJNS_1CILi2EEES5_EEEEEENS3_IJNS3_IJNS4_ILi1EEES5_EEEEEEEENS_10ViewEngineIPN7cutlass10bfloat16_tEEEEEC2ERKSB_RKSG_,($_ZN7cutlass13device_kernelIN5flash19enable_sm80_to_sm89INS1_16FlashAttnBwdSm80INS1_25CollectiveMainloopBwdSm80ILi2ELi2EN4cute5tupleIJNS5_1CILi128EEES8_NS7_ILi64EEEEEENS_10bfloat16_tEfNS_4arch4Sm80ELb1ELb0ELb1ELb0ELb1ELb0ELb0ELb0ELi2ELi4ELi4ELi4ELb0EEENS1_24CollectiveEpilogueBwdGQAISA_fSD_Li256ELb0ELb1EEENS1_25SingleTileBwdLPTSchedulerILb0ELi128ELb1EEEEEEEEEvNT_6ParamsE$_ZN4cute3eso3ESOILb1ELb0EJNS_6LayoutINS_5tupleIJNS3_IJNS_1CILi2EEES5_EEEEEENS3_IJNS3_IJNS4_ILi1EEES5_EEEEEEEENS_10ViewEngineIPfEEEEC2ERKSB_RKSE_ - $_ZN7cutlass13device_kernelIN5flash19enable_sm80_to_sm89INS1_16FlashAttnBwdSm80INS1_25CollectiveMainloopBwdSm80ILi2ELi2EN4cute5tupleIJNS5_1CILi128EEES8_NS7_ILi64EEEEEENS_10bfloat16_tEfNS_4arch4Sm80ELb1ELb0ELb1ELb0ELb1ELb0ELb0ELb0ELi2ELi4ELi4ELi4ELb0EEENS1_24CollectiveEpilogueBwdGQAISA_fSD_Li256ELb0ELb1EEENS1_25SingleTileBwdLPTSchedulerILb0ELi128ELb1EEEEEEEEEvNT_6ParamsE$_ZN4cute3eso3ESOILb1ELb0EJNS_6LayoutINS_5tupleIJNS3_IJNS_1CILi2EEES5_EEEEEENS3_IJNS3_IJNS4_ILi1EEES5_EEEEEEEENS_10ViewEngineIPN7cutlass10bfloat16_tEEEEEC2ERKSB_RKSG_)
$_ZN7cutlass13device_kernelIN5flash19enable_sm80_to_sm89INS1_16FlashAttnBwdSm80INS1_25CollectiveMainloopBwdSm80ILi2ELi2EN4cute5tupleIJNS5_1CILi128EEES8_NS7_ILi64EEEEEENS_10bfloat16_tEfNS_4arch4Sm80ELb1ELb0ELb1ELb0ELb1ELb0ELb0ELb0ELi2ELi4ELi4ELi4ELb0EEENS1_24CollectiveEpilogueBwdGQAISA_fSD_Li256ELb0ELb1EEENS1_25SingleTileBwdLPTSchedulerILb0ELi128ELb1EEEEEEEEEvNT_6ParamsE$_ZN4cute3eso3ESOILb1ELb0EJNS_6LayoutINS_5tupleIJNS3_IJNS_1CILi2EEES5_EEEEEENS3_IJNS3_IJNS4_ILi1EEES5_EEEEEEEENS_10ViewEngineIPN7cutlass10bfloat16_tEEEEEC2ERKSB_RKSG_:
[----:B------:R-:W-:Y:S01]  /*9480*/  IADD3 R2, R67, -c[0x0][0x20], RZ ;  /* 0x8000080043027a10 */ /* 0x000fe20007ffe0ff */
[----:B------:R-:W-:Y:S01]  /*9490*/  IMAD.MOV.U32 R7, RZ, RZ, R3 ;  /* 0x000000ffff077224 */ /* 0x000fe200078e0003 */
[----:B------:R-:W-:-:S04]  /*94a0*/  MOV R5, 0x0 ;  /* 0x0000000000057802 */ /* 0x000fc80000000f00 */
[----:B------:R1:W-:Y:S01]  /*94b0*/  STL.64 [R2], R6 ;  /* 0x0000000602007387 */ /* 0x0003e20000100a00 */
[----:B------:R-:W-:Y:S05]  /*94c0*/  RET.REL.NODEC R4 `(_ZN7cutlass13device_kernelIN5flash19enable_sm80_to_sm89INS1_16FlashAttnBwdSm80INS1_25CollectiveMainloopBwdSm80ILi2ELi2EN4cute5tupleIJNS5_1CILi128EEES8_NS7_ILi64EEEEEENS_10bfloat16_tEfNS_4arch4Sm80ELb1ELb0ELb1ELb0ELb1ELb0ELb0ELb0ELi2ELi4ELi4ELi4ELb0EEENS1_24CollectiveEpilogueBwdGQAISA_fSD_Li256ELb0ELb1EEENS1_25SingleTileBwdLPTSchedulerILb0ELi128ELb1EEEEEEEEEvNT_6ParamsE) ;  /* 0xffff6b3004007950 */ /* 0x000fea0003c3ffff */
        .type           $_ZN7cutlass13device_kernelIN5flash19enable_sm80_to_sm89INS1_16FlashAttnBwdSm80INS1_25CollectiveMainloopBwdSm80ILi2ELi2EN4cute5tupleIJNS5_1CILi128EEES8_NS7_ILi64EEEEEENS_10bfloat16_tEfNS_4arch4Sm80ELb1ELb0ELb1ELb0ELb1ELb0ELb0ELb0ELi2ELi4ELi4ELi4ELb0EEENS1_24CollectiveEpilogueBwdGQAISA_fSD_Li256ELb0ELb1EEENS1_25SingleTileBwdLPTSchedulerILb0ELi128ELb1EEEEEEEEEvNT_6ParamsE$_ZN4cute3eso3ESOILb1ELb0EJNS_6LayoutINS_5tupleIJNS3_IJNS_1CILi2EEES5_EEEEEENS3_IJNS3_IJNS4_ILi1EEES5_EEEEEEEENS_10ViewEngineIPfEEEEC2ERKSB_RKSE_,@function
        .size           $_ZN7cutlass13device_kernelIN5flash19enable_sm80_to_sm89INS1_16FlashAttnBwdSm80INS1_25CollectiveMainloopBwdSm80ILi2ELi2EN4cute5tupleIJNS5_1CILi128EEES8_NS7_ILi64EEEEEENS_10bfloat16_tEfNS_4arch4Sm80ELb1ELb0ELb1ELb0ELb1ELb0ELb0ELb0ELi2ELi4ELi4ELi4ELb0EEENS1_24CollectiveEpilogueBwdGQAISA_fSD_Li256ELb0ELb1EEENS1_25SingleTileBwdLPTSchedulerILb0ELi128ELb1EEEEEEEEEvNT_6ParamsE$_ZN4cute3eso3ESOILb1ELb0EJNS_6LayoutINS_5tupleIJNS3_IJNS_1CILi2EEES5_EEEEEENS3_IJNS3_IJNS4_ILi1EEES5_EEEEEEEENS_10ViewEngineIPfEEEEC2ERKSB_RKSE_,($_ZN7cutlass13device_kernelIN5flash19enable_sm80_to_sm89INS1_16FlashAttnBwdSm80INS1_25CollectiveMainloopBwdSm80ILi2ELi2EN4cute5tupleIJNS5_1CILi128EEES8_NS7_ILi64EEEEEENS_10bfloat16_tEfNS_4arch4Sm80ELb1ELb0ELb1ELb0ELb1ELb0ELb0ELb0ELi2ELi4ELi4ELi4ELb0EEENS1_24CollectiveEpilogueBwdGQAISA_fSD_Li256ELb0ELb1EEENS1_25SingleTileBwdLPTSchedulerILb0ELi128ELb1EEEEEEEEEvNT_6ParamsE$_ZN4cute3eso3ESOILb1ELb0EJNS_6LayoutINS_5tupleIJNS3_IJNS_1CILi2EEES5_EEEEEENS3_IJNS3_IJNS4_ILi1EEES5_EEEEEEEEiEEC2ERKSB_RKi - $_ZN7cutlass13device_kernelIN5flash19enable_sm80_to_sm89INS1_16FlashAttnBwdSm80INS1_25CollectiveMainloopBwdSm80ILi2ELi2EN4cute5tupleIJNS5_1CILi128EEES8_NS7_ILi64EEEEEENS_10bfloat16_tEfNS_4arch4Sm80ELb1ELb0ELb1ELb0ELb1ELb0ELb0ELb0ELi2ELi4ELi4ELi4ELb0EEENS1_24CollectiveEpilogueBwdGQAISA_fSD_Li256ELb0ELb1EEENS1_25SingleTileBwdLPTSchedulerILb0ELi128ELb1EEEEEEEEEvNT_6ParamsE$_ZN4cute3eso3ESOILb1ELb0EJNS_6LayoutINS_5tupleIJNS3_IJNS_1CILi2EEES5_EEEEEENS3_IJNS3_IJNS4_ILi1EEES5_EEEEEEEENS_10ViewEngineIPfEEEEC2ERKSB_RKSE_)
$_ZN7cutlass13device_kernelIN5flash19enable_sm80_to_sm89INS1_16FlashAttnBwdSm80INS1_25CollectiveMainloopBwdSm80ILi2ELi2EN4cute5tupleIJNS5_1CILi128EEES8_NS7_ILi64EEEEEENS_10bfloat16_tEfNS_4arch4Sm80ELb1ELb0ELb1ELb0ELb1ELb0ELb0ELb0ELi2ELi4ELi4ELi4ELb0EEENS1_24CollectiveEpilogueBwdGQAISA_fSD_Li256ELb0ELb1EEENS1_25SingleTileBwdLPTSchedulerILb0ELi128ELb1EEEEEEEEEvNT_6ParamsE$_ZN4cute3eso3ESOILb1ELb0EJNS_6LayoutINS_5tupleIJNS3_IJNS_1CILi2EEES5_EEEEEENS3_IJNS3_IJNS4_ILi1EEES5_EEEEEEEENS_10ViewEngineIPfEEEEC2ERKSB_RKSE_:
[----:B------:R-:W-:Y:S01]  /*94d0*/  IADD3 R2, R2, -c[0x0][0x20], RZ ;  /* 0x8000080002027a10 */ /* 0x000fe20007ffe0ff */
[----:B------:R-:W-:Y:S01]  /*94e0*/  IMAD.MOV.U32 R9, RZ, RZ, R3 ;  /* 0x000000ffff097224 */ /* 0x000fe200078e0003 */
[----:B------:R-:W-:-:S04]  /*94f0*/  MOV R5, 0x0 ;  /* 0x0000000000057802 */ /* 0x000fc80000000f00 */
[----:B------:R1:W-:Y:S01]  /*9500*/  STL.64 [R2], R8 ;  /* 0x0000000802007387 */ /* 0x0003e20000100a00 */
[----:B------:R-:W-:Y:S05]  /*9510*/  RET.REL.NODEC R4 `(_ZN7cutlass13device_kernelIN5flash19enable_sm80_to_sm89INS1_16FlashAttnBwdSm80INS1_25CollectiveMainloopBwdSm80ILi2ELi2EN4cute5tupleIJNS5_1CILi128EEES8_NS7_ILi64EEEEEENS_10bfloat16_tEfNS_4arch4Sm80ELb1ELb0ELb1ELb0ELb1ELb0ELb0ELb0ELi2ELi4ELi4ELi4ELb0EEENS1_24CollectiveEpilogueBwdGQAISA_fSD_Li256ELb0ELb1EEENS1_25SingleTileBwdLPTSchedulerILb0ELi128ELb1EEEEEEEEEvNT_6ParamsE) ;  /* 0xffff6ae004007950 */ /* 0x000fea0003c3ffff */
        .type           $_ZN7cutlass13device_kernelIN5flash19enable_sm80_to_sm89INS1_16FlashAttnBwdSm80INS1_25CollectiveMainloopBwdSm80ILi2ELi2EN4cute5tupleIJNS5_1CILi128EEES8_NS7_ILi64EEEEEENS_10bfloat16_tEfNS_4arch4Sm80ELb1ELb0ELb1ELb0ELb1ELb0ELb0ELb0ELi2ELi4ELi4ELi4ELb0EEENS1_24CollectiveEpilogueBwdGQAISA_fSD_Li256ELb0ELb1EEENS1_25SingleTileBwdLPTSchedulerILb0ELi128ELb1EEEEEEEEEvNT_6ParamsE$_ZN4cute3eso3ESOILb1ELb0EJNS_6LayoutINS_5tupleIJNS3_IJNS_1CILi2EEES5_EEEEEENS3_IJNS3_IJNS4_ILi1EEES5_EEEEEEEEiEEC2ERKSB_RKi,@function
        .size           $_ZN7cutlass13device_kernelIN5flash19enable_sm80_to_sm89INS1_16FlashAttnBwdSm80INS1_25CollectiveMainloopBwdSm80ILi2ELi2EN4cute5tupleIJNS5_1CILi128EEES8_NS7_ILi64EEEEEENS_10bfloat16_tEfNS_4arch4Sm80ELb1ELb0ELb1ELb0ELb1ELb0ELb0ELb0ELi2ELi4ELi4ELi4ELb0EEENS1_24CollectiveEpilogueBwdGQAISA_fSD_Li256ELb0ELb1EEENS1_25SingleTileBwdLPTSchedulerILb0ELi128ELb1EEEEEEEEEvNT_6ParamsE$_ZN4cute3eso3ESOILb1ELb0EJNS_6LayoutINS_5tupleIJNS3_IJNS_1CILi2EEES5_EEEEEENS3_IJNS3_IJNS4_ILi1EEES5_EEEEEEEEiEEC2ERKSB_RKi,($_ZN7cutlass13device_kernelIN5flash19enable_sm80_to_sm89INS1_16FlashAttnBwdSm80INS1_25CollectiveMainloopBwdSm80ILi2ELi2EN4cute5tupleIJNS5_1CILi128EEES8_NS7_ILi64EEEEEENS_10bfloat16_tEfNS_4arch4Sm80ELb1ELb0ELb1ELb0ELb1ELb0ELb0ELb0ELi2ELi4ELi4ELi4ELb0EEENS1_24CollectiveEpilogueBwdGQAISA_fSD_Li256ELb0ELb1EEENS1_25SingleTileBwdLPTSchedulerILb0ELi128ELb1EEEEEEEEEvNT_6ParamsE$_ZN4cute3eso3ESOILb1ELb0EJNS_6LayoutINS_5tupleIJNS3_IJNS_1CILi2EEES5_EEEEEENS3_IJNS3_IJNS4_ILi8EEENS4_ILi64EEEEEEEEEEENS_10ViewEngineINS_8smem_ptrIPfEEEEEEC2ERKSC_RKSH_ - $_ZN7cutlass13device_kernelIN5flash19enable_sm80_to_sm89INS1_16FlashAttnBwdSm80INS1_25CollectiveMainloopBwdSm80ILi2ELi2EN4cute5tupleIJNS5_1CILi128EEES8_NS7_ILi64EEEEEENS_10bfloat16_tEfNS_4arch4Sm80ELb1ELb0ELb1ELb0ELb1ELb0ELb0ELb0ELi2ELi4ELi4ELi4ELb0EEENS1_24CollectiveEpilogueBwdGQAISA_fSD_Li256ELb0ELb1EEENS1_25SingleTileBwdLPTSchedulerILb0ELi128ELb1EEEEEEEEEvNT_6ParamsE$_ZN4cute3eso3ESOILb1ELb0EJNS_6LayoutINS_5tupleIJNS3_IJNS_1CILi2EEES5_EEEEEENS3_IJNS3_IJNS4_ILi1EEES5_EEEEEEEEiEEC2ERKSB_RKi)
$_ZN7cutlass13device_kernelIN5flash19enable_sm80_to_sm89INS1_16FlashAttnBwdSm80INS1_25CollectiveMainloopBwdSm80ILi2ELi2EN4cute5tupleIJNS5_1CILi128EEES8_NS7_ILi64EEEEEENS_10bfloat16_tEfNS_4arch4Sm80ELb1ELb0ELb1ELb0ELb1ELb0ELb0ELb0ELi2ELi4ELi4ELi4ELb0EEENS1_24CollectiveEpilogueBwdGQAISA_fSD_Li256ELb0ELb1EEENS1_25SingleTileBwdLPTSchedulerILb0ELi128ELb1EEEEEEEEEvNT_6ParamsE$_ZN4cute3eso3ESOILb1ELb0EJNS_6LayoutINS_5tupleIJNS3_IJNS_1CILi2EEES5_EEEEEENS3_IJNS3_IJNS4_ILi1EEES5_EEEEEEEEiEEC2ERKSB_RKi:
[----:B------:R-:W-:Y:S02]  /*9520*/  IADD3 R2, R67, -c[0x0][0x20], RZ ;  /* 0x8000080043027a10 */ /* 0x000fe40007ffe0ff */
[----:B------:R-:W-:-:S03]  /*9530*/  MOV R5, 0x0 ;  /* 0x0000000000057802 */ /* 0x000fc60000000f00 */
[----:B------:R1:W-:Y:S01]  /*9540*/  STL [R2], R3 ;  /* 0x0000000302007387 */ /* 0x0003e20000100800 */
[----:B------:R-:W-:Y:S05]  /*9550*/  RET.REL.NODEC R4 `(_ZN7cutlass13device_kernelIN5flash19enable_sm80_to_sm89INS1_16FlashAttnBwdSm80INS1_25CollectiveMainloopBwdSm80ILi2ELi2EN4cute5tupleIJNS5_1CILi128EEES8_NS7_ILi64EEEEEENS_10bfloat16_tEfNS_4arch4Sm80ELb1ELb0ELb1ELb0ELb1ELb0ELb0ELb0ELi2ELi4ELi4ELi4ELb0EEENS1_24CollectiveEpilogueBwdGQAISA_fSD_Li256ELb0ELb1EEENS1_25SingleTileBwdLPTSchedulerILb0ELi128ELb1EEEEEEEEEvNT_6ParamsE) ;  /* 0xffff6aa004007950 */ /* 0x000fea0003c3ffff */
        .type           $_ZN7cutlass13device_kernelIN5flash19enable_sm80_to_sm89INS1_16FlashAttnBwdSm80INS1_25CollectiveMainloopBwdSm80ILi2ELi2EN4cute5tupleIJNS5_1CILi128EEES8_NS7_ILi64EEEEEENS_10bfloat16_tEfNS_4arch4Sm80ELb1ELb0ELb1ELb0ELb1ELb0ELb0ELb0ELi2ELi4ELi4ELi4ELb0EEENS1_24CollectiveEpilogueBwdGQAISA_fSD_Li256ELb0ELb1EEENS1_25SingleTileBwdLPTSchedulerILb0ELi128ELb1EEEEEEEEEvNT_6ParamsE$_ZN4cute3eso3ESOILb1ELb0EJNS_6LayoutINS_5tupleIJNS3_IJNS_1CILi2EEES5_EEEEEENS3_IJNS3_IJNS4_ILi8EEENS4_ILi64EEEEEEEEEEENS_10ViewEngineINS_8smem_ptrIPfEEEEEEC2ERKSC_RKSH_,@function
        .size           $_ZN7cutlass13device_kernelIN5flash19enable_sm80_to_sm89INS1_16FlashAttnBwdSm80INS1_25CollectiveMainloopBwdSm80ILi2ELi2EN4cute5tupleIJNS5_1CILi128EEES8_NS7_ILi64EEEEEENS_10bfloat16_tEfNS_4arch4Sm80ELb1ELb0ELb1ELb0ELb1ELb0ELb0ELb0ELi2ELi4ELi4ELi4ELb0EEENS1_24CollectiveEpilogueBwdGQAISA_fSD_Li256ELb0ELb1EEENS1_25SingleTileBwdLPTSchedulerILb0ELi128ELb1EEEEEEEEEvNT_6ParamsE$_ZN4cute3eso3ESOILb1ELb0EJNS_6LayoutINS_5tupleIJNS3_IJNS_1CILi2EEES5_EEEEEENS3_IJNS3_IJNS4_ILi8EEENS4_ILi64EEEEEEEEEEENS_10ViewEngineINS_8smem_ptrIPfEEEEEEC2ERKSC_RKSH_,($_ZN7cutlass13device_kernelIN5flash19enable_sm80_to_sm89INS1_16FlashAttnBwdSm80INS1_25CollectiveMainloopBwdSm80ILi2ELi2EN4cute5tupleIJNS5_1CILi128EEES8_NS7_ILi64EEEEEENS_10bfloat16_tEfNS_4arch4Sm80ELb1ELb0ELb1ELb0ELb1ELb0ELb0ELb0ELi2ELi4ELi4ELi4ELb0EEENS1_24CollectiveEpilogueBwdGQAISA_fSD_Li256ELb0ELb1EEENS1_25SingleTileBwdLPTSchedulerILb0ELi128ELb1EEEEEEEEEvNT_6ParamsE$_ZN4cute3eso3ESOILb1ELb0EJNS_6LayoutINS_5tupleIJNS3_IJNS_1CILi2EEES5_EEEEEENS3_IJNS3_IJNS4_ILi8EEENS4_ILi64EEEEEEEEEEEiEEC2ERKSC_RKi - $_ZN7cutlass13device_kernelIN5flash19enable_sm80_to_sm89INS1_16FlashAttnBwdSm80INS1_25CollectiveMainloopBwdSm80ILi2ELi2EN4cute5tupleIJNS5_1CILi128EEES8_NS7_ILi64EEEEEENS_10bfloat16_tEfNS_4arch4Sm80ELb1ELb0ELb1ELb0ELb1ELb0ELb0ELb0ELi2ELi4ELi4ELi4ELb0EEENS1_24CollectiveEpilogueBwdGQAISA_fSD_Li256ELb0ELb1EEENS1_25SingleTileBwdLPTSchedulerILb0ELi128ELb1EEEEEEEEEvNT_6ParamsE$_ZN4cute3eso3ESOILb1ELb0EJNS_6LayoutINS_5tupleIJNS3_IJNS_1CILi2EEES5_EEEEEENS3_IJNS3_IJNS4_ILi8EEENS4_ILi64EEEEEEEEEEENS_10ViewEngineINS_8smem_ptrIPfEEEEEEC2ERKSC_RKSH_)
$_ZN7cutlass13device_kernelIN5flash19enable_sm80_to_sm89INS1_16FlashAttnBwdSm80INS1_25CollectiveMainloopBwdSm80ILi2ELi2EN4cute5tupleIJNS5_1CILi128EEES8_NS7_ILi64EEEEEENS_10bfloat16_tEfNS_4arch4Sm80ELb1ELb0ELb1ELb0ELb1ELb0ELb0ELb0ELi2ELi4ELi4ELi4ELb0EEENS1_24CollectiveEpilogueBwdGQAISA_fSD_Li256ELb0ELb1EEENS1_25SingleTileBwdLPTSchedulerILb0ELi128ELb1EEEEEEEEEvNT_6ParamsE$_ZN4cute3eso3ESOILb1ELb0EJNS_6LayoutINS_5tupleIJNS3_IJNS_1CILi2EEES5_EEEEEENS3_IJNS3_IJNS4_ILi8EEENS4_ILi64EEEEEEEEEEENS_10ViewEngineINS_8smem_ptrIPfEEEEEEC2ERKSC_RKSH_:
[----:B------:R-:W-:Y:S02]  /*9560*/  IADD3 R6, R23, -c[0x0][0x20], RZ ;  /* 0x8000080017067a10 */ /* 0x000fe40007ffe0ff */
[----:B------:R-:W-:-:S03]  /*9570*/  MOV R9, 0x0 ;  /* 0x0000000000097802 */ /* 0x000fc60000000f00 */
[----:B------:R1:W-:Y:S01]  /*9580*/  STL.64 [R6], R2 ;  /* 0x0000000206007387 */ /* 0x0003e20000100a00 */
[----:B------:R-:W-:Y:S05]  /*9590*/  RET.REL.NODEC R8 `(_ZN7cutlass13device_kernelIN5flash19enable_sm80_to_sm89INS1_16FlashAttnBwdSm80INS1_25CollectiveMainloopBwdSm80ILi2ELi2EN4cute5tupleIJNS5_1CILi128EEES8_NS7_ILi64EEEEEENS_10bfloat16_tEfNS_4arch4Sm80ELb1ELb0ELb1ELb0ELb1ELb0ELb0ELb0ELi2ELi4ELi4ELi4ELb0EEENS1_24CollectiveEpilogueBwdGQAISA_fSD_Li256ELb0ELb1EEENS1_25SingleTileBwdLPTSchedulerILb0ELi128ELb1EEEEEEEEEvNT_6ParamsE) ;  /* 0xffff6a6008007950 */ /* 0x000fea0003c3ffff */
        .type           $_ZN7cutlass13device_kernelIN5flash19enable_sm80_to_sm89INS1_16FlashAttnBwdSm80INS1_25CollectiveMainloopBwdSm80ILi2ELi2EN4cute5tupleIJNS5_1CILi128EEES8_NS7_ILi64EEEEEENS_10bfloat16_tEfNS_4arch4Sm80ELb1ELb0ELb1ELb0ELb1ELb0ELb0ELb0ELi2ELi4ELi4ELi4ELb0EEENS1_24CollectiveEpilogueBwdGQAISA_fSD_Li256ELb0ELb1EEENS1_25SingleTileBwdLPTSchedulerILb0ELi128ELb1EEEEEEEEEvNT_6ParamsE$_ZN4cute3eso3ESOILb1ELb0EJNS_6LayoutINS_5tupleIJNS3_IJNS_1CILi2EEES5_EEEEEENS3_IJNS3_IJNS4_ILi8EEENS4_ILi64EEEEEEEEEEEiEEC2ERKSC_RKi,@function
        .size           $_ZN7cutlass13device_kernelIN5flash19enable_sm80_to_sm89INS1_16FlashAttnBwdSm80INS1_25CollectiveMainloopBwdSm80ILi2ELi2EN4cute5tupleIJNS5_1CILi128EEES8_NS7_ILi64EEEEEENS_10bfloat16_tEfNS_4arch4Sm80ELb1ELb0ELb1ELb0ELb1ELb0ELb0ELb0ELi2ELi4ELi4ELi4ELb0EEENS1_24CollectiveEpilogueBwdGQAISA_fSD_Li256ELb0ELb1EEENS1_25SingleTileBwdLPTSchedulerILb0ELi128ELb1EEEEEEEEEvNT_6ParamsE$_ZN4cute3eso3ESOILb1ELb0EJNS_6LayoutINS_5tupleIJNS3_IJNS_1CILi2EEES5_EEEEEENS3_IJNS3_IJNS4_ILi8EEENS4_ILi64EEEEEEEEEEEiEEC2ERKSC_RKi,($_ZN7cutlass13device_kernelIN5flash19enable_sm80_to_sm89INS1_16FlashAttnBwdSm80INS1_25CollectiveMainloopBwdSm80ILi2ELi2EN4cute5tupleIJNS5_1CILi128EEES8_NS7_ILi64EEEEEENS_10bfloat16_tEfNS_4arch4Sm80ELb1ELb0ELb1ELb0ELb1ELb0ELb0ELb0ELi2ELi4ELi4ELi4ELb0EEENS1_24CollectiveEpilogueBwdGQAISA_fSD_Li256ELb0ELb1EEENS1_25SingleTileBwdLPTSchedulerILb0ELi128ELb1EEEEEEEEEvNT_6ParamsE$_ZN4cute3eso3ESOILb1ELb0EJNS_6LayoutINS_5tupleIJNS3_IJNS_1CILi2EEES5_EEENS3_IJS5_NS4_ILi8EEEEEEEEENS3_IJNS3_IJNS_11ScaledBasisIS7_JLi0EEEENSA_INS4_ILi64EEEJLi0EEEEEEENS3_IJNSA_INS4_ILi1EEEJLi1EEEENSA_INS4_ILi16EEEJLi1EEEEEEEEEEEENS_10ViewEngineINS_23ArithmeticTupleIteratorINS_15ArithmeticTupleIJNS4_ILi0EEESP_EEEEEEEEEC2ERKSL_RKSS_ - $_ZN7cutlass13device_kernelIN5flash19enable_sm80_to_sm89INS1_16FlashAttnBwdSm80INS1_25CollectiveMainloopBwdSm80ILi2ELi2EN4cute5tupleIJNS5_1CILi128EEES8_NS7_ILi64EEEEEENS_10bfloat16_tEfNS_4arch4Sm80ELb1ELb0ELb1ELb0ELb1ELb0ELb0ELb0ELi2ELi4ELi4ELi4ELb0EEENS1_24CollectiveEpilogueBwdGQAISA_fSD_Li256ELb0ELb1EEENS1_25SingleTileBwdLPTSchedulerILb0ELi128ELb1EEEEEEEEEvNT_6ParamsE$_ZN4cute3eso3ESOILb1ELb0EJNS_6LayoutINS_5tupleIJNS3_IJNS_1CILi2EEES5_EEEEEENS3_IJNS3_IJNS4_ILi8EEENS4_ILi64EEEEEEEEEEEiEEC2ERKSC_RKi)
$_ZN7cutlass13device_kernelIN5flash19enable_sm80_to_sm89INS1_16FlashAttnBwdSm80INS1_25CollectiveMainloopBwdSm80ILi2ELi2EN4cute5tupleIJNS5_1CILi128EEES8_NS7_ILi64EEEEEENS_10bfloat16_tEfNS_4arch4Sm80ELb1ELb0ELb1ELb0ELb1ELb0ELb0ELb0ELi2ELi4ELi4ELi4ELb0EEENS1_24CollectiveEpilogueBwdGQAISA_fSD_Li256ELb0ELb1EEENS1_25SingleTileBwdLPTSchedulerILb0ELi128ELb1EEEEEEEEEvNT_6ParamsE$_ZN4cute3eso3ESOILb1ELb0EJNS_6LayoutINS_5tupleIJNS3_IJNS_1CILi2EEES5_EEEEEENS3_IJNS3_IJNS4_ILi8EEENS4_ILi64EEEEEEEEEEEiEEC2ERKSC_RKi:
[----:B------:R-:W-:Y:S01]  /*95a0*/  IADD3 R2, R23, -c[0x0][0x20], RZ ;  /* 0x8000080017027a10 */ /* 0x000fe20007ffe0ff */
[----:B------:R-:W-:Y:S01]  /*95b0*/  IMAD.MOV.U32 R8, RZ, RZ, R6 ;  /* 0x000000ffff087224 */ /* 0x000fe200078e0006 */
[----:B------:R-:W-:-:S03]  /*95c0*/  MOV R9, 0x0 ;  /* 0x0000000000097802 */ /* 0x000fc60000000f00 */
[----:B------:R1:W-:Y:S01]  /*95d0*/  STL [R2], R3 ;  /* 0x0000000302007387 */ /* 0x0003e20000100800 */
[----:B------:R-:W-:Y:S05]  /*95e0*/  RET.REL.NODEC R8 `(_ZN7cutlass13device_kernelIN5flash19enable_sm80_to_sm89INS1_16FlashAttnBwdSm80INS1_25CollectiveMainloopBwdSm80ILi2ELi2EN4cute5tupleIJNS5_1CILi128EEES8_NS7_ILi64EEEEEENS_10bfloat16_tEfNS_4arch4Sm80ELb1ELb0ELb1ELb0ELb1ELb0ELb0ELb0ELi2ELi4ELi4ELi4ELb0EEENS1_24CollectiveEpilogueBwdGQAISA_fSD_Li256ELb0ELb1EEENS1_25SingleTileBwdLPTSchedulerILb0ELi128ELb1EEEEEEEEEvNT_6ParamsE) ;  /* 0xffff6a1008007950 */ /* 0x000fea0003c3ffff */
        .type           $_ZN7cutlass13device_kernelIN5flash19enable_sm80_to_sm89INS1_16FlashAttnBwdSm80INS1_25CollectiveMainloopBwdSm80ILi2ELi2EN4cute5tupleIJNS5_1CILi128EEES8_NS7_ILi64EEEEEENS_10bfloat16_tEfNS_4arch4Sm80ELb1ELb0ELb1ELb0ELb1ELb0ELb0ELb0ELi2ELi4ELi4ELi4ELb0EEENS1_24CollectiveEpilogueBwdGQAISA_fSD_Li256ELb0ELb1EEENS1_25SingleTileBwdLPTSchedulerILb0ELi128ELb1EEEEEEEEEvNT_6ParamsE$_ZN4cute3eso3ESOILb1ELb0EJNS_6LayoutINS_5tupleIJNS3_IJNS_1CILi2EEES5_EEENS3_IJS5_NS4_ILi8EEEEEEEEENS3_IJNS3_IJNS_11ScaledBasisIS7_JLi0EEEENSA_INS4_ILi64EEEJLi0EEEEEEENS3_IJNSA_INS4_ILi1EEEJLi1EEEENSA_INS4_ILi16EEEJLi1EEEEEEEEEEEENS_10ViewEngineINS_23ArithmeticTupleIteratorINS_15ArithmeticTupleIJNS4_ILi0EEESP_EEEEEEEEEC2ERKSL_RKSS_,@function
        .size           $_ZN7cutlass13device_kernelIN5flash19enable_sm80_to_sm89INS1_16FlashAttnBwdSm80INS1_25CollectiveMainloopBwdSm80ILi2ELi2EN4cute5tupleIJNS5_1CILi128EEES8_NS7_ILi64EEEEEENS_10bfloat16_tEfNS_4arch4Sm80ELb1ELb0ELb1ELb0ELb1ELb0ELb0ELb0ELi2ELi4ELi4ELi4ELb0EEENS1_24CollectiveEpilogueBwdGQAISA_fSD_Li256ELb0ELb1EEENS1_25SingleTileBwdLPTSchedulerILb0ELi128ELb1EEEEEEEEEvNT_6ParamsE$_ZN4cute3eso3ESOILb1ELb0EJNS_6LayoutINS_5tupleIJNS3_IJNS_1CILi2EEES5_EEENS3_IJS5_NS4_ILi8EEEEEEEEENS3_IJNS3_IJNS_11ScaledBasisIS7_JLi0EEEENSA_INS4_ILi64EEEJLi0EEEEEEENS3_IJNSA_INS4_ILi1EEEJLi1EEEENSA_INS4_ILi16EEEJLi1EEEEEEEEEEEENS_10ViewEngineINS_23ArithmeticTupleIteratorINS_15ArithmeticTupleIJNS4_ILi0EEESP_EEEEEEEEEC2ERKSL_RKSS_,($_ZN7cutlass13device_kernelIN5flash19enable_sm80_to_sm89INS1_16FlashAttnBwdSm80INS1_25CollectiveMainloopBwdSm80ILi2ELi2EN4cute5tupleIJNS5_1CILi128EEES8_NS7_ILi64EEEEEENS_10bfloat16_tEfNS_4arch4Sm80ELb1ELb0ELb1ELb0ELb1ELb0ELb0ELb0ELi2ELi4ELi4ELi4ELb0EEENS1_24CollectiveEpilogueBwdGQAISA_fSD_Li256ELb0ELb1EEENS1_25SingleTileBwdLPTSchedulerILb0ELi128ELb1EEEEEEEEEvNT_6ParamsE$_ZN4cute3eso3ESOILb1ELb0EJNS_6LayoutINS_5tupleIJNS3_IJNS_1CILi2EEES5_EEENS3_IJS5_NS4_ILi8EEEEEEEEENS3_IJNS3_IJNS_11ScaledBasisIS7_JLi0EEEENSA_INS4_ILi64EEEJLi0EEEEEEENS3_IJNSA_INS4_ILi1EEEJLi1EEEENSA_INS4_ILi16EEEJLi1EEEEEEEEEEEENS_10ViewEngineINS_23ArithmeticTupleIteratorINS_15ArithmeticTupleIJiiEEEEEEEEEC2ERKSL_RKSR_ - $_ZN7cutlass13device_kernelIN5flash19enable_sm80_to_sm89INS1_16FlashAttnBwdSm80INS1_25CollectiveMainloopBwdSm80ILi2ELi2EN4cute5tupleIJNS5_1CILi128EEES8_NS7_ILi64EEEEEENS_10bfloat16_tEfNS_4arch4Sm80ELb1ELb0ELb1ELb0ELb1ELb0ELb0ELb0ELi2ELi4ELi4ELi4ELb0EEENS1_24CollectiveEpilogueBwdGQAISA_fSD_Li256ELb0ELb1EEENS1_25SingleTileBwdLPTSchedulerILb0ELi128ELb1EEEEEEEEEvNT_6ParamsE$_ZN4cute3eso3ESOILb1ELb0EJNS_6LayoutINS_5tupleIJNS3_IJNS_1CILi2EEES5_EEENS3_IJS5_NS4_ILi8EEEEEEEEENS3_IJNS3_IJNS_11ScaledBasisIS7_JLi0EEEENSA_INS4_ILi64EEEJLi0EEEEEEENS3_IJNSA_INS4_ILi1EEEJLi1EEEENSA_INS4_ILi16EEEJLi1EEEEEEEEEEEENS_10ViewEngineINS_23ArithmeticTupleIteratorINS_15ArithmeticTupleIJNS4_ILi0EEESP_EEEEEEEEEC2ERKSL_RKSS_)
$_ZN7cutlass13device_kernelIN5flash19enable_sm80_to_sm89INS1_16FlashAttnBwdSm80INS1_25CollectiveMainloopBwdSm80ILi2ELi2EN4cute5tupleIJNS5_1CILi128EEES8_NS7_ILi64EEEEEENS_10bfloat16_tEfNS_4arch4Sm80ELb1ELb0ELb1ELb0ELb1ELb0ELb0ELb0ELi2ELi4ELi4ELi4ELb0EEENS1_24CollectiveEpilogueBwdGQAISA_fSD_Li256ELb0ELb1EEENS1_25SingleTileBwdLPTSchedulerILb0ELi128ELb1EEEEEEEEEvNT_6ParamsE$_ZN4cute3eso3ESOILb1ELb0EJNS_6LayoutINS_5tupleIJNS3_IJNS_1CILi2EEES5_EEENS3_IJS5_NS4_ILi8EEEEEEEEENS3_IJNS3_IJNS_11ScaledBasisIS7_JLi0EEEENSA_INS4_ILi64EEEJLi0EEEEEEENS3_IJNSA_INS4_ILi1EEEJLi1EEEENSA_INS4_ILi16EEEJLi1EEEEEEEEEEEENS_10ViewEngineINS_23ArithmeticTupleIteratorINS_15ArithmeticTupleIJNS4_ILi0EEESP_EEEEEEEEEC2ERKSL_RKSS_:
[----:B------:R-:W-:Y:S01]  /*95f0*/  IADD3 R46, R46, -c[0x0][0x20], RZ ;  /* 0x800008002e2e7a10 */ /* 0x000fe20007ffe0ff */
[----:B------:R-:W-:Y:S01]  /*9600*/  IMAD.MOV.U32 R8, RZ, RZ, R2 ;  /* 0x000000ffff087224 */ /* 0x000fe200078e0002 */
[----:B------:R-:W-:Y:S01]  /*9610*/  PRMT R3, RZ, 0x7610, R3 ;  /* 0x00007610ff037816 */ /* 0x000fe20000000003 */
[----:B------:R-:W-:-:S04]  /*9620*/  IMAD.MOV.U32 R9, RZ, RZ, 0x0 ;  /* 0x00000000ff097424 */ /* 0x000fc800078e00ff */
[----:B------:R1:W-:Y:S01]  /*9630*/  STL.U8 [R46], R3 ;  /* 0x000000032e007387 */ /* 0x0003e20000100000 */
[----:B------:R-:W-:Y:S05]  /*9640*/  RET.REL.NODEC R8 `(_ZN7cutlass13device_kernelIN5flash19enable_sm80_to_sm89INS1_16FlashAttnBwdSm80INS1_25CollectiveMainloopBwdSm80ILi2ELi2EN4cute5tupleIJNS5_1CILi128EEES8_NS7_ILi64EEEEEENS_10bfloat16_tEfNS_4arch4Sm80ELb1ELb0ELb1ELb0ELb1ELb0ELb0ELb0ELi2ELi4ELi4ELi4ELb0EEENS1_24CollectiveEpilogueBwdGQAISA_fSD_Li256ELb0ELb1EEENS1_25SingleTileBwdLPTSchedulerILb0ELi128ELb1EEEEEEEEEvNT_6ParamsE) ;  /* 0xffff69b008007950 */ /* 0x000fea0003c3ffff */
        .type           $_ZN7cutlass13device_kernelIN5flash19enable_sm80_to_sm89INS1_16FlashAttnBwdSm80INS1_25CollectiveMainloopBwdSm80ILi2ELi2EN4cute5tupleIJNS5_1CILi128EEES8_NS7_ILi64EEEEEENS_10bfloat16_tEfNS_4arch4Sm80ELb1ELb0ELb1ELb0ELb1ELb0ELb0ELb0ELi2ELi4ELi4ELi4ELb0EEENS1_24CollectiveEpilogueBwdGQAISA_fSD_Li256ELb0ELb1EEENS1_25SingleTileBwdLPTSchedulerILb0ELi128ELb1EEEEEEEEEvNT_6ParamsE$_ZN4cute3eso3ESOILb1ELb0EJNS_6LayoutINS_5tupleIJNS3_IJNS_1CILi2EEES5_EEENS3_IJS5_NS4_ILi8EEEEEEEEENS3_IJNS3_IJNS_11ScaledBasisIS7_JLi0EEEENSA_INS4_ILi64EEEJLi0EEEEEEENS3_IJNSA_INS4_ILi1EEEJLi1EEEENSA_INS4_ILi16EEEJLi1EEEEEEEEEEEENS_10ViewEngineINS_23ArithmeticTupleIteratorINS_15ArithmeticTupleIJiiEEEEEEEEEC2ERKSL_RKSR_,@function
        .size           $_ZN7cutlass13device_kernelIN5flash19enable_sm80_to_sm89INS1_16FlashAttnBwdSm80INS1_25CollectiveMainloopBwdSm80ILi2ELi2EN4cute5tupleIJNS5_1CILi128EEES8_NS7_ILi64EEEEEENS_10bfloat16_tEfNS_4arch4Sm80ELb1ELb0ELb1ELb0ELb1ELb0ELb0ELb0ELi2ELi4ELi4ELi4ELb0EEENS1_24CollectiveEpilogueBwdGQAISA_fSD_Li256ELb0ELb1EEENS1_25SingleTileBwdLPTSchedulerILb0ELi128ELb1EEEEEEEEEvNT_6ParamsE$_ZN4cute3eso3ESOILb1ELb0EJNS_6LayoutINS_5tupleIJNS3_IJNS_1CILi2EEES5_EEENS3_IJS5_NS4_ILi8EEEEEEEEENS3_IJNS3_IJNS_11ScaledBasisIS7_JLi0EEEENSA_INS4_ILi64EEEJLi0EEEEEEENS3_IJNSA_INS4_ILi1EEEJLi1EEEENSA_INS4_ILi16EEEJLi1EEEEEEEEEEEENS_10ViewEngineINS_23ArithmeticTupleIteratorINS_15ArithmeticTupleIJiiEEEEEEEEEC2ERKSL_RKSR_,($_ZN7cutlass13device_kernelIN5flash19enable_sm80_to_sm89INS1_16FlashAttnBwdSm80INS1_25CollectiveMainloopBwdSm80ILi2ELi2EN4cute5tupleIJNS5_1CILi128EEES8_NS7_ILi64EEEEEENS_10bfloat16_tEfNS_4arch4Sm80ELb1ELb0ELb1ELb0ELb1ELb0ELb0ELb0ELi2ELi4ELi4ELi4ELb0EEENS1_24CollectiveEpilogueBwdGQAISA_fSD_Li256ELb0ELb1EEENS1_25SingleTileBwdLPTSchedulerILb0ELi128ELb1EEEEEEEEEvNT_6ParamsE$_ZN4cute3eso3ESOILb1ELb0EJNS_6LayoutINS_5tupleIJNS3_IJNS_1CILi2EEES5_EEENS3_IJS5_NS4_ILi8EEEEEEEEENS3_IJNS3_IJS5_NS4_ILi4EEEEEENS3_IJNS4_ILi1EEES7_EEEEEEEENS_10ViewEngineIPfEEEEC2ERKSF_RKSI_ - $_ZN7cutlass13device_kernelIN5flash19enable_sm80_to_sm89INS1_16FlashAttnBwdSm80INS1_25CollectiveMainloopBwdSm80ILi2ELi2EN4cute5tupleIJNS5_1CILi128EEES8_NS7_ILi64EEEEEENS_10bfloat16_tEfNS_4arch4Sm80ELb1ELb0ELb1ELb0ELb1ELb0ELb0ELb0ELi2ELi4ELi4ELi4ELb0EEENS1_24CollectiveEpilogueBwdGQAISA_fSD_Li256ELb0ELb1EEENS1_25SingleTileBwdLPTSchedulerILb0ELi128ELb1EEEEEEEEEvNT_6ParamsE$_ZN4cute3eso3ESOILb1ELb0EJNS_6LayoutINS_5tupleIJNS3_IJNS_1CILi2EEES5_EEENS3_IJS5_NS4_ILi8EEEEEEEEENS3_IJNS3_IJNS_11ScaledBasisIS7_JLi0EEEENSA_INS4_ILi64EEEJLi0EEEEEEENS3_IJNSA_INS4_ILi1EEEJLi1EEEENSA_INS4_ILi16EEEJLi1EEEEEEEEEEEENS_10ViewEngineINS_23ArithmeticTupleIteratorINS_15ArithmeticTupleIJiiEEEEEEEEEC2ERKSL_RKSR_)
$_ZN7cutlass13device_kernelIN5flash19enable_sm80_to_sm89INS1_16FlashAttnBwdSm80INS1_25CollectiveMainloopBwdSm80ILi2ELi2EN4cute5tupleIJNS5_1CILi128EEES8_NS7_ILi64EEEEEENS_10bfloat16_tEfNS_4arch4Sm80ELb1ELb0ELb1ELb0ELb1ELb0ELb0ELb0ELi2ELi4ELi4ELi4ELb0EEENS1_24CollectiveEpilogueBwdGQAISA_fSD_Li256ELb0ELb1EEENS1_25SingleTileBwdLPTSchedulerILb0ELi128ELb1EEEEEEEEEvNT_6ParamsE$_ZN4cute3eso3ESOILb1ELb0EJNS_6LayoutINS_5tupleIJNS3_IJNS_1CILi2EEES5_EEENS3_IJS5_NS4_ILi8EEEEEEEEENS3_IJNS3_IJNS_11ScaledBasisIS7_JLi0EEEENSA_INS4_ILi64EEEJLi0EEEEEEENS3_IJNSA_INS4_ILi1EEEJLi1EEEENSA_INS4_ILi16EEEJLi1EEEEEEEEEEEENS_10ViewEngineINS_23ArithmeticTupleIteratorINS_15ArithmeticTupleIJiiEEEEEEEEEC2ERKSL_RKSR_:
[----:B------:R-:W-:Y:S01]  /*9650*/  IADD3 R4, R81, -c[0x0][0x20], RZ ;  /* 0x8000080051047a10 */ /* 0x000fe20007ffe0ff */
[----:B------:R-:W-:Y:S01]  /*9660*/  IMAD.MOV.U32 R8, RZ, RZ, R6 ;  /* 0x000000ffff087224 */ /* 0x000fe200078e0006 */
[----:B------:R-:W-:-:S03]  /*9670*/  MOV R9, 0x0 ;  /* 0x0000000000097802 */ /* 0x000fc60000000f00 */
[----:B------:R1:W-:Y:S04]  /*9680*/  STL [R4], R2 ;  /* 0x0000000204007387 */ /* 0x0003e80000100800 */
[----:B------:R1:W-:Y:S01]  /*9690*/  STL [R4+0x4], R3 ;  /* 0x0000040304007387 */ /* 0x0003e20000100800 */
[----:B------:R-:W-:Y:S05]  /*96a0*/  RET.REL.NODEC R8 `(_ZN7cutlass13device_kernelIN5flash19enable_sm80_to_sm89INS1_16FlashAttnBwdSm80INS1_25CollectiveMainloopBwdSm80ILi2ELi2EN4cute5tupleIJNS5_1CILi128EEES8_NS7_ILi64EEEEEENS_10bfloat16_tEfNS_4arch4Sm80ELb1ELb0ELb1ELb0ELb1ELb0ELb0ELb0ELi2ELi4ELi4ELi4ELb0EEENS1_24CollectiveEpilogueBwdGQAISA_fSD_Li256ELb0ELb1EEENS1_25SingleTileBwdLPTSchedulerILb0ELi128ELb1EEEEEEEEEvNT_6ParamsE) ;  /* 0xffff695008007950 */ /* 0x000fea0003c3ffff */
        .type           $_ZN7cutlass13device_kernelIN5flash19enable_sm80_to_sm89INS1_16FlashAttnBwdSm80INS1_25CollectiveMainloopBwdSm80ILi2ELi2EN4cute5tupleIJNS5_1CILi128EEES8_NS7_ILi64EEEEEENS_10bfloat16_tEfNS_4arch4Sm80ELb1ELb0ELb1ELb0ELb1ELb0ELb0ELb0ELi2ELi4ELi4ELi4ELb0EEENS1_24CollectiveEpilogueBwdGQAISA_fSD_Li256ELb0ELb1EEENS1_25SingleTileBwdLPTSchedulerILb0ELi128ELb1EEEEEEEEEvNT_6ParamsE$_ZN4cute3eso3ESOILb1ELb0EJNS_6LayoutINS_5tupleIJNS3_IJNS_1CILi2EEES5_EEENS3_IJS5_NS4_ILi8EEEEEEEEENS3_IJNS3_IJS5_NS4_ILi4EEEEEENS3_IJNS4_ILi1EEES7_EEEEEEEENS_10ViewEngineIPfEEEEC2ERKSF_RKSI_,@function
        .size           $_ZN7cutlass13device_kernelIN5flash19enable_sm80_to_sm89INS1_16FlashAttnBwdSm80INS1_25CollectiveMainloopBwdSm80ILi2ELi2EN4cute5tupleIJNS5_1CILi128EEES8_NS7_ILi64EEEEEENS_10bfloat16_tEfNS_4arch4Sm80ELb1ELb0ELb1ELb0ELb1ELb0ELb0ELb0ELi2ELi4ELi4ELi4ELb0EEENS1_24CollectiveEpilogueBwdGQAISA_fSD_Li256ELb0ELb1EEENS1_25SingleTileBwdLPTSchedulerILb0ELi128ELb1EEEEEEEEEvNT_6ParamsE$_ZN4cute3eso3ESOILb1ELb0EJNS_6LayoutINS_5tupleIJNS3_IJNS_1CILi2EEES5_EEENS3_IJS5_NS4_ILi8EEEEEEEEENS3_IJNS3_IJS5_NS4_ILi4EEEEEENS3_IJNS4_ILi1EEES7_EEEEEEEENS_10ViewEngineIPfEEEEC2ERKSF_RKSI_,($_ZN7cutlass13device_kernelIN5flash19enable_sm80_to_sm89INS1_16FlashAttnBwdSm80INS1_25CollectiveMainloopBwdSm80ILi2ELi2EN4cute5tupleIJNS5_1CILi128EEES8_NS7_ILi64EEEEEENS_10bfloat16_tEfNS_4arch4Sm80ELb1ELb0ELb1ELb0ELb1ELb0ELb0ELb0ELi2ELi4ELi4ELi4ELb0EEENS1_24CollectiveEpilogueBwdGQAISA_fSD_Li256ELb0ELb1EEENS1_25SingleTileBwdLPTSchedulerILb0ELi128ELb1EEEEEEEEEvNT_6ParamsE$_ZN4cute3eso3ESOILb1ELb0EJNS_6LayoutINS_5tupleIJNS3_IJNS_1CILi2EEES5_EEENS4_ILi8EEEEEENS3_IJNS3_IJNS4_ILi1EEES5_EEENS4_ILi4EEEEEEEENS_10ViewEngineIPN7cutlass10bfloat16_tEEEEEC2ERKSD_RKSI_ - $_ZN7cutlass13device_kernelIN5flash19enable_sm80_to_sm89INS1_16FlashAttnBwdSm80INS1_25CollectiveMainloopBwdSm80ILi2ELi2EN4cute5tupleIJNS5_1CILi128EEES8_NS7_ILi64EEEEEENS_10bfloat16_tEfNS_4arch4Sm80ELb1ELb0ELb1ELb0ELb1ELb0ELb0ELb0ELi2ELi4ELi4ELi4ELb0EEENS1_24CollectiveEpilogueBwdGQAISA_fSD_Li256ELb0ELb1EEENS1_25SingleTileBwdLPTSchedulerILb0ELi128ELb1EEEEEEEEEvNT_6ParamsE$_ZN4cute3eso3ESOILb1ELb0EJNS_6LayoutINS_5tupleIJNS3_IJNS_1CILi2EEES5_EEENS3_IJS5_NS4_ILi8EEEEEEEEENS3_IJNS3_IJS5_NS4_ILi4EEEEEENS3_IJNS4_ILi1EEES7_EEEEEEEENS_10ViewEngineIPfEEEEC2ERKSF_RKSI_)
$_ZN7cutlass13device_kernelIN5flash19enable_sm80_to_sm89INS1_16FlashAttnBwdSm80INS1_25CollectiveMainloopBwdSm80ILi2ELi2EN4cute5tupleIJNS5_1CILi128EEES8_NS7_ILi64EEEEEENS_10bfloat16_tEfNS_4arch4Sm80ELb1ELb0ELb1ELb0ELb1ELb0ELb0ELb0ELi2ELi4ELi4ELi4ELb0EEENS1_24CollectiveEpilogueBwdGQAISA_fSD_Li256ELb0ELb1EEENS1_25SingleTileBwdLPTSchedulerILb0ELi128ELb1EEEEEEEEEvNT_6ParamsE$_ZN4cute3eso3ESOILb1ELb0EJNS_6LayoutINS_5tupleIJNS3_IJNS_1CILi2EEES5_EEENS3_IJS5_NS4_ILi8EEEEEEEEENS3_IJNS3_IJS5_NS4_ILi4EEEEEENS3_IJNS4_ILi1EEES7_EEEEEEEENS_10ViewEngineIPfEEEEC2ERKSF_RKSI_:
[----:B------:R-:W-:Y:S01]  /*96b0*/  IADD3 R4, R81, -c[0x0][0x20], RZ ;  /* 0x8000080051047a10 */ /* 0x000fe20007ffe0ff */
[----:B------:R-:W-:Y:S01]  /*96c0*/  IMAD.MOV.U32 R8, RZ, RZ, R6 ;  /* 0x000000ffff087224 */ /* 0x000fe200078e0006 */
[----:B------:R-:W-:-:S03]  /*96d0*/  MOV R9, 0x0 ;  /* 0x0000000000097802 */ /* 0x000fc60000000f00 */
[----:B------:R1:W-:Y:S01]  /*96e0*/  STL.64 [R4], R48 ;  /* 0x0000003004007387 */ /* 0x0003e20000100a00 */
[----:B------:R-:W-:Y:S05]  /*96f0*/  RET.REL.NODEC R8 `(_ZN7cutlass13device_kernelIN5flash19enable_sm80_to_sm89INS1_16FlashAttnBwdSm80INS1_25CollectiveMainloopBwdSm80ILi2ELi2EN4cute5tupleIJNS5_1CILi128EEES8_NS7_ILi64EEEEEENS_10bfloat16_tEfNS_4arch4Sm80ELb1ELb0ELb1ELb0ELb1ELb0ELb0ELb0ELi2ELi4ELi4ELi4ELb0EEENS1_24CollectiveEpilogueBwdGQAISA_fSD_Li256ELb0ELb1EEENS1_25SingleTileBwdLPTSchedulerILb0ELi128ELb1EEEEEEEEEvNT_6ParamsE) ;  /* 0xffff690008007950 */ /* 0x000fea0003c3ffff */
        .type           $_ZN7cutlass13device_kernelIN5flash19enable_sm80_to_sm89INS1_16FlashAttnBwdSm80INS1_25CollectiveMainloopBwdSm80ILi2ELi2EN4cute5tupleIJNS5_1CILi128EEES8_NS7_ILi64EEEEEENS_10bfloat16_tEfNS_4arch4Sm80ELb1ELb0ELb1ELb0ELb1ELb0ELb0ELb0ELi2ELi4ELi4ELi4ELb0EEENS1_24CollectiveEpilogueBwdGQAISA_fSD_Li256ELb0ELb1EEENS1_25SingleTileBwdLPTSchedulerILb0ELi128ELb1EEEEEEEEEvNT_6ParamsE$_ZN4cute3eso3ESOILb1ELb0EJNS_6LayoutINS_5tupleIJNS3_IJNS_1CILi2EEES5_EEENS4_ILi8EEEEEENS3_IJNS3_IJNS4_ILi1EEES5_EEENS4_ILi4EEEEEEEENS_10ViewEngineIPN7cutlass10bfloat16_tEEEEEC2ERKSD_RKSI_,@function
        .size           $_ZN7cutlass13device_kernelIN5flash19enable_sm80_to_sm89INS1_16FlashAttnBwdSm80INS1_25CollectiveMainloopBwdSm80ILi2ELi2EN4cute5tupleIJNS5_1CILi128EEES8_NS7_ILi64EEEEEENS_10bfloat16_tEfNS_4arch4Sm80ELb1ELb0ELb1ELb0ELb1ELb0ELb0ELb0ELi2ELi4ELi4ELi4ELb0EEENS1_24CollectiveEpilogueBwdGQAISA_fSD_Li256ELb0ELb1EEENS1_25SingleTileBwdLPTSchedulerILb0ELi128ELb1EEEEEEEEEvNT_6ParamsE$_ZN4cute3eso3ESOILb1ELb0EJNS_6LayoutINS_5tupleIJNS3_IJNS_1CILi2EEES5_EEENS4_ILi8EEEEEENS3_IJNS3_IJNS4_ILi1EEES5_EEENS4_ILi4EEEEEEEENS_10ViewEngineIPN7cutlass10bfloat16_tEEEEEC2ERKSD_RKSI_,($_ZN7cutlass13device_kernelIN5flash19enable_sm80_to_sm89INS1_16FlashAttnBwdSm80INS1_25CollectiveMainloopBwdSm80ILi2ELi2EN4cute5tupleIJNS5_1CILi128EEES8_NS7_ILi64EEEEEENS_10bfloat16_tEfNS_4arch4Sm80ELb1ELb0ELb1ELb0ELb1ELb0ELb0ELb0ELi2ELi4ELi4ELi4ELb0EEENS1_24CollectiveEpilogueBwdGQAISA_fSD_Li256ELb0ELb1EEENS1_25SingleTileBwdLPTSchedulerILb0ELi128ELb1EEEEEEEEEvNT_6ParamsE$_ZN4cute3eso3ESOILb1ELb0EJNS_6LayoutINS_5tupleIJNS3_IJNS_1CILi2EEES5_EEENS4_ILi8EEEEEENS3_IJNS3_IJNS4_ILi1EEES5_EEENS4_ILi4EEEEEEEEiEEC2ERKSD_RKi - $_ZN7cutlass13device_kernelIN5flash19enable_sm80_to_sm89INS1_16FlashAttnBwdSm80INS1_25CollectiveMainloopBwdSm80ILi2ELi2EN4cute5tupleIJNS5_1CILi128EEES8_NS7_ILi64EEEEEENS_10bfloat16_tEfNS_4arch4Sm80ELb1ELb0ELb1ELb0ELb1ELb0ELb0ELb0ELi2ELi4ELi4ELi4ELb0EEENS1_24CollectiveEpilogueBwdGQAISA_fSD_Li256ELb0ELb1EEENS1_25SingleTileBwdLPTSchedulerILb0ELi128ELb1EEEEEEEEEvNT_6ParamsE$_ZN4cute3eso3ESOILb1ELb0EJNS_6LayoutINS_5tupleIJNS3_IJNS_1CILi2EEES5_EEENS4_ILi8EEEEEENS3_IJNS3_IJNS4_ILi1EEES5_EEENS4_ILi4EEEEEEEENS_10ViewEngineIPN7cutlass10bfloat16_tEEEEEC2ERKSD_RKSI_)
$_ZN7cutlass13device_kernelIN5flash19enable_sm80_to_sm89INS1_16FlashAttnBwdSm80INS1_25CollectiveMainloopBwdSm80ILi2ELi2EN4cute5tupleIJNS5_1CILi128EEES8_NS7_ILi64EEEEEENS_10bfloat16_tEfNS_4arch4Sm80ELb1ELb0ELb1ELb0ELb1ELb0ELb0ELb0ELi2ELi4ELi4ELi4ELb0EEENS1_24CollectiveEpilogueBwdGQAISA_fSD_Li256ELb0ELb1EEENS1_25SingleTileBwdLPTSchedulerILb0ELi128ELb1EEEEEEEEEvNT_6ParamsE$_ZN4cute3eso3ESOILb1ELb0EJNS_6LayoutINS_5tupleIJNS3_IJNS_1CILi2EEES5_EEENS4_ILi8EEEEEENS3_IJNS3_IJNS4_ILi1EEES5_EEENS4_ILi4EEEEEEEENS_10ViewEngineIPN7cutlass10bfloat16_tEEEEEC2ERKSD_RKSI_:
[----:B------:R-:W-:Y:S01]  /*9700*/  IADD3 R2, R23, -c[0x0][0x20], RZ ;  /* 0x8000080017027a10 */ /* 0x000fe20007ffe0ff */
[----:B------:R-:W-:Y:S01]  /*9710*/  IMAD.MOV.U32 R7, RZ, RZ, R3 ;  /* 0x000000ffff077224 */ /* 0x000fe200078e0003 */
[----:B------:R-:W-:-:S04]  /*9720*/  MOV R5, 0x0 ;  /* 0x0000000000057802 */ /* 0x000fc80000000f00 */
[----:B------:R1:W-:Y:S01]  /*9730*/  STL.64 [R2], R6 ;  /* 0x0000000602007387 */ /* 0x0003e20000100a00 */
[----:B------:R-:W-:Y:S05]  /*9740*/  RET.REL.NODEC R4 `(_ZN7cutlass13device_kernelIN5flash19enable_sm80_to_sm89INS1_16FlashAttnBwdSm80INS1_25CollectiveMainloopBwdSm80ILi2ELi2EN4cute5tupleIJNS5_1CILi128EEES8_NS7_ILi64EEEEEENS_10bfloat16_tEfNS_4arch4Sm80ELb1ELb0ELb1ELb0ELb1ELb0ELb0ELb0ELi2ELi4ELi4ELi4ELb0EEENS1_24CollectiveEpilogueBwdGQAISA_fSD_Li256ELb0ELb1EEENS1_25SingleTileBwdLPTSchedulerILb0ELi128ELb1EEEEEEEEEvNT_6ParamsE) ;  /* 0xffff68b004007950 */ /* 0x000fea0003c3ffff */
        .type           $_ZN7cutlass13device_kernelIN5flash19enable_sm80_to_sm89INS1_16FlashAttnBwdSm80INS1_25CollectiveMainloopBwdSm80ILi2ELi2EN4cute5tupleIJNS5_1CILi128EEES8_NS7_ILi64EEEEEENS_10bfloat16_tEfNS_4arch4Sm80ELb1ELb0ELb1ELb0ELb1ELb0ELb0ELb0ELi2ELi4ELi4ELi4ELb0EEENS1_24CollectiveEpilogueBwdGQAISA_fSD_Li256ELb0ELb1EEENS1_25SingleTileBwdLPTSchedulerILb0ELi128ELb1EEEEEEEEEvNT_6ParamsE$_ZN4cute3eso3ESOILb1ELb0EJNS_6LayoutINS_5tupleIJNS3_IJNS_1CILi2EEES5_EEENS4_ILi8EEEEEENS3_IJNS3_IJNS4_ILi1EEES5_EEENS4_ILi4EEEEEEEEiEEC2ERKSD_RKi,@function
        .size           $_ZN7cutlass13device_kernelIN5flash19enable_sm80_to_sm89INS1_16FlashAttnBwdSm80INS1_25CollectiveMainloopBwdSm80ILi2ELi2EN4cute5tupleIJNS5_1CILi128EEES8_NS7_ILi64EEEEEENS_10bfloat16_tEfNS_4arch4Sm80ELb1ELb0ELb1ELb0ELb1ELb0ELb0ELb0ELi2ELi4ELi4ELi4ELb0EEENS1_24CollectiveEpilogueBwdGQAISA_fSD_Li256ELb0ELb1EEENS1_25SingleTileBwdLPTSchedulerILb0ELi128ELb1EEEEEEEEEvNT_6ParamsE$_ZN4cute3eso3ESOILb1ELb0EJNS_6LayoutINS_5tupleIJNS3_IJNS_1CILi2EEES5_EEENS4_ILi8EEEEEENS3_IJNS3_IJNS4_ILi1EEES5_EEENS4_ILi4EEEEEEEEiEEC2ERKSD_RKi,($_ZN7cutlass13device_kernelIN5flash19enable_sm80_to_sm89INS1_16FlashAttnBwdSm80INS1_25CollectiveMainloopBwdSm80ILi2ELi2EN4cute5tupleIJNS5_1CILi128EEES8_NS7_ILi64EEEEEENS_10bfloat16_tEfNS_4arch4Sm80ELb1ELb0ELb1ELb0ELb1ELb0ELb0ELb0ELi2ELi4ELi4ELi4ELb0EEENS1_24CollectiveEpilogueBwdGQAISA_fSD_Li256ELb0ELb1EEENS1_25SingleTileBwdLPTSchedulerILb0ELi128ELb1EEEEEEEEEvNT_6ParamsE$_ZN4cute3eso3ESOILb1ELb0EJNS_6LayoutINS_5tupleIJNS3_IJNS_1CILi2EEES5_EEES5_NS4_ILi8EEEEEENS3_IJNS3_IJNS_11ScaledBasisINS4_ILi1EEEJLi1EEEENS9_IS7_JLi0EEEEEEENS9_INS4_ILi64EEEJLi0EEEENS9_INS4_ILi16EEEJLi1EEEEEEEEENS_10ViewEngineINS_23ArithmeticTupleIteratorINS_15ArithmeticTupleIJiiEEEEEEEEEC2ERKSJ_RKSP_ - $_ZN7cutlass13device_kernelIN5flash19enable_sm80_to_sm89INS1_16FlashAttnBwdSm80INS1_25CollectiveMainloopBwdSm80ILi2ELi2EN4cute5tupleIJNS5_1CILi128EEES8_NS7_ILi64EEEEEENS_10bfloat16_tEfNS_4arch4Sm80ELb1ELb0ELb1ELb0ELb1ELb0ELb0ELb0ELi2ELi4ELi4ELi4ELb0EEENS1_24CollectiveEpilogueBwdGQAISA_fSD_Li256ELb0ELb1EEENS1_25SingleTileBwdLPTSchedulerILb0ELi128ELb1EEEEEEEEEvNT_6ParamsE$_ZN4cute3eso3ESOILb1ELb0EJNS_6LayoutINS_5tupleIJNS3_IJNS_1CILi2EEES5_EEENS4_ILi8EEEEEENS3_IJNS3_IJNS4_ILi1EEES5_EEENS4_ILi4EEEEEEEEiEEC2ERKSD_RKi)
$_ZN7cutlass13device_kernelIN5flash19enable_sm80_to_sm89INS1_16FlashAttnBwdSm80INS1_25CollectiveMainloopBwdSm80ILi2ELi2EN4cute5tupleIJNS5_1CILi128EEES8_NS7_ILi64EEEEEENS_10bfloat16_tEfNS_4arch4Sm80ELb1ELb0ELb1ELb0ELb1ELb0ELb0ELb0ELi2ELi4ELi4ELi4ELb0EEENS1_24CollectiveEpilogueBwdGQAISA_fSD_Li256ELb0ELb1EEENS1_25SingleTileBwdLPTSchedulerILb0ELi128ELb1EEEEEEEEEvNT_6ParamsE$_ZN4cute3eso3ESOILb1ELb0EJNS_6LayoutINS_5tupleIJNS3_IJNS_1CILi2EEES5_EEENS4_ILi8EEEEEENS3_IJNS3_IJNS4_ILi1EEES5_EEENS4_ILi4EEEEEEEEiEEC2ERKSD_RKi:
[----:B------:R-:W-:Y:S02]  /*9750*/  IADD3 R2, R23, -c[0x0][0x20], RZ ;  /* 0x8000080017027a10 */ /* 0x000fe40007ffe0ff */
[----:B------:R-:W-:-:S03]  /*9760*/  MOV R5, 0x0 ;  /* 0x0000000000057802 */ /* 0x000fc60000000f00 */
[----:B------:R1:W-:Y:S01]  /*9770*/  STL [R2], R3 ;  /* 0x0000000302007387 */ /* 0x0003e20000100800 */
[----:B------:R-:W-:Y:S05]  /*9780*/  RET.REL.NODEC R4 `(_ZN7cutlass13device_kernelIN5flash19enable_sm80_to_sm89INS1_16FlashAttnBwdSm80INS1_25CollectiveMainloopBwdSm80ILi2ELi2EN4cute5tupleIJNS5_1CILi128EEES8_NS7_ILi64EEEEEENS_10bfloat16_tEfNS_4arch4Sm80ELb1ELb0ELb1ELb0ELb1ELb0ELb0ELb0ELi2ELi4ELi4ELi4ELb0EEENS1_24CollectiveEpilogueBwdGQAISA_fSD_Li256ELb0ELb1EEENS1_25SingleTileBwdLPTSchedulerILb0ELi128ELb1EEEEEEEEEvNT_6ParamsE) ;  /* 0xffff687004007950 */ /* 0x000fea0003c3ffff */
        .type           $_ZN7cutlass13device_kernelIN5flash19enable_sm80_to_sm89INS1_16FlashAttnBwdSm80INS1_25CollectiveMainloopBwdSm80ILi2ELi2EN4cute5tupleIJNS5_1CILi128EEES8_NS7_ILi64EEEEEENS_10bfloat16_tEfNS_4arch4Sm80ELb1ELb0ELb1ELb0ELb1ELb0ELb0ELb0ELi2ELi4ELi4ELi4ELb0EEENS1_24CollectiveEpilogueBwdGQAISA_fSD_Li256ELb0ELb1EEENS1_25SingleTileBwdLPTSchedulerILb0ELi128ELb1EEEEEEEEEvNT_6ParamsE$_ZN4cute3eso3ESOILb1ELb0EJNS_6LayoutINS_5tupleIJNS3_IJNS_1CILi2EEES5_EEES5_NS4_ILi8EEEEEENS3_IJNS3_IJNS_11ScaledBasisINS4_ILi1EEEJLi1EEEENS9_IS7_JLi0EEEEEEENS9_INS4_ILi64EEEJLi0EEEENS9_INS4_ILi16EEEJLi1EEEEEEEEENS_10ViewEngineINS_23ArithmeticTupleIteratorINS_15ArithmeticTupleIJiiEEEEEEEEEC2ERKSJ_RKSP_,@function
        .size           $_ZN7cutlass13device_kernelIN5flash19enable_sm80_to_sm89INS1_16FlashAttnBwdSm80INS1_25CollectiveMainloopBwdSm80ILi2ELi2EN4cute5tupleIJNS5_1CILi128EEES8_NS7_ILi64EEEEEENS_10bfloat16_tEfNS_4arch4Sm80ELb1ELb0ELb1ELb0ELb1ELb0ELb0ELb0ELi2ELi4ELi4ELi4ELb0EEENS1_24CollectiveEpilogueBwdGQAISA_fSD_Li256ELb0ELb1EEENS1_25SingleTileBwdLPTSchedulerILb0ELi128ELb1EEEEEEEEEvNT_6ParamsE$_ZN4cute3eso3ESOILb1ELb0EJNS_6LayoutINS_5tupleIJNS3_IJNS_1CILi2EEES5_EEES5_NS4_ILi8EEEEEENS3_IJNS3_IJNS_11ScaledBasisINS4_ILi1EEEJLi1EEEENS9_IS7_JLi0EEEEEEENS9_INS4_ILi64EEEJLi0EEEENS9_INS4_ILi16EEEJLi1EEEEEEEEENS_10ViewEngineINS_23ArithmeticTupleIteratorINS_15ArithmeticTupleIJiiEEEEEEEEEC2ERKSJ_RKSP_,($_ZN7cutlass13device_kernelIN5flash19enable_sm80_to_sm89INS1_16FlashAttnBwdSm80INS1_25CollectiveMainloopBwdSm80ILi2ELi2EN4cute5tupleIJNS5_1CILi128EEES8_NS7_ILi64EEEEEENS_10bfloat16_tEfNS_4arch4Sm80ELb1ELb0ELb1ELb0ELb1ELb0ELb0ELb0ELi2ELi4ELi4ELi4ELb0EEENS1_24CollectiveEpilogueBwdGQAISA_fSD_Li256ELb0ELb1EEENS1_25SingleTileBwdLPTSchedulerILb0ELi128ELb1EEEEEEEEEvNT_6ParamsE$_ZN4cute3eso3ESOILb1ELb0EJNS_6LayoutINS_5tupleIJNS3_IJNS_1CILi2EEES5_EEES5_NS4_ILi8EEEEEENS3_IJNS3_IJNS_11ScaledBasisINS4_ILi1EEEJLi1EEEENS9_IS7_JLi0EEEEEEENS9_INS4_ILi64EEEJLi0EEEENS9_INS4_ILi16EEEJLi1EEEEEEEEENS_15ArithmeticTupleIJiiEEEEEC2ERKSJ_RKSL_ - $_ZN7cutlass13device_kernelIN5flash19enable_sm80_to_sm89INS1_16FlashAttnBwdSm80INS1_25CollectiveMainloopBwdSm80ILi2ELi2EN4cute5tupleIJNS5_1CILi128EEES8_NS7_ILi64EEEEEENS_10bfloat16_tEfNS_4arch4Sm80ELb1ELb0ELb1ELb0ELb1ELb0ELb0ELb0ELi2ELi4ELi4ELi4ELb0EEENS1_24CollectiveEpilogueBwdGQAISA_fSD_Li256ELb0ELb1EEENS1_25SingleTileBwdLPTSchedulerILb0ELi128ELb1EEEEEEEEEvNT_6ParamsE$_ZN4cute3eso3ESOILb1ELb0EJNS_6LayoutINS_5tupleIJNS3_IJNS_1CILi2EEES5_EEES5_NS4_ILi8EEEEEENS3_IJNS3_IJNS_11ScaledBasisINS4_ILi1EEEJLi1EEEENS9_IS7_JLi0EEEEEEENS9_INS4_ILi64EEEJLi0EEEENS9_INS4_ILi16EEEJLi1EEEEEEEEENS_10ViewEngineINS_23ArithmeticTupleIteratorINS_15ArithmeticTupleIJiiEEEEEEEEEC2ERKSJ_RKSP_)
$_ZN7cutlass13device_kernelIN5flash19enable_sm80_to_sm89INS1_16FlashAttnBwdSm80INS1_25CollectiveMainloopBwdSm80ILi2ELi2EN4cute5tupleIJNS5_1CILi128EEES8_NS7_ILi64EEEEEENS_10bfloat16_tEfNS_4arch4Sm80ELb1ELb0ELb1ELb0ELb1ELb0ELb0ELb0ELi2ELi4ELi4ELi4ELb0EEENS1_24CollectiveEpilogueBwdGQAISA_fSD_Li256ELb0ELb1EEENS1_25SingleTileBwdLPTSchedulerILb0ELi128ELb1EEEEEEEEEvNT_6ParamsE$_ZN4cute3eso3ESOILb1ELb0EJNS_6LayoutINS_5tupleIJNS3_IJNS_1CILi2EEES5_EEES5_NS4_ILi8EEEEEENS3_IJNS3_IJNS_11ScaledBasisINS4_ILi1EEEJLi1EEEENS9_IS7_JLi0EEEEEEENS9_INS4_ILi64EEEJLi0EEEENS9_INS4_ILi16EEEJLi1EEEEEEEEENS_10ViewEngineINS_23ArithmeticTupleIteratorINS_15ArithmeticTupleIJiiEEEEEEEEEC2ERKSJ_RKSP_:
[----:B------:R-:W-:Y:S01]  /*9790*/  IADD3 R4, R81, -c[0x0][0x20], RZ ;  /* 0x8000080051047a10 */ /* 0x000fe20007ffe0ff */
[----:B------:R-:W-:Y:S01]  /*97a0*/  IMAD.MOV.U32 R8, RZ, RZ, R6 ;  /* 0x000000ffff087224 */ /* 0x000fe200078e0006 */
[----:B------:R-:W-:-:S03]  /*97b0*/  MOV R9, 0x0 ;  /* 0x0000000000097802 */ /* 0x000fc60000000f00 */
[----:B------:R1:W-:Y:S04]  /*97c0*/  STL [R4], R2 ;  /* 0x0000000204007387 */ /* 0x0003e80000100800 */
[----:B------:R1:W-:Y:S01]  /*97d0*/  STL [R4+0x4], R3 ;  /* 0x0000040304007387 */ /* 0x0003e20000100800 */
[----:B------:R-:W-:Y:S05]  /*97e0*/  RET.REL.NODEC R8 `(_ZN7cutlass13device_kernelIN5flash19enable_sm80_to_sm89INS1_16FlashAttnBwdSm80INS1_25CollectiveMainloopBwdSm80ILi2ELi2EN4cute5tupleIJNS5_1CILi128EEES8_NS7_ILi64EEEEEENS_10bfloat16_tEfNS_4arch4Sm80ELb1ELb0ELb1ELb0ELb1ELb0ELb0ELb0ELi2ELi4ELi4ELi4ELb0EEENS1_24CollectiveEpilogueBwdGQAISA_fSD_Li256ELb0ELb1EEENS1_25SingleTileBwdLPTSchedulerILb0ELi128ELb1EEEEEEEEEvNT_6ParamsE) ;  /* 0xffff681008007950 */ /* 0x000fea0003c3ffff */
        .type           $_ZN7cutlass13device_kernelIN5flash19enable_sm80_to_sm89INS1_16FlashAttnBwdSm80INS1_25CollectiveMainloopBwdSm80ILi2ELi2EN4cute5tupleIJNS5_1CILi128EEES8_NS7_ILi64EEEEEENS_10bfloat16_tEfNS_4arch4Sm80ELb1ELb0ELb1ELb0ELb1ELb0ELb0ELb0ELi2ELi4ELi4ELi4ELb0EEENS1_24CollectiveEpilogueBwdGQAISA_fSD_Li256ELb0ELb1EEENS1_25SingleTileBwdLPTSchedulerILb0ELi128ELb1EEEEEEEEEvNT_6ParamsE$_ZN4cute3eso3ESOILb1ELb0EJNS_6LayoutINS_5tupleIJNS3_IJNS_1CILi2EEES5_EEES5_NS4_ILi8EEEEEENS3_IJNS3_IJNS_11ScaledBasisINS4_ILi1EEEJLi1EEEENS9_IS7_JLi0EEEEEEENS9_INS4_ILi64EEEJLi0EEEENS9_INS4_ILi16EEEJLi1EEEEEEEEENS_15ArithmeticTupleIJiiEEEEEC2ERKSJ_RKSL_,@function
        .size           $_ZN7cutlass13device_kernelIN5flash19enable_sm80_to_sm89INS1_16FlashAttnBwdSm80INS1_25CollectiveMainloopBwdSm80ILi2ELi2EN4cute5tupleIJNS5_1CILi128EEES8_NS7_ILi64EEEEEENS_10bfloat16_tEfNS_4arch4Sm80ELb1ELb0ELb1ELb0ELb1ELb0ELb0ELb0ELi2ELi4ELi4ELi4ELb0EEENS1_24CollectiveEpilogueBwdGQAISA_fSD_Li256ELb0ELb1EEENS1_25SingleTileBwdLPTSchedulerILb0ELi128ELb1EEEEEEEEEvNT_6ParamsE$_ZN4cute3eso3ESOILb1ELb0EJNS_6LayoutINS_5tupleIJNS3_IJNS_1CILi2EEES5_EEES5_NS4_ILi8EEEEEENS3_IJNS3_IJNS_11ScaledBasisINS4_ILi1EEEJLi1EEEENS9_IS7_JLi0EEEEEEENS9_INS4_ILi64EEEJLi0EEEENS9_INS4_ILi16EEEJLi1EEEEEEEEENS_15ArithmeticTupleIJiiEEEEEC2ERKSJ_RKSL_,($_ZN7cutlass13device_kernelIN5flash19enable_sm80_to_sm89INS1_16FlashAttnBwdSm80INS1_25CollectiveMainloopBwdSm80ILi2ELi2EN4cute5tupleIJNS5_1CILi128EEES8_NS7_ILi64EEEEEENS_10bfloat16_tEfNS_4arch4Sm80ELb1ELb0ELb1ELb0ELb1ELb0ELb0ELb0ELi2ELi4ELi4ELi4ELb0EEENS1_24CollectiveEpilogueBwdGQAISA_fSD_Li256ELb0ELb1EEENS1_25SingleTileBwdLPTSchedulerILb0ELi128ELb1EEEEEEEEEvNT_6ParamsE$_ZN4cute3eso3ESOILb1ELb0EJNS_6LayoutINS_5tupleIJNS3_IJNS_1CILi2EEES5_EEES6_EEENS3_IJNS3_IJNS4_ILi1EEES5_EEENS3_IJNS4_ILi32EEENS4_ILi64EEEEEEEEEEENS_10ViewEngineIPN7cutlass10bfloat16_tEEEEEC2ERKSE_RKSJ_ - $_ZN7cutlass13device_kernelIN5flash19enable_sm80_to_sm89INS1_16FlashAttnBwdSm80INS1_25CollectiveMainloopBwdSm80ILi2ELi2EN4cute5tupleIJNS5_1CILi128EEES8_NS7_ILi64EEEEEENS_10bfloat16_tEfNS_4arch4Sm80ELb1ELb0ELb1ELb0ELb1ELb0ELb0ELb0ELi2ELi4ELi4ELi4ELb0EEENS1_24CollectiveEpilogueBwdGQAISA_fSD_Li256ELb0ELb1EEENS1_25SingleTileBwdLPTSchedulerILb0ELi128ELb1EEEEEEEEEvNT_6ParamsE$_ZN4cute3eso3ESOILb1ELb0EJNS_6LayoutINS_5tupleIJNS3_IJNS_1CILi2EEES5_EEES5_NS4_ILi8EEEEEENS3_IJNS3_IJNS_11ScaledBasisINS4_ILi1EEEJLi1EEEENS9_IS7_JLi0EEEEEEENS9_INS4_ILi64EEEJLi0EEEENS9_INS4_ILi16EEEJLi1EEEEEEEEENS_15ArithmeticTupleIJiiEEEEEC2ERKSJ_RKSL_)
$_ZN7cutlass13device_kernelIN5flash19enable_sm80_to_sm89INS1_16FlashAttnBwdSm80INS1_25CollectiveMainloopBwdSm80ILi2ELi2EN4cute5tupleIJNS5_1CILi128EEES8_NS7_ILi64EEEEEENS_10bfloat16_tEfNS_4arch4Sm80ELb1ELb0ELb1ELb0ELb1ELb0ELb0ELb0ELi2ELi4ELi4ELi4ELb0EEENS1_24CollectiveEpilogueBwdGQAISA_fSD_Li256ELb0ELb1EEENS1_25SingleTileBwdLPTSchedulerILb0ELi128ELb1EEEEEEEEEvNT_6ParamsE$_ZN4cute3eso3ESOILb1ELb0EJNS_6LayoutINS_5tupleIJNS3_IJNS_1CILi2EEES5_EEES5_NS4_ILi8EEEEEENS3_IJNS3_IJNS_11ScaledBasisINS4_ILi1EEEJLi1EEEENS9_IS7_JLi0EEEEEEENS9_INS4_ILi64EEEJLi0EEEENS9_INS4_ILi16EEEJLi1EEEEEEEEENS_15ArithmeticTupleIJiiEEEEEC2ERKSJ_RKSL_:
[----:B------:R-:W-:Y:S01]  /*97f0*/  IADD3 R4, R81, -c[0x0][0x20], RZ ;  /* 0x8000080051047a10 */ /* 0x000fe20007ffe0ff */
[----:B------:R-:W-:Y:S01]  /*9800*/  IMAD.MOV.U32 R8, RZ, RZ, R6 ;  /* 0x000000ffff087224 */ /* 0x000fe200078e0006 */
[----:B------:R-:W-:-:S03]  /*9810*/  MOV R9, 0x0 ;  /* 0x0000000000097802 */ /* 0x000fc60000000f00 */
[----:B------:R1:W-:Y:S04]  /*9820*/  STL [R4], R2 ;  /* 0x0000000204007387 */ /* 0x0003e80000100800 */
[----:B------:R1:W-:Y:S01]  /*9830*/  STL [R4+0x4], R3 ;  /* 0x0000040304007387 */ /* 0x0003e20000100800 */
[----:B------:R-:W-:Y:S05]  /*9840*/  RET.REL.NODEC R8 `(_ZN7cutlass13device_kernelIN5flash19enable_sm80_to_sm89INS1_16FlashAttnBwdSm80INS1_25CollectiveMainloopBwdSm80ILi2ELi2EN4cute5tupleIJNS5_1CILi128EEES8_NS7_ILi64EEEEEENS_10bfloat16_tEfNS_4arch4Sm80ELb1ELb0ELb1ELb0ELb1ELb0ELb0ELb0ELi2ELi4ELi4ELi4ELb0EEENS1_24CollectiveEpilogueBwdGQAISA_fSD_Li256ELb0ELb1EEENS1_25SingleTileBwdLPTSchedulerILb0ELi128ELb1EEEEEEEEEvNT_6ParamsE) ;  /* 0xffff67b008007950 */ /* 0x000fea0003c3ffff */
        .type           $_ZN7cutlass13device_kernelIN5flash19enable_sm80_to_sm89INS1_16FlashAttnBwdSm80INS1_25CollectiveMainloopBwdSm80ILi2ELi2EN4cute5tupleIJNS5_1CILi128EEES8_NS7_ILi64EEEEEENS_10bfloat16_tEfNS_4arch4Sm80ELb1ELb0ELb1ELb0ELb1ELb0ELb0ELb0ELi2ELi4ELi4ELi4ELb0EEENS1_24CollectiveEpilogueBwdGQAISA_fSD_Li256ELb0ELb1EEENS1_25SingleTileBwdLPTSchedulerILb0ELi128ELb1EEEEEEEEEvNT_6ParamsE$_ZN4cute3eso3ESOILb1ELb0EJNS_6LayoutINS_5tupleIJNS3_IJNS_1CILi2EEES5_EEES6_EEENS3_IJNS3_IJNS4_ILi1EEES5_EEENS3_IJNS4_ILi32EEENS4_ILi64EEEEEEEEEEENS_10ViewEngineIPN7cutlass10bfloat16_tEEEEEC2ERKSE_RKSJ_,@function
        .size           $_ZN7cutlass13device_kernelIN5flash19enable_sm80_to_sm89INS1_16FlashAttnBwdSm80INS1_25CollectiveMainloopBwdSm80ILi2ELi2EN4cute5tupleIJNS5_1CILi128EEES8_NS7_ILi64EEEEEENS_10bfloat16_tEfNS_4arch4Sm80ELb1ELb0ELb1ELb0ELb1ELb0ELb0ELb0ELi2ELi4ELi4ELi4ELb0EEENS1_24CollectiveEpilogueBwdGQAISA_fSD_Li256ELb0ELb1EEENS1_25SingleTileBwdLPTSchedulerILb0ELi128ELb1EEEEEEEEEvNT_6ParamsE$_ZN4cute3eso3ESOILb1ELb0EJNS_6LayoutINS_5tupleIJNS3_IJNS_1CILi2EEES5_EEES6_EEENS3_IJNS3_IJNS4_ILi1EEES5_EEENS3_IJNS4_ILi32EEENS4_ILi64EEEEEEEEEEENS_10ViewEngineIPN7cutlass10bfloat16_tEEEEEC2ERKSE_RKSJ_,($_ZN7cutlass13device_kernelIN5flash19enable_sm80_to_sm89INS1_16FlashAttnBwdSm80INS1_25CollectiveMainloopBwdSm80ILi2ELi2EN4cute5tupleIJNS5_1CILi128EEES8_NS7_ILi64EEEEEENS_10bfloat16_tEfNS_4arch4Sm80ELb1ELb0ELb1ELb0ELb1ELb0ELb0ELb0ELi2ELi4ELi4ELi4ELb0EEENS1_24CollectiveEpilogueBwdGQAISA_fSD_Li256ELb0ELb1EEENS1_25SingleTileBwdLPTSchedulerILb0ELi128ELb1EEEEEEEEEvNT_6ParamsE$_ZN4cute3eso3ESOILb1ELb0EJNS_6LayoutINS_5tupleIJNS3_IJNS_1CILi2EEES5_EEES6_EEENS3_IJNS3_IJNS4_ILi1EEES5_EEENS3_IJNS4_ILi32EEENS4_ILi64EEEEEEEEEEEiEEC2ERKSE_RKi - $_ZN7cutlass13device_kernelIN5flash19enable_sm80_to_sm89INS1_16FlashAttnBwdSm80INS1_25CollectiveMainloopBwdSm80ILi2ELi2EN4cute5tupleIJNS5_1CILi128EEES8_NS7_ILi64EEEEEENS_10bfloat16_tEfNS_4arch4Sm80ELb1ELb0ELb1ELb0ELb1ELb0ELb0ELb0ELi2ELi4ELi4ELi4ELb0EEENS1_24CollectiveEpilogueBwdGQAISA_fSD_Li256ELb0ELb1EEENS1_25SingleTileBwdLPTSchedulerILb0ELi128ELb1EEEEEEEEEvNT_6ParamsE$_ZN4cute3eso3ESOILb1ELb0EJNS_6LayoutINS_5tupleIJNS3_IJNS_1CILi2EEES5_EEES6_EEENS3_IJNS3_IJNS4_ILi1EEES5_EEENS3_IJNS4_ILi32EEENS4_ILi64EEEEEEEEEEENS_10ViewEngineIPN7cutlass10bfloat16_tEEEEEC2ERKSE_RKSJ_)
$_ZN7cutlass13device_kernelIN5flash19enable_sm80_to_sm89INS1_16FlashAttnBwdSm80INS1_25CollectiveMainloopBwdSm80ILi2ELi2EN4cute5tupleIJNS5_1CILi128EEES8_NS7_ILi64EEEEEENS_10bfloat16_tEfNS_4arch4Sm80ELb1ELb0ELb1ELb0ELb1ELb0ELb0ELb0ELi2ELi4ELi4ELi4ELb0EEENS1_24CollectiveEpilogueBwdGQAISA_fSD_Li256ELb0ELb1EEENS1_25SingleTileBwdLPTSchedulerILb0ELi128ELb1EEEEEEEEEvNT_6ParamsE$_ZN4cute3eso3ESOILb1ELb0EJNS_6LayoutINS_5tupleIJNS3_IJNS_1CILi2EEES5_EEES6_EEENS3_IJNS3_IJNS4_ILi1EEES5_EEENS3_IJNS4_ILi32EEENS4_ILi64EEEEEEEEEEENS_10ViewEngineIPN7cutlass10bfloat16_tEEEEEC2ERKSE_RKSJ_:
[----:B------:R-:W-:Y:S01]  /*9850*/  IADD3 R2, R67, -c[0x0][0x20], RZ ;  /* 0x8000080043027a10 */ /* 0x000fe20007ffe0ff */
[----:B------:R-:W-:Y:S01]  /*9860*/  IMAD.MOV.U32 R7, RZ, RZ, R3 ;  /* 0x000000ffff077224 */ /* 0x000fe200078e0003 */
[----:B------:R-:W-:-:S04]  /*9870*/  MOV R5, 0x0 ;  /* 0x0000000000057802 */ /* 0x000fc80000000f00 */
[----:B------:R1:W-:Y:S01]  /*9880*/  STL.64 [R2], R6 ;  /* 0x0000000602007387 */ /* 0x0003e20000100a00 */
[----:B------:R-:W-:Y:S05]  /*9890*/  RET.REL.NODEC R4 `(_ZN7cutlass13device_kernelIN5flash19enable_sm80_to_sm89INS1_16FlashAttnBwdSm80INS1_25CollectiveMainloopBwdSm80ILi2ELi2EN4cute5tupleIJNS5_1CILi128EEES8_NS7_ILi64EEEEEENS_10bfloat16_tEfNS_4arch4Sm80ELb1ELb0ELb1ELb0ELb1ELb0ELb0ELb0ELi2ELi4ELi4ELi4ELb0EEENS1_24CollectiveEpilogueBwdGQAISA_fSD_Li256ELb0ELb1EEENS1_25SingleTileBwdLPTSchedulerILb0ELi128ELb1EEEEEEEEEvNT_6ParamsE) ;  /* 0xffff676004007950 */ /* 0x000fea0003c3ffff */
        .type           $_ZN7cutlass13device_kernelIN5flash19enable_sm80_to_sm89INS1_16FlashAttnBwdSm80INS1_25CollectiveMainloopBwdSm80ILi2ELi2EN4cute5tupleIJNS5_1CILi128EEES8_NS7_ILi64EEEEEENS_10bfloat16_tEfNS_4arch4Sm80ELb1ELb0ELb1ELb0ELb1ELb0ELb0ELb0ELi2ELi4ELi4ELi4ELb0EEENS1_24CollectiveEpilogueBwdGQAISA_fSD_Li256ELb0ELb1EEENS1_25SingleTileBwdLPTSchedulerILb0ELi128ELb1EEEEEEEEEvNT_6ParamsE$_ZN4cute3eso3ESOILb1ELb0EJNS_6LayoutINS_5tupleIJNS3_IJNS_1CILi2EEES5_EEES6_EEENS3_IJNS3_IJNS4_ILi1EEES5_EEENS3_IJNS4_ILi32EEENS4_ILi64EEEEEEEEEEEiEEC2ERKSE_RKi,@function
        .size           $_ZN7cutlass13device_kernelIN5flash19enable_sm80_to_sm89INS1_16FlashAttnBwdSm80INS1_25CollectiveMainloopBwdSm80ILi2ELi2EN4cute5tupleIJNS5_1CILi128EEES8_NS7_ILi64EEEEEENS_10bfloat16_tEfNS_4arch4Sm80ELb1ELb0ELb1ELb0ELb1ELb0ELb0ELb0ELi2ELi4ELi4ELi4ELb0EEENS1_24CollectiveEpilogueBwdGQAISA_fSD_Li256ELb0ELb1EEENS1_25SingleTileBwdLPTSchedulerILb0ELi128ELb1EEEEEEEEEvNT_6ParamsE$_ZN4cute3eso3ESOILb1ELb0EJNS_6LayoutINS_5tupleIJNS3_IJNS_1CILi2EEES5_EEES6_EEENS3_IJNS3_IJNS4_ILi1EEES5_EEENS3_IJNS4_ILi32EEENS4_ILi64EEEEEEEEEEEiEEC2ERKSE_RKi,($_ZN7cutlass13device_kernelIN5flash19enable_sm80_to_sm89INS1_16FlashAttnBwdSm80INS1_25CollectiveMainloopBwdSm80ILi2ELi2EN4cute5tupleIJNS5_1CILi128EEES8_NS7_ILi64EEEEEENS_10bfloat16_tEfNS_4arch4Sm80ELb1ELb0ELb1ELb0ELb1ELb0ELb0ELb0ELi2ELi4ELi4ELi4ELb0EEENS1_24CollectiveEpilogueBwdGQAISA_fSD_Li256ELb0ELb1EEENS1_25SingleTileBwdLPTSchedulerILb0ELi128ELb1EEEEEEEEEvNT_6ParamsE$_ZN4cute3eso3ESOILb1ELb0EJNS_6LayoutINS_5tupleIJNS3_IJNS_1CILi2EEES5_S5_EEEEEENS3_IJNS3_IJNS4_ILi1EEES5_NS4_ILi4EEEEEEEEEEENS_10ViewEngineIPN7cutlass10bfloat16_tEEEEEC2ERKSC_RKSH_ - $_ZN7cutlass13device_kernelIN5flash19enable_sm80_to_sm89INS1_16FlashAttnBwdSm80INS1_25CollectiveMainloopBwdSm80ILi2ELi2EN4cute5tupleIJNS5_1CILi128EEES8_NS7_ILi64EEEEEENS_10bfloat16_tEfNS_4arch4Sm80ELb1ELb0ELb1ELb0ELb1ELb0ELb0ELb0ELi2ELi4ELi4ELi4ELb0EEENS1_24CollectiveEpilogueBwdGQAISA_fSD_Li256ELb0ELb1EEENS1_25SingleTileBwdLPTSchedulerILb0ELi128ELb1EEEEEEEEEvNT_6ParamsE$_ZN4cute3eso3ESOILb1ELb0EJNS_6LayoutINS_5tupleIJNS3_IJNS_1CILi2EEES5_EEES6_EEENS3_IJNS3_IJNS4_ILi1EEES5_EEENS3_IJNS4_ILi32EEENS4_ILi64EEEEEEEEEEEiEEC2ERKSE_RKi)
$_ZN7cutlass13device_kernelIN5flash19enable_sm80_to_sm89INS1_16FlashAttnBwdSm80INS1_25CollectiveMainloopBwdSm80ILi2ELi2EN4cute5tupleIJNS5_1CILi128EEES8_NS7_ILi64EEEEEENS_10bfloat16_tEfNS_4arch4Sm80ELb1ELb0ELb1ELb0ELb1ELb0ELb0ELb0ELi2ELi4ELi4ELi4ELb0EEENS1_24CollectiveEpilogueBwdGQAISA_fSD_Li256ELb0ELb1EEENS1_25SingleTileBwdLPTSchedulerILb0ELi128ELb1EEEEEEEEEvNT_6ParamsE$_ZN4cute3eso3ESOILb1ELb0EJNS_6LayoutINS_5tupleIJNS3_IJNS_1CILi2EEES5_EEES6_EEENS3_IJNS3_IJNS4_ILi1EEES5_EEENS3_IJNS4_ILi32EEENS4_ILi64EEEEEEEEEEEiEEC2ERKSE_RKi:
[----:B------:R-:W-:Y:S02]  /*98a0*/  IADD3 R2, R67, -c[0x0][0x20], RZ ;  /* 0x8000080043027a10 */ /* 0x000fe40007ffe0ff */
[----:B------:R-:W-:-:S03]  /*98b0*/  MOV R5, 0x0 ;  /* 0x0000000000057802 */ /* 0x000fc60000000f00 */
[----:B------:R1:W-:Y:S01]  /*98c0*/  STL [R2], R3 ;  /* 0x0000000302007387 */ /* 0x0003e20000100800 */
[----:B------:R-:W-:Y:S05]  /*98d0*/  RET.REL.NODEC R4 `(_ZN7cutlass13device_kernelIN5flash19enable_sm80_to_sm89INS1_16FlashAttnBwdSm80INS1_25CollectiveMainloopBwdSm80ILi2ELi2EN4cute5tupleIJNS5_1CILi128EEES8_NS7_ILi64EEEEEENS_10bfloat16_tEfNS_4arch4Sm80ELb1ELb0ELb1ELb0ELb1ELb0ELb0ELb0ELi2ELi4ELi4ELi4ELb0EEENS1_24CollectiveEpilogueBwdGQAISA_fSD_Li256ELb0ELb1EEENS1_25SingleTileBwdLPTSchedulerILb0ELi128ELb1EEEEEEEEEvNT_6ParamsE) ;  /* 0xffff672004007950 */ /* 0x000fea0003c3ffff */
        .type           $_ZN7cutlass13device_kernelIN5flash19enable_sm80_to_sm89INS1_16FlashAttnBwdSm80INS1_25CollectiveMainloopBwdSm80ILi2ELi2EN4cute5tupleIJNS5_1CILi128EEES8_NS7_ILi64EEEEEENS_10bfloat16_tEfNS_4arch4Sm80ELb1ELb0ELb1ELb0ELb1ELb0ELb0ELb0ELi2ELi4ELi4ELi4ELb0EEENS1_24CollectiveEpilogueBwdGQAISA_fSD_Li256ELb0ELb1EEENS1_25SingleTileBwdLPTSchedulerILb0ELi128ELb1EEEEEEEEEvNT_6ParamsE$_ZN4cute3eso3ESOILb1ELb0EJNS_6LayoutINS_5tupleIJNS3_IJNS_1CILi2EEES5_S5_EEEEEENS3_IJNS3_IJNS4_ILi1EEES5_NS4_ILi4EEEEEEEEEEENS_10ViewEngineIPN7cutlass10bfloat16_tEEEEEC2ERKSC_RKSH_,@function
        .size           $_ZN7cutlass13device_kernelIN5flash19enable_sm80_to_sm89INS1_16FlashAttnBwdSm80INS1_25CollectiveMainloopBwdSm80ILi2ELi2EN4cute5tupleIJNS5_1CILi128EEES8_NS7_ILi64EEEEEENS_10bfloat16_tEfNS_4arch4Sm80ELb1ELb0ELb1ELb0ELb1ELb0ELb0ELb0ELi2ELi4ELi4ELi4ELb0EEENS1_24CollectiveEpilogueBwdGQAISA_fSD_Li256ELb0ELb1EEENS1_25SingleTileBwdLPTSchedulerILb0ELi128ELb1EEEEEEEEEvNT_6ParamsE$_ZN4cute3eso3ESOILb1ELb0EJNS_6LayoutINS_5tupleIJNS3_IJNS_1CILi2EEES5_S5_EEEEEENS3_IJNS3_IJNS4_ILi1EEES5_NS4_ILi4EEEEEEEEEEENS_10ViewEngineIPN7cutlass10bfloat16_tEEEEEC2ERKSC_RKSH_,($_ZN7cutlass13device_kernelIN5flash19enable_sm80_to_sm89INS1_16FlashAttnBwdSm80INS1_25CollectiveMainloopBwdSm80ILi2ELi2EN4cute5tupleIJNS5_1CILi128EEES8_NS7_ILi64EEEEEENS_10bfloat16_tEfNS_4arch4Sm80ELb1ELb0ELb1ELb0ELb1ELb0ELb0ELb0ELi2ELi4ELi4ELi4ELb0EEENS1_24CollectiveEpilogueBwdGQAISA_fSD_Li256ELb0ELb1EEENS1_25SingleTileBwdLPTSchedulerILb0ELi128ELb1EEEEEEEEEvNT_6ParamsE$_ZN4cute3eso3ESOILb1ELb0EJNS_6LayoutINS_5tupleIJNS3_IJNS_1CILi2EEES5_S5_EEEEEENS3_IJNS3_IJNS4_ILi1EEES5_NS4_ILi4EEEEEEEEEEEiEEC2ERKSC_RKi - $_ZN7cutlass13device_kernelIN5flash19enable_sm80_to_sm89INS1_16FlashAttnBwdSm80INS1_25CollectiveMainloopBwdSm80ILi2ELi2EN4cute5tupleIJNS5_1CILi128EEES8_NS7_ILi64EEEEEENS_10bfloat16_tEfNS_4arch4Sm80ELb1ELb0ELb1ELb0ELb1ELb0ELb0ELb0ELi2ELi4ELi4ELi4ELb0EEENS1_24CollectiveEpilogueBwdGQAISA_fSD_Li256ELb0ELb1EEENS1_25SingleTileBwdLPTSchedulerILb0ELi128ELb1EEEEEEEEEvNT_6ParamsE$_ZN4cute3eso3ESOILb1ELb0EJNS_6LayoutINS_5tupleIJNS3_IJNS_1CILi2EEES5_S5_EEEEEENS3_IJNS3_IJNS4_ILi1EEES5_NS4_ILi4EEEEEEEEEEENS_10ViewEngineIPN7cutlass10bfloat16_tEEEEEC2ERKSC_RKSH_)
$_ZN7cutlass13device_kernelIN5flash19enable_sm80_to_sm89INS1_16FlashAttnBwdSm80INS1_25CollectiveMainloopBwdSm80ILi2ELi2EN4cute5tupleIJNS5_1CILi128EEES8_NS7_ILi64EEEEEENS_10bfloat16_tEfNS_4arch4Sm80ELb1ELb0ELb1ELb0ELb1ELb0ELb0ELb0ELi2ELi4ELi4ELi4ELb0EEENS1_24CollectiveEpilogueBwdGQAISA_fSD_Li256ELb0ELb1EEENS1_25SingleTileBwdLPTSchedulerILb0ELi128ELb1EEEEEEEEEvNT_6ParamsE$_ZN4cute3eso3ESOILb1ELb0EJNS_6LayoutINS_5tupleIJNS3_IJNS_1CILi2EEES5_S5_EEEEEENS3_IJNS3_IJNS4_ILi1EEES5_NS4_ILi4EEEEEEEEEEENS_10ViewEngineIPN7cutlass10bfloat16_tEEEEEC2ERKSC_RKSH_:
[----:B------:R-:W-:Y:S01]  /*98e0*/  IADD3 R2, R67, -c[0x0][0x20], RZ ;  /* 0x8000080043027a10 */ /* 0x000fe20007ffe0ff */
[----:B------:R-:W-:Y:S01]  /*98f0*/  IMAD.MOV.U32 R7, RZ, RZ, R3 ;  /* 0x000000ffff077224 */ /* 0x000fe200078e0003 */
[----:B------:R-:W-:-:S04]  /*9900*/  MOV R5, 0x0 ;  /* 0x0000000000057802 */ /* 0x000fc80000000f00 */
[----:B------:R1:W-:Y:S01]  /*9910*/  STL.64 [R2], R6 ;  /* 0x0000000602007387 */ /* 0x0003e20000100a00 */
[----:B------:R-:W-:Y:S05]  /*9920*/  RET.REL.NODEC R4 `(_ZN7cutlass13device_kernelIN5flash19enable_sm80_to_sm89INS1_16FlashAttnBwdSm80INS1_25CollectiveMainloopBwdSm80ILi2ELi2EN4cute5tupleIJNS5_1CILi128EEES8_NS7_ILi64EEEEEENS_10bfloat16_tEfNS_4arch4Sm80ELb1ELb0ELb1ELb0ELb1ELb0ELb0ELb0ELi2ELi4ELi4ELi4ELb0EEENS1_24CollectiveEpilogueBwdGQAISA_fSD_Li256ELb0ELb1EEENS1_25SingleTileBwdLPTSchedulerILb0ELi128ELb1EEEEEEEEEvNT_6ParamsE) ;  /* 0xffff66d004007950 */ /* 0x000fea0003c3ffff */
        .type           $_ZN7cutlass13device_kernelIN5flash19enable_sm80_to_sm89INS1_16FlashAttnBwdSm80INS1_25CollectiveMainloopBwdSm80ILi2ELi2EN4cute5tupleIJNS5_1CILi128EEES8_NS7_ILi64EEEEEENS_10bfloat16_tEfNS_4arch4Sm80ELb1ELb0ELb1ELb0ELb1ELb0ELb0ELb0ELi2ELi4ELi4ELi4ELb0EEENS1_24CollectiveEpilogueBwdGQAISA_fSD_Li256ELb0ELb1EEENS1_25SingleTileBwdLPTSchedulerILb0ELi128ELb1EEEEEEEEEvNT_6ParamsE$_ZN4cute3eso3ESOILb1ELb0EJNS_6LayoutINS_5tupleIJNS3_IJNS_1CILi2EEES5_S5_EEEEEENS3_IJNS3_IJNS4_ILi1EEES5_NS4_ILi4EEEEEEEEEEEiEEC2ERKSC_RKi,@function
        .size           $_ZN7cutlass13device_kernelIN5flash19enable_sm80_to_sm89INS1_16FlashAttnBwdSm80INS1_25CollectiveMainloopBwdSm80ILi2ELi2EN4cute5tupleIJNS5_1CILi128EEES8_NS7_ILi64EEEEEENS_10bfloat16_tEfNS_4arch4Sm80ELb1ELb0ELb1ELb0ELb1ELb0ELb0ELb0ELi2ELi4ELi4ELi4ELb0EEENS1_24CollectiveEpilogueBwdGQAISA_fSD_Li256ELb0ELb1EEENS1_25SingleTileBwdLPTSchedulerILb0ELi128ELb1EEEEEEEEEvNT_6ParamsE$_ZN4cute3eso3ESOILb1ELb0EJNS_6LayoutINS_5tupleIJNS3_IJNS_1CILi2EEES5_S5_EEEEEENS3_IJNS3_IJNS4_ILi1EEES5_NS4_ILi4EEEEEEEEEEEiEEC2ERKSC_RKi,($_ZN7cutlass13device_kernelIN5flash19enable_sm80_to_sm89INS1_16FlashAttnBwdSm80INS1_25CollectiveMainloopBwdSm80ILi2ELi2EN4cute5tupleIJNS5_1CILi128EEES8_NS7_ILi64EEEEEENS_10bfloat16_tEfNS_4arch4Sm80ELb1ELb0ELb1ELb0ELb1ELb0ELb0ELb0ELi2ELi4ELi4ELi4ELb0EEENS1_24CollectiveEpilogueBwdGQAISA_fSD_Li256ELb0ELb1EEENS1_25SingleTileBwdLPTSchedulerILb0ELi128ELb1EEEEEEEEEvNT_6ParamsE$_ZN4cute3eso3ESOILb1ELb0EJNS_6LayoutINS_5tupleIJNS3_IJNS_1CILi2EEES5_S5_EEES5_EEENS3_IJNS3_IJNS4_ILi1EEES5_NS4_ILi4EEEEEENS4_ILi64EEEEEEEENS_10ViewEngineIPN7cutlass10bfloat16_tEEEEEC2ERKSD_RKSI_ - $_ZN7cutlass13device_kernelIN5flash19enable_sm80_to_sm89INS1_16FlashAttnBwdSm80INS1_25CollectiveMainloopBwdSm80ILi2ELi2EN4cute5tupleIJNS5_1CILi128EEES8_NS7_ILi64EEEEEENS_10bfloat16_tEfNS_4arch4Sm80ELb1ELb0ELb1ELb0ELb1ELb0ELb0ELb0ELi2ELi4ELi4ELi4ELb0EEENS1_24CollectiveEpilogueBwdGQAISA_fSD_Li256ELb0ELb1EEENS1_25SingleTileBwdLPTSchedulerILb0ELi128ELb1EEEEEEEEEvNT_6ParamsE$_ZN4cute3eso3ESOILb1ELb0EJNS_6LayoutINS_5tupleIJNS3_IJNS_1CILi2EEES5_S5_EEEEEENS3_IJNS3_IJNS4_ILi1EEES5_NS4_ILi4EEEEEEEEEEEiEEC2ERKSC_RKi)
$_ZN7cutlass13device_kernelIN5flash19enable_sm80_to_sm89INS1_16FlashAttnBwdSm80INS1_25CollectiveMainloopBwdSm80ILi2ELi2EN4cute5tupleIJNS5_1CILi128EEES8_NS7_ILi64EEEEEENS_10bfloat16_tEfNS_4arch4Sm80ELb1ELb0ELb1ELb0ELb1ELb0ELb0ELb0ELi2ELi4ELi4ELi4ELb0EEENS1_24CollectiveEpilogueBwdGQAISA_fSD_Li256ELb0ELb1EEENS1_25SingleTileBwdLPTSchedulerILb0ELi128ELb1EEEEEEEEEvNT_6ParamsE$_ZN4cute3eso3ESOILb1ELb0EJNS_6LayoutINS_5tupleIJNS3_IJNS_1CILi2EEES5_S5_EEEEEENS3_IJNS3_IJNS4_ILi1EEES5_NS4_ILi4EEEEEEEEEEEiEEC2ERKSC_RKi:
[----:B------:R-:W-:Y:S02]  /*9930*/  IADD3 R2, R67, -c[0x0][0x20], RZ ;  /* 0x8000080043027a10 */ /* 0x000fe40007ffe0ff */
[----:B------:R-:W-:-:S03]  /*9940*/  MOV R5, 0x0 ;  /* 0x0000000000057802 */ /* 0x000fc60000000f00 */
[----:B------:R1:W-:Y:S01]  /*9950*/  STL [R2], R3 ;  /* 0x0000000302007387 */ /* 0x0003e20000100800 */
[----:B------:R-:W-:Y:S05]  /*9960*/  RET.REL.NODEC R4 `(_ZN7cutlass13device_kernelIN5flash19enable_sm80_to_sm89INS1_16FlashAttnBwdSm80INS1_25CollectiveMainloopBwdSm80ILi2ELi2EN4cute5tupleIJNS5_1CILi128EEES8_NS7_ILi64EEEEEENS_10bfloat16_tEfNS_4arch4Sm80ELb1ELb0ELb1ELb0ELb1ELb0ELb0ELb0ELi2ELi4ELi4ELi4ELb0EEENS1_24CollectiveEpilogueBwdGQAISA_fSD_Li256ELb0ELb1EEENS1_25SingleTileBwdLPTSchedulerILb0ELi128ELb1EEEEEEEEEvNT_6ParamsE) ;  /* 0xffff669004007950 */ /* 0x000fea0003c3ffff */
        .type           $_ZN7cutlass13device_kernelIN5flash19enable_sm80_to_sm89INS1_16FlashAttnBwdSm80INS1_25CollectiveMainloopBwdSm80ILi2ELi2EN4cute5tupleIJNS5_1CILi128EEES8_NS7_ILi64EEEEEENS_10bfloat16_tEfNS_4arch4Sm80ELb1ELb0ELb1ELb0ELb1ELb0ELb0ELb0ELi2ELi4ELi4ELi4ELb0EEENS1_24CollectiveEpilogueBwdGQAISA_fSD_Li256ELb0ELb1EEENS1_25SingleTileBwdLPTSchedulerILb0ELi128ELb1EEEEEEEEEvNT_6ParamsE$_ZN4cute3eso3ESOILb1ELb0EJNS_6LayoutINS_5tupleIJNS3_IJNS_1CILi2EEES5_S5_EEES5_EEENS3_IJNS3_IJNS4_ILi1EEES5_NS4_ILi4EEEEEENS4_ILi64EEEEEEEENS_10ViewEngineIPN7cutlass10bfloat16_tEEEEEC2ERKSD_RKSI_,@function
        .size           $_ZN7cutlass13device_kernelIN5flash19enable_sm80_to_sm89INS1_16FlashAttnBwdSm80INS1_25CollectiveMainloopBwdSm80ILi2ELi2EN4cute5tupleIJNS5_1CILi128EEES8_NS7_ILi64EEEEEENS_10bfloat16_tEfNS_4arch4Sm80ELb1ELb0ELb1ELb0ELb1ELb0ELb0ELb0ELi2ELi4ELi4ELi4ELb0EEENS1_24CollectiveEpilogueBwdGQAISA_fSD_Li256ELb0ELb1EEENS1_25SingleTileBwdLPTSchedulerILb0ELi128ELb1EEEEEEEEEvNT_6ParamsE$_ZN4cute3eso3ESOILb1ELb0EJNS_6LayoutINS_5tupleIJNS3_IJNS_1CILi2EEES5_S5_EEES5_EEENS3_IJNS3_IJNS4_ILi1EEES5_NS4_ILi4EEEEEENS4_ILi64EEEEEEEENS_10ViewEngineIPN7cutlass10bfloat16_tEEEEEC2ERKSD_RKSI_,($_ZN7cutlass13device_kernelIN5flash19enable_sm80_to_sm89INS1_16FlashAttnBwdSm80INS1_25CollectiveMainloopBwdSm80ILi2ELi2EN4cute5tupleIJNS5_1CILi128EEES8_NS7_ILi64EEEEEENS_10bfloat16_tEfNS_4arch4Sm80ELb1ELb0ELb1ELb0ELb1ELb0ELb0ELb0ELi2ELi4ELi4ELi4ELb0EEENS1_24CollectiveEpilogueBwdGQAISA_fSD_Li256ELb0ELb1EEENS1_25SingleTileBwdLPTSchedulerILb0ELi128ELb1EEEEEEEEEvNT_6ParamsE$_ZN4cute3eso3ESOILb1ELb0EJNS_6LayoutINS_5tupleIJNS3_IJNS_1CILi2EEES5_S5_EEES5_EEENS3_IJNS3_IJNS4_ILi1EEES5_NS4_ILi4EEEEEENS4_ILi64EEEEEEEEiEEC2ERKSD_RKi - $_ZN7cutlass13device_kernelIN5flash19enable_sm80_to_sm89INS1_16FlashAttnBwdSm80INS1_25CollectiveMainloopBwdSm80ILi2ELi2EN4cute5tupleIJNS5_1CILi128EEES8_NS7_ILi64EEEEEENS_10bfloat16_tEfNS_4arch4Sm80ELb1ELb0ELb1ELb0ELb1ELb0ELb0ELb0ELi2ELi4ELi4ELi4ELb0EEENS1_24CollectiveEpilogueBwdGQAISA_fSD_Li256ELb0ELb1EEENS1_25SingleTileBwdLPTSchedulerILb0ELi128ELb1EEEEEEEEEvNT_6ParamsE$_ZN4cute3eso3ESOILb1ELb0EJNS_6LayoutINS_5tupleIJNS3_IJNS_1CILi2EEES5_S5_EEES5_EEENS3_IJNS3_IJNS4_ILi1EEES5_NS4_ILi4EEEEEENS4_ILi64EEEEEEEENS_10ViewEngineIPN7cutlass10bfloat16_tEEEEEC2ERKSD_RKSI_)
$_ZN7cutlass13device_kernelIN5flash19enable_sm80_to_sm89INS1_16FlashAttnBwdSm80INS1_25CollectiveMainloopBwdSm80ILi2ELi2EN4cute5tupleIJNS5_1CILi128EEES8_NS7_ILi64EEEEEENS_10bfloat16_tEfNS_4arch4Sm80ELb1ELb0ELb1ELb0ELb1ELb0ELb0ELb0ELi2ELi4ELi4ELi4ELb0EEENS1_24CollectiveEpilogueBwdGQAISA_fSD_Li256ELb0ELb1EEENS1_25SingleTileBwdLPTSchedulerILb0ELi128ELb1EEEEEEEEEvNT_6ParamsE$_ZN4cute3eso3ESOILb1ELb0EJNS_6LayoutINS_5tupleIJNS3_IJNS_1CILi2EEES5_S5_EEES5_EEENS3_IJNS3_IJNS4_ILi1EEES5_NS4_ILi4EEEEEENS4_ILi64EEEEEEEENS_10ViewEngineIPN7cutlass10bfloat16_tEEEEEC2ERKSD_RKSI_:
[----:B------:R-:W-:Y:S01]  /*9970*/  IADD3 R2, R23, -c[0x0][0x20], RZ ;  /* 0x8000080017027a10 */ /* 0x000fe20007ffe0ff */
[----:B------:R-:W-:Y:S01]  /*9980*/  IMAD.MOV.U32 R7, RZ, RZ, R3 ;  /* 0x000000ffff077224 */ /* 0x000fe200078e0003 */
[----:B------:R-:W-:-:S04]  /*9990*/  MOV R5, 0x0 ;  /* 0x0000000000057802 */ /* 0x000fc80000000f00 */
[----:B------:R1:W-:Y:S01]  /*99a0*/  STL.64 [R2], R6 ;  /* 0x0000000602007387 */ /* 0x0003e20000100a00 */
[----:B------:R-:W-:Y:S05]  /*99b0*/  RET.REL.NODEC R4 `(_ZN7cutlass13device_kernelIN5flash19enable_sm80_to_sm89INS1_16FlashAttnBwdSm80INS1_25CollectiveMainloopBwdSm80ILi2ELi2EN4cute5tupleIJNS5_1CILi128EEES8_NS7_ILi64EEEEEENS_10bfloat16_tEfNS_4arch4Sm80ELb1ELb0ELb1ELb0ELb1ELb0ELb0ELb0ELi2ELi4ELi4ELi4ELb0EEENS1_24CollectiveEpilogueBwdGQAISA_fSD_Li256ELb0ELb1EEENS1_25SingleTileBwdLPTSchedulerILb0ELi128ELb1EEEEEEEEEvNT_6ParamsE) ;  /* 0xffff664004007950 */ /* 0x000fea0003c3ffff */
        .type           $_ZN7cutlass13device_kernelIN5flash19enable_sm80_to_sm89INS1_16FlashAttnBwdSm80INS1_25CollectiveMainloopBwdSm80ILi2ELi2EN4cute5tupleIJNS5_1CILi128EEES8_NS7_ILi64EEEEEENS_10bfloat16_tEfNS_4arch4Sm80ELb1ELb0ELb1ELb0ELb1ELb0ELb0ELb0ELi2ELi4ELi4ELi4ELb0EEENS1_24CollectiveEpilogueBwdGQAISA_fSD_Li256ELb0ELb1EEENS1_25SingleTileBwdLPTSchedulerILb0ELi128ELb1EEEEEEEEEvNT_6ParamsE$_ZN4cute3eso3ESOILb1ELb0EJNS_6LayoutINS_5tupleIJNS3_IJNS_1CILi2EEES5_S5_EEES5_EEENS3_IJNS3_IJNS4_ILi1EEES5_NS4_ILi4EEEEEENS4_ILi64EEEEEEEEiEEC2ERKSD_RKi,@function
        .size           $_ZN7cutlass13device_kernelIN5flash19enable_sm80_to_sm89INS1_16FlashAttnBwdSm80INS1_25CollectiveMainloopBwdSm80ILi2ELi2EN4cute5tupleIJNS5_1CILi128EEES8_NS7_ILi64EEEEEENS_10bfloat16_tEfNS_4arch4Sm80ELb1ELb0ELb1ELb0ELb1ELb0ELb0ELb0ELi2ELi4ELi4ELi4ELb0EEENS1_24CollectiveEpilogueBwdGQAISA_fSD_Li256ELb0ELb1EEENS1_25SingleTileBwdLPTSchedulerILb0ELi128ELb1EEEEEEEEEvNT_6ParamsE$_ZN4cute3eso3ESOILb1ELb0EJNS_6LayoutINS_5tupleIJNS3_IJNS_1CILi2EEES5_S5_EEES5_EEENS3_IJNS3_IJNS4_ILi1EEES5_NS4_ILi4EEEEEENS4_ILi64EEEEEEEEiEEC2ERKSD_RKi,($_ZN7cutlass13device_kernelIN5flash19enable_sm80_to_sm89INS1_16FlashAttnBwdSm80INS1_25CollectiveMainloopBwdSm80ILi2ELi2EN4cute5tupleIJNS5_1CILi128EEES8_NS7_ILi64EEEEEENS_10bfloat16_tEfNS_4arch4Sm80ELb1ELb0ELb1ELb0ELb1ELb0ELb0ELb0ELi2ELi4ELi4ELi4ELb0EEENS1_24CollectiveEpilogueBwdGQAISA_fSD_Li256ELb0ELb1EEENS1_25SingleTileBwdLPTSchedulerILb0ELi128ELb1EEEEEEEEEvNT_6ParamsE$_ZN4cute3eso3ESOILb1ELb0EJNS_6LayoutINS_5tupleIJNS3_IJNS_1CILi2EEES5_S5_EEES5_EEENS3_IJNS3_IJNS4_ILi1EEES5_NS4_ILi4EEEEEENS4_ILi8EEEEEEEENS_10ViewEngineIPN7cutlass10bfloat16_tEEEEEC2ERKSD_RKSI_ - $_ZN7cutlass13device_kernelIN5flash19enable_sm80_to_sm89INS1_16FlashAttnBwdSm80INS1_25CollectiveMainloopBwdSm80ILi2ELi2EN4cute5tupleIJNS5_1CILi128EEES8_NS7_ILi64EEEEEENS_10bfloat16_tEfNS_4arch4Sm80ELb1ELb0ELb1ELb0ELb1ELb0ELb0ELb0ELi2ELi4ELi4ELi4ELb0EEENS1_24CollectiveEpilogueBwdGQAISA_fSD_Li256ELb0ELb1EEENS1_25SingleTileBwdLPTSchedulerILb0ELi128ELb1EEEEEEEEEvNT_6ParamsE$_ZN4cute3eso3ESOILb1ELb0EJNS_6LayoutINS_5tupleIJNS3_IJNS_1CILi2EEES5_S5_EEES5_EEENS3_IJNS3_IJNS4_ILi1EEES5_NS4_ILi4EEEEEENS4_ILi64EEEEEEEEiEEC2ERKSD_RKi)
$_ZN7cutlass13device_kernelIN5flash19enable_sm80_to_sm89INS1_16FlashAttnBwdSm80INS1_25CollectiveMainloopBwdSm80ILi2ELi2EN4cute5tupleIJNS5_1CILi128EEES8_NS7_ILi64EEEEEENS_10bfloat16_tEfNS_4arch4Sm80ELb1ELb0ELb1ELb0ELb1ELb0ELb0ELb0ELi2ELi4ELi4ELi4ELb0EEENS1_24CollectiveEpilogueBwdGQAISA_fSD_Li256ELb0ELb1EEENS1_25SingleTileBwdLPTSchedulerILb0ELi128ELb1EEEEEEEEEvNT_6ParamsE$_ZN4cute3eso3ESOILb1ELb0EJNS_6LayoutINS_5tupleIJNS3_IJNS_1CILi2EEES5_S5_EEES5_EEENS3_IJNS3_IJNS4_ILi1EEES5_NS4_ILi4EEEEEENS4_ILi64EEEEEEEEiEEC2ERKSD_RKi:
[----:B------:R-:W-:Y:S02]  /*99c0*/  IADD3 R2, R23, -c[0x0][0x20], RZ ;  /* 0x8000080017027a10 */ /* 0x000fe40007ffe0ff */
[----:B------:R-:W-:-:S03]  /*99d0*/  MOV R5, 0x0 ;  /* 0x0000000000057802 */ /* 0x000fc60000000f00 */
[----:B------:R1:W-:Y:S01]  /*99e0*/  STL [R2], R3 ;  /* 0x0000000302007387 */ /* 0x0003e20000100800 */
[----:B------:R-:W-:Y:S05]  /*99f0*/  RET.REL.NODEC R4 `(_ZN7cutlass13device_kernelIN5flash19enable_sm80_to_sm89INS1_16FlashAttnBwdSm80INS1_25CollectiveMainloopBwdSm80ILi2ELi2EN4cute5tupleIJNS5_1CILi128EEES8_NS7_ILi64EEEEEENS_10bfloat16_tEfNS_4arch4Sm80ELb1ELb0ELb1ELb0ELb1ELb0ELb0ELb0ELi2ELi4ELi4ELi4ELb0EEENS1_24CollectiveEpilogueBwdGQAISA_fSD_Li256ELb0ELb1EEENS1_25SingleTileBwdLPTSchedulerILb0ELi128ELb1EEEEEEEEEvNT_6ParamsE) ;  /* 0xffff660004007950 */ /* 0x000fea0003c3ffff */
        .type           $_ZN7cutlass13device_kernelIN5flash19enable_sm80_to_sm89INS1_16FlashAttnBwdSm80INS1_25CollectiveMainloopBwdSm80ILi2ELi2EN4cute5tupleIJNS5_1CILi128EEES8_NS7_ILi64EEEEEENS_10bfloat16_tEfNS_4arch4Sm80ELb1ELb0ELb1ELb0ELb1ELb0ELb0ELb0ELi2ELi4ELi4ELi4ELb0EEENS1_24CollectiveEpilogueBwdGQAISA_fSD_Li256ELb0ELb1EEENS1_25SingleTileBwdLPTSchedulerILb0ELi128ELb1EEEEEEEEEvNT_6ParamsE$_ZN4cute3eso3ESOILb1ELb0EJNS_6LayoutINS_5tupleIJNS3_IJNS_1CILi2EEES5_S5_EEES5_EEENS3_IJNS3_IJNS4_ILi1EEES5_NS4_ILi4EEEEEENS4_ILi8EEEEEEEENS_10ViewEngineIPN7cutlass10bfloat16_tEEEEEC2ERKSD_RKSI_,@function
        .size           $_ZN7cutlass13device_kernelIN5flash19enable_sm80_to_sm89INS1_16FlashAttnBwdSm80INS1_25CollectiveMainloopBwdSm80ILi2ELi2EN4cute5tupleIJNS5_1CILi128EEES8_NS7_ILi64EEEEEENS_10bfloat16_tEfNS_4arch4Sm80ELb1ELb0ELb1ELb0ELb1ELb0ELb0ELb0ELi2ELi4ELi4ELi4ELb0EEENS1_24CollectiveEpilogueBwdGQAISA_fSD_Li256ELb0ELb1EEENS1_25SingleTileBwdLPTSchedulerILb0ELi128ELb1EEEEEEEEEvNT_6ParamsE$_ZN4cute3eso3ESOILb1ELb0EJNS_6LayoutINS_5tupleIJNS3_IJNS_1CILi2EEES5_S5_EEES5_EEENS3_IJNS3_IJNS4_ILi1EEES5_NS4_ILi4EEEEEENS4_ILi8EEEEEEEENS_10ViewEngineIPN7cutlass10bfloat16_tEEEEEC2ERKSD_RKSI_,($_ZN7cutlass13device_kernelIN5flash19enable_sm80_to_sm89INS1_16FlashAttnBwdSm80INS1_25CollectiveMainloopBwdSm80ILi2ELi2EN4cute5tupleIJNS5_1CILi128EEES8_NS7_ILi64EEEEEENS_10bfloat16_tEfNS_4arch4Sm80ELb1ELb0ELb1ELb0ELb1ELb0ELb0ELb0ELi2ELi4ELi4ELi4ELb0EEENS1_24CollectiveEpilogueBwdGQAISA_fSD_Li256ELb0ELb1EEENS1_25SingleTileBwdLPTSchedulerILb0ELi128ELb1EEEEEEEEEvNT_6ParamsE$_ZN4cute3eso3ESOILb1ELb0EJNS_6LayoutINS_5tupleIJNS3_IJNS_1CILi2EEES5_S5_EEES5_EEENS3_IJNS3_IJNS4_ILi1EEES5_NS4_ILi4EEEEEENS4_ILi8EEEEEEEEiEEC2ERKSD_RKi - $_ZN7cutlass13device_kernelIN5flash19enable_sm80_to_sm89INS1_16FlashAttnBwdSm80INS1_25CollectiveMainloopBwdSm80ILi2ELi2EN4cute5tupleIJNS5_1CILi128EEES8_NS7_ILi64EEEEEENS_10bfloat16_tEfNS_4arch4Sm80ELb1ELb0ELb1ELb0ELb1ELb0ELb0ELb0ELi2ELi4ELi4ELi4ELb0EEENS1_24CollectiveEpilogueBwdGQAISA_fSD_Li256ELb0ELb1EEENS1_25SingleTileBwdLPTSchedulerILb0ELi128ELb1EEEEEEEEEvNT_6ParamsE$_ZN4cute3eso3ESOILb1ELb0EJNS_6LayoutINS_5tupleIJNS3_IJNS_1CILi2EEES5_S5_EEES5_EEENS3_IJNS3_IJNS4_ILi1EEES5_NS4_ILi4EEEEEENS4_ILi8EEEEEEEENS_10ViewEngineIPN7cutlass10bfloat16_tEEEEEC2ERKSD_RKSI_)
$_ZN7cutlass13device_kernelIN5flash19enable_sm80_to_sm89INS1_16FlashAttnBwdSm80INS1_25CollectiveMainloopBwdSm80ILi2ELi2EN4cute5tupleIJNS5_1CILi128EEES8_NS7_ILi64EEEEEENS_10bfloat16_tEfNS_4arch4Sm80ELb1ELb0ELb1ELb0ELb1ELb0ELb0ELb0ELi2ELi4ELi4ELi4ELb0EEENS1_24CollectiveEpilogueBwdGQAISA_fSD_Li256ELb0ELb1EEENS1_25SingleTileBwdLPTSchedulerILb0ELi128ELb1EEEEEEEEEvNT_6ParamsE$_ZN4cute3eso3ESOILb1ELb0EJNS_6LayoutINS_5tupleIJNS3_IJNS_1CILi2EEES5_S5_EEES5_EEENS3_IJNS3_IJNS4_ILi1EEES5_NS4_ILi4EEEEEENS4_ILi8EEEEEEEENS_10ViewEngineIPN7cutlass10bfloat16_tEEEEEC2ERKSD_RKSI_:
[----:B------:R-:W-:Y:S01]  /*9a00*/  IADD3 R2, R67, -c[0x0][0x20], RZ ;  /* 0x8000080043027a10 */ /* 0x000fe20007ffe0ff */
[----:B------:R-:W-:Y:S01]  /*9a10*/  IMAD.MOV.U32 R7, RZ, RZ, R3 ;  /* 0x000000ffff077224 */ /* 0x000fe200078e0003 */
[----:B------:R-:W-:-:S04]  /*9a20*/  MOV R5, 0x0 ;  /* 0x0000000000057802 */ /* 0x000fc80000000f00 */
[----:B------:R1:W-:Y:S01]  /*9a30*/  STL.64 [R2], R6 ;  /* 0x0000000602007387 */ /* 0x0003e20000100a00 */
[----:B------:R-:W-:Y:S05]  /*9a40*/  RET.REL.NODEC R4 `(_ZN7cutlass13device_kernelIN5flash19enable_sm80_to_sm89INS1_16FlashAttnBwdSm80INS1_25CollectiveMainloopBwdSm80ILi2ELi2EN4cute5tupleIJNS5_1CILi128EEES8_NS7_ILi64EEEEEENS_10bfloat16_tEfNS_4arch4Sm80ELb1ELb0ELb1ELb0ELb1ELb0ELb0ELb0ELi2ELi4ELi4ELi4ELb0EEENS1_24CollectiveEpilogueBwdGQAISA_fSD_Li256ELb0ELb1EEENS1_25SingleTileBwdLPTSchedulerILb0ELi128ELb1EEEEEEEEEvNT_6ParamsE) ;  /* 0xffff65b004007950 */ /* 0x000fea0003c3ffff */
        .type           $_ZN7cutlass13device_kernelIN5flash19enable_sm80_to_sm89INS1_16FlashAttnBwdSm80INS1_25CollectiveMainloopBwdSm80ILi2ELi2EN4cute5tupleIJNS5_1CILi128EEES8_NS7_ILi64EEEEEENS_10bfloat16_tEfNS_4arch4Sm80ELb1ELb0ELb1ELb0ELb1ELb0ELb0ELb0ELi2ELi4ELi4ELi4ELb0EEENS1_24CollectiveEpilogueBwdGQAISA_fSD_Li256ELb0ELb1EEENS1_25SingleTileBwdLPTSchedulerILb0ELi128ELb1EEEEEEEEEvNT_6ParamsE$_ZN4cute3eso3ESOILb1ELb0EJNS_6LayoutINS_5tupleIJNS3_IJNS_1CILi2EEES5_S5_EEES5_EEENS3_IJNS3_IJNS4_ILi1EEES5_NS4_ILi4EEEEEENS4_ILi8EEEEEEEEiEEC2ERKSD_RKi,@function
        .size           $_ZN7cutlass13device_kernelIN5flash19enable_sm80_to_sm89INS1_16FlashAttnBwdSm80INS1_25CollectiveMainloopBwdSm80ILi2ELi2EN4cute5tupleIJNS5_1CILi128EEES8_NS7_ILi64EEEEEENS_10bfloat16_tEfNS_4arch4Sm80ELb1ELb0ELb1ELb0ELb1ELb0ELb0ELb0ELi2ELi4ELi4ELi4ELb0EEENS1_24CollectiveEpilogueBwdGQAISA_fSD_Li256ELb0ELb1EEENS1_25SingleTileBwdLPTSchedulerILb0ELi128ELb1EEEEEEEEEvNT_6ParamsE$_ZN4cute3eso3ESOILb1ELb0EJNS_6LayoutINS_5tupleIJNS3_IJNS_1CILi2EEES5_S5_EEES5_EEENS3_IJNS3_IJNS4_ILi1EEES5_NS4_ILi4EEEEEENS4_ILi8EEEEEEEEiEEC2ERKSD_RKi,($_ZN7cutlass13device_kernelIN5flash19enable_sm80_to_sm89INS1_16FlashAttnBwdSm80INS1_25CollectiveMainloopBwdSm80ILi2ELi2EN4cute5tupleIJNS5_1CILi128EEES8_NS7_ILi64EEEEEENS_10bfloat16_tEfNS_4arch4Sm80ELb1ELb0ELb1ELb0ELb1ELb0ELb0ELb0ELi2ELi4ELi4ELi4ELb0EEENS1_24CollectiveEpilogueBwdGQAISA_fSD_Li256ELb0ELb1EEENS1_25SingleTileBwdLPTSchedulerILb0ELi128ELb1EEEEEEEEEvNT_6ParamsE$_ZN4cute3eso3ESOILb1ELb0EJNS_6LayoutINS_5tupleIJNS3_IJNS_1CILi4EEENS4_ILi1EEEEEEEEENS3_IJNS3_IJS6_NS4_ILi0EEEEEEEEEEENS_10ViewEngineINS_8gmem_ptrIPKfEEEEEEC2ERKSC_RKSI_ - $_ZN7cutlass13device_kernelIN5flash19enable_sm80_to_sm89INS1_16FlashAttnBwdSm80INS1_25CollectiveMainloopBwdSm80ILi2ELi2EN4cute5tupleIJNS5_1CILi128EEES8_NS7_ILi64EEEEEENS_10bfloat16_tEfNS_4arch4Sm80ELb1ELb0ELb1ELb0ELb1ELb0ELb0ELb0ELi2ELi4ELi4ELi4ELb0EEENS1_24CollectiveEpilogueBwdGQAISA_fSD_Li256ELb0ELb1EEENS1_25SingleTileBwdLPTSchedulerILb0ELi128ELb1EEEEEEEEEvNT_6ParamsE$_ZN4cute3eso3ESOILb1ELb0EJNS_6LayoutINS_5tupleIJNS3_IJNS_1CILi2EEES5_S5_EEES5_EEENS3_IJNS3_IJNS4_ILi1EEES5_NS4_ILi4EEEEEENS4_ILi8EEEEEEEEiEEC2ERKSD_RKi)
$_ZN7cutlass13device_kernelIN5flash19enable_sm80_to_sm89INS1_16FlashAttnBwdSm80INS1_25CollectiveMainloopBwdSm80ILi2ELi2EN4cute5tupleIJNS5_1CILi128EEES8_NS7_ILi64EEEEEENS_10bfloat16_tEfNS_4arch4Sm80ELb1ELb0ELb1ELb0ELb1ELb0ELb0ELb0ELi2ELi4ELi4ELi4ELb0EEENS1_24CollectiveEpilogueBwdGQAISA_fSD_Li256ELb0ELb1EEENS1_25SingleTileBwdLPTSchedulerILb0ELi128ELb1EEEEEEEEEvNT_6ParamsE$_ZN4cute3eso3ESOILb1ELb0EJNS_6LayoutINS_5tupleIJNS3_IJNS_1CILi2EEES5_S5_EEES5_EEENS3_IJNS3_IJNS4_ILi1EEES5_NS4_ILi4EEEEEENS4_ILi8EEEEEEEEiEEC2ERKSD_RKi:
[----:B------:R-:W-:Y:S02]  /*9a50*/  IADD3 R2, R67, -c[0x0][0x20], RZ ;  /* 0x8000080043027a10 */ /* 0x000fe40007ffe0ff */
[----:B------:R-:W-:-:S03]  /*9a60*/  MOV R5, 0x0 ;  /* 0x0000000000057802 */ /* 0x000fc60000000f00 */
[----:B------:R1:W-:Y:S01]  /*9a70*/  STL [R2], R3 ;  /* 0x0000000302007387 */ /* 0x0003e20000100800 */
[----:B------:R-:W-:Y:S05]  /*9a80*/  RET.REL.NODEC R4 `(_ZN7cutlass13device_kernelIN5flash19enable_sm80_to_sm89INS1_16FlashAttnBwdSm80INS1_25CollectiveMainloopBwdSm80ILi2ELi2EN4cute5tupleIJNS5_1CILi128EEES8_NS7_ILi64EEEEEENS_10bfloat16_tEfNS_4arch4Sm80ELb1ELb0ELb1ELb0ELb1ELb0ELb0ELb0ELi2ELi4ELi4ELi4ELb0EEENS1_24CollectiveEpilogueBwdGQAISA_fSD_Li256ELb0ELb1EEENS1_25SingleTileBwdLPTSchedulerILb0ELi128ELb1EEEEEEEEEvNT_6ParamsE) ;  /* 0xffff657004007950 */ /* 0x000fea0003c3ffff */
        .type           $_ZN7cutlass13device_kernelIN5flash19enable_sm80_to_sm89INS1_16FlashAttnBwdSm80INS1_25CollectiveMainloopBwdSm80ILi2ELi2EN4cute5tupleIJNS5_1CILi128EEES8_NS7_ILi64EEEEEENS_10bfloat16_tEfNS_4arch4Sm80ELb1ELb0ELb1ELb0ELb1ELb0ELb0ELb0ELi2ELi4ELi4ELi4ELb0EEENS1_24CollectiveEpilogueBwdGQAISA_fSD_Li256ELb0ELb1EEENS1_25SingleTileBwdLPTSchedulerILb0ELi128ELb1EEEEEEEEEvNT_6ParamsE$_ZN4cute3eso3ESOILb1ELb0EJNS_6LayoutINS_5tupleIJNS3_IJNS_1CILi4EEENS4_ILi1EEEEEEEEENS3_IJNS3_IJS6_NS4_ILi0EEEEEEEEEEENS_10ViewEngineINS_8gmem_ptrIPKfEEEEEEC2ERKSC_RKSI_,@function
        .size           $_ZN7cutlass13device_kernelIN5flash19enable_sm80_to_sm89INS1_16FlashAttnBwdSm80INS1_25CollectiveMainloopBwdSm80ILi2ELi2EN4cute5tupleIJNS5_1CILi128EEES8_NS7_ILi64EEEEEENS_10bfloat16_tEfNS_4arch4Sm80ELb1ELb0ELb1ELb0ELb1ELb0ELb0ELb0ELi2ELi4ELi4ELi4ELb0EEENS1_24CollectiveEpilogueBwdGQAISA_fSD_Li256ELb0ELb1EEENS1_25SingleTileBwdLPTSchedulerILb0ELi128ELb1EEEEEEEEEvNT_6ParamsE$_ZN4cute3eso3ESOILb1ELb0EJNS_6LayoutINS_5tupleIJNS3_IJNS_1CILi4EEENS4_ILi1EEEEEEEEENS3_IJNS3_IJS6_NS4_ILi0EEEEEEEEEEENS_10ViewEngineINS_8gmem_ptrIPKfEEEEEEC2ERKSC_RKSI_,($_ZN7cutlass13device_kernelIN5flash19enable_sm80_to_sm89INS1_16FlashAttnBwdSm80INS1_25CollectiveMainloopBwdSm80ILi2ELi2EN4cute5tupleIJNS5_1CILi128EEES8_NS7_ILi64EEEEEENS_10bfloat16_tEfNS_4arch4Sm80ELb1ELb0ELb1ELb0ELb1ELb0ELb0ELb0ELi2ELi4ELi4ELi4ELb0EEENS1_24CollectiveEpilogueBwdGQAISA_fSD_Li256ELb0ELb1EEENS1_25SingleTileBwdLPTSchedulerILb0ELi128ELb1EEEEEEEEEvNT_6ParamsE$_ZN4cute3eso3ESOILb1ELb0EJNS_6LayoutINS_5tupleIJNS3_IJNS_1CILi4EEENS4_ILi1EEEEEEEEENS3_IJNS3_IJS6_NS4_ILi0EEEEEEEEEEENS_10ViewEngineINS_8smem_ptrIPfEEEEEEC2ERKSC_RKSH_ - $_ZN7cutlass13device_kernelIN5flash19enable_sm80_to_sm89INS1_16FlashAttnBwdSm80INS1_25CollectiveMainloopBwdSm80ILi2ELi2EN4cute5tupleIJNS5_1CILi128EEES8_NS7_ILi64EEEEEENS_10bfloat16_tEfNS_4arch4Sm80ELb1ELb0ELb1ELb0ELb1ELb0ELb0ELb0ELi2ELi4ELi4ELi4ELb0EEENS1_24CollectiveEpilogueBwdGQAISA_fSD_Li256ELb0ELb1EEENS1_25SingleTileBwdLPTSchedulerILb0ELi128ELb1EEEEEEEEEvNT_6ParamsE$_ZN4cute3eso3ESOILb1ELb0EJNS_6LayoutINS_5tupleIJNS3_IJNS_1CILi4EEENS4_ILi1EEEEEEEEENS3_IJNS3_IJS6_NS4_ILi0EEEEEEEEEEENS_10ViewEngineINS_8gmem_ptrIPKfEEEEEEC2ERKSC_RKSI_)
$_ZN7cutlass13device_kernelIN5flash19enable_sm80_to_sm89INS1_16FlashAttnBwdSm80INS1_25CollectiveMainloopBwdSm80ILi2ELi2EN4cute5tupleIJNS5_1CILi128EEES8_NS7_ILi64EEEEEENS_10bfloat16_tEfNS_4arch4Sm80ELb1ELb0ELb1ELb0ELb1ELb0ELb0ELb0ELi2ELi4ELi4ELi4ELb0EEENS1_24CollectiveEpilogueBwdGQAISA_fSD_Li256ELb0ELb1EEENS1_25SingleTileBwdLPTSchedulerILb0ELi128ELb1EEEEEEEEEvNT_6ParamsE$_ZN4cute3eso3ESOILb1ELb0EJNS_6LayoutINS_5tupleIJNS3_IJNS_1CILi4EEENS4_ILi1EEEEEEEEENS3_IJNS3_IJS6_NS4_ILi0EEEEEEEEEEENS_10ViewEngineINS_8gmem_ptrIPKfEEEEEEC2ERKSC_RKSI_:
[----:B------:R-:W-:Y:S02]  /*9a90*/  IADD3 R4, R13, -c[0x0][0x20], RZ ;  /* 0x800008000d047a10 */ /* 0x000fe40007ffe0ff */
[----:B------:R-:W-:-:S03]  /*9aa0*/  MOV R9, 0x0 ;  /* 0x0000000000097802 */ /* 0x000fc60000000f00 */
[----:B------:R1:W-:Y:S01]  /*9ab0*/  STL.64 [R4], R2 ;  /* 0x0000000204007387 */ /* 0x0003e20000100a00 */
[----:B------:R-:W-:Y:S05]  /*9ac0*/  RET.REL.NODEC R8 `(_ZN7cutlass13device_kernelIN5flash19enable_sm80_to_sm89INS1_16FlashAttnBwdSm80INS1_25CollectiveMainloopBwdSm80ILi2ELi2EN4cute5tupleIJNS5_1CILi128EEES8_NS7_ILi64EEEEEENS_10bfloat16_tEfNS_4arch4Sm80ELb1ELb0ELb1ELb0ELb1ELb0ELb0ELb0ELi2ELi4ELi4ELi4ELb0EEENS1_24CollectiveEpilogueBwdGQAISA_fSD_Li256ELb0ELb1EEENS1_25SingleTileBwdLPTSchedulerILb0ELi128ELb1EEEEEEEEEvNT_6ParamsE) ;  /* 0xffff653008007950 */ /* 0x000fea0003c3ffff */
        .type           $_ZN7cutlass13device_kernelIN5flash19enable_sm80_to_sm89INS1_16FlashAttnBwdSm80INS1_25CollectiveMainloopBwdSm80ILi2ELi2EN4cute5tupleIJNS5_1CILi128EEES8_NS7_ILi64EEEEEENS_10bfloat16_tEfNS_4arch4Sm80ELb1ELb0ELb1ELb0ELb1ELb0ELb0ELb0ELi2ELi4ELi4ELi4ELb0EEENS1_24CollectiveEpilogueBwdGQAISA_fSD_Li256ELb0ELb1EEENS1_25SingleTileBwdLPTSchedulerILb0ELi128ELb1EEEEEEEEEvNT_6ParamsE$_ZN4cute3eso3ESOILb1ELb0EJNS_6LayoutINS_5tupleIJNS3_IJNS_1CILi4EEENS4_ILi1EEEEEEEEENS3_IJNS3_IJS6_NS4_ILi0EEEEEEEEEEENS_10ViewEngineINS_8smem_ptrIPfEEEEEEC2ERKSC_RKSH_,@function
        .size           $_ZN7cutlass13device_kernelIN5flash19enable_sm80_to_sm89INS1_16FlashAttnBwdSm80INS1_25CollectiveMainloopBwdSm80ILi2ELi2EN4cute5tupleIJNS5_1CILi128EEES8_NS7_ILi64EEEEEENS_10bfloat16_tEfNS_4arch4Sm80ELb1ELb0ELb1ELb0ELb1ELb0ELb0ELb0ELi2ELi4ELi4ELi4ELb0EEENS1_24CollectiveEpilogueBwdGQAISA_fSD_Li256ELb0ELb1EEENS1_25SingleTileBwdLPTSchedulerILb0ELi128ELb1EEEEEEEEEvNT_6ParamsE$_ZN4cute3eso3ESOILb1ELb0EJNS_6LayoutINS_5tupleIJNS3_IJNS_1CILi4EEENS4_ILi1EEEEEEEEENS3_IJNS3_IJS6_NS4_ILi0EEEEEEEEEEENS_10ViewEngineINS_8smem_ptrIPfEEEEEEC2ERKSC_RKSH_,($_ZN7cutlass13device_kernelIN5flash19enable_sm80_to_sm89INS1_16FlashAttnBwdSm80INS1_25CollectiveMainloopBwdSm80ILi2ELi2EN4cute5tupleIJNS5_1CILi128EEES8_NS7_ILi64EEEEEENS_10bfloat16_tEfNS_4arch4Sm80ELb1ELb0ELb1ELb0ELb1ELb0ELb0ELb0ELi2ELi4ELi4ELi4ELb0EEENS1_24CollectiveEpilogueBwdGQAISA_fSD_Li256ELb0ELb1EEENS1_25SingleTileBwdLPTSchedulerILb0ELi128ELb1EEEEEEEEEvNT_6ParamsE$_ZN4cute3eso3ESOILb1ELb0EJNS_6LayoutINS_5tupleIJNS3_IJNS_1CILi4EEENS4_ILi1EEEEEEEEENS3_IJNS3_IJS6_NS4_ILi0EEEEEEEEEEENS_10ViewEngineIPjEEEEC2ERKSC_RKSF_ - $_ZN7cutlass13device_kernelIN5flash19enable_sm80_to_sm89INS1_16FlashAttnBwdSm80INS1_25CollectiveMainloopBwdSm80ILi2ELi2EN4cute5tupleIJNS5_1CILi128EEES8_NS7_ILi64EEEEEENS_10bfloat16_tEfNS_4arch4Sm80ELb1ELb0ELb1ELb0ELb1ELb0ELb0ELb0ELi2ELi4ELi4ELi4ELb0EEENS1_24CollectiveEpilogueBwdGQAISA_fSD_Li256ELb0ELb1EEENS1_25SingleTileBwdLPTSchedulerILb0ELi128ELb1EEEEEEEEEvNT_6ParamsE$_ZN4cute3eso3ESOILb1ELb0EJNS_6LayoutINS_5tupleIJNS3_IJNS_1CILi4EEENS4_ILi1EEEEEEEEENS3_IJNS3_IJS6_NS4_ILi0EEEEEEEEEEENS_10ViewEngineINS_8smem_ptrIPfEEEEEEC2ERKSC_RKSH_)
$_ZN7cutlass13device_kernelIN5flash19enable_sm80_to_sm89INS1_16FlashAttnBwdSm80INS1_25CollectiveMainloopBwdSm80ILi2ELi2EN4cute5tupleIJNS5_1CILi128EEES8_NS7_ILi64EEEEEENS_10bfloat16_tEfNS_4arch4Sm80ELb1ELb0ELb1ELb0ELb1ELb0ELb0ELb0ELi2ELi4ELi4ELi4ELb0EEENS1_24CollectiveEpilogueBwdGQAISA_fSD_Li256ELb0ELb1EEENS1_25SingleTileBwdLPTSchedulerILb0ELi128ELb1EEEEEEEEEvNT_6ParamsE$_ZN4cute3eso3ESOILb1ELb0EJNS_6LayoutINS_5tupleIJNS3_IJNS_1CILi4EEENS4_ILi1EEEEEEEEENS3_IJNS3_IJS6_NS4_ILi0EEEEEEEEEEENS_10ViewEngineINS_8smem_ptrIPfEEEEEEC2ERKSC_RKSH_:
[----:B------:R-:W-:Y:S02]  /*9ad0*/  IADD3 R6, R13, -c[0x0][0x20], RZ ;  /* 0x800008000d067a10 */ /* 0x000fe40007ffe0ff */
[----:B------:R-:W-:-:S03]  /*9ae0*/  MOV R9, 0x0 ;  /* 0x0000000000097802 */ /* 0x000fc60000000f00 */
[----:B------:R1:W-:Y:S01]  /*9af0*/  STL.64 [R6], R2 ;  /* 0x0000000206007387 */ /* 0x0003e20000100a00 */
[----:B------:R-:W-:Y:S05]  /*9b00*/  RET.REL.NODEC R8 `(_ZN7cutlass13device_kernelIN5flash19enable_sm80_to_sm89INS1_16FlashAttnBwdSm80INS1_25CollectiveMainloopBwdSm80ILi2ELi2EN4cute5tupleIJNS5_1CILi128EEES8_NS7_ILi64EEEEEENS_10bfloat16_tEfNS_4arch4Sm80ELb1ELb0ELb1ELb0ELb1ELb0ELb0ELb0ELi2ELi4ELi4ELi4ELb0EEENS1_24CollectiveEpilogueBwdGQAISA_fSD_Li256ELb0ELb1EEENS1_25SingleTileBwdLPTSchedulerILb0ELi128ELb1EEEEEEEEEvNT_6ParamsE) ;  /* 0xffff64f008007950 */ /* 0x000fea0003c3ffff */
        .type           $_ZN7cutlass13device_kernelIN5flash19enable_sm80_to_sm89INS1_16FlashAttnBwdSm80INS1_25CollectiveMainloopBwdSm80ILi2ELi2EN4cute5tupleIJNS5_1CILi128EEES8_NS7_ILi64EEEEEENS_10bfloat16_tEfNS_4arch4Sm80ELb1ELb0ELb1ELb0ELb1ELb0ELb0ELb0ELi2ELi4ELi4ELi4ELb0EEENS1_24CollectiveEpilogueBwdGQAISA_fSD_Li256ELb0ELb1EEENS1_25SingleTileBwdLPTSchedulerILb0ELi128ELb1EEEEEEEEEvNT_6ParamsE$_ZN4cute3eso3ESOILb1ELb0EJNS_6LayoutINS_5tupleIJNS3_IJNS_1CILi4EEENS4_ILi1EEEEEEEEENS3_IJNS3_IJS6_NS4_ILi0EEEEEEEEEEENS_10ViewEngineIPjEEEEC2ERKSC_RKSF_,@function
        .size           $_ZN7cutlass13device_kernelIN5flash19enable_sm80_to_sm89INS1_16FlashAttnBwdSm80INS1_25CollectiveMainloopBwdSm80ILi2ELi2EN4cute5tupleIJNS5_1CILi128EEES8_NS7_ILi64EEEEEENS_10bfloat16_tEfNS_4arch4Sm80ELb1ELb0ELb1ELb0ELb1ELb0ELb0ELb0ELi2ELi4ELi4ELi4ELb0EEENS1_24CollectiveEpilogueBwdGQAISA_fSD_Li256ELb0ELb1EEENS1_25SingleTileBwdLPTSchedulerILb0ELi128ELb1EEEEEEEEEvNT_6ParamsE$_ZN4cute3eso3ESOILb1ELb0EJNS_6LayoutINS_5tupleIJNS3_IJNS_1CILi4EEENS4_ILi1EEEEEEEEENS3_IJNS3_IJS6_NS4_ILi0EEEEEEEEEEENS_10ViewEngineIPjEEEEC2ERKSC_RKSF_,($_ZN7cutlass13device_kernelIN5flash19enable_sm80_to_sm89INS1_16FlashAttnBwdSm80INS1_25CollectiveMainloopBwdSm80ILi2ELi2EN4cute5tupleIJNS5_1CILi128EEES8_NS7_ILi64EEEEEENS_10bfloat16_tEfNS_4arch4Sm80ELb1ELb0ELb1ELb0ELb1ELb0ELb0ELb0ELi2ELi4ELi4ELi4ELb0EEENS1_24CollectiveEpilogueBwdGQAISA_fSD_Li256ELb0ELb1EEENS1_25SingleTileBwdLPTSchedulerILb0ELi128ELb1EEEEEEEEEvNT_6ParamsE$_ZN4cute3eso3ESOILb1ELb0EJNS_6LayoutINS_5tupleIJNS3_IJNS_1CILi4EEENS4_ILi1EEEEEES6_EEENS3_IJNS3_IJS6_NS4_ILi0EEEEEES9_EEEEENS_10ViewEngineINS_8gmem_ptrIPKfEEEEEEC2ERKSC_RKSI_ - $_ZN7cutlass13device_kernelIN5flash19enable_sm80_to_sm89INS1_16FlashAttnBwdSm80INS1_25CollectiveMainloopBwdSm80ILi2ELi2EN4cute5tupleIJNS5_1CILi128EEES8_NS7_ILi64EEEEEENS_10bfloat16_tEfNS_4arch4Sm80ELb1ELb0ELb1ELb0ELb1ELb0ELb0ELb0ELi2ELi4ELi4ELi4ELb0EEENS1_24CollectiveEpilogueBwdGQAISA_fSD_Li256ELb0ELb1EEENS1_25SingleTileBwdLPTSchedulerILb0ELi128ELb1EEEEEEEEEvNT_6ParamsE$_ZN4cute3eso3ESOILb1ELb0EJNS_6LayoutINS_5tupleIJNS3_IJNS_1CILi4EEENS4_ILi1EEEEEEEEENS3_IJNS3_IJS6_NS4_ILi0EEEEEEEEEEENS_10ViewEngineIPjEEEEC2ERKSC_RKSF_)
$_ZN7cutlass13device_kernelIN5flash19enable_sm80_to_sm89INS1_16FlashAttnBwdSm80INS1_25CollectiveMainloopBwdSm80ILi2ELi2EN4cute5tupleIJNS5_1CILi128EEES8_NS7_ILi64EEEEEENS_10bfloat16_tEfNS_4arch4Sm80ELb1ELb0ELb1ELb0ELb1ELb0ELb0ELb0ELi2ELi4ELi4ELi4ELb0EEENS1_24CollectiveEpilogueBwdGQAISA_fSD_Li256ELb0ELb1EEENS1_25SingleTileBwdLPTSchedulerILb0ELi128ELb1EEEEEEEEEvNT_6ParamsE$_ZN4cute3eso3ESOILb1ELb0EJNS_6LayoutINS_5tupleIJNS3_IJNS_1CILi4EEENS4_ILi1EEEEEEEEENS3_IJNS3_IJS6_NS4_ILi0EEEEEEEEEEENS_10ViewEngineIPjEEEEC2ERKSC_RKSF_:
[----:B------:R-:W-:Y:S02]  /*9b10*/  IADD3 R2, R67, -c[0x0][0x20], RZ ;  /* 0x8000080043027a10 */ /* 0x000fe40007ffe0ff */
[----:B------:R-:W-:-:S03]  /*9b20*/  MOV R5, 0x0 ;  /* 0x0000000000057802 */ /* 0x000fc60000000f00 */
[----:B------:R1:W-:Y:S01]  /*9b30*/  STL.64 [R2], R12 ;  /* 0x0000000c02007387 */ /* 0x0003e20000100a00 */
[----:B------:R-:W-:Y:S05]  /*9b40*/  RET.REL.NODEC R4 `(_ZN7cutlass13device_kernelIN5flash19enable_sm80_to_sm89INS1_16FlashAttnBwdSm80INS1_25CollectiveMainloopBwdSm80ILi2ELi2EN4cute5tupleIJNS5_1CILi128EEES8_NS7_ILi64EEEEEENS_10bfloat16_tEfNS_4arch4Sm80ELb1ELb0ELb1ELb0ELb1ELb0ELb0ELb0ELi2ELi4ELi4ELi4ELb0EEENS1_24CollectiveEpilogueBwdGQAISA_fSD_Li256ELb0ELb1EEENS1_25SingleTileBwdLPTSchedulerILb0ELi128ELb1EEEEEEEEEvNT_6ParamsE) ;  /* 0xffff64b004007950 */ /* 0x000fea0003c3ffff */
        .type           $_ZN7cutlass13device_kernelIN5flash19enable_sm80_to_sm89INS1_16FlashAttnBwdSm80INS1_25CollectiveMainloopBwdSm80ILi2ELi2EN4cute5tupleIJNS5_1CILi128EEES8_NS7_ILi64EEEEEENS_10bfloat16_tEfNS_4arch4Sm80ELb1ELb0ELb1ELb0ELb1ELb0ELb0ELb0ELi2ELi4ELi4ELi4ELb0EEENS1_24CollectiveEpilogueBwdGQAISA_fSD_Li256ELb0ELb1EEENS1_25SingleTileBwdLPTSchedulerILb0ELi128ELb1EEEEEEEEEvNT_6ParamsE$_ZN4cute3eso3ESOILb1ELb0EJNS_6LayoutINS_5tupleIJNS3_IJNS_1CILi4EEENS4_ILi1EEEEEES6_EEENS3_IJNS3_IJS6_NS4_ILi0EEEEEES9_EEEEENS_10ViewEngineINS_8gmem_ptrIPKfEEEEEEC2ERKSC_RKSI_,@function
        .size           $_ZN7cutlass13device_kernelIN5flash19enable_sm80_to_sm89INS1_16FlashAttnBwdSm80INS1_25CollectiveMainloopBwdSm80ILi2ELi2EN4cute5tupleIJNS5_1CILi128EEES8_NS7_ILi64EEEEEENS_10bfloat16_tEfNS_4arch4Sm80ELb1ELb0ELb1ELb0ELb1ELb0ELb0ELb0ELi2ELi4ELi4ELi4ELb0EEENS1_24CollectiveEpilogueBwdGQAISA_fSD_Li256ELb0ELb1EEENS1_25SingleTileBwdLPTSchedulerILb0ELi128ELb1EEEEEEEEEvNT_6ParamsE$_ZN4cute3eso3ESOILb1ELb0EJNS_6LayoutINS_5tupleIJNS3_IJNS_1CILi4EEENS4_ILi1EEEEEES6_EEENS3_IJNS3_IJS6_NS4_ILi0EEEEEES9_EEEEENS_10ViewEngineINS_8gmem_ptrIPKfEEEEEEC2ERKSC_RKSI_,($_ZN7cutlass13device_kernelIN5flash19enable_sm80_to_sm89INS1_16FlashAttnBwdSm80INS1_25CollectiveMainloopBwdSm80ILi2ELi2EN4cute5tupleIJNS5_1CILi128EEES8_NS7_ILi64EEEEEENS_10bfloat16_tEfNS_4arch4Sm80ELb1ELb0ELb1ELb0ELb1ELb0ELb0ELb0ELi2ELi4ELi4ELi4ELb0EEENS1_24CollectiveEpilogueBwdGQAISA_fSD_Li256ELb0ELb1EEENS1_25SingleTileBwdLPTSchedulerILb0ELi128ELb1EEEEEEEEEvNT_6ParamsE$_ZN4cute3eso3ESOILb1ELb0EJNS_6LayoutINS_5tupleIJNS3_IJNS_1CILi4EEENS4_ILi1EEEEEES6_EEENS3_IJNS3_IJS6_NS4_ILi0EEEEEES9_EEEEENS_10ViewEngineINS_8smem_ptrIPfEEEEEEC2ERKSC_RKSH_ - $_ZN7cutlass13device_kernelIN5flash19enable_sm80_to_sm89INS1_16FlashAttnBwdSm80INS1_25CollectiveMainloopBwdSm80ILi2ELi2EN4cute5tupleIJNS5_1CILi128EEES8_NS7_ILi64EEEEEENS_10bfloat16_tEfNS_4arch4Sm80ELb1ELb0ELb1ELb0ELb1ELb0ELb0ELb0ELi2ELi4ELi4ELi4ELb0EEENS1_24CollectiveEpilogueBwdGQAISA_fSD_Li256ELb0ELb1EEENS1_25SingleTileBwdLPTSchedulerILb0ELi128ELb1EEEEEEEEEvNT_6ParamsE$_ZN4cute3eso3ESOILb1ELb0EJNS_6LayoutINS_5tupleIJNS3_IJNS_1CILi4EEENS4_ILi1EEEEEES6_EEENS3_IJNS3_IJS6_NS4_ILi0EEEEEES9_EEEEENS_10ViewEngineINS_8gmem_ptrIPKfEEEEEEC2ERKSC_RKSI_)
$_ZN7cutlass13device_kernelIN5flash19enable_sm80_to_sm89INS1_16FlashAttnBwdSm80INS1_25CollectiveMainloopBwdSm80ILi2ELi2EN4cute5tupleIJNS5_1CILi128EEES8_NS7_ILi64EEEEEENS_10bfloat16_tEfNS_4arch4Sm80ELb1ELb0ELb1ELb0ELb1ELb0ELb0ELb0ELi2ELi4ELi4ELi4ELb0EEENS1_24CollectiveEpilogueBwdGQAISA_fSD_Li256ELb0ELb1EEENS1_25SingleTileBwdLPTSchedulerILb0ELi128ELb1EEEEEEEEEvNT_6ParamsE$_ZN4cute3eso3ESOILb1ELb0EJNS_6LayoutINS_5tupleIJNS3_IJNS_1CILi4EEENS4_ILi1EEEEEES6_EEENS3_IJNS3_IJS6_NS4_ILi0EEEEEES9_EEEEENS_10ViewEngineINS_8gmem_ptrIPKfEEEEEEC2ERKSC_RKSI_:
[----:B------:R-:W-:Y:S02]  /*9b50*/  IADD3 R4, R81, -c[0x0][0x20], RZ ;  /* 0x8000080051047a10 */ /* 0x000fe40007ffe0ff */
[----:B------:R-:W-:-:S03]  /*9b60*/  MOV R7, 0x0 ;  /* 0x0000000000077802 */ /* 0x000fc60000000f00 */
[----:B------:R1:W-:Y:S01]  /*9b70*/  STL.64 [R4], R2 ;  /* 0x0000000204007387 */ /* 0x0003e20000100a00 */
[----:B------:R-:W-:Y:S05]  /*9b80*/  RET.REL.NODEC R6 `(_ZN7cutlass13device_kernelIN5flash19enable_sm80_to_sm89INS1_16FlashAttnBwdSm80INS1_25CollectiveMainloopBwdSm80ILi2ELi2EN4cute5tupleIJNS5_1CILi128EEES8_NS7_ILi64EEEEEENS_10bfloat16_tEfNS_4arch4Sm80ELb1ELb0ELb1ELb0ELb1ELb0ELb0ELb0ELi2ELi4ELi4ELi4ELb0EEENS1_24CollectiveEpilogueBwdGQAISA_fSD_Li256ELb0ELb1EEENS1_25SingleTileBwdLPTSchedulerILb0ELi128ELb1EEEEEEEEEvNT_6ParamsE) ;  /* 0xffff647006007950 */ /* 0x000fea0003c3ffff */
        .type           $_ZN7cutlass13device_kernelIN5flash19enable_sm80_to_sm89INS1_16FlashAttnBwdSm80INS1_25CollectiveMainloopBwdSm80ILi2ELi2EN4cute5tupleIJNS5_1CILi128EEES8_NS7_ILi64EEEEEENS_10bfloat16_tEfNS_4arch4Sm80ELb1ELb0ELb1ELb0ELb1ELb0ELb0ELb0ELi2ELi4ELi4ELi4ELb0EEENS1_24CollectiveEpilogueBwdGQAISA_fSD_Li256ELb0ELb1EEENS1_25SingleTileBwdLPTSchedulerILb0ELi128ELb1EEEEEEEEEvNT_6ParamsE$_ZN4cute3eso3ESOILb1ELb0EJNS_6LayoutINS_5tupleIJNS3_IJNS_1CILi4EEENS4_ILi1EEEEEES6_EEENS3_IJNS3_IJS6_NS4_ILi0EEEEEES9_EEEEENS_10ViewEngineINS_8smem_ptrIPfEEEEEEC2ERKSC_RKSH_,@function
        .size           $_ZN7cutlass13device_kernelIN5flash19enable_sm80_to_sm89INS1_16FlashAttnBwdSm80INS1_25CollectiveMainloopBwdSm80ILi2ELi2EN4cute5tupleIJNS5_1CILi128EEES8_NS7_ILi64EEEEEENS_10bfloat16_tEfNS_4arch4Sm80ELb1ELb0ELb1ELb0ELb1ELb0ELb0ELb0ELi2ELi4ELi4ELi4ELb0EEENS1_24CollectiveEpilogueBwdGQAISA_fSD_Li256ELb0ELb1EEENS1_25SingleTileBwdLPTSchedulerILb0ELi128ELb1EEEEEEEEEvNT_6ParamsE$_ZN4cute3eso3ESOILb1ELb0EJNS_6LayoutINS_5tupleIJNS3_IJNS_1CILi4EEENS4_ILi1EEEEEES6_EEENS3_IJNS3_IJS6_NS4_ILi0EEEEEES9_EEEEENS_10ViewEngineINS_8smem_ptrIPfEEEEEEC2ERKSC_RKSH_,($_ZN7cutlass13device_kernelIN5flash19enable_sm80_to_sm89INS1_16FlashAttnBwdSm80INS1_25CollectiveMainloopBwdSm80ILi2ELi2EN4cute5tupleIJNS5_1CILi128EEES8_NS7_ILi64EEEEEENS_10bfloat16_tEfNS_4arch4Sm80ELb1ELb0ELb1ELb0ELb1ELb0ELb0ELb0ELi2ELi4ELi4ELi4ELb0EEENS1_24CollectiveEpilogueBwdGQAISA_fSD_Li256ELb0ELb1EEENS1_25SingleTileBwdLPTSchedulerILb0ELi128ELb1EEEEEEEEEvNT_6ParamsE$_ZN4cute3eso3ESOILb1ELb0EJNS_6LayoutINS_5tupleIJNS3_IJNS_1CILi4EEENS4_ILi1EEEEEES6_EEENS3_IJNS3_IJS6_NS4_ILi0EEEEEES9_EEEEEiEEC2ERKSC_RKi - $_ZN7cutlass13device_kernelIN5flash19enable_sm80_to_sm89INS1_16FlashAttnBwdSm80INS1_25CollectiveMainloopBwdSm80ILi2ELi2EN4cute5tupleIJNS5_1CILi128EEES8_NS7_ILi64EEEEEENS_10bfloat16_tEfNS_4arch4Sm80ELb1ELb0ELb1ELb0ELb1ELb0ELb0ELb0ELi2ELi4ELi4ELi4ELb0EEENS1_24CollectiveEpilogueBwdGQAISA_fSD_Li256ELb0ELb1EEENS1_25SingleTileBwdLPTSchedulerILb0ELi128ELb1EEEEEEEEEvNT_6ParamsE$_ZN4cute3eso3ESOILb1ELb0EJNS_6LayoutINS_5tupleIJNS3_IJNS_1CILi4EEENS4_ILi1EEEEEES6_EEENS3_IJNS3_IJS6_NS4_ILi0EEEEEES9_EEEEENS_10ViewEngineINS_8smem_ptrIPfEEEEEEC2ERKSC_RKSH_)
$_ZN7cutlass13device_kernelIN5flash19enable_sm80_to_sm89INS1_16FlashAttnBwdSm80INS1_25CollectiveMainloopBwdSm80ILi2ELi2EN4cute5tupleIJNS5_1CILi128EEES8_NS7_ILi64EEEEEENS_10bfloat16_tEfNS_4arch4Sm80ELb1ELb0ELb1ELb0ELb1ELb0ELb0ELb0ELi2ELi4ELi4ELi4ELb0EEENS1_24CollectiveEpilogueBwdGQAISA_fSD_Li256ELb0ELb1EEENS1_25SingleTileBwdLPTSchedulerILb0ELi128ELb1EEEEEEEEEvNT_6ParamsE$_ZN4cute3eso3ESOILb1ELb0EJNS_6LayoutINS_5tupleIJNS3_IJNS_1CILi4EEENS4_ILi1EEEEEES6_EEENS3_IJNS3_IJS6_NS4_ILi0EEEEEES9_EEEEENS_10ViewEngineINS_8smem_ptrIPfEEEEEEC2ERKSC_RKSH_:
[----:B------:R-:W-:Y:S02]  /*9b90*/  IADD3 R6, R81, -c[0x0][0x20], RZ ;  /* 0x8000080051067a10 */ /* 0x000fe40007ffe0ff */
[----:B------:R-:W-:-:S03]  /*9ba0*/  MOV R9, 0x0 ;  /* 0x0000000000097802 */ /* 0x000fc60000000f00 */
[----:B------:R1:W-:Y:S01]  /*9bb0*/  STL.64 [R6], R2 ;  /* 0x0000000206007387 */ /* 0x0003e20000100a00 */
[----:B------:R-:W-:Y:S05]  /*9bc0*/  RET.REL.NODEC R8 `(_ZN7cutlass13device_kernelIN5flash19enable_sm80_to_sm89INS1_16FlashAttnBwdSm80INS1_25CollectiveMainloopBwdSm80ILi2ELi2EN4cute5tupleIJNS5_1CILi128EEES8_NS7_ILi64EEEEEENS_10bfloat16_tEfNS_4arch4Sm80ELb1ELb0ELb1ELb0ELb1ELb0ELb0ELb0ELi2ELi4ELi4ELi4ELb0EEENS1_24CollectiveEpilogueBwdGQAISA_fSD_Li256ELb0ELb1EEENS1_25SingleTileBwdLPTSchedulerILb0ELi128ELb1EEEEEEEEEvNT_6ParamsE) ;  /* 0xffff643008007950 */ /* 0x000fea0003c3ffff */
        .type           $_ZN7cutlass13device_kernelIN5flash19enable_sm80_to_sm89INS1_16FlashAttnBwdSm80INS1_25CollectiveMainloopBwdSm80ILi2ELi2EN4cute5tupleIJNS5_1CILi128EEES8_NS7_ILi64EEEEEENS_10bfloat16_tEfNS_4arch4Sm80ELb1ELb0ELb1ELb0ELb1ELb0ELb0ELb0ELi2ELi4ELi4ELi4ELb0EEENS1_24CollectiveEpilogueBwdGQAISA_fSD_Li256ELb0ELb1EEENS1_25SingleTileBwdLPTSchedulerILb0ELi128ELb1EEEEEEEEEvNT_6ParamsE$_ZN4cute3eso3ESOILb1ELb0EJNS_6LayoutINS_5tupleIJNS3_IJNS_1CILi4EEENS4_ILi1EEEEEES6_EEENS3_IJNS3_IJS6_NS4_ILi0EEEEEES9_EEEEEiEEC2ERKSC_RKi,@function
        .size           $_ZN7cutlass13device_kernelIN5flash19enable_sm80_to_sm89INS1_16FlashAttnBwdSm80INS1_25CollectiveMainloopBwdSm80ILi2ELi2EN4cute5tupleIJNS5_1CILi128EEES8_NS7_ILi64EEEEEENS_10bfloat16_tEfNS_4arch4Sm80ELb1ELb0ELb1ELb0ELb1ELb0ELb0ELb0ELi2ELi4ELi4ELi4ELb0EEENS1_24CollectiveEpilogueBwdGQAISA_fSD_Li256ELb0ELb1EEENS1_25SingleTileBwdLPTSchedulerILb0ELi128ELb1EEEEEEEEEvNT_6ParamsE$_ZN4cute3eso3ESOILb1ELb0EJNS_6LayoutINS_5tupleIJNS3_IJNS_1CILi4EEENS4_ILi1EEEEEES6_EEENS3_IJNS3_IJS6_NS4_ILi0EEEEEES9_EEEEEiEEC2ERKSC_RKi,($_ZN7cutlass13device_kernelIN5flash19enable_sm80_to_sm89INS1_16FlashAttnBwdSm80INS1_25CollectiveMainloopBwdSm80ILi2ELi2EN4cute5tupleIJNS5_1CILi128EEES8_NS7_ILi64EEEEEENS_10bfloat16_tEfNS_4arch4Sm80ELb1ELb0ELb1ELb0ELb1ELb0ELb0ELb0ELi2ELi4ELi4ELi4ELb0EEENS1_24CollectiveEpilogueBwdGQAISA_fSD_Li256ELb0ELb1EEENS1_25SingleTileBwdLPTSchedulerILb0ELi128ELb1EEEEEEEEEvNT_6ParamsE$_ZN4cute3eso3ESOILb1ELb0EJNS_6LayoutINS_5tupleIJNS3_IJNS_1CILi8EEENS4_ILi1EEEEEEEEENS3_IJNS3_IJS6_NS4_ILi0EEEEEEEEEEENS_10ViewEngineINS_8gmem_ptrIPKN7cutlass10bfloat16_tEEEEEEEC2ERKSC_RKSK_ - $_ZN7cutlass13device_kernelIN5flash19enable_sm80_to_sm89INS1_16FlashAttnBwdSm80INS1_25CollectiveMainloopBwdSm80ILi2ELi2EN4cute5tupleIJNS5_1CILi128EEES8_NS7_ILi64EEEEEENS_10bfloat16_tEfNS_4arch4Sm80ELb1ELb0ELb1ELb0ELb1ELb0ELb0ELb0ELi2ELi4ELi4ELi4ELb0EEENS1_24CollectiveEpilogueBwdGQAISA_fSD_Li256ELb0ELb1EEENS1_25SingleTileBwdLPTSchedulerILb0ELi128ELb1EEEEEEEEEvNT_6ParamsE$_ZN4cute3eso3ESOILb1ELb0EJNS_6LayoutINS_5tupleIJNS3_IJNS_1CILi4EEENS4_ILi1EEEEEES6_EEENS3_IJNS3_IJS6_NS4_ILi0EEEEEES9_EEEEEiEEC2ERKSC_RKi)
$_ZN7cutlass13device_kernelIN5flash19enable_sm80_to_sm89INS1_16FlashAttnBwdSm80INS1_25CollectiveMainloopBwdSm80ILi2ELi2EN4cute5tupleIJNS5_1CILi128EEES8_NS7_ILi64EEEEEENS_10bfloat16_tEfNS_4arch4Sm80ELb1ELb0ELb1ELb0ELb1ELb0ELb0ELb0ELi2ELi4ELi4ELi4ELb0EEENS1_24CollectiveEpilogueBwdGQAISA_fSD_Li256ELb0ELb1EEENS1_25SingleTileBwdLPTSchedulerILb0ELi128ELb1EEEEEEEEEvNT_6ParamsE$_ZN4cute3eso3ESOILb1ELb0EJNS_6LayoutINS_5tupleIJNS3_IJNS_1CILi4EEENS4_ILi1EEEEEES6_EEENS3_IJNS3_IJS6_NS4_ILi0EEEEEES9_EEEEEiEEC2ERKSC_RKi:
[----:B------:R-:W-:Y:S02]  /*9bd0*/  IADD3 R2, R81, -c[0x0][0x20], RZ ;  /* 0x8000080051027a10 */ /* 0x000fe40007ffe0ff */
[----:B------:R-:W-:-:S03]  /*9be0*/  MOV R7, 0x0 ;  /* 0x0000000000077802 */ /* 0x000fc60000000f00 */
[----:B------:R1:W-:Y:S01]  /*9bf0*/  STL [R2], R3 ;  /* 0x0000000302007387 */ /* 0x0003e20000100800 */
[----:B------:R-:W-:Y:S05]  /*9c00*/  RET.REL.NODEC R6 `(_ZN7cutlass13device_kernelIN5flash19enable_sm80_to_sm89INS1_16FlashAttnBwdSm80INS1_25CollectiveMainloopBwdSm80ILi2ELi2EN4cute5tupleIJNS5_1CILi128EEES8_NS7_ILi64EEEEEENS_10bfloat16_tEfNS_4arch4Sm80ELb1ELb0ELb1ELb0ELb1ELb0ELb0ELb0ELi2ELi4ELi4ELi4ELb0EEENS1_24CollectiveEpilogueBwdGQAISA_fSD_Li256ELb0ELb1EEENS1_25SingleTileBwdLPTSchedulerILb0ELi128ELb1EEEEEEEEEvNT_6ParamsE) ;  /* 0xffff63f006007950 */ /* 0x000fea0003c3ffff */
        .type           $_ZN7cutlass13device_kernelIN5flash19enable_sm80_to_sm89INS1_16FlashAttnBwdSm80INS1_25CollectiveMainloopBwdSm80ILi2ELi2EN4cute5tupleIJNS5_1CILi128EEES8_NS7_ILi64EEEEEENS_10bfloat16_tEfNS_4arch4Sm80ELb1ELb0ELb1ELb0ELb1ELb0ELb0ELb0ELi2ELi4ELi4ELi4ELb0EEENS1_24CollectiveEpilogueBwdGQAISA_fSD_Li256ELb0ELb1EEENS1_25SingleTileBwdLPTSchedulerILb0ELi128ELb1EEEEEEEEEvNT_6ParamsE$_ZN4cute3eso3ESOILb1ELb0EJNS_6LayoutINS_5tupleIJNS3_IJNS_1CILi8EEENS4_ILi1EEEEEEEEENS3_IJNS3_IJS6_NS4_ILi0EEEEEEEEEEENS_10ViewEngineINS_8gmem_ptrIPKN7cutlass10bfloat16_tEEEEEEEC2ERKSC_RKSK_,@function
        .size           $_ZN7cutlass13device_kernelIN5flash19enable_sm80_to_sm89INS1_16FlashAttnBwdSm80INS1_25CollectiveMainloopBwdSm80ILi2ELi2EN4cute5tupleIJNS5_1CILi128EEES8_NS7_ILi64EEEEEENS_10bfloat16_tEfNS_4arch4Sm80ELb1ELb0ELb1ELb0ELb1ELb0ELb0ELb0ELi2ELi4ELi4ELi4ELb0EEENS1_24CollectiveEpilogueBwdGQAISA_fSD_Li256ELb0ELb1EEENS1_25SingleTileBwdLPTSchedulerILb0ELi128ELb1EEEEEEEEEvNT_6ParamsE$_ZN4cute3eso3ESOILb1ELb0EJNS_6LayoutINS_5tupleIJNS3_IJNS_1CILi8EEENS4_ILi1EEEEEEEEENS3_IJNS3_IJS6_NS4_ILi0EEEEEEEEEEENS_10ViewEngineINS_8gmem_ptrIPKN7cutlass10bfloat16_tEEEEEEEC2ERKSC_RKSK_,($_ZN7cutlass13device_kernelIN5flash19enable_sm80_to_sm89INS1_16FlashAttnBwdSm80INS1_25CollectiveMainloopBwdSm80ILi2ELi2EN4cute5tupleIJNS5_1CILi128EEES8_NS7_ILi64EEEEEENS_10bfloat16_tEfNS_4arch4Sm80ELb1ELb0ELb1ELb0ELb1ELb0ELb0ELb0ELi2ELi4ELi4ELi4ELb0EEENS1_24CollectiveEpilogueBwdGQAISA_fSD_Li256ELb0ELb1EEENS1_25SingleTileBwdLPTSchedulerILb0ELi128ELb1EEEEEEEEEvNT_6ParamsE$_ZN4cute3eso3ESOILb1ELb0EJNS_6LayoutINS_5tupleIJNS3_IJNS_1CILi8EEENS4_ILi1EEEEEEEEENS3_IJNS3_IJS6_NS4_ILi0EEEEEEEEEEENS_10ViewEngineINS_8smem_ptrIPN7cutlass10bfloat16_tEEEEEEEC2ERKSC_RKSJ_ - $_ZN7cutlass13device_kernelIN5flash19enable_sm80_to_sm89INS1_16FlashAttnBwdSm80INS1_25CollectiveMainloopBwdSm80ILi2ELi2EN4cute5tupleIJNS5_1CILi128EEES8_NS7_ILi64EEEEEENS_10bfloat16_tEfNS_4arch4Sm80ELb1ELb0ELb1ELb0ELb1ELb0ELb0ELb0ELi2ELi4ELi4ELi4ELb0EEENS1_24CollectiveEpilogueBwdGQAISA_fSD_Li256ELb0ELb1EEENS1_25SingleTileBwdLPTSchedulerILb0ELi128ELb1EEEEEEEEEvNT_6ParamsE$_ZN4cute3eso3ESOILb1ELb0EJNS_6LayoutINS_5tupleIJNS3_IJNS_1CILi8EEENS4_ILi1EEEEEEEEENS3_IJNS3_IJS6_NS4_ILi0EEEEEEEEEEENS_10ViewEngineINS_8gmem_ptrIPKN7cutlass10bfloat16_tEEEEEEEC2ERKSC_RKSK_)
$_ZN7cutlass13device_kernelIN5flash19enable_sm80_to_sm89INS1_16FlashAttnBwdSm80INS1_25CollectiveMainloopBwdSm80ILi2ELi2EN4cute5tupleIJNS5_1CILi128EEES8_NS7_ILi64EEEEEENS_10bfloat16_tEfNS_4arch4Sm80ELb1ELb0ELb1ELb0ELb1ELb0ELb0ELb0ELi2ELi4ELi4ELi4ELb0EEENS1_24CollectiveEpilogueBwdGQAISA_fSD_Li256ELb0ELb1EEENS1_25SingleTileBwdLPTSchedulerILb0ELi128ELb1EEEEEEEEEvNT_6ParamsE$_ZN4cute3eso3ESOILb1ELb0EJNS_6LayoutINS_5tupleIJNS3_IJNS_1CILi8EEENS4_ILi1EEEEEEEEENS3_IJNS3_IJS6_NS4_ILi0EEEEEEEEEEENS_10ViewEngineINS_8gmem_ptrIPKN7cutlass10bfloat16_tEEEEEEEC2ERKSC_RKSK_:
[----:B------:R-:W-:Y:S02]  /*9c10*/  IADD3 R4, R81, -c[0x0][0x20], RZ ;  /* 0x8000080051047a10 */ /* 0x000fe40007ffe0ff */
[----:B------:R-:W-:-:S03]  /*9c20*/  MOV R7, 0x0 ;  /* 0x0000000000077802 */ /* 0x000fc60000000f00 */
[----:B------:R1:W-:Y:S01]  /*9c30*/  STL.64 [R4], R2 ;  /* 0x0000000204007387 */ /* 0x0003e20000100a00 */
[----:B------:R-:W-:Y:S05]  /*9c40*/  RET.REL.NODEC R6 `(_ZN7cutlass13device_kernelIN5flash19enable_sm80_to_sm89INS1_16FlashAttnBwdSm80INS1_25CollectiveMainloopBwdSm80ILi2ELi2EN4cute5tupleIJNS5_1CILi128EEES8_NS7_ILi64EEEEEENS_10bfloat16_tEfNS_4arch4Sm80ELb1ELb0ELb1ELb0ELb1ELb0ELb0ELb0ELi2ELi4ELi4ELi4ELb0EEENS1_24CollectiveEpilogueBwdGQAISA_fSD_Li256ELb0ELb1EEENS1_25SingleTileBwdLPTSchedulerILb0ELi128ELb1EEEEEEEEEvNT_6ParamsE) ;  /* 0xffff63b006007950 */ /* 0x000fea0003c3ffff */
        .type           $_ZN7cutlass13device_kernelIN5flash19enable_sm80_to_sm89INS1_16FlashAttnBwdSm80INS1_25CollectiveMainloopBwdSm80ILi2ELi2EN4cute5tupleIJNS5_1CILi128EEES8_NS7_ILi64EEEEEENS_10bfloat16_tEfNS_4arch4Sm80ELb1ELb0ELb1ELb0ELb1ELb0ELb0ELb0ELi2ELi4ELi4ELi4ELb0EEENS1_24CollectiveEpilogueBwdGQAISA_fSD_Li256ELb0ELb1EEENS1_25SingleTileBwdLPTSchedulerILb0ELi128ELb1EEEEEEEEEvNT_6ParamsE$_ZN4cute3eso3ESOILb1ELb0EJNS_6LayoutINS_5tupleIJNS3_IJNS_1CILi8EEENS4_ILi1EEEEEEEEENS3_IJNS3_IJS6_NS4_ILi0EEEEEEEEEEENS_10ViewEngineINS_8smem_ptrIPN7cutlass10bfloat16_tEEEEEEEC2ERKSC_RKSJ_,@function
        .size           $_ZN7cutlass13device_kernelIN5flash19enable_sm80_to_sm89INS1_16FlashAttnBwdSm80INS1_25CollectiveMainloopBwdSm80ILi2ELi2EN4cute5tupleIJNS5_1CILi128EEES8_NS7_ILi64EEEEEENS_10bfloat16_tEfNS_4arch4Sm80ELb1ELb0ELb1ELb0ELb1ELb0ELb0ELb0ELi2ELi4ELi4ELi4ELb0EEENS1_24CollectiveEpilogueBwdGQAISA_fSD_Li256ELb0ELb1EEENS1_25SingleTileBwdLPTSchedulerILb0ELi128ELb1EEEEEEEEEvNT_6ParamsE$_ZN4cute3eso3ESOILb1ELb0EJNS_6LayoutINS_5tupleIJNS3_IJNS_1CILi8EEENS4_ILi1EEEEEEEEENS3_IJNS3_IJS6_NS4_ILi0EEEEEEEEEEENS_10ViewEngineINS_8smem_ptrIPN7cutlass10bfloat16_tEEEEEEEC2ERKSC_RKSJ_,($_ZN7cutlass13device_kernelIN5flash19enable_sm80_to_sm89INS1_16FlashAttnBwdSm80INS1_25CollectiveMainloopBwdSm80ILi2ELi2EN4cute5tupleIJNS5_1CILi128EEES8_NS7_ILi64EEEEEENS_10bfloat16_tEfNS_4arch4Sm80ELb1ELb0ELb1ELb0ELb1ELb0ELb0ELb0ELi2ELi4ELi4ELi4ELb0EEENS1_24CollectiveEpilogueBwdGQAISA_fSD_Li256ELb0ELb1EEENS1_25SingleTileBwdLPTSchedulerILb0ELi128ELb1EEEEEEEEEvNT_6ParamsE$_ZN4cute3eso3ESOILb1ELb0EJNS_6LayoutINS_5tupleIJNS3_IJNS_1CILi8EEENS4_ILi1EEEEEEEEENS3_IJNS3_IJS6_NS4_ILi0EEEEEEEEEEENS_10ViewEngineIPN7cutlass10bfloat16_tEEEEEC2ERKSC_RKSH_ - $_ZN7cutlass13device_kernelIN5flash19enable_sm80_to_sm89INS1_16FlashAttnBwdSm80INS1_25CollectiveMainloopBwdSm80ILi2ELi2EN4cute5tupleIJNS5_1CILi128EEES8_NS7_ILi64EEEEEENS_10bfloat16_tEfNS_4arch4Sm80ELb1ELb0ELb1ELb0ELb1ELb0ELb0ELb0ELi2ELi4ELi4ELi4ELb0EEENS1_24CollectiveEpilogueBwdGQAISA_fSD_Li256ELb0ELb1EEENS1_25SingleTileBwdLPTSchedulerILb0ELi128ELb1EEEEEEEEEvNT_6ParamsE$_ZN4cute3eso3ESOILb1ELb0EJNS_6LayoutINS_5tupleIJNS3_IJNS_1CILi8EEENS4_ILi1EEEEEEEEENS3_IJNS3_IJS6_NS4_ILi0EEEEEEEEEEENS_10ViewEngineINS_8smem_ptrIPN7cutlass10bfloat16_tEEEEEEEC2ERKSC_RKSJ_)
$_ZN7cutlass13device_kernelIN5flash19enable_sm80_to_sm89INS1_16FlashAttnBwdSm80INS1_25CollectiveMainloopBwdSm80ILi2ELi2EN4cute5tupleIJNS5_1CILi128EEES8_NS7_ILi64EEEEEENS_10bfloat16_tEfNS_4arch4Sm80ELb1ELb0ELb1ELb0ELb1ELb0ELb0ELb0ELi2ELi4ELi4ELi4ELb0EEENS1_24CollectiveEpilogueBwdGQAISA_fSD_Li256ELb0ELb1EEENS1_25SingleTileBwdLPTSchedulerILb0ELi128ELb1EEEEEEEEEvNT_6ParamsE$_ZN4cute3eso3ESOILb1ELb0EJNS_6LayoutINS_5tupleIJNS3_IJNS_1CILi8EEENS4_ILi1EEEEEEEEENS3_IJNS3_IJS6_NS4_ILi0EEEEEEEEEEENS_10ViewEngineINS_8smem_ptrIPN7cutlass10bfloat16_tEEEEEEEC2ERKSC_RKSJ_:
[----:B------:R-:W-:Y:S02]  /*9c50*/  IADD3 R6, R6, -c[0x0][0x20], RZ ;  /* 0x8000080006067a10 */ /* 0x000fe40007ffe0ff */
[----:B------:R-:W-:-:S03]  /*9c60*/  MOV R9, 0x0 ;  /* 0x0000000000097802 */ /* 0x000fc60000000f00 */
[----:B------:R1:W-:Y:S01]  /*9c70*/  STL.64 [R6], R2 ;  /* 0x0000000206007387 */ /* 0x0003e20000100a00 */
[----:B------:R-:W-:Y:S05]  /*9c80*/  RET.REL.NODEC R8 `(_ZN7cutlass13device_kernelIN5flash19enable_sm80_to_sm89INS1_16FlashAttnBwdSm80INS1_25CollectiveMainloopBwdSm80ILi2ELi2EN4cute5tupleIJNS5_1CILi128EEES8_NS7_ILi64EEEEEENS_10bfloat16_tEfNS_4arch4Sm80ELb1ELb0ELb1ELb0ELb1ELb0ELb0ELb0ELi2ELi4ELi4ELi4ELb0EEENS1_24CollectiveEpilogueBwdGQAISA_fSD_Li256ELb0ELb1EEENS1_25SingleTileBwdLPTSchedulerILb0ELi128ELb1EEEEEEEEEvNT_6ParamsE) ;  /* 0xffff637008007950 */ /* 0x000fea0003c3ffff */
        .type           $_ZN7cutlass13device_kernelIN5flash19enable_sm80_to_sm89INS1_16FlashAttnBwdSm80INS1_25CollectiveMainloopBwdSm80ILi2ELi2EN4cute5tupleIJNS5_1CILi128EEES8_NS7_ILi64EEEEEENS_10bfloat16_tEfNS_4arch4Sm80ELb1ELb0ELb1ELb0ELb1ELb0ELb0ELb0ELi2ELi4ELi4ELi4ELb0EEENS1_24CollectiveEpilogueBwdGQAISA_fSD_Li256ELb0ELb1EEENS1_25SingleTileBwdLPTSchedulerILb0ELi128ELb1EEEEEEEEEvNT_6ParamsE$_ZN4cute3eso3ESOILb1ELb0EJNS_6LayoutINS_5tupleIJNS3_IJNS_1CILi8EEENS4_ILi1EEEEEEEEENS3_IJNS3_IJS6_NS4_ILi0EEEEEEEEEEENS_10ViewEngineIPN7cutlass10bfloat16_tEEEEEC2ERKSC_RKSH_,@function
        .size           $_ZN7cutlass13device_kernelIN5flash19enable_sm80_to_sm89INS1_16FlashAttnBwdSm80INS1_25CollectiveMainloopBwdSm80ILi2ELi2EN4cute5tupleIJNS5_1CILi128EEES8_NS7_ILi64EEEEEENS_10bfloat16_tEfNS_4arch4Sm80ELb1ELb0ELb1ELb0ELb1ELb0ELb0ELb0ELi2ELi4ELi4ELi4ELb0EEENS1_24CollectiveEpilogueBwdGQAISA_fSD_Li256ELb0ELb1EEENS1_25SingleTileBwdLPTSchedulerILb0ELi128ELb1EEEEEEEEEvNT_6ParamsE$_ZN4cute3eso3ESOILb1ELb0EJNS_6LayoutINS_5tupleIJNS3_IJNS_1CILi8EEENS4_ILi1EEEEEEEEENS3_IJNS3_IJS6_NS4_ILi0EEEEEEEEEEENS_10ViewEngineIPN7cutlass10bfloat16_tEEEEEC2ERKSC_RKSH_,($_ZN7cutlass13device_kernelIN5flash19enable_sm80_to_sm89INS1_16FlashAttnBwdSm80INS1_25CollectiveMainloopBwdSm80ILi2ELi2EN4cute5tupleIJNS5_1CILi128EEES8_NS7_ILi64EEEEEENS_10bfloat16_tEfNS_4arch4Sm80ELb1ELb0ELb1ELb0ELb1ELb0ELb0ELb0ELi2ELi4ELi4ELi4ELb0EEENS1_24CollectiveEpilogueBwdGQAISA_fSD_Li256ELb0ELb1EEENS1_25SingleTileBwdLPTSchedulerILb0ELi128ELb1EEEEEEEEEvNT_6ParamsE$_ZN4cute3eso3ESOILb1ELb0EJNS_6LayoutINS_5tupleIJNS3_IJNS_1CILi8EEENS4_ILi1EEEEEEEEENS3_IJNS3_IJS6_NS4_ILi0EEEEEEEEEEEiEEC2ERKSC_RKi - $_ZN7cutlass13device_kernelIN5flash19enable_sm80_to_sm89INS1_16FlashAttnBwdSm80INS1_25CollectiveMainloopBwdSm80ILi2ELi2EN4cute5tupleIJNS5_1CILi128EEES8_NS7_ILi64EEEEEENS_10bfloat16_tEfNS_4arch4Sm80ELb1ELb0ELb1ELb0ELb1ELb0ELb0ELb0ELi2ELi4ELi4ELi4ELb0EEENS1_24CollectiveEpilogueBwdGQAISA_fSD_Li256ELb0ELb1EEENS1_25SingleTileBwdLPTSchedulerILb0ELi128ELb1EEEEEEEEEvNT_6ParamsE$_ZN4cute3eso3ESOILb1ELb0EJNS_6LayoutINS_5tupleIJNS3_IJNS_1CILi8EEENS4_ILi1EEEEEEEEENS3_IJNS3_IJS6_NS4_ILi0EEEEEEEEEEENS_10ViewEngineIPN7cutlass10bfloat16_tEEEEEC2ERKSC_RKSH_)
$_ZN7cutlass13device_kernelIN5flash19enable_sm80_to_sm89INS1_16FlashAttnBwdSm80INS1_25CollectiveMainloopBwdSm80ILi2ELi2EN4cute5tupleIJNS5_1CILi128EEES8_NS7_ILi64EEEEEENS_10bfloat16_tEfNS_4arch4Sm80ELb1ELb0ELb1ELb0ELb1ELb0ELb0ELb0ELi2ELi4ELi4ELi4ELb0EEENS1_24CollectiveEpilogueBwdGQAISA_fSD_Li256ELb0ELb1EEENS1_25SingleTileBwdLPTSchedulerILb0ELi128ELb1EEEEEEEEEvNT_6ParamsE$_ZN4cute3eso3ESOILb1ELb0EJNS_6LayoutINS_5tupleIJNS3_IJNS_1CILi8EEENS4_ILi1EEEEEEEEENS3_IJNS3_IJS6_NS4_ILi0EEEEEEEEEEENS_10ViewEngineIPN7cutlass10bfloat16_tEEEEEC2ERKSC_RKSH_:
[----:B------:R-:W-:Y:S01]  /*9c90*/  IADD3 R2, R67, -c[0x0][0x20], RZ ;  /* 0x8000080043027a10 */ /* 0x000fe20007ffe0ff */
[----:B------:R-:W-:Y:S01]  /*9ca0*/  IMAD.MOV.U32 R9, RZ, RZ, R3 ;  /* 0x000000ffff097224 */ /* 0x000fe200078e0003 */
[----:B------:R-:W-:-:S04]  /*9cb0*/  MOV R7, 0x0 ;  /* 0x0000000000077802 */ /* 0x000fc80000000f00 */
[----:B------:R1:W-:Y:S01]  /*9cc0*/  STL.64 [R2], R8 ;  /* 0x0000000802007387 */ /* 0x0003e20000100a00 */
[----:B------:R-:W-:Y:S05]  /*9cd0*/  RET.REL.NODEC R6 `(_ZN7cutlass13device_kernelIN5flash19enable_sm80_to_sm89INS1_16FlashAttnBwdSm80INS1_25CollectiveMainloopBwdSm80ILi2ELi2EN4cute5tupleIJNS5_1CILi128EEES8_NS7_ILi64EEEEEENS_10bfloat16_tEfNS_4arch4Sm80ELb1ELb0ELb1ELb0ELb1ELb0ELb0ELb0ELi2ELi4ELi4ELi4ELb0EEENS1_24CollectiveEpilogueBwdGQAISA_fSD_Li256ELb0ELb1EEENS1_25SingleTileBwdLPTSchedulerILb0ELi128ELb1EEEEEEEEEvNT_6ParamsE) ;  /* 0xffff632006007950 */ /* 0x000fea0003c3ffff */
        .type           $_ZN7cutlass13device_kernelIN5flash19enable_sm80_to_sm89INS1_16FlashAttnBwdSm80INS1_25CollectiveMainloopBwdSm80ILi2ELi2EN4cute5tupleIJNS5_1CILi128EEES8_NS7_ILi64EEEEEENS_10bfloat16_tEfNS_4arch4Sm80ELb1ELb0ELb1ELb0ELb1ELb0ELb0ELb0ELi2ELi4ELi4ELi4ELb0EEENS1_24CollectiveEpilogueBwdGQAISA_fSD_Li256ELb0ELb1EEENS1_25SingleTileBwdLPTSchedulerILb0ELi128ELb1EEEEEEEEEvNT_6ParamsE$_ZN4cute3eso3ESOILb1ELb0EJNS_6LayoutINS_5tupleIJNS3_IJNS_1CILi8EEENS4_ILi1EEEEEEEEENS3_IJNS3_IJS6_NS4_ILi0EEEEEEEEEEEiEEC2ERKSC_RKi,@function
        .size           $_ZN7cutlass13device_kernelIN5flash19enable_sm80_to_sm89INS1_16FlashAttnBwdSm80INS1_25CollectiveMainloopBwdSm80ILi2ELi2EN4cute5tupleIJNS5_1CILi128EEES8_NS7_ILi64EEEEEENS_10bfloat16_tEfNS_4arch4Sm80ELb1ELb0ELb1ELb0ELb1ELb0ELb0ELb0ELi2ELi4ELi4ELi4ELb0EEENS1_24CollectiveEpilogueBwdGQAISA_fSD_Li256ELb0ELb1EEENS1_25SingleTileBwdLPTSchedulerILb0ELi128ELb1EEEEEEEEEvNT_6ParamsE$_ZN4cute3eso3ESOILb1ELb0EJNS_6LayoutINS_5tupleIJNS3_IJNS_1CILi8EEENS4_ILi1EEEEEEEEENS3_IJNS3_IJS6_NS4_ILi0EEEEEEEEEEEiEEC2ERKSC_RKi,($_ZN7cutlass13device_kernelIN5flash19enable_sm80_to_sm89INS1_16FlashAttnBwdSm80INS1_25CollectiveMainloopBwdSm80ILi2ELi2EN4cute5tupleIJNS5_1CILi128EEES8_NS7_ILi64EEEEEENS_10bfloat16_tEfNS_4arch4Sm80ELb1ELb0ELb1ELb0ELb1ELb0ELb0ELb0ELi2ELi4ELi4ELi4ELb0EEENS1_24CollectiveEpilogueBwdGQAISA_fSD_Li256ELb0ELb1EEENS1_25SingleTileBwdLPTSchedulerILb0ELi128ELb1EEEEEEEEEvNT_6ParamsE$_ZN4cute3eso3ESOILb1ELb0EJNS_6LayoutINS_5tupleIJNS3_IJNS_1CILi8EEENS4_ILi1EEEEEEEEENS3_IJNS3_IJS6_NS4_ILi0EEEEEEEEEEElEEC2ERKSC_RKl - $_ZN7cutlass13device_kernelIN5flash19enable_sm80_to_sm89INS1_16FlashAttnBwdSm80INS1_25CollectiveMainloopBwdSm80ILi2ELi2EN4cute5tupleIJNS5_1CILi128EEES8_NS7_ILi64EEEEEENS_10bfloat16_tEfNS_4arch4Sm80ELb1ELb0ELb1ELb0ELb1ELb0ELb0ELb0ELi2ELi4ELi4ELi4ELb0EEENS1_24CollectiveEpilogueBwdGQAISA_fSD_Li256ELb0ELb1EEENS1_25SingleTileBwdLPTSchedulerILb0ELi128ELb1EEEEEEEEEvNT_6ParamsE$_ZN4cute3eso3ESOILb1ELb0EJNS_6LayoutINS_5tupleIJNS3_IJNS_1CILi8EEENS4_ILi1EEEEEEEEENS3_IJNS3_IJS6_NS4_ILi0EEEEEEEEEEEiEEC2ERKSC_RKi)
$_ZN7cutlass13device_kernelIN5flash19enable_sm80_to_sm89INS1_16FlashAttnBwdSm80INS1_25CollectiveMainloopBwdSm80ILi2ELi2EN4cute5tupleIJNS5_1CILi128EEES8_NS7_ILi64EEEEEENS_10bfloat16_tEfNS_4arch4Sm80ELb1ELb0ELb1ELb0ELb1ELb0ELb0ELb0ELi2ELi4ELi4ELi4ELb0EEENS1_24CollectiveEpilogueBwdGQAISA_fSD_Li256ELb0ELb1EEENS1_25SingleTileBwdLPTSchedulerILb0ELi128ELb1EEEEEEEEEvNT_6ParamsE$_ZN4cute3eso3ESOILb1ELb0EJNS_6LayoutINS_5tupleIJNS3_IJNS_1CILi8EEENS4_ILi1EEEEEEEEENS3_IJNS3_IJS6_NS4_ILi0EEEEEEEEEEEiEEC2ERKSC_RKi:
[----:B------:R-:W-:Y:S02]  /*9ce0*/  IADD3 R2, R2, -c[0x0][0x20], RZ ;  /* 0x8000080002027a10 */ /* 0x000fe40007ffe0ff */
[----:B------:R-:W-:-:S03]  /*9cf0*/  MOV R7, 0x0 ;  /* 0x0000000000077802 */ /* 0x000fc60000000f00 */
[----:B------:R1:W-:Y:S01]  /*9d00*/  STL [R2], R3 ;  /* 0x0000000302007387 */ /* 0x0003e20000100800 */
[----:B------:R-:W-:Y:S05]  /*9d10*/  RET.REL.NODEC R6 `(_ZN7cutlass13device_kernelIN5flash19enable_sm80_to_sm89INS1_16FlashAttnBwdSm80INS1_25CollectiveMainloopBwdSm80ILi2ELi2EN4cute5tupleIJNS5_1CILi128EEES8_NS7_ILi64EEEEEENS_10bfloat16_tEfNS_4arch4Sm80ELb1ELb0ELb1ELb0ELb1ELb0ELb0ELb0ELi2ELi4ELi4ELi4ELb0EEENS1_24CollectiveEpilogueBwdGQAISA_fSD_Li256ELb0ELb1EEENS1_25SingleTileBwdLPTSchedulerILb0ELi128ELb1EEEEEEEEEvNT_6ParamsE) ;  /* 0xffff62e006007950 */ /* 0x000fea0003c3ffff */
        .type           $_ZN7cutlass13device_kernelIN5flash19enable_sm80_to_sm89INS1_16FlashAttnBwdSm80INS1_25CollectiveMainloopBwdSm80ILi2ELi2EN4cute5tupleIJNS5_1CILi128EEES8_NS7_ILi64EEEEEENS_10bfloat16_tEfNS_4arch4Sm80ELb1ELb0ELb1ELb0ELb1ELb0ELb0ELb0ELi2ELi4ELi4ELi4ELb0EEENS1_24CollectiveEpilogueBwdGQAISA_fSD_Li256ELb0ELb1EEENS1_25SingleTileBwdLPTSchedulerILb0ELi128ELb1EEEEEEEEEvNT_6ParamsE$_ZN4cute3eso3ESOILb1ELb0EJNS_6LayoutINS_5tupleIJNS3_IJNS_1CILi8EEENS4_ILi1EEEEEEEEENS3_IJNS3_IJS6_NS4_ILi0EEEEEEEEEEElEEC2ERKSC_RKl,@function
        .size           $_ZN7cutlass13device_kernelIN5flash19enable_sm80_to_sm89INS1_16FlashAttnBwdSm80INS1_25CollectiveMainloopBwdSm80ILi2ELi2EN4cute5tupleIJNS5_1CILi128EEES8_NS7_ILi64EEEEEENS_10bfloat16_tEfNS_4arch4Sm80ELb1ELb0ELb1ELb0ELb1ELb0ELb0ELb0ELi2ELi4ELi4ELi4ELb0EEENS1_24CollectiveEpilogueBwdGQAISA_fSD_Li256ELb0ELb1EEENS1_25SingleTileBwdLPTSchedulerILb0ELi128ELb1EEEEEEEEEvNT_6ParamsE$_ZN4cute3eso3ESOILb1ELb0EJNS_6LayoutINS_5tupleIJNS3_IJNS_1CILi8EEENS4_ILi1EEEEEEEEENS3_IJNS3_IJS6_NS4_ILi0EEEEEEEEEEElEEC2ERKSC_RKl,($_ZN7cutlass13device_kernelIN5flash19enable_sm80_to_sm89INS1_16FlashAttnBwdSm80INS1_25CollectiveMainloopBwdSm80ILi2ELi2EN4cute5tupleIJNS5_1CILi128EEES8_NS7_ILi64EEEEEENS_10bfloat16_tEfNS_4arch4Sm80ELb1ELb0ELb1ELb0ELb1ELb0ELb0ELb0ELi2ELi4ELi4ELi4ELb0EEENS1_24CollectiveEpilogueBwdGQAISA_fSD_Li256ELb0ELb1EEENS1_25SingleTileBwdLPTSchedulerILb0ELi128ELb1EEEEEEEEEvNT_6ParamsE$_ZN4cute3eso3ESOILb1ELb0EJNS_6LayoutINS_5tupleIJNS3_IJNS_1CILi8EEENS4_ILi1EEEEEENS3_IJNS4_ILi2EEEEEEEEENS3_IJNS3_IJS6_NS4_ILi0EEEEEENS3_IJNS4_ILi4096EEEEEEEEEEENS_10ViewEngineINS_8smem_ptrIPN7cutlass10bfloat16_tEEEEEEEC2ERKSG_RKSN_ - $_ZN7cutlass13device_kernelIN5flash19enable_sm80_to_sm89INS1_16FlashAttnBwdSm80INS1_25CollectiveMainloopBwdSm80ILi2ELi2EN4cute5tupleIJNS5_1CILi128EEES8_NS7_ILi64EEEEEENS_10bfloat16_tEfNS_4arch4Sm80ELb1ELb0ELb1ELb0ELb1ELb0ELb0ELb0ELi2ELi4ELi4ELi4ELb0EEENS1_24CollectiveEpilogueBwdGQAISA_fSD_Li256ELb0ELb1EEENS1_25SingleTileBwdLPTSchedulerILb0ELi128ELb1EEEEEEEEEvNT_6ParamsE$_ZN4cute3eso3ESOILb1ELb0EJNS_6LayoutINS_5tupleIJNS3_IJNS_1CILi8EEENS4_ILi1EEEEEEEEENS3_IJNS3_IJS6_NS4_ILi0EEEEEEEEEEElEEC2ERKSC_RKl)
$_ZN7cutlass13device_kernelIN5flash19enable_sm80_to_sm89INS1_16FlashAttnBwdSm80INS1_25CollectiveMainloopBwdSm80ILi2ELi2EN4cute5tupleIJNS5_1CILi128EEES8_NS7_ILi64EEEEEENS_10bfloat16_tEfNS_4arch4Sm80ELb1ELb0ELb1ELb0ELb1ELb0ELb0ELb0ELi2ELi4ELi4ELi4ELb0EEENS1_24CollectiveEpilogueBwdGQAISA_fSD_Li256ELb0ELb1EEENS1_25SingleTileBwdLPTSchedulerILb0ELi128ELb1EEEEEEEEEvNT_6ParamsE$_ZN4cute3eso3ESOILb1ELb0EJNS_6LayoutINS_5tupleIJNS3_IJNS_1CILi8EEENS4_ILi1EEEEEEEEENS3_IJNS3_IJS6_NS4_ILi0EEEEEEEEEEElEEC2ERKSC_RKl:
[----:B------:R-:W-:Y:S01]  /*9d20*/  IADD3 R2, R81, -c[0x0][0x20], RZ ;  /* 0x8000080051027a10 */ /* 0x000fe20007ffe0ff */
[----:B------:R-:W-:Y:S01]  /*9d30*/  IMAD.MOV.U32 R7, RZ, RZ, R3 ;  /* 0x000000ffff077224 */ /* 0x000fe200078e0003 */
[----:B------:R-:W-:-:S04]  /*9d40*/  MOV R5, 0x0 ;  /* 0x0000000000057802 */ /* 0x000fc80000000f00 */
[----:B------:R1:W-:Y:S01]  /*9d50*/  STL.64 [R2], R6 ;  /* 0x0000000602007387 */ /* 0x0003e20000100a00 */
[----:B------:R-:W-:Y:S05]  /*9d60*/  RET.REL.NODEC R4 `(_ZN7cutlass13device_kernelIN5flash19enable_sm80_to_sm89INS1_16FlashAttnBwdSm80INS1_25CollectiveMainloopBwdSm80ILi2ELi2EN4cute5tupleIJNS5_1CILi128EEES8_NS7_ILi64EEEEEENS_10bfloat16_tEfNS_4arch4Sm80ELb1ELb0ELb1ELb0ELb1ELb0ELb0ELb0ELi2ELi4ELi4ELi4ELb0EEENS1_24CollectiveEpilogueBwdGQAISA_fSD_Li256ELb0ELb1EEENS1_25SingleTileBwdLPTSchedulerILb0ELi128ELb1EEEEEEEEEvNT_6ParamsE) ;  /* 0xffff629004007950 */ /* 0x000fea0003c3ffff */
        .type           $_ZN7cutlass13device_kernelIN5flash19enable_sm80_to_sm89INS1_16FlashAttnBwdSm80INS1_25CollectiveMainloopBwdSm80ILi2ELi2EN4cute5tupleIJNS5_1CILi128EEES8_NS7_ILi64EEEEEENS_10bfloat16_tEfNS_4arch4Sm80ELb1ELb0ELb1ELb0ELb1ELb0ELb0ELb0ELi2ELi4ELi4ELi4ELb0EEENS1_24CollectiveEpilogueBwdGQAISA_fSD_Li256ELb0ELb1EEENS1_25SingleTileBwdLPTSchedulerILb0ELi128ELb1EEEEEEEEEvNT_6ParamsE$_ZN4cute3eso3ESOILb1ELb0EJNS_6LayoutINS_5tupleIJNS3_IJNS_1CILi8EEENS4_ILi1EEEEEENS3_IJNS4_ILi2EEEEEEEEENS3_IJNS3_IJS6_NS4_ILi0EEEEEENS3_IJNS4_ILi4096EEEEEEEEEEENS_10ViewEngineINS_8smem_ptrIPN7cutlass10bfloat16_tEEEEEEEC2ERKSG_RKSN_,@function
        .size           $_ZN7cutlass13device_kernelIN5flash19enable_sm80_to_sm89INS1_16FlashAttnBwdSm80INS1_25CollectiveMainloopBwdSm80ILi2ELi2EN4cute5tupleIJNS5_1CILi128EEES8_NS7_ILi64EEEEEENS_10bfloat16_tEfNS_4arch4Sm80ELb1ELb0ELb1ELb0ELb1ELb0ELb0ELb0ELi2ELi4ELi4ELi4ELb0EEENS1_24CollectiveEpilogueBwdGQAISA_fSD_Li256ELb0ELb1EEENS1_25SingleTileBwdLPTSchedulerILb0ELi128ELb1EEEEEEEEEvNT_6ParamsE$_ZN4cute3eso3ESOILb1ELb0EJNS_6LayoutINS_5tupleIJNS3_IJNS_1CILi8EEENS4_ILi1EEEEEENS3_IJNS4_ILi2EEEEEEEEENS3_IJNS3_IJS6_NS4_ILi0EEEEEENS3_IJNS4_ILi4096EEEEEEEEEEENS_10ViewEngineINS_8smem_ptrIPN7cutlass10bfloat16_tEEEEEEEC2ERKSG_RKSN_,($_ZN7cutlass13device_kernelIN5flash19enable_sm80_to_sm89INS1_16FlashAttnBwdSm80INS1_25CollectiveMainloopBwdSm80ILi2ELi2EN4cute5tupleIJNS5_1CILi128EEES8_NS7_ILi64EEEEEENS_10bfloat16_tEfNS_4arch4Sm80ELb1ELb0ELb1ELb0ELb1ELb0ELb0ELb0ELi2ELi4ELi4ELi4ELb0EEENS1_24CollectiveEpilogueBwdGQAISA_fSD_Li256ELb0ELb1EEENS1_25SingleTileBwdLPTSchedulerILb0ELi128ELb1EEEEEEEEEvNT_6ParamsE$_ZN4cute3eso3ESOILb1ELb0EJNS_6LayoutINS_5tupleIJNS3_IJNS_1CILi8EEENS4_ILi1EEEEEENS3_IJNS4_ILi2EEEEEEEEENS3_IJNS3_IJS6_NS4_ILi0EEEEEENS3_IJNS4_ILi64EEEEEEEEEEENS_10ViewEngineIPN7cutlass10bfloat16_tEEEEEC2ERKSG_RKSL_ - $_ZN7cutlass13device_kernelIN5flash19enable_sm80_to_sm89INS1_16FlashAttnBwdSm80INS1_25CollectiveMainloopBwdSm80ILi2ELi2EN4cute5tupleIJNS5_1CILi128EEES8_NS7_ILi64EEEEEENS_10bfloat16_tEfNS_4arch4Sm80ELb1ELb0ELb1ELb0ELb1ELb0ELb0ELb0ELi2ELi4ELi4ELi4ELb0EEENS1_24CollectiveEpilogueBwdGQAISA_fSD_Li256ELb0ELb1EEENS1_25SingleTileBwdLPTSchedulerILb0ELi128ELb1EEEEEEEEEvNT_6ParamsE$_ZN4cute3eso3ESOILb1ELb0EJNS_6LayoutINS_5tupleIJNS3_IJNS_1CILi8EEENS4_ILi1EEEEEENS3_IJNS4_ILi2EEEEEEEEENS3_IJNS3_IJS6_NS4_ILi0EEEEEENS3_IJNS4_ILi4096EEEEEEEEEEENS_10ViewEngineINS_8smem_ptrIPN7cutlass10bfloat16_tEEEEEEEC2ERKSG_RKSN_)
$_ZN7cutlass13device_kernelIN5flash19enable_sm80_to_sm89INS1_16FlashAttnBwdSm80INS1_25CollectiveMainloopBwdSm80ILi2ELi2EN4cute5tupleIJNS5_1CILi128EEES8_NS7_ILi64EEEEEENS_10bfloat16_tEfNS_4arch4Sm80ELb1ELb0ELb1ELb0ELb1ELb0ELb0ELb0ELi2ELi4ELi4ELi4ELb0EEENS1_24CollectiveEpilogueBwdGQAISA_fSD_Li256ELb0ELb1EEENS1_25SingleTileBwdLPTSchedulerILb0ELi128ELb1EEEEEEEEEvNT_6ParamsE$_ZN4cute3eso3ESOILb1ELb0EJNS_6LayoutINS_5tupleIJNS3_IJNS_1CILi8EEENS4_ILi1EEEEEENS3_IJNS4_ILi2EEEEEEEEENS3_IJNS3_IJS6_NS4_ILi0EEEEEENS3_IJNS4_ILi4096EEEEEEEEEEENS_10ViewEngineINS_8smem_ptrIPN7cutlass10bfloat16_tEEEEEEEC2ERKSG_RKSN_:
[----:B------:R-:W-:Y:S01]  /*9d70*/  IADD3 R5, R67, -c[0x0][0x20], RZ ;  /* 0x8000080043057a10 */ /* 0x000fe20007ffe0ff */
[----:B------:R-:W-:Y:S01]  /*9d80*/  IMAD.MOV.U32 R8, RZ, RZ, R4 ;  /* 0x000000ffff087224 */ /* 0x000fe200078e0004 */
[----:B------:R-:W-:Y:S01]  /*9d90*/  MOV R9, R7 ;  /* 0x0000000700097202 */ /* 0x000fe20000000f00 */
[----:B------:R-:W-:-:S04]  /*9da0*/  IMAD.MOV.U32 R7, RZ, RZ, 0x0 ;  /* 0x00000000ff077424 */ /* 0x000fc800078e00ff */
[----:B------:R1:W-:Y:S01]  /*9db0*/  STL.64 [R5], R8 ;  /* 0x0000000805007387 */ /* 0x0003e20000100a00 */
[----:B------:R-:W-:Y:S05]  /*9dc0*/  RET.REL.NODEC R6 `(_ZN7cutlass13device_kernelIN5flash19enable_sm80_to_sm89INS1_16FlashAttnBwdSm80INS1_25CollectiveMainloopBwdSm80ILi2ELi2EN4cute5tupleIJNS5_1CILi128EEES8_NS7_ILi64EEEEEENS_10bfloat16_tEfNS_4arch4Sm80ELb1ELb0ELb1ELb0ELb1ELb0ELb0ELb0ELi2ELi4ELi4ELi4ELb0EEENS1_24CollectiveEpilogueBwdGQAISA_fSD_Li256ELb0ELb1EEENS1_25SingleTileBwdLPTSchedulerILb0ELi128ELb1EEEEEEEEEvNT_6ParamsE) ;  /* 0xffff623006007950 */ /* 0x000fea0003c3ffff */
        .type           $_ZN7cutlass13device_kernelIN5flash19enable_sm80_to_sm89INS1_16FlashAttnBwdSm80INS1_25CollectiveMainloopBwdSm80ILi2ELi2EN4cute5tupleIJNS5_1CILi128EEES8_NS7_ILi64EEEEEENS_10bfloat16_tEfNS_4arch4Sm80ELb1ELb0ELb1ELb0ELb1ELb0ELb0ELb0ELi2ELi4ELi4ELi4ELb0EEENS1_24CollectiveEpilogueBwdGQAISA_fSD_Li256ELb0ELb1EEENS1_25SingleTileBwdLPTSchedulerILb0ELi128ELb1EEEEEEEEEvNT_6ParamsE$_ZN4cute3eso3ESOILb1ELb0EJNS_6LayoutINS_5tupleIJNS3_IJNS_1CILi8EEENS4_ILi1EEEEEENS3_IJNS4_ILi2EEEEEEEEENS3_IJNS3_IJS6_NS4_ILi0EEEEEENS3_IJNS4_ILi64EEEEEEEEEEENS_10ViewEngineIPN7cutlass10bfloat16_tEEEEEC2ERKSG_RKSL_,@function
        .size           $_ZN7cutlass13device_kernelIN5flash19enable_sm80_to_sm89INS1_16FlashAttnBwdSm80INS1_25CollectiveMainloopBwdSm80ILi2ELi2EN4cute5tupleIJNS5_1CILi128EEES8_NS7_ILi64EEEEEENS_10bfloat16_tEfNS_4arch4Sm80ELb1ELb0ELb1ELb0ELb1ELb0ELb0ELb0ELi2ELi4ELi4ELi4ELb0EEENS1_24CollectiveEpilogueBwdGQAISA_fSD_Li256ELb0ELb1EEENS1_25SingleTileBwdLPTSchedulerILb0ELi128ELb1EEEEEEEEEvNT_6ParamsE$_ZN4cute3eso3ESOILb1ELb0EJNS_6LayoutINS_5tupleIJNS3_IJNS_1CILi8EEENS4_ILi1EEEEEENS3_IJNS4_ILi2EEEEEEEEENS3_IJNS3_IJS6_NS4_ILi0EEEEEENS3_IJNS4_ILi64EEEEEEEEEEENS_10ViewEngineIPN7cutlass10bfloat16_tEEEEEC2ERKSG_RKSL_,($_ZN7cutlass13device_kernelIN5flash19enable_sm80_to_sm89INS1_16FlashAttnBwdSm80INS1_25CollectiveMainloopBwdSm80ILi2ELi2EN4cute5tupleIJNS5_1CILi128EEES8_NS7_ILi64EEEEEENS_10bfloat16_tEfNS_4arch4Sm80ELb1ELb0ELb1ELb0ELb1ELb0ELb0ELb0ELi2ELi4ELi4ELi4ELb0EEENS1_24CollectiveEpilogueBwdGQAISA_fSD_Li256ELb0ELb1EEENS1_25SingleTileBwdLPTSchedulerILb0ELi128ELb1EEEEEEEEEvNT_6ParamsE$_ZN4cute3eso3ESOILb1ELb0EJNS_6LayoutINS_5tupleIJNS3_IJNS_1CILi8EEENS4_ILi1EEEEEENS3_IJNS4_ILi2EEEEEEEEENS3_IJNS3_IJS6_NS4_ILi0EEEEEENS3_IJNS4_ILi8192EEEEEEEEEEENS_10ViewEngineINS_8smem_ptrIPN7cutlass10bfloat16_tEEEEEEEC2ERKSG_RKSN_ - $_ZN7cutlass13device_kernelIN5flash19enable_sm80_to_sm89INS1_16FlashAttnBwdSm80INS1_25CollectiveMainloopBwdSm80ILi2ELi2EN4cute5tupleIJNS5_1CILi128EEES8_NS7_ILi64EEEEEENS_10bfloat16_tEfNS_4arch4Sm80ELb1ELb0ELb1ELb0ELb1ELb0ELb0ELb0ELi2ELi4ELi4ELi4ELb0EEENS1_24CollectiveEpilogueBwdGQAISA_fSD_Li256ELb0ELb1EEENS1_25SingleTileBwdLPTSchedulerILb0ELi128ELb1EEEEEEEEEvNT_6ParamsE$_ZN4cute3eso3ESOILb1ELb0EJNS_6LayoutINS_5tupleIJNS3_IJNS_1CILi8EEENS4_ILi1EEEEEENS3_IJNS4_ILi2EEEEEEEEENS3_IJNS3_IJS6_NS4_ILi0EEEEEENS3_IJNS4_ILi64EEEEEEEEEEENS_10ViewEngineIPN7cutlass10bfloat16_tEEEEEC2ERKSG_RKSL_)
$_ZN7cutlass13device_kernelIN5flash19enable_sm80_to_sm89INS1_16FlashAttnBwdSm80INS1_25CollectiveMainloopBwdSm80ILi2ELi2EN4cute5tupleIJNS5_1CILi128EEES8_NS7_ILi64EEEEEENS_10bfloat16_tEfNS_4arch4Sm80ELb1ELb0ELb1ELb0ELb1ELb0ELb0ELb0ELi2ELi4ELi4ELi4ELb0EEENS1_24CollectiveEpilogueBwdGQAISA_fSD_Li256ELb0ELb1EEENS1_25SingleTileBwdLPTSchedulerILb0ELi128ELb1EEEEEEEEEvNT_6ParamsE$_ZN4cute3eso3ESOILb1ELb0EJNS_6LayoutINS_5tupleIJNS3_IJNS_1CILi8EEENS4_ILi1EEEEEENS3_IJNS4_ILi2EEEEEEEEENS3_IJNS3_IJS6_NS4_ILi0EEEEEENS3_IJNS4_ILi64EEEEEEEEEEENS_10ViewEngineIPN7cutlass10bfloat16_tEEEEEC2ERKSG_RKSL_:
[----:B------:R-:W-:Y:S01]  /*9dd0*/  IADD3 R2, R23, -c[0x0][0x20], RZ ;  /* 0x8000080017027a10 */ /* 0x000fe20007ffe0ff */
[----:B------:R-:W-:Y:S01]  /*9de0*/  IMAD.MOV.U32 R9, RZ, RZ, R3 ;  /* 0x000000ffff097224 */ /* 0x000fe200078e0003 */
[----:B------:R-:W-:-:S04]  /*9df0*/  MOV R7, 0x0 ;  /* 0x0000000000077802 */ /* 0x000fc80000000f00 */
[----:B------:R1:W-:Y:S01]  /*9e00*/  STL.64 [R2], R8 ;  /* 0x0000000802007387 */ /* 0x0003e20000100a00 */
[----:B------:R-:W-:Y:S05]  /*9e10*/  RET.REL.NODEC R6 `(_ZN7cutlass13device_kernelIN5flash19enable_sm80_to_sm89INS1_16FlashAttnBwdSm80INS1_25CollectiveMainloopBwdSm80ILi2ELi2EN4cute5tupleIJNS5_1CILi128EEES8_NS7_ILi64EEEEEENS_10bfloat16_tEfNS_4arch4Sm80ELb1ELb0ELb1ELb0ELb1ELb0ELb0ELb0ELi2ELi4ELi4ELi4ELb0EEENS1_24CollectiveEpilogueBwdGQAISA_fSD_Li256ELb0ELb1EEENS1_25SingleTileBwdLPTSchedulerILb0ELi128ELb1EEEEEEEEEvNT_6ParamsE) ;  /* 0xffff61e006007950 */ /* 0x000fea0003c3ffff */
        .type           $_ZN7cutlass13device_kernelIN5flash19enable_sm80_to_sm89INS1_16FlashAttnBwdSm80INS1_25CollectiveMainloopBwdSm80ILi2ELi2EN4cute5tupleIJNS5_1CILi128EEES8_NS7_ILi64EEEEEENS_10bfloat16_tEfNS_4arch4Sm80ELb1ELb0ELb1ELb0ELb1ELb0ELb0ELb0ELi2ELi4ELi4ELi4ELb0EEENS1_24CollectiveEpilogueBwdGQAISA_fSD_Li256ELb0ELb1EEENS1_25SingleTileBwdLPTSchedulerILb0ELi128ELb1EEEEEEEEEvNT_6ParamsE$_ZN4cute3eso3ESOILb1ELb0EJNS_6LayoutINS_5tupleIJNS3_IJNS_1CILi8EEENS4_ILi1EEEEEENS3_IJNS4_ILi2EEEEEEEEENS3_IJNS3_IJS6_NS4_ILi0EEEEEENS3_IJNS4_ILi8192EEEEEEEEEEENS_10ViewEngineINS_8smem_ptrIPN7cutlass10bfloat16_tEEEEEEEC2ERKSG_RKSN_,@function
        .size           $_ZN7cutlass13device_kernelIN5flash19enable_sm80_to_sm89INS1_16FlashAttnBwdSm80INS1_25CollectiveMainloopBwdSm80ILi2ELi2EN4cute5tupleIJNS5_1CILi128EEES8_NS7_ILi64EEEEEENS_10bfloat16_tEfNS_4arch4Sm80ELb1ELb0ELb1ELb0ELb1ELb0ELb0ELb0ELi2ELi4ELi4ELi4ELb0EEENS1_24CollectiveEpilogueBwdGQAISA_fSD_Li256ELb0ELb1EEENS1_25SingleTileBwdLPTSchedulerILb0ELi128ELb1EEEEEEEEEvNT_6ParamsE$_ZN4cute3eso3ESOILb1ELb0EJNS_6LayoutINS_5tupleIJNS3_IJNS_1CILi8EEENS4_ILi1EEEEEENS3_IJNS4_ILi2EEEEEEEEENS3_IJNS3_IJS6_NS4_ILi0EEEEEENS3_IJNS4_ILi8192EEEEEEEEEEENS_10ViewEngineINS_8smem_ptrIPN7cutlass10bfloat16_tEEEEEEEC2ERKSG_RKSN_,($_ZN7cutlass13device_kernelIN5flash19enable_sm80_to_sm89INS1_16FlashAttnBwdSm80INS1_25CollectiveMainloopBwdSm80ILi2ELi2EN4cute5tupleIJNS5_1CILi128EEES8_NS7_ILi64EEEEEENS_10bfloat16_tEfNS_4arch4Sm80ELb1ELb0ELb1ELb0ELb1ELb0ELb0ELb0ELi2ELi4ELi4ELi4ELb0EEENS1_24CollectiveEpilogueBwdGQAISA_fSD_Li256ELb0ELb1EEENS1_25SingleTileBwdLPTSchedulerILb0ELi128ELb1EEEEEEEEEvNT_6ParamsE$_ZN4cute3eso3ESOILb1ELb0EJNS_6LayoutINS_5tupleIJNS3_IJNS_1CILi8EEENS4_ILi1EEEEEENS3_IJNS4_ILi2EEEEEEEEENS3_IJNS3_IJS6_NS4_ILi0EEEEEENS3_IJS5_EEEEEEEENS_10ViewEngineIPN7cutlass10bfloat16_tEEEEEC2ERKSF_RKSK_ - $_ZN7cutlass13device_kernelIN5flash19enable_sm80_to_sm89INS1_16FlashAttnBwdSm80INS1_25CollectiveMainloopBwdSm80ILi2ELi2EN4cute5tupleIJNS5_1CILi128EEES8_NS7_ILi64EEEEEENS_10bfloat16_tEfNS_4arch4Sm80ELb1ELb0ELb1ELb0ELb1ELb0ELb0ELb0ELi2ELi4ELi4ELi4ELb0EEENS1_24CollectiveEpilogueBwdGQAISA_fSD_Li256ELb0ELb1EEENS1_25SingleTileBwdLPTSchedulerILb0ELi128ELb1EEEEEEEEEvNT_6ParamsE$_ZN4cute3eso3ESOILb1ELb0EJNS_6LayoutINS_5tupleIJNS3_IJNS_1CILi8EEENS4_ILi1EEEEEENS3_IJNS4_ILi2EEEEEEEEENS3_IJNS3_IJS6_NS4_ILi0EEEEEENS3_IJNS4_ILi8192EEEEEEEEEEENS_10ViewEngineINS_8smem_ptrIPN7cutlass10bfloat16_tEEEEEEEC2ERKSG_RKSN_)
$_ZN7cutlass13device_kernelIN5flash19enable_sm80_to_sm89INS1_16FlashAttnBwdSm80INS1_25CollectiveMainloopBwdSm80ILi2ELi2EN4cute5tupleIJNS5_1CILi128EEES8_NS7_ILi64EEEEEENS_10bfloat16_tEfNS_4arch4Sm80ELb1ELb0ELb1ELb0ELb1ELb0ELb0ELb0ELi2ELi4ELi4ELi4ELb0EEENS1_24CollectiveEpilogueBwdGQAISA_fSD_Li256ELb0ELb1EEENS1_25SingleTileBwdLPTSchedulerILb0ELi128ELb1EEEEEEEEEvNT_6ParamsE$_ZN4cute3eso3ESOILb1ELb0EJNS_6LayoutINS_5tupleIJNS3_IJNS_1CILi8EEENS4_ILi1EEEEEENS3_IJNS4_ILi2EEEEEEEEENS3_IJNS3_IJS6_NS4_ILi0EEEEEENS3_IJNS4_ILi8192EEEEEEEEEEENS_10ViewEngineINS_8smem_ptrIPN7cutlass10bfloat16_tEEEEEEEC2ERKSG_RKSN_:
[----:B------:R-:W-:Y:S01]  /*9e20*/  IADD3 R5, R23, -c[0x0][0x20], RZ ;  /* 0x8000080017057a10 */ /* 0x000fe20007ffe0ff */
[----:B------:R-:W-:Y:S01]  /*9e30*/  IMAD.MOV.U32 R8, RZ, RZ, R4 ;  /* 0x000000ffff087224 */ /* 0x000fe200078e0004 */
[----:B------:R-:W-:Y:S01]  /*9e40*/  MOV R9, R7 ;  /* 0x0000000700097202 */ /* 0x000fe20000000f00 */
[----:B------:R-:W-:-:S04]  /*9e50*/  IMAD.MOV.U32 R7, RZ, RZ, 0x0 ;  /* 0x00000000ff077424 */ /* 0x000fc800078e00ff */
[----:B------:R1:W-:Y:S01]  /*9e60*/  STL.64 [R5], R8 ;  /* 0x0000000805007387 */ /* 0x0003e20000100a00 */
[----:B------:R-:W-:Y:S05]  /*9e70*/  RET.REL.NODEC R6 `(_ZN7cutlass13device_kernelIN5flash19enable_sm80_to_sm89INS1_16FlashAttnBwdSm80INS1_25CollectiveMainloopBwdSm80ILi2ELi2EN4cute5tupleIJNS5_1CILi128EEES8_NS7_ILi64EEEEEENS_10bfloat16_tEfNS_4arch4Sm80ELb1ELb0ELb1ELb0ELb1ELb0ELb0ELb0ELi2ELi4ELi4ELi4ELb0EEENS1_24CollectiveEpilogueBwdGQAISA_fSD_Li256ELb0ELb1EEENS1_25SingleTileBwdLPTSchedulerILb0ELi128ELb1EEEEEEEEEvNT_6ParamsE) ;  /* 0xffff618006007950 */ /* 0x000fea0003c3ffff */
        .type           $_ZN7cutlass13device_kernelIN5flash19enable_sm80_to_sm89INS1_16FlashAttnBwdSm80INS1_25CollectiveMainloopBwdSm80ILi2ELi2EN4cute5tupleIJNS5_1CILi128EEES8_NS7_ILi64EEEEEENS_10bfloat16_tEfNS_4arch4Sm80ELb1ELb0ELb1ELb0ELb1ELb0ELb0ELb0ELi2ELi4ELi4ELi4ELb0EEENS1_24CollectiveEpilogueBwdGQAISA_fSD_Li256ELb0ELb1EEENS1_25SingleTileBwdLPTSchedulerILb0ELi128ELb1EEEEEEEEEvNT_6ParamsE$_ZN4cute3eso3ESOILb1ELb0EJNS_6LayoutINS_5tupleIJNS3_IJNS_1CILi8EEENS4_ILi1EEEEEENS3_IJNS4_ILi2EEEEEEEEENS3_IJNS3_IJS6_NS4_ILi0EEEEEENS3_IJS5_EEEEEEEENS_10ViewEngineIPN7cutlass10bfloat16_tEEEEEC2ERKSF_RKSK_,@function
        .size           $_ZN7cutlass13device_kernelIN5flash19enable_sm80_to_sm89INS1_16FlashAttnBwdSm80INS1_25CollectiveMainloopBwdSm80ILi2ELi2EN4cute5tupleIJNS5_1CILi128EEES8_NS7_ILi64EEEEEENS_10bfloat16_tEfNS_4arch4Sm80ELb1ELb0ELb1ELb0ELb1ELb0ELb0ELb0ELi2ELi4ELi4ELi4ELb0EEENS1_24CollectiveEpilogueBwdGQAISA_fSD_Li256ELb0ELb1EEENS1_25SingleTileBwdLPTSchedulerILb0ELi128ELb1EEEEEEEEEvNT_6ParamsE$_ZN4cute3eso3ESOILb1ELb0EJNS_6LayoutINS_5tupleIJNS3_IJNS_1CILi8EEENS4_ILi1EEEEEENS3_IJNS4_ILi2EEEEEEEEENS3_IJNS3_IJS6_NS4_ILi0EEEEEENS3_IJS5_EEEEEEEENS_10ViewEngineIPN7cutlass10bfloat16_tEEEEEC2ERKSF_RKSK_,($_ZN7cutlass13device_kernelIN5flash19enable_sm80_to_sm89INS1_16FlashAttnBwdSm80INS1_25CollectiveMainloopBwdSm80ILi2ELi2EN4cute5tupleIJNS5_1CILi128EEES8_NS7_ILi64EEEEEENS_10bfloat16_tEfNS_4arch4Sm80ELb1ELb0ELb1ELb0ELb1ELb0ELb0ELb0ELi2ELi4ELi4ELi4ELb0EEENS1_24CollectiveEpilogueBwdGQAISA_fSD_Li256ELb0ELb1EEENS1_25SingleTileBwdLPTSchedulerILb0ELi128ELb1EEEEEEEEEvNT_6ParamsE$_ZN4cute3eso3ESOILb1ELb0EJNS_6LayoutINS_5tupleIJNS3_IJNS_1CILi8EEENS4_ILi1EEEEEENS3_IJNS4_ILi4EEEEEEEEENS3_IJNS3_IJS6_NS4_ILi0EEEEEENS3_IJNS4_ILi2048EEEEEEEEEEENS_10ViewEngineINS_8smem_ptrIPN7cutlass10bfloat16_tEEEEEEEC2ERKSG_RKSN_ - $_ZN7cutlass13device_kernelIN5flash19enable_sm80_to_sm89INS1_16FlashAttnBwdSm80INS1_25CollectiveMainloopBwdSm80ILi2ELi2EN4cute5tupleIJNS5_1CILi128EEES8_NS7_ILi64EEEEEENS_10bfloat16_tEfNS_4arch4Sm80ELb1ELb0ELb1ELb0ELb1ELb0ELb0ELb0ELi2ELi4ELi4ELi4ELb0EEENS1_24CollectiveEpilogueBwdGQAISA_fSD_Li256ELb0ELb1EEENS1_25SingleTileBwdLPTSchedulerILb0ELi128ELb1EEEEEEEEEvNT_6ParamsE$_ZN4cute3eso3ESOILb1ELb0EJNS_6LayoutINS_5tupleIJNS3_IJNS_1CILi8EEENS4_ILi1EEEEEENS3_IJNS4_ILi2EEEEEEEEENS3_IJNS3_IJS6_NS4_ILi0EEEEEENS3_IJS5_EEEEEEEENS_10ViewEngineIPN7cutlass10bfloat16_tEEEEEC2ERKSF_RKSK_)
$_ZN7cutlass13device_kernelIN5flash19enable_sm80_to_sm89INS1_16FlashAttnBwdSm80INS1_25CollectiveMainloopBwdSm80ILi2ELi2EN4cute5tupleIJNS5_1CILi128EEES8_NS7_ILi64EEEEEENS_10bfloat16_tEfNS_4arch4Sm80ELb1ELb0ELb1ELb0ELb1ELb0ELb0ELb0ELi2ELi4ELi4ELi4ELb0EEENS1_24CollectiveEpilogueBwdGQAISA_fSD_Li256ELb0ELb1EEENS1_25SingleTileBwdLPTSchedulerILb0ELi128ELb1EEEEEEEEEvNT_6ParamsE$_ZN4cute3eso3ESOILb1ELb0EJNS_6LayoutINS_5tupleIJNS3_IJNS_1CILi8EEENS4_ILi1EEEEEENS3_IJNS4_ILi2EEEEEEEEENS3_IJNS3_IJS6_NS4_ILi0EEEEEENS3_IJS5_EEEEEEEENS_10ViewEngineIPN7cutlass10bfloat16_tEEEEEC2ERKSF_RKSK_:
[----:B------:R-:W-:Y:S01]  /*9e80*/  IADD3 R3, R67, -c[0x0][0x20], RZ ;  /* 0x8000080043037a10 */ /* 0x000fe20007ffe0ff */
[----:B------:R-:W-:Y:S01]  /*9e90*/  IMAD.MOV.U32 R8, RZ, RZ, R2 ;  /* 0x000000ffff087224 */ /* 0x000fe200078e0002 */
[----:B------:R-:W-:Y:S01]  /*9ea0*/  MOV R9, R5 ;  /* 0x0000000500097202 */ /* 0x000fe20000000f00 */
[----:B------:R-:W-:-:S04]  /*9eb0*/  IMAD.MOV.U32 R5, RZ, RZ, 0x0 ;  /* 0x00000000ff057424 */ /* 0x000fc800078e00ff */
[----:B------:R1:W-:Y:S01]  /*9ec0*/  STL.64 [R3], R8 ;  /* 0x0000000803007387 */ /* 0x0003e20000100a00 */
[----:B------:R-:W-:Y:S05]  /*9ed0*/  RET.REL.NODEC R4 `(_ZN7cutlass13device_kernelIN5flash19enable_sm80_to_sm89INS1_16FlashAttnBwdSm80INS1_25CollectiveMainloopBwdSm80ILi2ELi2EN4cute5tupleIJNS5_1CILi128EEES8_NS7_ILi64EEEEEENS_10bfloat16_tEfNS_4arch4Sm80ELb1ELb0ELb1ELb0ELb1ELb0ELb0ELb0ELi2ELi4ELi4ELi4ELb0EEENS1_24CollectiveEpilogueBwdGQAISA_fSD_Li256ELb0ELb1EEENS1_25SingleTileBwdLPTSchedulerILb0ELi128ELb1EEEEEEEEEvNT_6ParamsE) ;  /* 0xffff612004007950 */ /* 0x000fea0003c3ffff */
        .type           $_ZN7cutlass13device_kernelIN5flash19enable_sm80_to_sm89INS1_16FlashAttnBwdSm80INS1_25CollectiveMainloopBwdSm80ILi2ELi2EN4cute5tupleIJNS5_1CILi128EEES8_NS7_ILi64EEEEEENS_10bfloat16_tEfNS_4arch4Sm80ELb1ELb0ELb1ELb0ELb1ELb0ELb0ELb0ELi2ELi4ELi4ELi4ELb0EEENS1_24CollectiveEpilogueBwdGQAISA_fSD_Li256ELb0ELb1EEENS1_25SingleTileBwdLPTSchedulerILb0ELi128ELb1EEEEEEEEEvNT_6ParamsE$_ZN4cute3eso3ESOILb1ELb0EJNS_6LayoutINS_5tupleIJNS3_IJNS_1CILi8EEENS4_ILi1EEEEEENS3_IJNS4_ILi4EEEEEEEEENS3_IJNS3_IJS6_NS4_ILi0EEEEEENS3_IJNS4_ILi2048EEEEEEEEEEENS_10ViewEngineINS_8smem_ptrIPN7cutlass10bfloat16_tEEEEEEEC2ERKSG_RKSN_,@function
        .size           $_ZN7cutlass13device_kernelIN5flash19enable_sm80_to_sm89INS1_16FlashAttnBwdSm80INS1_25CollectiveMainloopBwdSm80ILi2ELi2EN4cute5tupleIJNS5_1CILi128EEES8_NS7_ILi64EEEEEENS_10bfloat16_tEfNS_4arch4Sm80ELb1ELb0ELb1ELb0ELb1ELb0ELb0ELb0ELi2ELi4ELi4ELi4ELb0EEENS1_24CollectiveEpilogueBwdGQAISA_fSD_Li256ELb0ELb1EEENS1_25SingleTileBwdLPTSchedulerILb0ELi128ELb1EEEEEEEEEvNT_6ParamsE$_ZN4cute3eso3ESOILb1ELb0EJNS_6LayoutINS_5tupleIJNS3_IJNS_1CILi8EEENS4_ILi1EEEEEENS3_IJNS4_ILi4EEEEEEEEENS3_IJNS3_IJS6_NS4_ILi0EEEEEENS3_IJNS4_ILi2048EEEEEEEEEEENS_10ViewEngineINS_8smem_ptrIPN7cutlass10bfloat16_tEEEEEEEC2ERKSG_RKSN_,($_ZN7cutlass13device_kernelIN5flash19enable_sm80_to_sm89INS1_16FlashAttnBwdSm80INS1_25CollectiveMainloopBwdSm80ILi2ELi2EN4cute5tupleIJNS5_1CILi128EEES8_NS7_ILi64EEEEEENS_10bfloat16_tEfNS_4arch4Sm80ELb1ELb0ELb1ELb0ELb1ELb0ELb0ELb0ELi2ELi4ELi4ELi4ELb0EEENS1_24CollectiveEpilogueBwdGQAISA_fSD_Li256ELb0ELb1EEENS1_25SingleTileBwdLPTSchedulerILb0ELi128ELb1EEEEEEEEEvNT_6ParamsE$_ZN4cute3eso3ESOILb1ELb0EJNS_6LayoutINS_5tupleIJNS3_IJNS_1CILi8EEENS4_ILi1EEEEEENS3_IJNS4_ILi4EEEEEEEEENS3_IJNS3_IJS6_NS4_ILi0EEEEEENS3_IJS5_EEEEEEEENS_10ViewEngineIPN7cutlass10bfloat16_tEEEEEC2ERKSF_RKSK_ - $_ZN7cutlass13device_kernelIN5flash19enable_sm80_to_sm89INS1_16FlashAttnBwdSm80INS1_25CollectiveMainloopBwdSm80ILi2ELi2EN4cute5tupleIJNS5_1CILi128EEES8_NS7_ILi64EEEEEENS_10bfloat16_tEfNS_4arch4Sm80ELb1ELb0ELb1ELb0ELb1ELb0ELb0ELb0ELi2ELi4ELi4ELi4ELb0EEENS1_24CollectiveEpilogueBwdGQAISA_fSD_Li256ELb0ELb1EEENS1_25SingleTileBwdLPTSchedulerILb0ELi128ELb1EEEEEEEEEvNT_6ParamsE$_ZN4cute3eso3ESOILb1ELb0EJNS_6LayoutINS_5tupleIJNS3_IJNS_1CILi8EEENS4_ILi1EEEEEENS3_IJNS4_ILi4EEEEEEEEENS3_IJNS3_IJS6_NS4_ILi0EEEEEENS3_IJNS4_ILi2048EEEEEEEEEEENS_10ViewEngineINS_8smem_ptrIPN7cutlass10bfloat16_tEEEEEEEC2ERKSG_RKSN_)
$_ZN7cutlass13device_kernelIN5flash19enable_sm80_to_sm89INS1_16FlashAttnBwdSm80INS1_25CollectiveMainloopBwdSm80ILi2ELi2EN4cute5tupleIJNS5_1CILi128EEES8_NS7_ILi64EEEEEENS_10bfloat16_tEfNS_4arch4Sm80ELb1ELb0ELb1ELb0ELb1ELb0ELb0ELb0ELi2ELi4ELi4ELi4ELb0EEENS1_24CollectiveEpilogueBwdGQAISA_fSD_Li256ELb0ELb1EEENS1_25SingleTileBwdLPTSchedulerILb0ELi128ELb1EEEEEEEEEvNT_6ParamsE$_ZN4cute3eso3ESOILb1ELb0EJNS_6LayoutINS_5tupleIJNS3_IJNS_1CILi8EEENS4_ILi1EEEEEENS3_IJNS4_ILi4EEEEEEEEENS3_IJNS3_IJS6_NS4_ILi0EEEEEENS3_IJNS4_ILi2048EEEEEEEEEEENS_10ViewEngineINS_8smem_ptrIPN7cutlass10bfloat16_tEEEEEEEC2ERKSG_RKSN_:
[----:B------:R-:W-:Y:S01]  /*9ee0*/  IADD3 R5, R23, -c[0x0][0x20], RZ ;  /* 0x8000080017057a10 */ /* 0x000fe20007ffe0ff */
[----:B------:R-:W-:Y:S01]  /*9ef0*/  IMAD.MOV.U32 R8, RZ, RZ, R4 ;  /* 0x000000ffff087224 */ /* 0x000fe200078e0004 */
[----:B------:R-:W-:Y:S01]  /*9f00*/  MOV R9, R7 ;  /* 0x0000000700097202 */ /* 0x000fe20000000f00 */
[----:B------:R-:W-:-:S04]  /*9f10*/  IMAD.MOV.U32 R7, RZ, RZ, 0x0 ;  /* 0x00000000ff077424 */ /* 0x000fc800078e00ff */
[----:B------:R1:W-:Y:S01]  /*9f20*/  STL.64 [R5], R8 ;  /* 0x0000000805007387 */ /* 0x0003e20000100a00 */
[----:B------:R-:W-:Y:S05]  /*9f30*/  RET.REL.NODEC R6 `(_ZN7cutlass13device_kernelIN5flash19enable_sm80_to_sm89INS1_16FlashAttnBwdSm80INS1_25CollectiveMainloopBwdSm80ILi2ELi2EN4cute5tupleIJNS5_1CILi128EEES8_NS7_ILi64EEEEEENS_10bfloat16_tEfNS_4arch4Sm80ELb1ELb0ELb1ELb0ELb1ELb0ELb0ELb0ELi2ELi4ELi4ELi4ELb0EEENS1_24CollectiveEpilogueBwdGQAISA_fSD_Li256ELb0ELb1EEENS1_25SingleTileBwdLPTSchedulerILb0ELi128ELb1EEEEEEEEEvNT_6ParamsE) ;  /* 0xffff60c006007950 */ /* 0x000fea0003c3ffff */
        .type           $_ZN7cutlass13device_kernelIN5flash19enable_sm80_to_sm89INS1_16FlashAttnBwdSm80INS1_25CollectiveMainloopBwdSm80ILi2ELi2EN4cute5tupleIJNS5_1CILi128EEES8_NS7_ILi64EEEEEENS_10bfloat16_tEfNS_4arch4Sm80ELb1ELb0ELb1ELb0ELb1ELb0ELb0ELb0ELi2ELi4ELi4ELi4ELb0EEENS1_24CollectiveEpilogueBwdGQAISA_fSD_Li256ELb0ELb1EEENS1_25SingleTileBwdLPTSchedulerILb0ELi128ELb1EEEEEEEEEvNT_6ParamsE$_ZN4cute3eso3ESOILb1ELb0EJNS_6LayoutINS_5tupleIJNS3_IJNS_1CILi8EEENS4_ILi1EEEEEENS3_IJNS4_ILi4EEEEEEEEENS3_IJNS3_IJS6_NS4_ILi0EEEEEENS3_IJS5_EEEEEEEENS_10ViewEngineIPN7cutlass10bfloat16_tEEEEEC2ERKSF_RKSK_,@function
        .size           $_ZN7cutlass13device_kernelIN5flash19enable_sm80_to_sm89INS1_16FlashAttnBwdSm80INS1_25CollectiveMainloopBwdSm80ILi2ELi2EN4cute5tupleIJNS5_1CILi128EEES8_NS7_ILi64EEEEEENS_10bfloat16_tEfNS_4arch4Sm80ELb1ELb0ELb1ELb0ELb1ELb0ELb0ELb0ELi2ELi4ELi4ELi4ELb0EEENS1_24CollectiveEpilogueBwdGQAISA_fSD_Li256ELb0ELb1EEENS1_25SingleTileBwdLPTSchedulerILb0ELi128ELb1EEEEEEEEEvNT_6ParamsE$_ZN4cute3eso3ESOILb1ELb0EJNS_6LayoutINS_5tupleIJNS3_IJNS_1CILi8EEENS4_ILi1EEEEEENS3_IJNS4_ILi4EEEEEEEEENS3_IJNS3_IJS6_NS4_ILi0EEEEEENS3_IJS5_EEEEEEEENS_10ViewEngineIPN7cutlass10bfloat16_tEEEEEC2ERKSF_RKSK_,($_ZN7cutlass13device_kernelIN5flash19enable_sm80_to_sm89INS1_16FlashAttnBwdSm80INS1_25CollectiveMainloopBwdSm80ILi2ELi2EN4cute5tupleIJNS5_1CILi128EEES8_NS7_ILi64EEEEEENS_10bfloat16_tEfNS_4arch4Sm80ELb1ELb0ELb1ELb0ELb1ELb0ELb0ELb0ELi2ELi4ELi4ELi4ELb0EEENS1_24CollectiveEpilogueBwdGQAISA_fSD_Li256ELb0ELb1EEENS1_25SingleTileBwdLPTSchedulerILb0ELi128ELb1EEEEEEEEEvNT_6ParamsE$_ZN4cute3eso3ESOILb1ELb0EJNS_6LayoutINS_5tupleIJNS3_IJNS_1CILi8EEENS4_ILi1EEEEEENS4_ILi2EEEEEENS3_IJNS3_IJS6_NS4_ILi0EEEEEENS4_ILi4096EEEEEEEENS_10ViewEngineINS_8smem_ptrIPN7cutlass10bfloat16_tEEEEEEEC2ERKSE_RKSL_ - $_ZN7cutlass13device_kernelIN5flash19enable_sm80_to_sm89INS1_16FlashAttnBwdSm80INS1_25CollectiveMainloopBwdSm80ILi2ELi2EN4cute5tupleIJNS5_1CILi128EEES8_NS7_ILi64EEEEEENS_10bfloat16_tEfNS_4arch4Sm80ELb1ELb0ELb1ELb0ELb1ELb0ELb0ELb0ELi2ELi4ELi4ELi4ELb0EEENS1_24CollectiveEpilogueBwdGQAISA_fSD_Li256ELb0ELb1EEENS1_25SingleTileBwdLPTSchedulerILb0ELi128ELb1EEEEEEEEEvNT_6ParamsE$_ZN4cute3eso3ESOILb1ELb0EJNS_6LayoutINS_5tupleIJNS3_IJNS_1CILi8EEENS4_ILi1EEEEEENS3_IJNS4_ILi4EEEEEEEEENS3_IJNS3_IJS6_NS4_ILi0EEEEEENS3_IJS5_EEEEEEEENS_10ViewEngineIPN7cutlass10bfloat16_tEEEEEC2ERKSF_RKSK_)
$_ZN7cutlass13device_kernelIN5flash19enable_sm80_to_sm89INS1_16FlashAttnBwdSm80INS1_25CollectiveMainloopBwdSm80ILi2ELi2EN4cute5tupleIJNS5_1CILi128EEES8_NS7_ILi64EEEEEENS_10bfloat16_tEfNS_4arch4Sm80ELb1ELb0ELb1ELb0ELb1ELb0ELb0ELb0ELi2ELi4ELi4ELi4ELb0EEENS1_24CollectiveEpilogueBwdGQAISA_fSD_Li256ELb0ELb1EEENS1_25SingleTileBwdLPTSchedulerILb0ELi128ELb1EEEEEEEEEvNT_6ParamsE$_ZN4cute3eso3ESOILb1ELb0EJNS_6LayoutINS_5tupleIJNS3_IJNS_1CILi8EEENS4_ILi1EEEEEENS3_IJNS4_ILi4EEEEEEEEENS3_IJNS3_IJS6_NS4_ILi0EEEEEENS3_IJS5_EEEEEEEENS_10ViewEngineIPN7cutlass10bfloat16_tEEEEEC2ERKSF_RKSK_:
[----:B------:R-:W-:Y:S01]  /*9f40*/  IADD3 R3, R23, -c[0x0][0x20], RZ ;  /* 0x8000080017037a10 */ /* 0x000fe20007ffe0ff */
[----:B------:R-:W-:Y:S01]  /*9f50*/  IMAD.MOV.U32 R8, RZ, RZ, R2 ;  /* 0x000000ffff087224 */ /* 0x000fe200078e0002 */
[----:B------:R-:W-:Y:S01]  /*9f60*/  MOV R9, R5 ;  /* 0x0000000500097202 */ /* 0x000fe20000000f00 */
[----:B------:R-:W-:-:S04]  /*9f70*/  IMAD.MOV.U32 R5, RZ, RZ, 0x0 ;  /* 0x00000000ff057424 */ /* 0x000fc800078e00ff */
[----:B------:R1:W-:Y:S01]  /*9f80*/  STL.64 [R3], R8 ;  /* 0x0000000803007387 */ /* 0x0003e20000100a00 */
[----:B------:R-:W-:Y:S05]  /*9f90*/  RET.REL.NODEC R4 `(_ZN7cutlass13device_kernelIN5flash19enable_sm80_to_sm89INS1_16FlashAttnBwdSm80INS1_25CollectiveMainloopBwdSm80ILi2ELi2EN4cute5tupleIJNS5_1CILi128EEES8_NS7_ILi64EEEEEENS_10bfloat16_tEfNS_4arch4Sm80ELb1ELb0ELb1ELb0ELb1ELb0ELb0ELb0ELi2ELi4ELi4ELi4ELb0EEENS1_24CollectiveEpilogueBwdGQAISA_fSD_Li256ELb0ELb1EEENS1_25SingleTileBwdLPTSchedulerILb0ELi128ELb1EEEEEEEEEvNT_6ParamsE) ;  /* 0xffff606004007950 */ /* 0x000fea0003c3ffff */
        .type           $_ZN7cutlass13device_kernelIN5flash19enable_sm80_to_sm89INS1_16FlashAttnBwdSm80INS1_25CollectiveMainloopBwdSm80ILi2ELi2EN4cute5tupleIJNS5_1CILi128EEES8_NS7_ILi64EEEEEENS_10bfloat16_tEfNS_4arch4Sm80ELb1ELb0ELb1ELb0ELb1ELb0ELb0ELb0ELi2ELi4ELi4ELi4ELb0EEENS1_24CollectiveEpilogueBwdGQAISA_fSD_Li256ELb0ELb1EEENS1_25SingleTileBwdLPTSchedulerILb0ELi128ELb1EEEEEEEEEvNT_6ParamsE$_ZN4cute3eso3ESOILb1ELb0EJNS_6LayoutINS_5tupleIJNS3_IJNS_1CILi8EEENS4_ILi1EEEEEENS4_ILi2EEEEEENS3_IJNS3_IJS6_NS4_ILi0EEEEEENS4_ILi4096EEEEEEEENS_10ViewEngineINS_8smem_ptrIPN7cutlass10bfloat16_tEEEEEEEC2ERKSE_RKSL_,@function
        .size           $_ZN7cutlass13device_kernelIN5flash19enable_sm80_to_sm89INS1_16FlashAttnBwdSm80INS1_25CollectiveMainloopBwdSm80ILi2ELi2EN4cute5tupleIJNS5_1CILi128EEES8_NS7_ILi64EEEEEENS_10bfloat16_tEfNS_4arch4Sm80ELb1ELb0ELb1ELb0ELb1ELb0ELb0ELb0ELi2ELi4ELi4ELi4ELb0EEENS1_24CollectiveEpilogueBwdGQAISA_fSD_Li256ELb0ELb1EEENS1_25SingleTileBwdLPTSchedulerILb0ELi128ELb1EEEEEEEEEvNT_6ParamsE$_ZN4cute3eso3ESOILb1ELb0EJNS_6LayoutINS_5tupleIJNS3_IJNS_1CILi8EEENS4_ILi1EEEEEENS4_ILi2EEEEEENS3_IJNS3_IJS6_NS4_ILi0EEEEEENS4_ILi4096EEEEEEEENS_10ViewEngineINS_8smem_ptrIPN7cutlass10bfloat16_tEEEEEEEC2ERKSE_RKSL_,($_ZN7cutlass13device_kernelIN5flash19enable_sm80_to_sm89INS1_16FlashAttnBwdSm80INS1_25CollectiveMainloopBwdSm80ILi2ELi2EN4cute5tupleIJNS5_1CILi128EEES8_NS7_ILi64EEEEEENS_10bfloat16_tEfNS_4arch4Sm80ELb1ELb0ELb1ELb0ELb1ELb0ELb0ELb0ELi2ELi4ELi4ELi4ELb0EEENS1_24CollectiveEpilogueBwdGQAISA_fSD_Li256ELb0ELb1EEENS1_25SingleTileBwdLPTSchedulerILb0ELi128ELb1EEEEEEEEEvNT_6ParamsE$_ZN4cute3eso3ESOILb1ELb0EJNS_6LayoutINS_5tupleIJNS3_IJNS_1CILi8EEENS4_ILi1EEEEEENS4_ILi2EEEEEENS3_IJNS3_IJS6_NS4_ILi0EEEEEENS4_ILi4096EEEEEEEEiEEC2ERKSE_RKi - $_ZN7cutlass13device_kernelIN5flash19enable_sm80_to_sm89INS1_16FlashAttnBwdSm80INS1_25CollectiveMainloopBwdSm80ILi2ELi2EN4cute5tupleIJNS5_1CILi128EEES8_NS7_ILi64EEEEEENS_10bfloat16_tEfNS_4arch4Sm80ELb1ELb0ELb1ELb0ELb1ELb0ELb0ELb0ELi2ELi4ELi4ELi4ELb0EEENS1_24CollectiveEpilogueBwdGQAISA_fSD_Li256ELb0ELb1EEENS1_25SingleTileBwdLPTSchedulerILb0ELi128ELb1EEEEEEEEEvNT_6ParamsE$_ZN4cute3eso3ESOILb1ELb0EJNS_6LayoutINS_5tupleIJNS3_IJNS_1CILi8EEENS4_ILi1EEEEEENS4_ILi2EEEEEENS3_IJNS3_IJS6_NS4_ILi0EEEEEENS4_ILi4096EEEEEEEENS_10ViewEngineINS_8smem_ptrIPN7cutlass10bfloat16_tEEEEEEEC2ERKSE_RKSL_)
$_ZN7cutlass13device_kernelIN5flash19enable_sm80_to_sm89INS1_16FlashAttnBwdSm80INS1_25CollectiveMainloopBwdSm80ILi2ELi2EN4cute5tupleIJNS5_1CILi128EEES8_NS7_ILi64EEEEEENS_10bfloat16_tEfNS_4arch4Sm80ELb1ELb0ELb1ELb0ELb1ELb0ELb0ELb0ELi2ELi4ELi4ELi4ELb0EEENS1_24CollectiveEpilogueBwdGQAISA_fSD_Li256ELb0ELb1EEENS1_25SingleTileBwdLPTSchedulerILb0ELi128ELb1EEEEEEEEEvNT_6ParamsE$_ZN4cute3eso3ESOILb1ELb0EJNS_6LayoutINS_5tupleIJNS3_IJNS_1CILi8EEENS4_ILi1EEEEEENS4_ILi2EEEEEENS3_IJNS3_IJS6_NS4_ILi0EEEEEENS4_ILi4096EEEEEEEENS_10ViewEngineINS_8smem_ptrIPN7cutlass10bfloat16_tEEEEEEEC2ERKSE_RKSL_:
[----:B------:R-:W-:Y:S02]  /*9fa0*/  IADD3 R4, R67, -c[0x0][0x20], RZ ;  /* 0x8000080043047a10 */ /* 0x000fe40007ffe0ff */
[----:B------:R-:W-:-:S03]  /*9fb0*/  MOV R7, 0x0 ;  /* 0x0000000000077802 */ /* 0x000fc60000000f00 */
[----:B------:R1:W-:Y:S01]  /*9fc0*/  STL.64 [R4], R2 ;  /* 0x0000000204007387 */ /* 0x0003e20000100a00 */
[----:B------:R-:W-:Y:S05]  /*9fd0*/  RET.REL.NODEC R6 `(_ZN7cutlass13device_kernelIN5flash19enable_sm80_to_sm89INS1_16FlashAttnBwdSm80INS1_25CollectiveMainloopBwdSm80ILi2ELi2EN4cute5tupleIJNS5_1CILi128EEES8_NS7_ILi64EEEEEENS_10bfloat16_tEfNS_4arch4Sm80ELb1ELb0ELb1ELb0ELb1ELb0ELb0ELb0ELi2ELi4ELi4ELi4ELb0EEENS1_24CollectiveEpilogueBwdGQAISA_fSD_Li256ELb0ELb1EEENS1_25SingleTileBwdLPTSchedulerILb0ELi128ELb1EEEEEEEEEvNT_6ParamsE) ;  /* 0xffff602006007950 */ /* 0x000fea0003c3ffff */
        .type           $_ZN7cutlass13device_kernelIN5flash19enable_sm80_to_sm89INS1_16FlashAttnBwdSm80INS1_25CollectiveMainloopBwdSm80ILi2ELi2EN4cute5tupleIJNS5_1CILi128EEES8_NS7_ILi64EEEEEENS_10bfloat16_tEfNS_4arch4Sm80ELb1ELb0ELb1ELb0ELb1ELb0ELb0ELb0ELi2ELi4ELi4ELi4ELb0EEENS1_24CollectiveEpilogueBwdGQAISA_fSD_Li256ELb0ELb1EEENS1_25SingleTileBwdLPTSchedulerILb0ELi128ELb1EEEEEEEEEvNT_6ParamsE$_ZN4cute3eso3ESOILb1ELb0EJNS_6LayoutINS_5tupleIJNS3_IJNS_1CILi8EEENS4_ILi1EEEEEENS4_ILi2EEEEEENS3_IJNS3_IJS6_NS4_ILi0EEEEEENS4_ILi4096EEEEEEEEiEEC2ERKSE_RKi,@function
        .size           $_ZN7cutlass13device_kernelIN5flash19enable_sm80_to_sm89INS1_16FlashAttnBwdSm80INS1_25CollectiveMainloopBwdSm80ILi2ELi2EN4cute5tupleIJNS5_1CILi128EEES8_NS7_ILi64EEEEEENS_10bfloat16_tEfNS_4arch4Sm80ELb1ELb0ELb1ELb0ELb1ELb0ELb0ELb0ELi2ELi4ELi4ELi4ELb0EEENS1_24CollectiveEpilogueBwdGQAISA_fSD_Li256ELb0ELb1EEENS1_25SingleTileBwdLPTSchedulerILb0ELi128ELb1EEEEEEEEEvNT_6ParamsE$_ZN4cute3eso3ESOILb1ELb0EJNS_6LayoutINS_5tupleIJNS3_IJNS_1CILi8EEENS4_ILi1EEEEEENS4_ILi2EEEEEENS3_IJNS3_IJS6_NS4_ILi0EEEEEENS4_ILi4096EEEEEEEEiEEC2ERKSE_RKi,($_ZN7cutlass13device_kernelIN5flash19enable_sm80_to_sm89INS1_16FlashAttnBwdSm80INS1_25CollectiveMainloopBwdSm80ILi2ELi2EN4cute5tupleIJNS5_1CILi128EEES8_NS7_ILi64EEEEEENS_10bfloat16_tEfNS_4arch4Sm80ELb1ELb0ELb1ELb0ELb1ELb0ELb0ELb0ELi2ELi4ELi4ELi4ELb0EEENS1_24CollectiveEpilogueBwdGQAISA_fSD_Li256ELb0ELb1EEENS1_25SingleTileBwdLPTSchedulerILb0ELi128ELb1EEEEEEEEEvNT_6ParamsE$_ZN4cute3eso3ESOILb1ELb0EJNS_6LayoutINS_5tupleIJNS3_IJNS_1CILi8EEENS4_ILi1EEEEEENS4_ILi2EEEEEENS3_IJNS3_IJS6_NS4_ILi0EEEEEENS4_ILi64EEEEEEEENS_10ViewEngineIPN7cutlass10bfloat16_tEEEEEC2ERKSE_RKSJ_ - $_ZN7cutlass13device_kernelIN5flash19enable_sm80_to_sm89INS1_16FlashAttnBwdSm80INS1_25CollectiveMainloopBwdSm80ILi2ELi2EN4cute5tupleIJNS5_1CILi128EEES8_NS7_ILi64EEEEEENS_10bfloat16_tEfNS_4arch4Sm80ELb1ELb0ELb1ELb0ELb1ELb0ELb0ELb0ELi2ELi4ELi4ELi4ELb0EEENS1_24CollectiveEpilogueBwdGQAISA_fSD_Li256ELb0ELb1EEENS1_25SingleTileBwdLPTSchedulerILb0ELi128ELb1EEEEEEEEEvNT_6ParamsE$_ZN4cute3eso3ESOILb1ELb0EJNS_6LayoutINS_5tupleIJNS3_IJNS_1CILi8EEENS4_ILi1EEEEEENS4_ILi2EEEEEENS3_IJNS3_IJS6_NS4_ILi0EEEEEENS4_ILi4096EEEEEEEEiEEC2ERKSE_RKi)
$_ZN7cutlass13device_kernelIN5flash19enable_sm80_to_sm89INS1_16FlashAttnBwdSm80INS1_25CollectiveMainloopBwdSm80ILi2ELi2EN4cute5tupleIJNS5_1CILi128EEES8_NS7_ILi64EEEEEENS_10bfloat16_tEfNS_4arch4Sm80ELb1ELb0ELb1ELb0ELb1ELb0ELb0ELb0ELi2ELi4ELi4ELi4ELb0EEENS1_24CollectiveEpilogueBwdGQAISA_fSD_Li256ELb0ELb1EEENS1_25SingleTileBwdLPTSchedulerILb0ELi128ELb1EEEEEEEEEvNT_6ParamsE$_ZN4cute3eso3ESOILb1ELb0EJNS_6LayoutINS_5tupleIJNS3_IJNS_1CILi8EEENS4_ILi1EEEEEENS4_ILi2EEEEEENS3_IJNS3_IJS6_NS4_ILi0EEEEEENS4_ILi4096EEEEEEEEiEEC2ERKSE_RKi:
[----:B------:R-:W-:Y:S02]  /*9fe0*/  IADD3 R2, R67, -c[0x0][0x20], RZ ;  /* 0x8000080043027a10 */ /* 0x000fe40007ffe0ff */
[----:B------:R-:W-:-:S03]  /*9ff0*/  MOV R5, 0x0 ;  /* 0x0000000000057802 */ /* 0x000fc60000000f00 */
[----:B------:R1:W-:Y:S01]  /*a000*/  STL [R2], R3 ;  /* 0x0000000302007387 */ /* 0x0003e20000100800 */
[----:B------:R-:W-:Y:S05]  /*a010*/  RET.REL.NODEC R4 `(_ZN7cutlass13device_kernelIN5flash19enable_sm80_to_sm89INS1_16FlashAttnBwdSm80INS1_25CollectiveMainloopBwdSm80ILi2ELi2EN4cute5tupleIJNS5_1CILi128EEES8_NS7_ILi64EEEEEENS_10bfloat16_tEfNS_4arch4Sm80ELb1ELb0ELb1ELb0ELb1ELb0ELb0ELb0ELi2ELi4ELi4ELi4ELb0EEENS1_24CollectiveEpilogueBwdGQAISA_fSD_Li256ELb0ELb1EEENS1_25SingleTileBwdLPTSchedulerILb0ELi128ELb1EEEEEEEEEvNT_6ParamsE) ;  /* 0xffff5fe004007950 */ /* 0x000fea0003c3ffff */
        .type           $_ZN7cutlass13device_kernelIN5flash19enable_sm80_to_sm89INS1_16FlashAttnBwdSm80INS1_25CollectiveMainloopBwdSm80ILi2ELi2EN4cute5tupleIJNS5_1CILi128EEES8_NS7_ILi64EEEEEENS_10bfloat16_tEfNS_4arch4Sm80ELb1ELb0ELb1ELb0ELb1ELb0ELb0ELb0ELi2ELi4ELi4ELi4ELb0EEENS1_24CollectiveEpilogueBwdGQAISA_fSD_Li256ELb0ELb1EEENS1_25SingleTileBwdLPTSchedulerILb0ELi128ELb1EEEEEEEEEvNT_6ParamsE$_ZN4cute3eso3ESOILb1ELb0EJNS_6LayoutINS_5tupleIJNS3_IJNS_1CILi8EEENS4_ILi1EEEEEENS4_ILi2EEEEEENS3_IJNS3_IJS6_NS4_ILi0EEEEEENS4_ILi64EEEEEEEENS_10ViewEngineIPN7cutlass10bfloat16_tEEEEEC2ERKSE_RKSJ_,@function
        .size           $_ZN7cutlass13device_kernelIN5flash19enable_sm80_to_sm89INS1_16FlashAttnBwdSm80INS1_25CollectiveMainloopBwdSm80ILi2ELi2EN4cute5tupleIJNS5_1CILi128EEES8_NS7_ILi64EEEEEENS_10bfloat16_tEfNS_4arch4Sm80ELb1ELb0ELb1ELb0ELb1ELb0ELb0ELb0ELi2ELi4ELi4ELi4ELb0EEENS1_24CollectiveEpilogueBwdGQAISA_fSD_Li256ELb0ELb1EEENS1_25SingleTileBwdLPTSchedulerILb0ELi128ELb1EEEEEEEEEvNT_6ParamsE$_ZN4cute3eso3ESOILb1ELb0EJNS_6LayoutINS_5tupleIJNS3_IJNS_1CILi8EEENS4_ILi1EEEEEENS4_ILi2EEEEEENS3_IJNS3_IJS6_NS4_ILi0EEEEEENS4_ILi64EEEEEEEENS_10ViewEngineIPN7cutlass10bfloat16_tEEEEEC2ERKSE_RKSJ_,($_ZN7cutlass13device_kernelIN5flash19enable_sm80_to_sm89INS1_16FlashAttnBwdSm80INS1_25CollectiveMainloopBwdSm80ILi2ELi2EN4cute5tupleIJNS5_1CILi128EEES8_NS7_ILi64EEEEEENS_10bfloat16_tEfNS_4arch4Sm80ELb1ELb0ELb1ELb0ELb1ELb0ELb0ELb0ELi2ELi4ELi4ELi4ELb0EEENS1_24CollectiveEpilogueBwdGQAISA_fSD_Li256ELb0ELb1EEENS1_25SingleTileBwdLPTSchedulerILb0ELi128ELb1EEEEEEEEEvNT_6ParamsE$_ZN4cute3eso3ESOILb1ELb0EJNS_6LayoutINS_5tupleIJNS3_IJNS_1CILi8EEENS4_ILi1EEEEEENS4_ILi2EEEEEENS3_IJNS3_IJS6_NS4_ILi0EEEEEENS4_ILi64EEEEEEEEiEEC2ERKSE_RKi - $_ZN7cutlass13device_kernelIN5flash19enable_sm80_to_sm89INS1_16FlashAttnBwdSm80INS1_25CollectiveMainloopBwdSm80ILi2ELi2EN4cute5tupleIJNS5_1CILi128EEES8_NS7_ILi64EEEEEENS_10bfloat16_tEfNS_4arch4Sm80ELb1ELb0ELb1ELb0ELb1ELb0ELb0ELb0ELi2ELi4ELi4ELi4ELb0EEENS1_24CollectiveEpilogueBwdGQAISA_fSD_Li256ELb0ELb1EEENS1_25SingleTileBwdLPTSchedulerILb0ELi128ELb1EEEEEEEEEvNT_6ParamsE$_ZN4cute3eso3ESOILb1ELb0EJNS_6LayoutINS_5tupleIJNS3_IJNS_1CILi8EEENS4_ILi1EEEEEENS4_ILi2EEEEEENS3_IJNS3_IJS6_NS4_ILi0EEEEEENS4_ILi64EEEEEEEENS_10ViewEngineIPN7cutlass10bfloat16_tEEEEEC2ERKSE_RKSJ_)
$_ZN7cutlass13device_kernelIN5flash19enable_sm80_to_sm89INS1_16FlashAttnBwdSm80INS1_25CollectiveMainloopBwdSm80ILi2ELi2EN4cute5tupleIJNS5_1CILi128EEES8_NS7_ILi64EEEEEENS_10bfloat16_tEfNS_4arch4Sm80ELb1ELb0ELb1ELb0ELb1ELb0ELb0ELb0ELi2ELi4ELi4ELi4ELb0EEENS1_24CollectiveEpilogueBwdGQAISA_fSD_Li256ELb0ELb1EEENS1_25SingleTileBwdLPTSchedulerILb0ELi128ELb1EEEEEEEEEvNT_6ParamsE$_ZN4cute3eso3ESOILb1ELb0EJNS_6LayoutINS_5tupleIJNS3_IJNS_1CILi8EEENS4_ILi1EEEEEENS4_ILi2EEEEEENS3_IJNS3_IJS6_NS4_ILi0EEEEEENS4_ILi64EEEEEEEENS_10ViewEngineIPN7cutlass10bfloat16_tEEEEEC2ERKSE_RKSJ_:
[----:B------:R-:W-:Y:S01]  /*a020*/  IADD3 R2, R23, -c[0x0][0x20], RZ ;  /* 0x8000080017027a10 */ /* 0x000fe20007ffe0ff */
[----:B------:R-:W-:Y:S01]  /*a030*/  IMAD.MOV.U32 R9, RZ, RZ, R3 ;  /* 0x000000ffff097224 */ /* 0x000fe200078e0003 */
[----:B------:R-:W-:-:S04]  /*a040*/  MOV R7, 0x0 ;  /* 0x0000000000077802 */ /* 0x000fc80000000f00 */
[----:B------:R1:W-:Y:S01]  /*a050*/  STL.64 [R2], R8 ;  /* 0x0000000802007387 */ /* 0x0003e20000100a00 */
[----:B------:R-:W-:Y:S05]  /*a060*/  RET.REL.NODEC R6 `(_ZN7cutlass13device_kernelIN5flash19enable_sm80_to_sm89INS1_16FlashAttnBwdSm80INS1_25CollectiveMainloopBwdSm80ILi2ELi2EN4cute5tupleIJNS5_1CILi128EEES8_NS7_ILi64EEEEEENS_10bfloat16_tEfNS_4arch4Sm80ELb1ELb0ELb1ELb0ELb1ELb0ELb0ELb0ELi2ELi4ELi4ELi4ELb0EEENS1_24CollectiveEpilogueBwdGQAISA_fSD_Li256ELb0ELb1EEENS1_25SingleTileBwdLPTSchedulerILb0ELi128ELb1EEEEEEEEEvNT_6ParamsE) ;  /* 0xffff5f9006007950 */ /* 0x000fea0003c3ffff */
        .type           $_ZN7cutlass13device_kernelIN5flash19enable_sm80_to_sm89INS1_16FlashAttnBwdSm80INS1_25CollectiveMainloopBwdSm80ILi2ELi2EN4cute5tupleIJNS5_1CILi128EEES8_NS7_ILi64EEEEEENS_10bfloat16_tEfNS_4arch4Sm80ELb1ELb0ELb1ELb0ELb1ELb0ELb0ELb0ELi2ELi4ELi4ELi4ELb0EEENS1_24CollectiveEpilogueBwdGQAISA_fSD_Li256ELb0ELb1EEENS1_25SingleTileBwdLPTSchedulerILb0ELi128ELb1EEEEEEEEEvNT_6ParamsE$_ZN4cute3eso3ESOILb1ELb0EJNS_6LayoutINS_5tupleIJNS3_IJNS_1CILi8EEENS4_ILi1EEEEEENS4_ILi2EEEEEENS3_IJNS3_IJS6_NS4_ILi0EEEEEENS4_ILi64EEEEEEEEiEEC2ERKSE_RKi,@function
        .size           $_ZN7cutlass13device_kernelIN5flash19enable_sm80_to_sm89INS1_16FlashAttnBwdSm80INS1_25CollectiveMainloopBwdSm80ILi2ELi2EN4cute5tupleIJNS5_1CILi128EEES8_NS7_ILi64EEEEEENS_10bfloat16_tEfNS_4arch4Sm80ELb1ELb0ELb1ELb0ELb1ELb0ELb0ELb0ELi2ELi4ELi4ELi4ELb0EEENS1_24CollectiveEpilogueBwdGQAISA_fSD_Li256ELb0ELb1EEENS1_25SingleTileBwdLPTSchedulerILb0ELi128ELb1EEEEEEEEEvNT_6ParamsE$_ZN4cute3eso3ESOILb1ELb0EJNS_6LayoutINS_5tupleIJNS3_IJNS_1CILi8EEENS4_ILi1EEEEEENS4_ILi2EEEEEENS3_IJNS3_IJS6_NS4_ILi0EEEEEENS4_ILi64EEEEEEEEiEEC2ERKSE_RKi,($_ZN7cutlass13device_kernelIN5flash19enable_sm80_to_sm89INS1_16FlashAttnBwdSm80INS1_25CollectiveMainloopBwdSm80ILi2ELi2EN4cute5tupleIJNS5_1CILi128EEES8_NS7_ILi64EEEEEENS_10bfloat16_tEfNS_4arch4Sm80ELb1ELb0ELb1ELb0ELb1ELb0ELb0ELb0ELi2ELi4ELi4ELi4ELb0EEENS1_24CollectiveEpilogueBwdGQAISA_fSD_Li256ELb0ELb1EEENS1_25SingleTileBwdLPTSchedulerILb0ELi128ELb1EEEEEEEEEvNT_6ParamsE$_ZN4cute3eso3ESOILb1ELb0EJNS_6LayoutINS_5tupleIJNS3_IJNS_1CILi8EEENS4_ILi1EEEEEENS4_ILi2EEEEEENS3_IJNS3_IJS6_NS4_ILi0EEEEEENS4_ILi8192EEEEEEEENS_10ViewEngineINS_8smem_ptrIPN7cutlass10bfloat16_tEEEEEEEC2ERKSE_RKSL_ - $_ZN7cutlass13device_kernelIN5flash19enable_sm80_to_sm89INS1_16FlashAttnBwdSm80INS1_25CollectiveMainloopBwdSm80ILi2ELi2EN4cute5tupleIJNS5_1CILi128EEES8_NS7_ILi64EEEEEENS_10bfloat16_tEfNS_4arch4Sm80ELb1ELb0ELb1ELb0ELb1ELb0ELb0ELb0ELi2ELi4ELi4ELi4ELb0EEENS1_24CollectiveEpilogueBwdGQAISA_fSD_Li256ELb0ELb1EEENS1_25SingleTileBwdLPTSchedulerILb0ELi128ELb1EEEEEEEEEvNT_6ParamsE$_ZN4cute3eso3ESOILb1ELb0EJNS_6LayoutINS_5tupleIJNS3_IJNS_1CILi8EEENS4_ILi1EEEEEENS4_ILi2EEEEEENS3_IJNS3_IJS6_NS4_ILi0EEEEEENS4_ILi64EEEEEEEEiEEC2ERKSE_RKi)
$_ZN7cutlass13device_kernelIN5flash19enable_sm80_to_sm89INS1_16FlashAttnBwdSm80INS1_25CollectiveMainloopBwdSm80ILi2ELi2EN4cute5tupleIJNS5_1CILi128EEES8_NS7_ILi64EEEEEENS_10bfloat16_tEfNS_4arch4Sm80ELb1ELb0ELb1ELb0ELb1ELb0ELb0ELb0ELi2ELi4ELi4ELi4ELb0EEENS1_24CollectiveEpilogueBwdGQAISA_fSD_Li256ELb0ELb1EEENS1_25SingleTileBwdLPTSchedulerILb0ELi128ELb1EEEEEEEEEvNT_6ParamsE$_ZN4cute3eso3ESOILb1ELb0EJNS_6LayoutINS_5tupleIJNS3_IJNS_1CILi8EEENS4_ILi1EEEEEENS4_ILi2EEEEEENS3_IJNS3_IJS6_NS4_ILi0EEEEEENS4_ILi64EEEEEEEEiEEC2ERKSE_RKi:
[----:B------:R-:W-:Y:S02]  /*a070*/  IADD3 R2, R23, -c[0x0][0x20], RZ ;  /* 0x8000080017027a10 */ /* 0x000fe40007ffe0ff */
[----:B------:R-:W-:-:S03]  /*a080*/  MOV R7, 0x0 ;  /* 0x0000000000077802 */ /* 0x000fc60000000f00 */
[----:B------:R1:W-:Y:S01]  /*a090*/  STL [R2], R3 ;  /* 0x0000000302007387 */ /* 0x0003e20000100800 */
[----:B------:R-:W-:Y:S05]  /*a0a0*/  RET.REL.NODEC R6 `(_ZN7cutlass13device_kernelIN5flash19enable_sm80_to_sm89INS1_16FlashAttnBwdSm80INS1_25CollectiveMainloopBwdSm80ILi2ELi2EN4cute5tupleIJNS5_1CILi128EEES8_NS7_ILi64EEEEEENS_10bfloat16_tEfNS_4arch4Sm80ELb1ELb0ELb1ELb0ELb1ELb0ELb0ELb0ELi2ELi4ELi4ELi4ELb0EEENS1_24CollectiveEpilogueBwdGQAISA_fSD_Li256ELb0ELb1EEENS1_25SingleTileBwdLPTSchedulerILb0ELi128ELb1EEEEEEEEEvNT_6ParamsE) ;  /* 0xffff5f5006007950 */ /* 0x000fea0003c3ffff */
        .type           $_ZN7cutlass13device_kernelIN5flash19enable_sm80_to_sm89INS1_16FlashAttnBwdSm80INS1_25CollectiveMainloopBwdSm80ILi2ELi2EN4cute5tupleIJNS5_1CILi128EEES8_NS7_ILi64EEEEEENS_10bfloat16_tEfNS_4arch4Sm80ELb1ELb0ELb1ELb0ELb1ELb0ELb0ELb0ELi2ELi4ELi4ELi4ELb0EEENS1_24CollectiveEpilogueBwdGQAISA_fSD_Li256ELb0ELb1EEENS1_25SingleTileBwdLPTSchedulerILb0ELi128ELb1EEEEEEEEEvNT_6ParamsE$_ZN4cute3eso3ESOILb1ELb0EJNS_6LayoutINS_5tupleIJNS3_IJNS_1CILi8EEENS4_ILi1EEEEEENS4_ILi2EEEEEENS3_IJNS3_IJS6_NS4_ILi0EEEEEENS4_ILi8192EEEEEEEENS_10ViewEngineINS_8smem_ptrIPN7cutlass10bfloat16_tEEEEEEEC2ERKSE_RKSL_,@function
        .size           $_ZN7cutlass13device_kernelIN5flash19enable_sm80_to_sm89INS1_16FlashAttnBwdSm80INS1_25CollectiveMainloopBwdSm80ILi2ELi2EN4cute5tupleIJNS5_1CILi128EEES8_NS7_ILi64EEEEEENS_10bfloat16_tEfNS_4arch4Sm80ELb1ELb0ELb1ELb0ELb1ELb0ELb0ELb0ELi2ELi4ELi4ELi4ELb0EEENS1_24CollectiveEpilogueBwdGQAISA_fSD_Li256ELb0ELb1EEENS1_25SingleTileBwdLPTSchedulerILb0ELi128ELb1EEEEEEEEEvNT_6ParamsE$_ZN4cute3eso3ESOILb1ELb0EJNS_6LayoutINS_5tupleIJNS3_IJNS_1CILi8EEENS4_ILi1EEEEEENS4_ILi2EEEEEENS3_IJNS3_IJS6_NS4_ILi0EEEEEENS4_ILi8192EEEEEEEENS_10ViewEngineINS_8smem_ptrIPN7cutlass10bfloat16_tEEEEEEEC2ERKSE_RKSL_,($_ZN7cutlass13device_kernelIN5flash19enable_sm80_to_sm89INS1_16FlashAttnBwdSm80INS1_25CollectiveMainloopBwdSm80ILi2ELi2EN4cute5tupleIJNS5_1CILi128EEES8_NS7_ILi64EEEEEENS_10bfloat16_tEfNS_4arch4Sm80ELb1ELb0ELb1ELb0ELb1ELb0ELb0ELb0ELi2ELi4ELi4ELi4ELb0EEENS1_24CollectiveEpilogueBwdGQAISA_fSD_Li256ELb0ELb1EEENS1_25SingleTileBwdLPTSchedulerILb0ELi128ELb1EEEEEEEEEvNT_6ParamsE$_ZN4cute3eso3ESOILb1ELb0EJNS_6LayoutINS_5tupleIJNS3_IJNS_1CILi8EEENS4_ILi1EEEEEENS4_ILi2EEEEEENS3_IJNS3_IJS6_NS4_ILi0EEEEEENS4_ILi8192EEEEEEEEiEEC2ERKSE_RKi - $_ZN7cutlass13device_kernelIN5flash19enable_sm80_to_sm89INS1_16FlashAttnBwdSm80INS1_25CollectiveMainloopBwdSm80ILi2ELi2EN4cute5tupleIJNS5_1CILi128EEES8_NS7_ILi64EEEEEENS_10bfloat16_tEfNS_4arch4Sm80ELb1ELb0ELb1ELb0ELb1ELb0ELb0ELb0ELi2ELi4ELi4ELi4ELb0EEENS1_24CollectiveEpilogueBwdGQAISA_fSD_Li256ELb0ELb1EEENS1_25SingleTileBwdLPTSchedulerILb0ELi128ELb1EEEEEEEEEvNT_6ParamsE$_ZN4cute3eso3ESOILb1ELb0EJNS_6LayoutINS_5tupleIJNS3_IJNS_1CILi8EEENS4_ILi1EEEEEENS4_ILi2EEEEEENS3_IJNS3_IJS6_NS4_ILi0EEEEEENS4_ILi8192EEEEEEEENS_10ViewEngineINS_8smem_ptrIPN7cutlass10bfloat16_tEEEEEEEC2ERKSE_RKSL_)
$_ZN7cutlass13device_kernelIN5flash19enable_sm80_to_sm89INS1_16FlashAttnBwdSm80INS1_25CollectiveMainloopBwdSm80ILi2ELi2EN4cute5tupleIJNS5_1CILi128EEES8_NS7_ILi64EEEEEENS_10bfloat16_tEfNS_4arch4Sm80ELb1ELb0ELb1ELb0ELb1ELb0ELb0ELb0ELi2ELi4ELi4ELi4ELb0EEENS1_24CollectiveEpilogueBwdGQAISA_fSD_Li256ELb0ELb1EEENS1_25SingleTileBwdLPTSchedulerILb0ELi128ELb1EEEEEEEEEvNT_6ParamsE$_ZN4cute3eso3ESOILb1ELb0EJNS_6LayoutINS_5tupleIJNS3_IJNS_1CILi8EEENS4_ILi1EEEEEENS4_ILi2EEEEEENS3_IJNS3_IJS6_NS4_ILi0EEEEEENS4_ILi8192EEEEEEEENS_10ViewEngineINS_8smem_ptrIPN7cutlass10bfloat16_tEEEEEEEC2ERKSE_RKSL_:
[----:B------:R-:W-:Y:S02]  /*a0b0*/  IADD3 R4, R23, -c[0x0][0x20], RZ ;  /* 0x8000080017047a10 */ /* 0x000fe40007ffe0ff */
[----:B------:R-:W-:-:S03]  /*a0c0*/  MOV R7, 0x0 ;  /* 0x0000000000077802 */ /* 0x000fc60000000f00 */
[----:B------:R1:W-:Y:S01]  /*a0d0*/  STL.64 [R4], R2 ;  /* 0x0000000204007387 */ /* 0x0003e20000100a00 */
[----:B------:R-:W-:Y:S05]  /*a0e0*/  RET.REL.NODEC R6 `(_ZN7cutlass13device_kernelIN5flash19enable_sm80_to_sm89INS1_16FlashAttnBwdSm80INS1_25CollectiveMainloopBwdSm80ILi2ELi2EN4cute5tupleIJNS5_1CILi128EEES8_NS7_ILi64EEEEEENS_10bfloat16_tEfNS_4arch4Sm80ELb1ELb0ELb1ELb0ELb1ELb0ELb0ELb0ELi2ELi4ELi4ELi4ELb0EEENS1_24CollectiveEpilogueBwdGQAISA_fSD_Li256ELb0ELb1EEENS1_25SingleTileBwdLPTSchedulerILb0ELi128ELb1EEEEEEEEEvNT_6ParamsE) ;  /* 0xffff5f1006007950 */ /* 0x000fea0003c3ffff */
        .type           $_ZN7cutlass13device_kernelIN5flash19enable_sm80_to_sm89INS1_16FlashAttnBwdSm80INS1_25CollectiveMainloopBwdSm80ILi2ELi2EN4cute5tupleIJNS5_1CILi128EEES8_NS7_ILi64EEEEEENS_10bfloat16_tEfNS_4arch4Sm80ELb1ELb0ELb1ELb0ELb1ELb0ELb0ELb0ELi2ELi4ELi4ELi4ELb0EEENS1_24CollectiveEpilogueBwdGQAISA_fSD_Li256ELb0ELb1EEENS1_25SingleTileBwdLPTSchedulerILb0ELi128ELb1EEEEEEEEEvNT_6ParamsE$_ZN4cute3eso3ESOILb1ELb0EJNS_6LayoutINS_5tupleIJNS3_IJNS_1CILi8EEENS4_ILi1EEEEEENS4_ILi2EEEEEENS3_IJNS3_IJS6_NS4_ILi0EEEEEENS4_ILi8192EEEEEEEEiEEC2ERKSE_RKi,@function
        .size           $_ZN7cutlass13device_kernelIN5flash19enable_sm80_to_sm89INS1_16FlashAttnBwdSm80INS1_25CollectiveMainloopBwdSm80ILi2ELi2EN4cute5tupleIJNS5_1CILi128EEES8_NS7_ILi64EEEEEENS_10bfloat16_tEfNS_4arch4Sm80ELb1ELb0ELb1ELb0ELb1ELb0ELb0ELb0ELi2ELi4ELi4ELi4ELb0EEENS1_24CollectiveEpilogueBwdGQAISA_fSD_Li256ELb0ELb1EEENS1_25SingleTileBwdLPTSchedulerILb0ELi128ELb1EEEEEEEEEvNT_6ParamsE$_ZN4cute3eso3ESOILb1ELb0EJNS_6LayoutINS_5tupleIJNS3_IJNS_1CILi8EEENS4_ILi1EEEEEENS4_ILi2EEEEEENS3_IJNS3_IJS6_NS4_ILi0EEEEEENS4_ILi8192EEEEEEEEiEEC2ERKSE_RKi,($_ZN7cutlass13device_kernelIN5flash19enable_sm80_to_sm89INS1_16FlashAttnBwdSm80INS1_25CollectiveMainloopBwdSm80ILi2ELi2EN4cute5tupleIJNS5_1CILi128EEES8_NS7_ILi64EEEEEENS_10bfloat16_tEfNS_4arch4Sm80ELb1ELb0ELb1ELb0ELb1ELb0ELb0ELb0ELi2ELi4ELi4ELi4ELb0EEENS1_24CollectiveEpilogueBwdGQAISA_fSD_Li256ELb0ELb1EEENS1_25SingleTileBwdLPTSchedulerILb0ELi128ELb1EEEEEEEEEvNT_6ParamsE$_ZN4cute3eso3ESOILb1ELb0EJNS_6LayoutINS_5tupleIJNS3_IJNS_1CILi8EEENS4_ILi1EEEEEENS4_ILi2EEEEEENS3_IJNS3_IJS6_NS4_ILi0EEEEEES5_EEEEENS_10ViewEngineIPN7cutlass10bfloat16_tEEEEEC2ERKSD_RKSI_ - $_ZN7cutlass13device_kernelIN5flash19enable_sm80_to_sm89INS1_16FlashAttnBwdSm80INS1_25CollectiveMainloopBwdSm80ILi2ELi2EN4cute5tupleIJNS5_1CILi128EEES8_NS7_ILi64EEEEEENS_10bfloat16_tEfNS_4arch4Sm80ELb1ELb0ELb1ELb0ELb1ELb0ELb0ELb0ELi2ELi4ELi4ELi4ELb0EEENS1_24CollectiveEpilogueBwdGQAISA_fSD_Li256ELb0ELb1EEENS1_25SingleTileBwdLPTSchedulerILb0ELi128ELb1EEEEEEEEEvNT_6ParamsE$_ZN4cute3eso3ESOILb1ELb0EJNS_6LayoutINS_5tupleIJNS3_IJNS_1CILi8EEENS4_ILi1EEEEEENS4_ILi2EEEEEENS3_IJNS3_IJS6_NS4_ILi0EEEEEENS4_ILi8192EEEEEEEEiEEC2ERKSE_RKi)
$_ZN7cutlass13device_kernelIN5flash19enable_sm80_to_sm89INS1_16FlashAttnBwdSm80INS1_25CollectiveMainloopBwdSm80ILi2ELi2EN4cute5tupleIJNS5_1CILi128EEES8_NS7_ILi64EEEEEENS_10bfloat16_tEfNS_4arch4Sm80ELb1ELb0ELb1ELb0ELb1ELb0ELb0ELb0ELi2ELi4ELi4ELi4ELb0EEENS1_24CollectiveEpilogueBwdGQAISA_fSD_Li256ELb0ELb1EEENS1_25SingleTileBwdLPTSchedulerILb0ELi128ELb1EEEEEEEEEvNT_6ParamsE$_ZN4cute3eso3ESOILb1ELb0EJNS_6LayoutINS_5tupleIJNS3_IJNS_1CILi8EEENS4_ILi1EEEEEENS4_ILi2EEEEEENS3_IJNS3_IJS6_NS4_ILi0EEEEEENS4_ILi8192EEEEEEEEiEEC2ERKSE_RKi:
[----:B------:R-:W-:Y:S02]  /*a0f0*/  IADD3 R2, R23, -c[0x0][0x20], RZ ;  /* 0x8000080017027a10 */ /* 0x000fe40007ffe0ff */
[----:B------:R-:W-:-:S03]  /*a100*/  MOV R5, 0x0 ;  /* 0x0000000000057802 */ /* 0x000fc60000000f00 */
[----:B------:R1:W-:Y:S01]  /*a110*/  STL [R2], R3 ;  /* 0x0000000302007387 */ /* 0x0003e20000100800 */
[----:B------:R-:W-:Y:S05]  /*a120*/  RET.REL.NODEC R4 `(_ZN7cutlass13device_kernelIN5flash19enable_sm80_to_sm89INS1_16FlashAttnBwdSm80INS1_25CollectiveMainloopBwdSm80ILi2ELi2EN4cute5tupleIJNS5_1CILi128EEES8_NS7_ILi64EEEEEENS_10bfloat16_tEfNS_4arch4Sm80ELb1ELb0ELb1ELb0ELb1ELb0ELb0ELb0ELi2ELi4ELi4ELi4ELb0EEENS1_24CollectiveEpilogueBwdGQAISA_fSD_Li256ELb0ELb1EEENS1_25SingleTileBwdLPTSchedulerILb0ELi128ELb1EEEEEEEEEvNT_6ParamsE) ;  /* 0xffff5ed004007950 */ /* 0x000fea0003c3ffff */
        .type           $_ZN7cutlass13device_kernelIN5flash19enable_sm80_to_sm89INS1_16FlashAttnBwdSm80INS1_25CollectiveMainloopBwdSm80ILi2ELi2EN4cute5tupleIJNS5_1CILi128EEES8_NS7_ILi64EEEEEENS_10bfloat16_tEfNS_4arch4Sm80ELb1ELb0ELb1ELb0ELb1ELb0ELb0ELb0ELi2ELi4ELi4ELi4ELb0EEENS1_24CollectiveEpilogueBwdGQAISA_fSD_Li256ELb0ELb1EEENS1_25SingleTileBwdLPTSchedulerILb0ELi128ELb1EEEEEEEEEvNT_6ParamsE$_ZN4cute3eso3ESOILb1ELb0EJNS_6LayoutINS_5tupleIJNS3_IJNS_1CILi8EEENS4_ILi1EEEEEENS4_ILi2EEEEEENS3_IJNS3_IJS6_NS4_ILi0EEEEEES5_EEEEENS_10ViewEngineIPN7cutlass10bfloat16_tEEEEEC2ERKSD_RKSI_,@function
        .size           $_ZN7cutlass13device_kernelIN5flash19enable_sm80_to_sm89INS1_16FlashAttnBwdSm80INS1_25CollectiveMainloopBwdSm80ILi2ELi2EN4cute5tupleIJNS5_1CILi128EEES8_NS7_ILi64EEEEEENS_10bfloat16_tEfNS_4arch4Sm80ELb1ELb0ELb1ELb0ELb1ELb0ELb0ELb0ELi2ELi4ELi4ELi4ELb0EEENS1_24CollectiveEpilogueBwdGQAISA_fSD_Li256ELb0ELb1EEENS1_25SingleTileBwdLPTSchedulerILb0ELi128ELb1EEEEEEEEEvNT_6ParamsE$_ZN4cute3eso3ESOILb1ELb0EJNS_6LayoutINS_5tupleIJNS3_IJNS_1CILi8EEENS4_ILi1EEEEEENS4_ILi2EEEEEENS3_IJNS3_IJS6_NS4_ILi0EEEEEES5_EEEEENS_10ViewEngineIPN7cutlass10bfloat16_tEEEEEC2ERKSD_RKSI_,($_ZN7cutlass13device_kernelIN5flash19enable_sm80_to_sm89INS1_16FlashAttnBwdSm80INS1_25CollectiveMainloopBwdSm80ILi2ELi2EN4cute5tupleIJNS5_1CILi128EEES8_NS7_ILi64EEEEEENS_10bfloat16_tEfNS_4arch4Sm80ELb1ELb0ELb1ELb0ELb1ELb0ELb0ELb0ELi2ELi4ELi4ELi4ELb0EEENS1_24CollectiveEpilogueBwdGQAISA_fSD_Li256ELb0ELb1EEENS1_25SingleTileBwdLPTSchedulerILb0ELi128ELb1EEEEEEEEEvNT_6ParamsE$_ZN4cute3eso3ESOILb1ELb0EJNS_6LayoutINS_5tupleIJNS3_IJNS_1CILi8EEENS4_ILi1EEEEEENS4_ILi2EEEEEENS3_IJNS3_IJS6_NS4_ILi0EEEEEES5_EEEEEiEEC2ERKSD_RKi - $_ZN7cutlass13device_kernelIN5flash19enable_sm80_to_sm89INS1_16FlashAttnBwdSm80INS1_25CollectiveMainloopBwdSm80ILi2ELi2EN4cute5tupleIJNS5_1CILi128EEES8_NS7_ILi64EEEEEENS_10bfloat16_tEfNS_4arch4Sm80ELb1ELb0ELb1ELb0ELb1ELb0ELb0ELb0ELi2ELi4ELi4ELi4ELb0EEENS1_24CollectiveEpilogueBwdGQAISA_fSD_Li256ELb0ELb1EEENS1_25SingleTileBwdLPTSchedulerILb0ELi128ELb1EEEEEEEEEvNT_6ParamsE$_ZN4cute3eso3ESOILb1ELb0EJNS_6LayoutINS_5tupleIJNS3_IJNS_1CILi8EEENS4_ILi1EEEEEENS4_ILi2EEEEEENS3_IJNS3_IJS6_NS4_ILi0EEEEEES5_EEEEENS_10ViewEngineIPN7cutlass10bfloat16_tEEEEEC2ERKSD_RKSI_)
$_ZN7cutlass13device_kernelIN5flash19enable_sm80_to_sm89INS1_16FlashAttnBwdSm80INS1_25CollectiveMainloopBwdSm80ILi2ELi2EN4cute5tupleIJNS5_1CILi128EEES8_NS7_ILi64EEEEEENS_10bfloat16_tEfNS_4arch4Sm80ELb1ELb0ELb1ELb0ELb1ELb0ELb0ELb0ELi2ELi4ELi4ELi4ELb0EEENS1_24CollectiveEpilogueBwdGQAISA_fSD_Li256ELb0ELb1EEENS1_25SingleTileBwdLPTSchedulerILb0ELi128ELb1EEEEEEEEEvNT_6ParamsE$_ZN4cute3eso3ESOILb1ELb0EJNS_6LayoutINS_5tupleIJNS3_IJNS_1CILi8EEENS4_ILi1EEEEEENS4_ILi2EEEEEENS3_IJNS3_IJS6_NS4_ILi0EEEEEES5_EEEEENS_10ViewEngineIPN7cutlass10bfloat16_tEEEEEC2ERKSD_RKSI_:
[----:B------:R-:W-:Y:S01]  /*a130*/  IADD3 R7, R67, -c[0x0][0x20], RZ ;  /* 0x8000080043077a10 */ /* 0x000fe20007ffe0ff */
[----:B------:R-:W-:Y:S01]  /*a140*/  IMAD.MOV.U32 R10, RZ, RZ, R6 ;  /* 0x000000ffff0a7224 */ /* 0x000fe200078e0006 */
[----:B------:R-:W-:Y:S01]  /*a150*/  MOV R11, R9 ;  /* 0x00000009000b7202 */ /* 0x000fe20000000f00 */
[----:B------:R-:W-:-:S04]  /*a160*/  IMAD.MOV.U32 R9, RZ, RZ, 0x0 ;  /* 0x00000000ff097424 */ /* 0x000fc800078e00ff */
[----:B------:R1:W-:Y:S01]  /*a170*/  STL.64 [R7], R10 ;  /* 0x0000000a07007387 */ /* 0x0003e20000100a00 */
[----:B------:R-:W-:Y:S05]  /*a180*/  RET.REL.NODEC R8 `(_ZN7cutlass13device_kernelIN5flash19enable_sm80_to_sm89INS1_16FlashAttnBwdSm80INS1_25CollectiveMainloopBwdSm80ILi2ELi2EN4cute5tupleIJNS5_1CILi128EEES8_NS7_ILi64EEEEEENS_10bfloat16_tEfNS_4arch4Sm80ELb1ELb0ELb1ELb0ELb1ELb0ELb0ELb0ELi2ELi4ELi4ELi4ELb0EEENS1_24CollectiveEpilogueBwdGQAISA_fSD_Li256ELb0ELb1EEENS1_25SingleTileBwdLPTSchedulerILb0ELi128ELb1EEEEEEEEEvNT_6ParamsE) ;  /* 0xffff5e7008007950 */ /* 0x000fea0003c3ffff */
        .type           $_ZN7cutlass13device_kernelIN5flash19enable_sm80_to_sm89INS1_16FlashAttnBwdSm80INS1_25CollectiveMainloopBwdSm80ILi2ELi2EN4cute5tupleIJNS5_1CILi128EEES8_NS7_ILi64EEEEEENS_10bfloat16_tEfNS_4arch4Sm80ELb1ELb0ELb1ELb0ELb1ELb0ELb0ELb0ELi2ELi4ELi4ELi4ELb0EEENS1_24CollectiveEpilogueBwdGQAISA_fSD_Li256ELb0ELb1EEENS1_25SingleTileBwdLPTSchedulerILb0ELi128ELb1EEEEEEEEEvNT_6ParamsE$_ZN4cute3eso3ESOILb1ELb0EJNS_6LayoutINS_5tupleIJNS3_IJNS_1CILi8EEENS4_ILi1EEEEEENS4_ILi2EEEEEENS3_IJNS3_IJS6_NS4_ILi0EEEEEES5_EEEEEiEEC2ERKSD_RKi,@function
        .size           $_ZN7cutlass13device_kernelIN5flash19enable_sm80_to_sm89INS1_16FlashAttnBwdSm80INS1_25CollectiveMainloopBwdSm80ILi2ELi2EN4cute5tupleIJNS5_1CILi128EEES8_NS7_ILi64EEEEEENS_10bfloat16_tEfNS_4arch4Sm80ELb1ELb0ELb1ELb0ELb1ELb0ELb0ELb0ELi2ELi4ELi4ELi4ELb0EEENS1_24CollectiveEpilogueBwdGQAISA_fSD_Li256ELb0ELb1EEENS1_25SingleTileBwdLPTSchedulerILb0ELi128ELb1EEEEEEEEEvNT_6ParamsE$_ZN4cute3eso3ESOILb1ELb0EJNS_6LayoutINS_5tupleIJNS3_IJNS_1CILi8EEENS4_ILi1EEEEEENS4_ILi2EEEEEENS3_IJNS3_IJS6_NS4_ILi0EEEEEES5_EEEEEiEEC2ERKSD_RKi,($_ZN7cutlass13device_kernelIN5flash19enable_sm80_to_sm89INS1_16FlashAttnBwdSm80INS1_25CollectiveMainloopBwdSm80ILi2ELi2EN4cute5tupleIJNS5_1CILi128EEES8_NS7_ILi64EEEEEENS_10bfloat16_tEfNS_4arch4Sm80ELb1ELb0ELb1ELb0ELb1ELb0ELb0ELb0ELi2ELi4ELi4ELi4ELb0EEENS1_24CollectiveEpilogueBwdGQAISA_fSD_Li256ELb0ELb1EEENS1_25SingleTileBwdLPTSchedulerILb0ELi128ELb1EEEEEEEEEvNT_6ParamsE$_ZN4cute3eso3ESOILb1ELb0EJNS_6LayoutINS_5tupleIJNS3_IJNS_1CILi8EEENS4_ILi1EEEEEENS4_ILi2EEENS3_IJNS4_ILi4EEES8_EEEEEENS3_IJNS3_IJS6_NS4_ILi0EEEEEES5_NS3_IJNS4_ILi32EEENS4_ILi16EEEEEEEEEEENS_10ViewEngineIPN7cutlass10bfloat16_tEEEEEC2ERKSI_RKSN_ - $_ZN7cutlass13device_kernelIN5flash19enable_sm80_to_sm89INS1_16FlashAttnBwdSm80INS1_25CollectiveMainloopBwdSm80ILi2ELi2EN4cute5tupleIJNS5_1CILi128EEES8_NS7_ILi64EEEEEENS_10bfloat16_tEfNS_4arch4Sm80ELb1ELb0ELb1ELb0ELb1ELb0ELb0ELb0ELi2ELi4ELi4ELi4ELb0EEENS1_24CollectiveEpilogueBwdGQAISA_fSD_Li256ELb0ELb1EEENS1_25SingleTileBwdLPTSchedulerILb0ELi128ELb1EEEEEEEEEvNT_6ParamsE$_ZN4cute3eso3ESOILb1ELb0EJNS_6LayoutINS_5tupleIJNS3_IJNS_1CILi8EEENS4_ILi1EEEEEENS4_ILi2EEEEEENS3_IJNS3_IJS6_NS4_ILi0EEEEEES5_EEEEEiEEC2ERKSD_RKi)
$_ZN7cutlass13device_kernelIN5flash19enable_sm80_to_sm89INS1_16FlashAttnBwdSm80INS1_25CollectiveMainloopBwdSm80ILi2ELi2EN4cute5tupleIJNS5_1CILi128EEES8_NS7_ILi64EEEEEENS_10bfloat16_tEfNS_4arch4Sm80ELb1ELb0ELb1ELb0ELb1ELb0ELb0ELb0ELi2ELi4ELi4ELi4ELb0EEENS1_24CollectiveEpilogueBwdGQAISA_fSD_Li256ELb0ELb1EEENS1_25SingleTileBwdLPTSchedulerILb0ELi128ELb1EEEEEEEEEvNT_6ParamsE$_ZN4cute3eso3ESOILb1ELb0EJNS_6LayoutINS_5tupleIJNS3_IJNS_1CILi8EEENS4_ILi1EEEEEENS4_ILi2EEEEEENS3_IJNS3_IJS6_NS4_ILi0EEEEEES5_EEEEEiEEC2ERKSD_RKi:
[----:B------:R-:W-:Y:S02]  /*a190*/  IADD3 R2, R2, -c[0x0][0x20], RZ ;  /* 0x8000080002027a10 */ /* 0x000fe40007ffe0ff */
[----:B------:R-:W-:-:S03]  /*a1a0*/  MOV R7, 0x0 ;  /* 0x0000000000077802 */ /* 0x000fc60000000f00 */
[----:B------:R1:W-:Y:S01]  /*a1b0*/  STL [R2], R3 ;  /* 0x0000000302007387 */ /* 0x0003e20000100800 */
[----:B------:R-:W-:Y:S05]  /*a1c0*/  RET.REL.NODEC R6 `(_ZN7cutlass13device_kernelIN5flash19enable_sm80_to_sm89INS1_16FlashAttnBwdSm80INS1_25CollectiveMainloopBwdSm80ILi2ELi2EN4cute5tupleIJNS5_1CILi128EEES8_NS7_ILi64EEEEEENS_10bfloat16_tEfNS_4arch4Sm80ELb1ELb0ELb1ELb0ELb1ELb0ELb0ELb0ELi2ELi4ELi4ELi4ELb0EEENS1_24CollectiveEpilogueBwdGQAISA_fSD_Li256ELb0ELb1EEENS1_25SingleTileBwdLPTSchedulerILb0ELi128ELb1EEEEEEEEEvNT_6ParamsE) ;  /* 0xffff5e3006007950 */ /* 0x000fea0003c3ffff */
        .type           $_ZN7cutlass13device_kernelIN5flash19enable_sm80_to_sm89INS1_16FlashAttnBwdSm80INS1_25CollectiveMainloopBwdSm80ILi2ELi2EN4cute5tupleIJNS5_1CILi128EEES8_NS7_ILi64EEEEEENS_10bfloat16_tEfNS_4arch4Sm80ELb1ELb0ELb1ELb0ELb1ELb0ELb0ELb0ELi2ELi4ELi4ELi4ELb0EEENS1_24CollectiveEpilogueBwdGQAISA_fSD_Li256ELb0ELb1EEENS1_25SingleTileBwdLPTSchedulerILb0ELi128ELb1EEEEEEEEEvNT_6ParamsE$_ZN4cute3eso3ESOILb1ELb0EJNS_6LayoutINS_5tupleIJNS3_IJNS_1CILi8EEENS4_ILi1EEEEEENS4_ILi2EEENS3_IJNS4_ILi4EEES8_EEEEEENS3_IJNS3_IJS6_NS4_ILi0EEEEEES5_NS3_IJNS4_ILi32EEENS4_ILi16EEEEEEEEEEENS_10ViewEngineIPN7cutlass10bfloat16_tEEEEEC2ERKSI_RKSN_,@function
        .size           $_ZN7cutlass13device_kernelIN5flash19enable_sm80_to_sm89INS1_16FlashAttnBwdSm80INS1_25CollectiveMainloopBwdSm80ILi2ELi2EN4cute5tupleIJNS5_1CILi128EEES8_NS7_ILi64EEEEEENS_10bfloat16_tEfNS_4arch4Sm80ELb1ELb0ELb1ELb0ELb1ELb0ELb0ELb0ELi2ELi4ELi4ELi4ELb0EEENS1_24CollectiveEpilogueBwdGQAISA_fSD_Li256ELb0ELb1EEENS1_25SingleTileBwdLPTSchedulerILb0ELi128ELb1EEEEEEEEEvNT_6ParamsE$_ZN4cute3eso3ESOILb1ELb0EJNS_6LayoutINS_5tupleIJNS3_IJNS_1CILi8EEENS4_ILi1EEEEEENS4_ILi2EEENS3_IJNS4_ILi4EEES8_EEEEEENS3_IJNS3_IJS6_NS4_ILi0EEEEEES5_NS3_IJNS4_ILi32EEENS4_ILi16EEEEEEEEEEENS_10ViewEngineIPN7cutlass10bfloat16_tEEEEEC2ERKSI_RKSN_,($_ZN7cutlass13device_kernelIN5flash19enable_sm80_to_sm89INS1_16FlashAttnBwdSm80INS1_25CollectiveMainloopBwdSm80ILi2ELi2EN4cute5tupleIJNS5_1CILi128EEES8_NS7_ILi64EEEEEENS_10bfloat16_tEfNS_4arch4Sm80ELb1ELb0ELb1ELb0ELb1ELb0ELb0ELb0ELi2ELi4ELi4ELi4ELb0EEENS1_24CollectiveEpilogueBwdGQAISA_fSD_Li256ELb0ELb1EEENS1_25SingleTileBwdLPTSchedulerILb0ELi128ELb1EEEEEEEEEvNT_6ParamsE$_ZN4cute3eso3ESOILb1ELb0EJNS_6LayoutINS_5tupleIJNS3_IJNS_1CILi8EEENS4_ILi1EEEEEENS4_ILi2EEENS4_ILi4EEEEEENS3_IJNS3_IJS6_NS4_ILi0EEEEEES5_NS4_ILi16EEEEEEEENS_10ViewEngineIPN7cutlass10bfloat16_tEEEEEC2ERKSF_RKSK_ - $_ZN7cutlass13device_kernelIN5flash19enable_sm80_to_sm89INS1_16FlashAttnBwdSm80INS1_25CollectiveMainloopBwdSm80ILi2ELi2EN4cute5tupleIJNS5_1CILi128EEES8_NS7_ILi64EEEEEENS_10bfloat16_tEfNS_4arch4Sm80ELb1ELb0ELb1ELb0ELb1ELb0ELb0ELb0ELi2ELi4ELi4ELi4ELb0EEENS1_24CollectiveEpilogueBwdGQAISA_fSD_Li256ELb0ELb1EEENS1_25SingleTileBwdLPTSchedulerILb0ELi128ELb1EEEEEEEEEvNT_6ParamsE$_ZN4cute3eso3ESOILb1ELb0EJNS_6LayoutINS_5tupleIJNS3_IJNS_1CILi8EEENS4_ILi1EEEEEENS4_ILi2EEENS3_IJNS4_ILi4EEES8_EEEEEENS3_IJNS3_IJS6_NS4_ILi0EEEEEES5_NS3_IJNS4_ILi32EEENS4_ILi16EEEEEEEEEEENS_10ViewEngineIPN7cutlass10bfloat16_tEEEEEC2ERKSI_RKSN_)
$_ZN7cutlass13device_kernelIN5flash19enable_sm80_to_sm89INS1_16FlashAttnBwdSm80INS1_25CollectiveMainloopBwdSm80ILi2ELi2EN4cute5tupleIJNS5_1CILi128EEES8_NS7_ILi64EEEEEENS_10bfloat16_tEfNS_4arch4Sm80ELb1ELb0ELb1ELb0ELb1ELb0ELb0ELb0ELi2ELi4ELi4ELi4ELb0EEENS1_24CollectiveEpilogueBwdGQAISA_fSD_Li256ELb0ELb1EEENS1_25SingleTileBwdLPTSchedulerILb0ELi128ELb1EEEEEEEEEvNT_6ParamsE$_ZN4cute3eso3ESOILb1ELb0EJNS_6LayoutINS_5tupleIJNS3_IJNS_1CILi8EEENS4_ILi1EEEEEENS4_ILi2EEENS3_IJNS4_ILi4EEES8_EEEEEENS3_IJNS3_IJS6_NS4_ILi0EEEEEES5_NS3_IJNS4_ILi32EEENS4_ILi16EEEEEEEEEEENS_10ViewEngineIPN7cutlass10bfloat16_tEEEEEC2ERKSI_RKSN_:
[----:B------:R-:W-:Y:S02]  /*a1d0*/  IADD3 R2, R67, -c[0x0][0x20], RZ ;  /* 0x8000080043027a10 */ /* 0x000fe40007ffe0ff */
[----:B------:R-:W-:-:S03]  /*a1e0*/  MOV R5, 0x0 ;  /* 0x0000000000057802 */ /* 0x000fc60000000f00 */
[----:B------:R1:W-:Y:S01]  /*a1f0*/  STL.64 [R2], R62 ;  /* 0x0000003e02007387 */ /* 0x0003e20000100a00 */
[----:B------:R-:W-:Y:S05]  /*a200*/  RET.REL.NODEC R4 `(_ZN7cutlass13device_kernelIN5flash19enable_sm80_to_sm89INS1_16FlashAttnBwdSm80INS1_25CollectiveMainloopBwdSm80ILi2ELi2EN4cute5tupleIJNS5_1CILi128EEES8_NS7_ILi64EEEEEENS_10bfloat16_tEfNS_4arch4Sm80ELb1ELb0ELb1ELb0ELb1ELb0ELb0ELb0ELi2ELi4ELi4ELi4ELb0EEENS1_24CollectiveEpilogueBwdGQAISA_fSD_Li256ELb0ELb1EEENS1_25SingleTileBwdLPTSchedulerILb0ELi128ELb1EEEEEEEEEvNT_6ParamsE) ;  /* 0xffff5df004007950 */ /* 0x000fea0003c3ffff */
        .type           $_ZN7cutlass13device_kernelIN5flash19enable_sm80_to_sm89INS1_16FlashAttnBwdSm80INS1_25CollectiveMainloopBwdSm80ILi2ELi2EN4cute5tupleIJNS5_1CILi128EEES8_NS7_ILi64EEEEEENS_10bfloat16_tEfNS_4arch4Sm80ELb1ELb0ELb1ELb0ELb1ELb0ELb0ELb0ELi2ELi4ELi4ELi4ELb0EEENS1_24CollectiveEpilogueBwdGQAISA_fSD_Li256ELb0ELb1EEENS1_25SingleTileBwdLPTSchedulerILb0ELi128ELb1EEEEEEEEEvNT_6ParamsE$_ZN4cute3eso3ESOILb1ELb0EJNS_6LayoutINS_5tupleIJNS3_IJNS_1CILi8EEENS4_ILi1EEEEEENS4_ILi2EEENS4_ILi4EEEEEENS3_IJNS3_IJS6_NS4_ILi0EEEEEES5_NS4_ILi16EEEEEEEENS_10ViewEngineIPN7cutlass10bfloat16_tEEEEEC2ERKSF_RKSK_,@function
        .size           $_ZN7cutlass13device_kernelIN5flash19enable_sm80_to_sm89INS1_16FlashAttnBwdSm80INS1_25CollectiveMainloopBwdSm80ILi2ELi2EN4cute5tupleIJNS5_1CILi128EEES8_NS7_ILi64EEEEEENS_10bfloat16_tEfNS_4arch4Sm80ELb1ELb0ELb1ELb0ELb1ELb0ELb0ELb0ELi2ELi4ELi4ELi4ELb0EEENS1_24CollectiveEpilogueBwdGQAISA_fSD_Li256ELb0ELb1EEENS1_25SingleTileBwdLPTSchedulerILb0ELi128ELb1EEEEEEEEEvNT_6ParamsE$_ZN4cute3eso3ESOILb1ELb0EJNS_6LayoutINS_5tupleIJNS3_IJNS_1CILi8EEENS4_ILi1EEEEEENS4_ILi2EEENS4_ILi4EEEEEENS3_IJNS3_IJS6_NS4_ILi0EEEEEES5_NS4_ILi16EEEEEEEENS_10ViewEngineIPN7cutlass10bfloat16_tEEEEEC2ERKSF_RKSK_,($_ZN7cutlass13device_kernelIN5flash19enable_sm80_to_sm89INS1_16FlashAttnBwdSm80INS1_25CollectiveMainloopBwdSm80ILi2ELi2EN4cute5tupleIJNS5_1CILi128EEES8_NS7_ILi64EEEEEENS_10bfloat16_tEfNS_4arch4Sm80ELb1ELb0ELb1ELb0ELb1ELb0ELb0ELb0ELi2ELi4ELi4ELi4ELb0EEENS1_24CollectiveEpilogueBwdGQAISA_fSD_Li256ELb0ELb1EEENS1_25SingleTileBwdLPTSchedulerILb0ELi128ELb1EEEEEEEEEvNT_6ParamsE$_ZN4cute3eso3ESOILb1ELb0EJNS_6LayoutINS_5tupleIJNS3_IJNS_1CILi8EEENS4_ILi1EEEEEENS4_ILi2EEES5_EEENS3_IJNS3_IJS6_NS4_ILi0EEEEEENS4_ILi64EEES5_EEEEENS_10ViewEngineIPN7cutlass10bfloat16_tEEEEEC2ERKSE_RKSJ_ - $_ZN7cutlass13device_kernelIN5flash19enable_sm80_to_sm89INS1_16FlashAttnBwdSm80INS1_25CollectiveMainloopBwdSm80ILi2ELi2EN4cute5tupleIJNS5_1CILi128EEES8_NS7_ILi64EEEEEENS_10bfloat16_tEfNS_4arch4Sm80ELb1ELb0ELb1ELb0ELb1ELb0ELb0ELb0ELi2ELi4ELi4ELi4ELb0EEENS1_24CollectiveEpilogueBwdGQAISA_fSD_Li256ELb0ELb1EEENS1_25SingleTileBwdLPTSchedulerILb0ELi128ELb1EEEEEEEEEvNT_6ParamsE$_ZN4cute3eso3ESOILb1ELb0EJNS_6LayoutINS_5tupleIJNS3_IJNS_1CILi8EEENS4_ILi1EEEEEENS4_ILi2EEENS4_ILi4EEEEEENS3_IJNS3_IJS6_NS4_ILi0EEEEEES5_NS4_ILi16EEEEEEEENS_10ViewEngineIPN7cutlass10bfloat16_tEEEEEC2ERKSF_RKSK_)
$_ZN7cutlass13device_kernelIN5flash19enable_sm80_to_sm89INS1_16FlashAttnBwdSm80INS1_25CollectiveMainloopBwdSm80ILi2ELi2EN4cute5tupleIJNS5_1CILi128EEES8_NS7_ILi64EEEEEENS_10bfloat16_tEfNS_4arch4Sm80ELb1ELb0ELb1ELb0ELb1ELb0ELb0ELb0ELi2ELi4ELi4ELi4ELb0EEENS1_24CollectiveEpilogueBwdGQAISA_fSD_Li256ELb0ELb1EEENS1_25SingleTileBwdLPTSchedulerILb0ELi128ELb1EEEEEEEEEvNT_6ParamsE$_ZN4cute3eso3ESOILb1ELb0EJNS_6LayoutINS_5tupleIJNS3_IJNS_1CILi8EEENS4_ILi1EEEEEENS4_ILi2EEENS4_ILi4EEEEEENS3_IJNS3_IJS6_NS4_ILi0EEEEEES5_NS4_ILi16EEEEEEEENS_10ViewEngineIPN7cutlass10bfloat16_tEEEEEC2ERKSF_RKSK_:
[----:B------:R-:W-:Y:S01]  /*a210*/  IADD3 R2, R23, -c[0x0][0x20], RZ ;  /* 0x8000080017027a10 */ /* 0x000fe20007ffe0ff */
[----:B------:R-:W-:Y:S01]  /*a220*/  IMAD.MOV.U32 R7, RZ, RZ, R3 ;  /* 0x000000ffff077224 */ /* 0x000fe200078e0003 */
[----:B------:R-:W-:-:S04]  /*a230*/  MOV R5, 0x0 ;  /* 0x0000000000057802 */ /* 0x000fc80000000f00 */
[----:B------:R1:W-:Y:S01]  /*a240*/  STL.64 [R2], R6 ;  /* 0x0000000602007387 */ /* 0x0003e20000100a00 */
[----:B------:R-:W-:Y:S05]  /*a250*/  RET.REL.NODEC R4 `(_ZN7cutlass13device_kernelIN5flash19enable_sm80_to_sm89INS1_16FlashAttnBwdSm80INS1_25CollectiveMainloopBwdSm80ILi2ELi2EN4cute5tupleIJNS5_1CILi128EEES8_NS7_ILi64EEEEEENS_10bfloat16_tEfNS_4arch4Sm80ELb1ELb0ELb1ELb0ELb1ELb0ELb0ELb0ELi2ELi4ELi4ELi4ELb0EEENS1_24CollectiveEpilogueBwdGQAISA_fSD_Li256ELb0ELb1EEENS1_25SingleTileBwdLPTSchedulerILb0ELi128ELb1EEEEEEEEEvNT_6ParamsE) ;  /* 0xffff5da004007950 */ /* 0x000fea0003c3ffff */
        .type           $_ZN7cutlass13device_kernelIN5flash19enable_sm80_to_sm89INS1_16FlashAttnBwdSm80INS1_25CollectiveMainloopBwdSm80ILi2ELi2EN4cute5tupleIJNS5_1CILi128EEES8_NS7_ILi64EEEEEENS_10bfloat16_tEfNS_4arch4Sm80ELb1ELb0ELb1ELb0ELb1ELb0ELb0ELb0ELi2ELi4ELi4ELi4ELb0EEENS1_24CollectiveEpilogueBwdGQAISA_fSD_Li256ELb0ELb1EEENS1_25SingleTileBwdLPTSchedulerILb0ELi128ELb1EEEEEEEEEvNT_6ParamsE$_ZN4cute3eso3ESOILb1ELb0EJNS_6LayoutINS_5tupleIJNS3_IJNS_1CILi8EEENS4_ILi1EEEEEENS4_ILi2EEES5_EEENS3_IJNS3_IJS6_NS4_ILi0EEEEEENS4_ILi64EEES5_EEEEENS_10ViewEngineIPN7cutlass10bfloat16_tEEEEEC2ERKSE_RKSJ_,@function
        .size           $_ZN7cutlass13device_kernelIN5flash19enable_sm80_to_sm89INS1_16FlashAttnBwdSm80INS1_25CollectiveMainloopBwdSm80ILi2ELi2EN4cute5tupleIJNS5_1CILi128EEES8_NS7_ILi64EEEEEENS_10bfloat16_tEfNS_4arch4Sm80ELb1ELb0ELb1ELb0ELb1ELb0ELb0ELb0ELi2ELi4ELi4ELi4ELb0EEENS1_24CollectiveEpilogueBwdGQAISA_fSD_Li256ELb0ELb1EEENS1_25SingleTileBwdLPTSchedulerILb0ELi128ELb1EEEEEEEEEvNT_6ParamsE$_ZN4cute3eso3ESOILb1ELb0EJNS_6LayoutINS_5tupleIJNS3_IJNS_1CILi8EEENS4_ILi1EEEEEENS4_ILi2EEES5_EEENS3_IJNS3_IJS6_NS4_ILi0EEEEEENS4_ILi64EEES5_EEEEENS_10ViewEngineIPN7cutlass10bfloat16_tEEEEEC2ERKSE_RKSJ_,($_ZN7cutlass13device_kernelIN5flash19enable_sm80_to_sm89INS1_16FlashAttnBwdSm80INS1_25CollectiveMainloopBwdSm80ILi2ELi2EN4cute5tupleIJNS5_1CILi128EEES8_NS7_ILi64EEEEEENS_10bfloat16_tEfNS_4arch4Sm80ELb1ELb0ELb1ELb0ELb1ELb0ELb0ELb0ELi2ELi4ELi4ELi4ELb0EEENS1_24CollectiveEpilogueBwdGQAISA_fSD_Li256ELb0ELb1EEENS1_25SingleTileBwdLPTSchedulerILb0ELi128ELb1EEEEEEEEEvNT_6ParamsE$_ZN4cute3eso3ESOILb1ELb0EJNS_6LayoutINS_5tupleIJNS3_IJNS_1CILi8EEENS4_ILi1EEEEEENS4_ILi4EEEEEENS3_IJNS3_IJS6_NS4_ILi0EEEEEENS4_ILi2048EEEEEEEENS_10ViewEngineINS_8smem_ptrIPN7cutlass10bfloat16_tEEEEEEEC2ERKSE_RKSL_ - $_ZN7cutlass13device_kernelIN5flash19enable_sm80_to_sm89INS1_16FlashAttnBwdSm80INS1_25CollectiveMainloopBwdSm80ILi2ELi2EN4cute5tupleIJNS5_1CILi128EEES8_NS7_ILi64EEEEEENS_10bfloat16_tEfNS_4arch4Sm80ELb1ELb0ELb1ELb0ELb1ELb0ELb0ELb0ELi2ELi4ELi4ELi4ELb0EEENS1_24CollectiveEpilogueBwdGQAISA_fSD_Li256ELb0ELb1EEENS1_25SingleTileBwdLPTSchedulerILb0ELi128ELb1EEEEEEEEEvNT_6ParamsE$_ZN4cute3eso3ESOILb1ELb0EJNS_6LayoutINS_5tupleIJNS3_IJNS_1CILi8EEENS4_ILi1EEEEEENS4_ILi2EEES5_EEENS3_IJNS3_IJS6_NS4_ILi0EEEEEENS4_ILi64EEES5_EEEEENS_10ViewEngineIPN7cutlass10bfloat16_tEEEEEC2ERKSE_RKSJ_)
$_ZN7cutlass13device_kernelIN5flash19enable_sm80_to_sm89INS1_16FlashAttnBwdSm80INS1_25CollectiveMainloopBwdSm80ILi2ELi2EN4cute5tupleIJNS5_1CILi128EEES8_NS7_ILi64EEEEEENS_10bfloat16_tEfNS_4arch4Sm80ELb1ELb0ELb1ELb0ELb1ELb0ELb0ELb0ELi2ELi4ELi4ELi4ELb0EEENS1_24CollectiveEpilogueBwdGQAISA_fSD_Li256ELb0ELb1EEENS1_25SingleTileBwdLPTSchedulerILb0ELi128ELb1EEEEEEEEEvNT_6ParamsE$_ZN4cute3eso3ESOILb1ELb0EJNS_6LayoutINS_5tupleIJNS3_IJNS_1CILi8EEENS4_ILi1EEEEEENS4_ILi2EEES5_EEENS3_IJNS3_IJS6_NS4_ILi0EEEEEENS4_ILi64EEES5_EEEEENS_10ViewEngineIPN7cutlass10bfloat16_tEEEEEC2ERKSE_RKSJ_:
[----:B------:R-:W-:Y:S01]  /*a260*/  IADD3 R2, R23, -c[0x0][0x20], RZ ;  /* 0x8000080017027a10 */ /* 0x000fe20007ffe0ff */
[----:B------:R-:W-:Y:S01]  /*a270*/  IMAD.MOV.U32 R7, RZ, RZ, R3 ;  /* 0x000000ffff077224 */ /* 0x000fe200078e0003 */
[----:B------:R-:W-:-:S04]  /*a280*/  MOV R5, 0x0 ;  /* 0x0000000000057802 */ /* 0x000fc80000000f00 */
[----:B------:R1:W-:Y:S01]  /*a290*/  STL.64 [R2], R6 ;  /* 0x0000000602007387 */ /* 0x0003e20000100a00 */
[----:B------:R-:W-:Y:S05]  /*a2a0*/  RET.REL.NODEC R4 `(_ZN7cutlass13device_kernelIN5flash19enable_sm80_to_sm89INS1_16FlashAttnBwdSm80INS1_25CollectiveMainloopBwdSm80ILi2ELi2EN4cute5tupleIJNS5_1CILi128EEES8_NS7_ILi64EEEEEENS_10bfloat16_tEfNS_4arch4Sm80ELb1ELb0ELb1ELb0ELb1ELb0ELb0ELb0ELi2ELi4ELi4ELi4ELb0EEENS1_24CollectiveEpilogueBwdGQAISA_fSD_Li256ELb0ELb1EEENS1_25SingleTileBwdLPTSchedulerILb0ELi128ELb1EEEEEEEEEvNT_6ParamsE) ;  /* 0xffff5d5004007950 */ /* 0x000fea0003c3ffff */
        .type           $_ZN7cutlass13device_kernelIN5flash19enable_sm80_to_sm89INS1_16FlashAttnBwdSm80INS1_25CollectiveMainloopBwdSm80ILi2ELi2EN4cute5tupleIJNS5_1CILi128EEES8_NS7_ILi64EEEEEENS_10bfloat16_tEfNS_4arch4Sm80ELb1ELb0ELb1ELb0ELb1ELb0ELb0ELb0ELi2ELi4ELi4ELi4ELb0EEENS1_24CollectiveEpilogueBwdGQAISA_fSD_Li256ELb0ELb1EEENS1_25SingleTileBwdLPTSchedulerILb0ELi128ELb1EEEEEEEEEvNT_6ParamsE$_ZN4cute3eso3ESOILb1ELb0EJNS_6LayoutINS_5tupleIJNS3_IJNS_1CILi8EEENS4_ILi1EEEEEENS4_ILi4EEEEEENS3_IJNS3_IJS6_NS4_ILi0EEEEEENS4_ILi2048EEEEEEEENS_10ViewEngineINS_8smem_ptrIPN7cutlass10bfloat16_tEEEEEEEC2ERKSE_RKSL_,@function
        .size           $_ZN7cutlass13device_kernelIN5flash19enable_sm80_to_sm89INS1_16FlashAttnBwdSm80INS1_25CollectiveMainloopBwdSm80ILi2ELi2EN4cute5tupleIJNS5_1CILi128EEES8_NS7_ILi64EEEEEENS_10bfloat16_tEfNS_4arch4Sm80ELb1ELb0ELb1ELb0ELb1ELb0ELb0ELb0ELi2ELi4ELi4ELi4ELb0EEENS1_24CollectiveEpilogueBwdGQAISA_fSD_Li256ELb0ELb1EEENS1_25SingleTileBwdLPTSchedulerILb0ELi128ELb1EEEEEEEEEvNT_6ParamsE$_ZN4cute3eso3ESOILb1ELb0EJNS_6LayoutINS_5tupleIJNS3_IJNS_1CILi8EEENS4_ILi1EEEEEENS4_ILi4EEEEEENS3_IJNS3_IJS6_NS4_ILi0EEEEEENS4_ILi2048EEEEEEEENS_10ViewEngineINS_8smem_ptrIPN7cutlass10bfloat16_tEEEEEEEC2ERKSE_RKSL_,($_ZN7cutlass13device_kernelIN5flash19enable_sm80_to_sm89INS1_16FlashAttnBwdSm80INS1_25CollectiveMainloopBwdSm80ILi2ELi2EN4cute5tupleIJNS5_1CILi128EEES8_NS7_ILi64EEEEEENS_10bfloat16_tEfNS_4arch4Sm80ELb1ELb0ELb1ELb0ELb1ELb0ELb0ELb0ELi2ELi4ELi4ELi4ELb0EEENS1_24CollectiveEpilogueBwdGQAISA_fSD_Li256ELb0ELb1EEENS1_25SingleTileBwdLPTSchedulerILb0ELi128ELb1EEEEEEEEEvNT_6ParamsE$_ZN4cute3eso3ESOILb1ELb0EJNS_6LayoutINS_5tupleIJNS3_IJNS_1CILi8EEENS4_ILi1EEEEEENS4_ILi4EEEEEENS3_IJNS3_IJS6_NS4_ILi0EEEEEENS4_ILi2048EEEEEEEEiEEC2ERKSE_RKi - $_ZN7cutlass13device_kernelIN5flash19enable_sm80_to_sm89INS1_16FlashAttnBwdSm80INS1_25CollectiveMainloopBwdSm80ILi2ELi2EN4cute5tupleIJNS5_1CILi128EEES8_NS7_ILi64EEEEEENS_10bfloat16_tEfNS_4arch4Sm80ELb1ELb0ELb1ELb0ELb1ELb0ELb0ELb0ELi2ELi4ELi4ELi4ELb0EEENS1_24CollectiveEpilogueBwdGQAISA_fSD_Li256ELb0ELb1EEENS1_25SingleTileBwdLPTSchedulerILb0ELi128ELb1EEEEEEEEEvNT_6ParamsE$_ZN4cute3eso3ESOILb1ELb0EJNS_6LayoutINS_5tupleIJNS3_IJNS_1CILi8EEENS4_ILi1EEEEEENS4_ILi4EEEEEENS3_IJNS3_IJS6_NS4_ILi0EEEEEENS4_ILi2048EEEEEEEENS_10ViewEngineINS_8smem_ptrIPN7cutlass10bfloat16_tEEEEEEEC2ERKSE_RKSL_)
$_ZN7cutlass13device_kernelIN5flash19enable_sm80_to_sm89INS1_16FlashAttnBwdSm80INS1_25CollectiveMainloopBwdSm80ILi2ELi2EN4cute5tupleIJNS5_1CILi128EEES8_NS7_ILi64EEEEEENS_10bfloat16_tEfNS_4arch4Sm80ELb1ELb0ELb1ELb0ELb1ELb0ELb0ELb0ELi2ELi4ELi4ELi4ELb0EEENS1_24CollectiveEpilogueBwdGQAISA_fSD_Li256ELb0ELb1EEENS1_25SingleTileBwdLPTSchedulerILb0ELi128ELb1EEEEEEEEEvNT_6ParamsE$_ZN4cute3eso3ESOILb1ELb0EJNS_6LayoutINS_5tupleIJNS3_IJNS_1CILi8EEENS4_ILi1EEEEEENS4_ILi4EEEEEENS3_IJNS3_IJS6_NS4_ILi0EEEEEENS4_ILi2048EEEEEEEENS_10ViewEngineINS_8smem_ptrIPN7cutlass10bfloat16_tEEEEEEEC2ERKSE_RKSL_:
[----:B------:R-:W-:Y:S02]  /*a2b0*/  IADD3 R4, R23, -c[0x0][0x20], RZ ;  /* 0x8000080017047a10 */ /* 0x000fe40007ffe0ff */
[----:B------:R-:W-:-:S03]  /*a2c0*/  MOV R7, 0x0 ;  /* 0x0000000000077802 */ /* 0x000fc60000000f00 */
[----:B------:R1:W-:Y:S01]  /*a2d0*/  STL.64 [R4], R2 ;  /* 0x0000000204007387 */ /* 0x0003e20000100a00 */
[----:B------:R-:W-:Y:S05]  /*a2e0*/  RET.REL.NODEC R6 `(_ZN7cutlass13device_kernelIN5flash19enable_sm80_to_sm89INS1_16FlashAttnBwdSm80INS1_25CollectiveMainloopBwdSm80ILi2ELi2EN4cute5tupleIJNS5_1CILi128EEES8_NS7_ILi64EEEEEENS_10bfloat16_tEfNS_4arch4Sm80ELb1ELb0ELb1ELb0ELb1ELb0ELb0ELb0ELi2ELi4ELi4ELi4ELb0EEENS1_24CollectiveEpilogueBwdGQAISA_fSD_Li256ELb0ELb1EEENS1_25SingleTileBwdLPTSchedulerILb0ELi128ELb1EEEEEEEEEvNT_6ParamsE) ;  /* 0xffff5d1006007950 */ /* 0x000fea0003c3ffff */
        .type           $_ZN7cutlass13device_kernelIN5flash19enable_sm80_to_sm89INS1_16FlashAttnBwdSm80INS1_25CollectiveMainloopBwdSm80ILi2ELi2EN4cute5tupleIJNS5_1CILi128EEES8_NS7_ILi64EEEEEENS_10bfloat16_tEfNS_4arch4Sm80ELb1ELb0ELb1ELb0ELb1ELb0ELb0ELb0ELi2ELi4ELi4ELi4ELb0EEENS1_24CollectiveEpilogueBwdGQAISA_fSD_Li256ELb0ELb1EEENS1_25SingleTileBwdLPTSchedulerILb0ELi128ELb1EEEEEEEEEvNT_6ParamsE$_ZN4cute3eso3ESOILb1ELb0EJNS_6LayoutINS_5tupleIJNS3_IJNS_1CILi8EEENS4_ILi1EEEEEENS4_ILi4EEEEEENS3_IJNS3_IJS6_NS4_ILi0EEEEEENS4_ILi2048EEEEEEEEiEEC2ERKSE_RKi,@function
        .size           $_ZN7cutlass13device_kernelIN5flash19enable_sm80_to_sm89INS1_16FlashAttnBwdSm80INS1_25CollectiveMainloopBwdSm80ILi2ELi2EN4cute5tupleIJNS5_1CILi128EEES8_NS7_ILi64EEEEEENS_10bfloat16_tEfNS_4arch4Sm80ELb1ELb0ELb1ELb0ELb1ELb0ELb0ELb0ELi2ELi4ELi4ELi4ELb0EEENS1_24CollectiveEpilogueBwdGQAISA_fSD_Li256ELb0ELb1EEENS1_25SingleTileBwdLPTSchedulerILb0ELi128ELb1EEEEEEEEEvNT_6ParamsE$_ZN4cute3eso3ESOILb1ELb0EJNS_6LayoutINS_5tupleIJNS3_IJNS_1CILi8EEENS4_ILi1EEEEEENS4_ILi4EEEEEENS3_IJNS3_IJS6_NS4_ILi0EEEEEENS4_ILi2048EEEEEEEEiEEC2ERKSE_RKi,($_ZN7cutlass13device_kernelIN5flash19enable_sm80_to_sm89INS1_16FlashAttnBwdSm80INS1_25CollectiveMainloopBwdSm80ILi2ELi2EN4cute5tupleIJNS5_1CILi128EEES8_NS7_ILi64EEEEEENS_10bfloat16_tEfNS_4arch4Sm80ELb1ELb0ELb1ELb0ELb1ELb0ELb0ELb0ELi2ELi4ELi4ELi4ELb0EEENS1_24CollectiveEpilogueBwdGQAISA_fSD_Li256ELb0ELb1EEENS1_25SingleTileBwdLPTSchedulerILb0ELi128ELb1EEEEEEEEEvNT_6ParamsE$_ZN4cute3eso3ESOILb1ELb0EJNS_6LayoutINS_5tupleIJNS3_IJNS_1CILi8EEENS4_ILi1EEEEEENS4_ILi4EEEEEENS3_IJNS3_IJS6_NS4_ILi0EEEEEES5_EEEEENS_10ViewEngineIPN7cutlass10bfloat16_tEEEEEC2ERKSD_RKSI_ - $_ZN7cutlass13device_kernelIN5flash19enable_sm80_to_sm89INS1_16FlashAttnBwdSm80INS1_25CollectiveMainloopBwdSm80ILi2ELi2EN4cute5tupleIJNS5_1CILi128EEES8_NS7_ILi64EEEEEENS_10bfloat16_tEfNS_4arch4Sm80ELb1ELb0ELb1ELb0ELb1ELb0ELb0ELb0ELi2ELi4ELi4ELi4ELb0EEENS1_24CollectiveEpilogueBwdGQAISA_fSD_Li256ELb0ELb1EEENS1_25SingleTileBwdLPTSchedulerILb0ELi128ELb1EEEEEEEEEvNT_6ParamsE$_ZN4cute3eso3ESOILb1ELb0EJNS_6LayoutINS_5tupleIJNS3_IJNS_1CILi8EEENS4_ILi1EEEEEENS4_ILi4EEEEEENS3_IJNS3_IJS6_NS4_ILi0EEEEEENS4_ILi2048EEEEEEEEiEEC2ERKSE_RKi)
$_ZN7cutlass13device_kernelIN5flash19enable_sm80_to_sm89INS1_16FlashAttnBwdSm80INS1_25CollectiveMainloopBwdSm80ILi2ELi2EN4cute5tupleIJNS5_1CILi128EEES8_NS7_ILi64EEEEEENS_10bfloat16_tEfNS_4arch4Sm80ELb1ELb0ELb1ELb0ELb1ELb0ELb0ELb0ELi2ELi4ELi4ELi4ELb0EEENS1_24CollectiveEpilogueBwdGQAISA_fSD_Li256ELb0ELb1EEENS1_25SingleTileBwdLPTSchedulerILb0ELi128ELb1EEEEEEEEEvNT_6ParamsE$_ZN4cute3eso3ESOILb1ELb0EJNS_6LayoutINS_5tupleIJNS3_IJNS_1CILi8EEENS4_ILi1EEEEEENS4_ILi4EEEEEENS3_IJNS3_IJS6_NS4_ILi0EEEEEENS4_ILi2048EEEEEEEEiEEC2ERKSE_RKi:
[----:B------:R-:W-:Y:S02]  /*a2f0*/  IADD3 R2, R23, -c[0x0][0x20], RZ ;  /* 0x8000080017027a10 */ /* 0x000fe40007ffe0ff */
[----:B------:R-:W-:-:S03]  /*a300*/  MOV R5, 0x0 ;  /* 0x0000000000057802 */ /* 0x000fc60000000f00 */
[----:B------:R1:W-:Y:S01]  /*a310*/  STL [R2], R3 ;  /* 0x0000000302007387 */ /* 0x0003e20000100800 */
[----:B------:R-:W-:Y:S05]  /*a320*/  RET.REL.NODEC R4 `(_ZN7cutlass13device_kernelIN5flash19enable_sm80_to_sm89INS1_16FlashAttnBwdSm80INS1_25CollectiveMainloopBwdSm80ILi2ELi2EN4cute5tupleIJNS5_1CILi128EEES8_NS7_ILi64EEEEEENS_10bfloat16_tEfNS_4arch4Sm80ELb1ELb0ELb1ELb0ELb1ELb0ELb0ELb0ELi2ELi4ELi4ELi4ELb0EEENS1_24CollectiveEpilogueBwdGQAISA_fSD_Li256ELb0ELb1EEENS1_25SingleTileBwdLPTSchedulerILb0ELi128ELb1EEEEEEEEEvNT_6ParamsE) ;  /* 0xffff5cd004007950 */ /* 0x000fea0003c3ffff */
        .type           $_ZN7cutlass13device_kernelIN5flash19enable_sm80_to_sm89INS1_16FlashAttnBwdSm80INS1_25CollectiveMainloopBwdSm80ILi2ELi2EN4cute5tupleIJNS5_1CILi128EEES8_NS7_ILi64EEEEEENS_10bfloat16_tEfNS_4arch4Sm80ELb1ELb0ELb1ELb0ELb1ELb0ELb0ELb0ELi2ELi4ELi4ELi4ELb0EEENS1_24CollectiveEpilogueBwdGQAISA_fSD_Li256ELb0ELb1EEENS1_25SingleTileBwdLPTSchedulerILb0ELi128ELb1EEEEEEEEEvNT_6ParamsE$_ZN4cute3eso3ESOILb1ELb0EJNS_6LayoutINS_5tupleIJNS3_IJNS_1CILi8EEENS4_ILi1EEEEEENS4_ILi4EEEEEENS3_IJNS3_IJS6_NS4_ILi0EEEEEES5_EEEEENS_10ViewEngineIPN7cutlass10bfloat16_tEEEEEC2ERKSD_RKSI_,@function
        .size           $_ZN7cutlass13device_kernelIN5flash19enable_sm80_to_sm89INS1_16FlashAttnBwdSm80INS1_25CollectiveMainloopBwdSm80ILi2ELi2EN4cute5tupleIJNS5_1CILi128EEES8_NS7_ILi64EEEEEENS_10bfloat16_tEfNS_4arch4Sm80ELb1ELb0ELb1ELb0ELb1ELb0ELb0ELb0ELi2ELi4ELi4ELi4ELb0EEENS1_24CollectiveEpilogueBwdGQAISA_fSD_Li256ELb0ELb1EEENS1_25SingleTileBwdLPTSchedulerILb0ELi128ELb1EEEEEEEEEvNT_6ParamsE$_ZN4cute3eso3ESOILb1ELb0EJNS_6LayoutINS_5tupleIJNS3_IJNS_1CILi8EEENS4_ILi1EEEEEENS4_ILi4EEEEEENS3_IJNS3_IJS6_NS4_ILi0EEEEEES5_EEEEENS_10ViewEngineIPN7cutlass10bfloat16_tEEEEEC2ERKSD_RKSI_,($_ZN7cutlass13device_kernelIN5flash19enable_sm80_to_sm89INS1_16FlashAttnBwdSm80INS1_25CollectiveMainloopBwdSm80ILi2ELi2EN4cute5tupleIJNS5_1CILi128EEES8_NS7_ILi64EEEEEENS_10bfloat16_tEfNS_4arch4Sm80ELb1ELb0ELb1ELb0ELb1ELb0ELb0ELb0ELi2ELi4ELi4ELi4ELb0EEENS1_24CollectiveEpilogueBwdGQAISA_fSD_Li256ELb0ELb1EEENS1_25SingleTileBwdLPTSchedulerILb0ELi128ELb1EEEEEEEEEvNT_6ParamsE$_ZN4cute3eso3ESOILb1ELb0EJNS_6LayoutINS_5tupleIJNS3_IJNS_1CILi8EEENS4_ILi1EEEEEENS4_ILi4EEEEEENS3_IJNS3_IJS6_NS4_ILi0EEEEEES5_EEEEEiEEC2ERKSD_RKi - $_ZN7cutlass13device_kernelIN5flash19enable_sm80_to_sm89INS1_16FlashAttnBwdSm80INS1_25CollectiveMainloopBwdSm80ILi2ELi2EN4cute5tupleIJNS5_1CILi128EEES8_NS7_ILi64EEEEEENS_10bfloat16_tEfNS_4arch4Sm80ELb1ELb0ELb1ELb0ELb1ELb0ELb0ELb0ELi2ELi4ELi4ELi4ELb0EEENS1_24CollectiveEpilogueBwdGQAISA_fSD_Li256ELb0ELb1EEENS1_25SingleTileBwdLPTSchedulerILb0ELi128ELb1EEEEEEEEEvNT_6ParamsE$_ZN4cute3eso3ESOILb1ELb0EJNS_6LayoutINS_5tupleIJNS3_IJNS_1CILi8EEENS4_ILi1EEEEEENS4_ILi4EEEEEENS3_IJNS3_IJS6_NS4_ILi0EEEEEES5_EEEEENS_10ViewEngineIPN7cutlass10bfloat16_tEEEEEC2ERKSD_RKSI_)
$_ZN7cutlass13device_kernelIN5flash19enable_sm80_to_sm89INS1_16FlashAttnBwdSm80INS1_25CollectiveMainloopBwdSm80ILi2ELi2EN4cute5tupleIJNS5_1CILi128EEES8_NS7_ILi64EEEEEENS_10bfloat16_tEfNS_4arch4Sm80ELb1ELb0ELb1ELb0ELb1ELb0ELb0ELb0ELi2ELi4ELi4ELi4ELb0EEENS1_24CollectiveEpilogueBwdGQAISA_fSD_Li256ELb0ELb1EEENS1_25SingleTileBwdLPTSchedulerILb0ELi128ELb1EEEEEEEEEvNT_6ParamsE$_ZN4cute3eso3ESOILb1ELb0EJNS_6LayoutINS_5tupleIJNS3_IJNS_1CILi8EEENS4_ILi1EEEEEENS4_ILi4EEEEEENS3_IJNS3_IJS6_NS4_ILi0EEEEEES5_EEEEENS_10ViewEngineIPN7cutlass10bfloat16_tEEEEEC2ERKSD_RKSI_:
[----:B------:R-:W-:Y:S01]  /*a330*/  IADD3 R7, R23, -c[0x0][0x20], RZ ;  /* 0x8000080017077a10 */ /* 0x000fe20007ffe0ff */
[----:B------:R-:W-:Y:S01]  /*a340*/  IMAD.MOV.U32 R10, RZ, RZ, R6 ;  /* 0x000000ffff0a7224 */ /* 0x000fe200078e0006 */
[----:B------:R-:W-:Y:S01]  /*a350*/  MOV R11, R9 ;  /* 0x00000009000b7202 */ /* 0x000fe20000000f00 */
[----:B------:R-:W-:-:S04]  /*a360*/  IMAD.MOV.U32 R9, RZ, RZ, 0x0 ;  /* 0x00000000ff097424 */ /* 0x000fc800078e00ff */
[----:B------:R1:W-:Y:S01]  /*a370*/  STL.64 [R7], R10 ;  /* 0x0000000a07007387 */ /* 0x0003e20000100a00 */
[----:B------:R-:W-:Y:S05]  /*a380*/  RET.REL.NODEC R8 `(_ZN7cutlass13device_kernelIN5flash19enable_sm80_to_sm89INS1_16FlashAttnBwdSm80INS1_25CollectiveMainloopBwdSm80ILi2ELi2EN4cute5tupleIJNS5_1CILi128EEES8_NS7_ILi64EEEEEENS_10bfloat16_tEfNS_4arch4Sm80ELb1ELb0ELb1ELb0ELb1ELb0ELb0ELb0ELi2ELi4ELi4ELi4ELb0EEENS1_24CollectiveEpilogueBwdGQAISA_fSD_Li256ELb0ELb1EEENS1_25SingleTileBwdLPTSchedulerILb0ELi128ELb1EEEEEEEEEvNT_6ParamsE) ;  /* 0xffff5c7008007950 */ /* 0x000fea0003c3ffff */
        .type           $_ZN7cutlass13device_kernelIN5flash19enable_sm80_to_sm89INS1_16FlashAttnBwdSm80INS1_25CollectiveMainloopBwdSm80ILi2ELi2EN4cute5tupleIJNS5_1CILi128EEES8_NS7_ILi64EEEEEENS_10bfloat16_tEfNS_4arch4Sm80ELb1ELb0ELb1ELb0ELb1ELb0ELb0ELb0ELi2ELi4ELi4ELi4ELb0EEENS1_24CollectiveEpilogueBwdGQAISA_fSD_Li256ELb0ELb1EEENS1_25SingleTileBwdLPTSchedulerILb0ELi128ELb1EEEEEEEEEvNT_6ParamsE$_ZN4cute3eso3ESOILb1ELb0EJNS_6LayoutINS_5tupleIJNS3_IJNS_1CILi8EEENS4_ILi1EEEEEENS4_ILi4EEEEEENS3_IJNS3_IJS6_NS4_ILi0EEEEEES5_EEEEEiEEC2ERKSD_RKi,@function
        .size           $_ZN7cutlass13device_kernelIN5flash19enable_sm80_to_sm89INS1_16FlashAttnBwdSm80INS1_25CollectiveMainloopBwdSm80ILi2ELi2EN4cute5tupleIJNS5_1CILi128EEES8_NS7_ILi64EEEEEENS_10bfloat16_tEfNS_4arch4Sm80ELb1ELb0ELb1ELb0ELb1ELb0ELb0ELb0ELi2ELi4ELi4ELi4ELb0EEENS1_24CollectiveEpilogueBwdGQAISA_fSD_Li256ELb0ELb1EEENS1_25SingleTileBwdLPTSchedulerILb0ELi128ELb1EEEEEEEEEvNT_6ParamsE$_ZN4cute3eso3ESOILb1ELb0EJNS_6LayoutINS_5tupleIJNS3_IJNS_1CILi8EEENS4_ILi1EEEEEENS4_ILi4EEEEEENS3_IJNS3_IJS6_NS4_ILi0EEEEEES5_EEEEEiEEC2ERKSD_RKi,($_ZN7cutlass13device_kernelIN5flash19enable_sm80_to_sm89INS1_16FlashAttnBwdSm80INS1_25CollectiveMainloopBwdSm80ILi2ELi2EN4cute5tupleIJNS5_1CILi128EEES8_NS7_ILi64EEEEEENS_10bfloat16_tEfNS_4arch4Sm80ELb1ELb0ELb1ELb0ELb1ELb0ELb0ELb0ELi2ELi4ELi4ELi4ELb0EEENS1_24CollectiveEpilogueBwdGQAISA_fSD_Li256ELb0ELb1EEENS1_25SingleTileBwdLPTSchedulerILb0ELi128ELb1EEEEEEEEEvNT_6ParamsE$_ZN4cute3eso3ESOILb1ELb0EJNS_6LayoutINS_5tupleIJNS3_IJNS_1CILi8EEENS4_ILi1EEEEEENS4_ILi4EEES6_EEENS3_IJNS3_IJS6_NS4_ILi0EEEEEENS4_ILi2048EEESA_EEEEENS_10ViewEngineINS_8smem_ptrIPN7cutlass10bfloat16_tEEEEEEEC2ERKSE_RKSL_ - $_ZN7cutlass13device_kernelIN5flash19enable_sm80_to_sm89INS1_16FlashAttnBwdSm80INS1_25CollectiveMainloopBwdSm80ILi2ELi2EN4cute5tupleIJNS5_1CILi128EEES8_NS7_ILi64EEEEEENS_10bfloat16_tEfNS_4arch4Sm80ELb1ELb0ELb1ELb0ELb1ELb0ELb0ELb0ELi2ELi4ELi4ELi4ELb0EEENS1_24CollectiveEpilogueBwdGQAISA_fSD_Li256ELb0ELb1EEENS1_25SingleTileBwdLPTSchedulerILb0ELi128ELb1EEEEEEEEEvNT_6ParamsE$_ZN4cute3eso3ESOILb1ELb0EJNS_6LayoutINS_5tupleIJNS3_IJNS_1CILi8EEENS4_ILi1EEEEEENS4_ILi4EEEEEENS3_IJNS3_IJS6_NS4_ILi0EEEEEES5_EEEEEiEEC2ERKSD_RKi)
$_ZN7cutlass13device_kernelIN5flash19enable_sm80_to_sm89INS1_16FlashAttnBwdSm80INS1_25CollectiveMainloopBwdSm80ILi2ELi2EN4cute5tupleIJNS5_1CILi128EEES8_NS7_ILi64EEEEEENS_10bfloat16_tEfNS_4arch4Sm80ELb1ELb0ELb1ELb0ELb1ELb0ELb0ELb0ELi2ELi4ELi4ELi4ELb0EEENS1_24CollectiveEpilogueBwdGQAISA_fSD_Li256ELb0ELb1EEENS1_25SingleTileBwdLPTSchedulerILb0ELi128ELb1EEEEEEEEEvNT_6ParamsE$_ZN4cute3eso3ESOILb1ELb0EJNS_6LayoutINS_5tupleIJNS3_IJNS_1CILi8EEENS4_ILi1EEEEEENS4_ILi4EEEEEENS3_IJNS3_IJS6_NS4_ILi0EEEEEES5_EEEEEiEEC2ERKSD_RKi:
[----:B------:R-:W-:Y:S02]  /*a390*/  IADD3 R2, R23, -c[0x0][0x20], RZ ;  /* 0x8000080017027a10 */ /* 0x000fe40007ffe0ff */
[----:B------:R-:W-:-:S03]  /*a3a0*/  MOV R7, 0x0 ;  /* 0x0000000000077802 */ /* 0x000fc60000000f00 */
[----:B------:R1:W-:Y:S01]  /*a3b0*/  STL [R2], R3 ;  /* 0x0000000302007387 */ /* 0x0003e20000100800 */
[----:B------:R-:W-:Y:S05]  /*a3c0*/  RET.REL.NODEC R6 `(_ZN7cutlass13device_kernelIN5flash19enable_sm80_to_sm89INS1_16FlashAttnBwdSm80INS1_25CollectiveMainloopBwdSm80ILi2ELi2EN4cute5tupleIJNS5_1CILi128EEES8_NS7_ILi64EEEEEENS_10bfloat16_tEfNS_4arch4Sm80ELb1ELb0ELb1ELb0ELb1ELb0ELb0ELb0ELi2ELi4ELi4ELi4ELb0EEENS1_24CollectiveEpilogueBwdGQAISA_fSD_Li256ELb0ELb1EEENS1_25SingleTileBwdLPTSchedulerILb0ELi128ELb1EEEEEEEEEvNT_6ParamsE) ;  /* 0xffff5c3006007950 */ /* 0x000fea0003c3ffff */
        .type           $_ZN7cutlass13device_kernelIN5flash19enable_sm80_to_sm89INS1_16FlashAttnBwdSm80INS1_25CollectiveMainloopBwdSm80ILi2ELi2EN4cute5tupleIJNS5_1CILi128EEES8_NS7_ILi64EEEEEENS_10bfloat16_tEfNS_4arch4Sm80ELb1ELb0ELb1ELb0ELb1ELb0ELb0ELb0ELi2ELi4ELi4ELi4ELb0EEENS1_24CollectiveEpilogueBwdGQAISA_fSD_Li256ELb0ELb1EEENS1_25SingleTileBwdLPTSchedulerILb0ELi128ELb1EEEEEEEEEvNT_6ParamsE$_ZN4cute3eso3ESOILb1ELb0EJNS_6LayoutINS_5tupleIJNS3_IJNS_1CILi8EEENS4_ILi1EEEEEENS4_ILi4EEES6_EEENS3_IJNS3_IJS6_NS4_ILi0EEEEEENS4_ILi2048EEESA_EEEEENS_10ViewEngineINS_8smem_ptrIPN7cutlass10bfloat16_tEEEEEEEC2ERKSE_RKSL_,@function
        .size           $_ZN7cutlass13device_kernelIN5flash19enable_sm80_to_sm89INS1_16FlashAttnBwdSm80INS1_25CollectiveMainloopBwdSm80ILi2ELi2EN4cute5tupleIJNS5_1CILi128EEES8_NS7_ILi64EEEEEENS_10bfloat16_tEfNS_4arch4Sm80ELb1ELb0ELb1ELb0ELb1ELb0ELb0ELb0ELi2ELi4ELi4ELi4ELb0EEENS1_24CollectiveEpilogueBwdGQAISA_fSD_Li256ELb0ELb1EEENS1_25SingleTileBwdLPTSchedulerILb0ELi128ELb1EEEEEEEEEvNT_6ParamsE$_ZN4cute3eso3ESOILb1ELb0EJNS_6LayoutINS_5tupleIJNS3_IJNS_1CILi8EEENS4_ILi1EEEEEENS4_ILi4EEES6_EEENS3_IJNS3_IJS6_NS4_ILi0EEEEEENS4_ILi2048EEESA_EEEEENS_10ViewEngineINS_8smem_ptrIPN7cutlass10bfloat16_tEEEEEEEC2ERKSE_RKSL_,($_ZN7cutlass13device_kernelIN5flash19enable_sm80_to_sm89INS1_16FlashAttnBwdSm80INS1_25CollectiveMainloopBwdSm80ILi2ELi2EN4cute5tupleIJNS5_1CILi128EEES8_NS7_ILi64EEEEEENS_10bfloat16_tEfNS_4arch4Sm80ELb1ELb0ELb1ELb0ELb1ELb0ELb0ELb0ELi2ELi4ELi4ELi4ELb0EEENS1_24CollectiveEpilogueBwdGQAISA_fSD_Li256ELb0ELb1EEENS1_25SingleTileBwdLPTSchedulerILb0ELi128ELb1EEEEEEEEEvNT_6ParamsE$_ZN4cute3eso3ESOILb1ELb0EJNS_6LayoutINS_5tupleIJNS3_IJNS_1CILi8EEENS4_ILi1EEEEEENS4_ILi4EEES6_EEENS3_IJNS3_IJS6_NS4_ILi0EEEEEENS4_ILi2048EEESA_EEEEEiEEC2ERKSE_RKi - $_ZN7cutlass13device_kernelIN5flash19enable_sm80_to_sm89INS1_16FlashAttnBwdSm80INS1_25CollectiveMainloopBwdSm80ILi2ELi2EN4cute5tupleIJNS5_1CILi128EEES8_NS7_ILi64EEEEEENS_10bfloat16_tEfNS_4arch4Sm80ELb1ELb0ELb1ELb0ELb1ELb0ELb0ELb0ELi2ELi4ELi4ELi4ELb0EEENS1_24CollectiveEpilogueBwdGQAISA_fSD_Li256ELb0ELb1EEENS1_25SingleTileBwdLPTSchedulerILb0ELi128ELb1EEEEEEEEEvNT_6ParamsE$_ZN4cute3eso3ESOILb1ELb0EJNS_6LayoutINS_5tupleIJNS3_IJNS_1CILi8EEENS4_ILi1EEEEEENS4_ILi4EEES6_EEENS3_IJNS3_IJS6_NS4_ILi0EEEEEENS4_ILi2048EEESA_EEEEENS_10ViewEngineINS_8smem_ptrIPN7cutlass10bfloat16_tEEEEEEEC2ERKSE_RKSL_)
$_ZN7cutlass13device_kernelIN5flash19enable_sm80_to_sm89INS1_16FlashAttnBwdSm80INS1_25CollectiveMainloopBwdSm80ILi2ELi2EN4cute5tupleIJNS5_1CILi128EEES8_NS7_ILi64EEEEEENS_10bfloat16_tEfNS_4arch4Sm80ELb1ELb0ELb1ELb0ELb1ELb0ELb0ELb0ELi2ELi4ELi4ELi4ELb0EEENS1_24CollectiveEpilogueBwdGQAISA_fSD_Li256ELb0ELb1EEENS1_25SingleTileBwdLPTSchedulerILb0ELi128ELb1EEEEEEEEEvNT_6ParamsE$_ZN4cute3eso3ESOILb1ELb0EJNS_6LayoutINS_5tupleIJNS3_IJNS_1CILi8EEENS4_ILi1EEEEEENS4_ILi4EEES6_EEENS3_IJNS3_IJS6_NS4_ILi0EEEEEENS4_ILi2048EEESA_EEEEENS_10ViewEngineINS_8smem_ptrIPN7cutlass10bfloat16_tEEEEEEEC2ERKSE_RKSL_:
[----:B------:R-:W-:Y:S02]  /*a3d0*/  IADD3 R4, R81, -c[0x0][0x20], RZ ;  /* 0x8000080051047a10 */ /* 0x000fe40007ffe0ff */
[----:B------:R-:W-:-:S03]  /*a3e0*/  MOV R7, 0x0 ;  /* 0x0000000000077802 */ /* 0x000fc60000000f00 */
[----:B------:R1:W-:Y:S01]  /*a3f0*/  STL.64 [R4], R2 ;  /* 0x0000000204007387 */ /* 0x0003e20000100a00 */
[----:B------:R-:W-:Y:S05]  /*a400*/  RET.REL.NODEC R6 `(_ZN7cutlass13device_kernelIN5flash19enable_sm80_to_sm89INS1_16FlashAttnBwdSm80INS1_25CollectiveMainloopBwdSm80ILi2ELi2EN4cute5tupleIJNS5_1CILi128EEES8_NS7_ILi64EEEEEENS_10bfloat16_tEfNS_4arch4Sm80ELb1ELb0ELb1ELb0ELb1ELb0ELb0ELb0ELi2ELi4ELi4ELi4ELb0EEENS1_24CollectiveEpilogueBwdGQAISA_fSD_Li256ELb0ELb1EEENS1_25SingleTileBwdLPTSchedulerILb0ELi128ELb1EEEEEEEEEvNT_6ParamsE) ;  /* 0xffff5bf006007950 */ /* 0x000fea0003c3ffff */
        .type           $_ZN7cutlass13device_kernelIN5flash19enable_sm80_to_sm89INS1_16FlashAttnBwdSm80INS1_25CollectiveMainloopBwdSm80ILi2ELi2EN4cute5tupleIJNS5_1CILi128EEES8_NS7_ILi64EEEEEENS_10bfloat16_tEfNS_4arch4Sm80ELb1ELb0ELb1ELb0ELb1ELb0ELb0ELb0ELi2ELi4ELi4ELi4ELb0EEENS1_24CollectiveEpilogueBwdGQAISA_fSD_Li256ELb0ELb1EEENS1_25SingleTileBwdLPTSchedulerILb0ELi128ELb1EEEEEEEEEvNT_6ParamsE$_ZN4cute3eso3ESOILb1ELb0EJNS_6LayoutINS_5tupleIJNS3_IJNS_1CILi8EEENS4_ILi1EEEEEENS4_ILi4EEES6_EEENS3_IJNS3_IJS6_NS4_ILi0EEEEEENS4_ILi2048EEESA_EEEEEiEEC2ERKSE_RKi,@function
        .size           $_ZN7cutlass13device_kernelIN5flash19enable_sm80_to_sm89INS1_16FlashAttnBwdSm80INS1_25CollectiveMainloopBwdSm80ILi2ELi2EN4cute5tupleIJNS5_1CILi128EEES8_NS7_ILi64EEEEEENS_10bfloat16_tEfNS_4arch4Sm80ELb1ELb0ELb1ELb0ELb1ELb0ELb0ELb0ELi2ELi4ELi4ELi4ELb0EEENS1_24CollectiveEpilogueBwdGQAISA_fSD_Li256ELb0ELb1EEENS1_25SingleTileBwdLPTSchedulerILb0ELi128ELb1EEEEEEEEEvNT_6ParamsE$_ZN4cute3eso3ESOILb1ELb0EJNS_6LayoutINS_5tupleIJNS3_IJNS_1CILi8EEENS4_ILi1EEEEEENS4_ILi4EEES6_EEENS3_IJNS3_IJS6_NS4_ILi0EEEEEENS4_ILi2048EEESA_EEEEEiEEC2ERKSE_RKi,($_ZN7cutlass13device_kernelIN5flash19enable_sm80_to_sm89INS1_16FlashAttnBwdSm80INS1_25CollectiveMainloopBwdSm80ILi2ELi2EN4cute5tupleIJNS5_1CILi128EEES8_NS7_ILi64EEEEEENS_10bfloat16_tEfNS_4arch4Sm80ELb1ELb0ELb1ELb0ELb1ELb0ELb0ELb0ELi2ELi4ELi4ELi4ELb0EEENS1_24CollectiveEpilogueBwdGQAISA_fSD_Li256ELb0ELb1EEENS1_25SingleTileBwdLPTSchedulerILb0ELi128ELb1EEEEEEEEEvNT_6ParamsE$_ZN4cute3eso3ESOILb1ELb0EJNS_6LayoutINS_5tupleIJNS3_IJNS_1CILi8EEENS4_ILi1EEEEEENS4_ILi4EEES8_EEENS3_IJNS3_IJS6_NS4_ILi0EEEEEES5_NS4_ILi32EEEEEEEENS_10ViewEngineIPN7cutlass10bfloat16_tEEEEEC2ERKSE_RKSJ_ - $_ZN7cutlass13device_kernelIN5flash19enable_sm80_to_sm89INS1_16FlashAttnBwdSm80INS1_25CollectiveMainloopBwdSm80ILi2ELi2EN4cute5tupleIJNS5_1CILi128EEES8_NS7_ILi64EEEEEENS_10bfloat16_tEfNS_4arch4Sm80ELb1ELb0ELb1ELb0ELb1ELb0ELb0ELb0ELi2ELi4ELi4ELi4ELb0EEENS1_24CollectiveEpilogueBwdGQAISA_fSD_Li256ELb0ELb1EEENS1_25SingleTileBwdLPTSchedulerILb0ELi128ELb1EEEEEEEEEvNT_6ParamsE$_ZN4cute3eso3ESOILb1ELb0EJNS_6LayoutINS_5tupleIJNS3_IJNS_1CILi8EEENS4_ILi1EEEEEENS4_ILi4EEES6_EEENS3_IJNS3_IJS6_NS4_ILi0EEEEEENS4_ILi2048EEESA_EEEEEiEEC2ERKSE_RKi)
$_ZN7cutlass13device_kernelIN5flash19enable_sm80_to_sm89INS1_16FlashAttnBwdSm80INS1_25CollectiveMainloopBwdSm80ILi2ELi2EN4cute5tupleIJNS5_1CILi128EEES8_NS7_ILi64EEEEEENS_10bfloat16_tEfNS_4arch4Sm80ELb1ELb0ELb1ELb0ELb1ELb0ELb0ELb0ELi2ELi4ELi4ELi4ELb0EEENS1_24CollectiveEpilogueBwdGQAISA_fSD_Li256ELb0ELb1EEENS1_25SingleTileBwdLPTSchedulerILb0ELi128ELb1EEEEEEEEEvNT_6ParamsE$_ZN4cute3eso3ESOILb1ELb0EJNS_6LayoutINS_5tupleIJNS3_IJNS_1CILi8EEENS4_ILi1EEEEEENS4_ILi4EEES6_EEENS3_IJNS3_IJS6_NS4_ILi0EEEEEENS4_ILi2048EEESA_EEEEEiEEC2ERKSE_RKi:
[----:B------:R-:W-:Y:S02]  /*a410*/  IADD3 R2, R81, -c[0x0][0x20], RZ ;  /* 0x8000080051027a10 */ /* 0x000fe40007ffe0ff */
[----:B------:R-:W-:-:S03]  /*a420*/  MOV R5, 0x0 ;  /* 0x0000000000057802 */ /* 0x000fc60000000f00 */
[----:B------:R1:W-:Y:S01]  /*a430*/  STL [R2], R3 ;  /* 0x0000000302007387 */ /* 0x0003e20000100800 */
[----:B------:R-:W-:Y:S05]  /*a440*/  RET.REL.NODEC R4 `(_ZN7cutlass13device_kernelIN5flash19enable_sm80_to_sm89INS1_16FlashAttnBwdSm80INS1_25CollectiveMainloopBwdSm80ILi2ELi2EN4cute5tupleIJNS5_1CILi128EEES8_NS7_ILi64EEEEEENS_10bfloat16_tEfNS_4arch4Sm80ELb1ELb0ELb1ELb0ELb1ELb0ELb0ELb0ELi2ELi4ELi4ELi4ELb0EEENS1_24CollectiveEpilogueBwdGQAISA_fSD_Li256ELb0ELb1EEENS1_25SingleTileBwdLPTSchedulerILb0ELi128ELb1EEEEEEEEEvNT_6ParamsE) ;  /* 0xffff5bb004007950 */ /* 0x000fea0003c3ffff */
        .type           $_ZN7cutlass13device_kernelIN5flash19enable_sm80_to_sm89INS1_16FlashAttnBwdSm80INS1_25CollectiveMainloopBwdSm80ILi2ELi2EN4cute5tupleIJNS5_1CILi128EEES8_NS7_ILi64EEEEEENS_10bfloat16_tEfNS_4arch4Sm80ELb1ELb0ELb1ELb0ELb1ELb0ELb0ELb0ELi2ELi4ELi4ELi4ELb0EEENS1_24CollectiveEpilogueBwdGQAISA_fSD_Li256ELb0ELb1EEENS1_25SingleTileBwdLPTSchedulerILb0ELi128ELb1EEEEEEEEEvNT_6ParamsE$_ZN4cute3eso3ESOILb1ELb0EJNS_6LayoutINS_5tupleIJNS3_IJNS_1CILi8EEENS4_ILi1EEEEEENS4_ILi4EEES8_EEENS3_IJNS3_IJS6_NS4_ILi0EEEEEES5_NS4_ILi32EEEEEEEENS_10ViewEngineIPN7cutlass10bfloat16_tEEEEEC2ERKSE_RKSJ_,@function
        .size           $_ZN7cutlass13device_kernelIN5flash19enable_sm80_to_sm89INS1_16FlashAttnBwdSm80INS1_25CollectiveMainloopBwdSm80ILi2ELi2EN4cute5tupleIJNS5_1CILi128EEES8_NS7_ILi64EEEEEENS_10bfloat16_tEfNS_4arch4Sm80ELb1ELb0ELb1ELb0ELb1ELb0ELb0ELb0ELi2ELi4ELi4ELi4ELb0EEENS1_24CollectiveEpilogueBwdGQAISA_fSD_Li256ELb0ELb1EEENS1_25SingleTileBwdLPTSchedulerILb0ELi128ELb1EEEEEEEEEvNT_6ParamsE$_ZN4cute3eso3ESOILb1ELb0EJNS_6LayoutINS_5tupleIJNS3_IJNS_1CILi8EEENS4_ILi1EEEEEENS4_ILi4EEES8_EEENS3_IJNS3_IJS6_NS4_ILi0EEEEEES5_NS4_ILi32EEEEEEEENS_10ViewEngineIPN7cutlass10bfloat16_tEEEEEC2ERKSE_RKSJ_,($_ZN7cutlass13device_kernelIN5flash19enable_sm80_to_sm89INS1_16FlashAttnBwdSm80INS1_25CollectiveMainloopBwdSm80ILi2ELi2EN4cute5tupleIJNS5_1CILi128EEES8_NS7_ILi64EEEEEENS_10bfloat16_tEfNS_4arch4Sm80ELb1ELb0ELb1ELb0ELb1ELb0ELb0ELb0ELi2ELi4ELi4ELi4ELb0EEENS1_24CollectiveEpilogueBwdGQAISA_fSD_Li256ELb0ELb1EEENS1_25SingleTileBwdLPTSchedulerILb0ELi128ELb1EEEEEEEEEvNT_6ParamsE$_ZN4cute3eso3ESOILb1ELb0EJNS_6LayoutINS_5tupleIJNS_1CILi1EEENS3_IJNS4_ILi2EEES6_EEEEEENS3_IJNS4_ILi0EEENS3_IJNS4_ILi8EEENS4_ILi64EEEEEEEEEEENS_10ViewEngineINS_8smem_ptrIPfEEEEEEC2ERKSE_RKSJ_ - $_ZN7cutlass13device_kernelIN5flash19enable_sm80_to_sm89INS1_16FlashAttnBwdSm80INS1_25CollectiveMainloopBwdSm80ILi2ELi2EN4cute5tupleIJNS5_1CILi128EEES8_NS7_ILi64EEEEEENS_10bfloat16_tEfNS_4arch4Sm80ELb1ELb0ELb1ELb0ELb1ELb0ELb0ELb0ELi2ELi4ELi4ELi4ELb0EEENS1_24CollectiveEpilogueBwdGQAISA_fSD_Li256ELb0ELb1EEENS1_25SingleTileBwdLPTSchedulerILb0ELi128ELb1EEEEEEEEEvNT_6ParamsE$_ZN4cute3eso3ESOILb1ELb0EJNS_6LayoutINS_5tupleIJNS3_IJNS_1CILi8EEENS4_ILi1EEEEEENS4_ILi4EEES8_EEENS3_IJNS3_IJS6_NS4_ILi0EEEEEES5_NS4_ILi32EEEEEEEENS_10ViewEngineIPN7cutlass10bfloat16_tEEEEEC2ERKSE_RKSJ_)
$_ZN7cutlass13device_kernelIN5flash19enable_sm80_to_sm89INS1_16FlashAttnBwdSm80INS1_25CollectiveMainloopBwdSm80ILi2ELi2EN4cute5tupleIJNS5_1CILi128EEES8_NS7_ILi64EEEEEENS_10bfloat16_tEfNS_4arch4Sm80ELb1ELb0ELb1ELb0ELb1ELb0ELb0ELb0ELi2ELi4ELi4ELi4ELb0EEENS1_24CollectiveEpilogueBwdGQAISA_fSD_Li256ELb0ELb1EEENS1_25SingleTileBwdLPTSchedulerILb0ELi128ELb1EEEEEEEEEvNT_6ParamsE$_ZN4cute3eso3ESOILb1ELb0EJNS_6LayoutINS_5tupleIJNS3_IJNS_1CILi8EEENS4_ILi1EEEEEENS4_ILi4EEES8_EEENS3_IJNS3_IJS6_NS4_ILi0EEEEEES5_NS4_ILi32EEEEEEEENS_10ViewEngineIPN7cutlass10bfloat16_tEEEEEC2ERKSE_RKSJ_:
[----:B------:R-:W-:Y:S01]  /*a450*/  IADD3 R2, R23, -c[0x0][0x20], RZ ;  /* 0x8000080017027a10 */ /* 0x000fe20007ffe0ff */
[----:B------:R-:W-:Y:S01]  /*a460*/  IMAD.MOV.U32 R7, RZ, RZ, R3 ;  /* 0x000000ffff077224 */ /* 0x000fe200078e0003 */
[----:B------:R-:W-:-:S04]  /*a470*/  MOV R5, 0x0 ;  /* 0x0000000000057802 */ /* 0x000fc80000000f00 */
[----:B------:R1:W-:Y:S01]  /*a480*/  STL.64 [R2], R6 ;  /* 0x0000000602007387 */ /* 0x0003e20000100a00 */
[----:B------:R-:W-:Y:S05]  /*a490*/  RET.REL.NODEC R4 `(_ZN7cutlass13device_kernelIN5flash19enable_sm80_to_sm89INS1_16FlashAttnBwdSm80INS1_25CollectiveMainloopBwdSm80ILi2ELi2EN4cute5tupleIJNS5_1CILi128EEES8_NS7_ILi64EEEEEENS_10bfloat16_tEfNS_4arch4Sm80ELb1ELb0ELb1ELb0ELb1ELb0ELb0ELb0ELi2ELi4ELi4ELi4ELb0EEENS1_24CollectiveEpilogueBwdGQAISA_fSD_Li256ELb0ELb1EEENS1_25SingleTileBwdLPTSchedulerILb0ELi128ELb1EEEEEEEEEvNT_6ParamsE) ;  /* 0xffff5b6004007950 */ /* 0x000fea0003c3ffff */
        .type           $_ZN7cutlass13device_kernelIN5flash19enable_sm80_to_sm89INS1_16FlashAttnBwdSm80INS1_25CollectiveMainloopBwdSm80ILi2ELi2EN4cute5tupleIJNS5_1CILi128EEES8_NS7_ILi64EEEEEENS_10bfloat16_tEfNS_4arch4Sm80ELb1ELb0ELb1ELb0ELb1ELb0ELb0ELb0ELi2ELi4ELi4ELi4ELb0EEENS1_24CollectiveEpilogueBwdGQAISA_fSD_Li256ELb0ELb1EEENS1_25SingleTileBwdLPTSchedulerILb0ELi128ELb1EEEEEEEEEvNT_6ParamsE$_ZN4cute3eso3ESOILb1ELb0EJNS_6LayoutINS_5tupleIJNS_1CILi1EEENS3_IJNS4_ILi2EEES6_EEEEEENS3_IJNS4_ILi0EEENS3_IJNS4_ILi8EEENS4_ILi64EEEEEEEEEEENS_10ViewEngineINS_8smem_ptrIPfEEEEEEC2ERKSE_RKSJ_,@function
        .size           $_ZN7cutlass13device_kernelIN5flash19enable_sm80_to_sm89INS1_16FlashAttnBwdSm80INS1_25CollectiveMainloopBwdSm80ILi2ELi2EN4cute5tupleIJNS5_1CILi128EEES8_NS7_ILi64EEEEEENS_10bfloat16_tEfNS_4arch4Sm80ELb1ELb0ELb1ELb0ELb1ELb0ELb0ELb0ELi2ELi4ELi4ELi4ELb0EEENS1_24CollectiveEpilogueBwdGQAISA_fSD_Li256ELb0ELb1EEENS1_25SingleTileBwdLPTSchedulerILb0ELi128ELb1EEEEEEEEEvNT_6ParamsE$_ZN4cute3eso3ESOILb1ELb0EJNS_6LayoutINS_5tupleIJNS_1CILi1EEENS3_IJNS4_ILi2EEES6_EEEEEENS3_IJNS4_ILi0EEENS3_IJNS4_ILi8EEENS4_ILi64EEEEEEEEEEENS_10ViewEngineINS_8smem_ptrIPfEEEEEEC2ERKSE_RKSJ_,($_ZN7cutlass13device_kernelIN5flash19enable_sm80_to_sm89INS1_16FlashAttnBwdSm80INS1_25CollectiveMainloopBwdSm80ILi2ELi2EN4cute5tupleIJNS5_1CILi128EEES8_NS7_ILi64EEEEEENS_10bfloat16_tEfNS_4arch4Sm80ELb1ELb0ELb1ELb0ELb1ELb0ELb0ELb0ELi2ELi4ELi4ELi4ELb0EEENS1_24CollectiveEpilogueBwdGQAISA_fSD_Li256ELb0ELb1EEENS1_25SingleTileBwdLPTSchedulerILb0ELi128ELb1EEEEEEEEEvNT_6ParamsE$_ZN4cute3eso3ESOILb1ELb0EJNS_6LayoutINS_5tupleIJNS_1CILi1EEENS4_ILi4EEEEEENS3_IJNS4_ILi0EEES5_EEEEENS_10ViewEngineIPfEEEEC2ERKSA_RKSD_ - $_ZN7cutlass13device_kernelIN5flash19enable_sm80_to_sm89INS1_16FlashAttnBwdSm80INS1_25CollectiveMainloopBwdSm80ILi2ELi2EN4cute5tupleIJNS5_1CILi128EEES8_NS7_ILi64EEEEEENS_10bfloat16_tEfNS_4arch4Sm80ELb1ELb0ELb1ELb0ELb1ELb0ELb0ELb0ELi2ELi4ELi4ELi4ELb0EEENS1_24CollectiveEpilogueBwdGQAISA_fSD_Li256ELb0ELb1EEENS1_25SingleTileBwdLPTSchedulerILb0ELi128ELb1EEEEEEEEEvNT_6ParamsE$_ZN4cute3eso3ESOILb1ELb0EJNS_6LayoutINS_5tupleIJNS_1CILi1EEENS3_IJNS4_ILi2EEES6_EEEEEENS3_IJNS4_ILi0EEENS3_IJNS4_ILi8EEENS4_ILi64EEEEEEEEEEENS_10ViewEngineINS_8smem_ptrIPfEEEEEEC2ERKSE_RKSJ_)
$_ZN7cutlass13device_kernelIN5flash19enable_sm80_to_sm89INS1_16FlashAttnBwdSm80INS1_25CollectiveMainloopBwdSm80ILi2ELi2EN4cute5tupleIJNS5_1CILi128EEES8_NS7_ILi64EEEEEENS_10bfloat16_tEfNS_4arch4Sm80ELb1ELb0ELb1ELb0ELb1ELb0ELb0ELb0ELi2ELi4ELi4ELi4ELb0EEENS1_24CollectiveEpilogueBwdGQAISA_fSD_Li256ELb0ELb1EEENS1_25SingleTileBwdLPTSchedulerILb0ELi128ELb1EEEEEEEEEvNT_6ParamsE$_ZN4cute3eso3ESOILb1ELb0EJNS_6LayoutINS_5tupleIJNS_1CILi1EEENS3_IJNS4_ILi2EEES6_EEEEEENS3_IJNS4_ILi0EEENS3_IJNS4_ILi8EEENS4_ILi64EEEEEEEEEEENS_10ViewEngineINS_8smem_ptrIPfEEEEEEC2ERKSE_RKSJ_:
[----:B------:R-:W-:Y:S01]  /*a4a0*/  IADD3 R3, R23, -c[0x0][0x20], RZ ;  /* 0x8000080017037a10 */ /* 0x000fe20007ffe0ff */
[----:B------:R-:W-:Y:S01]  /*a4b0*/  IMAD.MOV.U32 R8, RZ, RZ, R2 ;  /* 0x000000ffff087224 */ /* 0x000fe200078e0002 */
[----:B------:R-:W-:Y:S01]  /*a4c0*/  MOV R10, R6 ;  /* 0x00000006000a7202 */ /* 0x000fe20000000f00 */
[----:B------:R-:W-:-:S03]  /*a4d0*/  IMAD.MOV.U32 R11, RZ, RZ, 0x0 ;  /* 0x00000000ff0b7424 */ /* 0x000fc600078e00ff */
[----:B------:R1:W-:Y:S01]  /*a4e0*/  STL.64 [R3], R8 ;  /* 0x0000000803007387 */ /* 0x0003e20000100a00 */
[----:B------:R-:W-:Y:S05]  /*a4f0*/  RET.REL.NODEC R10 `(_ZN7cutlass13device_kernelIN5flash19enable_sm80_to_sm89INS1_16FlashAttnBwdSm80INS1_25CollectiveMainloopBwdSm80ILi2ELi2EN4cute5tupleIJNS5_1CILi128EEES8_NS7_ILi64EEEEEENS_10bfloat16_tEfNS_4arch4Sm80ELb1ELb0ELb1ELb0ELb1ELb0ELb0ELb0ELi2ELi4ELi4ELi4ELb0EEENS1_24CollectiveEpilogueBwdGQAISA_fSD_Li256ELb0ELb1EEENS1_25SingleTileBwdLPTSchedulerILb0ELi128ELb1EEEEEEEEEvNT_6ParamsE) ;  /* 0xffff5b000a007950 */ /* 0x000fea0003c3ffff */
        .type           $_ZN7cutlass13device_kernelIN5flash19enable_sm80_to_sm89INS1_16FlashAttnBwdSm80INS1_25CollectiveMainloopBwdSm80ILi2ELi2EN4cute5tupleIJNS5_1CILi128EEES8_NS7_ILi64EEEEEENS_10bfloat16_tEfNS_4arch4Sm80ELb1ELb0ELb1ELb0ELb1ELb0ELb0ELb0ELi2ELi4ELi4ELi4ELb0EEENS1_24CollectiveEpilogueBwdGQAISA_fSD_Li256ELb0ELb1EEENS1_25SingleTileBwdLPTSchedulerILb0ELi128ELb1EEEEEEEEEvNT_6ParamsE$_ZN4cute3eso3ESOILb1ELb0EJNS_6LayoutINS_5tupleIJNS_1CILi1EEENS4_ILi4EEEEEENS3_IJNS4_ILi0EEES5_EEEEENS_10ViewEngineIPfEEEEC2ERKSA_RKSD_,@function
        .size           $_ZN7cutlass13device_kernelIN5flash19enable_sm80_to_sm89INS1_16FlashAttnBwdSm80INS1_25CollectiveMainloopBwdSm80ILi2ELi2EN4cute5tupleIJNS5_1CILi128EEES8_NS7_ILi64EEEEEENS_10bfloat16_tEfNS_4arch4Sm80ELb1ELb0ELb1ELb0ELb1ELb0ELb0ELb0ELi2ELi4ELi4ELi4ELb0EEENS1_24CollectiveEpilogueBwdGQAISA_fSD_Li256ELb0ELb1EEENS1_25SingleTileBwdLPTSchedulerILb0ELi128ELb1EEEEEEEEEvNT_6ParamsE$_ZN4cute3eso3ESOILb1ELb0EJNS_6LayoutINS_5tupleIJNS_1CILi1EEENS4_ILi4EEEEEENS3_IJNS4_ILi0EEES5_EEEEENS_10ViewEngineIPfEEEEC2ERKSA_RKSD_,($_ZN7cutlass13device_kernelIN5flash19enable_sm80_to_sm89INS1_16FlashAttnBwdSm80INS1_25CollectiveMainloopBwdSm80ILi2ELi2EN4cute5tupleIJNS5_1CILi128EEES8_NS7_ILi64EEEEEENS_10bfloat16_tEfNS_4arch4Sm80ELb1ELb0ELb1ELb0ELb1ELb0ELb0ELb0ELi2ELi4ELi4ELi4ELb0EEENS1_24CollectiveEpilogueBwdGQAISA_fSD_Li256ELb0ELb1EEENS1_25SingleTileBwdLPTSchedulerILb0ELi128ELb1EEEEEEEEEvNT_6ParamsE$_ZN4cute3eso3ESOILb1ELb0EJNS_6LayoutINS_5tupleIJNS_1CILi4EEEEEENS3_IJNS4_ILi1EEEEEEEENS_10ViewEngineIPfEEEEC2ERKS9_RKSC_ - $_ZN7cutlass13device_kernelIN5flash19enable_sm80_to_sm89INS1_16FlashAttnBwdSm80INS1_25CollectiveMainloopBwdSm80ILi2ELi2EN4cute5tupleIJNS5_1CILi128EEES8_NS7_ILi64EEEEEENS_10bfloat16_tEfNS_4arch4Sm80ELb1ELb0ELb1ELb0ELb1ELb0ELb0ELb0ELi2ELi4ELi4ELi4ELb0EEENS1_24CollectiveEpilogueBwdGQAISA_fSD_Li256ELb0ELb1EEENS1_25SingleTileBwdLPTSchedulerILb0ELi128ELb1EEEEEEEEEvNT_6ParamsE$_ZN4cute3eso3ESOILb1ELb0EJNS_6LayoutINS_5tupleIJNS_1CILi1EEENS4_ILi4EEEEEENS3_IJNS4_ILi0EEES5_EEEEENS_10ViewEngineIPfEEEEC2ERKSA_RKSD_)
$_ZN7cutlass13device_kernelIN5flash19enable_sm80_to_sm89INS1_16FlashAttnBwdSm80INS1_25CollectiveMainloopBwdSm80ILi2ELi2EN4cute5tupleIJNS5_1CILi128EEES8_NS7_ILi64EEEEEENS_10bfloat16_tEfNS_4arch4Sm80ELb1ELb0ELb1ELb0ELb1ELb0ELb0ELb0ELi2ELi4ELi4ELi4ELb0EEENS1_24CollectiveEpilogueBwdGQAISA_fSD_Li256ELb0ELb1EEENS1_25SingleTileBwdLPTSchedulerILb0ELi128ELb1EEEEEEEEEvNT_6ParamsE$_ZN4cute3eso3ESOILb1ELb0EJNS_6LayoutINS_5tupleIJNS_1CILi1EEENS4_ILi4EEEEEENS3_IJNS4_ILi0EEES5_EEEEENS_10ViewEngineIPfEEEEC2ERKSA_RKSD_:
[----:B------:R-:W-:Y:S01]  /*a500*/  IADD3 R5, R23, -c[0x0][0x20], RZ ;  /* 0x8000080017057a10 */ /* 0x000fe20007ffe0ff */
[----:B------:R-:W-:Y:S01]  /*a510*/  IMAD.MOV.U32 R8, RZ, RZ, R16 ;  /* 0x000000ffff087224 */ /* 0x000fe200078e0010 */
[----:B------:R-:W-:Y:S01]  /*a520*/  MOV R10, R6 ;  /* 0x00000006000a7202 */ /* 0x000fe20000000f00 */
[----:B------:R-:W-:-:S03]  /*a530*/  IMAD.MOV.U32 R11, RZ, RZ, 0x0 ;  /* 0x00000000ff0b7424 */ /* 0x000fc600078e00ff */
[----:B------:R1:W-:Y:S01]  /*a540*/  STL.64 [R5], R8 ;  /* 0x0000000805007387 */ /* 0x0003e20000100a00 */
[----:B------:R-:W-:Y:S05]  /*a550*/  RET.REL.NODEC R10 `(_ZN7cutlass13device_kernelIN5flash19enable_sm80_to_sm89INS1_16FlashAttnBwdSm80INS1_25CollectiveMainloopBwdSm80ILi2ELi2EN4cute5tupleIJNS5_1CILi128EEES8_NS7_ILi64EEEEEENS_10bfloat16_tEfNS_4arch4Sm80ELb1ELb0ELb1ELb0ELb1ELb0ELb0ELb0ELi2ELi4ELi4ELi4ELb0EEENS1_24CollectiveEpilogueBwdGQAISA_fSD_Li256ELb0ELb1EEENS1_25SingleTileBwdLPTSchedulerILb0ELi128ELb1EEEEEEEEEvNT_6ParamsE) ;  /* 0xffff5aa00a007950 */ /* 0x000fea0003c3ffff */
        .type           $_ZN7cutlass13device_kernelIN5flash19enable_sm80_to_sm89INS1_16FlashAttnBwdSm80INS1_25CollectiveMainloopBwdSm80ILi2ELi2EN4cute5tupleIJNS5_1CILi128EEES8_NS7_ILi64EEEEEENS_10bfloat16_tEfNS_4arch4Sm80ELb1ELb0ELb1ELb0ELb1ELb0ELb0ELb0ELi2ELi4ELi4ELi4ELb0EEENS1_24CollectiveEpilogueBwdGQAISA_fSD_Li256ELb0ELb1EEENS1_25SingleTileBwdLPTSchedulerILb0ELi128ELb1EEEEEEEEEvNT_6ParamsE$_ZN4cute3eso3ESOILb1ELb0EJNS_6LayoutINS_5tupleIJNS_1CILi4EEEEEENS3_IJNS4_ILi1EEEEEEEENS_10ViewEngineIPfEEEEC2ERKS9_RKSC_,@function
        .size           $_ZN7cutlass13device_kernelIN5flash19enable_sm80_to_sm89INS1_16FlashAttnBwdSm80INS1_25CollectiveMainloopBwdSm80ILi2ELi2EN4cute5tupleIJNS5_1CILi128EEES8_NS7_ILi64EEEEEENS_10bfloat16_tEfNS_4arch4Sm80ELb1ELb0ELb1ELb0ELb1ELb0ELb0ELb0ELi2ELi4ELi4ELi4ELb0EEENS1_24CollectiveEpilogueBwdGQAISA_fSD_Li256ELb0ELb1EEENS1_25SingleTileBwdLPTSchedulerILb0ELi128ELb1EEEEEEEEEvNT_6ParamsE$_ZN4cute3eso3ESOILb1ELb0EJNS_6LayoutINS_5tupleIJNS_1CILi4EEEEEENS3_IJNS4_ILi1EEEEEEEENS_10ViewEngineIPfEEEEC2ERKS9_RKSC_,($_ZN7cutlass13device_kernelIN5flash19enable_sm80_to_sm89INS1_16FlashAttnBwdSm80INS1_25CollectiveMainloopBwdSm80ILi2ELi2EN4cute5tupleIJNS5_1CILi128EEES8_NS7_ILi64EEEEEENS_10bfloat16_tEfNS_4arch4Sm80ELb1ELb0ELb1ELb0ELb1ELb0ELb0ELb0ELi2ELi4ELi4ELi4ELb0EEENS1_24CollectiveEpilogueBwdGQAISA_fSD_Li256ELb0ELb1EEENS1_25SingleTileBwdLPTSchedulerILb0ELi128ELb1EEEEEEEEEvNT_6ParamsE$_ZN4cute3eso3ESOILb1ELb0EJNS_7SwizzleILi3ELi3ELi3EEENS_9MixedBitsILj0ELj432EEENS_6LayoutINS_5tupleIJNS7_IJNS_1CILi2EEES9_S9_EEES9_NS8_ILi8EEEEEENS7_IJNS7_IJNS8_ILi64EEESB_NS8_ILi512EEEEEENS8_ILi8192EEENS8_ILi1024EEEEEEEEEEC2ERKS3_RKS5_RKSJ_ - $_ZN7cutlass13device_kernelIN5flash19enable_sm80_to_sm89INS1_16FlashAttnBwdSm80INS1_25CollectiveMainloopBwdSm80ILi2ELi2EN4cute5tupleIJNS5_1CILi128EEES8_NS7_ILi64EEEEEENS_10bfloat16_tEfNS_4arch4Sm80ELb1ELb0ELb1ELb0ELb1ELb0ELb0ELb0ELi2ELi4ELi4ELi4ELb0EEENS1_24CollectiveEpilogueBwdGQAISA_fSD_Li256ELb0ELb1EEENS1_25SingleTileBwdLPTSchedulerILb0ELi128ELb1EEEEEEEEEvNT_6ParamsE$_ZN4cute3eso3ESOILb1ELb0EJNS_6LayoutINS_5tupleIJNS_1CILi4EEEEEENS3_IJNS4_ILi1EEEEEEEENS_10ViewEngineIPfEEEEC2ERKS9_RKSC_)
$_ZN7cutlass13device_kernelIN5flash19enable_sm80_to_sm89INS1_16FlashAttnBwdSm80INS1_25CollectiveMainloopBwdSm80ILi2ELi2EN4cute5tupleIJNS5_1CILi128EEES8_NS7_ILi64EEEEEENS_10bfloat16_tEfNS_4arch4Sm80ELb1ELb0ELb1ELb0ELb1ELb0ELb0ELb0ELi2ELi4ELi4ELi4ELb0EEENS1_24CollectiveEpilogueBwdGQAISA_fSD_Li256ELb0ELb1EEENS1_25SingleTileBwdLPTSchedulerILb0ELi128ELb1EEEEEEEEEvNT_6ParamsE$_ZN4cute3eso3ESOILb1ELb0EJNS_6LayoutINS_5tupleIJNS_1CILi4EEEEEENS3_IJNS4_ILi1EEEEEEEENS_10ViewEngineIPfEEEEC2ERKS9_RKSC_:
[----:B------:R-:W-:Y:S01]  /*a560*/  IADD3 R2, R23, -c[0x0][0x20], RZ ;  /* 0x8000080017027a10 */ /* 0x000fe20007ffe0ff */
[----:B------:R-:W-:Y:S01]  /*a570*/  IMAD.MOV.U32 R8, RZ, RZ, R6 ;  /* 0x000000ffff087224 */ /* 0x000fe200078e0006 */
[----:B------:R-:W-:-:S03]  /*a580*/  MOV R9, 0x0 ;  /* 0x0000000000097802 */ /* 0x000fc60000000f00 */
[----:B------:R1:W-:Y:S01]  /*a590*/  STL.64 [R2], R12 ;  /* 0x0000000c02007387 */ /* 0x0003e20000100a00 */
[----:B------:R-:W-:Y:S05]  /*a5a0*/  RET.REL.NODEC R8 `(_ZN7cutlass13device_kernelIN5flash19enable_sm80_to_sm89INS1_16FlashAttnBwdSm80INS1_25CollectiveMainloopBwdSm80ILi2ELi2EN4cute5tupleIJNS5_1CILi128EEES8_NS7_ILi64EEEEEENS_10bfloat16_tEfNS_4arch4Sm80ELb1ELb0ELb1ELb0ELb1ELb0ELb0ELb0ELi2ELi4ELi4ELi4ELb0EEENS1_24CollectiveEpilogueBwdGQAISA_fSD_Li256ELb0ELb1EEENS1_25SingleTileBwdLPTSchedulerILb0ELi128ELb1EEEEEEEEEvNT_6ParamsE) ;  /* 0xffff5a5008007950 */ /* 0x000fea0003c3ffff */
        .type           $_ZN7cutlass13device_kernelIN5flash19enable_sm80_to_sm89INS1_16FlashAttnBwdSm80INS1_25CollectiveMainloopBwdSm80ILi2ELi2EN4cute5tupleIJNS5_1CILi128EEES8_NS7_ILi64EEEEEENS_10bfloat16_tEfNS_4arch4Sm80ELb1ELb0ELb1ELb0ELb1ELb0ELb0ELb0ELi2ELi4ELi4ELi4ELb0EEENS1_24CollectiveEpilogueBwdGQAISA_fSD_Li256ELb0ELb1EEENS1_25SingleTileBwdLPTSchedulerILb0ELi128ELb1EEEEEEEEEvNT_6ParamsE$_ZN4cute3eso3ESOILb1ELb0EJNS_7SwizzleILi3ELi3ELi3EEENS_9MixedBitsILj0ELj432EEENS_6LayoutINS_5tupleIJNS7_IJNS_1CILi2EEES9_S9_EEES9_NS8_ILi8EEEEEENS7_IJNS7_IJNS8_ILi64EEESB_NS8_ILi512EEEEEENS8_ILi8192EEENS8_ILi1024EEEEEEEEEEC2ERKS3_RKS5_RKSJ_,@function
        .size           $_ZN7cutlass13device_kernelIN5flash19enable_sm80_to_sm89INS1_16FlashAttnBwdSm80INS1_25CollectiveMainloopBwdSm80ILi2ELi2EN4cute5tupleIJNS5_1CILi128EEES8_NS7_ILi64EEEEEENS_10bfloat16_tEfNS_4arch4Sm80ELb1ELb0ELb1ELb0ELb1ELb0ELb0ELb0ELi2ELi4ELi4ELi4ELb0EEENS1_24CollectiveEpilogueBwdGQAISA_fSD_Li256ELb0ELb1EEENS1_25SingleTileBwdLPTSchedulerILb0ELi128ELb1EEEEEEEEEvNT_6ParamsE$_ZN4cute3eso3ESOILb1ELb0EJNS_7SwizzleILi3ELi3ELi3EEENS_9MixedBitsILj0ELj432EEENS_6LayoutINS_5tupleIJNS7_IJNS_1CILi2EEES9_S9_EEES9_NS8_ILi8EEEEEENS7_IJNS7_IJNS8_ILi64EEESB_NS8_ILi512EEEEEENS8_ILi8192EEENS8_ILi1024EEEEEEEEEEC2ERKS3_RKS5_RKSJ_,($_ZN7cutlass13device_kernelIN5flash19enable_sm80_to_sm89INS1_16FlashAttnBwdSm80INS1_25CollectiveMainloopBwdSm80ILi2ELi2EN4cute5tupleIJNS5_1CILi128EEES8_NS7_ILi64EEEEEENS_10bfloat16_tEfNS_4arch4Sm80ELb1ELb0ELb1ELb0ELb1ELb0ELb0ELb0ELi2ELi4ELi4ELi4ELb0EEENS1_24CollectiveEpilogueBwdGQAISA_fSD_Li256ELb0ELb1EEENS1_25SingleTileBwdLPTSchedulerILb0ELi128ELb1EEEEEEEEEvNT_6ParamsE$_ZN4cute5tupleIJNS0_IJNS0_IJNS0_IJNS_1CILi8EEENS1_ILi1EEEEEENS0_IJS3_S3_EEEEEENS0_IJS3_NS1_ILi2EEEEEEEEENS0_IJNS0_IJNS0_IJS3_NS1_ILi0EEEEEENS0_IJSA_SA_EEEEEENS0_IJSA_iEEEEEEEEC2ERKS9_RKSF_ - $_ZN7cutlass13device_kernelIN5flash19enable_sm80_to_sm89INS1_16FlashAttnBwdSm80INS1_25CollectiveMainloopBwdSm80ILi2ELi2EN4cute5tupleIJNS5_1CILi128EEES8_NS7_ILi64EEEEEENS_10bfloat16_tEfNS_4arch4Sm80ELb1ELb0ELb1ELb0ELb1ELb0ELb0ELb0ELi2ELi4ELi4ELi4ELb0EEENS1_24CollectiveEpilogueBwdGQAISA_fSD_Li256ELb0ELb1EEENS1_25SingleTileBwdLPTSchedulerILb0ELi128ELb1EEEEEEEEEvNT_6ParamsE$_ZN4cute3eso3ESOILb1ELb0EJNS_7SwizzleILi3ELi3ELi3EEENS_9MixedBitsILj0ELj432EEENS_6LayoutINS_5tupleIJNS7_IJNS_1CILi2EEES9_S9_EEES9_NS8_ILi8EEEEEENS7_IJNS7_IJNS8_ILi64EEESB_NS8_ILi512EEEEEENS8_ILi8192EEENS8_ILi1024EEEEEEEEEEC2ERKS3_RKS5_RKSJ_)
$_ZN7cutlass13device_kernelIN5flash19enable_sm80_to_sm89INS1_16FlashAttnBwdSm80INS1_25CollectiveMainloopBwdSm80ILi2ELi2EN4cute5tupleIJNS5_1CILi128EEES8_NS7_ILi64EEEEEENS_10bfloat16_tEfNS_4arch4Sm80ELb1ELb0ELb1ELb0ELb1ELb0ELb0ELb0ELi2ELi4ELi4ELi4ELb0EEENS1_24CollectiveEpilogueBwdGQAISA_fSD_Li256ELb0ELb1EEENS1_25SingleTileBwdLPTSchedulerILb0ELi128ELb1EEEEEEEEEvNT_6ParamsE$_ZN4cute3eso3ESOILb1ELb0EJNS_7SwizzleILi3ELi3ELi3EEENS_9MixedBitsILj0ELj432EEENS_6LayoutINS_5tupleIJNS7_IJNS_1CILi2EEES9_S9_EEES9_NS8_ILi8EEEEEENS7_IJNS7_IJNS8_ILi64EEESB_NS8_ILi512EEEEEENS8_ILi8192EEENS8_ILi1024EEEEEEEEEEC2ERKS3_RKS5_RKSJ_:
[----:B------:R-:W-:Y:S01]  /*a5b0*/  IADD3 R2, R23, -c[0x0][0x20], RZ ;  /* 0x8000080017027a10 */ /* 0x000fe20007ffe0ff */
[----:B------:R-:W-:Y:S01]  /*a5c0*/  IMAD.MOV.U32 R8, RZ, RZ, R6 ;  /* 0x000000ffff087224 */ /* 0x000fe200078e0006 */
[----:B------:R-:W-:-:S03]  /*a5d0*/  MOV R9, 0x0 ;  /* 0x0000000000097802 */ /* 0x000fc60000000f00 */
[----:B------:R1:W-:Y:S01]  /*a5e0*/  STL [R2], R3 ;  /* 0x0000000302007387 */ /* 0x0003e20000100800 */
[----:B------:R-:W-:Y:S05]  /*a5f0*/  RET.REL.NODEC R8 `(_ZN7cutlass13device_kernelIN5flash19enable_sm80_to_sm89INS1_16FlashAttnBwdSm80INS1_25CollectiveMainloopBwdSm80ILi2ELi2EN4cute5tupleIJNS5_1CILi128EEES8_NS7_ILi64EEEEEENS_10bfloat16_tEfNS_4arch4Sm80ELb1ELb0ELb1ELb0ELb1ELb0ELb0ELb0ELi2ELi4ELi4ELi4ELb0EEENS1_24CollectiveEpilogueBwdGQAISA_fSD_Li256ELb0ELb1EEENS1_25SingleTileBwdLPTSchedulerILb0ELi128ELb1EEEEEEEEEvNT_6ParamsE) ;  /* 0xffff5a0008007950 */ /* 0x000fea0003c3ffff */
        .type           $_ZN7cutlass13device_kernelIN5flash19enable_sm80_to_sm89INS1_16FlashAttnBwdSm80INS1_25CollectiveMainloopBwdSm80ILi2ELi2EN4cute5tupleIJNS5_1CILi128EEES8_NS7_ILi64EEEEEENS_10bfloat16_tEfNS_4arch4Sm80ELb1ELb0ELb1ELb0ELb1ELb0ELb0ELb0ELi2ELi4ELi4ELi4ELb0EEENS1_24CollectiveEpilogueBwdGQAISA_fSD_Li256ELb0ELb1EEENS1_25SingleTileBwdLPTSchedulerILb0ELi128ELb1EEEEEEEEEvNT_6ParamsE$_ZN4cute5tupleIJNS0_IJNS0_IJNS0_IJNS_1CILi8EEENS1_ILi1EEEEEENS0_IJS3_S3_EEEEEENS0_IJS3_NS1_ILi2EEEEEEEEENS0_IJNS0_IJNS0_IJS3_NS1_ILi0EEEEEENS0_IJSA_SA_EEEEEENS0_IJSA_iEEEEEEEEC2ERKS9_RKSF_,@function
        .size           $_ZN7cutlass13device_kernelIN5flash19enable_sm80_to_sm89INS1_16FlashAttnBwdSm80INS1_25CollectiveMainloopBwdSm80ILi2ELi2EN4cute5tupleIJNS5_1CILi128EEES8_NS7_ILi64EEEEEENS_10bfloat16_tEfNS_4arch4Sm80ELb1ELb0ELb1ELb0ELb1ELb0ELb0ELb0ELi2ELi4ELi4ELi4ELb0EEENS1_24CollectiveEpilogueBwdGQAISA_fSD_Li256ELb0ELb1EEENS1_25SingleTileBwdLPTSchedulerILb0ELi128ELb1EEEEEEEEEvNT_6ParamsE$_ZN4cute5tupleIJNS0_IJNS0_IJNS0_IJNS_1CILi8EEENS1_ILi1EEEEEENS0_IJS3_S3_EEEEEENS0_IJS3_NS1_ILi2EEEEEEEEENS0_IJNS0_IJNS0_IJS3_NS1_ILi0EEEEEENS0_IJSA_SA_EEEEEENS0_IJSA_iEEEEEEEEC2ERKS9_RKSF_,($_ZN7cutlass13device_kernelIN5flash19enable_sm80_to_sm89INS1_16FlashAttnBwdSm80INS1_25CollectiveMainloopBwdSm80ILi2ELi2EN4cute5tupleIJNS5_1CILi128EEES8_NS7_ILi64EEEEEENS_10bfloat16_tEfNS_4arch4Sm80ELb1ELb0ELb1ELb0ELb1ELb0ELb0ELb0ELi2ELi4ELi4ELi4ELb0EEENS1_24CollectiveEpilogueBwdGQAISA_fSD_Li256ELb0ELb1EEENS1_25SingleTileBwdLPTSchedulerILb0ELi128ELb1EEEEEEEEEvNT_6ParamsE$_ZN4cute5tupleIJNS0_IJNS0_IJNS0_IJNS_1CILi8EEENS1_ILi1EEEEEES3_EEENS0_IJNS0_IJS3_S3_EEENS1_ILi2EEEEEEEEENS0_IJNS0_IJNS0_IJS3_NS1_ILi0EEEEEESA_EEENS0_IJNS0_IJSA_SA_EEEiEEEEEEEEC2ERKS9_RKSF_ - $_ZN7cutlass13device_kernelIN5flash19enable_sm80_to_sm89INS1_16FlashAttnBwdSm80INS1_25CollectiveMainloopBwdSm80ILi2ELi2EN4cute5tupleIJNS5_1CILi128EEES8_NS7_ILi64EEEEEENS_10bfloat16_tEfNS_4arch4Sm80ELb1ELb0ELb1ELb0ELb1ELb0ELb0ELb0ELi2ELi4ELi4ELi4ELb0EEENS1_24CollectiveEpilogueBwdGQAISA_fSD_Li256ELb0ELb1EEENS1_25SingleTileBwdLPTSchedulerILb0ELi128ELb1EEEEEEEEEvNT_6ParamsE$_ZN4cute5tupleIJNS0_IJNS0_IJNS0_IJNS_1CILi8EEENS1_ILi1EEEEEENS0_IJS3_S3_EEEEEENS0_IJS3_NS1_ILi2EEEEEEEEENS0_IJNS0_IJNS0_IJS3_NS1_ILi0EEEEEENS0_IJSA_SA_EEEEEENS0_IJSA_iEEEEEEEEC2ERKS9_RKSF_)
$_ZN7cutlass13device_kernelIN5flash19enable_sm80_to_sm89INS1_16FlashAttnBwdSm80INS1_25CollectiveMainloopBwdSm80ILi2ELi2EN4cute5tupleIJNS5_1CILi128EEES8_NS7_ILi64EEEEEENS_10bfloat16_tEfNS_4arch4Sm80ELb1ELb0ELb1ELb0ELb1ELb0ELb0ELb0ELi2ELi4ELi4ELi4ELb0EEENS1_24CollectiveEpilogueBwdGQAISA_fSD_Li256ELb0ELb1EEENS1_25SingleTileBwdLPTSchedulerILb0ELi128ELb1EEEEEEEEEvNT_6ParamsE$_ZN4cute5tupleIJNS0_IJNS0_IJNS0_IJNS_1CILi8EEENS1_ILi1EEEEEENS0_IJS3_S3_EEEEEENS0_IJS3_NS1_ILi2EEEEEEEEENS0_IJNS0_IJNS0_IJS3_NS1_ILi0EEEEEENS0_IJSA_SA_EEEEEENS0_IJSA_iEEEEEEEEC2ERKS9_RKSF_:
[----:B------:R-:W-:Y:S02]  /*a600*/  MOV R6, 0xa620 ;  /* 0x0000a62000067802 */ /* 0x000fe40000000f00 */
[----:B------:R-:W-:Y:S05]  /*a610*/  CALL.REL.NOINC `($_ZN7cutlass13device_kernelIN5flash19enable_sm80_to_sm89INS1_16FlashAttnBwdSm80INS1_25CollectiveMainloopBwdSm80ILi2ELi2EN4cute5tupleIJNS5_1CILi128EEES8_NS7_ILi64EEEEEENS_10bfloat16_tEfNS_4arch4Sm80ELb1ELb0ELb1ELb0ELb1ELb0ELb0ELb0ELi2ELi4ELi4ELi4ELb0EEENS1_24CollectiveEpilogueBwdGQAISA_fSD_Li256ELb0ELb1EEENS1_25SingleTileBwdLPTSchedulerILb0ELi128ELb1EEEEEEEEEvNT_6ParamsE$_ZN4cute3eso3ESOILb1ELb0EJNS_5tupleIJNS2_IJNS2_IJNS_1CILi8EEENS3_ILi1EEEEEENS2_IJS5_S5_EEEEEENS2_IJS5_NS3_ILi2EEEEEEEEENS2_IJNS2_IJNS2_IJS5_NS3_ILi0EEEEEENS2_IJSC_SC_EEEEEENS2_IJSC_iEEEEEEEEC2ERKSB_RKSH_) ;  /* 0xffffdb6000007944 */ /* 0x000fea0003c3ffff */
[----:B------:R-:W-:-:S04]  /*a620*/  MOV R5, 0x0 ;  /* 0x0000000000057802 */ /* 0x000fc80000000f00 */
[----:B------:R-:W-:Y:S05]  /*a630*/  RET.REL.NODEC R4 `(_ZN7cutlass13device_kernelIN5flash19enable_sm80_to_sm89INS1_16FlashAttnBwdSm80INS1_25CollectiveMainloopBwdSm80ILi2ELi2EN4cute5tupleIJNS5_1CILi128EEES8_NS7_ILi64EEEEEENS_10bfloat16_tEfNS_4arch4Sm80ELb1ELb0ELb1ELb0ELb1ELb0ELb0ELb0ELi2ELi4ELi4ELi4ELb0EEENS1_24CollectiveEpilogueBwdGQAISA_fSD_Li256ELb0ELb1EEENS1_25SingleTileBwdLPTSchedulerILb0ELi128ELb1EEEEEEEEEvNT_6ParamsE) ;  /* 0xffff59c004007950 */ /* 0x000fea0003c3ffff */
        .type           $_ZN7cutlass13device_kernelIN5flash19enable_sm80_to_sm89INS1_16FlashAttnBwdSm80INS1_25CollectiveMainloopBwdSm80ILi2ELi2EN4cute5tupleIJNS5_1CILi128EEES8_NS7_ILi64EEEEEENS_10bfloat16_tEfNS_4arch4Sm80ELb1ELb0ELb1ELb0ELb1ELb0ELb0ELb0ELi2ELi4ELi4ELi4ELb0EEENS1_24CollectiveEpilogueBwdGQAISA_fSD_Li256ELb0ELb1EEENS1_25SingleTileBwdLPTSchedulerILb0ELi128ELb1EEEEEEEEEvNT_6ParamsE$_ZN4cute5tupleIJNS0_IJNS0_IJNS0_IJNS_1CILi8EEENS1_ILi1EEEEEES3_EEENS0_IJNS0_IJS3_S3_EEENS1_ILi2EEEEEEEEENS0_IJNS0_IJNS0_IJS3_NS1_ILi0EEEEEESA_EEENS0_IJNS0_IJSA_SA_EEEiEEEEEEEEC2ERKS9_RKSF_,@function
        .size           $_ZN7cutlass13device_kernelIN5flash19enable_sm80_to_sm89INS1_16FlashAttnBwdSm80INS1_25CollectiveMainloopBwdSm80ILi2ELi2EN4cute5tupleIJNS5_1CILi128EEES8_NS7_ILi64EEEEEENS_10bfloat16_tEfNS_4arch4Sm80ELb1ELb0ELb1ELb0ELb1ELb0ELb0ELb0ELi2ELi4ELi4ELi4ELb0EEENS1_24CollectiveEpilogueBwdGQAISA_fSD_Li256ELb0ELb1EEENS1_25SingleTileBwdLPTSchedulerILb0ELi128ELb1EEEEEEEEEvNT_6ParamsE$_ZN4cute5tupleIJNS0_IJNS0_IJNS0_IJNS_1CILi8EEENS1_ILi1EEEEEES3_EEENS0_IJNS0_IJS3_S3_EEENS1_ILi2EEEEEEEEENS0_IJNS0_IJNS0_IJS3_NS1_ILi0EEEEEESA_EEENS0_IJNS0_IJSA_SA_EEEiEEEEEEEEC2ERKS9_RKSF_,($_ZN7cutlass13device_kernelIN5flash19enable_sm80_to_sm89INS1_16FlashAttnBwdSm80INS1_25CollectiveMainloopBwdSm80ILi2ELi2EN4cute5tupleIJNS5_1CILi128EEES8_NS7_ILi64EEEEEENS_10bfloat16_tEfNS_4arch4Sm80ELb1ELb0ELb1ELb0ELb1ELb0ELb0ELb0ELi2ELi4ELi4ELi4ELb0EEENS1_24CollectiveEpilogueBwdGQAISA_fSD_Li256ELb0ELb1EEENS1_25SingleTileBwdLPTSchedulerILb0ELi128ELb1EEEEEEEEEvNT_6ParamsE$_ZN4cute5tupleIJNS0_IJNS0_IJNS_1CILi1EEENS0_IJS2_NS1_ILi2EEES3_EEEEEES3_NS0_IJS3_S3_EEEEEENS0_IJNS0_IJNS1_ILi0EEENS0_IJS2_NS1_ILi256EEEiEEEEEENS1_ILi2048EEENS0_IJiNS1_ILi4096EEEEEEEEEEEC2ERKS7_RKSF_ - $_ZN7cutlass13device_kernelIN5flash19enable_sm80_to_sm89INS1_16FlashAttnBwdSm80INS1_25CollectiveMainloopBwdSm80ILi2ELi2EN4cute5tupleIJNS5_1CILi128EEES8_NS7_ILi64EEEEEENS_10bfloat16_tEfNS_4arch4Sm80ELb1ELb0ELb1ELb0ELb1ELb0ELb0ELb0ELi2ELi4ELi4ELi4ELb0EEENS1_24CollectiveEpilogueBwdGQAISA_fSD_Li256ELb0ELb1EEENS1_25SingleTileBwdLPTSchedulerILb0ELi128ELb1EEEEEEEEEvNT_6ParamsE$_ZN4cute5tupleIJNS0_IJNS0_IJNS0_IJNS_1CILi8EEENS1_ILi1EEEEEES3_EEENS0_IJNS0_IJS3_S3_EEENS1_ILi2EEEEEEEEENS0_IJNS0_IJNS0_IJS3_NS1_ILi0EEEEEESA_EEENS0_IJNS0_IJSA_SA_EEEiEEEEEEEEC2ERKS9_RKSF_)
$_ZN7cutlass13device_kernelIN5flash19enable_sm80_to_sm89INS1_16FlashAttnBwdSm80INS1_25CollectiveMainloopBwdSm80ILi2ELi2EN4cute5tupleIJNS5_1CILi128EEES8_NS7_ILi64EEEEEENS_10bfloat16_tEfNS_4arch4Sm80ELb1ELb0ELb1ELb0ELb1ELb0ELb0ELb0ELi2ELi4ELi4ELi4ELb0EEENS1_24CollectiveEpilogueBwdGQAISA_fSD_Li256ELb0ELb1EEENS1_25SingleTileBwdLPTSchedulerILb0ELi128ELb1EEEEEEEEEvNT_6ParamsE$_ZN4cute5tupleIJNS0_IJNS0_IJNS0_IJNS_1CILi8EEENS1_ILi1EEEEEES3_EEENS0_IJNS0_IJS3_S3_EEENS1_ILi2EEEEEEEEENS0_IJNS0_IJNS0_IJS3_NS1_ILi0EEEEEESA_EEENS0_IJNS0_IJSA_SA_EEEiEEEEEEEEC2ERKS9_RKSF_:
[----:B------:R-:W-:Y:S02]  /*a640*/  MOV R6, 0xa660 ;  /* 0x0000a66000067802 */ /* 0x000fe40000000f00 */
[----:B------:R-:W-:Y:S05]  /*a650*/  CALL.REL.NOINC `($_ZN7cutlass13device_kernelIN5flash19enable_sm80_to_sm89INS1_16FlashAttnBwdSm80INS1_25CollectiveMainloopBwdSm80ILi2ELi2EN4cute5tupleIJNS5_1CILi128EEES8_NS7_ILi64EEEEEENS_10bfloat16_tEfNS_4arch4Sm80ELb1ELb0ELb1ELb0ELb1ELb0ELb0ELb0ELi2ELi4ELi4ELi4ELb0EEENS1_24CollectiveEpilogueBwdGQAISA_fSD_Li256ELb0ELb1EEENS1_25SingleTileBwdLPTSchedulerILb0ELi128ELb1EEEEEEEEEvNT_6ParamsE$_ZN4cute3eso3ESOILb1ELb0EJNS_5tupleIJNS2_IJNS2_IJNS_1CILi8EEENS3_ILi1EEEEEES5_EEENS2_IJNS2_IJS5_S5_EEENS3_ILi2EEEEEEEEENS2_IJNS2_IJNS2_IJS5_NS3_ILi0EEEEEESC_EEENS2_IJNS2_IJSC_SC_EEEiEEEEEEEEC2ERKSB_RKSH_) ;  /* 0xffffdb6000007944 */ /* 0x000fea0003c3ffff */
[----:B------:R-:W-:-:S04]  /*a660*/  MOV R5, 0x0 ;  /* 0x0000000000057802 */ /* 0x000fc80000000f00 */
[----:B------:R-:W-:Y:S05]  /*a670*/  RET.REL.NODEC R4 `(_ZN7cutlass13device_kernelIN5flash19enable_sm80_to_sm89INS1_16FlashAttnBwdSm80INS1_25CollectiveMainloopBwdSm80ILi2ELi2EN4cute5tupleIJNS5_1CILi128EEES8_NS7_ILi64EEEEEENS_10bfloat16_tEfNS_4arch4Sm80ELb1ELb0ELb1ELb0ELb1ELb0ELb0ELb0ELi2ELi4ELi4ELi4ELb0EEENS1_24CollectiveEpilogueBwdGQAISA_fSD_Li256ELb0ELb1EEENS1_25SingleTileBwdLPTSchedulerILb0ELi128ELb1EEEEEEEEEvNT_6ParamsE) ;  /* 0xffff598004007950 */ /* 0x000fea0003c3ffff */
        .type           $_ZN7cutlass13device_kernelIN5flash19enable_sm80_to_sm89INS1_16FlashAttnBwdSm80INS1_25CollectiveMainloopBwdSm80ILi2ELi2EN4cute5tupleIJNS5_1CILi128EEES8_NS7_ILi64EEEEEENS_10bfloat16_tEfNS_4arch4Sm80ELb1ELb0ELb1ELb0ELb1ELb0ELb0ELb0ELi2ELi4ELi4ELi4ELb0EEENS1_24CollectiveEpilogueBwdGQAISA_fSD_Li256ELb0ELb1EEENS1_25SingleTileBwdLPTSchedulerILb0ELi128ELb1EEEEEEEEEvNT_6ParamsE$_ZN4cute5tupleIJNS0_IJNS0_IJNS_1CILi1EEENS0_IJS2_NS1_ILi2EEES3_EEEEEES3_NS0_IJS3_S3_EEEEEENS0_IJNS0_IJNS1_ILi0EEENS0_IJS2_NS1_ILi256EEEiEEEEEENS1_ILi2048EEENS0_IJiNS1_ILi4096EEEEEEEEEEEC2ERKS7_RKSF_,@function
        .size           $_ZN7cutlass13device_kernelIN5flash19enable_sm80_to_sm89INS1_16FlashAttnBwdSm80INS1_25CollectiveMainloopBwdSm80ILi2ELi2EN4cute5tupleIJNS5_1CILi128EEES8_NS7_ILi64EEEEEENS_10bfloat16_tEfNS_4arch4Sm80ELb1ELb0ELb1ELb0ELb1ELb0ELb0ELb0ELi2ELi4ELi4ELi4ELb0EEENS1_24CollectiveEpilogueBwdGQAISA_fSD_Li256ELb0ELb1EEENS1_25SingleTileBwdLPTSchedulerILb0ELi128ELb1EEEEEEEEEvNT_6ParamsE$_ZN4cute5tupleIJNS0_IJNS0_IJNS_1CILi1EEENS0_IJS2_NS1_ILi2EEES3_EEEEEES3_NS0_IJS3_S3_EEEEEENS0_IJNS0_IJNS1_ILi0EEENS0_IJS2_NS1_ILi256EEEiEEEEEENS1_ILi2048EEENS0_IJiNS1_ILi4096EEEEEEEEEEEC2ERKS7_RKSF_,($_ZN7cutlass13device_kernelIN5flash19enable_sm80_to_sm89INS1_16FlashAttnBwdSm80INS1_25CollectiveMainloopBwdSm80ILi2ELi2EN4cute5tupleIJNS5_1CILi128EEES8_NS7_ILi64EEEEEENS_10bfloat16_tEfNS_4arch4Sm80ELb1ELb0ELb1ELb0ELb1ELb0ELb0ELb0ELi2ELi4ELi4ELi4ELb0EEENS1_24CollectiveEpilogueBwdGQAISA_fSD_Li256ELb0ELb1EEENS1_25SingleTileBwdLPTSchedulerILb0ELi128ELb1EEEEEEEEEvNT_6ParamsE$_ZN4cute5tupleIJNS0_IJNS0_IJNS_1CILi2EEES2_EEENS1_ILi8EEES3_EEENS0_IJNS0_IJNS1_ILi1EEEiEEENS1_ILi1024EEENS0_IJiiEEEEEEEEC2ERKS5_RKSA_ - $_ZN7cutlass13device_kernelIN5flash19enable_sm80_to_sm89INS1_16FlashAttnBwdSm80INS1_25CollectiveMainloopBwdSm80ILi2ELi2EN4cute5tupleIJNS5_1CILi128EEES8_NS7_ILi64EEEEEENS_10bfloat16_tEfNS_4arch4Sm80ELb1ELb0ELb1ELb0ELb1ELb0ELb0ELb0ELi2ELi4ELi4ELi4ELb0EEENS1_24CollectiveEpilogueBwdGQAISA_fSD_Li256ELb0ELb1EEENS1_25SingleTileBwdLPTSchedulerILb0ELi128ELb1EEEEEEEEEvNT_6ParamsE$_ZN4cute5tupleIJNS0_IJNS0_IJNS_1CILi1EEENS0_IJS2_NS1_ILi2EEES3_EEEEEES3_NS0_IJS3_S3_EEEEEENS0_IJNS0_IJNS1_ILi0EEENS0_IJS2_NS1_ILi256EEEiEEEEEENS1_ILi2048EEENS0_IJiNS1_ILi4096EEEEEEEEEEEC2ERKS7_RKSF_)
$_ZN7cutlass13device_kernelIN5flash19enable_sm80_to_sm89INS1_16FlashAttnBwdSm80INS1_25CollectiveMainloopBwdSm80ILi2ELi2EN4cute5tupleIJNS5_1CILi128EEES8_NS7_ILi64EEEEEENS_10bfloat16_tEfNS_4arch4Sm80ELb1ELb0ELb1ELb0ELb1ELb0ELb0ELb0ELi2ELi4ELi4ELi4ELb0EEENS1_24CollectiveEpilogueBwdGQAISA_fSD_Li256ELb0ELb1EEENS1_25SingleTileBwdLPTSchedulerILb0ELi128ELb1EEEEEEEEEvNT_6ParamsE$_ZN4cute5tupleIJNS0_IJNS0_IJNS_1CILi1EEENS0_IJS2_NS1_ILi2EEES3_EEEEEES3_NS0_IJS3_S3_EEEEEENS0_IJNS0_IJNS1_ILi0EEENS0_IJS2_NS1_ILi256EEEiEEEEEENS1_ILi2048EEENS0_IJiNS1_ILi4096EEEEEEEEEEEC2ERKS7_RKSF_:
[----:B------:R-:W-:Y:S02]  /*a680*/  MOV R6, 0xa6a0 ;  /* 0x0000a6a000067802 */ /* 0x000fe40000000f00 */
[----:B------:R-:W-:Y:S05]  /*a690*/  CALL.REL.NOINC `($_ZN7cutlass13device_kernelIN5flash19enable_sm80_to_sm89INS1_16FlashAttnBwdSm80INS1_25CollectiveMainloopBwdSm80ILi2ELi2EN4cute5tupleIJNS5_1CILi128EEES8_NS7_ILi64EEEEEENS_10bfloat16_tEfNS_4arch4Sm80ELb1ELb0ELb1ELb0ELb1ELb0ELb0ELb0ELi2ELi4ELi4ELi4ELb0EEENS1_24CollectiveEpilogueBwdGQAISA_fSD_Li256ELb0ELb1EEENS1_25SingleTileBwdLPTSchedulerILb0ELi128ELb1EEEEEEEEEvNT_6ParamsE$_ZN4cute3eso3ESOILb1ELb0EJNS_5tupleIJNS2_IJNS_1CILi1EEENS2_IJS4_NS3_ILi2EEES5_EEEEEES5_NS2_IJS5_S5_EEEEEENS2_IJNS2_IJNS3_ILi0EEENS2_IJS4_NS3_ILi256EEEiEEEEEENS3_ILi2048EEENS2_IJiNS3_ILi4096EEEEEEEEEEEC2ERKS9_RKSH_) ;  /* 0xffffdb6000007944 */ /* 0x000fea0003c3ffff */
[----:B-1----:R-:W-:-:S04]  /*a6a0*/  MOV R5, 0x0 ;  /* 0x0000000000057802 */ /* 0x002fc80000000f00 */
[----:B------:R-:W-:Y:S05]  /*a6b0*/  RET.REL.NODEC R4 `(_ZN7cutlass13device_kernelIN5flash19enable_sm80_to_sm89INS1_16FlashAttnBwdSm80INS1_25CollectiveMainloopBwdSm80ILi2ELi2EN4cute5tupleIJNS5_1CILi128EEES8_NS7_ILi64EEEEEENS_10bfloat16_tEfNS_4arch4Sm80ELb1ELb0ELb1ELb0ELb1ELb0ELb0ELb0ELi2ELi4ELi4ELi4ELb0EEENS1_24CollectiveEpilogueBwdGQAISA_fSD_Li256ELb0ELb1EEENS1_25SingleTileBwdLPTSchedulerILb0ELi128ELb1EEEEEEEEEvNT_6ParamsE) ;  /* 0xffff594004007950 */ /* 0x000fea0003c3ffff */
        .type           $_ZN7cutlass13device_kernelIN5flash19enable_sm80_to_sm89INS1_16FlashAttnBwdSm80INS1_25CollectiveMainloopBwdSm80ILi2ELi2EN4cute5tupleIJNS5_1CILi128EEES8_NS7_ILi64EEEEEENS_10bfloat16_tEfNS_4arch4Sm80ELb1ELb0ELb1ELb0ELb1ELb0ELb0ELb0ELi2ELi4ELi4ELi4ELb0EEENS1_24CollectiveEpilogueBwdGQAISA_fSD_Li256ELb0ELb1EEENS1_25SingleTileBwdLPTSchedulerILb0ELi128ELb1EEEEEEEEEvNT_6ParamsE$_ZN4cute5tupleIJNS0_IJNS0_IJNS_1CILi2EEES2_EEENS1_ILi8EEES3_EEENS0_IJNS0_IJNS1_ILi1EEEiEEENS1_ILi1024EEENS0_IJiiEEEEEEEEC2ERKS5_RKSA_,@function
        .size           $_ZN7cutlass13device_kernelIN5flash19enable_sm80_to_sm89INS1_16FlashAttnBwdSm80INS1_25CollectiveMainloopBwdSm80ILi2ELi2EN4cute5tupleIJNS5_1CILi128EEES8_NS7_ILi64EEEEEENS_10bfloat16_tEfNS_4arch4Sm80ELb1ELb0ELb1ELb0ELb1ELb0ELb0ELb0ELi2ELi4ELi4ELi4ELb0EEENS1_24CollectiveEpilogueBwdGQAISA_fSD_Li256ELb0ELb1EEENS1_25SingleTileBwdLPTSchedulerILb0ELi128ELb1EEEEEEEEEvNT_6ParamsE$_ZN4cute5tupleIJNS0_IJNS0_IJNS_1CILi2EEES2_EEENS1_ILi8EEES3_EEENS0_IJNS0_IJNS1_ILi1EEEiEEENS1_ILi1024EEENS0_IJiiEEEEEEEEC2ERKS5_RKSA_,($_ZN7cutlass13device_kernelIN5flash19enable_sm80_to_sm89INS1_16FlashAttnBwdSm80INS1_25CollectiveMainloopBwdSm80ILi2ELi2EN4cute5tupleIJNS5_1CILi128EEES8_NS7_ILi64EEEEEENS_10bfloat16_tEfNS_4arch4Sm80ELb1ELb0ELb1ELb0ELb1ELb0ELb0ELb0ELi2ELi4ELi4ELi4ELb0EEENS1_24CollectiveEpilogueBwdGQAISA_fSD_Li256ELb0ELb1EEENS1_25SingleTileBwdLPTSchedulerILb0ELi128ELb1EEEEEEEEEvNT_6ParamsE$_ZN4cute5tupleIJNS0_IJNS0_IJNS_1CILi2EEES2_EEES2_EEENS0_IJNS0_IJiiEEENS1_ILi8192EEEEEEEEC2ERKS4_RKS7_ - $_ZN7cutlass13device_kernelIN5flash19enable_sm80_to_sm89INS1_16FlashAttnBwdSm80INS1_25CollectiveMainloopBwdSm80ILi2ELi2EN4cute5tupleIJNS5_1CILi128EEES8_NS7_ILi64EEEEEENS_10bfloat16_tEfNS_4arch4Sm80ELb1ELb0ELb1ELb0ELb1ELb0ELb0ELb0ELi2ELi4ELi4ELi4ELb0EEENS1_24CollectiveEpilogueBwdGQAISA_fSD_Li256ELb0ELb1EEENS1_25SingleTileBwdLPTSchedulerILb0ELi128ELb1EEEEEEEEEvNT_6ParamsE$_ZN4cute5tupleIJNS0_IJNS0_IJNS_1CILi2EEES2_EEENS1_ILi8EEES3_EEENS0_IJNS0_IJNS1_ILi1EEEiEEENS1_ILi1024EEENS0_IJiiEEEEEEEEC2ERKS5_RKSA_)
$_ZN7cutlass13device_kernelIN5flash19enable_sm80_to_sm89INS1_16FlashAttnBwdSm80INS1_25CollectiveMainloopBwdSm80ILi2ELi2EN4cute5tupleIJNS5_1CILi128EEES8_NS7_ILi64EEEEEENS_10bfloat16_tEfNS_4arch4Sm80ELb1ELb0ELb1ELb0ELb1ELb0ELb0ELb0ELi2ELi4ELi4ELi4ELb0EEENS1_24CollectiveEpilogueBwdGQAISA_fSD_Li256ELb0ELb1EEENS1_25SingleTileBwdLPTSchedulerILb0ELi128ELb1EEEEEEEEEvNT_6ParamsE$_ZN4cute5tupleIJNS0_IJNS0_IJNS_1CILi2EEES2_EEENS1_ILi8EEES3_EEENS0_IJNS0_IJNS1_ILi1EEEiEEENS1_ILi1024EEENS0_IJiiEEEEEEEEC2ERKS5_RKSA_:
[----:B------:R-:W-:Y:S02]  /*a6c0*/  MOV R8, 0xa6e0 ;  /* 0x0000a6e000087802 */ /* 0x000fe40000000f00 */
[----:B------:R-:W-:Y:S05]  /*a6d0*/  CALL.REL.NOINC `($_ZN7cutlass13device_kernelIN5flash19enable_sm80_to_sm89INS1_16FlashAttnBwdSm80INS1_25CollectiveMainloopBwdSm80ILi2ELi2EN4cute5tupleIJNS5_1CILi128EEES8_NS7_ILi64EEEEEENS_10bfloat16_tEfNS_4arch4Sm80ELb1ELb0ELb1ELb0ELb1ELb0ELb0ELb0ELi2ELi4ELi4ELi4ELb0EEENS1_24CollectiveEpilogueBwdGQAISA_fSD_Li256ELb0ELb1EEENS1_25SingleTileBwdLPTSchedulerILb0ELi128ELb1EEEEEEEEEvNT_6ParamsE$_ZN4cute3eso3ESOILb1ELb0EJNS_5tupleIJNS2_IJNS_1CILi2EEES4_EEENS3_ILi8EEES5_EEENS2_IJNS2_IJNS3_ILi1EEEiEEENS3_ILi1024EEENS2_IJiiEEEEEEEEC2ERKS7_RKSC_) ;  /* 0xffffdc0000007944 */ /* 0x000fea0003c3ffff */
[----:B------:R-:W-:-:S04]  /*a6e0*/  MOV R7, 0x0 ;  /* 0x0000000000077802 */ /* 0x000fc80000000f00 */
[----:B------:R-:W-:Y:S05]  /*a6f0*/  RET.REL.NODEC R6 `(_ZN7cutlass13device_kernelIN5flash19enable_sm80_to_sm89INS1_16FlashAttnBwdSm80INS1_25CollectiveMainloopBwdSm80ILi2ELi2EN4cute5tupleIJNS5_1CILi128EEES8_NS7_ILi64EEEEEENS_10bfloat16_tEfNS_4arch4Sm80ELb1ELb0ELb1ELb0ELb1ELb0ELb0ELb0ELi2ELi4ELi4ELi4ELb0EEENS1_24CollectiveEpilogueBwdGQAISA_fSD_Li256ELb0ELb1EEENS1_25SingleTileBwdLPTSchedulerILb0ELi128ELb1EEEEEEEEEvNT_6ParamsE) ;  /* 0xffff590006007950 */ /* 0x000fea0003c3ffff */
        .type           $_ZN7cutlass13device_kernelIN5flash19enable_sm80_to_sm89INS1_16FlashAttnBwdSm80INS1_25CollectiveMainloopBwdSm80ILi2ELi2EN4cute5tupleIJNS5_1CILi128EEES8_NS7_ILi64EEEEEENS_10bfloat16_tEfNS_4arch4Sm80ELb1ELb0ELb1ELb0ELb1ELb0ELb0ELb0ELi2ELi4ELi4ELi4ELb0EEENS1_24CollectiveEpilogueBwdGQAISA_fSD_Li256ELb0ELb1EEENS1_25SingleTileBwdLPTSchedulerILb0ELi128ELb1EEEEEEEEEvNT_6ParamsE$_ZN4cute5tupleIJNS0_IJNS0_IJNS_1CILi2EEES2_EEES2_EEENS0_IJNS0_IJiiEEENS1_ILi8192EEEEEEEEC2ERKS4_RKS7_,@function
        .size           $_ZN7cutlass13device_kernelIN5flash19enable_sm80_to_sm89INS1_16FlashAttnBwdSm80INS1_25CollectiveMainloopBwdSm80ILi2ELi2EN4cute5tupleIJNS5_1CILi128EEES8_NS7_ILi64EEEEEENS_10bfloat16_tEfNS_4arch4Sm80ELb1ELb0ELb1ELb0ELb1ELb0ELb0ELb0ELi2ELi4ELi4ELi4ELb0EEENS1_24CollectiveEpilogueBwdGQAISA_fSD_Li256ELb0ELb1EEENS1_25SingleTileBwdLPTSchedulerILb0ELi128ELb1EEEEEEEEEvNT_6ParamsE$_ZN4cute5tupleIJNS0_IJNS0_IJNS_1CILi2EEES2_EEES2_EEENS0_IJNS0_IJiiEEENS1_ILi8192EEEEEEEEC2ERKS4_RKS7_,($_ZN7cutlass13device_kernelIN5flash19enable_sm80_to_sm89INS1_16FlashAttnBwdSm80INS1_25CollectiveMainloopBwdSm80ILi2ELi2EN4cute5tupleIJNS5_1CILi128EEES8_NS7_ILi64EEEEEENS_10bfloat16_tEfNS_4arch4Sm80ELb1ELb0ELb1ELb0ELb1ELb0ELb0ELb0ELi2ELi4ELi4ELi4ELb0EEENS1_24CollectiveEpilogueBwdGQAISA_fSD_Li256ELb0ELb1EEENS1_25SingleTileBwdLPTSchedulerILb0ELi128ELb1EEEEEEEEEvNT_6ParamsE$_ZN4cute5tupleIJNS0_IJNS0_IJNS_1CILi2EEES2_EEES3_NS1_ILi8EEEEEENS0_IJNS0_IJiNS1_ILi512EEEEEENS0_IJiiEEENS1_ILi1024EEEEEEEEC2ERKS5_RKSA_ - $_ZN7cutlass13device_kernelIN5flash19enable_sm80_to_sm89INS1_16FlashAttnBwdSm80INS1_25CollectiveMainloopBwdSm80ILi2ELi2EN4cute5tupleIJNS5_1CILi128EEES8_NS7_ILi64EEEEEENS_10bfloat16_tEfNS_4arch4Sm80ELb1ELb0ELb1ELb0ELb1ELb0ELb0ELb0ELi2ELi4ELi4ELi4ELb0EEENS1_24CollectiveEpilogueBwdGQAISA_fSD_Li256ELb0ELb1EEENS1_25SingleTileBwdLPTSchedulerILb0ELi128ELb1EEEEEEEEEvNT_6ParamsE$_ZN4cute5tupleIJNS0_IJNS0_IJNS_1CILi2EEES2_EEES2_EEENS0_IJNS0_IJiiEEENS1_ILi8192EEEEEEEEC2ERKS4_RKS7_)
$_ZN7cutlass13device_kernelIN5flash19enable_sm80_to_sm89INS1_16FlashAttnBwdSm80INS1_25CollectiveMainloopBwdSm80ILi2ELi2EN4cute5tupleIJNS5_1CILi128EEES8_NS7_ILi64EEEEEENS_10bfloat16_tEfNS_4arch4Sm80ELb1ELb0ELb1ELb0ELb1ELb0ELb0ELb0ELi2ELi4ELi4ELi4ELb0EEENS1_24CollectiveEpilogueBwdGQAISA_fSD_Li256ELb0ELb1EEENS1_25SingleTileBwdLPTSchedulerILb0ELi128ELb1EEEEEEEEEvNT_6ParamsE$_ZN4cute5tupleIJNS0_IJNS0_IJNS_1CILi2EEES2_EEES2_EEENS0_IJNS0_IJiiEEENS1_ILi8192EEEEEEEEC2ERKS4_RKS7_:
[----:B------:R-:W-:Y:S02]  /*a700*/  MOV R6, 0xa720 ;  /* 0x0000a72000067802 */ /* 0x000fe40000000f00 */
[----:B------:R-:W-:Y:S05]  /*a710*/  CALL.REL.NOINC `($_ZN7cutlass13device_kernelIN5flash19enable_sm80_to_sm89INS1_16FlashAttnBwdSm80INS1_25CollectiveMainloopBwdSm80ILi2ELi2EN4cute5tupleIJNS5_1CILi128EEES8_NS7_ILi64EEEEEENS_10bfloat16_tEfNS_4arch4Sm80ELb1ELb0ELb1ELb0ELb1ELb0ELb0ELb0ELi2ELi4ELi4ELi4ELb0EEENS1_24CollectiveEpilogueBwdGQAISA_fSD_Li256ELb0ELb1EEENS1_25SingleTileBwdLPTSchedulerILb0ELi128ELb1EEEEEEEEEvNT_6ParamsE$_ZN4cute3eso3ESOILb1ELb0EJNS_5tupleIJNS2_IJNS_1CILi2EEES4_EEES4_EEENS2_IJNS2_IJiiEEENS3_ILi8192EEEEEEEEC2ERKS6_RKS9_) ;  /* 0xffffdc2000007944 */ /* 0x000fea0003c3ffff */
[----:B------:R-:W-:-:S04]  /*a720*/  MOV R9, 0x0 ;  /* 0x0000000000097802 */ /* 0x000fc80000000f00 */
[----:B------:R-:W-:Y:S05]  /*a730*/  RET.REL.NODEC R8 `(_ZN7cutlass13device_kernelIN5flash19enable_sm80_to_sm89INS1_16FlashAttnBwdSm80INS1_25CollectiveMainloopBwdSm80ILi2ELi2EN4cute5tupleIJNS5_1CILi128EEES8_NS7_ILi64EEEEEENS_10bfloat16_tEfNS_4arch4Sm80ELb1ELb0ELb1ELb0ELb1ELb0ELb0ELb0ELi2ELi4ELi4ELi4ELb0EEENS1_24CollectiveEpilogueBwdGQAISA_fSD_Li256ELb0ELb1EEENS1_25SingleTileBwdLPTSchedulerILb0ELi128ELb1EEEEEEEEEvNT_6ParamsE) ;  /* 0xffff58c008007950 */ /* 0x000fea0003c3ffff */
        .type           $_ZN7cutlass13device_kernelIN5flash19enable_sm80_to_sm89INS1_16FlashAttnBwdSm80INS1_25CollectiveMainloopBwdSm80ILi2ELi2EN4cute5tupleIJNS5_1CILi128EEES8_NS7_ILi64EEEEEENS_10bfloat16_tEfNS_4arch4Sm80ELb1ELb0ELb1ELb0ELb1ELb0ELb0ELb0ELi2ELi4ELi4ELi4ELb0EEENS1_24CollectiveEpilogueBwdGQAISA_fSD_Li256ELb0ELb1EEENS1_25SingleTileBwdLPTSchedulerILb0ELi128ELb1EEEEEEEEEvNT_6ParamsE$_ZN4cute5tupleIJNS0_IJNS0_IJNS_1CILi2EEES2_EEES3_NS1_ILi8EEEEEENS0_IJNS0_IJiNS1_ILi512EEEEEENS0_IJiiEEENS1_ILi1024EEEEEEEEC2ERKS5_RKSA_,@function
        .size           $_ZN7cutlass13device_kernelIN5flash19enable_sm80_to_sm89INS1_16FlashAttnBwdSm80INS1_25CollectiveMainloopBwdSm80ILi2ELi2EN4cute5tupleIJNS5_1CILi128EEES8_NS7_ILi64EEEEEENS_10bfloat16_tEfNS_4arch4Sm80ELb1ELb0ELb1ELb0ELb1ELb0ELb0ELb0ELi2ELi4ELi4ELi4ELb0EEENS1_24CollectiveEpilogueBwdGQAISA_fSD_Li256ELb0ELb1EEENS1_25SingleTileBwdLPTSchedulerILb0ELi128ELb1EEEEEEEEEvNT_6ParamsE$_ZN4cute5tupleIJNS0_IJNS0_IJNS_1CILi2EEES2_EEES3_NS1_ILi8EEEEEENS0_IJNS0_IJiNS1_ILi512EEEEEENS0_IJiiEEENS1_ILi1024EEEEEEEEC2ERKS5_RKSA_,($_ZN7cutlass13device_kernelIN5flash19enable_sm80_to_sm89INS1_16FlashAttnBwdSm80INS1_25CollectiveMainloopBwdSm80ILi2ELi2EN4cute5tupleIJNS5_1CILi128EEES8_NS7_ILi64EEEEEENS_10bfloat16_tEfNS_4arch4Sm80ELb1ELb0ELb1ELb0ELb1ELb0ELb0ELb0ELi2ELi4ELi4ELi4ELb0EEENS1_24CollectiveEpilogueBwdGQAISA_fSD_Li256ELb0ELb1EEENS1_25SingleTileBwdLPTSchedulerILb0ELi128ELb1EEEEEEEEEvNT_6ParamsE$_ZN4cute5tupleIJNS0_IJNS0_IJNS_1CILi2EEES2_S2_EEES2_NS0_IJNS0_IJS2_S2_EEES2_EEEEEENS0_IJNS0_IJNS1_ILi1EEENS1_ILi512EEEiEEENS1_ILi4096EEENS0_IJNS0_IJiiEEENS1_ILi8192EEEEEEEEEEEC2ERKS6_RKSE_ - $_ZN7cutlass13device_kernelIN5flash19enable_sm80_to_sm89INS1_16FlashAttnBwdSm80INS1_25CollectiveMainloopBwdSm80ILi2ELi2EN4cute5tupleIJNS5_1CILi128EEES8_NS7_ILi64EEEEEENS_10bfloat16_tEfNS_4arch4Sm80ELb1ELb0ELb1ELb0ELb1ELb0ELb0ELb0ELi2ELi4ELi4ELi4ELb0EEENS1_24CollectiveEpilogueBwdGQAISA_fSD_Li256ELb0ELb1EEENS1_25SingleTileBwdLPTSchedulerILb0ELi128ELb1EEEEEEEEEvNT_6ParamsE$_ZN4cute5tupleIJNS0_IJNS0_IJNS_1CILi2EEES2_EEES3_NS1_ILi8EEEEEENS0_IJNS0_IJiNS1_ILi512EEEEEENS0_IJiiEEENS1_ILi1024EEEEEEEEC2ERKS5_RKSA_)
$_ZN7cutlass13device_kernelIN5flash19enable_sm80_to_sm89INS1_16FlashAttnBwdSm80INS1_25CollectiveMainloopBwdSm80ILi2ELi2EN4cute5tupleIJNS5_1CILi128EEES8_NS7_ILi64EEEEEENS_10bfloat16_tEfNS_4arch4Sm80ELb1ELb0ELb1ELb0ELb1ELb0ELb0ELb0ELi2ELi4ELi4ELi4ELb0EEENS1_24CollectiveEpilogueBwdGQAISA_fSD_Li256ELb0ELb1EEENS1_25SingleTileBwdLPTSchedulerILb0ELi128ELb1EEEEEEEEEvNT_6ParamsE$_ZN4cute5tupleIJNS0_IJNS0_IJNS_1CILi2EEES2_EEES3_NS1_ILi8EEEEEENS0_IJNS0_IJiNS1_ILi512EEEEEENS0_IJiiEEENS1_ILi1024EEEEEEEEC2ERKS5_RKSA_:
[----:B------:R-:W-:Y:S02]  /*a740*/  MOV R8, 0xa760 ;  /* 0x0000a76000087802 */ /* 0x000fe40000000f00 */
[----:B------:R-:W-:Y:S05]  /*a750*/  CALL.REL.NOINC `($_ZN7cutlass13device_kernelIN5flash19enable_sm80_to_sm89INS1_16FlashAttnBwdSm80INS1_25CollectiveMainloopBwdSm80ILi2ELi2EN4cute5tupleIJNS5_1CILi128EEES8_NS7_ILi64EEEEEENS_10bfloat16_tEfNS_4arch4Sm80ELb1ELb0ELb1ELb0ELb1ELb0ELb0ELb0ELi2ELi4ELi4ELi4ELb0EEENS1_24CollectiveEpilogueBwdGQAISA_fSD_Li256ELb0ELb1EEENS1_25SingleTileBwdLPTSchedulerILb0ELi128ELb1EEEEEEEEEvNT_6ParamsE$_ZN4cute3eso3ESOILb1ELb0EJNS_5tupleIJNS2_IJNS_1CILi2EEES4_EEES5_NS3_ILi8EEEEEENS2_IJNS2_IJiNS3_ILi512EEEEEENS2_IJiiEEENS3_ILi1024EEEEEEEEC2ERKS7_RKSC_) ;  /* 0xffffdc4000007944 */ /* 0x000fea0003c3ffff */
[----:B-1----:R-:W-:Y:S02]  /*a760*/  MOV R2, R6 ;  /* 0x0000000600027202 */ /* 0x002fe40000000f00 */
[----:B------:R-:W-:-:S04]  /*a770*/  MOV R3, 0x0 ;  /* 0x0000000000037802 */ /* 0x000fc80000000f00 */
[----:B------:R-:W-:Y:S05]  /*a780*/  RET.REL.NODEC R2 `(_ZN7cutlass13device_kernelIN5flash19enable_sm80_to_sm89INS1_16FlashAttnBwdSm80INS1_25CollectiveMainloopBwdSm80ILi2ELi2EN4cute5tupleIJNS5_1CILi128EEES8_NS7_ILi64EEEEEENS_10bfloat16_tEfNS_4arch4Sm80ELb1ELb0ELb1ELb0ELb1ELb0ELb0ELb0ELi2ELi4ELi4ELi4ELb0EEENS1_24CollectiveEpilogueBwdGQAISA_fSD_Li256ELb0ELb1EEENS1_25SingleTileBwdLPTSchedulerILb0ELi128ELb1EEEEEEEEEvNT_6ParamsE) ;  /* 0xffff587002007950 */ /* 0x000fea0003c3ffff */
        .type           $_ZN7cutlass13device_kernelIN5flash19enable_sm80_to_sm89INS1_16FlashAttnBwdSm80INS1_25CollectiveMainloopBwdSm80ILi2ELi2EN4cute5tupleIJNS5_1CILi128EEES8_NS7_ILi64EEEEEENS_10bfloat16_tEfNS_4arch4Sm80ELb1ELb0ELb1ELb0ELb1ELb0ELb0ELb0ELi2ELi4ELi4ELi4ELb0EEENS1_24CollectiveEpilogueBwdGQAISA_fSD_Li256ELb0ELb1EEENS1_25SingleTileBwdLPTSchedulerILb0ELi128ELb1EEEEEEEEEvNT_6ParamsE$_ZN4cute5tupleIJNS0_IJNS0_IJNS_1CILi2EEES2_S2_EEES2_NS0_IJNS0_IJS2_S2_EEES2_EEEEEENS0_IJNS0_IJNS1_ILi1EEENS1_ILi512EEEiEEENS1_ILi4096EEENS0_IJNS0_IJiiEEENS1_ILi8192EEEEEEEEEEEC2ERKS6_RKSE_,@function
        .size           $_ZN7cutlass13device_kernelIN5flash19enable_sm80_to_sm89INS1_16FlashAttnBwdSm80INS1_25CollectiveMainloopBwdSm80ILi2ELi2EN4cute5tupleIJNS5_1CILi128EEES8_NS7_ILi64EEEEEENS_10bfloat16_tEfNS_4arch4Sm80ELb1ELb0ELb1ELb0ELb1ELb0ELb0ELb0ELi2ELi4ELi4ELi4ELb0EEENS1_24CollectiveEpilogueBwdGQAISA_fSD_Li256ELb0ELb1EEENS1_25SingleTileBwdLPTSchedulerILb0ELi128ELb1EEEEEEEEEvNT_6ParamsE$_ZN4cute5tupleIJNS0_IJNS0_IJNS_1CILi2EEES2_S2_EEES2_NS0_IJNS0_IJS2_S2_EEES2_EEEEEENS0_IJNS0_IJNS1_ILi1EEENS1_ILi512EEEiEEENS1_ILi4096EEENS0_IJNS0_IJiiEEENS1_ILi8192EEEEEEEEEEEC2ERKS6_RKSE_,($_ZN7cutlass13device_kernelIN5flash19enable_sm80_to_sm89INS1_16FlashAttnBwdSm80INS1_25CollectiveMainloopBwdSm80ILi2ELi2EN4cute5tupleIJNS5_1CILi128EEES8_NS7_ILi64EEEEEENS_10bfloat16_tEfNS_4arch4Sm80ELb1ELb0ELb1ELb0ELb1ELb0ELb0ELb0ELi2ELi4ELi4ELi4ELb0EEENS1_24CollectiveEpilogueBwdGQAISA_fSD_Li256ELb0ELb1EEENS1_25SingleTileBwdLPTSchedulerILb0ELi128ELb1EEEEEEEEEvNT_6ParamsE$_ZN4cute5tupleIJNS0_IJNS0_IJNS_1CILi2EEES2_S2_EEES2_NS0_IJS2_S2_EEEEEENS0_IJNS0_IJNS1_ILi1EEENS1_ILi512EEEiEEENS1_ILi4096EEENS0_IJiiEEEEEEEEC2ERKS5_RKSB_ - $_ZN7cutlass13device_kernelIN5flash19enable_sm80_to_sm89INS1_16FlashAttnBwdSm80INS1_25CollectiveMainloopBwdSm80ILi2ELi2EN4cute5tupleIJNS5_1CILi128EEES8_NS7_ILi64EEEEEENS_10bfloat16_tEfNS_4arch4Sm80ELb1ELb0ELb1ELb0ELb1ELb0ELb0ELb0ELi2ELi4ELi4ELi4ELb0EEENS1_24CollectiveEpilogueBwdGQAISA_fSD_Li256ELb0ELb1EEENS1_25SingleTileBwdLPTSchedulerILb0ELi128ELb1EEEEEEEEEvNT_6ParamsE$_ZN4cute5tupleIJNS0_IJNS0_IJNS_1CILi2EEES2_S2_EEES2_NS0_IJNS0_IJS2_S2_EEES2_EEEEEENS0_IJNS0_IJNS1_ILi1EEENS1_ILi512EEEiEEENS1_ILi4096EEENS0_IJNS0_IJiiEEENS1_ILi8192EEEEEEEEEEEC2ERKS6_RKSE_)
$_ZN7cutlass13device_kernelIN5flash19enable_sm80_to_sm89INS1_16FlashAttnBwdSm80INS1_25CollectiveMainloopBwdSm80ILi2ELi2EN4cute5tupleIJNS5_1CILi128EEES8_NS7_ILi64EEEEEENS_10bfloat16_tEfNS_4arch4Sm80ELb1ELb0ELb1ELb0ELb1ELb0ELb0ELb0ELi2ELi4ELi4ELi4ELb0EEENS1_24CollectiveEpilogueBwdGQAISA_fSD_Li256ELb0ELb1EEENS1_25SingleTileBwdLPTSchedulerILb0ELi128ELb1EEEEEEEEEvNT_6ParamsE$_ZN4cute5tupleIJNS0_IJNS0_IJNS_1CILi2EEES2_S2_EEES2_NS0_IJNS0_IJS2_S2_EEES2_EEEEEENS0_IJNS0_IJNS1_ILi1EEENS1_ILi512EEEiEEENS1_ILi4096EEENS0_IJNS0_IJiiEEENS1_ILi8192EEEEEEEEEEEC2ERKS6_RKSE_:
[----:B------:R-:W-:Y:S02]  /*a790*/  MOV R8, 0xa7b0 ;  /* 0x0000a7b000087802 */ /* 0x000fe40000000f00 */
[----:B------:R-:W-:Y:S05]  /*a7a0*/  CALL.REL.NOINC `($_ZN7cutlass13device_kernelIN5flash19enable_sm80_to_sm89INS1_16FlashAttnBwdSm80INS1_25CollectiveMainloopBwdSm80ILi2ELi2EN4cute5tupleIJNS5_1CILi128EEES8_NS7_ILi64EEEEEENS_10bfloat16_tEfNS_4arch4Sm80ELb1ELb0ELb1ELb0ELb1ELb0ELb0ELb0ELi2ELi4ELi4ELi4ELb0EEENS1_24CollectiveEpilogueBwdGQAISA_fSD_Li256ELb0ELb1EEENS1_25SingleTileBwdLPTSchedulerILb0ELi128ELb1EEEEEEEEEvNT_6ParamsE$_ZN4cute3eso3ESOILb1ELb0EJNS_5tupleIJNS2_IJNS_1CILi2EEES4_S4_EEES4_NS2_IJNS2_IJS4_S4_EEES4_EEEEEENS2_IJNS2_IJNS3_ILi1EEENS3_ILi512EEEiEEENS3_ILi4096EEENS2_IJNS2_IJiiEEENS3_ILi8192EEEEEEEEEEEC2ERKS8_RKSG_) ;  /* 0xffffdc5000007944 */ /* 0x000fea0003c3ffff */
[----:B-1----:R-:W-:Y:S02]  /*a7b0*/  MOV R2, R6 ;  /* 0x0000000600027202 */ /* 0x002fe40000000f00 */
[----:B------:R-:W-:-:S04]  /*a7c0*/  MOV R3, 0x0 ;  /* 0x0000000000037802 */ /* 0x000fc80000000f00 */
[----:B------:R-:W-:Y:S05]  /*a7d0*/  RET.REL.NODEC R2 `(_ZN7cutlass13device_kernelIN5flash19enable_sm80_to_sm89INS1_16FlashAttnBwdSm80INS1_25CollectiveMainloopBwdSm80ILi2ELi2EN4cute5tupleIJNS5_1CILi128EEES8_NS7_ILi64EEEEEENS_10bfloat16_tEfNS_4arch4Sm80ELb1ELb0ELb1ELb0ELb1ELb0ELb0ELb0ELi2ELi4ELi4ELi4ELb0EEENS1_24CollectiveEpilogueBwdGQAISA_fSD_Li256ELb0ELb1EEENS1_25SingleTileBwdLPTSchedulerILb0ELi128ELb1EEEEEEEEEvNT_6ParamsE) ;  /* 0xffff582002007950 */ /* 0x000fea0003c3ffff */
        .type           $_ZN7cutlass13device_kernelIN5flash19enable_sm80_to_sm89INS1_16FlashAttnBwdSm80INS1_25CollectiveMainloopBwdSm80ILi2ELi2EN4cute5tupleIJNS5_1CILi128EEES8_NS7_ILi64EEEEEENS_10bfloat16_tEfNS_4arch4Sm80ELb1ELb0ELb1ELb0ELb1ELb0ELb0ELb0ELi2ELi4ELi4ELi4ELb0EEENS1_24CollectiveEpilogueBwdGQAISA_fSD_Li256ELb0ELb1EEENS1_25SingleTileBwdLPTSchedulerILb0ELi128ELb1EEEEEEEEEvNT_6ParamsE$_ZN4cute5tupleIJNS0_IJNS0_IJNS_1CILi2EEES2_S2_EEES2_NS0_IJS2_S2_EEEEEENS0_IJNS0_IJNS1_ILi1EEENS1_ILi512EEEiEEENS1_ILi4096EEENS0_IJiiEEEEEEEEC2ERKS5_RKSB_,@function
        .size           $_ZN7cutlass13device_kernelIN5flash19enable_sm80_to_sm89INS1_16FlashAttnBwdSm80INS1_25CollectiveMainloopBwdSm80ILi2ELi2EN4cute5tupleIJNS5_1CILi128EEES8_NS7_ILi64EEEEEENS_10bfloat16_tEfNS_4arch4Sm80ELb1ELb0ELb1ELb0ELb1ELb0ELb0ELb0ELi2ELi4ELi4ELi4ELb0EEENS1_24CollectiveEpilogueBwdGQAISA_fSD_Li256ELb0ELb1EEENS1_25SingleTileBwdLPTSchedulerILb0ELi128ELb1EEEEEEEEEvNT_6ParamsE$_ZN4cute5tupleIJNS0_IJNS0_IJNS_1CILi2EEES2_S2_EEES2_NS0_IJS2_S2_EEEEEENS0_IJNS0_IJNS1_ILi1EEENS1_ILi512EEEiEEENS1_ILi4096EEENS0_IJiiEEEEEEEEC2ERKS5_RKSB_,($_ZN7cutlass13device_kernelIN5flash19enable_sm80_to_sm89INS1_16FlashAttnBwdSm80INS1_25CollectiveMainloopBwdSm80ILi2ELi2EN4cute5tupleIJNS5_1CILi128EEES8_NS7_ILi64EEEEEENS_10bfloat16_tEfNS_4arch4Sm80ELb1ELb0ELb1ELb0ELb1ELb0ELb0ELb0ELi2ELi4ELi4ELi4ELb0EEENS1_24CollectiveEpilogueBwdGQAISA_fSD_Li256ELb0ELb1EEENS1_25SingleTileBwdLPTSchedulerILb0ELi128ELb1EEEEEEEEEvNT_6ParamsE$_ZN4cute5tupleIJNS0_IJNS0_IJNS_1CILi8EEENS1_ILi1EEEEEENS0_IJNS1_ILi2EEEEEEEEENS0_IJNS0_IJS3_NS1_ILi0EEEEEENS0_IJiEEEEEEEEC2ERKS7_RKSB_ - $_ZN7cutlass13device_kernelIN5flash19enable_sm80_to_sm89INS1_16FlashAttnBwdSm80INS1_25CollectiveMainloopBwdSm80ILi2ELi2EN4cute5tupleIJNS5_1CILi128EEES8_NS7_ILi64EEEEEENS_10bfloat16_tEfNS_4arch4Sm80ELb1ELb0ELb1ELb0ELb1ELb0ELb0ELb0ELi2ELi4ELi4ELi4ELb0EEENS1_24CollectiveEpilogueBwdGQAISA_fSD_Li256ELb0ELb1EEENS1_25SingleTileBwdLPTSchedulerILb0ELi128ELb1EEEEEEEEEvNT_6ParamsE$_ZN4cute5tupleIJNS0_IJNS0_IJNS_1CILi2EEES2_S2_EEES2_NS0_IJS2_S2_EEEEEENS0_IJNS0_IJNS1_ILi1EEENS1_ILi512EEEiEEENS1_ILi4096EEENS0_IJiiEEEEEEEEC2ERKS5_RKSB_)
$_ZN7cutlass13device_kernelIN5flash19enable_sm80_to_sm89INS1_16FlashAttnBwdSm80INS1_25CollectiveMainloopBwdSm80ILi2ELi2EN4cute5tupleIJNS5_1CILi128EEES8_NS7_ILi64EEEEEENS_10bfloat16_tEfNS_4arch4Sm80ELb1ELb0ELb1ELb0ELb1ELb0ELb0ELb0ELi2ELi4ELi4ELi4ELb0EEENS1_24CollectiveEpilogueBwdGQAISA_fSD_Li256ELb0ELb1EEENS1_25SingleTileBwdLPTSchedulerILb0ELi128ELb1EEEEEEEEEvNT_6ParamsE$_ZN4cute5tupleIJNS0_IJNS0_IJNS_1CILi2EEES2_S2_EEES2_NS0_IJS2_S2_EEEEEENS0_IJNS0_IJNS1_ILi1EEENS1_ILi512EEEiEEENS1_ILi4096EEENS0_IJiiEEEEEEEEC2ERKS5_RKSB_:
[----:B------:R-:W-:Y:S02]  /*a7e0*/  MOV R8, 0xa800 ;  /* 0x0000a80000087802 */ /* 0x000fe40000000f00 */
[----:B------:R-:W-:Y:S05]  /*a7f0*/  CALL.REL.NOINC `($_ZN7cutlass13device_kernelIN5flash19enable_sm80_to_sm89INS1_16FlashAttnBwdSm80INS1_25CollectiveMainloopBwdSm80ILi2ELi2EN4cute5tupleIJNS5_1CILi128EEES8_NS7_ILi64EEEEEENS_10bfloat16_tEfNS_4arch4Sm80ELb1ELb0ELb1ELb0ELb1ELb0ELb0ELb0ELi2ELi4ELi4ELi4ELb0EEENS1_24CollectiveEpilogueBwdGQAISA_fSD_Li256ELb0ELb1EEENS1_25SingleTileBwdLPTSchedulerILb0ELi128ELb1EEEEEEEEEvNT_6ParamsE$_ZN4cute3eso3ESOILb1ELb0EJNS_5tupleIJNS2_IJNS_1CILi2EEES4_S4_EEES4_NS2_IJS4_S4_EEEEEENS2_IJNS2_IJNS3_ILi1EEENS3_ILi512EEEiEEENS3_ILi4096EEENS2_IJiiEEEEEEEEC2ERKS7_RKSD_) ;  /* 0xffffdc6000007944 */ /* 0x000fea0003c3ffff */
[----:B-1----:R-:W-:Y:S02]  /*a800*/  MOV R2, R6 ;  /* 0x0000000600027202 */ /* 0x002fe40000000f00 */
[----:B------:R-:W-:-:S04]  /*a810*/  MOV R3, 0x0 ;  /* 0x0000000000037802 */ /* 0x000fc80000000f00 */
[----:B------:R-:W-:Y:S05]  /*a820*/  RET.REL.NODEC R2 `(_ZN7cutlass13device_kernelIN5flash19enable_sm80_to_sm89INS1_16FlashAttnBwdSm80INS1_25CollectiveMainloopBwdSm80ILi2ELi2EN4cute5tupleIJNS5_1CILi128EEES8_NS7_ILi64EEEEEENS_10bfloat16_tEfNS_4arch4Sm80ELb1ELb0ELb1ELb0ELb1ELb0ELb0ELb0ELi2ELi4ELi4ELi4ELb0EEENS1_24CollectiveEpilogueBwdGQAISA_fSD_Li256ELb0ELb1EEENS1_25SingleTileBwdLPTSchedulerILb0ELi128ELb1EEEEEEEEEvNT_6ParamsE) ;  /* 0xffff57d002007950 */ /* 0x000fea0003c3ffff */
        .type           $_ZN7cutlass13device_kernelIN5flash19enable_sm80_to_sm89INS1_16FlashAttnBwdSm80INS1_25CollectiveMainloopBwdSm80ILi2ELi2EN4cute5tupleIJNS5_1CILi128EEES8_NS7_ILi64EEEEEENS_10bfloat16_tEfNS_4arch4Sm80ELb1ELb0ELb1ELb0ELb1ELb0ELb0ELb0ELi2ELi4ELi4ELi4ELb0EEENS1_24CollectiveEpilogueBwdGQAISA_fSD_Li256ELb0ELb1EEENS1_25SingleTileBwdLPTSchedulerILb0ELi128ELb1EEEEEEEEEvNT_6ParamsE$_ZN4cute5tupleIJNS0_IJNS0_IJNS_1CILi8EEENS1_ILi1EEEEEENS0_IJNS1_ILi2EEEEEEEEENS0_IJNS0_IJS3_NS1_ILi0EEEEEENS0_IJiEEEEEEEEC2ERKS7_RKSB_,@function
        .size           $_ZN7cutlass13device_kernelIN5flash19enable_sm80_to_sm89INS1_16FlashAttnBwdSm80INS1_25CollectiveMainloopBwdSm80ILi2ELi2EN4cute5tupleIJNS5_1CILi128EEES8_NS7_ILi64EEEEEENS_10bfloat16_tEfNS_4arch4Sm80ELb1ELb0ELb1ELb0ELb1ELb0ELb0ELb0ELi2ELi4ELi4ELi4ELb0EEENS1_24CollectiveEpilogueBwdGQAISA_fSD_Li256ELb0ELb1EEENS1_25SingleTileBwdLPTSchedulerILb0ELi128ELb1EEEEEEEEEvNT_6ParamsE$_ZN4cute5tupleIJNS0_IJNS0_IJNS_1CILi8EEENS1_ILi1EEEEEENS0_IJNS1_ILi2EEEEEEEEENS0_IJNS0_IJS3_NS1_ILi0EEEEEENS0_IJiEEEEEEEEC2ERKS7_RKSB_,($_ZN7cutlass13device_kernelIN5flash19enable_sm80_to_sm89INS1_16FlashAttnBwdSm80INS1_25CollectiveMainloopBwdSm80ILi2ELi2EN4cute5tupleIJNS5_1CILi128EEES8_NS7_ILi64EEEEEENS_10bfloat16_tEfNS_4arch4Sm80ELb1ELb0ELb1ELb0ELb1ELb0ELb0ELb0ELi2ELi4ELi4ELi4ELb0EEENS1_24CollectiveEpilogueBwdGQAISA_fSD_Li256ELb0ELb1EEENS1_25SingleTileBwdLPTSchedulerILb0ELi128ELb1EEEEEEEEEvNT_6ParamsE$_ZN4cute5tupleIJNS0_IJNS0_IJNS_1CILi8EEENS1_ILi1EEEEEENS1_ILi2EEEEEENS0_IJNS0_IJS3_NS1_ILi0EEEEEEiEEEEEC2ERKS6_RKS9_ - $_ZN7cutlass13device_kernelIN5flash19enable_sm80_to_sm89INS1_16FlashAttnBwdSm80INS1_25CollectiveMainloopBwdSm80ILi2ELi2EN4cute5tupleIJNS5_1CILi128EEES8_NS7_ILi64EEEEEENS_10bfloat16_tEfNS_4arch4Sm80ELb1ELb0ELb1ELb0ELb1ELb0ELb0ELb0ELi2ELi4ELi4ELi4ELb0EEENS1_24CollectiveEpilogueBwdGQAISA_fSD_Li256ELb0ELb1EEENS1_25SingleTileBwdLPTSchedulerILb0ELi128ELb1EEEEEEEEEvNT_6ParamsE$_ZN4cute5tupleIJNS0_IJNS0_IJNS_1CILi8EEENS1_ILi1EEEEEENS0_IJNS1_ILi2EEEEEEEEENS0_IJNS0_IJS3_NS1_ILi0EEEEEENS0_IJiEEEEEEEEC2ERKS7_RKSB_)
$_ZN7cutlass13device_kernelIN5flash19enable_sm80_to_sm89INS1_16FlashAttnBwdSm80INS1_25CollectiveMainloopBwdSm80ILi2ELi2EN4cute5tupleIJNS5_1CILi128EEES8_NS7_ILi64EEEEEENS_10bfloat16_tEfNS_4arch4Sm80ELb1ELb0ELb1ELb0ELb1ELb0ELb0ELb0ELi2ELi4ELi4ELi4ELb0EEENS1_24CollectiveEpilogueBwdGQAISA_fSD_Li256ELb0ELb1EEENS1_25SingleTileBwdLPTSchedulerILb0ELi128ELb1EEEEEEEEEvNT_6ParamsE$_ZN4cute5tupleIJNS0_IJNS0_IJNS_1CILi8EEENS1_ILi1EEEEEENS0_IJNS1_ILi2EEEEEEEEENS0_IJNS0_IJS3_NS1_ILi0EEEEEENS0_IJiEEEEEEEEC2ERKS7_RKSB_:
[----:B------:R-:W-:Y:S02]  /*a830*/  MOV R8, 0xa850 ;  /* 0x0000a85000087802 */ /* 0x000fe40000000f00 */
[----:B------:R-:W-:Y:S05]  /*a840*/  CALL.REL.NOINC `($_ZN7cutlass13device_kernelIN5flash19enable_sm80_to_sm89INS1_16FlashAttnBwdSm80INS1_25CollectiveMainloopBwdSm80ILi2ELi2EN4cute5tupleIJNS5_1CILi128EEES8_NS7_ILi64EEEEEENS_10bfloat16_tEfNS_4arch4Sm80ELb1ELb0ELb1ELb0ELb1ELb0ELb0ELb0ELi2ELi4ELi4ELi4ELb0EEENS1_24CollectiveEpilogueBwdGQAISA_fSD_Li256ELb0ELb1EEENS1_25SingleTileBwdLPTSchedulerILb0ELi128ELb1EEEEEEEEEvNT_6ParamsE$_ZN4cute3eso3ESOILb1ELb0EJNS_5tupleIJNS2_IJNS_1CILi8EEENS3_ILi1EEEEEENS2_IJNS3_ILi2EEEEEEEEENS2_IJNS2_IJS5_NS3_ILi0EEEEEENS2_IJiEEEEEEEEC2ERKS9_RKSD_) ;  /* 0xffffdc7000007944 */ /* 0x000fea0003c3ffff */
[----:B------:R-:W-:-:S04]  /*a850*/  MOV R7, 0x0 ;  /* 0x0000000000077802 */ /* 0x000fc80000000f00 */
[----:B------:R-:W-:Y:S05]  /*a860*/  RET.REL.NODEC R6 `(_ZN7cutlass13device_kernelIN5flash19enable_sm80_to_sm89INS1_16FlashAttnBwdSm80INS1_25CollectiveMainloopBwdSm80ILi2ELi2EN4cute5tupleIJNS5_1CILi128EEES8_NS7_ILi64EEEEEENS_10bfloat16_tEfNS_4arch4Sm80ELb1ELb0ELb1ELb0ELb1ELb0ELb0ELb0ELi2ELi4ELi4ELi4ELb0EEENS1_24CollectiveEpilogueBwdGQAISA_fSD_Li256ELb0ELb1EEENS1_25SingleTileBwdLPTSchedulerILb0ELi128ELb1EEEEEEEEEvNT_6ParamsE) ;  /* 0xffff579006007950 */ /* 0x000fea0003c3ffff */
        .type           $_ZN7cutlass13device_kernelIN5flash19enable_sm80_to_sm89INS1_16FlashAttnBwdSm80INS1_25CollectiveMainloopBwdSm80ILi2ELi2EN4cute5tupleIJNS5_1CILi128EEES8_NS7_ILi64EEEEEENS_10bfloat16_tEfNS_4arch4Sm80ELb1ELb0ELb1ELb0ELb1ELb0ELb0ELb0ELi2ELi4ELi4ELi4ELb0EEENS1_24CollectiveEpilogueBwdGQAISA_fSD_Li256ELb0ELb1EEENS1_25SingleTileBwdLPTSchedulerILb0ELi128ELb1EEEEEEEEEvNT_6ParamsE$_ZN4cute5tupleIJNS0_IJNS0_IJNS_1CILi8EEENS1_ILi1EEEEEENS1_ILi2EEEEEENS0_IJNS0_IJS3_NS1_ILi0EEEEEEiEEEEEC2ERKS6_RKS9_,@function
        .size           $_ZN7cutlass13device_kernelIN5flash19enable_sm80_to_sm89INS1_16FlashAttnBwdSm80INS1_25CollectiveMainloopBwdSm80ILi2ELi2EN4cute5tupleIJNS5_1CILi128EEES8_NS7_ILi64EEEEEENS_10bfloat16_tEfNS_4arch4Sm80ELb1ELb0ELb1ELb0ELb1ELb0ELb0ELb0ELi2ELi4ELi4ELi4ELb0EEENS1_24CollectiveEpilogueBwdGQAISA_fSD_Li256ELb0ELb1EEENS1_25SingleTileBwdLPTSchedulerILb0ELi128ELb1EEEEEEEEEvNT_6ParamsE$_ZN4cute5tupleIJNS0_IJNS0_IJNS_1CILi8EEENS1_ILi1EEEEEENS1_ILi2EEEEEENS0_IJNS0_IJS3_NS1_ILi0EEEEEEiEEEEEC2ERKS6_RKS9_,($_ZN7cutlass13device_kernelIN5flash19enable_sm80_to_sm89INS1_16FlashAttnBwdSm80INS1_25CollectiveMainloopBwdSm80ILi2ELi2EN4cute5tupleIJNS5_1CILi128EEES8_NS7_ILi64EEEEEENS_10bfloat16_tEfNS_4arch4Sm80ELb1ELb0ELb1ELb0ELb1ELb0ELb0ELb0ELi2ELi4ELi4ELi4ELb0EEENS1_24CollectiveEpilogueBwdGQAISA_fSD_Li256ELb0ELb1EEENS1_25SingleTileBwdLPTSchedulerILb0ELi128ELb1EEEEEEEEEvNT_6ParamsE$_ZN4cute5tupleIJNS0_IJNS0_IJNS_1CILi8EEENS1_ILi1EEEEEENS1_ILi2EEENS0_IJS5_S5_EEEEEENS0_IJNS0_IJS3_NS1_ILi0EEEEEENS1_ILi4096EEENS0_IJiiEEEEEEEEC2ERKS7_RKSC_ - $_ZN7cutlass13device_kernelIN5flash19enable_sm80_to_sm89INS1_16FlashAttnBwdSm80INS1_25CollectiveMainloopBwdSm80ILi2ELi2EN4cute5tupleIJNS5_1CILi128EEES8_NS7_ILi64EEEEEENS_10bfloat16_tEfNS_4arch4Sm80ELb1ELb0ELb1ELb0ELb1ELb0ELb0ELb0ELi2ELi4ELi4ELi4ELb0EEENS1_24CollectiveEpilogueBwdGQAISA_fSD_Li256ELb0ELb1EEENS1_25SingleTileBwdLPTSchedulerILb0ELi128ELb1EEEEEEEEEvNT_6ParamsE$_ZN4cute5tupleIJNS0_IJNS0_IJNS_1CILi8EEENS1_ILi1EEEEEENS1_ILi2EEEEEENS0_IJNS0_IJS3_NS1_ILi0EEEEEEiEEEEEC2ERKS6_RKS9_)
$_ZN7cutlass13device_kernelIN5flash19enable_sm80_to_sm89INS1_16FlashAttnBwdSm80INS1_25CollectiveMainloopBwdSm80ILi2ELi2EN4cute5tupleIJNS5_1CILi128EEES8_NS7_ILi64EEEEEENS_10bfloat16_tEfNS_4arch4Sm80ELb1ELb0ELb1ELb0ELb1ELb0ELb0ELb0ELi2ELi4ELi4ELi4ELb0EEENS1_24CollectiveEpilogueBwdGQAISA_fSD_Li256ELb0ELb1EEENS1_25SingleTileBwdLPTSchedulerILb0ELi128ELb1EEEEEEEEEvNT_6ParamsE$_ZN4cute5tupleIJNS0_IJNS0_IJNS_1CILi8EEENS1_ILi1EEEEEENS1_ILi2EEEEEENS0_IJNS0_IJS3_NS1_ILi0EEEEEEiEEEEEC2ERKS6_RKS9_:
[----:B------:R-:W-:Y:S02]  /*a870*/  MOV R8, 0xa890 ;  /* 0x0000a89000087802 */ /* 0x000fe40000000f00 */
[----:B------:R-:W-:Y:S05]  /*a880*/  CALL.REL.NOINC `($_ZN7cutlass13device_kernelIN5flash19enable_sm80_to_sm89INS1_16FlashAttnBwdSm80INS1_25CollectiveMainloopBwdSm80ILi2ELi2EN4cute5tupleIJNS5_1CILi128EEES8_NS7_ILi64EEEEEENS_10bfloat16_tEfNS_4arch4Sm80ELb1ELb0ELb1ELb0ELb1ELb0ELb0ELb0ELi2ELi4ELi4ELi4ELb0EEENS1_24CollectiveEpilogueBwdGQAISA_fSD_Li256ELb0ELb1EEENS1_25SingleTileBwdLPTSchedulerILb0ELi128ELb1EEEEEEEEEvNT_6ParamsE$_ZN4cute3eso3ESOILb1ELb0EJNS_5tupleIJNS2_IJNS_1CILi8EEENS3_ILi1EEEEEENS3_ILi2EEEEEENS2_IJNS2_IJS5_NS3_ILi0EEEEEEiEEEEEC2ERKS8_RKSB_) ;  /* 0xffffdc7000007944 */ /* 0x000fea0003c3ffff */
[----:B------:R-:W-:-:S04]  /*a890*/  MOV R7, 0x0 ;  /* 0x0000000000077802 */ /* 0x000fc80000000f00 */
[----:B------:R-:W-:Y:S05]  /*a8a0*/  RET.REL.NODEC R6 `(_ZN7cutlass13device_kernelIN5flash19enable_sm80_to_sm89INS1_16FlashAttnBwdSm80INS1_25CollectiveMainloopBwdSm80ILi2ELi2EN4cute5tupleIJNS5_1CILi128EEES8_NS7_ILi64EEEEEENS_10bfloat16_tEfNS_4arch4Sm80ELb1ELb0ELb1ELb0ELb1ELb0ELb0ELb0ELi2ELi4ELi4ELi4ELb0EEENS1_24CollectiveEpilogueBwdGQAISA_fSD_Li256ELb0ELb1EEENS1_25SingleTileBwdLPTSchedulerILb0ELi128ELb1EEEEEEEEEvNT_6ParamsE) ;  /* 0xffff575006007950 */ /* 0x000fea0003c3ffff */
        .type           $_ZN7cutlass13device_kernelIN5flash19enable_sm80_to_sm89INS1_16FlashAttnBwdSm80INS1_25CollectiveMainloopBwdSm80ILi2ELi2EN4cute5tupleIJNS5_1CILi128EEES8_NS7_ILi64EEEEEENS_10bfloat16_tEfNS_4arch4Sm80ELb1ELb0ELb1ELb0ELb1ELb0ELb0ELb0ELi2ELi4ELi4ELi4ELb0EEENS1_24CollectiveEpilogueBwdGQAISA_fSD_Li256ELb0ELb1EEENS1_25SingleTileBwdLPTSchedulerILb0ELi128ELb1EEEEEEEEEvNT_6ParamsE$_ZN4cute5tupleIJNS0_IJNS0_IJNS_1CILi8EEENS1_ILi1EEEEEENS1_ILi2EEENS0_IJS5_S5_EEEEEENS0_IJNS0_IJS3_NS1_ILi0EEEEEENS1_ILi4096EEENS0_IJiiEEEEEEEEC2ERKS7_RKSC_,@function
        .size           $_ZN7cutlass13device_kernelIN5flash19enable_sm80_to_sm89INS1_16FlashAttnBwdSm80INS1_25CollectiveMainloopBwdSm80ILi2ELi2EN4cute5tupleIJNS5_1CILi128EEES8_NS7_ILi64EEEEEENS_10bfloat16_tEfNS_4arch4Sm80ELb1ELb0ELb1ELb0ELb1ELb0ELb0ELb0ELi2ELi4ELi4ELi4ELb0EEENS1_24CollectiveEpilogueBwdGQAISA_fSD_Li256ELb0ELb1EEENS1_25SingleTileBwdLPTSchedulerILb0ELi128ELb1EEEEEEEEEvNT_6ParamsE$_ZN4cute5tupleIJNS0_IJNS0_IJNS_1CILi8EEENS1_ILi1EEEEEENS1_ILi2EEENS0_IJS5_S5_EEEEEENS0_IJNS0_IJS3_NS1_ILi0EEEEEENS1_ILi4096EEENS0_IJiiEEEEEEEEC2ERKS7_RKSC_,($_ZN7cutlass13device_kernelIN5flash19enable_sm80_to_sm89INS1_16FlashAttnBwdSm80INS1_25CollectiveMainloopBwdSm80ILi2ELi2EN4cute5tupleIJNS5_1CILi128EEES8_NS7_ILi64EEEEEENS_10bfloat16_tEfNS_4arch4Sm80ELb1ELb0ELb1ELb0ELb1ELb0ELb0ELb0ELi2ELi4ELi4ELi4ELb0EEENS1_24CollectiveEpilogueBwdGQAISA_fSD_Li256ELb0ELb1EEENS1_25SingleTileBwdLPTSchedulerILb0ELi128ELb1EEEEEEEEEvNT_6ParamsE$_ZN4cute5tupleIJNS0_IJNS0_IJNS_1CILi8EEENS1_ILi1EEEEEENS1_ILi2EEES2_EEENS0_IJNS0_IJS3_NS1_ILi0EEEEEEiNS1_ILi1024EEEEEEEEC2ERKS6_RKSA_ - $_ZN7cutlass13device_kernelIN5flash19enable_sm80_to_sm89INS1_16FlashAttnBwdSm80INS1_25CollectiveMainloopBwdSm80ILi2ELi2EN4cute5tupleIJNS5_1CILi128EEES8_NS7_ILi64EEEEEENS_10bfloat16_tEfNS_4arch4Sm80ELb1ELb0ELb1ELb0ELb1ELb0ELb0ELb0ELi2ELi4ELi4ELi4ELb0EEENS1_24CollectiveEpilogueBwdGQAISA_fSD_Li256ELb0ELb1EEENS1_25SingleTileBwdLPTSchedulerILb0ELi128ELb1EEEEEEEEEvNT_6ParamsE$_ZN4cute5tupleIJNS0_IJNS0_IJNS_1CILi8EEENS1_ILi1EEEEEENS1_ILi2EEENS0_IJS5_S5_EEEEEENS0_IJNS0_IJS3_NS1_ILi0EEEEEENS1_ILi4096EEENS0_IJiiEEEEEEEEC2ERKS7_RKSC_)
$_ZN7cutlass13device_kernelIN5flash19enable_sm80_to_sm89INS1_16FlashAttnBwdSm80INS1_25CollectiveMainloopBwdSm80ILi2ELi2EN4cute5tupleIJNS5_1CILi128EEES8_NS7_ILi64EEEEEENS_10bfloat16_tEfNS_4arch4Sm80ELb1ELb0ELb1ELb0ELb1ELb0ELb0ELb0ELi2ELi4ELi4ELi4ELb0EEENS1_24CollectiveEpilogueBwdGQAISA_fSD_Li256ELb0ELb1EEENS1_25SingleTileBwdLPTSchedulerILb0ELi128ELb1EEEEEEEEEvNT_6ParamsE$_ZN4cute5tupleIJNS0_IJNS0_IJNS_1CILi8EEENS1_ILi1EEEEEENS1_ILi2EEENS0_IJS5_S5_EEEEEENS0_IJNS0_IJS3_NS1_ILi0EEEEEENS1_ILi4096EEENS0_IJiiEEEEEEEEC2ERKS7_RKSC_:
[----:B------:R-:W-:Y:S02]  /*a8b0*/  MOV R6, 0xa8d0 ;  /* 0x0000a8d000067802 */ /* 0x000fe40000000f00 */
[----:B------:R-:W-:Y:S05]  /*a8c0*/  CALL.REL.NOINC `($_ZN7cutlass13device_kernelIN5flash19enable_sm80_to_sm89INS1_16FlashAttnBwdSm80INS1_25CollectiveMainloopBwdSm80ILi2ELi2EN4cute5tupleIJNS5_1CILi128EEES8_NS7_ILi64EEEEEENS_10bfloat16_tEfNS_4arch4Sm80ELb1ELb0ELb1ELb0ELb1ELb0ELb0ELb0ELi2ELi4ELi4ELi4ELb0EEENS1_24CollectiveEpilogueBwdGQAISA_fSD_Li256ELb0ELb1EEENS1_25SingleTileBwdLPTSchedulerILb0ELi128ELb1EEEEEEEEEvNT_6ParamsE$_ZN4cute3eso3ESOILb1ELb0EJNS_5tupleIJNS2_IJNS_1CILi8EEENS3_ILi1EEEEEENS3_ILi2EEENS2_IJS7_S7_EEEEEENS2_IJNS2_IJS5_NS3_ILi0EEEEEENS3_ILi4096EEENS2_IJiiEEEEEEEEC2ERKS9_RKSE_) ;  /* 0xffffdc7000007944 */ /* 0x000fea0003c3ffff */
[----:B------:R-:W-:-:S04]  /*a8d0*/  MOV R5, 0x0 ;  /* 0x0000000000057802 */ /* 0x000fc80000000f00 */
[----:B------:R-:W-:Y:S05]  /*a8e0*/  RET.REL.NODEC R4 `(_ZN7cutlass13device_kernelIN5flash19enable_sm80_to_sm89INS1_16FlashAttnBwdSm80INS1_25CollectiveMainloopBwdSm80ILi2ELi2EN4cute5tupleIJNS5_1CILi128EEES8_NS7_ILi64EEEEEENS_10bfloat16_tEfNS_4arch4Sm80ELb1ELb0ELb1ELb0ELb1ELb0ELb0ELb0ELi2ELi4ELi4ELi4ELb0EEENS1_24CollectiveEpilogueBwdGQAISA_fSD_Li256ELb0ELb1EEENS1_25SingleTileBwdLPTSchedulerILb0ELi128ELb1EEEEEEEEEvNT_6ParamsE) ;  /* 0xffff571004007950 */ /* 0x000fea0003c3ffff */
        .type           $_ZN7cutlass13device_kernelIN5flash19enable_sm80_to_sm89INS1_16FlashAttnBwdSm80INS1_25CollectiveMainloopBwdSm80ILi2ELi2EN4cute5tupleIJNS5_1CILi128EEES8_NS7_ILi64EEEEEENS_10bfloat16_tEfNS_4arch4Sm80ELb1ELb0ELb1ELb0ELb1ELb0ELb0ELb0ELi2ELi4ELi4ELi4ELb0EEENS1_24CollectiveEpilogueBwdGQAISA_fSD_Li256ELb0ELb1EEENS1_25SingleTileBwdLPTSchedulerILb0ELi128ELb1EEEEEEEEEvNT_6ParamsE$_ZN4cute5tupleIJNS0_IJNS0_IJNS_1CILi8EEENS1_ILi1EEEEEENS1_ILi2EEES2_EEENS0_IJNS0_IJS3_NS1_ILi0EEEEEEiNS1_ILi1024EEEEEEEEC2ERKS6_RKSA_,@function
        .size           $_ZN7cutlass13device_kernelIN5flash19enable_sm80_to_sm89INS1_16FlashAttnBwdSm80INS1_25CollectiveMainloopBwdSm80ILi2ELi2EN4cute5tupleIJNS5_1CILi128EEES8_NS7_ILi64EEEEEENS_10bfloat16_tEfNS_4arch4Sm80ELb1ELb0ELb1ELb0ELb1ELb0ELb0ELb0ELi2ELi4ELi4ELi4ELb0EEENS1_24CollectiveEpilogueBwdGQAISA_fSD_Li256ELb0ELb1EEENS1_25SingleTileBwdLPTSchedulerILb0ELi128ELb1EEEEEEEEEvNT_6ParamsE$_ZN4cute5tupleIJNS0_IJNS0_IJNS_1CILi8EEENS1_ILi1EEEEEENS1_ILi2EEES2_EEENS0_IJNS0_IJS3_NS1_ILi0EEEEEEiNS1_ILi1024EEEEEEEEC2ERKS6_RKSA_,($_ZN7cutlass13device_kernelIN5flash19enable_sm80_to_sm89INS1_16FlashAttnBwdSm80INS1_25CollectiveMainloopBwdSm80ILi2ELi2EN4cute5tupleIJNS5_1CILi128EEES8_NS7_ILi64EEEEEENS_10bfloat16_tEfNS_4arch4Sm80ELb1ELb0ELb1ELb0ELb1ELb0ELb0ELb0ELi2ELi4ELi4ELi4ELb0EEENS1_24CollectiveEpilogueBwdGQAISA_fSD_Li256ELb0ELb1EEENS1_25SingleTileBwdLPTSchedulerILb0ELi128ELb1EEEEEEEEEvNT_6ParamsE$_ZN4cute5tupleIJNS0_IJNS0_IJNS_1CILi8EEENS1_ILi1EEEEEENS1_ILi4EEES3_EEENS0_IJNS0_IJS3_NS1_ILi0EEEEEElS7_EEEEEC2ERKS6_RKS9_ - $_ZN7cutlass13device_kernelIN5flash19enable_sm80_to_sm89INS1_16FlashAttnBwdSm80INS1_25CollectiveMainloopBwdSm80ILi2ELi2EN4cute5tupleIJNS5_1CILi128EEES8_NS7_ILi64EEEEEENS_10bfloat16_tEfNS_4arch4Sm80ELb1ELb0ELb1ELb0ELb1ELb0ELb0ELb0ELi2ELi4ELi4ELi4ELb0EEENS1_24CollectiveEpilogueBwdGQAISA_fSD_Li256ELb0ELb1EEENS1_25SingleTileBwdLPTSchedulerILb0ELi128ELb1EEEEEEEEEvNT_6ParamsE$_ZN4cute5tupleIJNS0_IJNS0_IJNS_1CILi8EEENS1_ILi1EEEEEENS1_ILi2EEES2_EEENS0_IJNS0_IJS3_NS1_ILi0EEEEEEiNS1_ILi1024EEEEEEEEC2ERKS6_RKSA_)
$_ZN7cutlass13device_kernelIN5flash19enable_sm80_to_sm89INS1_16FlashAttnBwdSm80INS1_25CollectiveMainloopBwdSm80ILi2ELi2EN4cute5tupleIJNS5_1CILi128EEES8_NS7_ILi64EEEEEENS_10bfloat16_tEfNS_4arch4Sm80ELb1ELb0ELb1ELb0ELb1ELb0ELb0ELb0ELi2ELi4ELi4ELi4ELb0EEENS1_24CollectiveEpilogueBwdGQAISA_fSD_Li256ELb0ELb1EEENS1_25SingleTileBwdLPTSchedulerILb0ELi128ELb1EEEEEEEEEvNT_6ParamsE$_ZN4cute5tupleIJNS0_IJNS0_IJNS_1CILi8EEENS1_ILi1EEEEEENS1_ILi2EEES2_EEENS0_IJNS0_IJS3_NS1_ILi0EEEEEEiNS1_ILi1024EEEEEEEEC2ERKS6_RKSA_:
[----:B------:R-:W-:Y:S02]  /*a8f0*/  MOV R8, 0xa910 ;  /* 0x0000a91000087802 */ /* 0x000fe40000000f00 */
[----:B------:R-:W-:Y:S05]  /*a900*/  CALL.REL.NOINC `($_ZN7cutlass13device_kernelIN5flash19enable_sm80_to_sm89INS1_16FlashAttnBwdSm80INS1_25CollectiveMainloopBwdSm80ILi2ELi2EN4cute5tupleIJNS5_1CILi128EEES8_NS7_ILi64EEEEEENS_10bfloat16_tEfNS_4arch4Sm80ELb1ELb0ELb1ELb0ELb1ELb0ELb0ELb0ELi2ELi4ELi4ELi4ELb0EEENS1_24CollectiveEpilogueBwdGQAISA_fSD_Li256ELb0ELb1EEENS1_25SingleTileBwdLPTSchedulerILb0ELi128ELb1EEEEEEEEEvNT_6ParamsE$_ZN4cute3eso3ESOILb1ELb0EJNS_5tupleIJNS2_IJNS_1CILi8EEENS3_ILi1EEEEEENS3_ILi2EEES4_EEENS2_IJNS2_IJS5_NS3_ILi0EEEEEEiNS3_ILi1024EEEEEEEEC2ERKS8_RKSC_) ;  /* 0xffffdc9000007944 */ /* 0x000fea0003c3ffff */
[----:B-1----:R-:W-:Y:S02]  /*a910*/  MOV R2, R4 ;  /* 0x0000000400027202 */ /* 0x002fe40000000f00 */
[----:B------:R-:W-:-:S04]  /*a920*/  MOV R3, 0x0 ;  /* 0x0000000000037802 */ /* 0x000fc80000000f00 */
[----:B------:R-:W-:Y:S05]  /*a930*/  RET.REL.NODEC R2 `(_ZN7cutlass13device_kernelIN5flash19enable_sm80_to_sm89INS1_16FlashAttnBwdSm80INS1_25CollectiveMainloopBwdSm80ILi2ELi2EN4cute5tupleIJNS5_1CILi128EEES8_NS7_ILi64EEEEEENS_10bfloat16_tEfNS_4arch4Sm80ELb1ELb0ELb1ELb0ELb1ELb0ELb0ELb0ELi2ELi4ELi4ELi4ELb0EEENS1_24CollectiveEpilogueBwdGQAISA_fSD_Li256ELb0ELb1EEENS1_25SingleTileBwdLPTSchedulerILb0ELi128ELb1EEEEEEEEEvNT_6ParamsE) ;  /* 0xffff56c002007950 */ /* 0x000fea0003c3ffff */
        .type           $_ZN7cutlass13device_kernelIN5flash19enable_sm80_to_sm89INS1_16FlashAttnBwdSm80INS1_25CollectiveMainloopBwdSm80ILi2ELi2EN4cute5tupleIJNS5_1CILi128EEES8_NS7_ILi64EEEEEENS_10bfloat16_tEfNS_4arch4Sm80ELb1ELb0ELb1ELb0ELb1ELb0ELb0ELb0ELi2ELi4ELi4ELi4ELb0EEENS1_24CollectiveEpilogueBwdGQAISA_fSD_Li256ELb0ELb1EEENS1_25SingleTileBwdLPTSchedulerILb0ELi128ELb1EEEEEEEEEvNT_6ParamsE$_ZN4cute5tupleIJNS0_IJNS0_IJNS_1CILi8EEENS1_ILi1EEEEEENS1_ILi4EEES3_EEENS0_IJNS0_IJS3_NS1_ILi0EEEEEElS7_EEEEEC2ERKS6_RKS9_,@function
        .size           $_ZN7cutlass13device_kernelIN5flash19enable_sm80_to_sm89INS1_16FlashAttnBwdSm80INS1_25CollectiveMainloopBwdSm80ILi2ELi2EN4cute5tupleIJNS5_1CILi128EEES8_NS7_ILi64EEEEEENS_10bfloat16_tEfNS_4arch4Sm80ELb1ELb0ELb1ELb0ELb1ELb0ELb0ELb0ELi2ELi4ELi4ELi4ELb0EEENS1_24CollectiveEpilogueBwdGQAISA_fSD_Li256ELb0ELb1EEENS1_25SingleTileBwdLPTSchedulerILb0ELi128ELb1EEEEEEEEEvNT_6ParamsE$_ZN4cute5tupleIJNS0_IJNS0_IJNS_1CILi8EEENS1_ILi1EEEEEENS1_ILi4EEES3_EEENS0_IJNS0_IJS3_NS1_ILi0EEEEEElS7_EEEEEC2ERKS6_RKS9_,($_ZN7cutlass13device_kernelIN5flash19enable_sm80_to_sm89INS1_16FlashAttnBwdSm80INS1_25CollectiveMainloopBwdSm80ILi2ELi2EN4cute5tupleIJNS5_1CILi128EEES8_NS7_ILi64EEEEEENS_10bfloat16_tEfNS_4arch4Sm80ELb1ELb0ELb1ELb0ELb1ELb0ELb0ELb0ELi2ELi4ELi4ELi4ELb0EEENS1_24CollectiveEpilogueBwdGQAISA_fSD_Li256ELb0ELb1EEENS1_25SingleTileBwdLPTSchedulerILb0ELi128ELb1EEEEEEEEEvNT_6ParamsE$_ZN4cute5tupleIJNS0_IJNS_1CILi16EEENS1_ILi2EEES3_S3_NS1_ILi4EEES3_EEENS0_IJNS1_ILi1EEEiiiNS1_ILi144EEENS1_ILi512EEEEEEEEC2ERKS5_RKS9_ - $_ZN7cutlass13device_kernelIN5flash19enable_sm80_to_sm89INS1_16FlashAttnBwdSm80INS1_25CollectiveMainloopBwdSm80ILi2ELi2EN4cute5tupleIJNS5_1CILi128EEES8_NS7_ILi64EEEEEENS_10bfloat16_tEfNS_4arch4Sm80ELb1ELb0ELb1ELb0ELb1ELb0ELb0ELb0ELi2ELi4ELi4ELi4ELb0EEENS1_24CollectiveEpilogueBwdGQAISA_fSD_Li256ELb0ELb1EEENS1_25SingleTileBwdLPTSchedulerILb0ELi128ELb1EEEEEEEEEvNT_6ParamsE$_ZN4cute5tupleIJNS0_IJNS0_IJNS_1CILi8EEENS1_ILi1EEEEEENS1_ILi4EEES3_EEENS0_IJNS0_IJS3_NS1_ILi0EEEEEElS7_EEEEEC2ERKS6_RKS9_)
$_ZN7cutlass13device_kernelIN5flash19enable_sm80_to_sm89INS1_16FlashAttnBwdSm80INS1_25CollectiveMainloopBwdSm80ILi2ELi2EN4cute5tupleIJNS5_1CILi128EEES8_NS7_ILi64EEEEEENS_10bfloat16_tEfNS_4arch4Sm80ELb1ELb0ELb1ELb0ELb1ELb0ELb0ELb0ELi2ELi4ELi4ELi4ELb0EEENS1_24CollectiveEpilogueBwdGQAISA_fSD_Li256ELb0ELb1EEENS1_25SingleTileBwdLPTSchedulerILb0ELi128ELb1EEEEEEEEEvNT_6ParamsE$_ZN4cute5tupleIJNS0_IJNS0_IJNS_1CILi8EEENS1_ILi1EEEEEENS1_ILi4EEES3_EEENS0_IJNS0_IJS3_NS1_ILi0EEEEEElS7_EEEEEC2ERKS6_RKS9_:
[----:B------:R-:W-:Y:S02]  /*a940*/  MOV R6, 0xa960 ;  /* 0x0000a96000067802 */ /* 0x000fe40000000f00 */
[----:B------:R-:W-:Y:S05]  /*a950*/  CALL.REL.NOINC `($_ZN7cutlass13device_kernelIN5flash19enable_sm80_to_sm89INS1_16FlashAttnBwdSm80INS1_25CollectiveMainloopBwdSm80ILi2ELi2EN4cute5tupleIJNS5_1CILi128EEES8_NS7_ILi64EEEEEENS_10bfloat16_tEfNS_4arch4Sm80ELb1ELb0ELb1ELb0ELb1ELb0ELb0ELb0ELi2ELi4ELi4ELi4ELb0EEENS1_24CollectiveEpilogueBwdGQAISA_fSD_Li256ELb0ELb1EEENS1_25SingleTileBwdLPTSchedulerILb0ELi128ELb1EEEEEEEEEvNT_6ParamsE$_ZN4cute3eso3ESOILb1ELb0EJNS_5tupleIJNS2_IJNS_1CILi8EEENS3_ILi1EEEEEENS3_ILi4EEES5_EEENS2_IJNS2_IJS5_NS3_ILi0EEEEEElS9_EEEEEC2ERKS8_RKSB_) ;  /* 0xffffdc8000007944 */ /* 0x000fea0003c3ffff */
[----:B------:R-:W-:-:S04]  /*a960*/  MOV R5, 0x0 ;  /* 0x0000000000057802 */ /* 0x000fc80000000f00 */
[----:B------:R-:W-:Y:S05]  /*a970*/  RET.REL.NODEC R4 `(_ZN7cutlass13device_kernelIN5flash19enable_sm80_to_sm89INS1_16FlashAttnBwdSm80INS1_25CollectiveMainloopBwdSm80ILi2ELi2EN4cute5tupleIJNS5_1CILi128EEES8_NS7_ILi64EEEEEENS_10bfloat16_tEfNS_4arch4Sm80ELb1ELb0ELb1ELb0ELb1ELb0ELb0ELb0ELi2ELi4ELi4ELi4ELb0EEENS1_24CollectiveEpilogueBwdGQAISA_fSD_Li256ELb0ELb1EEENS1_25SingleTileBwdLPTSchedulerILb0ELi128ELb1EEEEEEEEEvNT_6ParamsE) ;  /* 0xffff568004007950 */ /* 0x000fea0003c3ffff */
        .type           $_ZN7cutlass13device_kernelIN5flash19enable_sm80_to_sm89INS1_16FlashAttnBwdSm80INS1_25CollectiveMainloopBwdSm80ILi2ELi2EN4cute5tupleIJNS5_1CILi128EEES8_NS7_ILi64EEEEEENS_10bfloat16_tEfNS_4arch4Sm80ELb1ELb0ELb1ELb0ELb1ELb0ELb0ELb0ELi2ELi4ELi4ELi4ELb0EEENS1_24CollectiveEpilogueBwdGQAISA_fSD_Li256ELb0ELb1EEENS1_25SingleTileBwdLPTSchedulerILb0ELi128ELb1EEEEEEEEEvNT_6ParamsE$_ZN4cute5tupleIJNS0_IJNS_1CILi16EEENS1_ILi2EEES3_S3_NS1_ILi4EEES3_EEENS0_IJNS1_ILi1EEEiiiNS1_ILi144EEENS1_ILi512EEEEEEEEC2ERKS5_RKS9_,@function
        .size           $_ZN7cutlass13device_kernelIN5flash19enable_sm80_to_sm89INS1_16FlashAttnBwdSm80INS1_25CollectiveMainloopBwdSm80ILi2ELi2EN4cute5tupleIJNS5_1CILi128EEES8_NS7_ILi64EEEEEENS_10bfloat16_tEfNS_4arch4Sm80ELb1ELb0ELb1ELb0ELb1ELb0ELb0ELb0ELi2ELi4ELi4ELi4ELb0EEENS1_24CollectiveEpilogueBwdGQAISA_fSD_Li256ELb0ELb1EEENS1_25SingleTileBwdLPTSchedulerILb0ELi128ELb1EEEEEEEEEvNT_6ParamsE$_ZN4cute5tupleIJNS0_IJNS_1CILi16EEENS1_ILi2EEES3_S3_NS1_ILi4EEES3_EEENS0_IJNS1_ILi1EEEiiiNS1_ILi144EEENS1_ILi512EEEEEEEEC2ERKS5_RKS9_,($_ZN7cutlass13device_kernelIN5flash19enable_sm80_to_sm89INS1_16FlashAttnBwdSm80INS1_25CollectiveMainloopBwdSm80ILi2ELi2EN4cute5tupleIJNS5_1CILi128EEES8_NS7_ILi64EEEEEENS_10bfloat16_tEfNS_4arch4Sm80ELb1ELb0ELb1ELb0ELb1ELb0ELb0ELb0ELi2ELi4ELi4ELi4ELb0EEENS1_24CollectiveEpilogueBwdGQAISA_fSD_Li256ELb0ELb1EEENS1_25SingleTileBwdLPTSchedulerILb0ELi128ELb1EEEEEEEEEvNT_6ParamsE$_ZN4cute5tupleIJNS0_IJNS_1CILi1EEENS0_IJS2_NS1_ILi2EEES3_EEEEEENS0_IJNS1_ILi0EEENS0_IJS2_NS1_ILi256EEEiEEEEEEEEC2ERKS5_RKS9_ - $_ZN7cutlass13device_kernelIN5flash19enable_sm80_to_sm89INS1_16FlashAttnBwdSm80INS1_25CollectiveMainloopBwdSm80ILi2ELi2EN4cute5tupleIJNS5_1CILi128EEES8_NS7_ILi64EEEEEENS_10bfloat16_tEfNS_4arch4Sm80ELb1ELb0ELb1ELb0ELb1ELb0ELb0ELb0ELi2ELi4ELi4ELi4ELb0EEENS1_24CollectiveEpilogueBwdGQAISA_fSD_Li256ELb0ELb1EEENS1_25SingleTileBwdLPTSchedulerILb0ELi128ELb1EEEEEEEEEvNT_6ParamsE$_ZN4cute5tupleIJNS0_IJNS_1CILi16EEENS1_ILi2EEES3_S3_NS1_ILi4EEES3_EEENS0_IJNS1_ILi1EEEiiiNS1_ILi144EEENS1_ILi512EEEEEEEEC2ERKS5_RKS9_)
$_ZN7cutlass13device_kernelIN5flash19enable_sm80_to_sm89INS1_16FlashAttnBwdSm80INS1_25CollectiveMainloopBwdSm80ILi2ELi2EN4cute5tupleIJNS5_1CILi128EEES8_NS7_ILi64EEEEEENS_10bfloat16_tEfNS_4arch4Sm80ELb1ELb0ELb1ELb0ELb1ELb0ELb0ELb0ELi2ELi4ELi4ELi4ELb0EEENS1_24CollectiveEpilogueBwdGQAISA_fSD_Li256ELb0ELb1EEENS1_25SingleTileBwdLPTSchedulerILb0ELi128ELb1EEEEEEEEEvNT_6ParamsE$_ZN4cute5tupleIJNS0_IJNS_1CILi16EEENS1_ILi2EEES3_S3_NS1_ILi4EEES3_EEENS0_IJNS1_ILi1EEEiiiNS1_ILi144EEENS1_ILi512EEEEEEEEC2ERKS5_RKS9_:
[----:B------:R-:W-:Y:S02]  /*a980*/  MOV R8, 0xa9a0 ;  /* 0x0000a9a000087802 */ /* 0x000fe40000000f00 */
[----:B------:R-:W-:Y:S05]  /*a990*/  CALL.REL.NOINC `($_ZN7cutlass13device_kernelIN5flash19enable_sm80_to_sm89INS1_16FlashAttnBwdSm80INS1_25CollectiveMainloopBwdSm80ILi2ELi2EN4cute5tupleIJNS5_1CILi128EEES8_NS7_ILi64EEEEEENS_10bfloat16_tEfNS_4arch4Sm80ELb1ELb0ELb1ELb0ELb1ELb0ELb0ELb0ELi2ELi4ELi4ELi4ELb0EEENS1_24CollectiveEpilogueBwdGQAISA_fSD_Li256ELb0ELb1EEENS1_25SingleTileBwdLPTSchedulerILb0ELi128ELb1EEEEEEEEEvNT_6ParamsE$_ZN4cute3eso3ESOILb1ELb0EJNS_5tupleIJNS_1CILi16EEENS3_ILi2EEES5_S5_NS3_ILi4EEES5_EEENS2_IJNS3_ILi1EEEiiiNS3_ILi144EEENS3_ILi512EEEEEEEEC2ERKS7_RKSB_) ;  /* 0xffffdcf000007944 */ /* 0x000fea0003c3ffff */
[----:B-1----:R-:W-:Y:S02]  /*a9a0*/  MOV R2, R6 ;  /* 0x0000000600027202 */ /* 0x002fe40000000f00 */
[----:B------:R-:W-:-:S04]  /*a9b0*/  MOV R3, 0x0 ;  /* 0x0000000000037802 */ /* 0x000fc80000000f00 */
[----:B------:R-:W-:Y:S05]  /*a9c0*/  RET.REL.NODEC R2 `(_ZN7cutlass13device_kernelIN5flash19enable_sm80_to_sm89INS1_16FlashAttnBwdSm80INS1_25CollectiveMainloopBwdSm80ILi2ELi2EN4cute5tupleIJNS5_1CILi128EEES8_NS7_ILi64EEEEEENS_10bfloat16_tEfNS_4arch4Sm80ELb1ELb0ELb1ELb0ELb1ELb0ELb0ELb0ELi2ELi4ELi4ELi4ELb0EEENS1_24CollectiveEpilogueBwdGQAISA_fSD_Li256ELb0ELb1EEENS1_25SingleTileBwdLPTSchedulerILb0ELi128ELb1EEEEEEEEEvNT_6ParamsE) ;  /* 0xffff563002007950 */ /* 0x000fea0003c3ffff */
        .type           $_ZN7cutlass13device_kernelIN5flash19enable_sm80_to_sm89INS1_16FlashAttnBwdSm80INS1_25CollectiveMainloopBwdSm80ILi2ELi2EN4cute5tupleIJNS5_1CILi128EEES8_NS7_ILi64EEEEEENS_10bfloat16_tEfNS_4arch4Sm80ELb1ELb0ELb1ELb0ELb1ELb0ELb0ELb0ELi2ELi4ELi4ELi4ELb0EEENS1_24CollectiveEpilogueBwdGQAISA_fSD_Li256ELb0ELb1EEENS1_25SingleTileBwdLPTSchedulerILb0ELi128ELb1EEEEEEEEEvNT_6ParamsE$_ZN4cute5tupleIJNS0_IJNS_1CILi1EEENS0_IJS2_NS1_ILi2EEES3_EEEEEENS0_IJNS1_ILi0EEENS0_IJS2_NS1_ILi256EEEiEEEEEEEEC2ERKS5_RKS9_,@function
        .size           $_ZN7cutlass13device_kernelIN5flash19enable_sm80_to_sm89INS1_16FlashAttnBwdSm80INS1_25CollectiveMainloopBwdSm80ILi2ELi2EN4cute5tupleIJNS5_1CILi128EEES8_NS7_ILi64EEEEEENS_10bfloat16_tEfNS_4arch4Sm80ELb1ELb0ELb1ELb0ELb1ELb0ELb0ELb0ELi2ELi4ELi4ELi4ELb0EEENS1_24CollectiveEpilogueBwdGQAISA_fSD_Li256ELb0ELb1EEENS1_25SingleTileBwdLPTSchedulerILb0ELi128ELb1EEEEEEEEEvNT_6ParamsE$_ZN4cute5tupleIJNS0_IJNS_1CILi1EEENS0_IJS2_NS1_ILi2EEES3_EEEEEENS0_IJNS1_ILi0EEENS0_IJS2_NS1_ILi256EEEiEEEEEEEEC2ERKS5_RKS9_,($_ZN7cutlass13device_kernelIN5flash19enable_sm80_to_sm89INS1_16FlashAttnBwdSm80INS1_25CollectiveMainloopBwdSm80ILi2ELi2EN4cute5tupleIJNS5_1CILi128EEES8_NS7_ILi64EEEEEENS_10bfloat16_tEfNS_4arch4Sm80ELb1ELb0ELb1ELb0ELb1ELb0ELb0ELb0ELi2ELi4ELi4ELi4ELb0EEENS1_24CollectiveEpilogueBwdGQAISA_fSD_Li256ELb0ELb1EEENS1_25SingleTileBwdLPTSchedulerILb0ELi128ELb1EEEEEEEEEvNT_6ParamsE$_ZN4cute5tupleIJNS0_IJNS_1CILi1EEENS1_ILi2EEEEEENS0_IJNS1_ILi0EEEiEEEEEC2ERKS4_RKS6_ - $_ZN7cutlass13device_kernelIN5flash19enable_sm80_to_sm89INS1_16FlashAttnBwdSm80INS1_25CollectiveMainloopBwdSm80ILi2ELi2EN4cute5tupleIJNS5_1CILi128EEES8_NS7_ILi64EEEEEENS_10bfloat16_tEfNS_4arch4Sm80ELb1ELb0ELb1ELb0ELb1ELb0ELb0ELb0ELi2ELi4ELi4ELi4ELb0EEENS1_24CollectiveEpilogueBwdGQAISA_fSD_Li256ELb0ELb1EEENS1_25SingleTileBwdLPTSchedulerILb0ELi128ELb1EEEEEEEEEvNT_6ParamsE$_ZN4cute5tupleIJNS0_IJNS_1CILi1EEENS0_IJS2_NS1_ILi2EEES3_EEEEEENS0_IJNS1_ILi0EEENS0_IJS2_NS1_ILi256EEEiEEEEEEEEC2ERKS5_RKS9_)
$_ZN7cutlass13device_kernelIN5flash19enable_sm80_to_sm89INS1_16FlashAttnBwdSm80INS1_25CollectiveMainloopBwdSm80ILi2ELi2EN4cute5tupleIJNS5_1CILi128EEES8_NS7_ILi64EEEEEENS_10bfloat16_tEfNS_4arch4Sm80ELb1ELb0ELb1ELb0ELb1ELb0ELb0ELb0ELi2ELi4ELi4ELi4ELb0EEENS1_24CollectiveEpilogueBwdGQAISA_fSD_Li256ELb0ELb1EEENS1_25SingleTileBwdLPTSchedulerILb0ELi128ELb1EEEEEEEEEvNT_6ParamsE$_ZN4cute5tupleIJNS0_IJNS_1CILi1EEENS0_IJS2_NS1_ILi2EEES3_EEEEEENS0_IJNS1_ILi0EEENS0_IJS2_NS1_ILi256EEEiEEEEEEEEC2ERKS5_RKS9_:
[----:B------:R-:W-:Y:S02]  /*a9d0*/  MOV R4, 0xa9f0 ;  /* 0x0000a9f000047802 */ /* 0x000fe40000000f00 */
[----:B------:R-:W-:Y:S05]  /*a9e0*/  CALL.REL.NOINC `($_ZN7cutlass13device_kernelIN5flash19enable_sm80_to_sm89INS1_16FlashAttnBwdSm80INS1_25CollectiveMainloopBwdSm80ILi2ELi2EN4cute5tupleIJNS5_1CILi128EEES8_NS7_ILi64EEEEEENS_10bfloat16_tEfNS_4arch4Sm80ELb1ELb0ELb1ELb0ELb1ELb0ELb0ELb0ELi2ELi4ELi4ELi4ELb0EEENS1_24CollectiveEpilogueBwdGQAISA_fSD_Li256ELb0ELb1EEENS1_25SingleTileBwdLPTSchedulerILb0ELi128ELb1EEEEEEEEEvNT_6ParamsE$_ZN4cute3eso3ESOILb1ELb0EJNS_5tupleIJNS_1CILi1EEENS2_IJS4_NS3_ILi2EEES5_EEEEEENS2_IJNS3_ILi0EEENS2_IJS4_NS3_ILi256EEEiEEEEEEEEC2ERKS7_RKSB_) ;  /* 0xffffdd0000007944 */ /* 0x000fea0003c3ffff */
[----:B-1----:R-:W-:Y:S02]  /*a9f0*/  MOV R2, R6 ;  /* 0x0000000600027202 */ /* 0x002fe40000000f00 */
[----:B------:R-:W-:-:S04]  /*aa00*/  MOV R3, 0x0 ;  /* 0x0000000000037802 */ /* 0x000fc80000000f00 */
[----:B------:R-:W-:Y:S05]  /*aa10*/  RET.REL.NODEC R2 `(_ZN7cutlass13device_kernelIN5flash19enable_sm80_to_sm89INS1_16FlashAttnBwdSm80INS1_25CollectiveMainloopBwdSm80ILi2ELi2EN4cute5tupleIJNS5_1CILi128EEES8_NS7_ILi64EEEEEENS_10bfloat16_tEfNS_4arch4Sm80ELb1ELb0ELb1ELb0ELb1ELb0ELb0ELb0ELi2ELi4ELi4ELi4ELb0EEENS1_24CollectiveEpilogueBwdGQAISA_fSD_Li256ELb0ELb1EEENS1_25SingleTileBwdLPTSchedulerILb0ELi128ELb1EEEEEEEEEvNT_6ParamsE) ;  /* 0xffff55e002007950 */ /* 0x000fea0003c3ffff */
        .type           $_ZN7cutlass13device_kernelIN5flash19enable_sm80_to_sm89INS1_16FlashAttnBwdSm80INS1_25CollectiveMainloopBwdSm80ILi2ELi2EN4cute5tupleIJNS5_1CILi128EEES8_NS7_ILi64EEEEEENS_10bfloat16_tEfNS_4arch4Sm80ELb1ELb0ELb1ELb0ELb1ELb0ELb0ELb0ELi2ELi4ELi4ELi4ELb0EEENS1_24CollectiveEpilogueBwdGQAISA_fSD_Li256ELb0ELb1EEENS1_25SingleTileBwdLPTSchedulerILb0ELi128ELb1EEEEEEEEEvNT_6ParamsE$_ZN4cute5tupleIJNS0_IJNS_1CILi1EEENS1_ILi2EEEEEENS0_IJNS1_ILi0EEEiEEEEEC2ERKS4_RKS6_,@function
        .size           $_ZN7cutlass13device_kernelIN5flash19enable_sm80_to_sm89INS1_16FlashAttnBwdSm80INS1_25CollectiveMainloopBwdSm80ILi2ELi2EN4cute5tupleIJNS5_1CILi128EEES8_NS7_ILi64EEEEEENS_10bfloat16_tEfNS_4arch4Sm80ELb1ELb0ELb1ELb0ELb1ELb0ELb0ELb0ELi2ELi4ELi4ELi4ELb0EEENS1_24CollectiveEpilogueBwdGQAISA_fSD_Li256ELb0ELb1EEENS1_25SingleTileBwdLPTSchedulerILb0ELi128ELb1EEEEEEEEEvNT_6ParamsE$_ZN4cute5tupleIJNS0_IJNS_1CILi1EEENS1_ILi2EEEEEENS0_IJNS1_ILi0EEEiEEEEEC2ERKS4_RKS6_,($_ZN7cutlass13device_kernelIN5flash19enable_sm80_to_sm89INS1_16FlashAttnBwdSm80INS1_25CollectiveMainloopBwdSm80ILi2ELi2EN4cute5tupleIJNS5_1CILi128EEES8_NS7_ILi64EEEEEENS_10bfloat16_tEfNS_4arch4Sm80ELb1ELb0ELb1ELb0ELb1ELb0ELb0ELb0ELi2ELi4ELi4ELi4ELb0EEENS1_24CollectiveEpilogueBwdGQAISA_fSD_Li256ELb0ELb1EEENS1_25SingleTileBwdLPTSchedulerILb0ELi128ELb1EEEEEEEEEvNT_6ParamsE$_ZN4cute5tupleIJNS0_IJNS_1CILi1EEENS1_ILi2EEES3_EEENS0_IJS2_NS1_ILi256EEEiEEEEEC2ERKS4_RKS6_ - $_ZN7cutlass13device_kernelIN5flash19enable_sm80_to_sm89INS1_16FlashAttnBwdSm80INS1_25CollectiveMainloopBwdSm80ILi2ELi2EN4cute5tupleIJNS5_1CILi128EEES8_NS7_ILi64EEEEEENS_10bfloat16_tEfNS_4arch4Sm80ELb1ELb0ELb1ELb0ELb1ELb0ELb0ELb0ELi2ELi4ELi4ELi4ELb0EEENS1_24CollectiveEpilogueBwdGQAISA_fSD_Li256ELb0ELb1EEENS1_25SingleTileBwdLPTSchedulerILb0ELi128ELb1EEEEEEEEEvNT_6ParamsE$_ZN4cute5tupleIJNS0_IJNS_1CILi1EEENS1_ILi2EEEEEENS0_IJNS1_ILi0EEEiEEEEEC2ERKS4_RKS6_)
$_ZN7cutlass13device_kernelIN5flash19enable_sm80_to_sm89INS1_16FlashAttnBwdSm80INS1_25CollectiveMainloopBwdSm80ILi2ELi2EN4cute5tupleIJNS5_1CILi128EEES8_NS7_ILi64EEEEEENS_10bfloat16_tEfNS_4arch4Sm80ELb1ELb0ELb1ELb0ELb1ELb0ELb0ELb0ELi2ELi4ELi4ELi4ELb0EEENS1_24CollectiveEpilogueBwdGQAISA_fSD_Li256ELb0ELb1EEENS1_25SingleTileBwdLPTSchedulerILb0ELi128ELb1EEEEEEEEEvNT_6ParamsE$_ZN4cute5tupleIJNS0_IJNS_1CILi1EEENS1_ILi2EEEEEENS0_IJNS1_ILi0EEEiEEEEEC2ERKS4_RKS6_:
[----:B------:R-:W-:Y:S02]  /*aa20*/  MOV R4, 0xaa40 ;  /* 0x0000aa4000047802 */ /* 0x000fe40000000f00 */
[----:B------:R-:W-:Y:S05]  /*aa30*/  CALL.REL.NOINC `($_ZN7cutlass13device_kernelIN5flash19enable_sm80_to_sm89INS1_16FlashAttnBwdSm80INS1_25CollectiveMainloopBwdSm80ILi2ELi2EN4cute5tupleIJNS5_1CILi128EEES8_NS7_ILi64EEEEEENS_10bfloat16_tEfNS_4arch4Sm80ELb1ELb0ELb1ELb0ELb1ELb0ELb0ELb0ELi2ELi4ELi4ELi4ELb0EEENS1_24CollectiveEpilogueBwdGQAISA_fSD_Li256ELb0ELb1EEENS1_25SingleTileBwdLPTSchedulerILb0ELi128ELb1EEEEEEEEEvNT_6ParamsE$_ZN4cute3eso3ESOILb1ELb0EJNS_5tupleIJNS_1CILi1EEENS3_ILi2EEEEEENS2_IJNS3_ILi0EEEiEEEEEC2ERKS6_RKS8_) ;  /* 0xffffde8000007944 */ /* 0x000fea0003c3ffff */
[----:B------:R-:W-:-:S04]  /*aa40*/  MOV R7, 0x0 ;  /* 0x0000000000077802 */ /* 0x000fc80000000f00 */
[----:B------:R-:W-:Y:S05]  /*aa50*/  RET.REL.NODEC R6 `(_ZN7cutlass13device_kernelIN5flash19enable_sm80_to_sm89INS1_16FlashAttnBwdSm80INS1_25CollectiveMainloopBwdSm80ILi2ELi2EN4cute5tupleIJNS5_1CILi128EEES8_NS7_ILi64EEEEEENS_10bfloat16_tEfNS_4arch4Sm80ELb1ELb0ELb1ELb0ELb1ELb0ELb0ELb0ELi2ELi4ELi4ELi4ELb0EEENS1_24CollectiveEpilogueBwdGQAISA_fSD_Li256ELb0ELb1EEENS1_25SingleTileBwdLPTSchedulerILb0ELi128ELb1EEEEEEEEEvNT_6ParamsE) ;  /* 0xffff55a006007950 */ /* 0x000fea0003c3ffff */
        .type           $_ZN7cutlass13device_kernelIN5flash19enable_sm80_to_sm89INS1_16FlashAttnBwdSm80INS1_25CollectiveMainloopBwdSm80ILi2ELi2EN4cute5tupleIJNS5_1CILi128EEES8_NS7_ILi64EEEEEENS_10bfloat16_tEfNS_4arch4Sm80ELb1ELb0ELb1ELb0ELb1ELb0ELb0ELb0ELi2ELi4ELi4ELi4ELb0EEENS1_24CollectiveEpilogueBwdGQAISA_fSD_Li256ELb0ELb1EEENS1_25SingleTileBwdLPTSchedulerILb0ELi128ELb1EEEEEEEEEvNT_6ParamsE$_ZN4cute5tupleIJNS0_IJNS_1CILi1EEENS1_ILi2EEES3_EEENS0_IJS2_NS1_ILi256EEEiEEEEEC2ERKS4_RKS6_,@function
        .size           $_ZN7cutlass13device_kernelIN5flash19enable_sm80_to_sm89INS1_16FlashAttnBwdSm80INS1_25CollectiveMainloopBwdSm80ILi2ELi2EN4cute5tupleIJNS5_1CILi128EEES8_NS7_ILi64EEEEEENS_10bfloat16_tEfNS_4arch4Sm80ELb1ELb0ELb1ELb0ELb1ELb0ELb0ELb0ELi2ELi4ELi4ELi4ELb0EEENS1_24CollectiveEpilogueBwdGQAISA_fSD_Li256ELb0ELb1EEENS1_25SingleTileBwdLPTSchedulerILb0ELi128ELb1EEEEEEEEEvNT_6ParamsE$_ZN4cute5tupleIJNS0_IJNS_1CILi1EEENS1_ILi2EEES3_EEENS0_IJS2_NS1_ILi256EEEiEEEEEC2ERKS4_RKS6_,($_ZN7cutlass13device_kernelIN5flash19enable_sm80_to_sm89INS1_16FlashAttnBwdSm80INS1_25CollectiveMainloopBwdSm80ILi2ELi2EN4cute5tupleIJNS5_1CILi128EEES8_NS7_ILi64EEEEEENS_10bfloat16_tEfNS_4arch4Sm80ELb1ELb0ELb1ELb0ELb1ELb0ELb0ELb0ELi2ELi4ELi4ELi4ELb0EEENS1_24CollectiveEpilogueBwdGQAISA_fSD_Li256ELb0ELb1EEENS1_25SingleTileBwdLPTSchedulerILb0ELi128ELb1EEEEEEEEEvNT_6ParamsE$_ZN4cute5tupleIJNS0_IJNS_1CILi2EEEEEENS0_IJiEEEEEC2ERKS3_RKS4_ - $_ZN7cutlass13device_kernelIN5flash19enable_sm80_to_sm89INS1_16FlashAttnBwdSm80INS1_25CollectiveMainloopBwdSm80ILi2ELi2EN4cute5tupleIJNS5_1CILi128EEES8_NS7_ILi64EEEEEENS_10bfloat16_tEfNS_4arch4Sm80ELb1ELb0ELb1ELb0ELb1ELb0ELb0ELb0ELi2ELi4ELi4ELi4ELb0EEENS1_24CollectiveEpilogueBwdGQAISA_fSD_Li256ELb0ELb1EEENS1_25SingleTileBwdLPTSchedulerILb0ELi128ELb1EEEEEEEEEvNT_6ParamsE$_ZN4cute5tupleIJNS0_IJNS_1CILi1EEENS1_ILi2EEES3_EEENS0_IJS2_NS1_ILi256EEEiEEEEEC2ERKS4_RKS6_)
$_ZN7cutlass13device_kernelIN5flash19enable_sm80_to_sm89INS1_16FlashAttnBwdSm80INS1_25CollectiveMainloopBwdSm80ILi2ELi2EN4cute5tupleIJNS5_1CILi128EEES8_NS7_ILi64EEEEEENS_10bfloat16_tEfNS_4arch4Sm80ELb1ELb0ELb1ELb0ELb1ELb0ELb0ELb0ELi2ELi4ELi4ELi4ELb0EEENS1_24CollectiveEpilogueBwdGQAISA_fSD_Li256ELb0ELb1EEENS1_25SingleTileBwdLPTSchedulerILb0ELi128ELb1EEEEEEEEEvNT_6ParamsE$_ZN4cute5tupleIJNS0_IJNS_1CILi1EEENS1_ILi2EEES3_EEENS0_IJS2_NS1_ILi256EEEiEEEEEC2ERKS4_RKS6_:
[----:B------:R-:W-:Y:S02]  /*aa60*/  MOV R4, 0xaa80 ;  /* 0x0000aa8000047802 */ /* 0x000fe40000000f00 */
[----:B------:R-:W-:Y:S05]  /*aa70*/  CALL.REL.NOINC `($_ZN7cutlass13device_kernelIN5flash19enable_sm80_to_sm89INS1_16FlashAttnBwdSm80INS1_25CollectiveMainloopBwdSm80ILi2ELi2EN4cute5tupleIJNS5_1CILi128EEES8_NS7_ILi64EEEEEENS_10bfloat16_tEfNS_4arch4Sm80ELb1ELb0ELb1ELb0ELb1ELb0ELb0ELb0ELi2ELi4ELi4ELi4ELb0EEENS1_24CollectiveEpilogueBwdGQAISA_fSD_Li256ELb0ELb1EEENS1_25SingleTileBwdLPTSchedulerILb0ELi128ELb1EEEEEEEEEvNT_6ParamsE$_ZN4cute3eso3ESOILb1ELb0EJNS_5tupleIJNS_1CILi1EEENS3_ILi2EEES5_EEENS2_IJS4_NS3_ILi256EEEiEEEEEC2ERKS6_RKS8_) ;  /* 0xffffde8000007944 */ /* 0x000fea0003c3ffff */
[----:B-1----:R-:W-:Y:S02]  /*aa80*/  MOV R2, R6 ;  /* 0x0000000600027202 */ /* 0x002fe40000000f00 */
[----:B------:R-:W-:-:S04]  /*aa90*/  MOV R3, 0x0 ;  /* 0x0000000000037802 */ /* 0x000fc80000000f00 */
[----:B------:R-:W-:Y:S05]  /*aaa0*/  RET.REL.NODEC R2 `(_ZN7cutlass13device_kernelIN5flash19enable_sm80_to_sm89INS1_16FlashAttnBwdSm80INS1_25CollectiveMainloopBwdSm80ILi2ELi2EN4cute5tupleIJNS5_1CILi128EEES8_NS7_ILi64EEEEEENS_10bfloat16_tEfNS_4arch4Sm80ELb1ELb0ELb1ELb0ELb1ELb0ELb0ELb0ELi2ELi4ELi4ELi4ELb0EEENS1_24CollectiveEpilogueBwdGQAISA_fSD_Li256ELb0ELb1EEENS1_25SingleTileBwdLPTSchedulerILb0ELi128ELb1EEEEEEEEEvNT_6ParamsE) ;  /* 0xffff555002007950 */ /* 0x000fea0003c3ffff */
        .type           $_ZN7cutlass13device_kernelIN5flash19enable_sm80_to_sm89INS1_16FlashAttnBwdSm80INS1_25CollectiveMainloopBwdSm80ILi2ELi2EN4cute5tupleIJNS5_1CILi128EEES8_NS7_ILi64EEEEEENS_10bfloat16_tEfNS_4arch4Sm80ELb1ELb0ELb1ELb0ELb1ELb0ELb0ELb0ELi2ELi4ELi4ELi4ELb0EEENS1_24CollectiveEpilogueBwdGQAISA_fSD_Li256ELb0ELb1EEENS1_25SingleTileBwdLPTSchedulerILb0ELi128ELb1EEEEEEEEEvNT_6ParamsE$_ZN4cute5tupleIJNS0_IJNS_1CILi2EEEEEENS0_IJiEEEEEC2ERKS3_RKS4_,@function
        .size           $_ZN7cutlass13device_kernelIN5flash19enable_sm80_to_sm89INS1_16FlashAttnBwdSm80INS1_25CollectiveMainloopBwdSm80ILi2ELi2EN4cute5tupleIJNS5_1CILi128EEES8_NS7_ILi64EEEEEENS_10bfloat16_tEfNS_4arch4Sm80ELb1ELb0ELb1ELb0ELb1ELb0ELb0ELb0ELi2ELi4ELi4ELi4ELb0EEENS1_24CollectiveEpilogueBwdGQAISA_fSD_Li256ELb0ELb1EEENS1_25SingleTileBwdLPTSchedulerILb0ELi128ELb1EEEEEEEEEvNT_6ParamsE$_ZN4cute5tupleIJNS0_IJNS_1CILi2EEEEEENS0_IJiEEEEEC2ERKS3_RKS4_,($_ZN7cutlass13device_kernelIN5flash19enable_sm80_to_sm89INS1_16FlashAttnBwdSm80INS1_25CollectiveMainloopBwdSm80ILi2ELi2EN4cute5tupleIJNS5_1CILi128EEES8_NS7_ILi64EEEEEENS_10bfloat16_tEfNS_4arch4Sm80ELb1ELb0ELb1ELb0ELb1ELb0ELb0ELb0ELi2ELi4ELi4ELi4ELb0EEENS1_24CollectiveEpilogueBwdGQAISA_fSD_Li256ELb0ELb1EEENS1_25SingleTileBwdLPTSchedulerILb0ELi128ELb1EEEEEEEEEvNT_6ParamsE$_ZN4cute5tupleIJNS0_IJNS_1CILi2EEES2_EEENS0_IJNS1_ILi1EEEiEEEEEC2ERKS3_RKS5_ - $_ZN7cutlass13device_kernelIN5flash19enable_sm80_to_sm89INS1_16FlashAttnBwdSm80INS1_25CollectiveMainloopBwdSm80ILi2ELi2EN4cute5tupleIJNS5_1CILi128EEES8_NS7_ILi64EEEEEENS_10bfloat16_tEfNS_4arch4Sm80ELb1ELb0ELb1ELb0ELb1ELb0ELb0ELb0ELi2ELi4ELi4ELi4ELb0EEENS1_24CollectiveEpilogueBwdGQAISA_fSD_Li256ELb0ELb1EEENS1_25SingleTileBwdLPTSchedulerILb0ELi128ELb1EEEEEEEEEvNT_6ParamsE$_ZN4cute5tupleIJNS0_IJNS_1CILi2EEEEEENS0_IJiEEEEEC2ERKS3_RKS4_)
$_ZN7cutlass13device_kernelIN5flash19enable_sm80_to_sm89INS1_16FlashAttnBwdSm80INS1_25CollectiveMainloopBwdSm80ILi2ELi2EN4cute5tupleIJNS5_1CILi128EEES8_NS7_ILi64EEEEEENS_10bfloat16_tEfNS_4arch4Sm80ELb1ELb0ELb1ELb0ELb1ELb0ELb0ELb0ELi2ELi4ELi4ELi4ELb0EEENS1_24CollectiveEpilogueBwdGQAISA_fSD_Li256ELb0ELb1EEENS1_25SingleTileBwdLPTSchedulerILb0ELi128ELb1EEEEEEEEEvNT_6ParamsE$_ZN4cute5tupleIJNS0_IJNS_1CILi2EEEEEENS0_IJiEEEEEC2ERKS3_RKS4_:
[----:B------:R-:W-:Y:S02]  /*aab0*/  MOV R6, 0xaad0 ;  /* 0x0000aad000067802 */ /* 0x000fe40000000f00 */
[----:B------:R-:W-:Y:S05]  /*aac0*/  CALL.REL.NOINC `($_ZN7cutlass13device_kernelIN5flash19enable_sm80_to_sm89INS1_16FlashAttnBwdSm80INS1_25CollectiveMainloopBwdSm80ILi2ELi2EN4cute5tupleIJNS5_1CILi128EEES8_NS7_ILi64EEEEEENS_10bfloat16_tEfNS_4arch4Sm80ELb1ELb0ELb1ELb0ELb1ELb0ELb0ELb0ELi2ELi4ELi4ELi4ELb0EEENS1_24CollectiveEpilogueBwdGQAISA_fSD_Li256ELb0ELb1EEENS1_25SingleTileBwdLPTSchedulerILb0ELi128ELb1EEEEEEEEEvNT_6ParamsE$_ZN4cute3eso3ESOILb1ELb0EJNS_5tupleIJNS_1CILi2EEEEEENS2_IJiEEEEEC2ERKS5_RKS6_) ;  /* 0xffffde7000007944 */ /* 0x000fea0003c3ffff */
[----:B------:R-:W-:-:S04]  /*aad0*/  MOV R5, 0x0 ;  /* 0x0000000000057802 */ /* 0x000fc80000000f00 */
[----:B------:R-:W-:Y:S05]  /*aae0*/  RET.REL.NODEC R4 `(_ZN7cutlass13device_kernelIN5flash19enable_sm80_to_sm89INS1_16FlashAttnBwdSm80INS1_25CollectiveMainloopBwdSm80ILi2ELi2EN4cute5tupleIJNS5_1CILi128EEES8_NS7_ILi64EEEEEENS_10bfloat16_tEfNS_4arch4Sm80ELb1ELb0ELb1ELb0ELb1ELb0ELb0ELb0ELi2ELi4ELi4ELi4ELb0EEENS1_24CollectiveEpilogueBwdGQAISA_fSD_Li256ELb0ELb1EEENS1_25SingleTileBwdLPTSchedulerILb0ELi128ELb1EEEEEEEEEvNT_6ParamsE) ;  /* 0xffff551004007950 */ /* 0x000fea0003c3ffff */
        .type           $_ZN7cutlass13device_kernelIN5flash19enable_sm80_to_sm89INS1_16FlashAttnBwdSm80INS1_25CollectiveMainloopBwdSm80ILi2ELi2EN4cute5tupleIJNS5_1CILi128EEES8_NS7_ILi64EEEEEENS_10bfloat16_tEfNS_4arch4Sm80ELb1ELb0ELb1ELb0ELb1ELb0ELb0ELb0ELi2ELi4ELi4ELi4ELb0EEENS1_24CollectiveEpilogueBwdGQAISA_fSD_Li256ELb0ELb1EEENS1_25SingleTileBwdLPTSchedulerILb0ELi128ELb1EEEEEEEEEvNT_6ParamsE$_ZN4cute5tupleIJNS0_IJNS_1CILi2EEES2_EEENS0_IJNS1_ILi1EEEiEEEEEC2ERKS3_RKS5_,@function
        .size           $_ZN7cutlass13device_kernelIN5flash19enable_sm80_to_sm89INS1_16FlashAttnBwdSm80INS1_25CollectiveMainloopBwdSm80ILi2ELi2EN4cute5tupleIJNS5_1CILi128EEES8_NS7_ILi64EEEEEENS_10bfloat16_tEfNS_4arch4Sm80ELb1ELb0ELb1ELb0ELb1ELb0ELb0ELb0ELi2ELi4ELi4ELi4ELb0EEENS1_24CollectiveEpilogueBwdGQAISA_fSD_Li256ELb0ELb1EEENS1_25SingleTileBwdLPTSchedulerILb0ELi128ELb1EEEEEEEEEvNT_6ParamsE$_ZN4cute5tupleIJNS0_IJNS_1CILi2EEES2_EEENS0_IJNS1_ILi1EEEiEEEEEC2ERKS3_RKS5_,($_ZN7cutlass13device_kernelIN5flash19enable_sm80_to_sm89INS1_16FlashAttnBwdSm80INS1_25CollectiveMainloopBwdSm80ILi2ELi2EN4cute5tupleIJNS5_1CILi128EEES8_NS7_ILi64EEEEEENS_10bfloat16_tEfNS_4arch4Sm80ELb1ELb0ELb1ELb0ELb1ELb0ELb0ELb0ELi2ELi4ELi4ELi4ELb0EEENS1_24CollectiveEpilogueBwdGQAISA_fSD_Li256ELb0ELb1EEENS1_25SingleTileBwdLPTSchedulerILb0ELi128ELb1EEEEEEEEEvNT_6ParamsE$_ZN4cute5tupleIJNS0_IJNS_1CILi2EEES2_EEENS0_IJiNS1_ILi4096EEEEEEEEC2ERKS3_RKS5_ - $_ZN7cutlass13device_kernelIN5flash19enable_sm80_to_sm89INS1_16FlashAttnBwdSm80INS1_25CollectiveMainloopBwdSm80ILi2ELi2EN4cute5tupleIJNS5_1CILi128EEES8_NS7_ILi64EEEEEENS_10bfloat16_tEfNS_4arch4Sm80ELb1ELb0ELb1ELb0ELb1ELb0ELb0ELb0ELi2ELi4ELi4ELi4ELb0EEENS1_24CollectiveEpilogueBwdGQAISA_fSD_Li256ELb0ELb1EEENS1_25SingleTileBwdLPTSchedulerILb0ELi128ELb1EEEEEEEEEvNT_6ParamsE$_ZN4cute5tupleIJNS0_IJNS_1CILi2EEES2_EEENS0_IJNS1_ILi1EEEiEEEEEC2ERKS3_RKS5_)
$_ZN7cutlass13device_kernelIN5flash19enable_sm80_to_sm89INS1_16FlashAttnBwdSm80INS1_25CollectiveMainloopBwdSm80ILi2ELi2EN4cute5tupleIJNS5_1CILi128EEES8_NS7_ILi64EEEEEENS_10bfloat16_tEfNS_4arch4Sm80ELb1ELb0ELb1ELb0ELb1ELb0ELb0ELb0ELi2ELi4ELi4ELi4ELb0EEENS1_24CollectiveEpilogueBwdGQAISA_fSD_Li256ELb0ELb1EEENS1_25SingleTileBwdLPTSchedulerILb0ELi128ELb1EEEEEEEEEvNT_6ParamsE$_ZN4cute5tupleIJNS0_IJNS_1CILi2EEES2_EEENS0_IJNS1_ILi1EEEiEEEEEC2ERKS3_RKS5_:
[----:B------:R-:W-:Y:S02]  /*aaf0*/  MOV R4, 0xab10 ;  /* 0x0000ab1000047802 */ /* 0x000fe40000000f00 */
[----:B------:R-:W-:Y:S05]  /*ab00*/  CALL.REL.NOINC `($_ZN7cutlass13device_kernelIN5flash19enable_sm80_to_sm89INS1_16FlashAttnBwdSm80INS1_25CollectiveMainloopBwdSm80ILi2ELi2EN4cute5tupleIJNS5_1CILi128EEES8_NS7_ILi64EEEEEENS_10bfloat16_tEfNS_4arch4Sm80ELb1ELb0ELb1ELb0ELb1ELb0ELb0ELb0ELi2ELi4ELi4ELi4ELb0EEENS1_24CollectiveEpilogueBwdGQAISA_fSD_Li256ELb0ELb1EEENS1_25SingleTileBwdLPTSchedulerILb0ELi128ELb1EEEEEEEEEvNT_6ParamsE$_ZN4cute3eso3ESOILb1ELb0EJNS_5tupleIJNS_1CILi2EEES4_EEENS2_IJNS3_ILi1EEEiEEEEEC2ERKS5_RKS7_) ;  /* 0xffffdf0000007944 */ /* 0x000fea0003c3ffff */
[----:B-1----:R-:W-:Y:S02]  /*ab10*/  MOV R2, R6 ;  /* 0x0000000600027202 */ /* 0x002fe40000000f00 */
[----:B------:R-:W-:-:S04]  /*ab20*/  MOV R3, 0x0 ;  /* 0x0000000000037802 */ /* 0x000fc80000000f00 */
[----:B------:R-:W-:Y:S05]  /*ab30*/  RET.REL.NODEC R2 `(_ZN7cutlass13device_kernelIN5flash19enable_sm80_to_sm89INS1_16FlashAttnBwdSm80INS1_25CollectiveMainloopBwdSm80ILi2ELi2EN4cute5tupleIJNS5_1CILi128EEES8_NS7_ILi64EEEEEENS_10bfloat16_tEfNS_4arch4Sm80ELb1ELb0ELb1ELb0ELb1ELb0ELb0ELb0ELi2ELi4ELi4ELi4ELb0EEENS1_24CollectiveEpilogueBwdGQAISA_fSD_Li256ELb0ELb1EEENS1_25SingleTileBwdLPTSchedulerILb0ELi128ELb1EEEEEEEEEvNT_6ParamsE) ;  /* 0xffff54c002007950 */ /* 0x000fea0003c3ffff */
        .type           $_ZN7cutlass13device_kernelIN5flash19enable_sm80_to_sm89INS1_16FlashAttnBwdSm80INS1_25CollectiveMainloopBwdSm80ILi2ELi2EN4cute5tupleIJNS5_1CILi128EEES8_NS7_ILi64EEEEEENS_10bfloat16_tEfNS_4arch4Sm80ELb1ELb0ELb1ELb0ELb1ELb0ELb0ELb0ELi2ELi4ELi4ELi4ELb0EEENS1_24CollectiveEpilogueBwdGQAISA_fSD_Li256ELb0ELb1EEENS1_25SingleTileBwdLPTSchedulerILb0ELi128ELb1EEEEEEEEEvNT_6ParamsE$_ZN4cute5tupleIJNS0_IJNS_1CILi2EEES2_EEENS0_IJiNS1_ILi4096EEEEEEEEC2ERKS3_RKS5_,@function
        .size           $_ZN7cutlass13device_kernelIN5flash19enable_sm80_to_sm89INS1_16FlashAttnBwdSm80INS1_25CollectiveMainloopBwdSm80ILi2ELi2EN4cute5tupleIJNS5_1CILi128EEES8_NS7_ILi64EEEEEENS_10bfloat16_tEfNS_4arch4Sm80ELb1ELb0ELb1ELb0ELb1ELb0ELb0ELb0ELi2ELi4ELi4ELi4ELb0EEENS1_24CollectiveEpilogueBwdGQAISA_fSD_Li256ELb0ELb1EEENS1_25SingleTileBwdLPTSchedulerILb0ELi128ELb1EEEEEEEEEvNT_6ParamsE$_ZN4cute5tupleIJNS0_IJNS_1CILi2EEES2_EEENS0_IJiNS1_ILi4096EEEEEEEEC2ERKS3_RKS5_,($_ZN7cutlass13device_kernelIN5flash19enable_sm80_to_sm89INS1_16FlashAttnBwdSm80INS1_25CollectiveMainloopBwdSm80ILi2ELi2EN4cute5tupleIJNS5_1CILi128EEES8_NS7_ILi64EEEEEENS_10bfloat16_tEfNS_4arch4Sm80ELb1ELb0ELb1ELb0ELb1ELb0ELb0ELb0ELi2ELi4ELi4ELi4ELb0EEENS1_24CollectiveEpilogueBwdGQAISA_fSD_Li256ELb0ELb1EEENS1_25SingleTileBwdLPTSchedulerILb0ELi128ELb1EEEEEEEEEvNT_6ParamsE$_ZN4cute5tupleIJNS0_IJNS_1CILi2EEES2_EEENS0_IJiNS1_ILi512EEEEEEEEC2ERKS3_RKS5_ - $_ZN7cutlass13device_kernelIN5flash19enable_sm80_to_sm89INS1_16FlashAttnBwdSm80INS1_25CollectiveMainloopBwdSm80ILi2ELi2EN4cute5tupleIJNS5_1CILi128EEES8_NS7_ILi64EEEEEENS_10bfloat16_tEfNS_4arch4Sm80ELb1ELb0ELb1ELb0ELb1ELb0ELb0ELb0ELi2ELi4ELi4ELi4ELb0EEENS1_24CollectiveEpilogueBwdGQAISA_fSD_Li256ELb0ELb1EEENS1_25SingleTileBwdLPTSchedulerILb0ELi128ELb1EEEEEEEEEvNT_6ParamsE$_ZN4cute5tupleIJNS0_IJNS_1CILi2EEES2_EEENS0_IJiNS1_ILi4096EEEEEEEEC2ERKS3_RKS5_)
$_ZN7cutlass13device_kernelIN5flash19enable_sm80_to_sm89INS1_16FlashAttnBwdSm80INS1_25CollectiveMainloopBwdSm80ILi2ELi2EN4cute5tupleIJNS5_1CILi128EEES8_NS7_ILi64EEEEEENS_10bfloat16_tEfNS_4arch4Sm80ELb1ELb0ELb1ELb0ELb1ELb0ELb0ELb0ELi2ELi4ELi4ELi4ELb0EEENS1_24CollectiveEpilogueBwdGQAISA_fSD_Li256ELb0ELb1EEENS1_25SingleTileBwdLPTSchedulerILb0ELi128ELb1EEEEEEEEEvNT_6ParamsE$_ZN4cute5tupleIJNS0_IJNS_1CILi2EEES2_EEENS0_IJiNS1_ILi4096EEEEEEEEC2ERKS3_RKS5_:
[----:B------:R-:W-:Y:S02]  /*ab40*/  MOV R4, 0xab60 ;  /* 0x0000ab6000047802 */ /* 0x000fe40000000f00 */
[----:B------:R-:W-:Y:S05]  /*ab50*/  CALL.REL.NOINC `($_ZN7cutlass13device_kernelIN5flash19enable_sm80_to_sm89INS1_16FlashAttnBwdSm80INS1_25CollectiveMainloopBwdSm80ILi2ELi2EN4cute5tupleIJNS5_1CILi128EEES8_NS7_ILi64EEEEEENS_10bfloat16_tEfNS_4arch4Sm80ELb1ELb0ELb1ELb0ELb1ELb0ELb0ELb0ELi2ELi4ELi4ELi4ELb0EEENS1_24CollectiveEpilogueBwdGQAISA_fSD_Li256ELb0ELb1EEENS1_25SingleTileBwdLPTSchedulerILb0ELi128ELb1EEEEEEEEEvNT_6ParamsE$_ZN4cute3eso3ESOILb1ELb0EJNS_5tupleIJNS_1CILi2EEES4_EEENS2_IJiNS3_ILi4096EEEEEEEEC2ERKS5_RKS7_) ;  /* 0xffffdef000007944 */ /* 0x000fea0003c3ffff */
[----:B-1----:R-:W-:Y:S02]  /*ab60*/  MOV R2, R6 ;  /* 0x0000000600027202 */ /* 0x002fe40000000f00 */
[----:B------:R-:W-:-:S04]  /*ab70*/  MOV R3, 0x0 ;  /* 0x0000000000037802 */ /* 0x000fc80000000f00 */
[----:B------:R-:W-:Y:S05]  /*ab80*/  RET.REL.NODEC R2 `(_ZN7cutlass13device_kernelIN5flash19enable_sm80_to_sm89INS1_16FlashAttnBwdSm80INS1_25CollectiveMainloopBwdSm80ILi2ELi2EN4cute5tupleIJNS5_1CILi128EEES8_NS7_ILi64EEEEEENS_10bfloat16_tEfNS_4arch4Sm80ELb1ELb0ELb1ELb0ELb1ELb0ELb0ELb0ELi2ELi4ELi4ELi4ELb0EEENS1_24CollectiveEpilogueBwdGQAISA_fSD_Li256ELb0ELb1EEENS1_25SingleTileBwdLPTSchedulerILb0ELi128ELb1EEEEEEEEEvNT_6ParamsE) ;  /* 0xffff547002007950 */ /* 0x000fea0003c3ffff */
        .type           $_ZN7cutlass13device_kernelIN5flash19enable_sm80_to_sm89INS1_16FlashAttnBwdSm80INS1_25CollectiveMainloopBwdSm80ILi2ELi2EN4cute5tupleIJNS5_1CILi128EEES8_NS7_ILi64EEEEEENS_10bfloat16_tEfNS_4arch4Sm80ELb1ELb0ELb1ELb0ELb1ELb0ELb0ELb0ELi2ELi4ELi4ELi4ELb0EEENS1_24CollectiveEpilogueBwdGQAISA_fSD_Li256ELb0ELb1EEENS1_25SingleTileBwdLPTSchedulerILb0ELi128ELb1EEEEEEEEEvNT_6ParamsE$_ZN4cute5tupleIJNS0_IJNS_1CILi2EEES2_EEENS0_IJiNS1_ILi512EEEEEEEEC2ERKS3_RKS5_,@function
        .size           $_ZN7cutlass13device_kernelIN5flash19enable_sm80_to_sm89INS1_16FlashAttnBwdSm80INS1_25CollectiveMainloopBwdSm80ILi2ELi2EN4cute5tupleIJNS5_1CILi128EEES8_NS7_ILi64EEEEEENS_10bfloat16_tEfNS_4arch4Sm80ELb1ELb0ELb1ELb0ELb1ELb0ELb0ELb0ELi2ELi4ELi4ELi4ELb0EEENS1_24CollectiveEpilogueBwdGQAISA_fSD_Li256ELb0ELb1EEENS1_25SingleTileBwdLPTSchedulerILb0ELi128ELb1EEEEEEEEEvNT_6ParamsE$_ZN4cute5tupleIJNS0_IJNS_1CILi2EEES2_EEENS0_IJiNS1_ILi512EEEEEEEEC2ERKS3_RKS5_,($_ZN7cutlass13device_kernelIN5flash19enable_sm80_to_sm89INS1_16FlashAttnBwdSm80INS1_25CollectiveMainloopBwdSm80ILi2ELi2EN4cute5tupleIJNS5_1CILi128EEES8_NS7_ILi64EEEEEENS_10bfloat16_tEfNS_4arch4Sm80ELb1ELb0ELb1ELb0ELb1ELb0ELb0ELb0ELi2ELi4ELi4ELi4ELb0EEENS1_24CollectiveEpilogueBwdGQAISA_fSD_Li256ELb0ELb1EEENS1_25SingleTileBwdLPTSchedulerILb0ELi128ELb1EEEEEEEEEvNT_6ParamsE$_ZN4cute5tupleIJNS0_IJNS_1CILi2EEES2_EEENS0_IJiiEEEEEC2ERKS3_RKS4_ - $_ZN7cutlass13device_kernelIN5flash19enable_sm80_to_sm89INS1_16FlashAttnBwdSm80INS1_25CollectiveMainloopBwdSm80ILi2ELi2EN4cute5tupleIJNS5_1CILi128EEES8_NS7_ILi64EEEEEENS_10bfloat16_tEfNS_4arch4Sm80ELb1ELb0ELb1ELb0ELb1ELb0ELb0ELb0ELi2ELi4ELi4ELi4ELb0EEENS1_24CollectiveEpilogueBwdGQAISA_fSD_Li256ELb0ELb1EEENS1_25SingleTileBwdLPTSchedulerILb0ELi128ELb1EEEEEEEEEvNT_6ParamsE$_ZN4cute5tupleIJNS0_IJNS_1CILi2EEES2_EEENS0_IJiNS1_ILi512EEEEEEEEC2ERKS3_RKS5_)
$_ZN7cutlass13device_kernelIN5flash19enable_sm80_to_sm89INS1_16FlashAttnBwdSm80INS1_25CollectiveMainloopBwdSm80ILi2ELi2EN4cute5tupleIJNS5_1CILi128EEES8_NS7_ILi64EEEEEENS_10bfloat16_tEfNS_4arch4Sm80ELb1ELb0ELb1ELb0ELb1ELb0ELb0ELb0ELi2ELi4ELi4ELi4ELb0EEENS1_24CollectiveEpilogueBwdGQAISA_fSD_Li256ELb0ELb1EEENS1_25SingleTileBwdLPTSchedulerILb0ELi128ELb1EEEEEEEEEvNT_6ParamsE$_ZN4cute5tupleIJNS0_IJNS_1CILi2EEES2_EEENS0_IJiNS1_ILi512EEEEEEEEC2ERKS3_RKS5_:
[----:B------:R-:W-:Y:S02]  /*ab90*/  MOV R4, 0xabb0 ;  /* 0x0000abb000047802 */ /* 0x000fe40000000f00 */
[----:B------:R-:W-:Y:S05]  /*aba0*/  CALL.REL.NOINC `($_ZN7cutlass13device_kernelIN5flash19enable_sm80_to_sm89INS1_16FlashAttnBwdSm80INS1_25CollectiveMainloopBwdSm80ILi2ELi2EN4cute5tupleIJNS5_1CILi128EEES8_NS7_ILi64EEEEEENS_10bfloat16_tEfNS_4arch4Sm80ELb1ELb0ELb1ELb0ELb1ELb0ELb0ELb0ELi2ELi4ELi4ELi4ELb0EEENS1_24CollectiveEpilogueBwdGQAISA_fSD_Li256ELb0ELb1EEENS1_25SingleTileBwdLPTSchedulerILb0ELi128ELb1EEEEEEEEEvNT_6ParamsE$_ZN4cute3eso3ESOILb1ELb0EJNS_5tupleIJNS_1CILi2EEES4_EEENS2_IJiNS3_ILi512EEEEEEEEC2ERKS5_RKS7_) ;  /* 0xffffdee000007944 */ /* 0x000fea0003c3ffff */
[----:B-1----:R-:W-:Y:S02]  /*abb0*/  MOV R2, R6 ;  /* 0x0000000600027202 */ /* 0x002fe40000000f00 */
[----:B------:R-:W-:-:S04]  /*abc0*/  MOV R3, 0x0 ;  /* 0x0000000000037802 */ /* 0x000fc80000000f00 */
[----:B------:R-:W-:Y:S05]  /*abd0*/  RET.REL.NODEC R2 `(_ZN7cutlass13device_kernelIN5flash19enable_sm80_to_sm89INS1_16FlashAttnBwdSm80INS1_25CollectiveMainloopBwdSm80ILi2ELi2EN4cute5tupleIJNS5_1CILi128EEES8_NS7_ILi64EEEEEENS_10bfloat16_tEfNS_4arch4Sm80ELb1ELb0ELb1ELb0ELb1ELb0ELb0ELb0ELi2ELi4ELi4ELi4ELb0EEENS1_24CollectiveEpilogueBwdGQAISA_fSD_Li256ELb0ELb1EEENS1_25SingleTileBwdLPTSchedulerILb0ELi128ELb1EEEEEEEEEvNT_6ParamsE) ;  /* 0xffff542002007950 */ /* 0x000fea0003c3ffff */
        .type           $_ZN7cutlass13device_kernelIN5flash19enable_sm80_to_sm89INS1_16FlashAttnBwdSm80INS1_25CollectiveMainloopBwdSm80ILi2ELi2EN4cute5tupleIJNS5_1CILi128EEES8_NS7_ILi64EEEEEENS_10bfloat16_tEfNS_4arch4Sm80ELb1ELb0ELb1ELb0ELb1ELb0ELb0ELb0ELi2ELi4ELi4ELi4ELb0EEENS1_24CollectiveEpilogueBwdGQAISA_fSD_Li256ELb0ELb1EEENS1_25SingleTileBwdLPTSchedulerILb0ELi128ELb1EEEEEEEEEvNT_6ParamsE$_ZN4cute5tupleIJNS0_IJNS_1CILi2EEES2_EEENS0_IJiiEEEEEC2ERKS3_RKS4_,@function
        .size           $_ZN7cutlass13device_kernelIN5flash19enable_sm80_to_sm89INS1_16FlashAttnBwdSm80INS1_25CollectiveMainloopBwdSm80ILi2ELi2EN4cute5tupleIJNS5_1CILi128EEES8_NS7_ILi64EEEEEENS_10bfloat16_tEfNS_4arch4Sm80ELb1ELb0ELb1ELb0ELb1ELb0ELb0ELb0ELi2ELi4ELi4ELi4ELb0EEENS1_24CollectiveEpilogueBwdGQAISA_fSD_Li256ELb0ELb1EEENS1_25SingleTileBwdLPTSchedulerILb0ELi128ELb1EEEEEEEEEvNT_6ParamsE$_ZN4cute5tupleIJNS0_IJNS_1CILi2EEES2_EEENS0_IJiiEEEEEC2ERKS3_RKS4_,($_ZN7cutlass13device_kernelIN5flash19enable_sm80_to_sm89INS1_16FlashAttnBwdSm80INS1_25CollectiveMainloopBwdSm80ILi2ELi2EN4cute5tupleIJNS5_1CILi128EEES8_NS7_ILi64EEEEEENS_10bfloat16_tEfNS_4arch4Sm80ELb1ELb0ELb1ELb0ELb1ELb0ELb0ELb0ELi2ELi4ELi4ELi4ELb0EEENS1_24CollectiveEpilogueBwdGQAISA_fSD_Li256ELb0ELb1EEENS1_25SingleTileBwdLPTSchedulerILb0ELi128ELb1EEEEEEEEEvNT_6ParamsE$_ZN4cute5tupleIJNS0_IJNS_1CILi2EEES2_S2_EEENS0_IJNS1_ILi1EEENS1_ILi512EEEiEEEEEC2ERKS3_RKS6_ - $_ZN7cutlass13device_kernelIN5flash19enable_sm80_to_sm89INS1_16FlashAttnBwdSm80INS1_25CollectiveMainloopBwdSm80ILi2ELi2EN4cute5tupleIJNS5_1CILi128EEES8_NS7_ILi64EEEEEENS_10bfloat16_tEfNS_4arch4Sm80ELb1ELb0ELb1ELb0ELb1ELb0ELb0ELb0ELi2ELi4ELi4ELi4ELb0EEENS1_24CollectiveEpilogueBwdGQAISA_fSD_Li256ELb0ELb1EEENS1_25SingleTileBwdLPTSchedulerILb0ELi128ELb1EEEEEEEEEvNT_6ParamsE$_ZN4cute5tupleIJNS0_IJNS_1CILi2EEES2_EEENS0_IJiiEEEEEC2ERKS3_RKS4_)
$_ZN7cutlass13device_kernelIN5flash19enable_sm80_to_sm89INS1_16FlashAttnBwdSm80INS1_25CollectiveMainloopBwdSm80ILi2ELi2EN4cute5tupleIJNS5_1CILi128EEES8_NS7_ILi64EEEEEENS_10bfloat16_tEfNS_4arch4Sm80ELb1ELb0ELb1ELb0ELb1ELb0ELb0ELb0ELi2ELi4ELi4ELi4ELb0EEENS1_24CollectiveEpilogueBwdGQAISA_fSD_Li256ELb0ELb1EEENS1_25SingleTileBwdLPTSchedulerILb0ELi128ELb1EEEEEEEEEvNT_6ParamsE$_ZN4cute5tupleIJNS0_IJNS_1CILi2EEES2_EEENS0_IJiiEEEEEC2ERKS3_RKS4_:
[----:B------:R-:W-:Y:S02]  /*abe0*/  MOV R4, 0xac00 ;  /* 0x0000ac0000047802 */ /* 0x000fe40000000f00 */
[----:B------:R-:W-:Y:S05]  /*abf0*/  CALL.REL.NOINC `($_ZN7cutlass13device_kernelIN5flash19enable_sm80_to_sm89INS1_16FlashAttnBwdSm80INS1_25CollectiveMainloopBwdSm80ILi2ELi2EN4cute5tupleIJNS5_1CILi128EEES8_NS7_ILi64EEEEEENS_10bfloat16_tEfNS_4arch4Sm80ELb1ELb0ELb1ELb0ELb1ELb0ELb0ELb0ELi2ELi4ELi4ELi4ELb0EEENS1_24CollectiveEpilogueBwdGQAISA_fSD_Li256ELb0ELb1EEENS1_25SingleTileBwdLPTSchedulerILb0ELi128ELb1EEEEEEEEEvNT_6ParamsE$_ZN4cute3eso3ESOILb1ELb0EJNS_5tupleIJNS_1CILi2EEES4_EEENS2_IJiiEEEEEC2ERKS5_RKS6_) ;  /* 0xffffded000007944 */ /* 0x000fea0003c3ffff */
[----:B-1----:R-:W-:Y:S02]  /*ac00*/  MOV R2, R6 ;  /* 0x0000000600027202 */ /* 0x002fe40000000f00 */
[----:B------:R-:W-:-:S04]  /*ac10*/  MOV R3, 0x0 ;  /* 0x0000000000037802 */ /* 0x000fc80000000f00 */
[----:B------:R-:W-:Y:S05]  /*ac20*/  RET.REL.NODEC R2 `(_ZN7cutlass13device_kernelIN5flash19enable_sm80_to_sm89INS1_16FlashAttnBwdSm80INS1_25CollectiveMainloopBwdSm80ILi2ELi2EN4cute5tupleIJNS5_1CILi128EEES8_NS7_ILi64EEEEEENS_10bfloat16_tEfNS_4arch4Sm80ELb1ELb0ELb1ELb0ELb1ELb0ELb0ELb0ELi2ELi4ELi4ELi4ELb0EEENS1_24CollectiveEpilogueBwdGQAISA_fSD_Li256ELb0ELb1EEENS1_25SingleTileBwdLPTSchedulerILb0ELi128ELb1EEEEEEEEEvNT_6ParamsE) ;  /* 0xffff53d002007950 */ /* 0x000fea0003c3ffff */
        .type           $_ZN7cutlass13device_kernelIN5flash19enable_sm80_to_sm89INS1_16FlashAttnBwdSm80INS1_25CollectiveMainloopBwdSm80ILi2ELi2EN4cute5tupleIJNS5_1CILi128EEES8_NS7_ILi64EEEEEENS_10bfloat16_tEfNS_4arch4Sm80ELb1ELb0ELb1ELb0ELb1ELb0ELb0ELb0ELi2ELi4ELi4ELi4ELb0EEENS1_24CollectiveEpilogueBwdGQAISA_fSD_Li256ELb0ELb1EEENS1_25SingleTileBwdLPTSchedulerILb0ELi128ELb1EEEEEEEEEvNT_6ParamsE$_ZN4cute5tupleIJNS0_IJNS_1CILi2EEES2_S2_EEENS0_IJNS1_ILi1EEENS1_ILi512EEEiEEEEEC2ERKS3_RKS6_,@function
        .size           $_ZN7cutlass13device_kernelIN5flash19enable_sm80_to_sm89INS1_16FlashAttnBwdSm80INS1_25CollectiveMainloopBwdSm80ILi2ELi2EN4cute5tupleIJNS5_1CILi128EEES8_NS7_ILi64EEEEEENS_10bfloat16_tEfNS_4arch4Sm80ELb1ELb0ELb1ELb0ELb1ELb0ELb0ELb0ELi2ELi4ELi4ELi4ELb0EEENS1_24CollectiveEpilogueBwdGQAISA_fSD_Li256ELb0ELb1EEENS1_25SingleTileBwdLPTSchedulerILb0ELi128ELb1EEEEEEEEEvNT_6ParamsE$_ZN4cute5tupleIJNS0_IJNS_1CILi2EEES2_S2_EEENS0_IJNS1_ILi1EEENS1_ILi512EEEiEEEEEC2ERKS3_RKS6_,($_ZN7cutlass13device_kernelIN5flash19enable_sm80_to_sm89INS1_16FlashAttnBwdSm80INS1_25CollectiveMainloopBwdSm80ILi2ELi2EN4cute5tupleIJNS5_1CILi128EEES8_NS7_ILi64EEEEEENS_10bfloat16_tEfNS_4arch4Sm80ELb1ELb0ELb1ELb0ELb1ELb0ELb0ELb0ELi2ELi4ELi4ELi4ELb0EEENS1_24CollectiveEpilogueBwdGQAISA_fSD_Li256ELb0ELb1EEENS1_25SingleTileBwdLPTSchedulerILb0ELi128ELb1EEEEEEEEEvNT_6ParamsE$_ZN4cute5tupleIJNS0_IJNS_1CILi8EEENS0_IJNS1_ILi2EEES3_S3_EEENS1_ILi1EEES4_S5_EEENS0_IJS5_NS0_IJS2_iiEEENS1_ILi64EEENS0_IJiNS1_ILi144EEENS1_ILi288EEEEEENS1_ILi512EEEEEEEEC2ERKS6_RKSD_ - $_ZN7cutlass13device_kernelIN5flash19enable_sm80_to_sm89INS1_16FlashAttnBwdSm80INS1_25CollectiveMainloopBwdSm80ILi2ELi2EN4cute5tupleIJNS5_1CILi128EEES8_NS7_ILi64EEEEEENS_10bfloat16_tEfNS_4arch4Sm80ELb1ELb0ELb1ELb0ELb1ELb0ELb0ELb0ELi2ELi4ELi4ELi4ELb0EEENS1_24CollectiveEpilogueBwdGQAISA_fSD_Li256ELb0ELb1EEENS1_25SingleTileBwdLPTSchedulerILb0ELi128ELb1EEEEEEEEEvNT_6ParamsE$_ZN4cute5tupleIJNS0_IJNS_1CILi2EEES2_S2_EEENS0_IJNS1_ILi1EEENS1_ILi512EEEiEEEEEC2ERKS3_RKS6_)
$_ZN7cutlass13device_kernelIN5flash19enable_sm80_to_sm89INS1_16FlashAttnBwdSm80INS1_25CollectiveMainloopBwdSm80ILi2ELi2EN4cute5tupleIJNS5_1CILi128EEES8_NS7_ILi64EEEEEENS_10bfloat16_tEfNS_4arch4Sm80ELb1ELb0ELb1ELb0ELb1ELb0ELb0ELb0ELi2ELi4ELi4ELi4ELb0EEENS1_24CollectiveEpilogueBwdGQAISA_fSD_Li256ELb0ELb1EEENS1_25SingleTileBwdLPTSchedulerILb0ELi128ELb1EEEEEEEEEvNT_6ParamsE$_ZN4cute5tupleIJNS0_IJNS_1CILi2EEES2_S2_EEENS0_IJNS1_ILi1EEENS1_ILi512EEEiEEEEEC2ERKS3_RKS6_:
[----:B------:R-:W-:Y:S02]  /*ac30*/  MOV R4, 0xac50 ;  /* 0x0000ac5000047802 */ /* 0x000fe40000000f00 */
[----:B------:R-:W-:Y:S05]  /*ac40*/  CALL.REL.NOINC `($_ZN7cutlass13device_kernelIN5flash19enable_sm80_to_sm89INS1_16FlashAttnBwdSm80INS1_25CollectiveMainloopBwdSm80ILi2ELi2EN4cute5tupleIJNS5_1CILi128EEES8_NS7_ILi64EEEEEENS_10bfloat16_tEfNS_4arch4Sm80ELb1ELb0ELb1ELb0ELb1ELb0ELb0ELb0ELi2ELi4ELi4ELi4ELb0EEENS1_24CollectiveEpilogueBwdGQAISA_fSD_Li256ELb0ELb1EEENS1_25SingleTileBwdLPTSchedulerILb0ELi128ELb1EEEEEEEEEvNT_6ParamsE$_ZN4cute3eso3ESOILb1ELb0EJNS_5tupleIJNS_1CILi2EEES4_S4_EEENS2_IJNS3_ILi1EEENS3_ILi512EEEiEEEEEC2ERKS5_RKS8_) ;  /* 0xffffdf3000007944 */ /* 0x000fea0003c3ffff */
[----:B-1----:R-:W-:Y:S02]  /*ac50*/  MOV R2, R6 ;  /* 0x0000000600027202 */ /* 0x002fe40000000f00 */
[----:B------:R-:W-:-:S04]  /*ac60*/  MOV R3, 0x0 ;  /* 0x0000000000037802 */ /* 0x000fc80000000f00 */
[----:B------:R-:W-:Y:S05]  /*ac70*/  RET.REL.NODEC R2 `(_ZN7cutlass13device_kernelIN5flash19enable_sm80_to_sm89INS1_16FlashAttnBwdSm80INS1_25CollectiveMainloopBwdSm80ILi2ELi2EN4cute5tupleIJNS5_1CILi128EEES8_NS7_ILi64EEEEEENS_10bfloat16_tEfNS_4arch4Sm80ELb1ELb0ELb1ELb0ELb1ELb0ELb0ELb0ELi2ELi4ELi4ELi4ELb0EEENS1_24CollectiveEpilogueBwdGQAISA_fSD_Li256ELb0ELb1EEENS1_25SingleTileBwdLPTSchedulerILb0ELi128ELb1EEEEEEEEEvNT_6ParamsE) ;  /* 0xffff538002007950 */ /* 0x000fea0003c3ffff */
        .type           $_ZN7cutlass13device_kernelIN5flash19enable_sm80_to_sm89INS1_16FlashAttnBwdSm80INS1_25CollectiveMainloopBwdSm80ILi2ELi2EN4cute5tupleIJNS5_1CILi128EEES8_NS7_ILi64EEEEEENS_10bfloat16_tEfNS_4arch4Sm80ELb1ELb0ELb1ELb0ELb1ELb0ELb0ELb0ELi2ELi4ELi4ELi4ELb0EEENS1_24CollectiveEpilogueBwdGQAISA_fSD_Li256ELb0ELb1EEENS1_25SingleTileBwdLPTSchedulerILb0ELi128ELb1EEEEEEEEEvNT_6ParamsE$_ZN4cute5tupleIJNS0_IJNS_1CILi8EEENS0_IJNS1_ILi2EEES3_S3_EEENS1_ILi1EEES4_S5_EEENS0_IJS5_NS0_IJS2_iiEEENS1_ILi64EEENS0_IJiNS1_ILi144EEENS1_ILi288EEEEEENS1_ILi512EEEEEEEEC2ERKS6_RKSD_,@function
        .size           $_ZN7cutlass13device_kernelIN5flash19enable_sm80_to_sm89INS1_16FlashAttnBwdSm80INS1_25CollectiveMainloopBwdSm80ILi2ELi2EN4cute5tupleIJNS5_1CILi128EEES8_NS7_ILi64EEEEEENS_10bfloat16_tEfNS_4arch4Sm80ELb1ELb0ELb1ELb0ELb1ELb0ELb0ELb0ELi2ELi4ELi4ELi4ELb0EEENS1_24CollectiveEpilogueBwdGQAISA_fSD_Li256ELb0ELb1EEENS1_25SingleTileBwdLPTSchedulerILb0ELi128ELb1EEEEEEEEEvNT_6ParamsE$_ZN4cute5tupleIJNS0_IJNS_1CILi8EEENS0_IJNS1_ILi2EEES3_S3_EEENS1_ILi1EEES4_S5_EEENS0_IJS5_NS0_IJS2_iiEEENS1_ILi64EEENS0_IJiNS1_ILi144EEENS1_ILi288EEEEEENS1_ILi512EEEEEEEEC2ERKS6_RKSD_,($_ZN7cutlass13device_kernelIN5flash19enable_sm80_to_sm89INS1_16FlashAttnBwdSm80INS1_25CollectiveMainloopBwdSm80ILi2ELi2EN4cute5tupleIJNS5_1CILi128EEES8_NS7_ILi64EEEEEENS_10bfloat16_tEfNS_4arch4Sm80ELb1ELb0ELb1ELb0ELb1ELb0ELb0ELb0ELi2ELi4ELi4ELi4ELb0EEENS1_24CollectiveEpilogueBwdGQAISA_fSD_Li256ELb0ELb1EEENS1_25SingleTileBwdLPTSchedulerILb0ELi128ELb1EEEEEEEEEvNT_6ParamsE$_ZN4cute5tupleIJNS0_IJNS_1CILi8EEENS0_IJNS1_ILi2EEES3_S3_EEENS1_ILi1EEES4_S5_EEENS0_IJS5_NS0_IJiiiEEENS1_ILi64EEENS0_IJNS1_ILi72EEENS1_ILi144EEENS1_ILi288EEEEEENS1_ILi512EEEEEEEEC2ERKS6_RKSE_ - $_ZN7cutlass13device_kernelIN5flash19enable_sm80_to_sm89INS1_16FlashAttnBwdSm80INS1_25CollectiveMainloopBwdSm80ILi2ELi2EN4cute5tupleIJNS5_1CILi128EEES8_NS7_ILi64EEEEEENS_10bfloat16_tEfNS_4arch4Sm80ELb1ELb0ELb1ELb0ELb1ELb0ELb0ELb0ELi2ELi4ELi4ELi4ELb0EEENS1_24CollectiveEpilogueBwdGQAISA_fSD_Li256ELb0ELb1EEENS1_25SingleTileBwdLPTSchedulerILb0ELi128ELb1EEEEEEEEEvNT_6ParamsE$_ZN4cute5tupleIJNS0_IJNS_1CILi8EEENS0_IJNS1_ILi2EEES3_S3_EEENS1_ILi1EEES4_S5_EEENS0_IJS5_NS0_IJS2_iiEEENS1_ILi64EEENS0_IJiNS1_ILi144EEENS1_ILi288EEEEEENS1_ILi512EEEEEEEEC2ERKS6_RKSD_)
$_ZN7cutlass13device_kernelIN5flash19enable_sm80_to_sm89INS1_16FlashAttnBwdSm80INS1_25CollectiveMainloopBwdSm80ILi2ELi2EN4cute5tupleIJNS5_1CILi128EEES8_NS7_ILi64EEEEEENS_10bfloat16_tEfNS_4arch4Sm80ELb1ELb0ELb1ELb0ELb1ELb0ELb0ELb0ELi2ELi4ELi4ELi4ELb0EEENS1_24CollectiveEpilogueBwdGQAISA_fSD_Li256ELb0ELb1EEENS1_25SingleTileBwdLPTSchedulerILb0ELi128ELb1EEEEEEEEEvNT_6ParamsE$_ZN4cute5tupleIJNS0_IJNS_1CILi8EEENS0_IJNS1_ILi2EEES3_S3_EEENS1_ILi1EEES4_S5_EEENS0_IJS5_NS0_IJS2_iiEEENS1_ILi64EEENS0_IJiNS1_ILi144EEENS1_ILi288EEEEEENS1_ILi512EEEEEEEEC2ERKS6_RKSD_:
[----:B------:R-:W-:Y:S02]  /*ac80*/  MOV R8, 0xaca0 ;  /* 0x0000aca000087802 */ /* 0x000fe40000000f00 */
[----:B------:R-:W-:Y:S05]  /*ac90*/  CALL.REL.NOINC `($_ZN7cutlass13device_kernelIN5flash19enable_sm80_to_sm89INS1_16FlashAttnBwdSm80INS1_25CollectiveMainloopBwdSm80ILi2ELi2EN4cute5tupleIJNS5_1CILi128EEES8_NS7_ILi64EEEEEENS_10bfloat16_tEfNS_4arch4Sm80ELb1ELb0ELb1ELb0ELb1ELb0ELb0ELb0ELi2ELi4ELi4ELi4ELb0EEENS1_24CollectiveEpilogueBwdGQAISA_fSD_Li256ELb0ELb1EEENS1_25SingleTileBwdLPTSchedulerILb0ELi128ELb1EEEEEEEEEvNT_6ParamsE$_ZN4cute3eso3ESOILb1ELb0EJNS_5tupleIJNS_1CILi8EEENS2_IJNS3_ILi2EEES5_S5_EEENS3_ILi1EEES6_S7_EEENS2_IJS7_NS2_IJS4_iiEEENS3_ILi64EEENS2_IJiNS3_ILi144EEENS3_ILi288EEEEEENS3_ILi512EEEEEEEEC2ERKS8_RKSF_) ;  /* 0xffffdf2000007944 */ /* 0x000fea0003c3ffff */
[----:B-1----:R-:W-:Y:S02]  /*aca0*/  MOV R2, R6 ;  /* 0x0000000600027202 */ /* 0x002fe40000000f00 */
[----:B------:R-:W-:-:S04]  /*acb0*/  MOV R3, 0x0 ;  /* 0x0000000000037802 */ /* 0x000fc80000000f00 */
[----:B------:R-:W-:Y:S05]  /*acc0*/  RET.REL.NODEC R2 `(_ZN7cutlass13device_kernelIN5flash19enable_sm80_to_sm89INS1_16FlashAttnBwdSm80INS1_25CollectiveMainloopBwdSm80ILi2ELi2EN4cute5tupleIJNS5_1CILi128EEES8_NS7_ILi64EEEEEENS_10bfloat16_tEfNS_4arch4Sm80ELb1ELb0ELb1ELb0ELb1ELb0ELb0ELb0ELi2ELi4ELi4ELi4ELb0EEENS1_24CollectiveEpilogueBwdGQAISA_fSD_Li256ELb0ELb1EEENS1_25SingleTileBwdLPTSchedulerILb0ELi128ELb1EEEEEEEEEvNT_6ParamsE) ;  /* 0xffff533002007950 */ /* 0x000fea0003c3ffff */
        .type           $_ZN7cutlass13device_kernelIN5flash19enable_sm80_to_sm89INS1_16FlashAttnBwdSm80INS1_25CollectiveMainloopBwdSm80ILi2ELi2EN4cute5tupleIJNS5_1CILi128EEES8_NS7_ILi64EEEEEENS_10bfloat16_tEfNS_4arch4Sm80ELb1ELb0ELb1ELb0ELb1ELb0ELb0ELb0ELi2ELi4ELi4ELi4ELb0EEENS1_24CollectiveEpilogueBwdGQAISA_fSD_Li256ELb0ELb1EEENS1_25SingleTileBwdLPTSchedulerILb0ELi128ELb1EEEEEEEEEvNT_6ParamsE$_ZN4cute5tupleIJNS0_IJNS_1CILi8EEENS0_IJNS1_ILi2EEES3_S3_EEENS1_ILi1EEES4_S5_EEENS0_IJS5_NS0_IJiiiEEENS1_ILi64EEENS0_IJNS1_ILi72EEENS1_ILi144EEENS1_ILi288EEEEEENS1_ILi512EEEEEEEEC2ERKS6_RKSE_,@function
        .size           $_ZN7cutlass13device_kernelIN5flash19enable_sm80_to_sm89INS1_16FlashAttnBwdSm80INS1_25CollectiveMainloopBwdSm80ILi2ELi2EN4cute5tupleIJNS5_1CILi128EEES8_NS7_ILi64EEEEEENS_10bfloat16_tEfNS_4arch4Sm80ELb1ELb0ELb1ELb0ELb1ELb0ELb0ELb0ELi2ELi4ELi4ELi4ELb0EEENS1_24CollectiveEpilogueBwdGQAISA_fSD_Li256ELb0ELb1EEENS1_25SingleTileBwdLPTSchedulerILb0ELi128ELb1EEEEEEEEEvNT_6ParamsE$_ZN4cute5tupleIJNS0_IJNS_1CILi8EEENS0_IJNS1_ILi2EEES3_S3_EEENS1_ILi1EEES4_S5_EEENS0_IJS5_NS0_IJiiiEEENS1_ILi64EEENS0_IJNS1_ILi72EEENS1_ILi144EEENS1_ILi288EEEEEENS1_ILi512EEEEEEEEC2ERKS6_RKSE_,($_ZN7cutlass13device_kernelIN5flash19enable_sm80_to_sm89INS1_16FlashAttnBwdSm80INS1_25CollectiveMainloopBwdSm80ILi2ELi2EN4cute5tupleIJNS5_1CILi128EEES8_NS7_ILi64EEEEEENS_10bfloat16_tEfNS_4arch4Sm80ELb1ELb0ELb1ELb0ELb1ELb0ELb0ELb0ELi2ELi4ELi4ELi4ELb0EEENS1_24CollectiveEpilogueBwdGQAISA_fSD_Li256ELb0ELb1EEENS1_25SingleTileBwdLPTSchedulerILb0ELi128ELb1EEEEEEEEEvNT_6ParamsE$_ZN4cute5tupleIJNS0_IJNS_1CILi8EEENS1_ILi2EEES3_S3_S2_S3_EEENS0_IJNS1_ILi1EEEiiiNS1_ILi72EEENS1_ILi512EEEEEEEEC2ERKS4_RKS8_ - $_ZN7cutlass13device_kernelIN5flash19enable_sm80_to_sm89INS1_16FlashAttnBwdSm80INS1_25CollectiveMainloopBwdSm80ILi2ELi2EN4cute5tupleIJNS5_1CILi128EEES8_NS7_ILi64EEEEEENS_10bfloat16_tEfNS_4arch4Sm80ELb1ELb0ELb1ELb0ELb1ELb0ELb0ELb0ELi2ELi4ELi4ELi4ELb0EEENS1_24CollectiveEpilogueBwdGQAISA_fSD_Li256ELb0ELb1EEENS1_25SingleTileBwdLPTSchedulerILb0ELi128ELb1EEEEEEEEEvNT_6ParamsE$_ZN4cute5tupleIJNS0_IJNS_1CILi8EEENS0_IJNS1_ILi2EEES3_S3_EEENS1_ILi1EEES4_S5_EEENS0_IJS5_NS0_IJiiiEEENS1_ILi64EEENS0_IJNS1_ILi72EEENS1_ILi144EEENS1_ILi288EEEEEENS1_ILi512EEEEEEEEC2ERKS6_RKSE_)
$_ZN7cutlass13device_kernelIN5flash19enable_sm80_to_sm89INS1_16FlashAttnBwdSm80INS1_25CollectiveMainloopBwdSm80ILi2ELi2EN4cute5tupleIJNS5_1CILi128EEES8_NS7_ILi64EEEEEENS_10bfloat16_tEfNS_4arch4Sm80ELb1ELb0ELb1ELb0ELb1ELb0ELb0ELb0ELi2ELi4ELi4ELi4ELb0EEENS1_24CollectiveEpilogueBwdGQAISA_fSD_Li256ELb0ELb1EEENS1_25SingleTileBwdLPTSchedulerILb0ELi128ELb1EEEEEEEEEvNT_6ParamsE$_ZN4cute5tupleIJNS0_IJNS_1CILi8EEENS0_IJNS1_ILi2EEES3_S3_EEENS1_ILi1EEES4_S5_EEENS0_IJS5_NS0_IJiiiEEENS1_ILi64EEENS0_IJNS1_ILi72EEENS1_ILi144EEENS1_ILi288EEEEEENS1_ILi512EEEEEEEEC2ERKS6_RKSE_:
[----:B------:R-:W-:Y:S02]  /*acd0*/  MOV R8, 0xacf0 ;  /* 0x0000acf000087802 */ /* 0x000fe40000000f00 */
[----:B------:R-:W-:Y:S05]  /*ace0*/  CALL.REL.NOINC `($_ZN7cutlass13device_kernelIN5flash19enable_sm80_to_sm89INS1_16FlashAttnBwdSm80INS1_25CollectiveMainloopBwdSm80ILi2ELi2EN4cute5tupleIJNS5_1CILi128EEES8_NS7_ILi64EEEEEENS_10bfloat16_tEfNS_4arch4Sm80ELb1ELb0ELb1ELb0ELb1ELb0ELb0ELb0ELi2ELi4ELi4ELi4ELb0EEENS1_24CollectiveEpilogueBwdGQAISA_fSD_Li256ELb0ELb1EEENS1_25SingleTileBwdLPTSchedulerILb0ELi128ELb1EEEEEEEEEvNT_6ParamsE$_ZN4cute3eso3ESOILb1ELb0EJNS_5tupleIJNS_1CILi8EEENS2_IJNS3_ILi2EEES5_S5_EEENS3_ILi1EEES6_S7_EEENS2_IJS7_NS2_IJiiiEEENS3_ILi64EEENS2_IJNS3_ILi72EEENS3_ILi144EEENS3_ILi288EEEEEENS3_ILi512EEEEEEEEC2ERKS8_RKSG_) ;  /* 0xffffdf3000007944 */ /* 0x000fea0003c3ffff */
[----:B-1----:R-:W-:Y:S02]  /*acf0*/  MOV R2, R6 ;  /* 0x0000000600027202 */ /* 0x002fe40000000f00 */
[----:B------:R-:W-:-:S04]  /*ad00*/  MOV R3, 0x0 ;  /* 0x0000000000037802 */ /* 0x000fc80000000f00 */
[----:B------:R-:W-:Y:S05]  /*ad10*/  RET.REL.NODEC R2 `(_ZN7cutlass13device_kernelIN5flash19enable_sm80_to_sm89INS1_16FlashAttnBwdSm80INS1_25CollectiveMainloopBwdSm80ILi2ELi2EN4cute5tupleIJNS5_1CILi128EEES8_NS7_ILi64EEEEEENS_10bfloat16_tEfNS_4arch4Sm80ELb1ELb0ELb1ELb0ELb1ELb0ELb0ELb0ELi2ELi4ELi4ELi4ELb0EEENS1_24CollectiveEpilogueBwdGQAISA_fSD_Li256ELb0ELb1EEENS1_25SingleTileBwdLPTSchedulerILb0ELi128ELb1EEEEEEEEEvNT_6ParamsE) ;  /* 0xffff52e002007950 */ /* 0x000fea0003c3ffff */
        .type           $_ZN7cutlass13device_kernelIN5flash19enable_sm80_to_sm89INS1_16FlashAttnBwdSm80INS1_25CollectiveMainloopBwdSm80ILi2ELi2EN4cute5tupleIJNS5_1CILi128EEES8_NS7_ILi64EEEEEENS_10bfloat16_tEfNS_4arch4Sm80ELb1ELb0ELb1ELb0ELb1ELb0ELb0ELb0ELi2ELi4ELi4ELi4ELb0EEENS1_24CollectiveEpilogueBwdGQAISA_fSD_Li256ELb0ELb1EEENS1_25SingleTileBwdLPTSchedulerILb0ELi128ELb1EEEEEEEEEvNT_6ParamsE$_ZN4cute5tupleIJNS0_IJNS_1CILi8EEENS1_ILi2EEES3_S3_S2_S3_EEENS0_IJNS1_ILi1EEEiiiNS1_ILi72EEENS1_ILi512EEEEEEEEC2ERKS4_RKS8_,@function
        .size           $_ZN7cutlass13device_kernelIN5flash19enable_sm80_to_sm89INS1_16FlashAttnBwdSm80INS1_25CollectiveMainloopBwdSm80ILi2ELi2EN4cute5tupleIJNS5_1CILi128EEES8_NS7_ILi64EEEEEENS_10bfloat16_tEfNS_4arch4Sm80ELb1ELb0ELb1ELb0ELb1ELb0ELb0ELb0ELi2ELi4ELi4ELi4ELb0EEENS1_24CollectiveEpilogueBwdGQAISA_fSD_Li256ELb0ELb1EEENS1_25SingleTileBwdLPTSchedulerILb0ELi128ELb1EEEEEEEEEvNT_6ParamsE$_ZN4cute5tupleIJNS0_IJNS_1CILi8EEENS1_ILi2EEES3_S3_S2_S3_EEENS0_IJNS1_ILi1EEEiiiNS1_ILi72EEENS1_ILi512EEEEEEEEC2ERKS4_RKS8_,($_ZN7cutlass13device_kernelIN5flash19enable_sm80_to_sm89INS1_16FlashAttnBwdSm80INS1_25CollectiveMainloopBwdSm80ILi2ELi2EN4cute5tupleIJNS5_1CILi128EEES8_NS7_ILi64EEEEEENS_10bfloat16_tEfNS_4arch4Sm80ELb1ELb0ELb1ELb0ELb1ELb0ELb0ELb0ELi2ELi4ELi4ELi4ELb0EEENS1_24CollectiveEpilogueBwdGQAISA_fSD_Li256ELb0ELb1EEENS1_25SingleTileBwdLPTSchedulerILb0ELi128ELb1EEEEEEEEEvNT_6ParamsE$_ZN4cute5tupleIJNS_1CILi0EEEiEEC2ERKS2_RKi - $_ZN7cutlass13device_kernelIN5flash19enable_sm80_to_sm89INS1_16FlashAttnBwdSm80INS1_25CollectiveMainloopBwdSm80ILi2ELi2EN4cute5tupleIJNS5_1CILi128EEES8_NS7_ILi64EEEEEENS_10bfloat16_tEfNS_4arch4Sm80ELb1ELb0ELb1ELb0ELb1ELb0ELb0ELb0ELi2ELi4ELi4ELi4ELb0EEENS1_24CollectiveEpilogueBwdGQAISA_fSD_Li256ELb0ELb1EEENS1_25SingleTileBwdLPTSchedulerILb0ELi128ELb1EEEEEEEEEvNT_6ParamsE$_ZN4cute5tupleIJNS0_IJNS_1CILi8EEENS1_ILi2EEES3_S3_S2_S3_EEENS0_IJNS1_ILi1EEEiiiNS1_ILi72EEENS1_ILi512EEEEEEEEC2ERKS4_RKS8_)
$_ZN7cutlass13device_kernelIN5flash19enable_sm80_to_sm89INS1_16FlashAttnBwdSm80INS1_25CollectiveMainloopBwdSm80ILi2ELi2EN4cute5tupleIJNS5_1CILi128EEES8_NS7_ILi64EEEEEENS_10bfloat16_tEfNS_4arch4Sm80ELb1ELb0ELb1ELb0ELb1ELb0ELb0ELb0ELi2ELi4ELi4ELi4ELb0EEENS1_24CollectiveEpilogueBwdGQAISA_fSD_Li256ELb0ELb1EEENS1_25SingleTileBwdLPTSchedulerILb0ELi128ELb1EEEEEEEEEvNT_6ParamsE$_ZN4cute5tupleIJNS0_IJNS_1CILi8EEENS1_ILi2EEES3_S3_S2_S3_EEENS0_IJNS1_ILi1EEEiiiNS1_ILi72EEENS1_ILi512EEEEEEEEC2ERKS4_RKS8_:
[----:B------:R-:W-:Y:S02]  /*ad20*/  MOV R8, 0xad40 ;  /* 0x0000ad4000087802 */ /* 0x000fe40000000f00 */
[----:B------:R-:W-:Y:S05]  /*ad30*/  CALL.REL.NOINC `($_ZN7cutlass13device_kernelIN5flash19enable_sm80_to_sm89INS1_16FlashAttnBwdSm80INS1_25CollectiveMainloopBwdSm80ILi2ELi2EN4cute5tupleIJNS5_1CILi128EEES8_NS7_ILi64EEEEEENS_10bfloat16_tEfNS_4arch4Sm80ELb1ELb0ELb1ELb0ELb1ELb0ELb0ELb0ELi2ELi4ELi4ELi4ELb0EEENS1_24CollectiveEpilogueBwdGQAISA_fSD_Li256ELb0ELb1EEENS1_25SingleTileBwdLPTSchedulerILb0ELi128ELb1EEEEEEEEEvNT_6ParamsE$_ZN4cute3eso3ESOILb1ELb0EJNS_5tupleIJNS_1CILi8EEENS3_ILi2EEES5_S5_S4_S5_EEENS2_IJNS3_ILi1EEEiiiNS3_ILi72EEENS3_ILi512EEEEEEEEC2ERKS6_RKSA_) ;  /* 0xffffdf4000007944 */ /* 0x000fea0003c3ffff */
[----:B-1----:R-:W-:Y:S02]  /*ad40*/  MOV R2, R6 ;  /* 0x0000000600027202 */ /* 0x002fe40000000f00 */
[----:B------:R-:W-:-:S04]  /*ad50*/  MOV R3, 0x0 ;  /* 0x0000000000037802 */ /* 0x000fc80000000f00 */
[----:B------:R-:W-:Y:S05]  /*ad60*/  RET.REL.NODEC R2 `(_ZN7cutlass13device_kernelIN5flash19enable_sm80_to_sm89INS1_16FlashAttnBwdSm80INS1_25CollectiveMainloopBwdSm80ILi2ELi2EN4cute5tupleIJNS5_1CILi128EEES8_NS7_ILi64EEEEEENS_10bfloat16_tEfNS_4arch4Sm80ELb1ELb0ELb1ELb0ELb1ELb0ELb0ELb0ELi2ELi4ELi4ELi4ELb0EEENS1_24CollectiveEpilogueBwdGQAISA_fSD_Li256ELb0ELb1EEENS1_25SingleTileBwdLPTSchedulerILb0ELi128ELb1EEEEEEEEEvNT_6ParamsE) ;  /* 0xffff529002007950 */ /* 0x000fea0003c3ffff */
        .type           $_ZN7cutlass13device_kernelIN5flash19enable_sm80_to_sm89INS1_16FlashAttnBwdSm80INS1_25CollectiveMainloopBwdSm80ILi2ELi2EN4cute5tupleIJNS5_1CILi128EEES8_NS7_ILi64EEEEEENS_10bfloat16_tEfNS_4arch4Sm80ELb1ELb0ELb1ELb0ELb1ELb0ELb0ELb0ELi2ELi4ELi4ELi4ELb0EEENS1_24CollectiveEpilogueBwdGQAISA_fSD_Li256ELb0ELb1EEENS1_25SingleTileBwdLPTSchedulerILb0ELi128ELb1EEEEEEEEEvNT_6ParamsE$_ZN4cute5tupleIJNS_1CILi0EEEiEEC2ERKS2_RKi,@function
        .size           $_ZN7cutlass13device_kernelIN5flash19enable_sm80_to_sm89INS1_16FlashAttnBwdSm80INS1_25CollectiveMainloopBwdSm80ILi2ELi2EN4cute5tupleIJNS5_1CILi128EEES8_NS7_ILi64EEEEEENS_10bfloat16_tEfNS_4arch4Sm80ELb1ELb0ELb1ELb0ELb1ELb0ELb0ELb0ELi2ELi4ELi4ELi4ELb0EEENS1_24CollectiveEpilogueBwdGQAISA_fSD_Li256ELb0ELb1EEENS1_25SingleTileBwdLPTSchedulerILb0ELi128ELb1EEEEEEEEEvNT_6ParamsE$_ZN4cute5tupleIJNS_1CILi0EEEiEEC2ERKS2_RKi,($_ZN7cutlass13device_kernelIN5flash19enable_sm80_to_sm89INS1_16FlashAttnBwdSm80INS1_25CollectiveMainloopBwdSm80ILi2ELi2EN4cute5tupleIJNS5_1CILi128EEES8_NS7_ILi64EEEEEENS_10bfloat16_tEfNS_4arch4Sm80ELb1ELb0ELb1ELb0ELb1ELb0ELb0ELb0ELi2ELi4ELi4ELi4ELb0EEENS1_24CollectiveEpilogueBwdGQAISA_fSD_Li256ELb0ELb1EEENS1_25SingleTileBwdLPTSchedulerILb0ELi128ELb1EEEEEEEEEvNT_6ParamsE$_ZN4cute5tupleIJNS_1CILi2EEEiEEC2ERKS2_RKi - $_ZN7cutlass13device_kernelIN5flash19enable_sm80_to_sm89INS1_16FlashAttnBwdSm80INS1_25CollectiveMainloopBwdSm80ILi2ELi2EN4cute5tupleIJNS5_1CILi128EEES8_NS7_ILi64EEEEEENS_10bfloat16_tEfNS_4arch4Sm80ELb1ELb0ELb1ELb0ELb1ELb0ELb0ELb0ELi2ELi4ELi4ELi4ELb0EEENS1_24CollectiveEpilogueBwdGQAISA_fSD_Li256ELb0ELb1EEENS1_25SingleTileBwdLPTSchedulerILb0ELi128ELb1EEEEEEEEEvNT_6ParamsE$_ZN4cute5tupleIJNS_1CILi0EEEiEEC2ERKS2_RKi)
$_ZN7cutlass13device_kernelIN5flash19enable_sm80_to_sm89INS1_16FlashAttnBwdSm80INS1_25CollectiveMainloopBwdSm80ILi2ELi2EN4cute5tupleIJNS5_1CILi128EEES8_NS7_ILi64EEEEEENS_10bfloat16_tEfNS_4arch4Sm80ELb1ELb0ELb1ELb0ELb1ELb0ELb0ELb0ELi2ELi4ELi4ELi4ELb0EEENS1_24CollectiveEpilogueBwdGQAISA_fSD_Li256ELb0ELb1EEENS1_25SingleTileBwdLPTSchedulerILb0ELi128ELb1EEEEEEEEEvNT_6ParamsE$_ZN4cute5tupleIJNS_1CILi0EEEiEEC2ERKS2_RKi:
[----:B------:R-:W-:Y:S02]  /*ad70*/  MOV R13, R11 ;  /* 0x0000000b000d7202 */ /* 0x000fe40000000f00 */
[----:B------:R-:W-:Y:S02]  /*ad80*/  MOV R8, 0xada0 ;  /* 0x0000ada000087802 */ /* 0x000fe40000000f00 */
[----:B------:R-:W-:Y:S05]  /*ad90*/  CALL.REL.NOINC `($_ZN7cutlass13device_kernelIN5flash19enable_sm80_to_sm89INS1_16FlashAttnBwdSm80INS1_25CollectiveMainloopBwdSm80ILi2ELi2EN4cute5tupleIJNS5_1CILi128EEES8_NS7_ILi64EEEEEENS_10bfloat16_tEfNS_4arch4Sm80ELb1ELb0ELb1ELb0ELb1ELb0ELb0ELb0ELi2ELi4ELi4ELi4ELb0EEENS1_24CollectiveEpilogueBwdGQAISA_fSD_Li256ELb0ELb1EEENS1_25SingleTileBwdLPTSchedulerILb0ELi128ELb1EEEEEEEEEvNT_6ParamsE$_ZN4cute3eso3ESOILb1ELb0EJNS_1CILi0EEEiEEC2ERKS3_RKi) ;  /* 0xffffcb0000007944 */ /* 0x000fea0003c3ffff */
[----:B-1----:R-:W-:Y:S02]  /*ada0*/  MOV R2, R6 ;  /* 0x0000000600027202 */ /* 0x002fe40000000f00 */
[----:B------:R-:W-:-:S04]  /*adb0*/  MOV R3, 0x0 ;  /* 0x0000000000037802 */ /* 0x000fc80000000f00 */
[----:B------:R-:W-:Y:S05]  /*adc0*/  RET.REL.NODEC R2 `(_ZN7cutlass13device_kernelIN5flash19enable_sm80_to_sm89INS1_16FlashAttnBwdSm80INS1_25CollectiveMainloopBwdSm80ILi2ELi2EN4cute5tupleIJNS5_1CILi128EEES8_NS7_ILi64EEEEEENS_10bfloat16_tEfNS_4arch4Sm80ELb1ELb0ELb1ELb0ELb1ELb0ELb0ELb0ELi2ELi4ELi4ELi4ELb0EEENS1_24CollectiveEpilogueBwdGQAISA_fSD_Li256ELb0ELb1EEENS1_25SingleTileBwdLPTSchedulerILb0ELi128ELb1EEEEEEEEEvNT_6ParamsE) ;  /* 0xffff523002007950 */ /* 0x000fea0003c3ffff */
        .type           $_ZN7cutlass13device_kernelIN5flash19enable_sm80_to_sm89INS1_16FlashAttnBwdSm80INS1_25CollectiveMainloopBwdSm80ILi2ELi2EN4cute5tupleIJNS5_1CILi128EEES8_NS7_ILi64EEEEEENS_10bfloat16_tEfNS_4arch4Sm80ELb1ELb0ELb1ELb0ELb1ELb0ELb0ELb0ELi2ELi4ELi4ELi4ELb0EEENS1_24CollectiveEpilogueBwdGQAISA_fSD_Li256ELb0ELb1EEENS1_25SingleTileBwdLPTSchedulerILb0ELi128ELb1EEEEEEEEEvNT_6ParamsE$_ZN4cute5tupleIJNS_1CILi2EEEiEEC2ERKS2_RKi,@function
        .size           $_ZN7cutlass13device_kernelIN5flash19enable_sm80_to_sm89INS1_16FlashAttnBwdSm80INS1_25CollectiveMainloopBwdSm80ILi2ELi2EN4cute5tupleIJNS5_1CILi128EEES8_NS7_ILi64EEEEEENS_10bfloat16_tEfNS_4arch4Sm80ELb1ELb0ELb1ELb0ELb1ELb0ELb0ELb0ELi2ELi4ELi4ELi4ELb0EEENS1_24CollectiveEpilogueBwdGQAISA_fSD_Li256ELb0ELb1EEENS1_25SingleTileBwdLPTSchedulerILb0ELi128ELb1EEEEEEEEEvNT_6ParamsE$_ZN4cute5tupleIJNS_1CILi2EEEiEEC2ERKS2_RKi,($_ZN7cutlass13device_kernelIN5flash19enable_sm80_to_sm89INS1_16FlashAttnBwdSm80INS1_25CollectiveMainloopBwdSm80ILi2ELi2EN4cute5tupleIJNS5_1CILi128EEES8_NS7_ILi64EEEEEENS_10bfloat16_tEfNS_4arch4Sm80ELb1ELb0ELb1ELb0ELb1ELb0ELb0ELb0ELi2ELi4ELi4ELi4ELb0EEENS1_24CollectiveEpilogueBwdGQAISA_fSD_Li256ELb0ELb1EEENS1_25SingleTileBwdLPTSchedulerILb0ELi128ELb1EEEEEEEEEvNT_6ParamsE$_ZN4cute5tupleIJNS_7SwizzleILi3ELi3ELi3EEENS_9MixedBitsILj0ELj432EEENS_6LayoutINS0_IJNS0_IJNS_1CILi2EEES7_S7_EEES7_NS6_ILi8EEEEEENS0_IJNS0_IJNS6_ILi64EEES9_NS6_ILi512EEEEEENS6_ILi8192EEENS6_ILi1024EEEEEEEEEEC2ERKS2_RKS4_RKSH_ - $_ZN7cutlass13device_kernelIN5flash19enable_sm80_to_sm89INS1_16FlashAttnBwdSm80INS1_25CollectiveMainloopBwdSm80ILi2ELi2EN4cute5tupleIJNS5_1CILi128EEES8_NS7_ILi64EEEEEENS_10bfloat16_tEfNS_4arch4Sm80ELb1ELb0ELb1ELb0ELb1ELb0ELb0ELb0ELi2ELi4ELi4ELi4ELb0EEENS1_24CollectiveEpilogueBwdGQAISA_fSD_Li256ELb0ELb1EEENS1_25SingleTileBwdLPTSchedulerILb0ELi128ELb1EEEEEEEEEvNT_6ParamsE$_ZN4cute5tupleIJNS_1CILi2EEEiEEC2ERKS2_RKi)
$_ZN7cutlass13device_kernelIN5flash19enable_sm80_to_sm89INS1_16FlashAttnBwdSm80INS1_25CollectiveMainloopBwdSm80ILi2ELi2EN4cute5tupleIJNS5_1CILi128EEES8_NS7_ILi64EEEEEENS_10bfloat16_tEfNS_4arch4Sm80ELb1ELb0ELb1ELb0ELb1ELb0ELb0ELb0ELi2ELi4ELi4ELi4ELb0EEENS1_24CollectiveEpilogueBwdGQAISA_fSD_Li256ELb0ELb1EEENS1_25SingleTileBwdLPTSchedulerILb0ELi128ELb1EEEEEEEEEvNT_6ParamsE$_ZN4cute5tupleIJNS_1CILi2EEEiEEC2ERKS2_RKi:
[----:B------:R-:W-:Y:S02]  /*add0*/  MOV R4, 0xadf0 ;  /* 0x0000adf000047802 */ /* 0x000fe40000000f00 */
[----:B------:R-:W-:Y:S05]  /*ade0*/  CALL.REL.NOINC `($_ZN7cutlass13device_kernelIN5flash19enable_sm80_to_sm89INS1_16FlashAttnBwdSm80INS1_25CollectiveMainloopBwdSm80ILi2ELi2EN4cute5tupleIJNS5_1CILi128EEES8_NS7_ILi64EEEEEENS_10bfloat16_tEfNS_4arch4Sm80ELb1ELb0ELb1ELb0ELb1ELb0ELb0ELb0ELi2ELi4ELi4ELi4ELb0EEENS1_24CollectiveEpilogueBwdGQAISA_fSD_Li256ELb0ELb1EEENS1_25SingleTileBwdLPTSchedulerILb0ELi128ELb1EEEEEEEEEvNT_6ParamsE$_ZN4cute3eso3ESOILb1ELb0EJNS_1CILi2EEEiEEC2ERKS3_RKi) ;  /* 0xffffd08000007944 */ /* 0x000fea0003c3ffff */
[----:B-1----:R-:W-:Y:S02]  /*adf0*/  MOV R2, R6 ;  /* 0x0000000600027202 */ /* 0x002fe40000000f00 */
[----:B------:R-:W-:-:S04]  /*ae00*/  MOV R3, 0x0 ;  /* 0x0000000000037802 */ /* 0x000fc80000000f00 */
[----:B------:R-:W-:Y:S05]  /*ae10*/  RET.REL.NODEC R2 `(_ZN7cutlass13device_kernelIN5flash19enable_sm80_to_sm89INS1_16FlashAttnBwdSm80INS1_25CollectiveMainloopBwdSm80ILi2ELi2EN4cute5tupleIJNS5_1CILi128EEES8_NS7_ILi64EEEEEENS_10bfloat16_tEfNS_4arch4Sm80ELb1ELb0ELb1ELb0ELb1ELb0ELb0ELb0ELi2ELi4ELi4ELi4ELb0EEENS1_24CollectiveEpilogueBwdGQAISA_fSD_Li256ELb0ELb1EEENS1_25SingleTileBwdLPTSchedulerILb0ELi128ELb1EEEEEEEEEvNT_6ParamsE) ;  /* 0xffff51e002007950 */ /* 0x000fea0003c3ffff */
        .type           $_ZN7cutlass13device_kernelIN5flash19enable_sm80_to_sm89INS1_16FlashAttnBwdSm80INS1_25CollectiveMainloopBwdSm80ILi2ELi2EN4cute5tupleIJNS5_1CILi128EEES8_NS7_ILi64EEEEEENS_10bfloat16_tEfNS_4arch4Sm80ELb1ELb0ELb1ELb0ELb1ELb0ELb0ELb0ELi2ELi4ELi4ELi4ELb0EEENS1_24CollectiveEpilogueBwdGQAISA_fSD_Li256ELb0ELb1EEENS1_25SingleTileBwdLPTSchedulerILb0ELi128ELb1EEEEEEEEEvNT_6ParamsE$_ZN4cute5tupleIJNS_7SwizzleILi3ELi3ELi3EEENS_9MixedBitsILj0ELj432EEENS_6LayoutINS0_IJNS0_IJNS_1CILi2EEES7_S7_EEES7_NS6_ILi8EEEEEENS0_IJNS0_IJNS6_ILi64EEES9_NS6_ILi512EEEEEENS6_ILi8192EEENS6_ILi1024EEEEEEEEEEC2ERKS2_RKS4_RKSH_,@function
        .size           $_ZN7cutlass13device_kernelIN5flash19enable_sm80_to_sm89INS1_16FlashAttnBwdSm80INS1_25CollectiveMainloopBwdSm80ILi2ELi2EN4cute5tupleIJNS5_1CILi128EEES8_NS7_ILi64EEEEEENS_10bfloat16_tEfNS_4arch4Sm80ELb1ELb0ELb1ELb0ELb1ELb0ELb0ELb0ELi2ELi4ELi4ELi4ELb0EEENS1_24CollectiveEpilogueBwdGQAISA_fSD_Li256ELb0ELb1EEENS1_25SingleTileBwdLPTSchedulerILb0ELi128ELb1EEEEEEEEEvNT_6ParamsE$_ZN4cute5tupleIJNS_7SwizzleILi3ELi3ELi3EEENS_9MixedBitsILj0ELj432EEENS_6LayoutINS0_IJNS0_IJNS_1CILi2EEES7_S7_EEES7_NS6_ILi8EEEEEENS0_IJNS0_IJNS6_ILi64EEES9_NS6_ILi512EEEEEENS6_ILi8192EEENS6_ILi1024EEEEEEEEEEC2ERKS2_RKS4_RKSH_,($_ZN7cutlass13device_kernelIN5flash19enable_sm80_to_sm89INS1_16FlashAttnBwdSm80INS1_25CollectiveMainloopBwdSm80ILi2ELi2EN4cute5tupleIJNS5_1CILi128EEES8_NS7_ILi64EEEEEENS_10bfloat16_tEfNS_4arch4Sm80ELb1ELb0ELb1ELb0ELb1ELb0ELb0ELb0ELi2ELi4ELi4ELi4ELb0EEENS1_24CollectiveEpilogueBwdGQAISA_fSD_Li256ELb0ELb1EEENS1_25SingleTileBwdLPTSchedulerILb0ELi128ELb1EEEEEEEEEvNT_6ParamsE$_ZN4cute5tupleIJiEEC2ERKi - $_ZN7cutlass13device_kernelIN5flash19enable_sm80_to_sm89INS1_16FlashAttnBwdSm80INS1_25CollectiveMainloopBwdSm80ILi2ELi2EN4cute5tupleIJNS5_1CILi128EEES8_NS7_ILi64EEEEEENS_10bfloat16_tEfNS_4arch4Sm80ELb1ELb0ELb1ELb0ELb1ELb0ELb0ELb0ELi2ELi4ELi4ELi4ELb0EEENS1_24CollectiveEpilogueBwdGQAISA_fSD_Li256ELb0ELb1EEENS1_25SingleTileBwdLPTSchedulerILb0ELi128ELb1EEEEEEEEEvNT_6ParamsE$_ZN4cute5tupleIJNS_7SwizzleILi3ELi3ELi3EEENS_9MixedBitsILj0ELj432EEENS_6LayoutINS0_IJNS0_IJNS_1CILi2EEES7_S7_EEES7_NS6_ILi8EEEEEENS0_IJNS0_IJNS6_ILi64EEES9_NS6_ILi512EEEEEENS6_ILi8192EEENS6_ILi1024EEEEEEEEEEC2ERKS2_RKS4_RKSH_)
$_ZN7cutlass13device_kernelIN5flash19enable_sm80_to_sm89INS1_16FlashAttnBwdSm80INS1_25CollectiveMainloopBwdSm80ILi2ELi2EN4cute5tupleIJNS5_1CILi128EEES8_NS7_ILi64EEEEEENS_10bfloat16_tEfNS_4arch4Sm80ELb1ELb0ELb1ELb0ELb1ELb0ELb0ELb0ELi2ELi4ELi4ELi4ELb0EEENS1_24CollectiveEpilogueBwdGQAISA_fSD_Li256ELb0ELb1EEENS1_25SingleTileBwdLPTSchedulerILb0ELi128ELb1EEEEEEEEEvNT_6ParamsE$_ZN4cute5tupleIJNS_7SwizzleILi3ELi3ELi3EEENS_9MixedBitsILj0ELj432EEENS_6LayoutINS0_IJNS0_IJNS_1CILi2EEES7_S7_EEES7_NS6_ILi8EEEEEENS0_IJNS0_IJNS6_ILi64EEES9_NS6_ILi512EEEEEENS6_ILi8192EEENS6_ILi1024EEEEEEEEEEC2ERKS2_RKS4_RKSH_:
[----:B------:R-:W-:Y:S02]  /*ae20*/  MOV R6, 0xae40 ;  /* 0x0000ae4000067802 */ /* 0x000fe40000000f00 */
[----:B------:R-:W-:Y:S05]  /*ae30*/  CALL.REL.NOINC `($_ZN7cutlass13device_kernelIN5flash19enable_sm80_to_sm89INS1_16FlashAttnBwdSm80INS1_25CollectiveMainloopBwdSm80ILi2ELi2EN4cute5tupleIJNS5_1CILi128EEES8_NS7_ILi64EEEEEENS_10bfloat16_tEfNS_4arch4Sm80ELb1ELb0ELb1ELb0ELb1ELb0ELb0ELb0ELi2ELi4ELi4ELi4ELb0EEENS1_24CollectiveEpilogueBwdGQAISA_fSD_Li256ELb0ELb1EEENS1_25SingleTileBwdLPTSchedulerILb0ELi128ELb1EEEEEEEEEvNT_6ParamsE$_ZN4cute3eso3ESOILb1ELb0EJNS_7SwizzleILi3ELi3ELi3EEENS_9MixedBitsILj0ELj432EEENS_6LayoutINS_5tupleIJNS7_IJNS_1CILi2EEES9_S9_EEES9_NS8_ILi8EEEEEENS7_IJNS7_IJNS8_ILi64EEESB_NS8_ILi512EEEEEENS8_ILi8192EEENS8_ILi1024EEEEEEEEEEC2ERKS3_RKS5_RKSJ_) ;  /* 0xfffff77000007944 */ /* 0x000fea0003c3ffff */
[----:B------:R-:W-:-:S04]  /*ae40*/  MOV R5, 0x0 ;  /* 0x0000000000057802 */ /* 0x000fc80000000f00 */
[----:B------:R-:W-:Y:S05]  /*ae50*/  RET.REL.NODEC R4 `(_ZN7cutlass13device_kernelIN5flash19enable_sm80_to_sm89INS1_16FlashAttnBwdSm80INS1_25CollectiveMainloopBwdSm80ILi2ELi2EN4cute5tupleIJNS5_1CILi128EEES8_NS7_ILi64EEEEEENS_10bfloat16_tEfNS_4arch4Sm80ELb1ELb0ELb1ELb0ELb1ELb0ELb0ELb0ELi2ELi4ELi4ELi4ELb0EEENS1_24CollectiveEpilogueBwdGQAISA_fSD_Li256ELb0ELb1EEENS1_25SingleTileBwdLPTSchedulerILb0ELi128ELb1EEEEEEEEEvNT_6ParamsE) ;  /* 0xffff51a004007950 */ /* 0x000fea0003c3ffff */
        .type           $_ZN7cutlass13device_kernelIN5flash19enable_sm80_to_sm89INS1_16FlashAttnBwdSm80INS1_25CollectiveMainloopBwdSm80ILi2ELi2EN4cute5tupleIJNS5_1CILi128EEES8_NS7_ILi64EEEEEENS_10bfloat16_tEfNS_4arch4Sm80ELb1ELb0ELb1ELb0ELb1ELb0ELb0ELb0ELi2ELi4ELi4ELi4ELb0EEENS1_24CollectiveEpilogueBwdGQAISA_fSD_Li256ELb0ELb1EEENS1_25SingleTileBwdLPTSchedulerILb0ELi128ELb1EEEEEEEEEvNT_6ParamsE$_ZN4cute5tupleIJiEEC2ERKi,@function
        .size           $_ZN7cutlass13device_kernelIN5flash19enable_sm80_to_sm89INS1_16FlashAttnBwdSm80INS1_25CollectiveMainloopBwdSm80ILi2ELi2EN4cute5tupleIJNS5_1CILi128EEES8_NS7_ILi64EEEEEENS_10bfloat16_tEfNS_4arch4Sm80ELb1ELb0ELb1ELb0ELb1ELb0ELb0ELb0ELi2ELi4ELi4ELi4ELb0EEENS1_24CollectiveEpilogueBwdGQAISA_fSD_Li256ELb0ELb1EEENS1_25SingleTileBwdLPTSchedulerILb0ELi128ELb1EEEEEEEEEvNT_6ParamsE$_ZN4cute5tupleIJiEEC2ERKi,($_ZN7cutlass13device_kernelIN5flash19enable_sm80_to_sm89INS1_16FlashAttnBwdSm80INS1_25CollectiveMainloopBwdSm80ILi2ELi2EN4cute5tupleIJNS5_1CILi128EEES8_NS7_ILi64EEEEEENS_10bfloat16_tEfNS_4arch4Sm80ELb1ELb0ELb1ELb0ELb1ELb0ELb0ELb0ELi2ELi4ELi4ELi4ELb0EEENS1_24CollectiveEpilogueBwdGQAISA_fSD_Li256ELb0ELb1EEENS1_25SingleTileBwdLPTSchedulerILb0ELi128ELb1EEEEEEEEEvNT_6ParamsE$_ZN4cute5tupleIJiNS_1CILi0EEEEEC2ERKiRKS2_ - $_ZN7cutlass13device_kernelIN5flash19enable_sm80_to_sm89INS1_16FlashAttnBwdSm80INS1_25CollectiveMainloopBwdSm80ILi2ELi2EN4cute5tupleIJNS5_1CILi128EEES8_NS7_ILi64EEEEEENS_10bfloat16_tEfNS_4arch4Sm80ELb1ELb0ELb1ELb0ELb1ELb0ELb0ELb0ELi2ELi4ELi4ELi4ELb0EEENS1_24CollectiveEpilogueBwdGQAISA_fSD_Li256ELb0ELb1EEENS1_25SingleTileBwdLPTSchedulerILb0ELi128ELb1EEEEEEEEEvNT_6ParamsE$_ZN4cute5tupleIJiEEC2ERKi)
$_ZN7cutlass13device_kernelIN5flash19enable_sm80_to_sm89INS1_16FlashAttnBwdSm80INS1_25CollectiveMainloopBwdSm80ILi2ELi2EN4cute5tupleIJNS5_1CILi128EEES8_NS7_ILi64EEEEEENS_10bfloat16_tEfNS_4arch4Sm80ELb1ELb0ELb1ELb0ELb1ELb0ELb0ELb0ELi2ELi4ELi4ELi4ELb0EEENS1_24CollectiveEpilogueBwdGQAISA_fSD_Li256ELb0ELb1EEENS1_25SingleTileBwdLPTSchedulerILb0ELi128ELb1EEEEEEEEEvNT_6ParamsE$_ZN4cute5tupleIJiEEC2ERKi:
[----:B------:R-:W-:Y:S02]  /*ae60*/  MOV R8, 0xae80 ;  /* 0x0000ae8000087802 */ /* 0x000fe40000000f00 */
[----:B------:R-:W-:Y:S05]  /*ae70*/  CALL.REL.NOINC `($_ZN7cutlass13device_kernelIN5flash19enable_sm80_to_sm89INS1_16FlashAttnBwdSm80INS1_25CollectiveMainloopBwdSm80ILi2ELi2EN4cute5tupleIJNS5_1CILi128EEES8_NS7_ILi64EEEEEENS_10bfloat16_tEfNS_4arch4Sm80ELb1ELb0ELb1ELb0ELb1ELb0ELb0ELb0ELi2ELi4ELi4ELi4ELb0EEENS1_24CollectiveEpilogueBwdGQAISA_fSD_Li256ELb0ELb1EEENS1_25SingleTileBwdLPTSchedulerILb0ELi128ELb1EEEEEEEEEvNT_6ParamsE$_ZN4cute3eso3ESOILb0ELb1EJiEEC2ERKi) ;  /* 0xffffc33000007944 */ /* 0x000fea0003c3ffff */
[----:B-1----:R-:W-:Y:S02]  /*ae80*/  MOV R2, R10 ;  /* 0x0000000a00027202 */ /* 0x002fe40000000f00 */
[----:B------:R-:W-:-:S04]  /*ae90*/  MOV R3, 0x0 ;  /* 0x0000000000037802 */ /* 0x000fc80000000f00 */
[----:B------:R-:W-:Y:S05]  /*aea0*/  RET.REL.NODEC R2 `(_ZN7cutlass13device_kernelIN5flash19enable_sm80_to_sm89INS1_16FlashAttnBwdSm80INS1_25CollectiveMainloopBwdSm80ILi2ELi2EN4cute5tupleIJNS5_1CILi128EEES8_NS7_ILi64EEEEEENS_10bfloat16_tEfNS_4arch4Sm80ELb1ELb0ELb1ELb0ELb1ELb0ELb0ELb0ELi2ELi4ELi4ELi4ELb0EEENS1_24CollectiveEpilogueBwdGQAISA_fSD_Li256ELb0ELb1EEENS1_25SingleTileBwdLPTSchedulerILb0ELi128ELb1EEEEEEEEEvNT_6ParamsE) ;  /* 0xffff515002007950 */ /* 0x000fea0003c3ffff */
        .type           $_ZN7cutlass13device_kernelIN5flash19enable_sm80_to_sm89INS1_16FlashAttnBwdSm80INS1_25CollectiveMainloopBwdSm80ILi2ELi2EN4cute5tupleIJNS5_1CILi128EEES8_NS7_ILi64EEEEEENS_10bfloat16_tEfNS_4arch4Sm80ELb1ELb0ELb1ELb0ELb1ELb0ELb0ELb0ELi2ELi4ELi4ELi4ELb0EEENS1_24CollectiveEpilogueBwdGQAISA_fSD_Li256ELb0ELb1EEENS1_25SingleTileBwdLPTSchedulerILb0ELi128ELb1EEEEEEEEEvNT_6ParamsE$_ZN4cute5tupleIJiNS_1CILi0EEEEEC2ERKiRKS2_,@function
        .size           $_ZN7cutlass13device_kernelIN5flash19enable_sm80_to_sm89INS1_16FlashAttnBwdSm80INS1_25CollectiveMainloopBwdSm80ILi2ELi2EN4cute5tupleIJNS5_1CILi128EEES8_NS7_ILi64EEEEEENS_10bfloat16_tEfNS_4arch4Sm80ELb1ELb0ELb1ELb0ELb1ELb0ELb0ELb0ELi2ELi4ELi4ELi4ELb0EEENS1_24CollectiveEpilogueBwdGQAISA_fSD_Li256ELb0ELb1EEENS1_25SingleTileBwdLPTSchedulerILb0ELi128ELb1EEEEEEEEEvNT_6ParamsE$_ZN4cute5tupleIJiNS_1CILi0EEEEEC2ERKiRKS2_,($_ZN7cutlass13device_kernelIN5flash19enable_sm80_to_sm89INS1_16FlashAttnBwdSm80INS1_25CollectiveMainloopBwdSm80ILi2ELi2EN4cute5tupleIJNS5_1CILi128EEES8_NS7_ILi64EEEEEENS_10bfloat16_tEfNS_4arch4Sm80ELb1ELb0ELb1ELb0ELb1ELb0ELb0ELb0ELi2ELi4ELi4ELi4ELb0EEENS1_24CollectiveEpilogueBwdGQAISA_fSD_Li256ELb0ELb1EEENS1_25SingleTileBwdLPTSchedulerILb0ELi128ELb1EEEEEEEEEvNT_6ParamsE$_ZN4cute5tupleIJiiEEC2ERKiS3_ - $_ZN7cutlass13device_kernelIN5flash19enable_sm80_to_sm89INS1_16FlashAttnBwdSm80INS1_25CollectiveMainloopBwdSm80ILi2ELi2EN4cute5tupleIJNS5_1CILi128EEES8_NS7_ILi64EEEEEENS_10bfloat16_tEfNS_4arch4Sm80ELb1ELb0ELb1ELb0ELb1ELb0ELb0ELb0ELi2ELi4ELi4ELi4ELb0EEENS1_24CollectiveEpilogueBwdGQAISA_fSD_Li256ELb0ELb1EEENS1_25SingleTileBwdLPTSchedulerILb0ELi128ELb1EEEEEEEEEvNT_6ParamsE$_ZN4cute5tupleIJiNS_1CILi0EEEEEC2ERKiRKS2_)
$_ZN7cutlass13device_kernelIN5flash19enable_sm80_to_sm89INS1_16FlashAttnBwdSm80INS1_25CollectiveMainloopBwdSm80ILi2ELi2EN4cute5tupleIJNS5_1CILi128EEES8_NS7_ILi64EEEEEENS_10bfloat16_tEfNS_4arch4Sm80ELb1ELb0ELb1ELb0ELb1ELb0ELb0ELb0ELi2ELi4ELi4ELi4ELb0EEENS1_24CollectiveEpilogueBwdGQAISA_fSD_Li256ELb0ELb1EEENS1_25SingleTileBwdLPTSchedulerILb0ELi128ELb1EEEEEEEEEvNT_6ParamsE$_ZN4cute5tupleIJiNS_1CILi0EEEEEC2ERKiRKS2_:
[----:B------:R-:W-:Y:S02]  /*aeb0*/  MOV R6, 0xaed0 ;  /* 0x0000aed000067802 */ /* 0x000fe40000000f00 */
[----:B------:R-:W-:Y:S05]  /*aec0*/  CALL.REL.NOINC `($_ZN7cutlass13device_kernelIN5flash19enable_sm80_to_sm89INS1_16FlashAttnBwdSm80INS1_25CollectiveMainloopBwdSm80ILi2ELi2EN4cute5tupleIJNS5_1CILi128EEES8_NS7_ILi64EEEEEENS_10bfloat16_tEfNS_4arch4Sm80ELb1ELb0ELb1ELb0ELb1ELb0ELb0ELb0ELi2ELi4ELi4ELi4ELb0EEENS1_24CollectiveEpilogueBwdGQAISA_fSD_Li256ELb0ELb1EEENS1_25SingleTileBwdLPTSchedulerILb0ELi128ELb1EEEEEEEEEvNT_6ParamsE$_ZN4cute3eso3ESOILb0ELb1EJiNS_1CILi0EEEEEC2ERKiRKS3_) ;  /* 0xffffc32000007944 */ /* 0x000fea0003c3ffff */
[----:B------:R-:W-:-:S04]  /*aed0*/  MOV R11, 0x0 ;  /* 0x00000000000b7802 */ /* 0x000fc80000000f00 */
[----:B------:R-:W-:Y:S05]  /*aee0*/  RET.REL.NODEC R10 `(_ZN7cutlass13device_kernelIN5flash19enable_sm80_to_sm89INS1_16FlashAttnBwdSm80INS1_25CollectiveMainloopBwdSm80ILi2ELi2EN4cute5tupleIJNS5_1CILi128EEES8_NS7_ILi64EEEEEENS_10bfloat16_tEfNS_4arch4Sm80ELb1ELb0ELb1ELb0ELb1ELb0ELb0ELb0ELi2ELi4ELi4ELi4ELb0EEENS1_24CollectiveEpilogueBwdGQAISA_fSD_Li256ELb0ELb1EEENS1_25SingleTileBwdLPTSchedulerILb0ELi128ELb1EEEEEEEEEvNT_6ParamsE) ;  /* 0xffff51100a007950 */ /* 0x000fea0003c3ffff */
        .type           $_ZN7cutlass13device_kernelIN5flash19enable_sm80_to_sm89INS1_16FlashAttnBwdSm80INS1_25CollectiveMainloopBwdSm80ILi2ELi2EN4cute5tupleIJNS5_1CILi128EEES8_NS7_ILi64EEEEEENS_10bfloat16_tEfNS_4arch4Sm80ELb1ELb0ELb1ELb0ELb1ELb0ELb0ELb0ELi2ELi4ELi4ELi4ELb0EEENS1_24CollectiveEpilogueBwdGQAISA_fSD_Li256ELb0ELb1EEENS1_25SingleTileBwdLPTSchedulerILb0ELi128ELb1EEEEEEEEEvNT_6ParamsE$_ZN4cute5tupleIJiiEEC2ERKiS3_,@function
        .size           $_ZN7cutlass13device_kernelIN5flash19enable_sm80_to_sm89INS1_16FlashAttnBwdSm80INS1_25CollectiveMainloopBwdSm80ILi2ELi2EN4cute5tupleIJNS5_1CILi128EEES8_NS7_ILi64EEEEEENS_10bfloat16_tEfNS_4arch4Sm80ELb1ELb0ELb1ELb0ELb1ELb0ELb0ELb0ELi2ELi4ELi4ELi4ELb0EEENS1_24CollectiveEpilogueBwdGQAISA_fSD_Li256ELb0ELb1EEENS1_25SingleTileBwdLPTSchedulerILb0ELi128ELb1EEEEEEEEEvNT_6ParamsE$_ZN4cute5tupleIJiiEEC2ERKiS3_,($_ZN7cutlass13device_kernelIN5flash19enable_sm80_to_sm89INS1_16FlashAttnBwdSm80INS1_25CollectiveMainloopBwdSm80ILi2ELi2EN4cute5tupleIJNS5_1CILi128EEES8_NS7_ILi64EEEEEENS_10bfloat16_tEfNS_4arch4Sm80ELb1ELb0ELb1ELb0ELb1ELb0ELb0ELb0ELi2ELi4ELi4ELi4ELb0EEENS1_24CollectiveEpilogueBwdGQAISA_fSD_Li256ELb0ELb1EEENS1_25SingleTileBwdLPTSchedulerILb0ELi128ELb1EEEEEEEEEvNT_6ParamsE$_ZN4cute8gmem_ptrIPKN7cutlass10bfloat16_tEECI1NS_12iter_adaptorIS4_S5_EEES4_ - $_ZN7cutlass13device_kernelIN5flash19enable_sm80_to_sm89INS1_16FlashAttnBwdSm80INS1_25CollectiveMainloopBwdSm80ILi2ELi2EN4cute5tupleIJNS5_1CILi128EEES8_NS7_ILi64EEEEEENS_10bfloat16_tEfNS_4arch4Sm80ELb1ELb0ELb1ELb0ELb1ELb0ELb0ELb0ELi2ELi4ELi4ELi4ELb0EEENS1_24CollectiveEpilogueBwdGQAISA_fSD_Li256ELb0ELb1EEENS1_25SingleTileBwdLPTSchedulerILb0ELi128ELb1EEEEEEEEEvNT_6ParamsE$_ZN4cute5tupleIJiiEEC2ERKiS3_)
$_ZN7cutlass13device_kernelIN5flash19enable_sm80_to_sm89INS1_16FlashAttnBwdSm80INS1_25CollectiveMainloopBwdSm80ILi2ELi2EN4cute5tupleIJNS5_1CILi128EEES8_NS7_ILi64EEEEEENS_10bfloat16_tEfNS_4arch4Sm80ELb1ELb0ELb1ELb0ELb1ELb0ELb0ELb0ELi2ELi4ELi4ELi4ELb0EEENS1_24CollectiveEpilogueBwdGQAISA_fSD_Li256ELb0ELb1EEENS1_25SingleTileBwdLPTSchedulerILb0ELi128ELb1EEEEEEEEEvNT_6ParamsE$_ZN4cute5tupleIJiiEEC2ERKiS3_:
[----:B------:R-:W-:Y:S02]  /*aef0*/  MOV R8, 0xaf10 ;  /* 0x0000af1000087802 */ /* 0x000fe40000000f00 */
[----:B------:R-:W-:Y:S05]  /*af00*/  CALL.REL.NOINC `($_ZN7cutlass13device_kernelIN5flash19enable_sm80_to_sm89INS1_16FlashAttnBwdSm80INS1_25CollectiveMainloopBwdSm80ILi2ELi2EN4cute5tupleIJNS5_1CILi128EEES8_NS7_ILi64EEEEEENS_10bfloat16_tEfNS_4arch4Sm80ELb1ELb0ELb1ELb0ELb1ELb0ELb0ELb0ELi2ELi4ELi4ELi4ELb0EEENS1_24CollectiveEpilogueBwdGQAISA_fSD_Li256ELb0ELb1EEENS1_25SingleTileBwdLPTSchedulerILb0ELi128ELb1EEEEEEEEEvNT_6ParamsE$_ZN4cute3eso3ESOILb0ELb0EJiiEEC2ERKiS4_) ;  /* 0xffffbaf000007944 */ /* 0x000fea0003c3ffff */
[----:B-1----:R-:W-:Y:S02]  /*af10*/  MOV R2, R6 ;  /* 0x0000000600027202 */ /* 0x002fe40000000f00 */
[----:B------:R-:W-:-:S04]  /*af20*/  MOV R3, 0x0 ;  /* 0x0000000000037802 */ /* 0x000fc80000000f00 */
[----:B------:R-:W-:Y:S05]  /*af30*/  RET.REL.NODEC R2 `(_ZN7cutlass13device_kernelIN5flash19enable_sm80_to_sm89INS1_16FlashAttnBwdSm80INS1_25CollectiveMainloopBwdSm80ILi2ELi2EN4cute5tupleIJNS5_1CILi128EEES8_NS7_ILi64EEEEEENS_10bfloat16_tEfNS_4arch4Sm80ELb1ELb0ELb1ELb0ELb1ELb0ELb0ELb0ELi2ELi4ELi4ELi4ELb0EEENS1_24CollectiveEpilogueBwdGQAISA_fSD_Li256ELb0ELb1EEENS1_25SingleTileBwdLPTSchedulerILb0ELi128ELb1EEEEEEEEEvNT_6ParamsE) ;  /* 0xffff50c002007950 */ /* 0x000fea0003c3ffff */
        .type           $_ZN7cutlass13device_kernelIN5flash19enable_sm80_to_sm89INS1_16FlashAttnBwdSm80INS1_25CollectiveMainloopBwdSm80ILi2ELi2EN4cute5tupleIJNS5_1CILi128EEES8_NS7_ILi64EEEEEENS_10bfloat16_tEfNS_4arch4Sm80ELb1ELb0ELb1ELb0ELb1ELb0ELb0ELb0ELi2ELi4ELi4ELi4ELb0EEENS1_24CollectiveEpilogueBwdGQAISA_fSD_Li256ELb0ELb1EEENS1_25SingleTileBwdLPTSchedulerILb0ELi128ELb1EEEEEEEEEvNT_6ParamsE$_ZN4cute8gmem_ptrIPKN7cutlass10bfloat16_tEECI1NS_12iter_adaptorIS4_S5_EEES4_,@function
        .size           $_ZN7cutlass13device_kernelIN5flash19enable_sm80_to_sm89INS1_16FlashAttnBwdSm80INS1_25CollectiveMainloopBwdSm80ILi2ELi2EN4cute5tupleIJNS5_1CILi128EEES8_NS7_ILi64EEEEEENS_10bfloat16_tEfNS_4arch4Sm80ELb1ELb0ELb1ELb0ELb1ELb0ELb0ELb0ELi2ELi4ELi4ELi4ELb0EEENS1_24CollectiveEpilogueBwdGQAISA_fSD_Li256ELb0ELb1EEENS1_25SingleTileBwdLPTSchedulerILb0ELi128ELb1EEEEEEEEEvNT_6ParamsE$_ZN4cute8gmem_ptrIPKN7cutlass10bfloat16_tEECI1NS_12iter_adaptorIS4_S5_EEES4_,($_ZN7cutlass13device_kernelIN5flash19enable_sm80_to_sm89INS1_16FlashAttnBwdSm80INS1_25CollectiveMainloopBwdSm80ILi2ELi2EN4cute5tupleIJNS5_1CILi128EEES8_NS7_ILi64EEEEEENS_10bfloat16_tEfNS_4arch4Sm80ELb1ELb0ELb1ELb0ELb1ELb0ELb0ELb0ELi2ELi4ELi4ELi4ELb0EEENS1_24CollectiveEpilogueBwdGQAISA_fSD_Li256ELb0ELb1EEENS1_25SingleTileBwdLPTSchedulerILb0ELi128ELb1EEEEEEEEEvNT_6ParamsE$_ZN4cute8gmem_ptrIPKN7cutlass9uint128_tEECI1NS_12iter_adaptorIS4_S5_EEES4_ - $_ZN7cutlass13device_kernelIN5flash19enable_sm80_to_sm89INS1_16FlashAttnBwdSm80INS1_25CollectiveMainloopBwdSm80ILi2ELi2EN4cute5tupleIJNS5_1CILi128EEES8_NS7_ILi64EEEEEENS_10bfloat16_tEfNS_4arch4Sm80ELb1ELb0ELb1ELb0ELb1ELb0ELb0ELb0ELi2ELi4ELi4ELi4ELb0EEENS1_24CollectiveEpilogueBwdGQAISA_fSD_Li256ELb0ELb1EEENS1_25SingleTileBwdLPTSchedulerILb0ELi128ELb1EEEEEEEEEvNT_6ParamsE$_ZN4cute8gmem_ptrIPKN7cutlass10bfloat16_tEECI1NS_12iter_adaptorIS4_S5_EEES4_)
$_ZN7cutlass13device_kernelIN5flash19enable_sm80_to_sm89INS1_16FlashAttnBwdSm80INS1_25CollectiveMainloopBwdSm80ILi2ELi2EN4cute5tupleIJNS5_1CILi128EEES8_NS7_ILi64EEEEEENS_10bfloat16_tEfNS_4arch4Sm80ELb1ELb0ELb1ELb0ELb1ELb0ELb0ELb0ELi2ELi4ELi4ELi4ELb0EEENS1_24CollectiveEpilogueBwdGQAISA_fSD_Li256ELb0ELb1EEENS1_25SingleTileBwdLPTSchedulerILb0ELi128ELb1EEEEEEEEEvNT_6ParamsE$_ZN4cute8gmem_ptrIPKN7cutlass10bfloat16_tEECI1NS_12iter_adaptorIS4_S5_EEES4_:
[----:B------:R-:W-:Y:S02]  /*af40*/  MOV R10, 0xaf60 ;  /* 0x0000af60000a7802 */ /* 0x000fe40000000f00 */
[----:B------:R-:W-:Y:S05]  /*af50*/  CALL.REL.NOINC `($_ZN7cutlass13device_kernelIN5flash19enable_sm80_to_sm89INS1_16FlashAttnBwdSm80INS1_25CollectiveMainloopBwdSm80ILi2ELi2EN4cute5tupleIJNS5_1CILi128EEES8_NS7_ILi64EEEEEENS_10bfloat16_tEfNS_4arch4Sm80ELb1ELb0ELb1ELb0ELb1ELb0ELb0ELb0ELi2ELi4ELi4ELi4ELb0EEENS1_24CollectiveEpilogueBwdGQAISA_fSD_Li256ELb0ELb1EEENS1_25SingleTileBwdLPTSchedulerILb0ELi128ELb1EEEEEEEEEvNT_6ParamsE$_ZN4cute12iter_adaptorIPKN7cutlass10bfloat16_tENS_8gmem_ptrIS4_EEEC2ES4_) ;  /* 0xffffa97000007944 */ /* 0x000fea0003c3ffff */
[----:B------:R-:W-:-:S04]  /*af60*/  MOV R9, 0x0 ;  /* 0x0000000000097802 */ /* 0x000fc80000000f00 */
[----:B------:R-:W-:Y:S05]  /*af70*/  RET.REL.NODEC R8 `(_ZN7cutlass13device_kernelIN5flash19enable_sm80_to_sm89INS1_16FlashAttnBwdSm80INS1_25CollectiveMainloopBwdSm80ILi2ELi2EN4cute5tupleIJNS5_1CILi128EEES8_NS7_ILi64EEEEEENS_10bfloat16_tEfNS_4arch4Sm80ELb1ELb0ELb1ELb0ELb1ELb0ELb0ELb0ELi2ELi4ELi4ELi4ELb0EEENS1_24CollectiveEpilogueBwdGQAISA_fSD_Li256ELb0ELb1EEENS1_25SingleTileBwdLPTSchedulerILb0ELi128ELb1EEEEEEEEEvNT_6ParamsE) ;  /* 0xffff508008007950 */ /* 0x000fea0003c3ffff */
        .type           $_ZN7cutlass13device_kernelIN5flash19enable_sm80_to_sm89INS1_16FlashAttnBwdSm80INS1_25CollectiveMainloopBwdSm80ILi2ELi2EN4cute5tupleIJNS5_1CILi128EEES8_NS7_ILi64EEEEEENS_10bfloat16_tEfNS_4arch4Sm80ELb1ELb0ELb1ELb0ELb1ELb0ELb0ELb0ELi2ELi4ELi4ELi4ELb0EEENS1_24CollectiveEpilogueBwdGQAISA_fSD_Li256ELb0ELb1EEENS1_25SingleTileBwdLPTSchedulerILb0ELi128ELb1EEEEEEEEEvNT_6ParamsE$_ZN4cute8gmem_ptrIPKN7cutlass9uint128_tEECI1NS_12iter_adaptorIS4_S5_EEES4_,@function
        .size           $_ZN7cutlass13device_kernelIN5flash19enable_sm80_to_sm89INS1_16FlashAttnBwdSm80INS1_25CollectiveMainloopBwdSm80ILi2ELi2EN4cute5tupleIJNS5_1CILi128EEES8_NS7_ILi64EEEEEENS_10bfloat16_tEfNS_4arch4Sm80ELb1ELb0ELb1ELb0ELb1ELb0ELb0ELb0ELi2ELi4ELi4ELi4ELb0EEENS1_24CollectiveEpilogueBwdGQAISA_fSD_Li256ELb0ELb1EEENS1_25SingleTileBwdLPTSchedulerILb0ELi128ELb1EEEEEEEEEvNT_6ParamsE$_ZN4cute8gmem_ptrIPKN7cutlass9uint128_tEECI1NS_12iter_adaptorIS4_S5_EEES4_,($_ZN7cutlass13device_kernelIN5flash19enable_sm80_to_sm89INS1_16FlashAttnBwdSm80INS1_25CollectiveMainloopBwdSm80ILi2ELi2EN4cute5tupleIJNS5_1CILi128EEES8_NS7_ILi64EEEEEENS_10bfloat16_tEfNS_4arch4Sm80ELb1ELb0ELb1ELb0ELb1ELb0ELb0ELb0ELi2ELi4ELi4ELi4ELb0EEENS1_24CollectiveEpilogueBwdGQAISA_fSD_Li256ELb0ELb1EEENS1_25SingleTileBwdLPTSchedulerILb0ELi128ELb1EEEEEEEEEvNT_6ParamsE$_ZN4cute8gmem_ptrIPKfECI1NS_12iter_adaptorIS2_S3_EEES2_ - $_ZN7cutlass13device_kernelIN5flash19enable_sm80_to_sm89INS1_16FlashAttnBwdSm80INS1_25CollectiveMainloopBwdSm80ILi2ELi2EN4cute5tupleIJNS5_1CILi128EEES8_NS7_ILi64EEEEEENS_10bfloat16_tEfNS_4arch4Sm80ELb1ELb0ELb1ELb0ELb1ELb0ELb0ELb0ELi2ELi4ELi4ELi4ELb0EEENS1_24CollectiveEpilogueBwdGQAISA_fSD_Li256ELb0ELb1EEENS1_25SingleTileBwdLPTSchedulerILb0ELi128ELb1EEEEEEEEEvNT_6ParamsE$_ZN4cute8gmem_ptrIPKN7cutlass9uint128_tEECI1NS_12iter_adaptorIS4_S5_EEES4_)
$_ZN7cutlass13device_kernelIN5flash19enable_sm80_to_sm89INS1_16FlashAttnBwdSm80INS1_25CollectiveMainloopBwdSm80ILi2ELi2EN4cute5tupleIJNS5_1CILi128EEES8_NS7_ILi64EEEEEENS_10bfloat16_tEfNS_4arch4Sm80ELb1ELb0ELb1ELb0ELb1ELb0ELb0ELb0ELi2ELi4ELi4ELi4ELb0EEENS1_24CollectiveEpilogueBwdGQAISA_fSD_Li256ELb0ELb1EEENS1_25SingleTileBwdLPTSchedulerILb0ELi128ELb1EEEEEEEEEvNT_6ParamsE$_ZN4cute8gmem_ptrIPKN7cutlass9uint128_tEECI1NS_12iter_adaptorIS4_S5_EEES4_:
[----:B------:R-:W-:Y:S02]  /*af80*/  MOV R10, 0xafa0 ;  /* 0x0000afa0000a7802 */ /* 0x000fe40000000f00 */
[----:B------:R-:W-:Y:S05]  /*af90*/  CALL.REL.NOINC `($_ZN7cutlass13device_kernelIN5flash19enable_sm80_to_sm89INS1_16FlashAttnBwdSm80INS1_25CollectiveMainloopBwdSm80ILi2ELi2EN4cute5tupleIJNS5_1CILi128EEES8_NS7_ILi64EEEEEENS_10bfloat16_tEfNS_4arch4Sm80ELb1ELb0ELb1ELb0ELb1ELb0ELb0ELb0ELi2ELi4ELi4ELi4ELb0EEENS1_24CollectiveEpilogueBwdGQAISA_fSD_Li256ELb0ELb1EEENS1_25SingleTileBwdLPTSchedulerILb0ELi128ELb1EEEEEEEEEvNT_6ParamsE$_ZN4cute12iter_adaptorIPKN7cutlass9uint128_tENS_8gmem_ptrIS4_EEEC2ES4_) ;  /* 0xffffa99000007944 */ /* 0x000fea0003c3ffff */
[----:B------:R-:W-:-:S04]  /*afa0*/  MOV R9, 0x0 ;  /* 0x0000000000097802 */ /* 0x000fc80000000f00 */
[----:B------:R-:W-:Y:S05]  /*afb0*/  RET.REL.NODEC R8 `(_ZN7cutlass13device_kernelIN5flash19enable_sm80_to_sm89INS1_16FlashAttnBwdSm80INS1_25CollectiveMainloopBwdSm80ILi2ELi2EN4cute5tupleIJNS5_1CILi128EEES8_NS7_ILi64EEEEEENS_10bfloat16_tEfNS_4arch4Sm80ELb1ELb0ELb1ELb0ELb1ELb0ELb0ELb0ELi2ELi4ELi4ELi4ELb0EEENS1_24CollectiveEpilogueBwdGQAISA_fSD_Li256ELb0ELb1EEENS1_25SingleTileBwdLPTSchedulerILb0ELi128ELb1EEEEEEEEEvNT_6ParamsE) ;  /* 0xffff504008007950 */ /* 0x000fea0003c3ffff */
        .type           $_ZN7cutlass13device_kernelIN5flash19enable_sm80_to_sm89INS1_16FlashAttnBwdSm80INS1_25CollectiveMainloopBwdSm80ILi2ELi2EN4cute5tupleIJNS5_1CILi128EEES8_NS7_ILi64EEEEEENS_10bfloat16_tEfNS_4arch4Sm80ELb1ELb0ELb1ELb0ELb1ELb0ELb0ELb0ELi2ELi4ELi4ELi4ELb0EEENS1_24CollectiveEpilogueBwdGQAISA_fSD_Li256ELb0ELb1EEENS1_25SingleTileBwdLPTSchedulerILb0ELi128ELb1EEEEEEEEEvNT_6ParamsE$_ZN4cute8gmem_ptrIPKfECI1NS_12iter_adaptorIS2_S3_EEES2_,@function
        .size           $_ZN7cutlass13device_kernelIN5flash19enable_sm80_to_sm89INS1_16FlashAttnBwdSm80INS1_25CollectiveMainloopBwdSm80ILi2ELi2EN4cute5tupleIJNS5_1CILi128EEES8_NS7_ILi64EEEEEENS_10bfloat16_tEfNS_4arch4Sm80ELb1ELb0ELb1ELb0ELb1ELb0ELb0ELb0ELi2ELi4ELi4ELi4ELb0EEENS1_24CollectiveEpilogueBwdGQAISA_fSD_Li256ELb0ELb1EEENS1_25SingleTileBwdLPTSchedulerILb0ELi128ELb1EEEEEEEEEvNT_6ParamsE$_ZN4cute8gmem_ptrIPKfECI1NS_12iter_adaptorIS2_S3_EEES2_,($_ZN7cutlass13device_kernelIN5flash19enable_sm80_to_sm89INS1_16FlashAttnBwdSm80INS1_25CollectiveMainloopBwdSm80ILi2ELi2EN4cute5tupleIJNS5_1CILi128EEES8_NS7_ILi64EEEEEENS_10bfloat16_tEfNS_4arch4Sm80ELb1ELb0ELb1ELb0ELb1ELb0ELb0ELb0ELi2ELi4ELi4ELi4ELb0EEENS1_24CollectiveEpilogueBwdGQAISA_fSD_Li256ELb0ELb1EEENS1_25SingleTileBwdLPTSchedulerILb0ELi128ELb1EEEEEEEEEvNT_6ParamsE$_ZN4cute8gmem_ptrIPfECI1NS_12iter_adaptorIS1_S2_EEES1_ - $_ZN7cutlass13device_kernelIN5flash19enable_sm80_to_sm89INS1_16FlashAttnBwdSm80INS1_25CollectiveMainloopBwdSm80ILi2ELi2EN4cute5tupleIJNS5_1CILi128EEES8_NS7_ILi64EEEEEENS_10bfloat16_tEfNS_4arch4Sm80ELb1ELb0ELb1ELb0ELb1ELb0ELb0ELb0ELi2ELi4ELi4ELi4ELb0EEENS1_24CollectiveEpilogueBwdGQAISA_fSD_Li256ELb0ELb1EEENS1_25SingleTileBwdLPTSchedulerILb0ELi128ELb1EEEEEEEEEvNT_6ParamsE$_ZN4cute8gmem_ptrIPKfECI1NS_12iter_adaptorIS2_S3_EEES2_)
$_ZN7cutlass13device_kernelIN5flash19enable_sm80_to_sm89INS1_16FlashAttnBwdSm80INS1_25CollectiveMainloopBwdSm80ILi2ELi2EN4cute5tupleIJNS5_1CILi128EEES8_NS7_ILi64EEEEEENS_10bfloat16_tEfNS_4arch4Sm80ELb1ELb0ELb1ELb0ELb1ELb0ELb0ELb0ELi2ELi4ELi4ELi4ELb0EEENS1_24CollectiveEpilogueBwdGQAISA_fSD_Li256ELb0ELb1EEENS1_25SingleTileBwdLPTSchedulerILb0ELi128ELb1EEEEEEEEEvNT_6ParamsE$_ZN4cute8gmem_ptrIPKfECI1NS_12iter_adaptorIS2_S3_EEES2_:
[----:B------:R-:W-:Y:S02]  /*afc0*/  MOV R10, 0xafe0 ;  /* 0x0000afe0000a7802 */ /* 0x000fe40000000f00 */
[----:B------:R-:W-:Y:S05]  /*afd0*/  CALL.REL.NOINC `($_ZN7cutlass13device_kernelIN5flash19enable_sm80_to_sm89INS1_16FlashAttnBwdSm80INS1_25CollectiveMainloopBwdSm80ILi2ELi2EN4cute5tupleIJNS5_1CILi128EEES8_NS7_ILi64EEEEEENS_10bfloat16_tEfNS_4arch4Sm80ELb1ELb0ELb1ELb0ELb1ELb0ELb0ELb0ELi2ELi4ELi4ELi4ELb0EEENS1_24CollectiveEpilogueBwdGQAISA_fSD_Li256ELb0ELb1EEENS1_25SingleTileBwdLPTSchedulerILb0ELi128ELb1EEEEEEEEEvNT_6ParamsE$_ZN4cute12iter_adaptorIPKfNS_8gmem_ptrIS2_EEEC2ES2_) ;  /* 0xffffa99000007944 */ /* 0x000fea0003c3ffff */
[----:B------:R-:W-:-:S04]  /*afe0*/  MOV R9, 0x0 ;  /* 0x0000000000097802 */ /* 0x000fc80000000f00 */
[----:B------:R-:W-:Y:S05]  /*aff0*/  RET.REL.NODEC R8 `(_ZN7cutlass13device_kernelIN5flash19enable_sm80_to_sm89INS1_16FlashAttnBwdSm80INS1_25CollectiveMainloopBwdSm80ILi2ELi2EN4cute5tupleIJNS5_1CILi128EEES8_NS7_ILi64EEEEEENS_10bfloat16_tEfNS_4arch4Sm80ELb1ELb0ELb1ELb0ELb1ELb0ELb0ELb0ELi2ELi4ELi4ELi4ELb0EEENS1_24CollectiveEpilogueBwdGQAISA_fSD_Li256ELb0ELb1EEENS1_25SingleTileBwdLPTSchedulerILb0ELi128ELb1EEEEEEEEEvNT_6ParamsE) ;  /* 0xffff500008007950 */ /* 0x000fea0003c3ffff */
        .type           $_ZN7cutlass13device_kernelIN5flash19enable_sm80_to_sm89INS1_16FlashAttnBwdSm80INS1_25CollectiveMainloopBwdSm80ILi2ELi2EN4cute5tupleIJNS5_1CILi128EEES8_NS7_ILi64EEEEEENS_10bfloat16_tEfNS_4arch4Sm80ELb1ELb0ELb1ELb0ELb1ELb0ELb0ELb0ELi2ELi4ELi4ELi4ELb0EEENS1_24CollectiveEpilogueBwdGQAISA_fSD_Li256ELb0ELb1EEENS1_25SingleTileBwdLPTSchedulerILb0ELi128ELb1EEEEEEEEEvNT_6ParamsE$_ZN4cute8gmem_ptrIPfECI1NS_12iter_adaptorIS1_S2_EEES1_,@function
        .size           $_ZN7cutlass13device_kernelIN5flash19enable_sm80_to_sm89INS1_16FlashAttnBwdSm80INS1_25CollectiveMainloopBwdSm80ILi2ELi2EN4cute5tupleIJNS5_1CILi128EEES8_NS7_ILi64EEEEEENS_10bfloat16_tEfNS_4arch4Sm80ELb1ELb0ELb1ELb0ELb1ELb0ELb0ELb0ELi2ELi4ELi4ELi4ELb0EEENS1_24CollectiveEpilogueBwdGQAISA_fSD_Li256ELb0ELb1EEENS1_25SingleTileBwdLPTSchedulerILb0ELi128ELb1EEEEEEEEEvNT_6ParamsE$_ZN4cute8gmem_ptrIPfECI1NS_12iter_adaptorIS1_S2_EEES1_,($_ZN7cutlass13device_kernelIN5flash19enable_sm80_to_sm89INS1_16FlashAttnBwdSm80INS1_25CollectiveMainloopBwdSm80ILi2ELi2EN4cute5tupleIJNS5_1CILi128EEES8_NS7_ILi64EEEEEENS_10bfloat16_tEfNS_4arch4Sm80ELb1ELb0ELb1ELb0ELb1ELb0ELb0ELb0ELi2ELi4ELi4ELi4ELb0EEENS1_24CollectiveEpilogueBwdGQAISA_fSD_Li256ELb0ELb1EEENS1_25SingleTileBwdLPTSchedulerILb0ELi128ELb1EEEEEEEEEvNT_6ParamsE$_ZN4cute8smem_ptrIPN7cutlass10bfloat16_tEECI1NS_12iter_adaptorIS3_S4_EEES3_ - $_ZN7cutlass13device_kernelIN5flash19enable_sm80_to_sm89INS1_16FlashAttnBwdSm80INS1_25CollectiveMainloopBwdSm80ILi2ELi2EN4cute5tupleIJNS5_1CILi128EEES8_NS7_ILi64EEEEEENS_10bfloat16_tEfNS_4arch4Sm80ELb1ELb0ELb1ELb0ELb1ELb0ELb0ELb0ELi2ELi4ELi4ELi4ELb0EEENS1_24CollectiveEpilogueBwdGQAISA_fSD_Li256ELb0ELb1EEENS1_25SingleTileBwdLPTSchedulerILb0ELi128ELb1EEEEEEEEEvNT_6ParamsE$_ZN4cute8gmem_ptrIPfECI1NS_12iter_adaptorIS1_S2_EEES1_)
$_ZN7cutlass13device_kernelIN5flash19enable_sm80_to_sm89INS1_16FlashAttnBwdSm80INS1_25CollectiveMainloopBwdSm80ILi2ELi2EN4cute5tupleIJNS5_1CILi128EEES8_NS7_ILi64EEEEEENS_10bfloat16_tEfNS_4arch4Sm80ELb1ELb0ELb1ELb0ELb1ELb0ELb0ELb0ELi2ELi4ELi4ELi4ELb0EEENS1_24CollectiveEpilogueBwdGQAISA_fSD_Li256ELb0ELb1EEENS1_25SingleTileBwdLPTSchedulerILb0ELi128ELb1EEEEEEEEEvNT_6ParamsE$_ZN4cute8gmem_ptrIPfECI1NS_12iter_adaptorIS1_S2_EEES1_:
[----:B------:R-:W-:Y:S02]  /*b000*/  MOV R4, 0xb020 ;  /* 0x0000b02000047802 */ /* 0x000fe40000000f00 */
[----:B------:R-:W-:Y:S05]  /*b010*/  CALL.REL.NOINC `($_ZN7cutlass13device_kernelIN5flash19enable_sm80_to_sm89INS1_16FlashAttnBwdSm80INS1_25CollectiveMainloopBwdSm80ILi2ELi2EN4cute5tupleIJNS5_1CILi128EEES8_NS7_ILi64EEEEEENS_10bfloat16_tEfNS_4arch4Sm80ELb1ELb0ELb1ELb0ELb1ELb0ELb0ELb0ELi2ELi4ELi4ELi4ELb0EEENS1_24CollectiveEpilogueBwdGQAISA_fSD_Li256ELb0ELb1EEENS1_25SingleTileBwdLPTSchedulerILb0ELi128ELb1EEEEEEEEEvNT_6ParamsE$_ZN4cute12iter_adaptorIPfNS_8gmem_ptrIS1_EEEC2ES1_) ;  /* 0xffffaa1000007944 */ /* 0x000fea0003c3ffff */
[----:B------:R-:W-:-:S04]  /*b020*/  MOV R9, 0x0 ;  /* 0x0000000000097802 */ /* 0x000fc80000000f00 */
[----:B------:R-:W-:Y:S05]  /*b030*/  RET.REL.NODEC R8 `(_ZN7cutlass13device_kernelIN5flash19enable_sm80_to_sm89INS1_16FlashAttnBwdSm80INS1_25CollectiveMainloopBwdSm80ILi2ELi2EN4cute5tupleIJNS5_1CILi128EEES8_NS7_ILi64EEEEEENS_10bfloat16_tEfNS_4arch4Sm80ELb1ELb0ELb1ELb0ELb1ELb0ELb0ELb0ELi2ELi4ELi4ELi4ELb0EEENS1_24CollectiveEpilogueBwdGQAISA_fSD_Li256ELb0ELb1EEENS1_25SingleTileBwdLPTSchedulerILb0ELi128ELb1EEEEEEEEEvNT_6ParamsE) ;  /* 0xffff4fc008007950 */ /* 0x000fea0003c3ffff */
        .type           $_ZN7cutlass13device_kernelIN5flash19enable_sm80_to_sm89INS1_16FlashAttnBwdSm80INS1_25CollectiveMainloopBwdSm80ILi2ELi2EN4cute5tupleIJNS5_1CILi128EEES8_NS7_ILi64EEEEEENS_10bfloat16_tEfNS_4arch4Sm80ELb1ELb0ELb1ELb0ELb1ELb0ELb0ELb0ELi2ELi4ELi4ELi4ELb0EEENS1_24CollectiveEpilogueBwdGQAISA_fSD_Li256ELb0ELb1EEENS1_25SingleTileBwdLPTSchedulerILb0ELi128ELb1EEEEEEEEEvNT_6ParamsE$_ZN4cute8smem_ptrIPN7cutlass10bfloat16_tEECI1NS_12iter_adaptorIS3_S4_EEES3_,@function
        .size           $_ZN7cutlass13device_kernelIN5flash19enable_sm80_to_sm89INS1_16FlashAttnBwdSm80INS1_25CollectiveMainloopBwdSm80ILi2ELi2EN4cute5tupleIJNS5_1CILi128EEES8_NS7_ILi64EEEEEENS_10bfloat16_tEfNS_4arch4Sm80ELb1ELb0ELb1ELb0ELb1ELb0ELb0ELb0ELi2ELi4ELi4ELi4ELb0EEENS1_24CollectiveEpilogueBwdGQAISA_fSD_Li256ELb0ELb1EEENS1_25SingleTileBwdLPTSchedulerILb0ELi128ELb1EEEEEEEEEvNT_6ParamsE$_ZN4cute8smem_ptrIPN7cutlass10bfloat16_tEECI1NS_12iter_adaptorIS3_S4_EEES3_,($_ZN7cutlass13device_kernelIN5flash19enable_sm80_to_sm89INS1_16FlashAttnBwdSm80INS1_25CollectiveMainloopBwdSm80ILi2ELi2EN4cute5tupleIJNS5_1CILi128EEES8_NS7_ILi64EEEEEENS_10bfloat16_tEfNS_4arch4Sm80ELb1ELb0ELb1ELb0ELb1ELb0ELb0ELb0ELi2ELi4ELi4ELi4ELb0EEENS1_24CollectiveEpilogueBwdGQAISA_fSD_Li256ELb0ELb1EEENS1_25SingleTileBwdLPTSchedulerILb0ELi128ELb1EEEEEEEEEvNT_6ParamsE$_ZN4cute8smem_ptrIPN7cutlass9uint128_tEECI1NS_12iter_adaptorIS3_S4_EEES3_ - $_ZN7cutlass13device_kernelIN5flash19enable_sm80_to_sm89INS1_16FlashAttnBwdSm80INS1_25CollectiveMainloopBwdSm80ILi2ELi2EN4cute5tupleIJNS5_1CILi128EEES8_NS7_ILi64EEEEEENS_10bfloat16_tEfNS_4arch4Sm80ELb1ELb0ELb1ELb0ELb1ELb0ELb0ELb0ELi2ELi4ELi4ELi4ELb0EEENS1_24CollectiveEpilogueBwdGQAISA_fSD_Li256ELb0ELb1EEENS1_25SingleTileBwdLPTSchedulerILb0ELi128ELb1EEEEEEEEEvNT_6ParamsE$_ZN4cute8smem_ptrIPN7cutlass10bfloat16_tEECI1NS_12iter_adaptorIS3_S4_EEES3_)
$_ZN7cutlass13device_kernelIN5flash19enable_sm80_to_sm89INS1_16FlashAttnBwdSm80INS1_25CollectiveMainloopBwdSm80ILi2ELi2EN4cute5tupleIJNS5_1CILi128EEES8_NS7_ILi64EEEEEENS_10bfloat16_tEfNS_4arch4Sm80ELb1ELb0ELb1ELb0ELb1ELb0ELb0ELb0ELi2ELi4ELi4ELi4ELb0EEENS1_24CollectiveEpilogueBwdGQAISA_fSD_Li256ELb0ELb1EEENS1_25SingleTileBwdLPTSchedulerILb0ELi128ELb1EEEEEEEEEvNT_6ParamsE$_ZN4cute8smem_ptrIPN7cutlass10bfloat16_tEECI1NS_12iter_adaptorIS3_S4_EEES3_:
[----:B------:R-:W-:Y:S02]  /*b040*/  MOV R10, 0xb060 ;  /* 0x0000b060000a7802 */ /* 0x000fe40000000f00 */
[----:B------:R-:W-:Y:S05]  /*b050*/  CALL.REL.NOINC `($_ZN7cutlass13device_kernelIN5flash19enable_sm80_to_sm89INS1_16FlashAttnBwdSm80INS1_25CollectiveMainloopBwdSm80ILi2ELi2EN4cute5tupleIJNS5_1CILi128EEES8_NS7_ILi64EEEEEENS_10bfloat16_tEfNS_4arch4Sm80ELb1ELb0ELb1ELb0ELb1ELb0ELb0ELb0ELi2ELi4ELi4ELi4ELb0EEENS1_24CollectiveEpilogueBwdGQAISA_fSD_Li256ELb0ELb1EEENS1_25SingleTileBwdLPTSchedulerILb0ELi128ELb1EEEEEEEEEvNT_6ParamsE$_ZN4cute12iter_adaptorIPN7cutlass10bfloat16_tENS_8smem_ptrIS3_EEEC2ES3_) ;  /* 0xffffa95000007944 */ /* 0x000fea0003c3ffff */
[----:B------:R-:W-:-:S04]  /*b060*/  MOV R9, 0x0 ;  /* 0x0000000000097802 */ /* 0x000fc80000000f00 */
[----:B------:R-:W-:Y:S05]  /*b070*/  RET.REL.NODEC R8 `(_ZN7cutlass13device_kernelIN5flash19enable_sm80_to_sm89INS1_16FlashAttnBwdSm80INS1_25CollectiveMainloopBwdSm80ILi2ELi2EN4cute5tupleIJNS5_1CILi128EEES8_NS7_ILi64EEEEEENS_10bfloat16_tEfNS_4arch4Sm80ELb1ELb0ELb1ELb0ELb1ELb0ELb0ELb0ELi2ELi4ELi4ELi4ELb0EEENS1_24CollectiveEpilogueBwdGQAISA_fSD_Li256ELb0ELb1EEENS1_25SingleTileBwdLPTSchedulerILb0ELi128ELb1EEEEEEEEEvNT_6ParamsE) ;  /* 0xffff4f8008007950 */ /* 0x000fea0003c3ffff */
        .type           $_ZN7cutlass13device_kernelIN5flash19enable_sm80_to_sm89INS1_16FlashAttnBwdSm80INS1_25CollectiveMainloopBwdSm80ILi2ELi2EN4cute5tupleIJNS5_1CILi128EEES8_NS7_ILi64EEEEEENS_10bfloat16_tEfNS_4arch4Sm80ELb1ELb0ELb1ELb0ELb1ELb0ELb0ELb0ELi2ELi4ELi4ELi4ELb0EEENS1_24CollectiveEpilogueBwdGQAISA_fSD_Li256ELb0ELb1EEENS1_25SingleTileBwdLPTSchedulerILb0ELi128ELb1EEEEEEEEEvNT_6ParamsE$_ZN4cute8smem_ptrIPN7cutlass9uint128_tEECI1NS_12iter_adaptorIS3_S4_EEES3_,@function
        .size           $_ZN7cutlass13device_kernelIN5flash19enable_sm80_to_sm89INS1_16FlashAttnBwdSm80INS1_25CollectiveMainloopBwdSm80ILi2ELi2EN4cute5tupleIJNS5_1CILi128EEES8_NS7_ILi64EEEEEENS_10bfloat16_tEfNS_4arch4Sm80ELb1ELb0ELb1ELb0ELb1ELb0ELb0ELb0ELi2ELi4ELi4ELi4ELb0EEENS1_24CollectiveEpilogueBwdGQAISA_fSD_Li256ELb0ELb1EEENS1_25SingleTileBwdLPTSchedulerILb0ELi128ELb1EEEEEEEEEvNT_6ParamsE$_ZN4cute8smem_ptrIPN7cutlass9uint128_tEECI1NS_12iter_adaptorIS3_S4_EEES3_,($_ZN7cutlass13device_kernelIN5flash19enable_sm80_to_sm89INS1_16FlashAttnBwdSm80INS1_25CollectiveMainloopBwdSm80ILi2ELi2EN4cute5tupleIJNS5_1CILi128EEES8_NS7_ILi64EEEEEENS_10bfloat16_tEfNS_4arch4Sm80ELb1ELb0ELb1ELb0ELb1ELb0ELb0ELb0ELi2ELi4ELi4ELi4ELb0EEENS1_24CollectiveEpilogueBwdGQAISA_fSD_Li256ELb0ELb1EEENS1_25SingleTileBwdLPTSchedulerILb0ELi128ELb1EEEEEEEEEvNT_6ParamsE$_ZN4cute8smem_ptrIPfECI1NS_12iter_adaptorIS1_S2_EEES1_ - $_ZN7cutlass13device_kernelIN5flash19enable_sm80_to_sm89INS1_16FlashAttnBwdSm80INS1_25CollectiveMainloopBwdSm80ILi2ELi2EN4cute5tupleIJNS5_1CILi128EEES8_NS7_ILi64EEEEEENS_10bfloat16_tEfNS_4arch4Sm80ELb1ELb0ELb1ELb0ELb1ELb0ELb0ELb0ELi2ELi4ELi4ELi4ELb0EEENS1_24CollectiveEpilogueBwdGQAISA_fSD_Li256ELb0ELb1EEENS1_25SingleTileBwdLPTSchedulerILb0ELi128ELb1EEEEEEEEEvNT_6ParamsE$_ZN4cute8smem_ptrIPN7cutlass9uint128_tEECI1NS_12iter_adaptorIS3_S4_EEES3_)
$_ZN7cutlass13device_kernelIN5flash19enable_sm80_to_sm89INS1_16FlashAttnBwdSm80INS1_25CollectiveMainloopBwdSm80ILi2ELi2EN4cute5tupleIJNS5_1CILi128EEES8_NS7_ILi64EEEEEENS_10bfloat16_tEfNS_4arch4Sm80ELb1ELb0ELb1ELb0ELb1ELb0ELb0ELb0ELi2ELi4ELi4ELi4ELb0EEENS1_24CollectiveEpilogueBwdGQAISA_fSD_Li256ELb0ELb1EEENS1_25SingleTileBwdLPTSchedulerILb0ELi128ELb1EEEEEEEEEvNT_6ParamsE$_ZN4cute8smem_ptrIPN7cutlass9uint128_tEECI1NS_12iter_adaptorIS3_S4_EEES3_:
[----:B------:R-:W-:Y:S02]  /*b080*/  MOV R8, 0xb0a0 ;  /* 0x0000b0a000087802 */ /* 0x000fe40000000f00 */
[----:B------:R-:W-:Y:S05]  /*b090*/  CALL.REL.NOINC `($_ZN7cutlass13device_kernelIN5flash19enable_sm80_to_sm89INS1_16FlashAttnBwdSm80INS1_25CollectiveMainloopBwdSm80ILi2ELi2EN4cute5tupleIJNS5_1CILi128EEES8_NS7_ILi64EEEEEENS_10bfloat16_tEfNS_4arch4Sm80ELb1ELb0ELb1ELb0ELb1ELb0ELb0ELb0ELi2ELi4ELi4ELi4ELb0EEENS1_24CollectiveEpilogueBwdGQAISA_fSD_Li256ELb0ELb1EEENS1_25SingleTileBwdLPTSchedulerILb0ELi128ELb1EEEEEEEEEvNT_6ParamsE$_ZN4cute12iter_adaptorIPN7cutlass9uint128_tENS_8smem_ptrIS3_EEEC2ES3_) ;  /* 0xffffa95000007944 */ /* 0x000fea0003c3ffff */
[----:B------:R-:W-:-:S04]  /*b0a0*/  MOV R7, 0x0 ;  /* 0x0000000000077802 */ /* 0x000fc80000000f00 */
[----:B------:R-:W-:Y:S05]  /*b0b0*/  RET.REL.NODEC R6 `(_ZN7cutlass13device_kernelIN5flash19enable_sm80_to_sm89INS1_16FlashAttnBwdSm80INS1_25CollectiveMainloopBwdSm80ILi2ELi2EN4cute5tupleIJNS5_1CILi128EEES8_NS7_ILi64EEEEEENS_10bfloat16_tEfNS_4arch4Sm80ELb1ELb0ELb1ELb0ELb1ELb0ELb0ELb0ELi2ELi4ELi4ELi4ELb0EEENS1_24CollectiveEpilogueBwdGQAISA_fSD_Li256ELb0ELb1EEENS1_25SingleTileBwdLPTSchedulerILb0ELi128ELb1EEEEEEEEEvNT_6ParamsE) ;  /* 0xffff4f4006007950 */ /* 0x000fea0003c3ffff */
        .type           $_ZN7cutlass13device_kernelIN5flash19enable_sm80_to_sm89INS1_16FlashAttnBwdSm80INS1_25CollectiveMainloopBwdSm80ILi2ELi2EN4cute5tupleIJNS5_1CILi128EEES8_NS7_ILi64EEEEEENS_10bfloat16_tEfNS_4arch4Sm80ELb1ELb0ELb1ELb0ELb1ELb0ELb0ELb0ELi2ELi4ELi4ELi4ELb0EEENS1_24CollectiveEpilogueBwdGQAISA_fSD_Li256ELb0ELb1EEENS1_25SingleTileBwdLPTSchedulerILb0ELi128ELb1EEEEEEEEEvNT_6ParamsE$_ZN4cute8smem_ptrIPfECI1NS_12iter_adaptorIS1_S2_EEES1_,@function
        .size           $_ZN7cutlass13device_kernelIN5flash19enable_sm80_to_sm89INS1_16FlashAttnBwdSm80INS1_25CollectiveMainloopBwdSm80ILi2ELi2EN4cute5tupleIJNS5_1CILi128EEES8_NS7_ILi64EEEEEENS_10bfloat16_tEfNS_4arch4Sm80ELb1ELb0ELb1ELb0ELb1ELb0ELb0ELb0ELi2ELi4ELi4ELi4ELb0EEENS1_24CollectiveEpilogueBwdGQAISA_fSD_Li256ELb0ELb1EEENS1_25SingleTileBwdLPTSchedulerILb0ELi128ELb1EEEEEEEEEvNT_6ParamsE$_ZN4cute8smem_ptrIPfECI1NS_12iter_adaptorIS1_S2_EEES1_,($_ZN7cutlass13device_kernelIN5flash19enable_sm80_to_sm89INS1_16FlashAttnBwdSm80INS1_25CollectiveMainloopBwdSm80ILi2ELi2EN4cute5tupleIJNS5_1CILi128EEES8_NS7_ILi64EEEEEENS_10bfloat16_tEfNS_4arch4Sm80ELb1ELb0ELb1ELb0ELb1ELb0ELb0ELb0ELi2ELi4ELi4ELi4ELb0EEENS1_24CollectiveEpilogueBwdGQAISA_fSD_Li256ELb0ELb1EEENS1_25SingleTileBwdLPTSchedulerILb0ELi128ELb1EEEEEEEEEvNT_6ParamsE$_ZN4cute8smem_ptrIPjECI1NS_12iter_adaptorIS1_S2_EEES1_ - $_ZN7cutlass13device_kernelIN5flash19enable_sm80_to_sm89INS1_16FlashAttnBwdSm80INS1_25CollectiveMainloopBwdSm80ILi2ELi2EN4cute5tupleIJNS5_1CILi128EEES8_NS7_ILi64EEEEEENS_10bfloat16_tEfNS_4arch4Sm80ELb1ELb0ELb1ELb0ELb1ELb0ELb0ELb0ELi2ELi4ELi4ELi4ELb0EEENS1_24CollectiveEpilogueBwdGQAISA_fSD_Li256ELb0ELb1EEENS1_25SingleTileBwdLPTSchedulerILb0ELi128ELb1EEEEEEEEEvNT_6ParamsE$_ZN4cute8smem_ptrIPfECI1NS_12iter_adaptorIS1_S2_EEES1_)
$_ZN7cutlass13device_kernelIN5flash19enable_sm80_to_sm89INS1_16FlashAttnBwdSm80INS1_25CollectiveMainloopBwdSm80ILi2ELi2EN4cute5tupleIJNS5_1CILi128EEES8_NS7_ILi64EEEEEENS_10bfloat16_tEfNS_4arch4Sm80ELb1ELb0ELb1ELb0ELb1ELb0ELb0ELb0ELi2ELi4ELi4ELi4ELb0EEENS1_24CollectiveEpilogueBwdGQAISA_fSD_Li256ELb0ELb1EEENS1_25SingleTileBwdLPTSchedulerILb0ELi128ELb1EEEEEEEEEvNT_6ParamsE$_ZN4cute8smem_ptrIPfECI1NS_12iter_adaptorIS1_S2_EEES1_:
[----:B------:R-:W-:Y:S02]  /*b0c0*/  MOV R10, 0xb0e0 ;  /* 0x0000b0e0000a7802 */ /* 0x000fe40000000f00 */
[----:B------:R-:W-:Y:S05]  /*b0d0*/  CALL.REL.NOINC `($_ZN7cutlass13device_kernelIN5flash19enable_sm80_to_sm89INS1_16FlashAttnBwdSm80INS1_25CollectiveMainloopBwdSm80ILi2ELi2EN4cute5tupleIJNS5_1CILi128EEES8_NS7_ILi64EEEEEENS_10bfloat16_tEfNS_4arch4Sm80ELb1ELb0ELb1ELb0ELb1ELb0ELb0ELb0ELi2ELi4ELi4ELi4ELb0EEENS1_24CollectiveEpilogueBwdGQAISA_fSD_Li256ELb0ELb1EEENS1_25SingleTileBwdLPTSchedulerILb0ELi128ELb1EEEEEEEEEvNT_6ParamsE$_ZN4cute12iter_adaptorIPfNS_8smem_ptrIS1_EEEC2ES1_) ;  /* 0xffffa99000007944 */ /* 0x000fea0003c3ffff */
[----:B------:R-:W-:-:S04]  /*b0e0*/  MOV R9, 0x0 ;  /* 0x0000000000097802 */ /* 0x000fc80000000f00 */
[----:B------:R-:W-:Y:S05]  /*b0f0*/  RET.REL.NODEC R8 `(_ZN7cutlass13device_kernelIN5flash19enable_sm80_to_sm89INS1_16FlashAttnBwdSm80INS1_25CollectiveMainloopBwdSm80ILi2ELi2EN4cute5tupleIJNS5_1CILi128EEES8_NS7_ILi64EEEEEENS_10bfloat16_tEfNS_4arch4Sm80ELb1ELb0ELb1ELb0ELb1ELb0ELb0ELb0ELi2ELi4ELi4ELi4ELb0EEENS1_24CollectiveEpilogueBwdGQAISA_fSD_Li256ELb0ELb1EEENS1_25SingleTileBwdLPTSchedulerILb0ELi128ELb1EEEEEEEEEvNT_6ParamsE) ;  /* 0xffff4f0008007950 */ /* 0x000fea0003c3ffff */
        .type           $_ZN7cutlass13device_kernelIN5flash19enable_sm80_to_sm89INS1_16FlashAttnBwdSm80INS1_25CollectiveMainloopBwdSm80ILi2ELi2EN4cute5tupleIJNS5_1CILi128EEES8_NS7_ILi64EEEEEENS_10bfloat16_tEfNS_4arch4Sm80ELb1ELb0ELb1ELb0ELb1ELb0ELb0ELb0ELi2ELi4ELi4ELi4ELb0EEENS1_24CollectiveEpilogueBwdGQAISA_fSD_Li256ELb0ELb1EEENS1_25SingleTileBwdLPTSchedulerILb0ELi128ELb1EEEEEEEEEvNT_6ParamsE$_ZN4cute8smem_ptrIPjECI1NS_12iter_adaptorIS1_S2_EEES1_,@function
        .size           $_ZN7cutlass13device_kernelIN5flash19enable_sm80_to_sm89INS1_16FlashAttnBwdSm80INS1_25CollectiveMainloopBwdSm80ILi2ELi2EN4cute5tupleIJNS5_1CILi128EEES8_NS7_ILi64EEEEEENS_10bfloat16_tEfNS_4arch4Sm80ELb1ELb0ELb1ELb0ELb1ELb0ELb0ELb0ELi2ELi4ELi4ELi4ELb0EEENS1_24CollectiveEpilogueBwdGQAISA_fSD_Li256ELb0ELb1EEENS1_25SingleTileBwdLPTSchedulerILb0ELi128ELb1EEEEEEEEEvNT_6ParamsE$_ZN4cute8smem_ptrIPjECI1NS_12iter_adaptorIS1_S2_EEES1_,($_ZN7cutlass13device_kernelIN5flash19enable_sm80_to_sm89INS1_16FlashAttnBwdSm80INS1_25CollectiveMainloopBwdSm80ILi2ELi2EN4cute5tupleIJNS5_1CILi128EEES8_NS7_ILi64EEEEEENS_10bfloat16_tEfNS_4arch4Sm80ELb1ELb0ELb1ELb0ELb1ELb0ELb0ELb0ELi2ELi4ELi4ELi4ELb0EEENS1_24CollectiveEpilogueBwdGQAISA_fSD_Li256ELb0ELb1EEENS1_25SingleTileBwdLPTSchedulerILb0ELi128ELb1EEEEEEEEEvNT_6ParamsE$_ZN73_INTERNAL_24fd9406_37_flash_bwd_hdim64_bf16_softcap_sm80_cu_3fbc093a_291814__viaddmin_s32Eiii - $_ZN7cutlass13device_kernelIN5flash19enable_sm80_to_sm89INS1_16FlashAttnBwdSm80INS1_25CollectiveMainloopBwdSm80ILi2ELi2EN4cute5tupleIJNS5_1CILi128EEES8_NS7_ILi64EEEEEENS_10bfloat16_tEfNS_4arch4Sm80ELb1ELb0ELb1ELb0ELb1ELb0ELb0ELb0ELi2ELi4ELi4ELi4ELb0EEENS1_24CollectiveEpilogueBwdGQAISA_fSD_Li256ELb0ELb1EEENS1_25SingleTileBwdLPTSchedulerILb0ELi128ELb1EEEEEEEEEvNT_6ParamsE$_ZN4cute8smem_ptrIPjECI1NS_12iter_adaptorIS1_S2_EEES1_)
$_ZN7cutlass13device_kernelIN5flash19enable_sm80_to_sm89INS1_16FlashAttnBwdSm80INS1_25CollectiveMainloopBwdSm80ILi2ELi2EN4cute5tupleIJNS5_1CILi128EEES8_NS7_ILi64EEEEEENS_10bfloat16_tEfNS_4arch4Sm80ELb1ELb0ELb1ELb0ELb1ELb0ELb0ELb0ELi2ELi4ELi4ELi4ELb0EEENS1_24CollectiveEpilogueBwdGQAISA_fSD_Li256ELb0ELb1EEENS1_25SingleTileBwdLPTSchedulerILb0ELi128ELb1EEEEEEEEEvNT_6ParamsE$_ZN4cute8smem_ptrIPjECI1NS_12iter_adaptorIS1_S2_EEES1_:
[----:B------:R-:W-:Y:S02]  /*b100*/  MOV R10, 0xb120 ;  /* 0x0000b120000a7802 */ /* 0x000fe40000000f00 */
[----:B------:R-:W-:Y:S05]  /*b110*/  CALL.REL.NOINC `($_ZN7cutlass13device_kernelIN5flash19enable_sm80_to_sm89INS1_16FlashAttnBwdSm80INS1_25CollectiveMainloopBwdSm80ILi2ELi2EN4cute5tupleIJNS5_1CILi128EEES8_NS7_ILi64EEEEEENS_10bfloat16_tEfNS_4arch4Sm80ELb1ELb0ELb1ELb0ELb1ELb0ELb0ELb0ELi2ELi4ELi4ELi4ELb0EEENS1_24CollectiveEpilogueBwdGQAISA_fSD_Li256ELb0ELb1EEENS1_25SingleTileBwdLPTSchedulerILb0ELi128ELb1EEEEEEEEEvNT_6ParamsE$_ZN4cute12iter_adaptorIPjNS_8smem_ptrIS1_EEEC2ES1_) ;  /* 0xffffa99000007944 */ /* 0x000fea0003c3ffff */
[----:B------:R-:W-:-:S04]  /*b120*/  MOV R9, 0x0 ;  /* 0x0000000000097802 */ /* 0x000fc80000000f00 */
[----:B------:R-:W-:Y:S05]  /*b130*/  RET.REL.NODEC R8 `(_ZN7cutlass13device_kernelIN5flash19enable_sm80_to_sm89INS1_16FlashAttnBwdSm80INS1_25CollectiveMainloopBwdSm80ILi2ELi2EN4cute5tupleIJNS5_1CILi128EEES8_NS7_ILi64EEEEEENS_10bfloat16_tEfNS_4arch4Sm80ELb1ELb0ELb1ELb0ELb1ELb0ELb0ELb0ELi2ELi4ELi4ELi4ELb0EEENS1_24CollectiveEpilogueBwdGQAISA_fSD_Li256ELb0ELb1EEENS1_25SingleTileBwdLPTSchedulerILb0ELi128ELb1EEEEEEEEEvNT_6ParamsE) ;  /* 0xffff4ec008007950 */ /* 0x000fea0003c3ffff */
        .type           $_ZN7cutlass13device_kernelIN5flash19enable_sm80_to_sm89INS1_16FlashAttnBwdSm80INS1_25CollectiveMainloopBwdSm80ILi2ELi2EN4cute5tupleIJNS5_1CILi128EEES8_NS7_ILi64EEEEEENS_10bfloat16_tEfNS_4arch4Sm80ELb1ELb0ELb1ELb0ELb1ELb0ELb0ELb0ELi2ELi4ELi4ELi4ELb0EEENS1_24CollectiveEpilogueBwdGQAISA_fSD_Li256ELb0ELb1EEENS1_25SingleTileBwdLPTSchedulerILb0ELi128ELb1EEEEEEEEEvNT_6ParamsE$_ZN73_INTERNAL_24fd9406_37_flash_bwd_hdim64_bf16_softcap_sm80_cu_3fbc093a_291814__viaddmin_s32Eiii,@function
        .size           $_ZN7cutlass13device_kernelIN5flash19enable_sm80_to_sm89INS1_16FlashAttnBwdSm80INS1_25CollectiveMainloopBwdSm80ILi2ELi2EN4cute5tupleIJNS5_1CILi128EEES8_NS7_ILi64EEEEEENS_10bfloat16_tEfNS_4arch4Sm80ELb1ELb0ELb1ELb0ELb1ELb0ELb0ELb0ELi2ELi4ELi4ELi4ELb0EEENS1_24CollectiveEpilogueBwdGQAISA_fSD_Li256ELb0ELb1EEENS1_25SingleTileBwdLPTSchedulerILb0ELi128ELb1EEEEEEEEEvNT_6ParamsE$_ZN73_INTERNAL_24fd9406_37_flash_bwd_hdim64_bf16_softcap_sm80_cu_3fbc093a_291814__viaddmin_s32Eiii,($_ZN7cutlass13device_kernelIN5flash19enable_sm80_to_sm89INS1_16FlashAttnBwdSm80INS1_25CollectiveMainloopBwdSm80ILi2ELi2EN4cute5tupleIJNS5_1CILi128EEES8_NS7_ILi64EEEEEENS_10bfloat16_tEfNS_4arch4Sm80ELb1ELb0ELb1ELb0ELb1ELb0ELb0ELb0ELi2ELi4ELi4ELi4ELb0EEENS1_24CollectiveEpilogueBwdGQAISA_fSD_Li256ELb0ELb1EEENS1_25SingleTileBwdLPTSchedulerILb0ELi128ELb1EEEEEEEEEvNT_6ParamsE$_ZN73_INTERNAL_24fd9406_37_flash_bwd_hdim64_bf16_softcap_sm80_cu_3fbc093a_291824__cvta_generic_to_sharedEPKv - $_ZN7cutlass13device_kernelIN5flash19enable_sm80_to_sm89INS1_16FlashAttnBwdSm80INS1_25CollectiveMainloopBwdSm80ILi2ELi2EN4cute5tupleIJNS5_1CILi128EEES8_NS7_ILi64EEEEEENS_10bfloat16_tEfNS_4arch4Sm80ELb1ELb0ELb1ELb0ELb1ELb0ELb0ELb0ELi2ELi4ELi4ELi4ELb0EEENS1_24CollectiveEpilogueBwdGQAISA_fSD_Li256ELb0ELb1EEENS1_25SingleTileBwdLPTSchedulerILb0ELi128ELb1EEEEEEEEEvNT_6ParamsE$_ZN73_INTERNAL_24fd9406_37_flash_bwd_hdim64_bf16_softcap_sm80_cu_3fbc093a_291814__viaddmin_s32Eiii)
$_ZN7cutlass13device_kernelIN5flash19enable_sm80_to_sm89INS1_16FlashAttnBwdSm80INS1_25CollectiveMainloopBwdSm80ILi2ELi2EN4cute5tupleIJNS5_1CILi128EEES8_NS7_ILi64EEEEEENS_10bfloat16_tEfNS_4arch4Sm80ELb1ELb0ELb1ELb0ELb1ELb0ELb0ELb0ELi2ELi4ELi4ELi4ELb0EEENS1_24CollectiveEpilogueBwdGQAISA_fSD_Li256ELb0ELb1EEENS1_25SingleTileBwdLPTSchedulerILb0ELi128ELb1EEEEEEEEEvNT_6ParamsE$_ZN73_INTERNAL_24fd9406_37_flash_bwd_hdim64_bf16_softcap_sm80_cu_3fbc093a_291814__viaddmin_s32Eiii:
[----:B------:R-:W-:Y:S02]  /*b140*/  IADD3 R3, R3, R46, RZ ;  /* 0x0000002e03037210 */ /* 0x000fe40007ffe0ff */
[----:B------:R-:W-:Y:S02]  /*b150*/  MOV R6, 0xb170 ;  /* 0x0000b17000067802 */ /* 0x000fe40000000f00 */
[----:B------:R-:W-:Y:S05]  /*b160*/  CALL.REL.NOINC `($_ZN7cutlass13device_kernelIN5flash19enable_sm80_to_sm89INS1_16FlashAttnBwdSm80INS1_25CollectiveMainloopBwdSm80ILi2ELi2EN4cute5tupleIJNS5_1CILi128EEES8_NS7_ILi64EEEEEENS_10bfloat16_tEfNS_4arch4Sm80ELb1ELb0ELb1ELb0ELb1ELb0ELb0ELb0ELi2ELi4ELi4ELi4ELb0EEENS1_24CollectiveEpilogueBwdGQAISA_fSD_Li256ELb0ELb1EEENS1_25SingleTileBwdLPTSchedulerILb0ELi128ELb1EEEEEEEEEvNT_6ParamsE$min) ;  /* 0x0005bd7000007944 */ /* 0x000fea0003c00000 */
[----:B------:R-:W-:-:S04]  /*b170*/  MOV R3, 0x0 ;  /* 0x0000000000037802 */ /* 0x000fc80000000f00 */
[----:B------:R-:W-:Y:S05]  /*b180*/  RET.REL.NODEC R2 `(_ZN7cutlass13device_kernelIN5flash19enable_sm80_to_sm89INS1_16FlashAttnBwdSm80INS1_25CollectiveMainloopBwdSm80ILi2ELi2EN4cute5tupleIJNS5_1CILi128EEES8_NS7_ILi64EEEEEENS_10bfloat16_tEfNS_4arch4Sm80ELb1ELb0ELb1ELb0ELb1ELb0ELb0ELb0ELi2ELi4ELi4ELi4ELb0EEENS1_24CollectiveEpilogueBwdGQAISA_fSD_Li256ELb0ELb1EEENS1_25SingleTileBwdLPTSchedulerILb0ELi128ELb1EEEEEEEEEvNT_6ParamsE) ;  /* 0xffff4e7002007950 */ /* 0x000fea0003c3ffff */
        .type           $_ZN7cutlass13device_kernelIN5flash19enable_sm80_to_sm89INS1_16FlashAttnBwdSm80INS1_25CollectiveMainloopBwdSm80ILi2ELi2EN4cute5tupleIJNS5_1CILi128EEES8_NS7_ILi64EEEEEENS_10bfloat16_tEfNS_4arch4Sm80ELb1ELb0ELb1ELb0ELb1ELb0ELb0ELb0ELi2ELi4ELi4ELi4ELb0EEENS1_24CollectiveEpilogueBwdGQAISA_fSD_Li256ELb0ELb1EEENS1_25SingleTileBwdLPTSchedulerILb0ELi128ELb1EEEEEEEEEvNT_6ParamsE$_ZN73_INTERNAL_24fd9406_37_flash_bwd_hdim64_bf16_softcap_sm80_cu_3fbc093a_291824__cvta_generic_to_sharedEPKv,@function
        .size           $_ZN7cutlass13device_kernelIN5flash19enable_sm80_to_sm89INS1_16FlashAttnBwdSm80INS1_25CollectiveMainloopBwdSm80ILi2ELi2EN4cute5tupleIJNS5_1CILi128EEES8_NS7_ILi64EEEEEENS_10bfloat16_tEfNS_4arch4Sm80ELb1ELb0ELb1ELb0ELb1ELb0ELb0ELb0ELi2ELi4ELi4ELi4ELb0EEENS1_24CollectiveEpilogueBwdGQAISA_fSD_Li256ELb0ELb1EEENS1_25SingleTileBwdLPTSchedulerILb0ELi128ELb1EEEEEEEEEvNT_6ParamsE$_ZN73_INTERNAL_24fd9406_37_flash_bwd_hdim64_bf16_softcap_sm80_cu_3fbc093a_291824__cvta_generic_to_sharedEPKv,($_ZN7cutlass13device_kernelIN5flash19enable_sm80_to_sm89INS1_16FlashAttnBwdSm80INS1_25CollectiveMainloopBwdSm80ILi2ELi2EN4cute5tupleIJNS5_1CILi128EEES8_NS7_ILi64EEEEEENS_10bfloat16_tEfNS_4arch4Sm80ELb1ELb0ELb1ELb0ELb1ELb0ELb0ELb0ELi2ELi4ELi4ELi4ELb0EEENS1_24CollectiveEpilogueBwdGQAISA_fSD_Li256ELb0ELb1EEENS1_25SingleTileBwdLPTSchedulerILb0ELi128ELb1EEEEEEEEEvNT_6ParamsE$_ZN73_INTERNAL_24fd9406_37_flash_bwd_hdim64_bf16_softcap_sm80_cu_3fbc093a_29189atomicAddEPff - $_ZN7cutlass13device_kernelIN5flash19enable_sm80_to_sm89INS1_16FlashAttnBwdSm80INS1_25CollectiveMainloopBwdSm80ILi2ELi2EN4cute5tupleIJNS5_1CILi128EEES8_NS7_ILi64EEEEEENS_10bfloat16_tEfNS_4arch4Sm80ELb1ELb0ELb1ELb0ELb1ELb0ELb0ELb0ELi2ELi4ELi4ELi4ELb0EEENS1_24CollectiveEpilogueBwdGQAISA_fSD_Li256ELb0ELb1EEENS1_25SingleTileBwdLPTSchedulerILb0ELi128ELb1EEEEEEEEEvNT_6ParamsE$_ZN73_INTERNAL_24fd9406_37_flash_bwd_hdim64_bf16_softcap_sm80_cu_3fbc093a_291824__cvta_generic_to_sharedEPKv)
$_ZN7cutlass13device_kernelIN5flash19enable_sm80_to_sm89INS1_16FlashAttnBwdSm80INS1_25CollectiveMainloopBwdSm80ILi2ELi2EN4cute5tupleIJNS5_1CILi128EEES8_NS7_ILi64EEEEEENS_10bfloat16_tEfNS_4arch4Sm80ELb1ELb0ELb1ELb0ELb1ELb0ELb0ELb0ELi2ELi4ELi4ELi4ELb0EEENS1_24CollectiveEpilogueBwdGQAISA_fSD_Li256ELb0ELb1EEENS1_25SingleTileBwdLPTSchedulerILb0ELi128ELb1EEEEEEEEEvNT_6ParamsE$_ZN73_INTERNAL_24fd9406_37_flash_bwd_hdim64_bf16_softcap_sm80_cu_3fbc093a_291824__cvta_generic_to_sharedEPKv:
[----:B------:R-:W-:Y:S02]  /*b190*/  MOV R3, 0x0 ;  /* 0x0000000000037802 */ /* 0x000fe40000000f00 */
[----:B------:R-:W-:Y:S02]  /*b1a0*/  IADD3 R4, R4, -c[0x0][0x18], RZ ;  /* 0x8000060004047a10 */ /* 0x000fe40007ffe0ff */
[----:B------:R-:W-:Y:S05]  /*b1b0*/  RET.REL.NODEC R2 `(_ZN7cutlass13device_kernelIN5flash19enable_sm80_to_sm89INS1_16FlashAttnBwdSm80INS1_25CollectiveMainloopBwdSm80ILi2ELi2EN4cute5tupleIJNS5_1CILi128EEES8_NS7_ILi64EEEEEENS_10bfloat16_tEfNS_4arch4Sm80ELb1ELb0ELb1ELb0ELb1ELb0ELb0ELb0ELi2ELi4ELi4ELi4ELb0EEENS1_24CollectiveEpilogueBwdGQAISA_fSD_Li256ELb0ELb1EEENS1_25SingleTileBwdLPTSchedulerILb0ELi128ELb1EEEEEEEEEvNT_6ParamsE) ;  /* 0xffff4e4002007950 */ /* 0x000fea0003c3ffff */
        .type           $_ZN7cutlass13device_kernelIN5flash19enable_sm80_to_sm89INS1_16FlashAttnBwdSm80INS1_25CollectiveMainloopBwdSm80ILi2ELi2EN4cute5tupleIJNS5_1CILi128EEES8_NS7_ILi64EEEEEENS_10bfloat16_tEfNS_4arch4Sm80ELb1ELb0ELb1ELb0ELb1ELb0ELb0ELb0ELi2ELi4ELi4ELi4ELb0EEENS1_24CollectiveEpilogueBwdGQAISA_fSD_Li256ELb0ELb1EEENS1_25SingleTileBwdLPTSchedulerILb0ELi128ELb1EEEEEEEEEvNT_6ParamsE$_ZN73_INTERNAL_24fd9406_37_flash_bwd_hdim64_bf16_softcap_sm80_cu_3fbc093a_29189atomicAddEPff,@function
        .size           $_ZN7cutlass13device_kernelIN5flash19enable_sm80_to_sm89INS1_16FlashAttnBwdSm80INS1_25CollectiveMainloopBwdSm80ILi2ELi2EN4cute5tupleIJNS5_1CILi128EEES8_NS7_ILi64EEEEEENS_10bfloat16_tEfNS_4arch4Sm80ELb1ELb0ELb1ELb0ELb1ELb0ELb0ELb0ELi2ELi4ELi4ELi4ELb0EEENS1_24CollectiveEpilogueBwdGQAISA_fSD_Li256ELb0ELb1EEENS1_25SingleTileBwdLPTSchedulerILb0ELi128ELb1EEEEEEEEEvNT_6ParamsE$_ZN73_INTERNAL_24fd9406_37_flash_bwd_hdim64_bf16_softcap_sm80_cu_3fbc093a_29189atomicAddEPff,($_ZN7cutlass13device_kernelIN5flash19enable_sm80_to_sm89INS1_16FlashAttnBwdSm80INS1_25CollectiveMainloopBwdSm80ILi2ELi2EN4cute5tupleIJNS5_1CILi128EEES8_NS7_ILi64EEEEEENS_10bfloat16_tEfNS_4arch4Sm80ELb1ELb0ELb1ELb0ELb1ELb0ELb0ELb0ELi2ELi4ELi4ELi4ELb0EEENS1_24CollectiveEpilogueBwdGQAISA_fSD_Li256ELb0ELb1EEENS1_25SingleTileBwdLPTSchedulerILb0ELi128ELb1EEEEEEEEEvNT_6ParamsE$_ZZN4cute12filter_tupleINS_5tupleIJNS1_IJNS_10UnderscoreENS_1CILi0EEEEEENS1_IJS4_S2_EEEEEENS1_IJNS1_IJNS1_IJNS3_ILi1EEES4_EEES4_EEENS1_IJNS1_IJS4_S4_EEEiEEEEEEZNS_5sliceIS7_SD_EEDaRKT_RKT0_EUlRKT_RKT0_E_EEDaSH_SK_OT1_ENKUlDpSN_E_clIJNS1_IJS9_EEENS1_IJiEEEEEEDaSU_ - $_ZN7cutlass13device_kernelIN5flash19enable_sm80_to_sm89INS1_16FlashAttnBwdSm80INS1_25CollectiveMainloopBwdSm80ILi2ELi2EN4cute5tupleIJNS5_1CILi128EEES8_NS7_ILi64EEEEEENS_10bfloat16_tEfNS_4arch4Sm80ELb1ELb0ELb1ELb0ELb1ELb0ELb0ELb0ELi2ELi4ELi4ELi4ELb0EEENS1_24CollectiveEpilogueBwdGQAISA_fSD_Li256ELb0ELb1EEENS1_25SingleTileBwdLPTSchedulerILb0ELi128ELb1EEEEEEEEEvNT_6ParamsE$_ZN73_INTERNAL_24fd9406_37_flash_bwd_hdim64_bf16_softcap_sm80_cu_3fbc093a_29189atomicAddEPff)
$_ZN7cutlass13device_kernelIN5flash19enable_sm80_to_sm89INS1_16FlashAttnBwdSm80INS1_25CollectiveMainloopBwdSm80ILi2ELi2EN4cute5tupleIJNS5_1CILi128EEES8_NS7_ILi64EEEEEENS_10bfloat16_tEfNS_4arch4Sm80ELb1ELb0ELb1ELb0ELb1ELb0ELb0ELb0ELi2ELi4ELi4ELi4ELb0EEENS1_24CollectiveEpilogueBwdGQAISA_fSD_Li256ELb0ELb1EEENS1_25SingleTileBwdLPTSchedulerILb0ELi128ELb1EEEEEEEEEvNT_6ParamsE$_ZN73_INTERNAL_24fd9406_37_flash_bwd_hdim64_bf16_softcap_sm80_cu_3fbc093a_29189atomicAddEPff:
[----:B------:R-:W-:Y:S01]  /*b1c0*/  BSSY B0, `(.L_x_2649) ;  /* 0x0000003000007945 */ /* 0x000fe20003800000 */
[----:B------:R-:W-:Y:S02]  /*b1d0*/  MOV R12, 0xb1f0 ;  /* 0x0000b1f0000c7802 */ /* 0x000fe40000000f00 */
[----:B------:R-:W-:Y:S05]  /*b1e0*/  CALL.REL.NOINC `($_ZN7cutlass13device_kernelIN5flash19enable_sm80_to_sm89INS1_16FlashAttnBwdSm80INS1_25CollectiveMainloopBwdSm80ILi2ELi2EN4cute5tupleIJNS5_1CILi128EEES8_NS7_ILi64EEEEEENS_10bfloat16_tEfNS_4arch4Sm80ELb1ELb0ELb1ELb0ELb1ELb0ELb0ELb0ELi2ELi4ELi4ELi4ELb0EEENS1_24CollectiveEpilogueBwdGQAISA_fSD_Li256ELb0ELb1EEENS1_25SingleTileBwdLPTSchedulerILb0ELi128ELb1EEEEEEEEEvNT_6ParamsE$__fAtomicAdd) ;  /* 0x0005bb8000007944 */ /* 0x000fea0003c00000 */
[----:B------:R-:W-:Y:S05]  /*b1f0*/  BSYNC B0 ;  /* 0x0000000000007941 */ /* 0x000fea0003800000 */
.L_x_2649:
[----:B------:R-:W-:-:S04]  /*b200*/  MOV R11, 0x0 ;  /* 0x00000000000b7802 */ /* 0x000fc80000000f00 */
[----:B------:R-:W-:Y:S05]  /*b210*/  RET.REL.NODEC R10 `(_ZN7cutlass13device_kernelIN5flash19enable_sm80_to_sm89INS1_16FlashAttnBwdSm80INS1_25CollectiveMainloopBwdSm80ILi2ELi2EN4cute5tupleIJNS5_1CILi128EEES8_NS7_ILi64EEEEEENS_10bfloat16_tEfNS_4arch4Sm80ELb1ELb0ELb1ELb0ELb1ELb0ELb0ELb0ELi2ELi4ELi4ELi4ELb0EEENS1_24CollectiveEpilogueBwdGQAISA_fSD_Li256ELb0ELb1EEENS1_25SingleTileBwdLPTSchedulerILb0ELi128ELb1EEEEEEEEEvNT_6ParamsE) ;  /* 0xffff4de00a007950 */ /* 0x000fea0003c3ffff */
        .type           $_ZN7cutlass13device_kernelIN5flash19enable_sm80_to_sm89INS1_16FlashAttnBwdSm80INS1_25CollectiveMainloopBwdSm80ILi2ELi2EN4cute5tupleIJNS5_1CILi128EEES8_NS7_ILi64EEEEEENS_10bfloat16_tEfNS_4arch4Sm80ELb1ELb0ELb1ELb0ELb1ELb0ELb0ELb0ELi2ELi4ELi4ELi4ELb0EEENS1_24CollectiveEpilogueBwdGQAISA_fSD_Li256ELb0ELb1EEENS1_25SingleTileBwdLPTSchedulerILb0ELi128ELb1EEEEEEEEEvNT_6ParamsE$_ZZN4cute12filter_tupleINS_5tupleIJNS1_IJNS_10UnderscoreENS_1CILi0EEEEEENS1_IJS4_S2_EEEEEENS1_IJNS1_IJNS1_IJNS3_ILi1EEES4_EEES4_EEENS1_IJNS1_IJS4_S4_EEEiEEEEEEZNS_5sliceIS7_SD_EEDaRKT_RKT0_EUlRKT_RKT0_E_EEDaSH_SK_OT1_ENKUlDpSN_E_clIJNS1_IJS9_EEENS1_IJiEEEEEEDaSU_,@function
        .size           $_ZN7cutlass13device_kernelIN5flash19enable_sm80_to_sm89INS1_16FlashAttnBwdSm80INS1_25CollectiveMainloopBwdSm80ILi2ELi2EN4cute5tupleIJNS5_1CILi128EEES8_NS7_ILi64EEEEEENS_10bfloat16_tEfNS_4arch4Sm80ELb1ELb0ELb1ELb0ELb1ELb0ELb0ELb0ELi2ELi4ELi4ELi4ELb0EEENS1_24CollectiveEpilogueBwdGQAISA_fSD_Li256ELb0ELb1EEENS1_25SingleTileBwdLPTSchedulerILb0ELi128ELb1EEEEEEEEEvNT_6ParamsE$_ZZN4cute12filter_tupleINS_5tupleIJNS1_IJNS_10UnderscoreENS_1CILi0EEEEEENS1_IJS4_S2_EEEEEENS1_IJNS1_IJNS1_IJNS3_ILi1EEES4_EEES4_EEENS1_IJNS1_IJS4_S4_EEEiEEEEEEZNS_5sliceIS7_SD_EEDaRKT_RKT0_EUlRKT_RKT0_E_EEDaSH_SK_OT1_ENKUlDpSN_E_clIJNS1_IJS9_EEENS1_IJiEEEEEEDaSU_,($_ZN7cutlass13device_kernelIN5flash19enable_sm80_to_sm89INS1_16FlashAttnBwdSm80INS1_25CollectiveMainloopBwdSm80ILi2ELi2EN4cute5tupleIJNS5_1CILi128EEES8_NS7_ILi64EEEEEENS_10bfloat16_tEfNS_4arch4Sm80ELb1ELb0ELb1ELb0ELb1ELb0ELb0ELb0ELi2ELi4ELi4ELi4ELb0EEENS1_24CollectiveEpilogueBwdGQAISA_fSD_Li256ELb0ELb1EEENS1_25SingleTileBwdLPTSchedulerILb0ELi128ELb1EEEEEEEEEvNT_6ParamsE$_ZZN4cute12filter_tupleINS_5tupleIJNS1_IJNS_1CILi0EEENS1_IJNS2_ILi1EEENS2_ILi512EEEiEEEEEENS2_ILi4096EEENS1_IJiNS2_ILi8192EEEEEEEEEZNS_7flattenISB_EEDaRKT_EUlRKT_E_EEDaSF_OT0_ENKUlDpSI_E_clIJNS1_IJS3_S4_S5_iEEENS1_IJS8_EEESA_EEEDaSM_ - $_ZN7cutlass13device_kernelIN5flash19enable_sm80_to_sm89INS1_16FlashAttnBwdSm80INS1_25CollectiveMainloopBwdSm80ILi2ELi2EN4cute5tupleIJNS5_1CILi128EEES8_NS7_ILi64EEEEEENS_10bfloat16_tEfNS_4arch4Sm80ELb1ELb0ELb1ELb0ELb1ELb0ELb0ELb0ELi2ELi4ELi4ELi4ELb0EEENS1_24CollectiveEpilogueBwdGQAISA_fSD_Li256ELb0ELb1EEENS1_25SingleTileBwdLPTSchedulerILb0ELi128ELb1EEEEEEEEEvNT_6ParamsE$_ZZN4cute12filter_tupleINS_5tupleIJNS1_IJNS_10UnderscoreENS_1CILi0EEEEEENS1_IJS4_S2_EEEEEENS1_IJNS1_IJNS1_IJNS3_ILi1EEES4_EEES4_EEENS1_IJNS1_IJS4_S4_EEEiEEEEEEZNS_5sliceIS7_SD_EEDaRKT_RKT0_EUlRKT_RKT0_E_EEDaSH_SK_OT1_ENKUlDpSN_E_clIJNS1_IJS9_EEENS1_IJiEEEEEEDaSU_)
$_ZN7cutlass13device_kernelIN5flash19enable_sm80_to_sm89INS1_16FlashAttnBwdSm80INS1_25CollectiveMainloopBwdSm80ILi2ELi2EN4cute5tupleIJNS5_1CILi128EEES8_NS7_ILi64EEEEEENS_10bfloat16_tEfNS_4arch4Sm80ELb1ELb0ELb1ELb0ELb1ELb0ELb0ELb0ELi2ELi4ELi4ELi4ELb0EEENS1_24CollectiveEpilogueBwdGQAISA_fSD_Li256ELb0ELb1EEENS1_25SingleTileBwdLPTSchedulerILb0ELi128ELb1EEEEEEEEEvNT_6ParamsE$_ZZN4cute12filter_tupleINS_5tupleIJNS1_IJNS_10UnderscoreENS_1CILi0EEEEEENS1_IJS4_S2_EEEEEENS1_IJNS1_IJNS1_IJNS3_ILi1EEES4_EEES4_EEENS1_IJNS1_IJS4_S4_EEEiEEEEEEZNS_5sliceIS7_SD_EEDaRKT_RKT0_EUlRKT_RKT0_E_EEDaSH_SK_OT1_ENKUlDpSN_E_clIJNS1_IJS9_EEENS1_IJiEEEEEEDaSU_:
[----:B------:R-:W-:Y:S02]  /*b220*/  IADD3 R2, R1, 0x1680, RZ ;  /* 0x0000168001027810 */ /* 0x000fe40007ffe0ff */
[----:B------:R-:W-:Y:S02]  /*b230*/  MOV R6, 0xb260 ;  /* 0x0000b26000067802 */ /* 0x000fe40000000f00 */
[----:B------:R-:W-:Y:S02]  /*b240*/  IADD3 R2, R2, c[0x0][0x20], RZ ;  /* 0x0000080002027a10 */ /* 0x000fe40007ffe0ff */
[----:B------:R-:W-:Y:S05]  /*b250*/  CALL.REL.NOINC `($_ZN7cutlass13device_kernelIN5flash19enable_sm80_to_sm89INS1_16FlashAttnBwdSm80INS1_25CollectiveMainloopBwdSm80ILi2ELi2EN4cute5tupleIJNS5_1CILi128EEES8_NS7_ILi64EEEEEENS_10bfloat16_tEfNS_4arch4Sm80ELb1ELb0ELb1ELb0ELb1ELb0ELb0ELb0ELi2ELi4ELi4ELi4ELb0EEENS1_24CollectiveEpilogueBwdGQAISA_fSD_Li256ELb0ELb1EEENS1_25SingleTileBwdLPTSchedulerILb0ELi128ELb1EEEEEEEEEvNT_6ParamsE$_ZN4cute3eso3ESOILb1ELb0EJNS_5tupleIJNS_1CILi1EEENS3_ILi0EEEEEEiEEC2ERKS6_RKi) ;  /* 0xffffd57000007944 */ /* 0x000fea0003c3ffff */
[----:B-1----:R1:W5:Y:S01]  /*b260*/  LDL R3, [R1+0x1680] ;  /* 0x0016800001037983 */ /* 0x0023620000100800 */
[----:B------:R-:W-:-:S04]  /*b270*/  MOV R9, 0x0 ;  /* 0x0000000000097802 */ /* 0x000fc80000000f00 */
[----:B------:R-:W-:Y:S05]  /*b280*/  RET.REL.NODEC R8 `(_ZN7cutlass13device_kernelIN5flash19enable_sm80_to_sm89INS1_16FlashAttnBwdSm80INS1_25CollectiveMainloopBwdSm80ILi2ELi2EN4cute5tupleIJNS5_1CILi128EEES8_NS7_ILi64EEEEEENS_10bfloat16_tEfNS_4arch4Sm80ELb1ELb0ELb1ELb0ELb1ELb0ELb0ELb0ELi2ELi4ELi4ELi4ELb0EEENS1_24CollectiveEpilogueBwdGQAISA_fSD_Li256ELb0ELb1EEENS1_25SingleTileBwdLPTSchedulerILb0ELi128ELb1EEEEEEEEEvNT_6ParamsE) ;  /* 0xffff4d7008007950 */ /* 0x000fea0003c3ffff */
        .type           $_ZN7cutlass13device_kernelIN5flash19enable_sm80_to_sm89INS1_16FlashAttnBwdSm80INS1_25CollectiveMainloopBwdSm80ILi2ELi2EN4cute5tupleIJNS5_1CILi128EEES8_NS7_ILi64EEEEEENS_10bfloat16_tEfNS_4arch4Sm80ELb1ELb0ELb1ELb0ELb1ELb0ELb0ELb0ELi2ELi4ELi4ELi4ELb0EEENS1_24CollectiveEpilogueBwdGQAISA_fSD_Li256ELb0ELb1EEENS1_25SingleTileBwdLPTSchedulerILb0ELi128ELb1EEEEEEEEEvNT_6ParamsE$_ZZN4cute12filter_tupleINS_5tupleIJNS1_IJNS_1CILi0EEENS1_IJNS2_ILi1EEENS2_ILi512EEEiEEEEEENS2_ILi4096EEENS1_IJiNS2_ILi8192EEEEEEEEEZNS_7flattenISB_EEDaRKT_EUlRKT_E_EEDaSF_OT0_ENKUlDpSI_E_clIJNS1_IJS3_S4_S5_iEEENS1_IJS8_EEESA_EEEDaSM_,@function
        .size           $_ZN7cutlass13device_kernelIN5flash19enable_sm80_to_sm89INS1_16FlashAttnBwdSm80INS1_25CollectiveMainloopBwdSm80ILi2ELi2EN4cute5tupleIJNS5_1CILi128EEES8_NS7_ILi64EEEEEENS_10bfloat16_tEfNS_4arch4Sm80ELb1ELb0ELb1ELb0ELb1ELb0ELb0ELb0ELi2ELi4ELi4ELi4ELb0EEENS1_24CollectiveEpilogueBwdGQAISA_fSD_Li256ELb0ELb1EEENS1_25SingleTileBwdLPTSchedulerILb0ELi128ELb1EEEEEEEEEvNT_6ParamsE$_ZZN4cute12filter_tupleINS_5tupleIJNS1_IJNS_1CILi0EEENS1_IJNS2_ILi1EEENS2_ILi512EEEiEEEEEENS2_ILi4096EEENS1_IJiNS2_ILi8192EEEEEEEEEZNS_7flattenISB_EEDaRKT_EUlRKT_E_EEDaSF_OT0_ENKUlDpSI_E_clIJNS1_IJS3_S4_S5_iEEENS1_IJS8_EEESA_EEEDaSM_,($_ZN7cutlass13device_kernelIN5flash19enable_sm80_to_sm89INS1_16FlashAttnBwdSm80INS1_25CollectiveMainloopBwdSm80ILi2ELi2EN4cute5tupleIJNS5_1CILi128EEES8_NS7_ILi64EEEEEENS_10bfloat16_tEfNS_4arch4Sm80ELb1ELb0ELb1ELb0ELb1ELb0ELb0ELb0ELi2ELi4ELi4ELi4ELb0EEENS1_24CollectiveEpilogueBwdGQAISA_fSD_Li256ELb0ELb1EEENS1_25SingleTileBwdLPTSchedulerILb0ELi128ELb1EEEEEEEEEvNT_6ParamsE$_ZZN4cute12filter_tupleINS_5tupleIJNS1_IJiNS1_IJiNS_1CILi0EEEEEEEEENS1_IJNS_10UnderscoreENS1_IJS6_S6_EEEEEEEEES9_ZNS_4diceIS9_S9_EEDaRKT_RKT0_EUlRKT_RKT0_E_EEDaSD_SG_OT1_ENKUlDpSJ_E_clIJNS1_IJiiS3_EEENS1_IJEEEEEEDaSQ_ - $_ZN7cutlass13device_kernelIN5flash19enable_sm80_to_sm89INS1_16FlashAttnBwdSm80INS1_25CollectiveMainloopBwdSm80ILi2ELi2EN4cute5tupleIJNS5_1CILi128EEES8_NS7_ILi64EEEEEENS_10bfloat16_tEfNS_4arch4Sm80ELb1ELb0ELb1ELb0ELb1ELb0ELb0ELb0ELi2ELi4ELi4ELi4ELb0EEENS1_24CollectiveEpilogueBwdGQAISA_fSD_Li256ELb0ELb1EEENS1_25SingleTileBwdLPTSchedulerILb0ELi128ELb1EEEEEEEEEvNT_6ParamsE$_ZZN4cute12filter_tupleINS_5tupleIJNS1_IJNS_1CILi0EEENS1_IJNS2_ILi1EEENS2_ILi512EEEiEEEEEENS2_ILi4096EEENS1_IJiNS2_ILi8192EEEEEEEEEZNS_7flattenISB_EEDaRKT_EUlRKT_E_EEDaSF_OT0_ENKUlDpSI_E_clIJNS1_IJS3_S4_S5_iEEENS1_IJS8_EEESA_EEEDaSM_)
$_ZN7cutlass13device_kernelIN5flash19enable_sm80_to_sm89INS1_16FlashAttnBwdSm80INS1_25CollectiveMainloopBwdSm80ILi2ELi2EN4cute5tupleIJNS5_1CILi128EEES8_NS7_ILi64EEEEEENS_10bfloat16_tEfNS_4arch4Sm80ELb1ELb0ELb1ELb0ELb1ELb0ELb0ELb0ELi2ELi4ELi4ELi4ELb0EEENS1_24CollectiveEpilogueBwdGQAISA_fSD_Li256ELb0ELb1EEENS1_25SingleTileBwdLPTSchedulerILb0ELi128ELb1EEEEEEEEEvNT_6ParamsE$_ZZN4cute12filter_tupleINS_5tupleIJNS1_IJNS_1CILi0EEENS1_IJNS2_ILi1EEENS2_ILi512EEEiEEEEEENS2_ILi4096EEENS1_IJiNS2_ILi8192EEEEEEEEEZNS_7flattenISB_EEDaRKT_EUlRKT_E_EEDaSF_OT0_ENKUlDpSI_E_clIJNS1_IJS3_S4_S5_iEEENS1_IJS8_EEESA_EEEDaSM_:
[----:B------:R-:W-:Y:S02]  /*b290*/  IADD3 R3, R1, 0x1380, RZ ;  /* 0x0000138001037810 */ /* 0x000fe40007ffe0ff */
[----:B------:R-:W-:Y:S02]  /*b2a0*/  MOV R8, 0xb2d0 ;  /* 0x0000b2d000087802 */ /* 0x000fe40000000f00 */
[----:B------:R-:W-:Y:S02]  /*b2b0*/  IADD3 R3, R3, c[0x0][0x20], RZ ;  /* 0x0000080003037a10 */ /* 0x000fe40007ffe0ff */
[----:B------:R-:W-:Y:S05]  /*b2c0*/  CALL.REL.NOINC `($_ZN7cutlass13device_kernelIN5flash19enable_sm80_to_sm89INS1_16FlashAttnBwdSm80INS1_25CollectiveMainloopBwdSm80ILi2ELi2EN4cute5tupleIJNS5_1CILi128EEES8_NS7_ILi64EEEEEENS_10bfloat16_tEfNS_4arch4Sm80ELb1ELb0ELb1ELb0ELb1ELb0ELb0ELb0ELi2ELi4ELi4ELi4ELb0EEENS1_24CollectiveEpilogueBwdGQAISA_fSD_Li256ELb0ELb1EEENS1_25SingleTileBwdLPTSchedulerILb0ELi128ELb1EEEEEEEEEvNT_6ParamsE$_ZN4cute3eso3ESOILb1ELb0EJNS_1CILi0EEENS2_ILi1EEENS2_ILi512EEEiNS2_ILi4096EEEiNS2_ILi8192EEEEEC2ERKS3_RKS4_RKS5_RKiRKS6_SG_RKS7_) ;  /* 0xffffc52000007944 */ /* 0x000fea0003c3ffff */
[----:B-1----:R-:W-:Y:S02]  /*b2d0*/  MOV R2, R6 ;  /* 0x0000000600027202 */ /* 0x002fe40000000f00 */
[----:B------:R-:W-:-:S04]  /*b2e0*/  MOV R3, 0x0 ;  /* 0x0000000000037802 */ /* 0x000fc80000000f00 */
[----:B------:R-:W-:Y:S05]  /*b2f0*/  RET.REL.NODEC R2 `(_ZN7cutlass13device_kernelIN5flash19enable_sm80_to_sm89INS1_16FlashAttnBwdSm80INS1_25CollectiveMainloopBwdSm80ILi2ELi2EN4cute5tupleIJNS5_1CILi128EEES8_NS7_ILi64EEEEEENS_10bfloat16_tEfNS_4arch4Sm80ELb1ELb0ELb1ELb0ELb1ELb0ELb0ELb0ELi2ELi4ELi4ELi4ELb0EEENS1_24CollectiveEpilogueBwdGQAISA_fSD_Li256ELb0ELb1EEENS1_25SingleTileBwdLPTSchedulerILb0ELi128ELb1EEEEEEEEEvNT_6ParamsE) ;  /* 0xffff4d0002007950 */ /* 0x000fea0003c3ffff */
        .type           $_ZN7cutlass13device_kernelIN5flash19enable_sm80_to_sm89INS1_16FlashAttnBwdSm80INS1_25CollectiveMainloopBwdSm80ILi2ELi2EN4cute5tupleIJNS5_1CILi128EEES8_NS7_ILi64EEEEEENS_10bfloat16_tEfNS_4arch4Sm80ELb1ELb0ELb1ELb0ELb1ELb0ELb0ELb0ELi2ELi4ELi4ELi4ELb0EEENS1_24CollectiveEpilogueBwdGQAISA_fSD_Li256ELb0ELb1EEENS1_25SingleTileBwdLPTSchedulerILb0ELi128ELb1EEEEEEEEEvNT_6ParamsE$_ZZN4cute12filter_tupleINS_5tupleIJNS1_IJiNS1_IJiNS_1CILi0EEEEEEEEENS1_IJNS_10UnderscoreENS1_IJS6_S6_EEEEEEEEES9_ZNS_4diceIS9_S9_EEDaRKT_RKT0_EUlRKT_RKT0_E_EEDaSD_SG_OT1_ENKUlDpSJ_E_clIJNS1_IJiiS3_EEENS1_IJEEEEEEDaSQ_,@function
        .size           $_ZN7cutlass13device_kernelIN5flash19enable_sm80_to_sm89INS1_16FlashAttnBwdSm80INS1_25CollectiveMainloopBwdSm80ILi2ELi2EN4cute5tupleIJNS5_1CILi128EEES8_NS7_ILi64EEEEEENS_10bfloat16_tEfNS_4arch4Sm80ELb1ELb0ELb1ELb0ELb1ELb0ELb0ELb0ELi2ELi4ELi4ELi4ELb0EEENS1_24CollectiveEpilogueBwdGQAISA_fSD_Li256ELb0ELb1EEENS1_25SingleTileBwdLPTSchedulerILb0ELi128ELb1EEEEEEEEEvNT_6ParamsE$_ZZN4cute12filter_tupleINS_5tupleIJNS1_IJiNS1_IJiNS_1CILi0EEEEEEEEENS1_IJNS_10UnderscoreENS1_IJS6_S6_EEEEEEEEES9_ZNS_4diceIS9_S9_EEDaRKT_RKT0_EUlRKT_RKT0_E_EEDaSD_SG_OT1_ENKUlDpSJ_E_clIJNS1_IJiiS3_EEENS1_IJEEEEEEDaSQ_,($_ZN7cutlass13device_kernelIN5flash19enable_sm80_to_sm89INS1_16FlashAttnBwdSm80INS1_25CollectiveMainloopBwdSm80ILi2ELi2EN4cute5tupleIJNS5_1CILi128EEES8_NS7_ILi64EEEEEENS_10bfloat16_tEfNS_4arch4Sm80ELb1ELb0ELb1ELb0ELb1ELb0ELb0ELb0ELi2ELi4ELi4ELi4ELb0EEENS1_24CollectiveEpilogueBwdGQAISA_fSD_Li256ELb0ELb1EEENS1_25SingleTileBwdLPTSchedulerILb0ELi128ELb1EEEEEEEEEvNT_6ParamsE$_ZZN4cute12filter_tupleINS_5tupleIJNS1_IJiiEEENS_1CILi1024EEEEEEZNS_16flatten_to_tupleIS5_EEDaRKT_EUlRKT_E_EEDaS9_OT0_ENKUlDpSC_E_clIJS2_NS1_IJS4_EEEEEEDaSG_ - $_ZN7cutlass13device_kernelIN5flash19enable_sm80_to_sm89INS1_16FlashAttnBwdSm80INS1_25CollectiveMainloopBwdSm80ILi2ELi2EN4cute5tupleIJNS5_1CILi128EEES8_NS7_ILi64EEEEEENS_10bfloat16_tEfNS_4arch4Sm80ELb1ELb0ELb1ELb0ELb1ELb0ELb0ELb0ELi2ELi4ELi4ELi4ELb0EEENS1_24CollectiveEpilogueBwdGQAISA_fSD_Li256ELb0ELb1EEENS1_25SingleTileBwdLPTSchedulerILb0ELi128ELb1EEEEEEEEEvNT_6ParamsE$_ZZN4cute12filter_tupleINS_5tupleIJNS1_IJiNS1_IJiNS_1CILi0EEEEEEEEENS1_IJNS_10UnderscoreENS1_IJS6_S6_EEEEEEEEES9_ZNS_4diceIS9_S9_EEDaRKT_RKT0_EUlRKT_RKT0_E_EEDaSD_SG_OT1_ENKUlDpSJ_E_clIJNS1_IJiiS3_EEENS1_IJEEEEEEDaSQ_)
$_ZN7cutlass13device_kernelIN5flash19enable_sm80_to_sm89INS1_16FlashAttnBwdSm80INS1_25CollectiveMainloopBwdSm80ILi2ELi2EN4cute5tupleIJNS5_1CILi128EEES8_NS7_ILi64EEEEEENS_10bfloat16_tEfNS_4arch4Sm80ELb1ELb0ELb1ELb0ELb1ELb0ELb0ELb0ELi2ELi4ELi4ELi4ELb0EEENS1_24CollectiveEpilogueBwdGQAISA_fSD_Li256ELb0ELb1EEENS1_25SingleTileBwdLPTSchedulerILb0ELi128ELb1EEEEEEEEEvNT_6ParamsE$_ZZN4cute12filter_tupleINS_5tupleIJNS1_IJiNS1_IJiNS_1CILi0EEEEEEEEENS1_IJNS_10UnderscoreENS1_IJS6_S6_EEEEEEEEES9_ZNS_4diceIS9_S9_EEDaRKT_RKT0_EUlRKT_RKT0_E_EEDaSD_SG_OT1_ENKUlDpSJ_E_clIJNS1_IJiiS3_EEENS1_IJEEEEEEDaSQ_:
[----:B------:R-:W-:-:S06]  /*b300*/  IADD3 R11, R4, -c[0x0][0x20], RZ ;  /* 0x80000800040b7a10 */ /* 0x000fcc0007ffe0ff */
[----:B------:R-:W5:Y:S01]  /*b310*/  LDL R11, [R11] ;  /* 0x000000000b0b7983 */ /* 0x000f620000100800 */
[----:B------:R-:W-:Y:S02]  /*b320*/  IADD3 R6, R1, 0x1680, RZ ;  /* 0x0000168001067810 */ /* 0x000fe40007ffe0ff */
[----:B------:R-:W-:Y:S02]  /*b330*/  IADD3 R5, R4, 0x4, RZ ;  /* 0x0000000404057810 */ /* 0x000fe40007ffe0ff */
[----:B------:R-:W-:Y:S02]  /*b340*/  IADD3 R6, R6, c[0x0][0x20], RZ ;  /* 0x0000080006067a10 */ /* 0x000fe40007ffe0ff */
[----:B------:R-:W-:Y:S02]  /*b350*/  MOV R10, 0xb370 ;  /* 0x0000b370000a7802 */ /* 0x000fe40000000f00 */
[----:B-----5:R-:W-:Y:S05]  /*b360*/  CALL.REL.NOINC `($_ZN7cutlass13device_kernelIN5flash19enable_sm80_to_sm89INS1_16FlashAttnBwdSm80INS1_25CollectiveMainloopBwdSm80ILi2ELi2EN4cute5tupleIJNS5_1CILi128EEES8_NS7_ILi64EEEEEENS_10bfloat16_tEfNS_4arch4Sm80ELb1ELb0ELb1ELb0ELb1ELb0ELb0ELb0ELi2ELi4ELi4ELi4ELb0EEENS1_24CollectiveEpilogueBwdGQAISA_fSD_Li256ELb0ELb1EEENS1_25SingleTileBwdLPTSchedulerILb0ELi128ELb1EEEEEEEEEvNT_6ParamsE$_ZN4cute3eso3ESOILb0ELb0EJiiNS_1CILi0EEEEEC2ERKiS6_RKS3_) ;  /* 0xffffb70000007944 */ /* 0x020fea0003c3ffff */
[----:B------:R2:W5:Y:S01]  /*b370*/  LDL.64 R4, [R1+0x1680] ;  /* 0x0016800001047983 */ /* 0x0005620000100a00 */
[----:B------:R-:W-:-:S04]  /*b380*/  MOV R9, 0x0 ;  /* 0x0000000000097802 */ /* 0x000fc80000000f00 */
[----:B------:R-:W-:Y:S05]  /*b390*/  RET.REL.NODEC R8 `(_ZN7cutlass13device_kernelIN5flash19enable_sm80_to_sm89INS1_16FlashAttnBwdSm80INS1_25CollectiveMainloopBwdSm80ILi2ELi2EN4cute5tupleIJNS5_1CILi128EEES8_NS7_ILi64EEEEEENS_10bfloat16_tEfNS_4arch4Sm80ELb1ELb0ELb1ELb0ELb1ELb0ELb0ELb0ELi2ELi4ELi4ELi4ELb0EEENS1_24CollectiveEpilogueBwdGQAISA_fSD_Li256ELb0ELb1EEENS1_25SingleTileBwdLPTSchedulerILb0ELi128ELb1EEEEEEEEEvNT_6ParamsE) ;  /* 0xffff4c6008007950 */ /* 0x000fea0003c3ffff */
        .type           $_ZN7cutlass13device_kernelIN5flash19enable_sm80_to_sm89INS1_16FlashAttnBwdSm80INS1_25CollectiveMainloopBwdSm80ILi2ELi2EN4cute5tupleIJNS5_1CILi128EEES8_NS7_ILi64EEEEEENS_10bfloat16_tEfNS_4arch4Sm80ELb1ELb0ELb1ELb0ELb1ELb0ELb0ELb0ELi2ELi4ELi4ELi4ELb0EEENS1_24CollectiveEpilogueBwdGQAISA_fSD_Li256ELb0ELb1EEENS1_25SingleTileBwdLPTSchedulerILb0ELi128ELb1EEEEEEEEEvNT_6ParamsE$_ZZN4cute12filter_tupleINS_5tupleIJNS1_IJiiEEENS_1CILi1024EEEEEEZNS_16flatten_to_tupleIS5_EEDaRKT_EUlRKT_E_EEDaS9_OT0_ENKUlDpSC_E_clIJS2_NS1_IJS4_EEEEEEDaSG_,@function
        .size           $_ZN7cutlass13device_kernelIN5flash19enable_sm80_to_sm89INS1_16FlashAttnBwdSm80INS1_25CollectiveMainloopBwdSm80ILi2ELi2EN4cute5tupleIJNS5_1CILi128EEES8_NS7_ILi64EEEEEENS_10bfloat16_tEfNS_4arch4Sm80ELb1ELb0ELb1ELb0ELb1ELb0ELb0ELb0ELi2ELi4ELi4ELi4ELb0EEENS1_24CollectiveEpilogueBwdGQAISA_fSD_Li256ELb0ELb1EEENS1_25SingleTileBwdLPTSchedulerILb0ELi128ELb1EEEEEEEEEvNT_6ParamsE$_ZZN4cute12filter_tupleINS_5tupleIJNS1_IJiiEEENS_1CILi1024EEEEEEZNS_16flatten_to_tupleIS5_EEDaRKT_EUlRKT_E_EEDaS9_OT0_ENKUlDpSC_E_clIJS2_NS1_IJS4_EEEEEEDaSG_,($_ZN7cutlass13device_kernelIN5flash19enable_sm80_to_sm89INS1_16FlashAttnBwdSm80INS1_25CollectiveMainloopBwdSm80ILi2ELi2EN4cute5tupleIJNS5_1CILi128EEES8_NS7_ILi64EEEEEENS_10bfloat16_tEfNS_4arch4Sm80ELb1ELb0ELb1ELb0ELb1ELb0ELb0ELb0ELi2ELi4ELi4ELi4ELb0EEENS1_24CollectiveEpilogueBwdGQAISA_fSD_Li256ELb0ELb1EEENS1_25SingleTileBwdLPTSchedulerILb0ELi128ELb1EEEEEEEEEvNT_6ParamsE$_ZZN4cute12filter_tupleINS_5tupleIJNS1_IJiiEEENS_1CILi8192EEEEEEZNS_16flatten_to_tupleIS5_EEDaRKT_EUlRKT_E_EEDaS9_OT0_ENKUlDpSC_E_clIJS2_NS1_IJS4_EEEEEEDaSG_ - $_ZN7cutlass13device_kernelIN5flash19enable_sm80_to_sm89INS1_16FlashAttnBwdSm80INS1_25CollectiveMainloopBwdSm80ILi2ELi2EN4cute5tupleIJNS5_1CILi128EEES8_NS7_ILi64EEEEEENS_10bfloat16_tEfNS_4arch4Sm80ELb1ELb0ELb1ELb0ELb1ELb0ELb0ELb0ELi2ELi4ELi4ELi4ELb0EEENS1_24CollectiveEpilogueBwdGQAISA_fSD_Li256ELb0ELb1EEENS1_25SingleTileBwdLPTSchedulerILb0ELi128ELb1EEEEEEEEEvNT_6ParamsE$_ZZN4cute12filter_tupleINS_5tupleIJNS1_IJiiEEENS_1CILi1024EEEEEEZNS_16flatten_to_tupleIS5_EEDaRKT_EUlRKT_E_EEDaS9_OT0_ENKUlDpSC_E_clIJS2_NS1_IJS4_EEEEEEDaSG_)
$_ZN7cutlass13device_kernelIN5flash19enable_sm80_to_sm89INS1_16FlashAttnBwdSm80INS1_25CollectiveMainloopBwdSm80ILi2ELi2EN4cute5tupleIJNS5_1CILi128EEES8_NS7_ILi64EEEEEENS_10bfloat16_tEfNS_4arch4Sm80ELb1ELb0ELb1ELb0ELb1ELb0ELb0ELb0ELi2ELi4ELi4ELi4ELb0EEENS1_24CollectiveEpilogueBwdGQAISA_fSD_Li256ELb0ELb1EEENS1_25SingleTileBwdLPTSchedulerILb0ELi128ELb1EEEEEEEEEvNT_6ParamsE$_ZZN4cute12filter_tupleINS_5tupleIJNS1_IJiiEEENS_1CILi1024EEEEEEZNS_16flatten_to_tupleIS5_EEDaRKT_EUlRKT_E_EEDaS9_OT0_ENKUlDpSC_E_clIJS2_NS1_IJS4_EEEEEEDaSG_:
[----:B------:R-:W-:-:S06]  /*b3a0*/  IADD3 R8, R60, -c[0x0][0x20], RZ ;  /* 0x800008003c087a10 */ /* 0x000fcc0007ffe0ff */
[----:B------:R-:W5:Y:S01]  /*b3b0*/  LDL R8, [R8] ;  /* 0x0000000008087983 */ /* 0x000f620000100800 */
[----:B------:R-:W-:Y:S02]  /*b3c0*/  IADD3 R3, R1, 0x1680, RZ ;  /* 0x0000168001037810 */ /* 0x000fe40007ffe0ff */
[----:B------:R-:W-:Y:S02]  /*b3d0*/  IADD3 R2, R60, 0x4, RZ ;  /* 0x000000043c027810 */ /* 0x000fe40007ffe0ff */
[----:B------:R-:W-:Y:S02]  /*b3e0*/  IADD3 R3, R3, c[0x0][0x20], RZ ;  /* 0x0000080003037a10 */ /* 0x000fe40007ffe0ff */
[----:B------:R-:W-:Y:S02]  /*b3f0*/  MOV R6, 0xb410 ;  /* 0x0000b41000067802 */ /* 0x000fe40000000f00 */
[----:B-----5:R-:W-:Y:S05]  /*b400*/  CALL.REL.NOINC `($_ZN7cutlass13device_kernelIN5flash19enable_sm80_to_sm89INS1_16FlashAttnBwdSm80INS1_25CollectiveMainloopBwdSm80ILi2ELi2EN4cute5tupleIJNS5_1CILi128EEES8_NS7_ILi64EEEEEENS_10bfloat16_tEfNS_4arch4Sm80ELb1ELb0ELb1ELb0ELb1ELb0ELb0ELb0ELi2ELi4ELi4ELi4ELb0EEENS1_24CollectiveEpilogueBwdGQAISA_fSD_Li256ELb0ELb1EEENS1_25SingleTileBwdLPTSchedulerILb0ELi128ELb1EEEEEEEEEvNT_6ParamsE$_ZN4cute3eso3ESOILb0ELb0EJiiNS_1CILi1024EEEEEC2ERKiS6_RKS3_) ;  /* 0xffffb6e000007944 */ /* 0x020fea0003c3ffff */
[----:B------:R-:W-:-:S04]  /*b410*/  MOV R5, 0x0 ;  /* 0x0000000000057802 */ /* 0x000fc80000000f00 */
[----:B------:R-:W-:Y:S05]  /*b420*/  RET.REL.NODEC R4 `(_ZN7cutlass13device_kernelIN5flash19enable_sm80_to_sm89INS1_16FlashAttnBwdSm80INS1_25CollectiveMainloopBwdSm80ILi2ELi2EN4cute5tupleIJNS5_1CILi128EEES8_NS7_ILi64EEEEEENS_10bfloat16_tEfNS_4arch4Sm80ELb1ELb0ELb1ELb0ELb1ELb0ELb0ELb0ELi2ELi4ELi4ELi4ELb0EEENS1_24CollectiveEpilogueBwdGQAISA_fSD_Li256ELb0ELb1EEENS1_25SingleTileBwdLPTSchedulerILb0ELi128ELb1EEEEEEEEEvNT_6ParamsE) ;  /* 0xffff4bd004007950 */ /* 0x000fea0003c3ffff */
        .type           $_ZN7cutlass13device_kernelIN5flash19enable_sm80_to_sm89INS1_16FlashAttnBwdSm80INS1_25CollectiveMainloopBwdSm80ILi2ELi2EN4cute5tupleIJNS5_1CILi128EEES8_NS7_ILi64EEEEEENS_10bfloat16_tEfNS_4arch4Sm80ELb1ELb0ELb1ELb0ELb1ELb0ELb0ELb0ELi2ELi4ELi4ELi4ELb0EEENS1_24CollectiveEpilogueBwdGQAISA_fSD_Li256ELb0ELb1EEENS1_25SingleTileBwdLPTSchedulerILb0ELi128ELb1EEEEEEEEEvNT_6ParamsE$_ZZN4cute12filter_tupleINS_5tupleIJNS1_IJiiEEENS_1CILi8192EEEEEEZNS_16flatten_to_tupleIS5_EEDaRKT_EUlRKT_E_EEDaS9_OT0_ENKUlDpSC_E_clIJS2_NS1_IJS4_EEEEEEDaSG_,@function
        .size           $_ZN7cutlass13device_kernelIN5flash19enable_sm80_to_sm89INS1_16FlashAttnBwdSm80INS1_25CollectiveMainloopBwdSm80ILi2ELi2EN4cute5tupleIJNS5_1CILi128EEES8_NS7_ILi64EEEEEENS_10bfloat16_tEfNS_4arch4Sm80ELb1ELb0ELb1ELb0ELb1ELb0ELb0ELb0ELi2ELi4ELi4ELi4ELb0EEENS1_24CollectiveEpilogueBwdGQAISA_fSD_Li256ELb0ELb1EEENS1_25SingleTileBwdLPTSchedulerILb0ELi128ELb1EEEEEEEEEvNT_6ParamsE$_ZZN4cute12filter_tupleINS_5tupleIJNS1_IJiiEEENS_1CILi8192EEEEEEZNS_16flatten_to_tupleIS5_EEDaRKT_EUlRKT_E_EEDaS9_OT0_ENKUlDpSC_E_clIJS2_NS1_IJS4_EEEEEEDaSG_,($_ZN7cutlass13device_kernelIN5flash19enable_sm80_to_sm89INS1_16FlashAttnBwdSm80INS1_25CollectiveMainloopBwdSm80ILi2ELi2EN4cute5tupleIJNS5_1CILi128EEES8_NS7_ILi64EEEEEENS_10bfloat16_tEfNS_4arch4Sm80ELb1ELb0ELb1ELb0ELb1ELb0ELb0ELb0ELi2ELi4ELi4ELi4ELb0EEENS1_24CollectiveEpilogueBwdGQAISA_fSD_Li256ELb0ELb1EEENS1_25SingleTileBwdLPTSchedulerILb0ELi128ELb1EEEEEEEEEvNT_6ParamsE$_ZZN4cute12filter_tupleINS_5tupleIJNS_10UnderscoreES2_NS_1CILi0EEEEEENS1_IJNS1_IJNS3_ILi1EEES4_EEEiNS3_ILi1024EEEEEEZNS_5sliceIS5_S9_EEDaRKT_RKT0_EUlRKT_RKT0_E_EEDaSD_SG_OT1_ENKUlDpSJ_E_clIJNS1_IJS7_EEENS1_IJiEEENS1_IJEEEEEEDaSQ_ - $_ZN7cutlass13device_kernelIN5flash19enable_sm80_to_sm89INS1_16FlashAttnBwdSm80INS1_25CollectiveMainloopBwdSm80ILi2ELi2EN4cute5tupleIJNS5_1CILi128EEES8_NS7_ILi64EEEEEENS_10bfloat16_tEfNS_4arch4Sm80ELb1ELb0ELb1ELb0ELb1ELb0ELb0ELb0ELi2ELi4ELi4ELi4ELb0EEENS1_24CollectiveEpilogueBwdGQAISA_fSD_Li256ELb0ELb1EEENS1_25SingleTileBwdLPTSchedulerILb0ELi128ELb1EEEEEEEEEvNT_6ParamsE$_ZZN4cute12filter_tupleINS_5tupleIJNS1_IJiiEEENS_1CILi8192EEEEEEZNS_16flatten_to_tupleIS5_EEDaRKT_EUlRKT_E_EEDaS9_OT0_ENKUlDpSC_E_clIJS2_NS1_IJS4_EEEEEEDaSG_)
$_ZN7cutlass13device_kernelIN5flash19enable_sm80_to_sm89INS1_16FlashAttnBwdSm80INS1_25CollectiveMainloopBwdSm80ILi2ELi2EN4cute5tupleIJNS5_1CILi128EEES8_NS7_ILi64EEEEEENS_10bfloat16_tEfNS_4arch4Sm80ELb1ELb0ELb1ELb0ELb1ELb0ELb0ELb0ELi2ELi4ELi4ELi4ELb0EEENS1_24CollectiveEpilogueBwdGQAISA_fSD_Li256ELb0ELb1EEENS1_25SingleTileBwdLPTSchedulerILb0ELi128ELb1EEEEEEEEEvNT_6ParamsE$_ZZN4cute12filter_tupleINS_5tupleIJNS1_IJiiEEENS_1CILi8192EEEEEEZNS_16flatten_to_tupleIS5_EEDaRKT_EUlRKT_E_EEDaS9_OT0_ENKUlDpSC_E_clIJS2_NS1_IJS4_EEEEEEDaSG_:
[----:B------:R-:W-:-:S06]  /*b430*/  IADD3 R10, R5, -c[0x0][0x20], RZ ;  /* 0x80000800050a7a10 */ /* 0x000fcc0007ffe0ff */
[----:B------:R-:W5:Y:S01]  /*b440*/  LDL R10, [R10] ;  /* 0x000000000a0a7983 */ /* 0x000f620000100800 */
[----:B------:R-:W-:Y:S02]  /*b450*/  IADD3 R3, R1, 0x1688, RZ ;  /* 0x0000168801037810 */ /* 0x000fe40007ffe0ff */
[----:B------:R-:W-:Y:S02]  /*b460*/  IADD3 R2, R5, 0x4, RZ ;  /* 0x0000000405027810 */ /* 0x000fe40007ffe0ff */
[----:B------:R-:W-:Y:S02]  /*b470*/  IADD3 R3, R3, c[0x0][0x20], RZ ;  /* 0x0000080003037a10 */ /* 0x000fe40007ffe0ff */
[----:B------:R-:W-:Y:S02]  /*b480*/  MOV R8, 0xb4a0 ;  /* 0x0000b4a000087802 */ /* 0x000fe40000000f00 */
[----:B-----5:R-:W-:Y:S05]  /*b490*/  CALL.REL.NOINC `($_ZN7cutlass13device_kernelIN5flash19enable_sm80_to_sm89INS1_16FlashAttnBwdSm80INS1_25CollectiveMainloopBwdSm80ILi2ELi2EN4cute5tupleIJNS5_1CILi128EEES8_NS7_ILi64EEEEEENS_10bfloat16_tEfNS_4arch4Sm80ELb1ELb0ELb1ELb0ELb1ELb0ELb0ELb0ELi2ELi4ELi4ELi4ELb0EEENS1_24CollectiveEpilogueBwdGQAISA_fSD_Li256ELb0ELb1EEENS1_25SingleTileBwdLPTSchedulerILb0ELi128ELb1EEEEEEEEEvNT_6ParamsE$_ZN4cute3eso3ESOILb0ELb0EJiiNS_1CILi8192EEEEEC2ERKiS6_RKS3_) ;  /* 0xffffb7c000007944 */ /* 0x020fea0003c3ffff */
[----:B-1----:R1:W5:Y:S01]  /*b4a0*/  LDL.64 R2, [R1+0x1688] ;  /* 0x0016880001027983 */ /* 0x0023620000100a00 */
[----:B------:R-:W-:Y:S02]  /*b4b0*/  MOV R8, R6 ;  /* 0x0000000600087202 */ /* 0x000fe40000000f00 */
[----:B------:R-:W-:-:S04]  /*b4c0*/  MOV R9, 0x0 ;  /* 0x0000000000097802 */ /* 0x000fc80000000f00 */
[----:B------:R-:W-:Y:S05]  /*b4d0*/  RET.REL.NODEC R8 `(_ZN7cutlass13device_kernelIN5flash19enable_sm80_to_sm89INS1_16FlashAttnBwdSm80INS1_25CollectiveMainloopBwdSm80ILi2ELi2EN4cute5tupleIJNS5_1CILi128EEES8_NS7_ILi64EEEEEENS_10bfloat16_tEfNS_4arch4Sm80ELb1ELb0ELb1ELb0ELb1ELb0ELb0ELb0ELi2ELi4ELi4ELi4ELb0EEENS1_24CollectiveEpilogueBwdGQAISA_fSD_Li256ELb0ELb1EEENS1_25SingleTileBwdLPTSchedulerILb0ELi128ELb1EEEEEEEEEvNT_6ParamsE) ;  /* 0xffff4b2008007950 */ /* 0x000fea0003c3ffff */
        .type           $_ZN7cutlass13device_kernelIN5flash19enable_sm80_to_sm89INS1_16FlashAttnBwdSm80INS1_25CollectiveMainloopBwdSm80ILi2ELi2EN4cute5tupleIJNS5_1CILi128EEES8_NS7_ILi64EEEEEENS_10bfloat16_tEfNS_4arch4Sm80ELb1ELb0ELb1ELb0ELb1ELb0ELb0ELb0ELi2ELi4ELi4ELi4ELb0EEENS1_24CollectiveEpilogueBwdGQAISA_fSD_Li256ELb0ELb1EEENS1_25SingleTileBwdLPTSchedulerILb0ELi128ELb1EEEEEEEEEvNT_6ParamsE$_ZZN4cute12filter_tupleINS_5tupleIJNS_10UnderscoreES2_NS_1CILi0EEEEEENS1_IJNS1_IJNS3_ILi1EEES4_EEEiNS3_ILi1024EEEEEEZNS_5sliceIS5_S9_EEDaRKT_RKT0_EUlRKT_RKT0_E_EEDaSD_SG_OT1_ENKUlDpSJ_E_clIJNS1_IJS7_EEENS1_IJiEEENS1_IJEEEEEEDaSQ_,@function
        .size           $_ZN7cutlass13device_kernelIN5flash19enable_sm80_to_sm89INS1_16FlashAttnBwdSm80INS1_25CollectiveMainloopBwdSm80ILi2ELi2EN4cute5tupleIJNS5_1CILi128EEES8_NS7_ILi64EEEEEENS_10bfloat16_tEfNS_4arch4Sm80ELb1ELb0ELb1ELb0ELb1ELb0ELb0ELb0ELi2ELi4ELi4ELi4ELb0EEENS1_24CollectiveEpilogueBwdGQAISA_fSD_Li256ELb0ELb1EEENS1_25SingleTileBwdLPTSchedulerILb0ELi128ELb1EEEEEEEEEvNT_6ParamsE$_ZZN4cute12filter_tupleINS_5tupleIJNS_10UnderscoreES2_NS_1CILi0EEEEEENS1_IJNS1_IJNS3_ILi1EEES4_EEEiNS3_ILi1024EEEEEEZNS_5sliceIS5_S9_EEDaRKT_RKT0_EUlRKT_RKT0_E_EEDaSD_SG_OT1_ENKUlDpSJ_E_clIJNS1_IJS7_EEENS1_IJiEEENS1_IJEEEEEEDaSQ_,($_ZN7cutlass13device_kernelIN5flash19enable_sm80_to_sm89INS1_16FlashAttnBwdSm80INS1_25CollectiveMainloopBwdSm80ILi2ELi2EN4cute5tupleIJNS5_1CILi128EEES8_NS7_ILi64EEEEEENS_10bfloat16_tEfNS_4arch4Sm80ELb1ELb0ELb1ELb0ELb1ELb0ELb0ELb0ELi2ELi4ELi4ELi4ELb0EEENS1_24CollectiveEpilogueBwdGQAISA_fSD_Li256ELb0ELb1EEENS1_25SingleTileBwdLPTSchedulerILb0ELi128ELb1EEEEEEEEEvNT_6ParamsE$_ZZN4cute12filter_tupleINS_5tupleIJNS_10UnderscoreES2_S2_iEEENS1_IJNS1_IJNS_1CILi1EEENS4_ILi0EEEEEENS4_ILi4096EEENS1_IJiiEEENS1_IJS6_NS4_ILi8192EEEEEEEEEZNS_5sliceIS3_SC_EEDaRKT_RKT0_EUlRKT_RKT0_E_EEDaSG_SJ_OT1_ENKUlDpSM_E_clIJNS1_IJS7_EEENS1_IJS8_EEENS1_IJS9_EEENS1_IJEEEEEEDaST_ - $_ZN7cutlass13device_kernelIN5flash19enable_sm80_to_sm89INS1_16FlashAttnBwdSm80INS1_25CollectiveMainloopBwdSm80ILi2ELi2EN4cute5tupleIJNS5_1CILi128EEES8_NS7_ILi64EEEEEENS_10bfloat16_tEfNS_4arch4Sm80ELb1ELb0ELb1ELb0ELb1ELb0ELb0ELb0ELi2ELi4ELi4ELi4ELb0EEENS1_24CollectiveEpilogueBwdGQAISA_fSD_Li256ELb0ELb1EEENS1_25SingleTileBwdLPTSchedulerILb0ELi128ELb1EEEEEEEEEvNT_6ParamsE$_ZZN4cute12filter_tupleINS_5tupleIJNS_10UnderscoreES2_NS_1CILi0EEEEEENS1_IJNS1_IJNS3_ILi1EEES4_EEEiNS3_ILi1024EEEEEEZNS_5sliceIS5_S9_EEDaRKT_RKT0_EUlRKT_RKT0_E_EEDaSD_SG_OT1_ENKUlDpSJ_E_clIJNS1_IJS7_EEENS1_IJiEEENS1_IJEEEEEEDaSQ_)
$_ZN7cutlass13device_kernelIN5flash19enable_sm80_to_sm89INS1_16FlashAttnBwdSm80INS1_25CollectiveMainloopBwdSm80ILi2ELi2EN4cute5tupleIJNS5_1CILi128EEES8_NS7_ILi64EEEEEENS_10bfloat16_tEfNS_4arch4Sm80ELb1ELb0ELb1ELb0ELb1ELb0ELb0ELb0ELi2ELi4ELi4ELi4ELb0EEENS1_24CollectiveEpilogueBwdGQAISA_fSD_Li256ELb0ELb1EEENS1_25SingleTileBwdLPTSchedulerILb0ELi128ELb1EEEEEEEEEvNT_6ParamsE$_ZZN4cute12filter_tupleINS_5tupleIJNS_10UnderscoreES2_NS_1CILi0EEEEEENS1_IJNS1_IJNS3_ILi1EEES4_EEEiNS3_ILi1024EEEEEEZNS_5sliceIS5_S9_EEDaRKT_RKT0_EUlRKT_RKT0_E_EEDaSD_SG_OT1_ENKUlDpSJ_E_clIJNS1_IJS7_EEENS1_IJiEEENS1_IJEEEEEEDaSQ_:
[----:B------:R-:W-:Y:S02]  /*b4e0*/  IADD3 R2, R1, 0x1680, RZ ;  /* 0x0000168001027810 */ /* 0x000fe40007ffe0ff */
[----:B------:R-:W-:Y:S02]  /*b4f0*/  MOV R6, 0xb520 ;  /* 0x0000b52000067802 */ /* 0x000fe40000000f00 */
[----:B------:R-:W-:Y:S02]  /*b500*/  IADD3 R2, R2, c[0x0][0x20], RZ ;  /* 0x0000080002027a10 */ /* 0x000fe40007ffe0ff */
[----:B------:R-:W-:Y:S05]  /*b510*/  CALL.REL.NOINC `($_ZN7cutlass13device_kernelIN5flash19enable_sm80_to_sm89INS1_16FlashAttnBwdSm80INS1_25CollectiveMainloopBwdSm80ILi2ELi2EN4cute5tupleIJNS5_1CILi128EEES8_NS7_ILi64EEEEEENS_10bfloat16_tEfNS_4arch4Sm80ELb1ELb0ELb1ELb0ELb1ELb0ELb0ELb0ELi2ELi4ELi4ELi4ELb0EEENS1_24CollectiveEpilogueBwdGQAISA_fSD_Li256ELb0ELb1EEENS1_25SingleTileBwdLPTSchedulerILb0ELi128ELb1EEEEEEEEEvNT_6ParamsE$_ZN4cute3eso3ESOILb1ELb0EJNS_5tupleIJNS_1CILi1EEENS3_ILi0EEEEEEiEEC2ERKS6_RKi) ;  /* 0xffffd2b000007944 */ /* 0x000fea0003c3ffff */
[----:B-1----:R1:W5:Y:S01]  /*b520*/  LDL R3, [R1+0x1680] ;  /* 0x0016800001037983 */ /* 0x0023620000100800 */
[----:B------:R-:W-:-:S04]  /*b530*/  MOV R5, 0x0 ;  /* 0x0000000000057802 */ /* 0x000fc80000000f00 */
[----:B------:R-:W-:Y:S05]  /*b540*/  RET.REL.NODEC R4 `(_ZN7cutlass13device_kernelIN5flash19enable_sm80_to_sm89INS1_16FlashAttnBwdSm80INS1_25CollectiveMainloopBwdSm80ILi2ELi2EN4cute5tupleIJNS5_1CILi128EEES8_NS7_ILi64EEEEEENS_10bfloat16_tEfNS_4arch4Sm80ELb1ELb0ELb1ELb0ELb1ELb0ELb0ELb0ELi2ELi4ELi4ELi4ELb0EEENS1_24CollectiveEpilogueBwdGQAISA_fSD_Li256ELb0ELb1EEENS1_25SingleTileBwdLPTSchedulerILb0ELi128ELb1EEEEEEEEEvNT_6ParamsE) ;  /* 0xffff4ab004007950 */ /* 0x000fea0003c3ffff */
        .type           $_ZN7cutlass13device_kernelIN5flash19enable_sm80_to_sm89INS1_16FlashAttnBwdSm80INS1_25CollectiveMainloopBwdSm80ILi2ELi2EN4cute5tupleIJNS5_1CILi128EEES8_NS7_ILi64EEEEEENS_10bfloat16_tEfNS_4arch4Sm80ELb1ELb0ELb1ELb0ELb1ELb0ELb0ELb0ELi2ELi4ELi4ELi4ELb0EEENS1_24CollectiveEpilogueBwdGQAISA_fSD_Li256ELb0ELb1EEENS1_25SingleTileBwdLPTSchedulerILb0ELi128ELb1EEEEEEEEEvNT_6ParamsE$_ZZN4cute12filter_tupleINS_5tupleIJNS_10UnderscoreES2_S2_iEEENS1_IJNS1_IJNS_1CILi1EEENS4_ILi0EEEEEENS4_ILi4096EEENS1_IJiiEEENS1_IJS6_NS4_ILi8192EEEEEEEEEZNS_5sliceIS3_SC_EEDaRKT_RKT0_EUlRKT_RKT0_E_EEDaSG_SJ_OT1_ENKUlDpSM_E_clIJNS1_IJS7_EEENS1_IJS8_EEENS1_IJS9_EEENS1_IJEEEEEEDaST_,@function
        .size           $_ZN7cutlass13device_kernelIN5flash19enable_sm80_to_sm89INS1_16FlashAttnBwdSm80INS1_25CollectiveMainloopBwdSm80ILi2ELi2EN4cute5tupleIJNS5_1CILi128EEES8_NS7_ILi64EEEEEENS_10bfloat16_tEfNS_4arch4Sm80ELb1ELb0ELb1ELb0ELb1ELb0ELb0ELb0ELi2ELi4ELi4ELi4ELb0EEENS1_24CollectiveEpilogueBwdGQAISA_fSD_Li256ELb0ELb1EEENS1_25SingleTileBwdLPTSchedulerILb0ELi128ELb1EEEEEEEEEvNT_6ParamsE$_ZZN4cute12filter_tupleINS_5tupleIJNS_10UnderscoreES2_S2_iEEENS1_IJNS1_IJNS_1CILi1EEENS4_ILi0EEEEEENS4_ILi4096EEENS1_IJiiEEENS1_IJS6_NS4_ILi8192EEEEEEEEEZNS_5sliceIS3_SC_EEDaRKT_RKT0_EUlRKT_RKT0_E_EEDaSG_SJ_OT1_ENKUlDpSM_E_clIJNS1_IJS7_EEENS1_IJS8_EEENS1_IJS9_EEENS1_IJEEEEEEDaST_,($_ZN7cutlass13device_kernelIN5flash19enable_sm80_to_sm89INS1_16FlashAttnBwdSm80INS1_25CollectiveMainloopBwdSm80ILi2ELi2EN4cute5tupleIJNS5_1CILi128EEES8_NS7_ILi64EEEEEENS_10bfloat16_tEfNS_4arch4Sm80ELb1ELb0ELb1ELb0ELb1ELb0ELb0ELb0ELi2ELi4ELi4ELi4ELb0EEENS1_24CollectiveEpilogueBwdGQAISA_fSD_Li256ELb0ELb1EEENS1_25SingleTileBwdLPTSchedulerILb0ELi128ELb1EEEEEEEEEvNT_6ParamsE$_ZZN4cute12filter_tupleINS_5tupleIJNS_10UnderscoreES2_S2_iEEENS1_IJNS1_IJNS_1CILi1EEENS4_ILi0EEEEEEiNS4_ILi1024EEENS4_ILi8192EEEEEEZNS_5sliceIS3_SA_EEDaRKT_RKT0_EUlRKT_RKT0_E_EEDaSE_SH_OT1_ENKUlDpSK_E_clIJNS1_IJS7_EEENS1_IJiEEENS1_IJS8_EEENS1_IJEEEEEEDaSR_ - $_ZN7cutlass13device_kernelIN5flash19enable_sm80_to_sm89INS1_16FlashAttnBwdSm80INS1_25CollectiveMainloopBwdSm80ILi2ELi2EN4cute5tupleIJNS5_1CILi128EEES8_NS7_ILi64EEEEEENS_10bfloat16_tEfNS_4arch4Sm80ELb1ELb0ELb1ELb0ELb1ELb0ELb0ELb0ELi2ELi4ELi4ELi4ELb0EEENS1_24CollectiveEpilogueBwdGQAISA_fSD_Li256ELb0ELb1EEENS1_25SingleTileBwdLPTSchedulerILb0ELi128ELb1EEEEEEEEEvNT_6ParamsE$_ZZN4cute12filter_tupleINS_5tupleIJNS_10UnderscoreES2_S2_iEEENS1_IJNS1_IJNS_1CILi1EEENS4_ILi0EEEEEENS4_ILi4096EEENS1_IJiiEEENS1_IJS6_NS4_ILi8192EEEEEEEEEZNS_5sliceIS3_SC_EEDaRKT_RKT0_EUlRKT_RKT0_E_EEDaSG_SJ_OT1_ENKUlDpSM_E_clIJNS1_IJS7_EEENS1_IJS8_EEENS1_IJS9_EEENS1_IJEEEEEEDaST_)
$_ZN7cutlass13device_kernelIN5flash19enable_sm80_to_sm89INS1_16FlashAttnBwdSm80INS1_25CollectiveMainloopBwdSm80ILi2ELi2EN4cute5tupleIJNS5_1CILi128EEES8_NS7_ILi64EEEEEENS_10bfloat16_tEfNS_4arch4Sm80ELb1ELb0ELb1ELb0ELb1ELb0ELb0ELb0ELi2ELi4ELi4ELi4ELb0EEENS1_24CollectiveEpilogueBwdGQAISA_fSD_Li256ELb0ELb1EEENS1_25SingleTileBwdLPTSchedulerILb0ELi128ELb1EEEEEEEEEvNT_6ParamsE$_ZZN4cute12filter_tupleINS_5tupleIJNS_10UnderscoreES2_S2_iEEENS1_IJNS1_IJNS_1CILi1EEENS4_ILi0EEEEEENS4_ILi4096EEENS1_IJiiEEENS1_IJS6_NS4_ILi8192EEEEEEEEEZNS_5sliceIS3_SC_EEDaRKT_RKT0_EUlRKT_RKT0_E_EEDaSG_SJ_OT1_ENKUlDpSM_E_clIJNS1_IJS7_EEENS1_IJS8_EEENS1_IJS9_EEENS1_IJEEEEEEDaST_:
[----:B------:R-:W-:-:S05]  /*b550*/  IADD3 R8, R58, -c[0x0][0x20], RZ ;  /* 0x800008003a087a10 */ /* 0x000fca0007ffe0ff */
[----:B------:R1:W5:Y:S04]  /*b560*/  LDL R5, [R8] ;  /* 0x0000000008057983 */ /* 0x0003680000100800 */
[----:B------:R1:W5:Y:S01]  /*b570*/  LDL R3, [R8+0x4] ;  /* 0x0000040008037983 */ /* 0x0003620000100800 */
[----:B------:R-:W-:Y:S02]  /*b580*/  IADD3 R2, R1, 0x1380, RZ ;  /* 0x0000138001027810 */ /* 0x000fe40007ffe0ff */
[----:B------:R-:W-:Y:S02]  /*b590*/  MOV R6, 0xb5c0 ;  /* 0x0000b5c000067802 */ /* 0x000fe40000000f00 */
[----:B------:R-:W-:Y:S02]  /*b5a0*/  IADD3 R2, R2, c[0x0][0x20], RZ ;  /* 0x0000080002027a10 */ /* 0x000fe40007ffe0ff */
[----:B-1---5:R-:W-:Y:S05]  /*b5b0*/  CALL.REL.NOINC `($_ZN7cutlass13device_kernelIN5flash19enable_sm80_to_sm89INS1_16FlashAttnBwdSm80INS1_25CollectiveMainloopBwdSm80ILi2ELi2EN4cute5tupleIJNS5_1CILi128EEES8_NS7_ILi64EEEEEENS_10bfloat16_tEfNS_4arch4Sm80ELb1ELb0ELb1ELb0ELb1ELb0ELb0ELb0ELi2ELi4ELi4ELi4ELb0EEENS1_24CollectiveEpilogueBwdGQAISA_fSD_Li256ELb0ELb1EEENS1_25SingleTileBwdLPTSchedulerILb0ELi128ELb1EEEEEEEEEvNT_6ParamsE$_ZN4cute3eso3ESOILb1ELb0EJNS_5tupleIJNS_1CILi1EEENS3_ILi0EEEEEENS3_ILi4096EEENS2_IJiiEEEEEC2ERKS6_RKS7_RKS8_) ;  /* 0xffffd1b000007944 */ /* 0x022fea0003c3ffff */
[----:B-1----:R1:W5:Y:S01]  /*b5c0*/  LDL.64 R2, [R1+0x1380] ;  /* 0x0013800001027983 */ /* 0x0023620000100a00 */
[----:B------:R-:W-:-:S04]  /*b5d0*/  MOV R5, 0x0 ;  /* 0x0000000000057802 */ /* 0x000fc80000000f00 */
[----:B------:R-:W-:Y:S05]  /*b5e0*/  RET.REL.NODEC R4 `(_ZN7cutlass13device_kernelIN5flash19enable_sm80_to_sm89INS1_16FlashAttnBwdSm80INS1_25CollectiveMainloopBwdSm80ILi2ELi2EN4cute5tupleIJNS5_1CILi128EEES8_NS7_ILi64EEEEEENS_10bfloat16_tEfNS_4arch4Sm80ELb1ELb0ELb1ELb0ELb1ELb0ELb0ELb0ELi2ELi4ELi4ELi4ELb0EEENS1_24CollectiveEpilogueBwdGQAISA_fSD_Li256ELb0ELb1EEENS1_25SingleTileBwdLPTSchedulerILb0ELi128ELb1EEEEEEEEEvNT_6ParamsE) ;  /* 0xffff4a1004007950 */ /* 0x000fea0003c3ffff */
        .type           $_ZN7cutlass13device_kernelIN5flash19enable_sm80_to_sm89INS1_16FlashAttnBwdSm80INS1_25CollectiveMainloopBwdSm80ILi2ELi2EN4cute5tupleIJNS5_1CILi128EEES8_NS7_ILi64EEEEEENS_10bfloat16_tEfNS_4arch4Sm80ELb1ELb0ELb1ELb0ELb1ELb0ELb0ELb0ELi2ELi4ELi4ELi4ELb0EEENS1_24CollectiveEpilogueBwdGQAISA_fSD_Li256ELb0ELb1EEENS1_25SingleTileBwdLPTSchedulerILb0ELi128ELb1EEEEEEEEEvNT_6ParamsE$_ZZN4cute12filter_tupleINS_5tupleIJNS_10UnderscoreES2_S2_iEEENS1_IJNS1_IJNS_1CILi1EEENS4_ILi0EEEEEEiNS4_ILi1024EEENS4_ILi8192EEEEEEZNS_5sliceIS3_SA_EEDaRKT_RKT0_EUlRKT_RKT0_E_EEDaSE_SH_OT1_ENKUlDpSK_E_clIJNS1_IJS7_EEENS1_IJiEEENS1_IJS8_EEENS1_IJEEEEEEDaSR_,@function
        .size           $_ZN7cutlass13device_kernelIN5flash19enable_sm80_to_sm89INS1_16FlashAttnBwdSm80INS1_25CollectiveMainloopBwdSm80ILi2ELi2EN4cute5tupleIJNS5_1CILi128EEES8_NS7_ILi64EEEEEENS_10bfloat16_tEfNS_4arch4Sm80ELb1ELb0ELb1ELb0ELb1ELb0ELb0ELb0ELi2ELi4ELi4ELi4ELb0EEENS1_24CollectiveEpilogueBwdGQAISA_fSD_Li256ELb0ELb1EEENS1_25SingleTileBwdLPTSchedulerILb0ELi128ELb1EEEEEEEEEvNT_6ParamsE$_ZZN4cute12filter_tupleINS_5tupleIJNS_10UnderscoreES2_S2_iEEENS1_IJNS1_IJNS_1CILi1EEENS4_ILi0EEEEEEiNS4_ILi1024EEENS4_ILi8192EEEEEEZNS_5sliceIS3_SA_EEDaRKT_RKT0_EUlRKT_RKT0_E_EEDaSE_SH_OT1_ENKUlDpSK_E_clIJNS1_IJS7_EEENS1_IJiEEENS1_IJS8_EEENS1_IJEEEEEEDaSR_,($_ZN7cutlass13device_kernelIN5flash19enable_sm80_to_sm89INS1_16FlashAttnBwdSm80INS1_25CollectiveMainloopBwdSm80ILi2ELi2EN4cute5tupleIJNS5_1CILi128EEES8_NS7_ILi64EEEEEENS_10bfloat16_tEfNS_4arch4Sm80ELb1ELb0ELb1ELb0ELb1ELb0ELb0ELb0ELi2ELi4ELi4ELi4ELb0EEENS1_24CollectiveEpilogueBwdGQAISA_fSD_Li256ELb0ELb1EEENS1_25SingleTileBwdLPTSchedulerILb0ELi128ELb1EEEEEEEEEvNT_6ParamsE$_ZZN4cute12filter_tupleINS_5tupleIJNS_10UnderscoreES2_S2_iEEENS1_IJNS1_IJNS_1CILi1EEENS4_ILi0EEEEEElS6_lEEEZNS_5sliceIS3_S8_EEDaRKT_RKT0_EUlRKT_RKT0_E_EEDaSC_SF_OT1_ENKUlDpSI_E_clIJNS1_IJS7_EEENS1_IJlEEENS1_IJS6_EEENS1_IJEEEEEEDaSP_ - $_ZN7cutlass13device_kernelIN5flash19enable_sm80_to_sm89INS1_16FlashAttnBwdSm80INS1_25CollectiveMainloopBwdSm80ILi2ELi2EN4cute5tupleIJNS5_1CILi128EEES8_NS7_ILi64EEEEEENS_10bfloat16_tEfNS_4arch4Sm80ELb1ELb0ELb1ELb0ELb1ELb0ELb0ELb0ELi2ELi4ELi4ELi4ELb0EEENS1_24CollectiveEpilogueBwdGQAISA_fSD_Li256ELb0ELb1EEENS1_25SingleTileBwdLPTSchedulerILb0ELi128ELb1EEEEEEEEEvNT_6ParamsE$_ZZN4cute12filter_tupleINS_5tupleIJNS_10UnderscoreES2_S2_iEEENS1_IJNS1_IJNS_1CILi1EEENS4_ILi0EEEEEEiNS4_ILi1024EEENS4_ILi8192EEEEEEZNS_5sliceIS3_SA_EEDaRKT_RKT0_EUlRKT_RKT0_E_EEDaSE_SH_OT1_ENKUlDpSK_E_clIJNS1_IJS7_EEENS1_IJiEEENS1_IJS8_EEENS1_IJEEEEEEDaSR_)
$_ZN7cutlass13device_kernelIN5flash19enable_sm80_to_sm89INS1_16FlashAttnBwdSm80INS1_25CollectiveMainloopBwdSm80ILi2ELi2EN4cute5tupleIJNS5_1CILi128EEES8_NS7_ILi64EEEEEENS_10bfloat16_tEfNS_4arch4Sm80ELb1ELb0ELb1ELb0ELb1ELb0ELb0ELb0ELi2ELi4ELi4ELi4ELb0EEENS1_24CollectiveEpilogueBwdGQAISA_fSD_Li256ELb0ELb1EEENS1_25SingleTileBwdLPTSchedulerILb0ELi128ELb1EEEEEEEEEvNT_6ParamsE$_ZZN4cute12filter_tupleINS_5tupleIJNS_10UnderscoreES2_S2_iEEENS1_IJNS1_IJNS_1CILi1EEENS4_ILi0EEEEEEiNS4_ILi1024EEENS4_ILi8192EEEEEEZNS_5sliceIS3_SA_EEDaRKT_RKT0_EUlRKT_RKT0_E_EEDaSE_SH_OT1_ENKUlDpSK_E_clIJNS1_IJS7_EEENS1_IJiEEENS1_IJS8_EEENS1_IJEEEEEEDaSR_:
[----:B------:R-:W-:Y:S02]  /*b5f0*/  IADD3 R2, R1, 0x1380, RZ ;  /* 0x0000138001027810 */ /* 0x000fe40007ffe0ff */
[----:B------:R-:W-:Y:S02]  /*b600*/  MOV R8, 0xb630 ;  /* 0x0000b63000087802 */ /* 0x000fe40000000f00 */
[----:B------:R-:W-:Y:S02]  /*b610*/  IADD3 R2, R2, c[0x0][0x20], RZ ;  /* 0x0000080002027a10 */ /* 0x000fe40007ffe0ff */
[----:B------:R-:W-:Y:S05]  /*b620*/  CALL.REL.NOINC `($_ZN7cutlass13device_kernelIN5flash19enable_sm80_to_sm89INS1_16FlashAttnBwdSm80INS1_25CollectiveMainloopBwdSm80ILi2ELi2EN4cute5tupleIJNS5_1CILi128EEES8_NS7_ILi64EEEEEENS_10bfloat16_tEfNS_4arch4Sm80ELb1ELb0ELb1ELb0ELb1ELb0ELb0ELb0ELi2ELi4ELi4ELi4ELb0EEENS1_24CollectiveEpilogueBwdGQAISA_fSD_Li256ELb0ELb1EEENS1_25SingleTileBwdLPTSchedulerILb0ELi128ELb1EEEEEEEEEvNT_6ParamsE$_ZN4cute3eso3ESOILb1ELb0EJNS_5tupleIJNS_1CILi1EEENS3_ILi0EEEEEEiNS3_ILi1024EEEEEC2ERKS6_RKiRKS7_) ;  /* 0xffffd1e000007944 */ /* 0x000fea0003c3ffff */
[----:B-1----:R1:W5:Y:S01]  /*b630*/  LDL R3, [R1+0x1380] ;  /* 0x0013800001037983 */ /* 0x0023620000100800 */
[----:B------:R-:W-:Y:S02]  /*b640*/  MOV R8, R4 ;  /* 0x0000000400087202 */ /* 0x000fe40000000f00 */
[----:B------:R-:W-:-:S04]  /*b650*/  MOV R9, 0x0 ;  /* 0x0000000000097802 */ /* 0x000fc80000000f00 */
[----:B------:R-:W-:Y:S05]  /*b660*/  RET.REL.NODEC R8 `(_ZN7cutlass13device_kernelIN5flash19enable_sm80_to_sm89INS1_16FlashAttnBwdSm80INS1_25CollectiveMainloopBwdSm80ILi2ELi2EN4cute5tupleIJNS5_1CILi128EEES8_NS7_ILi64EEEEEENS_10bfloat16_tEfNS_4arch4Sm80ELb1ELb0ELb1ELb0ELb1ELb0ELb0ELb0ELi2ELi4ELi4ELi4ELb0EEENS1_24CollectiveEpilogueBwdGQAISA_fSD_Li256ELb0ELb1EEENS1_25SingleTileBwdLPTSchedulerILb0ELi128ELb1EEEEEEEEEvNT_6ParamsE) ;  /* 0xffff499008007950 */ /* 0x000fea0003c3ffff */
        .type           $_ZN7cutlass13device_kernelIN5flash19enable_sm80_to_sm89INS1_16FlashAttnBwdSm80INS1_25CollectiveMainloopBwdSm80ILi2ELi2EN4cute5tupleIJNS5_1CILi128EEES8_NS7_ILi64EEEEEENS_10bfloat16_tEfNS_4arch4Sm80ELb1ELb0ELb1ELb0ELb1ELb0ELb0ELb0ELi2ELi4ELi4ELi4ELb0EEENS1_24CollectiveEpilogueBwdGQAISA_fSD_Li256ELb0ELb1EEENS1_25SingleTileBwdLPTSchedulerILb0ELi128ELb1EEEEEEEEEvNT_6ParamsE$_ZZN4cute12filter_tupleINS_5tupleIJNS_10UnderscoreES2_S2_iEEENS1_IJNS1_IJNS_1CILi1EEENS4_ILi0EEEEEElS6_lEEEZNS_5sliceIS3_S8_EEDaRKT_RKT0_EUlRKT_RKT0_E_EEDaSC_SF_OT1_ENKUlDpSI_E_clIJNS1_IJS7_EEENS1_IJlEEENS1_IJS6_EEENS1_IJEEEEEEDaSP_,@function
        .size           $_ZN7cutlass13device_kernelIN5flash19enable_sm80_to_sm89INS1_16FlashAttnBwdSm80INS1_25CollectiveMainloopBwdSm80ILi2ELi2EN4cute5tupleIJNS5_1CILi128EEES8_NS7_ILi64EEEEEENS_10bfloat16_tEfNS_4arch4Sm80ELb1ELb0ELb1ELb0ELb1ELb0ELb0ELb0ELi2ELi4ELi4ELi4ELb0EEENS1_24CollectiveEpilogueBwdGQAISA_fSD_Li256ELb0ELb1EEENS1_25SingleTileBwdLPTSchedulerILb0ELi128ELb1EEEEEEEEEvNT_6ParamsE$_ZZN4cute12filter_tupleINS_5tupleIJNS_10UnderscoreES2_S2_iEEENS1_IJNS1_IJNS_1CILi1EEENS4_ILi0EEEEEElS6_lEEEZNS_5sliceIS3_S8_EEDaRKT_RKT0_EUlRKT_RKT0_E_EEDaSC_SF_OT1_ENKUlDpSI_E_clIJNS1_IJS7_EEENS1_IJlEEENS1_IJS6_EEENS1_IJEEEEEEDaSP_,($_ZN7cutlass13device_kernelIN5flash19enable_sm80_to_sm89INS1_16FlashAttnBwdSm80INS1_25CollectiveMainloopBwdSm80ILi2ELi2EN4cute5tupleIJNS5_1CILi128EEES8_NS7_ILi64EEEEEENS_10bfloat16_tEfNS_4arch4Sm80ELb1ELb0ELb1ELb0ELb1ELb0ELb0ELb0ELi2ELi4ELi4ELi4ELb0EEENS1_24CollectiveEpilogueBwdGQAISA_fSD_Li256ELb0ELb1EEENS1_25SingleTileBwdLPTSchedulerILb0ELi128ELb1EEEEEEEEEvNT_6ParamsE$_ZZN4cute12filter_tupleINS_5tupleIJNS_10UnderscoreES2_iEEENS1_IJNS1_IJNS_1CILi1EEENS4_ILi0EEEEEEiNS4_ILi1024EEEEEEZNS_5sliceIS3_S9_EEDaRKT_RKT0_EUlRKT_RKT0_E_EEDaSD_SG_OT1_ENKUlDpSJ_E_clIJNS1_IJS7_EEENS1_IJiEEENS1_IJEEEEEEDaSQ_ - $_ZN7cutlass13device_kernelIN5flash19enable_sm80_to_sm89INS1_16FlashAttnBwdSm80INS1_25CollectiveMainloopBwdSm80ILi2ELi2EN4cute5tupleIJNS5_1CILi128EEES8_NS7_ILi64EEEEEENS_10bfloat16_tEfNS_4arch4Sm80ELb1ELb0ELb1ELb0ELb1ELb0ELb0ELb0ELi2ELi4ELi4ELi4ELb0EEENS1_24CollectiveEpilogueBwdGQAISA_fSD_Li256ELb0ELb1EEENS1_25SingleTileBwdLPTSchedulerILb0ELi128ELb1EEEEEEEEEvNT_6ParamsE$_ZZN4cute12filter_tupleINS_5tupleIJNS_10UnderscoreES2_S2_iEEENS1_IJNS1_IJNS_1CILi1EEENS4_ILi0EEEEEElS6_lEEEZNS_5sliceIS3_S8_EEDaRKT_RKT0_EUlRKT_RKT0_E_EEDaSC_SF_OT1_ENKUlDpSI_E_clIJNS1_IJS7_EEENS1_IJlEEENS1_IJS6_EEENS1_IJEEEEEEDaSP_)
$_ZN7cutlass13device_kernelIN5flash19enable_sm80_to_sm89INS1_16FlashAttnBwdSm80INS1_25CollectiveMainloopBwdSm80ILi2ELi2EN4cute5tupleIJNS5_1CILi128EEES8_NS7_ILi64EEEEEENS_10bfloat16_tEfNS_4arch4Sm80ELb1ELb0ELb1ELb0ELb1ELb0ELb0ELb0ELi2ELi4ELi4ELi4ELb0EEENS1_24CollectiveEpilogueBwdGQAISA_fSD_Li256ELb0ELb1EEENS1_25SingleTileBwdLPTSchedulerILb0ELi128ELb1EEEEEEEEEvNT_6ParamsE$_ZZN4cute12filter_tupleINS_5tupleIJNS_10UnderscoreES2_S2_iEEENS1_IJNS1_IJNS_1CILi1EEENS4_ILi0EEEEEElS6_lEEEZNS_5sliceIS3_S8_EEDaRKT_RKT0_EUlRKT_RKT0_E_EEDaSC_SF_OT1_ENKUlDpSI_E_clIJNS1_IJS7_EEENS1_IJlEEENS1_IJS6_EEENS1_IJEEEEEEDaSP_:
[----:B------:R-:W-:Y:S02]  /*b670*/  IADD3 R3, R1, 0x16a8, RZ ;  /* 0x000016a801037810 */ /* 0x000fe40007ffe0ff */
[----:B------:R-:W-:Y:S02]  /*b680*/  MOV R6, 0xb6b0 ;  /* 0x0000b6b000067802 */ /* 0x000fe40000000f00 */
[----:B------:R-:W-:Y:S02]  /*b690*/  IADD3 R3, R3, c[0x0][0x20], RZ ;  /* 0x0000080003037a10 */ /* 0x000fe40007ffe0ff */
[----:B------:R-:W-:Y:S05]  /*b6a0*/  CALL.REL.NOINC `($_ZN7cutlass13device_kernelIN5flash19enable_sm80_to_sm89INS1_16FlashAttnBwdSm80INS1_25CollectiveMainloopBwdSm80ILi2ELi2EN4cute5tupleIJNS5_1CILi128EEES8_NS7_ILi64EEEEEENS_10bfloat16_tEfNS_4arch4Sm80ELb1ELb0ELb1ELb0ELb1ELb0ELb0ELb0ELi2ELi4ELi4ELi4ELb0EEENS1_24CollectiveEpilogueBwdGQAISA_fSD_Li256ELb0ELb1EEENS1_25SingleTileBwdLPTSchedulerILb0ELi128ELb1EEEEEEEEEvNT_6ParamsE$_ZN4cute3eso3ESOILb1ELb0EJNS_5tupleIJNS_1CILi1EEENS3_ILi0EEEEEElS5_EEC2ERKS6_RKlRKS5_) ;  /* 0xffffd1a000007944 */ /* 0x000fea0003c3ffff */
[----:B-1----:R1:W5:Y:S01]  /*b6b0*/  LDL.64 R2, [R1+0x16a8] ;  /* 0x0016a80001027983 */ /* 0x0023620000100a00 */
[----:B------:R-:W-:-:S04]  /*b6c0*/  MOV R5, 0x0 ;  /* 0x0000000000057802 */ /* 0x000fc80000000f00 */
[----:B------:R-:W-:Y:S05]  /*b6d0*/  RET.REL.NODEC R4 `(_ZN7cutlass13device_kernelIN5flash19enable_sm80_to_sm89INS1_16FlashAttnBwdSm80INS1_25CollectiveMainloopBwdSm80ILi2ELi2EN4cute5tupleIJNS5_1CILi128EEES8_NS7_ILi64EEEEEENS_10bfloat16_tEfNS_4arch4Sm80ELb1ELb0ELb1ELb0ELb1ELb0ELb0ELb0ELi2ELi4ELi4ELi4ELb0EEENS1_24CollectiveEpilogueBwdGQAISA_fSD_Li256ELb0ELb1EEENS1_25SingleTileBwdLPTSchedulerILb0ELi128ELb1EEEEEEEEEvNT_6ParamsE) ;  /* 0xffff492004007950 */ /* 0x000fea0003c3ffff */
        .type           $_ZN7cutlass13device_kernelIN5flash19enable_sm80_to_sm89INS1_16FlashAttnBwdSm80INS1_25CollectiveMainloopBwdSm80ILi2ELi2EN4cute5tupleIJNS5_1CILi128EEES8_NS7_ILi64EEEEEENS_10bfloat16_tEfNS_4arch4Sm80ELb1ELb0ELb1ELb0ELb1ELb0ELb0ELb0ELi2ELi4ELi4ELi4ELb0EEENS1_24CollectiveEpilogueBwdGQAISA_fSD_Li256ELb0ELb1EEENS1_25SingleTileBwdLPTSchedulerILb0ELi128ELb1EEEEEEEEEvNT_6ParamsE$_ZZN4cute12filter_tupleINS_5tupleIJNS_10UnderscoreES2_iEEENS1_IJNS1_IJNS_1CILi1EEENS4_ILi0EEEEEEiNS4_ILi1024EEEEEEZNS_5sliceIS3_S9_EEDaRKT_RKT0_EUlRKT_RKT0_E_EEDaSD_SG_OT1_ENKUlDpSJ_E_clIJNS1_IJS7_EEENS1_IJiEEENS1_IJEEEEEEDaSQ_,@function
        .size           $_ZN7cutlass13device_kernelIN5flash19enable_sm80_to_sm89INS1_16FlashAttnBwdSm80INS1_25CollectiveMainloopBwdSm80ILi2ELi2EN4cute5tupleIJNS5_1CILi128EEES8_NS7_ILi64EEEEEENS_10bfloat16_tEfNS_4arch4Sm80ELb1ELb0ELb1ELb0ELb1ELb0ELb0ELb0ELi2ELi4ELi4ELi4ELb0EEENS1_24CollectiveEpilogueBwdGQAISA_fSD_Li256ELb0ELb1EEENS1_25SingleTileBwdLPTSchedulerILb0ELi128ELb1EEEEEEEEEvNT_6ParamsE$_ZZN4cute12filter_tupleINS_5tupleIJNS_10UnderscoreES2_iEEENS1_IJNS1_IJNS_1CILi1EEENS4_ILi0EEEEEEiNS4_ILi1024EEEEEEZNS_5sliceIS3_S9_EEDaRKT_RKT0_EUlRKT_RKT0_E_EEDaSD_SG_OT1_ENKUlDpSJ_E_clIJNS1_IJS7_EEENS1_IJiEEENS1_IJEEEEEEDaSQ_,($_ZN7cutlass13device_kernelIN5flash19enable_sm80_to_sm89INS1_16FlashAttnBwdSm80INS1_25CollectiveMainloopBwdSm80ILi2ELi2EN4cute5tupleIJNS5_1CILi128EEES8_NS7_ILi64EEEEEENS_10bfloat16_tEfNS_4arch4Sm80ELb1ELb0ELb1ELb0ELb1ELb0ELb0ELb0ELi2ELi4ELi4ELi4ELb0EEENS1_24CollectiveEpilogueBwdGQAISA_fSD_Li256ELb0ELb1EEENS1_25SingleTileBwdLPTSchedulerILb0ELi128ELb1EEEEEEEEEvNT_6ParamsE$_ZZN4cute12filter_tupleINS_5tupleIJNS_1CILi0EEENS1_IJNS2_ILi1EEENS2_ILi512EEEiEEEEEEZNS_16flatten_to_tupleIS7_EEDaRKT_EUlRKT_E_EEDaSB_OT0_ENKUlDpSE_E_clIJNS1_IJS3_EEES6_EEEDaSI_ - $_ZN7cutlass13device_kernelIN5flash19enable_sm80_to_sm89INS1_16FlashAttnBwdSm80INS1_25CollectiveMainloopBwdSm80ILi2ELi2EN4cute5tupleIJNS5_1CILi128EEES8_NS7_ILi64EEEEEENS_10bfloat16_tEfNS_4arch4Sm80ELb1ELb0ELb1ELb0ELb1ELb0ELb0ELb0ELi2ELi4ELi4ELi4ELb0EEENS1_24CollectiveEpilogueBwdGQAISA_fSD_Li256ELb0ELb1EEENS1_25SingleTileBwdLPTSchedulerILb0ELi128ELb1EEEEEEEEEvNT_6ParamsE$_ZZN4cute12filter_tupleINS_5tupleIJNS_10UnderscoreES2_iEEENS1_IJNS1_IJNS_1CILi1EEENS4_ILi0EEEEEEiNS4_ILi1024EEEEEEZNS_5sliceIS3_S9_EEDaRKT_RKT0_EUlRKT_RKT0_E_EEDaSD_SG_OT1_ENKUlDpSJ_E_clIJNS1_IJS7_EEENS1_IJiEEENS1_IJEEEEEEDaSQ_)
$_ZN7cutlass13device_kernelIN5flash19enable_sm80_to_sm89INS1_16FlashAttnBwdSm80INS1_25CollectiveMainloopBwdSm80ILi2ELi2EN4cute5tupleIJNS5_1CILi128EEES8_NS7_ILi64EEEEEENS_10bfloat16_tEfNS_4arch4Sm80ELb1ELb0ELb1ELb0ELb1ELb0ELb0ELb0ELi2ELi4ELi4ELi4ELb0EEENS1_24CollectiveEpilogueBwdGQAISA_fSD_Li256ELb0ELb1EEENS1_25SingleTileBwdLPTSchedulerILb0ELi128ELb1EEEEEEEEEvNT_6ParamsE$_ZZN4cute12filter_tupleINS_5tupleIJNS_10UnderscoreES2_iEEENS1_IJNS1_IJNS_1CILi1EEENS4_ILi0EEEEEEiNS4_ILi1024EEEEEEZNS_5sliceIS3_S9_EEDaRKT_RKT0_EUlRKT_RKT0_E_EEDaSD_SG_OT1_ENKUlDpSJ_E_clIJNS1_IJS7_EEENS1_IJiEEENS1_IJEEEEEEDaSQ_:
[----:B------:R-:W-:Y:S02]  /*b6e0*/  IADD3 R2, R1, 0x1680, RZ ;  /* 0x0000168001027810 */ /* 0x000fe40007ffe0ff */
[----:B------:R-:W-:Y:S02]  /*b6f0*/  MOV R6, 0xb720 ;  /* 0x0000b72000067802 */ /* 0x000fe40000000f00 */
[----:B------:R-:W-:Y:S02]  /*b700*/  IADD3 R2, R2, c[0x0][0x20], RZ ;  /* 0x0000080002027a10 */ /* 0x000fe40007ffe0ff */
[----:B------:R-:W-:Y:S05]  /*b710*/  CALL.REL.NOINC `($_ZN7cutlass13device_kernelIN5flash19enable_sm80_to_sm89INS1_16FlashAttnBwdSm80INS1_25CollectiveMainloopBwdSm80ILi2ELi2EN4cute5tupleIJNS5_1CILi128EEES8_NS7_ILi64EEEEEENS_10bfloat16_tEfNS_4arch4Sm80ELb1ELb0ELb1ELb0ELb1ELb0ELb0ELb0ELi2ELi4ELi4ELi4ELb0EEENS1_24CollectiveEpilogueBwdGQAISA_fSD_Li256ELb0ELb1EEENS1_25SingleTileBwdLPTSchedulerILb0ELi128ELb1EEEEEEEEEvNT_6ParamsE$_ZN4cute3eso3ESOILb1ELb0EJNS_5tupleIJNS_1CILi1EEENS3_ILi0EEEEEEiEEC2ERKS6_RKi) ;  /* 0xffffd0b000007944 */ /* 0x000fea0003c3ffff */
[----:B-1----:R1:W5:Y:S01]  /*b720*/  LDL R3, [R1+0x1680] ;  /* 0x0016800001037983 */ /* 0x0023620000100800 */
[----:B------:R-:W-:Y:S02]  /*b730*/  MOV R6, R4 ;  /* 0x0000000400067202 */ /* 0x000fe40000000f00 */
[----:B------:R-:W-:-:S04]  /*b740*/  MOV R7, 0x0 ;  /* 0x0000000000077802 */ /* 0x000fc80000000f00 */
[----:B------:R-:W-:Y:S05]  /*b750*/  RET.REL.NODEC R6 `(_ZN7cutlass13device_kernelIN5flash19enable_sm80_to_sm89INS1_16FlashAttnBwdSm80INS1_25CollectiveMainloopBwdSm80ILi2ELi2EN4cute5tupleIJNS5_1CILi128EEES8_NS7_ILi64EEEEEENS_10bfloat16_tEfNS_4arch4Sm80ELb1ELb0ELb1ELb0ELb1ELb0ELb0ELb0ELi2ELi4ELi4ELi4ELb0EEENS1_24CollectiveEpilogueBwdGQAISA_fSD_Li256ELb0ELb1EEENS1_25SingleTileBwdLPTSchedulerILb0ELi128ELb1EEEEEEEEEvNT_6ParamsE) ;  /* 0xffff48a006007950 */ /* 0x000fea0003c3ffff */
        .type           $_ZN7cutlass13device_kernelIN5flash19enable_sm80_to_sm89INS1_16FlashAttnBwdSm80INS1_25CollectiveMainloopBwdSm80ILi2ELi2EN4cute5tupleIJNS5_1CILi128EEES8_NS7_ILi64EEEEEENS_10bfloat16_tEfNS_4arch4Sm80ELb1ELb0ELb1ELb0ELb1ELb0ELb0ELb0ELi2ELi4ELi4ELi4ELb0EEENS1_24CollectiveEpilogueBwdGQAISA_fSD_Li256ELb0ELb1EEENS1_25SingleTileBwdLPTSchedulerILb0ELi128ELb1EEEEEEEEEvNT_6ParamsE$_ZZN4cute12filter_tupleINS_5tupleIJNS_1CILi0EEENS1_IJNS2_ILi1EEENS2_ILi512EEEiEEEEEEZNS_16flatten_to_tupleIS7_EEDaRKT_EUlRKT_E_EEDaSB_OT0_ENKUlDpSE_E_clIJNS1_IJS3_EEES6_EEEDaSI_,@function
        .size           $_ZN7cutlass13device_kernelIN5flash19enable_sm80_to_sm89INS1_16FlashAttnBwdSm80INS1_25CollectiveMainloopBwdSm80ILi2ELi2EN4cute5tupleIJNS5_1CILi128EEES8_NS7_ILi64EEEEEENS_10bfloat16_tEfNS_4arch4Sm80ELb1ELb0ELb1ELb0ELb1ELb0ELb0ELb0ELi2ELi4ELi4ELi4ELb0EEENS1_24CollectiveEpilogueBwdGQAISA_fSD_Li256ELb0ELb1EEENS1_25SingleTileBwdLPTSchedulerILb0ELi128ELb1EEEEEEEEEvNT_6ParamsE$_ZZN4cute12filter_tupleINS_5tupleIJNS_1CILi0EEENS1_IJNS2_ILi1EEENS2_ILi512EEEiEEEEEEZNS_16flatten_to_tupleIS7_EEDaRKT_EUlRKT_E_EEDaSB_OT0_ENKUlDpSE_E_clIJNS1_IJS3_EEES6_EEEDaSI_,($_ZN7cutlass13device_kernelIN5flash19enable_sm80_to_sm89INS1_16FlashAttnBwdSm80INS1_25CollectiveMainloopBwdSm80ILi2ELi2EN4cute5tupleIJNS5_1CILi128EEES8_NS7_ILi64EEEEEENS_10bfloat16_tEfNS_4arch4Sm80ELb1ELb0ELb1ELb0ELb1ELb0ELb0ELb0ELi2ELi4ELi4ELi4ELb0EEENS1_24CollectiveEpilogueBwdGQAISA_fSD_Li256ELb0ELb1EEENS1_25SingleTileBwdLPTSchedulerILb0ELi128ELb1EEEEEEEEEvNT_6ParamsE$_ZZN4cute12filter_tupleINS_5tupleIJNS_1CILi0EEENS_10UnderscoreEEEENS1_IJNS1_IJS3_S3_EEEiEEEZNS_6detail10lift_sliceIS5_S7_EEDaRKT_RKT0_EUlRKT_RKT0_E_EEDaSC_SF_OT1_ENKUlDpSI_E_clIJNS1_IJEEENS1_IJiEEEEEEDaSP_ - $_ZN7cutlass13device_kernelIN5flash19enable_sm80_to_sm89INS1_16FlashAttnBwdSm80INS1_25CollectiveMainloopBwdSm80ILi2ELi2EN4cute5tupleIJNS5_1CILi128EEES8_NS7_ILi64EEEEEENS_10bfloat16_tEfNS_4arch4Sm80ELb1ELb0ELb1ELb0ELb1ELb0ELb0ELb0ELi2ELi4ELi4ELi4ELb0EEENS1_24CollectiveEpilogueBwdGQAISA_fSD_Li256ELb0ELb1EEENS1_25SingleTileBwdLPTSchedulerILb0ELi128ELb1EEEEEEEEEvNT_6ParamsE$_ZZN4cute12filter_tupleINS_5tupleIJNS_1CILi0EEENS1_IJNS2_ILi1EEENS2_ILi512EEEiEEEEEEZNS_16flatten_to_tupleIS7_EEDaRKT_EUlRKT_E_EEDaSB_OT0_ENKUlDpSE_E_clIJNS1_IJS3_EEES6_EEEDaSI_)
$_ZN7cutlass13device_kernelIN5flash19enable_sm80_to_sm89INS1_16FlashAttnBwdSm80INS1_25CollectiveMainloopBwdSm80ILi2ELi2EN4cute5tupleIJNS5_1CILi128EEES8_NS7_ILi64EEEEEENS_10bfloat16_tEfNS_4arch4Sm80ELb1ELb0ELb1ELb0ELb1ELb0ELb0ELb0ELi2ELi4ELi4ELi4ELb0EEENS1_24CollectiveEpilogueBwdGQAISA_fSD_Li256ELb0ELb1EEENS1_25SingleTileBwdLPTSchedulerILb0ELi128ELb1EEEEEEEEEvNT_6ParamsE$_ZZN4cute12filter_tupleINS_5tupleIJNS_1CILi0EEENS1_IJNS2_ILi1EEENS2_ILi512EEEiEEEEEEZNS_16flatten_to_tupleIS7_EEDaRKT_EUlRKT_E_EEDaSB_OT0_ENKUlDpSE_E_clIJNS1_IJS3_EEES6_EEEDaSI_:
[----:B------:R-:W-:Y:S02]  /*b760*/  IADD3 R2, R1, 0x1380, RZ ;  /* 0x0000138001027810 */ /* 0x000fe40007ffe0ff */
[----:B------:R-:W-:Y:S02]  /*b770*/  MOV R8, 0xb7a0 ;  /* 0x0000b7a000087802 */ /* 0x000fe40000000f00 */
[----:B------:R-:W-:Y:S02]  /*b780*/  IADD3 R2, R2, c[0x0][0x20], RZ ;  /* 0x0000080002027a10 */ /* 0x000fe40007ffe0ff */
[----:B------:R-:W-:Y:S05]  /*b790*/  CALL.REL.NOINC `($_ZN7cutlass13device_kernelIN5flash19enable_sm80_to_sm89INS1_16FlashAttnBwdSm80INS1_25CollectiveMainloopBwdSm80ILi2ELi2EN4cute5tupleIJNS5_1CILi128EEES8_NS7_ILi64EEEEEENS_10bfloat16_tEfNS_4arch4Sm80ELb1ELb0ELb1ELb0ELb1ELb0ELb0ELb0ELi2ELi4ELi4ELi4ELb0EEENS1_24CollectiveEpilogueBwdGQAISA_fSD_Li256ELb0ELb1EEENS1_25SingleTileBwdLPTSchedulerILb0ELi128ELb1EEEEEEEEEvNT_6ParamsE$_ZN4cute3eso3ESOILb1ELb0EJNS_1CILi0EEENS2_ILi1EEENS2_ILi512EEEiEEC2ERKS3_RKS4_RKS5_RKi) ;  /* 0xffffc01000007944 */ /* 0x000fea0003c3ffff */
[----:B-1----:R1:W5:Y:S01]  /*b7a0*/  LDL R2, [R1+0x1380] ;  /* 0x0013800001027983 */ /* 0x0023620000100800 */
[----:B------:R-:W-:-:S04]  /*b7b0*/  MOV R11, 0x0 ;  /* 0x00000000000b7802 */ /* 0x000fc80000000f00 */
[----:B------:R-:W-:Y:S05]  /*b7c0*/  RET.REL.NODEC R10 `(_ZN7cutlass13device_kernelIN5flash19enable_sm80_to_sm89INS1_16FlashAttnBwdSm80INS1_25CollectiveMainloopBwdSm80ILi2ELi2EN4cute5tupleIJNS5_1CILi128EEES8_NS7_ILi64EEEEEENS_10bfloat16_tEfNS_4arch4Sm80ELb1ELb0ELb1ELb0ELb1ELb0ELb0ELb0ELi2ELi4ELi4ELi4ELb0EEENS1_24CollectiveEpilogueBwdGQAISA_fSD_Li256ELb0ELb1EEENS1_25SingleTileBwdLPTSchedulerILb0ELi128ELb1EEEEEEEEEvNT_6ParamsE) ;  /* 0xffff48300a007950 */ /* 0x000fea0003c3ffff */
        .type           $_ZN7cutlass13device_kernelIN5flash19enable_sm80_to_sm89INS1_16FlashAttnBwdSm80INS1_25CollectiveMainloopBwdSm80ILi2ELi2EN4cute5tupleIJNS5_1CILi128EEES8_NS7_ILi64EEEEEENS_10bfloat16_tEfNS_4arch4Sm80ELb1ELb0ELb1ELb0ELb1ELb0ELb0ELb0ELi2ELi4ELi4ELi4ELb0EEENS1_24CollectiveEpilogueBwdGQAISA_fSD_Li256ELb0ELb1EEENS1_25SingleTileBwdLPTSchedulerILb0ELi128ELb1EEEEEEEEEvNT_6ParamsE$_ZZN4cute12filter_tupleINS_5tupleIJNS_1CILi0EEENS_10UnderscoreEEEENS1_IJNS1_IJS3_S3_EEEiEEEZNS_6detail10lift_sliceIS5_S7_EEDaRKT_RKT0_EUlRKT_RKT0_E_EEDaSC_SF_OT1_ENKUlDpSI_E_clIJNS1_IJEEENS1_IJiEEEEEEDaSP_,@function
        .size           $_ZN7cutlass13device_kernelIN5flash19enable_sm80_to_sm89INS1_16FlashAttnBwdSm80INS1_25CollectiveMainloopBwdSm80ILi2ELi2EN4cute5tupleIJNS5_1CILi128EEES8_NS7_ILi64EEEEEENS_10bfloat16_tEfNS_4arch4Sm80ELb1ELb0ELb1ELb0ELb1ELb0ELb0ELb0ELi2ELi4ELi4ELi4ELb0EEENS1_24CollectiveEpilogueBwdGQAISA_fSD_Li256ELb0ELb1EEENS1_25SingleTileBwdLPTSchedulerILb0ELi128ELb1EEEEEEEEEvNT_6ParamsE$_ZZN4cute12filter_tupleINS_5tupleIJNS_1CILi0EEENS_10UnderscoreEEEENS1_IJNS1_IJS3_S3_EEEiEEEZNS_6detail10lift_sliceIS5_S7_EEDaRKT_RKT0_EUlRKT_RKT0_E_EEDaSC_SF_OT1_ENKUlDpSI_E_clIJNS1_IJEEENS1_IJiEEEEEEDaSP_,($_ZN7cutlass13device_kernelIN5flash19enable_sm80_to_sm89INS1_16FlashAttnBwdSm80INS1_25CollectiveMainloopBwdSm80ILi2ELi2EN4cute5tupleIJNS5_1CILi128EEES8_NS7_ILi64EEEEEENS_10bfloat16_tEfNS_4arch4Sm80ELb1ELb0ELb1ELb0ELb1ELb0ELb0ELb0ELi2ELi4ELi4ELi4ELb0EEENS1_24CollectiveEpilogueBwdGQAISA_fSD_Li256ELb0ELb1EEENS1_25SingleTileBwdLPTSchedulerILb0ELi128ELb1EEEEEEEEEvNT_6ParamsE$_ZZN4cute12filter_tupleINS_5tupleIJNS_1CILi1024EEENS1_IJiiEEEEEEZNS_16flatten_to_tupleIS5_EEDaRKT_EUlRKT_E_EEDaS9_OT0_ENKUlDpSC_E_clIJNS1_IJS3_EEES4_EEEDaSG_ - $_ZN7cutlass13device_kernelIN5flash19enable_sm80_to_sm89INS1_16FlashAttnBwdSm80INS1_25CollectiveMainloopBwdSm80ILi2ELi2EN4cute5tupleIJNS5_1CILi128EEES8_NS7_ILi64EEEEEENS_10bfloat16_tEfNS_4arch4Sm80ELb1ELb0ELb1ELb0ELb1ELb0ELb0ELb0ELi2ELi4ELi4ELi4ELb0EEENS1_24CollectiveEpilogueBwdGQAISA_fSD_Li256ELb0ELb1EEENS1_25SingleTileBwdLPTSchedulerILb0ELi128ELb1EEEEEEEEEvNT_6ParamsE$_ZZN4cute12filter_tupleINS_5tupleIJNS_1CILi0EEENS_10UnderscoreEEEENS1_IJNS1_IJS3_S3_EEEiEEEZNS_6detail10lift_sliceIS5_S7_EEDaRKT_RKT0_EUlRKT_RKT0_E_EEDaSC_SF_OT1_ENKUlDpSI_E_clIJNS1_IJEEENS1_IJiEEEEEEDaSP_)
$_ZN7cutlass13device_kernelIN5flash19enable_sm80_to_sm89INS1_16FlashAttnBwdSm80INS1_25CollectiveMainloopBwdSm80ILi2ELi2EN4cute5tupleIJNS5_1CILi128EEES8_NS7_ILi64EEEEEENS_10bfloat16_tEfNS_4arch4Sm80ELb1ELb0ELb1ELb0ELb1ELb0ELb0ELb0ELi2ELi4ELi4ELi4ELb0EEENS1_24CollectiveEpilogueBwdGQAISA_fSD_Li256ELb0ELb1EEENS1_25SingleTileBwdLPTSchedulerILb0ELi128ELb1EEEEEEEEEvNT_6ParamsE$_ZZN4cute12filter_tupleINS_5tupleIJNS_1CILi0EEENS_10UnderscoreEEEENS1_IJNS1_IJS3_S3_EEEiEEEZNS_6detail10lift_sliceIS5_S7_EEDaRKT_RKT0_EUlRKT_RKT0_E_EEDaSC_SF_OT1_ENKUlDpSI_E_clIJNS1_IJEEENS1_IJiEEEEEEDaSP_:
[----:B------:R-:W-:Y:S02]  /*b7d0*/  IADD3 R2, R1, 0x1680, RZ ;  /* 0x0000168001027810 */ /* 0x000fe40007ffe0ff */
[----:B------:R-:W-:Y:S02]  /*b7e0*/  MOV R8, 0xb810 ;  /* 0x0000b81000087802 */ /* 0x000fe40000000f00 */
[----:B------:R-:W-:Y:S02]  /*b7f0*/  IADD3 R2, R2, c[0x0][0x20], RZ ;  /* 0x0000080002027a10 */ /* 0x000fe40007ffe0ff */
[----:B------:R-:W-:Y:S05]  /*b800*/  CALL.REL.NOINC `($_ZN7cutlass13device_kernelIN5flash19enable_sm80_to_sm89INS1_16FlashAttnBwdSm80INS1_25CollectiveMainloopBwdSm80ILi2ELi2EN4cute5tupleIJNS5_1CILi128EEES8_NS7_ILi64EEEEEENS_10bfloat16_tEfNS_4arch4Sm80ELb1ELb0ELb1ELb0ELb1ELb0ELb0ELb0ELi2ELi4ELi4ELi4ELb0EEENS1_24CollectiveEpilogueBwdGQAISA_fSD_Li256ELb0ELb1EEENS1_25SingleTileBwdLPTSchedulerILb0ELi128ELb1EEEEEEEEEvNT_6ParamsE$_ZN4cute3eso3ESOILb0ELb1EJiEEC2ERKi) ;  /* 0xffffb9a000007944 */ /* 0x000fea0003c3ffff */
[----:B-1----:R1:W5:Y:S01]  /*b810*/  LDL R2, [R1+0x1680] ;  /* 0x0016800001027983 */ /* 0x0023620000100800 */
[----:B------:R-:W-:-:S04]  /*b820*/  MOV R11, 0x0 ;  /* 0x00000000000b7802 */ /* 0x000fc80000000f00 */
[----:B------:R-:W-:Y:S05]  /*b830*/  RET.REL.NODEC R10 `(_ZN7cutlass13device_kernelIN5flash19enable_sm80_to_sm89INS1_16FlashAttnBwdSm80INS1_25CollectiveMainloopBwdSm80ILi2ELi2EN4cute5tupleIJNS5_1CILi128EEES8_NS7_ILi64EEEEEENS_10bfloat16_tEfNS_4arch4Sm80ELb1ELb0ELb1ELb0ELb1ELb0ELb0ELb0ELi2ELi4ELi4ELi4ELb0EEENS1_24CollectiveEpilogueBwdGQAISA_fSD_Li256ELb0ELb1EEENS1_25SingleTileBwdLPTSchedulerILb0ELi128ELb1EEEEEEEEEvNT_6ParamsE) ;  /* 0xffff47c00a007950 */ /* 0x000fea0003c3ffff */
        .type           $_ZN7cutlass13device_kernelIN5flash19enable_sm80_to_sm89INS1_16FlashAttnBwdSm80INS1_25CollectiveMainloopBwdSm80ILi2ELi2EN4cute5tupleIJNS5_1CILi128EEES8_NS7_ILi64EEEEEENS_10bfloat16_tEfNS_4arch4Sm80ELb1ELb0ELb1ELb0ELb1ELb0ELb0ELb0ELi2ELi4ELi4ELi4ELb0EEENS1_24CollectiveEpilogueBwdGQAISA_fSD_Li256ELb0ELb1EEENS1_25SingleTileBwdLPTSchedulerILb0ELi128ELb1EEEEEEEEEvNT_6ParamsE$_ZZN4cute12filter_tupleINS_5tupleIJNS_1CILi1024EEENS1_IJiiEEEEEEZNS_16flatten_to_tupleIS5_EEDaRKT_EUlRKT_E_EEDaS9_OT0_ENKUlDpSC_E_clIJNS1_IJS3_EEES4_EEEDaSG_,@function
        .size           $_ZN7cutlass13device_kernelIN5flash19enable_sm80_to_sm89INS1_16FlashAttnBwdSm80INS1_25CollectiveMainloopBwdSm80ILi2ELi2EN4cute5tupleIJNS5_1CILi128EEES8_NS7_ILi64EEEEEENS_10bfloat16_tEfNS_4arch4Sm80ELb1ELb0ELb1ELb0ELb1ELb0ELb0ELb0ELi2ELi4ELi4ELi4ELb0EEENS1_24CollectiveEpilogueBwdGQAISA_fSD_Li256ELb0ELb1EEENS1_25SingleTileBwdLPTSchedulerILb0ELi128ELb1EEEEEEEEEvNT_6ParamsE$_ZZN4cute12filter_tupleINS_5tupleIJNS_1CILi1024EEENS1_IJiiEEEEEEZNS_16flatten_to_tupleIS5_EEDaRKT_EUlRKT_E_EEDaS9_OT0_ENKUlDpSC_E_clIJNS1_IJS3_EEES4_EEEDaSG_,($_ZN7cutlass13device_kernelIN5flash19enable_sm80_to_sm89INS1_16FlashAttnBwdSm80INS1_25CollectiveMainloopBwdSm80ILi2ELi2EN4cute5tupleIJNS5_1CILi128EEES8_NS7_ILi64EEEEEENS_10bfloat16_tEfNS_4arch4Sm80ELb1ELb0ELb1ELb0ELb1ELb0ELb0ELb0ELi2ELi4ELi4ELi4ELb0EEENS1_24CollectiveEpilogueBwdGQAISA_fSD_Li256ELb0ELb1EEENS1_25SingleTileBwdLPTSchedulerILb0ELi128ELb1EEEEEEEEEvNT_6ParamsE$_ZZN4cute12filter_tupleINS_5tupleIJNS_1CILi1EEENS1_IJNS2_ILi8EEEiiEEENS2_ILi64EEENS1_IJiNS2_ILi144EEENS2_ILi288EEEEEENS2_ILi512EEEEEEZNS_7flattenISB_EEDaRKT_EUlRKT_E_EEDaSF_OT0_ENKUlDpSI_E_clIJNS1_IJS3_EEES5_NS1_IJS6_EEES9_NS1_IJSA_EEEEEEDaSM_ - $_ZN7cutlass13device_kernelIN5flash19enable_sm80_to_sm89INS1_16FlashAttnBwdSm80INS1_25CollectiveMainloopBwdSm80ILi2ELi2EN4cute5tupleIJNS5_1CILi128EEES8_NS7_ILi64EEEEEENS_10bfloat16_tEfNS_4arch4Sm80ELb1ELb0ELb1ELb0ELb1ELb0ELb0ELb0ELi2ELi4ELi4ELi4ELb0EEENS1_24CollectiveEpilogueBwdGQAISA_fSD_Li256ELb0ELb1EEENS1_25SingleTileBwdLPTSchedulerILb0ELi128ELb1EEEEEEEEEvNT_6ParamsE$_ZZN4cute12filter_tupleINS_5tupleIJNS_1CILi1024EEENS1_IJiiEEEEEEZNS_16flatten_to_tupleIS5_EEDaRKT_EUlRKT_E_EEDaS9_OT0_ENKUlDpSC_E_clIJNS1_IJS3_EEES4_EEEDaSG_)
$_ZN7cutlass13device_kernelIN5flash19enable_sm80_to_sm89INS1_16FlashAttnBwdSm80INS1_25CollectiveMainloopBwdSm80ILi2ELi2EN4cute5tupleIJNS5_1CILi128EEES8_NS7_ILi64EEEEEENS_10bfloat16_tEfNS_4arch4Sm80ELb1ELb0ELb1ELb0ELb1ELb0ELb0ELb0ELi2ELi4ELi4ELi4ELb0EEENS1_24CollectiveEpilogueBwdGQAISA_fSD_Li256ELb0ELb1EEENS1_25SingleTileBwdLPTSchedulerILb0ELi128ELb1EEEEEEEEEvNT_6ParamsE$_ZZN4cute12filter_tupleINS_5tupleIJNS_1CILi1024EEENS1_IJiiEEEEEEZNS_16flatten_to_tupleIS5_EEDaRKT_EUlRKT_E_EEDaS9_OT0_ENKUlDpSC_E_clIJNS1_IJS3_EEES4_EEEDaSG_:
[----:B------:R-:W-:-:S06]  /*b840*/  IADD3 R8, R58, -c[0x0][0x20], RZ ;  /* 0x800008003a087a10 */ /* 0x000fcc0007ffe0ff */
[----:B------:R-:W5:Y:S01]  /*b850*/  LDL R8, [R8] ;  /* 0x0000000008087983 */ /* 0x000f620000100800 */
[----:B------:R-:W-:Y:S02]  /*b860*/  IADD3 R3, R1, 0x1380, RZ ;  /* 0x0000138001037810 */ /* 0x000fe40007ffe0ff */
[----:B------:R-:W-:Y:S02]  /*b870*/  IADD3 R2, R58, 0x4, RZ ;  /* 0x000000043a027810 */ /* 0x000fe40007ffe0ff */
[----:B------:R-:W-:Y:S02]  /*b880*/  IADD3 R3, R3, c[0x0][0x20], RZ ;  /* 0x0000080003037a10 */ /* 0x000fe40007ffe0ff */
[----:B------:R-:W-:Y:S02]  /*b890*/  MOV R6, 0xb8b0 ;  /* 0x0000b8b000067802 */ /* 0x000fe40000000f00 */
[----:B-----5:R-:W-:Y:S05]  /*b8a0*/  CALL.REL.NOINC `($_ZN7cutlass13device_kernelIN5flash19enable_sm80_to_sm89INS1_16FlashAttnBwdSm80INS1_25CollectiveMainloopBwdSm80ILi2ELi2EN4cute5tupleIJNS5_1CILi128EEES8_NS7_ILi64EEEEEENS_10bfloat16_tEfNS_4arch4Sm80ELb1ELb0ELb1ELb0ELb1ELb0ELb0ELb0ELi2ELi4ELi4ELi4ELb0EEENS1_24CollectiveEpilogueBwdGQAISA_fSD_Li256ELb0ELb1EEENS1_25SingleTileBwdLPTSchedulerILb0ELi128ELb1EEEEEEEEEvNT_6ParamsE$_ZN4cute3eso3ESOILb1ELb0EJNS_1CILi1024EEEiiEEC2ERKS3_RKiS8_) ;  /* 0xffffc0c000007944 */ /* 0x020fea0003c3ffff */
[----:B------:R-:W-:-:S04]  /*b8b0*/  MOV R5, 0x0 ;  /* 0x0000000000057802 */ /* 0x000fc80000000f00 */
[----:B------:R-:W-:Y:S05]  /*b8c0*/  RET.REL.NODEC R4 `(_ZN7cutlass13device_kernelIN5flash19enable_sm80_to_sm89INS1_16FlashAttnBwdSm80INS1_25CollectiveMainloopBwdSm80ILi2ELi2EN4cute5tupleIJNS5_1CILi128EEES8_NS7_ILi64EEEEEENS_10bfloat16_tEfNS_4arch4Sm80ELb1ELb0ELb1ELb0ELb1ELb0ELb0ELb0ELi2ELi4ELi4ELi4ELb0EEENS1_24CollectiveEpilogueBwdGQAISA_fSD_Li256ELb0ELb1EEENS1_25SingleTileBwdLPTSchedulerILb0ELi128ELb1EEEEEEEEEvNT_6ParamsE) ;  /* 0xffff473004007950 */ /* 0x000fea0003c3ffff */
        .type           $_ZN7cutlass13device_kernelIN5flash19enable_sm80_to_sm89INS1_16FlashAttnBwdSm80INS1_25CollectiveMainloopBwdSm80ILi2ELi2EN4cute5tupleIJNS5_1CILi128EEES8_NS7_ILi64EEEEEENS_10bfloat16_tEfNS_4arch4Sm80ELb1ELb0ELb1ELb0ELb1ELb0ELb0ELb0ELi2ELi4ELi4ELi4ELb0EEENS1_24CollectiveEpilogueBwdGQAISA_fSD_Li256ELb0ELb1EEENS1_25SingleTileBwdLPTSchedulerILb0ELi128ELb1EEEEEEEEEvNT_6ParamsE$_ZZN4cute12filter_tupleINS_5tupleIJNS_1CILi1EEENS1_IJNS2_ILi8EEEiiEEENS2_ILi64EEENS1_IJiNS2_ILi144EEENS2_ILi288EEEEEENS2_ILi512EEEEEEZNS_7flattenISB_EEDaRKT_EUlRKT_E_EEDaSF_OT0_ENKUlDpSI_E_clIJNS1_IJS3_EEES5_NS1_IJS6_EEES9_NS1_IJSA_EEEEEEDaSM_,@function
        .size           $_ZN7cutlass13device_kernelIN5flash19enable_sm80_to_sm89INS1_16FlashAttnBwdSm80INS1_25CollectiveMainloopBwdSm80ILi2ELi2EN4cute5tupleIJNS5_1CILi128EEES8_NS7_ILi64EEEEEENS_10bfloat16_tEfNS_4arch4Sm80ELb1ELb0ELb1ELb0ELb1ELb0ELb0ELb0ELi2ELi4ELi4ELi4ELb0EEENS1_24CollectiveEpilogueBwdGQAISA_fSD_Li256ELb0ELb1EEENS1_25SingleTileBwdLPTSchedulerILb0ELi128ELb1EEEEEEEEEvNT_6ParamsE$_ZZN4cute12filter_tupleINS_5tupleIJNS_1CILi1EEENS1_IJNS2_ILi8EEEiiEEENS2_ILi64EEENS1_IJiNS2_ILi144EEENS2_ILi288EEEEEENS2_ILi512EEEEEEZNS_7flattenISB_EEDaRKT_EUlRKT_E_EEDaSF_OT0_ENKUlDpSI_E_clIJNS1_IJS3_EEES5_NS1_IJS6_EEES9_NS1_IJSA_EEEEEEDaSM_,($_ZN7cutlass13device_kernelIN5flash19enable_sm80_to_sm89INS1_16FlashAttnBwdSm80INS1_25CollectiveMainloopBwdSm80ILi2ELi2EN4cute5tupleIJNS5_1CILi128EEES8_NS7_ILi64EEEEEENS_10bfloat16_tEfNS_4arch4Sm80ELb1ELb0ELb1ELb0ELb1ELb0ELb0ELb0ELi2ELi4ELi4ELi4ELb0EEENS1_24CollectiveEpilogueBwdGQAISA_fSD_Li256ELb0ELb1EEENS1_25SingleTileBwdLPTSchedulerILb0ELi128ELb1EEEEEEEEEvNT_6ParamsE$_ZZN4cute12filter_tupleINS_5tupleIJNS_1CILi1EEENS1_IJiiiEEENS2_ILi64EEENS1_IJNS2_ILi72EEENS2_ILi144EEENS2_ILi288EEEEEENS2_ILi512EEEEEEZNS_7flattenISB_EEDaRKT_EUlRKT_E_EEDaSF_OT0_ENKUlDpSI_E_clIJNS1_IJS3_EEES4_NS1_IJS5_EEES9_NS1_IJSA_EEEEEEDaSM_ - $_ZN7cutlass13device_kernelIN5flash19enable_sm80_to_sm89INS1_16FlashAttnBwdSm80INS1_25CollectiveMainloopBwdSm80ILi2ELi2EN4cute5tupleIJNS5_1CILi128EEES8_NS7_ILi64EEEEEENS_10bfloat16_tEfNS_4arch4Sm80ELb1ELb0ELb1ELb0ELb1ELb0ELb0ELb0ELi2ELi4ELi4ELi4ELb0EEENS1_24CollectiveEpilogueBwdGQAISA_fSD_Li256ELb0ELb1EEENS1_25SingleTileBwdLPTSchedulerILb0ELi128ELb1EEEEEEEEEvNT_6ParamsE$_ZZN4cute12filter_tupleINS_5tupleIJNS_1CILi1EEENS1_IJNS2_ILi8EEEiiEEENS2_ILi64EEENS1_IJiNS2_ILi144EEENS2_ILi288EEEEEENS2_ILi512EEEEEEZNS_7flattenISB_EEDaRKT_EUlRKT_E_EEDaSF_OT0_ENKUlDpSI_E_clIJNS1_IJS3_EEES5_NS1_IJS6_EEES9_NS1_IJSA_EEEEEEDaSM_)
$_ZN7cutlass13device_kernelIN5flash19enable_sm80_to_sm89INS1_16FlashAttnBwdSm80INS1_25CollectiveMainloopBwdSm80ILi2ELi2EN4cute5tupleIJNS5_1CILi128EEES8_NS7_ILi64EEEEEENS_10bfloat16_tEfNS_4arch4Sm80ELb1ELb0ELb1ELb0ELb1ELb0ELb0ELb0ELi2ELi4ELi4ELi4ELb0EEENS1_24CollectiveEpilogueBwdGQAISA_fSD_Li256ELb0ELb1EEENS1_25SingleTileBwdLPTSchedulerILb0ELi128ELb1EEEEEEEEEvNT_6ParamsE$_ZZN4cute12filter_tupleINS_5tupleIJNS_1CILi1EEENS1_IJNS2_ILi8EEEiiEEENS2_ILi64EEENS1_IJiNS2_ILi144EEENS2_ILi288EEEEEENS2_ILi512EEEEEEZNS_7flattenISB_EEDaRKT_EUlRKT_E_EEDaSF_OT0_ENKUlDpSI_E_clIJNS1_IJS3_EEES5_NS1_IJS6_EEES9_NS1_IJSA_EEEEEEDaSM_:
[----:B------:R-:W-:-:S06]  /*b8d0*/  IADD3 R8, R60, -c[0x0][0x20], RZ ;  /* 0x800008003c087a10 */ /* 0x000fcc0007ffe0ff */
[----:B------:R-:W5:Y:S01]  /*b8e0*/  LDL R8, [R8] ;  /* 0x0000000008087983 */ /* 0x000f620000100800 */
[----:B------:R-:W-:Y:S02]  /*b8f0*/  IADD3 R3, R1, 0x1680, RZ ;  /* 0x0000168001037810 */ /* 0x000fe40007ffe0ff */
[----:B------:R-:W-:Y:S02]  /*b900*/  IADD3 R2, R60, 0x4, RZ ;  /* 0x000000043c027810 */ /* 0x000fe40007ffe0ff */
[----:B------:R-:W-:Y:S02]  /*b910*/  IADD3 R3, R3, c[0x0][0x20], RZ ;  /* 0x0000080003037a10 */ /* 0x000fe40007ffe0ff */
[----:B------:R-:W-:Y:S02]  /*b920*/  MOV R6, 0xb940 ;  /* 0x0000b94000067802 */ /* 0x000fe40000000f00 */
[----:B-----5:R-:W-:Y:S05]  /*b930*/  CALL.REL.NOINC `($_ZN7cutlass13device_kernelIN5flash19enable_sm80_to_sm89INS1_16FlashAttnBwdSm80INS1_25CollectiveMainloopBwdSm80ILi2ELi2EN4cute5tupleIJNS5_1CILi128EEES8_NS7_ILi64EEEEEENS_10bfloat16_tEfNS_4arch4Sm80ELb1ELb0ELb1ELb0ELb1ELb0ELb0ELb0ELi2ELi4ELi4ELi4ELb0EEENS1_24CollectiveEpilogueBwdGQAISA_fSD_Li256ELb0ELb1EEENS1_25SingleTileBwdLPTSchedulerILb0ELi128ELb1EEEEEEEEEvNT_6ParamsE$_ZN4cute3eso3ESOILb1ELb0EJNS_1CILi1EEENS2_ILi8EEEiiNS2_ILi64EEEiNS2_ILi144EEENS2_ILi288EEENS2_ILi512EEEEEC2ERKS3_RKS4_RKiSF_RKS5_SF_RKS6_RKS7_RKS8_) ;  /* 0xffffc13000007944 */ /* 0x020fea0003c3ffff */
[----:B------:R2:W5:Y:S04]  /*b940*/  LDL R5, [R1+0x1688] ;  /* 0x0016880001057983 */ /* 0x0005680000100800 */
[----:B-1----:R2:W5:Y:S01]  /*b950*/  LDL.64 R2, [R1+0x1680] ;  /* 0x0016800001027983 */ /* 0x0025620000100a00 */
[----:B------:R-:W-:-:S02]  /*b960*/  MOV R8, R4 ;  /* 0x0000000400087202 */ /* 0x000fc40000000f00 */
[----:B------:R-:W-:-:S04]  /*b970*/  MOV R9, 0x0 ;  /* 0x0000000000097802 */ /* 0x000fc80000000f00 */
[----:B------:R-:W-:Y:S05]  /*b980*/  RET.REL.NODEC R8 `(_ZN7cutlass13device_kernelIN5flash19enable_sm80_to_sm89INS1_16FlashAttnBwdSm80INS1_25CollectiveMainloopBwdSm80ILi2ELi2EN4cute5tupleIJNS5_1CILi128EEES8_NS7_ILi64EEEEEENS_10bfloat16_tEfNS_4arch4Sm80ELb1ELb0ELb1ELb0ELb1ELb0ELb0ELb0ELi2ELi4ELi4ELi4ELb0EEENS1_24CollectiveEpilogueBwdGQAISA_fSD_Li256ELb0ELb1EEENS1_25SingleTileBwdLPTSchedulerILb0ELi128ELb1EEEEEEEEEvNT_6ParamsE) ;  /* 0xffff467008007950 */ /* 0x000fea0003c3ffff */
        .type           $_ZN7cutlass13device_kernelIN5flash19enable_sm80_to_sm89INS1_16FlashAttnBwdSm80INS1_25CollectiveMainloopBwdSm80ILi2ELi2EN4cute5tupleIJNS5_1CILi128EEES8_NS7_ILi64EEEEEENS_10bfloat16_tEfNS_4arch4Sm80ELb1ELb0ELb1ELb0ELb1ELb0ELb0ELb0ELi2ELi4ELi4ELi4ELb0EEENS1_24CollectiveEpilogueBwdGQAISA_fSD_Li256ELb0ELb1EEENS1_25SingleTileBwdLPTSchedulerILb0ELi128ELb1EEEEEEEEEvNT_6ParamsE$_ZZN4cute12filter_tupleINS_5tupleIJNS_1CILi1EEENS1_IJiiiEEENS2_ILi64EEENS1_IJNS2_ILi72EEENS2_ILi144EEENS2_ILi288EEEEEENS2_ILi512EEEEEEZNS_7flattenISB_EEDaRKT_EUlRKT_E_EEDaSF_OT0_ENKUlDpSI_E_clIJNS1_IJS3_EEES4_NS1_IJS5_EEES9_NS1_IJSA_EEEEEEDaSM_,@function
        .size           $_ZN7cutlass13device_kernelIN5flash19enable_sm80_to_sm89INS1_16FlashAttnBwdSm80INS1_25CollectiveMainloopBwdSm80ILi2ELi2EN4cute5tupleIJNS5_1CILi128EEES8_NS7_ILi64EEEEEENS_10bfloat16_tEfNS_4arch4Sm80ELb1ELb0ELb1ELb0ELb1ELb0ELb0ELb0ELi2ELi4ELi4ELi4ELb0EEENS1_24CollectiveEpilogueBwdGQAISA_fSD_Li256ELb0ELb1EEENS1_25SingleTileBwdLPTSchedulerILb0ELi128ELb1EEEEEEEEEvNT_6ParamsE$_ZZN4cute12filter_tupleINS_5tupleIJNS_1CILi1EEENS1_IJiiiEEENS2_ILi64EEENS1_IJNS2_ILi72EEENS2_ILi144EEENS2_ILi288EEEEEENS2_ILi512EEEEEEZNS_7flattenISB_EEDaRKT_EUlRKT_E_EEDaSF_OT0_ENKUlDpSI_E_clIJNS1_IJS3_EEES4_NS1_IJS5_EEES9_NS1_IJSA_EEEEEEDaSM_,($_ZN7cutlass13device_kernelIN5flash19enable_sm80_to_sm89INS1_16FlashAttnBwdSm80INS1_25CollectiveMainloopBwdSm80ILi2ELi2EN4cute5tupleIJNS5_1CILi128EEES8_NS7_ILi64EEEEEENS_10bfloat16_tEfNS_4arch4Sm80ELb1ELb0ELb1ELb0ELb1ELb0ELb0ELb0ELi2ELi4ELi4ELi4ELb0EEENS1_24CollectiveEpilogueBwdGQAISA_fSD_Li256ELb0ELb1EEENS1_25SingleTileBwdLPTSchedulerILb0ELi128ELb1EEEEEEEEEvNT_6ParamsE$_ZZN4cute12filter_tupleINS_5tupleIJNS_1CILi4096EEENS1_IJNS1_IJiiEEENS2_ILi8192EEEEEEEEEZNS_16flatten_to_tupleIS7_EEDaRKT_EUlRKT_E_EEDaSB_OT0_ENKUlDpSE_E_clIJNS1_IJS3_EEENS1_IJiiS5_EEEEEEDaSI_ - $_ZN7cutlass13device_kernelIN5flash19enable_sm80_to_sm89INS1_16FlashAttnBwdSm80INS1_25CollectiveMainloopBwdSm80ILi2ELi2EN4cute5tupleIJNS5_1CILi128EEES8_NS7_ILi64EEEEEENS_10bfloat16_tEfNS_4arch4Sm80ELb1ELb0ELb1ELb0ELb1ELb0ELb0ELb0ELi2ELi4ELi4ELi4ELb0EEENS1_24CollectiveEpilogueBwdGQAISA_fSD_Li256ELb0ELb1EEENS1_25SingleTileBwdLPTSchedulerILb0ELi128ELb1EEEEEEEEEvNT_6ParamsE$_ZZN4cute12filter_tupleINS_5tupleIJNS_1CILi1EEENS1_IJiiiEEENS2_ILi64EEENS1_IJNS2_ILi72EEENS2_ILi144EEENS2_ILi288EEEEEENS2_ILi512EEEEEEZNS_7flattenISB_EEDaRKT_EUlRKT_E_EEDaSF_OT0_ENKUlDpSI_E_clIJNS1_IJS3_EEES4_NS1_IJS5_EEES9_NS1_IJSA_EEEEEEDaSM_)
$_ZN7cutlass13device_kernelIN5flash19enable_sm80_to_sm89INS1_16FlashAttnBwdSm80INS1_25CollectiveMainloopBwdSm80ILi2ELi2EN4cute5tupleIJNS5_1CILi128EEES8_NS7_ILi64EEEEEENS_10bfloat16_tEfNS_4arch4Sm80ELb1ELb0ELb1ELb0ELb1ELb0ELb0ELb0ELi2ELi4ELi4ELi4ELb0EEENS1_24CollectiveEpilogueBwdGQAISA_fSD_Li256ELb0ELb1EEENS1_25SingleTileBwdLPTSchedulerILb0ELi128ELb1EEEEEEEEEvNT_6ParamsE$_ZZN4cute12filter_tupleINS_5tupleIJNS_1CILi1EEENS1_IJiiiEEENS2_ILi64EEENS1_IJNS2_ILi72EEENS2_ILi144EEENS2_ILi288EEEEEENS2_ILi512EEEEEEZNS_7flattenISB_EEDaRKT_EUlRKT_E_EEDaSF_OT0_ENKUlDpSI_E_clIJNS1_IJS3_EEES4_NS1_IJS5_EEES9_NS1_IJSA_EEEEEEDaSM_:
[----:B------:R-:W-:-:S06]  /*b990*/  IADD3 R8, R6, -c[0x0][0x20], RZ ;  /* 0x8000080006087a10 */ /* 0x000fcc0007ffe0ff */
[----:B------:R-:W5:Y:S01]  /*b9a0*/  LDL R8, [R8] ;  /* 0x0000000008087983 */ /* 0x000f620000100800 */
[----:B------:R-:W-:Y:S02]  /*b9b0*/  IADD3 R3, R1, 0x1680, RZ ;  /* 0x0000168001037810 */ /* 0x000fe40007ffe0ff */
[C---:B------:R-:W-:Y:S02]  /*b9c0*/  IADD3 R2, R6.reuse, 0x4, RZ ;  /* 0x0000000406027810 */ /* 0x040fe40007ffe0ff */
[----:B------:R-:W-:Y:S02]  /*b9d0*/  IADD3 R5, R6, 0x8, RZ ;  /* 0x0000000806057810 */ /* 0x000fe40007ffe0ff */
[----:B------:R-:W-:Y:S02]  /*b9e0*/  IADD3 R3, R3, c[0x0][0x20], RZ ;  /* 0x0000080003037a10 */ /* 0x000fe40007ffe0ff */
[----:B------:R-:W-:Y:S02]  /*b9f0*/  MOV R6, 0xba10 ;  /* 0x0000ba1000067802 */ /* 0x000fe40000000f00 */
[----:B-----5:R-:W-:Y:S05]  /*ba00*/  CALL.REL.NOINC `($_ZN7cutlass13device_kernelIN5flash19enable_sm80_to_sm89INS1_16FlashAttnBwdSm80INS1_25CollectiveMainloopBwdSm80ILi2ELi2EN4cute5tupleIJNS5_1CILi128EEES8_NS7_ILi64EEEEEENS_10bfloat16_tEfNS_4arch4Sm80ELb1ELb0ELb1ELb0ELb1ELb0ELb0ELb0ELi2ELi4ELi4ELi4ELb0EEENS1_24CollectiveEpilogueBwdGQAISA_fSD_Li256ELb0ELb1EEENS1_25SingleTileBwdLPTSchedulerILb0ELi128ELb1EEEEEEEEEvNT_6ParamsE$_ZN4cute3eso3ESOILb1ELb0EJNS_1CILi1EEEiiiNS2_ILi64EEENS2_ILi72EEENS2_ILi144EEENS2_ILi288EEENS2_ILi512EEEEEC2ERKS3_RKiSD_SD_RKS4_RKS5_RKS6_RKS7_RKS8_) ;  /* 0xffffc30000007944 */ /* 0x020fea0003c3ffff */
[----:B------:R2:W5:Y:S04]  /*ba10*/  LDL R5, [R1+0x1688] ;  /* 0x0016880001057983 */ /* 0x0005680000100800 */
[----:B-1----:R2:W5:Y:S01]  /*ba20*/  LDL.64 R2, [R1+0x1680] ;  /* 0x0016800001027983 */ /* 0x0025620000100a00 */
[----:B------:R-:W-:-:S02]  /*ba30*/  MOV R8, R4 ;  /* 0x0000000400087202 */ /* 0x000fc40000000f00 */
[----:B------:R-:W-:-:S04]  /*ba40*/  MOV R9, 0x0 ;  /* 0x0000000000097802 */ /* 0x000fc80000000f00 */
[----:B------:R-:W-:Y:S05]  /*ba50*/  RET.REL.NODEC R8 `(_ZN7cutlass13device_kernelIN5flash19enable_sm80_to_sm89INS1_16FlashAttnBwdSm80INS1_25CollectiveMainloopBwdSm80ILi2ELi2EN4cute5tupleIJNS5_1CILi128EEES8_NS7_ILi64EEEEEENS_10bfloat16_tEfNS_4arch4Sm80ELb1ELb0ELb1ELb0ELb1ELb0ELb0ELb0ELi2ELi4ELi4ELi4ELb0EEENS1_24CollectiveEpilogueBwdGQAISA_fSD_Li256ELb0ELb1EEENS1_25SingleTileBwdLPTSchedulerILb0ELi128ELb1EEEEEEEEEvNT_6ParamsE) ;  /* 0xffff45a008007950 */ /* 0x000fea0003c3ffff */
        .type           $_ZN7cutlass13device_kernelIN5flash19enable_sm80_to_sm89INS1_16FlashAttnBwdSm80INS1_25CollectiveMainloopBwdSm80ILi2ELi2EN4cute5tupleIJNS5_1CILi128EEES8_NS7_ILi64EEEEEENS_10bfloat16_tEfNS_4arch4Sm80ELb1ELb0ELb1ELb0ELb1ELb0ELb0ELb0ELi2ELi4ELi4ELi4ELb0EEENS1_24CollectiveEpilogueBwdGQAISA_fSD_Li256ELb0ELb1EEENS1_25SingleTileBwdLPTSchedulerILb0ELi128ELb1EEEEEEEEEvNT_6ParamsE$_ZZN4cute12filter_tupleINS_5tupleIJNS_1CILi4096EEENS1_IJNS1_IJiiEEENS2_ILi8192EEEEEEEEEZNS_16flatten_to_tupleIS7_EEDaRKT_EUlRKT_E_EEDaSB_OT0_ENKUlDpSE_E_clIJNS1_IJS3_EEENS1_IJiiS5_EEEEEEDaSI_,@function
        .size           $_ZN7cutlass13device_kernelIN5flash19enable_sm80_to_sm89INS1_16FlashAttnBwdSm80INS1_25CollectiveMainloopBwdSm80ILi2ELi2EN4cute5tupleIJNS5_1CILi128EEES8_NS7_ILi64EEEEEENS_10bfloat16_tEfNS_4arch4Sm80ELb1ELb0ELb1ELb0ELb1ELb0ELb0ELb0ELi2ELi4ELi4ELi4ELb0EEENS1_24CollectiveEpilogueBwdGQAISA_fSD_Li256ELb0ELb1EEENS1_25SingleTileBwdLPTSchedulerILb0ELi128ELb1EEEEEEEEEvNT_6ParamsE$_ZZN4cute12filter_tupleINS_5tupleIJNS_1CILi4096EEENS1_IJNS1_IJiiEEENS2_ILi8192EEEEEEEEEZNS_16flatten_to_tupleIS7_EEDaRKT_EUlRKT_E_EEDaSB_OT0_ENKUlDpSE_E_clIJNS1_IJS3_EEENS1_IJiiS5_EEEEEEDaSI_,($_ZN7cutlass13device_kernelIN5flash19enable_sm80_to_sm89INS1_16FlashAttnBwdSm80INS1_25CollectiveMainloopBwdSm80ILi2ELi2EN4cute5tupleIJNS5_1CILi128EEES8_NS7_ILi64EEEEEENS_10bfloat16_tEfNS_4arch4Sm80ELb1ELb0ELb1ELb0ELb1ELb0ELb0ELb0ELi2ELi4ELi4ELi4ELb0EEENS1_24CollectiveEpilogueBwdGQAISA_fSD_Li256ELb0ELb1EEENS1_25SingleTileBwdLPTSchedulerILb0ELi128ELb1EEEEEEEEEvNT_6ParamsE$_ZZN4cute12filter_tupleINS_5tupleIJNS_1CILi4096EEENS1_IJiiEEEEEEZNS_16flatten_to_tupleIS5_EEDaRKT_EUlRKT_E_EEDaS9_OT0_ENKUlDpSC_E_clIJNS1_IJS3_EEES4_EEEDaSG_ - $_ZN7cutlass13device_kernelIN5flash19enable_sm80_to_sm89INS1_16FlashAttnBwdSm80INS1_25CollectiveMainloopBwdSm80ILi2ELi2EN4cute5tupleIJNS5_1CILi128EEES8_NS7_ILi64EEEEEENS_10bfloat16_tEfNS_4arch4Sm80ELb1ELb0ELb1ELb0ELb1ELb0ELb0ELb0ELi2ELi4ELi4ELi4ELb0EEENS1_24CollectiveEpilogueBwdGQAISA_fSD_Li256ELb0ELb1EEENS1_25SingleTileBwdLPTSchedulerILb0ELi128ELb1EEEEEEEEEvNT_6ParamsE$_ZZN4cute12filter_tupleINS_5tupleIJNS_1CILi4096EEENS1_IJNS1_IJiiEEENS2_ILi8192EEEEEEEEEZNS_16flatten_to_tupleIS7_EEDaRKT_EUlRKT_E_EEDaSB_OT0_ENKUlDpSE_E_clIJNS1_IJS3_EEENS1_IJiiS5_EEEEEEDaSI_)
$_ZN7cutlass13device_kernelIN5flash19enable_sm80_to_sm89INS1_16FlashAttnBwdSm80INS1_25CollectiveMainloopBwdSm80ILi2ELi2EN4cute5tupleIJNS5_1CILi128EEES8_NS7_ILi64EEEEEENS_10bfloat16_tEfNS_4arch4Sm80ELb1ELb0ELb1ELb0ELb1ELb0ELb0ELb0ELi2ELi4ELi4ELi4ELb0EEENS1_24CollectiveEpilogueBwdGQAISA_fSD_Li256ELb0ELb1EEENS1_25SingleTileBwdLPTSchedulerILb0ELi128ELb1EEEEEEEEEvNT_6ParamsE$_ZZN4cute12filter_tupleINS_5tupleIJNS_1CILi4096EEENS1_IJNS1_IJiiEEENS2_ILi8192EEEEEEEEEZNS_16flatten_to_tupleIS7_EEDaRKT_EUlRKT_E_EEDaSB_OT0_ENKUlDpSE_E_clIJNS1_IJS3_EEENS1_IJiiS5_EEEEEEDaSI_:
[----:B------:R-:W-:-:S06]  /*ba60*/  IADD3 R8, R60, -c[0x0][0x20], RZ ;  /* 0x800008003c087a10 */ /* 0x000fcc0007ffe0ff */
[----:B------:R-:W5:Y:S01]  /*ba70*/  LDL R8, [R8] ;  /* 0x0000000008087983 */ /* 0x000f620000100800 */
[----:B------:R-:W-:Y:S02]  /*ba80*/  IADD3 R3, R1, 0x1680, RZ ;  /* 0x0000168001037810 */ /* 0x000fe40007ffe0ff */
[----:B------:R-:W-:Y:S02]  /*ba90*/  IADD3 R2, R60, 0x4, RZ ;  /* 0x000000043c027810 */ /* 0x000fe40007ffe0ff */
[----:B------:R-:W-:Y:S02]  /*baa0*/  IADD3 R3, R3, c[0x0][0x20], RZ ;  /* 0x0000080003037a10 */ /* 0x000fe40007ffe0ff */
[----:B------:R-:W-:Y:S02]  /*bab0*/  MOV R6, 0xbad0 ;  /* 0x0000bad000067802 */ /* 0x000fe40000000f00 */
[----:B-----5:R-:W-:Y:S05]  /*bac0*/  CALL.REL.NOINC `($_ZN7cutlass13device_kernelIN5flash19enable_sm80_to_sm89INS1_16FlashAttnBwdSm80INS1_25CollectiveMainloopBwdSm80ILi2ELi2EN4cute5tupleIJNS5_1CILi128EEES8_NS7_ILi64EEEEEENS_10bfloat16_tEfNS_4arch4Sm80ELb1ELb0ELb1ELb0ELb1ELb0ELb0ELb0ELi2ELi4ELi4ELi4ELb0EEENS1_24CollectiveEpilogueBwdGQAISA_fSD_Li256ELb0ELb1EEENS1_25SingleTileBwdLPTSchedulerILb0ELi128ELb1EEEEEEEEEvNT_6ParamsE$_ZN4cute3eso3ESOILb1ELb0EJNS_1CILi4096EEEiiNS2_ILi8192EEEEEC2ERKS3_RKiS9_RKS4_) ;  /* 0xffffc52000007944 */ /* 0x020fea0003c3ffff */
[----:B------:R-:W-:-:S04]  /*bad0*/  MOV R5, 0x0 ;  /* 0x0000000000057802 */ /* 0x000fc80000000f00 */
[----:B------:R-:W-:Y:S05]  /*bae0*/  RET.REL.NODEC R4 `(_ZN7cutlass13device_kernelIN5flash19enable_sm80_to_sm89INS1_16FlashAttnBwdSm80INS1_25CollectiveMainloopBwdSm80ILi2ELi2EN4cute5tupleIJNS5_1CILi128EEES8_NS7_ILi64EEEEEENS_10bfloat16_tEfNS_4arch4Sm80ELb1ELb0ELb1ELb0ELb1ELb0ELb0ELb0ELi2ELi4ELi4ELi4ELb0EEENS1_24CollectiveEpilogueBwdGQAISA_fSD_Li256ELb0ELb1EEENS1_25SingleTileBwdLPTSchedulerILb0ELi128ELb1EEEEEEEEEvNT_6ParamsE) ;  /* 0xffff451004007950 */ /* 0x000fea0003c3ffff */
        .type           $_ZN7cutlass13device_kernelIN5flash19enable_sm80_to_sm89INS1_16FlashAttnBwdSm80INS1_25CollectiveMainloopBwdSm80ILi2ELi2EN4cute5tupleIJNS5_1CILi128EEES8_NS7_ILi64EEEEEENS_10bfloat16_tEfNS_4arch4Sm80ELb1ELb0ELb1ELb0ELb1ELb0ELb0ELb0ELi2ELi4ELi4ELi4ELb0EEENS1_24CollectiveEpilogueBwdGQAISA_fSD_Li256ELb0ELb1EEENS1_25SingleTileBwdLPTSchedulerILb0ELi128ELb1EEEEEEEEEvNT_6ParamsE$_ZZN4cute12filter_tupleINS_5tupleIJNS_1CILi4096EEENS1_IJiiEEEEEEZNS_16flatten_to_tupleIS5_EEDaRKT_EUlRKT_E_EEDaS9_OT0_ENKUlDpSC_E_clIJNS1_IJS3_EEES4_EEEDaSG_,@function
        .size           $_ZN7cutlass13device_kernelIN5flash19enable_sm80_to_sm89INS1_16FlashAttnBwdSm80INS1_25CollectiveMainloopBwdSm80ILi2ELi2EN4cute5tupleIJNS5_1CILi128EEES8_NS7_ILi64EEEEEENS_10bfloat16_tEfNS_4arch4Sm80ELb1ELb0ELb1ELb0ELb1ELb0ELb0ELb0ELi2ELi4ELi4ELi4ELb0EEENS1_24CollectiveEpilogueBwdGQAISA_fSD_Li256ELb0ELb1EEENS1_25SingleTileBwdLPTSchedulerILb0ELi128ELb1EEEEEEEEEvNT_6ParamsE$_ZZN4cute12filter_tupleINS_5tupleIJNS_1CILi4096EEENS1_IJiiEEEEEEZNS_16flatten_to_tupleIS5_EEDaRKT_EUlRKT_E_EEDaS9_OT0_ENKUlDpSC_E_clIJNS1_IJS3_EEES4_EEEDaSG_,($_ZN7cutlass13device_kernelIN5flash19enable_sm80_to_sm89INS1_16FlashAttnBwdSm80INS1_25CollectiveMainloopBwdSm80ILi2ELi2EN4cute5tupleIJNS5_1CILi128EEES8_NS7_ILi64EEEEEENS_10bfloat16_tEfNS_4arch4Sm80ELb1ELb0ELb1ELb0ELb1ELb0ELb0ELb0ELi2ELi4ELi4ELi4ELb0EEENS1_24CollectiveEpilogueBwdGQAISA_fSD_Li256ELb0ELb1EEENS1_25SingleTileBwdLPTSchedulerILb0ELi128ELb1EEEEEEEEEvNT_6ParamsE$_ZZN4cute12filter_tupleINS_5tupleIJiNS1_IJiNS_1CILi0EEEEEEEEES5_ZNS_6detail9lift_diceIS5_S5_EEDaRKT_RKT0_EUlRKT_RKT0_E_EEDaSA_SD_OT1_ENKUlDpSG_E_clIJNS1_IJiEEES4_EEEDaSN_ - $_ZN7cutlass13device_kernelIN5flash19enable_sm80_to_sm89INS1_16FlashAttnBwdSm80INS1_25CollectiveMainloopBwdSm80ILi2ELi2EN4cute5tupleIJNS5_1CILi128EEES8_NS7_ILi64EEEEEENS_10bfloat16_tEfNS_4arch4Sm80ELb1ELb0ELb1ELb0ELb1ELb0ELb0ELb0ELi2ELi4ELi4ELi4ELb0EEENS1_24CollectiveEpilogueBwdGQAISA_fSD_Li256ELb0ELb1EEENS1_25SingleTileBwdLPTSchedulerILb0ELi128ELb1EEEEEEEEEvNT_6ParamsE$_ZZN4cute12filter_tupleINS_5tupleIJNS_1CILi4096EEENS1_IJiiEEEEEEZNS_16flatten_to_tupleIS5_EEDaRKT_EUlRKT_E_EEDaS9_OT0_ENKUlDpSC_E_clIJNS1_IJS3_EEES4_EEEDaSG_)
$_ZN7cutlass13device_kernelIN5flash19enable_sm80_to_sm89INS1_16FlashAttnBwdSm80INS1_25CollectiveMainloopBwdSm80ILi2ELi2EN4cute5tupleIJNS5_1CILi128EEES8_NS7_ILi64EEEEEENS_10bfloat16_tEfNS_4arch4Sm80ELb1ELb0ELb1ELb0ELb1ELb0ELb0ELb0ELi2ELi4ELi4ELi4ELb0EEENS1_24CollectiveEpilogueBwdGQAISA_fSD_Li256ELb0ELb1EEENS1_25SingleTileBwdLPTSchedulerILb0ELi128ELb1EEEEEEEEEvNT_6ParamsE$_ZZN4cute12filter_tupleINS_5tupleIJNS_1CILi4096EEENS1_IJiiEEEEEEZNS_16flatten_to_tupleIS5_EEDaRKT_EUlRKT_E_EEDaS9_OT0_ENKUlDpSC_E_clIJNS1_IJS3_EEES4_EEEDaSG_:
[----:B------:R-:W-:-:S06]  /*baf0*/  IADD3 R8, R58, -c[0x0][0x20], RZ ;  /* 0x800008003a087a10 */ /* 0x000fcc0007ffe0ff */
[----:B------:R-:W5:Y:S01]  /*bb00*/  LDL R8, [R8] ;  /* 0x0000000008087983 */ /* 0x000f620000100800 */
[----:B------:R-:W-:Y:S02]  /*bb10*/  IADD3 R3, R1, 0x1380, RZ ;  /* 0x0000138001037810 */ /* 0x000fe40007ffe0ff */
[----:B------:R-:W-:Y:S02]  /*bb20*/  IADD3 R2, R58, 0x4, RZ ;  /* 0x000000043a027810 */ /* 0x000fe40007ffe0ff */
[----:B------:R-:W-:Y:S02]  /*bb30*/  IADD3 R3, R3, c[0x0][0x20], RZ ;  /* 0x0000080003037a10 */ /* 0x000fe40007ffe0ff */
[----:B------:R-:W-:Y:S02]  /*bb40*/  MOV R6, 0xbb60 ;  /* 0x0000bb6000067802 */ /* 0x000fe40000000f00 */
[----:B-----5:R-:W-:Y:S05]  /*bb50*/  CALL.REL.NOINC `($_ZN7cutlass13device_kernelIN5flash19enable_sm80_to_sm89INS1_16FlashAttnBwdSm80INS1_25CollectiveMainloopBwdSm80ILi2ELi2EN4cute5tupleIJNS5_1CILi128EEES8_NS7_ILi64EEEEEENS_10bfloat16_tEfNS_4arch4Sm80ELb1ELb0ELb1ELb0ELb1ELb0ELb0ELb0ELi2ELi4ELi4ELi4ELb0EEENS1_24CollectiveEpilogueBwdGQAISA_fSD_Li256ELb0ELb1EEENS1_25SingleTileBwdLPTSchedulerILb0ELi128ELb1EEEEEEEEEvNT_6ParamsE$_ZN4cute3eso3ESOILb1ELb0EJNS_1CILi4096EEEiiEEC2ERKS3_RKiS8_) ;  /* 0xffffc41000007944 */ /* 0x020fea0003c3ffff */
[----:B------:R-:W-:-:S04]  /*bb60*/  MOV R5, 0x0 ;  /* 0x0000000000057802 */ /* 0x000fc80000000f00 */
[----:B------:R-:W-:Y:S05]  /*bb70*/  RET.REL.NODEC R4 `(_ZN7cutlass13device_kernelIN5flash19enable_sm80_to_sm89INS1_16FlashAttnBwdSm80INS1_25CollectiveMainloopBwdSm80ILi2ELi2EN4cute5tupleIJNS5_1CILi128EEES8_NS7_ILi64EEEEEENS_10bfloat16_tEfNS_4arch4Sm80ELb1ELb0ELb1ELb0ELb1ELb0ELb0ELb0ELi2ELi4ELi4ELi4ELb0EEENS1_24CollectiveEpilogueBwdGQAISA_fSD_Li256ELb0ELb1EEENS1_25SingleTileBwdLPTSchedulerILb0ELi128ELb1EEEEEEEEEvNT_6ParamsE) ;  /* 0xffff448004007950 */ /* 0x000fea0003c3ffff */
        .type           $_ZN7cutlass13device_kernelIN5flash19enable_sm80_to_sm89INS1_16FlashAttnBwdSm80INS1_25CollectiveMainloopBwdSm80ILi2ELi2EN4cute5tupleIJNS5_1CILi128EEES8_NS7_ILi64EEEEEENS_10bfloat16_tEfNS_4arch4Sm80ELb1ELb0ELb1ELb0ELb1ELb0ELb0ELb0ELi2ELi4ELi4ELi4ELb0EEENS1_24CollectiveEpilogueBwdGQAISA_fSD_Li256ELb0ELb1EEENS1_25SingleTileBwdLPTSchedulerILb0ELi128ELb1EEEEEEEEEvNT_6ParamsE$_ZZN4cute12filter_tupleINS_5tupleIJiNS1_IJiNS_1CILi0EEEEEEEEES5_ZNS_6detail9lift_diceIS5_S5_EEDaRKT_RKT0_EUlRKT_RKT0_E_EEDaSA_SD_OT1_ENKUlDpSG_E_clIJNS1_IJiEEES4_EEEDaSN_,@function
        .size           $_ZN7cutlass13device_kernelIN5flash19enable_sm80_to_sm89INS1_16FlashAttnBwdSm80INS1_25CollectiveMainloopBwdSm80ILi2ELi2EN4cute5tupleIJNS5_1CILi128EEES8_NS7_ILi64EEEEEENS_10bfloat16_tEfNS_4arch4Sm80ELb1ELb0ELb1ELb0ELb1ELb0ELb0ELb0ELi2ELi4ELi4ELi4ELb0EEENS1_24CollectiveEpilogueBwdGQAISA_fSD_Li256ELb0ELb1EEENS1_25SingleTileBwdLPTSchedulerILb0ELi128ELb1EEEEEEEEEvNT_6ParamsE$_ZZN4cute12filter_tupleINS_5tupleIJiNS1_IJiNS_1CILi0EEEEEEEEES5_ZNS_6detail9lift_diceIS5_S5_EEDaRKT_RKT0_EUlRKT_RKT0_E_EEDaSA_SD_OT1_ENKUlDpSG_E_clIJNS1_IJiEEES4_EEEDaSN_,($_ZN7cutlass13device_kernelIN5flash19enable_sm80_to_sm89INS1_16FlashAttnBwdSm80INS1_25CollectiveMainloopBwdSm80ILi2ELi2EN4cute5tupleIJNS5_1CILi128EEES8_NS7_ILi64EEEEEENS_10bfloat16_tEfNS_4arch4Sm80ELb1ELb0ELb1ELb0ELb1ELb0ELb0ELb0ELi2ELi4ELi4ELi4ELb0EEENS1_24CollectiveEpilogueBwdGQAISA_fSD_Li256ELb0ELb1EEENS1_25SingleTileBwdLPTSchedulerILb0ELi128ELb1EEEEEEEEEvNT_6ParamsE$_ZZN4cute12filter_tupleINS_5tupleIJiNS_1CILi0EEEEEES4_ZNS_6detail9lift_diceIS4_S4_EEDaRKT_RKT0_EUlRKT_RKT0_E_EEDaS9_SC_OT1_ENKUlDpSF_E_clIJNS1_IJiEEENS1_IJS3_EEEEEEDaSM_ - $_ZN7cutlass13device_kernelIN5flash19enable_sm80_to_sm89INS1_16FlashAttnBwdSm80INS1_25CollectiveMainloopBwdSm80ILi2ELi2EN4cute5tupleIJNS5_1CILi128EEES8_NS7_ILi64EEEEEENS_10bfloat16_tEfNS_4arch4Sm80ELb1ELb0ELb1ELb0ELb1ELb0ELb0ELb0ELi2ELi4ELi4ELi4ELb0EEENS1_24CollectiveEpilogueBwdGQAISA_fSD_Li256ELb0ELb1EEENS1_25SingleTileBwdLPTSchedulerILb0ELi128ELb1EEEEEEEEEvNT_6ParamsE$_ZZN4cute12filter_tupleINS_5tupleIJiNS1_IJiNS_1CILi0EEEEEEEEES5_ZNS_6detail9lift_diceIS5_S5_EEDaRKT_RKT0_EUlRKT_RKT0_E_EEDaSA_SD_OT1_ENKUlDpSG_E_clIJNS1_IJiEEES4_EEEDaSN_)
$_ZN7cutlass13device_kernelIN5flash19enable_sm80_to_sm89INS1_16FlashAttnBwdSm80INS1_25CollectiveMainloopBwdSm80ILi2ELi2EN4cute5tupleIJNS5_1CILi128EEES8_NS7_ILi64EEEEEENS_10bfloat16_tEfNS_4arch4Sm80ELb1ELb0ELb1ELb0ELb1ELb0ELb0ELb0ELi2ELi4ELi4ELi4ELb0EEENS1_24CollectiveEpilogueBwdGQAISA_fSD_Li256ELb0ELb1EEENS1_25SingleTileBwdLPTSchedulerILb0ELi128ELb1EEEEEEEEEvNT_6ParamsE$_ZZN4cute12filter_tupleINS_5tupleIJiNS1_IJiNS_1CILi0EEEEEEEEES5_ZNS_6detail9lift_diceIS5_S5_EEDaRKT_RKT0_EUlRKT_RKT0_E_EEDaSA_SD_OT1_ENKUlDpSG_E_clIJNS1_IJiEEES4_EEEDaSN_:
[----:B------:R-:W-:Y:S02]  /*bb80*/  IADD3 R6, R1, 0x1684, RZ ;  /* 0x0000168401067810 */ /* 0x000fe40007ffe0ff */
[----:B------:R-:W-:Y:S02]  /*bb90*/  MOV R10, 0xbbc0 ;  /* 0x0000bbc0000a7802 */ /* 0x000fe40000000f00 */
[----:B------:R-:W-:Y:S02]  /*bba0*/  IADD3 R6, R6, c[0x0][0x20], RZ ;  /* 0x0000080006067a10 */ /* 0x000fe40007ffe0ff */
[----:B------:R-:W-:Y:S05]  /*bbb0*/  CALL.REL.NOINC `($_ZN7cutlass13device_kernelIN5flash19enable_sm80_to_sm89INS1_16FlashAttnBwdSm80INS1_25CollectiveMainloopBwdSm80ILi2ELi2EN4cute5tupleIJNS5_1CILi128EEES8_NS7_ILi64EEEEEENS_10bfloat16_tEfNS_4arch4Sm80ELb1ELb0ELb1ELb0ELb1ELb0ELb0ELb0ELi2ELi4ELi4ELi4ELb0EEENS1_24CollectiveEpilogueBwdGQAISA_fSD_Li256ELb0ELb1EEENS1_25SingleTileBwdLPTSchedulerILb0ELi128ELb1EEEEEEEEEvNT_6ParamsE$_ZN4cute3eso3ESOILb0ELb0EJiiNS_1CILi0EEEEEC2ERKiS6_RKS3_) ;  /* 0xffffaeb000007944 */ /* 0x000fea0003c3ffff */
[----:B-1----:R1:W5:Y:S04]  /*bbc0*/  LDL R3, [R1+0x1688] ;  /* 0x0016880001037983 */ /* 0x0023680000100800 */
[----:B------:R1:W5:Y:S01]  /*bbd0*/  LDL R5, [R1+0x1684] ;  /* 0x0016840001057983 */ /* 0x0003620000100800 */
[----:B------:R-:W-:Y:S02]  /*bbe0*/  MOV R8, R2 ;  /* 0x0000000200087202 */ /* 0x000fe40000000f00 */
[----:B------:R-:W-:-:S04]  /*bbf0*/  MOV R9, 0x0 ;  /* 0x0000000000097802 */ /* 0x000fc80000000f00 */
[----:B------:R-:W-:Y:S05]  /*bc00*/  RET.REL.NODEC R8 `(_ZN7cutlass13device_kernelIN5flash19enable_sm80_to_sm89INS1_16FlashAttnBwdSm80INS1_25CollectiveMainloopBwdSm80ILi2ELi2EN4cute5tupleIJNS5_1CILi128EEES8_NS7_ILi64EEEEEENS_10bfloat16_tEfNS_4arch4Sm80ELb1ELb0ELb1ELb0ELb1ELb0ELb0ELb0ELi2ELi4ELi4ELi4ELb0EEENS1_24CollectiveEpilogueBwdGQAISA_fSD_Li256ELb0ELb1EEENS1_25SingleTileBwdLPTSchedulerILb0ELi128ELb1EEEEEEEEEvNT_6ParamsE) ;  /* 0xffff43f008007950 */ /* 0x000fea0003c3ffff */
        .type           $_ZN7cutlass13device_kernelIN5flash19enable_sm80_to_sm89INS1_16FlashAttnBwdSm80INS1_25CollectiveMainloopBwdSm80ILi2ELi2EN4cute5tupleIJNS5_1CILi128EEES8_NS7_ILi64EEEEEENS_10bfloat16_tEfNS_4arch4Sm80ELb1ELb0ELb1ELb0ELb1ELb0ELb0ELb0ELi2ELi4ELi4ELi4ELb0EEENS1_24CollectiveEpilogueBwdGQAISA_fSD_Li256ELb0ELb1EEENS1_25SingleTileBwdLPTSchedulerILb0ELi128ELb1EEEEEEEEEvNT_6ParamsE$_ZZN4cute12filter_tupleINS_5tupleIJiNS_1CILi0EEEEEES4_ZNS_6detail9lift_diceIS4_S4_EEDaRKT_RKT0_EUlRKT_RKT0_E_EEDaS9_SC_OT1_ENKUlDpSF_E_clIJNS1_IJiEEENS1_IJS3_EEEEEEDaSM_,@function
        .size           $_ZN7cutlass13device_kernelIN5flash19enable_sm80_to_sm89INS1_16FlashAttnBwdSm80INS1_25CollectiveMainloopBwdSm80ILi2ELi2EN4cute5tupleIJNS5_1CILi128EEES8_NS7_ILi64EEEEEENS_10bfloat16_tEfNS_4arch4Sm80ELb1ELb0ELb1ELb0ELb1ELb0ELb0ELb0ELi2ELi4ELi4ELi4ELb0EEENS1_24CollectiveEpilogueBwdGQAISA_fSD_Li256ELb0ELb1EEENS1_25SingleTileBwdLPTSchedulerILb0ELi128ELb1EEEEEEEEEvNT_6ParamsE$_ZZN4cute12filter_tupleINS_5tupleIJiNS_1CILi0EEEEEES4_ZNS_6detail9lift_diceIS4_S4_EEDaRKT_RKT0_EUlRKT_RKT0_E_EEDaS9_SC_OT1_ENKUlDpSF_E_clIJNS1_IJiEEENS1_IJS3_EEEEEEDaSM_,($_ZN7cutlass13device_kernelIN5flash19enable_sm80_to_sm89INS1_16FlashAttnBwdSm80INS1_25CollectiveMainloopBwdSm80ILi2ELi2EN4cute5tupleIJNS5_1CILi128EEES8_NS7_ILi64EEEEEENS_10bfloat16_tEfNS_4arch4Sm80ELb1ELb0ELb1ELb0ELb1ELb0ELb0ELb0ELi2ELi4ELi4ELi4ELb0EEENS1_24CollectiveEpilogueBwdGQAISA_fSD_Li256ELb0ELb1EEENS1_25SingleTileBwdLPTSchedulerILb0ELi128ELb1EEEEEEEEEvNT_6ParamsE$_ZZN4cute13to_mixed_bitsINS_5tupleIJNS1_IJNS_1CILi4EEENS2_ILi8EEEEEENS2_ILi2EEENS2_ILi1EEEEEENS1_IJNS1_IJNS2_ILi0EEENS2_ILi64EEEEEES9_S9_EEENS1_IJNS1_IJiiEEEiS9_EEEEEDaRKT_RKT0_RKT1_ENKUlDpRKT_E_clIJNS_9MixedBitsILj0ELj448EEENS2_ILj0EEESW_EEEDaSR_ - $_ZN7cutlass13device_kernelIN5flash19enable_sm80_to_sm89INS1_16FlashAttnBwdSm80INS1_25CollectiveMainloopBwdSm80ILi2ELi2EN4cute5tupleIJNS5_1CILi128EEES8_NS7_ILi64EEEEEENS_10bfloat16_tEfNS_4arch4Sm80ELb1ELb0ELb1ELb0ELb1ELb0ELb0ELb0ELi2ELi4ELi4ELi4ELb0EEENS1_24CollectiveEpilogueBwdGQAISA_fSD_Li256ELb0ELb1EEENS1_25SingleTileBwdLPTSchedulerILb0ELi128ELb1EEEEEEEEEvNT_6ParamsE$_ZZN4cute12filter_tupleINS_5tupleIJiNS_1CILi0EEEEEES4_ZNS_6detail9lift_diceIS4_S4_EEDaRKT_RKT0_EUlRKT_RKT0_E_EEDaS9_SC_OT1_ENKUlDpSF_E_clIJNS1_IJiEEENS1_IJS3_EEEEEEDaSM_)
$_ZN7cutlass13device_kernelIN5flash19enable_sm80_to_sm89INS1_16FlashAttnBwdSm80INS1_25CollectiveMainloopBwdSm80ILi2ELi2EN4cute5tupleIJNS5_1CILi128EEES8_NS7_ILi64EEEEEENS_10bfloat16_tEfNS_4arch4Sm80ELb1ELb0ELb1ELb0ELb1ELb0ELb0ELb0ELi2ELi4ELi4ELi4ELb0EEENS1_24CollectiveEpilogueBwdGQAISA_fSD_Li256ELb0ELb1EEENS1_25SingleTileBwdLPTSchedulerILb0ELi128ELb1EEEEEEEEEvNT_6ParamsE$_ZZN4cute12filter_tupleINS_5tupleIJiNS_1CILi0EEEEEES4_ZNS_6detail9lift_diceIS4_S4_EEDaRKT_RKT0_EUlRKT_RKT0_E_EEDaS9_SC_OT1_ENKUlDpSF_E_clIJNS1_IJiEEENS1_IJS3_EEEEEEDaSM_:
[----:B------:R-:W-:Y:S02]  /*bc10*/  IADD3 R2, R1, 0x1684, RZ ;  /* 0x0000168401027810 */ /* 0x000fe40007ffe0ff */
[----:B------:R-:W-:Y:S02]  /*bc20*/  MOV R6, 0xbc50 ;  /* 0x0000bc5000067802 */ /* 0x000fe40000000f00 */
[----:B------:R-:W-:Y:S02]  /*bc30*/  IADD3 R2, R2, c[0x0][0x20], RZ ;  /* 0x0000080002027a10 */ /* 0x000fe40007ffe0ff */
[----:B------:R-:W-:Y:S05]  /*bc40*/  CALL.REL.NOINC `($_ZN7cutlass13device_kernelIN5flash19enable_sm80_to_sm89INS1_16FlashAttnBwdSm80INS1_25CollectiveMainloopBwdSm80ILi2ELi2EN4cute5tupleIJNS5_1CILi128EEES8_NS7_ILi64EEEEEENS_10bfloat16_tEfNS_4arch4Sm80ELb1ELb0ELb1ELb0ELb1ELb0ELb0ELb0ELi2ELi4ELi4ELi4ELb0EEENS1_24CollectiveEpilogueBwdGQAISA_fSD_Li256ELb0ELb1EEENS1_25SingleTileBwdLPTSchedulerILb0ELi128ELb1EEEEEEEEEvNT_6ParamsE$_ZN4cute3eso3ESOILb0ELb1EJiNS_1CILi0EEEEEC2ERKiRKS3_) ;  /* 0xffffb5a000007944 */ /* 0x000fea0003c3ffff */
[----:B-1----:R1:W5:Y:S01]  /*bc50*/  LDL R2, [R1+0x1684] ;  /* 0x0016840001027983 */ /* 0x0023620000100800 */
[----:B------:R-:W-:Y:S02]  /*bc60*/  MOV R8, R72 ;  /* 0x0000004800087202 */ /* 0x000fe40000000f00 */
[----:B------:R-:W-:-:S04]  /*bc70*/  MOV R9, 0x0 ;  /* 0x0000000000097802 */ /* 0x000fc80000000f00 */
[----:B------:R-:W-:Y:S05]  /*bc80*/  RET.REL.NODEC R8 `(_ZN7cutlass13device_kernelIN5flash19enable_sm80_to_sm89INS1_16FlashAttnBwdSm80INS1_25CollectiveMainloopBwdSm80ILi2ELi2EN4cute5tupleIJNS5_1CILi128EEES8_NS7_ILi64EEEEEENS_10bfloat16_tEfNS_4arch4Sm80ELb1ELb0ELb1ELb0ELb1ELb0ELb0ELb0ELi2ELi4ELi4ELi4ELb0EEENS1_24CollectiveEpilogueBwdGQAISA_fSD_Li256ELb0ELb1EEENS1_25SingleTileBwdLPTSchedulerILb0ELi128ELb1EEEEEEEEEvNT_6ParamsE) ;  /* 0xffff437008007950 */ /* 0x000fea0003c3ffff */
        .type           $_ZN7cutlass13device_kernelIN5flash19enable_sm80_to_sm89INS1_16FlashAttnBwdSm80INS1_25CollectiveMainloopBwdSm80ILi2ELi2EN4cute5tupleIJNS5_1CILi128EEES8_NS7_ILi64EEEEEENS_10bfloat16_tEfNS_4arch4Sm80ELb1ELb0ELb1ELb0ELb1ELb0ELb0ELb0ELi2ELi4ELi4ELi4ELb0EEENS1_24CollectiveEpilogueBwdGQAISA_fSD_Li256ELb0ELb1EEENS1_25SingleTileBwdLPTSchedulerILb0ELi128ELb1EEEEEEEEEvNT_6ParamsE$_ZZN4cute13to_mixed_bitsINS_5tupleIJNS1_IJNS_1CILi4EEENS2_ILi8EEEEEENS2_ILi2EEENS2_ILi1EEEEEENS1_IJNS1_IJNS2_ILi0EEENS2_ILi64EEEEEES9_S9_EEENS1_IJNS1_IJiiEEEiS9_EEEEEDaRKT_RKT0_RKT1_ENKUlDpRKT_E_clIJNS_9MixedBitsILj0ELj448EEENS2_ILj0EEESW_EEEDaSR_,@function
        .size           $_ZN7cutlass13device_kernelIN5flash19enable_sm80_to_sm89INS1_16FlashAttnBwdSm80INS1_25CollectiveMainloopBwdSm80ILi2ELi2EN4cute5tupleIJNS5_1CILi128EEES8_NS7_ILi64EEEEEENS_10bfloat16_tEfNS_4arch4Sm80ELb1ELb0ELb1ELb0ELb1ELb0ELb0ELb0ELi2ELi4ELi4ELi4ELb0EEENS1_24CollectiveEpilogueBwdGQAISA_fSD_Li256ELb0ELb1EEENS1_25SingleTileBwdLPTSchedulerILb0ELi128ELb1EEEEEEEEEvNT_6ParamsE$_ZZN4cute13to_mixed_bitsINS_5tupleIJNS1_IJNS_1CILi4EEENS2_ILi8EEEEEENS2_ILi2EEENS2_ILi1EEEEEENS1_IJNS1_IJNS2_ILi0EEENS2_ILi64EEEEEES9_S9_EEENS1_IJNS1_IJiiEEEiS9_EEEEEDaRKT_RKT0_RKT1_ENKUlDpRKT_E_clIJNS_9MixedBitsILj0ELj448EEENS2_ILj0EEESW_EEEDaSR_,($_ZN7cutlass13device_kernelIN5flash19enable_sm80_to_sm89INS1_16FlashAttnBwdSm80INS1_25CollectiveMainloopBwdSm80ILi2ELi2EN4cute5tupleIJNS5_1CILi128EEES8_NS7_ILi64EEEEEENS_10bfloat16_tEfNS_4arch4Sm80ELb1ELb0ELb1ELb0ELb1ELb0ELb0ELb0ELi2ELi4ELi4ELi4ELb0EEENS1_24CollectiveEpilogueBwdGQAISA_fSD_Li256ELb0ELb1EEENS1_25SingleTileBwdLPTSchedulerILb0ELi128ELb1EEEEEEEEEvNT_6ParamsE$_ZZN4cute13to_mixed_bitsINS_5tupleIJNS1_IJNS_1CILi4EEENS2_ILi8EEEEEENS2_ILi2EEENS2_ILi1EEEEEENS1_IJNS1_IJNS2_ILi0EEENS2_ILi64EEEEEES9_S9_EEENS1_IJNS1_IJiiEEEiS9_EEEEEDaRKT_RKT0_RKT1_ENKUlRKT_RKT0_RKT1_E_clIS5_SB_SD_EEDaSQ_ST_SW_ - $_ZN7cutlass13device_kernelIN5flash19enable_sm80_to_sm89INS1_16FlashAttnBwdSm80INS1_25CollectiveMainloopBwdSm80ILi2ELi2EN4cute5tupleIJNS5_1CILi128EEES8_NS7_ILi64EEEEEENS_10bfloat16_tEfNS_4arch4Sm80ELb1ELb0ELb1ELb0ELb1ELb0ELb0ELb0ELi2ELi4ELi4ELi4ELb0EEENS1_24CollectiveEpilogueBwdGQAISA_fSD_Li256ELb0ELb1EEENS1_25SingleTileBwdLPTSchedulerILb0ELi128ELb1EEEEEEEEEvNT_6ParamsE$_ZZN4cute13to_mixed_bitsINS_5tupleIJNS1_IJNS_1CILi4EEENS2_ILi8EEEEEENS2_ILi2EEENS2_ILi1EEEEEENS1_IJNS1_IJNS2_ILi0EEENS2_ILi64EEEEEES9_S9_EEENS1_IJNS1_IJiiEEEiS9_EEEEEDaRKT_RKT0_RKT1_ENKUlDpRKT_E_clIJNS_9MixedBitsILj0ELj448EEENS2_ILj0EEESW_EEEDaSR_)
$_ZN7cutlass13device_kernelIN5flash19enable_sm80_to_sm89INS1_16FlashAttnBwdSm80INS1_25CollectiveMainloopBwdSm80ILi2ELi2EN4cute5tupleIJNS5_1CILi128EEES8_NS7_ILi64EEEEEENS_10bfloat16_tEfNS_4arch4Sm80ELb1ELb0ELb1ELb0ELb1ELb0ELb0ELb0ELi2ELi4ELi4ELi4ELb0EEENS1_24CollectiveEpilogueBwdGQAISA_fSD_Li256ELb0ELb1EEENS1_25SingleTileBwdLPTSchedulerILb0ELi128ELb1EEEEEEEEEvNT_6ParamsE$_ZZN4cute13to_mixed_bitsINS_5tupleIJNS1_IJNS_1CILi4EEENS2_ILi8EEEEEENS2_ILi2EEENS2_ILi1EEEEEENS1_IJNS1_IJNS2_ILi0EEENS2_ILi64EEEEEES9_S9_EEENS1_IJNS1_IJiiEEEiS9_EEEEEDaRKT_RKT0_RKT1_ENKUlDpRKT_E_clIJNS_9MixedBitsILj0ELj448EEENS2_ILj0EEESW_EEEDaSR_:
[----:B------:R-:W-:Y:S02]  /*bc90*/  MOV R3, 0x0 ;  /* 0x0000000000037802 */ /* 0x000fe40000000f00 */
[----:B------:R-:W-:Y:S02]  /*bca0*/  LOP3.LUT R13, R13, 0x1c0, RZ, 0xc0, !PT ;  /* 0x000001c00d0d7812 */ /* 0x000fe400078ec0ff */
[----:B------:R-:W-:Y:S05]  /*bcb0*/  RET.REL.NODEC R2 `(_ZN7cutlass13device_kernelIN5flash19enable_sm80_to_sm89INS1_16FlashAttnBwdSm80INS1_25CollectiveMainloopBwdSm80ILi2ELi2EN4cute5tupleIJNS5_1CILi128EEES8_NS7_ILi64EEEEEENS_10bfloat16_tEfNS_4arch4Sm80ELb1ELb0ELb1ELb0ELb1ELb0ELb0ELb0ELi2ELi4ELi4ELi4ELb0EEENS1_24CollectiveEpilogueBwdGQAISA_fSD_Li256ELb0ELb1EEENS1_25SingleTileBwdLPTSchedulerILb0ELi128ELb1EEEEEEEEEvNT_6ParamsE) ;  /* 0xffff434002007950 */ /* 0x000fea0003c3ffff */
        .type           $_ZN7cutlass13device_kernelIN5flash19enable_sm80_to_sm89INS1_16FlashAttnBwdSm80INS1_25CollectiveMainloopBwdSm80ILi2ELi2EN4cute5tupleIJNS5_1CILi128EEES8_NS7_ILi64EEEEEENS_10bfloat16_tEfNS_4arch4Sm80ELb1ELb0ELb1ELb0ELb1ELb0ELb0ELb0ELi2ELi4ELi4ELi4ELb0EEENS1_24CollectiveEpilogueBwdGQAISA_fSD_Li256ELb0ELb1EEENS1_25SingleTileBwdLPTSchedulerILb0ELi128ELb1EEEEEEEEEvNT_6ParamsE$_ZZN4cute13to_mixed_bitsINS_5tupleIJNS1_IJNS_1CILi4EEENS2_ILi8EEEEEENS2_ILi2EEENS2_ILi1EEEEEENS1_IJNS1_IJNS2_ILi0EEENS2_ILi64EEEEEES9_S9_EEENS1_IJNS1_IJiiEEEiS9_EEEEEDaRKT_RKT0_RKT1_ENKUlRKT_RKT0_RKT1_E_clIS5_SB_SD_EEDaSQ_ST_SW_,@function
        .size           $_ZN7cutlass13device_kernelIN5flash19enable_sm80_to_sm89INS1_16FlashAttnBwdSm80INS1_25CollectiveMainloopBwdSm80ILi2ELi2EN4cute5tupleIJNS5_1CILi128EEES8_NS7_ILi64EEEEEENS_10bfloat16_tEfNS_4arch4Sm80ELb1ELb0ELb1ELb0ELb1ELb0ELb0ELb0ELi2ELi4ELi4ELi4ELb0EEENS1_24CollectiveEpilogueBwdGQAISA_fSD_Li256ELb0ELb1EEENS1_25SingleTileBwdLPTSchedulerILb0ELi128ELb1EEEEEEEEEvNT_6ParamsE$_ZZN4cute13to_mixed_bitsINS_5tupleIJNS1_IJNS_1CILi4EEENS2_ILi8EEEEEENS2_ILi2EEENS2_ILi1EEEEEENS1_IJNS1_IJNS2_ILi0EEENS2_ILi64EEEEEES9_S9_EEENS1_IJNS1_IJiiEEEiS9_EEEEEDaRKT_RKT0_RKT1_ENKUlRKT_RKT0_RKT1_E_clIS5_SB_SD_EEDaSQ_ST_SW_,($_ZN7cutlass13device_kernelIN5flash19enable_sm80_to_sm89INS1_16FlashAttnBwdSm80INS1_25CollectiveMainloopBwdSm80ILi2ELi2EN4cute5tupleIJNS5_1CILi128EEES8_NS7_ILi64EEEEEENS_10bfloat16_tEfNS_4arch4Sm80ELb1ELb0ELb1ELb0ELb1ELb0ELb0ELb0ELi2ELi4ELi4ELi4ELb0EEENS1_24CollectiveEpilogueBwdGQAISA_fSD_Li256ELb0ELb1EEENS1_25SingleTileBwdLPTSchedulerILb0ELi128ELb1EEEEEEEEEvNT_6ParamsE$_ZZN4cute13to_mixed_bitsINS_5tupleIJNS1_IJNS_1CILi4EEENS2_ILi8EEEEEENS2_ILi2EEENS2_ILi1EEEEEENS1_IJNS1_IJNS2_ILi128EEENS2_ILi0EEEEEES4_SA_EEENS1_IJNS1_IJiiEEEiSA_EEEEEDaRKT_RKT0_RKT1_ENKUlDpRKT_E_clIJNS_9MixedBitsILj0ELj384EEENSU_ILj0ELj8EEENS2_ILj0EEEEEEDaSR_ - $_ZN7cutlass13device_kernelIN5flash19enable_sm80_to_sm89INS1_16FlashAttnBwdSm80INS1_25CollectiveMainloopBwdSm80ILi2ELi2EN4cute5tupleIJNS5_1CILi128EEES8_NS7_ILi64EEEEEENS_10bfloat16_tEfNS_4arch4Sm80ELb1ELb0ELb1ELb0ELb1ELb0ELb0ELb0ELi2ELi4ELi4ELi4ELb0EEENS1_24CollectiveEpilogueBwdGQAISA_fSD_Li256ELb0ELb1EEENS1_25SingleTileBwdLPTSchedulerILb0ELi128ELb1EEEEEEEEEvNT_6ParamsE$_ZZN4cute13to_mixed_bitsINS_5tupleIJNS1_IJNS_1CILi4EEENS2_ILi8EEEEEENS2_ILi2EEENS2_ILi1EEEEEENS1_IJNS1_IJNS2_ILi0EEENS2_ILi64EEEEEES9_S9_EEENS1_IJNS1_IJiiEEEiS9_EEEEEDaRKT_RKT0_RKT1_ENKUlRKT_RKT0_RKT1_E_clIS5_SB_SD_EEDaSQ_ST_SW_)
$_ZN7cutlass13device_kernelIN5flash19enable_sm80_to_sm89INS1_16FlashAttnBwdSm80INS1_25CollectiveMainloopBwdSm80ILi2ELi2EN4cute5tupleIJNS5_1CILi128EEES8_NS7_ILi64EEEEEENS_10bfloat16_tEfNS_4arch4Sm80ELb1ELb0ELb1ELb0ELb1ELb0ELb0ELb0ELi2ELi4ELi4ELi4ELb0EEENS1_24CollectiveEpilogueBwdGQAISA_fSD_Li256ELb0ELb1EEENS1_25SingleTileBwdLPTSchedulerILb0ELi128ELb1EEEEEEEEEvNT_6ParamsE$_ZZN4cute13to_mixed_bitsINS_5tupleIJNS1_IJNS_1CILi4EEENS2_ILi8EEEEEENS2_ILi2EEENS2_ILi1EEEEEENS1_IJNS1_IJNS2_ILi0EEENS2_ILi64EEEEEES9_S9_EEENS1_IJNS1_IJiiEEEiS9_EEEEEDaRKT_RKT0_RKT1_ENKUlRKT_RKT0_RKT1_E_clIS5_SB_SD_EEDaSQ_ST_SW_:
[----:B------:R-:W-:Y:S02]  /*bcc0*/  MOV R2, 0xbce0 ;  /* 0x0000bce000027802 */ /* 0x000fe40000000f00 */
[----:B------:R-:W-:Y:S05]  /*bcd0*/  CALL.REL.NOINC `($_ZN7cutlass13device_kernelIN5flash19enable_sm80_to_sm89INS1_16FlashAttnBwdSm80INS1_25CollectiveMainloopBwdSm80ILi2ELi2EN4cute5tupleIJNS5_1CILi128EEES8_NS7_ILi64EEEEEENS_10bfloat16_tEfNS_4arch4Sm80ELb1ELb0ELb1ELb0ELb1ELb0ELb0ELb0ELi2ELi4ELi4ELi4ELb0EEENS1_24CollectiveEpilogueBwdGQAISA_fSD_Li256ELb0ELb1EEENS1_25SingleTileBwdLPTSchedulerILb0ELi128ELb1EEEEEEEEEvNT_6ParamsE$_ZZN4cute13to_mixed_bitsINS_5tupleIJNS_1CILi4EEENS2_ILi8EEEEEENS1_IJNS2_ILi0EEENS2_ILi64EEEEEENS1_IJiiEEEEEDaRKT_RKT0_RKT1_ENKUlRKT_RKT0_RKT1_E_clIS4_S7_iEEDaSL_SO_SR_) ;  /* 0x0000038000007944 */ /* 0x000fea0003c00000 */
[----:B------:R-:W-:Y:S02]  /*bce0*/  MOV R2, 0xbd00 ;  /* 0x0000bd0000027802 */ /* 0x000fe40000000f00 */
[----:B------:R-:W-:Y:S05]  /*bcf0*/  CALL.REL.NOINC `($_ZN7cutlass13device_kernelIN5flash19enable_sm80_to_sm89INS1_16FlashAttnBwdSm80INS1_25CollectiveMainloopBwdSm80ILi2ELi2EN4cute5tupleIJNS5_1CILi128EEES8_NS7_ILi64EEEEEENS_10bfloat16_tEfNS_4arch4Sm80ELb1ELb0ELb1ELb0ELb1ELb0ELb0ELb0ELi2ELi4ELi4ELi4ELb0EEENS1_24CollectiveEpilogueBwdGQAISA_fSD_Li256ELb0ELb1EEENS1_25SingleTileBwdLPTSchedulerILb0ELi128ELb1EEEEEEEEEvNT_6ParamsE$_ZZN4cute13to_mixed_bitsINS_5tupleIJNS_1CILi4EEENS2_ILi8EEEEEENS1_IJNS2_ILi0EEENS2_ILi64EEEEEENS1_IJiiEEEEEDaRKT_RKT0_RKT1_ENKUlDpRKT_E_clIJNS2_ILj0EEENS_9MixedBitsILj0ELj448EEEEEEDaSM_) ;  /* 0x0000032000007944 */ /* 0x000fea0003c00000 */
[----:B------:R-:W-:Y:S02]  /*bd00*/  MOV R13, R3 ;  /* 0x00000003000d7202 */ /* 0x000fe40000000f00 */
[----:B------:R-:W-:Y:S02]  /*bd10*/  MOV R2, R6 ;  /* 0x0000000600027202 */ /* 0x000fe40000000f00 */
[----:B------:R-:W-:-:S04]  /*bd20*/  MOV R3, 0x0 ;  /* 0x0000000000037802 */ /* 0x000fc80000000f00 */
[----:B------:R-:W-:Y:S05]  /*bd30*/  RET.REL.NODEC R2 `(_ZN7cutlass13device_kernelIN5flash19enable_sm80_to_sm89INS1_16FlashAttnBwdSm80INS1_25CollectiveMainloopBwdSm80ILi2ELi2EN4cute5tupleIJNS5_1CILi128EEES8_NS7_ILi64EEEEEENS_10bfloat16_tEfNS_4arch4Sm80ELb1ELb0ELb1ELb0ELb1ELb0ELb0ELb0ELi2ELi4ELi4ELi4ELb0EEENS1_24CollectiveEpilogueBwdGQAISA_fSD_Li256ELb0ELb1EEENS1_25SingleTileBwdLPTSchedulerILb0ELi128ELb1EEEEEEEEEvNT_6ParamsE) ;  /* 0xffff42c002007950 */ /* 0x000fea0003c3ffff */
        .type           $_ZN7cutlass13device_kernelIN5flash19enable_sm80_to_sm89INS1_16FlashAttnBwdSm80INS1_25CollectiveMainloopBwdSm80ILi2ELi2EN4cute5tupleIJNS5_1CILi128EEES8_NS7_ILi64EEEEEENS_10bfloat16_tEfNS_4arch4Sm80ELb1ELb0ELb1ELb0ELb1ELb0ELb0ELb0ELi2ELi4ELi4ELi4ELb0EEENS1_24CollectiveEpilogueBwdGQAISA_fSD_Li256ELb0ELb1EEENS1_25SingleTileBwdLPTSchedulerILb0ELi128ELb1EEEEEEEEEvNT_6ParamsE$_ZZN4cute13to_mixed_bitsINS_5tupleIJNS1_IJNS_1CILi4EEENS2_ILi8EEEEEENS2_ILi2EEENS2_ILi1EEEEEENS1_IJNS1_IJNS2_ILi128EEENS2_ILi0EEEEEES4_SA_EEENS1_IJNS1_IJiiEEEiSA_EEEEEDaRKT_RKT0_RKT1_ENKUlDpRKT_E_clIJNS_9MixedBitsILj0ELj384EEENSU_ILj0ELj8EEENS2_ILj0EEEEEEDaSR_,@function
        .size           $_ZN7cutlass13device_kernelIN5flash19enable_sm80_to_sm89INS1_16FlashAttnBwdSm80INS1_25CollectiveMainloopBwdSm80ILi2ELi2EN4cute5tupleIJNS5_1CILi128EEES8_NS7_ILi64EEEEEENS_10bfloat16_tEfNS_4arch4Sm80ELb1ELb0ELb1ELb0ELb1ELb0ELb0ELb0ELi2ELi4ELi4ELi4ELb0EEENS1_24CollectiveEpilogueBwdGQAISA_fSD_Li256ELb0ELb1EEENS1_25SingleTileBwdLPTSchedulerILb0ELi128ELb1EEEEEEEEEvNT_6ParamsE$_ZZN4cute13to_mixed_bitsINS_5tupleIJNS1_IJNS_1CILi4EEENS2_ILi8EEEEEENS2_ILi2EEENS2_ILi1EEEEEENS1_IJNS1_IJNS2_ILi128EEENS2_ILi0EEEEEES4_SA_EEENS1_IJNS1_IJiiEEEiSA_EEEEEDaRKT_RKT0_RKT1_ENKUlDpRKT_E_clIJNS_9MixedBitsILj0ELj384EEENSU_ILj0ELj8EEENS2_ILj0EEEEEEDaSR_,($_ZN7cutlass13device_kernelIN5flash19enable_sm80_to_sm89INS1_16FlashAttnBwdSm80INS1_25CollectiveMainloopBwdSm80ILi2ELi2EN4cute5tupleIJNS5_1CILi128EEES8_NS7_ILi64EEEEEENS_10bfloat16_tEfNS_4arch4Sm80ELb1ELb0ELb1ELb0ELb1ELb0ELb0ELb0ELi2ELi4ELi4ELi4ELb0EEENS1_24CollectiveEpilogueBwdGQAISA_fSD_Li256ELb0ELb1EEENS1_25SingleTileBwdLPTSchedulerILb0ELi128ELb1EEEEEEEEEvNT_6ParamsE$_ZZN4cute13to_mixed_bitsINS_5tupleIJNS1_IJNS_1CILi4EEENS2_ILi8EEEEEENS2_ILi2EEENS2_ILi1EEEEEENS1_IJNS1_IJNS2_ILi128EEENS2_ILi0EEEEEES4_SA_EEENS1_IJNS1_IJiiEEEiSA_EEEEEDaRKT_RKT0_RKT1_ENKUlRKT_RKT0_RKT1_E_clIS5_SB_SD_EEDaSQ_ST_SW_ - $_ZN7cutlass13device_kernelIN5flash19enable_sm80_to_sm89INS1_16FlashAttnBwdSm80INS1_25CollectiveMainloopBwdSm80ILi2ELi2EN4cute5tupleIJNS5_1CILi128EEES8_NS7_ILi64EEEEEENS_10bfloat16_tEfNS_4arch4Sm80ELb1ELb0ELb1ELb0ELb1ELb0ELb0ELb0ELi2ELi4ELi4ELi4ELb0EEENS1_24CollectiveEpilogueBwdGQAISA_fSD_Li256ELb0ELb1EEENS1_25SingleTileBwdLPTSchedulerILb0ELi128ELb1EEEEEEEEEvNT_6ParamsE$_ZZN4cute13to_mixed_bitsINS_5tupleIJNS1_IJNS_1CILi4EEENS2_ILi8EEEEEENS2_ILi2EEENS2_ILi1EEEEEENS1_IJNS1_IJNS2_ILi128EEENS2_ILi0EEEEEES4_SA_EEENS1_IJNS1_IJiiEEEiSA_EEEEEDaRKT_RKT0_RKT1_ENKUlDpRKT_E_clIJNS_9MixedBitsILj0ELj384EEENSU_ILj0ELj8EEENS2_ILj0EEEEEEDaSR_)
$_ZN7cutlass13device_kernelIN5flash19enable_sm80_to_sm89INS1_16FlashAttnBwdSm80INS1_25CollectiveMainloopBwdSm80ILi2ELi2EN4cute5tupleIJNS5_1CILi128EEES8_NS7_ILi64EEEEEENS_10bfloat16_tEfNS_4arch4Sm80ELb1ELb0ELb1ELb0ELb1ELb0ELb0ELb0ELi2ELi4ELi4ELi4ELb0EEENS1_24CollectiveEpilogueBwdGQAISA_fSD_Li256ELb0ELb1EEENS1_25SingleTileBwdLPTSchedulerILb0ELi128ELb1EEEEEEEEEvNT_6ParamsE$_ZZN4cute13to_mixed_bitsINS_5tupleIJNS1_IJNS_1CILi4EEENS2_ILi8EEEEEENS2_ILi2EEENS2_ILi1EEEEEENS1_IJNS1_IJNS2_ILi128EEENS2_ILi0EEEEEES4_SA_EEENS1_IJNS1_IJiiEEEiSA_EEEEEDaRKT_RKT0_RKT1_ENKUlDpRKT_E_clIJNS_9MixedBitsILj0ELj384EEENSU_ILj0ELj8EEENS2_ILj0EEEEEEDaSR_:
[----:B------:R-:W-:-:S04]  /*bd40*/  LOP3.LUT R6, R5, 0x8, RZ, 0xc0, !PT ;  /* 0x0000000805067812 */ /* 0x000fc800078ec0ff */
[----:B------:R-:W-:Y:S01]  /*bd50*/  LOP3.LUT R11, R6, 0x188, R3, 0x78, !PT ;  /* 0x00000188060b7812 */ /* 0x000fe200078e7803 */
[----:B------:R-:W-:-:S04]  /*bd60*/  IMAD.MOV.U32 R3, RZ, RZ, 0x0 ;  /* 0x00000000ff037424 */ /* 0x000fc800078e00ff */
[----:B------:R-:W-:Y:S05]  /*bd70*/  RET.REL.NODEC R2 `(_ZN7cutlass13device_kernelIN5flash19enable_sm80_to_sm89INS1_16FlashAttnBwdSm80INS1_25CollectiveMainloopBwdSm80ILi2ELi2EN4cute5tupleIJNS5_1CILi128EEES8_NS7_ILi64EEEEEENS_10bfloat16_tEfNS_4arch4Sm80ELb1ELb0ELb1ELb0ELb1ELb0ELb0ELb0ELi2ELi4ELi4ELi4ELb0EEENS1_24CollectiveEpilogueBwdGQAISA_fSD_Li256ELb0ELb1EEENS1_25SingleTileBwdLPTSchedulerILb0ELi128ELb1EEEEEEEEEvNT_6ParamsE) ;  /* 0xffff428002007950 */ /* 0x000fea0003c3ffff */
        .type           $_ZN7cutlass13device_kernelIN5flash19enable_sm80_to_sm89INS1_16FlashAttnBwdSm80INS1_25CollectiveMainloopBwdSm80ILi2ELi2EN4cute5tupleIJNS5_1CILi128EEES8_NS7_ILi64EEEEEENS_10bfloat16_tEfNS_4arch4Sm80ELb1ELb0ELb1ELb0ELb1ELb0ELb0ELb0ELi2ELi4ELi4ELi4ELb0EEENS1_24CollectiveEpilogueBwdGQAISA_fSD_Li256ELb0ELb1EEENS1_25SingleTileBwdLPTSchedulerILb0ELi128ELb1EEEEEEEEEvNT_6ParamsE$_ZZN4cute13to_mixed_bitsINS_5tupleIJNS1_IJNS_1CILi4EEENS2_ILi8EEEEEENS2_ILi2EEENS2_ILi1EEEEEENS1_IJNS1_IJNS2_ILi128EEENS2_ILi0EEEEEES4_SA_EEENS1_IJNS1_IJiiEEEiSA_EEEEEDaRKT_RKT0_RKT1_ENKUlRKT_RKT0_RKT1_E_clIS5_SB_SD_EEDaSQ_ST_SW_,@function
        .size           $_ZN7cutlass13device_kernelIN5flash19enable_sm80_to_sm89INS1_16FlashAttnBwdSm80INS1_25CollectiveMainloopBwdSm80ILi2ELi2EN4cute5tupleIJNS5_1CILi128EEES8_NS7_ILi64EEEEEENS_10bfloat16_tEfNS_4arch4Sm80ELb1ELb0ELb1ELb0ELb1ELb0ELb0ELb0ELi2ELi4ELi4ELi4ELb0EEENS1_24CollectiveEpilogueBwdGQAISA_fSD_Li256ELb0ELb1EEENS1_25SingleTileBwdLPTSchedulerILb0ELi128ELb1EEEEEEEEEvNT_6ParamsE$_ZZN4cute13to_mixed_bitsINS_5tupleIJNS1_IJNS_1CILi4EEENS2_ILi8EEEEEENS2_ILi2EEENS2_ILi1EEEEEENS1_IJNS1_IJNS2_ILi128EEENS2_ILi0EEEEEES4_SA_EEENS1_IJNS1_IJiiEEEiSA_EEEEEDaRKT_RKT0_RKT1_ENKUlRKT_RKT0_RKT1_E_clIS5_SB_SD_EEDaSQ_ST_SW_,($_ZN7cutlass13device_kernelIN5flash19enable_sm80_to_sm89INS1_16FlashAttnBwdSm80INS1_25CollectiveMainloopBwdSm80ILi2ELi2EN4cute5tupleIJNS5_1CILi128EEES8_NS7_ILi64EEEEEENS_10bfloat16_tEfNS_4arch4Sm80ELb1ELb0ELb1ELb0ELb1ELb0ELb0ELb0ELi2ELi4ELi4ELi4ELb0EEENS1_24CollectiveEpilogueBwdGQAISA_fSD_Li256ELb0ELb1EEENS1_25SingleTileBwdLPTSchedulerILb0ELi128ELb1EEEEEEEEEvNT_6ParamsE$_ZZN4cute13to_mixed_bitsINS_5tupleIJNS1_IJNS_1CILi4EEENS2_ILi8EEEEEENS2_ILi2EEENS2_ILi1EEEEEENS1_IJNS1_IJNS2_ILi128EEENS2_ILi0EEEEEES4_SA_EEENS1_IJNS1_IJiiEEEiSA_EEEEEDaRKT_RKT0_RKT1_ENKUlRKT_RKT0_RKT1_E_clIS6_S4_iEEDaSQ_ST_SW_ - $_ZN7cutlass13device_kernelIN5flash19enable_sm80_to_sm89INS1_16FlashAttnBwdSm80INS1_25CollectiveMainloopBwdSm80ILi2ELi2EN4cute5tupleIJNS5_1CILi128EEES8_NS7_ILi64EEEEEENS_10bfloat16_tEfNS_4arch4Sm80ELb1ELb0ELb1ELb0ELb1ELb0ELb0ELb0ELi2ELi4ELi4ELi4ELb0EEENS1_24CollectiveEpilogueBwdGQAISA_fSD_Li256ELb0ELb1EEENS1_25SingleTileBwdLPTSchedulerILb0ELi128ELb1EEEEEEEEEvNT_6ParamsE$_ZZN4cute13to_mixed_bitsINS_5tupleIJNS1_IJNS_1CILi4EEENS2_ILi8EEEEEENS2_ILi2EEENS2_ILi1EEEEEENS1_IJNS1_IJNS2_ILi128EEENS2_ILi0EEEEEES4_SA_EEENS1_IJNS1_IJiiEEEiSA_EEEEEDaRKT_RKT0_RKT1_ENKUlRKT_RKT0_RKT1_E_clIS5_SB_SD_EEDaSQ_ST_SW_)
$_ZN7cutlass13device_kernelIN5flash19enable_sm80_to_sm89INS1_16FlashAttnBwdSm80INS1_25CollectiveMainloopBwdSm80ILi2ELi2EN4cute5tupleIJNS5_1CILi128EEES8_NS7_ILi64EEEEEENS_10bfloat16_tEfNS_4arch4Sm80ELb1ELb0ELb1ELb0ELb1ELb0ELb0ELb0ELi2ELi4ELi4ELi4ELb0EEENS1_24CollectiveEpilogueBwdGQAISA_fSD_Li256ELb0ELb1EEENS1_25SingleTileBwdLPTSchedulerILb0ELi128ELb1EEEEEEEEEvNT_6ParamsE$_ZZN4cute13to_mixed_bitsINS_5tupleIJNS1_IJNS_1CILi4EEENS2_ILi8EEEEEENS2_ILi2EEENS2_ILi1EEEEEENS1_IJNS1_IJNS2_ILi128EEENS2_ILi0EEEEEES4_SA_EEENS1_IJNS1_IJiiEEEiSA_EEEEEDaRKT_RKT0_RKT1_ENKUlRKT_RKT0_RKT1_E_clIS5_SB_SD_EEDaSQ_ST_SW_:
[----:B------:R-:W-:Y:S02]  /*bd80*/  MOV R3, R2 ;  /* 0x0000000200037202 */ /* 0x000fe40000000f00 */
[----:B------:R-:W-:Y:S02]  /*bd90*/  MOV R2, 0xbdb0 ;  /* 0x0000bdb000027802 */ /* 0x000fe40000000f00 */
[----:B------:R-:W-:Y:S05]  /*bda0*/  CALL.REL.NOINC `($_ZN7cutlass13device_kernelIN5flash19enable_sm80_to_sm89INS1_16FlashAttnBwdSm80INS1_25CollectiveMainloopBwdSm80ILi2ELi2EN4cute5tupleIJNS5_1CILi128EEES8_NS7_ILi64EEEEEENS_10bfloat16_tEfNS_4arch4Sm80ELb1ELb0ELb1ELb0ELb1ELb0ELb0ELb0ELi2ELi4ELi4ELi4ELb0EEENS1_24CollectiveEpilogueBwdGQAISA_fSD_Li256ELb0ELb1EEENS1_25SingleTileBwdLPTSchedulerILb0ELi128ELb1EEEEEEEEEvNT_6ParamsE$_ZZN4cute13to_mixed_bitsINS_5tupleIJNS_1CILi4EEENS2_ILi8EEEEEENS1_IJNS2_ILi128EEENS2_ILi0EEEEEENS1_IJiiEEEEEDaRKT_RKT0_RKT1_ENKUlRKT_RKT0_RKT1_E_clIS3_S6_iEEDaSL_SO_SR_) ;  /* 0x0000034000007944 */ /* 0x000fea0003c00000 */
[----:B------:R-:W-:Y:S02]  /*bdb0*/  MOV R2, 0xbdd0 ;  /* 0x0000bdd000027802 */ /* 0x000fe40000000f00 */
[----:B------:R-:W-:Y:S05]  /*bdc0*/  CALL.REL.NOINC `($_ZN7cutlass13device_kernelIN5flash19enable_sm80_to_sm89INS1_16FlashAttnBwdSm80INS1_25CollectiveMainloopBwdSm80ILi2ELi2EN4cute5tupleIJNS5_1CILi128EEES8_NS7_ILi64EEEEEENS_10bfloat16_tEfNS_4arch4Sm80ELb1ELb0ELb1ELb0ELb1ELb0ELb0ELb0ELi2ELi4ELi4ELi4ELb0EEENS1_24CollectiveEpilogueBwdGQAISA_fSD_Li256ELb0ELb1EEENS1_25SingleTileBwdLPTSchedulerILb0ELi128ELb1EEEEEEEEEvNT_6ParamsE$_ZZN4cute13to_mixed_bitsINS_5tupleIJNS_1CILi4EEENS2_ILi8EEEEEENS1_IJNS2_ILi128EEENS2_ILi0EEEEEENS1_IJiiEEEEEDaRKT_RKT0_RKT1_ENKUlDpRKT_E_clIJNS_9MixedBitsILj0ELj384EEENS2_ILj0EEEEEEDaSM_) ;  /* 0x000002e000007944 */ /* 0x000fea0003c00000 */
[----:B------:R-:W-:Y:S02]  /*bdd0*/  MOV R8, R6 ;  /* 0x0000000600087202 */ /* 0x000fe40000000f00 */
[----:B------:R-:W-:-:S04]  /*bde0*/  MOV R9, 0x0 ;  /* 0x0000000000097802 */ /* 0x000fc80000000f00 */
[----:B------:R-:W-:Y:S05]  /*bdf0*/  RET.REL.NODEC R8 `(_ZN7cutlass13device_kernelIN5flash19enable_sm80_to_sm89INS1_16FlashAttnBwdSm80INS1_25CollectiveMainloopBwdSm80ILi2ELi2EN4cute5tupleIJNS5_1CILi128EEES8_NS7_ILi64EEEEEENS_10bfloat16_tEfNS_4arch4Sm80ELb1ELb0ELb1ELb0ELb1ELb0ELb0ELb0ELi2ELi4ELi4ELi4ELb0EEENS1_24CollectiveEpilogueBwdGQAISA_fSD_Li256ELb0ELb1EEENS1_25SingleTileBwdLPTSchedulerILb0ELi128ELb1EEEEEEEEEvNT_6ParamsE) ;  /* 0xffff420008007950 */ /* 0x000fea0003c3ffff */
        .type           $_ZN7cutlass13device_kernelIN5flash19enable_sm80_to_sm89INS1_16FlashAttnBwdSm80INS1_25CollectiveMainloopBwdSm80ILi2ELi2EN4cute5tupleIJNS5_1CILi128EEES8_NS7_ILi64EEEEEENS_10bfloat16_tEfNS_4arch4Sm80ELb1ELb0ELb1ELb0ELb1ELb0ELb0ELb0ELi2ELi4ELi4ELi4ELb0EEENS1_24CollectiveEpilogueBwdGQAISA_fSD_Li256ELb0ELb1EEENS1_25SingleTileBwdLPTSchedulerILb0ELi128ELb1EEEEEEEEEvNT_6ParamsE$_ZZN4cute13to_mixed_bitsINS_5tupleIJNS1_IJNS_1CILi4EEENS2_ILi8EEEEEENS2_ILi2EEENS2_ILi1EEEEEENS1_IJNS1_IJNS2_ILi128EEENS2_ILi0EEEEEES4_SA_EEENS1_IJNS1_IJiiEEEiSA_EEEEEDaRKT_RKT0_RKT1_ENKUlRKT_RKT0_RKT1_E_clIS6_S4_iEEDaSQ_ST_SW_,@function
        .size           $_ZN7cutlass13device_kernelIN5flash19enable_sm80_to_sm89INS1_16FlashAttnBwdSm80INS1_25CollectiveMainloopBwdSm80ILi2ELi2EN4cute5tupleIJNS5_1CILi128EEES8_NS7_ILi64EEEEEENS_10bfloat16_tEfNS_4arch4Sm80ELb1ELb0ELb1ELb0ELb1ELb0ELb0ELb0ELi2ELi4ELi4ELi4ELb0EEENS1_24CollectiveEpilogueBwdGQAISA_fSD_Li256ELb0ELb1EEENS1_25SingleTileBwdLPTSchedulerILb0ELi128ELb1EEEEEEEEEvNT_6ParamsE$_ZZN4cute13to_mixed_bitsINS_5tupleIJNS1_IJNS_1CILi4EEENS2_ILi8EEEEEENS2_ILi2EEENS2_ILi1EEEEEENS1_IJNS1_IJNS2_ILi128EEENS2_ILi0EEEEEES4_SA_EEENS1_IJNS1_IJiiEEEiSA_EEEEEDaRKT_RKT0_RKT1_ENKUlRKT_RKT0_RKT1_E_clIS6_S4_iEEDaSQ_ST_SW_,($_ZN7cutlass13device_kernelIN5flash19enable_sm80_to_sm89INS1_16FlashAttnBwdSm80INS1_25CollectiveMainloopBwdSm80ILi2ELi2EN4cute5tupleIJNS5_1CILi128EEES8_NS7_ILi64EEEEEENS_10bfloat16_tEfNS_4arch4Sm80ELb1ELb0ELb1ELb0ELb1ELb0ELb0ELb0ELi2ELi4ELi4ELi4ELb0EEENS1_24CollectiveEpilogueBwdGQAISA_fSD_Li256ELb0ELb1EEENS1_25SingleTileBwdLPTSchedulerILb0ELi128ELb1EEEEEEEEEvNT_6ParamsE$_ZZN4cute13to_mixed_bitsINS_5tupleIJNS1_IJNS_1CILi4EEENS2_ILi8EEEEEES3_NS2_ILi1EEEEEENS1_IJNS1_IJNS2_ILi0EEENS2_ILi64EEEEEES8_S8_EEENS1_IJNS1_IJiiEEEiS8_EEEEEDaRKT_RKT0_RKT1_ENKUlDpRKT_E_clIJNS_9MixedBitsILj0ELj448EEENS2_ILj0EEESV_EEEDaSQ_ - $_ZN7cutlass13device_kernelIN5flash19enable_sm80_to_sm89INS1_16FlashAttnBwdSm80INS1_25CollectiveMainloopBwdSm80ILi2ELi2EN4cute5tupleIJNS5_1CILi128EEES8_NS7_ILi64EEEEEENS_10bfloat16_tEfNS_4arch4Sm80ELb1ELb0ELb1ELb0ELb1ELb0ELb0ELb0ELi2ELi4ELi4ELi4ELb0EEENS1_24CollectiveEpilogueBwdGQAISA_fSD_Li256ELb0ELb1EEENS1_25SingleTileBwdLPTSchedulerILb0ELi128ELb1EEEEEEEEEvNT_6ParamsE$_ZZN4cute13to_mixed_bitsINS_5tupleIJNS1_IJNS_1CILi4EEENS2_ILi8EEEEEENS2_ILi2EEENS2_ILi1EEEEEENS1_IJNS1_IJNS2_ILi128EEENS2_ILi0EEEEEES4_SA_EEENS1_IJNS1_IJiiEEEiSA_EEEEEDaRKT_RKT0_RKT1_ENKUlRKT_RKT0_RKT1_E_clIS6_S4_iEEDaSQ_ST_SW_)
$_ZN7cutlass13device_kernelIN5flash19enable_sm80_to_sm89INS1_16FlashAttnBwdSm80INS1_25CollectiveMainloopBwdSm80ILi2ELi2EN4cute5tupleIJNS5_1CILi128EEES8_NS7_ILi64EEEEEENS_10bfloat16_tEfNS_4arch4Sm80ELb1ELb0ELb1ELb0ELb1ELb0ELb0ELb0ELi2ELi4ELi4ELi4ELb0EEENS1_24CollectiveEpilogueBwdGQAISA_fSD_Li256ELb0ELb1EEENS1_25SingleTileBwdLPTSchedulerILb0ELi128ELb1EEEEEEEEEvNT_6ParamsE$_ZZN4cute13to_mixed_bitsINS_5tupleIJNS1_IJNS_1CILi4EEENS2_ILi8EEEEEENS2_ILi2EEENS2_ILi1EEEEEENS1_IJNS1_IJNS2_ILi128EEENS2_ILi0EEEEEES4_SA_EEENS1_IJNS1_IJiiEEEiSA_EEEEEDaRKT_RKT0_RKT1_ENKUlRKT_RKT0_RKT1_E_clIS6_S4_iEEDaSQ_ST_SW_:
[----:B------:R-:W-:Y:S01]  /*be00*/  MOV R8, R6 ;  /* 0x0000000600087202 */ /* 0x000fe20000000f00 */
[----:B------:R-:W-:Y:S02]  /*be10*/  IMAD.MOV.U32 R9, RZ, RZ, 0x0 ;  /* 0x00000000ff097424 */ /* 0x000fe400078e00ff */
[----:B------:R-:W-:-:S05]  /*be20*/  IMAD.SHL.U32 R2, R31, 0x8, RZ ;  /* 0x000000081f027824 */ /* 0x000fca00078e00ff */
[----:B------:R-:W-:Y:S01]  /*be30*/  LOP3.LUT R2, R2, 0x8, RZ, 0xc0, !PT ;  /* 0x0000000802027812 */ /* 0x000fe200078ec0ff */
[----:B------:R-:W-:Y:S06]  /*be40*/  RET.REL.NODEC R8 `(_ZN7cutlass13device_kernelIN5flash19enable_sm80_to_sm89INS1_16FlashAttnBwdSm80INS1_25CollectiveMainloopBwdSm80ILi2ELi2EN4cute5tupleIJNS5_1CILi128EEES8_NS7_ILi64EEEEEENS_10bfloat16_tEfNS_4arch4Sm80ELb1ELb0ELb1ELb0ELb1ELb0ELb0ELb0ELi2ELi4ELi4ELi4ELb0EEENS1_24CollectiveEpilogueBwdGQAISA_fSD_Li256ELb0ELb1EEENS1_25SingleTileBwdLPTSchedulerILb0ELi128ELb1EEEEEEEEEvNT_6ParamsE) ;  /* 0xffff41b008007950 */ /* 0x000fec0003c3ffff */
        .type           $_ZN7cutlass13device_kernelIN5flash19enable_sm80_to_sm89INS1_16FlashAttnBwdSm80INS1_25CollectiveMainloopBwdSm80ILi2ELi2EN4cute5tupleIJNS5_1CILi128EEES8_NS7_ILi64EEEEEENS_10bfloat16_tEfNS_4arch4Sm80ELb1ELb0ELb1ELb0ELb1ELb0ELb0ELb0ELi2ELi4ELi4ELi4ELb0EEENS1_24CollectiveEpilogueBwdGQAISA_fSD_Li256ELb0ELb1EEENS1_25SingleTileBwdLPTSchedulerILb0ELi128ELb1EEEEEEEEEvNT_6ParamsE$_ZZN4cute13to_mixed_bitsINS_5tupleIJNS1_IJNS_1CILi4EEENS2_ILi8EEEEEES3_NS2_ILi1EEEEEENS1_IJNS1_IJNS2_ILi0EEENS2_ILi64EEEEEES8_S8_EEENS1_IJNS1_IJiiEEEiS8_EEEEEDaRKT_RKT0_RKT1_ENKUlDpRKT_E_clIJNS_9MixedBitsILj0ELj448EEENS2_ILj0EEESV_EEEDaSQ_,@function
        .size           $_ZN7cutlass13device_kernelIN5flash19enable_sm80_to_sm89INS1_16FlashAttnBwdSm80INS1_25CollectiveMainloopBwdSm80ILi2ELi2EN4cute5tupleIJNS5_1CILi128EEES8_NS7_ILi64EEEEEENS_10bfloat16_tEfNS_4arch4Sm80ELb1ELb0ELb1ELb0ELb1ELb0ELb0ELb0ELi2ELi4ELi4ELi4ELb0EEENS1_24CollectiveEpilogueBwdGQAISA_fSD_Li256ELb0ELb1EEENS1_25SingleTileBwdLPTSchedulerILb0ELi128ELb1EEEEEEEEEvNT_6ParamsE$_ZZN4cute13to_mixed_bitsINS_5tupleIJNS1_IJNS_1CILi4EEENS2_ILi8EEEEEES3_NS2_ILi1EEEEEENS1_IJNS1_IJNS2_ILi0EEENS2_ILi64EEEEEES8_S8_EEENS1_IJNS1_IJiiEEEiS8_EEEEEDaRKT_RKT0_RKT1_ENKUlDpRKT_E_clIJNS_9MixedBitsILj0ELj448EEENS2_ILj0EEESV_EEEDaSQ_,($_ZN7cutlass13device_kernelIN5flash19enable_sm80_to_sm89INS1_16FlashAttnBwdSm80INS1_25CollectiveMainloopBwdSm80ILi2ELi2EN4cute5tupleIJNS5_1CILi128EEES8_NS7_ILi64EEEEEENS_10bfloat16_tEfNS_4arch4Sm80ELb1ELb0ELb1ELb0ELb1ELb0ELb0ELb0ELi2ELi4ELi4ELi4ELb0EEENS1_24CollectiveEpilogueBwdGQAISA_fSD_Li256ELb0ELb1EEENS1_25SingleTileBwdLPTSchedulerILb0ELi128ELb1EEEEEEEEEvNT_6ParamsE$_ZZN4cute13to_mixed_bitsINS_5tupleIJNS1_IJNS_1CILi4EEENS2_ILi8EEEEEES3_NS2_ILi1EEEEEENS1_IJNS1_IJNS2_ILi0EEENS2_ILi64EEEEEES8_S8_EEENS1_IJNS1_IJiiEEEiS8_EEEEEDaRKT_RKT0_RKT1_ENKUlRKT_RKT0_RKT1_E_clIS5_SA_SC_EEDaSP_SS_SV_ - $_ZN7cutlass13device_kernelIN5flash19enable_sm80_to_sm89INS1_16FlashAttnBwdSm80INS1_25CollectiveMainloopBwdSm80ILi2ELi2EN4cute5tupleIJNS5_1CILi128EEES8_NS7_ILi64EEEEEENS_10bfloat16_tEfNS_4arch4Sm80ELb1ELb0ELb1ELb0ELb1ELb0ELb0ELb0ELi2ELi4ELi4ELi4ELb0EEENS1_24CollectiveEpilogueBwdGQAISA_fSD_Li256ELb0ELb1EEENS1_25SingleTileBwdLPTSchedulerILb0ELi128ELb1EEEEEEEEEvNT_6ParamsE$_ZZN4cute13to_mixed_bitsINS_5tupleIJNS1_IJNS_1CILi4EEENS2_ILi8EEEEEES3_NS2_ILi1EEEEEENS1_IJNS1_IJNS2_ILi0EEENS2_ILi64EEEEEES8_S8_EEENS1_IJNS1_IJiiEEEiS8_EEEEEDaRKT_RKT0_RKT1_ENKUlDpRKT_E_clIJNS_9MixedBitsILj0ELj448EEENS2_ILj0EEESV_EEEDaSQ_)
$_ZN7cutlass13device_kernelIN5flash19enable_sm80_to_sm89INS1_16FlashAttnBwdSm80INS1_25CollectiveMainloopBwdSm80ILi2ELi2EN4cute5tupleIJNS5_1CILi128EEES8_NS7_ILi64EEEEEENS_10bfloat16_tEfNS_4arch4Sm80ELb1ELb0ELb1ELb0ELb1ELb0ELb0ELb0ELi2ELi4ELi4ELi4ELb0EEENS1_24CollectiveEpilogueBwdGQAISA_fSD_Li256ELb0ELb1EEENS1_25SingleTileBwdLPTSchedulerILb0ELi128ELb1EEEEEEEEEvNT_6ParamsE$_ZZN4cute13to_mixed_bitsINS_5tupleIJNS1_IJNS_1CILi4EEENS2_ILi8EEEEEES3_NS2_ILi1EEEEEENS1_IJNS1_IJNS2_ILi0EEENS2_ILi64EEEEEES8_S8_EEENS1_IJNS1_IJiiEEEiS8_EEEEEDaRKT_RKT0_RKT1_ENKUlDpRKT_E_clIJNS_9MixedBitsILj0ELj448EEENS2_ILj0EEESV_EEEDaSQ_:
[----:B------:R-:W-:Y:S02]  /*be50*/  MOV R3, 0x0 ;  /* 0x0000000000037802 */ /* 0x000fe40000000f00 */
[----:B------:R-:W-:Y:S02]  /*be60*/  LOP3.LUT R13, R13, 0x1c0, RZ, 0xc0, !PT ;  /* 0x000001c00d0d7812 */ /* 0x000fe400078ec0ff */
[----:B------:R-:W-:Y:S05]  /*be70*/  RET.REL.NODEC R2 `(_ZN7cutlass13device_kernelIN5flash19enable_sm80_to_sm89INS1_16FlashAttnBwdSm80INS1_25CollectiveMainloopBwdSm80ILi2ELi2EN4cute5tupleIJNS5_1CILi128EEES8_NS7_ILi64EEEEEENS_10bfloat16_tEfNS_4arch4Sm80ELb1ELb0ELb1ELb0ELb1ELb0ELb0ELb0ELi2ELi4ELi4ELi4ELb0EEENS1_24CollectiveEpilogueBwdGQAISA_fSD_Li256ELb0ELb1EEENS1_25SingleTileBwdLPTSchedulerILb0ELi128ELb1EEEEEEEEEvNT_6ParamsE) ;  /* 0xffff418002007950 */ /* 0x000fea0003c3ffff */
        .type           $_ZN7cutlass13device_kernelIN5flash19enable_sm80_to_sm89INS1_16FlashAttnBwdSm80INS1_25CollectiveMainloopBwdSm80ILi2ELi2EN4cute5tupleIJNS5_1CILi128EEES8_NS7_ILi64EEEEEENS_10bfloat16_tEfNS_4arch4Sm80ELb1ELb0ELb1ELb0ELb1ELb0ELb0ELb0ELi2ELi4ELi4ELi4ELb0EEENS1_24CollectiveEpilogueBwdGQAISA_fSD_Li256ELb0ELb1EEENS1_25SingleTileBwdLPTSchedulerILb0ELi128ELb1EEEEEEEEEvNT_6ParamsE$_ZZN4cute13to_mixed_bitsINS_5tupleIJNS1_IJNS_1CILi4EEENS2_ILi8EEEEEES3_NS2_ILi1EEEEEENS1_IJNS1_IJNS2_ILi0EEENS2_ILi64EEEEEES8_S8_EEENS1_IJNS1_IJiiEEEiS8_EEEEEDaRKT_RKT0_RKT1_ENKUlRKT_RKT0_RKT1_E_clIS5_SA_SC_EEDaSP_SS_SV_,@function
        .size           $_ZN7cutlass13device_kernelIN5flash19enable_sm80_to_sm89INS1_16FlashAttnBwdSm80INS1_25CollectiveMainloopBwdSm80ILi2ELi2EN4cute5tupleIJNS5_1CILi128EEES8_NS7_ILi64EEEEEENS_10bfloat16_tEfNS_4arch4Sm80ELb1ELb0ELb1ELb0ELb1ELb0ELb0ELb0ELi2ELi4ELi4ELi4ELb0EEENS1_24CollectiveEpilogueBwdGQAISA_fSD_Li256ELb0ELb1EEENS1_25SingleTileBwdLPTSchedulerILb0ELi128ELb1EEEEEEEEEvNT_6ParamsE$_ZZN4cute13to_mixed_bitsINS_5tupleIJNS1_IJNS_1CILi4EEENS2_ILi8EEEEEES3_NS2_ILi1EEEEEENS1_IJNS1_IJNS2_ILi0EEENS2_ILi64EEEEEES8_S8_EEENS1_IJNS1_IJiiEEEiS8_EEEEEDaRKT_RKT0_RKT1_ENKUlRKT_RKT0_RKT1_E_clIS5_SA_SC_EEDaSP_SS_SV_,($_ZN7cutlass13device_kernelIN5flash19enable_sm80_to_sm89INS1_16FlashAttnBwdSm80INS1_25CollectiveMainloopBwdSm80ILi2ELi2EN4cute5tupleIJNS5_1CILi128EEES8_NS7_ILi64EEEEEENS_10bfloat16_tEfNS_4arch4Sm80ELb1ELb0ELb1ELb0ELb1ELb0ELb0ELb0ELi2ELi4ELi4ELi4ELb0EEENS1_24CollectiveEpilogueBwdGQAISA_fSD_Li256ELb0ELb1EEENS1_25SingleTileBwdLPTSchedulerILb0ELi128ELb1EEEEEEEEEvNT_6ParamsE$_ZZN4cute13to_mixed_bitsINS_5tupleIJNS1_IJNS_1CILi4EEENS2_ILi8EEEEEES3_NS2_ILi1EEEEEENS1_IJNS1_IJNS2_ILi128EEENS2_ILi0EEEEEENS2_ILi16EEES9_EEENS1_IJNS1_IJiiEEEiS9_EEEEEDaRKT_RKT0_RKT1_ENKUlDpRKT_E_clIJNS_9MixedBitsILj0ELj384EEENSU_ILj0ELj48EEENS2_ILj0EEEEEEDaSR_ - $_ZN7cutlass13device_kernelIN5flash19enable_sm80_to_sm89INS1_16FlashAttnBwdSm80INS1_25CollectiveMainloopBwdSm80ILi2ELi2EN4cute5tupleIJNS5_1CILi128EEES8_NS7_ILi64EEEEEENS_10bfloat16_tEfNS_4arch4Sm80ELb1ELb0ELb1ELb0ELb1ELb0ELb0ELb0ELi2ELi4ELi4ELi4ELb0EEENS1_24CollectiveEpilogueBwdGQAISA_fSD_Li256ELb0ELb1EEENS1_25SingleTileBwdLPTSchedulerILb0ELi128ELb1EEEEEEEEEvNT_6ParamsE$_ZZN4cute13to_mixed_bitsINS_5tupleIJNS1_IJNS_1CILi4EEENS2_ILi8EEEEEES3_NS2_ILi1EEEEEENS1_IJNS1_IJNS2_ILi0EEENS2_ILi64EEEEEES8_S8_EEENS1_IJNS1_IJiiEEEiS8_EEEEEDaRKT_RKT0_RKT1_ENKUlRKT_RKT0_RKT1_E_clIS5_SA_SC_EEDaSP_SS_SV_)
$_ZN7cutlass13device_kernelIN5flash19enable_sm80_to_sm89INS1_16FlashAttnBwdSm80INS1_25CollectiveMainloopBwdSm80ILi2ELi2EN4cute5tupleIJNS5_1CILi128EEES8_NS7_ILi64EEEEEENS_10bfloat16_tEfNS_4arch4Sm80ELb1ELb0ELb1ELb0ELb1ELb0ELb0ELb0ELi2ELi4ELi4ELi4ELb0EEENS1_24CollectiveEpilogueBwdGQAISA_fSD_Li256ELb0ELb1EEENS1_25SingleTileBwdLPTSchedulerILb0ELi128ELb1EEEEEEEEEvNT_6ParamsE$_ZZN4cute13to_mixed_bitsINS_5tupleIJNS1_IJNS_1CILi4EEENS2_ILi8EEEEEES3_NS2_ILi1EEEEEENS1_IJNS1_IJNS2_ILi0EEENS2_ILi64EEEEEES8_S8_EEENS1_IJNS1_IJiiEEEiS8_EEEEEDaRKT_RKT0_RKT1_ENKUlRKT_RKT0_RKT1_E_clIS5_SA_SC_EEDaSP_SS_SV_:
        /* <DEDUP_REMOVED lines=8> */
        .type           $_ZN7cutlass13device_kernelIN5flash19enable_sm80_to_sm89INS1_16FlashAttnBwdSm80INS1_25CollectiveMainloopBwdSm80ILi2ELi2EN4cute5tupleIJNS5_1CILi128EEES8_NS7_ILi64EEEEEENS_10bfloat16_tEfNS_4arch4Sm80ELb1ELb0ELb1ELb0ELb1ELb0ELb0ELb0ELi2ELi4ELi4ELi4ELb0EEENS1_24CollectiveEpilogueBwdGQAISA_fSD_Li256ELb0ELb1EEENS1_25SingleTileBwdLPTSchedulerILb0ELi128ELb1EEEEEEEEEvNT_6ParamsE$_ZZN4cute13to_mixed_bitsINS_5tupleIJNS1_IJNS_1CILi4EEENS2_ILi8EEEEEES3_NS2_ILi1EEEEEENS1_IJNS1_IJNS2_ILi128EEENS2_ILi0EEEEEENS2_ILi16EEES9_EEENS1_IJNS1_IJiiEEEiS9_EEEEEDaRKT_RKT0_RKT1_ENKUlDpRKT_E_clIJNS_9MixedBitsILj0ELj384EEENSU_ILj0ELj48EEENS2_ILj0EEEEEEDaSR_,@function
        .size           $_ZN7cutlass13device_kernelIN5flash19enable_sm80_to_sm89INS1_16FlashAttnBwdSm80INS1_25CollectiveMainloopBwdSm80ILi2ELi2EN4cute5tupleIJNS5_1CILi128EEES8_NS7_ILi64EEEEEENS_10bfloat16_tEfNS_4arch4Sm80ELb1ELb0ELb1ELb0ELb1ELb0ELb0ELb0ELi2ELi4ELi4ELi4ELb0EEENS1_24CollectiveEpilogueBwdGQAISA_fSD_Li256ELb0ELb1EEENS1_25SingleTileBwdLPTSchedulerILb0ELi128ELb1EEEEEEEEEvNT_6ParamsE$_ZZN4cute13to_mixed_bitsINS_5tupleIJNS1_IJNS_1CILi4EEENS2_ILi8EEEEEES3_NS2_ILi1EEEEEENS1_IJNS1_IJNS2_ILi128EEENS2_ILi0EEEEEENS2_ILi16EEES9_EEENS1_IJNS1_IJiiEEEiS9_EEEEEDaRKT_RKT0_RKT1_ENKUlDpRKT_E_clIJNS_9MixedBitsILj0ELj384EEENSU_ILj0ELj48EEENS2_ILj0EEEEEEDaSR_,($_ZN7cutlass13device_kernelIN5flash19enable_sm80_to_sm89INS1_16FlashAttnBwdSm80INS1_25CollectiveMainloopBwdSm80ILi2ELi2EN4cute5tupleIJNS5_1CILi128EEES8_NS7_ILi64EEEEEENS_10bfloat16_tEfNS_4arch4Sm80ELb1ELb0ELb1ELb0ELb1ELb0ELb0ELb0ELi2ELi4ELi4ELi4ELb0EEENS1_24CollectiveEpilogueBwdGQAISA_fSD_Li256ELb0ELb1EEENS1_25SingleTileBwdLPTSchedulerILb0ELi128ELb1EEEEEEEEEvNT_6ParamsE$_ZZN4cute13to_mixed_bitsINS_5tupleIJNS1_IJNS_1CILi4EEENS2_ILi8EEEEEES3_NS2_ILi1EEEEEENS1_IJNS1_IJNS2_ILi128EEENS2_ILi0EEEEEENS2_ILi16EEES9_EEENS1_IJNS1_IJiiEEEiS9_EEEEEDaRKT_RKT0_RKT1_ENKUlRKT_RKT0_RKT1_E_clIS3_SB_iEEDaSQ_ST_SW_ - $_ZN7cutlass13device_kernelIN5flash19enable_sm80_to_sm89INS1_16FlashAttnBwdSm80INS1_25CollectiveMainloopBwdSm80ILi2ELi2EN4cute5tupleIJNS5_1CILi128EEES8_NS7_ILi64EEEEEENS_10bfloat16_tEfNS_4arch4Sm80ELb1ELb0ELb1ELb0ELb1ELb0ELb0ELb0ELi2ELi4ELi4ELi4ELb0EEENS1_24CollectiveEpilogueBwdGQAISA_fSD_Li256ELb0ELb1EEENS1_25SingleTileBwdLPTSchedulerILb0ELi128ELb1EEEEEEEEEvNT_6ParamsE$_ZZN4cute13to_mixed_bitsINS_5tupleIJNS1_IJNS_1CILi4EEENS2_ILi8EEEEEES3_NS2_ILi1EEEEEENS1_IJNS1_IJNS2_ILi128EEENS2_ILi0EEEEEENS2_ILi16EEES9_EEENS1_IJNS1_IJiiEEEiS9_EEEEEDaRKT_RKT0_RKT1_ENKUlDpRKT_E_clIJNS_9MixedBitsILj0ELj384EEENSU_ILj0ELj48EEENS2_ILj0EEEEEEDaSR_)
$_ZN7cutlass13device_kernelIN5flash19enable_sm80_to_sm89INS1_16FlashAttnBwdSm80INS1_25CollectiveMainloopBwdSm80ILi2ELi2EN4cute5tupleIJNS5_1CILi128EEES8_NS7_ILi64EEEEEENS_10bfloat16_tEfNS_4arch4Sm80ELb1ELb0ELb1ELb0ELb1ELb0ELb0ELb0ELi2ELi4ELi4ELi4ELb0EEENS1_24CollectiveEpilogueBwdGQAISA_fSD_Li256ELb0ELb1EEENS1_25SingleTileBwdLPTSchedulerILb0ELi128ELb1EEEEEEEEEvNT_6ParamsE$_ZZN4cute13to_mixed_bitsINS_5tupleIJNS1_IJNS_1CILi4EEENS2_ILi8EEEEEES3_NS2_ILi1EEEEEENS1_IJNS1_IJNS2_ILi128EEENS2_ILi0EEEEEENS2_ILi16EEES9_EEENS1_IJNS1_IJiiEEEiS9_EEEEEDaRKT_RKT0_RKT1_ENKUlDpRKT_E_clIJNS_9MixedBitsILj0ELj384EEENSU_ILj0ELj48EEENS2_ILj0EEEEEEDaSR_:
[----:B------:R-:W-:Y:S01]  /*bf00*/  IMAD.MOV.U32 R8, RZ, RZ, R2 ;  /* 0x000000ffff087224 */ /* 0x000fe200078e0002 */
[----:B------:R-:W-:Y:S01]  /*bf10*/  LOP3.LUT R6, R5, 0x30, RZ, 0xc0, !PT ;  /* 0x0000003005067812 */ /* 0x000fe200078ec0ff */
[----:B------:R-:W-:-:S03]  /*bf20*/  IMAD.MOV.U32 R9, RZ, RZ, 0x0 ;  /* 0x00000000ff097424 */ /* 0x000fc600078e00ff */
[----:B------:R-:W-:Y:S01]  /*bf30*/  LOP3.LUT R3, R6, 0x1b0, R3, 0x78, !PT ;  /* 0x000001b006037812 */ /* 0x000fe200078e7803 */
[----:B------:R-:W-:Y:S06]  /*bf40*/  RET.REL.NODEC R8 `(_ZN7cutlass13device_kernelIN5flash19enable_sm80_to_sm89INS1_16FlashAttnBwdSm80INS1_25CollectiveMainloopBwdSm80ILi2ELi2EN4cute5tupleIJNS5_1CILi128EEES8_NS7_ILi64EEEEEENS_10bfloat16_tEfNS_4arch4Sm80ELb1ELb0ELb1ELb0ELb1ELb0ELb0ELb0ELi2ELi4ELi4ELi4ELb0EEENS1_24CollectiveEpilogueBwdGQAISA_fSD_Li256ELb0ELb1EEENS1_25SingleTileBwdLPTSchedulerILb0ELi128ELb1EEEEEEEEEvNT_6ParamsE) ;  /* 0xffff40b008007950 */ /* 0x000fec0003c3ffff */
        .type           $_ZN7cutlass13device_kernelIN5flash19enable_sm80_to_sm89INS1_16FlashAttnBwdSm80INS1_25CollectiveMainloopBwdSm80ILi2ELi2EN4cute5tupleIJNS5_1CILi128EEES8_NS7_ILi64EEEEEENS_10bfloat16_tEfNS_4arch4Sm80ELb1ELb0ELb1ELb0ELb1ELb0ELb0ELb0ELi2ELi4ELi4ELi4ELb0EEENS1_24CollectiveEpilogueBwdGQAISA_fSD_Li256ELb0ELb1EEENS1_25SingleTileBwdLPTSchedulerILb0ELi128ELb1EEEEEEEEEvNT_6ParamsE$_ZZN4cute13to_mixed_bitsINS_5tupleIJNS1_IJNS_1CILi4EEENS2_ILi8EEEEEES3_NS2_ILi1EEEEEENS1_IJNS1_IJNS2_ILi128EEENS2_ILi0EEEEEENS2_ILi16EEES9_EEENS1_IJNS1_IJiiEEEiS9_EEEEEDaRKT_RKT0_RKT1_ENKUlRKT_RKT0_RKT1_E_clIS3_SB_iEEDaSQ_ST_SW_,@function
        .size           $_ZN7cutlass13device_kernelIN5flash19enable_sm80_to_sm89INS1_16FlashAttnBwdSm80INS1_25CollectiveMainloopBwdSm80ILi2ELi2EN4cute5tupleIJNS5_1CILi128EEES8_NS7_ILi64EEEEEENS_10bfloat16_tEfNS_4arch4Sm80ELb1ELb0ELb1ELb0ELb1ELb0ELb0ELb0ELi2ELi4ELi4ELi4ELb0EEENS1_24CollectiveEpilogueBwdGQAISA_fSD_Li256ELb0ELb1EEENS1_25SingleTileBwdLPTSchedulerILb0ELi128ELb1EEEEEEEEEvNT_6ParamsE$_ZZN4cute13to_mixed_bitsINS_5tupleIJNS1_IJNS_1CILi4EEENS2_ILi8EEEEEES3_NS2_ILi1EEEEEENS1_IJNS1_IJNS2_ILi128EEENS2_ILi0EEEEEENS2_ILi16EEES9_EEENS1_IJNS1_IJiiEEEiS9_EEEEEDaRKT_RKT0_RKT1_ENKUlRKT_RKT0_RKT1_E_clIS3_SB_iEEDaSQ_ST_SW_,($_ZN7cutlass13device_kernelIN5flash19enable_sm80_to_sm89INS1_16FlashAttnBwdSm80INS1_25CollectiveMainloopBwdSm80ILi2ELi2EN4cute5tupleIJNS5_1CILi128EEES8_NS7_ILi64EEEEEENS_10bfloat16_tEfNS_4arch4Sm80ELb1ELb0ELb1ELb0ELb1ELb0ELb0ELb0ELi2ELi4ELi4ELi4ELb0EEENS1_24CollectiveEpilogueBwdGQAISA_fSD_Li256ELb0ELb1EEENS1_25SingleTileBwdLPTSchedulerILb0ELi128ELb1EEEEEEEEEvNT_6ParamsE$_ZZN4cute13to_mixed_bitsINS_5tupleIJNS1_IJNS_1CILi4EEENS2_ILi8EEEEEES3_NS2_ILi1EEEEEENS1_IJNS1_IJNS2_ILi128EEENS2_ILi0EEEEEENS2_ILi16EEES9_EEENS1_IJNS1_IJiiEEEiS9_EEEEEDaRKT_RKT0_RKT1_ENKUlRKT_RKT0_RKT1_E_clIS5_SA_SD_EEDaSQ_ST_SW_ - $_ZN7cutlass13device_kernelIN5flash19enable_sm80_to_sm89INS1_16FlashAttnBwdSm80INS1_25CollectiveMainloopBwdSm80ILi2ELi2EN4cute5tupleIJNS5_1CILi128EEES8_NS7_ILi64EEEEEENS_10bfloat16_tEfNS_4arch4Sm80ELb1ELb0ELb1ELb0ELb1ELb0ELb0ELb0ELi2ELi4ELi4ELi4ELb0EEENS1_24CollectiveEpilogueBwdGQAISA_fSD_Li256ELb0ELb1EEENS1_25SingleTileBwdLPTSchedulerILb0ELi128ELb1EEEEEEEEEvNT_6ParamsE$_ZZN4cute13to_mixed_bitsINS_5tupleIJNS1_IJNS_1CILi4EEENS2_ILi8EEEEEES3_NS2_ILi1EEEEEENS1_IJNS1_IJNS2_ILi128EEENS2_ILi0EEEEEENS2_ILi16EEES9_EEENS1_IJNS1_IJiiEEEiS9_EEEEEDaRKT_RKT0_RKT1_ENKUlRKT_RKT0_RKT1_E_clIS3_SB_iEEDaSQ_ST_SW_)
$_ZN7cutlass13device_kernelIN5flash19enable_sm80_to_sm89INS1_16FlashAttnBwdSm80INS1_25CollectiveMainloopBwdSm80ILi2ELi2EN4cute5tupleIJNS5_1CILi128EEES8_NS7_ILi64EEEEEENS_10bfloat16_tEfNS_4arch4Sm80ELb1ELb0ELb1ELb0ELb1ELb0ELb0ELb0ELi2ELi4ELi4ELi4ELb0EEENS1_24CollectiveEpilogueBwdGQAISA_fSD_Li256ELb0ELb1EEENS1_25SingleTileBwdLPTSchedulerILb0ELi128ELb1EEEEEEEEEvNT_6ParamsE$_ZZN4cute13to_mixed_bitsINS_5tupleIJNS1_IJNS_1CILi4EEENS2_ILi8EEEEEES3_NS2_ILi1EEEEEENS1_IJNS1_IJNS2_ILi128EEENS2_ILi0EEEEEENS2_ILi16EEES9_EEENS1_IJNS1_IJiiEEEiS9_EEEEEDaRKT_RKT0_RKT1_ENKUlRKT_RKT0_RKT1_E_clIS3_SB_iEEDaSQ_ST_SW_:
[----:B------:R-:W-:Y:S01]  /*bf50*/  MOV R8, R6 ;  /* 0x0000000600087202 */ /* 0x000fe20000000f00 */
[----:B------:R-:W-:Y:S02]  /*bf60*/  IMAD.MOV.U32 R9, RZ, RZ, 0x0 ;  /* 0x00000000ff097424 */ /* 0x000fe400078e00ff */
[----:B------:R-:W-:-:S05]  /*bf70*/  IMAD.SHL.U32 R2, R29, 0x10, RZ ;  /* 0x000000101d027824 */ /* 0x000fca00078e00ff */
[----:B------:R-:W-:Y:S01]  /*bf80*/  LOP3.LUT R2, R2, 0x30, RZ, 0xc0, !PT ;  /* 0x0000003002027812 */ /* 0x000fe200078ec0ff */
[----:B------:R-:W-:Y:S06]  /*bf90*/  RET.REL.NODEC R8 `(_ZN7cutlass13device_kernelIN5flash19enable_sm80_to_sm89INS1_16FlashAttnBwdSm80INS1_25CollectiveMainloopBwdSm80ILi2ELi2EN4cute5tupleIJNS5_1CILi128EEES8_NS7_ILi64EEEEEENS_10bfloat16_tEfNS_4arch4Sm80ELb1ELb0ELb1ELb0ELb1ELb0ELb0ELb0ELi2ELi4ELi4ELi4ELb0EEENS1_24CollectiveEpilogueBwdGQAISA_fSD_Li256ELb0ELb1EEENS1_25SingleTileBwdLPTSchedulerILb0ELi128ELb1EEEEEEEEEvNT_6ParamsE) ;  /* 0xffff406008007950 */ /* 0x000fec0003c3ffff */
        .type           $_ZN7cutlass13device_kernelIN5flash19enable_sm80_to_sm89INS1_16FlashAttnBwdSm80INS1_25CollectiveMainloopBwdSm80ILi2ELi2EN4cute5tupleIJNS5_1CILi128EEES8_NS7_ILi64EEEEEENS_10bfloat16_tEfNS_4arch4Sm80ELb1ELb0ELb1ELb0ELb1ELb0ELb0ELb0ELi2ELi4ELi4ELi4ELb0EEENS1_24CollectiveEpilogueBwdGQAISA_fSD_Li256ELb0ELb1EEENS1_25SingleTileBwdLPTSchedulerILb0ELi128ELb1EEEEEEEEEvNT_6ParamsE$_ZZN4cute13to_mixed_bitsINS_5tupleIJNS1_IJNS_1CILi4EEENS2_ILi8EEEEEES3_NS2_ILi1EEEEEENS1_IJNS1_IJNS2_ILi128EEENS2_ILi0EEEEEENS2_ILi16EEES9_EEENS1_IJNS1_IJiiEEEiS9_EEEEEDaRKT_RKT0_RKT1_ENKUlRKT_RKT0_RKT1_E_clIS5_SA_SD_EEDaSQ_ST_SW_,@function
        .size           $_ZN7cutlass13device_kernelIN5flash19enable_sm80_to_sm89INS1_16FlashAttnBwdSm80INS1_25CollectiveMainloopBwdSm80ILi2ELi2EN4cute5tupleIJNS5_1CILi128EEES8_NS7_ILi64EEEEEENS_10bfloat16_tEfNS_4arch4Sm80ELb1ELb0ELb1ELb0ELb1ELb0ELb0ELb0ELi2ELi4ELi4ELi4ELb0EEENS1_24CollectiveEpilogueBwdGQAISA_fSD_Li256ELb0ELb1EEENS1_25SingleTileBwdLPTSchedulerILb0ELi128ELb1EEEEEEEEEvNT_6ParamsE$_ZZN4cute13to_mixed_bitsINS_5tupleIJNS1_IJNS_1CILi4EEENS2_ILi8EEEEEES3_NS2_ILi1EEEEEENS1_IJNS1_IJNS2_ILi128EEENS2_ILi0EEEEEENS2_ILi16EEES9_EEENS1_IJNS1_IJiiEEEiS9_EEEEEDaRKT_RKT0_RKT1_ENKUlRKT_RKT0_RKT1_E_clIS5_SA_SD_EEDaSQ_ST_SW_,($_ZN7cutlass13device_kernelIN5flash19enable_sm80_to_sm89INS1_16FlashAttnBwdSm80INS1_25CollectiveMainloopBwdSm80ILi2ELi2EN4cute5tupleIJNS5_1CILi128EEES8_NS7_ILi64EEEEEENS_10bfloat16_tEfNS_4arch4Sm80ELb1ELb0ELb1ELb0ELb1ELb0ELb0ELb0ELi2ELi4ELi4ELi4ELb0EEENS1_24CollectiveEpilogueBwdGQAISA_fSD_Li256ELb0ELb1EEENS1_25SingleTileBwdLPTSchedulerILb0ELi128ELb1EEEEEEEEEvNT_6ParamsE$_ZZN4cute13to_mixed_bitsINS_5tupleIJNS_1CILi4EEENS2_ILi8EEEEEENS1_IJNS2_ILi0EEENS2_ILi64EEEEEENS1_IJiiEEEEEDaRKT_RKT0_RKT1_ENKUlDpRKT_E_clIJNS2_ILj0EEENS_9MixedBitsILj0ELj448EEEEEEDaSM_ - $_ZN7cutlass13device_kernelIN5flash19enable_sm80_to_sm89INS1_16FlashAttnBwdSm80INS1_25CollectiveMainloopBwdSm80ILi2ELi2EN4cute5tupleIJNS5_1CILi128EEES8_NS7_ILi64EEEEEENS_10bfloat16_tEfNS_4arch4Sm80ELb1ELb0ELb1ELb0ELb1ELb0ELb0ELb0ELi2ELi4ELi4ELi4ELb0EEENS1_24CollectiveEpilogueBwdGQAISA_fSD_Li256ELb0ELb1EEENS1_25SingleTileBwdLPTSchedulerILb0ELi128ELb1EEEEEEEEEvNT_6ParamsE$_ZZN4cute13to_mixed_bitsINS_5tupleIJNS1_IJNS_1CILi4EEENS2_ILi8EEEEEES3_NS2_ILi1EEEEEENS1_IJNS1_IJNS2_ILi128EEENS2_ILi0EEEEEENS2_ILi16EEES9_EEENS1_IJNS1_IJiiEEEiS9_EEEEEDaRKT_RKT0_RKT1_ENKUlRKT_RKT0_RKT1_E_clIS5_SA_SD_EEDaSQ_ST_SW_)
$_ZN7cutlass13device_kernelIN5flash19enable_sm80_to_sm89INS1_16FlashAttnBwdSm80INS1_25CollectiveMainloopBwdSm80ILi2ELi2EN4cute5tupleIJNS5_1CILi128EEES8_NS7_ILi64EEEEEENS_10bfloat16_tEfNS_4arch4Sm80ELb1ELb0ELb1ELb0ELb1ELb0ELb0ELb0ELi2ELi4ELi4ELi4ELb0EEENS1_24CollectiveEpilogueBwdGQAISA_fSD_Li256ELb0ELb1EEENS1_25SingleTileBwdLPTSchedulerILb0ELi128ELb1EEEEEEEEEvNT_6ParamsE$_ZZN4cute13to_mixed_bitsINS_5tupleIJNS1_IJNS_1CILi4EEENS2_ILi8EEEEEES3_NS2_ILi1EEEEEENS1_IJNS1_IJNS2_ILi128EEENS2_ILi0EEEEEENS2_ILi16EEES9_EEENS1_IJNS1_IJiiEEEiS9_EEEEEDaRKT_RKT0_RKT1_ENKUlRKT_RKT0_RKT1_E_clIS5_SA_SD_EEDaSQ_ST_SW_:
        /* <DEDUP_REMOVED lines=8> */
        .type           $_ZN7cutlass13device_kernelIN5flash19enable_sm80_to_sm89INS1_16FlashAttnBwdSm80INS1_25CollectiveMainloopBwdSm80ILi2ELi2EN4cute5tupleIJNS5_1CILi128EEES8_NS7_ILi64EEEEEENS_10bfloat16_tEfNS_4arch4Sm80ELb1ELb0ELb1ELb0ELb1ELb0ELb0ELb0ELi2ELi4ELi4ELi4ELb0EEENS1_24CollectiveEpilogueBwdGQAISA_fSD_Li256ELb0ELb1EEENS1_25SingleTileBwdLPTSchedulerILb0ELi128ELb1EEEEEEEEEvNT_6ParamsE$_ZZN4cute13to_mixed_bitsINS_5tupleIJNS_1CILi4EEENS2_ILi8EEEEEENS1_IJNS2_ILi0EEENS2_ILi64EEEEEENS1_IJiiEEEEEDaRKT_RKT0_RKT1_ENKUlDpRKT_E_clIJNS2_ILj0EEENS_9MixedBitsILj0ELj448EEEEEEDaSM_,@function
        .size           $_ZN7cutlass13device_kernelIN5flash19enable_sm80_to_sm89INS1_16FlashAttnBwdSm80INS1_25CollectiveMainloopBwdSm80ILi2ELi2EN4cute5tupleIJNS5_1CILi128EEES8_NS7_ILi64EEEEEENS_10bfloat16_tEfNS_4arch4Sm80ELb1ELb0ELb1ELb0ELb1ELb0ELb0ELb0ELi2ELi4ELi4ELi4ELb0EEENS1_24CollectiveEpilogueBwdGQAISA_fSD_Li256ELb0ELb1EEENS1_25SingleTileBwdLPTSchedulerILb0ELi128ELb1EEEEEEEEEvNT_6ParamsE$_ZZN4cute13to_mixed_bitsINS_5tupleIJNS_1CILi4EEENS2_ILi8EEEEEENS1_IJNS2_ILi0EEENS2_ILi64EEEEEENS1_IJiiEEEEEDaRKT_RKT0_RKT1_ENKUlDpRKT_E_clIJNS2_ILj0EEENS_9MixedBitsILj0ELj448EEEEEEDaSM_,($_ZN7cutlass13device_kernelIN5flash19enable_sm80_to_sm89INS1_16FlashAttnBwdSm80INS1_25CollectiveMainloopBwdSm80ILi2ELi2EN4cute5tupleIJNS5_1CILi128EEES8_NS7_ILi64EEEEEENS_10bfloat16_tEfNS_4arch4Sm80ELb1ELb0ELb1ELb0ELb1ELb0ELb0ELb0ELi2ELi4ELi4ELi4ELb0EEENS1_24CollectiveEpilogueBwdGQAISA_fSD_Li256ELb0ELb1EEENS1_25SingleTileBwdLPTSchedulerILb0ELi128ELb1EEEEEEEEEvNT_6ParamsE$_ZZN4cute13to_mixed_bitsINS_5tupleIJNS_1CILi4EEENS2_ILi8EEEEEENS1_IJNS2_ILi0EEENS2_ILi64EEEEEENS1_IJiiEEEEEDaRKT_RKT0_RKT1_ENKUlRKT_RKT0_RKT1_E_clIS4_S7_iEEDaSL_SO_SR_ - $_ZN7cutlass13device_kernelIN5flash19enable_sm80_to_sm89INS1_16FlashAttnBwdSm80INS1_25CollectiveMainloopBwdSm80ILi2ELi2EN4cute5tupleIJNS5_1CILi128EEES8_NS7_ILi64EEEEEENS_10bfloat16_tEfNS_4arch4Sm80ELb1ELb0ELb1ELb0ELb1ELb0ELb0ELb0ELi2ELi4ELi4ELi4ELb0EEENS1_24CollectiveEpilogueBwdGQAISA_fSD_Li256ELb0ELb1EEENS1_25SingleTileBwdLPTSchedulerILb0ELi128ELb1EEEEEEEEEvNT_6ParamsE$_ZZN4cute13to_mixed_bitsINS_5tupleIJNS_1CILi4EEENS2_ILi8EEEEEENS1_IJNS2_ILi0EEENS2_ILi64EEEEEENS1_IJiiEEEEEDaRKT_RKT0_RKT1_ENKUlDpRKT_E_clIJNS2_ILj0EEENS_9MixedBitsILj0ELj448EEEEEEDaSM_)
$_ZN7cutlass13device_kernelIN5flash19enable_sm80_to_sm89INS1_16FlashAttnBwdSm80INS1_25CollectiveMainloopBwdSm80ILi2ELi2EN4cute5tupleIJNS5_1CILi128EEES8_NS7_ILi64EEEEEENS_10bfloat16_tEfNS_4arch4Sm80ELb1ELb0ELb1ELb0ELb1ELb0ELb0ELb0ELi2ELi4ELi4ELi4ELb0EEENS1_24CollectiveEpilogueBwdGQAISA_fSD_Li256ELb0ELb1EEENS1_25SingleTileBwdLPTSchedulerILb0ELi128ELb1EEEEEEEEEvNT_6ParamsE$_ZZN4cute13to_mixed_bitsINS_5tupleIJNS_1CILi4EEENS2_ILi8EEEEEENS1_IJNS2_ILi0EEENS2_ILi64EEEEEENS1_IJiiEEEEEDaRKT_RKT0_RKT1_ENKUlDpRKT_E_clIJNS2_ILj0EEENS_9MixedBitsILj0ELj448EEEEEEDaSM_:
[----:B------:R-:W-:Y:S01]  /*c020*/  IMAD.MOV.U32 R8, RZ, RZ, R2 ;  /* 0x000000ffff087224 */ /* 0x000fe200078e0002 */
[----:B------:R-:W-:Y:S02]  /*c030*/  MOV R9, 0x0 ;  /* 0x0000000000097802 */ /* 0x000fe40000000f00 */
[----:B------:R-:W-:Y:S02]  /*c040*/  LOP3.LUT R3, R3, 0x1c0, RZ, 0xc0, !PT ;  /* 0x000001c003037812 */ /* 0x000fe400078ec0ff */
[----:B------:R-:W-:Y:S05]  /*c050*/  RET.REL.NODEC R8 `(_ZN7cutlass13device_kernelIN5flash19enable_sm80_to_sm89INS1_16FlashAttnBwdSm80INS1_25CollectiveMainloopBwdSm80ILi2ELi2EN4cute5tupleIJNS5_1CILi128EEES8_NS7_ILi64EEEEEENS_10bfloat16_tEfNS_4arch4Sm80ELb1ELb0ELb1ELb0ELb1ELb0ELb0ELb0ELi2ELi4ELi4ELi4ELb0EEENS1_24CollectiveEpilogueBwdGQAISA_fSD_Li256ELb0ELb1EEENS1_25SingleTileBwdLPTSchedulerILb0ELi128ELb1EEEEEEEEEvNT_6ParamsE) ;  /* 0xffff3fa008007950 */ /* 0x000fea0003c3ffff */
        .type           $_ZN7cutlass13device_kernelIN5flash19enable_sm80_to_sm89INS1_16FlashAttnBwdSm80INS1_25CollectiveMainloopBwdSm80ILi2ELi2EN4cute5tupleIJNS5_1CILi128EEES8_NS7_ILi64EEEEEENS_10bfloat16_tEfNS_4arch4Sm80ELb1ELb0ELb1ELb0ELb1ELb0ELb0ELb0ELi2ELi4ELi4ELi4ELb0EEENS1_24CollectiveEpilogueBwdGQAISA_fSD_Li256ELb0ELb1EEENS1_25SingleTileBwdLPTSchedulerILb0ELi128ELb1EEEEEEEEEvNT_6ParamsE$_ZZN4cute13to_mixed_bitsINS_5tupleIJNS_1CILi4EEENS2_ILi8EEEEEENS1_IJNS2_ILi0EEENS2_ILi64EEEEEENS1_IJiiEEEEEDaRKT_RKT0_RKT1_ENKUlRKT_RKT0_RKT1_E_clIS4_S7_iEEDaSL_SO_SR_,@function
        .size           $_ZN7cutlass13device_kernelIN5flash19enable_sm80_to_sm89INS1_16FlashAttnBwdSm80INS1_25CollectiveMainloopBwdSm80ILi2ELi2EN4cute5tupleIJNS5_1CILi128EEES8_NS7_ILi64EEEEEENS_10bfloat16_tEfNS_4arch4Sm80ELb1ELb0ELb1ELb0ELb1ELb0ELb0ELb0ELi2ELi4ELi4ELi4ELb0EEENS1_24CollectiveEpilogueBwdGQAISA_fSD_Li256ELb0ELb1EEENS1_25SingleTileBwdLPTSchedulerILb0ELi128ELb1EEEEEEEEEvNT_6ParamsE$_ZZN4cute13to_mixed_bitsINS_5tupleIJNS_1CILi4EEENS2_ILi8EEEEEENS1_IJNS2_ILi0EEENS2_ILi64EEEEEENS1_IJiiEEEEEDaRKT_RKT0_RKT1_ENKUlRKT_RKT0_RKT1_E_clIS4_S7_iEEDaSL_SO_SR_,($_ZN7cutlass13device_kernelIN5flash19enable_sm80_to_sm89INS1_16FlashAttnBwdSm80INS1_25CollectiveMainloopBwdSm80ILi2ELi2EN4cute5tupleIJNS5_1CILi128EEES8_NS7_ILi64EEEEEENS_10bfloat16_tEfNS_4arch4Sm80ELb1ELb0ELb1ELb0ELb1ELb0ELb0ELb0ELi2ELi4ELi4ELi4ELb0EEENS1_24CollectiveEpilogueBwdGQAISA_fSD_Li256ELb0ELb1EEENS1_25SingleTileBwdLPTSchedulerILb0ELi128ELb1EEEEEEEEEvNT_6ParamsE$_ZZN4cute13to_mixed_bitsINS_5tupleIJNS_1CILi4EEENS2_ILi8EEEEEENS1_IJNS2_ILi128EEENS2_ILi0EEEEEENS1_IJiiEEEEEDaRKT_RKT0_RKT1_ENKUlDpRKT_E_clIJNS_9MixedBitsILj0ELj384EEENS2_ILj0EEEEEEDaSM_ - $_ZN7cutlass13device_kernelIN5flash19enable_sm80_to_sm89INS1_16FlashAttnBwdSm80INS1_25CollectiveMainloopBwdSm80ILi2ELi2EN4cute5tupleIJNS5_1CILi128EEES8_NS7_ILi64EEEEEENS_10bfloat16_tEfNS_4arch4Sm80ELb1ELb0ELb1ELb0ELb1ELb0ELb0ELb0ELi2ELi4ELi4ELi4ELb0EEENS1_24CollectiveEpilogueBwdGQAISA_fSD_Li256ELb0ELb1EEENS1_25SingleTileBwdLPTSchedulerILb0ELi128ELb1EEEEEEEEEvNT_6ParamsE$_ZZN4cute13to_mixed_bitsINS_5tupleIJNS_1CILi4EEENS2_ILi8EEEEEENS1_IJNS2_ILi0EEENS2_ILi64EEEEEENS1_IJiiEEEEEDaRKT_RKT0_RKT1_ENKUlRKT_RKT0_RKT1_E_clIS4_S7_iEEDaSL_SO_SR_)
$_ZN7cutlass13device_kernelIN5flash19enable_sm80_to_sm89INS1_16FlashAttnBwdSm80INS1_25CollectiveMainloopBwdSm80ILi2ELi2EN4cute5tupleIJNS5_1CILi128EEES8_NS7_ILi64EEEEEENS_10bfloat16_tEfNS_4arch4Sm80ELb1ELb0ELb1ELb0ELb1ELb0ELb0ELb0ELi2ELi4ELi4ELi4ELb0EEENS1_24CollectiveEpilogueBwdGQAISA_fSD_Li256ELb0ELb1EEENS1_25SingleTileBwdLPTSchedulerILb0ELi128ELb1EEEEEEEEEvNT_6ParamsE$_ZZN4cute13to_mixed_bitsINS_5tupleIJNS_1CILi4EEENS2_ILi8EEEEEENS1_IJNS2_ILi0EEENS2_ILi64EEEEEENS1_IJiiEEEEEDaRKT_RKT0_RKT1_ENKUlRKT_RKT0_RKT1_E_clIS4_S7_iEEDaSL_SO_SR_:
[----:B------:R-:W-:Y:S01]  /*c060*/  MOV R8, R2 ;  /* 0x0000000200087202 */ /* 0x000fe20000000f00 */
[----:B------:R-:W-:Y:S02]  /*c070*/  IMAD.MOV.U32 R9, RZ, RZ, 0x0 ;  /* 0x00000000ff097424 */ /* 0x000fe400078e00ff */
[----:B------:R-:W-:-:S05]  /*c080*/  IMAD.SHL.U32 R3, R3, 0x40, RZ ;  /* 0x0000004003037824 */ /* 0x000fca00078e00ff */
[----:B------:R-:W-:Y:S01]  /*c090*/  LOP3.LUT R3, R3, 0x1c0, RZ, 0xc0, !PT ;  /* 0x000001c003037812 */ /* 0x000fe200078ec0ff */
[----:B------:R-:W-:Y:S06]  /*c0a0*/  RET.REL.NODEC R8 `(_ZN7cutlass13device_kernelIN5flash19enable_sm80_to_sm89INS1_16FlashAttnBwdSm80INS1_25CollectiveMainloopBwdSm80ILi2ELi2EN4cute5tupleIJNS5_1CILi128EEES8_NS7_ILi64EEEEEENS_10bfloat16_tEfNS_4arch4Sm80ELb1ELb0ELb1ELb0ELb1ELb0ELb0ELb0ELi2ELi4ELi4ELi4ELb0EEENS1_24CollectiveEpilogueBwdGQAISA_fSD_Li256ELb0ELb1EEENS1_25SingleTileBwdLPTSchedulerILb0ELi128ELb1EEEEEEEEEvNT_6ParamsE) ;  /* 0xffff3f5008007950 */ /* 0x000fec0003c3ffff */
        .type           $_ZN7cutlass13device_kernelIN5flash19enable_sm80_to_sm89INS1_16FlashAttnBwdSm80INS1_25CollectiveMainloopBwdSm80ILi2ELi2EN4cute5tupleIJNS5_1CILi128EEES8_NS7_ILi64EEEEEENS_10bfloat16_tEfNS_4arch4Sm80ELb1ELb0ELb1ELb0ELb1ELb0ELb0ELb0ELi2ELi4ELi4ELi4ELb0EEENS1_24CollectiveEpilogueBwdGQAISA_fSD_Li256ELb0ELb1EEENS1_25SingleTileBwdLPTSchedulerILb0ELi128ELb1EEEEEEEEEvNT_6ParamsE$_ZZN4cute13to_mixed_bitsINS_5tupleIJNS_1CILi4EEENS2_ILi8EEEEEENS1_IJNS2_ILi128EEENS2_ILi0EEEEEENS1_IJiiEEEEEDaRKT_RKT0_RKT1_ENKUlDpRKT_E_clIJNS_9MixedBitsILj0ELj384EEENS2_ILj0EEEEEEDaSM_,@function
        .size           $_ZN7cutlass13device_kernelIN5flash19enable_sm80_to_sm89INS1_16FlashAttnBwdSm80INS1_25CollectiveMainloopBwdSm80ILi2ELi2EN4cute5tupleIJNS5_1CILi128EEES8_NS7_ILi64EEEEEENS_10bfloat16_tEfNS_4arch4Sm80ELb1ELb0ELb1ELb0ELb1ELb0ELb0ELb0ELi2ELi4ELi4ELi4ELb0EEENS1_24CollectiveEpilogueBwdGQAISA_fSD_Li256ELb0ELb1EEENS1_25SingleTileBwdLPTSchedulerILb0ELi128ELb1EEEEEEEEEvNT_6ParamsE$_ZZN4cute13to_mixed_bitsINS_5tupleIJNS_1CILi4EEENS2_ILi8EEEEEENS1_IJNS2_ILi128EEENS2_ILi0EEEEEENS1_IJiiEEEEEDaRKT_RKT0_RKT1_ENKUlDpRKT_E_clIJNS_9MixedBitsILj0ELj384EEENS2_ILj0EEEEEEDaSM_,($_ZN7cutlass13device_kernelIN5flash19enable_sm80_to_sm89INS1_16FlashAttnBwdSm80INS1_25CollectiveMainloopBwdSm80ILi2ELi2EN4cute5tupleIJNS5_1CILi128EEES8_NS7_ILi64EEEEEENS_10bfloat16_tEfNS_4arch4Sm80ELb1ELb0ELb1ELb0ELb1ELb0ELb0ELb0ELi2ELi4ELi4ELi4ELb0EEENS1_24CollectiveEpilogueBwdGQAISA_fSD_Li256ELb0ELb1EEENS1_25SingleTileBwdLPTSchedulerILb0ELi128ELb1EEEEEEEEEvNT_6ParamsE$_ZZN4cute13to_mixed_bitsINS_5tupleIJNS_1CILi4EEENS2_ILi8EEEEEENS1_IJNS2_ILi128EEENS2_ILi0EEEEEENS1_IJiiEEEEEDaRKT_RKT0_RKT1_ENKUlRKT_RKT0_RKT1_E_clIS3_S6_iEEDaSL_SO_SR_ - $_ZN7cutlass13device_kernelIN5flash19enable_sm80_to_sm89INS1_16FlashAttnBwdSm80INS1_25CollectiveMainloopBwdSm80ILi2ELi2EN4cute5tupleIJNS5_1CILi128EEES8_NS7_ILi64EEEEEENS_10bfloat16_tEfNS_4arch4Sm80ELb1ELb0ELb1ELb0ELb1ELb0ELb0ELb0ELi2ELi4ELi4ELi4ELb0EEENS1_24CollectiveEpilogueBwdGQAISA_fSD_Li256ELb0ELb1EEENS1_25SingleTileBwdLPTSchedulerILb0ELi128ELb1EEEEEEEEEvNT_6ParamsE$_ZZN4cute13to_mixed_bitsINS_5tupleIJNS_1CILi4EEENS2_ILi8EEEEEENS1_IJNS2_ILi128EEENS2_ILi0EEEEEENS1_IJiiEEEEEDaRKT_RKT0_RKT1_ENKUlDpRKT_E_clIJNS_9MixedBitsILj0ELj384EEENS2_ILj0EEEEEEDaSM_)
$_ZN7cutlass13device_kernelIN5flash19enable_sm80_to_sm89INS1_16FlashAttnBwdSm80INS1_25CollectiveMainloopBwdSm80ILi2ELi2EN4cute5tupleIJNS5_1CILi128EEES8_NS7_ILi64EEEEEENS_10bfloat16_tEfNS_4arch4Sm80ELb1ELb0ELb1ELb0ELb1ELb0ELb0ELb0ELi2ELi4ELi4ELi4ELb0EEENS1_24CollectiveEpilogueBwdGQAISA_fSD_Li256ELb0ELb1EEENS1_25SingleTileBwdLPTSchedulerILb0ELi128ELb1EEEEEEEEEvNT_6ParamsE$_ZZN4cute13to_mixed_bitsINS_5tupleIJNS_1CILi4EEENS2_ILi8EEEEEENS1_IJNS2_ILi128EEENS2_ILi0EEEEEENS1_IJiiEEEEEDaRKT_RKT0_RKT1_ENKUlDpRKT_E_clIJNS_9MixedBitsILj0ELj384EEENS2_ILj0EEEEEEDaSM_:
[----:B------:R-:W-:Y:S01]  /*c0b0*/  IMAD.MOV.U32 R8, RZ, RZ, R2 ;  /* 0x000000ffff087224 */ /* 0x000fe200078e0002 */
[----:B------:R-:W-:Y:S02]  /*c0c0*/  MOV R9, 0x0 ;  /* 0x0000000000097802 */ /* 0x000fe40000000f00 */
[----:B------:R-:W-:Y:S02]  /*c0d0*/  LOP3.LUT R3, R3, 0x180, RZ, 0xc0, !PT ;  /* 0x0000018003037812 */ /* 0x000fe400078ec0ff */
[----:B------:R-:W-:Y:S05]  /*c0e0*/  RET.REL.NODEC R8 `(_ZN7cutlass13device_kernelIN5flash19enable_sm80_to_sm89INS1_16FlashAttnBwdSm80INS1_25CollectiveMainloopBwdSm80ILi2ELi2EN4cute5tupleIJNS5_1CILi128EEES8_NS7_ILi64EEEEEENS_10bfloat16_tEfNS_4arch4Sm80ELb1ELb0ELb1ELb0ELb1ELb0ELb0ELb0ELi2ELi4ELi4ELi4ELb0EEENS1_24CollectiveEpilogueBwdGQAISA_fSD_Li256ELb0ELb1EEENS1_25SingleTileBwdLPTSchedulerILb0ELi128ELb1EEEEEEEEEvNT_6ParamsE) ;  /* 0xffff3f1008007950 */ /* 0x000fea0003c3ffff */
        .type           $_ZN7cutlass13device_kernelIN5flash19enable_sm80_to_sm89INS1_16FlashAttnBwdSm80INS1_25CollectiveMainloopBwdSm80ILi2ELi2EN4cute5tupleIJNS5_1CILi128EEES8_NS7_ILi64EEEEEENS_10bfloat16_tEfNS_4arch4Sm80ELb1ELb0ELb1ELb0ELb1ELb0ELb0ELb0ELi2ELi4ELi4ELi4ELb0EEENS1_24CollectiveEpilogueBwdGQAISA_fSD_Li256ELb0ELb1EEENS1_25SingleTileBwdLPTSchedulerILb0ELi128ELb1EEEEEEEEEvNT_6ParamsE$_ZZN4cute13to_mixed_bitsINS_5tupleIJNS_1CILi4EEENS2_ILi8EEEEEENS1_IJNS2_ILi128EEENS2_ILi0EEEEEENS1_IJiiEEEEEDaRKT_RKT0_RKT1_ENKUlRKT_RKT0_RKT1_E_clIS3_S6_iEEDaSL_SO_SR_,@function
        .size           $_ZN7cutlass13device_kernelIN5flash19enable_sm80_to_sm89INS1_16FlashAttnBwdSm80INS1_25CollectiveMainloopBwdSm80ILi2ELi2EN4cute5tupleIJNS5_1CILi128EEES8_NS7_ILi64EEEEEENS_10bfloat16_tEfNS_4arch4Sm80ELb1ELb0ELb1ELb0ELb1ELb0ELb0ELb0ELi2ELi4ELi4ELi4ELb0EEENS1_24CollectiveEpilogueBwdGQAISA_fSD_Li256ELb0ELb1EEENS1_25SingleTileBwdLPTSchedulerILb0ELi128ELb1EEEEEEEEEvNT_6ParamsE$_ZZN4cute13to_mixed_bitsINS_5tupleIJNS_1CILi4EEENS2_ILi8EEEEEENS1_IJNS2_ILi128EEENS2_ILi0EEEEEENS1_IJiiEEEEEDaRKT_RKT0_RKT1_ENKUlRKT_RKT0_RKT1_E_clIS3_S6_iEEDaSL_SO_SR_,($_ZN7cutlass13device_kernelIN5flash19enable_sm80_to_sm89INS1_16FlashAttnBwdSm80INS1_25CollectiveMainloopBwdSm80ILi2ELi2EN4cute5tupleIJNS5_1CILi128EEES8_NS7_ILi64EEEEEENS_10bfloat16_tEfNS_4arch4Sm80ELb1ELb0ELb1ELb0ELb1ELb0ELb0ELb0ELi2ELi4ELi4ELi4ELb0EEENS1_24CollectiveEpilogueBwdGQAISA_fSD_Li256ELb0ELb1EEENS1_25SingleTileBwdLPTSchedulerILb0ELi128ELb1EEEEEEEEEvNT_6ParamsE$_ZZN4cute14logical_divideINS_5tupleIJNS1_IJNS_1CILi8EEENS2_ILi1EEEEEENS1_IJNS2_ILi2EEEEEEEEENS1_IJNS1_IJS4_NS2_ILi0EEEEEENS1_IJiEEEEEENS1_IJS5_NS_6LayoutIS4_S9_EEEEEEEDaRKNSD_IT_T0_EERKT1_ENKUlRKT_RKT0_E_clINSD_IS7_SB_EESE_EEDaSQ_ST_ - $_ZN7cutlass13device_kernelIN5flash19enable_sm80_to_sm89INS1_16FlashAttnBwdSm80INS1_25CollectiveMainloopBwdSm80ILi2ELi2EN4cute5tupleIJNS5_1CILi128EEES8_NS7_ILi64EEEEEENS_10bfloat16_tEfNS_4arch4Sm80ELb1ELb0ELb1ELb0ELb1ELb0ELb0ELb0ELi2ELi4ELi4ELi4ELb0EEENS1_24CollectiveEpilogueBwdGQAISA_fSD_Li256ELb0ELb1EEENS1_25SingleTileBwdLPTSchedulerILb0ELi128ELb1EEEEEEEEEvNT_6ParamsE$_ZZN4cute13to_mixed_bitsINS_5tupleIJNS_1CILi4EEENS2_ILi8EEEEEENS1_IJNS2_ILi128EEENS2_ILi0EEEEEENS1_IJiiEEEEEDaRKT_RKT0_RKT1_ENKUlRKT_RKT0_RKT1_E_clIS3_S6_iEEDaSL_SO_SR_)
$_ZN7cutlass13device_kernelIN5flash19enable_sm80_to_sm89INS1_16FlashAttnBwdSm80INS1_25CollectiveMainloopBwdSm80ILi2ELi2EN4cute5tupleIJNS5_1CILi128EEES8_NS7_ILi64EEEEEENS_10bfloat16_tEfNS_4arch4Sm80ELb1ELb0ELb1ELb0ELb1ELb0ELb0ELb0ELi2ELi4ELi4ELi4ELb0EEENS1_24CollectiveEpilogueBwdGQAISA_fSD_Li256ELb0ELb1EEENS1_25SingleTileBwdLPTSchedulerILb0ELi128ELb1EEEEEEEEEvNT_6ParamsE$_ZZN4cute13to_mixed_bitsINS_5tupleIJNS_1CILi4EEENS2_ILi8EEEEEENS1_IJNS2_ILi128EEENS2_ILi0EEEEEENS1_IJiiEEEEEDaRKT_RKT0_RKT1_ENKUlRKT_RKT0_RKT1_E_clIS3_S6_iEEDaSL_SO_SR_:
[----:B------:R-:W-:Y:S01]  /*c0f0*/  MOV R8, R2 ;  /* 0x0000000200087202 */ /* 0x000fe20000000f00 */
[----:B------:R-:W-:Y:S02]  /*c100*/  IMAD.MOV.U32 R9, RZ, RZ, 0x0 ;  /* 0x00000000ff097424 */ /* 0x000fe400078e00ff */
[----:B------:R-:W-:-:S05]  /*c110*/  IMAD.SHL.U32 R3, R3, 0x80, RZ ;  /* 0x0000008003037824 */ /* 0x000fca00078e00ff */
[----:B------:R-:W-:Y:S01]  /*c120*/  LOP3.LUT R3, R3, 0x180, RZ, 0xc0, !PT ;  /* 0x0000018003037812 */ /* 0x000fe200078ec0ff */
[----:B------:R-:W-:Y:S06]  /*c130*/  RET.REL.NODEC R8 `(_ZN7cutlass13device_kernelIN5flash19enable_sm80_to_sm89INS1_16FlashAttnBwdSm80INS1_25CollectiveMainloopBwdSm80ILi2ELi2EN4cute5tupleIJNS5_1CILi128EEES8_NS7_ILi64EEEEEENS_10bfloat16_tEfNS_4arch4Sm80ELb1ELb0ELb1ELb0ELb1ELb0ELb0ELb0ELi2ELi4ELi4ELi4ELb0EEENS1_24CollectiveEpilogueBwdGQAISA_fSD_Li256ELb0ELb1EEENS1_25SingleTileBwdLPTSchedulerILb0ELi128ELb1EEEEEEEEEvNT_6ParamsE) ;  /* 0xffff3ec008007950 */ /* 0x000fec0003c3ffff */
        .type           $_ZN7cutlass13device_kernelIN5flash19enable_sm80_to_sm89INS1_16FlashAttnBwdSm80INS1_25CollectiveMainloopBwdSm80ILi2ELi2EN4cute5tupleIJNS5_1CILi128EEES8_NS7_ILi64EEEEEENS_10bfloat16_tEfNS_4arch4Sm80ELb1ELb0ELb1ELb0ELb1ELb0ELb0ELb0ELi2ELi4ELi4ELi4ELb0EEENS1_24CollectiveEpilogueBwdGQAISA_fSD_Li256ELb0ELb1EEENS1_25SingleTileBwdLPTSchedulerILb0ELi128ELb1EEEEEEEEEvNT_6ParamsE$_ZZN4cute14logical_divideINS_5tupleIJNS1_IJNS_1CILi8EEENS2_ILi1EEEEEENS1_IJNS2_ILi2EEEEEEEEENS1_IJNS1_IJS4_NS2_ILi0EEEEEENS1_IJiEEEEEENS1_IJS5_NS_6LayoutIS4_S9_EEEEEEEDaRKNSD_IT_T0_EERKT1_ENKUlRKT_RKT0_E_clINSD_IS7_SB_EESE_EEDaSQ_ST_,@function
        .size           $_ZN7cutlass13device_kernelIN5flash19enable_sm80_to_sm89INS1_16FlashAttnBwdSm80INS1_25CollectiveMainloopBwdSm80ILi2ELi2EN4cute5tupleIJNS5_1CILi128EEES8_NS7_ILi64EEEEEENS_10bfloat16_tEfNS_4arch4Sm80ELb1ELb0ELb1ELb0ELb1ELb0ELb0ELb0ELi2ELi4ELi4ELi4ELb0EEENS1_24CollectiveEpilogueBwdGQAISA_fSD_Li256ELb0ELb1EEENS1_25SingleTileBwdLPTSchedulerILb0ELi128ELb1EEEEEEEEEvNT_6ParamsE$_ZZN4cute14logical_divideINS_5tupleIJNS1_IJNS_1CILi8EEENS2_ILi1EEEEEENS1_IJNS2_ILi2EEEEEEEEENS1_IJNS1_IJS4_NS2_ILi0EEEEEENS1_IJiEEEEEENS1_IJS5_NS_6LayoutIS4_S9_EEEEEEEDaRKNSD_IT_T0_EERKT1_ENKUlRKT_RKT0_E_clINSD_IS7_SB_EESE_EEDaSQ_ST_,($_ZN7cutlass13device_kernelIN5flash19enable_sm80_to_sm89INS1_16FlashAttnBwdSm80INS1_25CollectiveMainloopBwdSm80ILi2ELi2EN4cute5tupleIJNS5_1CILi128EEES8_NS7_ILi64EEEEEENS_10bfloat16_tEfNS_4arch4Sm80ELb1ELb0ELb1ELb0ELb1ELb0ELb0ELb0ELi2ELi4ELi4ELi4ELb0EEENS1_24CollectiveEpilogueBwdGQAISA_fSD_Li256ELb0ELb1EEENS1_25SingleTileBwdLPTSchedulerILb0ELi128ELb1EEEEEEEEEvNT_6ParamsE$_ZZN4cute14transform_leafINS_15ArithmeticTupleIJiiEEENS_8identityEEEDaRKT_OT0_ENKUlRKT_E_clIiEEDaSB_ - $_ZN7cutlass13device_kernelIN5flash19enable_sm80_to_sm89INS1_16FlashAttnBwdSm80INS1_25CollectiveMainloopBwdSm80ILi2ELi2EN4cute5tupleIJNS5_1CILi128EEES8_NS7_ILi64EEEEEENS_10bfloat16_tEfNS_4arch4Sm80ELb1ELb0ELb1ELb0ELb1ELb0ELb0ELb0ELi2ELi4ELi4ELi4ELb0EEENS1_24CollectiveEpilogueBwdGQAISA_fSD_Li256ELb0ELb1EEENS1_25SingleTileBwdLPTSchedulerILb0ELi128ELb1EEEEEEEEEvNT_6ParamsE$_ZZN4cute14logical_divideINS_5tupleIJNS1_IJNS_1CILi8EEENS2_ILi1EEEEEENS1_IJNS2_ILi2EEEEEEEEENS1_IJNS1_IJS4_NS2_ILi0EEEEEENS1_IJiEEEEEENS1_IJS5_NS_6LayoutIS4_S9_EEEEEEEDaRKNSD_IT_T0_EERKT1_ENKUlRKT_RKT0_E_clINSD_IS7_SB_EESE_EEDaSQ_ST_)
$_ZN7cutlass13device_kernelIN5flash19enable_sm80_to_sm89INS1_16FlashAttnBwdSm80INS1_25CollectiveMainloopBwdSm80ILi2ELi2EN4cute5tupleIJNS5_1CILi128EEES8_NS7_ILi64EEEEEENS_10bfloat16_tEfNS_4arch4Sm80ELb1ELb0ELb1ELb0ELb1ELb0ELb0ELb0ELi2ELi4ELi4ELi4ELb0EEENS1_24CollectiveEpilogueBwdGQAISA_fSD_Li256ELb0ELb1EEENS1_25SingleTileBwdLPTSchedulerILb0ELi128ELb1EEEEEEEEEvNT_6ParamsE$_ZZN4cute14logical_divideINS_5tupleIJNS1_IJNS_1CILi8EEENS2_ILi1EEEEEENS1_IJNS2_ILi2EEEEEEEEENS1_IJNS1_IJS4_NS2_ILi0EEEEEENS1_IJiEEEEEENS1_IJS5_NS_6LayoutIS4_S9_EEEEEEEDaRKNSD_IT_T0_EERKT1_ENKUlRKT_RKT0_E_clINSD_IS7_SB_EESE_EEDaSQ_ST_:
[----:B------:R-:W-:-:S05]  /*c140*/  IADD3 R7, R2, -c[0x0][0x20], RZ ;  /* 0x8000080002077a10 */ /* 0x000fca0007ffe0ff */
[----:B------:R1:W5:Y:S01]  /*c150*/  LDL R3, [R7] ;  /* 0x0000000007037983 */ /* 0x0003620000100800 */
[----:B------:R-:W-:Y:S02]  /*c160*/  IADD3 R13, R1, 0x1680, RZ ;  /* 0x00001680010d7810 */ /* 0x000fe40007ffe0ff */
[----:B------:R-:W-:Y:S02]  /*c170*/  MOV R6, 0xc1b0 ;  /* 0x0000c1b000067802 */ /* 0x000fe40000000f00 */
[----:B------:R-:W-:-:S04]  /*c180*/  IADD3 R13, R13, c[0x0][0x20], RZ ;  /* 0x000008000d0d7a10 */ /* 0x000fc80007ffe0ff */
[----:B------:R-:W-:Y:S02]  /*c190*/  IADD3 R2, R13, 0x4, RZ ;  /* 0x000000040d027810 */ /* 0x000fe40007ffe0ff */
[----:B-1---5:R-:W-:Y:S05]  /*c1a0*/  CALL.REL.NOINC `($_ZN7cutlass13device_kernelIN5flash19enable_sm80_to_sm89INS1_16FlashAttnBwdSm80INS1_25CollectiveMainloopBwdSm80ILi2ELi2EN4cute5tupleIJNS5_1CILi128EEES8_NS7_ILi64EEEEEENS_10bfloat16_tEfNS_4arch4Sm80ELb1ELb0ELb1ELb0ELb1ELb0ELb0ELb0ELi2ELi4ELi4ELi4ELb0EEENS1_24CollectiveEpilogueBwdGQAISA_fSD_Li256ELb0ELb1EEENS1_25SingleTileBwdLPTSchedulerILb0ELi128ELb1EEEEEEEEEvNT_6ParamsE$_ZN4cute5tupleIJNS_1CILi2EEEiEEC2ERKS2_RKi) ;  /* 0xffffec2000007944 */ /* 0x022fea0003c3ffff */
[----:B------:R1:W5:Y:S01]  /*c1b0*/  LDL R3, [R7] ;  /* 0x0000000007037983 */ /* 0x0003620000100800 */
[----:B------:R-:W-:Y:S02]  /*c1c0*/  MOV R2, R13 ;  /* 0x0000000d00027202 */ /* 0x000fe40000000f00 */
[----:B------:R-:W-:Y:S02]  /*c1d0*/  MOV R6, 0xc1f0 ;  /* 0x0000c1f000067802 */ /* 0x000fe40000000f00 */
[----:B-1---5:R-:W-:Y:S05]  /*c1e0*/  CALL.REL.NOINC `($_ZN7cutlass13device_kernelIN5flash19enable_sm80_to_sm89INS1_16FlashAttnBwdSm80INS1_25CollectiveMainloopBwdSm80ILi2ELi2EN4cute5tupleIJNS5_1CILi128EEES8_NS7_ILi64EEEEEENS_10bfloat16_tEfNS_4arch4Sm80ELb1ELb0ELb1ELb0ELb1ELb0ELb0ELb0ELi2ELi4ELi4ELi4ELb0EEENS1_24CollectiveEpilogueBwdGQAISA_fSD_Li256ELb0ELb1EEENS1_25SingleTileBwdLPTSchedulerILb0ELi128ELb1EEEEEEEEEvNT_6ParamsE$_ZN4cute5tupleIJNS_1CILi2EEEiEEC2ERKS2_RKi) ;  /* 0xffffebe000007944 */ /* 0x022fea0003c3ffff */
[----:B------:R1:W5:Y:S01]  /*c1f0*/  LDL R3, [R1+0x1680] ;  /* 0x0016800001037983 */ /* 0x0003620000100800 */
[----:B------:R-:W-:-:S03]  /*c200*/  MOV R8, 0xc220 ;  /* 0x0000c22000087802 */ /* 0x000fc60000000f00 */
[----:B-1---5:R-:W-:Y:S05]  /*c210*/  CALL.REL.NOINC `($_ZN7cutlass13device_kernelIN5flash19enable_sm80_to_sm89INS1_16FlashAttnBwdSm80INS1_25CollectiveMainloopBwdSm80ILi2ELi2EN4cute5tupleIJNS5_1CILi128EEES8_NS7_ILi64EEEEEENS_10bfloat16_tEfNS_4arch4Sm80ELb1ELb0ELb1ELb0ELb1ELb0ELb0ELb0ELi2ELi4ELi4ELi4ELb0EEENS1_24CollectiveEpilogueBwdGQAISA_fSD_Li256ELb0ELb1EEENS1_25SingleTileBwdLPTSchedulerILb0ELi128ELb1EEEEEEEEEvNT_6ParamsE$_ZZN4cute6detail16composition_implINS_1CILi2EEEiNS_5tupleIJNS2_ILi1EEES3_EEENS4_IJNS2_ILi0EEES5_EEEEEDaRKT_RKT0_RKT1_RKT2_ENKUlRKT_RKT0_E_clIS3_S5_EEDaSN_SQ_) ;  /* 0x0000095000007944 */ /* 0x022fea0003c00000 */
[----:B------:R-:W-:Y:S02]  /*c220*/  MOV R8, 0xc240 ;  /* 0x0000c24000087802 */ /* 0x000fe40000000f00 */
[----:B-1---5:R-:W-:Y:S05]  /*c230*/  CALL.REL.NOINC `($_ZN7cutlass13device_kernelIN5flash19enable_sm80_to_sm89INS1_16FlashAttnBwdSm80INS1_25CollectiveMainloopBwdSm80ILi2ELi2EN4cute5tupleIJNS5_1CILi128EEES8_NS7_ILi64EEEEEENS_10bfloat16_tEfNS_4arch4Sm80ELb1ELb0ELb1ELb0ELb1ELb0ELb0ELb0ELi2ELi4ELi4ELi4ELb0EEENS1_24CollectiveEpilogueBwdGQAISA_fSD_Li256ELb0ELb1EEENS1_25SingleTileBwdLPTSchedulerILb0ELi128ELb1EEEEEEEEEvNT_6ParamsE$_ZN4cute3eso3ESOILb1ELb0EJNS_1CILi0EEEiEEC2ERKS3_RKi) ;  /* 0xffffb66000007944 */ /* 0x022fea0003c3ffff */
[----:B-1----:R1:W5:Y:S01]  /*c240*/  LDL R2, [R1+0x1680] ;  /* 0x0016800001027983 */ /* 0x0023620000100800 */
[----:B------:R-:W-:-:S03]  /*c250*/  MOV R6, 0xc270 ;  /* 0x0000c27000067802 */ /* 0x000fc60000000f00 */
[----:B-1---5:R-:W-:Y:S05]  /*c260*/  CALL.REL.NOINC `($_ZN7cutlass13device_kernelIN5flash19enable_sm80_to_sm89INS1_16FlashAttnBwdSm80INS1_25CollectiveMainloopBwdSm80ILi2ELi2EN4cute5tupleIJNS5_1CILi128EEES8_NS7_ILi64EEEEEENS_10bfloat16_tEfNS_4arch4Sm80ELb1ELb0ELb1ELb0ELb1ELb0ELb0ELb0ELi2ELi4ELi4ELi4ELb0EEENS1_24CollectiveEpilogueBwdGQAISA_fSD_Li256ELb0ELb1EEENS1_25SingleTileBwdLPTSchedulerILb0ELi128ELb1EEEEEEEEEvNT_6ParamsE$_ZN4cute5tupleIJNS0_IJNS_1CILi1EEENS1_ILi2EEEEEENS0_IJNS1_ILi0EEEiEEEEEC2ERKS4_RKS6_) ;  /* 0xffffe7b000007944 */ /* 0x022fea0003c3ffff */
[----:B-1----:R1:W5:Y:S01]  /*c270*/  LDL R3, [R1+0x1680] ;  /* 0x0016800001037983 */ /* 0x0023620000100800 */
[----:B------:R-:W-:-:S04]  /*c280*/  MOV R13, 0x0 ;  /* 0x00000000000d7802 */ /* 0x000fc80000000f00 */
[----:B------:R-:W-:Y:S05]  /*c290*/  RET.REL.NODEC R12 `(_ZN7cutlass13device_kernelIN5flash19enable_sm80_to_sm89INS1_16FlashAttnBwdSm80INS1_25CollectiveMainloopBwdSm80ILi2ELi2EN4cute5tupleIJNS5_1CILi128EEES8_NS7_ILi64EEEEEENS_10bfloat16_tEfNS_4arch4Sm80ELb1ELb0ELb1ELb0ELb1ELb0ELb0ELb0ELi2ELi4ELi4ELi4ELb0EEENS1_24CollectiveEpilogueBwdGQAISA_fSD_Li256ELb0ELb1EEENS1_25SingleTileBwdLPTSchedulerILb0ELi128ELb1EEEEEEEEEvNT_6ParamsE) ;  /* 0xffff3d600c007950 */ /* 0x000fea0003c3ffff */
        .type           $_ZN7cutlass13device_kernelIN5flash19enable_sm80_to_sm89INS1_16FlashAttnBwdSm80INS1_25CollectiveMainloopBwdSm80ILi2ELi2EN4cute5tupleIJNS5_1CILi128EEES8_NS7_ILi64EEEEEENS_10bfloat16_tEfNS_4arch4Sm80ELb1ELb0ELb1ELb0ELb1ELb0ELb0ELb0ELi2ELi4ELi4ELi4ELb0EEENS1_24CollectiveEpilogueBwdGQAISA_fSD_Li256ELb0ELb1EEENS1_25SingleTileBwdLPTSchedulerILb0ELi128ELb1EEEEEEEEEvNT_6ParamsE$_ZZN4cute14transform_leafINS_15ArithmeticTupleIJiiEEENS_8identityEEEDaRKT_OT0_ENKUlRKT_E_clIiEEDaSB_,@function
        .size           $_ZN7cutlass13device_kernelIN5flash19enable_sm80_to_sm89INS1_16FlashAttnBwdSm80INS1_25CollectiveMainloopBwdSm80ILi2ELi2EN4cute5tupleIJNS5_1CILi128EEES8_NS7_ILi64EEEEEENS_10bfloat16_tEfNS_4arch4Sm80ELb1ELb0ELb1ELb0ELb1ELb0ELb0ELb0ELi2ELi4ELi4ELi4ELb0EEENS1_24CollectiveEpilogueBwdGQAISA_fSD_Li256ELb0ELb1EEENS1_25SingleTileBwdLPTSchedulerILb0ELi128ELb1EEEEEEEEEvNT_6ParamsE$_ZZN4cute14transform_leafINS_15ArithmeticTupleIJiiEEENS_8identityEEEDaRKT_OT0_ENKUlRKT_E_clIiEEDaSB_,($_ZN7cutlass13device_kernelIN5flash19enable_sm80_to_sm89INS1_16FlashAttnBwdSm80INS1_25CollectiveMainloopBwdSm80ILi2ELi2EN4cute5tupleIJNS5_1CILi128EEES8_NS7_ILi64EEEEEENS_10bfloat16_tEfNS_4arch4Sm80ELb1ELb0ELb1ELb0ELb1ELb0ELb0ELb0ELi2ELi4ELi4ELi4ELb0EEENS1_24CollectiveEpilogueBwdGQAISA_fSD_Li256ELb0ELb1EEENS1_25SingleTileBwdLPTSchedulerILb0ELi128ELb1EEEEEEEEEvNT_6ParamsE$_ZZN4cute16flatten_to_tupleINS_5tupleIJNS1_IJiiEEENS_1CILi1024EEEEEEEEDaRKT_ENKUlRKT_E_clIS2_EEDaSB_ - $_ZN7cutlass13device_kernelIN5flash19enable_sm80_to_sm89INS1_16FlashAttnBwdSm80INS1_25CollectiveMainloopBwdSm80ILi2ELi2EN4cute5tupleIJNS5_1CILi128EEES8_NS7_ILi64EEEEEENS_10bfloat16_tEfNS_4arch4Sm80ELb1ELb0ELb1ELb0ELb1ELb0ELb0ELb0ELi2ELi4ELi4ELi4ELb0EEENS1_24CollectiveEpilogueBwdGQAISA_fSD_Li256ELb0ELb1EEENS1_25SingleTileBwdLPTSchedulerILb0ELi128ELb1EEEEEEEEEvNT_6ParamsE$_ZZN4cute14transform_leafINS_15ArithmeticTupleIJiiEEENS_8identityEEEDaRKT_OT0_ENKUlRKT_E_clIiEEDaSB_)
$_ZN7cutlass13device_kernelIN5flash19enable_sm80_to_sm89INS1_16FlashAttnBwdSm80INS1_25CollectiveMainloopBwdSm80ILi2ELi2EN4cute5tupleIJNS5_1CILi128EEES8_NS7_ILi64EEEEEENS_10bfloat16_tEfNS_4arch4Sm80ELb1ELb0ELb1ELb0ELb1ELb0ELb0ELb0ELi2ELi4ELi4ELi4ELb0EEENS1_24CollectiveEpilogueBwdGQAISA_fSD_Li256ELb0ELb1EEENS1_25SingleTileBwdLPTSchedulerILb0ELi128ELb1EEEEEEEEEvNT_6ParamsE$_ZZN4cute14transform_leafINS_15ArithmeticTupleIJiiEEENS_8identityEEEDaRKT_OT0_ENKUlRKT_E_clIiEEDaSB_:
[----:B------:R-:W-:Y:S02]  /*c2a0*/  MOV R86, R2 ;  /* 0x0000000200567202 */ /* 0x000fe40000000f00 */
[----:B------:R-:W-:Y:S02]  /*c2b0*/  MOV R87, 0x0 ;  /* 0x0000000000577802 */ /* 0x000fe40000000f00 */
[----:B------:R-:W-:Y:S02]  /*c2c0*/  MOV R8, R6 ;  /* 0x0000000600087202 */ /* 0x000fe40000000f00 */
[----:B------:R-:W-:Y:S05]  /*c2d0*/  RET.REL.NODEC R86 `(_ZN7cutlass13device_kernelIN5flash19enable_sm80_to_sm89INS1_16FlashAttnBwdSm80INS1_25CollectiveMainloopBwdSm80ILi2ELi2EN4cute5tupleIJNS5_1CILi128EEES8_NS7_ILi64EEEEEENS_10bfloat16_tEfNS_4arch4Sm80ELb1ELb0ELb1ELb0ELb1ELb0ELb0ELb0ELi2ELi4ELi4ELi4ELb0EEENS1_24CollectiveEpilogueBwdGQAISA_fSD_Li256ELb0ELb1EEENS1_25SingleTileBwdLPTSchedulerILb0ELi128ELb1EEEEEEEEEvNT_6ParamsE) ;  /* 0xffff3d2056007950 */ /* 0x000fea0003c3ffff */
        .type           $_ZN7cutlass13device_kernelIN5flash19enable_sm80_to_sm89INS1_16FlashAttnBwdSm80INS1_25CollectiveMainloopBwdSm80ILi2ELi2EN4cute5tupleIJNS5_1CILi128EEES8_NS7_ILi64EEEEEENS_10bfloat16_tEfNS_4arch4Sm80ELb1ELb0ELb1ELb0ELb1ELb0ELb0ELb0ELi2ELi4ELi4ELi4ELb0EEENS1_24CollectiveEpilogueBwdGQAISA_fSD_Li256ELb0ELb1EEENS1_25SingleTileBwdLPTSchedulerILb0ELi128ELb1EEEEEEEEEvNT_6ParamsE$_ZZN4cute16flatten_to_tupleINS_5tupleIJNS1_IJiiEEENS_1CILi1024EEEEEEEEDaRKT_ENKUlRKT_E_clIS2_EEDaSB_,@function
        .size           $_ZN7cutlass13device_kernelIN5flash19enable_sm80_to_sm89INS1_16FlashAttnBwdSm80INS1_25CollectiveMainloopBwdSm80ILi2ELi2EN4cute5tupleIJNS5_1CILi128EEES8_NS7_ILi64EEEEEENS_10bfloat16_tEfNS_4arch4Sm80ELb1ELb0ELb1ELb0ELb1ELb0ELb0ELb0ELi2ELi4ELi4ELi4ELb0EEENS1_24CollectiveEpilogueBwdGQAISA_fSD_Li256ELb0ELb1EEENS1_25SingleTileBwdLPTSchedulerILb0ELi128ELb1EEEEEEEEEvNT_6ParamsE$_ZZN4cute16flatten_to_tupleINS_5tupleIJNS1_IJiiEEENS_1CILi1024EEEEEEEEDaRKT_ENKUlRKT_E_clIS2_EEDaSB_,($_ZN7cutlass13device_kernelIN5flash19enable_sm80_to_sm89INS1_16FlashAttnBwdSm80INS1_25CollectiveMainloopBwdSm80ILi2ELi2EN4cute5tupleIJNS5_1CILi128EEES8_NS7_ILi64EEEEEENS_10bfloat16_tEfNS_4arch4Sm80ELb1ELb0ELb1ELb0ELb1ELb0ELb0ELb0ELi2ELi4ELi4ELi4ELb0EEENS1_24CollectiveEpilogueBwdGQAISA_fSD_Li256ELb0ELb1EEENS1_25SingleTileBwdLPTSchedulerILb0ELi128ELb1EEEEEEEEEvNT_6ParamsE$_ZZN4cute16flatten_to_tupleINS_5tupleIJNS1_IJiiEEENS_1CILi8192EEEEEEEEDaRKT_ENKUlRKT_E_clIS2_EEDaSB_ - $_ZN7cutlass13device_kernelIN5flash19enable_sm80_to_sm89INS1_16FlashAttnBwdSm80INS1_25CollectiveMainloopBwdSm80ILi2ELi2EN4cute5tupleIJNS5_1CILi128EEES8_NS7_ILi64EEEEEENS_10bfloat16_tEfNS_4arch4Sm80ELb1ELb0ELb1ELb0ELb1ELb0ELb0ELb0ELi2ELi4ELi4ELi4ELb0EEENS1_24CollectiveEpilogueBwdGQAISA_fSD_Li256ELb0ELb1EEENS1_25SingleTileBwdLPTSchedulerILb0ELi128ELb1EEEEEEEEEvNT_6ParamsE$_ZZN4cute16flatten_to_tupleINS_5tupleIJNS1_IJiiEEENS_1CILi1024EEEEEEEEDaRKT_ENKUlRKT_E_clIS2_EEDaSB_)
$_ZN7cutlass13device_kernelIN5flash19enable_sm80_to_sm89INS1_16FlashAttnBwdSm80INS1_25CollectiveMainloopBwdSm80ILi2ELi2EN4cute5tupleIJNS5_1CILi128EEES8_NS7_ILi64EEEEEENS_10bfloat16_tEfNS_4arch4Sm80ELb1ELb0ELb1ELb0ELb1ELb0ELb0ELb0ELi2ELi4ELi4ELi4ELb0EEENS1_24CollectiveEpilogueBwdGQAISA_fSD_Li256ELb0ELb1EEENS1_25SingleTileBwdLPTSchedulerILb0ELi128ELb1EEEEEEEEEvNT_6ParamsE$_ZZN4cute16flatten_to_tupleINS_5tupleIJNS1_IJiiEEENS_1CILi1024EEEEEEEEDaRKT_ENKUlRKT_E_clIS2_EEDaSB_:
[----:B------:R-:W-:-:S04]  /*c2e0*/  MOV R5, 0x0 ;  /* 0x0000000000057802 */ /* 0x000fc80000000f00 */
[----:B------:R-:W-:Y:S05]  /*c2f0*/  RET.REL.NODEC R4 `(_ZN7cutlass13device_kernelIN5flash19enable_sm80_to_sm89INS1_16FlashAttnBwdSm80INS1_25CollectiveMainloopBwdSm80ILi2ELi2EN4cute5tupleIJNS5_1CILi128EEES8_NS7_ILi64EEEEEENS_10bfloat16_tEfNS_4arch4Sm80ELb1ELb0ELb1ELb0ELb1ELb0ELb0ELb0ELi2ELi4ELi4ELi4ELb0EEENS1_24CollectiveEpilogueBwdGQAISA_fSD_Li256ELb0ELb1EEENS1_25SingleTileBwdLPTSchedulerILb0ELi128ELb1EEEEEEEEEvNT_6ParamsE) ;  /* 0xffff3d0004007950 */ /* 0x000fea0003c3ffff */
        .type           $_ZN7cutlass13device_kernelIN5flash19enable_sm80_to_sm89INS1_16FlashAttnBwdSm80INS1_25CollectiveMainloopBwdSm80ILi2ELi2EN4cute5tupleIJNS5_1CILi128EEES8_NS7_ILi64EEEEEENS_10bfloat16_tEfNS_4arch4Sm80ELb1ELb0ELb1ELb0ELb1ELb0ELb0ELb0ELi2ELi4ELi4ELi4ELb0EEENS1_24CollectiveEpilogueBwdGQAISA_fSD_Li256ELb0ELb1EEENS1_25SingleTileBwdLPTSchedulerILb0ELi128ELb1EEEEEEEEEvNT_6ParamsE$_ZZN4cute16flatten_to_tupleINS_5tupleIJNS1_IJiiEEENS_1CILi8192EEEEEEEEDaRKT_ENKUlRKT_E_clIS2_EEDaSB_,@function
        .size           $_ZN7cutlass13device_kernelIN5flash19enable_sm80_to_sm89INS1_16FlashAttnBwdSm80INS1_25CollectiveMainloopBwdSm80ILi2ELi2EN4cute5tupleIJNS5_1CILi128EEES8_NS7_ILi64EEEEEENS_10bfloat16_tEfNS_4arch4Sm80ELb1ELb0ELb1ELb0ELb1ELb0ELb0ELb0ELi2ELi4ELi4ELi4ELb0EEENS1_24CollectiveEpilogueBwdGQAISA_fSD_Li256ELb0ELb1EEENS1_25SingleTileBwdLPTSchedulerILb0ELi128ELb1EEEEEEEEEvNT_6ParamsE$_ZZN4cute16flatten_to_tupleINS_5tupleIJNS1_IJiiEEENS_1CILi8192EEEEEEEEDaRKT_ENKUlRKT_E_clIS2_EEDaSB_,($_ZN7cutlass13device_kernelIN5flash19enable_sm80_to_sm89INS1_16FlashAttnBwdSm80INS1_25CollectiveMainloopBwdSm80ILi2ELi2EN4cute5tupleIJNS5_1CILi128EEES8_NS7_ILi64EEEEEENS_10bfloat16_tEfNS_4arch4Sm80ELb1ELb0ELb1ELb0ELb1ELb0ELb0ELb0ELi2ELi4ELi4ELi4ELb0EEENS1_24CollectiveEpilogueBwdGQAISA_fSD_Li256ELb0ELb1EEENS1_25SingleTileBwdLPTSchedulerILb0ELi128ELb1EEEEEEEEEvNT_6ParamsE$_ZZN4cute16flatten_to_tupleINS_5tupleIJNS_1CILi0EEENS1_IJNS2_ILi1EEENS2_ILi512EEEiEEEEEEEEDaRKT_ENKUlRKT_E_clIS6_EEDaSD_ - $_ZN7cutlass13device_kernelIN5flash19enable_sm80_to_sm89INS1_16FlashAttnBwdSm80INS1_25CollectiveMainloopBwdSm80ILi2ELi2EN4cute5tupleIJNS5_1CILi128EEES8_NS7_ILi64EEEEEENS_10bfloat16_tEfNS_4arch4Sm80ELb1ELb0ELb1ELb0ELb1ELb0ELb0ELb0ELi2ELi4ELi4ELi4ELb0EEENS1_24CollectiveEpilogueBwdGQAISA_fSD_Li256ELb0ELb1EEENS1_25SingleTileBwdLPTSchedulerILb0ELi128ELb1EEEEEEEEEvNT_6ParamsE$_ZZN4cute16flatten_to_tupleINS_5tupleIJNS1_IJiiEEENS_1CILi8192EEEEEEEEDaRKT_ENKUlRKT_E_clIS2_EEDaSB_)
$_ZN7cutlass13device_kernelIN5flash19enable_sm80_to_sm89INS1_16FlashAttnBwdSm80INS1_25CollectiveMainloopBwdSm80ILi2ELi2EN4cute5tupleIJNS5_1CILi128EEES8_NS7_ILi64EEEEEENS_10bfloat16_tEfNS_4arch4Sm80ELb1ELb0ELb1ELb0ELb1ELb0ELb0ELb0ELi2ELi4ELi4ELi4ELb0EEENS1_24CollectiveEpilogueBwdGQAISA_fSD_Li256ELb0ELb1EEENS1_25SingleTileBwdLPTSchedulerILb0ELi128ELb1EEEEEEEEEvNT_6ParamsE$_ZZN4cute16flatten_to_tupleINS_5tupleIJNS1_IJiiEEENS_1CILi8192EEEEEEEEDaRKT_ENKUlRKT_E_clIS2_EEDaSB_:
[----:B------:R-:W-:Y:S02]  /*c300*/  MOV R8, R6 ;  /* 0x0000000600087202 */ /* 0x000fe40000000f00 */
[----:B------:R-:W-:-:S04]  /*c310*/  MOV R9, 0x0 ;  /* 0x0000000000097802 */ /* 0x000fc80000000f00 */
[----:B------:R-:W-:Y:S05]  /*c320*/  RET.REL.NODEC R8 `(_ZN7cutlass13device_kernelIN5flash19enable_sm80_to_sm89INS1_16FlashAttnBwdSm80INS1_25CollectiveMainloopBwdSm80ILi2ELi2EN4cute5tupleIJNS5_1CILi128EEES8_NS7_ILi64EEEEEENS_10bfloat16_tEfNS_4arch4Sm80ELb1ELb0ELb1ELb0ELb1ELb0ELb0ELb0ELi2ELi4ELi4ELi4ELb0EEENS1_24CollectiveEpilogueBwdGQAISA_fSD_Li256ELb0ELb1EEENS1_25SingleTileBwdLPTSchedulerILb0ELi128ELb1EEEEEEEEEvNT_6ParamsE) ;  /* 0xffff3cd008007950 */ /* 0x000fea0003c3ffff */
        .type           $_ZN7cutlass13device_kernelIN5flash19enable_sm80_to_sm89INS1_16FlashAttnBwdSm80INS1_25CollectiveMainloopBwdSm80ILi2ELi2EN4cute5tupleIJNS5_1CILi128EEES8_NS7_ILi64EEEEEENS_10bfloat16_tEfNS_4arch4Sm80ELb1ELb0ELb1ELb0ELb1ELb0ELb0ELb0ELi2ELi4ELi4ELi4ELb0EEENS1_24CollectiveEpilogueBwdGQAISA_fSD_Li256ELb0ELb1EEENS1_25SingleTileBwdLPTSchedulerILb0ELi128ELb1EEEEEEEEEvNT_6ParamsE$_ZZN4cute16flatten_to_tupleINS_5tupleIJNS_1CILi0EEENS1_IJNS2_ILi1EEENS2_ILi512EEEiEEEEEEEEDaRKT_ENKUlRKT_E_clIS6_EEDaSD_,@function
        .size           $_ZN7cutlass13device_kernelIN5flash19enable_sm80_to_sm89INS1_16FlashAttnBwdSm80INS1_25CollectiveMainloopBwdSm80ILi2ELi2EN4cute5tupleIJNS5_1CILi128EEES8_NS7_ILi64EEEEEENS_10bfloat16_tEfNS_4arch4Sm80ELb1ELb0ELb1ELb0ELb1ELb0ELb0ELb0ELi2ELi4ELi4ELi4ELb0EEENS1_24CollectiveEpilogueBwdGQAISA_fSD_Li256ELb0ELb1EEENS1_25SingleTileBwdLPTSchedulerILb0ELi128ELb1EEEEEEEEEvNT_6ParamsE$_ZZN4cute16flatten_to_tupleINS_5tupleIJNS_1CILi0EEENS1_IJNS2_ILi1EEENS2_ILi512EEEiEEEEEEEEDaRKT_ENKUlRKT_E_clIS6_EEDaSD_,($_ZN7cutlass13device_kernelIN5flash19enable_sm80_to_sm89INS1_16FlashAttnBwdSm80INS1_25CollectiveMainloopBwdSm80ILi2ELi2EN4cute5tupleIJNS5_1CILi128EEES8_NS7_ILi64EEEEEENS_10bfloat16_tEfNS_4arch4Sm80ELb1ELb0ELb1ELb0ELb1ELb0ELb0ELb0ELi2ELi4ELi4ELi4ELb0EEENS1_24CollectiveEpilogueBwdGQAISA_fSD_Li256ELb0ELb1EEENS1_25SingleTileBwdLPTSchedulerILb0ELi128ELb1EEEEEEEEEvNT_6ParamsE$_ZZN4cute16flatten_to_tupleINS_5tupleIJNS_1CILi1024EEENS1_IJiiEEEEEEEEDaRKT_ENKUlRKT_E_clIS4_EEDaSB_ - $_ZN7cutlass13device_kernelIN5flash19enable_sm80_to_sm89INS1_16FlashAttnBwdSm80INS1_25CollectiveMainloopBwdSm80ILi2ELi2EN4cute5tupleIJNS5_1CILi128EEES8_NS7_ILi64EEEEEENS_10bfloat16_tEfNS_4arch4Sm80ELb1ELb0ELb1ELb0ELb1ELb0ELb0ELb0ELi2ELi4ELi4ELi4ELb0EEENS1_24CollectiveEpilogueBwdGQAISA_fSD_Li256ELb0ELb1EEENS1_25SingleTileBwdLPTSchedulerILb0ELi128ELb1EEEEEEEEEvNT_6ParamsE$_ZZN4cute16flatten_to_tupleINS_5tupleIJNS_1CILi0EEENS1_IJNS2_ILi1EEENS2_ILi512EEEiEEEEEEEEDaRKT_ENKUlRKT_E_clIS6_EEDaSD_)
$_ZN7cutlass13device_kernelIN5flash19enable_sm80_to_sm89INS1_16FlashAttnBwdSm80INS1_25CollectiveMainloopBwdSm80ILi2ELi2EN4cute5tupleIJNS5_1CILi128EEES8_NS7_ILi64EEEEEENS_10bfloat16_tEfNS_4arch4Sm80ELb1ELb0ELb1ELb0ELb1ELb0ELb0ELb0ELi2ELi4ELi4ELi4ELb0EEENS1_24CollectiveEpilogueBwdGQAISA_fSD_Li256ELb0ELb1EEENS1_25SingleTileBwdLPTSchedulerILb0ELi128ELb1EEEEEEEEEvNT_6ParamsE$_ZZN4cute16flatten_to_tupleINS_5tupleIJNS_1CILi0EEENS1_IJNS2_ILi1EEENS2_ILi512EEEiEEEEEEEEDaRKT_ENKUlRKT_E_clIS6_EEDaSD_:
[----:B------:R-:W-:Y:S02]  /*c330*/  MOV R8, R2 ;  /* 0x0000000200087202 */ /* 0x000fe40000000f00 */
[----:B------:R-:W-:-:S04]  /*c340*/  MOV R9, 0x0 ;  /* 0x0000000000097802 */ /* 0x000fc80000000f00 */
[----:B------:R-:W-:Y:S05]  /*c350*/  RET.REL.NODEC R8 `(_ZN7cutlass13device_kernelIN5flash19enable_sm80_to_sm89INS1_16FlashAttnBwdSm80INS1_25CollectiveMainloopBwdSm80ILi2ELi2EN4cute5tupleIJNS5_1CILi128EEES8_NS7_ILi64EEEEEENS_10bfloat16_tEfNS_4arch4Sm80ELb1ELb0ELb1ELb0ELb1ELb0ELb0ELb0ELi2ELi4ELi4ELi4ELb0EEENS1_24CollectiveEpilogueBwdGQAISA_fSD_Li256ELb0ELb1EEENS1_25SingleTileBwdLPTSchedulerILb0ELi128ELb1EEEEEEEEEvNT_6ParamsE) ;  /* 0xffff3ca008007950 */ /* 0x000fea0003c3ffff */
        .type           $_ZN7cutlass13device_kernelIN5flash19enable_sm80_to_sm89INS1_16FlashAttnBwdSm80INS1_25CollectiveMainloopBwdSm80ILi2ELi2EN4cute5tupleIJNS5_1CILi128EEES8_NS7_ILi64EEEEEENS_10bfloat16_tEfNS_4arch4Sm80ELb1ELb0ELb1ELb0ELb1ELb0ELb0ELb0ELi2ELi4ELi4ELi4ELb0EEENS1_24CollectiveEpilogueBwdGQAISA_fSD_Li256ELb0ELb1EEENS1_25SingleTileBwdLPTSchedulerILb0ELi128ELb1EEEEEEEEEvNT_6ParamsE$_ZZN4cute16flatten_to_tupleINS_5tupleIJNS_1CILi1024EEENS1_IJiiEEEEEEEEDaRKT_ENKUlRKT_E_clIS4_EEDaSB_,@function
        .size           $_ZN7cutlass13device_kernelIN5flash19enable_sm80_to_sm89INS1_16FlashAttnBwdSm80INS1_25CollectiveMainloopBwdSm80ILi2ELi2EN4cute5tupleIJNS5_1CILi128EEES8_NS7_ILi64EEEEEENS_10bfloat16_tEfNS_4arch4Sm80ELb1ELb0ELb1ELb0ELb1ELb0ELb0ELb0ELi2ELi4ELi4ELi4ELb0EEENS1_24CollectiveEpilogueBwdGQAISA_fSD_Li256ELb0ELb1EEENS1_25SingleTileBwdLPTSchedulerILb0ELi128ELb1EEEEEEEEEvNT_6ParamsE$_ZZN4cute16flatten_to_tupleINS_5tupleIJNS_1CILi1024EEENS1_IJiiEEEEEEEEDaRKT_ENKUlRKT_E_clIS4_EEDaSB_,($_ZN7cutlass13device_kernelIN5flash19enable_sm80_to_sm89INS1_16FlashAttnBwdSm80INS1_25CollectiveMainloopBwdSm80ILi2ELi2EN4cute5tupleIJNS5_1CILi128EEES8_NS7_ILi64EEEEEENS_10bfloat16_tEfNS_4arch4Sm80ELb1ELb0ELb1ELb0ELb1ELb0ELb0ELb0ELi2ELi4ELi4ELi4ELb0EEENS1_24CollectiveEpilogueBwdGQAISA_fSD_Li256ELb0ELb1EEENS1_25SingleTileBwdLPTSchedulerILb0ELi128ELb1EEEEEEEEEvNT_6ParamsE$_ZZN4cute16flatten_to_tupleINS_5tupleIJNS_1CILi4096EEENS1_IJNS1_IJiiEEENS2_ILi8192EEEEEEEEEEEDaRKT_ENKUlRKT_E_clIS6_EEDaSD_ - $_ZN7cutlass13device_kernelIN5flash19enable_sm80_to_sm89INS1_16FlashAttnBwdSm80INS1_25CollectiveMainloopBwdSm80ILi2ELi2EN4cute5tupleIJNS5_1CILi128EEES8_NS7_ILi64EEEEEENS_10bfloat16_tEfNS_4arch4Sm80ELb1ELb0ELb1ELb0ELb1ELb0ELb0ELb0ELi2ELi4ELi4ELi4ELb0EEENS1_24CollectiveEpilogueBwdGQAISA_fSD_Li256ELb0ELb1EEENS1_25SingleTileBwdLPTSchedulerILb0ELi128ELb1EEEEEEEEEvNT_6ParamsE$_ZZN4cute16flatten_to_tupleINS_5tupleIJNS_1CILi1024EEENS1_IJiiEEEEEEEEDaRKT_ENKUlRKT_E_clIS4_EEDaSB_)
$_ZN7cutlass13device_kernelIN5flash19enable_sm80_to_sm89INS1_16FlashAttnBwdSm80INS1_25CollectiveMainloopBwdSm80ILi2ELi2EN4cute5tupleIJNS5_1CILi128EEES8_NS7_ILi64EEEEEENS_10bfloat16_tEfNS_4arch4Sm80ELb1ELb0ELb1ELb0ELb1ELb0ELb0ELb0ELi2ELi4ELi4ELi4ELb0EEENS1_24CollectiveEpilogueBwdGQAISA_fSD_Li256ELb0ELb1EEENS1_25SingleTileBwdLPTSchedulerILb0ELi128ELb1EEEEEEEEEvNT_6ParamsE$_ZZN4cute16flatten_to_tupleINS_5tupleIJNS_1CILi1024EEENS1_IJiiEEEEEEEEDaRKT_ENKUlRKT_E_clIS4_EEDaSB_:
[----:B------:R-:W-:-:S04]  /*c360*/  MOV R5, 0x0 ;  /* 0x0000000000057802 */ /* 0x000fc80000000f00 */
[----:B------:R-:W-:Y:S05]  /*c370*/  RET.REL.NODEC R4 `(_ZN7cutlass13device_kernelIN5flash19enable_sm80_to_sm89INS1_16FlashAttnBwdSm80INS1_25CollectiveMainloopBwdSm80ILi2ELi2EN4cute5tupleIJNS5_1CILi128EEES8_NS7_ILi64EEEEEENS_10bfloat16_tEfNS_4arch4Sm80ELb1ELb0ELb1ELb0ELb1ELb0ELb0ELb0ELi2ELi4ELi4ELi4ELb0EEENS1_24CollectiveEpilogueBwdGQAISA_fSD_Li256ELb0ELb1EEENS1_25SingleTileBwdLPTSchedulerILb0ELi128ELb1EEEEEEEEEvNT_6ParamsE) ;  /* 0xffff3c8004007950 */ /* 0x000fea0003c3ffff */
        .type           $_ZN7cutlass13device_kernelIN5flash19enable_sm80_to_sm89INS1_16FlashAttnBwdSm80INS1_25CollectiveMainloopBwdSm80ILi2ELi2EN4cute5tupleIJNS5_1CILi128EEES8_NS7_ILi64EEEEEENS_10bfloat16_tEfNS_4arch4Sm80ELb1ELb0ELb1ELb0ELb1ELb0ELb0ELb0ELi2ELi4ELi4ELi4ELb0EEENS1_24CollectiveEpilogueBwdGQAISA_fSD_Li256ELb0ELb1EEENS1_25SingleTileBwdLPTSchedulerILb0ELi128ELb1EEEEEEEEEvNT_6ParamsE$_ZZN4cute16flatten_to_tupleINS_5tupleIJNS_1CILi4096EEENS1_IJNS1_IJiiEEENS2_ILi8192EEEEEEEEEEEDaRKT_ENKUlRKT_E_clIS6_EEDaSD_,@function
        .size           $_ZN7cutlass13device_kernelIN5flash19enable_sm80_to_sm89INS1_16FlashAttnBwdSm80INS1_25CollectiveMainloopBwdSm80ILi2ELi2EN4cute5tupleIJNS5_1CILi128EEES8_NS7_ILi64EEEEEENS_10bfloat16_tEfNS_4arch4Sm80ELb1ELb0ELb1ELb0ELb1ELb0ELb0ELb0ELi2ELi4ELi4ELi4ELb0EEENS1_24CollectiveEpilogueBwdGQAISA_fSD_Li256ELb0ELb1EEENS1_25SingleTileBwdLPTSchedulerILb0ELi128ELb1EEEEEEEEEvNT_6ParamsE$_ZZN4cute16flatten_to_tupleINS_5tupleIJNS_1CILi4096EEENS1_IJNS1_IJiiEEENS2_ILi8192EEEEEEEEEEEDaRKT_ENKUlRKT_E_clIS6_EEDaSD_,($_ZN7cutlass13device_kernelIN5flash19enable_sm80_to_sm89INS1_16FlashAttnBwdSm80INS1_25CollectiveMainloopBwdSm80ILi2ELi2EN4cute5tupleIJNS5_1CILi128EEES8_NS7_ILi64EEEEEENS_10bfloat16_tEfNS_4arch4Sm80ELb1ELb0ELb1ELb0ELb1ELb0ELb0ELb0ELi2ELi4ELi4ELi4ELb0EEENS1_24CollectiveEpilogueBwdGQAISA_fSD_Li256ELb0ELb1EEENS1_25SingleTileBwdLPTSchedulerILb0ELi128ELb1EEEEEEEEEvNT_6ParamsE$_ZZN4cute16flatten_to_tupleINS_5tupleIJNS_1CILi4096EEENS1_IJiiEEEEEEEEDaRKT_ENKUlRKT_E_clIS4_EEDaSB_ - $_ZN7cutlass13device_kernelIN5flash19enable_sm80_to_sm89INS1_16FlashAttnBwdSm80INS1_25CollectiveMainloopBwdSm80ILi2ELi2EN4cute5tupleIJNS5_1CILi128EEES8_NS7_ILi64EEEEEENS_10bfloat16_tEfNS_4arch4Sm80ELb1ELb0ELb1ELb0ELb1ELb0ELb0ELb0ELi2ELi4ELi4ELi4ELb0EEENS1_24CollectiveEpilogueBwdGQAISA_fSD_Li256ELb0ELb1EEENS1_25SingleTileBwdLPTSchedulerILb0ELi128ELb1EEEEEEEEEvNT_6ParamsE$_ZZN4cute16flatten_to_tupleINS_5tupleIJNS_1CILi4096EEENS1_IJNS1_IJiiEEENS2_ILi8192EEEEEEEEEEEDaRKT_ENKUlRKT_E_clIS6_EEDaSD_)
$_ZN7cutlass13device_kernelIN5flash19enable_sm80_to_sm89INS1_16FlashAttnBwdSm80INS1_25CollectiveMainloopBwdSm80ILi2ELi2EN4cute5tupleIJNS5_1CILi128EEES8_NS7_ILi64EEEEEENS_10bfloat16_tEfNS_4arch4Sm80ELb1ELb0ELb1ELb0ELb1ELb0ELb0ELb0ELi2ELi4ELi4ELi4ELb0EEENS1_24CollectiveEpilogueBwdGQAISA_fSD_Li256ELb0ELb1EEENS1_25SingleTileBwdLPTSchedulerILb0ELi128ELb1EEEEEEEEEvNT_6ParamsE$_ZZN4cute16flatten_to_tupleINS_5tupleIJNS_1CILi4096EEENS1_IJNS1_IJiiEEENS2_ILi8192EEEEEEEEEEEDaRKT_ENKUlRKT_E_clIS6_EEDaSD_:
[----:B------:R-:W-:-:S05]  /*c380*/  IADD3 R8, R67, -c[0x0][0x20], RZ ;  /* 0x8000080043087a10 */ /* 0x000fca0007ffe0ff */
[----:B------:R1:W5:Y:S04]  /*c390*/  LDL R2, [R8] ;  /* 0x0000000008027983 */ /* 0x0003680000100800 */
[----:B------:R1:W5:Y:S01]  /*c3a0*/  LDL R3, [R8+0x4] ;  /* 0x0000040008037983 */ /* 0x0003620000100800 */
[----:B------:R-:W-:Y:S02]  /*c3b0*/  IADD3 R5, R1, 0x1680, RZ ;  /* 0x0000168001057810 */ /* 0x000fe40007ffe0ff */
[----:B------:R-:W-:Y:S02]  /*c3c0*/  MOV R6, 0xc3f0 ;  /* 0x0000c3f000067802 */ /* 0x000fe40000000f00 */
[----:B------:R-:W-:Y:S02]  /*c3d0*/  IADD3 R5, R5, c[0x0][0x20], RZ ;  /* 0x0000080005057a10 */ /* 0x000fe40007ffe0ff */
[----:B-1---5:R-:W-:Y:S05]  /*c3e0*/  CALL.REL.NOINC `($_ZN7cutlass13device_kernelIN5flash19enable_sm80_to_sm89INS1_16FlashAttnBwdSm80INS1_25CollectiveMainloopBwdSm80ILi2ELi2EN4cute5tupleIJNS5_1CILi128EEES8_NS7_ILi64EEEEEENS_10bfloat16_tEfNS_4arch4Sm80ELb1ELb0ELb1ELb0ELb1ELb0ELb0ELb0ELi2ELi4ELi4ELi4ELb0EEENS1_24CollectiveEpilogueBwdGQAISA_fSD_Li256ELb0ELb1EEENS1_25SingleTileBwdLPTSchedulerILb0ELi128ELb1EEEEEEEEEvNT_6ParamsE$_ZZN4cute16flatten_to_tupleINS_5tupleIJNS1_IJiiEEENS_1CILi8192EEEEEEEEDaRKT_ENKUlRKT_E_clIS2_EEDaSB_) ;  /* 0xffffff1000007944 */ /* 0x022fea0003c3ffff */
[----:B------:R1:W-:Y:S01]  /*c3f0*/  STL.64 [R1+0x1680], R2 ;  /* 0x0016800201007387 */ /* 0x0003e20000100a00 */
[----:B------:R-:W-:-:S03]  /*c400*/  MOV R6, 0xc420 ;  /* 0x0000c42000067802 */ /* 0x000fc60000000f00 */
[----:B-1----:R-:W-:Y:S05]  /*c410*/  CALL.REL.NOINC `($_ZN7cutlass13device_kernelIN5flash19enable_sm80_to_sm89INS1_16FlashAttnBwdSm80INS1_25CollectiveMainloopBwdSm80ILi2ELi2EN4cute5tupleIJNS5_1CILi128EEES8_NS7_ILi64EEEEEENS_10bfloat16_tEfNS_4arch4Sm80ELb1ELb0ELb1ELb0ELb1ELb0ELb0ELb0ELi2ELi4ELi4ELi4ELb0EEENS1_24CollectiveEpilogueBwdGQAISA_fSD_Li256ELb0ELb1EEENS1_25SingleTileBwdLPTSchedulerILb0ELi128ELb1EEEEEEEEEvNT_6ParamsE$_ZZN4cute12filter_tupleINS_5tupleIJNS1_IJiiEEENS_1CILi8192EEEEEEZNS_16flatten_to_tupleIS5_EEDaRKT_EUlRKT_E_EEDaS9_OT0_ENKUlDpSC_E_clIJS2_NS1_IJS4_EEEEEEDaSG_) ;  /* 0xfffff01000007944 */ /* 0x002fea0003c3ffff */
[----:B------:R-:W-:-:S04]  /*c420*/  MOV R5, 0x0 ;  /* 0x0000000000057802 */ /* 0x000fc80000000f00 */
[----:B------:R-:W-:Y:S05]  /*c430*/  RET.REL.NODEC R4 `(_ZN7cutlass13device_kernelIN5flash19enable_sm80_to_sm89INS1_16FlashAttnBwdSm80INS1_25CollectiveMainloopBwdSm80ILi2ELi2EN4cute5tupleIJNS5_1CILi128EEES8_NS7_ILi64EEEEEENS_10bfloat16_tEfNS_4arch4Sm80ELb1ELb0ELb1ELb0ELb1ELb0ELb0ELb0ELi2ELi4ELi4ELi4ELb0EEENS1_24CollectiveEpilogueBwdGQAISA_fSD_Li256ELb0ELb1EEENS1_25SingleTileBwdLPTSchedulerILb0ELi128ELb1EEEEEEEEEvNT_6ParamsE) ;  /* 0xffff3bc004007950 */ /* 0x000fea0003c3ffff */
        .type           $_ZN7cutlass13device_kernelIN5flash19enable_sm80_to_sm89INS1_16FlashAttnBwdSm80INS1_25CollectiveMainloopBwdSm80ILi2ELi2EN4cute5tupleIJNS5_1CILi128EEES8_NS7_ILi64EEEEEENS_10bfloat16_tEfNS_4arch4Sm80ELb1ELb0ELb1ELb0ELb1ELb0ELb0ELb0ELi2ELi4ELi4ELi4ELb0EEENS1_24CollectiveEpilogueBwdGQAISA_fSD_Li256ELb0ELb1EEENS1_25SingleTileBwdLPTSchedulerILb0ELi128ELb1EEEEEEEEEvNT_6ParamsE$_ZZN4cute16flatten_to_tupleINS_5tupleIJNS_1CILi4096EEENS1_IJiiEEEEEEEEDaRKT_ENKUlRKT_E_clIS4_EEDaSB_,@function
        .size           $_ZN7cutlass13device_kernelIN5flash19enable_sm80_to_sm89INS1_16FlashAttnBwdSm80INS1_25CollectiveMainloopBwdSm80ILi2ELi2EN4cute5tupleIJNS5_1CILi128EEES8_NS7_ILi64EEEEEENS_10bfloat16_tEfNS_4arch4Sm80ELb1ELb0ELb1ELb0ELb1ELb0ELb0ELb0ELi2ELi4ELi4ELi4ELb0EEENS1_24CollectiveEpilogueBwdGQAISA_fSD_Li256ELb0ELb1EEENS1_25SingleTileBwdLPTSchedulerILb0ELi128ELb1EEEEEEEEEvNT_6ParamsE$_ZZN4cute16flatten_to_tupleINS_5tupleIJNS_1CILi4096EEENS1_IJiiEEEEEEEEDaRKT_ENKUlRKT_E_clIS4_EEDaSB_,($_ZN7cutlass13device_kernelIN5flash19enable_sm80_to_sm89INS1_16FlashAttnBwdSm80INS1_25CollectiveMainloopBwdSm80ILi2ELi2EN4cute5tupleIJNS5_1CILi128EEES8_NS7_ILi64EEEEEENS_10bfloat16_tEfNS_4arch4Sm80ELb1ELb0ELb1ELb0ELb1ELb0ELb0ELb0ELi2ELi4ELi4ELi4ELb0EEENS1_24CollectiveEpilogueBwdGQAISA_fSD_Li256ELb0ELb1EEENS1_25SingleTileBwdLPTSchedulerILb0ELi128ELb1EEEEEEEEEvNT_6ParamsE$_ZZN4cute19as_arithmetic_tupleINS_15ArithmeticTupleIJiiEEEEEDaRKT_ENKUlDpRKT_E_clIJiiEEEDaS9_ - $_ZN7cutlass13device_kernelIN5flash19enable_sm80_to_sm89INS1_16FlashAttnBwdSm80INS1_25CollectiveMainloopBwdSm80ILi2ELi2EN4cute5tupleIJNS5_1CILi128EEES8_NS7_ILi64EEEEEENS_10bfloat16_tEfNS_4arch4Sm80ELb1ELb0ELb1ELb0ELb1ELb0ELb0ELb0ELi2ELi4ELi4ELi4ELb0EEENS1_24CollectiveEpilogueBwdGQAISA_fSD_Li256ELb0ELb1EEENS1_25SingleTileBwdLPTSchedulerILb0ELi128ELb1EEEEEEEEEvNT_6ParamsE$_ZZN4cute16flatten_to_tupleINS_5tupleIJNS_1CILi4096EEENS1_IJiiEEEEEEEEDaRKT_ENKUlRKT_E_clIS4_EEDaSB_)
$_ZN7cutlass13device_kernelIN5flash19enable_sm80_to_sm89INS1_16FlashAttnBwdSm80INS1_25CollectiveMainloopBwdSm80ILi2ELi2EN4cute5tupleIJNS5_1CILi128EEES8_NS7_ILi64EEEEEENS_10bfloat16_tEfNS_4arch4Sm80ELb1ELb0ELb1ELb0ELb1ELb0ELb0ELb0ELi2ELi4ELi4ELi4ELb0EEENS1_24CollectiveEpilogueBwdGQAISA_fSD_Li256ELb0ELb1EEENS1_25SingleTileBwdLPTSchedulerILb0ELi128ELb1EEEEEEEEEvNT_6ParamsE$_ZZN4cute16flatten_to_tupleINS_5tupleIJNS_1CILi4096EEENS1_IJiiEEEEEEEEDaRKT_ENKUlRKT_E_clIS4_EEDaSB_:
[----:B------:R-:W-:-:S04]  /*c440*/  MOV R5, 0x0 ;  /* 0x0000000000057802 */ /* 0x000fc80000000f00 */
[----:B------:R-:W-:Y:S05]  /*c450*/  RET.REL.NODEC R4 `(_ZN7cutlass13device_kernelIN5flash19enable_sm80_to_sm89INS1_16FlashAttnBwdSm80INS1_25CollectiveMainloopBwdSm80ILi2ELi2EN4cute5tupleIJNS5_1CILi128EEES8_NS7_ILi64EEEEEENS_10bfloat16_tEfNS_4arch4Sm80ELb1ELb0ELb1ELb0ELb1ELb0ELb0ELb0ELi2ELi4ELi4ELi4ELb0EEENS1_24CollectiveEpilogueBwdGQAISA_fSD_Li256ELb0ELb1EEENS1_25SingleTileBwdLPTSchedulerILb0ELi128ELb1EEEEEEEEEvNT_6ParamsE) ;  /* 0xffff3ba004007950 */ /* 0x000fea0003c3ffff */
        .type           $_ZN7cutlass13device_kernelIN5flash19enable_sm80_to_sm89INS1_16FlashAttnBwdSm80INS1_25CollectiveMainloopBwdSm80ILi2ELi2EN4cute5tupleIJNS5_1CILi128EEES8_NS7_ILi64EEEEEENS_10bfloat16_tEfNS_4arch4Sm80ELb1ELb0ELb1ELb0ELb1ELb0ELb0ELb0ELi2ELi4ELi4ELi4ELb0EEENS1_24CollectiveEpilogueBwdGQAISA_fSD_Li256ELb0ELb1EEENS1_25SingleTileBwdLPTSchedulerILb0ELi128ELb1EEEEEEEEEvNT_6ParamsE$_ZZN4cute19as_arithmetic_tupleINS_15ArithmeticTupleIJiiEEEEEDaRKT_ENKUlDpRKT_E_clIJiiEEEDaS9_,@function
        .size           $_ZN7cutlass13device_kernelIN5flash19enable_sm80_to_sm89INS1_16FlashAttnBwdSm80INS1_25CollectiveMainloopBwdSm80ILi2ELi2EN4cute5tupleIJNS5_1CILi128EEES8_NS7_ILi64EEEEEENS_10bfloat16_tEfNS_4arch4Sm80ELb1ELb0ELb1ELb0ELb1ELb0ELb0ELb0ELi2ELi4ELi4ELi4ELb0EEENS1_24CollectiveEpilogueBwdGQAISA_fSD_Li256ELb0ELb1EEENS1_25SingleTileBwdLPTSchedulerILb0ELi128ELb1EEEEEEEEEvNT_6ParamsE$_ZZN4cute19as_arithmetic_tupleINS_15ArithmeticTupleIJiiEEEEEDaRKT_ENKUlDpRKT_E_clIJiiEEEDaS9_,($_ZN7cutlass13device_kernelIN5flash19enable_sm80_to_sm89INS1_16FlashAttnBwdSm80INS1_25CollectiveMainloopBwdSm80ILi2ELi2EN4cute5tupleIJNS5_1CILi128EEES8_NS7_ILi64EEEEEENS_10bfloat16_tEfNS_4arch4Sm80ELb1ELb0ELb1ELb0ELb1ELb0ELb0ELb0ELi2ELi4ELi4ELi4ELb0EEENS1_24CollectiveEpilogueBwdGQAISA_fSD_Li256ELb0ELb1EEENS1_25SingleTileBwdLPTSchedulerILb0ELi128ELb1EEEEEEEEEvNT_6ParamsE$_ZZN4cute19as_arithmetic_tupleINS_15ArithmeticTupleIJiiEEEEEDaRKT_ENKUlRKT_E_clIiEEDaS8_ - $_ZN7cutlass13device_kernelIN5flash19enable_sm80_to_sm89INS1_16FlashAttnBwdSm80INS1_25CollectiveMainloopBwdSm80ILi2ELi2EN4cute5tupleIJNS5_1CILi128EEES8_NS7_ILi64EEEEEENS_10bfloat16_tEfNS_4arch4Sm80ELb1ELb0ELb1ELb0ELb1ELb0ELb0ELb0ELi2ELi4ELi4ELi4ELb0EEENS1_24CollectiveEpilogueBwdGQAISA_fSD_Li256ELb0ELb1EEENS1_25SingleTileBwdLPTSchedulerILb0ELi128ELb1EEEEEEEEEvNT_6ParamsE$_ZZN4cute19as_arithmetic_tupleINS_15ArithmeticTupleIJiiEEEEEDaRKT_ENKUlDpRKT_E_clIJiiEEEDaS9_)
$_ZN7cutlass13device_kernelIN5flash19enable_sm80_to_sm89INS1_16FlashAttnBwdSm80INS1_25CollectiveMainloopBwdSm80ILi2ELi2EN4cute5tupleIJNS5_1CILi128EEES8_NS7_ILi64EEEEEENS_10bfloat16_tEfNS_4arch4Sm80ELb1ELb0ELb1ELb0ELb1ELb0ELb0ELb0ELi2ELi4ELi4ELi4ELb0EEENS1_24CollectiveEpilogueBwdGQAISA_fSD_Li256ELb0ELb1EEENS1_25SingleTileBwdLPTSchedulerILb0ELi128ELb1EEEEEEEEEvNT_6ParamsE$_ZZN4cute19as_arithmetic_tupleINS_15ArithmeticTupleIJiiEEEEEDaRKT_ENKUlDpRKT_E_clIJiiEEEDaS9_:
[----:B------:R-:W-:Y:S01]  /*c460*/  IADD3 R3, R1, 0x1688, RZ ;  /* 0x0000168801037810 */ /* 0x000fe20007ffe0ff */
[----:B------:R-:W-:Y:S01]  /*c470*/  IMAD.MOV.U32 R2, RZ, RZ, R11 ;  /* 0x000000ffff027224 */ /* 0x000fe200078e000b */
[----:B------:R-:W-:Y:S02]  /*c480*/  MOV R6, 0xc4b0 ;  /* 0x0000c4b000067802 */ /* 0x000fe40000000f00 */
[----:B------:R-:W-:Y:S02]  /*c490*/  IADD3 R3, R3, c[0x0][0x20], RZ ;  /* 0x0000080003037a10 */ /* 0x000fe40007ffe0ff */
[----:B------:R-:W-:Y:S05]  /*c4a0*/  CALL.REL.NOINC `($_ZN7cutlass13device_kernelIN5flash19enable_sm80_to_sm89INS1_16FlashAttnBwdSm80INS1_25CollectiveMainloopBwdSm80ILi2ELi2EN4cute5tupleIJNS5_1CILi128EEES8_NS7_ILi64EEEEEENS_10bfloat16_tEfNS_4arch4Sm80ELb1ELb0ELb1ELb0ELb1ELb0ELb0ELb0ELi2ELi4ELi4ELi4ELb0EEENS1_24CollectiveEpilogueBwdGQAISA_fSD_Li256ELb0ELb1EEENS1_25SingleTileBwdLPTSchedulerILb0ELi128ELb1EEEEEEEEEvNT_6ParamsE$_ZN4cute5tupleIJiiEEC2ERKiS3_) ;  /* 0xffffea4000007944 */ /* 0x000fea0003c3ffff */
[----:B------:R1:W5:Y:S01]  /*c4b0*/  LDL.64 R2, [R1+0x1688] ;  /* 0x0016880001027983 */ /* 0x0003620000100a00 */
[----:B------:R-:W-:-:S04]  /*c4c0*/  MOV R87, 0x0 ;  /* 0x0000000000577802 */ /* 0x000fc80000000f00 */
[----:B------:R-:W-:Y:S05]  /*c4d0*/  RET.REL.NODEC R86 `(_ZN7cutlass13device_kernelIN5flash19enable_sm80_to_sm89INS1_16FlashAttnBwdSm80INS1_25CollectiveMainloopBwdSm80ILi2ELi2EN4cute5tupleIJNS5_1CILi128EEES8_NS7_ILi64EEEEEENS_10bfloat16_tEfNS_4arch4Sm80ELb1ELb0ELb1ELb0ELb1ELb0ELb0ELb0ELi2ELi4ELi4ELi4ELb0EEENS1_24CollectiveEpilogueBwdGQAISA_fSD_Li256ELb0ELb1EEENS1_25SingleTileBwdLPTSchedulerILb0ELi128ELb1EEEEEEEEEvNT_6ParamsE) ;  /* 0xffff3b2056007950 */ /* 0x000fea0003c3ffff */
        .type           $_ZN7cutlass13device_kernelIN5flash19enable_sm80_to_sm89INS1_16FlashAttnBwdSm80INS1_25CollectiveMainloopBwdSm80ILi2ELi2EN4cute5tupleIJNS5_1CILi128EEES8_NS7_ILi64EEEEEENS_10bfloat16_tEfNS_4arch4Sm80ELb1ELb0ELb1ELb0ELb1ELb0ELb0ELb0ELi2ELi4ELi4ELi4ELb0EEENS1_24CollectiveEpilogueBwdGQAISA_fSD_Li256ELb0ELb1EEENS1_25SingleTileBwdLPTSchedulerILb0ELi128ELb1EEEEEEEEEvNT_6ParamsE$_ZZN4cute19as_arithmetic_tupleINS_15ArithmeticTupleIJiiEEEEEDaRKT_ENKUlRKT_E_clIiEEDaS8_,@function
        .size           $_ZN7cutlass13device_kernelIN5flash19enable_sm80_to_sm89INS1_16FlashAttnBwdSm80INS1_25CollectiveMainloopBwdSm80ILi2ELi2EN4cute5tupleIJNS5_1CILi128EEES8_NS7_ILi64EEEEEENS_10bfloat16_tEfNS_4arch4Sm80ELb1ELb0ELb1ELb0ELb1ELb0ELb0ELb0ELi2ELi4ELi4ELi4ELb0EEENS1_24CollectiveEpilogueBwdGQAISA_fSD_Li256ELb0ELb1EEENS1_25SingleTileBwdLPTSchedulerILb0ELi128ELb1EEEEEEEEEvNT_6ParamsE$_ZZN4cute19as_arithmetic_tupleINS_15ArithmeticTupleIJiiEEEEEDaRKT_ENKUlRKT_E_clIiEEDaS8_,($_ZN7cutlass13device_kernelIN5flash19enable_sm80_to_sm89INS1_16FlashAttnBwdSm80INS1_25CollectiveMainloopBwdSm80ILi2ELi2EN4cute5tupleIJNS5_1CILi128EEES8_NS7_ILi64EEEEEENS_10bfloat16_tEfNS_4arch4Sm80ELb1ELb0ELb1ELb0ELb1ELb0ELb0ELb0ELi2ELi4ELi4ELi4ELb0EEENS1_24CollectiveEpilogueBwdGQAISA_fSD_Li256ELb0ELb1EEENS1_25SingleTileBwdLPTSchedulerILb0ELi128ELb1EEEEEEEEEvNT_6ParamsE$_ZZN4cute4diceINS_5tupleIJNS1_IJiNS1_IJiNS_1CILi0EEEEEEEEENS1_IJNS_10UnderscoreENS1_IJS6_S6_EEEEEEEEES9_EEDaRKT_RKT0_ENKUlRKT_RKT0_E_clIS5_S5_EEDaSI_SL_ - $_ZN7cutlass13device_kernelIN5flash19enable_sm80_to_sm89INS1_16FlashAttnBwdSm80INS1_25CollectiveMainloopBwdSm80ILi2ELi2EN4cute5tupleIJNS5_1CILi128EEES8_NS7_ILi64EEEEEENS_10bfloat16_tEfNS_4arch4Sm80ELb1ELb0ELb1ELb0ELb1ELb0ELb0ELb0ELi2ELi4ELi4ELi4ELb0EEENS1_24CollectiveEpilogueBwdGQAISA_fSD_Li256ELb0ELb1EEENS1_25SingleTileBwdLPTSchedulerILb0ELi128ELb1EEEEEEEEEvNT_6ParamsE$_ZZN4cute19as_arithmetic_tupleINS_15ArithmeticTupleIJiiEEEEEDaRKT_ENKUlRKT_E_clIiEEDaS8_)
$_ZN7cutlass13device_kernelIN5flash19enable_sm80_to_sm89INS1_16FlashAttnBwdSm80INS1_25CollectiveMainloopBwdSm80ILi2ELi2EN4cute5tupleIJNS5_1CILi128EEES8_NS7_ILi64EEEEEENS_10bfloat16_tEfNS_4arch4Sm80ELb1ELb0ELb1ELb0ELb1ELb0ELb0ELb0ELi2ELi4ELi4ELi4ELb0EEENS1_24CollectiveEpilogueBwdGQAISA_fSD_Li256ELb0ELb1EEENS1_25SingleTileBwdLPTSchedulerILb0ELi128ELb1EEEEEEEEEvNT_6ParamsE$_ZZN4cute19as_arithmetic_tupleINS_15ArithmeticTupleIJiiEEEEEDaRKT_ENKUlRKT_E_clIiEEDaS8_:
[----:B------:R-:W-:Y:S02]  /*c4e0*/  MOV R6, R8 ;  /* 0x0000000800067202 */ /* 0x000fe40000000f00 */
[----:B------:R-:W-:Y:S02]  /*c4f0*/  MOV R8, R2 ;  /* 0x0000000200087202 */ /* 0x000fe40000000f00 */
[----:B------:R-:W-:-:S04]  /*c500*/  MOV R9, 0x0 ;  /* 0x0000000000097802 */ /* 0x000fc80000000f00 */
[----:B------:R-:W-:Y:S05]  /*c510*/  RET.REL.NODEC R8 `(_ZN7cutlass13device_kernelIN5flash19enable_sm80_to_sm89INS1_16FlashAttnBwdSm80INS1_25CollectiveMainloopBwdSm80ILi2ELi2EN4cute5tupleIJNS5_1CILi128EEES8_NS7_ILi64EEEEEENS_10bfloat16_tEfNS_4arch4Sm80ELb1ELb0ELb1ELb0ELb1ELb0ELb0ELb0ELi2ELi4ELi4ELi4ELb0EEENS1_24CollectiveEpilogueBwdGQAISA_fSD_Li256ELb0ELb1EEENS1_25SingleTileBwdLPTSchedulerILb0ELi128ELb1EEEEEEEEEvNT_6ParamsE) ;  /* 0xffff3ae008007950 */ /* 0x000fea0003c3ffff */
        .type           $_ZN7cutlass13device_kernelIN5flash19enable_sm80_to_sm89INS1_16FlashAttnBwdSm80INS1_25CollectiveMainloopBwdSm80ILi2ELi2EN4cute5tupleIJNS5_1CILi128EEES8_NS7_ILi64EEEEEENS_10bfloat16_tEfNS_4arch4Sm80ELb1ELb0ELb1ELb0ELb1ELb0ELb0ELb0ELi2ELi4ELi4ELi4ELb0EEENS1_24CollectiveEpilogueBwdGQAISA_fSD_Li256ELb0ELb1EEENS1_25SingleTileBwdLPTSchedulerILb0ELi128ELb1EEEEEEEEEvNT_6ParamsE$_ZZN4cute4diceINS_5tupleIJNS1_IJiNS1_IJiNS_1CILi0EEEEEEEEENS1_IJNS_10UnderscoreENS1_IJS6_S6_EEEEEEEEES9_EEDaRKT_RKT0_ENKUlRKT_RKT0_E_clIS5_S5_EEDaSI_SL_,@function
        .size           $_ZN7cutlass13device_kernelIN5flash19enable_sm80_to_sm89INS1_16FlashAttnBwdSm80INS1_25CollectiveMainloopBwdSm80ILi2ELi2EN4cute5tupleIJNS5_1CILi128EEES8_NS7_ILi64EEEEEENS_10bfloat16_tEfNS_4arch4Sm80ELb1ELb0ELb1ELb0ELb1ELb0ELb0ELb0ELi2ELi4ELi4ELi4ELb0EEENS1_24CollectiveEpilogueBwdGQAISA_fSD_Li256ELb0ELb1EEENS1_25SingleTileBwdLPTSchedulerILb0ELi128ELb1EEEEEEEEEvNT_6ParamsE$_ZZN4cute4diceINS_5tupleIJNS1_IJiNS1_IJiNS_1CILi0EEEEEEEEENS1_IJNS_10UnderscoreENS1_IJS6_S6_EEEEEEEEES9_EEDaRKT_RKT0_ENKUlRKT_RKT0_E_clIS5_S5_EEDaSI_SL_,($_ZN7cutlass13device_kernelIN5flash19enable_sm80_to_sm89INS1_16FlashAttnBwdSm80INS1_25CollectiveMainloopBwdSm80ILi2ELi2EN4cute5tupleIJNS5_1CILi128EEES8_NS7_ILi64EEEEEENS_10bfloat16_tEfNS_4arch4Sm80ELb1ELb0ELb1ELb0ELb1ELb0ELb0ELb0ELi2ELi4ELi4ELi4ELb0EEENS1_24CollectiveEpilogueBwdGQAISA_fSD_Li256ELb0ELb1EEENS1_25SingleTileBwdLPTSchedulerILb0ELi128ELb1EEEEEEEEEvNT_6ParamsE$_ZZN4cute4takeILi1ELi2ENS_5tupleIJNS1_IJNS_1CILi1EEENS2_ILi0EEEEEEiEEEEEDaRKT1_ENKUlDpRKT_E_clIJiEEEDaSD_ - $_ZN7cutlass13device_kernelIN5flash19enable_sm80_to_sm89INS1_16FlashAttnBwdSm80INS1_25CollectiveMainloopBwdSm80ILi2ELi2EN4cute5tupleIJNS5_1CILi128EEES8_NS7_ILi64EEEEEENS_10bfloat16_tEfNS_4arch4Sm80ELb1ELb0ELb1ELb0ELb1ELb0ELb0ELb0ELi2ELi4ELi4ELi4ELb0EEENS1_24CollectiveEpilogueBwdGQAISA_fSD_Li256ELb0ELb1EEENS1_25SingleTileBwdLPTSchedulerILb0ELi128ELb1EEEEEEEEEvNT_6ParamsE$_ZZN4cute4diceINS_5tupleIJNS1_IJiNS1_IJiNS_1CILi0EEEEEEEEENS1_IJNS_10UnderscoreENS1_IJS6_S6_EEEEEEEEES9_EEDaRKT_RKT0_ENKUlRKT_RKT0_E_clIS5_S5_EEDaSI_SL_)
$_ZN7cutlass13device_kernelIN5flash19enable_sm80_to_sm89INS1_16FlashAttnBwdSm80INS1_25CollectiveMainloopBwdSm80ILi2ELi2EN4cute5tupleIJNS5_1CILi128EEES8_NS7_ILi64EEEEEENS_10bfloat16_tEfNS_4arch4Sm80ELb1ELb0ELb1ELb0ELb1ELb0ELb0ELb0ELi2ELi4ELi4ELi4ELb0EEENS1_24CollectiveEpilogueBwdGQAISA_fSD_Li256ELb0ELb1EEENS1_25SingleTileBwdLPTSchedulerILb0ELi128ELb1EEEEEEEEEvNT_6ParamsE$_ZZN4cute4diceINS_5tupleIJNS1_IJiNS1_IJiNS_1CILi0EEEEEEEEENS1_IJNS_10UnderscoreENS1_IJS6_S6_EEEEEEEEES9_EEDaRKT_RKT0_ENKUlRKT_RKT0_E_clIS5_S5_EEDaSI_SL_:
[----:B------:R-:W-:-:S05]  /*c520*/  IADD3 R6, R2, -c[0x0][0x20], RZ ;  /* 0x8000080002067a10 */ /* 0x000fca0007ffe0ff */
[----:B------:R1:W5:Y:S01]  /*c530*/  LDL R3, [R6] ;  /* 0x0000000006037983 */ /* 0x0003620000100800 */
[----:B------:R-:W-:Y:S02]  /*c540*/  IADD3 R5, R1, 0x1680, RZ ;  /* 0x0000168001057810 */ /* 0x000fe40007ffe0ff */
[----:B------:R-:W-:Y:S02]  /*c550*/  MOV R10, 0xc580 ;  /* 0x0000c580000a7802 */ /* 0x000fe40000000f00 */
[----:B------:R-:W-:Y:S02]  /*c560*/  IADD3 R5, R5, c[0x0][0x20], RZ ;  /* 0x0000080005057a10 */ /* 0x000fe40007ffe0ff */
[----:B-1---5:R-:W-:Y:S05]  /*c570*/  CALL.REL.NOINC `($_ZN7cutlass13device_kernelIN5flash19enable_sm80_to_sm89INS1_16FlashAttnBwdSm80INS1_25CollectiveMainloopBwdSm80ILi2ELi2EN4cute5tupleIJNS5_1CILi128EEES8_NS7_ILi64EEEEEENS_10bfloat16_tEfNS_4arch4Sm80ELb1ELb0ELb1ELb0ELb1ELb0ELb0ELb0ELi2ELi4ELi4ELi4ELb0EEENS1_24CollectiveEpilogueBwdGQAISA_fSD_Li256ELb0ELb1EEENS1_25SingleTileBwdLPTSchedulerILb0ELi128ELb1EEEEEEEEEvNT_6ParamsE$_ZZN4cute6detail9lift_diceINS_5tupleIJiNS2_IJiNS_1CILi0EEEEEEEEES6_EEDaRKT_RKT0_ENKUlRKT_RKT0_E_clIiiEEDaSF_SI_) ;  /* 0x0000245000007944 */ /* 0x022fea0003c00000 */
[----:B------:R1:W5:Y:S01]  /*c580*/  LDL R3, [R6+0x4] ;  /* 0x0000040006037983 */ /* 0x0003620000100800 */
[----:B------:R-:W-:-:S03]  /*c590*/  MOV R10, 0xc5b0 ;  /* 0x0000c5b0000a7802 */ /* 0x000fc60000000f00 */
[----:B-12--5:R-:W-:Y:S05]  /*c5a0*/  CALL.REL.NOINC `($_ZN7cutlass13device_kernelIN5flash19enable_sm80_to_sm89INS1_16FlashAttnBwdSm80INS1_25CollectiveMainloopBwdSm80ILi2ELi2EN4cute5tupleIJNS5_1CILi128EEES8_NS7_ILi64EEEEEENS_10bfloat16_tEfNS_4arch4Sm80ELb1ELb0ELb1ELb0ELb1ELb0ELb0ELb0ELi2ELi4ELi4ELi4ELb0EEENS1_24CollectiveEpilogueBwdGQAISA_fSD_Li256ELb0ELb1EEENS1_25SingleTileBwdLPTSchedulerILb0ELi128ELb1EEEEEEEEEvNT_6ParamsE$_ZZN4cute6detail9lift_diceINS_5tupleIJiNS2_IJiNS_1CILi0EEEEEEEEES6_EEDaRKT_RKT0_ENKUlRKT_RKT0_E_clIS5_S5_EEDaSF_SI_) ;  /* 0x000023a000007944 */ /* 0x026fea0003c00000 */
[----:B------:R2:W-:Y:S01]  /*c5b0*/  STL [R1+0x1680], R6 ;  /* 0x0016800601007387 */ /* 0x0005e20000100800 */
[----:B------:R-:W-:-:S03]  /*c5c0*/  MOV R2, 0xc5e0 ;  /* 0x0000c5e000027802 */ /* 0x000fc60000000f00 */
[----:B-12---:R-:W-:Y:S05]  /*c5d0*/  CALL.REL.NOINC `($_ZN7cutlass13device_kernelIN5flash19enable_sm80_to_sm89INS1_16FlashAttnBwdSm80INS1_25CollectiveMainloopBwdSm80ILi2ELi2EN4cute5tupleIJNS5_1CILi128EEES8_NS7_ILi64EEEEEENS_10bfloat16_tEfNS_4arch4Sm80ELb1ELb0ELb1ELb0ELb1ELb0ELb0ELb0ELi2ELi4ELi4ELi4ELb0EEENS1_24CollectiveEpilogueBwdGQAISA_fSD_Li256ELb0ELb1EEENS1_25SingleTileBwdLPTSchedulerILb0ELi128ELb1EEEEEEEEEvNT_6ParamsE$_ZZN4cute12filter_tupleINS_5tupleIJiNS1_IJiNS_1CILi0EEEEEEEEES5_ZNS_6detail9lift_diceIS5_S5_EEDaRKT_RKT0_EUlRKT_RKT0_E_EEDaSA_SD_OT1_ENKUlDpSG_E_clIJNS1_IJiEEES4_EEEDaSN_) ;  /* 0xfffff5a000007944 */ /* 0x006fea0003c3ffff */
[----:B-----5:R-:W-:Y:S02]  /*c5e0*/  MOV R2, R5 ;  /* 0x0000000500027202 */ /* 0x020fe40000000f00 */
[----:B------:R-:W-:-:S04]  /*c5f0*/  MOV R5, 0x0 ;  /* 0x0000000000057802 */ /* 0x000fc80000000f00 */
[----:B------:R-:W-:Y:S05]  /*c600*/  RET.REL.NODEC R4 `(_ZN7cutlass13device_kernelIN5flash19enable_sm80_to_sm89INS1_16FlashAttnBwdSm80INS1_25CollectiveMainloopBwdSm80ILi2ELi2EN4cute5tupleIJNS5_1CILi128EEES8_NS7_ILi64EEEEEENS_10bfloat16_tEfNS_4arch4Sm80ELb1ELb0ELb1ELb0ELb1ELb0ELb0ELb0ELi2ELi4ELi4ELi4ELb0EEENS1_24CollectiveEpilogueBwdGQAISA_fSD_Li256ELb0ELb1EEENS1_25SingleTileBwdLPTSchedulerILb0ELi128ELb1EEEEEEEEEvNT_6ParamsE) ;  /* 0xffff39f004007950 */ /* 0x000fea0003c3ffff */
        .type           $_ZN7cutlass13device_kernelIN5flash19enable_sm80_to_sm89INS1_16FlashAttnBwdSm80INS1_25CollectiveMainloopBwdSm80ILi2ELi2EN4cute5tupleIJNS5_1CILi128EEES8_NS7_ILi64EEEEEENS_10bfloat16_tEfNS_4arch4Sm80ELb1ELb0ELb1ELb0ELb1ELb0ELb0ELb0ELi2ELi4ELi4ELi4ELb0EEENS1_24CollectiveEpilogueBwdGQAISA_fSD_Li256ELb0ELb1EEENS1_25SingleTileBwdLPTSchedulerILb0ELi128ELb1EEEEEEEEEvNT_6ParamsE$_ZZN4cute4takeILi1ELi2ENS_5tupleIJNS1_IJNS_1CILi1EEENS2_ILi0EEEEEEiEEEEEDaRKT1_ENKUlDpRKT_E_clIJiEEEDaSD_,@function
        .size           $_ZN7cutlass13device_kernelIN5flash19enable_sm80_to_sm89INS1_16FlashAttnBwdSm80INS1_25CollectiveMainloopBwdSm80ILi2ELi2EN4cute5tupleIJNS5_1CILi128EEES8_NS7_ILi64EEEEEENS_10bfloat16_tEfNS_4arch4Sm80ELb1ELb0ELb1ELb0ELb1ELb0ELb0ELb0ELi2ELi4ELi4ELi4ELb0EEENS1_24CollectiveEpilogueBwdGQAISA_fSD_Li256ELb0ELb1EEENS1_25SingleTileBwdLPTSchedulerILb0ELi128ELb1EEEEEEEEEvNT_6ParamsE$_ZZN4cute4takeILi1ELi2ENS_5tupleIJNS1_IJNS_1CILi1EEENS2_ILi0EEEEEEiEEEEEDaRKT1_ENKUlDpRKT_E_clIJiEEEDaSD_,($_ZN7cutlass13device_kernelIN5flash19enable_sm80_to_sm89INS1_16FlashAttnBwdSm80INS1_25CollectiveMainloopBwdSm80ILi2ELi2EN4cute5tupleIJNS5_1CILi128EEES8_NS7_ILi64EEEEEENS_10bfloat16_tEfNS_4arch4Sm80ELb1ELb0ELb1ELb0ELb1ELb0ELb0ELb0ELi2ELi4ELi4ELi4ELb0EEENS1_24CollectiveEpilogueBwdGQAISA_fSD_Li256ELb0ELb1EEENS1_25SingleTileBwdLPTSchedulerILb0ELi128ELb1EEEEEEEEEvNT_6ParamsE$_ZZN4cute4takeILi1ELi3ENS_5tupleIJNS1_IJNS_1CILi1EEENS2_ILi512EEEiEEENS2_ILi4096EEENS1_IJNS1_IJiiEEENS2_ILi8192EEEEEEEEEEEDaRKT1_ENKUlDpRKT_E_clIJS6_S9_EEEDaSH_ - $_ZN7cutlass13device_kernelIN5flash19enable_sm80_to_sm89INS1_16FlashAttnBwdSm80INS1_25CollectiveMainloopBwdSm80ILi2ELi2EN4cute5tupleIJNS5_1CILi128EEES8_NS7_ILi64EEEEEENS_10bfloat16_tEfNS_4arch4Sm80ELb1ELb0ELb1ELb0ELb1ELb0ELb0ELb0ELi2ELi4ELi4ELi4ELb0EEENS1_24CollectiveEpilogueBwdGQAISA_fSD_Li256ELb0ELb1EEENS1_25SingleTileBwdLPTSchedulerILb0ELi128ELb1EEEEEEEEEvNT_6ParamsE$_ZZN4cute4takeILi1ELi2ENS_5tupleIJNS1_IJNS_1CILi1EEENS2_ILi0EEEEEEiEEEEEDaRKT1_ENKUlDpRKT_E_clIJiEEEDaSD_)
$_ZN7cutlass13device_kernelIN5flash19enable_sm80_to_sm89INS1_16FlashAttnBwdSm80INS1_25CollectiveMainloopBwdSm80ILi2ELi2EN4cute5tupleIJNS5_1CILi128EEES8_NS7_ILi64EEEEEENS_10bfloat16_tEfNS_4arch4Sm80ELb1ELb0ELb1ELb0ELb1ELb0ELb0ELb0ELi2ELi4ELi4ELi4ELb0EEENS1_24CollectiveEpilogueBwdGQAISA_fSD_Li256ELb0ELb1EEENS1_25SingleTileBwdLPTSchedulerILb0ELi128ELb1EEEEEEEEEvNT_6ParamsE$_ZZN4cute4takeILi1ELi2ENS_5tupleIJNS1_IJNS_1CILi1EEENS2_ILi0EEEEEEiEEEEEDaRKT1_ENKUlDpRKT_E_clIJiEEEDaSD_:
[----:B------:R-:W-:Y:S02]  /*c610*/  IADD3 R2, R1, 0x1680, RZ ;  /* 0x0000168001027810 */ /* 0x000fe40007ffe0ff */
[----:B------:R-:W-:Y:S02]  /*c620*/  MOV R8, 0xc650 ;  /* 0x0000c65000087802 */ /* 0x000fe40000000f00 */
[----:B------:R-:W-:Y:S02]  /*c630*/  IADD3 R2, R2, c[0x0][0x20], RZ ;  /* 0x0000080002027a10 */ /* 0x000fe40007ffe0ff */
[----:B------:R-:W-:Y:S05]  /*c640*/  CALL.REL.NOINC `($_ZN7cutlass13device_kernelIN5flash19enable_sm80_to_sm89INS1_16FlashAttnBwdSm80INS1_25CollectiveMainloopBwdSm80ILi2ELi2EN4cute5tupleIJNS5_1CILi128EEES8_NS7_ILi64EEEEEENS_10bfloat16_tEfNS_4arch4Sm80ELb1ELb0ELb1ELb0ELb1ELb0ELb0ELb0ELi2ELi4ELi4ELi4ELb0EEENS1_24CollectiveEpilogueBwdGQAISA_fSD_Li256ELb0ELb1EEENS1_25SingleTileBwdLPTSchedulerILb0ELi128ELb1EEEEEEEEEvNT_6ParamsE$_ZN4cute3eso3ESOILb0ELb1EJiEEC2ERKi) ;  /* 0xffffab6000007944 */ /* 0x000fea0003c3ffff */
[----:B-1----:R1:W5:Y:S01]  /*c650*/  LDL R3, [R1+0x1680] ;  /* 0x0016800001037983 */ /* 0x0023620000100800 */
[----:B------:R-:W-:-:S04]  /*c660*/  MOV R7, 0x0 ;  /* 0x0000000000077802 */ /* 0x000fc80000000f00 */
[----:B------:R-:W-:Y:S05]  /*c670*/  RET.REL.NODEC R6 `(_ZN7cutlass13device_kernelIN5flash19enable_sm80_to_sm89INS1_16FlashAttnBwdSm80INS1_25CollectiveMainloopBwdSm80ILi2ELi2EN4cute5tupleIJNS5_1CILi128EEES8_NS7_ILi64EEEEEENS_10bfloat16_tEfNS_4arch4Sm80ELb1ELb0ELb1ELb0ELb1ELb0ELb0ELb0ELi2ELi4ELi4ELi4ELb0EEENS1_24CollectiveEpilogueBwdGQAISA_fSD_Li256ELb0ELb1EEENS1_25SingleTileBwdLPTSchedulerILb0ELi128ELb1EEEEEEEEEvNT_6ParamsE) ;  /* 0xffff398006007950 */ /* 0x000fea0003c3ffff */
        .type           $_ZN7cutlass13device_kernelIN5flash19enable_sm80_to_sm89INS1_16FlashAttnBwdSm80INS1_25CollectiveMainloopBwdSm80ILi2ELi2EN4cute5tupleIJNS5_1CILi128EEES8_NS7_ILi64EEEEEENS_10bfloat16_tEfNS_4arch4Sm80ELb1ELb0ELb1ELb0ELb1ELb0ELb0ELb0ELi2ELi4ELi4ELi4ELb0EEENS1_24CollectiveEpilogueBwdGQAISA_fSD_Li256ELb0ELb1EEENS1_25SingleTileBwdLPTSchedulerILb0ELi128ELb1EEEEEEEEEvNT_6ParamsE$_ZZN4cute4takeILi1ELi3ENS_5tupleIJNS1_IJNS_1CILi1EEENS2_ILi512EEEiEEENS2_ILi4096EEENS1_IJNS1_IJiiEEENS2_ILi8192EEEEEEEEEEEDaRKT1_ENKUlDpRKT_E_clIJS6_S9_EEEDaSH_,@function
        .size           $_ZN7cutlass13device_kernelIN5flash19enable_sm80_to_sm89INS1_16FlashAttnBwdSm80INS1_25CollectiveMainloopBwdSm80ILi2ELi2EN4cute5tupleIJNS5_1CILi128EEES8_NS7_ILi64EEEEEENS_10bfloat16_tEfNS_4arch4Sm80ELb1ELb0ELb1ELb0ELb1ELb0ELb0ELb0ELi2ELi4ELi4ELi4ELb0EEENS1_24CollectiveEpilogueBwdGQAISA_fSD_Li256ELb0ELb1EEENS1_25SingleTileBwdLPTSchedulerILb0ELi128ELb1EEEEEEEEEvNT_6ParamsE$_ZZN4cute4takeILi1ELi3ENS_5tupleIJNS1_IJNS_1CILi1EEENS2_ILi512EEEiEEENS2_ILi4096EEENS1_IJNS1_IJiiEEENS2_ILi8192EEEEEEEEEEEDaRKT1_ENKUlDpRKT_E_clIJS6_S9_EEEDaSH_,($_ZN7cutlass13device_kernelIN5flash19enable_sm80_to_sm89INS1_16FlashAttnBwdSm80INS1_25CollectiveMainloopBwdSm80ILi2ELi2EN4cute5tupleIJNS5_1CILi128EEES8_NS7_ILi64EEEEEENS_10bfloat16_tEfNS_4arch4Sm80ELb1ELb0ELb1ELb0ELb1ELb0ELb0ELb0ELi2ELi4ELi4ELi4ELb0EEENS1_24CollectiveEpilogueBwdGQAISA_fSD_Li256ELb0ELb1EEENS1_25SingleTileBwdLPTSchedulerILb0ELi128ELb1EEEEEEEEEvNT_6ParamsE$_ZZN4cute4takeILi1ELi3ENS_5tupleIJNS1_IJNS_1CILi1EEENS2_ILi512EEEiEEENS2_ILi4096EEENS1_IJiiEEEEEEEEDaRKT1_ENKUlDpRKT_E_clIJS6_S7_EEEDaSF_ - $_ZN7cutlass13device_kernelIN5flash19enable_sm80_to_sm89INS1_16FlashAttnBwdSm80INS1_25CollectiveMainloopBwdSm80ILi2ELi2EN4cute5tupleIJNS5_1CILi128EEES8_NS7_ILi64EEEEEENS_10bfloat16_tEfNS_4arch4Sm80ELb1ELb0ELb1ELb0ELb1ELb0ELb0ELb0ELi2ELi4ELi4ELi4ELb0EEENS1_24CollectiveEpilogueBwdGQAISA_fSD_Li256ELb0ELb1EEENS1_25SingleTileBwdLPTSchedulerILb0ELi128ELb1EEEEEEEEEvNT_6ParamsE$_ZZN4cute4takeILi1ELi3ENS_5tupleIJNS1_IJNS_1CILi1EEENS2_ILi512EEEiEEENS2_ILi4096EEENS1_IJNS1_IJiiEEENS2_ILi8192EEEEEEEEEEEDaRKT1_ENKUlDpRKT_E_clIJS6_S9_EEEDaSH_)
$_ZN7cutlass13device_kernelIN5flash19enable_sm80_to_sm89INS1_16FlashAttnBwdSm80INS1_25CollectiveMainloopBwdSm80ILi2ELi2EN4cute5tupleIJNS5_1CILi128EEES8_NS7_ILi64EEEEEENS_10bfloat16_tEfNS_4arch4Sm80ELb1ELb0ELb1ELb0ELb1ELb0ELb0ELb0ELi2ELi4ELi4ELi4ELb0EEENS1_24CollectiveEpilogueBwdGQAISA_fSD_Li256ELb0ELb1EEENS1_25SingleTileBwdLPTSchedulerILb0ELi128ELb1EEEEEEEEEvNT_6ParamsE$_ZZN4cute4takeILi1ELi3ENS_5tupleIJNS1_IJNS_1CILi1EEENS2_ILi512EEEiEEENS2_ILi4096EEENS1_IJNS1_IJiiEEENS2_ILi8192EEEEEEEEEEEDaRKT1_ENKUlDpRKT_E_clIJS6_S9_EEEDaSH_:
[----:B------:R-:W-:Y:S02]  /*c680*/  IADD3 R2, R1, 0x1680, RZ ;  /* 0x0000168001027810 */ /* 0x000fe40007ffe0ff */
[----:B------:R-:W-:Y:S02]  /*c690*/  MOV R6, 0xc6c0 ;  /* 0x0000c6c000067802 */ /* 0x000fe40000000f00 */
[----:B------:R-:W-:Y:S02]  /*c6a0*/  IADD3 R2, R2, c[0x0][0x20], RZ ;  /* 0x0000080002027a10 */ /* 0x000fe40007ffe0ff */
[----:B------:R-:W-:Y:S05]  /*c6b0*/  CALL.REL.NOINC `($_ZN7cutlass13device_kernelIN5flash19enable_sm80_to_sm89INS1_16FlashAttnBwdSm80INS1_25CollectiveMainloopBwdSm80ILi2ELi2EN4cute5tupleIJNS5_1CILi128EEES8_NS7_ILi64EEEEEENS_10bfloat16_tEfNS_4arch4Sm80ELb1ELb0ELb1ELb0ELb1ELb0ELb0ELb0ELi2ELi4ELi4ELi4ELb0EEENS1_24CollectiveEpilogueBwdGQAISA_fSD_Li256ELb0ELb1EEENS1_25SingleTileBwdLPTSchedulerILb0ELi128ELb1EEEEEEEEEvNT_6ParamsE$_ZN4cute3eso3ESOILb1ELb0EJNS_1CILi4096EEENS_5tupleIJNS4_IJiiEEENS2_ILi8192EEEEEEEEC2ERKS3_RKS7_) ;  /* 0xffffb7f000007944 */ /* 0x000fea0003c3ffff */
[----:B-1----:R1:W5:Y:S01]  /*c6c0*/  LDL.64 R2, [R1+0x1680] ;  /* 0x0016800001027983 */ /* 0x0023620000100a00 */
[----:B------:R-:W-:-:S04]  /*c6d0*/  MOV R5, 0x0 ;  /* 0x0000000000057802 */ /* 0x000fc80000000f00 */
[----:B------:R-:W-:Y:S05]  /*c6e0*/  RET.REL.NODEC R4 `(_ZN7cutlass13device_kernelIN5flash19enable_sm80_to_sm89INS1_16FlashAttnBwdSm80INS1_25CollectiveMainloopBwdSm80ILi2ELi2EN4cute5tupleIJNS5_1CILi128EEES8_NS7_ILi64EEEEEENS_10bfloat16_tEfNS_4arch4Sm80ELb1ELb0ELb1ELb0ELb1ELb0ELb0ELb0ELi2ELi4ELi4ELi4ELb0EEENS1_24CollectiveEpilogueBwdGQAISA_fSD_Li256ELb0ELb1EEENS1_25SingleTileBwdLPTSchedulerILb0ELi128ELb1EEEEEEEEEvNT_6ParamsE) ;  /* 0xffff391004007950 */ /* 0x000fea0003c3ffff */
        .type           $_ZN7cutlass13device_kernelIN5flash19enable_sm80_to_sm89INS1_16FlashAttnBwdSm80INS1_25CollectiveMainloopBwdSm80ILi2ELi2EN4cute5tupleIJNS5_1CILi128EEES8_NS7_ILi64EEEEEENS_10bfloat16_tEfNS_4arch4Sm80ELb1ELb0ELb1ELb0ELb1ELb0ELb0ELb0ELi2ELi4ELi4ELi4ELb0EEENS1_24CollectiveEpilogueBwdGQAISA_fSD_Li256ELb0ELb1EEENS1_25SingleTileBwdLPTSchedulerILb0ELi128ELb1EEEEEEEEEvNT_6ParamsE$_ZZN4cute4takeILi1ELi3ENS_5tupleIJNS1_IJNS_1CILi1EEENS2_ILi512EEEiEEENS2_ILi4096EEENS1_IJiiEEEEEEEEDaRKT1_ENKUlDpRKT_E_clIJS6_S7_EEEDaSF_,@function
        .size           $_ZN7cutlass13device_kernelIN5flash19enable_sm80_to_sm89INS1_16FlashAttnBwdSm80INS1_25CollectiveMainloopBwdSm80ILi2ELi2EN4cute5tupleIJNS5_1CILi128EEES8_NS7_ILi64EEEEEENS_10bfloat16_tEfNS_4arch4Sm80ELb1ELb0ELb1ELb0ELb1ELb0ELb0ELb0ELi2ELi4ELi4ELi4ELb0EEENS1_24CollectiveEpilogueBwdGQAISA_fSD_Li256ELb0ELb1EEENS1_25SingleTileBwdLPTSchedulerILb0ELi128ELb1EEEEEEEEEvNT_6ParamsE$_ZZN4cute4takeILi1ELi3ENS_5tupleIJNS1_IJNS_1CILi1EEENS2_ILi512EEEiEEENS2_ILi4096EEENS1_IJiiEEEEEEEEDaRKT1_ENKUlDpRKT_E_clIJS6_S7_EEEDaSF_,($_ZN7cutlass13device_kernelIN5flash19enable_sm80_to_sm89INS1_16FlashAttnBwdSm80INS1_25CollectiveMainloopBwdSm80ILi2ELi2EN4cute5tupleIJNS5_1CILi128EEES8_NS7_ILi64EEEEEENS_10bfloat16_tEfNS_4arch4Sm80ELb1ELb0ELb1ELb0ELb1ELb0ELb0ELb0ELi2ELi4ELi4ELi4ELb0EEENS1_24CollectiveEpilogueBwdGQAISA_fSD_Li256ELb0ELb1EEENS1_25SingleTileBwdLPTSchedulerILb0ELi128ELb1EEEEEEEEEvNT_6ParamsE$_ZZN4cute4takeILi1ELi3ENS_5tupleIJNS1_IJNS_1CILi1EEEiEEENS2_ILi1024EEENS1_IJiiEEEEEEEEDaRKT1_ENKUlDpRKT_E_clIJS5_S6_EEEDaSE_ - $_ZN7cutlass13device_kernelIN5flash19enable_sm80_to_sm89INS1_16FlashAttnBwdSm80INS1_25CollectiveMainloopBwdSm80ILi2ELi2EN4cute5tupleIJNS5_1CILi128EEES8_NS7_ILi64EEEEEENS_10bfloat16_tEfNS_4arch4Sm80ELb1ELb0ELb1ELb0ELb1ELb0ELb0ELb0ELi2ELi4ELi4ELi4ELb0EEENS1_24CollectiveEpilogueBwdGQAISA_fSD_Li256ELb0ELb1EEENS1_25SingleTileBwdLPTSchedulerILb0ELi128ELb1EEEEEEEEEvNT_6ParamsE$_ZZN4cute4takeILi1ELi3ENS_5tupleIJNS1_IJNS_1CILi1EEENS2_ILi512EEEiEEENS2_ILi4096EEENS1_IJiiEEEEEEEEDaRKT1_ENKUlDpRKT_E_clIJS6_S7_EEEDaSF_)
$_ZN7cutlass13device_kernelIN5flash19enable_sm80_to_sm89INS1_16FlashAttnBwdSm80INS1_25CollectiveMainloopBwdSm80ILi2ELi2EN4cute5tupleIJNS5_1CILi128EEES8_NS7_ILi64EEEEEENS_10bfloat16_tEfNS_4arch4Sm80ELb1ELb0ELb1ELb0ELb1ELb0ELb0ELb0ELi2ELi4ELi4ELi4ELb0EEENS1_24CollectiveEpilogueBwdGQAISA_fSD_Li256ELb0ELb1EEENS1_25SingleTileBwdLPTSchedulerILb0ELi128ELb1EEEEEEEEEvNT_6ParamsE$_ZZN4cute4takeILi1ELi3ENS_5tupleIJNS1_IJNS_1CILi1EEENS2_ILi512EEEiEEENS2_ILi4096EEENS1_IJiiEEEEEEEEDaRKT1_ENKUlDpRKT_E_clIJS6_S7_EEEDaSF_:
[----:B------:R-:W-:Y:S02]  /*c6f0*/  IADD3 R2, R1, 0x1380, RZ ;  /* 0x0000138001027810 */ /* 0x000fe40007ffe0ff */
[----:B------:R-:W-:Y:S02]  /*c700*/  MOV R6, 0xc730 ;  /* 0x0000c73000067802 */ /* 0x000fe40000000f00 */
[----:B------:R-:W-:Y:S02]  /*c710*/  IADD3 R2, R2, c[0x0][0x20], RZ ;  /* 0x0000080002027a10 */ /* 0x000fe40007ffe0ff */
[----:B------:R-:W-:Y:S05]  /*c720*/  CALL.REL.NOINC `($_ZN7cutlass13device_kernelIN5flash19enable_sm80_to_sm89INS1_16FlashAttnBwdSm80INS1_25CollectiveMainloopBwdSm80ILi2ELi2EN4cute5tupleIJNS5_1CILi128EEES8_NS7_ILi64EEEEEENS_10bfloat16_tEfNS_4arch4Sm80ELb1ELb0ELb1ELb0ELb1ELb0ELb0ELb0ELi2ELi4ELi4ELi4ELb0EEENS1_24CollectiveEpilogueBwdGQAISA_fSD_Li256ELb0ELb1EEENS1_25SingleTileBwdLPTSchedulerILb0ELi128ELb1EEEEEEEEEvNT_6ParamsE$_ZN4cute3eso3ESOILb1ELb0EJNS_1CILi4096EEENS_5tupleIJiiEEEEEC2ERKS3_RKS5_) ;  /* 0xffffb7e000007944 */ /* 0x000fea0003c3ffff */
[----:B-1----:R1:W5:Y:S01]  /*c730*/  LDL.64 R2, [R1+0x1380] ;  /* 0x0013800001027983 */ /* 0x0023620000100a00 */
[----:B------:R-:W-:-:S04]  /*c740*/  MOV R5, 0x0 ;  /* 0x0000000000057802 */ /* 0x000fc80000000f00 */
[----:B------:R-:W-:Y:S05]  /*c750*/  RET.REL.NODEC R4 `(_ZN7cutlass13device_kernelIN5flash19enable_sm80_to_sm89INS1_16FlashAttnBwdSm80INS1_25CollectiveMainloopBwdSm80ILi2ELi2EN4cute5tupleIJNS5_1CILi128EEES8_NS7_ILi64EEEEEENS_10bfloat16_tEfNS_4arch4Sm80ELb1ELb0ELb1ELb0ELb1ELb0ELb0ELb0ELi2ELi4ELi4ELi4ELb0EEENS1_24CollectiveEpilogueBwdGQAISA_fSD_Li256ELb0ELb1EEENS1_25SingleTileBwdLPTSchedulerILb0ELi128ELb1EEEEEEEEEvNT_6ParamsE) ;  /* 0xffff38a004007950 */ /* 0x000fea0003c3ffff */
        .type           $_ZN7cutlass13device_kernelIN5flash19enable_sm80_to_sm89INS1_16FlashAttnBwdSm80INS1_25CollectiveMainloopBwdSm80ILi2ELi2EN4cute5tupleIJNS5_1CILi128EEES8_NS7_ILi64EEEEEENS_10bfloat16_tEfNS_4arch4Sm80ELb1ELb0ELb1ELb0ELb1ELb0ELb0ELb0ELi2ELi4ELi4ELi4ELb0EEENS1_24CollectiveEpilogueBwdGQAISA_fSD_Li256ELb0ELb1EEENS1_25SingleTileBwdLPTSchedulerILb0ELi128ELb1EEEEEEEEEvNT_6ParamsE$_ZZN4cute4takeILi1ELi3ENS_5tupleIJNS1_IJNS_1CILi1EEEiEEENS2_ILi1024EEENS1_IJiiEEEEEEEEDaRKT1_ENKUlDpRKT_E_clIJS5_S6_EEEDaSE_,@function
        .size           $_ZN7cutlass13device_kernelIN5flash19enable_sm80_to_sm89INS1_16FlashAttnBwdSm80INS1_25CollectiveMainloopBwdSm80ILi2ELi2EN4cute5tupleIJNS5_1CILi128EEES8_NS7_ILi64EEEEEENS_10bfloat16_tEfNS_4arch4Sm80ELb1ELb0ELb1ELb0ELb1ELb0ELb0ELb0ELi2ELi4ELi4ELi4ELb0EEENS1_24CollectiveEpilogueBwdGQAISA_fSD_Li256ELb0ELb1EEENS1_25SingleTileBwdLPTSchedulerILb0ELi128ELb1EEEEEEEEEvNT_6ParamsE$_ZZN4cute4takeILi1ELi3ENS_5tupleIJNS1_IJNS_1CILi1EEEiEEENS2_ILi1024EEENS1_IJiiEEEEEEEEDaRKT1_ENKUlDpRKT_E_clIJS5_S6_EEEDaSE_,($_ZN7cutlass13device_kernelIN5flash19enable_sm80_to_sm89INS1_16FlashAttnBwdSm80INS1_25CollectiveMainloopBwdSm80ILi2ELi2EN4cute5tupleIJNS5_1CILi128EEES8_NS7_ILi64EEEEEENS_10bfloat16_tEfNS_4arch4Sm80ELb1ELb0ELb1ELb0ELb1ELb0ELb0ELb0ELi2ELi4ELi4ELi4ELb0EEENS1_24CollectiveEpilogueBwdGQAISA_fSD_Li256ELb0ELb1EEENS1_25SingleTileBwdLPTSchedulerILb0ELi128ELb1EEEEEEEEEvNT_6ParamsE$_ZZN4cute4takeILi1ELi3ENS_5tupleIJNS1_IJiNS_1CILi512EEEEEENS1_IJiiEEENS2_ILi1024EEEEEEEEDaRKT1_ENKUlDpRKT_E_clIJS5_S6_EEEDaSE_ - $_ZN7cutlass13device_kernelIN5flash19enable_sm80_to_sm89INS1_16FlashAttnBwdSm80INS1_25CollectiveMainloopBwdSm80ILi2ELi2EN4cute5tupleIJNS5_1CILi128EEES8_NS7_ILi64EEEEEENS_10bfloat16_tEfNS_4arch4Sm80ELb1ELb0ELb1ELb0ELb1ELb0ELb0ELb0ELi2ELi4ELi4ELi4ELb0EEENS1_24CollectiveEpilogueBwdGQAISA_fSD_Li256ELb0ELb1EEENS1_25SingleTileBwdLPTSchedulerILb0ELi128ELb1EEEEEEEEEvNT_6ParamsE$_ZZN4cute4takeILi1ELi3ENS_5tupleIJNS1_IJNS_1CILi1EEEiEEENS2_ILi1024EEENS1_IJiiEEEEEEEEDaRKT1_ENKUlDpRKT_E_clIJS5_S6_EEEDaSE_)
$_ZN7cutlass13device_kernelIN5flash19enable_sm80_to_sm89INS1_16FlashAttnBwdSm80INS1_25CollectiveMainloopBwdSm80ILi2ELi2EN4cute5tupleIJNS5_1CILi128EEES8_NS7_ILi64EEEEEENS_10bfloat16_tEfNS_4arch4Sm80ELb1ELb0ELb1ELb0ELb1ELb0ELb0ELb0ELi2ELi4ELi4ELi4ELb0EEENS1_24CollectiveEpilogueBwdGQAISA_fSD_Li256ELb0ELb1EEENS1_25SingleTileBwdLPTSchedulerILb0ELi128ELb1EEEEEEEEEvNT_6ParamsE$_ZZN4cute4takeILi1ELi3ENS_5tupleIJNS1_IJNS_1CILi1EEEiEEENS2_ILi1024EEENS1_IJiiEEEEEEEEDaRKT1_ENKUlDpRKT_E_clIJS5_S6_EEEDaSE_:
[----:B------:R-:W-:Y:S02]  /*c760*/  IADD3 R2, R1, 0x1380, RZ ;  /* 0x0000138001027810 */ /* 0x000fe40007ffe0ff */
[----:B------:R-:W-:Y:S02]  /*c770*/  MOV R6, 0xc7a0 ;  /* 0x0000c7a000067802 */ /* 0x000fe40000000f00 */
[----:B------:R-:W-:Y:S02]  /*c780*/  IADD3 R2, R2, c[0x0][0x20], RZ ;  /* 0x0000080002027a10 */ /* 0x000fe40007ffe0ff */
[----:B------:R-:W-:Y:S05]  /*c790*/  CALL.REL.NOINC `($_ZN7cutlass13device_kernelIN5flash19enable_sm80_to_sm89INS1_16FlashAttnBwdSm80INS1_25CollectiveMainloopBwdSm80ILi2ELi2EN4cute5tupleIJNS5_1CILi128EEES8_NS7_ILi64EEEEEENS_10bfloat16_tEfNS_4arch4Sm80ELb1ELb0ELb1ELb0ELb1ELb0ELb0ELb0ELi2ELi4ELi4ELi4ELb0EEENS1_24CollectiveEpilogueBwdGQAISA_fSD_Li256ELb0ELb1EEENS1_25SingleTileBwdLPTSchedulerILb0ELi128ELb1EEEEEEEEEvNT_6ParamsE$_ZN4cute3eso3ESOILb1ELb0EJNS_1CILi1024EEENS_5tupleIJiiEEEEEC2ERKS3_RKS5_) ;  /* 0xffffb18000007944 */ /* 0x000fea0003c3ffff */
[----:B-1----:R1:W5:Y:S01]  /*c7a0*/  LDL.64 R2, [R1+0x1380] ;  /* 0x0013800001027983 */ /* 0x0023620000100a00 */
[----:B------:R-:W-:-:S04]  /*c7b0*/  MOV R5, 0x0 ;  /* 0x0000000000057802 */ /* 0x000fc80000000f00 */
[----:B------:R-:W-:Y:S05]  /*c7c0*/  RET.REL.NODEC R4 `(_ZN7cutlass13device_kernelIN5flash19enable_sm80_to_sm89INS1_16FlashAttnBwdSm80INS1_25CollectiveMainloopBwdSm80ILi2ELi2EN4cute5tupleIJNS5_1CILi128EEES8_NS7_ILi64EEEEEENS_10bfloat16_tEfNS_4arch4Sm80ELb1ELb0ELb1ELb0ELb1ELb0ELb0ELb0ELi2ELi4ELi4ELi4ELb0EEENS1_24CollectiveEpilogueBwdGQAISA_fSD_Li256ELb0ELb1EEENS1_25SingleTileBwdLPTSchedulerILb0ELi128ELb1EEEEEEEEEvNT_6ParamsE) ;  /* 0xffff383004007950 */ /* 0x000fea0003c3ffff */
        .type           $_ZN7cutlass13device_kernelIN5flash19enable_sm80_to_sm89INS1_16FlashAttnBwdSm80INS1_25CollectiveMainloopBwdSm80ILi2ELi2EN4cute5tupleIJNS5_1CILi128EEES8_NS7_ILi64EEEEEENS_10bfloat16_tEfNS_4arch4Sm80ELb1ELb0ELb1ELb0ELb1ELb0ELb0ELb0ELi2ELi4ELi4ELi4ELb0EEENS1_24CollectiveEpilogueBwdGQAISA_fSD_Li256ELb0ELb1EEENS1_25SingleTileBwdLPTSchedulerILb0ELi128ELb1EEEEEEEEEvNT_6ParamsE$_ZZN4cute4takeILi1ELi3ENS_5tupleIJNS1_IJiNS_1CILi512EEEEEENS1_IJiiEEENS2_ILi1024EEEEEEEEDaRKT1_ENKUlDpRKT_E_clIJS5_S6_EEEDaSE_,@function
        .size           $_ZN7cutlass13device_kernelIN5flash19enable_sm80_to_sm89INS1_16FlashAttnBwdSm80INS1_25CollectiveMainloopBwdSm80ILi2ELi2EN4cute5tupleIJNS5_1CILi128EEES8_NS7_ILi64EEEEEENS_10bfloat16_tEfNS_4arch4Sm80ELb1ELb0ELb1ELb0ELb1ELb0ELb0ELb0ELi2ELi4ELi4ELi4ELb0EEENS1_24CollectiveEpilogueBwdGQAISA_fSD_Li256ELb0ELb1EEENS1_25SingleTileBwdLPTSchedulerILb0ELi128ELb1EEEEEEEEEvNT_6ParamsE$_ZZN4cute4takeILi1ELi3ENS_5tupleIJNS1_IJiNS_1CILi512EEEEEENS1_IJiiEEENS2_ILi1024EEEEEEEEDaRKT1_ENKUlDpRKT_E_clIJS5_S6_EEEDaSE_,($_ZN7cutlass13device_kernelIN5flash19enable_sm80_to_sm89INS1_16FlashAttnBwdSm80INS1_25CollectiveMainloopBwdSm80ILi2ELi2EN4cute5tupleIJNS5_1CILi128EEES8_NS7_ILi64EEEEEENS_10bfloat16_tEfNS_4arch4Sm80ELb1ELb0ELb1ELb0ELb1ELb0ELb0ELb0ELi2ELi4ELi4ELi4ELb0EEENS1_24CollectiveEpilogueBwdGQAISA_fSD_Li256ELb0ELb1EEENS1_25SingleTileBwdLPTSchedulerILb0ELi128ELb1EEEEEEEEEvNT_6ParamsE$_ZZN4cute5sliceINS_5tupleIJNS1_IJNS_10UnderscoreENS_1CILi0EEEEEENS1_IJS4_S2_EEEEEENS1_IJNS1_IJNS1_IJNS3_ILi1EEES4_EEES4_EEENS1_IJNS1_IJS4_S4_EEEiEEEEEEEEDaRKT_RKT0_ENKUlRKT_RKT0_E_clIS6_SC_EEDaSM_SP_ - $_ZN7cutlass13device_kernelIN5flash19enable_sm80_to_sm89INS1_16FlashAttnBwdSm80INS1_25CollectiveMainloopBwdSm80ILi2ELi2EN4cute5tupleIJNS5_1CILi128EEES8_NS7_ILi64EEEEEENS_10bfloat16_tEfNS_4arch4Sm80ELb1ELb0ELb1ELb0ELb1ELb0ELb0ELb0ELi2ELi4ELi4ELi4ELb0EEENS1_24CollectiveEpilogueBwdGQAISA_fSD_Li256ELb0ELb1EEENS1_25SingleTileBwdLPTSchedulerILb0ELi128ELb1EEEEEEEEEvNT_6ParamsE$_ZZN4cute4takeILi1ELi3ENS_5tupleIJNS1_IJiNS_1CILi512EEEEEENS1_IJiiEEENS2_ILi1024EEEEEEEEDaRKT1_ENKUlDpRKT_E_clIJS5_S6_EEEDaSE_)
$_ZN7cutlass13device_kernelIN5flash19enable_sm80_to_sm89INS1_16FlashAttnBwdSm80INS1_25CollectiveMainloopBwdSm80ILi2ELi2EN4cute5tupleIJNS5_1CILi128EEES8_NS7_ILi64EEEEEENS_10bfloat16_tEfNS_4arch4Sm80ELb1ELb0ELb1ELb0ELb1ELb0ELb0ELb0ELi2ELi4ELi4ELi4ELb0EEENS1_24CollectiveEpilogueBwdGQAISA_fSD_Li256ELb0ELb1EEENS1_25SingleTileBwdLPTSchedulerILb0ELi128ELb1EEEEEEEEEvNT_6ParamsE$_ZZN4cute4takeILi1ELi3ENS_5tupleIJNS1_IJiNS_1CILi512EEEEEENS1_IJiiEEENS2_ILi1024EEEEEEEEDaRKT1_ENKUlDpRKT_E_clIJS5_S6_EEEDaSE_:
[----:B------:R-:W-:Y:S02]  /*c7d0*/  IADD3 R2, R1, 0x1680, RZ ;  /* 0x0000168001027810 */ /* 0x000fe40007ffe0ff */
[----:B------:R-:W-:Y:S02]  /*c7e0*/  MOV R6, 0xc810 ;  /* 0x0000c81000067802 */ /* 0x000fe40000000f00 */
[----:B------:R-:W-:Y:S02]  /*c7f0*/  IADD3 R2, R2, c[0x0][0x20], RZ ;  /* 0x0000080002027a10 */ /* 0x000fe40007ffe0ff */
[----:B------:R-:W-:Y:S05]  /*c800*/  CALL.REL.NOINC `($_ZN7cutlass13device_kernelIN5flash19enable_sm80_to_sm89INS1_16FlashAttnBwdSm80INS1_25CollectiveMainloopBwdSm80ILi2ELi2EN4cute5tupleIJNS5_1CILi128EEES8_NS7_ILi64EEEEEENS_10bfloat16_tEfNS_4arch4Sm80ELb1ELb0ELb1ELb0ELb1ELb0ELb0ELb0ELi2ELi4ELi4ELi4ELb0EEENS1_24CollectiveEpilogueBwdGQAISA_fSD_Li256ELb0ELb1EEENS1_25SingleTileBwdLPTSchedulerILb0ELi128ELb1EEEEEEEEEvNT_6ParamsE$_ZN4cute3eso3ESOILb0ELb1EJNS_5tupleIJiiEEENS_1CILi1024EEEEEC2ERKS3_RKS5_) ;  /* 0xffffa8a000007944 */ /* 0x000fea0003c3ffff */
[----:B-1----:R1:W5:Y:S01]  /*c810*/  LDL.64 R2, [R1+0x1680] ;  /* 0x0016800001027983 */ /* 0x0023620000100a00 */
[----:B------:R-:W-:-:S04]  /*c820*/  MOV R5, 0x0 ;  /* 0x0000000000057802 */ /* 0x000fc80000000f00 */
[----:B------:R-:W-:Y:S05]  /*c830*/  RET.REL.NODEC R4 `(_ZN7cutlass13device_kernelIN5flash19enable_sm80_to_sm89INS1_16FlashAttnBwdSm80INS1_25CollectiveMainloopBwdSm80ILi2ELi2EN4cute5tupleIJNS5_1CILi128EEES8_NS7_ILi64EEEEEENS_10bfloat16_tEfNS_4arch4Sm80ELb1ELb0ELb1ELb0ELb1ELb0ELb0ELb0ELi2ELi4ELi4ELi4ELb0EEENS1_24CollectiveEpilogueBwdGQAISA_fSD_Li256ELb0ELb1EEENS1_25SingleTileBwdLPTSchedulerILb0ELi128ELb1EEEEEEEEEvNT_6ParamsE) ;  /* 0xffff37c004007950 */ /* 0x000fea0003c3ffff */
        .type           $_ZN7cutlass13device_kernelIN5flash19enable_sm80_to_sm89INS1_16FlashAttnBwdSm80INS1_25CollectiveMainloopBwdSm80ILi2ELi2EN4cute5tupleIJNS5_1CILi128EEES8_NS7_ILi64EEEEEENS_10bfloat16_tEfNS_4arch4Sm80ELb1ELb0ELb1ELb0ELb1ELb0ELb0ELb0ELi2ELi4ELi4ELi4ELb0EEENS1_24CollectiveEpilogueBwdGQAISA_fSD_Li256ELb0ELb1EEENS1_25SingleTileBwdLPTSchedulerILb0ELi128ELb1EEEEEEEEEvNT_6ParamsE$_ZZN4cute5sliceINS_5tupleIJNS1_IJNS_10UnderscoreENS_1CILi0EEEEEENS1_IJS4_S2_EEEEEENS1_IJNS1_IJNS1_IJNS3_ILi1EEES4_EEES4_EEENS1_IJNS1_IJS4_S4_EEEiEEEEEEEEDaRKT_RKT0_ENKUlRKT_RKT0_E_clIS6_SC_EEDaSM_SP_,@function
        .size           $_ZN7cutlass13device_kernelIN5flash19enable_sm80_to_sm89INS1_16FlashAttnBwdSm80INS1_25CollectiveMainloopBwdSm80ILi2ELi2EN4cute5tupleIJNS5_1CILi128EEES8_NS7_ILi64EEEEEENS_10bfloat16_tEfNS_4arch4Sm80ELb1ELb0ELb1ELb0ELb1ELb0ELb0ELb0ELi2ELi4ELi4ELi4ELb0EEENS1_24CollectiveEpilogueBwdGQAISA_fSD_Li256ELb0ELb1EEENS1_25SingleTileBwdLPTSchedulerILb0ELi128ELb1EEEEEEEEEvNT_6ParamsE$_ZZN4cute5sliceINS_5tupleIJNS1_IJNS_10UnderscoreENS_1CILi0EEEEEENS1_IJS4_S2_EEEEEENS1_IJNS1_IJNS1_IJNS3_ILi1EEES4_EEES4_EEENS1_IJNS1_IJS4_S4_EEEiEEEEEEEEDaRKT_RKT0_ENKUlRKT_RKT0_E_clIS6_SC_EEDaSM_SP_,($_ZN7cutlass13device_kernelIN5flash19enable_sm80_to_sm89INS1_16FlashAttnBwdSm80INS1_25CollectiveMainloopBwdSm80ILi2ELi2EN4cute5tupleIJNS5_1CILi128EEES8_NS7_ILi64EEEEEENS_10bfloat16_tEfNS_4arch4Sm80ELb1ELb0ELb1ELb0ELb1ELb0ELb0ELb0ELi2ELi4ELi4ELi4ELb0EEENS1_24CollectiveEpilogueBwdGQAISA_fSD_Li256ELb0ELb1EEENS1_25SingleTileBwdLPTSchedulerILb0ELi128ELb1EEEEEEEEEvNT_6ParamsE$_ZZN4cute5sliceINS_5tupleIJNS_10UnderscoreES2_NS_1CILi0EEEEEENS1_IJNS1_IJNS3_ILi1EEES4_EEEiNS3_ILi1024EEEEEEEEDaRKT_RKT0_ENKUlRKT_RKT0_E_clIS2_iEEDaSI_SL_ - $_ZN7cutlass13device_kernelIN5flash19enable_sm80_to_sm89INS1_16FlashAttnBwdSm80INS1_25CollectiveMainloopBwdSm80ILi2ELi2EN4cute5tupleIJNS5_1CILi128EEES8_NS7_ILi64EEEEEENS_10bfloat16_tEfNS_4arch4Sm80ELb1ELb0ELb1ELb0ELb1ELb0ELb0ELb0ELi2ELi4ELi4ELi4ELb0EEENS1_24CollectiveEpilogueBwdGQAISA_fSD_Li256ELb0ELb1EEENS1_25SingleTileBwdLPTSchedulerILb0ELi128ELb1EEEEEEEEEvNT_6ParamsE$_ZZN4cute5sliceINS_5tupleIJNS1_IJNS_10UnderscoreENS_1CILi0EEEEEENS1_IJS4_S2_EEEEEENS1_IJNS1_IJNS1_IJNS3_ILi1EEES4_EEES4_EEENS1_IJNS1_IJS4_S4_EEEiEEEEEEEEDaRKT_RKT0_ENKUlRKT_RKT0_E_clIS6_SC_EEDaSM_SP_)
$_ZN7cutlass13device_kernelIN5flash19enable_sm80_to_sm89INS1_16FlashAttnBwdSm80INS1_25CollectiveMainloopBwdSm80ILi2ELi2EN4cute5tupleIJNS5_1CILi128EEES8_NS7_ILi64EEEEEENS_10bfloat16_tEfNS_4arch4Sm80ELb1ELb0ELb1ELb0ELb1ELb0ELb0ELb0ELi2ELi4ELi4ELi4ELb0EEENS1_24CollectiveEpilogueBwdGQAISA_fSD_Li256ELb0ELb1EEENS1_25SingleTileBwdLPTSchedulerILb0ELi128ELb1EEEEEEEEEvNT_6ParamsE$_ZZN4cute5sliceINS_5tupleIJNS1_IJNS_10UnderscoreENS_1CILi0EEEEEENS1_IJS4_S2_EEEEEENS1_IJNS1_IJNS1_IJNS3_ILi1EEES4_EEES4_EEENS1_IJNS1_IJS4_S4_EEEiEEEEEEEEDaRKT_RKT0_ENKUlRKT_RKT0_E_clIS6_SC_EEDaSM_SP_:
[----:B------:R-:W-:Y:S02]  /*c840*/  MOV R10, 0xc860 ;  /* 0x0000c860000a7802 */ /* 0x000fe40000000f00 */
[----:B------:R-:W-:Y:S05]  /*c850*/  CALL.REL.NOINC `($_ZN7cutlass13device_kernelIN5flash19enable_sm80_to_sm89INS1_16FlashAttnBwdSm80INS1_25CollectiveMainloopBwdSm80ILi2ELi2EN4cute5tupleIJNS5_1CILi128EEES8_NS7_ILi64EEEEEENS_10bfloat16_tEfNS_4arch4Sm80ELb1ELb0ELb1ELb0ELb1ELb0ELb0ELb0ELi2ELi4ELi4ELi4ELb0EEENS1_24CollectiveEpilogueBwdGQAISA_fSD_Li256ELb0ELb1EEENS1_25SingleTileBwdLPTSchedulerILb0ELi128ELb1EEEEEEEEEvNT_6ParamsE$_ZZN4cute6detail10lift_sliceINS_5tupleIJNS_1CILi0EEENS_10UnderscoreEEEENS2_IJNS2_IJS4_S4_EEEiEEEEEDaRKT_RKT0_ENKUlRKT_RKT0_E_clIS5_iEEDaSH_SK_) ;  /* 0x000002a000007944 */ /* 0x000fea0003c00000 */
[----:B------:R-:W-:Y:S02]  /*c860*/  MOV R10, 0xc880 ;  /* 0x0000c880000a7802 */ /* 0x000fe40000000f00 */
[----:B-1---5:R-:W-:Y:S05]  /*c870*/  CALL.REL.NOINC `($_ZN7cutlass13device_kernelIN5flash19enable_sm80_to_sm89INS1_16FlashAttnBwdSm80INS1_25CollectiveMainloopBwdSm80ILi2ELi2EN4cute5tupleIJNS5_1CILi128EEES8_NS7_ILi64EEEEEENS_10bfloat16_tEfNS_4arch4Sm80ELb1ELb0ELb1ELb0ELb1ELb0ELb0ELb0ELi2ELi4ELi4ELi4ELb0EEENS1_24CollectiveEpilogueBwdGQAISA_fSD_Li256ELb0ELb1EEENS1_25SingleTileBwdLPTSchedulerILb0ELi128ELb1EEEEEEEEEvNT_6ParamsE$_ZZN4cute12filter_tupleINS_5tupleIJNS_1CILi0EEENS_10UnderscoreEEEENS1_IJNS1_IJS3_S3_EEEiEEEZNS_6detail10lift_sliceIS5_S7_EEDaRKT_RKT0_EUlRKT_RKT0_E_EEDaSC_SF_OT1_ENKUlDpSI_E_clIJNS1_IJEEENS1_IJiEEEEEEDaSP_) ;  /* 0xffffef5000007944 */ /* 0x022fea0003c3ffff */
[----:B------:R-:W-:Y:S02]  /*c880*/  MOV R7, 0x0 ;  /* 0x0000000000077802 */ /* 0x000fe40000000f00 */
[----:B-----5:R-:W-:Y:S02]  /*c890*/  MOV R3, R2 ;  /* 0x0000000200037202 */ /* 0x020fe40000000f00 */
[----:B------:R-:W-:Y:S05]  /*c8a0*/  RET.REL.NODEC R6 `(_ZN7cutlass13device_kernelIN5flash19enable_sm80_to_sm89INS1_16FlashAttnBwdSm80INS1_25CollectiveMainloopBwdSm80ILi2ELi2EN4cute5tupleIJNS5_1CILi128EEES8_NS7_ILi64EEEEEENS_10bfloat16_tEfNS_4arch4Sm80ELb1ELb0ELb1ELb0ELb1ELb0ELb0ELb0ELi2ELi4ELi4ELi4ELb0EEENS1_24CollectiveEpilogueBwdGQAISA_fSD_Li256ELb0ELb1EEENS1_25SingleTileBwdLPTSchedulerILb0ELi128ELb1EEEEEEEEEvNT_6ParamsE) ;  /* 0xffff375006007950 */ /* 0x000fea0003c3ffff */
        .type           $_ZN7cutlass13device_kernelIN5flash19enable_sm80_to_sm89INS1_16FlashAttnBwdSm80INS1_25CollectiveMainloopBwdSm80ILi2ELi2EN4cute5tupleIJNS5_1CILi128EEES8_NS7_ILi64EEEEEENS_10bfloat16_tEfNS_4arch4Sm80ELb1ELb0ELb1ELb0ELb1ELb0ELb0ELb0ELi2ELi4ELi4ELi4ELb0EEENS1_24CollectiveEpilogueBwdGQAISA_fSD_Li256ELb0ELb1EEENS1_25SingleTileBwdLPTSchedulerILb0ELi128ELb1EEEEEEEEEvNT_6ParamsE$_ZZN4cute5sliceINS_5tupleIJNS_10UnderscoreES2_NS_1CILi0EEEEEENS1_IJNS1_IJNS3_ILi1EEES4_EEEiNS3_ILi1024EEEEEEEEDaRKT_RKT0_ENKUlRKT_RKT0_E_clIS2_iEEDaSI_SL_,@function
        .size           $_ZN7cutlass13device_kernelIN5flash19enable_sm80_to_sm89INS1_16FlashAttnBwdSm80INS1_25CollectiveMainloopBwdSm80ILi2ELi2EN4cute5tupleIJNS5_1CILi128EEES8_NS7_ILi64EEEEEENS_10bfloat16_tEfNS_4arch4Sm80ELb1ELb0ELb1ELb0ELb1ELb0ELb0ELb0ELi2ELi4ELi4ELi4ELb0EEENS1_24CollectiveEpilogueBwdGQAISA_fSD_Li256ELb0ELb1EEENS1_25SingleTileBwdLPTSchedulerILb0ELi128ELb1EEEEEEEEEvNT_6ParamsE$_ZZN4cute5sliceINS_5tupleIJNS_10UnderscoreES2_NS_1CILi0EEEEEENS1_IJNS1_IJNS3_ILi1EEES4_EEEiNS3_ILi1024EEEEEEEEDaRKT_RKT0_ENKUlRKT_RKT0_E_clIS2_iEEDaSI_SL_,($_ZN7cutlass13device_kernelIN5flash19enable_sm80_to_sm89INS1_16FlashAttnBwdSm80INS1_25CollectiveMainloopBwdSm80ILi2ELi2EN4cute5tupleIJNS5_1CILi128EEES8_NS7_ILi64EEEEEENS_10bfloat16_tEfNS_4arch4Sm80ELb1ELb0ELb1ELb0ELb1ELb0ELb0ELb0ELi2ELi4ELi4ELi4ELb0EEENS1_24CollectiveEpilogueBwdGQAISA_fSD_Li256ELb0ELb1EEENS1_25SingleTileBwdLPTSchedulerILb0ELi128ELb1EEEEEEEEEvNT_6ParamsE$_ZZN4cute5sliceINS_5tupleIJNS_10UnderscoreES2_S2_iEEENS1_IJNS1_IJNS_1CILi1EEENS4_ILi0EEEEEENS4_ILi4096EEENS1_IJiiEEENS1_IJS6_NS4_ILi8192EEEEEEEEEEEDaRKT_RKT0_ENKUlRKT_RKT0_E_clIS2_S9_EEDaSL_SO_ - $_ZN7cutlass13device_kernelIN5flash19enable_sm80_to_sm89INS1_16FlashAttnBwdSm80INS1_25CollectiveMainloopBwdSm80ILi2ELi2EN4cute5tupleIJNS5_1CILi128EEES8_NS7_ILi64EEEEEENS_10bfloat16_tEfNS_4arch4Sm80ELb1ELb0ELb1ELb0ELb1ELb0ELb0ELb0ELi2ELi4ELi4ELi4ELb0EEENS1_24CollectiveEpilogueBwdGQAISA_fSD_Li256ELb0ELb1EEENS1_25SingleTileBwdLPTSchedulerILb0ELi128ELb1EEEEEEEEEvNT_6ParamsE$_ZZN4cute5sliceINS_5tupleIJNS_10UnderscoreES2_NS_1CILi0EEEEEENS1_IJNS1_IJNS3_ILi1EEES4_EEEiNS3_ILi1024EEEEEEEEDaRKT_RKT0_ENKUlRKT_RKT0_E_clIS2_iEEDaSI_SL_)
$_ZN7cutlass13device_kernelIN5flash19enable_sm80_to_sm89INS1_16FlashAttnBwdSm80INS1_25CollectiveMainloopBwdSm80ILi2ELi2EN4cute5tupleIJNS5_1CILi128EEES8_NS7_ILi64EEEEEENS_10bfloat16_tEfNS_4arch4Sm80ELb1ELb0ELb1ELb0ELb1ELb0ELb0ELb0ELi2ELi4ELi4ELi4ELb0EEENS1_24CollectiveEpilogueBwdGQAISA_fSD_Li256ELb0ELb1EEENS1_25SingleTileBwdLPTSchedulerILb0ELi128ELb1EEEEEEEEEvNT_6ParamsE$_ZZN4cute5sliceINS_5tupleIJNS_10UnderscoreES2_NS_1CILi0EEEEEENS1_IJNS1_IJNS3_ILi1EEES4_EEEiNS3_ILi1024EEEEEEEEDaRKT_RKT0_ENKUlRKT_RKT0_E_clIS2_iEEDaSI_SL_:
[----:B------:R-:W-:Y:S02]  /*c8b0*/  IADD3 R2, R1, 0x1680, RZ ;  /* 0x0000168001027810 */ /* 0x000fe40007ffe0ff */
[----:B------:R-:W-:Y:S02]  /*c8c0*/  MOV R8, 0xc8f0 ;  /* 0x0000c8f000087802 */ /* 0x000fe40000000f00 */
[----:B------:R-:W-:Y:S02]  /*c8d0*/  IADD3 R2, R2, c[0x0][0x20], RZ ;  /* 0x0000080002027a10 */ /* 0x000fe40007ffe0ff */
[----:B------:R-:W-:Y:S05]  /*c8e0*/  CALL.REL.NOINC `($_ZN7cutlass13device_kernelIN5flash19enable_sm80_to_sm89INS1_16FlashAttnBwdSm80INS1_25CollectiveMainloopBwdSm80ILi2ELi2EN4cute5tupleIJNS5_1CILi128EEES8_NS7_ILi64EEEEEENS_10bfloat16_tEfNS_4arch4Sm80ELb1ELb0ELb1ELb0ELb1ELb0ELb0ELb0ELi2ELi4ELi4ELi4ELb0EEENS1_24CollectiveEpilogueBwdGQAISA_fSD_Li256ELb0ELb1EEENS1_25SingleTileBwdLPTSchedulerILb0ELi128ELb1EEEEEEEEEvNT_6ParamsE$_ZN4cute3eso3ESOILb0ELb1EJiEEC2ERKi) ;  /* 0xffffa8c000007944 */ /* 0x000fea0003c3ffff */
[----:B-1----:R1:W5:Y:S01]  /*c8f0*/  LDL R3, [R1+0x1680] ;  /* 0x0016800001037983 */ /* 0x0023620000100800 */
[----:B------:R-:W-:-:S04]  /*c900*/  MOV R11, 0x0 ;  /* 0x00000000000b7802 */ /* 0x000fc80000000f00 */
[----:B------:R-:W-:Y:S05]  /*c910*/  RET.REL.NODEC R10 `(_ZN7cutlass13device_kernelIN5flash19enable_sm80_to_sm89INS1_16FlashAttnBwdSm80INS1_25CollectiveMainloopBwdSm80ILi2ELi2EN4cute5tupleIJNS5_1CILi128EEES8_NS7_ILi64EEEEEENS_10bfloat16_tEfNS_4arch4Sm80ELb1ELb0ELb1ELb0ELb1ELb0ELb0ELb0ELi2ELi4ELi4ELi4ELb0EEENS1_24CollectiveEpilogueBwdGQAISA_fSD_Li256ELb0ELb1EEENS1_25SingleTileBwdLPTSchedulerILb0ELi128ELb1EEEEEEEEEvNT_6ParamsE) ;  /* 0xffff36e00a007950 */ /* 0x000fea0003c3ffff */
        .type           $_ZN7cutlass13device_kernelIN5flash19enable_sm80_to_sm89INS1_16FlashAttnBwdSm80INS1_25CollectiveMainloopBwdSm80ILi2ELi2EN4cute5tupleIJNS5_1CILi128EEES8_NS7_ILi64EEEEEENS_10bfloat16_tEfNS_4arch4Sm80ELb1ELb0ELb1ELb0ELb1ELb0ELb0ELb0ELi2ELi4ELi4ELi4ELb0EEENS1_24CollectiveEpilogueBwdGQAISA_fSD_Li256ELb0ELb1EEENS1_25SingleTileBwdLPTSchedulerILb0ELi128ELb1EEEEEEEEEvNT_6ParamsE$_ZZN4cute5sliceINS_5tupleIJNS_10UnderscoreES2_S2_iEEENS1_IJNS1_IJNS_1CILi1EEENS4_ILi0EEEEEENS4_ILi4096EEENS1_IJiiEEENS1_IJS6_NS4_ILi8192EEEEEEEEEEEDaRKT_RKT0_ENKUlRKT_RKT0_E_clIS2_S9_EEDaSL_SO_,@function
        .size           $_ZN7cutlass13device_kernelIN5flash19enable_sm80_to_sm89INS1_16FlashAttnBwdSm80INS1_25CollectiveMainloopBwdSm80ILi2ELi2EN4cute5tupleIJNS5_1CILi128EEES8_NS7_ILi64EEEEEENS_10bfloat16_tEfNS_4arch4Sm80ELb1ELb0ELb1ELb0ELb1ELb0ELb0ELb0ELi2ELi4ELi4ELi4ELb0EEENS1_24CollectiveEpilogueBwdGQAISA_fSD_Li256ELb0ELb1EEENS1_25SingleTileBwdLPTSchedulerILb0ELi128ELb1EEEEEEEEEvNT_6ParamsE$_ZZN4cute5sliceINS_5tupleIJNS_10UnderscoreES2_S2_iEEENS1_IJNS1_IJNS_1CILi1EEENS4_ILi0EEEEEENS4_ILi4096EEENS1_IJiiEEENS1_IJS6_NS4_ILi8192EEEEEEEEEEEDaRKT_RKT0_ENKUlRKT_RKT0_E_clIS2_S9_EEDaSL_SO_,($_ZN7cutlass13device_kernelIN5flash19enable_sm80_to_sm89INS1_16FlashAttnBwdSm80INS1_25CollectiveMainloopBwdSm80ILi2ELi2EN4cute5tupleIJNS5_1CILi128EEES8_NS7_ILi64EEEEEENS_10bfloat16_tEfNS_4arch4Sm80ELb1ELb0ELb1ELb0ELb1ELb0ELb0ELb0ELi2ELi4ELi4ELi4ELb0EEENS1_24CollectiveEpilogueBwdGQAISA_fSD_Li256ELb0ELb1EEENS1_25SingleTileBwdLPTSchedulerILb0ELi128ELb1EEEEEEEEEvNT_6ParamsE$_ZZN4cute5sliceINS_5tupleIJNS_10UnderscoreES2_S2_iEEENS1_IJNS1_IJNS_1CILi1EEENS4_ILi0EEEEEEiNS4_ILi1024EEENS4_ILi8192EEEEEEEEDaRKT_RKT0_ENKUlRKT_RKT0_E_clIS2_iEEDaSJ_SM_ - $_ZN7cutlass13device_kernelIN5flash19enable_sm80_to_sm89INS1_16FlashAttnBwdSm80INS1_25CollectiveMainloopBwdSm80ILi2ELi2EN4cute5tupleIJNS5_1CILi128EEES8_NS7_ILi64EEEEEENS_10bfloat16_tEfNS_4arch4Sm80ELb1ELb0ELb1ELb0ELb1ELb0ELb0ELb0ELi2ELi4ELi4ELi4ELb0EEENS1_24CollectiveEpilogueBwdGQAISA_fSD_Li256ELb0ELb1EEENS1_25SingleTileBwdLPTSchedulerILb0ELi128ELb1EEEEEEEEEvNT_6ParamsE$_ZZN4cute5sliceINS_5tupleIJNS_10UnderscoreES2_S2_iEEENS1_IJNS1_IJNS_1CILi1EEENS4_ILi0EEEEEENS4_ILi4096EEENS1_IJiiEEENS1_IJS6_NS4_ILi8192EEEEEEEEEEEDaRKT_RKT0_ENKUlRKT_RKT0_E_clIS2_S9_EEDaSL_SO_)
$_ZN7cutlass13device_kernelIN5flash19enable_sm80_to_sm89INS1_16FlashAttnBwdSm80INS1_25CollectiveMainloopBwdSm80ILi2ELi2EN4cute5tupleIJNS5_1CILi128EEES8_NS7_ILi64EEEEEENS_10bfloat16_tEfNS_4arch4Sm80ELb1ELb0ELb1ELb0ELb1ELb0ELb0ELb0ELi2ELi4ELi4ELi4ELb0EEENS1_24CollectiveEpilogueBwdGQAISA_fSD_Li256ELb0ELb1EEENS1_25SingleTileBwdLPTSchedulerILb0ELi128ELb1EEEEEEEEEvNT_6ParamsE$_ZZN4cute5sliceINS_5tupleIJNS_10UnderscoreES2_S2_iEEENS1_IJNS1_IJNS_1CILi1EEENS4_ILi0EEEEEENS4_ILi4096EEENS1_IJiiEEENS1_IJS6_NS4_ILi8192EEEEEEEEEEEDaRKT_RKT0_ENKUlRKT_RKT0_E_clIS2_S9_EEDaSL_SO_:
[----:B------:R-:W-:Y:S02]  /*c920*/  IADD3 R2, R1, 0x1380, RZ ;  /* 0x0000138001027810 */ /* 0x000fe40007ffe0ff */
[----:B------:R-:W-:Y:S02]  /*c930*/  MOV R6, 0xc960 ;  /* 0x0000c96000067802 */ /* 0x000fe40000000f00 */
[----:B------:R-:W-:Y:S02]  /*c940*/  IADD3 R2, R2, c[0x0][0x20], RZ ;  /* 0x0000080002027a10 */ /* 0x000fe40007ffe0ff */
[----:B------:R-:W-:Y:S05]  /*c950*/  CALL.REL.NOINC `($_ZN7cutlass13device_kernelIN5flash19enable_sm80_to_sm89INS1_16FlashAttnBwdSm80INS1_25CollectiveMainloopBwdSm80ILi2ELi2EN4cute5tupleIJNS5_1CILi128EEES8_NS7_ILi64EEEEEENS_10bfloat16_tEfNS_4arch4Sm80ELb1ELb0ELb1ELb0ELb1ELb0ELb0ELb0ELi2ELi4ELi4ELi4ELb0EEENS1_24CollectiveEpilogueBwdGQAISA_fSD_Li256ELb0ELb1EEENS1_25SingleTileBwdLPTSchedulerILb0ELi128ELb1EEEEEEEEEvNT_6ParamsE$_ZN4cute3eso3ESOILb0ELb1EJNS_5tupleIJiiEEEEEC2ERKS3_) ;  /* 0xffffa6f000007944 */ /* 0x000fea0003c3ffff */
[----:B-1----:R1:W5:Y:S01]  /*c960*/  LDL.64 R2, [R1+0x1380] ;  /* 0x0013800001027983 */ /* 0x0023620000100a00 */
[----:B------:R-:W-:-:S04]  /*c970*/  MOV R5, 0x0 ;  /* 0x0000000000057802 */ /* 0x000fc80000000f00 */
[----:B------:R-:W-:Y:S05]  /*c980*/  RET.REL.NODEC R4 `(_ZN7cutlass13device_kernelIN5flash19enable_sm80_to_sm89INS1_16FlashAttnBwdSm80INS1_25CollectiveMainloopBwdSm80ILi2ELi2EN4cute5tupleIJNS5_1CILi128EEES8_NS7_ILi64EEEEEENS_10bfloat16_tEfNS_4arch4Sm80ELb1ELb0ELb1ELb0ELb1ELb0ELb0ELb0ELi2ELi4ELi4ELi4ELb0EEENS1_24CollectiveEpilogueBwdGQAISA_fSD_Li256ELb0ELb1EEENS1_25SingleTileBwdLPTSchedulerILb0ELi128ELb1EEEEEEEEEvNT_6ParamsE) ;  /* 0xffff367004007950 */ /* 0x000fea0003c3ffff */
        .type           $_ZN7cutlass13device_kernelIN5flash19enable_sm80_to_sm89INS1_16FlashAttnBwdSm80INS1_25CollectiveMainloopBwdSm80ILi2ELi2EN4cute5tupleIJNS5_1CILi128EEES8_NS7_ILi64EEEEEENS_10bfloat16_tEfNS_4arch4Sm80ELb1ELb0ELb1ELb0ELb1ELb0ELb0ELb0ELi2ELi4ELi4ELi4ELb0EEENS1_24CollectiveEpilogueBwdGQAISA_fSD_Li256ELb0ELb1EEENS1_25SingleTileBwdLPTSchedulerILb0ELi128ELb1EEEEEEEEEvNT_6ParamsE$_ZZN4cute5sliceINS_5tupleIJNS_10UnderscoreES2_S2_iEEENS1_IJNS1_IJNS_1CILi1EEENS4_ILi0EEEEEEiNS4_ILi1024EEENS4_ILi8192EEEEEEEEDaRKT_RKT0_ENKUlRKT_RKT0_E_clIS2_iEEDaSJ_SM_,@function
        .size           $_ZN7cutlass13device_kernelIN5flash19enable_sm80_to_sm89INS1_16FlashAttnBwdSm80INS1_25CollectiveMainloopBwdSm80ILi2ELi2EN4cute5tupleIJNS5_1CILi128EEES8_NS7_ILi64EEEEEENS_10bfloat16_tEfNS_4arch4Sm80ELb1ELb0ELb1ELb0ELb1ELb0ELb0ELb0ELi2ELi4ELi4ELi4ELb0EEENS1_24CollectiveEpilogueBwdGQAISA_fSD_Li256ELb0ELb1EEENS1_25SingleTileBwdLPTSchedulerILb0ELi128ELb1EEEEEEEEEvNT_6ParamsE$_ZZN4cute5sliceINS_5tupleIJNS_10UnderscoreES2_S2_iEEENS1_IJNS1_IJNS_1CILi1EEENS4_ILi0EEEEEEiNS4_ILi1024EEENS4_ILi8192EEEEEEEEDaRKT_RKT0_ENKUlRKT_RKT0_E_clIS2_iEEDaSJ_SM_,($_ZN7cutlass13device_kernelIN5flash19enable_sm80_to_sm89INS1_16FlashAttnBwdSm80INS1_25CollectiveMainloopBwdSm80ILi2ELi2EN4cute5tupleIJNS5_1CILi128EEES8_NS7_ILi64EEEEEENS_10bfloat16_tEfNS_4arch4Sm80ELb1ELb0ELb1ELb0ELb1ELb0ELb0ELb0ELi2ELi4ELi4ELi4ELb0EEENS1_24CollectiveEpilogueBwdGQAISA_fSD_Li256ELb0ELb1EEENS1_25SingleTileBwdLPTSchedulerILb0ELi128ELb1EEEEEEEEEvNT_6ParamsE$_ZZN4cute5sliceINS_5tupleIJNS_10UnderscoreES2_S2_iEEENS1_IJNS1_IJNS_1CILi1EEENS4_ILi0EEEEEElS6_lEEEEEDaRKT_RKT0_ENKUlRKT_RKT0_E_clIS2_lEEDaSH_SK_ - $_ZN7cutlass13device_kernelIN5flash19enable_sm80_to_sm89INS1_16FlashAttnBwdSm80INS1_25CollectiveMainloopBwdSm80ILi2ELi2EN4cute5tupleIJNS5_1CILi128EEES8_NS7_ILi64EEEEEENS_10bfloat16_tEfNS_4arch4Sm80ELb1ELb0ELb1ELb0ELb1ELb0ELb0ELb0ELi2ELi4ELi4ELi4ELb0EEENS1_24CollectiveEpilogueBwdGQAISA_fSD_Li256ELb0ELb1EEENS1_25SingleTileBwdLPTSchedulerILb0ELi128ELb1EEEEEEEEEvNT_6ParamsE$_ZZN4cute5sliceINS_5tupleIJNS_10UnderscoreES2_S2_iEEENS1_IJNS1_IJNS_1CILi1EEENS4_ILi0EEEEEEiNS4_ILi1024EEENS4_ILi8192EEEEEEEEDaRKT_RKT0_ENKUlRKT_RKT0_E_clIS2_iEEDaSJ_SM_)
$_ZN7cutlass13device_kernelIN5flash19enable_sm80_to_sm89INS1_16FlashAttnBwdSm80INS1_25CollectiveMainloopBwdSm80ILi2ELi2EN4cute5tupleIJNS5_1CILi128EEES8_NS7_ILi64EEEEEENS_10bfloat16_tEfNS_4arch4Sm80ELb1ELb0ELb1ELb0ELb1ELb0ELb0ELb0ELi2ELi4ELi4ELi4ELb0EEENS1_24CollectiveEpilogueBwdGQAISA_fSD_Li256ELb0ELb1EEENS1_25SingleTileBwdLPTSchedulerILb0ELi128ELb1EEEEEEEEEvNT_6ParamsE$_ZZN4cute5sliceINS_5tupleIJNS_10UnderscoreES2_S2_iEEENS1_IJNS1_IJNS_1CILi1EEENS4_ILi0EEEEEEiNS4_ILi1024EEENS4_ILi8192EEEEEEEEDaRKT_RKT0_ENKUlRKT_RKT0_E_clIS2_iEEDaSJ_SM_:
[----:B------:R-:W-:Y:S02]  /*c990*/  IADD3 R2, R1, 0x1380, RZ ;  /* 0x0000138001027810 */ /* 0x000fe40007ffe0ff */
[----:B------:R-:W-:Y:S02]  /*c9a0*/  MOV R8, 0xc9d0 ;  /* 0x0000c9d000087802 */ /* 0x000fe40000000f00 */
[----:B------:R-:W-:Y:S02]  /*c9b0*/  IADD3 R2, R2, c[0x0][0x20], RZ ;  /* 0x0000080002027a10 */ /* 0x000fe40007ffe0ff */
[----:B------:R-:W-:Y:S05]  /*c9c0*/  CALL.REL.NOINC `($_ZN7cutlass13device_kernelIN5flash19enable_sm80_to_sm89INS1_16FlashAttnBwdSm80INS1_25CollectiveMainloopBwdSm80ILi2ELi2EN4cute5tupleIJNS5_1CILi128EEES8_NS7_ILi64EEEEEENS_10bfloat16_tEfNS_4arch4Sm80ELb1ELb0ELb1ELb0ELb1ELb0ELb0ELb0ELi2ELi4ELi4ELi4ELb0EEENS1_24CollectiveEpilogueBwdGQAISA_fSD_Li256ELb0ELb1EEENS1_25SingleTileBwdLPTSchedulerILb0ELi128ELb1EEEEEEEEEvNT_6ParamsE$_ZN4cute3eso3ESOILb0ELb1EJiEEC2ERKi) ;  /* 0xffffa7e000007944 */ /* 0x000fea0003c3ffff */
[----:B-1----:R1:W5:Y:S01]  /*c9d0*/  LDL R3, [R1+0x1380] ;  /* 0x0013800001037983 */ /* 0x0023620000100800 */
[----:B------:R-:W-:Y:S02]  /*c9e0*/  MOV R8, R4 ;  /* 0x0000000400087202 */ /* 0x000fe40000000f00 */
[----:B------:R-:W-:-:S04]  /*c9f0*/  MOV R9, 0x0 ;  /* 0x0000000000097802 */ /* 0x000fc80000000f00 */
[----:B------:R-:W-:Y:S05]  /*ca00*/  RET.REL.NODEC R8 `(_ZN7cutlass13device_kernelIN5flash19enable_sm80_to_sm89INS1_16FlashAttnBwdSm80INS1_25CollectiveMainloopBwdSm80ILi2ELi2EN4cute5tupleIJNS5_1CILi128EEES8_NS7_ILi64EEEEEENS_10bfloat16_tEfNS_4arch4Sm80ELb1ELb0ELb1ELb0ELb1ELb0ELb0ELb0ELi2ELi4ELi4ELi4ELb0EEENS1_24CollectiveEpilogueBwdGQAISA_fSD_Li256ELb0ELb1EEENS1_25SingleTileBwdLPTSchedulerILb0ELi128ELb1EEEEEEEEEvNT_6ParamsE) ;  /* 0xffff35f008007950 */ /* 0x000fea0003c3ffff */
        .type           $_ZN7cutlass13device_kernelIN5flash19enable_sm80_to_sm89INS1_16FlashAttnBwdSm80INS1_25CollectiveMainloopBwdSm80ILi2ELi2EN4cute5tupleIJNS5_1CILi128EEES8_NS7_ILi64EEEEEENS_10bfloat16_tEfNS_4arch4Sm80ELb1ELb0ELb1ELb0ELb1ELb0ELb0ELb0ELi2ELi4ELi4ELi4ELb0EEENS1_24CollectiveEpilogueBwdGQAISA_fSD_Li256ELb0ELb1EEENS1_25SingleTileBwdLPTSchedulerILb0ELi128ELb1EEEEEEEEEvNT_6ParamsE$_ZZN4cute5sliceINS_5tupleIJNS_10UnderscoreES2_S2_iEEENS1_IJNS1_IJNS_1CILi1EEENS4_ILi0EEEEEElS6_lEEEEEDaRKT_RKT0_ENKUlRKT_RKT0_E_clIS2_lEEDaSH_SK_,@function
        .size           $_ZN7cutlass13device_kernelIN5flash19enable_sm80_to_sm89INS1_16FlashAttnBwdSm80INS1_25CollectiveMainloopBwdSm80ILi2ELi2EN4cute5tupleIJNS5_1CILi128EEES8_NS7_ILi64EEEEEENS_10bfloat16_tEfNS_4arch4Sm80ELb1ELb0ELb1ELb0ELb1ELb0ELb0ELb0ELi2ELi4ELi4ELi4ELb0EEENS1_24CollectiveEpilogueBwdGQAISA_fSD_Li256ELb0ELb1EEENS1_25SingleTileBwdLPTSchedulerILb0ELi128ELb1EEEEEEEEEvNT_6ParamsE$_ZZN4cute5sliceINS_5tupleIJNS_10UnderscoreES2_S2_iEEENS1_IJNS1_IJNS_1CILi1EEENS4_ILi0EEEEEElS6_lEEEEEDaRKT_RKT0_ENKUlRKT_RKT0_E_clIS2_lEEDaSH_SK_,($_ZN7cutlass13device_kernelIN5flash19enable_sm80_to_sm89INS1_16FlashAttnBwdSm80INS1_25CollectiveMainloopBwdSm80ILi2ELi2EN4cute5tupleIJNS5_1CILi128EEES8_NS7_ILi64EEEEEENS_10bfloat16_tEfNS_4arch4Sm80ELb1ELb0ELb1ELb0ELb1ELb0ELb0ELb0ELi2ELi4ELi4ELi4ELb0EEENS1_24CollectiveEpilogueBwdGQAISA_fSD_Li256ELb0ELb1EEENS1_25SingleTileBwdLPTSchedulerILb0ELi128ELb1EEEEEEEEEvNT_6ParamsE$_ZZN4cute5sliceINS_5tupleIJNS_10UnderscoreES2_iEEENS1_IJNS1_IJNS_1CILi1EEENS4_ILi0EEEEEEiNS4_ILi1024EEEEEEEEDaRKT_RKT0_ENKUlRKT_RKT0_E_clIS2_iEEDaSI_SL_ - $_ZN7cutlass13device_kernelIN5flash19enable_sm80_to_sm89INS1_16FlashAttnBwdSm80INS1_25CollectiveMainloopBwdSm80ILi2ELi2EN4cute5tupleIJNS5_1CILi128EEES8_NS7_ILi64EEEEEENS_10bfloat16_tEfNS_4arch4Sm80ELb1ELb0ELb1ELb0ELb1ELb0ELb0ELb0ELi2ELi4ELi4ELi4ELb0EEENS1_24CollectiveEpilogueBwdGQAISA_fSD_Li256ELb0ELb1EEENS1_25SingleTileBwdLPTSchedulerILb0ELi128ELb1EEEEEEEEEvNT_6ParamsE$_ZZN4cute5sliceINS_5tupleIJNS_10UnderscoreES2_S2_iEEENS1_IJNS1_IJNS_1CILi1EEENS4_ILi0EEEEEElS6_lEEEEEDaRKT_RKT0_ENKUlRKT_RKT0_E_clIS2_lEEDaSH_SK_)
$_ZN7cutlass13device_kernelIN5flash19enable_sm80_to_sm89INS1_16FlashAttnBwdSm80INS1_25CollectiveMainloopBwdSm80ILi2ELi2EN4cute5tupleIJNS5_1CILi128EEES8_NS7_ILi64EEEEEENS_10bfloat16_tEfNS_4arch4Sm80ELb1ELb0ELb1ELb0ELb1ELb0ELb0ELb0ELi2ELi4ELi4ELi4ELb0EEENS1_24CollectiveEpilogueBwdGQAISA_fSD_Li256ELb0ELb1EEENS1_25SingleTileBwdLPTSchedulerILb0ELi128ELb1EEEEEEEEEvNT_6ParamsE$_ZZN4cute5sliceINS_5tupleIJNS_10UnderscoreES2_S2_iEEENS1_IJNS1_IJNS_1CILi1EEENS4_ILi0EEEEEElS6_lEEEEEDaRKT_RKT0_ENKUlRKT_RKT0_E_clIS2_lEEDaSH_SK_:
[----:B------:R-:W-:Y:S02]  /*ca10*/  IADD3 R5, R1, 0x16a8, RZ ;  /* 0x000016a801057810 */ /* 0x000fe40007ffe0ff */
[----:B------:R-:W-:Y:S02]  /*ca20*/  MOV R6, 0xca50 ;  /* 0x0000ca5000067802 */ /* 0x000fe40000000f00 */
[----:B------:R-:W-:Y:S02]  /*ca30*/  IADD3 R5, R5, c[0x0][0x20], RZ ;  /* 0x0000080005057a10 */ /* 0x000fe40007ffe0ff */
[----:B------:R-:W-:Y:S05]  /*ca40*/  CALL.REL.NOINC `($_ZN7cutlass13device_kernelIN5flash19enable_sm80_to_sm89INS1_16FlashAttnBwdSm80INS1_25CollectiveMainloopBwdSm80ILi2ELi2EN4cute5tupleIJNS5_1CILi128EEES8_NS7_ILi64EEEEEENS_10bfloat16_tEfNS_4arch4Sm80ELb1ELb0ELb1ELb0ELb1ELb0ELb0ELb0ELi2ELi4ELi4ELi4ELb0EEENS1_24CollectiveEpilogueBwdGQAISA_fSD_Li256ELb0ELb1EEENS1_25SingleTileBwdLPTSchedulerILb0ELi128ELb1EEEEEEEEEvNT_6ParamsE$_ZN4cute3eso3ESOILb0ELb1EJlEEC2ERKl) ;  /* 0xffffa96000007944 */ /* 0x000fea0003c3ffff */
[----:B-1----:R1:W5:Y:S01]  /*ca50*/  LDL.64 R2, [R1+0x16a8] ;  /* 0x0016a80001027983 */ /* 0x0023620000100a00 */
[----:B------:R-:W-:-:S04]  /*ca60*/  MOV R5, 0x0 ;  /* 0x0000000000057802 */ /* 0x000fc80000000f00 */
[----:B------:R-:W-:Y:S05]  /*ca70*/  RET.REL.NODEC R4 `(_ZN7cutlass13device_kernelIN5flash19enable_sm80_to_sm89INS1_16FlashAttnBwdSm80INS1_25CollectiveMainloopBwdSm80ILi2ELi2EN4cute5tupleIJNS5_1CILi128EEES8_NS7_ILi64EEEEEENS_10bfloat16_tEfNS_4arch4Sm80ELb1ELb0ELb1ELb0ELb1ELb0ELb0ELb0ELi2ELi4ELi4ELi4ELb0EEENS1_24CollectiveEpilogueBwdGQAISA_fSD_Li256ELb0ELb1EEENS1_25SingleTileBwdLPTSchedulerILb0ELi128ELb1EEEEEEEEEvNT_6ParamsE) ;  /* 0xffff358004007950 */ /* 0x000fea0003c3ffff */
        .type           $_ZN7cutlass13device_kernelIN5flash19enable_sm80_to_sm89INS1_16FlashAttnBwdSm80INS1_25CollectiveMainloopBwdSm80ILi2ELi2EN4cute5tupleIJNS5_1CILi128EEES8_NS7_ILi64EEEEEENS_10bfloat16_tEfNS_4arch4Sm80ELb1ELb0ELb1ELb0ELb1ELb0ELb0ELb0ELi2ELi4ELi4ELi4ELb0EEENS1_24CollectiveEpilogueBwdGQAISA_fSD_Li256ELb0ELb1EEENS1_25SingleTileBwdLPTSchedulerILb0ELi128ELb1EEEEEEEEEvNT_6ParamsE$_ZZN4cute5sliceINS_5tupleIJNS_10UnderscoreES2_iEEENS1_IJNS1_IJNS_1CILi1EEENS4_ILi0EEEEEEiNS4_ILi1024EEEEEEEEDaRKT_RKT0_ENKUlRKT_RKT0_E_clIS2_iEEDaSI_SL_,@function
        .size           $_ZN7cutlass13device_kernelIN5flash19enable_sm80_to_sm89INS1_16FlashAttnBwdSm80INS1_25CollectiveMainloopBwdSm80ILi2ELi2EN4cute5tupleIJNS5_1CILi128EEES8_NS7_ILi64EEEEEENS_10bfloat16_tEfNS_4arch4Sm80ELb1ELb0ELb1ELb0ELb1ELb0ELb0ELb0ELi2ELi4ELi4ELi4ELb0EEENS1_24CollectiveEpilogueBwdGQAISA_fSD_Li256ELb0ELb1EEENS1_25SingleTileBwdLPTSchedulerILb0ELi128ELb1EEEEEEEEEvNT_6ParamsE$_ZZN4cute5sliceINS_5tupleIJNS_10UnderscoreES2_iEEENS1_IJNS1_IJNS_1CILi1EEENS4_ILi0EEEEEEiNS4_ILi1024EEEEEEEEDaRKT_RKT0_ENKUlRKT_RKT0_E_clIS2_iEEDaSI_SL_,($_ZN7cutlass13device_kernelIN5flash19enable_sm80_to_sm89INS1_16FlashAttnBwdSm80INS1_25CollectiveMainloopBwdSm80ILi2ELi2EN4cute5tupleIJNS5_1CILi128EEES8_NS7_ILi64EEEEEENS_10bfloat16_tEfNS_4arch4Sm80ELb1ELb0ELb1ELb0ELb1ELb0ELb0ELb0ELi2ELi4ELi4ELi4ELb0EEENS1_24CollectiveEpilogueBwdGQAISA_fSD_Li256ELb0ELb1EEENS1_25SingleTileBwdLPTSchedulerILb0ELi128ELb1EEEEEEEEEvNT_6ParamsE$_ZZN4cute6detail10lift_sliceINS_5tupleIJNS_1CILi0EEENS_10UnderscoreEEEENS2_IJNS2_IJS4_S4_EEEiEEEEEDaRKT_RKT0_ENKUlRKT_RKT0_E_clIS5_iEEDaSH_SK_ - $_ZN7cutlass13device_kernelIN5flash19enable_sm80_to_sm89INS1_16FlashAttnBwdSm80INS1_25CollectiveMainloopBwdSm80ILi2ELi2EN4cute5tupleIJNS5_1CILi128EEES8_NS7_ILi64EEEEEENS_10bfloat16_tEfNS_4arch4Sm80ELb1ELb0ELb1ELb0ELb1ELb0ELb0ELb0ELi2ELi4ELi4ELi4ELb0EEENS1_24CollectiveEpilogueBwdGQAISA_fSD_Li256ELb0ELb1EEENS1_25SingleTileBwdLPTSchedulerILb0ELi128ELb1EEEEEEEEEvNT_6ParamsE$_ZZN4cute5sliceINS_5tupleIJNS_10UnderscoreES2_iEEENS1_IJNS1_IJNS_1CILi1EEENS4_ILi0EEEEEEiNS4_ILi1024EEEEEEEEDaRKT_RKT0_ENKUlRKT_RKT0_E_clIS2_iEEDaSI_SL_)
$_ZN7cutlass13device_kernelIN5flash19enable_sm80_to_sm89INS1_16FlashAttnBwdSm80INS1_25CollectiveMainloopBwdSm80ILi2ELi2EN4cute5tupleIJNS5_1CILi128EEES8_NS7_ILi64EEEEEENS_10bfloat16_tEfNS_4arch4Sm80ELb1ELb0ELb1ELb0ELb1ELb0ELb0ELb0ELi2ELi4ELi4ELi4ELb0EEENS1_24CollectiveEpilogueBwdGQAISA_fSD_Li256ELb0ELb1EEENS1_25SingleTileBwdLPTSchedulerILb0ELi128ELb1EEEEEEEEEvNT_6ParamsE$_ZZN4cute5sliceINS_5tupleIJNS_10UnderscoreES2_iEEENS1_IJNS1_IJNS_1CILi1EEENS4_ILi0EEEEEEiNS4_ILi1024EEEEEEEEDaRKT_RKT0_ENKUlRKT_RKT0_E_clIS2_iEEDaSI_SL_:
        /* <DEDUP_REMOVED lines=8> */
        .type           $_ZN7cutlass13device_kernelIN5flash19enable_sm80_to_sm89INS1_16FlashAttnBwdSm80INS1_25CollectiveMainloopBwdSm80ILi2ELi2EN4cute5tupleIJNS5_1CILi128EEES8_NS7_ILi64EEEEEENS_10bfloat16_tEfNS_4arch4Sm80ELb1ELb0ELb1ELb0ELb1ELb0ELb0ELb0ELi2ELi4ELi4ELi4ELb0EEENS1_24CollectiveEpilogueBwdGQAISA_fSD_Li256ELb0ELb1EEENS1_25SingleTileBwdLPTSchedulerILb0ELi128ELb1EEEEEEEEEvNT_6ParamsE$_ZZN4cute6detail10lift_sliceINS_5tupleIJNS_1CILi0EEENS_10UnderscoreEEEENS2_IJNS2_IJS4_S4_EEEiEEEEEDaRKT_RKT0_ENKUlRKT_RKT0_E_clIS5_iEEDaSH_SK_,@function
        .size           $_ZN7cutlass13device_kernelIN5flash19enable_sm80_to_sm89INS1_16FlashAttnBwdSm80INS1_25CollectiveMainloopBwdSm80ILi2ELi2EN4cute5tupleIJNS5_1CILi128EEES8_NS7_ILi64EEEEEENS_10bfloat16_tEfNS_4arch4Sm80ELb1ELb0ELb1ELb0ELb1ELb0ELb0ELb0ELi2ELi4ELi4ELi4ELb0EEENS1_24CollectiveEpilogueBwdGQAISA_fSD_Li256ELb0ELb1EEENS1_25SingleTileBwdLPTSchedulerILb0ELi128ELb1EEEEEEEEEvNT_6ParamsE$_ZZN4cute6detail10lift_sliceINS_5tupleIJNS_1CILi0EEENS_10UnderscoreEEEENS2_IJNS2_IJS4_S4_EEEiEEEEEDaRKT_RKT0_ENKUlRKT_RKT0_E_clIS5_iEEDaSH_SK_,($_ZN7cutlass13device_kernelIN5flash19enable_sm80_to_sm89INS1_16FlashAttnBwdSm80INS1_25CollectiveMainloopBwdSm80ILi2ELi2EN4cute5tupleIJNS5_1CILi128EEES8_NS7_ILi64EEEEEENS_10bfloat16_tEfNS_4arch4Sm80ELb1ELb0ELb1ELb0ELb1ELb0ELb0ELb0ELi2ELi4ELi4ELi4ELb0EEENS1_24CollectiveEpilogueBwdGQAISA_fSD_Li256ELb0ELb1EEENS1_25SingleTileBwdLPTSchedulerILb0ELi128ELb1EEEEEEEEEvNT_6ParamsE$_ZZN4cute6detail16composition_implINS_1CILi2EEEiNS_5tupleIJNS2_ILi1EEES3_EEENS4_IJNS2_ILi0EEES5_EEEEEDaRKT_RKT0_RKT1_RKT2_ENKUlRKT_RKT0_E_clIS3_S5_EEDaSN_SQ_ - $_ZN7cutlass13device_kernelIN5flash19enable_sm80_to_sm89INS1_16FlashAttnBwdSm80INS1_25CollectiveMainloopBwdSm80ILi2ELi2EN4cute5tupleIJNS5_1CILi128EEES8_NS7_ILi64EEEEEENS_10bfloat16_tEfNS_4arch4Sm80ELb1ELb0ELb1ELb0ELb1ELb0ELb0ELb0ELi2ELi4ELi4ELi4ELb0EEENS1_24CollectiveEpilogueBwdGQAISA_fSD_Li256ELb0ELb1EEENS1_25SingleTileBwdLPTSchedulerILb0ELi128ELb1EEEEEEEEEvNT_6ParamsE$_ZZN4cute6detail10lift_sliceINS_5tupleIJNS_1CILi0EEENS_10UnderscoreEEEENS2_IJNS2_IJS4_S4_EEEiEEEEEDaRKT_RKT0_ENKUlRKT_RKT0_E_clIS5_iEEDaSH_SK_)
$_ZN7cutlass13device_kernelIN5flash19enable_sm80_to_sm89INS1_16FlashAttnBwdSm80INS1_25CollectiveMainloopBwdSm80ILi2ELi2EN4cute5tupleIJNS5_1CILi128EEES8_NS7_ILi64EEEEEENS_10bfloat16_tEfNS_4arch4Sm80ELb1ELb0ELb1ELb0ELb1ELb0ELb0ELb0ELi2ELi4ELi4ELi4ELb0EEENS1_24CollectiveEpilogueBwdGQAISA_fSD_Li256ELb0ELb1EEENS1_25SingleTileBwdLPTSchedulerILb0ELi128ELb1EEEEEEEEEvNT_6ParamsE$_ZZN4cute6detail10lift_sliceINS_5tupleIJNS_1CILi0EEENS_10UnderscoreEEEENS2_IJNS2_IJS4_S4_EEEiEEEEEDaRKT_RKT0_ENKUlRKT_RKT0_E_clIS5_iEEDaSH_SK_:
[----:B------:R-:W-:Y:S02]  /*cb00*/  IADD3 R2, R1, 0x1680, RZ ;  /* 0x0000168001027810 */ /* 0x000fe40007ffe0ff */
[----:B------:R-:W-:Y:S02]  /*cb10*/  MOV R8, 0xcb40 ;  /* 0x0000cb4000087802 */ /* 0x000fe40000000f00 */
[----:B------:R-:W-:Y:S02]  /*cb20*/  IADD3 R2, R2, c[0x0][0x20], RZ ;  /* 0x0000080002027a10 */ /* 0x000fe40007ffe0ff */
[----:B------:R-:W-:Y:S05]  /*cb30*/  CALL.REL.NOINC `($_ZN7cutlass13device_kernelIN5flash19enable_sm80_to_sm89INS1_16FlashAttnBwdSm80INS1_25CollectiveMainloopBwdSm80ILi2ELi2EN4cute5tupleIJNS5_1CILi128EEES8_NS7_ILi64EEEEEENS_10bfloat16_tEfNS_4arch4Sm80ELb1ELb0ELb1ELb0ELb1ELb0ELb0ELb0ELi2ELi4ELi4ELi4ELb0EEENS1_24CollectiveEpilogueBwdGQAISA_fSD_Li256ELb0ELb1EEENS1_25SingleTileBwdLPTSchedulerILb0ELi128ELb1EEEEEEEEEvNT_6ParamsE$_ZN4cute3eso3ESOILb0ELb1EJiEEC2ERKi) ;  /* 0xffffa67000007944 */ /* 0x000fea0003c3ffff */
[----:B-1----:R1:W5:Y:S01]  /*cb40*/  LDL R3, [R1+0x1680] ;  /* 0x0016800001037983 */ /* 0x0023620000100800 */
[----:B------:R-:W-:-:S04]  /*cb50*/  MOV R11, 0x0 ;  /* 0x00000000000b7802 */ /* 0x000fc80000000f00 */
[----:B------:R-:W-:Y:S05]  /*cb60*/  RET.REL.NODEC R10 `(_ZN7cutlass13device_kernelIN5flash19enable_sm80_to_sm89INS1_16FlashAttnBwdSm80INS1_25CollectiveMainloopBwdSm80ILi2ELi2EN4cute5tupleIJNS5_1CILi128EEES8_NS7_ILi64EEEEEENS_10bfloat16_tEfNS_4arch4Sm80ELb1ELb0ELb1ELb0ELb1ELb0ELb0ELb0ELi2ELi4ELi4ELi4ELb0EEENS1_24CollectiveEpilogueBwdGQAISA_fSD_Li256ELb0ELb1EEENS1_25SingleTileBwdLPTSchedulerILb0ELi128ELb1EEEEEEEEEvNT_6ParamsE) ;  /* 0xffff34900a007950 */ /* 0x000fea0003c3ffff */
        .type           $_ZN7cutlass13device_kernelIN5flash19enable_sm80_to_sm89INS1_16FlashAttnBwdSm80INS1_25CollectiveMainloopBwdSm80ILi2ELi2EN4cute5tupleIJNS5_1CILi128EEES8_NS7_ILi64EEEEEENS_10bfloat16_tEfNS_4arch4Sm80ELb1ELb0ELb1ELb0ELb1ELb0ELb0ELb0ELi2ELi4ELi4ELi4ELb0EEENS1_24CollectiveEpilogueBwdGQAISA_fSD_Li256ELb0ELb1EEENS1_25SingleTileBwdLPTSchedulerILb0ELi128ELb1EEEEEEEEEvNT_6ParamsE$_ZZN4cute6detail16composition_implINS_1CILi2EEEiNS_5tupleIJNS2_ILi1EEES3_EEENS4_IJNS2_ILi0EEES5_EEEEEDaRKT_RKT0_RKT1_RKT2_ENKUlRKT_RKT0_E_clIS3_S5_EEDaSN_SQ_,@function
        .size           $_ZN7cutlass13device_kernelIN5flash19enable_sm80_to_sm89INS1_16FlashAttnBwdSm80INS1_25CollectiveMainloopBwdSm80ILi2ELi2EN4cute5tupleIJNS5_1CILi128EEES8_NS7_ILi64EEEEEENS_10bfloat16_tEfNS_4arch4Sm80ELb1ELb0ELb1ELb0ELb1ELb0ELb0ELb0ELi2ELi4ELi4ELi4ELb0EEENS1_24CollectiveEpilogueBwdGQAISA_fSD_Li256ELb0ELb1EEENS1_25SingleTileBwdLPTSchedulerILb0ELi128ELb1EEEEEEEEEvNT_6ParamsE$_ZZN4cute6detail16composition_implINS_1CILi2EEEiNS_5tupleIJNS2_ILi1EEES3_EEENS4_IJNS2_ILi0EEES5_EEEEEDaRKT_RKT0_RKT1_RKT2_ENKUlRKT_RKT0_E_clIS3_S5_EEDaSN_SQ_,($_ZN7cutlass13device_kernelIN5flash19enable_sm80_to_sm89INS1_16FlashAttnBwdSm80INS1_25CollectiveMainloopBwdSm80ILi2ELi2EN4cute5tupleIJNS5_1CILi128EEES8_NS7_ILi64EEEEEENS_10bfloat16_tEfNS_4arch4Sm80ELb1ELb0ELb1ELb0ELb1ELb0ELb0ELb0ELi2ELi4ELi4ELi4ELb0EEENS1_24CollectiveEpilogueBwdGQAISA_fSD_Li256ELb0ELb1EEENS1_25SingleTileBwdLPTSchedulerILb0ELi128ELb1EEEEEEEEEvNT_6ParamsE$_ZZN4cute6detail16composition_implINS_5tupleIJNS_1CILi16EEENS3_ILi2EEES5_S5_NS3_ILi4EEES5_EEENS2_IJNS3_ILi1EEEiiiNS3_ILi144EEENS3_ILi512EEEEEENS2_IJNS2_IJS5_S5_EEES6_NS3_ILi8EEEEEENS2_IJNS2_IJNS3_ILi64EEESA_EEES4_NS3_ILi1024EEEEEEEEDaRKT_RKT0_RKT1_RKT2_ENKUlRKT_RKT0_E_clIS6_S4_EEDaSX_S10_ - $_ZN7cutlass13device_kernelIN5flash19enable_sm80_to_sm89INS1_16FlashAttnBwdSm80INS1_25CollectiveMainloopBwdSm80ILi2ELi2EN4cute5tupleIJNS5_1CILi128EEES8_NS7_ILi64EEEEEENS_10bfloat16_tEfNS_4arch4Sm80ELb1ELb0ELb1ELb0ELb1ELb0ELb0ELb0ELi2ELi4ELi4ELi4ELb0EEENS1_24CollectiveEpilogueBwdGQAISA_fSD_Li256ELb0ELb1EEENS1_25SingleTileBwdLPTSchedulerILb0ELi128ELb1EEEEEEEEEvNT_6ParamsE$_ZZN4cute6detail16composition_implINS_1CILi2EEEiNS_5tupleIJNS2_ILi1EEES3_EEENS4_IJNS2_ILi0EEES5_EEEEEDaRKT_RKT0_RKT1_RKT2_ENKUlRKT_RKT0_E_clIS3_S5_EEDaSN_SQ_)
$_ZN7cutlass13device_kernelIN5flash19enable_sm80_to_sm89INS1_16FlashAttnBwdSm80INS1_25CollectiveMainloopBwdSm80ILi2ELi2EN4cute5tupleIJNS5_1CILi128EEES8_NS7_ILi64EEEEEENS_10bfloat16_tEfNS_4arch4Sm80ELb1ELb0ELb1ELb0ELb1ELb0ELb0ELb0ELi2ELi4ELi4ELi4ELb0EEENS1_24CollectiveEpilogueBwdGQAISA_fSD_Li256ELb0ELb1EEENS1_25SingleTileBwdLPTSchedulerILb0ELi128ELb1EEEEEEEEEvNT_6ParamsE$_ZZN4cute6detail16composition_implINS_1CILi2EEEiNS_5tupleIJNS2_ILi1EEES3_EEENS4_IJNS2_ILi0EEES5_EEEEEDaRKT_RKT0_RKT1_RKT2_ENKUlRKT_RKT0_E_clIS3_S5_EEDaSN_SQ_:
[----:B------:R-:W-:Y:S02]  /*cb70*/  IADD3 R2, R1, 0x1688, RZ ;  /* 0x0000168801027810 */ /* 0x000fe40007ffe0ff */
[----:B------:R-:W-:Y:S02]  /*cb80*/  MOV R6, 0xcbb0 ;  /* 0x0000cbb000067802 */ /* 0x000fe40000000f00 */
[----:B------:R-:W-:Y:S02]  /*cb90*/  IADD3 R2, R2, c[0x0][0x20], RZ ;  /* 0x0000080002027a10 */ /* 0x000fe40007ffe0ff */
[----:B------:R-:W-:Y:S05]  /*cba0*/  CALL.REL.NOINC `($_ZN7cutlass13device_kernelIN5flash19enable_sm80_to_sm89INS1_16FlashAttnBwdSm80INS1_25CollectiveMainloopBwdSm80ILi2ELi2EN4cute5tupleIJNS5_1CILi128EEES8_NS7_ILi64EEEEEENS_10bfloat16_tEfNS_4arch4Sm80ELb1ELb0ELb1ELb0ELb1ELb0ELb0ELb0ELi2ELi4ELi4ELi4ELb0EEENS1_24CollectiveEpilogueBwdGQAISA_fSD_Li256ELb0ELb1EEENS1_25SingleTileBwdLPTSchedulerILb0ELi128ELb1EEEEEEEEEvNT_6ParamsE$_ZN4cute5tupleIJNS_1CILi2EEEiEEC2ERKS2_RKi) ;  /* 0xffffe22000007944 */ /* 0x000fea0003c3ffff */
[----:B------:R1:W5:Y:S01]  /*cbb0*/  LDL R3, [R1+0x1688] ;  /* 0x0016880001037983 */ /* 0x0003620000100800 */
[----:B------:R-:W-:-:S04]  /*cbc0*/  MOV R9, 0x0 ;  /* 0x0000000000097802 */ /* 0x000fc80000000f00 */
[----:B------:R-:W-:Y:S05]  /*cbd0*/  RET.REL.NODEC R8 `(_ZN7cutlass13device_kernelIN5flash19enable_sm80_to_sm89INS1_16FlashAttnBwdSm80INS1_25CollectiveMainloopBwdSm80ILi2ELi2EN4cute5tupleIJNS5_1CILi128EEES8_NS7_ILi64EEEEEENS_10bfloat16_tEfNS_4arch4Sm80ELb1ELb0ELb1ELb0ELb1ELb0ELb0ELb0ELi2ELi4ELi4ELi4ELb0EEENS1_24CollectiveEpilogueBwdGQAISA_fSD_Li256ELb0ELb1EEENS1_25SingleTileBwdLPTSchedulerILb0ELi128ELb1EEEEEEEEEvNT_6ParamsE) ;  /* 0xffff342008007950 */ /* 0x000fea0003c3ffff */
        .type           $_ZN7cutlass13device_kernelIN5flash19enable_sm80_to_sm89INS1_16FlashAttnBwdSm80INS1_25CollectiveMainloopBwdSm80ILi2ELi2EN4cute5tupleIJNS5_1CILi128EEES8_NS7_ILi64EEEEEENS_10bfloat16_tEfNS_4arch4Sm80ELb1ELb0ELb1ELb0ELb1ELb0ELb0ELb0ELi2ELi4ELi4ELi4ELb0EEENS1_24CollectiveEpilogueBwdGQAISA_fSD_Li256ELb0ELb1EEENS1_25SingleTileBwdLPTSchedulerILb0ELi128ELb1EEEEEEEEEvNT_6ParamsE$_ZZN4cute6detail16composition_implINS_5tupleIJNS_1CILi16EEENS3_ILi2EEES5_S5_NS3_ILi4EEES5_EEENS2_IJNS3_ILi1EEEiiiNS3_ILi144EEENS3_ILi512EEEEEENS2_IJNS2_IJS5_S5_EEES6_NS3_ILi8EEEEEENS2_IJNS2_IJNS3_ILi64EEESA_EEES4_NS3_ILi1024EEEEEEEEDaRKT_RKT0_RKT1_RKT2_ENKUlRKT_RKT0_E_clIS6_S4_EEDaSX_S10_,@function
        .size           $_ZN7cutlass13device_kernelIN5flash19enable_sm80_to_sm89INS1_16FlashAttnBwdSm80INS1_25CollectiveMainloopBwdSm80ILi2ELi2EN4cute5tupleIJNS5_1CILi128EEES8_NS7_ILi64EEEEEENS_10bfloat16_tEfNS_4arch4Sm80ELb1ELb0ELb1ELb0ELb1ELb0ELb0ELb0ELi2ELi4ELi4ELi4ELb0EEENS1_24CollectiveEpilogueBwdGQAISA_fSD_Li256ELb0ELb1EEENS1_25SingleTileBwdLPTSchedulerILb0ELi128ELb1EEEEEEEEEvNT_6ParamsE$_ZZN4cute6detail16composition_implINS_5tupleIJNS_1CILi16EEENS3_ILi2EEES5_S5_NS3_ILi4EEES5_EEENS2_IJNS3_ILi1EEEiiiNS3_ILi144EEENS3_ILi512EEEEEENS2_IJNS2_IJS5_S5_EEES6_NS3_ILi8EEEEEENS2_IJNS2_IJNS3_ILi64EEESA_EEES4_NS3_ILi1024EEEEEEEEDaRKT_RKT0_RKT1_RKT2_ENKUlRKT_RKT0_E_clIS6_S4_EEDaSX_S10_,($_ZN7cutlass13device_kernelIN5flash19enable_sm80_to_sm89INS1_16FlashAttnBwdSm80INS1_25CollectiveMainloopBwdSm80ILi2ELi2EN4cute5tupleIJNS5_1CILi128EEES8_NS7_ILi64EEEEEENS_10bfloat16_tEfNS_4arch4Sm80ELb1ELb0ELb1ELb0ELb1ELb0ELb0ELb0ELi2ELi4ELi4ELi4ELb0EEENS1_24CollectiveEpilogueBwdGQAISA_fSD_Li256ELb0ELb1EEENS1_25SingleTileBwdLPTSchedulerILb0ELi128ELb1EEEEEEEEEvNT_6ParamsE$_ZZN4cute6detail16composition_implINS_5tupleIJNS_1CILi16EEENS3_ILi2EEES5_S5_NS3_ILi4EEES5_EEENS2_IJNS3_ILi1EEEiiiNS3_ILi144EEENS3_ILi512EEEEEENS2_IJNS2_IJS5_S5_EEES6_NS3_ILi8EEEEEENS2_IJNS2_IJNS3_ILi64EEESA_EEES4_NS3_ILi1024EEEEEEEEDaRKT_RKT0_RKT1_RKT2_ENKUlRKT_RKT0_E_clISC_SG_EEDaSX_S10_ - $_ZN7cutlass13device_kernelIN5flash19enable_sm80_to_sm89INS1_16FlashAttnBwdSm80INS1_25CollectiveMainloopBwdSm80ILi2ELi2EN4cute5tupleIJNS5_1CILi128EEES8_NS7_ILi64EEEEEENS_10bfloat16_tEfNS_4arch4Sm80ELb1ELb0ELb1ELb0ELb1ELb0ELb0ELb0ELi2ELi4ELi4ELi4ELb0EEENS1_24CollectiveEpilogueBwdGQAISA_fSD_Li256ELb0ELb1EEENS1_25SingleTileBwdLPTSchedulerILb0ELi128ELb1EEEEEEEEEvNT_6ParamsE$_ZZN4cute6detail16composition_implINS_5tupleIJNS_1CILi16EEENS3_ILi2EEES5_S5_NS3_ILi4EEES5_EEENS2_IJNS3_ILi1EEEiiiNS3_ILi144EEENS3_ILi512EEEEEENS2_IJNS2_IJS5_S5_EEES6_NS3_ILi8EEEEEENS2_IJNS2_IJNS3_ILi64EEESA_EEES4_NS3_ILi1024EEEEEEEEDaRKT_RKT0_RKT1_RKT2_ENKUlRKT_RKT0_E_clIS6_S4_EEDaSX_S10_)
$_ZN7cutlass13device_kernelIN5flash19enable_sm80_to_sm89INS1_16FlashAttnBwdSm80INS1_25CollectiveMainloopBwdSm80ILi2ELi2EN4cute5tupleIJNS5_1CILi128EEES8_NS7_ILi64EEEEEENS_10bfloat16_tEfNS_4arch4Sm80ELb1ELb0ELb1ELb0ELb1ELb0ELb0ELb0ELi2ELi4ELi4ELi4ELb0EEENS1_24CollectiveEpilogueBwdGQAISA_fSD_Li256ELb0ELb1EEENS1_25SingleTileBwdLPTSchedulerILb0ELi128ELb1EEEEEEEEEvNT_6ParamsE$_ZZN4cute6detail16composition_implINS_5tupleIJNS_1CILi16EEENS3_ILi2EEES5_S5_NS3_ILi4EEES5_EEENS2_IJNS3_ILi1EEEiiiNS3_ILi144EEENS3_ILi512EEEEEENS2_IJNS2_IJS5_S5_EEES6_NS3_ILi8EEEEEENS2_IJNS2_IJNS3_ILi64EEESA_EEES4_NS3_ILi1024EEEEEEEEDaRKT_RKT0_RKT1_RKT2_ENKUlRKT_RKT0_E_clIS6_S4_EEDaSX_S10_:
        /* <DEDUP_REMOVED lines=14> */
[----:B-1---5:R-:W-:Y:S05]  /*ccc0*/  CALL.REL.NOINC `($_ZN7cutlass13device_kernelIN5flash19enable_sm80_to_sm89INS1_16FlashAttnBwdSm80INS1_25CollectiveMainloopBwdSm80ILi2ELi2EN4cute5tupleIJNS5_1CILi128EEES8_NS7_ILi64EEEEEENS_10bfloat16_tEfNS_4arch4Sm80ELb1ELb0ELb1ELb0ELb1ELb0ELb0ELb0ELi2ELi4ELi4ELi4ELb0EEENS1_24CollectiveEpilogueBwdGQAISA_fSD_Li256ELb0ELb1EEENS1_25SingleTileBwdLPTSchedulerILb0ELi128ELb1EEEEEEEEEvNT_6ParamsE$_ZZN4cute6detail16composition_implINS_5tupleIJNS_1CILi16EEENS3_ILi2EEES5_S5_NS3_ILi4EEES5_EEENS2_IJNS3_ILi1EEEiiiNS3_ILi144EEENS3_ILi512EEEEEES6_S4_EEDaRKT_RKT0_RKT1_RKT2_ENKUlRKT_T0_E_clINS2_IJNS2_IJEEESU_S6_S8_EEENS_17integral_constantIiLi1EEEEEDaSQ_SR_) ;  /* 0x0000055000007944 */ /* 0x022fea0003c00000 */
[----:B-----5:R2:W-:Y:S04]  /*ccd0*/  STL [R1+0x16a8], R2 ;  /* 0x0016a80201007387 */ /* 0x0205e80000100800 */
[----:B------:R2:W-:Y:S04]  /*cce0*/  STL.64 [R1+0x16a0], R74 ;  /* 0x0016a04a01007387 */ /* 0x0005e80000100a00 */
[----:B------:R-:W5:Y:S01]  /*ccf0*/  LDL R6, [R6+0x4] ;  /* 0x0000040006067983 */ /* 0x000f620000100800 */
[----:B------:R-:W-:Y:S02]  /*cd00*/  IADD3 R3, R70, 0x28, RZ ;  /* 0x0000002846037810 */ /* 0x000fe40007ffe0ff */
[----:B------:R-:W-:-:S02]  /*cd10*/  MOV R72, 0xcd30 ;  /* 0x0000cd3000487802 */ /* 0x000fc40000000f00 */
[----:B-12--5:R-:W-:Y:S05]  /*cd20*/  CALL.REL.NOINC `($_ZN7cutlass13device_kernelIN5flash19enable_sm80_to_sm89INS1_16FlashAttnBwdSm80INS1_25CollectiveMainloopBwdSm80ILi2ELi2EN4cute5tupleIJNS5_1CILi128EEES8_NS7_ILi64EEEEEENS_10bfloat16_tEfNS_4arch4Sm80ELb1ELb0ELb1ELb0ELb1ELb0ELb0ELb0ELi2ELi4ELi4ELi4ELb0EEENS1_24CollectiveEpilogueBwdGQAISA_fSD_Li256ELb0ELb1EEENS1_25SingleTileBwdLPTSchedulerILb0ELi128ELb1EEEEEEEEEvNT_6ParamsE$_ZZN4cute6detail16composition_implINS_5tupleIJNS_1CILi16EEENS3_ILi2EEES5_S5_NS3_ILi4EEES5_EEENS2_IJNS3_ILi1EEEiiiNS3_ILi144EEENS3_ILi512EEEEEES6_S4_EEDaRKT_RKT0_RKT1_RKT2_ENKUlRKT_T0_E_clINS2_IJNS2_IJS5_EEENS2_IJiEEES5_S8_EEENS_17integral_constantIiLi2EEEEEDaSQ_SR_) ;  /* 0x000005c000007944 */ /* 0x026fea0003c00000 */
[----:B------:R-:W2:Y:S01]  /*cd30*/  LDL.64 R72, [R1+0x16a0] ;  /* 0x0016a00001487983 */ /* 0x000ea20000100a00 */
[----:B------:R-:W-:-:S02]  /*cd40*/  IADD3 R5, R70, 0x18, RZ ;  /* 0x0000001846057810 */ /* 0x000fc40007ffe0ff */
[----:B------:R-:W-:Y:S01]  /*cd50*/  MOV R8, 0xcd90 ;  /* 0x0000cd9000087802 */ /* 0x000fe20000000f00 */
[----:B-----5:R3:W-:Y:S04]  /*cd60*/  STL.64 [R1+0x1698], R2 ;  /* 0x0016980201007387 */ /* 0x0207e80000100a00 */
[----:B--2---:R3:W-:Y:S02]  /*cd70*/  STL.64 [R1+0x1690], R72 ;  /* 0x0016904801007387 */ /* 0x0047e40000100a00 */
[----:B-1-3--:R-:W-:Y:S05]  /*cd80*/  CALL.REL.NOINC `($_ZN7cutlass13device_kernelIN5flash19enable_sm80_to_sm89INS1_16FlashAttnBwdSm80INS1_25CollectiveMainloopBwdSm80ILi2ELi2EN4cute5tupleIJNS5_1CILi128EEES8_NS7_ILi64EEEEEENS_10bfloat16_tEfNS_4arch4Sm80ELb1ELb0ELb1ELb0ELb1ELb0ELb0ELb0ELi2ELi4ELi4ELi4ELb0EEENS1_24CollectiveEpilogueBwdGQAISA_fSD_Li256ELb0ELb1EEENS1_25SingleTileBwdLPTSchedulerILb0ELi128ELb1EEEEEEEEEvNT_6ParamsE$_ZZN4cute6detail16composition_implINS_5tupleIJNS_1CILi16EEENS3_ILi2EEES5_S5_NS3_ILi4EEES5_EEENS2_IJNS3_ILi1EEEiiiNS3_ILi144EEENS3_ILi512EEEEEES6_S4_EEDaRKT_RKT0_RKT1_RKT2_ENKUlRKT_T0_E_clINS2_IJNS2_IJS5_S5_EEENS2_IJiiEEES8_S8_EEENS_17integral_constantIiLi3EEEEEDaSQ_SR_) ;  /* 0x0000065000007944 */ /* 0x00afea0003c00000 */
[----:B------:R-:W2:Y:S01]  /*cd90*/  LDL.64 R72, [R1+0x1690] ;  /* 0x0016900001487983 */ /* 0x000ea20000100a00 */
[----:B------:R-:W-:Y:S02]  /*cda0*/  IADD3 R5, R70, 0x8, RZ ;  /* 0x0000000846057810 */ /* 0x000fe40007ffe0ff */
[----:B------:R-:W-:Y:S01]  /*cdb0*/  MOV R8, 0xcdf0 ;  /* 0x0000cdf000087802 */ /* 0x000fe20000000f00 */
[----:B-----5:R3:W-:Y:S04]  /*cdc0*/  STL.64 [R1+0x1688], R2 ;  /* 0x0016880201007387 */ /* 0x0207e80000100a00 */
[----:B--2---:R3:W-:Y:S02]  /*cdd0*/  STL.64 [R1+0x1680], R72 ;  /* 0x0016804801007387 */ /* 0x0047e40000100a00 */
[----:B-1-3--:R-:W-:Y:S05]  /*cde0*/  CALL.REL.NOINC `($_ZN7cutlass13device_kernelIN5flash19enable_sm80_to_sm89INS1_16FlashAttnBwdSm80INS1_25CollectiveMainloopBwdSm80ILi2ELi2EN4cute5tupleIJNS5_1CILi128EEES8_NS7_ILi64EEEEEENS_10bfloat16_tEfNS_4arch4Sm80ELb1ELb0ELb1ELb0ELb1ELb0ELb0ELb0ELi2ELi4ELi4ELi4ELb0EEENS1_24CollectiveEpilogueBwdGQAISA_fSD_Li256ELb0ELb1EEENS1_25SingleTileBwdLPTSchedulerILb0ELi128ELb1EEEEEEEEEvNT_6ParamsE$_ZZN4cute6detail16composition_implINS_5tupleIJNS_1CILi16EEENS3_ILi2EEES5_S5_NS3_ILi4EEES5_EEENS2_IJNS3_ILi1EEEiiiNS3_ILi144EEENS3_ILi512EEEEEES6_S4_EEDaRKT_RKT0_RKT1_RKT2_ENKUlRKT_T0_E_clINS2_IJNS2_IJS5_S5_EEENS2_IJiiEEES8_S8_EEENS_17integral_constantIiLi4EEEEEDaSQ_SR_) ;  /* 0x0000069000007944 */ /* 0x00afea0003c00000 */
[----:B-----5:R-:W-:Y:S01]  /*cdf0*/  IMAD.MOV.U32 R8, RZ, RZ, R3 ;  /* 0x000000ffff087224 */ /* 0x020fe200078e0003 */
[----:B------:R-:W-:-:S02]  /*ce00*/  MOV R3, R17 ;  /* 0x0000001100037202 */ /* 0x000fc40000000f00 */
[----:B------:R-:W-:Y:S02]  /*ce10*/  MOV R6, 0xce30 ;  /* 0x0000ce3000067802 */ /* 0x000fe40000000f00 */
[----:B-1----:R-:W-:Y:S05]  /*ce20*/  CALL.REL.NOINC `($_ZN7cutlass13device_kernelIN5flash19enable_sm80_to_sm89INS1_16FlashAttnBwdSm80INS1_25CollectiveMainloopBwdSm80ILi2ELi2EN4cute5tupleIJNS5_1CILi128EEES8_NS7_ILi64EEEEEENS_10bfloat16_tEfNS_4arch4Sm80ELb1ELb0ELb1ELb0ELb1ELb0ELb0ELb0ELi2ELi4ELi4ELi4ELb0EEENS1_24CollectiveEpilogueBwdGQAISA_fSD_Li256ELb0ELb1EEENS1_25SingleTileBwdLPTSchedulerILb0ELi128ELb1EEEEEEEEEvNT_6ParamsE$_ZN4cute5tupleIJNS0_IJNS_1CILi2EEES2_EEENS0_IJiiEEEEEC2ERKS3_RKS4_) ;  /* 0xffffddb000007944 */ /* 0x002fea0003c3ffff */
[----:B------:R1:W5:Y:S01]  /*ce30*/  LDL.64 R2, [R1+0x16c0] ;  /* 0x0016c00001027983 */ /* 0x0003620000100a00 */
[----:B------:R-:W-:-:S04]  /*ce40*/  MOV R17, 0x0 ;  /* 0x0000000000117802 */ /* 0x000fc80000000f00 */
[----:B------:R-:W-:Y:S05]  /*ce50*/  RET.REL.NODEC R16 `(_ZN7cutlass13device_kernelIN5flash19enable_sm80_to_sm89INS1_16FlashAttnBwdSm80INS1_25CollectiveMainloopBwdSm80ILi2ELi2EN4cute5tupleIJNS5_1CILi128EEES8_NS7_ILi64EEEEEENS_10bfloat16_tEfNS_4arch4Sm80ELb1ELb0ELb1ELb0ELb1ELb0ELb0ELb0ELi2ELi4ELi4ELi4ELb0EEENS1_24CollectiveEpilogueBwdGQAISA_fSD_Li256ELb0ELb1EEENS1_25SingleTileBwdLPTSchedulerILb0ELi128ELb1EEEEEEEEEvNT_6ParamsE) ;  /* 0xffff31a010007950 */ /* 0x000fea0003c3ffff */
        .type           $_ZN7cutlass13device_kernelIN5flash19enable_sm80_to_sm89INS1_16FlashAttnBwdSm80INS1_25CollectiveMainloopBwdSm80ILi2ELi2EN4cute5tupleIJNS5_1CILi128EEES8_NS7_ILi64EEEEEENS_10bfloat16_tEfNS_4arch4Sm80ELb1ELb0ELb1ELb0ELb1ELb0ELb0ELb0ELi2ELi4ELi4ELi4ELb0EEENS1_24CollectiveEpilogueBwdGQAISA_fSD_Li256ELb0ELb1EEENS1_25SingleTileBwdLPTSchedulerILb0ELi128ELb1EEEEEEEEEvNT_6ParamsE$_ZZN4cute6detail16composition_implINS_5tupleIJNS_1CILi16EEENS3_ILi2EEES5_S5_NS3_ILi4EEES5_EEENS2_IJNS3_ILi1EEEiiiNS3_ILi144EEENS3_ILi512EEEEEENS2_IJNS2_IJS5_S5_EEES6_NS3_ILi8EEEEEENS2_IJNS2_IJNS3_ILi64EEESA_EEES4_NS3_ILi1024EEEEEEEEDaRKT_RKT0_RKT1_RKT2_ENKUlRKT_RKT0_E_clISC_SG_EEDaSX_S10_,@function
        .size           $_ZN7cutlass13device_kernelIN5flash19enable_sm80_to_sm89INS1_16FlashAttnBwdSm80INS1_25CollectiveMainloopBwdSm80ILi2ELi2EN4cute5tupleIJNS5_1CILi128EEES8_NS7_ILi64EEEEEENS_10bfloat16_tEfNS_4arch4Sm80ELb1ELb0ELb1ELb0ELb1ELb0ELb0ELb0ELi2ELi4ELi4ELi4ELb0EEENS1_24CollectiveEpilogueBwdGQAISA_fSD_Li256ELb0ELb1EEENS1_25SingleTileBwdLPTSchedulerILb0ELi128ELb1EEEEEEEEEvNT_6ParamsE$_ZZN4cute6detail16composition_implINS_5tupleIJNS_1CILi16EEENS3_ILi2EEES5_S5_NS3_ILi4EEES5_EEENS2_IJNS3_ILi1EEEiiiNS3_ILi144EEENS3_ILi512EEEEEENS2_IJNS2_IJS5_S5_EEES6_NS3_ILi8EEEEEENS2_IJNS2_IJNS3_ILi64EEESA_EEES4_NS3_ILi1024EEEEEEEEDaRKT_RKT0_RKT1_RKT2_ENKUlRKT_RKT0_E_clISC_SG_EEDaSX_S10_,($_ZN7cutlass13device_kernelIN5flash19enable_sm80_to_sm89INS1_16FlashAttnBwdSm80INS1_25CollectiveMainloopBwdSm80ILi2ELi2EN4cute5tupleIJNS5_1CILi128EEES8_NS7_ILi64EEEEEENS_10bfloat16_tEfNS_4arch4Sm80ELb1ELb0ELb1ELb0ELb1ELb0ELb0ELb0ELi2ELi4ELi4ELi4ELb0EEENS1_24CollectiveEpilogueBwdGQAISA_fSD_Li256ELb0ELb1EEENS1_25SingleTileBwdLPTSchedulerILb0ELi128ELb1EEEEEEEEEvNT_6ParamsE$_ZZN4cute6detail16composition_implINS_5tupleIJNS_1CILi16EEENS3_ILi2EEES5_S5_NS3_ILi4EEES5_EEENS2_IJNS3_ILi1EEEiiiNS3_ILi144EEENS3_ILi512EEEEEENS2_IJS5_S5_EEENS2_IJNS3_ILi64EEESA_EEEEEDaRKT_RKT0_RKT1_RKT2_ENKUlRKT_RKT0_E_clIS5_SD_EEDaST_SW_ - $_ZN7cutlass13device_kernelIN5flash19enable_sm80_to_sm89INS1_16FlashAttnBwdSm80INS1_25CollectiveMainloopBwdSm80ILi2ELi2EN4cute5tupleIJNS5_1CILi128EEES8_NS7_ILi64EEEEEENS_10bfloat16_tEfNS_4arch4Sm80ELb1ELb0ELb1ELb0ELb1ELb0ELb0ELb0ELi2ELi4ELi4ELi4ELb0EEENS1_24CollectiveEpilogueBwdGQAISA_fSD_Li256ELb0ELb1EEENS1_25SingleTileBwdLPTSchedulerILb0ELi128ELb1EEEEEEEEEvNT_6ParamsE$_ZZN4cute6detail16composition_implINS_5tupleIJNS_1CILi16EEENS3_ILi2EEES5_S5_NS3_ILi4EEES5_EEENS2_IJNS3_ILi1EEEiiiNS3_ILi144EEENS3_ILi512EEEEEENS2_IJNS2_IJS5_S5_EEES6_NS3_ILi8EEEEEENS2_IJNS2_IJNS3_ILi64EEESA_EEES4_NS3_ILi1024EEEEEEEEDaRKT_RKT0_RKT1_RKT2_ENKUlRKT_RKT0_E_clISC_SG_EEDaSX_S10_)
$_ZN7cutlass13device_kernelIN5flash19enable_sm80_to_sm89INS1_16FlashAttnBwdSm80INS1_25CollectiveMainloopBwdSm80ILi2ELi2EN4cute5tupleIJNS5_1CILi128EEES8_NS7_ILi64EEEEEENS_10bfloat16_tEfNS_4arch4Sm80ELb1ELb0ELb1ELb0ELb1ELb0ELb0ELb0ELi2ELi4ELi4ELi4ELb0EEENS1_24CollectiveEpilogueBwdGQAISA_fSD_Li256ELb0ELb1EEENS1_25SingleTileBwdLPTSchedulerILb0ELi128ELb1EEEEEEEEEvNT_6ParamsE$_ZZN4cute6detail16composition_implINS_5tupleIJNS_1CILi16EEENS3_ILi2EEES5_S5_NS3_ILi4EEES5_EEENS2_IJNS3_ILi1EEEiiiNS3_ILi144EEENS3_ILi512EEEEEENS2_IJNS2_IJS5_S5_EEES6_NS3_ILi8EEEEEENS2_IJNS2_IJNS3_ILi64EEESA_EEES4_NS3_ILi1024EEEEEEEEDaRKT_RKT0_RKT1_RKT2_ENKUlRKT_RKT0_E_clISC_SG_EEDaSX_S10_:
[----:B------:R-:W-:Y:S02]  /*ce60*/  IADD3 R35, R1, 0x1680, RZ ;  /* 0x0000168001237810 */ /* 0x000fe40007ffe0ff */
[----:B------:R-:W-:Y:S02]  /*ce70*/  MOV R72, 0xceb0 ;  /* 0x0000ceb000487802 */ /* 0x000fe40000000f00 */
[----:B------:R-:W-:-:S04]  /*ce80*/  IADD3 R35, R35, c[0x0][0x20], RZ ;  /* 0x0000080023237a10 */ /* 0x000fc80007ffe0ff */
[----:B------:R-:W-:Y:S02]  /*ce90*/  IADD3 R70, R35, 0x4, RZ ;  /* 0x0000000423467810 */ /* 0x000fe40007ffe0ff */
[----:B------:R-:W-:Y:S05]  /*cea0*/  CALL.REL.NOINC `($_ZN7cutlass13device_kernelIN5flash19enable_sm80_to_sm89INS1_16FlashAttnBwdSm80INS1_25CollectiveMainloopBwdSm80ILi2ELi2EN4cute5tupleIJNS5_1CILi128EEES8_NS7_ILi64EEEEEENS_10bfloat16_tEfNS_4arch4Sm80ELb1ELb0ELb1ELb0ELb1ELb0ELb0ELb0ELi2ELi4ELi4ELi4ELb0EEENS1_24CollectiveEpilogueBwdGQAISA_fSD_Li256ELb0ELb1EEENS1_25SingleTileBwdLPTSchedulerILb0ELi128ELb1EEEEEEEEEvNT_6ParamsE$_ZZN4cute6detail16composition_implINS_5tupleIJNS_1CILi16EEENS3_ILi2EEES5_S5_NS3_ILi4EEES5_EEENS2_IJNS3_ILi1EEEiiiNS3_ILi144EEENS3_ILi512EEEEEENS2_IJS5_S5_EEENS2_IJNS3_ILi64EEESA_EEEEEDaRKT_RKT0_RKT1_RKT2_ENKUlRKT_RKT0_E_clIS5_SD_EEDaST_SW_) ;  /* 0x0000009000007944 */ /* 0x000fea0003c00000 */
[----:B------:R-:W-:Y:S02]  /*ceb0*/  MOV R4, 0xced0 ;  /* 0x0000ced000047802 */ /* 0x000fe40000000f00 */
[----:B-1---5:R-:W-:Y:S05]  /*cec0*/  CALL.REL.NOINC `($_ZN7cutlass13device_kernelIN5flash19enable_sm80_to_sm89INS1_16FlashAttnBwdSm80INS1_25CollectiveMainloopBwdSm80ILi2ELi2EN4cute5tupleIJNS5_1CILi128EEES8_NS7_ILi64EEEEEENS_10bfloat16_tEfNS_4arch4Sm80ELb1ELb0ELb1ELb0ELb1ELb0ELb0ELb0ELi2ELi4ELi4ELi4ELb0EEENS1_24CollectiveEpilogueBwdGQAISA_fSD_Li256ELb0ELb1EEENS1_25SingleTileBwdLPTSchedulerILb0ELi128ELb1EEEEEEEEEvNT_6ParamsE$_ZN4cute3eso3ESOILb0ELb1EJiNS_1CILi512EEEEEC2ERKiRKS3_) ;  /* 0xffffa45000007944 */ /* 0x022fea0003c3ffff */
[----:B-1----:R1:W5:Y:S01]  /*ced0*/  LDL R2, [R1+0x1684] ;  /* 0x0016840001027983 */ /* 0x0023620000100800 */
[----:B------:R-:W-:-:S03]  /*cee0*/  MOV R6, 0xcf00 ;  /* 0x0000cf0000067802 */ /* 0x000fc60000000f00 */
[----:B-1---5:R-:W-:Y:S05]  /*cef0*/  CALL.REL.NOINC `($_ZN7cutlass13device_kernelIN5flash19enable_sm80_to_sm89INS1_16FlashAttnBwdSm80INS1_25CollectiveMainloopBwdSm80ILi2ELi2EN4cute5tupleIJNS5_1CILi128EEES8_NS7_ILi64EEEEEENS_10bfloat16_tEfNS_4arch4Sm80ELb1ELb0ELb1ELb0ELb1ELb0ELb0ELb0ELi2ELi4ELi4ELi4ELb0EEENS1_24CollectiveEpilogueBwdGQAISA_fSD_Li256ELb0ELb1EEENS1_25SingleTileBwdLPTSchedulerILb0ELi128ELb1EEEEEEEEEvNT_6ParamsE$_ZN4cute5tupleIJNS0_IJNS_1CILi2EEES2_EEENS0_IJiNS1_ILi512EEEEEEEEC2ERKS3_RKS5_) ;  /* 0xffffdc9000007944 */ /* 0x022fea0003c3ffff */
[----:B------:R1:W5:Y:S01]  /*cf00*/  LDL R35, [R1+0x1680] ;  /* 0x0016800001237983 */ /* 0x0003620000100800 */
[----:B------:R-:W-:Y:S02]  /*cf10*/  MOV R2, R10 ;  /* 0x0000000a00027202 */ /* 0x000fe40000000f00 */
[----:B------:R-:W-:-:S04]  /*cf20*/  MOV R3, 0x0 ;  /* 0x0000000000037802 */ /* 0x000fc80000000f00 */
[----:B------:R-:W-:Y:S05]  /*cf30*/  RET.REL.NODEC R2 `(_ZN7cutlass13device_kernelIN5flash19enable_sm80_to_sm89INS1_16FlashAttnBwdSm80INS1_25CollectiveMainloopBwdSm80ILi2ELi2EN4cute5tupleIJNS5_1CILi128EEES8_NS7_ILi64EEEEEENS_10bfloat16_tEfNS_4arch4Sm80ELb1ELb0ELb1ELb0ELb1ELb0ELb0ELb0ELi2ELi4ELi4ELi4ELb0EEENS1_24CollectiveEpilogueBwdGQAISA_fSD_Li256ELb0ELb1EEENS1_25SingleTileBwdLPTSchedulerILb0ELi128ELb1EEEEEEEEEvNT_6ParamsE) ;  /* 0xffff30c002007950 */ /* 0x000fea0003c3ffff */
        .type           $_ZN7cutlass13device_kernelIN5flash19enable_sm80_to_sm89INS1_16FlashAttnBwdSm80INS1_25CollectiveMainloopBwdSm80ILi2ELi2EN4cute5tupleIJNS5_1CILi128EEES8_NS7_ILi64EEEEEENS_10bfloat16_tEfNS_4arch4Sm80ELb1ELb0ELb1ELb0ELb1ELb0ELb0ELb0ELi2ELi4ELi4ELi4ELb0EEENS1_24CollectiveEpilogueBwdGQAISA_fSD_Li256ELb0ELb1EEENS1_25SingleTileBwdLPTSchedulerILb0ELi128ELb1EEEEEEEEEvNT_6ParamsE$_ZZN4cute6detail16composition_implINS_5tupleIJNS_1CILi16EEENS3_ILi2EEES5_S5_NS3_ILi4EEES5_EEENS2_IJNS3_ILi1EEEiiiNS3_ILi144EEENS3_ILi512EEEEEENS2_IJS5_S5_EEENS2_IJNS3_ILi64EEESA_EEEEEDaRKT_RKT0_RKT1_RKT2_ENKUlRKT_RKT0_E_clIS5_SD_EEDaST_SW_,@function
        .size           $_ZN7cutlass13device_kernelIN5flash19enable_sm80_to_sm89INS1_16FlashAttnBwdSm80INS1_25CollectiveMainloopBwdSm80ILi2ELi2EN4cute5tupleIJNS5_1CILi128EEES8_NS7_ILi64EEEEEENS_10bfloat16_tEfNS_4arch4Sm80ELb1ELb0ELb1ELb0ELb1ELb0ELb0ELb0ELi2ELi4ELi4ELi4ELb0EEENS1_24CollectiveEpilogueBwdGQAISA_fSD_Li256ELb0ELb1EEENS1_25SingleTileBwdLPTSchedulerILb0ELi128ELb1EEEEEEEEEvNT_6ParamsE$_ZZN4cute6detail16composition_implINS_5tupleIJNS_1CILi16EEENS3_ILi2EEES5_S5_NS3_ILi4EEES5_EEENS2_IJNS3_ILi1EEEiiiNS3_ILi144EEENS3_ILi512EEEEEENS2_IJS5_S5_EEENS2_IJNS3_ILi64EEESA_EEEEEDaRKT_RKT0_RKT1_RKT2_ENKUlRKT_RKT0_E_clIS5_SD_EEDaST_SW_,($_ZN7cutlass13device_kernelIN5flash19enable_sm80_to_sm89INS1_16FlashAttnBwdSm80INS1_25CollectiveMainloopBwdSm80ILi2ELi2EN4cute5tupleIJNS5_1CILi128EEES8_NS7_ILi64EEEEEENS_10bfloat16_tEfNS_4arch4Sm80ELb1ELb0ELb1ELb0ELb1ELb0ELb0ELb0ELi2ELi4ELi4ELi4ELb0EEENS1_24CollectiveEpilogueBwdGQAISA_fSD_Li256ELb0ELb1EEENS1_25SingleTileBwdLPTSchedulerILb0ELi128ELb1EEEEEEEEEvNT_6ParamsE$_ZZN4cute6detail16composition_implINS_5tupleIJNS_1CILi16EEENS3_ILi2EEES5_S5_NS3_ILi4EEES5_EEENS2_IJNS3_ILi1EEEiiiNS3_ILi144EEENS3_ILi512EEEEEES5_NS3_ILi64EEEEEDaRKT_RKT0_RKT1_RKT2_ENKUlRKT_T0_E_clINS2_IJNS2_IJEEESV_S5_S8_EEENS_17integral_constantIiLi3EEEEEDaSR_SS_ - $_ZN7cutlass13device_kernelIN5flash19enable_sm80_to_sm89INS1_16FlashAttnBwdSm80INS1_25CollectiveMainloopBwdSm80ILi2ELi2EN4cute5tupleIJNS5_1CILi128EEES8_NS7_ILi64EEEEEENS_10bfloat16_tEfNS_4arch4Sm80ELb1ELb0ELb1ELb0ELb1ELb0ELb0ELb0ELi2ELi4ELi4ELi4ELb0EEENS1_24CollectiveEpilogueBwdGQAISA_fSD_Li256ELb0ELb1EEENS1_25SingleTileBwdLPTSchedulerILb0ELi128ELb1EEEEEEEEEvNT_6ParamsE$_ZZN4cute6detail16composition_implINS_5tupleIJNS_1CILi16EEENS3_ILi2EEES5_S5_NS3_ILi4EEES5_EEENS2_IJNS3_ILi1EEEiiiNS3_ILi144EEENS3_ILi512EEEEEENS2_IJS5_S5_EEENS2_IJNS3_ILi64EEESA_EEEEEDaRKT_RKT0_RKT1_RKT2_ENKUlRKT_RKT0_E_clIS5_SD_EEDaST_SW_)
$_ZN7cutlass13device_kernelIN5flash19enable_sm80_to_sm89INS1_16FlashAttnBwdSm80INS1_25CollectiveMainloopBwdSm80ILi2ELi2EN4cute5tupleIJNS5_1CILi128EEES8_NS7_ILi64EEEEEENS_10bfloat16_tEfNS_4arch4Sm80ELb1ELb0ELb1ELb0ELb1ELb0ELb0ELb0ELi2ELi4ELi4ELi4ELb0EEENS1_24CollectiveEpilogueBwdGQAISA_fSD_Li256ELb0ELb1EEENS1_25SingleTileBwdLPTSchedulerILb0ELi128ELb1EEEEEEEEEvNT_6ParamsE$_ZZN4cute6detail16composition_implINS_5tupleIJNS_1CILi16EEENS3_ILi2EEES5_S5_NS3_ILi4EEES5_EEENS2_IJNS3_ILi1EEEiiiNS3_ILi144EEENS3_ILi512EEEEEENS2_IJS5_S5_EEENS2_IJNS3_ILi64EEESA_EEEEEDaRKT_RKT0_RKT1_RKT2_ENKUlRKT_RKT0_E_clIS5_SD_EEDaST_SW_:
        /* <DEDUP_REMOVED lines=13> */
[----:B-1---5:R-:W-:Y:S05]  /*d010*/  CALL.REL.NOINC `($_ZN7cutlass13device_kernelIN5flash19enable_sm80_to_sm89INS1_16FlashAttnBwdSm80INS1_25CollectiveMainloopBwdSm80ILi2ELi2EN4cute5tupleIJNS5_1CILi128EEES8_NS7_ILi64EEEEEENS_10bfloat16_tEfNS_4arch4Sm80ELb1ELb0ELb1ELb0ELb1ELb0ELb0ELb0ELi2ELi4ELi4ELi4ELb0EEENS1_24CollectiveEpilogueBwdGQAISA_fSD_Li256ELb0ELb1EEENS1_25SingleTileBwdLPTSchedulerILb0ELi128ELb1EEEEEEEEEvNT_6ParamsE$_ZZN4cute6detail16composition_implINS_5tupleIJNS_1CILi16EEENS3_ILi2EEES5_S5_NS3_ILi4EEES5_EEENS2_IJNS3_ILi1EEEiiiNS3_ILi144EEENS3_ILi512EEEEEES5_NS3_ILi64EEEEEDaRKT_RKT0_RKT1_RKT2_ENKUlRKT_T0_E_clINS2_IJNS2_IJEEESV_S5_S8_EEENS_17integral_constantIiLi3EEEEEDaSR_SS_) ;  /* 0x000000b000007944 */ /* 0x022fea0003c00000 */
[----:B-----5:R2:W-:Y:S01]  /*d020*/  STL [R1+0x1690], R2 ;  /* 0x0016900201007387 */ /* 0x0205e20000100800 */
[----:B------:R-:W-:Y:S02]  /*d030*/  IADD3 R5, R5, 0x8, RZ ;  /* 0x0000000805057810 */ /* 0x000fe40007ffe0ff */
[----:B------:R-:W-:Y:S01]  /*d040*/  MOV R74, 0xd070 ;  /* 0x0000d070004a7802 */ /* 0x000fe20000000f00 */
[----:B------:R2:W-:Y:S04]  /*d050*/  STL.64 [R1+0x1688], R76 ;  /* 0x0016884c01007387 */ /* 0x0005e80000100a00 */
[----:B-12---:R-:W-:Y:S05]  /*d060*/  CALL.REL.NOINC `($_ZN7cutlass13device_kernelIN5flash19enable_sm80_to_sm89INS1_16FlashAttnBwdSm80INS1_25CollectiveMainloopBwdSm80ILi2ELi2EN4cute5tupleIJNS5_1CILi128EEES8_NS7_ILi64EEEEEENS_10bfloat16_tEfNS_4arch4Sm80ELb1ELb0ELb1ELb0ELb1ELb0ELb0ELb0ELi2ELi4ELi4ELi4ELb0EEENS1_24CollectiveEpilogueBwdGQAISA_fSD_Li256ELb0ELb1EEENS1_25SingleTileBwdLPTSchedulerILb0ELi128ELb1EEEEEEEEEvNT_6ParamsE$_ZZN4cute6detail16composition_implINS_5tupleIJNS_1CILi16EEENS3_ILi2EEES5_S5_NS3_ILi4EEES5_EEENS2_IJNS3_ILi1EEEiiiNS3_ILi144EEENS3_ILi512EEEEEES5_NS3_ILi64EEEEEDaRKT_RKT0_RKT1_RKT2_ENKUlRKT_T0_E_clINS2_IJNS2_IJS5_EEENS2_IJiEEES8_S8_EEENS_17integral_constantIiLi4EEEEEDaSR_SS_) ;  /* 0x0000012000007944 */ /* 0x006fea0003c00000 */
[----:B------:R-:W-:Y:S02]  /*d070*/  MOV R2, R6 ;  /* 0x0000000600027202 */ /* 0x000fe40000000f00 */
[----:B------:R-:W-:Y:S02]  /*d080*/  MOV R6, 0xd0a0 ;  /* 0x0000d0a000067802 */ /* 0x000fe40000000f00 */
[----:B-1---5:R-:W-:Y:S05]  /*d090*/  CALL.REL.NOINC `($_ZN7cutlass13device_kernelIN5flash19enable_sm80_to_sm89INS1_16FlashAttnBwdSm80INS1_25CollectiveMainloopBwdSm80ILi2ELi2EN4cute5tupleIJNS5_1CILi128EEES8_NS7_ILi64EEEEEENS_10bfloat16_tEfNS_4arch4Sm80ELb1ELb0ELb1ELb0ELb1ELb0ELb0ELb0ELi2ELi4ELi4ELi4ELb0EEENS1_24CollectiveEpilogueBwdGQAISA_fSD_Li256ELb0ELb1EEENS1_25SingleTileBwdLPTSchedulerILb0ELi128ELb1EEEEEEEEEvNT_6ParamsE$_ZN4cute5tupleIJNS_1CILi2EEEiEEC2ERKS2_RKi) ;  /* 0xffffdd3000007944 */ /* 0x022fea0003c3ffff */
[----:B------:R1:W5:Y:S01]  /*d0a0*/  LDL R2, [R1+0x16a8] ;  /* 0x0016a80001027983 */ /* 0x0003620000100800 */
[----:B------:R-:W-:-:S04]  /*d0b0*/  MOV R73, 0x0 ;  /* 0x0000000000497802 */ /* 0x000fc80000000f00 */
[----:B------:R-:W-:Y:S05]  /*d0c0*/  RET.REL.NODEC R72 `(_ZN7cutlass13device_kernelIN5flash19enable_sm80_to_sm89INS1_16FlashAttnBwdSm80INS1_25CollectiveMainloopBwdSm80ILi2ELi2EN4cute5tupleIJNS5_1CILi128EEES8_NS7_ILi64EEEEEENS_10bfloat16_tEfNS_4arch4Sm80ELb1ELb0ELb1ELb0ELb1ELb0ELb0ELb0ELi2ELi4ELi4ELi4ELb0EEENS1_24CollectiveEpilogueBwdGQAISA_fSD_Li256ELb0ELb1EEENS1_25SingleTileBwdLPTSchedulerILb0ELi128ELb1EEEEEEEEEvNT_6ParamsE) ;  /* 0xffff2f3048007950 */ /* 0x000fea0003c3ffff */
        .type           $_ZN7cutlass13device_kernelIN5flash19enable_sm80_to_sm89INS1_16FlashAttnBwdSm80INS1_25CollectiveMainloopBwdSm80ILi2ELi2EN4cute5tupleIJNS5_1CILi128EEES8_NS7_ILi64EEEEEENS_10bfloat16_tEfNS_4arch4Sm80ELb1ELb0ELb1ELb0ELb1ELb0ELb0ELb0ELi2ELi4ELi4ELi4ELb0EEENS1_24CollectiveEpilogueBwdGQAISA_fSD_Li256ELb0ELb1EEENS1_25SingleTileBwdLPTSchedulerILb0ELi128ELb1EEEEEEEEEvNT_6ParamsE$_ZZN4cute6detail16composition_implINS_5tupleIJNS_1CILi16EEENS3_ILi2EEES5_S5_NS3_ILi4EEES5_EEENS2_IJNS3_ILi1EEEiiiNS3_ILi144EEENS3_ILi512EEEEEES5_NS3_ILi64EEEEEDaRKT_RKT0_RKT1_RKT2_ENKUlRKT_T0_E_clINS2_IJNS2_IJEEESV_S5_S8_EEENS_17integral_constantIiLi3EEEEEDaSR_SS_,@function
        .size           $_ZN7cutlass13device_kernelIN5flash19enable_sm80_to_sm89INS1_16FlashAttnBwdSm80INS1_25CollectiveMainloopBwdSm80ILi2ELi2EN4cute5tupleIJNS5_1CILi128EEES8_NS7_ILi64EEEEEENS_10bfloat16_tEfNS_4arch4Sm80ELb1ELb0ELb1ELb0ELb1ELb0ELb0ELb0ELi2ELi4ELi4ELi4ELb0EEENS1_24CollectiveEpilogueBwdGQAISA_fSD_Li256ELb0ELb1EEENS1_25SingleTileBwdLPTSchedulerILb0ELi128ELb1EEEEEEEEEvNT_6ParamsE$_ZZN4cute6detail16composition_implINS_5tupleIJNS_1CILi16EEENS3_ILi2EEES5_S5_NS3_ILi4EEES5_EEENS2_IJNS3_ILi1EEEiiiNS3_ILi144EEENS3_ILi512EEEEEES5_NS3_ILi64EEEEEDaRKT_RKT0_RKT1_RKT2_ENKUlRKT_T0_E_clINS2_IJNS2_IJEEESV_S5_S8_EEENS_17integral_constantIiLi3EEEEEDaSR_SS_,($_ZN7cutlass13device_kernelIN5flash19enable_sm80_to_sm89INS1_16FlashAttnBwdSm80INS1_25CollectiveMainloopBwdSm80ILi2ELi2EN4cute5tupleIJNS5_1CILi128EEES8_NS7_ILi64EEEEEENS_10bfloat16_tEfNS_4arch4Sm80ELb1ELb0ELb1ELb0ELb1ELb0ELb0ELb0ELi2ELi4ELi4ELi4ELb0EEENS1_24CollectiveEpilogueBwdGQAISA_fSD_Li256ELb0ELb1EEENS1_25SingleTileBwdLPTSchedulerILb0ELi128ELb1EEEEEEEEEvNT_6ParamsE$_ZZN4cute6detail16composition_implINS_5tupleIJNS_1CILi16EEENS3_ILi2EEES5_S5_NS3_ILi4EEES5_EEENS2_IJNS3_ILi1EEEiiiNS3_ILi144EEENS3_ILi512EEEEEES5_NS3_ILi64EEEEEDaRKT_RKT0_RKT1_RKT2_ENKUlRKT_T0_E_clINS2_IJNS2_IJS5_EEENS2_IJiEEES8_S8_EEENS_17integral_constantIiLi4EEEEEDaSR_SS_ - $_ZN7cutlass13device_kernelIN5flash19enable_sm80_to_sm89INS1_16FlashAttnBwdSm80INS1_25CollectiveMainloopBwdSm80ILi2ELi2EN4cute5tupleIJNS5_1CILi128EEES8_NS7_ILi64EEEEEENS_10bfloat16_tEfNS_4arch4Sm80ELb1ELb0ELb1ELb0ELb1ELb0ELb0ELb0ELi2ELi4ELi4ELi4ELb0EEENS1_24CollectiveEpilogueBwdGQAISA_fSD_Li256ELb0ELb1EEENS1_25SingleTileBwdLPTSchedulerILb0ELi128ELb1EEEEEEEEEvNT_6ParamsE$_ZZN4cute6detail16composition_implINS_5tupleIJNS_1CILi16EEENS3_ILi2EEES5_S5_NS3_ILi4EEES5_EEENS2_IJNS3_ILi1EEEiiiNS3_ILi144EEENS3_ILi512EEEEEES5_NS3_ILi64EEEEEDaRKT_RKT0_RKT1_RKT2_ENKUlRKT_T0_E_clINS2_IJNS2_IJEEESV_S5_S8_EEENS_17integral_constantIiLi3EEEEEDaSR_SS_)
$_ZN7cutlass13device_kernelIN5flash19enable_sm80_to_sm89INS1_16FlashAttnBwdSm80INS1_25CollectiveMainloopBwdSm80ILi2ELi2EN4cute5tupleIJNS5_1CILi128EEES8_NS7_ILi64EEEEEENS_10bfloat16_tEfNS_4arch4Sm80ELb1ELb0ELb1ELb0ELb1ELb0ELb0ELb0ELi2ELi4ELi4ELi4ELb0EEENS1_24CollectiveEpilogueBwdGQAISA_fSD_Li256ELb0ELb1EEENS1_25SingleTileBwdLPTSchedulerILb0ELi128ELb1EEEEEEEEEvNT_6ParamsE$_ZZN4cute6detail16composition_implINS_5tupleIJNS_1CILi16EEENS3_ILi2EEES5_S5_NS3_ILi4EEES5_EEENS2_IJNS3_ILi1EEEiiiNS3_ILi144EEENS3_ILi512EEEEEES5_NS3_ILi64EEEEEDaRKT_RKT0_RKT1_RKT2_ENKUlRKT_T0_E_clINS2_IJNS2_IJEEESV_S5_S8_EEENS_17integral_constantIiLi3EEEEEDaSR_SS_:
[----:B------:R-:W-:Y:S02]  /*d0d0*/  IADD3 R4, R1, 0x16b0, RZ ;  /* 0x000016b001047810 */ /* 0x000fe40007ffe0ff */
[----:B------:R-:W-:Y:S02]  /*d0e0*/  MOV R8, 0xd120 ;  /* 0x0000d12000087802 */ /* 0x000fe40000000f00 */
[----:B------:R-:W-:-:S04]  /*d0f0*/  IADD3 R4, R4, c[0x0][0x20], RZ ;  /* 0x0000080004047a10 */ /* 0x000fc80007ffe0ff */
[----:B------:R-:W-:Y:S02]  /*d100*/  IADD3 R2, R4, 0x4, RZ ;  /* 0x0000000404027810 */ /* 0x000fe40007ffe0ff */
[----:B------:R-:W-:Y:S05]  /*d110*/  CALL.REL.NOINC `($_ZN7cutlass13device_kernelIN5flash19enable_sm80_to_sm89INS1_16FlashAttnBwdSm80INS1_25CollectiveMainloopBwdSm80ILi2ELi2EN4cute5tupleIJNS5_1CILi128EEES8_NS7_ILi64EEEEEENS_10bfloat16_tEfNS_4arch4Sm80ELb1ELb0ELb1ELb0ELb1ELb0ELb0ELb0ELi2ELi4ELi4ELi4ELb0EEENS1_24CollectiveEpilogueBwdGQAISA_fSD_Li256ELb0ELb1EEENS1_25SingleTileBwdLPTSchedulerILb0ELi128ELb1EEEEEEEEEvNT_6ParamsE$_ZN4cute3eso3ESOILb0ELb1EJiEEC2ERKi) ;  /* 0xffffa09000007944 */ /* 0x000fea0003c3ffff */
[----:B-1----:R1:W5:Y:S01]  /*d120*/  LDL R3, [R1+0x16b4] ;  /* 0x0016b40001037983 */ /* 0x0023620000100800 */
[----:B------:R-:W-:Y:S02]  /*d130*/  MOV R2, R4 ;  /* 0x0000000400027202 */ /* 0x000fe40000000f00 */
[----:B------:R-:W-:Y:S02]  /*d140*/  MOV R4, 0xd160 ;  /* 0x0000d16000047802 */ /* 0x000fe40000000f00 */
[----:B-1---5:R-:W-:Y:S05]  /*d150*/  CALL.REL.NOINC `($_ZN7cutlass13device_kernelIN5flash19enable_sm80_to_sm89INS1_16FlashAttnBwdSm80INS1_25CollectiveMainloopBwdSm80ILi2ELi2EN4cute5tupleIJNS5_1CILi128EEES8_NS7_ILi64EEEEEENS_10bfloat16_tEfNS_4arch4Sm80ELb1ELb0ELb1ELb0ELb1ELb0ELb0ELb0ELi2ELi4ELi4ELi4ELb0EEENS1_24CollectiveEpilogueBwdGQAISA_fSD_Li256ELb0ELb1EEENS1_25SingleTileBwdLPTSchedulerILb0ELi128ELb1EEEEEEEEEvNT_6ParamsE$_ZN4cute3eso3ESOILb1ELb0EJNS_5tupleIJNS_1CILi2EEEEEENS2_IJiEEENS3_ILi1EEES7_EEC2ERKS5_RKS6_RKS7_SE_) ;  /* 0xffffb82000007944 */ /* 0x022fea0003c3ffff */
[----:B-1----:R1:W5:Y:S01]  /*d160*/  LDL R2, [R1+0x16b0] ;  /* 0x0016b00001027983 */ /* 0x0023620000100800 */
[----:B------:R-:W-:-:S04]  /*d170*/  MOV R75, 0x0 ;  /* 0x00000000004b7802 */ /* 0x000fc80000000f00 */
[----:B------:R-:W-:Y:S05]  /*d180*/  RET.REL.NODEC R74 `(_ZN7cutlass13device_kernelIN5flash19enable_sm80_to_sm89INS1_16FlashAttnBwdSm80INS1_25CollectiveMainloopBwdSm80ILi2ELi2EN4cute5tupleIJNS5_1CILi128EEES8_NS7_ILi64EEEEEENS_10bfloat16_tEfNS_4arch4Sm80ELb1ELb0ELb1ELb0ELb1ELb0ELb0ELb0ELi2ELi4ELi4ELi4ELb0EEENS1_24CollectiveEpilogueBwdGQAISA_fSD_Li256ELb0ELb1EEENS1_25SingleTileBwdLPTSchedulerILb0ELi128ELb1EEEEEEEEEvNT_6ParamsE) ;  /* 0xffff2e704a007950 */ /* 0x000fea0003c3ffff */
        .type           $_ZN7cutlass13device_kernelIN5flash19enable_sm80_to_sm89INS1_16FlashAttnBwdSm80INS1_25CollectiveMainloopBwdSm80ILi2ELi2EN4cute5tupleIJNS5_1CILi128EEES8_NS7_ILi64EEEEEENS_10bfloat16_tEfNS_4arch4Sm80ELb1ELb0ELb1ELb0ELb1ELb0ELb0ELb0ELi2ELi4ELi4ELi4ELb0EEENS1_24CollectiveEpilogueBwdGQAISA_fSD_Li256ELb0ELb1EEENS1_25SingleTileBwdLPTSchedulerILb0ELi128ELb1EEEEEEEEEvNT_6ParamsE$_ZZN4cute6detail16composition_implINS_5tupleIJNS_1CILi16EEENS3_ILi2EEES5_S5_NS3_ILi4EEES5_EEENS2_IJNS3_ILi1EEEiiiNS3_ILi144EEENS3_ILi512EEEEEES5_NS3_ILi64EEEEEDaRKT_RKT0_RKT1_RKT2_ENKUlRKT_T0_E_clINS2_IJNS2_IJS5_EEENS2_IJiEEES8_S8_EEENS_17integral_constantIiLi4EEEEEDaSR_SS_,@function
        .size           $_ZN7cutlass13device_kernelIN5flash19enable_sm80_to_sm89INS1_16FlashAttnBwdSm80INS1_25CollectiveMainloopBwdSm80ILi2ELi2EN4cute5tupleIJNS5_1CILi128EEES8_NS7_ILi64EEEEEENS_10bfloat16_tEfNS_4arch4Sm80ELb1ELb0ELb1ELb0ELb1ELb0ELb0ELb0ELi2ELi4ELi4ELi4ELb0EEENS1_24CollectiveEpilogueBwdGQAISA_fSD_Li256ELb0ELb1EEENS1_25SingleTileBwdLPTSchedulerILb0ELi128ELb1EEEEEEEEEvNT_6ParamsE$_ZZN4cute6detail16composition_implINS_5tupleIJNS_1CILi16EEENS3_ILi2EEES5_S5_NS3_ILi4EEES5_EEENS2_IJNS3_ILi1EEEiiiNS3_ILi144EEENS3_ILi512EEEEEES5_NS3_ILi64EEEEEDaRKT_RKT0_RKT1_RKT2_ENKUlRKT_T0_E_clINS2_IJNS2_IJS5_EEENS2_IJiEEES8_S8_EEENS_17integral_constantIiLi4EEEEEDaSR_SS_,($_ZN7cutlass13device_kernelIN5flash19enable_sm80_to_sm89INS1_16FlashAttnBwdSm80INS1_25CollectiveMainloopBwdSm80ILi2ELi2EN4cute5tupleIJNS5_1CILi128EEES8_NS7_ILi64EEEEEENS_10bfloat16_tEfNS_4arch4Sm80ELb1ELb0ELb1ELb0ELb1ELb0ELb0ELb0ELi2ELi4ELi4ELi4ELb0EEENS1_24CollectiveEpilogueBwdGQAISA_fSD_Li256ELb0ELb1EEENS1_25SingleTileBwdLPTSchedulerILb0ELi128ELb1EEEEEEEEEvNT_6ParamsE$_ZZN4cute6detail16composition_implINS_5tupleIJNS_1CILi16EEENS3_ILi2EEES5_S5_NS3_ILi4EEES5_EEENS2_IJNS3_ILi1EEEiiiNS3_ILi144EEENS3_ILi512EEEEEES6_S4_EEDaRKT_RKT0_RKT1_RKT2_ENKUlRKT_T0_E_clINS2_IJNS2_IJEEESU_S6_S8_EEENS_17integral_constantIiLi1EEEEEDaSQ_SR_ - $_ZN7cutlass13device_kernelIN5flash19enable_sm80_to_sm89INS1_16FlashAttnBwdSm80INS1_25CollectiveMainloopBwdSm80ILi2ELi2EN4cute5tupleIJNS5_1CILi128EEES8_NS7_ILi64EEEEEENS_10bfloat16_tEfNS_4arch4Sm80ELb1ELb0ELb1ELb0ELb1ELb0ELb0ELb0ELi2ELi4ELi4ELi4ELb0EEENS1_24CollectiveEpilogueBwdGQAISA_fSD_Li256ELb0ELb1EEENS1_25SingleTileBwdLPTSchedulerILb0ELi128ELb1EEEEEEEEEvNT_6ParamsE$_ZZN4cute6detail16composition_implINS_5tupleIJNS_1CILi16EEENS3_ILi2EEES5_S5_NS3_ILi4EEES5_EEENS2_IJNS3_ILi1EEEiiiNS3_ILi144EEENS3_ILi512EEEEEES5_NS3_ILi64EEEEEDaRKT_RKT0_RKT1_RKT2_ENKUlRKT_T0_E_clINS2_IJNS2_IJS5_EEENS2_IJiEEES8_S8_EEENS_17integral_constantIiLi4EEEEEDaSR_SS_)
$_ZN7cutlass13device_kernelIN5flash19enable_sm80_to_sm89INS1_16FlashAttnBwdSm80INS1_25CollectiveMainloopBwdSm80ILi2ELi2EN4cute5tupleIJNS5_1CILi128EEES8_NS7_ILi64EEEEEENS_10bfloat16_tEfNS_4arch4Sm80ELb1ELb0ELb1ELb0ELb1ELb0ELb0ELb0ELi2ELi4ELi4ELi4ELb0EEENS1_24CollectiveEpilogueBwdGQAISA_fSD_Li256ELb0ELb1EEENS1_25SingleTileBwdLPTSchedulerILb0ELi128ELb1EEEEEEEEEvNT_6ParamsE$_ZZN4cute6detail16composition_implINS_5tupleIJNS_1CILi16EEENS3_ILi2EEES5_S5_NS3_ILi4EEES5_EEENS2_IJNS3_ILi1EEEiiiNS3_ILi144EEENS3_ILi512EEEEEES5_NS3_ILi64EEEEEDaRKT_RKT0_RKT1_RKT2_ENKUlRKT_T0_E_clINS2_IJNS2_IJS5_EEENS2_IJiEEES8_S8_EEENS_17integral_constantIiLi4EEEEEDaSR_SS_:
[----:B------:R-:W-:-:S05]  /*d190*/  IADD3 R5, R5, -c[0x0][0x20], RZ ;  /* 0x8000080005057a10 */ /* 0x000fca0007ffe0ff */
[----:B------:R1:W5:Y:S01]  /*d1a0*/  LDL R3, [R5] ;  /* 0x0000000005037983 */ /* 0x0003620000100800 */
[----:B------:R-:W-:Y:S02]  /*d1b0*/  IADD3 R2, R1, 0x16b0, RZ ;  /* 0x000016b001027810 */ /* 0x000fe40007ffe0ff */
[----:B------:R-:W-:Y:S02]  /*d1c0*/  MOV R4, 0xd1f0 ;  /* 0x0000d1f000047802 */ /* 0x000fe40000000f00 */
[----:B------:R-:W-:Y:S02]  /*d1d0*/  IADD3 R2, R2, c[0x0][0x20], RZ ;  /* 0x0000080002027a10 */ /* 0x000fe40007ffe0ff */
[----:B-1---5:R-:W-:Y:S05]  /*d1e0*/  CALL.REL.NOINC `($_ZN7cutlass13device_kernelIN5flash19enable_sm80_to_sm89INS1_16FlashAttnBwdSm80INS1_25CollectiveMainloopBwdSm80ILi2ELi2EN4cute5tupleIJNS5_1CILi128EEES8_NS7_ILi64EEEEEENS_10bfloat16_tEfNS_4arch4Sm80ELb1ELb0ELb1ELb0ELb1ELb0ELb0ELb0ELi2ELi4ELi4ELi4ELb0EEENS1_24CollectiveEpilogueBwdGQAISA_fSD_Li256ELb0ELb1EEENS1_25SingleTileBwdLPTSchedulerILb0ELi128ELb1EEEEEEEEEvNT_6ParamsE$_ZN4cute3eso3ESOILb1ELb0EJNS_5tupleIJNS_1CILi2EEEEEENS2_IJiEEENS3_ILi1EEES7_EEC2ERKS5_RKS6_RKS7_SE_) ;  /* 0xffffb79000007944 */ /* 0x022fea0003c3ffff */
[----:B-1----:R1:W5:Y:S01]  /*d1f0*/  LDL R3, [R1+0x16b0] ;  /* 0x0016b00001037983 */ /* 0x0023620000100800 */
[----:B------:R-:W-:-:S04]  /*d200*/  MOV R75, 0x0 ;  /* 0x00000000004b7802 */ /* 0x000fc80000000f00 */
[----:B------:R-:W-:Y:S05]  /*d210*/  RET.REL.NODEC R74 `(_ZN7cutlass13device_kernelIN5flash19enable_sm80_to_sm89INS1_16FlashAttnBwdSm80INS1_25CollectiveMainloopBwdSm80ILi2ELi2EN4cute5tupleIJNS5_1CILi128EEES8_NS7_ILi64EEEEEENS_10bfloat16_tEfNS_4arch4Sm80ELb1ELb0ELb1ELb0ELb1ELb0ELb0ELb0ELi2ELi4ELi4ELi4ELb0EEENS1_24CollectiveEpilogueBwdGQAISA_fSD_Li256ELb0ELb1EEENS1_25SingleTileBwdLPTSchedulerILb0ELi128ELb1EEEEEEEEEvNT_6ParamsE) ;  /* 0xffff2de04a007950 */ /* 0x000fea0003c3ffff */
        .type           $_ZN7cutlass13device_kernelIN5flash19enable_sm80_to_sm89INS1_16FlashAttnBwdSm80INS1_25CollectiveMainloopBwdSm80ILi2ELi2EN4cute5tupleIJNS5_1CILi128EEES8_NS7_ILi64EEEEEENS_10bfloat16_tEfNS_4arch4Sm80ELb1ELb0ELb1ELb0ELb1ELb0ELb0ELb0ELi2ELi4ELi4ELi4ELb0EEENS1_24CollectiveEpilogueBwdGQAISA_fSD_Li256ELb0ELb1EEENS1_25SingleTileBwdLPTSchedulerILb0ELi128ELb1EEEEEEEEEvNT_6ParamsE$_ZZN4cute6detail16composition_implINS_5tupleIJNS_1CILi16EEENS3_ILi2EEES5_S5_NS3_ILi4EEES5_EEENS2_IJNS3_ILi1EEEiiiNS3_ILi144EEENS3_ILi512EEEEEES6_S4_EEDaRKT_RKT0_RKT1_RKT2_ENKUlRKT_T0_E_clINS2_IJNS2_IJEEESU_S6_S8_EEENS_17integral_constantIiLi1EEEEEDaSQ_SR_,@function
        .size           $_ZN7cutlass13device_kernelIN5flash19enable_sm80_to_sm89INS1_16FlashAttnBwdSm80INS1_25CollectiveMainloopBwdSm80ILi2ELi2EN4cute5tupleIJNS5_1CILi128EEES8_NS7_ILi64EEEEEENS_10bfloat16_tEfNS_4arch4Sm80ELb1ELb0ELb1ELb0ELb1ELb0ELb0ELb0ELi2ELi4ELi4ELi4ELb0EEENS1_24CollectiveEpilogueBwdGQAISA_fSD_Li256ELb0ELb1EEENS1_25SingleTileBwdLPTSchedulerILb0ELi128ELb1EEEEEEEEEvNT_6ParamsE$_ZZN4cute6detail16composition_implINS_5tupleIJNS_1CILi16EEENS3_ILi2EEES5_S5_NS3_ILi4EEES5_EEENS2_IJNS3_ILi1EEEiiiNS3_ILi144EEENS3_ILi512EEEEEES6_S4_EEDaRKT_RKT0_RKT1_RKT2_ENKUlRKT_T0_E_clINS2_IJNS2_IJEEESU_S6_S8_EEENS_17integral_constantIiLi1EEEEEDaSQ_SR_,($_ZN7cutlass13device_kernelIN5flash19enable_sm80_to_sm89INS1_16FlashAttnBwdSm80INS1_25CollectiveMainloopBwdSm80ILi2ELi2EN4cute5tupleIJNS5_1CILi128EEES8_NS7_ILi64EEEEEENS_10bfloat16_tEfNS_4arch4Sm80ELb1ELb0ELb1ELb0ELb1ELb0ELb0ELb0ELi2ELi4ELi4ELi4ELb0EEENS1_24CollectiveEpilogueBwdGQAISA_fSD_Li256ELb0ELb1EEENS1_25SingleTileBwdLPTSchedulerILb0ELi128ELb1EEEEEEEEEvNT_6ParamsE$_ZZN4cute6detail16composition_implINS_5tupleIJNS_1CILi16EEENS3_ILi2EEES5_S5_NS3_ILi4EEES5_EEENS2_IJNS3_ILi1EEEiiiNS3_ILi144EEENS3_ILi512EEEEEES6_S4_EEDaRKT_RKT0_RKT1_RKT2_ENKUlRKT_T0_E_clINS2_IJNS2_IJS5_EEENS2_IJiEEES5_S8_EEENS_17integral_constantIiLi2EEEEEDaSQ_SR_ - $_ZN7cutlass13device_kernelIN5flash19enable_sm80_to_sm89INS1_16FlashAttnBwdSm80INS1_25CollectiveMainloopBwdSm80ILi2ELi2EN4cute5tupleIJNS5_1CILi128EEES8_NS7_ILi64EEEEEENS_10bfloat16_tEfNS_4arch4Sm80ELb1ELb0ELb1ELb0ELb1ELb0ELb0ELb0ELi2ELi4ELi4ELi4ELb0EEENS1_24CollectiveEpilogueBwdGQAISA_fSD_Li256ELb0ELb1EEENS1_25SingleTileBwdLPTSchedulerILb0ELi128ELb1EEEEEEEEEvNT_6ParamsE$_ZZN4cute6detail16composition_implINS_5tupleIJNS_1CILi16EEENS3_ILi2EEES5_S5_NS3_ILi4EEES5_EEENS2_IJNS3_ILi1EEEiiiNS3_ILi144EEENS3_ILi512EEEEEES6_S4_EEDaRKT_RKT0_RKT1_RKT2_ENKUlRKT_T0_E_clINS2_IJNS2_IJEEESU_S6_S8_EEENS_17integral_constantIiLi1EEEEEDaSQ_SR_)
$_ZN7cutlass13device_kernelIN5flash19enable_sm80_to_sm89INS1_16FlashAttnBwdSm80INS1_25CollectiveMainloopBwdSm80ILi2ELi2EN4cute5tupleIJNS5_1CILi128EEES8_NS7_ILi64EEEEEENS_10bfloat16_tEfNS_4arch4Sm80ELb1ELb0ELb1ELb0ELb1ELb0ELb0ELb0ELi2ELi4ELi4ELi4ELb0EEENS1_24CollectiveEpilogueBwdGQAISA_fSD_Li256ELb0ELb1EEENS1_25SingleTileBwdLPTSchedulerILb0ELi128ELb1EEEEEEEEEvNT_6ParamsE$_ZZN4cute6detail16composition_implINS_5tupleIJNS_1CILi16EEENS3_ILi2EEES5_S5_NS3_ILi4EEES5_EEENS2_IJNS3_ILi1EEEiiiNS3_ILi144EEENS3_ILi512EEEEEES6_S4_EEDaRKT_RKT0_RKT1_RKT2_ENKUlRKT_T0_E_clINS2_IJNS2_IJEEESU_S6_S8_EEENS_17integral_constantIiLi1EEEEEDaSQ_SR_:
        /* <DEDUP_REMOVED lines=8> */
[----:B-1---5:R-:W-:Y:S05]  /*d2a0*/  CALL.REL.NOINC `($_ZN7cutlass13device_kernelIN5flash19enable_sm80_to_sm89INS1_16FlashAttnBwdSm80INS1_25CollectiveMainloopBwdSm80ILi2ELi2EN4cute5tupleIJNS5_1CILi128EEES8_NS7_ILi64EEEEEENS_10bfloat16_tEfNS_4arch4Sm80ELb1ELb0ELb1ELb0ELb1ELb0ELb0ELb0ELi2ELi4ELi4ELi4ELb0EEENS1_24CollectiveEpilogueBwdGQAISA_fSD_Li256ELb0ELb1EEENS1_25SingleTileBwdLPTSchedulerILb0ELi128ELb1EEEEEEEEEvNT_6ParamsE$_ZN4cute3eso3ESOILb1ELb0EJNS_5tupleIJNS_1CILi2EEEEEENS2_IJiEEES4_NS3_ILi1EEEEEC2ERKS5_RKS6_RKS4_RKS7_) ;  /* 0xffffb72000007944 */ /* 0x022fea0003c3ffff */
[----:B-1----:R1:W5:Y:S01]  /*d2b0*/  LDL R2, [R1+0x16c8] ;  /* 0x0016c80001027983 */ /* 0x0023620000100800 */
[----:B------:R-:W-:Y:S02]  /*d2c0*/  MOV R4, R10 ;  /* 0x0000000a00047202 */ /* 0x000fe40000000f00 */
[----:B------:R-:W-:-:S04]  /*d2d0*/  MOV R5, 0x0 ;  /* 0x0000000000057802 */ /* 0x000fc80000000f00 */
[----:B------:R-:W-:Y:S05]  /*d2e0*/  RET.REL.NODEC R4 `(_ZN7cutlass13device_kernelIN5flash19enable_sm80_to_sm89INS1_16FlashAttnBwdSm80INS1_25CollectiveMainloopBwdSm80ILi2ELi2EN4cute5tupleIJNS5_1CILi128EEES8_NS7_ILi64EEEEEENS_10bfloat16_tEfNS_4arch4Sm80ELb1ELb0ELb1ELb0ELb1ELb0ELb0ELb0ELi2ELi4ELi4ELi4ELb0EEENS1_24CollectiveEpilogueBwdGQAISA_fSD_Li256ELb0ELb1EEENS1_25SingleTileBwdLPTSchedulerILb0ELi128ELb1EEEEEEEEEvNT_6ParamsE) ;  /* 0xffff2d1004007950 */ /* 0x000fea0003c3ffff */
        .type           $_ZN7cutlass13device_kernelIN5flash19enable_sm80_to_sm89INS1_16FlashAttnBwdSm80INS1_25CollectiveMainloopBwdSm80ILi2ELi2EN4cute5tupleIJNS5_1CILi128EEES8_NS7_ILi64EEEEEENS_10bfloat16_tEfNS_4arch4Sm80ELb1ELb0ELb1ELb0ELb1ELb0ELb0ELb0ELi2ELi4ELi4ELi4ELb0EEENS1_24CollectiveEpilogueBwdGQAISA_fSD_Li256ELb0ELb1EEENS1_25SingleTileBwdLPTSchedulerILb0ELi128ELb1EEEEEEEEEvNT_6ParamsE$_ZZN4cute6detail16composition_implINS_5tupleIJNS_1CILi16EEENS3_ILi2EEES5_S5_NS3_ILi4EEES5_EEENS2_IJNS3_ILi1EEEiiiNS3_ILi144EEENS3_ILi512EEEEEES6_S4_EEDaRKT_RKT0_RKT1_RKT2_ENKUlRKT_T0_E_clINS2_IJNS2_IJS5_EEENS2_IJiEEES5_S8_EEENS_17integral_constantIiLi2EEEEEDaSQ_SR_,@function
        .size           $_ZN7cutlass13device_kernelIN5flash19enable_sm80_to_sm89INS1_16FlashAttnBwdSm80INS1_25CollectiveMainloopBwdSm80ILi2ELi2EN4cute5tupleIJNS5_1CILi128EEES8_NS7_ILi64EEEEEENS_10bfloat16_tEfNS_4arch4Sm80ELb1ELb0ELb1ELb0ELb1ELb0ELb0ELb0ELi2ELi4ELi4ELi4ELb0EEENS1_24CollectiveEpilogueBwdGQAISA_fSD_Li256ELb0ELb1EEENS1_25SingleTileBwdLPTSchedulerILb0ELi128ELb1EEEEEEEEEvNT_6ParamsE$_ZZN4cute6detail16composition_implINS_5tupleIJNS_1CILi16EEENS3_ILi2EEES5_S5_NS3_ILi4EEES5_EEENS2_IJNS3_ILi1EEEiiiNS3_ILi144EEENS3_ILi512EEEEEES6_S4_EEDaRKT_RKT0_RKT1_RKT2_ENKUlRKT_T0_E_clINS2_IJNS2_IJS5_EEENS2_IJiEEES5_S8_EEENS_17integral_constantIiLi2EEEEEDaSQ_SR_,($_ZN7cutlass13device_kernelIN5flash19enable_sm80_to_sm89INS1_16FlashAttnBwdSm80INS1_25CollectiveMainloopBwdSm80ILi2ELi2EN4cute5tupleIJNS5_1CILi128EEES8_NS7_ILi64EEEEEENS_10bfloat16_tEfNS_4arch4Sm80ELb1ELb0ELb1ELb0ELb1ELb0ELb0ELb0ELi2ELi4ELi4ELi4ELb0EEENS1_24CollectiveEpilogueBwdGQAISA_fSD_Li256ELb0ELb1EEENS1_25SingleTileBwdLPTSchedulerILb0ELi128ELb1EEEEEEEEEvNT_6ParamsE$_ZZN4cute6detail16composition_implINS_5tupleIJNS_1CILi16EEENS3_ILi2EEES5_S5_NS3_ILi4EEES5_EEENS2_IJNS3_ILi1EEEiiiNS3_ILi144EEENS3_ILi512EEEEEES6_S4_EEDaRKT_RKT0_RKT1_RKT2_ENKUlRKT_T0_E_clINS2_IJNS2_IJS5_S5_EEENS2_IJiiEEES8_S8_EEENS_17integral_constantIiLi3EEEEEDaSQ_SR_ - $_ZN7cutlass13device_kernelIN5flash19enable_sm80_to_sm89INS1_16FlashAttnBwdSm80INS1_25CollectiveMainloopBwdSm80ILi2ELi2EN4cute5tupleIJNS5_1CILi128EEES8_NS7_ILi64EEEEEENS_10bfloat16_tEfNS_4arch4Sm80ELb1ELb0ELb1ELb0ELb1ELb0ELb0ELb0ELi2ELi4ELi4ELi4ELb0EEENS1_24CollectiveEpilogueBwdGQAISA_fSD_Li256ELb0ELb1EEENS1_25SingleTileBwdLPTSchedulerILb0ELi128ELb1EEEEEEEEEvNT_6ParamsE$_ZZN4cute6detail16composition_implINS_5tupleIJNS_1CILi16EEENS3_ILi2EEES5_S5_NS3_ILi4EEES5_EEENS2_IJNS3_ILi1EEEiiiNS3_ILi144EEENS3_ILi512EEEEEES6_S4_EEDaRKT_RKT0_RKT1_RKT2_ENKUlRKT_T0_E_clINS2_IJNS2_IJS5_EEENS2_IJiEEES5_S8_EEENS_17integral_constantIiLi2EEEEEDaSQ_SR_)
$_ZN7cutlass13device_kernelIN5flash19enable_sm80_to_sm89INS1_16FlashAttnBwdSm80INS1_25CollectiveMainloopBwdSm80ILi2ELi2EN4cute5tupleIJNS5_1CILi128EEES8_NS7_ILi64EEEEEENS_10bfloat16_tEfNS_4arch4Sm80ELb1ELb0ELb1ELb0ELb1ELb0ELb0ELb0ELi2ELi4ELi4ELi4ELb0EEENS1_24CollectiveEpilogueBwdGQAISA_fSD_Li256ELb0ELb1EEENS1_25SingleTileBwdLPTSchedulerILb0ELi128ELb1EEEEEEEEEvNT_6ParamsE$_ZZN4cute6detail16composition_implINS_5tupleIJNS_1CILi16EEENS3_ILi2EEES5_S5_NS3_ILi4EEES5_EEENS2_IJNS3_ILi1EEEiiiNS3_ILi144EEENS3_ILi512EEEEEES6_S4_EEDaRKT_RKT0_RKT1_RKT2_ENKUlRKT_T0_E_clINS2_IJNS2_IJS5_EEENS2_IJiEEES5_S8_EEENS_17integral_constantIiLi2EEEEEDaSQ_SR_:
        /* <DEDUP_REMOVED lines=8> */
[----:B-1---5:R-:W-:Y:S05]  /*d370*/  CALL.REL.NOINC `($_ZN7cutlass13device_kernelIN5flash19enable_sm80_to_sm89INS1_16FlashAttnBwdSm80INS1_25CollectiveMainloopBwdSm80ILi2ELi2EN4cute5tupleIJNS5_1CILi128EEES8_NS7_ILi64EEEEEENS_10bfloat16_tEfNS_4arch4Sm80ELb1ELb0ELb1ELb0ELb1ELb0ELb0ELb0ELi2ELi4ELi4ELi4ELb0EEENS1_24CollectiveEpilogueBwdGQAISA_fSD_Li256ELb0ELb1EEENS1_25SingleTileBwdLPTSchedulerILb0ELi128ELb1EEEEEEEEEvNT_6ParamsE$_ZN4cute3eso3ESOILb0ELb0EJiiEEC2ERKiS4_) ;  /* 0xffff968000007944 */ /* 0x022fea0003c3ffff */
[----:B-1----:R1:W5:Y:S01]  /*d380*/  LDL.64 R2, [R1+0x16c8] ;  /* 0x0016c80001027983 */ /* 0x0023620000100a00 */
[----:B------:R-:W-:-:S03]  /*d390*/  MOV R6, 0xd3b0 ;  /* 0x0000d3b000067802 */ /* 0x000fc60000000f00 */
[----:B-1---5:R-:W-:Y:S05]  /*d3a0*/  CALL.REL.NOINC `($_ZN7cutlass13device_kernelIN5flash19enable_sm80_to_sm89INS1_16FlashAttnBwdSm80INS1_25CollectiveMainloopBwdSm80ILi2ELi2EN4cute5tupleIJNS5_1CILi128EEES8_NS7_ILi64EEEEEENS_10bfloat16_tEfNS_4arch4Sm80ELb1ELb0ELb1ELb0ELb1ELb0ELb0ELb0ELi2ELi4ELi4ELi4ELb0EEENS1_24CollectiveEpilogueBwdGQAISA_fSD_Li256ELb0ELb1EEENS1_25SingleTileBwdLPTSchedulerILb0ELi128ELb1EEEEEEEEEvNT_6ParamsE$_ZN4cute3eso3ESOILb1ELb0EJNS_5tupleIJNS_1CILi2EEES4_EEENS2_IJiiEEENS3_ILi1EEES7_EEC2ERKS5_RKS6_RKS7_SE_) ;  /* 0xffffb77000007944 */ /* 0x022fea0003c3ffff */
[----:B-1----:R1:W5:Y:S01]  /*d3b0*/  LDL.64 R2, [R1+0x16c8] ;  /* 0x0016c80001027983 */ /* 0x0023620000100a00 */
[----:B------:R-:W-:-:S04]  /*d3c0*/  MOV R73, 0x0 ;  /* 0x0000000000497802 */ /* 0x000fc80000000f00 */
[----:B------:R-:W-:Y:S05]  /*d3d0*/  RET.REL.NODEC R72 `(_ZN7cutlass13device_kernelIN5flash19enable_sm80_to_sm89INS1_16FlashAttnBwdSm80INS1_25CollectiveMainloopBwdSm80ILi2ELi2EN4cute5tupleIJNS5_1CILi128EEES8_NS7_ILi64EEEEEENS_10bfloat16_tEfNS_4arch4Sm80ELb1ELb0ELb1ELb0ELb1ELb0ELb0ELb0ELi2ELi4ELi4ELi4ELb0EEENS1_24CollectiveEpilogueBwdGQAISA_fSD_Li256ELb0ELb1EEENS1_25SingleTileBwdLPTSchedulerILb0ELi128ELb1EEEEEEEEEvNT_6ParamsE) ;  /* 0xffff2c2048007950 */ /* 0x000fea0003c3ffff */
        .type           $_ZN7cutlass13device_kernelIN5flash19enable_sm80_to_sm89INS1_16FlashAttnBwdSm80INS1_25CollectiveMainloopBwdSm80ILi2ELi2EN4cute5tupleIJNS5_1CILi128EEES8_NS7_ILi64EEEEEENS_10bfloat16_tEfNS_4arch4Sm80ELb1ELb0ELb1ELb0ELb1ELb0ELb0ELb0ELi2ELi4ELi4ELi4ELb0EEENS1_24CollectiveEpilogueBwdGQAISA_fSD_Li256ELb0ELb1EEENS1_25SingleTileBwdLPTSchedulerILb0ELi128ELb1EEEEEEEEEvNT_6ParamsE$_ZZN4cute6detail16composition_implINS_5tupleIJNS_1CILi16EEENS3_ILi2EEES5_S5_NS3_ILi4EEES5_EEENS2_IJNS3_ILi1EEEiiiNS3_ILi144EEENS3_ILi512EEEEEES6_S4_EEDaRKT_RKT0_RKT1_RKT2_ENKUlRKT_T0_E_clINS2_IJNS2_IJS5_S5_EEENS2_IJiiEEES8_S8_EEENS_17integral_constantIiLi3EEEEEDaSQ_SR_,@function
        .size           $_ZN7cutlass13device_kernelIN5flash19enable_sm80_to_sm89INS1_16FlashAttnBwdSm80INS1_25CollectiveMainloopBwdSm80ILi2ELi2EN4cute5tupleIJNS5_1CILi128EEES8_NS7_ILi64EEEEEENS_10bfloat16_tEfNS_4arch4Sm80ELb1ELb0ELb1ELb0ELb1ELb0ELb0ELb0ELi2ELi4ELi4ELi4ELb0EEENS1_24CollectiveEpilogueBwdGQAISA_fSD_Li256ELb0ELb1EEENS1_25SingleTileBwdLPTSchedulerILb0ELi128ELb1EEEEEEEEEvNT_6ParamsE$_ZZN4cute6detail16composition_implINS_5tupleIJNS_1CILi16EEENS3_ILi2EEES5_S5_NS3_ILi4EEES5_EEENS2_IJNS3_ILi1EEEiiiNS3_ILi144EEENS3_ILi512EEEEEES6_S4_EEDaRKT_RKT0_RKT1_RKT2_ENKUlRKT_T0_E_clINS2_IJNS2_IJS5_S5_EEENS2_IJiiEEES8_S8_EEENS_17integral_constantIiLi3EEEEEDaSQ_SR_,($_ZN7cutlass13device_kernelIN5flash19enable_sm80_to_sm89INS1_16FlashAttnBwdSm80INS1_25CollectiveMainloopBwdSm80ILi2ELi2EN4cute5tupleIJNS5_1CILi128EEES8_NS7_ILi64EEEEEENS_10bfloat16_tEfNS_4arch4Sm80ELb1ELb0ELb1ELb0ELb1ELb0ELb0ELb0ELi2ELi4ELi4ELi4ELb0EEENS1_24CollectiveEpilogueBwdGQAISA_fSD_Li256ELb0ELb1EEENS1_25SingleTileBwdLPTSchedulerILb0ELi128ELb1EEEEEEEEEvNT_6ParamsE$_ZZN4cute6detail16composition_implINS_5tupleIJNS_1CILi16EEENS3_ILi2EEES5_S5_NS3_ILi4EEES5_EEENS2_IJNS3_ILi1EEEiiiNS3_ILi144EEENS3_ILi512EEEEEES6_S4_EEDaRKT_RKT0_RKT1_RKT2_ENKUlRKT_T0_E_clINS2_IJNS2_IJS5_S5_EEENS2_IJiiEEES8_S8_EEENS_17integral_constantIiLi4EEEEEDaSQ_SR_ - $_ZN7cutlass13device_kernelIN5flash19enable_sm80_to_sm89INS1_16FlashAttnBwdSm80INS1_25CollectiveMainloopBwdSm80ILi2ELi2EN4cute5tupleIJNS5_1CILi128EEES8_NS7_ILi64EEEEEENS_10bfloat16_tEfNS_4arch4Sm80ELb1ELb0ELb1ELb0ELb1ELb0ELb0ELb0ELi2ELi4ELi4ELi4ELb0EEENS1_24CollectiveEpilogueBwdGQAISA_fSD_Li256ELb0ELb1EEENS1_25SingleTileBwdLPTSchedulerILb0ELi128ELb1EEEEEEEEEvNT_6ParamsE$_ZZN4cute6detail16composition_implINS_5tupleIJNS_1CILi16EEENS3_ILi2EEES5_S5_NS3_ILi4EEES5_EEENS2_IJNS3_ILi1EEEiiiNS3_ILi144EEENS3_ILi512EEEEEES6_S4_EEDaRKT_RKT0_RKT1_RKT2_ENKUlRKT_T0_E_clINS2_IJNS2_IJS5_S5_EEENS2_IJiiEEES8_S8_EEENS_17integral_constantIiLi3EEEEEDaSQ_SR_)
$_ZN7cutlass13device_kernelIN5flash19enable_sm80_to_sm89INS1_16FlashAttnBwdSm80INS1_25CollectiveMainloopBwdSm80ILi2ELi2EN4cute5tupleIJNS5_1CILi128EEES8_NS7_ILi64EEEEEENS_10bfloat16_tEfNS_4arch4Sm80ELb1ELb0ELb1ELb0ELb1ELb0ELb0ELb0ELi2ELi4ELi4ELi4ELb0EEENS1_24CollectiveEpilogueBwdGQAISA_fSD_Li256ELb0ELb1EEENS1_25SingleTileBwdLPTSchedulerILb0ELi128ELb1EEEEEEEEEvNT_6ParamsE$_ZZN4cute6detail16composition_implINS_5tupleIJNS_1CILi16EEENS3_ILi2EEES5_S5_NS3_ILi4EEES5_EEENS2_IJNS3_ILi1EEEiiiNS3_ILi144EEENS3_ILi512EEEEEES6_S4_EEDaRKT_RKT0_RKT1_RKT2_ENKUlRKT_T0_E_clINS2_IJNS2_IJS5_S5_EEENS2_IJiiEEES8_S8_EEENS_17integral_constantIiLi3EEEEEDaSQ_SR_:
[----:B------:R-:W-:-:S05]  /*d3e0*/  IADD3 R5, R5, -c[0x0][0x20], RZ ;  /* 0x8000080005057a10 */ /* 0x000fca0007ffe0ff */
[----:B------:R1:W5:Y:S04]  /*d3f0*/  LDL R2, [R5] ;  /* 0x0000000005027983 */ /* 0x0003680000100800 */
[----:B------:R1:W5:Y:S01]  /*d400*/  LDL R3, [R5+0x4] ;  /* 0x0000040005037983 */ /* 0x0003620000100800 */
[----:B------:R-:W-:Y:S02]  /*d410*/  IADD3 R4, R1, 0x16c8, RZ ;  /* 0x000016c801047810 */ /* 0x000fe40007ffe0ff */
[----:B------:R-:W-:Y:S02]  /*d420*/  MOV R6, 0xd450 ;  /* 0x0000d45000067802 */ /* 0x000fe40000000f00 */
[----:B------:R-:W-:Y:S02]  /*d430*/  IADD3 R4, R4, c[0x0][0x20], RZ ;  /* 0x0000080004047a10 */ /* 0x000fe40007ffe0ff */
[----:B-1---5:R-:W-:Y:S05]  /*d440*/  CALL.REL.NOINC `($_ZN7cutlass13device_kernelIN5flash19enable_sm80_to_sm89INS1_16FlashAttnBwdSm80INS1_25CollectiveMainloopBwdSm80ILi2ELi2EN4cute5tupleIJNS5_1CILi128EEES8_NS7_ILi64EEEEEENS_10bfloat16_tEfNS_4arch4Sm80ELb1ELb0ELb1ELb0ELb1ELb0ELb0ELb0ELi2ELi4ELi4ELi4ELb0EEENS1_24CollectiveEpilogueBwdGQAISA_fSD_Li256ELb0ELb1EEENS1_25SingleTileBwdLPTSchedulerILb0ELi128ELb1EEEEEEEEEvNT_6ParamsE$_ZN4cute3eso3ESOILb1ELb0EJNS_5tupleIJNS_1CILi2EEES4_EEENS2_IJiiEEENS3_ILi1EEES7_EEC2ERKS5_RKS6_RKS7_SE_) ;  /* 0xffffb6d000007944 */ /* 0x022fea0003c3ffff */
[----:B-1----:R1:W5:Y:S01]  /*d450*/  LDL.64 R2, [R1+0x16c8] ;  /* 0x0016c80001027983 */ /* 0x0023620000100a00 */
[----:B------:R-:W-:-:S04]  /*d460*/  MOV R9, 0x0 ;  /* 0x0000000000097802 */ /* 0x000fc80000000f00 */
[----:B------:R-:W-:Y:S05]  /*d470*/  RET.REL.NODEC R8 `(_ZN7cutlass13device_kernelIN5flash19enable_sm80_to_sm89INS1_16FlashAttnBwdSm80INS1_25CollectiveMainloopBwdSm80ILi2ELi2EN4cute5tupleIJNS5_1CILi128EEES8_NS7_ILi64EEEEEENS_10bfloat16_tEfNS_4arch4Sm80ELb1ELb0ELb1ELb0ELb1ELb0ELb0ELb0ELi2ELi4ELi4ELi4ELb0EEENS1_24CollectiveEpilogueBwdGQAISA_fSD_Li256ELb0ELb1EEENS1_25SingleTileBwdLPTSchedulerILb0ELi128ELb1EEEEEEEEEvNT_6ParamsE) ;  /* 0xffff2b8008007950 */ /* 0x000fea0003c3ffff */
        .type           $_ZN7cutlass13device_kernelIN5flash19enable_sm80_to_sm89INS1_16FlashAttnBwdSm80INS1_25CollectiveMainloopBwdSm80ILi2ELi2EN4cute5tupleIJNS5_1CILi128EEES8_NS7_ILi64EEEEEENS_10bfloat16_tEfNS_4arch4Sm80ELb1ELb0ELb1ELb0ELb1ELb0ELb0ELb0ELi2ELi4ELi4ELi4ELb0EEENS1_24CollectiveEpilogueBwdGQAISA_fSD_Li256ELb0ELb1EEENS1_25SingleTileBwdLPTSchedulerILb0ELi128ELb1EEEEEEEEEvNT_6ParamsE$_ZZN4cute6detail16composition_implINS_5tupleIJNS_1CILi16EEENS3_ILi2EEES5_S5_NS3_ILi4EEES5_EEENS2_IJNS3_ILi1EEEiiiNS3_ILi144EEENS3_ILi512EEEEEES6_S4_EEDaRKT_RKT0_RKT1_RKT2_ENKUlRKT_T0_E_clINS2_IJNS2_IJS5_S5_EEENS2_IJiiEEES8_S8_EEENS_17integral_constantIiLi4EEEEEDaSQ_SR_,@function
        .size           $_ZN7cutlass13device_kernelIN5flash19enable_sm80_to_sm89INS1_16FlashAttnBwdSm80INS1_25CollectiveMainloopBwdSm80ILi2ELi2EN4cute5tupleIJNS5_1CILi128EEES8_NS7_ILi64EEEEEENS_10bfloat16_tEfNS_4arch4Sm80ELb1ELb0ELb1ELb0ELb1ELb0ELb0ELb0ELi2ELi4ELi4ELi4ELb0EEENS1_24CollectiveEpilogueBwdGQAISA_fSD_Li256ELb0ELb1EEENS1_25SingleTileBwdLPTSchedulerILb0ELi128ELb1EEEEEEEEEvNT_6ParamsE$_ZZN4cute6detail16composition_implINS_5tupleIJNS_1CILi16EEENS3_ILi2EEES5_S5_NS3_ILi4EEES5_EEENS2_IJNS3_ILi1EEEiiiNS3_ILi144EEENS3_ILi512EEEEEES6_S4_EEDaRKT_RKT0_RKT1_RKT2_ENKUlRKT_T0_E_clINS2_IJNS2_IJS5_S5_EEENS2_IJiiEEES8_S8_EEENS_17integral_constantIiLi4EEEEEDaSQ_SR_,($_ZN7cutlass13device_kernelIN5flash19enable_sm80_to_sm89INS1_16FlashAttnBwdSm80INS1_25CollectiveMainloopBwdSm80ILi2ELi2EN4cute5tupleIJNS5_1CILi128EEES8_NS7_ILi64EEEEEENS_10bfloat16_tEfNS_4arch4Sm80ELb1ELb0ELb1ELb0ELb1ELb0ELb0ELb0ELi2ELi4ELi4ELi4ELb0EEENS1_24CollectiveEpilogueBwdGQAISA_fSD_Li256ELb0ELb1EEENS1_25SingleTileBwdLPTSchedulerILb0ELi128ELb1EEEEEEEEEvNT_6ParamsE$_ZZN4cute6detail16composition_implINS_5tupleIJNS_1CILi8EEENS3_ILi2EEES5_S5_S4_S5_EEENS2_IJNS3_ILi1EEEiiiNS3_ILi72EEENS3_ILi512EEEEEENS2_IJNS2_IJS5_S5_EEES4_NS3_ILi4EEEEEENS2_IJNS2_IJS7_S4_EEENS3_ILi1024EEENS3_ILi16EEEEEEEEDaRKT_RKT0_RKT1_RKT2_ENKUlRKT_RKT0_E_clISB_SE_EEDaSW_SZ_ - $_ZN7cutlass13device_kernelIN5flash19enable_sm80_to_sm89INS1_16FlashAttnBwdSm80INS1_25CollectiveMainloopBwdSm80ILi2ELi2EN4cute5tupleIJNS5_1CILi128EEES8_NS7_ILi64EEEEEENS_10bfloat16_tEfNS_4arch4Sm80ELb1ELb0ELb1ELb0ELb1ELb0ELb0ELb0ELi2ELi4ELi4ELi4ELb0EEENS1_24CollectiveEpilogueBwdGQAISA_fSD_Li256ELb0ELb1EEENS1_25SingleTileBwdLPTSchedulerILb0ELi128ELb1EEEEEEEEEvNT_6ParamsE$_ZZN4cute6detail16composition_implINS_5tupleIJNS_1CILi16EEENS3_ILi2EEES5_S5_NS3_ILi4EEES5_EEENS2_IJNS3_ILi1EEEiiiNS3_ILi144EEENS3_ILi512EEEEEES6_S4_EEDaRKT_RKT0_RKT1_RKT2_ENKUlRKT_T0_E_clINS2_IJNS2_IJS5_S5_EEENS2_IJiiEEES8_S8_EEENS_17integral_constantIiLi4EEEEEDaSQ_SR_)
$_ZN7cutlass13device_kernelIN5flash19enable_sm80_to_sm89INS1_16FlashAttnBwdSm80INS1_25CollectiveMainloopBwdSm80ILi2ELi2EN4cute5tupleIJNS5_1CILi128EEES8_NS7_ILi64EEEEEENS_10bfloat16_tEfNS_4arch4Sm80ELb1ELb0ELb1ELb0ELb1ELb0ELb0ELb0ELi2ELi4ELi4ELi4ELb0EEENS1_24CollectiveEpilogueBwdGQAISA_fSD_Li256ELb0ELb1EEENS1_25SingleTileBwdLPTSchedulerILb0ELi128ELb1EEEEEEEEEvNT_6ParamsE$_ZZN4cute6detail16composition_implINS_5tupleIJNS_1CILi16EEENS3_ILi2EEES5_S5_NS3_ILi4EEES5_EEENS2_IJNS3_ILi1EEEiiiNS3_ILi144EEENS3_ILi512EEEEEES6_S4_EEDaRKT_RKT0_RKT1_RKT2_ENKUlRKT_T0_E_clINS2_IJNS2_IJS5_S5_EEENS2_IJiiEEES8_S8_EEENS_17integral_constantIiLi4EEEEEDaSQ_SR_:
        /* <DEDUP_REMOVED lines=10> */
        .type           $_ZN7cutlass13device_kernelIN5flash19enable_sm80_to_sm89INS1_16FlashAttnBwdSm80INS1_25CollectiveMainloopBwdSm80ILi2ELi2EN4cute5tupleIJNS5_1CILi128EEES8_NS7_ILi64EEEEEENS_10bfloat16_tEfNS_4arch4Sm80ELb1ELb0ELb1ELb0ELb1ELb0ELb0ELb0ELi2ELi4ELi4ELi4ELb0EEENS1_24CollectiveEpilogueBwdGQAISA_fSD_Li256ELb0ELb1EEENS1_25SingleTileBwdLPTSchedulerILb0ELi128ELb1EEEEEEEEEvNT_6ParamsE$_ZZN4cute6detail16composition_implINS_5tupleIJNS_1CILi8EEENS3_ILi2EEES5_S5_S4_S5_EEENS2_IJNS3_ILi1EEEiiiNS3_ILi72EEENS3_ILi512EEEEEENS2_IJNS2_IJS5_S5_EEES4_NS3_ILi4EEEEEENS2_IJNS2_IJS7_S4_EEENS3_ILi1024EEENS3_ILi16EEEEEEEEDaRKT_RKT0_RKT1_RKT2_ENKUlRKT_RKT0_E_clISB_SE_EEDaSW_SZ_,@function
        .size           $_ZN7cutlass13device_kernelIN5flash19enable_sm80_to_sm89INS1_16FlashAttnBwdSm80INS1_25CollectiveMainloopBwdSm80ILi2ELi2EN4cute5tupleIJNS5_1CILi128EEES8_NS7_ILi64EEEEEENS_10bfloat16_tEfNS_4arch4Sm80ELb1ELb0ELb1ELb0ELb1ELb0ELb0ELb0ELi2ELi4ELi4ELi4ELb0EEENS1_24CollectiveEpilogueBwdGQAISA_fSD_Li256ELb0ELb1EEENS1_25SingleTileBwdLPTSchedulerILb0ELi128ELb1EEEEEEEEEvNT_6ParamsE$_ZZN4cute6detail16composition_implINS_5tupleIJNS_1CILi8EEENS3_ILi2EEES5_S5_S4_S5_EEENS2_IJNS3_ILi1EEEiiiNS3_ILi72EEENS3_ILi512EEEEEENS2_IJNS2_IJS5_S5_EEES4_NS3_ILi4EEEEEENS2_IJNS2_IJS7_S4_EEENS3_ILi1024EEENS3_ILi16EEEEEEEEDaRKT_RKT0_RKT1_RKT2_ENKUlRKT_RKT0_E_clISB_SE_EEDaSW_SZ_,($_ZN7cutlass13device_kernelIN5flash19enable_sm80_to_sm89INS1_16FlashAttnBwdSm80INS1_25CollectiveMainloopBwdSm80ILi2ELi2EN4cute5tupleIJNS5_1CILi128EEES8_NS7_ILi64EEEEEENS_10bfloat16_tEfNS_4arch4Sm80ELb1ELb0ELb1ELb0ELb1ELb0ELb0ELb0ELi2ELi4ELi4ELi4ELb0EEENS1_24CollectiveEpilogueBwdGQAISA_fSD_Li256ELb0ELb1EEENS1_25SingleTileBwdLPTSchedulerILb0ELi128ELb1EEEEEEEEEvNT_6ParamsE$_ZZN4cute6detail16composition_implINS_5tupleIJNS_1CILi8EEENS3_ILi2EEES5_S5_S4_S5_EEENS2_IJNS3_ILi1EEEiiiNS3_ILi72EEENS3_ILi512EEEEEENS2_IJNS2_IJS5_S5_EEES4_NS3_ILi4EEEEEENS2_IJNS2_IJS7_S4_EEENS3_ILi1024EEENS3_ILi16EEEEEEEEDaRKT_RKT0_RKT1_RKT2_ENKUlRKT_RKT0_E_clISC_SG_EEDaSW_SZ_ - $_ZN7cutlass13device_kernelIN5flash19enable_sm80_to_sm89INS1_16FlashAttnBwdSm80INS1_25CollectiveMainloopBwdSm80ILi2ELi2EN4cute5tupleIJNS5_1CILi128EEES8_NS7_ILi64EEEEEENS_10bfloat16_tEfNS_4arch4Sm80ELb1ELb0ELb1ELb0ELb1ELb0ELb0ELb0ELi2ELi4ELi4ELi4ELb0EEENS1_24CollectiveEpilogueBwdGQAISA_fSD_Li256ELb0ELb1EEENS1_25SingleTileBwdLPTSchedulerILb0ELi128ELb1EEEEEEEEEvNT_6ParamsE$_ZZN4cute6detail16composition_implINS_5tupleIJNS_1CILi8EEENS3_ILi2EEES5_S5_S4_S5_EEENS2_IJNS3_ILi1EEEiiiNS3_ILi72EEENS3_ILi512EEEEEENS2_IJNS2_IJS5_S5_EEES4_NS3_ILi4EEEEEENS2_IJNS2_IJS7_S4_EEENS3_ILi1024EEENS3_ILi16EEEEEEEEDaRKT_RKT0_RKT1_RKT2_ENKUlRKT_RKT0_E_clISB_SE_EEDaSW_SZ_)
$_ZN7cutlass13device_kernelIN5flash19enable_sm80_to_sm89INS1_16FlashAttnBwdSm80INS1_25CollectiveMainloopBwdSm80ILi2ELi2EN4cute5tupleIJNS5_1CILi128EEES8_NS7_ILi64EEEEEENS_10bfloat16_tEfNS_4arch4Sm80ELb1ELb0ELb1ELb0ELb1ELb0ELb0ELb0ELi2ELi4ELi4ELi4ELb0EEENS1_24CollectiveEpilogueBwdGQAISA_fSD_Li256ELb0ELb1EEENS1_25SingleTileBwdLPTSchedulerILb0ELi128ELb1EEEEEEEEEvNT_6ParamsE$_ZZN4cute6detail16composition_implINS_5tupleIJNS_1CILi8EEENS3_ILi2EEES5_S5_S4_S5_EEENS2_IJNS3_ILi1EEEiiiNS3_ILi72EEENS3_ILi512EEEEEENS2_IJNS2_IJS5_S5_EEES4_NS3_ILi4EEEEEENS2_IJNS2_IJS7_S4_EEENS3_ILi1024EEENS3_ILi16EEEEEEEEDaRKT_RKT0_RKT1_RKT2_ENKUlRKT_RKT0_E_clISB_SE_EEDaSW_SZ_:
[----:B------:R-:W-:Y:S02]  /*d520*/  IADD3 R34, R1, 0x1380, RZ ;  /* 0x0000138001227810 */ /* 0x000fe40007ffe0ff */
[----:B------:R-:W-:Y:S02]  /*d530*/  MOV R68, 0xd570 ;  /* 0x0000d57000447802 */ /* 0x000fe40000000f00 */
[----:B------:R-:W-:-:S04]  /*d540*/  IADD3 R34, R34, c[0x0][0x20], RZ ;  /* 0x0000080022227a10 */ /* 0x000fc80007ffe0ff */
[----:B------:R-:W-:Y:S02]  /*d550*/  IADD3 R62, R34, 0x4, RZ ;  /* 0x00000004223e7810 */ /* 0x000fe40007ffe0ff */
[----:B------:R-:W-:Y:S05]  /*d560*/  CALL.REL.NOINC `($_ZN7cutlass13device_kernelIN5flash19enable_sm80_to_sm89INS1_16FlashAttnBwdSm80INS1_25CollectiveMainloopBwdSm80ILi2ELi2EN4cute5tupleIJNS5_1CILi128EEES8_NS7_ILi64EEEEEENS_10bfloat16_tEfNS_4arch4Sm80ELb1ELb0ELb1ELb0ELb1ELb0ELb0ELb0ELi2ELi4ELi4ELi4ELb0EEENS1_24CollectiveEpilogueBwdGQAISA_fSD_Li256ELb0ELb1EEENS1_25SingleTileBwdLPTSchedulerILb0ELi128ELb1EEEEEEEEEvNT_6ParamsE$_ZZN4cute6detail16composition_implINS_5tupleIJNS_1CILi8EEENS3_ILi2EEES5_S5_S4_S5_EEENS2_IJNS3_ILi1EEEiiiNS3_ILi72EEENS3_ILi512EEEEEENS2_IJS5_S5_EEENS2_IJS7_S4_EEEEEDaRKT_RKT0_RKT1_RKT2_ENKUlRKT_RKT0_E_clIS5_S4_EEDaSR_SU_) ;  /* 0x000009d000007944 */ /* 0x000fea0003c00000 */
[----:B------:R-:W-:Y:S02]  /*d570*/  MOV R4, 0xd590 ;  /* 0x0000d59000047802 */ /* 0x000fe40000000f00 */
[----:B-1---5:R-:W-:Y:S05]  /*d580*/  CALL.REL.NOINC `($_ZN7cutlass13device_kernelIN5flash19enable_sm80_to_sm89INS1_16FlashAttnBwdSm80INS1_25CollectiveMainloopBwdSm80ILi2ELi2EN4cute5tupleIJNS5_1CILi128EEES8_NS7_ILi64EEEEEENS_10bfloat16_tEfNS_4arch4Sm80ELb1ELb0ELb1ELb0ELb1ELb0ELb0ELb0ELi2ELi4ELi4ELi4ELb0EEENS1_24CollectiveEpilogueBwdGQAISA_fSD_Li256ELb0ELb1EEENS1_25SingleTileBwdLPTSchedulerILb0ELi128ELb1EEEEEEEEEvNT_6ParamsE$_ZN4cute3eso3ESOILb1ELb0EJNS_1CILi1EEEiEEC2ERKS3_RKi) ;  /* 0xffffa69000007944 */ /* 0x022fea0003c3ffff */
[----:B-1----:R1:W5:Y:S01]  /*d590*/  LDL R2, [R1+0x1384] ;  /* 0x0013840001027983 */ /* 0x0023620000100800 */
[----:B------:R-:W-:-:S03]  /*d5a0*/  MOV R6, 0xd5c0 ;  /* 0x0000d5c000067802 */ /* 0x000fc60000000f00 */
[----:B-1---5:R-:W-:Y:S05]  /*d5b0*/  CALL.REL.NOINC `($_ZN7cutlass13device_kernelIN5flash19enable_sm80_to_sm89INS1_16FlashAttnBwdSm80INS1_25CollectiveMainloopBwdSm80ILi2ELi2EN4cute5tupleIJNS5_1CILi128EEES8_NS7_ILi64EEEEEENS_10bfloat16_tEfNS_4arch4Sm80ELb1ELb0ELb1ELb0ELb1ELb0ELb0ELb0ELi2ELi4ELi4ELi4ELb0EEENS1_24CollectiveEpilogueBwdGQAISA_fSD_Li256ELb0ELb1EEENS1_25SingleTileBwdLPTSchedulerILb0ELi128ELb1EEEEEEEEEvNT_6ParamsE$_ZN4cute5tupleIJNS0_IJNS_1CILi2EEES2_EEENS0_IJNS1_ILi1EEEiEEEEEC2ERKS3_RKS5_) ;  /* 0xffffd53000007944 */ /* 0x022fea0003c3ffff */
[----:B------:R1:W5:Y:S01]  /*d5c0*/  LDL R34, [R1+0x1380] ;  /* 0x0013800001227983 */ /* 0x0003620000100800 */
[----:B------:R-:W-:Y:S02]  /*d5d0*/  MOV R2, R10 ;  /* 0x0000000a00027202 */ /* 0x000fe40000000f00 */
[----:B------:R-:W-:-:S04]  /*d5e0*/  MOV R3, 0x0 ;  /* 0x0000000000037802 */ /* 0x000fc80000000f00 */
[----:B------:R-:W-:Y:S05]  /*d5f0*/  RET.REL.NODEC R2 `(_ZN7cutlass13device_kernelIN5flash19enable_sm80_to_sm89INS1_16FlashAttnBwdSm80INS1_25CollectiveMainloopBwdSm80ILi2ELi2EN4cute5tupleIJNS5_1CILi128EEES8_NS7_ILi64EEEEEENS_10bfloat16_tEfNS_4arch4Sm80ELb1ELb0ELb1ELb0ELb1ELb0ELb0ELb0ELi2ELi4ELi4ELi4ELb0EEENS1_24CollectiveEpilogueBwdGQAISA_fSD_Li256ELb0ELb1EEENS1_25SingleTileBwdLPTSchedulerILb0ELi128ELb1EEEEEEEEEvNT_6ParamsE) ;  /* 0xffff2a0002007950 */ /* 0x000fea0003c3ffff */
        .type           $_ZN7cutlass13device_kernelIN5flash19enable_sm80_to_sm89INS1_16FlashAttnBwdSm80INS1_25CollectiveMainloopBwdSm80ILi2ELi2EN4cute5tupleIJNS5_1CILi128EEES8_NS7_ILi64EEEEEENS_10bfloat16_tEfNS_4arch4Sm80ELb1ELb0ELb1ELb0ELb1ELb0ELb0ELb0ELi2ELi4ELi4ELi4ELb0EEENS1_24CollectiveEpilogueBwdGQAISA_fSD_Li256ELb0ELb1EEENS1_25SingleTileBwdLPTSchedulerILb0ELi128ELb1EEEEEEEEEvNT_6ParamsE$_ZZN4cute6detail16composition_implINS_5tupleIJNS_1CILi8EEENS3_ILi2EEES5_S5_S4_S5_EEENS2_IJNS3_ILi1EEEiiiNS3_ILi72EEENS3_ILi512EEEEEENS2_IJNS2_IJS5_S5_EEES4_NS3_ILi4EEEEEENS2_IJNS2_IJS7_S4_EEENS3_ILi1024EEENS3_ILi16EEEEEEEEDaRKT_RKT0_RKT1_RKT2_ENKUlRKT_RKT0_E_clISC_SG_EEDaSW_SZ_,@function
        .size           $_ZN7cutlass13device_kernelIN5flash19enable_sm80_to_sm89INS1_16FlashAttnBwdSm80INS1_25CollectiveMainloopBwdSm80ILi2ELi2EN4cute5tupleIJNS5_1CILi128EEES8_NS7_ILi64EEEEEENS_10bfloat16_tEfNS_4arch4Sm80ELb1ELb0ELb1ELb0ELb1ELb0ELb0ELb0ELi2ELi4ELi4ELi4ELb0EEENS1_24CollectiveEpilogueBwdGQAISA_fSD_Li256ELb0ELb1EEENS1_25SingleTileBwdLPTSchedulerILb0ELi128ELb1EEEEEEEEEvNT_6ParamsE$_ZZN4cute6detail16composition_implINS_5tupleIJNS_1CILi8EEENS3_ILi2EEES5_S5_S4_S5_EEENS2_IJNS3_ILi1EEEiiiNS3_ILi72EEENS3_ILi512EEEEEENS2_IJNS2_IJS5_S5_EEES4_NS3_ILi4EEEEEENS2_IJNS2_IJS7_S4_EEENS3_ILi1024EEENS3_ILi16EEEEEEEEDaRKT_RKT0_RKT1_RKT2_ENKUlRKT_RKT0_E_clISC_SG_EEDaSW_SZ_,($_ZN7cutlass13device_kernelIN5flash19enable_sm80_to_sm89INS1_16FlashAttnBwdSm80INS1_25CollectiveMainloopBwdSm80ILi2ELi2EN4cute5tupleIJNS5_1CILi128EEES8_NS7_ILi64EEEEEENS_10bfloat16_tEfNS_4arch4Sm80ELb1ELb0ELb1ELb0ELb1ELb0ELb0ELb0ELi2ELi4ELi4ELi4ELb0EEENS1_24CollectiveEpilogueBwdGQAISA_fSD_Li256ELb0ELb1EEENS1_25SingleTileBwdLPTSchedulerILb0ELi128ELb1EEEEEEEEEvNT_6ParamsE$_ZZN4cute6detail16composition_implINS_5tupleIJNS_1CILi8EEENS3_ILi2EEES5_S5_S4_S5_EEENS2_IJNS3_ILi1EEEiiiNS3_ILi72EEENS3_ILi512EEEEEENS2_IJNS2_IJS5_S5_S5_EEES5_NS2_IJNS3_ILi4EEES5_EEEEEENS2_IJNS2_IJS7_S9_S4_EEENS3_ILi4096EEENS2_IJNS3_ILi16EEENS3_ILi8192EEEEEEEEEEEDaRKT_RKT0_RKT1_RKT2_ENKUlRKT_RKT0_E_clISB_SF_EEDaSZ_S12_ - $_ZN7cutlass13device_kernelIN5flash19enable_sm80_to_sm89INS1_16FlashAttnBwdSm80INS1_25CollectiveMainloopBwdSm80ILi2ELi2EN4cute5tupleIJNS5_1CILi128EEES8_NS7_ILi64EEEEEENS_10bfloat16_tEfNS_4arch4Sm80ELb1ELb0ELb1ELb0ELb1ELb0ELb0ELb0ELi2ELi4ELi4ELi4ELb0EEENS1_24CollectiveEpilogueBwdGQAISA_fSD_Li256ELb0ELb1EEENS1_25SingleTileBwdLPTSchedulerILb0ELi128ELb1EEEEEEEEEvNT_6ParamsE$_ZZN4cute6detail16composition_implINS_5tupleIJNS_1CILi8EEENS3_ILi2EEES5_S5_S4_S5_EEENS2_IJNS3_ILi1EEEiiiNS3_ILi72EEENS3_ILi512EEEEEENS2_IJNS2_IJS5_S5_EEES4_NS3_ILi4EEEEEENS2_IJNS2_IJS7_S4_EEENS3_ILi1024EEENS3_ILi16EEEEEEEEDaRKT_RKT0_RKT1_RKT2_ENKUlRKT_RKT0_E_clISC_SG_EEDaSW_SZ_)
$_ZN7cutlass13device_kernelIN5flash19enable_sm80_to_sm89INS1_16FlashAttnBwdSm80INS1_25CollectiveMainloopBwdSm80ILi2ELi2EN4cute5tupleIJNS5_1CILi128EEES8_NS7_ILi64EEEEEENS_10bfloat16_tEfNS_4arch4Sm80ELb1ELb0ELb1ELb0ELb1ELb0ELb0ELb0ELi2ELi4ELi4ELi4ELb0EEENS1_24CollectiveEpilogueBwdGQAISA_fSD_Li256ELb0ELb1EEENS1_25SingleTileBwdLPTSchedulerILb0ELi128ELb1EEEEEEEEEvNT_6ParamsE$_ZZN4cute6detail16composition_implINS_5tupleIJNS_1CILi8EEENS3_ILi2EEES5_S5_S4_S5_EEENS2_IJNS3_ILi1EEEiiiNS3_ILi72EEENS3_ILi512EEEEEENS2_IJNS2_IJS5_S5_EEES4_NS3_ILi4EEEEEENS2_IJNS2_IJS7_S4_EEENS3_ILi1024EEENS3_ILi16EEEEEEEEDaRKT_RKT0_RKT1_RKT2_ENKUlRKT_RKT0_E_clISC_SG_EEDaSW_SZ_:
        /* <DEDUP_REMOVED lines=14> */
[----:B-1---5:R-:W-:Y:S05]  /*d6e0*/  CALL.REL.NOINC `($_ZN7cutlass13device_kernelIN5flash19enable_sm80_to_sm89INS1_16FlashAttnBwdSm80INS1_25CollectiveMainloopBwdSm80ILi2ELi2EN4cute5tupleIJNS5_1CILi128EEES8_NS7_ILi64EEEEEENS_10bfloat16_tEfNS_4arch4Sm80ELb1ELb0ELb1ELb0ELb1ELb0ELb0ELb0ELi2ELi4ELi4ELi4ELb0EEENS1_24CollectiveEpilogueBwdGQAISA_fSD_Li256ELb0ELb1EEENS1_25SingleTileBwdLPTSchedulerILb0ELi128ELb1EEEEEEEEEvNT_6ParamsE$_ZZN4cute6detail16composition_implINS_5tupleIJNS_1CILi8EEENS3_ILi2EEES5_S5_S4_S5_EEENS2_IJNS3_ILi1EEEiiiNS3_ILi72EEENS3_ILi512EEEEEENS3_ILi4EEENS3_ILi16EEEEEDaRKT_RKT0_RKT1_RKT2_ENKUlRKT_T0_E_clINS2_IJNS2_IJEEESV_SB_S7_EEENS_17integral_constantIiLi2EEEEEDaSR_SS_) ;  /* 0x00000d4000007944 */ /* 0x022fea0003c00000 */
[----:B-----5:R2:W-:Y:S04]  /*d6f0*/  STL [R1+0x1398], R2 ;  /* 0x0013980201007387 */ /* 0x0205e80000100800 */
[----:B------:R2:W-:Y:S04]  /*d700*/  STL.64 [R1+0x1390], R62 ;  /* 0x0013903e01007387 */ /* 0x0005e80000100a00 */
[----:B------:R2:W5:Y:S01]  /*d710*/  LDL R6, [R49+0x8] ;  /* 0x0000080031067983 */ /* 0x0005620000100800 */
[----:B------:R-:W-:Y:S02]  /*d720*/  IADD3 R10, R45, 0x18, RZ ;  /* 0x000000182d0a7810 */ /* 0x000fe40007ffe0ff */
[----:B------:R-:W-:-:S02]  /*d730*/  MOV R72, 0xd750 ;  /* 0x0000d75000487802 */ /* 0x000fc40000000f00 */
[----:B-12--5:R-:W-:Y:S05]  /*d740*/  CALL.REL.NOINC `($_ZN7cutlass13device_kernelIN5flash19enable_sm80_to_sm89INS1_16FlashAttnBwdSm80INS1_25CollectiveMainloopBwdSm80ILi2ELi2EN4cute5tupleIJNS5_1CILi128EEES8_NS7_ILi64EEEEEENS_10bfloat16_tEfNS_4arch4Sm80ELb1ELb0ELb1ELb0ELb1ELb0ELb0ELb0ELi2ELi4ELi4ELi4ELb0EEENS1_24CollectiveEpilogueBwdGQAISA_fSD_Li256ELb0ELb1EEENS1_25SingleTileBwdLPTSchedulerILb0ELi128ELb1EEEEEEEEEvNT_6ParamsE$_ZZN4cute6detail16composition_implINS_5tupleIJNS_1CILi8EEENS3_ILi2EEES5_S5_S4_S5_EEENS2_IJNS3_ILi1EEEiiiNS3_ILi72EEENS3_ILi512EEEEEENS3_ILi4EEENS3_ILi16EEEEEDaRKT_RKT0_RKT1_RKT2_ENKUlRKT_T0_E_clINS2_IJNS2_IJS5_EEENS2_IJiEEES5_S7_EEENS_17integral_constantIiLi3EEEEEDaSR_SS_) ;  /* 0x00000db000007944 */ /* 0x026fea0003c00000 */
[----:B------:R-:W2:Y:S01]  /*d750*/  LDL.64 R62, [R1+0x1390] ;  /* 0x00139000013e7983 */ /* 0x000ea20000100a00 */
[----:B------:R-:W-:-:S02]  /*d760*/  IADD3 R5, R45, 0x8, RZ ;  /* 0x000000082d057810 */ /* 0x000fc40007ffe0ff */
[----:B------:R-:W-:Y:S01]  /*d770*/  MOV R8, 0xd7b0 ;  /* 0x0000d7b000087802 */ /* 0x000fe20000000f00 */
[----:B-----5:R3:W-:Y:S04]  /*d780*/  STL.64 [R1+0x1388], R2 ;  /* 0x0013880201007387 */ /* 0x0207e80000100a00 */
[----:B--2---:R3:W-:Y:S02]  /*d790*/  STL.64 [R1+0x1380], R62 ;  /* 0x0013803e01007387 */ /* 0x0047e40000100a00 */
[----:B-1-3--:R-:W-:Y:S05]  /*d7a0*/  CALL.REL.NOINC `($_ZN7cutlass13device_kernelIN5flash19enable_sm80_to_sm89INS1_16FlashAttnBwdSm80INS1_25CollectiveMainloopBwdSm80ILi2ELi2EN4cute5tupleIJNS5_1CILi128EEES8_NS7_ILi64EEEEEENS_10bfloat16_tEfNS_4arch4Sm80ELb1ELb0ELb1ELb0ELb1ELb0ELb0ELb0ELi2ELi4ELi4ELi4ELb0EEENS1_24CollectiveEpilogueBwdGQAISA_fSD_Li256ELb0ELb1EEENS1_25SingleTileBwdLPTSchedulerILb0ELi128ELb1EEEEEEEEEvNT_6ParamsE$_ZZN4cute6detail16composition_implINS_5tupleIJNS_1CILi8EEENS3_ILi2EEES5_S5_S4_S5_EEENS2_IJNS3_ILi1EEEiiiNS3_ILi72EEENS3_ILi512EEEEEENS3_ILi4EEENS3_ILi16EEEEEDaRKT_RKT0_RKT1_RKT2_ENKUlRKT_T0_E_clINS2_IJNS2_IJS5_S5_EEENS2_IJiiEEES7_S7_EEENS_17integral_constantIiLi4EEEEEDaSR_SS_) ;  /* 0x00000e5000007944 */ /* 0x00afea0003c00000 */
[----:B-----5:R-:W-:Y:S01]  /*d7b0*/  IMAD.MOV.U32 R8, RZ, RZ, R3 ;  /* 0x000000ffff087224 */ /* 0x020fe200078e0003 */
[----:B------:R-:W-:Y:S02]  /*d7c0*/  MOV R3, R7 ;  /* 0x0000000700037202 */ /* 0x000fe40000000f00 */
[----:B------:R-:W-:Y:S02]  /*d7d0*/  MOV R6, 0xd7f0 ;  /* 0x0000d7f000067802 */ /* 0x000fe40000000f00 */
[----:B-1----:R-:W-:Y:S05]  /*d7e0*/  CALL.REL.NOINC `($_ZN7cutlass13device_kernelIN5flash19enable_sm80_to_sm89INS1_16FlashAttnBwdSm80INS1_25CollectiveMainloopBwdSm80ILi2ELi2EN4cute5tupleIJNS5_1CILi128EEES8_NS7_ILi64EEEEEENS_10bfloat16_tEfNS_4arch4Sm80ELb1ELb0ELb1ELb0ELb1ELb0ELb0ELb0ELi2ELi4ELi4ELi4ELb0EEENS1_24CollectiveEpilogueBwdGQAISA_fSD_Li256ELb0ELb1EEENS1_25SingleTileBwdLPTSchedulerILb0ELi128ELb1EEEEEEEEEvNT_6ParamsE$_ZN4cute5tupleIJNS0_IJNS_1CILi2EEES2_EEENS0_IJiiEEEEEC2ERKS3_RKS4_) ;  /* 0xffffd3f000007944 */ /* 0x002fea0003c3ffff */
[----:B------:R1:W5:Y:S01]  /*d7f0*/  LDL.64 R2, [R1+0x13b0] ;  /* 0x0013b00001027983 */ /* 0x0003620000100a00 */
[----:B------:R-:W-:-:S04]  /*d800*/  MOV R45, 0x0 ;  /* 0x00000000002d7802 */ /* 0x000fc80000000f00 */
[----:B------:R-:W-:Y:S05]  /*d810*/  RET.REL.NODEC R44 `(_ZN7cutlass13device_kernelIN5flash19enable_sm80_to_sm89INS1_16FlashAttnBwdSm80INS1_25CollectiveMainloopBwdSm80ILi2ELi2EN4cute5tupleIJNS5_1CILi128EEES8_NS7_ILi64EEEEEENS_10bfloat16_tEfNS_4arch4Sm80ELb1ELb0ELb1ELb0ELb1ELb0ELb0ELb0ELi2ELi4ELi4ELi4ELb0EEENS1_24CollectiveEpilogueBwdGQAISA_fSD_Li256ELb0ELb1EEENS1_25SingleTileBwdLPTSchedulerILb0ELi128ELb1EEEEEEEEEvNT_6ParamsE) ;  /* 0xffff27e02c007950 */ /* 0x000fea0003c3ffff */
        .type           $_ZN7cutlass13device_kernelIN5flash19enable_sm80_to_sm89INS1_16FlashAttnBwdSm80INS1_25CollectiveMainloopBwdSm80ILi2ELi2EN4cute5tupleIJNS5_1CILi128EEES8_NS7_ILi64EEEEEENS_10bfloat16_tEfNS_4arch4Sm80ELb1ELb0ELb1ELb0ELb1ELb0ELb0ELb0ELi2ELi4ELi4ELi4ELb0EEENS1_24CollectiveEpilogueBwdGQAISA_fSD_Li256ELb0ELb1EEENS1_25SingleTileBwdLPTSchedulerILb0ELi128ELb1EEEEEEEEEvNT_6ParamsE$_ZZN4cute6detail16composition_implINS_5tupleIJNS_1CILi8EEENS3_ILi2EEES5_S5_S4_S5_EEENS2_IJNS3_ILi1EEEiiiNS3_ILi72EEENS3_ILi512EEEEEENS2_IJNS2_IJS5_S5_S5_EEES5_NS2_IJNS3_ILi4EEES5_EEEEEENS2_IJNS2_IJS7_S9_S4_EEENS3_ILi4096EEENS2_IJNS3_ILi16EEENS3_ILi8192EEEEEEEEEEEDaRKT_RKT0_RKT1_RKT2_ENKUlRKT_RKT0_E_clISB_SF_EEDaSZ_S12_,@function
        .size           $_ZN7cutlass13device_kernelIN5flash19enable_sm80_to_sm89INS1_16FlashAttnBwdSm80INS1_25CollectiveMainloopBwdSm80ILi2ELi2EN4cute5tupleIJNS5_1CILi128EEES8_NS7_ILi64EEEEEENS_10bfloat16_tEfNS_4arch4Sm80ELb1ELb0ELb1ELb0ELb1ELb0ELb0ELb0ELi2ELi4ELi4ELi4ELb0EEENS1_24CollectiveEpilogueBwdGQAISA_fSD_Li256ELb0ELb1EEENS1_25SingleTileBwdLPTSchedulerILb0ELi128ELb1EEEEEEEEEvNT_6ParamsE$_ZZN4cute6detail16composition_implINS_5tupleIJNS_1CILi8EEENS3_ILi2EEES5_S5_S4_S5_EEENS2_IJNS3_ILi1EEEiiiNS3_ILi72EEENS3_ILi512EEEEEENS2_IJNS2_IJS5_S5_S5_EEES5_NS2_IJNS3_ILi4EEES5_EEEEEENS2_IJNS2_IJS7_S9_S4_EEENS3_ILi4096EEENS2_IJNS3_ILi16EEENS3_ILi8192EEEEEEEEEEEDaRKT_RKT0_RKT1_RKT2_ENKUlRKT_RKT0_E_clISB_SF_EEDaSZ_S12_,($_ZN7cutlass13device_kernelIN5flash19enable_sm80_to_sm89INS1_16FlashAttnBwdSm80INS1_25CollectiveMainloopBwdSm80ILi2ELi2EN4cute5tupleIJNS5_1CILi128EEES8_NS7_ILi64EEEEEENS_10bfloat16_tEfNS_4arch4Sm80ELb1ELb0ELb1ELb0ELb1ELb0ELb0ELb0ELi2ELi4ELi4ELi4ELb0EEENS1_24CollectiveEpilogueBwdGQAISA_fSD_Li256ELb0ELb1EEENS1_25SingleTileBwdLPTSchedulerILb0ELi128ELb1EEEEEEEEEvNT_6ParamsE$_ZZN4cute6detail16composition_implINS_5tupleIJNS_1CILi8EEENS3_ILi2EEES5_S5_S4_S5_EEENS2_IJNS3_ILi1EEEiiiNS3_ILi72EEENS3_ILi512EEEEEENS2_IJNS2_IJS5_S5_S5_EEES5_NS2_IJNS3_ILi4EEES5_EEEEEENS2_IJNS2_IJS7_S9_S4_EEENS3_ILi4096EEENS2_IJNS3_ILi16EEENS3_ILi8192EEEEEEEEEEEDaRKT_RKT0_RKT1_RKT2_ENKUlRKT_RKT0_E_clISD_SJ_EEDaSZ_S12_ - $_ZN7cutlass13device_kernelIN5flash19enable_sm80_to_sm89INS1_16FlashAttnBwdSm80INS1_25CollectiveMainloopBwdSm80ILi2ELi2EN4cute5tupleIJNS5_1CILi128EEES8_NS7_ILi64EEEEEENS_10bfloat16_tEfNS_4arch4Sm80ELb1ELb0ELb1ELb0ELb1ELb0ELb0ELb0ELi2ELi4ELi4ELi4ELb0EEENS1_24CollectiveEpilogueBwdGQAISA_fSD_Li256ELb0ELb1EEENS1_25SingleTileBwdLPTSchedulerILb0ELi128ELb1EEEEEEEEEvNT_6ParamsE$_ZZN4cute6detail16composition_implINS_5tupleIJNS_1CILi8EEENS3_ILi2EEES5_S5_S4_S5_EEENS2_IJNS3_ILi1EEEiiiNS3_ILi72EEENS3_ILi512EEEEEENS2_IJNS2_IJS5_S5_S5_EEES5_NS2_IJNS3_ILi4EEES5_EEEEEENS2_IJNS2_IJS7_S9_S4_EEENS3_ILi4096EEENS2_IJNS3_ILi16EEENS3_ILi8192EEEEEEEEEEEDaRKT_RKT0_RKT1_RKT2_ENKUlRKT_RKT0_E_clISB_SF_EEDaSZ_S12_)
$_ZN7cutlass13device_kernelIN5flash19enable_sm80_to_sm89INS1_16FlashAttnBwdSm80INS1_25CollectiveMainloopBwdSm80ILi2ELi2EN4cute5tupleIJNS5_1CILi128EEES8_NS7_ILi64EEEEEENS_10bfloat16_tEfNS_4arch4Sm80ELb1ELb0ELb1ELb0ELb1ELb0ELb0ELb0ELi2ELi4ELi4ELi4ELb0EEENS1_24CollectiveEpilogueBwdGQAISA_fSD_Li256ELb0ELb1EEENS1_25SingleTileBwdLPTSchedulerILb0ELi128ELb1EEEEEEEEEvNT_6ParamsE$_ZZN4cute6detail16composition_implINS_5tupleIJNS_1CILi8EEENS3_ILi2EEES5_S5_S4_S5_EEENS2_IJNS3_ILi1EEEiiiNS3_ILi72EEENS3_ILi512EEEEEENS2_IJNS2_IJS5_S5_S5_EEES5_NS2_IJNS3_ILi4EEES5_EEEEEENS2_IJNS2_IJS7_S9_S4_EEENS3_ILi4096EEENS2_IJNS3_ILi16EEENS3_ILi8192EEEEEEEEEEEDaRKT_RKT0_RKT1_RKT2_ENKUlRKT_RKT0_E_clISB_SF_EEDaSZ_S12_:
[----:B------:R-:W-:Y:S01]  /*d820*/  IADD3 R77, R1, 0x1680, RZ ;  /* 0x00001680014d7810 */ /* 0x000fe20007ffe0ff */
[----:B------:R-:W-:Y:S01]  /*d830*/  IMAD.MOV.U32 R72, RZ, RZ, R70 ;  /* 0x000000ffff487224 */ /* 0x000fe200078e0046 */
[----:B------:R-:W-:Y:S01]  /*d840*/  MOV R10, 0xd890 ;  /* 0x0000d890000a7802 */ /* 0x000fe20000000f00 */
[----:B------:R-:W-:Y:S01]  /*d850*/  IMAD.MOV.U32 R5, RZ, RZ, R65 ;  /* 0x000000ffff057224 */ /* 0x000fe200078e0041 */
[----:B------:R-:W-:-:S04]  /*d860*/  IADD3 R77, R77, c[0x0][0x20], RZ ;  /* 0x000008004d4d7a10 */ /* 0x000fc80007ffe0ff */
[----:B------:R-:W-:Y:S02]  /*d870*/  IADD3 R86, R77, 0x4, RZ ;  /* 0x000000044d567810 */ /* 0x000fe40007ffe0ff */
[----:B------:R-:W-:Y:S05]  /*d880*/  CALL.REL.NOINC `($_ZN7cutlass13device_kernelIN5flash19enable_sm80_to_sm89INS1_16FlashAttnBwdSm80INS1_25CollectiveMainloopBwdSm80ILi2ELi2EN4cute5tupleIJNS5_1CILi128EEES8_NS7_ILi64EEEEEENS_10bfloat16_tEfNS_4arch4Sm80ELb1ELb0ELb1ELb0ELb1ELb0ELb0ELb0ELi2ELi4ELi4ELi4ELb0EEENS1_24CollectiveEpilogueBwdGQAISA_fSD_Li256ELb0ELb1EEENS1_25SingleTileBwdLPTSchedulerILb0ELi128ELb1EEEEEEEEEvNT_6ParamsE$_ZZN4cute6detail16composition_implINS_5tupleIJNS_1CILi8EEENS3_ILi2EEES5_S5_S4_S5_EEENS2_IJNS3_ILi1EEEiiiNS3_ILi72EEENS3_ILi512EEEEEENS2_IJS5_S5_S5_EEENS2_IJS7_S9_S4_EEEEEDaRKT_RKT0_RKT1_RKT2_ENKUlRKT_RKT0_E_clIS5_S4_EEDaSR_SU_) ;  /* 0x0000092000007944 */ /* 0x000fea0003c00000 */
[----:B-----5:R-:W-:Y:S02]  /*d890*/  MOV R3, R2 ;  /* 0x0000000200037202 */ /* 0x020fe40000000f00 */
[----:B------:R-:W-:Y:S02]  /*d8a0*/  MOV R2, 0xd8c0 ;  /* 0x0000d8c000027802 */ /* 0x000fe40000000f00 */
[----:B-1----:R-:W-:Y:S05]  /*d8b0*/  CALL.REL.NOINC `($_ZN7cutlass13device_kernelIN5flash19enable_sm80_to_sm89INS1_16FlashAttnBwdSm80INS1_25CollectiveMainloopBwdSm80ILi2ELi2EN4cute5tupleIJNS5_1CILi128EEES8_NS7_ILi64EEEEEENS_10bfloat16_tEfNS_4arch4Sm80ELb1ELb0ELb1ELb0ELb1ELb0ELb0ELb0ELi2ELi4ELi4ELi4ELb0EEENS1_24CollectiveEpilogueBwdGQAISA_fSD_Li256ELb0ELb1EEENS1_25SingleTileBwdLPTSchedulerILb0ELi128ELb1EEEEEEEEEvNT_6ParamsE$_ZN4cute3eso3ESOILb1ELb0EJNS_1CILi1EEENS2_ILi512EEEiEEC2ERKS3_RKS4_RKi) ;  /* 0xffffa16000007944 */ /* 0x002fea0003c3ffff */
[----:B------:R2:W5:Y:S01]  /*d8c0*/  LDL R2, [R1+0x1684] ;  /* 0x0016840001027983 */ /* 0x0005620000100800 */
[----:B------:R-:W-:-:S03]  /*d8d0*/  MOV R6, 0xd8f0 ;  /* 0x0000d8f000067802 */ /* 0x000fc60000000f00 */
[----:B-12--5:R-:W-:Y:S05]  /*d8e0*/  CALL.REL.NOINC `($_ZN7cutlass13device_kernelIN5flash19enable_sm80_to_sm89INS1_16FlashAttnBwdSm80INS1_25CollectiveMainloopBwdSm80ILi2ELi2EN4cute5tupleIJNS5_1CILi128EEES8_NS7_ILi64EEEEEENS_10bfloat16_tEfNS_4arch4Sm80ELb1ELb0ELb1ELb0ELb1ELb0ELb0ELb0ELi2ELi4ELi4ELi4ELb0EEENS1_24CollectiveEpilogueBwdGQAISA_fSD_Li256ELb0ELb1EEENS1_25SingleTileBwdLPTSchedulerILb0ELi128ELb1EEEEEEEEEvNT_6ParamsE$_ZN4cute5tupleIJNS0_IJNS_1CILi2EEES2_S2_EEENS0_IJNS1_ILi1EEENS1_ILi512EEEiEEEEEC2ERKS3_RKS6_) ;  /* 0xffffd34000007944 */ /* 0x026fea0003c3ffff */
[----:B------:R1:W5:Y:S01]  /*d8f0*/  LDL R77, [R1+0x1680] ;  /* 0x00168000014d7983 */ /* 0x0003620000100800 */
[----:B------:R-:W-:-:S04]  /*d900*/  MOV R91, 0x0 ;  /* 0x00000000005b7802 */ /* 0x000fc80000000f00 */
[----:B------:R-:W-:Y:S05]  /*d910*/  RET.REL.NODEC R90 `(_ZN7cutlass13device_kernelIN5flash19enable_sm80_to_sm89INS1_16FlashAttnBwdSm80INS1_25CollectiveMainloopBwdSm80ILi2ELi2EN4cute5tupleIJNS5_1CILi128EEES8_NS7_ILi64EEEEEENS_10bfloat16_tEfNS_4arch4Sm80ELb1ELb0ELb1ELb0ELb1ELb0ELb0ELb0ELi2ELi4ELi4ELi4ELb0EEENS1_24CollectiveEpilogueBwdGQAISA_fSD_Li256ELb0ELb1EEENS1_25SingleTileBwdLPTSchedulerILb0ELi128ELb1EEEEEEEEEvNT_6ParamsE) ;  /* 0xffff26e05a007950 */ /* 0x000fea0003c3ffff */
        .type           $_ZN7cutlass13device_kernelIN5flash19enable_sm80_to_sm89INS1_16FlashAttnBwdSm80INS1_25CollectiveMainloopBwdSm80ILi2ELi2EN4cute5tupleIJNS5_1CILi128EEES8_NS7_ILi64EEEEEENS_10bfloat16_tEfNS_4arch4Sm80ELb1ELb0ELb1ELb0ELb1ELb0ELb0ELb0ELi2ELi4ELi4ELi4ELb0EEENS1_24CollectiveEpilogueBwdGQAISA_fSD_Li256ELb0ELb1EEENS1_25SingleTileBwdLPTSchedulerILb0ELi128ELb1EEEEEEEEEvNT_6ParamsE$_ZZN4cute6detail16composition_implINS_5tupleIJNS_1CILi8EEENS3_ILi2EEES5_S5_S4_S5_EEENS2_IJNS3_ILi1EEEiiiNS3_ILi72EEENS3_ILi512EEEEEENS2_IJNS2_IJS5_S5_S5_EEES5_NS2_IJNS3_ILi4EEES5_EEEEEENS2_IJNS2_IJS7_S9_S4_EEENS3_ILi4096EEENS2_IJNS3_ILi16EEENS3_ILi8192EEEEEEEEEEEDaRKT_RKT0_RKT1_RKT2_ENKUlRKT_RKT0_E_clISD_SJ_EEDaSZ_S12_,@function
        .size           $_ZN7cutlass13device_kernelIN5flash19enable_sm80_to_sm89INS1_16FlashAttnBwdSm80INS1_25CollectiveMainloopBwdSm80ILi2ELi2EN4cute5tupleIJNS5_1CILi128EEES8_NS7_ILi64EEEEEENS_10bfloat16_tEfNS_4arch4Sm80ELb1ELb0ELb1ELb0ELb1ELb0ELb0ELb0ELi2ELi4ELi4ELi4ELb0EEENS1_24CollectiveEpilogueBwdGQAISA_fSD_Li256ELb0ELb1EEENS1_25SingleTileBwdLPTSchedulerILb0ELi128ELb1EEEEEEEEEvNT_6ParamsE$_ZZN4cute6detail16composition_implINS_5tupleIJNS_1CILi8EEENS3_ILi2EEES5_S5_S4_S5_EEENS2_IJNS3_ILi1EEEiiiNS3_ILi72EEENS3_ILi512EEEEEENS2_IJNS2_IJS5_S5_S5_EEES5_NS2_IJNS3_ILi4EEES5_EEEEEENS2_IJNS2_IJS7_S9_S4_EEENS3_ILi4096EEENS2_IJNS3_ILi16EEENS3_ILi8192EEEEEEEEEEEDaRKT_RKT0_RKT1_RKT2_ENKUlRKT_RKT0_E_clISD_SJ_EEDaSZ_S12_,($_ZN7cutlass13device_kernelIN5flash19enable_sm80_to_sm89INS1_16FlashAttnBwdSm80INS1_25CollectiveMainloopBwdSm80ILi2ELi2EN4cute5tupleIJNS5_1CILi128EEES8_NS7_ILi64EEEEEENS_10bfloat16_tEfNS_4arch4Sm80ELb1ELb0ELb1ELb0ELb1ELb0ELb0ELb0ELi2ELi4ELi4ELi4ELb0EEENS1_24CollectiveEpilogueBwdGQAISA_fSD_Li256ELb0ELb1EEENS1_25SingleTileBwdLPTSchedulerILb0ELi128ELb1EEEEEEEEEvNT_6ParamsE$_ZZN4cute6detail16composition_implINS_5tupleIJNS_1CILi8EEENS3_ILi2EEES5_S5_S4_S5_EEENS2_IJNS3_ILi1EEEiiiNS3_ILi72EEENS3_ILi512EEEEEENS2_IJNS2_IJS5_S5_S5_EEES5_NS3_ILi4EEEEEENS2_IJNS2_IJS7_S9_S4_EEENS3_ILi4096EEENS3_ILi16EEEEEEEEDaRKT_RKT0_RKT1_RKT2_ENKUlRKT_RKT0_E_clISB_SE_EEDaSW_SZ_ - $_ZN7cutlass13device_kernelIN5flash19enable_sm80_to_sm89INS1_16FlashAttnBwdSm80INS1_25CollectiveMainloopBwdSm80ILi2ELi2EN4cute5tupleIJNS5_1CILi128EEES8_NS7_ILi64EEEEEENS_10bfloat16_tEfNS_4arch4Sm80ELb1ELb0ELb1ELb0ELb1ELb0ELb0ELb0ELi2ELi4ELi4ELi4ELb0EEENS1_24CollectiveEpilogueBwdGQAISA_fSD_Li256ELb0ELb1EEENS1_25SingleTileBwdLPTSchedulerILb0ELi128ELb1EEEEEEEEEvNT_6ParamsE$_ZZN4cute6detail16composition_implINS_5tupleIJNS_1CILi8EEENS3_ILi2EEES5_S5_S4_S5_EEENS2_IJNS3_ILi1EEEiiiNS3_ILi72EEENS3_ILi512EEEEEENS2_IJNS2_IJS5_S5_S5_EEES5_NS2_IJNS3_ILi4EEES5_EEEEEENS2_IJNS2_IJS7_S9_S4_EEENS3_ILi4096EEENS2_IJNS3_ILi16EEENS3_ILi8192EEEEEEEEEEEDaRKT_RKT0_RKT1_RKT2_ENKUlRKT_RKT0_E_clISD_SJ_EEDaSZ_S12_)
$_ZN7cutlass13device_kernelIN5flash19enable_sm80_to_sm89INS1_16FlashAttnBwdSm80INS1_25CollectiveMainloopBwdSm80ILi2ELi2EN4cute5tupleIJNS5_1CILi128EEES8_NS7_ILi64EEEEEENS_10bfloat16_tEfNS_4arch4Sm80ELb1ELb0ELb1ELb0ELb1ELb0ELb0ELb0ELi2ELi4ELi4ELi4ELb0EEENS1_24CollectiveEpilogueBwdGQAISA_fSD_Li256ELb0ELb1EEENS1_25SingleTileBwdLPTSchedulerILb0ELi128ELb1EEEEEEEEEvNT_6ParamsE$_ZZN4cute6detail16composition_implINS_5tupleIJNS_1CILi8EEENS3_ILi2EEES5_S5_S4_S5_EEENS2_IJNS3_ILi1EEEiiiNS3_ILi72EEENS3_ILi512EEEEEENS2_IJNS2_IJS5_S5_S5_EEES5_NS2_IJNS3_ILi4EEES5_EEEEEENS2_IJNS2_IJS7_S9_S4_EEENS3_ILi4096EEENS2_IJNS3_ILi16EEENS3_ILi8192EEEEEEEEEEEDaRKT_RKT0_RKT1_RKT2_ENKUlRKT_RKT0_E_clISD_SJ_EEDaSZ_S12_:
[----:B------:R-:W-:Y:S01]  /*d920*/  IADD3 R2, R1, 0x1680, RZ ;  /* 0x0000168001027810 */ /* 0x000fe20007ffe0ff */
[----:B------:R-:W-:Y:S01]  /*d930*/  IMAD.MOV.U32 R3, RZ, RZ, R65 ;  /* 0x000000ffff037224 */ /* 0x000fe200078e0041 */
[----:B------:R-:W-:Y:S02]  /*d940*/  MOV R92, 0xd970 ;  /* 0x0000d970005c7802 */ /* 0x000fe40000000f00 */
[----:B------:R-:W-:Y:S02]  /*d950*/  IADD3 R65, R2, c[0x0][0x20], RZ ;  /* 0x0000080002417a10 */ /* 0x000fe40007ffe0ff */
[----:B------:R-:W-:Y:S05]  /*d960*/  CALL.REL.NOINC `($_ZN7cutlass13device_kernelIN5flash19enable_sm80_to_sm89INS1_16FlashAttnBwdSm80INS1_25CollectiveMainloopBwdSm80ILi2ELi2EN4cute5tupleIJNS5_1CILi128EEES8_NS7_ILi64EEEEEENS_10bfloat16_tEfNS_4arch4Sm80ELb1ELb0ELb1ELb0ELb1ELb0ELb0ELb0ELi2ELi4ELi4ELi4ELb0EEENS1_24CollectiveEpilogueBwdGQAISA_fSD_Li256ELb0ELb1EEENS1_25SingleTileBwdLPTSchedulerILb0ELi128ELb1EEEEEEEEEvNT_6ParamsE$_ZZN4cute6detail16composition_implINS_5tupleIJNS_1CILi8EEENS3_ILi2EEES5_S5_S4_S5_EEENS2_IJNS3_ILi1EEEiiiNS3_ILi72EEENS3_ILi512EEEEEENS2_IJNS3_ILi4EEES5_EEENS2_IJNS3_ILi16EEENS3_ILi8192EEEEEEEEDaRKT_RKT0_RKT1_RKT2_ENKUlRKT_RKT0_E_clISB_SD_EEDaSU_SX_) ;  /* 0x000003a000007944 */ /* 0x000fea0003c00000 */
[----:B------:R-:W-:Y:S02]  /*d970*/  MOV R6, 0xd990 ;  /* 0x0000d99000067802 */ /* 0x000fe40000000f00 */
[----:B-1---5:R-:W-:Y:S05]  /*d980*/  CALL.REL.NOINC `($_ZN7cutlass13device_kernelIN5flash19enable_sm80_to_sm89INS1_16FlashAttnBwdSm80INS1_25CollectiveMainloopBwdSm80ILi2ELi2EN4cute5tupleIJNS5_1CILi128EEES8_NS7_ILi64EEEEEENS_10bfloat16_tEfNS_4arch4Sm80ELb1ELb0ELb1ELb0ELb1ELb0ELb0ELb0ELi2ELi4ELi4ELi4ELb0EEENS1_24CollectiveEpilogueBwdGQAISA_fSD_Li256ELb0ELb1EEENS1_25SingleTileBwdLPTSchedulerILb0ELi128ELb1EEEEEEEEEvNT_6ParamsE$_ZN4cute3eso3ESOILb0ELb1EJNS_5tupleIJiiEEENS_1CILi8192EEEEEC2ERKS3_RKS5_) ;  /* 0xffff978000007944 */ /* 0x022fea0003c3ffff */
[----:B-1----:R1:W5:Y:S01]  /*d990*/  LDL.64 R2, [R1+0x1680] ;  /* 0x0016800001027983 */ /* 0x0023620000100a00 */
[----:B------:R-:W-:-:S03]  /*d9a0*/  MOV R8, 0xd9c0 ;  /* 0x0000d9c000087802 */ /* 0x000fc60000000f00 */
[----:B-1---5:R-:W-:Y:S05]  /*d9b0*/  CALL.REL.NOINC `($_ZN7cutlass13device_kernelIN5flash19enable_sm80_to_sm89INS1_16FlashAttnBwdSm80INS1_25CollectiveMainloopBwdSm80ILi2ELi2EN4cute5tupleIJNS5_1CILi128EEES8_NS7_ILi64EEEEEENS_10bfloat16_tEfNS_4arch4Sm80ELb1ELb0ELb1ELb0ELb1ELb0ELb0ELb0ELi2ELi4ELi4ELi4ELb0EEENS1_24CollectiveEpilogueBwdGQAISA_fSD_Li256ELb0ELb1EEENS1_25SingleTileBwdLPTSchedulerILb0ELi128ELb1EEEEEEEEEvNT_6ParamsE$_ZN4cute5tupleIJNS0_IJNS0_IJNS_1CILi2EEES2_EEES2_EEENS0_IJNS0_IJiiEEENS1_ILi8192EEEEEEEEC2ERKS4_RKS7_) ;  /* 0xffffcd4000007944 */ /* 0x022fea0003c3ffff */
[----:B-1----:R1:W5:Y:S01]  /*d9c0*/  LDL.64 R2, [R1+0x1680] ;  /* 0x0016800001027983 */ /* 0x0023620000100a00 */
[----:B------:R-:W-:-:S04]  /*d9d0*/  MOV R87, 0x0 ;  /* 0x0000000000577802 */ /* 0x000fc80000000f00 */
[----:B------:R-:W-:Y:S05]  /*d9e0*/  RET.REL.NODEC R86 `(_ZN7cutlass13device_kernelIN5flash19enable_sm80_to_sm89INS1_16FlashAttnBwdSm80INS1_25CollectiveMainloopBwdSm80ILi2ELi2EN4cute5tupleIJNS5_1CILi128EEES8_NS7_ILi64EEEEEENS_10bfloat16_tEfNS_4arch4Sm80ELb1ELb0ELb1ELb0ELb1ELb0ELb0ELb0ELi2ELi4ELi4ELi4ELb0EEENS1_24CollectiveEpilogueBwdGQAISA_fSD_Li256ELb0ELb1EEENS1_25SingleTileBwdLPTSchedulerILb0ELi128ELb1EEEEEEEEEvNT_6ParamsE) ;  /* 0xffff261056007950 */ /* 0x000fea0003c3ffff */
        .type           $_ZN7cutlass13device_kernelIN5flash19enable_sm80_to_sm89INS1_16FlashAttnBwdSm80INS1_25CollectiveMainloopBwdSm80ILi2ELi2EN4cute5tupleIJNS5_1CILi128EEES8_NS7_ILi64EEEEEENS_10bfloat16_tEfNS_4arch4Sm80ELb1ELb0ELb1ELb0ELb1ELb0ELb0ELb0ELi2ELi4ELi4ELi4ELb0EEENS1_24CollectiveEpilogueBwdGQAISA_fSD_Li256ELb0ELb1EEENS1_25SingleTileBwdLPTSchedulerILb0ELi128ELb1EEEEEEEEEvNT_6ParamsE$_ZZN4cute6detail16composition_implINS_5tupleIJNS_1CILi8EEENS3_ILi2EEES5_S5_S4_S5_EEENS2_IJNS3_ILi1EEEiiiNS3_ILi72EEENS3_ILi512EEEEEENS2_IJNS2_IJS5_S5_S5_EEES5_NS3_ILi4EEEEEENS2_IJNS2_IJS7_S9_S4_EEENS3_ILi4096EEENS3_ILi16EEEEEEEEDaRKT_RKT0_RKT1_RKT2_ENKUlRKT_RKT0_E_clISB_SE_EEDaSW_SZ_,@function
        .size           $_ZN7cutlass13device_kernelIN5flash19enable_sm80_to_sm89INS1_16FlashAttnBwdSm80INS1_25CollectiveMainloopBwdSm80ILi2ELi2EN4cute5tupleIJNS5_1CILi128EEES8_NS7_ILi64EEEEEENS_10bfloat16_tEfNS_4arch4Sm80ELb1ELb0ELb1ELb0ELb1ELb0ELb0ELb0ELi2ELi4ELi4ELi4ELb0EEENS1_24CollectiveEpilogueBwdGQAISA_fSD_Li256ELb0ELb1EEENS1_25SingleTileBwdLPTSchedulerILb0ELi128ELb1EEEEEEEEEvNT_6ParamsE$_ZZN4cute6detail16composition_implINS_5tupleIJNS_1CILi8EEENS3_ILi2EEES5_S5_S4_S5_EEENS2_IJNS3_ILi1EEEiiiNS3_ILi72EEENS3_ILi512EEEEEENS2_IJNS2_IJS5_S5_S5_EEES5_NS3_ILi4EEEEEENS2_IJNS2_IJS7_S9_S4_EEENS3_ILi4096EEENS3_ILi16EEEEEEEEDaRKT_RKT0_RKT1_RKT2_ENKUlRKT_RKT0_E_clISB_SE_EEDaSW_SZ_,($_ZN7cutlass13device_kernelIN5flash19enable_sm80_to_sm89INS1_16FlashAttnBwdSm80INS1_25CollectiveMainloopBwdSm80ILi2ELi2EN4cute5tupleIJNS5_1CILi128EEES8_NS7_ILi64EEEEEENS_10bfloat16_tEfNS_4arch4Sm80ELb1ELb0ELb1ELb0ELb1ELb0ELb0ELb0ELi2ELi4ELi4ELi4ELb0EEENS1_24CollectiveEpilogueBwdGQAISA_fSD_Li256ELb0ELb1EEENS1_25SingleTileBwdLPTSchedulerILb0ELi128ELb1EEEEEEEEEvNT_6ParamsE$_ZZN4cute6detail16composition_implINS_5tupleIJNS_1CILi8EEENS3_ILi2EEES5_S5_S4_S5_EEENS2_IJNS3_ILi1EEEiiiNS3_ILi72EEENS3_ILi512EEEEEENS2_IJNS2_IJS5_S5_S5_EEES5_NS3_ILi4EEEEEENS2_IJNS2_IJS7_S9_S4_EEENS3_ILi4096EEENS3_ILi16EEEEEEEEDaRKT_RKT0_RKT1_RKT2_ENKUlRKT_RKT0_E_clISC_SG_EEDaSW_SZ_ - $_ZN7cutlass13device_kernelIN5flash19enable_sm80_to_sm89INS1_16FlashAttnBwdSm80INS1_25CollectiveMainloopBwdSm80ILi2ELi2EN4cute5tupleIJNS5_1CILi128EEES8_NS7_ILi64EEEEEENS_10bfloat16_tEfNS_4arch4Sm80ELb1ELb0ELb1ELb0ELb1ELb0ELb0ELb0ELi2ELi4ELi4ELi4ELb0EEENS1_24CollectiveEpilogueBwdGQAISA_fSD_Li256ELb0ELb1EEENS1_25SingleTileBwdLPTSchedulerILb0ELi128ELb1EEEEEEEEEvNT_6ParamsE$_ZZN4cute6detail16composition_implINS_5tupleIJNS_1CILi8EEENS3_ILi2EEES5_S5_S4_S5_EEENS2_IJNS3_ILi1EEEiiiNS3_ILi72EEENS3_ILi512EEEEEENS2_IJNS2_IJS5_S5_S5_EEES5_NS3_ILi4EEEEEENS2_IJNS2_IJS7_S9_S4_EEENS3_ILi4096EEENS3_ILi16EEEEEEEEDaRKT_RKT0_RKT1_RKT2_ENKUlRKT_RKT0_E_clISB_SE_EEDaSW_SZ_)
$_ZN7cutlass13device_kernelIN5flash19enable_sm80_to_sm89INS1_16FlashAttnBwdSm80INS1_25CollectiveMainloopBwdSm80ILi2ELi2EN4cute5tupleIJNS5_1CILi128EEES8_NS7_ILi64EEEEEENS_10bfloat16_tEfNS_4arch4Sm80ELb1ELb0ELb1ELb0ELb1ELb0ELb0ELb0ELi2ELi4ELi4ELi4ELb0EEENS1_24CollectiveEpilogueBwdGQAISA_fSD_Li256ELb0ELb1EEENS1_25SingleTileBwdLPTSchedulerILb0ELi128ELb1EEEEEEEEEvNT_6ParamsE$_ZZN4cute6detail16composition_implINS_5tupleIJNS_1CILi8EEENS3_ILi2EEES5_S5_S4_S5_EEENS2_IJNS3_ILi1EEEiiiNS3_ILi72EEENS3_ILi512EEEEEENS2_IJNS2_IJS5_S5_S5_EEES5_NS3_ILi4EEEEEENS2_IJNS2_IJS7_S9_S4_EEENS3_ILi4096EEENS3_ILi16EEEEEEEEDaRKT_RKT0_RKT1_RKT2_ENKUlRKT_RKT0_E_clISB_SE_EEDaSW_SZ_:
[----:B------:R-:W-:Y:S01]  /*d9f0*/  IADD3 R33, R1, 0x1380, RZ ;  /* 0x0000138001217810 */ /* 0x000fe20007ffe0ff */
[----:B------:R-:W-:Y:S01]  /*da00*/  IMAD.MOV.U32 R59, RZ, RZ, R58 ;  /* 0x000000ffff3b7224 */ /* 0x000fe200078e003a */
[----:B------:R-:W-:Y:S02]  /*da10*/  MOV R10, 0xda50 ;  /* 0x0000da50000a7802 */ /* 0x000fe40000000f00 */
[----:B------:R-:W-:-:S04]  /*da20*/  IADD3 R33, R33, c[0x0][0x20], RZ ;  /* 0x0000080021217a10 */ /* 0x000fc80007ffe0ff */
[----:B------:R-:W-:Y:S02]  /*da30*/  IADD3 R55, R33, 0x4, RZ ;  /* 0x0000000421377810 */ /* 0x000fe40007ffe0ff */
[----:B------:R-:W-:Y:S05]  /*da40*/  CALL.REL.NOINC `($_ZN7cutlass13device_kernelIN5flash19enable_sm80_to_sm89INS1_16FlashAttnBwdSm80INS1_25CollectiveMainloopBwdSm80ILi2ELi2EN4cute5tupleIJNS5_1CILi128EEES8_NS7_ILi64EEEEEENS_10bfloat16_tEfNS_4arch4Sm80ELb1ELb0ELb1ELb0ELb1ELb0ELb0ELb0ELi2ELi4ELi4ELi4ELb0EEENS1_24CollectiveEpilogueBwdGQAISA_fSD_Li256ELb0ELb1EEENS1_25SingleTileBwdLPTSchedulerILb0ELi128ELb1EEEEEEEEEvNT_6ParamsE$_ZZN4cute6detail16composition_implINS_5tupleIJNS_1CILi8EEENS3_ILi2EEES5_S5_S4_S5_EEENS2_IJNS3_ILi1EEEiiiNS3_ILi72EEENS3_ILi512EEEEEENS2_IJS5_S5_S5_EEENS2_IJS7_S9_S4_EEEEEDaRKT_RKT0_RKT1_RKT2_ENKUlRKT_RKT0_E_clIS5_S4_EEDaSR_SU_) ;  /* 0x0000076000007944 */ /* 0x000fea0003c00000 */
[----:B-----5:R-:W-:Y:S01]  /*da50*/  MOV R3, R2 ;  /* 0x0000000200037202 */ /* 0x020fe20000000f00 */
[----:B------:R-:W-:Y:S01]  /*da60*/  IMAD.MOV.U32 R86, RZ, RZ, R55 ;  /* 0x000000ffff567224 */ /* 0x000fe200078e0037 */
[----:B------:R-:W-:Y:S02]  /*da70*/  MOV R2, 0xda90 ;  /* 0x0000da9000027802 */ /* 0x000fe40000000f00 */
[----:B-1----:R-:W-:Y:S05]  /*da80*/  CALL.REL.NOINC `($_ZN7cutlass13device_kernelIN5flash19enable_sm80_to_sm89INS1_16FlashAttnBwdSm80INS1_25CollectiveMainloopBwdSm80ILi2ELi2EN4cute5tupleIJNS5_1CILi128EEES8_NS7_ILi64EEEEEENS_10bfloat16_tEfNS_4arch4Sm80ELb1ELb0ELb1ELb0ELb1ELb0ELb0ELb0ELi2ELi4ELi4ELi4ELb0EEENS1_24CollectiveEpilogueBwdGQAISA_fSD_Li256ELb0ELb1EEENS1_25SingleTileBwdLPTSchedulerILb0ELi128ELb1EEEEEEEEEvNT_6ParamsE$_ZN4cute3eso3ESOILb1ELb0EJNS_1CILi1EEENS2_ILi512EEEiEEC2ERKS3_RKS4_RKi) ;  /* 0xffff9f9000007944 */ /* 0x002fea0003c3ffff */
[----:B------:R2:W5:Y:S01]  /*da90*/  LDL R2, [R1+0x1384] ;  /* 0x0013840001027983 */ /* 0x0005620000100800 */
[----:B------:R-:W-:Y:S02]  /*daa0*/  MOV R77, R33 ;  /* 0x00000021004d7202 */ /* 0x000fe40000000f00 */
[----:B------:R-:W-:Y:S02]  /*dab0*/  MOV R6, 0xdad0 ;  /* 0x0000dad000067802 */ /* 0x000fe40000000f00 */
[----:B-12--5:R-:W-:Y:S05]  /*dac0*/  CALL.REL.NOINC `($_ZN7cutlass13device_kernelIN5flash19enable_sm80_to_sm89INS1_16FlashAttnBwdSm80INS1_25CollectiveMainloopBwdSm80ILi2ELi2EN4cute5tupleIJNS5_1CILi128EEES8_NS7_ILi64EEEEEENS_10bfloat16_tEfNS_4arch4Sm80ELb1ELb0ELb1ELb0ELb1ELb0ELb0ELb0ELi2ELi4ELi4ELi4ELb0EEENS1_24CollectiveEpilogueBwdGQAISA_fSD_Li256ELb0ELb1EEENS1_25SingleTileBwdLPTSchedulerILb0ELi128ELb1EEEEEEEEEvNT_6ParamsE$_ZN4cute5tupleIJNS0_IJNS_1CILi2EEES2_S2_EEENS0_IJNS1_ILi1EEENS1_ILi512EEEiEEEEEC2ERKS3_RKS6_) ;  /* 0xffffd16000007944 */ /* 0x026fea0003c3ffff */
[----:B------:R1:W5:Y:S01]  /*dad0*/  LDL R33, [R1+0x1380] ;  /* 0x0013800001217983 */ /* 0x0003620000100800 */
[----:B------:R-:W-:-:S04]  /*dae0*/  MOV R63, 0x0 ;  /* 0x00000000003f7802 */ /* 0x000fc80000000f00 */
[----:B------:R-:W-:Y:S05]  /*daf0*/  RET.REL.NODEC R62 `(_ZN7cutlass13device_kernelIN5flash19enable_sm80_to_sm89INS1_16FlashAttnBwdSm80INS1_25CollectiveMainloopBwdSm80ILi2ELi2EN4cute5tupleIJNS5_1CILi128EEES8_NS7_ILi64EEEEEENS_10bfloat16_tEfNS_4arch4Sm80ELb1ELb0ELb1ELb0ELb1ELb0ELb0ELb0ELi2ELi4ELi4ELi4ELb0EEENS1_24CollectiveEpilogueBwdGQAISA_fSD_Li256ELb0ELb1EEENS1_25SingleTileBwdLPTSchedulerILb0ELi128ELb1EEEEEEEEEvNT_6ParamsE) ;  /* 0xffff25003e007950 */ /* 0x000fea0003c3ffff */
        .type           $_ZN7cutlass13device_kernelIN5flash19enable_sm80_to_sm89INS1_16FlashAttnBwdSm80INS1_25CollectiveMainloopBwdSm80ILi2ELi2EN4cute5tupleIJNS5_1CILi128EEES8_NS7_ILi64EEEEEENS_10bfloat16_tEfNS_4arch4Sm80ELb1ELb0ELb1ELb0ELb1ELb0ELb0ELb0ELi2ELi4ELi4ELi4ELb0EEENS1_24CollectiveEpilogueBwdGQAISA_fSD_Li256ELb0ELb1EEENS1_25SingleTileBwdLPTSchedulerILb0ELi128ELb1EEEEEEEEEvNT_6ParamsE$_ZZN4cute6detail16composition_implINS_5tupleIJNS_1CILi8EEENS3_ILi2EEES5_S5_S4_S5_EEENS2_IJNS3_ILi1EEEiiiNS3_ILi72EEENS3_ILi512EEEEEENS2_IJNS2_IJS5_S5_S5_EEES5_NS3_ILi4EEEEEENS2_IJNS2_IJS7_S9_S4_EEENS3_ILi4096EEENS3_ILi16EEEEEEEEDaRKT_RKT0_RKT1_RKT2_ENKUlRKT_RKT0_E_clISC_SG_EEDaSW_SZ_,@function
        .size           $_ZN7cutlass13device_kernelIN5flash19enable_sm80_to_sm89INS1_16FlashAttnBwdSm80INS1_25CollectiveMainloopBwdSm80ILi2ELi2EN4cute5tupleIJNS5_1CILi128EEES8_NS7_ILi64EEEEEENS_10bfloat16_tEfNS_4arch4Sm80ELb1ELb0ELb1ELb0ELb1ELb0ELb0ELb0ELi2ELi4ELi4ELi4ELb0EEENS1_24CollectiveEpilogueBwdGQAISA_fSD_Li256ELb0ELb1EEENS1_25SingleTileBwdLPTSchedulerILb0ELi128ELb1EEEEEEEEEvNT_6ParamsE$_ZZN4cute6detail16composition_implINS_5tupleIJNS_1CILi8EEENS3_ILi2EEES5_S5_S4_S5_EEENS2_IJNS3_ILi1EEEiiiNS3_ILi72EEENS3_ILi512EEEEEENS2_IJNS2_IJS5_S5_S5_EEES5_NS3_ILi4EEEEEENS2_IJNS2_IJS7_S9_S4_EEENS3_ILi4096EEENS3_ILi16EEEEEEEEDaRKT_RKT0_RKT1_RKT2_ENKUlRKT_RKT0_E_clISC_SG_EEDaSW_SZ_,($_ZN7cutlass13device_kernelIN5flash19enable_sm80_to_sm89INS1_16FlashAttnBwdSm80INS1_25CollectiveMainloopBwdSm80ILi2ELi2EN4cute5tupleIJNS5_1CILi128EEES8_NS7_ILi64EEEEEENS_10bfloat16_tEfNS_4arch4Sm80ELb1ELb0ELb1ELb0ELb1ELb0ELb0ELb0ELi2ELi4ELi4ELi4ELb0EEENS1_24CollectiveEpilogueBwdGQAISA_fSD_Li256ELb0ELb1EEENS1_25SingleTileBwdLPTSchedulerILb0ELi128ELb1EEEEEEEEEvNT_6ParamsE$_ZZN4cute6detail16composition_implINS_5tupleIJNS_1CILi8EEENS3_ILi2EEES5_S5_S4_S5_EEENS2_IJNS3_ILi1EEEiiiNS3_ILi72EEENS3_ILi512EEEEEENS2_IJNS3_ILi4EEES5_EEENS2_IJNS3_ILi16EEENS3_ILi8192EEEEEEEEDaRKT_RKT0_RKT1_RKT2_ENKUlRKT_RKT0_E_clISB_SD_EEDaSU_SX_ - $_ZN7cutlass13device_kernelIN5flash19enable_sm80_to_sm89INS1_16FlashAttnBwdSm80INS1_25CollectiveMainloopBwdSm80ILi2ELi2EN4cute5tupleIJNS5_1CILi128EEES8_NS7_ILi64EEEEEENS_10bfloat16_tEfNS_4arch4Sm80ELb1ELb0ELb1ELb0ELb1ELb0ELb0ELb0ELi2ELi4ELi4ELi4ELb0EEENS1_24CollectiveEpilogueBwdGQAISA_fSD_Li256ELb0ELb1EEENS1_25SingleTileBwdLPTSchedulerILb0ELi128ELb1EEEEEEEEEvNT_6ParamsE$_ZZN4cute6detail16composition_implINS_5tupleIJNS_1CILi8EEENS3_ILi2EEES5_S5_S4_S5_EEENS2_IJNS3_ILi1EEEiiiNS3_ILi72EEENS3_ILi512EEEEEENS2_IJNS2_IJS5_S5_S5_EEES5_NS3_ILi4EEEEEENS2_IJNS2_IJS7_S9_S4_EEENS3_ILi4096EEENS3_ILi16EEEEEEEEDaRKT_RKT0_RKT1_RKT2_ENKUlRKT_RKT0_E_clISC_SG_EEDaSW_SZ_)
$_ZN7cutlass13device_kernelIN5flash19enable_sm80_to_sm89INS1_16FlashAttnBwdSm80INS1_25CollectiveMainloopBwdSm80ILi2ELi2EN4cute5tupleIJNS5_1CILi128EEES8_NS7_ILi64EEEEEENS_10bfloat16_tEfNS_4arch4Sm80ELb1ELb0ELb1ELb0ELb1ELb0ELb0ELb0ELi2ELi4ELi4ELi4ELb0EEENS1_24CollectiveEpilogueBwdGQAISA_fSD_Li256ELb0ELb1EEENS1_25SingleTileBwdLPTSchedulerILb0ELi128ELb1EEEEEEEEEvNT_6ParamsE$_ZZN4cute6detail16composition_implINS_5tupleIJNS_1CILi8EEENS3_ILi2EEES5_S5_S4_S5_EEENS2_IJNS3_ILi1EEEiiiNS3_ILi72EEENS3_ILi512EEEEEENS2_IJNS2_IJS5_S5_S5_EEES5_NS3_ILi4EEEEEENS2_IJNS2_IJS7_S9_S4_EEENS3_ILi4096EEENS3_ILi16EEEEEEEEDaRKT_RKT0_RKT1_RKT2_ENKUlRKT_RKT0_E_clISC_SG_EEDaSW_SZ_:
        /* <DEDUP_REMOVED lines=33> */
        .type           $_ZN7cutlass13device_kernelIN5flash19enable_sm80_to_sm89INS1_16FlashAttnBwdSm80INS1_25CollectiveMainloopBwdSm80ILi2ELi2EN4cute5tupleIJNS5_1CILi128EEES8_NS7_ILi64EEEEEENS_10bfloat16_tEfNS_4arch4Sm80ELb1ELb0ELb1ELb0ELb1ELb0ELb0ELb0ELi2ELi4ELi4ELi4ELb0EEENS1_24CollectiveEpilogueBwdGQAISA_fSD_Li256ELb0ELb1EEENS1_25SingleTileBwdLPTSchedulerILb0ELi128ELb1EEEEEEEEEvNT_6ParamsE$_ZZN4cute6detail16composition_implINS_5tupleIJNS_1CILi8EEENS3_ILi2EEES5_S5_S4_S5_EEENS2_IJNS3_ILi1EEEiiiNS3_ILi72EEENS3_ILi512EEEEEENS2_IJNS3_ILi4EEES5_EEENS2_IJNS3_ILi16EEENS3_ILi8192EEEEEEEEDaRKT_RKT0_RKT1_RKT2_ENKUlRKT_RKT0_E_clISB_SD_EEDaSU_SX_,@function
        .size           $_ZN7cutlass13device_kernelIN5flash19enable_sm80_to_sm89INS1_16FlashAttnBwdSm80INS1_25CollectiveMainloopBwdSm80ILi2ELi2EN4cute5tupleIJNS5_1CILi128EEES8_NS7_ILi64EEEEEENS_10bfloat16_tEfNS_4arch4Sm80ELb1ELb0ELb1ELb0ELb1ELb0ELb0ELb0ELi2ELi4ELi4ELi4ELb0EEENS1_24CollectiveEpilogueBwdGQAISA_fSD_Li256ELb0ELb1EEENS1_25SingleTileBwdLPTSchedulerILb0ELi128ELb1EEEEEEEEEvNT_6ParamsE$_ZZN4cute6detail16composition_implINS_5tupleIJNS_1CILi8EEENS3_ILi2EEES5_S5_S4_S5_EEENS2_IJNS3_ILi1EEEiiiNS3_ILi72EEENS3_ILi512EEEEEENS2_IJNS3_ILi4EEES5_EEENS2_IJNS3_ILi16EEENS3_ILi8192EEEEEEEEDaRKT_RKT0_RKT1_RKT2_ENKUlRKT_RKT0_E_clISB_SD_EEDaSU_SX_,($_ZN7cutlass13device_kernelIN5flash19enable_sm80_to_sm89INS1_16FlashAttnBwdSm80INS1_25CollectiveMainloopBwdSm80ILi2ELi2EN4cute5tupleIJNS5_1CILi128EEES8_NS7_ILi64EEEEEENS_10bfloat16_tEfNS_4arch4Sm80ELb1ELb0ELb1ELb0ELb1ELb0ELb0ELb0ELi2ELi4ELi4ELi4ELb0EEENS1_24CollectiveEpilogueBwdGQAISA_fSD_Li256ELb0ELb1EEENS1_25SingleTileBwdLPTSchedulerILb0ELi128ELb1EEEEEEEEEvNT_6ParamsE$_ZZN4cute6detail16composition_implINS_5tupleIJNS_1CILi8EEENS3_ILi2EEES5_S5_S4_S5_EEENS2_IJNS3_ILi1EEEiiiNS3_ILi72EEENS3_ILi512EEEEEENS2_IJS5_S5_EEENS2_IJS7_S4_EEEEEDaRKT_RKT0_RKT1_RKT2_ENKUlRKT_RKT0_E_clIS5_S4_EEDaSR_SU_ - $_ZN7cutlass13device_kernelIN5flash19enable_sm80_to_sm89INS1_16FlashAttnBwdSm80INS1_25CollectiveMainloopBwdSm80ILi2ELi2EN4cute5tupleIJNS5_1CILi128EEES8_NS7_ILi64EEEEEENS_10bfloat16_tEfNS_4arch4Sm80ELb1ELb0ELb1ELb0ELb1ELb0ELb0ELb0ELi2ELi4ELi4ELi4ELb0EEENS1_24CollectiveEpilogueBwdGQAISA_fSD_Li256ELb0ELb1EEENS1_25SingleTileBwdLPTSchedulerILb0ELi128ELb1EEEEEEEEEvNT_6ParamsE$_ZZN4cute6detail16composition_implINS_5tupleIJNS_1CILi8EEENS3_ILi2EEES5_S5_S4_S5_EEENS2_IJNS3_ILi1EEEiiiNS3_ILi72EEENS3_ILi512EEEEEENS2_IJNS3_ILi4EEES5_EEENS2_IJNS3_ILi16EEENS3_ILi8192EEEEEEEEDaRKT_RKT0_RKT1_RKT2_ENKUlRKT_RKT0_E_clISB_SD_EEDaSU_SX_)
$_ZN7cutlass13device_kernelIN5flash19enable_sm80_to_sm89INS1_16FlashAttnBwdSm80INS1_25CollectiveMainloopBwdSm80ILi2ELi2EN4cute5tupleIJNS5_1CILi128EEES8_NS7_ILi64EEEEEENS_10bfloat16_tEfNS_4arch4Sm80ELb1ELb0ELb1ELb0ELb1ELb0ELb0ELb0ELi2ELi4ELi4ELi4ELb0EEENS1_24CollectiveEpilogueBwdGQAISA_fSD_Li256ELb0ELb1EEENS1_25SingleTileBwdLPTSchedulerILb0ELi128ELb1EEEEEEEEEvNT_6ParamsE$_ZZN4cute6detail16composition_implINS_5tupleIJNS_1CILi8EEENS3_ILi2EEES5_S5_S4_S5_EEENS2_IJNS3_ILi1EEEiiiNS3_ILi72EEENS3_ILi512EEEEEENS2_IJNS3_ILi4EEES5_EEENS2_IJNS3_ILi16EEENS3_ILi8192EEEEEEEEDaRKT_RKT0_RKT1_RKT2_ENKUlRKT_RKT0_E_clISB_SD_EEDaSU_SX_:
        /* <DEDUP_REMOVED lines=35> */
        .type           $_ZN7cutlass13device_kernelIN5flash19enable_sm80_to_sm89INS1_16FlashAttnBwdSm80INS1_25CollectiveMainloopBwdSm80ILi2ELi2EN4cute5tupleIJNS5_1CILi128EEES8_NS7_ILi64EEEEEENS_10bfloat16_tEfNS_4arch4Sm80ELb1ELb0ELb1ELb0ELb1ELb0ELb0ELb0ELi2ELi4ELi4ELi4ELb0EEENS1_24CollectiveEpilogueBwdGQAISA_fSD_Li256ELb0ELb1EEENS1_25SingleTileBwdLPTSchedulerILb0ELi128ELb1EEEEEEEEEvNT_6ParamsE$_ZZN4cute6detail16composition_implINS_5tupleIJNS_1CILi8EEENS3_ILi2EEES5_S5_S4_S5_EEENS2_IJNS3_ILi1EEEiiiNS3_ILi72EEENS3_ILi512EEEEEENS2_IJS5_S5_EEENS2_IJS7_S4_EEEEEDaRKT_RKT0_RKT1_RKT2_ENKUlRKT_RKT0_E_clIS5_S4_EEDaSR_SU_,@function
        .size           $_ZN7cutlass13device_kernelIN5flash19enable_sm80_to_sm89INS1_16FlashAttnBwdSm80INS1_25CollectiveMainloopBwdSm80ILi2ELi2EN4cute5tupleIJNS5_1CILi128EEES8_NS7_ILi64EEEEEENS_10bfloat16_tEfNS_4arch4Sm80ELb1ELb0ELb1ELb0ELb1ELb0ELb0ELb0ELi2ELi4ELi4ELi4ELb0EEENS1_24CollectiveEpilogueBwdGQAISA_fSD_Li256ELb0ELb1EEENS1_25SingleTileBwdLPTSchedulerILb0ELi128ELb1EEEEEEEEEvNT_6ParamsE$_ZZN4cute6detail16composition_implINS_5tupleIJNS_1CILi8EEENS3_ILi2EEES5_S5_S4_S5_EEENS2_IJNS3_ILi1EEEiiiNS3_ILi72EEENS3_ILi512EEEEEENS2_IJS5_S5_EEENS2_IJS7_S4_EEEEEDaRKT_RKT0_RKT1_RKT2_ENKUlRKT_RKT0_E_clIS5_S4_EEDaSR_SU_,($_ZN7cutlass13device_kernelIN5flash19enable_sm80_to_sm89INS1_16FlashAttnBwdSm80INS1_25CollectiveMainloopBwdSm80ILi2ELi2EN4cute5tupleIJNS5_1CILi128EEES8_NS7_ILi64EEEEEENS_10bfloat16_tEfNS_4arch4Sm80ELb1ELb0ELb1ELb0ELb1ELb0ELb0ELb0ELi2ELi4ELi4ELi4ELb0EEENS1_24CollectiveEpilogueBwdGQAISA_fSD_Li256ELb0ELb1EEENS1_25SingleTileBwdLPTSchedulerILb0ELi128ELb1EEEEEEEEEvNT_6ParamsE$_ZZN4cute6detail16composition_implINS_5tupleIJNS_1CILi8EEENS3_ILi2EEES5_S5_S4_S5_EEENS2_IJNS3_ILi1EEEiiiNS3_ILi72EEENS3_ILi512EEEEEENS2_IJS5_S5_S5_EEENS2_IJS7_S9_S4_EEEEEDaRKT_RKT0_RKT1_RKT2_ENKUlRKT_RKT0_E_clIS5_S4_EEDaSR_SU_ - $_ZN7cutlass13device_kernelIN5flash19enable_sm80_to_sm89INS1_16FlashAttnBwdSm80INS1_25CollectiveMainloopBwdSm80ILi2ELi2EN4cute5tupleIJNS5_1CILi128EEES8_NS7_ILi64EEEEEENS_10bfloat16_tEfNS_4arch4Sm80ELb1ELb0ELb1ELb0ELb1ELb0ELb0ELb0ELi2ELi4ELi4ELi4ELb0EEENS1_24CollectiveEpilogueBwdGQAISA_fSD_Li256ELb0ELb1EEENS1_25SingleTileBwdLPTSchedulerILb0ELi128ELb1EEEEEEEEEvNT_6ParamsE$_ZZN4cute6detail16composition_implINS_5tupleIJNS_1CILi8EEENS3_ILi2EEES5_S5_S4_S5_EEENS2_IJNS3_ILi1EEEiiiNS3_ILi72EEENS3_ILi512EEEEEENS2_IJS5_S5_EEENS2_IJS7_S4_EEEEEDaRKT_RKT0_RKT1_RKT2_ENKUlRKT_RKT0_E_clIS5_S4_EEDaSR_SU_)
$_ZN7cutlass13device_kernelIN5flash19enable_sm80_to_sm89INS1_16FlashAttnBwdSm80INS1_25CollectiveMainloopBwdSm80ILi2ELi2EN4cute5tupleIJNS5_1CILi128EEES8_NS7_ILi64EEEEEENS_10bfloat16_tEfNS_4arch4Sm80ELb1ELb0ELb1ELb0ELb1ELb0ELb0ELb0ELi2ELi4ELi4ELi4ELb0EEENS1_24CollectiveEpilogueBwdGQAISA_fSD_Li256ELb0ELb1EEENS1_25SingleTileBwdLPTSchedulerILb0ELi128ELb1EEEEEEEEEvNT_6ParamsE$_ZZN4cute6detail16composition_implINS_5tupleIJNS_1CILi8EEENS3_ILi2EEES5_S5_S4_S5_EEENS2_IJNS3_ILi1EEEiiiNS3_ILi72EEENS3_ILi512EEEEEENS2_IJS5_S5_EEENS2_IJS7_S4_EEEEEDaRKT_RKT0_RKT1_RKT2_ENKUlRKT_RKT0_E_clIS5_S4_EEDaSR_SU_:
        /* <DEDUP_REMOVED lines=15> */
[----:B-1---5:R-:W-:Y:S05]  /*e030*/  CALL.REL.NOINC `($_ZN7cutlass13device_kernelIN5flash19enable_sm80_to_sm89INS1_16FlashAttnBwdSm80INS1_25CollectiveMainloopBwdSm80ILi2ELi2EN4cute5tupleIJNS5_1CILi128EEES8_NS7_ILi64EEEEEENS_10bfloat16_tEfNS_4arch4Sm80ELb1ELb0ELb1ELb0ELb1ELb0ELb0ELb0ELi2ELi4ELi4ELi4ELb0EEENS1_24CollectiveEpilogueBwdGQAISA_fSD_Li256ELb0ELb1EEENS1_25SingleTileBwdLPTSchedulerILb0ELi128ELb1EEEEEEEEEvNT_6ParamsE$_ZZN4cute6detail16composition_implINS_5tupleIJNS_1CILi8EEENS3_ILi2EEES5_S5_S4_S5_EEENS2_IJNS3_ILi1EEEiiiNS3_ILi72EEENS3_ILi512EEEEEES5_S4_EEDaRKT_RKT0_RKT1_RKT2_ENKUlRKT_T0_E_clINS2_IJNS2_IJEEEST_S5_S7_EEENS_17integral_constantIiLi1EEEEEDaSP_SQ_) ;  /* 0x0000066000007944 */ /* 0x022fea0003c00000 */
[----:B-----5:R2:W-:Y:S01]  /*e040*/  STL [R1+0x13b0], R2 ;  /* 0x0013b00201007387 */ /* 0x0205e20000100800 */
[----:B------:R-:W-:Y:S02]  /*e050*/  IADD3 R3, R5, 0x28, RZ ;  /* 0x0000002805037810 */ /* 0x000fe40007ffe0ff */
[----:B------:R-:W-:Y:S01]  /*e060*/  MOV R6, 0xe090 ;  /* 0x0000e09000067802 */ /* 0x000fe20000000f00 */
[----:B------:R2:W-:Y:S04]  /*e070*/  STL.64 [R1+0x13a8], R72 ;  /* 0x0013a84801007387 */ /* 0x0005e80000100a00 */
[----:B-12---:R-:W-:Y:S05]  /*e080*/  CALL.REL.NOINC `($_ZN7cutlass13device_kernelIN5flash19enable_sm80_to_sm89INS1_16FlashAttnBwdSm80INS1_25CollectiveMainloopBwdSm80ILi2ELi2EN4cute5tupleIJNS5_1CILi128EEES8_NS7_ILi64EEEEEENS_10bfloat16_tEfNS_4arch4Sm80ELb1ELb0ELb1ELb0ELb1ELb0ELb0ELb0ELi2ELi4ELi4ELi4ELb0EEENS1_24CollectiveEpilogueBwdGQAISA_fSD_Li256ELb0ELb1EEENS1_25SingleTileBwdLPTSchedulerILb0ELi128ELb1EEEEEEEEEvNT_6ParamsE$_ZZN4cute6detail16composition_implINS_5tupleIJNS_1CILi8EEENS3_ILi2EEES5_S5_S4_S5_EEENS2_IJNS3_ILi1EEEiiiNS3_ILi72EEENS3_ILi512EEEEEES5_S4_EEDaRKT_RKT0_RKT1_RKT2_ENKUlRKT_T0_E_clINS2_IJNS2_IJS5_EEENS2_IJiEEES7_S7_EEENS_17integral_constantIiLi2EEEEEDaSP_SQ_) ;  /* 0x000006e000007944 */ /* 0x006fea0003c00000 */
[----:B------:R-:W2:Y:S01]  /*e090*/  LDL.64 R8, [R1+0x13a8] ;  /* 0x0013a80001087983 */ /* 0x000ea20000100a00 */
[----:B------:R-:W-:Y:S02]  /*e0a0*/  IADD3 R3, R5, 0x18, RZ ;  /* 0x0000001805037810 */ /* 0x000fe40007ffe0ff */
[----:B------:R-:W-:Y:S01]  /*e0b0*/  MOV R6, 0xe0f0 ;  /* 0x0000e0f000067802 */ /* 0x000fe20000000f00 */
[----:B-----5:R3:W-:Y:S04]  /*e0c0*/  STL [R1+0x13a0], R2 ;  /* 0x0013a00201007387 */ /* 0x0207e80000100800 */
[----:B--2---:R3:W-:Y:S02]  /*e0d0*/  STL.64 [R1+0x1398], R8 ;  /* 0x0013980801007387 */ /* 0x0047e40000100a00 */
[----:B-1-3--:R-:W-:Y:S05]  /*e0e0*/  CALL.REL.NOINC `($_ZN7cutlass13device_kernelIN5flash19enable_sm80_to_sm89INS1_16FlashAttnBwdSm80INS1_25CollectiveMainloopBwdSm80ILi2ELi2EN4cute5tupleIJNS5_1CILi128EEES8_NS7_ILi64EEEEEENS_10bfloat16_tEfNS_4arch4Sm80ELb1ELb0ELb1ELb0ELb1ELb0ELb0ELb0ELi2ELi4ELi4ELi4ELb0EEENS1_24CollectiveEpilogueBwdGQAISA_fSD_Li256ELb0ELb1EEENS1_25SingleTileBwdLPTSchedulerILb0ELi128ELb1EEEEEEEEEvNT_6ParamsE$_ZZN4cute6detail16composition_implINS_5tupleIJNS_1CILi8EEENS3_ILi2EEES5_S5_S4_S5_EEENS2_IJNS3_ILi1EEEiiiNS3_ILi72EEENS3_ILi512EEEEEES5_S4_EEDaRKT_RKT0_RKT1_RKT2_ENKUlRKT_T0_E_clINS2_IJNS2_IJS5_EEENS2_IJiEEES7_S7_EEENS_17integral_constantIiLi3EEEEEDaSP_SQ_) ;  /* 0x0000072000007944 */ /* 0x00afea0003c00000 */
[----:B------:R-:W2:Y:S01]  /*e0f0*/  LDL.64 R8, [R1+0x1398] ;  /* 0x0013980001087983 */ /* 0x000ea20000100a00 */
[----:B------:R-:W-:-:S02]  /*e100*/  IADD3 R3, R5, 0x8, RZ ;  /* 0x0000000805037810 */ /* 0x000fc40007ffe0ff */
[----:B------:R-:W-:Y:S01]  /*e110*/  MOV R6, 0xe150 ;  /* 0x0000e15000067802 */ /* 0x000fe20000000f00 */
[----:B-----5:R3:W-:Y:S04]  /*e120*/  STL [R1+0x1390], R2 ;  /* 0x0013900201007387 */ /* 0x0207e80000100800 */
[----:B--2---:R3:W-:Y:S02]  /*e130*/  STL.64 [R1+0x1388], R8 ;  /* 0x0013880801007387 */ /* 0x0047e40000100a00 */
[----:B-1-3--:R-:W-:Y:S05]  /*e140*/  CALL.REL.NOINC `($_ZN7cutlass13device_kernelIN5flash19enable_sm80_to_sm89INS1_16FlashAttnBwdSm80INS1_25CollectiveMainloopBwdSm80ILi2ELi2EN4cute5tupleIJNS5_1CILi128EEES8_NS7_ILi64EEEEEENS_10bfloat16_tEfNS_4arch4Sm80ELb1ELb0ELb1ELb0ELb1ELb0ELb0ELb0ELi2ELi4ELi4ELi4ELb0EEENS1_24CollectiveEpilogueBwdGQAISA_fSD_Li256ELb0ELb1EEENS1_25SingleTileBwdLPTSchedulerILb0ELi128ELb1EEEEEEEEEvNT_6ParamsE$_ZZN4cute6detail16composition_implINS_5tupleIJNS_1CILi8EEENS3_ILi2EEES5_S5_S4_S5_EEENS2_IJNS3_ILi1EEEiiiNS3_ILi72EEENS3_ILi512EEEEEES5_S4_EEDaRKT_RKT0_RKT1_RKT2_ENKUlRKT_T0_E_clINS2_IJNS2_IJS5_EEENS2_IJiEEES7_S7_EEENS_17integral_constantIiLi4EEEEEDaSP_SQ_) ;  /* 0x0000076000007944 */ /* 0x00afea0003c00000 */
[----:B------:R-:W-:Y:S02]  /*e150*/  MOV R2, R63 ;  /* 0x0000003f00027202 */ /* 0x000fe40000000f00 */
[----:B------:R-:W-:Y:S02]  /*e160*/  MOV R6, 0xe180 ;  /* 0x0000e18000067802 */ /* 0x000fe40000000f00 */
[----:B-1---5:R-:W-:Y:S05]  /*e170*/  CALL.REL.NOINC `($_ZN7cutlass13device_kernelIN5flash19enable_sm80_to_sm89INS1_16FlashAttnBwdSm80INS1_25CollectiveMainloopBwdSm80ILi2ELi2EN4cute5tupleIJNS5_1CILi128EEES8_NS7_ILi64EEEEEENS_10bfloat16_tEfNS_4arch4Sm80ELb1ELb0ELb1ELb0ELb1ELb0ELb0ELb0ELi2ELi4ELi4ELi4ELb0EEENS1_24CollectiveEpilogueBwdGQAISA_fSD_Li256ELb0ELb1EEENS1_25SingleTileBwdLPTSchedulerILb0ELi128ELb1EEEEEEEEEvNT_6ParamsE$_ZN4cute5tupleIJNS_1CILi2EEEiEEC2ERKS2_RKi) ;  /* 0xffffcc5000007944 */ /* 0x022fea0003c3ffff */
[----:B------:R1:W5:Y:S01]  /*e180*/  LDL R2, [R1+0x13c8] ;  /* 0x0013c80001027983 */ /* 0x0003620000100800 */
[----:B------:R-:W-:-:S04]  /*e190*/  MOV R69, 0x0 ;  /* 0x0000000000457802 */ /* 0x000fc80000000f00 */
[----:B------:R-:W-:Y:S05]  /*e1a0*/  RET.REL.NODEC R68 `(_ZN7cutlass13device_kernelIN5flash19enable_sm80_to_sm89INS1_16FlashAttnBwdSm80INS1_25CollectiveMainloopBwdSm80ILi2ELi2EN4cute5tupleIJNS5_1CILi128EEES8_NS7_ILi64EEEEEENS_10bfloat16_tEfNS_4arch4Sm80ELb1ELb0ELb1ELb0ELb1ELb0ELb0ELb0ELi2ELi4ELi4ELi4ELb0EEENS1_24CollectiveEpilogueBwdGQAISA_fSD_Li256ELb0ELb1EEENS1_25SingleTileBwdLPTSchedulerILb0ELi128ELb1EEEEEEEEEvNT_6ParamsE) ;  /* 0xffff1e5044007950 */ /* 0x000fea0003c3ffff */
        .type           $_ZN7cutlass13device_kernelIN5flash19enable_sm80_to_sm89INS1_16FlashAttnBwdSm80INS1_25CollectiveMainloopBwdSm80ILi2ELi2EN4cute5tupleIJNS5_1CILi128EEES8_NS7_ILi64EEEEEENS_10bfloat16_tEfNS_4arch4Sm80ELb1ELb0ELb1ELb0ELb1ELb0ELb0ELb0ELi2ELi4ELi4ELi4ELb0EEENS1_24CollectiveEpilogueBwdGQAISA_fSD_Li256ELb0ELb1EEENS1_25SingleTileBwdLPTSchedulerILb0ELi128ELb1EEEEEEEEEvNT_6ParamsE$_ZZN4cute6detail16composition_implINS_5tupleIJNS_1CILi8EEENS3_ILi2EEES5_S5_S4_S5_EEENS2_IJNS3_ILi1EEEiiiNS3_ILi72EEENS3_ILi512EEEEEENS2_IJS5_S5_S5_EEENS2_IJS7_S9_S4_EEEEEDaRKT_RKT0_RKT1_RKT2_ENKUlRKT_RKT0_E_clIS5_S4_EEDaSR_SU_,@function
        .size           $_ZN7cutlass13device_kernelIN5flash19enable_sm80_to_sm89INS1_16FlashAttnBwdSm80INS1_25CollectiveMainloopBwdSm80ILi2ELi2EN4cute5tupleIJNS5_1CILi128EEES8_NS7_ILi64EEEEEENS_10bfloat16_tEfNS_4arch4Sm80ELb1ELb0ELb1ELb0ELb1ELb0ELb0ELb0ELi2ELi4ELi4ELi4ELb0EEENS1_24CollectiveEpilogueBwdGQAISA_fSD_Li256ELb0ELb1EEENS1_25SingleTileBwdLPTSchedulerILb0ELi128ELb1EEEEEEEEEvNT_6ParamsE$_ZZN4cute6detail16composition_implINS_5tupleIJNS_1CILi8EEENS3_ILi2EEES5_S5_S4_S5_EEENS2_IJNS3_ILi1EEEiiiNS3_ILi72EEENS3_ILi512EEEEEENS2_IJS5_S5_S5_EEENS2_IJS7_S9_S4_EEEEEDaRKT_RKT0_RKT1_RKT2_ENKUlRKT_RKT0_E_clIS5_S4_EEDaSR_SU_,($_ZN7cutlass13device_kernelIN5flash19enable_sm80_to_sm89INS1_16FlashAttnBwdSm80INS1_25CollectiveMainloopBwdSm80ILi2ELi2EN4cute5tupleIJNS5_1CILi128EEES8_NS7_ILi64EEEEEENS_10bfloat16_tEfNS_4arch4Sm80ELb1ELb0ELb1ELb0ELb1ELb0ELb0ELb0ELi2ELi4ELi4ELi4ELb0EEENS1_24CollectiveEpilogueBwdGQAISA_fSD_Li256ELb0ELb1EEENS1_25SingleTileBwdLPTSchedulerILb0ELi128ELb1EEEEEEEEEvNT_6ParamsE$_ZZN4cute6detail16composition_implINS_5tupleIJNS_1CILi8EEENS3_ILi2EEES5_S5_S4_S5_EEENS2_IJNS3_ILi1EEEiiiNS3_ILi72EEENS3_ILi512EEEEEENS3_ILi4EEENS3_ILi16EEEEEDaRKT_RKT0_RKT1_RKT2_ENKUlRKT_T0_E_clINS2_IJNS2_IJEEESV_SB_S7_EEENS_17integral_constantIiLi2EEEEEDaSR_SS_ - $_ZN7cutlass13device_kernelIN5flash19enable_sm80_to_sm89INS1_16FlashAttnBwdSm80INS1_25CollectiveMainloopBwdSm80ILi2ELi2EN4cute5tupleIJNS5_1CILi128EEES8_NS7_ILi64EEEEEENS_10bfloat16_tEfNS_4arch4Sm80ELb1ELb0ELb1ELb0ELb1ELb0ELb0ELb0ELi2ELi4ELi4ELi4ELb0EEENS1_24CollectiveEpilogueBwdGQAISA_fSD_Li256ELb0ELb1EEENS1_25SingleTileBwdLPTSchedulerILb0ELi128ELb1EEEEEEEEEvNT_6ParamsE$_ZZN4cute6detail16composition_implINS_5tupleIJNS_1CILi8EEENS3_ILi2EEES5_S5_S4_S5_EEENS2_IJNS3_ILi1EEEiiiNS3_ILi72EEENS3_ILi512EEEEEENS2_IJS5_S5_S5_EEENS2_IJS7_S9_S4_EEEEEDaRKT_RKT0_RKT1_RKT2_ENKUlRKT_RKT0_E_clIS5_S4_EEDaSR_SU_)
$_ZN7cutlass13device_kernelIN5flash19enable_sm80_to_sm89INS1_16FlashAttnBwdSm80INS1_25CollectiveMainloopBwdSm80ILi2ELi2EN4cute5tupleIJNS5_1CILi128EEES8_NS7_ILi64EEEEEENS_10bfloat16_tEfNS_4arch4Sm80ELb1ELb0ELb1ELb0ELb1ELb0ELb0ELb0ELi2ELi4ELi4ELi4ELb0EEENS1_24CollectiveEpilogueBwdGQAISA_fSD_Li256ELb0ELb1EEENS1_25SingleTileBwdLPTSchedulerILb0ELi128ELb1EEEEEEEEEvNT_6ParamsE$_ZZN4cute6detail16composition_implINS_5tupleIJNS_1CILi8EEENS3_ILi2EEES5_S5_S4_S5_EEENS2_IJNS3_ILi1EEEiiiNS3_ILi72EEENS3_ILi512EEEEEENS2_IJS5_S5_S5_EEENS2_IJS7_S9_S4_EEEEEDaRKT_RKT0_RKT1_RKT2_ENKUlRKT_RKT0_E_clIS5_S4_EEDaSR_SU_:
        /* <DEDUP_REMOVED lines=37> */
[----:B------:R-:W-:Y:S02]  /*e400*/  MOV R4, R10 ;  /* 0x0000000a00047202 */ /* 0x000fe40000000f00 */
[----:B------:R-:W-:-:S04]  /*e410*/  MOV R5, 0x0 ;  /* 0x0000000000057802 */ /* 0x000fc80000000f00 */
[----:B------:R-:W-:Y:S05]  /*e420*/  RET.REL.NODEC R4 `(_ZN7cutlass13device_kernelIN5flash19enable_sm80_to_sm89INS1_16FlashAttnBwdSm80INS1_25CollectiveMainloopBwdSm80ILi2ELi2EN4cute5tupleIJNS5_1CILi128EEES8_NS7_ILi64EEEEEENS_10bfloat16_tEfNS_4arch4Sm80ELb1ELb0ELb1ELb0ELb1ELb0ELb0ELb0ELi2ELi4ELi4ELi4ELb0EEENS1_24CollectiveEpilogueBwdGQAISA_fSD_Li256ELb0ELb1EEENS1_25SingleTileBwdLPTSchedulerILb0ELi128ELb1EEEEEEEEEvNT_6ParamsE) ;  /* 0xffff1bd004007950 */ /* 0x000fea0003c3ffff */
        .type           $_ZN7cutlass13device_kernelIN5flash19enable_sm80_to_sm89INS1_16FlashAttnBwdSm80INS1_25CollectiveMainloopBwdSm80ILi2ELi2EN4cute5tupleIJNS5_1CILi128EEES8_NS7_ILi64EEEEEENS_10bfloat16_tEfNS_4arch4Sm80ELb1ELb0ELb1ELb0ELb1ELb0ELb0ELb0ELi2ELi4ELi4ELi4ELb0EEENS1_24CollectiveEpilogueBwdGQAISA_fSD_Li256ELb0ELb1EEENS1_25SingleTileBwdLPTSchedulerILb0ELi128ELb1EEEEEEEEEvNT_6ParamsE$_ZZN4cute6detail16composition_implINS_5tupleIJNS_1CILi8EEENS3_ILi2EEES5_S5_S4_S5_EEENS2_IJNS3_ILi1EEEiiiNS3_ILi72EEENS3_ILi512EEEEEENS3_ILi4EEENS3_ILi16EEEEEDaRKT_RKT0_RKT1_RKT2_ENKUlRKT_T0_E_clINS2_IJNS2_IJEEESV_SB_S7_EEENS_17integral_constantIiLi2EEEEEDaSR_SS_,@function
        .size           $_ZN7cutlass13device_kernelIN5flash19enable_sm80_to_sm89INS1_16FlashAttnBwdSm80INS1_25CollectiveMainloopBwdSm80ILi2ELi2EN4cute5tupleIJNS5_1CILi128EEES8_NS7_ILi64EEEEEENS_10bfloat16_tEfNS_4arch4Sm80ELb1ELb0ELb1ELb0ELb1ELb0ELb0ELb0ELi2ELi4ELi4ELi4ELb0EEENS1_24CollectiveEpilogueBwdGQAISA_fSD_Li256ELb0ELb1EEENS1_25SingleTileBwdLPTSchedulerILb0ELi128ELb1EEEEEEEEEvNT_6ParamsE$_ZZN4cute6detail16composition_implINS_5tupleIJNS_1CILi8EEENS3_ILi2EEES5_S5_S4_S5_EEENS2_IJNS3_ILi1EEEiiiNS3_ILi72EEENS3_ILi512EEEEEENS3_ILi4EEENS3_ILi16EEEEEDaRKT_RKT0_RKT1_RKT2_ENKUlRKT_T0_E_clINS2_IJNS2_IJEEESV_SB_S7_EEENS_17integral_constantIiLi2EEEEEDaSR_SS_,($_ZN7cutlass13device_kernelIN5flash19enable_sm80_to_sm89INS1_16FlashAttnBwdSm80INS1_25CollectiveMainloopBwdSm80ILi2ELi2EN4cute5tupleIJNS5_1CILi128EEES8_NS7_ILi64EEEEEENS_10bfloat16_tEfNS_4arch4Sm80ELb1ELb0ELb1ELb0ELb1ELb0ELb0ELb0ELi2ELi4ELi4ELi4ELb0EEENS1_24CollectiveEpilogueBwdGQAISA_fSD_Li256ELb0ELb1EEENS1_25SingleTileBwdLPTSchedulerILb0ELi128ELb1EEEEEEEEEvNT_6ParamsE$_ZZN4cute6detail16composition_implINS_5tupleIJNS_1CILi8EEENS3_ILi2EEES5_S5_S4_S5_EEENS2_IJNS3_ILi1EEEiiiNS3_ILi72EEENS3_ILi512EEEEEENS3_ILi4EEENS3_ILi16EEEEEDaRKT_RKT0_RKT1_RKT2_ENKUlRKT_T0_E_clINS2_IJNS2_IJS5_EEENS2_IJiEEES5_S7_EEENS_17integral_constantIiLi3EEEEEDaSR_SS_ - $_ZN7cutlass13device_kernelIN5flash19enable_sm80_to_sm89INS1_16FlashAttnBwdSm80INS1_25CollectiveMainloopBwdSm80ILi2ELi2EN4cute5tupleIJNS5_1CILi128EEES8_NS7_ILi64EEEEEENS_10bfloat16_tEfNS_4arch4Sm80ELb1ELb0ELb1ELb0ELb1ELb0ELb0ELb0ELi2ELi4ELi4ELi4ELb0EEENS1_24CollectiveEpilogueBwdGQAISA_fSD_Li256ELb0ELb1EEENS1_25SingleTileBwdLPTSchedulerILb0ELi128ELb1EEEEEEEEEvNT_6ParamsE$_ZZN4cute6detail16composition_implINS_5tupleIJNS_1CILi8EEENS3_ILi2EEES5_S5_S4_S5_EEENS2_IJNS3_ILi1EEEiiiNS3_ILi72EEENS3_ILi512EEEEEENS3_ILi4EEENS3_ILi16EEEEEDaRKT_RKT0_RKT1_RKT2_ENKUlRKT_T0_E_clINS2_IJNS2_IJEEESV_SB_S7_EEENS_17integral_constantIiLi2EEEEEDaSR_SS_)
$_ZN7cutlass13device_kernelIN5flash19enable_sm80_to_sm89INS1_16FlashAttnBwdSm80INS1_25CollectiveMainloopBwdSm80ILi2ELi2EN4cute5tupleIJNS5_1CILi128EEES8_NS7_ILi64EEEEEENS_10bfloat16_tEfNS_4arch4Sm80ELb1ELb0ELb1ELb0ELb1ELb0ELb0ELb0ELi2ELi4ELi4ELi4ELb0EEENS1_24CollectiveEpilogueBwdGQAISA_fSD_Li256ELb0ELb1EEENS1_25SingleTileBwdLPTSchedulerILb0ELi128ELb1EEEEEEEEEvNT_6ParamsE$_ZZN4cute6detail16composition_implINS_5tupleIJNS_1CILi8EEENS3_ILi2EEES5_S5_S4_S5_EEENS2_IJNS3_ILi1EEEiiiNS3_ILi72EEENS3_ILi512EEEEEENS3_ILi4EEENS3_ILi16EEEEEDaRKT_RKT0_RKT1_RKT2_ENKUlRKT_T0_E_clINS2_IJNS2_IJEEESV_SB_S7_EEENS_17integral_constantIiLi2EEEEEDaSR_SS_:
        /* <DEDUP_REMOVED lines=13> */
        .type           $_ZN7cutlass13device_kernelIN5flash19enable_sm80_to_sm89INS1_16FlashAttnBwdSm80INS1_25CollectiveMainloopBwdSm80ILi2ELi2EN4cute5tupleIJNS5_1CILi128EEES8_NS7_ILi64EEEEEENS_10bfloat16_tEfNS_4arch4Sm80ELb1ELb0ELb1ELb0ELb1ELb0ELb0ELb0ELi2ELi4ELi4ELi4ELb0EEENS1_24CollectiveEpilogueBwdGQAISA_fSD_Li256ELb0ELb1EEENS1_25SingleTileBwdLPTSchedulerILb0ELi128ELb1EEEEEEEEEvNT_6ParamsE$_ZZN4cute6detail16composition_implINS_5tupleIJNS_1CILi8EEENS3_ILi2EEES5_S5_S4_S5_EEENS2_IJNS3_ILi1EEEiiiNS3_ILi72EEENS3_ILi512EEEEEENS3_ILi4EEENS3_ILi16EEEEEDaRKT_RKT0_RKT1_RKT2_ENKUlRKT_T0_E_clINS2_IJNS2_IJS5_EEENS2_IJiEEES5_S7_EEENS_17integral_constantIiLi3EEEEEDaSR_SS_,@function
        .size           $_ZN7cutlass13device_kernelIN5flash19enable_sm80_to_sm89INS1_16FlashAttnBwdSm80INS1_25CollectiveMainloopBwdSm80ILi2ELi2EN4cute5tupleIJNS5_1CILi128EEES8_NS7_ILi64EEEEEENS_10bfloat16_tEfNS_4arch4Sm80ELb1ELb0ELb1ELb0ELb1ELb0ELb0ELb0ELi2ELi4ELi4ELi4ELb0EEENS1_24CollectiveEpilogueBwdGQAISA_fSD_Li256ELb0ELb1EEENS1_25SingleTileBwdLPTSchedulerILb0ELi128ELb1EEEEEEEEEvNT_6ParamsE$_ZZN4cute6detail16composition_implINS_5tupleIJNS_1CILi8EEENS3_ILi2EEES5_S5_S4_S5_EEENS2_IJNS3_ILi1EEEiiiNS3_ILi72EEENS3_ILi512EEEEEENS3_ILi4EEENS3_ILi16EEEEEDaRKT_RKT0_RKT1_RKT2_ENKUlRKT_T0_E_clINS2_IJNS2_IJS5_EEENS2_IJiEEES5_S7_EEENS_17integral_constantIiLi3EEEEEDaSR_SS_,($_ZN7cutlass13device_kernelIN5flash19enable_sm80_to_sm89INS1_16FlashAttnBwdSm80INS1_25CollectiveMainloopBwdSm80ILi2ELi2EN4cute5tupleIJNS5_1CILi128EEES8_NS7_ILi64EEEEEENS_10bfloat16_tEfNS_4arch4Sm80ELb1ELb0ELb1ELb0ELb1ELb0ELb0ELb0ELi2ELi4ELi4ELi4ELb0EEENS1_24CollectiveEpilogueBwdGQAISA_fSD_Li256ELb0ELb1EEENS1_25SingleTileBwdLPTSchedulerILb0ELi128ELb1EEEEEEEEEvNT_6ParamsE$_ZZN4cute6detail16composition_implINS_5tupleIJNS_1CILi8EEENS3_ILi2EEES5_S5_S4_S5_EEENS2_IJNS3_ILi1EEEiiiNS3_ILi72EEENS3_ILi512EEEEEENS3_ILi4EEENS3_ILi16EEEEEDaRKT_RKT0_RKT1_RKT2_ENKUlRKT_T0_E_clINS2_IJNS2_IJS5_S5_EEENS2_IJiiEEES7_S7_EEENS_17integral_constantIiLi4EEEEEDaSR_SS_ - $_ZN7cutlass13device_kernelIN5flash19enable_sm80_to_sm89INS1_16FlashAttnBwdSm80INS1_25CollectiveMainloopBwdSm80ILi2ELi2EN4cute5tupleIJNS5_1CILi128EEES8_NS7_ILi64EEEEEENS_10bfloat16_tEfNS_4arch4Sm80ELb1ELb0ELb1ELb0ELb1ELb0ELb0ELb0ELi2ELi4ELi4ELi4ELb0EEENS1_24CollectiveEpilogueBwdGQAISA_fSD_Li256ELb0ELb1EEENS1_25SingleTileBwdLPTSchedulerILb0ELi128ELb1EEEEEEEEEvNT_6ParamsE$_ZZN4cute6detail16composition_implINS_5tupleIJNS_1CILi8EEENS3_ILi2EEES5_S5_S4_S5_EEENS2_IJNS3_ILi1EEEiiiNS3_ILi72EEENS3_ILi512EEEEEENS3_ILi4EEENS3_ILi16EEEEEDaRKT_RKT0_RKT1_RKT2_ENKUlRKT_T0_E_clINS2_IJNS2_IJS5_EEENS2_IJiEEES5_S7_EEENS_17integral_constantIiLi3EEEEEDaSR_SS_)
$_ZN7cutlass13device_kernelIN5flash19enable_sm80_to_sm89INS1_16FlashAttnBwdSm80INS1_25CollectiveMainloopBwdSm80ILi2ELi2EN4cute5tupleIJNS5_1CILi128EEES8_NS7_ILi64EEEEEENS_10bfloat16_tEfNS_4arch4Sm80ELb1ELb0ELb1ELb0ELb1ELb0ELb0ELb0ELi2ELi4ELi4ELi4ELb0EEENS1_24CollectiveEpilogueBwdGQAISA_fSD_Li256ELb0ELb1EEENS1_25SingleTileBwdLPTSchedulerILb0ELi128ELb1EEEEEEEEEvNT_6ParamsE$_ZZN4cute6detail16composition_implINS_5tupleIJNS_1CILi8EEENS3_ILi2EEES5_S5_S4_S5_EEENS2_IJNS3_ILi1EEEiiiNS3_ILi72EEENS3_ILi512EEEEEENS3_ILi4EEENS3_ILi16EEEEEDaRKT_RKT0_RKT1_RKT2_ENKUlRKT_T0_E_clINS2_IJNS2_IJS5_EEENS2_IJiEEES5_S7_EEENS_17integral_constantIiLi3EEEEEDaSR_SS_:
        /* <DEDUP_REMOVED lines=13> */
[----:B------:R-:W-:Y:S02]  /*e5d0*/  MOV R4, R72 ;  /* 0x0000004800047202 */ /* 0x000fe40000000f00 */
[----:B------:R-:W-:-:S04]  /*e5e0*/  MOV R5, 0x0 ;  /* 0x0000000000057802 */ /* 0x000fc80000000f00 */
[----:B------:R-:W-:Y:S05]  /*e5f0*/  RET.REL.NODEC R4 `(_ZN7cutlass13device_kernelIN5flash19enable_sm80_to_sm89INS1_16FlashAttnBwdSm80INS1_25CollectiveMainloopBwdSm80ILi2ELi2EN4cute5tupleIJNS5_1CILi128EEES8_NS7_ILi64EEEEEENS_10bfloat16_tEfNS_4arch4Sm80ELb1ELb0ELb1ELb0ELb1ELb0ELb0ELb0ELi2ELi4ELi4ELi4ELb0EEENS1_24CollectiveEpilogueBwdGQAISA_fSD_Li256ELb0ELb1EEENS1_25SingleTileBwdLPTSchedulerILb0ELi128ELb1EEEEEEEEEvNT_6ParamsE) ;  /* 0xffff1a0004007950 */ /* 0x000fea0003c3ffff */
        .type           $_ZN7cutlass13device_kernelIN5flash19enable_sm80_to_sm89INS1_16FlashAttnBwdSm80INS1_25CollectiveMainloopBwdSm80ILi2ELi2EN4cute5tupleIJNS5_1CILi128EEES8_NS7_ILi64EEEEEENS_10bfloat16_tEfNS_4arch4Sm80ELb1ELb0ELb1ELb0ELb1ELb0ELb0ELb0ELi2ELi4ELi4ELi4ELb0EEENS1_24CollectiveEpilogueBwdGQAISA_fSD_Li256ELb0ELb1EEENS1_25SingleTileBwdLPTSchedulerILb0ELi128ELb1EEEEEEEEEvNT_6ParamsE$_ZZN4cute6detail16composition_implINS_5tupleIJNS_1CILi8EEENS3_ILi2EEES5_S5_S4_S5_EEENS2_IJNS3_ILi1EEEiiiNS3_ILi72EEENS3_ILi512EEEEEENS3_ILi4EEENS3_ILi16EEEEEDaRKT_RKT0_RKT1_RKT2_ENKUlRKT_T0_E_clINS2_IJNS2_IJS5_S5_EEENS2_IJiiEEES7_S7_EEENS_17integral_constantIiLi4EEEEEDaSR_SS_,@function
        .size           $_ZN7cutlass13device_kernelIN5flash19enable_sm80_to_sm89INS1_16FlashAttnBwdSm80INS1_25CollectiveMainloopBwdSm80ILi2ELi2EN4cute5tupleIJNS5_1CILi128EEES8_NS7_ILi64EEEEEENS_10bfloat16_tEfNS_4arch4Sm80ELb1ELb0ELb1ELb0ELb1ELb0ELb0ELb0ELi2ELi4ELi4ELi4ELb0EEENS1_24CollectiveEpilogueBwdGQAISA_fSD_Li256ELb0ELb1EEENS1_25SingleTileBwdLPTSchedulerILb0ELi128ELb1EEEEEEEEEvNT_6ParamsE$_ZZN4cute6detail16composition_implINS_5tupleIJNS_1CILi8EEENS3_ILi2EEES5_S5_S4_S5_EEENS2_IJNS3_ILi1EEEiiiNS3_ILi72EEENS3_ILi512EEEEEENS3_ILi4EEENS3_ILi16EEEEEDaRKT_RKT0_RKT1_RKT2_ENKUlRKT_T0_E_clINS2_IJNS2_IJS5_S5_EEENS2_IJiiEEES7_S7_EEENS_17integral_constantIiLi4EEEEEDaSR_SS_,($_ZN7cutlass13device_kernelIN5flash19enable_sm80_to_sm89INS1_16FlashAttnBwdSm80INS1_25CollectiveMainloopBwdSm80ILi2ELi2EN4cute5tupleIJNS5_1CILi128EEES8_NS7_ILi64EEEEEENS_10bfloat16_tEfNS_4arch4Sm80ELb1ELb0ELb1ELb0ELb1ELb0ELb0ELb0ELi2ELi4ELi4ELi4ELb0EEENS1_24CollectiveEpilogueBwdGQAISA_fSD_Li256ELb0ELb1EEENS1_25SingleTileBwdLPTSchedulerILb0ELi128ELb1EEEEEEEEEvNT_6ParamsE$_ZZN4cute6detail16composition_implINS_5tupleIJNS_1CILi8EEENS3_ILi2EEES5_S5_S4_S5_EEENS2_IJNS3_ILi1EEEiiiNS3_ILi72EEENS3_ILi512EEEEEES5_S4_EEDaRKT_RKT0_RKT1_RKT2_ENKUlRKT_T0_E_clINS2_IJNS2_IJEEEST_S5_S7_EEENS_17integral_constantIiLi1EEEEEDaSP_SQ_ - $_ZN7cutlass13device_kernelIN5flash19enable_sm80_to_sm89INS1_16FlashAttnBwdSm80INS1_25CollectiveMainloopBwdSm80ILi2ELi2EN4cute5tupleIJNS5_1CILi128EEES8_NS7_ILi64EEEEEENS_10bfloat16_tEfNS_4arch4Sm80ELb1ELb0ELb1ELb0ELb1ELb0ELb0ELb0ELi2ELi4ELi4ELi4ELb0EEENS1_24CollectiveEpilogueBwdGQAISA_fSD_Li256ELb0ELb1EEENS1_25SingleTileBwdLPTSchedulerILb0ELi128ELb1EEEEEEEEEvNT_6ParamsE$_ZZN4cute6detail16composition_implINS_5tupleIJNS_1CILi8EEENS3_ILi2EEES5_S5_S4_S5_EEENS2_IJNS3_ILi1EEEiiiNS3_ILi72EEENS3_ILi512EEEEEENS3_ILi4EEENS3_ILi16EEEEEDaRKT_RKT0_RKT1_RKT2_ENKUlRKT_T0_E_clINS2_IJNS2_IJS5_S5_EEENS2_IJiiEEES7_S7_EEENS_17integral_constantIiLi4EEEEEDaSR_SS_)
$_ZN7cutlass13device_kernelIN5flash19enable_sm80_to_sm89INS1_16FlashAttnBwdSm80INS1_25CollectiveMainloopBwdSm80ILi2ELi2EN4cute5tupleIJNS5_1CILi128EEES8_NS7_ILi64EEEEEENS_10bfloat16_tEfNS_4arch4Sm80ELb1ELb0ELb1ELb0ELb1ELb0ELb0ELb0ELi2ELi4ELi4ELi4ELb0EEENS1_24CollectiveEpilogueBwdGQAISA_fSD_Li256ELb0ELb1EEENS1_25SingleTileBwdLPTSchedulerILb0ELi128ELb1EEEEEEEEEvNT_6ParamsE$_ZZN4cute6detail16composition_implINS_5tupleIJNS_1CILi8EEENS3_ILi2EEES5_S5_S4_S5_EEENS2_IJNS3_ILi1EEEiiiNS3_ILi72EEENS3_ILi512EEEEEENS3_ILi4EEENS3_ILi16EEEEEDaRKT_RKT0_RKT1_RKT2_ENKUlRKT_T0_E_clINS2_IJNS2_IJS5_S5_EEENS2_IJiiEEES7_S7_EEENS_17integral_constantIiLi4EEEEEDaSR_SS_:
        /* <DEDUP_REMOVED lines=10> */
        .type           $_ZN7cutlass13device_kernelIN5flash19enable_sm80_to_sm89INS1_16FlashAttnBwdSm80INS1_25CollectiveMainloopBwdSm80ILi2ELi2EN4cute5tupleIJNS5_1CILi128EEES8_NS7_ILi64EEEEEENS_10bfloat16_tEfNS_4arch4Sm80ELb1ELb0ELb1ELb0ELb1ELb0ELb0ELb0ELi2ELi4ELi4ELi4ELb0EEENS1_24CollectiveEpilogueBwdGQAISA_fSD_Li256ELb0ELb1EEENS1_25SingleTileBwdLPTSchedulerILb0ELi128ELb1EEEEEEEEEvNT_6ParamsE$_ZZN4cute6detail16composition_implINS_5tupleIJNS_1CILi8EEENS3_ILi2EEES5_S5_S4_S5_EEENS2_IJNS3_ILi1EEEiiiNS3_ILi72EEENS3_ILi512EEEEEES5_S4_EEDaRKT_RKT0_RKT1_RKT2_ENKUlRKT_T0_E_clINS2_IJNS2_IJEEEST_S5_S7_EEENS_17integral_constantIiLi1EEEEEDaSP_SQ_,@function
        .size           $_ZN7cutlass13device_kernelIN5flash19enable_sm80_to_sm89INS1_16FlashAttnBwdSm80INS1_25CollectiveMainloopBwdSm80ILi2ELi2EN4cute5tupleIJNS5_1CILi128EEES8_NS7_ILi64EEEEEENS_10bfloat16_tEfNS_4arch4Sm80ELb1ELb0ELb1ELb0ELb1ELb0ELb0ELb0ELi2ELi4ELi4ELi4ELb0EEENS1_24CollectiveEpilogueBwdGQAISA_fSD_Li256ELb0ELb1EEENS1_25SingleTileBwdLPTSchedulerILb0ELi128ELb1EEEEEEEEEvNT_6ParamsE$_ZZN4cute6detail16composition_implINS_5tupleIJNS_1CILi8EEENS3_ILi2EEES5_S5_S4_S5_EEENS2_IJNS3_ILi1EEEiiiNS3_ILi72EEENS3_ILi512EEEEEES5_S4_EEDaRKT_RKT0_RKT1_RKT2_ENKUlRKT_T0_E_clINS2_IJNS2_IJEEEST_S5_S7_EEENS_17integral_constantIiLi1EEEEEDaSP_SQ_,($_ZN7cutlass13device_kernelIN5flash19enable_sm80_to_sm89INS1_16FlashAttnBwdSm80INS1_25CollectiveMainloopBwdSm80ILi2ELi2EN4cute5tupleIJNS5_1CILi128EEES8_NS7_ILi64EEEEEENS_10bfloat16_tEfNS_4arch4Sm80ELb1ELb0ELb1ELb0ELb1ELb0ELb0ELb0ELi2ELi4ELi4ELi4ELb0EEENS1_24CollectiveEpilogueBwdGQAISA_fSD_Li256ELb0ELb1EEENS1_25SingleTileBwdLPTSchedulerILb0ELi128ELb1EEEEEEEEEvNT_6ParamsE$_ZZN4cute6detail16composition_implINS_5tupleIJNS_1CILi8EEENS3_ILi2EEES5_S5_S4_S5_EEENS2_IJNS3_ILi1EEEiiiNS3_ILi72EEENS3_ILi512EEEEEES5_S4_EEDaRKT_RKT0_RKT1_RKT2_ENKUlRKT_T0_E_clINS2_IJNS2_IJS5_EEENS2_IJiEEES7_S7_EEENS_17integral_constantIiLi2EEEEEDaSP_SQ_ - $_ZN7cutlass13device_kernelIN5flash19enable_sm80_to_sm89INS1_16FlashAttnBwdSm80INS1_25CollectiveMainloopBwdSm80ILi2ELi2EN4cute5tupleIJNS5_1CILi128EEES8_NS7_ILi64EEEEEENS_10bfloat16_tEfNS_4arch4Sm80ELb1ELb0ELb1ELb0ELb1ELb0ELb0ELb0ELi2ELi4ELi4ELi4ELb0EEENS1_24CollectiveEpilogueBwdGQAISA_fSD_Li256ELb0ELb1EEENS1_25SingleTileBwdLPTSchedulerILb0ELi128ELb1EEEEEEEEEvNT_6ParamsE$_ZZN4cute6detail16composition_implINS_5tupleIJNS_1CILi8EEENS3_ILi2EEES5_S5_S4_S5_EEENS2_IJNS3_ILi1EEEiiiNS3_ILi72EEENS3_ILi512EEEEEES5_S4_EEDaRKT_RKT0_RKT1_RKT2_ENKUlRKT_T0_E_clINS2_IJNS2_IJEEEST_S5_S7_EEENS_17integral_constantIiLi1EEEEEDaSP_SQ_)
$_ZN7cutlass13device_kernelIN5flash19enable_sm80_to_sm89INS1_16FlashAttnBwdSm80INS1_25CollectiveMainloopBwdSm80ILi2ELi2EN4cute5tupleIJNS5_1CILi128EEES8_NS7_ILi64EEEEEENS_10bfloat16_tEfNS_4arch4Sm80ELb1ELb0ELb1ELb0ELb1ELb0ELb0ELb0ELi2ELi4ELi4ELi4ELb0EEENS1_24CollectiveEpilogueBwdGQAISA_fSD_Li256ELb0ELb1EEENS1_25SingleTileBwdLPTSchedulerILb0ELi128ELb1EEEEEEEEEvNT_6ParamsE$_ZZN4cute6detail16composition_implINS_5tupleIJNS_1CILi8EEENS3_ILi2EEES5_S5_S4_S5_EEENS2_IJNS3_ILi1EEEiiiNS3_ILi72EEENS3_ILi512EEEEEES5_S4_EEDaRKT_RKT0_RKT1_RKT2_ENKUlRKT_T0_E_clINS2_IJNS2_IJEEEST_S5_S7_EEENS_17integral_constantIiLi1EEEEEDaSP_SQ_:
        /* <DEDUP_REMOVED lines=10> */
[----:B------:R-:W-:Y:S02]  /*e740*/  MOV R8, R6 ;  /* 0x0000000600087202 */ /* 0x000fe40000000f00 */
[----:B------:R-:W-:-:S04]  /*e750*/  MOV R9, 0x0 ;  /* 0x0000000000097802 */ /* 0x000fc80000000f00 */
[----:B------:R-:W-:Y:S05]  /*e760*/  RET.REL.NODEC R8 `(_ZN7cutlass13device_kernelIN5flash19enable_sm80_to_sm89INS1_16FlashAttnBwdSm80INS1_25CollectiveMainloopBwdSm80ILi2ELi2EN4cute5tupleIJNS5_1CILi128EEES8_NS7_ILi64EEEEEENS_10bfloat16_tEfNS_4arch4Sm80ELb1ELb0ELb1ELb0ELb1ELb0ELb0ELb0ELi2ELi4ELi4ELi4ELb0EEENS1_24CollectiveEpilogueBwdGQAISA_fSD_Li256ELb0ELb1EEENS1_25SingleTileBwdLPTSchedulerILb0ELi128ELb1EEEEEEEEEvNT_6ParamsE) ;  /* 0xffff189008007950 */ /* 0x000fea0003c3ffff */
        .type           $_ZN7cutlass13device_kernelIN5flash19enable_sm80_to_sm89INS1_16FlashAttnBwdSm80INS1_25CollectiveMainloopBwdSm80ILi2ELi2EN4cute5tupleIJNS5_1CILi128EEES8_NS7_ILi64EEEEEENS_10bfloat16_tEfNS_4arch4Sm80ELb1ELb0ELb1ELb0ELb1ELb0ELb0ELb0ELi2ELi4ELi4ELi4ELb0EEENS1_24CollectiveEpilogueBwdGQAISA_fSD_Li256ELb0ELb1EEENS1_25SingleTileBwdLPTSchedulerILb0ELi128ELb1EEEEEEEEEvNT_6ParamsE$_ZZN4cute6detail16composition_implINS_5tupleIJNS_1CILi8EEENS3_ILi2EEES5_S5_S4_S5_EEENS2_IJNS3_ILi1EEEiiiNS3_ILi72EEENS3_ILi512EEEEEES5_S4_EEDaRKT_RKT0_RKT1_RKT2_ENKUlRKT_T0_E_clINS2_IJNS2_IJS5_EEENS2_IJiEEES7_S7_EEENS_17integral_constantIiLi2EEEEEDaSP_SQ_,@function
        .size           $_ZN7cutlass13device_kernelIN5flash19enable_sm80_to_sm89INS1_16FlashAttnBwdSm80INS1_25CollectiveMainloopBwdSm80ILi2ELi2EN4cute5tupleIJNS5_1CILi128EEES8_NS7_ILi64EEEEEENS_10bfloat16_tEfNS_4arch4Sm80ELb1ELb0ELb1ELb0ELb1ELb0ELb0ELb0ELi2ELi4ELi4ELi4ELb0EEENS1_24CollectiveEpilogueBwdGQAISA_fSD_Li256ELb0ELb1EEENS1_25SingleTileBwdLPTSchedulerILb0ELi128ELb1EEEEEEEEEvNT_6ParamsE$_ZZN4cute6detail16composition_implINS_5tupleIJNS_1CILi8EEENS3_ILi2EEES5_S5_S4_S5_EEENS2_IJNS3_ILi1EEEiiiNS3_ILi72EEENS3_ILi512EEEEEES5_S4_EEDaRKT_RKT0_RKT1_RKT2_ENKUlRKT_T0_E_clINS2_IJNS2_IJS5_EEENS2_IJiEEES7_S7_EEENS_17integral_constantIiLi2EEEEEDaSP_SQ_,($_ZN7cutlass13device_kernelIN5flash19enable_sm80_to_sm89INS1_16FlashAttnBwdSm80INS1_25CollectiveMainloopBwdSm80ILi2ELi2EN4cute5tupleIJNS5_1CILi128EEES8_NS7_ILi64EEEEEENS_10bfloat16_tEfNS_4arch4Sm80ELb1ELb0ELb1ELb0ELb1ELb0ELb0ELb0ELi2ELi4ELi4ELi4ELb0EEENS1_24CollectiveEpilogueBwdGQAISA_fSD_Li256ELb0ELb1EEENS1_25SingleTileBwdLPTSchedulerILb0ELi128ELb1EEEEEEEEEvNT_6ParamsE$_ZZN4cute6detail16composition_implINS_5tupleIJNS_1CILi8EEENS3_ILi2EEES5_S5_S4_S5_EEENS2_IJNS3_ILi1EEEiiiNS3_ILi72EEENS3_ILi512EEEEEES5_S4_EEDaRKT_RKT0_RKT1_RKT2_ENKUlRKT_T0_E_clINS2_IJNS2_IJS5_EEENS2_IJiEEES7_S7_EEENS_17integral_constantIiLi3EEEEEDaSP_SQ_ - $_ZN7cutlass13device_kernelIN5flash19enable_sm80_to_sm89INS1_16FlashAttnBwdSm80INS1_25CollectiveMainloopBwdSm80ILi2ELi2EN4cute5tupleIJNS5_1CILi128EEES8_NS7_ILi64EEEEEENS_10bfloat16_tEfNS_4arch4Sm80ELb1ELb0ELb1ELb0ELb1ELb0ELb0ELb0ELi2ELi4ELi4ELi4ELb0EEENS1_24CollectiveEpilogueBwdGQAISA_fSD_Li256ELb0ELb1EEENS1_25SingleTileBwdLPTSchedulerILb0ELi128ELb1EEEEEEEEEvNT_6ParamsE$_ZZN4cute6detail16composition_implINS_5tupleIJNS_1CILi8EEENS3_ILi2EEES5_S5_S4_S5_EEENS2_IJNS3_ILi1EEEiiiNS3_ILi72EEENS3_ILi512EEEEEES5_S4_EEDaRKT_RKT0_RKT1_RKT2_ENKUlRKT_T0_E_clINS2_IJNS2_IJS5_EEENS2_IJiEEES7_S7_EEENS_17integral_constantIiLi2EEEEEDaSP_SQ_)
$_ZN7cutlass13device_kernelIN5flash19enable_sm80_to_sm89INS1_16FlashAttnBwdSm80INS1_25CollectiveMainloopBwdSm80ILi2ELi2EN4cute5tupleIJNS5_1CILi128EEES8_NS7_ILi64EEEEEENS_10bfloat16_tEfNS_4arch4Sm80ELb1ELb0ELb1ELb0ELb1ELb0ELb0ELb0ELi2ELi4ELi4ELi4ELb0EEENS1_24CollectiveEpilogueBwdGQAISA_fSD_Li256ELb0ELb1EEENS1_25SingleTileBwdLPTSchedulerILb0ELi128ELb1EEEEEEEEEvNT_6ParamsE$_ZZN4cute6detail16composition_implINS_5tupleIJNS_1CILi8EEENS3_ILi2EEES5_S5_S4_S5_EEENS2_IJNS3_ILi1EEEiiiNS3_ILi72EEENS3_ILi512EEEEEES5_S4_EEDaRKT_RKT0_RKT1_RKT2_ENKUlRKT_T0_E_clINS2_IJNS2_IJS5_EEENS2_IJiEEES7_S7_EEENS_17integral_constantIiLi2EEEEEDaSP_SQ_:
[----:B------:R-:W-:-:S06]  /*e770*/  IADD3 R3, R3, -c[0x0][0x20], RZ ;  /* 0x8000080003037a10 */ /* 0x000fcc0007ffe0ff */
[----:B------:R-:W5:Y:S01]  /*e780*/  LDL R3, [R3] ;  /* 0x0000000003037983 */ /* 0x000f620000100800 */
[----:B------:R-:W-:Y:S02]  /*e790*/  IADD3 R2, R1, 0x16d0, RZ ;  /* 0x000016d001027810 */ /* 0x000fe40007ffe0ff */
[----:B------:R-:W-:Y:S02]  /*e7a0*/  MOV R4, 0xe7d0 ;  /* 0x0000e7d000047802 */ /* 0x000fe40000000f00 */
[----:B------:R-:W-:Y:S02]  /*e7b0*/  IADD3 R2, R2, c[0x0][0x20], RZ ;  /* 0x0000080002027a10 */ /* 0x000fe40007ffe0ff */
[----:B-----5:R-:W-:Y:S05]  /*e7c0*/  CALL.REL.NOINC `($_ZN7cutlass13device_kernelIN5flash19enable_sm80_to_sm89INS1_16FlashAttnBwdSm80INS1_25CollectiveMainloopBwdSm80ILi2ELi2EN4cute5tupleIJNS5_1CILi128EEES8_NS7_ILi64EEEEEENS_10bfloat16_tEfNS_4arch4Sm80ELb1ELb0ELb1ELb0ELb1ELb0ELb0ELb0ELi2ELi4ELi4ELi4ELb0EEENS1_24CollectiveEpilogueBwdGQAISA_fSD_Li256ELb0ELb1EEENS1_25SingleTileBwdLPTSchedulerILb0ELi128ELb1EEEEEEEEEvNT_6ParamsE$_ZN4cute3eso3ESOILb1ELb0EJNS_5tupleIJNS_1CILi2EEEEEENS2_IJiEEENS3_ILi1EEES7_EEC2ERKS5_RKS6_RKS7_SE_) ;  /* 0xffffa1b000007944 */ /* 0x020fea0003c3ffff */
[----:B-1----:R1:W5:Y:S01]  /*e7d0*/  LDL R2, [R1+0x16d0] ;  /* 0x0016d00001027983 */ /* 0x0023620000100800 */
[----:B------:R-:W-:Y:S02]  /*e7e0*/  MOV R8, R6 ;  /* 0x0000000600087202 */ /* 0x000fe40000000f00 */
[----:B------:R-:W-:-:S04]  /*e7f0*/  MOV R9, 0x0 ;  /* 0x0000000000097802 */ /* 0x000fc80000000f00 */
[----:B------:R-:W-:Y:S05]  /*e800*/  RET.REL.NODEC R8 `(_ZN7cutlass13device_kernelIN5flash19enable_sm80_to_sm89INS1_16FlashAttnBwdSm80INS1_25CollectiveMainloopBwdSm80ILi2ELi2EN4cute5tupleIJNS5_1CILi128EEES8_NS7_ILi64EEEEEENS_10bfloat16_tEfNS_4arch4Sm80ELb1ELb0ELb1ELb0ELb1ELb0ELb0ELb0ELi2ELi4ELi4ELi4ELb0EEENS1_24CollectiveEpilogueBwdGQAISA_fSD_Li256ELb0ELb1EEENS1_25SingleTileBwdLPTSchedulerILb0ELi128ELb1EEEEEEEEEvNT_6ParamsE) ;  /* 0xffff17f008007950 */ /* 0x000fea0003c3ffff */
        .type           $_ZN7cutlass13device_kernelIN5flash19enable_sm80_to_sm89INS1_16FlashAttnBwdSm80INS1_25CollectiveMainloopBwdSm80ILi2ELi2EN4cute5tupleIJNS5_1CILi128EEES8_NS7_ILi64EEEEEENS_10bfloat16_tEfNS_4arch4Sm80ELb1ELb0ELb1ELb0ELb1ELb0ELb0ELb0ELi2ELi4ELi4ELi4ELb0EEENS1_24CollectiveEpilogueBwdGQAISA_fSD_Li256ELb0ELb1EEENS1_25SingleTileBwdLPTSchedulerILb0ELi128ELb1EEEEEEEEEvNT_6ParamsE$_ZZN4cute6detail16composition_implINS_5tupleIJNS_1CILi8EEENS3_ILi2EEES5_S5_S4_S5_EEENS2_IJNS3_ILi1EEEiiiNS3_ILi72EEENS3_ILi512EEEEEES5_S4_EEDaRKT_RKT0_RKT1_RKT2_ENKUlRKT_T0_E_clINS2_IJNS2_IJS5_EEENS2_IJiEEES7_S7_EEENS_17integral_constantIiLi3EEEEEDaSP_SQ_,@function
        .size           $_ZN7cutlass13device_kernelIN5flash19enable_sm80_to_sm89INS1_16FlashAttnBwdSm80INS1_25CollectiveMainloopBwdSm80ILi2ELi2EN4cute5tupleIJNS5_1CILi128EEES8_NS7_ILi64EEEEEENS_10bfloat16_tEfNS_4arch4Sm80ELb1ELb0ELb1ELb0ELb1ELb0ELb0ELb0ELi2ELi4ELi4ELi4ELb0EEENS1_24CollectiveEpilogueBwdGQAISA_fSD_Li256ELb0ELb1EEENS1_25SingleTileBwdLPTSchedulerILb0ELi128ELb1EEEEEEEEEvNT_6ParamsE$_ZZN4cute6detail16composition_implINS_5tupleIJNS_1CILi8EEENS3_ILi2EEES5_S5_S4_S5_EEENS2_IJNS3_ILi1EEEiiiNS3_ILi72EEENS3_ILi512EEEEEES5_S4_EEDaRKT_RKT0_RKT1_RKT2_ENKUlRKT_T0_E_clINS2_IJNS2_IJS5_EEENS2_IJiEEES7_S7_EEENS_17integral_constantIiLi3EEEEEDaSP_SQ_,($_ZN7cutlass13device_kernelIN5flash19enable_sm80_to_sm89INS1_16FlashAttnBwdSm80INS1_25CollectiveMainloopBwdSm80ILi2ELi2EN4cute5tupleIJNS5_1CILi128EEES8_NS7_ILi64EEEEEENS_10bfloat16_tEfNS_4arch4Sm80ELb1ELb0ELb1ELb0ELb1ELb0ELb0ELb0ELi2ELi4ELi4ELi4ELb0EEENS1_24CollectiveEpilogueBwdGQAISA_fSD_Li256ELb0ELb1EEENS1_25SingleTileBwdLPTSchedulerILb0ELi128ELb1EEEEEEEEEvNT_6ParamsE$_ZZN4cute6detail16composition_implINS_5tupleIJNS_1CILi8EEENS3_ILi2EEES5_S5_S4_S5_EEENS2_IJNS3_ILi1EEEiiiNS3_ILi72EEENS3_ILi512EEEEEES5_S4_EEDaRKT_RKT0_RKT1_RKT2_ENKUlRKT_T0_E_clINS2_IJNS2_IJS5_EEENS2_IJiEEES7_S7_EEENS_17integral_constantIiLi4EEEEEDaSP_SQ_ - $_ZN7cutlass13device_kernelIN5flash19enable_sm80_to_sm89INS1_16FlashAttnBwdSm80INS1_25CollectiveMainloopBwdSm80ILi2ELi2EN4cute5tupleIJNS5_1CILi128EEES8_NS7_ILi64EEEEEENS_10bfloat16_tEfNS_4arch4Sm80ELb1ELb0ELb1ELb0ELb1ELb0ELb0ELb0ELi2ELi4ELi4ELi4ELb0EEENS1_24CollectiveEpilogueBwdGQAISA_fSD_Li256ELb0ELb1EEENS1_25SingleTileBwdLPTSchedulerILb0ELi128ELb1EEEEEEEEEvNT_6ParamsE$_ZZN4cute6detail16composition_implINS_5tupleIJNS_1CILi8EEENS3_ILi2EEES5_S5_S4_S5_EEENS2_IJNS3_ILi1EEEiiiNS3_ILi72EEENS3_ILi512EEEEEES5_S4_EEDaRKT_RKT0_RKT1_RKT2_ENKUlRKT_T0_E_clINS2_IJNS2_IJS5_EEENS2_IJiEEES7_S7_EEENS_17integral_constantIiLi3EEEEEDaSP_SQ_)
$_ZN7cutlass13device_kernelIN5flash19enable_sm80_to_sm89INS1_16FlashAttnBwdSm80INS1_25CollectiveMainloopBwdSm80ILi2ELi2EN4cute5tupleIJNS5_1CILi128EEES8_NS7_ILi64EEEEEENS_10bfloat16_tEfNS_4arch4Sm80ELb1ELb0ELb1ELb0ELb1ELb0ELb0ELb0ELi2ELi4ELi4ELi4ELb0EEENS1_24CollectiveEpilogueBwdGQAISA_fSD_Li256ELb0ELb1EEENS1_25SingleTileBwdLPTSchedulerILb0ELi128ELb1EEEEEEEEEvNT_6ParamsE$_ZZN4cute6detail16composition_implINS_5tupleIJNS_1CILi8EEENS3_ILi2EEES5_S5_S4_S5_EEENS2_IJNS3_ILi1EEEiiiNS3_ILi72EEENS3_ILi512EEEEEES5_S4_EEDaRKT_RKT0_RKT1_RKT2_ENKUlRKT_T0_E_clINS2_IJNS2_IJS5_EEENS2_IJiEEES7_S7_EEENS_17integral_constantIiLi3EEEEEDaSP_SQ_:
        /* <DEDUP_REMOVED lines=10> */
        .type           $_ZN7cutlass13device_kernelIN5flash19enable_sm80_to_sm89INS1_16FlashAttnBwdSm80INS1_25CollectiveMainloopBwdSm80ILi2ELi2EN4cute5tupleIJNS5_1CILi128EEES8_NS7_ILi64EEEEEENS_10bfloat16_tEfNS_4arch4Sm80ELb1ELb0ELb1ELb0ELb1ELb0ELb0ELb0ELi2ELi4ELi4ELi4ELb0EEENS1_24CollectiveEpilogueBwdGQAISA_fSD_Li256ELb0ELb1EEENS1_25SingleTileBwdLPTSchedulerILb0ELi128ELb1EEEEEEEEEvNT_6ParamsE$_ZZN4cute6detail16composition_implINS_5tupleIJNS_1CILi8EEENS3_ILi2EEES5_S5_S4_S5_EEENS2_IJNS3_ILi1EEEiiiNS3_ILi72EEENS3_ILi512EEEEEES5_S4_EEDaRKT_RKT0_RKT1_RKT2_ENKUlRKT_T0_E_clINS2_IJNS2_IJS5_EEENS2_IJiEEES7_S7_EEENS_17integral_constantIiLi4EEEEEDaSP_SQ_,@function
        .size           $_ZN7cutlass13device_kernelIN5flash19enable_sm80_to_sm89INS1_16FlashAttnBwdSm80INS1_25CollectiveMainloopBwdSm80ILi2ELi2EN4cute5tupleIJNS5_1CILi128EEES8_NS7_ILi64EEEEEENS_10bfloat16_tEfNS_4arch4Sm80ELb1ELb0ELb1ELb0ELb1ELb0ELb0ELb0ELi2ELi4ELi4ELi4ELb0EEENS1_24CollectiveEpilogueBwdGQAISA_fSD_Li256ELb0ELb1EEENS1_25SingleTileBwdLPTSchedulerILb0ELi128ELb1EEEEEEEEEvNT_6ParamsE$_ZZN4cute6detail16composition_implINS_5tupleIJNS_1CILi8EEENS3_ILi2EEES5_S5_S4_S5_EEENS2_IJNS3_ILi1EEEiiiNS3_ILi72EEENS3_ILi512EEEEEES5_S4_EEDaRKT_RKT0_RKT1_RKT2_ENKUlRKT_T0_E_clINS2_IJNS2_IJS5_EEENS2_IJiEEES7_S7_EEENS_17integral_constantIiLi4EEEEEDaSP_SQ_,($_ZN7cutlass13device_kernelIN5flash19enable_sm80_to_sm89INS1_16FlashAttnBwdSm80INS1_25CollectiveMainloopBwdSm80ILi2ELi2EN4cute5tupleIJNS5_1CILi128EEES8_NS7_ILi64EEEEEENS_10bfloat16_tEfNS_4arch4Sm80ELb1ELb0ELb1ELb0ELb1ELb0ELb0ELb0ELi2ELi4ELi4ELi4ELb0EEENS1_24CollectiveEpilogueBwdGQAISA_fSD_Li256ELb0ELb1EEENS1_25SingleTileBwdLPTSchedulerILb0ELi128ELb1EEEEEEEEEvNT_6ParamsE$_ZZN4cute6detail9lift_diceINS_5tupleIJiNS2_IJiNS_1CILi0EEEEEEEEES6_EEDaRKT_RKT0_ENKUlRKT_RKT0_E_clIS5_S5_EEDaSF_SI_ - $_ZN7cutlass13device_kernelIN5flash19enable_sm80_to_sm89INS1_16FlashAttnBwdSm80INS1_25CollectiveMainloopBwdSm80ILi2ELi2EN4cute5tupleIJNS5_1CILi128EEES8_NS7_ILi64EEEEEENS_10bfloat16_tEfNS_4arch4Sm80ELb1ELb0ELb1ELb0ELb1ELb0ELb0ELb0ELi2ELi4ELi4ELi4ELb0EEENS1_24CollectiveEpilogueBwdGQAISA_fSD_Li256ELb0ELb1EEENS1_25SingleTileBwdLPTSchedulerILb0ELi128ELb1EEEEEEEEEvNT_6ParamsE$_ZZN4cute6detail16composition_implINS_5tupleIJNS_1CILi8EEENS3_ILi2EEES5_S5_S4_S5_EEENS2_IJNS3_ILi1EEEiiiNS3_ILi72EEENS3_ILi512EEEEEES5_S4_EEDaRKT_RKT0_RKT1_RKT2_ENKUlRKT_T0_E_clINS2_IJNS2_IJS5_EEENS2_IJiEEES7_S7_EEENS_17integral_constantIiLi4EEEEEDaSP_SQ_)
$_ZN7cutlass13device_kernelIN5flash19enable_sm80_to_sm89INS1_16FlashAttnBwdSm80INS1_25CollectiveMainloopBwdSm80ILi2ELi2EN4cute5tupleIJNS5_1CILi128EEES8_NS7_ILi64EEEEEENS_10bfloat16_tEfNS_4arch4Sm80ELb1ELb0ELb1ELb0ELb1ELb0ELb0ELb0ELi2ELi4ELi4ELi4ELb0EEENS1_24CollectiveEpilogueBwdGQAISA_fSD_Li256ELb0ELb1EEENS1_25SingleTileBwdLPTSchedulerILb0ELi128ELb1EEEEEEEEEvNT_6ParamsE$_ZZN4cute6detail16composition_implINS_5tupleIJNS_1CILi8EEENS3_ILi2EEES5_S5_S4_S5_EEENS2_IJNS3_ILi1EEEiiiNS3_ILi72EEENS3_ILi512EEEEEES5_S4_EEDaRKT_RKT0_RKT1_RKT2_ENKUlRKT_T0_E_clINS2_IJNS2_IJS5_EEENS2_IJiEEES7_S7_EEENS_17integral_constantIiLi4EEEEEDaSP_SQ_:
        /* <DEDUP_REMOVED lines=10> */
        .type           $_ZN7cutlass13device_kernelIN5flash19enable_sm80_to_sm89INS1_16FlashAttnBwdSm80INS1_25CollectiveMainloopBwdSm80ILi2ELi2EN4cute5tupleIJNS5_1CILi128EEES8_NS7_ILi64EEEEEENS_10bfloat16_tEfNS_4arch4Sm80ELb1ELb0ELb1ELb0ELb1ELb0ELb0ELb0ELi2ELi4ELi4ELi4ELb0EEENS1_24CollectiveEpilogueBwdGQAISA_fSD_Li256ELb0ELb1EEENS1_25SingleTileBwdLPTSchedulerILb0ELi128ELb1EEEEEEEEEvNT_6ParamsE$_ZZN4cute6detail9lift_diceINS_5tupleIJiNS2_IJiNS_1CILi0EEEEEEEEES6_EEDaRKT_RKT0_ENKUlRKT_RKT0_E_clIS5_S5_EEDaSF_SI_,@function
        .size           $_ZN7cutlass13device_kernelIN5flash19enable_sm80_to_sm89INS1_16FlashAttnBwdSm80INS1_25CollectiveMainloopBwdSm80ILi2ELi2EN4cute5tupleIJNS5_1CILi128EEES8_NS7_ILi64EEEEEENS_10bfloat16_tEfNS_4arch4Sm80ELb1ELb0ELb1ELb0ELb1ELb0ELb0ELb0ELi2ELi4ELi4ELi4ELb0EEENS1_24CollectiveEpilogueBwdGQAISA_fSD_Li256ELb0ELb1EEENS1_25SingleTileBwdLPTSchedulerILb0ELi128ELb1EEEEEEEEEvNT_6ParamsE$_ZZN4cute6detail9lift_diceINS_5tupleIJiNS2_IJiNS_1CILi0EEEEEEEEES6_EEDaRKT_RKT0_ENKUlRKT_RKT0_E_clIS5_S5_EEDaSF_SI_,($_ZN7cutlass13device_kernelIN5flash19enable_sm80_to_sm89INS1_16FlashAttnBwdSm80INS1_25CollectiveMainloopBwdSm80ILi2ELi2EN4cute5tupleIJNS5_1CILi128EEES8_NS7_ILi64EEEEEENS_10bfloat16_tEfNS_4arch4Sm80ELb1ELb0ELb1ELb0ELb1ELb0ELb0ELb0ELi2ELi4ELi4ELi4ELb0EEENS1_24CollectiveEpilogueBwdGQAISA_fSD_Li256ELb0ELb1EEENS1_25SingleTileBwdLPTSchedulerILb0ELi128ELb1EEEEEEEEEvNT_6ParamsE$_ZZN4cute6detail9lift_diceINS_5tupleIJiNS2_IJiNS_1CILi0EEEEEEEEES6_EEDaRKT_RKT0_ENKUlRKT_RKT0_E_clIiiEEDaSF_SI_ - $_ZN7cutlass13device_kernelIN5flash19enable_sm80_to_sm89INS1_16FlashAttnBwdSm80INS1_25CollectiveMainloopBwdSm80ILi2ELi2EN4cute5tupleIJNS5_1CILi128EEES8_NS7_ILi64EEEEEENS_10bfloat16_tEfNS_4arch4Sm80ELb1ELb0ELb1ELb0ELb1ELb0ELb0ELb0ELi2ELi4ELi4ELi4ELb0EEENS1_24CollectiveEpilogueBwdGQAISA_fSD_Li256ELb0ELb1EEENS1_25SingleTileBwdLPTSchedulerILb0ELi128ELb1EEEEEEEEEvNT_6ParamsE$_ZZN4cute6detail9lift_diceINS_5tupleIJiNS2_IJiNS_1CILi0EEEEEEEEES6_EEDaRKT_RKT0_ENKUlRKT_RKT0_E_clIS5_S5_EEDaSF_SI_)
$_ZN7cutlass13device_kernelIN5flash19enable_sm80_to_sm89INS1_16FlashAttnBwdSm80INS1_25CollectiveMainloopBwdSm80ILi2ELi2EN4cute5tupleIJNS5_1CILi128EEES8_NS7_ILi64EEEEEENS_10bfloat16_tEfNS_4arch4Sm80ELb1ELb0ELb1ELb0ELb1ELb0ELb0ELb0ELi2ELi4ELi4ELi4ELb0EEENS1_24CollectiveEpilogueBwdGQAISA_fSD_Li256ELb0ELb1EEENS1_25SingleTileBwdLPTSchedulerILb0ELi128ELb1EEEEEEEEEvNT_6ParamsE$_ZZN4cute6detail9lift_diceINS_5tupleIJiNS2_IJiNS_1CILi0EEEEEEEEES6_EEDaRKT_RKT0_ENKUlRKT_RKT0_E_clIS5_S5_EEDaSF_SI_:
[----:B------:R-:W-:Y:S02]  /*e950*/  MOV R6, 0xe970 ;  /* 0x0000e97000067802 */ /* 0x000fe40000000f00 */
[----:B------:R-:W-:Y:S05]  /*e960*/  CALL.REL.NOINC `($_ZN7cutlass13device_kernelIN5flash19enable_sm80_to_sm89INS1_16FlashAttnBwdSm80INS1_25CollectiveMainloopBwdSm80ILi2ELi2EN4cute5tupleIJNS5_1CILi128EEES8_NS7_ILi64EEEEEENS_10bfloat16_tEfNS_4arch4Sm80ELb1ELb0ELb1ELb0ELb1ELb0ELb0ELb0ELi2ELi4ELi4ELi4ELb0EEENS1_24CollectiveEpilogueBwdGQAISA_fSD_Li256ELb0ELb1EEENS1_25SingleTileBwdLPTSchedulerILb0ELi128ELb1EEEEEEEEEvNT_6ParamsE$_ZZN4cute6detail9lift_diceINS_5tupleIJiNS_1CILi0EEEEEES5_EEDaRKT_RKT0_ENKUlRKT_RKT0_E_clIiiEEDaSE_SH_) ;  /* 0x000000e000007944 */ /* 0x000fea0003c00000 */
[----:B------:R-:W-:Y:S02]  /*e970*/  MOV R72, 0xe990 ;  /* 0x0000e99000487802 */ /* 0x000fe40000000f00 */
[----:B-1---5:R-:W-:Y:S05]  /*e980*/  CALL.REL.NOINC `($_ZN7cutlass13device_kernelIN5flash19enable_sm80_to_sm89INS1_16FlashAttnBwdSm80INS1_25CollectiveMainloopBwdSm80ILi2ELi2EN4cute5tupleIJNS5_1CILi128EEES8_NS7_ILi64EEEEEENS_10bfloat16_tEfNS_4arch4Sm80ELb1ELb0ELb1ELb0ELb1ELb0ELb0ELb0ELi2ELi4ELi4ELi4ELb0EEENS1_24CollectiveEpilogueBwdGQAISA_fSD_Li256ELb0ELb1EEENS1_25SingleTileBwdLPTSchedulerILb0ELi128ELb1EEEEEEEEEvNT_6ParamsE$_ZZN4cute12filter_tupleINS_5tupleIJiNS_1CILi0EEEEEES4_ZNS_6detail9lift_diceIS4_S4_EEDaRKT_RKT0_EUlRKT_RKT0_E_EEDaS9_SC_OT1_ENKUlDpSF_E_clIJNS1_IJiEEENS1_IJS3_EEEEEEDaSM_) ;  /* 0xffffd28000007944 */ /* 0x022fea0003c3ffff */
[----:B-----5:R-:W-:Y:S02]  /*e990*/  MOV R6, R2 ;  /* 0x0000000200067202 */ /* 0x020fe40000000f00 */
[----:B------:R-:W-:Y:S02]  /*e9a0*/  MOV R2, R10 ;  /* 0x0000000a00027202 */ /* 0x000fe40000000f00 */
[----:B------:R-:W-:-:S04]  /*e9b0*/  MOV R3, 0x0 ;  /* 0x0000000000037802 */ /* 0x000fc80000000f00 */
[----:B------:R-:W-:Y:S05]  /*e9c0*/  RET.REL.NODEC R2 `(_ZN7cutlass13device_kernelIN5flash19enable_sm80_to_sm89INS1_16FlashAttnBwdSm80INS1_25CollectiveMainloopBwdSm80ILi2ELi2EN4cute5tupleIJNS5_1CILi128EEES8_NS7_ILi64EEEEEENS_10bfloat16_tEfNS_4arch4Sm80ELb1ELb0ELb1ELb0ELb1ELb0ELb0ELb0ELi2ELi4ELi4ELi4ELb0EEENS1_24CollectiveEpilogueBwdGQAISA_fSD_Li256ELb0ELb1EEENS1_25SingleTileBwdLPTSchedulerILb0ELi128ELb1EEEEEEEEEvNT_6ParamsE) ;  /* 0xffff163002007950 */ /* 0x000fea0003c3ffff */
        .type           $_ZN7cutlass13device_kernelIN5flash19enable_sm80_to_sm89INS1_16FlashAttnBwdSm80INS1_25CollectiveMainloopBwdSm80ILi2ELi2EN4cute5tupleIJNS5_1CILi128EEES8_NS7_ILi64EEEEEENS_10bfloat16_tEfNS_4arch4Sm80ELb1ELb0ELb1ELb0ELb1ELb0ELb0ELb0ELi2ELi4ELi4ELi4ELb0EEENS1_24CollectiveEpilogueBwdGQAISA_fSD_Li256ELb0ELb1EEENS1_25SingleTileBwdLPTSchedulerILb0ELi128ELb1EEEEEEEEEvNT_6ParamsE$_ZZN4cute6detail9lift_diceINS_5tupleIJiNS2_IJiNS_1CILi0EEEEEEEEES6_EEDaRKT_RKT0_ENKUlRKT_RKT0_E_clIiiEEDaSF_SI_,@function
        .size           $_ZN7cutlass13device_kernelIN5flash19enable_sm80_to_sm89INS1_16FlashAttnBwdSm80INS1_25CollectiveMainloopBwdSm80ILi2ELi2EN4cute5tupleIJNS5_1CILi128EEES8_NS7_ILi64EEEEEENS_10bfloat16_tEfNS_4arch4Sm80ELb1ELb0ELb1ELb0ELb1ELb0ELb0ELb0ELi2ELi4ELi4ELi4ELb0EEENS1_24CollectiveEpilogueBwdGQAISA_fSD_Li256ELb0ELb1EEENS1_25SingleTileBwdLPTSchedulerILb0ELi128ELb1EEEEEEEEEvNT_6ParamsE$_ZZN4cute6detail9lift_diceINS_5tupleIJiNS2_IJiNS_1CILi0EEEEEEEEES6_EEDaRKT_RKT0_ENKUlRKT_RKT0_E_clIiiEEDaSF_SI_,($_ZN7cutlass13device_kernelIN5flash19enable_sm80_to_sm89INS1_16FlashAttnBwdSm80INS1_25CollectiveMainloopBwdSm80ILi2ELi2EN4cute5tupleIJNS5_1CILi128EEES8_NS7_ILi64EEEEEENS_10bfloat16_tEfNS_4arch4Sm80ELb1ELb0ELb1ELb0ELb1ELb0ELb0ELb0ELi2ELi4ELi4ELi4ELb0EEENS1_24CollectiveEpilogueBwdGQAISA_fSD_Li256ELb0ELb1EEENS1_25SingleTileBwdLPTSchedulerILb0ELi128ELb1EEEEEEEEEvNT_6ParamsE$_ZZN4cute6detail9lift_diceINS_5tupleIJiNS_1CILi0EEEEEES5_EEDaRKT_RKT0_ENKUlRKT_RKT0_E_clIiiEEDaSE_SH_ - $_ZN7cutlass13device_kernelIN5flash19enable_sm80_to_sm89INS1_16FlashAttnBwdSm80INS1_25CollectiveMainloopBwdSm80ILi2ELi2EN4cute5tupleIJNS5_1CILi128EEES8_NS7_ILi64EEEEEENS_10bfloat16_tEfNS_4arch4Sm80ELb1ELb0ELb1ELb0ELb1ELb0ELb0ELb0ELi2ELi4ELi4ELi4ELb0EEENS1_24CollectiveEpilogueBwdGQAISA_fSD_Li256ELb0ELb1EEENS1_25SingleTileBwdLPTSchedulerILb0ELi128ELb1EEEEEEEEEvNT_6ParamsE$_ZZN4cute6detail9lift_diceINS_5tupleIJiNS2_IJiNS_1CILi0EEEEEEEEES6_EEDaRKT_RKT0_ENKUlRKT_RKT0_E_clIiiEEDaSF_SI_)
$_ZN7cutlass13device_kernelIN5flash19enable_sm80_to_sm89INS1_16FlashAttnBwdSm80INS1_25CollectiveMainloopBwdSm80ILi2ELi2EN4cute5tupleIJNS5_1CILi128EEES8_NS7_ILi64EEEEEENS_10bfloat16_tEfNS_4arch4Sm80ELb1ELb0ELb1ELb0ELb1ELb0ELb0ELb0ELi2ELi4ELi4ELi4ELb0EEENS1_24CollectiveEpilogueBwdGQAISA_fSD_Li256ELb0ELb1EEENS1_25SingleTileBwdLPTSchedulerILb0ELi128ELb1EEEEEEEEEvNT_6ParamsE$_ZZN4cute6detail9lift_diceINS_5tupleIJiNS2_IJiNS_1CILi0EEEEEEEEES6_EEDaRKT_RKT0_ENKUlRKT_RKT0_E_clIiiEEDaSF_SI_:
[----:B------:R-:W-:Y:S02]  /*e9d0*/  IADD3 R2, R1, 0x1684, RZ ;  /* 0x0000168401027810 */ /* 0x000fe40007ffe0ff */
[----:B------:R-:W-:Y:S02]  /*e9e0*/  MOV R8, 0xea10 ;  /* 0x0000ea1000087802 */ /* 0x000fe40000000f00 */
[----:B------:R-:W-:Y:S02]  /*e9f0*/  IADD3 R2, R2, c[0x0][0x20], RZ ;  /* 0x0000080002027a10 */ /* 0x000fe40007ffe0ff */
[----:B------:R-:W-:Y:S05]  /*ea00*/  CALL.REL.NOINC `($_ZN7cutlass13device_kernelIN5flash19enable_sm80_to_sm89INS1_16FlashAttnBwdSm80INS1_25CollectiveMainloopBwdSm80ILi2ELi2EN4cute5tupleIJNS5_1CILi128EEES8_NS7_ILi64EEEEEENS_10bfloat16_tEfNS_4arch4Sm80ELb1ELb0ELb1ELb0ELb1ELb0ELb0ELb0ELi2ELi4ELi4ELi4ELb0EEENS1_24CollectiveEpilogueBwdGQAISA_fSD_Li256ELb0ELb1EEENS1_25SingleTileBwdLPTSchedulerILb0ELi128ELb1EEEEEEEEEvNT_6ParamsE$_ZN4cute3eso3ESOILb0ELb1EJiEEC2ERKi) ;  /* 0xffff87a000007944 */ /* 0x000fea0003c3ffff */
[----:B------:R2:W5:Y:S01]  /*ea10*/  LDL R11, [R1+0x1684] ;  /* 0x00168400010b7983 */ /* 0x0005620000100800 */
[----:B-1----:R-:W-:Y:S02]  /*ea20*/  MOV R2, R10 ;  /* 0x0000000a00027202 */ /* 0x002fe40000000f00 */
[----:B------:R-:W-:-:S04]  /*ea30*/  MOV R3, 0x0 ;  /* 0x0000000000037802 */ /* 0x000fc80000000f00 */
[----:B------:R-:W-:Y:S05]  /*ea40*/  RET.REL.NODEC R2 `(_ZN7cutlass13device_kernelIN5flash19enable_sm80_to_sm89INS1_16FlashAttnBwdSm80INS1_25CollectiveMainloopBwdSm80ILi2ELi2EN4cute5tupleIJNS5_1CILi128EEES8_NS7_ILi64EEEEEENS_10bfloat16_tEfNS_4arch4Sm80ELb1ELb0ELb1ELb0ELb1ELb0ELb0ELb0ELi2ELi4ELi4ELi4ELb0EEENS1_24CollectiveEpilogueBwdGQAISA_fSD_Li256ELb0ELb1EEENS1_25SingleTileBwdLPTSchedulerILb0ELi128ELb1EEEEEEEEEvNT_6ParamsE) ;  /* 0xffff15b002007950 */ /* 0x000fea0003c3ffff */
        .type           $_ZN7cutlass13device_kernelIN5flash19enable_sm80_to_sm89INS1_16FlashAttnBwdSm80INS1_25CollectiveMainloopBwdSm80ILi2ELi2EN4cute5tupleIJNS5_1CILi128EEES8_NS7_ILi64EEEEEENS_10bfloat16_tEfNS_4arch4Sm80ELb1ELb0ELb1ELb0ELb1ELb0ELb0ELb0ELi2ELi4ELi4ELi4ELb0EEENS1_24CollectiveEpilogueBwdGQAISA_fSD_Li256ELb0ELb1EEENS1_25SingleTileBwdLPTSchedulerILb0ELi128ELb1EEEEEEEEEvNT_6ParamsE$_ZZN4cute6detail9lift_diceINS_5tupleIJiNS_1CILi0EEEEEES5_EEDaRKT_RKT0_ENKUlRKT_RKT0_E_clIiiEEDaSE_SH_,@function
        .size           $_ZN7cutlass13device_kernelIN5flash19enable_sm80_to_sm89INS1_16FlashAttnBwdSm80INS1_25CollectiveMainloopBwdSm80ILi2ELi2EN4cute5tupleIJNS5_1CILi128EEES8_NS7_ILi64EEEEEENS_10bfloat16_tEfNS_4arch4Sm80ELb1ELb0ELb1ELb0ELb1ELb0ELb0ELb0ELi2ELi4ELi4ELi4ELb0EEENS1_24CollectiveEpilogueBwdGQAISA_fSD_Li256ELb0ELb1EEENS1_25SingleTileBwdLPTSchedulerILb0ELi128ELb1EEEEEEEEEvNT_6ParamsE$_ZZN4cute6detail9lift_diceINS_5tupleIJiNS_1CILi0EEEEEES5_EEDaRKT_RKT0_ENKUlRKT_RKT0_E_clIiiEEDaSE_SH_,($_ZN7cutlass13device_kernelIN5flash19enable_sm80_to_sm89INS1_16FlashAttnBwdSm80INS1_25CollectiveMainloopBwdSm80ILi2ELi2EN4cute5tupleIJNS5_1CILi128EEES8_NS7_ILi64EEEEEENS_10bfloat16_tEfNS_4arch4Sm80ELb1ELb0ELb1ELb0ELb1ELb0ELb0ELb0ELi2ELi4ELi4ELi4ELb0EEENS1_24CollectiveEpilogueBwdGQAISA_fSD_Li256ELb0ELb1EEENS1_25SingleTileBwdLPTSchedulerILb0ELi128ELb1EEEEEEEEEvNT_6ParamsE$_ZZN4cute6upcastILi2ENS_5tupleIJNS1_IJNS_1CILi1EEENS1_IJNS2_ILi2EEES4_S4_EEEEEES4_NS1_IJS4_S4_EEEEEENS1_IJNS1_IJNS2_ILi0EEENS1_IJS3_NS2_ILi512EEEiEEEEEENS2_ILi4096EEENS1_IJiNS2_ILi8192EEEEEEEEEEEDaRKT0_RKT1_ENKUlRKT_RKT0_E_clIS6_SC_EEDaSP_SS_ - $_ZN7cutlass13device_kernelIN5flash19enable_sm80_to_sm89INS1_16FlashAttnBwdSm80INS1_25CollectiveMainloopBwdSm80ILi2ELi2EN4cute5tupleIJNS5_1CILi128EEES8_NS7_ILi64EEEEEENS_10bfloat16_tEfNS_4arch4Sm80ELb1ELb0ELb1ELb0ELb1ELb0ELb0ELb0ELi2ELi4ELi4ELi4ELb0EEENS1_24CollectiveEpilogueBwdGQAISA_fSD_Li256ELb0ELb1EEENS1_25SingleTileBwdLPTSchedulerILb0ELi128ELb1EEEEEEEEEvNT_6ParamsE$_ZZN4cute6detail9lift_diceINS_5tupleIJiNS_1CILi0EEEEEES5_EEDaRKT_RKT0_ENKUlRKT_RKT0_E_clIiiEEDaSE_SH_)
$_ZN7cutlass13device_kernelIN5flash19enable_sm80_to_sm89INS1_16FlashAttnBwdSm80INS1_25CollectiveMainloopBwdSm80ILi2ELi2EN4cute5tupleIJNS5_1CILi128EEES8_NS7_ILi64EEEEEENS_10bfloat16_tEfNS_4arch4Sm80ELb1ELb0ELb1ELb0ELb1ELb0ELb0ELb0ELi2ELi4ELi4ELi4ELb0EEENS1_24CollectiveEpilogueBwdGQAISA_fSD_Li256ELb0ELb1EEENS1_25SingleTileBwdLPTSchedulerILb0ELi128ELb1EEEEEEEEEvNT_6ParamsE$_ZZN4cute6detail9lift_diceINS_5tupleIJiNS_1CILi0EEEEEES5_EEDaRKT_RKT0_ENKUlRKT_RKT0_E_clIiiEEDaSE_SH_:
        /* <DEDUP_REMOVED lines=8> */
        .type           $_ZN7cutlass13device_kernelIN5flash19enable_sm80_to_sm89INS1_16FlashAttnBwdSm80INS1_25CollectiveMainloopBwdSm80ILi2ELi2EN4cute5tupleIJNS5_1CILi128EEES8_NS7_ILi64EEEEEENS_10bfloat16_tEfNS_4arch4Sm80ELb1ELb0ELb1ELb0ELb1ELb0ELb0ELb0ELi2ELi4ELi4ELi4ELb0EEENS1_24CollectiveEpilogueBwdGQAISA_fSD_Li256ELb0ELb1EEENS1_25SingleTileBwdLPTSchedulerILb0ELi128ELb1EEEEEEEEEvNT_6ParamsE$_ZZN4cute6upcastILi2ENS_5tupleIJNS1_IJNS_1CILi1EEENS1_IJNS2_ILi2EEES4_S4_EEEEEES4_NS1_IJS4_S4_EEEEEENS1_IJNS1_IJNS2_ILi0EEENS1_IJS3_NS2_ILi512EEEiEEEEEENS2_ILi4096EEENS1_IJiNS2_ILi8192EEEEEEEEEEEDaRKT0_RKT1_ENKUlRKT_RKT0_E_clIS6_SC_EEDaSP_SS_,@function
        .size           $_ZN7cutlass13device_kernelIN5flash19enable_sm80_to_sm89INS1_16FlashAttnBwdSm80INS1_25CollectiveMainloopBwdSm80ILi2ELi2EN4cute5tupleIJNS5_1CILi128EEES8_NS7_ILi64EEEEEENS_10bfloat16_tEfNS_4arch4Sm80ELb1ELb0ELb1ELb0ELb1ELb0ELb0ELb0ELi2ELi4ELi4ELi4ELb0EEENS1_24CollectiveEpilogueBwdGQAISA_fSD_Li256ELb0ELb1EEENS1_25SingleTileBwdLPTSchedulerILb0ELi128ELb1EEEEEEEEEvNT_6ParamsE$_ZZN4cute6upcastILi2ENS_5tupleIJNS1_IJNS_1CILi1EEENS1_IJNS2_ILi2EEES4_S4_EEEEEES4_NS1_IJS4_S4_EEEEEENS1_IJNS1_IJNS2_ILi0EEENS1_IJS3_NS2_ILi512EEEiEEEEEENS2_ILi4096EEENS1_IJiNS2_ILi8192EEEEEEEEEEEDaRKT0_RKT1_ENKUlRKT_RKT0_E_clIS6_SC_EEDaSP_SS_,($_ZN7cutlass13device_kernelIN5flash19enable_sm80_to_sm89INS1_16FlashAttnBwdSm80INS1_25CollectiveMainloopBwdSm80ILi2ELi2EN4cute5tupleIJNS5_1CILi128EEES8_NS7_ILi64EEEEEENS_10bfloat16_tEfNS_4arch4Sm80ELb1ELb0ELb1ELb0ELb1ELb0ELb0ELb0ELi2ELi4ELi4ELi4ELb0EEENS1_24CollectiveEpilogueBwdGQAISA_fSD_Li256ELb0ELb1EEENS1_25SingleTileBwdLPTSchedulerILb0ELi128ELb1EEEEEEEEEvNT_6ParamsE$_ZZN4cute6upcastILi2ENS_5tupleIJNS1_IJNS_1CILi1EEENS1_IJNS2_ILi2EEES4_S4_EEEEEES4_NS1_IJS4_S4_EEEEEENS1_IJNS1_IJNS2_ILi0EEENS1_IJS3_NS2_ILi512EEEiEEEEEENS2_ILi4096EEENS1_IJiNS2_ILi8192EEEEEEEEEEEDaRKT0_RKT1_ENKUlRKT_RKT0_E_clIS7_SF_EEDaSP_SS_ - $_ZN7cutlass13device_kernelIN5flash19enable_sm80_to_sm89INS1_16FlashAttnBwdSm80INS1_25CollectiveMainloopBwdSm80ILi2ELi2EN4cute5tupleIJNS5_1CILi128EEES8_NS7_ILi64EEEEEENS_10bfloat16_tEfNS_4arch4Sm80ELb1ELb0ELb1ELb0ELb1ELb0ELb0ELb0ELi2ELi4ELi4ELi4ELb0EEENS1_24CollectiveEpilogueBwdGQAISA_fSD_Li256ELb0ELb1EEENS1_25SingleTileBwdLPTSchedulerILb0ELi128ELb1EEEEEEEEEvNT_6ParamsE$_ZZN4cute6upcastILi2ENS_5tupleIJNS1_IJNS_1CILi1EEENS1_IJNS2_ILi2EEES4_S4_EEEEEES4_NS1_IJS4_S4_EEEEEENS1_IJNS1_IJNS2_ILi0EEENS1_IJS3_NS2_ILi512EEEiEEEEEENS2_ILi4096EEENS1_IJiNS2_ILi8192EEEEEEEEEEEDaRKT0_RKT1_ENKUlRKT_RKT0_E_clIS6_SC_EEDaSP_SS_)
$_ZN7cutlass13device_kernelIN5flash19enable_sm80_to_sm89INS1_16FlashAttnBwdSm80INS1_25CollectiveMainloopBwdSm80ILi2ELi2EN4cute5tupleIJNS5_1CILi128EEES8_NS7_ILi64EEEEEENS_10bfloat16_tEfNS_4arch4Sm80ELb1ELb0ELb1ELb0ELb1ELb0ELb0ELb0ELi2ELi4ELi4ELi4ELb0EEENS1_24CollectiveEpilogueBwdGQAISA_fSD_Li256ELb0ELb1EEENS1_25SingleTileBwdLPTSchedulerILb0ELi128ELb1EEEEEEEEEvNT_6ParamsE$_ZZN4cute6upcastILi2ENS_5tupleIJNS1_IJNS_1CILi1EEENS1_IJNS2_ILi2EEES4_S4_EEEEEES4_NS1_IJS4_S4_EEEEEENS1_IJNS1_IJNS2_ILi0EEENS1_IJS3_NS2_ILi512EEEiEEEEEENS2_ILi4096EEENS1_IJiNS2_ILi8192EEEEEEEEEEEDaRKT0_RKT1_ENKUlRKT_RKT0_E_clIS6_SC_EEDaSP_SS_:
[----:B------:R-:W-:-:S06]  /*ead0*/  IADD3 R3, R42, -c[0x0][0x20], RZ ;  /* 0x800008002a037a10 */ /* 0x000fcc0007ffe0ff */
[----:B------:R-:W5:Y:S01]  /*eae0*/  LDL R3, [R3] ;  /* 0x0000000003037983 */ /* 0x000f620000100800 */
[----:B------:R-:W-:Y:S02]  /*eaf0*/  IADD3 R9, R1, 0x1380, RZ ;  /* 0x0000138001097810 */ /* 0x000fe40007ffe0ff */
[----:B------:R-:W-:Y:S02]  /*eb00*/  MOV R56, 0xeb40 ;  /* 0x0000eb4000387802 */ /* 0x000fe40000000f00 */
[----:B------:R-:W-:-:S04]  /*eb10*/  IADD3 R9, R9, c[0x0][0x20], RZ ;  /* 0x0000080009097a10 */ /* 0x000fc80007ffe0ff */
[----:B------:R-:W-:Y:S02]  /*eb20*/  IADD3 R10, R9, 0x4, RZ ;  /* 0x00000004090a7810 */ /* 0x000fe40007ffe0ff */
[----:B-----5:R-:W-:Y:S05]  /*eb30*/  CALL.REL.NOINC `($_ZN7cutlass13device_kernelIN5flash19enable_sm80_to_sm89INS1_16FlashAttnBwdSm80INS1_25CollectiveMainloopBwdSm80ILi2ELi2EN4cute5tupleIJNS5_1CILi128EEES8_NS7_ILi64EEEEEENS_10bfloat16_tEfNS_4arch4Sm80ELb1ELb0ELb1ELb0ELb1ELb0ELb0ELb0ELi2ELi4ELi4ELi4ELb0EEENS1_24CollectiveEpilogueBwdGQAISA_fSD_Li256ELb0ELb1EEENS1_25SingleTileBwdLPTSchedulerILb0ELi128ELb1EEEEEEEEEvNT_6ParamsE$_ZZN4cute6upcastILi2ENS_5tupleIJNS_1CILi1EEENS1_IJNS2_ILi2EEES4_S4_EEEEEENS1_IJNS2_ILi0EEENS1_IJS3_NS2_ILi512EEEiEEEEEEEEDaRKT0_RKT1_ENKUlRKT_RKT0_E_clIS5_S9_EEDaSJ_SM_) ;  /* 0x0000015000007944 */ /* 0x020fea0003c00000 */
[----:B------:R-:W-:Y:S02]  /*eb40*/  MOV R4, 0xeb60 ;  /* 0x0000eb6000047802 */ /* 0x000fe40000000f00 */
[----:B-1---5:R-:W-:Y:S05]  /*eb50*/  CALL.REL.NOINC `($_ZN7cutlass13device_kernelIN5flash19enable_sm80_to_sm89INS1_16FlashAttnBwdSm80INS1_25CollectiveMainloopBwdSm80ILi2ELi2EN4cute5tupleIJNS5_1CILi128EEES8_NS7_ILi64EEEEEENS_10bfloat16_tEfNS_4arch4Sm80ELb1ELb0ELb1ELb0ELb1ELb0ELb0ELb0ELi2ELi4ELi4ELi4ELb0EEENS1_24CollectiveEpilogueBwdGQAISA_fSD_Li256ELb0ELb1EEENS1_25SingleTileBwdLPTSchedulerILb0ELi128ELb1EEEEEEEEEvNT_6ParamsE$_ZN4cute3eso3ESOILb1ELb0EJNS_1CILi0EEENS_5tupleIJNS2_ILi1EEENS2_ILi256EEEiEEEEEC2ERKS3_RKS7_) ;  /* 0xffff8d0000007944 */ /* 0x022fea0003c3ffff */
[----:B-1----:R1:W5:Y:S01]  /*eb60*/  LDL R2, [R1+0x1384] ;  /* 0x0013840001027983 */ /* 0x0023620000100800 */
[----:B------:R-:W-:-:S03]  /*eb70*/  MOV R6, 0xeb90 ;  /* 0x0000eb9000067802 */ /* 0x000fc60000000f00 */
[----:B-1---5:R-:W-:Y:S05]  /*eb80*/  CALL.REL.NOINC `($_ZN7cutlass13device_kernelIN5flash19enable_sm80_to_sm89INS1_16FlashAttnBwdSm80INS1_25CollectiveMainloopBwdSm80ILi2ELi2EN4cute5tupleIJNS5_1CILi128EEES8_NS7_ILi64EEEEEENS_10bfloat16_tEfNS_4arch4Sm80ELb1ELb0ELb1ELb0ELb1ELb0ELb0ELb0ELi2ELi4ELi4ELi4ELb0EEENS1_24CollectiveEpilogueBwdGQAISA_fSD_Li256ELb0ELb1EEENS1_25SingleTileBwdLPTSchedulerILb0ELi128ELb1EEEEEEEEEvNT_6ParamsE$_ZN4cute5tupleIJNS0_IJNS_1CILi1EEENS0_IJS2_NS1_ILi2EEES3_EEEEEENS0_IJNS1_ILi0EEENS0_IJS2_NS1_ILi256EEEiEEEEEEEEC2ERKS5_RKS9_) ;  /* 0xffffbe4000007944 */ /* 0x022fea0003c3ffff */
[----:B------:R1:W5:Y:S01]  /*eb90*/  LDL R32, [R1+0x1380] ;  /* 0x0013800001207983 */ /* 0x0003620000100800 */
[----:B------:R-:W-:-:S04]  /*eba0*/  MOV R9, 0x0 ;  /* 0x0000000000097802 */ /* 0x000fc80000000f00 */
[----:B------:R-:W-:Y:S05]  /*ebb0*/  RET.REL.NODEC R8 `(_ZN7cutlass13device_kernelIN5flash19enable_sm80_to_sm89INS1_16FlashAttnBwdSm80INS1_25CollectiveMainloopBwdSm80ILi2ELi2EN4cute5tupleIJNS5_1CILi128EEES8_NS7_ILi64EEEEEENS_10bfloat16_tEfNS_4arch4Sm80ELb1ELb0ELb1ELb0ELb1ELb0ELb0ELb0ELi2ELi4ELi4ELi4ELb0EEENS1_24CollectiveEpilogueBwdGQAISA_fSD_Li256ELb0ELb1EEENS1_25SingleTileBwdLPTSchedulerILb0ELi128ELb1EEEEEEEEEvNT_6ParamsE) ;  /* 0xffff144008007950 */ /* 0x000fea0003c3ffff */
        .type           $_ZN7cutlass13device_kernelIN5flash19enable_sm80_to_sm89INS1_16FlashAttnBwdSm80INS1_25CollectiveMainloopBwdSm80ILi2ELi2EN4cute5tupleIJNS5_1CILi128EEES8_NS7_ILi64EEEEEENS_10bfloat16_tEfNS_4arch4Sm80ELb1ELb0ELb1ELb0ELb1ELb0ELb0ELb0ELi2ELi4ELi4ELi4ELb0EEENS1_24CollectiveEpilogueBwdGQAISA_fSD_Li256ELb0ELb1EEENS1_25SingleTileBwdLPTSchedulerILb0ELi128ELb1EEEEEEEEEvNT_6ParamsE$_ZZN4cute6upcastILi2ENS_5tupleIJNS1_IJNS_1CILi1EEENS1_IJNS2_ILi2EEES4_S4_EEEEEES4_NS1_IJS4_S4_EEEEEENS1_IJNS1_IJNS2_ILi0EEENS1_IJS3_NS2_ILi512EEEiEEEEEENS2_ILi4096EEENS1_IJiNS2_ILi8192EEEEEEEEEEEDaRKT0_RKT1_ENKUlRKT_RKT0_E_clIS7_SF_EEDaSP_SS_,@function
        .size           $_ZN7cutlass13device_kernelIN5flash19enable_sm80_to_sm89INS1_16FlashAttnBwdSm80INS1_25CollectiveMainloopBwdSm80ILi2ELi2EN4cute5tupleIJNS5_1CILi128EEES8_NS7_ILi64EEEEEENS_10bfloat16_tEfNS_4arch4Sm80ELb1ELb0ELb1ELb0ELb1ELb0ELb0ELb0ELi2ELi4ELi4ELi4ELb0EEENS1_24CollectiveEpilogueBwdGQAISA_fSD_Li256ELb0ELb1EEENS1_25SingleTileBwdLPTSchedulerILb0ELi128ELb1EEEEEEEEEvNT_6ParamsE$_ZZN4cute6upcastILi2ENS_5tupleIJNS1_IJNS_1CILi1EEENS1_IJNS2_ILi2EEES4_S4_EEEEEES4_NS1_IJS4_S4_EEEEEENS1_IJNS1_IJNS2_ILi0EEENS1_IJS3_NS2_ILi512EEEiEEEEEENS2_ILi4096EEENS1_IJiNS2_ILi8192EEEEEEEEEEEDaRKT0_RKT1_ENKUlRKT_RKT0_E_clIS7_SF_EEDaSP_SS_,($_ZN7cutlass13device_kernelIN5flash19enable_sm80_to_sm89INS1_16FlashAttnBwdSm80INS1_25CollectiveMainloopBwdSm80ILi2ELi2EN4cute5tupleIJNS5_1CILi128EEES8_NS7_ILi64EEEEEENS_10bfloat16_tEfNS_4arch4Sm80ELb1ELb0ELb1ELb0ELb1ELb0ELb0ELb0ELi2ELi4ELi4ELi4ELb0EEENS1_24CollectiveEpilogueBwdGQAISA_fSD_Li256ELb0ELb1EEENS1_25SingleTileBwdLPTSchedulerILb0ELi128ELb1EEEEEEEEEvNT_6ParamsE$_ZZN4cute6upcastILi2ENS_5tupleIJNS_1CILi1EEENS1_IJNS2_ILi2EEES4_S4_EEEEEENS1_IJNS2_ILi0EEENS1_IJS3_NS2_ILi512EEEiEEEEEEEEDaRKT0_RKT1_ENKUlRKT_RKT0_E_clIS5_S9_EEDaSJ_SM_ - $_ZN7cutlass13device_kernelIN5flash19enable_sm80_to_sm89INS1_16FlashAttnBwdSm80INS1_25CollectiveMainloopBwdSm80ILi2ELi2EN4cute5tupleIJNS5_1CILi128EEES8_NS7_ILi64EEEEEENS_10bfloat16_tEfNS_4arch4Sm80ELb1ELb0ELb1ELb0ELb1ELb0ELb0ELb0ELi2ELi4ELi4ELi4ELb0EEENS1_24CollectiveEpilogueBwdGQAISA_fSD_Li256ELb0ELb1EEENS1_25SingleTileBwdLPTSchedulerILb0ELi128ELb1EEEEEEEEEvNT_6ParamsE$_ZZN4cute6upcastILi2ENS_5tupleIJNS1_IJNS_1CILi1EEENS1_IJNS2_ILi2EEES4_S4_EEEEEES4_NS1_IJS4_S4_EEEEEENS1_IJNS1_IJNS2_ILi0EEENS1_IJS3_NS2_ILi512EEEiEEEEEENS2_ILi4096EEENS1_IJiNS2_ILi8192EEEEEEEEEEEDaRKT0_RKT1_ENKUlRKT_RKT0_E_clIS7_SF_EEDaSP_SS_)
$_ZN7cutlass13device_kernelIN5flash19enable_sm80_to_sm89INS1_16FlashAttnBwdSm80INS1_25CollectiveMainloopBwdSm80ILi2ELi2EN4cute5tupleIJNS5_1CILi128EEES8_NS7_ILi64EEEEEENS_10bfloat16_tEfNS_4arch4Sm80ELb1ELb0ELb1ELb0ELb1ELb0ELb0ELb0ELi2ELi4ELi4ELi4ELb0EEENS1_24CollectiveEpilogueBwdGQAISA_fSD_Li256ELb0ELb1EEENS1_25SingleTileBwdLPTSchedulerILb0ELi128ELb1EEEEEEEEEvNT_6ParamsE$_ZZN4cute6upcastILi2ENS_5tupleIJNS1_IJNS_1CILi1EEENS1_IJNS2_ILi2EEES4_S4_EEEEEES4_NS1_IJS4_S4_EEEEEENS1_IJNS1_IJNS2_ILi0EEENS1_IJS3_NS2_ILi512EEEiEEEEEENS2_ILi4096EEENS1_IJiNS2_ILi8192EEEEEEEEEEEDaRKT0_RKT1_ENKUlRKT_RKT0_E_clIS7_SF_EEDaSP_SS_:
[----:B------:R-:W-:Y:S02]  /*ebc0*/  IADD3 R8, R1, 0x1380, RZ ;  /* 0x0000138001087810 */ /* 0x000fe40007ffe0ff */
[----:B------:R-:W-:Y:S02]  /*ebd0*/  MOV R54, 0xec10 ;  /* 0x0000ec1000367802 */ /* 0x000fe40000000f00 */
[----:B------:R-:W-:-:S04]  /*ebe0*/  IADD3 R8, R8, c[0x0][0x20], RZ ;  /* 0x0000080008087a10 */ /* 0x000fc80007ffe0ff */
[----:B------:R-:W-:Y:S02]  /*ebf0*/  IADD3 R9, R8, 0x4, RZ ;  /* 0x0000000408097810 */ /* 0x000fe40007ffe0ff */
[----:B------:R-:W-:Y:S05]  /*ec00*/  CALL.REL.NOINC `($_ZN7cutlass13device_kernelIN5flash19enable_sm80_to_sm89INS1_16FlashAttnBwdSm80INS1_25CollectiveMainloopBwdSm80ILi2ELi2EN4cute5tupleIJNS5_1CILi128EEES8_NS7_ILi64EEEEEENS_10bfloat16_tEfNS_4arch4Sm80ELb1ELb0ELb1ELb0ELb1ELb0ELb0ELb0ELi2ELi4ELi4ELi4ELb0EEENS1_24CollectiveEpilogueBwdGQAISA_fSD_Li256ELb0ELb1EEENS1_25SingleTileBwdLPTSchedulerILb0ELi128ELb1EEEEEEEEEvNT_6ParamsE$_ZZN4cute6upcastILi2ENS_5tupleIJNS_1CILi2EEES3_EEENS1_IJiNS2_ILi8192EEEEEEEEDaRKT0_RKT1_ENKUlRKT_RKT0_E_clIS3_iEEDaSF_SI_) ;  /* 0x0000015000007944 */ /* 0x000fea0003c00000 */
[----:B------:R-:W-:Y:S02]  /*ec10*/  MOV R4, 0xec30 ;  /* 0x0000ec3000047802 */ /* 0x000fe40000000f00 */
[----:B-1---5:R-:W-:Y:S05]  /*ec20*/  CALL.REL.NOINC `($_ZN7cutlass13device_kernelIN5flash19enable_sm80_to_sm89INS1_16FlashAttnBwdSm80INS1_25CollectiveMainloopBwdSm80ILi2ELi2EN4cute5tupleIJNS5_1CILi128EEES8_NS7_ILi64EEEEEENS_10bfloat16_tEfNS_4arch4Sm80ELb1ELb0ELb1ELb0ELb1ELb0ELb0ELb0ELi2ELi4ELi4ELi4ELb0EEENS1_24CollectiveEpilogueBwdGQAISA_fSD_Li256ELb0ELb1EEENS1_25SingleTileBwdLPTSchedulerILb0ELi128ELb1EEEEEEEEEvNT_6ParamsE$_ZN4cute3eso3ESOILb0ELb1EJiNS_1CILi4096EEEEEC2ERKiRKS3_) ;  /* 0xffff86b000007944 */ /* 0x022fea0003c3ffff */
[----:B-1----:R1:W5:Y:S01]  /*ec30*/  LDL R2, [R1+0x1384] ;  /* 0x0013840001027983 */ /* 0x0023620000100800 */
[----:B------:R-:W-:-:S03]  /*ec40*/  MOV R6, 0xec60 ;  /* 0x0000ec6000067802 */ /* 0x000fc60000000f00 */
[----:B-1---5:R-:W-:Y:S05]  /*ec50*/  CALL.REL.NOINC `($_ZN7cutlass13device_kernelIN5flash19enable_sm80_to_sm89INS1_16FlashAttnBwdSm80INS1_25CollectiveMainloopBwdSm80ILi2ELi2EN4cute5tupleIJNS5_1CILi128EEES8_NS7_ILi64EEEEEENS_10bfloat16_tEfNS_4arch4Sm80ELb1ELb0ELb1ELb0ELb1ELb0ELb0ELb0ELi2ELi4ELi4ELi4ELb0EEENS1_24CollectiveEpilogueBwdGQAISA_fSD_Li256ELb0ELb1EEENS1_25SingleTileBwdLPTSchedulerILb0ELi128ELb1EEEEEEEEEvNT_6ParamsE$_ZN4cute5tupleIJNS0_IJNS_1CILi2EEES2_EEENS0_IJiNS1_ILi4096EEEEEEEEC2ERKS3_RKS5_) ;  /* 0xffffbee000007944 */ /* 0x022fea0003c3ffff */
[----:B------:R1:W5:Y:S01]  /*ec60*/  LDL R2, [R1+0x1380] ;  /* 0x0013800001027983 */ /* 0x0003620000100800 */
[----:B------:R-:W-:-:S04]  /*ec70*/  MOV R11, 0x0 ;  /* 0x00000000000b7802 */ /* 0x000fc80000000f00 */
[----:B------:R-:W-:Y:S05]  /*ec80*/  RET.REL.NODEC R10 `(_ZN7cutlass13device_kernelIN5flash19enable_sm80_to_sm89INS1_16FlashAttnBwdSm80INS1_25CollectiveMainloopBwdSm80ILi2ELi2EN4cute5tupleIJNS5_1CILi128EEES8_NS7_ILi64EEEEEENS_10bfloat16_tEfNS_4arch4Sm80ELb1ELb0ELb1ELb0ELb1ELb0ELb0ELb0ELi2ELi4ELi4ELi4ELb0EEENS1_24CollectiveEpilogueBwdGQAISA_fSD_Li256ELb0ELb1EEENS1_25SingleTileBwdLPTSchedulerILb0ELi128ELb1EEEEEEEEEvNT_6ParamsE) ;  /* 0xffff13700a007950 */ /* 0x000fea0003c3ffff */
        .type           $_ZN7cutlass13device_kernelIN5flash19enable_sm80_to_sm89INS1_16FlashAttnBwdSm80INS1_25CollectiveMainloopBwdSm80ILi2ELi2EN4cute5tupleIJNS5_1CILi128EEES8_NS7_ILi64EEEEEENS_10bfloat16_tEfNS_4arch4Sm80ELb1ELb0ELb1ELb0ELb1ELb0ELb0ELb0ELi2ELi4ELi4ELi4ELb0EEENS1_24CollectiveEpilogueBwdGQAISA_fSD_Li256ELb0ELb1EEENS1_25SingleTileBwdLPTSchedulerILb0ELi128ELb1EEEEEEEEEvNT_6ParamsE$_ZZN4cute6upcastILi2ENS_5tupleIJNS_1CILi1EEENS1_IJNS2_ILi2EEES4_S4_EEEEEENS1_IJNS2_ILi0EEENS1_IJS3_NS2_ILi512EEEiEEEEEEEEDaRKT0_RKT1_ENKUlRKT_RKT0_E_clIS5_S9_EEDaSJ_SM_,@function
        .size           $_ZN7cutlass13device_kernelIN5flash19enable_sm80_to_sm89INS1_16FlashAttnBwdSm80INS1_25CollectiveMainloopBwdSm80ILi2ELi2EN4cute5tupleIJNS5_1CILi128EEES8_NS7_ILi64EEEEEENS_10bfloat16_tEfNS_4arch4Sm80ELb1ELb0ELb1ELb0ELb1ELb0ELb0ELb0ELi2ELi4ELi4ELi4ELb0EEENS1_24CollectiveEpilogueBwdGQAISA_fSD_Li256ELb0ELb1EEENS1_25SingleTileBwdLPTSchedulerILb0ELi128ELb1EEEEEEEEEvNT_6ParamsE$_ZZN4cute6upcastILi2ENS_5tupleIJNS_1CILi1EEENS1_IJNS2_ILi2EEES4_S4_EEEEEENS1_IJNS2_ILi0EEENS1_IJS3_NS2_ILi512EEEiEEEEEEEEDaRKT0_RKT1_ENKUlRKT_RKT0_E_clIS5_S9_EEDaSJ_SM_,($_ZN7cutlass13device_kernelIN5flash19enable_sm80_to_sm89INS1_16FlashAttnBwdSm80INS1_25CollectiveMainloopBwdSm80ILi2ELi2EN4cute5tupleIJNS5_1CILi128EEES8_NS7_ILi64EEEEEENS_10bfloat16_tEfNS_4arch4Sm80ELb1ELb0ELb1ELb0ELb1ELb0ELb0ELb0ELi2ELi4ELi4ELi4ELb0EEENS1_24CollectiveEpilogueBwdGQAISA_fSD_Li256ELb0ELb1EEENS1_25SingleTileBwdLPTSchedulerILb0ELi128ELb1EEEEEEEEEvNT_6ParamsE$_ZZN4cute6upcastILi2ENS_5tupleIJNS_1CILi2EEES3_EEENS1_IJiNS2_ILi8192EEEEEEEEDaRKT0_RKT1_ENKUlRKT_RKT0_E_clIS3_iEEDaSF_SI_ - $_ZN7cutlass13device_kernelIN5flash19enable_sm80_to_sm89INS1_16FlashAttnBwdSm80INS1_25CollectiveMainloopBwdSm80ILi2ELi2EN4cute5tupleIJNS5_1CILi128EEES8_NS7_ILi64EEEEEENS_10bfloat16_tEfNS_4arch4Sm80ELb1ELb0ELb1ELb0ELb1ELb0ELb0ELb0ELi2ELi4ELi4ELi4ELb0EEENS1_24CollectiveEpilogueBwdGQAISA_fSD_Li256ELb0ELb1EEENS1_25SingleTileBwdLPTSchedulerILb0ELi128ELb1EEEEEEEEEvNT_6ParamsE$_ZZN4cute6upcastILi2ENS_5tupleIJNS_1CILi1EEENS1_IJNS2_ILi2EEES4_S4_EEEEEENS1_IJNS2_ILi0EEENS1_IJS3_NS2_ILi512EEEiEEEEEEEEDaRKT0_RKT1_ENKUlRKT_RKT0_E_clIS5_S9_EEDaSJ_SM_)
$_ZN7cutlass13device_kernelIN5flash19enable_sm80_to_sm89INS1_16FlashAttnBwdSm80INS1_25CollectiveMainloopBwdSm80ILi2ELi2EN4cute5tupleIJNS5_1CILi128EEES8_NS7_ILi64EEEEEENS_10bfloat16_tEfNS_4arch4Sm80ELb1ELb0ELb1ELb0ELb1ELb0ELb0ELb0ELi2ELi4ELi4ELi4ELb0EEENS1_24CollectiveEpilogueBwdGQAISA_fSD_Li256ELb0ELb1EEENS1_25SingleTileBwdLPTSchedulerILb0ELi128ELb1EEEEEEEEEvNT_6ParamsE$_ZZN4cute6upcastILi2ENS_5tupleIJNS_1CILi1EEENS1_IJNS2_ILi2EEES4_S4_EEEEEENS1_IJNS2_ILi0EEENS1_IJS3_NS2_ILi512EEEiEEEEEEEEDaRKT0_RKT1_ENKUlRKT_RKT0_E_clIS5_S9_EEDaSJ_SM_:
[----:B------:R-:W-:Y:S02]  /*ec90*/  IADD3 R11, R1, 0x1388, RZ ;  /* 0x00001388010b7810 */ /* 0x000fe40007ffe0ff */
[----:B------:R-:W-:Y:S02]  /*eca0*/  MOV R54, 0xece0 ;  /* 0x0000ece000367802 */ /* 0x000fe40000000f00 */
[----:B------:R-:W-:-:S04]  /*ecb0*/  IADD3 R11, R11, c[0x0][0x20], RZ ;  /* 0x000008000b0b7a10 */ /* 0x000fc80007ffe0ff */
[----:B------:R-:W-:Y:S02]  /*ecc0*/  IADD3 R32, R11, 0x4, RZ ;  /* 0x000000040b207810 */ /* 0x000fe40007ffe0ff */
[----:B------:R-:W-:Y:S05]  /*ecd0*/  CALL.REL.NOINC `($_ZN7cutlass13device_kernelIN5flash19enable_sm80_to_sm89INS1_16FlashAttnBwdSm80INS1_25CollectiveMainloopBwdSm80ILi2ELi2EN4cute5tupleIJNS5_1CILi128EEES8_NS7_ILi64EEEEEENS_10bfloat16_tEfNS_4arch4Sm80ELb1ELb0ELb1ELb0ELb1ELb0ELb0ELb0ELi2ELi4ELi4ELi4ELb0EEENS1_24CollectiveEpilogueBwdGQAISA_fSD_Li256ELb0ELb1EEENS1_25SingleTileBwdLPTSchedulerILb0ELi128ELb1EEEEEEEEEvNT_6ParamsE$_ZZN4cute6upcastILi2ENS_5tupleIJNS_1CILi2EEES3_S3_EEENS1_IJNS2_ILi1EEENS2_ILi512EEEiEEEEEDaRKT0_RKT1_ENKUlRKT_RKT0_E_clIS3_iEEDaSG_SJ_) ;  /* 0x0000011000007944 */ /* 0x000fea0003c00000 */
[----:B------:R-:W-:Y:S02]  /*ece0*/  MOV R4, 0xed00 ;  /* 0x0000ed0000047802 */ /* 0x000fe40000000f00 */
[----:B-1---5:R-:W-:Y:S05]  /*ecf0*/  CALL.REL.NOINC `($_ZN7cutlass13device_kernelIN5flash19enable_sm80_to_sm89INS1_16FlashAttnBwdSm80INS1_25CollectiveMainloopBwdSm80ILi2ELi2EN4cute5tupleIJNS5_1CILi128EEES8_NS7_ILi64EEEEEENS_10bfloat16_tEfNS_4arch4Sm80ELb1ELb0ELb1ELb0ELb1ELb0ELb0ELb0ELi2ELi4ELi4ELi4ELb0EEENS1_24CollectiveEpilogueBwdGQAISA_fSD_Li256ELb0ELb1EEENS1_25SingleTileBwdLPTSchedulerILb0ELi128ELb1EEEEEEEEEvNT_6ParamsE$_ZN4cute3eso3ESOILb1ELb0EJNS_1CILi1EEENS2_ILi256EEEiEEC2ERKS3_RKS4_RKi) ;  /* 0xffff8ce000007944 */ /* 0x022fea0003c3ffff */
[----:B-1----:R1:W5:Y:S01]  /*ed00*/  LDL R2, [R1+0x138c] ;  /* 0x00138c0001027983 */ /* 0x0023620000100800 */
[----:B------:R-:W-:-:S03]  /*ed10*/  MOV R6, 0xed30 ;  /* 0x0000ed3000067802 */ /* 0x000fc60000000f00 */
[----:B-1---5:R-:W-:Y:S05]  /*ed20*/  CALL.REL.NOINC `($_ZN7cutlass13device_kernelIN5flash19enable_sm80_to_sm89INS1_16FlashAttnBwdSm80INS1_25CollectiveMainloopBwdSm80ILi2ELi2EN4cute5tupleIJNS5_1CILi128EEES8_NS7_ILi64EEEEEENS_10bfloat16_tEfNS_4arch4Sm80ELb1ELb0ELb1ELb0ELb1ELb0ELb0ELb0ELi2ELi4ELi4ELi4ELb0EEENS1_24CollectiveEpilogueBwdGQAISA_fSD_Li256ELb0ELb1EEENS1_25SingleTileBwdLPTSchedulerILb0ELi128ELb1EEEEEEEEEvNT_6ParamsE$_ZN4cute5tupleIJNS0_IJNS_1CILi1EEENS1_ILi2EEES3_EEENS0_IJS2_NS1_ILi256EEEiEEEEEC2ERKS4_RKS6_) ;  /* 0xffffbd3000007944 */ /* 0x022fea0003c3ffff */
[----:B------:R1:W5:Y:S01]  /*ed30*/  LDL R2, [R1+0x1388] ;  /* 0x0013880001027983 */ /* 0x0003620000100800 */
[----:B------:R-:W-:-:S04]  /*ed40*/  MOV R57, 0x0 ;  /* 0x0000000000397802 */ /* 0x000fc80000000f00 */
[----:B------:R-:W-:Y:S05]  /*ed50*/  RET.REL.NODEC R56 `(_ZN7cutlass13device_kernelIN5flash19enable_sm80_to_sm89INS1_16FlashAttnBwdSm80INS1_25CollectiveMainloopBwdSm80ILi2ELi2EN4cute5tupleIJNS5_1CILi128EEES8_NS7_ILi64EEEEEENS_10bfloat16_tEfNS_4arch4Sm80ELb1ELb0ELb1ELb0ELb1ELb0ELb0ELb0ELi2ELi4ELi4ELi4ELb0EEENS1_24CollectiveEpilogueBwdGQAISA_fSD_Li256ELb0ELb1EEENS1_25SingleTileBwdLPTSchedulerILb0ELi128ELb1EEEEEEEEEvNT_6ParamsE) ;  /* 0xffff12a038007950 */ /* 0x000fea0003c3ffff */
        .type           $_ZN7cutlass13device_kernelIN5flash19enable_sm80_to_sm89INS1_16FlashAttnBwdSm80INS1_25CollectiveMainloopBwdSm80ILi2ELi2EN4cute5tupleIJNS5_1CILi128EEES8_NS7_ILi64EEEEEENS_10bfloat16_tEfNS_4arch4Sm80ELb1ELb0ELb1ELb0ELb1ELb0ELb0ELb0ELi2ELi4ELi4ELi4ELb0EEENS1_24CollectiveEpilogueBwdGQAISA_fSD_Li256ELb0ELb1EEENS1_25SingleTileBwdLPTSchedulerILb0ELi128ELb1EEEEEEEEEvNT_6ParamsE$_ZZN4cute6upcastILi2ENS_5tupleIJNS_1CILi2EEES3_EEENS1_IJiNS2_ILi8192EEEEEEEEDaRKT0_RKT1_ENKUlRKT_RKT0_E_clIS3_iEEDaSF_SI_,@function
        .size           $_ZN7cutlass13device_kernelIN5flash19enable_sm80_to_sm89INS1_16FlashAttnBwdSm80INS1_25CollectiveMainloopBwdSm80ILi2ELi2EN4cute5tupleIJNS5_1CILi128EEES8_NS7_ILi64EEEEEENS_10bfloat16_tEfNS_4arch4Sm80ELb1ELb0ELb1ELb0ELb1ELb0ELb0ELb0ELi2ELi4ELi4ELi4ELb0EEENS1_24CollectiveEpilogueBwdGQAISA_fSD_Li256ELb0ELb1EEENS1_25SingleTileBwdLPTSchedulerILb0ELi128ELb1EEEEEEEEEvNT_6ParamsE$_ZZN4cute6upcastILi2ENS_5tupleIJNS_1CILi2EEES3_EEENS1_IJiNS2_ILi8192EEEEEEEEDaRKT0_RKT1_ENKUlRKT_RKT0_E_clIS3_iEEDaSF_SI_,($_ZN7cutlass13device_kernelIN5flash19enable_sm80_to_sm89INS1_16FlashAttnBwdSm80INS1_25CollectiveMainloopBwdSm80ILi2ELi2EN4cute5tupleIJNS5_1CILi128EEES8_NS7_ILi64EEEEEENS_10bfloat16_tEfNS_4arch4Sm80ELb1ELb0ELb1ELb0ELb1ELb0ELb0ELb0ELi2ELi4ELi4ELi4ELb0EEENS1_24CollectiveEpilogueBwdGQAISA_fSD_Li256ELb0ELb1EEENS1_25SingleTileBwdLPTSchedulerILb0ELi128ELb1EEEEEEEEEvNT_6ParamsE$_ZZN4cute6upcastILi2ENS_5tupleIJNS_1CILi2EEES3_S3_EEENS1_IJNS2_ILi1EEENS2_ILi512EEEiEEEEEDaRKT0_RKT1_ENKUlRKT_RKT0_E_clIS3_iEEDaSG_SJ_ - $_ZN7cutlass13device_kernelIN5flash19enable_sm80_to_sm89INS1_16FlashAttnBwdSm80INS1_25CollectiveMainloopBwdSm80ILi2ELi2EN4cute5tupleIJNS5_1CILi128EEES8_NS7_ILi64EEEEEENS_10bfloat16_tEfNS_4arch4Sm80ELb1ELb0ELb1ELb0ELb1ELb0ELb0ELb0ELi2ELi4ELi4ELi4ELb0EEENS1_24CollectiveEpilogueBwdGQAISA_fSD_Li256ELb0ELb1EEENS1_25SingleTileBwdLPTSchedulerILb0ELi128ELb1EEEEEEEEEvNT_6ParamsE$_ZZN4cute6upcastILi2ENS_5tupleIJNS_1CILi2EEES3_EEENS1_IJiNS2_ILi8192EEEEEEEEDaRKT0_RKT1_ENKUlRKT_RKT0_E_clIS3_iEEDaSF_SI_)
$_ZN7cutlass13device_kernelIN5flash19enable_sm80_to_sm89INS1_16FlashAttnBwdSm80INS1_25CollectiveMainloopBwdSm80ILi2ELi2EN4cute5tupleIJNS5_1CILi128EEES8_NS7_ILi64EEEEEENS_10bfloat16_tEfNS_4arch4Sm80ELb1ELb0ELb1ELb0ELb1ELb0ELb0ELb0ELi2ELi4ELi4ELi4ELb0EEENS1_24CollectiveEpilogueBwdGQAISA_fSD_Li256ELb0ELb1EEENS1_25SingleTileBwdLPTSchedulerILb0ELi128ELb1EEEEEEEEEvNT_6ParamsE$_ZZN4cute6upcastILi2ENS_5tupleIJNS_1CILi2EEES3_EEENS1_IJiNS2_ILi8192EEEEEEEEDaRKT0_RKT1_ENKUlRKT_RKT0_E_clIS3_iEEDaSF_SI_:
[----:B------:R-:W-:Y:S02]  /*ed60*/  LEA.HI R3, R3, R3, RZ, 0x1 ;  /* 0x0000000303037211 */ /* 0x000fe400078f08ff */
[----:B------:R-:W-:Y:S02]  /*ed70*/  IADD3 R2, R1, 0x1388, RZ ;  /* 0x0000138801027810 */ /* 0x000fe40007ffe0ff */
[----:B------:R-:W-:Y:S02]  /*ed80*/  SHF.R.S32.HI R3, RZ, 0x1, R3 ;  /* 0x00000001ff037819 */ /* 0x000fe40000011403 */
[----:B------:R-:W-:Y:S02]  /*ed90*/  IADD3 R2, R2, c[0x0][0x20], RZ ;  /* 0x0000080002027a10 */ /* 0x000fe40007ffe0ff */
[----:B------:R-:W-:Y:S02]  /*eda0*/  MOV R6, 0xedc0 ;  /* 0x0000edc000067802 */ /* 0x000fe40000000f00 */
[----:B------:R-:W-:Y:S05]  /*edb0*/  CALL.REL.NOINC `($_ZN7cutlass13device_kernelIN5flash19enable_sm80_to_sm89INS1_16FlashAttnBwdSm80INS1_25CollectiveMainloopBwdSm80ILi2ELi2EN4cute5tupleIJNS5_1CILi128EEES8_NS7_ILi64EEEEEENS_10bfloat16_tEfNS_4arch4Sm80ELb1ELb0ELb1ELb0ELb1ELb0ELb0ELb0ELi2ELi4ELi4ELi4ELb0EEENS1_24CollectiveEpilogueBwdGQAISA_fSD_Li256ELb0ELb1EEENS1_25SingleTileBwdLPTSchedulerILb0ELi128ELb1EEEEEEEEEvNT_6ParamsE$_ZN4cute5tupleIJNS_1CILi2EEEiEEC2ERKS2_RKi) ;  /* 0xffffc01000007944 */ /* 0x000fea0003c3ffff */
[----:B------:R1:W5:Y:S01]  /*edc0*/  LDL R2, [R1+0x1388] ;  /* 0x0013880001027983 */ /* 0x0003620000100800 */
[----:B------:R-:W-:-:S04]  /*edd0*/  MOV R55, 0x0 ;  /* 0x0000000000377802 */ /* 0x000fc80000000f00 */
[----:B------:R-:W-:Y:S05]  /*ede0*/  RET.REL.NODEC R54 `(_ZN7cutlass13device_kernelIN5flash19enable_sm80_to_sm89INS1_16FlashAttnBwdSm80INS1_25CollectiveMainloopBwdSm80ILi2ELi2EN4cute5tupleIJNS5_1CILi128EEES8_NS7_ILi64EEEEEENS_10bfloat16_tEfNS_4arch4Sm80ELb1ELb0ELb1ELb0ELb1ELb0ELb0ELb0ELi2ELi4ELi4ELi4ELb0EEENS1_24CollectiveEpilogueBwdGQAISA_fSD_Li256ELb0ELb1EEENS1_25SingleTileBwdLPTSchedulerILb0ELi128ELb1EEEEEEEEEvNT_6ParamsE) ;  /* 0xffff121036007950 */ /* 0x000fea0003c3ffff */
        .type           $_ZN7cutlass13device_kernelIN5flash19enable_sm80_to_sm89INS1_16FlashAttnBwdSm80INS1_25CollectiveMainloopBwdSm80ILi2ELi2EN4cute5tupleIJNS5_1CILi128EEES8_NS7_ILi64EEEEEENS_10bfloat16_tEfNS_4arch4Sm80ELb1ELb0ELb1ELb0ELb1ELb0ELb0ELb0ELi2ELi4ELi4ELi4ELb0EEENS1_24CollectiveEpilogueBwdGQAISA_fSD_Li256ELb0ELb1EEENS1_25SingleTileBwdLPTSchedulerILb0ELi128ELb1EEEEEEEEEvNT_6ParamsE$_ZZN4cute6upcastILi2ENS_5tupleIJNS_1CILi2EEES3_S3_EEENS1_IJNS2_ILi1EEENS2_ILi512EEEiEEEEEDaRKT0_RKT1_ENKUlRKT_RKT0_E_clIS3_iEEDaSG_SJ_,@function
        .size           $_ZN7cutlass13device_kernelIN5flash19enable_sm80_to_sm89INS1_16FlashAttnBwdSm80INS1_25CollectiveMainloopBwdSm80ILi2ELi2EN4cute5tupleIJNS5_1CILi128EEES8_NS7_ILi64EEEEEENS_10bfloat16_tEfNS_4arch4Sm80ELb1ELb0ELb1ELb0ELb1ELb0ELb0ELb0ELi2ELi4ELi4ELi4ELb0EEENS1_24CollectiveEpilogueBwdGQAISA_fSD_Li256ELb0ELb1EEENS1_25SingleTileBwdLPTSchedulerILb0ELi128ELb1EEEEEEEEEvNT_6ParamsE$_ZZN4cute6upcastILi2ENS_5tupleIJNS_1CILi2EEES3_S3_EEENS1_IJNS2_ILi1EEENS2_ILi512EEEiEEEEEDaRKT0_RKT1_ENKUlRKT_RKT0_E_clIS3_iEEDaSG_SJ_,($_ZN7cutlass13device_kernelIN5flash19enable_sm80_to_sm89INS1_16FlashAttnBwdSm80INS1_25CollectiveMainloopBwdSm80ILi2ELi2EN4cute5tupleIJNS5_1CILi128EEES8_NS7_ILi64EEEEEENS_10bfloat16_tEfNS_4arch4Sm80ELb1ELb0ELb1ELb0ELb1ELb0ELb0ELb0ELi2ELi4ELi4ELi4ELb0EEENS1_24CollectiveEpilogueBwdGQAISA_fSD_Li256ELb0ELb1EEENS1_25SingleTileBwdLPTSchedulerILb0ELi128ELb1EEEEEEEEEvNT_6ParamsE$_ZZN4cute7crd2crdINS_5tupleIJiiiNS_1CILi0EEEEEENS1_IJNS2_ILi32EEENS2_ILi4EEENS2_ILi2EEENS2_ILi1EEEEEENS1_IJS8_S8_S8_S8_EEEEEDaRKT_RKT0_RKT1_ENKUlRKT_RKT0_RKT1_E_clIiS5_S8_EEDaSM_SP_SS_ - $_ZN7cutlass13device_kernelIN5flash19enable_sm80_to_sm89INS1_16FlashAttnBwdSm80INS1_25CollectiveMainloopBwdSm80ILi2ELi2EN4cute5tupleIJNS5_1CILi128EEES8_NS7_ILi64EEEEEENS_10bfloat16_tEfNS_4arch4Sm80ELb1ELb0ELb1ELb0ELb1ELb0ELb0ELb0ELi2ELi4ELi4ELi4ELb0EEENS1_24CollectiveEpilogueBwdGQAISA_fSD_Li256ELb0ELb1EEENS1_25SingleTileBwdLPTSchedulerILb0ELi128ELb1EEEEEEEEEvNT_6ParamsE$_ZZN4cute6upcastILi2ENS_5tupleIJNS_1CILi2EEES3_S3_EEENS1_IJNS2_ILi1EEENS2_ILi512EEEiEEEEEDaRKT0_RKT1_ENKUlRKT_RKT0_E_clIS3_iEEDaSG_SJ_)
$_ZN7cutlass13device_kernelIN5flash19enable_sm80_to_sm89INS1_16FlashAttnBwdSm80INS1_25CollectiveMainloopBwdSm80ILi2ELi2EN4cute5tupleIJNS5_1CILi128EEES8_NS7_ILi64EEEEEENS_10bfloat16_tEfNS_4arch4Sm80ELb1ELb0ELb1ELb0ELb1ELb0ELb0ELb0ELi2ELi4ELi4ELi4ELb0EEENS1_24CollectiveEpilogueBwdGQAISA_fSD_Li256ELb0ELb1EEENS1_25SingleTileBwdLPTSchedulerILb0ELi128ELb1EEEEEEEEEvNT_6ParamsE$_ZZN4cute6upcastILi2ENS_5tupleIJNS_1CILi2EEES3_S3_EEENS1_IJNS2_ILi1EEENS2_ILi512EEEiEEEEEDaRKT0_RKT1_ENKUlRKT_RKT0_E_clIS3_iEEDaSG_SJ_:
        /* <DEDUP_REMOVED lines=9> */
        .type           $_ZN7cutlass13device_kernelIN5flash19enable_sm80_to_sm89INS1_16FlashAttnBwdSm80INS1_25CollectiveMainloopBwdSm80ILi2ELi2EN4cute5tupleIJNS5_1CILi128EEES8_NS7_ILi64EEEEEENS_10bfloat16_tEfNS_4arch4Sm80ELb1ELb0ELb1ELb0ELb1ELb0ELb0ELb0ELi2ELi4ELi4ELi4ELb0EEENS1_24CollectiveEpilogueBwdGQAISA_fSD_Li256ELb0ELb1EEENS1_25SingleTileBwdLPTSchedulerILb0ELi128ELb1EEEEEEEEEvNT_6ParamsE$_ZZN4cute7crd2crdINS_5tupleIJiiiNS_1CILi0EEEEEENS1_IJNS2_ILi32EEENS2_ILi4EEENS2_ILi2EEENS2_ILi1EEEEEENS1_IJS8_S8_S8_S8_EEEEEDaRKT_RKT0_RKT1_ENKUlRKT_RKT0_RKT1_E_clIiS5_S8_EEDaSM_SP_SS_,@function
        .size           $_ZN7cutlass13device_kernelIN5flash19enable_sm80_to_sm89INS1_16FlashAttnBwdSm80INS1_25CollectiveMainloopBwdSm80ILi2ELi2EN4cute5tupleIJNS5_1CILi128EEES8_NS7_ILi64EEEEEENS_10bfloat16_tEfNS_4arch4Sm80ELb1ELb0ELb1ELb0ELb1ELb0ELb0ELb0ELi2ELi4ELi4ELi4ELb0EEENS1_24CollectiveEpilogueBwdGQAISA_fSD_Li256ELb0ELb1EEENS1_25SingleTileBwdLPTSchedulerILb0ELi128ELb1EEEEEEEEEvNT_6ParamsE$_ZZN4cute7crd2crdINS_5tupleIJiiiNS_1CILi0EEEEEENS1_IJNS2_ILi32EEENS2_ILi4EEENS2_ILi2EEENS2_ILi1EEEEEENS1_IJS8_S8_S8_S8_EEEEEDaRKT_RKT0_RKT1_ENKUlRKT_RKT0_RKT1_E_clIiS5_S8_EEDaSM_SP_SS_,($_ZN7cutlass13device_kernelIN5flash19enable_sm80_to_sm89INS1_16FlashAttnBwdSm80INS1_25CollectiveMainloopBwdSm80ILi2ELi2EN4cute5tupleIJNS5_1CILi128EEES8_NS7_ILi64EEEEEENS_10bfloat16_tEfNS_4arch4Sm80ELb1ELb0ELb1ELb0ELb1ELb0ELb0ELb0ELi2ELi4ELi4ELi4ELb0EEENS1_24CollectiveEpilogueBwdGQAISA_fSD_Li256ELb0ELb1EEENS1_25SingleTileBwdLPTSchedulerILb0ELi128ELb1EEEEEEEEEvNT_6ParamsE$_ZZN4cute7crd2crdINS_5tupleIJiiiNS_1CILi0EEEEEENS1_IJNS2_ILi32EEENS2_ILi4EEENS2_ILi2EEENS2_ILi1EEEEEENS1_IJS8_S8_S8_S8_EEEEEDaRKT_RKT0_RKT1_ENKUlRKT_RKT0_RKT1_E_clIiS6_S8_EEDaSM_SP_SS_ - $_ZN7cutlass13device_kernelIN5flash19enable_sm80_to_sm89INS1_16FlashAttnBwdSm80INS1_25CollectiveMainloopBwdSm80ILi2ELi2EN4cute5tupleIJNS5_1CILi128EEES8_NS7_ILi64EEEEEENS_10bfloat16_tEfNS_4arch4Sm80ELb1ELb0ELb1ELb0ELb1ELb0ELb0ELb0ELi2ELi4ELi4ELi4ELb0EEENS1_24CollectiveEpilogueBwdGQAISA_fSD_Li256ELb0ELb1EEENS1_25SingleTileBwdLPTSchedulerILb0ELi128ELb1EEEEEEEEEvNT_6ParamsE$_ZZN4cute7crd2crdINS_5tupleIJiiiNS_1CILi0EEEEEENS1_IJNS2_ILi32EEENS2_ILi4EEENS2_ILi2EEENS2_ILi1EEEEEENS1_IJS8_S8_S8_S8_EEEEEDaRKT_RKT0_RKT1_ENKUlRKT_RKT0_RKT1_E_clIiS5_S8_EEDaSM_SP_SS_)
$_ZN7cutlass13device_kernelIN5flash19enable_sm80_to_sm89INS1_16FlashAttnBwdSm80INS1_25CollectiveMainloopBwdSm80ILi2ELi2EN4cute5tupleIJNS5_1CILi128EEES8_NS7_ILi64EEEEEENS_10bfloat16_tEfNS_4arch4Sm80ELb1ELb0ELb1ELb0ELb1ELb0ELb0ELb0ELi2ELi4ELi4ELi4ELb0EEENS1_24CollectiveEpilogueBwdGQAISA_fSD_Li256ELb0ELb1EEENS1_25SingleTileBwdLPTSchedulerILb0ELi128ELb1EEEEEEEEEvNT_6ParamsE$_ZZN4cute7crd2crdINS_5tupleIJiiiNS_1CILi0EEEEEENS1_IJNS2_ILi32EEENS2_ILi4EEENS2_ILi2EEENS2_ILi1EEEEEENS1_IJS8_S8_S8_S8_EEEEEDaRKT_RKT0_RKT1_ENKUlRKT_RKT0_RKT1_E_clIiS5_S8_EEDaSM_SP_SS_:
[----:B------:R-:W-:Y:S02]  /*ee80*/  MOV R8, R4 ;  /* 0x0000000400087202 */ /* 0x000fe40000000f00 */
[----:B------:R-:W-:-:S04]  /*ee90*/  MOV R9, 0x0 ;  /* 0x0000000000097802 */ /* 0x000fc80000000f00 */
[----:B------:R-:W-:Y:S05]  /*eea0*/  RET.REL.NODEC R8 `(_ZN7cutlass13device_kernelIN5flash19enable_sm80_to_sm89INS1_16FlashAttnBwdSm80INS1_25CollectiveMainloopBwdSm80ILi2ELi2EN4cute5tupleIJNS5_1CILi128EEES8_NS7_ILi64EEEEEENS_10bfloat16_tEfNS_4arch4Sm80ELb1ELb0ELb1ELb0ELb1ELb0ELb0ELb0ELi2ELi4ELi4ELi4ELb0EEENS1_24CollectiveEpilogueBwdGQAISA_fSD_Li256ELb0ELb1EEENS1_25SingleTileBwdLPTSchedulerILb0ELi128ELb1EEEEEEEEEvNT_6ParamsE) ;  /* 0xffff115008007950 */ /* 0x000fea0003c3ffff */
        .type           $_ZN7cutlass13device_kernelIN5flash19enable_sm80_to_sm89INS1_16FlashAttnBwdSm80INS1_25CollectiveMainloopBwdSm80ILi2ELi2EN4cute5tupleIJNS5_1CILi128EEES8_NS7_ILi64EEEEEENS_10bfloat16_tEfNS_4arch4Sm80ELb1ELb0ELb1ELb0ELb1ELb0ELb0ELb0ELi2ELi4ELi4ELi4ELb0EEENS1_24CollectiveEpilogueBwdGQAISA_fSD_Li256ELb0ELb1EEENS1_25SingleTileBwdLPTSchedulerILb0ELi128ELb1EEEEEEEEEvNT_6ParamsE$_ZZN4cute7crd2crdINS_5tupleIJiiiNS_1CILi0EEEEEENS1_IJNS2_ILi32EEENS2_ILi4EEENS2_ILi2EEENS2_ILi1EEEEEENS1_IJS8_S8_S8_S8_EEEEEDaRKT_RKT0_RKT1_ENKUlRKT_RKT0_RKT1_E_clIiS6_S8_EEDaSM_SP_SS_,@function
        .size           $_ZN7cutlass13device_kernelIN5flash19enable_sm80_to_sm89INS1_16FlashAttnBwdSm80INS1_25CollectiveMainloopBwdSm80ILi2ELi2EN4cute5tupleIJNS5_1CILi128EEES8_NS7_ILi64EEEEEENS_10bfloat16_tEfNS_4arch4Sm80ELb1ELb0ELb1ELb0ELb1ELb0ELb0ELb0ELi2ELi4ELi4ELi4ELb0EEENS1_24CollectiveEpilogueBwdGQAISA_fSD_Li256ELb0ELb1EEENS1_25SingleTileBwdLPTSchedulerILb0ELi128ELb1EEEEEEEEEvNT_6ParamsE$_ZZN4cute7crd2crdINS_5tupleIJiiiNS_1CILi0EEEEEENS1_IJNS2_ILi32EEENS2_ILi4EEENS2_ILi2EEENS2_ILi1EEEEEENS1_IJS8_S8_S8_S8_EEEEEDaRKT_RKT0_RKT1_ENKUlRKT_RKT0_RKT1_E_clIiS6_S8_EEDaSM_SP_SS_,($_ZN7cutlass13device_kernelIN5flash19enable_sm80_to_sm89INS1_16FlashAttnBwdSm80INS1_25CollectiveMainloopBwdSm80ILi2ELi2EN4cute5tupleIJNS5_1CILi128EEES8_NS7_ILi64EEEEEENS_10bfloat16_tEfNS_4arch4Sm80ELb1ELb0ELb1ELb0ELb1ELb0ELb0ELb0ELi2ELi4ELi4ELi4ELb0EEENS1_24CollectiveEpilogueBwdGQAISA_fSD_Li256ELb0ELb1EEENS1_25SingleTileBwdLPTSchedulerILb0ELi128ELb1EEEEEEEEEvNT_6ParamsE$_ZZN4cute7crd2crdINS_5tupleIJiiiNS_1CILi0EEEEEENS1_IJNS2_ILi32EEENS2_ILi4EEENS2_ILi2EEENS2_ILi1EEEEEENS1_IJS8_S8_S8_S8_EEEEEDaRKT_RKT0_RKT1_ENKUlRKT_RKT0_RKT1_E_clIiS7_S8_EEDaSM_SP_SS_ - $_ZN7cutlass13device_kernelIN5flash19enable_sm80_to_sm89INS1_16FlashAttnBwdSm80INS1_25CollectiveMainloopBwdSm80ILi2ELi2EN4cute5tupleIJNS5_1CILi128EEES8_NS7_ILi64EEEEEENS_10bfloat16_tEfNS_4arch4Sm80ELb1ELb0ELb1ELb0ELb1ELb0ELb0ELb0ELi2ELi4ELi4ELi4ELb0EEENS1_24CollectiveEpilogueBwdGQAISA_fSD_Li256ELb0ELb1EEENS1_25SingleTileBwdLPTSchedulerILb0ELi128ELb1EEEEEEEEEvNT_6ParamsE$_ZZN4cute7crd2crdINS_5tupleIJiiiNS_1CILi0EEEEEENS1_IJNS2_ILi32EEENS2_ILi4EEENS2_ILi2EEENS2_ILi1EEEEEENS1_IJS8_S8_S8_S8_EEEEEDaRKT_RKT0_RKT1_ENKUlRKT_RKT0_RKT1_E_clIiS6_S8_EEDaSM_SP_SS_)
$_ZN7cutlass13device_kernelIN5flash19enable_sm80_to_sm89INS1_16FlashAttnBwdSm80INS1_25CollectiveMainloopBwdSm80ILi2ELi2EN4cute5tupleIJNS5_1CILi128EEES8_NS7_ILi64EEEEEENS_10bfloat16_tEfNS_4arch4Sm80ELb1ELb0ELb1ELb0ELb1ELb0ELb0ELb0ELi2ELi4ELi4ELi4ELb0EEENS1_24CollectiveEpilogueBwdGQAISA_fSD_Li256ELb0ELb1EEENS1_25SingleTileBwdLPTSchedulerILb0ELi128ELb1EEEEEEEEEvNT_6ParamsE$_ZZN4cute7crd2crdINS_5tupleIJiiiNS_1CILi0EEEEEENS1_IJNS2_ILi32EEENS2_ILi4EEENS2_ILi2EEENS2_ILi1EEEEEENS1_IJS8_S8_S8_S8_EEEEEDaRKT_RKT0_RKT1_ENKUlRKT_RKT0_RKT1_E_clIiS6_S8_EEDaSM_SP_SS_:
[----:B------:R-:W-:Y:S02]  /*eeb0*/  MOV R10, R2 ;  /* 0x00000002000a7202 */ /* 0x000fe40000000f00 */
[----:B------:R-:W-:-:S04]  /*eec0*/  MOV R11, 0x0 ;  /* 0x00000000000b7802 */ /* 0x000fc80000000f00 */
[----:B------:R-:W-:Y:S05]  /*eed0*/  RET.REL.NODEC R10 `(_ZN7cutlass13device_kernelIN5flash19enable_sm80_to_sm89INS1_16FlashAttnBwdSm80INS1_25CollectiveMainloopBwdSm80ILi2ELi2EN4cute5tupleIJNS5_1CILi128EEES8_NS7_ILi64EEEEEENS_10bfloat16_tEfNS_4arch4Sm80ELb1ELb0ELb1ELb0ELb1ELb0ELb0ELb0ELi2ELi4ELi4ELi4ELb0EEENS1_24CollectiveEpilogueBwdGQAISA_fSD_Li256ELb0ELb1EEENS1_25SingleTileBwdLPTSchedulerILb0ELi128ELb1EEEEEEEEEvNT_6ParamsE) ;  /* 0xffff11200a007950 */ /* 0x000fea0003c3ffff */
        .type           $_ZN7cutlass13device_kernelIN5flash19enable_sm80_to_sm89INS1_16FlashAttnBwdSm80INS1_25CollectiveMainloopBwdSm80ILi2ELi2EN4cute5tupleIJNS5_1CILi128EEES8_NS7_ILi64EEEEEENS_10bfloat16_tEfNS_4arch4Sm80ELb1ELb0ELb1ELb0ELb1ELb0ELb0ELb0ELi2ELi4ELi4ELi4ELb0EEENS1_24CollectiveEpilogueBwdGQAISA_fSD_Li256ELb0ELb1EEENS1_25SingleTileBwdLPTSchedulerILb0ELi128ELb1EEEEEEEEEvNT_6ParamsE$_ZZN4cute7crd2crdINS_5tupleIJiiiNS_1CILi0EEEEEENS1_IJNS2_ILi32EEENS2_ILi4EEENS2_ILi2EEENS2_ILi1EEEEEENS1_IJS8_S8_S8_S8_EEEEEDaRKT_RKT0_RKT1_ENKUlRKT_RKT0_RKT1_E_clIiS7_S8_EEDaSM_SP_SS_,@function
        .size           $_ZN7cutlass13device_kernelIN5flash19enable_sm80_to_sm89INS1_16FlashAttnBwdSm80INS1_25CollectiveMainloopBwdSm80ILi2ELi2EN4cute5tupleIJNS5_1CILi128EEES8_NS7_ILi64EEEEEENS_10bfloat16_tEfNS_4arch4Sm80ELb1ELb0ELb1ELb0ELb1ELb0ELb0ELb0ELi2ELi4ELi4ELi4ELb0EEENS1_24CollectiveEpilogueBwdGQAISA_fSD_Li256ELb0ELb1EEENS1_25SingleTileBwdLPTSchedulerILb0ELi128ELb1EEEEEEEEEvNT_6ParamsE$_ZZN4cute7crd2crdINS_5tupleIJiiiNS_1CILi0EEEEEENS1_IJNS2_ILi32EEENS2_ILi4EEENS2_ILi2EEENS2_ILi1EEEEEENS1_IJS8_S8_S8_S8_EEEEEDaRKT_RKT0_RKT1_ENKUlRKT_RKT0_RKT1_E_clIiS7_S8_EEDaSM_SP_SS_,($_ZN7cutlass13device_kernelIN5flash19enable_sm80_to_sm89INS1_16FlashAttnBwdSm80INS1_25CollectiveMainloopBwdSm80ILi2ELi2EN4cute5tupleIJNS5_1CILi128EEES8_NS7_ILi64EEEEEENS_10bfloat16_tEfNS_4arch4Sm80ELb1ELb0ELb1ELb0ELb1ELb0ELb0ELb0ELi2ELi4ELi4ELi4ELb0EEENS1_24CollectiveEpilogueBwdGQAISA_fSD_Li256ELb0ELb1EEENS1_25SingleTileBwdLPTSchedulerILb0ELi128ELb1EEEEEEEEEvNT_6ParamsE$_ZZN4cute7flattenINS_5tupleIJNS1_IJNS_1CILi0EEENS1_IJNS2_ILi1EEENS2_ILi512EEEiEEEEEENS2_ILi4096EEENS1_IJiNS2_ILi8192EEEEEEEEEEEDaRKT_ENKUlRKT_E_clIS7_EEDaSH_ - $_ZN7cutlass13device_kernelIN5flash19enable_sm80_to_sm89INS1_16FlashAttnBwdSm80INS1_25CollectiveMainloopBwdSm80ILi2ELi2EN4cute5tupleIJNS5_1CILi128EEES8_NS7_ILi64EEEEEENS_10bfloat16_tEfNS_4arch4Sm80ELb1ELb0ELb1ELb0ELb1ELb0ELb0ELb0ELi2ELi4ELi4ELi4ELb0EEENS1_24CollectiveEpilogueBwdGQAISA_fSD_Li256ELb0ELb1EEENS1_25SingleTileBwdLPTSchedulerILb0ELi128ELb1EEEEEEEEEvNT_6ParamsE$_ZZN4cute7crd2crdINS_5tupleIJiiiNS_1CILi0EEEEEENS1_IJNS2_ILi32EEENS2_ILi4EEENS2_ILi2EEENS2_ILi1EEEEEENS1_IJS8_S8_S8_S8_EEEEEDaRKT_RKT0_RKT1_ENKUlRKT_RKT0_RKT1_E_clIiS7_S8_EEDaSM_SP_SS_)
$_ZN7cutlass13device_kernelIN5flash19enable_sm80_to_sm89INS1_16FlashAttnBwdSm80INS1_25CollectiveMainloopBwdSm80ILi2ELi2EN4cute5tupleIJNS5_1CILi128EEES8_NS7_ILi64EEEEEENS_10bfloat16_tEfNS_4arch4Sm80ELb1ELb0ELb1ELb0ELb1ELb0ELb0ELb0ELi2ELi4ELi4ELi4ELb0EEENS1_24CollectiveEpilogueBwdGQAISA_fSD_Li256ELb0ELb1EEENS1_25SingleTileBwdLPTSchedulerILb0ELi128ELb1EEEEEEEEEvNT_6ParamsE$_ZZN4cute7crd2crdINS_5tupleIJiiiNS_1CILi0EEEEEENS1_IJNS2_ILi32EEENS2_ILi4EEENS2_ILi2EEENS2_ILi1EEEEEENS1_IJS8_S8_S8_S8_EEEEEDaRKT_RKT0_RKT1_ENKUlRKT_RKT0_RKT1_E_clIiS7_S8_EEDaSM_SP_SS_:
[----:B------:R-:W-:-:S04]  /*eee0*/  MOV R3, 0x0 ;  /* 0x0000000000037802 */ /* 0x000fc80000000f00 */
[----:B------:R-:W-:Y:S05]  /*eef0*/  RET.REL.NODEC R2 `(_ZN7cutlass13device_kernelIN5flash19enable_sm80_to_sm89INS1_16FlashAttnBwdSm80INS1_25CollectiveMainloopBwdSm80ILi2ELi2EN4cute5tupleIJNS5_1CILi128EEES8_NS7_ILi64EEEEEENS_10bfloat16_tEfNS_4arch4Sm80ELb1ELb0ELb1ELb0ELb1ELb0ELb0ELb0ELi2ELi4ELi4ELi4ELb0EEENS1_24CollectiveEpilogueBwdGQAISA_fSD_Li256ELb0ELb1EEENS1_25SingleTileBwdLPTSchedulerILb0ELi128ELb1EEEEEEEEEvNT_6ParamsE) ;  /* 0xffff110002007950 */ /* 0x000fea0003c3ffff */
        .type           $_ZN7cutlass13device_kernelIN5flash19enable_sm80_to_sm89INS1_16FlashAttnBwdSm80INS1_25CollectiveMainloopBwdSm80ILi2ELi2EN4cute5tupleIJNS5_1CILi128EEES8_NS7_ILi64EEEEEENS_10bfloat16_tEfNS_4arch4Sm80ELb1ELb0ELb1ELb0ELb1ELb0ELb0ELb0ELi2ELi4ELi4ELi4ELb0EEENS1_24CollectiveEpilogueBwdGQAISA_fSD_Li256ELb0ELb1EEENS1_25SingleTileBwdLPTSchedulerILb0ELi128ELb1EEEEEEEEEvNT_6ParamsE$_ZZN4cute7flattenINS_5tupleIJNS1_IJNS_1CILi0EEENS1_IJNS2_ILi1EEENS2_ILi512EEEiEEEEEENS2_ILi4096EEENS1_IJiNS2_ILi8192EEEEEEEEEEEDaRKT_ENKUlRKT_E_clIS7_EEDaSH_,@function
        .size           $_ZN7cutlass13device_kernelIN5flash19enable_sm80_to_sm89INS1_16FlashAttnBwdSm80INS1_25CollectiveMainloopBwdSm80ILi2ELi2EN4cute5tupleIJNS5_1CILi128EEES8_NS7_ILi64EEEEEENS_10bfloat16_tEfNS_4arch4Sm80ELb1ELb0ELb1ELb0ELb1ELb0ELb0ELb0ELi2ELi4ELi4ELi4ELb0EEENS1_24CollectiveEpilogueBwdGQAISA_fSD_Li256ELb0ELb1EEENS1_25SingleTileBwdLPTSchedulerILb0ELi128ELb1EEEEEEEEEvNT_6ParamsE$_ZZN4cute7flattenINS_5tupleIJNS1_IJNS_1CILi0EEENS1_IJNS2_ILi1EEENS2_ILi512EEEiEEEEEENS2_ILi4096EEENS1_IJiNS2_ILi8192EEEEEEEEEEEDaRKT_ENKUlRKT_E_clIS7_EEDaSH_,($_ZN7cutlass13device_kernelIN5flash19enable_sm80_to_sm89INS1_16FlashAttnBwdSm80INS1_25CollectiveMainloopBwdSm80ILi2ELi2EN4cute5tupleIJNS5_1CILi128EEES8_NS7_ILi64EEEEEENS_10bfloat16_tEfNS_4arch4Sm80ELb1ELb0ELb1ELb0ELb1ELb0ELb0ELb0ELi2ELi4ELi4ELi4ELb0EEENS1_24CollectiveEpilogueBwdGQAISA_fSD_Li256ELb0ELb1EEENS1_25SingleTileBwdLPTSchedulerILb0ELi128ELb1EEEEEEEEEvNT_6ParamsE$_ZZN4cute7flattenINS_5tupleIJNS1_IJNS_1CILi0EEENS1_IJNS2_ILi1EEENS2_ILi512EEEiEEEEEENS2_ILi4096EEENS1_IJiNS2_ILi8192EEEEEEEEEEEDaRKT_ENKUlRKT_E_clISA_EEDaSH_ - $_ZN7cutlass13device_kernelIN5flash19enable_sm80_to_sm89INS1_16FlashAttnBwdSm80INS1_25CollectiveMainloopBwdSm80ILi2ELi2EN4cute5tupleIJNS5_1CILi128EEES8_NS7_ILi64EEEEEENS_10bfloat16_tEfNS_4arch4Sm80ELb1ELb0ELb1ELb0ELb1ELb0ELb0ELb0ELi2ELi4ELi4ELi4ELb0EEENS1_24CollectiveEpilogueBwdGQAISA_fSD_Li256ELb0ELb1EEENS1_25SingleTileBwdLPTSchedulerILb0ELi128ELb1EEEEEEEEEvNT_6ParamsE$_ZZN4cute7flattenINS_5tupleIJNS1_IJNS_1CILi0EEENS1_IJNS2_ILi1EEENS2_ILi512EEEiEEEEEENS2_ILi4096EEENS1_IJiNS2_ILi8192EEEEEEEEEEEDaRKT_ENKUlRKT_E_clIS7_EEDaSH_)
$_ZN7cutlass13device_kernelIN5flash19enable_sm80_to_sm89INS1_16FlashAttnBwdSm80INS1_25CollectiveMainloopBwdSm80ILi2ELi2EN4cute5tupleIJNS5_1CILi128EEES8_NS7_ILi64EEEEEENS_10bfloat16_tEfNS_4arch4Sm80ELb1ELb0ELb1ELb0ELb1ELb0ELb0ELb0ELi2ELi4ELi4ELi4ELb0EEENS1_24CollectiveEpilogueBwdGQAISA_fSD_Li256ELb0ELb1EEENS1_25SingleTileBwdLPTSchedulerILb0ELi128ELb1EEEEEEEEEvNT_6ParamsE$_ZZN4cute7flattenINS_5tupleIJNS1_IJNS_1CILi0EEENS1_IJNS2_ILi1EEENS2_ILi512EEEiEEEEEENS2_ILi4096EEENS1_IJiNS2_ILi8192EEEEEEEEEEEDaRKT_ENKUlRKT_E_clIS7_EEDaSH_:
[----:B------:R-:W-:-:S06]  /*ef00*/  IADD3 R3, R42, -c[0x0][0x20], RZ ;  /* 0x800008002a037a10 */ /* 0x000fcc0007ffe0ff */
[----:B------:R-:W5:Y:S01]  /*ef10*/  LDL R3, [R3] ;  /* 0x0000000003037983 */ /* 0x000f620000100800 */
[----:B------:R-:W-:-:S03]  /*ef20*/  MOV R2, 0xef40 ;  /* 0x0000ef4000027802 */ /* 0x000fc60000000f00 */
[----:B-----5:R-:W-:Y:S05]  /*ef30*/  CALL.REL.NOINC `($_ZN7cutlass13device_kernelIN5flash19enable_sm80_to_sm89INS1_16FlashAttnBwdSm80INS1_25CollectiveMainloopBwdSm80ILi2ELi2EN4cute5tupleIJNS5_1CILi128EEES8_NS7_ILi64EEEEEENS_10bfloat16_tEfNS_4arch4Sm80ELb1ELb0ELb1ELb0ELb1ELb0ELb0ELb0ELi2ELi4ELi4ELi4ELb0EEENS1_24CollectiveEpilogueBwdGQAISA_fSD_Li256ELb0ELb1EEENS1_25SingleTileBwdLPTSchedulerILb0ELi128ELb1EEEEEEEEEvNT_6ParamsE$_ZZN4cute16flatten_to_tupleINS_5tupleIJNS_1CILi0EEENS1_IJNS2_ILi1EEENS2_ILi512EEEiEEEEEEEEDaRKT_ENKUlRKT_E_clIS6_EEDaSD_) ;  /* 0xffffd3f000007944 */ /* 0x020fea0003c3ffff */
[----:B------:R-:W-:Y:S02]  /*ef40*/  MOV R10, 0xef60 ;  /* 0x0000ef60000a7802 */ /* 0x000fe40000000f00 */
[----:B------:R-:W-:Y:S05]  /*ef50*/  CALL.REL.NOINC `($_ZN7cutlass13device_kernelIN5flash19enable_sm80_to_sm89INS1_16FlashAttnBwdSm80INS1_25CollectiveMainloopBwdSm80ILi2ELi2EN4cute5tupleIJNS5_1CILi128EEES8_NS7_ILi64EEEEEENS_10bfloat16_tEfNS_4arch4Sm80ELb1ELb0ELb1ELb0ELb1ELb0ELb0ELb0ELi2ELi4ELi4ELi4ELb0EEENS1_24CollectiveEpilogueBwdGQAISA_fSD_Li256ELb0ELb1EEENS1_25SingleTileBwdLPTSchedulerILb0ELi128ELb1EEEEEEEEEvNT_6ParamsE$_ZZN4cute12filter_tupleINS_5tupleIJNS_1CILi0EEENS1_IJNS2_ILi1EEENS2_ILi512EEEiEEEEEEZNS_16flatten_to_tupleIS7_EEDaRKT_EUlRKT_E_EEDaSB_OT0_ENKUlDpSE_E_clIJNS1_IJS3_EEES6_EEEDaSI_) ;  /* 0xffffc80000007944 */ /* 0x000fea0003c3ffff */
[----:B-----5:R-:W-:Y:S02]  /*ef60*/  MOV R10, R2 ;  /* 0x00000002000a7202 */ /* 0x020fe40000000f00 */
[----:B------:R-:W-:Y:S02]  /*ef70*/  MOV R2, R6 ;  /* 0x0000000600027202 */ /* 0x000fe40000000f00 */
[----:B------:R-:W-:-:S04]  /*ef80*/  MOV R3, 0x0 ;  /* 0x0000000000037802 */ /* 0x000fc80000000f00 */
[----:B------:R-:W-:Y:S05]  /*ef90*/  RET.REL.NODEC R2 `(_ZN7cutlass13device_kernelIN5flash19enable_sm80_to_sm89INS1_16FlashAttnBwdSm80INS1_25CollectiveMainloopBwdSm80ILi2ELi2EN4cute5tupleIJNS5_1CILi128EEES8_NS7_ILi64EEEEEENS_10bfloat16_tEfNS_4arch4Sm80ELb1ELb0ELb1ELb0ELb1ELb0ELb0ELb0ELi2ELi4ELi4ELi4ELb0EEENS1_24CollectiveEpilogueBwdGQAISA_fSD_Li256ELb0ELb1EEENS1_25SingleTileBwdLPTSchedulerILb0ELi128ELb1EEEEEEEEEvNT_6ParamsE) ;  /* 0xffff106002007950 */ /* 0x000fea0003c3ffff */
        .type           $_ZN7cutlass13device_kernelIN5flash19enable_sm80_to_sm89INS1_16FlashAttnBwdSm80INS1_25CollectiveMainloopBwdSm80ILi2ELi2EN4cute5tupleIJNS5_1CILi128EEES8_NS7_ILi64EEEEEENS_10bfloat16_tEfNS_4arch4Sm80ELb1ELb0ELb1ELb0ELb1ELb0ELb0ELb0ELi2ELi4ELi4ELi4ELb0EEENS1_24CollectiveEpilogueBwdGQAISA_fSD_Li256ELb0ELb1EEENS1_25SingleTileBwdLPTSchedulerILb0ELi128ELb1EEEEEEEEEvNT_6ParamsE$_ZZN4cute7flattenINS_5tupleIJNS1_IJNS_1CILi0EEENS1_IJNS2_ILi1EEENS2_ILi512EEEiEEEEEENS2_ILi4096EEENS1_IJiNS2_ILi8192EEEEEEEEEEEDaRKT_ENKUlRKT_E_clISA_EEDaSH_,@function
        .size           $_ZN7cutlass13device_kernelIN5flash19enable_sm80_to_sm89INS1_16FlashAttnBwdSm80INS1_25CollectiveMainloopBwdSm80ILi2ELi2EN4cute5tupleIJNS5_1CILi128EEES8_NS7_ILi64EEEEEENS_10bfloat16_tEfNS_4arch4Sm80ELb1ELb0ELb1ELb0ELb1ELb0ELb0ELb0ELi2ELi4ELi4ELi4ELb0EEENS1_24CollectiveEpilogueBwdGQAISA_fSD_Li256ELb0ELb1EEENS1_25SingleTileBwdLPTSchedulerILb0ELi128ELb1EEEEEEEEEvNT_6ParamsE$_ZZN4cute7flattenINS_5tupleIJNS1_IJNS_1CILi0EEENS1_IJNS2_ILi1EEENS2_ILi512EEEiEEEEEENS2_ILi4096EEENS1_IJiNS2_ILi8192EEEEEEEEEEEDaRKT_ENKUlRKT_E_clISA_EEDaSH_,($_ZN7cutlass13device_kernelIN5flash19enable_sm80_to_sm89INS1_16FlashAttnBwdSm80INS1_25CollectiveMainloopBwdSm80ILi2ELi2EN4cute5tupleIJNS5_1CILi128EEES8_NS7_ILi64EEEEEENS_10bfloat16_tEfNS_4arch4Sm80ELb1ELb0ELb1ELb0ELb1ELb0ELb0ELb0ELi2ELi4ELi4ELi4ELb0EEENS1_24CollectiveEpilogueBwdGQAISA_fSD_Li256ELb0ELb1EEENS1_25SingleTileBwdLPTSchedulerILb0ELi128ELb1EEEEEEEEEvNT_6ParamsE$_ZZN4cute7flattenINS_5tupleIJNS_1CILi1EEENS1_IJNS2_ILi8EEEiiEEENS2_ILi64EEENS1_IJiNS2_ILi144EEENS2_ILi288EEEEEENS2_ILi512EEEEEEEEDaRKT_ENKUlRKT_E_clIS5_EEDaSH_ - $_ZN7cutlass13device_kernelIN5flash19enable_sm80_to_sm89INS1_16FlashAttnBwdSm80INS1_25CollectiveMainloopBwdSm80ILi2ELi2EN4cute5tupleIJNS5_1CILi128EEES8_NS7_ILi64EEEEEENS_10bfloat16_tEfNS_4arch4Sm80ELb1ELb0ELb1ELb0ELb1ELb0ELb0ELb0ELi2ELi4ELi4ELi4ELb0EEENS1_24CollectiveEpilogueBwdGQAISA_fSD_Li256ELb0ELb1EEENS1_25SingleTileBwdLPTSchedulerILb0ELi128ELb1EEEEEEEEEvNT_6ParamsE$_ZZN4cute7flattenINS_5tupleIJNS1_IJNS_1CILi0EEENS1_IJNS2_ILi1EEENS2_ILi512EEEiEEEEEENS2_ILi4096EEENS1_IJiNS2_ILi8192EEEEEEEEEEEDaRKT_ENKUlRKT_E_clISA_EEDaSH_)
$_ZN7cutlass13device_kernelIN5flash19enable_sm80_to_sm89INS1_16FlashAttnBwdSm80INS1_25CollectiveMainloopBwdSm80ILi2ELi2EN4cute5tupleIJNS5_1CILi128EEES8_NS7_ILi64EEEEEENS_10bfloat16_tEfNS_4arch4Sm80ELb1ELb0ELb1ELb0ELb1ELb0ELb0ELb0ELi2ELi4ELi4ELi4ELb0EEENS1_24CollectiveEpilogueBwdGQAISA_fSD_Li256ELb0ELb1EEENS1_25SingleTileBwdLPTSchedulerILb0ELi128ELb1EEEEEEEEEvNT_6ParamsE$_ZZN4cute7flattenINS_5tupleIJNS1_IJNS_1CILi0EEENS1_IJNS2_ILi1EEENS2_ILi512EEEiEEEEEENS2_ILi4096EEENS1_IJiNS2_ILi8192EEEEEEEEEEEDaRKT_ENKUlRKT_E_clISA_EEDaSH_:
[----:B------:R-:W-:Y:S02]  /*efa0*/  MOV R8, R2 ;  /* 0x0000000200087202 */ /* 0x000fe40000000f00 */
[----:B------:R-:W-:-:S04]  /*efb0*/  MOV R9, 0x0 ;  /* 0x0000000000097802 */ /* 0x000fc80000000f00 */
[----:B------:R-:W-:Y:S05]  /*efc0*/  RET.REL.NODEC R8 `(_ZN7cutlass13device_kernelIN5flash19enable_sm80_to_sm89INS1_16FlashAttnBwdSm80INS1_25CollectiveMainloopBwdSm80ILi2ELi2EN4cute5tupleIJNS5_1CILi128EEES8_NS7_ILi64EEEEEENS_10bfloat16_tEfNS_4arch4Sm80ELb1ELb0ELb1ELb0ELb1ELb0ELb0ELb0ELi2ELi4ELi4ELi4ELb0EEENS1_24CollectiveEpilogueBwdGQAISA_fSD_Li256ELb0ELb1EEENS1_25SingleTileBwdLPTSchedulerILb0ELi128ELb1EEEEEEEEEvNT_6ParamsE) ;  /* 0xffff103008007950 */ /* 0x000fea0003c3ffff */
        .type           $_ZN7cutlass13device_kernelIN5flash19enable_sm80_to_sm89INS1_16FlashAttnBwdSm80INS1_25CollectiveMainloopBwdSm80ILi2ELi2EN4cute5tupleIJNS5_1CILi128EEES8_NS7_ILi64EEEEEENS_10bfloat16_tEfNS_4arch4Sm80ELb1ELb0ELb1ELb0ELb1ELb0ELb0ELb0ELi2ELi4ELi4ELi4ELb0EEENS1_24CollectiveEpilogueBwdGQAISA_fSD_Li256ELb0ELb1EEENS1_25SingleTileBwdLPTSchedulerILb0ELi128ELb1EEEEEEEEEvNT_6ParamsE$_ZZN4cute7flattenINS_5tupleIJNS_1CILi1EEENS1_IJNS2_ILi8EEEiiEEENS2_ILi64EEENS1_IJiNS2_ILi144EEENS2_ILi288EEEEEENS2_ILi512EEEEEEEEDaRKT_ENKUlRKT_E_clIS5_EEDaSH_,@function
        .size           $_ZN7cutlass13device_kernelIN5flash19enable_sm80_to_sm89INS1_16FlashAttnBwdSm80INS1_25CollectiveMainloopBwdSm80ILi2ELi2EN4cute5tupleIJNS5_1CILi128EEES8_NS7_ILi64EEEEEENS_10bfloat16_tEfNS_4arch4Sm80ELb1ELb0ELb1ELb0ELb1ELb0ELb0ELb0ELi2ELi4ELi4ELi4ELb0EEENS1_24CollectiveEpilogueBwdGQAISA_fSD_Li256ELb0ELb1EEENS1_25SingleTileBwdLPTSchedulerILb0ELi128ELb1EEEEEEEEEvNT_6ParamsE$_ZZN4cute7flattenINS_5tupleIJNS_1CILi1EEENS1_IJNS2_ILi8EEEiiEEENS2_ILi64EEENS1_IJiNS2_ILi144EEENS2_ILi288EEEEEENS2_ILi512EEEEEEEEDaRKT_ENKUlRKT_E_clIS5_EEDaSH_,($_ZN7cutlass13device_kernelIN5flash19enable_sm80_to_sm89INS1_16FlashAttnBwdSm80INS1_25CollectiveMainloopBwdSm80ILi2ELi2EN4cute5tupleIJNS5_1CILi128EEES8_NS7_ILi64EEEEEENS_10bfloat16_tEfNS_4arch4Sm80ELb1ELb0ELb1ELb0ELb1ELb0ELb0ELb0ELi2ELi4ELi4ELi4ELb0EEENS1_24CollectiveEpilogueBwdGQAISA_fSD_Li256ELb0ELb1EEENS1_25SingleTileBwdLPTSchedulerILb0ELi128ELb1EEEEEEEEEvNT_6ParamsE$_ZZN4cute7flattenINS_5tupleIJNS_1CILi1EEENS1_IJNS2_ILi8EEEiiEEENS2_ILi64EEENS1_IJiNS2_ILi144EEENS2_ILi288EEEEEENS2_ILi512EEEEEEEEDaRKT_ENKUlRKT_E_clIS9_EEDaSH_ - $_ZN7cutlass13device_kernelIN5flash19enable_sm80_to_sm89INS1_16FlashAttnBwdSm80INS1_25CollectiveMainloopBwdSm80ILi2ELi2EN4cute5tupleIJNS5_1CILi128EEES8_NS7_ILi64EEEEEENS_10bfloat16_tEfNS_4arch4Sm80ELb1ELb0ELb1ELb0ELb1ELb0ELb0ELb0ELi2ELi4ELi4ELi4ELb0EEENS1_24CollectiveEpilogueBwdGQAISA_fSD_Li256ELb0ELb1EEENS1_25SingleTileBwdLPTSchedulerILb0ELi128ELb1EEEEEEEEEvNT_6ParamsE$_ZZN4cute7flattenINS_5tupleIJNS_1CILi1EEENS1_IJNS2_ILi8EEEiiEEENS2_ILi64EEENS1_IJiNS2_ILi144EEENS2_ILi288EEEEEENS2_ILi512EEEEEEEEDaRKT_ENKUlRKT_E_clIS5_EEDaSH_)
$_ZN7cutlass13device_kernelIN5flash19enable_sm80_to_sm89INS1_16FlashAttnBwdSm80INS1_25CollectiveMainloopBwdSm80ILi2ELi2EN4cute5tupleIJNS5_1CILi128EEES8_NS7_ILi64EEEEEENS_10bfloat16_tEfNS_4arch4Sm80ELb1ELb0ELb1ELb0ELb1ELb0ELb0ELb0ELi2ELi4ELi4ELi4ELb0EEENS1_24CollectiveEpilogueBwdGQAISA_fSD_Li256ELb0ELb1EEENS1_25SingleTileBwdLPTSchedulerILb0ELi128ELb1EEEEEEEEEvNT_6ParamsE$_ZZN4cute7flattenINS_5tupleIJNS_1CILi1EEENS1_IJNS2_ILi8EEEiiEEENS2_ILi64EEENS1_IJiNS2_ILi144EEENS2_ILi288EEEEEENS2_ILi512EEEEEEEEDaRKT_ENKUlRKT_E_clIS5_EEDaSH_:
[----:B------:R-:W-:-:S04]  /*efd0*/  MOV R5, 0x0 ;  /* 0x0000000000057802 */ /* 0x000fc80000000f00 */
[----:B------:R-:W-:Y:S05]  /*efe0*/  RET.REL.NODEC R4 `(_ZN7cutlass13device_kernelIN5flash19enable_sm80_to_sm89INS1_16FlashAttnBwdSm80INS1_25CollectiveMainloopBwdSm80ILi2ELi2EN4cute5tupleIJNS5_1CILi128EEES8_NS7_ILi64EEEEEENS_10bfloat16_tEfNS_4arch4Sm80ELb1ELb0ELb1ELb0ELb1ELb0ELb0ELb0ELi2ELi4ELi4ELi4ELb0EEENS1_24CollectiveEpilogueBwdGQAISA_fSD_Li256ELb0ELb1EEENS1_25SingleTileBwdLPTSchedulerILb0ELi128ELb1EEEEEEEEEvNT_6ParamsE) ;  /* 0xffff101004007950 */ /* 0x000fea0003c3ffff */
        .type           $_ZN7cutlass13device_kernelIN5flash19enable_sm80_to_sm89INS1_16FlashAttnBwdSm80INS1_25CollectiveMainloopBwdSm80ILi2ELi2EN4cute5tupleIJNS5_1CILi128EEES8_NS7_ILi64EEEEEENS_10bfloat16_tEfNS_4arch4Sm80ELb1ELb0ELb1ELb0ELb1ELb0ELb0ELb0ELi2ELi4ELi4ELi4ELb0EEENS1_24CollectiveEpilogueBwdGQAISA_fSD_Li256ELb0ELb1EEENS1_25SingleTileBwdLPTSchedulerILb0ELi128ELb1EEEEEEEEEvNT_6ParamsE$_ZZN4cute7flattenINS_5tupleIJNS_1CILi1EEENS1_IJNS2_ILi8EEEiiEEENS2_ILi64EEENS1_IJiNS2_ILi144EEENS2_ILi288EEEEEENS2_ILi512EEEEEEEEDaRKT_ENKUlRKT_E_clIS9_EEDaSH_,@function
        .size           $_ZN7cutlass13device_kernelIN5flash19enable_sm80_to_sm89INS1_16FlashAttnBwdSm80INS1_25CollectiveMainloopBwdSm80ILi2ELi2EN4cute5tupleIJNS5_1CILi128EEES8_NS7_ILi64EEEEEENS_10bfloat16_tEfNS_4arch4Sm80ELb1ELb0ELb1ELb0ELb1ELb0ELb0ELb0ELi2ELi4ELi4ELi4ELb0EEENS1_24CollectiveEpilogueBwdGQAISA_fSD_Li256ELb0ELb1EEENS1_25SingleTileBwdLPTSchedulerILb0ELi128ELb1EEEEEEEEEvNT_6ParamsE$_ZZN4cute7flattenINS_5tupleIJNS_1CILi1EEENS1_IJNS2_ILi8EEEiiEEENS2_ILi64EEENS1_IJiNS2_ILi144EEENS2_ILi288EEEEEENS2_ILi512EEEEEEEEDaRKT_ENKUlRKT_E_clIS9_EEDaSH_,($_ZN7cutlass13device_kernelIN5flash19enable_sm80_to_sm89INS1_16FlashAttnBwdSm80INS1_25CollectiveMainloopBwdSm80ILi2ELi2EN4cute5tupleIJNS5_1CILi128EEES8_NS7_ILi64EEEEEENS_10bfloat16_tEfNS_4arch4Sm80ELb1ELb0ELb1ELb0ELb1ELb0ELb0ELb0ELi2ELi4ELi4ELi4ELb0EEENS1_24CollectiveEpilogueBwdGQAISA_fSD_Li256ELb0ELb1EEENS1_25SingleTileBwdLPTSchedulerILb0ELi128ELb1EEEEEEEEEvNT_6ParamsE$_ZZN4cute7flattenINS_5tupleIJNS_1CILi1EEENS1_IJiiiEEENS2_ILi64EEENS1_IJNS2_ILi72EEENS2_ILi144EEENS2_ILi288EEEEEENS2_ILi512EEEEEEEEDaRKT_ENKUlRKT_E_clIS4_EEDaSH_ - $_ZN7cutlass13device_kernelIN5flash19enable_sm80_to_sm89INS1_16FlashAttnBwdSm80INS1_25CollectiveMainloopBwdSm80ILi2ELi2EN4cute5tupleIJNS5_1CILi128EEES8_NS7_ILi64EEEEEENS_10bfloat16_tEfNS_4arch4Sm80ELb1ELb0ELb1ELb0ELb1ELb0ELb0ELb0ELi2ELi4ELi4ELi4ELb0EEENS1_24CollectiveEpilogueBwdGQAISA_fSD_Li256ELb0ELb1EEENS1_25SingleTileBwdLPTSchedulerILb0ELi128ELb1EEEEEEEEEvNT_6ParamsE$_ZZN4cute7flattenINS_5tupleIJNS_1CILi1EEENS1_IJNS2_ILi8EEEiiEEENS2_ILi64EEENS1_IJiNS2_ILi144EEENS2_ILi288EEEEEENS2_ILi512EEEEEEEEDaRKT_ENKUlRKT_E_clIS9_EEDaSH_)
$_ZN7cutlass13device_kernelIN5flash19enable_sm80_to_sm89INS1_16FlashAttnBwdSm80INS1_25CollectiveMainloopBwdSm80ILi2ELi2EN4cute5tupleIJNS5_1CILi128EEES8_NS7_ILi64EEEEEENS_10bfloat16_tEfNS_4arch4Sm80ELb1ELb0ELb1ELb0ELb1ELb0ELb0ELb0ELi2ELi4ELi4ELi4ELb0EEENS1_24CollectiveEpilogueBwdGQAISA_fSD_Li256ELb0ELb1EEENS1_25SingleTileBwdLPTSchedulerILb0ELi128ELb1EEEEEEEEEvNT_6ParamsE$_ZZN4cute7flattenINS_5tupleIJNS_1CILi1EEENS1_IJNS2_ILi8EEEiiEEENS2_ILi64EEENS1_IJiNS2_ILi144EEENS2_ILi288EEEEEENS2_ILi512EEEEEEEEDaRKT_ENKUlRKT_E_clIS9_EEDaSH_:
[----:B------:R-:W-:Y:S02]  /*eff0*/  MOV R2, R5 ;  /* 0x0000000500027202 */ /* 0x000fe40000000f00 */
[----:B------:R-:W-:-:S04]  /*f000*/  MOV R5, 0x0 ;  /* 0x0000000000057802 */ /* 0x000fc80000000f00 */
[----:B------:R-:W-:Y:S05]  /*f010*/  RET.REL.NODEC R4 `(_ZN7cutlass13device_kernelIN5flash19enable_sm80_to_sm89INS1_16FlashAttnBwdSm80INS1_25CollectiveMainloopBwdSm80ILi2ELi2EN4cute5tupleIJNS5_1CILi128EEES8_NS7_ILi64EEEEEENS_10bfloat16_tEfNS_4arch4Sm80ELb1ELb0ELb1ELb0ELb1ELb0ELb0ELb0ELi2ELi4ELi4ELi4ELb0EEENS1_24CollectiveEpilogueBwdGQAISA_fSD_Li256ELb0ELb1EEENS1_25SingleTileBwdLPTSchedulerILb0ELi128ELb1EEEEEEEEEvNT_6ParamsE) ;  /* 0xffff0fe004007950 */ /* 0x000fea0003c3ffff */
        .type           $_ZN7cutlass13device_kernelIN5flash19enable_sm80_to_sm89INS1_16FlashAttnBwdSm80INS1_25CollectiveMainloopBwdSm80ILi2ELi2EN4cute5tupleIJNS5_1CILi128EEES8_NS7_ILi64EEEEEENS_10bfloat16_tEfNS_4arch4Sm80ELb1ELb0ELb1ELb0ELb1ELb0ELb0ELb0ELi2ELi4ELi4ELi4ELb0EEENS1_24CollectiveEpilogueBwdGQAISA_fSD_Li256ELb0ELb1EEENS1_25SingleTileBwdLPTSchedulerILb0ELi128ELb1EEEEEEEEEvNT_6ParamsE$_ZZN4cute7flattenINS_5tupleIJNS_1CILi1EEENS1_IJiiiEEENS2_ILi64EEENS1_IJNS2_ILi72EEENS2_ILi144EEENS2_ILi288EEEEEENS2_ILi512EEEEEEEEDaRKT_ENKUlRKT_E_clIS4_EEDaSH_,@function
        .size           $_ZN7cutlass13device_kernelIN5flash19enable_sm80_to_sm89INS1_16FlashAttnBwdSm80INS1_25CollectiveMainloopBwdSm80ILi2ELi2EN4cute5tupleIJNS5_1CILi128EEES8_NS7_ILi64EEEEEENS_10bfloat16_tEfNS_4arch4Sm80ELb1ELb0ELb1ELb0ELb1ELb0ELb0ELb0ELi2ELi4ELi4ELi4ELb0EEENS1_24CollectiveEpilogueBwdGQAISA_fSD_Li256ELb0ELb1EEENS1_25SingleTileBwdLPTSchedulerILb0ELi128ELb1EEEEEEEEEvNT_6ParamsE$_ZZN4cute7flattenINS_5tupleIJNS_1CILi1EEENS1_IJiiiEEENS2_ILi64EEENS1_IJNS2_ILi72EEENS2_ILi144EEENS2_ILi288EEEEEENS2_ILi512EEEEEEEEDaRKT_ENKUlRKT_E_clIS4_EEDaSH_,($_ZN7cutlass13device_kernelIN5flash19enable_sm80_to_sm89INS1_16FlashAttnBwdSm80INS1_25CollectiveMainloopBwdSm80ILi2ELi2EN4cute5tupleIJNS5_1CILi128EEES8_NS7_ILi64EEEEEENS_10bfloat16_tEfNS_4arch4Sm80ELb1ELb0ELb1ELb0ELb1ELb0ELb0ELb0ELi2ELi4ELi4ELi4ELb0EEENS1_24CollectiveEpilogueBwdGQAISA_fSD_Li256ELb0ELb1EEENS1_25SingleTileBwdLPTSchedulerILb0ELi128ELb1EEEEEEEEEvNT_6ParamsE$_ZZN4cute7idx2crdINS_5tupleIJiiNS_1CILi0EEEEEENS1_IJNS1_IJNS2_ILi4EEENS2_ILi8EEEEEENS2_ILi2EEENS2_ILi1EEEEEEEEDaRKT_RKT0_ENKUlRKT_RKT0_E_clIiS7_EEDaSJ_SM_ - $_ZN7cutlass13device_kernelIN5flash19enable_sm80_to_sm89INS1_16FlashAttnBwdSm80INS1_25CollectiveMainloopBwdSm80ILi2ELi2EN4cute5tupleIJNS5_1CILi128EEES8_NS7_ILi64EEEEEENS_10bfloat16_tEfNS_4arch4Sm80ELb1ELb0ELb1ELb0ELb1ELb0ELb0ELb0ELi2ELi4ELi4ELi4ELb0EEENS1_24CollectiveEpilogueBwdGQAISA_fSD_Li256ELb0ELb1EEENS1_25SingleTileBwdLPTSchedulerILb0ELi128ELb1EEEEEEEEEvNT_6ParamsE$_ZZN4cute7flattenINS_5tupleIJNS_1CILi1EEENS1_IJiiiEEENS2_ILi64EEENS1_IJNS2_ILi72EEENS2_ILi144EEENS2_ILi288EEEEEENS2_ILi512EEEEEEEEDaRKT_ENKUlRKT_E_clIS4_EEDaSH_)
$_ZN7cutlass13device_kernelIN5flash19enable_sm80_to_sm89INS1_16FlashAttnBwdSm80INS1_25CollectiveMainloopBwdSm80ILi2ELi2EN4cute5tupleIJNS5_1CILi128EEES8_NS7_ILi64EEEEEENS_10bfloat16_tEfNS_4arch4Sm80ELb1ELb0ELb1ELb0ELb1ELb0ELb0ELb0ELi2ELi4ELi4ELi4ELb0EEENS1_24CollectiveEpilogueBwdGQAISA_fSD_Li256ELb0ELb1EEENS1_25SingleTileBwdLPTSchedulerILb0ELi128ELb1EEEEEEEEEvNT_6ParamsE$_ZZN4cute7flattenINS_5tupleIJNS_1CILi1EEENS1_IJiiiEEENS2_ILi64EEENS1_IJNS2_ILi72EEENS2_ILi144EEENS2_ILi288EEEEEENS2_ILi512EEEEEEEEDaRKT_ENKUlRKT_E_clIS4_EEDaSH_:
[----:B------:R-:W-:Y:S02]  /*f020*/  MOV R8, R4 ;  /* 0x0000000400087202 */ /* 0x000fe40000000f00 */
[----:B------:R-:W-:-:S04]  /*f030*/  MOV R9, 0x0 ;  /* 0x0000000000097802 */ /* 0x000fc80000000f00 */
[----:B------:R-:W-:Y:S05]  /*f040*/  RET.REL.NODEC R8 `(_ZN7cutlass13device_kernelIN5flash19enable_sm80_to_sm89INS1_16FlashAttnBwdSm80INS1_25CollectiveMainloopBwdSm80ILi2ELi2EN4cute5tupleIJNS5_1CILi128EEES8_NS7_ILi64EEEEEENS_10bfloat16_tEfNS_4arch4Sm80ELb1ELb0ELb1ELb0ELb1ELb0ELb0ELb0ELi2ELi4ELi4ELi4ELb0EEENS1_24CollectiveEpilogueBwdGQAISA_fSD_Li256ELb0ELb1EEENS1_25SingleTileBwdLPTSchedulerILb0ELi128ELb1EEEEEEEEEvNT_6ParamsE) ;  /* 0xffff0fb008007950 */ /* 0x000fea0003c3ffff */
        .type           $_ZN7cutlass13device_kernelIN5flash19enable_sm80_to_sm89INS1_16FlashAttnBwdSm80INS1_25CollectiveMainloopBwdSm80ILi2ELi2EN4cute5tupleIJNS5_1CILi128EEES8_NS7_ILi64EEEEEENS_10bfloat16_tEfNS_4arch4Sm80ELb1ELb0ELb1ELb0ELb1ELb0ELb0ELb0ELi2ELi4ELi4ELi4ELb0EEENS1_24CollectiveEpilogueBwdGQAISA_fSD_Li256ELb0ELb1EEENS1_25SingleTileBwdLPTSchedulerILb0ELi128ELb1EEEEEEEEEvNT_6ParamsE$_ZZN4cute7idx2crdINS_5tupleIJiiNS_1CILi0EEEEEENS1_IJNS1_IJNS2_ILi4EEENS2_ILi8EEEEEENS2_ILi2EEENS2_ILi1EEEEEEEEDaRKT_RKT0_ENKUlRKT_RKT0_E_clIiS7_EEDaSJ_SM_,@function
        .size           $_ZN7cutlass13device_kernelIN5flash19enable_sm80_to_sm89INS1_16FlashAttnBwdSm80INS1_25CollectiveMainloopBwdSm80ILi2ELi2EN4cute5tupleIJNS5_1CILi128EEES8_NS7_ILi64EEEEEENS_10bfloat16_tEfNS_4arch4Sm80ELb1ELb0ELb1ELb0ELb1ELb0ELb0ELb0ELi2ELi4ELi4ELi4ELb0EEENS1_24CollectiveEpilogueBwdGQAISA_fSD_Li256ELb0ELb1EEENS1_25SingleTileBwdLPTSchedulerILb0ELi128ELb1EEEEEEEEEvNT_6ParamsE$_ZZN4cute7idx2crdINS_5tupleIJiiNS_1CILi0EEEEEENS1_IJNS1_IJNS2_ILi4EEENS2_ILi8EEEEEENS2_ILi2EEENS2_ILi1EEEEEEEEDaRKT_RKT0_ENKUlRKT_RKT0_E_clIiS7_EEDaSJ_SM_,($_ZN7cutlass13device_kernelIN5flash19enable_sm80_to_sm89INS1_16FlashAttnBwdSm80INS1_25CollectiveMainloopBwdSm80ILi2ELi2EN4cute5tupleIJNS5_1CILi128EEES8_NS7_ILi64EEEEEENS_10bfloat16_tEfNS_4arch4Sm80ELb1ELb0ELb1ELb0ELb1ELb0ELb0ELb0ELi2ELi4ELi4ELi4ELb0EEENS1_24CollectiveEpilogueBwdGQAISA_fSD_Li256ELb0ELb1EEENS1_25SingleTileBwdLPTSchedulerILb0ELi128ELb1EEEEEEEEEvNT_6ParamsE$_ZZN4cute7idx2crdINS_5tupleIJiiNS_1CILi0EEEEEENS1_IJNS1_IJNS2_ILi4EEENS2_ILi8EEEEEENS2_ILi2EEENS2_ILi1EEEEEEEEDaRKT_RKT0_ENKUlRKT_RKT0_E_clIiS8_EEDaSJ_SM_ - $_ZN7cutlass13device_kernelIN5flash19enable_sm80_to_sm89INS1_16FlashAttnBwdSm80INS1_25CollectiveMainloopBwdSm80ILi2ELi2EN4cute5tupleIJNS5_1CILi128EEES8_NS7_ILi64EEEEEENS_10bfloat16_tEfNS_4arch4Sm80ELb1ELb0ELb1ELb0ELb1ELb0ELb0ELb0ELi2ELi4ELi4ELi4ELb0EEENS1_24CollectiveEpilogueBwdGQAISA_fSD_Li256ELb0ELb1EEENS1_25SingleTileBwdLPTSchedulerILb0ELi128ELb1EEEEEEEEEvNT_6ParamsE$_ZZN4cute7idx2crdINS_5tupleIJiiNS_1CILi0EEEEEENS1_IJNS1_IJNS2_ILi4EEENS2_ILi8EEEEEENS2_ILi2EEENS2_ILi1EEEEEEEEDaRKT_RKT0_ENKUlRKT_RKT0_E_clIiS7_EEDaSJ_SM_)
$_ZN7cutlass13device_kernelIN5flash19enable_sm80_to_sm89INS1_16FlashAttnBwdSm80INS1_25CollectiveMainloopBwdSm80ILi2ELi2EN4cute5tupleIJNS5_1CILi128EEES8_NS7_ILi64EEEEEENS_10bfloat16_tEfNS_4arch4Sm80ELb1ELb0ELb1ELb0ELb1ELb0ELb0ELb0ELi2ELi4ELi4ELi4ELb0EEENS1_24CollectiveEpilogueBwdGQAISA_fSD_Li256ELb0ELb1EEENS1_25SingleTileBwdLPTSchedulerILb0ELi128ELb1EEEEEEEEEvNT_6ParamsE$_ZZN4cute7idx2crdINS_5tupleIJiiNS_1CILi0EEEEEENS1_IJNS1_IJNS2_ILi4EEENS2_ILi8EEEEEENS2_ILi2EEENS2_ILi1EEEEEEEEDaRKT_RKT0_ENKUlRKT_RKT0_E_clIiS7_EEDaSJ_SM_:
        /* <DEDUP_REMOVED lines=10> */
[----:B------:R-:W-:Y:S05]  /*f0f0*/  CALL.REL.NOINC `($_ZN7cutlass13device_kernelIN5flash19enable_sm80_to_sm89INS1_16FlashAttnBwdSm80INS1_25CollectiveMainloopBwdSm80ILi2ELi2EN4cute5tupleIJNS5_1CILi128EEES8_NS7_ILi64EEEEEENS_10bfloat16_tEfNS_4arch4Sm80ELb1ELb0ELb1ELb0ELb1ELb0ELb0ELb0ELi2ELi4ELi4ELi4ELb0EEENS1_24CollectiveEpilogueBwdGQAISA_fSD_Li256ELb0ELb1EEENS1_25SingleTileBwdLPTSchedulerILb0ELi128ELb1EEEEEEEEEvNT_6ParamsE$_ZN4cute5tupleIJiEEC2ERKi) ;  /* 0xffffbd6000007944 */ /* 0x000fea0003c3ffff */
[----:B------:R1:W5:Y:S01]  /*f100*/  LDL R73, [R1+0x1680] ;  /* 0x0016800001497983 */ /* 0x0003620000100800 */
[----:B------:R-:W-:Y:S01]  /*f110*/  IMAD.MOV.U32 R3, RZ, RZ, R13 ;  /* 0x000000ffff037224 */ /* 0x000fe200078e000d */
[----:B------:R-:W-:-:S02]  /*f120*/  MOV R2, R11 ;  /* 0x0000000b00027202 */ /* 0x000fc40000000f00 */
[----:B------:R-:W-:Y:S02]  /*f130*/  MOV R10, 0xf150 ;  /* 0x0000f150000a7802 */ /* 0x000fe40000000f00 */
[----:B-1---5:R-:W-:Y:S05]  /*f140*/  CALL.REL.NOINC `($_ZN7cutlass13device_kernelIN5flash19enable_sm80_to_sm89INS1_16FlashAttnBwdSm80INS1_25CollectiveMainloopBwdSm80ILi2ELi2EN4cute5tupleIJNS5_1CILi128EEES8_NS7_ILi64EEEEEENS_10bfloat16_tEfNS_4arch4Sm80ELb1ELb0ELb1ELb0ELb1ELb0ELb0ELb0ELi2ELi4ELi4ELi4ELb0EEENS1_24CollectiveEpilogueBwdGQAISA_fSD_Li256ELb0ELb1EEENS1_25SingleTileBwdLPTSchedulerILb0ELi128ELb1EEEEEEEEEvNT_6ParamsE$_ZN4cute5tupleIJiEEC2ERKi) ;  /* 0xffffbd1000007944 */ /* 0x022fea0003c3ffff */
[----:B------:R1:W5:Y:S01]  /*f150*/  LDL R13, [R1+0x1680] ;  /* 0x00168000010d7983 */ /* 0x0003620000100800 */
[----:B------:R-:W-:Y:S01]  /*f160*/  IMAD.MOV.U32 R3, RZ, RZ, R73 ;  /* 0x000000ffff037224 */ /* 0x000fe200078e0049 */
[----:B------:R-:W-:Y:S02]  /*f170*/  MOV R2, R6 ;  /* 0x0000000600027202 */ /* 0x000fe40000000f00 */
[----:B------:R-:W-:Y:S02]  /*f180*/  MOV R10, 0xf1a0 ;  /* 0x0000f1a0000a7802 */ /* 0x000fe40000000f00 */
[----:B-1---5:R-:W-:Y:S05]  /*f190*/  CALL.REL.NOINC `($_ZN7cutlass13device_kernelIN5flash19enable_sm80_to_sm89INS1_16FlashAttnBwdSm80INS1_25CollectiveMainloopBwdSm80ILi2ELi2EN4cute5tupleIJNS5_1CILi128EEES8_NS7_ILi64EEEEEENS_10bfloat16_tEfNS_4arch4Sm80ELb1ELb0ELb1ELb0ELb1ELb0ELb0ELb0ELi2ELi4ELi4ELi4ELb0EEENS1_24CollectiveEpilogueBwdGQAISA_fSD_Li256ELb0ELb1EEENS1_25SingleTileBwdLPTSchedulerILb0ELi128ELb1EEEEEEEEEvNT_6ParamsE$_ZN4cute5tupleIJiEEC2ERKi) ;  /* 0xffffbcc000007944 */ /* 0x022fea0003c3ffff */
[----:B------:R1:W5:Y:S01]  /*f1a0*/  LDL R3, [R1+0x1684] ;  /* 0x0016840001037983 */ /* 0x0003620000100800 */
[----:B------:R-:W-:Y:S02]  /*f1b0*/  MOV R2, R11 ;  /* 0x0000000b00027202 */ /* 0x000fe40000000f00 */
[----:B------:R-:W-:Y:S02]  /*f1c0*/  MOV R10, 0xf1e0 ;  /* 0x0000f1e0000a7802 */ /* 0x000fe40000000f00 */
[----:B-1---5:R-:W-:Y:S05]  /*f1d0*/  CALL.REL.NOINC `($_ZN7cutlass13device_kernelIN5flash19enable_sm80_to_sm89INS1_16FlashAttnBwdSm80INS1_25CollectiveMainloopBwdSm80ILi2ELi2EN4cute5tupleIJNS5_1CILi128EEES8_NS7_ILi64EEEEEENS_10bfloat16_tEfNS_4arch4Sm80ELb1ELb0ELb1ELb0ELb1ELb0ELb0ELb0ELi2ELi4ELi4ELi4ELb0EEENS1_24CollectiveEpilogueBwdGQAISA_fSD_Li256ELb0ELb1EEENS1_25SingleTileBwdLPTSchedulerILb0ELi128ELb1EEEEEEEEEvNT_6ParamsE$_ZN4cute5tupleIJiEEC2ERKi) ;  /* 0xffffbc8000007944 */ /* 0x022fea0003c3ffff */
[----:B------:R1:W5:Y:S01]  /*f1e0*/  LDL R73, [R1+0x1680] ;  /* 0x0016800001497983 */ /* 0x0003620000100800 */
[----:B------:R-:W-:Y:S01]  /*f1f0*/  IMAD.MOV.U32 R2, RZ, RZ, R6 ;  /* 0x000000ffff027224 */ /* 0x000fe200078e0006 */
[----:B------:R-:W-:Y:S02]  /*f200*/  MOV R3, R13 ;  /* 0x0000000d00037202 */ /* 0x000fe40000000f00 */
[----:B------:R-:W-:-:S02]  /*f210*/  MOV R10, 0xf230 ;  /* 0x0000f230000a7802 */ /* 0x000fc40000000f00 */
[----:B-1---5:R-:W-:Y:S05]  /*f220*/  CALL.REL.NOINC `($_ZN7cutlass13device_kernelIN5flash19enable_sm80_to_sm89INS1_16FlashAttnBwdSm80INS1_25CollectiveMainloopBwdSm80ILi2ELi2EN4cute5tupleIJNS5_1CILi128EEES8_NS7_ILi64EEEEEENS_10bfloat16_tEfNS_4arch4Sm80ELb1ELb0ELb1ELb0ELb1ELb0ELb0ELb0ELi2ELi4ELi4ELi4ELb0EEENS1_24CollectiveEpilogueBwdGQAISA_fSD_Li256ELb0ELb1EEENS1_25SingleTileBwdLPTSchedulerILb0ELi128ELb1EEEEEEEEEvNT_6ParamsE$_ZN4cute5tupleIJiEEC2ERKi) ;  /* 0xffffbc3000007944 */ /* 0x022fea0003c3ffff */
[----:B------:R1:W5:Y:S01]  /*f230*/  LDL R3, [R1+0x1684] ;  /* 0x0016840001037983 */ /* 0x0003620000100800 */
[----:B------:R-:W-:-:S03]  /*f240*/  MOV R6, 0xf260 ;  /* 0x0000f26000067802 */ /* 0x000fc60000000f00 */
[----:B-1---5:R-:W-:Y:S05]  /*f250*/  CALL.REL.NOINC `($_ZN7cutlass13device_kernelIN5flash19enable_sm80_to_sm89INS1_16FlashAttnBwdSm80INS1_25CollectiveMainloopBwdSm80ILi2ELi2EN4cute5tupleIJNS5_1CILi128EEES8_NS7_ILi64EEEEEENS_10bfloat16_tEfNS_4arch4Sm80ELb1ELb0ELb1ELb0ELb1ELb0ELb0ELb0ELi2ELi4ELi4ELi4ELb0EEENS1_24CollectiveEpilogueBwdGQAISA_fSD_Li256ELb0ELb1EEENS1_25SingleTileBwdLPTSchedulerILb0ELi128ELb1EEEEEEEEEvNT_6ParamsE$_ZN4cute5tupleIJNS_1CILi0EEEiEEC2ERKS2_RKi) ;  /* 0xffffbb1000007944 */ /* 0x022fea0003c3ffff */
[----:B------:R1:W5:Y:S01]  /*f260*/  LDL R74, [R1+0x1680] ;  /* 0x00168000014a7983 */ /* 0x0003620000100800 */
[----:B------:R-:W-:Y:S01]  /*f270*/  IMAD.MOV.U32 R3, RZ, RZ, R73 ;  /* 0x000000ffff037224 */ /* 0x000fe200078e0049 */
[----:B------:R-:W-:-:S02]  /*f280*/  MOV R2, R11 ;  /* 0x0000000b00027202 */ /* 0x000fc40000000f00 */
[----:B------:R-:W-:Y:S02]  /*f290*/  MOV R6, 0xf2b0 ;  /* 0x0000f2b000067802 */ /* 0x000fe40000000f00 */
[----:B-1---5:R-:W-:Y:S05]  /*f2a0*/  CALL.REL.NOINC `($_ZN7cutlass13device_kernelIN5flash19enable_sm80_to_sm89INS1_16FlashAttnBwdSm80INS1_25CollectiveMainloopBwdSm80ILi2ELi2EN4cute5tupleIJNS5_1CILi128EEES8_NS7_ILi64EEEEEENS_10bfloat16_tEfNS_4arch4Sm80ELb1ELb0ELb1ELb0ELb1ELb0ELb0ELb0ELi2ELi4ELi4ELi4ELb0EEENS1_24CollectiveEpilogueBwdGQAISA_fSD_Li256ELb0ELb1EEENS1_25SingleTileBwdLPTSchedulerILb0ELi128ELb1EEEEEEEEEvNT_6ParamsE$_ZN4cute3eso3ESOILb0ELb1EJiNS_1CILi0EEEEEC2ERKiRKS3_) ;  /* 0xffff7f4000007944 */ /* 0x022fea0003c3ffff */
[----:B------:R2:W5:Y:S01]  /*f2b0*/  LDL R10, [R1+0x1680] ;  /* 0x00168000010a7983 */ /* 0x0005620000100800 */
[----:B------:R-:W-:-:S03]  /*f2c0*/  MOV R86, 0xf2f0 ;  /* 0x0000f2f000567802 */ /* 0x000fc60000000f00 */
[----:B------:R2:W-:Y:S04]  /*f2d0*/  STL [R1+0x1680], R74 ;  /* 0x0016804a01007387 */ /* 0x0005e80000100800 */
[----:B-12--5:R-:W-:Y:S05]  /*f2e0*/  CALL.REL.NOINC `($_ZN7cutlass13device_kernelIN5flash19enable_sm80_to_sm89INS1_16FlashAttnBwdSm80INS1_25CollectiveMainloopBwdSm80ILi2ELi2EN4cute5tupleIJNS5_1CILi128EEES8_NS7_ILi64EEEEEENS_10bfloat16_tEfNS_4arch4Sm80ELb1ELb0ELb1ELb0ELb1ELb0ELb0ELb0ELi2ELi4ELi4ELi4ELb0EEENS1_24CollectiveEpilogueBwdGQAISA_fSD_Li256ELb0ELb1EEENS1_25SingleTileBwdLPTSchedulerILb0ELi128ELb1EEEEEEEEEvNT_6ParamsE$_ZZN4cuteplIJiEJNS_1CILi0EEEiEEEDaRKNS_15ArithmeticTupleIJDpT_EEERKNS3_IJDpT0_EEEENKUlDpRKT_E_clIJiiEEEDaSH_) ;  /* 0x00000e5000007944 */ /* 0x026fea0003c00000 */
[----:B-----5:R-:W-:Y:S02]  /*f2f0*/  MOV R8, R2 ;  /* 0x0000000200087202 */ /* 0x020fe40000000f00 */
[----:B------:R-:W-:Y:S02]  /*f300*/  MOV R2, 0xf320 ;  /* 0x0000f32000027802 */ /* 0x000fe40000000f00 */
[----:B-1----:R-:W-:Y:S05]  /*f310*/  CALL.REL.NOINC `($_ZN7cutlass13device_kernelIN5flash19enable_sm80_to_sm89INS1_16FlashAttnBwdSm80INS1_25CollectiveMainloopBwdSm80ILi2ELi2EN4cute5tupleIJNS5_1CILi128EEES8_NS7_ILi64EEEEEENS_10bfloat16_tEfNS_4arch4Sm80ELb1ELb0ELb1ELb0ELb1ELb0ELb0ELb0ELi2ELi4ELi4ELi4ELb0EEENS1_24CollectiveEpilogueBwdGQAISA_fSD_Li256ELb0ELb1EEENS1_25SingleTileBwdLPTSchedulerILb0ELi128ELb1EEEEEEEEEvNT_6ParamsE$_ZZN4cute19as_arithmetic_tupleINS_15ArithmeticTupleIJiiEEEEEDaRKT_ENKUlRKT_E_clIiEEDaS8_) ;  /* 0xffffd1c000007944 */ /* 0x002fea0003c3ffff */
[----:B------:R-:W-:Y:S01]  /*f320*/  IMAD.MOV.U32 R8, RZ, RZ, R3 ;  /* 0x000000ffff087224 */ /* 0x000fe200078e0003 */
[----:B------:R-:W-:Y:S02]  /*f330*/  MOV R10, R6 ;  /* 0x00000006000a7202 */ /* 0x000fe40000000f00 */
[----:B------:R-:W-:Y:S02]  /*f340*/  MOV R2, 0xf360 ;  /* 0x0000f36000027802 */ /* 0x000fe40000000f00 */
[----:B------:R-:W-:Y:S05]  /*f350*/  CALL.REL.NOINC `($_ZN7cutlass13device_kernelIN5flash19enable_sm80_to_sm89INS1_16FlashAttnBwdSm80INS1_25CollectiveMainloopBwdSm80ILi2ELi2EN4cute5tupleIJNS5_1CILi128EEES8_NS7_ILi64EEEEEENS_10bfloat16_tEfNS_4arch4Sm80ELb1ELb0ELb1ELb0ELb1ELb0ELb0ELb0ELi2ELi4ELi4ELi4ELb0EEENS1_24CollectiveEpilogueBwdGQAISA_fSD_Li256ELb0ELb1EEENS1_25SingleTileBwdLPTSchedulerILb0ELi128ELb1EEEEEEEEEvNT_6ParamsE$_ZZN4cute19as_arithmetic_tupleINS_15ArithmeticTupleIJiiEEEEEDaRKT_ENKUlRKT_E_clIiEEDaS8_) ;  /* 0xffffd18000007944 */ /* 0x000fea0003c3ffff */
[----:B------:R1:W-:Y:S01]  /*f360*/  STL [R1+0x1680], R6 ;  /* 0x0016800601007387 */ /* 0x0003e20000100800 */
[----:B------:R-:W-:-:S03]  /*f370*/  MOV R86, 0xf390 ;  /* 0x0000f39000567802 */ /* 0x000fc60000000f00 */
[----:B-1----:R-:W-:Y:S05]  /*f380*/  CALL.REL.NOINC `($_ZN7cutlass13device_kernelIN5flash19enable_sm80_to_sm89INS1_16FlashAttnBwdSm80INS1_25CollectiveMainloopBwdSm80ILi2ELi2EN4cute5tupleIJNS5_1CILi128EEES8_NS7_ILi64EEEEEENS_10bfloat16_tEfNS_4arch4Sm80ELb1ELb0ELb1ELb0ELb1ELb0ELb0ELb0ELi2ELi4ELi4ELi4ELb0EEENS1_24CollectiveEpilogueBwdGQAISA_fSD_Li256ELb0ELb1EEENS1_25SingleTileBwdLPTSchedulerILb0ELi128ELb1EEEEEEEEEvNT_6ParamsE$_ZZN4cute19as_arithmetic_tupleINS_15ArithmeticTupleIJiiEEEEEDaRKT_ENKUlDpRKT_E_clIJiiEEEDaS9_) ;  /* 0xffffd0d000007944 */ /* 0x002fea0003c3ffff */
[----:B-----5:R-:W-:Y:S02]  /*f390*/  MOV R6, R2 ;  /* 0x0000000200067202 */ /* 0x020fe40000000f00 */
[----:B------:R-:W-:Y:S02]  /*f3a0*/  MOV R2, 0xf3c0 ;  /* 0x0000f3c000027802 */ /* 0x000fe40000000f00 */
[----:B-1----:R-:W-:Y:S05]  /*f3b0*/  CALL.REL.NOINC `($_ZN7cutlass13device_kernelIN5flash19enable_sm80_to_sm89INS1_16FlashAttnBwdSm80INS1_25CollectiveMainloopBwdSm80ILi2ELi2EN4cute5tupleIJNS5_1CILi128EEES8_NS7_ILi64EEEEEENS_10bfloat16_tEfNS_4arch4Sm80ELb1ELb0ELb1ELb0ELb1ELb0ELb0ELb0ELi2ELi4ELi4ELi4ELb0EEENS1_24CollectiveEpilogueBwdGQAISA_fSD_Li256ELb0ELb1EEENS1_25SingleTileBwdLPTSchedulerILb0ELi128ELb1EEEEEEEEEvNT_6ParamsE$_ZZN4cute14transform_leafINS_15ArithmeticTupleIJiiEEENS_8identityEEEDaRKT_OT0_ENKUlRKT_E_clIiEEDaSB_) ;  /* 0xffffcee000007944 */ /* 0x002fea0003c3ffff */
[----:B------:R-:W-:Y:S01]  /*f3c0*/  IMAD.MOV.U32 R6, RZ, RZ, R3 ;  /* 0x000000ffff067224 */ /* 0x000fe200078e0003 */
[----:B------:R-:W-:Y:S02]  /*f3d0*/  MOV R10, R8 ;  /* 0x00000008000a7202 */ /* 0x000fe40000000f00 */
[----:B------:R-:W-:-:S02]  /*f3e0*/  MOV R2, 0xf400 ;  /* 0x0000f40000027802 */ /* 0x000fc40000000f00 */
[----:B------:R-:W-:Y:S05]  /*f3f0*/  CALL.REL.NOINC `($_ZN7cutlass13device_kernelIN5flash19enable_sm80_to_sm89INS1_16FlashAttnBwdSm80INS1_25CollectiveMainloopBwdSm80ILi2ELi2EN4cute5tupleIJNS5_1CILi128EEES8_NS7_ILi64EEEEEENS_10bfloat16_tEfNS_4arch4Sm80ELb1ELb0ELb1ELb0ELb1ELb0ELb0ELb0ELi2ELi4ELi4ELi4ELb0EEENS1_24CollectiveEpilogueBwdGQAISA_fSD_Li256ELb0ELb1EEENS1_25SingleTileBwdLPTSchedulerILb0ELi128ELb1EEEEEEEEEvNT_6ParamsE$_ZZN4cute14transform_leafINS_15ArithmeticTupleIJiiEEENS_8identityEEEDaRKT_OT0_ENKUlRKT_E_clIiEEDaSB_) ;  /* 0xffffcea000007944 */ /* 0x000fea0003c3ffff */
[----:B------:R1:W-:Y:S01]  /*f400*/  STL [R1+0x1680], R8 ;  /* 0x0016800801007387 */ /* 0x0003e20000100800 */
[----:B------:R-:W-:-:S03]  /*f410*/  MOV R6, 0xf430 ;  /* 0x0000f43000067802 */ /* 0x000fc60000000f00 */
[----:B-1----:R-:W-:Y:S05]  /*f420*/  CALL.REL.NOINC `($_ZN7cutlass13device_kernelIN5flash19enable_sm80_to_sm89INS1_16FlashAttnBwdSm80INS1_25CollectiveMainloopBwdSm80ILi2ELi2EN4cute5tupleIJNS5_1CILi128EEES8_NS7_ILi64EEEEEENS_10bfloat16_tEfNS_4arch4Sm80ELb1ELb0ELb1ELb0ELb1ELb0ELb0ELb0ELi2ELi4ELi4ELi4ELb0EEENS1_24CollectiveEpilogueBwdGQAISA_fSD_Li256ELb0ELb1EEENS1_25SingleTileBwdLPTSchedulerILb0ELi128ELb1EEEEEEEEEvNT_6ParamsE$_ZZN4cute9transformINS_15ArithmeticTupleIJiiEEEZNS_14transform_leafIS2_NS_8identityEEEDaRKT_OT0_EUlRKT_E_EEDaS7_S9_ENKUlDpSC_E_clIJiiEEEDaSE_) ;  /* 0x0000064000007944 */ /* 0x002fea0003c00000 */
[----:B------:R-:W-:Y:S02]  /*f430*/  MOV R73, 0x0 ;  /* 0x0000000000497802 */ /* 0x000fe40000000f00 */
[----:B-----5:R-:W-:-:S02]  /*f440*/  MOV R10, R2 ;  /* 0x00000002000a7202 */ /* 0x020fc40000000f00 */
[----:B------:R-:W-:Y:S01]  /*f450*/  MOV R8, R3 ;  /* 0x0000000300087202 */ /* 0x000fe20000000f00 */
[----:B------:R-:W-:Y:S06]  /*f460*/  RET.REL.NODEC R72 `(_ZN7cutlass13device_kernelIN5flash19enable_sm80_to_sm89INS1_16FlashAttnBwdSm80INS1_25CollectiveMainloopBwdSm80ILi2ELi2EN4cute5tupleIJNS5_1CILi128EEES8_NS7_ILi64EEEEEENS_10bfloat16_tEfNS_4arch4Sm80ELb1ELb0ELb1ELb0ELb1ELb0ELb0ELb0ELi2ELi4ELi4ELi4ELb0EEENS1_24CollectiveEpilogueBwdGQAISA_fSD_Li256ELb0ELb1EEENS1_25SingleTileBwdLPTSchedulerILb0ELi128ELb1EEEEEEEEEvNT_6ParamsE) ;  /* 0xffff0b9048007950 */ /* 0x000fec0003c3ffff */
        .type           $_ZN7cutlass13device_kernelIN5flash19enable_sm80_to_sm89INS1_16FlashAttnBwdSm80INS1_25CollectiveMainloopBwdSm80ILi2ELi2EN4cute5tupleIJNS5_1CILi128EEES8_NS7_ILi64EEEEEENS_10bfloat16_tEfNS_4arch4Sm80ELb1ELb0ELb1ELb0ELb1ELb0ELb0ELb0ELi2ELi4ELi4ELi4ELb0EEENS1_24CollectiveEpilogueBwdGQAISA_fSD_Li256ELb0ELb1EEENS1_25SingleTileBwdLPTSchedulerILb0ELi128ELb1EEEEEEEEEvNT_6ParamsE$_ZZN4cute7idx2crdINS_5tupleIJiiNS_1CILi0EEEEEENS1_IJNS1_IJNS2_ILi4EEENS2_ILi8EEEEEENS2_ILi2EEENS2_ILi1EEEEEEEEDaRKT_RKT0_ENKUlRKT_RKT0_E_clIiS8_EEDaSJ_SM_,@function
        .size           $_ZN7cutlass13device_kernelIN5flash19enable_sm80_to_sm89INS1_16FlashAttnBwdSm80INS1_25CollectiveMainloopBwdSm80ILi2ELi2EN4cute5tupleIJNS5_1CILi128EEES8_NS7_ILi64EEEEEENS_10bfloat16_tEfNS_4arch4Sm80ELb1ELb0ELb1ELb0ELb1ELb0ELb0ELb0ELi2ELi4ELi4ELi4ELb0EEENS1_24CollectiveEpilogueBwdGQAISA_fSD_Li256ELb0ELb1EEENS1_25SingleTileBwdLPTSchedulerILb0ELi128ELb1EEEEEEEEEvNT_6ParamsE$_ZZN4cute7idx2crdINS_5tupleIJiiNS_1CILi0EEEEEENS1_IJNS1_IJNS2_ILi4EEENS2_ILi8EEEEEENS2_ILi2EEENS2_ILi1EEEEEEEEDaRKT_RKT0_ENKUlRKT_RKT0_E_clIiS8_EEDaSJ_SM_,($_ZN7cutlass13device_kernelIN5flash19enable_sm80_to_sm89INS1_16FlashAttnBwdSm80INS1_25CollectiveMainloopBwdSm80ILi2ELi2EN4cute5tupleIJNS5_1CILi128EEES8_NS7_ILi64EEEEEENS_10bfloat16_tEfNS_4arch4Sm80ELb1ELb0ELb1ELb0ELb1ELb0ELb0ELb0ELi2ELi4ELi4ELi4ELb0EEENS1_24CollectiveEpilogueBwdGQAISA_fSD_Li256ELb0ELb1EEENS1_25SingleTileBwdLPTSchedulerILb0ELi128ELb1EEEEEEEEEvNT_6ParamsE$_ZZN4cute7idx2crdINS_5tupleIJiiNS_1CILi0EEEEEENS1_IJNS1_IJNS2_ILi4EEENS2_ILi8EEEEEES5_NS2_ILi1EEEEEEEEDaRKT_RKT0_ENKUlRKT_RKT0_E_clIiS5_EEDaSI_SL_ - $_ZN7cutlass13device_kernelIN5flash19enable_sm80_to_sm89INS1_16FlashAttnBwdSm80INS1_25CollectiveMainloopBwdSm80ILi2ELi2EN4cute5tupleIJNS5_1CILi128EEES8_NS7_ILi64EEEEEENS_10bfloat16_tEfNS_4arch4Sm80ELb1ELb0ELb1ELb0ELb1ELb0ELb0ELb0ELi2ELi4ELi4ELi4ELb0EEENS1_24CollectiveEpilogueBwdGQAISA_fSD_Li256ELb0ELb1EEENS1_25SingleTileBwdLPTSchedulerILb0ELi128ELb1EEEEEEEEEvNT_6ParamsE$_ZZN4cute7idx2crdINS_5tupleIJiiNS_1CILi0EEEEEENS1_IJNS1_IJNS2_ILi4EEENS2_ILi8EEEEEENS2_ILi2EEENS2_ILi1EEEEEEEEDaRKT_RKT0_ENKUlRKT_RKT0_E_clIiS8_EEDaSJ_SM_)
$_ZN7cutlass13device_kernelIN5flash19enable_sm80_to_sm89INS1_16FlashAttnBwdSm80INS1_25CollectiveMainloopBwdSm80ILi2ELi2EN4cute5tupleIJNS5_1CILi128EEES8_NS7_ILi64EEEEEENS_10bfloat16_tEfNS_4arch4Sm80ELb1ELb0ELb1ELb0ELb1ELb0ELb0ELb0ELi2ELi4ELi4ELi4ELb0EEENS1_24CollectiveEpilogueBwdGQAISA_fSD_Li256ELb0ELb1EEENS1_25SingleTileBwdLPTSchedulerILb0ELi128ELb1EEEEEEEEEvNT_6ParamsE$_ZZN4cute7idx2crdINS_5tupleIJiiNS_1CILi0EEEEEENS1_IJNS1_IJNS2_ILi4EEENS2_ILi8EEEEEENS2_ILi2EEENS2_ILi1EEEEEEEEDaRKT_RKT0_ENKUlRKT_RKT0_E_clIiS8_EEDaSJ_SM_:
[----:B------:R-:W-:Y:S02]  /*f470*/  MOV R3, 0x0 ;  /* 0x0000000000037802 */ /* 0x000fe40000000f00 */
[----:B------:R-:W-:Y:S02]  /*f480*/  MOV R6, R5 ;  /* 0x0000000500067202 */ /* 0x000fe40000000f00 */
[----:B------:R-:W-:Y:S05]  /*f490*/  RET.REL.NODEC R2 `(_ZN7cutlass13device_kernelIN5flash19enable_sm80_to_sm89INS1_16FlashAttnBwdSm80INS1_25CollectiveMainloopBwdSm80ILi2ELi2EN4cute5tupleIJNS5_1CILi128EEES8_NS7_ILi64EEEEEENS_10bfloat16_tEfNS_4arch4Sm80ELb1ELb0ELb1ELb0ELb1ELb0ELb0ELb0ELi2ELi4ELi4ELi4ELb0EEENS1_24CollectiveEpilogueBwdGQAISA_fSD_Li256ELb0ELb1EEENS1_25SingleTileBwdLPTSchedulerILb0ELi128ELb1EEEEEEEEEvNT_6ParamsE) ;  /* 0xffff0b6002007950 */ /* 0x000fea0003c3ffff */
        .type           $_ZN7cutlass13device_kernelIN5flash19enable_sm80_to_sm89INS1_16FlashAttnBwdSm80INS1_25CollectiveMainloopBwdSm80ILi2ELi2EN4cute5tupleIJNS5_1CILi128EEES8_NS7_ILi64EEEEEENS_10bfloat16_tEfNS_4arch4Sm80ELb1ELb0ELb1ELb0ELb1ELb0ELb0ELb0ELi2ELi4ELi4ELi4ELb0EEENS1_24CollectiveEpilogueBwdGQAISA_fSD_Li256ELb0ELb1EEENS1_25SingleTileBwdLPTSchedulerILb0ELi128ELb1EEEEEEEEEvNT_6ParamsE$_ZZN4cute7idx2crdINS_5tupleIJiiNS_1CILi0EEEEEENS1_IJNS1_IJNS2_ILi4EEENS2_ILi8EEEEEES5_NS2_ILi1EEEEEEEEDaRKT_RKT0_ENKUlRKT_RKT0_E_clIiS5_EEDaSI_SL_,@function
        .size           $_ZN7cutlass13device_kernelIN5flash19enable_sm80_to_sm89INS1_16FlashAttnBwdSm80INS1_25CollectiveMainloopBwdSm80ILi2ELi2EN4cute5tupleIJNS5_1CILi128EEES8_NS7_ILi64EEEEEENS_10bfloat16_tEfNS_4arch4Sm80ELb1ELb0ELb1ELb0ELb1ELb0ELb0ELb0ELi2ELi4ELi4ELi4ELb0EEENS1_24CollectiveEpilogueBwdGQAISA_fSD_Li256ELb0ELb1EEENS1_25SingleTileBwdLPTSchedulerILb0ELi128ELb1EEEEEEEEEvNT_6ParamsE$_ZZN4cute7idx2crdINS_5tupleIJiiNS_1CILi0EEEEEENS1_IJNS1_IJNS2_ILi4EEENS2_ILi8EEEEEES5_NS2_ILi1EEEEEEEEDaRKT_RKT0_ENKUlRKT_RKT0_E_clIiS5_EEDaSI_SL_,($_ZN7cutlass13device_kernelIN5flash19enable_sm80_to_sm89INS1_16FlashAttnBwdSm80INS1_25CollectiveMainloopBwdSm80ILi2ELi2EN4cute5tupleIJNS5_1CILi128EEES8_NS7_ILi64EEEEEENS_10bfloat16_tEfNS_4arch4Sm80ELb1ELb0ELb1ELb0ELb1ELb0ELb0ELb0ELi2ELi4ELi4ELi4ELb0EEENS1_24CollectiveEpilogueBwdGQAISA_fSD_Li256ELb0ELb1EEENS1_25SingleTileBwdLPTSchedulerILb0ELi128ELb1EEEEEEEEEvNT_6ParamsE$_ZZN4cute7idx2crdINS_5tupleIJiiNS_1CILi0EEEEEENS1_IJNS1_IJNS2_ILi4EEENS2_ILi8EEEEEES5_NS2_ILi1EEEEEEEEDaRKT_RKT0_ENKUlRKT_RKT0_E_clIiS7_EEDaSI_SL_ - $_ZN7cutlass13device_kernelIN5flash19enable_sm80_to_sm89INS1_16FlashAttnBwdSm80INS1_25CollectiveMainloopBwdSm80ILi2ELi2EN4cute5tupleIJNS5_1CILi128EEES8_NS7_ILi64EEEEEENS_10bfloat16_tEfNS_4arch4Sm80ELb1ELb0ELb1ELb0ELb1ELb0ELb0ELb0ELi2ELi4ELi4ELi4ELb0EEENS1_24CollectiveEpilogueBwdGQAISA_fSD_Li256ELb0ELb1EEENS1_25SingleTileBwdLPTSchedulerILb0ELi128ELb1EEEEEEEEEvNT_6ParamsE$_ZZN4cute7idx2crdINS_5tupleIJiiNS_1CILi0EEEEEENS1_IJNS1_IJNS2_ILi4EEENS2_ILi8EEEEEES5_NS2_ILi1EEEEEEEEDaRKT_RKT0_ENKUlRKT_RKT0_E_clIiS5_EEDaSI_SL_)
$_ZN7cutlass13device_kernelIN5flash19enable_sm80_to_sm89INS1_16FlashAttnBwdSm80INS1_25CollectiveMainloopBwdSm80ILi2ELi2EN4cute5tupleIJNS5_1CILi128EEES8_NS7_ILi64EEEEEENS_10bfloat16_tEfNS_4arch4Sm80ELb1ELb0ELb1ELb0ELb1ELb0ELb0ELb0ELi2ELi4ELi4ELi4ELb0EEENS1_24CollectiveEpilogueBwdGQAISA_fSD_Li256ELb0ELb1EEENS1_25SingleTileBwdLPTSchedulerILb0ELi128ELb1EEEEEEEEEvNT_6ParamsE$_ZZN4cute7idx2crdINS_5tupleIJiiNS_1CILi0EEEEEENS1_IJNS1_IJNS2_ILi4EEENS2_ILi8EEEEEES5_NS2_ILi1EEEEEEEEDaRKT_RKT0_ENKUlRKT_RKT0_E_clIiS5_EEDaSI_SL_:
[----:B------:R-:W-:Y:S02]  /*f4a0*/  MOV R3, 0x0 ;  /* 0x0000000000037802 */ /* 0x000fe40000000f00 */
[----:B------:R-:W-:Y:S02]  /*f4b0*/  MOV R6, R5 ;  /* 0x0000000500067202 */ /* 0x000fe40000000f00 */
[----:B------:R-:W-:Y:S05]  /*f4c0*/  RET.REL.NODEC R2 `(_ZN7cutlass13device_kernelIN5flash19enable_sm80_to_sm89INS1_16FlashAttnBwdSm80INS1_25CollectiveMainloopBwdSm80ILi2ELi2EN4cute5tupleIJNS5_1CILi128EEES8_NS7_ILi64EEEEEENS_10bfloat16_tEfNS_4arch4Sm80ELb1ELb0ELb1ELb0ELb1ELb0ELb0ELb0ELi2ELi4ELi4ELi4ELb0EEENS1_24CollectiveEpilogueBwdGQAISA_fSD_Li256ELb0ELb1EEENS1_25SingleTileBwdLPTSchedulerILb0ELi128ELb1EEEEEEEEEvNT_6ParamsE) ;  /* 0xffff0b3002007950 */ /* 0x000fea0003c3ffff */
        .type           $_ZN7cutlass13device_kernelIN5flash19enable_sm80_to_sm89INS1_16FlashAttnBwdSm80INS1_25CollectiveMainloopBwdSm80ILi2ELi2EN4cute5tupleIJNS5_1CILi128EEES8_NS7_ILi64EEEEEENS_10bfloat16_tEfNS_4arch4Sm80ELb1ELb0ELb1ELb0ELb1ELb0ELb0ELb0ELi2ELi4ELi4ELi4ELb0EEENS1_24CollectiveEpilogueBwdGQAISA_fSD_Li256ELb0ELb1EEENS1_25SingleTileBwdLPTSchedulerILb0ELi128ELb1EEEEEEEEEvNT_6ParamsE$_ZZN4cute7idx2crdINS_5tupleIJiiNS_1CILi0EEEEEENS1_IJNS1_IJNS2_ILi4EEENS2_ILi8EEEEEES5_NS2_ILi1EEEEEEEEDaRKT_RKT0_ENKUlRKT_RKT0_E_clIiS7_EEDaSI_SL_,@function
        .size           $_ZN7cutlass13device_kernelIN5flash19enable_sm80_to_sm89INS1_16FlashAttnBwdSm80INS1_25CollectiveMainloopBwdSm80ILi2ELi2EN4cute5tupleIJNS5_1CILi128EEES8_NS7_ILi64EEEEEENS_10bfloat16_tEfNS_4arch4Sm80ELb1ELb0ELb1ELb0ELb1ELb0ELb0ELb0ELi2ELi4ELi4ELi4ELb0EEENS1_24CollectiveEpilogueBwdGQAISA_fSD_Li256ELb0ELb1EEENS1_25SingleTileBwdLPTSchedulerILb0ELi128ELb1EEEEEEEEEvNT_6ParamsE$_ZZN4cute7idx2crdINS_5tupleIJiiNS_1CILi0EEEEEENS1_IJNS1_IJNS2_ILi4EEENS2_ILi8EEEEEES5_NS2_ILi1EEEEEEEEDaRKT_RKT0_ENKUlRKT_RKT0_E_clIiS7_EEDaSI_SL_,($_ZN7cutlass13device_kernelIN5flash19enable_sm80_to_sm89INS1_16FlashAttnBwdSm80INS1_25CollectiveMainloopBwdSm80ILi2ELi2EN4cute5tupleIJNS5_1CILi128EEES8_NS7_ILi64EEEEEENS_10bfloat16_tEfNS_4arch4Sm80ELb1ELb0ELb1ELb0ELb1ELb0ELb0ELb0ELi2ELi4ELi4ELi4ELb0EEENS1_24CollectiveEpilogueBwdGQAISA_fSD_Li256ELb0ELb1EEENS1_25SingleTileBwdLPTSchedulerILb0ELi128ELb1EEEEEEEEEvNT_6ParamsE$_ZZN4cute7idx2crdIiNS_5tupleIJNS_1CILi32EEENS2_ILi4EEENS2_ILi2EEENS2_ILi1EEEEEENS1_IJS6_S3_NS2_ILi128EEENS2_ILi0EEEEEEEEDaRKT_RKT0_RKT1_ENKUlRKT_RKT0_E_clIS3_S6_EEDaSM_SP_ - $_ZN7cutlass13device_kernelIN5flash19enable_sm80_to_sm89INS1_16FlashAttnBwdSm80INS1_25CollectiveMainloopBwdSm80ILi2ELi2EN4cute5tupleIJNS5_1CILi128EEES8_NS7_ILi64EEEEEENS_10bfloat16_tEfNS_4arch4Sm80ELb1ELb0ELb1ELb0ELb1ELb0ELb0ELb0ELi2ELi4ELi4ELi4ELb0EEENS1_24CollectiveEpilogueBwdGQAISA_fSD_Li256ELb0ELb1EEENS1_25SingleTileBwdLPTSchedulerILb0ELi128ELb1EEEEEEEEEvNT_6ParamsE$_ZZN4cute7idx2crdINS_5tupleIJiiNS_1CILi0EEEEEENS1_IJNS1_IJNS2_ILi4EEENS2_ILi8EEEEEES5_NS2_ILi1EEEEEEEEDaRKT_RKT0_ENKUlRKT_RKT0_E_clIiS7_EEDaSI_SL_)
$_ZN7cutlass13device_kernelIN5flash19enable_sm80_to_sm89INS1_16FlashAttnBwdSm80INS1_25CollectiveMainloopBwdSm80ILi2ELi2EN4cute5tupleIJNS5_1CILi128EEES8_NS7_ILi64EEEEEENS_10bfloat16_tEfNS_4arch4Sm80ELb1ELb0ELb1ELb0ELb1ELb0ELb0ELb0ELi2ELi4ELi4ELi4ELb0EEENS1_24CollectiveEpilogueBwdGQAISA_fSD_Li256ELb0ELb1EEENS1_25SingleTileBwdLPTSchedulerILb0ELi128ELb1EEEEEEEEEvNT_6ParamsE$_ZZN4cute7idx2crdINS_5tupleIJiiNS_1CILi0EEEEEENS1_IJNS1_IJNS2_ILi4EEENS2_ILi8EEEEEES5_NS2_ILi1EEEEEEEEDaRKT_RKT0_ENKUlRKT_RKT0_E_clIiS7_EEDaSI_SL_:
        /* <DEDUP_REMOVED lines=62> */
[----:B-----5:R-:W-:Y:S01]  /*f8b0*/  IMAD.MOV.U32 R10, RZ, RZ, R2 ;  /* 0x000000ffff0a7224 */ /* 0x020fe200078e0002 */
[----:B------:R-:W-:Y:S01]  /*f8c0*/  MOV R2, R72 ;  /* 0x0000004800027202 */ /* 0x000fe20000000f00 */
[----:B------:R-:W-:Y:S01]  /*f8d0*/  IMAD.MOV.U32 R8, RZ, RZ, R3 ;  /* 0x000000ffff087224 */ /* 0x000fe200078e0003 */
[----:B------:R-:W-:-:S04]  /*f8e0*/  MOV R3, 0x0 ;  /* 0x0000000000037802 */ /* 0x000fc80000000f00 */
[----:B------:R-:W-:Y:S05]  /*f8f0*/  RET.REL.NODEC R2 `(_ZN7cutlass13device_kernelIN5flash19enable_sm80_to_sm89INS1_16FlashAttnBwdSm80INS1_25CollectiveMainloopBwdSm80ILi2ELi2EN4cute5tupleIJNS5_1CILi128EEES8_NS7_ILi64EEEEEENS_10bfloat16_tEfNS_4arch4Sm80ELb1ELb0ELb1ELb0ELb1ELb0ELb0ELb0ELi2ELi4ELi4ELi4ELb0EEENS1_24CollectiveEpilogueBwdGQAISA_fSD_Li256ELb0ELb1EEENS1_25SingleTileBwdLPTSchedulerILb0ELi128ELb1EEEEEEEEEvNT_6ParamsE) ;  /* 0xffff070002007950 */ /* 0x000fea0003c3ffff */
        .type           $_ZN7cutlass13device_kernelIN5flash19enable_sm80_to_sm89INS1_16FlashAttnBwdSm80INS1_25CollectiveMainloopBwdSm80ILi2ELi2EN4cute5tupleIJNS5_1CILi128EEES8_NS7_ILi64EEEEEENS_10bfloat16_tEfNS_4arch4Sm80ELb1ELb0ELb1ELb0ELb1ELb0ELb0ELb0ELi2ELi4ELi4ELi4ELb0EEENS1_24CollectiveEpilogueBwdGQAISA_fSD_Li256ELb0ELb1EEENS1_25SingleTileBwdLPTSchedulerILb0ELi128ELb1EEEEEEEEEvNT_6ParamsE$_ZZN4cute7idx2crdIiNS_5tupleIJNS_1CILi32EEENS2_ILi4EEENS2_ILi2EEENS2_ILi1EEEEEENS1_IJS6_S3_NS2_ILi128EEENS2_ILi0EEEEEEEEDaRKT_RKT0_RKT1_ENKUlRKT_RKT0_E_clIS3_S6_EEDaSM_SP_,@function
        .size           $_ZN7cutlass13device_kernelIN5flash19enable_sm80_to_sm89INS1_16FlashAttnBwdSm80INS1_25CollectiveMainloopBwdSm80ILi2ELi2EN4cute5tupleIJNS5_1CILi128EEES8_NS7_ILi64EEEEEENS_10bfloat16_tEfNS_4arch4Sm80ELb1ELb0ELb1ELb0ELb1ELb0ELb0ELb0ELi2ELi4ELi4ELi4ELb0EEENS1_24CollectiveEpilogueBwdGQAISA_fSD_Li256ELb0ELb1EEENS1_25SingleTileBwdLPTSchedulerILb0ELi128ELb1EEEEEEEEEvNT_6ParamsE$_ZZN4cute7idx2crdIiNS_5tupleIJNS_1CILi32EEENS2_ILi4EEENS2_ILi2EEENS2_ILi1EEEEEENS1_IJS6_S3_NS2_ILi128EEENS2_ILi0EEEEEEEEDaRKT_RKT0_RKT1_ENKUlRKT_RKT0_E_clIS3_S6_EEDaSM_SP_,($_ZN7cutlass13device_kernelIN5flash19enable_sm80_to_sm89INS1_16FlashAttnBwdSm80INS1_25CollectiveMainloopBwdSm80ILi2ELi2EN4cute5tupleIJNS5_1CILi128EEES8_NS7_ILi64EEEEEENS_10bfloat16_tEfNS_4arch4Sm80ELb1ELb0ELb1ELb0ELb1ELb0ELb0ELb0ELi2ELi4ELi4ELi4ELb0EEENS1_24CollectiveEpilogueBwdGQAISA_fSD_Li256ELb0ELb1EEENS1_25SingleTileBwdLPTSchedulerILb0ELi128ELb1EEEEEEEEEvNT_6ParamsE$_ZZN4cute7idx2crdIiNS_5tupleIJNS_1CILi32EEENS2_ILi4EEENS2_ILi2EEENS2_ILi1EEEEEENS1_IJS6_S3_NS2_ILi128EEENS2_ILi0EEEEEEEEDaRKT_RKT0_RKT1_ENKUlRKT_RKT0_E_clIS4_S3_EEDaSM_SP_ - $_ZN7cutlass13device_kernelIN5flash19enable_sm80_to_sm89INS1_16FlashAttnBwdSm80INS1_25CollectiveMainloopBwdSm80ILi2ELi2EN4cute5tupleIJNS5_1CILi128EEES8_NS7_ILi64EEEEEENS_10bfloat16_tEfNS_4arch4Sm80ELb1ELb0ELb1ELb0ELb1ELb0ELb0ELb0ELi2ELi4ELi4ELi4ELb0EEENS1_24CollectiveEpilogueBwdGQAISA_fSD_Li256ELb0ELb1EEENS1_25SingleTileBwdLPTSchedulerILb0ELi128ELb1EEEEEEEEEvNT_6ParamsE$_ZZN4cute7idx2crdIiNS_5tupleIJNS_1CILi32EEENS2_ILi4EEENS2_ILi2EEENS2_ILi1EEEEEENS1_IJS6_S3_NS2_ILi128EEENS2_ILi0EEEEEEEEDaRKT_RKT0_RKT1_ENKUlRKT_RKT0_E_clIS3_S6_EEDaSM_SP_)
$_ZN7cutlass13device_kernelIN5flash19enable_sm80_to_sm89INS1_16FlashAttnBwdSm80INS1_25CollectiveMainloopBwdSm80ILi2ELi2EN4cute5tupleIJNS5_1CILi128EEES8_NS7_ILi64EEEEEENS_10bfloat16_tEfNS_4arch4Sm80ELb1ELb0ELb1ELb0ELb1ELb0ELb0ELb0ELi2ELi4ELi4ELi4ELb0EEENS1_24CollectiveEpilogueBwdGQAISA_fSD_Li256ELb0ELb1EEENS1_25SingleTileBwdLPTSchedulerILb0ELi128ELb1EEEEEEEEEvNT_6ParamsE$_ZZN4cute7idx2crdIiNS_5tupleIJNS_1CILi32EEENS2_ILi4EEENS2_ILi2EEENS2_ILi1EEEEEENS1_IJS6_S3_NS2_ILi128EEENS2_ILi0EEEEEEEEDaRKT_RKT0_RKT1_ENKUlRKT_RKT0_E_clIS3_S6_EEDaSM_SP_:
[----:B------:R-:W-:Y:S01]  /*f900*/  SHF.R.S32.HI R3, RZ, 0x1f, R2 ;  /* 0x0000001fff037819 */ /* 0x000fe20000011402 */
[----:B------:R-:W-:-:S03]  /*f910*/  IMAD.MOV.U32 R5, RZ, RZ, 0x0 ;  /* 0x00000000ff057424 */ /* 0x000fc600078e00ff */
[----:B------:R-:W-:-:S04]  /*f920*/  LEA.HI R3, R3, R2, RZ, 0x5 ;  /* 0x0000000203037211 */ /* 0x000fc800078f28ff */
[----:B------:R-:W-:-:S05]  /*f930*/  LOP3.LUT R3, R3, 0xffffffe0, RZ, 0xc0, !PT ;  /* 0xffffffe003037812 */ /* 0x000fca00078ec0ff */
[----:B------:R-:W-:Y:S01]  /*f940*/  IMAD.IADD R8, R2, 0x1, -R3 ;  /* 0x0000000102087824 */ /* 0x000fe200078e0a03 */
[----:B------:R-:W-:Y:S06]  /*f950*/  RET.REL.NODEC R4 `(_ZN7cutlass13device_kernelIN5flash19enable_sm80_to_sm89INS1_16FlashAttnBwdSm80INS1_25CollectiveMainloopBwdSm80ILi2ELi2EN4cute5tupleIJNS5_1CILi128EEES8_NS7_ILi64EEEEEENS_10bfloat16_tEfNS_4arch4Sm80ELb1ELb0ELb1ELb0ELb1ELb0ELb0ELb0ELi2ELi4ELi4ELi4ELb0EEENS1_24CollectiveEpilogueBwdGQAISA_fSD_Li256ELb0ELb1EEENS1_25SingleTileBwdLPTSchedulerILb0ELi128ELb1EEEEEEEEEvNT_6ParamsE) ;  /* 0xffff06a004007950 */ /* 0x000fec0003c3ffff */
        .type           $_ZN7cutlass13device_kernelIN5flash19enable_sm80_to_sm89INS1_16FlashAttnBwdSm80INS1_25CollectiveMainloopBwdSm80ILi2ELi2EN4cute5tupleIJNS5_1CILi128EEES8_NS7_ILi64EEEEEENS_10bfloat16_tEfNS_4arch4Sm80ELb1ELb0ELb1ELb0ELb1ELb0ELb0ELb0ELi2ELi4ELi4ELi4ELb0EEENS1_24CollectiveEpilogueBwdGQAISA_fSD_Li256ELb0ELb1EEENS1_25SingleTileBwdLPTSchedulerILb0ELi128ELb1EEEEEEEEEvNT_6ParamsE$_ZZN4cute7idx2crdIiNS_5tupleIJNS_1CILi32EEENS2_ILi4EEENS2_ILi2EEENS2_ILi1EEEEEENS1_IJS6_S3_NS2_ILi128EEENS2_ILi0EEEEEEEEDaRKT_RKT0_RKT1_ENKUlRKT_RKT0_E_clIS4_S3_EEDaSM_SP_,@function
        .size           $_ZN7cutlass13device_kernelIN5flash19enable_sm80_to_sm89INS1_16FlashAttnBwdSm80INS1_25CollectiveMainloopBwdSm80ILi2ELi2EN4cute5tupleIJNS5_1CILi128EEES8_NS7_ILi64EEEEEENS_10bfloat16_tEfNS_4arch4Sm80ELb1ELb0ELb1ELb0ELb1ELb0ELb0ELb0ELi2ELi4ELi4ELi4ELb0EEENS1_24CollectiveEpilogueBwdGQAISA_fSD_Li256ELb0ELb1EEENS1_25SingleTileBwdLPTSchedulerILb0ELi128ELb1EEEEEEEEEvNT_6ParamsE$_ZZN4cute7idx2crdIiNS_5tupleIJNS_1CILi32EEENS2_ILi4EEENS2_ILi2EEENS2_ILi1EEEEEENS1_IJS6_S3_NS2_ILi128EEENS2_ILi0EEEEEEEEDaRKT_RKT0_RKT1_ENKUlRKT_RKT0_E_clIS4_S3_EEDaSM_SP_,($_ZN7cutlass13device_kernelIN5flash19enable_sm80_to_sm89INS1_16FlashAttnBwdSm80INS1_25CollectiveMainloopBwdSm80ILi2ELi2EN4cute5tupleIJNS5_1CILi128EEES8_NS7_ILi64EEEEEENS_10bfloat16_tEfNS_4arch4Sm80ELb1ELb0ELb1ELb0ELb1ELb0ELb0ELb0ELi2ELi4ELi4ELi4ELb0EEENS1_24CollectiveEpilogueBwdGQAISA_fSD_Li256ELb0ELb1EEENS1_25SingleTileBwdLPTSchedulerILb0ELi128ELb1EEEEEEEEEvNT_6ParamsE$_ZZN4cute7idx2crdIiNS_5tupleIJNS_1CILi32EEENS2_ILi4EEENS2_ILi2EEENS2_ILi1EEEEEENS1_IJS6_S3_NS2_ILi128EEENS2_ILi0EEEEEEEEDaRKT_RKT0_RKT1_ENKUlRKT_RKT0_E_clIS5_S8_EEDaSM_SP_ - $_ZN7cutlass13device_kernelIN5flash19enable_sm80_to_sm89INS1_16FlashAttnBwdSm80INS1_25CollectiveMainloopBwdSm80ILi2ELi2EN4cute5tupleIJNS5_1CILi128EEES8_NS7_ILi64EEEEEENS_10bfloat16_tEfNS_4arch4Sm80ELb1ELb0ELb1ELb0ELb1ELb0ELb0ELb0ELi2ELi4ELi4ELi4ELb0EEENS1_24CollectiveEpilogueBwdGQAISA_fSD_Li256ELb0ELb1EEENS1_25SingleTileBwdLPTSchedulerILb0ELi128ELb1EEEEEEEEEvNT_6ParamsE$_ZZN4cute7idx2crdIiNS_5tupleIJNS_1CILi32EEENS2_ILi4EEENS2_ILi2EEENS2_ILi1EEEEEENS1_IJS6_S3_NS2_ILi128EEENS2_ILi0EEEEEEEEDaRKT_RKT0_RKT1_ENKUlRKT_RKT0_E_clIS4_S3_EEDaSM_SP_)
$_ZN7cutlass13device_kernelIN5flash19enable_sm80_to_sm89INS1_16FlashAttnBwdSm80INS1_25CollectiveMainloopBwdSm80ILi2ELi2EN4cute5tupleIJNS5_1CILi128EEES8_NS7_ILi64EEEEEENS_10bfloat16_tEfNS_4arch4Sm80ELb1ELb0ELb1ELb0ELb1ELb0ELb0ELb0ELi2ELi4ELi4ELi4ELb0EEENS1_24CollectiveEpilogueBwdGQAISA_fSD_Li256ELb0ELb1EEENS1_25SingleTileBwdLPTSchedulerILb0ELi128ELb1EEEEEEEEEvNT_6ParamsE$_ZZN4cute7idx2crdIiNS_5tupleIJNS_1CILi32EEENS2_ILi4EEENS2_ILi2EEENS2_ILi1EEEEEENS1_IJS6_S3_NS2_ILi128EEENS2_ILi0EEEEEEEEDaRKT_RKT0_RKT1_ENKUlRKT_RKT0_E_clIS4_S3_EEDaSM_SP_:
        /* <DEDUP_REMOVED lines=8> */
[----:B------:R-:W-:Y:S06]  /*f9e0*/  RET.REL.NODEC R4 `(_ZN7cutlass13device_kernelIN5flash19enable_sm80_to_sm89INS1_16FlashAttnBwdSm80INS1_25CollectiveMainloopBwdSm80ILi2ELi2EN4cute5tupleIJNS5_1CILi128EEES8_NS7_ILi64EEEEEENS_10bfloat16_tEfNS_4arch4Sm80ELb1ELb0ELb1ELb0ELb1ELb0ELb0ELb0ELi2ELi4ELi4ELi4ELb0EEENS1_24CollectiveEpilogueBwdGQAISA_fSD_Li256ELb0ELb1EEENS1_25SingleTileBwdLPTSchedulerILb0ELi128ELb1EEEEEEEEEvNT_6ParamsE) ;  /* 0xffff061004007950 */ /* 0x000fec0003c3ffff */
        .type           $_ZN7cutlass13device_kernelIN5flash19enable_sm80_to_sm89INS1_16FlashAttnBwdSm80INS1_25CollectiveMainloopBwdSm80ILi2ELi2EN4cute5tupleIJNS5_1CILi128EEES8_NS7_ILi64EEEEEENS_10bfloat16_tEfNS_4arch4Sm80ELb1ELb0ELb1ELb0ELb1ELb0ELb0ELb0ELi2ELi4ELi4ELi4ELb0EEENS1_24CollectiveEpilogueBwdGQAISA_fSD_Li256ELb0ELb1EEENS1_25SingleTileBwdLPTSchedulerILb0ELi128ELb1EEEEEEEEEvNT_6ParamsE$_ZZN4cute7idx2crdIiNS_5tupleIJNS_1CILi32EEENS2_ILi4EEENS2_ILi2EEENS2_ILi1EEEEEENS1_IJS6_S3_NS2_ILi128EEENS2_ILi0EEEEEEEEDaRKT_RKT0_RKT1_ENKUlRKT_RKT0_E_clIS5_S8_EEDaSM_SP_,@function
        .size           $_ZN7cutlass13device_kernelIN5flash19enable_sm80_to_sm89INS1_16FlashAttnBwdSm80INS1_25CollectiveMainloopBwdSm80ILi2ELi2EN4cute5tupleIJNS5_1CILi128EEES8_NS7_ILi64EEEEEENS_10bfloat16_tEfNS_4arch4Sm80ELb1ELb0ELb1ELb0ELb1ELb0ELb0ELb0ELi2ELi4ELi4ELi4ELb0EEENS1_24CollectiveEpilogueBwdGQAISA_fSD_Li256ELb0ELb1EEENS1_25SingleTileBwdLPTSchedulerILb0ELi128ELb1EEEEEEEEEvNT_6ParamsE$_ZZN4cute7idx2crdIiNS_5tupleIJNS_1CILi32EEENS2_ILi4EEENS2_ILi2EEENS2_ILi1EEEEEENS1_IJS6_S3_NS2_ILi128EEENS2_ILi0EEEEEEEEDaRKT_RKT0_RKT1_ENKUlRKT_RKT0_E_clIS5_S8_EEDaSM_SP_,($_ZN7cutlass13device_kernelIN5flash19enable_sm80_to_sm89INS1_16FlashAttnBwdSm80INS1_25CollectiveMainloopBwdSm80ILi2ELi2EN4cute5tupleIJNS5_1CILi128EEES8_NS7_ILi64EEEEEENS_10bfloat16_tEfNS_4arch4Sm80ELb1ELb0ELb1ELb0ELb1ELb0ELb0ELb0ELi2ELi4ELi4ELi4ELb0EEENS1_24CollectiveEpilogueBwdGQAISA_fSD_Li256ELb0ELb1EEENS1_25SingleTileBwdLPTSchedulerILb0ELi128ELb1EEEEEEEEEvNT_6ParamsE$_ZZN4cute9transformINS_15ArithmeticTupleIJiiEEEZNS_14transform_leafIS2_NS_8identityEEEDaRKT_OT0_EUlRKT_E_EEDaS7_S9_ENKUlDpSC_E_clIJiiEEEDaSE_ - $_ZN7cutlass13device_kernelIN5flash19enable_sm80_to_sm89INS1_16FlashAttnBwdSm80INS1_25CollectiveMainloopBwdSm80ILi2ELi2EN4cute5tupleIJNS5_1CILi128EEES8_NS7_ILi64EEEEEENS_10bfloat16_tEfNS_4arch4Sm80ELb1ELb0ELb1ELb0ELb1ELb0ELb0ELb0ELi2ELi4ELi4ELi4ELb0EEENS1_24CollectiveEpilogueBwdGQAISA_fSD_Li256ELb0ELb1EEENS1_25SingleTileBwdLPTSchedulerILb0ELi128ELb1EEEEEEEEEvNT_6ParamsE$_ZZN4cute7idx2crdIiNS_5tupleIJNS_1CILi32EEENS2_ILi4EEENS2_ILi2EEENS2_ILi1EEEEEENS1_IJS6_S3_NS2_ILi128EEENS2_ILi0EEEEEEEEDaRKT_RKT0_RKT1_ENKUlRKT_RKT0_E_clIS5_S8_EEDaSM_SP_)
$_ZN7cutlass13device_kernelIN5flash19enable_sm80_to_sm89INS1_16FlashAttnBwdSm80INS1_25CollectiveMainloopBwdSm80ILi2ELi2EN4cute5tupleIJNS5_1CILi128EEES8_NS7_ILi64EEEEEENS_10bfloat16_tEfNS_4arch4Sm80ELb1ELb0ELb1ELb0ELb1ELb0ELb0ELb0ELi2ELi4ELi4ELi4ELb0EEENS1_24CollectiveEpilogueBwdGQAISA_fSD_Li256ELb0ELb1EEENS1_25SingleTileBwdLPTSchedulerILb0ELi128ELb1EEEEEEEEEvNT_6ParamsE$_ZZN4cute7idx2crdIiNS_5tupleIJNS_1CILi32EEENS2_ILi4EEENS2_ILi2EEENS2_ILi1EEEEEENS1_IJS6_S3_NS2_ILi128EEENS2_ILi0EEEEEEEEDaRKT_RKT0_RKT1_ENKUlRKT_RKT0_E_clIS5_S8_EEDaSM_SP_:
[----:B------:R-:W-:Y:S01]  /*f9f0*/  SHF.R.S32.HI R3, RZ, 0x1f, R2 ;  /* 0x0000001fff037819 */ /* 0x000fe20000011402 */
[----:B------:R-:W-:-:S03]  /*fa00*/  IMAD.MOV.U32 R5, RZ, RZ, 0x0 ;  /* 0x00000000ff057424 */ /* 0x000fc600078e00ff */
[----:B------:R-:W-:-:S04]  /*fa10*/  LEA.HI R2, R3, R2, RZ, 0x7 ;  /* 0x0000000203027211 */ /* 0x000fc800078f38ff */
[----:B------:R-:W-:-:S04]  /*fa20*/  SHF.R.S32.HI R3, RZ, 0x7, R2 ;  /* 0x00000007ff037819 */ /* 0x000fc80000011402 */
[----:B------:R-:W-:-:S04]  /*fa30*/  LEA.HI R2, R2, R3, RZ, 0x1 ;  /* 0x0000000302027211 */ /* 0x000fc800078f08ff */
[----:B------:R-:W-:-:S05]  /*fa40*/  LOP3.LUT R2, R2, 0xfffffffe, RZ, 0xc0, !PT ;  /* 0xfffffffe02027812 */ /* 0x000fca00078ec0ff */
[----:B------:R-:W-:Y:S01]  /*fa50*/  IMAD.IADD R2, R3, 0x1, -R2 ;  /* 0x0000000103027824 */ /* 0x000fe200078e0a02 */
[----:B------:R-:W-:Y:S06]  /*fa60*/  RET.REL.NODEC R4 `(_ZN7cutlass13device_kernelIN5flash19enable_sm80_to_sm89INS1_16FlashAttnBwdSm80INS1_25CollectiveMainloopBwdSm80ILi2ELi2EN4cute5tupleIJNS5_1CILi128EEES8_NS7_ILi64EEEEEENS_10bfloat16_tEfNS_4arch4Sm80ELb1ELb0ELb1ELb0ELb1ELb0ELb0ELb0ELi2ELi4ELi4ELi4ELb0EEENS1_24CollectiveEpilogueBwdGQAISA_fSD_Li256ELb0ELb1EEENS1_25SingleTileBwdLPTSchedulerILb0ELi128ELb1EEEEEEEEEvNT_6ParamsE) ;  /* 0xffff059004007950 */ /* 0x000fec0003c3ffff */
        .type           $_ZN7cutlass13device_kernelIN5flash19enable_sm80_to_sm89INS1_16FlashAttnBwdSm80INS1_25CollectiveMainloopBwdSm80ILi2ELi2EN4cute5tupleIJNS5_1CILi128EEES8_NS7_ILi64EEEEEENS_10bfloat16_tEfNS_4arch4Sm80ELb1ELb0ELb1ELb0ELb1ELb0ELb0ELb0ELi2ELi4ELi4ELi4ELb0EEENS1_24CollectiveEpilogueBwdGQAISA_fSD_Li256ELb0ELb1EEENS1_25SingleTileBwdLPTSchedulerILb0ELi128ELb1EEEEEEEEEvNT_6ParamsE$_ZZN4cute9transformINS_15ArithmeticTupleIJiiEEEZNS_14transform_leafIS2_NS_8identityEEEDaRKT_OT0_EUlRKT_E_EEDaS7_S9_ENKUlDpSC_E_clIJiiEEEDaSE_,@function
        .size           $_ZN7cutlass13device_kernelIN5flash19enable_sm80_to_sm89INS1_16FlashAttnBwdSm80INS1_25CollectiveMainloopBwdSm80ILi2ELi2EN4cute5tupleIJNS5_1CILi128EEES8_NS7_ILi64EEEEEENS_10bfloat16_tEfNS_4arch4Sm80ELb1ELb0ELb1ELb0ELb1ELb0ELb0ELb0ELi2ELi4ELi4ELi4ELb0EEENS1_24CollectiveEpilogueBwdGQAISA_fSD_Li256ELb0ELb1EEENS1_25SingleTileBwdLPTSchedulerILb0ELi128ELb1EEEEEEEEEvNT_6ParamsE$_ZZN4cute9transformINS_15ArithmeticTupleIJiiEEEZNS_14transform_leafIS2_NS_8identityEEEDaRKT_OT0_EUlRKT_E_EEDaS7_S9_ENKUlDpSC_E_clIJiiEEEDaSE_,($_ZN7cutlass13device_kernelIN5flash19enable_sm80_to_sm89INS1_16FlashAttnBwdSm80INS1_25CollectiveMainloopBwdSm80ILi2ELi2EN4cute5tupleIJNS5_1CILi128EEES8_NS7_ILi64EEEEEENS_10bfloat16_tEfNS_4arch4Sm80ELb1ELb0ELb1ELb0ELb1ELb0ELb0ELb0ELi2ELi4ELi4ELi4ELb0EEENS1_24CollectiveEpilogueBwdGQAISA_fSD_Li256ELb0ELb1EEENS1_25SingleTileBwdLPTSchedulerILb0ELi128ELb1EEEEEEEEEvNT_6ParamsE$_ZZN4cute9transformINS_5tupleIJNS_1CILi32EEENS2_ILi4EEENS2_ILi2EEENS2_ILi1EEEEEENS1_IJS6_S3_NS2_ILi128EEENS2_ILi0EEEEEEZNS_7idx2crdIiS7_SA_EEDaRKT_RKT0_RKT1_EUlRKT_RKT0_E_EEDaSE_SH_OSI_ENKUlDpSN_E_clIJiiiS9_EEEDaST_ - $_ZN7cutlass13device_kernelIN5flash19enable_sm80_to_sm89INS1_16FlashAttnBwdSm80INS1_25CollectiveMainloopBwdSm80ILi2ELi2EN4cute5tupleIJNS5_1CILi128EEES8_NS7_ILi64EEEEEENS_10bfloat16_tEfNS_4arch4Sm80ELb1ELb0ELb1ELb0ELb1ELb0ELb0ELb0ELi2ELi4ELi4ELi4ELb0EEENS1_24CollectiveEpilogueBwdGQAISA_fSD_Li256ELb0ELb1EEENS1_25SingleTileBwdLPTSchedulerILb0ELi128ELb1EEEEEEEEEvNT_6ParamsE$_ZZN4cute9transformINS_15ArithmeticTupleIJiiEEEZNS_14transform_leafIS2_NS_8identityEEEDaRKT_OT0_EUlRKT_E_EEDaS7_S9_ENKUlDpSC_E_clIJiiEEEDaSE_)
$_ZN7cutlass13device_kernelIN5flash19enable_sm80_to_sm89INS1_16FlashAttnBwdSm80INS1_25CollectiveMainloopBwdSm80ILi2ELi2EN4cute5tupleIJNS5_1CILi128EEES8_NS7_ILi64EEEEEENS_10bfloat16_tEfNS_4arch4Sm80ELb1ELb0ELb1ELb0ELb1ELb0ELb0ELb0ELi2ELi4ELi4ELi4ELb0EEENS1_24CollectiveEpilogueBwdGQAISA_fSD_Li256ELb0ELb1EEENS1_25SingleTileBwdLPTSchedulerILb0ELi128ELb1EEEEEEEEEvNT_6ParamsE$_ZZN4cute9transformINS_15ArithmeticTupleIJiiEEEZNS_14transform_leafIS2_NS_8identityEEEDaRKT_OT0_EUlRKT_E_EEDaS7_S9_ENKUlDpSC_E_clIJiiEEEDaSE_:
[----:B------:R-:W-:Y:S01]  /*fa70*/  IADD3 R3, R1, 0x1688, RZ ;  /* 0x0000168801037810 */ /* 0x000fe20007ffe0ff */
[----:B------:R-:W-:Y:S01]  /*fa80*/  IMAD.MOV.U32 R2, RZ, RZ, R11 ;  /* 0x000000ffff027224 */ /* 0x000fe200078e000b */
[----:B------:R-:W-:Y:S02]  /*fa90*/  MOV R8, 0xfac0 ;  /* 0x0000fac000087802 */ /* 0x000fe40000000f00 */
[----:B------:R-:W-:Y:S02]  /*faa0*/  IADD3 R3, R3, c[0x0][0x20], RZ ;  /* 0x0000080003037a10 */ /* 0x000fe40007ffe0ff */
[----:B------:R-:W-:Y:S05]  /*fab0*/  CALL.REL.NOINC `($_ZN7cutlass13device_kernelIN5flash19enable_sm80_to_sm89INS1_16FlashAttnBwdSm80INS1_25CollectiveMainloopBwdSm80ILi2ELi2EN4cute5tupleIJNS5_1CILi128EEES8_NS7_ILi64EEEEEENS_10bfloat16_tEfNS_4arch4Sm80ELb1ELb0ELb1ELb0ELb1ELb0ELb0ELb0ELi2ELi4ELi4ELi4ELb0EEENS1_24CollectiveEpilogueBwdGQAISA_fSD_Li256ELb0ELb1EEENS1_25SingleTileBwdLPTSchedulerILb0ELi128ELb1EEEEEEEEEvNT_6ParamsE$_ZN4cute3eso3ESOILb0ELb0EJiiEEC2ERKiS4_) ;  /* 0xffff6f4000007944 */ /* 0x000fea0003c3ffff */
[----:B-1----:R1:W5:Y:S01]  /*fac0*/  LDL.64 R2, [R1+0x1688] ;  /* 0x0016880001027983 */ /* 0x0023620000100a00 */
[----:B------:R-:W-:Y:S02]  /*fad0*/  MOV R8, R6 ;  /* 0x0000000600087202 */ /* 0x000fe40000000f00 */
[----:B------:R-:W-:-:S04]  /*fae0*/  MOV R9, 0x0 ;  /* 0x0000000000097802 */ /* 0x000fc80000000f00 */
[----:B------:R-:W-:Y:S05]  /*faf0*/  RET.REL.NODEC R8 `(_ZN7cutlass13device_kernelIN5flash19enable_sm80_to_sm89INS1_16FlashAttnBwdSm80INS1_25CollectiveMainloopBwdSm80ILi2ELi2EN4cute5tupleIJNS5_1CILi128EEES8_NS7_ILi64EEEEEENS_10bfloat16_tEfNS_4arch4Sm80ELb1ELb0ELb1ELb0ELb1ELb0ELb0ELb0ELi2ELi4ELi4ELi4ELb0EEENS1_24CollectiveEpilogueBwdGQAISA_fSD_Li256ELb0ELb1EEENS1_25SingleTileBwdLPTSchedulerILb0ELi128ELb1EEEEEEEEEvNT_6ParamsE) ;  /* 0xffff050008007950 */ /* 0x000fea0003c3ffff */
        .type           $_ZN7cutlass13device_kernelIN5flash19enable_sm80_to_sm89INS1_16FlashAttnBwdSm80INS1_25CollectiveMainloopBwdSm80ILi2ELi2EN4cute5tupleIJNS5_1CILi128EEES8_NS7_ILi64EEEEEENS_10bfloat16_tEfNS_4arch4Sm80ELb1ELb0ELb1ELb0ELb1ELb0ELb0ELb0ELi2ELi4ELi4ELi4ELb0EEENS1_24CollectiveEpilogueBwdGQAISA_fSD_Li256ELb0ELb1EEENS1_25SingleTileBwdLPTSchedulerILb0ELi128ELb1EEEEEEEEEvNT_6ParamsE$_ZZN4cute9transformINS_5tupleIJNS_1CILi32EEENS2_ILi4EEENS2_ILi2EEENS2_ILi1EEEEEENS1_IJS6_S3_NS2_ILi128EEENS2_ILi0EEEEEEZNS_7idx2crdIiS7_SA_EEDaRKT_RKT0_RKT1_EUlRKT_RKT0_E_EEDaSE_SH_OSI_ENKUlDpSN_E_clIJiiiS9_EEEDaST_,@function
        .size           $_ZN7cutlass13device_kernelIN5flash19enable_sm80_to_sm89INS1_16FlashAttnBwdSm80INS1_25CollectiveMainloopBwdSm80ILi2ELi2EN4cute5tupleIJNS5_1CILi128EEES8_NS7_ILi64EEEEEENS_10bfloat16_tEfNS_4arch4Sm80ELb1ELb0ELb1ELb0ELb1ELb0ELb0ELb0ELi2ELi4ELi4ELi4ELb0EEENS1_24CollectiveEpilogueBwdGQAISA_fSD_Li256ELb0ELb1EEENS1_25SingleTileBwdLPTSchedulerILb0ELi128ELb1EEEEEEEEEvNT_6ParamsE$_ZZN4cute9transformINS_5tupleIJNS_1CILi32EEENS2_ILi4EEENS2_ILi2EEENS2_ILi1EEEEEENS1_IJS6_S3_NS2_ILi128EEENS2_ILi0EEEEEEZNS_7idx2crdIiS7_SA_EEDaRKT_RKT0_RKT1_EUlRKT_RKT0_E_EEDaSE_SH_OSI_ENKUlDpSN_E_clIJiiiS9_EEEDaST_,($_ZN7cutlass13device_kernelIN5flash19enable_sm80_to_sm89INS1_16FlashAttnBwdSm80INS1_25CollectiveMainloopBwdSm80ILi2ELi2EN4cute5tupleIJNS5_1CILi128EEES8_NS7_ILi64EEEEEENS_10bfloat16_tEfNS_4arch4Sm80ELb1ELb0ELb1ELb0ELb1ELb0ELb0ELb0ELi2ELi4ELi4ELi4ELb0EEENS1_24CollectiveEpilogueBwdGQAISA_fSD_Li256ELb0ELb1EEENS1_25SingleTileBwdLPTSchedulerILb0ELi128ELb1EEEEEEEEEvNT_6ParamsE$_ZZN4cute9transformINS_5tupleIJiiNS_1CILi0EEEEEENS1_IJNS1_IJNS2_ILi4EEENS2_ILi8EEEEEENS2_ILi2EEENS2_ILi1EEEEEEZNS_7idx2crdIS4_SA_EEDaRKT_RKT0_EUlRKT_RKT0_E_EEDaSE_SH_OT1_ENKUlDpSK_E_clIJNS1_IJiiEEEiS3_EEEDaSR_ - $_ZN7cutlass13device_kernelIN5flash19enable_sm80_to_sm89INS1_16FlashAttnBwdSm80INS1_25CollectiveMainloopBwdSm80ILi2ELi2EN4cute5tupleIJNS5_1CILi128EEES8_NS7_ILi64EEEEEENS_10bfloat16_tEfNS_4arch4Sm80ELb1ELb0ELb1ELb0ELb1ELb0ELb0ELb0ELi2ELi4ELi4ELi4ELb0EEENS1_24CollectiveEpilogueBwdGQAISA_fSD_Li256ELb0ELb1EEENS1_25SingleTileBwdLPTSchedulerILb0ELi128ELb1EEEEEEEEEvNT_6ParamsE$_ZZN4cute9transformINS_5tupleIJNS_1CILi32EEENS2_ILi4EEENS2_ILi2EEENS2_ILi1EEEEEENS1_IJS6_S3_NS2_ILi128EEENS2_ILi0EEEEEEZNS_7idx2crdIiS7_SA_EEDaRKT_RKT0_RKT1_EUlRKT_RKT0_E_EEDaSE_SH_OSI_ENKUlDpSN_E_clIJiiiS9_EEEDaST_)
$_ZN7cutlass13device_kernelIN5flash19enable_sm80_to_sm89INS1_16FlashAttnBwdSm80INS1_25CollectiveMainloopBwdSm80ILi2ELi2EN4cute5tupleIJNS5_1CILi128EEES8_NS7_ILi64EEEEEENS_10bfloat16_tEfNS_4arch4Sm80ELb1ELb0ELb1ELb0ELb1ELb0ELb0ELb0ELi2ELi4ELi4ELi4ELb0EEENS1_24CollectiveEpilogueBwdGQAISA_fSD_Li256ELb0ELb1EEENS1_25SingleTileBwdLPTSchedulerILb0ELi128ELb1EEEEEEEEEvNT_6ParamsE$_ZZN4cute9transformINS_5tupleIJNS_1CILi32EEENS2_ILi4EEENS2_ILi2EEENS2_ILi1EEEEEENS1_IJS6_S3_NS2_ILi128EEENS2_ILi0EEEEEEZNS_7idx2crdIiS7_SA_EEDaRKT_RKT0_RKT1_EUlRKT_RKT0_E_EEDaSE_SH_OSI_ENKUlDpSN_E_clIJiiiS9_EEEDaST_:
[----:B------:R-:W-:Y:S02]  /*fb00*/  IADD3 R3, R1, 0x13b8, RZ ;  /* 0x000013b801037810 */ /* 0x000fe40007ffe0ff */
[----:B------:R-:W-:Y:S02]  /*fb10*/  MOV R6, 0xfb40 ;  /* 0x0000fb4000067802 */ /* 0x000fe40000000f00 */
[----:B------:R-:W-:Y:S02]  /*fb20*/  IADD3 R3, R3, c[0x0][0x20], RZ ;  /* 0x0000080003037a10 */ /* 0x000fe40007ffe0ff */
[----:B------:R-:W-:Y:S05]  /*fb30*/  CALL.REL.NOINC `($_ZN7cutlass13device_kernelIN5flash19enable_sm80_to_sm89INS1_16FlashAttnBwdSm80INS1_25CollectiveMainloopBwdSm80ILi2ELi2EN4cute5tupleIJNS5_1CILi128EEES8_NS7_ILi64EEEEEENS_10bfloat16_tEfNS_4arch4Sm80ELb1ELb0ELb1ELb0ELb1ELb0ELb0ELb0ELi2ELi4ELi4ELi4ELb0EEENS1_24CollectiveEpilogueBwdGQAISA_fSD_Li256ELb0ELb1EEENS1_25SingleTileBwdLPTSchedulerILb0ELi128ELb1EEEEEEEEEvNT_6ParamsE$_ZN4cute3eso3ESOILb0ELb0EJiiiNS_1CILi0EEEEEC2ERKiS6_S6_RKS3_) ;  /* 0xffff723000007944 */ /* 0x000fea0003c3ffff */
[----:B------:R2:W5:Y:S04]  /*fb40*/  LDL R5, [R1+0x13c0] ;  /* 0x0013c00001057983 */ /* 0x0005680000100800 */
[----:B-1----:R2:W5:Y:S01]  /*fb50*/  LDL.64 R2, [R1+0x13b8] ;  /* 0x0013b80001027983 */ /* 0x0025620000100a00 */
[----:B------:R-:W-:Y:S02]  /*fb60*/  MOV R8, R4 ;  /* 0x0000000400087202 */ /* 0x000fe40000000f00 */
[----:B------:R-:W-:-:S04]  /*fb70*/  MOV R9, 0x0 ;  /* 0x0000000000097802 */ /* 0x000fc80000000f00 */
[----:B------:R-:W-:Y:S05]  /*fb80*/  RET.REL.NODEC R8 `(_ZN7cutlass13device_kernelIN5flash19enable_sm80_to_sm89INS1_16FlashAttnBwdSm80INS1_25CollectiveMainloopBwdSm80ILi2ELi2EN4cute5tupleIJNS5_1CILi128EEES8_NS7_ILi64EEEEEENS_10bfloat16_tEfNS_4arch4Sm80ELb1ELb0ELb1ELb0ELb1ELb0ELb0ELb0ELi2ELi4ELi4ELi4ELb0EEENS1_24CollectiveEpilogueBwdGQAISA_fSD_Li256ELb0ELb1EEENS1_25SingleTileBwdLPTSchedulerILb0ELi128ELb1EEEEEEEEEvNT_6ParamsE) ;  /* 0xffff047008007950 */ /* 0x000fea0003c3ffff */
        .type           $_ZN7cutlass13device_kernelIN5flash19enable_sm80_to_sm89INS1_16FlashAttnBwdSm80INS1_25CollectiveMainloopBwdSm80ILi2ELi2EN4cute5tupleIJNS5_1CILi128EEES8_NS7_ILi64EEEEEENS_10bfloat16_tEfNS_4arch4Sm80ELb1ELb0ELb1ELb0ELb1ELb0ELb0ELb0ELi2ELi4ELi4ELi4ELb0EEENS1_24CollectiveEpilogueBwdGQAISA_fSD_Li256ELb0ELb1EEENS1_25SingleTileBwdLPTSchedulerILb0ELi128ELb1EEEEEEEEEvNT_6ParamsE$_ZZN4cute9transformINS_5tupleIJiiNS_1CILi0EEEEEENS1_IJNS1_IJNS2_ILi4EEENS2_ILi8EEEEEENS2_ILi2EEENS2_ILi1EEEEEEZNS_7idx2crdIS4_SA_EEDaRKT_RKT0_EUlRKT_RKT0_E_EEDaSE_SH_OT1_ENKUlDpSK_E_clIJNS1_IJiiEEEiS3_EEEDaSR_,@function
        .size           $_ZN7cutlass13device_kernelIN5flash19enable_sm80_to_sm89INS1_16FlashAttnBwdSm80INS1_25CollectiveMainloopBwdSm80ILi2ELi2EN4cute5tupleIJNS5_1CILi128EEES8_NS7_ILi64EEEEEENS_10bfloat16_tEfNS_4arch4Sm80ELb1ELb0ELb1ELb0ELb1ELb0ELb0ELb0ELi2ELi4ELi4ELi4ELb0EEENS1_24CollectiveEpilogueBwdGQAISA_fSD_Li256ELb0ELb1EEENS1_25SingleTileBwdLPTSchedulerILb0ELi128ELb1EEEEEEEEEvNT_6ParamsE$_ZZN4cute9transformINS_5tupleIJiiNS_1CILi0EEEEEENS1_IJNS1_IJNS2_ILi4EEENS2_ILi8EEEEEENS2_ILi2EEENS2_ILi1EEEEEEZNS_7idx2crdIS4_SA_EEDaRKT_RKT0_EUlRKT_RKT0_E_EEDaSE_SH_OT1_ENKUlDpSK_E_clIJNS1_IJiiEEEiS3_EEEDaSR_,($_ZN7cutlass13device_kernelIN5flash19enable_sm80_to_sm89INS1_16FlashAttnBwdSm80INS1_25CollectiveMainloopBwdSm80ILi2ELi2EN4cute5tupleIJNS5_1CILi128EEES8_NS7_ILi64EEEEEENS_10bfloat16_tEfNS_4arch4Sm80ELb1ELb0ELb1ELb0ELb1ELb0ELb0ELb0ELi2ELi4ELi4ELi4ELb0EEENS1_24CollectiveEpilogueBwdGQAISA_fSD_Li256ELb0ELb1EEENS1_25SingleTileBwdLPTSchedulerILb0ELi128ELb1EEEEEEEEEvNT_6ParamsE$_ZZN4cute9transformINS_5tupleIJiiNS_1CILi0EEEEEENS1_IJNS1_IJNS2_ILi4EEENS2_ILi8EEEEEES5_NS2_ILi1EEEEEEZNS_7idx2crdIS4_S9_EEDaRKT_RKT0_EUlRKT_RKT0_E_EEDaSD_SG_OT1_ENKUlDpSJ_E_clIJNS1_IJiiEEEiS3_EEEDaSQ_ - $_ZN7cutlass13device_kernelIN5flash19enable_sm80_to_sm89INS1_16FlashAttnBwdSm80INS1_25CollectiveMainloopBwdSm80ILi2ELi2EN4cute5tupleIJNS5_1CILi128EEES8_NS7_ILi64EEEEEENS_10bfloat16_tEfNS_4arch4Sm80ELb1ELb0ELb1ELb0ELb1ELb0ELb0ELb0ELi2ELi4ELi4ELi4ELb0EEENS1_24CollectiveEpilogueBwdGQAISA_fSD_Li256ELb0ELb1EEENS1_25SingleTileBwdLPTSchedulerILb0ELi128ELb1EEEEEEEEEvNT_6ParamsE$_ZZN4cute9transformINS_5tupleIJiiNS_1CILi0EEEEEENS1_IJNS1_IJNS2_ILi4EEENS2_ILi8EEEEEENS2_ILi2EEENS2_ILi1EEEEEEZNS_7idx2crdIS4_SA_EEDaRKT_RKT0_EUlRKT_RKT0_E_EEDaSE_SH_OT1_ENKUlDpSK_E_clIJNS1_IJiiEEEiS3_EEEDaSR_)
$_ZN7cutlass13device_kernelIN5flash19enable_sm80_to_sm89INS1_16FlashAttnBwdSm80INS1_25CollectiveMainloopBwdSm80ILi2ELi2EN4cute5tupleIJNS5_1CILi128EEES8_NS7_ILi64EEEEEENS_10bfloat16_tEfNS_4arch4Sm80ELb1ELb0ELb1ELb0ELb1ELb0ELb0ELb0ELi2ELi4ELi4ELi4ELb0EEENS1_24CollectiveEpilogueBwdGQAISA_fSD_Li256ELb0ELb1EEENS1_25SingleTileBwdLPTSchedulerILb0ELi128ELb1EEEEEEEEEvNT_6ParamsE$_ZZN4cute9transformINS_5tupleIJiiNS_1CILi0EEEEEENS1_IJNS1_IJNS2_ILi4EEENS2_ILi8EEEEEENS2_ILi2EEENS2_ILi1EEEEEEZNS_7idx2crdIS4_SA_EEDaRKT_RKT0_EUlRKT_RKT0_E_EEDaSE_SH_OT1_ENKUlDpSK_E_clIJNS1_IJiiEEEiS3_EEEDaSR_:
[----:B------:R-:W-:Y:S02]  /*fb90*/  IADD3 R3, R1, 0x1680, RZ ;  /* 0x0000168001037810 */ /* 0x000fe40007ffe0ff */
[----:B------:R-:W-:Y:S02]  /*fba0*/  MOV R6, 0xfbd0 ;  /* 0x0000fbd000067802 */ /* 0x000fe40000000f00 */
[----:B------:R-:W-:Y:S02]  /*fbb0*/  IADD3 R3, R3, c[0x0][0x20], RZ ;  /* 0x0000080003037a10 */ /* 0x000fe40007ffe0ff */
[----:B------:R-:W-:Y:S05]  /*fbc0*/  CALL.REL.NOINC `($_ZN7cutlass13device_kernelIN5flash19enable_sm80_to_sm89INS1_16FlashAttnBwdSm80INS1_25CollectiveMainloopBwdSm80ILi2ELi2EN4cute5tupleIJNS5_1CILi128EEES8_NS7_ILi64EEEEEENS_10bfloat16_tEfNS_4arch4Sm80ELb1ELb0ELb1ELb0ELb1ELb0ELb0ELb0ELi2ELi4ELi4ELi4ELb0EEENS1_24CollectiveEpilogueBwdGQAISA_fSD_Li256ELb0ELb1EEENS1_25SingleTileBwdLPTSchedulerILb0ELi128ELb1EEEEEEEEEvNT_6ParamsE$_ZN4cute3eso3ESOILb0ELb0EJNS_5tupleIJiiEEEiNS_1CILi0EEEEEC2ERKS3_RKiRKS5_) ;  /* 0xffff62d000007944 */ /* 0x000fea0003c3ffff */
[----:B------:R2:W5:Y:S04]  /*fbd0*/  LDL R31, [R1+0x1688] ;  /* 0x00168800011f7983 */ /* 0x0005680000100800 */
[----:B-1----:R2:W5:Y:S01]  /*fbe0*/  LDL.64 R2, [R1+0x1680] ;  /* 0x0016800001027983 */ /* 0x0025620000100a00 */
[----:B------:R-:W-:-:S04]  /*fbf0*/  MOV R73, 0x0 ;  /* 0x0000000000497802 */ /* 0x000fc80000000f00 */
[----:B------:R-:W-:Y:S05]  /*fc00*/  RET.REL.NODEC R72 `(_ZN7cutlass13device_kernelIN5flash19enable_sm80_to_sm89INS1_16FlashAttnBwdSm80INS1_25CollectiveMainloopBwdSm80ILi2ELi2EN4cute5tupleIJNS5_1CILi128EEES8_NS7_ILi64EEEEEENS_10bfloat16_tEfNS_4arch4Sm80ELb1ELb0ELb1ELb0ELb1ELb0ELb0ELb0ELi2ELi4ELi4ELi4ELb0EEENS1_24CollectiveEpilogueBwdGQAISA_fSD_Li256ELb0ELb1EEENS1_25SingleTileBwdLPTSchedulerILb0ELi128ELb1EEEEEEEEEvNT_6ParamsE) ;  /* 0xffff03f048007950 */ /* 0x000fea0003c3ffff */
        .type           $_ZN7cutlass13device_kernelIN5flash19enable_sm80_to_sm89INS1_16FlashAttnBwdSm80INS1_25CollectiveMainloopBwdSm80ILi2ELi2EN4cute5tupleIJNS5_1CILi128EEES8_NS7_ILi64EEEEEENS_10bfloat16_tEfNS_4arch4Sm80ELb1ELb0ELb1ELb0ELb1ELb0ELb0ELb0ELi2ELi4ELi4ELi4ELb0EEENS1_24CollectiveEpilogueBwdGQAISA_fSD_Li256ELb0ELb1EEENS1_25SingleTileBwdLPTSchedulerILb0ELi128ELb1EEEEEEEEEvNT_6ParamsE$_ZZN4cute9transformINS_5tupleIJiiNS_1CILi0EEEEEENS1_IJNS1_IJNS2_ILi4EEENS2_ILi8EEEEEES5_NS2_ILi1EEEEEEZNS_7idx2crdIS4_S9_EEDaRKT_RKT0_EUlRKT_RKT0_E_EEDaSD_SG_OT1_ENKUlDpSJ_E_clIJNS1_IJiiEEEiS3_EEEDaSQ_,@function
        .size           $_ZN7cutlass13device_kernelIN5flash19enable_sm80_to_sm89INS1_16FlashAttnBwdSm80INS1_25CollectiveMainloopBwdSm80ILi2ELi2EN4cute5tupleIJNS5_1CILi128EEES8_NS7_ILi64EEEEEENS_10bfloat16_tEfNS_4arch4Sm80ELb1ELb0ELb1ELb0ELb1ELb0ELb0ELb0ELi2ELi4ELi4ELi4ELb0EEENS1_24CollectiveEpilogueBwdGQAISA_fSD_Li256ELb0ELb1EEENS1_25SingleTileBwdLPTSchedulerILb0ELi128ELb1EEEEEEEEEvNT_6ParamsE$_ZZN4cute9transformINS_5tupleIJiiNS_1CILi0EEEEEENS1_IJNS1_IJNS2_ILi4EEENS2_ILi8EEEEEES5_NS2_ILi1EEEEEEZNS_7idx2crdIS4_S9_EEDaRKT_RKT0_EUlRKT_RKT0_E_EEDaSD_SG_OT1_ENKUlDpSJ_E_clIJNS1_IJiiEEEiS3_EEEDaSQ_,($_ZN7cutlass13device_kernelIN5flash19enable_sm80_to_sm89INS1_16FlashAttnBwdSm80INS1_25CollectiveMainloopBwdSm80ILi2ELi2EN4cute5tupleIJNS5_1CILi128EEES8_NS7_ILi64EEEEEENS_10bfloat16_tEfNS_4arch4Sm80ELb1ELb0ELb1ELb0ELb1ELb0ELb0ELb0ELi2ELi4ELi4ELi4ELb0EEENS1_24CollectiveEpilogueBwdGQAISA_fSD_Li256ELb0ELb1EEENS1_25SingleTileBwdLPTSchedulerILb0ELi128ELb1EEEEEEEEEvNT_6ParamsE$_ZZN4cute9transformINS_5tupleIJiiiNS_1CILi0EEEEEENS1_IJNS2_ILi32EEENS2_ILi4EEENS2_ILi2EEENS2_ILi1EEEEEENS1_IJS8_S8_S8_S8_EEEZNS_7crd2crdIS4_S9_SA_EEDaRKT_RKT0_RKT1_EUlRKT_RKT0_RKT1_E_EEDaSE_SH_SK_OT2_ENKUlDpSN_E_clIJiiiS3_EEEDaSX_ - $_ZN7cutlass13device_kernelIN5flash19enable_sm80_to_sm89INS1_16FlashAttnBwdSm80INS1_25CollectiveMainloopBwdSm80ILi2ELi2EN4cute5tupleIJNS5_1CILi128EEES8_NS7_ILi64EEEEEENS_10bfloat16_tEfNS_4arch4Sm80ELb1ELb0ELb1ELb0ELb1ELb0ELb0ELb0ELi2ELi4ELi4ELi4ELb0EEENS1_24CollectiveEpilogueBwdGQAISA_fSD_Li256ELb0ELb1EEENS1_25SingleTileBwdLPTSchedulerILb0ELi128ELb1EEEEEEEEEvNT_6ParamsE$_ZZN4cute9transformINS_5tupleIJiiNS_1CILi0EEEEEENS1_IJNS1_IJNS2_ILi4EEENS2_ILi8EEEEEES5_NS2_ILi1EEEEEEZNS_7idx2crdIS4_S9_EEDaRKT_RKT0_EUlRKT_RKT0_E_EEDaSD_SG_OT1_ENKUlDpSJ_E_clIJNS1_IJiiEEEiS3_EEEDaSQ_)
$_ZN7cutlass13device_kernelIN5flash19enable_sm80_to_sm89INS1_16FlashAttnBwdSm80INS1_25CollectiveMainloopBwdSm80ILi2ELi2EN4cute5tupleIJNS5_1CILi128EEES8_NS7_ILi64EEEEEENS_10bfloat16_tEfNS_4arch4Sm80ELb1ELb0ELb1ELb0ELb1ELb0ELb0ELb0ELi2ELi4ELi4ELi4ELb0EEENS1_24CollectiveEpilogueBwdGQAISA_fSD_Li256ELb0ELb1EEENS1_25SingleTileBwdLPTSchedulerILb0ELi128ELb1EEEEEEEEEvNT_6ParamsE$_ZZN4cute9transformINS_5tupleIJiiNS_1CILi0EEEEEENS1_IJNS1_IJNS2_ILi4EEENS2_ILi8EEEEEES5_NS2_ILi1EEEEEEZNS_7idx2crdIS4_S9_EEDaRKT_RKT0_EUlRKT_RKT0_E_EEDaSD_SG_OT1_ENKUlDpSJ_E_clIJNS1_IJiiEEEiS3_EEEDaSQ_:
[----:B------:R-:W-:Y:S02]  /*fc10*/  IADD3 R3, R1, 0x1680, RZ ;  /* 0x0000168001037810 */ /* 0x000fe40007ffe0ff */
[----:B------:R-:W-:Y:S02]  /*fc20*/  MOV R6, 0xfc50 ;  /* 0x0000fc5000067802 */ /* 0x000fe40000000f00 */
[----:B------:R-:W-:Y:S02]  /*fc30*/  IADD3 R3, R3, c[0x0][0x20], RZ ;  /* 0x0000080003037a10 */ /* 0x000fe40007ffe0ff */
[----:B------:R-:W-:Y:S05]  /*fc40*/  CALL.REL.NOINC `($_ZN7cutlass13device_kernelIN5flash19enable_sm80_to_sm89INS1_16FlashAttnBwdSm80INS1_25CollectiveMainloopBwdSm80ILi2ELi2EN4cute5tupleIJNS5_1CILi128EEES8_NS7_ILi64EEEEEENS_10bfloat16_tEfNS_4arch4Sm80ELb1ELb0ELb1ELb0ELb1ELb0ELb0ELb0ELi2ELi4ELi4ELi4ELb0EEENS1_24CollectiveEpilogueBwdGQAISA_fSD_Li256ELb0ELb1EEENS1_25SingleTileBwdLPTSchedulerILb0ELi128ELb1EEEEEEEEEvNT_6ParamsE$_ZN4cute3eso3ESOILb0ELb0EJNS_5tupleIJiiEEEiNS_1CILi0EEEEEC2ERKS3_RKiRKS5_) ;  /* 0xffff625000007944 */ /* 0x000fea0003c3ffff */
[----:B------:R2:W5:Y:S04]  /*fc50*/  LDL R29, [R1+0x1688] ;  /* 0x00168800011d7983 */ /* 0x0005680000100800 */
[----:B-1----:R2:W5:Y:S01]  /*fc60*/  LDL.64 R2, [R1+0x1680] ;  /* 0x0016800001027983 */ /* 0x0025620000100a00 */
[----:B------:R-:W-:Y:S02]  /*fc70*/  MOV R8, R72 ;  /* 0x0000004800087202 */ /* 0x000fe40000000f00 */
[----:B------:R-:W-:-:S04]  /*fc80*/  MOV R9, 0x0 ;  /* 0x0000000000097802 */ /* 0x000fc80000000f00 */
[----:B------:R-:W-:Y:S05]  /*fc90*/  RET.REL.NODEC R8 `(_ZN7cutlass13device_kernelIN5flash19enable_sm80_to_sm89INS1_16FlashAttnBwdSm80INS1_25CollectiveMainloopBwdSm80ILi2ELi2EN4cute5tupleIJNS5_1CILi128EEES8_NS7_ILi64EEEEEENS_10bfloat16_tEfNS_4arch4Sm80ELb1ELb0ELb1ELb0ELb1ELb0ELb0ELb0ELi2ELi4ELi4ELi4ELb0EEENS1_24CollectiveEpilogueBwdGQAISA_fSD_Li256ELb0ELb1EEENS1_25SingleTileBwdLPTSchedulerILb0ELi128ELb1EEEEEEEEEvNT_6ParamsE) ;  /* 0xffff036008007950 */ /* 0x000fea0003c3ffff */
        .type           $_ZN7cutlass13device_kernelIN5flash19enable_sm80_to_sm89INS1_16FlashAttnBwdSm80INS1_25CollectiveMainloopBwdSm80ILi2ELi2EN4cute5tupleIJNS5_1CILi128EEES8_NS7_ILi64EEEEEENS_10bfloat16_tEfNS_4arch4Sm80ELb1ELb0ELb1ELb0ELb1ELb0ELb0ELb0ELi2ELi4ELi4ELi4ELb0EEENS1_24CollectiveEpilogueBwdGQAISA_fSD_Li256ELb0ELb1EEENS1_25SingleTileBwdLPTSchedulerILb0ELi128ELb1EEEEEEEEEvNT_6ParamsE$_ZZN4cute9transformINS_5tupleIJiiiNS_1CILi0EEEEEENS1_IJNS2_ILi32EEENS2_ILi4EEENS2_ILi2EEENS2_ILi1EEEEEENS1_IJS8_S8_S8_S8_EEEZNS_7crd2crdIS4_S9_SA_EEDaRKT_RKT0_RKT1_EUlRKT_RKT0_RKT1_E_EEDaSE_SH_SK_OT2_ENKUlDpSN_E_clIJiiiS3_EEEDaSX_,@function
        .size           $_ZN7cutlass13device_kernelIN5flash19enable_sm80_to_sm89INS1_16FlashAttnBwdSm80INS1_25CollectiveMainloopBwdSm80ILi2ELi2EN4cute5tupleIJNS5_1CILi128EEES8_NS7_ILi64EEEEEENS_10bfloat16_tEfNS_4arch4Sm80ELb1ELb0ELb1ELb0ELb1ELb0ELb0ELb0ELi2ELi4ELi4ELi4ELb0EEENS1_24CollectiveEpilogueBwdGQAISA_fSD_Li256ELb0ELb1EEENS1_25SingleTileBwdLPTSchedulerILb0ELi128ELb1EEEEEEEEEvNT_6ParamsE$_ZZN4cute9transformINS_5tupleIJiiiNS_1CILi0EEEEEENS1_IJNS2_ILi32EEENS2_ILi4EEENS2_ILi2EEENS2_ILi1EEEEEENS1_IJS8_S8_S8_S8_EEEZNS_7crd2crdIS4_S9_SA_EEDaRKT_RKT0_RKT1_EUlRKT_RKT0_RKT1_E_EEDaSE_SH_SK_OT2_ENKUlDpSN_E_clIJiiiS3_EEEDaSX_,($_ZN7cutlass13device_kernelIN5flash19enable_sm80_to_sm89INS1_16FlashAttnBwdSm80INS1_25CollectiveMainloopBwdSm80ILi2ELi2EN4cute5tupleIJNS5_1CILi128EEES8_NS7_ILi64EEEEEENS_10bfloat16_tEfNS_4arch4Sm80ELb1ELb0ELb1ELb0ELb1ELb0ELb0ELb0ELi2ELi4ELi4ELi4ELb0EEENS1_24CollectiveEpilogueBwdGQAISA_fSD_Li256ELb0ELb1EEENS1_25SingleTileBwdLPTSchedulerILb0ELi128ELb1EEEEEEEEEvNT_6ParamsE$_ZZN4cuteplIJNS_1CILi0EEEEJS2_iEEEDaRKNS_15ArithmeticTupleIJDpT_EEERKNS3_IJDpT0_EEEENKUlDpRKT_E_clIJS2_iEEEDaSH_ - $_ZN7cutlass13device_kernelIN5flash19enable_sm80_to_sm89INS1_16FlashAttnBwdSm80INS1_25CollectiveMainloopBwdSm80ILi2ELi2EN4cute5tupleIJNS5_1CILi128EEES8_NS7_ILi64EEEEEENS_10bfloat16_tEfNS_4arch4Sm80ELb1ELb0ELb1ELb0ELb1ELb0ELb0ELb0ELi2ELi4ELi4ELi4ELb0EEENS1_24CollectiveEpilogueBwdGQAISA_fSD_Li256ELb0ELb1EEENS1_25SingleTileBwdLPTSchedulerILb0ELi128ELb1EEEEEEEEEvNT_6ParamsE$_ZZN4cute9transformINS_5tupleIJiiiNS_1CILi0EEEEEENS1_IJNS2_ILi32EEENS2_ILi4EEENS2_ILi2EEENS2_ILi1EEEEEENS1_IJS8_S8_S8_S8_EEEZNS_7crd2crdIS4_S9_SA_EEDaRKT_RKT0_RKT1_EUlRKT_RKT0_RKT1_E_EEDaSE_SH_SK_OT2_ENKUlDpSN_E_clIJiiiS3_EEEDaSX_)
$_ZN7cutlass13device_kernelIN5flash19enable_sm80_to_sm89INS1_16FlashAttnBwdSm80INS1_25CollectiveMainloopBwdSm80ILi2ELi2EN4cute5tupleIJNS5_1CILi128EEES8_NS7_ILi64EEEEEENS_10bfloat16_tEfNS_4arch4Sm80ELb1ELb0ELb1ELb0ELb1ELb0ELb0ELb0ELi2ELi4ELi4ELi4ELb0EEENS1_24CollectiveEpilogueBwdGQAISA_fSD_Li256ELb0ELb1EEENS1_25SingleTileBwdLPTSchedulerILb0ELi128ELb1EEEEEEEEEvNT_6ParamsE$_ZZN4cute9transformINS_5tupleIJiiiNS_1CILi0EEEEEENS1_IJNS2_ILi32EEENS2_ILi4EEENS2_ILi2EEENS2_ILi1EEEEEENS1_IJS8_S8_S8_S8_EEEZNS_7crd2crdIS4_S9_SA_EEDaRKT_RKT0_RKT1_EUlRKT_RKT0_RKT1_E_EEDaSE_SH_SK_OT2_ENKUlDpSN_E_clIJiiiS3_EEEDaSX_:
[----:B------:R-:W-:Y:S02]  /*fca0*/  IADD3 R3, R1, 0x13b8, RZ ;  /* 0x000013b801037810 */ /* 0x000fe40007ffe0ff */
[----:B------:R-:W-:Y:S02]  /*fcb0*/  MOV R6, 0xfce0 ;  /* 0x0000fce000067802 */ /* 0x000fe40000000f00 */
[----:B------:R-:W-:Y:S02]  /*fcc0*/  IADD3 R3, R3, c[0x0][0x20], RZ ;  /* 0x0000080003037a10 */ /* 0x000fe40007ffe0ff */
[----:B------:R-:W-:Y:S05]  /*fcd0*/  CALL.REL.NOINC `($_ZN7cutlass13device_kernelIN5flash19enable_sm80_to_sm89INS1_16FlashAttnBwdSm80INS1_25CollectiveMainloopBwdSm80ILi2ELi2EN4cute5tupleIJNS5_1CILi128EEES8_NS7_ILi64EEEEEENS_10bfloat16_tEfNS_4arch4Sm80ELb1ELb0ELb1ELb0ELb1ELb0ELb0ELb0ELi2ELi4ELi4ELi4ELb0EEENS1_24CollectiveEpilogueBwdGQAISA_fSD_Li256ELb0ELb1EEENS1_25SingleTileBwdLPTSchedulerILb0ELi128ELb1EEEEEEEEEvNT_6ParamsE$_ZN4cute3eso3ESOILb0ELb0EJiiiNS_1CILi0EEEEEC2ERKiS6_S6_RKS3_) ;  /* 0xffff709000007944 */ /* 0x000fea0003c3ffff */
[----:B-1----:R1:W5:Y:S04]  /*fce0*/  LDL R8, [R1+0x13c0] ;  /* 0x0013c00001087983 */ /* 0x0023680000100800 */
[----:B------:R1:W5:Y:S01]  /*fcf0*/  LDL.64 R2, [R1+0x13b8] ;  /* 0x0013b80001027983 */ /* 0x0003620000100a00 */
[----:B------:R-:W-:-:S04]  /*fd00*/  MOV R5, 0x0 ;  /* 0x0000000000057802 */ /* 0x000fc80000000f00 */
[----:B------:R-:W-:Y:S05]  /*fd10*/  RET.REL.NODEC R4 `(_ZN7cutlass13device_kernelIN5flash19enable_sm80_to_sm89INS1_16FlashAttnBwdSm80INS1_25CollectiveMainloopBwdSm80ILi2ELi2EN4cute5tupleIJNS5_1CILi128EEES8_NS7_ILi64EEEEEENS_10bfloat16_tEfNS_4arch4Sm80ELb1ELb0ELb1ELb0ELb1ELb0ELb0ELb0ELi2ELi4ELi4ELi4ELb0EEENS1_24CollectiveEpilogueBwdGQAISA_fSD_Li256ELb0ELb1EEENS1_25SingleTileBwdLPTSchedulerILb0ELi128ELb1EEEEEEEEEvNT_6ParamsE) ;  /* 0xffff02e004007950 */ /* 0x000fea0003c3ffff */
        .type           $_ZN7cutlass13device_kernelIN5flash19enable_sm80_to_sm89INS1_16FlashAttnBwdSm80INS1_25CollectiveMainloopBwdSm80ILi2ELi2EN4cute5tupleIJNS5_1CILi128EEES8_NS7_ILi64EEEEEENS_10bfloat16_tEfNS_4arch4Sm80ELb1ELb0ELb1ELb0ELb1ELb0ELb0ELb0ELi2ELi4ELi4ELi4ELb0EEENS1_24CollectiveEpilogueBwdGQAISA_fSD_Li256ELb0ELb1EEENS1_25SingleTileBwdLPTSchedulerILb0ELi128ELb1EEEEEEEEEvNT_6ParamsE$_ZZN4cuteplIJNS_1CILi0EEEEJS2_iEEEDaRKNS_15ArithmeticTupleIJDpT_EEERKNS3_IJDpT0_EEEENKUlDpRKT_E_clIJS2_iEEEDaSH_,@function
        .size           $_ZN7cutlass13device_kernelIN5flash19enable_sm80_to_sm89INS1_16FlashAttnBwdSm80INS1_25CollectiveMainloopBwdSm80ILi2ELi2EN4cute5tupleIJNS5_1CILi128EEES8_NS7_ILi64EEEEEENS_10bfloat16_tEfNS_4arch4Sm80ELb1ELb0ELb1ELb0ELb1ELb0ELb0ELb0ELi2ELi4ELi4ELi4ELb0EEENS1_24CollectiveEpilogueBwdGQAISA_fSD_Li256ELb0ELb1EEENS1_25SingleTileBwdLPTSchedulerILb0ELi128ELb1EEEEEEEEEvNT_6ParamsE$_ZZN4cuteplIJNS_1CILi0EEEEJS2_iEEEDaRKNS_15ArithmeticTupleIJDpT_EEERKNS3_IJDpT0_EEEENKUlDpRKT_E_clIJS2_iEEEDaSH_,($_ZN7cutlass13device_kernelIN5flash19enable_sm80_to_sm89INS1_16FlashAttnBwdSm80INS1_25CollectiveMainloopBwdSm80ILi2ELi2EN4cute5tupleIJNS5_1CILi128EEES8_NS7_ILi64EEEEEENS_10bfloat16_tEfNS_4arch4Sm80ELb1ELb0ELb1ELb0ELb1ELb0ELb0ELb0ELi2ELi4ELi4ELi4ELb0EEENS1_24CollectiveEpilogueBwdGQAISA_fSD_Li256ELb0ELb1EEENS1_25SingleTileBwdLPTSchedulerILb0ELi128ELb1EEEEEEEEEvNT_6ParamsE$_ZZN4cuteplIJNS_1CILi0EEES2_EJS2_iEEEDaRKNS_15ArithmeticTupleIJDpT_EEERKNS3_IJDpT0_EEEENKUlDpRKT_E_clIJS2_iEEEDaSH_ - $_ZN7cutlass13device_kernelIN5flash19enable_sm80_to_sm89INS1_16FlashAttnBwdSm80INS1_25CollectiveMainloopBwdSm80ILi2ELi2EN4cute5tupleIJNS5_1CILi128EEES8_NS7_ILi64EEEEEENS_10bfloat16_tEfNS_4arch4Sm80ELb1ELb0ELb1ELb0ELb1ELb0ELb0ELb0ELi2ELi4ELi4ELi4ELb0EEENS1_24CollectiveEpilogueBwdGQAISA_fSD_Li256ELb0ELb1EEENS1_25SingleTileBwdLPTSchedulerILb0ELi128ELb1EEEEEEEEEvNT_6ParamsE$_ZZN4cuteplIJNS_1CILi0EEEEJS2_iEEEDaRKNS_15ArithmeticTupleIJDpT_EEERKNS3_IJDpT0_EEEENKUlDpRKT_E_clIJS2_iEEEDaSH_)
$_ZN7cutlass13device_kernelIN5flash19enable_sm80_to_sm89INS1_16FlashAttnBwdSm80INS1_25CollectiveMainloopBwdSm80ILi2ELi2EN4cute5tupleIJNS5_1CILi128EEES8_NS7_ILi64EEEEEENS_10bfloat16_tEfNS_4arch4Sm80ELb1ELb0ELb1ELb0ELb1ELb0ELb0ELb0ELi2ELi4ELi4ELi4ELb0EEENS1_24CollectiveEpilogueBwdGQAISA_fSD_Li256ELb0ELb1EEENS1_25SingleTileBwdLPTSchedulerILb0ELi128ELb1EEEEEEEEEvNT_6ParamsE$_ZZN4cuteplIJNS_1CILi0EEEEJS2_iEEEDaRKNS_15ArithmeticTupleIJDpT_EEERKNS3_IJDpT0_EEEENKUlDpRKT_E_clIJS2_iEEEDaSH_:
[----:B------:R-:W-:Y:S02]  /*fd20*/  IADD3 R11, R1, 0x13b8, RZ ;  /* 0x000013b8010b7810 */ /* 0x000fe40007ffe0ff */
[----:B------:R-:W-:Y:S02]  /*fd30*/  MOV R6, 0xfd60 ;  /* 0x0000fd6000067802 */ /* 0x000fe40000000f00 */
[----:B------:R-:W-:Y:S02]  /*fd40*/  IADD3 R11, R11, c[0x0][0x20], RZ ;  /* 0x000008000b0b7a10 */ /* 0x000fe40007ffe0ff */
[----:B------:R-:W-:Y:S05]  /*fd50*/  CALL.REL.NOINC `($_ZN7cutlass13device_kernelIN5flash19enable_sm80_to_sm89INS1_16FlashAttnBwdSm80INS1_25CollectiveMainloopBwdSm80ILi2ELi2EN4cute5tupleIJNS5_1CILi128EEES8_NS7_ILi64EEEEEENS_10bfloat16_tEfNS_4arch4Sm80ELb1ELb0ELb1ELb0ELb1ELb0ELb0ELb0ELi2ELi4ELi4ELi4ELb0EEENS1_24CollectiveEpilogueBwdGQAISA_fSD_Li256ELb0ELb1EEENS1_25SingleTileBwdLPTSchedulerILb0ELi128ELb1EEEEEEEEEvNT_6ParamsE$_ZN4cute5tupleIJNS_1CILi0EEEiEEC2ERKS2_RKi) ;  /* 0xffffb01000007944 */ /* 0x000fea0003c3ffff */
[----:B------:R1:W5:Y:S01]  /*fd60*/  LDL R3, [R1+0x13b8] ;  /* 0x0013b80001037983 */ /* 0x0003620000100800 */
[----:B------:R-:W-:-:S04]  /*fd70*/  MOV R11, 0x0 ;  /* 0x00000000000b7802 */ /* 0x000fc80000000f00 */
[----:B------:R-:W-:Y:S05]  /*fd80*/  RET.REL.NODEC R10 `(_ZN7cutlass13device_kernelIN5flash19enable_sm80_to_sm89INS1_16FlashAttnBwdSm80INS1_25CollectiveMainloopBwdSm80ILi2ELi2EN4cute5tupleIJNS5_1CILi128EEES8_NS7_ILi64EEEEEENS_10bfloat16_tEfNS_4arch4Sm80ELb1ELb0ELb1ELb0ELb1ELb0ELb0ELb0ELi2ELi4ELi4ELi4ELb0EEENS1_24CollectiveEpilogueBwdGQAISA_fSD_Li256ELb0ELb1EEENS1_25SingleTileBwdLPTSchedulerILb0ELi128ELb1EEEEEEEEEvNT_6ParamsE) ;  /* 0xffff02700a007950 */ /* 0x000fea0003c3ffff */
        .type           $_ZN7cutlass13device_kernelIN5flash19enable_sm80_to_sm89INS1_16FlashAttnBwdSm80INS1_25CollectiveMainloopBwdSm80ILi2ELi2EN4cute5tupleIJNS5_1CILi128EEES8_NS7_ILi64EEEEEENS_10bfloat16_tEfNS_4arch4Sm80ELb1ELb0ELb1ELb0ELb1ELb0ELb0ELb0ELi2ELi4ELi4ELi4ELb0EEENS1_24CollectiveEpilogueBwdGQAISA_fSD_Li256ELb0ELb1EEENS1_25SingleTileBwdLPTSchedulerILb0ELi128ELb1EEEEEEEEEvNT_6ParamsE$_ZZN4cuteplIJNS_1CILi0EEES2_EJS2_iEEEDaRKNS_15ArithmeticTupleIJDpT_EEERKNS3_IJDpT0_EEEENKUlDpRKT_E_clIJS2_iEEEDaSH_,@function
        .size           $_ZN7cutlass13device_kernelIN5flash19enable_sm80_to_sm89INS1_16FlashAttnBwdSm80INS1_25CollectiveMainloopBwdSm80ILi2ELi2EN4cute5tupleIJNS5_1CILi128EEES8_NS7_ILi64EEEEEENS_10bfloat16_tEfNS_4arch4Sm80ELb1ELb0ELb1ELb0ELb1ELb0ELb0ELb0ELi2ELi4ELi4ELi4ELb0EEENS1_24CollectiveEpilogueBwdGQAISA_fSD_Li256ELb0ELb1EEENS1_25SingleTileBwdLPTSchedulerILb0ELi128ELb1EEEEEEEEEvNT_6ParamsE$_ZZN4cuteplIJNS_1CILi0EEES2_EJS2_iEEEDaRKNS_15ArithmeticTupleIJDpT_EEERKNS3_IJDpT0_EEEENKUlDpRKT_E_clIJS2_iEEEDaSH_,($_ZN7cutlass13device_kernelIN5flash19enable_sm80_to_sm89INS1_16FlashAttnBwdSm80INS1_25CollectiveMainloopBwdSm80ILi2ELi2EN4cute5tupleIJNS5_1CILi128EEES8_NS7_ILi64EEEEEENS_10bfloat16_tEfNS_4arch4Sm80ELb1ELb0ELb1ELb0ELb1ELb0ELb0ELb0ELi2ELi4ELi4ELi4ELb0EEENS1_24CollectiveEpilogueBwdGQAISA_fSD_Li256ELb0ELb1EEENS1_25SingleTileBwdLPTSchedulerILb0ELi128ELb1EEEEEEEEEvNT_6ParamsE$_ZZN4cuteplIJNS_1CILi0EEES2_EJiEEEDaRKNS_15ArithmeticTupleIJDpT_EEERKNS3_IJDpT0_EEEENKUlDpRKT_E_clIJiS2_EEEDaSH_ - $_ZN7cutlass13device_kernelIN5flash19enable_sm80_to_sm89INS1_16FlashAttnBwdSm80INS1_25CollectiveMainloopBwdSm80ILi2ELi2EN4cute5tupleIJNS5_1CILi128EEES8_NS7_ILi64EEEEEENS_10bfloat16_tEfNS_4arch4Sm80ELb1ELb0ELb1ELb0ELb1ELb0ELb0ELb0ELi2ELi4ELi4ELi4ELb0EEENS1_24CollectiveEpilogueBwdGQAISA_fSD_Li256ELb0ELb1EEENS1_25SingleTileBwdLPTSchedulerILb0ELi128ELb1EEEEEEEEEvNT_6ParamsE$_ZZN4cuteplIJNS_1CILi0EEES2_EJS2_iEEEDaRKNS_15ArithmeticTupleIJDpT_EEERKNS3_IJDpT0_EEEENKUlDpRKT_E_clIJS2_iEEEDaSH_)
$_ZN7cutlass13device_kernelIN5flash19enable_sm80_to_sm89INS1_16FlashAttnBwdSm80INS1_25CollectiveMainloopBwdSm80ILi2ELi2EN4cute5tupleIJNS5_1CILi128EEES8_NS7_ILi64EEEEEENS_10bfloat16_tEfNS_4arch4Sm80ELb1ELb0ELb1ELb0ELb1ELb0ELb0ELb0ELi2ELi4ELi4ELi4ELb0EEENS1_24CollectiveEpilogueBwdGQAISA_fSD_Li256ELb0ELb1EEENS1_25SingleTileBwdLPTSchedulerILb0ELi128ELb1EEEEEEEEEvNT_6ParamsE$_ZZN4cuteplIJNS_1CILi0EEES2_EJS2_iEEEDaRKNS_15ArithmeticTupleIJDpT_EEERKNS3_IJDpT0_EEEENKUlDpRKT_E_clIJS2_iEEEDaSH_:
[----:B------:R-:W-:Y:S02]  /*fd90*/  IADD3 R11, R1, 0x13b8, RZ ;  /* 0x000013b8010b7810 */ /* 0x000fe40007ffe0ff */
[----:B------:R-:W-:Y:S02]  /*fda0*/  MOV R6, 0xfdd0 ;  /* 0x0000fdd000067802 */ /* 0x000fe40000000f00 */
[----:B------:R-:W-:Y:S02]  /*fdb0*/  IADD3 R11, R11, c[0x0][0x20], RZ ;  /* 0x000008000b0b7a10 */ /* 0x000fe40007ffe0ff */
[----:B------:R-:W-:Y:S05]  /*fdc0*/  CALL.REL.NOINC `($_ZN7cutlass13device_kernelIN5flash19enable_sm80_to_sm89INS1_16FlashAttnBwdSm80INS1_25CollectiveMainloopBwdSm80ILi2ELi2EN4cute5tupleIJNS5_1CILi128EEES8_NS7_ILi64EEEEEENS_10bfloat16_tEfNS_4arch4Sm80ELb1ELb0ELb1ELb0ELb1ELb0ELb0ELb0ELi2ELi4ELi4ELi4ELb0EEENS1_24CollectiveEpilogueBwdGQAISA_fSD_Li256ELb0ELb1EEENS1_25SingleTileBwdLPTSchedulerILb0ELi128ELb1EEEEEEEEEvNT_6ParamsE$_ZN4cute5tupleIJNS_1CILi0EEEiEEC2ERKS2_RKi) ;  /* 0xffffafa000007944 */ /* 0x000fea0003c3ffff */
[----:B------:R1:W5:Y:S01]  /*fdd0*/  LDL R2, [R1+0x13b8] ;  /* 0x0013b80001027983 */ /* 0x0003620000100800 */
[----:B------:R-:W-:-:S04]  /*fde0*/  MOV R11, 0x0 ;  /* 0x00000000000b7802 */ /* 0x000fc80000000f00 */
[----:B------:R-:W-:Y:S05]  /*fdf0*/  RET.REL.NODEC R10 `(_ZN7cutlass13device_kernelIN5flash19enable_sm80_to_sm89INS1_16FlashAttnBwdSm80INS1_25CollectiveMainloopBwdSm80ILi2ELi2EN4cute5tupleIJNS5_1CILi128EEES8_NS7_ILi64EEEEEENS_10bfloat16_tEfNS_4arch4Sm80ELb1ELb0ELb1ELb0ELb1ELb0ELb0ELb0ELi2ELi4ELi4ELi4ELb0EEENS1_24CollectiveEpilogueBwdGQAISA_fSD_Li256ELb0ELb1EEENS1_25SingleTileBwdLPTSchedulerILb0ELi128ELb1EEEEEEEEEvNT_6ParamsE) ;  /* 0xffff02000a007950 */ /* 0x000fea0003c3ffff */
        .type           $_ZN7cutlass13device_kernelIN5flash19enable_sm80_to_sm89INS1_16FlashAttnBwdSm80INS1_25CollectiveMainloopBwdSm80ILi2ELi2EN4cute5tupleIJNS5_1CILi128EEES8_NS7_ILi64EEEEEENS_10bfloat16_tEfNS_4arch4Sm80ELb1ELb0ELb1ELb0ELb1ELb0ELb0ELb0ELi2ELi4ELi4ELi4ELb0EEENS1_24CollectiveEpilogueBwdGQAISA_fSD_Li256ELb0ELb1EEENS1_25SingleTileBwdLPTSchedulerILb0ELi128ELb1EEEEEEEEEvNT_6ParamsE$_ZZN4cuteplIJNS_1CILi0EEES2_EJiEEEDaRKNS_15ArithmeticTupleIJDpT_EEERKNS3_IJDpT0_EEEENKUlDpRKT_E_clIJiS2_EEEDaSH_,@function
        .size           $_ZN7cutlass13device_kernelIN5flash19enable_sm80_to_sm89INS1_16FlashAttnBwdSm80INS1_25CollectiveMainloopBwdSm80ILi2ELi2EN4cute5tupleIJNS5_1CILi128EEES8_NS7_ILi64EEEEEENS_10bfloat16_tEfNS_4arch4Sm80ELb1ELb0ELb1ELb0ELb1ELb0ELb0ELb0ELi2ELi4ELi4ELi4ELb0EEENS1_24CollectiveEpilogueBwdGQAISA_fSD_Li256ELb0ELb1EEENS1_25SingleTileBwdLPTSchedulerILb0ELi128ELb1EEEEEEEEEvNT_6ParamsE$_ZZN4cuteplIJNS_1CILi0EEES2_EJiEEEDaRKNS_15ArithmeticTupleIJDpT_EEERKNS3_IJDpT0_EEEENKUlDpRKT_E_clIJiS2_EEEDaSH_,($_ZN7cutlass13device_kernelIN5flash19enable_sm80_to_sm89INS1_16FlashAttnBwdSm80INS1_25CollectiveMainloopBwdSm80ILi2ELi2EN4cute5tupleIJNS5_1CILi128EEES8_NS7_ILi64EEEEEENS_10bfloat16_tEfNS_4arch4Sm80ELb1ELb0ELb1ELb0ELb1ELb0ELb0ELb0ELi2ELi4ELi4ELi4ELb0EEENS1_24CollectiveEpilogueBwdGQAISA_fSD_Li256ELb0ELb1EEENS1_25SingleTileBwdLPTSchedulerILb0ELi128ELb1EEEEEEEEEvNT_6ParamsE$_ZZN4cuteplIJNS_1CILi0EEES2_EJiS2_EEEDaRKNS_15ArithmeticTupleIJDpT_EEERKNS3_IJDpT0_EEEENKUlDpRKT_E_clIJiS2_EEEDaSH_ - $_ZN7cutlass13device_kernelIN5flash19enable_sm80_to_sm89INS1_16FlashAttnBwdSm80INS1_25CollectiveMainloopBwdSm80ILi2ELi2EN4cute5tupleIJNS5_1CILi128EEES8_NS7_ILi64EEEEEENS_10bfloat16_tEfNS_4arch4Sm80ELb1ELb0ELb1ELb0ELb1ELb0ELb0ELb0ELi2ELi4ELi4ELi4ELb0EEENS1_24CollectiveEpilogueBwdGQAISA_fSD_Li256ELb0ELb1EEENS1_25SingleTileBwdLPTSchedulerILb0ELi128ELb1EEEEEEEEEvNT_6ParamsE$_ZZN4cuteplIJNS_1CILi0EEES2_EJiEEEDaRKNS_15ArithmeticTupleIJDpT_EEERKNS3_IJDpT0_EEEENKUlDpRKT_E_clIJiS2_EEEDaSH_)
$_ZN7cutlass13device_kernelIN5flash19enable_sm80_to_sm89INS1_16FlashAttnBwdSm80INS1_25CollectiveMainloopBwdSm80ILi2ELi2EN4cute5tupleIJNS5_1CILi128EEES8_NS7_ILi64EEEEEENS_10bfloat16_tEfNS_4arch4Sm80ELb1ELb0ELb1ELb0ELb1ELb0ELb0ELb0ELi2ELi4ELi4ELi4ELb0EEENS1_24CollectiveEpilogueBwdGQAISA_fSD_Li256ELb0ELb1EEENS1_25SingleTileBwdLPTSchedulerILb0ELi128ELb1EEEEEEEEEvNT_6ParamsE$_ZZN4cuteplIJNS_1CILi0EEES2_EJiEEEDaRKNS_15ArithmeticTupleIJDpT_EEERKNS3_IJDpT0_EEEENKUlDpRKT_E_clIJiS2_EEEDaSH_:
[----:B------:R-:W-:Y:S02]  /*fe00*/  IADD3 R2, R1, 0x16a8, RZ ;  /* 0x000016a801027810 */ /* 0x000fe40007ffe0ff */
[----:B------:R-:W-:Y:S02]  /*fe10*/  MOV R10, 0xfe40 ;  /* 0x0000fe40000a7802 */ /* 0x000fe40000000f00 */
[----:B------:R-:W-:Y:S02]  /*fe20*/  IADD3 R2, R2, c[0x0][0x20], RZ ;  /* 0x0000080002027a10 */ /* 0x000fe40007ffe0ff */
[----:B------:R-:W-:Y:S05]  /*fe30*/  CALL.REL.NOINC `($_ZN7cutlass13device_kernelIN5flash19enable_sm80_to_sm89INS1_16FlashAttnBwdSm80INS1_25CollectiveMainloopBwdSm80ILi2ELi2EN4cute5tupleIJNS5_1CILi128EEES8_NS7_ILi64EEEEEENS_10bfloat16_tEfNS_4arch4Sm80ELb1ELb0ELb1ELb0ELb1ELb0ELb0ELb0ELi2ELi4ELi4ELi4ELb0EEENS1_24CollectiveEpilogueBwdGQAISA_fSD_Li256ELb0ELb1EEENS1_25SingleTileBwdLPTSchedulerILb0ELi128ELb1EEEEEEEEEvNT_6ParamsE$_ZN4cute5tupleIJiNS_1CILi0EEEEEC2ERKiRKS2_) ;  /* 0xffffb07000007944 */ /* 0x000fea0003c3ffff */
[----:B-1----:R1:W5:Y:S01]  /*fe40*/  LDL R3, [R1+0x16a8] ;  /* 0x0016a80001037983 */ /* 0x0023620000100800 */
[----:B------:R-:W-:-:S04]  /*fe50*/  MOV R5, 0x0 ;  /* 0x0000000000057802 */ /* 0x000fc80000000f00 */
[----:B------:R-:W-:Y:S05]  /*fe60*/  RET.REL.NODEC R4 `(_ZN7cutlass13device_kernelIN5flash19enable_sm80_to_sm89INS1_16FlashAttnBwdSm80INS1_25CollectiveMainloopBwdSm80ILi2ELi2EN4cute5tupleIJNS5_1CILi128EEES8_NS7_ILi64EEEEEENS_10bfloat16_tEfNS_4arch4Sm80ELb1ELb0ELb1ELb0ELb1ELb0ELb0ELb0ELi2ELi4ELi4ELi4ELb0EEENS1_24CollectiveEpilogueBwdGQAISA_fSD_Li256ELb0ELb1EEENS1_25SingleTileBwdLPTSchedulerILb0ELi128ELb1EEEEEEEEEvNT_6ParamsE) ;  /* 0xffff019004007950 */ /* 0x000fea0003c3ffff */
        .type           $_ZN7cutlass13device_kernelIN5flash19enable_sm80_to_sm89INS1_16FlashAttnBwdSm80INS1_25CollectiveMainloopBwdSm80ILi2ELi2EN4cute5tupleIJNS5_1CILi128EEES8_NS7_ILi64EEEEEENS_10bfloat16_tEfNS_4arch4Sm80ELb1ELb0ELb1ELb0ELb1ELb0ELb0ELb0ELi2ELi4ELi4ELi4ELb0EEENS1_24CollectiveEpilogueBwdGQAISA_fSD_Li256ELb0ELb1EEENS1_25SingleTileBwdLPTSchedulerILb0ELi128ELb1EEEEEEEEEvNT_6ParamsE$_ZZN4cuteplIJNS_1CILi0EEES2_EJiS2_EEEDaRKNS_15ArithmeticTupleIJDpT_EEERKNS3_IJDpT0_EEEENKUlDpRKT_E_clIJiS2_EEEDaSH_,@function
        .size           $_ZN7cutlass13device_kernelIN5flash19enable_sm80_to_sm89INS1_16FlashAttnBwdSm80INS1_25CollectiveMainloopBwdSm80ILi2ELi2EN4cute5tupleIJNS5_1CILi128EEES8_NS7_ILi64EEEEEENS_10bfloat16_tEfNS_4arch4Sm80ELb1ELb0ELb1ELb0ELb1ELb0ELb0ELb0ELi2ELi4ELi4ELi4ELb0EEENS1_24CollectiveEpilogueBwdGQAISA_fSD_Li256ELb0ELb1EEENS1_25SingleTileBwdLPTSchedulerILb0ELi128ELb1EEEEEEEEEvNT_6ParamsE$_ZZN4cuteplIJNS_1CILi0EEES2_EJiS2_EEEDaRKNS_15ArithmeticTupleIJDpT_EEERKNS3_IJDpT0_EEEENKUlDpRKT_E_clIJiS2_EEEDaSH_,($_ZN7cutlass13device_kernelIN5flash19enable_sm80_to_sm89INS1_16FlashAttnBwdSm80INS1_25CollectiveMainloopBwdSm80ILi2ELi2EN4cute5tupleIJNS5_1CILi128EEES8_NS7_ILi64EEEEEENS_10bfloat16_tEfNS_4arch4Sm80ELb1ELb0ELb1ELb0ELb1ELb0ELb0ELb0ELi2ELi4ELi4ELi4ELb0EEENS1_24CollectiveEpilogueBwdGQAISA_fSD_Li256ELb0ELb1EEENS1_25SingleTileBwdLPTSchedulerILb0ELi128ELb1EEEEEEEEEvNT_6ParamsE$_ZZN4cuteplIJNS_1CILi0EEES2_EJiiEEEDaRKNS_15ArithmeticTupleIJDpT_EEERKNS3_IJDpT0_EEEENKUlDpRKT_E_clIJiiEEEDaSH_ - $_ZN7cutlass13device_kernelIN5flash19enable_sm80_to_sm89INS1_16FlashAttnBwdSm80INS1_25CollectiveMainloopBwdSm80ILi2ELi2EN4cute5tupleIJNS5_1CILi128EEES8_NS7_ILi64EEEEEENS_10bfloat16_tEfNS_4arch4Sm80ELb1ELb0ELb1ELb0ELb1ELb0ELb0ELb0ELi2ELi4ELi4ELi4ELb0EEENS1_24CollectiveEpilogueBwdGQAISA_fSD_Li256ELb0ELb1EEENS1_25SingleTileBwdLPTSchedulerILb0ELi128ELb1EEEEEEEEEvNT_6ParamsE$_ZZN4cuteplIJNS_1CILi0EEES2_EJiS2_EEEDaRKNS_15ArithmeticTupleIJDpT_EEERKNS3_IJDpT0_EEEENKUlDpRKT_E_clIJiS2_EEEDaSH_)
$_ZN7cutlass13device_kernelIN5flash19enable_sm80_to_sm89INS1_16FlashAttnBwdSm80INS1_25CollectiveMainloopBwdSm80ILi2ELi2EN4cute5tupleIJNS5_1CILi128EEES8_NS7_ILi64EEEEEENS_10bfloat16_tEfNS_4arch4Sm80ELb1ELb0ELb1ELb0ELb1ELb0ELb0ELb0ELi2ELi4ELi4ELi4ELb0EEENS1_24CollectiveEpilogueBwdGQAISA_fSD_Li256ELb0ELb1EEENS1_25SingleTileBwdLPTSchedulerILb0ELi128ELb1EEEEEEEEEvNT_6ParamsE$_ZZN4cuteplIJNS_1CILi0EEES2_EJiS2_EEEDaRKNS_15ArithmeticTupleIJDpT_EEERKNS3_IJDpT0_EEEENKUlDpRKT_E_clIJiS2_EEEDaSH_:
[----:B------:R-:W-:Y:S02]  /*fe70*/  IADD3 R2, R1, 0x16a8, RZ ;  /* 0x000016a801027810 */ /* 0x000fe40007ffe0ff */
[----:B------:R-:W-:Y:S02]  /*fe80*/  MOV R10, 0xfeb0 ;  /* 0x0000feb0000a7802 */ /* 0x000fe40000000f00 */
[----:B------:R-:W-:Y:S02]  /*fe90*/  IADD3 R2, R2, c[0x0][0x20], RZ ;  /* 0x0000080002027a10 */ /* 0x000fe40007ffe0ff */
[----:B------:R-:W-:Y:S05]  /*fea0*/  CALL.REL.NOINC `($_ZN7cutlass13device_kernelIN5flash19enable_sm80_to_sm89INS1_16FlashAttnBwdSm80INS1_25CollectiveMainloopBwdSm80ILi2ELi2EN4cute5tupleIJNS5_1CILi128EEES8_NS7_ILi64EEEEEENS_10bfloat16_tEfNS_4arch4Sm80ELb1ELb0ELb1ELb0ELb1ELb0ELb0ELb0ELi2ELi4ELi4ELi4ELb0EEENS1_24CollectiveEpilogueBwdGQAISA_fSD_Li256ELb0ELb1EEENS1_25SingleTileBwdLPTSchedulerILb0ELi128ELb1EEEEEEEEEvNT_6ParamsE$_ZN4cute5tupleIJiNS_1CILi0EEEEEC2ERKiRKS2_) ;  /* 0xffffb00000007944 */ /* 0x000fea0003c3ffff */
[----:B------:R2:W5:Y:S01]  /*feb0*/  LDL R27, [R1+0x16a8] ;  /* 0x0016a800011b7983 */ /* 0x0005620000100800 */
[----:B------:R-:W-:-:S04]  /*fec0*/  MOV R5, 0x0 ;  /* 0x0000000000057802 */ /* 0x000fc80000000f00 */
[----:B------:R-:W-:Y:S05]  /*fed0*/  RET.REL.NODEC R4 `(_ZN7cutlass13device_kernelIN5flash19enable_sm80_to_sm89INS1_16FlashAttnBwdSm80INS1_25CollectiveMainloopBwdSm80ILi2ELi2EN4cute5tupleIJNS5_1CILi128EEES8_NS7_ILi64EEEEEENS_10bfloat16_tEfNS_4arch4Sm80ELb1ELb0ELb1ELb0ELb1ELb0ELb0ELb0ELi2ELi4ELi4ELi4ELb0EEENS1_24CollectiveEpilogueBwdGQAISA_fSD_Li256ELb0ELb1EEENS1_25SingleTileBwdLPTSchedulerILb0ELi128ELb1EEEEEEEEEvNT_6ParamsE) ;  /* 0xffff012004007950 */ /* 0x000fea0003c3ffff */
        .type           $_ZN7cutlass13device_kernelIN5flash19enable_sm80_to_sm89INS1_16FlashAttnBwdSm80INS1_25CollectiveMainloopBwdSm80ILi2ELi2EN4cute5tupleIJNS5_1CILi128EEES8_NS7_ILi64EEEEEENS_10bfloat16_tEfNS_4arch4Sm80ELb1ELb0ELb1ELb0ELb1ELb0ELb0ELb0ELi2ELi4ELi4ELi4ELb0EEENS1_24CollectiveEpilogueBwdGQAISA_fSD_Li256ELb0ELb1EEENS1_25SingleTileBwdLPTSchedulerILb0ELi128ELb1EEEEEEEEEvNT_6ParamsE$_ZZN4cuteplIJNS_1CILi0EEES2_EJiiEEEDaRKNS_15ArithmeticTupleIJDpT_EEERKNS3_IJDpT0_EEEENKUlDpRKT_E_clIJiiEEEDaSH_,@function
        .size           $_ZN7cutlass13device_kernelIN5flash19enable_sm80_to_sm89INS1_16FlashAttnBwdSm80INS1_25CollectiveMainloopBwdSm80ILi2ELi2EN4cute5tupleIJNS5_1CILi128EEES8_NS7_ILi64EEEEEENS_10bfloat16_tEfNS_4arch4Sm80ELb1ELb0ELb1ELb0ELb1ELb0ELb0ELb0ELi2ELi4ELi4ELi4ELb0EEENS1_24CollectiveEpilogueBwdGQAISA_fSD_Li256ELb0ELb1EEENS1_25SingleTileBwdLPTSchedulerILb0ELi128ELb1EEEEEEEEEvNT_6ParamsE$_ZZN4cuteplIJNS_1CILi0EEES2_EJiiEEEDaRKNS_15ArithmeticTupleIJDpT_EEERKNS3_IJDpT0_EEEENKUlDpRKT_E_clIJiiEEEDaSH_,($_ZN7cutlass13device_kernelIN5flash19enable_sm80_to_sm89INS1_16FlashAttnBwdSm80INS1_25CollectiveMainloopBwdSm80ILi2ELi2EN4cute5tupleIJNS5_1CILi128EEES8_NS7_ILi64EEEEEENS_10bfloat16_tEfNS_4arch4Sm80ELb1ELb0ELb1ELb0ELb1ELb0ELb0ELb0ELi2ELi4ELi4ELi4ELb0EEENS1_24CollectiveEpilogueBwdGQAISA_fSD_Li256ELb0ELb1EEENS1_25SingleTileBwdLPTSchedulerILb0ELi128ELb1EEEEEEEEEvNT_6ParamsE$_ZZN4cuteplIJNS_1CILi0EEEiEJS2_iEEEDaRKNS_15ArithmeticTupleIJDpT_EEERKNS3_IJDpT0_EEEENKUlDpRKT_E_clIJS2_iEEEDaSH_ - $_ZN7cutlass13device_kernelIN5flash19enable_sm80_to_sm89INS1_16FlashAttnBwdSm80INS1_25CollectiveMainloopBwdSm80ILi2ELi2EN4cute5tupleIJNS5_1CILi128EEES8_NS7_ILi64EEEEEENS_10bfloat16_tEfNS_4arch4Sm80ELb1ELb0ELb1ELb0ELb1ELb0ELb0ELb0ELi2ELi4ELi4ELi4ELb0EEENS1_24CollectiveEpilogueBwdGQAISA_fSD_Li256ELb0ELb1EEENS1_25SingleTileBwdLPTSchedulerILb0ELi128ELb1EEEEEEEEEvNT_6ParamsE$_ZZN4cuteplIJNS_1CILi0EEES2_EJiiEEEDaRKNS_15ArithmeticTupleIJDpT_EEERKNS3_IJDpT0_EEEENKUlDpRKT_E_clIJiiEEEDaSH_)
$_ZN7cutlass13device_kernelIN5flash19enable_sm80_to_sm89INS1_16FlashAttnBwdSm80INS1_25CollectiveMainloopBwdSm80ILi2ELi2EN4cute5tupleIJNS5_1CILi128EEES8_NS7_ILi64EEEEEENS_10bfloat16_tEfNS_4arch4Sm80ELb1ELb0ELb1ELb0ELb1ELb0ELb0ELb0ELi2ELi4ELi4ELi4ELb0EEENS1_24CollectiveEpilogueBwdGQAISA_fSD_Li256ELb0ELb1EEENS1_25SingleTileBwdLPTSchedulerILb0ELi128ELb1EEEEEEEEEvNT_6ParamsE$_ZZN4cuteplIJNS_1CILi0EEES2_EJiiEEEDaRKNS_15ArithmeticTupleIJDpT_EEERKNS3_IJDpT0_EEEENKUlDpRKT_E_clIJiiEEEDaSH_:
        /* <DEDUP_REMOVED lines=8> */
        .type           $_ZN7cutlass13device_kernelIN5flash19enable_sm80_to_sm89INS1_16FlashAttnBwdSm80INS1_25CollectiveMainloopBwdSm80ILi2ELi2EN4cute5tupleIJNS5_1CILi128EEES8_NS7_ILi64EEEEEENS_10bfloat16_tEfNS_4arch4Sm80ELb1ELb0ELb1ELb0ELb1ELb0ELb0ELb0ELi2ELi4ELi4ELi4ELb0EEENS1_24CollectiveEpilogueBwdGQAISA_fSD_Li256ELb0ELb1EEENS1_25SingleTileBwdLPTSchedulerILb0ELi128ELb1EEEEEEEEEvNT_6ParamsE$_ZZN4cuteplIJNS_1CILi0EEEiEJS2_iEEEDaRKNS_15ArithmeticTupleIJDpT_EEERKNS3_IJDpT0_EEEENKUlDpRKT_E_clIJS2_iEEEDaSH_,@function
        .size           $_ZN7cutlass13device_kernelIN5flash19enable_sm80_to_sm89INS1_16FlashAttnBwdSm80INS1_25CollectiveMainloopBwdSm80ILi2ELi2EN4cute5tupleIJNS5_1CILi128EEES8_NS7_ILi64EEEEEENS_10bfloat16_tEfNS_4arch4Sm80ELb1ELb0ELb1ELb0ELb1ELb0ELb0ELb0ELi2ELi4ELi4ELi4ELb0EEENS1_24CollectiveEpilogueBwdGQAISA_fSD_Li256ELb0ELb1EEENS1_25SingleTileBwdLPTSchedulerILb0ELi128ELb1EEEEEEEEEvNT_6ParamsE$_ZZN4cuteplIJNS_1CILi0EEEiEJS2_iEEEDaRKNS_15ArithmeticTupleIJDpT_EEERKNS3_IJDpT0_EEEENKUlDpRKT_E_clIJS2_iEEEDaSH_,($_ZN7cutlass13device_kernelIN5flash19enable_sm80_to_sm89INS1_16FlashAttnBwdSm80INS1_25CollectiveMainloopBwdSm80ILi2ELi2EN4cute5tupleIJNS5_1CILi128EEES8_NS7_ILi64EEEEEENS_10bfloat16_tEfNS_4arch4Sm80ELb1ELb0ELb1ELb0ELb1ELb0ELb0ELb0ELi2ELi4ELi4ELi4ELb0EEENS1_24CollectiveEpilogueBwdGQAISA_fSD_Li256ELb0ELb1EEENS1_25SingleTileBwdLPTSchedulerILb0ELi128ELb1EEEEEEEEEvNT_6ParamsE$_ZZN4cuteplIJNS_1CILi0EEEiEJiEEEDaRKNS_15ArithmeticTupleIJDpT_EEERKNS3_IJDpT0_EEEENKUlDpRKT_E_clIJiiEEEDaSH_ - $_ZN7cutlass13device_kernelIN5flash19enable_sm80_to_sm89INS1_16FlashAttnBwdSm80INS1_25CollectiveMainloopBwdSm80ILi2ELi2EN4cute5tupleIJNS5_1CILi128EEES8_NS7_ILi64EEEEEENS_10bfloat16_tEfNS_4arch4Sm80ELb1ELb0ELb1ELb0ELb1ELb0ELb0ELb0ELi2ELi4ELi4ELi4ELb0EEENS1_24CollectiveEpilogueBwdGQAISA_fSD_Li256ELb0ELb1EEENS1_25SingleTileBwdLPTSchedulerILb0ELi128ELb1EEEEEEEEEvNT_6ParamsE$_ZZN4cuteplIJNS_1CILi0EEEiEJS2_iEEEDaRKNS_15ArithmeticTupleIJDpT_EEERKNS3_IJDpT0_EEEENKUlDpRKT_E_clIJS2_iEEEDaSH_)
$_ZN7cutlass13device_kernelIN5flash19enable_sm80_to_sm89INS1_16FlashAttnBwdSm80INS1_25CollectiveMainloopBwdSm80ILi2ELi2EN4cute5tupleIJNS5_1CILi128EEES8_NS7_ILi64EEEEEENS_10bfloat16_tEfNS_4arch4Sm80ELb1ELb0ELb1ELb0ELb1ELb0ELb0ELb0ELi2ELi4ELi4ELi4ELb0EEENS1_24CollectiveEpilogueBwdGQAISA_fSD_Li256ELb0ELb1EEENS1_25SingleTileBwdLPTSchedulerILb0ELi128ELb1EEEEEEEEEvNT_6ParamsE$_ZZN4cuteplIJNS_1CILi0EEEiEJS2_iEEEDaRKNS_15ArithmeticTupleIJDpT_EEERKNS3_IJDpT0_EEEENKUlDpRKT_E_clIJS2_iEEEDaSH_:
[----:B------:R-:W-:Y:S02]  /*ff60*/  IADD3 R11, R1, 0x13b8, RZ ;  /* 0x000013b8010b7810 */ /* 0x000fe40007ffe0ff */
[----:B------:R-:W-:Y:S02]  /*ff70*/  MOV R6, 0xffa0 ;  /* 0x0000ffa000067802 */ /* 0x000fe40000000f00 */
[----:B------:R-:W-:Y:S02]  /*ff80*/  IADD3 R11, R11, c[0x0][0x20], RZ ;  /* 0x000008000b0b7a10 */ /* 0x000fe40007ffe0ff */
[----:B------:R-:W-:Y:S05]  /*ff90*/  CALL.REL.NOINC `($_ZN7cutlass13device_kernelIN5flash19enable_sm80_to_sm89INS1_16FlashAttnBwdSm80INS1_25CollectiveMainloopBwdSm80ILi2ELi2EN4cute5tupleIJNS5_1CILi128EEES8_NS7_ILi64EEEEEENS_10bfloat16_tEfNS_4arch4Sm80ELb1ELb0ELb1ELb0ELb1ELb0ELb0ELb0ELi2ELi4ELi4ELi4ELb0EEENS1_24CollectiveEpilogueBwdGQAISA_fSD_Li256ELb0ELb1EEENS1_25SingleTileBwdLPTSchedulerILb0ELi128ELb1EEEEEEEEEvNT_6ParamsE$_ZN4cute5tupleIJNS_1CILi0EEEiEEC2ERKS2_RKi) ;  /* 0xffffadd000007944 */ /* 0x000fea0003c3ffff */
[----:B------:R1:W5:Y:S01]  /*ffa0*/  LDL R3, [R1+0x13b8] ;  /* 0x0013b80001037983 */ /* 0x0003620000100800 */
[----:B------:R-:W-:-:S04]  /*ffb0*/  MOV R11, 0x0 ;  /* 0x00000000000b7802 */ /* 0x000fc80000000f00 */
[----:B------:R-:W-:Y:S05]  /*ffc0*/  RET.REL.NODEC R10 `(_ZN7cutlass13device_kernelIN5flash19enable_sm80_to_sm89INS1_16FlashAttnBwdSm80INS1_25CollectiveMainloopBwdSm80ILi2ELi2EN4cute5tupleIJNS5_1CILi128EEES8_NS7_ILi64EEEEEENS_10bfloat16_tEfNS_4arch4Sm80ELb1ELb0ELb1ELb0ELb1ELb0ELb0ELb0ELi2ELi4ELi4ELi4ELb0EEENS1_24CollectiveEpilogueBwdGQAISA_fSD_Li256ELb0ELb1EEENS1_25SingleTileBwdLPTSchedulerILb0ELi128ELb1EEEEEEEEEvNT_6ParamsE) ;  /* 0xffff00300a007950 */ /* 0x000fea0003c3ffff */
        .type           $_ZN7cutlass13device_kernelIN5flash19enable_sm80_to_sm89INS1_16FlashAttnBwdSm80INS1_25CollectiveMainloopBwdSm80ILi2ELi2EN4cute5tupleIJNS5_1CILi128EEES8_NS7_ILi64EEEEEENS_10bfloat16_tEfNS_4arch4Sm80ELb1ELb0ELb1ELb0ELb1ELb0ELb0ELb0ELi2ELi4ELi4ELi4ELb0EEENS1_24CollectiveEpilogueBwdGQAISA_fSD_Li256ELb0ELb1EEENS1_25SingleTileBwdLPTSchedulerILb0ELi128ELb1EEEEEEEEEvNT_6ParamsE$_ZZN4cuteplIJNS_1CILi0EEEiEJiEEEDaRKNS_15ArithmeticTupleIJDpT_EEERKNS3_IJDpT0_EEEENKUlDpRKT_E_clIJiiEEEDaSH_,@function
        .size           $_ZN7cutlass13device_kernelIN5flash19enable_sm80_to_sm89INS1_16FlashAttnBwdSm80INS1_25CollectiveMainloopBwdSm80ILi2ELi2EN4cute5tupleIJNS5_1CILi128EEES8_NS7_ILi64EEEEEENS_10bfloat16_tEfNS_4arch4Sm80ELb1ELb0ELb1ELb0ELb1ELb0ELb0ELb0ELi2ELi4ELi4ELi4ELb0EEENS1_24CollectiveEpilogueBwdGQAISA_fSD_Li256ELb0ELb1EEENS1_25SingleTileBwdLPTSchedulerILb0ELi128ELb1EEEEEEEEEvNT_6ParamsE$_ZZN4cuteplIJNS_1CILi0EEEiEJiEEEDaRKNS_15ArithmeticTupleIJDpT_EEERKNS3_IJDpT0_EEEENKUlDpRKT_E_clIJiiEEEDaSH_,($_ZN7cutlass13device_kernelIN5flash19enable_sm80_to_sm89INS1_16FlashAttnBwdSm80INS1_25CollectiveMainloopBwdSm80ILi2ELi2EN4cute5tupleIJNS5_1CILi128EEES8_NS7_ILi64EEEEEENS_10bfloat16_tEfNS_4arch4Sm80ELb1ELb0ELb1ELb0ELb1ELb0ELb0ELb0ELi2ELi4ELi4ELi4ELb0EEENS1_24CollectiveEpilogueBwdGQAISA_fSD_Li256ELb0ELb1EEENS1_25SingleTileBwdLPTSchedulerILb0ELi128ELb1EEEEEEEEEvNT_6ParamsE$_ZZN4cuteplIJiEJNS_1CILi0EEEEEEDaRKNS_15ArithmeticTupleIJDpT_EEERKNS3_IJDpT0_EEEENKUlDpRKT_E_clIJiEEEDaSH_ - $_ZN7cutlass13device_kernelIN5flash19enable_sm80_to_sm89INS1_16FlashAttnBwdSm80INS1_25CollectiveMainloopBwdSm80ILi2ELi2EN4cute5tupleIJNS5_1CILi128EEES8_NS7_ILi64EEEEEENS_10bfloat16_tEfNS_4arch4Sm80ELb1ELb0ELb1ELb0ELb1ELb0ELb0ELb0ELi2ELi4ELi4ELi4ELb0EEENS1_24CollectiveEpilogueBwdGQAISA_fSD_Li256ELb0ELb1EEENS1_25SingleTileBwdLPTSchedulerILb0ELi128ELb1EEEEEEEEEvNT_6ParamsE$_ZZN4cuteplIJNS_1CILi0EEEiEJiEEEDaRKNS_15ArithmeticTupleIJDpT_EEERKNS3_IJDpT0_EEEENKUlDpRKT_E_clIJiiEEEDaSH_)
$_ZN7cutlass13device_kernelIN5flash19enable_sm80_to_sm89INS1_16FlashAttnBwdSm80INS1_25CollectiveMainloopBwdSm80ILi2ELi2EN4cute5tupleIJNS5_1CILi128EEES8_NS7_ILi64EEEEEENS_10bfloat16_tEfNS_4arch4Sm80ELb1ELb0ELb1ELb0ELb1ELb0ELb0ELb0ELi2ELi4ELi4ELi4ELb0EEENS1_24CollectiveEpilogueBwdGQAISA_fSD_Li256ELb0ELb1EEENS1_25SingleTileBwdLPTSchedulerILb0ELi128ELb1EEEEEEEEEvNT_6ParamsE$_ZZN4cuteplIJNS_1CILi0EEEiEJiEEEDaRKNS_15ArithmeticTupleIJDpT_EEERKNS3_IJDpT0_EEEENKUlDpRKT_E_clIJiiEEEDaSH_:
[----:B------:R-:W-:Y:S01]  /*ffd0*/  IADD3 R3, R1, 0x13b8, RZ ;  /* 0x000013b801037810 */ /* 0x000fe20007ffe0ff */
[----:B------:R-:W-:Y:S01]  /*ffe0*/  IMAD.MOV.U32 R2, RZ, RZ, R81 ;  /* 0x000000ffff027224 */ /* 0x000fe200078e0051 */
[----:B------:R-:W-:Y:S02]  /*fff0*/  MOV R6, 0x10020 ;  /* 0x0001002000067802 */ /* 0x000fe40000000f00 */
[----:B------:R-:W-:Y:S02]  /*10000*/  IADD3 R3, R3, c[0x0][0x20], RZ ;  /* 0x0000080003037a10 */ /* 0x000fe40007ffe0ff */
[----:B------:R-:W-:Y:S05]  /*10010*/  CALL.REL.NOINC `($_ZN7cutlass13device_kernelIN5flash19enable_sm80_to_sm89INS1_16FlashAttnBwdSm80INS1_25CollectiveMainloopBwdSm80ILi2ELi2EN4cute5tupleIJNS5_1CILi128EEES8_NS7_ILi64EEEEEENS_10bfloat16_tEfNS_4arch4Sm80ELb1ELb0ELb1ELb0ELb1ELb0ELb0ELb0ELi2ELi4ELi4ELi4ELb0EEENS1_24CollectiveEpilogueBwdGQAISA_fSD_Li256ELb0ELb1EEENS1_25SingleTileBwdLPTSchedulerILb0ELi128ELb1EEEEEEEEEvNT_6ParamsE$_ZN4cute5tupleIJiiEEC2ERKiS3_) ;  /* 0xffffaed000007944 */ /* 0x000fea0003c3ffff */
[----:B------:R1:W5:Y:S01]  /*10020*/  LDL.64 R18, [R1+0x13b8] ;  /* 0x0013b80001127983 */ /* 0x0003620000100a00 */
[----:B------:R-:W-:Y:S02]  /*10030*/  MOV R2, R4 ;  /* 0x0000000400027202 */ /* 0x000fe40000000f00 */
[----:B------:R-:W-:-:S04]  /*10040*/  MOV R3, 0x0 ;  /* 0x0000000000037802 */ /* 0x000fc80000000f00 */
[----:B------:R-:W-:Y:S05]  /*10050*/  RET.REL.NODEC R2 `(_ZN7cutlass13device_kernelIN5flash19enable_sm80_to_sm89INS1_16FlashAttnBwdSm80INS1_25CollectiveMainloopBwdSm80ILi2ELi2EN4cute5tupleIJNS5_1CILi128EEES8_NS7_ILi64EEEEEENS_10bfloat16_tEfNS_4arch4Sm80ELb1ELb0ELb1ELb0ELb1ELb0ELb0ELb0ELi2ELi4ELi4ELi4ELb0EEENS1_24CollectiveEpilogueBwdGQAISA_fSD_Li256ELb0ELb1EEENS1_25SingleTileBwdLPTSchedulerILb0ELi128ELb1EEEEEEEEEvNT_6ParamsE) ;  /* 0xfffeffa002007950 */ /* 0x000fea0003c3ffff */
        .type           $_ZN7cutlass13device_kernelIN5flash19enable_sm80_to_sm89INS1_16FlashAttnBwdSm80INS1_25CollectiveMainloopBwdSm80ILi2ELi2EN4cute5tupleIJNS5_1CILi128EEES8_NS7_ILi64EEEEEENS_10bfloat16_tEfNS_4arch4Sm80ELb1ELb0ELb1ELb0ELb1ELb0ELb0ELb0ELi2ELi4ELi4ELi4ELb0EEENS1_24CollectiveEpilogueBwdGQAISA_fSD_Li256ELb0ELb1EEENS1_25SingleTileBwdLPTSchedulerILb0ELi128ELb1EEEEEEEEEvNT_6ParamsE$_ZZN4cuteplIJiEJNS_1CILi0EEEEEEDaRKNS_15ArithmeticTupleIJDpT_EEERKNS3_IJDpT0_EEEENKUlDpRKT_E_clIJiEEEDaSH_,@function
        .size           $_ZN7cutlass13device_kernelIN5flash19enable_sm80_to_sm89INS1_16FlashAttnBwdSm80INS1_25CollectiveMainloopBwdSm80ILi2ELi2EN4cute5tupleIJNS5_1CILi128EEES8_NS7_ILi64EEEEEENS_10bfloat16_tEfNS_4arch4Sm80ELb1ELb0ELb1ELb0ELb1ELb0ELb0ELb0ELi2ELi4ELi4ELi4ELb0EEENS1_24CollectiveEpilogueBwdGQAISA_fSD_Li256ELb0ELb1EEENS1_25SingleTileBwdLPTSchedulerILb0ELi128ELb1EEEEEEEEEvNT_6ParamsE$_ZZN4cuteplIJiEJNS_1CILi0EEEEEEDaRKNS_15ArithmeticTupleIJDpT_EEERKNS3_IJDpT0_EEEENKUlDpRKT_E_clIJiEEEDaSH_,($_ZN7cutlass13device_kernelIN5flash19enable_sm80_to_sm89INS1_16FlashAttnBwdSm80INS1_25CollectiveMainloopBwdSm80ILi2ELi2EN4cute5tupleIJNS5_1CILi128EEES8_NS7_ILi64EEEEEENS_10bfloat16_tEfNS_4arch4Sm80ELb1ELb0ELb1ELb0ELb1ELb0ELb0ELb0ELi2ELi4ELi4ELi4ELb0EEENS1_24CollectiveEpilogueBwdGQAISA_fSD_Li256ELb0ELb1EEENS1_25SingleTileBwdLPTSchedulerILb0ELi128ELb1EEEEEEEEEvNT_6ParamsE$_ZZN4cuteplIJiEJNS_1CILi0EEES2_EEEDaRKNS_15ArithmeticTupleIJDpT_EEERKNS3_IJDpT0_EEEENKUlDpRKT_E_clIJiS2_EEEDaSH_ - $_ZN7cutlass13device_kernelIN5flash19enable_sm80_to_sm89INS1_16FlashAttnBwdSm80INS1_25CollectiveMainloopBwdSm80ILi2ELi2EN4cute5tupleIJNS5_1CILi128EEES8_NS7_ILi64EEEEEENS_10bfloat16_tEfNS_4arch4Sm80ELb1ELb0ELb1ELb0ELb1ELb0ELb0ELb0ELi2ELi4ELi4ELi4ELb0EEENS1_24CollectiveEpilogueBwdGQAISA_fSD_Li256ELb0ELb1EEENS1_25SingleTileBwdLPTSchedulerILb0ELi128ELb1EEEEEEEEEvNT_6ParamsE$_ZZN4cuteplIJiEJNS_1CILi0EEEEEEDaRKNS_15ArithmeticTupleIJDpT_EEERKNS3_IJDpT0_EEEENKUlDpRKT_E_clIJiEEEDaSH_)
$_ZN7cutlass13device_kernelIN5flash19enable_sm80_to_sm89INS1_16FlashAttnBwdSm80INS1_25CollectiveMainloopBwdSm80ILi2ELi2EN4cute5tupleIJNS5_1CILi128EEES8_NS7_ILi64EEEEEENS_10bfloat16_tEfNS_4arch4Sm80ELb1ELb0ELb1ELb0ELb1ELb0ELb0ELb0ELi2ELi4ELi4ELi4ELb0EEENS1_24CollectiveEpilogueBwdGQAISA_fSD_Li256ELb0ELb1EEENS1_25SingleTileBwdLPTSchedulerILb0ELi128ELb1EEEEEEEEEvNT_6ParamsE$_ZZN4cuteplIJiEJNS_1CILi0EEEEEEDaRKNS_15ArithmeticTupleIJDpT_EEERKNS3_IJDpT0_EEEENKUlDpRKT_E_clIJiEEEDaSH_:
[----:B------:R-:W-:Y:S02]  /*10060*/  IADD3 R2, R1, 0x16a8, RZ ;  /* 0x000016a801027810 */ /* 0x000fe40007ffe0ff */
[----:B------:R-:W-:Y:S02]  /*10070*/  MOV R10, 0x100a0 ;  /* 0x000100a0000a7802 */ /* 0x000fe40000000f00 */
[----:B------:R-:W-:Y:S02]  /*10080*/  IADD3 R2, R2, c[0x0][0x20], RZ ;  /* 0x0000080002027a10 */ /* 0x000fe40007ffe0ff */
[----:B------:R-:W-:Y:S05]  /*10090*/  CALL.REL.NOINC `($_ZN7cutlass13device_kernelIN5flash19enable_sm80_to_sm89INS1_16FlashAttnBwdSm80INS1_25CollectiveMainloopBwdSm80ILi2ELi2EN4cute5tupleIJNS5_1CILi128EEES8_NS7_ILi64EEEEEENS_10bfloat16_tEfNS_4arch4Sm80ELb1ELb0ELb1ELb0ELb1ELb0ELb0ELb0ELi2ELi4ELi4ELi4ELb0EEENS1_24CollectiveEpilogueBwdGQAISA_fSD_Li256ELb0ELb1EEENS1_25SingleTileBwdLPTSchedulerILb0ELi128ELb1EEEEEEEEEvNT_6ParamsE$_ZN4cute5tupleIJiEEC2ERKi) ;  /* 0xffffadc000007944 */ /* 0x000fea0003c3ffff */
[----:B------:R1:W5:Y:S01]  /*100a0*/  LDL R2, [R1+0x16a8] ;  /* 0x0016a80001027983 */ /* 0x0003620000100800 */
[----:B------:R-:W-:-:S04]  /*100b0*/  MOV R17, 0x0 ;  /* 0x0000000000117802 */ /* 0x000fc80000000f00 */
[----:B------:R-:W-:Y:S05]  /*100c0*/  RET.REL.NODEC R16 `(_ZN7cutlass13device_kernelIN5flash19enable_sm80_to_sm89INS1_16FlashAttnBwdSm80INS1_25CollectiveMainloopBwdSm80ILi2ELi2EN4cute5tupleIJNS5_1CILi128EEES8_NS7_ILi64EEEEEENS_10bfloat16_tEfNS_4arch4Sm80ELb1ELb0ELb1ELb0ELb1ELb0ELb0ELb0ELi2ELi4ELi4ELi4ELb0EEENS1_24CollectiveEpilogueBwdGQAISA_fSD_Li256ELb0ELb1EEENS1_25SingleTileBwdLPTSchedulerILb0ELi128ELb1EEEEEEEEEvNT_6ParamsE) ;  /* 0xfffeff3010007950 */ /* 0x000fea0003c3ffff */
        .type           $_ZN7cutlass13device_kernelIN5flash19enable_sm80_to_sm89INS1_16FlashAttnBwdSm80INS1_25CollectiveMainloopBwdSm80ILi2ELi2EN4cute5tupleIJNS5_1CILi128EEES8_NS7_ILi64EEEEEENS_10bfloat16_tEfNS_4arch4Sm80ELb1ELb0ELb1ELb0ELb1ELb0ELb0ELb0ELi2ELi4ELi4ELi4ELb0EEENS1_24CollectiveEpilogueBwdGQAISA_fSD_Li256ELb0ELb1EEENS1_25SingleTileBwdLPTSchedulerILb0ELi128ELb1EEEEEEEEEvNT_6ParamsE$_ZZN4cuteplIJiEJNS_1CILi0EEES2_EEEDaRKNS_15ArithmeticTupleIJDpT_EEERKNS3_IJDpT0_EEEENKUlDpRKT_E_clIJiS2_EEEDaSH_,@function
        .size           $_ZN7cutlass13device_kernelIN5flash19enable_sm80_to_sm89INS1_16FlashAttnBwdSm80INS1_25CollectiveMainloopBwdSm80ILi2ELi2EN4cute5tupleIJNS5_1CILi128EEES8_NS7_ILi64EEEEEENS_10bfloat16_tEfNS_4arch4Sm80ELb1ELb0ELb1ELb0ELb1ELb0ELb0ELb0ELi2ELi4ELi4ELi4ELb0EEENS1_24CollectiveEpilogueBwdGQAISA_fSD_Li256ELb0ELb1EEENS1_25SingleTileBwdLPTSchedulerILb0ELi128ELb1EEEEEEEEEvNT_6ParamsE$_ZZN4cuteplIJiEJNS_1CILi0EEES2_EEEDaRKNS_15ArithmeticTupleIJDpT_EEERKNS3_IJDpT0_EEEENKUlDpRKT_E_clIJiS2_EEEDaSH_,($_ZN7cutlass13device_kernelIN5flash19enable_sm80_to_sm89INS1_16FlashAttnBwdSm80INS1_25CollectiveMainloopBwdSm80ILi2ELi2EN4cute5tupleIJNS5_1CILi128EEES8_NS7_ILi64EEEEEENS_10bfloat16_tEfNS_4arch4Sm80ELb1ELb0ELb1ELb0ELb1ELb0ELb0ELb0ELi2ELi4ELi4ELi4ELb0EEENS1_24CollectiveEpilogueBwdGQAISA_fSD_Li256ELb0ELb1EEENS1_25SingleTileBwdLPTSchedulerILb0ELi128ELb1EEEEEEEEEvNT_6ParamsE$_ZZN4cuteplIJiEJNS_1CILi0EEEiEEEDaRKNS_15ArithmeticTupleIJDpT_EEERKNS3_IJDpT0_EEEENKUlDpRKT_E_clIJiiEEEDaSH_ - $_ZN7cutlass13device_kernelIN5flash19enable_sm80_to_sm89INS1_16FlashAttnBwdSm80INS1_25CollectiveMainloopBwdSm80ILi2ELi2EN4cute5tupleIJNS5_1CILi128EEES8_NS7_ILi64EEEEEENS_10bfloat16_tEfNS_4arch4Sm80ELb1ELb0ELb1ELb0ELb1ELb0ELb0ELb0ELi2ELi4ELi4ELi4ELb0EEENS1_24CollectiveEpilogueBwdGQAISA_fSD_Li256ELb0ELb1EEENS1_25SingleTileBwdLPTSchedulerILb0ELi128ELb1EEEEEEEEEvNT_6ParamsE$_ZZN4cuteplIJiEJNS_1CILi0EEES2_EEEDaRKNS_15ArithmeticTupleIJDpT_EEERKNS3_IJDpT0_EEEENKUlDpRKT_E_clIJiS2_EEEDaSH_)
$_ZN7cutlass13device_kernelIN5flash19enable_sm80_to_sm89INS1_16FlashAttnBwdSm80INS1_25CollectiveMainloopBwdSm80ILi2ELi2EN4cute5tupleIJNS5_1CILi128EEES8_NS7_ILi64EEEEEENS_10bfloat16_tEfNS_4arch4Sm80ELb1ELb0ELb1ELb0ELb1ELb0ELb0ELb0ELi2ELi4ELi4ELi4ELb0EEENS1_24CollectiveEpilogueBwdGQAISA_fSD_Li256ELb0ELb1EEENS1_25SingleTileBwdLPTSchedulerILb0ELi128ELb1EEEEEEEEEvNT_6ParamsE$_ZZN4cuteplIJiEJNS_1CILi0EEES2_EEEDaRKNS_15ArithmeticTupleIJDpT_EEERKNS3_IJDpT0_EEEENKUlDpRKT_E_clIJiS2_EEEDaSH_:
[----:B------:R-:W-:Y:S02]  /*100d0*/  IADD3 R2, R1, 0x13b8, RZ ;  /* 0x000013b801027810 */ /* 0x000fe40007ffe0ff */
[----:B------:R-:W-:Y:S02]  /*100e0*/  MOV R10, 0x10110 ;  /* 0x00010110000a7802 */ /* 0x000fe40000000f00 */
[----:B------:R-:W-:Y:S02]  /*100f0*/  IADD3 R2, R2, c[0x0][0x20], RZ ;  /* 0x0000080002027a10 */ /* 0x000fe40007ffe0ff */
[----:B------:R-:W-:Y:S05]  /*10100*/  CALL.REL.NOINC `($_ZN7cutlass13device_kernelIN5flash19enable_sm80_to_sm89INS1_16FlashAttnBwdSm80INS1_25CollectiveMainloopBwdSm80ILi2ELi2EN4cute5tupleIJNS5_1CILi128EEES8_NS7_ILi64EEEEEENS_10bfloat16_tEfNS_4arch4Sm80ELb1ELb0ELb1ELb0ELb1ELb0ELb0ELb0ELi2ELi4ELi4ELi4ELb0EEENS1_24CollectiveEpilogueBwdGQAISA_fSD_Li256ELb0ELb1EEENS1_25SingleTileBwdLPTSchedulerILb0ELi128ELb1EEEEEEEEEvNT_6ParamsE$_ZN4cute5tupleIJiNS_1CILi0EEEEEC2ERKiRKS2_) ;  /* 0xffffada000007944 */ /* 0x000fea0003c3ffff */
[----:B-1----:R1:W5:Y:S01]  /*10110*/  LDL R3, [R1+0x13b8] ;  /* 0x0013b80001037983 */ /* 0x0023620000100800 */
[----:B------:R-:W-:-:S04]  /*10120*/  MOV R51, 0x0 ;  /* 0x0000000000337802 */ /* 0x000fc80000000f00 */
[----:B------:R-:W-:Y:S05]  /*10130*/  RET.REL.NODEC R50 `(_ZN7cutlass13device_kernelIN5flash19enable_sm80_to_sm89INS1_16FlashAttnBwdSm80INS1_25CollectiveMainloopBwdSm80ILi2ELi2EN4cute5tupleIJNS5_1CILi128EEES8_NS7_ILi64EEEEEENS_10bfloat16_tEfNS_4arch4Sm80ELb1ELb0ELb1ELb0ELb1ELb0ELb0ELb0ELi2ELi4ELi4ELi4ELb0EEENS1_24CollectiveEpilogueBwdGQAISA_fSD_Li256ELb0ELb1EEENS1_25SingleTileBwdLPTSchedulerILb0ELi128ELb1EEEEEEEEEvNT_6ParamsE) ;  /* 0xfffefec032007950 */ /* 0x000fea0003c3ffff */
        .type           $_ZN7cutlass13device_kernelIN5flash19enable_sm80_to_sm89INS1_16FlashAttnBwdSm80INS1_25CollectiveMainloopBwdSm80ILi2ELi2EN4cute5tupleIJNS5_1CILi128EEES8_NS7_ILi64EEEEEENS_10bfloat16_tEfNS_4arch4Sm80ELb1ELb0ELb1ELb0ELb1ELb0ELb0ELb0ELi2ELi4ELi4ELi4ELb0EEENS1_24CollectiveEpilogueBwdGQAISA_fSD_Li256ELb0ELb1EEENS1_25SingleTileBwdLPTSchedulerILb0ELi128ELb1EEEEEEEEEvNT_6ParamsE$_ZZN4cuteplIJiEJNS_1CILi0EEEiEEEDaRKNS_15ArithmeticTupleIJDpT_EEERKNS3_IJDpT0_EEEENKUlDpRKT_E_clIJiiEEEDaSH_,@function
        .size           $_ZN7cutlass13device_kernelIN5flash19enable_sm80_to_sm89INS1_16FlashAttnBwdSm80INS1_25CollectiveMainloopBwdSm80ILi2ELi2EN4cute5tupleIJNS5_1CILi128EEES8_NS7_ILi64EEEEEENS_10bfloat16_tEfNS_4arch4Sm80ELb1ELb0ELb1ELb0ELb1ELb0ELb0ELb0ELi2ELi4ELi4ELi4ELb0EEENS1_24CollectiveEpilogueBwdGQAISA_fSD_Li256ELb0ELb1EEENS1_25SingleTileBwdLPTSchedulerILb0ELi128ELb1EEEEEEEEEvNT_6ParamsE$_ZZN4cuteplIJiEJNS_1CILi0EEEiEEEDaRKNS_15ArithmeticTupleIJDpT_EEERKNS3_IJDpT0_EEEENKUlDpRKT_E_clIJiiEEEDaSH_,($_ZN7cutlass13device_kernelIN5flash19enable_sm80_to_sm89INS1_16FlashAttnBwdSm80INS1_25CollectiveMainloopBwdSm80ILi2ELi2EN4cute5tupleIJNS5_1CILi128EEES8_NS7_ILi64EEEEEENS_10bfloat16_tEfNS_4arch4Sm80ELb1ELb0ELb1ELb0ELb1ELb0ELb0ELb0ELi2ELi4ELi4ELi4ELb0EEENS1_24CollectiveEpilogueBwdGQAISA_fSD_Li256ELb0ELb1EEENS1_25SingleTileBwdLPTSchedulerILb0ELi128ELb1EEEEEEEEEvNT_6ParamsE$_ZZN4cuteplIJiEJiEEEDaRKNS_15ArithmeticTupleIJDpT_EEERKNS1_IJDpT0_EEEENKUlDpRKT_E_clIJiEEEDaSF_ - $_ZN7cutlass13device_kernelIN5flash19enable_sm80_to_sm89INS1_16FlashAttnBwdSm80INS1_25CollectiveMainloopBwdSm80ILi2ELi2EN4cute5tupleIJNS5_1CILi128EEES8_NS7_ILi64EEEEEENS_10bfloat16_tEfNS_4arch4Sm80ELb1ELb0ELb1ELb0ELb1ELb0ELb0ELb0ELi2ELi4ELi4ELi4ELb0EEENS1_24CollectiveEpilogueBwdGQAISA_fSD_Li256ELb0ELb1EEENS1_25SingleTileBwdLPTSchedulerILb0ELi128ELb1EEEEEEEEEvNT_6ParamsE$_ZZN4cuteplIJiEJNS_1CILi0EEEiEEEDaRKNS_15ArithmeticTupleIJDpT_EEERKNS3_IJDpT0_EEEENKUlDpRKT_E_clIJiiEEEDaSH_)
$_ZN7cutlass13device_kernelIN5flash19enable_sm80_to_sm89INS1_16FlashAttnBwdSm80INS1_25CollectiveMainloopBwdSm80ILi2ELi2EN4cute5tupleIJNS5_1CILi128EEES8_NS7_ILi64EEEEEENS_10bfloat16_tEfNS_4arch4Sm80ELb1ELb0ELb1ELb0ELb1ELb0ELb0ELb0ELi2ELi4ELi4ELi4ELb0EEENS1_24CollectiveEpilogueBwdGQAISA_fSD_Li256ELb0ELb1EEENS1_25SingleTileBwdLPTSchedulerILb0ELi128ELb1EEEEEEEEEvNT_6ParamsE$_ZZN4cuteplIJiEJNS_1CILi0EEEiEEEDaRKNS_15ArithmeticTupleIJDpT_EEERKNS3_IJDpT0_EEEENKUlDpRKT_E_clIJiiEEEDaSH_:
        /* <DEDUP_REMOVED lines=8> */
        .type           $_ZN7cutlass13device_kernelIN5flash19enable_sm80_to_sm89INS1_16FlashAttnBwdSm80INS1_25CollectiveMainloopBwdSm80ILi2ELi2EN4cute5tupleIJNS5_1CILi128EEES8_NS7_ILi64EEEEEENS_10bfloat16_tEfNS_4arch4Sm80ELb1ELb0ELb1ELb0ELb1ELb0ELb0ELb0ELi2ELi4ELi4ELi4ELb0EEENS1_24CollectiveEpilogueBwdGQAISA_fSD_Li256ELb0ELb1EEENS1_25SingleTileBwdLPTSchedulerILb0ELi128ELb1EEEEEEEEEvNT_6ParamsE$_ZZN4cuteplIJiEJiEEEDaRKNS_15ArithmeticTupleIJDpT_EEERKNS1_IJDpT0_EEEENKUlDpRKT_E_clIJiEEEDaSF_,@function
        .size           $_ZN7cutlass13device_kernelIN5flash19enable_sm80_to_sm89INS1_16FlashAttnBwdSm80INS1_25CollectiveMainloopBwdSm80ILi2ELi2EN4cute5tupleIJNS5_1CILi128EEES8_NS7_ILi64EEEEEENS_10bfloat16_tEfNS_4arch4Sm80ELb1ELb0ELb1ELb0ELb1ELb0ELb0ELb0ELi2ELi4ELi4ELi4ELb0EEENS1_24CollectiveEpilogueBwdGQAISA_fSD_Li256ELb0ELb1EEENS1_25SingleTileBwdLPTSchedulerILb0ELi128ELb1EEEEEEEEEvNT_6ParamsE$_ZZN4cuteplIJiEJiEEEDaRKNS_15ArithmeticTupleIJDpT_EEERKNS1_IJDpT0_EEEENKUlDpRKT_E_clIJiEEEDaSF_,($_ZN7cutlass13device_kernelIN5flash19enable_sm80_to_sm89INS1_16FlashAttnBwdSm80INS1_25CollectiveMainloopBwdSm80ILi2ELi2EN4cute5tupleIJNS5_1CILi128EEES8_NS7_ILi64EEEEEENS_10bfloat16_tEfNS_4arch4Sm80ELb1ELb0ELb1ELb0ELb1ELb0ELb0ELb0ELi2ELi4ELi4ELi4ELb0EEENS1_24CollectiveEpilogueBwdGQAISA_fSD_Li256ELb0ELb1EEENS1_25SingleTileBwdLPTSchedulerILb0ELi128ELb1EEEEEEEEEvNT_6ParamsE$_ZZN4cuteplIJiiEJNS_1CILi0EEES2_EEEDaRKNS_15ArithmeticTupleIJDpT_EEERKNS3_IJDpT0_EEEENKUlDpRKT_E_clIJiiEEEDaSH_ - $_ZN7cutlass13device_kernelIN5flash19enable_sm80_to_sm89INS1_16FlashAttnBwdSm80INS1_25CollectiveMainloopBwdSm80ILi2ELi2EN4cute5tupleIJNS5_1CILi128EEES8_NS7_ILi64EEEEEENS_10bfloat16_tEfNS_4arch4Sm80ELb1ELb0ELb1ELb0ELb1ELb0ELb0ELb0ELi2ELi4ELi4ELi4ELb0EEENS1_24CollectiveEpilogueBwdGQAISA_fSD_Li256ELb0ELb1EEENS1_25SingleTileBwdLPTSchedulerILb0ELi128ELb1EEEEEEEEEvNT_6ParamsE$_ZZN4cuteplIJiEJiEEEDaRKNS_15ArithmeticTupleIJDpT_EEERKNS1_IJDpT0_EEEENKUlDpRKT_E_clIJiEEEDaSF_)
$_ZN7cutlass13device_kernelIN5flash19enable_sm80_to_sm89INS1_16FlashAttnBwdSm80INS1_25CollectiveMainloopBwdSm80ILi2ELi2EN4cute5tupleIJNS5_1CILi128EEES8_NS7_ILi64EEEEEENS_10bfloat16_tEfNS_4arch4Sm80ELb1ELb0ELb1ELb0ELb1ELb0ELb0ELb0ELi2ELi4ELi4ELi4ELb0EEENS1_24CollectiveEpilogueBwdGQAISA_fSD_Li256ELb0ELb1EEENS1_25SingleTileBwdLPTSchedulerILb0ELi128ELb1EEEEEEEEEvNT_6ParamsE$_ZZN4cuteplIJiEJiEEEDaRKNS_15ArithmeticTupleIJDpT_EEERKNS1_IJDpT0_EEEENKUlDpRKT_E_clIJiEEEDaSF_:
[----:B------:R-:W-:Y:S02]  /*101c0*/  IADD3 R2, R1, 0x13b8, RZ ;  /* 0x000013b801027810 */ /* 0x000fe40007ffe0ff */
[----:B------:R-:W-:Y:S02]  /*101d0*/  MOV R10, 0x10200 ;  /* 0x00010200000a7802 */ /* 0x000fe40000000f00 */
[----:B------:R-:W-:Y:S02]  /*101e0*/  IADD3 R2, R2, c[0x0][0x20], RZ ;  /* 0x0000080002027a10 */ /* 0x000fe40007ffe0ff */
[----:B------:R-:W-:Y:S05]  /*101f0*/  CALL.REL.NOINC `($_ZN7cutlass13device_kernelIN5flash19enable_sm80_to_sm89INS1_16FlashAttnBwdSm80INS1_25CollectiveMainloopBwdSm80ILi2ELi2EN4cute5tupleIJNS5_1CILi128EEES8_NS7_ILi64EEEEEENS_10bfloat16_tEfNS_4arch4Sm80ELb1ELb0ELb1ELb0ELb1ELb0ELb0ELb0ELi2ELi4ELi4ELi4ELb0EEENS1_24CollectiveEpilogueBwdGQAISA_fSD_Li256ELb0ELb1EEENS1_25SingleTileBwdLPTSchedulerILb0ELi128ELb1EEEEEEEEEvNT_6ParamsE$_ZN4cute5tupleIJiEEC2ERKi) ;  /* 0xffffac6000007944 */ /* 0x000fea0003c3ffff */
[----:B------:R1:W5:Y:S01]  /*10200*/  LDL R3, [R1+0x13b8] ;  /* 0x0013b80001037983 */ /* 0x0003620000100800 */
[----:B------:R-:W-:Y:S02]  /*10210*/  MOV R8, R6 ;  /* 0x0000000600087202 */ /* 0x000fe40000000f00 */
[----:B------:R-:W-:-:S04]  /*10220*/  MOV R9, 0x0 ;  /* 0x0000000000097802 */ /* 0x000fc80000000f00 */
[----:B------:R-:W-:Y:S05]  /*10230*/  RET.REL.NODEC R8 `(_ZN7cutlass13device_kernelIN5flash19enable_sm80_to_sm89INS1_16FlashAttnBwdSm80INS1_25CollectiveMainloopBwdSm80ILi2ELi2EN4cute5tupleIJNS5_1CILi128EEES8_NS7_ILi64EEEEEENS_10bfloat16_tEfNS_4arch4Sm80ELb1ELb0ELb1ELb0ELb1ELb0ELb0ELb0ELi2ELi4ELi4ELi4ELb0EEENS1_24CollectiveEpilogueBwdGQAISA_fSD_Li256ELb0ELb1EEENS1_25SingleTileBwdLPTSchedulerILb0ELi128ELb1EEEEEEEEEvNT_6ParamsE) ;  /* 0xfffefdc008007950 */ /* 0x000fea0003c3ffff */
        .type           $_ZN7cutlass13device_kernelIN5flash19enable_sm80_to_sm89INS1_16FlashAttnBwdSm80INS1_25CollectiveMainloopBwdSm80ILi2ELi2EN4cute5tupleIJNS5_1CILi128EEES8_NS7_ILi64EEEEEENS_10bfloat16_tEfNS_4arch4Sm80ELb1ELb0ELb1ELb0ELb1ELb0ELb0ELb0ELi2ELi4ELi4ELi4ELb0EEENS1_24CollectiveEpilogueBwdGQAISA_fSD_Li256ELb0ELb1EEENS1_25SingleTileBwdLPTSchedulerILb0ELi128ELb1EEEEEEEEEvNT_6ParamsE$_ZZN4cuteplIJiiEJNS_1CILi0EEES2_EEEDaRKNS_15ArithmeticTupleIJDpT_EEERKNS3_IJDpT0_EEEENKUlDpRKT_E_clIJiiEEEDaSH_,@function
        .size           $_ZN7cutlass13device_kernelIN5flash19enable_sm80_to_sm89INS1_16FlashAttnBwdSm80INS1_25CollectiveMainloopBwdSm80ILi2ELi2EN4cute5tupleIJNS5_1CILi128EEES8_NS7_ILi64EEEEEENS_10bfloat16_tEfNS_4arch4Sm80ELb1ELb0ELb1ELb0ELb1ELb0ELb0ELb0ELi2ELi4ELi4ELi4ELb0EEENS1_24CollectiveEpilogueBwdGQAISA_fSD_Li256ELb0ELb1EEENS1_25SingleTileBwdLPTSchedulerILb0ELi128ELb1EEEEEEEEEvNT_6ParamsE$_ZZN4cuteplIJiiEJNS_1CILi0EEES2_EEEDaRKNS_15ArithmeticTupleIJDpT_EEERKNS3_IJDpT0_EEEENKUlDpRKT_E_clIJiiEEEDaSH_,($_ZN7cutlass13device_kernelIN5flash19enable_sm80_to_sm89INS1_16FlashAttnBwdSm80INS1_25CollectiveMainloopBwdSm80ILi2ELi2EN4cute5tupleIJNS5_1CILi128EEES8_NS7_ILi64EEEEEENS_10bfloat16_tEfNS_4arch4Sm80ELb1ELb0ELb1ELb0ELb1ELb0ELb0ELb0ELi2ELi4ELi4ELi4ELb0EEENS1_24CollectiveEpilogueBwdGQAISA_fSD_Li256ELb0ELb1EEENS1_25SingleTileBwdLPTSchedulerILb0ELi128ELb1EEEEEEEEEvNT_6ParamsE$_ZZN4cuteplIJiiEJiNS_1CILi0EEEEEEDaRKNS_15ArithmeticTupleIJDpT_EEERKNS3_IJDpT0_EEEENKUlDpRKT_E_clIJiiEEEDaSH_ - $_ZN7cutlass13device_kernelIN5flash19enable_sm80_to_sm89INS1_16FlashAttnBwdSm80INS1_25CollectiveMainloopBwdSm80ILi2ELi2EN4cute5tupleIJNS5_1CILi128EEES8_NS7_ILi64EEEEEENS_10bfloat16_tEfNS_4arch4Sm80ELb1ELb0ELb1ELb0ELb1ELb0ELb0ELb0ELi2ELi4ELi4ELi4ELb0EEENS1_24CollectiveEpilogueBwdGQAISA_fSD_Li256ELb0ELb1EEENS1_25SingleTileBwdLPTSchedulerILb0ELi128ELb1EEEEEEEEEvNT_6ParamsE$_ZZN4cuteplIJiiEJNS_1CILi0EEES2_EEEDaRKNS_15ArithmeticTupleIJDpT_EEERKNS3_IJDpT0_EEEENKUlDpRKT_E_clIJiiEEEDaSH_)
$_ZN7cutlass13device_kernelIN5flash19enable_sm80_to_sm89INS1_16FlashAttnBwdSm80INS1_25CollectiveMainloopBwdSm80ILi2ELi2EN4cute5tupleIJNS5_1CILi128EEES8_NS7_ILi64EEEEEENS_10bfloat16_tEfNS_4arch4Sm80ELb1ELb0ELb1ELb0ELb1ELb0ELb0ELb0ELi2ELi4ELi4ELi4ELb0EEENS1_24CollectiveEpilogueBwdGQAISA_fSD_Li256ELb0ELb1EEENS1_25SingleTileBwdLPTSchedulerILb0ELi128ELb1EEEEEEEEEvNT_6ParamsE$_ZZN4cuteplIJiiEJNS_1CILi0EEES2_EEEDaRKNS_15ArithmeticTupleIJDpT_EEERKNS3_IJDpT0_EEEENKUlDpRKT_E_clIJiiEEEDaSH_:
[----:B------:R-:W-:Y:S01]  /*10240*/  IADD3 R3, R1, 0x16a8, RZ ;  /* 0x000016a801037810 */ /* 0x000fe20007ffe0ff */
[----:B------:R-:W-:Y:S01]  /*10250*/  IMAD.MOV.U32 R10, RZ, RZ, R4 ;  /* 0x000000ffff0a7224 */ /* 0x000fe200078e0004 */
[----:B------:R-:W-:Y:S01]  /*10260*/  MOV R6, 0x102a0 ;  /* 0x000102a000067802 */ /* 0x000fe20000000f00 */
[----:B------:R-:W-:Y:S01]  /*10270*/  IMAD.MOV.U32 R2, RZ, RZ, R81 ;  /* 0x000000ffff027224 */ /* 0x000fe200078e0051 */
[----:B------:R-:W-:Y:S02]  /*10280*/  IADD3 R3, R3, c[0x0][0x20], RZ ;  /* 0x0000080003037a10 */ /* 0x000fe40007ffe0ff */
[----:B------:R-:W-:Y:S05]  /*10290*/  CALL.REL.NOINC `($_ZN7cutlass13device_kernelIN5flash19enable_sm80_to_sm89INS1_16FlashAttnBwdSm80INS1_25CollectiveMainloopBwdSm80ILi2ELi2EN4cute5tupleIJNS5_1CILi128EEES8_NS7_ILi64EEEEEENS_10bfloat16_tEfNS_4arch4Sm80ELb1ELb0ELb1ELb0ELb1ELb0ELb0ELb0ELi2ELi4ELi4ELi4ELb0EEENS1_24CollectiveEpilogueBwdGQAISA_fSD_Li256ELb0ELb1EEENS1_25SingleTileBwdLPTSchedulerILb0ELi128ELb1EEEEEEEEEvNT_6ParamsE$_ZN4cute5tupleIJiiEEC2ERKiS3_) ;  /* 0xffffac5000007944 */ /* 0x000fea0003c3ffff */
[----:B------:R1:W5:Y:S01]  /*102a0*/  LDL.64 R2, [R1+0x16a8] ;  /* 0x0016a80001027983 */ /* 0x0003620000100a00 */
[----:B------:R-:W-:-:S04]  /*102b0*/  MOV R79, 0x0 ;  /* 0x00000000004f7802 */ /* 0x000fc80000000f00 */
[----:B------:R-:W-:Y:S05]  /*102c0*/  RET.REL.NODEC R78 `(_ZN7cutlass13device_kernelIN5flash19enable_sm80_to_sm89INS1_16FlashAttnBwdSm80INS1_25CollectiveMainloopBwdSm80ILi2ELi2EN4cute5tupleIJNS5_1CILi128EEES8_NS7_ILi64EEEEEENS_10bfloat16_tEfNS_4arch4Sm80ELb1ELb0ELb1ELb0ELb1ELb0ELb0ELb0ELi2ELi4ELi4ELi4ELb0EEENS1_24CollectiveEpilogueBwdGQAISA_fSD_Li256ELb0ELb1EEENS1_25SingleTileBwdLPTSchedulerILb0ELi128ELb1EEEEEEEEEvNT_6ParamsE) ;  /* 0xfffefd304e007950 */ /* 0x000fea0003c3ffff */
        .type           $_ZN7cutlass13device_kernelIN5flash19enable_sm80_to_sm89INS1_16FlashAttnBwdSm80INS1_25CollectiveMainloopBwdSm80ILi2ELi2EN4cute5tupleIJNS5_1CILi128EEES8_NS7_ILi64EEEEEENS_10bfloat16_tEfNS_4arch4Sm80ELb1ELb0ELb1ELb0ELb1ELb0ELb0ELb0ELi2ELi4ELi4ELi4ELb0EEENS1_24CollectiveEpilogueBwdGQAISA_fSD_Li256ELb0ELb1EEENS1_25SingleTileBwdLPTSchedulerILb0ELi128ELb1EEEEEEEEEvNT_6ParamsE$_ZZN4cuteplIJiiEJiNS_1CILi0EEEEEEDaRKNS_15ArithmeticTupleIJDpT_EEERKNS3_IJDpT0_EEEENKUlDpRKT_E_clIJiiEEEDaSH_,@function
        .size           $_ZN7cutlass13device_kernelIN5flash19enable_sm80_to_sm89INS1_16FlashAttnBwdSm80INS1_25CollectiveMainloopBwdSm80ILi2ELi2EN4cute5tupleIJNS5_1CILi128EEES8_NS7_ILi64EEEEEENS_10bfloat16_tEfNS_4arch4Sm80ELb1ELb0ELb1ELb0ELb1ELb0ELb0ELb0ELi2ELi4ELi4ELi4ELb0EEENS1_24CollectiveEpilogueBwdGQAISA_fSD_Li256ELb0ELb1EEENS1_25SingleTileBwdLPTSchedulerILb0ELi128ELb1EEEEEEEEEvNT_6ParamsE$_ZZN4cuteplIJiiEJiNS_1CILi0EEEEEEDaRKNS_15ArithmeticTupleIJDpT_EEERKNS3_IJDpT0_EEEENKUlDpRKT_E_clIJiiEEEDaSH_,($_ZN7cutlass13device_kernelIN5flash19enable_sm80_to_sm89INS1_16FlashAttnBwdSm80INS1_25CollectiveMainloopBwdSm80ILi2ELi2EN4cute5tupleIJNS5_1CILi128EEES8_NS7_ILi64EEEEEENS_10bfloat16_tEfNS_4arch4Sm80ELb1ELb0ELb1ELb0ELb1ELb0ELb0ELb0ELi2ELi4ELi4ELi4ELb0EEENS1_24CollectiveEpilogueBwdGQAISA_fSD_Li256ELb0ELb1EEENS1_25SingleTileBwdLPTSchedulerILb0ELi128ELb1EEEEEEEEEvNT_6ParamsE$_ZZN4cuteplIJiiEJiiEEEDaRKNS_15ArithmeticTupleIJDpT_EEERKNS1_IJDpT0_EEEENKUlDpRKT_E_clIJiiEEEDaSF_ - $_ZN7cutlass13device_kernelIN5flash19enable_sm80_to_sm89INS1_16FlashAttnBwdSm80INS1_25CollectiveMainloopBwdSm80ILi2ELi2EN4cute5tupleIJNS5_1CILi128EEES8_NS7_ILi64EEEEEENS_10bfloat16_tEfNS_4arch4Sm80ELb1ELb0ELb1ELb0ELb1ELb0ELb0ELb0ELi2ELi4ELi4ELi4ELb0EEENS1_24CollectiveEpilogueBwdGQAISA_fSD_Li256ELb0ELb1EEENS1_25SingleTileBwdLPTSchedulerILb0ELi128ELb1EEEEEEEEEvNT_6ParamsE$_ZZN4cuteplIJiiEJiNS_1CILi0EEEEEEDaRKNS_15ArithmeticTupleIJDpT_EEERKNS3_IJDpT0_EEEENKUlDpRKT_E_clIJiiEEEDaSH_)
$_ZN7cutlass13device_kernelIN5flash19enable_sm80_to_sm89INS1_16FlashAttnBwdSm80INS1_25CollectiveMainloopBwdSm80ILi2ELi2EN4cute5tupleIJNS5_1CILi128EEES8_NS7_ILi64EEEEEENS_10bfloat16_tEfNS_4arch4Sm80ELb1ELb0ELb1ELb0ELb1ELb0ELb0ELb0ELi2ELi4ELi4ELi4ELb0EEENS1_24CollectiveEpilogueBwdGQAISA_fSD_Li256ELb0ELb1EEENS1_25SingleTileBwdLPTSchedulerILb0ELi128ELb1EEEEEEEEEvNT_6ParamsE$_ZZN4cuteplIJiiEJiNS_1CILi0EEEEEEDaRKNS_15ArithmeticTupleIJDpT_EEERKNS3_IJDpT0_EEEENKUlDpRKT_E_clIJiiEEEDaSH_:
[----:B------:R-:W-:Y:S01]  /*102d0*/  IADD3 R3, R1, 0x13b8, RZ ;  /* 0x000013b801037810 */ /* 0x000fe20007ffe0ff */
[----:B------:R-:W-:Y:S01]  /*102e0*/  IMAD.MOV.U32 R2, RZ, RZ, R81 ;  /* 0x000000ffff027224 */ /* 0x000fe200078e0051 */
[----:B------:R-:W-:Y:S02]  /*102f0*/  MOV R6, 0x10320 ;  /* 0x0001032000067802 */ /* 0x000fe40000000f00 */
[----:B------:R-:W-:Y:S02]  /*10300*/  IADD3 R3, R3, c[0x0][0x20], RZ ;  /* 0x0000080003037a10 */ /* 0x000fe40007ffe0ff */
[----:B------:R-:W-:Y:S05]  /*10310*/  CALL.REL.NOINC `($_ZN7cutlass13device_kernelIN5flash19enable_sm80_to_sm89INS1_16FlashAttnBwdSm80INS1_25CollectiveMainloopBwdSm80ILi2ELi2EN4cute5tupleIJNS5_1CILi128EEES8_NS7_ILi64EEEEEENS_10bfloat16_tEfNS_4arch4Sm80ELb1ELb0ELb1ELb0ELb1ELb0ELb0ELb0ELi2ELi4ELi4ELi4ELb0EEENS1_24CollectiveEpilogueBwdGQAISA_fSD_Li256ELb0ELb1EEENS1_25SingleTileBwdLPTSchedulerILb0ELi128ELb1EEEEEEEEEvNT_6ParamsE$_ZN4cute5tupleIJiiEEC2ERKiS3_) ;  /* 0xffffabd000007944 */ /* 0x000fea0003c3ffff */
[----:B------:R1:W5:Y:S01]  /*10320*/  LDL R2, [R1+0x13b8] ;  /* 0x0013b80001027983 */ /* 0x0003620000100800 */
[----:B------:R-:W-:-:S04]  /*10330*/  MOV R51, 0x0 ;  /* 0x0000000000337802 */ /* 0x000fc80000000f00 */
[----:B------:R-:W-:Y:S05]  /*10340*/  RET.REL.NODEC R50 `(_ZN7cutlass13device_kernelIN5flash19enable_sm80_to_sm89INS1_16FlashAttnBwdSm80INS1_25CollectiveMainloopBwdSm80ILi2ELi2EN4cute5tupleIJNS5_1CILi128EEES8_NS7_ILi64EEEEEENS_10bfloat16_tEfNS_4arch4Sm80ELb1ELb0ELb1ELb0ELb1ELb0ELb0ELb0ELi2ELi4ELi4ELi4ELb0EEENS1_24CollectiveEpilogueBwdGQAISA_fSD_Li256ELb0ELb1EEENS1_25SingleTileBwdLPTSchedulerILb0ELi128ELb1EEEEEEEEEvNT_6ParamsE) ;  /* 0xfffefcb032007950 */ /* 0x000fea0003c3ffff */
        .type           $_ZN7cutlass13device_kernelIN5flash19enable_sm80_to_sm89INS1_16FlashAttnBwdSm80INS1_25CollectiveMainloopBwdSm80ILi2ELi2EN4cute5tupleIJNS5_1CILi128EEES8_NS7_ILi64EEEEEENS_10bfloat16_tEfNS_4arch4Sm80ELb1ELb0ELb1ELb0ELb1ELb0ELb0ELb0ELi2ELi4ELi4ELi4ELb0EEENS1_24CollectiveEpilogueBwdGQAISA_fSD_Li256ELb0ELb1EEENS1_25SingleTileBwdLPTSchedulerILb0ELi128ELb1EEEEEEEEEvNT_6ParamsE$_ZZN4cuteplIJiiEJiiEEEDaRKNS_15ArithmeticTupleIJDpT_EEERKNS1_IJDpT0_EEEENKUlDpRKT_E_clIJiiEEEDaSF_,@function
        .size           $_ZN7cutlass13device_kernelIN5flash19enable_sm80_to_sm89INS1_16FlashAttnBwdSm80INS1_25CollectiveMainloopBwdSm80ILi2ELi2EN4cute5tupleIJNS5_1CILi128EEES8_NS7_ILi64EEEEEENS_10bfloat16_tEfNS_4arch4Sm80ELb1ELb0ELb1ELb0ELb1ELb0ELb0ELb0ELi2ELi4ELi4ELi4ELb0EEENS1_24CollectiveEpilogueBwdGQAISA_fSD_Li256ELb0ELb1EEENS1_25SingleTileBwdLPTSchedulerILb0ELi128ELb1EEEEEEEEEvNT_6ParamsE$_ZZN4cuteplIJiiEJiiEEEDaRKNS_15ArithmeticTupleIJDpT_EEERKNS1_IJDpT0_EEEENKUlDpRKT_E_clIJiiEEEDaSF_,($_ZN7cutlass13device_kernelIN5flash19enable_sm80_to_sm89INS1_16FlashAttnBwdSm80INS1_25CollectiveMainloopBwdSm80ILi2ELi2EN4cute5tupleIJNS5_1CILi128EEES8_NS7_ILi64EEEEEENS_10bfloat16_tEfNS_4arch4Sm80ELb1ELb0ELb1ELb0ELb1ELb0ELb0ELb0ELi2ELi4ELi4ELi4ELb0EEENS1_24CollectiveEpilogueBwdGQAISA_fSD_Li256ELb0ELb1EEENS1_25SingleTileBwdLPTSchedulerILb0ELi128ELb1EEEEEEEEEvNT_6ParamsE$_ZZN5flash25CollectiveMainloopBwdSm80ILi2ELi2EN4cute5tupleIJNS1_1CILi128EEES4_NS3_ILi64EEEEEEN7cutlass10bfloat16_tEfNS7_4arch4Sm80ELb1ELb0ELb1ELb0ELb1ELb0ELb0ELb0ELi2ELi4ELi4ELi4ELb0EE3mmaINS_16FlashAttnBwdSm80ISB_NS_24CollectiveEpilogueBwdGQAIS6_fSA_Li256ELb0ELb1EEENS_25SingleTileBwdLPTSchedulerILb0ELi128ELb1EEEE13SharedStorageENS1_6TensorINS1_11ArrayEngineIfLm32EEENS1_6LayoutINS2_IJNS2_IJNS3_ILi2EEESO_EEESO_NS3_ILi4EEEEEENS2_IJNS2_IJNS3_ILi1EEESO_EEESQ_NS3_ILi8EEEEEEEEEEEEbRKNSB_6ParamsERT0_S12_iNS2_IJiiiEEERT_ENKUlRT_iE_clINSK_INSL_IfLm64EEENSN_INS2_IJSP_SO_SU_EEESV_EEEEEEDaS17_i - $_ZN7cutlass13device_kernelIN5flash19enable_sm80_to_sm89INS1_16FlashAttnBwdSm80INS1_25CollectiveMainloopBwdSm80ILi2ELi2EN4cute5tupleIJNS5_1CILi128EEES8_NS7_ILi64EEEEEENS_10bfloat16_tEfNS_4arch4Sm80ELb1ELb0ELb1ELb0ELb1ELb0ELb0ELb0ELi2ELi4ELi4ELi4ELb0EEENS1_24CollectiveEpilogueBwdGQAISA_fSD_Li256ELb0ELb1EEENS1_25SingleTileBwdLPTSchedulerILb0ELi128ELb1EEEEEEEEEvNT_6ParamsE$_ZZN4cuteplIJiiEJiiEEEDaRKNS_15ArithmeticTupleIJDpT_EEERKNS1_IJDpT0_EEEENKUlDpRKT_E_clIJiiEEEDaSF_)
$_ZN7cutlass13device_kernelIN5flash19enable_sm80_to_sm89INS1_16FlashAttnBwdSm80INS1_25CollectiveMainloopBwdSm80ILi2ELi2EN4cute5tupleIJNS5_1CILi128EEES8_NS7_ILi64EEEEEENS_10bfloat16_tEfNS_4arch4Sm80ELb1ELb0ELb1ELb0ELb1ELb0ELb0ELb0ELi2ELi4ELi4ELi4ELb0EEENS1_24CollectiveEpilogueBwdGQAISA_fSD_Li256ELb0ELb1EEENS1_25SingleTileBwdLPTSchedulerILb0ELi128ELb1EEEEEEEEEvNT_6ParamsE$_ZZN4cuteplIJiiEJiiEEEDaRKNS_15ArithmeticTupleIJDpT_EEERKNS1_IJDpT0_EEEENKUlDpRKT_E_clIJiiEEEDaSF_:
        /* <DEDUP_REMOVED lines=8> */
        .type           $_ZN7cutlass13device_kernelIN5flash19enable_sm80_to_sm89INS1_16FlashAttnBwdSm80INS1_25CollectiveMainloopBwdSm80ILi2ELi2EN4cute5tupleIJNS5_1CILi128EEES8_NS7_ILi64EEEEEENS_10bfloat16_tEfNS_4arch4Sm80ELb1ELb0ELb1ELb0ELb1ELb0ELb0ELb0ELi2ELi4ELi4ELi4ELb0EEENS1_24CollectiveEpilogueBwdGQAISA_fSD_Li256ELb0ELb1EEENS1_25SingleTileBwdLPTSchedulerILb0ELi128ELb1EEEEEEEEEvNT_6ParamsE$_ZZN5flash25CollectiveMainloopBwdSm80ILi2ELi2EN4cute5tupleIJNS1_1CILi128EEES4_NS3_ILi64EEEEEEN7cutlass10bfloat16_tEfNS7_4arch4Sm80ELb1ELb0ELb1ELb0ELb1ELb0ELb0ELb0ELi2ELi4ELi4ELi4ELb0EE3mmaINS_16FlashAttnBwdSm80ISB_NS_24CollectiveEpilogueBwdGQAIS6_fSA_Li256ELb0ELb1EEENS_25SingleTileBwdLPTSchedulerILb0ELi128ELb1EEEE13SharedStorageENS1_6TensorINS1_11ArrayEngineIfLm32EEENS1_6LayoutINS2_IJNS2_IJNS3_ILi2EEESO_EEESO_NS3_ILi4EEEEEENS2_IJNS2_IJNS3_ILi1EEESO_EEESQ_NS3_ILi8EEEEEEEEEEEEbRKNSB_6ParamsERT0_S12_iNS2_IJiiiEEERT_ENKUlRT_iE_clINSK_INSL_IfLm64EEENSN_INS2_IJSP_SO_SU_EEESV_EEEEEEDaS17_i,@function
        .size           $_ZN7cutlass13device_kernelIN5flash19enable_sm80_to_sm89INS1_16FlashAttnBwdSm80INS1_25CollectiveMainloopBwdSm80ILi2ELi2EN4cute5tupleIJNS5_1CILi128EEES8_NS7_ILi64EEEEEENS_10bfloat16_tEfNS_4arch4Sm80ELb1ELb0ELb1ELb0ELb1ELb0ELb0ELb0ELi2ELi4ELi4ELi4ELb0EEENS1_24CollectiveEpilogueBwdGQAISA_fSD_Li256ELb0ELb1EEENS1_25SingleTileBwdLPTSchedulerILb0ELi128ELb1EEEEEEEEEvNT_6ParamsE$_ZZN5flash25CollectiveMainloopBwdSm80ILi2ELi2EN4cute5tupleIJNS1_1CILi128EEES4_NS3_ILi64EEEEEEN7cutlass10bfloat16_tEfNS7_4arch4Sm80ELb1ELb0ELb1ELb0ELb1ELb0ELb0ELb0ELi2ELi4ELi4ELi4ELb0EE3mmaINS_16FlashAttnBwdSm80ISB_NS_24CollectiveEpilogueBwdGQAIS6_fSA_Li256ELb0ELb1EEENS_25SingleTileBwdLPTSchedulerILb0ELi128ELb1EEEE13SharedStorageENS1_6TensorINS1_11ArrayEngineIfLm32EEENS1_6LayoutINS2_IJNS2_IJNS3_ILi2EEESO_EEESO_NS3_ILi4EEEEEENS2_IJNS2_IJNS3_ILi1EEESO_EEESQ_NS3_ILi8EEEEEEEEEEEEbRKNSB_6ParamsERT0_S12_iNS2_IJiiiEEERT_ENKUlRT_iE_clINSK_INSL_IfLm64EEENSN_INS2_IJSP_SO_SU_EEESV_EEEEEEDaS17_i,($_ZN7cutlass13device_kernelIN5flash19enable_sm80_to_sm89INS1_16FlashAttnBwdSm80INS1_25CollectiveMainloopBwdSm80ILi2ELi2EN4cute5tupleIJNS5_1CILi128EEES8_NS7_ILi64EEEEEENS_10bfloat16_tEfNS_4arch4Sm80ELb1ELb0ELb1ELb0ELb1ELb0ELb0ELb0ELi2ELi4ELi4ELi4ELb0EEENS1_24CollectiveEpilogueBwdGQAISA_fSD_Li256ELb0ELb1EEENS1_25SingleTileBwdLPTSchedulerILb0ELi128ELb1EEEEEEEEEvNT_6ParamsE$_ZZN5flash25CollectiveMainloopBwdSm80ILi2ELi2EN4cute5tupleIJNS1_1CILi128EEES4_NS3_ILi64EEEEEEN7cutlass10bfloat16_tEfNS7_4arch4Sm80ELb1ELb0ELb1ELb0ELb1ELb0ELb0ELb0ELi2ELi4ELi4ELi4ELb0EE3mmaINS_16FlashAttnBwdSm80ISB_NS_24CollectiveEpilogueBwdGQAIS6_fSA_Li256ELb0ELb1EEENS_25SingleTileBwdLPTSchedulerILb0ELi128ELb1EEEE13SharedStorageENS1_6TensorINS1_11ArrayEngineIfLm32EEENS1_6LayoutINS2_IJNS2_IJNS3_ILi2EEESO_EEESO_NS3_ILi4EEEEEENS2_IJNS2_IJNS3_ILi1EEESO_EEESQ_NS3_ILi8EEEEEEEEEEEEbRKNSB_6ParamsERT0_S12_iNS2_IJiiiEEERT_ENKUliT_E_clIZSC_ISJ_SX_EbS10_S12_S12_iS13_S15_EUlRS16_iE_EEDaiS16_ - $_ZN7cutlass13device_kernelIN5flash19enable_sm80_to_sm89INS1_16FlashAttnBwdSm80INS1_25CollectiveMainloopBwdSm80ILi2ELi2EN4cute5tupleIJNS5_1CILi128EEES8_NS7_ILi64EEEEEENS_10bfloat16_tEfNS_4arch4Sm80ELb1ELb0ELb1ELb0ELb1ELb0ELb0ELb0ELi2ELi4ELi4ELi4ELb0EEENS1_24CollectiveEpilogueBwdGQAISA_fSD_Li256ELb0ELb1EEENS1_25SingleTileBwdLPTSchedulerILb0ELi128ELb1EEEEEEEEEvNT_6ParamsE$_ZZN5flash25CollectiveMainloopBwdSm80ILi2ELi2EN4cute5tupleIJNS1_1CILi128EEES4_NS3_ILi64EEEEEEN7cutlass10bfloat16_tEfNS7_4arch4Sm80ELb1ELb0ELb1ELb0ELb1ELb0ELb0ELb0ELi2ELi4ELi4ELi4ELb0EE3mmaINS_16FlashAttnBwdSm80ISB_NS_24CollectiveEpilogueBwdGQAIS6_fSA_Li256ELb0ELb1EEENS_25SingleTileBwdLPTSchedulerILb0ELi128ELb1EEEE13SharedStorageENS1_6TensorINS1_11ArrayEngineIfLm32EEENS1_6LayoutINS2_IJNS2_IJNS3_ILi2EEESO_EEESO_NS3_ILi4EEEEEENS2_IJNS2_IJNS3_ILi1EEESO_EEESQ_NS3_ILi8EEEEEEEEEEEEbRKNSB_6ParamsERT0_S12_iNS2_IJiiiEEERT_ENKUlRT_iE_clINSK_INSL_IfLm64EEENSN_INS2_IJSP_SO_SU_EEESV_EEEEEEDaS17_i)
$_ZN7cutlass13device_kernelIN5flash19enable_sm80_to_sm89INS1_16FlashAttnBwdSm80INS1_25CollectiveMainloopBwdSm80ILi2ELi2EN4cute5tupleIJNS5_1CILi128EEES8_NS7_ILi64EEEEEENS_10bfloat16_tEfNS_4arch4Sm80ELb1ELb0ELb1ELb0ELb1ELb0ELb0ELb0ELi2ELi4ELi4ELi4ELb0EEENS1_24CollectiveEpilogueBwdGQAISA_fSD_Li256ELb0ELb1EEENS1_25SingleTileBwdLPTSchedulerILb0ELi128ELb1EEEEEEEEEvNT_6ParamsE$_ZZN5flash25CollectiveMainloopBwdSm80ILi2ELi2EN4cute5tupleIJNS1_1CILi128EEES4_NS3_ILi64EEEEEEN7cutlass10bfloat16_tEfNS7_4arch4Sm80ELb1ELb0ELb1ELb0ELb1ELb0ELb0ELb0ELi2ELi4ELi4ELi4ELb0EE3mmaINS_16FlashAttnBwdSm80ISB_NS_24CollectiveEpilogueBwdGQAIS6_fSA_Li256ELb0ELb1EEENS_25SingleTileBwdLPTSchedulerILb0ELi128ELb1EEEE13SharedStorageENS1_6TensorINS1_11ArrayEngineIfLm32EEENS1_6LayoutINS2_IJNS2_IJNS3_ILi2EEESO_EEESO_NS3_ILi4EEEEEENS2_IJNS2_IJNS3_ILi1EEESO_EEESQ_NS3_ILi8EEEEEEEEEEEEbRKNSB_6ParamsERT0_S12_iNS2_IJiiiEEERT_ENKUlRT_iE_clINSK_INSL_IfLm64EEENSN_INS2_IJSP_SO_SU_EEESV_EEEEEEDaS17_i:
        /* <DEDUP_REMOVED lines=13> */
[----:B-1---5:R-:W-:Y:S05]  /*104a0*/  CALL.REL.NOINC `($_ZN7cutlass13device_kernelIN5flash19enable_sm80_to_sm89INS1_16FlashAttnBwdSm80INS1_25CollectiveMainloopBwdSm80ILi2ELi2EN4cute5tupleIJNS5_1CILi128EEES8_NS7_ILi64EEEEEENS_10bfloat16_tEfNS_4arch4Sm80ELb1ELb0ELb1ELb0ELb1ELb0ELb0ELb0ELi2ELi4ELi4ELi4ELb0EEENS1_24CollectiveEpilogueBwdGQAISA_fSD_Li256ELb0ELb1EEENS1_25SingleTileBwdLPTSchedulerILb0ELi128ELb1EEEEEEEEEvNT_6ParamsE$_ZZN4cute7idx2crdIiNS_5tupleIJNS_1CILi32EEENS2_ILi4EEENS2_ILi2EEENS2_ILi1EEEEEENS1_IJS6_S3_NS2_ILi128EEENS2_ILi0EEEEEEEEDaRKT_RKT0_RKT1_ENKUlRKT_RKT0_E_clIS3_S6_EEDaSM_SP_) ;  /* 0xfffff45000007944 */ /* 0x022fea0003c3ffff */
[----:B------:R-:W-:Y:S02]  /*104b0*/  MOV R4, 0x104d0 ;  /* 0x000104d000047802 */ /* 0x000fe40000000f00 */
[----:B------:R-:W-:Y:S05]  /*104c0*/  CALL.REL.NOINC `($_ZN7cutlass13device_kernelIN5flash19enable_sm80_to_sm89INS1_16FlashAttnBwdSm80INS1_25CollectiveMainloopBwdSm80ILi2ELi2EN4cute5tupleIJNS5_1CILi128EEES8_NS7_ILi64EEEEEENS_10bfloat16_tEfNS_4arch4Sm80ELb1ELb0ELb1ELb0ELb1ELb0ELb0ELb0ELi2ELi4ELi4ELi4ELb0EEENS1_24CollectiveEpilogueBwdGQAISA_fSD_Li256ELb0ELb1EEENS1_25SingleTileBwdLPTSchedulerILb0ELi128ELb1EEEEEEEEEvNT_6ParamsE$_ZZN4cute7idx2crdIiNS_5tupleIJNS_1CILi32EEENS2_ILi4EEENS2_ILi2EEENS2_ILi1EEEEEENS1_IJS6_S3_NS2_ILi128EEENS2_ILi0EEEEEEEEDaRKT_RKT0_RKT1_ENKUlRKT_RKT0_E_clIS4_S3_EEDaSM_SP_) ;  /* 0xfffff49000007944 */ /* 0x000fea0003c3ffff */
[----:B------:R1:W-:Y:S01]  /*104d0*/  STL [R1+0x1388], R6 ;  /* 0x0013880601007387 */ /* 0x0003e20000100800 */
[----:B------:R-:W-:-:S03]  /*104e0*/  MOV R4, 0x10500 ;  /* 0x0001050000047802 */ /* 0x000fc60000000f00 */
[----:B-1----:R-:W-:Y:S05]  /*104f0*/  CALL.REL.NOINC `($_ZN7cutlass13device_kernelIN5flash19enable_sm80_to_sm89INS1_16FlashAttnBwdSm80INS1_25CollectiveMainloopBwdSm80ILi2ELi2EN4cute5tupleIJNS5_1CILi128EEES8_NS7_ILi64EEEEEENS_10bfloat16_tEfNS_4arch4Sm80ELb1ELb0ELb1ELb0ELb1ELb0ELb0ELb0ELi2ELi4ELi4ELi4ELb0EEENS1_24CollectiveEpilogueBwdGQAISA_fSD_Li256ELb0ELb1EEENS1_25SingleTileBwdLPTSchedulerILb0ELi128ELb1EEEEEEEEEvNT_6ParamsE$_ZZN4cute7idx2crdIiNS_5tupleIJNS_1CILi32EEENS2_ILi4EEENS2_ILi2EEENS2_ILi1EEEEEENS1_IJS6_S3_NS2_ILi128EEENS2_ILi0EEEEEEEEDaRKT_RKT0_RKT1_ENKUlRKT_RKT0_E_clIS5_S8_EEDaSM_SP_) ;  /* 0xfffff4f000007944 */ /* 0x002fea0003c3ffff */
[----:B------:R1:W-:Y:S01]  /*10500*/  STL [R1+0x1394], R2 ;  /* 0x0013940201007387 */ /* 0x0003e20000100800 */
[----:B------:R-:W-:-:S03]  /*10510*/  MOV R4, 0x10530 ;  /* 0x0001053000047802 */ /* 0x000fc60000000f00 */
[----:B-1----:R-:W-:Y:S05]  /*10520*/  CALL.REL.NOINC `($_ZN7cutlass13device_kernelIN5flash19enable_sm80_to_sm89INS1_16FlashAttnBwdSm80INS1_25CollectiveMainloopBwdSm80ILi2ELi2EN4cute5tupleIJNS5_1CILi128EEES8_NS7_ILi64EEEEEENS_10bfloat16_tEfNS_4arch4Sm80ELb1ELb0ELb1ELb0ELb1ELb0ELb0ELb0ELi2ELi4ELi4ELi4ELb0EEENS1_24CollectiveEpilogueBwdGQAISA_fSD_Li256ELb0ELb1EEENS1_25SingleTileBwdLPTSchedulerILb0ELi128ELb1EEEEEEEEEvNT_6ParamsE$_ZZN4cute9transformINS_5tupleIJNS_1CILi32EEENS2_ILi4EEENS2_ILi2EEENS2_ILi1EEEEEENS1_IJS6_S3_NS2_ILi128EEENS2_ILi0EEEEEEZNS_7idx2crdIiS7_SA_EEDaRKT_RKT0_RKT1_EUlRKT_RKT0_E_EEDaSE_SH_OSI_ENKUlDpSN_E_clIJiiiS9_EEEDaST_) ;  /* 0xfffff5d000007944 */ /* 0x002fea0003c3ffff */
[----:B------:R-:W-:Y:S02]  /*10530*/  MOV R4, 0x10550 ;  /* 0x0001055000047802 */ /* 0x000fe40000000f00 */
[----:B--2--5:R-:W-:Y:S05]  /*10540*/  CALL.REL.NOINC `($_ZN7cutlass13device_kernelIN5flash19enable_sm80_to_sm89INS1_16FlashAttnBwdSm80INS1_25CollectiveMainloopBwdSm80ILi2ELi2EN4cute5tupleIJNS5_1CILi128EEES8_NS7_ILi64EEEEEENS_10bfloat16_tEfNS_4arch4Sm80ELb1ELb0ELb1ELb0ELb1ELb0ELb0ELb0ELi2ELi4ELi4ELi4ELb0EEENS1_24CollectiveEpilogueBwdGQAISA_fSD_Li256ELb0ELb1EEENS1_25SingleTileBwdLPTSchedulerILb0ELi128ELb1EEEEEEEEEvNT_6ParamsE$_ZZN4cute7crd2crdINS_5tupleIJiiiNS_1CILi0EEEEEENS1_IJNS2_ILi32EEENS2_ILi4EEENS2_ILi2EEENS2_ILi1EEEEEENS1_IJS8_S8_S8_S8_EEEEEDaRKT_RKT0_RKT1_ENKUlRKT_RKT0_RKT1_E_clIiS5_S8_EEDaSM_SP_SS_) ;  /* 0xffffe93000007944 */ /* 0x024fea0003c3ffff */
[----:B------:R-:W-:Y:S02]  /*10550*/  MOV R8, R2 ;  /* 0x0000000200087202 */ /* 0x000fe40000000f00 */
[----:B------:R-:W-:Y:S02]  /*10560*/  MOV R2, 0x10580 ;  /* 0x0001058000027802 */ /* 0x000fe40000000f00 */
[----:B------:R-:W-:Y:S05]  /*10570*/  CALL.REL.NOINC `($_ZN7cutlass13device_kernelIN5flash19enable_sm80_to_sm89INS1_16FlashAttnBwdSm80INS1_25CollectiveMainloopBwdSm80ILi2ELi2EN4cute5tupleIJNS5_1CILi128EEES8_NS7_ILi64EEEEEENS_10bfloat16_tEfNS_4arch4Sm80ELb1ELb0ELb1ELb0ELb1ELb0ELb0ELb0ELi2ELi4ELi4ELi4ELb0EEENS1_24CollectiveEpilogueBwdGQAISA_fSD_Li256ELb0ELb1EEENS1_25SingleTileBwdLPTSchedulerILb0ELi128ELb1EEEEEEEEEvNT_6ParamsE$_ZZN4cute7crd2crdINS_5tupleIJiiiNS_1CILi0EEEEEENS1_IJNS2_ILi32EEENS2_ILi4EEENS2_ILi2EEENS2_ILi1EEEEEENS1_IJS8_S8_S8_S8_EEEEEDaRKT_RKT0_RKT1_ENKUlRKT_RKT0_RKT1_E_clIiS6_S8_EEDaSM_SP_SS_) ;  /* 0xffffe93000007944 */ /* 0x000fea0003c3ffff */
[----:B------:R1:W-:Y:S01]  /*10580*/  STL [R1+0x1388], R3 ;  /* 0x0013880301007387 */ /* 0x0003e20000100800 */
[----:B------:R-:W-:-:S03]  /*10590*/  MOV R2, 0x105b0 ;  /* 0x000105b000027802 */ /* 0x000fc60000000f00 */
[----:B-1----:R-:W-:Y:S05]  /*105a0*/  CALL.REL.NOINC `($_ZN7cutlass13device_kernelIN5flash19enable_sm80_to_sm89INS1_16FlashAttnBwdSm80INS1_25CollectiveMainloopBwdSm80ILi2ELi2EN4cute5tupleIJNS5_1CILi128EEES8_NS7_ILi64EEEEEENS_10bfloat16_tEfNS_4arch4Sm80ELb1ELb0ELb1ELb0ELb1ELb0ELb0ELb0ELi2ELi4ELi4ELi4ELb0EEENS1_24CollectiveEpilogueBwdGQAISA_fSD_Li256ELb0ELb1EEENS1_25SingleTileBwdLPTSchedulerILb0ELi128ELb1EEEEEEEEEvNT_6ParamsE$_ZZN4cute7crd2crdINS_5tupleIJiiiNS_1CILi0EEEEEENS1_IJNS2_ILi32EEENS2_ILi4EEENS2_ILi2EEENS2_ILi1EEEEEENS1_IJS8_S8_S8_S8_EEEEEDaRKT_RKT0_RKT1_ENKUlRKT_RKT0_RKT1_E_clIiS7_S8_EEDaSM_SP_SS_) ;  /* 0xffffe93000007944 */ /* 0x002fea0003c3ffff */
[----:B------:R1:W-:Y:S01]  /*105b0*/  STL [R1+0x1394], R5 ;  /* 0x0013940501007387 */ /* 0x0003e20000100800 */
[----:B------:R-:W-:-:S03]  /*105c0*/  MOV R4, 0x105e0 ;  /* 0x000105e000047802 */ /* 0x000fc60000000f00 */
[----:B-1----:R-:W-:Y:S05]  /*105d0*/  CALL.REL.NOINC `($_ZN7cutlass13device_kernelIN5flash19enable_sm80_to_sm89INS1_16FlashAttnBwdSm80INS1_25CollectiveMainloopBwdSm80ILi2ELi2EN4cute5tupleIJNS5_1CILi128EEES8_NS7_ILi64EEEEEENS_10bfloat16_tEfNS_4arch4Sm80ELb1ELb0ELb1ELb0ELb1ELb0ELb0ELb0ELi2ELi4ELi4ELi4ELb0EEENS1_24CollectiveEpilogueBwdGQAISA_fSD_Li256ELb0ELb1EEENS1_25SingleTileBwdLPTSchedulerILb0ELi128ELb1EEEEEEEEEvNT_6ParamsE$_ZZN4cute9transformINS_5tupleIJiiiNS_1CILi0EEEEEENS1_IJNS2_ILi32EEENS2_ILi4EEENS2_ILi2EEENS2_ILi1EEEEEENS1_IJS8_S8_S8_S8_EEEZNS_7crd2crdIS4_S9_SA_EEDaRKT_RKT0_RKT1_EUlRKT_RKT0_RKT1_E_EEDaSE_SH_SK_OT2_ENKUlDpSN_E_clIJiiiS3_EEEDaSX_) ;  /* 0xfffff6c000007944 */ /* 0x002fea0003c3ffff */
[----:B-----5:R2:W-:Y:S01]  /*105e0*/  STL [R1+0x13a8], R8 ;  /* 0x0013a80801007387 */ /* 0x0205e20000100800 */
[----:B------:R-:W-:Y:S01]  /*105f0*/  IADD3 R46, R7, 0x30, RZ ;  /* 0x00000030072e7810 */ /* 0x000fe20007ffe0ff */
[----:B------:R-:W-:Y:S01]  /*10600*/  IMAD.MOV.U32 R4, RZ, RZ, R2 ;  /* 0x000000ffff047224 */ /* 0x000fe200078e0002 */
[----:B------:R-:W-:Y:S01]  /*10610*/  MOV R6, 0x10660 ;  /* 0x0001066000067802 */ /* 0x000fe20000000f00 */
[----:B------:R2:W-:Y:S01]  /*10620*/  STL.U8 [R1+0x139c], RZ ;  /* 0x00139cff01007387 */ /* 0x0005e20000100000 */
[----:B------:R-:W-:-:S03]  /*10630*/  IMAD.MOV.U32 R47, RZ, RZ, RZ ;  /* 0x000000ffff2f7224 */ /* 0x000fc600078e00ff */
[----:B------:R2:W-:Y:S04]  /*10640*/  STL.64 [R1+0x13a0], R2 ;  /* 0x0013a00201007387 */ /* 0x0005e80000100a00 */
[----:B-12---:R-:W-:Y:S05]  /*10650*/  CALL.REL.NOINC `($_ZN7cutlass13device_kernelIN5flash19enable_sm80_to_sm89INS1_16FlashAttnBwdSm80INS1_25CollectiveMainloopBwdSm80ILi2ELi2EN4cute5tupleIJNS5_1CILi128EEES8_NS7_ILi64EEEEEENS_10bfloat16_tEfNS_4arch4Sm80ELb1ELb0ELb1ELb0ELb1ELb0ELb0ELb0ELi2ELi4ELi4ELi4ELb0EEENS1_24CollectiveEpilogueBwdGQAISA_fSD_Li256ELb0ELb1EEENS1_25SingleTileBwdLPTSchedulerILb0ELi128ELb1EEEEEEEEEvNT_6ParamsE$_ZN4cute3eso3ESOILb1ELb0EJNS_6LayoutINS_5tupleIJNS3_IJNS3_IJNS_1CILi4EEENS4_ILi8EEEEEENS3_IJS5_NS4_ILi2EEEEEEEEENS3_IJNS3_IJS8_S8_EEENS3_IJS8_S6_EEEEEEEEENS3_IJNS3_IJNS3_IJNS_11ScaledBasisIS8_JLi1EEEENSF_INS4_ILi1EEEJLi0EEEEEEENS3_IJNSF_INS4_ILi16EEEJLi0EEEENSF_IS6_JLi1EEEEEEEEEENS3_IJNS3_IJNSF_ISH_JLi1EEEENSF_IS6_JLi0EEEEEEENS3_IJNSF_INS4_ILi64EEEJLi0EEEENSF_ISK_JLi1EEEEEEEEEEEEEEENS_10ViewEngineINS_23ArithmeticTupleIteratorINS_15ArithmeticTupleIJNS4_ILi0EEES12_EEEEEEEEEC2ERKSY_RKS15_) ;  /* 0xffff88a000007944 */ /* 0x006fea0003c3ffff */
[----:B------:R-:W-:Y:S01]  /*10660*/  IMAD.MOV.U32 R10, RZ, RZ, R3 ;  /* 0x000000ffff0a7224 */ /* 0x000fe200078e0003 */
[----:B-1----:R-:W-:Y:S01]  /*10670*/  IADD3 R2, R7, 0x28, RZ ;  /* 0x0000002807027810 */ /* 0x002fe20007ffe0ff */
[----:B------:R-:W-:Y:S01]  /*10680*/  IMAD.MOV.U32 R3, RZ, RZ, R81 ;  /* 0x000000ffff037224 */ /* 0x000fe200078e0051 */
[----:B------:R-:W-:Y:S02]  /*10690*/  MOV R8, 0x106b0 ;  /* 0x000106b000087802 */ /* 0x000fe40000000f00 */
[----:B------:R-:W-:Y:S05]  /*106a0*/  CALL.REL.NOINC `($_ZN7cutlass13device_kernelIN5flash19enable_sm80_to_sm89INS1_16FlashAttnBwdSm80INS1_25CollectiveMainloopBwdSm80ILi2ELi2EN4cute5tupleIJNS5_1CILi128EEES8_NS7_ILi64EEEEEENS_10bfloat16_tEfNS_4arch4Sm80ELb1ELb0ELb1ELb0ELb1ELb0ELb0ELb0ELi2ELi4ELi4ELi4ELb0EEENS1_24CollectiveEpilogueBwdGQAISA_fSD_Li256ELb0ELb1EEENS1_25SingleTileBwdLPTSchedulerILb0ELi128ELb1EEEEEEEEEvNT_6ParamsE$_ZN4cute3eso3ESOILb0ELb0EJiiEEC2ERKiS4_) ;  /* 0xffff635000007944 */ /* 0x000fea0003c3ffff */
[----:B-1----:R-:W2:Y:S01]  /*106b0*/  LDL.64 R2, [R1+0x1388] ;  /* 0x0013880001027983 */ /* 0x002ea20000100a00 */
[----:B------:R-:W-:-:S03]  /*106c0*/  MOV R6, 0x10700 ;  /* 0x0001070000067802 */ /* 0x000fc60000000f00 */
[----:B--2---:R1:W-:Y:S04]  /*106d0*/  STL [R1+0x1394], R2 ;  /* 0x0013940201007387 */ /* 0x0043e80000100800 */
[----:B------:R1:W-:Y:S02]  /*106e0*/  STL [R1+0x1398], R3 ;  /* 0x0013980301007387 */ /* 0x0003e40000100800 */
[----:B-1----:R-:W-:Y:S05]  /*106f0*/  CALL.REL.NOINC `($_ZN7cutlass13device_kernelIN5flash19enable_sm80_to_sm89INS1_16FlashAttnBwdSm80INS1_25CollectiveMainloopBwdSm80ILi2ELi2EN4cute5tupleIJNS5_1CILi128EEES8_NS7_ILi64EEEEEENS_10bfloat16_tEfNS_4arch4Sm80ELb1ELb0ELb1ELb0ELb1ELb0ELb0ELb0ELi2ELi4ELi4ELi4ELb0EEENS1_24CollectiveEpilogueBwdGQAISA_fSD_Li256ELb0ELb1EEENS1_25SingleTileBwdLPTSchedulerILb0ELi128ELb1EEEEEEEEEvNT_6ParamsE$_ZN4cute3eso3ESOILb0ELb0EJiNS_5tupleIJiiEEEEEC2ERKiRKS3_) ;  /* 0xffff626000007944 */ /* 0x002fea0003c3ffff */
[----:B------:R2:W5:Y:S04]  /*10700*/  LDL R5, [R1+0x1390] ;  /* 0x0013900001057983 */ /* 0x0005680000100800 */
[----:B-1----:R2:W5:Y:S01]  /*10710*/  LDL.64 R2, [R1+0x1388] ;  /* 0x0013880001027983 */ /* 0x0025620000100a00 */
[----:B------:R-:W-:-:S03]  /*10720*/  MOV R6, 0x10740 ;  /* 0x0001074000067802 */ /* 0x000fc60000000f00 */
[----:B--2--5:R-:W-:Y:S05]  /*10730*/  CALL.REL.NOINC `($_ZN7cutlass13device_kernelIN5flash19enable_sm80_to_sm89INS1_16FlashAttnBwdSm80INS1_25CollectiveMainloopBwdSm80ILi2ELi2EN4cute5tupleIJNS5_1CILi128EEES8_NS7_ILi64EEEEEENS_10bfloat16_tEfNS_4arch4Sm80ELb1ELb0ELb1ELb0ELb1ELb0ELb0ELb0ELi2ELi4ELi4ELi4ELb0EEENS1_24CollectiveEpilogueBwdGQAISA_fSD_Li256ELb0ELb1EEENS1_25SingleTileBwdLPTSchedulerILb0ELi128ELb1EEEEEEEEEvNT_6ParamsE$_ZN4cute3eso3ESOILb0ELb1EJNS_5tupleIJiNS2_IJiiEEEEEENS2_IJNS_10UnderscoreENS2_IJS5_S5_EEEEEEEEC2ERKS4_RKS7_) ;  /* 0xffff68a000007944 */ /* 0x024fea0003c3ffff */
        /* <DEDUP_REMOVED lines=10> */
[----:B-1---5:R-:W-:Y:S05]  /*107e0*/  CALL.REL.NOINC `($_ZN7cutlass13device_kernelIN5flash19enable_sm80_to_sm89INS1_16FlashAttnBwdSm80INS1_25CollectiveMainloopBwdSm80ILi2ELi2EN4cute5tupleIJNS5_1CILi128EEES8_NS7_ILi64EEEEEENS_10bfloat16_tEfNS_4arch4Sm80ELb1ELb0ELb1ELb0ELb1ELb0ELb0ELb0ELi2ELi4ELi4ELi4ELb0EEENS1_24CollectiveEpilogueBwdGQAISA_fSD_Li256ELb0ELb1EEENS1_25SingleTileBwdLPTSchedulerILb0ELi128ELb1EEEEEEEEEvNT_6ParamsE$_ZN4cute5tupleIJiEEC2ERKi) ;  /* 0xffffa67000007944 */ /* 0x022fea0003c3ffff */
[----:B------:R1:W5:Y:S01]  /*107f0*/  LDL R6, [R1+0x1388] ;  /* 0x0013880001067983 */ /* 0x0003620000100800 */
[----:B------:R-:W-:Y:S01]  /*10800*/  IMAD.MOV.U32 R3, RZ, RZ, R4 ;  /* 0x000000ffff037224 */ /* 0x000fe200078e0004 */
[----:B------:R-:W-:Y:S02]  /*10810*/  MOV R2, R81 ;  /* 0x0000005100027202 */ /* 0x000fe40000000f00 */
        /* <DEDUP_REMOVED lines=9> */
[----:B------:R-:W-:-:S02]  /*108b0*/  MOV R6, 0x108d0 ;  /* 0x000108d000067802 */ /* 0x000fc40000000f00 */
[----:B-1---5:R-:W-:Y:S05]  /*108c0*/  CALL.REL.NOINC `($_ZN7cutlass13device_kernelIN5flash19enable_sm80_to_sm89INS1_16FlashAttnBwdSm80INS1_25CollectiveMainloopBwdSm80ILi2ELi2EN4cute5tupleIJNS5_1CILi128EEES8_NS7_ILi64EEEEEENS_10bfloat16_tEfNS_4arch4Sm80ELb1ELb0ELb1ELb0ELb1ELb0ELb0ELb0ELi2ELi4ELi4ELi4ELb0EEENS1_24CollectiveEpilogueBwdGQAISA_fSD_Li256ELb0ELb1EEENS1_25SingleTileBwdLPTSchedulerILb0ELi128ELb1EEEEEEEEEvNT_6ParamsE$_ZN4cute5tupleIJNS_1CILi0EEEiEEC2ERKS2_RKi) ;  /* 0xffffa4a000007944 */ /* 0x022fea0003c3ffff */
[----:B------:R1:W5:Y:S01]  /*108d0*/  LDL R54, [R1+0x1388] ;  /* 0x0013880001367983 */ /* 0x0003620000100800 */
[----:B------:R-:W-:Y:S01]  /*108e0*/  IMAD.MOV.U32 R3, RZ, RZ, R4 ;  /* 0x000000ffff037224 */ /* 0x000fe200078e0004 */
[----:B------:R-:W-:-:S02]  /*108f0*/  MOV R2, R7 ;  /* 0x0000000700027202 */ /* 0x000fc40000000f00 */
[----:B------:R-:W-:Y:S02]  /*10900*/  MOV R10, 0x10920 ;  /* 0x00010920000a7802 */ /* 0x000fe40000000f00 */
[----:B-1---5:R-:W-:Y:S05]  /*10910*/  CALL.REL.NOINC `($_ZN7cutlass13device_kernelIN5flash19enable_sm80_to_sm89INS1_16FlashAttnBwdSm80INS1_25CollectiveMainloopBwdSm80ILi2ELi2EN4cute5tupleIJNS5_1CILi128EEES8_NS7_ILi64EEEEEENS_10bfloat16_tEfNS_4arch4Sm80ELb1ELb0ELb1ELb0ELb1ELb0ELb0ELb0ELi2ELi4ELi4ELi4ELb0EEENS1_24CollectiveEpilogueBwdGQAISA_fSD_Li256ELb0ELb1EEENS1_25SingleTileBwdLPTSchedulerILb0ELi128ELb1EEEEEEEEEvNT_6ParamsE$_ZN4cute5tupleIJiEEC2ERKi) ;  /* 0xffffa54000007944 */ /* 0x022fea0003c3ffff */
[----:B------:R1:W5:Y:S01]  /*10920*/  LDL R3, [R1+0x1380] ;  /* 0x0013800001037983 */ /* 0x0003620000100800 */
[----:B------:R-:W-:Y:S02]  /*10930*/  MOV R2, R81 ;  /* 0x0000005100027202 */ /* 0x000fe40000000f00 */
[----:B------:R-:W-:Y:S02]  /*10940*/  MOV R10, 0x10960 ;  /* 0x00010960000a7802 */ /* 0x000fe40000000f00 */
[----:B-1---5:R-:W-:Y:S05]  /*10950*/  CALL.REL.NOINC `($_ZN7cutlass13device_kernelIN5flash19enable_sm80_to_sm89INS1_16FlashAttnBwdSm80INS1_25CollectiveMainloopBwdSm80ILi2ELi2EN4cute5tupleIJNS5_1CILi128EEES8_NS7_ILi64EEEEEENS_10bfloat16_tEfNS_4arch4Sm80ELb1ELb0ELb1ELb0ELb1ELb0ELb0ELb0ELi2ELi4ELi4ELi4ELb0EEENS1_24CollectiveEpilogueBwdGQAISA_fSD_Li256ELb0ELb1EEENS1_25SingleTileBwdLPTSchedulerILb0ELi128ELb1EEEEEEEEEvNT_6ParamsE$_ZN4cute5tupleIJiEEC2ERKi) ;  /* 0xffffa50000007944 */ /* 0x022fea0003c3ffff */
[----:B------:R1:W5:Y:S01]  /*10960*/  LDL R3, [R1+0x1388] ;  /* 0x0013880001037983 */ /* 0x0003620000100800 */
[----:B------:R-:W-:Y:S02]  /*10970*/  MOV R2, R81 ;  /* 0x0000005100027202 */ /* 0x000fe40000000f00 */
[----:B------:R-:W-:Y:S02]  /*10980*/  MOV R6, 0x109a0 ;  /* 0x000109a000067802 */ /* 0x000fe40000000f00 */
[----:B-1---5:R-:W-:Y:S05]  /*10990*/  CALL.REL.NOINC `($_ZN7cutlass13device_kernelIN5flash19enable_sm80_to_sm89INS1_16FlashAttnBwdSm80INS1_25CollectiveMainloopBwdSm80ILi2ELi2EN4cute5tupleIJNS5_1CILi128EEES8_NS7_ILi64EEEEEENS_10bfloat16_tEfNS_4arch4Sm80ELb1ELb0ELb1ELb0ELb1ELb0ELb0ELb0ELi2ELi4ELi4ELi4ELb0EEENS1_24CollectiveEpilogueBwdGQAISA_fSD_Li256ELb0ELb1EEENS1_25SingleTileBwdLPTSchedulerILb0ELi128ELb1EEEEEEEEEvNT_6ParamsE$_ZN4cute3eso3ESOILb0ELb1EJiNS_1CILi0EEEEEC2ERKiRKS3_) ;  /* 0xffff685000007944 */ /* 0x022fea0003c3ffff */
[----:B------:R2:W5:Y:S01]  /*109a0*/  LDL R10, [R1+0x1388] ;  /* 0x00138800010a7983 */ /* 0x0005620000100800 */
[----:B------:R-:W-:-:S03]  /*109b0*/  MOV R4, 0x109e0 ;  /* 0x000109e000047802 */ /* 0x000fc60000000f00 */
[----:B------:R2:W-:Y:S04]  /*109c0*/  STL [R1+0x1388], R54 ;  /* 0x0013883601007387 */ /* 0x0005e80000100800 */
[----:B-12--5:R-:W-:Y:S05]  /*109d0*/  CALL.REL.NOINC `($_ZN7cutlass13device_kernelIN5flash19enable_sm80_to_sm89INS1_16FlashAttnBwdSm80INS1_25CollectiveMainloopBwdSm80ILi2ELi2EN4cute5tupleIJNS5_1CILi128EEES8_NS7_ILi64EEEEEENS_10bfloat16_tEfNS_4arch4Sm80ELb1ELb0ELb1ELb0ELb1ELb0ELb0ELb0ELi2ELi4ELi4ELi4ELb0EEENS1_24CollectiveEpilogueBwdGQAISA_fSD_Li256ELb0ELb1EEENS1_25SingleTileBwdLPTSchedulerILb0ELi128ELb1EEEEEEEEEvNT_6ParamsE$_ZZN4cuteplIJNS_1CILi0EEEiEJiEEEDaRKNS_15ArithmeticTupleIJDpT_EEERKNS3_IJDpT0_EEEENKUlDpRKT_E_clIJiiEEEDaSH_) ;  /* 0xfffff5f000007944 */ /* 0x026fea0003c3ffff */
[----:B------:R-:W-:Y:S01]  /*109e0*/  IMAD.SHL.U32 R3, R5, 0x10, RZ ;  /* 0x0000001005037824 */ /* 0x000fe200078e00ff */
[----:B------:R-:W-:Y:S02]  /*109f0*/  MOV R2, R81 ;  /* 0x0000005100027202 */ /* 0x000fe40000000f00 */
[----:B------:R-:W-:Y:S02]  /*10a00*/  MOV R10, 0x10a20 ;  /* 0x00010a20000a7802 */ /* 0x000fe40000000f00 */
[----:B-1---5:R-:W-:Y:S05]  /*10a10*/  CALL.REL.NOINC `($_ZN7cutlass13device_kernelIN5flash19enable_sm80_to_sm89INS1_16FlashAttnBwdSm80INS1_25CollectiveMainloopBwdSm80ILi2ELi2EN4cute5tupleIJNS5_1CILi128EEES8_NS7_ILi64EEEEEENS_10bfloat16_tEfNS_4arch4Sm80ELb1ELb0ELb1ELb0ELb1ELb0ELb0ELb0ELi2ELi4ELi4ELi4ELb0EEENS1_24CollectiveEpilogueBwdGQAISA_fSD_Li256ELb0ELb1EEENS1_25SingleTileBwdLPTSchedulerILb0ELi128ELb1EEEEEEEEEvNT_6ParamsE$_ZN4cute5tupleIJiEEC2ERKi) ;  /* 0xffffa44000007944 */ /* 0x022fea0003c3ffff */
[----:B------:R1:W5:Y:S01]  /*10a20*/  LDL R4, [R1+0x1388] ;  /* 0x0013880001047983 */ /* 0x0003620000100800 */
[----:B------:R-:W-:Y:S01]  /*10a30*/  IMAD.SHL.U32 R3, R52, 0x8, RZ ;  /* 0x0000000834037824 */ /* 0x000fe200078e00ff */
        /* <DEDUP_REMOVED lines=20> */
[----:B-1---5:R-:W-:Y:S05]  /*10b80*/  CALL.REL.NOINC `($_ZN7cutlass13device_kernelIN5flash19enable_sm80_to_sm89INS1_16FlashAttnBwdSm80INS1_25CollectiveMainloopBwdSm80ILi2ELi2EN4cute5tupleIJNS5_1CILi128EEES8_NS7_ILi64EEEEEENS_10bfloat16_tEfNS_4arch4Sm80ELb1ELb0ELb1ELb0ELb1ELb0ELb0ELb0ELi2ELi4ELi4ELi4ELb0EEENS1_24CollectiveEpilogueBwdGQAISA_fSD_Li256ELb0ELb1EEENS1_25SingleTileBwdLPTSchedulerILb0ELi128ELb1EEEEEEEEEvNT_6ParamsE$_ZN4cute5tupleIJNS_1CILi0EEEiEEC2ERKS2_RKi) ;  /* 0xffffa1e000007944 */ /* 0x022fea0003c3ffff */
[----:B------:R1:W5:Y:S01]  /*10b90*/  LDL R52, [R1+0x1388] ;  /* 0x0013880001347983 */ /* 0x0003620000100800 */
[----:B------:R-:W-:Y:S01]  /*10ba0*/  IMAD.MOV.U32 R3, RZ, RZ, R4 ;  /* 0x000000ffff037224 */ /* 0x000fe200078e0004 */
[----:B------:R-:W-:Y:S02]  /*10bb0*/  MOV R2, R81 ;  /* 0x0000005100027202 */ /* 0x000fe40000000f00 */
[----:B------:R-:W-:-:S02]  /*10bc0*/  MOV R6, 0x10be0 ;  /* 0x00010be000067802 */ /* 0x000fc40000000f00 */
[----:B-1---5:R-:W-:Y:S05]  /*10bd0*/  CALL.REL.NOINC `($_ZN7cutlass13device_kernelIN5flash19enable_sm80_to_sm89INS1_16FlashAttnBwdSm80INS1_25CollectiveMainloopBwdSm80ILi2ELi2EN4cute5tupleIJNS5_1CILi128EEES8_NS7_ILi64EEEEEENS_10bfloat16_tEfNS_4arch4Sm80ELb1ELb0ELb1ELb0ELb1ELb0ELb0ELb0ELi2ELi4ELi4ELi4ELb0EEENS1_24CollectiveEpilogueBwdGQAISA_fSD_Li256ELb0ELb1EEENS1_25SingleTileBwdLPTSchedulerILb0ELi128ELb1EEEEEEEEEvNT_6ParamsE$_ZN4cute3eso3ESOILb0ELb1EJiNS_1CILi0EEEEEC2ERKiRKS3_) ;  /* 0xffff661000007944 */ /* 0x022fea0003c3ffff */
[----:B------:R2:W5:Y:S01]  /*10be0*/  LDL R10, [R1+0x1388] ;  /* 0x00138800010a7983 */ /* 0x0005620000100800 */
[----:B------:R-:W-:-:S02]  /*10bf0*/  MOV R11, R81 ;  /* 0x00000051000b7202 */ /* 0x000fc40000000f00 */
[----:B------:R-:W-:Y:S01]  /*10c00*/  MOV R86, 0x10c30 ;  /* 0x00010c3000567802 */ /* 0x000fe20000000f00 */
[----:B------:R2:W-:Y:S04]  /*10c10*/  STL [R1+0x1388], R52 ;  /* 0x0013883401007387 */ /* 0x0005e80000100800 */
[----:B-12--5:R-:W-:Y:S05]  /*10c20*/  CALL.REL.NOINC `($_ZN7cutlass13device_kernelIN5flash19enable_sm80_to_sm89INS1_16FlashAttnBwdSm80INS1_25CollectiveMainloopBwdSm80ILi2ELi2EN4cute5tupleIJNS5_1CILi128EEES8_NS7_ILi64EEEEEENS_10bfloat16_tEfNS_4arch4Sm80ELb1ELb0ELb1ELb0ELb1ELb0ELb0ELb0ELi2ELi4ELi4ELi4ELb0EEENS1_24CollectiveEpilogueBwdGQAISA_fSD_Li256ELb0ELb1EEENS1_25SingleTileBwdLPTSchedulerILb0ELi128ELb1EEEEEEEEEvNT_6ParamsE$_ZZN4cuteplIJiEJNS_1CILi0EEEiEEEDaRKNS_15ArithmeticTupleIJDpT_EEERKNS3_IJDpT0_EEEENKUlDpRKT_E_clIJiiEEEDaSH_) ;  /* 0xfffff51000007944 */ /* 0x026fea0003c3ffff */
[----:B-----5:R-:W-:Y:S01]  /*10c30*/  IMAD.IADD R4, R3, 0x1, R19 ;  /* 0x0000000103047824 */ /* 0x020fe200078e0213 */
[----:B------:R-:W-:Y:S02]  /*10c40*/  IADD3 R10, R18, R2, RZ ;  /* 0x00000002120a7210 */ /* 0x000fe40007ffe0ff */
[----:B------:R-:W-:Y:S02]  /*10c50*/  MOV R52, 0x10c80 ;  /* 0x00010c8000347802 */ /* 0x000fe40000000f00 */
[----:B------:R2:W-:Y:S04]  /*10c60*/  STL [R1+0x1388], R4 ;  /* 0x0013880401007387 */ /* 0x0005e80000100800 */
[----:B-12---:R-:W-:Y:S05]  /*10c70*/  CALL.REL.NOINC `($_ZN7cutlass13device_kernelIN5flash19enable_sm80_to_sm89INS1_16FlashAttnBwdSm80INS1_25CollectiveMainloopBwdSm80ILi2ELi2EN4cute5tupleIJNS5_1CILi128EEES8_NS7_ILi64EEEEEENS_10bfloat16_tEfNS_4arch4Sm80ELb1ELb0ELb1ELb0ELb1ELb0ELb0ELb0ELi2ELi4ELi4ELi4ELb0EEENS1_24CollectiveEpilogueBwdGQAISA_fSD_Li256ELb0ELb1EEENS1_25SingleTileBwdLPTSchedulerILb0ELi128ELb1EEEEEEEEEvNT_6ParamsE$_ZZN4cuteplIJiiEJiiEEEDaRKNS_15ArithmeticTupleIJDpT_EEERKNS1_IJDpT0_EEEENKUlDpRKT_E_clIJiiEEEDaSF_) ;  /* 0xfffff6d000007944 */ /* 0x006fea0003c3ffff */
[----:B-----5:R2:W-:Y:S01]  /*10c80*/  STL [R1+0x1388], R5 ;  /* 0x0013880501007387 */ /* 0x0205e20000100800 */
[----:B------:R-:W-:-:S03]  /*10c90*/  MOV R78, 0x10cb0 ;  /* 0x00010cb0004e7802 */ /* 0x000fc60000000f00 */
[----:B-12---:R-:W-:Y:S05]  /*10ca0*/  CALL.REL.NOINC `($_ZN7cutlass13device_kernelIN5flash19enable_sm80_to_sm89INS1_16FlashAttnBwdSm80INS1_25CollectiveMainloopBwdSm80ILi2ELi2EN4cute5tupleIJNS5_1CILi128EEES8_NS7_ILi64EEEEEENS_10bfloat16_tEfNS_4arch4Sm80ELb1ELb0ELb1ELb0ELb1ELb0ELb0ELb0ELi2ELi4ELi4ELi4ELb0EEENS1_24CollectiveEpilogueBwdGQAISA_fSD_Li256ELb0ELb1EEENS1_25SingleTileBwdLPTSchedulerILb0ELi128ELb1EEEEEEEEEvNT_6ParamsE$_ZZN4cuteplIJiiEJNS_1CILi0EEES2_EEEDaRKNS_15ArithmeticTupleIJDpT_EEERKNS3_IJDpT0_EEEENKUlDpRKT_E_clIJiiEEEDaSH_) ;  /* 0xfffff59000007944 */ /* 0x006fea0003c3ffff */
[----:B------:R-:W-:Y:S02]  /*10cb0*/  MOV R6, 0x10cd0 ;  /* 0x00010cd000067802 */ /* 0x000fe40000000f00 */
[----:B-1---5:R-:W-:Y:S05]  /*10cc0*/  CALL.REL.NOINC `($_ZN7cutlass13device_kernelIN5flash19enable_sm80_to_sm89INS1_16FlashAttnBwdSm80INS1_25CollectiveMainloopBwdSm80ILi2ELi2EN4cute5tupleIJNS5_1CILi128EEES8_NS7_ILi64EEEEEENS_10bfloat16_tEfNS_4arch4Sm80ELb1ELb0ELb1ELb0ELb1ELb0ELb0ELb0ELi2ELi4ELi4ELi4ELb0EEENS1_24CollectiveEpilogueBwdGQAISA_fSD_Li256ELb0ELb1EEENS1_25SingleTileBwdLPTSchedulerILb0ELi128ELb1EEEEEEEEEvNT_6ParamsE$_ZN4cute3eso3ESOILb1ELb0EJNS_6LayoutINS_5tupleIJNS3_IJNS_1CILi2EEES5_EEES5_NS4_ILi8EEEEEENS3_IJNS3_IJNS_11ScaledBasisINS4_ILi1EEEJLi1EEEENS9_IS7_JLi0EEEEEEENS9_INS4_ILi64EEEJLi0EEEENS9_INS4_ILi16EEEJLi1EEEEEEEEENS_15ArithmeticTupleIJiiEEEEEC2ERKSJ_RKSL_) ;  /* 0xffff8b2000007944 */ /* 0x022fea0003c3ffff */
[----:B------:R-:W2:Y:S01]  /*10cd0*/  LDL.64 R10, [R1+0x1388] ;  /* 0x00138800010a7983 */ /* 0x000ea20000100a00 */
[----:B-1----:R-:W-:-:S03]  /*10ce0*/  MOV R4, 0x10d10 ;  /* 0x00010d1000047802 */ /* 0x002fc60000000f00 */
[----:B--2---:R1:W-:Y:S04]  /*10cf0*/  STL [R1+0x1388], R11 ;  /* 0x0013880b01007387 */ /* 0x0043e80000100800 */
[----:B-1----:R-:W-:Y:S05]  /*10d00*/  CALL.REL.NOINC `($_ZN7cutlass13device_kernelIN5flash19enable_sm80_to_sm89INS1_16FlashAttnBwdSm80INS1_25CollectiveMainloopBwdSm80ILi2ELi2EN4cute5tupleIJNS5_1CILi128EEES8_NS7_ILi64EEEEEENS_10bfloat16_tEfNS_4arch4Sm80ELb1ELb0ELb1ELb0ELb1ELb0ELb0ELb0ELi2ELi4ELi4ELi4ELb0EEENS1_24CollectiveEpilogueBwdGQAISA_fSD_Li256ELb0ELb1EEENS1_25SingleTileBwdLPTSchedulerILb0ELi128ELb1EEEEEEEEEvNT_6ParamsE$_ZZN4cuteplIJNS_1CILi0EEES2_EJiiEEEDaRKNS_15ArithmeticTupleIJDpT_EEERKNS3_IJDpT0_EEEENKUlDpRKT_E_clIJiiEEEDaSH_) ;  /* 0xfffff1d000007944 */ /* 0x002fea0003c3ffff */
[----:B------:R-:W-:Y:S02]  /*10d10*/  MOV R6, 0x10d30 ;  /* 0x00010d3000067802 */ /* 0x000fe40000000f00 */
[----:B-1---5:R-:W-:Y:S05]  /*10d20*/  CALL.REL.NOINC `($_ZN7cutlass13device_kernelIN5flash19enable_sm80_to_sm89INS1_16FlashAttnBwdSm80INS1_25CollectiveMainloopBwdSm80ILi2ELi2EN4cute5tupleIJNS5_1CILi128EEES8_NS7_ILi64EEEEEENS_10bfloat16_tEfNS_4arch4Sm80ELb1ELb0ELb1ELb0ELb1ELb0ELb0ELb0ELi2ELi4ELi4ELi4ELb0EEENS1_24CollectiveEpilogueBwdGQAISA_fSD_Li256ELb0ELb1EEENS1_25SingleTileBwdLPTSchedulerILb0ELi128ELb1EEEEEEEEEvNT_6ParamsE$_ZN4cute3eso3ESOILb1ELb0EJNS_6LayoutINS_5tupleIJNS3_IJNS_1CILi2EEES5_EEES5_NS4_ILi8EEEEEENS3_IJNS3_IJNS_11ScaledBasisINS4_ILi1EEEJLi1EEEENS9_IS7_JLi0EEEEEEENS9_INS4_ILi64EEEJLi0EEEENS9_INS4_ILi16EEEJLi1EEEEEEEEENS_10ViewEngineINS_23ArithmeticTupleIteratorINS_15ArithmeticTupleIJiiEEEEEEEEEC2ERKSJ_RKSP_) ;  /* 0xffff8a6000007944 */ /* 0x022fea0003c3ffff */
[----:B-1----:R1:W5:Y:S01]  /*10d30*/  LDL.64 R2, [R1+0x1388] ;  /* 0x0013880001027983 */ /* 0x0023620000100a00 */
[----:B------:R-:W-:-:S03]  /*10d40*/  MOV R6, 0x10d60 ;  /* 0x00010d6000067802 */ /* 0x000fc60000000f00 */
[----:B-1---5:R-:W-:Y:S05]  /*10d50*/  CALL.REL.NOINC `($_ZN7cutlass13device_kernelIN5flash19enable_sm80_to_sm89INS1_16FlashAttnBwdSm80INS1_25CollectiveMainloopBwdSm80ILi2ELi2EN4cute5tupleIJNS5_1CILi128EEES8_NS7_ILi64EEEEEENS_10bfloat16_tEfNS_4arch4Sm80ELb1ELb0ELb1ELb0ELb1ELb0ELb0ELb0ELi2ELi4ELi4ELi4ELb0EEENS1_24CollectiveEpilogueBwdGQAISA_fSD_Li256ELb0ELb1EEENS1_25SingleTileBwdLPTSchedulerILb0ELi128ELb1EEEEEEEEEvNT_6ParamsE$_ZN4cute3eso3ESOILb1ELb0EJNS_6LayoutINS_5tupleIJNS3_IJNS_1CILi2EEES5_EEENS3_IJS5_NS4_ILi8EEEEEEEEENS3_IJNS3_IJS5_NS4_ILi4EEEEEENS3_IJNS4_ILi1EEES7_EEEEEEEENS_10ViewEngineIPfEEEEC2ERKSF_RKSI_) ;  /* 0xffff895000007944 */ /* 0x022fea0003c3ffff */
[----:B-1----:R1:W5:Y:S01]  /*10d60*/  LDL.64 R48, [R1+0x1388] ;  /* 0x0013880001307983 */ /* 0x0023620000100a00 */
[----:B------:R-:W-:-:S03]  /*10d70*/  MOV R6, 0x10d90 ;  /* 0x00010d9000067802 */ /* 0x000fc60000000f00 */
[----:B-1---5:R-:W-:Y:S05]  /*10d80*/  CALL.REL.NOINC `($_ZN7cutlass13device_kernelIN5flash19enable_sm80_to_sm89INS1_16FlashAttnBwdSm80INS1_25CollectiveMainloopBwdSm80ILi2ELi2EN4cute5tupleIJNS5_1CILi128EEES8_NS7_ILi64EEEEEENS_10bfloat16_tEfNS_4arch4Sm80ELb1ELb0ELb1ELb0ELb1ELb0ELb0ELb0ELi2ELi4ELi4ELi4ELb0EEENS1_24CollectiveEpilogueBwdGQAISA_fSD_Li256ELb0ELb1EEENS1_25SingleTileBwdLPTSchedulerILb0ELi128ELb1EEEEEEEEEvNT_6ParamsE$_ZN4cute3eso3ESOILb1ELb0EJNS_6LayoutINS_5tupleIJNS3_IJNS_1CILi2EEES5_EEENS3_IJS5_NS4_ILi8EEEEEEEEENS3_IJNS3_IJNS_11ScaledBasisIS7_JLi0EEEENSA_INS4_ILi64EEEJLi0EEEEEEENS3_IJNSA_INS4_ILi1EEEJLi1EEEENSA_INS4_ILi16EEEJLi1EEEEEEEEEEEENS_10ViewEngineINS_23ArithmeticTupleIteratorINS_15ArithmeticTupleIJiiEEEEEEEEEC2ERKSL_RKSR_) ;  /* 0xffff88c000007944 */ /* 0x022fea0003c3ffff */
[----:B-1----:R1:W5:Y:S01]  /*10d90*/  LDL.64 R4, [R1+0x1388] ;  /* 0x0013880001047983 */ /* 0x0023620000100a00 */
[----:B------:R-:W-:-:S03]  /*10da0*/  MOV R6, 0x10dc0 ;  /* 0x00010dc000067802 */ /* 0x000fc60000000f00 */
[----:B-1---5:R-:W-:Y:S05]  /*10db0*/  CALL.REL.NOINC `($_ZN7cutlass13device_kernelIN5flash19enable_sm80_to_sm89INS1_16FlashAttnBwdSm80INS1_25CollectiveMainloopBwdSm80ILi2ELi2EN4cute5tupleIJNS5_1CILi128EEES8_NS7_ILi64EEEEEENS_10bfloat16_tEfNS_4arch4Sm80ELb1ELb0ELb1ELb0ELb1ELb0ELb0ELb0ELi2ELi4ELi4ELi4ELb0EEENS1_24CollectiveEpilogueBwdGQAISA_fSD_Li256ELb0ELb1EEENS1_25SingleTileBwdLPTSchedulerILb0ELi128ELb1EEEEEEEEEvNT_6ParamsE$_ZN4cute3eso3ESOILb1ELb0EJNS_6LayoutINS_5tupleIJNS3_IJNS3_IJNS_1CILi4EEENS4_ILi8EEEEEENS3_IJS5_NS4_ILi2EEEEEEEEENS3_IJNS3_IJS8_S8_EEENS3_IJS8_S6_EEEEEEEEENS3_IJNS3_IJNS3_IJNS_11ScaledBasisIS8_JLi1EEEENSF_INS4_ILi1EEEJLi0EEEEEEENS3_IJNSF_INS4_ILi16EEEJLi0EEEENSF_IS6_JLi1EEEEEEEEEENS3_IJNS3_IJNSF_ISH_JLi1EEEENSF_IS6_JLi0EEEEEEENS3_IJNSF_INS4_ILi64EEEJLi0EEEENSF_ISK_JLi1EEEEEEEEEEEEEEENS_10ViewEngineINS_23ArithmeticTupleIteratorINS_15ArithmeticTupleIJNS4_ILi0EEES12_EEEEEEEEEC2ERKSY_RKS15_) ;  /* 0xffff814000007944 */ /* 0x022fea0003c3ffff */
[----:B-1----:R-:W-:Y:S02]  /*10dc0*/  MOV R2, 0x10de0 ;  /* 0x00010de000027802 */ /* 0x002fe40000000f00 */
[----:B------:R-:W-:Y:S05]  /*10dd0*/  CALL.REL.NOINC `($_ZN7cutlass13device_kernelIN5flash19enable_sm80_to_sm89INS1_16FlashAttnBwdSm80INS1_25CollectiveMainloopBwdSm80ILi2ELi2EN4cute5tupleIJNS5_1CILi128EEES8_NS7_ILi64EEEEEENS_10bfloat16_tEfNS_4arch4Sm80ELb1ELb0ELb1ELb0ELb1ELb0ELb0ELb0ELi2ELi4ELi4ELi4ELb0EEENS1_24CollectiveEpilogueBwdGQAISA_fSD_Li256ELb0ELb1EEENS1_25SingleTileBwdLPTSchedulerILb0ELi128ELb1EEEEEEEEEvNT_6ParamsE$_ZN4cute3eso3ESOILb1ELb0EJNS_6LayoutINS_5tupleIJNS3_IJNS_1CILi2EEES5_EEENS3_IJS5_NS4_ILi8EEEEEEEEENS3_IJNS3_IJNS_11ScaledBasisIS7_JLi0EEEENSA_INS4_ILi64EEEJLi0EEEEEEENS3_IJNSA_INS4_ILi1EEEJLi1EEEENSA_INS4_ILi16EEEJLi1EEEEEEEEEEEENS_10ViewEngineINS_23ArithmeticTupleIteratorINS_15ArithmeticTupleIJNS4_ILi0EEESP_EEEEEEEEEC2ERKSL_RKSS_) ;  /* 0xffff881000007944 */ /* 0x000fea0003c3ffff */
[----:B------:R2:W-:Y:S01]  /*10de0*/  STL [R1+0x1388], R5 ;  /* 0x0013880501007387 */ /* 0x0005e20000100800 */
[----:B------:R-:W-:-:S03]  /*10df0*/  MOV R78, 0x10e10 ;  /* 0x00010e10004e7802 */ /* 0x000fc60000000f00 */
[----:B-12---:R-:W-:Y:S05]  /*10e00*/  CALL.REL.NOINC `($_ZN7cutlass13device_kernelIN5flash19enable_sm80_to_sm89INS1_16FlashAttnBwdSm80INS1_25CollectiveMainloopBwdSm80ILi2ELi2EN4cute5tupleIJNS5_1CILi128EEES8_NS7_ILi64EEEEEENS_10bfloat16_tEfNS_4arch4Sm80ELb1ELb0ELb1ELb0ELb1ELb0ELb0ELb0ELi2ELi4ELi4ELi4ELb0EEENS1_24CollectiveEpilogueBwdGQAISA_fSD_Li256ELb0ELb1EEENS1_25SingleTileBwdLPTSchedulerILb0ELi128ELb1EEEEEEEEEvNT_6ParamsE$_ZZN4cuteplIJiiEJNS_1CILi0EEES2_EEEDaRKNS_15ArithmeticTupleIJDpT_EEERKNS3_IJDpT0_EEEENKUlDpRKT_E_clIJiiEEEDaSH_) ;  /* 0xfffff43000007944 */ /* 0x006fea0003c3ffff */
        /* <DEDUP_REMOVED lines=11> */
[----:B-1----:R-:W-:Y:S05]  /*10ec0*/  CALL.REL.NOINC `($_ZN7cutlass13device_kernelIN5flash19enable_sm80_to_sm89INS1_16FlashAttnBwdSm80INS1_25CollectiveMainloopBwdSm80ILi2ELi2EN4cute5tupleIJNS5_1CILi128EEES8_NS7_ILi64EEEEEENS_10bfloat16_tEfNS_4arch4Sm80ELb1ELb0ELb1ELb0ELb1ELb0ELb0ELb0ELi2ELi4ELi4ELi4ELb0EEENS1_24CollectiveEpilogueBwdGQAISA_fSD_Li256ELb0ELb1EEENS1_25SingleTileBwdLPTSchedulerILb0ELi128ELb1EEEEEEEEEvNT_6ParamsE$_ZN4cute3eso3ESOILb0ELb1EJiNS_1CILi0EEEEEC2ERKiRKS3_) ;  /* 0xffff632000007944 */ /* 0x002fea0003c3ffff */
[----:B-1----:R-:W2:Y:S01]  /*10ed0*/  LDL R2, [R1+0x1388] ;  /* 0x0013880001027983 */ /* 0x002ea20000100800 */
[----:B------:R-:W-:Y:S02]  /*10ee0*/  MOV R10, 0x10f50 ;  /* 0x00010f50000a7802 */ /* 0x000fe40000000f00 */
[----:B--2---:R-:W-:-:S04]  /*10ef0*/  LEA.HI R11, R2, R2, RZ, 0x1 ;  /* 0x00000002020b7211 */ /* 0x004fc800078f08ff */
[----:B------:R-:W-:-:S05]  /*10f00*/  LOP3.LUT R3, R11, 0x1ffffffe, RZ, 0xc0, !PT ;  /* 0x1ffffffe0b037812 */ /* 0x000fca00078ec0ff */
[----:B------:R-:W-:Y:S02]  /*10f10*/  IMAD.IADD R3, R2, 0x1, -R3 ;  /* 0x0000000102037824 */ /* 0x000fe400078e0a03 */
[----:B------:R-:W-:Y:S02]  /*10f20*/  IMAD.MOV.U32 R2, RZ, RZ, R81 ;  /* 0x000000ffff027224 */ /* 0x000fe400078e0051 */
[----:B------:R-:W-:Y:S02]  /*10f30*/  IMAD.SHL.U32 R3, R3, 0x8, RZ ;  /* 0x0000000803037824 */ /* 0x000fe400078e00ff */
[----:B------:R-:W-:Y:S05]  /*10f40*/  CALL.REL.NOINC `($_ZN7cutlass13device_kernelIN5flash19enable_sm80_to_sm89INS1_16FlashAttnBwdSm80INS1_25CollectiveMainloopBwdSm80ILi2ELi2EN4cute5tupleIJNS5_1CILi128EEES8_NS7_ILi64EEEEEENS_10bfloat16_tEfNS_4arch4Sm80ELb1ELb0ELb1ELb0ELb1ELb0ELb0ELb0ELi2ELi4ELi4ELi4ELb0EEENS1_24CollectiveEpilogueBwdGQAISA_fSD_Li256ELb0ELb1EEENS1_25SingleTileBwdLPTSchedulerILb0ELi128ELb1EEEEEEEEEvNT_6ParamsE$_ZN4cute5tupleIJiEEC2ERKi) ;  /* 0xffff9f1000007944 */ /* 0x000fea0003c3ffff */
[----:B------:R1:W5:Y:S01]  /*10f50*/  LDL R6, [R1+0x1388] ;  /* 0x0013880001067983 */ /* 0x0003620000100800 */
[----:B------:R-:W-:Y:S01]  /*10f60*/  IMAD.SHL.U32 R3, R11, 0x20, RZ ;  /* 0x000000200b037824 */ /* 0x000fe200078e00ff */
[----:B------:R-:W-:Y:S01]  /*10f70*/  MOV R10, 0x10fb0 ;  /* 0x00010fb0000a7802 */ /* 0x000fe20000000f00 */
[----:B------:R-:W-:-:S03]  /*10f80*/  IMAD.MOV.U32 R2, RZ, RZ, R81 ;  /* 0x000000ffff027224 */ /* 0x000fc600078e0051 */
[----:B------:R-:W-:Y:S02]  /*10f90*/  LOP3.LUT R3, R3, 0xffffffc0, RZ, 0xc0, !PT ;  /* 0xffffffc003037812 */ /* 0x000fe400078ec0ff */
        /* <DEDUP_REMOVED lines=19> */
[----:B------:R-:W2:Y:S02]  /*110d0*/  LDL R3, [R1+0x1388] ;  /* 0x0013880001037983 */ /* 0x000ea40000100800 */
[----:B--2---:R-:W-:Y:S02]  /*110e0*/  IADD3 R3, R6, R3, RZ ;  /* 0x0000000306037210 */ /* 0x004fe40007ffe0ff */
[----:B------:R-:W-:Y:S02]  /*110f0*/  MOV R6, 0x11110 ;  /* 0x0001111000067802 */ /* 0x000fe40000000f00 */
[----:B------:R-:W-:Y:S05]  /*11100*/  CALL.REL.NOINC `($_ZN7cutlass13device_kernelIN5flash19enable_sm80_to_sm89INS1_16FlashAttnBwdSm80INS1_25CollectiveMainloopBwdSm80ILi2ELi2EN4cute5tupleIJNS5_1CILi128EEES8_NS7_ILi64EEEEEENS_10bfloat16_tEfNS_4arch4Sm80ELb1ELb0ELb1ELb0ELb1ELb0ELb0ELb0ELi2ELi4ELi4ELi4ELb0EEENS1_24CollectiveEpilogueBwdGQAISA_fSD_Li256ELb0ELb1EEENS1_25SingleTileBwdLPTSchedulerILb0ELi128ELb1EEEEEEEEEvNT_6ParamsE$_ZZN4cuteplIJiEJiEEEDaRKNS_15ArithmeticTupleIJDpT_EEERKNS1_IJDpT0_EEEENKUlDpRKT_E_clIJiEEEDaSF_) ;  /* 0xfffff0b000007944 */ /* 0x000fea0003c3ffff */
[----:B------:R-:W-:Y:S02]  /*11110*/  MOV R2, R81 ;  /* 0x0000005100027202 */ /* 0x000fe40000000f00 */
[----:B------:R-:W-:Y:S02]  /*11120*/  MOV R6, 0x11140 ;  /* 0x0001114000067802 */ /* 0x000fe40000000f00 */
[----:B-1---5:R-:W-:Y:S05]  /*11130*/  CALL.REL.NOINC `($_ZN7cutlass13device_kernelIN5flash19enable_sm80_to_sm89INS1_16FlashAttnBwdSm80INS1_25CollectiveMainloopBwdSm80ILi2ELi2EN4cute5tupleIJNS5_1CILi128EEES8_NS7_ILi64EEEEEENS_10bfloat16_tEfNS_4arch4Sm80ELb1ELb0ELb1ELb0ELb1ELb0ELb0ELb0ELi2ELi4ELi4ELi4ELb0EEENS1_24CollectiveEpilogueBwdGQAISA_fSD_Li256ELb0ELb1EEENS1_25SingleTileBwdLPTSchedulerILb0ELi128ELb1EEEEEEEEEvNT_6ParamsE$_ZN4cute3eso3ESOILb0ELb1EJiNS_1CILi0EEEEEC2ERKiRKS3_) ;  /* 0xffff60b000007944 */ /* 0x022fea0003c3ffff */
[----:B-1----:R1:W5:Y:S01]  /*11140*/  LDL R3, [R1+0x1388] ;  /* 0x0013880001037983 */ /* 0x0023620000100800 */
[----:B------:R-:W-:-:S03]  /*11150*/  MOV R50, 0x11170 ;  /* 0x0001117000327802 */ /* 0x000fc60000000f00 */
[----:B-1---5:R-:W-:Y:S05]  /*11160*/  CALL.REL.NOINC `($_ZN7cutlass13device_kernelIN5flash19enable_sm80_to_sm89INS1_16FlashAttnBwdSm80INS1_25CollectiveMainloopBwdSm80ILi2ELi2EN4cute5tupleIJNS5_1CILi128EEES8_NS7_ILi64EEEEEENS_10bfloat16_tEfNS_4arch4Sm80ELb1ELb0ELb1ELb0ELb1ELb0ELb0ELb0ELi2ELi4ELi4ELi4ELb0EEENS1_24CollectiveEpilogueBwdGQAISA_fSD_Li256ELb0ELb1EEENS1_25SingleTileBwdLPTSchedulerILb0ELi128ELb1EEEEEEEEEvNT_6ParamsE$_ZZN4cuteplIJiEJNS_1CILi0EEES2_EEEDaRKNS_15ArithmeticTupleIJDpT_EEERKNS3_IJDpT0_EEEENKUlDpRKT_E_clIJiS2_EEEDaSH_) ;  /* 0xffffef6000007944 */ /* 0x022fea0003c3ffff */
[----:B------:R2:W-:Y:S01]  /*11170*/  STL [R1+0x1388], R5 ;  /* 0x0013880501007387 */ /* 0x0005e20000100800 */
[----:B-----5:R-:W-:Y:S02]  /*11180*/  IADD3 R10, R3, R4, RZ ;  /* 0x00000004030a7210 */ /* 0x020fe40007ffe0ff */
[----:B------:R-:W-:-:S02]  /*11190*/  MOV R50, 0x111b0 ;  /* 0x000111b000327802 */ /* 0x000fc40000000f00 */
[----:B-12---:R-:W-:Y:S05]  /*111a0*/  CALL.REL.NOINC `($_ZN7cutlass13device_kernelIN5flash19enable_sm80_to_sm89INS1_16FlashAttnBwdSm80INS1_25CollectiveMainloopBwdSm80ILi2ELi2EN4cute5tupleIJNS5_1CILi128EEES8_NS7_ILi64EEEEEENS_10bfloat16_tEfNS_4arch4Sm80ELb1ELb0ELb1ELb0ELb1ELb0ELb0ELb0ELi2ELi4ELi4ELi4ELb0EEENS1_24CollectiveEpilogueBwdGQAISA_fSD_Li256ELb0ELb1EEENS1_25SingleTileBwdLPTSchedulerILb0ELi128ELb1EEEEEEEEEvNT_6ParamsE$_ZZN4cuteplIJiiEJiNS_1CILi0EEEEEEDaRKNS_15ArithmeticTupleIJDpT_EEERKNS3_IJDpT0_EEEENKUlDpRKT_E_clIJiiEEEDaSH_) ;  /* 0xfffff12000007944 */ /* 0x006fea0003c3ffff */
[----:B-----5:R-:W-:Y:S02]  /*111b0*/  LEA R3, R17, R2, 0x7 ;  /* 0x0000000211037211 */ /* 0x020fe400078e38ff */
[----:B------:R-:W-:-:S02]  /*111c0*/  MOV R2, 0x111e0 ;  /* 0x000111e000027802 */ /* 0x000fc40000000f00 */
[----:B-1----:R-:W-:Y:S05]  /*111d0*/  CALL.REL.NOINC `($_ZN7cutlass13device_kernelIN5flash19enable_sm80_to_sm89INS1_16FlashAttnBwdSm80INS1_25CollectiveMainloopBwdSm80ILi2ELi2EN4cute5tupleIJNS5_1CILi128EEES8_NS7_ILi64EEEEEENS_10bfloat16_tEfNS_4arch4Sm80ELb1ELb0ELb1ELb0ELb1ELb0ELb0ELb0ELi2ELi4ELi4ELi4ELb0EEENS1_24CollectiveEpilogueBwdGQAISA_fSD_Li256ELb0ELb1EEENS1_25SingleTileBwdLPTSchedulerILb0ELi128ELb1EEEEEEEEEvNT_6ParamsE$_ZN73_INTERNAL_24fd9406_37_flash_bwd_hdim64_bf16_softcap_sm80_cu_3fbc093a_291814__viaddmin_s32Eiii) ;  /* 0xffff9f6000007944 */ /* 0x002fea0003c3ffff */
[----:B------:R1:W-:Y:S02]  /*111e0*/  STL [R1+0x13ac], RZ ;  /* 0x0013acff01007387 */ /* 0x0003e40000100800 */
.L_x_2652:
[C---:B--2---:R-:W-:Y:S01]  /*111f0*/  IADD3 R50, R15.reuse, 0x1, RZ ;  /* 0x000000010f327810 */ /* 0x044fe20007ffe0ff */
[----:B------:R-:W-:Y:S01]  /*11200*/  IMAD.MOV.U32 R3, RZ, RZ, R15 ;  /* 0x000000ffff037224 */ /* 0x000fe200078e000f */
[----:B------:R-:W-:Y:S01]  /*11210*/  ISETP.GE.U32.AND P0, PT, R15, 0xf, PT ;  /* 0x0000000f0f00780c */ /* 0x000fe20003f06070 */
[----:B------:R-:W-:Y:S01]  /*11220*/  IMAD.MOV.U32 R13, RZ, RZ, R81 ;  /* 0x000000ffff0d7224 */ /* 0x000fe200078e0051 */
[----:B-1----:R-:W-:Y:S01]  /*11230*/  MOV R8, 0x11260 ;  /* 0x0001126000087802 */ /* 0x002fe20000000f00 */
[----:B------:R-:W-:-:S05]  /*11240*/  IMAD.MOV.U32 R15, RZ, RZ, R50 ;  /* 0x000000ffff0f7224 */ /* 0x000fca00078e0032 */
[----:B-1----:R-:W-:Y:S05]  /*11250*/  CALL.REL.NOINC `($_ZN7cutlass13device_kernelIN5flash19enable_sm80_to_sm89INS1_16FlashAttnBwdSm80INS1_25CollectiveMainloopBwdSm80ILi2ELi2EN4cute5tupleIJNS5_1CILi128EEES8_NS7_ILi64EEEEEENS_10bfloat16_tEfNS_4arch4Sm80ELb1ELb0ELb1ELb0ELb1ELb0ELb0ELb0ELi2ELi4ELi4ELi4ELb0EEENS1_24CollectiveEpilogueBwdGQAISA_fSD_Li256ELb0ELb1EEENS1_25SingleTileBwdLPTSchedulerILb0ELi128ELb1EEEEEEEEEvNT_6ParamsE$_ZN4cute3eso3ESOILb1ELb0EJNS_1CILi0EEEiEEC2ERKS3_RKi) ;  /* 0xffff664000007944 */ /* 0x002fea0003c3ffff */
[----:B------:R-:W2:Y:S01]  /*11260*/  LDL R6, [R1+0x1388] ;  /* 0x0013880001067983 */ /* 0x000ea20000100800 */
[----:B-1----:R-:W-:Y:S01]  /*11270*/  IMAD.MOV.U32 R2, RZ, RZ, R81 ;  /* 0x000000ffff027224 */ /* 0x002fe200078e0051 */
[----:B------:R-:W-:-:S02]  /*11280*/  MOV R10, 0x112d0 ;  /* 0x000112d0000a7802 */ /* 0x000fc40000000f00 */
[----:B--2---:R-:W-:-:S04]  /*11290*/  LEA.HI R11, R6, R6, RZ, 0x1 ;  /* 0x00000006060b7211 */ /* 0x004fc800078f08ff */
[----:B------:R-:W-:-:S05]  /*112a0*/  LOP3.LUT R3, R11, 0xfffffffe, RZ, 0xc0, !PT ;  /* 0xfffffffe0b037812 */ /* 0x000fca00078ec0ff */
[----:B------:R-:W-:Y:S02]  /*112b0*/  IMAD.IADD R3, R6, 0x1, -R3 ;  /* 0x0000000106037824 */ /* 0x000fe400078e0a03 */
        /* <DEDUP_REMOVED lines=24> */
[----:B-1---5:R-:W-:Y:S05]  /*11440*/  CALL.REL.NOINC `($_ZN7cutlass13device_kernelIN5flash19enable_sm80_to_sm89INS1_16FlashAttnBwdSm80INS1_25CollectiveMainloopBwdSm80ILi2ELi2EN4cute5tupleIJNS5_1CILi128EEES8_NS7_ILi64EEEEEENS_10bfloat16_tEfNS_4arch4Sm80ELb1ELb0ELb1ELb0ELb1ELb0ELb0ELb0ELi2ELi4ELi4ELi4ELb0EEENS1_24CollectiveEpilogueBwdGQAISA_fSD_Li256ELb0ELb1EEENS1_25SingleTileBwdLPTSchedulerILb0ELi128ELb1EEEEEEEEEvNT_6ParamsE$_ZN4cute5tupleIJNS_1CILi0EEEiEEC2ERKS2_RKi) ;  /* 0xffff992000007944 */ /* 0x022fea0003c3ffff */
[----:B------:R-:W2:Y:S01]  /*11450*/  LDL R2, [R1+0x1388] ;  /* 0x0013880001027983 */ /* 0x000ea20000100800 */
[----:B------:R-:W-:Y:S02]  /*11460*/  MOV R10, 0x11490 ;  /* 0x00011490000a7802 */ /* 0x000fe40000000f00 */
[----:B--2---:R-:W-:Y:S02]  /*11470*/  IADD3 R3, R51, R2, RZ ;  /* 0x0000000233037210 */ /* 0x004fe40007ffe0ff */
[----:B------:R-:W-:Y:S05]  /*11480*/  CALL.REL.NOINC `($_ZN7cutlass13device_kernelIN5flash19enable_sm80_to_sm89INS1_16FlashAttnBwdSm80INS1_25CollectiveMainloopBwdSm80ILi2ELi2EN4cute5tupleIJNS5_1CILi128EEES8_NS7_ILi64EEEEEENS_10bfloat16_tEfNS_4arch4Sm80ELb1ELb0ELb1ELb0ELb1ELb0ELb0ELb0ELi2ELi4ELi4ELi4ELb0EEENS1_24CollectiveEpilogueBwdGQAISA_fSD_Li256ELb0ELb1EEENS1_25SingleTileBwdLPTSchedulerILb0ELi128ELb1EEEEEEEEEvNT_6ParamsE$_ZZN4cuteplIJNS_1CILi0EEEiEJS2_iEEEDaRKNS_15ArithmeticTupleIJDpT_EEERKNS3_IJDpT0_EEEENKUlDpRKT_E_clIJS2_iEEEDaSH_) ;  /* 0xffffead000007944 */ /* 0x000fea0003c3ffff */
[----:B------:R-:W-:Y:S02]  /*11490*/  MOV R10, 0x114b0 ;  /* 0x000114b0000a7802 */ /* 0x000fe40000000f00 */
[----:B-1---5:R-:W-:Y:S05]  /*114a0*/  CALL.REL.NOINC `($_ZN7cutlass13device_kernelIN5flash19enable_sm80_to_sm89INS1_16FlashAttnBwdSm80INS1_25CollectiveMainloopBwdSm80ILi2ELi2EN4cute5tupleIJNS5_1CILi128EEES8_NS7_ILi64EEEEEENS_10bfloat16_tEfNS_4arch4Sm80ELb1ELb0ELb1ELb0ELb1ELb0ELb0ELb0ELi2ELi4ELi4ELi4ELb0EEENS1_24CollectiveEpilogueBwdGQAISA_fSD_Li256ELb0ELb1EEENS1_25SingleTileBwdLPTSchedulerILb0ELi128ELb1EEEEEEEEEvNT_6ParamsE$_ZZN4cuteplIJNS_1CILi0EEEEJS2_iEEEDaRKNS_15ArithmeticTupleIJDpT_EEERKNS3_IJDpT0_EEEENKUlDpRKT_E_clIJS2_iEEEDaSH_) ;  /* 0xffffe87000007944 */ /* 0x022fea0003c3ffff */
[----:B------:R-:W-:Y:S02]  /*114b0*/  MOV R10, 0x114d0 ;  /* 0x000114d0000a7802 */ /* 0x000fe40000000f00 */
[----:B-1---5:R-:W-:Y:S05]  /*114c0*/  CALL.REL.NOINC `($_ZN7cutlass13device_kernelIN5flash19enable_sm80_to_sm89INS1_16FlashAttnBwdSm80INS1_25CollectiveMainloopBwdSm80ILi2ELi2EN4cute5tupleIJNS5_1CILi128EEES8_NS7_ILi64EEEEEENS_10bfloat16_tEfNS_4arch4Sm80ELb1ELb0ELb1ELb0ELb1ELb0ELb0ELb0ELi2ELi4ELi4ELi4ELb0EEENS1_24CollectiveEpilogueBwdGQAISA_fSD_Li256ELb0ELb1EEENS1_25SingleTileBwdLPTSchedulerILb0ELi128ELb1EEEEEEEEEvNT_6ParamsE$_ZZN4cuteplIJNS_1CILi0EEES2_EJS2_iEEEDaRKNS_15ArithmeticTupleIJDpT_EEERKNS3_IJDpT0_EEEENKUlDpRKT_E_clIJS2_iEEEDaSH_) ;  /* 0xffffe8c000007944 */ /* 0x022fea0003c3ffff */
[----:B-----5:R-:W-:Y:S01]  /*114d0*/  ISETP.GE.AND P1, PT, R2, R47, PT ;  /* 0x0000002f0200720c */ /* 0x020fe20003f26270 */
[----:B------:R-:W-:-:S12]  /*114e0*/  BSSY B0, `(.L_x_2650) ;  /* 0x0000017000007945 */ /* 0x000fd80003800000 */
[----:B------:R-:W-:Y:S05]  /*114f0*/  @!P1 BRA `(.L_x_2651) ;  /* 0x0000015000009947 */ /* 0x000fea0003800000 */
[----:B------:R-:W-:Y:S01]  /*11500*/  IMAD.MOV.U32 R3, RZ, RZ, R81 ;  /* 0x000000ffff037224 */ /* 0x000fe200078e0051 */
[----:B------:R-:W-:Y:S01]  /*11510*/  MOV R10, RZ ;  /* 0x000000ff000a7202 */ /* 0x000fe20000000f00 */
[----:B------:R-:W-:Y:S01]  /*11520*/  IMAD.MOV.U32 R2, RZ, RZ, R14 ;  /* 0x000000ffff027224 */ /* 0x000fe200078e000e */
[----:B------:R-:W-:Y:S02]  /*11530*/  MOV R8, 0x11550 ;  /* 0x0001155000087802 */ /* 0x000fe40000000f00 */
[----:B-1----:R-:W-:Y:S05]  /*11540*/  CALL.REL.NOINC `($_ZN7cutlass13device_kernelIN5flash19enable_sm80_to_sm89INS1_16FlashAttnBwdSm80INS1_25CollectiveMainloopBwdSm80ILi2ELi2EN4cute5tupleIJNS5_1CILi128EEES8_NS7_ILi64EEEEEENS_10bfloat16_tEfNS_4arch4Sm80ELb1ELb0ELb1ELb0ELb1ELb0ELb0ELb0ELi2ELi4ELi4ELi4ELb0EEENS1_24CollectiveEpilogueBwdGQAISA_fSD_Li256ELb0ELb1EEENS1_25SingleTileBwdLPTSchedulerILb0ELi128ELb1EEEEEEEEEvNT_6ParamsE$_ZN4cute3eso3ESOILb0ELb0EJiiEEC2ERKiS4_) ;  /* 0xffff54b000007944 */ /* 0x002fea0003c3ffff */
        /* <DEDUP_REMOVED lines=16> */
.L_x_2651:
[----:B------:R-:W-:Y:S05]  /*11650*/  BSYNC B0 ;  /* 0x0000000000007941 */ /* 0x000fea0003800000 */
.L_x_2650:
[----:B------:R2:W-:Y:S01]  /*11660*/  STL [R1+0x13ac], R50 ;  /* 0x0013ac3201007387 */ /* 0x0005e20000100800 */
[----:B------:R-:W-:Y:S05]  /*11670*/  @!P0 BRA `(.L_x_2652) ;  /* 0xfffffb7000008947 */ /* 0x000fea000383ffff */
[----:B-1----:R-:W-:Y:S01]  /*11680*/  IMAD.MOV.U32 R2, RZ, RZ, R81 ;  /* 0x000000ffff027224 */ /* 0x002fe200078e0051 */
[----:B------:R-:W-:Y:S01]  /*11690*/  MOV R3, 0x1 ;  /* 0x0000000100037802 */ /* 0x000fe20000000f00 */
[----:B------:R-:W-:Y:S01]  /*116a0*/  IMAD.MOV.U32 R15, RZ, RZ, RZ ;  /* 0x000000ffff0f7224 */ /* 0x000fe200078e00ff */
[----:B------:R-:W-:Y:S02]  /*116b0*/  MOV R6, 0x116d0 ;  /* 0x000116d000067802 */ /* 0x000fe40000000f00 */
[----:B--2---:R-:W-:Y:S05]  /*116c0*/  CALL.REL.NOINC `($_ZN7cutlass13device_kernelIN5flash19enable_sm80_to_sm89INS1_16FlashAttnBwdSm80INS1_25CollectiveMainloopBwdSm80ILi2ELi2EN4cute5tupleIJNS5_1CILi128EEES8_NS7_ILi64EEEEEENS_10bfloat16_tEfNS_4arch4Sm80ELb1ELb0ELb1ELb0ELb1ELb0ELb0ELb0ELi2ELi4ELi4ELi4ELb0EEENS1_24CollectiveEpilogueBwdGQAISA_fSD_Li256ELb0ELb1EEENS1_25SingleTileBwdLPTSchedulerILb0ELi128ELb1EEEEEEEEEvNT_6ParamsE$_ZN4cute3eso3ESOILb0ELb1EJiNS_1CILi0EEEEEC2ERKiRKS3_) ;  /* 0xffff5b2000007944 */ /* 0x004fea0003c3ffff */
        /* <DEDUP_REMOVED lines=50> */
.L_x_2655:
        /* <DEDUP_REMOVED lines=50> */
[----:B------:R-:W-:Y:S01]  /*11d10*/  MOV R10, 0x1 ;  /* 0x00000001000a7802 */ /* 0x000fe20000000f00 */
        /* <DEDUP_REMOVED lines=19> */
.L_x_2654:
[----:B------:R-:W-:Y:S05]  /*11e50*/  BSYNC B0 ;  /* 0x0000000000007941 */ /* 0x000fea0003800000 */
.L_x_2653:
        /* <DEDUP_REMOVED lines=57> */
.L_x_2658:
        /* <DEDUP_REMOVED lines=70> */
.L_x_2657:
[----:B------:R-:W-:Y:S05]  /*12650*/  BSYNC B0 ;  /* 0x0000000000007941 */ /* 0x000fea0003800000 */
.L_x_2656:
        /* <DEDUP_REMOVED lines=57> */
.L_x_2661:
        /* <DEDUP_REMOVED lines=70> */
.L_x_2660:
[----:B------:R-:W-:Y:S05]  /*12e50*/  BSYNC B0 ;  /* 0x0000000000007941 */ /* 0x000fea0003800000 */
.L_x_2659:
[----:B------:R2:W-:Y:S01]  /*12e60*/  STL [R1+0x13ac], R4 ;  /* 0x0013ac0401007387 */ /* 0x0005e20000100800 */
[----:B------:R-:W-:Y:S05]  /*12e70*/  @!P0 BRA `(.L_x_2661) ;  /* 0xfffffb7000008947 */ /* 0x000fea000383ffff */
[----:B------:R-:W-:-:S04]  /*12e80*/  MOV R45, 0x0 ;  /* 0x00000000002d7802 */ /* 0x000fc80000000f00 */
[----:B------:R-:W-:Y:S05]  /*12e90*/  RET.REL.NODEC R44 `(_ZN7cutlass13device_kernelIN5flash19enable_sm80_to_sm89INS1_16FlashAttnBwdSm80INS1_25CollectiveMainloopBwdSm80ILi2ELi2EN4cute5tupleIJNS5_1CILi128EEES8_NS7_ILi64EEEEEENS_10bfloat16_tEfNS_4arch4Sm80ELb1ELb0ELb1ELb0ELb1ELb0ELb0ELb0ELi2ELi4ELi4ELi4ELb0EEENS1_24CollectiveEpilogueBwdGQAISA_fSD_Li256ELb0ELb1EEENS1_25SingleTileBwdLPTSchedulerILb0ELi128ELb1EEEEEEEEEvNT_6ParamsE) ;  /* 0xfffed1602c007950 */ /* 0x000fea0003c3ffff */
        .type           $_ZN7cutlass13device_kernelIN5flash19enable_sm80_to_sm89INS1_16FlashAttnBwdSm80INS1_25CollectiveMainloopBwdSm80ILi2ELi2EN4cute5tupleIJNS5_1CILi128EEES8_NS7_ILi64EEEEEENS_10bfloat16_tEfNS_4arch4Sm80ELb1ELb0ELb1ELb0ELb1ELb0ELb0ELb0ELi2ELi4ELi4ELi4ELb0EEENS1_24CollectiveEpilogueBwdGQAISA_fSD_Li256ELb0ELb1EEENS1_25SingleTileBwdLPTSchedulerILb0ELi128ELb1EEEEEEEEEvNT_6ParamsE$_ZZN5flash25CollectiveMainloopBwdSm80ILi2ELi2EN4cute5tupleIJNS1_1CILi128EEES4_NS3_ILi64EEEEEEN7cutlass10bfloat16_tEfNS7_4arch4Sm80ELb1ELb0ELb1ELb0ELb1ELb0ELb0ELb0ELi2ELi4ELi4ELi4ELb0EE3mmaINS_16FlashAttnBwdSm80ISB_NS_24CollectiveEpilogueBwdGQAIS6_fSA_Li256ELb0ELb1EEENS_25SingleTileBwdLPTSchedulerILb0ELi128ELb1EEEE13SharedStorageENS1_6TensorINS1_11ArrayEngineIfLm32EEENS1_6LayoutINS2_IJNS2_IJNS3_ILi2EEESO_EEESO_NS3_ILi4EEEEEENS2_IJNS2_IJNS3_ILi1EEESO_EEESQ_NS3_ILi8EEEEEEEEEEEEbRKNSB_6ParamsERT0_S12_iNS2_IJiiiEEERT_ENKUliT_E_clIZSC_ISJ_SX_EbS10_S12_S12_iS13_S15_EUlRS16_iE_EEDaiS16_,@function
        .size           $_ZN7cutlass13device_kernelIN5flash19enable_sm80_to_sm89INS1_16FlashAttnBwdSm80INS1_25CollectiveMainloopBwdSm80ILi2ELi2EN4cute5tupleIJNS5_1CILi128EEES8_NS7_ILi64EEEEEENS_10bfloat16_tEfNS_4arch4Sm80ELb1ELb0ELb1ELb0ELb1ELb0ELb0ELb0ELi2ELi4ELi4ELi4ELb0EEENS1_24CollectiveEpilogueBwdGQAISA_fSD_Li256ELb0ELb1EEENS1_25SingleTileBwdLPTSchedulerILb0ELi128ELb1EEEEEEEEEvNT_6ParamsE$_ZZN5flash25CollectiveMainloopBwdSm80ILi2ELi2EN4cute5tupleIJNS1_1CILi128EEES4_NS3_ILi64EEEEEEN7cutlass10bfloat16_tEfNS7_4arch4Sm80ELb1ELb0ELb1ELb0ELb1ELb0ELb0ELb0ELi2ELi4ELi4ELi4ELb0EE3mmaINS_16FlashAttnBwdSm80ISB_NS_24CollectiveEpilogueBwdGQAIS6_fSA_Li256ELb0ELb1EEENS_25SingleTileBwdLPTSchedulerILb0ELi128ELb1EEEE13SharedStorageENS1_6TensorINS1_11ArrayEngineIfLm32EEENS1_6LayoutINS2_IJNS2_IJNS3_ILi2EEESO_EEESO_NS3_ILi4EEEEEENS2_IJNS2_IJNS3_ILi1EEESO_EEESQ_NS3_ILi8EEEEEEEEEEEEbRKNSB_6ParamsERT0_S12_iNS2_IJiiiEEERT_ENKUliT_E_clIZSC_ISJ_SX_EbS10_S12_S12_iS13_S15_EUlRS16_iE_EEDaiS16_,($_ZN7cutlass13device_kernelIN5flash19enable_sm80_to_sm89INS1_16FlashAttnBwdSm80INS1_25CollectiveMainloopBwdSm80ILi2ELi2EN4cute5tupleIJNS5_1CILi128EEES8_NS7_ILi64EEEEEENS_10bfloat16_tEfNS_4arch4Sm80ELb1ELb0ELb1ELb0ELb1ELb0ELb0ELb0ELi2ELi4ELi4ELi4ELb0EEENS1_24CollectiveEpilogueBwdGQAISA_fSD_Li256ELb0ELb1EEENS1_25SingleTileBwdLPTSchedulerILb0ELi128ELb1EEEEEEEEEvNT_6ParamsE$_ZZN5flash25CollectiveMainloopBwdSm80ILi2ELi2EN4cute5tupleIJNS1_1CILi128EEES4_NS3_ILi64EEEEEEN7cutlass10bfloat16_tEfNS7_4arch4Sm80ELb1ELb0ELb1ELb0ELb1ELb0ELb0ELb0ELi2ELi4ELi4ELi4ELb0EE3mmaINS_16FlashAttnBwdSm80ISB_NS_24CollectiveEpilogueBwdGQAIS6_fSA_Li256ELb0ELb1EEENS_25SingleTileBwdLPTSchedulerILb0ELi128ELb1EEEE13SharedStorageENS1_6TensorINS1_11ArrayEngineIfLm32EEENS1_6LayoutINS2_IJNS2_IJNS3_ILi2EEESO_EEESO_NS3_ILi4EEEEEENS2_IJNS2_IJNS3_ILi1EEESO_EEESQ_NS3_ILi8EEEEEEEEEEEEbRKNSB_6ParamsERT0_S12_iNS2_IJiiiEEERT_ENKUliiE0_clEii - $_ZN7cutlass13device_kernelIN5flash19enable_sm80_to_sm89INS1_16FlashAttnBwdSm80INS1_25CollectiveMainloopBwdSm80ILi2ELi2EN4cute5tupleIJNS5_1CILi128EEES8_NS7_ILi64EEEEEENS_10bfloat16_tEfNS_4arch4Sm80ELb1ELb0ELb1ELb0ELb1ELb0ELb0ELb0ELi2ELi4ELi4ELi4ELb0EEENS1_24CollectiveEpilogueBwdGQAISA_fSD_Li256ELb0ELb1EEENS1_25SingleTileBwdLPTSchedulerILb0ELi128ELb1EEEEEEEEEvNT_6ParamsE$_ZZN5flash25CollectiveMainloopBwdSm80ILi2ELi2EN4cute5tupleIJNS1_1CILi128EEES4_NS3_ILi64EEEEEEN7cutlass10bfloat16_tEfNS7_4arch4Sm80ELb1ELb0ELb1ELb0ELb1ELb0ELb0ELb0ELi2ELi4ELi4ELi4ELb0EE3mmaINS_16FlashAttnBwdSm80ISB_NS_24CollectiveEpilogueBwdGQAIS6_fSA_Li256ELb0ELb1EEENS_25SingleTileBwdLPTSchedulerILb0ELi128ELb1EEEE13SharedStorageENS1_6TensorINS1_11ArrayEngineIfLm32EEENS1_6LayoutINS2_IJNS2_IJNS3_ILi2EEESO_EEESO_NS3_ILi4EEEEEENS2_IJNS2_IJNS3_ILi1EEESO_EEESQ_NS3_ILi8EEEEEEEEEEEEbRKNSB_6ParamsERT0_S12_iNS2_IJiiiEEERT_ENKUliT_E_clIZSC_ISJ_SX_EbS10_S12_S12_iS13_S15_EUlRS16_iE_EEDaiS16_)
$_ZN7cutlass13device_kernelIN5flash19enable_sm80_to_sm89INS1_16FlashAttnBwdSm80INS1_25CollectiveMainloopBwdSm80ILi2ELi2EN4cute5tupleIJNS5_1CILi128EEES8_NS7_ILi64EEEEEENS_10bfloat16_tEfNS_4arch4Sm80ELb1ELb0ELb1ELb0ELb1ELb0ELb0ELb0ELi2ELi4ELi4ELi4ELb0EEENS1_24CollectiveEpilogueBwdGQAISA_fSD_Li256ELb0ELb1EEENS1_25SingleTileBwdLPTSchedulerILb0ELi128ELb1EEEEEEEEEvNT_6ParamsE$_ZZN5flash25CollectiveMainloopBwdSm80ILi2ELi2EN4cute5tupleIJNS1_1CILi128EEES4_NS3_ILi64EEEEEEN7cutlass10bfloat16_tEfNS7_4arch4Sm80ELb1ELb0ELb1ELb0ELb1ELb0ELb0ELb0ELi2ELi4ELi4ELi4ELb0EE3mmaINS_16FlashAttnBwdSm80ISB_NS_24CollectiveEpilogueBwdGQAIS6_fSA_Li256ELb0ELb1EEENS_25SingleTileBwdLPTSchedulerILb0ELi128ELb1EEEE13SharedStorageENS1_6TensorINS1_11ArrayEngineIfLm32EEENS1_6LayoutINS2_IJNS2_IJNS3_ILi2EEESO_EEESO_NS3_ILi4EEEEEENS2_IJNS2_IJNS3_ILi1EEESO_EEESQ_NS3_ILi8EEEEEEEEEEEEbRKNSB_6ParamsERT0_S12_iNS2_IJiiiEEERT_ENKUliT_E_clIZSC_ISJ_SX_EbS10_S12_S12_iS13_S15_EUlRS16_iE_EEDaiS16_:
        /* <DEDUP_REMOVED lines=48> */
[----:B-1---5:R-:W-:Y:S05]  /*131a0*/  CALL.REL.NOINC `($_ZN7cutlass13device_kernelIN5flash19enable_sm80_to_sm89INS1_16FlashAttnBwdSm80INS1_25CollectiveMainloopBwdSm80ILi2ELi2EN4cute5tupleIJNS5_1CILi128EEES8_NS7_ILi64EEEEEENS_10bfloat16_tEfNS_4arch4Sm80ELb1ELb0ELb1ELb0ELb1ELb0ELb0ELb0ELi2ELi4ELi4ELi4ELb0EEENS1_24CollectiveEpilogueBwdGQAISA_fSD_Li256ELb0ELb1EEENS1_25SingleTileBwdLPTSchedulerILb0ELi128ELb1EEEEEEEEEvNT_6ParamsE$_ZN4cute8smem_ptrIPN7cutlass10bfloat16_tEECI1NS_12iter_adaptorIS3_S4_EEES3_) ;  /* 0xffff7e9000007944 */ /* 0x022fea0003c3ffff */
[----:B-1----:R1:W5:Y:S01]  /*131b0*/  LDL.64 R2, [R1+0x758] ;  /* 0x0007580001027983 */ /* 0x0023620000100a00 */
[----:B------:R-:W-:-:S03]  /*131c0*/  MOV R6, 0x131e0 ;  /* 0x000131e000067802 */ /* 0x000fc60000000f00 */
[----:B-1---5:R-:W-:Y:S05]  /*131d0*/  CALL.REL.NOINC `($_ZN7cutlass13device_kernelIN5flash19enable_sm80_to_sm89INS1_16FlashAttnBwdSm80INS1_25CollectiveMainloopBwdSm80ILi2ELi2EN4cute5tupleIJNS5_1CILi128EEES8_NS7_ILi64EEEEEENS_10bfloat16_tEfNS_4arch4Sm80ELb1ELb0ELb1ELb0ELb1ELb0ELb0ELb0ELi2ELi4ELi4ELi4ELb0EEENS1_24CollectiveEpilogueBwdGQAISA_fSD_Li256ELb0ELb1EEENS1_25SingleTileBwdLPTSchedulerILb0ELi128ELb1EEEEEEEEEvNT_6ParamsE$_ZN4cute3eso3ESOILb1ELb0EJNS_14ComposedLayoutINS_7SwizzleILi3ELi3ELi3EEENS_1CILj0EEENS_6LayoutINS_5tupleIJNS8_IJNS5_ILi8EEENS5_ILi16EEEEEENS8_IJNS5_ILi64EEENS5_ILi1EEEEEEEEENS8_IJNS8_IJSC_NS5_ILi512EEEEEENS8_IJSD_NS5_ILi0EEEEEEEEEEEEENS_10ViewEngineINS_8smem_ptrIPN7cutlass10bfloat16_tEEEEEEEC2ERKSM_RKST_) ;  /* 0xffff44e000007944 */ /* 0x022fea0003c3ffff */
[----:B-1----:R1:W5:Y:S01]  /*131e0*/  LDL.64 R2, [R1+0x758] ;  /* 0x0007580001027983 */ /* 0x0023620000100a00 */
[----:B------:R-:W-:-:S03]  /*131f0*/  MOV R6, 0x13210 ;  /* 0x0001321000067802 */ /* 0x000fc60000000f00 */
[----:B-1---5:R-:W-:Y:S05]  /*13200*/  CALL.REL.NOINC `($_ZN7cutlass13device_kernelIN5flash19enable_sm80_to_sm89INS1_16FlashAttnBwdSm80INS1_25CollectiveMainloopBwdSm80ILi2ELi2EN4cute5tupleIJNS5_1CILi128EEES8_NS7_ILi64EEEEEENS_10bfloat16_tEfNS_4arch4Sm80ELb1ELb0ELb1ELb0ELb1ELb0ELb0ELb0ELi2ELi4ELi4ELi4ELb0EEENS1_24CollectiveEpilogueBwdGQAISA_fSD_Li256ELb0ELb1EEENS1_25SingleTileBwdLPTSchedulerILb0ELi128ELb1EEEEEEEEEvNT_6ParamsE$_ZN4cute3eso3ESOILb1ELb0EJNS_14ComposedLayoutINS_7SwizzleILi3ELi3ELi3EEENS_1CILj0EEENS_6LayoutINS_5tupleIJNS8_IJNS8_IJNS5_ILi4EEENS5_ILi8EEEEEENS8_IJS9_NS5_ILi1EEEEEEEEENS8_IJNS8_IJNS5_ILi2EEESF_SF_EEENS8_IJSF_S9_EEEEEEEEENS8_IJNS8_IJNS8_IJSF_NS5_ILi64EEEEEENS8_IJNS5_ILi1024EEENS5_ILi0EEEEEEEEENS8_IJNS8_IJSC_NS5_ILi512EEESA_EEENS8_IJNS5_ILi4096EEENS5_ILi16EEEEEEEEEEEEEEEENS_10ViewEngineINS_8smem_ptrIPN7cutlass10bfloat16_tEEEEEEEC2ERKSY_RKS15_) ;  /* 0xffff455000007944 */ /* 0x022fea0003c3ffff */
[----:B------:R-:W-:Y:S01]  /*13210*/  ULDC.64 UR4, c[0x0][0x118] ;  /* 0x0000460000047ab9 */ /* 0x000fe20000000a00 */
[----:B------:R2:W5:Y:S04]  /*13220*/  LDL.64 R56, [R1+0x758] ;  /* 0x0007580001387983 */ /* 0x0005680000100a00 */
[----:B-1----:R2:W5:Y:S01]  /*13230*/  LD.E R3, [R54.64+0x8] ;  /* 0x0000080436037980 */ /* 0x002562000c101900 */
[----:B------:R-:W-:-:S02]  /*13240*/  MOV R2, R23 ;  /* 0x0000001700027202 */ /* 0x000fc40000000f00 */
[----:B------:R-:W-:Y:S02]  /*13250*/  MOV R6, 0x13270 ;  /* 0x0001327000067802 */ /* 0x000fe40000000f00 */
[----:B--2--5:R-:W-:Y:S05]  /*13260*/  CALL.REL.NOINC `($_ZN7cutlass13device_kernelIN5flash19enable_sm80_to_sm89INS1_16FlashAttnBwdSm80INS1_25CollectiveMainloopBwdSm80ILi2ELi2EN4cute5tupleIJNS5_1CILi128EEES8_NS7_ILi64EEEEEENS_10bfloat16_tEfNS_4arch4Sm80ELb1ELb0ELb1ELb0ELb1ELb0ELb0ELb0ELi2ELi4ELi4ELi4ELb0EEENS1_24CollectiveEpilogueBwdGQAISA_fSD_Li256ELb0ELb1EEENS1_25SingleTileBwdLPTSchedulerILb0ELi128ELb1EEEEEEEEEvNT_6ParamsE$_ZN4cute3eso3ESOILb0ELb1EJiNS_1CILi0EEEEEC2ERKiRKS3_) ;  /* 0xffff3f8000007944 */ /* 0x024fea0003c3ffff */
[----:B------:R-:W2:Y:S01]  /*13270*/  LDL R8, [R1+0x758] ;  /* 0x0007580001087983 */ /* 0x000ea20000100800 */
[----:B------:R-:W-:Y:S01]  /*13280*/  ULDC.64 UR4, c[0x0][0x118] ;  /* 0x0000460000047ab9 */ /* 0x000fe20000000a00 */
[----:B-1----:R-:W-:Y:S01]  /*13290*/  IMAD.MOV.U32 R3, RZ, RZ, R23 ;  /* 0x000000ffff037224 */ /* 0x002fe200078e0017 */
[----:B------:R-:W-:Y:S01]  /*132a0*/  MOV R2, R49 ;  /* 0x0000003100027202 */ /* 0x000fe20000000f00 */
[----:B--2---:R1:W-:Y:S04]  /*132b0*/  STL [R1+0x11e8], R8 ;  /* 0x0011e80801007387 */ /* 0x0043e80000100800 */
[----:B------:R1:W5:Y:S01]  /*132c0*/  LD.E R6, [R54.64+0x4] ;  /* 0x0000040436067980 */ /* 0x000362000c101900 */
[----:B------:R-:W-:-:S03]  /*132d0*/  MOV R4, 0x132f0 ;  /* 0x000132f000047802 */ /* 0x000fc60000000f00 */
[----:B-1---5:R-:W-:Y:S05]  /*132e0*/  CALL.REL.NOINC `($_ZN7cutlass13device_kernelIN5flash19enable_sm80_to_sm89INS1_16FlashAttnBwdSm80INS1_25CollectiveMainloopBwdSm80ILi2ELi2EN4cute5tupleIJNS5_1CILi128EEES8_NS7_ILi64EEEEEENS_10bfloat16_tEfNS_4arch4Sm80ELb1ELb0ELb1ELb0ELb1ELb0ELb0ELb0ELi2ELi4ELi4ELi4ELb0EEENS1_24CollectiveEpilogueBwdGQAISA_fSD_Li256ELb0ELb1EEENS1_25SingleTileBwdLPTSchedulerILb0ELi128ELb1EEEEEEEEEvNT_6ParamsE$_ZN4cute3eso3ESOILb0ELb0EJiNS_5tupleIJiNS_1CILi0EEEEEEEEC2ERKiRKS5_) ;  /* 0xffff360000007944 */ /* 0x022fea0003c3ffff */
[----:B-1----:R1:W5:Y:S01]  /*132f0*/  LDL.64 R2, [R1+0x758] ;  /* 0x0007580001027983 */ /* 0x0023620000100a00 */
[----:B------:R-:W-:-:S02]  /*13300*/  MOV R4, R23 ;  /* 0x0000001700047202 */ /* 0x000fc40000000f00 */
[----:B------:R-:W-:Y:S02]  /*13310*/  MOV R6, 0x13330 ;  /* 0x0001333000067802 */ /* 0x000fe40000000f00 */
[----:B-1---5:R-:W-:Y:S05]  /*13320*/  CALL.REL.NOINC `($_ZN7cutlass13device_kernelIN5flash19enable_sm80_to_sm89INS1_16FlashAttnBwdSm80INS1_25CollectiveMainloopBwdSm80ILi2ELi2EN4cute5tupleIJNS5_1CILi128EEES8_NS7_ILi64EEEEEENS_10bfloat16_tEfNS_4arch4Sm80ELb1ELb0ELb1ELb0ELb1ELb0ELb0ELb0ELi2ELi4ELi4ELi4ELb0EEENS1_24CollectiveEpilogueBwdGQAISA_fSD_Li256ELb0ELb1EEENS1_25SingleTileBwdLPTSchedulerILb0ELi128ELb1EEEEEEEEEvNT_6ParamsE$_ZN4cute3eso3ESOILb0ELb1EJNS_5tupleIJiNS2_IJiNS_1CILi0EEEEEEEEENS2_IJNS_10UnderscoreENS2_IJS7_S7_EEEEEEEEC2ERKS6_RKS9_) ;  /* 0xffff3c5000007944 */ /* 0x022fea0003c3ffff */
[----:B------:R-:W2:Y:S01]  /*13330*/  LDL.64 R8, [R1+0x758] ;  /* 0x0007580001087983 */ /* 0x000ea20000100a00 */
[----:B-1----:R-:W-:Y:S02]  /*13340*/  MOV R2, R52 ;  /* 0x0000003400027202 */ /* 0x002fe40000000f00 */
[----:B------:R-:W-:Y:S01]  /*13350*/  MOV R4, 0x13390 ;  /* 0x0001339000047802 */ /* 0x000fe20000000f00 */
[----:B--2---:R1:W-:Y:S04]  /*13360*/  STL [R1+0x11ec], R8 ;  /* 0x0011ec0801007387 */ /* 0x0043e80000100800 */
[----:B------:R1:W-:Y:S02]  /*13370*/  STL [R1+0x11f0], R9 ;  /* 0x0011f00901007387 */ /* 0x0003e40000100800 */
[----:B-1----:R-:W-:Y:S05]  /*13380*/  CALL.REL.NOINC `($_ZN7cutlass13device_kernelIN5flash19enable_sm80_to_sm89INS1_16FlashAttnBwdSm80INS1_25CollectiveMainloopBwdSm80ILi2ELi2EN4cute5tupleIJNS5_1CILi128EEES8_NS7_ILi64EEEEEENS_10bfloat16_tEfNS_4arch4Sm80ELb1ELb0ELb1ELb0ELb1ELb0ELb0ELb0ELi2ELi4ELi4ELi4ELb0EEENS1_24CollectiveEpilogueBwdGQAISA_fSD_Li256ELb0ELb1EEENS1_25SingleTileBwdLPTSchedulerILb0ELi128ELb1EEEEEEEEEvNT_6ParamsE$_ZZN4cute4diceINS_5tupleIJNS1_IJiNS1_IJiNS_1CILi0EEEEEEEEENS1_IJNS_10UnderscoreENS1_IJS6_S6_EEEEEEEEES9_EEDaRKT_RKT0_ENKUlRKT_RKT0_E_clIS5_S5_EEDaSI_SL_) ;  /* 0xffff919000007944 */ /* 0x002fea0003c3ffff */
[----:B------:R2:W-:Y:S01]  /*13390*/  STL.64 [R1+0x758], R2 ;  /* 0x0007580201007387 */ /* 0x0005e20000100a00 */
[----:B------:R-:W-:Y:S02]  /*133a0*/  MOV R4, R23 ;  /* 0x0000001700047202 */ /* 0x000fe40000000f00 */
[----:B------:R-:W-:-:S02]  /*133b0*/  MOV R8, 0x133d0 ;  /* 0x000133d000087802 */ /* 0x000fc40000000f00 */
[----:B-12---:R-:W-:Y:S05]  /*133c0*/  CALL.REL.NOINC `($_ZN7cutlass13device_kernelIN5flash19enable_sm80_to_sm89INS1_16FlashAttnBwdSm80INS1_25CollectiveMainloopBwdSm80ILi2ELi2EN4cute5tupleIJNS5_1CILi128EEES8_NS7_ILi64EEEEEENS_10bfloat16_tEfNS_4arch4Sm80ELb1ELb0ELb1ELb0ELb1ELb0ELb0ELb0ELi2ELi4ELi4ELi4ELb0EEENS1_24CollectiveEpilogueBwdGQAISA_fSD_Li256ELb0ELb1EEENS1_25SingleTileBwdLPTSchedulerILb0ELi128ELb1EEEEEEEEEvNT_6ParamsE$_ZZN4cute12filter_tupleINS_5tupleIJNS1_IJiNS1_IJiNS_1CILi0EEEEEEEEENS1_IJNS_10UnderscoreENS1_IJS6_S6_EEEEEEEEES9_ZNS_4diceIS9_S9_EEDaRKT_RKT0_EUlRKT_RKT0_E_EEDaSD_SG_OT1_ENKUlDpSJ_E_clIJNS1_IJiiS3_EEENS1_IJEEEEEEDaSQ_) ;  /* 0xffff7f3000007944 */ /* 0x006fea0003c3ffff */
[----:B------:R-:W-:Y:S02]  /*133d0*/  MOV R72, 0x133f0 ;  /* 0x000133f000487802 */ /* 0x000fe40000000f00 */
[----:B-12--5:R-:W-:Y:S05]  /*133e0*/  CALL.REL.NOINC `($_ZN7cutlass13device_kernelIN5flash19enable_sm80_to_sm89INS1_16FlashAttnBwdSm80INS1_25CollectiveMainloopBwdSm80ILi2ELi2EN4cute5tupleIJNS5_1CILi128EEES8_NS7_ILi64EEEEEENS_10bfloat16_tEfNS_4arch4Sm80ELb1ELb0ELb1ELb0ELb1ELb0ELb0ELb0ELi2ELi4ELi4ELi4ELb0EEENS1_24CollectiveEpilogueBwdGQAISA_fSD_Li256ELb0ELb1EEENS1_25SingleTileBwdLPTSchedulerILb0ELi128ELb1EEEEEEEEEvNT_6ParamsE$_ZZN4cute7idx2crdINS_5tupleIJiiNS_1CILi0EEEEEENS1_IJNS1_IJNS2_ILi4EEENS2_ILi8EEEEEES5_NS2_ILi1EEEEEEEEDaRKT_RKT0_ENKUlRKT_RKT0_E_clIiS7_EEDaSI_SL_) ;  /* 0xffffc0e000007944 */ /* 0x026fea0003c3ffff */
[----:B------:R-:W-:Y:S02]  /*133f0*/  MOV R2, 0x13410 ;  /* 0x0001341000027802 */ /* 0x000fe40000000f00 */
[----:B-1----:R-:W-:Y:S05]  /*13400*/  CALL.REL.NOINC `($_ZN7cutlass13device_kernelIN5flash19enable_sm80_to_sm89INS1_16FlashAttnBwdSm80INS1_25CollectiveMainloopBwdSm80ILi2ELi2EN4cute5tupleIJNS5_1CILi128EEES8_NS7_ILi64EEEEEENS_10bfloat16_tEfNS_4arch4Sm80ELb1ELb0ELb1ELb0ELb1ELb0ELb0ELb0ELi2ELi4ELi4ELi4ELb0EEENS1_24CollectiveEpilogueBwdGQAISA_fSD_Li256ELb0ELb1EEENS1_25SingleTileBwdLPTSchedulerILb0ELi128ELb1EEEEEEEEEvNT_6ParamsE$_ZZN4cute7idx2crdINS_5tupleIJiiNS_1CILi0EEEEEENS1_IJNS1_IJNS2_ILi4EEENS2_ILi8EEEEEES5_NS2_ILi1EEEEEEEEDaRKT_RKT0_ENKUlRKT_RKT0_E_clIiS5_EEDaSI_SL_) ;  /* 0xffffc09000007944 */ /* 0x002fea0003c3ffff */
[----:B------:R1:W-:Y:S01]  /*13410*/  STL [R1+0x758], R6 ;  /* 0x0007580601007387 */ /* 0x0003e20000100800 */
[----:B------:R-:W-:-:S02]  /*13420*/  MOV R2, R23 ;  /* 0x0000001700027202 */ /* 0x000fc40000000f00 */
[----:B------:R-:W-:Y:S02]  /*13430*/  MOV R72, 0x13450 ;  /* 0x0001345000487802 */ /* 0x000fe40000000f00 */
[----:B-1----:R-:W-:Y:S05]  /*13440*/  CALL.REL.NOINC `($_ZN7cutlass13device_kernelIN5flash19enable_sm80_to_sm89INS1_16FlashAttnBwdSm80INS1_25CollectiveMainloopBwdSm80ILi2ELi2EN4cute5tupleIJNS5_1CILi128EEES8_NS7_ILi64EEEEEENS_10bfloat16_tEfNS_4arch4Sm80ELb1ELb0ELb1ELb0ELb1ELb0ELb0ELb0ELi2ELi4ELi4ELi4ELb0EEENS1_24CollectiveEpilogueBwdGQAISA_fSD_Li256ELb0ELb1EEENS1_25SingleTileBwdLPTSchedulerILb0ELi128ELb1EEEEEEEEEvNT_6ParamsE$_ZZN4cute9transformINS_5tupleIJiiNS_1CILi0EEEEEENS1_IJNS1_IJNS2_ILi4EEENS2_ILi8EEEEEES5_NS2_ILi1EEEEEEZNS_7idx2crdIS4_S9_EEDaRKT_RKT0_EUlRKT_RKT0_E_EEDaSD_SG_OT1_ENKUlDpSJ_E_clIJNS1_IJiiEEEiS3_EEEDaSQ_) ;  /* 0xffffc7c000007944 */ /* 0x002fea0003c3ffff */
[----:B------:R-:W-:Y:S02]  /*13450*/  MOV R6, 0x13470 ;  /* 0x0001347000067802 */ /* 0x000fe40000000f00 */
[----:B--2--5:R-:W-:Y:S05]  /*13460*/  CALL.REL.NOINC `($_ZN7cutlass13device_kernelIN5flash19enable_sm80_to_sm89INS1_16FlashAttnBwdSm80INS1_25CollectiveMainloopBwdSm80ILi2ELi2EN4cute5tupleIJNS5_1CILi128EEES8_NS7_ILi64EEEEEENS_10bfloat16_tEfNS_4arch4Sm80ELb1ELb0ELb1ELb0ELb1ELb0ELb0ELb0ELi2ELi4ELi4ELi4ELb0EEENS1_24CollectiveEpilogueBwdGQAISA_fSD_Li256ELb0ELb1EEENS1_25SingleTileBwdLPTSchedulerILb0ELi128ELb1EEEEEEEEEvNT_6ParamsE$_ZZN4cute13to_mixed_bitsINS_5tupleIJNS1_IJNS_1CILi4EEENS2_ILi8EEEEEES3_NS2_ILi1EEEEEENS1_IJNS1_IJNS2_ILi0EEENS2_ILi64EEEEEES8_S8_EEENS1_IJNS1_IJiiEEEiS8_EEEEEDaRKT_RKT0_RKT1_ENKUlRKT_RKT0_RKT1_E_clIS5_SA_SC_EEDaSP_SS_SV_) ;  /* 0xffff8a1000007944 */ /* 0x024fea0003c3ffff */
[----:B------:R-:W-:Y:S02]  /*13470*/  MOV R2, 0x13490 ;  /* 0x0001349000027802 */ /* 0x000fe40000000f00 */
[----:B------:R-:W-:Y:S05]  /*13480*/  CALL.REL.NOINC `($_ZN7cutlass13device_kernelIN5flash19enable_sm80_to_sm89INS1_16FlashAttnBwdSm80INS1_25CollectiveMainloopBwdSm80ILi2ELi2EN4cute5tupleIJNS5_1CILi128EEES8_NS7_ILi64EEEEEENS_10bfloat16_tEfNS_4arch4Sm80ELb1ELb0ELb1ELb0ELb1ELb0ELb0ELb0ELi2ELi4ELi4ELi4ELb0EEENS1_24CollectiveEpilogueBwdGQAISA_fSD_Li256ELb0ELb1EEENS1_25SingleTileBwdLPTSchedulerILb0ELi128ELb1EEEEEEEEEvNT_6ParamsE$_ZZN4cute13to_mixed_bitsINS_5tupleIJNS1_IJNS_1CILi4EEENS2_ILi8EEEEEES3_NS2_ILi1EEEEEENS1_IJNS1_IJNS2_ILi0EEENS2_ILi64EEEEEES8_S8_EEENS1_IJNS1_IJiiEEEiS8_EEEEEDaRKT_RKT0_RKT1_ENKUlDpRKT_E_clIJNS_9MixedBitsILj0ELj448EEENS2_ILj0EEESV_EEEDaSQ_) ;  /* 0xffff89c000007944 */ /* 0x000fea0003c3ffff */
        /* <DEDUP_REMOVED lines=21> */
[----:B-1----:R-:W-:Y:S05]  /*135e0*/  CALL.REL.NOINC `($_ZN7cutlass13device_kernelIN5flash19enable_sm80_to_sm89INS1_16FlashAttnBwdSm80INS1_25CollectiveMainloopBwdSm80ILi2ELi2EN4cute5tupleIJNS5_1CILi128EEES8_NS7_ILi64EEEEEENS_10bfloat16_tEfNS_4arch4Sm80ELb1ELb0ELb1ELb0ELb1ELb0ELb0ELb0ELi2ELi4ELi4ELi4ELb0EEENS1_24CollectiveEpilogueBwdGQAISA_fSD_Li256ELb0ELb1EEENS1_25SingleTileBwdLPTSchedulerILb0ELi128ELb1EEEEEEEEEvNT_6ParamsE$_ZN4cute3eso3ESOILb0ELb0EJiiiEEC2ERKiS4_S4_) ;  /* 0xffff36e000007944 */ /* 0x002fea0003c3ffff */
[----:B------:R2:W5:Y:S04]  /*135f0*/  LDL R5, [R1+0x760] ;  /* 0x0007600001057983 */ /* 0x0005680000100800 */
[----:B-1----:R2:W5:Y:S01]  /*13600*/  LDL.64 R2, [R1+0x758] ;  /* 0x0007580001027983 */ /* 0x0025620000100a00 */
[----:B------:R-:W-:Y:S02]  /*13610*/  MOV R4, R23 ;  /* 0x0000001700047202 */ /* 0x000fe40000000f00 */
[----:B------:R-:W-:Y:S02]  /*13620*/  MOV R6, 0x13640 ;  /* 0x0001364000067802 */ /* 0x000fe40000000f00 */
[----:B--2--5:R-:W-:Y:S05]  /*13630*/  CALL.REL.NOINC `($_ZN7cutlass13device_kernelIN5flash19enable_sm80_to_sm89INS1_16FlashAttnBwdSm80INS1_25CollectiveMainloopBwdSm80ILi2ELi2EN4cute5tupleIJNS5_1CILi128EEES8_NS7_ILi64EEEEEENS_10bfloat16_tEfNS_4arch4Sm80ELb1ELb0ELb1ELb0ELb1ELb0ELb0ELb0ELi2ELi4ELi4ELi4ELb0EEENS1_24CollectiveEpilogueBwdGQAISA_fSD_Li256ELb0ELb1EEENS1_25SingleTileBwdLPTSchedulerILb0ELi128ELb1EEEEEEEEEvNT_6ParamsE$_ZN4cute3eso3ESOILb1ELb0EJNS_1CILi1EEENS_5tupleIJiiiEEENS2_ILi64EEENS4_IJNS2_ILi72EEENS2_ILi144EEENS2_ILi288EEEEEENS2_ILi512EEEEEC2ERKS3_RKS5_RKS6_RKSA_RKSB_) ;  /* 0xffff457000007944 */ /* 0x024fea0003c3ffff */
[----:B-1----:R1:W5:Y:S04]  /*13640*/  LDL R5, [R1+0x760] ;  /* 0x0007600001057983 */ /* 0x0023680000100800 */
[----:B------:R1:W5:Y:S01]  /*13650*/  LDL.64 R2, [R1+0x758] ;  /* 0x0007580001027983 */ /* 0x0003620000100a00 */
[----:B------:R-:W-:-:S02]  /*13660*/  MOV R4, R23 ;  /* 0x0000001700047202 */ /* 0x000fc40000000f00 */
[----:B------:R-:W-:Y:S02]  /*13670*/  MOV R6, 0x13690 ;  /* 0x0001369000067802 */ /* 0x000fe40000000f00 */
[----:B-1---5:R-:W-:Y:S05]  /*13680*/  CALL.REL.NOINC `($_ZN7cutlass13device_kernelIN5flash19enable_sm80_to_sm89INS1_16FlashAttnBwdSm80INS1_25CollectiveMainloopBwdSm80ILi2ELi2EN4cute5tupleIJNS5_1CILi128EEES8_NS7_ILi64EEEEEENS_10bfloat16_tEfNS_4arch4Sm80ELb1ELb0ELb1ELb0ELb1ELb0ELb0ELb0ELi2ELi4ELi4ELi4ELb0EEENS1_24CollectiveEpilogueBwdGQAISA_fSD_Li256ELb0ELb1EEENS1_25SingleTileBwdLPTSchedulerILb0ELi128ELb1EEEEEEEEEvNT_6ParamsE$_ZN4cute5tupleIJNS0_IJNS_1CILi8EEENS0_IJNS1_ILi2EEES3_S3_EEENS1_ILi1EEES4_S5_EEENS0_IJS5_NS0_IJiiiEEENS1_ILi64EEENS0_IJNS1_ILi72EEENS1_ILi144EEENS1_ILi288EEEEEENS1_ILi512EEEEEEEEC2ERKS6_RKSE_) ;  /* 0xffff764000007944 */ /* 0x022fea0003c3ffff */
[----:B------:R1:W5:Y:S04]  /*13690*/  LDL R5, [R1+0x760] ;  /* 0x0007600001057983 */ /* 0x0003680000100800 */
[----:B------:R1:W5:Y:S01]  /*136a0*/  LDL.64 R2, [R1+0x758] ;  /* 0x0007580001027983 */ /* 0x0003620000100a00 */
[----:B------:R-:W-:-:S03]  /*136b0*/  MOV R4, 0x136d0 ;  /* 0x000136d000047802 */ /* 0x000fc60000000f00 */
[----:B-1---5:R-:W-:Y:S05]  /*136c0*/  CALL.REL.NOINC `($_ZN7cutlass13device_kernelIN5flash19enable_sm80_to_sm89INS1_16FlashAttnBwdSm80INS1_25CollectiveMainloopBwdSm80ILi2ELi2EN4cute5tupleIJNS5_1CILi128EEES8_NS7_ILi64EEEEEENS_10bfloat16_tEfNS_4arch4Sm80ELb1ELb0ELb1ELb0ELb1ELb0ELb0ELb0ELi2ELi4ELi4ELi4ELb0EEENS1_24CollectiveEpilogueBwdGQAISA_fSD_Li256ELb0ELb1EEENS1_25SingleTileBwdLPTSchedulerILb0ELi128ELb1EEEEEEEEEvNT_6ParamsE$_ZZN4cute7flattenINS_5tupleIJNS_1CILi1EEENS1_IJiiiEEENS2_ILi64EEENS1_IJNS2_ILi72EEENS2_ILi144EEENS2_ILi288EEEEEENS2_ILi512EEEEEEEEDaRKT_ENKUlRKT_E_clIS4_EEDaSH_) ;  /* 0xffffb95000007944 */ /* 0x022fea0003c3ffff */
[----:B------:R1:W-:Y:S01]  /*136d0*/  STL.64 [R1+0x758], R2 ;  /* 0x0007580201007387 */ /* 0x0003e20000100a00 */
[----:B------:R-:W-:Y:S02]  /*136e0*/  MOV R6, R23 ;  /* 0x0000001700067202 */ /* 0x000fe40000000f00 */
[----:B------:R-:W-:Y:S01]  /*136f0*/  MOV R4, 0x13720 ;  /* 0x0001372000047802 */ /* 0x000fe20000000f00 */
[----:B------:R1:W-:Y:S04]  /*13700*/  STL [R1+0x760], R5 ;  /* 0x0007600501007387 */ /* 0x0003e80000100800 */
[----:B-1----:R-:W-:Y:S05]  /*13710*/  CALL.REL.NOINC `($_ZN7cutlass13device_kernelIN5flash19enable_sm80_to_sm89INS1_16FlashAttnBwdSm80INS1_25CollectiveMainloopBwdSm80ILi2ELi2EN4cute5tupleIJNS5_1CILi128EEES8_NS7_ILi64EEEEEENS_10bfloat16_tEfNS_4arch4Sm80ELb1ELb0ELb1ELb0ELb1ELb0ELb0ELb0ELi2ELi4ELi4ELi4ELb0EEENS1_24CollectiveEpilogueBwdGQAISA_fSD_Li256ELb0ELb1EEENS1_25SingleTileBwdLPTSchedulerILb0ELi128ELb1EEEEEEEEEvNT_6ParamsE$_ZZN4cute12filter_tupleINS_5tupleIJNS_1CILi1EEENS1_IJiiiEEENS2_ILi64EEENS1_IJNS2_ILi72EEENS2_ILi144EEENS2_ILi288EEEEEENS2_ILi512EEEEEEZNS_7flattenISB_EEDaRKT_EUlRKT_E_EEDaSF_OT0_ENKUlDpSI_E_clIJNS1_IJS3_EEES4_NS1_IJS5_EEES9_NS1_IJSA_EEEEEEDaSM_) ;  /* 0xffff827000007944 */ /* 0x002fea0003c3ffff */
[----:B------:R-:W-:Y:S02]  /*13720*/  MOV R4, R23 ;  /* 0x0000001700047202 */ /* 0x000fe40000000f00 */
[----:B------:R-:W-:-:S02]  /*13730*/  MOV R6, 0x13750 ;  /* 0x0001375000067802 */ /* 0x000fc40000000f00 */
[----:B--2--5:R-:W-:Y:S05]  /*13740*/  CALL.REL.NOINC `($_ZN7cutlass13device_kernelIN5flash19enable_sm80_to_sm89INS1_16FlashAttnBwdSm80INS1_25CollectiveMainloopBwdSm80ILi2ELi2EN4cute5tupleIJNS5_1CILi128EEES8_NS7_ILi64EEEEEENS_10bfloat16_tEfNS_4arch4Sm80ELb1ELb0ELb1ELb0ELb1ELb0ELb0ELb0ELi2ELi4ELi4ELi4ELb0EEENS1_24CollectiveEpilogueBwdGQAISA_fSD_Li256ELb0ELb1EEENS1_25SingleTileBwdLPTSchedulerILb0ELi128ELb1EEEEEEEEEvNT_6ParamsE$_ZN4cute3eso3ESOILb0ELb1EJiNS_1CILi72EEENS2_ILi512EEEEEC2ERKiRKS3_RKS4_) ;  /* 0xffff3c1000007944 */ /* 0x024fea0003c3ffff */
[----:B-1----:R-:W2:Y:S01]  /*13750*/  LDL R4, [R1+0x758] ;  /* 0x0007580001047983 */ /* 0x002ea20000100800 */
[----:B------:R-:W-:Y:S01]  /*13760*/  IMAD.MOV.U32 R5, RZ, RZ, R3 ;  /* 0x000000ffff057224 */ /* 0x000fe200078e0003 */
[----:B------:R-:W-:Y:S01]  /*13770*/  MOV R3, R23 ;  /* 0x0000001700037202 */ /* 0x000fe20000000f00 */
[----:B------:R-:W-:Y:S01]  /*13780*/  IMAD.MOV.U32 R8, RZ, RZ, R51 ;  /* 0x000000ffff087224 */ /* 0x000fe200078e0033 */
[----:B------:R-:W-:Y:S01]  /*13790*/  MOV R6, 0x137c0 ;  /* 0x000137c000067802 */ /* 0x000fe20000000f00 */
[----:B--2---:R1:W-:Y:S04]  /*137a0*/  STL [R1+0x790], R4 ;  /* 0x0007900401007387 */ /* 0x0043e80000100800 */
[----:B-1----:R-:W-:Y:S05]  /*137b0*/  CALL.REL.NOINC `($_ZN7cutlass13device_kernelIN5flash19enable_sm80_to_sm89INS1_16FlashAttnBwdSm80INS1_25CollectiveMainloopBwdSm80ILi2ELi2EN4cute5tupleIJNS5_1CILi128EEES8_NS7_ILi64EEEEEENS_10bfloat16_tEfNS_4arch4Sm80ELb1ELb0ELb1ELb0ELb1ELb0ELb0ELb0ELi2ELi4ELi4ELi4ELb0EEENS1_24CollectiveEpilogueBwdGQAISA_fSD_Li256ELb0ELb1EEENS1_25SingleTileBwdLPTSchedulerILb0ELi128ELb1EEEEEEEEEvNT_6ParamsE$_ZN4cute3eso3ESOILb0ELb0EJiiNS_1CILi72EEENS2_ILi512EEEEEC2ERKiS7_RKS3_RKS4_) ;  /* 0xffff342000007944 */ /* 0x002fea0003c3ffff */
        /* <DEDUP_REMOVED lines=8> */
[----:B-1----:R-:W-:Y:S05]  /*13840*/  CALL.REL.NOINC `($_ZN7cutlass13device_kernelIN5flash19enable_sm80_to_sm89INS1_16FlashAttnBwdSm80INS1_25CollectiveMainloopBwdSm80ILi2ELi2EN4cute5tupleIJNS5_1CILi128EEES8_NS7_ILi64EEEEEENS_10bfloat16_tEfNS_4arch4Sm80ELb1ELb0ELb1ELb0ELb1ELb0ELb0ELb0ELi2ELi4ELi4ELi4ELb0EEENS1_24CollectiveEpilogueBwdGQAISA_fSD_Li256ELb0ELb1EEENS1_25SingleTileBwdLPTSchedulerILb0ELi128ELb1EEEEEEEEEvNT_6ParamsE$_ZN4cute3eso3ESOILb0ELb0EJiiiNS_1CILi72EEENS2_ILi512EEEEEC2ERKiS7_S7_RKS3_RKS4_) ;  /* 0xffff368000007944 */ /* 0x002fea0003c3ffff */
        /* <DEDUP_REMOVED lines=10> */
[----:B-1----:R-:W-:Y:S05]  /*138f0*/  CALL.REL.NOINC `($_ZN7cutlass13device_kernelIN5flash19enable_sm80_to_sm89INS1_16FlashAttnBwdSm80INS1_25CollectiveMainloopBwdSm80ILi2ELi2EN4cute5tupleIJNS5_1CILi128EEES8_NS7_ILi64EEEEEENS_10bfloat16_tEfNS_4arch4Sm80ELb1ELb0ELb1ELb0ELb1ELb0ELb0ELb0ELi2ELi4ELi4ELi4ELb0EEENS1_24CollectiveEpilogueBwdGQAISA_fSD_Li256ELb0ELb1EEENS1_25SingleTileBwdLPTSchedulerILb0ELi128ELb1EEEEEEEEEvNT_6ParamsE$_ZN4cute3eso3ESOILb1ELb0EJNS_1CILi1EEEiiiNS2_ILi72EEENS2_ILi512EEEEEC2ERKS3_RKiSA_SA_RKS4_RKS5_) ;  /* 0xffff44c000007944 */ /* 0x002fea0003c3ffff */
[----:B-1----:R1:W5:Y:S04]  /*13900*/  LDL R5, [R1+0x778] ;  /* 0x0007780001057983 */ /* 0x0023680000100800 */
[----:B------:R1:W5:Y:S01]  /*13910*/  LDL.64 R2, [R1+0x770] ;  /* 0x0007700001027983 */ /* 0x0003620000100a00 */
[----:B------:R-:W-:-:S02]  /*13920*/  MOV R4, R22 ;  /* 0x0000001600047202 */ /* 0x000fc40000000f00 */
[----:B------:R-:W-:Y:S02]  /*13930*/  MOV R6, 0x13950 ;  /* 0x0001395000067802 */ /* 0x000fe40000000f00 */
[----:B-1---5:R-:W-:Y:S05]  /*13940*/  CALL.REL.NOINC `($_ZN7cutlass13device_kernelIN5flash19enable_sm80_to_sm89INS1_16FlashAttnBwdSm80INS1_25CollectiveMainloopBwdSm80ILi2ELi2EN4cute5tupleIJNS5_1CILi128EEES8_NS7_ILi64EEEEEENS_10bfloat16_tEfNS_4arch4Sm80ELb1ELb0ELb1ELb0ELb1ELb0ELb0ELb0ELi2ELi4ELi4ELi4ELb0EEENS1_24CollectiveEpilogueBwdGQAISA_fSD_Li256ELb0ELb1EEENS1_25SingleTileBwdLPTSchedulerILb0ELi128ELb1EEEEEEEEEvNT_6ParamsE$_ZN4cute5tupleIJNS0_IJNS_1CILi8EEENS1_ILi2EEES3_S3_S2_S3_EEENS0_IJNS1_ILi1EEEiiiNS1_ILi72EEENS1_ILi512EEEEEEEEC2ERKS4_RKS8_) ;  /* 0xffff73d000007944 */ /* 0x022fea0003c3ffff */
        /* <DEDUP_REMOVED lines=11> */
[----:B-1----:R-:W-:Y:S05]  /*13a00*/  CALL.REL.NOINC `($_ZN7cutlass13device_kernelIN5flash19enable_sm80_to_sm89INS1_16FlashAttnBwdSm80INS1_25CollectiveMainloopBwdSm80ILi2ELi2EN4cute5tupleIJNS5_1CILi128EEES8_NS7_ILi64EEEEEENS_10bfloat16_tEfNS_4arch4Sm80ELb1ELb0ELb1ELb0ELb1ELb0ELb0ELb0ELi2ELi4ELi4ELi4ELb0EEENS1_24CollectiveEpilogueBwdGQAISA_fSD_Li256ELb0ELb1EEENS1_25SingleTileBwdLPTSchedulerILb0ELi128ELb1EEEEEEEEEvNT_6ParamsE$_ZZN4cute6detail16composition_implINS_5tupleIJNS_1CILi8EEENS3_ILi2EEES5_S5_S4_S5_EEENS2_IJNS3_ILi1EEEiiiNS3_ILi72EEENS3_ILi512EEEEEENS2_IJNS2_IJS5_S5_S5_EEES5_NS3_ILi4EEEEEENS2_IJNS2_IJS7_S9_S4_EEENS3_ILi4096EEENS3_ILi16EEEEEEEEDaRKT_RKT0_RKT1_RKT2_ENKUlRKT_RKT0_E_clISB_SE_EEDaSW_SZ_) ;  /* 0xffff9fe000007944 */ /* 0x002fea0003c3ffff */
[----:B------:R-:W-:Y:S01]  /*13a10*/  IMAD.MOV.U32 R4, RZ, RZ, R45 ;  /* 0x000000ffff047224 */ /* 0x000fe200078e002d */
[----:B------:R-:W-:Y:S01]  /*13a20*/  MOV R58, R12 ;  /* 0x0000000c003a7202 */ /* 0x000fe20000000f00 */
[----:B------:R-:W-:Y:S01]  /*13a30*/  IMAD.MOV.U32 R5, RZ, RZ, R44 ;  /* 0x000000ffff057224 */ /* 0x000fe200078e002c */
[----:B------:R-:W-:Y:S02]  /*13a40*/  MOV R3, R7 ;  /* 0x0000000700037202 */ /* 0x000fe40000000f00 */
[----:B------:R-:W-:Y:S02]  /*13a50*/  MOV R62, 0x13a70 ;  /* 0x00013a70003e7802 */ /* 0x000fe40000000f00 */
[----:B-1---5:R-:W-:Y:S05]  /*13a60*/  CALL.REL.NOINC `($_ZN7cutlass13device_kernelIN5flash19enable_sm80_to_sm89INS1_16FlashAttnBwdSm80INS1_25CollectiveMainloopBwdSm80ILi2ELi2EN4cute5tupleIJNS5_1CILi128EEES8_NS7_ILi64EEEEEENS_10bfloat16_tEfNS_4arch4Sm80ELb1ELb0ELb1ELb0ELb1ELb0ELb0ELb0ELi2ELi4ELi4ELi4ELb0EEENS1_24CollectiveEpilogueBwdGQAISA_fSD_Li256ELb0ELb1EEENS1_25SingleTileBwdLPTSchedulerILb0ELi128ELb1EEEEEEEEEvNT_6ParamsE$_ZZN4cute6detail16composition_implINS_5tupleIJNS_1CILi8EEENS3_ILi2EEES5_S5_S4_S5_EEENS2_IJNS3_ILi1EEEiiiNS3_ILi72EEENS3_ILi512EEEEEENS2_IJNS2_IJS5_S5_S5_EEES5_NS3_ILi4EEEEEENS2_IJNS2_IJS7_S9_S4_EEENS3_ILi4096EEENS3_ILi16EEEEEEEEDaRKT_RKT0_RKT1_RKT2_ENKUlRKT_RKT0_E_clISC_SG_EEDaSW_SZ_) ;  /* 0xffffa09000007944 */ /* 0x022fea0003c3ffff */
[----:B-----5:R2:W-:Y:S01]  /*13a70*/  STL.64 [R1+0x770], R2 ;  /* 0x0007700201007387 */ /* 0x0205e20000100a00 */
[----:B------:R-:W-:-:S03]  /*13a80*/  MOV R4, 0x13aa0 ;  /* 0x00013aa000047802 */ /* 0x000fc60000000f00 */
[----:B-12---:R-:W-:Y:S05]  /*13a90*/  CALL.REL.NOINC `($_ZN7cutlass13device_kernelIN5flash19enable_sm80_to_sm89INS1_16FlashAttnBwdSm80INS1_25CollectiveMainloopBwdSm80ILi2ELi2EN4cute5tupleIJNS5_1CILi128EEES8_NS7_ILi64EEEEEENS_10bfloat16_tEfNS_4arch4Sm80ELb1ELb0ELb1ELb0ELb1ELb0ELb0ELb0ELi2ELi4ELi4ELi4ELb0EEENS1_24CollectiveEpilogueBwdGQAISA_fSD_Li256ELb0ELb1EEENS1_25SingleTileBwdLPTSchedulerILb0ELi128ELb1EEEEEEEEEvNT_6ParamsE$_ZN4cute3eso3ESOILb0ELb0EJNS_5tupleIJNS_1CILi1EEENS3_ILi512EEEiEEENS3_ILi4096EEENS2_IJiiEEEEEC2ERKS6_RKS7_RKS8_) ;  /* 0xffff225000007944 */ /* 0x006fea0003c3ffff */
[----:B------:R2:W5:Y:S04]  /*13aa0*/  LDL R5, [R1+0x760] ;  /* 0x0007600001057983 */ /* 0x0005680000100800 */
[----:B-1----:R2:W5:Y:S01]  /*13ab0*/  LDL.64 R2, [R1+0x758] ;  /* 0x0007580001027983 */ /* 0x0025620000100a00 */
[----:B------:R-:W-:-:S03]  /*13ac0*/  MOV R6, 0x13ae0 ;  /* 0x00013ae000067802 */ /* 0x000fc60000000f00 */
[----:B--2--5:R-:W-:Y:S05]  /*13ad0*/  CALL.REL.NOINC `($_ZN7cutlass13device_kernelIN5flash19enable_sm80_to_sm89INS1_16FlashAttnBwdSm80INS1_25CollectiveMainloopBwdSm80ILi2ELi2EN4cute5tupleIJNS5_1CILi128EEES8_NS7_ILi64EEEEEENS_10bfloat16_tEfNS_4arch4Sm80ELb1ELb0ELb1ELb0ELb1ELb0ELb0ELb0ELi2ELi4ELi4ELi4ELb0EEENS1_24CollectiveEpilogueBwdGQAISA_fSD_Li256ELb0ELb1EEENS1_25SingleTileBwdLPTSchedulerILb0ELi128ELb1EEEEEEEEEvNT_6ParamsE$_ZN4cute5tupleIJNS0_IJNS0_IJNS_1CILi2EEES2_S2_EEES2_NS0_IJS2_S2_EEEEEENS0_IJNS0_IJNS1_ILi1EEENS1_ILi512EEEiEEENS1_ILi4096EEENS0_IJiiEEEEEEEEC2ERKS5_RKSB_) ;  /* 0xffff6d0000007944 */ /* 0x024fea0003c3ffff */
[----:B------:R1:W5:Y:S04]  /*13ae0*/  LDL R4, [R1+0x760] ;  /* 0x0007600001047983 */ /* 0x0003680000100800 */
[----:B------:R1:W5:Y:S01]  /*13af0*/  LDL.64 R2, [R1+0x758] ;  /* 0x0007580001027983 */ /* 0x0003620000100a00 */
[----:B------:R-:W-:-:S05]  /*13b00*/  LEA.HI R6, R13, R13, RZ, 0x1d ;  /* 0x0000000d0d067211 */ /* 0x000fca00078fe8ff */
[----:B------:R-:W-:Y:S01]  /*13b10*/  IMAD.U32 R8, R11, 0x2, R6 ;  /* 0x000000020b087824 */ /* 0x000fe200078e0006 */
[----:B------:R-:W-:-:S04]  /*13b20*/  MOV R6, 0x13b50 ;  /* 0x00013b5000067802 */ /* 0x000fc80000000f00 */
[----:B------:R1:W-:Y:S03]  /*13b30*/  STL [R1+0x11e4], R8 ;  /* 0x0011e40801007387 */ /* 0x0003e60000100800 */
[----:B-1---5:R-:W-:Y:S05]  /*13b40*/  CALL.REL.NOINC `($_ZN7cutlass13device_kernelIN5flash19enable_sm80_to_sm89INS1_16FlashAttnBwdSm80INS1_25CollectiveMainloopBwdSm80ILi2ELi2EN4cute5tupleIJNS5_1CILi128EEES8_NS7_ILi64EEEEEENS_10bfloat16_tEfNS_4arch4Sm80ELb1ELb0ELb1ELb0ELb1ELb0ELb0ELb0ELi2ELi4ELi4ELi4ELb0EEENS1_24CollectiveEpilogueBwdGQAISA_fSD_Li256ELb0ELb1EEENS1_25SingleTileBwdLPTSchedulerILb0ELi128ELb1EEEEEEEEEvNT_6ParamsE$_ZN4cute3eso3ESOILb0ELb0EJNS_6LayoutINS_5tupleIJNS3_IJNS_1CILi2EEES5_S5_EEES5_NS3_IJS5_S5_EEEEEENS3_IJNS3_IJNS4_ILi1EEENS4_ILi512EEEiEEENS4_ILi4096EEENS3_IJiiEEEEEEEEjEEC2ERKSF_RKj) ;  /* 0xffff28d000007944 */ /* 0x022fea0003c3ffff */
[----:B------:R-:W2:Y:S04]  /*13b50*/  LDL.64 R58, [R1+0x760] ;  /* 0x00076000013a7983 */ /* 0x000ea80000100a00 */
[----:B-1----:R1:W5:Y:S01]  /*13b60*/  LDL.64 R4, [R1+0x758] ;  /* 0x0007580001047983 */ /* 0x0023620000100a00 */
[----:B------:R-:W-:Y:S02]  /*13b70*/  MOV R9, R23 ;  /* 0x0000001700097202 */ /* 0x000fe40000000f00 */
[----:B------:R-:W-:Y:S01]  /*13b80*/  MOV R8, 0x13bb0 ;  /* 0x00013bb000087802 */ /* 0x000fe20000000f00 */
[----:B--2---:R-:W-:-:S04]  /*13b90*/  IMAD.WIDE.U32 R2, R59, 0x2, R56 ;  /* 0x000000023b027825 */ /* 0x004fc800078e0038 */
[----:B-1---5:R-:W-:Y:S05]  /*13ba0*/  CALL.REL.NOINC `($_ZN7cutlass13device_kernelIN5flash19enable_sm80_to_sm89INS1_16FlashAttnBwdSm80INS1_25CollectiveMainloopBwdSm80ILi2ELi2EN4cute5tupleIJNS5_1CILi128EEES8_NS7_ILi64EEEEEENS_10bfloat16_tEfNS_4arch4Sm80ELb1ELb0ELb1ELb0ELb1ELb0ELb0ELb0ELi2ELi4ELi4ELi4ELb0EEENS1_24CollectiveEpilogueBwdGQAISA_fSD_Li256ELb0ELb1EEENS1_25SingleTileBwdLPTSchedulerILb0ELi128ELb1EEEEEEEEEvNT_6ParamsE$_ZN4cute8smem_ptrIPN7cutlass10bfloat16_tEECI1NS_12iter_adaptorIS3_S4_EEES3_) ;  /* 0xffff749000007944 */ /* 0x022fea0003c3ffff */
[----:B------:R-:W2:Y:S01]  /*13bb0*/  LDL.64 R10, [R1+0x758] ;  /* 0x00075800010a7983 */ /* 0x000ea20000100a00 */
[----:B-1----:R-:W-:Y:S01]  /*13bc0*/  IMAD.MOV.U32 R6, RZ, RZ, R58 ;  /* 0x000000ffff067224 */ /* 0x002fe200078e003a */
[----:B------:R-:W-:Y:S01]  /*13bd0*/  MOV R2, R4 ;  /* 0x0000000400027202 */ /* 0x000fe20000000f00 */
[----:B------:R-:W-:Y:S01]  /*13be0*/  IMAD.MOV.U32 R3, RZ, RZ, R5 ;  /* 0x000000ffff037224 */ /* 0x000fe200078e0005 */
[----:B------:R-:W-:Y:S01]  /*13bf0*/  MOV R8, 0x13c20 ;  /* 0x00013c2000087802 */ /* 0x000fe20000000f00 */
[----:B--2---:R1:W-:Y:S04]  /*13c00*/  STL.64 [R1+0x770], R10 ;  /* 0x0007700a01007387 */ /* 0x0043e80000100a00 */
[----:B-1----:R-:W-:Y:S05]  /*13c10*/  CALL.REL.NOINC `($_ZN7cutlass13device_kernelIN5flash19enable_sm80_to_sm89INS1_16FlashAttnBwdSm80INS1_25CollectiveMainloopBwdSm80ILi2ELi2EN4cute5tupleIJNS5_1CILi128EEES8_NS7_ILi64EEEEEENS_10bfloat16_tEfNS_4arch4Sm80ELb1ELb0ELb1ELb0ELb1ELb0ELb0ELb0ELi2ELi4ELi4ELi4ELb0EEENS1_24CollectiveEpilogueBwdGQAISA_fSD_Li256ELb0ELb1EEENS1_25SingleTileBwdLPTSchedulerILb0ELi128ELb1EEEEEEEEEvNT_6ParamsE$_ZN4cute3eso3ESOILb0ELb0EJNS_6LayoutINS_5tupleIJNS3_IJNS_1CILi2EEES5_S5_EEES5_NS3_IJS5_S5_EEEEEENS3_IJNS3_IJNS4_ILi1EEENS4_ILi512EEEiEEENS4_ILi4096EEENS3_IJiiEEEEEEEENS_10ViewEngineINS_8smem_ptrIPN7cutlass10bfloat16_tEEEEEEEC2ERKSF_RKSM_) ;  /* 0xffff278000007944 */ /* 0x002fea0003c3ffff */
[----:B-1----:R1:W5:Y:S04]  /*13c20*/  LDL R5, [R1+0x75c] ;  /* 0x00075c0001057983 */ /* 0x0023680000100800 */
[----:B------:R1:W5:Y:S01]  /*13c30*/  LDL R3, [R1+0x760] ;  /* 0x0007600001037983 */ /* 0x0003620000100800 */
[----:B------:R-:W-:-:S03]  /*13c40*/  MOV R4, 0x13c60 ;  /* 0x00013c6000047802 */ /* 0x000fc60000000f00 */
[----:B-1---5:R-:W-:Y:S05]  /*13c50*/  CALL.REL.NOINC `($_ZN7cutlass13device_kernelIN5flash19enable_sm80_to_sm89INS1_16FlashAttnBwdSm80INS1_25CollectiveMainloopBwdSm80ILi2ELi2EN4cute5tupleIJNS5_1CILi128EEES8_NS7_ILi64EEEEEENS_10bfloat16_tEfNS_4arch4Sm80ELb1ELb0ELb1ELb0ELb1ELb0ELb0ELb0ELi2ELi4ELi4ELi4ELb0EEENS1_24CollectiveEpilogueBwdGQAISA_fSD_Li256ELb0ELb1EEENS1_25SingleTileBwdLPTSchedulerILb0ELi128ELb1EEEEEEEEEvNT_6ParamsE$_ZZN4cute4takeILi1ELi3ENS_5tupleIJNS1_IJNS_1CILi1EEENS2_ILi512EEEiEEENS2_ILi4096EEENS1_IJiiEEEEEEEEDaRKT1_ENKUlDpRKT_E_clIJS6_S7_EEEDaSF_) ;  /* 0xffff8a9000007944 */ /* 0x022fea0003c3ffff */
[----:B------:R-:W-:Y:S02]  /*13c60*/  MOV R4, 0x13c80 ;  /* 0x00013c8000047802 */ /* 0x000fe40000000f00 */
[----:B-1---5:R-:W-:Y:S05]  /*13c70*/  CALL.REL.NOINC `($_ZN7cutlass13device_kernelIN5flash19enable_sm80_to_sm89INS1_16FlashAttnBwdSm80INS1_25CollectiveMainloopBwdSm80ILi2ELi2EN4cute5tupleIJNS5_1CILi128EEES8_NS7_ILi64EEEEEENS_10bfloat16_tEfNS_4arch4Sm80ELb1ELb0ELb1ELb0ELb1ELb0ELb0ELb0ELi2ELi4ELi4ELi4ELb0EEENS1_24CollectiveEpilogueBwdGQAISA_fSD_Li256ELb0ELb1EEENS1_25SingleTileBwdLPTSchedulerILb0ELi128ELb1EEEEEEEEEvNT_6ParamsE$_ZZN4cute16flatten_to_tupleINS_5tupleIJNS_1CILi4096EEENS1_IJiiEEEEEEEEDaRKT_ENKUlRKT_E_clIS4_EEDaSB_) ;  /* 0xffff87c000007944 */ /* 0x022fea0003c3ffff */
[----:B------:R1:W-:Y:S01]  /*13c80*/  STL.64 [R1+0x758], R2 ;  /* 0x0007580201007387 */ /* 0x0003e20000100a00 */
[----:B------:R-:W-:-:S02]  /*13c90*/  MOV R58, R23 ;  /* 0x00000017003a7202 */ /* 0x000fc40000000f00 */
[----:B------:R-:W-:Y:S02]  /*13ca0*/  MOV R4, 0x13cc0 ;  /* 0x00013cc000047802 */ /* 0x000fe40000000f00 */
[----:B-1----:R-:W-:Y:S05]  /*13cb0*/  CALL.REL.NOINC `($_ZN7cutlass13device_kernelIN5flash19enable_sm80_to_sm89INS1_16FlashAttnBwdSm80INS1_25CollectiveMainloopBwdSm80ILi2ELi2EN4cute5tupleIJNS5_1CILi128EEES8_NS7_ILi64EEEEEENS_10bfloat16_tEfNS_4arch4Sm80ELb1ELb0ELb1ELb0ELb1ELb0ELb0ELb0ELi2ELi4ELi4ELi4ELb0EEENS1_24CollectiveEpilogueBwdGQAISA_fSD_Li256ELb0ELb1EEENS1_25SingleTileBwdLPTSchedulerILb0ELi128ELb1EEEEEEEEEvNT_6ParamsE$_ZZN4cute12filter_tupleINS_5tupleIJNS_1CILi4096EEENS1_IJiiEEEEEEZNS_16flatten_to_tupleIS5_EEDaRKT_EUlRKT_E_EEDaS9_OT0_ENKUlDpSC_E_clIJNS1_IJS3_EEES4_EEEDaSG_) ;  /* 0xffff7e3000007944 */ /* 0x002fea0003c3ffff */
        /* <DEDUP_REMOVED lines=14> */
[----:B--2--5:R-:W-:Y:S05]  /*13da0*/  CALL.REL.NOINC `($_ZN7cutlass13device_kernelIN5flash19enable_sm80_to_sm89INS1_16FlashAttnBwdSm80INS1_25CollectiveMainloopBwdSm80ILi2ELi2EN4cute5tupleIJNS5_1CILi128EEES8_NS7_ILi64EEEEEENS_10bfloat16_tEfNS_4arch4Sm80ELb1ELb0ELb1ELb0ELb1ELb0ELb0ELb0ELi2ELi4ELi4ELi4ELb0EEENS1_24CollectiveEpilogueBwdGQAISA_fSD_Li256ELb0ELb1EEENS1_25SingleTileBwdLPTSchedulerILb0ELi128ELb1EEEEEEEEEvNT_6ParamsE$_ZN4cute3eso3ESOILb1ELb0EJNS_14ComposedLayoutINS_7SwizzleILi3ELi3ELi3EEENS_1CILi0EEENS_6LayoutINS_5tupleIJNS8_IJNS8_IJNS5_ILi4EEENS5_ILi8EEEEEENS8_IJNS5_ILi2EEENS5_ILi1EEEEEEEEENS8_IJNS8_IJSC_SC_EEENS8_IJSA_S9_EEEEEEEEENS8_IJNS8_IJNS8_IJSC_NS5_ILi64EEEEEENS8_IJNS5_ILi512EEES6_EEEEEENS8_IJNS8_IJSD_SA_EEENS8_IJNS5_ILi1024EEENS5_ILi16EEEEEEEEEEEEEEEENS_10ViewEngineINS_8smem_ptrIPN7cutlass10bfloat16_tEEEEEEEC2ERKSW_RKS13_) ;  /* 0xffff378000007944 */ /* 0x024fea0003c3ffff */
        /* <DEDUP_REMOVED lines=29> */
[----:B-12--5:R-:W-:Y:S05]  /*13f80*/  CALL.REL.NOINC `($_ZN7cutlass13device_kernelIN5flash19enable_sm80_to_sm89INS1_16FlashAttnBwdSm80INS1_25CollectiveMainloopBwdSm80ILi2ELi2EN4cute5tupleIJNS5_1CILi128EEES8_NS7_ILi64EEEEEENS_10bfloat16_tEfNS_4arch4Sm80ELb1ELb0ELb1ELb0ELb1ELb0ELb0ELb0ELi2ELi4ELi4ELi4ELb0EEENS1_24CollectiveEpilogueBwdGQAISA_fSD_Li256ELb0ELb1EEENS1_25SingleTileBwdLPTSchedulerILb0ELi128ELb1EEEEEEEEEvNT_6ParamsE$_ZZN4cute7idx2crdINS_5tupleIJiiNS_1CILi0EEEEEENS1_IJNS1_IJNS2_ILi4EEENS2_ILi8EEEEEENS2_ILi2EEENS2_ILi1EEEEEEEEDaRKT_RKT0_ENKUlRKT_RKT0_E_clIiS7_EEDaSJ_SM_) ;  /* 0xffffb0c000007944 */ /* 0x026fea0003c3ffff */
[----:B------:R-:W-:Y:S02]  /*13f90*/  MOV R2, 0x13fb0 ;  /* 0x00013fb000027802 */ /* 0x000fe40000000f00 */
[----:B-1----:R-:W-:Y:S05]  /*13fa0*/  CALL.REL.NOINC `($_ZN7cutlass13device_kernelIN5flash19enable_sm80_to_sm89INS1_16FlashAttnBwdSm80INS1_25CollectiveMainloopBwdSm80ILi2ELi2EN4cute5tupleIJNS5_1CILi128EEES8_NS7_ILi64EEEEEENS_10bfloat16_tEfNS_4arch4Sm80ELb1ELb0ELb1ELb0ELb1ELb0ELb0ELb0ELi2ELi4ELi4ELi4ELb0EEENS1_24CollectiveEpilogueBwdGQAISA_fSD_Li256ELb0ELb1EEENS1_25SingleTileBwdLPTSchedulerILb0ELi128ELb1EEEEEEEEEvNT_6ParamsE$_ZZN4cute7idx2crdINS_5tupleIJiiNS_1CILi0EEEEEENS1_IJNS1_IJNS2_ILi4EEENS2_ILi8EEEEEENS2_ILi2EEENS2_ILi1EEEEEEEEDaRKT_RKT0_ENKUlRKT_RKT0_E_clIiS8_EEDaSJ_SM_) ;  /* 0xffffb4c000007944 */ /* 0x002fea0003c3ffff */
[----:B------:R1:W-:Y:S01]  /*13fb0*/  STL [R1+0x758], R6 ;  /* 0x0007580601007387 */ /* 0x0003e20000100800 */
[----:B------:R-:W-:-:S02]  /*13fc0*/  MOV R2, R23 ;  /* 0x0000001700027202 */ /* 0x000fc40000000f00 */
[----:B------:R-:W-:Y:S02]  /*13fd0*/  MOV R72, 0x13ff0 ;  /* 0x00013ff000487802 */ /* 0x000fe40000000f00 */
[----:B-1----:R-:W-:Y:S05]  /*13fe0*/  CALL.REL.NOINC `($_ZN7cutlass13device_kernelIN5flash19enable_sm80_to_sm89INS1_16FlashAttnBwdSm80INS1_25CollectiveMainloopBwdSm80ILi2ELi2EN4cute5tupleIJNS5_1CILi128EEES8_NS7_ILi64EEEEEENS_10bfloat16_tEfNS_4arch4Sm80ELb1ELb0ELb1ELb0ELb1ELb0ELb0ELb0ELi2ELi4ELi4ELi4ELb0EEENS1_24CollectiveEpilogueBwdGQAISA_fSD_Li256ELb0ELb1EEENS1_25SingleTileBwdLPTSchedulerILb0ELi128ELb1EEEEEEEEEvNT_6ParamsE$_ZZN4cute9transformINS_5tupleIJiiNS_1CILi0EEEEEENS1_IJNS1_IJNS2_ILi4EEENS2_ILi8EEEEEENS2_ILi2EEENS2_ILi1EEEEEEZNS_7idx2crdIS4_SA_EEDaRKT_RKT0_EUlRKT_RKT0_E_EEDaSE_SH_OT1_ENKUlDpSK_E_clIJNS1_IJiiEEEiS3_EEEDaSR_) ;  /* 0xffffbba000007944 */ /* 0x002fea0003c3ffff */
[----:B------:R-:W-:Y:S02]  /*13ff0*/  MOV R6, 0x14010 ;  /* 0x0001401000067802 */ /* 0x000fe40000000f00 */
[----:B--2--5:R-:W-:Y:S05]  /*14000*/  CALL.REL.NOINC `($_ZN7cutlass13device_kernelIN5flash19enable_sm80_to_sm89INS1_16FlashAttnBwdSm80INS1_25CollectiveMainloopBwdSm80ILi2ELi2EN4cute5tupleIJNS5_1CILi128EEES8_NS7_ILi64EEEEEENS_10bfloat16_tEfNS_4arch4Sm80ELb1ELb0ELb1ELb0ELb1ELb0ELb0ELb0ELi2ELi4ELi4ELi4ELb0EEENS1_24CollectiveEpilogueBwdGQAISA_fSD_Li256ELb0ELb1EEENS1_25SingleTileBwdLPTSchedulerILb0ELi128ELb1EEEEEEEEEvNT_6ParamsE$_ZZN4cute13to_mixed_bitsINS_5tupleIJNS1_IJNS_1CILi4EEENS2_ILi8EEEEEENS2_ILi2EEENS2_ILi1EEEEEENS1_IJNS1_IJNS2_ILi0EEENS2_ILi64EEEEEES9_S9_EEENS1_IJNS1_IJiiEEEiS9_EEEEEDaRKT_RKT0_RKT1_ENKUlRKT_RKT0_RKT1_E_clIS5_SB_SD_EEDaSQ_ST_SW_) ;  /* 0xffff7cb000007944 */ /* 0x024fea0003c3ffff */
[----:B------:R-:W-:Y:S02]  /*14010*/  MOV R2, 0x14030 ;  /* 0x0001403000027802 */ /* 0x000fe40000000f00 */
[----:B------:R-:W-:Y:S05]  /*14020*/  CALL.REL.NOINC `($_ZN7cutlass13device_kernelIN5flash19enable_sm80_to_sm89INS1_16FlashAttnBwdSm80INS1_25CollectiveMainloopBwdSm80ILi2ELi2EN4cute5tupleIJNS5_1CILi128EEES8_NS7_ILi64EEEEEENS_10bfloat16_tEfNS_4arch4Sm80ELb1ELb0ELb1ELb0ELb1ELb0ELb0ELb0ELi2ELi4ELi4ELi4ELb0EEENS1_24CollectiveEpilogueBwdGQAISA_fSD_Li256ELb0ELb1EEENS1_25SingleTileBwdLPTSchedulerILb0ELi128ELb1EEEEEEEEEvNT_6ParamsE$_ZZN4cute13to_mixed_bitsINS_5tupleIJNS1_IJNS_1CILi4EEENS2_ILi8EEEEEENS2_ILi2EEENS2_ILi1EEEEEENS1_IJNS1_IJNS2_ILi0EEENS2_ILi64EEEEEES9_S9_EEENS1_IJNS1_IJiiEEEiS9_EEEEEDaRKT_RKT0_RKT1_ENKUlDpRKT_E_clIJNS_9MixedBitsILj0ELj448EEENS2_ILj0EEESW_EEEDaSR_) ;  /* 0xffff7c6000007944 */ /* 0x000fea0003c3ffff */
        /* <DEDUP_REMOVED lines=52> */
[----:B------:R-:W-:Y:S01]  /*14370*/  IMAD.MOV.U32 R8, RZ, RZ, R2 ;  /* 0x000000ffff087224 */ /* 0x000fe200078e0002 */
[----:B------:R-:W-:Y:S01]  /*14380*/  MOV R2, R22 ;  /* 0x0000001600027202 */ /* 0x000fe20000000f00 */
[----:B------:R-:W-:Y:S01]  /*14390*/  IMAD.MOV.U32 R10, RZ, RZ, R50 ;  /* 0x000000ffff0a7224 */ /* 0x000fe200078e0032 */
[----:B------:R-:W-:-:S02]  /*143a0*/  MOV R9, R43 ;  /* 0x0000002b00097202 */ /* 0x000fc40000000f00 */
[----:B------:R-:W-:Y:S01]  /*143b0*/  MOV R6, 0x143e0 ;  /* 0x000143e000067802 */ /* 0x000fe20000000f00 */
[----:B--2---:R1:W-:Y:S04]  /*143c0*/  STL.64 [R1+0x788], R4 ;  /* 0x0007880401007387 */ /* 0x0043e80000100a00 */
[----:B-1----:R-:W-:Y:S05]  /*143d0*/  CALL.REL.NOINC `($_ZN7cutlass13device_kernelIN5flash19enable_sm80_to_sm89INS1_16FlashAttnBwdSm80INS1_25CollectiveMainloopBwdSm80ILi2ELi2EN4cute5tupleIJNS5_1CILi128EEES8_NS7_ILi64EEEEEENS_10bfloat16_tEfNS_4arch4Sm80ELb1ELb0ELb1ELb0ELb1ELb0ELb0ELb0ELi2ELi4ELi4ELi4ELb0EEENS1_24CollectiveEpilogueBwdGQAISA_fSD_Li256ELb0ELb1EEENS1_25SingleTileBwdLPTSchedulerILb0ELi128ELb1EEEEEEEEEvNT_6ParamsE$_ZN4cute3eso3ESOILb0ELb0EJiiiNS_1CILi72EEENS2_ILi512EEEEEC2ERKiS7_S7_RKS3_RKS4_) ;  /* 0xffff2af000007944 */ /* 0x002fea0003c3ffff */
        /* <DEDUP_REMOVED lines=23> */
[----:B-1----:R-:W-:Y:S05]  /*14550*/  CALL.REL.NOINC `($_ZN7cutlass13device_kernelIN5flash19enable_sm80_to_sm89INS1_16FlashAttnBwdSm80INS1_25CollectiveMainloopBwdSm80ILi2ELi2EN4cute5tupleIJNS5_1CILi128EEES8_NS7_ILi64EEEEEENS_10bfloat16_tEfNS_4arch4Sm80ELb1ELb0ELb1ELb0ELb1ELb0ELb0ELb0ELi2ELi4ELi4ELi4ELb0EEENS1_24CollectiveEpilogueBwdGQAISA_fSD_Li256ELb0ELb1EEENS1_25SingleTileBwdLPTSchedulerILb0ELi128ELb1EEEEEEEEEvNT_6ParamsE$_ZZN4cute6detail16composition_implINS_5tupleIJNS_1CILi8EEENS3_ILi2EEES5_S5_S4_S5_EEENS2_IJNS3_ILi1EEEiiiNS3_ILi72EEENS3_ILi512EEEEEENS2_IJNS2_IJS5_S5_EEES4_NS3_ILi4EEEEEENS2_IJNS2_IJS7_S4_EEENS3_ILi1024EEENS3_ILi16EEEEEEEEDaRKT_RKT0_RKT1_RKT2_ENKUlRKT_RKT0_E_clISB_SE_EEDaSW_SZ_) ;  /* 0xffff8fc000007944 */ /* 0x002fea0003c3ffff */
[----:B------:R-:W-:Y:S01]  /*14560*/  IMAD.MOV.U32 R2, RZ, RZ, R45 ;  /* 0x000000ffff027224 */ /* 0x000fe200078e002d */
[----:B------:R-:W-:Y:S01]  /*14570*/  MOV R45, R44 ;  /* 0x0000002c002d7202 */ /* 0x000fe20000000f00 */
[----:B------:R-:W-:Y:S01]  /*14580*/  IMAD.MOV.U32 R4, RZ, RZ, R12 ;  /* 0x000000ffff047224 */ /* 0x000fe200078e000c */
[----:B------:R-:W-:Y:S02]  /*14590*/  MOV R44, 0x145b0 ;  /* 0x000145b0002c7802 */ /* 0x000fe40000000f00 */
[----:B-1---5:R-:W-:Y:S05]  /*145a0*/  CALL.REL.NOINC `($_ZN7cutlass13device_kernelIN5flash19enable_sm80_to_sm89INS1_16FlashAttnBwdSm80INS1_25CollectiveMainloopBwdSm80ILi2ELi2EN4cute5tupleIJNS5_1CILi128EEES8_NS7_ILi64EEEEEENS_10bfloat16_tEfNS_4arch4Sm80ELb1ELb0ELb1ELb0ELb1ELb0ELb0ELb0ELi2ELi4ELi4ELi4ELb0EEENS1_24CollectiveEpilogueBwdGQAISA_fSD_Li256ELb0ELb1EEENS1_25SingleTileBwdLPTSchedulerILb0ELi128ELb1EEEEEEEEEvNT_6ParamsE$_ZZN4cute6detail16composition_implINS_5tupleIJNS_1CILi8EEENS3_ILi2EEES5_S5_S4_S5_EEENS2_IJNS3_ILi1EEEiiiNS3_ILi72EEENS3_ILi512EEEEEENS2_IJNS2_IJS5_S5_EEES4_NS3_ILi4EEEEEENS2_IJNS2_IJS7_S4_EEENS3_ILi1024EEENS3_ILi16EEEEEEEEDaRKT_RKT0_RKT1_RKT2_ENKUlRKT_RKT0_E_clISC_SG_EEDaSW_SZ_) ;  /* 0xffff905000007944 */ /* 0x022fea0003c3ffff */
[----:B-----5:R2:W-:Y:S01]  /*145b0*/  STL.64 [R1+0x770], R2 ;  /* 0x0007700201007387 */ /* 0x0205e20000100a00 */
[----:B------:R-:W-:-:S03]  /*145c0*/  MOV R4, 0x145e0 ;  /* 0x000145e000047802 */ /* 0x000fc60000000f00 */
[----:B-12---:R-:W-:Y:S05]  /*145d0*/  CALL.REL.NOINC `($_ZN7cutlass13device_kernelIN5flash19enable_sm80_to_sm89INS1_16FlashAttnBwdSm80INS1_25CollectiveMainloopBwdSm80ILi2ELi2EN4cute5tupleIJNS5_1CILi128EEES8_NS7_ILi64EEEEEENS_10bfloat16_tEfNS_4arch4Sm80ELb1ELb0ELb1ELb0ELb1ELb0ELb0ELb0ELi2ELi4ELi4ELi4ELb0EEENS1_24CollectiveEpilogueBwdGQAISA_fSD_Li256ELb0ELb1EEENS1_25SingleTileBwdLPTSchedulerILb0ELi128ELb1EEEEEEEEEvNT_6ParamsE$_ZN4cute3eso3ESOILb0ELb0EJNS_5tupleIJNS_1CILi1EEEiEEENS3_ILi1024EEENS2_IJiiEEEEEC2ERKS5_RKS6_RKS7_) ;  /* 0xffff17a000007944 */ /* 0x006fea0003c3ffff */
[----:B------:R2:W5:Y:S04]  /*145e0*/  LDL R5, [R1+0x760] ;  /* 0x0007600001057983 */ /* 0x0005680000100800 */
[----:B-1----:R2:W5:Y:S01]  /*145f0*/  LDL.64 R2, [R1+0x758] ;  /* 0x0007580001027983 */ /* 0x0025620000100a00 */
[----:B------:R-:W-:-:S03]  /*14600*/  MOV R6, 0x14620 ;  /* 0x0001462000067802 */ /* 0x000fc60000000f00 */
[----:B--2--5:R-:W-:Y:S05]  /*14610*/  CALL.REL.NOINC `($_ZN7cutlass13device_kernelIN5flash19enable_sm80_to_sm89INS1_16FlashAttnBwdSm80INS1_25CollectiveMainloopBwdSm80ILi2ELi2EN4cute5tupleIJNS5_1CILi128EEES8_NS7_ILi64EEEEEENS_10bfloat16_tEfNS_4arch4Sm80ELb1ELb0ELb1ELb0ELb1ELb0ELb0ELb0ELi2ELi4ELi4ELi4ELb0EEENS1_24CollectiveEpilogueBwdGQAISA_fSD_Li256ELb0ELb1EEENS1_25SingleTileBwdLPTSchedulerILb0ELi128ELb1EEEEEEEEEvNT_6ParamsE$_ZN4cute5tupleIJNS0_IJNS0_IJNS_1CILi2EEES2_EEENS1_ILi8EEES3_EEENS0_IJNS0_IJNS1_ILi1EEEiEEENS1_ILi1024EEENS0_IJiiEEEEEEEEC2ERKS5_RKSA_) ;  /* 0xffff60a000007944 */ /* 0x024fea0003c3ffff */
[----:B-1----:R1:W5:Y:S04]  /*14620*/  LDL R4, [R1+0x760] ;  /* 0x0007600001047983 */ /* 0x0023680000100800 */
[----:B------:R1:W5:Y:S01]  /*14630*/  LDL.64 R2, [R1+0x758] ;  /* 0x0007580001027983 */ /* 0x0003620000100a00 */
[----:B------:R-:W-:Y:S01]  /*14640*/  LEA.HI R6, R13, R13, RZ, 0x1d ;  /* 0x0000000d0d067211 */ /* 0x000fe200078fe8ff */
[----:B------:R-:W-:-:S04]  /*14650*/  IMAD.MOV.U32 R12, RZ, RZ, R48 ;  /* 0x000000ffff0c7224 */ /* 0x000fc800078e0030 */
[----:B------:R-:W-:Y:S01]  /*14660*/  IMAD.U32 R8, R11, 0x2, R6 ;  /* 0x000000020b087824 */ /* 0x000fe200078e0006 */
[----:B------:R-:W-:-:S04]  /*14670*/  MOV R6, 0x146a0 ;  /* 0x000146a000067802 */ /* 0x000fc80000000f00 */
[----:B------:R1:W-:Y:S03]  /*14680*/  STL [R1+0x11e4], R8 ;  /* 0x0011e40801007387 */ /* 0x0003e60000100800 */
[----:B-1---5:R-:W-:Y:S05]  /*14690*/  CALL.REL.NOINC `($_ZN7cutlass13device_kernelIN5flash19enable_sm80_to_sm89INS1_16FlashAttnBwdSm80INS1_25CollectiveMainloopBwdSm80ILi2ELi2EN4cute5tupleIJNS5_1CILi128EEES8_NS7_ILi64EEEEEENS_10bfloat16_tEfNS_4arch4Sm80ELb1ELb0ELb1ELb0ELb1ELb0ELb0ELb0ELi2ELi4ELi4ELi4ELb0EEENS1_24CollectiveEpilogueBwdGQAISA_fSD_Li256ELb0ELb1EEENS1_25SingleTileBwdLPTSchedulerILb0ELi128ELb1EEEEEEEEEvNT_6ParamsE$_ZN4cute3eso3ESOILb0ELb0EJNS_6LayoutINS_5tupleIJNS3_IJNS_1CILi2EEES5_EEENS4_ILi8EEES6_EEENS3_IJNS3_IJNS4_ILi1EEEiEEENS4_ILi1024EEENS3_IJiiEEEEEEEEjEEC2ERKSE_RKj) ;  /* 0xffff1a0000007944 */ /* 0x022fea0003c3ffff */
[----:B------:R-:W2:Y:S04]  /*146a0*/  LDL.64 R12, [R1+0x760] ;  /* 0x00076000010c7983 */ /* 0x000ea80000100a00 */
[----:B-1----:R1:W5:Y:S01]  /*146b0*/  LDL.64 R4, [R1+0x758] ;  /* 0x0007580001047983 */ /* 0x0023620000100a00 */
[----:B------:R-:W-:Y:S02]  /*146c0*/  MOV R9, R23 ;  /* 0x0000001700097202 */ /* 0x000fe40000000f00 */
[----:B------:R-:W-:Y:S01]  /*146d0*/  MOV R8, 0x14700 ;  /* 0x0001470000087802 */ /* 0x000fe20000000f00 */
[----:B--2---:R-:W-:-:S04]  /*146e0*/  IMAD.WIDE.U32 R2, R13, 0x2, R58 ;  /* 0x000000020d027825 */ /* 0x004fc800078e003a */
[----:B-1---5:R-:W-:Y:S05]  /*146f0*/  CALL.REL.NOINC `($_ZN7cutlass13device_kernelIN5flash19enable_sm80_to_sm89INS1_16FlashAttnBwdSm80INS1_25CollectiveMainloopBwdSm80ILi2ELi2EN4cute5tupleIJNS5_1CILi128EEES8_NS7_ILi64EEEEEENS_10bfloat16_tEfNS_4arch4Sm80ELb1ELb0ELb1ELb0ELb1ELb0ELb0ELb0ELi2ELi4ELi4ELi4ELb0EEENS1_24CollectiveEpilogueBwdGQAISA_fSD_Li256ELb0ELb1EEENS1_25SingleTileBwdLPTSchedulerILb0ELi128ELb1EEEEEEEEEvNT_6ParamsE$_ZN4cute8smem_ptrIPN7cutlass10bfloat16_tEECI1NS_12iter_adaptorIS3_S4_EEES3_) ;  /* 0xffff694000007944 */ /* 0x022fea0003c3ffff */
[----:B-1----:R-:W2:Y:S01]  /*14700*/  LDL.64 R2, [R1+0x758] ;  /* 0x0007580001027983 */ /* 0x002ea20000100a00 */
[----:B------:R-:W-:-:S03]  /*14710*/  MOV R6, 0x14740 ;  /* 0x0001474000067802 */ /* 0x000fc60000000f00 */
[----:B--2---:R1:W-:Y:S04]  /*14720*/  STL.64 [R1+0x770], R2 ;  /* 0x0007700201007387 */ /* 0x0043e80000100a00 */
[----:B-1----:R-:W-:Y:S05]  /*14730*/  CALL.REL.NOINC `($_ZN7cutlass13device_kernelIN5flash19enable_sm80_to_sm89INS1_16FlashAttnBwdSm80INS1_25CollectiveMainloopBwdSm80ILi2ELi2EN4cute5tupleIJNS5_1CILi128EEES8_NS7_ILi64EEEEEENS_10bfloat16_tEfNS_4arch4Sm80ELb1ELb0ELb1ELb0ELb1ELb0ELb0ELb0ELi2ELi4ELi4ELi4ELb0EEENS1_24CollectiveEpilogueBwdGQAISA_fSD_Li256ELb0ELb1EEENS1_25SingleTileBwdLPTSchedulerILb0ELi128ELb1EEEEEEEEEvNT_6ParamsE$_ZN4cute3eso3ESOILb0ELb0EJNS_6LayoutINS_5tupleIJNS3_IJNS_1CILi2EEES5_EEENS4_ILi8EEES6_EEENS3_IJNS3_IJNS4_ILi1EEEiEEENS4_ILi1024EEENS3_IJiiEEEEEEEENS_10ViewEngineINS_8smem_ptrIPN7cutlass10bfloat16_tEEEEEEEC2ERKSE_RKSL_) ;  /* 0xffff18e000007944 */ /* 0x002fea0003c3ffff */
[----:B-1----:R1:W5:Y:S04]  /*14740*/  LDL R5, [R1+0x75c] ;  /* 0x00075c0001057983 */ /* 0x0023680000100800 */
[----:B------:R1:W5:Y:S01]  /*14750*/  LDL R3, [R1+0x760] ;  /* 0x0007600001037983 */ /* 0x0003620000100800 */
[----:B------:R-:W-:-:S03]  /*14760*/  MOV R4, 0x14780 ;  /* 0x0001478000047802 */ /* 0x000fc60000000f00 */
[----:B-1---5:R-:W-:Y:S05]  /*14770*/  CALL.REL.NOINC `($_ZN7cutlass13device_kernelIN5flash19enable_sm80_to_sm89INS1_16FlashAttnBwdSm80INS1_25CollectiveMainloopBwdSm80ILi2ELi2EN4cute5tupleIJNS5_1CILi128EEES8_NS7_ILi64EEEEEENS_10bfloat16_tEfNS_4arch4Sm80ELb1ELb0ELb1ELb0ELb1ELb0ELb0ELb0ELi2ELi4ELi4ELi4ELb0EEENS1_24CollectiveEpilogueBwdGQAISA_fSD_Li256ELb0ELb1EEENS1_25SingleTileBwdLPTSchedulerILb0ELi128ELb1EEEEEEEEEvNT_6ParamsE$_ZZN4cute4takeILi1ELi3ENS_5tupleIJNS1_IJNS_1CILi1EEEiEEENS2_ILi1024EEENS1_IJiiEEEEEEEEDaRKT1_ENKUlDpRKT_E_clIJS5_S6_EEEDaSE_) ;  /* 0xffff7fe000007944 */ /* 0x022fea0003c3ffff */
[----:B------:R-:W-:Y:S02]  /*14780*/  MOV R4, 0x147a0 ;  /* 0x000147a000047802 */ /* 0x000fe40000000f00 */
[----:B-1---5:R-:W-:Y:S05]  /*14790*/  CALL.REL.NOINC `($_ZN7cutlass13device_kernelIN5flash19enable_sm80_to_sm89INS1_16FlashAttnBwdSm80INS1_25CollectiveMainloopBwdSm80ILi2ELi2EN4cute5tupleIJNS5_1CILi128EEES8_NS7_ILi64EEEEEENS_10bfloat16_tEfNS_4arch4Sm80ELb1ELb0ELb1ELb0ELb1ELb0ELb0ELb0ELi2ELi4ELi4ELi4ELb0EEENS1_24CollectiveEpilogueBwdGQAISA_fSD_Li256ELb0ELb1EEENS1_25SingleTileBwdLPTSchedulerILb0ELi128ELb1EEEEEEEEEvNT_6ParamsE$_ZZN4cute16flatten_to_tupleINS_5tupleIJNS_1CILi1024EEENS1_IJiiEEEEEEEEDaRKT_ENKUlRKT_E_clIS4_EEDaSB_) ;  /* 0xffff7bc000007944 */ /* 0x022fea0003c3ffff */
[----:B------:R1:W-:Y:S01]  /*147a0*/  STL.64 [R1+0x758], R2 ;  /* 0x0007580201007387 */ /* 0x0003e20000100a00 */
[----:B------:R-:W-:Y:S02]  /*147b0*/  MOV R58, R23 ;  /* 0x00000017003a7202 */ /* 0x000fe40000000f00 */
[----:B------:R-:W-:Y:S02]  /*147c0*/  MOV R4, 0x147e0 ;  /* 0x000147e000047802 */ /* 0x000fe40000000f00 */
[----:B-1----:R-:W-:Y:S05]  /*147d0*/  CALL.REL.NOINC `($_ZN7cutlass13device_kernelIN5flash19enable_sm80_to_sm89INS1_16FlashAttnBwdSm80INS1_25CollectiveMainloopBwdSm80ILi2ELi2EN4cute5tupleIJNS5_1CILi128EEES8_NS7_ILi64EEEEEENS_10bfloat16_tEfNS_4arch4Sm80ELb1ELb0ELb1ELb0ELb1ELb0ELb0ELb0ELi2ELi4ELi4ELi4ELb0EEENS1_24CollectiveEpilogueBwdGQAISA_fSD_Li256ELb0ELb1EEENS1_25SingleTileBwdLPTSchedulerILb0ELi128ELb1EEEEEEEEEvNT_6ParamsE$_ZZN4cute12filter_tupleINS_5tupleIJNS_1CILi1024EEENS1_IJiiEEEEEEZNS_16flatten_to_tupleIS5_EEDaRKT_EUlRKT_E_EEDaS9_OT0_ENKUlDpSC_E_clIJNS1_IJS3_EEES4_EEEDaSG_) ;  /* 0xffff706000007944 */ /* 0x002fea0003c3ffff */
        /* <DEDUP_REMOVED lines=22> */
[----:B--2--5:R-:W-:Y:S05]  /*14940*/  CALL.REL.NOINC `($_ZN7cutlass13device_kernelIN5flash19enable_sm80_to_sm89INS1_16FlashAttnBwdSm80INS1_25CollectiveMainloopBwdSm80ILi2ELi2EN4cute5tupleIJNS5_1CILi128EEES8_NS7_ILi64EEEEEENS_10bfloat16_tEfNS_4arch4Sm80ELb1ELb0ELb1ELb0ELb1ELb0ELb0ELb0ELi2ELi4ELi4ELi4ELb0EEENS1_24CollectiveEpilogueBwdGQAISA_fSD_Li256ELb0ELb1EEENS1_25SingleTileBwdLPTSchedulerILb0ELi128ELb1EEEEEEEEEvNT_6ParamsE$_ZN4cute3eso3ESOILb1ELb0EJNS_10UnderscoreES2_S2_iEEC2ERKS2_S5_S5_RKi) ;  /* 0xffff2ab000007944 */ /* 0x024fea0003c3ffff */
[----:B------:R-:W-:Y:S01]  /*14950*/  ULDC.64 UR4, c[0x0][0x118] ;  /* 0x0000460000047ab9 */ /* 0x000fe20000000a00 */
[----:B------:R2:W5:Y:S04]  /*14960*/  LDL R7, [R1+0x758] ;  /* 0x0007580001077983 */ /* 0x0005680000100800 */
[----:B------:R2:W5:Y:S04]  /*14970*/  LD.E R5, [R10.64] ;  /* 0x000000040a057980 */ /* 0x000568000c101900 */
[----:B-1----:R2:W5:Y:S01]  /*14980*/  LD.E R3, [R10.64+0x4] ;  /* 0x000004040a037980 */ /* 0x002562000c101900 */
[----:B------:R-:W-:-:S03]  /*14990*/  MOV R4, 0x149b0 ;  /* 0x000149b000047802 */ /* 0x000fc60000000f00 */
[----:B--2--5:R-:W-:Y:S05]  /*149a0*/  CALL.REL.NOINC `($_ZN7cutlass13device_kernelIN5flash19enable_sm80_to_sm89INS1_16FlashAttnBwdSm80INS1_25CollectiveMainloopBwdSm80ILi2ELi2EN4cute5tupleIJNS5_1CILi128EEES8_NS7_ILi64EEEEEENS_10bfloat16_tEfNS_4arch4Sm80ELb1ELb0ELb1ELb0ELb1ELb0ELb0ELb0ELi2ELi4ELi4ELi4ELb0EEENS1_24CollectiveEpilogueBwdGQAISA_fSD_Li256ELb0ELb1EEENS1_25SingleTileBwdLPTSchedulerILb0ELi128ELb1EEEEEEEEEvNT_6ParamsE$_ZZN4cute5sliceINS_5tupleIJNS_10UnderscoreES2_S2_iEEENS1_IJNS1_IJNS_1CILi1EEENS4_ILi0EEEEEENS4_ILi4096EEENS1_IJiiEEENS1_IJS6_NS4_ILi8192EEEEEEEEEEEDaRKT_RKT0_ENKUlRKT_RKT0_E_clIS2_S9_EEDaSL_SO_) ;  /* 0xffff7f7000007944 */ /* 0x024fea0003c3ffff */
[----:B-----5:R2:W-:Y:S01]  /*149b0*/  STL.64 [R1+0x758], R2 ;  /* 0x0007580201007387 */ /* 0x0205e20000100a00 */
[----:B------:R-:W-:-:S02]  /*149c0*/  MOV R58, R23 ;  /* 0x00000017003a7202 */ /* 0x000fc40000000f00 */
[----:B------:R-:W-:Y:S02]  /*149d0*/  MOV R4, 0x149f0 ;  /* 0x000149f000047802 */ /* 0x000fe40000000f00 */
[----:B-12---:R-:W-:Y:S05]  /*149e0*/  CALL.REL.NOINC `($_ZN7cutlass13device_kernelIN5flash19enable_sm80_to_sm89INS1_16FlashAttnBwdSm80INS1_25CollectiveMainloopBwdSm80ILi2ELi2EN4cute5tupleIJNS5_1CILi128EEES8_NS7_ILi64EEEEEENS_10bfloat16_tEfNS_4arch4Sm80ELb1ELb0ELb1ELb0ELb1ELb0ELb0ELb0ELi2ELi4ELi4ELi4ELb0EEENS1_24CollectiveEpilogueBwdGQAISA_fSD_Li256ELb0ELb1EEENS1_25SingleTileBwdLPTSchedulerILb0ELi128ELb1EEEEEEEEEvNT_6ParamsE$_ZZN4cute12filter_tupleINS_5tupleIJNS_10UnderscoreES2_S2_iEEENS1_IJNS1_IJNS_1CILi1EEENS4_ILi0EEEEEENS4_ILi4096EEENS1_IJiiEEENS1_IJS6_NS4_ILi8192EEEEEEEEEZNS_5sliceIS3_SC_EEDaRKT_RKT0_EUlRKT_RKT0_E_EEDaSG_SJ_OT1_ENKUlDpSM_E_clIJNS1_IJS7_EEENS1_IJS8_EEENS1_IJS9_EEENS1_IJEEEEEEDaST_) ;  /* 0xffff6b6000007944 */ /* 0x006fea0003c3ffff */
[----:B-----5:R-:W-:Y:S02]  /*149f0*/  MOV R8, R3 ;  /* 0x0000000300087202 */ /* 0x020fe40000000f00 */
[----:B------:R-:W-:Y:S02]  /*14a00*/  MOV R4, 0x14a20 ;  /* 0x00014a2000047802 */ /* 0x000fe40000000f00 */
[----:B-1----:R-:W-:Y:S05]  /*14a10*/  CALL.REL.NOINC `($_ZN7cutlass13device_kernelIN5flash19enable_sm80_to_sm89INS1_16FlashAttnBwdSm80INS1_25CollectiveMainloopBwdSm80ILi2ELi2EN4cute5tupleIJNS5_1CILi128EEES8_NS7_ILi64EEEEEENS_10bfloat16_tEfNS_4arch4Sm80ELb1ELb0ELb1ELb0ELb1ELb0ELb0ELb0ELi2ELi4ELi4ELi4ELb0EEENS1_24CollectiveEpilogueBwdGQAISA_fSD_Li256ELb0ELb1EEENS1_25SingleTileBwdLPTSchedulerILb0ELi128ELb1EEEEEEEEEvNT_6ParamsE$_ZN4cute5tupleIJNS0_IJNS0_IJNS_1CILi8EEENS1_ILi1EEEEEENS1_ILi2EEENS0_IJS5_S5_EEEEEENS0_IJNS0_IJS3_NS1_ILi0EEEEEENS1_ILi4096EEENS0_IJiiEEEEEEEEC2ERKS7_RKSC_) ;  /* 0xffff5e9000007944 */ /* 0x002fea0003c3ffff */
[----:B-1----:R1:W5:Y:S01]  /*14a20*/  LDL.64 R2, [R1+0x758] ;  /* 0x0007580001027983 */ /* 0x0023620000100a00 */
[----:B------:R-:W-:Y:S02]  /*14a30*/  SHF.L.U32 R4, R7, 0xd, RZ ;  /* 0x0000000d07047819 */ /* 0x000fe400000006ff */
[----:B------:R-:W-:-:S03]  /*14a40*/  MOV R6, 0x14a70 ;  /* 0x00014a7000067802 */ /* 0x000fc60000000f00 */
[----:B------:R1:W-:Y:S04]  /*14a50*/  STL [R1+0x770], R4 ;  /* 0x0007700401007387 */ /* 0x0003e80000100800 */
[----:B-1---5:R-:W-:Y:S05]  /*14a60*/  CALL.REL.NOINC `($_ZN7cutlass13device_kernelIN5flash19enable_sm80_to_sm89INS1_16FlashAttnBwdSm80INS1_25CollectiveMainloopBwdSm80ILi2ELi2EN4cute5tupleIJNS5_1CILi128EEES8_NS7_ILi64EEEEEENS_10bfloat16_tEfNS_4arch4Sm80ELb1ELb0ELb1ELb0ELb1ELb0ELb0ELb0ELi2ELi4ELi4ELi4ELb0EEENS1_24CollectiveEpilogueBwdGQAISA_fSD_Li256ELb0ELb1EEENS1_25SingleTileBwdLPTSchedulerILb0ELi128ELb1EEEEEEEEEvNT_6ParamsE$_ZN4cute3eso3ESOILb0ELb0EJNS_6LayoutINS_5tupleIJNS3_IJNS_1CILi8EEENS4_ILi1EEEEEENS4_ILi2EEENS3_IJS8_S8_EEEEEENS3_IJNS3_IJS6_NS4_ILi0EEEEEENS4_ILi4096EEENS3_IJiiEEEEEEEEiEEC2ERKSG_RKi) ;  /* 0xffff1c1000007944 */ /* 0x022fea0003c3ffff */
[----:B------:R-:W-:Y:S01]  /*14a70*/  ULDC.64 UR4, c[0x0][0x118] ;  /* 0x0000460000047ab9 */ /* 0x000fe20000000a00 */
[----:B-1----:R-:W2:Y:S04]  /*14a80*/  LDL R2, [R1+0x760] ;  /* 0x0007600001027983 */ /* 0x002ea80000100800 */
[----:B------:R-:W2:Y:S04]  /*14a90*/  LD.E.64 R10, [R10.64+0x8] ;  /* 0x000008040a0a7980 */ /* 0x000ea8000c101b00 */
[----:B------:R1:W5:Y:S01]  /*14aa0*/  LDL.64 R4, [R1+0x758] ;  /* 0x0007580001047983 */ /* 0x0003620000100a00 */
[----:B------:R-:W-:-:S02]  /*14ab0*/  MOV R9, R23 ;  /* 0x0000001700097202 */ /* 0x000fc40000000f00 */
[----:B------:R-:W-:Y:S01]  /*14ac0*/  MOV R8, 0x14af0 ;  /* 0x00014af000087802 */ /* 0x000fe20000000f00 */
[----:B--2---:R-:W-:-:S04]  /*14ad0*/  IMAD.WIDE R2, R2, 0x2, R10 ;  /* 0x0000000202027825 */ /* 0x004fc800078e020a */
[----:B-1---5:R-:W-:Y:S05]  /*14ae0*/  CALL.REL.NOINC `($_ZN7cutlass13device_kernelIN5flash19enable_sm80_to_sm89INS1_16FlashAttnBwdSm80INS1_25CollectiveMainloopBwdSm80ILi2ELi2EN4cute5tupleIJNS5_1CILi128EEES8_NS7_ILi64EEEEEENS_10bfloat16_tEfNS_4arch4Sm80ELb1ELb0ELb1ELb0ELb1ELb0ELb0ELb0ELi2ELi4ELi4ELi4ELb0EEENS1_24CollectiveEpilogueBwdGQAISA_fSD_Li256ELb0ELb1EEENS1_25SingleTileBwdLPTSchedulerILb0ELi128ELb1EEEEEEEEEvNT_6ParamsE$_ZN4cute8smem_ptrIPN7cutlass10bfloat16_tEECI1NS_12iter_adaptorIS3_S4_EEES3_) ;  /* 0xffff655000007944 */ /* 0x022fea0003c3ffff */
[----:B-1----:R-:W2:Y:S01]  /*14af0*/  LDL.64 R2, [R1+0x758] ;  /* 0x0007580001027983 */ /* 0x002ea20000100a00 */
[----:B------:R-:W-:-:S03]  /*14b00*/  MOV R6, 0x14b30 ;  /* 0x00014b3000067802 */ /* 0x000fc60000000f00 */
[----:B--2---:R1:W-:Y:S04]  /*14b10*/  STL.64 [R1+0x770], R2 ;  /* 0x0007700201007387 */ /* 0x0043e80000100a00 */
[----:B-1----:R-:W-:Y:S05]  /*14b20*/  CALL.REL.NOINC `($_ZN7cutlass13device_kernelIN5flash19enable_sm80_to_sm89INS1_16FlashAttnBwdSm80INS1_25CollectiveMainloopBwdSm80ILi2ELi2EN4cute5tupleIJNS5_1CILi128EEES8_NS7_ILi64EEEEEENS_10bfloat16_tEfNS_4arch4Sm80ELb1ELb0ELb1ELb0ELb1ELb0ELb0ELb0ELi2ELi4ELi4ELi4ELb0EEENS1_24CollectiveEpilogueBwdGQAISA_fSD_Li256ELb0ELb1EEENS1_25SingleTileBwdLPTSchedulerILb0ELi128ELb1EEEEEEEEEvNT_6ParamsE$_ZN4cute3eso3ESOILb0ELb0EJNS_6LayoutINS_5tupleIJNS3_IJNS_1CILi8EEENS4_ILi1EEEEEENS4_ILi2EEENS3_IJS8_S8_EEEEEENS3_IJNS3_IJS6_NS4_ILi0EEEEEENS4_ILi4096EEENS3_IJiiEEEEEEEENS_10ViewEngineINS_8smem_ptrIPN7cutlass10bfloat16_tEEEEEEEC2ERKSG_RKSN_) ;  /* 0xffff1ae000007944 */ /* 0x002fea0003c3ffff */
[----:B------:R2:W5:Y:S04]  /*14b30*/  LDL.64 R54, [R1+0x760] ;  /* 0x0007600001367983 */ /* 0x0005680000100a00 */
[----:B------:R2:W5:Y:S04]  /*14b40*/  LDL.64 R52, [R24+0x30] ;  /* 0x0000300018347983 */ /* 0x0005680000100a00 */
[----:B------:R2:W5:Y:S01]  /*14b50*/  LDL.64 R44, [R1+0x758] ;  /* 0x00075800012c7983 */ /* 0x0005620000100a00 */
[----:B------:R-:W-:Y:S01]  /*14b60*/  IMAD.MOV.U32 R6, RZ, RZ, R16 ;  /* 0x000000ffff067224 */ /* 0x000fe200078e0010 */
[----:B-1----:R-:W-:-:S02]  /*14b70*/  MOV R3, R17 ;  /* 0x0000001100037202 */ /* 0x002fc40000000f00 */
[----:B------:R-:W-:Y:S02]  /*14b80*/  MOV R4, 0x14ba0 ;  /* 0x00014ba000047802 */ /* 0x000fe40000000f00 */
[----:B--2--5:R-:W-:Y:S05]  /*14b90*/  CALL.REL.NOINC `($_ZN7cutlass13device_kernelIN5flash19enable_sm80_to_sm89INS1_16FlashAttnBwdSm80INS1_25CollectiveMainloopBwdSm80ILi2ELi2EN4cute5tupleIJNS5_1CILi128EEES8_NS7_ILi64EEEEEENS_10bfloat16_tEfNS_4arch4Sm80ELb1ELb0ELb1ELb0ELb1ELb0ELb0ELb0ELi2ELi4ELi4ELi4ELb0EEENS1_24CollectiveEpilogueBwdGQAISA_fSD_Li256ELb0ELb1EEENS1_25SingleTileBwdLPTSchedulerILb0ELi128ELb1EEEEEEEEEvNT_6ParamsE$_ZN4cute3eso3ESOILb1ELb0EJNS_6LayoutINS_5tupleIJNS3_IJNS_1CILi8EEENS4_ILi1EEEEEENS4_ILi2EEENS4_ILi4EEEEEENS3_IJNS3_IJS6_NS4_ILi0EEEEEES5_NS4_ILi16EEEEEEEENS_10ViewEngineIPN7cutlass10bfloat16_tEEEEEC2ERKSF_RKSK_) ;  /* 0xffff567000007944 */ /* 0x024fea0003c3ffff */
[----:B------:R2:W5:Y:S01]  /*14ba0*/  LDL.64 R50, [R1+0x758] ;  /* 0x0007580001327983 */ /* 0x0005620000100a00 */
[----:B-1----:R-:W-:Y:S01]  /*14bb0*/  IMAD.MOV.U32 R6, RZ, RZ, R14 ;  /* 0x000000ffff067224 */ /* 0x002fe200078e000e */
[----:B------:R-:W-:Y:S02]  /*14bc0*/  MOV R3, R15 ;  /* 0x0000000f00037202 */ /* 0x000fe40000000f00 */
[----:B------:R-:W-:Y:S02]  /*14bd0*/  MOV R4, 0x14bf0 ;  /* 0x00014bf000047802 */ /* 0x000fe40000000f00 */
[----:B--2--5:R-:W-:Y:S05]  /*14be0*/  CALL.REL.NOINC `($_ZN7cutlass13device_kernelIN5flash19enable_sm80_to_sm89INS1_16FlashAttnBwdSm80INS1_25CollectiveMainloopBwdSm80ILi2ELi2EN4cute5tupleIJNS5_1CILi128EEES8_NS7_ILi64EEEEEENS_10bfloat16_tEfNS_4arch4Sm80ELb1ELb0ELb1ELb0ELb1ELb0ELb0ELb0ELi2ELi4ELi4ELi4ELb0EEENS1_24CollectiveEpilogueBwdGQAISA_fSD_Li256ELb0ELb1EEENS1_25SingleTileBwdLPTSchedulerILb0ELi128ELb1EEEEEEEEEvNT_6ParamsE$_ZN4cute3eso3ESOILb1ELb0EJNS_6LayoutINS_5tupleIJNS3_IJNS_1CILi8EEENS4_ILi1EEEEEENS4_ILi4EEES8_EEENS3_IJNS3_IJS6_NS4_ILi0EEEEEES5_NS4_ILi32EEEEEEEENS_10ViewEngineIPN7cutlass10bfloat16_tEEEEEC2ERKSE_RKSJ_) ;  /* 0xffff586000007944 */ /* 0x024fea0003c3ffff */
[----:B------:R2:W5:Y:S01]  /*14bf0*/  LDL.64 R48, [R1+0x758] ;  /* 0x0007580001307983 */ /* 0x0005620000100a00 */
[----:B------:R-:W-:Y:S01]  /*14c00*/  IMAD.MOV.U32 R9, RZ, RZ, R23 ;  /* 0x000000ffff097224 */ /* 0x000fe200078e0017 */
[----:B-1----:R-:W-:Y:S01]  /*14c10*/  MOV R2, R54 ;  /* 0x0000003600027202 */ /* 0x002fe20000000f00 */
[----:B------:R-:W-:Y:S01]  /*14c20*/  IMAD.MOV.U32 R3, RZ, RZ, R55 ;  /* 0x000000ffff037224 */ /* 0x000fe200078e0037 */
[----:B------:R-:W-:Y:S02]  /*14c30*/  MOV R8, 0x14c50 ;  /* 0x00014c5000087802 */ /* 0x000fe40000000f00 */
[----:B--2--5:R-:W-:Y:S05]  /*14c40*/  CALL.REL.NOINC `($_ZN7cutlass13device_kernelIN5flash19enable_sm80_to_sm89INS1_16FlashAttnBwdSm80INS1_25CollectiveMainloopBwdSm80ILi2ELi2EN4cute5tupleIJNS5_1CILi128EEES8_NS7_ILi64EEEEEENS_10bfloat16_tEfNS_4arch4Sm80ELb1ELb0ELb1ELb0ELb1ELb0ELb0ELb0ELi2ELi4ELi4ELi4ELb0EEENS1_24CollectiveEpilogueBwdGQAISA_fSD_Li256ELb0ELb1EEENS1_25SingleTileBwdLPTSchedulerILb0ELi128ELb1EEEEEEEEEvNT_6ParamsE$_ZN4cute8smem_ptrIPN7cutlass10bfloat16_tEECI1NS_12iter_adaptorIS3_S4_EEES3_) ;  /* 0xffff63f000007944 */ /* 0x024fea0003c3ffff */
[----:B-1----:R1:W5:Y:S01]  /*14c50*/  LDL.64 R2, [R1+0x758] ;  /* 0x0007580001027983 */ /* 0x0023620000100a00 */
[----:B------:R-:W-:Y:S02]  /*14c60*/  MOV R67, R23 ;  /* 0x0000001700437202 */ /* 0x000fe40000000f00 */
[----:B------:R-:W-:-:S02]  /*14c70*/  MOV R6, 0x14c90 ;  /* 0x00014c9000067802 */ /* 0x000fc40000000f00 */
[----:B-1---5:R-:W-:Y:S05]  /*14c80*/  CALL.REL.NOINC `($_ZN7cutlass13device_kernelIN5flash19enable_sm80_to_sm89INS1_16FlashAttnBwdSm80INS1_25CollectiveMainloopBwdSm80ILi2ELi2EN4cute5tupleIJNS5_1CILi128EEES8_NS7_ILi64EEEEEENS_10bfloat16_tEfNS_4arch4Sm80ELb1ELb0ELb1ELb0ELb1ELb0ELb0ELb0ELi2ELi4ELi4ELi4ELb0EEENS1_24CollectiveEpilogueBwdGQAISA_fSD_Li256ELb0ELb1EEENS1_25SingleTileBwdLPTSchedulerILb0ELi128ELb1EEEEEEEEEvNT_6ParamsE$_ZN4cute3eso3ESOILb1ELb0EJNS_6LayoutINS_5tupleIJNS3_IJNS_1CILi8EEENS4_ILi1EEEEEENS4_ILi2EEEEEENS3_IJNS3_IJS6_NS4_ILi0EEEEEENS4_ILi4096EEEEEEEENS_10ViewEngineINS_8smem_ptrIPN7cutlass10bfloat16_tEEEEEEEC2ERKSE_RKSL_) ;  /* 0xffff531000007944 */ /* 0x022fea0003c3ffff */
[----:B-1----:R1:W5:Y:S01]  /*14c90*/  LDL.64 R4, [R1+0x758] ;  /* 0x0007580001047983 */ /* 0x0023620000100a00 */
[----:B------:R-:W-:Y:S01]  /*14ca0*/  IMAD.MOV.U32 R67, RZ, RZ, R23 ;  /* 0x000000ffff437224 */ /* 0x000fe200078e0017 */
[----:B------:R-:W-:Y:S01]  /*14cb0*/  MOV R6, R50 ;  /* 0x0000003200067202 */ /* 0x000fe20000000f00 */
[----:B------:R-:W-:Y:S01]  /*14cc0*/  IMAD.MOV.U32 R9, RZ, RZ, R51 ;  /* 0x000000ffff097224 */ /* 0x000fe200078e0033 */
[----:B------:R-:W-:-:S02]  /*14cd0*/  MOV R8, 0x14cf0 ;  /* 0x00014cf000087802 */ /* 0x000fc40000000f00 */
[----:B-1---5:R-:W-:Y:S05]  /*14ce0*/  CALL.REL.NOINC `($_ZN7cutlass13device_kernelIN5flash19enable_sm80_to_sm89INS1_16FlashAttnBwdSm80INS1_25CollectiveMainloopBwdSm80ILi2ELi2EN4cute5tupleIJNS5_1CILi128EEES8_NS7_ILi64EEEEEENS_10bfloat16_tEfNS_4arch4Sm80ELb1ELb0ELb1ELb0ELb1ELb0ELb0ELb0ELi2ELi4ELi4ELi4ELb0EEENS1_24CollectiveEpilogueBwdGQAISA_fSD_Li256ELb0ELb1EEENS1_25SingleTileBwdLPTSchedulerILb0ELi128ELb1EEEEEEEEEvNT_6ParamsE$_ZN4cute3eso3ESOILb1ELb0EJNS_6LayoutINS_5tupleIJNS3_IJNS_1CILi8EEENS4_ILi1EEEEEENS4_ILi2EEEEEENS3_IJNS3_IJS6_NS4_ILi0EEEEEES5_EEEEENS_10ViewEngineIPN7cutlass10bfloat16_tEEEEEC2ERKSD_RKSI_) ;  /* 0xffff544000007944 */ /* 0x022fea0003c3ffff */
[----:B------:R2:W5:Y:S01]  /*14cf0*/  LDL.64 R2, [R1+0x758] ;  /* 0x0007580001027983 */ /* 0x0005620000100a00 */
[----:B-1----:R-:W-:Y:S01]  /*14d00*/  IMAD.MOV.U32 R7, RZ, RZ, R5 ;  /* 0x000000ffff077224 */ /* 0x002fe200078e0005 */
[----:B------:R-:W-:-:S02]  /*14d10*/  MOV R67, R23 ;  /* 0x0000001700437202 */ /* 0x000fc40000000f00 */
[----:B------:R-:W-:Y:S02]  /*14d20*/  MOV R6, 0x14d40 ;  /* 0x00014d4000067802 */ /* 0x000fe40000000f00 */
[----:B--2--5:R-:W-:Y:S05]  /*14d30*/  CALL.REL.NOINC `($_ZN7cutlass13device_kernelIN5flash19enable_sm80_to_sm89INS1_16FlashAttnBwdSm80INS1_25CollectiveMainloopBwdSm80ILi2ELi2EN4cute5tupleIJNS5_1CILi128EEES8_NS7_ILi64EEEEEENS_10bfloat16_tEfNS_4arch4Sm80ELb1ELb0ELb1ELb0ELb1ELb0ELb0ELb0ELi2ELi4ELi4ELi4ELb0EEENS1_24CollectiveEpilogueBwdGQAISA_fSD_Li256ELb0ELb1EEENS1_25SingleTileBwdLPTSchedulerILb0ELi128ELb1EEEEEEEEEvNT_6ParamsE$_ZN4cute3eso3ESOILb1ELb0EJNS_6LayoutINS_5tupleIJNS3_IJNS_1CILi8EEENS4_ILi1EEEEEENS3_IJNS4_ILi2EEEEEEEEENS3_IJNS3_IJS6_NS4_ILi0EEEEEENS3_IJNS4_ILi4096EEEEEEEEEEENS_10ViewEngineINS_8smem_ptrIPN7cutlass10bfloat16_tEEEEEEEC2ERKSG_RKSN_) ;  /* 0xffff503000007944 */ /* 0x024fea0003c3ffff */
[----:B------:R2:W5:Y:S01]  /*14d40*/  LDL.64 R6, [R1+0x758] ;  /* 0x0007580001067983 */ /* 0x0005620000100a00 */
[----:B-1----:R-:W-:Y:S01]  /*14d50*/  IMAD.MOV.U32 R5, RZ, RZ, R3 ;  /* 0x000000ffff057224 */ /* 0x002fe200078e0003 */
[----:B------:R-:W-:Y:S02]  /*14d60*/  MOV R67, R23 ;  /* 0x0000001700437202 */ /* 0x000fe40000000f00 */
[----:B------:R-:W-:Y:S02]  /*14d70*/  MOV R4, 0x14d90 ;  /* 0x00014d9000047802 */ /* 0x000fe40000000f00 */
[----:B--2--5:R-:W-:Y:S05]  /*14d80*/  CALL.REL.NOINC `($_ZN7cutlass13device_kernelIN5flash19enable_sm80_to_sm89INS1_16FlashAttnBwdSm80INS1_25CollectiveMainloopBwdSm80ILi2ELi2EN4cute5tupleIJNS5_1CILi128EEES8_NS7_ILi64EEEEEENS_10bfloat16_tEfNS_4arch4Sm80ELb1ELb0ELb1ELb0ELb1ELb0ELb0ELb0ELi2ELi4ELi4ELi4ELb0EEENS1_24CollectiveEpilogueBwdGQAISA_fSD_Li256ELb0ELb1EEENS1_25SingleTileBwdLPTSchedulerILb0ELi128ELb1EEEEEEEEEvNT_6ParamsE$_ZN4cute3eso3ESOILb1ELb0EJNS_6LayoutINS_5tupleIJNS3_IJNS_1CILi8EEENS4_ILi1EEEEEENS3_IJNS4_ILi2EEEEEEEEENS3_IJNS3_IJS6_NS4_ILi0EEEEEENS3_IJS5_EEEEEEEENS_10ViewEngineIPN7cutlass10bfloat16_tEEEEEC2ERKSF_RKSK_) ;  /* 0xffff50f000007944 */ /* 0x024fea0003c3ffff */
[----:B-1----:R1:W5:Y:S01]  /*14d90*/  LDL.64 R2, [R1+0x758] ;  /* 0x0007580001027983 */ /* 0x0023620000100a00 */
[----:B------:R-:W-:Y:S02]  /*14da0*/  MOV R67, R23 ;  /* 0x0000001700437202 */ /* 0x000fe40000000f00 */
[----:B------:R-:W-:Y:S02]  /*14db0*/  MOV R8, 0x14dd0 ;  /* 0x00014dd000087802 */ /* 0x000fe40000000f00 */
[----:B-1---5:R-:W-:Y:S05]  /*14dc0*/  CALL.REL.NOINC `($_ZN7cutlass13device_kernelIN5flash19enable_sm80_to_sm89INS1_16FlashAttnBwdSm80INS1_25CollectiveMainloopBwdSm80ILi2ELi2EN4cute5tupleIJNS5_1CILi128EEES8_NS7_ILi64EEEEEENS_10bfloat16_tEfNS_4arch4Sm80ELb1ELb0ELb1ELb0ELb1ELb0ELb0ELb0ELi2ELi4ELi4ELi4ELb0EEENS1_24CollectiveEpilogueBwdGQAISA_fSD_Li256ELb0ELb1EEENS1_25SingleTileBwdLPTSchedulerILb0ELi128ELb1EEEEEEEEEvNT_6ParamsE$_ZN4cute3eso3ESOILb1ELb0EJNS_6LayoutINS_5tupleIJNS3_IJNS3_IJNS_1CILi8EEENS4_ILi1EEEEEES6_EEENS3_IJNS3_IJS6_S6_EEENS4_ILi2EEEEEEEEENS3_IJNS3_IJNS3_IJS6_NS4_ILi0EEEEEESD_EEENS3_IJNS3_IJSD_SD_EEES5_EEEEEEEENS_10ViewEngineIPN7cutlass10bfloat16_tEEEEEC2ERKSJ_RKSO_) ;  /* 0xffff427000007944 */ /* 0x022fea0003c3ffff */
[----:B-1----:R1:W5:Y:S01]  /*14dd0*/  LDL.64 R4, [R1+0x758] ;  /* 0x0007580001047983 */ /* 0x0023620000100a00 */
[----:B------:R-:W-:Y:S02]  /*14de0*/  MOV R67, R23 ;  /* 0x0000001700437202 */ /* 0x000fe40000000f00 */
[----:B------:R-:W-:-:S02]  /*14df0*/  MOV R8, 0x14e10 ;  /* 0x00014e1000087802 */ /* 0x000fc40000000f00 */
[----:B-1---5:R-:W-:Y:S05]  /*14e00*/  CALL.REL.NOINC `($_ZN7cutlass13device_kernelIN5flash19enable_sm80_to_sm89INS1_16FlashAttnBwdSm80INS1_25CollectiveMainloopBwdSm80ILi2ELi2EN4cute5tupleIJNS5_1CILi128EEES8_NS7_ILi64EEEEEENS_10bfloat16_tEfNS_4arch4Sm80ELb1ELb0ELb1ELb0ELb1ELb0ELb0ELb0ELi2ELi4ELi4ELi4ELb0EEENS1_24CollectiveEpilogueBwdGQAISA_fSD_Li256ELb0ELb1EEENS1_25SingleTileBwdLPTSchedulerILb0ELi128ELb1EEEEEEEEEvNT_6ParamsE$_ZN4cute3eso3ESOILb1ELb0EJNS_6LayoutINS_5tupleIJNS3_IJNS3_IJNS_1CILi8EEENS4_ILi1EEEEEES6_EEENS3_IJNS3_IJS6_S6_EEENS4_ILi2EEEEEEEEENS3_IJNS3_IJNS3_IJS6_NS4_ILi0EEEEEESD_EEENS3_IJNS3_IJSD_SD_EEENS4_ILi4096EEEEEEEEEEENS_10ViewEngineINS_8smem_ptrIPN7cutlass10bfloat16_tEEEEEEEC2ERKSK_RKSR_) ;  /* 0xffff415000007944 */ /* 0x022fea0003c3ffff */
[----:B-1----:R1:W5:Y:S01]  /*14e10*/  LDL.64 R2, [R1+0x758] ;  /* 0x0007580001027983 */ /* 0x0023620000100a00 */
[----:B------:R-:W-:Y:S01]  /*14e20*/  IMAD.MOV.U32 R6, RZ, RZ, R4 ;  /* 0x000000ffff067224 */ /* 0x000fe200078e0004 */
[----:B------:R-:W-:Y:S01]  /*14e30*/  MOV R9, R5 ;  /* 0x0000000500097202 */ /* 0x000fe20000000f00 */
[----:B------:R-:W-:Y:S01]  /*14e40*/  IMAD.MOV.U32 R67, RZ, RZ, R23 ;  /* 0x000000ffff437224 */ /* 0x000fe200078e0017 */
[----:B------:R-:W-:-:S02]  /*14e50*/  MOV R8, 0x14e70 ;  /* 0x00014e7000087802 */ /* 0x000fc40000000f00 */
[----:B-1---5:R-:W-:Y:S05]  /*14e60*/  CALL.REL.NOINC `($_ZN7cutlass13device_kernelIN5flash19enable_sm80_to_sm89INS1_16FlashAttnBwdSm80INS1_25CollectiveMainloopBwdSm80ILi2ELi2EN4cute5tupleIJNS5_1CILi128EEES8_NS7_ILi64EEEEEENS_10bfloat16_tEfNS_4arch4Sm80ELb1ELb0ELb1ELb0ELb1ELb0ELb0ELb0ELi2ELi4ELi4ELi4ELb0EEENS1_24CollectiveEpilogueBwdGQAISA_fSD_Li256ELb0ELb1EEENS1_25SingleTileBwdLPTSchedulerILb0ELi128ELb1EEEEEEEEEvNT_6ParamsE$_ZN4cute3eso3ESOILb1ELb0EJNS_6LayoutINS_5tupleIJNS3_IJNS_1CILi8EEENS4_ILi1EEEEEENS4_ILi2EEEEEENS3_IJNS3_IJS6_NS4_ILi0EEEEEES5_EEEEENS_10ViewEngineIPN7cutlass10bfloat16_tEEEEEC2ERKSD_RKSI_) ;  /* 0xffff52c000007944 */ /* 0x022fea0003c3ffff */
[----:B------:R2:W5:Y:S01]  /*14e70*/  LDL.64 R58, [R1+0x758] ;  /* 0x00075800013a7983 */ /* 0x0005620000100a00 */
[----:B------:R-:W-:-:S02]  /*14e80*/  MOV R9, R23 ;  /* 0x0000001700097202 */ /* 0x000fc40000000f00 */
[----:B------:R-:W-:Y:S02]  /*14e90*/  MOV R8, 0x14eb0 ;  /* 0x00014eb000087802 */ /* 0x000fe40000000f00 */
[----:B-12--5:R-:W-:Y:S05]  /*14ea0*/  CALL.REL.NOINC `($_ZN7cutlass13device_kernelIN5flash19enable_sm80_to_sm89INS1_16FlashAttnBwdSm80INS1_25CollectiveMainloopBwdSm80ILi2ELi2EN4cute5tupleIJNS5_1CILi128EEES8_NS7_ILi64EEEEEENS_10bfloat16_tEfNS_4arch4Sm80ELb1ELb0ELb1ELb0ELb1ELb0ELb0ELb0ELi2ELi4ELi4ELi4ELb0EEENS1_24CollectiveEpilogueBwdGQAISA_fSD_Li256ELb0ELb1EEENS1_25SingleTileBwdLPTSchedulerILb0ELi128ELb1EEEEEEEEEvNT_6ParamsE$_ZN4cute8smem_ptrIPN7cutlass10bfloat16_tEECI1NS_12iter_adaptorIS3_S4_EEES3_) ;  /* 0xffff619000007944 */ /* 0x026fea0003c3ffff */
[----:B-1----:R1:W5:Y:S01]  /*14eb0*/  LDL.64 R2, [R1+0x758] ;  /* 0x0007580001027983 */ /* 0x0023620000100a00 */
[----:B------:R-:W-:Y:S02]  /*14ec0*/  MOV R67, R23 ;  /* 0x0000001700437202 */ /* 0x000fe40000000f00 */
[----:B------:R-:W-:Y:S02]  /*14ed0*/  MOV R6, 0x14ef0 ;  /* 0x00014ef000067802 */ /* 0x000fe40000000f00 */
[----:B-1---5:R-:W-:Y:S05]  /*14ee0*/  CALL.REL.NOINC `($_ZN7cutlass13device_kernelIN5flash19enable_sm80_to_sm89INS1_16FlashAttnBwdSm80INS1_25CollectiveMainloopBwdSm80ILi2ELi2EN4cute5tupleIJNS5_1CILi128EEES8_NS7_ILi64EEEEEENS_10bfloat16_tEfNS_4arch4Sm80ELb1ELb0ELb1ELb0ELb1ELb0ELb0ELb0ELi2ELi4ELi4ELi4ELb0EEENS1_24CollectiveEpilogueBwdGQAISA_fSD_Li256ELb0ELb1EEENS1_25SingleTileBwdLPTSchedulerILb0ELi128ELb1EEEEEEEEEvNT_6ParamsE$_ZN4cute3eso3ESOILb1ELb0EJNS_6LayoutINS_5tupleIJNS3_IJNS_1CILi8EEENS4_ILi1EEEEEENS4_ILi2EEEEEENS3_IJNS3_IJS6_NS4_ILi0EEEEEENS4_ILi4096EEEEEEEENS_10ViewEngineINS_8smem_ptrIPN7cutlass10bfloat16_tEEEEEEEC2ERKSE_RKSL_) ;  /* 0xffff50b000007944 */ /* 0x022fea0003c3ffff */
[----:B------:R2:W5:Y:S01]  /*14ef0*/  LDL.64 R60, [R1+0x758] ;  /* 0x00075800013c7983 */ /* 0x0005620000100a00 */
[----:B-1----:R-:W-:Y:S01]  /*14f00*/  IMAD.MOV.U32 R2, RZ, RZ, R23 ;  /* 0x000000ffff027224 */ /* 0x002fe200078e0017 */
[----:B------:R-:W-:Y:S02]  /*14f10*/  MOV R3, RZ ;  /* 0x000000ff00037202 */ /* 0x000fe40000000f00 */
[----:B------:R-:W-:Y:S02]  /*14f20*/  MOV R10, 0x14f40 ;  /* 0x00014f40000a7802 */ /* 0x000fe40000000f00 */
[----:B--2--5:R-:W-:Y:S05]  /*14f30*/  CALL.REL.NOINC `($_ZN7cutlass13device_kernelIN5flash19enable_sm80_to_sm89INS1_16FlashAttnBwdSm80INS1_25CollectiveMainloopBwdSm80ILi2ELi2EN4cute5tupleIJNS5_1CILi128EEES8_NS7_ILi64EEEEEENS_10bfloat16_tEfNS_4arch4Sm80ELb1ELb0ELb1ELb0ELb1ELb0ELb0ELb0ELi2ELi4ELi4ELi4ELb0EEENS1_24CollectiveEpilogueBwdGQAISA_fSD_Li256ELb0ELb1EEENS1_25SingleTileBwdLPTSchedulerILb0ELi128ELb1EEEEEEEEEvNT_6ParamsE$_ZN4cute3eso3ESOILb1ELb0EJNS_10UnderscoreEiEEC2ERKS2_RKi) ;  /* 0xffff254000007944 */ /* 0x024fea0003c3ffff */
[----:B-1----:R-:W2:Y:S01]  /*14f40*/  LDL R3, [R1+0x758] ;  /* 0x0007580001037983 */ /* 0x002ea20000100800 */
[----:B------:R-:W-:Y:S01]  /*14f50*/  IMAD.MOV.U32 R2, RZ, RZ, R23 ;  /* 0x000000ffff027224 */ /* 0x000fe200078e0017 */
[----:B------:R-:W-:Y:S02]  /*14f60*/  MOV R6, 0x14f90 ;  /* 0x00014f9000067802 */ /* 0x000fe40000000f00 */
[----:B--2---:R-:W-:-:S02]  /*14f70*/  SHF.L.U32 R3, R3, 0xc, RZ ;  /* 0x0000000c03037819 */ /* 0x004fc400000006ff */
[----:B------:R-:W-:Y:S05]  /*14f80*/  CALL.REL.NOINC `($_ZN7cutlass13device_kernelIN5flash19enable_sm80_to_sm89INS1_16FlashAttnBwdSm80INS1_25CollectiveMainloopBwdSm80ILi2ELi2EN4cute5tupleIJNS5_1CILi128EEES8_NS7_ILi64EEEEEENS_10bfloat16_tEfNS_4arch4Sm80ELb1ELb0ELb1ELb0ELb1ELb0ELb0ELb0ELi2ELi4ELi4ELi4ELb0EEENS1_24CollectiveEpilogueBwdGQAISA_fSD_Li256ELb0ELb1EEENS1_25SingleTileBwdLPTSchedulerILb0ELi128ELb1EEEEEEEEEvNT_6ParamsE$_ZN4cute3eso3ESOILb1ELb0EJNS_6LayoutINS_5tupleIJNS3_IJNS_1CILi8EEENS4_ILi1EEEEEEEEENS3_IJNS3_IJS6_NS4_ILi0EEEEEEEEEEEiEEC2ERKSC_RKi) ;  /* 0xffff4d5000007944 */ /* 0x000fea0003c3ffff */
[----:B-1----:R-:W2:Y:S01]  /*14f90*/  LDL R3, [R1+0x758] ;  /* 0x0007580001037983 */ /* 0x002ea20000100800 */
[----:B------:R-:W-:-:S02]  /*14fa0*/  MOV R9, R23 ;  /* 0x0000001700097202 */ /* 0x000fc40000000f00 */
[----:B------:R-:W-:Y:S01]  /*14fb0*/  MOV R8, 0x14fe0 ;  /* 0x00014fe000087802 */ /* 0x000fe20000000f00 */
[----:B--2---:R-:W-:-:S04]  /*14fc0*/  IMAD.WIDE R2, R3, 0x2, R60 ;  /* 0x0000000203027825 */ /* 0x004fc800078e023c */
[----:B------:R-:W-:Y:S05]  /*14fd0*/  CALL.REL.NOINC `($_ZN7cutlass13device_kernelIN5flash19enable_sm80_to_sm89INS1_16FlashAttnBwdSm80INS1_25CollectiveMainloopBwdSm80ILi2ELi2EN4cute5tupleIJNS5_1CILi128EEES8_NS7_ILi64EEEEEENS_10bfloat16_tEfNS_4arch4Sm80ELb1ELb0ELb1ELb0ELb1ELb0ELb0ELb0ELi2ELi4ELi4ELi4ELb0EEENS1_24CollectiveEpilogueBwdGQAISA_fSD_Li256ELb0ELb1EEENS1_25SingleTileBwdLPTSchedulerILb0ELi128ELb1EEEEEEEEEvNT_6ParamsE$_ZN4cute8smem_ptrIPN7cutlass10bfloat16_tEECI1NS_12iter_adaptorIS3_S4_EEES3_) ;  /* 0xffff606000007944 */ /* 0x000fea0003c3ffff */
[----:B-1----:R1:W5:Y:S01]  /*14fe0*/  LDL.64 R2, [R1+0x758] ;  /* 0x0007580001027983 */ /* 0x0023620000100a00 */
[----:B------:R-:W-:Y:S02]  /*14ff0*/  MOV R6, R23 ;  /* 0x0000001700067202 */ /* 0x000fe40000000f00 */
[----:B------:R-:W-:Y:S02]  /*15000*/  MOV R8, 0x15020 ;  /* 0x0001502000087802 */ /* 0x000fe40000000f00 */
[----:B-1---5:R-:W-:Y:S05]  /*15010*/  CALL.REL.NOINC `($_ZN7cutlass13device_kernelIN5flash19enable_sm80_to_sm89INS1_16FlashAttnBwdSm80INS1_25CollectiveMainloopBwdSm80ILi2ELi2EN4cute5tupleIJNS5_1CILi128EEES8_NS7_ILi64EEEEEENS_10bfloat16_tEfNS_4arch4Sm80ELb1ELb0ELb1ELb0ELb1ELb0ELb0ELb0ELi2ELi4ELi4ELi4ELb0EEENS1_24CollectiveEpilogueBwdGQAISA_fSD_Li256ELb0ELb1EEENS1_25SingleTileBwdLPTSchedulerILb0ELi128ELb1EEEEEEEEEvNT_6ParamsE$_ZN4cute3eso3ESOILb1ELb0EJNS_6LayoutINS_5tupleIJNS3_IJNS_1CILi8EEENS4_ILi1EEEEEEEEENS3_IJNS3_IJS6_NS4_ILi0EEEEEEEEEEENS_10ViewEngineINS_8smem_ptrIPN7cutlass10bfloat16_tEEEEEEEC2ERKSC_RKSJ_) ;  /* 0xffff4c3000007944 */ /* 0x022fea0003c3ffff */
[----:B------:R2:W5:Y:S01]  /*15020*/  LDL.64 R4, [R1+0x758] ;  /* 0x0007580001047983 */ /* 0x0005620000100a00 */
[----:B-1----:R-:W-:Y:S01]  /*15030*/  IMAD.MOV.U32 R2, RZ, RZ, R23 ;  /* 0x000000ffff027224 */ /* 0x002fe200078e0017 */
[----:B------:R-:W-:Y:S02]  /*15040*/  MOV R3, RZ ;  /* 0x000000ff00037202 */ /* 0x000fe40000000f00 */
[----:B------:R-:W-:Y:S02]  /*15050*/  MOV R10, 0x15070 ;  /* 0x00015070000a7802 */ /* 0x000fe40000000f00 */
[----:B--2--5:R-:W-:Y:S05]  /*15060*/  CALL.REL.NOINC `($_ZN7cutlass13device_kernelIN5flash19enable_sm80_to_sm89INS1_16FlashAttnBwdSm80INS1_25CollectiveMainloopBwdSm80ILi2ELi2EN4cute5tupleIJNS5_1CILi128EEES8_NS7_ILi64EEEEEENS_10bfloat16_tEfNS_4arch4Sm80ELb1ELb0ELb1ELb0ELb1ELb0ELb0ELb0ELi2ELi4ELi4ELi4ELb0EEENS1_24CollectiveEpilogueBwdGQAISA_fSD_Li256ELb0ELb1EEENS1_25SingleTileBwdLPTSchedulerILb0ELi128ELb1EEEEEEEEEvNT_6ParamsE$_ZN4cute3eso3ESOILb1ELb0EJNS_10UnderscoreEiEEC2ERKS2_RKi) ;  /* 0xffff241000007944 */ /* 0x024fea0003c3ffff */
[----:B-1----:R-:W2:Y:S01]  /*15070*/  LDL R3, [R1+0x758] ;  /* 0x0007580001037983 */ /* 0x002ea20000100800 */
[----:B------:R-:W-:Y:S01]  /*15080*/  IMAD.MOV.U32 R2, RZ, RZ, R23 ;  /* 0x000000ffff027224 */ /* 0x000fe200078e0017 */
[----:B------:R-:W-:-:S02]  /*15090*/  MOV R6, 0x150c0 ;  /* 0x000150c000067802 */ /* 0x000fc40000000f00 */
[----:B--2---:R-:W-:Y:S02]  /*150a0*/  SHF.L.U32 R3, R3, 0x3, RZ ;  /* 0x0000000303037819 */ /* 0x004fe400000006ff */
[----:B------:R-:W-:Y:S05]  /*150b0*/  CALL.REL.NOINC `($_ZN7cutlass13device_kernelIN5flash19enable_sm80_to_sm89INS1_16FlashAttnBwdSm80INS1_25CollectiveMainloopBwdSm80ILi2ELi2EN4cute5tupleIJNS5_1CILi128EEES8_NS7_ILi64EEEEEENS_10bfloat16_tEfNS_4arch4Sm80ELb1ELb0ELb1ELb0ELb1ELb0ELb0ELb0ELi2ELi4ELi4ELi4ELb0EEENS1_24CollectiveEpilogueBwdGQAISA_fSD_Li256ELb0ELb1EEENS1_25SingleTileBwdLPTSchedulerILb0ELi128ELb1EEEEEEEEEvNT_6ParamsE$_ZN4cute3eso3ESOILb1ELb0EJNS_6LayoutINS_5tupleIJNS3_IJNS_1CILi8EEENS4_ILi1EEEEEEEEENS3_IJNS3_IJS6_NS4_ILi0EEEEEEEEEEEiEEC2ERKSC_RKi) ;  /* 0xffff4c2000007944 */ /* 0x000fea0003c3ffff */
[----:B-1----:R-:W2:Y:S01]  /*150c0*/  LDL R3, [R1+0x758] ;  /* 0x0007580001037983 */ /* 0x002ea20000100800 */
[----:B------:R-:W-:Y:S02]  /*150d0*/  MOV R67, R23 ;  /* 0x0000001700437202 */ /* 0x000fe40000000f00 */
[----:B------:R-:W-:Y:S01]  /*150e0*/  MOV R6, 0x15120 ;  /* 0x0001512000067802 */ /* 0x000fe20000000f00 */
[----:B--2---:R-:W-:-:S05]  /*150f0*/  IMAD.WIDE R2, R3, 0x2, R58 ;  /* 0x0000000203027825 */ /* 0x004fca00078e023a */
[----:B------:R-:W-:Y:S02]  /*15100*/  MOV R8, R2 ;  /* 0x0000000200087202 */ /* 0x000fe40000000f00 */
[----:B------:R-:W-:Y:S05]  /*15110*/  CALL.REL.NOINC `($_ZN7cutlass13device_kernelIN5flash19enable_sm80_to_sm89INS1_16FlashAttnBwdSm80INS1_25CollectiveMainloopBwdSm80ILi2ELi2EN4cute5tupleIJNS5_1CILi128EEES8_NS7_ILi64EEEEEENS_10bfloat16_tEfNS_4arch4Sm80ELb1ELb0ELb1ELb0ELb1ELb0ELb0ELb0ELi2ELi4ELi4ELi4ELb0EEENS1_24CollectiveEpilogueBwdGQAISA_fSD_Li256ELb0ELb1EEENS1_25SingleTileBwdLPTSchedulerILb0ELi128ELb1EEEEEEEEEvNT_6ParamsE$_ZN4cute3eso3ESOILb1ELb0EJNS_6LayoutINS_5tupleIJNS3_IJNS_1CILi8EEENS4_ILi1EEEEEEEEENS3_IJNS3_IJS6_NS4_ILi0EEEEEEEEEEENS_10ViewEngineIPN7cutlass10bfloat16_tEEEEEC2ERKSC_RKSH_) ;  /* 0xffff4b7000007944 */ /* 0x000fea0003c3ffff */
[----:B------:R2:W5:Y:S01]  /*15120*/  LDL.64 R12, [R1+0x758] ;  /* 0x00075800010c7983 */ /* 0x0005620000100a00 */
[----:B-1----:R-:W-:Y:S01]  /*15130*/  IMAD.MOV.U32 R2, RZ, RZ, R4 ;  /* 0x000000ffff027224 */ /* 0x002fe200078e0004 */
[----:B------:R-:W-:Y:S01]  /*15140*/  MOV R3, R5 ;  /* 0x0000000500037202 */ /* 0x000fe20000000f00 */
[----:B------:R-:W-:Y:S01]  /*15150*/  IMAD.MOV.U32 R9, RZ, RZ, R23 ;  /* 0x000000ffff097224 */ /* 0x000fe200078e0017 */
[----:B------:R-:W-:Y:S02]  /*15160*/  MOV R8, 0x15180 ;  /* 0x0001518000087802 */ /* 0x000fe40000000f00 */
[----:B--2--5:R-:W-:Y:S05]  /*15170*/  CALL.REL.NOINC `($_ZN7cutlass13device_kernelIN5flash19enable_sm80_to_sm89INS1_16FlashAttnBwdSm80INS1_25CollectiveMainloopBwdSm80ILi2ELi2EN4cute5tupleIJNS5_1CILi128EEES8_NS7_ILi64EEEEEENS_10bfloat16_tEfNS_4arch4Sm80ELb1ELb0ELb1ELb0ELb1ELb0ELb0ELb0ELi2ELi4ELi4ELi4ELb0EEENS1_24CollectiveEpilogueBwdGQAISA_fSD_Li256ELb0ELb1EEENS1_25SingleTileBwdLPTSchedulerILb0ELi128ELb1EEEEEEEEEvNT_6ParamsE$_ZN4cute8smem_ptrIPN7cutlass10bfloat16_tEECI1NS_12iter_adaptorIS3_S4_EEES3_) ;  /* 0xffff5ec000007944 */ /* 0x024fea0003c3ffff */
[----:B-1----:R1:W5:Y:S01]  /*15180*/  LDL.64 R2, [R1+0x758] ;  /* 0x0007580001027983 */ /* 0x0023620000100a00 */
[----:B------:R-:W-:Y:S02]  /*15190*/  MOV R4, R23 ;  /* 0x0000001700047202 */ /* 0x000fe40000000f00 */
[----:B------:R-:W-:Y:S02]  /*151a0*/  MOV R6, 0x151c0 ;  /* 0x000151c000067802 */ /* 0x000fe40000000f00 */
[----:B-1---5:R-:W-:Y:S05]  /*151b0*/  CALL.REL.NOINC `($_ZN7cutlass13device_kernelIN5flash19enable_sm80_to_sm89INS1_16FlashAttnBwdSm80INS1_25CollectiveMainloopBwdSm80ILi2ELi2EN4cute5tupleIJNS5_1CILi128EEES8_NS7_ILi64EEEEEENS_10bfloat16_tEfNS_4arch4Sm80ELb1ELb0ELb1ELb0ELb1ELb0ELb0ELb0ELi2ELi4ELi4ELi4ELb0EEENS1_24CollectiveEpilogueBwdGQAISA_fSD_Li256ELb0ELb1EEENS1_25SingleTileBwdLPTSchedulerILb0ELi128ELb1EEEEEEEEEvNT_6ParamsE$_ZN4cute8smem_ptrIPN7cutlass9uint128_tEECI1NS_12iter_adaptorIS3_S4_EEES3_) ;  /* 0xffff5ec000007944 */ /* 0x022fea0003c3ffff */
[----:B-1----:R1:W5:Y:S01]  /*151c0*/  LDL.64 R2, [R1+0x758] ;  /* 0x0007580001027983 */ /* 0x0023620000100a00 */
[----:B------:R-:W-:Y:S02]  /*151d0*/  MOV R4, R23 ;  /* 0x0000001700047202 */ /* 0x000fe40000000f00 */
[----:B------:R-:W-:-:S02]  /*151e0*/  MOV R6, 0x15200 ;  /* 0x0001520000067802 */ /* 0x000fc40000000f00 */
[----:B-1---5:R-:W-:Y:S05]  /*151f0*/  CALL.REL.NOINC `($_ZN7cutlass13device_kernelIN5flash19enable_sm80_to_sm89INS1_16FlashAttnBwdSm80INS1_25CollectiveMainloopBwdSm80ILi2ELi2EN4cute5tupleIJNS5_1CILi128EEES8_NS7_ILi64EEEEEENS_10bfloat16_tEfNS_4arch4Sm80ELb1ELb0ELb1ELb0ELb1ELb0ELb0ELb0ELi2ELi4ELi4ELi4ELb0EEENS1_24CollectiveEpilogueBwdGQAISA_fSD_Li256ELb0ELb1EEENS1_25SingleTileBwdLPTSchedulerILb0ELi128ELb1EEEEEEEEEvNT_6ParamsE$_ZN4cute3eso3ESOILb1ELb0EJNS_6LayoutINS_5tupleIJNS3_IJNS_1CILi1EEES5_EEEEEENS3_IJNS3_IJS5_NS4_ILi0EEEEEEEEEEENS_10ViewEngineINS_8smem_ptrIPN7cutlass9uint128_tEEEEEEEC2ERKSB_RKSI_) ;  /* 0xffff417000007944 */ /* 0x022fea0003c3ffff */
[----:B------:R2:W5:Y:S01]  /*15200*/  LDL R6, [R1+0x758] ;  /* 0x0007580001067983 */ /* 0x0005620000100800 */
[----:B------:R-:W-:-:S02]  /*15210*/  MOV R67, R23 ;  /* 0x0000001700437202 */ /* 0x000fc40000000f00 */
[----:B-1----:R-:W-:Y:S02]  /*15220*/  MOV R4, 0x15240 ;  /* 0x0001524000047802 */ /* 0x002fe40000000f00 */
[----:B--2--5:R-:W-:Y:S05]  /*15230*/  CALL.REL.NOINC `($_ZN7cutlass13device_kernelIN5flash19enable_sm80_to_sm89INS1_16FlashAttnBwdSm80INS1_25CollectiveMainloopBwdSm80ILi2ELi2EN4cute5tupleIJNS5_1CILi128EEES8_NS7_ILi64EEEEEENS_10bfloat16_tEfNS_4arch4Sm80ELb1ELb0ELb1ELb0ELb1ELb0ELb0ELb0ELi2ELi4ELi4ELi4ELb0EEENS1_24CollectiveEpilogueBwdGQAISA_fSD_Li256ELb0ELb1EEENS1_25SingleTileBwdLPTSchedulerILb0ELi128ELb1EEEEEEEEEvNT_6ParamsE$_ZN4cute3eso3ESOILb1ELb0EJNS_6LayoutINS_5tupleIJNS3_IJNS_1CILi4EEENS4_ILi1EEEEEEEEENS3_IJNS3_IJS6_NS4_ILi0EEEEEEEEEEENS_10ViewEngineIPjEEEEC2ERKSC_RKSF_) ;  /* 0xffff48d000007944 */ /* 0x024fea0003c3ffff */
[----:B------:R2:W5:Y:S01]  /*15240*/  LDL.64 R8, [R1+0x758] ;  /* 0x0007580001087983 */ /* 0x0005620000100a00 */
[----:B------:R-:W-:Y:S02]  /*15250*/  MOV R4, R6 ;  /* 0x0000000600047202 */ /* 0x000fe40000000f00 */
[----:B-1----:R-:W-:Y:S02]  /*15260*/  MOV R2, 0x15280 ;  /* 0x0001528000027802 */ /* 0x002fe40000000f00 */
[----:B--2--5:R-:W-:Y:S05]  /*15270*/  CALL.REL.NOINC `($_ZN7cutlass13device_kernelIN5flash19enable_sm80_to_sm89INS1_16FlashAttnBwdSm80INS1_25CollectiveMainloopBwdSm80ILi2ELi2EN4cute5tupleIJNS5_1CILi128EEES8_NS7_ILi64EEEEEENS_10bfloat16_tEfNS_4arch4Sm80ELb1ELb0ELb1ELb0ELb1ELb0ELb0ELb0ELi2ELi4ELi4ELi4ELb0EEENS1_24CollectiveEpilogueBwdGQAISA_fSD_Li256ELb0ELb1EEENS1_25SingleTileBwdLPTSchedulerILb0ELi128ELb1EEEEEEEEEvNT_6ParamsE$_ZN73_INTERNAL_24fd9406_37_flash_bwd_hdim64_bf16_softcap_sm80_cu_3fbc093a_291824__cvta_generic_to_sharedEPKv) ;  /* 0xffff5f1000007944 */ /* 0x024fea0003c3ffff */
        /* <DEDUP_REMOVED lines=9> */
[----:B-1----:R-:W-:Y:S05]  /*15310*/  CALL.REL.NOINC `($_ZN7cutlass13device_kernelIN5flash19enable_sm80_to_sm89INS1_16FlashAttnBwdSm80INS1_25CollectiveMainloopBwdSm80ILi2ELi2EN4cute5tupleIJNS5_1CILi128EEES8_NS7_ILi64EEEEEENS_10bfloat16_tEfNS_4arch4Sm80ELb1ELb0ELb1ELb0ELb1ELb0ELb0ELb0ELi2ELi4ELi4ELi4ELb0EEENS1_24CollectiveEpilogueBwdGQAISA_fSD_Li256ELb0ELb1EEENS1_25SingleTileBwdLPTSchedulerILb0ELi128ELb1EEEEEEEEEvNT_6ParamsE$_ZN4cute3eso3ESOILb1ELb0EJNS_10UnderscoreEiEEC2ERKS2_RKi) ;  /* 0xffff216000007944 */ /* 0x002fea0003c3ffff */
        /* <DEDUP_REMOVED lines=16> */
[----:B------:R-:W-:Y:S02]  /*15420*/  MOV R3, 0x1 ;  /* 0x0000000100037802 */ /* 0x000fe40000000f00 */
[----:B------:R-:W-:-:S02]  /*15430*/  MOV R10, 0x15450 ;  /* 0x00015450000a7802 */ /* 0x000fc40000000f00 */
        /* <DEDUP_REMOVED lines=43> */
[----:B-1---5:R-:W-:Y:S05]  /*156f0*/  CALL.REL.NOINC `($_ZN7cutlass13device_kernelIN5flash19enable_sm80_to_sm89INS1_16FlashAttnBwdSm80INS1_25CollectiveMainloopBwdSm80ILi2ELi2EN4cute5tupleIJNS5_1CILi128EEES8_NS7_ILi64EEEEEENS_10bfloat16_tEfNS_4arch4Sm80ELb1ELb0ELb1ELb0ELb1ELb0ELb0ELb0ELi2ELi4ELi4ELi4ELb0EEENS1_24CollectiveEpilogueBwdGQAISA_fSD_Li256ELb0ELb1EEENS1_25SingleTileBwdLPTSchedulerILb0ELi128ELb1EEEEEEEEEvNT_6ParamsE$_ZN4cute8smem_ptrIPN7cutlass10bfloat16_tEECI1NS_12iter_adaptorIS3_S4_EEES3_) ;  /* 0xffff594000007944 */ /* 0x022fea0003c3ffff */
[----:B-1----:R1:W5:Y:S01]  /*15700*/  LDL.64 R2, [R1+0x758] ;  /* 0x0007580001027983 */ /* 0x0023620000100a00 */
[----:B------:R-:W-:-:S03]  /*15710*/  MOV R6, 0x15730 ;  /* 0x0001573000067802 */ /* 0x000fc60000000f00 */
[----:B-1---5:R-:W-:Y:S05]  /*15720*/  CALL.REL.NOINC `($_ZN7cutlass13device_kernelIN5flash19enable_sm80_to_sm89INS1_16FlashAttnBwdSm80INS1_25CollectiveMainloopBwdSm80ILi2ELi2EN4cute5tupleIJNS5_1CILi128EEES8_NS7_ILi64EEEEEENS_10bfloat16_tEfNS_4arch4Sm80ELb1ELb0ELb1ELb0ELb1ELb0ELb0ELb0ELi2ELi4ELi4ELi4ELb0EEENS1_24CollectiveEpilogueBwdGQAISA_fSD_Li256ELb0ELb1EEENS1_25SingleTileBwdLPTSchedulerILb0ELi128ELb1EEEEEEEEEvNT_6ParamsE$_ZN4cute3eso3ESOILb1ELb0EJNS_6LayoutINS_5tupleIJNS3_IJNS_1CILi8EEENS4_ILi1EEEEEENS4_ILi4EEEEEENS3_IJNS3_IJS6_NS4_ILi0EEEEEENS4_ILi2048EEEEEEEENS_10ViewEngineINS_8smem_ptrIPN7cutlass10bfloat16_tEEEEEEEC2ERKSE_RKSL_) ;  /* 0xffff4b8000007944 */ /* 0x022fea0003c3ffff */
[----:B-1----:R1:W5:Y:S01]  /*15730*/  LDL.64 R4, [R1+0x758] ;  /* 0x0007580001047983 */ /* 0x0023620000100a00 */
[----:B------:R-:W-:Y:S01]  /*15740*/  IMAD.MOV.U32 R6, RZ, RZ, R48 ;  /* 0x000000ffff067224 */ /* 0x000fe200078e0030 */
[----:B------:R-:W-:Y:S02]  /*15750*/  MOV R9, R49 ;  /* 0x0000003100097202 */ /* 0x000fe40000000f00 */
[----:B------:R-:W-:Y:S02]  /*15760*/  MOV R8, 0x15780 ;  /* 0x0001578000087802 */ /* 0x000fe40000000f00 */
[----:B-1---5:R-:W-:Y:S05]  /*15770*/  CALL.REL.NOINC `($_ZN7cutlass13device_kernelIN5flash19enable_sm80_to_sm89INS1_16FlashAttnBwdSm80INS1_25CollectiveMainloopBwdSm80ILi2ELi2EN4cute5tupleIJNS5_1CILi128EEES8_NS7_ILi64EEEEEENS_10bfloat16_tEfNS_4arch4Sm80ELb1ELb0ELb1ELb0ELb1ELb0ELb0ELb0ELi2ELi4ELi4ELi4ELb0EEENS1_24CollectiveEpilogueBwdGQAISA_fSD_Li256ELb0ELb1EEENS1_25SingleTileBwdLPTSchedulerILb0ELi128ELb1EEEEEEEEEvNT_6ParamsE$_ZN4cute3eso3ESOILb1ELb0EJNS_6LayoutINS_5tupleIJNS3_IJNS_1CILi8EEENS4_ILi1EEEEEENS4_ILi4EEEEEENS3_IJNS3_IJS6_NS4_ILi0EEEEEES5_EEEEENS_10ViewEngineIPN7cutlass10bfloat16_tEEEEEC2ERKSD_RKSI_) ;  /* 0xffff4bb000007944 */ /* 0x022fea0003c3ffff */
[----:B------:R2:W5:Y:S01]  /*15780*/  LDL.64 R2, [R1+0x758] ;  /* 0x0007580001027983 */ /* 0x0005620000100a00 */
[----:B-1----:R-:W-:Y:S02]  /*15790*/  MOV R7, R5 ;  /* 0x0000000500077202 */ /* 0x002fe40000000f00 */
[----:B------:R-:W-:Y:S02]  /*157a0*/  MOV R6, 0x157c0 ;  /* 0x000157c000067802 */ /* 0x000fe40000000f00 */
[----:B--2--5:R-:W-:Y:S05]  /*157b0*/  CALL.REL.NOINC `($_ZN7cutlass13device_kernelIN5flash19enable_sm80_to_sm89INS1_16FlashAttnBwdSm80INS1_25CollectiveMainloopBwdSm80ILi2ELi2EN4cute5tupleIJNS5_1CILi128EEES8_NS7_ILi64EEEEEENS_10bfloat16_tEfNS_4arch4Sm80ELb1ELb0ELb1ELb0ELb1ELb0ELb0ELb0ELi2ELi4ELi4ELi4ELb0EEENS1_24CollectiveEpilogueBwdGQAISA_fSD_Li256ELb0ELb1EEENS1_25SingleTileBwdLPTSchedulerILb0ELi128ELb1EEEEEEEEEvNT_6ParamsE$_ZN4cute3eso3ESOILb1ELb0EJNS_6LayoutINS_5tupleIJNS3_IJNS_1CILi8EEENS4_ILi1EEEEEENS3_IJNS4_ILi4EEEEEEEEENS3_IJNS3_IJS6_NS4_ILi0EEEEEENS3_IJNS4_ILi2048EEEEEEEEEEENS_10ViewEngineINS_8smem_ptrIPN7cutlass10bfloat16_tEEEEEEEC2ERKSG_RKSN_) ;  /* 0xffff472000007944 */ /* 0x024fea0003c3ffff */
[----:B------:R2:W5:Y:S01]  /*157c0*/  LDL.64 R6, [R1+0x758] ;  /* 0x0007580001067983 */ /* 0x0005620000100a00 */
[----:B-1----:R-:W-:Y:S02]  /*157d0*/  MOV R5, R3 ;  /* 0x0000000300057202 */ /* 0x002fe40000000f00 */
[----:B------:R-:W-:-:S02]  /*157e0*/  MOV R4, 0x15800 ;  /* 0x0001580000047802 */ /* 0x000fc40000000f00 */
[----:B--2--5:R-:W-:Y:S05]  /*157f0*/  CALL.REL.NOINC `($_ZN7cutlass13device_kernelIN5flash19enable_sm80_to_sm89INS1_16FlashAttnBwdSm80INS1_25CollectiveMainloopBwdSm80ILi2ELi2EN4cute5tupleIJNS5_1CILi128EEES8_NS7_ILi64EEEEEENS_10bfloat16_tEfNS_4arch4Sm80ELb1ELb0ELb1ELb0ELb1ELb0ELb0ELb0ELi2ELi4ELi4ELi4ELb0EEENS1_24CollectiveEpilogueBwdGQAISA_fSD_Li256ELb0ELb1EEENS1_25SingleTileBwdLPTSchedulerILb0ELi128ELb1EEEEEEEEEvNT_6ParamsE$_ZN4cute3eso3ESOILb1ELb0EJNS_6LayoutINS_5tupleIJNS3_IJNS_1CILi8EEENS4_ILi1EEEEEENS3_IJNS4_ILi4EEEEEEEEENS3_IJNS3_IJS6_NS4_ILi0EEEEEENS3_IJS5_EEEEEEEENS_10ViewEngineIPN7cutlass10bfloat16_tEEEEEC2ERKSF_RKSK_) ;  /* 0xffff474000007944 */ /* 0x024fea0003c3ffff */
[----:B-1----:R1:W5:Y:S01]  /*15800*/  LDL.64 R2, [R1+0x758] ;  /* 0x0007580001027983 */ /* 0x0023620000100a00 */
[----:B------:R-:W-:-:S03]  /*15810*/  MOV R8, 0x15830 ;  /* 0x0001583000087802 */ /* 0x000fc60000000f00 */
[----:B-1---5:R-:W-:Y:S05]  /*15820*/  CALL.REL.NOINC `($_ZN7cutlass13device_kernelIN5flash19enable_sm80_to_sm89INS1_16FlashAttnBwdSm80INS1_25CollectiveMainloopBwdSm80ILi2ELi2EN4cute5tupleIJNS5_1CILi128EEES8_NS7_ILi64EEEEEENS_10bfloat16_tEfNS_4arch4Sm80ELb1ELb0ELb1ELb0ELb1ELb0ELb0ELb0ELi2ELi4ELi4ELi4ELb0EEENS1_24CollectiveEpilogueBwdGQAISA_fSD_Li256ELb0ELb1EEENS1_25SingleTileBwdLPTSchedulerILb0ELi128ELb1EEEEEEEEEvNT_6ParamsE$_ZN4cute3eso3ESOILb1ELb0EJNS_6LayoutINS_5tupleIJNS3_IJNS3_IJNS_1CILi8EEENS4_ILi1EEEEEES6_EEENS3_IJNS3_IJS6_S6_EEENS4_ILi4EEEEEEEEENS3_IJNS3_IJNS3_IJS6_NS4_ILi0EEEEEESD_EEENS3_IJNS3_IJSD_SD_EEES5_EEEEEEEENS_10ViewEngineIPN7cutlass10bfloat16_tEEEEEC2ERKSJ_RKSO_) ;  /* 0xffff389000007944 */ /* 0x022fea0003c3ffff */
[----:B-1----:R1:W5:Y:S01]  /*15830*/  LDL.64 R4, [R1+0x758] ;  /* 0x0007580001047983 */ /* 0x0023620000100a00 */
[----:B------:R-:W-:-:S03]  /*15840*/  MOV R8, 0x15860 ;  /* 0x0001586000087802 */ /* 0x000fc60000000f00 */
[----:B-1---5:R-:W-:Y:S05]  /*15850*/  CALL.REL.NOINC `($_ZN7cutlass13device_kernelIN5flash19enable_sm80_to_sm89INS1_16FlashAttnBwdSm80INS1_25CollectiveMainloopBwdSm80ILi2ELi2EN4cute5tupleIJNS5_1CILi128EEES8_NS7_ILi64EEEEEENS_10bfloat16_tEfNS_4arch4Sm80ELb1ELb0ELb1ELb0ELb1ELb0ELb0ELb0ELi2ELi4ELi4ELi4ELb0EEENS1_24CollectiveEpilogueBwdGQAISA_fSD_Li256ELb0ELb1EEENS1_25SingleTileBwdLPTSchedulerILb0ELi128ELb1EEEEEEEEEvNT_6ParamsE$_ZN4cute3eso3ESOILb1ELb0EJNS_6LayoutINS_5tupleIJNS3_IJNS3_IJNS_1CILi8EEENS4_ILi1EEEEEES6_EEENS3_IJNS3_IJS6_S6_EEENS4_ILi4EEEEEEEEENS3_IJNS3_IJNS3_IJS6_NS4_ILi0EEEEEESD_EEENS3_IJNS3_IJSD_SD_EEENS4_ILi2048EEEEEEEEEEENS_10ViewEngineINS_8smem_ptrIPN7cutlass10bfloat16_tEEEEEEEC2ERKSK_RKSR_) ;  /* 0xffff382000007944 */ /* 0x022fea0003c3ffff */
[----:B-1----:R1:W5:Y:S01]  /*15860*/  LDL.64 R2, [R1+0x758] ;  /* 0x0007580001027983 */ /* 0x0023620000100a00 */
[----:B------:R-:W-:Y:S01]  /*15870*/  IMAD.MOV.U32 R6, RZ, RZ, R4 ;  /* 0x000000ffff067224 */ /* 0x000fe200078e0004 */
[----:B------:R-:W-:-:S02]  /*15880*/  MOV R9, R5 ;  /* 0x0000000500097202 */ /* 0x000fc40000000f00 */
[----:B------:R-:W-:Y:S02]  /*15890*/  MOV R8, 0x158b0 ;  /* 0x000158b000087802 */ /* 0x000fe40000000f00 */
[----:B-1---5:R-:W-:Y:S05]  /*158a0*/  CALL.REL.NOINC `($_ZN7cutlass13device_kernelIN5flash19enable_sm80_to_sm89INS1_16FlashAttnBwdSm80INS1_25CollectiveMainloopBwdSm80ILi2ELi2EN4cute5tupleIJNS5_1CILi128EEES8_NS7_ILi64EEEEEENS_10bfloat16_tEfNS_4arch4Sm80ELb1ELb0ELb1ELb0ELb1ELb0ELb0ELb0ELi2ELi4ELi4ELi4ELb0EEENS1_24CollectiveEpilogueBwdGQAISA_fSD_Li256ELb0ELb1EEENS1_25SingleTileBwdLPTSchedulerILb0ELi128ELb1EEEEEEEEEvNT_6ParamsE$_ZN4cute3eso3ESOILb1ELb0EJNS_6LayoutINS_5tupleIJNS3_IJNS_1CILi8EEENS4_ILi1EEEEEENS4_ILi4EEEEEENS3_IJNS3_IJS6_NS4_ILi0EEEEEES5_EEEEENS_10ViewEngineIPN7cutlass10bfloat16_tEEEEEC2ERKSD_RKSI_) ;  /* 0xffff4a8000007944 */ /* 0x022fea0003c3ffff */
[----:B------:R2:W5:Y:S01]  /*158b0*/  LDL.64 R58, [R1+0x758] ;  /* 0x00075800013a7983 */ /* 0x0005620000100a00 */
[----:B------:R-:W-:Y:S02]  /*158c0*/  MOV R9, R23 ;  /* 0x0000001700097202 */ /* 0x000fe40000000f00 */
[----:B------:R-:W-:Y:S02]  /*158d0*/  MOV R8, 0x158f0 ;  /* 0x000158f000087802 */ /* 0x000fe40000000f00 */
[----:B-12--5:R-:W-:Y:S05]  /*158e0*/  CALL.REL.NOINC `($_ZN7cutlass13device_kernelIN5flash19enable_sm80_to_sm89INS1_16FlashAttnBwdSm80INS1_25CollectiveMainloopBwdSm80ILi2ELi2EN4cute5tupleIJNS5_1CILi128EEES8_NS7_ILi64EEEEEENS_10bfloat16_tEfNS_4arch4Sm80ELb1ELb0ELb1ELb0ELb1ELb0ELb0ELb0ELi2ELi4ELi4ELi4ELb0EEENS1_24CollectiveEpilogueBwdGQAISA_fSD_Li256ELb0ELb1EEENS1_25SingleTileBwdLPTSchedulerILb0ELi128ELb1EEEEEEEEEvNT_6ParamsE$_ZN4cute8smem_ptrIPN7cutlass10bfloat16_tEECI1NS_12iter_adaptorIS3_S4_EEES3_) ;  /* 0xffff575000007944 */ /* 0x026fea0003c3ffff */
[----:B-1----:R1:W5:Y:S01]  /*158f0*/  LDL.64 R2, [R1+0x758] ;  /* 0x0007580001027983 */ /* 0x0023620000100a00 */
[----:B------:R-:W-:-:S03]  /*15900*/  MOV R6, 0x15920 ;  /* 0x0001592000067802 */ /* 0x000fc60000000f00 */
[----:B-1---5:R-:W-:Y:S05]  /*15910*/  CALL.REL.NOINC `($_ZN7cutlass13device_kernelIN5flash19enable_sm80_to_sm89INS1_16FlashAttnBwdSm80INS1_25CollectiveMainloopBwdSm80ILi2ELi2EN4cute5tupleIJNS5_1CILi128EEES8_NS7_ILi64EEEEEENS_10bfloat16_tEfNS_4arch4Sm80ELb1ELb0ELb1ELb0ELb1ELb0ELb0ELb0ELi2ELi4ELi4ELi4ELb0EEENS1_24CollectiveEpilogueBwdGQAISA_fSD_Li256ELb0ELb1EEENS1_25SingleTileBwdLPTSchedulerILb0ELi128ELb1EEEEEEEEEvNT_6ParamsE$_ZN4cute3eso3ESOILb1ELb0EJNS_6LayoutINS_5tupleIJNS3_IJNS_1CILi8EEENS4_ILi1EEEEEENS4_ILi4EEEEEENS3_IJNS3_IJS6_NS4_ILi0EEEEEENS4_ILi2048EEEEEEEENS_10ViewEngineINS_8smem_ptrIPN7cutlass10bfloat16_tEEEEEEEC2ERKSE_RKSL_) ;  /* 0xffff499000007944 */ /* 0x022fea0003c3ffff */
        /* <DEDUP_REMOVED lines=252> */
[----:B-1----:R-:W-:Y:S05]  /*168e0*/  CALL.REL.NOINC `($_ZN7cutlass13device_kernelIN5flash19enable_sm80_to_sm89INS1_16FlashAttnBwdSm80INS1_25CollectiveMainloopBwdSm80ILi2ELi2EN4cute5tupleIJNS5_1CILi128EEES8_NS7_ILi64EEEEEENS_10bfloat16_tEfNS_4arch4Sm80ELb1ELb0ELb1ELb0ELb1ELb0ELb0ELb0ELi2ELi4ELi4ELi4ELb0EEENS1_24CollectiveEpilogueBwdGQAISA_fSD_Li256ELb0ELb1EEENS1_25SingleTileBwdLPTSchedulerILb0ELi128ELb1EEEEEEEEEvNT_6ParamsE$_ZN4cute3eso3ESOILb1ELb0EJNS_10UnderscoreES2_iEEC2ERKS2_S5_RKi) ;  /* 0xffff0b5000007944 */ /* 0x002fea0003c3ffff */
        /* <DEDUP_REMOVED lines=9> */
[----:B------:R-:W-:Y:S05]  /*16980*/  CALL.REL.NOINC `($_ZN7cutlass13device_kernelIN5flash19enable_sm80_to_sm89INS1_16FlashAttnBwdSm80INS1_25CollectiveMainloopBwdSm80ILi2ELi2EN4cute5tupleIJNS5_1CILi128EEES8_NS7_ILi64EEEEEENS_10bfloat16_tEfNS_4arch4Sm80ELb1ELb0ELb1ELb0ELb1ELb0ELb0ELb0ELi2ELi4ELi4ELi4ELb0EEENS1_24CollectiveEpilogueBwdGQAISA_fSD_Li256ELb0ELb1EEENS1_25SingleTileBwdLPTSchedulerILb0ELi128ELb1EEEEEEEEEvNT_6ParamsE$_ZN4cute3eso3ESOILb1ELb0EJNS_6LayoutINS_5tupleIJNS3_IJNS_1CILi8EEENS4_ILi1EEEEEENS4_ILi2EEEEEENS3_IJNS3_IJS6_NS4_ILi0EEEEEENS4_ILi4096EEEEEEEEiEEC2ERKSE_RKi) ;  /* 0xffff365000007944 */ /* 0x000fea0003c3ffff */
        /* <DEDUP_REMOVED lines=8> */
[----:B-1---5:R-:W-:Y:S05]  /*16a10*/  CALL.REL.NOINC `($_ZN7cutlass13device_kernelIN5flash19enable_sm80_to_sm89INS1_16FlashAttnBwdSm80INS1_25CollectiveMainloopBwdSm80ILi2ELi2EN4cute5tupleIJNS5_1CILi128EEES8_NS7_ILi64EEEEEENS_10bfloat16_tEfNS_4arch4Sm80ELb1ELb0ELb1ELb0ELb1ELb0ELb0ELb0ELi2ELi4ELi4ELi4ELb0EEENS1_24CollectiveEpilogueBwdGQAISA_fSD_Li256ELb0ELb1EEENS1_25SingleTileBwdLPTSchedulerILb0ELi128ELb1EEEEEEEEEvNT_6ParamsE$_ZN4cute3eso3ESOILb1ELb0EJNS_6LayoutINS_5tupleIJNS3_IJNS_1CILi8EEENS4_ILi1EEEEEENS4_ILi2EEEEEENS3_IJNS3_IJS6_NS4_ILi0EEEEEENS4_ILi4096EEEEEEEENS_10ViewEngineINS_8smem_ptrIPN7cutlass10bfloat16_tEEEEEEEC2ERKSE_RKSL_) ;  /* 0xffff358000007944 */ /* 0x022fea0003c3ffff */
[----:B-1----:R1:W5:Y:S01]  /*16a20*/  LDL.64 R4, [R1+0x758] ;  /* 0x0007580001047983 */ /* 0x0023620000100a00 */
[----:B------:R-:W-:Y:S01]  /*16a30*/  IMAD.MOV.U32 R81, RZ, RZ, R23 ;  /* 0x000000ffff517224 */ /* 0x000fe200078e0017 */
[----:B------:R-:W-:Y:S02]  /*16a40*/  MOV R3, 0x1 ;  /* 0x0000000100037802 */ /* 0x000fe40000000f00 */
[----:B------:R-:W-:-:S02]  /*16a50*/  MOV R8, 0x16a70 ;  /* 0x00016a7000087802 */ /* 0x000fc40000000f00 */
[----:B-1---5:R-:W-:Y:S05]  /*16a60*/  CALL.REL.NOINC `($_ZN7cutlass13device_kernelIN5flash19enable_sm80_to_sm89INS1_16FlashAttnBwdSm80INS1_25CollectiveMainloopBwdSm80ILi2ELi2EN4cute5tupleIJNS5_1CILi128EEES8_NS7_ILi64EEEEEENS_10bfloat16_tEfNS_4arch4Sm80ELb1ELb0ELb1ELb0ELb1ELb0ELb0ELb0ELi2ELi4ELi4ELi4ELb0EEENS1_24CollectiveEpilogueBwdGQAISA_fSD_Li256ELb0ELb1EEENS1_25SingleTileBwdLPTSchedulerILb0ELi128ELb1EEEEEEEEEvNT_6ParamsE$_ZN4cute3eso3ESOILb1ELb0EJNS_10UnderscoreES2_iEEC2ERKS2_S5_RKi) ;  /* 0xffff09d000007944 */ /* 0x022fea0003c3ffff */
[----:B-1----:R-:W2:Y:S01]  /*16a70*/  LDL R3, [R1+0x758] ;  /* 0x0007580001037983 */ /* 0x002ea20000100800 */
[----:B------:R-:W-:Y:S01]  /*16a80*/  IMAD.MOV.U32 R2, RZ, RZ, R23 ;  /* 0x000000ffff027224 */ /* 0x000fe200078e0017 */
[----:B------:R-:W-:-:S02]  /*16a90*/  MOV R6, 0x16ac0 ;  /* 0x00016ac000067802 */ /* 0x000fc40000000f00 */
[----:B--2---:R-:W-:Y:S02]  /*16aa0*/  SHF.L.U32 R3, R3, 0x4, RZ ;  /* 0x0000000403037819 */ /* 0x004fe400000006ff */
[----:B------:R-:W-:Y:S05]  /*16ab0*/  CALL.REL.NOINC `($_ZN7cutlass13device_kernelIN5flash19enable_sm80_to_sm89INS1_16FlashAttnBwdSm80INS1_25CollectiveMainloopBwdSm80ILi2ELi2EN4cute5tupleIJNS5_1CILi128EEES8_NS7_ILi64EEEEEENS_10bfloat16_tEfNS_4arch4Sm80ELb1ELb0ELb1ELb0ELb1ELb0ELb0ELb0ELi2ELi4ELi4ELi4ELb0EEENS1_24CollectiveEpilogueBwdGQAISA_fSD_Li256ELb0ELb1EEENS1_25SingleTileBwdLPTSchedulerILb0ELi128ELb1EEEEEEEEEvNT_6ParamsE$_ZN4cute3eso3ESOILb1ELb0EJNS_6LayoutINS_5tupleIJNS3_IJNS_1CILi8EEENS4_ILi1EEEEEENS4_ILi2EEEEEENS3_IJNS3_IJS6_NS4_ILi0EEEEEES5_EEEEEiEEC2ERKSD_RKi) ;  /* 0xffff36d000007944 */ /* 0x000fea0003c3ffff */
[----:B-1----:R-:W2:Y:S01]  /*16ac0*/  LDL R3, [R1+0x758] ;  /* 0x0007580001037983 */ /* 0x002ea20000100800 */
[----:B------:R-:W-:Y:S02]  /*16ad0*/  MOV R67, R23 ;  /* 0x0000001700437202 */ /* 0x000fe40000000f00 */
[----:B------:R-:W-:Y:S01]  /*16ae0*/  MOV R8, 0x16b20 ;  /* 0x00016b2000087802 */ /* 0x000fe20000000f00 */
[----:B--2---:R-:W-:-:S05]  /*16af0*/  IMAD.WIDE R6, R3, 0x2, R50 ;  /* 0x0000000203067825 */ /* 0x004fca00078e0232 */
[----:B------:R-:W-:Y:S02]  /*16b00*/  MOV R9, R7 ;  /* 0x0000000700097202 */ /* 0x000fe40000000f00 */
[----:B------:R-:W-:Y:S05]  /*16b10*/  CALL.REL.NOINC `($_ZN7cutlass13device_kernelIN5flash19enable_sm80_to_sm89INS1_16FlashAttnBwdSm80INS1_25CollectiveMainloopBwdSm80ILi2ELi2EN4cute5tupleIJNS5_1CILi128EEES8_NS7_ILi64EEEEEENS_10bfloat16_tEfNS_4arch4Sm80ELb1ELb0ELb1ELb0ELb1ELb0ELb0ELb0ELi2ELi4ELi4ELi4ELb0EEENS1_24CollectiveEpilogueBwdGQAISA_fSD_Li256ELb0ELb1EEENS1_25SingleTileBwdLPTSchedulerILb0ELi128ELb1EEEEEEEEEvNT_6ParamsE$_ZN4cute3eso3ESOILb1ELb0EJNS_6LayoutINS_5tupleIJNS3_IJNS_1CILi8EEENS4_ILi1EEEEEENS4_ILi2EEEEEENS3_IJNS3_IJS6_NS4_ILi0EEEEEES5_EEEEENS_10ViewEngineIPN7cutlass10bfloat16_tEEEEEC2ERKSD_RKSI_) ;  /* 0xffff361000007944 */ /* 0x000fea0003c3ffff */
[----:B------:R2:W5:Y:S01]  /*16b20*/  LDL.64 R2, [R1+0x758] ;  /* 0x0007580001027983 */ /* 0x0005620000100a00 */
[----:B-1----:R-:W-:Y:S01]  /*16b30*/  IMAD.MOV.U32 R7, RZ, RZ, R5 ;  /* 0x000000ffff077224 */ /* 0x002fe200078e0005 */
[----:B------:R-:W-:Y:S02]  /*16b40*/  MOV R67, R23 ;  /* 0x0000001700437202 */ /* 0x000fe40000000f00 */
        /* <DEDUP_REMOVED lines=9> */
[----:B------:R-:W-:-:S02]  /*16be0*/  MOV R8, 0x16c00 ;  /* 0x00016c0000087802 */ /* 0x000fc40000000f00 */
[----:B-1---5:R-:W-:Y:S05]  /*16bf0*/  CALL.REL.NOINC `($_ZN7cutlass13device_kernelIN5flash19enable_sm80_to_sm89INS1_16FlashAttnBwdSm80INS1_25CollectiveMainloopBwdSm80ILi2ELi2EN4cute5tupleIJNS5_1CILi128EEES8_NS7_ILi64EEEEEENS_10bfloat16_tEfNS_4arch4Sm80ELb1ELb0ELb1ELb0ELb1ELb0ELb0ELb0ELi2ELi4ELi4ELi4ELb0EEENS1_24CollectiveEpilogueBwdGQAISA_fSD_Li256ELb0ELb1EEENS1_25SingleTileBwdLPTSchedulerILb0ELi128ELb1EEEEEEEEEvNT_6ParamsE$_ZN4cute3eso3ESOILb1ELb0EJNS_6LayoutINS_5tupleIJNS3_IJNS3_IJNS_1CILi8EEENS4_ILi1EEEEEES6_EEENS3_IJNS3_IJS6_S6_EEENS4_ILi2EEEEEEEEENS3_IJNS3_IJNS3_IJS6_NS4_ILi0EEEEEESD_EEENS3_IJNS3_IJSD_SD_EEES5_EEEEEEEENS_10ViewEngineIPN7cutlass10bfloat16_tEEEEEC2ERKSJ_RKSO_) ;  /* 0xffff244000007944 */ /* 0x022fea0003c3ffff */
[----:B-1----:R1:W5:Y:S01]  /*16c00*/  LDL.64 R4, [R1+0x758] ;  /* 0x0007580001047983 */ /* 0x0023620000100a00 */
[----:B------:R-:W-:-:S02]  /*16c10*/  MOV R67, R23 ;  /* 0x0000001700437202 */ /* 0x000fc40000000f00 */
[----:B------:R-:W-:Y:S02]  /*16c20*/  MOV R8, 0x16c40 ;  /* 0x00016c4000087802 */ /* 0x000fe40000000f00 */
[----:B-1---5:R-:W-:Y:S05]  /*16c30*/  CALL.REL.NOINC `($_ZN7cutlass13device_kernelIN5flash19enable_sm80_to_sm89INS1_16FlashAttnBwdSm80INS1_25CollectiveMainloopBwdSm80ILi2ELi2EN4cute5tupleIJNS5_1CILi128EEES8_NS7_ILi64EEEEEENS_10bfloat16_tEfNS_4arch4Sm80ELb1ELb0ELb1ELb0ELb1ELb0ELb0ELb0ELi2ELi4ELi4ELi4ELb0EEENS1_24CollectiveEpilogueBwdGQAISA_fSD_Li256ELb0ELb1EEENS1_25SingleTileBwdLPTSchedulerILb0ELi128ELb1EEEEEEEEEvNT_6ParamsE$_ZN4cute3eso3ESOILb1ELb0EJNS_6LayoutINS_5tupleIJNS3_IJNS3_IJNS_1CILi8EEENS4_ILi1EEEEEES6_EEENS3_IJNS3_IJS6_S6_EEENS4_ILi2EEEEEEEEENS3_IJNS3_IJNS3_IJS6_NS4_ILi0EEEEEESD_EEENS3_IJNS3_IJSD_SD_EEENS4_ILi4096EEEEEEEEEEENS_10ViewEngineINS_8smem_ptrIPN7cutlass10bfloat16_tEEEEEEEC2ERKSK_RKSR_) ;  /* 0xffff232000007944 */ /* 0x022fea0003c3ffff */
[----:B-1----:R1:W5:Y:S01]  /*16c40*/  LDL.64 R2, [R1+0x758] ;  /* 0x0007580001027983 */ /* 0x0023620000100a00 */
[----:B------:R-:W-:Y:S01]  /*16c50*/  IMAD.MOV.U32 R6, RZ, RZ, R4 ;  /* 0x000000ffff067224 */ /* 0x000fe200078e0004 */
[----:B------:R-:W-:Y:S01]  /*16c60*/  MOV R9, R5 ;  /* 0x0000000500097202 */ /* 0x000fe20000000f00 */
[----:B------:R-:W-:Y:S01]  /*16c70*/  IMAD.MOV.U32 R67, RZ, RZ, R23 ;  /* 0x000000ffff437224 */ /* 0x000fe200078e0017 */
[----:B------:R-:W-:Y:S02]  /*16c80*/  MOV R8, 0x16ca0 ;  /* 0x00016ca000087802 */ /* 0x000fe40000000f00 */
[----:B-1---5:R-:W-:Y:S05]  /*16c90*/  CALL.REL.NOINC `($_ZN7cutlass13device_kernelIN5flash19enable_sm80_to_sm89INS1_16FlashAttnBwdSm80INS1_25CollectiveMainloopBwdSm80ILi2ELi2EN4cute5tupleIJNS5_1CILi128EEES8_NS7_ILi64EEEEEENS_10bfloat16_tEfNS_4arch4Sm80ELb1ELb0ELb1ELb0ELb1ELb0ELb0ELb0ELi2ELi4ELi4ELi4ELb0EEENS1_24CollectiveEpilogueBwdGQAISA_fSD_Li256ELb0ELb1EEENS1_25SingleTileBwdLPTSchedulerILb0ELi128ELb1EEEEEEEEEvNT_6ParamsE$_ZN4cute3eso3ESOILb1ELb0EJNS_6LayoutINS_5tupleIJNS3_IJNS_1CILi8EEENS4_ILi1EEEEEENS4_ILi2EEEEEENS3_IJNS3_IJS6_NS4_ILi0EEEEEES5_EEEEENS_10ViewEngineIPN7cutlass10bfloat16_tEEEEEC2ERKSD_RKSI_) ;  /* 0xffff349000007944 */ /* 0x022fea0003c3ffff */
[----:B------:R2:W5:Y:S01]  /*16ca0*/  LDL.64 R58, [R1+0x758] ;  /* 0x00075800013a7983 */ /* 0x0005620000100a00 */
[----:B------:R-:W-:Y:S02]  /*16cb0*/  MOV R9, R23 ;  /* 0x0000001700097202 */ /* 0x000fe40000000f00 */
[----:B------:R-:W-:Y:S02]  /*16cc0*/  MOV R8, 0x16ce0 ;  /* 0x00016ce000087802 */ /* 0x000fe40000000f00 */
[----:B-12--5:R-:W-:Y:S05]  /*16cd0*/  CALL.REL.NOINC `($_ZN7cutlass13device_kernelIN5flash19enable_sm80_to_sm89INS1_16FlashAttnBwdSm80INS1_25CollectiveMainloopBwdSm80ILi2ELi2EN4cute5tupleIJNS5_1CILi128EEES8_NS7_ILi64EEEEEENS_10bfloat16_tEfNS_4arch4Sm80ELb1ELb0ELb1ELb0ELb1ELb0ELb0ELb0ELi2ELi4ELi4ELi4ELb0EEENS1_24CollectiveEpilogueBwdGQAISA_fSD_Li256ELb0ELb1EEENS1_25SingleTileBwdLPTSchedulerILb0ELi128ELb1EEEEEEEEEvNT_6ParamsE$_ZN4cute8smem_ptrIPN7cutlass10bfloat16_tEECI1NS_12iter_adaptorIS3_S4_EEES3_) ;  /* 0xffff436000007944 */ /* 0x026fea0003c3ffff */
[----:B-1----:R1:W5:Y:S01]  /*16ce0*/  LDL.64 R2, [R1+0x758] ;  /* 0x0007580001027983 */ /* 0x0023620000100a00 */
[----:B------:R-:W-:Y:S02]  /*16cf0*/  MOV R67, R23 ;  /* 0x0000001700437202 */ /* 0x000fe40000000f00 */
[----:B------:R-:W-:-:S02]  /*16d00*/  MOV R6, 0x16d20 ;  /* 0x00016d2000067802 */ /* 0x000fc40000000f00 */
[----:B-1---5:R-:W-:Y:S05]  /*16d10*/  CALL.REL.NOINC `($_ZN7cutlass13device_kernelIN5flash19enable_sm80_to_sm89INS1_16FlashAttnBwdSm80INS1_25CollectiveMainloopBwdSm80ILi2ELi2EN4cute5tupleIJNS5_1CILi128EEES8_NS7_ILi64EEEEEENS_10bfloat16_tEfNS_4arch4Sm80ELb1ELb0ELb1ELb0ELb1ELb0ELb0ELb0ELi2ELi4ELi4ELi4ELb0EEENS1_24CollectiveEpilogueBwdGQAISA_fSD_Li256ELb0ELb1EEENS1_25SingleTileBwdLPTSchedulerILb0ELi128ELb1EEEEEEEEEvNT_6ParamsE$_ZN4cute3eso3ESOILb1ELb0EJNS_6LayoutINS_5tupleIJNS3_IJNS_1CILi8EEENS4_ILi1EEEEEENS4_ILi2EEEEEENS3_IJNS3_IJS6_NS4_ILi0EEEEEENS4_ILi4096EEEEEEEENS_10ViewEngineINS_8smem_ptrIPN7cutlass10bfloat16_tEEEEEEEC2ERKSE_RKSL_) ;  /* 0xffff328000007944 */ /* 0x022fea0003c3ffff */
[----:B------:R2:W5:Y:S01]  /*16d20*/  LDL.64 R60, [R1+0x758] ;  /* 0x00075800013c7983 */ /* 0x0005620000100a00 */
[----:B-1----:R-:W-:Y:S01]  /*16d30*/  IMAD.MOV.U32 R2, RZ, RZ, R23 ;  /* 0x000000ffff027224 */ /* 0x002fe200078e0017 */
[----:B------:R-:W-:-:S02]  /*16d40*/  MOV R3, RZ ;  /* 0x000000ff00037202 */ /* 0x000fc40000000f00 */
[----:B------:R-:W-:Y:S02]  /*16d50*/  MOV R10, 0x16d70 ;  /* 0x00016d70000a7802 */ /* 0x000fe40000000f00 */
[----:B--2--5:R-:W-:Y:S05]  /*16d60*/  CALL.REL.NOINC `($_ZN7cutlass13device_kernelIN5flash19enable_sm80_to_sm89INS1_16FlashAttnBwdSm80INS1_25CollectiveMainloopBwdSm80ILi2ELi2EN4cute5tupleIJNS5_1CILi128EEES8_NS7_ILi64EEEEEENS_10bfloat16_tEfNS_4arch4Sm80ELb1ELb0ELb1ELb0ELb1ELb0ELb0ELb0ELi2ELi4ELi4ELi4ELb0EEENS1_24CollectiveEpilogueBwdGQAISA_fSD_Li256ELb0ELb1EEENS1_25SingleTileBwdLPTSchedulerILb0ELi128ELb1EEEEEEEEEvNT_6ParamsE$_ZN4cute3eso3ESOILb1ELb0EJNS_10UnderscoreEiEEC2ERKS2_RKi) ;  /* 0xffff071000007944 */ /* 0x024fea0003c3ffff */
[----:B-1----:R-:W2:Y:S01]  /*16d70*/  LDL R3, [R1+0x758] ;  /* 0x0007580001037983 */ /* 0x002ea20000100800 */
[----:B------:R-:W-:Y:S01]  /*16d80*/  IMAD.MOV.U32 R2, RZ, RZ, R23 ;  /* 0x000000ffff027224 */ /* 0x000fe200078e0017 */
[----:B------:R-:W-:Y:S02]  /*16d90*/  MOV R6, 0x16dc0 ;  /* 0x00016dc000067802 */ /* 0x000fe40000000f00 */
        /* <DEDUP_REMOVED lines=9> */
[----:B------:R-:W-:-:S02]  /*16e30*/  MOV R8, 0x16e50 ;  /* 0x00016e5000087802 */ /* 0x000fc40000000f00 */
[----:B-1---5:R-:W-:Y:S05]  /*16e40*/  CALL.REL.NOINC `($_ZN7cutlass13device_kernelIN5flash19enable_sm80_to_sm89INS1_16FlashAttnBwdSm80INS1_25CollectiveMainloopBwdSm80ILi2ELi2EN4cute5tupleIJNS5_1CILi128EEES8_NS7_ILi64EEEEEENS_10bfloat16_tEfNS_4arch4Sm80ELb1ELb0ELb1ELb0ELb1ELb0ELb0ELb0ELi2ELi4ELi4ELi4ELb0EEENS1_24CollectiveEpilogueBwdGQAISA_fSD_Li256ELb0ELb1EEENS1_25SingleTileBwdLPTSchedulerILb0ELi128ELb1EEEEEEEEEvNT_6ParamsE$_ZN4cute3eso3ESOILb1ELb0EJNS_6LayoutINS_5tupleIJNS3_IJNS_1CILi8EEENS4_ILi1EEEEEEEEENS3_IJNS3_IJS6_NS4_ILi0EEEEEEEEEEENS_10ViewEngineINS_8smem_ptrIPN7cutlass10bfloat16_tEEEEEEEC2ERKSC_RKSJ_) ;  /* 0xffff2e0000007944 */ /* 0x022fea0003c3ffff */
        /* <DEDUP_REMOVED lines=121> */
[----:B------:R-:W-:Y:S05]  /*175e0*/  CALL.REL.NOINC `($_ZN7cutlass13device_kernelIN5flash19enable_sm80_to_sm89INS1_16FlashAttnBwdSm80INS1_25CollectiveMainloopBwdSm80ILi2ELi2EN4cute5tupleIJNS5_1CILi128EEES8_NS7_ILi64EEEEEENS_10bfloat16_tEfNS_4arch4Sm80ELb1ELb0ELb1ELb0ELb1ELb0ELb0ELb0ELi2ELi4ELi4ELi4ELb0EEENS1_24CollectiveEpilogueBwdGQAISA_fSD_Li256ELb0ELb1EEENS1_25SingleTileBwdLPTSchedulerILb0ELi128ELb1EEEEEEEEEvNT_6ParamsE$_ZN4cute3eso3ESOILb1ELb0EJNS_6LayoutINS_5tupleIJNS3_IJNS_1CILi8EEENS4_ILi1EEEEEENS4_ILi4EEEEEENS3_IJNS3_IJS6_NS4_ILi0EEEEEENS4_ILi2048EEEEEEEEiEEC2ERKSE_RKi) ;  /* 0xffff2d0000007944 */ /* 0x000fea0003c3ffff */
[----:B------:R-:W-:Y:S01]  /*175f0*/  ULDC.64 UR4, c[0x0][0x118] ;  /* 0x0000460000047ab9 */ /* 0x000fe20000000a00 */
[----:B-1----:R-:W2:Y:S04]  /*17600*/  LDL R2, [R1+0x758] ;  /* 0x0007580001027983 */ /* 0x002ea80000100800 */
[----:B------:R-:W2:Y:S01]  /*17610*/  LD.E.64 R4, [R52.64+0x8] ;  /* 0x0000080434047980 */ /* 0x000ea2000c101b00 */
[----:B------:R-:W-:Y:S02]  /*17620*/  MOV R9, R23 ;  /* 0x0000001700097202 */ /* 0x000fe40000000f00 */
[----:B------:R-:W-:Y:S01]  /*17630*/  MOV R8, 0x17660 ;  /* 0x0001766000087802 */ /* 0x000fe20000000f00 */
[----:B--2---:R-:W-:-:S04]  /*17640*/  IMAD.WIDE R2, R2, 0x2, R4 ;  /* 0x0000000202027825 */ /* 0x004fc800078e0204 */
[----:B------:R-:W-:Y:S05]  /*17650*/  CALL.REL.NOINC `($_ZN7cutlass13device_kernelIN5flash19enable_sm80_to_sm89INS1_16FlashAttnBwdSm80INS1_25CollectiveMainloopBwdSm80ILi2ELi2EN4cute5tupleIJNS5_1CILi128EEES8_NS7_ILi64EEEEEENS_10bfloat16_tEfNS_4arch4Sm80ELb1ELb0ELb1ELb0ELb1ELb0ELb0ELb0ELi2ELi4ELi4ELi4ELb0EEENS1_24CollectiveEpilogueBwdGQAISA_fSD_Li256ELb0ELb1EEENS1_25SingleTileBwdLPTSchedulerILb0ELi128ELb1EEEEEEEEEvNT_6ParamsE$_ZN4cute8smem_ptrIPN7cutlass10bfloat16_tEECI1NS_12iter_adaptorIS3_S4_EEES3_) ;  /* 0xffff39e000007944 */ /* 0x000fea0003c3ffff */
[----:B-1----:R1:W5:Y:S01]  /*17660*/  LDL.64 R2, [R1+0x758] ;  /* 0x0007580001027983 */ /* 0x0023620000100a00 */
[----:B------:R-:W-:-:S03]  /*17670*/  MOV R6, 0x17690 ;  /* 0x0001769000067802 */ /* 0x000fc60000000f00 */
[----:B-1---5:R-:W-:Y:S05]  /*17680*/  CALL.REL.NOINC `($_ZN7cutlass13device_kernelIN5flash19enable_sm80_to_sm89INS1_16FlashAttnBwdSm80INS1_25CollectiveMainloopBwdSm80ILi2ELi2EN4cute5tupleIJNS5_1CILi128EEES8_NS7_ILi64EEEEEENS_10bfloat16_tEfNS_4arch4Sm80ELb1ELb0ELb1ELb0ELb1ELb0ELb0ELb0ELi2ELi4ELi4ELi4ELb0EEENS1_24CollectiveEpilogueBwdGQAISA_fSD_Li256ELb0ELb1EEENS1_25SingleTileBwdLPTSchedulerILb0ELi128ELb1EEEEEEEEEvNT_6ParamsE$_ZN4cute3eso3ESOILb1ELb0EJNS_6LayoutINS_5tupleIJNS3_IJNS_1CILi8EEENS4_ILi1EEEEEENS4_ILi4EEEEEENS3_IJNS3_IJS6_NS4_ILi0EEEEEENS4_ILi2048EEEEEEEENS_10ViewEngineINS_8smem_ptrIPN7cutlass10bfloat16_tEEEEEEEC2ERKSE_RKSL_) ;  /* 0xffff2c2000007944 */ /* 0x022fea0003c3ffff */
[----:B-1----:R1:W5:Y:S01]  /*17690*/  LDL.64 R4, [R1+0x758] ;  /* 0x0007580001047983 */ /* 0x0023620000100a00 */
[----:B------:R-:W-:Y:S01]  /*176a0*/  IMAD.MOV.U32 R81, RZ, RZ, R23 ;  /* 0x000000ffff517224 */ /* 0x000fe200078e0017 */
[----:B------:R-:W-:-:S02]  /*176b0*/  MOV R3, 0x1 ;  /* 0x0000000100037802 */ /* 0x000fc40000000f00 */
[----:B------:R-:W-:Y:S02]  /*176c0*/  MOV R8, 0x176e0 ;  /* 0x000176e000087802 */ /* 0x000fe40000000f00 */
[----:B-1---5:R-:W-:Y:S05]  /*176d0*/  CALL.REL.NOINC `($_ZN7cutlass13device_kernelIN5flash19enable_sm80_to_sm89INS1_16FlashAttnBwdSm80INS1_25CollectiveMainloopBwdSm80ILi2ELi2EN4cute5tupleIJNS5_1CILi128EEES8_NS7_ILi64EEEEEENS_10bfloat16_tEfNS_4arch4Sm80ELb1ELb0ELb1ELb0ELb1ELb0ELb0ELb0ELi2ELi4ELi4ELi4ELb0EEENS1_24CollectiveEpilogueBwdGQAISA_fSD_Li256ELb0ELb1EEENS1_25SingleTileBwdLPTSchedulerILb0ELi128ELb1EEEEEEEEEvNT_6ParamsE$_ZN4cute3eso3ESOILb1ELb0EJNS_10UnderscoreES2_iEEC2ERKS2_S5_RKi) ;  /* 0xfffefd6000007944 */ /* 0x022fea0003c3ffff */
[----:B-1----:R-:W2:Y:S01]  /*176e0*/  LDL R3, [R1+0x758] ;  /* 0x0007580001037983 */ /* 0x002ea20000100800 */
[----:B------:R-:W-:Y:S02]  /*176f0*/  MOV R6, 0x17720 ;  /* 0x0001772000067802 */ /* 0x000fe40000000f00 */
[----:B--2---:R-:W-:Y:S02]  /*17700*/  SHF.L.U32 R3, R3, 0x5, RZ ;  /* 0x0000000503037819 */ /* 0x004fe400000006ff */
[----:B------:R-:W-:Y:S05]  /*17710*/  CALL.REL.NOINC `($_ZN7cutlass13device_kernelIN5flash19enable_sm80_to_sm89INS1_16FlashAttnBwdSm80INS1_25CollectiveMainloopBwdSm80ILi2ELi2EN4cute5tupleIJNS5_1CILi128EEES8_NS7_ILi64EEEEEENS_10bfloat16_tEfNS_4arch4Sm80ELb1ELb0ELb1ELb0ELb1ELb0ELb0ELb0ELi2ELi4ELi4ELi4ELb0EEENS1_24CollectiveEpilogueBwdGQAISA_fSD_Li256ELb0ELb1EEENS1_25SingleTileBwdLPTSchedulerILb0ELi128ELb1EEEEEEEEEvNT_6ParamsE$_ZN4cute3eso3ESOILb1ELb0EJNS_6LayoutINS_5tupleIJNS3_IJNS_1CILi8EEENS4_ILi1EEEEEENS4_ILi4EEEEEENS3_IJNS3_IJS6_NS4_ILi0EEEEEES5_EEEEEiEEC2ERKSD_RKi) ;  /* 0xffff2c7000007944 */ /* 0x000fea0003c3ffff */
[----:B-1----:R-:W2:Y:S01]  /*17720*/  LDL R3, [R1+0x758] ;  /* 0x0007580001037983 */ /* 0x002ea20000100800 */
[----:B------:R-:W-:Y:S01]  /*17730*/  MOV R8, 0x17770 ;  /* 0x0001777000087802 */ /* 0x000fe20000000f00 */
[----:B--2---:R-:W-:-:S05]  /*17740*/  IMAD.WIDE R6, R3, 0x2, R48 ;  /* 0x0000000203067825 */ /* 0x004fca00078e0230 */
[----:B------:R-:W-:Y:S02]  /*17750*/  MOV R9, R7 ;  /* 0x0000000700097202 */ /* 0x000fe40000000f00 */
[----:B------:R-:W-:Y:S05]  /*17760*/  CALL.REL.NOINC `($_ZN7cutlass13device_kernelIN5flash19enable_sm80_to_sm89INS1_16FlashAttnBwdSm80INS1_25CollectiveMainloopBwdSm80ILi2ELi2EN4cute5tupleIJNS5_1CILi128EEES8_NS7_ILi64EEEEEENS_10bfloat16_tEfNS_4arch4Sm80ELb1ELb0ELb1ELb0ELb1ELb0ELb0ELb0ELi2ELi4ELi4ELi4ELb0EEENS1_24CollectiveEpilogueBwdGQAISA_fSD_Li256ELb0ELb1EEENS1_25SingleTileBwdLPTSchedulerILb0ELi128ELb1EEEEEEEEEvNT_6ParamsE$_ZN4cute3eso3ESOILb1ELb0EJNS_6LayoutINS_5tupleIJNS3_IJNS_1CILi8EEENS4_ILi1EEEEEENS4_ILi4EEEEEENS3_IJNS3_IJS6_NS4_ILi0EEEEEES5_EEEEENS_10ViewEngineIPN7cutlass10bfloat16_tEEEEEC2ERKSD_RKSI_) ;  /* 0xffff2bc000007944 */ /* 0x000fea0003c3ffff */
[----:B------:R2:W5:Y:S01]  /*17770*/  LDL.64 R2, [R1+0x758] ;  /* 0x0007580001027983 */ /* 0x0005620000100a00 */
[----:B-1----:R-:W-:Y:S02]  /*17780*/  MOV R7, R5 ;  /* 0x0000000500077202 */ /* 0x002fe40000000f00 */
[----:B------:R-:W-:Y:S02]  /*17790*/  MOV R6, 0x177b0 ;  /* 0x000177b000067802 */ /* 0x000fe40000000f00 */
[----:B--2--5:R-:W-:Y:S05]  /*177a0*/  CALL.REL.NOINC `($_ZN7cutlass13device_kernelIN5flash19enable_sm80_to_sm89INS1_16FlashAttnBwdSm80INS1_25CollectiveMainloopBwdSm80ILi2ELi2EN4cute5tupleIJNS5_1CILi128EEES8_NS7_ILi64EEEEEENS_10bfloat16_tEfNS_4arch4Sm80ELb1ELb0ELb1ELb0ELb1ELb0ELb0ELb0ELi2ELi4ELi4ELi4ELb0EEENS1_24CollectiveEpilogueBwdGQAISA_fSD_Li256ELb0ELb1EEENS1_25SingleTileBwdLPTSchedulerILb0ELi128ELb1EEEEEEEEEvNT_6ParamsE$_ZN4cute3eso3ESOILb1ELb0EJNS_6LayoutINS_5tupleIJNS3_IJNS_1CILi8EEENS4_ILi1EEEEEENS3_IJNS4_ILi4EEEEEEEEENS3_IJNS3_IJS6_NS4_ILi0EEEEEENS3_IJNS4_ILi2048EEEEEEEEEEENS_10ViewEngineINS_8smem_ptrIPN7cutlass10bfloat16_tEEEEEEEC2ERKSG_RKSN_) ;  /* 0xffff273000007944 */ /* 0x024fea0003c3ffff */
[----:B------:R2:W5:Y:S01]  /*177b0*/  LDL.64 R6, [R1+0x758] ;  /* 0x0007580001067983 */ /* 0x0005620000100a00 */
[----:B-1----:R-:W-:Y:S02]  /*177c0*/  MOV R5, R3 ;  /* 0x0000000300057202 */ /* 0x002fe40000000f00 */
[----:B------:R-:W-:Y:S02]  /*177d0*/  MOV R4, 0x177f0 ;  /* 0x000177f000047802 */ /* 0x000fe40000000f00 */
        /* <DEDUP_REMOVED lines=271> */
[----:B-1----:R-:W-:Y:S05]  /*188d0*/  CALL.REL.NOINC `($_ZN7cutlass13device_kernelIN5flash19enable_sm80_to_sm89INS1_16FlashAttnBwdSm80INS1_25CollectiveMainloopBwdSm80ILi2ELi2EN4cute5tupleIJNS5_1CILi128EEES8_NS7_ILi64EEEEEENS_10bfloat16_tEfNS_4arch4Sm80ELb1ELb0ELb1ELb0ELb1ELb0ELb0ELb0ELi2ELi4ELi4ELi4ELb0EEENS1_24CollectiveEpilogueBwdGQAISA_fSD_Li256ELb0ELb1EEENS1_25SingleTileBwdLPTSchedulerILb0ELi128ELb1EEEEEEEEEvNT_6ParamsE$_ZN4cute3eso3ESOILb1ELb0EJNS_10UnderscoreES2_iEEC2ERKS2_S5_RKi) ;  /* 0xfffeeb6000007944 */ /* 0x002fea0003c3ffff */
        /* <DEDUP_REMOVED lines=9> */
[----:B------:R-:W-:Y:S05]  /*18970*/  CALL.REL.NOINC `($_ZN7cutlass13device_kernelIN5flash19enable_sm80_to_sm89INS1_16FlashAttnBwdSm80INS1_25CollectiveMainloopBwdSm80ILi2ELi2EN4cute5tupleIJNS5_1CILi128EEES8_NS7_ILi64EEEEEENS_10bfloat16_tEfNS_4arch4Sm80ELb1ELb0ELb1ELb0ELb1ELb0ELb0ELb0ELi2ELi4ELi4ELi4ELb0EEENS1_24CollectiveEpilogueBwdGQAISA_fSD_Li256ELb0ELb1EEENS1_25SingleTileBwdLPTSchedulerILb0ELi128ELb1EEEEEEEEEvNT_6ParamsE$_ZN4cute3eso3ESOILb1ELb0EJNS_6LayoutINS_5tupleIJNS3_IJNS_1CILi2EEES5_S5_EEES5_EEENS3_IJNS3_IJNS4_ILi1EEES5_NS4_ILi4EEEEEENS4_ILi8EEEEEEEEiEEC2ERKSD_RKi) ;  /* 0xffff10d000007944 */ /* 0x000fea0003c3ffff */
[----:B-1----:R-:W2:Y:S01]  /*18980*/  LDL R3, [R1+0x758] ;  /* 0x0007580001037983 */ /* 0x002ea20000100800 */
[----:B------:R-:W-:Y:S02]  /*18990*/  MOV R67, R23 ;  /* 0x0000001700437202 */ /* 0x000fe40000000f00 */
[----:B------:R-:W-:Y:S01]  /*189a0*/  MOV R4, 0x189e0 ;  /* 0x000189e000047802 */ /* 0x000fe20000000f00 */
[----:B--2---:R-:W-:-:S05]  /*189b0*/  IMAD.WIDE R2, R3, 0x2, R16 ;  /* 0x0000000203027825 */ /* 0x004fca00078e0210 */
[----:B------:R-:W-:Y:S02]  /*189c0*/  MOV R6, R2 ;  /* 0x0000000200067202 */ /* 0x000fe40000000f00 */
[----:B------:R-:W-:Y:S05]  /*189d0*/  CALL.REL.NOINC `($_ZN7cutlass13device_kernelIN5flash19enable_sm80_to_sm89INS1_16FlashAttnBwdSm80INS1_25CollectiveMainloopBwdSm80ILi2ELi2EN4cute5tupleIJNS5_1CILi128EEES8_NS7_ILi64EEEEEENS_10bfloat16_tEfNS_4arch4Sm80ELb1ELb0ELb1ELb0ELb1ELb0ELb0ELb0ELi2ELi4ELi4ELi4ELb0EEENS1_24CollectiveEpilogueBwdGQAISA_fSD_Li256ELb0ELb1EEENS1_25SingleTileBwdLPTSchedulerILb0ELi128ELb1EEEEEEEEEvNT_6ParamsE$_ZN4cute3eso3ESOILb1ELb0EJNS_6LayoutINS_5tupleIJNS3_IJNS_1CILi2EEES5_S5_EEES5_EEENS3_IJNS3_IJNS4_ILi1EEES5_NS4_ILi4EEEEEENS4_ILi8EEEEEEEENS_10ViewEngineIPN7cutlass10bfloat16_tEEEEEC2ERKSD_RKSI_) ;  /* 0xffff102000007944 */ /* 0x000fea0003c3ffff */
[----:B------:R2:W5:Y:S01]  /*189e0*/  LDL.64 R58, [R1+0x758] ;  /* 0x00075800013a7983 */ /* 0x0005620000100a00 */
[----:B------:R-:W-:Y:S01]  /*189f0*/  IMAD.MOV.U32 R81, RZ, RZ, R23 ;  /* 0x000000ffff517224 */ /* 0x000fe200078e0017 */
[----:B------:R-:W-:Y:S02]  /*18a00*/  MOV R3, RZ ;  /* 0x000000ff00037202 */ /* 0x000fe40000000f00 */
[----:B------:R-:W-:Y:S02]  /*18a10*/  MOV R8, 0x18a30 ;  /* 0x00018a3000087802 */ /* 0x000fe40000000f00 */
[----:B-12--5:R-:W-:Y:S05]  /*18a20*/  CALL.REL.NOINC `($_ZN7cutlass13device_kernelIN5flash19enable_sm80_to_sm89INS1_16FlashAttnBwdSm80INS1_25CollectiveMainloopBwdSm80ILi2ELi2EN4cute5tupleIJNS5_1CILi128EEES8_NS7_ILi64EEEEEENS_10bfloat16_tEfNS_4arch4Sm80ELb1ELb0ELb1ELb0ELb1ELb0ELb0ELb0ELi2ELi4ELi4ELi4ELb0EEENS1_24CollectiveEpilogueBwdGQAISA_fSD_Li256ELb0ELb1EEENS1_25SingleTileBwdLPTSchedulerILb0ELi128ELb1EEEEEEEEEvNT_6ParamsE$_ZN4cute3eso3ESOILb1ELb0EJNS_10UnderscoreES2_iEEC2ERKS2_S5_RKi) ;  /* 0xfffeea1000007944 */ /* 0x026fea0003c3ffff */
        /* <DEDUP_REMOVED lines=8> */
[----:B------:R-:W-:Y:S05]  /*18ab0*/  CALL.REL.NOINC `($_ZN7cutlass13device_kernelIN5flash19enable_sm80_to_sm89INS1_16FlashAttnBwdSm80INS1_25CollectiveMainloopBwdSm80ILi2ELi2EN4cute5tupleIJNS5_1CILi128EEES8_NS7_ILi64EEEEEENS_10bfloat16_tEfNS_4arch4Sm80ELb1ELb0ELb1ELb0ELb1ELb0ELb0ELb0ELi2ELi4ELi4ELi4ELb0EEENS1_24CollectiveEpilogueBwdGQAISA_fSD_Li256ELb0ELb1EEENS1_25SingleTileBwdLPTSchedulerILb0ELi128ELb1EEEEEEEEEvNT_6ParamsE$_ZN4cute3eso3ESOILb1ELb0EJNS_6LayoutINS_5tupleIJNS3_IJNS_1CILi2EEES5_EEENS4_ILi8EEEEEENS3_IJNS3_IJNS4_ILi1EEES5_EEENS4_ILi4EEEEEEEEiEEC2ERKSD_RKi) ;  /* 0xffff0c9000007944 */ /* 0x000fea0003c3ffff */
[----:B-1----:R-:W2:Y:S01]  /*18ac0*/  LDL R3, [R1+0x758] ;  /* 0x0007580001037983 */ /* 0x002ea20000100800 */
[----:B------:R-:W-:Y:S01]  /*18ad0*/  MOV R4, 0x18b10 ;  /* 0x00018b1000047802 */ /* 0x000fe20000000f00 */
[----:B--2---:R-:W-:-:S05]  /*18ae0*/  IMAD.WIDE R2, R3, 0x2, R14 ;  /* 0x0000000203027825 */ /* 0x004fca00078e020e */
[----:B------:R-:W-:Y:S02]  /*18af0*/  MOV R6, R2 ;  /* 0x0000000200067202 */ /* 0x000fe40000000f00 */
[----:B------:R-:W-:Y:S05]  /*18b00*/  CALL.REL.NOINC `($_ZN7cutlass13device_kernelIN5flash19enable_sm80_to_sm89INS1_16FlashAttnBwdSm80INS1_25CollectiveMainloopBwdSm80ILi2ELi2EN4cute5tupleIJNS5_1CILi128EEES8_NS7_ILi64EEEEEENS_10bfloat16_tEfNS_4arch4Sm80ELb1ELb0ELb1ELb0ELb1ELb0ELb0ELb0ELi2ELi4ELi4ELi4ELb0EEENS1_24CollectiveEpilogueBwdGQAISA_fSD_Li256ELb0ELb1EEENS1_25SingleTileBwdLPTSchedulerILb0ELi128ELb1EEEEEEEEEvNT_6ParamsE$_ZN4cute3eso3ESOILb1ELb0EJNS_6LayoutINS_5tupleIJNS3_IJNS_1CILi2EEES5_EEENS4_ILi8EEEEEENS3_IJNS3_IJNS4_ILi1EEES5_EEENS4_ILi4EEEEEEEENS_10ViewEngineIPN7cutlass10bfloat16_tEEEEEC2ERKSD_RKSI_) ;  /* 0xffff0bf000007944 */ /* 0x000fea0003c3ffff */
[----:B------:R2:W5:Y:S04]  /*18b10*/  LDL.64 R60, [R1+0x758] ;  /* 0x00075800013c7983 */ /* 0x0005680000100a00 */
[----:B------:R2:W-:Y:S02]  /*18b20*/  STL [R1+0x770], RZ ;  /* 0x000770ff01007387 */ /* 0x0005e40000100800 */
.L_x_2662:
[----:B------:R-:W-:Y:S01]  /*18b30*/  IMAD.MOV.U32 R81, RZ, RZ, R23 ;  /* 0x000000ffff517224 */ /* 0x000fe200078e0017 */
[----:B------:R-:W-:Y:S01]  /*18b40*/  LOP3.LUT R80, R56, 0x1, RZ, 0xc0, !PT ;  /* 0x0000000138507812 */ /* 0x000fe200078ec0ff */
[----:B------:R-:W-:Y:S01]  /*18b50*/  IMAD.MOV.U32 R79, RZ, RZ, R22 ;  /* 0x000000ffff4f7224 */ /* 0x000fe200078e0016 */
[----:B-1----:R-:W-:Y:S02]  /*18b60*/  MOV R78, 0x18b80 ;  /* 0x00018b80004e7802 */ /* 0x002fe40000000f00 */
[----:B-12--5:R-:W-:Y:S05]  /*18b70*/  CALL.REL.NOINC `($_ZN7cutlass13device_kernelIN5flash19enable_sm80_to_sm89INS1_16FlashAttnBwdSm80INS1_25CollectiveMainloopBwdSm80ILi2ELi2EN4cute5tupleIJNS5_1CILi128EEES8_NS7_ILi64EEEEEENS_10bfloat16_tEfNS_4arch4Sm80ELb1ELb0ELb1ELb0ELb1ELb0ELb0ELb0ELi2ELi4ELi4ELi4ELb0EEENS1_24CollectiveEpilogueBwdGQAISA_fSD_Li256ELb0ELb1EEENS1_25SingleTileBwdLPTSchedulerILb0ELi128ELb1EEEEEEEEEvNT_6ParamsE$_ZN4cute3eso3ESOILb1ELb0EJNS_10UnderscoreEiiEEC2ERKS2_RKiS7_) ;  /* 0xfffee94000007944 */ /* 0x026fea0003c3ffff */
[----:B------:R-:W-:Y:S01]  /*18b80*/  MOV R67, R23 ;  /* 0x0000001700437202 */ /* 0x000fe20000000f00 */
[----:B-1----:R-:W2:Y:S01]  /*18b90*/  LDL.64 R2, [R1+0x758] ;  /* 0x0007580001027983 */ /* 0x002ea20000100a00 */
[----:B------:R-:W-:Y:S01]  /*18ba0*/  MOV R4, 0x18be0 ;  /* 0x00018be000047802 */ /* 0x000fe20000000f00 */
[----:B--2---:R-:W-:Y:S04]  /*18bb0*/  IMAD R3, R3, 0x2, R2 ;  /* 0x0000000203037824 */ /* 0x004fe800078e0202 */
[----:B------:R-:W-:Y:S02]  /*18bc0*/  IMAD.SHL.U32 R3, R3, 0x4, RZ ;  /* 0x0000000403037824 */ /* 0x000fe400078e00ff */
[----:B------:R-:W-:Y:S05]  /*18bd0*/  CALL.REL.NOINC `($_ZN7cutlass13device_kernelIN5flash19enable_sm80_to_sm89INS1_16FlashAttnBwdSm80INS1_25CollectiveMainloopBwdSm80ILi2ELi2EN4cute5tupleIJNS5_1CILi128EEES8_NS7_ILi64EEEEEENS_10bfloat16_tEfNS_4arch4Sm80ELb1ELb0ELb1ELb0ELb1ELb0ELb0ELb0ELi2ELi4ELi4ELi4ELb0EEENS1_24CollectiveEpilogueBwdGQAISA_fSD_Li256ELb0ELb1EEENS1_25SingleTileBwdLPTSchedulerILb0ELi128ELb1EEEEEEEEEvNT_6ParamsE$_ZN4cute3eso3ESOILb1ELb0EJNS_6LayoutINS_5tupleIJNS3_IJNS_1CILi2EEES5_EEEEEENS3_IJNS3_IJNS4_ILi1EEES5_EEEEEEEEiEEC2ERKSB_RKi) ;  /* 0xffff094000007944 */ /* 0x000fea0003c3ffff */
[----:B------:R-:W-:Y:S01]  /*18be0*/  MOV R4, 0x18c40 ;  /* 0x00018c4000047802 */ /* 0x000fe20000000f00 */
[----:B-1----:R-:W2:Y:S01]  /*18bf0*/  LDL R3, [R1+0x758] ;  /* 0x0007580001037983 */ /* 0x002ea20000100800 */
[----:B------:R-:W-:Y:S01]  /*18c00*/  IMAD.MOV.U32 R2, RZ, RZ, R23 ;  /* 0x000000ffff027224 */ /* 0x000fe200078e0017 */
[C---:B--2---:R-:W-:Y:S04]  /*18c10*/  LEA R8, P0, R3.reuse, R46, 0x2 ;  /* 0x0000002e03087211 */ /* 0x044fe800078010ff */
[----:B------:R-:W-:Y:S04]  /*18c20*/  LEA.HI.X.SX32 R3, R3, R47, 0x2, P0 ;  /* 0x0000002f03037211 */ /* 0x000fe800000f16ff */
[----:B------:R-:W-:Y:S05]  /*18c30*/  CALL.REL.NOINC `($_ZN7cutlass13device_kernelIN5flash19enable_sm80_to_sm89INS1_16FlashAttnBwdSm80INS1_25CollectiveMainloopBwdSm80ILi2ELi2EN4cute5tupleIJNS5_1CILi128EEES8_NS7_ILi64EEEEEENS_10bfloat16_tEfNS_4arch4Sm80ELb1ELb0ELb1ELb0ELb1ELb0ELb0ELb0ELi2ELi4ELi4ELi4ELb0EEENS1_24CollectiveEpilogueBwdGQAISA_fSD_Li256ELb0ELb1EEENS1_25SingleTileBwdLPTSchedulerILb0ELi128ELb1EEEEEEEEEvNT_6ParamsE$_ZN4cute3eso3ESOILb1ELb0EJNS_6LayoutINS_5tupleIJNS3_IJNS_1CILi2EEES5_EEEEEENS3_IJNS3_IJNS4_ILi1EEES5_EEEEEEEENS_10ViewEngineIPfEEEEC2ERKSB_RKSE_) ;  /* 0xffff089000007944 */ /* 0x000fea0003c3ffff */
[----:B------:R-:W-:Y:S01]  /*18c40*/  MOV R3, R80 ;  /* 0x0000005000037202 */ /* 0x000fe20000000f00 */
[----:B-1----:R1:W5:Y:S01]  /*18c50*/  LDL.64 R8, [R1+0x758] ;  /* 0x0007580001087983 */ /* 0x0023620000100a00 */
[----:B------:R-:W-:Y:S01]  /*18c60*/  MOV R10, 0x18c90 ;  /* 0x00018c90000a7802 */ /* 0x000fe20000000f00 */
[----:B------:R-:W-:Y:S02]  /*18c70*/  IMAD.MOV.U32 R2, RZ, RZ, R23 ;  /* 0x000000ffff027224 */ /* 0x000fe400078e0017 */
[----:B-1---5:R-:W-:Y:S05]  /*18c80*/  CALL.REL.NOINC `($_ZN7cutlass13device_kernelIN5flash19enable_sm80_to_sm89INS1_16FlashAttnBwdSm80INS1_25CollectiveMainloopBwdSm80ILi2ELi2EN4cute5tupleIJNS5_1CILi128EEES8_NS7_ILi64EEEEEENS_10bfloat16_tEfNS_4arch4Sm80ELb1ELb0ELb1ELb0ELb1ELb0ELb0ELb0ELi2ELi4ELi4ELi4ELb0EEENS1_24CollectiveEpilogueBwdGQAISA_fSD_Li256ELb0ELb1EEENS1_25SingleTileBwdLPTSchedulerILb0ELi128ELb1EEEEEEEEEvNT_6ParamsE$_ZN4cute3eso3ESOILb1ELb0EJNS_10UnderscoreEiEEC2ERKS2_RKi) ;  /* 0xfffee7f000007944 */ /* 0x022fea0003c3ffff */
[----:B------:R-:W-:Y:S01]  /*18c90*/  MOV R4, 0x18ce0 ;  /* 0x00018ce000047802 */ /* 0x000fe20000000f00 */
[----:B-1----:R-:W2:Y:S01]  /*18ca0*/  LDL R3, [R1+0x758] ;  /* 0x0007580001037983 */ /* 0x002ea20000100800 */
[----:B------:R-:W-:Y:S01]  /*18cb0*/  IMAD.MOV.U32 R67, RZ, RZ, R23 ;  /* 0x000000ffff437224 */ /* 0x000fe200078e0017 */
[----:B--2---:R-:W-:Y:S02]  /*18cc0*/  SHF.L.U32 R3, R3, 0x3, RZ ;  /* 0x0000000303037819 */ /* 0x004fe400000006ff */
[----:B------:R-:W-:Y:S05]  /*18cd0*/  CALL.REL.NOINC `($_ZN7cutlass13device_kernelIN5flash19enable_sm80_to_sm89INS1_16FlashAttnBwdSm80INS1_25CollectiveMainloopBwdSm80ILi2ELi2EN4cute5tupleIJNS5_1CILi128EEES8_NS7_ILi64EEEEEENS_10bfloat16_tEfNS_4arch4Sm80ELb1ELb0ELb1ELb0ELb1ELb0ELb0ELb0ELi2ELi4ELi4ELi4ELb0EEENS1_24CollectiveEpilogueBwdGQAISA_fSD_Li256ELb0ELb1EEENS1_25SingleTileBwdLPTSchedulerILb0ELi128ELb1EEEEEEEEEvNT_6ParamsE$_ZN4cute3eso3ESOILb1ELb0EJNS_6LayoutINS_5tupleIJNS3_IJNS_1CILi2EEES5_S5_EEEEEENS3_IJNS3_IJNS4_ILi1EEES5_NS4_ILi4EEEEEEEEEEEiEEC2ERKSC_RKi) ;  /* 0xffff0c5000007944 */ /* 0x000fea0003c3ffff */
[----:B------:R-:W-:Y:S01]  /*18ce0*/  MOV R4, 0x18d40 ;  /* 0x00018d4000047802 */ /* 0x000fe20000000f00 */
[----:B-1----:R-:W2:Y:S01]  /*18cf0*/  LDL R3, [R1+0x758] ;  /* 0x0007580001037983 */ /* 0x002ea20000100800 */
[----:B------:R-:W-:Y:S01]  /*18d00*/  IMAD.MOV.U32 R67, RZ, RZ, R23 ;  /* 0x000000ffff437224 */ /* 0x000fe200078e0017 */
[C---:B--2---:R-:W-:Y:S04]  /*18d10*/  LEA R6, P0, R3.reuse, R58, 0x1 ;  /* 0x0000003a03067211 */ /* 0x044fe800078008ff */
[----:B------:R-:W-:Y:S04]  /*18d20*/  LEA.HI.X.SX32 R3, R3, R59, 0x1, P0 ;  /* 0x0000003b03037211 */ /* 0x000fe800000f0eff */
[----:B------:R-:W-:Y:S05]  /*18d30*/  CALL.REL.NOINC `($_ZN7cutlass13device_kernelIN5flash19enable_sm80_to_sm89INS1_16FlashAttnBwdSm80INS1_25CollectiveMainloopBwdSm80ILi2ELi2EN4cute5tupleIJNS5_1CILi128EEES8_NS7_ILi64EEEEEENS_10bfloat16_tEfNS_4arch4Sm80ELb1ELb0ELb1ELb0ELb1ELb0ELb0ELb0ELi2ELi4ELi4ELi4ELb0EEENS1_24CollectiveEpilogueBwdGQAISA_fSD_Li256ELb0ELb1EEENS1_25SingleTileBwdLPTSchedulerILb0ELi128ELb1EEEEEEEEEvNT_6ParamsE$_ZN4cute3eso3ESOILb1ELb0EJNS_6LayoutINS_5tupleIJNS3_IJNS_1CILi2EEES5_S5_EEEEEENS3_IJNS3_IJNS4_ILi1EEES5_NS4_ILi4EEEEEEEEEEENS_10ViewEngineIPN7cutlass10bfloat16_tEEEEEC2ERKSC_RKSH_) ;  /* 0xffff0ba000007944 */ /* 0x000fea0003c3ffff */
[----:B------:R-:W-:Y:S01]  /*18d40*/  MOV R3, R56 ;  /* 0x0000003800037202 */ /* 0x000fe20000000f00 */
[----:B------:R2:W5:Y:S01]  /*18d50*/  LDL.64 R12, [R1+0x758] ;  /* 0x00075800010c7983 */ /* 0x0005620000100a00 */
[----:B------:R-:W-:Y:S01]  /*18d60*/  MOV R10, 0x18d90 ;  /* 0x00018d90000a7802 */ /* 0x000fe20000000f00 */
[----:B-1----:R-:W-:Y:S02]  /*18d70*/  IMAD.MOV.U32 R2, RZ, RZ, R23 ;  /* 0x000000ffff027224 */ /* 0x002fe400078e0017 */
[----:B--2--5:R-:W-:Y:S05]  /*18d80*/  CALL.REL.NOINC `($_ZN7cutlass13device_kernelIN5flash19enable_sm80_to_sm89INS1_16FlashAttnBwdSm80INS1_25CollectiveMainloopBwdSm80ILi2ELi2EN4cute5tupleIJNS5_1CILi128EEES8_NS7_ILi64EEEEEENS_10bfloat16_tEfNS_4arch4Sm80ELb1ELb0ELb1ELb0ELb1ELb0ELb0ELb0ELi2ELi4ELi4ELi4ELb0EEENS1_24CollectiveEpilogueBwdGQAISA_fSD_Li256ELb0ELb1EEENS1_25SingleTileBwdLPTSchedulerILb0ELi128ELb1EEEEEEEEEvNT_6ParamsE$_ZN4cute3eso3ESOILb1ELb0EJNS_10UnderscoreEiEEC2ERKS2_RKi) ;  /* 0xfffee6f000007944 */ /* 0x024fea0003c3ffff */
[----:B------:R-:W-:Y:S01]  /*18d90*/  MOV R4, 0x18de0 ;  /* 0x00018de000047802 */ /* 0x000fe20000000f00 */
[----:B-1----:R-:W2:Y:S01]  /*18da0*/  LDL R3, [R1+0x758] ;  /* 0x0007580001037983 */ /* 0x002ea20000100800 */
[----:B------:R-:W-:Y:S01]  /*18db0*/  IMAD.MOV.U32 R67, RZ, RZ, R23 ;  /* 0x000000ffff437224 */ /* 0x000fe200078e0017 */
[----:B--2---:R-:W-:Y:S02]  /*18dc0*/  SHF.L.U32 R3, R3, 0x2, RZ ;  /* 0x0000000203037819 */ /* 0x004fe400000006ff */
[----:B------:R-:W-:Y:S05]  /*18dd0*/  CALL.REL.NOINC `($_ZN7cutlass13device_kernelIN5flash19enable_sm80_to_sm89INS1_16FlashAttnBwdSm80INS1_25CollectiveMainloopBwdSm80ILi2ELi2EN4cute5tupleIJNS5_1CILi128EEES8_NS7_ILi64EEEEEENS_10bfloat16_tEfNS_4arch4Sm80ELb1ELb0ELb1ELb0ELb1ELb0ELb0ELb0ELi2ELi4ELi4ELi4ELb0EEENS1_24CollectiveEpilogueBwdGQAISA_fSD_Li256ELb0ELb1EEENS1_25SingleTileBwdLPTSchedulerILb0ELi128ELb1EEEEEEEEEvNT_6ParamsE$_ZN4cute3eso3ESOILb1ELb0EJNS_6LayoutINS_5tupleIJNS3_IJNS_1CILi2EEES5_EEEEEENS3_IJNS3_IJNS4_ILi1EEES5_EEEEEEEEiEEC2ERKSB_RKi) ;  /* 0xffff074000007944 */ /* 0x000fea0003c3ffff */
[----:B------:R-:W-:Y:S01]  /*18de0*/  MOV R4, 0x18e40 ;  /* 0x00018e4000047802 */ /* 0x000fe20000000f00 */
[----:B-1----:R-:W2:Y:S01]  /*18df0*/  LDL R3, [R1+0x758] ;  /* 0x0007580001037983 */ /* 0x002ea20000100800 */
[----:B------:R-:W-:Y:S01]  /*18e00*/  IMAD.MOV.U32 R67, RZ, RZ, R23 ;  /* 0x000000ffff437224 */ /* 0x000fe200078e0017 */
[C---:B--2---:R-:W-:Y:S04]  /*18e10*/  LEA R6, P0, R3.reuse, R60, 0x1 ;  /* 0x0000003c03067211 */ /* 0x044fe800078008ff */
[----:B------:R-:W-:Y:S04]  /*18e20*/  LEA.HI.X.SX32 R3, R3, R61, 0x1, P0 ;  /* 0x0000003d03037211 */ /* 0x000fe800000f0eff */
[----:B------:R-:W-:Y:S05]  /*18e30*/  CALL.REL.NOINC `($_ZN7cutlass13device_kernelIN5flash19enable_sm80_to_sm89INS1_16FlashAttnBwdSm80INS1_25CollectiveMainloopBwdSm80ILi2ELi2EN4cute5tupleIJNS5_1CILi128EEES8_NS7_ILi64EEEEEENS_10bfloat16_tEfNS_4arch4Sm80ELb1ELb0ELb1ELb0ELb1ELb0ELb0ELb0ELi2ELi4ELi4ELi4ELb0EEENS1_24CollectiveEpilogueBwdGQAISA_fSD_Li256ELb0ELb1EEENS1_25SingleTileBwdLPTSchedulerILb0ELi128ELb1EEEEEEEEEvNT_6ParamsE$_ZN4cute3eso3ESOILb1ELb0EJNS_6LayoutINS_5tupleIJNS3_IJNS_1CILi2EEES5_EEEEEENS3_IJNS3_IJNS4_ILi1EEES5_EEEEEEEENS_10ViewEngineIPN7cutlass10bfloat16_tEEEEEC2ERKSB_RKSG_) ;  /* 0xffff064000007944 */ /* 0x000fea0003c3ffff */
[----:B------:R-:W-:Y:S01]  /*18e40*/  MOV R79, R22 ;  /* 0x00000016004f7202 */ /* 0x000fe20000000f00 */
[----:B------:R2:W5:Y:S01]  /*18e50*/  LDL.64 R10, [R1+0x758] ;  /* 0x00075800010a7983 */ /* 0x0005620000100a00 */
[----:B------:R-:W-:Y:S01]  /*18e60*/  MOV R78, 0x18e90 ;  /* 0x00018e90004e7802 */ /* 0x000fe20000000f00 */
[----:B------:R-:W-:Y:S02]  /*18e70*/  IMAD.MOV.U32 R81, RZ, RZ, R23 ;  /* 0x000000ffff517224 */ /* 0x000fe400078e0017 */
        /* <DEDUP_REMOVED lines=12> */
[----:B------:R-:W-:Y:S05]  /*18f40*/  CALL.REL.NOINC `($_ZN7cutlass13device_kernelIN5flash19enable_sm80_to_sm89INS1_16FlashAttnBwdSm80INS1_25CollectiveMainloopBwdSm80ILi2ELi2EN4cute5tupleIJNS5_1CILi128EEES8_NS7_ILi64EEEEEENS_10bfloat16_tEfNS_4arch4Sm80ELb1ELb0ELb1ELb0ELb1ELb0ELb0ELb0ELi2ELi4ELi4ELi4ELb0EEENS1_24CollectiveEpilogueBwdGQAISA_fSD_Li256ELb0ELb1EEENS1_25SingleTileBwdLPTSchedulerILb0ELi128ELb1EEEEEEEEEvNT_6ParamsE$_ZN4cute3eso3ESOILb1ELb0EJNS_6LayoutINS_5tupleIJNS3_IJNS_1CILi2EEES5_EEEEEENS3_IJNS3_IJNS4_ILi1EEES5_EEEEEEEENS_10ViewEngineIPKfEEEEC2ERKSB_RKSF_) ;  /* 0xffff04e000007944 */ /* 0x000fea0003c3ffff */
[----:B------:R-:W-:Y:S01]  /*18f50*/  MOV R67, R23 ;  /* 0x0000001700437202 */ /* 0x000fe20000000f00 */
[----:B-1----:R1:W5:Y:S01]  /*18f60*/  LDL.64 R6, [R1+0x758] ;  /* 0x0007580001067983 */ /* 0x0023620000100a00 */
[----:B------:R-:W-:Y:S03]  /*18f70*/  MOV R4, 0x18f90 ;  /* 0x00018f9000047802 */ /* 0x000fe60000000f00 */
[----:B-1---5:R-:W-:Y:S05]  /*18f80*/  CALL.REL.NOINC `($_ZN7cutlass13device_kernelIN5flash19enable_sm80_to_sm89INS1_16FlashAttnBwdSm80INS1_25CollectiveMainloopBwdSm80ILi2ELi2EN4cute5tupleIJNS5_1CILi128EEES8_NS7_ILi64EEEEEENS_10bfloat16_tEfNS_4arch4Sm80ELb1ELb0ELb1ELb0ELb1ELb0ELb0ELb0ELi2ELi4ELi4ELi4ELb0EEENS1_24CollectiveEpilogueBwdGQAISA_fSD_Li256ELb0ELb1EEENS1_25SingleTileBwdLPTSchedulerILb0ELi128ELb1EEEEEEEEEvNT_6ParamsE$_ZN4cute3eso3ESOILb1ELb0EJNS_6LayoutINS_5tupleIJNS3_IJNS_1CILi1EEENS4_ILi2EEES6_EEEEEENS3_IJNS3_IJS5_S5_S6_EEEEEEEENS_10ViewEngineIPjEEEEC2ERKSB_RKSE_) ;  /* 0xffff032000007944 */ /* 0x022fea0003c3ffff */
[----:B-1----:R-:W-:Y:S01]  /*18f90*/  MOV R2, R23 ;  /* 0x0000001700027202 */ /* 0x002fe20000000f00 */
[----:B------:R1:W5:Y:S01]  /*18fa0*/  LDL.64 R14, [R1+0x758] ;  /* 0x00075800010e7983 */ /* 0x0003620000100a00 */
[----:B------:R-:W-:Y:S01]  /*18fb0*/  MOV R4, 0x18fe0 ;  /* 0x00018fe000047802 */ /* 0x000fe20000000f00 */
[----:B------:R-:W-:Y:S02]  /*18fc0*/  IMAD.MOV.U32 R3, RZ, RZ, R11 ;  /* 0x000000ffff037224 */ /* 0x000fe400078e000b */
[----:B-1---5:R-:W-:Y:S05]  /*18fd0*/  CALL.REL.NOINC `($_ZN7cutlass13device_kernelIN5flash19enable_sm80_to_sm89INS1_16FlashAttnBwdSm80INS1_25CollectiveMainloopBwdSm80ILi2ELi2EN4cute5tupleIJNS5_1CILi128EEES8_NS7_ILi64EEEEEENS_10bfloat16_tEfNS_4arch4Sm80ELb1ELb0ELb1ELb0ELb1ELb0ELb0ELb0ELi2ELi4ELi4ELi4ELb0EEENS1_24CollectiveEpilogueBwdGQAISA_fSD_Li256ELb0ELb1EEENS1_25SingleTileBwdLPTSchedulerILb0ELi128ELb1EEEEEEEEEvNT_6ParamsE$_ZN4cute3eso3ESOILb1ELb0EJNS_6LayoutINS_5tupleIJNS3_IJNS_1CILi1EEENS4_ILi2EEEEEEEEENS3_IJNS3_IJS5_S5_EEEEEEEENS_10ViewEngineIPjEEEEC2ERKSB_RKSE_) ;  /* 0xffff01c000007944 */ /* 0x022fea0003c3ffff */
[----:B-1----:R-:W-:Y:S01]  /*18fe0*/  MOV R2, R23 ;  /* 0x0000001700027202 */ /* 0x002fe20000000f00 */
[----:B------:R1:W5:Y:S01]  /*18ff0*/  LDL.64 R16, [R1+0x758] ;  /* 0x0007580001107983 */ /* 0x0003620000100a00 */
[----:B------:R-:W-:Y:S01]  /*19000*/  MOV R4, 0x19030 ;  /* 0x0001903000047802 */ /* 0x000fe20000000f00 */
[----:B------:R-:W-:Y:S02]  /*19010*/  IMAD.MOV.U32 R3, RZ, RZ, R9 ;  /* 0x000000ffff037224 */ /* 0x000fe400078e0009 */
[----:B-1---5:R-:W-:Y:S05]  /*19020*/  CALL.REL.NOINC `($_ZN7cutlass13device_kernelIN5flash19enable_sm80_to_sm89INS1_16FlashAttnBwdSm80INS1_25CollectiveMainloopBwdSm80ILi2ELi2EN4cute5tupleIJNS5_1CILi128EEES8_NS7_ILi64EEEEEENS_10bfloat16_tEfNS_4arch4Sm80ELb1ELb0ELb1ELb0ELb1ELb0ELb0ELb0ELi2ELi4ELi4ELi4ELb0EEENS1_24CollectiveEpilogueBwdGQAISA_fSD_Li256ELb0ELb1EEENS1_25SingleTileBwdLPTSchedulerILb0ELi128ELb1EEEEEEEEEvNT_6ParamsE$_ZN4cute3eso3ESOILb1ELb0EJNS_6LayoutINS_5tupleIJNS3_IJNS_1CILi2EEES5_EEEEEENS3_IJNS3_IJNS4_ILi1EEES5_EEEEEEEENS_10ViewEngineIPfEEEEC2ERKSB_RKSE_) ;  /* 0xffff04a000007944 */ /* 0x022fea0003c3ffff */
[----:B-1----:R-:W-:Y:S01]  /*19030*/  MOV R2, R23 ;  /* 0x0000001700027202 */ /* 0x002fe20000000f00 */
[----:B------:R1:W5:Y:S01]  /*19040*/  LDL.64 R62, [R1+0x758] ;  /* 0x00075800013e7983 */ /* 0x0003620000100a00 */
[----:B------:R-:W-:Y:S01]  /*19050*/  MOV R4, 0x19080 ;  /* 0x0001908000047802 */ /* 0x000fe20000000f00 */
[----:B------:R-:W-:Y:S02]  /*19060*/  IMAD.MOV.U32 R3, RZ, RZ, R7 ;  /* 0x000000ffff037224 */ /* 0x000fe400078e0007 */
[----:B-1---5:R-:W-:Y:S05]  /*19070*/  CALL.REL.NOINC `($_ZN7cutlass13device_kernelIN5flash19enable_sm80_to_sm89INS1_16FlashAttnBwdSm80INS1_25CollectiveMainloopBwdSm80ILi2ELi2EN4cute5tupleIJNS5_1CILi128EEES8_NS7_ILi64EEEEEENS_10bfloat16_tEfNS_4arch4Sm80ELb1ELb0ELb1ELb0ELb1ELb0ELb0ELb0ELi2ELi4ELi4ELi4ELb0EEENS1_24CollectiveEpilogueBwdGQAISA_fSD_Li256ELb0ELb1EEENS1_25SingleTileBwdLPTSchedulerILb0ELi128ELb1EEEEEEEEEvNT_6ParamsE$_ZN4cute3eso3ESOILb1ELb0EJNS_6LayoutINS_5tupleIJNS3_IJNS_1CILi2EEES5_EEEEEENS3_IJNS3_IJNS4_ILi1EEES5_EEEEEEEENS_10ViewEngineIPKfEEEEC2ERKSB_RKSF_) ;  /* 0xffff03b000007944 */ /* 0x022fea0003c3ffff */
        /* <DEDUP_REMOVED lines=24> */
[----:B-1----:R-:W-:Y:S05]  /*19200*/  CALL.REL.NOINC `($_ZN7cutlass13device_kernelIN5flash19enable_sm80_to_sm89INS1_16FlashAttnBwdSm80INS1_25CollectiveMainloopBwdSm80ILi2ELi2EN4cute5tupleIJNS5_1CILi128EEES8_NS7_ILi64EEEEEENS_10bfloat16_tEfNS_4arch4Sm80ELb1ELb0ELb1ELb0ELb1ELb0ELb0ELb0ELi2ELi4ELi4ELi4ELb0EEENS1_24CollectiveEpilogueBwdGQAISA_fSD_Li256ELb0ELb1EEENS1_25SingleTileBwdLPTSchedulerILb0ELi128ELb1EEEEEEEEEvNT_6ParamsE$_ZN4cute3eso3ESOILb1ELb0EJNS_10UnderscoreEiiEEC2ERKS2_RKiS7_) ;  /* 0xfffee2b000007944 */ /* 0x002fea0003c3ffff */
        /* <DEDUP_REMOVED lines=642> */
[----:B------:R-:W-:Y:S02]  /*1ba30*/  MOV R3, 0x1 ;  /* 0x0000000100037802 */ /* 0x000fe40000000f00 */
        /* <DEDUP_REMOVED lines=18> */
.L_x_2663:
        /* <DEDUP_REMOVED lines=771> */
.L_x_2664:
        /* <DEDUP_REMOVED lines=222> */
[----:B------:R-:W-:Y:S05]  /*1f970*/  CALL.REL.NOINC `($_ZN7cutlass13device_kernelIN5flash19enable_sm80_to_sm89INS1_16FlashAttnBwdSm80INS1_25CollectiveMainloopBwdSm80ILi2ELi2EN4cute5tupleIJNS5_1CILi128EEES8_NS7_ILi64EEEEEENS_10bfloat16_tEfNS_4arch4Sm80ELb1ELb0ELb1ELb0ELb1ELb0ELb0ELb0ELi2ELi4ELi4ELi4ELb0EEENS1_24CollectiveEpilogueBwdGQAISA_fSD_Li256ELb0ELb1EEENS1_25SingleTileBwdLPTSchedulerILb0ELi128ELb1EEEEEEEEEvNT_6ParamsE$_ZN4cute3eso3ESOILb1ELb0EJNS_10UnderscoreES2_iEEC2ERKS2_S5_RKi) ;  /* 0xfffe7ac000007944 */ /* 0x000fea0003c3ffff */
        /* <DEDUP_REMOVED lines=37> */
.L_x_2665:
        /* <DEDUP_REMOVED lines=220> */
[----:B-----5:R-:W-:Y:S05]  /*20990*/  CALL.REL.NOINC `($_ZN7cutlass13device_kernelIN5flash19enable_sm80_to_sm89INS1_16FlashAttnBwdSm80INS1_25CollectiveMainloopBwdSm80ILi2ELi2EN4cute5tupleIJNS5_1CILi128EEES8_NS7_ILi64EEEEEENS_10bfloat16_tEfNS_4arch4Sm80ELb1ELb0ELb1ELb0ELb1ELb0ELb0ELb0ELi2ELi4ELi4ELi4ELb0EEENS1_24CollectiveEpilogueBwdGQAISA_fSD_Li256ELb0ELb1EEENS1_25SingleTileBwdLPTSchedulerILb0ELi128ELb1EEEEEEEEEvNT_6ParamsE$_ZN4cute8smem_ptrIPfECI1NS_12iter_adaptorIS1_S2_EEES1_) ;  /* 0xfffea72000007944 */ /* 0x020fea0003c3ffff */
[----:B-1----:R1:W5:Y:S01]  /*209a0*/  LDL.64 R2, [R1+0x758] ;  /* 0x0007580001027983 */ /* 0x0023620000100a00 */
[----:B------:R-:W-:-:S03]  /*209b0*/  MOV R8, 0x209d0 ;  /* 0x000209d000087802 */ /* 0x000fc60000000f00 */
[----:B-1---5:R-:W-:Y:S05]  /*209c0*/  CALL.REL.NOINC `($_ZN7cutlass13device_kernelIN5flash19enable_sm80_to_sm89INS1_16FlashAttnBwdSm80INS1_25CollectiveMainloopBwdSm80ILi2ELi2EN4cute5tupleIJNS5_1CILi128EEES8_NS7_ILi64EEEEEENS_10bfloat16_tEfNS_4arch4Sm80ELb1ELb0ELb1ELb0ELb1ELb0ELb0ELb0ELi2ELi4ELi4ELi4ELb0EEENS1_24CollectiveEpilogueBwdGQAISA_fSD_Li256ELb0ELb1EEENS1_25SingleTileBwdLPTSchedulerILb0ELi128ELb1EEEEEEEEEvNT_6ParamsE$_ZN4cute3eso3ESOILb1ELb0EJNS_6LayoutINS_5tupleIJNS3_IJNS_1CILi2EEES5_EEEEEENS3_IJNS3_IJNS4_ILi8EEENS4_ILi64EEEEEEEEEEENS_10ViewEngineINS_8smem_ptrIPfEEEEEEC2ERKSC_RKSH_) ;  /* 0xfffe8b9000007944 */ /* 0x022fea0003c3ffff */
        /* <DEDUP_REMOVED lines=9> */
[----:B--2--5:R-:W-:Y:S05]  /*20a60*/  CALL.REL.NOINC `($_ZN7cutlass13device_kernelIN5flash19enable_sm80_to_sm89INS1_16FlashAttnBwdSm80INS1_25CollectiveMainloopBwdSm80ILi2ELi2EN4cute5tupleIJNS5_1CILi128EEES8_NS7_ILi64EEEEEENS_10bfloat16_tEfNS_4arch4Sm80ELb1ELb0ELb1ELb0ELb1ELb0ELb0ELb0ELi2ELi4ELi4ELi4ELb0EEENS1_24CollectiveEpilogueBwdGQAISA_fSD_Li256ELb0ELb1EEENS1_25SingleTileBwdLPTSchedulerILb0ELi128ELb1EEEEEEEEEvNT_6ParamsE$_ZN4cute3eso3ESOILb1ELb0EJNS_10UnderscoreEiEEC2ERKS2_RKi) ;  /* 0xfffe6a1000007944 */ /* 0x024fea0003c3ffff */
[----:B-1----:R-:W2:Y:S01]  /*20a70*/  LDL R3, [R1+0x758] ;  /* 0x0007580001037983 */ /* 0x002ea20000100800 */
[----:B------:R-:W-:Y:S02]  /*20a80*/  MOV R6, 0x20ab0 ;  /* 0x00020ab000067802 */ /* 0x000fe40000000f00 */
[----:B--2---:R-:W-:Y:S02]  /*20a90*/  SHF.L.U32 R3, R3, 0x7, RZ ;  /* 0x0000000703037819 */ /* 0x004fe400000006ff */
[----:B------:R-:W-:Y:S05]  /*20aa0*/  CALL.REL.NOINC `($_ZN7cutlass13device_kernelIN5flash19enable_sm80_to_sm89INS1_16FlashAttnBwdSm80INS1_25CollectiveMainloopBwdSm80ILi2ELi2EN4cute5tupleIJNS5_1CILi128EEES8_NS7_ILi64EEEEEENS_10bfloat16_tEfNS_4arch4Sm80ELb1ELb0ELb1ELb0ELb1ELb0ELb0ELb0ELi2ELi4ELi4ELi4ELb0EEENS1_24CollectiveEpilogueBwdGQAISA_fSD_Li256ELb0ELb1EEENS1_25SingleTileBwdLPTSchedulerILb0ELi128ELb1EEEEEEEEEvNT_6ParamsE$_ZN4cute3eso3ESOILb1ELb0EJNS_6LayoutINS_5tupleIJNS3_IJNS_1CILi2EEES5_EEEEEENS3_IJNS3_IJNS4_ILi8EEENS4_ILi64EEEEEEEEEEEiEEC2ERKSC_RKi) ;  /* 0xfffe8af000007944 */ /* 0x000fea0003c3ffff */
[----:B------:R-:W-:Y:S01]  /*20ab0*/  ULDC.64 UR4, c[0x0][0x118] ;  /* 0x0000460000047ab9 */ /* 0x000fe20000000a00 */
[----:B-1----:R-:W2:Y:S04]  /*20ac0*/  LDL R2, [R1+0x758] ;  /* 0x0007580001027983 */ /* 0x002ea80000100800 */
[----:B------:R-:W2:Y:S01]  /*20ad0*/  LD.E.64 R12, [R12.64] ;  /* 0x000000040c0c7980 */ /* 0x000ea2000c101b00 */
[----:B------:R-:W-:-:S02]  /*20ae0*/  MOV R6, R23 ;  /* 0x0000001700067202 */ /* 0x000fc40000000f00 */
[----:B------:R-:W-:Y:S01]  /*20af0*/  MOV R8, 0x20b20 ;  /* 0x00020b2000087802 */ /* 0x000fe20000000f00 */
[----:B--2---:R-:W-:-:S04]  /*20b00*/  IMAD.WIDE R2, R2, 0x4, R12 ;  /* 0x0000000402027825 */ /* 0x004fc800078e020c */
[----:B------:R-:W-:Y:S05]  /*20b10*/  CALL.REL.NOINC `($_ZN7cutlass13device_kernelIN5flash19enable_sm80_to_sm89INS1_16FlashAttnBwdSm80INS1_25CollectiveMainloopBwdSm80ILi2ELi2EN4cute5tupleIJNS5_1CILi128EEES8_NS7_ILi64EEEEEENS_10bfloat16_tEfNS_4arch4Sm80ELb1ELb0ELb1ELb0ELb1ELb0ELb0ELb0ELi2ELi4ELi4ELi4ELb0EEENS1_24CollectiveEpilogueBwdGQAISA_fSD_Li256ELb0ELb1EEENS1_25SingleTileBwdLPTSchedulerILb0ELi128ELb1EEEEEEEEEvNT_6ParamsE$_ZN4cute8smem_ptrIPfECI1NS_12iter_adaptorIS1_S2_EEES1_) ;  /* 0xfffea5a000007944 */ /* 0x000fea0003c3ffff */
[----:B-1----:R1:W5:Y:S01]  /*20b20*/  LDL.64 R2, [R1+0x758] ;  /* 0x0007580001027983 */ /* 0x0023620000100a00 */
[----:B------:R-:W-:-:S03]  /*20b30*/  MOV R8, 0x20b50 ;  /* 0x00020b5000087802 */ /* 0x000fc60000000f00 */
[----:B-1---5:R-:W-:Y:S05]  /*20b40*/  CALL.REL.NOINC `($_ZN7cutlass13device_kernelIN5flash19enable_sm80_to_sm89INS1_16FlashAttnBwdSm80INS1_25CollectiveMainloopBwdSm80ILi2ELi2EN4cute5tupleIJNS5_1CILi128EEES8_NS7_ILi64EEEEEENS_10bfloat16_tEfNS_4arch4Sm80ELb1ELb0ELb1ELb0ELb1ELb0ELb0ELb0ELi2ELi4ELi4ELi4ELb0EEENS1_24CollectiveEpilogueBwdGQAISA_fSD_Li256ELb0ELb1EEENS1_25SingleTileBwdLPTSchedulerILb0ELi128ELb1EEEEEEEEEvNT_6ParamsE$_ZN4cute3eso3ESOILb1ELb0EJNS_6LayoutINS_5tupleIJNS3_IJNS_1CILi2EEES5_EEEEEENS3_IJNS3_IJNS4_ILi8EEENS4_ILi64EEEEEEEEEEENS_10ViewEngineINS_8smem_ptrIPfEEEEEEC2ERKSC_RKSH_) ;  /* 0xfffe8a1000007944 */ /* 0x022fea0003c3ffff */
[----:B-1----:R1:W5:Y:S01]  /*20b50*/  LDL.64 R2, [R1+0x758] ;  /* 0x0007580001027983 */ /* 0x0023620000100a00 */
[----:B------:R-:W-:Y:S02]  /*20b60*/  MOV R9, R5 ;  /* 0x0000000500097202 */ /* 0x000fe40000000f00 */
[----:B------:R-:W-:Y:S02]  /*20b70*/  MOV R6, 0x20b90 ;  /* 0x00020b9000067802 */ /* 0x000fe40000000f00 */
[----:B-1---5:R-:W-:Y:S05]  /*20b80*/  CALL.REL.NOINC `($_ZN7cutlass13device_kernelIN5flash19enable_sm80_to_sm89INS1_16FlashAttnBwdSm80INS1_25CollectiveMainloopBwdSm80ILi2ELi2EN4cute5tupleIJNS5_1CILi128EEES8_NS7_ILi64EEEEEENS_10bfloat16_tEfNS_4arch4Sm80ELb1ELb0ELb1ELb0ELb1ELb0ELb0ELb0ELi2ELi4ELi4ELi4ELb0EEENS1_24CollectiveEpilogueBwdGQAISA_fSD_Li256ELb0ELb1EEENS1_25SingleTileBwdLPTSchedulerILb0ELi128ELb1EEEEEEEEEvNT_6ParamsE$_ZN4cute3eso3ESOILb1ELb0EJNS_6LayoutINS_5tupleIJNS_1CILi1EEENS4_ILi4EEEEEENS3_IJNS4_ILi0EEES5_EEEEENS_10ViewEngineIPfEEEEC2ERKSA_RKSD_) ;  /* 0xfffe997000007944 */ /* 0x022fea0003c3ffff */
[----:B------:R2:W5:Y:S01]  /*20b90*/  LDL.64 R12, [R1+0x758] ;  /* 0x00075800010c7983 */ /* 0x0005620000100a00 */
[----:B-1----:R-:W-:Y:S02]  /*20ba0*/  MOV R9, R3 ;  /* 0x0000000300097202 */ /* 0x002fe40000000f00 */
[----:B------:R-:W-:Y:S02]  /*20bb0*/  MOV R6, 0x20bd0 ;  /* 0x00020bd000067802 */ /* 0x000fe40000000f00 */
[----:B--2--5:R-:W-:Y:S05]  /*20bc0*/  CALL.REL.NOINC `($_ZN7cutlass13device_kernelIN5flash19enable_sm80_to_sm89INS1_16FlashAttnBwdSm80INS1_25CollectiveMainloopBwdSm80ILi2ELi2EN4cute5tupleIJNS5_1CILi128EEES8_NS7_ILi64EEEEEENS_10bfloat16_tEfNS_4arch4Sm80ELb1ELb0ELb1ELb0ELb1ELb0ELb0ELb0ELi2ELi4ELi4ELi4ELb0EEENS1_24CollectiveEpilogueBwdGQAISA_fSD_Li256ELb0ELb1EEENS1_25SingleTileBwdLPTSchedulerILb0ELi128ELb1EEEEEEEEEvNT_6ParamsE$_ZN4cute3eso3ESOILb1ELb0EJNS_6LayoutINS_5tupleIJNS_1CILi1EEENS3_IJNS4_ILi2EEES6_EEEEEENS3_IJNS4_ILi0EEENS3_IJNS4_ILi8EEENS4_ILi64EEEEEEEEEEENS_10ViewEngineINS_8smem_ptrIPfEEEEEEC2ERKSE_RKSJ_) ;  /* 0xfffe98d000007944 */ /* 0x024fea0003c3ffff */
[----:B-1----:R1:W5:Y:S01]  /*20bd0*/  LDL.64 R2, [R1+0x758] ;  /* 0x0007580001027983 */ /* 0x0023620000100a00 */
[----:B------:R-:W-:Y:S02]  /*20be0*/  MOV R6, R23 ;  /* 0x0000001700067202 */ /* 0x000fe40000000f00 */
[----:B------:R-:W-:-:S02]  /*20bf0*/  MOV R8, 0x20c10 ;  /* 0x00020c1000087802 */ /* 0x000fc40000000f00 */
[----:B-1---5:R-:W-:Y:S05]  /*20c00*/  CALL.REL.NOINC `($_ZN7cutlass13device_kernelIN5flash19enable_sm80_to_sm89INS1_16FlashAttnBwdSm80INS1_25CollectiveMainloopBwdSm80ILi2ELi2EN4cute5tupleIJNS5_1CILi128EEES8_NS7_ILi64EEEEEENS_10bfloat16_tEfNS_4arch4Sm80ELb1ELb0ELb1ELb0ELb1ELb0ELb0ELb0ELi2ELi4ELi4ELi4ELb0EEENS1_24CollectiveEpilogueBwdGQAISA_fSD_Li256ELb0ELb1EEENS1_25SingleTileBwdLPTSchedulerILb0ELi128ELb1EEEEEEEEEvNT_6ParamsE$_ZN4cute8smem_ptrIPfECI1NS_12iter_adaptorIS1_S2_EEES1_) ;  /* 0xfffea4b000007944 */ /* 0x022fea0003c3ffff */
[----:B-1----:R1:W5:Y:S01]  /*20c10*/  LDL.64 R2, [R1+0x758] ;  /* 0x0007580001027983 */ /* 0x0023620000100a00 */
[----:B------:R-:W-:-:S03]  /*20c20*/  MOV R8, 0x20c40 ;  /* 0x00020c4000087802 */ /* 0x000fc60000000f00 */
[----:B-1---5:R-:W-:Y:S05]  /*20c30*/  CALL.REL.NOINC `($_ZN7cutlass13device_kernelIN5flash19enable_sm80_to_sm89INS1_16FlashAttnBwdSm80INS1_25CollectiveMainloopBwdSm80ILi2ELi2EN4cute5tupleIJNS5_1CILi128EEES8_NS7_ILi64EEEEEENS_10bfloat16_tEfNS_4arch4Sm80ELb1ELb0ELb1ELb0ELb1ELb0ELb0ELb0ELi2ELi4ELi4ELi4ELb0EEENS1_24CollectiveEpilogueBwdGQAISA_fSD_Li256ELb0ELb1EEENS1_25SingleTileBwdLPTSchedulerILb0ELi128ELb1EEEEEEEEEvNT_6ParamsE$_ZN4cute3eso3ESOILb1ELb0EJNS_6LayoutINS_5tupleIJNS3_IJNS_1CILi2EEES5_EEEEEENS3_IJNS3_IJNS4_ILi8EEENS4_ILi64EEEEEEEEEEENS_10ViewEngineINS_8smem_ptrIPfEEEEEEC2ERKSC_RKSH_) ;  /* 0xfffe892000007944 */ /* 0x022fea0003c3ffff */
[----:B------:R2:W5:Y:S01]  /*20c40*/  LDL.64 R10, [R1+0x758] ;  /* 0x00075800010a7983 */ /* 0x0005620000100a00 */
[----:B-1----:R-:W-:-:S03]  /*20c50*/  MOV R6, 0x20c70 ;  /* 0x00020c7000067802 */ /* 0x002fc60000000f00 */
[----:B--2--5:R-:W-:Y:S05]  /*20c60*/  CALL.REL.NOINC `($_ZN7cutlass13device_kernelIN5flash19enable_sm80_to_sm89INS1_16FlashAttnBwdSm80INS1_25CollectiveMainloopBwdSm80ILi2ELi2EN4cute5tupleIJNS5_1CILi128EEES8_NS7_ILi64EEEEEENS_10bfloat16_tEfNS_4arch4Sm80ELb1ELb0ELb1ELb0ELb1ELb0ELb0ELb0ELi2ELi4ELi4ELi4ELb0EEENS1_24CollectiveEpilogueBwdGQAISA_fSD_Li256ELb0ELb1EEENS1_25SingleTileBwdLPTSchedulerILb0ELi128ELb1EEEEEEEEEvNT_6ParamsE$_ZN4cute3eso3ESOILb1ELb0EJNS_6LayoutINS_5tupleIJNS_1CILi4EEEEEENS3_IJNS4_ILi1EEEEEEEENS_10ViewEngineIPfEEEEC2ERKS9_RKSC_) ;  /* 0xfffe98f000007944 */ /* 0x024fea0003c3ffff */
        /* <DEDUP_REMOVED lines=272> */
[----:B------:R-:W-:Y:S05]  /*21d70*/  CALL.REL.NOINC `($_ZN7cutlass13device_kernelIN5flash19enable_sm80_to_sm89INS1_16FlashAttnBwdSm80INS1_25CollectiveMainloopBwdSm80ILi2ELi2EN4cute5tupleIJNS5_1CILi128EEES8_NS7_ILi64EEEEEENS_10bfloat16_tEfNS_4arch4Sm80ELb1ELb0ELb1ELb0ELb1ELb0ELb0ELb0ELi2ELi4ELi4ELi4ELb0EEENS1_24CollectiveEpilogueBwdGQAISA_fSD_Li256ELb0ELb1EEENS1_25SingleTileBwdLPTSchedulerILb0ELi128ELb1EEEEEEEEEvNT_6ParamsE$_ZN4cute3eso3ESOILb1ELb0EJNS_6LayoutINS_5tupleIJNS3_IJNS_1CILi2EEES5_EEENS3_IJS5_NS4_ILi8EEEEEEEEENS3_IJNS3_IJS5_NS4_ILi4EEEEEENS3_IJNS4_ILi1EEES7_EEEEEEEENS_10ViewEngineIPfEEEEC2ERKSF_RKSI_) ;  /* 0xfffe793000007944 */ /* 0x000fea0003c3ffff */
        /* <DEDUP_REMOVED lines=149> */
[----:B-1---5:R-:W-:Y:S05]  /*226d0*/  CALL.REL.NOINC `($_ZN7cutlass13device_kernelIN5flash19enable_sm80_to_sm89INS1_16FlashAttnBwdSm80INS1_25CollectiveMainloopBwdSm80ILi2ELi2EN4cute5tupleIJNS5_1CILi128EEES8_NS7_ILi64EEEEEENS_10bfloat16_tEfNS_4arch4Sm80ELb1ELb0ELb1ELb0ELb1ELb0ELb0ELb0ELi2ELi4ELi4ELi4ELb0EEENS1_24CollectiveEpilogueBwdGQAISA_fSD_Li256ELb0ELb1EEENS1_25SingleTileBwdLPTSchedulerILb0ELi128ELb1EEEEEEEEEvNT_6ParamsE$_ZZN5flash25CollectiveMainloopBwdSm80ILi2ELi2EN4cute5tupleIJNS1_1CILi128EEES4_NS3_ILi64EEEEEEN7cutlass10bfloat16_tEfNS7_4arch4Sm80ELb1ELb0ELb1ELb0ELb1ELb0ELb0ELb0ELi2ELi4ELi4ELi4ELb0EE3mmaINS_16FlashAttnBwdSm80ISB_NS_24CollectiveEpilogueBwdGQAIS6_fSA_Li256ELb0ELb1EEENS_25SingleTileBwdLPTSchedulerILb0ELi128ELb1EEEE13SharedStorageENS1_6TensorINS1_11ArrayEngineIfLm32EEENS1_6LayoutINS2_IJNS2_IJNS3_ILi2EEESO_EEESO_NS3_ILi4EEEEEENS2_IJNS2_IJNS3_ILi1EEESO_EEESQ_NS3_ILi8EEEEEEEEEEEEbRKNSB_6ParamsERT0_S12_iNS2_IJiiiEEERT_ENKUlRT_iE_clINSK_INSL_IfLm64EEENSN_INS2_IJSP_SO_SU_EEESV_EEEEEEDaS17_i) ;  /* 0xfffedcf000007944 */ /* 0x022fea0003c3ffff */
[----:B------:R-:W-:Y:S02]  /*226e0*/  MOV R10, RZ ;  /* 0x000000ff000a7202 */ /* 0x000fe40000000f00 */
.L_x_2667:
[----:B-1----:R-:W-:-:S05]  /*226f0*/  MOV R2, 0x22710 ;  /* 0x0002271000027802 */ /* 0x002fca0000000f00 */
[----:B--2---:R-:W-:Y:S05]  /*22700*/  CALL.REL.NOINC `($_ZN7cutlass13device_kernelIN5flash19enable_sm80_to_sm89INS1_16FlashAttnBwdSm80INS1_25CollectiveMainloopBwdSm80ILi2ELi2EN4cute5tupleIJNS5_1CILi128EEES8_NS7_ILi64EEEEEENS_10bfloat16_tEfNS_4arch4Sm80ELb1ELb0ELb1ELb0ELb1ELb0ELb0ELb0ELi2ELi4ELi4ELi4ELb0EEENS1_24CollectiveEpilogueBwdGQAISA_fSD_Li256ELb0ELb1EEENS1_25SingleTileBwdLPTSchedulerILb0ELi128ELb1EEEEEEEEEvNT_6ParamsE$_ZZZN5flash25CollectiveMainloopBwdSm80ILi2ELi2EN4cute5tupleIJNS1_1CILi128EEES4_NS3_ILi64EEEEEEN7cutlass10bfloat16_tEfNS7_4arch4Sm80ELb1ELb0ELb1ELb0ELb1ELb0ELb0ELb0ELi2ELi4ELi4ELi4ELb0EE3mmaINS_16FlashAttnBwdSm80ISB_NS_24CollectiveEpilogueBwdGQAIS6_fSA_Li256ELb0ELb1EEENS_25SingleTileBwdLPTSchedulerILb0ELi128ELb1EEEE13SharedStorageENS1_6TensorINS1_11ArrayEngineIfLm32EEENS1_6LayoutINS2_IJNS2_IJNS3_ILi2EEESO_EEESO_NS3_ILi4EEEEEENS2_IJNS2_IJNS3_ILi1EEESO_EEESQ_NS3_ILi8EEEEEEEEEEEEbRKNSB_6ParamsERT0_S12_iNS2_IJiiiEEERT_ENKUliT_E_clIZSC_ISJ_SX_EbS10_S12_S12_iS13_S15_EUlRS16_iE_EEDaiS16_ENKUlvE0_clEv) ;  /* 0x0004459000007944 */ /* 0x004fea0003c00000 */
[----:B------:R1:W-:Y:S01]  /*22710*/  STL [R1+0x770], RZ ;  /* 0x000770ff01007387 */ /* 0x0003e20000100800 */
[----:B------:R-:W-:-:S03]  /*22720*/  MOV R5, RZ ;  /* 0x000000ff00057202 */ /* 0x000fc60000000f00 */
.L_x_2666:
[----:B------:R-:W-:Y:S01]  /*22730*/  IMAD.MOV.U32 R3, RZ, RZ, R23 ;  /* 0x000000ffff037224 */ /* 0x000fe200078e0017 */
[----:B-1----:R-:W-:-:S02]  /*22740*/  MOV R2, R22 ;  /* 0x0000001600027202 */ /* 0x002fc40000000f00 */
[----:B------:R-:W-:Y:S02]  /*22750*/  MOV R8, 0x22770 ;  /* 0x0002277000087802 */ /* 0x000fe40000000f00 */
[----:B-1---5:R-:W-:Y:S05]  /*22760*/  CALL.REL.NOINC `($_ZN7cutlass13device_kernelIN5flash19enable_sm80_to_sm89INS1_16FlashAttnBwdSm80INS1_25CollectiveMainloopBwdSm80ILi2ELi2EN4cute5tupleIJNS5_1CILi128EEES8_NS7_ILi64EEEEEENS_10bfloat16_tEfNS_4arch4Sm80ELb1ELb0ELb1ELb0ELb1ELb0ELb0ELb0ELi2ELi4ELi4ELi4ELb0EEENS1_24CollectiveEpilogueBwdGQAISA_fSD_Li256ELb0ELb1EEENS1_25SingleTileBwdLPTSchedulerILb0ELi128ELb1EEEEEEEEEvNT_6ParamsE$_ZN4cute3eso3ESOILb0ELb0EJiiEEC2ERKiS4_) ;  /* 0xfffe429000007944 */ /* 0x022fea0003c3ffff */
        /* <DEDUP_REMOVED lines=20> */
[----:B------:R-:W-:Y:S05]  /*228b0*/  CALL.REL.NOINC `($_ZN7cutlass13device_kernelIN5flash19enable_sm80_to_sm89INS1_16FlashAttnBwdSm80INS1_25CollectiveMainloopBwdSm80ILi2ELi2EN4cute5tupleIJNS5_1CILi128EEES8_NS7_ILi64EEEEEENS_10bfloat16_tEfNS_4arch4Sm80ELb1ELb0ELb1ELb0ELb1ELb0ELb0ELb0ELi2ELi4ELi4ELi4ELb0EEENS1_24CollectiveEpilogueBwdGQAISA_fSD_Li256ELb0ELb1EEENS1_25SingleTileBwdLPTSchedulerILb0ELi128ELb1EEEEEEEEEvNT_6ParamsE$exp2f) ;  /* 0x000445f000007944 */ /* 0x000fea0003c00000 */
[----:B------:R-:W-:Y:S01]  /*228c0*/  IMAD.MOV.U32 R3, RZ, RZ, R23 ;  /* 0x000000ffff037224 */ /* 0x000fe200078e0017 */
[----:B------:R-:W-:Y:S02]  /*228d0*/  MOV R2, R22 ;  /* 0x0000001600027202 */ /* 0x000fe40000000f00 */
[----:B------:R-:W-:Y:S02]  /*228e0*/  MOV R8, 0x22900 ;  /* 0x0002290000087802 */ /* 0x000fe40000000f00 */
[----:B-1----:R-:W-:Y:S05]  /*228f0*/  CALL.REL.NOINC `($_ZN7cutlass13device_kernelIN5flash19enable_sm80_to_sm89INS1_16FlashAttnBwdSm80INS1_25CollectiveMainloopBwdSm80ILi2ELi2EN4cute5tupleIJNS5_1CILi128EEES8_NS7_ILi64EEEEEENS_10bfloat16_tEfNS_4arch4Sm80ELb1ELb0ELb1ELb0ELb1ELb0ELb0ELb0ELi2ELi4ELi4ELi4ELb0EEENS1_24CollectiveEpilogueBwdGQAISA_fSD_Li256ELb0ELb1EEENS1_25SingleTileBwdLPTSchedulerILb0ELi128ELb1EEEEEEEEEvNT_6ParamsE$_ZN4cute3eso3ESOILb0ELb0EJiiEEC2ERKiS4_) ;  /* 0xfffe410000007944 */ /* 0x002fea0003c3ffff */
        /* <DEDUP_REMOVED lines=93> */
[----:B--2---:R1:W-:Y:S04]  /*22ed0*/  STL.64 [R1+0x750], R8 ;  /* 0x0007500801007387 */ /* 0x0043e80000100a00 */
[----:B-1----:R-:W-:Y:S05]  /*22ee0*/  CALL.REL.NOINC `($_ZN7cutlass13device_kernelIN5flash19enable_sm80_to_sm89INS1_16FlashAttnBwdSm80INS1_25CollectiveMainloopBwdSm80ILi2ELi2EN4cute5tupleIJNS5_1CILi128EEES8_NS7_ILi64EEEEEENS_10bfloat16_tEfNS_4arch4Sm80ELb1ELb0ELb1ELb0ELb1ELb0ELb0ELb0ELi2ELi4ELi4ELi4ELb0EEENS1_24CollectiveEpilogueBwdGQAISA_fSD_Li256ELb0ELb1EEENS1_25SingleTileBwdLPTSchedulerILb0ELi128ELb1EEEEEEEEEvNT_6ParamsE$_ZZN4cute4diceINS_5tupleIJNS1_IJiNS1_IJiNS_1CILi0EEEEEEEEENS1_IJNS_10UnderscoreENS1_IJS6_S6_EEEEEEEEES9_EEDaRKT_RKT0_ENKUlRKT_RKT0_E_clIS5_S5_EEDaSI_SL_) ;  /* 0xfffe963000007944 */ /* 0x002fea0003c3ffff */
[----:B------:R2:W-:Y:S01]  /*22ef0*/  STL.64 [R1+0x7a0], R2 ;  /* 0x0007a00201007387 */ /* 0x0005e20000100a00 */
[----:B------:R-:W-:Y:S02]  /*22f00*/  IADD3 R58, P0, R41, 0x50, RZ ;  /* 0x00000050293a7810 */ /* 0x000fe40007f1e0ff */
[----:B------:R-:W-:-:S03]  /*22f10*/  MOV R8, 0x22f50 ;  /* 0x00022f5000087802 */ /* 0x000fc60000000f00 */
[----:B------:R-:W-:Y:S02]  /*22f20*/  IMAD.X R47, RZ, RZ, R40, P0 ;  /* 0x000000ffff2f7224 */ /* 0x000fe400000e0628 */
[----:B------:R-:W-:Y:S02]  /*22f30*/  IMAD.MOV.U32 R4, RZ, RZ, R58 ;  /* 0x000000ffff047224 */ /* 0x000fe400078e003a */
[----:B-12---:R-:W-:Y:S05]  /*22f40*/  CALL.REL.NOINC `($_ZN7cutlass13device_kernelIN5flash19enable_sm80_to_sm89INS1_16FlashAttnBwdSm80INS1_25CollectiveMainloopBwdSm80ILi2ELi2EN4cute5tupleIJNS5_1CILi128EEES8_NS7_ILi64EEEEEENS_10bfloat16_tEfNS_4arch4Sm80ELb1ELb0ELb1ELb0ELb1ELb0ELb0ELb0ELi2ELi4ELi4ELi4ELb0EEENS1_24CollectiveEpilogueBwdGQAISA_fSD_Li256ELb0ELb1EEENS1_25SingleTileBwdLPTSchedulerILb0ELi128ELb1EEEEEEEEEvNT_6ParamsE$_ZZN4cute12filter_tupleINS_5tupleIJNS1_IJiNS1_IJiNS_1CILi0EEEEEEEEENS1_IJNS_10UnderscoreENS1_IJS6_S6_EEEEEEEEES9_ZNS_4diceIS9_S9_EEDaRKT_RKT0_EUlRKT_RKT0_E_EEDaSD_SG_OT1_ENKUlDpSJ_E_clIJNS1_IJiiS3_EEENS1_IJEEEEEEDaSQ_) ;  /* 0xfffe83b000007944 */ /* 0x006fea0003c3ffff */
[----:B------:R-:W-:Y:S02]  /*22f50*/  MOV R72, 0x22f70 ;  /* 0x00022f7000487802 */ /* 0x000fe40000000f00 */
[----:B-12--5:R-:W-:Y:S05]  /*22f60*/  CALL.REL.NOINC `($_ZN7cutlass13device_kernelIN5flash19enable_sm80_to_sm89INS1_16FlashAttnBwdSm80INS1_25CollectiveMainloopBwdSm80ILi2ELi2EN4cute5tupleIJNS5_1CILi128EEES8_NS7_ILi64EEEEEENS_10bfloat16_tEfNS_4arch4Sm80ELb1ELb0ELb1ELb0ELb1ELb0ELb0ELb0ELi2ELi4ELi4ELi4ELb0EEENS1_24CollectiveEpilogueBwdGQAISA_fSD_Li256ELb0ELb1EEENS1_25SingleTileBwdLPTSchedulerILb0ELi128ELb1EEEEEEEEEvNT_6ParamsE$_ZZN4cute7idx2crdINS_5tupleIJiiNS_1CILi0EEEEEENS1_IJNS1_IJNS2_ILi4EEENS2_ILi8EEEEEES5_NS2_ILi1EEEEEEEEDaRKT_RKT0_ENKUlRKT_RKT0_E_clIiS7_EEDaSI_SL_) ;  /* 0xfffec56000007944 */ /* 0x026fea0003c3ffff */
[----:B------:R-:W-:Y:S02]  /*22f70*/  MOV R2, 0x22f90 ;  /* 0x00022f9000027802 */ /* 0x000fe40000000f00 */
[----:B-1----:R-:W-:Y:S05]  /*22f80*/  CALL.REL.NOINC `($_ZN7cutlass13device_kernelIN5flash19enable_sm80_to_sm89INS1_16FlashAttnBwdSm80INS1_25CollectiveMainloopBwdSm80ILi2ELi2EN4cute5tupleIJNS5_1CILi128EEES8_NS7_ILi64EEEEEENS_10bfloat16_tEfNS_4arch4Sm80ELb1ELb0ELb1ELb0ELb1ELb0ELb0ELb0ELi2ELi4ELi4ELi4ELb0EEENS1_24CollectiveEpilogueBwdGQAISA_fSD_Li256ELb0ELb1EEENS1_25SingleTileBwdLPTSchedulerILb0ELi128ELb1EEEEEEEEEvNT_6ParamsE$_ZZN4cute7idx2crdINS_5tupleIJiiNS_1CILi0EEEEEENS1_IJNS1_IJNS2_ILi4EEENS2_ILi8EEEEEES5_NS2_ILi1EEEEEEEEDaRKT_RKT0_ENKUlRKT_RKT0_E_clIiS5_EEDaSI_SL_) ;  /* 0xfffec51000007944 */ /* 0x002fea0003c3ffff */
[----:B------:R1:W-:Y:S01]  /*22f90*/  STL [R1+0x7a0], R6 ;  /* 0x0007a00601007387 */ /* 0x0003e20000100800 */
[----:B------:R-:W-:Y:S02]  /*22fa0*/  MOV R2, R58 ;  /* 0x0000003a00027202 */ /* 0x000fe40000000f00 */
        /* <DEDUP_REMOVED lines=26> */
[----:B-1----:R-:W-:Y:S05]  /*23150*/  CALL.REL.NOINC `($_ZN7cutlass13device_kernelIN5flash19enable_sm80_to_sm89INS1_16FlashAttnBwdSm80INS1_25CollectiveMainloopBwdSm80ILi2ELi2EN4cute5tupleIJNS5_1CILi128EEES8_NS7_ILi64EEEEEENS_10bfloat16_tEfNS_4arch4Sm80ELb1ELb0ELb1ELb0ELb1ELb0ELb0ELb0ELi2ELi4ELi4ELi4ELb0EEENS1_24CollectiveEpilogueBwdGQAISA_fSD_Li256ELb0ELb1EEENS1_25SingleTileBwdLPTSchedulerILb0ELi128ELb1EEEEEEEEEvNT_6ParamsE$_ZN4cute3eso3ESOILb0ELb0EJiiiEEC2ERKiS4_S4_) ;  /* 0xfffe3b7000007944 */ /* 0x002fea0003c3ffff */
[----:B------:R2:W5:Y:S04]  /*23160*/  LDL R5, [R1+0x760] ;  /* 0x0007600001057983 */ /* 0x0005680000100800 */
[----:B-1----:R2:W5:Y:S01]  /*23170*/  LDL.64 R2, [R1+0x758] ;  /* 0x0007580001027983 */ /* 0x0025620000100a00 */
[----:B------:R-:W-:-:S02]  /*23180*/  MOV R4, R23 ;  /* 0x0000001700047202 */ /* 0x000fc40000000f00 */
[----:B------:R-:W-:Y:S02]  /*23190*/  MOV R6, 0x231b0 ;  /* 0x000231b000067802 */ /* 0x000fe40000000f00 */
[----:B--2--5:R-:W-:Y:S05]  /*231a0*/  CALL.REL.NOINC `($_ZN7cutlass13device_kernelIN5flash19enable_sm80_to_sm89INS1_16FlashAttnBwdSm80INS1_25CollectiveMainloopBwdSm80ILi2ELi2EN4cute5tupleIJNS5_1CILi128EEES8_NS7_ILi64EEEEEENS_10bfloat16_tEfNS_4arch4Sm80ELb1ELb0ELb1ELb0ELb1ELb0ELb0ELb0ELi2ELi4ELi4ELi4ELb0EEENS1_24CollectiveEpilogueBwdGQAISA_fSD_Li256ELb0ELb1EEENS1_25SingleTileBwdLPTSchedulerILb0ELi128ELb1EEEEEEEEEvNT_6ParamsE$_ZN4cute3eso3ESOILb1ELb0EJNS_1CILi1EEENS_5tupleIJiiiEEENS2_ILi64EEENS4_IJNS2_ILi72EEENS2_ILi144EEENS2_ILi288EEEEEENS2_ILi512EEEEEC2ERKS3_RKS5_RKS6_RKSA_RKSB_) ;  /* 0xfffe4a0000007944 */ /* 0x024fea0003c3ffff */
[----:B-1----:R1:W5:Y:S04]  /*231b0*/  LDL R5, [R1+0x760] ;  /* 0x0007600001057983 */ /* 0x0023680000100800 */
[----:B------:R1:W5:Y:S01]  /*231c0*/  LDL.64 R2, [R1+0x758] ;  /* 0x0007580001027983 */ /* 0x0003620000100a00 */
[----:B------:R-:W-:Y:S02]  /*231d0*/  MOV R4, R23 ;  /* 0x0000001700047202 */ /* 0x000fe40000000f00 */
[----:B------:R-:W-:Y:S02]  /*231e0*/  MOV R6, 0x23200 ;  /* 0x0002320000067802 */ /* 0x000fe40000000f00 */
[----:B-1---5:R-:W-:Y:S05]  /*231f0*/  CALL.REL.NOINC `($_ZN7cutlass13device_kernelIN5flash19enable_sm80_to_sm89INS1_16FlashAttnBwdSm80INS1_25CollectiveMainloopBwdSm80ILi2ELi2EN4cute5tupleIJNS5_1CILi128EEES8_NS7_ILi64EEEEEENS_10bfloat16_tEfNS_4arch4Sm80ELb1ELb0ELb1ELb0ELb1ELb0ELb0ELb0ELi2ELi4ELi4ELi4ELb0EEENS1_24CollectiveEpilogueBwdGQAISA_fSD_Li256ELb0ELb1EEENS1_25SingleTileBwdLPTSchedulerILb0ELi128ELb1EEEEEEEEEvNT_6ParamsE$_ZN4cute5tupleIJNS0_IJNS_1CILi8EEENS0_IJNS1_ILi2EEES3_S3_EEENS1_ILi1EEES4_S5_EEENS0_IJS5_NS0_IJiiiEEENS1_ILi64EEENS0_IJNS1_ILi72EEENS1_ILi144EEENS1_ILi288EEEEEENS1_ILi512EEEEEEEEC2ERKS6_RKSE_) ;  /* 0xfffe7ad000007944 */ /* 0x022fea0003c3ffff */
[----:B------:R1:W5:Y:S04]  /*23200*/  LDL R5, [R1+0x760] ;  /* 0x0007600001057983 */ /* 0x0003680000100800 */
[----:B------:R1:W5:Y:S01]  /*23210*/  LDL.64 R2, [R1+0x758] ;  /* 0x0007580001027983 */ /* 0x0003620000100a00 */
[----:B------:R-:W-:-:S03]  /*23220*/  MOV R4, 0x23240 ;  /* 0x0002324000047802 */ /* 0x000fc60000000f00 */
[----:B-1---5:R-:W-:Y:S05]  /*23230*/  CALL.REL.NOINC `($_ZN7cutlass13device_kernelIN5flash19enable_sm80_to_sm89INS1_16FlashAttnBwdSm80INS1_25CollectiveMainloopBwdSm80ILi2ELi2EN4cute5tupleIJNS5_1CILi128EEES8_NS7_ILi64EEEEEENS_10bfloat16_tEfNS_4arch4Sm80ELb1ELb0ELb1ELb0ELb1ELb0ELb0ELb0ELi2ELi4ELi4ELi4ELb0EEENS1_24CollectiveEpilogueBwdGQAISA_fSD_Li256ELb0ELb1EEENS1_25SingleTileBwdLPTSchedulerILb0ELi128ELb1EEEEEEEEEvNT_6ParamsE$_ZZN4cute7flattenINS_5tupleIJNS_1CILi1EEENS1_IJiiiEEENS2_ILi64EEENS1_IJNS2_ILi72EEENS2_ILi144EEENS2_ILi288EEEEEENS2_ILi512EEEEEEEEDaRKT_ENKUlRKT_E_clIS4_EEDaSH_) ;  /* 0xfffebde000007944 */ /* 0x022fea0003c3ffff */
[----:B------:R1:W-:Y:S01]  /*23240*/  STL.64 [R1+0x7a0], R2 ;  /* 0x0007a00201007387 */ /* 0x0003e20000100a00 */
[----:B------:R-:W-:-:S02]  /*23250*/  MOV R6, R58 ;  /* 0x0000003a00067202 */ /* 0x000fc40000000f00 */
[----:B------:R-:W-:Y:S01]  /*23260*/  MOV R4, 0x23290 ;  /* 0x0002329000047802 */ /* 0x000fe20000000f00 */
[----:B------:R1:W-:Y:S04]  /*23270*/  STL [R1+0x7a8], R5 ;  /* 0x0007a80501007387 */ /* 0x0003e80000100800 */
[----:B-1----:R-:W-:Y:S05]  /*23280*/  CALL.REL.NOINC `($_ZN7cutlass13device_kernelIN5flash19enable_sm80_to_sm89INS1_16FlashAttnBwdSm80INS1_25CollectiveMainloopBwdSm80ILi2ELi2EN4cute5tupleIJNS5_1CILi128EEES8_NS7_ILi64EEEEEENS_10bfloat16_tEfNS_4arch4Sm80ELb1ELb0ELb1ELb0ELb1ELb0ELb0ELb0ELi2ELi4ELi4ELi4ELb0EEENS1_24CollectiveEpilogueBwdGQAISA_fSD_Li256ELb0ELb1EEENS1_25SingleTileBwdLPTSchedulerILb0ELi128ELb1EEEEEEEEEvNT_6ParamsE$_ZZN4cute12filter_tupleINS_5tupleIJNS_1CILi1EEENS1_IJiiiEEENS2_ILi64EEENS1_IJNS2_ILi72EEENS2_ILi144EEENS2_ILi288EEEEEENS2_ILi512EEEEEEZNS_7flattenISB_EEDaRKT_EUlRKT_E_EEDaSF_OT0_ENKUlDpSI_E_clIJNS1_IJS3_EEES4_NS1_IJS5_EEES9_NS1_IJSA_EEEEEEDaSM_) ;  /* 0xfffe870000007944 */ /* 0x002fea0003c3ffff */
[----:B------:R-:W-:Y:S02]  /*23290*/  MOV R4, R23 ;  /* 0x0000001700047202 */ /* 0x000fe40000000f00 */
[----:B------:R-:W-:Y:S02]  /*232a0*/  MOV R6, 0x232c0 ;  /* 0x000232c000067802 */ /* 0x000fe40000000f00 */
        /* <DEDUP_REMOVED lines=41> */
[----:B-1----:R-:W-:Y:S05]  /*23540*/  CALL.REL.NOINC `($_ZN7cutlass13device_kernelIN5flash19enable_sm80_to_sm89INS1_16FlashAttnBwdSm80INS1_25CollectiveMainloopBwdSm80ILi2ELi2EN4cute5tupleIJNS5_1CILi128EEES8_NS7_ILi64EEEEEENS_10bfloat16_tEfNS_4arch4Sm80ELb1ELb0ELb1ELb0ELb1ELb0ELb0ELb0ELi2ELi4ELi4ELi4ELb0EEENS1_24CollectiveEpilogueBwdGQAISA_fSD_Li256ELb0ELb1EEENS1_25SingleTileBwdLPTSchedulerILb0ELi128ELb1EEEEEEEEEvNT_6ParamsE$_ZZN4cute6detail16composition_implINS_5tupleIJNS_1CILi8EEENS3_ILi2EEES5_S5_S4_S5_EEENS2_IJNS3_ILi1EEEiiiNS3_ILi72EEENS3_ILi512EEEEEENS2_IJNS2_IJS5_S5_S5_EEES5_NS3_ILi4EEEEEENS2_IJNS2_IJS7_S9_S4_EEENS3_ILi4096EEENS3_ILi16EEEEEEEEDaRKT_RKT0_RKT1_RKT2_ENKUlRKT_RKT0_E_clISB_SE_EEDaSW_SZ_) ;  /* 0xfffea4a000007944 */ /* 0x002fea0003c3ffff */
[----:B------:R-:W-:Y:S01]  /*23550*/  IMAD.MOV.U32 R4, RZ, RZ, R49 ;  /* 0x000000ffff047224 */ /* 0x000fe200078e0031 */
[----:B------:R-:W-:Y:S01]  /*23560*/  MOV R5, R45 ;  /* 0x0000002d00057202 */ /* 0x000fe20000000f00 */
[----:B------:R-:W-:Y:S01]  /*23570*/  IMAD.MOV.U32 R3, RZ, RZ, R47 ;  /* 0x000000ffff037224 */ /* 0x000fe200078e002f */
        /* <DEDUP_REMOVED lines=11> */
[----:B------:R-:W-:Y:S01]  /*23630*/  LEA.HI R6, R13, R13, RZ, 0x1d ;  /* 0x0000000d0d067211 */ /* 0x000fe200078fe8ff */
[----:B------:R-:W-:-:S04]  /*23640*/  IMAD.MOV.U32 R48, RZ, RZ, R17 ;  /* 0x000000ffff307224 */ /* 0x000fc800078e0011 */
        /* <DEDUP_REMOVED lines=24> */
[----:B------:R-:W-:-:S03]  /*237d0*/  MOV R4, 0x237f0 ;  /* 0x000237f000047802 */ /* 0x000fc60000000f00 */
        /* <DEDUP_REMOVED lines=17> */
[----:B--2--5:R-:W-:Y:S05]  /*238f0*/  CALL.REL.NOINC `($_ZN7cutlass13device_kernelIN5flash19enable_sm80_to_sm89INS1_16FlashAttnBwdSm80INS1_25CollectiveMainloopBwdSm80ILi2ELi2EN4cute5tupleIJNS5_1CILi128EEES8_NS7_ILi64EEEEEENS_10bfloat16_tEfNS_4arch4Sm80ELb1ELb0ELb1ELb0ELb1ELb0ELb0ELb0ELi2ELi4ELi4ELi4ELb0EEENS1_24CollectiveEpilogueBwdGQAISA_fSD_Li256ELb0ELb1EEENS1_25SingleTileBwdLPTSchedulerILb0ELi128ELb1EEEEEEEEEvNT_6ParamsE$_ZN4cute3eso3ESOILb1ELb0EJNS_14ComposedLayoutINS_7SwizzleILi3ELi3ELi3EEENS_1CILi0EEENS_6LayoutINS_5tupleIJNS8_IJNS8_IJNS5_ILi4EEENS5_ILi8EEEEEENS8_IJNS5_ILi2EEENS5_ILi1EEEEEEEEENS8_IJNS8_IJSC_SC_EEENS8_IJSA_S9_EEEEEEEEENS8_IJNS8_IJNS8_IJSC_NS5_ILi64EEEEEENS8_IJNS5_ILi512EEES6_EEEEEENS8_IJNS8_IJSD_SA_EEENS8_IJNS5_ILi1024EEENS5_ILi16EEEEEEEEEEEEEEEENS_10ViewEngineINS_8smem_ptrIPN7cutlass10bfloat16_tEEEEEEEC2ERKSW_RKS13_) ;  /* 0xfffe3c3000007944 */ /* 0x024fea0003c3ffff */
[----:B------:R-:W-:Y:S01]  /*23900*/  ULDC.64 UR4, c[0x0][0x118] ;  /* 0x0000460000047ab9 */ /* 0x000fe20000000a00 */
[----:B------:R2:W5:Y:S04]  /*23910*/  LDL.64 R52, [R1+0x758] ;  /* 0x0007580001347983 */ /* 0x0005680000100a00 */
[----:B-1----:R2:W5:Y:S01]  /*23920*/  LD.E R3, [R10.64+0xc] ;  /* 0x00000c040a037980 */ /* 0x002562000c101900 */
[----:B------:R-:W-:Y:S02]  /*23930*/  MOV R2, R23 ;  /* 0x0000001700027202 */ /* 0x000fe40000000f00 */
[----:B------:R-:W-:-:S02]  /*23940*/  MOV R6, 0x23960 ;  /* 0x0002396000067802 */ /* 0x000fc40000000f00 */
        /* <DEDUP_REMOVED lines=19> */
[----:B------:R-:W-:Y:S02]  /*23a80*/  MOV R4, R58 ;  /* 0x0000003a00047202 */ /* 0x000fe40000000f00 */
[----:B------:R-:W-:Y:S02]  /*23a90*/  MOV R8, 0x23ab0 ;  /* 0x00023ab000087802 */ /* 0x000fe40000000f00 */
[----:B-12---:R-:W-:Y:S05]  /*23aa0*/  CALL.REL.NOINC `($_ZN7cutlass13device_kernelIN5flash19enable_sm80_to_sm89INS1_16FlashAttnBwdSm80INS1_25CollectiveMainloopBwdSm80ILi2ELi2EN4cute5tupleIJNS5_1CILi128EEES8_NS7_ILi64EEEEEENS_10bfloat16_tEfNS_4arch4Sm80ELb1ELb0ELb1ELb0ELb1ELb0ELb0ELb0ELi2ELi4ELi4ELi4ELb0EEENS1_24CollectiveEpilogueBwdGQAISA_fSD_Li256ELb0ELb1EEENS1_25SingleTileBwdLPTSchedulerILb0ELi128ELb1EEEEEEEEEvNT_6ParamsE$_ZZN4cute12filter_tupleINS_5tupleIJNS1_IJiNS1_IJiNS_1CILi0EEEEEEEEENS1_IJNS_10UnderscoreENS1_IJS6_S6_EEEEEEEEES9_ZNS_4diceIS9_S9_EEDaRKT_RKT0_EUlRKT_RKT0_E_EEDaSD_SG_OT1_ENKUlDpSJ_E_clIJNS1_IJiiS3_EEENS1_IJEEEEEEDaSQ_) ;  /* 0xfffe785000007944 */ /* 0x006fea0003c3ffff */
[----:B------:R-:W-:Y:S02]  /*23ab0*/  MOV R72, 0x23ad0 ;  /* 0x00023ad000487802 */ /* 0x000fe40000000f00 */
[----:B-12--5:R-:W-:Y:S05]  /*23ac0*/  CALL.REL.NOINC `($_ZN7cutlass13device_kernelIN5flash19enable_sm80_to_sm89INS1_16FlashAttnBwdSm80INS1_25CollectiveMainloopBwdSm80ILi2ELi2EN4cute5tupleIJNS5_1CILi128EEES8_NS7_ILi64EEEEEENS_10bfloat16_tEfNS_4arch4Sm80ELb1ELb0ELb1ELb0ELb1ELb0ELb0ELb0ELi2ELi4ELi4ELi4ELb0EEENS1_24CollectiveEpilogueBwdGQAISA_fSD_Li256ELb0ELb1EEENS1_25SingleTileBwdLPTSchedulerILb0ELi128ELb1EEEEEEEEEvNT_6ParamsE$_ZZN4cute7idx2crdINS_5tupleIJiiNS_1CILi0EEEEEENS1_IJNS1_IJNS2_ILi4EEENS2_ILi8EEEEEENS2_ILi2EEENS2_ILi1EEEEEEEEDaRKT_RKT0_ENKUlRKT_RKT0_E_clIiS7_EEDaSJ_SM_) ;  /* 0xfffeb58000007944 */ /* 0x026fea0003c3ffff */
[----:B------:R-:W-:Y:S02]  /*23ad0*/  MOV R2, 0x23af0 ;  /* 0x00023af000027802 */ /* 0x000fe40000000f00 */
[----:B-1----:R-:W-:Y:S05]  /*23ae0*/  CALL.REL.NOINC `($_ZN7cutlass13device_kernelIN5flash19enable_sm80_to_sm89INS1_16FlashAttnBwdSm80INS1_25CollectiveMainloopBwdSm80ILi2ELi2EN4cute5tupleIJNS5_1CILi128EEES8_NS7_ILi64EEEEEENS_10bfloat16_tEfNS_4arch4Sm80ELb1ELb0ELb1ELb0ELb1ELb0ELb0ELb0ELi2ELi4ELi4ELi4ELb0EEENS1_24CollectiveEpilogueBwdGQAISA_fSD_Li256ELb0ELb1EEENS1_25SingleTileBwdLPTSchedulerILb0ELi128ELb1EEEEEEEEEvNT_6ParamsE$_ZZN4cute7idx2crdINS_5tupleIJiiNS_1CILi0EEEEEENS1_IJNS1_IJNS2_ILi4EEENS2_ILi8EEEEEENS2_ILi2EEENS2_ILi1EEEEEEEEDaRKT_RKT0_ENKUlRKT_RKT0_E_clIiS8_EEDaSJ_SM_) ;  /* 0xfffeb98000007944 */ /* 0x002fea0003c3ffff */
[----:B------:R1:W-:Y:S01]  /*23af0*/  STL [R1+0x7a0], R6 ;  /* 0x0007a00601007387 */ /* 0x0003e20000100800 */
[----:B------:R-:W-:Y:S02]  /*23b00*/  MOV R2, R58 ;  /* 0x0000003a00027202 */ /* 0x000fe40000000f00 */
[----:B------:R-:W-:-:S02]  /*23b10*/  MOV R72, 0x23b30 ;  /* 0x00023b3000487802 */ /* 0x000fc40000000f00 */
        /* <DEDUP_REMOVED lines=102> */
[----:B------:R-:W-:-:S05]  /*24180*/  LEA.HI R6, R13, R13, RZ, 0x1d ;  /* 0x0000000d0d067211 */ /* 0x000fca00078fe8ff */
        /* <DEDUP_REMOVED lines=21> */
[----:B------:R-:W-:-:S03]  /*242e0*/  MOV R4, 0x24300 ;  /* 0x0002430000047802 */ /* 0x000fc60000000f00 */
        /* <DEDUP_REMOVED lines=31> */
[----:B------:R-:W-:-:S03]  /*244e0*/  MOV R4, 0x24500 ;  /* 0x0002450000047802 */ /* 0x000fc60000000f00 */
[----:B-12---:R-:W-:Y:S05]  /*244f0*/  CALL.REL.NOINC `($_ZN7cutlass13device_kernelIN5flash19enable_sm80_to_sm89INS1_16FlashAttnBwdSm80INS1_25CollectiveMainloopBwdSm80ILi2ELi2EN4cute5tupleIJNS5_1CILi128EEES8_NS7_ILi64EEEEEENS_10bfloat16_tEfNS_4arch4Sm80ELb1ELb0ELb1ELb0ELb1ELb0ELb0ELb0ELi2ELi4ELi4ELi4ELb0EEENS1_24CollectiveEpilogueBwdGQAISA_fSD_Li256ELb0ELb1EEENS1_25SingleTileBwdLPTSchedulerILb0ELi128ELb1EEEEEEEEEvNT_6ParamsE$_ZZN4cute12filter_tupleINS_5tupleIJNS_10UnderscoreES2_S2_iEEENS1_IJNS1_IJNS_1CILi1EEENS4_ILi0EEEEEENS4_ILi4096EEENS1_IJiiEEENS1_IJS6_NS4_ILi8192EEEEEEEEEZNS_5sliceIS3_SC_EEDaRKT_RKT0_EUlRKT_RKT0_E_EEDaSG_SJ_OT1_ENKUlDpSM_E_clIJNS1_IJS7_EEENS1_IJS8_EEENS1_IJS9_EEENS1_IJEEEEEEDaST_) ;  /* 0xfffe705000007944 */ /* 0x006fea0003c3ffff */
[----:B-----5:R-:W-:Y:S02]  /*24500*/  MOV R8, R3 ;  /* 0x0000000300087202 */ /* 0x020fe40000000f00 */
[----:B------:R-:W-:-:S02]  /*24510*/  MOV R4, 0x24530 ;  /* 0x0002453000047802 */ /* 0x000fc40000000f00 */
[----:B-1----:R-:W-:Y:S05]  /*24520*/  CALL.REL.NOINC `($_ZN7cutlass13device_kernelIN5flash19enable_sm80_to_sm89INS1_16FlashAttnBwdSm80INS1_25CollectiveMainloopBwdSm80ILi2ELi2EN4cute5tupleIJNS5_1CILi128EEES8_NS7_ILi64EEEEEENS_10bfloat16_tEfNS_4arch4Sm80ELb1ELb0ELb1ELb0ELb1ELb0ELb0ELb0ELi2ELi4ELi4ELi4ELb0EEENS1_24CollectiveEpilogueBwdGQAISA_fSD_Li256ELb0ELb1EEENS1_25SingleTileBwdLPTSchedulerILb0ELi128ELb1EEEEEEEEEvNT_6ParamsE$_ZN4cute5tupleIJNS0_IJNS0_IJNS_1CILi8EEENS1_ILi1EEEEEENS1_ILi2EEENS0_IJS5_S5_EEEEEENS0_IJNS0_IJS3_NS1_ILi0EEEEEENS1_ILi4096EEENS0_IJiiEEEEEEEEC2ERKS7_RKSC_) ;  /* 0xfffe638000007944 */ /* 0x002fea0003c3ffff */
[----:B-1----:R1:W5:Y:S01]  /*24530*/  LDL.64 R2, [R1+0x758] ;  /* 0x0007580001027983 */ /* 0x0023620000100a00 */
[----:B------:R-:W-:-:S02]  /*24540*/  SHF.L.U32 R4, R7, 0xd, RZ ;  /* 0x0000000d07047819 */ /* 0x000fc400000006ff */
        /* <DEDUP_REMOVED lines=490> */
[----:B------:R1:W-:Y:S02]  /*263f0*/  ST.E [R8.64+0xc], R7 ;  /* 0x00000c0708007985 */ /* 0x0003e4000c101904 */
.L_x_2671:
[----:B------:R-:W-:-:S13]  /*26400*/  ISETP.NE.AND P0, PT, R48, 0x3, PT ;  /* 0x000000033000780c */ /* 0x000fda0003f05270 */
[----:B-1----:R-:W-:Y:S05]  /*26410*/  @!P0 BRA `(.L_x_2668) ;  /* 0x0000204000008947 */ /* 0x002fea0003800000 */
[----:B------:R-:W-:Y:S01]  /*26420*/  IADD3 R14, R48, 0x1, RZ ;  /* 0x00000001300e7810 */ /* 0x000fe20007ffe0ff */
[----:B------:R-:W-:Y:S01]  /*26430*/  IMAD.MOV.U32 R81, RZ, RZ, R23 ;  /* 0x000000ffff517224 */ /* 0x000fe200078e0017 */
[----:B-1----:R-:W-:-:S03]  /*26440*/  MOV R8, 0x26470 ;  /* 0x0002647000087802 */ /* 0x002fc60000000f00 */
[----:B------:R-:W-:Y:S02]  /*26450*/  IMAD.MOV.U32 R3, RZ, RZ, R14 ;  /* 0x000000ffff037224 */ /* 0x000fe400078e000e */
[----:B------:R-:W-:Y:S05]  /*26460*/  CALL.REL.NOINC `($_ZN7cutlass13device_kernelIN5flash19enable_sm80_to_sm89INS1_16FlashAttnBwdSm80INS1_25CollectiveMainloopBwdSm80ILi2ELi2EN4cute5tupleIJNS5_1CILi128EEES8_NS7_ILi64EEEEEENS_10bfloat16_tEfNS_4arch4Sm80ELb1ELb0ELb1ELb0ELb1ELb0ELb0ELb0ELi2ELi4ELi4ELi4ELb0EEENS1_24CollectiveEpilogueBwdGQAISA_fSD_Li256ELb0ELb1EEENS1_25SingleTileBwdLPTSchedulerILb0ELi128ELb1EEEEEEEEEvNT_6ParamsE$_ZN4cute3eso3ESOILb1ELb0EJNS_10UnderscoreES2_iEEC2ERKS2_S5_RKi) ;  /* 0xfffe0fd000007944 */ /* 0x000fea0003c3ffff */
        /* <DEDUP_REMOVED lines=21> */
[----:B------:R-:W-:Y:S02]  /*265c0*/  MOV R3, R14 ;  /* 0x0000000e00037202 */ /* 0x000fe40000000f00 */
        /* <DEDUP_REMOVED lines=198> */
[----:B------:R-:W-:-:S02]  /*27230*/  MOV R81, R23 ;  /* 0x0000001700517202 */ /* 0x000fc40000000f00 */
        /* <DEDUP_REMOVED lines=289> */
[----:B-1----:R-:W-:Y:S05]  /*28450*/  CALL.REL.NOINC `($_ZN7cutlass13device_kernelIN5flash19enable_sm80_to_sm89INS1_16FlashAttnBwdSm80INS1_25CollectiveMainloopBwdSm80ILi2ELi2EN4cute5tupleIJNS5_1CILi128EEES8_NS7_ILi64EEEEEENS_10bfloat16_tEfNS_4arch4Sm80ELb1ELb0ELb1ELb0ELb1ELb0ELb0ELb0ELi2ELi4ELi4ELi4ELb0EEENS1_24CollectiveEpilogueBwdGQAISA_fSD_Li256ELb0ELb1EEENS1_25SingleTileBwdLPTSchedulerILb0ELi128ELb1EEEEEEEEEvNT_6ParamsE$_ZZN5flash25CollectiveMainloopBwdSm80ILi2ELi2EN4cute5tupleIJNS1_1CILi128EEES4_NS3_ILi64EEEEEEN7cutlass10bfloat16_tEfNS7_4arch4Sm80ELb1ELb0ELb1ELb0ELb1ELb0ELb0ELb0ELi2ELi4ELi4ELi4ELb0EE3mmaINS_16FlashAttnBwdSm80ISB_NS_24CollectiveEpilogueBwdGQAIS6_fSA_Li256ELb0ELb1EEENS_25SingleTileBwdLPTSchedulerILb0ELi128ELb1EEEE13SharedStorageENS1_6TensorINS1_11ArrayEngineIfLm32EEENS1_6LayoutINS2_IJNS2_IJNS3_ILi2EEESO_EEESO_NS3_ILi4EEEEEENS2_IJNS2_IJNS3_ILi1EEESO_EEESQ_NS3_ILi8EEEEEEEEEEEEbRKNSB_6ParamsERT0_S12_iNS2_IJiiiEEERT_ENKUlvE_clEv) ;  /* 0x00037f4000007944 */ /* 0x002fea0003c00000 */
.L_x_2668:
[----:B------:R-:W-:Y:S01]  /*28460*/  IMAD.MOV.U32 R81, RZ, RZ, R23 ;  /* 0x000000ffff517224 */ /* 0x000fe200078e0017 */
[----:B------:R-:W-:Y:S01]  /*28470*/  MOV R3, R48 ;  /* 0x0000003000037202 */ /* 0x000fe20000000f00 */
[----:B------:R-:W-:Y:S01]  /*28480*/  IMAD.MOV.U32 R49, RZ, RZ, RZ ;  /* 0x000000ffff317224 */ /* 0x000fe200078e00ff */
[----:B-1----:R-:W-:-:S02]  /*28490*/  MOV R8, 0x284b0 ;  /* 0x000284b000087802 */ /* 0x002fc40000000f00 */
[----:B------:R-:W-:Y:S05]  /*284a0*/  CALL.REL.NOINC `($_ZN7cutlass13device_kernelIN5flash19enable_sm80_to_sm89INS1_16FlashAttnBwdSm80INS1_25CollectiveMainloopBwdSm80ILi2ELi2EN4cute5tupleIJNS5_1CILi128EEES8_NS7_ILi64EEEEEENS_10bfloat16_tEfNS_4arch4Sm80ELb1ELb0ELb1ELb0ELb1ELb0ELb0ELb0ELi2ELi4ELi4ELi4ELb0EEENS1_24CollectiveEpilogueBwdGQAISA_fSD_Li256ELb0ELb1EEENS1_25SingleTileBwdLPTSchedulerILb0ELi128ELb1EEEEEEEEEvNT_6ParamsE$_ZN4cute3eso3ESOILb1ELb0EJNS_10UnderscoreES2_iEEC2ERKS2_S5_RKi) ;  /* 0xfffdef9000007944 */ /* 0x000fea0003c3ffff */
        /* <DEDUP_REMOVED lines=18> */
[----:B------:R-:W-:Y:S02]  /*285d0*/  MOV R3, R48 ;  /* 0x0000003000037202 */ /* 0x000fe40000000f00 */
        /* <DEDUP_REMOVED lines=18> */
.L_x_2669:
        /* <DEDUP_REMOVED lines=218> */
.L_x_2670:
[----:B------:R-:W2:Y:S01]  /*294a0*/  LDL.64 R2, [R24+0xa0] ;  /* 0x0000a00018027983 */ /* 0x000ea20000100a00 */
[----:B------:R-:W-:Y:S01]  /*294b0*/  ULDC.64 UR4, c[0x0][0x118] ;  /* 0x0000460000047ab9 */ /* 0x000fe20000000a00 */
[----:B-1----:R-:W-:Y:S02]  /*294c0*/  MOV R6, R23 ;  /* 0x0000001700067202 */ /* 0x002fe40000000f00 */
[----:B------:R-:W-:Y:S01]  /*294d0*/  MOV R8, 0x29500 ;  /* 0x0002950000087802 */ /* 0x000fe20000000f00 */
[----:B--2---:R-:W5:Y:S04]  /*294e0*/  LD.E.64 R2, [R2.64] ;  /* 0x0000000402027980 */ /* 0x004f68000c101b00 */
[----:B-----5:R-:W-:Y:S05]  /*294f0*/  CALL.REL.NOINC `($_ZN7cutlass13device_kernelIN5flash19enable_sm80_to_sm89INS1_16FlashAttnBwdSm80INS1_25CollectiveMainloopBwdSm80ILi2ELi2EN4cute5tupleIJNS5_1CILi128EEES8_NS7_ILi64EEEEEENS_10bfloat16_tEfNS_4arch4Sm80ELb1ELb0ELb1ELb0ELb1ELb0ELb0ELb0ELi2ELi4ELi4ELi4ELb0EEENS1_24CollectiveEpilogueBwdGQAISA_fSD_Li256ELb0ELb1EEENS1_25SingleTileBwdLPTSchedulerILb0ELi128ELb1EEEEEEEEEvNT_6ParamsE$_ZN4cute8smem_ptrIPfECI1NS_12iter_adaptorIS1_S2_EEES1_) ;  /* 0xfffe1bc000007944 */ /* 0x020fea0003c3ffff */
[----:B-1----:R1:W5:Y:S01]  /*29500*/  LDL.64 R2, [R1+0x758] ;  /* 0x0007580001027983 */ /* 0x0023620000100a00 */
[----:B------:R-:W-:-:S03]  /*29510*/  MOV R8, 0x29530 ;  /* 0x0002953000087802 */ /* 0x000fc60000000f00 */
[----:B-1---5:R-:W-:Y:S05]  /*29520*/  CALL.REL.NOINC `($_ZN7cutlass13device_kernelIN5flash19enable_sm80_to_sm89INS1_16FlashAttnBwdSm80INS1_25CollectiveMainloopBwdSm80ILi2ELi2EN4cute5tupleIJNS5_1CILi128EEES8_NS7_ILi64EEEEEENS_10bfloat16_tEfNS_4arch4Sm80ELb1ELb0ELb1ELb0ELb1ELb0ELb0ELb0ELi2ELi4ELi4ELi4ELb0EEENS1_24CollectiveEpilogueBwdGQAISA_fSD_Li256ELb0ELb1EEENS1_25SingleTileBwdLPTSchedulerILb0ELi128ELb1EEEEEEEEEvNT_6ParamsE$_ZN4cute3eso3ESOILb1ELb0EJNS_6LayoutINS_5tupleIJNS3_IJNS_1CILi2EEES5_EEEEEENS3_IJNS3_IJNS4_ILi8EEENS4_ILi64EEEEEEEEEEENS_10ViewEngineINS_8smem_ptrIPfEEEEEEC2ERKSC_RKSH_) ;  /* 0xfffe003000007944 */ /* 0x022fea0003c3ffff */
[----:B------:R2:W-:Y:S04]  /*29530*/  STL.128 [R1+0xa50], RZ ;  /* 0x000a50ff01007387 */ /* 0x0005e80000100c00 */
[----:B------:R2:W5:Y:S01]  /*29540*/  LDL.64 R12, [R24+0xa0] ;  /* 0x0000a000180c7983 */ /* 0x0005620000100a00 */
[----:B------:R-:W-:Y:S01]  /*29550*/  IADD3 R7, P0, R41, 0x300, RZ ;  /* 0x0000030029077810 */ /* 0x000fe20007f1e0ff */
[----:B-1----:R-:W-:Y:S01]  /*29560*/  IMAD.MOV.U32 R2, RZ, RZ, R23 ;  /* 0x000000ffff027224 */ /* 0x002fe200078e0017 */
[----:B------:R-:W-:-:S02]  /*29570*/  MOV R3, R46 ;  /* 0x0000002e00037202 */ /* 0x000fc40000000f00 */
[----:B------:R-:W-:Y:S01]  /*29580*/  MOV R10, 0x295b0 ;  /* 0x000295b0000a7802 */ /* 0x000fe20000000f00 */
[----:B------:R-:W-:-:S03]  /*29590*/  IMAD.X R4, RZ, RZ, R40, P0 ;  /* 0x000000ffff047224 */ /* 0x000fc600000e0628 */
        /* <DEDUP_REMOVED lines=16> */
[----:B------:R-:W-:Y:S01]  /*296a0*/  IMAD.MOV.U32 R9, RZ, RZ, R4 ;  /* 0x000000ffff097224 */ /* 0x000fe200078e0004 */
[----:B------:R-:W-:Y:S02]  /*296b0*/  MOV R16, R7 ;  /* 0x0000000700107202 */ /* 0x000fe40000000f00 */
[----:B------:R-:W-:Y:S02]  /*296c0*/  MOV R6, 0x296e0 ;  /* 0x000296e000067802 */ /* 0x000fe40000000f00 */
[----:B-1---5:R-:W-:Y:S05]  /*296d0*/  CALL.REL.NOINC `($_ZN7cutlass13device_kernelIN5flash19enable_sm80_to_sm89INS1_16FlashAttnBwdSm80INS1_25CollectiveMainloopBwdSm80ILi2ELi2EN4cute5tupleIJNS5_1CILi128EEES8_NS7_ILi64EEEEEENS_10bfloat16_tEfNS_4arch4Sm80ELb1ELb0ELb1ELb0ELb1ELb0ELb0ELb0ELi2ELi4ELi4ELi4ELb0EEENS1_24CollectiveEpilogueBwdGQAISA_fSD_Li256ELb0ELb1EEENS1_25SingleTileBwdLPTSchedulerILb0ELi128ELb1EEEEEEEEEvNT_6ParamsE$_ZN4cute3eso3ESOILb1ELb0EJNS_6LayoutINS_5tupleIJNS_1CILi1EEENS4_ILi4EEEEEENS3_IJNS4_ILi0EEES5_EEEEENS_10ViewEngineIPfEEEEC2ERKSA_RKSD_) ;  /* 0xfffe0e2000007944 */ /* 0x022fea0003c3ffff */
[----:B-1----:R1:W5:Y:S01]  /*296e0*/  LDL.64 R4, [R1+0x758] ;  /* 0x0007580001047983 */ /* 0x0023620000100a00 */
[----:B------:R-:W-:Y:S02]  /*296f0*/  MOV R9, R3 ;  /* 0x0000000300097202 */ /* 0x000fe40000000f00 */
[----:B------:R-:W-:Y:S02]  /*29700*/  MOV R6, 0x29720 ;  /* 0x0002972000067802 */ /* 0x000fe40000000f00 */
[----:B-1---5:R-:W-:Y:S05]  /*29710*/  CALL.REL.NOINC `($_ZN7cutlass13device_kernelIN5flash19enable_sm80_to_sm89INS1_16FlashAttnBwdSm80INS1_25CollectiveMainloopBwdSm80ILi2ELi2EN4cute5tupleIJNS5_1CILi128EEES8_NS7_ILi64EEEEEENS_10bfloat16_tEfNS_4arch4Sm80ELb1ELb0ELb1ELb0ELb1ELb0ELb0ELb0ELi2ELi4ELi4ELi4ELb0EEENS1_24CollectiveEpilogueBwdGQAISA_fSD_Li256ELb0ELb1EEENS1_25SingleTileBwdLPTSchedulerILb0ELi128ELb1EEEEEEEEEvNT_6ParamsE$_ZN4cute3eso3ESOILb1ELb0EJNS_6LayoutINS_5tupleIJNS_1CILi1EEENS3_IJNS4_ILi2EEES6_EEEEEENS3_IJNS4_ILi0EEENS3_IJNS4_ILi8EEENS4_ILi64EEEEEEEEEEENS_10ViewEngineINS_8smem_ptrIPfEEEEEEC2ERKSE_RKSJ_) ;  /* 0xfffe0d8000007944 */ /* 0x022fea0003c3ffff */
[----:B-1----:R1:W5:Y:S01]  /*29720*/  LDL.64 R2, [R1+0x758] ;  /* 0x0007580001027983 */ /* 0x0023620000100a00 */
[----:B------:R-:W-:-:S02]  /*29730*/  MOV R6, R23 ;  /* 0x0000001700067202 */ /* 0x000fc40000000f00 */
[----:B------:R-:W-:Y:S02]  /*29740*/  MOV R8, 0x29760 ;  /* 0x0002976000087802 */ /* 0x000fe40000000f00 */
[----:B-1---5:R-:W-:Y:S05]  /*29750*/  CALL.REL.NOINC `($_ZN7cutlass13device_kernelIN5flash19enable_sm80_to_sm89INS1_16FlashAttnBwdSm80INS1_25CollectiveMainloopBwdSm80ILi2ELi2EN4cute5tupleIJNS5_1CILi128EEES8_NS7_ILi64EEEEEENS_10bfloat16_tEfNS_4arch4Sm80ELb1ELb0ELb1ELb0ELb1ELb0ELb0ELb0ELi2ELi4ELi4ELi4ELb0EEENS1_24CollectiveEpilogueBwdGQAISA_fSD_Li256ELb0ELb1EEENS1_25SingleTileBwdLPTSchedulerILb0ELi128ELb1EEEEEEEEEvNT_6ParamsE$_ZN4cute8smem_ptrIPfECI1NS_12iter_adaptorIS1_S2_EEES1_) ;  /* 0xfffe196000007944 */ /* 0x022fea0003c3ffff */
[----:B-1----:R1:W5:Y:S01]  /*29760*/  LDL.64 R2, [R1+0x758] ;  /* 0x0007580001027983 */ /* 0x0023620000100a00 */
[----:B------:R-:W-:-:S03]  /*29770*/  MOV R8, 0x29790 ;  /* 0x0002979000087802 */ /* 0x000fc60000000f00 */
[----:B-1---5:R-:W-:Y:S05]  /*29780*/  CALL.REL.NOINC `($_ZN7cutlass13device_kernelIN5flash19enable_sm80_to_sm89INS1_16FlashAttnBwdSm80INS1_25CollectiveMainloopBwdSm80ILi2ELi2EN4cute5tupleIJNS5_1CILi128EEES8_NS7_ILi64EEEEEENS_10bfloat16_tEfNS_4arch4Sm80ELb1ELb0ELb1ELb0ELb1ELb0ELb0ELb0ELi2ELi4ELi4ELi4ELb0EEENS1_24CollectiveEpilogueBwdGQAISA_fSD_Li256ELb0ELb1EEENS1_25SingleTileBwdLPTSchedulerILb0ELi128ELb1EEEEEEEEEvNT_6ParamsE$_ZN4cute3eso3ESOILb1ELb0EJNS_6LayoutINS_5tupleIJNS3_IJNS_1CILi2EEES5_EEEEEENS3_IJNS3_IJNS4_ILi8EEENS4_ILi64EEEEEEEEEEENS_10ViewEngineINS_8smem_ptrIPfEEEEEEC2ERKSC_RKSH_) ;  /* 0xfffdfdd000007944 */ /* 0x022fea0003c3ffff */
[----:B------:R2:W5:Y:S01]  /*29790*/  LDL.64 R10, [R1+0x758] ;  /* 0x00075800010a7983 */ /* 0x0005620000100a00 */
[----:B------:R-:W-:Y:S01]  /*297a0*/  IMAD.MOV.U32 R12, RZ, RZ, R4 ;  /* 0x000000ffff0c7224 */ /* 0x000fe200078e0004 */
[----:B------:R-:W-:Y:S02]  /*297b0*/  MOV R13, R5 ;  /* 0x00000005000d7202 */ /* 0x000fe40000000f00 */
[----:B-1----:R-:W-:Y:S02]  /*297c0*/  MOV R6, 0x297e0 ;  /* 0x000297e000067802 */ /* 0x002fe40000000f00 */
[----:B--2--5:R-:W-:Y:S05]  /*297d0*/  CALL.REL.NOINC `($_ZN7cutlass13device_kernelIN5flash19enable_sm80_to_sm89INS1_16FlashAttnBwdSm80INS1_25CollectiveMainloopBwdSm80ILi2ELi2EN4cute5tupleIJNS5_1CILi128EEES8_NS7_ILi64EEEEEENS_10bfloat16_tEfNS_4arch4Sm80ELb1ELb0ELb1ELb0ELb1ELb0ELb0ELb0ELi2ELi4ELi4ELi4ELb0EEENS1_24CollectiveEpilogueBwdGQAISA_fSD_Li256ELb0ELb1EEENS1_25SingleTileBwdLPTSchedulerILb0ELi128ELb1EEEEEEEEEvNT_6ParamsE$_ZN4cute3eso3ESOILb1ELb0EJNS_6LayoutINS_5tupleIJNS_1CILi4EEEEEENS3_IJNS4_ILi1EEEEEEEENS_10ViewEngineIPfEEEEC2ERKS9_RKSC_) ;  /* 0xfffe0d8000007944 */ /* 0x024fea0003c3ffff */
        /* <DEDUP_REMOVED lines=14> */
[----:B--2---:R-:W-:Y:S05]  /*298c0*/  CALL.REL.NOINC `($_ZN7cutlass13device_kernelIN5flash19enable_sm80_to_sm89INS1_16FlashAttnBwdSm80INS1_25CollectiveMainloopBwdSm80ILi2ELi2EN4cute5tupleIJNS5_1CILi128EEES8_NS7_ILi64EEEEEENS_10bfloat16_tEfNS_4arch4Sm80ELb1ELb0ELb1ELb0ELb1ELb0ELb0ELb0ELi2ELi4ELi4ELi4ELb0EEENS1_24CollectiveEpilogueBwdGQAISA_fSD_Li256ELb0ELb1EEENS1_25SingleTileBwdLPTSchedulerILb0ELi128ELb1EEEEEEEEEvNT_6ParamsE$_ZN4cute3eso3ESOILb1ELb0EJNS_6LayoutINS_5tupleIJNS3_IJNS_1CILi2EEES5_EEENS3_IJS5_NS4_ILi8EEEEEEEEENS3_IJNS3_IJS5_NS4_ILi4EEEEEENS3_IJNS4_ILi1EEES7_EEEEEEEENS_10ViewEngineIPfEEEEC2ERKSF_RKSI_) ;  /* 0xfffdfde000007944 */ /* 0x004fea0003c3ffff */
[----:B------:R2:W5:Y:S01]  /*298d0*/  LDL.64 R12, [R1+0x758] ;  /* 0x00075800010c7983 */ /* 0x0005620000100a00 */
[----:B------:R-:W-:-:S03]  /*298e0*/  MOV R10, RZ ;  /* 0x000000ff000a7202 */ /* 0x000fc60000000f00 */
.L_x_2673:
[----:B-1----:R-:W-:-:S04]  /*298f0*/  MOV R2, 0x29910 ;  /* 0x0002991000027802 */ /* 0x002fc80000000f00 */
[----:B-12--5:R-:W-:Y:S05]  /*29900*/  CALL.REL.NOINC `($_ZN7cutlass13device_kernelIN5flash19enable_sm80_to_sm89INS1_16FlashAttnBwdSm80INS1_25CollectiveMainloopBwdSm80ILi2ELi2EN4cute5tupleIJNS5_1CILi128EEES8_NS7_ILi64EEEEEENS_10bfloat16_tEfNS_4arch4Sm80ELb1ELb0ELb1ELb0ELb1ELb0ELb0ELb0ELi2ELi4ELi4ELi4ELb0EEENS1_24CollectiveEpilogueBwdGQAISA_fSD_Li256ELb0ELb1EEENS1_25SingleTileBwdLPTSchedulerILb0ELi128ELb1EEEEEEEEEvNT_6ParamsE$_ZZZN5flash25CollectiveMainloopBwdSm80ILi2ELi2EN4cute5tupleIJNS1_1CILi128EEES4_NS3_ILi64EEEEEEN7cutlass10bfloat16_tEfNS7_4arch4Sm80ELb1ELb0ELb1ELb0ELb1ELb0ELb0ELb0ELi2ELi4ELi4ELi4ELb0EE3mmaINS_16FlashAttnBwdSm80ISB_NS_24CollectiveEpilogueBwdGQAIS6_fSA_Li256ELb0ELb1EEENS_25SingleTileBwdLPTSchedulerILb0ELi128ELb1EEEE13SharedStorageENS1_6TensorINS1_11ArrayEngineIfLm32EEENS1_6LayoutINS2_IJNS2_IJNS3_ILi2EEESO_EEESO_NS3_ILi4EEEEEENS2_IJNS2_IJNS3_ILi1EEESO_EEESQ_NS3_ILi8EEEEEEEEEEEEbRKNSB_6ParamsERT0_S12_iNS2_IJiiiEEERT_ENKUliT_E_clIZSC_ISJ_SX_EbS10_S12_S12_iS13_S15_EUlRS16_iE_EEDaiS16_ENKUlvE1_clEv) ;  /* 0x0003d3e000007944 */ /* 0x026fea0003c00000 */
[----:B------:R1:W-:Y:S01]  /*29910*/  STL [R1+0x770], RZ ;  /* 0x000770ff01007387 */ /* 0x0003e20000100800 */
[----:B------:R-:W-:-:S03]  /*29920*/  MOV R5, RZ ;  /* 0x000000ff00057202 */ /* 0x000fc60000000f00 */
.L_x_2672:
[----:B------:R-:W-:Y:S01]  /*29930*/  IMAD.MOV.U32 R3, RZ, RZ, R23 ;  /* 0x000000ffff037224 */ /* 0x000fe200078e0017 */
[----:B-1----:R-:W-:-:S02]  /*29940*/  MOV R2, R22 ;  /* 0x0000001600027202 */ /* 0x002fc40000000f00 */
[----:B------:R-:W-:Y:S02]  /*29950*/  MOV R8, 0x29970 ;  /* 0x0002997000087802 */ /* 0x000fe40000000f00 */
[----:B-1---5:R-:W-:Y:S05]  /*29960*/  CALL.REL.NOINC `($_ZN7cutlass13device_kernelIN5flash19enable_sm80_to_sm89INS1_16FlashAttnBwdSm80INS1_25CollectiveMainloopBwdSm80ILi2ELi2EN4cute5tupleIJNS5_1CILi128EEES8_NS7_ILi64EEEEEENS_10bfloat16_tEfNS_4arch4Sm80ELb1ELb0ELb1ELb0ELb1ELb0ELb0ELb0ELi2ELi4ELi4ELi4ELb0EEENS1_24CollectiveEpilogueBwdGQAISA_fSD_Li256ELb0ELb1EEENS1_25SingleTileBwdLPTSchedulerILb0ELi128ELb1EEEEEEEEEvNT_6ParamsE$_ZN4cute3eso3ESOILb0ELb0EJiiEEC2ERKiS4_) ;  /* 0xfffdd09000007944 */ /* 0x022fea0003c3ffff */
        /* <DEDUP_REMOVED lines=41> */
[----:B------:R-:W-:Y:S05]  /*29c00*/  CALL.REL.NOINC `($_ZN7cutlass13device_kernelIN5flash19enable_sm80_to_sm89INS1_16FlashAttnBwdSm80INS1_25CollectiveMainloopBwdSm80ILi2ELi2EN4cute5tupleIJNS5_1CILi128EEES8_NS7_ILi64EEEEEENS_10bfloat16_tEfNS_4arch4Sm80ELb1ELb0ELb1ELb0ELb1ELb0ELb0ELb0ELi2ELi4ELi4ELi4ELb0EEENS1_24CollectiveEpilogueBwdGQAISA_fSD_Li256ELb0ELb1EEENS1_25SingleTileBwdLPTSchedulerILb0ELi128ELb1EEEEEEEEEvNT_6ParamsE$_ZN4cute3eso3ESOILb0ELb0EJiiEEC2ERKiS4_) ;  /* 0xfffdcdf000007944 */ /* 0x000fea0003c3ffff */
        /* <DEDUP_REMOVED lines=19> */
[----:B-1----:R-:W-:Y:S05]  /*29d40*/  CALL.REL.NOINC `($_ZN7cutlass13device_kernelIN5flash19enable_sm80_to_sm89INS1_16FlashAttnBwdSm80INS1_25CollectiveMainloopBwdSm80ILi2ELi2EN4cute5tupleIJNS5_1CILi128EEES8_NS7_ILi64EEEEEENS_10bfloat16_tEfNS_4arch4Sm80ELb1ELb0ELb1ELb0ELb1ELb0ELb0ELb0ELi2ELi4ELi4ELi4ELb0EEENS1_24CollectiveEpilogueBwdGQAISA_fSD_Li256ELb0ELb1EEENS1_25SingleTileBwdLPTSchedulerILb0ELi128ELb1EEEEEEEEEvNT_6ParamsE$_ZN4cute3eso3ESOILb0ELb0EJiiEEC2ERKiS4_) ;  /* 0xfffdccb000007944 */ /* 0x002fea0003c3ffff */
        /* <DEDUP_REMOVED lines=13> */
[----:B-----5:R-:W-:Y:S05]  /*29e20*/  CALL.REL.NOINC `($_ZN7cutlass13device_kernelIN5flash19enable_sm80_to_sm89INS1_16FlashAttnBwdSm80INS1_25CollectiveMainloopBwdSm80ILi2ELi2EN4cute5tupleIJNS5_1CILi128EEES8_NS7_ILi64EEEEEENS_10bfloat16_tEfNS_4arch4Sm80ELb1ELb0ELb1ELb0ELb1ELb0ELb0ELb0ELi2ELi4ELi4ELi4ELb0EEENS1_24CollectiveEpilogueBwdGQAISA_fSD_Li256ELb0ELb1EEENS1_25SingleTileBwdLPTSchedulerILb0ELi128ELb1EEEEEEEEEvNT_6ParamsE$_ZN4cute3eso3ESOILb0ELb0EJiiEEC2ERKiS4_) ;  /* 0xfffdcbd000007944 */ /* 0x020fea0003c3ffff */
        /* <DEDUP_REMOVED lines=50> */
[----:B--2---:R-:W-:Y:S05]  /*2a150*/  CALL.REL.NOINC `($_ZN7cutlass13device_kernelIN5flash19enable_sm80_to_sm89INS1_16FlashAttnBwdSm80INS1_25CollectiveMainloopBwdSm80ILi2ELi2EN4cute5tupleIJNS5_1CILi128EEES8_NS7_ILi64EEEEEENS_10bfloat16_tEfNS_4arch4Sm80ELb1ELb0ELb1ELb0ELb1ELb0ELb0ELb0ELi2ELi4ELi4ELi4ELb0EEENS1_24CollectiveEpilogueBwdGQAISA_fSD_Li256ELb0ELb1EEENS1_25SingleTileBwdLPTSchedulerILb0ELi128ELb1EEEEEEEEEvNT_6ParamsE$_ZN4cute3eso3ESOILb1ELb0EJNS_6LayoutINS_5tupleIJNS3_IJNS_1CILi1EEENS4_ILi2EEEEEES6_NS4_ILi8EEEEEENS3_IJNS3_IJS5_S5_EEES6_NS4_ILi4EEEEEEEENS_10ViewEngineIPKN7cutlass5ArrayIfLi2ELb1EEEEEEEC2ERKSD_RKSK_) ;  /* 0xfffdf09000007944 */ /* 0x004fea0003c3ffff */
[----:B------:R2:W5:Y:S01]  /*2a160*/  LDL.64 R10, [R14] ;  /* 0x000000000e0a7983 */ /* 0x0005620000100a00 */
[----:B-1----:R-:W-:Y:S01]  /*2a170*/  IMAD.MOV.U32 R8, RZ, RZ, R4 ;  /* 0x000000ffff087224 */ /* 0x002fe200078e0004 */
[----:B------:R-:W-:-:S02]  /*2a180*/  MOV R5, R3 ;  /* 0x0000000300057202 */ /* 0x000fc40000000f00 */
[----:B------:R-:W-:Y:S02]  /*2a190*/  MOV R6, 0x2a1b0 ;  /* 0x0002a1b000067802 */ /* 0x000fe40000000f00 */
[----:B--2--5:R-:W-:Y:S05]  /*2a1a0*/  CALL.REL.NOINC `($_ZN7cutlass13device_kernelIN5flash19enable_sm80_to_sm89INS1_16FlashAttnBwdSm80INS1_25CollectiveMainloopBwdSm80ILi2ELi2EN4cute5tupleIJNS5_1CILi128EEES8_NS7_ILi64EEEEEENS_10bfloat16_tEfNS_4arch4Sm80ELb1ELb0ELb1ELb0ELb1ELb0ELb0ELb0ELi2ELi4ELi4ELi4ELb0EEENS1_24CollectiveEpilogueBwdGQAISA_fSD_Li256ELb0ELb1EEENS1_25SingleTileBwdLPTSchedulerILb0ELi128ELb1EEEEEEEEEvNT_6ParamsE$_ZN4cute3eso3ESOILb1ELb0EJNS_6LayoutINS_5tupleIJNS3_IJNS_1CILi1EEENS4_ILi2EEEEEES6_NS4_ILi8EEEEEENS3_IJNS3_IJS5_S5_EEES6_NS4_ILi4EEEEEEEENS_10ViewEngineIPN7cutlass5ArrayINSF_10bfloat16_tELi2ELb0EEEEEEEC2ERKSD_RKSK_) ;  /* 0xfffdf0a000007944 */ /* 0x024fea0003c3ffff */
        /* <DEDUP_REMOVED lines=133> */
[----:B---3--:R-:W-:Y:S05]  /*2aa00*/  CALL.REL.NOINC `($_ZN7cutlass13device_kernelIN5flash19enable_sm80_to_sm89INS1_16FlashAttnBwdSm80INS1_25CollectiveMainloopBwdSm80ILi2ELi2EN4cute5tupleIJNS5_1CILi128EEES8_NS7_ILi64EEEEEENS_10bfloat16_tEfNS_4arch4Sm80ELb1ELb0ELb1ELb0ELb1ELb0ELb0ELb0ELi2ELi4ELi4ELi4ELb0EEENS1_24CollectiveEpilogueBwdGQAISA_fSD_Li256ELb0ELb1EEENS1_25SingleTileBwdLPTSchedulerILb0ELi128ELb1EEEEEEEEEvNT_6ParamsE$_ZN4cute3eso3ESOILb1ELb0EJNS_6LayoutINS_5tupleIJNS3_IJNS_1CILi1EEENS3_IJNS4_ILi4EEENS4_ILi2EEEEEEEEES7_S6_EEENS3_IJNS3_IJNS4_ILi0EEENS3_IJS5_NS4_ILi8EEEEEEEEES6_NS4_ILi16EEEEEEEENS_10ViewEngineIPN7cutlass10bfloat16_tEEEEEC2ERKSH_RKSM_) ;  /* 0xfffde74000007944 */ /* 0x008fea0003c3ffff */
[----:B------:R2:W5:Y:S04]  /*2aa10*/  LDL.64 R60, [R24+0xb8] ;  /* 0x0000b800183c7983 */ /* 0x0005680000100a00 */
[----:B-1----:R2:W5:Y:S01]  /*2aa20*/  LDL.64 R2, [R14] ;  /* 0x000000000e027983 */ /* 0x0025620000100a00 */
[----:B------:R-:W-:-:S03]  /*2aa30*/  MOV R6, 0x2aa50 ;  /* 0x0002aa5000067802 */ /* 0x000fc60000000f00 */
[----:B--2--5:R-:W-:Y:S05]  /*2aa40*/  CALL.REL.NOINC `($_ZN7cutlass13device_kernelIN5flash19enable_sm80_to_sm89INS1_16FlashAttnBwdSm80INS1_25CollectiveMainloopBwdSm80ILi2ELi2EN4cute5tupleIJNS5_1CILi128EEES8_NS7_ILi64EEEEEENS_10bfloat16_tEfNS_4arch4Sm80ELb1ELb0ELb1ELb0ELb1ELb0ELb0ELb0ELi2ELi4ELi4ELi4ELb0EEENS1_24CollectiveEpilogueBwdGQAISA_fSD_Li256ELb0ELb1EEENS1_25SingleTileBwdLPTSchedulerILb0ELi128ELb1EEEEEEEEEvNT_6ParamsE$_ZN4cute3eso3ESOILb1ELb0EJNS_6LayoutINS_5tupleIJNS3_IJNS_1CILi1EEENS3_IJNS4_ILi2EEES6_EEEEEES6_NS4_ILi4EEEEEENS3_IJNS3_IJNS4_ILi0EEENS3_IJS5_S9_EEEEEES6_NS4_ILi8EEEEEEEENS_10ViewEngineIPjEEEEC2ERKSG_RKSJ_) ;  /* 0xfffde6b000007944 */ /* 0x024fea0003c3ffff */
[----:B------:R-:W-:Y:S01]  /*2aa50*/  ULDC.64 UR4, c[0x0][0x118] ;  /* 0x0000460000047ab9 */ /* 0x000fe20000000a00 */
[----:B------:R2:W5:Y:S04]  /*2aa60*/  LDL.64 R52, [R14] ;  /* 0x000000000e347983 */ /* 0x0005680000100a00 */
[----:B-1----:R-:W3:Y:S04]  /*2aa70*/  LD.E R4, [R60.64] ;  /* 0x000000043c047980 */ /* 0x002ee8000c101900 */
[----:B------:R-:W4:Y:S01]  /*2aa80*/  LD.E R2, [R60.64+0x4] ;  /* 0x000004043c027980 */ /* 0x000f22000c101900 */
[----:B------:R-:W-:-:S03]  /*2aa90*/  MOV R8, 0x2aad0 ;  /* 0x0002aad000087802 */ /* 0x000fc60000000f00 */
[----:B---3--:R2:W-:Y:S04]  /*2aaa0*/  STL [R1+0x794], R4 ;  /* 0x0007940401007387 */ /* 0x0085e80000100800 */
[----:B----4-:R2:W-:Y:S02]  /*2aab0*/  STL [R1+0x798], R2 ;  /* 0x0007980201007387 */ /* 0x0105e40000100800 */
[----:B--2--5:R-:W-:Y:S05]  /*2aac0*/  CALL.REL.NOINC `($_ZN7cutlass13device_kernelIN5flash19enable_sm80_to_sm89INS1_16FlashAttnBwdSm80INS1_25CollectiveMainloopBwdSm80ILi2ELi2EN4cute5tupleIJNS5_1CILi128EEES8_NS7_ILi64EEEEEENS_10bfloat16_tEfNS_4arch4Sm80ELb1ELb0ELb1ELb0ELb1ELb0ELb0ELb0ELi2ELi4ELi4ELi4ELb0EEENS1_24CollectiveEpilogueBwdGQAISA_fSD_Li256ELb0ELb1EEENS1_25SingleTileBwdLPTSchedulerILb0ELi128ELb1EEEEEEEEEvNT_6ParamsE$_ZZN4cute6upcastILi2ENS_5tupleIJNS1_IJNS_1CILi1EEENS1_IJNS2_ILi2EEES4_S4_EEEEEES4_NS1_IJS4_S4_EEEEEENS1_IJNS1_IJNS2_ILi0EEENS1_IJS3_NS2_ILi512EEEiEEEEEENS2_ILi4096EEENS1_IJiNS2_ILi8192EEEEEEEEEEEDaRKT0_RKT1_ENKUlRKT_RKT0_E_clIS6_SC_EEDaSP_SS_) ;  /* 0xfffe400000007944 */ /* 0x024fea0003c3ffff */
[----:B------:R2:W5:Y:S01]  /*2aad0*/  LDL R3, [R1+0x798] ;  /* 0x0007980001037983 */ /* 0x0005620000100800 */
[----:B------:R-:W-:-:S03]  /*2aae0*/  MOV R10, 0x2ab00 ;  /* 0x0002ab00000a7802 */ /* 0x000fc60000000f00 */
[----:B-12--5:R-:W-:Y:S05]  /*2aaf0*/  CALL.REL.NOINC `($_ZN7cutlass13device_kernelIN5flash19enable_sm80_to_sm89INS1_16FlashAttnBwdSm80INS1_25CollectiveMainloopBwdSm80ILi2ELi2EN4cute5tupleIJNS5_1CILi128EEES8_NS7_ILi64EEEEEENS_10bfloat16_tEfNS_4arch4Sm80ELb1ELb0ELb1ELb0ELb1ELb0ELb0ELb0ELi2ELi4ELi4ELi4ELb0EEENS1_24CollectiveEpilogueBwdGQAISA_fSD_Li256ELb0ELb1EEENS1_25SingleTileBwdLPTSchedulerILb0ELi128ELb1EEEEEEEEEvNT_6ParamsE$_ZZN4cute6upcastILi2ENS_5tupleIJNS1_IJNS_1CILi1EEENS1_IJNS2_ILi2EEES4_S4_EEEEEES4_NS1_IJS4_S4_EEEEEENS1_IJNS1_IJNS2_ILi0EEENS1_IJS3_NS2_ILi512EEEiEEEEEENS2_ILi4096EEENS1_IJiNS2_ILi8192EEEEEEEEEEEDaRKT0_RKT1_ENKUlRKT_RKT0_E_clIS7_SF_EEDaSP_SS_) ;  /* 0xfffe40c000007944 */ /* 0x026fea0003c3ffff */
[----:B-----5:R2:W-:Y:S01]  /*2ab00*/  STL [R1+0x750], R2 ;  /* 0x0007500201007387 */ /* 0x0205e20000100800 */
[----:B------:R-:W-:-:S03]  /*2ab10*/  MOV R4, 0x2ab30 ;  /* 0x0002ab3000047802 */ /* 0x000fc60000000f00 */
[----:B-12---:R-:W-:Y:S05]  /*2ab20*/  CALL.REL.NOINC `($_ZN7cutlass13device_kernelIN5flash19enable_sm80_to_sm89INS1_16FlashAttnBwdSm80INS1_25CollectiveMainloopBwdSm80ILi2ELi2EN4cute5tupleIJNS5_1CILi128EEES8_NS7_ILi64EEEEEENS_10bfloat16_tEfNS_4arch4Sm80ELb1ELb0ELb1ELb0ELb1ELb0ELb0ELb0ELi2ELi4ELi4ELi4ELb0EEENS1_24CollectiveEpilogueBwdGQAISA_fSD_Li256ELb0ELb1EEENS1_25SingleTileBwdLPTSchedulerILb0ELi128ELb1EEEEEEEEEvNT_6ParamsE$_ZN4cute3eso3ESOILb0ELb0EJNS_5tupleIJNS_1CILi0EEENS2_IJNS3_ILi1EEENS3_ILi256EEEiEEEEEENS3_ILi2048EEENS2_IJiNS3_ILi4096EEEEEEEEC2ERKS8_RKS9_RKSB_) ;  /* 0xfffdb0b000007944 */ /* 0x006fea0003c3ffff */
[----:B------:R2:W5:Y:S04]  /*2ab30*/  LDL R5, [R14] ;  /* 0x000000000e057983 */ /* 0x0005680000100800 */
[----:B-1----:R2:W5:Y:S01]  /*2ab40*/  LDL R3, [R14+0x4] ;  /* 0x000004000e037983 */ /* 0x0025620000100800 */
[----:B------:R-:W-:-:S03]  /*2ab50*/  MOV R4, 0x2ab70 ;  /* 0x0002ab7000047802 */ /* 0x000fc60000000f00 */
[----:B--2--5:R-:W-:Y:S05]  /*2ab60*/  CALL.REL.NOINC `($_ZN7cutlass13device_kernelIN5flash19enable_sm80_to_sm89INS1_16FlashAttnBwdSm80INS1_25CollectiveMainloopBwdSm80ILi2ELi2EN4cute5tupleIJNS5_1CILi128EEES8_NS7_ILi64EEEEEENS_10bfloat16_tEfNS_4arch4Sm80ELb1ELb0ELb1ELb0ELb1ELb0ELb0ELb0ELi2ELi4ELi4ELi4ELb0EEENS1_24CollectiveEpilogueBwdGQAISA_fSD_Li256ELb0ELb1EEENS1_25SingleTileBwdLPTSchedulerILb0ELi128ELb1EEEEEEEEEvNT_6ParamsE$_ZN4cute5tupleIJNS0_IJNS0_IJNS_1CILi1EEENS0_IJS2_NS1_ILi2EEES3_EEEEEES3_NS0_IJS3_S3_EEEEEENS0_IJNS0_IJNS1_ILi0EEENS0_IJS2_NS1_ILi256EEEiEEEEEENS1_ILi2048EEENS0_IJiNS1_ILi4096EEEEEEEEEEEC2ERKS7_RKSF_) ;  /* 0xfffdfb1000007944 */ /* 0x024fea0003c3ffff */
[----:B------:R1:W5:Y:S04]  /*2ab70*/  LDL R5, [R14] ;  /* 0x000000000e057983 */ /* 0x0003680000100800 */
[----:B------:R1:W5:Y:S01]  /*2ab80*/  LDL R4, [R14+0x4] ;  /* 0x000004000e047983 */ /* 0x0003620000100800 */
[----:B------:R-:W-:-:S03]  /*2ab90*/  MOV R6, 0x2abb0 ;  /* 0x0002abb000067802 */ /* 0x000fc60000000f00 */
[----:B-1---5:R-:W-:Y:S05]  /*2aba0*/  CALL.REL.NOINC `($_ZN7cutlass13device_kernelIN5flash19enable_sm80_to_sm89INS1_16FlashAttnBwdSm80INS1_25CollectiveMainloopBwdSm80ILi2ELi2EN4cute5tupleIJNS5_1CILi128EEES8_NS7_ILi64EEEEEENS_10bfloat16_tEfNS_4arch4Sm80ELb1ELb0ELb1ELb0ELb1ELb0ELb0ELb0ELi2ELi4ELi4ELi4ELb0EEENS1_24CollectiveEpilogueBwdGQAISA_fSD_Li256ELb0ELb1EEENS1_25SingleTileBwdLPTSchedulerILb0ELi128ELb1EEEEEEEEEvNT_6ParamsE$_ZZN4cute7flattenINS_5tupleIJNS1_IJNS_1CILi0EEENS1_IJNS2_ILi1EEENS2_ILi512EEEiEEEEEENS2_ILi4096EEENS1_IJiNS2_ILi8192EEEEEEEEEEEDaRKT_ENKUlRKT_E_clIS7_EEDaSH_) ;  /* 0xfffe435000007944 */ /* 0x022fea0003c3ffff */
[----:B------:R2:W5:Y:S01]  /*2abb0*/  LDL R3, [R1+0x798] ;  /* 0x0007980001037983 */ /* 0x0005620000100800 */
[----:B------:R-:W-:-:S03]  /*2abc0*/  MOV R2, 0x2abe0 ;  /* 0x0002abe000027802 */ /* 0x000fc60000000f00 */
[----:B-12--5:R-:W-:Y:S05]  /*2abd0*/  CALL.REL.NOINC `($_ZN7cutlass13device_kernelIN5flash19enable_sm80_to_sm89INS1_16FlashAttnBwdSm80INS1_25CollectiveMainloopBwdSm80ILi2ELi2EN4cute5tupleIJNS5_1CILi128EEES8_NS7_ILi64EEEEEENS_10bfloat16_tEfNS_4arch4Sm80ELb1ELb0ELb1ELb0ELb1ELb0ELb0ELb0ELi2ELi4ELi4ELi4ELb0EEENS1_24CollectiveEpilogueBwdGQAISA_fSD_Li256ELb0ELb1EEENS1_25SingleTileBwdLPTSchedulerILb0ELi128ELb1EEEEEEEEEvNT_6ParamsE$_ZZN4cute7flattenINS_5tupleIJNS1_IJNS_1CILi0EEENS1_IJNS2_ILi1EEENS2_ILi512EEEiEEEEEENS2_ILi4096EEENS1_IJiNS2_ILi8192EEEEEEEEEEEDaRKT_ENKUlRKT_E_clISA_EEDaSH_) ;  /* 0xfffe43c000007944 */ /* 0x026fea0003c3ffff */
[----:B------:R1:W-:Y:S01]  /*2abe0*/  STL [R14], R3 ;  /* 0x000000030e007387 */ /* 0x0003e20000100800 */
[----:B------:R-:W-:-:S03]  /*2abf0*/  MOV R6, 0x2ac10 ;  /* 0x0002ac1000067802 */ /* 0x000fc60000000f00 */
[----:B-1----:R-:W-:Y:S05]  /*2ac00*/  CALL.REL.NOINC `($_ZN7cutlass13device_kernelIN5flash19enable_sm80_to_sm89INS1_16FlashAttnBwdSm80INS1_25CollectiveMainloopBwdSm80ILi2ELi2EN4cute5tupleIJNS5_1CILi128EEES8_NS7_ILi64EEEEEENS_10bfloat16_tEfNS_4arch4Sm80ELb1ELb0ELb1ELb0ELb1ELb0ELb0ELb0ELi2ELi4ELi4ELi4ELb0EEENS1_24CollectiveEpilogueBwdGQAISA_fSD_Li256ELb0ELb1EEENS1_25SingleTileBwdLPTSchedulerILb0ELi128ELb1EEEEEEEEEvNT_6ParamsE$_ZZN4cute12filter_tupleINS_5tupleIJNS1_IJNS_1CILi0EEENS1_IJNS2_ILi1EEENS2_ILi512EEEiEEEEEENS2_ILi4096EEENS1_IJiNS2_ILi8192EEEEEEEEEZNS_7flattenISB_EEDaRKT_EUlRKT_E_EEDaSF_OT0_ENKUlDpSI_E_clIJNS1_IJS3_S4_S5_iEEENS1_IJS8_EEESA_EEEDaSM_) ;  /* 0xfffe068000007944 */ /* 0x002fea0003c3ffff */
[----:B------:R-:W-:Y:S02]  /*2ac10*/  ULDC.64 UR4, c[0x0][0x118] ;  /* 0x0000460000047ab9 */ /* 0x000fe40000000a00 */
[----:B------:R1:W5:Y:S01]  /*2ac20*/  LD.E.64 R2, [R60.64+0x8] ;  /* 0x000008043c027980 */ /* 0x000362000c101b00 */
[----:B------:R-:W-:-:S02]  /*2ac30*/  MOV R9, R58 ;  /* 0x0000003a00097202 */ /* 0x000fc40000000f00 */
[----:B------:R-:W-:Y:S02]  /*2ac40*/  MOV R8, 0x2ac60 ;  /* 0x0002ac6000087802 */ /* 0x000fe40000000f00 */
[----:B-1---5:R-:W-:Y:S05]  /*2ac50*/  CALL.REL.NOINC `($_ZN7cutlass13device_kernelIN5flash19enable_sm80_to_sm89INS1_16FlashAttnBwdSm80INS1_25CollectiveMainloopBwdSm80ILi2ELi2EN4cute5tupleIJNS5_1CILi128EEES8_NS7_ILi64EEEEEENS_10bfloat16_tEfNS_4arch4Sm80ELb1ELb0ELb1ELb0ELb1ELb0ELb0ELb0ELi2ELi4ELi4ELi4ELb0EEENS1_24CollectiveEpilogueBwdGQAISA_fSD_Li256ELb0ELb1EEENS1_25SingleTileBwdLPTSchedulerILb0ELi128ELb1EEEEEEEEEvNT_6ParamsE$_ZN4cute8smem_ptrIPN7cutlass10bfloat16_tEECI1NS_12iter_adaptorIS3_S4_EEES3_) ;  /* 0xfffe03e000007944 */ /* 0x022fea0003c3ffff */
[----:B-1----:R1:W5:Y:S01]  /*2ac60*/  LDL.64 R2, [R14] ;  /* 0x000000000e027983 */ /* 0x0023620000100a00 */
[----:B------:R-:W-:-:S03]  /*2ac70*/  MOV R8, 0x2ac90 ;  /* 0x0002ac9000087802 */ /* 0x000fc60000000f00 */
[----:B-1---5:R-:W-:Y:S05]  /*2ac80*/  CALL.REL.NOINC `($_ZN7cutlass13device_kernelIN5flash19enable_sm80_to_sm89INS1_16FlashAttnBwdSm80INS1_25CollectiveMainloopBwdSm80ILi2ELi2EN4cute5tupleIJNS5_1CILi128EEES8_NS7_ILi64EEEEEENS_10bfloat16_tEfNS_4arch4Sm80ELb1ELb0ELb1ELb0ELb1ELb0ELb0ELb0ELi2ELi4ELi4ELi4ELb0EEENS1_24CollectiveEpilogueBwdGQAISA_fSD_Li256ELb0ELb1EEENS1_25SingleTileBwdLPTSchedulerILb0ELi128ELb1EEEEEEEEEvNT_6ParamsE$_ZN4cute8smem_ptrIPjECI1NS_12iter_adaptorIS1_S2_EEES1_) ;  /* 0xfffe047000007944 */ /* 0x022fea0003c3ffff */
[----:B------:R-:W2:Y:S01]  /*2ac90*/  LDL.64 R8, [R14] ;  /* 0x000000000e087983 */ /* 0x000ea20000100a00 */
[----:B-1----:R-:W-:Y:S01]  /*2aca0*/  MOV R3, R4 ;  /* 0x0000000400037202 */ /* 0x002fe20000000f00 */
[----:B------:R-:W-:Y:S01]  /*2acb0*/  IMAD.MOV.U32 R2, RZ, RZ, R5 ;  /* 0x000000ffff027224 */ /* 0x000fe200078e0005 */
[----:B------:R-:W-:Y:S01]  /*2acc0*/  MOV R4, 0x2acf0 ;  /* 0x0002acf000047802 */ /* 0x000fe20000000f00 */
[----:B--2---:R1:W-:Y:S04]  /*2acd0*/  STL.64 [R1+0x750], R8 ;  /* 0x0007500801007387 */ /* 0x0043e80000100a00 */
[----:B-1----:R-:W-:Y:S05]  /*2ace0*/  CALL.REL.NOINC `($_ZN7cutlass13device_kernelIN5flash19enable_sm80_to_sm89INS1_16FlashAttnBwdSm80INS1_25CollectiveMainloopBwdSm80ILi2ELi2EN4cute5tupleIJNS5_1CILi128EEES8_NS7_ILi64EEEEEENS_10bfloat16_tEfNS_4arch4Sm80ELb1ELb0ELb1ELb0ELb1ELb0ELb0ELb0ELi2ELi4ELi4ELi4ELb0EEENS1_24CollectiveEpilogueBwdGQAISA_fSD_Li256ELb0ELb1EEENS1_25SingleTileBwdLPTSchedulerILb0ELi128ELb1EEEEEEEEEvNT_6ParamsE$_ZN4cute3eso3ESOILb0ELb0EJNS_6LayoutINS_5tupleIJNS3_IJNS_1CILi1EEENS3_IJS5_NS4_ILi2EEES6_EEEEEES6_NS3_IJS6_S6_EEEEEENS3_IJNS3_IJNS4_ILi0EEENS3_IJS5_NS4_ILi256EEEiEEEEEENS4_ILi2048EEENS3_IJiNS4_ILi4096EEEEEEEEEEENS_10ViewEngineINS_8smem_ptrIPjEEEEEEC2ERKSJ_RKSO_) ;  /* 0xfffdb2b000007944 */ /* 0x002fea0003c3ffff */
        /* <DEDUP_REMOVED lines=224> */
[----:B---3--:R-:W-:Y:S05]  /*2baf0*/  CALL.REL.NOINC `($_ZN7cutlass13device_kernelIN5flash19enable_sm80_to_sm89INS1_16FlashAttnBwdSm80INS1_25CollectiveMainloopBwdSm80ILi2ELi2EN4cute5tupleIJNS5_1CILi128EEES8_NS7_ILi64EEEEEENS_10bfloat16_tEfNS_4arch4Sm80ELb1ELb0ELb1ELb0ELb1ELb0ELb0ELb0ELi2ELi4ELi4ELi4ELb0EEENS1_24CollectiveEpilogueBwdGQAISA_fSD_Li256ELb0ELb1EEENS1_25SingleTileBwdLPTSchedulerILb0ELi128ELb1EEEEEEEEEvNT_6ParamsE$_ZN4cute3eso3ESOILb1ELb0EJNS_6LayoutINS_5tupleIJNS3_IJNS_1CILi1EEENS3_IJNS4_ILi4EEENS4_ILi2EEEEEEEEES7_S6_EEENS3_IJNS3_IJNS4_ILi0EEENS3_IJS5_NS4_ILi8EEEEEEEEES6_NS4_ILi16EEEEEEEENS_10ViewEngineIPN7cutlass10bfloat16_tEEEEEC2ERKSH_RKSM_) ;  /* 0xfffdd65000007944 */ /* 0x008fea0003c3ffff */
[----:B-1----:R1:W5:Y:S04]  /*2bb00*/  LDL.64 R52, [R24+0xc0] ;  /* 0x0000c00018347983 */ /* 0x0023680000100a00 */
[----:B------:R1:W5:Y:S01]  /*2bb10*/  LDL.64 R2, [R14] ;  /* 0x000000000e027983 */ /* 0x0003620000100a00 */
[----:B------:R-:W-:-:S03]  /*2bb20*/  MOV R6, 0x2bb40 ;  /* 0x0002bb4000067802 */ /* 0x000fc60000000f00 */
[----:B-1---5:R-:W-:Y:S05]  /*2bb30*/  CALL.REL.NOINC `($_ZN7cutlass13device_kernelIN5flash19enable_sm80_to_sm89INS1_16FlashAttnBwdSm80INS1_25CollectiveMainloopBwdSm80ILi2ELi2EN4cute5tupleIJNS5_1CILi128EEES8_NS7_ILi64EEEEEENS_10bfloat16_tEfNS_4arch4Sm80ELb1ELb0ELb1ELb0ELb1ELb0ELb0ELb0ELi2ELi4ELi4ELi4ELb0EEENS1_24CollectiveEpilogueBwdGQAISA_fSD_Li256ELb0ELb1EEENS1_25SingleTileBwdLPTSchedulerILb0ELi128ELb1EEEEEEEEEvNT_6ParamsE$_ZN4cute3eso3ESOILb1ELb0EJNS_6LayoutINS_5tupleIJNS3_IJNS_1CILi1EEENS3_IJNS4_ILi2EEES6_EEEEEES6_NS4_ILi4EEEEEENS3_IJNS3_IJNS4_ILi0EEENS3_IJS5_S9_EEEEEES6_NS4_ILi8EEEEEEEENS_10ViewEngineIPjEEEEC2ERKSG_RKSJ_) ;  /* 0xfffdd5c000007944 */ /* 0x022fea0003c3ffff */
        /* <DEDUP_REMOVED lines=118> */
[----:B----45:R-:W-:Y:S05]  /*2c2a0*/  CALL.REL.NOINC `($_ZN7cutlass13device_kernelIN5flash19enable_sm80_to_sm89INS1_16FlashAttnBwdSm80INS1_25CollectiveMainloopBwdSm80ILi2ELi2EN4cute5tupleIJNS5_1CILi128EEES8_NS7_ILi64EEEEEENS_10bfloat16_tEfNS_4arch4Sm80ELb1ELb0ELb1ELb0ELb1ELb0ELb0ELb0ELi2ELi4ELi4ELi4ELb0EEENS1_24CollectiveEpilogueBwdGQAISA_fSD_Li256ELb0ELb1EEENS1_25SingleTileBwdLPTSchedulerILb0ELi128ELb1EEEEEEEEEvNT_6ParamsE$_ZN4cute8smem_ptrIPN7cutlass10bfloat16_tEECI1NS_12iter_adaptorIS3_S4_EEES3_) ;  /* 0xfffded9000007944 */ /* 0x030fea0003c3ffff */
[----:B-1----:R1:W5:Y:S01]  /*2c2b0*/  LDL.64 R2, [R1+0x758] ;  /* 0x0007580001027983 */ /* 0x0023620000100a00 */
[----:B------:R-:W-:-:S03]  /*2c2c0*/  MOV R6, 0x2c2e0 ;  /* 0x0002c2e000067802 */ /* 0x000fc60000000f00 */
[----:B-1---5:R-:W-:Y:S05]  /*2c2d0*/  CALL.REL.NOINC `($_ZN7cutlass13device_kernelIN5flash19enable_sm80_to_sm89INS1_16FlashAttnBwdSm80INS1_25CollectiveMainloopBwdSm80ILi2ELi2EN4cute5tupleIJNS5_1CILi128EEES8_NS7_ILi64EEEEEENS_10bfloat16_tEfNS_4arch4Sm80ELb1ELb0ELb1ELb0ELb1ELb0ELb0ELb0ELi2ELi4ELi4ELi4ELb0EEENS1_24CollectiveEpilogueBwdGQAISA_fSD_Li256ELb0ELb1EEENS1_25SingleTileBwdLPTSchedulerILb0ELi128ELb1EEEEEEEEEvNT_6ParamsE$_ZN4cute3eso3ESOILb1ELb0EJNS_14ComposedLayoutINS_7SwizzleILi3ELi3ELi3EEENS_1CILj0EEENS_6LayoutINS_5tupleIJNS5_ILi64EEENS5_ILi128EEEEEENS8_IJNS5_ILi1EEES9_EEEEEEENS_10ViewEngineINS_8smem_ptrIPN7cutlass10bfloat16_tEEEEEEEC2ERKSF_RKSM_) ;  /* 0xfffdb39000007944 */ /* 0x022fea0003c3ffff */
[----:B-1----:R1:W5:Y:S01]  /*2c2e0*/  LDL.64 R2, [R1+0x758] ;  /* 0x0007580001027983 */ /* 0x0023620000100a00 */
[----:B------:R-:W-:-:S03]  /*2c2f0*/  MOV R6, 0x2c310 ;  /* 0x0002c31000067802 */ /* 0x000fc60000000f00 */
[----:B-1---5:R-:W-:Y:S05]  /*2c300*/  CALL.REL.NOINC `($_ZN7cutlass13device_kernelIN5flash19enable_sm80_to_sm89INS1_16FlashAttnBwdSm80INS1_25CollectiveMainloopBwdSm80ILi2ELi2EN4cute5tupleIJNS5_1CILi128EEES8_NS7_ILi64EEEEEENS_10bfloat16_tEfNS_4arch4Sm80ELb1ELb0ELb1ELb0ELb1ELb0ELb0ELb0ELi2ELi4ELi4ELi4ELb0EEENS1_24CollectiveEpilogueBwdGQAISA_fSD_Li256ELb0ELb1EEENS1_25SingleTileBwdLPTSchedulerILb0ELi128ELb1EEEEEEEEEvNT_6ParamsE$_ZN4cute3eso3ESOILb1ELb0EJNS_14ComposedLayoutINS_7SwizzleILi3ELi3ELi3EEENS_1CILj0EEENS_6LayoutINS_5tupleIJNS8_IJNS8_IJNS5_ILi4EEENS5_ILi8EEEEEENS8_IJNS5_ILi2EEENS5_ILi1EEEEEEEEENS8_IJNS8_IJSC_SC_EEESB_EEEEEENS8_IJNS8_IJNS8_IJNS5_ILi128EEESD_EEENS8_IJSA_NS5_ILi0EEEEEEEEENS8_IJNS8_IJNS5_ILi64EEENS5_ILi512EEEEEENS8_IJNS5_ILi16EEENS5_ILi1024EEEEEEEEEEEEEEEENS_10ViewEngineINS_8smem_ptrIPN7cutlass10bfloat16_tEEEEEEEC2ERKSX_RKS14_) ;  /* 0xfffdb40000007944 */ /* 0x022fea0003c3ffff */
        /* <DEDUP_REMOVED lines=23> */
[----:B------:R2:W-:Y:S01]  /*2c480*/  STL [R14], R2 ;  /* 0x000000020e007387 */ /* 0x0005e20000100800 */
[----:B------:R-:W-:Y:S02]  /*2c490*/  MOV R4, R58 ;  /* 0x0000003a00047202 */ /* 0x000fe40000000f00 */
[----:B------:R-:W-:Y:S01]  /*2c4a0*/  MOV R8, 0x2c4d0 ;  /* 0x0002c4d000087802 */ /* 0x000fe20000000f00 */
[----:B------:R2:W-:Y:S04]  /*2c4b0*/  STL [R14+0x4], R3 ;  /* 0x000004030e007387 */ /* 0x0005e80000100800 */
[----:B-12---:R-:W-:Y:S05]  /*2c4c0*/  CALL.REL.NOINC `($_ZN7cutlass13device_kernelIN5flash19enable_sm80_to_sm89INS1_16FlashAttnBwdSm80INS1_25CollectiveMainloopBwdSm80ILi2ELi2EN4cute5tupleIJNS5_1CILi128EEES8_NS7_ILi64EEEEEENS_10bfloat16_tEfNS_4arch4Sm80ELb1ELb0ELb1ELb0ELb1ELb0ELb0ELb0ELi2ELi4ELi4ELi4ELb0EEENS1_24CollectiveEpilogueBwdGQAISA_fSD_Li256ELb0ELb1EEENS1_25SingleTileBwdLPTSchedulerILb0ELi128ELb1EEEEEEEEEvNT_6ParamsE$_ZZN4cute12filter_tupleINS_5tupleIJNS1_IJiNS1_IJiNS_1CILi0EEEEEEEEENS1_IJNS_10UnderscoreENS1_IJS6_S6_EEEEEEEEES9_ZNS_4diceIS9_S9_EEDaRKT_RKT0_EUlRKT_RKT0_E_EEDaSD_SG_OT1_ENKUlDpSJ_E_clIJNS1_IJiiS3_EEENS1_IJEEEEEEDaSQ_) ;  /* 0xfffdee3000007944 */ /* 0x006fea0003c3ffff */
[----:B------:R-:W-:Y:S02]  /*2c4d0*/  MOV R72, 0x2c4f0 ;  /* 0x0002c4f000487802 */ /* 0x000fe40000000f00 */
[----:B-12--5:R-:W-:Y:S05]  /*2c4e0*/  CALL.REL.NOINC `($_ZN7cutlass13device_kernelIN5flash19enable_sm80_to_sm89INS1_16FlashAttnBwdSm80INS1_25CollectiveMainloopBwdSm80ILi2ELi2EN4cute5tupleIJNS5_1CILi128EEES8_NS7_ILi64EEEEEENS_10bfloat16_tEfNS_4arch4Sm80ELb1ELb0ELb1ELb0ELb1ELb0ELb0ELb0ELi2ELi4ELi4ELi4ELb0EEENS1_24CollectiveEpilogueBwdGQAISA_fSD_Li256ELb0ELb1EEENS1_25SingleTileBwdLPTSchedulerILb0ELi128ELb1EEEEEEEEEvNT_6ParamsE$_ZZN4cute7idx2crdINS_5tupleIJiiNS_1CILi0EEEEEENS1_IJNS1_IJNS2_ILi4EEENS2_ILi8EEEEEENS2_ILi2EEENS2_ILi1EEEEEEEEDaRKT_RKT0_ENKUlRKT_RKT0_E_clIiS7_EEDaSJ_SM_) ;  /* 0xfffe2b6000007944 */ /* 0x026fea0003c3ffff */
[----:B------:R-:W-:Y:S02]  /*2c4f0*/  MOV R2, 0x2c510 ;  /* 0x0002c51000027802 */ /* 0x000fe40000000f00 */
[----:B-1----:R-:W-:Y:S05]  /*2c500*/  CALL.REL.NOINC `($_ZN7cutlass13device_kernelIN5flash19enable_sm80_to_sm89INS1_16FlashAttnBwdSm80INS1_25CollectiveMainloopBwdSm80ILi2ELi2EN4cute5tupleIJNS5_1CILi128EEES8_NS7_ILi64EEEEEENS_10bfloat16_tEfNS_4arch4Sm80ELb1ELb0ELb1ELb0ELb1ELb0ELb0ELb0ELi2ELi4ELi4ELi4ELb0EEENS1_24CollectiveEpilogueBwdGQAISA_fSD_Li256ELb0ELb1EEENS1_25SingleTileBwdLPTSchedulerILb0ELi128ELb1EEEEEEEEEvNT_6ParamsE$_ZZN4cute7idx2crdINS_5tupleIJiiNS_1CILi0EEEEEENS1_IJNS1_IJNS2_ILi4EEENS2_ILi8EEEEEENS2_ILi2EEENS2_ILi1EEEEEEEEDaRKT_RKT0_ENKUlRKT_RKT0_E_clIiS8_EEDaSJ_SM_) ;  /* 0xfffe2f6000007944 */ /* 0x002fea0003c3ffff */
[----:B------:R1:W-:Y:S01]  /*2c510*/  STL [R14], R6 ;  /* 0x000000060e007387 */ /* 0x0003e20000100800 */
[----:B------:R-:W-:Y:S02]  /*2c520*/  MOV R2, R58 ;  /* 0x0000003a00027202 */ /* 0x000fe40000000f00 */
[----:B------:R-:W-:-:S02]  /*2c530*/  MOV R72, 0x2c550 ;  /* 0x0002c55000487802 */ /* 0x000fc40000000f00 */
[----:B-1----:R-:W-:Y:S05]  /*2c540*/  CALL.REL.NOINC `($_ZN7cutlass13device_kernelIN5flash19enable_sm80_to_sm89INS1_16FlashAttnBwdSm80INS1_25CollectiveMainloopBwdSm80ILi2ELi2EN4cute5tupleIJNS5_1CILi128EEES8_NS7_ILi64EEEEEENS_10bfloat16_tEfNS_4arch4Sm80ELb1ELb0ELb1ELb0ELb1ELb0ELb0ELb0ELi2ELi4ELi4ELi4ELb0EEENS1_24CollectiveEpilogueBwdGQAISA_fSD_Li256ELb0ELb1EEENS1_25SingleTileBwdLPTSchedulerILb0ELi128ELb1EEEEEEEEEvNT_6ParamsE$_ZZN4cute9transformINS_5tupleIJiiNS_1CILi0EEEEEENS1_IJNS1_IJNS2_ILi4EEENS2_ILi8EEEEEENS2_ILi2EEENS2_ILi1EEEEEEZNS_7idx2crdIS4_SA_EEDaRKT_RKT0_EUlRKT_RKT0_E_EEDaSE_SH_OT1_ENKUlDpSK_E_clIJNS1_IJiiEEEiS3_EEEDaSR_) ;  /* 0xfffe364000007944 */ /* 0x002fea0003c3ffff */
[----:B------:R-:W-:Y:S02]  /*2c550*/  MOV R6, 0x2c570 ;  /* 0x0002c57000067802 */ /* 0x000fe40000000f00 */
[----:B--2--5:R-:W-:Y:S05]  /*2c560*/  CALL.REL.NOINC `($_ZN7cutlass13device_kernelIN5flash19enable_sm80_to_sm89INS1_16FlashAttnBwdSm80INS1_25CollectiveMainloopBwdSm80ILi2ELi2EN4cute5tupleIJNS5_1CILi128EEES8_NS7_ILi64EEEEEENS_10bfloat16_tEfNS_4arch4Sm80ELb1ELb0ELb1ELb0ELb1ELb0ELb0ELb0ELi2ELi4ELi4ELi4ELb0EEENS1_24CollectiveEpilogueBwdGQAISA_fSD_Li256ELb0ELb1EEENS1_25SingleTileBwdLPTSchedulerILb0ELi128ELb1EEEEEEEEEvNT_6ParamsE$_ZZN4cute13to_mixed_bitsINS_5tupleIJNS1_IJNS_1CILi4EEENS2_ILi8EEEEEENS2_ILi2EEENS2_ILi1EEEEEENS1_IJNS1_IJNS2_ILi128EEENS2_ILi0EEEEEES4_SA_EEENS1_IJNS1_IJiiEEEiSA_EEEEEDaRKT_RKT0_RKT1_ENKUlRKT_RKT0_RKT1_E_clIS5_SB_SD_EEDaSQ_ST_SW_) ;  /* 0xfffdf81000007944 */ /* 0x024fea0003c3ffff */
[----:B------:R-:W-:Y:S02]  /*2c570*/  MOV R6, 0x2c590 ;  /* 0x0002c59000067802 */ /* 0x000fe40000000f00 */
[----:B------:R-:W-:Y:S05]  /*2c580*/  CALL.REL.NOINC `($_ZN7cutlass13device_kernelIN5flash19enable_sm80_to_sm89INS1_16FlashAttnBwdSm80INS1_25CollectiveMainloopBwdSm80ILi2ELi2EN4cute5tupleIJNS5_1CILi128EEES8_NS7_ILi64EEEEEENS_10bfloat16_tEfNS_4arch4Sm80ELb1ELb0ELb1ELb0ELb1ELb0ELb0ELb0ELi2ELi4ELi4ELi4ELb0EEENS1_24CollectiveEpilogueBwdGQAISA_fSD_Li256ELb0ELb1EEENS1_25SingleTileBwdLPTSchedulerILb0ELi128ELb1EEEEEEEEEvNT_6ParamsE$_ZZN4cute13to_mixed_bitsINS_5tupleIJNS1_IJNS_1CILi4EEENS2_ILi8EEEEEENS2_ILi2EEENS2_ILi1EEEEEENS1_IJNS1_IJNS2_ILi128EEENS2_ILi0EEEEEES4_SA_EEENS1_IJNS1_IJiiEEEiSA_EEEEEDaRKT_RKT0_RKT1_ENKUlRKT_RKT0_RKT1_E_clIS6_S4_iEEDaSQ_ST_SW_) ;  /* 0xfffdf87000007944 */ /* 0x000fea0003c3ffff */
[----:B------:R-:W-:Y:S02]  /*2c590*/  MOV R5, R2 ;  /* 0x0000000200057202 */ /* 0x000fe40000000f00 */
[----:B------:R-:W-:-:S02]  /*2c5a0*/  MOV R2, 0x2c5c0 ;  /* 0x0002c5c000027802 */ /* 0x000fc40000000f00 */
[----:B------:R-:W-:Y:S05]  /*2c5b0*/  CALL.REL.NOINC `($_ZN7cutlass13device_kernelIN5flash19enable_sm80_to_sm89INS1_16FlashAttnBwdSm80INS1_25CollectiveMainloopBwdSm80ILi2ELi2EN4cute5tupleIJNS5_1CILi128EEES8_NS7_ILi64EEEEEENS_10bfloat16_tEfNS_4arch4Sm80ELb1ELb0ELb1ELb0ELb1ELb0ELb0ELb0ELi2ELi4ELi4ELi4ELb0EEENS1_24CollectiveEpilogueBwdGQAISA_fSD_Li256ELb0ELb1EEENS1_25SingleTileBwdLPTSchedulerILb0ELi128ELb1EEEEEEEEEvNT_6ParamsE$_ZZN4cute13to_mixed_bitsINS_5tupleIJNS1_IJNS_1CILi4EEENS2_ILi8EEEEEENS2_ILi2EEENS2_ILi1EEEEEENS1_IJNS1_IJNS2_ILi128EEENS2_ILi0EEEEEES4_SA_EEENS1_IJNS1_IJiiEEEiSA_EEEEEDaRKT_RKT0_RKT1_ENKUlDpRKT_E_clIJNS_9MixedBitsILj0ELj384EEENSU_ILj0ELj8EEENS2_ILj0EEEEEEDaSR_) ;  /* 0xfffdf78000007944 */ /* 0x000fea0003c3ffff */
        /* <DEDUP_REMOVED lines=13> */
[----:B-1----:R-:W-:Y:S05]  /*2c690*/  CALL.REL.NOINC `($_ZN7cutlass13device_kernelIN5flash19enable_sm80_to_sm89INS1_16FlashAttnBwdSm80INS1_25CollectiveMainloopBwdSm80ILi2ELi2EN4cute5tupleIJNS5_1CILi128EEES8_NS7_ILi64EEEEEENS_10bfloat16_tEfNS_4arch4Sm80ELb1ELb0ELb1ELb0ELb1ELb0ELb0ELb0ELi2ELi4ELi4ELi4ELb0EEENS1_24CollectiveEpilogueBwdGQAISA_fSD_Li256ELb0ELb1EEENS1_25SingleTileBwdLPTSchedulerILb0ELi128ELb1EEEEEEEEEvNT_6ParamsE$_ZN4cute3eso3ESOILb1ELb0EJNS_1CILi8EEEiiEEC2ERKS3_RKiS8_) ;  /* 0xfffdb9d000007944 */ /* 0x002fea0003c3ffff */
[----:B-1----:R1:W5:Y:S01]  /*2c6a0*/  LDL.64 R2, [R1+0x758] ;  /* 0x0007580001027983 */ /* 0x0023620000100a00 */
[----:B------:R-:W-:Y:S01]  /*2c6b0*/  IMAD.MOV.U32 R5, RZ, RZ, 0x48 ;  /* 0x00000048ff057424 */ /* 0x000fe200078e00ff */
[----:B------:R-:W-:Y:S01]  /*2c6c0*/  LOP3.LUT P0, RZ, R11, 0x8, RZ, 0xc0, !PT ;  /* 0x000000080bff7812 */ /* 0x000fe2000780c0ff */
[----:B------:R-:W-:Y:S01]  /*2c6d0*/  IMAD.MOV.U32 R60, RZ, RZ, R23 ;  /* 0x000000ffff3c7224 */ /* 0x000fe200078e0017 */
[----:B------:R-:W-:-:S02]  /*2c6e0*/  MOV R6, 0x2c710 ;  /* 0x0002c71000067802 */ /* 0x000fc40000000f00 */
[----:B------:R-:W-:-:S04]  /*2c6f0*/  SEL R5, R5, 0x38, !P0 ;  /* 0x0000003805057807 */ /* 0x000fc80004000000 */
[----:B-1---5:R-:W-:Y:S05]  /*2c700*/  CALL.REL.NOINC `($_ZN7cutlass13device_kernelIN5flash19enable_sm80_to_sm89INS1_16FlashAttnBwdSm80INS1_25CollectiveMainloopBwdSm80ILi2ELi2EN4cute5tupleIJNS5_1CILi128EEES8_NS7_ILi64EEEEEENS_10bfloat16_tEfNS_4arch4Sm80ELb1ELb0ELb1ELb0ELb1ELb0ELb0ELb0ELi2ELi4ELi4ELi4ELb0EEENS1_24CollectiveEpilogueBwdGQAISA_fSD_Li256ELb0ELb1EEENS1_25SingleTileBwdLPTSchedulerILb0ELi128ELb1EEEEEEEEEvNT_6ParamsE$_ZN4cute3eso3ESOILb0ELb1EJiNS_1CILi144EEENS2_ILi288EEEEEC2ERKiRKS3_RKS4_) ;  /* 0xfffdab3000007944 */ /* 0x022fea0003c3ffff */
[----:B-1----:R-:W2:Y:S01]  /*2c710*/  LDL R4, [R1+0x758] ;  /* 0x0007580001047983 */ /* 0x002ea20000100800 */
[----:B------:R-:W-:Y:S01]  /*2c720*/  IMAD.MOV.U32 R60, RZ, RZ, R23 ;  /* 0x000000ffff3c7224 */ /* 0x000fe200078e0017 */
[----:B------:R-:W-:Y:S02]  /*2c730*/  MOV R70, R12 ;  /* 0x0000000c00467202 */ /* 0x000fe40000000f00 */
[----:B------:R-:W-:Y:S01]  /*2c740*/  MOV R6, 0x2c770 ;  /* 0x0002c77000067802 */ /* 0x000fe20000000f00 */
[----:B--2---:R1:W-:Y:S04]  /*2c750*/  STL [R1+0x790], R4 ;  /* 0x0007900401007387 */ /* 0x0043e80000100800 */
[----:B-1----:R-:W-:Y:S05]  /*2c760*/  CALL.REL.NOINC `($_ZN7cutlass13device_kernelIN5flash19enable_sm80_to_sm89INS1_16FlashAttnBwdSm80INS1_25CollectiveMainloopBwdSm80ILi2ELi2EN4cute5tupleIJNS5_1CILi128EEES8_NS7_ILi64EEEEEENS_10bfloat16_tEfNS_4arch4Sm80ELb1ELb0ELb1ELb0ELb1ELb0ELb0ELb0ELi2ELi4ELi4ELi4ELb0EEENS1_24CollectiveEpilogueBwdGQAISA_fSD_Li256ELb0ELb1EEENS1_25SingleTileBwdLPTSchedulerILb0ELi128ELb1EEEEEEEEEvNT_6ParamsE$_ZN4cute3eso3ESOILb1ELb0EJNS_1CILi1EEENS_5tupleIJNS2_ILi8EEEiiEEENS2_ILi64EEENS4_IJiNS2_ILi144EEENS2_ILi288EEEEEENS2_ILi512EEEEEC2ERKS3_RKS6_RKS7_RKSA_RKSB_) ;  /* 0xfffdb3b000007944 */ /* 0x002fea0003c3ffff */
[----:B-1----:R1:W5:Y:S04]  /*2c770*/  LDL R5, [R1+0x760] ;  /* 0x0007600001057983 */ /* 0x0023680000100800 */
[----:B------:R1:W5:Y:S01]  /*2c780*/  LDL.64 R2, [R1+0x758] ;  /* 0x0007580001027983 */ /* 0x0003620000100a00 */
[----:B------:R-:W-:-:S02]  /*2c790*/  MOV R60, R23 ;  /* 0x00000017003c7202 */ /* 0x000fc40000000f00 */
[----:B------:R-:W-:Y:S02]  /*2c7a0*/  MOV R6, 0x2c7c0 ;  /* 0x0002c7c000067802 */ /* 0x000fe40000000f00 */
[----:B-1---5:R-:W-:Y:S05]  /*2c7b0*/  CALL.REL.NOINC `($_ZN7cutlass13device_kernelIN5flash19enable_sm80_to_sm89INS1_16FlashAttnBwdSm80INS1_25CollectiveMainloopBwdSm80ILi2ELi2EN4cute5tupleIJNS5_1CILi128EEES8_NS7_ILi64EEEEEENS_10bfloat16_tEfNS_4arch4Sm80ELb1ELb0ELb1ELb0ELb1ELb0ELb0ELb0ELi2ELi4ELi4ELi4ELb0EEENS1_24CollectiveEpilogueBwdGQAISA_fSD_Li256ELb0ELb1EEENS1_25SingleTileBwdLPTSchedulerILb0ELi128ELb1EEEEEEEEEvNT_6ParamsE$_ZN4cute5tupleIJNS0_IJNS_1CILi8EEENS0_IJNS1_ILi2EEES3_S3_EEENS1_ILi1EEES4_S5_EEENS0_IJS5_NS0_IJS2_iiEEENS1_ILi64EEENS0_IJiNS1_ILi144EEENS1_ILi288EEEEEENS1_ILi512EEEEEEEEC2ERKS6_RKSD_) ;  /* 0xfffde4c000007944 */ /* 0x022fea0003c3ffff */
[----:B------:R1:W5:Y:S04]  /*2c7c0*/  LDL R6, [R1+0x760] ;  /* 0x0007600001067983 */ /* 0x0003680000100800 */
[----:B------:R1:W5:Y:S01]  /*2c7d0*/  LDL.64 R2, [R1+0x758] ;  /* 0x0007580001027983 */ /* 0x0003620000100a00 */
[----:B------:R-:W-:-:S03]  /*2c7e0*/  MOV R4, 0x2c800 ;  /* 0x0002c80000047802 */ /* 0x000fc60000000f00 */
[----:B-1---5:R-:W-:Y:S05]  /*2c7f0*/  CALL.REL.NOINC `($_ZN7cutlass13device_kernelIN5flash19enable_sm80_to_sm89INS1_16FlashAttnBwdSm80INS1_25CollectiveMainloopBwdSm80ILi2ELi2EN4cute5tupleIJNS5_1CILi128EEES8_NS7_ILi64EEEEEENS_10bfloat16_tEfNS_4arch4Sm80ELb1ELb0ELb1ELb0ELb1ELb0ELb0ELb0ELi2ELi4ELi4ELi4ELb0EEENS1_24CollectiveEpilogueBwdGQAISA_fSD_Li256ELb0ELb1EEENS1_25SingleTileBwdLPTSchedulerILb0ELi128ELb1EEEEEEEEEvNT_6ParamsE$_ZZN4cute7flattenINS_5tupleIJNS_1CILi1EEENS1_IJNS2_ILi8EEEiiEEENS2_ILi64EEENS1_IJiNS2_ILi144EEENS2_ILi288EEEEEENS2_ILi512EEEEEEEEDaRKT_ENKUlRKT_E_clIS5_EEDaSH_) ;  /* 0xfffe27d000007944 */ /* 0x022fea0003c3ffff */
[----:B------:R1:W-:Y:S01]  /*2c800*/  STL [R14], R2 ;  /* 0x000000020e007387 */ /* 0x0003e20000100800 */
[----:B------:R-:W-:Y:S02]  /*2c810*/  MOV R5, R6 ;  /* 0x0000000600057202 */ /* 0x000fe40000000f00 */
[----:B------:R-:W-:Y:S01]  /*2c820*/  MOV R4, 0x2c850 ;  /* 0x0002c85000047802 */ /* 0x000fe20000000f00 */
[----:B------:R1:W-:Y:S04]  /*2c830*/  STL [R14+0x4], R3 ;  /* 0x000004030e007387 */ /* 0x0003e80000100800 */
[----:B-1----:R-:W-:Y:S05]  /*2c840*/  CALL.REL.NOINC `($_ZN7cutlass13device_kernelIN5flash19enable_sm80_to_sm89INS1_16FlashAttnBwdSm80INS1_25CollectiveMainloopBwdSm80ILi2ELi2EN4cute5tupleIJNS5_1CILi128EEES8_NS7_ILi64EEEEEENS_10bfloat16_tEfNS_4arch4Sm80ELb1ELb0ELb1ELb0ELb1ELb0ELb0ELb0ELi2ELi4ELi4ELi4ELb0EEENS1_24CollectiveEpilogueBwdGQAISA_fSD_Li256ELb0ELb1EEENS1_25SingleTileBwdLPTSchedulerILb0ELi128ELb1EEEEEEEEEvNT_6ParamsE$_ZZN4cute7flattenINS_5tupleIJNS_1CILi1EEENS1_IJNS2_ILi8EEEiiEEENS2_ILi64EEENS1_IJiNS2_ILi144EEENS2_ILi288EEEEEENS2_ILi512EEEEEEEEDaRKT_ENKUlRKT_E_clIS9_EEDaSH_) ;  /* 0xfffe27a000007944 */ /* 0x002fea0003c3ffff */
[----:B------:R1:W-:Y:S01]  /*2c850*/  STL [R1+0x794], R2 ;  /* 0x0007940201007387 */ /* 0x0003e20000100800 */
[----:B------:R-:W-:Y:S01]  /*2c860*/  IMAD.MOV.U32 R60, RZ, RZ, R58 ;  /* 0x000000ffff3c7224 */ /* 0x000fe200078e003a */
[----:B------:R-:W-:-:S02]  /*2c870*/  MOV R67, R42 ;  /* 0x0000002a00437202 */ /* 0x000fc40000000f00 */
[----:B------:R-:W-:Y:S02]  /*2c880*/  MOV R4, 0x2c8a0 ;  /* 0x0002c8a000047802 */ /* 0x000fe40000000f00 */
[----:B-1----:R-:W-:Y:S05]  /*2c890*/  CALL.REL.NOINC `($_ZN7cutlass13device_kernelIN5flash19enable_sm80_to_sm89INS1_16FlashAttnBwdSm80INS1_25CollectiveMainloopBwdSm80ILi2ELi2EN4cute5tupleIJNS5_1CILi128EEES8_NS7_ILi64EEEEEENS_10bfloat16_tEfNS_4arch4Sm80ELb1ELb0ELb1ELb0ELb1ELb0ELb0ELb0ELi2ELi4ELi4ELi4ELb0EEENS1_24CollectiveEpilogueBwdGQAISA_fSD_Li256ELb0ELb1EEENS1_25SingleTileBwdLPTSchedulerILb0ELi128ELb1EEEEEEEEEvNT_6ParamsE$_ZZN4cute12filter_tupleINS_5tupleIJNS_1CILi1EEENS1_IJNS2_ILi8EEEiiEEENS2_ILi64EEENS1_IJiNS2_ILi144EEENS2_ILi288EEEEEENS2_ILi512EEEEEEZNS_7flattenISB_EEDaRKT_EUlRKT_E_EEDaSF_OT0_ENKUlDpSI_E_clIJNS1_IJS3_EEES5_NS1_IJS6_EEES9_NS1_IJSA_EEEEEEDaSM_) ;  /* 0xfffdf03000007944 */ /* 0x002fea0003c3ffff */
[----:B------:R-:W-:Y:S02]  /*2c8a0*/  MOV R60, R23 ;  /* 0x00000017003c7202 */ /* 0x000fe40000000f00 */
[----:B------:R-:W-:Y:S02]  /*2c8b0*/  MOV R6, 0x2c8d0 ;  /* 0x0002c8d000067802 */ /* 0x000fe40000000f00 */
[----:B--2--5:R-:W-:Y:S05]  /*2c8c0*/  CALL.REL.NOINC `($_ZN7cutlass13device_kernelIN5flash19enable_sm80_to_sm89INS1_16FlashAttnBwdSm80INS1_25CollectiveMainloopBwdSm80ILi2ELi2EN4cute5tupleIJNS5_1CILi128EEES8_NS7_ILi64EEEEEENS_10bfloat16_tEfNS_4arch4Sm80ELb1ELb0ELb1ELb0ELb1ELb0ELb0ELb0ELi2ELi4ELi4ELi4ELb0EEENS1_24CollectiveEpilogueBwdGQAISA_fSD_Li256ELb0ELb1EEENS1_25SingleTileBwdLPTSchedulerILb0ELi128ELb1EEEEEEEEEvNT_6ParamsE$_ZN4cute3eso3ESOILb0ELb1EJiNS_1CILi144EEENS2_ILi512EEEEEC2ERKiRKS3_RKS4_) ;  /* 0xfffda9c000007944 */ /* 0x024fea0003c3ffff */
[----:B------:R-:W2:Y:S01]  /*2c8d0*/  LDL R6, [R1+0x758] ;  /* 0x0007580001067983 */ /* 0x000ea20000100800 */
[----:B-1----:R-:W-:Y:S01]  /*2c8e0*/  IMAD.MOV.U32 R4, RZ, RZ, R44 ;  /* 0x000000ffff047224 */ /* 0x002fe200078e002c */
[----:B------:R-:W-:Y:S02]  /*2c8f0*/  MOV R60, R23 ;  /* 0x00000017003c7202 */ /* 0x000fe40000000f00 */
[----:B------:R-:W-:Y:S01]  /*2c900*/  MOV R8, 0x2c930 ;  /* 0x0002c93000087802 */ /* 0x000fe20000000f00 */
[----:B--2---:R1:W-:Y:S04]  /*2c910*/  STL [R1+0x11ec], R6 ;  /* 0x0011ec0601007387 */ /* 0x0043e80000100800 */
[----:B-1----:R-:W-:Y:S05]  /*2c920*/  CALL.REL.NOINC `($_ZN7cutlass13device_kernelIN5flash19enable_sm80_to_sm89INS1_16FlashAttnBwdSm80INS1_25CollectiveMainloopBwdSm80ILi2ELi2EN4cute5tupleIJNS5_1CILi128EEES8_NS7_ILi64EEEEEENS_10bfloat16_tEfNS_4arch4Sm80ELb1ELb0ELb1ELb0ELb1ELb0ELb0ELb0ELi2ELi4ELi4ELi4ELb0EEENS1_24CollectiveEpilogueBwdGQAISA_fSD_Li256ELb0ELb1EEENS1_25SingleTileBwdLPTSchedulerILb0ELi128ELb1EEEEEEEEEvNT_6ParamsE$_ZN4cute3eso3ESOILb0ELb0EJiiNS_1CILi144EEENS2_ILi512EEEEEC2ERKiS7_RKS3_RKS4_) ;  /* 0xfffda24000007944 */ /* 0x002fea0003c3ffff */
[----:B-1----:R-:W2:Y:S01]  /*2c930*/  LDL.64 R4, [R1+0x758] ;  /* 0x0007580001047983 */ /* 0x002ea20000100a00 */
[----:B------:R-:W-:Y:S01]  /*2c940*/  IMAD.MOV.U32 R3, RZ, RZ, R16 ;  /* 0x000000ffff037224 */ /* 0x000fe200078e0010 */
[----:B------:R-:W-:Y:S01]  /*2c950*/  MOV R8, R43 ;  /* 0x0000002b00087202 */ /* 0x000fe20000000f00 */
[----:B------:R-:W-:Y:S01]  /*2c960*/  IMAD.MOV.U32 R67, RZ, RZ, R23 ;  /* 0x000000ffff437224 */ /* 0x000fe200078e0017 */
[----:B------:R-:W-:Y:S01]  /*2c970*/  MOV R6, 0x2c9a0 ;  /* 0x0002c9a000067802 */ /* 0x000fe20000000f00 */
[----:B--2---:R1:W-:Y:S04]  /*2c980*/  STL.64 [R1+0x788], R4 ;  /* 0x0007880401007387 */ /* 0x0043e80000100a00 */
[----:B-1----:R-:W-:Y:S05]  /*2c990*/  CALL.REL.NOINC `($_ZN7cutlass13device_kernelIN5flash19enable_sm80_to_sm89INS1_16FlashAttnBwdSm80INS1_25CollectiveMainloopBwdSm80ILi2ELi2EN4cute5tupleIJNS5_1CILi128EEES8_NS7_ILi64EEEEEENS_10bfloat16_tEfNS_4arch4Sm80ELb1ELb0ELb1ELb0ELb1ELb0ELb0ELb0ELi2ELi4ELi4ELi4ELb0EEENS1_24CollectiveEpilogueBwdGQAISA_fSD_Li256ELb0ELb1EEENS1_25SingleTileBwdLPTSchedulerILb0ELi128ELb1EEEEEEEEEvNT_6ParamsE$_ZN4cute3eso3ESOILb0ELb0EJiiiNS_1CILi144EEENS2_ILi512EEEEEC2ERKiS7_S7_RKS3_RKS4_) ;  /* 0xfffda48000007944 */ /* 0x002fea0003c3ffff */
        /* <DEDUP_REMOVED lines=9> */
[----:B-1----:R-:W-:Y:S05]  /*2ca30*/  CALL.REL.NOINC `($_ZN7cutlass13device_kernelIN5flash19enable_sm80_to_sm89INS1_16FlashAttnBwdSm80INS1_25CollectiveMainloopBwdSm80ILi2ELi2EN4cute5tupleIJNS5_1CILi128EEES8_NS7_ILi64EEEEEENS_10bfloat16_tEfNS_4arch4Sm80ELb1ELb0ELb1ELb0ELb1ELb0ELb0ELb0ELi2ELi4ELi4ELi4ELb0EEENS1_24CollectiveEpilogueBwdGQAISA_fSD_Li256ELb0ELb1EEENS1_25SingleTileBwdLPTSchedulerILb0ELi128ELb1EEEEEEEEEvNT_6ParamsE$_ZN4cute3eso3ESOILb1ELb0EJNS_1CILi8EEEiiiNS2_ILi144EEENS2_ILi512EEEEEC2ERKS3_RKiSA_SA_RKS4_RKS5_) ;  /* 0xfffdb6a000007944 */ /* 0x002fea0003c3ffff */
        /* <DEDUP_REMOVED lines=8> */
[----:B-1----:R-:W-:Y:S05]  /*2cac0*/  CALL.REL.NOINC `($_ZN7cutlass13device_kernelIN5flash19enable_sm80_to_sm89INS1_16FlashAttnBwdSm80INS1_25CollectiveMainloopBwdSm80ILi2ELi2EN4cute5tupleIJNS5_1CILi128EEES8_NS7_ILi64EEEEEENS_10bfloat16_tEfNS_4arch4Sm80ELb1ELb0ELb1ELb0ELb1ELb0ELb0ELb0ELi2ELi4ELi4ELi4ELb0EEENS1_24CollectiveEpilogueBwdGQAISA_fSD_Li256ELb0ELb1EEENS1_25SingleTileBwdLPTSchedulerILb0ELi128ELb1EEEEEEEEEvNT_6ParamsE$_ZN4cute3eso3ESOILb1ELb0EJNS_1CILi1EEEiiiNS2_ILi144EEENS2_ILi512EEEEEC2ERKS3_RKiSA_SA_RKS4_RKS5_) ;  /* 0xfffdb19000007944 */ /* 0x002fea0003c3ffff */
[----:B-1----:R1:W5:Y:S04]  /*2cad0*/  LDL R5, [R1+0x760] ;  /* 0x0007600001057983 */ /* 0x0023680000100800 */
[----:B------:R1:W5:Y:S01]  /*2cae0*/  LDL.64 R2, [R1+0x758] ;  /* 0x0007580001027983 */ /* 0x0003620000100a00 */
[----:B------:R-:W-:-:S02]  /*2caf0*/  MOV R59, R23 ;  /* 0x00000017003b7202 */ /* 0x000fc40000000f00 */
[----:B------:R-:W-:Y:S02]  /*2cb00*/  MOV R6, 0x2cb20 ;  /* 0x0002cb2000067802 */ /* 0x000fe40000000f00 */
[----:B-1---5:R-:W-:Y:S05]  /*2cb10*/  CALL.REL.NOINC `($_ZN7cutlass13device_kernelIN5flash19enable_sm80_to_sm89INS1_16FlashAttnBwdSm80INS1_25CollectiveMainloopBwdSm80ILi2ELi2EN4cute5tupleIJNS5_1CILi128EEES8_NS7_ILi64EEEEEENS_10bfloat16_tEfNS_4arch4Sm80ELb1ELb0ELb1ELb0ELb1ELb0ELb0ELb0ELi2ELi4ELi4ELi4ELb0EEENS1_24CollectiveEpilogueBwdGQAISA_fSD_Li256ELb0ELb1EEENS1_25SingleTileBwdLPTSchedulerILb0ELi128ELb1EEEEEEEEEvNT_6ParamsE$_ZN4cute5tupleIJNS0_IJNS_1CILi16EEENS1_ILi2EEES3_S3_NS1_ILi4EEES3_EEENS0_IJNS1_ILi1EEEiiiNS1_ILi144EEENS1_ILi512EEEEEEEEC2ERKS5_RKS9_) ;  /* 0xfffdde6000007944 */ /* 0x022fea0003c3ffff */
        /* <DEDUP_REMOVED lines=11> */
[----:B-1----:R-:W-:Y:S05]  /*2cbd0*/  CALL.REL.NOINC `($_ZN7cutlass13device_kernelIN5flash19enable_sm80_to_sm89INS1_16FlashAttnBwdSm80INS1_25CollectiveMainloopBwdSm80ILi2ELi2EN4cute5tupleIJNS5_1CILi128EEES8_NS7_ILi64EEEEEENS_10bfloat16_tEfNS_4arch4Sm80ELb1ELb0ELb1ELb0ELb1ELb0ELb0ELb0ELi2ELi4ELi4ELi4ELb0EEENS1_24CollectiveEpilogueBwdGQAISA_fSD_Li256ELb0ELb1EEENS1_25SingleTileBwdLPTSchedulerILb0ELi128ELb1EEEEEEEEEvNT_6ParamsE$_ZZN4cute6detail16composition_implINS_5tupleIJNS_1CILi16EEENS3_ILi2EEES5_S5_NS3_ILi4EEES5_EEENS2_IJNS3_ILi1EEEiiiNS3_ILi144EEENS3_ILi512EEEEEENS2_IJNS2_IJS5_S5_EEES6_NS3_ILi8EEEEEENS2_IJNS2_IJNS3_ILi64EEESA_EEES4_NS3_ILi1024EEEEEEEEDaRKT_RKT0_RKT1_RKT2_ENKUlRKT_RKT0_E_clISC_SG_EEDaSX_S10_) ;  /* 0xfffe028000007944 */ /* 0x002fea0003c3ffff */
[----:B------:R-:W-:Y:S01]  /*2cbe0*/  IMAD.MOV.U32 R3, RZ, RZ, R17 ;  /* 0x000000ffff037224 */ /* 0x000fe200078e0011 */
[----:B------:R-:W-:Y:S01]  /*2cbf0*/  MOV R5, R47 ;  /* 0x0000002f00057202 */ /* 0x000fe20000000f00 */
[----:B------:R-:W-:Y:S01]  /*2cc00*/  IMAD.MOV.U32 R2, RZ, RZ, R42 ;  /* 0x000000ffff027224 */ /* 0x000fe200078e002a */
[----:B------:R-:W-:-:S02]  /*2cc10*/  MOV R17, R58 ;  /* 0x0000003a00117202 */ /* 0x000fc40000000f00 */
[----:B------:R-:W-:Y:S02]  /*2cc20*/  MOV R16, 0x2cc40 ;  /* 0x0002cc4000107802 */ /* 0x000fe40000000f00 */
[----:B-1---5:R-:W-:Y:S05]  /*2cc30*/  CALL.REL.NOINC `($_ZN7cutlass13device_kernelIN5flash19enable_sm80_to_sm89INS1_16FlashAttnBwdSm80INS1_25CollectiveMainloopBwdSm80ILi2ELi2EN4cute5tupleIJNS5_1CILi128EEES8_NS7_ILi64EEEEEENS_10bfloat16_tEfNS_4arch4Sm80ELb1ELb0ELb1ELb0ELb1ELb0ELb0ELb0ELi2ELi4ELi4ELi4ELb0EEENS1_24CollectiveEpilogueBwdGQAISA_fSD_Li256ELb0ELb1EEENS1_25SingleTileBwdLPTSchedulerILb0ELi128ELb1EEEEEEEEEvNT_6ParamsE$_ZZN4cute6detail16composition_implINS_5tupleIJNS_1CILi16EEENS3_ILi2EEES5_S5_NS3_ILi4EEES5_EEENS2_IJNS3_ILi1EEEiiiNS3_ILi144EEENS3_ILi512EEEEEENS2_IJNS2_IJS5_S5_EEES6_NS3_ILi8EEEEEENS2_IJNS2_IJNS3_ILi64EEESA_EEES4_NS3_ILi1024EEEEEEEEDaRKT_RKT0_RKT1_RKT2_ENKUlRKT_RKT0_E_clIS6_S4_EEDaSX_S10_) ;  /* 0xfffdffa000007944 */ /* 0x022fea0003c3ffff */
[----:B-----5:R2:W-:Y:S01]  /*2cc40*/  STL.64 [R1+0x770], R2 ;  /* 0x0007700201007387 */ /* 0x0205e20000100a00 */
[----:B------:R-:W-:Y:S01]  /*2cc50*/  IMAD.MOV.U32 R60, RZ, RZ, R23 ;  /* 0x000000ffff3c7224 */ /* 0x000fe200078e0017 */
[----:B------:R-:W-:Y:S02]  /*2cc60*/  MOV R67, R22 ;  /* 0x0000001600437202 */ /* 0x000fe40000000f00 */
[----:B------:R-:W-:Y:S02]  /*2cc70*/  MOV R4, 0x2cc90 ;  /* 0x0002cc9000047802 */ /* 0x000fe40000000f00 */
[----:B-12---:R-:W-:Y:S05]  /*2cc80*/  CALL.REL.NOINC `($_ZN7cutlass13device_kernelIN5flash19enable_sm80_to_sm89INS1_16FlashAttnBwdSm80INS1_25CollectiveMainloopBwdSm80ILi2ELi2EN4cute5tupleIJNS5_1CILi128EEES8_NS7_ILi64EEEEEENS_10bfloat16_tEfNS_4arch4Sm80ELb1ELb0ELb1ELb0ELb1ELb0ELb0ELb0ELi2ELi4ELi4ELi4ELb0EEENS1_24CollectiveEpilogueBwdGQAISA_fSD_Li256ELb0ELb1EEENS1_25SingleTileBwdLPTSchedulerILb0ELi128ELb1EEEEEEEEEvNT_6ParamsE$_ZN4cute3eso3ESOILb0ELb0EJNS_5tupleIJiNS_1CILi512EEEEEENS2_IJiiEEENS3_ILi1024EEEEEC2ERKS5_RKS6_RKS7_) ;  /* 0xfffd918000007944 */ /* 0x006fea0003c3ffff */
[----:B------:R2:W5:Y:S04]  /*2cc90*/  LDL R5, [R1+0x760] ;  /* 0x0007600001057983 */ /* 0x0005680000100800 */
[----:B-1----:R2:W5:Y:S01]  /*2cca0*/  LDL.64 R2, [R1+0x758] ;  /* 0x0007580001027983 */ /* 0x0025620000100a00 */
[----:B------:R-:W-:Y:S02]  /*2ccb0*/  MOV R60, R23 ;  /* 0x00000017003c7202 */ /* 0x000fe40000000f00 */
[----:B------:R-:W-:-:S02]  /*2ccc0*/  MOV R6, 0x2cce0 ;  /* 0x0002cce000067802 */ /* 0x000fc40000000f00 */
[----:B--2--5:R-:W-:Y:S05]  /*2ccd0*/  CALL.REL.NOINC `($_ZN7cutlass13device_kernelIN5flash19enable_sm80_to_sm89INS1_16FlashAttnBwdSm80INS1_25CollectiveMainloopBwdSm80ILi2ELi2EN4cute5tupleIJNS5_1CILi128EEES8_NS7_ILi64EEEEEENS_10bfloat16_tEfNS_4arch4Sm80ELb1ELb0ELb1ELb0ELb1ELb0ELb0ELb0ELi2ELi4ELi4ELi4ELb0EEENS1_24CollectiveEpilogueBwdGQAISA_fSD_Li256ELb0ELb1EEENS1_25SingleTileBwdLPTSchedulerILb0ELi128ELb1EEEEEEEEEvNT_6ParamsE$_ZN4cute5tupleIJNS0_IJNS0_IJNS_1CILi2EEES2_EEES3_NS1_ILi8EEEEEENS0_IJNS0_IJiNS1_ILi512EEEEEENS0_IJiiEEENS1_ILi1024EEEEEEEEC2ERKS5_RKSA_) ;  /* 0xfffdda6000007944 */ /* 0x024fea0003c3ffff */
        /* <DEDUP_REMOVED lines=9> */
[----:B-1---5:R-:W-:Y:S05]  /*2cd70*/  CALL.REL.NOINC `($_ZN7cutlass13device_kernelIN5flash19enable_sm80_to_sm89INS1_16FlashAttnBwdSm80INS1_25CollectiveMainloopBwdSm80ILi2ELi2EN4cute5tupleIJNS5_1CILi128EEES8_NS7_ILi64EEEEEENS_10bfloat16_tEfNS_4arch4Sm80ELb1ELb0ELb1ELb0ELb1ELb0ELb0ELb0ELi2ELi4ELi4ELi4ELb0EEENS1_24CollectiveEpilogueBwdGQAISA_fSD_Li256ELb0ELb1EEENS1_25SingleTileBwdLPTSchedulerILb0ELi128ELb1EEEEEEEEEvNT_6ParamsE$_ZN4cute3eso3ESOILb0ELb0EJNS_6LayoutINS_5tupleIJNS3_IJNS_1CILi2EEES5_EEES6_NS4_ILi8EEEEEENS3_IJNS3_IJiNS4_ILi512EEEEEENS3_IJiiEEENS4_ILi1024EEEEEEEEjEEC2ERKSE_RKj) ;  /* 0xfffd945000007944 */ /* 0x022fea0003c3ffff */
[----:B------:R-:W2:Y:S04]  /*2cd80*/  LDL.64 R16, [R1+0x760] ;  /* 0x0007600001107983 */ /* 0x000ea80000100a00 */
[----:B-1----:R1:W5:Y:S01]  /*2cd90*/  LDL.64 R4, [R1+0x758] ;  /* 0x0007580001047983 */ /* 0x0023620000100a00 */
[----:B------:R-:W-:Y:S02]  /*2cda0*/  MOV R9, R23 ;  /* 0x0000001700097202 */ /* 0x000fe40000000f00 */
[----:B------:R-:W-:Y:S01]  /*2cdb0*/  MOV R8, 0x2cde0 ;  /* 0x0002cde000087802 */ /* 0x000fe20000000f00 */
[----:B--2---:R-:W-:-:S04]  /*2cdc0*/  IMAD.WIDE.U32 R2, R17, 0x2, R50 ;  /* 0x0000000211027825 */ /* 0x004fc800078e0032 */
[----:B-1---5:R-:W-:Y:S05]  /*2cdd0*/  CALL.REL.NOINC `($_ZN7cutlass13device_kernelIN5flash19enable_sm80_to_sm89INS1_16FlashAttnBwdSm80INS1_25CollectiveMainloopBwdSm80ILi2ELi2EN4cute5tupleIJNS5_1CILi128EEES8_NS7_ILi64EEEEEENS_10bfloat16_tEfNS_4arch4Sm80ELb1ELb0ELb1ELb0ELb1ELb0ELb0ELb0ELi2ELi4ELi4ELi4ELb0EEENS1_24CollectiveEpilogueBwdGQAISA_fSD_Li256ELb0ELb1EEENS1_25SingleTileBwdLPTSchedulerILb0ELi128ELb1EEEEEEEEEvNT_6ParamsE$_ZN4cute8smem_ptrIPN7cutlass10bfloat16_tEECI1NS_12iter_adaptorIS3_S4_EEES3_) ;  /* 0xfffde26000007944 */ /* 0x022fea0003c3ffff */
[----:B-1----:R-:W2:Y:S01]  /*2cde0*/  LDL.64 R2, [R1+0x758] ;  /* 0x0007580001027983 */ /* 0x002ea20000100a00 */
[----:B------:R-:W-:Y:S01]  /*2cdf0*/  IMAD.MOV.U32 R60, RZ, RZ, R23 ;  /* 0x000000ffff3c7224 */ /* 0x000fe200078e0017 */
[----:B------:R-:W-:-:S02]  /*2ce00*/  MOV R67, R22 ;  /* 0x0000001600437202 */ /* 0x000fc40000000f00 */
[----:B------:R-:W-:Y:S01]  /*2ce10*/  MOV R6, 0x2ce40 ;  /* 0x0002ce4000067802 */ /* 0x000fe20000000f00 */
[----:B--2---:R1:W-:Y:S04]  /*2ce20*/  STL.64 [R1+0x770], R2 ;  /* 0x0007700201007387 */ /* 0x0043e80000100a00 */
[----:B-1----:R-:W-:Y:S05]  /*2ce30*/  CALL.REL.NOINC `($_ZN7cutlass13device_kernelIN5flash19enable_sm80_to_sm89INS1_16FlashAttnBwdSm80INS1_25CollectiveMainloopBwdSm80ILi2ELi2EN4cute5tupleIJNS5_1CILi128EEES8_NS7_ILi64EEEEEENS_10bfloat16_tEfNS_4arch4Sm80ELb1ELb0ELb1ELb0ELb1ELb0ELb0ELb0ELi2ELi4ELi4ELi4ELb0EEENS1_24CollectiveEpilogueBwdGQAISA_fSD_Li256ELb0ELb1EEENS1_25SingleTileBwdLPTSchedulerILb0ELi128ELb1EEEEEEEEEvNT_6ParamsE$_ZN4cute3eso3ESOILb0ELb0EJNS_6LayoutINS_5tupleIJNS3_IJNS_1CILi2EEES5_EEES6_NS4_ILi8EEEEEENS3_IJNS3_IJiNS4_ILi512EEEEEENS3_IJiiEEENS4_ILi1024EEEEEEEENS_10ViewEngineINS_8smem_ptrIPN7cutlass10bfloat16_tEEEEEEEC2ERKSE_RKSL_) ;  /* 0xfffd930000007944 */ /* 0x002fea0003c3ffff */
[----:B-1----:R1:W5:Y:S04]  /*2ce40*/  LDL R5, [R1+0x75c] ;  /* 0x00075c0001057983 */ /* 0x0023680000100800 */
[----:B------:R1:W5:Y:S01]  /*2ce50*/  LDL R3, [R1+0x760] ;  /* 0x0007600001037983 */ /* 0x0003620000100800 */
[----:B------:R-:W-:-:S03]  /*2ce60*/  MOV R4, 0x2ce80 ;  /* 0x0002ce8000047802 */ /* 0x000fc60000000f00 */
[----:B-1---5:R-:W-:Y:S05]  /*2ce70*/  CALL.REL.NOINC `($_ZN7cutlass13device_kernelIN5flash19enable_sm80_to_sm89INS1_16FlashAttnBwdSm80INS1_25CollectiveMainloopBwdSm80ILi2ELi2EN4cute5tupleIJNS5_1CILi128EEES8_NS7_ILi64EEEEEENS_10bfloat16_tEfNS_4arch4Sm80ELb1ELb0ELb1ELb0ELb1ELb0ELb0ELb0ELi2ELi4ELi4ELi4ELb0EEENS1_24CollectiveEpilogueBwdGQAISA_fSD_Li256ELb0ELb1EEENS1_25SingleTileBwdLPTSchedulerILb0ELi128ELb1EEEEEEEEEvNT_6ParamsE$_ZZN4cute4takeILi1ELi3ENS_5tupleIJNS1_IJiNS_1CILi512EEEEEENS1_IJiiEEENS2_ILi1024EEEEEEEEDaRKT1_ENKUlDpRKT_E_clIJS5_S6_EEEDaSE_) ;  /* 0xfffdf95000007944 */ /* 0x022fea0003c3ffff */
[----:B------:R-:W-:Y:S02]  /*2ce80*/  MOV R4, 0x2cea0 ;  /* 0x0002cea000047802 */ /* 0x000fe40000000f00 */
[----:B-1---5:R-:W-:Y:S05]  /*2ce90*/  CALL.REL.NOINC `($_ZN7cutlass13device_kernelIN5flash19enable_sm80_to_sm89INS1_16FlashAttnBwdSm80INS1_25CollectiveMainloopBwdSm80ILi2ELi2EN4cute5tupleIJNS5_1CILi128EEES8_NS7_ILi64EEEEEENS_10bfloat16_tEfNS_4arch4Sm80ELb1ELb0ELb1ELb0ELb1ELb0ELb0ELb0ELi2ELi4ELi4ELi4ELb0EEENS1_24CollectiveEpilogueBwdGQAISA_fSD_Li256ELb0ELb1EEENS1_25SingleTileBwdLPTSchedulerILb0ELi128ELb1EEEEEEEEEvNT_6ParamsE$_ZZN4cute16flatten_to_tupleINS_5tupleIJNS1_IJiiEEENS_1CILi1024EEEEEEEEDaRKT_ENKUlRKT_E_clIS2_EEDaSB_) ;  /* 0xfffdf44000007944 */ /* 0x022fea0003c3ffff */
[----:B------:R1:W-:Y:S01]  /*2cea0*/  STL [R14], R2 ;  /* 0x000000020e007387 */ /* 0x0003e20000100800 */
[----:B------:R-:W-:Y:S02]  /*2ceb0*/  MOV R60, R58 ;  /* 0x0000003a003c7202 */ /* 0x000fe40000000f00 */
[----:B------:R-:W-:Y:S01]  /*2cec0*/  MOV R4, 0x2cef0 ;  /* 0x0002cef000047802 */ /* 0x000fe20000000f00 */
[----:B------:R1:W-:Y:S04]  /*2ced0*/  STL [R14+0x4], R3 ;  /* 0x000004030e007387 */ /* 0x0003e80000100800 */
[----:B-1----:R-:W-:Y:S05]  /*2cee0*/  CALL.REL.NOINC `($_ZN7cutlass13device_kernelIN5flash19enable_sm80_to_sm89INS1_16FlashAttnBwdSm80INS1_25CollectiveMainloopBwdSm80ILi2ELi2EN4cute5tupleIJNS5_1CILi128EEES8_NS7_ILi64EEEEEENS_10bfloat16_tEfNS_4arch4Sm80ELb1ELb0ELb1ELb0ELb1ELb0ELb0ELb0ELi2ELi4ELi4ELi4ELb0EEENS1_24CollectiveEpilogueBwdGQAISA_fSD_Li256ELb0ELb1EEENS1_25SingleTileBwdLPTSchedulerILb0ELi128ELb1EEEEEEEEEvNT_6ParamsE$_ZZN4cute12filter_tupleINS_5tupleIJNS1_IJiiEEENS_1CILi1024EEEEEEZNS_16flatten_to_tupleIS5_EEDaRKT_EUlRKT_E_EEDaS9_OT0_ENKUlDpSC_E_clIJS2_NS1_IJS4_EEEEEEDaSG_) ;  /* 0xfffde4b000007944 */ /* 0x002fea0003c3ffff */
        /* <DEDUP_REMOVED lines=22> */
[----:B--2--5:R-:W-:Y:S05]  /*2d050*/  CALL.REL.NOINC `($_ZN7cutlass13device_kernelIN5flash19enable_sm80_to_sm89INS1_16FlashAttnBwdSm80INS1_25CollectiveMainloopBwdSm80ILi2ELi2EN4cute5tupleIJNS5_1CILi128EEES8_NS7_ILi64EEEEEENS_10bfloat16_tEfNS_4arch4Sm80ELb1ELb0ELb1ELb0ELb1ELb0ELb0ELb0ELi2ELi4ELi4ELi4ELb0EEENS1_24CollectiveEpilogueBwdGQAISA_fSD_Li256ELb0ELb1EEENS1_25SingleTileBwdLPTSchedulerILb0ELi128ELb1EEEEEEEEEvNT_6ParamsE$_ZN4cute3eso3ESOILb1ELb0EJNS_10UnderscoreES2_S2_iEEC2ERKS2_S5_S5_RKi) ;  /* 0xfffda3a000007944 */ /* 0x024fea0003c3ffff */
[----:B------:R-:W-:Y:S01]  /*2d060*/  ULDC.64 UR4, c[0x0][0x118] ;  /* 0x0000460000047ab9 */ /* 0x000fe20000000a00 */
[----:B------:R2:W5:Y:S04]  /*2d070*/  LDL R5, [R1+0x758] ;  /* 0x0007580001057983 */ /* 0x0005680000100800 */
[----:B-1----:R2:W5:Y:S01]  /*2d080*/  LD.E R3, [R10.64] ;  /* 0x000000040a037980 */ /* 0x002562000c101900 */
[----:B------:R-:W-:-:S03]  /*2d090*/  MOV R4, 0x2d0b0 ;  /* 0x0002d0b000047802 */ /* 0x000fc60000000f00 */
[----:B--2--5:R-:W-:Y:S05]  /*2d0a0*/  CALL.REL.NOINC `($_ZN7cutlass13device_kernelIN5flash19enable_sm80_to_sm89INS1_16FlashAttnBwdSm80INS1_25CollectiveMainloopBwdSm80ILi2ELi2EN4cute5tupleIJNS5_1CILi128EEES8_NS7_ILi64EEEEEENS_10bfloat16_tEfNS_4arch4Sm80ELb1ELb0ELb1ELb0ELb1ELb0ELb0ELb0ELi2ELi4ELi4ELi4ELb0EEENS1_24CollectiveEpilogueBwdGQAISA_fSD_Li256ELb0ELb1EEENS1_25SingleTileBwdLPTSchedulerILb0ELi128ELb1EEEEEEEEEvNT_6ParamsE$_ZZN4cute5sliceINS_5tupleIJNS_10UnderscoreES2_S2_iEEENS1_IJNS1_IJNS_1CILi1EEENS4_ILi0EEEEEEiNS4_ILi1024EEENS4_ILi8192EEEEEEEEDaRKT_RKT0_ENKUlRKT_RKT0_E_clIS2_iEEDaSJ_SM_) ;  /* 0xfffdf8e000007944 */ /* 0x024fea0003c3ffff */
[----:B------:R-:W-:Y:S02]  /*2d0b0*/  MOV R4, 0x2d0d0 ;  /* 0x0002d0d000047802 */ /* 0x000fe40000000f00 */
[----:B-1---5:R-:W-:Y:S05]  /*2d0c0*/  CALL.REL.NOINC `($_ZN7cutlass13device_kernelIN5flash19enable_sm80_to_sm89INS1_16FlashAttnBwdSm80INS1_25CollectiveMainloopBwdSm80ILi2ELi2EN4cute5tupleIJNS5_1CILi128EEES8_NS7_ILi64EEEEEENS_10bfloat16_tEfNS_4arch4Sm80ELb1ELb0ELb1ELb0ELb1ELb0ELb0ELb0ELi2ELi4ELi4ELi4ELb0EEENS1_24CollectiveEpilogueBwdGQAISA_fSD_Li256ELb0ELb1EEENS1_25SingleTileBwdLPTSchedulerILb0ELi128ELb1EEEEEEEEEvNT_6ParamsE$_ZZN4cute12filter_tupleINS_5tupleIJNS_10UnderscoreES2_S2_iEEENS1_IJNS1_IJNS_1CILi1EEENS4_ILi0EEEEEEiNS4_ILi1024EEENS4_ILi8192EEEEEEZNS_5sliceIS3_SA_EEDaRKT_RKT0_EUlRKT_RKT0_E_EEDaSE_SH_OT1_ENKUlDpSK_E_clIJNS1_IJS7_EEENS1_IJiEEENS1_IJS8_EEENS1_IJEEEEEEDaSR_) ;  /* 0xfffde52000007944 */ /* 0x022fea0003c3ffff */
[----:B------:R-:W-:Y:S02]  /*2d0d0*/  MOV R4, 0x2d0f0 ;  /* 0x0002d0f000047802 */ /* 0x000fe40000000f00 */
[----:B-1---5:R-:W-:Y:S05]  /*2d0e0*/  CALL.REL.NOINC `($_ZN7cutlass13device_kernelIN5flash19enable_sm80_to_sm89INS1_16FlashAttnBwdSm80INS1_25CollectiveMainloopBwdSm80ILi2ELi2EN4cute5tupleIJNS5_1CILi128EEES8_NS7_ILi64EEEEEENS_10bfloat16_tEfNS_4arch4Sm80ELb1ELb0ELb1ELb0ELb1ELb0ELb0ELb0ELi2ELi4ELi4ELi4ELb0EEENS1_24CollectiveEpilogueBwdGQAISA_fSD_Li256ELb0ELb1EEENS1_25SingleTileBwdLPTSchedulerILb0ELi128ELb1EEEEEEEEEvNT_6ParamsE$_ZN4cute5tupleIJNS0_IJNS0_IJNS_1CILi8EEENS1_ILi1EEEEEENS1_ILi2EEES2_EEENS0_IJNS0_IJS3_NS1_ILi0EEEEEEiNS1_ILi1024EEEEEEEEC2ERKS6_RKSA_) ;  /* 0xfffdd80000007944 */ /* 0x022fea0003c3ffff */
[----:B------:R1:W5:Y:S01]  /*2d0f0*/  LDL R2, [R1+0x758] ;  /* 0x0007580001027983 */ /* 0x0003620000100800 */
[----:B------:R-:W-:Y:S02]  /*2d100*/  SHF.L.U32 R6, R5, 0xd, RZ ;  /* 0x0000000d05067819 */ /* 0x000fe400000006ff */
[----:B------:R-:W-:-:S03]  /*2d110*/  MOV R4, 0x2d140 ;  /* 0x0002d14000047802 */ /* 0x000fc60000000f00 */
[----:B------:R1:W-:Y:S04]  /*2d120*/  STL [R1+0x11e0], R6 ;  /* 0x0011e00601007387 */ /* 0x0003e80000100800 */
[----:B-1---5:R-:W-:Y:S05]  /*2d130*/  CALL.REL.NOINC `($_ZN7cutlass13device_kernelIN5flash19enable_sm80_to_sm89INS1_16FlashAttnBwdSm80INS1_25CollectiveMainloopBwdSm80ILi2ELi2EN4cute5tupleIJNS5_1CILi128EEES8_NS7_ILi64EEEEEENS_10bfloat16_tEfNS_4arch4Sm80ELb1ELb0ELb1ELb0ELb1ELb0ELb0ELb0ELi2ELi4ELi4ELi4ELb0EEENS1_24CollectiveEpilogueBwdGQAISA_fSD_Li256ELb0ELb1EEENS1_25SingleTileBwdLPTSchedulerILb0ELi128ELb1EEEEEEEEEvNT_6ParamsE$_ZN4cute3eso3ESOILb0ELb0EJNS_6LayoutINS_5tupleIJNS3_IJNS_1CILi8EEENS4_ILi1EEEEEENS4_ILi2EEES5_EEENS3_IJNS3_IJS6_NS4_ILi0EEEEEEiNS4_ILi1024EEEEEEEEiEEC2ERKSE_RKi) ;  /* 0xfffd963000007944 */ /* 0x022fea0003c3ffff */
[----:B------:R-:W-:Y:S01]  /*2d140*/  ULDC.64 UR4, c[0x0][0x118] ;  /* 0x0000460000047ab9 */ /* 0x000fe20000000a00 */
[----:B-1----:R-:W2:Y:S04]  /*2d150*/  LDL.64 R4, [R1+0x758] ;  /* 0x0007580001047983 */ /* 0x002ea80000100a00 */
[----:B------:R-:W2:Y:S01]  /*2d160*/  LD.E.64 R2, [R10.64+0x8] ;  /* 0x000008040a027980 */ /* 0x000ea2000c101b00 */
[----:B------:R-:W-:Y:S02]  /*2d170*/  MOV R9, R23 ;  /* 0x0000001700097202 */ /* 0x000fe40000000f00 */
[----:B------:R-:W-:Y:S01]  /*2d180*/  MOV R8, 0x2d1b0 ;  /* 0x0002d1b000087802 */ /* 0x000fe20000000f00 */
[----:B--2---:R-:W-:-:S04]  /*2d190*/  IMAD.WIDE R2, R5, 0x2, R2 ;  /* 0x0000000205027825 */ /* 0x004fc800078e0202 */
[----:B------:R-:W-:Y:S05]  /*2d1a0*/  CALL.REL.NOINC `($_ZN7cutlass13device_kernelIN5flash19enable_sm80_to_sm89INS1_16FlashAttnBwdSm80INS1_25CollectiveMainloopBwdSm80ILi2ELi2EN4cute5tupleIJNS5_1CILi128EEES8_NS7_ILi64EEEEEENS_10bfloat16_tEfNS_4arch4Sm80ELb1ELb0ELb1ELb0ELb1ELb0ELb0ELb0ELi2ELi4ELi4ELi4ELb0EEENS1_24CollectiveEpilogueBwdGQAISA_fSD_Li256ELb0ELb1EEENS1_25SingleTileBwdLPTSchedulerILb0ELi128ELb1EEEEEEEEEvNT_6ParamsE$_ZN4cute8smem_ptrIPN7cutlass10bfloat16_tEECI1NS_12iter_adaptorIS3_S4_EEES3_) ;  /* 0xfffdde9000007944 */ /* 0x000fea0003c3ffff */
[----:B-1----:R-:W2:Y:S01]  /*2d1b0*/  LDL.64 R2, [R1+0x758] ;  /* 0x0007580001027983 */ /* 0x002ea20000100a00 */
[----:B------:R-:W-:-:S02]  /*2d1c0*/  MOV R6, R4 ;  /* 0x0000000400067202 */ /* 0x000fc40000000f00 */
[----:B------:R-:W-:Y:S01]  /*2d1d0*/  MOV R4, 0x2d200 ;  /* 0x0002d20000047802 */ /* 0x000fe20000000f00 */
[----:B--2---:R1:W-:Y:S04]  /*2d1e0*/  STL.64 [R1+0x770], R2 ;  /* 0x0007700201007387 */ /* 0x0043e80000100a00 */
[----:B-1----:R-:W-:Y:S05]  /*2d1f0*/  CALL.REL.NOINC `($_ZN7cutlass13device_kernelIN5flash19enable_sm80_to_sm89INS1_16FlashAttnBwdSm80INS1_25CollectiveMainloopBwdSm80ILi2ELi2EN4cute5tupleIJNS5_1CILi128EEES8_NS7_ILi64EEEEEENS_10bfloat16_tEfNS_4arch4Sm80ELb1ELb0ELb1ELb0ELb1ELb0ELb0ELb0ELi2ELi4ELi4ELi4ELb0EEENS1_24CollectiveEpilogueBwdGQAISA_fSD_Li256ELb0ELb1EEENS1_25SingleTileBwdLPTSchedulerILb0ELi128ELb1EEEEEEEEEvNT_6ParamsE$_ZN4cute3eso3ESOILb0ELb0EJNS_6LayoutINS_5tupleIJNS3_IJNS_1CILi8EEENS4_ILi1EEEEEENS4_ILi2EEES5_EEENS3_IJNS3_IJS6_NS4_ILi0EEEEEEiNS4_ILi1024EEEEEEEENS_10ViewEngineINS_8smem_ptrIPN7cutlass10bfloat16_tEEEEEEEC2ERKSE_RKSL_) ;  /* 0xfffd950000007944 */ /* 0x002fea0003c3ffff */
[----:B-1----:R-:W2:Y:S01]  /*2d200*/  LDL.64 R2, [R24+0xe0] ;  /* 0x0000e00018027983 */ /* 0x002ea20000100a00 */
[----:B------:R-:W-:-:S03]  /*2d210*/  ULDC.64 UR4, c[0x0][0x118] ;  /* 0x0000460000047ab9 */ /* 0x000fc60000000a00 */
[----:B------:R1:W5:Y:S04]  /*2d220*/  LDL R44, [R1+0x758] ;  /* 0x00075800012c7983 */ /* 0x0003680000100800 */
[----:B------:R1:W5:Y:S04]  /*2d230*/  LDL.64 R56, [R1+0x760] ;  /* 0x0007600001387983 */ /* 0x0003680000100a00 */
[----:B------:R1:W5:Y:S04]  /*2d240*/  LDL.64 R10, [R24+0xc8] ;  /* 0x0000c800180a7983 */ /* 0x0003680000100a00 */
[----:B--2---:R-:W5:Y:S01]  /*2d250*/  LD.E.64 R2, [R2.64] ;  /* 0x0000000402027980 */ /* 0x004f62000c101b00 */
[----:B------:R-:W-:-:S03]  /*2d260*/  MOV R6, 0x2d280 ;  /* 0x0002d28000067802 */ /* 0x000fc60000000f00 */
[----:B-1---5:R-:W-:Y:S05]  /*2d270*/  CALL.REL.NOINC `($_ZN7cutlass13device_kernelIN5flash19enable_sm80_to_sm89INS1_16FlashAttnBwdSm80INS1_25CollectiveMainloopBwdSm80ILi2ELi2EN4cute5tupleIJNS5_1CILi128EEES8_NS7_ILi64EEEEEENS_10bfloat16_tEfNS_4arch4Sm80ELb1ELb0ELb1ELb0ELb1ELb0ELb0ELb0ELi2ELi4ELi4ELi4ELb0EEENS1_24CollectiveEpilogueBwdGQAISA_fSD_Li256ELb0ELb1EEENS1_25SingleTileBwdLPTSchedulerILb0ELi128ELb1EEEEEEEEEvNT_6ParamsE$_ZN4cute3eso3ESOILb1ELb0EJNS_14ComposedLayoutINS_7SwizzleILi3ELi3ELi3EEENS_1CILi0EEENS_6LayoutINS_5tupleIJNS8_IJNS8_IJNS5_ILi4EEENS5_ILi8EEEEEENS8_IJS9_NS5_ILi1EEEEEEEEENS8_IJNS8_IJNS5_ILi2EEESF_SF_EEENS8_IJSF_SA_EEEEEEEEENS8_IJNS8_IJNS8_IJNS5_ILi128EEESC_EEENS8_IJNS5_ILi16EEES6_EEEEEENS8_IJNS8_IJNS5_ILi64EEESA_NS5_ILi512EEEEEENS8_IJNS5_ILi8192EEENS5_ILi1024EEEEEEEEEEEEEEEENS_10ViewEngineINS_8smem_ptrIPN7cutlass10bfloat16_tEEEEEEEC2ERKSY_RKS15_) ;  /* 0xfffda3a000007944 */ /* 0x022fea0003c3ffff */
        /* <DEDUP_REMOVED lines=29> */
[----:B-12--5:R-:W-:Y:S05]  /*2d450*/  CALL.REL.NOINC `($_ZN7cutlass13device_kernelIN5flash19enable_sm80_to_sm89INS1_16FlashAttnBwdSm80INS1_25CollectiveMainloopBwdSm80ILi2ELi2EN4cute5tupleIJNS5_1CILi128EEES8_NS7_ILi64EEEEEENS_10bfloat16_tEfNS_4arch4Sm80ELb1ELb0ELb1ELb0ELb1ELb0ELb0ELb0ELi2ELi4ELi4ELi4ELb0EEENS1_24CollectiveEpilogueBwdGQAISA_fSD_Li256ELb0ELb1EEENS1_25SingleTileBwdLPTSchedulerILb0ELi128ELb1EEEEEEEEEvNT_6ParamsE$_ZZN4cute7idx2crdINS_5tupleIJiiNS_1CILi0EEEEEENS1_IJNS1_IJNS2_ILi4EEENS2_ILi8EEEEEES5_NS2_ILi1EEEEEEEEDaRKT_RKT0_ENKUlRKT_RKT0_E_clIiS7_EEDaSI_SL_) ;  /* 0xfffe207000007944 */ /* 0x026fea0003c3ffff */
[----:B------:R-:W-:Y:S02]  /*2d460*/  MOV R2, 0x2d480 ;  /* 0x0002d48000027802 */ /* 0x000fe40000000f00 */
[----:B-1----:R-:W-:Y:S05]  /*2d470*/  CALL.REL.NOINC `($_ZN7cutlass13device_kernelIN5flash19enable_sm80_to_sm89INS1_16FlashAttnBwdSm80INS1_25CollectiveMainloopBwdSm80ILi2ELi2EN4cute5tupleIJNS5_1CILi128EEES8_NS7_ILi64EEEEEENS_10bfloat16_tEfNS_4arch4Sm80ELb1ELb0ELb1ELb0ELb1ELb0ELb0ELb0ELi2ELi4ELi4ELi4ELb0EEENS1_24CollectiveEpilogueBwdGQAISA_fSD_Li256ELb0ELb1EEENS1_25SingleTileBwdLPTSchedulerILb0ELi128ELb1EEEEEEEEEvNT_6ParamsE$_ZZN4cute7idx2crdINS_5tupleIJiiNS_1CILi0EEEEEENS1_IJNS1_IJNS2_ILi4EEENS2_ILi8EEEEEES5_NS2_ILi1EEEEEEEEDaRKT_RKT0_ENKUlRKT_RKT0_E_clIiS5_EEDaSI_SL_) ;  /* 0xfffe202000007944 */ /* 0x002fea0003c3ffff */
[----:B------:R1:W-:Y:S01]  /*2d480*/  STL [R14], R6 ;  /* 0x000000060e007387 */ /* 0x0003e20000100800 */
[----:B------:R-:W-:Y:S02]  /*2d490*/  MOV R2, R58 ;  /* 0x0000003a00027202 */ /* 0x000fe40000000f00 */
[----:B------:R-:W-:-:S02]  /*2d4a0*/  MOV R72, 0x2d4c0 ;  /* 0x0002d4c000487802 */ /* 0x000fc40000000f00 */
[----:B-1----:R-:W-:Y:S05]  /*2d4b0*/  CALL.REL.NOINC `($_ZN7cutlass13device_kernelIN5flash19enable_sm80_to_sm89INS1_16FlashAttnBwdSm80INS1_25CollectiveMainloopBwdSm80ILi2ELi2EN4cute5tupleIJNS5_1CILi128EEES8_NS7_ILi64EEEEEENS_10bfloat16_tEfNS_4arch4Sm80ELb1ELb0ELb1ELb0ELb1ELb0ELb0ELb0ELi2ELi4ELi4ELi4ELb0EEENS1_24CollectiveEpilogueBwdGQAISA_fSD_Li256ELb0ELb1EEENS1_25SingleTileBwdLPTSchedulerILb0ELi128ELb1EEEEEEEEEvNT_6ParamsE$_ZZN4cute9transformINS_5tupleIJiiNS_1CILi0EEEEEENS1_IJNS1_IJNS2_ILi4EEENS2_ILi8EEEEEES5_NS2_ILi1EEEEEEZNS_7idx2crdIS4_S9_EEDaRKT_RKT0_EUlRKT_RKT0_E_EEDaSD_SG_OT1_ENKUlDpSJ_E_clIJNS1_IJiiEEEiS3_EEEDaSQ_) ;  /* 0xfffe275000007944 */ /* 0x002fea0003c3ffff */
[----:B------:R-:W-:Y:S02]  /*2d4c0*/  MOV R6, 0x2d4e0 ;  /* 0x0002d4e000067802 */ /* 0x000fe40000000f00 */
[----:B--2--5:R-:W-:Y:S05]  /*2d4d0*/  CALL.REL.NOINC `($_ZN7cutlass13device_kernelIN5flash19enable_sm80_to_sm89INS1_16FlashAttnBwdSm80INS1_25CollectiveMainloopBwdSm80ILi2ELi2EN4cute5tupleIJNS5_1CILi128EEES8_NS7_ILi64EEEEEENS_10bfloat16_tEfNS_4arch4Sm80ELb1ELb0ELb1ELb0ELb1ELb0ELb0ELb0ELi2ELi4ELi4ELi4ELb0EEENS1_24CollectiveEpilogueBwdGQAISA_fSD_Li256ELb0ELb1EEENS1_25SingleTileBwdLPTSchedulerILb0ELi128ELb1EEEEEEEEEvNT_6ParamsE$_ZZN4cute13to_mixed_bitsINS_5tupleIJNS1_IJNS_1CILi4EEENS2_ILi8EEEEEES3_NS2_ILi1EEEEEENS1_IJNS1_IJNS2_ILi128EEENS2_ILi0EEEEEENS2_ILi16EEES9_EEENS1_IJNS1_IJiiEEEiS9_EEEEEDaRKT_RKT0_RKT1_ENKUlRKT_RKT0_RKT1_E_clIS5_SA_SD_EEDaSQ_ST_SW_) ;  /* 0xfffdeac000007944 */ /* 0x024fea0003c3ffff */
[----:B------:R-:W-:Y:S02]  /*2d4e0*/  MOV R6, 0x2d500 ;  /* 0x0002d50000067802 */ /* 0x000fe40000000f00 */
[----:B------:R-:W-:Y:S05]  /*2d4f0*/  CALL.REL.NOINC `($_ZN7cutlass13device_kernelIN5flash19enable_sm80_to_sm89INS1_16FlashAttnBwdSm80INS1_25CollectiveMainloopBwdSm80ILi2ELi2EN4cute5tupleIJNS5_1CILi128EEES8_NS7_ILi64EEEEEENS_10bfloat16_tEfNS_4arch4Sm80ELb1ELb0ELb1ELb0ELb1ELb0ELb0ELb0ELi2ELi4ELi4ELi4ELb0EEENS1_24CollectiveEpilogueBwdGQAISA_fSD_Li256ELb0ELb1EEENS1_25SingleTileBwdLPTSchedulerILb0ELi128ELb1EEEEEEEEEvNT_6ParamsE$_ZZN4cute13to_mixed_bitsINS_5tupleIJNS1_IJNS_1CILi4EEENS2_ILi8EEEEEES3_NS2_ILi1EEEEEENS1_IJNS1_IJNS2_ILi128EEENS2_ILi0EEEEEENS2_ILi16EEES9_EEENS1_IJNS1_IJiiEEEiS9_EEEEEDaRKT_RKT0_RKT1_ENKUlRKT_RKT0_RKT1_E_clIS3_SB_iEEDaSQ_ST_SW_) ;  /* 0xfffdea5000007944 */ /* 0x000fea0003c3ffff */
[----:B------:R-:W-:Y:S02]  /*2d500*/  MOV R5, R2 ;  /* 0x0000000200057202 */ /* 0x000fe40000000f00 */
[----:B------:R-:W-:-:S02]  /*2d510*/  MOV R2, 0x2d530 ;  /* 0x0002d53000027802 */ /* 0x000fc40000000f00 */
[----:B------:R-:W-:Y:S05]  /*2d520*/  CALL.REL.NOINC `($_ZN7cutlass13device_kernelIN5flash19enable_sm80_to_sm89INS1_16FlashAttnBwdSm80INS1_25CollectiveMainloopBwdSm80ILi2ELi2EN4cute5tupleIJNS5_1CILi128EEES8_NS7_ILi64EEEEEENS_10bfloat16_tEfNS_4arch4Sm80ELb1ELb0ELb1ELb0ELb1ELb0ELb0ELb0ELi2ELi4ELi4ELi4ELb0EEENS1_24CollectiveEpilogueBwdGQAISA_fSD_Li256ELb0ELb1EEENS1_25SingleTileBwdLPTSchedulerILb0ELi128ELb1EEEEEEEEEvNT_6ParamsE$_ZZN4cute13to_mixed_bitsINS_5tupleIJNS1_IJNS_1CILi4EEENS2_ILi8EEEEEES3_NS2_ILi1EEEEEENS1_IJNS1_IJNS2_ILi128EEENS2_ILi0EEEEEENS2_ILi16EEES9_EEENS1_IJNS1_IJiiEEEiS9_EEEEEDaRKT_RKT0_RKT1_ENKUlDpRKT_E_clIJNS_9MixedBitsILj0ELj384EEENSU_ILj0ELj48EEENS2_ILj0EEEEEEDaSR_) ;  /* 0xfffde9d000007944 */ /* 0x000fea0003c3ffff */
[----:B------:R-:W-:Y:S02]  /*2d530*/  SHF.R.S32.HI R5, RZ, 0x1f, R4 ;  /* 0x0000001fff057819 */ /* 0x000fe40000011404 */
[----:B------:R-:W-:-:S02]  /*2d540*/  LOP3.LUT R3, R3, 0x1b0, RZ, 0xc0, !PT ;  /* 0x000001b003037812 */ /* 0x000fc400078ec0ff */
[----:B------:R-:W-:Y:S02]  /*2d550*/  LEA.HI R5, R5, R4, RZ, 0x2 ;  /* 0x0000000405057211 */ /* 0x000fe400078f10ff */
[----:B------:R-:W-:Y:S02]  /*2d560*/  MOV R4, 0x2d5a0 ;  /* 0x0002d5a000047802 */ /* 0x000fe40000000f00 */
[----:B------:R-:W-:-:S05]  /*2d570*/  SHF.R.S32.HI R2, RZ, 0x2, R5 ;  /* 0x00000002ff027819 */ /* 0x000fca0000011405 */
[----:B------:R1:W-:Y:S02]  /*2d580*/  STL [R1+0x77c], R2 ;  /* 0x00077c0201007387 */ /* 0x0003e40000100800 */
[----:B-1----:R-:W-:Y:S05]  /*2d590*/  CALL.REL.NOINC `($_ZN7cutlass13device_kernelIN5flash19enable_sm80_to_sm89INS1_16FlashAttnBwdSm80INS1_25CollectiveMainloopBwdSm80ILi2ELi2EN4cute5tupleIJNS5_1CILi128EEES8_NS7_ILi64EEEEEENS_10bfloat16_tEfNS_4arch4Sm80ELb1ELb0ELb1ELb0ELb1ELb0ELb0ELb0ELi2ELi4ELi4ELi4ELb0EEENS1_24CollectiveEpilogueBwdGQAISA_fSD_Li256ELb0ELb1EEENS1_25SingleTileBwdLPTSchedulerILb0ELi128ELb1EEEEEEEEEvNT_6ParamsE$_ZN4cute5tupleIJNS_7SwizzleILi3ELi3ELi3EEENS_9MixedBitsILj0ELj432EEENS_6LayoutINS0_IJNS0_IJNS_1CILi2EEES7_S7_EEES7_NS6_ILi8EEEEEENS0_IJNS0_IJNS6_ILi64EEES9_NS6_ILi512EEEEEENS6_ILi8192EEENS6_ILi1024EEEEEEEEEEC2ERKS2_RKS4_RKSH_) ;  /* 0xfffdd88000007944 */ /* 0x002fea0003c3ffff */
[----:B-1----:R1:W5:Y:S01]  /*2d5a0*/  LDL R2, [R1+0x758] ;  /* 0x0007580001027983 */ /* 0x0023620000100800 */
[----:B------:R-:W-:-:S03]  /*2d5b0*/  MOV R4, 0x2d5d0 ;  /* 0x0002d5d000047802 */ /* 0x000fc60000000f00 */
[----:B-1---5:R-:W-:Y:S05]  /*2d5c0*/  CALL.REL.NOINC `($_ZN7cutlass13device_kernelIN5flash19enable_sm80_to_sm89INS1_16FlashAttnBwdSm80INS1_25CollectiveMainloopBwdSm80ILi2ELi2EN4cute5tupleIJNS5_1CILi128EEES8_NS7_ILi64EEEEEENS_10bfloat16_tEfNS_4arch4Sm80ELb1ELb0ELb1ELb0ELb1ELb0ELb0ELb0ELi2ELi4ELi4ELi4ELb0EEENS1_24CollectiveEpilogueBwdGQAISA_fSD_Li256ELb0ELb1EEENS1_25SingleTileBwdLPTSchedulerILb0ELi128ELb1EEEEEEEEEvNT_6ParamsE$_ZN4cute3eso3ESOILb0ELb0EJNS_14ComposedLayoutINS_7SwizzleILi3ELi3ELi3EEENS_9MixedBitsILj0ELj432EEENS_6LayoutINS_5tupleIJNS8_IJNS_1CILi2EEESA_SA_EEESA_NS9_ILi8EEEEEENS8_IJNS8_IJNS9_ILi64EEESC_NS9_ILi512EEEEEENS9_ILi8192EEENS9_ILi1024EEEEEEEEEEiEEC2ERKSL_RKi) ;  /* 0xfffd859000007944 */ /* 0x022fea0003c3ffff */
[----:B-1----:R-:W2:Y:S01]  /*2d5d0*/  LDL.64 R4, [R1+0x758] ;  /* 0x0007580001047983 */ /* 0x002ea20000100a00 */
[----:B------:R-:W-:Y:S02]  /*2d5e0*/  MOV R9, R23 ;  /* 0x0000001700097202 */ /* 0x000fe40000000f00 */
[----:B------:R-:W-:Y:S01]  /*2d5f0*/  MOV R8, 0x2d620 ;  /* 0x0002d62000087802 */ /* 0x000fe20000000f00 */
[----:B--2---:R-:W-:-:S04]  /*2d600*/  IMAD.WIDE R2, R5, 0x2, R16 ;  /* 0x0000000205027825 */ /* 0x004fc800078e0210 */
[----:B------:R-:W-:Y:S05]  /*2d610*/  CALL.REL.NOINC `($_ZN7cutlass13device_kernelIN5flash19enable_sm80_to_sm89INS1_16FlashAttnBwdSm80INS1_25CollectiveMainloopBwdSm80ILi2ELi2EN4cute5tupleIJNS5_1CILi128EEES8_NS7_ILi64EEEEEENS_10bfloat16_tEfNS_4arch4Sm80ELb1ELb0ELb1ELb0ELb1ELb0ELb0ELb0ELi2ELi4ELi4ELi4ELb0EEENS1_24CollectiveEpilogueBwdGQAISA_fSD_Li256ELb0ELb1EEENS1_25SingleTileBwdLPTSchedulerILb0ELi128ELb1EEEEEEEEEvNT_6ParamsE$_ZN4cute8smem_ptrIPN7cutlass10bfloat16_tEECI1NS_12iter_adaptorIS3_S4_EEES3_) ;  /* 0xfffdda2000007944 */ /* 0x000fea0003c3ffff */
[----:B-1----:R-:W2:Y:S01]  /*2d620*/  LDL.64 R2, [R1+0x758] ;  /* 0x0007580001027983 */ /* 0x002ea20000100a00 */
[----:B------:R-:W-:Y:S02]  /*2d630*/  MOV R6, R4 ;  /* 0x0000000400067202 */ /* 0x000fe40000000f00 */
[----:B------:R-:W-:Y:S01]  /*2d640*/  MOV R4, 0x2d670 ;  /* 0x0002d67000047802 */ /* 0x000fe20000000f00 */
[----:B--2---:R1:W-:Y:S04]  /*2d650*/  STL.64 [R1+0x770], R2 ;  /* 0x0007700201007387 */ /* 0x0043e80000100a00 */
[----:B-1----:R-:W-:Y:S05]  /*2d660*/  CALL.REL.NOINC `($_ZN7cutlass13device_kernelIN5flash19enable_sm80_to_sm89INS1_16FlashAttnBwdSm80INS1_25CollectiveMainloopBwdSm80ILi2ELi2EN4cute5tupleIJNS5_1CILi128EEES8_NS7_ILi64EEEEEENS_10bfloat16_tEfNS_4arch4Sm80ELb1ELb0ELb1ELb0ELb1ELb0ELb0ELb0ELi2ELi4ELi4ELi4ELb0EEENS1_24CollectiveEpilogueBwdGQAISA_fSD_Li256ELb0ELb1EEENS1_25SingleTileBwdLPTSchedulerILb0ELi128ELb1EEEEEEEEEvNT_6ParamsE$_ZN4cute3eso3ESOILb0ELb0EJNS_14ComposedLayoutINS_7SwizzleILi3ELi3ELi3EEENS_9MixedBitsILj0ELj432EEENS_6LayoutINS_5tupleIJNS8_IJNS_1CILi2EEESA_SA_EEESA_NS9_ILi8EEEEEENS8_IJNS8_IJNS9_ILi64EEESC_NS9_ILi512EEEEEENS9_ILi8192EEENS9_ILi1024EEEEEEEEEENS_10ViewEngineINS_8smem_ptrIPN7cutlass10bfloat16_tEEEEEEEC2ERKSL_RKSS_) ;  /* 0xfffd848000007944 */ /* 0x002fea0003c3ffff */
        /* <DEDUP_REMOVED lines=23> */
[----:B--2--5:R-:W-:Y:S05]  /*2d7e0*/  CALL.REL.NOINC `($_ZN7cutlass13device_kernelIN5flash19enable_sm80_to_sm89INS1_16FlashAttnBwdSm80INS1_25CollectiveMainloopBwdSm80ILi2ELi2EN4cute5tupleIJNS5_1CILi128EEES8_NS7_ILi64EEEEEENS_10bfloat16_tEfNS_4arch4Sm80ELb1ELb0ELb1ELb0ELb1ELb0ELb0ELb0ELi2ELi4ELi4ELi4ELb0EEENS1_24CollectiveEpilogueBwdGQAISA_fSD_Li256ELb0ELb1EEENS1_25SingleTileBwdLPTSchedulerILb0ELi128ELb1EEEEEEEEEvNT_6ParamsE$_ZN4cute3eso3ESOILb1ELb0EJNS_6LayoutINS_5tupleIJNS3_IJNS_1CILi8EEENS4_ILi1EEEEEENS4_ILi2EEES5_EEENS3_IJNS3_IJS6_NS4_ILi0EEEEEENS4_ILi64EEES5_EEEEENS_10ViewEngineIPN7cutlass10bfloat16_tEEEEEC2ERKSE_RKSJ_) ;  /* 0xfffdca7000007944 */ /* 0x024fea0003c3ffff */
[----:B------:R2:W5:Y:S01]  /*2d7f0*/  LDL.64 R52, [R1+0x758] ;  /* 0x0007580001347983 */ /* 0x0005620000100a00 */
[----:B-1----:R-:W-:Y:S01]  /*2d800*/  IMAD.MOV.U32 R6, RZ, RZ, R48 ;  /* 0x000000ffff067224 */ /* 0x002fe200078e0030 */
[----:B------:R-:W-:Y:S01]  /*2d810*/  MOV R3, R49 ;  /* 0x0000003100037202 */ /* 0x000fe20000000f00 */
[----:B------:R-:W-:Y:S01]  /*2d820*/  IMAD.MOV.U32 R67, RZ, RZ, R23 ;  /* 0x000000ffff437224 */ /* 0x000fe200078e0017 */
[----:B------:R-:W-:Y:S02]  /*2d830*/  MOV R4, 0x2d850 ;  /* 0x0002d85000047802 */ /* 0x000fe40000000f00 */
[----:B--2--5:R-:W-:Y:S05]  /*2d840*/  CALL.REL.NOINC `($_ZN7cutlass13device_kernelIN5flash19enable_sm80_to_sm89INS1_16FlashAttnBwdSm80INS1_25CollectiveMainloopBwdSm80ILi2ELi2EN4cute5tupleIJNS5_1CILi128EEES8_NS7_ILi64EEEEEENS_10bfloat16_tEfNS_4arch4Sm80ELb1ELb0ELb1ELb0ELb1ELb0ELb0ELb0ELi2ELi4ELi4ELi4ELb0EEENS1_24CollectiveEpilogueBwdGQAISA_fSD_Li256ELb0ELb1EEENS1_25SingleTileBwdLPTSchedulerILb0ELi128ELb1EEEEEEEEEvNT_6ParamsE$_ZN4cute3eso3ESOILb1ELb0EJNS_6LayoutINS_5tupleIJNS3_IJNS3_IJNS_1CILi4EEENS4_ILi2EEEEEENS4_ILi1EEEEEES6_NS4_ILi8EEEEEENS3_IJNS3_IJNS3_IJS8_NS4_ILi32EEEEEENS4_ILi0EEEEEENS4_ILi64EEES5_EEEEENS_10ViewEngineIPN7cutlass10bfloat16_tEEEEEC2ERKSI_RKSN_) ;  /* 0xfffdb66000007944 */ /* 0x024fea0003c3ffff */
[----:B------:R-:W-:Y:S01]  /*2d850*/  ULDC.64 UR4, c[0x0][0x118] ;  /* 0x0000460000047ab9 */ /* 0x000fe20000000a00 */
[----:B------:R2:W5:Y:S04]  /*2d860*/  LDL.64 R50, [R1+0x758] ;  /* 0x0007580001327983 */ /* 0x0005680000100a00 */
[----:B-1----:R2:W5:Y:S01]  /*2d870*/  LD.E.64 R2, [R54.64] ;  /* 0x0000000436027980 */ /* 0x002562000c101b00 */
[----:B------:R-:W-:-:S02]  /*2d880*/  MOV R9, R23 ;  /* 0x0000001700097202 */ /* 0x000fc40000000f00 */
[----:B------:R-:W-:Y:S02]  /*2d890*/  MOV R8, 0x2d8b0 ;  /* 0x0002d8b000087802 */ /* 0x000fe40000000f00 */
[----:B--2--5:R-:W-:Y:S05]  /*2d8a0*/  CALL.REL.NOINC `($_ZN7cutlass13device_kernelIN5flash19enable_sm80_to_sm89INS1_16FlashAttnBwdSm80INS1_25CollectiveMainloopBwdSm80ILi2ELi2EN4cute5tupleIJNS5_1CILi128EEES8_NS7_ILi64EEEEEENS_10bfloat16_tEfNS_4arch4Sm80ELb1ELb0ELb1ELb0ELb1ELb0ELb0ELb0ELi2ELi4ELi4ELi4ELb0EEENS1_24CollectiveEpilogueBwdGQAISA_fSD_Li256ELb0ELb1EEENS1_25SingleTileBwdLPTSchedulerILb0ELi128ELb1EEEEEEEEEvNT_6ParamsE$_ZN4cute8smem_ptrIPN7cutlass10bfloat16_tEECI1NS_12iter_adaptorIS3_S4_EEES3_) ;  /* 0xfffdd79000007944 */ /* 0x024fea0003c3ffff */
[----:B-1----:R1:W5:Y:S01]  /*2d8b0*/  LDL.64 R2, [R1+0x758] ;  /* 0x0007580001027983 */ /* 0x0023620000100a00 */
[----:B------:R-:W-:-:S03]  /*2d8c0*/  MOV R6, 0x2d8e0 ;  /* 0x0002d8e000067802 */ /* 0x000fc60000000f00 */
[----:B-1---5:R-:W-:Y:S05]  /*2d8d0*/  CALL.REL.NOINC `($_ZN7cutlass13device_kernelIN5flash19enable_sm80_to_sm89INS1_16FlashAttnBwdSm80INS1_25CollectiveMainloopBwdSm80ILi2ELi2EN4cute5tupleIJNS5_1CILi128EEES8_NS7_ILi64EEEEEENS_10bfloat16_tEfNS_4arch4Sm80ELb1ELb0ELb1ELb0ELb1ELb0ELb0ELb0ELi2ELi4ELi4ELi4ELb0EEENS1_24CollectiveEpilogueBwdGQAISA_fSD_Li256ELb0ELb1EEENS1_25SingleTileBwdLPTSchedulerILb0ELi128ELb1EEEEEEEEEvNT_6ParamsE$_ZN4cute3eso3ESOILb1ELb0EJNS_6LayoutINS_5tupleIJNS3_IJNS_1CILi8EEENS4_ILi1EEEEEENS4_ILi2EEEEEENS3_IJNS3_IJS6_NS4_ILi0EEEEEENS4_ILi8192EEEEEEEENS_10ViewEngineINS_8smem_ptrIPN7cutlass10bfloat16_tEEEEEEEC2ERKSE_RKSL_) ;  /* 0xfffdc7d000007944 */ /* 0x022fea0003c3ffff */
[----:B-1----:R1:W5:Y:S01]  /*2d8e0*/  LDL.64 R4, [R1+0x758] ;  /* 0x0007580001047983 */ /* 0x0023620000100a00 */
[----:B------:R-:W-:Y:S01]  /*2d8f0*/  IMAD.MOV.U32 R8, RZ, RZ, R52 ;  /* 0x000000ffff087224 */ /* 0x000fe200078e0034 */
[----:B------:R-:W-:Y:S02]  /*2d900*/  MOV R3, R53 ;  /* 0x0000003500037202 */ /* 0x000fe40000000f00 */
[----:B------:R-:W-:Y:S02]  /*2d910*/  MOV R6, 0x2d930 ;  /* 0x0002d93000067802 */ /* 0x000fe40000000f00 */
[----:B-1---5:R-:W-:Y:S05]  /*2d920*/  CALL.REL.NOINC `($_ZN7cutlass13device_kernelIN5flash19enable_sm80_to_sm89INS1_16FlashAttnBwdSm80INS1_25CollectiveMainloopBwdSm80ILi2ELi2EN4cute5tupleIJNS5_1CILi128EEES8_NS7_ILi64EEEEEENS_10bfloat16_tEfNS_4arch4Sm80ELb1ELb0ELb1ELb0ELb1ELb0ELb0ELb0ELi2ELi4ELi4ELi4ELb0EEENS1_24CollectiveEpilogueBwdGQAISA_fSD_Li256ELb0ELb1EEENS1_25SingleTileBwdLPTSchedulerILb0ELi128ELb1EEEEEEEEEvNT_6ParamsE$_ZN4cute3eso3ESOILb1ELb0EJNS_6LayoutINS_5tupleIJNS3_IJNS_1CILi8EEENS4_ILi1EEEEEENS4_ILi2EEEEEENS3_IJNS3_IJS6_NS4_ILi0EEEEEENS4_ILi64EEEEEEEENS_10ViewEngineIPN7cutlass10bfloat16_tEEEEEC2ERKSE_RKSJ_) ;  /* 0xfffdc6f000007944 */ /* 0x022fea0003c3ffff */
[----:B-1----:R1:W5:Y:S01]  /*2d930*/  LDL.64 R2, [R1+0x758] ;  /* 0x0007580001027983 */ /* 0x0023620000100a00 */
[----:B------:R-:W-:Y:S02]  /*2d940*/  MOV R7, R5 ;  /* 0x0000000500077202 */ /* 0x000fe40000000f00 */
[----:B------:R-:W-:Y:S02]  /*2d950*/  MOV R6, 0x2d970 ;  /* 0x0002d97000067802 */ /* 0x000fe40000000f00 */
[----:B-1---5:R-:W-:Y:S05]  /*2d960*/  CALL.REL.NOINC `($_ZN7cutlass13device_kernelIN5flash19enable_sm80_to_sm89INS1_16FlashAttnBwdSm80INS1_25CollectiveMainloopBwdSm80ILi2ELi2EN4cute5tupleIJNS5_1CILi128EEES8_NS7_ILi64EEEEEENS_10bfloat16_tEfNS_4arch4Sm80ELb1ELb0ELb1ELb0ELb1ELb0ELb0ELb0ELi2ELi4ELi4ELi4ELb0EEENS1_24CollectiveEpilogueBwdGQAISA_fSD_Li256ELb0ELb1EEENS1_25SingleTileBwdLPTSchedulerILb0ELi128ELb1EEEEEEEEEvNT_6ParamsE$_ZN4cute3eso3ESOILb1ELb0EJNS_6LayoutINS_5tupleIJNS3_IJNS_1CILi8EEENS4_ILi1EEEEEENS3_IJNS4_ILi2EEEEEEEEENS3_IJNS3_IJS6_NS4_ILi0EEEEEENS3_IJNS4_ILi8192EEEEEEEEEEENS_10ViewEngineINS_8smem_ptrIPN7cutlass10bfloat16_tEEEEEEEC2ERKSG_RKSN_) ;  /* 0xfffdc4b000007944 */ /* 0x022fea0003c3ffff */
[----:B-1----:R1:W5:Y:S01]  /*2d970*/  LDL.64 R4, [R1+0x758] ;  /* 0x0007580001047983 */ /* 0x0023620000100a00 */
[----:B------:R-:W-:Y:S02]  /*2d980*/  MOV R8, R2 ;  /* 0x0000000200087202 */ /* 0x000fe40000000f00 */
[----:B------:R-:W-:-:S02]  /*2d990*/  MOV R6, 0x2d9b0 ;  /* 0x0002d9b000067802 */ /* 0x000fc40000000f00 */
[----:B-1---5:R-:W-:Y:S05]  /*2d9a0*/  CALL.REL.NOINC `($_ZN7cutlass13device_kernelIN5flash19enable_sm80_to_sm89INS1_16FlashAttnBwdSm80INS1_25CollectiveMainloopBwdSm80ILi2ELi2EN4cute5tupleIJNS5_1CILi128EEES8_NS7_ILi64EEEEEENS_10bfloat16_tEfNS_4arch4Sm80ELb1ELb0ELb1ELb0ELb1ELb0ELb0ELb0ELi2ELi4ELi4ELi4ELb0EEENS1_24CollectiveEpilogueBwdGQAISA_fSD_Li256ELb0ELb1EEENS1_25SingleTileBwdLPTSchedulerILb0ELi128ELb1EEEEEEEEEvNT_6ParamsE$_ZN4cute3eso3ESOILb1ELb0EJNS_6LayoutINS_5tupleIJNS3_IJNS_1CILi8EEENS4_ILi1EEEEEENS3_IJNS4_ILi2EEEEEEEEENS3_IJNS3_IJS6_NS4_ILi0EEEEEENS3_IJNS4_ILi64EEEEEEEEEEENS_10ViewEngineIPN7cutlass10bfloat16_tEEEEEC2ERKSG_RKSL_) ;  /* 0xfffdc42000007944 */ /* 0x022fea0003c3ffff */
[----:B-1----:R1:W5:Y:S01]  /*2d9b0*/  LDL.64 R2, [R1+0x758] ;  /* 0x0007580001027983 */ /* 0x0023620000100a00 */
[----:B------:R-:W-:-:S03]  /*2d9c0*/  MOV R8, 0x2d9e0 ;  /* 0x0002d9e000087802 */ /* 0x000fc60000000f00 */
[----:B-1---5:R-:W-:Y:S05]  /*2d9d0*/  CALL.REL.NOINC `($_ZN7cutlass13device_kernelIN5flash19enable_sm80_to_sm89INS1_16FlashAttnBwdSm80INS1_25CollectiveMainloopBwdSm80ILi2ELi2EN4cute5tupleIJNS5_1CILi128EEES8_NS7_ILi64EEEEEENS_10bfloat16_tEfNS_4arch4Sm80ELb1ELb0ELb1ELb0ELb1ELb0ELb0ELb0ELi2ELi4ELi4ELi4ELb0EEENS1_24CollectiveEpilogueBwdGQAISA_fSD_Li256ELb0ELb1EEENS1_25SingleTileBwdLPTSchedulerILb0ELi128ELb1EEEEEEEEEvNT_6ParamsE$_ZN4cute3eso3ESOILb1ELb0EJNS_6LayoutINS_5tupleIJNS3_IJNS3_IJNS_1CILi8EEENS4_ILi1EEEEEES6_EEENS3_IJNS3_IJS6_S6_EEENS4_ILi2EEEEEEEEENS3_IJNS3_IJNS3_IJS6_NS4_ILi0EEEEEESD_EEENS3_IJNS3_IJSD_SD_EEENS4_ILi64EEEEEEEEEEENS_10ViewEngineIPN7cutlass10bfloat16_tEEEEEC2ERKSK_RKSP_) ;  /* 0xfffdb5c000007944 */ /* 0x022fea0003c3ffff */
[----:B-1----:R1:W5:Y:S01]  /*2d9e0*/  LDL.64 R2, [R1+0x758] ;  /* 0x0007580001027983 */ /* 0x0023620000100a00 */
[----:B------:R-:W-:-:S02]  /*2d9f0*/  MOV R7, R5 ;  /* 0x0000000500077202 */ /* 0x000fc40000000f00 */
[----:B------:R-:W-:Y:S02]  /*2da00*/  MOV R6, 0x2da20 ;  /* 0x0002da2000067802 */ /* 0x000fe40000000f00 */
[----:B-1---5:R-:W-:Y:S05]  /*2da10*/  CALL.REL.NOINC `($_ZN7cutlass13device_kernelIN5flash19enable_sm80_to_sm89INS1_16FlashAttnBwdSm80INS1_25CollectiveMainloopBwdSm80ILi2ELi2EN4cute5tupleIJNS5_1CILi128EEES8_NS7_ILi64EEEEEENS_10bfloat16_tEfNS_4arch4Sm80ELb1ELb0ELb1ELb0ELb1ELb0ELb0ELb0ELi2ELi4ELi4ELi4ELb0EEENS1_24CollectiveEpilogueBwdGQAISA_fSD_Li256ELb0ELb1EEENS1_25SingleTileBwdLPTSchedulerILb0ELi128ELb1EEEEEEEEEvNT_6ParamsE$_ZN4cute3eso3ESOILb1ELb0EJNS_6LayoutINS_5tupleIJNS3_IJNS3_IJNS_1CILi8EEENS4_ILi1EEEEEES6_EEENS3_IJNS3_IJS6_S6_EEENS4_ILi2EEEEEEEEENS3_IJNS3_IJNS3_IJS6_NS4_ILi0EEEEEESD_EEENS3_IJNS3_IJSD_SD_EEENS4_ILi8192EEEEEEEEEEENS_10ViewEngineINS_8smem_ptrIPN7cutlass10bfloat16_tEEEEEEEC2ERKSK_RKSR_) ;  /* 0xfffdb5c000007944 */ /* 0x022fea0003c3ffff */
[----:B-1----:R1:W5:Y:S01]  /*2da20*/  LDL.64 R4, [R1+0x758] ;  /* 0x0007580001047983 */ /* 0x0023620000100a00 */
[----:B------:R-:W-:Y:S02]  /*2da30*/  MOV R8, R2 ;  /* 0x0000000200087202 */ /* 0x000fe40000000f00 */
[----:B------:R-:W-:Y:S02]  /*2da40*/  MOV R6, 0x2da60 ;  /* 0x0002da6000067802 */ /* 0x000fe40000000f00 */
[----:B-1---5:R-:W-:Y:S05]  /*2da50*/  CALL.REL.NOINC `($_ZN7cutlass13device_kernelIN5flash19enable_sm80_to_sm89INS1_16FlashAttnBwdSm80INS1_25CollectiveMainloopBwdSm80ILi2ELi2EN4cute5tupleIJNS5_1CILi128EEES8_NS7_ILi64EEEEEENS_10bfloat16_tEfNS_4arch4Sm80ELb1ELb0ELb1ELb0ELb1ELb0ELb0ELb0ELi2ELi4ELi4ELi4ELb0EEENS1_24CollectiveEpilogueBwdGQAISA_fSD_Li256ELb0ELb1EEENS1_25SingleTileBwdLPTSchedulerILb0ELi128ELb1EEEEEEEEEvNT_6ParamsE$_ZN4cute3eso3ESOILb1ELb0EJNS_6LayoutINS_5tupleIJNS3_IJNS_1CILi8EEENS4_ILi1EEEEEENS4_ILi2EEEEEENS3_IJNS3_IJS6_NS4_ILi0EEEEEENS4_ILi64EEEEEEEENS_10ViewEngineIPN7cutlass10bfloat16_tEEEEEC2ERKSE_RKSJ_) ;  /* 0xfffdc5c000007944 */ /* 0x022fea0003c3ffff */
[----:B------:R2:W5:Y:S01]  /*2da60*/  LDL.64 R16, [R1+0x758] ;  /* 0x0007580001107983 */ /* 0x0005620000100a00 */
[----:B-1----:R-:W-:Y:S01]  /*2da70*/  IMAD.MOV.U32 R2, RZ, RZ, R4 ;  /* 0x000000ffff027224 */ /* 0x002fe200078e0004 */
[----:B------:R-:W-:Y:S01]  /*2da80*/  MOV R3, R5 ;  /* 0x0000000500037202 */ /* 0x000fe20000000f00 */
[----:B------:R-:W-:Y:S01]  /*2da90*/  IMAD.MOV.U32 R9, RZ, RZ, R23 ;  /* 0x000000ffff097224 */ /* 0x000fe200078e0017 */
[----:B------:R-:W-:Y:S02]  /*2daa0*/  MOV R8, 0x2dac0 ;  /* 0x0002dac000087802 */ /* 0x000fe40000000f00 */
[----:B--2--5:R-:W-:Y:S05]  /*2dab0*/  CALL.REL.NOINC `($_ZN7cutlass13device_kernelIN5flash19enable_sm80_to_sm89INS1_16FlashAttnBwdSm80INS1_25CollectiveMainloopBwdSm80ILi2ELi2EN4cute5tupleIJNS5_1CILi128EEES8_NS7_ILi64EEEEEENS_10bfloat16_tEfNS_4arch4Sm80ELb1ELb0ELb1ELb0ELb1ELb0ELb0ELb0ELi2ELi4ELi4ELi4ELb0EEENS1_24CollectiveEpilogueBwdGQAISA_fSD_Li256ELb0ELb1EEENS1_25SingleTileBwdLPTSchedulerILb0ELi128ELb1EEEEEEEEEvNT_6ParamsE$_ZN4cute8smem_ptrIPN7cutlass10bfloat16_tEECI1NS_12iter_adaptorIS3_S4_EEES3_) ;  /* 0xfffdd58000007944 */ /* 0x024fea0003c3ffff */
[----:B-1----:R1:W5:Y:S01]  /*2dac0*/  LDL.64 R2, [R1+0x758] ;  /* 0x0007580001027983 */ /* 0x0023620000100a00 */
[----:B------:R-:W-:-:S03]  /*2dad0*/  MOV R6, 0x2daf0 ;  /* 0x0002daf000067802 */ /* 0x000fc60000000f00 */
[----:B-1---5:R-:W-:Y:S05]  /*2dae0*/  CALL.REL.NOINC `($_ZN7cutlass13device_kernelIN5flash19enable_sm80_to_sm89INS1_16FlashAttnBwdSm80INS1_25CollectiveMainloopBwdSm80ILi2ELi2EN4cute5tupleIJNS5_1CILi128EEES8_NS7_ILi64EEEEEENS_10bfloat16_tEfNS_4arch4Sm80ELb1ELb0ELb1ELb0ELb1ELb0ELb0ELb0ELi2ELi4ELi4ELi4ELb0EEENS1_24CollectiveEpilogueBwdGQAISA_fSD_Li256ELb0ELb1EEENS1_25SingleTileBwdLPTSchedulerILb0ELi128ELb1EEEEEEEEEvNT_6ParamsE$_ZN4cute3eso3ESOILb1ELb0EJNS_6LayoutINS_5tupleIJNS3_IJNS_1CILi8EEENS4_ILi1EEEEEENS4_ILi2EEEEEENS3_IJNS3_IJS6_NS4_ILi0EEEEEENS4_ILi8192EEEEEEEENS_10ViewEngineINS_8smem_ptrIPN7cutlass10bfloat16_tEEEEEEEC2ERKSE_RKSL_) ;  /* 0xfffdc5c000007944 */ /* 0x022fea0003c3ffff */
        /* <DEDUP_REMOVED lines=127> */
[----:B-1----:R-:W-:Y:S05]  /*2e2e0*/  CALL.REL.NOINC `($_ZN7cutlass13device_kernelIN5flash19enable_sm80_to_sm89INS1_16FlashAttnBwdSm80INS1_25CollectiveMainloopBwdSm80ILi2ELi2EN4cute5tupleIJNS5_1CILi128EEES8_NS7_ILi64EEEEEENS_10bfloat16_tEfNS_4arch4Sm80ELb1ELb0ELb1ELb0ELb1ELb0ELb0ELb0ELi2ELi4ELi4ELi4ELb0EEENS1_24CollectiveEpilogueBwdGQAISA_fSD_Li256ELb0ELb1EEENS1_25SingleTileBwdLPTSchedulerILb0ELi128ELb1EEEEEEEEEvNT_6ParamsE$_ZZN4cute5sliceINS_5tupleIJNS_10UnderscoreES2_NS_1CILi0EEEEEENS1_IJNS1_IJNS3_ILi1EEES4_EEEiNS3_ILi1024EEEEEEEEDaRKT_RKT0_ENKUlRKT_RKT0_E_clIS2_iEEDaSI_SL_) ;  /* 0xfffde5c000007944 */ /* 0x002fea0003c3ffff */
[----:B------:R-:W-:Y:S02]  /*2e2f0*/  MOV R4, 0x2e310 ;  /* 0x0002e31000047802 */ /* 0x000fe40000000f00 */
[----:B-1---5:R-:W-:Y:S05]  /*2e300*/  CALL.REL.NOINC `($_ZN7cutlass13device_kernelIN5flash19enable_sm80_to_sm89INS1_16FlashAttnBwdSm80INS1_25CollectiveMainloopBwdSm80ILi2ELi2EN4cute5tupleIJNS5_1CILi128EEES8_NS7_ILi64EEEEEENS_10bfloat16_tEfNS_4arch4Sm80ELb1ELb0ELb1ELb0ELb1ELb0ELb0ELb0ELi2ELi4ELi4ELi4ELb0EEENS1_24CollectiveEpilogueBwdGQAISA_fSD_Li256ELb0ELb1EEENS1_25SingleTileBwdLPTSchedulerILb0ELi128ELb1EEEEEEEEEvNT_6ParamsE$_ZZN4cute12filter_tupleINS_5tupleIJNS_10UnderscoreES2_NS_1CILi0EEEEEENS1_IJNS1_IJNS3_ILi1EEES4_EEEiNS3_ILi1024EEEEEEZNS_5sliceIS5_S9_EEDaRKT_RKT0_EUlRKT_RKT0_E_EEDaSD_SG_OT1_ENKUlDpSJ_E_clIJNS1_IJS7_EEENS1_IJiEEENS1_IJEEEEEEDaSQ_) ;  /* 0xfffdd1d000007944 */ /* 0x022fea0003c3ffff */
[----:B------:R-:W-:Y:S02]  /*2e310*/  MOV R67, R23 ;  /* 0x0000001700437202 */ /* 0x000fe40000000f00 */
[----:B------:R-:W-:-:S02]  /*2e320*/  MOV R6, 0x2e340 ;  /* 0x0002e34000067802 */ /* 0x000fc40000000f00 */
[----:B-1---5:R-:W-:Y:S05]  /*2e330*/  CALL.REL.NOINC `($_ZN7cutlass13device_kernelIN5flash19enable_sm80_to_sm89INS1_16FlashAttnBwdSm80INS1_25CollectiveMainloopBwdSm80ILi2ELi2EN4cute5tupleIJNS5_1CILi128EEES8_NS7_ILi64EEEEEENS_10bfloat16_tEfNS_4arch4Sm80ELb1ELb0ELb1ELb0ELb1ELb0ELb0ELb0ELi2ELi4ELi4ELi4ELb0EEENS1_24CollectiveEpilogueBwdGQAISA_fSD_Li256ELb0ELb1EEENS1_25SingleTileBwdLPTSchedulerILb0ELi128ELb1EEEEEEEEEvNT_6ParamsE$_ZN4cute5tupleIJNS0_IJNS0_IJNS_1CILi8EEENS1_ILi1EEEEEENS1_ILi2EEEEEENS0_IJNS0_IJS3_NS1_ILi0EEEEEEiEEEEEC2ERKS6_RKS9_) ;  /* 0xfffdc53000007944 */ /* 0x022fea0003c3ffff */
[----:B-1----:R1:W5:Y:S01]  /*2e340*/  LDL R3, [R1+0x758] ;  /* 0x0007580001037983 */ /* 0x0023620000100800 */
[----:B------:R-:W-:-:S02]  /*2e350*/  MOV R67, R23 ;  /* 0x0000001700437202 */ /* 0x000fc40000000f00 */
[----:B------:R-:W-:Y:S02]  /*2e360*/  MOV R6, 0x2e380 ;  /* 0x0002e38000067802 */ /* 0x000fe40000000f00 */
[----:B-1---5:R-:W-:Y:S05]  /*2e370*/  CALL.REL.NOINC `($_ZN7cutlass13device_kernelIN5flash19enable_sm80_to_sm89INS1_16FlashAttnBwdSm80INS1_25CollectiveMainloopBwdSm80ILi2ELi2EN4cute5tupleIJNS5_1CILi128EEES8_NS7_ILi64EEEEEENS_10bfloat16_tEfNS_4arch4Sm80ELb1ELb0ELb1ELb0ELb1ELb0ELb0ELb0ELi2ELi4ELi4ELi4ELb0EEENS1_24CollectiveEpilogueBwdGQAISA_fSD_Li256ELb0ELb1EEENS1_25SingleTileBwdLPTSchedulerILb0ELi128ELb1EEEEEEEEEvNT_6ParamsE$_ZN4cute3eso3ESOILb0ELb1EJNS_6LayoutINS_5tupleIJNS3_IJNS_1CILi8EEENS4_ILi1EEEEEENS4_ILi2EEEEEENS3_IJNS3_IJS6_NS4_ILi0EEEEEEiEEEEESA_EEC2ERKSD_RKSA_) ;  /* 0xfffd8df000007944 */ /* 0x022fea0003c3ffff */
[----:B------:R2:W5:Y:S01]  /*2e380*/  LDL R4, [R1+0x758] ;  /* 0x0007580001047983 */ /* 0x0005620000100800 */
[----:B------:R-:W-:Y:S01]  /*2e390*/  IMAD.MOV.U32 R9, RZ, RZ, R23 ;  /* 0x000000ffff097224 */ /* 0x000fe200078e0017 */
[----:B-1----:R-:W-:Y:S01]  /*2e3a0*/  MOV R2, R56 ;  /* 0x0000003800027202 */ /* 0x002fe20000000f00 */
[----:B------:R-:W-:Y:S01]  /*2e3b0*/  IMAD.MOV.U32 R3, RZ, RZ, R57 ;  /* 0x000000ffff037224 */ /* 0x000fe200078e0039 */
[----:B------:R-:W-:Y:S02]  /*2e3c0*/  MOV R8, 0x2e3e0 ;  /* 0x0002e3e000087802 */ /* 0x000fe40000000f00 */
[----:B--2--5:R-:W-:Y:S05]  /*2e3d0*/  CALL.REL.NOINC `($_ZN7cutlass13device_kernelIN5flash19enable_sm80_to_sm89INS1_16FlashAttnBwdSm80INS1_25CollectiveMainloopBwdSm80ILi2ELi2EN4cute5tupleIJNS5_1CILi128EEES8_NS7_ILi64EEEEEENS_10bfloat16_tEfNS_4arch4Sm80ELb1ELb0ELb1ELb0ELb1ELb0ELb0ELb0ELi2ELi4ELi4ELi4ELb0EEENS1_24CollectiveEpilogueBwdGQAISA_fSD_Li256ELb0ELb1EEENS1_25SingleTileBwdLPTSchedulerILb0ELi128ELb1EEEEEEEEEvNT_6ParamsE$_ZN4cute8smem_ptrIPN7cutlass10bfloat16_tEECI1NS_12iter_adaptorIS3_S4_EEES3_) ;  /* 0xfffdcc6000007944 */ /* 0x024fea0003c3ffff */
[----:B-1----:R-:W2:Y:S01]  /*2e3e0*/  LDL.64 R2, [R1+0x758] ;  /* 0x0007580001027983 */ /* 0x002ea20000100a00 */
[----:B------:R-:W-:Y:S01]  /*2e3f0*/  IMAD.MOV.U32 R6, RZ, RZ, R4 ;  /* 0x000000ffff067224 */ /* 0x000fe200078e0004 */
[----:B------:R-:W-:Y:S01]  /*2e400*/  MOV R67, R23 ;  /* 0x0000001700437202 */ /* 0x000fe20000000f00 */
[----:B------:R-:W-:Y:S01]  /*2e410*/  IMAD.MOV.U32 R59, RZ, RZ, R22 ;  /* 0x000000ffff3b7224 */ /* 0x000fe200078e0016 */
[----:B------:R-:W-:Y:S01]  /*2e420*/  MOV R4, 0x2e450 ;  /* 0x0002e45000047802 */ /* 0x000fe20000000f00 */
[----:B--2---:R1:W-:Y:S04]  /*2e430*/  STL.64 [R1+0x770], R2 ;  /* 0x0007700201007387 */ /* 0x0043e80000100a00 */
[----:B-1----:R-:W-:Y:S05]  /*2e440*/  CALL.REL.NOINC `($_ZN7cutlass13device_kernelIN5flash19enable_sm80_to_sm89INS1_16FlashAttnBwdSm80INS1_25CollectiveMainloopBwdSm80ILi2ELi2EN4cute5tupleIJNS5_1CILi128EEES8_NS7_ILi64EEEEEENS_10bfloat16_tEfNS_4arch4Sm80ELb1ELb0ELb1ELb0ELb1ELb0ELb0ELb0ELi2ELi4ELi4ELi4ELb0EEENS1_24CollectiveEpilogueBwdGQAISA_fSD_Li256ELb0ELb1EEENS1_25SingleTileBwdLPTSchedulerILb0ELi128ELb1EEEEEEEEEvNT_6ParamsE$_ZN4cute3eso3ESOILb0ELb0EJNS_6LayoutINS_5tupleIJNS3_IJNS_1CILi8EEENS4_ILi1EEEEEENS4_ILi2EEEEEENS3_IJNS3_IJS6_NS4_ILi0EEEEEEiEEEEENS_10ViewEngineINS_8smem_ptrIPN7cutlass10bfloat16_tEEEEEEEC2ERKSD_RKSK_) ;  /* 0xfffd80e000007944 */ /* 0x002fea0003c3ffff */
[----:B-1----:R1:W5:Y:S04]  /*2e450*/  LDL R8, [R1+0x758] ;  /* 0x0007580001087983 */ /* 0x0023680000100800 */
[----:B------:R1:W5:Y:S01]  /*2e460*/  LDL.64 R12, [R1+0x760] ;  /* 0x00076000010c7983 */ /* 0x0003620000100a00 */
[----:B------:R-:W-:Y:S01]  /*2e470*/  IMAD.MOV.U32 R67, RZ, RZ, R23 ;  /* 0x000000ffff437224 */ /* 0x000fe200078e0017 */
[----:B------:R-:W-:Y:S01]  /*2e480*/  MOV R10, R50 ;  /* 0x00000032000a7202 */ /* 0x000fe20000000f00 */
[----:B------:R-:W-:Y:S01]  /*2e490*/  IMAD.MOV.U32 R11, RZ, RZ, R51 ;  /* 0x000000ffff0b7224 */ /* 0x000fe200078e0033 */
[----:B------:R-:W-:-:S02]  /*2e4a0*/  MOV R6, 0x2e4c0 ;  /* 0x0002e4c000067802 */ /* 0x000fc40000000f00 */
[----:B-1---5:R-:W-:Y:S05]  /*2e4b0*/  CALL.REL.NOINC `($_ZN7cutlass13device_kernelIN5flash19enable_sm80_to_sm89INS1_16FlashAttnBwdSm80INS1_25CollectiveMainloopBwdSm80ILi2ELi2EN4cute5tupleIJNS5_1CILi128EEES8_NS7_ILi64EEEEEENS_10bfloat16_tEfNS_4arch4Sm80ELb1ELb0ELb1ELb0ELb1ELb0ELb0ELb0ELi2ELi4ELi4ELi4ELb0EEENS1_24CollectiveEpilogueBwdGQAISA_fSD_Li256ELb0ELb1EEENS1_25SingleTileBwdLPTSchedulerILb0ELi128ELb1EEEEEEEEEvNT_6ParamsE$_ZN4cute3eso3ESOILb1ELb0EJNS_6LayoutINS_5tupleIJNS3_IJNS3_IJNS_1CILi4EEENS4_ILi2EEEEEENS4_ILi1EEEEEES6_EEENS3_IJNS3_IJNS3_IJS8_NS4_ILi32EEEEEENS4_ILi0EEEEEENS4_ILi64EEEEEEEENS_10ViewEngineIPN7cutlass10bfloat16_tEEEEEC2ERKSH_RKSM_) ;  /* 0xfffda97000007944 */ /* 0x022fea0003c3ffff */
[----:B------:R2:W5:Y:S01]  /*2e4c0*/  LDL.64 R4, [R1+0x758] ;  /* 0x0007580001047983 */ /* 0x0005620000100a00 */
[----:B------:R-:W-:-:S02]  /*2e4d0*/  MOV R3, R8 ;  /* 0x0000000800037202 */ /* 0x000fc40000000f00 */
[----:B------:R-:W-:Y:S02]  /*2e4e0*/  MOV R6, 0x2e500 ;  /* 0x0002e50000067802 */ /* 0x000fe40000000f00 */
[----:B-12--5:R-:W-:Y:S05]  /*2e4f0*/  CALL.REL.NOINC `($_ZN7cutlass13device_kernelIN5flash19enable_sm80_to_sm89INS1_16FlashAttnBwdSm80INS1_25CollectiveMainloopBwdSm80ILi2ELi2EN4cute5tupleIJNS5_1CILi128EEES8_NS7_ILi64EEEEEENS_10bfloat16_tEfNS_4arch4Sm80ELb1ELb0ELb1ELb0ELb1ELb0ELb0ELb0ELi2ELi4ELi4ELi4ELb0EEENS1_24CollectiveEpilogueBwdGQAISA_fSD_Li256ELb0ELb1EEENS1_25SingleTileBwdLPTSchedulerILb0ELi128ELb1EEEEEEEEEvNT_6ParamsE$_ZZN4cute4takeILi1ELi2ENS_5tupleIJNS1_IJNS_1CILi1EEENS2_ILi0EEEEEEiEEEEEDaRKT1_ENKUlDpRKT_E_clIJiEEEDaSD_) ;  /* 0xfffde11000007944 */ /* 0x026fea0003c3ffff */
[----:B------:R-:W-:Y:S02]  /*2e500*/  MOV R67, R23 ;  /* 0x0000001700437202 */ /* 0x000fe40000000f00 */
[----:B------:R-:W-:Y:S02]  /*2e510*/  MOV R6, 0x2e530 ;  /* 0x0002e53000067802 */ /* 0x000fe40000000f00 */
[----:B-1---5:R-:W-:Y:S05]  /*2e520*/  CALL.REL.NOINC `($_ZN7cutlass13device_kernelIN5flash19enable_sm80_to_sm89INS1_16FlashAttnBwdSm80INS1_25CollectiveMainloopBwdSm80ILi2ELi2EN4cute5tupleIJNS5_1CILi128EEES8_NS7_ILi64EEEEEENS_10bfloat16_tEfNS_4arch4Sm80ELb1ELb0ELb1ELb0ELb1ELb0ELb0ELb0ELi2ELi4ELi4ELi4ELb0EEENS1_24CollectiveEpilogueBwdGQAISA_fSD_Li256ELb0ELb1EEENS1_25SingleTileBwdLPTSchedulerILb0ELi128ELb1EEEEEEEEEvNT_6ParamsE$_ZN4cute3eso3ESOILb1ELb0EJNS_5tupleIJNS_1CILi1EEENS3_ILi0EEEEEENS2_IJiEEEEEC2ERKS6_RKS7_) ;  /* 0xfffda20000007944 */ /* 0x022fea0003c3ffff */
[----:B-1----:R1:W5:Y:S01]  /*2e530*/  LDL R3, [R1+0x758] ;  /* 0x0007580001037983 */ /* 0x0023620000100800 */
[----:B------:R-:W-:Y:S02]  /*2e540*/  MOV R67, R23 ;  /* 0x0000001700437202 */ /* 0x000fe40000000f00 */
[----:B------:R-:W-:Y:S02]  /*2e550*/  MOV R6, 0x2e570 ;  /* 0x0002e57000067802 */ /* 0x000fe40000000f00 */
[----:B-1---5:R-:W-:Y:S05]  /*2e560*/  CALL.REL.NOINC `($_ZN7cutlass13device_kernelIN5flash19enable_sm80_to_sm89INS1_16FlashAttnBwdSm80INS1_25CollectiveMainloopBwdSm80ILi2ELi2EN4cute5tupleIJNS5_1CILi128EEES8_NS7_ILi64EEEEEENS_10bfloat16_tEfNS_4arch4Sm80ELb1ELb0ELb1ELb0ELb1ELb0ELb0ELb0ELi2ELi4ELi4ELi4ELb0EEENS1_24CollectiveEpilogueBwdGQAISA_fSD_Li256ELb0ELb1EEENS1_25SingleTileBwdLPTSchedulerILb0ELi128ELb1EEEEEEEEEvNT_6ParamsE$_ZN4cute5tupleIJNS0_IJNS0_IJNS_1CILi8EEENS1_ILi1EEEEEENS0_IJNS1_ILi2EEEEEEEEENS0_IJNS0_IJS3_NS1_ILi0EEEEEENS0_IJiEEEEEEEEC2ERKS7_RKSB_) ;  /* 0xfffdc2c000007944 */ /* 0x022fea0003c3ffff */
[----:B------:R2:W5:Y:S01]  /*2e570*/  LDL R8, [R1+0x758] ;  /* 0x0007580001087983 */ /* 0x0005620000100800 */
[----:B------:R-:W-:Y:S01]  /*2e580*/  IMAD.MOV.U32 R67, RZ, RZ, R23 ;  /* 0x000000ffff437224 */ /* 0x000fe200078e0017 */
[----:B------:R-:W-:Y:S02]  /*2e590*/  MOV R59, R22 ;  /* 0x00000016003b7202 */ /* 0x000fe40000000f00 */
[----:B------:R2:W-:Y:S01]  /*2e5a0*/  STL.64 [R1+0x770], R12 ;  /* 0x0007700c01007387 */ /* 0x0005e20000100a00 */
[----:B------:R-:W-:-:S03]  /*2e5b0*/  MOV R6, 0x2e5d0 ;  /* 0x0002e5d000067802 */ /* 0x000fc60000000f00 */
[----:B-12--5:R-:W-:Y:S05]  /*2e5c0*/  CALL.REL.NOINC `($_ZN7cutlass13device_kernelIN5flash19enable_sm80_to_sm89INS1_16FlashAttnBwdSm80INS1_25CollectiveMainloopBwdSm80ILi2ELi2EN4cute5tupleIJNS5_1CILi128EEES8_NS7_ILi64EEEEEENS_10bfloat16_tEfNS_4arch4Sm80ELb1ELb0ELb1ELb0ELb1ELb0ELb0ELb0ELi2ELi4ELi4ELi4ELb0EEENS1_24CollectiveEpilogueBwdGQAISA_fSD_Li256ELb0ELb1EEENS1_25SingleTileBwdLPTSchedulerILb0ELi128ELb1EEEEEEEEEvNT_6ParamsE$_ZN4cute3eso3ESOILb0ELb0EJNS_6LayoutINS_5tupleIJNS3_IJNS_1CILi8EEENS4_ILi1EEEEEENS3_IJNS4_ILi2EEEEEEEEENS3_IJNS3_IJS6_NS4_ILi0EEEEEENS3_IJiEEEEEEEENS_10ViewEngineINS_8smem_ptrIPN7cutlass10bfloat16_tEEEEEEEC2ERKSF_RKSM_) ;  /* 0xfffd7ef000007944 */ /* 0x026fea0003c3ffff */
[----:B-1----:R1:W5:Y:S04]  /*2e5d0*/  LDL R8, [R1+0x758] ;  /* 0x0007580001087983 */ /* 0x0023680000100800 */
[----:B------:R1:W5:Y:S01]  /*2e5e0*/  LDL.64 R16, [R1+0x760] ;  /* 0x0007600001107983 */ /* 0x0003620000100a00 */
[----:B------:R-:W-:-:S02]  /*2e5f0*/  MOV R67, R23 ;  /* 0x0000001700437202 */ /* 0x000fc40000000f00 */
[----:B------:R-:W-:Y:S02]  /*2e600*/  MOV R6, 0x2e620 ;  /* 0x0002e62000067802 */ /* 0x000fe40000000f00 */
[----:B-1---5:R-:W-:Y:S05]  /*2e610*/  CALL.REL.NOINC `($_ZN7cutlass13device_kernelIN5flash19enable_sm80_to_sm89INS1_16FlashAttnBwdSm80INS1_25CollectiveMainloopBwdSm80ILi2ELi2EN4cute5tupleIJNS5_1CILi128EEES8_NS7_ILi64EEEEEENS_10bfloat16_tEfNS_4arch4Sm80ELb1ELb0ELb1ELb0ELb1ELb0ELb0ELb0ELi2ELi4ELi4ELi4ELb0EEENS1_24CollectiveEpilogueBwdGQAISA_fSD_Li256ELb0ELb1EEENS1_25SingleTileBwdLPTSchedulerILb0ELi128ELb1EEEEEEEEEvNT_6ParamsE$_ZN4cute3eso3ESOILb1ELb0EJNS_6LayoutINS_5tupleIJNS3_IJNS3_IJNS_1CILi4EEENS4_ILi2EEEEEENS4_ILi1EEEEEENS3_IJS6_EEEEEENS3_IJNS3_IJNS3_IJS8_NS4_ILi32EEEEEENS4_ILi0EEEEEENS3_IJNS4_ILi64EEEEEEEEEEENS_10ViewEngineIPN7cutlass10bfloat16_tEEEEEC2ERKSJ_RKSO_) ;  /* 0xfffda7d000007944 */ /* 0x022fea0003c3ffff */
[----:B-1----:R1:W5:Y:S01]  /*2e620*/  LDL.64 R2, [R1+0x758] ;  /* 0x0007580001027983 */ /* 0x0023620000100a00 */
[----:B------:R-:W-:Y:S02]  /*2e630*/  MOV R67, R23 ;  /* 0x0000001700437202 */ /* 0x000fe40000000f00 */
[----:B------:R-:W-:Y:S02]  /*2e640*/  MOV R6, 0x2e660 ;  /* 0x0002e66000067802 */ /* 0x000fe40000000f00 */
[----:B-1---5:R-:W-:Y:S05]  /*2e650*/  CALL.REL.NOINC `($_ZN7cutlass13device_kernelIN5flash19enable_sm80_to_sm89INS1_16FlashAttnBwdSm80INS1_25CollectiveMainloopBwdSm80ILi2ELi2EN4cute5tupleIJNS5_1CILi128EEES8_NS7_ILi64EEEEEENS_10bfloat16_tEfNS_4arch4Sm80ELb1ELb0ELb1ELb0ELb1ELb0ELb0ELb0ELi2ELi4ELi4ELi4ELb0EEENS1_24CollectiveEpilogueBwdGQAISA_fSD_Li256ELb0ELb1EEENS1_25SingleTileBwdLPTSchedulerILb0ELi128ELb1EEEEEEEEEvNT_6ParamsE$_ZN4cute3eso3ESOILb1ELb0EJNS_6LayoutINS_5tupleIJNS3_IJNS3_IJNS3_IJNS_1CILi4EEENS4_ILi2EEEEEENS4_ILi1EEEEEES8_EEENS3_IJNS3_IJNS3_IJS8_S8_EEES8_EEES6_EEEEEENS3_IJNS3_IJNS3_IJNS3_IJS8_NS4_ILi32EEEEEENS4_ILi0EEEEEESH_EEENS3_IJNS3_IJNS3_IJSH_SH_EEESH_EEENS4_ILi64EEEEEEEEEEENS_10ViewEngineIPN7cutlass10bfloat16_tEEEEEC2ERKSP_RKSU_) ;  /* 0xfffda68000007944 */ /* 0x022fea0003c3ffff */
[----:B------:R2:W5:Y:S01]  /*2e660*/  LDL.64 R10, [R1+0x758] ;  /* 0x00075800010a7983 */ /* 0x0005620000100a00 */
[----:B-1----:R-:W-:Y:S01]  /*2e670*/  IMAD.MOV.U32 R3, RZ, RZ, R8 ;  /* 0x000000ffff037224 */ /* 0x002fe200078e0008 */
[----:B------:R-:W-:Y:S02]  /*2e680*/  MOV R67, R23 ;  /* 0x0000001700437202 */ /* 0x000fe40000000f00 */
[----:B------:R-:W-:Y:S02]  /*2e690*/  MOV R4, 0x2e6b0 ;  /* 0x0002e6b000047802 */ /* 0x000fe40000000f00 */
[----:B--2--5:R-:W-:Y:S05]  /*2e6a0*/  CALL.REL.NOINC `($_ZN7cutlass13device_kernelIN5flash19enable_sm80_to_sm89INS1_16FlashAttnBwdSm80INS1_25CollectiveMainloopBwdSm80ILi2ELi2EN4cute5tupleIJNS5_1CILi128EEES8_NS7_ILi64EEEEEENS_10bfloat16_tEfNS_4arch4Sm80ELb1ELb0ELb1ELb0ELb1ELb0ELb0ELb0ELi2ELi4ELi4ELi4ELb0EEENS1_24CollectiveEpilogueBwdGQAISA_fSD_Li256ELb0ELb1EEENS1_25SingleTileBwdLPTSchedulerILb0ELi128ELb1EEEEEEEEEvNT_6ParamsE$_ZN4cute5tupleIJNS0_IJNS_1CILi2EEEEEENS0_IJiEEEEEC2ERKS3_RKS4_) ;  /* 0xfffdc40000007944 */ /* 0x024fea0003c3ffff */
[----:B-1----:R-:W2:Y:S01]  /*2e6b0*/  LDL R3, [R1+0x758] ;  /* 0x0007580001037983 */ /* 0x002ea20000100800 */
[----:B------:R-:W-:Y:S02]  /*2e6c0*/  MOV R2, R58 ;  /* 0x0000003a00027202 */ /* 0x000fe40000000f00 */
[----:B------:R-:W-:Y:S01]  /*2e6d0*/  MOV R12, 0x2e700 ;  /* 0x0002e700000c7802 */ /* 0x000fe20000000f00 */
[----:B--2---:R1:W-:Y:S04]  /*2e6e0*/  STL [R14], R3 ;  /* 0x000000030e007387 */ /* 0x0043e80000100800 */
[----:B-1----:R-:W-:Y:S05]  /*2e6f0*/  CALL.REL.NOINC `($_ZN7cutlass13device_kernelIN5flash19enable_sm80_to_sm89INS1_16FlashAttnBwdSm80INS1_25CollectiveMainloopBwdSm80ILi2ELi2EN4cute5tupleIJNS5_1CILi128EEES8_NS7_ILi64EEEEEENS_10bfloat16_tEfNS_4arch4Sm80ELb1ELb0ELb1ELb0ELb1ELb0ELb0ELb0ELi2ELi4ELi4ELi4ELb0EEENS1_24CollectiveEpilogueBwdGQAISA_fSD_Li256ELb0ELb1EEENS1_25SingleTileBwdLPTSchedulerILb0ELi128ELb1EEEEEEEEEvNT_6ParamsE$_ZZN4cute14logical_divideINS_5tupleIJNS1_IJNS_1CILi8EEENS2_ILi1EEEEEENS1_IJNS2_ILi2EEEEEEEEENS1_IJNS1_IJS4_NS2_ILi0EEEEEENS1_IJiEEEEEENS1_IJS5_NS_6LayoutIS4_S9_EEEEEEEDaRKNSD_IT_T0_EERKT1_ENKUlRKT_RKT0_E_clINSD_IS7_SB_EESE_EEDaSQ_ST_) ;  /* 0xfffdda4000007944 */ /* 0x002fea0003c3ffff */
[----:B------:R-:W-:Y:S02]  /*2e700*/  MOV R67, R23 ;  /* 0x0000001700437202 */ /* 0x000fe40000000f00 */
[----:B------:R-:W-:-:S02]  /*2e710*/  MOV R4, 0x2e730 ;  /* 0x0002e73000047802 */ /* 0x000fc40000000f00 */
[----:B-1---5:R-:W-:Y:S05]  /*2e720*/  CALL.REL.NOINC `($_ZN7cutlass13device_kernelIN5flash19enable_sm80_to_sm89INS1_16FlashAttnBwdSm80INS1_25CollectiveMainloopBwdSm80ILi2ELi2EN4cute5tupleIJNS5_1CILi128EEES8_NS7_ILi64EEEEEENS_10bfloat16_tEfNS_4arch4Sm80ELb1ELb0ELb1ELb0ELb1ELb0ELb0ELb0ELi2ELi4ELi4ELi4ELb0EEENS1_24CollectiveEpilogueBwdGQAISA_fSD_Li256ELb0ELb1EEENS1_25SingleTileBwdLPTSchedulerILb0ELi128ELb1EEEEEEEEEvNT_6ParamsE$_ZN4cute3eso3ESOILb1ELb0EJNS_5tupleIJNS2_IJNS_1CILi1EEENS3_ILi0EEEEEENS2_IJS5_S5_EEEEEENS2_IJS5_iEEEEEC2ERKS8_RKS9_) ;  /* 0xfffd9b3000007944 */ /* 0x022fea0003c3ffff */
[----:B-1----:R1:W5:Y:S01]  /*2e730*/  LDL R3, [R1+0x758] ;  /* 0x0007580001037983 */ /* 0x0023620000100800 */
[----:B------:R-:W-:-:S02]  /*2e740*/  MOV R67, R23 ;  /* 0x0000001700437202 */ /* 0x000fc40000000f00 */
[----:B------:R-:W-:Y:S02]  /*2e750*/  MOV R4, 0x2e770 ;  /* 0x0002e77000047802 */ /* 0x000fe40000000f00 */
[----:B-1---5:R-:W-:Y:S05]  /*2e760*/  CALL.REL.NOINC `($_ZN7cutlass13device_kernelIN5flash19enable_sm80_to_sm89INS1_16FlashAttnBwdSm80INS1_25CollectiveMainloopBwdSm80ILi2ELi2EN4cute5tupleIJNS5_1CILi128EEES8_NS7_ILi64EEEEEENS_10bfloat16_tEfNS_4arch4Sm80ELb1ELb0ELb1ELb0ELb1ELb0ELb0ELb0ELi2ELi4ELi4ELi4ELb0EEENS1_24CollectiveEpilogueBwdGQAISA_fSD_Li256ELb0ELb1EEENS1_25SingleTileBwdLPTSchedulerILb0ELi128ELb1EEEEEEEEEvNT_6ParamsE$_ZN4cute5tupleIJNS0_IJNS0_IJNS0_IJNS_1CILi8EEENS1_ILi1EEEEEENS0_IJS3_S3_EEEEEENS0_IJS3_NS1_ILi2EEEEEEEEENS0_IJNS0_IJNS0_IJS3_NS1_ILi0EEEEEENS0_IJSA_SA_EEEEEENS0_IJSA_iEEEEEEEEC2ERKS9_RKSF_) ;  /* 0xfffdbe9000007944 */ /* 0x022fea0003c3ffff */
[----:B-1----:R1:W5:Y:S01]  /*2e770*/  LDL R3, [R1+0x758] ;  /* 0x0007580001037983 */ /* 0x0023620000100800 */
[----:B------:R-:W-:Y:S02]  /*2e780*/  MOV R67, R23 ;  /* 0x0000001700437202 */ /* 0x000fe40000000f00 */
[----:B------:R-:W-:Y:S02]  /*2e790*/  MOV R4, 0x2e7b0 ;  /* 0x0002e7b000047802 */ /* 0x000fe40000000f00 */
[----:B-1---5:R-:W-:Y:S05]  /*2e7a0*/  CALL.REL.NOINC `($_ZN7cutlass13device_kernelIN5flash19enable_sm80_to_sm89INS1_16FlashAttnBwdSm80INS1_25CollectiveMainloopBwdSm80ILi2ELi2EN4cute5tupleIJNS5_1CILi128EEES8_NS7_ILi64EEEEEENS_10bfloat16_tEfNS_4arch4Sm80ELb1ELb0ELb1ELb0ELb1ELb0ELb0ELb0ELi2ELi4ELi4ELi4ELb0EEENS1_24CollectiveEpilogueBwdGQAISA_fSD_Li256ELb0ELb1EEENS1_25SingleTileBwdLPTSchedulerILb0ELi128ELb1EEEEEEEEEvNT_6ParamsE$_ZN4cute3eso3ESOILb1ELb0EJNS_5tupleIJNS2_IJNS_1CILi1EEENS3_ILi0EEEEEENS2_IJS5_S5_EEEEEENS2_IJS5_iEEEEEC2ERKS8_RKS9_) ;  /* 0xfffd9ab000007944 */ /* 0x022fea0003c3ffff */
[----:B-1----:R1:W5:Y:S01]  /*2e7b0*/  LDL R3, [R1+0x758] ;  /* 0x0007580001037983 */ /* 0x0023620000100800 */
[----:B------:R-:W-:Y:S02]  /*2e7c0*/  MOV R67, R23 ;  /* 0x0000001700437202 */ /* 0x000fe40000000f00 */
[----:B------:R-:W-:Y:S02]  /*2e7d0*/  MOV R4, 0x2e7f0 ;  /* 0x0002e7f000047802 */ /* 0x000fe40000000f00 */
[----:B-1---5:R-:W-:Y:S05]  /*2e7e0*/  CALL.REL.NOINC `($_ZN7cutlass13device_kernelIN5flash19enable_sm80_to_sm89INS1_16FlashAttnBwdSm80INS1_25CollectiveMainloopBwdSm80ILi2ELi2EN4cute5tupleIJNS5_1CILi128EEES8_NS7_ILi64EEEEEENS_10bfloat16_tEfNS_4arch4Sm80ELb1ELb0ELb1ELb0ELb1ELb0ELb0ELb0ELi2ELi4ELi4ELi4ELb0EEENS1_24CollectiveEpilogueBwdGQAISA_fSD_Li256ELb0ELb1EEENS1_25SingleTileBwdLPTSchedulerILb0ELi128ELb1EEEEEEEEEvNT_6ParamsE$_ZN4cute3eso3ESOILb1ELb0EJNS_5tupleIJNS_1CILi0EEES4_EEEiEEC2ERKS5_RKi) ;  /* 0xfffd9e6000007944 */ /* 0x022fea0003c3ffff */
[----:B-1----:R1:W5:Y:S01]  /*2e7f0*/  LDL R3, [R1+0x758] ;  /* 0x0007580001037983 */ /* 0x0023620000100800 */
[----:B------:R-:W-:Y:S02]  /*2e800*/  MOV R67, R23 ;  /* 0x0000001700437202 */ /* 0x000fe40000000f00 */
[----:B------:R-:W-:Y:S02]  /*2e810*/  MOV R4, 0x2e830 ;  /* 0x0002e83000047802 */ /* 0x000fe40000000f00 */
[----:B-1---5:R-:W-:Y:S05]  /*2e820*/  CALL.REL.NOINC `($_ZN7cutlass13device_kernelIN5flash19enable_sm80_to_sm89INS1_16FlashAttnBwdSm80INS1_25CollectiveMainloopBwdSm80ILi2ELi2EN4cute5tupleIJNS5_1CILi128EEES8_NS7_ILi64EEEEEENS_10bfloat16_tEfNS_4arch4Sm80ELb1ELb0ELb1ELb0ELb1ELb0ELb0ELb0ELi2ELi4ELi4ELi4ELb0EEENS1_24CollectiveEpilogueBwdGQAISA_fSD_Li256ELb0ELb1EEENS1_25SingleTileBwdLPTSchedulerILb0ELi128ELb1EEEEEEEEEvNT_6ParamsE$_ZN4cute3eso3ESOILb1ELb0EJNS_5tupleIJNS2_IJNS_1CILi1EEENS3_ILi0EEEEEES5_EEENS2_IJNS2_IJS5_S5_EEEiEEEEEC2ERKS7_RKS9_) ;  /* 0xfffd9a7000007944 */ /* 0x022fea0003c3ffff */
[----:B-1----:R1:W5:Y:S01]  /*2e830*/  LDL R3, [R1+0x758] ;  /* 0x0007580001037983 */ /* 0x0023620000100800 */
[----:B------:R-:W-:-:S02]  /*2e840*/  MOV R67, R23 ;  /* 0x0000001700437202 */ /* 0x000fc40000000f00 */
[----:B------:R-:W-:Y:S02]  /*2e850*/  MOV R4, 0x2e870 ;  /* 0x0002e87000047802 */ /* 0x000fe40000000f00 */
[----:B-1---5:R-:W-:Y:S05]  /*2e860*/  CALL.REL.NOINC `($_ZN7cutlass13device_kernelIN5flash19enable_sm80_to_sm89INS1_16FlashAttnBwdSm80INS1_25CollectiveMainloopBwdSm80ILi2ELi2EN4cute5tupleIJNS5_1CILi128EEES8_NS7_ILi64EEEEEENS_10bfloat16_tEfNS_4arch4Sm80ELb1ELb0ELb1ELb0ELb1ELb0ELb0ELb0ELi2ELi4ELi4ELi4ELb0EEENS1_24CollectiveEpilogueBwdGQAISA_fSD_Li256ELb0ELb1EEENS1_25SingleTileBwdLPTSchedulerILb0ELi128ELb1EEEEEEEEEvNT_6ParamsE$_ZN4cute5tupleIJNS0_IJNS0_IJNS0_IJNS_1CILi8EEENS1_ILi1EEEEEES3_EEENS0_IJNS0_IJS3_S3_EEENS1_ILi2EEEEEEEEENS0_IJNS0_IJNS0_IJS3_NS1_ILi0EEEEEESA_EEENS0_IJNS0_IJSA_SA_EEEiEEEEEEEEC2ERKS9_RKSF_) ;  /* 0xfffdbdd000007944 */ /* 0x022fea0003c3ffff */
[----:B------:R2:W5:Y:S01]  /*2e870*/  LDL R6, [R1+0x758] ;  /* 0x0007580001067983 */ /* 0x0005620000100800 */
[----:B------:R-:W-:Y:S01]  /*2e880*/  IMAD.MOV.U32 R67, RZ, RZ, R23 ;  /* 0x000000ffff437224 */ /* 0x000fe200078e0017 */
[----:B------:R-:W-:Y:S02]  /*2e890*/  MOV R59, R22 ;  /* 0x00000016003b7202 */ /* 0x000fe40000000f00 */
[----:B------:R2:W-:Y:S01]  /*2e8a0*/  STL.64 [R1+0x770], R16 ;  /* 0x0007701001007387 */ /* 0x0005e20000100a00 */
[----:B------:R-:W-:-:S03]  /*2e8b0*/  MOV R4, 0x2e8d0 ;  /* 0x0002e8d000047802 */ /* 0x000fc60000000f00 */
[----:B-12--5:R-:W-:Y:S05]  /*2e8c0*/  CALL.REL.NOINC `($_ZN7cutlass13device_kernelIN5flash19enable_sm80_to_sm89INS1_16FlashAttnBwdSm80INS1_25CollectiveMainloopBwdSm80ILi2ELi2EN4cute5tupleIJNS5_1CILi128EEES8_NS7_ILi64EEEEEENS_10bfloat16_tEfNS_4arch4Sm80ELb1ELb0ELb1ELb0ELb1ELb0ELb0ELb0ELi2ELi4ELi4ELi4ELb0EEENS1_24CollectiveEpilogueBwdGQAISA_fSD_Li256ELb0ELb1EEENS1_25SingleTileBwdLPTSchedulerILb0ELi128ELb1EEEEEEEEEvNT_6ParamsE$_ZN4cute3eso3ESOILb0ELb0EJNS_6LayoutINS_5tupleIJNS3_IJNS3_IJNS_1CILi8EEENS4_ILi1EEEEEES6_EEENS3_IJNS3_IJS6_S6_EEENS4_ILi2EEEEEEEEENS3_IJNS3_IJNS3_IJS6_NS4_ILi0EEEEEESD_EEENS3_IJNS3_IJSD_SD_EEEiEEEEEEEENS_10ViewEngineINS_8smem_ptrIPN7cutlass10bfloat16_tEEEEEEEC2ERKSJ_RKSQ_) ;  /* 0xfffd766000007944 */ /* 0x026fea0003c3ffff */
[----:B-1----:R1:W5:Y:S04]  /*2e8d0*/  LDL R8, [R1+0x758] ;  /* 0x0007580001087983 */ /* 0x0023680000100800 */
[----:B------:R1:W5:Y:S01]  /*2e8e0*/  LDL.64 R4, [R1+0x760] ;  /* 0x0007600001047983 */ /* 0x0003620000100a00 */
[----:B------:R-:W-:-:S02]  /*2e8f0*/  MOV R67, R23 ;  /* 0x0000001700437202 */ /* 0x000fc40000000f00 */
[----:B------:R-:W-:Y:S02]  /*2e900*/  MOV R6, 0x2e920 ;  /* 0x0002e92000067802 */ /* 0x000fe40000000f00 */
[----:B-1---5:R-:W-:Y:S05]  /*2e910*/  CALL.REL.NOINC `($_ZN7cutlass13device_kernelIN5flash19enable_sm80_to_sm89INS1_16FlashAttnBwdSm80INS1_25CollectiveMainloopBwdSm80ILi2ELi2EN4cute5tupleIJNS5_1CILi128EEES8_NS7_ILi64EEEEEENS_10bfloat16_tEfNS_4arch4Sm80ELb1ELb0ELb1ELb0ELb1ELb0ELb0ELb0ELi2ELi4ELi4ELi4ELb0EEENS1_24CollectiveEpilogueBwdGQAISA_fSD_Li256ELb0ELb1EEENS1_25SingleTileBwdLPTSchedulerILb0ELi128ELb1EEEEEEEEEvNT_6ParamsE$_ZN4cute3eso3ESOILb1ELb0EJNS_6LayoutINS_5tupleIJNS3_IJNS3_IJNS_1CILi4EEENS4_ILi2EEEEEENS4_ILi1EEEEEES6_EEENS3_IJNS3_IJNS3_IJS8_NS4_ILi32EEEEEENS4_ILi0EEEEEENS4_ILi64EEEEEEEENS_10ViewEngineIPN7cutlass10bfloat16_tEEEEEC2ERKSH_RKSM_) ;  /* 0xfffda51000007944 */ /* 0x022fea0003c3ffff */
[----:B------:R2:W5:Y:S01]  /*2e920*/  LDL.64 R14, [R1+0x758] ;  /* 0x00075800010e7983 */ /* 0x0005620000100a00 */
[----:B------:R-:W-:Y:S02]  /*2e930*/  MOV R3, R8 ;  /* 0x0000000800037202 */ /* 0x000fe40000000f00 */
[----:B------:R-:W-:Y:S02]  /*2e940*/  MOV R6, 0x2e960 ;  /* 0x0002e96000067802 */ /* 0x000fe40000000f00 */
[----:B-12--5:R-:W-:Y:S05]  /*2e950*/  CALL.REL.NOINC `($_ZN7cutlass13device_kernelIN5flash19enable_sm80_to_sm89INS1_16FlashAttnBwdSm80INS1_25CollectiveMainloopBwdSm80ILi2ELi2EN4cute5tupleIJNS5_1CILi128EEES8_NS7_ILi64EEEEEENS_10bfloat16_tEfNS_4arch4Sm80ELb1ELb0ELb1ELb0ELb1ELb0ELb0ELb0ELi2ELi4ELi4ELi4ELb0EEENS1_24CollectiveEpilogueBwdGQAISA_fSD_Li256ELb0ELb1EEENS1_25SingleTileBwdLPTSchedulerILb0ELi128ELb1EEEEEEEEEvNT_6ParamsE$_ZZN4cute5sliceINS_5tupleIJNS1_IJNS_10UnderscoreENS_1CILi0EEEEEENS1_IJS4_S2_EEEEEENS1_IJNS1_IJNS1_IJNS3_ILi1EEES4_EEES4_EEENS1_IJNS1_IJS4_S4_EEEiEEEEEEEEDaRKT_RKT0_ENKUlRKT_RKT0_E_clIS6_SC_EEDaSM_SP_) ;  /* 0xfffddee000007944 */ /* 0x026fea0003c3ffff */
[----:B------:R-:W-:Y:S02]  /*2e960*/  MOV R8, 0x2e980 ;  /* 0x0002e98000087802 */ /* 0x000fe40000000f00 */
[----:B-1----:R-:W-:Y:S05]  /*2e970*/  CALL.REL.NOINC `($_ZN7cutlass13device_kernelIN5flash19enable_sm80_to_sm89INS1_16FlashAttnBwdSm80INS1_25CollectiveMainloopBwdSm80ILi2ELi2EN4cute5tupleIJNS5_1CILi128EEES8_NS7_ILi64EEEEEENS_10bfloat16_tEfNS_4arch4Sm80ELb1ELb0ELb1ELb0ELb1ELb0ELb0ELb0ELi2ELi4ELi4ELi4ELb0EEENS1_24CollectiveEpilogueBwdGQAISA_fSD_Li256ELb0ELb1EEENS1_25SingleTileBwdLPTSchedulerILb0ELi128ELb1EEEEEEEEEvNT_6ParamsE$_ZZN4cute12filter_tupleINS_5tupleIJNS1_IJNS_10UnderscoreENS_1CILi0EEEEEENS1_IJS4_S2_EEEEEENS1_IJNS1_IJNS1_IJNS3_ILi1EEES4_EEES4_EEENS1_IJNS1_IJS4_S4_EEEiEEEEEEZNS_5sliceIS7_SD_EEDaRKT_RKT0_EUlRKT_RKT0_E_EEDaSH_SK_OT1_ENKUlDpSN_E_clIJNS1_IJS9_EEENS1_IJiEEEEEEDaSU_) ;  /* 0xfffdc8a000007944 */ /* 0x002fea0003c3ffff */
[----:B------:R-:W-:Y:S02]  /*2e980*/  MOV R67, R23 ;  /* 0x0000001700437202 */ /* 0x000fe40000000f00 */
[----:B------:R-:W-:Y:S02]  /*2e990*/  MOV R6, 0x2e9b0 ;  /* 0x0002e9b000067802 */ /* 0x000fe40000000f00 */
[----:B-1---5:R-:W-:Y:S05]  /*2e9a0*/  CALL.REL.NOINC `($_ZN7cutlass13device_kernelIN5flash19enable_sm80_to_sm89INS1_16FlashAttnBwdSm80INS1_25CollectiveMainloopBwdSm80ILi2ELi2EN4cute5tupleIJNS5_1CILi128EEES8_NS7_ILi64EEEEEENS_10bfloat16_tEfNS_4arch4Sm80ELb1ELb0ELb1ELb0ELb1ELb0ELb0ELb0ELi2ELi4ELi4ELi4ELb0EEENS1_24CollectiveEpilogueBwdGQAISA_fSD_Li256ELb0ELb1EEENS1_25SingleTileBwdLPTSchedulerILb0ELi128ELb1EEEEEEEEEvNT_6ParamsE$_ZN4cute5tupleIJNS0_IJNS0_IJNS_1CILi8EEENS1_ILi1EEEEEENS1_ILi2EEEEEENS0_IJNS0_IJS3_NS1_ILi0EEEEEEiEEEEEC2ERKS6_RKS9_) ;  /* 0xfffdbec000007944 */ /* 0x022fea0003c3ffff */
[----:B-1----:R1:W5:Y:S01]  /*2e9b0*/  LDL R3, [R1+0x758] ;  /* 0x0007580001037983 */ /* 0x0023620000100800 */
[----:B------:R-:W-:Y:S02]  /*2e9c0*/  MOV R67, R23 ;  /* 0x0000001700437202 */ /* 0x000fe40000000f00 */
[----:B------:R-:W-:Y:S02]  /*2e9d0*/  MOV R6, 0x2e9f0 ;  /* 0x0002e9f000067802 */ /* 0x000fe40000000f00 */
[----:B-1---5:R-:W-:Y:S05]  /*2e9e0*/  CALL.REL.NOINC `($_ZN7cutlass13device_kernelIN5flash19enable_sm80_to_sm89INS1_16FlashAttnBwdSm80INS1_25CollectiveMainloopBwdSm80ILi2ELi2EN4cute5tupleIJNS5_1CILi128EEES8_NS7_ILi64EEEEEENS_10bfloat16_tEfNS_4arch4Sm80ELb1ELb0ELb1ELb0ELb1ELb0ELb0ELb0ELi2ELi4ELi4ELi4ELb0EEENS1_24CollectiveEpilogueBwdGQAISA_fSD_Li256ELb0ELb1EEENS1_25SingleTileBwdLPTSchedulerILb0ELi128ELb1EEEEEEEEEvNT_6ParamsE$_ZN4cute3eso3ESOILb0ELb1EJNS_6LayoutINS_5tupleIJNS3_IJNS_1CILi8EEENS4_ILi1EEEEEENS4_ILi2EEEEEENS3_IJNS3_IJS6_NS4_ILi0EEEEEEiEEEEESA_EEC2ERKSD_RKSA_) ;  /* 0xfffd878000007944 */ /* 0x022fea0003c3ffff */
[----:B------:R2:W5:Y:S01]  /*2e9f0*/  LDL R7, [R1+0x758] ;  /* 0x0007580001077983 */ /* 0x0005620000100800 */
[----:B-1----:R-:W-:Y:S01]  /*2ea00*/  IMAD.MOV.U32 R2, RZ, RZ, R4 ;  /* 0x000000ffff027224 */ /* 0x002fe200078e0004 */
[----:B------:R-:W-:Y:S01]  /*2ea10*/  MOV R3, R5 ;  /* 0x0000000500037202 */ /* 0x000fe20000000f00 */
[----:B------:R-:W-:Y:S01]  /*2ea20*/  IMAD.MOV.U32 R9, RZ, RZ, R23 ;  /* 0x000000ffff097224 */ /* 0x000fe200078e0017 */
[----:B------:R-:W-:-:S02]  /*2ea30*/  MOV R8, 0x2ea50 ;  /* 0x0002ea5000087802 */ /* 0x000fc40000000f00 */
        /* <DEDUP_REMOVED lines=8> */
[----:B------:R2:W5:Y:S04]  /*2eac0*/  LDL R16, [R1+0x758] ;  /* 0x0007580001107983 */ /* 0x0005680000100800 */
[----:B------:R2:W5:Y:S01]  /*2ead0*/  LDL.64 R58, [R1+0x760] ;  /* 0x00076000013a7983 */ /* 0x0005620000100a00 */
[----:B------:R-:W-:Y:S01]  /*2eae0*/  IMAD.MOV.U32 R2, RZ, RZ, R23 ;  /* 0x000000ffff027224 */ /* 0x000fe200078e0017 */
[----:B-1----:R-:W-:-:S02]  /*2eaf0*/  MOV R3, RZ ;  /* 0x000000ff00037202 */ /* 0x002fc40000000f00 */
[----:B------:R-:W-:Y:S02]  /*2eb00*/  MOV R10, 0x2eb20 ;  /* 0x0002eb20000a7802 */ /* 0x000fe40000000f00 */
[----:B--2--5:R-:W-:Y:S05]  /*2eb10*/  CALL.REL.NOINC `($_ZN7cutlass13device_kernelIN5flash19enable_sm80_to_sm89INS1_16FlashAttnBwdSm80INS1_25CollectiveMainloopBwdSm80ILi2ELi2EN4cute5tupleIJNS5_1CILi128EEES8_NS7_ILi64EEEEEENS_10bfloat16_tEfNS_4arch4Sm80ELb1ELb0ELb1ELb0ELb1ELb0ELb0ELb0ELi2ELi4ELi4ELi4ELb0EEENS1_24CollectiveEpilogueBwdGQAISA_fSD_Li256ELb0ELb1EEENS1_25SingleTileBwdLPTSchedulerILb0ELi128ELb1EEEEEEEEEvNT_6ParamsE$_ZN4cute3eso3ESOILb1ELb0EJNS_10UnderscoreEiEEC2ERKS2_RKi) ;  /* 0xfffd896000007944 */ /* 0x024fea0003c3ffff */
[----:B-1----:R-:W2:Y:S01]  /*2eb20*/  LDL R3, [R1+0x758] ;  /* 0x0007580001037983 */ /* 0x002ea20000100800 */
[----:B------:R-:W-:Y:S02]  /*2eb30*/  MOV R2, R23 ;  /* 0x0000001700027202 */ /* 0x000fe40000000f00 */
[----:B------:R-:W-:Y:S01]  /*2eb40*/  MOV R6, 0x2eb70 ;  /* 0x0002eb7000067802 */ /* 0x000fe20000000f00 */
[----:B--2---:R-:W-:Y:S02]  /*2eb50*/  IMAD R3, R16, R3, RZ ;  /* 0x0000000310037224 */ /* 0x004fe400078e02ff */
        /* <DEDUP_REMOVED lines=19> */
[----:B------:R-:W-:Y:S05]  /*2ec90*/  CALL.REL.NOINC `($_ZN7cutlass13device_kernelIN5flash19enable_sm80_to_sm89INS1_16FlashAttnBwdSm80INS1_25CollectiveMainloopBwdSm80ILi2ELi2EN4cute5tupleIJNS5_1CILi128EEES8_NS7_ILi64EEEEEENS_10bfloat16_tEfNS_4arch4Sm80ELb1ELb0ELb1ELb0ELb1ELb0ELb0ELb0ELi2ELi4ELi4ELi4ELb0EEENS1_24CollectiveEpilogueBwdGQAISA_fSD_Li256ELb0ELb1EEENS1_25SingleTileBwdLPTSchedulerILb0ELi128ELb1EEEEEEEEEvNT_6ParamsE$_ZN4cute3eso3ESOILb1ELb0EJNS_6LayoutINS_5tupleIJNS3_IJNS3_IJNS_1CILi4EEENS4_ILi2EEEEEENS4_ILi1EEEEEEEEENS3_IJNS3_IJNS3_IJS8_NS4_ILi32EEEEEENS4_ILi0EEEEEEEEEEEiEEC2ERKSG_RKi) ;  /* 0xfffda11000007944 */ /* 0x000fea0003c3ffff */
[----:B-1----:R-:W2:Y:S01]  /*2eca0*/  LDL R3, [R1+0x758] ;  /* 0x0007580001037983 */ /* 0x002ea20000100800 */
[----:B------:R-:W-:Y:S02]  /*2ecb0*/  MOV R67, R23 ;  /* 0x0000001700437202 */ /* 0x000fe40000000f00 */
[----:B------:R-:W-:Y:S01]  /*2ecc0*/  MOV R6, 0x2ed00 ;  /* 0x0002ed0000067802 */ /* 0x000fe20000000f00 */
[----:B--2---:R-:W-:-:S05]  /*2ecd0*/  IMAD.WIDE R2, R3, 0x2, R14 ;  /* 0x0000000203027825 */ /* 0x004fca00078e020e */
[----:B------:R-:W-:Y:S02]  /*2ece0*/  MOV R8, R2 ;  /* 0x0000000200087202 */ /* 0x000fe40000000f00 */
[----:B------:R-:W-:Y:S05]  /*2ecf0*/  CALL.REL.NOINC `($_ZN7cutlass13device_kernelIN5flash19enable_sm80_to_sm89INS1_16FlashAttnBwdSm80INS1_25CollectiveMainloopBwdSm80ILi2ELi2EN4cute5tupleIJNS5_1CILi128EEES8_NS7_ILi64EEEEEENS_10bfloat16_tEfNS_4arch4Sm80ELb1ELb0ELb1ELb0ELb1ELb0ELb0ELb0ELi2ELi4ELi4ELi4ELb0EEENS1_24CollectiveEpilogueBwdGQAISA_fSD_Li256ELb0ELb1EEENS1_25SingleTileBwdLPTSchedulerILb0ELi128ELb1EEEEEEEEEvNT_6ParamsE$_ZN4cute3eso3ESOILb1ELb0EJNS_6LayoutINS_5tupleIJNS3_IJNS3_IJNS_1CILi4EEENS4_ILi2EEEEEENS4_ILi1EEEEEEEEENS3_IJNS3_IJNS3_IJS8_NS4_ILi32EEEEEENS4_ILi0EEEEEEEEEEENS_10ViewEngineIPN7cutlass10bfloat16_tEEEEEC2ERKSG_RKSL_) ;  /* 0xfffda06000007944 */ /* 0x000fea0003c3ffff */
        /* <DEDUP_REMOVED lines=17> */
[----:B--2--5:R-:W-:Y:S05]  /*2ee10*/  CALL.REL.NOINC `($_ZN7cutlass13device_kernelIN5flash19enable_sm80_to_sm89INS1_16FlashAttnBwdSm80INS1_25CollectiveMainloopBwdSm80ILi2ELi2EN4cute5tupleIJNS5_1CILi128EEES8_NS7_ILi64EEEEEENS_10bfloat16_tEfNS_4arch4Sm80ELb1ELb0ELb1ELb0ELb1ELb0ELb0ELb0ELi2ELi4ELi4ELi4ELb0EEENS1_24CollectiveEpilogueBwdGQAISA_fSD_Li256ELb0ELb1EEENS1_25SingleTileBwdLPTSchedulerILb0ELi128ELb1EEEEEEEEEvNT_6ParamsE$_ZN4cute3eso3ESOILb1ELb0EJNS_6LayoutINS_5tupleIJNS3_IJNS3_IJNS_1CILi2EEES5_EEENS4_ILi1EEEEEEEEENS3_IJNS3_IJNS3_IJS7_NS4_ILi16EEEEEENS4_ILi0EEEEEEEEEEENS_10ViewEngineIPjEEEEC2ERKSF_RKSI_) ;  /* 0xfffd9f0000007944 */ /* 0x024fea0003c3ffff */
        /* <DEDUP_REMOVED lines=15> */
[----:B------:R-:W-:-:S02]  /*2ef10*/  MOV R2, R23 ;  /* 0x0000001700027202 */ /* 0x000fc40000000f00 */
        /* <DEDUP_REMOVED lines=14> */
[----:B------:R-:W-:-:S02]  /*2f000*/  MOV R3, 0x1 ;  /* 0x0000000100037802 */ /* 0x000fc40000000f00 */
        /* <DEDUP_REMOVED lines=46> */
[----:B------:R-:W-:-:S02]  /*2f2f0*/  MOV R4, 0x2f320 ;  /* 0x0002f32000047802 */ /* 0x000fc40000000f00 */
[----:B--2---:R-:W-:Y:S02]  /*2f300*/  SHF.L.U32 R3, R3, 0xa, RZ ;  /* 0x0000000a03037819 */ /* 0x004fe400000006ff */
[----:B------:R-:W-:Y:S05]  /*2f310*/  CALL.REL.NOINC `($_ZN7cutlass13device_kernelIN5flash19enable_sm80_to_sm89INS1_16FlashAttnBwdSm80INS1_25CollectiveMainloopBwdSm80ILi2ELi2EN4cute5tupleIJNS5_1CILi128EEES8_NS7_ILi64EEEEEENS_10bfloat16_tEfNS_4arch4Sm80ELb1ELb0ELb1ELb0ELb1ELb0ELb0ELb0ELi2ELi4ELi4ELi4ELb0EEENS1_24CollectiveEpilogueBwdGQAISA_fSD_Li256ELb0ELb1EEENS1_25SingleTileBwdLPTSchedulerILb0ELi128ELb1EEEEEEEEEvNT_6ParamsE$_ZN4cute3eso3ESOILb1ELb0EJNS_6LayoutINS_5tupleIJNS3_IJNS_1CILi8EEENS4_ILi1EEEEEENS4_ILi2EEEEEENS3_IJNS3_IJS6_NS4_ILi0EEEEEENS4_ILi8192EEEEEEEEiEEC2ERKSE_RKi) ;  /* 0xfffdadd000007944 */ /* 0x000fea0003c3ffff */
[----:B------:R-:W-:Y:S01]  /*2f320*/  ULDC.64 UR4, c[0x0][0x118] ;  /* 0x0000460000047ab9 */ /* 0x000fe20000000a00 */
[----:B-1----:R-:W2:Y:S04]  /*2f330*/  LDL R2, [R1+0x758] ;  /* 0x0007580001027983 */ /* 0x002ea80000100800 */
[----:B------:R-:W2:Y:S01]  /*2f340*/  LD.E.64 R4, [R54.64] ;  /* 0x0000000436047980 */ /* 0x000ea2000c101b00 */
[----:B------:R-:W-:Y:S02]  /*2f350*/  MOV R9, R23 ;  /* 0x0000001700097202 */ /* 0x000fe40000000f00 */
[----:B------:R-:W-:Y:S01]  /*2f360*/  MOV R8, 0x2f390 ;  /* 0x0002f39000087802 */ /* 0x000fe20000000f00 */
[----:B--2---:R-:W-:-:S04]  /*2f370*/  IMAD.WIDE R2, R2, 0x2, R4 ;  /* 0x0000000202027825 */ /* 0x004fc800078e0204 */
[----:B------:R-:W-:Y:S05]  /*2f380*/  CALL.REL.NOINC `($_ZN7cutlass13device_kernelIN5flash19enable_sm80_to_sm89INS1_16FlashAttnBwdSm80INS1_25CollectiveMainloopBwdSm80ILi2ELi2EN4cute5tupleIJNS5_1CILi128EEES8_NS7_ILi64EEEEEENS_10bfloat16_tEfNS_4arch4Sm80ELb1ELb0ELb1ELb0ELb1ELb0ELb0ELb0ELi2ELi4ELi4ELi4ELb0EEENS1_24CollectiveEpilogueBwdGQAISA_fSD_Li256ELb0ELb1EEENS1_25SingleTileBwdLPTSchedulerILb0ELi128ELb1EEEEEEEEEvNT_6ParamsE$_ZN4cute8smem_ptrIPN7cutlass10bfloat16_tEECI1NS_12iter_adaptorIS3_S4_EEES3_) ;  /* 0xfffdbcb000007944 */ /* 0x000fea0003c3ffff */
[----:B-1----:R1:W5:Y:S01]  /*2f390*/  LDL.64 R2, [R1+0x758] ;  /* 0x0007580001027983 */ /* 0x0023620000100a00 */
[----:B------:R-:W-:-:S03]  /*2f3a0*/  MOV R6, 0x2f3c0 ;  /* 0x0002f3c000067802 */ /* 0x000fc60000000f00 */
[----:B-1---5:R-:W-:Y:S05]  /*2f3b0*/  CALL.REL.NOINC `($_ZN7cutlass13device_kernelIN5flash19enable_sm80_to_sm89INS1_16FlashAttnBwdSm80INS1_25CollectiveMainloopBwdSm80ILi2ELi2EN4cute5tupleIJNS5_1CILi128EEES8_NS7_ILi64EEEEEENS_10bfloat16_tEfNS_4arch4Sm80ELb1ELb0ELb1ELb0ELb1ELb0ELb0ELb0ELi2ELi4ELi4ELi4ELb0EEENS1_24CollectiveEpilogueBwdGQAISA_fSD_Li256ELb0ELb1EEENS1_25SingleTileBwdLPTSchedulerILb0ELi128ELb1EEEEEEEEEvNT_6ParamsE$_ZN4cute3eso3ESOILb1ELb0EJNS_6LayoutINS_5tupleIJNS3_IJNS_1CILi8EEENS4_ILi1EEEEEENS4_ILi2EEEEEENS3_IJNS3_IJS6_NS4_ILi0EEEEEENS4_ILi8192EEEEEEEENS_10ViewEngineINS_8smem_ptrIPN7cutlass10bfloat16_tEEEEEEEC2ERKSE_RKSL_) ;  /* 0xfffdacf000007944 */ /* 0x022fea0003c3ffff */
        /* <DEDUP_REMOVED lines=8> */
[----:B------:R-:W-:Y:S05]  /*2f440*/  CALL.REL.NOINC `($_ZN7cutlass13device_kernelIN5flash19enable_sm80_to_sm89INS1_16FlashAttnBwdSm80INS1_25CollectiveMainloopBwdSm80ILi2ELi2EN4cute5tupleIJNS5_1CILi128EEES8_NS7_ILi64EEEEEENS_10bfloat16_tEfNS_4arch4Sm80ELb1ELb0ELb1ELb0ELb1ELb0ELb0ELb0ELi2ELi4ELi4ELi4ELb0EEENS1_24CollectiveEpilogueBwdGQAISA_fSD_Li256ELb0ELb1EEENS1_25SingleTileBwdLPTSchedulerILb0ELi128ELb1EEEEEEEEEvNT_6ParamsE$_ZN4cute3eso3ESOILb1ELb0EJNS_6LayoutINS_5tupleIJNS3_IJNS_1CILi8EEENS4_ILi1EEEEEENS4_ILi2EEEEEENS3_IJNS3_IJS6_NS4_ILi0EEEEEENS4_ILi64EEEEEEEEiEEC2ERKSE_RKi) ;  /* 0xfffdac2000007944 */ /* 0x000fea0003c3ffff */
[----:B-1----:R-:W2:Y:S01]  /*2f450*/  LDL R3, [R1+0x758] ;  /* 0x0007580001037983 */ /* 0x002ea20000100800 */
[----:B------:R-:W-:Y:S01]  /*2f460*/  MOV R6, 0x2f4a0 ;  /* 0x0002f4a000067802 */ /* 0x000fe20000000f00 */
[----:B--2---:R-:W-:-:S05]  /*2f470*/  IMAD.WIDE R2, R3, 0x2, R52 ;  /* 0x0000000203027825 */ /* 0x004fca00078e0234 */
[----:B------:R-:W-:Y:S02]  /*2f480*/  MOV R8, R2 ;  /* 0x0000000200087202 */ /* 0x000fe40000000f00 */
[----:B------:R-:W-:Y:S05]  /*2f490*/  CALL.REL.NOINC `($_ZN7cutlass13device_kernelIN5flash19enable_sm80_to_sm89INS1_16FlashAttnBwdSm80INS1_25CollectiveMainloopBwdSm80ILi2ELi2EN4cute5tupleIJNS5_1CILi128EEES8_NS7_ILi64EEEEEENS_10bfloat16_tEfNS_4arch4Sm80ELb1ELb0ELb1ELb0ELb1ELb0ELb0ELb0ELi2ELi4ELi4ELi4ELb0EEENS1_24CollectiveEpilogueBwdGQAISA_fSD_Li256ELb0ELb1EEENS1_25SingleTileBwdLPTSchedulerILb0ELi128ELb1EEEEEEEEEvNT_6ParamsE$_ZN4cute3eso3ESOILb1ELb0EJNS_6LayoutINS_5tupleIJNS3_IJNS_1CILi8EEENS4_ILi1EEEEEENS4_ILi2EEEEEENS3_IJNS3_IJS6_NS4_ILi0EEEEEENS4_ILi64EEEEEEEENS_10ViewEngineIPN7cutlass10bfloat16_tEEEEEC2ERKSE_RKSJ_) ;  /* 0xfffdab8000007944 */ /* 0x000fea0003c3ffff */
[----:B-1----:R1:W5:Y:S01]  /*2f4a0*/  LDL.64 R2, [R1+0x758] ;  /* 0x0007580001027983 */ /* 0x0023620000100a00 */
[----:B------:R-:W-:Y:S02]  /*2f4b0*/  MOV R7, R5 ;  /* 0x0000000500077202 */ /* 0x000fe40000000f00 */
[----:B------:R-:W-:Y:S02]  /*2f4c0*/  MOV R6, 0x2f4e0 ;  /* 0x0002f4e000067802 */ /* 0x000fe40000000f00 */
[----:B-1---5:R-:W-:Y:S05]  /*2f4d0*/  CALL.REL.NOINC `($_ZN7cutlass13device_kernelIN5flash19enable_sm80_to_sm89INS1_16FlashAttnBwdSm80INS1_25CollectiveMainloopBwdSm80ILi2ELi2EN4cute5tupleIJNS5_1CILi128EEES8_NS7_ILi64EEEEEENS_10bfloat16_tEfNS_4arch4Sm80ELb1ELb0ELb1ELb0ELb1ELb0ELb0ELb0ELi2ELi4ELi4ELi4ELb0EEENS1_24CollectiveEpilogueBwdGQAISA_fSD_Li256ELb0ELb1EEENS1_25SingleTileBwdLPTSchedulerILb0ELi128ELb1EEEEEEEEEvNT_6ParamsE$_ZN4cute3eso3ESOILb1ELb0EJNS_6LayoutINS_5tupleIJNS3_IJNS_1CILi8EEENS4_ILi1EEEEEENS3_IJNS4_ILi2EEEEEEEEENS3_IJNS3_IJS6_NS4_ILi0EEEEEENS3_IJNS4_ILi8192EEEEEEEEEEENS_10ViewEngineINS_8smem_ptrIPN7cutlass10bfloat16_tEEEEEEEC2ERKSG_RKSN_) ;  /* 0xfffda94000007944 */ /* 0x022fea0003c3ffff */
[----:B-1----:R1:W5:Y:S01]  /*2f4e0*/  LDL.64 R4, [R1+0x758] ;  /* 0x0007580001047983 */ /* 0x0023620000100a00 */
[----:B------:R-:W-:Y:S02]  /*2f4f0*/  MOV R8, R2 ;  /* 0x0000000200087202 */ /* 0x000fe40000000f00 */
[----:B------:R-:W-:Y:S02]  /*2f500*/  MOV R6, 0x2f520 ;  /* 0x0002f52000067802 */ /* 0x000fe40000000f00 */
[----:B-1---5:R-:W-:Y:S05]  /*2f510*/  CALL.REL.NOINC `($_ZN7cutlass13device_kernelIN5flash19enable_sm80_to_sm89INS1_16FlashAttnBwdSm80INS1_25CollectiveMainloopBwdSm80ILi2ELi2EN4cute5tupleIJNS5_1CILi128EEES8_NS7_ILi64EEEEEENS_10bfloat16_tEfNS_4arch4Sm80ELb1ELb0ELb1ELb0ELb1ELb0ELb0ELb0ELi2ELi4ELi4ELi4ELb0EEENS1_24CollectiveEpilogueBwdGQAISA_fSD_Li256ELb0ELb1EEENS1_25SingleTileBwdLPTSchedulerILb0ELi128ELb1EEEEEEEEEvNT_6ParamsE$_ZN4cute3eso3ESOILb1ELb0EJNS_6LayoutINS_5tupleIJNS3_IJNS_1CILi8EEENS4_ILi1EEEEEENS3_IJNS4_ILi2EEEEEEEEENS3_IJNS3_IJS6_NS4_ILi0EEEEEENS3_IJNS4_ILi64EEEEEEEEEEENS_10ViewEngineIPN7cutlass10bfloat16_tEEEEEC2ERKSG_RKSL_) ;  /* 0xfffda8b000007944 */ /* 0x022fea0003c3ffff */
[----:B-1----:R1:W5:Y:S01]  /*2f520*/  LDL.64 R2, [R1+0x758] ;  /* 0x0007580001027983 */ /* 0x0023620000100a00 */
[----:B------:R-:W-:-:S03]  /*2f530*/  MOV R8, 0x2f550 ;  /* 0x0002f55000087802 */ /* 0x000fc60000000f00 */
[----:B-1---5:R-:W-:Y:S05]  /*2f540*/  CALL.REL.NOINC `($_ZN7cutlass13device_kernelIN5flash19enable_sm80_to_sm89INS1_16FlashAttnBwdSm80INS1_25CollectiveMainloopBwdSm80ILi2ELi2EN4cute5tupleIJNS5_1CILi128EEES8_NS7_ILi64EEEEEENS_10bfloat16_tEfNS_4arch4Sm80ELb1ELb0ELb1ELb0ELb1ELb0ELb0ELb0ELi2ELi4ELi4ELi4ELb0EEENS1_24CollectiveEpilogueBwdGQAISA_fSD_Li256ELb0ELb1EEENS1_25SingleTileBwdLPTSchedulerILb0ELi128ELb1EEEEEEEEEvNT_6ParamsE$_ZN4cute3eso3ESOILb1ELb0EJNS_6LayoutINS_5tupleIJNS3_IJNS3_IJNS_1CILi8EEENS4_ILi1EEEEEES6_EEENS3_IJNS3_IJS6_S6_EEENS4_ILi2EEEEEEEEENS3_IJNS3_IJNS3_IJS6_NS4_ILi0EEEEEESD_EEENS3_IJNS3_IJSD_SD_EEENS4_ILi64EEEEEEEEEEENS_10ViewEngineIPN7cutlass10bfloat16_tEEEEEC2ERKSK_RKSP_) ;  /* 0xfffd9a5000007944 */ /* 0x022fea0003c3ffff */
[----:B-1----:R1:W5:Y:S01]  /*2f550*/  LDL.64 R2, [R1+0x758] ;  /* 0x0007580001027983 */ /* 0x0023620000100a00 */
[----:B------:R-:W-:Y:S02]  /*2f560*/  MOV R7, R5 ;  /* 0x0000000500077202 */ /* 0x000fe40000000f00 */
[----:B------:R-:W-:-:S02]  /*2f570*/  MOV R6, 0x2f590 ;  /* 0x0002f59000067802 */ /* 0x000fc40000000f00 */
[----:B-1---5:R-:W-:Y:S05]  /*2f580*/  CALL.REL.NOINC `($_ZN7cutlass13device_kernelIN5flash19enable_sm80_to_sm89INS1_16FlashAttnBwdSm80INS1_25CollectiveMainloopBwdSm80ILi2ELi2EN4cute5tupleIJNS5_1CILi128EEES8_NS7_ILi64EEEEEENS_10bfloat16_tEfNS_4arch4Sm80ELb1ELb0ELb1ELb0ELb1ELb0ELb0ELb0ELi2ELi4ELi4ELi4ELb0EEENS1_24CollectiveEpilogueBwdGQAISA_fSD_Li256ELb0ELb1EEENS1_25SingleTileBwdLPTSchedulerILb0ELi128ELb1EEEEEEEEEvNT_6ParamsE$_ZN4cute3eso3ESOILb1ELb0EJNS_6LayoutINS_5tupleIJNS3_IJNS3_IJNS_1CILi8EEENS4_ILi1EEEEEES6_EEENS3_IJNS3_IJS6_S6_EEENS4_ILi2EEEEEEEEENS3_IJNS3_IJNS3_IJS6_NS4_ILi0EEEEEESD_EEENS3_IJNS3_IJSD_SD_EEENS4_ILi8192EEEEEEEEEEENS_10ViewEngineINS_8smem_ptrIPN7cutlass10bfloat16_tEEEEEEEC2ERKSK_RKSR_) ;  /* 0xfffd9a5000007944 */ /* 0x022fea0003c3ffff */
[----:B-1----:R1:W5:Y:S01]  /*2f590*/  LDL.64 R4, [R1+0x758] ;  /* 0x0007580001047983 */ /* 0x0023620000100a00 */
[----:B------:R-:W-:-:S02]  /*2f5a0*/  MOV R8, R2 ;  /* 0x0000000200087202 */ /* 0x000fc40000000f00 */
        /* <DEDUP_REMOVED lines=140> */
[----:B------:R2:W5:Y:S01]  /*2fe70*/  LDL R5, [R1+0x758] ;  /* 0x0007580001057983 */ /* 0x0005620000100800 */
[----:B-1----:R-:W-:-:S02]  /*2fe80*/  MOV R3, R44 ;  /* 0x0000002c00037202 */ /* 0x002fc40000000f00 */
[----:B------:R-:W-:Y:S02]  /*2fe90*/  MOV R4, 0x2feb0 ;  /* 0x0002feb000047802 */ /* 0x000fe40000000f00 */
[----:B--2--5:R-:W-:Y:S05]  /*2fea0*/  CALL.REL.NOINC `($_ZN7cutlass13device_kernelIN5flash19enable_sm80_to_sm89INS1_16FlashAttnBwdSm80INS1_25CollectiveMainloopBwdSm80ILi2ELi2EN4cute5tupleIJNS5_1CILi128EEES8_NS7_ILi64EEEEEENS_10bfloat16_tEfNS_4arch4Sm80ELb1ELb0ELb1ELb0ELb1ELb0ELb0ELb0ELi2ELi4ELi4ELi4ELb0EEENS1_24CollectiveEpilogueBwdGQAISA_fSD_Li256ELb0ELb1EEENS1_25SingleTileBwdLPTSchedulerILb0ELi128ELb1EEEEEEEEEvNT_6ParamsE$_ZZN4cute5sliceINS_5tupleIJNS_10UnderscoreES2_iEEENS1_IJNS1_IJNS_1CILi1EEENS4_ILi0EEEEEEiNS4_ILi1024EEEEEEEEDaRKT_RKT0_ENKUlRKT_RKT0_E_clIS2_iEEDaSI_SL_) ;  /* 0xfffdcbd000007944 */ /* 0x024fea0003c3ffff */
[----:B------:R-:W-:Y:S02]  /*2feb0*/  MOV R4, 0x2fed0 ;  /* 0x0002fed000047802 */ /* 0x000fe40000000f00 */
[----:B-1---5:R-:W-:Y:S05]  /*2fec0*/  CALL.REL.NOINC `($_ZN7cutlass13device_kernelIN5flash19enable_sm80_to_sm89INS1_16FlashAttnBwdSm80INS1_25CollectiveMainloopBwdSm80ILi2ELi2EN4cute5tupleIJNS5_1CILi128EEES8_NS7_ILi64EEEEEENS_10bfloat16_tEfNS_4arch4Sm80ELb1ELb0ELb1ELb0ELb1ELb0ELb0ELb0ELi2ELi4ELi4ELi4ELb0EEENS1_24CollectiveEpilogueBwdGQAISA_fSD_Li256ELb0ELb1EEENS1_25SingleTileBwdLPTSchedulerILb0ELi128ELb1EEEEEEEEEvNT_6ParamsE$_ZZN4cute12filter_tupleINS_5tupleIJNS_10UnderscoreES2_iEEENS1_IJNS1_IJNS_1CILi1EEENS4_ILi0EEEEEEiNS4_ILi1024EEEEEEZNS_5sliceIS3_S9_EEDaRKT_RKT0_EUlRKT_RKT0_E_EEDaSD_SG_OT1_ENKUlDpSJ_E_clIJNS1_IJS7_EEENS1_IJiEEENS1_IJEEEEEEDaSQ_) ;  /* 0xfffdb81000007944 */ /* 0x022fea0003c3ffff */
[----:B------:R-:W-:Y:S02]  /*2fed0*/  MOV R67, R23 ;  /* 0x0000001700437202 */ /* 0x000fe40000000f00 */
[----:B------:R-:W-:Y:S02]  /*2fee0*/  MOV R6, 0x2ff00 ;  /* 0x0002ff0000067802 */ /* 0x000fe40000000f00 */
[----:B-1---5:R-:W-:Y:S05]  /*2fef0*/  CALL.REL.NOINC `($_ZN7cutlass13device_kernelIN5flash19enable_sm80_to_sm89INS1_16FlashAttnBwdSm80INS1_25CollectiveMainloopBwdSm80ILi2ELi2EN4cute5tupleIJNS5_1CILi128EEES8_NS7_ILi64EEEEEENS_10bfloat16_tEfNS_4arch4Sm80ELb1ELb0ELb1ELb0ELb1ELb0ELb0ELb0ELi2ELi4ELi4ELi4ELb0EEENS1_24CollectiveEpilogueBwdGQAISA_fSD_Li256ELb0ELb1EEENS1_25SingleTileBwdLPTSchedulerILb0ELi128ELb1EEEEEEEEEvNT_6ParamsE$_ZN4cute5tupleIJNS0_IJNS0_IJNS_1CILi8EEENS1_ILi1EEEEEENS1_ILi2EEEEEENS0_IJNS0_IJS3_NS1_ILi0EEEEEEiEEEEEC2ERKS6_RKS9_) ;  /* 0xfffda97000007944 */ /* 0x022fea0003c3ffff */
[----:B------:R2:W5:Y:S01]  /*2ff00*/  LDL R6, [R1+0x758] ;  /* 0x0007580001067983 */ /* 0x0005620000100800 */
[----:B-1----:R-:W-:Y:S01]  /*2ff10*/  IMAD.SHL.U32 R2, R5, 0x400, RZ ;  /* 0x0000040005027824 */ /* 0x002fe200078e00ff */
[----:B------:R-:W-:Y:S01]  /*2ff20*/  MOV R58, R23 ;  /* 0x00000017003a7202 */ /* 0x000fe20000000f00 */
[----:B------:R-:W-:Y:S01]  /*2ff30*/  IMAD.MOV.U32 R61, RZ, RZ, R22 ;  /* 0x000000ffff3d7224 */ /* 0x000fe200078e0016 */
[----:B------:R-:W-:Y:S02]  /*2ff40*/  MOV R4, 0x2ff70 ;  /* 0x0002ff7000047802 */ /* 0x000fe40000000f00 */
[----:B------:R2:W-:Y:S04]  /*2ff50*/  STL [R1+0x770], R2 ;  /* 0x0007700201007387 */ /* 0x0005e80000100800 */
[----:B--2--5:R-:W-:Y:S05]  /*2ff60*/  CALL.REL.NOINC `($_ZN7cutlass13device_kernelIN5flash19enable_sm80_to_sm89INS1_16FlashAttnBwdSm80INS1_25CollectiveMainloopBwdSm80ILi2ELi2EN4cute5tupleIJNS5_1CILi128EEES8_NS7_ILi64EEEEEENS_10bfloat16_tEfNS_4arch4Sm80ELb1ELb0ELb1ELb0ELb1ELb0ELb0ELb0ELi2ELi4ELi4ELi4ELb0EEENS1_24CollectiveEpilogueBwdGQAISA_fSD_Li256ELb0ELb1EEENS1_25SingleTileBwdLPTSchedulerILb0ELi128ELb1EEEEEEEEEvNT_6ParamsE$_ZN4cute3eso3ESOILb0ELb0EJNS_6LayoutINS_5tupleIJNS3_IJNS_1CILi8EEENS4_ILi1EEEEEENS4_ILi2EEEEEENS3_IJNS3_IJS6_NS4_ILi0EEEEEEiEEEEEiEEC2ERKSD_RKi) ;  /* 0xfffd663000007944 */ /* 0x024fea0003c3ffff */
[----:B------:R-:W2:Y:S01]  /*2ff70*/  LDL.64 R4, [R1+0x758] ;  /* 0x0007580001047983 */ /* 0x000ea20000100a00 */
[----:B------:R-:W-:Y:S02]  /*2ff80*/  MOV R9, R23 ;  /* 0x0000001700097202 */ /* 0x000fe40000000f00 */
[----:B------:R-:W-:Y:S01]  /*2ff90*/  MOV R8, 0x2ffc0 ;  /* 0x0002ffc000087802 */ /* 0x000fe20000000f00 */
[----:B-12---:R-:W-:-:S04]  /*2ffa0*/  IMAD.WIDE R2, R5, 0x2, R56 ;  /* 0x0000000205027825 */ /* 0x006fc800078e0238 */
[----:B------:R-:W-:Y:S05]  /*2ffb0*/  CALL.REL.NOINC `($_ZN7cutlass13device_kernelIN5flash19enable_sm80_to_sm89INS1_16FlashAttnBwdSm80INS1_25CollectiveMainloopBwdSm80ILi2ELi2EN4cute5tupleIJNS5_1CILi128EEES8_NS7_ILi64EEEEEENS_10bfloat16_tEfNS_4arch4Sm80ELb1ELb0ELb1ELb0ELb1ELb0ELb0ELb0ELi2ELi4ELi4ELi4ELb0EEENS1_24CollectiveEpilogueBwdGQAISA_fSD_Li256ELb0ELb1EEENS1_25SingleTileBwdLPTSchedulerILb0ELi128ELb1EEEEEEEEEvNT_6ParamsE$_ZN4cute8smem_ptrIPN7cutlass10bfloat16_tEECI1NS_12iter_adaptorIS3_S4_EEES3_) ;  /* 0xfffdb08000007944 */ /* 0x000fea0003c3ffff */
        /* <DEDUP_REMOVED lines=10> */
[----:B-1----:R-:W-:-:S02]  /*30060*/  MOV R3, 0x1 ;  /* 0x0000000100037802 */ /* 0x002fc40000000f00 */
[----:B------:R-:W-:Y:S02]  /*30070*/  MOV R8, 0x30090 ;  /* 0x0003009000087802 */ /* 0x000fe40000000f00 */
[----:B--2--5:R-:W-:Y:S05]  /*30080*/  CALL.REL.NOINC `($_ZN7cutlass13device_kernelIN5flash19enable_sm80_to_sm89INS1_16FlashAttnBwdSm80INS1_25CollectiveMainloopBwdSm80ILi2ELi2EN4cute5tupleIJNS5_1CILi128EEES8_NS7_ILi64EEEEEENS_10bfloat16_tEfNS_4arch4Sm80ELb1ELb0ELb1ELb0ELb1ELb0ELb0ELb0ELi2ELi4ELi4ELi4ELb0EEENS1_24CollectiveEpilogueBwdGQAISA_fSD_Li256ELb0ELb1EEENS1_25SingleTileBwdLPTSchedulerILb0ELi128ELb1EEEEEEEEEvNT_6ParamsE$_ZN4cute3eso3ESOILb1ELb0EJNS_10UnderscoreES2_iEEC2ERKS2_S5_RKi) ;  /* 0xfffd73b000007944 */ /* 0x024fea0003c3ffff */
[----:B-1----:R-:W2:Y:S01]  /*30090*/  LDL R3, [R1+0x758] ;  /* 0x0007580001037983 */ /* 0x002ea20000100800 */
[----:B------:R-:W-:Y:S01]  /*300a0*/  IMAD.MOV.U32 R58, RZ, RZ, R23 ;  /* 0x000000ffff3a7224 */ /* 0x000fe200078e0017 */
[----:B------:R-:W-:Y:S02]  /*300b0*/  MOV R4, 0x300e0 ;  /* 0x000300e000047802 */ /* 0x000fe40000000f00 */
[----:B--2---:R-:W-:Y:S02]  /*300c0*/  SHF.L.U32 R3, R3, 0x2, RZ ;  /* 0x0000000203037819 */ /* 0x004fe400000006ff */
[----:B------:R-:W-:Y:S05]  /*300d0*/  CALL.REL.NOINC `($_ZN7cutlass13device_kernelIN5flash19enable_sm80_to_sm89INS1_16FlashAttnBwdSm80INS1_25CollectiveMainloopBwdSm80ILi2ELi2EN4cute5tupleIJNS5_1CILi128EEES8_NS7_ILi64EEEEEENS_10bfloat16_tEfNS_4arch4Sm80ELb1ELb0ELb1ELb0ELb1ELb0ELb0ELb0ELi2ELi4ELi4ELi4ELb0EEENS1_24CollectiveEpilogueBwdGQAISA_fSD_Li256ELb0ELb1EEENS1_25SingleTileBwdLPTSchedulerILb0ELi128ELb1EEEEEEEEEvNT_6ParamsE$_ZN4cute3eso3ESOILb1ELb0EJNS_6LayoutINS_5tupleIJNS3_IJNS3_IJNS_1CILi4EEENS4_ILi2EEEEEENS4_ILi1EEEEEES6_EEENS3_IJNS3_IJNS3_IJS8_NS4_ILi32EEEEEENS4_ILi0EEEEEENS4_ILi64EEEEEEEEiEEC2ERKSH_RKi) ;  /* 0xfffd8d9000007944 */ /* 0x000fea0003c3ffff */
[----:B-1----:R-:W2:Y:S01]  /*300e0*/  LDL R3, [R1+0x758] ;  /* 0x0007580001037983 */ /* 0x002ea20000100800 */
[----:B------:R-:W-:Y:S02]  /*300f0*/  MOV R67, R23 ;  /* 0x0000001700437202 */ /* 0x000fe40000000f00 */
[----:B------:R-:W-:Y:S01]  /*30100*/  MOV R6, 0x30130 ;  /* 0x0003013000067802 */ /* 0x000fe20000000f00 */
[----:B--2---:R-:W-:-:S04]  /*30110*/  IMAD.WIDE R10, R3, 0x2, R50 ;  /* 0x00000002030a7825 */ /* 0x004fc800078e0232 */
[----:B------:R-:W-:Y:S05]  /*30120*/  CALL.REL.NOINC `($_ZN7cutlass13device_kernelIN5flash19enable_sm80_to_sm89INS1_16FlashAttnBwdSm80INS1_25CollectiveMainloopBwdSm80ILi2ELi2EN4cute5tupleIJNS5_1CILi128EEES8_NS7_ILi64EEEEEENS_10bfloat16_tEfNS_4arch4Sm80ELb1ELb0ELb1ELb0ELb1ELb0ELb0ELb0ELi2ELi4ELi4ELi4ELb0EEENS1_24CollectiveEpilogueBwdGQAISA_fSD_Li256ELb0ELb1EEENS1_25SingleTileBwdLPTSchedulerILb0ELi128ELb1EEEEEEEEEvNT_6ParamsE$_ZN4cute3eso3ESOILb1ELb0EJNS_6LayoutINS_5tupleIJNS3_IJNS3_IJNS_1CILi4EEENS4_ILi2EEEEEENS4_ILi1EEEEEES6_EEENS3_IJNS3_IJNS3_IJS8_NS4_ILi32EEEEEENS4_ILi0EEEEEENS4_ILi64EEEEEEEENS_10ViewEngineIPN7cutlass10bfloat16_tEEEEEC2ERKSH_RKSM_) ;  /* 0xfffd8d0000007944 */ /* 0x000fea0003c3ffff */
[----:B------:R2:W5:Y:S01]  /*30130*/  LDL.64 R4, [R1+0x758] ;  /* 0x0007580001047983 */ /* 0x0005620000100a00 */
[----:B------:R-:W-:Y:S02]  /*30140*/  MOV R3, R14 ;  /* 0x0000000e00037202 */ /* 0x000fe40000000f00 */
[----:B------:R-:W-:-:S02]  /*30150*/  MOV R6, 0x30170 ;  /* 0x0003017000067802 */ /* 0x000fc40000000f00 */
[----:B-12--5:R-:W-:Y:S05]  /*30160*/  CALL.REL.NOINC `($_ZN7cutlass13device_kernelIN5flash19enable_sm80_to_sm89INS1_16FlashAttnBwdSm80INS1_25CollectiveMainloopBwdSm80ILi2ELi2EN4cute5tupleIJNS5_1CILi128EEES8_NS7_ILi64EEEEEENS_10bfloat16_tEfNS_4arch4Sm80ELb1ELb0ELb1ELb0ELb1ELb0ELb0ELb0ELi2ELi4ELi4ELi4ELb0EEENS1_24CollectiveEpilogueBwdGQAISA_fSD_Li256ELb0ELb1EEENS1_25SingleTileBwdLPTSchedulerILb0ELi128ELb1EEEEEEEEEvNT_6ParamsE$_ZZN4cute4takeILi1ELi2ENS_5tupleIJNS1_IJNS_1CILi1EEENS2_ILi0EEEEEEiEEEEEDaRKT1_ENKUlDpRKT_E_clIJiEEEDaSD_) ;  /* 0xfffdc4a000007944 */ /* 0x026fea0003c3ffff */
[----:B------:R-:W-:Y:S02]  /*30170*/  MOV R67, R23 ;  /* 0x0000001700437202 */ /* 0x000fe40000000f00 */
[----:B------:R-:W-:-:S02]  /*30180*/  MOV R6, 0x301a0 ;  /* 0x000301a000067802 */ /* 0x000fc40000000f00 */
[----:B-1---5:R-:W-:Y:S05]  /*30190*/  CALL.REL.NOINC `($_ZN7cutlass13device_kernelIN5flash19enable_sm80_to_sm89INS1_16FlashAttnBwdSm80INS1_25CollectiveMainloopBwdSm80ILi2ELi2EN4cute5tupleIJNS5_1CILi128EEES8_NS7_ILi64EEEEEENS_10bfloat16_tEfNS_4arch4Sm80ELb1ELb0ELb1ELb0ELb1ELb0ELb0ELb0ELi2ELi4ELi4ELi4ELb0EEENS1_24CollectiveEpilogueBwdGQAISA_fSD_Li256ELb0ELb1EEENS1_25SingleTileBwdLPTSchedulerILb0ELi128ELb1EEEEEEEEEvNT_6ParamsE$_ZN4cute3eso3ESOILb1ELb0EJNS_5tupleIJNS_1CILi1EEENS3_ILi0EEEEEENS2_IJiEEEEEC2ERKS6_RKS7_) ;  /* 0xfffd859000007944 */ /* 0x022fea0003c3ffff */
[----:B-1----:R1:W5:Y:S01]  /*301a0*/  LDL R3, [R1+0x758] ;  /* 0x0007580001037983 */ /* 0x0023620000100800 */
[----:B------:R-:W-:-:S02]  /*301b0*/  MOV R67, R23 ;  /* 0x0000001700437202 */ /* 0x000fc40000000f00 */
        /* <DEDUP_REMOVED lines=22> */
[----:B------:R-:W2:Y:S01]  /*30320*/  LDL R4, [R1+0x758] ;  /* 0x0007580001047983 */ /* 0x000ea20000100800 */
[----:B-1----:R-:W-:Y:S02]  /*30330*/  MOV R2, R22 ;  /* 0x0000001600027202 */ /* 0x002fe40000000f00 */
[----:B------:R-:W-:Y:S01]  /*30340*/  MOV R12, 0x30370 ;  /* 0x00030370000c7802 */ /* 0x000fe20000000f00 */
[----:B--2---:R1:W-:Y:S04]  /*30350*/  STL [R1+0x770], R4 ;  /* 0x0007700401007387 */ /* 0x0043e80000100800 */
        /* <DEDUP_REMOVED lines=194> */
[----:B------:R-:W-:Y:S05]  /*30f80*/  CALL.REL.NOINC `($_ZN7cutlass13device_kernelIN5flash19enable_sm80_to_sm89INS1_16FlashAttnBwdSm80INS1_25CollectiveMainloopBwdSm80ILi2ELi2EN4cute5tupleIJNS5_1CILi128EEES8_NS7_ILi64EEEEEENS_10bfloat16_tEfNS_4arch4Sm80ELb1ELb0ELb1ELb0ELb1ELb0ELb0ELb0ELi2ELi4ELi4ELi4ELb0EEENS1_24CollectiveEpilogueBwdGQAISA_fSD_Li256ELb0ELb1EEENS1_25SingleTileBwdLPTSchedulerILb0ELi128ELb1EEEEEEEEEvNT_6ParamsE$_ZN4cute3eso3ESOILb1ELb0EJNS_6LayoutINS_5tupleIJNS3_IJNS_1CILi2EEES5_S5_EEES5_EEENS3_IJNS3_IJNS4_ILi1EEES5_NS4_ILi4EEEEEENS4_ILi64EEEEEEEEiEEC2ERKSD_RKi) ;  /* 0xfffd8a3000007944 */ /* 0x000fea0003c3ffff */
[----:B-1----:R-:W2:Y:S01]  /*30f90*/  LDL R3, [R1+0x758] ;  /* 0x0007580001037983 */ /* 0x002ea20000100800 */
[----:B------:R-:W-:Y:S01]  /*30fa0*/  MOV R4, 0x30fe0 ;  /* 0x00030fe000047802 */ /* 0x000fe20000000f00 */
[----:B--2---:R-:W-:-:S05]  /*30fb0*/  IMAD.WIDE R2, R3, 0x2, R46 ;  /* 0x0000000203027825 */ /* 0x004fca00078e022e */
[----:B------:R-:W-:Y:S02]  /*30fc0*/  MOV R6, R2 ;  /* 0x0000000200067202 */ /* 0x000fe40000000f00 */
[----:B------:R-:W-:Y:S05]  /*30fd0*/  CALL.REL.NOINC `($_ZN7cutlass13device_kernelIN5flash19enable_sm80_to_sm89INS1_16FlashAttnBwdSm80INS1_25CollectiveMainloopBwdSm80ILi2ELi2EN4cute5tupleIJNS5_1CILi128EEES8_NS7_ILi64EEEEEENS_10bfloat16_tEfNS_4arch4Sm80ELb1ELb0ELb1ELb0ELb1ELb0ELb0ELb0ELi2ELi4ELi4ELi4ELb0EEENS1_24CollectiveEpilogueBwdGQAISA_fSD_Li256ELb0ELb1EEENS1_25SingleTileBwdLPTSchedulerILb0ELi128ELb1EEEEEEEEEvNT_6ParamsE$_ZN4cute3eso3ESOILb1ELb0EJNS_6LayoutINS_5tupleIJNS3_IJNS_1CILi2EEES5_S5_EEES5_EEENS3_IJNS3_IJNS4_ILi1EEES5_NS4_ILi4EEEEEENS4_ILi64EEEEEEEENS_10ViewEngineIPN7cutlass10bfloat16_tEEEEEC2ERKSD_RKSI_) ;  /* 0xfffd899000007944 */ /* 0x000fea0003c3ffff */
[----:B------:R2:W5:Y:S01]  /*30fe0*/  LDL.64 R58, [R1+0x758] ;  /* 0x00075800013a7983 */ /* 0x0005620000100a00 */
[----:B------:R-:W-:Y:S01]  /*30ff0*/  IMAD.MOV.U32 R81, RZ, RZ, R23 ;  /* 0x000000ffff517224 */ /* 0x000fe200078e0017 */
[----:B------:R-:W-:Y:S02]  /*31000*/  MOV R3, RZ ;  /* 0x000000ff00037202 */ /* 0x000fe40000000f00 */
[----:B------:R-:W-:Y:S02]  /*31010*/  MOV R8, 0x31030 ;  /* 0x0003103000087802 */ /* 0x000fe40000000f00 */
[----:B-12--5:R-:W-:Y:S05]  /*31020*/  CALL.REL.NOINC `($_ZN7cutlass13device_kernelIN5flash19enable_sm80_to_sm89INS1_16FlashAttnBwdSm80INS1_25CollectiveMainloopBwdSm80ILi2ELi2EN4cute5tupleIJNS5_1CILi128EEES8_NS7_ILi64EEEEEENS_10bfloat16_tEfNS_4arch4Sm80ELb1ELb0ELb1ELb0ELb1ELb0ELb0ELb0ELi2ELi4ELi4ELi4ELb0EEENS1_24CollectiveEpilogueBwdGQAISA_fSD_Li256ELb0ELb1EEENS1_25SingleTileBwdLPTSchedulerILb0ELi128ELb1EEEEEEEEEvNT_6ParamsE$_ZN4cute3eso3ESOILb1ELb0EJNS_10UnderscoreES2_iEEC2ERKS2_S5_RKi) ;  /* 0xfffd641000007944 */ /* 0x026fea0003c3ffff */
[----:B-1----:R-:W2:Y:S01]  /*31030*/  LDL R3, [R1+0x758] ;  /* 0x0007580001037983 */ /* 0x002ea20000100800 */
[----:B------:R-:W-:Y:S01]  /*31040*/  IMAD.MOV.U32 R67, RZ, RZ, R23 ;  /* 0x000000ffff437224 */ /* 0x000fe200078e0017 */
[----:B------:R-:W-:Y:S02]  /*31050*/  MOV R4, 0x31080 ;  /* 0x0003108000047802 */ /* 0x000fe40000000f00 */
[----:B--2---:R-:W-:Y:S02]  /*31060*/  SHF.L.U32 R3, R3, 0x2, RZ ;  /* 0x0000000203037819 */ /* 0x004fe400000006ff */
[----:B------:R-:W-:Y:S05]  /*31070*/  CALL.REL.NOINC `($_ZN7cutlass13device_kernelIN5flash19enable_sm80_to_sm89INS1_16FlashAttnBwdSm80INS1_25CollectiveMainloopBwdSm80ILi2ELi2EN4cute5tupleIJNS5_1CILi128EEES8_NS7_ILi64EEEEEENS_10bfloat16_tEfNS_4arch4Sm80ELb1ELb0ELb1ELb0ELb1ELb0ELb0ELb0ELi2ELi4ELi4ELi4ELb0EEENS1_24CollectiveEpilogueBwdGQAISA_fSD_Li256ELb0ELb1EEENS1_25SingleTileBwdLPTSchedulerILb0ELi128ELb1EEEEEEEEEvNT_6ParamsE$_ZN4cute3eso3ESOILb1ELb0EJNS_6LayoutINS_5tupleIJNS3_IJNS_1CILi2EEES5_EEES6_EEENS3_IJNS3_IJNS4_ILi1EEES5_EEENS3_IJNS4_ILi32EEENS4_ILi64EEEEEEEEEEEiEEC2ERKSE_RKi) ;  /* 0xfffd882000007944 */ /* 0x000fea0003c3ffff */
[----:B-1----:R-:W2:Y:S01]  /*31080*/  LDL R3, [R1+0x758] ;  /* 0x0007580001037983 */ /* 0x002ea20000100800 */
[----:B------:R-:W-:Y:S02]  /*31090*/  MOV R67, R23 ;  /* 0x0000001700437202 */ /* 0x000fe40000000f00 */
[----:B------:R-:W-:Y:S01]  /*310a0*/  MOV R4, 0x310e0 ;  /* 0x000310e000047802 */ /* 0x000fe20000000f00 */
[----:B--2---:R-:W-:-:S05]  /*310b0*/  IMAD.WIDE R2, R3, 0x2, R48 ;  /* 0x0000000203027825 */ /* 0x004fca00078e0230 */
[----:B------:R-:W-:Y:S02]  /*310c0*/  MOV R6, R2 ;  /* 0x0000000200067202 */ /* 0x000fe40000000f00 */
[----:B------:R-:W-:Y:S05]  /*310d0*/  CALL.REL.NOINC `($_ZN7cutlass13device_kernelIN5flash19enable_sm80_to_sm89INS1_16FlashAttnBwdSm80INS1_25CollectiveMainloopBwdSm80ILi2ELi2EN4cute5tupleIJNS5_1CILi128EEES8_NS7_ILi64EEEEEENS_10bfloat16_tEfNS_4arch4Sm80ELb1ELb0ELb1ELb0ELb1ELb0ELb0ELb0ELi2ELi4ELi4ELi4ELb0EEENS1_24CollectiveEpilogueBwdGQAISA_fSD_Li256ELb0ELb1EEENS1_25SingleTileBwdLPTSchedulerILb0ELi128ELb1EEEEEEEEEvNT_6ParamsE$_ZN4cute3eso3ESOILb1ELb0EJNS_6LayoutINS_5tupleIJNS3_IJNS_1CILi2EEES5_EEES6_EEENS3_IJNS3_IJNS4_ILi1EEES5_EEENS3_IJNS4_ILi32EEENS4_ILi64EEEEEEEEEEENS_10ViewEngineIPN7cutlass10bfloat16_tEEEEEC2ERKSE_RKSJ_) ;  /* 0xfffd877000007944 */ /* 0x000fea0003c3ffff */
[----:B------:R2:W5:Y:S04]  /*310e0*/  LDL.64 R60, [R1+0x758] ;  /* 0x00075800013c7983 */ /* 0x0005680000100a00 */
[----:B------:R2:W-:Y:S02]  /*310f0*/  STL [R1+0x770], RZ ;  /* 0x000770ff01007387 */ /* 0x0005e40000100800 */
.L_x_2674:
        /* <DEDUP_REMOVED lines=695> */
[----:B------:R-:W-:Y:S02]  /*33c70*/  MOV R3, 0x1 ;  /* 0x0000000100037802 */ /* 0x000fe40000000f00 */
        /* <DEDUP_REMOVED lines=15> */
.L_x_2675:
        /* <DEDUP_REMOVED lines=711> */
.L_x_2676:
        /* <DEDUP_REMOVED lines=711> */
.L_x_2677:
        /* <DEDUP_REMOVED lines=711> */
.L_x_2678:
        /* <DEDUP_REMOVED lines=711> */
.L_x_2679:
        /* <DEDUP_REMOVED lines=711> */
.L_x_2680:
        /* <DEDUP_REMOVED lines=228> */
[----:B------:R-:W-:Y:S05]  /*429e0*/  CALL.REL.NOINC `($_ZN7cutlass13device_kernelIN5flash19enable_sm80_to_sm89INS1_16FlashAttnBwdSm80INS1_25CollectiveMainloopBwdSm80ILi2ELi2EN4cute5tupleIJNS5_1CILi128EEES8_NS7_ILi64EEEEEENS_10bfloat16_tEfNS_4arch4Sm80ELb1ELb0ELb1ELb0ELb1ELb0ELb0ELb0ELi2ELi4ELi4ELi4ELb0EEENS1_24CollectiveEpilogueBwdGQAISA_fSD_Li256ELb0ELb1EEENS1_25SingleTileBwdLPTSchedulerILb0ELi128ELb1EEEEEEEEEvNT_6ParamsE$_ZN4cute3eso3ESOILb1ELb0EJNS_10UnderscoreES2_iEEC2ERKS2_S5_RKi) ;  /* 0xfffc4a5000007944 */ /* 0x000fea0003c3ffff */
        /* <DEDUP_REMOVED lines=27> */
.L_x_2681:
        /* <DEDUP_REMOVED lines=274> */
[----:B--2--5:R-:W-:Y:S05]  /*43cc0*/  CALL.REL.NOINC `($_ZN7cutlass13device_kernelIN5flash19enable_sm80_to_sm89INS1_16FlashAttnBwdSm80INS1_25CollectiveMainloopBwdSm80ILi2ELi2EN4cute5tupleIJNS5_1CILi128EEES8_NS7_ILi64EEEEEENS_10bfloat16_tEfNS_4arch4Sm80ELb1ELb0ELb1ELb0ELb1ELb0ELb0ELb0ELi2ELi4ELi4ELi4ELb0EEENS1_24CollectiveEpilogueBwdGQAISA_fSD_Li256ELb0ELb1EEENS1_25SingleTileBwdLPTSchedulerILb0ELi128ELb1EEEEEEEEEvNT_6ParamsE$_ZZZN5flash25CollectiveMainloopBwdSm80ILi2ELi2EN4cute5tupleIJNS1_1CILi128EEES4_NS3_ILi64EEEEEEN7cutlass10bfloat16_tEfNS7_4arch4Sm80ELb1ELb0ELb1ELb0ELb1ELb0ELb0ELb0ELi2ELi4ELi4ELi4ELb0EE3mmaINS_16FlashAttnBwdSm80ISB_NS_24CollectiveEpilogueBwdGQAIS6_fSA_Li256ELb0ELb1EEENS_25SingleTileBwdLPTSchedulerILb0ELi128ELb1EEEE13SharedStorageENS1_6TensorINS1_11ArrayEngineIfLm32EEENS1_6LayoutINS2_IJNS2_IJNS3_ILi2EEESO_EEESO_NS3_ILi4EEEEEENS2_IJNS2_IJNS3_ILi1EEESO_EEESQ_NS3_ILi8EEEEEEEEEEEEbRKNSB_6ParamsERT0_S12_iNS2_IJiiiEEERT_ENKUliT_E_clIZSC_ISJ_SX_EbS10_S12_S12_iS13_S15_EUlRS16_iE_EEDaiS16_ENKUlT_E_clIZSC_ISJ_SX_EbS10_S12_S12_iS13_S15_EUlvE0_EEDaS1B_) ;  /* 0x0001c80000007944 */ /* 0x024fea0003c00000 */
[----:B------:R-:W2:Y:S01]  /*43cd0*/  LDL.64 R2, [R24+0x188] ;  /* 0x0001880018027983 */ /* 0x000ea20000100a00 */
[----:B------:R-:W-:-:S03]  /*43ce0*/  ULDC.64 UR4, c[0x0][0x118] ;  /* 0x0000460000047ab9 */ /* 0x000fc60000000a00 */
[----:B------:R3:W5:Y:S04]  /*43cf0*/  LDL.64 R12, [R24+0xc8] ;  /* 0x0000c800180c7983 */ /* 0x0007680000100a00 */
[----:B--2---:R-:W5:Y:S01]  /*43d00*/  LD.E.64 R2, [R2.64] ;  /* 0x0000000402027980 */ /* 0x004f62000c101b00 */
[----:B-1----:R-:W-:Y:S02]  /*43d10*/  MOV R9, R23 ;  /* 0x0000001700097202 */ /* 0x002fe40000000f00 */
[----:B------:R-:W-:Y:S02]  /*43d20*/  MOV R8, 0x43d40 ;  /* 0x00043d4000087802 */ /* 0x000fe40000000f00 */
[----:B---3-5:R-:W-:Y:S05]  /*43d30*/  CALL.REL.NOINC `($_ZN7cutlass13device_kernelIN5flash19enable_sm80_to_sm89INS1_16FlashAttnBwdSm80INS1_25CollectiveMainloopBwdSm80ILi2ELi2EN4cute5tupleIJNS5_1CILi128EEES8_NS7_ILi64EEEEEENS_10bfloat16_tEfNS_4arch4Sm80ELb1ELb0ELb1ELb0ELb1ELb0ELb0ELb0ELi2ELi4ELi4ELi4ELb0EEENS1_24CollectiveEpilogueBwdGQAISA_fSD_Li256ELb0ELb1EEENS1_25SingleTileBwdLPTSchedulerILb0ELi128ELb1EEEEEEEEEvNT_6ParamsE$_ZN4cute8smem_ptrIPN7cutlass10bfloat16_tEECI1NS_12iter_adaptorIS3_S4_EEES3_) ;  /* 0xfffc730000007944 */ /* 0x028fea0003c3ffff */
        /* <DEDUP_REMOVED lines=84> */
[----:B------:R1:W-:Y:S01]  /*44280*/  STL.64 [R1+0x7a0], R2 ;  /* 0x0007a00201007387 */ /* 0x0003e20000100a00 */
[----:B------:R-:W-:Y:S02]  /*44290*/  MOV R5, R6 ;  /* 0x0000000600057202 */ /* 0x000fe40000000f00 */
[----:B------:R-:W-:Y:S02]  /*442a0*/  MOV R4, 0x442c0 ;  /* 0x000442c000047802 */ /* 0x000fe40000000f00 */
        /* <DEDUP_REMOVED lines=31> */
[----:B-1----:R-:W-:Y:S05]  /*444a0*/  CALL.REL.NOINC `($_ZN7cutlass13device_kernelIN5flash19enable_sm80_to_sm89INS1_16FlashAttnBwdSm80INS1_25CollectiveMainloopBwdSm80ILi2ELi2EN4cute5tupleIJNS5_1CILi128EEES8_NS7_ILi64EEEEEENS_10bfloat16_tEfNS_4arch4Sm80ELb1ELb0ELb1ELb0ELb1ELb0ELb0ELb0ELi2ELi4ELi4ELi4ELb0EEENS1_24CollectiveEpilogueBwdGQAISA_fSD_Li256ELb0ELb1EEENS1_25SingleTileBwdLPTSchedulerILb0ELi128ELb1EEEEEEEEEvNT_6ParamsE$_ZN4cute3eso3ESOILb1ELb0EJNS_1CILi8EEEiiiNS2_ILi144EEENS2_ILi512EEEEEC2ERKS3_RKiSA_SA_RKS4_RKS5_) ;  /* 0xfffc3c3000007944 */ /* 0x002fea0003c3ffff */
        /* <DEDUP_REMOVED lines=59> */
[----:B------:R-:W-:Y:S01]  /*44860*/  MOV R60, R23 ;  /* 0x00000017003c7202 */ /* 0x000fe20000000f00 */
[----:B------:R-:W-:Y:S01]  /*44870*/  IMAD.MOV.U32 R67, RZ, RZ, R22 ;  /* 0x000000ffff437224 */ /* 0x000fe200078e0016 */
        /* <DEDUP_REMOVED lines=9> */
[----:B------:R1:W-:Y:S01]  /*44910*/  STL.64 [R1+0x7a0], R2 ;  /* 0x0007a00201007387 */ /* 0x0003e20000100a00 */
[----:B------:R-:W-:-:S02]  /*44920*/  MOV R60, R45 ;  /* 0x0000002d003c7202 */ /* 0x000fc40000000f00 */
[----:B------:R-:W-:Y:S02]  /*44930*/  MOV R4, 0x44950 ;  /* 0x0004495000047802 */ /* 0x000fe40000000f00 */
        /* <DEDUP_REMOVED lines=37> */
[----:B------:R-:W-:Y:S01]  /*44b90*/  IMAD.SHL.U32 R8, R5, 0x2000, RZ ;  /* 0x0000200005087824 */ /* 0x000fe200078e00ff */
[----:B------:R-:W-:-:S02]  /*44ba0*/  MOV R15, R44 ;  /* 0x0000002c000f7202 */ /* 0x000fc40000000f00 */
[----:B------:R-:W-:Y:S02]  /*44bb0*/  MOV R4, 0x44be0 ;  /* 0x00044be000047802 */ /* 0x000fe40000000f00 */
        /* <DEDUP_REMOVED lines=50> */
[----:B-12--5:R-:W-:Y:S05]  /*44ee0*/  CALL.REL.NOINC `($_ZN7cutlass13device_kernelIN5flash19enable_sm80_to_sm89INS1_16FlashAttnBwdSm80INS1_25CollectiveMainloopBwdSm80ILi2ELi2EN4cute5tupleIJNS5_1CILi128EEES8_NS7_ILi64EEEEEENS_10bfloat16_tEfNS_4arch4Sm80ELb1ELb0ELb1ELb0ELb1ELb0ELb0ELb0ELi2ELi4ELi4ELi4ELb0EEENS1_24CollectiveEpilogueBwdGQAISA_fSD_Li256ELb0ELb1EEENS1_25SingleTileBwdLPTSchedulerILb0ELi128ELb1EEEEEEEEEvNT_6ParamsE$_ZZN4cute7idx2crdINS_5tupleIJiiNS_1CILi0EEEEEENS1_IJNS1_IJNS2_ILi4EEENS2_ILi8EEEEEES5_NS2_ILi1EEEEEEEEDaRKT_RKT0_ENKUlRKT_RKT0_E_clIiS7_EEDaSI_SL_) ;  /* 0xfffca5e000007944 */ /* 0x026fea0003c3ffff */
[----:B------:R-:W-:Y:S02]  /*44ef0*/  MOV R2, 0x44f10 ;  /* 0x00044f1000027802 */ /* 0x000fe40000000f00 */
[----:B-1----:R-:W-:Y:S05]  /*44f00*/  CALL.REL.NOINC `($_ZN7cutlass13device_kernelIN5flash19enable_sm80_to_sm89INS1_16FlashAttnBwdSm80INS1_25CollectiveMainloopBwdSm80ILi2ELi2EN4cute5tupleIJNS5_1CILi128EEES8_NS7_ILi64EEEEEENS_10bfloat16_tEfNS_4arch4Sm80ELb1ELb0ELb1ELb0ELb1ELb0ELb0ELb0ELi2ELi4ELi4ELi4ELb0EEENS1_24CollectiveEpilogueBwdGQAISA_fSD_Li256ELb0ELb1EEENS1_25SingleTileBwdLPTSchedulerILb0ELi128ELb1EEEEEEEEEvNT_6ParamsE$_ZZN4cute7idx2crdINS_5tupleIJiiNS_1CILi0EEEEEENS1_IJNS1_IJNS2_ILi4EEENS2_ILi8EEEEEES5_NS2_ILi1EEEEEEEEDaRKT_RKT0_ENKUlRKT_RKT0_E_clIiS5_EEDaSI_SL_) ;  /* 0xfffca59000007944 */ /* 0x002fea0003c3ffff */
[----:B------:R1:W-:Y:S01]  /*44f10*/  STL [R1+0x7a0], R6 ;  /* 0x0007a00601007387 */ /* 0x0003e20000100800 */
        /* <DEDUP_REMOVED lines=18> */
[----:B------:R-:W-:Y:S02]  /*45040*/  MOV R7, R43 ;  /* 0x0000002b00077202 */ /* 0x000fe40000000f00 */
[----:B------:R-:W-:Y:S02]  /*45050*/  MOV R4, 0x45070 ;  /* 0x0004507000047802 */ /* 0x000fe40000000f00 */
        /* <DEDUP_REMOVED lines=948> */
.L_x_2682:
        /* <DEDUP_REMOVED lines=711> */
.L_x_2683:
        /* <DEDUP_REMOVED lines=711> */
.L_x_2684:
        /* <DEDUP_REMOVED lines=711> */
.L_x_2685:
        /* <DEDUP_REMOVED lines=711> */
.L_x_2686:
        /* <DEDUP_REMOVED lines=711> */
.L_x_2687:
        /* <DEDUP_REMOVED lines=711> */
.L_x_2688:
        /* <DEDUP_REMOVED lines=256> */
.L_x_2689:
        /* <DEDUP_REMOVED lines=251> */
[----:B------:R-:W-:Y:S05]  /*5b5f0*/  RET.REL.NODEC R6 `(_ZN7cutlass13device_kernelIN5flash19enable_sm80_to_sm89INS1_16FlashAttnBwdSm80INS1_25CollectiveMainloopBwdSm80ILi2ELi2EN4cute5tupleIJNS5_1CILi128EEES8_NS7_ILi64EEEEEENS_10bfloat16_tEfNS_4arch4Sm80ELb1ELb0ELb1ELb0ELb1ELb0ELb0ELb0ELi2ELi4ELi4ELi4ELb0EEENS1_24CollectiveEpilogueBwdGQAISA_fSD_Li256ELb0ELb1EEENS1_25SingleTileBwdLPTSchedulerILb0ELi128ELb1EEEEEEEEEvNT_6ParamsE) ;  /* 0xfffa4a0006007950 */ /* 0x000fea0003c3ffff */
        .type           $_ZN7cutlass13device_kernelIN5flash19enable_sm80_to_sm89INS1_16FlashAttnBwdSm80INS1_25CollectiveMainloopBwdSm80ILi2ELi2EN4cute5tupleIJNS5_1CILi128EEES8_NS7_ILi64EEEEEENS_10bfloat16_tEfNS_4arch4Sm80ELb1ELb0ELb1ELb0ELb1ELb0ELb0ELb0ELi2ELi4ELi4ELi4ELb0EEENS1_24CollectiveEpilogueBwdGQAISA_fSD_Li256ELb0ELb1EEENS1_25SingleTileBwdLPTSchedulerILb0ELi128ELb1EEEEEEEEEvNT_6ParamsE$_ZZN5flash25CollectiveMainloopBwdSm80ILi2ELi2EN4cute5tupleIJNS1_1CILi128EEES4_NS3_ILi64EEEEEEN7cutlass10bfloat16_tEfNS7_4arch4Sm80ELb1ELb0ELb1ELb0ELb1ELb0ELb0ELb0ELi2ELi4ELi4ELi4ELb0EE3mmaINS_16FlashAttnBwdSm80ISB_NS_24CollectiveEpilogueBwdGQAIS6_fSA_Li256ELb0ELb1EEENS_25SingleTileBwdLPTSchedulerILb0ELi128ELb1EEEE13SharedStorageENS1_6TensorINS1_11ArrayEngineIfLm32EEENS1_6LayoutINS2_IJNS2_IJNS3_ILi2EEESO_EEESO_NS3_ILi4EEEEEENS2_IJNS2_IJNS3_ILi1EEESO_EEESQ_NS3_ILi8EEEEEEEEEEEEbRKNSB_6ParamsERT0_S12_iNS2_IJiiiEEERT_ENKUliiE0_clEii,@function
        .size           $_ZN7cutlass13device_kernelIN5flash19enable_sm80_to_sm89INS1_16FlashAttnBwdSm80INS1_25CollectiveMainloopBwdSm80ILi2ELi2EN4cute5tupleIJNS5_1CILi128EEES8_NS7_ILi64EEEEEENS_10bfloat16_tEfNS_4arch4Sm80ELb1ELb0ELb1ELb0ELb1ELb0ELb0ELb0ELi2ELi4ELi4ELi4ELb0EEENS1_24CollectiveEpilogueBwdGQAISA_fSD_Li256ELb0ELb1EEENS1_25SingleTileBwdLPTSchedulerILb0ELi128ELb1EEEEEEEEEvNT_6ParamsE$_ZZN5flash25CollectiveMainloopBwdSm80ILi2ELi2EN4cute5tupleIJNS1_1CILi128EEES4_NS3_ILi64EEEEEEN7cutlass10bfloat16_tEfNS7_4arch4Sm80ELb1ELb0ELb1ELb0ELb1ELb0ELb0ELb0ELi2ELi4ELi4ELi4ELb0EE3mmaINS_16FlashAttnBwdSm80ISB_NS_24CollectiveEpilogueBwdGQAIS6_fSA_Li256ELb0ELb1EEENS_25SingleTileBwdLPTSchedulerILb0ELi128ELb1EEEE13SharedStorageENS1_6TensorINS1_11ArrayEngineIfLm32EEENS1_6LayoutINS2_IJNS2_IJNS3_ILi2EEESO_EEESO_NS3_ILi4EEEEEENS2_IJNS2_IJNS3_ILi1EEESO_EEESQ_NS3_ILi8EEEEEEEEEEEEbRKNSB_6ParamsERT0_S12_iNS2_IJiiiEEERT_ENKUliiE0_clEii,($_ZN7cutlass13device_kernelIN5flash19enable_sm80_to_sm89INS1_16FlashAttnBwdSm80INS1_25CollectiveMainloopBwdSm80ILi2ELi2EN4cute5tupleIJNS5_1CILi128EEES8_NS7_ILi64EEEEEENS_10bfloat16_tEfNS_4arch4Sm80ELb1ELb0ELb1ELb0ELb1ELb0ELb0ELb0ELi2ELi4ELi4ELi4ELb0EEENS1_24CollectiveEpilogueBwdGQAISA_fSD_Li256ELb0ELb1EEENS1_25SingleTileBwdLPTSchedulerILb0ELi128ELb1EEEEEEEEEvNT_6ParamsE$_ZZN5flash25CollectiveMainloopBwdSm80ILi2ELi2EN4cute5tupleIJNS1_1CILi128EEES4_NS3_ILi64EEEEEEN7cutlass10bfloat16_tEfNS7_4arch4Sm80ELb1ELb0ELb1ELb0ELb1ELb0ELb0ELb0ELi2ELi4ELi4ELi4ELb0EE3mmaINS_16FlashAttnBwdSm80ISB_NS_24CollectiveEpilogueBwdGQAIS6_fSA_Li256ELb0ELb1EEENS_25SingleTileBwdLPTSchedulerILb0ELi128ELb1EEEE13SharedStorageENS1_6TensorINS1_11ArrayEngineIfLm32EEENS1_6LayoutINS2_IJNS2_IJNS3_ILi2EEESO_EEESO_NS3_ILi4EEEEEENS2_IJNS2_IJNS3_ILi1EEESO_EEESQ_NS3_ILi8EEEEEEEEEEEEbRKNSB_6ParamsERT0_S12_iNS2_IJiiiEEERT_ENKUliiE_clEii - $_ZN7cutlass13device_kernelIN5flash19enable_sm80_to_sm89INS1_16FlashAttnBwdSm80INS1_25CollectiveMainloopBwdSm80ILi2ELi2EN4cute5tupleIJNS5_1CILi128EEES8_NS7_ILi64EEEEEENS_10bfloat16_tEfNS_4arch4Sm80ELb1ELb0ELb1ELb0ELb1ELb0ELb0ELb0ELi2ELi4ELi4ELi4ELb0EEENS1_24CollectiveEpilogueBwdGQAISA_fSD_Li256ELb0ELb1EEENS1_25SingleTileBwdLPTSchedulerILb0ELi128ELb1EEEEEEEEEvNT_6ParamsE$_ZZN5flash25CollectiveMainloopBwdSm80ILi2ELi2EN4cute5tupleIJNS1_1CILi128EEES4_NS3_ILi64EEEEEEN7cutlass10bfloat16_tEfNS7_4arch4Sm80ELb1ELb0ELb1ELb0ELb1ELb0ELb0ELb0ELi2ELi4ELi4ELi4ELb0EE3mmaINS_16FlashAttnBwdSm80ISB_NS_24CollectiveEpilogueBwdGQAIS6_fSA_Li256ELb0ELb1EEENS_25SingleTileBwdLPTSchedulerILb0ELi128ELb1EEEE13SharedStorageENS1_6TensorINS1_11ArrayEngineIfLm32EEENS1_6LayoutINS2_IJNS2_IJNS3_ILi2EEESO_EEESO_NS3_ILi4EEEEEENS2_IJNS2_IJNS3_ILi1EEESO_EEESQ_NS3_ILi8EEEEEEEEEEEEbRKNSB_6ParamsERT0_S12_iNS2_IJiiiEEERT_ENKUliiE0_clEii)
$_ZN7cutlass13device_kernelIN5flash19enable_sm80_to_sm89INS1_16FlashAttnBwdSm80INS1_25CollectiveMainloopBwdSm80ILi2ELi2EN4cute5tupleIJNS5_1CILi128EEES8_NS7_ILi64EEEEEENS_10bfloat16_tEfNS_4arch4Sm80ELb1ELb0ELb1ELb0ELb1ELb0ELb0ELb0ELi2ELi4ELi4ELi4ELb0EEENS1_24CollectiveEpilogueBwdGQAISA_fSD_Li256ELb0ELb1EEENS1_25SingleTileBwdLPTSchedulerILb0ELi128ELb1EEEEEEEEEvNT_6ParamsE$_ZZN5flash25CollectiveMainloopBwdSm80ILi2ELi2EN4cute5tupleIJNS1_1CILi128EEES4_NS3_ILi64EEEEEEN7cutlass10bfloat16_tEfNS7_4arch4Sm80ELb1ELb0ELb1ELb0ELb1ELb0ELb0ELb0ELi2ELi4ELi4ELi4ELb0EE3mmaINS_16FlashAttnBwdSm80ISB_NS_24CollectiveEpilogueBwdGQAIS6_fSA_Li256ELb0ELb1EEENS_25SingleTileBwdLPTSchedulerILb0ELi128ELb1EEEE13SharedStorageENS1_6TensorINS1_11ArrayEngineIfLm32EEENS1_6LayoutINS2_IJNS2_IJNS3_ILi2EEESO_EEESO_NS3_ILi4EEEEEENS2_IJNS2_IJNS3_ILi1EEESO_EEESQ_NS3_ILi8EEEEEEEEEEEEbRKNSB_6ParamsERT0_S12_iNS2_IJiiiEEERT_ENKUliiE0_clEii:
        /* <DEDUP_REMOVED lines=9> */
[----:B-1---5:R-:W-:Y:S05]  /*5b690*/  CALL.REL.NOINC `($_ZN7cutlass13device_kernelIN5flash19enable_sm80_to_sm89INS1_16FlashAttnBwdSm80INS1_25CollectiveMainloopBwdSm80ILi2ELi2EN4cute5tupleIJNS5_1CILi128EEES8_NS7_ILi64EEEEEENS_10bfloat16_tEfNS_4arch4Sm80ELb1ELb0ELb1ELb0ELb1ELb0ELb0ELb0ELi2ELi4ELi4ELi4ELb0EEENS1_24CollectiveEpilogueBwdGQAISA_fSD_Li256ELb0ELb1EEENS1_25SingleTileBwdLPTSchedulerILb0ELi128ELb1EEEEEEEEEvNT_6ParamsE$_ZN4cute3eso3ESOILb1ELb0EJNS_10UnderscoreES2_S2_iEEC2ERKS2_S5_S5_RKi) ;  /* 0xfffabd6000007944 */ /* 0x022fea0003c3ffff */
[----:B-1----:R-:W2:Y:S01]  /*5b6a0*/  LDL R3, [R1+0x1688] ;  /* 0x0016880001037983 */ /* 0x002ea20000100800 */
[----:B------:R-:W-:Y:S02]  /*5b6b0*/  MOV R4, 0x5b6e0 ;  /* 0x0005b6e000047802 */ /* 0x000fe40000000f00 */
[----:B--2---:R-:W-:Y:S02]  /*5b6c0*/  SHF.L.U32 R3, R3, 0xd, RZ ;  /* 0x0000000d03037819 */ /* 0x004fe400000006ff */
[----:B------:R-:W-:Y:S05]  /*5b6d0*/  CALL.REL.NOINC `($_ZN7cutlass13device_kernelIN5flash19enable_sm80_to_sm89INS1_16FlashAttnBwdSm80INS1_25CollectiveMainloopBwdSm80ILi2ELi2EN4cute5tupleIJNS5_1CILi128EEES8_NS7_ILi64EEEEEENS_10bfloat16_tEfNS_4arch4Sm80ELb1ELb0ELb1ELb0ELb1ELb0ELb0ELb0ELi2ELi4ELi4ELi4ELb0EEENS1_24CollectiveEpilogueBwdGQAISA_fSD_Li256ELb0ELb1EEENS1_25SingleTileBwdLPTSchedulerILb0ELi128ELb1EEEEEEEEEvNT_6ParamsE$_ZN4cute3eso3ESOILb1ELb0EJNS_6LayoutINS_5tupleIJNS3_IJNS_1CILi8EEENS4_ILi1EEEEEENS4_ILi4EEES6_EEENS3_IJNS3_IJS6_NS4_ILi0EEEEEENS4_ILi2048EEESA_EEEEEiEEC2ERKSE_RKi) ;  /* 0xfffaed3000007944 */ /* 0x000fea0003c3ffff */
[----:B------:R-:W-:Y:S01]  /*5b6e0*/  ULDC.64 UR8, c[0x0][0x118] ;  /* 0x0000460000087ab9 */ /* 0x000fe20000000a00 */
[----:B-1----:R-:W2:Y:S04]  /*5b6f0*/  LDL R2, [R1+0x1688] ;  /* 0x0016880001027983 */ /* 0x002ea80000100800 */
[----:B------:R-:W2:Y:S01]  /*5b700*/  LD.E.64 R6, [R6.64] ;  /* 0x0000000806067980 */ /* 0x000ea2000c101b00 */
[----:B------:R-:W-:-:S02]  /*5b710*/  MOV R9, R81 ;  /* 0x0000005100097202 */ /* 0x000fc40000000f00 */
[----:B------:R-:W-:Y:S01]  /*5b720*/  MOV R8, 0x5b750 ;  /* 0x0005b75000087802 */ /* 0x000fe20000000f00 */
[----:B--2---:R-:W-:-:S04]  /*5b730*/  IMAD.WIDE R2, R2, 0x2, R6 ;  /* 0x0000000202027825 */ /* 0x004fc800078e0206 */
[----:B------:R-:W-:Y:S05]  /*5b740*/  CALL.REL.NOINC `($_ZN7cutlass13device_kernelIN5flash19enable_sm80_to_sm89INS1_16FlashAttnBwdSm80INS1_25CollectiveMainloopBwdSm80ILi2ELi2EN4cute5tupleIJNS5_1CILi128EEES8_NS7_ILi64EEEEEENS_10bfloat16_tEfNS_4arch4Sm80ELb1ELb0ELb1ELb0ELb1ELb0ELb0ELb0ELi2ELi4ELi4ELi4ELb0EEENS1_24CollectiveEpilogueBwdGQAISA_fSD_Li256ELb0ELb1EEENS1_25SingleTileBwdLPTSchedulerILb0ELi128ELb1EEEEEEEEEvNT_6ParamsE$_ZN4cute8smem_ptrIPN7cutlass10bfloat16_tEECI1NS_12iter_adaptorIS3_S4_EEES3_) ;  /* 0xfffaf8f000007944 */ /* 0x000fea0003c3ffff */
[----:B-1----:R1:W5:Y:S01]  /*5b750*/  LDL.64 R2, [R1+0x1688] ;  /* 0x0016880001027983 */ /* 0x0023620000100a00 */
[----:B------:R-:W-:-:S03]  /*5b760*/  MOV R6, 0x5b780 ;  /* 0x0005b78000067802 */ /* 0x000fc60000000f00 */
[----:B-1---5:R-:W-:Y:S05]  /*5b770*/  CALL.REL.NOINC `($_ZN7cutlass13device_kernelIN5flash19enable_sm80_to_sm89INS1_16FlashAttnBwdSm80INS1_25CollectiveMainloopBwdSm80ILi2ELi2EN4cute5tupleIJNS5_1CILi128EEES8_NS7_ILi64EEEEEENS_10bfloat16_tEfNS_4arch4Sm80ELb1ELb0ELb1ELb0ELb1ELb0ELb0ELb0ELi2ELi4ELi4ELi4ELb0EEENS1_24CollectiveEpilogueBwdGQAISA_fSD_Li256ELb0ELb1EEENS1_25SingleTileBwdLPTSchedulerILb0ELi128ELb1EEEEEEEEEvNT_6ParamsE$_ZN4cute3eso3ESOILb1ELb0EJNS_6LayoutINS_5tupleIJNS3_IJNS_1CILi8EEENS4_ILi1EEEEEENS4_ILi4EEES6_EEENS3_IJNS3_IJS6_NS4_ILi0EEEEEENS4_ILi2048EEESA_EEEEENS_10ViewEngineINS_8smem_ptrIPN7cutlass10bfloat16_tEEEEEEEC2ERKSE_RKSL_) ;  /* 0xfffaec5000007944 */ /* 0x022fea0003c3ffff */
[----:B------:R-:W-:Y:S01]  /*5b780*/  ULDC.64 UR8, c[0x0][0x118] ;  /* 0x0000460000087ab9 */ /* 0x000fe20000000a00 */
[----:B------:R2:W5:Y:S04]  /*5b790*/  LDL.64 R88, [R1+0x1688] ;  /* 0x0016880001587983 */ /* 0x0005680000100a00 */
[----:B------:R2:W5:Y:S01]  /*5b7a0*/  LD.E.64 R10, [R84.64+0x8] ;  /* 0x00000808540a7980 */ /* 0x000562000c101b00 */
[----:B-1----:R-:W-:Y:S02]  /*5b7b0*/  MOV R3, R16 ;  /* 0x0000001000037202 */ /* 0x002fe40000000f00 */
[----:B------:R-:W-:-:S02]  /*5b7c0*/  MOV R4, 0x5b7e0 ;  /* 0x0005b7e000047802 */ /* 0x000fc40000000f00 */
[----:B--2--5:R-:W-:Y:S05]  /*5b7d0*/  CALL.REL.NOINC `($_ZN7cutlass13device_kernelIN5flash19enable_sm80_to_sm89INS1_16FlashAttnBwdSm80INS1_25CollectiveMainloopBwdSm80ILi2ELi2EN4cute5tupleIJNS5_1CILi128EEES8_NS7_ILi64EEEEEENS_10bfloat16_tEfNS_4arch4Sm80ELb1ELb0ELb1ELb0ELb1ELb0ELb0ELb0ELi2ELi4ELi4ELi4ELb0EEENS1_24CollectiveEpilogueBwdGQAISA_fSD_Li256ELb0ELb1EEENS1_25SingleTileBwdLPTSchedulerILb0ELi128ELb1EEEEEEEEEvNT_6ParamsE$_ZN4cute3eso3ESOILb1ELb0EJNS_10UnderscoreES2_S2_iEEC2ERKS2_S5_S5_RKi) ;  /* 0xfffabc2000007944 */ /* 0x024fea0003c3ffff */
[----:B------:R-:W2:Y:S01]  /*5b7e0*/  LDL R8, [R1+0x1688] ;  /* 0x0016880001087983 */ /* 0x000ea20000100800 */
[----:B------:R-:W-:-:S03]  /*5b7f0*/  ULDC.64 UR8, c[0x0][0x118] ;  /* 0x0000460000087ab9 */ /* 0x000fc60000000a00 */
[----:B-1----:R1:W5:Y:S01]  /*5b800*/  LD.E.64 R2, [R10.64+0x8] ;  /* 0x000008080a027980 */ /* 0x002362000c101b00 */
[----:B------:R-:W-:Y:S02]  /*5b810*/  MOV R4, 0x5b840 ;  /* 0x0005b84000047802 */ /* 0x000fe40000000f00 */
[----:B--2---:R-:W-:Y:S02]  /*5b820*/  SHF.R.S32.HI R7, RZ, 0x1f, R8 ;  /* 0x0000001fff077819 */ /* 0x004fe40000011408 */
[----:B-1---5:R-:W-:Y:S05]  /*5b830*/  CALL.REL.NOINC `($_ZN7cutlass13device_kernelIN5flash19enable_sm80_to_sm89INS1_16FlashAttnBwdSm80INS1_25CollectiveMainloopBwdSm80ILi2ELi2EN4cute5tupleIJNS5_1CILi128EEES8_NS7_ILi64EEEEEENS_10bfloat16_tEfNS_4arch4Sm80ELb1ELb0ELb1ELb0ELb1ELb0ELb0ELb0ELi2ELi4ELi4ELi4ELb0EEENS1_24CollectiveEpilogueBwdGQAISA_fSD_Li256ELb0ELb1EEENS1_25SingleTileBwdLPTSchedulerILb0ELi128ELb1EEEEEEEEEvNT_6ParamsE$_ZZN4cute5sliceINS_5tupleIJNS_10UnderscoreES2_S2_iEEENS1_IJNS1_IJNS_1CILi1EEENS4_ILi0EEEEEElS6_lEEEEEDaRKT_RKT0_ENKUlRKT_RKT0_E_clIS2_lEEDaSH_SK_) ;  /* 0xfffb11d000007944 */ /* 0x022fea0003c3ffff */
[----:B-----5:R-:W-:Y:S02]  /*5b840*/  MOV R5, R3 ;  /* 0x0000000300057202 */ /* 0x020fe40000000f00 */
[----:B------:R-:W-:Y:S02]  /*5b850*/  MOV R4, 0x5b870 ;  /* 0x0005b87000047802 */ /* 0x000fe40000000f00 */
[----:B-1----:R-:W-:Y:S05]  /*5b860*/  CALL.REL.NOINC `($_ZN7cutlass13device_kernelIN5flash19enable_sm80_to_sm89INS1_16FlashAttnBwdSm80INS1_25CollectiveMainloopBwdSm80ILi2ELi2EN4cute5tupleIJNS5_1CILi128EEES8_NS7_ILi64EEEEEENS_10bfloat16_tEfNS_4arch4Sm80ELb1ELb0ELb1ELb0ELb1ELb0ELb0ELb0ELi2ELi4ELi4ELi4ELb0EEENS1_24CollectiveEpilogueBwdGQAISA_fSD_Li256ELb0ELb1EEENS1_25SingleTileBwdLPTSchedulerILb0ELi128ELb1EEEEEEEEEvNT_6ParamsE$_ZZN4cute12filter_tupleINS_5tupleIJNS_10UnderscoreES2_S2_iEEENS1_IJNS1_IJNS_1CILi1EEENS4_ILi0EEEEEElS6_lEEEZNS_5sliceIS3_S8_EEDaRKT_RKT0_EUlRKT_RKT0_E_EEDaSC_SF_OT1_ENKUlDpSI_E_clIJNS1_IJS7_EEENS1_IJlEEENS1_IJS6_EEENS1_IJEEEEEEDaSP_) ;  /* 0xfffafe0000007944 */ /* 0x002fea0003c3ffff */
[----:B-----5:R-:W-:Y:S02]  /*5b870*/  MOV R5, R3 ;  /* 0x0000000300057202 */ /* 0x020fe40000000f00 */
[----:B------:R-:W-:Y:S02]  /*5b880*/  MOV R4, 0x5b8a0 ;  /* 0x0005b8a000047802 */ /* 0x000fe40000000f00 */
[----:B-1----:R-:W-:Y:S05]  /*5b890*/  CALL.REL.NOINC `($_ZN7cutlass13device_kernelIN5flash19enable_sm80_to_sm89INS1_16FlashAttnBwdSm80INS1_25CollectiveMainloopBwdSm80ILi2ELi2EN4cute5tupleIJNS5_1CILi128EEES8_NS7_ILi64EEEEEENS_10bfloat16_tEfNS_4arch4Sm80ELb1ELb0ELb1ELb0ELb1ELb0ELb0ELb0ELi2ELi4ELi4ELi4ELb0EEENS1_24CollectiveEpilogueBwdGQAISA_fSD_Li256ELb0ELb1EEENS1_25SingleTileBwdLPTSchedulerILb0ELi128ELb1EEEEEEEEEvNT_6ParamsE$_ZN4cute5tupleIJNS0_IJNS0_IJNS_1CILi8EEENS1_ILi1EEEEEENS1_ILi4EEES3_EEENS0_IJNS0_IJS3_NS1_ILi0EEEEEElS7_EEEEEC2ERKS6_RKS9_) ;  /* 0xfffaf0a000007944 */ /* 0x002fea0003c3ffff */
        /* <DEDUP_REMOVED lines=9> */
[----:B-1---5:R-:W-:Y:S05]  /*5b930*/  CALL.REL.NOINC `($_ZN7cutlass13device_kernelIN5flash19enable_sm80_to_sm89INS1_16FlashAttnBwdSm80INS1_25CollectiveMainloopBwdSm80ILi2ELi2EN4cute5tupleIJNS5_1CILi128EEES8_NS7_ILi64EEEEEENS_10bfloat16_tEfNS_4arch4Sm80ELb1ELb0ELb1ELb0ELb1ELb0ELb0ELb0ELi2ELi4ELi4ELi4ELb0EEENS1_24CollectiveEpilogueBwdGQAISA_fSD_Li256ELb0ELb1EEENS1_25SingleTileBwdLPTSchedulerILb0ELi128ELb1EEEEEEEEEvNT_6ParamsE$_ZN4cute3eso3ESOILb0ELb0EJNS_6LayoutINS_5tupleIJNS3_IJNS_1CILi8EEENS4_ILi1EEEEEENS4_ILi4EEES6_EEENS3_IJNS3_IJS6_NS4_ILi0EEEEEElSA_EEEEElEEC2ERKSD_RKl) ;  /* 0xfffaaf4000007944 */ /* 0x022fea0003c3ffff */
[----:B------:R-:W-:Y:S01]  /*5b940*/  ULDC.64 UR8, c[0x0][0x118] ;  /* 0x0000460000087ab9 */ /* 0x000fe20000000a00 */
[----:B------:R-:W2:Y:S04]  /*5b950*/  LDL.64 R6, [R1+0x1690] ;  /* 0x0016900001067983 */ /* 0x000ea80000100a00 */
[----:B------:R-:W2:Y:S04]  /*5b960*/  LD.E.64 R10, [R10.64+0x18] ;  /* 0x000018080a0a7980 */ /* 0x000ea8000c101b00 */
[----:B-1----:R1:W5:Y:S01]  /*5b970*/  LDL.64 R2, [R1+0x1688] ;  /* 0x0016880001027983 */ /* 0x0023620000100a00 */
[----:B------:R-:W-:-:S02]  /*5b980*/  MOV R8, 0x5b9c0 ;  /* 0x0005b9c000087802 */ /* 0x000fc40000000f00 */
[----:B--2---:R-:W-:-:S04]  /*5b990*/  LEA R4, P0, R6, R10, 0x1 ;  /* 0x0000000a06047211 */ /* 0x004fc800078008ff */
[----:B------:R-:W-:-:S04]  /*5b9a0*/  LEA.HI.X R9, R6, R11, R7, 0x1, P0 ;  /* 0x0000000b06097211 */ /* 0x000fc800000f0c07 */
[----:B-1---5:R-:W-:Y:S05]  /*5b9b0*/  CALL.REL.NOINC `($_ZN7cutlass13device_kernelIN5flash19enable_sm80_to_sm89INS1_16FlashAttnBwdSm80INS1_25CollectiveMainloopBwdSm80ILi2ELi2EN4cute5tupleIJNS5_1CILi128EEES8_NS7_ILi64EEEEEENS_10bfloat16_tEfNS_4arch4Sm80ELb1ELb0ELb1ELb0ELb1ELb0ELb0ELb0ELi2ELi4ELi4ELi4ELb0EEENS1_24CollectiveEpilogueBwdGQAISA_fSD_Li256ELb0ELb1EEENS1_25SingleTileBwdLPTSchedulerILb0ELi128ELb1EEEEEEEEEvNT_6ParamsE$_ZN4cute8gmem_ptrIPKN7cutlass10bfloat16_tEECI1NS_12iter_adaptorIS4_S5_EEES4_) ;  /* 0xfffaf58000007944 */ /* 0x022fea0003c3ffff */
[----:B------:R-:W2:Y:S01]  /*5b9c0*/  LDL.64 R8, [R1+0x1688] ;  /* 0x0016880001087983 */ /* 0x000ea20000100a00 */
[----:B-1----:R-:W-:Y:S02]  /*5b9d0*/  MOV R5, R3 ;  /* 0x0000000300057202 */ /* 0x002fe40000000f00 */
[----:B------:R-:W-:Y:S01]  /*5b9e0*/  MOV R6, 0x5ba10 ;  /* 0x0005ba1000067802 */ /* 0x000fe20000000f00 */
[----:B--2---:R1:W-:Y:S04]  /*5b9f0*/  STL.64 [R1+0x1698], R8 ;  /* 0x0016980801007387 */ /* 0x0043e80000100a00 */
[----:B-1----:R-:W-:Y:S05]  /*5ba00*/  CALL.REL.NOINC `($_ZN7cutlass13device_kernelIN5flash19enable_sm80_to_sm89INS1_16FlashAttnBwdSm80INS1_25CollectiveMainloopBwdSm80ILi2ELi2EN4cute5tupleIJNS5_1CILi128EEES8_NS7_ILi64EEEEEENS_10bfloat16_tEfNS_4arch4Sm80ELb1ELb0ELb1ELb0ELb1ELb0ELb0ELb0ELi2ELi4ELi4ELi4ELb0EEENS1_24CollectiveEpilogueBwdGQAISA_fSD_Li256ELb0ELb1EEENS1_25SingleTileBwdLPTSchedulerILb0ELi128ELb1EEEEEEEEEvNT_6ParamsE$_ZN4cute3eso3ESOILb0ELb0EJNS_6LayoutINS_5tupleIJNS3_IJNS_1CILi8EEENS4_ILi1EEEEEENS4_ILi4EEES6_EEENS3_IJNS3_IJS6_NS4_ILi0EEEEEElSA_EEEEENS_10ViewEngineINS_8gmem_ptrIPKN7cutlass10bfloat16_tEEEEEEEC2ERKSD_RKSL_) ;  /* 0xfffaade000007944 */ /* 0x002fea0003c3ffff */
        /* <DEDUP_REMOVED lines=11> */
[----:B--2--5:R-:W-:Y:S05]  /*5bac0*/  CALL.REL.NOINC `($_ZN7cutlass13device_kernelIN5flash19enable_sm80_to_sm89INS1_16FlashAttnBwdSm80INS1_25CollectiveMainloopBwdSm80ILi2ELi2EN4cute5tupleIJNS5_1CILi128EEES8_NS7_ILi64EEEEEENS_10bfloat16_tEfNS_4arch4Sm80ELb1ELb0ELb1ELb0ELb1ELb0ELb0ELb0ELi2ELi4ELi4ELi4ELb0EEENS1_24CollectiveEpilogueBwdGQAISA_fSD_Li256ELb0ELb1EEENS1_25SingleTileBwdLPTSchedulerILb0ELi128ELb1EEEEEEEEEvNT_6ParamsE$_ZZN4cuteplIJiiEJNS_1CILi0EEES2_EEEDaRKNS_15ArithmeticTupleIJDpT_EEERKNS3_IJDpT0_EEEENKUlDpRKT_E_clIJiiEEEDaSH_) ;  /* 0xfffb477000007944 */ /* 0x024fea0003c3ffff */
[----:B-----5:R-:W-:Y:S01]  /*5bad0*/  IMAD.IADD R86, R5, 0x1, -R2 ;  /* 0x0000000105567824 */ /* 0x020fe200078e0a02 */
[----:B------:R-:W-:Y:S02]  /*5bae0*/  MOV R3, RZ ;  /* 0x000000ff00037202 */ /* 0x000fe40000000f00 */
[----:B------:R-:W-:Y:S02]  /*5baf0*/  MOV R6, 0x5bb10 ;  /* 0x0005bb1000067802 */ /* 0x000fe40000000f00 */
[----:B-1----:R-:W-:Y:S05]  /*5bb00*/  CALL.REL.NOINC `($_ZN7cutlass13device_kernelIN5flash19enable_sm80_to_sm89INS1_16FlashAttnBwdSm80INS1_25CollectiveMainloopBwdSm80ILi2ELi2EN4cute5tupleIJNS5_1CILi128EEES8_NS7_ILi64EEEEEENS_10bfloat16_tEfNS_4arch4Sm80ELb1ELb0ELb1ELb0ELb1ELb0ELb0ELb0ELi2ELi4ELi4ELi4ELb0EEENS1_24CollectiveEpilogueBwdGQAISA_fSD_Li256ELb0ELb1EEENS1_25SingleTileBwdLPTSchedulerILb0ELi128ELb1EEEEEEEEEvNT_6ParamsE$_ZN4cute3eso3ESOILb1ELb0EJNS_1CILi0EEEiS3_EEC2ERKS3_RKiS6_) ;  /* 0xfffabdd000007944 */ /* 0x002fea0003c3ffff */
[----:B-1----:R-:W2:Y:S01]  /*5bb10*/  LDL R3, [R1+0x1688] ;  /* 0x0016880001037983 */ /* 0x002ea20000100800 */
[----:B------:R-:W-:Y:S01]  /*5bb20*/  IMAD.MOV.U32 R2, RZ, RZ, R81 ;  /* 0x000000ffff027224 */ /* 0x000fe200078e0051 */
[----:B------:R-:W-:Y:S02]  /*5bb30*/  MOV R10, 0x5bb60 ;  /* 0x0005bb60000a7802 */ /* 0x000fe40000000f00 */
[----:B--2---:R-:W-:Y:S02]  /*5bb40*/  SHF.L.U32 R3, R3, 0x5, RZ ;  /* 0x0000000503037819 */ /* 0x004fe400000006ff */
[----:B------:R-:W-:Y:S05]  /*5bb50*/  CALL.REL.NOINC `($_ZN7cutlass13device_kernelIN5flash19enable_sm80_to_sm89INS1_16FlashAttnBwdSm80INS1_25CollectiveMainloopBwdSm80ILi2ELi2EN4cute5tupleIJNS5_1CILi128EEES8_NS7_ILi64EEEEEENS_10bfloat16_tEfNS_4arch4Sm80ELb1ELb0ELb1ELb0ELb1ELb0ELb0ELb0ELi2ELi4ELi4ELi4ELb0EEENS1_24CollectiveEpilogueBwdGQAISA_fSD_Li256ELb0ELb1EEENS1_25SingleTileBwdLPTSchedulerILb0ELi128ELb1EEEEEEEEEvNT_6ParamsE$_ZN4cute5tupleIJiEEC2ERKi) ;  /* 0xfffaf30000007944 */ /* 0x000fea0003c3ffff */
[----:B------:R1:W5:Y:S01]  /*5bb60*/  LDL R3, [R1+0x1688] ;  /* 0x0016880001037983 */ /* 0x0003620000100800 */
        /* <DEDUP_REMOVED lines=8> */
[----:B------:R-:W-:Y:S02]  /*5bbf0*/  MOV R2, R81 ;  /* 0x0000005100027202 */ /* 0x000fe40000000f00 */
[----:B------:R-:W-:Y:S02]  /*5bc00*/  MOV R6, 0x5bc20 ;  /* 0x0005bc2000067802 */ /* 0x000fe40000000f00 */
[----:B-1---5:R-:W-:Y:S05]  /*5bc10*/  CALL.REL.NOINC `($_ZN7cutlass13device_kernelIN5flash19enable_sm80_to_sm89INS1_16FlashAttnBwdSm80INS1_25CollectiveMainloopBwdSm80ILi2ELi2EN4cute5tupleIJNS5_1CILi128EEES8_NS7_ILi64EEEEEENS_10bfloat16_tEfNS_4arch4Sm80ELb1ELb0ELb1ELb0ELb1ELb0ELb0ELb0ELi2ELi4ELi4ELi4ELb0EEENS1_24CollectiveEpilogueBwdGQAISA_fSD_Li256ELb0ELb1EEENS1_25SingleTileBwdLPTSchedulerILb0ELi128ELb1EEEEEEEEEvNT_6ParamsE$_ZN4cute3eso3ESOILb0ELb1EJiNS_1CILi0EEEEEC2ERKiRKS3_) ;  /* 0xfffab5d000007944 */ /* 0x022fea0003c3ffff */
[----:B-1----:R1:W5:Y:S01]  /*5bc20*/  LDL R3, [R1+0x1688] ;  /* 0x0016880001037983 */ /* 0x0023620000100800 */
[----:B------:R-:W-:-:S03]  /*5bc30*/  MOV R4, 0x5bc50 ;  /* 0x0005bc5000047802 */ /* 0x000fc60000000f00 */
[----:B-1---5:R-:W-:Y:S05]  /*5bc40*/  CALL.REL.NOINC `($_ZN7cutlass13device_kernelIN5flash19enable_sm80_to_sm89INS1_16FlashAttnBwdSm80INS1_25CollectiveMainloopBwdSm80ILi2ELi2EN4cute5tupleIJNS5_1CILi128EEES8_NS7_ILi64EEEEEENS_10bfloat16_tEfNS_4arch4Sm80ELb1ELb0ELb1ELb0ELb1ELb0ELb0ELb0ELi2ELi4ELi4ELi4ELb0EEENS1_24CollectiveEpilogueBwdGQAISA_fSD_Li256ELb0ELb1EEENS1_25SingleTileBwdLPTSchedulerILb0ELi128ELb1EEEEEEEEEvNT_6ParamsE$_ZZN4cuteplIJNS_1CILi0EEES2_EJiEEEDaRKNS_15ArithmeticTupleIJDpT_EEERKNS3_IJDpT0_EEEENKUlDpRKT_E_clIJiS2_EEEDaSH_) ;  /* 0xfffb41b000007944 */ /* 0x022fea0003c3ffff */
[----:B------:R-:W-:Y:S02]  /*5bc50*/  MOV R4, 0x5bc70 ;  /* 0x0005bc7000047802 */ /* 0x000fe40000000f00 */
[----:B-1---5:R-:W-:Y:S05]  /*5bc60*/  CALL.REL.NOINC `($_ZN7cutlass13device_kernelIN5flash19enable_sm80_to_sm89INS1_16FlashAttnBwdSm80INS1_25CollectiveMainloopBwdSm80ILi2ELi2EN4cute5tupleIJNS5_1CILi128EEES8_NS7_ILi64EEEEEENS_10bfloat16_tEfNS_4arch4Sm80ELb1ELb0ELb1ELb0ELb1ELb0ELb0ELb0ELi2ELi4ELi4ELi4ELb0EEENS1_24CollectiveEpilogueBwdGQAISA_fSD_Li256ELb0ELb1EEENS1_25SingleTileBwdLPTSchedulerILb0ELi128ELb1EEEEEEEEEvNT_6ParamsE$_ZZN4cuteplIJNS_1CILi0EEES2_EJiS2_EEEDaRKNS_15ArithmeticTupleIJDpT_EEERKNS3_IJDpT0_EEEENKUlDpRKT_E_clIJiS2_EEEDaSH_) ;  /* 0xfffb420000007944 */ /* 0x022fea0003c3ffff */
        /* <DEDUP_REMOVED lines=9> */
[----:B--23-5:R-:W-:Y:S05]  /*5bd00*/  CALL.REL.NOINC `($_ZN7cutlass13device_kernelIN5flash19enable_sm80_to_sm89INS1_16FlashAttnBwdSm80INS1_25CollectiveMainloopBwdSm80ILi2ELi2EN4cute5tupleIJNS5_1CILi128EEES8_NS7_ILi64EEEEEENS_10bfloat16_tEfNS_4arch4Sm80ELb1ELb0ELb1ELb0ELb1ELb0ELb0ELb0ELi2ELi4ELi4ELi4ELb0EEENS1_24CollectiveEpilogueBwdGQAISA_fSD_Li256ELb0ELb1EEENS1_25SingleTileBwdLPTSchedulerILb0ELi128ELb1EEEEEEEEEvNT_6ParamsE$_ZN4cute3eso3ESOILb1ELb0EJNS_10UnderscoreEiiEEC2ERKS2_RKiS7_) ;  /* 0xfffab7b000007944 */ /* 0x02cfea0003c3ffff */
[----:B------:R-:W2:Y:S01]  /*5bd10*/  LDL R5, [R1+0x1688] ;  /* 0x0016880001057983 */ /* 0x000ea20000100800 */
[----:B------:R-:W-:Y:S02]  /*5bd20*/  MOV R4, 0x5bd90 ;  /* 0x0005bd9000047802 */ /* 0x000fe40000000f00 */
[----:B-12---:R-:W-:Y:S01]  /*5bd30*/  SHF.R.S32.HI R2, RZ, 0x1f, R5 ;  /* 0x0000001fff027819 */ /* 0x006fe20000011405 */
[-C--:B------:R-:W-:Y:S02]  /*5bd40*/  IMAD R3, R93, R5.reuse, RZ ;  /* 0x000000055d037224 */ /* 0x080fe400078e02ff */
[----:B------:R-:W-:-:S04]  /*5bd50*/  IMAD.WIDE.U32 R6, R92, R5, RZ ;  /* 0x000000055c067225 */ /* 0x000fc800078e00ff */
[----:B------:R-:W-:-:S05]  /*5bd60*/  IMAD R3, R92, R2, R3 ;  /* 0x000000025c037224 */ /* 0x000fca00078e0203 */
[----:B------:R-:W-:Y:S02]  /*5bd70*/  IADD3 R3, R7, R3, RZ ;  /* 0x0000000307037210 */ /* 0x000fe40007ffe0ff */
[----:B------:R-:W-:Y:S05]  /*5bd80*/  CALL.REL.NOINC `($_ZN7cutlass13device_kernelIN5flash19enable_sm80_to_sm89INS1_16FlashAttnBwdSm80INS1_25CollectiveMainloopBwdSm80ILi2ELi2EN4cute5tupleIJNS5_1CILi128EEES8_NS7_ILi64EEEEEENS_10bfloat16_tEfNS_4arch4Sm80ELb1ELb0ELb1ELb0ELb1ELb0ELb0ELb0ELi2ELi4ELi4ELi4ELb0EEENS1_24CollectiveEpilogueBwdGQAISA_fSD_Li256ELb0ELb1EEENS1_25SingleTileBwdLPTSchedulerILb0ELi128ELb1EEEEEEEEEvNT_6ParamsE$_ZN4cute3eso3ESOILb1ELb0EJNS_6LayoutINS_5tupleIJNS3_IJNS_1CILi8EEENS4_ILi1EEEEEEEEENS3_IJNS3_IJS6_NS4_ILi0EEEEEEEEEEElEEC2ERKSC_RKl) ;  /* 0xfffadf9000007944 */ /* 0x000fea0003c3ffff */
[----:B-1----:R-:W2:Y:S01]  /*5bd90*/  LDL.64 R2, [R1+0x1688] ;  /* 0x0016880001027983 */ /* 0x002ea20000100a00 */
[----:B------:R-:W-:Y:S02]  /*5bda0*/  MOV R8, 0x5bde0 ;  /* 0x0005bde000087802 */ /* 0x000fe40000000f00 */
[----:B--2---:R-:W-:-:S04]  /*5bdb0*/  LEA R4, P1, R2, R90, 0x1 ;  /* 0x0000005a02047211 */ /* 0x004fc800078208ff */
[----:B------:R-:W-:-:S04]  /*5bdc0*/  LEA.HI.X R9, R2, R91, R3, 0x1, P1 ;  /* 0x0000005b02097211 */ /* 0x000fc800008f0c03 */
[----:B------:R-:W-:Y:S05]  /*5bdd0*/  CALL.REL.NOINC `($_ZN7cutlass13device_kernelIN5flash19enable_sm80_to_sm89INS1_16FlashAttnBwdSm80INS1_25CollectiveMainloopBwdSm80ILi2ELi2EN4cute5tupleIJNS5_1CILi128EEES8_NS7_ILi64EEEEEENS_10bfloat16_tEfNS_4arch4Sm80ELb1ELb0ELb1ELb0ELb1ELb0ELb0ELb0ELi2ELi4ELi4ELi4ELb0EEENS1_24CollectiveEpilogueBwdGQAISA_fSD_Li256ELb0ELb1EEENS1_25SingleTileBwdLPTSchedulerILb0ELi128ELb1EEEEEEEEEvNT_6ParamsE$_ZN4cute8gmem_ptrIPKN7cutlass10bfloat16_tEECI1NS_12iter_adaptorIS4_S5_EEES4_) ;  /* 0xfffaf16000007944 */ /* 0x000fea0003c3ffff */
[----:B------:R2:W5:Y:S01]  /*5bde0*/  LDL.64 R2, [R1+0x1688] ;  /* 0x0016880001027983 */ /* 0x0005620000100a00 */
[----:B------:R-:W-:-:S03]  /*5bdf0*/  MOV R6, 0x5be10 ;  /* 0x0005be1000067802 */ /* 0x000fc60000000f00 */
[----:B-12--5:R-:W-:Y:S05]  /*5be00*/  CALL.REL.NOINC `($_ZN7cutlass13device_kernelIN5flash19enable_sm80_to_sm89INS1_16FlashAttnBwdSm80INS1_25CollectiveMainloopBwdSm80ILi2ELi2EN4cute5tupleIJNS5_1CILi128EEES8_NS7_ILi64EEEEEENS_10bfloat16_tEfNS_4arch4Sm80ELb1ELb0ELb1ELb0ELb1ELb0ELb0ELb0ELi2ELi4ELi4ELi4ELb0EEENS1_24CollectiveEpilogueBwdGQAISA_fSD_Li256ELb0ELb1EEENS1_25SingleTileBwdLPTSchedulerILb0ELi128ELb1EEEEEEEEEvNT_6ParamsE$_ZN4cute3eso3ESOILb1ELb0EJNS_6LayoutINS_5tupleIJNS3_IJNS_1CILi8EEENS4_ILi1EEEEEEEEENS3_IJNS3_IJS6_NS4_ILi0EEEEEEEEEEENS_10ViewEngineINS_8gmem_ptrIPKN7cutlass10bfloat16_tEEEEEEEC2ERKSC_RKSK_) ;  /* 0xfffade0000007944 */ /* 0x026fea0003c3ffff */
[----:B-1----:R1:W5:Y:S01]  /*5be10*/  LDL.64 R4, [R1+0x1688] ;  /* 0x0016880001047983 */ /* 0x0023620000100a00 */
[----:B------:R-:W-:Y:S01]  /*5be20*/  IMAD.MOV.U32 R80, RZ, RZ, RZ ;  /* 0x000000ffff507224 */ /* 0x000fe200078e00ff */
[----:B------:R-:W-:Y:S02]  /*5be30*/  MOV R79, R17 ;  /* 0x00000011004f7202 */ /* 0x000fe40000000f00 */
[----:B------:R-:W-:Y:S02]  /*5be40*/  MOV R78, 0x5be60 ;  /* 0x0005be60004e7802 */ /* 0x000fe40000000f00 */
[----:B-1---5:R-:W-:Y:S05]  /*5be50*/  CALL.REL.NOINC `($_ZN7cutlass13device_kernelIN5flash19enable_sm80_to_sm89INS1_16FlashAttnBwdSm80INS1_25CollectiveMainloopBwdSm80ILi2ELi2EN4cute5tupleIJNS5_1CILi128EEES8_NS7_ILi64EEEEEENS_10bfloat16_tEfNS_4arch4Sm80ELb1ELb0ELb1ELb0ELb1ELb0ELb0ELb0ELi2ELi4ELi4ELi4ELb0EEENS1_24CollectiveEpilogueBwdGQAISA_fSD_Li256ELb0ELb1EEENS1_25SingleTileBwdLPTSchedulerILb0ELi128ELb1EEEEEEEEEvNT_6ParamsE$_ZN4cute3eso3ESOILb1ELb0EJNS_10UnderscoreEiiEEC2ERKS2_RKiS7_) ;  /* 0xfffab66000007944 */ /* 0x022fea0003c3ffff */
[----:B-1----:R-:W2:Y:S01]  /*5be60*/  LDL R3, [R1+0x1688] ;  /* 0x0016880001037983 */ /* 0x002ea20000100800 */
[----:B------:R-:W-:Y:S01]  /*5be70*/  IMAD.MOV.U32 R2, RZ, RZ, R81 ;  /* 0x000000ffff027224 */ /* 0x000fe200078e0051 */
[----:B------:R-:W-:Y:S02]  /*5be80*/  MOV R6, 0x5beb0 ;  /* 0x0005beb000067802 */ /* 0x000fe40000000f00 */
[----:B--2---:R-:W-:Y:S02]  /*5be90*/  SHF.L.U32 R3, R3, 0xb, RZ ;  /* 0x0000000b03037819 */ /* 0x004fe400000006ff */
        /* <DEDUP_REMOVED lines=10> */
[----:B-1----:R1:W5:Y:S01]  /*5bf40*/  LDL.64 R6, [R1+0x1688] ;  /* 0x0016880001067983 */ /* 0x0023620000100a00 */
[----:B------:R-:W-:Y:S02]  /*5bf50*/  MOV R9, R5 ;  /* 0x0000000500097202 */ /* 0x000fe40000000f00 */
[----:B------:R-:W-:Y:S02]  /*5bf60*/  MOV R8, 0x5bf80 ;  /* 0x0005bf8000087802 */ /* 0x000fe40000000f00 */
[----:B-1---5:R-:W-:Y:S05]  /*5bf70*/  CALL.REL.NOINC `($_ZN7cutlass13device_kernelIN5flash19enable_sm80_to_sm89INS1_16FlashAttnBwdSm80INS1_25CollectiveMainloopBwdSm80ILi2ELi2EN4cute5tupleIJNS5_1CILi128EEES8_NS7_ILi64EEEEEENS_10bfloat16_tEfNS_4arch4Sm80ELb1ELb0ELb1ELb0ELb1ELb0ELb0ELb0ELi2ELi4ELi4ELi4ELb0EEENS1_24CollectiveEpilogueBwdGQAISA_fSD_Li256ELb0ELb1EEENS1_25SingleTileBwdLPTSchedulerILb0ELi128ELb1EEEEEEEEEvNT_6ParamsE$_ZN4cute8gmem_ptrIPKN7cutlass10bfloat16_tEECI1NS_12iter_adaptorIS4_S5_EEES4_) ;  /* 0xfffaefc000007944 */ /* 0x022fea0003c3ffff */
[----:B------:R2:W5:Y:S01]  /*5bf80*/  LDL.64 R2, [R1+0x1688] ;  /* 0x0016880001027983 */ /* 0x0005620000100a00 */
[----:B------:R-:W-:-:S03]  /*5bf90*/  MOV R8, 0x5bfb0 ;  /* 0x0005bfb000087802 */ /* 0x000fc60000000f00 */
[----:B-12--5:R-:W-:Y:S05]  /*5bfa0*/  CALL.REL.NOINC `($_ZN7cutlass13device_kernelIN5flash19enable_sm80_to_sm89INS1_16FlashAttnBwdSm80INS1_25CollectiveMainloopBwdSm80ILi2ELi2EN4cute5tupleIJNS5_1CILi128EEES8_NS7_ILi64EEEEEENS_10bfloat16_tEfNS_4arch4Sm80ELb1ELb0ELb1ELb0ELb1ELb0ELb0ELb0ELi2ELi4ELi4ELi4ELb0EEENS1_24CollectiveEpilogueBwdGQAISA_fSD_Li256ELb0ELb1EEENS1_25SingleTileBwdLPTSchedulerILb0ELi128ELb1EEEEEEEEEvNT_6ParamsE$_ZN4cute8gmem_ptrIPKN7cutlass9uint128_tEECI1NS_12iter_adaptorIS4_S5_EEES4_) ;  /* 0xfffaefd000007944 */ /* 0x026fea0003c3ffff */
[----:B-1----:R1:W5:Y:S01]  /*5bfb0*/  LDL.64 R2, [R1+0x1688] ;  /* 0x0016880001027983 */ /* 0x0023620000100a00 */
[----:B------:R-:W-:-:S03]  /*5bfc0*/  MOV R8, 0x5bfe0 ;  /* 0x0005bfe000087802 */ /* 0x000fc60000000f00 */
[----:B-1---5:R-:W-:Y:S05]  /*5bfd0*/  CALL.REL.NOINC `($_ZN7cutlass13device_kernelIN5flash19enable_sm80_to_sm89INS1_16FlashAttnBwdSm80INS1_25CollectiveMainloopBwdSm80ILi2ELi2EN4cute5tupleIJNS5_1CILi128EEES8_NS7_ILi64EEEEEENS_10bfloat16_tEfNS_4arch4Sm80ELb1ELb0ELb1ELb0ELb1ELb0ELb0ELb0ELi2ELi4ELi4ELi4ELb0EEENS1_24CollectiveEpilogueBwdGQAISA_fSD_Li256ELb0ELb1EEENS1_25SingleTileBwdLPTSchedulerILb0ELi128ELb1EEEEEEEEEvNT_6ParamsE$_ZN4cute3eso3ESOILb1ELb0EJNS_6LayoutINS_5tupleIJNS3_IJNS_1CILi1EEES5_EEEEEENS3_IJNS3_IJS5_NS4_ILi0EEEEEEEEEEENS_10ViewEngineINS_8gmem_ptrIPKN7cutlass9uint128_tEEEEEEEC2ERKSB_RKSJ_) ;  /* 0xfffad35000007944 */ /* 0x022fea0003c3ffff */
[----:B------:R2:W5:Y:S01]  /*5bfe0*/  LDL.64 R78, [R1+0x1688] ;  /* 0x00168800014e7983 */ /* 0x0005620000100a00 */
[----:B-1----:R-:W-:Y:S01]  /*5bff0*/  IMAD.MOV.U32 R2, RZ, RZ, R6 ;  /* 0x000000ffff027224 */ /* 0x002fe200078e0006 */
[----:B------:R-:W-:Y:S01]  /*5c000*/  MOV R3, R7 ;  /* 0x0000000700037202 */ /* 0x000fe20000000f00 */
[----:B------:R-:W-:Y:S01]  /*5c010*/  IMAD.MOV.U32 R9, RZ, RZ, R81 ;  /* 0x000000ffff097224 */ /* 0x000fe200078e0051 */
[----:B------:R-:W-:-:S02]  /*5c020*/  MOV R8, 0x5c040 ;  /* 0x0005c04000087802 */ /* 0x000fc40000000f00 */
[----:B--2--5:R-:W-:Y:S05]  /*5c030*/  CALL.REL.NOINC `($_ZN7cutlass13device_kernelIN5flash19enable_sm80_to_sm89INS1_16FlashAttnBwdSm80INS1_25CollectiveMainloopBwdSm80ILi2ELi2EN4cute5tupleIJNS5_1CILi128EEES8_NS7_ILi64EEEEEENS_10bfloat16_tEfNS_4arch4Sm80ELb1ELb0ELb1ELb0ELb1ELb0ELb0ELb0ELi2ELi4ELi4ELi4ELb0EEENS1_24CollectiveEpilogueBwdGQAISA_fSD_Li256ELb0ELb1EEENS1_25SingleTileBwdLPTSchedulerILb0ELi128ELb1EEEEEEEEEvNT_6ParamsE$_ZN4cute8smem_ptrIPN7cutlass10bfloat16_tEECI1NS_12iter_adaptorIS3_S4_EEES3_) ;  /* 0xfffaf00000007944 */ /* 0x024fea0003c3ffff */
[----:B-1----:R1:W5:Y:S01]  /*5c040*/  LDL.64 R2, [R1+0x1688] ;  /* 0x0016880001027983 */ /* 0x0023620000100a00 */
[----:B------:R-:W-:-:S02]  /*5c050*/  MOV R4, R81 ;  /* 0x0000005100047202 */ /* 0x000fc40000000f00 */
[----:B------:R-:W-:Y:S02]  /*5c060*/  MOV R6, 0x5c080 ;  /* 0x0005c08000067802 */ /* 0x000fe40000000f00 */
[----:B-1---5:R-:W-:Y:S05]  /*5c070*/  CALL.REL.NOINC `($_ZN7cutlass13device_kernelIN5flash19enable_sm80_to_sm89INS1_16FlashAttnBwdSm80INS1_25CollectiveMainloopBwdSm80ILi2ELi2EN4cute5tupleIJNS5_1CILi128EEES8_NS7_ILi64EEEEEENS_10bfloat16_tEfNS_4arch4Sm80ELb1ELb0ELb1ELb0ELb1ELb0ELb0ELb0ELi2ELi4ELi4ELi4ELb0EEENS1_24CollectiveEpilogueBwdGQAISA_fSD_Li256ELb0ELb1EEENS1_25SingleTileBwdLPTSchedulerILb0ELi128ELb1EEEEEEEEEvNT_6ParamsE$_ZN4cute8smem_ptrIPN7cutlass9uint128_tEECI1NS_12iter_adaptorIS3_S4_EEES3_) ;  /* 0xfffaf00000007944 */ /* 0x022fea0003c3ffff */
[----:B-1----:R1:W5:Y:S01]  /*5c080*/  LDL.64 R2, [R1+0x1688] ;  /* 0x0016880001027983 */ /* 0x0023620000100a00 */
[----:B------:R-:W-:Y:S02]  /*5c090*/  MOV R4, R81 ;  /* 0x0000005100047202 */ /* 0x000fe40000000f00 */
[----:B------:R-:W-:Y:S02]  /*5c0a0*/  MOV R6, 0x5c0c0 ;  /* 0x0005c0c000067802 */ /* 0x000fe40000000f00 */
[----:B-1---5:R-:W-:Y:S05]  /*5c0b0*/  CALL.REL.NOINC `($_ZN7cutlass13device_kernelIN5flash19enable_sm80_to_sm89INS1_16FlashAttnBwdSm80INS1_25CollectiveMainloopBwdSm80ILi2ELi2EN4cute5tupleIJNS5_1CILi128EEES8_NS7_ILi64EEEEEENS_10bfloat16_tEfNS_4arch4Sm80ELb1ELb0ELb1ELb0ELb1ELb0ELb0ELb0ELi2ELi4ELi4ELi4ELb0EEENS1_24CollectiveEpilogueBwdGQAISA_fSD_Li256ELb0ELb1EEENS1_25SingleTileBwdLPTSchedulerILb0ELi128ELb1EEEEEEEEEvNT_6ParamsE$_ZN4cute3eso3ESOILb1ELb0EJNS_6LayoutINS_5tupleIJNS3_IJNS_1CILi1EEES5_EEEEEENS3_IJNS3_IJS5_NS4_ILi0EEEEEEEEEEENS_10ViewEngineINS_8smem_ptrIPN7cutlass9uint128_tEEEEEEEC2ERKSB_RKSI_) ;  /* 0xfffad2b000007944 */ /* 0x022fea0003c3ffff */
[----:B-1----:R1:W5:Y:S01]  /*5c0c0*/  LDL R4, [R1+0x1688] ;  /* 0x0016880001047983 */ /* 0x0023620000100800 */
[----:B------:R-:W-:-:S03]  /*5c0d0*/  MOV R2, 0x5c0f0 ;  /* 0x0005c0f000027802 */ /* 0x000fc60000000f00 */
[----:B-1---5:R-:W-:Y:S05]  /*5c0e0*/  CALL.REL.NOINC `($_ZN7cutlass13device_kernelIN5flash19enable_sm80_to_sm89INS1_16FlashAttnBwdSm80INS1_25CollectiveMainloopBwdSm80ILi2ELi2EN4cute5tupleIJNS5_1CILi128EEES8_NS7_ILi64EEEEEENS_10bfloat16_tEfNS_4arch4Sm80ELb1ELb0ELb1ELb0ELb1ELb0ELb0ELb0ELi2ELi4ELi4ELi4ELb0EEENS1_24CollectiveEpilogueBwdGQAISA_fSD_Li256ELb0ELb1EEENS1_25SingleTileBwdLPTSchedulerILb0ELi128ELb1EEEEEEEEEvNT_6ParamsE$_ZN73_INTERNAL_24fd9406_37_flash_bwd_hdim64_bf16_softcap_sm80_cu_3fbc093a_291824__cvta_generic_to_sharedEPKv) ;  /* 0xfffaf0a000007944 */ /* 0x022fea0003c3ffff */
        /* <DEDUP_REMOVED lines=10> */
[----:B-1----:R-:W-:Y:S05]  /*5c190*/  CALL.REL.NOINC `($_ZN7cutlass13device_kernelIN5flash19enable_sm80_to_sm89INS1_16FlashAttnBwdSm80INS1_25CollectiveMainloopBwdSm80ILi2ELi2EN4cute5tupleIJNS5_1CILi128EEES8_NS7_ILi64EEEEEENS_10bfloat16_tEfNS_4arch4Sm80ELb1ELb0ELb1ELb0ELb1ELb0ELb0ELb0ELi2ELi4ELi4ELi4ELb0EEENS1_24CollectiveEpilogueBwdGQAISA_fSD_Li256ELb0ELb1EEENS1_25SingleTileBwdLPTSchedulerILb0ELi128ELb1EEEEEEEEEvNT_6ParamsE$_ZN4cute3eso3ESOILb1ELb0EJNS_1CILi0EEEiS3_EEC2ERKS3_RKiS6_) ;  /* 0xfffab74000007944 */ /* 0x002fea0003c3ffff */
[----:B-1----:R-:W2:Y:S01]  /*5c1a0*/  LDL R3, [R1+0x1688] ;  /* 0x0016880001037983 */ /* 0x002ea20000100800 */
[----:B------:R-:W-:Y:S01]  /*5c1b0*/  IMAD.MOV.U32 R2, RZ, RZ, R81 ;  /* 0x000000ffff027224 */ /* 0x000fe200078e0051 */
[----:B------:R-:W-:-:S02]  /*5c1c0*/  MOV R10, 0x5c1f0 ;  /* 0x0005c1f0000a7802 */ /* 0x000fc40000000f00 */
[----:B--2---:R-:W-:Y:S02]  /*5c1d0*/  SHF.L.U32 R3, R3, 0x5, RZ ;  /* 0x0000000503037819 */ /* 0x004fe400000006ff */
[----:B------:R-:W-:Y:S05]  /*5c1e0*/  CALL.REL.NOINC `($_ZN7cutlass13device_kernelIN5flash19enable_sm80_to_sm89INS1_16FlashAttnBwdSm80INS1_25CollectiveMainloopBwdSm80ILi2ELi2EN4cute5tupleIJNS5_1CILi128EEES8_NS7_ILi64EEEEEENS_10bfloat16_tEfNS_4arch4Sm80ELb1ELb0ELb1ELb0ELb1ELb0ELb0ELb0ELi2ELi4ELi4ELi4ELb0EEENS1_24CollectiveEpilogueBwdGQAISA_fSD_Li256ELb0ELb1EEENS1_25SingleTileBwdLPTSchedulerILb0ELi128ELb1EEEEEEEEEvNT_6ParamsE$_ZN4cute5tupleIJiEEC2ERKi) ;  /* 0xfffaec7000007944 */ /* 0x000fea0003c3ffff */
[----:B------:R1:W5:Y:S01]  /*5c1f0*/  LDL R3, [R1+0x1688] ;  /* 0x0016880001037983 */ /* 0x0003620000100800 */
        /* <DEDUP_REMOVED lines=43> */
[----:B------:R-:W-:Y:S01]  /*5c4b0*/  IMAD.MOV.U32 R80, RZ, RZ, 0x1 ;  /* 0x00000001ff507424 */ /* 0x000fe200078e00ff */
        /* <DEDUP_REMOVED lines=209> */
[----:B------:R-:W-:Y:S01]  /*5d1d0*/  IMAD.MOV.U32 R79, RZ, RZ, R17 ;  /* 0x000000ffff4f7224 */ /* 0x000fe200078e0011 */
[----:B------:R-:W-:Y:S02]  /*5d1e0*/  MOV R80, 0x3 ;  /* 0x0000000300507802 */ /* 0x000fe40000000f00 */
        /* <DEDUP_REMOVED lines=54> */
[----:B-1---5:R-:W-:Y:S05]  /*5d550*/  CALL.REL.NOINC `($_ZN7cutlass13device_kernelIN5flash19enable_sm80_to_sm89INS1_16FlashAttnBwdSm80INS1_25CollectiveMainloopBwdSm80ILi2ELi2EN4cute5tupleIJNS5_1CILi128EEES8_NS7_ILi64EEEEEENS_10bfloat16_tEfNS_4arch4Sm80ELb1ELb0ELb1ELb0ELb1ELb0ELb0ELb0ELi2ELi4ELi4ELi4ELb0EEENS1_24CollectiveEpilogueBwdGQAISA_fSD_Li256ELb0ELb1EEENS1_25SingleTileBwdLPTSchedulerILb0ELi128ELb1EEEEEEEEEvNT_6ParamsE$_ZN4cute3eso3ESOILb1ELb0EJNS_10UnderscoreES2_iEEC2ERKS2_S5_RKi) ;  /* 0xfffa9ee000007944 */ /* 0x022fea0003c3ffff */
[----:B-1----:R-:W2:Y:S01]  /*5d560*/  LDL R3, [R1+0x1688] ;  /* 0x0016880001037983 */ /* 0x002ea20000100800 */
[----:B------:R-:W-:-:S02]  /*5d570*/  MOV R6, 0x5d5a0 ;  /* 0x0005d5a000067802 */ /* 0x000fc40000000f00 */
[----:B--2---:R-:W-:Y:S02]  /*5d580*/  SHF.L.U32 R3, R3, 0x7, RZ ;  /* 0x0000000703037819 */ /* 0x004fe400000006ff */
[----:B------:R-:W-:Y:S05]  /*5d590*/  CALL.REL.NOINC `($_ZN7cutlass13device_kernelIN5flash19enable_sm80_to_sm89INS1_16FlashAttnBwdSm80INS1_25CollectiveMainloopBwdSm80ILi2ELi2EN4cute5tupleIJNS5_1CILi128EEES8_NS7_ILi64EEEEEENS_10bfloat16_tEfNS_4arch4Sm80ELb1ELb0ELb1ELb0ELb1ELb0ELb0ELb0ELi2ELi4ELi4ELi4ELb0EEENS1_24CollectiveEpilogueBwdGQAISA_fSD_Li256ELb0ELb1EEENS1_25SingleTileBwdLPTSchedulerILb0ELi128ELb1EEEEEEEEEvNT_6ParamsE$_ZN4cute3eso3ESOILb1ELb0EJNS_6LayoutINS_5tupleIJNS3_IJNS_1CILi4EEENS4_ILi1EEEEEES6_EEENS3_IJNS3_IJS6_NS4_ILi0EEEEEES9_EEEEEiEEC2ERKSC_RKi) ;  /* 0xfffac63000007944 */ /* 0x000fea0003c3ffff */
[----:B------:R-:W-:Y:S01]  /*5d5a0*/  ULDC.64 UR8, c[0x0][0x118] ;  /* 0x0000460000087ab9 */ /* 0x000fe20000000a00 */
[----:B-1----:R-:W2:Y:S04]  /*5d5b0*/  LDL R2, [R1+0x1688] ;  /* 0x0016880001027983 */ /* 0x002ea80000100800 */
[----:B------:R-:W2:Y:S01]  /*5d5c0*/  LD.E.64 R4, [R10.64+0x8] ;  /* 0x000008080a047980 */ /* 0x000ea2000c101b00 */
[----:B------:R-:W-:Y:S01]  /*5d5d0*/  MOV R8, 0x5d610 ;  /* 0x0005d61000087802 */ /* 0x000fe20000000f00 */
[----:B--2---:R-:W-:Y:S01]  /*5d5e0*/  IMAD.WIDE R4, R2, 0x4, R4 ;  /* 0x0000000402047825 */ /* 0x004fe200078e0204 */
[----:B------:R-:W-:-:S03]  /*5d5f0*/  MOV R2, R81 ;  /* 0x0000005100027202 */ /* 0x000fc60000000f00 */
[----:B------:R-:W-:Y:S05]  /*5d600*/  CALL.REL.NOINC `($_ZN7cutlass13device_kernelIN5flash19enable_sm80_to_sm89INS1_16FlashAttnBwdSm80INS1_25CollectiveMainloopBwdSm80ILi2ELi2EN4cute5tupleIJNS5_1CILi128EEES8_NS7_ILi64EEEEEENS_10bfloat16_tEfNS_4arch4Sm80ELb1ELb0ELb1ELb0ELb1ELb0ELb0ELb0ELi2ELi4ELi4ELi4ELb0EEENS1_24CollectiveEpilogueBwdGQAISA_fSD_Li256ELb0ELb1EEENS1_25SingleTileBwdLPTSchedulerILb0ELi128ELb1EEEEEEEEEvNT_6ParamsE$_ZN4cute8gmem_ptrIPKfECI1NS_12iter_adaptorIS2_S3_EEES2_) ;  /* 0xfffad9b000007944 */ /* 0x000fea0003c3ffff */
[----:B-1----:R1:W5:Y:S01]  /*5d610*/  LDL.64 R2, [R1+0x1688] ;  /* 0x0016880001027983 */ /* 0x0023620000100a00 */
[----:B------:R-:W-:-:S03]  /*5d620*/  MOV R6, 0x5d640 ;  /* 0x0005d64000067802 */ /* 0x000fc60000000f00 */
[----:B-1---5:R-:W-:Y:S05]  /*5d630*/  CALL.REL.NOINC `($_ZN7cutlass13device_kernelIN5flash19enable_sm80_to_sm89INS1_16FlashAttnBwdSm80INS1_25CollectiveMainloopBwdSm80ILi2ELi2EN4cute5tupleIJNS5_1CILi128EEES8_NS7_ILi64EEEEEENS_10bfloat16_tEfNS_4arch4Sm80ELb1ELb0ELb1ELb0ELb1ELb0ELb0ELb0ELi2ELi4ELi4ELi4ELb0EEENS1_24CollectiveEpilogueBwdGQAISA_fSD_Li256ELb0ELb1EEENS1_25SingleTileBwdLPTSchedulerILb0ELi128ELb1EEEEEEEEEvNT_6ParamsE$_ZN4cute3eso3ESOILb1ELb0EJNS_6LayoutINS_5tupleIJNS3_IJNS_1CILi4EEENS4_ILi1EEEEEES6_EEENS3_IJNS3_IJS6_NS4_ILi0EEEEEES9_EEEEENS_10ViewEngineINS_8gmem_ptrIPKfEEEEEEC2ERKSC_RKSI_) ;  /* 0xfffac51000007944 */ /* 0x022fea0003c3ffff */
[----:B------:R-:W-:Y:S01]  /*5d640*/  ULDC.64 UR8, c[0x0][0x118] ;  /* 0x0000460000087ab9 */ /* 0x000fe20000000a00 */
[----:B-1----:R1:W5:Y:S04]  /*5d650*/  LDL.64 R4, [R1+0x1688] ;  /* 0x0016880001047983 */ /* 0x0023680000100a00 */
[----:B------:R1:W5:Y:S01]  /*5d660*/  LD.E.64 R10, [R84.64+0x40] ;  /* 0x00004008540a7980 */ /* 0x000362000c101b00 */
[----:B------:R-:W-:-:S02]  /*5d670*/  MOV R3, R15 ;  /* 0x0000000f00037202 */ /* 0x000fc40000000f00 */
[----:B------:R-:W-:Y:S02]  /*5d680*/  MOV R8, 0x5d6a0 ;  /* 0x0005d6a000087802 */ /* 0x000fe40000000f00 */
[----:B-1---5:R-:W-:Y:S05]  /*5d690*/  CALL.REL.NOINC `($_ZN7cutlass13device_kernelIN5flash19enable_sm80_to_sm89INS1_16FlashAttnBwdSm80INS1_25CollectiveMainloopBwdSm80ILi2ELi2EN4cute5tupleIJNS5_1CILi128EEES8_NS7_ILi64EEEEEENS_10bfloat16_tEfNS_4arch4Sm80ELb1ELb0ELb1ELb0ELb1ELb0ELb0ELb0ELi2ELi4ELi4ELi4ELb0EEENS1_24CollectiveEpilogueBwdGQAISA_fSD_Li256ELb0ELb1EEENS1_25SingleTileBwdLPTSchedulerILb0ELi128ELb1EEEEEEEEEvNT_6ParamsE$_ZN4cute3eso3ESOILb1ELb0EJNS_10UnderscoreES2_iEEC2ERKS2_S5_RKi) ;  /* 0xfffa9da000007944 */ /* 0x022fea0003c3ffff */
[----:B-1----:R-:W2:Y:S01]  /*5d6a0*/  LDL R3, [R1+0x1688] ;  /* 0x0016880001037983 */ /* 0x002ea20000100800 */
[----:B------:R-:W-:Y:S02]  /*5d6b0*/  MOV R6, 0x5d6e0 ;  /* 0x0005d6e000067802 */ /* 0x000fe40000000f00 */
[----:B--2---:R-:W-:Y:S02]  /*5d6c0*/  SHF.L.U32 R3, R3, 0x7, RZ ;  /* 0x0000000703037819 */ /* 0x004fe400000006ff */
[----:B------:R-:W-:Y:S05]  /*5d6d0*/  CALL.REL.NOINC `($_ZN7cutlass13device_kernelIN5flash19enable_sm80_to_sm89INS1_16FlashAttnBwdSm80INS1_25CollectiveMainloopBwdSm80ILi2ELi2EN4cute5tupleIJNS5_1CILi128EEES8_NS7_ILi64EEEEEENS_10bfloat16_tEfNS_4arch4Sm80ELb1ELb0ELb1ELb0ELb1ELb0ELb0ELb0ELi2ELi4ELi4ELi4ELb0EEENS1_24CollectiveEpilogueBwdGQAISA_fSD_Li256ELb0ELb1EEENS1_25SingleTileBwdLPTSchedulerILb0ELi128ELb1EEEEEEEEEvNT_6ParamsE$_ZN4cute3eso3ESOILb1ELb0EJNS_6LayoutINS_5tupleIJNS3_IJNS_1CILi4EEENS4_ILi1EEEEEES6_EEENS3_IJNS3_IJS6_NS4_ILi0EEEEEES9_EEEEEiEEC2ERKSC_RKi) ;  /* 0xfffac4f000007944 */ /* 0x000fea0003c3ffff */
[----:B------:R-:W-:Y:S01]  /*5d6e0*/  ULDC.64 UR8, c[0x0][0x118] ;  /* 0x0000460000087ab9 */ /* 0x000fe20000000a00 */
[----:B-1----:R-:W2:Y:S04]  /*5d6f0*/  LDL R2, [R1+0x1688] ;  /* 0x0016880001027983 */ /* 0x002ea80000100800 */
[----:B------:R-:W2:Y:S01]  /*5d700*/  LD.E.64 R10, [R10.64] ;  /* 0x000000080a0a7980 */ /* 0x000ea2000c101b00 */
[----:B------:R-:W-:Y:S02]  /*5d710*/  MOV R6, R81 ;  /* 0x0000005100067202 */ /* 0x000fe40000000f00 */
[----:B------:R-:W-:Y:S01]  /*5d720*/  MOV R8, 0x5d750 ;  /* 0x0005d75000087802 */ /* 0x000fe20000000f00 */
[----:B--2---:R-:W-:-:S04]  /*5d730*/  IMAD.WIDE R2, R2, 0x4, R10 ;  /* 0x0000000402027825 */ /* 0x004fc800078e020a */
[----:B------:R-:W-:Y:S05]  /*5d740*/  CALL.REL.NOINC `($_ZN7cutlass13device_kernelIN5flash19enable_sm80_to_sm89INS1_16FlashAttnBwdSm80INS1_25CollectiveMainloopBwdSm80ILi2ELi2EN4cute5tupleIJNS5_1CILi128EEES8_NS7_ILi64EEEEEENS_10bfloat16_tEfNS_4arch4Sm80ELb1ELb0ELb1ELb0ELb1ELb0ELb0ELb0ELi2ELi4ELi4ELi4ELb0EEENS1_24CollectiveEpilogueBwdGQAISA_fSD_Li256ELb0ELb1EEENS1_25SingleTileBwdLPTSchedulerILb0ELi128ELb1EEEEEEEEEvNT_6ParamsE$_ZN4cute8smem_ptrIPfECI1NS_12iter_adaptorIS1_S2_EEES1_) ;  /* 0xfffad97000007944 */ /* 0x000fea0003c3ffff */
[----:B-1----:R1:W5:Y:S01]  /*5d750*/  LDL.64 R2, [R1+0x1688] ;  /* 0x0016880001027983 */ /* 0x0023620000100a00 */
[----:B------:R-:W-:-:S03]  /*5d760*/  MOV R8, 0x5d780 ;  /* 0x0005d78000087802 */ /* 0x000fc60000000f00 */
[----:B-1---5:R-:W-:Y:S05]  /*5d770*/  CALL.REL.NOINC `($_ZN7cutlass13device_kernelIN5flash19enable_sm80_to_sm89INS1_16FlashAttnBwdSm80INS1_25CollectiveMainloopBwdSm80ILi2ELi2EN4cute5tupleIJNS5_1CILi128EEES8_NS7_ILi64EEEEEENS_10bfloat16_tEfNS_4arch4Sm80ELb1ELb0ELb1ELb0ELb1ELb0ELb0ELb0ELi2ELi4ELi4ELi4ELb0EEENS1_24CollectiveEpilogueBwdGQAISA_fSD_Li256ELb0ELb1EEENS1_25SingleTileBwdLPTSchedulerILb0ELi128ELb1EEEEEEEEEvNT_6ParamsE$_ZN4cute3eso3ESOILb1ELb0EJNS_6LayoutINS_5tupleIJNS3_IJNS_1CILi4EEENS4_ILi1EEEEEES6_EEENS3_IJNS3_IJS6_NS4_ILi0EEEEEES9_EEEEENS_10ViewEngineINS_8smem_ptrIPfEEEEEEC2ERKSC_RKSH_) ;  /* 0xfffac41000007944 */ /* 0x022fea0003c3ffff */
[----:B------:R-:W-:Y:S01]  /*5d780*/  ULDC.64 UR8, c[0x0][0x118] ;  /* 0x0000460000087ab9 */ /* 0x000fe20000000a00 */
[----:B-1----:R1:W5:Y:S04]  /*5d790*/  LDL.64 R6, [R1+0x1688] ;  /* 0x0016880001067983 */ /* 0x0023680000100a00 */
[----:B------:R1:W5:Y:S01]  /*5d7a0*/  LD.E.64 R10, [R84.64+0x48] ;  /* 0x00004808540a7980 */ /* 0x000362000c101b00 */
[----:B------:R-:W-:-:S02]  /*5d7b0*/  MOV R3, RZ ;  /* 0x000000ff00037202 */ /* 0x000fc40000000f00 */
[----:B------:R-:W-:Y:S02]  /*5d7c0*/  MOV R8, 0x5d7e0 ;  /* 0x0005d7e000087802 */ /* 0x000fe40000000f00 */
[----:B-1---5:R-:W-:Y:S05]  /*5d7d0*/  CALL.REL.NOINC `($_ZN7cutlass13device_kernelIN5flash19enable_sm80_to_sm89INS1_16FlashAttnBwdSm80INS1_25CollectiveMainloopBwdSm80ILi2ELi2EN4cute5tupleIJNS5_1CILi128EEES8_NS7_ILi64EEEEEENS_10bfloat16_tEfNS_4arch4Sm80ELb1ELb0ELb1ELb0ELb1ELb0ELb0ELb0ELi2ELi4ELi4ELi4ELb0EEENS1_24CollectiveEpilogueBwdGQAISA_fSD_Li256ELb0ELb1EEENS1_25SingleTileBwdLPTSchedulerILb0ELi128ELb1EEEEEEEEEvNT_6ParamsE$_ZN4cute3eso3ESOILb1ELb0EJNS_1CILi0EEEiEEC2ERKS3_RKi) ;  /* 0xfffaa0c000007944 */ /* 0x022fea0003c3ffff */
[----:B------:R-:W-:Y:S02]  /*5d7e0*/  ULDC.64 UR8, c[0x0][0x118] ;  /* 0x0000460000087ab9 */ /* 0x000fe40000000a00 */
[----:B-1----:R1:W5:Y:S01]  /*5d7f0*/  LD.E R3, [R10.64] ;  /* 0x000000080a037980 */ /* 0x002362000c101900 */
[----:B------:R-:W-:-:S03]  /*5d800*/  MOV R16, 0x5d820 ;  /* 0x0005d82000107802 */ /* 0x000fc60000000f00 */
[----:B-1---5:R-:W-:Y:S05]  /*5d810*/  CALL.REL.NOINC `($_ZN7cutlass13device_kernelIN5flash19enable_sm80_to_sm89INS1_16FlashAttnBwdSm80INS1_25CollectiveMainloopBwdSm80ILi2ELi2EN4cute5tupleIJNS5_1CILi128EEES8_NS7_ILi64EEEEEENS_10bfloat16_tEfNS_4arch4Sm80ELb1ELb0ELb1ELb0ELb1ELb0ELb0ELb0ELi2ELi4ELi4ELi4ELb0EEENS1_24CollectiveEpilogueBwdGQAISA_fSD_Li256ELb0ELb1EEENS1_25SingleTileBwdLPTSchedulerILb0ELi128ELb1EEEEEEEEEvNT_6ParamsE$_ZZN4cuteplIJiEJNS_1CILi0EEEEEEDaRKNS_15ArithmeticTupleIJDpT_EEERKNS3_IJDpT0_EEEENKUlDpRKT_E_clIJiEEEDaSH_) ;  /* 0xfffb284000007944 */ /* 0x022fea0003c3ffff */
[----:B-----5:R-:W-:Y:S02]  /*5d820*/  ISETP.GT.AND P0, PT, R2, 0x7f, PT ;  /* 0x0000007f0200780c */ /* 0x020fe40003f04270 */
[----:B------:R-:W-:-:S11]  /*5d830*/  MOV R15, 0x0 ;  /* 0x00000000000f7802 */ /* 0x000fd60000000f00 */
[----:B------:R-:W-:Y:S05]  /*5d840*/  @P0 RET.REL.NODEC R14 `(_ZN7cutlass13device_kernelIN5flash19enable_sm80_to_sm89INS1_16FlashAttnBwdSm80INS1_25CollectiveMainloopBwdSm80ILi2ELi2EN4cute5tupleIJNS5_1CILi128EEES8_NS7_ILi64EEEEEENS_10bfloat16_tEfNS_4arch4Sm80ELb1ELb0ELb1ELb0ELb1ELb0ELb0ELb0ELi2ELi4ELi4ELi4ELb0EEENS1_24CollectiveEpilogueBwdGQAISA_fSD_Li256ELb0ELb1EEENS1_25SingleTileBwdLPTSchedulerILb0ELi128ELb1EEEEEEEEEvNT_6ParamsE) ;  /* 0xfffa27b00e000950 */ /* 0x000fea0003c3ffff */
[----:B------:R-:W-:Y:S02]  /*5d850*/  ULDC.64 UR8, c[0x0][0x118] ;  /* 0x0000460000087ab9 */ /* 0x000fe40000000a00 */
[----:B------:R-:W5:Y:S01]  /*5d860*/  LD.E.64 R84, [R84.64+0x50] ;  /* 0x0000500854547980 */ /* 0x000f62000c101b00 */
[----:B------:R-:W-:Y:S01]  /*5d870*/  IMAD.MOV.U32 R2, RZ, RZ, R13 ;  /* 0x000000ffff027224 */ /* 0x000fe200078e000d */
[----:B------:R-:W-:Y:S02]  /*5d880*/  MOV R3, RZ ;  /* 0x000000ff00037202 */ /* 0x000fe40000000f00 */
[----:B------:R-:W-:Y:S02]  /*5d890*/  MOV R10, 0x5d8b0 ;  /* 0x0005d8b0000a7802 */ /* 0x000fe40000000f00 */
[----:B-1---5:R-:W-:Y:S05]  /*5d8a0*/  CALL.REL.NOINC `($_ZN7cutlass13device_kernelIN5flash19enable_sm80_to_sm89INS1_16FlashAttnBwdSm80INS1_25CollectiveMainloopBwdSm80ILi2ELi2EN4cute5tupleIJNS5_1CILi128EEES8_NS7_ILi64EEEEEENS_10bfloat16_tEfNS_4arch4Sm80ELb1ELb0ELb1ELb0ELb1ELb0ELb0ELb0ELi2ELi4ELi4ELi4ELb0EEENS1_24CollectiveEpilogueBwdGQAISA_fSD_Li256ELb0ELb1EEENS1_25SingleTileBwdLPTSchedulerILb0ELi128ELb1EEEEEEEEEvNT_6ParamsE$_ZN4cute3eso3ESOILb1ELb0EJNS_10UnderscoreEiEEC2ERKS2_RKi) ;  /* 0xfffa9bd000007944 */ /* 0x022fea0003c3ffff */
[----:B-1----:R-:W-:Y:S02]  /*5d8b0*/  MOV R2, R13 ;  /* 0x0000000d00027202 */ /* 0x002fe40000000f00 */
[----:B------:R-:W-:Y:S02]  /*5d8c0*/  MOV R8, 0x5d8e0 ;  /* 0x0005d8e000087802 */ /* 0x000fe40000000f00 */
[----:B------:R-:W-:Y:S05]  /*5d8d0*/  CALL.REL.NOINC `($_ZN7cutlass13device_kernelIN5flash19enable_sm80_to_sm89INS1_16FlashAttnBwdSm80INS1_25CollectiveMainloopBwdSm80ILi2ELi2EN4cute5tupleIJNS5_1CILi128EEES8_NS7_ILi64EEEEEENS_10bfloat16_tEfNS_4arch4Sm80ELb1ELb0ELb1ELb0ELb1ELb0ELb0ELb0ELi2ELi4ELi4ELi4ELb0EEENS1_24CollectiveEpilogueBwdGQAISA_fSD_Li256ELb0ELb1EEENS1_25SingleTileBwdLPTSchedulerILb0ELi128ELb1EEEEEEEEEvNT_6ParamsE$_ZN4cute8gmem_ptrIPKfECI1NS_12iter_adaptorIS2_S3_EEES2_) ;  /* 0xfffad6e000007944 */ /* 0x000fea0003c3ffff */
[----:B-1----:R1:W5:Y:S01]  /*5d8e0*/  LDL.64 R2, [R1+0x1680] ;  /* 0x0016800001027983 */ /* 0x0023620000100a00 */
[----:B------:R-:W-:-:S03]  /*5d8f0*/  MOV R8, 0x5d910 ;  /* 0x0005d91000087802 */ /* 0x000fc60000000f00 */
[----:B-1---5:R-:W-:Y:S05]  /*5d900*/  CALL.REL.NOINC `($_ZN7cutlass13device_kernelIN5flash19enable_sm80_to_sm89INS1_16FlashAttnBwdSm80INS1_25CollectiveMainloopBwdSm80ILi2ELi2EN4cute5tupleIJNS5_1CILi128EEES8_NS7_ILi64EEEEEENS_10bfloat16_tEfNS_4arch4Sm80ELb1ELb0ELb1ELb0ELb1ELb0ELb0ELb0ELi2ELi4ELi4ELi4ELb0EEENS1_24CollectiveEpilogueBwdGQAISA_fSD_Li256ELb0ELb1EEENS1_25SingleTileBwdLPTSchedulerILb0ELi128ELb1EEEEEEEEEvNT_6ParamsE$_ZN4cute3eso3ESOILb1ELb0EJNS_6LayoutINS_5tupleIJNS3_IJNS_1CILi4EEENS4_ILi1EEEEEEEEENS3_IJNS3_IJS6_NS4_ILi0EEEEEEEEEEENS_10ViewEngineINS_8gmem_ptrIPKfEEEEEEC2ERKSC_RKSI_) ;  /* 0xfffac18000007944 */ /* 0x022fea0003c3ffff */
[----:B-1----:R1:W5:Y:S01]  /*5d910*/  LDL.64 R4, [R1+0x1680] ;  /* 0x0016800001047983 */ /* 0x0023620000100a00 */
[----:B------:R-:W-:Y:S01]  /*5d920*/  IMAD.MOV.U32 R2, RZ, RZ, R13 ;  /* 0x000000ffff027224 */ /* 0x000fe200078e000d */
[----:B------:R-:W-:-:S02]  /*5d930*/  MOV R3, RZ ;  /* 0x000000ff00037202 */ /* 0x000fc40000000f00 */
[----:B------:R-:W-:Y:S02]  /*5d940*/  MOV R10, 0x5d960 ;  /* 0x0005d960000a7802 */ /* 0x000fe40000000f00 */
[----:B-1---5:R-:W-:Y:S05]  /*5d950*/  CALL.REL.NOINC `($_ZN7cutlass13device_kernelIN5flash19enable_sm80_to_sm89INS1_16FlashAttnBwdSm80INS1_25CollectiveMainloopBwdSm80ILi2ELi2EN4cute5tupleIJNS5_1CILi128EEES8_NS7_ILi64EEEEEENS_10bfloat16_tEfNS_4arch4Sm80ELb1ELb0ELb1ELb0ELb1ELb0ELb0ELb0ELi2ELi4ELi4ELi4ELb0EEENS1_24CollectiveEpilogueBwdGQAISA_fSD_Li256ELb0ELb1EEENS1_25SingleTileBwdLPTSchedulerILb0ELi128ELb1EEEEEEEEEvNT_6ParamsE$_ZN4cute3eso3ESOILb1ELb0EJNS_10UnderscoreEiEEC2ERKS2_RKi) ;  /* 0xfffa9b2000007944 */ /* 0x022fea0003c3ffff */
[----:B-1----:R-:W-:Y:S01]  /*5d960*/  IMAD.MOV.U32 R2, RZ, RZ, R6 ;  /* 0x000000ffff027224 */ /* 0x002fe200078e0006 */
[----:B------:R-:W-:Y:S01]  /*5d970*/  MOV R3, R7 ;  /* 0x0000000700037202 */ /* 0x000fe20000000f00 */
[----:B------:R-:W-:Y:S01]  /*5d980*/  IMAD.MOV.U32 R6, RZ, RZ, R13 ;  /* 0x000000ffff067224 */ /* 0x000fe200078e000d */
[----:B------:R-:W-:Y:S02]  /*5d990*/  MOV R8, 0x5d9b0 ;  /* 0x0005d9b000087802 */ /* 0x000fe40000000f00 */
[----:B------:R-:W-:Y:S05]  /*5d9a0*/  CALL.REL.NOINC `($_ZN7cutlass13device_kernelIN5flash19enable_sm80_to_sm89INS1_16FlashAttnBwdSm80INS1_25CollectiveMainloopBwdSm80ILi2ELi2EN4cute5tupleIJNS5_1CILi128EEES8_NS7_ILi64EEEEEENS_10bfloat16_tEfNS_4arch4Sm80ELb1ELb0ELb1ELb0ELb1ELb0ELb0ELb0ELi2ELi4ELi4ELi4ELb0EEENS1_24CollectiveEpilogueBwdGQAISA_fSD_Li256ELb0ELb1EEENS1_25SingleTileBwdLPTSchedulerILb0ELi128ELb1EEEEEEEEEvNT_6ParamsE$_ZN4cute8smem_ptrIPfECI1NS_12iter_adaptorIS1_S2_EEES1_) ;  /* 0xfffad71000007944 */ /* 0x000fea0003c3ffff */
[----:B-1----:R1:W5:Y:S01]  /*5d9b0*/  LDL.64 R2, [R1+0x1680] ;  /* 0x0016800001027983 */ /* 0x0023620000100a00 */
[----:B------:R-:W-:-:S03]  /*5d9c0*/  MOV R8, 0x5d9e0 ;  /* 0x0005d9e000087802 */ /* 0x000fc60000000f00 */
[----:B-1---5:R-:W-:Y:S05]  /*5d9d0*/  CALL.REL.NOINC `($_ZN7cutlass13device_kernelIN5flash19enable_sm80_to_sm89INS1_16FlashAttnBwdSm80INS1_25CollectiveMainloopBwdSm80ILi2ELi2EN4cute5tupleIJNS5_1CILi128EEES8_NS7_ILi64EEEEEENS_10bfloat16_tEfNS_4arch4Sm80ELb1ELb0ELb1ELb0ELb1ELb0ELb0ELb0ELi2ELi4ELi4ELi4ELb0EEENS1_24CollectiveEpilogueBwdGQAISA_fSD_Li256ELb0ELb1EEENS1_25SingleTileBwdLPTSchedulerILb0ELi128ELb1EEEEEEEEEvNT_6ParamsE$_ZN4cute3eso3ESOILb1ELb0EJNS_6LayoutINS_5tupleIJNS3_IJNS_1CILi4EEENS4_ILi1EEEEEEEEENS3_IJNS3_IJS6_NS4_ILi0EEEEEEEEEEENS_10ViewEngineINS_8smem_ptrIPfEEEEEEC2ERKSC_RKSH_) ;  /* 0xfffac0f000007944 */ /* 0x022fea0003c3ffff */
[----:B-1----:R1:W5:Y:S01]  /*5d9e0*/  LDL.64 R6, [R1+0x1680] ;  /* 0x0016800001067983 */ /* 0x0023620000100a00 */
[----:B------:R-:W-:Y:S02]  /*5d9f0*/  MOV R2, R81 ;  /* 0x0000005100027202 */ /* 0x000fe40000000f00 */
[----:B------:R-:W-:Y:S02]  /*5da00*/  MOV R8, 0x5da20 ;  /* 0x0005da2000087802 */ /* 0x000fe40000000f00 */
[----:B-1---5:R-:W-:Y:S05]  /*5da10*/  CALL.REL.NOINC `($_ZN7cutlass13device_kernelIN5flash19enable_sm80_to_sm89INS1_16FlashAttnBwdSm80INS1_25CollectiveMainloopBwdSm80ILi2ELi2EN4cute5tupleIJNS5_1CILi128EEES8_NS7_ILi64EEEEEENS_10bfloat16_tEfNS_4arch4Sm80ELb1ELb0ELb1ELb0ELb1ELb0ELb0ELb0ELi2ELi4ELi4ELi4ELb0EEENS1_24CollectiveEpilogueBwdGQAISA_fSD_Li256ELb0ELb1EEENS1_25SingleTileBwdLPTSchedulerILb0ELi128ELb1EEEEEEEEEvNT_6ParamsE$_ZN4cute8gmem_ptrIPKfECI1NS_12iter_adaptorIS2_S3_EEES2_) ;  /* 0xfffad5a000007944 */ /* 0x022fea0003c3ffff */
[----:B-1----:R1:W5:Y:S01]  /*5da20*/  LDL.64 R2, [R1+0x1688] ;  /* 0x0016880001027983 */ /* 0x0023620000100a00 */
[----:B------:R-:W-:-:S03]  /*5da30*/  MOV R8, 0x5da50 ;  /* 0x0005da5000087802 */ /* 0x000fc60000000f00 */
[----:B-1---5:R-:W-:Y:S05]  /*5da40*/  CALL.REL.NOINC `($_ZN7cutlass13device_kernelIN5flash19enable_sm80_to_sm89INS1_16FlashAttnBwdSm80INS1_25CollectiveMainloopBwdSm80ILi2ELi2EN4cute5tupleIJNS5_1CILi128EEES8_NS7_ILi64EEEEEENS_10bfloat16_tEfNS_4arch4Sm80ELb1ELb0ELb1ELb0ELb1ELb0ELb0ELb0ELi2ELi4ELi4ELi4ELb0EEENS1_24CollectiveEpilogueBwdGQAISA_fSD_Li256ELb0ELb1EEENS1_25SingleTileBwdLPTSchedulerILb0ELi128ELb1EEEEEEEEEvNT_6ParamsE$_ZN4cute8gmem_ptrIPKN7cutlass9uint128_tEECI1NS_12iter_adaptorIS4_S5_EEES4_) ;  /* 0xfffad53000007944 */ /* 0x022fea0003c3ffff */
        /* <DEDUP_REMOVED lines=8> */
[----:B--2--5:R-:W-:Y:S05]  /*5dad0*/  CALL.REL.NOINC `($_ZN7cutlass13device_kernelIN5flash19enable_sm80_to_sm89INS1_16FlashAttnBwdSm80INS1_25CollectiveMainloopBwdSm80ILi2ELi2EN4cute5tupleIJNS5_1CILi128EEES8_NS7_ILi64EEEEEENS_10bfloat16_tEfNS_4arch4Sm80ELb1ELb0ELb1ELb0ELb1ELb0ELb0ELb0ELi2ELi4ELi4ELi4ELb0EEENS1_24CollectiveEpilogueBwdGQAISA_fSD_Li256ELb0ELb1EEENS1_25SingleTileBwdLPTSchedulerILb0ELi128ELb1EEEEEEEEEvNT_6ParamsE$_ZN4cute8smem_ptrIPfECI1NS_12iter_adaptorIS1_S2_EEES1_) ;  /* 0xfffad5e000007944 */ /* 0x024fea0003c3ffff */
        /* <DEDUP_REMOVED lines=19> */
[----:B------:R-:W-:Y:S05]  /*5dc10*/  RET.REL.NODEC R14 `(_ZN7cutlass13device_kernelIN5flash19enable_sm80_to_sm89INS1_16FlashAttnBwdSm80INS1_25CollectiveMainloopBwdSm80ILi2ELi2EN4cute5tupleIJNS5_1CILi128EEES8_NS7_ILi64EEEEEENS_10bfloat16_tEfNS_4arch4Sm80ELb1ELb0ELb1ELb0ELb1ELb0ELb0ELb0ELi2ELi4ELi4ELi4ELb0EEENS1_24CollectiveEpilogueBwdGQAISA_fSD_Li256ELb0ELb1EEENS1_25SingleTileBwdLPTSchedulerILb0ELi128ELb1EEEEEEEEEvNT_6ParamsE) ;  /* 0xfffa23e00e007950 */ /* 0x000fea0003c3ffff */
        .type           $_ZN7cutlass13device_kernelIN5flash19enable_sm80_to_sm89INS1_16FlashAttnBwdSm80INS1_25CollectiveMainloopBwdSm80ILi2ELi2EN4cute5tupleIJNS5_1CILi128EEES8_NS7_ILi64EEEEEENS_10bfloat16_tEfNS_4arch4Sm80ELb1ELb0ELb1ELb0ELb1ELb0ELb0ELb0ELi2ELi4ELi4ELi4ELb0EEENS1_24CollectiveEpilogueBwdGQAISA_fSD_Li256ELb0ELb1EEENS1_25SingleTileBwdLPTSchedulerILb0ELi128ELb1EEEEEEEEEvNT_6ParamsE$_ZZN5flash25CollectiveMainloopBwdSm80ILi2ELi2EN4cute5tupleIJNS1_1CILi128EEES4_NS3_ILi64EEEEEEN7cutlass10bfloat16_tEfNS7_4arch4Sm80ELb1ELb0ELb1ELb0ELb1ELb0ELb0ELb0ELi2ELi4ELi4ELi4ELb0EE3mmaINS_16FlashAttnBwdSm80ISB_NS_24CollectiveEpilogueBwdGQAIS6_fSA_Li256ELb0ELb1EEENS_25SingleTileBwdLPTSchedulerILb0ELi128ELb1EEEE13SharedStorageENS1_6TensorINS1_11ArrayEngineIfLm32EEENS1_6LayoutINS2_IJNS2_IJNS3_ILi2EEESO_EEESO_NS3_ILi4EEEEEENS2_IJNS2_IJNS3_ILi1EEESO_EEESQ_NS3_ILi8EEEEEEEEEEEEbRKNSB_6ParamsERT0_S12_iNS2_IJiiiEEERT_ENKUliiE_clEii,@function
        .size           $_ZN7cutlass13device_kernelIN5flash19enable_sm80_to_sm89INS1_16FlashAttnBwdSm80INS1_25CollectiveMainloopBwdSm80ILi2ELi2EN4cute5tupleIJNS5_1CILi128EEES8_NS7_ILi64EEEEEENS_10bfloat16_tEfNS_4arch4Sm80ELb1ELb0ELb1ELb0ELb1ELb0ELb0ELb0ELi2ELi4ELi4ELi4ELb0EEENS1_24CollectiveEpilogueBwdGQAISA_fSD_Li256ELb0ELb1EEENS1_25SingleTileBwdLPTSchedulerILb0ELi128ELb1EEEEEEEEEvNT_6ParamsE$_ZZN5flash25CollectiveMainloopBwdSm80ILi2ELi2EN4cute5tupleIJNS1_1CILi128EEES4_NS3_ILi64EEEEEEN7cutlass10bfloat16_tEfNS7_4arch4Sm80ELb1ELb0ELb1ELb0ELb1ELb0ELb0ELb0ELi2ELi4ELi4ELi4ELb0EE3mmaINS_16FlashAttnBwdSm80ISB_NS_24CollectiveEpilogueBwdGQAIS6_fSA_Li256ELb0ELb1EEENS_25SingleTileBwdLPTSchedulerILb0ELi128ELb1EEEE13SharedStorageENS1_6TensorINS1_11ArrayEngineIfLm32EEENS1_6LayoutINS2_IJNS2_IJNS3_ILi2EEESO_EEESO_NS3_ILi4EEEEEENS2_IJNS2_IJNS3_ILi1EEESO_EEESQ_NS3_ILi8EEEEEEEEEEEEbRKNSB_6ParamsERT0_S12_iNS2_IJiiiEEERT_ENKUliiE_clEii,($_ZN7cutlass13device_kernelIN5flash19enable_sm80_to_sm89INS1_16FlashAttnBwdSm80INS1_25CollectiveMainloopBwdSm80ILi2ELi2EN4cute5tupleIJNS5_1CILi128EEES8_NS7_ILi64EEEEEENS_10bfloat16_tEfNS_4arch4Sm80ELb1ELb0ELb1ELb0ELb1ELb0ELb0ELb0ELi2ELi4ELi4ELi4ELb0EEENS1_24CollectiveEpilogueBwdGQAISA_fSD_Li256ELb0ELb1EEENS1_25SingleTileBwdLPTSchedulerILb0ELi128ELb1EEEEEEEEEvNT_6ParamsE$_ZZN5flash25CollectiveMainloopBwdSm80ILi2ELi2EN4cute5tupleIJNS1_1CILi128EEES4_NS3_ILi64EEEEEEN7cutlass10bfloat16_tEfNS7_4arch4Sm80ELb1ELb0ELb1ELb0ELb1ELb0ELb0ELb0ELi2ELi4ELi4ELi4ELb0EE3mmaINS_16FlashAttnBwdSm80ISB_NS_24CollectiveEpilogueBwdGQAIS6_fSA_Li256ELb0ELb1EEENS_25SingleTileBwdLPTSchedulerILb0ELi128ELb1EEEE13SharedStorageENS1_6TensorINS1_11ArrayEngineIfLm32EEENS1_6LayoutINS2_IJNS2_IJNS3_ILi2EEESO_EEESO_NS3_ILi4EEEEEENS2_IJNS2_IJNS3_ILi1EEESO_EEESQ_NS3_ILi8EEEEEEEEEEEEbRKNSB_6ParamsERT0_S12_iNS2_IJiiiEEERT_ENKUlvE0_clEv - $_ZN7cutlass13device_kernelIN5flash19enable_sm80_to_sm89INS1_16FlashAttnBwdSm80INS1_25CollectiveMainloopBwdSm80ILi2ELi2EN4cute5tupleIJNS5_1CILi128EEES8_NS7_ILi64EEEEEENS_10bfloat16_tEfNS_4arch4Sm80ELb1ELb0ELb1ELb0ELb1ELb0ELb0ELb0ELi2ELi4ELi4ELi4ELb0EEENS1_24CollectiveEpilogueBwdGQAISA_fSD_Li256ELb0ELb1EEENS1_25SingleTileBwdLPTSchedulerILb0ELi128ELb1EEEEEEEEEvNT_6ParamsE$_ZZN5flash25CollectiveMainloopBwdSm80ILi2ELi2EN4cute5tupleIJNS1_1CILi128EEES4_NS3_ILi64EEEEEEN7cutlass10bfloat16_tEfNS7_4arch4Sm80ELb1ELb0ELb1ELb0ELb1ELb0ELb0ELb0ELi2ELi4ELi4ELi4ELb0EE3mmaINS_16FlashAttnBwdSm80ISB_NS_24CollectiveEpilogueBwdGQAIS6_fSA_Li256ELb0ELb1EEENS_25SingleTileBwdLPTSchedulerILb0ELi128ELb1EEEE13SharedStorageENS1_6TensorINS1_11ArrayEngineIfLm32EEENS1_6LayoutINS2_IJNS2_IJNS3_ILi2EEESO_EEESO_NS3_ILi4EEEEEENS2_IJNS2_IJNS3_ILi1EEESO_EEESQ_NS3_ILi8EEEEEEEEEEEEbRKNSB_6ParamsERT0_S12_iNS2_IJiiiEEERT_ENKUliiE_clEii)
$_ZN7cutlass13device_kernelIN5flash19enable_sm80_to_sm89INS1_16FlashAttnBwdSm80INS1_25CollectiveMainloopBwdSm80ILi2ELi2EN4cute5tupleIJNS5_1CILi128EEES8_NS7_ILi64EEEEEENS_10bfloat16_tEfNS_4arch4Sm80ELb1ELb0ELb1ELb0ELb1ELb0ELb0ELb0ELi2ELi4ELi4ELi4ELb0EEENS1_24CollectiveEpilogueBwdGQAISA_fSD_Li256ELb0ELb1EEENS1_25SingleTileBwdLPTSchedulerILb0ELi128ELb1EEEEEEEEEvNT_6ParamsE$_ZZN5flash25CollectiveMainloopBwdSm80ILi2ELi2EN4cute5tupleIJNS1_1CILi128EEES4_NS3_ILi64EEEEEEN7cutlass10bfloat16_tEfNS7_4arch4Sm80ELb1ELb0ELb1ELb0ELb1ELb0ELb0ELb0ELi2ELi4ELi4ELi4ELb0EE3mmaINS_16FlashAttnBwdSm80ISB_NS_24CollectiveEpilogueBwdGQAIS6_fSA_Li256ELb0ELb1EEENS_25SingleTileBwdLPTSchedulerILb0ELi128ELb1EEEE13SharedStorageENS1_6TensorINS1_11ArrayEngineIfLm32EEENS1_6LayoutINS2_IJNS2_IJNS3_ILi2EEESO_EEESO_NS3_ILi4EEEEEENS2_IJNS2_IJNS3_ILi1EEESO_EEESQ_NS3_ILi8EEEEEEEEEEEEbRKNSB_6ParamsERT0_S12_iNS2_IJiiiEEERT_ENKUliiE_clEii:
        /* <DEDUP_REMOVED lines=62> */
[----:B-1----:R-:W-:Y:S01]  /*5e000*/  IMAD.MOV.U32 R5, RZ, RZ, R3 ;  /* 0x000000ffff057224 */ /* 0x002fe200078e0003 */
[----:B------:R-:W-:Y:S02]  /*5e010*/  MOV R82, R49 ;  /* 0x0000003100527202 */ /* 0x000fe40000000f00 */
        /* <DEDUP_REMOVED lines=484> */
[----:B-----5:R-:W-:Y:S01]  /*5fe60*/  ISETP.GT.AND P0, PT, R2, 0x7f, PT ;  /* 0x0000007f0200780c */ /* 0x020fe20003f04270 */
[----:B------:R-:W-:Y:S01]  /*5fe70*/  IMAD.MOV.U32 R2, RZ, RZ, R12 ;  /* 0x000000ffff027224 */ /* 0x000fe200078e000c */
        /* <DEDUP_REMOVED lines=63> */
        .type           $_ZN7cutlass13device_kernelIN5flash19enable_sm80_to_sm89INS1_16FlashAttnBwdSm80INS1_25CollectiveMainloopBwdSm80ILi2ELi2EN4cute5tupleIJNS5_1CILi128EEES8_NS7_ILi64EEEEEENS_10bfloat16_tEfNS_4arch4Sm80ELb1ELb0ELb1ELb0ELb1ELb0ELb0ELb0ELi2ELi4ELi4ELi4ELb0EEENS1_24CollectiveEpilogueBwdGQAISA_fSD_Li256ELb0ELb1EEENS1_25SingleTileBwdLPTSchedulerILb0ELi128ELb1EEEEEEEEEvNT_6ParamsE$_ZZN5flash25CollectiveMainloopBwdSm80ILi2ELi2EN4cute5tupleIJNS1_1CILi128EEES4_NS3_ILi64EEEEEEN7cutlass10bfloat16_tEfNS7_4arch4Sm80ELb1ELb0ELb1ELb0ELb1ELb0ELb0ELb0ELi2ELi4ELi4ELi4ELb0EE3mmaINS_16FlashAttnBwdSm80ISB_NS_24CollectiveEpilogueBwdGQAIS6_fSA_Li256ELb0ELb1EEENS_25SingleTileBwdLPTSchedulerILb0ELi128ELb1EEEE13SharedStorageENS1_6TensorINS1_11ArrayEngineIfLm32EEENS1_6LayoutINS2_IJNS2_IJNS3_ILi2EEESO_EEESO_NS3_ILi4EEEEEENS2_IJNS2_IJNS3_ILi1EEESO_EEESQ_NS3_ILi8EEEEEEEEEEEEbRKNSB_6ParamsERT0_S12_iNS2_IJiiiEEERT_ENKUlvE0_clEv,@function
        .size           $_ZN7cutlass13device_kernelIN5flash19enable_sm80_to_sm89INS1_16FlashAttnBwdSm80INS1_25CollectiveMainloopBwdSm80ILi2ELi2EN4cute5tupleIJNS5_1CILi128EEES8_NS7_ILi64EEEEEENS_10bfloat16_tEfNS_4arch4Sm80ELb1ELb0ELb1ELb0ELb1ELb0ELb0ELb0ELi2ELi4ELi4ELi4ELb0EEENS1_24CollectiveEpilogueBwdGQAISA_fSD_Li256ELb0ELb1EEENS1_25SingleTileBwdLPTSchedulerILb0ELi128ELb1EEEEEEEEEvNT_6ParamsE$_ZZN5flash25CollectiveMainloopBwdSm80ILi2ELi2EN4cute5tupleIJNS1_1CILi128EEES4_NS3_ILi64EEEEEEN7cutlass10bfloat16_tEfNS7_4arch4Sm80ELb1ELb0ELb1ELb0ELb1ELb0ELb0ELb0ELi2ELi4ELi4ELi4ELb0EE3mmaINS_16FlashAttnBwdSm80ISB_NS_24CollectiveEpilogueBwdGQAIS6_fSA_Li256ELb0ELb1EEENS_25SingleTileBwdLPTSchedulerILb0ELi128ELb1EEEE13SharedStorageENS1_6TensorINS1_11ArrayEngineIfLm32EEENS1_6LayoutINS2_IJNS2_IJNS3_ILi2EEESO_EEESO_NS3_ILi4EEEEEENS2_IJNS2_IJNS3_ILi1EEESO_EEESQ_NS3_ILi8EEEEEEEEEEEEbRKNSB_6ParamsERT0_S12_iNS2_IJiiiEEERT_ENKUlvE0_clEv,($_ZN7cutlass13device_kernelIN5flash19enable_sm80_to_sm89INS1_16FlashAttnBwdSm80INS1_25CollectiveMainloopBwdSm80ILi2ELi2EN4cute5tupleIJNS5_1CILi128EEES8_NS7_ILi64EEEEEENS_10bfloat16_tEfNS_4arch4Sm80ELb1ELb0ELb1ELb0ELb1ELb0ELb0ELb0ELi2ELi4ELi4ELi4ELb0EEENS1_24CollectiveEpilogueBwdGQAISA_fSD_Li256ELb0ELb1EEENS1_25SingleTileBwdLPTSchedulerILb0ELi128ELb1EEEEEEEEEvNT_6ParamsE$_ZZN5flash25CollectiveMainloopBwdSm80ILi2ELi2EN4cute5tupleIJNS1_1CILi128EEES4_NS3_ILi64EEEEEEN7cutlass10bfloat16_tEfNS7_4arch4Sm80ELb1ELb0ELb1ELb0ELb1ELb0ELb0ELb0ELi2ELi4ELi4ELi4ELb0EE3mmaINS_16FlashAttnBwdSm80ISB_NS_24CollectiveEpilogueBwdGQAIS6_fSA_Li256ELb0ELb1EEENS_25SingleTileBwdLPTSchedulerILb0ELi128ELb1EEEE13SharedStorageENS1_6TensorINS1_11ArrayEngineIfLm32EEENS1_6LayoutINS2_IJNS2_IJNS3_ILi2EEESO_EEESO_NS3_ILi4EEEEEENS2_IJNS2_IJNS3_ILi1EEESO_EEESQ_NS3_ILi8EEEEEEEEEEEEbRKNSB_6ParamsERT0_S12_iNS2_IJiiiEEERT_ENKUlvE_clEv - $_ZN7cutlass13device_kernelIN5flash19enable_sm80_to_sm89INS1_16FlashAttnBwdSm80INS1_25CollectiveMainloopBwdSm80ILi2ELi2EN4cute5tupleIJNS5_1CILi128EEES8_NS7_ILi64EEEEEENS_10bfloat16_tEfNS_4arch4Sm80ELb1ELb0ELb1ELb0ELb1ELb0ELb0ELb0ELi2ELi4ELi4ELi4ELb0EEENS1_24CollectiveEpilogueBwdGQAISA_fSD_Li256ELb0ELb1EEENS1_25SingleTileBwdLPTSchedulerILb0ELi128ELb1EEEEEEEEEvNT_6ParamsE$_ZZN5flash25CollectiveMainloopBwdSm80ILi2ELi2EN4cute5tupleIJNS1_1CILi128EEES4_NS3_ILi64EEEEEEN7cutlass10bfloat16_tEfNS7_4arch4Sm80ELb1ELb0ELb1ELb0ELb1ELb0ELb0ELb0ELi2ELi4ELi4ELi4ELb0EE3mmaINS_16FlashAttnBwdSm80ISB_NS_24CollectiveEpilogueBwdGQAIS6_fSA_Li256ELb0ELb1EEENS_25SingleTileBwdLPTSchedulerILb0ELi128ELb1EEEE13SharedStorageENS1_6TensorINS1_11ArrayEngineIfLm32EEENS1_6LayoutINS2_IJNS2_IJNS3_ILi2EEESO_EEESO_NS3_ILi4EEEEEENS2_IJNS2_IJNS3_ILi1EEESO_EEESQ_NS3_ILi8EEEEEEEEEEEEbRKNSB_6ParamsERT0_S12_iNS2_IJiiiEEERT_ENKUlvE0_clEv)
$_ZN7cutlass13device_kernelIN5flash19enable_sm80_to_sm89INS1_16FlashAttnBwdSm80INS1_25CollectiveMainloopBwdSm80ILi2ELi2EN4cute5tupleIJNS5_1CILi128EEES8_NS7_ILi64EEEEEENS_10bfloat16_tEfNS_4arch4Sm80ELb1ELb0ELb1ELb0ELb1ELb0ELb0ELb0ELi2ELi4ELi4ELi4ELb0EEENS1_24CollectiveEpilogueBwdGQAISA_fSD_Li256ELb0ELb1EEENS1_25SingleTileBwdLPTSchedulerILb0ELi128ELb1EEEEEEEEEvNT_6ParamsE$_ZZN5flash25CollectiveMainloopBwdSm80ILi2ELi2EN4cute5tupleIJNS1_1CILi128EEES4_NS3_ILi64EEEEEEN7cutlass10bfloat16_tEfNS7_4arch4Sm80ELb1ELb0ELb1ELb0ELb1ELb0ELb0ELb0ELi2ELi4ELi4ELi4ELb0EE3mmaINS_16FlashAttnBwdSm80ISB_NS_24CollectiveEpilogueBwdGQAIS6_fSA_Li256ELb0ELb1EEENS_25SingleTileBwdLPTSchedulerILb0ELi128ELb1EEEE13SharedStorageENS1_6TensorINS1_11ArrayEngineIfLm32EEENS1_6LayoutINS2_IJNS2_IJNS3_ILi2EEESO_EEESO_NS3_ILi4EEEEEENS2_IJNS2_IJNS3_ILi1EEESO_EEESQ_NS3_ILi8EEEEEEEEEEEEbRKNSB_6ParamsERT0_S12_iNS2_IJiiiEEERT_ENKUlvE0_clEv:
        /* <DEDUP_REMOVED lines=14> */
[----:B-1---5:R-:W-:Y:S05]  /*60350*/  CALL.REL.NOINC `($_ZN7cutlass13device_kernelIN5flash19enable_sm80_to_sm89INS1_16FlashAttnBwdSm80INS1_25CollectiveMainloopBwdSm80ILi2ELi2EN4cute5tupleIJNS5_1CILi128EEES8_NS7_ILi64EEEEEENS_10bfloat16_tEfNS_4arch4Sm80ELb1ELb0ELb1ELb0ELb1ELb0ELb0ELb0ELi2ELi4ELi4ELi4ELb0EEENS1_24CollectiveEpilogueBwdGQAISA_fSD_Li256ELb0ELb1EEENS1_25SingleTileBwdLPTSchedulerILb0ELi128ELb1EEEEEEEEEvNT_6ParamsE$_ZZN5flash25CollectiveMainloopBwdSm80ILi2ELi2EN4cute5tupleIJNS1_1CILi128EEES4_NS3_ILi64EEEEEEN7cutlass10bfloat16_tEfNS7_4arch4Sm80ELb1ELb0ELb1ELb0ELb1ELb0ELb0ELb0ELi2ELi4ELi4ELi4ELb0EE3mmaINS_16FlashAttnBwdSm80ISB_NS_24CollectiveEpilogueBwdGQAIS6_fSA_Li256ELb0ELb1EEENS_25SingleTileBwdLPTSchedulerILb0ELi128ELb1EEEE13SharedStorageENS1_6TensorINS1_11ArrayEngineIfLm32EEENS1_6LayoutINS2_IJNS2_IJNS3_ILi2EEESO_EEESO_NS3_ILi4EEEEEENS2_IJNS2_IJNS3_ILi1EEESO_EEESQ_NS3_ILi8EEEEEEEEEEEEbRKNSB_6ParamsERT0_S12_iNS2_IJiiiEEERT_ENKUliiE0_clEii) ;  /* 0xffffb2a000007944 */ /* 0x022fea0003c3ffff */
.L_x_2691:
[----:B------:R-:W-:Y:S05]  /*60360*/  BSYNC B0 ;  /* 0x0000000000007941 */ /* 0x000fea0003800000 */
.L_x_2690:
[----:B------:R-:W-:Y:S01]  /*60370*/  MOV R13, 0x0 ;  /* 0x00000000000d7802 */ /* 0x000fe20000000f00 */
[----:B------:R-:W0:Y:S03]  /*60380*/  LDGDEPBAR ;  /* 0x00000000000079af */ /* 0x000e260000000000 */
[----:B------:R-:W-:Y:S05]  /*60390*/  RET.REL.NODEC R12 `(_ZN7cutlass13device_kernelIN5flash19enable_sm80_to_sm89INS1_16FlashAttnBwdSm80INS1_25CollectiveMainloopBwdSm80ILi2ELi2EN4cute5tupleIJNS5_1CILi128EEES8_NS7_ILi64EEEEEENS_10bfloat16_tEfNS_4arch4Sm80ELb1ELb0ELb1ELb0ELb1ELb0ELb0ELb0ELi2ELi4ELi4ELi4ELb0EEENS1_24CollectiveEpilogueBwdGQAISA_fSD_Li256ELb0ELb1EEENS1_25SingleTileBwdLPTSchedulerILb0ELi128ELb1EEEEEEEEEvNT_6ParamsE) ;  /* 0xfff9fc600c007950 */ /* 0x000fea0003c3ffff */
        .type           $_ZN7cutlass13device_kernelIN5flash19enable_sm80_to_sm89INS1_16FlashAttnBwdSm80INS1_25CollectiveMainloopBwdSm80ILi2ELi2EN4cute5tupleIJNS5_1CILi128EEES8_NS7_ILi64EEEEEENS_10bfloat16_tEfNS_4arch4Sm80ELb1ELb0ELb1ELb0ELb1ELb0ELb0ELb0ELi2ELi4ELi4ELi4ELb0EEENS1_24CollectiveEpilogueBwdGQAISA_fSD_Li256ELb0ELb1EEENS1_25SingleTileBwdLPTSchedulerILb0ELi128ELb1EEEEEEEEEvNT_6ParamsE$_ZZN5flash25CollectiveMainloopBwdSm80ILi2ELi2EN4cute5tupleIJNS1_1CILi128EEES4_NS3_ILi64EEEEEEN7cutlass10bfloat16_tEfNS7_4arch4Sm80ELb1ELb0ELb1ELb0ELb1ELb0ELb0ELb0ELi2ELi4ELi4ELi4ELb0EE3mmaINS_16FlashAttnBwdSm80ISB_NS_24CollectiveEpilogueBwdGQAIS6_fSA_Li256ELb0ELb1EEENS_25SingleTileBwdLPTSchedulerILb0ELi128ELb1EEEE13SharedStorageENS1_6TensorINS1_11ArrayEngineIfLm32EEENS1_6LayoutINS2_IJNS2_IJNS3_ILi2EEESO_EEESO_NS3_ILi4EEEEEENS2_IJNS2_IJNS3_ILi1EEESO_EEESQ_NS3_ILi8EEEEEEEEEEEEbRKNSB_6ParamsERT0_S12_iNS2_IJiiiEEERT_ENKUlvE_clEv,@function
        .size           $_ZN7cutlass13device_kernelIN5flash19enable_sm80_to_sm89INS1_16FlashAttnBwdSm80INS1_25CollectiveMainloopBwdSm80ILi2ELi2EN4cute5tupleIJNS5_1CILi128EEES8_NS7_ILi64EEEEEENS_10bfloat16_tEfNS_4arch4Sm80ELb1ELb0ELb1ELb0ELb1ELb0ELb0ELb0ELi2ELi4ELi4ELi4ELb0EEENS1_24CollectiveEpilogueBwdGQAISA_fSD_Li256ELb0ELb1EEENS1_25SingleTileBwdLPTSchedulerILb0ELi128ELb1EEEEEEEEEvNT_6ParamsE$_ZZN5flash25CollectiveMainloopBwdSm80ILi2ELi2EN4cute5tupleIJNS1_1CILi128EEES4_NS3_ILi64EEEEEEN7cutlass10bfloat16_tEfNS7_4arch4Sm80ELb1ELb0ELb1ELb0ELb1ELb0ELb0ELb0ELi2ELi4ELi4ELi4ELb0EE3mmaINS_16FlashAttnBwdSm80ISB_NS_24CollectiveEpilogueBwdGQAIS6_fSA_Li256ELb0ELb1EEENS_25SingleTileBwdLPTSchedulerILb0ELi128ELb1EEEE13SharedStorageENS1_6TensorINS1_11ArrayEngineIfLm32EEENS1_6LayoutINS2_IJNS2_IJNS3_ILi2EEESO_EEESO_NS3_ILi4EEEEEENS2_IJNS2_IJNS3_ILi1EEESO_EEESQ_NS3_ILi8EEEEEEEEEEEEbRKNSB_6ParamsERT0_S12_iNS2_IJiiiEEERT_ENKUlvE_clEv,($_ZN7cutlass13device_kernelIN5flash19enable_sm80_to_sm89INS1_16FlashAttnBwdSm80INS1_25CollectiveMainloopBwdSm80ILi2ELi2EN4cute5tupleIJNS5_1CILi128EEES8_NS7_ILi64EEEEEENS_10bfloat16_tEfNS_4arch4Sm80ELb1ELb0ELb1ELb0ELb1ELb0ELb0ELb0ELi2ELi4ELi4ELi4ELb0EEENS1_24CollectiveEpilogueBwdGQAISA_fSD_Li256ELb0ELb1EEENS1_25SingleTileBwdLPTSchedulerILb0ELi128ELb1EEEEEEEEEvNT_6ParamsE$_ZZZN5flash25CollectiveMainloopBwdSm80ILi2ELi2EN4cute5tupleIJNS1_1CILi128EEES4_NS3_ILi64EEEEEEN7cutlass10bfloat16_tEfNS7_4arch4Sm80ELb1ELb0ELb1ELb0ELb1ELb0ELb0ELb0ELi2ELi4ELi4ELi4ELb0EE3mmaINS_16FlashAttnBwdSm80ISB_NS_24CollectiveEpilogueBwdGQAIS6_fSA_Li256ELb0ELb1EEENS_25SingleTileBwdLPTSchedulerILb0ELi128ELb1EEEE13SharedStorageENS1_6TensorINS1_11ArrayEngineIfLm32EEENS1_6LayoutINS2_IJNS2_IJNS3_ILi2EEESO_EEESO_NS3_ILi4EEEEEENS2_IJNS2_IJNS3_ILi1EEESO_EEESQ_NS3_ILi8EEEEEEEEEEEEbRKNSB_6ParamsERT0_S12_iNS2_IJiiiEEERT_ENKUliT_E_clIZSC_ISJ_SX_EbS10_S12_S12_iS13_S15_EUlRS16_iE_EEDaiS16_ENKUlT_E_clIZSC_ISJ_SX_EbS10_S12_S12_iS13_S15_EUlvE0_EEDaS1B_ - $_ZN7cutlass13device_kernelIN5flash19enable_sm80_to_sm89INS1_16FlashAttnBwdSm80INS1_25CollectiveMainloopBwdSm80ILi2ELi2EN4cute5tupleIJNS5_1CILi128EEES8_NS7_ILi64EEEEEENS_10bfloat16_tEfNS_4arch4Sm80ELb1ELb0ELb1ELb0ELb1ELb0ELb0ELb0ELi2ELi4ELi4ELi4ELb0EEENS1_24CollectiveEpilogueBwdGQAISA_fSD_Li256ELb0ELb1EEENS1_25SingleTileBwdLPTSchedulerILb0ELi128ELb1EEEEEEEEEvNT_6ParamsE$_ZZN5flash25CollectiveMainloopBwdSm80ILi2ELi2EN4cute5tupleIJNS1_1CILi128EEES4_NS3_ILi64EEEEEEN7cutlass10bfloat16_tEfNS7_4arch4Sm80ELb1ELb0ELb1ELb0ELb1ELb0ELb0ELb0ELi2ELi4ELi4ELi4ELb0EE3mmaINS_16FlashAttnBwdSm80ISB_NS_24CollectiveEpilogueBwdGQAIS6_fSA_Li256ELb0ELb1EEENS_25SingleTileBwdLPTSchedulerILb0ELi128ELb1EEEE13SharedStorageENS1_6TensorINS1_11ArrayEngineIfLm32EEENS1_6LayoutINS2_IJNS2_IJNS3_ILi2EEESO_EEESO_NS3_ILi4EEEEEENS2_IJNS2_IJNS3_ILi1EEESO_EEESQ_NS3_ILi8EEEEEEEEEEEEbRKNSB_6ParamsERT0_S12_iNS2_IJiiiEEERT_ENKUlvE_clEv)
$_ZN7cutlass13device_kernelIN5flash19enable_sm80_to_sm89INS1_16FlashAttnBwdSm80INS1_25CollectiveMainloopBwdSm80ILi2ELi2EN4cute5tupleIJNS5_1CILi128EEES8_NS7_ILi64EEEEEENS_10bfloat16_tEfNS_4arch4Sm80ELb1ELb0ELb1ELb0ELb1ELb0ELb0ELb0ELi2ELi4ELi4ELi4ELb0EEENS1_24CollectiveEpilogueBwdGQAISA_fSD_Li256ELb0ELb1EEENS1_25SingleTileBwdLPTSchedulerILb0ELi128ELb1EEEEEEEEEvNT_6ParamsE$_ZZN5flash25CollectiveMainloopBwdSm80ILi2ELi2EN4cute5tupleIJNS1_1CILi128EEES4_NS3_ILi64EEEEEEN7cutlass10bfloat16_tEfNS7_4arch4Sm80ELb1ELb0ELb1ELb0ELb1ELb0ELb0ELb0ELi2ELi4ELi4ELi4ELb0EE3mmaINS_16FlashAttnBwdSm80ISB_NS_24CollectiveEpilogueBwdGQAIS6_fSA_Li256ELb0ELb1EEENS_25SingleTileBwdLPTSchedulerILb0ELi128ELb1EEEE13SharedStorageENS1_6TensorINS1_11ArrayEngineIfLm32EEENS1_6LayoutINS2_IJNS2_IJNS3_ILi2EEESO_EEESO_NS3_ILi4EEEEEENS2_IJNS2_IJNS3_ILi1EEESO_EEESQ_NS3_ILi8EEEEEEEEEEEEbRKNSB_6ParamsERT0_S12_iNS2_IJiiiEEERT_ENKUlvE_clEv:
        /* <DEDUP_REMOVED lines=14> */
[----:B-1---5:R-:W-:Y:S05]  /*60480*/  CALL.REL.NOINC `($_ZN7cutlass13device_kernelIN5flash19enable_sm80_to_sm89INS1_16FlashAttnBwdSm80INS1_25CollectiveMainloopBwdSm80ILi2ELi2EN4cute5tupleIJNS5_1CILi128EEES8_NS7_ILi64EEEEEENS_10bfloat16_tEfNS_4arch4Sm80ELb1ELb0ELb1ELb0ELb1ELb0ELb0ELb0ELi2ELi4ELi4ELi4ELb0EEENS1_24CollectiveEpilogueBwdGQAISA_fSD_Li256ELb0ELb1EEENS1_25SingleTileBwdLPTSchedulerILb0ELi128ELb1EEEEEEEEEvNT_6ParamsE$_ZZN5flash25CollectiveMainloopBwdSm80ILi2ELi2EN4cute5tupleIJNS1_1CILi128EEES4_NS3_ILi64EEEEEEN7cutlass10bfloat16_tEfNS7_4arch4Sm80ELb1ELb0ELb1ELb0ELb1ELb0ELb0ELb0ELi2ELi4ELi4ELi4ELb0EE3mmaINS_16FlashAttnBwdSm80ISB_NS_24CollectiveEpilogueBwdGQAIS6_fSA_Li256ELb0ELb1EEENS_25SingleTileBwdLPTSchedulerILb0ELi128ELb1EEEE13SharedStorageENS1_6TensorINS1_11ArrayEngineIfLm32EEENS1_6LayoutINS2_IJNS2_IJNS3_ILi2EEESO_EEESO_NS3_ILi4EEEEEENS2_IJNS2_IJNS3_ILi1EEESO_EEESQ_NS3_ILi8EEEEEEEEEEEEbRKNSB_6ParamsERT0_S12_iNS2_IJiiiEEERT_ENKUliiE_clEii) ;  /* 0xffffd79000007944 */ /* 0x022fea0003c3ffff */
.L_x_2693:
[----:B------:R-:W-:Y:S05]  /*60490*/  BSYNC B0 ;  /* 0x0000000000007941 */ /* 0x000fea0003800000 */
.L_x_2692:
[----:B------:R-:W-:Y:S01]  /*604a0*/  MOV R15, 0x0 ;  /* 0x00000000000f7802 */ /* 0x000fe20000000f00 */
[----:B------:R-:W0:Y:S03]  /*604b0*/  LDGDEPBAR ;  /* 0x00000000000079af */ /* 0x000e260000000000 */
[----:B------:R-:W-:Y:S05]  /*604c0*/  RET.REL.NODEC R14 `(_ZN7cutlass13device_kernelIN5flash19enable_sm80_to_sm89INS1_16FlashAttnBwdSm80INS1_25CollectiveMainloopBwdSm80ILi2ELi2EN4cute5tupleIJNS5_1CILi128EEES8_NS7_ILi64EEEEEENS_10bfloat16_tEfNS_4arch4Sm80ELb1ELb0ELb1ELb0ELb1ELb0ELb0ELb0ELi2ELi4ELi4ELi4ELb0EEENS1_24CollectiveEpilogueBwdGQAISA_fSD_Li256ELb0ELb1EEENS1_25SingleTileBwdLPTSchedulerILb0ELi128ELb1EEEEEEEEEvNT_6ParamsE) ;  /* 0xfff9fb300e007950 */ /* 0x000fea0003c3ffff */
        .type           $_ZN7cutlass13device_kernelIN5flash19enable_sm80_to_sm89INS1_16FlashAttnBwdSm80INS1_25CollectiveMainloopBwdSm80ILi2ELi2EN4cute5tupleIJNS5_1CILi128EEES8_NS7_ILi64EEEEEENS_10bfloat16_tEfNS_4arch4Sm80ELb1ELb0ELb1ELb0ELb1ELb0ELb0ELb0ELi2ELi4ELi4ELi4ELb0EEENS1_24CollectiveEpilogueBwdGQAISA_fSD_Li256ELb0ELb1EEENS1_25SingleTileBwdLPTSchedulerILb0ELi128ELb1EEEEEEEEEvNT_6ParamsE$_ZZZN5flash25CollectiveMainloopBwdSm80ILi2ELi2EN4cute5tupleIJNS1_1CILi128EEES4_NS3_ILi64EEEEEEN7cutlass10bfloat16_tEfNS7_4arch4Sm80ELb1ELb0ELb1ELb0ELb1ELb0ELb0ELb0ELi2ELi4ELi4ELi4ELb0EE3mmaINS_16FlashAttnBwdSm80ISB_NS_24CollectiveEpilogueBwdGQAIS6_fSA_Li256ELb0ELb1EEENS_25SingleTileBwdLPTSchedulerILb0ELi128ELb1EEEE13SharedStorageENS1_6TensorINS1_11ArrayEngineIfLm32EEENS1_6LayoutINS2_IJNS2_IJNS3_ILi2EEESO_EEESO_NS3_ILi4EEEEEENS2_IJNS2_IJNS3_ILi1EEESO_EEESQ_NS3_ILi8EEEEEEEEEEEEbRKNSB_6ParamsERT0_S12_iNS2_IJiiiEEERT_ENKUliT_E_clIZSC_ISJ_SX_EbS10_S12_S12_iS13_S15_EUlRS16_iE_EEDaiS16_ENKUlT_E_clIZSC_ISJ_SX_EbS10_S12_S12_iS13_S15_EUlvE0_EEDaS1B_,@function
        .size           $_ZN7cutlass13device_kernelIN5flash19enable_sm80_to_sm89INS1_16FlashAttnBwdSm80INS1_25CollectiveMainloopBwdSm80ILi2ELi2EN4cute5tupleIJNS5_1CILi128EEES8_NS7_ILi64EEEEEENS_10bfloat16_tEfNS_4arch4Sm80ELb1ELb0ELb1ELb0ELb1ELb0ELb0ELb0ELi2ELi4ELi4ELi4ELb0EEENS1_24CollectiveEpilogueBwdGQAISA_fSD_Li256ELb0ELb1EEENS1_25SingleTileBwdLPTSchedulerILb0ELi128ELb1EEEEEEEEEvNT_6ParamsE$_ZZZN5flash25CollectiveMainloopBwdSm80ILi2ELi2EN4cute5tupleIJNS1_1CILi128EEES4_NS3_ILi64EEEEEEN7cutlass10bfloat16_tEfNS7_4arch4Sm80ELb1ELb0ELb1ELb0ELb1ELb0ELb0ELb0ELi2ELi4ELi4ELi4ELb0EE3mmaINS_16FlashAttnBwdSm80ISB_NS_24CollectiveEpilogueBwdGQAIS6_fSA_Li256ELb0ELb1EEENS_25SingleTileBwdLPTSchedulerILb0ELi128ELb1EEEE13SharedStorageENS1_6TensorINS1_11ArrayEngineIfLm32EEENS1_6LayoutINS2_IJNS2_IJNS3_ILi2EEESO_EEESO_NS3_ILi4EEEEEENS2_IJNS2_IJNS3_ILi1EEESO_EEESQ_NS3_ILi8EEEEEEEEEEEEbRKNSB_6ParamsERT0_S12_iNS2_IJiiiEEERT_ENKUliT_E_clIZSC_ISJ_SX_EbS10_S12_S12_iS13_S15_EUlRS16_iE_EEDaiS16_ENKUlT_E_clIZSC_ISJ_SX_EbS10_S12_S12_iS13_S15_EUlvE0_EEDaS1B_,($_ZN7cutlass13device_kernelIN5flash19enable_sm80_to_sm89INS1_16FlashAttnBwdSm80INS1_25CollectiveMainloopBwdSm80ILi2ELi2EN4cute5tupleIJNS5_1CILi128EEES8_NS7_ILi64EEEEEENS_10bfloat16_tEfNS_4arch4Sm80ELb1ELb0ELb1ELb0ELb1ELb0ELb0ELb0ELi2ELi4ELi4ELi4ELb0EEENS1_24CollectiveEpilogueBwdGQAISA_fSD_Li256ELb0ELb1EEENS1_25SingleTileBwdLPTSchedulerILb0ELi128ELb1EEEEEEEEEvNT_6ParamsE$_ZZZN5flash25CollectiveMainloopBwdSm80ILi2ELi2EN4cute5tupleIJNS1_1CILi128EEES4_NS3_ILi64EEEEEEN7cutlass10bfloat16_tEfNS7_4arch4Sm80ELb1ELb0ELb1ELb0ELb1ELb0ELb0ELb0ELi2ELi4ELi4ELi4ELb0EE3mmaINS_16FlashAttnBwdSm80ISB_NS_24CollectiveEpilogueBwdGQAIS6_fSA_Li256ELb0ELb1EEENS_25SingleTileBwdLPTSchedulerILb0ELi128ELb1EEEE13SharedStorageENS1_6TensorINS1_11ArrayEngineIfLm32EEENS1_6LayoutINS2_IJNS2_IJNS3_ILi2EEESO_EEESO_NS3_ILi4EEEEEENS2_IJNS2_IJNS3_ILi1EEESO_EEESQ_NS3_ILi8EEEEEEEEEEEEbRKNSB_6ParamsERT0_S12_iNS2_IJiiiEEERT_ENKUliT_E_clIZSC_ISJ_SX_EbS10_S12_S12_iS13_S15_EUlRS16_iE_EEDaiS16_ENKUlvE0_clEv - $_ZN7cutlass13device_kernelIN5flash19enable_sm80_to_sm89INS1_16FlashAttnBwdSm80INS1_25CollectiveMainloopBwdSm80ILi2ELi2EN4cute5tupleIJNS5_1CILi128EEES8_NS7_ILi64EEEEEENS_10bfloat16_tEfNS_4arch4Sm80ELb1ELb0ELb1ELb0ELb1ELb0ELb0ELb0ELi2ELi4ELi4ELi4ELb0EEENS1_24CollectiveEpilogueBwdGQAISA_fSD_Li256ELb0ELb1EEENS1_25SingleTileBwdLPTSchedulerILb0ELi128ELb1EEEEEEEEEvNT_6ParamsE$_ZZZN5flash25CollectiveMainloopBwdSm80ILi2ELi2EN4cute5tupleIJNS1_1CILi128EEES4_NS3_ILi64EEEEEEN7cutlass10bfloat16_tEfNS7_4arch4Sm80ELb1ELb0ELb1ELb0ELb1ELb0ELb0ELb0ELi2ELi4ELi4ELi4ELb0EE3mmaINS_16FlashAttnBwdSm80ISB_NS_24CollectiveEpilogueBwdGQAIS6_fSA_Li256ELb0ELb1EEENS_25SingleTileBwdLPTSchedulerILb0ELi128ELb1EEEE13SharedStorageENS1_6TensorINS1_11ArrayEngineIfLm32EEENS1_6LayoutINS2_IJNS2_IJNS3_ILi2EEESO_EEESO_NS3_ILi4EEEEEENS2_IJNS2_IJNS3_ILi1EEESO_EEESQ_NS3_ILi8EEEEEEEEEEEEbRKNSB_6ParamsERT0_S12_iNS2_IJiiiEEERT_ENKUliT_E_clIZSC_ISJ_SX_EbS10_S12_S12_iS13_S15_EUlRS16_iE_EEDaiS16_ENKUlT_E_clIZSC_ISJ_SX_EbS10_S12_S12_iS13_S15_EUlvE0_EEDaS1B_)
$_ZN7cutlass13device_kernelIN5flash19enable_sm80_to_sm89INS1_16FlashAttnBwdSm80INS1_25CollectiveMainloopBwdSm80ILi2ELi2EN4cute5tupleIJNS5_1CILi128EEES8_NS7_ILi64EEEEEENS_10bfloat16_tEfNS_4arch4Sm80ELb1ELb0ELb1ELb0ELb1ELb0ELb0ELb0ELi2ELi4ELi4ELi4ELb0EEENS1_24CollectiveEpilogueBwdGQAISA_fSD_Li256ELb0ELb1EEENS1_25SingleTileBwdLPTSchedulerILb0ELi128ELb1EEEEEEEEEvNT_6ParamsE$_ZZZN5flash25CollectiveMainloopBwdSm80ILi2ELi2EN4cute5tupleIJNS1_1CILi128EEES4_NS3_ILi64EEEEEEN7cutlass10bfloat16_tEfNS7_4arch4Sm80ELb1ELb0ELb1ELb0ELb1ELb0ELb0ELb0ELi2ELi4ELi4ELi4ELb0EE3mmaINS_16FlashAttnBwdSm80ISB_NS_24CollectiveEpilogueBwdGQAIS6_fSA_Li256ELb0ELb1EEENS_25SingleTileBwdLPTSchedulerILb0ELi128ELb1EEEE13SharedStorageENS1_6TensorINS1_11ArrayEngineIfLm32EEENS1_6LayoutINS2_IJNS2_IJNS3_ILi2EEESO_EEESO_NS3_ILi4EEEEEENS2_IJNS2_IJNS3_ILi1EEESO_EEESQ_NS3_ILi8EEEEEEEEEEEEbRKNSB_6ParamsERT0_S12_iNS2_IJiiiEEERT_ENKUliT_E_clIZSC_ISJ_SX_EbS10_S12_S12_iS13_S15_EUlRS16_iE_EEDaiS16_ENKUlT_E_clIZSC_ISJ_SX_EbS10_S12_S12_iS13_S15_EUlvE0_EEDaS1B_:
        /* <DEDUP_REMOVED lines=38> */
[----:B-1---5:R-:W-:Y:S05]  /*60730*/  CALL.REL.NOINC `($_ZN7cutlass13device_kernelIN5flash19enable_sm80_to_sm89INS1_16FlashAttnBwdSm80INS1_25CollectiveMainloopBwdSm80ILi2ELi2EN4cute5tupleIJNS5_1CILi128EEES8_NS7_ILi64EEEEEENS_10bfloat16_tEfNS_4arch4Sm80ELb1ELb0ELb1ELb0ELb1ELb0ELb0ELb0ELi2ELi4ELi4ELi4ELb0EEENS1_24CollectiveEpilogueBwdGQAISA_fSD_Li256ELb0ELb1EEENS1_25SingleTileBwdLPTSchedulerILb0ELi128ELb1EEEEEEEEEvNT_6ParamsE$_ZN4cute3eso3ESOILb1ELb0EJNS_14ComposedLayoutINS_7SwizzleILi3ELi3ELi3EEENS_1CILi0EEENS_6LayoutINS_5tupleIJNS8_IJNS8_IJNS5_ILi4EEENS5_ILi8EEEEEENS8_IJS9_NS5_ILi1EEEEEEEEENS8_IJNS8_IJNS5_ILi2EEESF_SF_EEENS8_IJSF_NS8_IJS9_SF_EEEEEEEEEEEENS8_IJNS8_IJNS8_IJSF_NS5_ILi64EEEEEENS8_IJNS5_ILi1024EEES6_EEEEEENS8_IJNS8_IJSC_NS5_ILi512EEESA_EEENS8_IJNS5_ILi4096EEENS8_IJNS5_ILi16EEENS5_ILi8192EEEEEEEEEEEEEEEEEEENS_10ViewEngineINS_8smem_ptrIPN7cutlass10bfloat16_tEEEEEEEC2ERKS10_RKS17_) ;  /* 0xfffa6e9000007944 */ /* 0x022fea0003c3ffff */
[----:B-1----:R1:W5:Y:S04]  /*60740*/  LD.E R3, [R10.64+0x8] ;  /* 0x000008040a037980 */ /* 0x002368000c101900 */
[----:B------:R1:W5:Y:S01]  /*60750*/  LDL.64 R88, [R1+0x1428] ;  /* 0x0014280001587983 */ /* 0x0003620000100a00 */
[----:B------:R-:W-:-:S02]  /*60760*/  MOV R2, R60 ;  /* 0x0000003c00027202 */ /* 0x000fc40000000f00 */
[----:B------:R-:W-:Y:S02]  /*60770*/  MOV R6, 0x60790 ;  /* 0x0006079000067802 */ /* 0x000fe40000000f00 */
[----:B-1---5:R-:W-:Y:S05]  /*60780*/  CALL.REL.NOINC `($_ZN7cutlass13device_kernelIN5flash19enable_sm80_to_sm89INS1_16FlashAttnBwdSm80INS1_25CollectiveMainloopBwdSm80ILi2ELi2EN4cute5tupleIJNS5_1CILi128EEES8_NS7_ILi64EEEEEENS_10bfloat16_tEfNS_4arch4Sm80ELb1ELb0ELb1ELb0ELb1ELb0ELb0ELb0ELi2ELi4ELi4ELi4ELb0EEENS1_24CollectiveEpilogueBwdGQAISA_fSD_Li256ELb0ELb1EEENS1_25SingleTileBwdLPTSchedulerILb0ELi128ELb1EEEEEEEEEvNT_6ParamsE$_ZN4cute3eso3ESOILb0ELb1EJiNS_1CILi0EEEEEC2ERKiRKS3_) ;  /* 0xfffa6a6000007944 */ /* 0x022fea0003c3ffff */
[----:B------:R-:W2:Y:S01]  /*60790*/  LDL R8, [R1+0x1428] ;  /* 0x0014280001087983 */ /* 0x000ea20000100800 */
[----:B-1----:R-:W-:Y:S01]  /*607a0*/  IMAD.MOV.U32 R3, RZ, RZ, R60 ;  /* 0x000000ffff037224 */ /* 0x002fe200078e003c */
[----:B------:R-:W-:Y:S02]  /*607b0*/  MOV R2, R12 ;  /* 0x0000000c00027202 */ /* 0x000fe40000000f00 */
        /* <DEDUP_REMOVED lines=89> */
[----:B-1----:R-:W-:Y:S05]  /*60d50*/  CALL.REL.NOINC `($_ZN7cutlass13device_kernelIN5flash19enable_sm80_to_sm89INS1_16FlashAttnBwdSm80INS1_25CollectiveMainloopBwdSm80ILi2ELi2EN4cute5tupleIJNS5_1CILi128EEES8_NS7_ILi64EEEEEENS_10bfloat16_tEfNS_4arch4Sm80ELb1ELb0ELb1ELb0ELb1ELb0ELb0ELb0ELi2ELi4ELi4ELi4ELb0EEENS1_24CollectiveEpilogueBwdGQAISA_fSD_Li256ELb0ELb1EEENS1_25SingleTileBwdLPTSchedulerILb0ELi128ELb1EEEEEEEEEvNT_6ParamsE$_ZN4cute3eso3ESOILb0ELb0EJiiiNS_1CILi72EEENS2_ILi512EEEEEC2ERKiS7_S7_RKS3_RKS4_) ;  /* 0xfffa617000007944 */ /* 0x002fea0003c3ffff */
        /* <DEDUP_REMOVED lines=16> */
[----:B------:R-:W-:-:S03]  /*60e60*/  MOV R90, 0x60eb0 ;  /* 0x00060eb0005a7802 */ /* 0x000fc60000000f00 */
[----:B------:R1:W-:Y:S04]  /*60e70*/  STL.U8 [R1+0x1470], RZ ;  /* 0x001470ff01007387 */ /* 0x0003e80000100000 */
[----:B--2---:R1:W-:Y:S04]  /*60e80*/  STL.64 [R1+0x1448], R2 ;  /* 0x0014480201007387 */ /* 0x0043e80000100a00 */
[----:B---3--:R1:W-:Y:S02]  /*60e90*/  STL [R1+0x1450], R4 ;  /* 0x0014500401007387 */ /* 0x0083e40000100800 */
[----:B-1----:R-:W-:Y:S05]  /*60ea0*/  CALL.REL.NOINC `($_ZN7cutlass13device_kernelIN5flash19enable_sm80_to_sm89INS1_16FlashAttnBwdSm80INS1_25CollectiveMainloopBwdSm80ILi2ELi2EN4cute5tupleIJNS5_1CILi128EEES8_NS7_ILi64EEEEEENS_10bfloat16_tEfNS_4arch4Sm80ELb1ELb0ELb1ELb0ELb1ELb0ELb0ELb0ELi2ELi4ELi4ELi4ELb0EEENS1_24CollectiveEpilogueBwdGQAISA_fSD_Li256ELb0ELb1EEENS1_25SingleTileBwdLPTSchedulerILb0ELi128ELb1EEEEEEEEEvNT_6ParamsE$_ZZN4cute6detail16composition_implINS_5tupleIJNS_1CILi8EEENS3_ILi2EEES5_S5_S4_S5_EEENS2_IJNS3_ILi1EEEiiiNS3_ILi72EEENS3_ILi512EEEEEENS2_IJNS2_IJS5_S5_S5_EEES5_NS2_IJNS3_ILi4EEES5_EEEEEENS2_IJNS2_IJS7_S9_S4_EEENS3_ILi4096EEENS2_IJNS3_ILi16EEENS3_ILi8192EEEEEEEEEEEDaRKT_RKT0_RKT1_RKT2_ENKUlRKT_RKT0_E_clISB_SF_EEDaSZ_S12_) ;  /* 0xfffac97000007944 */ /* 0x002fea0003c3ffff */
[----:B------:R-:W-:Y:S02]  /*60eb0*/  MOV R86, 0x60ed0 ;  /* 0x00060ed000567802 */ /* 0x000fe40000000f00 */
[----:B-1---5:R-:W-:Y:S05]  /*60ec0*/  CALL.REL.NOINC `($_ZN7cutlass13device_kernelIN5flash19enable_sm80_to_sm89INS1_16FlashAttnBwdSm80INS1_25CollectiveMainloopBwdSm80ILi2ELi2EN4cute5tupleIJNS5_1CILi128EEES8_NS7_ILi64EEEEEENS_10bfloat16_tEfNS_4arch4Sm80ELb1ELb0ELb1ELb0ELb1ELb0ELb0ELb0ELi2ELi4ELi4ELi4ELb0EEENS1_24CollectiveEpilogueBwdGQAISA_fSD_Li256ELb0ELb1EEENS1_25SingleTileBwdLPTSchedulerILb0ELi128ELb1EEEEEEEEEvNT_6ParamsE$_ZZN4cute6detail16composition_implINS_5tupleIJNS_1CILi8EEENS3_ILi2EEES5_S5_S4_S5_EEENS2_IJNS3_ILi1EEEiiiNS3_ILi72EEENS3_ILi512EEEEEENS2_IJNS2_IJS5_S5_S5_EEES5_NS2_IJNS3_ILi4EEES5_EEEEEENS2_IJNS2_IJS7_S9_S4_EEENS3_ILi4096EEENS2_IJNS3_ILi16EEENS3_ILi8192EEEEEEEEEEEDaRKT_RKT0_RKT1_RKT2_ENKUlRKT_RKT0_E_clISD_SJ_EEDaSZ_S12_) ;  /* 0xfffaca5000007944 */ /* 0x022fea0003c3ffff */
[----:B-----5:R2:W-:Y:S01]  /*60ed0*/  STL.64 [R1+0x1410], R2 ;  /* 0x0014100201007387 */ /* 0x0205e20000100a00 */
[----:B------:R-:W-:-:S03]  /*60ee0*/  MOV R6, 0x60f00 ;  /* 0x00060f0000067802 */ /* 0x000fc60000000f00 */
[----:B-12---:R-:W-:Y:S05]  /*60ef0*/  CALL.REL.NOINC `($_ZN7cutlass13device_kernelIN5flash19enable_sm80_to_sm89INS1_16FlashAttnBwdSm80INS1_25CollectiveMainloopBwdSm80ILi2ELi2EN4cute5tupleIJNS5_1CILi128EEES8_NS7_ILi64EEEEEENS_10bfloat16_tEfNS_4arch4Sm80ELb1ELb0ELb1ELb0ELb1ELb0ELb0ELb0ELi2ELi4ELi4ELi4ELb0EEENS1_24CollectiveEpilogueBwdGQAISA_fSD_Li256ELb0ELb1EEENS1_25SingleTileBwdLPTSchedulerILb0ELi128ELb1EEEEEEEEEvNT_6ParamsE$_ZN4cute3eso3ESOILb0ELb0EJNS_5tupleIJNS_1CILi1EEENS3_ILi512EEEiEEENS3_ILi4096EEENS2_IJNS2_IJiiEEENS3_ILi8192EEEEEEEEC2ERKS6_RKS7_RKSA_) ;  /* 0xfffa4d5000007944 */ /* 0x006fea0003c3ffff */
[----:B-1----:R1:W5:Y:S04]  /*60f00*/  LDL R5, [R1+0x1430] ;  /* 0x0014300001057983 */ /* 0x0023680000100800 */
[----:B------:R1:W5:Y:S01]  /*60f10*/  LDL.64 R2, [R1+0x1428] ;  /* 0x0014280001027983 */ /* 0x0003620000100a00 */
[----:B------:R-:W-:-:S03]  /*60f20*/  MOV R6, 0x60f40 ;  /* 0x00060f4000067802 */ /* 0x000fc60000000f00 */
[----:B-1---5:R-:W-:Y:S05]  /*60f30*/  CALL.REL.NOINC `($_ZN7cutlass13device_kernelIN5flash19enable_sm80_to_sm89INS1_16FlashAttnBwdSm80INS1_25CollectiveMainloopBwdSm80ILi2ELi2EN4cute5tupleIJNS5_1CILi128EEES8_NS7_ILi64EEEEEENS_10bfloat16_tEfNS_4arch4Sm80ELb1ELb0ELb1ELb0ELb1ELb0ELb0ELb0ELi2ELi4ELi4ELi4ELb0EEENS1_24CollectiveEpilogueBwdGQAISA_fSD_Li256ELb0ELb1EEENS1_25SingleTileBwdLPTSchedulerILb0ELi128ELb1EEEEEEEEEvNT_6ParamsE$_ZN4cute5tupleIJNS0_IJNS0_IJNS_1CILi2EEES2_S2_EEES2_NS0_IJNS0_IJS2_S2_EEES2_EEEEEENS0_IJNS0_IJNS1_ILi1EEENS1_ILi512EEEiEEENS1_ILi4096EEENS0_IJNS0_IJiiEEENS1_ILi8192EEEEEEEEEEEC2ERKS6_RKSE_) ;  /* 0xfffa985000007944 */ /* 0x022fea0003c3ffff */
[----:B------:R1:W5:Y:S04]  /*60f40*/  LDL R4, [R1+0x1430] ;  /* 0x0014300001047983 */ /* 0x0003680000100800 */
[----:B------:R1:W5:Y:S01]  /*60f50*/  LDL.64 R2, [R1+0x1428] ;  /* 0x0014280001027983 */ /* 0x0003620000100a00 */
[----:B------:R-:W-:-:S05]  /*60f60*/  LEA.HI R6, R13, R13, RZ, 0x1d ;  /* 0x0000000d0d067211 */ /* 0x000fca00078fe8ff */
[----:B------:R-:W-:Y:S01]  /*60f70*/  IMAD.U32 R8, R11, 0x2, R6 ;  /* 0x000000020b087824 */ /* 0x000fe200078e0006 */
[----:B------:R-:W-:-:S04]  /*60f80*/  MOV R6, 0x60fb0 ;  /* 0x00060fb000067802 */ /* 0x000fc80000000f00 */
[----:B------:R1:W-:Y:S03]  /*60f90*/  STL [R1+0x1420], R8 ;  /* 0x0014200801007387 */ /* 0x0003e60000100800 */
[----:B-1---5:R-:W-:Y:S05]  /*60fa0*/  CALL.REL.NOINC `($_ZN7cutlass13device_kernelIN5flash19enable_sm80_to_sm89INS1_16FlashAttnBwdSm80INS1_25CollectiveMainloopBwdSm80ILi2ELi2EN4cute5tupleIJNS5_1CILi128EEES8_NS7_ILi64EEEEEENS_10bfloat16_tEfNS_4arch4Sm80ELb1ELb0ELb1ELb0ELb1ELb0ELb0ELb0ELi2ELi4ELi4ELi4ELb0EEENS1_24CollectiveEpilogueBwdGQAISA_fSD_Li256ELb0ELb1EEENS1_25SingleTileBwdLPTSchedulerILb0ELi128ELb1EEEEEEEEEvNT_6ParamsE$_ZN4cute3eso3ESOILb0ELb0EJNS_6LayoutINS_5tupleIJNS3_IJNS_1CILi2EEES5_S5_EEES5_NS3_IJNS3_IJS5_S5_EEES5_EEEEEENS3_IJNS3_IJNS4_ILi1EEENS4_ILi512EEEiEEENS4_ILi4096EEENS3_IJNS3_IJiiEEENS4_ILi8192EEEEEEEEEEEjEEC2ERKSI_RKj) ;  /* 0xfffa535000007944 */ /* 0x022fea0003c3ffff */
        /* <DEDUP_REMOVED lines=9> */
[----:B-1----:R-:W-:Y:S05]  /*61040*/  CALL.REL.NOINC `($_ZN7cutlass13device_kernelIN5flash19enable_sm80_to_sm89INS1_16FlashAttnBwdSm80INS1_25CollectiveMainloopBwdSm80ILi2ELi2EN4cute5tupleIJNS5_1CILi128EEES8_NS7_ILi64EEEEEENS_10bfloat16_tEfNS_4arch4Sm80ELb1ELb0ELb1ELb0ELb1ELb0ELb0ELb0ELi2ELi4ELi4ELi4ELb0EEENS1_24CollectiveEpilogueBwdGQAISA_fSD_Li256ELb0ELb1EEENS1_25SingleTileBwdLPTSchedulerILb0ELi128ELb1EEEEEEEEEvNT_6ParamsE$_ZN4cute3eso3ESOILb0ELb0EJNS_6LayoutINS_5tupleIJNS3_IJNS_1CILi2EEES5_S5_EEES5_NS3_IJNS3_IJS5_S5_EEES5_EEEEEENS3_IJNS3_IJNS4_ILi1EEENS4_ILi512EEEiEEENS4_ILi4096EEENS3_IJNS3_IJiiEEENS4_ILi8192EEEEEEEEEEENS_10ViewEngineINS_8smem_ptrIPN7cutlass10bfloat16_tEEEEEEEC2ERKSI_RKSP_) ;  /* 0xfffa522000007944 */ /* 0x002fea0003c3ffff */
[----:B-1----:R1:W5:Y:S04]  /*61050*/  LDL R5, [R1+0x142c] ;  /* 0x00142c0001057983 */ /* 0x0023680000100800 */
[----:B------:R1:W5:Y:S01]  /*61060*/  LDL R3, [R1+0x1430] ;  /* 0x0014300001037983 */ /* 0x0003620000100800 */
[----:B------:R-:W-:-:S03]  /*61070*/  MOV R4, 0x61090 ;  /* 0x0006109000047802 */ /* 0x000fc60000000f00 */
[----:B-1---5:R-:W-:Y:S05]  /*61080*/  CALL.REL.NOINC `($_ZN7cutlass13device_kernelIN5flash19enable_sm80_to_sm89INS1_16FlashAttnBwdSm80INS1_25CollectiveMainloopBwdSm80ILi2ELi2EN4cute5tupleIJNS5_1CILi128EEES8_NS7_ILi64EEEEEENS_10bfloat16_tEfNS_4arch4Sm80ELb1ELb0ELb1ELb0ELb1ELb0ELb0ELb0ELi2ELi4ELi4ELi4ELb0EEENS1_24CollectiveEpilogueBwdGQAISA_fSD_Li256ELb0ELb1EEENS1_25SingleTileBwdLPTSchedulerILb0ELi128ELb1EEEEEEEEEvNT_6ParamsE$_ZZN4cute4takeILi1ELi3ENS_5tupleIJNS1_IJNS_1CILi1EEENS2_ILi512EEEiEEENS2_ILi4096EEENS1_IJNS1_IJiiEEENS2_ILi8192EEEEEEEEEEEDaRKT1_ENKUlDpRKT_E_clIJS6_S9_EEEDaSH_) ;  /* 0xfffab5f000007944 */ /* 0x022fea0003c3ffff */
[----:B-----5:R2:W-:Y:S01]  /*61090*/  STL.64 [R1+0x1410], R2 ;  /* 0x0014100201007387 */ /* 0x0205e20000100a00 */
[----:B------:R-:W-:-:S03]  /*610a0*/  MOV R4, 0x610c0 ;  /* 0x000610c000047802 */ /* 0x000fc60000000f00 */
[----:B-12---:R-:W-:Y:S05]  /*610b0*/  CALL.REL.NOINC `($_ZN7cutlass13device_kernelIN5flash19enable_sm80_to_sm89INS1_16FlashAttnBwdSm80INS1_25CollectiveMainloopBwdSm80ILi2ELi2EN4cute5tupleIJNS5_1CILi128EEES8_NS7_ILi64EEEEEENS_10bfloat16_tEfNS_4arch4Sm80ELb1ELb0ELb1ELb0ELb1ELb0ELb0ELb0ELi2ELi4ELi4ELi4ELb0EEENS1_24CollectiveEpilogueBwdGQAISA_fSD_Li256ELb0ELb1EEENS1_25SingleTileBwdLPTSchedulerILb0ELi128ELb1EEEEEEEEEvNT_6ParamsE$_ZZN4cute16flatten_to_tupleINS_5tupleIJNS_1CILi4096EEENS1_IJNS1_IJiiEEENS2_ILi8192EEEEEEEEEEEDaRKT_ENKUlRKT_E_clIS6_EEDaSD_) ;  /* 0xfffab2c000007944 */ /* 0x006fea0003c3ffff */
[----:B-----5:R2:W-:Y:S01]  /*610c0*/  STL.64 [R1+0x1428], R2 ;  /* 0x0014280201007387 */ /* 0x0205e20000100a00 */
[----:B------:R-:W-:-:S03]  /*610d0*/  MOV R4, 0x610f0 ;  /* 0x000610f000047802 */ /* 0x000fc60000000f00 */
[----:B-12---:R-:W-:Y:S05]  /*610e0*/  CALL.REL.NOINC `($_ZN7cutlass13device_kernelIN5flash19enable_sm80_to_sm89INS1_16FlashAttnBwdSm80INS1_25CollectiveMainloopBwdSm80ILi2ELi2EN4cute5tupleIJNS5_1CILi128EEES8_NS7_ILi64EEEEEENS_10bfloat16_tEfNS_4arch4Sm80ELb1ELb0ELb1ELb0ELb1ELb0ELb0ELb0ELi2ELi4ELi4ELi4ELb0EEENS1_24CollectiveEpilogueBwdGQAISA_fSD_Li256ELb0ELb1EEENS1_25SingleTileBwdLPTSchedulerILb0ELi128ELb1EEEEEEEEEvNT_6ParamsE$_ZZN4cute12filter_tupleINS_5tupleIJNS_1CILi4096EEENS1_IJNS1_IJiiEEENS2_ILi8192EEEEEEEEEZNS_16flatten_to_tupleIS7_EEDaRKT_EUlRKT_E_EEDaSB_OT0_ENKUlDpSE_E_clIJNS1_IJS3_EEENS1_IJiiS5_EEEEEEDaSI_) ;  /* 0xfffaa97000007944 */ /* 0x006fea0003c3ffff */
        /* <DEDUP_REMOVED lines=21> */
[----:B--2--5:R-:W-:Y:S05]  /*61240*/  CALL.REL.NOINC `($_ZN7cutlass13device_kernelIN5flash19enable_sm80_to_sm89INS1_16FlashAttnBwdSm80INS1_25CollectiveMainloopBwdSm80ILi2ELi2EN4cute5tupleIJNS5_1CILi128EEES8_NS7_ILi64EEEEEENS_10bfloat16_tEfNS_4arch4Sm80ELb1ELb0ELb1ELb0ELb1ELb0ELb0ELb0ELi2ELi4ELi4ELi4ELb0EEENS1_24CollectiveEpilogueBwdGQAISA_fSD_Li256ELb0ELb1EEENS1_25SingleTileBwdLPTSchedulerILb0ELi128ELb1EEEEEEEEEvNT_6ParamsE$_ZN4cute3eso3ESOILb1ELb0EJNS_14ComposedLayoutINS_7SwizzleILi3ELi3ELi3EEENS_1CILi0EEENS_6LayoutINS_5tupleIJNS8_IJNS8_IJNS5_ILi4EEENS5_ILi8EEEEEENS8_IJNS5_ILi2EEENS5_ILi1EEEEEEEEENS8_IJNS8_IJSC_SC_EEESB_EEEEEENS8_IJNS8_IJNS8_IJNS5_ILi128EEESD_EEENS8_IJSA_S6_EEEEEENS8_IJNS8_IJNS5_ILi64EEENS5_ILi512EEEEEENS8_IJNS5_ILi16EEENS5_ILi1024EEEEEEEEEEEEEEEENS_10ViewEngineINS_8smem_ptrIPN7cutlass10bfloat16_tEEEEEEEC2ERKSW_RKS13_) ;  /* 0xfffa633000007944 */ /* 0x024fea0003c3ffff */
[----:B-1----:R1:W5:Y:S04]  /*61250*/  LD.E R3, [R10.64+0xc] ;  /* 0x00000c040a037980 */ /* 0x002368000c101900 */
[----:B------:R1:W5:Y:S01]  /*61260*/  LDL.64 R88, [R1+0x1428] ;  /* 0x0014280001587983 */ /* 0x0003620000100a00 */
[----:B------:R-:W-:Y:S02]  /*61270*/  MOV R2, R60 ;  /* 0x0000003c00027202 */ /* 0x000fe40000000f00 */
        /* <DEDUP_REMOVED lines=32> */
[----:B--2--5:R-:W-:Y:S05]  /*61480*/  CALL.REL.NOINC `($_ZN7cutlass13device_kernelIN5flash19enable_sm80_to_sm89INS1_16FlashAttnBwdSm80INS1_25CollectiveMainloopBwdSm80ILi2ELi2EN4cute5tupleIJNS5_1CILi128EEES8_NS7_ILi64EEEEEENS_10bfloat16_tEfNS_4arch4Sm80ELb1ELb0ELb1ELb0ELb1ELb0ELb0ELb0ELi2ELi4ELi4ELi4ELb0EEENS1_24CollectiveEpilogueBwdGQAISA_fSD_Li256ELb0ELb1EEENS1_25SingleTileBwdLPTSchedulerILb0ELi128ELb1EEEEEEEEEvNT_6ParamsE$_ZZN4cute13to_mixed_bitsINS_5tupleIJNS1_IJNS_1CILi4EEENS2_ILi8EEEEEENS2_ILi2EEENS2_ILi1EEEEEENS1_IJNS1_IJNS2_ILi128EEENS2_ILi0EEEEEES4_SA_EEENS1_IJNS1_IJiiEEEiSA_EEEEEDaRKT_RKT0_RKT1_ENKUlRKT_RKT0_RKT1_E_clIS5_SB_SD_EEDaSQ_ST_SW_) ;  /* 0xfffaa8f000007944 */ /* 0x024fea0003c3ffff */
[----:B------:R-:W-:Y:S02]  /*61490*/  MOV R6, 0x614b0 ;  /* 0x000614b000067802 */ /* 0x000fe40000000f00 */
[----:B------:R-:W-:Y:S05]  /*614a0*/  CALL.REL.NOINC `($_ZN7cutlass13device_kernelIN5flash19enable_sm80_to_sm89INS1_16FlashAttnBwdSm80INS1_25CollectiveMainloopBwdSm80ILi2ELi2EN4cute5tupleIJNS5_1CILi128EEES8_NS7_ILi64EEEEEENS_10bfloat16_tEfNS_4arch4Sm80ELb1ELb0ELb1ELb0ELb1ELb0ELb0ELb0ELi2ELi4ELi4ELi4ELb0EEENS1_24CollectiveEpilogueBwdGQAISA_fSD_Li256ELb0ELb1EEENS1_25SingleTileBwdLPTSchedulerILb0ELi128ELb1EEEEEEEEEvNT_6ParamsE$_ZZN4cute13to_mixed_bitsINS_5tupleIJNS1_IJNS_1CILi4EEENS2_ILi8EEEEEENS2_ILi2EEENS2_ILi1EEEEEENS1_IJNS1_IJNS2_ILi128EEENS2_ILi0EEEEEES4_SA_EEENS1_IJNS1_IJiiEEEiSA_EEEEEDaRKT_RKT0_RKT1_ENKUlRKT_RKT0_RKT1_E_clIS6_S4_iEEDaSQ_ST_SW_) ;  /* 0xfffaa95000007944 */ /* 0x000fea0003c3ffff */
[----:B------:R-:W-:Y:S02]  /*614b0*/  MOV R5, R2 ;  /* 0x0000000200057202 */ /* 0x000fe40000000f00 */
[----:B------:R-:W-:Y:S02]  /*614c0*/  MOV R2, 0x614e0 ;  /* 0x000614e000027802 */ /* 0x000fe40000000f00 */
[----:B------:R-:W-:Y:S05]  /*614d0*/  CALL.REL.NOINC `($_ZN7cutlass13device_kernelIN5flash19enable_sm80_to_sm89INS1_16FlashAttnBwdSm80INS1_25CollectiveMainloopBwdSm80ILi2ELi2EN4cute5tupleIJNS5_1CILi128EEES8_NS7_ILi64EEEEEENS_10bfloat16_tEfNS_4arch4Sm80ELb1ELb0ELb1ELb0ELb1ELb0ELb0ELb0ELi2ELi4ELi4ELi4ELb0EEENS1_24CollectiveEpilogueBwdGQAISA_fSD_Li256ELb0ELb1EEENS1_25SingleTileBwdLPTSchedulerILb0ELi128ELb1EEEEEEEEEvNT_6ParamsE$_ZZN4cute13to_mixed_bitsINS_5tupleIJNS1_IJNS_1CILi4EEENS2_ILi8EEEEEENS2_ILi2EEENS2_ILi1EEEEEENS1_IJNS1_IJNS2_ILi128EEENS2_ILi0EEEEEES4_SA_EEENS1_IJNS1_IJiiEEEiSA_EEEEEDaRKT_RKT0_RKT1_ENKUlDpRKT_E_clIJNS_9MixedBitsILj0ELj384EEENSU_ILj0ELj8EEENS2_ILj0EEEEEEDaSR_) ;  /* 0xfffaa86000007944 */ /* 0x000fea0003c3ffff */
        /* <DEDUP_REMOVED lines=11> */
[----:B-1----:R-:W-:Y:S05]  /*61590*/  CALL.REL.NOINC `($_ZN7cutlass13device_kernelIN5flash19enable_sm80_to_sm89INS1_16FlashAttnBwdSm80INS1_25CollectiveMainloopBwdSm80ILi2ELi2EN4cute5tupleIJNS5_1CILi128EEES8_NS7_ILi64EEEEEENS_10bfloat16_tEfNS_4arch4Sm80ELb1ELb0ELb1ELb0ELb1ELb0ELb0ELb0ELi2ELi4ELi4ELi4ELb0EEENS1_24CollectiveEpilogueBwdGQAISA_fSD_Li256ELb0ELb1EEENS1_25SingleTileBwdLPTSchedulerILb0ELi128ELb1EEEEEEEEEvNT_6ParamsE$_ZN4cute3eso3ESOILb1ELb0EJNS_1CILi8EEEiiEEC2ERKS3_RKiS8_) ;  /* 0xfffa6ad000007944 */ /* 0x002fea0003c3ffff */
[----:B-1----:R1:W5:Y:S01]  /*615a0*/  LDL.64 R2, [R1+0x1428] ;  /* 0x0014280001027983 */ /* 0x0023620000100a00 */
[----:B------:R-:W-:Y:S01]  /*615b0*/  IMAD.MOV.U32 R5, RZ, RZ, 0x48 ;  /* 0x00000048ff057424 */ /* 0x000fe200078e00ff */
[----:B------:R-:W-:Y:S02]  /*615c0*/  LOP3.LUT P0, RZ, R11, 0x8, RZ, 0xc0, !PT ;  /* 0x000000080bff7812 */ /* 0x000fe4000780c0ff */
[----:B------:R-:W-:Y:S02]  /*615d0*/  MOV R6, 0x61600 ;  /* 0x0006160000067802 */ /* 0x000fe40000000f00 */
[----:B------:R-:W-:-:S04]  /*615e0*/  SEL R5, R5, 0x38, !P0 ;  /* 0x0000003805057807 */ /* 0x000fc80004000000 */
[----:B-1---5:R-:W-:Y:S05]  /*615f0*/  CALL.REL.NOINC `($_ZN7cutlass13device_kernelIN5flash19enable_sm80_to_sm89INS1_16FlashAttnBwdSm80INS1_25CollectiveMainloopBwdSm80ILi2ELi2EN4cute5tupleIJNS5_1CILi128EEES8_NS7_ILi64EEEEEENS_10bfloat16_tEfNS_4arch4Sm80ELb1ELb0ELb1ELb0ELb1ELb0ELb0ELb0ELi2ELi4ELi4ELi4ELb0EEENS1_24CollectiveEpilogueBwdGQAISA_fSD_Li256ELb0ELb1EEENS1_25SingleTileBwdLPTSchedulerILb0ELi128ELb1EEEEEEEEEvNT_6ParamsE$_ZN4cute3eso3ESOILb0ELb1EJiNS_1CILi144EEENS2_ILi288EEEEEC2ERKiRKS3_RKS4_) ;  /* 0xfffa5c4000007944 */ /* 0x022fea0003c3ffff */
[----:B-1----:R-:W2:Y:S01]  /*61600*/  LDL R4, [R1+0x1428] ;  /* 0x0014280001047983 */ /* 0x002ea20000100800 */
[----:B------:R-:W-:-:S03]  /*61610*/  MOV R6, 0x61640 ;  /* 0x0006164000067802 */ /* 0x000fc60000000f00 */
[----:B--2---:R1:W-:Y:S04]  /*61620*/  STL [R1+0x1470], R4 ;  /* 0x0014700401007387 */ /* 0x0043e80000100800 */
[----:B-1----:R-:W-:Y:S05]  /*61630*/  CALL.REL.NOINC `($_ZN7cutlass13device_kernelIN5flash19enable_sm80_to_sm89INS1_16FlashAttnBwdSm80INS1_25CollectiveMainloopBwdSm80ILi2ELi2EN4cute5tupleIJNS5_1CILi128EEES8_NS7_ILi64EEEEEENS_10bfloat16_tEfNS_4arch4Sm80ELb1ELb0ELb1ELb0ELb1ELb0ELb0ELb0ELi2ELi4ELi4ELi4ELb0EEENS1_24CollectiveEpilogueBwdGQAISA_fSD_Li256ELb0ELb1EEENS1_25SingleTileBwdLPTSchedulerILb0ELi128ELb1EEEEEEEEEvNT_6ParamsE$_ZN4cute3eso3ESOILb1ELb0EJNS_1CILi1EEENS_5tupleIJNS2_ILi8EEEiiEEENS2_ILi64EEENS4_IJiNS2_ILi144EEENS2_ILi288EEEEEENS2_ILi512EEEEEC2ERKS3_RKS6_RKS7_RKSA_RKSB_) ;  /* 0xfffa64e000007944 */ /* 0x002fea0003c3ffff */
[----:B-1----:R1:W5:Y:S04]  /*61640*/  LDL R5, [R1+0x1430] ;  /* 0x0014300001057983 */ /* 0x0023680000100800 */
[----:B------:R1:W5:Y:S01]  /*61650*/  LDL.64 R2, [R1+0x1428] ;  /* 0x0014280001027983 */ /* 0x0003620000100a00 */
[----:B------:R-:W-:-:S03]  /*61660*/  MOV R6, 0x61680 ;  /* 0x0006168000067802 */ /* 0x000fc60000000f00 */
[----:B-1---5:R-:W-:Y:S05]  /*61670*/  CALL.REL.NOINC `($_ZN7cutlass13device_kernelIN5flash19enable_sm80_to_sm89INS1_16FlashAttnBwdSm80INS1_25CollectiveMainloopBwdSm80ILi2ELi2EN4cute5tupleIJNS5_1CILi128EEES8_NS7_ILi64EEEEEENS_10bfloat16_tEfNS_4arch4Sm80ELb1ELb0ELb1ELb0ELb1ELb0ELb0ELb0ELi2ELi4ELi4ELi4ELb0EEENS1_24CollectiveEpilogueBwdGQAISA_fSD_Li256ELb0ELb1EEENS1_25SingleTileBwdLPTSchedulerILb0ELi128ELb1EEEEEEEEEvNT_6ParamsE$_ZN4cute5tupleIJNS0_IJNS_1CILi8EEENS0_IJNS1_ILi2EEES3_S3_EEENS1_ILi1EEES4_S5_EEENS0_IJS5_NS0_IJS2_iiEEENS1_ILi64EEENS0_IJiNS1_ILi144EEENS1_ILi288EEEEEENS1_ILi512EEEEEEEEC2ERKS6_RKSD_) ;  /* 0xfffa960000007944 */ /* 0x022fea0003c3ffff */
[----:B------:R1:W5:Y:S04]  /*61680*/  LDL R6, [R1+0x1430] ;  /* 0x0014300001067983 */ /* 0x0003680000100800 */
[----:B------:R1:W5:Y:S01]  /*61690*/  LDL.64 R2, [R1+0x1428] ;  /* 0x0014280001027983 */ /* 0x0003620000100a00 */
[----:B------:R-:W-:-:S03]  /*616a0*/  MOV R4, 0x616c0 ;  /* 0x000616c000047802 */ /* 0x000fc60000000f00 */
[----:B-1---5:R-:W-:Y:S05]  /*616b0*/  CALL.REL.NOINC `($_ZN7cutlass13device_kernelIN5flash19enable_sm80_to_sm89INS1_16FlashAttnBwdSm80INS1_25CollectiveMainloopBwdSm80ILi2ELi2EN4cute5tupleIJNS5_1CILi128EEES8_NS7_ILi64EEEEEENS_10bfloat16_tEfNS_4arch4Sm80ELb1ELb0ELb1ELb0ELb1ELb0ELb0ELb0ELi2ELi4ELi4ELi4ELb0EEENS1_24CollectiveEpilogueBwdGQAISA_fSD_Li256ELb0ELb1EEENS1_25SingleTileBwdLPTSchedulerILb0ELi128ELb1EEEEEEEEEvNT_6ParamsE$_ZZN4cute7flattenINS_5tupleIJNS_1CILi1EEENS1_IJNS2_ILi8EEEiiEEENS2_ILi64EEENS1_IJiNS2_ILi144EEENS2_ILi288EEEEEENS2_ILi512EEEEEEEEDaRKT_ENKUlRKT_E_clIS5_EEDaSH_) ;  /* 0xfffad91000007944 */ /* 0x022fea0003c3ffff */
[----:B------:R1:W-:Y:S01]  /*616c0*/  STL.64 [R1+0x1428], R2 ;  /* 0x0014280201007387 */ /* 0x0003e20000100a00 */
[----:B------:R-:W-:-:S02]  /*616d0*/  MOV R5, R6 ;  /* 0x0000000600057202 */ /* 0x000fc40000000f00 */
[----:B------:R-:W-:Y:S02]  /*616e0*/  MOV R4, 0x61700 ;  /* 0x0006170000047802 */ /* 0x000fe40000000f00 */
[----:B-1----:R-:W-:Y:S05]  /*616f0*/  CALL.REL.NOINC `($_ZN7cutlass13device_kernelIN5flash19enable_sm80_to_sm89INS1_16FlashAttnBwdSm80INS1_25CollectiveMainloopBwdSm80ILi2ELi2EN4cute5tupleIJNS5_1CILi128EEES8_NS7_ILi64EEEEEENS_10bfloat16_tEfNS_4arch4Sm80ELb1ELb0ELb1ELb0ELb1ELb0ELb0ELb0ELi2ELi4ELi4ELi4ELb0EEENS1_24CollectiveEpilogueBwdGQAISA_fSD_Li256ELb0ELb1EEENS1_25SingleTileBwdLPTSchedulerILb0ELi128ELb1EEEEEEEEEvNT_6ParamsE$_ZZN4cute7flattenINS_5tupleIJNS_1CILi1EEENS1_IJNS2_ILi8EEEiiEEENS2_ILi64EEENS1_IJiNS2_ILi144EEENS2_ILi288EEEEEENS2_ILi512EEEEEEEEDaRKT_ENKUlRKT_E_clIS9_EEDaSH_) ;  /* 0xfffad8f000007944 */ /* 0x002fea0003c3ffff */
[----:B------:R1:W-:Y:S01]  /*61700*/  STL [R1+0x1410], R2 ;  /* 0x0014100201007387 */ /* 0x0003e20000100800 */
[----:B------:R-:W-:-:S03]  /*61710*/  MOV R4, 0x61730 ;  /* 0x0006173000047802 */ /* 0x000fc60000000f00 */
[----:B-1----:R-:W-:Y:S05]  /*61720*/  CALL.REL.NOINC `($_ZN7cutlass13device_kernelIN5flash19enable_sm80_to_sm89INS1_16FlashAttnBwdSm80INS1_25CollectiveMainloopBwdSm80ILi2ELi2EN4cute5tupleIJNS5_1CILi128EEES8_NS7_ILi64EEEEEENS_10bfloat16_tEfNS_4arch4Sm80ELb1ELb0ELb1ELb0ELb1ELb0ELb0ELb0ELi2ELi4ELi4ELi4ELb0EEENS1_24CollectiveEpilogueBwdGQAISA_fSD_Li256ELb0ELb1EEENS1_25SingleTileBwdLPTSchedulerILb0ELi128ELb1EEEEEEEEEvNT_6ParamsE$_ZZN4cute12filter_tupleINS_5tupleIJNS_1CILi1EEENS1_IJNS2_ILi8EEEiiEEENS2_ILi64EEENS1_IJiNS2_ILi144EEENS2_ILi288EEEEEENS2_ILi512EEEEEEZNS_7flattenISB_EEDaRKT_EUlRKT_E_EEDaSF_OT0_ENKUlDpSI_E_clIJNS1_IJS3_EEES5_NS1_IJS6_EEES9_NS1_IJSA_EEEEEEDaSM_) ;  /* 0xfffaa1a000007944 */ /* 0x002fea0003c3ffff */
[----:B------:R-:W-:Y:S02]  /*61730*/  MOV R6, 0x61750 ;  /* 0x0006175000067802 */ /* 0x000fe40000000f00 */
[----:B--2--5:R-:W-:Y:S05]  /*61740*/  CALL.REL.NOINC `($_ZN7cutlass13device_kernelIN5flash19enable_sm80_to_sm89INS1_16FlashAttnBwdSm80INS1_25CollectiveMainloopBwdSm80ILi2ELi2EN4cute5tupleIJNS5_1CILi128EEES8_NS7_ILi64EEEEEENS_10bfloat16_tEfNS_4arch4Sm80ELb1ELb0ELb1ELb0ELb1ELb0ELb0ELb0ELi2ELi4ELi4ELi4ELb0EEENS1_24CollectiveEpilogueBwdGQAISA_fSD_Li256ELb0ELb1EEENS1_25SingleTileBwdLPTSchedulerILb0ELi128ELb1EEEEEEEEEvNT_6ParamsE$_ZN4cute3eso3ESOILb0ELb1EJiNS_1CILi144EEENS2_ILi512EEEEEC2ERKiRKS3_RKS4_) ;  /* 0xfffa5b4000007944 */ /* 0x024fea0003c3ffff */
[----:B------:R-:W2:Y:S01]  /*61750*/  LDL R6, [R1+0x1428] ;  /* 0x0014280001067983 */ /* 0x000ea20000100800 */
[----:B-1----:R-:W-:Y:S02]  /*61760*/  MOV R4, R12 ;  /* 0x0000000c00047202 */ /* 0x002fe40000000f00 */
[----:B------:R-:W-:Y:S01]  /*61770*/  MOV R8, 0x617a0 ;  /* 0x000617a000087802 */ /* 0x000fe20000000f00 */
[----:B--2---:R1:W-:Y:S04]  /*61780*/  STL [R1+0x145c], R6 ;  /* 0x00145c0601007387 */ /* 0x0043e80000100800 */
[----:B-1----:R-:W-:Y:S05]  /*61790*/  CALL.REL.NOINC `($_ZN7cutlass13device_kernelIN5flash19enable_sm80_to_sm89INS1_16FlashAttnBwdSm80INS1_25CollectiveMainloopBwdSm80ILi2ELi2EN4cute5tupleIJNS5_1CILi128EEES8_NS7_ILi64EEEEEENS_10bfloat16_tEfNS_4arch4Sm80ELb1ELb0ELb1ELb0ELb1ELb0ELb0ELb0ELi2ELi4ELi4ELi4ELb0EEENS1_24CollectiveEpilogueBwdGQAISA_fSD_Li256ELb0ELb1EEENS1_25SingleTileBwdLPTSchedulerILb0ELi128ELb1EEEEEEEEEvNT_6ParamsE$_ZN4cute3eso3ESOILb0ELb0EJiiNS_1CILi144EEENS2_ILi512EEEEEC2ERKiS7_RKS3_RKS4_) ;  /* 0xfffa53d000007944 */ /* 0x002fea0003c3ffff */
[----:B-1----:R-:W2:Y:S01]  /*617a0*/  LDL.64 R4, [R1+0x1428] ;  /* 0x0014280001047983 */ /* 0x002ea20000100a00 */
[----:B------:R-:W-:Y:S01]  /*617b0*/  IMAD.MOV.U32 R3, RZ, RZ, R7 ;  /* 0x000000ffff037224 */ /* 0x000fe200078e0007 */
[----:B------:R-:W-:Y:S02]  /*617c0*/  IADD3 R8, R58, 0xd8, RZ ;  /* 0x000000d83a087810 */ /* 0x000fe40007ffe0ff */
[----:B------:R-:W-:Y:S01]  /*617d0*/  MOV R6, 0x61810 ;  /* 0x0006181000067802 */ /* 0x000fe20000000f00 */
[----:B--2---:R1:W-:Y:S04]  /*617e0*/  STL [R1+0x1454], R4 ;  /* 0x0014540401007387 */ /* 0x0043e80000100800 */
[----:B------:R1:W-:Y:S02]  /*617f0*/  STL [R1+0x1458], R5 ;  /* 0x0014580501007387 */ /* 0x0003e40000100800 */
[----:B-1----:R-:W-:Y:S05]  /*61800*/  CALL.REL.NOINC `($_ZN7cutlass13device_kernelIN5flash19enable_sm80_to_sm89INS1_16FlashAttnBwdSm80INS1_25CollectiveMainloopBwdSm80ILi2ELi2EN4cute5tupleIJNS5_1CILi128EEES8_NS7_ILi64EEEEEENS_10bfloat16_tEfNS_4arch4Sm80ELb1ELb0ELb1ELb0ELb1ELb0ELb0ELb0ELi2ELi4ELi4ELi4ELb0EEENS1_24CollectiveEpilogueBwdGQAISA_fSD_Li256ELb0ELb1EEENS1_25SingleTileBwdLPTSchedulerILb0ELi128ELb1EEEEEEEEEvNT_6ParamsE$_ZN4cute3eso3ESOILb0ELb0EJiiiNS_1CILi144EEENS2_ILi512EEEEEC2ERKiS7_S7_RKS3_RKS4_) ;  /* 0xfffa561000007944 */ /* 0x002fea0003c3ffff */
[----:B-1----:R-:W2:Y:S04]  /*61810*/  LDL.64 R2, [R1+0x1410] ;  /* 0x0014100001027983 */ /* 0x002ea80000100a00 */
[----:B------:R-:W3:Y:S01]  /*61820*/  LDL R6, [R1+0x1418] ;  /* 0x0014180001067983 */ /* 0x000ee20000100800 */
[----:B------:R-:W-:-:S03]  /*61830*/  MOV R4, 0x61870 ;  /* 0x0006187000047802 */ /* 0x000fc60000000f00 */
[----:B--2---:R1:W-:Y:S04]  /*61840*/  STL.64 [R1+0x1428], R2 ;  /* 0x0014280201007387 */ /* 0x0043e80000100a00 */
[----:B---3--:R1:W-:Y:S02]  /*61850*/  STL [R1+0x1430], R6 ;  /* 0x0014300601007387 */ /* 0x0083e40000100800 */
[----:B-1----:R-:W-:Y:S05]  /*61860*/  CALL.REL.NOINC `($_ZN7cutlass13device_kernelIN5flash19enable_sm80_to_sm89INS1_16FlashAttnBwdSm80INS1_25CollectiveMainloopBwdSm80ILi2ELi2EN4cute5tupleIJNS5_1CILi128EEES8_NS7_ILi64EEEEEENS_10bfloat16_tEfNS_4arch4Sm80ELb1ELb0ELb1ELb0ELb1ELb0ELb0ELb0ELi2ELi4ELi4ELi4ELb0EEENS1_24CollectiveEpilogueBwdGQAISA_fSD_Li256ELb0ELb1EEENS1_25SingleTileBwdLPTSchedulerILb0ELi128ELb1EEEEEEEEEvNT_6ParamsE$_ZN4cute3eso3ESOILb1ELb0EJNS_1CILi8EEEiiiNS2_ILi144EEENS2_ILi512EEEEEC2ERKS3_RKiSA_SA_RKS4_RKS5_) ;  /* 0xfffa687000007944 */ /* 0x002fea0003c3ffff */
[----:B-1----:R-:W2:Y:S04]  /*61870*/  LDL.64 R2, [R1+0x1448] ;  /* 0x0014480001027983 */ /* 0x002ea80000100a00 */
[----:B------:R-:W3:Y:S01]  /*61880*/  LDL R10, [R1+0x1450] ;  /* 0x00145000010a7983 */ /* 0x000ee20000100800 */
[C---:B------:R-:W-:Y:S02]  /*61890*/  IADD3 R8, R58.reuse, 0x94, RZ ;  /* 0x000000943a087810 */ /* 0x040fe40007ffe0ff */
[----:B------:R-:W-:-:S02]  /*618a0*/  IADD3 R6, R58, 0x98, RZ ;  /* 0x000000983a067810 */ /* 0x000fc40007ffe0ff */
[----:B------:R-:W-:Y:S01]  /*618b0*/  MOV R4, 0x618f0 ;  /* 0x000618f000047802 */ /* 0x000fe20000000f00 */
[----:B--2---:R1:W-:Y:S04]  /*618c0*/  STL.64 [R1+0x1410], R2 ;  /* 0x0014100201007387 */ /* 0x0043e80000100a00 */
[----:B---3--:R1:W-:Y:S02]  /*618d0*/  STL [R1+0x1418], R10 ;  /* 0x0014180a01007387 */ /* 0x0083e40000100800 */
[----:B-1----:R-:W-:Y:S05]  /*618e0*/  CALL.REL.NOINC `($_ZN7cutlass13device_kernelIN5flash19enable_sm80_to_sm89INS1_16FlashAttnBwdSm80INS1_25CollectiveMainloopBwdSm80ILi2ELi2EN4cute5tupleIJNS5_1CILi128EEES8_NS7_ILi64EEEEEENS_10bfloat16_tEfNS_4arch4Sm80ELb1ELb0ELb1ELb0ELb1ELb0ELb0ELb0ELi2ELi4ELi4ELi4ELb0EEENS1_24CollectiveEpilogueBwdGQAISA_fSD_Li256ELb0ELb1EEENS1_25SingleTileBwdLPTSchedulerILb0ELi128ELb1EEEEEEEEEvNT_6ParamsE$_ZN4cute3eso3ESOILb1ELb0EJNS_1CILi1EEEiiiNS2_ILi144EEENS2_ILi512EEEEEC2ERKS3_RKiSA_SA_RKS4_RKS5_) ;  /* 0xfffa637000007944 */ /* 0x002fea0003c3ffff */
[----:B-1----:R1:W5:Y:S04]  /*618f0*/  LDL R5, [R1+0x1450] ;  /* 0x0014500001057983 */ /* 0x0023680000100800 */
[----:B------:R1:W5:Y:S01]  /*61900*/  LDL.64 R2, [R1+0x1448] ;  /* 0x0014480001027983 */ /* 0x0003620000100a00 */
[----:B------:R-:W-:-:S03]  /*61910*/  MOV R6, 0x61930 ;  /* 0x0006193000067802 */ /* 0x000fc60000000f00 */
[----:B-1---5:R-:W-:Y:S05]  /*61920*/  CALL.REL.NOINC `($_ZN7cutlass13device_kernelIN5flash19enable_sm80_to_sm89INS1_16FlashAttnBwdSm80INS1_25CollectiveMainloopBwdSm80ILi2ELi2EN4cute5tupleIJNS5_1CILi128EEES8_NS7_ILi64EEEEEENS_10bfloat16_tEfNS_4arch4Sm80ELb1ELb0ELb1ELb0ELb1ELb0ELb0ELb0ELi2ELi4ELi4ELi4ELb0EEENS1_24CollectiveEpilogueBwdGQAISA_fSD_Li256ELb0ELb1EEENS1_25SingleTileBwdLPTSchedulerILb0ELi128ELb1EEEEEEEEEvNT_6ParamsE$_ZN4cute5tupleIJNS0_IJNS_1CILi16EEENS1_ILi2EEES3_S3_NS1_ILi4EEES3_EEENS0_IJNS1_ILi1EEEiiiNS1_ILi144EEENS1_ILi512EEEEEEEEC2ERKS5_RKS9_) ;  /* 0xfffa905000007944 */ /* 0x022fea0003c3ffff */
        /* <DEDUP_REMOVED lines=10> */
[----:B-1----:R-:W-:Y:S05]  /*619d0*/  CALL.REL.NOINC `($_ZN7cutlass13device_kernelIN5flash19enable_sm80_to_sm89INS1_16FlashAttnBwdSm80INS1_25CollectiveMainloopBwdSm80ILi2ELi2EN4cute5tupleIJNS5_1CILi128EEES8_NS7_ILi64EEEEEENS_10bfloat16_tEfNS_4arch4Sm80ELb1ELb0ELb1ELb0ELb1ELb0ELb0ELb0ELi2ELi4ELi4ELi4ELb0EEENS1_24CollectiveEpilogueBwdGQAISA_fSD_Li256ELb0ELb1EEENS1_25SingleTileBwdLPTSchedulerILb0ELi128ELb1EEEEEEEEEvNT_6ParamsE$_ZZN4cute6detail16composition_implINS_5tupleIJNS_1CILi16EEENS3_ILi2EEES5_S5_NS3_ILi4EEES5_EEENS2_IJNS3_ILi1EEEiiiNS3_ILi144EEENS3_ILi512EEEEEENS2_IJNS2_IJS5_S5_EEES6_NS3_ILi8EEEEEENS2_IJNS2_IJNS3_ILi64EEESA_EEES4_NS3_ILi1024EEEEEEEEDaRKT_RKT0_RKT1_RKT2_ENKUlRKT_RKT0_E_clISC_SG_EEDaSX_S10_) ;  /* 0xfffab48000007944 */ /* 0x002fea0003c3ffff */
[----:B------:R-:W-:Y:S01]  /*619e0*/  IMAD.MOV.U32 R5, RZ, RZ, R16 ;  /* 0x000000ffff057224 */ /* 0x000fe200078e0010 */
[----:B------:R-:W-:Y:S01]  /*619f0*/  MOV R3, R14 ;  /* 0x0000000e00037202 */ /* 0x000fe20000000f00 */
[----:B------:R-:W-:Y:S01]  /*61a00*/  IMAD.MOV.U32 R2, RZ, RZ, R15 ;  /* 0x000000ffff027224 */ /* 0x000fe200078e000f */
[----:B------:R-:W-:Y:S02]  /*61a10*/  MOV R16, 0x61a30 ;  /* 0x00061a3000107802 */ /* 0x000fe40000000f00 */
[----:B-1---5:R-:W-:Y:S05]  /*61a20*/  CALL.REL.NOINC `($_ZN7cutlass13device_kernelIN5flash19enable_sm80_to_sm89INS1_16FlashAttnBwdSm80INS1_25CollectiveMainloopBwdSm80ILi2ELi2EN4cute5tupleIJNS5_1CILi128EEES8_NS7_ILi64EEEEEENS_10bfloat16_tEfNS_4arch4Sm80ELb1ELb0ELb1ELb0ELb1ELb0ELb0ELb0ELi2ELi4ELi4ELi4ELb0EEENS1_24CollectiveEpilogueBwdGQAISA_fSD_Li256ELb0ELb1EEENS1_25SingleTileBwdLPTSchedulerILb0ELi128ELb1EEEEEEEEEvNT_6ParamsE$_ZZN4cute6detail16composition_implINS_5tupleIJNS_1CILi16EEENS3_ILi2EEES5_S5_NS3_ILi4EEES5_EEENS2_IJNS3_ILi1EEEiiiNS3_ILi144EEENS3_ILi512EEEEEENS2_IJNS2_IJS5_S5_EEES6_NS3_ILi8EEEEEENS2_IJNS2_IJNS3_ILi64EEESA_EEES4_NS3_ILi1024EEEEEEEEDaRKT_RKT0_RKT1_RKT2_ENKUlRKT_RKT0_E_clIS6_S4_EEDaSX_S10_) ;  /* 0xfffab1b000007944 */ /* 0x022fea0003c3ffff */
[----:B-----5:R2:W-:Y:S01]  /*61a30*/  STL.64 [R1+0x1410], R2 ;  /* 0x0014100201007387 */ /* 0x0205e20000100a00 */
[----:B------:R-:W-:-:S03]  /*61a40*/  MOV R4, 0x61a60 ;  /* 0x00061a6000047802 */ /* 0x000fc60000000f00 */
[----:B-12---:R-:W-:Y:S05]  /*61a50*/  CALL.REL.NOINC `($_ZN7cutlass13device_kernelIN5flash19enable_sm80_to_sm89INS1_16FlashAttnBwdSm80INS1_25CollectiveMainloopBwdSm80ILi2ELi2EN4cute5tupleIJNS5_1CILi128EEES8_NS7_ILi64EEEEEENS_10bfloat16_tEfNS_4arch4Sm80ELb1ELb0ELb1ELb0ELb1ELb0ELb0ELb0ELi2ELi4ELi4ELi4ELb0EEENS1_24CollectiveEpilogueBwdGQAISA_fSD_Li256ELb0ELb1EEENS1_25SingleTileBwdLPTSchedulerILb0ELi128ELb1EEEEEEEEEvNT_6ParamsE$_ZN4cute3eso3ESOILb0ELb0EJNS_5tupleIJiNS_1CILi512EEEEEENS2_IJiiEEENS3_ILi1024EEEEEC2ERKS5_RKS6_RKS7_) ;  /* 0xfffa43b000007944 */ /* 0x006fea0003c3ffff */
[----:B------:R2:W5:Y:S04]  /*61a60*/  LDL R5, [R1+0x1430] ;  /* 0x0014300001057983 */ /* 0x0005680000100800 */
[----:B-1----:R2:W5:Y:S01]  /*61a70*/  LDL.64 R2, [R1+0x1428] ;  /* 0x0014280001027983 */ /* 0x0025620000100a00 */
[----:B------:R-:W-:-:S03]  /*61a80*/  MOV R6, 0x61aa0 ;  /* 0x00061aa000067802 */ /* 0x000fc60000000f00 */
[----:B--2--5:R-:W-:Y:S05]  /*61a90*/  CALL.REL.NOINC `($_ZN7cutlass13device_kernelIN5flash19enable_sm80_to_sm89INS1_16FlashAttnBwdSm80INS1_25CollectiveMainloopBwdSm80ILi2ELi2EN4cute5tupleIJNS5_1CILi128EEES8_NS7_ILi64EEEEEENS_10bfloat16_tEfNS_4arch4Sm80ELb1ELb0ELb1ELb0ELb1ELb0ELb0ELb0ELi2ELi4ELi4ELi4ELb0EEENS1_24CollectiveEpilogueBwdGQAISA_fSD_Li256ELb0ELb1EEENS1_25SingleTileBwdLPTSchedulerILb0ELi128ELb1EEEEEEEEEvNT_6ParamsE$_ZN4cute5tupleIJNS0_IJNS0_IJNS_1CILi2EEES2_EEES3_NS1_ILi8EEEEEENS0_IJNS0_IJiNS1_ILi512EEEEEENS0_IJiiEEENS1_ILi1024EEEEEEEEC2ERKS5_RKSA_) ;  /* 0xfffa8ca000007944 */ /* 0x024fea0003c3ffff */
[----:B------:R1:W5:Y:S04]  /*61aa0*/  LDL R4, [R1+0x1430] ;  /* 0x0014300001047983 */ /* 0x0003680000100800 */
[----:B------:R1:W5:Y:S01]  /*61ab0*/  LDL.64 R2, [R1+0x1428] ;  /* 0x0014280001027983 */ /* 0x0003620000100a00 */
[----:B------:R-:W-:-:S04]  /*61ac0*/  LOP3.LUT R6, R11, 0x180, RZ, 0xc0, !PT ;  /* 0x000001800b067812 */ /* 0x000fc800078ec0ff */
[----:B------:R-:W-:-:S04]  /*61ad0*/  LEA.HI R6, R6, R71, RZ, 0x1d ;  /* 0x0000004706067211 */ /* 0x000fc800078fe8ff */
[----:B------:R-:W-:Y:S02]  /*61ae0*/  LEA.HI.SX32 R8, R13, R6, 0x1e ;  /* 0x000000060d087211 */ /* 0x000fe400078ff2ff */
[----:B------:R-:W-:-:S03]  /*61af0*/  MOV R6, 0x61b20 ;  /* 0x00061b2000067802 */ /* 0x000fc60000000f00 */
[----:B------:R1:W-:Y:S04]  /*61b00*/  STL [R1+0x1420], R8 ;  /* 0x0014200801007387 */ /* 0x0003e80000100800 */
        /* <DEDUP_REMOVED lines=8> */
[----:B------:R-:W-:Y:S02]  /*61b90*/  MOV R16, R12 ;  /* 0x0000000c00107202 */ /* 0x000fe40000000f00 */
        /* <DEDUP_REMOVED lines=10> */
[----:B------:R-:W-:-:S03]  /*61c40*/  MOV R4, 0x61c60 ;  /* 0x00061c6000047802 */ /* 0x000fc60000000f00 */
        /* <DEDUP_REMOVED lines=24> */
[----:B-12--5:R-:W-:Y:S05]  /*61dd0*/  CALL.REL.NOINC `($_ZN7cutlass13device_kernelIN5flash19enable_sm80_to_sm89INS1_16FlashAttnBwdSm80INS1_25CollectiveMainloopBwdSm80ILi2ELi2EN4cute5tupleIJNS5_1CILi128EEES8_NS7_ILi64EEEEEENS_10bfloat16_tEfNS_4arch4Sm80ELb1ELb0ELb1ELb0ELb1ELb0ELb0ELb0ELi2ELi4ELi4ELi4ELb0EEENS1_24CollectiveEpilogueBwdGQAISA_fSD_Li256ELb0ELb1EEENS1_25SingleTileBwdLPTSchedulerILb0ELi128ELb1EEEEEEEEEvNT_6ParamsE$_ZN4cute3eso3ESOILb1ELb0EJNS_6LayoutINS_5tupleIJNS3_IJNS_1CILi8EEENS4_ILi1EEEEEENS4_ILi2EEENS3_IJNS4_ILi4EEES8_EEEEEENS3_IJNS3_IJS6_NS4_ILi0EEEEEES5_NS3_IJNS4_ILi32EEENS4_ILi16EEEEEEEEEEENS_10ViewEngineIPN7cutlass10bfloat16_tEEEEEC2ERKSI_RKSN_) ;  /* 0xfffa83f000007944 */ /* 0x026fea0003c3ffff */
[----:B------:R2:W5:Y:S01]  /*61de0*/  LDL.64 R72, [R1+0x1410] ;  /* 0x0014100001487983 */ /* 0x0005620000100a00 */
[----:B------:R-:W-:Y:S01]  /*61df0*/  IMAD.MOV.U32 R6, RZ, RZ, R68 ;  /* 0x000000ffff067224 */ /* 0x000fe200078e0044 */
[----:B------:R-:W-:-:S02]  /*61e00*/  MOV R3, R69 ;  /* 0x0000004500037202 */ /* 0x000fc40000000f00 */
[----:B------:R-:W-:Y:S02]  /*61e10*/  MOV R4, 0x61e30 ;  /* 0x00061e3000047802 */ /* 0x000fe40000000f00 */
[----:B-12--5:R-:W-:Y:S05]  /*61e20*/  CALL.REL.NOINC `($_ZN7cutlass13device_kernelIN5flash19enable_sm80_to_sm89INS1_16FlashAttnBwdSm80INS1_25CollectiveMainloopBwdSm80ILi2ELi2EN4cute5tupleIJNS5_1CILi128EEES8_NS7_ILi64EEEEEENS_10bfloat16_tEfNS_4arch4Sm80ELb1ELb0ELb1ELb0ELb1ELb0ELb0ELb0ELi2ELi4ELi4ELi4ELb0EEENS1_24CollectiveEpilogueBwdGQAISA_fSD_Li256ELb0ELb1EEENS1_25SingleTileBwdLPTSchedulerILb0ELi128ELb1EEEEEEEEEvNT_6ParamsE$_ZN4cute3eso3ESOILb1ELb0EJNS_6LayoutINS_5tupleIJNS3_IJNS3_IJNS_1CILi4EEENS4_ILi2EEEEEENS4_ILi1EEEEEES6_NS4_ILi8EEEEEENS3_IJNS3_IJNS3_IJS8_NS4_ILi32EEEEEENS4_ILi0EEEEEENS4_ILi64EEES5_EEEEENS_10ViewEngineIPN7cutlass10bfloat16_tEEEEEC2ERKSI_RKSN_) ;  /* 0xfffa708000007944 */ /* 0x026fea0003c3ffff */
[----:B------:R2:W5:Y:S04]  /*61e30*/  LDL.64 R70, [R1+0x1410] ;  /* 0x0014100001467983 */ /* 0x0005680000100a00 */
[----:B-1----:R2:W5:Y:S01]  /*61e40*/  LD.E.64 R2, [R76.64+0x8] ;  /* 0x000008044c027980 */ /* 0x002562000c101b00 */
[----:B------:R-:W-:Y:S02]  /*61e50*/  MOV R9, R67 ;  /* 0x0000004300097202 */ /* 0x000fe40000000f00 */
[----:B------:R-:W-:Y:S02]  /*61e60*/  MOV R8, 0x61e80 ;  /* 0x00061e8000087802 */ /* 0x000fe40000000f00 */
[----:B--2--5:R-:W-:Y:S05]  /*61e70*/  CALL.REL.NOINC `($_ZN7cutlass13device_kernelIN5flash19enable_sm80_to_sm89INS1_16FlashAttnBwdSm80INS1_25CollectiveMainloopBwdSm80ILi2ELi2EN4cute5tupleIJNS5_1CILi128EEES8_NS7_ILi64EEEEEENS_10bfloat16_tEfNS_4arch4Sm80ELb1ELb0ELb1ELb0ELb1ELb0ELb0ELb0ELi2ELi4ELi4ELi4ELb0EEENS1_24CollectiveEpilogueBwdGQAISA_fSD_Li256ELb0ELb1EEENS1_25SingleTileBwdLPTSchedulerILb0ELi128ELb1EEEEEEEEEvNT_6ParamsE$_ZN4cute8smem_ptrIPN7cutlass10bfloat16_tEECI1NS_12iter_adaptorIS3_S4_EEES3_) ;  /* 0xfffa91c000007944 */ /* 0x024fea0003c3ffff */
[----:B-1----:R1:W5:Y:S01]  /*61e80*/  LDL.64 R2, [R1+0x1410] ;  /* 0x0014100001027983 */ /* 0x0023620000100a00 */
[----:B------:R-:W-:-:S03]  /*61e90*/  MOV R6, 0x61eb0 ;  /* 0x00061eb000067802 */ /* 0x000fc60000000f00 */
[----:B-1---5:R-:W-:Y:S05]  /*61ea0*/  CALL.REL.NOINC `($_ZN7cutlass13device_kernelIN5flash19enable_sm80_to_sm89INS1_16FlashAttnBwdSm80INS1_25CollectiveMainloopBwdSm80ILi2ELi2EN4cute5tupleIJNS5_1CILi128EEES8_NS7_ILi64EEEEEENS_10bfloat16_tEfNS_4arch4Sm80ELb1ELb0ELb1ELb0ELb1ELb0ELb0ELb0ELi2ELi4ELi4ELi4ELb0EEENS1_24CollectiveEpilogueBwdGQAISA_fSD_Li256ELb0ELb1EEENS1_25SingleTileBwdLPTSchedulerILb0ELi128ELb1EEEEEEEEEvNT_6ParamsE$_ZN4cute3eso3ESOILb1ELb0EJNS_6LayoutINS_5tupleIJNS3_IJNS_1CILi8EEENS4_ILi1EEEEEENS4_ILi2EEEEEENS3_IJNS3_IJS6_NS4_ILi0EEEEEENS4_ILi4096EEEEEEEENS_10ViewEngineINS_8smem_ptrIPN7cutlass10bfloat16_tEEEEEEEC2ERKSE_RKSL_) ;  /* 0xfffa80f000007944 */ /* 0x022fea0003c3ffff */
[----:B-1----:R1:W5:Y:S01]  /*61eb0*/  LDL.64 R4, [R1+0x1410] ;  /* 0x0014100001047983 */ /* 0x0023620000100a00 */
[----:B------:R-:W-:Y:S01]  /*61ec0*/  IMAD.MOV.U32 R6, RZ, RZ, R72 ;  /* 0x000000ffff067224 */ /* 0x000fe200078e0048 */
[----:B------:R-:W-:-:S02]  /*61ed0*/  MOV R9, R73 ;  /* 0x0000004900097202 */ /* 0x000fc40000000f00 */
[----:B------:R-:W-:Y:S02]  /*61ee0*/  MOV R8, 0x61f00 ;  /* 0x00061f0000087802 */ /* 0x000fe40000000f00 */
[----:B-1---5:R-:W-:Y:S05]  /*61ef0*/  CALL.REL.NOINC `($_ZN7cutlass13device_kernelIN5flash19enable_sm80_to_sm89INS1_16FlashAttnBwdSm80INS1_25CollectiveMainloopBwdSm80ILi2ELi2EN4cute5tupleIJNS5_1CILi128EEES8_NS7_ILi64EEEEEENS_10bfloat16_tEfNS_4arch4Sm80ELb1ELb0ELb1ELb0ELb1ELb0ELb0ELb0ELi2ELi4ELi4ELi4ELb0EEENS1_24CollectiveEpilogueBwdGQAISA_fSD_Li256ELb0ELb1EEENS1_25SingleTileBwdLPTSchedulerILb0ELi128ELb1EEEEEEEEEvNT_6ParamsE$_ZN4cute3eso3ESOILb1ELb0EJNS_6LayoutINS_5tupleIJNS3_IJNS_1CILi8EEENS4_ILi1EEEEEENS4_ILi2EEEEEENS3_IJNS3_IJS6_NS4_ILi0EEEEEES5_EEEEENS_10ViewEngineIPN7cutlass10bfloat16_tEEEEEC2ERKSD_RKSI_) ;  /* 0xfffa823000007944 */ /* 0x022fea0003c3ffff */
[----:B------:R2:W5:Y:S01]  /*61f00*/  LDL.64 R2, [R1+0x1410] ;  /* 0x0014100001027983 */ /* 0x0005620000100a00 */
[----:B-1----:R-:W-:Y:S02]  /*61f10*/  MOV R7, R5 ;  /* 0x0000000500077202 */ /* 0x002fe40000000f00 */
[----:B------:R-:W-:Y:S02]  /*61f20*/  MOV R6, 0x61f40 ;  /* 0x00061f4000067802 */ /* 0x000fe40000000f00 */
[----:B--2--5:R-:W-:Y:S05]  /*61f30*/  CALL.REL.NOINC `($_ZN7cutlass13device_kernelIN5flash19enable_sm80_to_sm89INS1_16FlashAttnBwdSm80INS1_25CollectiveMainloopBwdSm80ILi2ELi2EN4cute5tupleIJNS5_1CILi128EEES8_NS7_ILi64EEEEEENS_10bfloat16_tEfNS_4arch4Sm80ELb1ELb0ELb1ELb0ELb1ELb0ELb0ELb0ELi2ELi4ELi4ELi4ELb0EEENS1_24CollectiveEpilogueBwdGQAISA_fSD_Li256ELb0ELb1EEENS1_25SingleTileBwdLPTSchedulerILb0ELi128ELb1EEEEEEEEEvNT_6ParamsE$_ZN4cute3eso3ESOILb1ELb0EJNS_6LayoutINS_5tupleIJNS3_IJNS_1CILi8EEENS4_ILi1EEEEEENS3_IJNS4_ILi2EEEEEEEEENS3_IJNS3_IJS6_NS4_ILi0EEEEEENS3_IJNS4_ILi4096EEEEEEEEEEENS_10ViewEngineINS_8smem_ptrIPN7cutlass10bfloat16_tEEEEEEEC2ERKSG_RKSN_) ;  /* 0xfffa7e3000007944 */ /* 0x024fea0003c3ffff */
[----:B------:R2:W5:Y:S01]  /*61f40*/  LDL.64 R6, [R1+0x1410] ;  /* 0x0014100001067983 */ /* 0x0005620000100a00 */
[----:B-1----:R-:W-:Y:S02]  /*61f50*/  MOV R5, R3 ;  /* 0x0000000300057202 */ /* 0x002fe40000000f00 */
[----:B------:R-:W-:Y:S02]  /*61f60*/  MOV R4, 0x61f80 ;  /* 0x00061f8000047802 */ /* 0x000fe40000000f00 */
[----:B--2--5:R-:W-:Y:S05]  /*61f70*/  CALL.REL.NOINC `($_ZN7cutlass13device_kernelIN5flash19enable_sm80_to_sm89INS1_16FlashAttnBwdSm80INS1_25CollectiveMainloopBwdSm80ILi2ELi2EN4cute5tupleIJNS5_1CILi128EEES8_NS7_ILi64EEEEEENS_10bfloat16_tEfNS_4arch4Sm80ELb1ELb0ELb1ELb0ELb1ELb0ELb0ELb0ELi2ELi4ELi4ELi4ELb0EEENS1_24CollectiveEpilogueBwdGQAISA_fSD_Li256ELb0ELb1EEENS1_25SingleTileBwdLPTSchedulerILb0ELi128ELb1EEEEEEEEEvNT_6ParamsE$_ZN4cute3eso3ESOILb1ELb0EJNS_6LayoutINS_5tupleIJNS3_IJNS_1CILi8EEENS4_ILi1EEEEEENS3_IJNS4_ILi2EEEEEEEEENS3_IJNS3_IJS6_NS4_ILi0EEEEEENS3_IJS5_EEEEEEEENS_10ViewEngineIPN7cutlass10bfloat16_tEEEEEC2ERKSF_RKSK_) ;  /* 0xfffa7f0000007944 */ /* 0x024fea0003c3ffff */
[----:B-1----:R1:W5:Y:S01]  /*61f80*/  LDL.64 R2, [R1+0x1410] ;  /* 0x0014100001027983 */ /* 0x0023620000100a00 */
[----:B------:R-:W-:-:S03]  /*61f90*/  MOV R8, 0x61fb0 ;  /* 0x00061fb000087802 */ /* 0x000fc60000000f00 */
[----:B-1---5:R-:W-:Y:S05]  /*61fa0*/  CALL.REL.NOINC `($_ZN7cutlass13device_kernelIN5flash19enable_sm80_to_sm89INS1_16FlashAttnBwdSm80INS1_25CollectiveMainloopBwdSm80ILi2ELi2EN4cute5tupleIJNS5_1CILi128EEES8_NS7_ILi64EEEEEENS_10bfloat16_tEfNS_4arch4Sm80ELb1ELb0ELb1ELb0ELb1ELb0ELb0ELb0ELi2ELi4ELi4ELi4ELb0EEENS1_24CollectiveEpilogueBwdGQAISA_fSD_Li256ELb0ELb1EEENS1_25SingleTileBwdLPTSchedulerILb0ELi128ELb1EEEEEEEEEvNT_6ParamsE$_ZN4cute3eso3ESOILb1ELb0EJNS_6LayoutINS_5tupleIJNS3_IJNS3_IJNS_1CILi8EEENS4_ILi1EEEEEES6_EEENS3_IJNS3_IJS6_S6_EEENS4_ILi2EEEEEEEEENS3_IJNS3_IJNS3_IJS6_NS4_ILi0EEEEEESD_EEENS3_IJNS3_IJSD_SD_EEES5_EEEEEEEENS_10ViewEngineIPN7cutlass10bfloat16_tEEEEEC2ERKSJ_RKSO_) ;  /* 0xfffa709000007944 */ /* 0x022fea0003c3ffff */
[----:B-1----:R1:W5:Y:S01]  /*61fb0*/  LDL.64 R4, [R1+0x1410] ;  /* 0x0014100001047983 */ /* 0x0023620000100a00 */
[----:B------:R-:W-:-:S03]  /*61fc0*/  MOV R8, 0x61fe0 ;  /* 0x00061fe000087802 */ /* 0x000fc60000000f00 */
[----:B-1---5:R-:W-:Y:S05]  /*61fd0*/  CALL.REL.NOINC `($_ZN7cutlass13device_kernelIN5flash19enable_sm80_to_sm89INS1_16FlashAttnBwdSm80INS1_25CollectiveMainloopBwdSm80ILi2ELi2EN4cute5tupleIJNS5_1CILi128EEES8_NS7_ILi64EEEEEENS_10bfloat16_tEfNS_4arch4Sm80ELb1ELb0ELb1ELb0ELb1ELb0ELb0ELb0ELi2ELi4ELi4ELi4ELb0EEENS1_24CollectiveEpilogueBwdGQAISA_fSD_Li256ELb0ELb1EEENS1_25SingleTileBwdLPTSchedulerILb0ELi128ELb1EEEEEEEEEvNT_6ParamsE$_ZN4cute3eso3ESOILb1ELb0EJNS_6LayoutINS_5tupleIJNS3_IJNS3_IJNS_1CILi8EEENS4_ILi1EEEEEES6_EEENS3_IJNS3_IJS6_S6_EEENS4_ILi2EEEEEEEEENS3_IJNS3_IJNS3_IJS6_NS4_ILi0EEEEEESD_EEENS3_IJNS3_IJSD_SD_EEENS4_ILi4096EEEEEEEEEEENS_10ViewEngineINS_8smem_ptrIPN7cutlass10bfloat16_tEEEEEEEC2ERKSK_RKSR_) ;  /* 0xfffa6f8000007944 */ /* 0x022fea0003c3ffff */
[----:B-1----:R1:W5:Y:S01]  /*61fe0*/  LDL.64 R2, [R1+0x1410] ;  /* 0x0014100001027983 */ /* 0x0023620000100a00 */
[----:B------:R-:W-:Y:S01]  /*61ff0*/  IMAD.MOV.U32 R6, RZ, RZ, R4 ;  /* 0x000000ffff067224 */ /* 0x000fe200078e0004 */
[----:B------:R-:W-:-:S02]  /*62000*/  MOV R9, R5 ;  /* 0x0000000500097202 */ /* 0x000fc40000000f00 */
[----:B------:R-:W-:Y:S02]  /*62010*/  MOV R8, 0x62030 ;  /* 0x0006203000087802 */ /* 0x000fe40000000f00 */
[----:B-1---5:R-:W-:Y:S05]  /*62020*/  CALL.REL.NOINC `($_ZN7cutlass13device_kernelIN5flash19enable_sm80_to_sm89INS1_16FlashAttnBwdSm80INS1_25CollectiveMainloopBwdSm80ILi2ELi2EN4cute5tupleIJNS5_1CILi128EEES8_NS7_ILi64EEEEEENS_10bfloat16_tEfNS_4arch4Sm80ELb1ELb0ELb1ELb0ELb1ELb0ELb0ELb0ELi2ELi4ELi4ELi4ELb0EEENS1_24CollectiveEpilogueBwdGQAISA_fSD_Li256ELb0ELb1EEENS1_25SingleTileBwdLPTSchedulerILb0ELi128ELb1EEEEEEEEEvNT_6ParamsE$_ZN4cute3eso3ESOILb1ELb0EJNS_6LayoutINS_5tupleIJNS3_IJNS_1CILi8EEENS4_ILi1EEEEEENS4_ILi2EEEEEENS3_IJNS3_IJS6_NS4_ILi0EEEEEES5_EEEEENS_10ViewEngineIPN7cutlass10bfloat16_tEEEEEC2ERKSD_RKSI_) ;  /* 0xfffa810000007944 */ /* 0x022fea0003c3ffff */
[----:B------:R2:W5:Y:S01]  /*62030*/  LDL.64 R14, [R1+0x1410] ;  /* 0x00141000010e7983 */ /* 0x0005620000100a00 */
[----:B------:R-:W-:Y:S02]  /*62040*/  MOV R9, R67 ;  /* 0x0000004300097202 */ /* 0x000fe40000000f00 */
[----:B------:R-:W-:Y:S02]  /*62050*/  MOV R8, 0x62070 ;  /* 0x0006207000087802 */ /* 0x000fe40000000f00 */
[----:B-12--5:R-:W-:Y:S05]  /*62060*/  CALL.REL.NOINC `($_ZN7cutlass13device_kernelIN5flash19enable_sm80_to_sm89INS1_16FlashAttnBwdSm80INS1_25CollectiveMainloopBwdSm80ILi2ELi2EN4cute5tupleIJNS5_1CILi128EEES8_NS7_ILi64EEEEEENS_10bfloat16_tEfNS_4arch4Sm80ELb1ELb0ELb1ELb0ELb1ELb0ELb0ELb0ELi2ELi4ELi4ELi4ELb0EEENS1_24CollectiveEpilogueBwdGQAISA_fSD_Li256ELb0ELb1EEENS1_25SingleTileBwdLPTSchedulerILb0ELi128ELb1EEEEEEEEEvNT_6ParamsE$_ZN4cute8smem_ptrIPN7cutlass10bfloat16_tEECI1NS_12iter_adaptorIS3_S4_EEES3_) ;  /* 0xfffa8fd000007944 */ /* 0x026fea0003c3ffff */
[----:B-1----:R1:W5:Y:S01]  /*62070*/  LDL.64 R2, [R1+0x1410] ;  /* 0x0014100001027983 */ /* 0x0023620000100a00 */
[----:B------:R-:W-:-:S03]  /*62080*/  MOV R6, 0x620a0 ;  /* 0x000620a000067802 */ /* 0x000fc60000000f00 */
        /* <DEDUP_REMOVED lines=50> */
[----:B-1----:R-:W-:-:S03]  /*623b0*/  MOV R4, 0x623d0 ;  /* 0x000623d000047802 */ /* 0x002fc60000000f00 */
[----:B--2--5:R-:W-:Y:S05]  /*623c0*/  CALL.REL.NOINC `($_ZN7cutlass13device_kernelIN5flash19enable_sm80_to_sm89INS1_16FlashAttnBwdSm80INS1_25CollectiveMainloopBwdSm80ILi2ELi2EN4cute5tupleIJNS5_1CILi128EEES8_NS7_ILi64EEEEEENS_10bfloat16_tEfNS_4arch4Sm80ELb1ELb0ELb1ELb0ELb1ELb0ELb0ELb0ELi2ELi4ELi4ELi4ELb0EEENS1_24CollectiveEpilogueBwdGQAISA_fSD_Li256ELb0ELb1EEENS1_25SingleTileBwdLPTSchedulerILb0ELi128ELb1EEEEEEEEEvNT_6ParamsE$_ZN4cute3eso3ESOILb1ELb0EJNS_6LayoutINS_5tupleIJNS3_IJNS_1CILi4EEENS4_ILi1EEEEEEEEENS3_IJNS3_IJS6_NS4_ILi0EEEEEEEEEEENS_10ViewEngineIPjEEEEC2ERKSC_RKSF_) ;  /* 0xfffa774000007944 */ /* 0x024fea0003c3ffff */
[----:B------:R2:W5:Y:S01]  /*623d0*/  LDL.64 R8, [R1+0x1410] ;  /* 0x0014100001087983 */ /* 0x0005620000100a00 */
[----:B------:R-:W-:-:S02]  /*623e0*/  MOV R4, R6 ;  /* 0x0000000600047202 */ /* 0x000fc40000000f00 */
[----:B-1----:R-:W-:Y:S02]  /*623f0*/  MOV R2, 0x62410 ;  /* 0x0006241000027802 */ /* 0x002fe40000000f00 */
[----:B--2--5:R-:W-:Y:S05]  /*62400*/  CALL.REL.NOINC `($_ZN7cutlass13device_kernelIN5flash19enable_sm80_to_sm89INS1_16FlashAttnBwdSm80INS1_25CollectiveMainloopBwdSm80ILi2ELi2EN4cute5tupleIJNS5_1CILi128EEES8_NS7_ILi64EEEEEENS_10bfloat16_tEfNS_4arch4Sm80ELb1ELb0ELb1ELb0ELb1ELb0ELb0ELb0ELi2ELi4ELi4ELi4ELb0EEENS1_24CollectiveEpilogueBwdGQAISA_fSD_Li256ELb0ELb1EEENS1_25SingleTileBwdLPTSchedulerILb0ELi128ELb1EEEEEEEEEvNT_6ParamsE$_ZN73_INTERNAL_24fd9406_37_flash_bwd_hdim64_bf16_softcap_sm80_cu_3fbc093a_291824__cvta_generic_to_sharedEPKv) ;  /* 0xfffa8d8000007944 */ /* 0x024fea0003c3ffff */
        /* <DEDUP_REMOVED lines=59> */
[----:B------:R-:W1:Y:S04]  /*627c0*/  LDSM.16.M88.4 R4, [R4] ;  /* 0x000000000404783b */ /* 0x000e680000000200 */
[----:B-1----:R1:W-:Y:S04]  /*627d0*/  ST.E [R8.64], R4 ;  /* 0x0000000408007985 */ /* 0x0023e8000c101904 */
[----:B------:R1:W-:Y:S04]  /*627e0*/  ST.E [R8.64+0x4], R5 ;  /* 0x0000040508007985 */ /* 0x0003e8000c101904 */
[----:B------:R1:W-:Y:S04]  /*627f0*/  ST.E [R8.64+0x8], R6 ;  /* 0x0000080608007985 */ /* 0x0003e8000c101904 */
[----:B------:R1:W-:Y:S04]  /*62800*/  ST.E [R8.64+0xc], R7 ;  /* 0x00000c0708007985 */ /* 0x0003e8000c101904 */
[----:B------:R1:W5:Y:S01]  /*62810*/  LD.E R3, [R74.64] ;  /* 0x000000044a037980 */ /* 0x000362000c101900 */
[----:B------:R-:W-:-:S03]  /*62820*/  MOV R10, 0x62840 ;  /* 0x00062840000a7802 */ /* 0x000fc60000000f00 */
[----:B-1---5:R-:W-:Y:S05]  /*62830*/  CALL.REL.NOINC `($_ZN7cutlass13device_kernelIN5flash19enable_sm80_to_sm89INS1_16FlashAttnBwdSm80INS1_25CollectiveMainloopBwdSm80ILi2ELi2EN4cute5tupleIJNS5_1CILi128EEES8_NS7_ILi64EEEEEENS_10bfloat16_tEfNS_4arch4Sm80ELb1ELb0ELb1ELb0ELb1ELb0ELb0ELb0ELi2ELi4ELi4ELi4ELb0EEENS1_24CollectiveEpilogueBwdGQAISA_fSD_Li256ELb0ELb1EEENS1_25SingleTileBwdLPTSchedulerILb0ELi128ELb1EEEEEEEEEvNT_6ParamsE$_ZZN4cute5sliceINS_5tupleIJNS_10UnderscoreES2_NS_1CILi0EEEEEENS1_IJNS1_IJNS3_ILi1EEES4_EEEiNS3_ILi1024EEEEEEEEDaRKT_RKT0_ENKUlRKT_RKT0_E_clIS2_iEEDaSI_SL_) ;  /* 0xfffaa07000007944 */ /* 0x022fea0003c3ffff */
[----:B------:R-:W-:Y:S02]  /*62840*/  MOV R4, 0x62860 ;  /* 0x0006286000047802 */ /* 0x000fe40000000f00 */
[----:B-1---5:R-:W-:Y:S05]  /*62850*/  CALL.REL.NOINC `($_ZN7cutlass13device_kernelIN5flash19enable_sm80_to_sm89INS1_16FlashAttnBwdSm80INS1_25CollectiveMainloopBwdSm80ILi2ELi2EN4cute5tupleIJNS5_1CILi128EEES8_NS7_ILi64EEEEEENS_10bfloat16_tEfNS_4arch4Sm80ELb1ELb0ELb1ELb0ELb1ELb0ELb0ELb0ELi2ELi4ELi4ELi4ELb0EEENS1_24CollectiveEpilogueBwdGQAISA_fSD_Li256ELb0ELb1EEENS1_25SingleTileBwdLPTSchedulerILb0ELi128ELb1EEEEEEEEEvNT_6ParamsE$_ZZN4cute12filter_tupleINS_5tupleIJNS_10UnderscoreES2_NS_1CILi0EEEEEENS1_IJNS1_IJNS3_ILi1EEES4_EEEiNS3_ILi1024EEEEEEZNS_5sliceIS5_S9_EEDaRKT_RKT0_EUlRKT_RKT0_E_EEDaSD_SG_OT1_ENKUlDpSJ_E_clIJNS1_IJS7_EEENS1_IJiEEENS1_IJEEEEEEDaSQ_) ;  /* 0xfffa8c8000007944 */ /* 0x022fea0003c3ffff */
[----:B------:R-:W-:Y:S02]  /*62860*/  MOV R6, 0x62880 ;  /* 0x0006288000067802 */ /* 0x000fe40000000f00 */
[----:B-1---5:R-:W-:Y:S05]  /*62870*/  CALL.REL.NOINC `($_ZN7cutlass13device_kernelIN5flash19enable_sm80_to_sm89INS1_16FlashAttnBwdSm80INS1_25CollectiveMainloopBwdSm80ILi2ELi2EN4cute5tupleIJNS5_1CILi128EEES8_NS7_ILi64EEEEEENS_10bfloat16_tEfNS_4arch4Sm80ELb1ELb0ELb1ELb0ELb1ELb0ELb0ELb0ELi2ELi4ELi4ELi4ELb0EEENS1_24CollectiveEpilogueBwdGQAISA_fSD_Li256ELb0ELb1EEENS1_25SingleTileBwdLPTSchedulerILb0ELi128ELb1EEEEEEEEEvNT_6ParamsE$_ZN4cute5tupleIJNS0_IJNS0_IJNS_1CILi8EEENS1_ILi1EEEEEENS1_ILi2EEEEEENS0_IJNS0_IJS3_NS1_ILi0EEEEEEiEEEEEC2ERKS6_RKS9_) ;  /* 0xfffa7ff000007944 */ /* 0x022fea0003c3ffff */
[----:B-1----:R1:W5:Y:S01]  /*62880*/  LDL R3, [R1+0x1410] ;  /* 0x0014100001037983 */ /* 0x0023620000100800 */
[----:B------:R-:W-:-:S03]  /*62890*/  MOV R6, 0x628b0 ;  /* 0x000628b000067802 */ /* 0x000fc60000000f00 */
[----:B-1---5:R-:W-:Y:S05]  /*628a0*/  CALL.REL.NOINC `($_ZN7cutlass13device_kernelIN5flash19enable_sm80_to_sm89INS1_16FlashAttnBwdSm80INS1_25CollectiveMainloopBwdSm80ILi2ELi2EN4cute5tupleIJNS5_1CILi128EEES8_NS7_ILi64EEEEEENS_10bfloat16_tEfNS_4arch4Sm80ELb1ELb0ELb1ELb0ELb1ELb0ELb0ELb0ELi2ELi4ELi4ELi4ELb0EEENS1_24CollectiveEpilogueBwdGQAISA_fSD_Li256ELb0ELb1EEENS1_25SingleTileBwdLPTSchedulerILb0ELi128ELb1EEEEEEEEEvNT_6ParamsE$_ZN4cute3eso3ESOILb0ELb1EJNS_6LayoutINS_5tupleIJNS3_IJNS_1CILi8EEENS4_ILi1EEEEEENS4_ILi2EEEEEENS3_IJNS3_IJS6_NS4_ILi0EEEEEEiEEEEESA_EEC2ERKSD_RKSA_) ;  /* 0xfffa48c000007944 */ /* 0x022fea0003c3ffff */
[----:B------:R2:W5:Y:S04]  /*628b0*/  LDL R4, [R1+0x1410] ;  /* 0x0014100001047983 */ /* 0x0005680000100800 */
[----:B-1----:R2:W5:Y:S01]  /*628c0*/  LD.E.64 R2, [R74.64+0x8] ;  /* 0x000008044a027980 */ /* 0x002562000c101b00 */
[----:B------:R-:W-:-:S02]  /*628d0*/  MOV R9, R67 ;  /* 0x0000004300097202 */ /* 0x000fc40000000f00 */
[----:B------:R-:W-:Y:S02]  /*628e0*/  MOV R8, 0x62900 ;  /* 0x0006290000087802 */ /* 0x000fe40000000f00 */
[----:B--2--5:R-:W-:Y:S05]  /*628f0*/  CALL.REL.NOINC `($_ZN7cutlass13device_kernelIN5flash19enable_sm80_to_sm89INS1_16FlashAttnBwdSm80INS1_25CollectiveMainloopBwdSm80ILi2ELi2EN4cute5tupleIJNS5_1CILi128EEES8_NS7_ILi64EEEEEENS_10bfloat16_tEfNS_4arch4Sm80ELb1ELb0ELb1ELb0ELb1ELb0ELb0ELb0ELi2ELi4ELi4ELi4ELb0EEENS1_24CollectiveEpilogueBwdGQAISA_fSD_Li256ELb0ELb1EEENS1_25SingleTileBwdLPTSchedulerILb0ELi128ELb1EEEEEEEEEvNT_6ParamsE$_ZN4cute8smem_ptrIPN7cutlass10bfloat16_tEECI1NS_12iter_adaptorIS3_S4_EEES3_) ;  /* 0xfffa874000007944 */ /* 0x024fea0003c3ffff */
[----:B-1----:R-:W2:Y:S01]  /*62900*/  LDL.64 R2, [R1+0x1410] ;  /* 0x0014100001027983 */ /* 0x002ea20000100a00 */
[----:B------:R-:W-:Y:S02]  /*62910*/  MOV R6, R4 ;  /* 0x0000000400067202 */ /* 0x000fe40000000f00 */
[----:B------:R-:W-:Y:S01]  /*62920*/  MOV R4, 0x62950 ;  /* 0x0006295000047802 */ /* 0x000fe20000000f00 */
[----:B--2---:R1:W-:Y:S04]  /*62930*/  STL.64 [R1+0x1448], R2 ;  /* 0x0014480201007387 */ /* 0x0043e80000100a00 */
[----:B-1----:R-:W-:Y:S05]  /*62940*/  CALL.REL.NOINC `($_ZN7cutlass13device_kernelIN5flash19enable_sm80_to_sm89INS1_16FlashAttnBwdSm80INS1_25CollectiveMainloopBwdSm80ILi2ELi2EN4cute5tupleIJNS5_1CILi128EEES8_NS7_ILi64EEEEEENS_10bfloat16_tEfNS_4arch4Sm80ELb1ELb0ELb1ELb0ELb1ELb0ELb0ELb0ELi2ELi4ELi4ELi4ELb0EEENS1_24CollectiveEpilogueBwdGQAISA_fSD_Li256ELb0ELb1EEENS1_25SingleTileBwdLPTSchedulerILb0ELi128ELb1EEEEEEEEEvNT_6ParamsE$_ZN4cute3eso3ESOILb0ELb0EJNS_6LayoutINS_5tupleIJNS3_IJNS_1CILi8EEENS4_ILi1EEEEEENS4_ILi2EEEEEENS3_IJNS3_IJS6_NS4_ILi0EEEEEEiEEEEENS_10ViewEngineINS_8smem_ptrIPN7cutlass10bfloat16_tEEEEEEEC2ERKSD_RKSK_) ;  /* 0xfffa3be000007944 */ /* 0x002fea0003c3ffff */
[----:B-1----:R1:W5:Y:S04]  /*62950*/  LDL R8, [R1+0x1410] ;  /* 0x0014100001087983 */ /* 0x0023680000100800 */
[----:B------:R1:W5:Y:S01]  /*62960*/  LDL.64 R12, [R1+0x1418] ;  /* 0x00141800010c7983 */ /* 0x0003620000100a00 */
[----:B------:R-:W-:Y:S01]  /*62970*/  IMAD.MOV.U32 R10, RZ, RZ, R70 ;  /* 0x000000ffff0a7224 */ /* 0x000fe200078e0046 */
[----:B------:R-:W-:-:S02]  /*62980*/  MOV R11, R71 ;  /* 0x00000047000b7202 */ /* 0x000fc40000000f00 */
[----:B------:R-:W-:Y:S02]  /*62990*/  MOV R6, 0x629b0 ;  /* 0x000629b000067802 */ /* 0x000fe40000000f00 */
[----:B-1---5:R-:W-:Y:S05]  /*629a0*/  CALL.REL.NOINC `($_ZN7cutlass13device_kernelIN5flash19enable_sm80_to_sm89INS1_16FlashAttnBwdSm80INS1_25CollectiveMainloopBwdSm80ILi2ELi2EN4cute5tupleIJNS5_1CILi128EEES8_NS7_ILi64EEEEEENS_10bfloat16_tEfNS_4arch4Sm80ELb1ELb0ELb1ELb0ELb1ELb0ELb0ELb0ELi2ELi4ELi4ELi4ELb0EEENS1_24CollectiveEpilogueBwdGQAISA_fSD_Li256ELb0ELb1EEENS1_25SingleTileBwdLPTSchedulerILb0ELi128ELb1EEEEEEEEEvNT_6ParamsE$_ZN4cute3eso3ESOILb1ELb0EJNS_6LayoutINS_5tupleIJNS3_IJNS3_IJNS_1CILi4EEENS4_ILi2EEEEEENS4_ILi1EEEEEES6_EEENS3_IJNS3_IJNS3_IJS8_NS4_ILi32EEEEEENS4_ILi0EEEEEENS4_ILi64EEEEEEEENS_10ViewEngineIPN7cutlass10bfloat16_tEEEEEC2ERKSH_RKSM_) ;  /* 0xfffa648000007944 */ /* 0x022fea0003c3ffff */
[----:B------:R2:W5:Y:S01]  /*629b0*/  LDL.64 R4, [R1+0x1410] ;  /* 0x0014100001047983 */ /* 0x0005620000100a00 */
[----:B------:R-:W-:Y:S02]  /*629c0*/  MOV R3, R8 ;  /* 0x0000000800037202 */ /* 0x000fe40000000f00 */
[----:B------:R-:W-:Y:S02]  /*629d0*/  MOV R6, 0x629f0 ;  /* 0x000629f000067802 */ /* 0x000fe40000000f00 */
[----:B-12--5:R-:W-:Y:S05]  /*629e0*/  CALL.REL.NOINC `($_ZN7cutlass13device_kernelIN5flash19enable_sm80_to_sm89INS1_16FlashAttnBwdSm80INS1_25CollectiveMainloopBwdSm80ILi2ELi2EN4cute5tupleIJNS5_1CILi128EEES8_NS7_ILi64EEEEEENS_10bfloat16_tEfNS_4arch4Sm80ELb1ELb0ELb1ELb0ELb1ELb0ELb0ELb0ELi2ELi4ELi4ELi4ELb0EEENS1_24CollectiveEpilogueBwdGQAISA_fSD_Li256ELb0ELb1EEENS1_25SingleTileBwdLPTSchedulerILb0ELi128ELb1EEEEEEEEEvNT_6ParamsE$_ZZN4cute4takeILi1ELi2ENS_5tupleIJNS1_IJNS_1CILi1EEENS2_ILi0EEEEEEiEEEEEDaRKT1_ENKUlDpRKT_E_clIJiEEEDaSD_) ;  /* 0xfffa9c2000007944 */ /* 0x026fea0003c3ffff */
[----:B------:R-:W-:Y:S02]  /*629f0*/  MOV R6, 0x62a10 ;  /* 0x00062a1000067802 */ /* 0x000fe40000000f00 */
[----:B-1---5:R-:W-:Y:S05]  /*62a00*/  CALL.REL.NOINC `($_ZN7cutlass13device_kernelIN5flash19enable_sm80_to_sm89INS1_16FlashAttnBwdSm80INS1_25CollectiveMainloopBwdSm80ILi2ELi2EN4cute5tupleIJNS5_1CILi128EEES8_NS7_ILi64EEEEEENS_10bfloat16_tEfNS_4arch4Sm80ELb1ELb0ELb1ELb0ELb1ELb0ELb0ELb0ELi2ELi4ELi4ELi4ELb0EEENS1_24CollectiveEpilogueBwdGQAISA_fSD_Li256ELb0ELb1EEENS1_25SingleTileBwdLPTSchedulerILb0ELi128ELb1EEEEEEEEEvNT_6ParamsE$_ZN4cute3eso3ESOILb1ELb0EJNS_5tupleIJNS_1CILi1EEENS3_ILi0EEEEEENS2_IJiEEEEEC2ERKS6_RKS7_) ;  /* 0xfffa5d2000007944 */ /* 0x022fea0003c3ffff */
[----:B-1----:R1:W5:Y:S01]  /*62a10*/  LDL R3, [R1+0x1410] ;  /* 0x0014100001037983 */ /* 0x0023620000100800 */
[----:B------:R-:W-:-:S03]  /*62a20*/  MOV R6, 0x62a40 ;  /* 0x00062a4000067802 */ /* 0x000fc60000000f00 */
[----:B-1---5:R-:W-:Y:S05]  /*62a30*/  CALL.REL.NOINC `($_ZN7cutlass13device_kernelIN5flash19enable_sm80_to_sm89INS1_16FlashAttnBwdSm80INS1_25CollectiveMainloopBwdSm80ILi2ELi2EN4cute5tupleIJNS5_1CILi128EEES8_NS7_ILi64EEEEEENS_10bfloat16_tEfNS_4arch4Sm80ELb1ELb0ELb1ELb0ELb1ELb0ELb0ELb0ELi2ELi4ELi4ELi4ELb0EEENS1_24CollectiveEpilogueBwdGQAISA_fSD_Li256ELb0ELb1EEENS1_25SingleTileBwdLPTSchedulerILb0ELi128ELb1EEEEEEEEEvNT_6ParamsE$_ZN4cute5tupleIJNS0_IJNS0_IJNS_1CILi8EEENS1_ILi1EEEEEENS0_IJNS1_ILi2EEEEEEEEENS0_IJNS0_IJS3_NS1_ILi0EEEEEENS0_IJiEEEEEEEEC2ERKS7_RKSB_) ;  /* 0xfffa7df000007944 */ /* 0x022fea0003c3ffff */
[----:B------:R2:W5:Y:S01]  /*62a40*/  LDL R8, [R1+0x1410] ;  /* 0x0014100001087983 */ /* 0x0005620000100800 */
[----:B------:R-:W-:-:S03]  /*62a50*/  MOV R6, 0x62a80 ;  /* 0x00062a8000067802 */ /* 0x000fc60000000f00 */
[----:B------:R2:W-:Y:S04]  /*62a60*/  STL.64 [R1+0x1448], R12 ;  /* 0x0014480c01007387 */ /* 0x0005e80000100a00 */
[----:B-12--5:R-:W-:Y:S05]  /*62a70*/  CALL.REL.NOINC `($_ZN7cutlass13device_kernelIN5flash19enable_sm80_to_sm89INS1_16FlashAttnBwdSm80INS1_25CollectiveMainloopBwdSm80ILi2ELi2EN4cute5tupleIJNS5_1CILi128EEES8_NS7_ILi64EEEEEENS_10bfloat16_tEfNS_4arch4Sm80ELb1ELb0ELb1ELb0ELb1ELb0ELb0ELb0ELi2ELi4ELi4ELi4ELb0EEENS1_24CollectiveEpilogueBwdGQAISA_fSD_Li256ELb0ELb1EEENS1_25SingleTileBwdLPTSchedulerILb0ELi128ELb1EEEEEEEEEvNT_6ParamsE$_ZN4cute3eso3ESOILb0ELb0EJNS_6LayoutINS_5tupleIJNS3_IJNS_1CILi8EEENS4_ILi1EEEEEENS3_IJNS4_ILi2EEEEEEEEENS3_IJNS3_IJS6_NS4_ILi0EEEEEENS3_IJiEEEEEEEENS_10ViewEngineINS_8smem_ptrIPN7cutlass10bfloat16_tEEEEEEEC2ERKSF_RKSM_) ;  /* 0xfffa3a4000007944 */ /* 0x026fea0003c3ffff */
[----:B-1----:R1:W5:Y:S04]  /*62a80*/  LDL R8, [R1+0x1410] ;  /* 0x0014100001087983 */ /* 0x0023680000100800 */
[----:B------:R1:W5:Y:S01]  /*62a90*/  LDL.64 R14, [R1+0x1418] ;  /* 0x00141800010e7983 */ /* 0x0003620000100a00 */
[----:B------:R-:W-:-:S03]  /*62aa0*/  MOV R6, 0x62ac0 ;  /* 0x00062ac000067802 */ /* 0x000fc60000000f00 */
[----:B-1---5:R-:W-:Y:S05]  /*62ab0*/  CALL.REL.NOINC `($_ZN7cutlass13device_kernelIN5flash19enable_sm80_to_sm89INS1_16FlashAttnBwdSm80INS1_25CollectiveMainloopBwdSm80ILi2ELi2EN4cute5tupleIJNS5_1CILi128EEES8_NS7_ILi64EEEEEENS_10bfloat16_tEfNS_4arch4Sm80ELb1ELb0ELb1ELb0ELb1ELb0ELb0ELb0ELi2ELi4ELi4ELi4ELb0EEENS1_24CollectiveEpilogueBwdGQAISA_fSD_Li256ELb0ELb1EEENS1_25SingleTileBwdLPTSchedulerILb0ELi128ELb1EEEEEEEEEvNT_6ParamsE$_ZN4cute3eso3ESOILb1ELb0EJNS_6LayoutINS_5tupleIJNS3_IJNS3_IJNS_1CILi4EEENS4_ILi2EEEEEENS4_ILi1EEEEEENS3_IJS6_EEEEEENS3_IJNS3_IJNS3_IJS8_NS4_ILi32EEEEEENS4_ILi0EEEEEENS3_IJNS4_ILi64EEEEEEEEEEENS_10ViewEngineIPN7cutlass10bfloat16_tEEEEEC2ERKSJ_RKSO_) ;  /* 0xfffa633000007944 */ /* 0x022fea0003c3ffff */
[----:B-1----:R1:W5:Y:S01]  /*62ac0*/  LDL.64 R2, [R1+0x1410] ;  /* 0x0014100001027983 */ /* 0x0023620000100a00 */
[----:B------:R-:W-:-:S03]  /*62ad0*/  MOV R6, 0x62af0 ;  /* 0x00062af000067802 */ /* 0x000fc60000000f00 */
[----:B-1---5:R-:W-:Y:S05]  /*62ae0*/  CALL.REL.NOINC `($_ZN7cutlass13device_kernelIN5flash19enable_sm80_to_sm89INS1_16FlashAttnBwdSm80INS1_25CollectiveMainloopBwdSm80ILi2ELi2EN4cute5tupleIJNS5_1CILi128EEES8_NS7_ILi64EEEEEENS_10bfloat16_tEfNS_4arch4Sm80ELb1ELb0ELb1ELb0ELb1ELb0ELb0ELb0ELi2ELi4ELi4ELi4ELb0EEENS1_24CollectiveEpilogueBwdGQAISA_fSD_Li256ELb0ELb1EEENS1_25SingleTileBwdLPTSchedulerILb0ELi128ELb1EEEEEEEEEvNT_6ParamsE$_ZN4cute3eso3ESOILb1ELb0EJNS_6LayoutINS_5tupleIJNS3_IJNS3_IJNS3_IJNS_1CILi4EEENS4_ILi2EEEEEENS4_ILi1EEEEEES8_EEENS3_IJNS3_IJNS3_IJS8_S8_EEES8_EEES6_EEEEEENS3_IJNS3_IJNS3_IJNS3_IJS8_NS4_ILi32EEEEEENS4_ILi0EEEEEESH_EEENS3_IJNS3_IJNS3_IJSH_SH_EEESH_EEENS4_ILi64EEEEEEEEEEENS_10ViewEngineIPN7cutlass10bfloat16_tEEEEEC2ERKSP_RKSU_) ;  /* 0xfffa61f000007944 */ /* 0x022fea0003c3ffff */
[----:B------:R2:W5:Y:S01]  /*62af0*/  LDL.64 R10, [R1+0x1410] ;  /* 0x00141000010a7983 */ /* 0x0005620000100a00 */
[----:B-1----:R-:W-:Y:S02]  /*62b00*/  MOV R3, R8 ;  /* 0x0000000800037202 */ /* 0x002fe40000000f00 */
[----:B------:R-:W-:Y:S02]  /*62b10*/  MOV R4, 0x62b30 ;  /* 0x00062b3000047802 */ /* 0x000fe40000000f00 */
[----:B--2--5:R-:W-:Y:S05]  /*62b20*/  CALL.REL.NOINC `($_ZN7cutlass13device_kernelIN5flash19enable_sm80_to_sm89INS1_16FlashAttnBwdSm80INS1_25CollectiveMainloopBwdSm80ILi2ELi2EN4cute5tupleIJNS5_1CILi128EEES8_NS7_ILi64EEEEEENS_10bfloat16_tEfNS_4arch4Sm80ELb1ELb0ELb1ELb0ELb1ELb0ELb0ELb0ELi2ELi4ELi4ELi4ELb0EEENS1_24CollectiveEpilogueBwdGQAISA_fSD_Li256ELb0ELb1EEENS1_25SingleTileBwdLPTSchedulerILb0ELi128ELb1EEEEEEEEEvNT_6ParamsE$_ZN4cute5tupleIJNS0_IJNS_1CILi2EEEEEENS0_IJiEEEEEC2ERKS3_RKS4_) ;  /* 0xfffa7f8000007944 */ /* 0x024fea0003c3ffff */
[----:B------:R-:W2:Y:S01]  /*62b30*/  LDL R4, [R1+0x1410] ;  /* 0x0014100001047983 */ /* 0x000ea20000100800 */
[----:B-1----:R-:W-:-:S02]  /*62b40*/  MOV R2, R59 ;  /* 0x0000003b00027202 */ /* 0x002fc40000000f00 */
[----:B------:R-:W-:Y:S01]  /*62b50*/  MOV R12, 0x62b80 ;  /* 0x00062b80000c7802 */ /* 0x000fe20000000f00 */
[----:B--2---:R1:W-:Y:S04]  /*62b60*/  STL [R1+0x1448], R4 ;  /* 0x0014480401007387 */ /* 0x0043e80000100800 */
[----:B-1----:R-:W-:Y:S05]  /*62b70*/  CALL.REL.NOINC `($_ZN7cutlass13device_kernelIN5flash19enable_sm80_to_sm89INS1_16FlashAttnBwdSm80INS1_25CollectiveMainloopBwdSm80ILi2ELi2EN4cute5tupleIJNS5_1CILi128EEES8_NS7_ILi64EEEEEENS_10bfloat16_tEfNS_4arch4Sm80ELb1ELb0ELb1ELb0ELb1ELb0ELb0ELb0ELi2ELi4ELi4ELi4ELb0EEENS1_24CollectiveEpilogueBwdGQAISA_fSD_Li256ELb0ELb1EEENS1_25SingleTileBwdLPTSchedulerILb0ELi128ELb1EEEEEEEEEvNT_6ParamsE$_ZZN4cute14logical_divideINS_5tupleIJNS1_IJNS_1CILi8EEENS2_ILi1EEEEEENS1_IJNS2_ILi2EEEEEEEEENS1_IJNS1_IJS4_NS2_ILi0EEEEEENS1_IJiEEEEEENS1_IJS5_NS_6LayoutIS4_S9_EEEEEEEDaRKNSD_IT_T0_EERKT1_ENKUlRKT_RKT0_E_clINSD_IS7_SB_EESE_EEDaSQ_ST_) ;  /* 0xfffa95c000007944 */ /* 0x002fea0003c3ffff */
[----:B------:R-:W-:Y:S02]  /*62b80*/  MOV R4, 0x62ba0 ;  /* 0x00062ba000047802 */ /* 0x000fe40000000f00 */
[----:B-1---5:R-:W-:Y:S05]  /*62b90*/  CALL.REL.NOINC `($_ZN7cutlass13device_kernelIN5flash19enable_sm80_to_sm89INS1_16FlashAttnBwdSm80INS1_25CollectiveMainloopBwdSm80ILi2ELi2EN4cute5tupleIJNS5_1CILi128EEES8_NS7_ILi64EEEEEENS_10bfloat16_tEfNS_4arch4Sm80ELb1ELb0ELb1ELb0ELb1ELb0ELb0ELb0ELi2ELi4ELi4ELi4ELb0EEENS1_24CollectiveEpilogueBwdGQAISA_fSD_Li256ELb0ELb1EEENS1_25SingleTileBwdLPTSchedulerILb0ELi128ELb1EEEEEEEEEvNT_6ParamsE$_ZN4cute3eso3ESOILb1ELb0EJNS_5tupleIJNS2_IJNS_1CILi1EEENS3_ILi0EEEEEENS2_IJS5_S5_EEEEEENS2_IJS5_iEEEEEC2ERKS8_RKS9_) ;  /* 0xfffa56c000007944 */ /* 0x022fea0003c3ffff */
[----:B-1----:R1:W5:Y:S01]  /*62ba0*/  LDL R3, [R1+0x1410] ;  /* 0x0014100001037983 */ /* 0x0023620000100800 */
[----:B------:R-:W-:-:S03]  /*62bb0*/  MOV R4, 0x62bd0 ;  /* 0x00062bd000047802 */ /* 0x000fc60000000f00 */
[----:B-1---5:R-:W-:Y:S05]  /*62bc0*/  CALL.REL.NOINC `($_ZN7cutlass13device_kernelIN5flash19enable_sm80_to_sm89INS1_16FlashAttnBwdSm80INS1_25CollectiveMainloopBwdSm80ILi2ELi2EN4cute5tupleIJNS5_1CILi128EEES8_NS7_ILi64EEEEEENS_10bfloat16_tEfNS_4arch4Sm80ELb1ELb0ELb1ELb0ELb1ELb0ELb0ELb0ELi2ELi4ELi4ELi4ELb0EEENS1_24CollectiveEpilogueBwdGQAISA_fSD_Li256ELb0ELb1EEENS1_25SingleTileBwdLPTSchedulerILb0ELi128ELb1EEEEEEEEEvNT_6ParamsE$_ZN4cute5tupleIJNS0_IJNS0_IJNS0_IJNS_1CILi8EEENS1_ILi1EEEEEENS0_IJS3_S3_EEEEEENS0_IJS3_NS1_ILi2EEEEEEEEENS0_IJNS0_IJNS0_IJS3_NS1_ILi0EEEEEENS0_IJSA_SA_EEEEEENS0_IJSA_iEEEEEEEEC2ERKS9_RKSF_) ;  /* 0xfffa7a3000007944 */ /* 0x022fea0003c3ffff */
[----:B-1----:R1:W5:Y:S01]  /*62bd0*/  LDL R3, [R1+0x1410] ;  /* 0x0014100001037983 */ /* 0x0023620000100800 */
[----:B------:R-:W-:-:S03]  /*62be0*/  MOV R4, 0x62c00 ;  /* 0x00062c0000047802 */ /* 0x000fc60000000f00 */
[----:B-1---5:R-:W-:Y:S05]  /*62bf0*/  CALL.REL.NOINC `($_ZN7cutlass13device_kernelIN5flash19enable_sm80_to_sm89INS1_16FlashAttnBwdSm80INS1_25CollectiveMainloopBwdSm80ILi2ELi2EN4cute5tupleIJNS5_1CILi128EEES8_NS7_ILi64EEEEEENS_10bfloat16_tEfNS_4arch4Sm80ELb1ELb0ELb1ELb0ELb1ELb0ELb0ELb0ELi2ELi4ELi4ELi4ELb0EEENS1_24CollectiveEpilogueBwdGQAISA_fSD_Li256ELb0ELb1EEENS1_25SingleTileBwdLPTSchedulerILb0ELi128ELb1EEEEEEEEEvNT_6ParamsE$_ZN4cute3eso3ESOILb1ELb0EJNS_5tupleIJNS2_IJNS_1CILi1EEENS3_ILi0EEEEEENS2_IJS5_S5_EEEEEENS2_IJS5_iEEEEEC2ERKS8_RKS9_) ;  /* 0xfffa566000007944 */ /* 0x022fea0003c3ffff */
[----:B-1----:R1:W5:Y:S01]  /*62c00*/  LDL R3, [R1+0x1410] ;  /* 0x0014100001037983 */ /* 0x0023620000100800 */
[----:B------:R-:W-:-:S03]  /*62c10*/  MOV R4, 0x62c30 ;  /* 0x00062c3000047802 */ /* 0x000fc60000000f00 */
[----:B-1---5:R-:W-:Y:S05]  /*62c20*/  CALL.REL.NOINC `($_ZN7cutlass13device_kernelIN5flash19enable_sm80_to_sm89INS1_16FlashAttnBwdSm80INS1_25CollectiveMainloopBwdSm80ILi2ELi2EN4cute5tupleIJNS5_1CILi128EEES8_NS7_ILi64EEEEEENS_10bfloat16_tEfNS_4arch4Sm80ELb1ELb0ELb1ELb0ELb1ELb0ELb0ELb0ELi2ELi4ELi4ELi4ELb0EEENS1_24CollectiveEpilogueBwdGQAISA_fSD_Li256ELb0ELb1EEENS1_25SingleTileBwdLPTSchedulerILb0ELi128ELb1EEEEEEEEEvNT_6ParamsE$_ZN4cute3eso3ESOILb1ELb0EJNS_5tupleIJNS_1CILi0EEES4_EEEiEEC2ERKS5_RKi) ;  /* 0xfffa5a2000007944 */ /* 0x022fea0003c3ffff */
[----:B-1----:R1:W5:Y:S01]  /*62c30*/  LDL R3, [R1+0x1410] ;  /* 0x0014100001037983 */ /* 0x0023620000100800 */
[----:B------:R-:W-:-:S03]  /*62c40*/  MOV R4, 0x62c60 ;  /* 0x00062c6000047802 */ /* 0x000fc60000000f00 */
[----:B-1---5:R-:W-:Y:S05]  /*62c50*/  CALL.REL.NOINC `($_ZN7cutlass13device_kernelIN5flash19enable_sm80_to_sm89INS1_16FlashAttnBwdSm80INS1_25CollectiveMainloopBwdSm80ILi2ELi2EN4cute5tupleIJNS5_1CILi128EEES8_NS7_ILi64EEEEEENS_10bfloat16_tEfNS_4arch4Sm80ELb1ELb0ELb1ELb0ELb1ELb0ELb0ELb0ELi2ELi4ELi4ELi4ELb0EEENS1_24CollectiveEpilogueBwdGQAISA_fSD_Li256ELb0ELb1EEENS1_25SingleTileBwdLPTSchedulerILb0ELi128ELb1EEEEEEEEEvNT_6ParamsE$_ZN4cute3eso3ESOILb1ELb0EJNS_5tupleIJNS2_IJNS_1CILi1EEENS3_ILi0EEEEEES5_EEENS2_IJNS2_IJS5_S5_EEEiEEEEEC2ERKS7_RKS9_) ;  /* 0xfffa564000007944 */ /* 0x022fea0003c3ffff */
[----:B-1----:R1:W5:Y:S01]  /*62c60*/  LDL R3, [R1+0x1410] ;  /* 0x0014100001037983 */ /* 0x0023620000100800 */
[----:B------:R-:W-:-:S03]  /*62c70*/  MOV R4, 0x62c90 ;  /* 0x00062c9000047802 */ /* 0x000fc60000000f00 */
[----:B-1---5:R-:W-:Y:S05]  /*62c80*/  CALL.REL.NOINC `($_ZN7cutlass13device_kernelIN5flash19enable_sm80_to_sm89INS1_16FlashAttnBwdSm80INS1_25CollectiveMainloopBwdSm80ILi2ELi2EN4cute5tupleIJNS5_1CILi128EEES8_NS7_ILi64EEEEEENS_10bfloat16_tEfNS_4arch4Sm80ELb1ELb0ELb1ELb0ELb1ELb0ELb0ELb0ELi2ELi4ELi4ELi4ELb0EEENS1_24CollectiveEpilogueBwdGQAISA_fSD_Li256ELb0ELb1EEENS1_25SingleTileBwdLPTSchedulerILb0ELi128ELb1EEEEEEEEEvNT_6ParamsE$_ZN4cute5tupleIJNS0_IJNS0_IJNS0_IJNS_1CILi8EEENS1_ILi1EEEEEES3_EEENS0_IJNS0_IJS3_S3_EEENS1_ILi2EEEEEEEEENS0_IJNS0_IJNS0_IJS3_NS1_ILi0EEEEEESA_EEENS0_IJNS0_IJSA_SA_EEEiEEEEEEEEC2ERKS9_RKSF_) ;  /* 0xfffa79b000007944 */ /* 0x022fea0003c3ffff */
[----:B------:R2:W5:Y:S01]  /*62c90*/  LDL R6, [R1+0x1410] ;  /* 0x0014100001067983 */ /* 0x0005620000100800 */
[----:B------:R-:W-:-:S03]  /*62ca0*/  MOV R4, 0x62cd0 ;  /* 0x00062cd000047802 */ /* 0x000fc60000000f00 */
[----:B------:R2:W-:Y:S04]  /*62cb0*/  STL.64 [R1+0x1448], R14 ;  /* 0x0014480e01007387 */ /* 0x0005e80000100a00 */
[----:B-12--5:R-:W-:Y:S05]  /*62cc0*/  CALL.REL.NOINC `($_ZN7cutlass13device_kernelIN5flash19enable_sm80_to_sm89INS1_16FlashAttnBwdSm80INS1_25CollectiveMainloopBwdSm80ILi2ELi2EN4cute5tupleIJNS5_1CILi128EEES8_NS7_ILi64EEEEEENS_10bfloat16_tEfNS_4arch4Sm80ELb1ELb0ELb1ELb0ELb1ELb0ELb0ELb0ELi2ELi4ELi4ELi4ELb0EEENS1_24CollectiveEpilogueBwdGQAISA_fSD_Li256ELb0ELb1EEENS1_25SingleTileBwdLPTSchedulerILb0ELi128ELb1EEEEEEEEEvNT_6ParamsE$_ZN4cute3eso3ESOILb0ELb0EJNS_6LayoutINS_5tupleIJNS3_IJNS3_IJNS_1CILi8EEENS4_ILi1EEEEEES6_EEENS3_IJNS3_IJS6_S6_EEENS4_ILi2EEEEEEEEENS3_IJNS3_IJNS3_IJS6_NS4_ILi0EEEEEESD_EEENS3_IJNS3_IJSD_SD_EEEiEEEEEEEENS_10ViewEngineINS_8smem_ptrIPN7cutlass10bfloat16_tEEEEEEEC2ERKSJ_RKSQ_) ;  /* 0xfffa326000007944 */ /* 0x026fea0003c3ffff */
[----:B-1----:R1:W5:Y:S04]  /*62cd0*/  LDL R8, [R1+0x1410] ;  /* 0x0014100001087983 */ /* 0x0023680000100800 */
[----:B------:R1:W5:Y:S01]  /*62ce0*/  LDL.64 R4, [R1+0x1418] ;  /* 0x0014180001047983 */ /* 0x0003620000100a00 */
[----:B------:R-:W-:-:S03]  /*62cf0*/  MOV R6, 0x62d10 ;  /* 0x00062d1000067802 */ /* 0x000fc60000000f00 */
[----:B-1---5:R-:W-:Y:S05]  /*62d00*/  CALL.REL.NOINC `($_ZN7cutlass13device_kernelIN5flash19enable_sm80_to_sm89INS1_16FlashAttnBwdSm80INS1_25CollectiveMainloopBwdSm80ILi2ELi2EN4cute5tupleIJNS5_1CILi128EEES8_NS7_ILi64EEEEEENS_10bfloat16_tEfNS_4arch4Sm80ELb1ELb0ELb1ELb0ELb1ELb0ELb0ELb0ELi2ELi4ELi4ELi4ELb0EEENS1_24CollectiveEpilogueBwdGQAISA_fSD_Li256ELb0ELb1EEENS1_25SingleTileBwdLPTSchedulerILb0ELi128ELb1EEEEEEEEEvNT_6ParamsE$_ZN4cute3eso3ESOILb1ELb0EJNS_6LayoutINS_5tupleIJNS3_IJNS3_IJNS_1CILi4EEENS4_ILi2EEEEEENS4_ILi1EEEEEES6_EEENS3_IJNS3_IJNS3_IJS8_NS4_ILi32EEEEEENS4_ILi0EEEEEENS4_ILi64EEEEEEEENS_10ViewEngineIPN7cutlass10bfloat16_tEEEEEC2ERKSH_RKSM_) ;  /* 0xfffa612000007944 */ /* 0x022fea0003c3ffff */
[----:B------:R2:W5:Y:S01]  /*62d10*/  LDL.64 R16, [R1+0x1410] ;  /* 0x0014100001107983 */ /* 0x0005620000100a00 */
[----:B------:R-:W-:Y:S02]  /*62d20*/  MOV R3, R8 ;  /* 0x0000000800037202 */ /* 0x000fe40000000f00 */
[----:B------:R-:W-:Y:S02]  /*62d30*/  MOV R6, 0x62d50 ;  /* 0x00062d5000067802 */ /* 0x000fe40000000f00 */
[----:B-12--5:R-:W-:Y:S05]  /*62d40*/  CALL.REL.NOINC `($_ZN7cutlass13device_kernelIN5flash19enable_sm80_to_sm89INS1_16FlashAttnBwdSm80INS1_25CollectiveMainloopBwdSm80ILi2ELi2EN4cute5tupleIJNS5_1CILi128EEES8_NS7_ILi64EEEEEENS_10bfloat16_tEfNS_4arch4Sm80ELb1ELb0ELb1ELb0ELb1ELb0ELb0ELb0ELi2ELi4ELi4ELi4ELb0EEENS1_24CollectiveEpilogueBwdGQAISA_fSD_Li256ELb0ELb1EEENS1_25SingleTileBwdLPTSchedulerILb0ELi128ELb1EEEEEEEEEvNT_6ParamsE$_ZZN4cute5sliceINS_5tupleIJNS1_IJNS_10UnderscoreENS_1CILi0EEEEEENS1_IJS4_S2_EEEEEENS1_IJNS1_IJNS1_IJNS3_ILi1EEES4_EEES4_EEENS1_IJNS1_IJS4_S4_EEEiEEEEEEEEDaRKT_RKT0_ENKUlRKT_RKT0_E_clIS6_SC_EEDaSM_SP_) ;  /* 0xfffa9af000007944 */ /* 0x026fea0003c3ffff */
[----:B------:R-:W-:Y:S02]  /*62d50*/  MOV R8, 0x62d70 ;  /* 0x00062d7000087802 */ /* 0x000fe40000000f00 */
[----:B-1----:R-:W-:Y:S05]  /*62d60*/  CALL.REL.NOINC `($_ZN7cutlass13device_kernelIN5flash19enable_sm80_to_sm89INS1_16FlashAttnBwdSm80INS1_25CollectiveMainloopBwdSm80ILi2ELi2EN4cute5tupleIJNS5_1CILi128EEES8_NS7_ILi64EEEEEENS_10bfloat16_tEfNS_4arch4Sm80ELb1ELb0ELb1ELb0ELb1ELb0ELb0ELb0ELi2ELi4ELi4ELi4ELb0EEENS1_24CollectiveEpilogueBwdGQAISA_fSD_Li256ELb0ELb1EEENS1_25SingleTileBwdLPTSchedulerILb0ELi128ELb1EEEEEEEEEvNT_6ParamsE$_ZZN4cute12filter_tupleINS_5tupleIJNS1_IJNS_10UnderscoreENS_1CILi0EEEEEENS1_IJS4_S2_EEEEEENS1_IJNS1_IJNS1_IJNS3_ILi1EEES4_EEES4_EEENS1_IJNS1_IJS4_S4_EEEiEEEEEEZNS_5sliceIS7_SD_EEDaRKT_RKT0_EUlRKT_RKT0_E_EEDaSH_SK_OT1_ENKUlDpSN_E_clIJNS1_IJS9_EEENS1_IJiEEEEEEDaSU_) ;  /* 0xfffa84b000007944 */ /* 0x002fea0003c3ffff */
[----:B------:R-:W-:Y:S02]  /*62d70*/  MOV R6, 0x62d90 ;  /* 0x00062d9000067802 */ /* 0x000fe40000000f00 */
[----:B-1---5:R-:W-:Y:S05]  /*62d80*/  CALL.REL.NOINC `($_ZN7cutlass13device_kernelIN5flash19enable_sm80_to_sm89INS1_16FlashAttnBwdSm80INS1_25CollectiveMainloopBwdSm80ILi2ELi2EN4cute5tupleIJNS5_1CILi128EEES8_NS7_ILi64EEEEEENS_10bfloat16_tEfNS_4arch4Sm80ELb1ELb0ELb1ELb0ELb1ELb0ELb0ELb0ELi2ELi4ELi4ELi4ELb0EEENS1_24CollectiveEpilogueBwdGQAISA_fSD_Li256ELb0ELb1EEENS1_25SingleTileBwdLPTSchedulerILb0ELi128ELb1EEEEEEEEEvNT_6ParamsE$_ZN4cute5tupleIJNS0_IJNS0_IJNS_1CILi8EEENS1_ILi1EEEEEENS1_ILi2EEEEEENS0_IJNS0_IJS3_NS1_ILi0EEEEEEiEEEEEC2ERKS6_RKS9_) ;  /* 0xfffa7ae000007944 */ /* 0x022fea0003c3ffff */
[----:B-1----:R1:W5:Y:S01]  /*62d90*/  LDL R3, [R1+0x1410] ;  /* 0x0014100001037983 */ /* 0x0023620000100800 */
[----:B------:R-:W-:-:S03]  /*62da0*/  MOV R6, 0x62dc0 ;  /* 0x00062dc000067802 */ /* 0x000fc60000000f00 */
        /* <DEDUP_REMOVED lines=8> */
[----:B------:R-:W-:-:S02]  /*62e30*/  MOV R6, R7 ;  /* 0x0000000700067202 */ /* 0x000fc40000000f00 */
[----:B------:R-:W-:Y:S01]  /*62e40*/  MOV R4, 0x62e70 ;  /* 0x00062e7000047802 */ /* 0x000fe20000000f00 */
[----:B--2---:R1:W-:Y:S04]  /*62e50*/  STL.64 [R1+0x1448], R2 ;  /* 0x0014480201007387 */ /* 0x0043e80000100a00 */
[----:B-1----:R-:W-:Y:S05]  /*62e60*/  CALL.REL.NOINC `($_ZN7cutlass13device_kernelIN5flash19enable_sm80_to_sm89INS1_16FlashAttnBwdSm80INS1_25CollectiveMainloopBwdSm80ILi2ELi2EN4cute5tupleIJNS5_1CILi128EEES8_NS7_ILi64EEEEEENS_10bfloat16_tEfNS_4arch4Sm80ELb1ELb0ELb1ELb0ELb1ELb0ELb0ELb0ELi2ELi4ELi4ELi4ELb0EEENS1_24CollectiveEpilogueBwdGQAISA_fSD_Li256ELb0ELb1EEENS1_25SingleTileBwdLPTSchedulerILb0ELi128ELb1EEEEEEEEEvNT_6ParamsE$_ZN4cute3eso3ESOILb0ELb0EJNS_6LayoutINS_5tupleIJNS3_IJNS_1CILi8EEENS4_ILi1EEEEEENS4_ILi2EEEEEENS3_IJNS3_IJS6_NS4_ILi0EEEEEEiEEEEENS_10ViewEngineINS_8smem_ptrIPN7cutlass10bfloat16_tEEEEEEEC2ERKSD_RKSK_) ;  /* 0xfffa36c000007944 */ /* 0x002fea0003c3ffff */
[----:B------:R2:W5:Y:S04]  /*62e70*/  LDL R14, [R1+0x1410] ;  /* 0x00141000010e7983 */ /* 0x0005680000100800 */
[----:B------:R2:W5:Y:S01]  /*62e80*/  LDL.64 R78, [R1+0x1418] ;  /* 0x00141800014e7983 */ /* 0x0005620000100a00 */
[----:B------:R-:W-:Y:S01]  /*62e90*/  IMAD.MOV.U32 R2, RZ, RZ, R67 ;  /* 0x000000ffff027224 */ /* 0x000fe200078e0043 */
[----:B-1----:R-:W-:Y:S02]  /*62ea0*/  MOV R3, RZ ;  /* 0x000000ff00037202 */ /* 0x002fe40000000f00 */
[----:B------:R-:W-:Y:S02]  /*62eb0*/  MOV R10, 0x62ed0 ;  /* 0x00062ed0000a7802 */ /* 0x000fe40000000f00 */
[----:B--2--5:R-:W-:Y:S05]  /*62ec0*/  CALL.REL.NOINC `($_ZN7cutlass13device_kernelIN5flash19enable_sm80_to_sm89INS1_16FlashAttnBwdSm80INS1_25CollectiveMainloopBwdSm80ILi2ELi2EN4cute5tupleIJNS5_1CILi128EEES8_NS7_ILi64EEEEEENS_10bfloat16_tEfNS_4arch4Sm80ELb1ELb0ELb1ELb0ELb1ELb0ELb0ELb0ELi2ELi4ELi4ELi4ELb0EEENS1_24CollectiveEpilogueBwdGQAISA_fSD_Li256ELb0ELb1EEENS1_25SingleTileBwdLPTSchedulerILb0ELi128ELb1EEEEEEEEEvNT_6ParamsE$_ZN4cute3eso3ESOILb1ELb0EJNS_10UnderscoreEiEEC2ERKS2_RKi) ;  /* 0xfffa45b000007944 */ /* 0x024fea0003c3ffff */
        /* <DEDUP_REMOVED lines=16> */
[----:B------:R-:W-:-:S02]  /*62fd0*/  MOV R3, RZ ;  /* 0x000000ff00037202 */ /* 0x000fc40000000f00 */
[----:B------:R-:W-:Y:S02]  /*62fe0*/  MOV R10, 0x63000 ;  /* 0x00063000000a7802 */ /* 0x000fe40000000f00 */
[----:B--2--5:R-:W-:Y:S05]  /*62ff0*/  CALL.REL.NOINC `($_ZN7cutlass13device_kernelIN5flash19enable_sm80_to_sm89INS1_16FlashAttnBwdSm80INS1_25CollectiveMainloopBwdSm80ILi2ELi2EN4cute5tupleIJNS5_1CILi128EEES8_NS7_ILi64EEEEEENS_10bfloat16_tEfNS_4arch4Sm80ELb1ELb0ELb1ELb0ELb1ELb0ELb0ELb0ELi2ELi4ELi4ELi4ELb0EEENS1_24CollectiveEpilogueBwdGQAISA_fSD_Li256ELb0ELb1EEENS1_25SingleTileBwdLPTSchedulerILb0ELi128ELb1EEEEEEEEEvNT_6ParamsE$_ZN4cute3eso3ESOILb1ELb0EJNS_10UnderscoreEiEEC2ERKS2_RKi) ;  /* 0xfffa448000007944 */ /* 0x024fea0003c3ffff */
[----:B-1----:R-:W2:Y:S01]  /*63000*/  LDL R3, [R1+0x1410] ;  /* 0x0014100001037983 */ /* 0x002ea20000100800 */
[----:B------:R-:W-:Y:S02]  /*63010*/  MOV R6, 0x63040 ;  /* 0x0006304000067802 */ /* 0x000fe40000000f00 */
[----:B--2---:R-:W-:Y:S02]  /*63020*/  SHF.L.U32 R3, R3, 0x6, RZ ;  /* 0x0000000603037819 */ /* 0x004fe400000006ff */
[----:B------:R-:W-:Y:S05]  /*63030*/  CALL.REL.NOINC `($_ZN7cutlass13device_kernelIN5flash19enable_sm80_to_sm89INS1_16FlashAttnBwdSm80INS1_25CollectiveMainloopBwdSm80ILi2ELi2EN4cute5tupleIJNS5_1CILi128EEES8_NS7_ILi64EEEEEENS_10bfloat16_tEfNS_4arch4Sm80ELb1ELb0ELb1ELb0ELb1ELb0ELb0ELb0ELi2ELi4ELi4ELi4ELb0EEENS1_24CollectiveEpilogueBwdGQAISA_fSD_Li256ELb0ELb1EEENS1_25SingleTileBwdLPTSchedulerILb0ELi128ELb1EEEEEEEEEvNT_6ParamsE$_ZN4cute3eso3ESOILb1ELb0EJNS_6LayoutINS_5tupleIJNS3_IJNS3_IJNS_1CILi4EEENS4_ILi2EEEEEENS4_ILi1EEEEEEEEENS3_IJNS3_IJNS3_IJS8_NS4_ILi32EEEEEENS4_ILi0EEEEEEEEEEEiEEC2ERKSG_RKi) ;  /* 0xfffa5d7000007944 */ /* 0x000fea0003c3ffff */
[----:B-1----:R-:W2:Y:S01]  /*63040*/  LDL R3, [R1+0x1410] ;  /* 0x0014100001037983 */ /* 0x002ea20000100800 */
        /* <DEDUP_REMOVED lines=20> */
[----:B--2--5:R-:W-:Y:S05]  /*63190*/  CALL.REL.NOINC `($_ZN7cutlass13device_kernelIN5flash19enable_sm80_to_sm89INS1_16FlashAttnBwdSm80INS1_25CollectiveMainloopBwdSm80ILi2ELi2EN4cute5tupleIJNS5_1CILi128EEES8_NS7_ILi64EEEEEENS_10bfloat16_tEfNS_4arch4Sm80ELb1ELb0ELb1ELb0ELb1ELb0ELb0ELb0ELi2ELi4ELi4ELi4ELb0EEENS1_24CollectiveEpilogueBwdGQAISA_fSD_Li256ELb0ELb1EEENS1_25SingleTileBwdLPTSchedulerILb0ELi128ELb1EEEEEEEEEvNT_6ParamsE$_ZN4cute3eso3ESOILb1ELb0EJNS_6LayoutINS_5tupleIJNS3_IJNS3_IJNS_1CILi2EEES5_EEENS4_ILi1EEEEEEEEENS3_IJNS3_IJNS3_IJS7_NS4_ILi16EEEEEENS4_ILi0EEEEEEEEEEENS_10ViewEngineIPjEEEEC2ERKSF_RKSI_) ;  /* 0xfffa5b8000007944 */ /* 0x024fea0003c3ffff */
[----:B------:R2:W5:Y:S01]  /*631a0*/  LDL.64 R8, [R1+0x1410] ;  /* 0x0014100001087983 */ /* 0x0005620000100a00 */
[----:B------:R-:W-:-:S02]  /*631b0*/  MOV R4, R6 ;  /* 0x0000000600047202 */ /* 0x000fc40000000f00 */
[----:B-1----:R-:W-:Y:S02]  /*631c0*/  MOV R2, 0x631e0 ;  /* 0x000631e000027802 */ /* 0x002fe40000000f00 */
[----:B--2--5:R-:W-:Y:S05]  /*631d0*/  CALL.REL.NOINC `($_ZN7cutlass13device_kernelIN5flash19enable_sm80_to_sm89INS1_16FlashAttnBwdSm80INS1_25CollectiveMainloopBwdSm80ILi2ELi2EN4cute5tupleIJNS5_1CILi128EEES8_NS7_ILi64EEEEEENS_10bfloat16_tEfNS_4arch4Sm80ELb1ELb0ELb1ELb0ELb1ELb0ELb0ELb0ELi2ELi4ELi4ELi4ELb0EEENS1_24CollectiveEpilogueBwdGQAISA_fSD_Li256ELb0ELb1EEENS1_25SingleTileBwdLPTSchedulerILb0ELi128ELb1EEEEEEEEEvNT_6ParamsE$_ZN73_INTERNAL_24fd9406_37_flash_bwd_hdim64_bf16_softcap_sm80_cu_3fbc093a_291824__cvta_generic_to_sharedEPKv) ;  /* 0xfffa7fb000007944 */ /* 0x024fea0003c3ffff */
        /* <DEDUP_REMOVED lines=58> */
[----:B------:R-:W1:Y:S04]  /*63580*/  LDSM.16.MT88.4 R4, [R4] ;  /* 0x000000000404783b */ /* 0x000e680000004200 */
[----:B-1----:R1:W-:Y:S04]  /*63590*/  ST.E [R8.64], R4 ;  /* 0x0000000408007985 */ /* 0x0023e8000c101904 */
[----:B------:R1:W-:Y:S04]  /*635a0*/  ST.E [R8.64+0x4], R5 ;  /* 0x0000040508007985 */ /* 0x0003e8000c101904 */
[----:B------:R1:W-:Y:S04]  /*635b0*/  ST.E [R8.64+0x40], R6 ;  /* 0x0000400608007985 */ /* 0x0003e8000c101904 */
[----:B------:R1:W-:Y:S02]  /*635c0*/  ST.E [R8.64+0x44], R7 ;  /* 0x0000440708007985 */ /* 0x0003e4000c101904 */
.L_x_2697:
[----:B------:R-:W-:-:S13]  /*635d0*/  ISETP.NE.AND P0, PT, R65, 0x7, PT ;  /* 0x000000074100780c */ /* 0x000fda0003f05270 */
[----:B-1----:R-:W-:Y:S05]  /*635e0*/  @!P0 BRA `(.L_x_2694) ;  /* 0x00001b5000008947 */ /* 0x002fea0003800000 */
[----:B------:R-:W-:Y:S01]  /*635f0*/  IADD3 R14, R65, 0x1, RZ ;  /* 0x00000001410e7810 */ /* 0x000fe20007ffe0ff */
[----:B------:R-:W-:Y:S01]  /*63600*/  IMAD.MOV.U32 R81, RZ, RZ, R67 ;  /* 0x000000ffff517224 */ /* 0x000fe200078e0043 */
[----:B-1----:R-:W-:-:S03]  /*63610*/  MOV R8, 0x63640 ;  /* 0x0006364000087802 */ /* 0x002fc60000000f00 */
[----:B------:R-:W-:Y:S02]  /*63620*/  IMAD.MOV.U32 R3, RZ, RZ, R14 ;  /* 0x000000ffff037224 */ /* 0x000fe400078e000e */
[----:B------:R-:W-:Y:S05]  /*63630*/  CALL.REL.NOINC `($_ZN7cutlass13device_kernelIN5flash19enable_sm80_to_sm89INS1_16FlashAttnBwdSm80INS1_25CollectiveMainloopBwdSm80ILi2ELi2EN4cute5tupleIJNS5_1CILi128EEES8_NS7_ILi64EEEEEENS_10bfloat16_tEfNS_4arch4Sm80ELb1ELb0ELb1ELb0ELb1ELb0ELb0ELb0ELi2ELi4ELi4ELi4ELb0EEENS1_24CollectiveEpilogueBwdGQAISA_fSD_Li256ELb0ELb1EEENS1_25SingleTileBwdLPTSchedulerILb0ELi128ELb1EEEEEEEEEvNT_6ParamsE$_ZN4cute3eso3ESOILb1ELb0EJNS_10UnderscoreES2_iEEC2ERKS2_S5_RKi) ;  /* 0xfffa3e0000007944 */ /* 0x000fea0003c3ffff */
        /* <DEDUP_REMOVED lines=16> */
[----:B------:R-:W-:Y:S05]  /*63740*/  CALL.REL.NOINC `($_ZN7cutlass13device_kernelIN5flash19enable_sm80_to_sm89INS1_16FlashAttnBwdSm80INS1_25CollectiveMainloopBwdSm80ILi2ELi2EN4cute5tupleIJNS5_1CILi128EEES8_NS7_ILi64EEEEEENS_10bfloat16_tEfNS_4arch4Sm80ELb1ELb0ELb1ELb0ELb1ELb0ELb0ELb0ELi2ELi4ELi4ELi4ELb0EEENS1_24CollectiveEpilogueBwdGQAISA_fSD_Li256ELb0ELb1EEENS1_25SingleTileBwdLPTSchedulerILb0ELi128ELb1EEEEEEEEEvNT_6ParamsE$_ZN4cute3eso3ESOILb1ELb0EJNS_6LayoutINS_5tupleIJNS3_IJNS_1CILi8EEENS4_ILi1EEEEEENS4_ILi2EEEEEENS3_IJNS3_IJS6_NS4_ILi0EEEEEENS4_ILi4096EEEEEEEEiEEC2ERKSE_RKi) ;  /* 0xfffa689000007944 */ /* 0x000fea0003c3ffff */
        /* <DEDUP_REMOVED lines=8> */
[----:B-1---5:R-:W-:Y:S05]  /*637d0*/  CALL.REL.NOINC `($_ZN7cutlass13device_kernelIN5flash19enable_sm80_to_sm89INS1_16FlashAttnBwdSm80INS1_25CollectiveMainloopBwdSm80ILi2ELi2EN4cute5tupleIJNS5_1CILi128EEES8_NS7_ILi64EEEEEENS_10bfloat16_tEfNS_4arch4Sm80ELb1ELb0ELb1ELb0ELb1ELb0ELb0ELb0ELi2ELi4ELi4ELi4ELb0EEENS1_24CollectiveEpilogueBwdGQAISA_fSD_Li256ELb0ELb1EEENS1_25SingleTileBwdLPTSchedulerILb0ELi128ELb1EEEEEEEEEvNT_6ParamsE$_ZN4cute3eso3ESOILb1ELb0EJNS_6LayoutINS_5tupleIJNS3_IJNS_1CILi8EEENS4_ILi1EEEEEENS4_ILi2EEEEEENS3_IJNS3_IJS6_NS4_ILi0EEEEEENS4_ILi4096EEEEEEEENS_10ViewEngineINS_8smem_ptrIPN7cutlass10bfloat16_tEEEEEEEC2ERKSE_RKSL_) ;  /* 0xfffa67c000007944 */ /* 0x022fea0003c3ffff */
[----:B-1----:R1:W5:Y:S01]  /*637e0*/  LDL.64 R4, [R1+0x1410] ;  /* 0x0014100001047983 */ /* 0x0023620000100a00 */
[----:B------:R-:W-:Y:S01]  /*637f0*/  IMAD.MOV.U32 R81, RZ, RZ, R58 ;  /* 0x000000ffff517224 */ /* 0x000fe200078e003a */
[----:B------:R-:W-:-:S02]  /*63800*/  MOV R3, R14 ;  /* 0x0000000e00037202 */ /* 0x000fc40000000f00 */
[----:B------:R-:W-:Y:S02]  /*63810*/  MOV R8, 0x63830 ;  /* 0x0006383000087802 */ /* 0x000fe40000000f00 */
[----:B-1---5:R-:W-:Y:S05]  /*63820*/  CALL.REL.NOINC `($_ZN7cutlass13device_kernelIN5flash19enable_sm80_to_sm89INS1_16FlashAttnBwdSm80INS1_25CollectiveMainloopBwdSm80ILi2ELi2EN4cute5tupleIJNS5_1CILi128EEES8_NS7_ILi64EEEEEENS_10bfloat16_tEfNS_4arch4Sm80ELb1ELb0ELb1ELb0ELb1ELb0ELb0ELb0ELi2ELi4ELi4ELi4ELb0EEENS1_24CollectiveEpilogueBwdGQAISA_fSD_Li256ELb0ELb1EEENS1_25SingleTileBwdLPTSchedulerILb0ELi128ELb1EEEEEEEEEvNT_6ParamsE$_ZN4cute3eso3ESOILb1ELb0EJNS_10UnderscoreES2_iEEC2ERKS2_S5_RKi) ;  /* 0xfffa3c1000007944 */ /* 0x022fea0003c3ffff */
        /* <DEDUP_REMOVED lines=10> */
[----:B------:R-:W-:Y:S05]  /*638d0*/  CALL.REL.NOINC `($_ZN7cutlass13device_kernelIN5flash19enable_sm80_to_sm89INS1_16FlashAttnBwdSm80INS1_25CollectiveMainloopBwdSm80ILi2ELi2EN4cute5tupleIJNS5_1CILi128EEES8_NS7_ILi64EEEEEENS_10bfloat16_tEfNS_4arch4Sm80ELb1ELb0ELb1ELb0ELb1ELb0ELb0ELb0ELi2ELi4ELi4ELi4ELb0EEENS1_24CollectiveEpilogueBwdGQAISA_fSD_Li256ELb0ELb1EEENS1_25SingleTileBwdLPTSchedulerILb0ELi128ELb1EEEEEEEEEvNT_6ParamsE$_ZN4cute3eso3ESOILb1ELb0EJNS_6LayoutINS_5tupleIJNS3_IJNS_1CILi8EEENS4_ILi1EEEEEENS4_ILi2EEEEEENS3_IJNS3_IJS6_NS4_ILi0EEEEEES5_EEEEEiEEC2ERKSD_RKi) ;  /* 0xfffa68b000007944 */ /* 0x000fea0003c3ffff */
[----:B-1----:R-:W2:Y:S01]  /*638e0*/  LDL R3, [R1+0x1380] ;  /* 0x0013800001037983 */ /* 0x002ea20000100800 */
[----:B------:R-:W-:Y:S01]  /*638f0*/  MOV R8, 0x63930 ;  /* 0x0006393000087802 */ /* 0x000fe20000000f00 */
[----:B--2---:R-:W-:-:S05]  /*63900*/  IMAD.WIDE R6, R3, 0x2, R72 ;  /* 0x0000000203067825 */ /* 0x004fca00078e0248 */
[----:B------:R-:W-:Y:S02]  /*63910*/  MOV R9, R7 ;  /* 0x0000000700097202 */ /* 0x000fe40000000f00 */
[----:B------:R-:W-:Y:S05]  /*63920*/  CALL.REL.NOINC `($_ZN7cutlass13device_kernelIN5flash19enable_sm80_to_sm89INS1_16FlashAttnBwdSm80INS1_25CollectiveMainloopBwdSm80ILi2ELi2EN4cute5tupleIJNS5_1CILi128EEES8_NS7_ILi64EEEEEENS_10bfloat16_tEfNS_4arch4Sm80ELb1ELb0ELb1ELb0ELb1ELb0ELb0ELb0ELi2ELi4ELi4ELi4ELb0EEENS1_24CollectiveEpilogueBwdGQAISA_fSD_Li256ELb0ELb1EEENS1_25SingleTileBwdLPTSchedulerILb0ELi128ELb1EEEEEEEEEvNT_6ParamsE$_ZN4cute3eso3ESOILb1ELb0EJNS_6LayoutINS_5tupleIJNS3_IJNS_1CILi8EEENS4_ILi1EEEEEENS4_ILi2EEEEEENS3_IJNS3_IJS6_NS4_ILi0EEEEEES5_EEEEENS_10ViewEngineIPN7cutlass10bfloat16_tEEEEEC2ERKSD_RKSI_) ;  /* 0xfffa680000007944 */ /* 0x000fea0003c3ffff */
        /* <DEDUP_REMOVED lines=149> */
[----:B------:R2:W5:Y:S04]  /*64280*/  LDL R5, [R1+0x1380] ;  /* 0x0013800001057983 */ /* 0x0005680000100800 */
[----:B-1----:R2:W5:Y:S01]  /*64290*/  LD.E R3, [R74.64] ;  /* 0x000000044a037980 */ /* 0x002562000c101900 */
[----:B------:R-:W-:-:S03]  /*642a0*/  MOV R4, 0x642c0 ;  /* 0x000642c000047802 */ /* 0x000fc60000000f00 */
[----:B--2--5:R-:W-:Y:S05]  /*642b0*/  CALL.REL.NOINC `($_ZN7cutlass13device_kernelIN5flash19enable_sm80_to_sm89INS1_16FlashAttnBwdSm80INS1_25CollectiveMainloopBwdSm80ILi2ELi2EN4cute5tupleIJNS5_1CILi128EEES8_NS7_ILi64EEEEEENS_10bfloat16_tEfNS_4arch4Sm80ELb1ELb0ELb1ELb0ELb1ELb0ELb0ELb0ELi2ELi4ELi4ELi4ELb0EEENS1_24CollectiveEpilogueBwdGQAISA_fSD_Li256ELb0ELb1EEENS1_25SingleTileBwdLPTSchedulerILb0ELi128ELb1EEEEEEEEEvNT_6ParamsE$_ZZN4cute5sliceINS_5tupleIJNS_10UnderscoreES2_iEEENS1_IJNS1_IJNS_1CILi1EEENS4_ILi0EEEEEEiNS4_ILi1024EEEEEEEEDaRKT_RKT0_ENKUlRKT_RKT0_E_clIS2_iEEDaSI_SL_) ;  /* 0xfffa87c000007944 */ /* 0x024fea0003c3ffff */
[----:B------:R-:W-:Y:S02]  /*642c0*/  MOV R4, 0x642e0 ;  /* 0x000642e000047802 */ /* 0x000fe40000000f00 */
[----:B-1---5:R-:W-:Y:S05]  /*642d0*/  CALL.REL.NOINC `($_ZN7cutlass13device_kernelIN5flash19enable_sm80_to_sm89INS1_16FlashAttnBwdSm80INS1_25CollectiveMainloopBwdSm80ILi2ELi2EN4cute5tupleIJNS5_1CILi128EEES8_NS7_ILi64EEEEEENS_10bfloat16_tEfNS_4arch4Sm80ELb1ELb0ELb1ELb0ELb1ELb0ELb0ELb0ELi2ELi4ELi4ELi4ELb0EEENS1_24CollectiveEpilogueBwdGQAISA_fSD_Li256ELb0ELb1EEENS1_25SingleTileBwdLPTSchedulerILb0ELi128ELb1EEEEEEEEEvNT_6ParamsE$_ZZN4cute12filter_tupleINS_5tupleIJNS_10UnderscoreES2_iEEENS1_IJNS1_IJNS_1CILi1EEENS4_ILi0EEEEEEiNS4_ILi1024EEEEEEZNS_5sliceIS3_S9_EEDaRKT_RKT0_EUlRKT_RKT0_E_EEDaSD_SG_OT1_ENKUlDpSJ_E_clIJNS1_IJS7_EEENS1_IJiEEENS1_IJEEEEEEDaSQ_) ;  /* 0xfffa740000007944 */ /* 0x022fea0003c3ffff */
[----:B------:R-:W-:Y:S02]  /*642e0*/  MOV R6, 0x64300 ;  /* 0x0006430000067802 */ /* 0x000fe40000000f00 */
[----:B-1---5:R-:W-:Y:S05]  /*642f0*/  CALL.REL.NOINC `($_ZN7cutlass13device_kernelIN5flash19enable_sm80_to_sm89INS1_16FlashAttnBwdSm80INS1_25CollectiveMainloopBwdSm80ILi2ELi2EN4cute5tupleIJNS5_1CILi128EEES8_NS7_ILi64EEEEEENS_10bfloat16_tEfNS_4arch4Sm80ELb1ELb0ELb1ELb0ELb1ELb0ELb0ELb0ELi2ELi4ELi4ELi4ELb0EEENS1_24CollectiveEpilogueBwdGQAISA_fSD_Li256ELb0ELb1EEENS1_25SingleTileBwdLPTSchedulerILb0ELi128ELb1EEEEEEEEEvNT_6ParamsE$_ZN4cute5tupleIJNS0_IJNS0_IJNS_1CILi8EEENS1_ILi1EEEEEENS1_ILi2EEEEEENS0_IJNS0_IJS3_NS1_ILi0EEEEEEiEEEEEC2ERKS6_RKS9_) ;  /* 0xfffa657000007944 */ /* 0x022fea0003c3ffff */
[----:B------:R2:W5:Y:S01]  /*64300*/  LDL R6, [R1+0x1410] ;  /* 0x0014100001067983 */ /* 0x0005620000100800 */
[----:B-1----:R-:W-:-:S02]  /*64310*/  SHF.L.U32 R2, R5, 0xa, RZ ;  /* 0x0000000a05027819 */ /* 0x002fc400000006ff */
[----:B------:R-:W-:-:S03]  /*64320*/  MOV R4, 0x64350 ;  /* 0x0006435000047802 */ /* 0x000fc60000000f00 */
[----:B------:R2:W-:Y:S04]  /*64330*/  STL [R1+0x1420], R2 ;  /* 0x0014200201007387 */ /* 0x0005e80000100800 */
[----:B--2--5:R-:W-:Y:S05]  /*64340*/  CALL.REL.NOINC `($_ZN7cutlass13device_kernelIN5flash19enable_sm80_to_sm89INS1_16FlashAttnBwdSm80INS1_25CollectiveMainloopBwdSm80ILi2ELi2EN4cute5tupleIJNS5_1CILi128EEES8_NS7_ILi64EEEEEENS_10bfloat16_tEfNS_4arch4Sm80ELb1ELb0ELb1ELb0ELb1ELb0ELb0ELb0ELi2ELi4ELi4ELi4ELb0EEENS1_24CollectiveEpilogueBwdGQAISA_fSD_Li256ELb0ELb1EEENS1_25SingleTileBwdLPTSchedulerILb0ELi128ELb1EEEEEEEEEvNT_6ParamsE$_ZN4cute3eso3ESOILb0ELb0EJNS_6LayoutINS_5tupleIJNS3_IJNS_1CILi8EEENS4_ILi1EEEEEENS4_ILi2EEEEEENS3_IJNS3_IJS6_NS4_ILi0EEEEEEiEEEEEiEEC2ERKSD_RKi) ;  /* 0xfffa225000007944 */ /* 0x024fea0003c3ffff */
[----:B-1----:R-:W2:Y:S04]  /*64350*/  LD.E.64 R2, [R74.64+0x8] ;  /* 0x000008044a027980 */ /* 0x002ea8000c101b00 */
[----:B------:R-:W2:Y:S01]  /*64360*/  LDL.64 R4, [R1+0x1380] ;  /* 0x0013800001047983 */ /* 0x000ea20000100a00 */
        /* <DEDUP_REMOVED lines=8> */
[----:B-1----:R-:W-:Y:S05]  /*643f0*/  CALL.REL.NOINC `($_ZN7cutlass13device_kernelIN5flash19enable_sm80_to_sm89INS1_16FlashAttnBwdSm80INS1_25CollectiveMainloopBwdSm80ILi2ELi2EN4cute5tupleIJNS5_1CILi128EEES8_NS7_ILi64EEEEEENS_10bfloat16_tEfNS_4arch4Sm80ELb1ELb0ELb1ELb0ELb1ELb0ELb0ELb0ELi2ELi4ELi4ELi4ELb0EEENS1_24CollectiveEpilogueBwdGQAISA_fSD_Li256ELb0ELb1EEENS1_25SingleTileBwdLPTSchedulerILb0ELi128ELb1EEEEEEEEEvNT_6ParamsE$_ZN4cute3eso3ESOILb0ELb0EJNS_6LayoutINS_5tupleIJNS3_IJNS_1CILi8EEENS4_ILi1EEEEEENS4_ILi2EEEEEENS3_IJNS3_IJS6_NS4_ILi0EEEEEEiEEEEENS_10ViewEngineINS_8smem_ptrIPN7cutlass10bfloat16_tEEEEEEEC2ERKSD_RKSK_) ;  /* 0xfffa213000007944 */ /* 0x002fea0003c3ffff */
[----:B------:R2:W5:Y:S04]  /*64400*/  LDL R15, [R1+0x1410] ;  /* 0x00141000010f7983 */ /* 0x0005680000100800 */
[----:B------:R2:W5:Y:S01]  /*64410*/  LDL.64 R12, [R1+0x1418] ;  /* 0x00141800010c7983 */ /* 0x0005620000100a00 */
[----:B-1----:R-:W-:Y:S01]  /*64420*/  IMAD.MOV.U32 R3, RZ, RZ, R14 ;  /* 0x000000ffff037224 */ /* 0x002fe200078e000e */
[----:B------:R-:W-:-:S02]  /*64430*/  MOV R81, R58 ;  /* 0x0000003a00517202 */ /* 0x000fc40000000f00 */
[----:B------:R-:W-:Y:S02]  /*64440*/  MOV R8, 0x64460 ;  /* 0x0006446000087802 */ /* 0x000fe40000000f00 */
[----:B--2--5:R-:W-:Y:S05]  /*64450*/  CALL.REL.NOINC `($_ZN7cutlass13device_kernelIN5flash19enable_sm80_to_sm89INS1_16FlashAttnBwdSm80INS1_25CollectiveMainloopBwdSm80ILi2ELi2EN4cute5tupleIJNS5_1CILi128EEES8_NS7_ILi64EEEEEENS_10bfloat16_tEfNS_4arch4Sm80ELb1ELb0ELb1ELb0ELb1ELb0ELb0ELb0ELi2ELi4ELi4ELi4ELb0EEENS1_24CollectiveEpilogueBwdGQAISA_fSD_Li256ELb0ELb1EEENS1_25SingleTileBwdLPTSchedulerILb0ELi128ELb1EEEEEEEEEvNT_6ParamsE$_ZN4cute3eso3ESOILb1ELb0EJNS_10UnderscoreES2_iEEC2ERKS2_S5_RKi) ;  /* 0xfffa2fe000007944 */ /* 0x024fea0003c3ffff */
[----:B-1----:R-:W2:Y:S01]  /*64460*/  LDL R3, [R1+0x1380] ;  /* 0x0013800001037983 */ /* 0x002ea20000100800 */
[----:B------:R-:W-:Y:S02]  /*64470*/  MOV R4, 0x644a0 ;  /* 0x000644a000047802 */ /* 0x000fe40000000f00 */
[----:B--2---:R-:W-:Y:S02]  /*64480*/  SHF.L.U32 R3, R3, 0x2, RZ ;  /* 0x0000000203037819 */ /* 0x004fe400000006ff */
[----:B------:R-:W-:Y:S05]  /*64490*/  CALL.REL.NOINC `($_ZN7cutlass13device_kernelIN5flash19enable_sm80_to_sm89INS1_16FlashAttnBwdSm80INS1_25CollectiveMainloopBwdSm80ILi2ELi2EN4cute5tupleIJNS5_1CILi128EEES8_NS7_ILi64EEEEEENS_10bfloat16_tEfNS_4arch4Sm80ELb1ELb0ELb1ELb0ELb1ELb0ELb0ELb0ELi2ELi4ELi4ELi4ELb0EEENS1_24CollectiveEpilogueBwdGQAISA_fSD_Li256ELb0ELb1EEENS1_25SingleTileBwdLPTSchedulerILb0ELi128ELb1EEEEEEEEEvNT_6ParamsE$_ZN4cute3eso3ESOILb1ELb0EJNS_6LayoutINS_5tupleIJNS3_IJNS3_IJNS_1CILi4EEENS4_ILi2EEEEEENS4_ILi1EEEEEES6_EEENS3_IJNS3_IJNS3_IJS8_NS4_ILi32EEEEEENS4_ILi0EEEEEENS4_ILi64EEEEEEEEiEEC2ERKSH_RKi) ;  /* 0xfffa49d000007944 */ /* 0x000fea0003c3ffff */
[----:B-1----:R-:W2:Y:S01]  /*644a0*/  LDL R3, [R1+0x1380] ;  /* 0x0013800001037983 */ /* 0x002ea20000100800 */
[----:B------:R-:W-:Y:S01]  /*644b0*/  MOV R6, 0x644e0 ;  /* 0x000644e000067802 */ /* 0x000fe20000000f00 */
[----:B--2---:R-:W-:-:S04]  /*644c0*/  IMAD.WIDE R10, R3, 0x2, R70 ;  /* 0x00000002030a7825 */ /* 0x004fc800078e0246 */
[----:B------:R-:W-:Y:S05]  /*644d0*/  CALL.REL.NOINC `($_ZN7cutlass13device_kernelIN5flash19enable_sm80_to_sm89INS1_16FlashAttnBwdSm80INS1_25CollectiveMainloopBwdSm80ILi2ELi2EN4cute5tupleIJNS5_1CILi128EEES8_NS7_ILi64EEEEEENS_10bfloat16_tEfNS_4arch4Sm80ELb1ELb0ELb1ELb0ELb1ELb0ELb0ELb0ELi2ELi4ELi4ELi4ELb0EEENS1_24CollectiveEpilogueBwdGQAISA_fSD_Li256ELb0ELb1EEENS1_25SingleTileBwdLPTSchedulerILb0ELi128ELb1EEEEEEEEEvNT_6ParamsE$_ZN4cute3eso3ESOILb1ELb0EJNS_6LayoutINS_5tupleIJNS3_IJNS3_IJNS_1CILi4EEENS4_ILi2EEEEEENS4_ILi1EEEEEES6_EEENS3_IJNS3_IJNS3_IJS8_NS4_ILi32EEEEEENS4_ILi0EEEEEENS4_ILi64EEEEEEEENS_10ViewEngineIPN7cutlass10bfloat16_tEEEEEC2ERKSH_RKSM_) ;  /* 0xfffa495000007944 */ /* 0x000fea0003c3ffff */
        /* <DEDUP_REMOVED lines=197> */
[----:B-1----:R-:W-:Y:S05]  /*65130*/  CALL.REL.NOINC `($_ZN7cutlass13device_kernelIN5flash19enable_sm80_to_sm89INS1_16FlashAttnBwdSm80INS1_25CollectiveMainloopBwdSm80ILi2ELi2EN4cute5tupleIJNS5_1CILi128EEES8_NS7_ILi64EEEEEENS_10bfloat16_tEfNS_4arch4Sm80ELb1ELb0ELb1ELb0ELb1ELb0ELb0ELb0ELi2ELi4ELi4ELi4ELb0EEENS1_24CollectiveEpilogueBwdGQAISA_fSD_Li256ELb0ELb1EEENS1_25SingleTileBwdLPTSchedulerILb0ELi128ELb1EEEEEEEEEvNT_6ParamsE$_ZZN5flash25CollectiveMainloopBwdSm80ILi2ELi2EN4cute5tupleIJNS1_1CILi128EEES4_NS3_ILi64EEEEEEN7cutlass10bfloat16_tEfNS7_4arch4Sm80ELb1ELb0ELb1ELb0ELb1ELb0ELb0ELb0ELi2ELi4ELi4ELi4ELb0EE3mmaINS_16FlashAttnBwdSm80ISB_NS_24CollectiveEpilogueBwdGQAIS6_fSA_Li256ELb0ELb1EEENS_25SingleTileBwdLPTSchedulerILb0ELi128ELb1EEEE13SharedStorageENS1_6TensorINS1_11ArrayEngineIfLm32EEENS1_6LayoutINS2_IJNS2_IJNS3_ILi2EEESO_EEESO_NS3_ILi4EEEEEENS2_IJNS2_IJNS3_ILi1EEESO_EEESQ_NS3_ILi8EEEEEEEEEEEEbRKNSB_6ParamsERT0_S12_iNS2_IJiiiEEERT_ENKUlvE0_clEv) ;  /* 0xffffb13000007944 */ /* 0x002fea0003c3ffff */
.L_x_2694:
[----:B------:R-:W-:Y:S01]  /*65140*/  IMAD.MOV.U32 R81, RZ, RZ, R67 ;  /* 0x000000ffff517224 */ /* 0x000fe200078e0043 */
[----:B------:R-:W-:Y:S01]  /*65150*/  MOV R3, R65 ;  /* 0x0000004100037202 */ /* 0x000fe20000000f00 */
[----:B------:R-:W-:Y:S01]  /*65160*/  IMAD.MOV.U32 R82, RZ, RZ, RZ ;  /* 0x000000ffff527224 */ /* 0x000fe200078e00ff */
[----:B-1----:R-:W-:-:S02]  /*65170*/  MOV R8, 0x65190 ;  /* 0x0006519000087802 */ /* 0x002fc40000000f00 */
[----:B------:R-:W-:Y:S05]  /*65180*/  CALL.REL.NOINC `($_ZN7cutlass13device_kernelIN5flash19enable_sm80_to_sm89INS1_16FlashAttnBwdSm80INS1_25CollectiveMainloopBwdSm80ILi2ELi2EN4cute5tupleIJNS5_1CILi128EEES8_NS7_ILi64EEEEEENS_10bfloat16_tEfNS_4arch4Sm80ELb1ELb0ELb1ELb0ELb1ELb0ELb0ELb0ELi2ELi4ELi4ELi4ELb0EEENS1_24CollectiveEpilogueBwdGQAISA_fSD_Li256ELb0ELb1EEENS1_25SingleTileBwdLPTSchedulerILb0ELi128ELb1EEEEEEEEEvNT_6ParamsE$_ZN4cute3eso3ESOILb1ELb0EJNS_10UnderscoreES2_iEEC2ERKS2_S5_RKi) ;  /* 0xfffa22b000007944 */ /* 0x000fea0003c3ffff */
        /* <DEDUP_REMOVED lines=15> */
[----:B------:R-:W-:Y:S05]  /*65280*/  CALL.REL.NOINC `($_ZN7cutlass13device_kernelIN5flash19enable_sm80_to_sm89INS1_16FlashAttnBwdSm80INS1_25CollectiveMainloopBwdSm80ILi2ELi2EN4cute5tupleIJNS5_1CILi128EEES8_NS7_ILi64EEEEEENS_10bfloat16_tEfNS_4arch4Sm80ELb1ELb0ELb1ELb0ELb1ELb0ELb0ELb0ELi2ELi4ELi4ELi4ELb0EEENS1_24CollectiveEpilogueBwdGQAISA_fSD_Li256ELb0ELb1EEENS1_25SingleTileBwdLPTSchedulerILb0ELi128ELb1EEEEEEEEEvNT_6ParamsE$_ZN4cute3eso3ESOILb1ELb0EJNS_6LayoutINS_5tupleIJNS3_IJNS_1CILi2EEES5_S5_EEES5_EEENS3_IJNS3_IJNS4_ILi1EEES5_NS4_ILi4EEEEEENS4_ILi8EEEEEEEEiEEC2ERKSD_RKi) ;  /* 0xfffa47c000007944 */ /* 0x000fea0003c3ffff */
[----:B-1----:R-:W2:Y:S01]  /*65290*/  LDL R2, [R1+0x1410] ;  /* 0x0014100001027983 */ /* 0x002ea20000100800 */
        /* <DEDUP_REMOVED lines=9> */
[----:B-1----:R-:W2:Y:S01]  /*65330*/  LDL R3, [R1+0x1410] ;  /* 0x0014100001037983 */ /* 0x002ea20000100800 */
[----:B------:R-:W-:Y:S02]  /*65340*/  MOV R4, 0x65370 ;  /* 0x0006537000047802 */ /* 0x000fe40000000f00 */
[----:B--2---:R-:W-:Y:S02]  /*65350*/  SHF.L.U32 R3, R3, 0x2, RZ ;  /* 0x0000000203037819 */ /* 0x004fe400000006ff */
[----:B------:R-:W-:Y:S05]  /*65360*/  CALL.REL.NOINC `($_ZN7cutlass13device_kernelIN5flash19enable_sm80_to_sm89INS1_16FlashAttnBwdSm80INS1_25CollectiveMainloopBwdSm80ILi2ELi2EN4cute5tupleIJNS5_1CILi128EEES8_NS7_ILi64EEEEEENS_10bfloat16_tEfNS_4arch4Sm80ELb1ELb0ELb1ELb0ELb1ELb0ELb0ELb0ELi2ELi4ELi4ELi4ELb0EEENS1_24CollectiveEpilogueBwdGQAISA_fSD_Li256ELb0ELb1EEENS1_25SingleTileBwdLPTSchedulerILb0ELi128ELb1EEEEEEEEEvNT_6ParamsE$_ZN4cute3eso3ESOILb1ELb0EJNS_6LayoutINS_5tupleIJNS3_IJNS_1CILi2EEES5_EEES6_EEENS3_IJNS3_IJNS4_ILi1EEES5_EEENS3_IJNS4_ILi32EEENS4_ILi64EEEEEEEEEEEiEEC2ERKSE_RKi) ;  /* 0xfffa453000007944 */ /* 0x000fea0003c3ffff */
[----:B-1----:R-:W2:Y:S01]  /*65370*/  LDL R3, [R1+0x1410] ;  /* 0x0014100001037983 */ /* 0x002ea20000100800 */
[----:B------:R-:W-:Y:S01]  /*65380*/  MOV R4, 0x653c0 ;  /* 0x000653c000047802 */ /* 0x000fe20000000f00 */
[----:B--2---:R-:W-:-:S05]  /*65390*/  IMAD.WIDE R2, R3, 0x2, R68 ;  /* 0x0000000203027825 */ /* 0x004fca00078e0244 */
[----:B------:R-:W-:Y:S02]  /*653a0*/  MOV R6, R2 ;  /* 0x0000000200067202 */ /* 0x000fe40000000f00 */
[----:B------:R-:W-:Y:S05]  /*653b0*/  CALL.REL.NOINC `($_ZN7cutlass13device_kernelIN5flash19enable_sm80_to_sm89INS1_16FlashAttnBwdSm80INS1_25CollectiveMainloopBwdSm80ILi2ELi2EN4cute5tupleIJNS5_1CILi128EEES8_NS7_ILi64EEEEEENS_10bfloat16_tEfNS_4arch4Sm80ELb1ELb0ELb1ELb0ELb1ELb0ELb0ELb0ELi2ELi4ELi4ELi4ELb0EEENS1_24CollectiveEpilogueBwdGQAISA_fSD_Li256ELb0ELb1EEENS1_25SingleTileBwdLPTSchedulerILb0ELi128ELb1EEEEEEEEEvNT_6ParamsE$_ZN4cute3eso3ESOILb1ELb0EJNS_6LayoutINS_5tupleIJNS3_IJNS_1CILi2EEES5_EEES6_EEENS3_IJNS3_IJNS4_ILi1EEES5_EEENS3_IJNS4_ILi32EEENS4_ILi64EEEEEEEEEEENS_10ViewEngineIPN7cutlass10bfloat16_tEEEEEC2ERKSE_RKSJ_) ;  /* 0xfffa449000007944 */ /* 0x000fea0003c3ffff */
[----:B------:R2:W5:Y:S04]  /*653c0*/  LDL.64 R84, [R1+0x1410] ;  /* 0x0014100001547983 */ /* 0x0005680000100a00 */
[----:B------:R2:W-:Y:S02]  /*653d0*/  STL [R1+0x1448], RZ ;  /* 0x001448ff01007387 */ /* 0x0005e40000100800 */
.L_x_2695:
[----:B------:R-:W-:Y:S01]  /*653e0*/  IMAD.MOV.U32 R81, RZ, RZ, R67 ;  /* 0x000000ffff517224 */ /* 0x000fe200078e0043 */
[----:B-1----:R-:W-:Y:S01]  /*653f0*/  LOP3.LUT R80, R82, 0x1, RZ, 0xc0, !PT ;  /* 0x0000000152507812 */ /* 0x002fe200078ec0ff */
[----:B------:R-:W-:Y:S01]  /*65400*/  IMAD.MOV.U32 R79, RZ, RZ, R59 ;  /* 0x000000ffff4f7224 */ /* 0x000fe200078e003b */
[----:B------:R-:W-:Y:S02]  /*65410*/  MOV R78, 0x65430 ;  /* 0x00065430004e7802 */ /* 0x000fe40000000f00 */
[----:B-12--5:R-:W-:Y:S05]  /*65420*/  CALL.REL.NOINC `($_ZN7cutlass13device_kernelIN5flash19enable_sm80_to_sm89INS1_16FlashAttnBwdSm80INS1_25CollectiveMainloopBwdSm80ILi2ELi2EN4cute5tupleIJNS5_1CILi128EEES8_NS7_ILi64EEEEEENS_10bfloat16_tEfNS_4arch4Sm80ELb1ELb0ELb1ELb0ELb1ELb0ELb0ELb0ELi2ELi4ELi4ELi4ELb0EEENS1_24CollectiveEpilogueBwdGQAISA_fSD_Li256ELb0ELb1EEENS1_25SingleTileBwdLPTSchedulerILb0ELi128ELb1EEEEEEEEEvNT_6ParamsE$_ZN4cute3eso3ESOILb1ELb0EJNS_10UnderscoreEiiEEC2ERKS2_RKiS7_) ;  /* 0xfffa209000007944 */ /* 0x026fea0003c3ffff */
[----:B------:R-:W-:Y:S01]  /*65430*/  MOV R4, 0x65480 ;  /* 0x0006548000047802 */ /* 0x000fe20000000f00 */
[----:B-1----:R-:W2:Y:S02]  /*65440*/  LDL.64 R2, [R1+0x1410] ;  /* 0x0014100001027983 */ /* 0x002ea40000100a00 */
[----:B--2---:R-:W-:Y:S05]  /*65450*/  IMAD R3, R3, 0x2, R2 ;  /* 0x0000000203037824 */ /* 0x004fea00078e0202 */
[----:B------:R-:W-:Y:S02]  /*65460*/  SHF.L.U32 R3, R3, 0x2, RZ ;  /* 0x0000000203037819 */ /* 0x000fe400000006ff */
        /* <DEDUP_REMOVED lines=13> */
[----:B-1----:R-:W2:Y:S02]  /*65540*/  LDL R3, [R1+0x1410] ;  /* 0x0014100001037983 */ /* 0x002ea40000100800 */
[----:B--2---:R-:W-:Y:S02]  /*65550*/  SHF.L.U32 R3, R3, 0x3, RZ ;  /* 0x0000000303037819 */ /* 0x004fe400000006ff */
[----:B------:R-:W-:Y:S05]  /*65560*/  CALL.REL.NOINC `($_ZN7cutlass13device_kernelIN5flash19enable_sm80_to_sm89INS1_16FlashAttnBwdSm80INS1_25CollectiveMainloopBwdSm80ILi2ELi2EN4cute5tupleIJNS5_1CILi128EEES8_NS7_ILi64EEEEEENS_10bfloat16_tEfNS_4arch4Sm80ELb1ELb0ELb1ELb0ELb1ELb0ELb0ELb0ELi2ELi4ELi4ELi4ELb0EEENS1_24CollectiveEpilogueBwdGQAISA_fSD_Li256ELb0ELb1EEENS1_25SingleTileBwdLPTSchedulerILb0ELi128ELb1EEEEEEEEEvNT_6ParamsE$_ZN4cute3eso3ESOILb1ELb0EJNS_6LayoutINS_5tupleIJNS3_IJNS_1CILi2EEES5_S5_EEEEEENS3_IJNS3_IJNS4_ILi1EEES5_NS4_ILi4EEEEEEEEEEEiEEC2ERKSC_RKi) ;  /* 0xfffa43c000007944 */ /* 0x000fea0003c3ffff */
[----:B------:R-:W-:Y:S01]  /*65570*/  MOV R4, 0x655c0 ;  /* 0x000655c000047802 */ /* 0x000fe20000000f00 */
[----:B-1----:R-:W2:Y:S02]  /*65580*/  LDL R3, [R1+0x1410] ;  /* 0x0014100001037983 */ /* 0x002ea40000100800 */
        /* <DEDUP_REMOVED lines=18> */
[----:B-1----:R-:W2:Y:S02]  /*656b0*/  LDL R3, [R1+0x1410] ;  /* 0x0014100001037983 */ /* 0x002ea40000100800 */
        /* <DEDUP_REMOVED lines=18> */
[----:B------:R-:W-:Y:S05]  /*657e0*/  CALL.REL.NOINC `($_ZN7cutlass13device_kernelIN5flash19enable_sm80_to_sm89INS1_16FlashAttnBwdSm80INS1_25CollectiveMainloopBwdSm80ILi2ELi2EN4cute5tupleIJNS5_1CILi128EEES8_NS7_ILi64EEEEEENS_10bfloat16_tEfNS_4arch4Sm80ELb1ELb0ELb1ELb0ELb1ELb0ELb0ELb0ELi2ELi4ELi4ELi4ELb0EEENS1_24CollectiveEpilogueBwdGQAISA_fSD_Li256ELb0ELb1EEENS1_25SingleTileBwdLPTSchedulerILb0ELi128ELb1EEEEEEEEEvNT_6ParamsE$_ZN4cute3eso3ESOILb1ELb0EJNS_6LayoutINS_5tupleIJNS3_IJNS_1CILi2EEES5_EEEEEENS3_IJNS3_IJNS4_ILi1EEES5_EEEEEEEENS_10ViewEngineIPKfEEEEC2ERKSB_RKSF_) ;  /* 0xfffa3c4000007944 */ /* 0x000fea0003c3ffff */
        /* <DEDUP_REMOVED lines=147> */
.L_x_2696:
[----:B-1----:R-:W-:Y:S02]  /*66120*/  MOV R4, 0x66140 ;  /* 0x0006614000047802 */ /* 0x002fe40000000f00 */
[----:B------:R-:W-:Y:S05]  /*66130*/  CALL.REL.NOINC `($_ZN7cutlass13device_kernelIN5flash19enable_sm80_to_sm89INS1_16FlashAttnBwdSm80INS1_25CollectiveMainloopBwdSm80ILi2ELi2EN4cute5tupleIJNS5_1CILi128EEES8_NS7_ILi64EEEEEENS_10bfloat16_tEfNS_4arch4Sm80ELb1ELb0ELb1ELb0ELb1ELb0ELb0ELb0ELi2ELi4ELi4ELi4ELb0EEENS1_24CollectiveEpilogueBwdGQAISA_fSD_Li256ELb0ELb1EEENS1_25SingleTileBwdLPTSchedulerILb0ELi128ELb1EEEEEEEEEvNT_6ParamsE$_ZN4cute3eso3ESOILb1ELb0EJNS_6LayoutINS_5tupleIJNS3_IJNS_1CILi1EEENS4_ILi4EEEEEENS4_ILi2EEES6_EEENS3_IJNS3_IJNS4_ILi0EEES5_EEES6_NS4_ILi8EEEEEEEENS_10ViewEngineIPfEEEEC2ERKSE_RKSH_) ;  /* 0xfffa31b000007944 */ /* 0x000fea0003c3ffff */
[----:B-1----:R-:W2:Y:S04]  /*66140*/  LDL.64 R2, [R64+0x60] ;  /* 0x0000600040027983 */ /* 0x002ea80000100a00 */
[----:B------:R1:W5:Y:S04]  /*66150*/  LDL.64 R4, [R64+0x58] ;  /* 0x0000580040047983 */ /* 0x0003680000100a00 */
[----:B------:R1:W5:Y:S04]  /*66160*/  LDL.64 R6, [R1+0x1428] ;  /* 0x0014280001067983 */ /* 0x0003680000100a00 */
[----:B--2---:R1:W5:Y:S01]  /*66170*/  LD.E R3, [R2.64] ;  /* 0x0000000402037980 */ /* 0x004362000c101900 */
[----:B------:R-:W-:-:S02]  /*66180*/  MOV R81, R67 ;  /* 0x0000004300517202 */ /* 0x000fc40000000f00 */
[----:B------:R-:W-:Y:S02]  /*66190*/  MOV R8, 0x661b0 ;  /* 0x000661b000087802 */ /* 0x000fe40000000f00 */
[----:B-1---5:R-:W-:Y:S05]  /*661a0*/  CALL.REL.NOINC `($_ZN7cutlass13device_kernelIN5flash19enable_sm80_to_sm89INS1_16FlashAttnBwdSm80INS1_25CollectiveMainloopBwdSm80ILi2ELi2EN4cute5tupleIJNS5_1CILi128EEES8_NS7_ILi64EEEEEENS_10bfloat16_tEfNS_4arch4Sm80ELb1ELb0ELb1ELb0ELb1ELb0ELb0ELb0ELi2ELi4ELi4ELi4ELb0EEENS1_24CollectiveEpilogueBwdGQAISA_fSD_Li256ELb0ELb1EEENS1_25SingleTileBwdLPTSchedulerILb0ELi128ELb1EEEEEEEEEvNT_6ParamsE$_ZN4cute3eso3ESOILb1ELb0EJNS_10UnderscoreES2_iEEC2ERKS2_S5_RKi) ;  /* 0xfffa129000007944 */ /* 0x022fea0003c3ffff */
[----:B-1----:R-:W2:Y:S01]  /*661b0*/  LDL R3, [R1+0x1410] ;  /* 0x0014100001037983 */ /* 0x002ea20000100800 */
[----:B------:R-:W-:Y:S02]  /*661c0*/  MOV R8, 0x661f0 ;  /* 0x000661f000087802 */ /* 0x000fe40000000f00 */
[----:B--2---:R-:W-:Y:S02]  /*661d0*/  SHF.L.U32 R3, R3, 0xd, RZ ;  /* 0x0000000d03037819 */ /* 0x004fe400000006ff */
[----:B------:R-:W-:Y:S05]  /*661e0*/  CALL.REL.NOINC `($_ZN7cutlass13device_kernelIN5flash19enable_sm80_to_sm89INS1_16FlashAttnBwdSm80INS1_25CollectiveMainloopBwdSm80ILi2ELi2EN4cute5tupleIJNS5_1CILi128EEES8_NS7_ILi64EEEEEENS_10bfloat16_tEfNS_4arch4Sm80ELb1ELb0ELb1ELb0ELb1ELb0ELb0ELb0ELi2ELi4ELi4ELi4ELb0EEENS1_24CollectiveEpilogueBwdGQAISA_fSD_Li256ELb0ELb1EEENS1_25SingleTileBwdLPTSchedulerILb0ELi128ELb1EEEEEEEEEvNT_6ParamsE$_ZN4cute3eso3ESOILb1ELb0EJNS_6LayoutINS_5tupleIJNS3_IJNS_1CILi1EEES5_EEENS4_ILi32EEEEEENS3_IJNS3_IJNS4_ILi0EEES9_EEENS4_ILi256EEEEEEEEiEEC2ERKSD_RKi) ;  /* 0xfffa320000007944 */ /* 0x000fea0003c3ffff */
[----:B------:R-:W2:Y:S04]  /*661f0*/  LD.E.64 R4, [R4.64+0x8] ;  /* 0x0000080404047980 */ /* 0x000ea8000c101b00 */
[----:B------:R-:W2:Y:S01]  /*66200*/  LDL R10, [R1+0x1428] ;  /* 0x00142800010a7983 */ /* 0x000ea20000100800 */
[----:B------:R-:W-:Y:S01]  /*66210*/  MOV R8, 0x66240 ;  /* 0x0006624000087802 */ /* 0x000fe20000000f00 */
[----:B--2---:R-:W-:-:S04]  /*66220*/  IMAD.WIDE R10, R10, 0x4, R4 ;  /* 0x000000040a0a7825 */ /* 0x004fc800078e0204 */
[----:B-1----:R-:W-:Y:S05]  /*66230*/  CALL.REL.NOINC `($_ZN7cutlass13device_kernelIN5flash19enable_sm80_to_sm89INS1_16FlashAttnBwdSm80INS1_25CollectiveMainloopBwdSm80ILi2ELi2EN4cute5tupleIJNS5_1CILi128EEES8_NS7_ILi64EEEEEENS_10bfloat16_tEfNS_4arch4Sm80ELb1ELb0ELb1ELb0ELb1ELb0ELb0ELb0ELi2ELi4ELi4ELi4ELb0EEENS1_24CollectiveEpilogueBwdGQAISA_fSD_Li256ELb0ELb1EEENS1_25SingleTileBwdLPTSchedulerILb0ELi128ELb1EEEEEEEEEvNT_6ParamsE$_ZN4cute8gmem_ptrIPfECI1NS_12iter_adaptorIS1_S2_EEES1_) ;  /* 0xfffa4dc000007944 */ /* 0x002fea0003c3ffff */
[----:B-1----:R1:W5:Y:S01]  /*66240*/  LDL.64 R2, [R1+0x1428] ;  /* 0x0014280001027983 */ /* 0x0023620000100a00 */
[----:B------:R-:W-:-:S03]  /*66250*/  MOV R4, 0x66270 ;  /* 0x0006627000047802 */ /* 0x000fc60000000f00 */
[----:B-1---5:R-:W-:Y:S05]  /*66260*/  CALL.REL.NOINC `($_ZN7cutlass13device_kernelIN5flash19enable_sm80_to_sm89INS1_16FlashAttnBwdSm80INS1_25CollectiveMainloopBwdSm80ILi2ELi2EN4cute5tupleIJNS5_1CILi128EEES8_NS7_ILi64EEEEEENS_10bfloat16_tEfNS_4arch4Sm80ELb1ELb0ELb1ELb0ELb1ELb0ELb0ELb0ELi2ELi4ELi4ELi4ELb0EEENS1_24CollectiveEpilogueBwdGQAISA_fSD_Li256ELb0ELb1EEENS1_25SingleTileBwdLPTSchedulerILb0ELi128ELb1EEEEEEEEEvNT_6ParamsE$_ZN4cute3eso3ESOILb1ELb0EJNS_6LayoutINS_5tupleIJNS3_IJNS_1CILi1EEES5_EEENS4_ILi32EEEEEENS3_IJNS3_IJNS4_ILi0EEES9_EEENS4_ILi256EEEEEEEENS_10ViewEngineINS_8gmem_ptrIPfEEEEEEC2ERKSD_RKSI_) ;  /* 0xfffa314000007944 */ /* 0x022fea0003c3ffff */
[----:B-1----:R-:W2:Y:S04]  /*66270*/  LDL.64 R2, [R1+0x1428] ;  /* 0x0014280001027983 */ /* 0x002ea80000100a00 */
[----:B------:R1:W5:Y:S01]  /*66280*/  LD.E R5, [R6.64] ;  /* 0x0000000406057980 */ /* 0x000362000c101900 */
[----:B------:R-:W-:Y:S01]  /*66290*/  MOV R10, 0x662d0 ;  /* 0x000662d0000a7802 */ /* 0x000fe20000000f00 */
[----:B--2---:R-:W-:Y:S01]  /*662a0*/  IMAD.MOV.U32 R14, RZ, RZ, R2 ;  /* 0x000000ffff0e7224 */ /* 0x004fe200078e0002 */
[----:B------:R-:W-:-:S02]  /*662b0*/  MOV R15, R3 ;  /* 0x00000003000f7202 */ /* 0x000fc40000000f00 */
[----:B-1---5:R-:W-:Y:S05]  /*662c0*/  CALL.REL.NOINC `($_ZN7cutlass13device_kernelIN5flash19enable_sm80_to_sm89INS1_16FlashAttnBwdSm80INS1_25CollectiveMainloopBwdSm80ILi2ELi2EN4cute5tupleIJNS5_1CILi128EEES8_NS7_ILi64EEEEEENS_10bfloat16_tEfNS_4arch4Sm80ELb1ELb0ELb1ELb0ELb1ELb0ELb0ELb0ELi2ELi4ELi4ELi4ELb0EEENS1_24CollectiveEpilogueBwdGQAISA_fSD_Li256ELb0ELb1EEENS1_25SingleTileBwdLPTSchedulerILb0ELi128ELb1EEEEEEEEEvNT_6ParamsE$_ZN73_INTERNAL_24fd9406_37_flash_bwd_hdim64_bf16_softcap_sm80_cu_3fbc093a_29189atomicAddEPff) ;  /* 0xfffa4ef000007944 */ /* 0x022fea0003c3ffff */
[----:B------:R2:W5:Y:S01]  /*662d0*/  LD.E R5, [R6.64+0x4] ;  /* 0x0000040406057980 */ /* 0x000562000c101900 */
[----:B-1----:R-:W-:-:S02]  /*662e0*/  IADD3 R14, P0, R2, 0x400, RZ ;  /* 0x00000400020e7810 */ /* 0x002fc40007f1e0ff */
[----:B------:R-:W-:-:S03]  /*662f0*/  MOV R10, 0x66320 ;  /* 0x00066320000a7802 */ /* 0x000fc60000000f00 */
[----:B------:R-:W-:-:S03]  /*66300*/  IMAD.X R15, RZ, RZ, R3, P0 ;  /* 0x000000ffff0f7224 */ /* 0x000fc600000e0603 */
[----:B--2--5:R-:W-:Y:S05]  /*66310*/  CALL.REL.NOINC `($_ZN7cutlass13device_kernelIN5flash19enable_sm80_to_sm89INS1_16FlashAttnBwdSm80INS1_25CollectiveMainloopBwdSm80ILi2ELi2EN4cute5tupleIJNS5_1CILi128EEES8_NS7_ILi64EEEEEENS_10bfloat16_tEfNS_4arch4Sm80ELb1ELb0ELb1ELb0ELb1ELb0ELb0ELb0ELi2ELi4ELi4ELi4ELb0EEENS1_24CollectiveEpilogueBwdGQAISA_fSD_Li256ELb0ELb1EEENS1_25SingleTileBwdLPTSchedulerILb0ELi128ELb1EEEEEEEEEvNT_6ParamsE$_ZN73_INTERNAL_24fd9406_37_flash_bwd_hdim64_bf16_softcap_sm80_cu_3fbc093a_29189atomicAddEPff) ;  /* 0xfffa4ea000007944 */ /* 0x024fea0003c3ffff */
[----:B------:R2:W5:Y:S01]  /*66320*/  LD.E R5, [R6.64+0x8] ;  /* 0x0000080406057980 */ /* 0x000562000c101900 */
[----:B-1----:R-:W-:Y:S02]  /*66330*/  IADD3 R14, P0, R2, 0x800, RZ ;  /* 0x00000800020e7810 */ /* 0x002fe40007f1e0ff */
        /* <DEDUP_REMOVED lines=148> */
[----:B------:R-:W-:-:S04]  /*66c80*/  MOV R67, 0x0 ;  /* 0x0000000000437802 */ /* 0x000fc80000000f00 */
[----:B------:R-:W-:Y:S05]  /*66c90*/  RET.REL.NODEC R66 `(_ZN7cutlass13device_kernelIN5flash19enable_sm80_to_sm89INS1_16FlashAttnBwdSm80INS1_25CollectiveMainloopBwdSm80ILi2ELi2EN4cute5tupleIJNS5_1CILi128EEES8_NS7_ILi64EEEEEENS_10bfloat16_tEfNS_4arch4Sm80ELb1ELb0ELb1ELb0ELb1ELb0ELb0ELb0ELi2ELi4ELi4ELi4ELb0EEENS1_24CollectiveEpilogueBwdGQAISA_fSD_Li256ELb0ELb1EEENS1_25SingleTileBwdLPTSchedulerILb0ELi128ELb1EEEEEEEEEvNT_6ParamsE) ;  /* 0xfff9936042007950 */ /* 0x000fea0003c3ffff */
        .type           $_ZN7cutlass13device_kernelIN5flash19enable_sm80_to_sm89INS1_16FlashAttnBwdSm80INS1_25CollectiveMainloopBwdSm80ILi2ELi2EN4cute5tupleIJNS5_1CILi128EEES8_NS7_ILi64EEEEEENS_10bfloat16_tEfNS_4arch4Sm80ELb1ELb0ELb1ELb0ELb1ELb0ELb0ELb0ELi2ELi4ELi4ELi4ELb0EEENS1_24CollectiveEpilogueBwdGQAISA_fSD_Li256ELb0ELb1EEENS1_25SingleTileBwdLPTSchedulerILb0ELi128ELb1EEEEEEEEEvNT_6ParamsE$_ZZZN5flash25CollectiveMainloopBwdSm80ILi2ELi2EN4cute5tupleIJNS1_1CILi128EEES4_NS3_ILi64EEEEEEN7cutlass10bfloat16_tEfNS7_4arch4Sm80ELb1ELb0ELb1ELb0ELb1ELb0ELb0ELb0ELi2ELi4ELi4ELi4ELb0EE3mmaINS_16FlashAttnBwdSm80ISB_NS_24CollectiveEpilogueBwdGQAIS6_fSA_Li256ELb0ELb1EEENS_25SingleTileBwdLPTSchedulerILb0ELi128ELb1EEEE13SharedStorageENS1_6TensorINS1_11ArrayEngineIfLm32EEENS1_6LayoutINS2_IJNS2_IJNS3_ILi2EEESO_EEESO_NS3_ILi4EEEEEENS2_IJNS2_IJNS3_ILi1EEESO_EEESQ_NS3_ILi8EEEEEEEEEEEEbRKNSB_6ParamsERT0_S12_iNS2_IJiiiEEERT_ENKUliT_E_clIZSC_ISJ_SX_EbS10_S12_S12_iS13_S15_EUlRS16_iE_EEDaiS16_ENKUlvE0_clEv,@function
        .size           $_ZN7cutlass13device_kernelIN5flash19enable_sm80_to_sm89INS1_16FlashAttnBwdSm80INS1_25CollectiveMainloopBwdSm80ILi2ELi2EN4cute5tupleIJNS5_1CILi128EEES8_NS7_ILi64EEEEEENS_10bfloat16_tEfNS_4arch4Sm80ELb1ELb0ELb1ELb0ELb1ELb0ELb0ELb0ELi2ELi4ELi4ELi4ELb0EEENS1_24CollectiveEpilogueBwdGQAISA_fSD_Li256ELb0ELb1EEENS1_25SingleTileBwdLPTSchedulerILb0ELi128ELb1EEEEEEEEEvNT_6ParamsE$_ZZZN5flash25CollectiveMainloopBwdSm80ILi2ELi2EN4cute5tupleIJNS1_1CILi128EEES4_NS3_ILi64EEEEEEN7cutlass10bfloat16_tEfNS7_4arch4Sm80ELb1ELb0ELb1ELb0ELb1ELb0ELb0ELb0ELi2ELi4ELi4ELi4ELb0EE3mmaINS_16FlashAttnBwdSm80ISB_NS_24CollectiveEpilogueBwdGQAIS6_fSA_Li256ELb0ELb1EEENS_25SingleTileBwdLPTSchedulerILb0ELi128ELb1EEEE13SharedStorageENS1_6TensorINS1_11ArrayEngineIfLm32EEENS1_6LayoutINS2_IJNS2_IJNS3_ILi2EEESO_EEESO_NS3_ILi4EEEEEENS2_IJNS2_IJNS3_ILi1EEESO_EEESQ_NS3_ILi8EEEEEEEEEEEEbRKNSB_6ParamsERT0_S12_iNS2_IJiiiEEERT_ENKUliT_E_clIZSC_ISJ_SX_EbS10_S12_S12_iS13_S15_EUlRS16_iE_EEDaiS16_ENKUlvE0_clEv,($_ZN7cutlass13device_kernelIN5flash19enable_sm80_to_sm89INS1_16FlashAttnBwdSm80INS1_25CollectiveMainloopBwdSm80ILi2ELi2EN4cute5tupleIJNS5_1CILi128EEES8_NS7_ILi64EEEEEENS_10bfloat16_tEfNS_4arch4Sm80ELb1ELb0ELb1ELb0ELb1ELb0ELb0ELb0ELi2ELi4ELi4ELi4ELb0EEENS1_24CollectiveEpilogueBwdGQAISA_fSD_Li256ELb0ELb1EEENS1_25SingleTileBwdLPTSchedulerILb0ELi128ELb1EEEEEEEEEvNT_6ParamsE$_ZZZN5flash25CollectiveMainloopBwdSm80ILi2ELi2EN4cute5tupleIJNS1_1CILi128EEES4_NS3_ILi64EEEEEEN7cutlass10bfloat16_tEfNS7_4arch4Sm80ELb1ELb0ELb1ELb0ELb1ELb0ELb0ELb0ELi2ELi4ELi4ELi4ELb0EE3mmaINS_16FlashAttnBwdSm80ISB_NS_24CollectiveEpilogueBwdGQAIS6_fSA_Li256ELb0ELb1EEENS_25SingleTileBwdLPTSchedulerILb0ELi128ELb1EEEE13SharedStorageENS1_6TensorINS1_11ArrayEngineIfLm32EEENS1_6LayoutINS2_IJNS2_IJNS3_ILi2EEESO_EEESO_NS3_ILi4EEEEEENS2_IJNS2_IJNS3_ILi1EEESO_EEESQ_NS3_ILi8EEEEEEEEEEEEbRKNSB_6ParamsERT0_S12_iNS2_IJiiiEEERT_ENKUliT_E_clIZSC_ISJ_SX_EbS10_S12_S12_iS13_S15_EUlRS16_iE_EEDaiS16_ENKUlvE1_clEv - $_ZN7cutlass13device_kernelIN5flash19enable_sm80_to_sm89INS1_16FlashAttnBwdSm80INS1_25CollectiveMainloopBwdSm80ILi2ELi2EN4cute5tupleIJNS5_1CILi128EEES8_NS7_ILi64EEEEEENS_10bfloat16_tEfNS_4arch4Sm80ELb1ELb0ELb1ELb0ELb1ELb0ELb0ELb0ELi2ELi4ELi4ELi4ELb0EEENS1_24CollectiveEpilogueBwdGQAISA_fSD_Li256ELb0ELb1EEENS1_25SingleTileBwdLPTSchedulerILb0ELi128ELb1EEEEEEEEEvNT_6ParamsE$_ZZZN5flash25CollectiveMainloopBwdSm80ILi2ELi2EN4cute5tupleIJNS1_1CILi128EEES4_NS3_ILi64EEEEEEN7cutlass10bfloat16_tEfNS7_4arch4Sm80ELb1ELb0ELb1ELb0ELb1ELb0ELb0ELb0ELi2ELi4ELi4ELi4ELb0EE3mmaINS_16FlashAttnBwdSm80ISB_NS_24CollectiveEpilogueBwdGQAIS6_fSA_Li256ELb0ELb1EEENS_25SingleTileBwdLPTSchedulerILb0ELi128ELb1EEEE13SharedStorageENS1_6TensorINS1_11ArrayEngineIfLm32EEENS1_6LayoutINS2_IJNS2_IJNS3_ILi2EEESO_EEESO_NS3_ILi4EEEEEENS2_IJNS2_IJNS3_ILi1EEESO_EEESQ_NS3_ILi8EEEEEEEEEEEEbRKNSB_6ParamsERT0_S12_iNS2_IJiiiEEERT_ENKUliT_E_clIZSC_ISJ_SX_EbS10_S12_S12_iS13_S15_EUlRS16_iE_EEDaiS16_ENKUlvE0_clEv)
$_ZN7cutlass13device_kernelIN5flash19enable_sm80_to_sm89INS1_16FlashAttnBwdSm80INS1_25CollectiveMainloopBwdSm80ILi2ELi2EN4cute5tupleIJNS5_1CILi128EEES8_NS7_ILi64EEEEEENS_10bfloat16_tEfNS_4arch4Sm80ELb1ELb0ELb1ELb0ELb1ELb0ELb0ELb0ELi2ELi4ELi4ELi4ELb0EEENS1_24CollectiveEpilogueBwdGQAISA_fSD_Li256ELb0ELb1EEENS1_25SingleTileBwdLPTSchedulerILb0ELi128ELb1EEEEEEEEEvNT_6ParamsE$_ZZZN5flash25CollectiveMainloopBwdSm80ILi2ELi2EN4cute5tupleIJNS1_1CILi128EEES4_NS3_ILi64EEEEEEN7cutlass10bfloat16_tEfNS7_4arch4Sm80ELb1ELb0ELb1ELb0ELb1ELb0ELb0ELb0ELi2ELi4ELi4ELi4ELb0EE3mmaINS_16FlashAttnBwdSm80ISB_NS_24CollectiveEpilogueBwdGQAIS6_fSA_Li256ELb0ELb1EEENS_25SingleTileBwdLPTSchedulerILb0ELi128ELb1EEEE13SharedStorageENS1_6TensorINS1_11ArrayEngineIfLm32EEENS1_6LayoutINS2_IJNS2_IJNS3_ILi2EEESO_EEESO_NS3_ILi4EEEEEENS2_IJNS2_IJNS3_ILi1EEESO_EEESQ_NS3_ILi8EEEEEEEEEEEEbRKNSB_6ParamsERT0_S12_iNS2_IJiiiEEERT_ENKUliT_E_clIZSC_ISJ_SX_EbS10_S12_S12_iS13_S15_EUlRS16_iE_EEDaiS16_ENKUlvE0_clEv:
[----:B------:R-:W-:-:S05]  /*66ca0*/  IADD3 R3, R16, -c[0x0][0x20], RZ ;  /* 0x8000080010037a10 */ /* 0x000fca0007ffe0ff */
[----:B------:R-:W-:-:S05]  /*66cb0*/  IMAD R3, R10, 0x4, R3 ;  /* 0x000000040a037824 */ /* 0x000fca00078e0203 */
[----:B------:R1:W5:Y:S02]  /*66cc0*/  LDL R4, [R3] ;  /* 0x0000000003047983 */ /* 0x0003640000100800 */
[----:B-1----:R-:W-:-:S04]  /*66cd0*/  MOV R3, 0x0 ;  /* 0x0000000000037802 */ /* 0x002fc80000000f00 */
[----:B------:R-:W-:Y:S05]  /*66ce0*/  RET.REL.NODEC R2 `(_ZN7cutlass13device_kernelIN5flash19enable_sm80_to_sm89INS1_16FlashAttnBwdSm80INS1_25CollectiveMainloopBwdSm80ILi2ELi2EN4cute5tupleIJNS5_1CILi128EEES8_NS7_ILi64EEEEEENS_10bfloat16_tEfNS_4arch4Sm80ELb1ELb0ELb1ELb0ELb1ELb0ELb0ELb0ELi2ELi4ELi4ELi4ELb0EEENS1_24CollectiveEpilogueBwdGQAISA_fSD_Li256ELb0ELb1EEENS1_25SingleTileBwdLPTSchedulerILb0ELi128ELb1EEEEEEEEEvNT_6ParamsE) ;  /* 0xfff9931002007950 */ /* 0x000fea0003c3ffff */
        .type           $_ZN7cutlass13device_kernelIN5flash19enable_sm80_to_sm89INS1_16FlashAttnBwdSm80INS1_25CollectiveMainloopBwdSm80ILi2ELi2EN4cute5tupleIJNS5_1CILi128EEES8_NS7_ILi64EEEEEENS_10bfloat16_tEfNS_4arch4Sm80ELb1ELb0ELb1ELb0ELb1ELb0ELb0ELb0ELi2ELi4ELi4ELi4ELb0EEENS1_24CollectiveEpilogueBwdGQAISA_fSD_Li256ELb0ELb1EEENS1_25SingleTileBwdLPTSchedulerILb0ELi128ELb1EEEEEEEEEvNT_6ParamsE$_ZZZN5flash25CollectiveMainloopBwdSm80ILi2ELi2EN4cute5tupleIJNS1_1CILi128EEES4_NS3_ILi64EEEEEEN7cutlass10bfloat16_tEfNS7_4arch4Sm80ELb1ELb0ELb1ELb0ELb1ELb0ELb0ELb0ELi2ELi4ELi4ELi4ELb0EE3mmaINS_16FlashAttnBwdSm80ISB_NS_24CollectiveEpilogueBwdGQAIS6_fSA_Li256ELb0ELb1EEENS_25SingleTileBwdLPTSchedulerILb0ELi128ELb1EEEE13SharedStorageENS1_6TensorINS1_11ArrayEngineIfLm32EEENS1_6LayoutINS2_IJNS2_IJNS3_ILi2EEESO_EEESO_NS3_ILi4EEEEEENS2_IJNS2_IJNS3_ILi1EEESO_EEESQ_NS3_ILi8EEEEEEEEEEEEbRKNSB_6ParamsERT0_S12_iNS2_IJiiiEEERT_ENKUliT_E_clIZSC_ISJ_SX_EbS10_S12_S12_iS13_S15_EUlRS16_iE_EEDaiS16_ENKUlvE1_clEv,@function
        .size           $_ZN7cutlass13device_kernelIN5flash19enable_sm80_to_sm89INS1_16FlashAttnBwdSm80INS1_25CollectiveMainloopBwdSm80ILi2ELi2EN4cute5tupleIJNS5_1CILi128EEES8_NS7_ILi64EEEEEENS_10bfloat16_tEfNS_4arch4Sm80ELb1ELb0ELb1ELb0ELb1ELb0ELb0ELb0ELi2ELi4ELi4ELi4ELb0EEENS1_24CollectiveEpilogueBwdGQAISA_fSD_Li256ELb0ELb1EEENS1_25SingleTileBwdLPTSchedulerILb0ELi128ELb1EEEEEEEEEvNT_6ParamsE$_ZZZN5flash25CollectiveMainloopBwdSm80ILi2ELi2EN4cute5tupleIJNS1_1CILi128EEES4_NS3_ILi64EEEEEEN7cutlass10bfloat16_tEfNS7_4arch4Sm80ELb1ELb0ELb1ELb0ELb1ELb0ELb0ELb0ELi2ELi4ELi4ELi4ELb0EE3mmaINS_16FlashAttnBwdSm80ISB_NS_24CollectiveEpilogueBwdGQAIS6_fSA_Li256ELb0ELb1EEENS_25SingleTileBwdLPTSchedulerILb0ELi128ELb1EEEE13SharedStorageENS1_6TensorINS1_11ArrayEngineIfLm32EEENS1_6LayoutINS2_IJNS2_IJNS3_ILi2EEESO_EEESO_NS3_ILi4EEEEEENS2_IJNS2_IJNS3_ILi1EEESO_EEESQ_NS3_ILi8EEEEEEEEEEEEbRKNSB_6ParamsERT0_S12_iNS2_IJiiiEEERT_ENKUliT_E_clIZSC_ISJ_SX_EbS10_S12_S12_iS13_S15_EUlRS16_iE_EEDaiS16_ENKUlvE1_clEv,($__internal_10_$__cuda_sm70_warpsync - $_ZN7cutlass13device_kernelIN5flash19enable_sm80_to_sm89INS1_16FlashAttnBwdSm80INS1_25CollectiveMainloopBwdSm80ILi2ELi2EN4cute5tupleIJNS5_1CILi128EEES8_NS7_ILi64EEEEEENS_10bfloat16_tEfNS_4arch4Sm80ELb1ELb0ELb1ELb0ELb1ELb0ELb0ELb0ELi2ELi4ELi4ELi4ELb0EEENS1_24CollectiveEpilogueBwdGQAISA_fSD_Li256ELb0ELb1EEENS1_25SingleTileBwdLPTSchedulerILb0ELi128ELb1EEEEEEEEEvNT_6ParamsE$_ZZZN5flash25CollectiveMainloopBwdSm80ILi2ELi2EN4cute5tupleIJNS1_1CILi128EEES4_NS3_ILi64EEEEEEN7cutlass10bfloat16_tEfNS7_4arch4Sm80ELb1ELb0ELb1ELb0ELb1ELb0ELb0ELb0ELi2ELi4ELi4ELi4ELb0EE3mmaINS_16FlashAttnBwdSm80ISB_NS_24CollectiveEpilogueBwdGQAIS6_fSA_Li256ELb0ELb1EEENS_25SingleTileBwdLPTSchedulerILb0ELi128ELb1EEEE13SharedStorageENS1_6TensorINS1_11ArrayEngineIfLm32EEENS1_6LayoutINS2_IJNS2_IJNS3_ILi2EEESO_EEESO_NS3_ILi4EEEEEENS2_IJNS2_IJNS3_ILi1EEESO_EEESQ_NS3_ILi8EEEEEEEEEEEEbRKNSB_6ParamsERT0_S12_iNS2_IJiiiEEERT_ENKUliT_E_clIZSC_ISJ_SX_EbS10_S12_S12_iS13_S15_EUlRS16_iE_EEDaiS16_ENKUlvE1_clEv)
$_ZN7cutlass13device_kernelIN5flash19enable_sm80_to_sm89INS1_16FlashAttnBwdSm80INS1_25CollectiveMainloopBwdSm80ILi2ELi2EN4cute5tupleIJNS5_1CILi128EEES8_NS7_ILi64EEEEEENS_10bfloat16_tEfNS_4arch4Sm80ELb1ELb0ELb1ELb0ELb1ELb0ELb0ELb0ELi2ELi4ELi4ELi4ELb0EEENS1_24CollectiveEpilogueBwdGQAISA_fSD_Li256ELb0ELb1EEENS1_25SingleTileBwdLPTSchedulerILb0ELi128ELb1EEEEEEEEEvNT_6ParamsE$_ZZZN5flash25CollectiveMainloopBwdSm80ILi2ELi2EN4cute5tupleIJNS1_1CILi128EEES4_NS3_ILi64EEEEEEN7cutlass10bfloat16_tEfNS7_4arch4Sm80ELb1ELb0ELb1ELb0ELb1ELb0ELb0ELb0ELi2ELi4ELi4ELi4ELb0EE3mmaINS_16FlashAttnBwdSm80ISB_NS_24CollectiveEpilogueBwdGQAIS6_fSA_Li256ELb0ELb1EEENS_25SingleTileBwdLPTSchedulerILb0ELi128ELb1EEEE13SharedStorageENS1_6TensorINS1_11ArrayEngineIfLm32EEENS1_6LayoutINS2_IJNS2_IJNS3_ILi2EEESO_EEESO_NS3_ILi4EEEEEENS2_IJNS2_IJNS3_ILi1EEESO_EEESQ_NS3_ILi8EEEEEEEEEEEEbRKNSB_6ParamsERT0_S12_iNS2_IJiiiEEERT_ENKUliT_E_clIZSC_ISJ_SX_EbS10_S12_S12_iS13_S15_EUlRS16_iE_EEDaiS16_ENKUlvE1_clEv:
[----:B------:R-:W-:-:S05]  /*66cf0*/  IADD3 R3, R7, -c[0x0][0x20], RZ ;  /* 0x8000080007037a10 */ /* 0x000fca0007ffe0ff */
[----:B------:R-:W-:-:S05]  /*66d00*/  IMAD R3, R10, 0x4, R3 ;  /* 0x000000040a037824 */ /* 0x000fca00078e0203 */
[----:B------:R1:W5:Y:S02]  /*66d10*/  LDL R4, [R3] ;  /* 0x0000000003047983 */ /* 0x0003640000100800 */
[----:B-1----:R-:W-:-:S04]  /*66d20*/  MOV R3, 0x0 ;  /* 0x0000000000037802 */ /* 0x002fc80000000f00 */
[----:B------:R-:W-:Y:S05]  /*66d30*/  RET.REL.NODEC R2 `(_ZN7cutlass13device_kernelIN5flash19enable_sm80_to_sm89INS1_16FlashAttnBwdSm80INS1_25CollectiveMainloopBwdSm80ILi2ELi2EN4cute5tupleIJNS5_1CILi128EEES8_NS7_ILi64EEEEEENS_10bfloat16_tEfNS_4arch4Sm80ELb1ELb0ELb1ELb0ELb1ELb0ELb0ELb0ELi2ELi4ELi4ELi4ELb0EEENS1_24CollectiveEpilogueBwdGQAISA_fSD_Li256ELb0ELb1EEENS1_25SingleTileBwdLPTSchedulerILb0ELi128ELb1EEEEEEEEEvNT_6ParamsE) ;  /* 0xfff992c002007950 */ /* 0x000fea0003c3ffff */
        .weak           $__internal_10_$__cuda_sm70_warpsync
        .type           $__internal_10_$__cuda_sm70_warpsync,@function
        .size           $__internal_10_$__cuda_sm70_warpsync,($_ZN7cutlass13device_kernelIN5flash19enable_sm80_to_sm89INS1_16FlashAttnBwdSm80INS1_25CollectiveMainloopBwdSm80ILi2ELi2EN4cute5tupleIJNS5_1CILi128EEES8_NS7_ILi64EEEEEENS_10bfloat16_tEfNS_4arch4Sm80ELb1ELb0ELb1ELb0ELb1ELb0ELb0ELb0ELi2ELi4ELi4ELi4ELb0EEENS1_24CollectiveEpilogueBwdGQAISA_fSD_Li256ELb0ELb1EEENS1_25SingleTileBwdLPTSchedulerILb0ELi128ELb1EEEEEEEEEvNT_6ParamsE$__fAtomicAdd - $__internal_10_$__cuda_sm70_warpsync)
$__internal_10_$__cuda_sm70_warpsync:
[----:B------:R-:W-:Y:S01]  /*66d40*/  MOV R5, 0x0 ;  /* 0x0000000000057802 */ /* 0x000fe20000000f00 */
[----:B------:R-:W-:Y:S04]  /*66d50*/  WARPSYNC R36 ;  /* 0x0000002400007348 */ /* 0x000fe80003800000 */
[----:B------:R-:W-:Y:S05]  /*66d60*/  RET.REL.NODEC R4 `(_ZN7cutlass13device_kernelIN5flash19enable_sm80_to_sm89INS1_16FlashAttnBwdSm80INS1_25CollectiveMainloopBwdSm80ILi2ELi2EN4cute5tupleIJNS5_1CILi128EEES8_NS7_ILi64EEEEEENS_10bfloat16_tEfNS_4arch4Sm80ELb1ELb0ELb1ELb0ELb1ELb0ELb0ELb0ELi2ELi4ELi4ELi4ELb0EEENS1_24CollectiveEpilogueBwdGQAISA_fSD_Li256ELb0ELb1EEENS1_25SingleTileBwdLPTSchedulerILb0ELi128ELb1EEEEEEEEEvNT_6ParamsE) ;  /* 0xfff9929004007950 */ /* 0x000fea0003c3ffff */
        .type           $_ZN7cutlass13device_kernelIN5flash19enable_sm80_to_sm89INS1_16FlashAttnBwdSm80INS1_25CollectiveMainloopBwdSm80ILi2ELi2EN4cute5tupleIJNS5_1CILi128EEES8_NS7_ILi64EEEEEENS_10bfloat16_tEfNS_4arch4Sm80ELb1ELb0ELb1ELb0ELb1ELb0ELb0ELb0ELi2ELi4ELi4ELi4ELb0EEENS1_24CollectiveEpilogueBwdGQAISA_fSD_Li256ELb0ELb1EEENS1_25SingleTileBwdLPTSchedulerILb0ELi128ELb1EEEEEEEEEvNT_6ParamsE$__fAtomicAdd,@function
        .size           $_ZN7cutlass13device_kernelIN5flash19enable_sm80_to_sm89INS1_16FlashAttnBwdSm80INS1_25CollectiveMainloopBwdSm80ILi2ELi2EN4cute5tupleIJNS5_1CILi128EEES8_NS7_ILi64EEEEEENS_10bfloat16_tEfNS_4arch4Sm80ELb1ELb0ELb1ELb0ELb1ELb0ELb0ELb0ELi2ELi4ELi4ELi4ELb0EEENS1_24CollectiveEpilogueBwdGQAISA_fSD_Li256ELb0ELb1EEENS1_25SingleTileBwdLPTSchedulerILb0ELi128ELb1EEEEEEEEEvNT_6ParamsE$__fAtomicAdd,($_ZN7cutlass13device_kernelIN5flash19enable_sm80_to_sm89INS1_16FlashAttnBwdSm80INS1_25CollectiveMainloopBwdSm80ILi2ELi2EN4cute5tupleIJNS5_1CILi128EEES8_NS7_ILi64EEEEEENS_10bfloat16_tEfNS_4arch4Sm80ELb1ELb0ELb1ELb0ELb1ELb0ELb0ELb0ELi2ELi4ELi4ELi4ELb0EEENS1_24CollectiveEpilogueBwdGQAISA_fSD_Li256ELb0ELb1EEENS1_25SingleTileBwdLPTSchedulerILb0ELi128ELb1EEEEEEEEEvNT_6ParamsE$exp2f - $_ZN7cutlass13device_kernelIN5flash19enable_sm80_to_sm89INS1_16FlashAttnBwdSm80INS1_25CollectiveMainloopBwdSm80ILi2ELi2EN4cute5tupleIJNS5_1CILi128EEES8_NS7_ILi64EEEEEENS_10bfloat16_tEfNS_4arch4Sm80ELb1ELb0ELb1ELb0ELb1ELb0ELb0ELb0ELi2ELi4ELi4ELi4ELb0EEENS1_24CollectiveEpilogueBwdGQAISA_fSD_Li256ELb0ELb1EEENS1_25SingleTileBwdLPTSchedulerILb0ELi128ELb1EEEEEEEEEvNT_6ParamsE$__fAtomicAdd)
$_ZN7cutlass13device_kernelIN5flash19enable_sm80_to_sm89INS1_16FlashAttnBwdSm80INS1_25CollectiveMainloopBwdSm80ILi2ELi2EN4cute5tupleIJNS5_1CILi128EEES8_NS7_ILi64EEEEEENS_10bfloat16_tEfNS_4arch4Sm80ELb1ELb0ELb1ELb0ELb1ELb0ELb0ELb0ELi2ELi4ELi4ELi4ELb0EEENS1_24CollectiveEpilogueBwdGQAISA_fSD_Li256ELb0ELb1EEENS1_25SingleTileBwdLPTSchedulerILb0ELi128ELb1EEEEEEEEEvNT_6ParamsE$__fAtomicAdd:
[----:B------:R-:W-:Y:S02]  /*66d70*/  ULDC.64 UR8, c[0x0][0x118] ;  /* 0x0000460000087ab9 */ /* 0x000fe40000000a00 */
[----:B------:R-:W2:Y:S01]  /*66d80*/  ATOM.E.ADD.F32.FTZ.RN.STRONG.GPU P0, RZ, [R14.64], R5 ;  /* 0x000000050eff798a */ /* 0x000ea2000810e7c8 */
[----:B------:R-:W-:Y:S02]  /*66d90*/  MOV R13, 0x0 ;  /* 0x00000000000d7802 */ /* 0x000fe40000000f00 */
[----:B------:R-:W-:-:S02]  /*66da0*/  MOV R9, R5 ;  /* 0x0000000500097202 */ /* 0x000fc40000000f00 */
[----:B--2---:R-:W-:Y:S05]  /*66db0*/  @P0 RET.REL.NODEC R12 `(_ZN7cutlass13device_kernelIN5flash19enable_sm80_to_sm89INS1_16FlashAttnBwdSm80INS1_25CollectiveMainloopBwdSm80ILi2ELi2EN4cute5tupleIJNS5_1CILi128EEES8_NS7_ILi64EEEEEENS_10bfloat16_tEfNS_4arch4Sm80ELb1ELb0ELb1ELb0ELb1ELb0ELb0ELb0ELi2ELi4ELi4ELi4ELb0EEENS1_24CollectiveEpilogueBwdGQAISA_fSD_Li256ELb0ELb1EEENS1_25SingleTileBwdLPTSchedulerILb0ELi128ELb1EEEEEEEEEvNT_6ParamsE) ;  /* 0xfff992400c000950 */ /* 0x004fea0003c3ffff */
[----:B------:R-:W1:Y:S02]  /*66dc0*/  QSPC.E.S P0, RZ, [R14] ;  /* 0x000000000eff73aa */ /* 0x000e640000000500 */
[----:B-1----:R-:W-:Y:S05]  /*66dd0*/  @!P0 BRA `(.L_x_2698) ;  /* 0x0000008000008947 */ /* 0x002fea0003800000 */
[----:B------:R-:W-:-:S05]  /*66de0*/  LOP3.LUT R8, R14, 0xffffff, RZ, 0xc0, !PT ;  /* 0x00ffffff0e087812 */ /* 0x000fca00078ec0ff */
.L_x_2699:
[----:B------:R-:W1:Y:S02]  /*66df0*/  LDS R4, [R8] ;  /* 0x0000000008047984 */ /* 0x000e640000000800 */
[----:B-1----:R-:W-:-:S06]  /*66e00*/  FADD R5, R9, R4 ;  /* 0x0000000409057221 */ /* 0x002fcc0000000000 */
[----:B------:R-:W1:Y:S02]  /*66e10*/  ATOMS.CAST.SPIN R5, [R8], R4, R5 ;  /* 0x000000040805738d */ /* 0x000e640001800005 */
[----:B-1----:R-:W-:-:S13]  /*66e20*/  ISETP.EQ.U32.AND P0, PT, R5, 0x1, PT ;  /* 0x000000010500780c */ /* 0x002fda0003f02070 */
[----:B------:R-:W-:Y:S05]  /*66e30*/  @!P0 BRA `(.L_x_2699) ;  /* 0xffffffb000008947 */ /* 0x000fea000383ffff */
[----:B------:R-:W-:-:S04]  /*66e40*/  MOV R13, 0x0 ;  /* 0x00000000000d7802 */ /* 0x000fc80000000f00 */
[----:B------:R-:W-:Y:S05]  /*66e50*/  RET.REL.NODEC R12 `(_ZN7cutlass13device_kernelIN5flash19enable_sm80_to_sm89INS1_16FlashAttnBwdSm80INS1_25CollectiveMainloopBwdSm80ILi2ELi2EN4cute5tupleIJNS5_1CILi128EEES8_NS7_ILi64EEEEEENS_10bfloat16_tEfNS_4arch4Sm80ELb1ELb0ELb1ELb0ELb1ELb0ELb0ELb0ELi2ELi4ELi4ELi4ELb0EEENS1_24CollectiveEpilogueBwdGQAISA_fSD_Li256ELb0ELb1EEENS1_25SingleTileBwdLPTSchedulerILb0ELi128ELb1EEEEEEEEEvNT_6ParamsE) ;  /* 0xfff991a00c007950 */ /* 0x000fea0003c3ffff */
.L_x_2698:
[----:B------:R-:W2:Y:S01]  /*66e60*/  LD.E R4, [R14.64] ;  /* 0x000000080e047980 */ /* 0x000ea2000c101900 */
[----:B------:R-:W-:Y:S01]  /*66e70*/  MOV R13, 0x0 ;  /* 0x00000000000d7802 */ /* 0x000fe20000000f00 */
[----:B--2---:R-:W-:-:S05]  /*66e80*/  FADD R9, R9, R4 ;  /* 0x0000000409097221 */ /* 0x004fca0000000000 */
[----:B------:R1:W-:Y:S01]  /*66e90*/  ST.E [R14.64], R9 ;  /* 0x000000090e007985 */ /* 0x0003e2000c101908 */
[----:B------:R-:W-:Y:S05]  /*66ea0*/  RET.REL.NODEC R12 `(_ZN7cutlass13device_kernelIN5flash19enable_sm80_to_sm89INS1_16FlashAttnBwdSm80INS1_25CollectiveMainloopBwdSm80ILi2ELi2EN4cute5tupleIJNS5_1CILi128EEES8_NS7_ILi64EEEEEENS_10bfloat16_tEfNS_4arch4Sm80ELb1ELb0ELb1ELb0ELb1ELb0ELb0ELb0ELi2ELi4ELi4ELi4ELb0EEENS1_24CollectiveEpilogueBwdGQAISA_fSD_Li256ELb0ELb1EEENS1_25SingleTileBwdLPTSchedulerILb0ELi128ELb1EEEEEEEEEvNT_6ParamsE) ;  /* 0xfff991500c007950 */ /* 0x000fea0003c3ffff */
        .type           $_ZN7cutlass13device_kernelIN5flash19enable_sm80_to_sm89INS1_16FlashAttnBwdSm80INS1_25CollectiveMainloopBwdSm80ILi2ELi2EN4cute5tupleIJNS5_1CILi128EEES8_NS7_ILi64EEEEEENS_10bfloat16_tEfNS_4arch4Sm80ELb1ELb0ELb1ELb0ELb1ELb0ELb0ELb0ELi2ELi4ELi4ELi4ELb0EEENS1_24CollectiveEpilogueBwdGQAISA_fSD_Li256ELb0ELb1EEENS1_25SingleTileBwdLPTSchedulerILb0ELi128ELb1EEEEEEEEEvNT_6ParamsE$exp2f,@function
        .size           $_ZN7cutlass13device_kernelIN5flash19enable_sm80_to_sm89INS1_16FlashAttnBwdSm80INS1_25CollectiveMainloopBwdSm80ILi2ELi2EN4cute5tupleIJNS5_1CILi128EEES8_NS7_ILi64EEEEEENS_10bfloat16_tEfNS_4arch4Sm80ELb1ELb0ELb1ELb0ELb1ELb0ELb0ELb0ELi2ELi4ELi4ELi4ELb0EEENS1_24CollectiveEpilogueBwdGQAISA_fSD_Li256ELb0ELb1EEENS1_25SingleTileBwdLPTSchedulerILb0ELi128ELb1EEEEEEEEEvNT_6ParamsE$exp2f,($_ZN7cutlass13device_kernelIN5flash19enable_sm80_to_sm89INS1_16FlashAttnBwdSm80INS1_25CollectiveMainloopBwdSm80ILi2ELi2EN4cute5tupleIJNS5_1CILi128EEES8_NS7_ILi64EEEEEENS_10bfloat16_tEfNS_4arch4Sm80ELb1ELb0ELb1ELb0ELb1ELb0ELb0ELb0ELi2ELi4ELi4ELi4ELb0EEENS1_24CollectiveEpilogueBwdGQAISA_fSD_Li256ELb0ELb1EEENS1_25SingleTileBwdLPTSchedulerILb0ELi128ELb1EEEEEEEEEvNT_6ParamsE$min - $_ZN7cutlass13device_kernelIN5flash19enable_sm80_to_sm89INS1_16FlashAttnBwdSm80INS1_25CollectiveMainloopBwdSm80ILi2ELi2EN4cute5tupleIJNS5_1CILi128EEES8_NS7_ILi64EEEEEENS_10bfloat16_tEfNS_4arch4Sm80ELb1ELb0ELb1ELb0ELb1ELb0ELb0ELb0ELi2ELi4ELi4ELi4ELb0EEENS1_24CollectiveEpilogueBwdGQAISA_fSD_Li256ELb0ELb1EEENS1_25SingleTileBwdLPTSchedulerILb0ELi128ELb1EEEEEEEEEvNT_6ParamsE$exp2f)
$_ZN7cutlass13device_kernelIN5flash19enable_sm80_to_sm89INS1_16FlashAttnBwdSm80INS1_25CollectiveMainloopBwdSm80ILi2ELi2EN4cute5tupleIJNS5_1CILi128EEES8_NS7_ILi64EEEEEENS_10bfloat16_tEfNS_4arch4Sm80ELb1ELb0ELb1ELb0ELb1ELb0ELb0ELb0ELi2ELi4ELi4ELi4ELb0EEENS1_24CollectiveEpilogueBwdGQAISA_fSD_Li256ELb0ELb1EEENS1_25SingleTileBwdLPTSchedulerILb0ELi128ELb1EEEEEEEEEvNT_6ParamsE$exp2f:
[----:B------:R-:W1:Y:S01]  /*66eb0*/  MUFU.EX2 R6, R6 ;  /* 0x0000000600067308 */ /* 0x000e620000000800 */
[----:B------:R-:W-:-:S04]  /*66ec0*/  MOV R3, 0x0 ;  /* 0x0000000000037802 */ /* 0x000fc80000000f00 */
[----:B------:R-:W-:Y:S05]  /*66ed0*/  RET.REL.NODEC R2 `(_ZN7cutlass13device_kernelIN5flash19enable_sm80_to_sm89INS1_16FlashAttnBwdSm80INS1_25CollectiveMainloopBwdSm80ILi2ELi2EN4cute5tupleIJNS5_1CILi128EEES8_NS7_ILi64EEEEEENS_10bfloat16_tEfNS_4arch4Sm80ELb1ELb0ELb1ELb0ELb1ELb0ELb0ELb0ELi2ELi4ELi4ELi4ELb0EEENS1_24CollectiveEpilogueBwdGQAISA_fSD_Li256ELb0ELb1EEENS1_25SingleTileBwdLPTSchedulerILb0ELi128ELb1EEEEEEEEEvNT_6ParamsE) ;  /* 0xfff9912002007950 */ /* 0x000fea0003c3ffff */
        .type           $_ZN7cutlass13device_kernelIN5flash19enable_sm80_to_sm89INS1_16FlashAttnBwdSm80INS1_25CollectiveMainloopBwdSm80ILi2ELi2EN4cute5tupleIJNS5_1CILi128EEES8_NS7_ILi64EEEEEENS_10bfloat16_tEfNS_4arch4Sm80ELb1ELb0ELb1ELb0ELb1ELb0ELb0ELb0ELi2ELi4ELi4ELi4ELb0EEENS1_24CollectiveEpilogueBwdGQAISA_fSD_Li256ELb0ELb1EEENS1_25SingleTileBwdLPTSchedulerILb0ELi128ELb1EEEEEEEEEvNT_6ParamsE$min,@function
        .size           $_ZN7cutlass13device_kernelIN5flash19enable_sm80_to_sm89INS1_16FlashAttnBwdSm80INS1_25CollectiveMainloopBwdSm80ILi2ELi2EN4cute5tupleIJNS5_1CILi128EEES8_NS7_ILi64EEEEEENS_10bfloat16_tEfNS_4arch4Sm80ELb1ELb0ELb1ELb0ELb1ELb0ELb0ELb0ELi2ELi4ELi4ELi4ELb0EEENS1_24CollectiveEpilogueBwdGQAISA_fSD_Li256ELb0ELb1EEENS1_25SingleTileBwdLPTSchedulerILb0ELi128ELb1EEEEEEEEEvNT_6ParamsE$min,(.L_x_12836 - $_ZN7cutlass13device_kernelIN5flash19enable_sm80_to_sm89INS1_16FlashAttnBwdSm80INS1_25CollectiveMainloopBwdSm80ILi2ELi2EN4cute5tupleIJNS5_1CILi128EEES8_NS7_ILi64EEEEEENS_10bfloat16_tEfNS_4arch4Sm80ELb1ELb0ELb1ELb0ELb1ELb0ELb0ELb0ELi2ELi4ELi4ELi4ELb0EEENS1_24CollectiveEpilogueBwdGQAISA_fSD_Li256ELb0ELb1EEENS1_25SingleTileBwdLPTSchedulerILb0ELi128ELb1EEEEEEEEEvNT_6ParamsE$min)
$_ZN7cutlass13device_kernelIN5flash19enable_sm80_to_sm89INS1_16FlashAttnBwdSm80INS1_25CollectiveMainloopBwdSm80ILi2ELi2EN4cute5tupleIJNS5_1CILi128EEES8_NS7_ILi64EEEEEENS_10bfloat16_tEfNS_4arch4Sm80ELb1ELb0ELb1ELb0ELb1ELb0ELb0ELb0ELi2ELi4ELi4ELi4ELb0EEENS1_24CollectiveEpilogueBwdGQAISA_fSD_Li256ELb0ELb1EEENS1_25SingleTileBwdLPTSchedulerILb0ELi128ELb1EEEEEEEEEvNT_6ParamsE$min:
[----:B------:R-:W-:Y:S01]  /*66ee0*/  IMAD.MOV.U32 R8, RZ, RZ, R6 ;  /* 0x000000ffff087224 */ /* 0x000fe200078e0006 */
[----:B------:R-:W-:Y:S02]  /*66ef0*/  MOV R9, 0x0 ;  /* 0x0000000000097802 */ /* 0x000fe40000000f00 */
[----:B------:R-:W-:Y:S02]  /*66f00*/  IMNMX R47, R3, R45, PT ;  /* 0x0000002d032f7217 */ /* 0x000fe40003800200 */
[----:B------:R-:W-:Y:S05]  /*66f10*/  RET.REL.NODEC R8 `(_ZN7cutlass13device_kernelIN5flash19enable_sm80_to_sm89INS1_16FlashAttnBwdSm80INS1_25CollectiveMainloopBwdSm80ILi2ELi2EN4cute5tupleIJNS5_1CILi128EEES8_NS7_ILi64EEEEEENS_10bfloat16_tEfNS_4arch4Sm80ELb1ELb0ELb1ELb0ELb1ELb0ELb0ELb0ELi2ELi4ELi4ELi4ELb0EEENS1_24CollectiveEpilogueBwdGQAISA_fSD_Li256ELb0ELb1EEENS1_25SingleTileBwdLPTSchedulerILb0ELi128ELb1EEEEEEEEEvNT_6ParamsE) ;  /* 0xfff990e008007950 */ /* 0x000fea0003c3ffff */
.L_x_2700:
        /* <DEDUP_REMOVED lines=14> */
.L_x_12836:


//--------------------- .text._ZN7cutlass13device_kernelIN5flash22FlashAttnBwdPreprocessIN4cute5tupleIJNS3_1CILi128EEENS5_ILi64EEEEEENS_10bfloat16_tEfNS_4arch4Sm80ELb1ELb0EEEEEvNT_6ParamsE --------------------------
	.section	.text._ZN7cutlass13device_kernelIN5flash22FlashAttnBwdPreprocessIN4cute5tupleIJNS3_1CILi128EEENS5_ILi64EEEEEENS_10bfloat16_tEfNS_4arch4Sm80ELb1ELb0EEEEEvNT_6ParamsE,"ax",@progbits
	.sectioninfo	@"SHI_REGISTERS=62"
	.align	128
.text._ZN7cutlass13device_kernelIN5flash22FlashAttnBwdPreprocessIN4cute5tupleIJNS3_1CILi128EEENS5_ILi64EEEEEENS_10bfloat16_tEfNS_4arch4Sm80ELb1ELb0EEEEEvNT_6ParamsE:
        .type           _ZN7cutlass13device_kernelIN5flash22FlashAttnBwdPreprocessIN4cute5tupleIJNS3_1CILi128EEENS5_ILi64EEEEEENS_10bfloat16_tEfNS_4arch4Sm80ELb1ELb0EEEEEvNT_6ParamsE,@function
        .size           _ZN7cutlass13device_kernelIN5flash22FlashAttnBwdPreprocessIN4cute5tupleIJNS3_1CILi128EEENS5_ILi64EEEEEENS_10bfloat16_tEfNS_4arch4Sm80ELb1ELb0EEEEEvNT_6ParamsE,(.L_x_13236 - _ZN7cutlass13device_kernelIN5flash22FlashAttnBwdPreprocessIN4cute5tupleIJNS3_1CILi128EEENS5_ILi64EEEEEENS_10bfloat16_tEfNS_4arch4Sm80ELb1ELb0EEEEEvNT_6ParamsE)
        .other          _ZN7cutlass13device_kernelIN5flash22FlashAttnBwdPreprocessIN4cute5tupleIJNS3_1CILi128EEENS5_ILi64EEEEEENS_10bfloat16_tEfNS_4arch4Sm80ELb1ELb0EEEEEvNT_6ParamsE,@"STO_CUDA_ENTRY STV_DEFAULT"
_ZN7cutlass13device_kernelIN5flash22FlashAttnBwdPreprocessIN4cute5tupleIJNS3_1CILi128EEENS5_ILi64EEEEEENS_10bfloat16_tEfNS_4arch4Sm80ELb1ELb0EEEEEvNT_6ParamsE:
[----:B------:R-:W-:Y:S02]  /*0000*/  MOV R1, c[0x0][0x28] ;  /* 0x00000a0000017a02 */ /* 0x000fe40000000f00 */
[----:B------:R-:W0:Y:S01]  /*0010*/  S2R R43, SR_TID.X ;  /* 0x00000000002b7919 */ /* 0x000e220000002100 */
[----:B------:R-:W-:-:S03]  /*0020*/  ULDC.64 UR6, c[0x0][0x118] ;  /* 0x0000460000067ab9 */ /* 0x000fc60000000a00 */
[----:B------:R-:W1:Y:S04]  /*0030*/  S2R R45, SR_CTAID.Y ;  /* 0x00000000002d7919 */ /* 0x000e680000002600 */
[----:B------:R-:W2:Y:S01]  /*0040*/  S2R R47, SR_CTAID.X ;  /* 0x00000000002f7919 */ /* 0x000ea20000002500 */
[----:B0-----:R-:W-:-:S04]  /*0050*/  SHF.R.S32.HI R0, RZ, 0x1f, R43 ;  /* 0x0000001fff007819 */ /* 0x001fc8000001142b */
[-C--:B------:R-:W-:Y:S02]  /*0060*/  LEA.HI R2, R0, R43.reuse, RZ, 0x3 ;  /* 0x0000002b00027211 */ /* 0x080fe400078f18ff */
[----:B-1----:R-:W-:Y:S02]  /*0070*/  SHF.R.S32.HI R42, RZ, 0x1f, R45 ;  /* 0x0000001fff2a7819 */ /* 0x002fe4000001142d */
[----:B------:R-:W-:Y:S02]  /*0080*/  LOP3.LUT R0, R2, 0xfffffff8, RZ, 0xc0, !PT ;  /* 0xfffffff802007812 */ /* 0x000fe400078ec0ff */
[----:B--2---:R-:W-:Y:S01]  /*0090*/  SHF.L.U32 R36, R47, 0x7, RZ ;  /* 0x000000072f247819 */ /* 0x004fe200000006ff */
[----:B------:R-:W-:Y:S01]  /*00a0*/  IMAD R4, R42, c[0x0][0x180], RZ ;  /* 0x000060002a047a24 */ /* 0x000fe200078e02ff */
[----:B------:R-:W-:Y:S01]  /*00b0*/  IADD3 R37, -R0, R43, RZ ;  /* 0x0000002b00257210 */ /* 0x000fe20007ffe1ff */
[----:B------:R-:W-:Y:S01]  /*00c0*/  IMAD R8, R42, c[0x0][0x1a0], RZ ;  /* 0x000068002a087a24 */ /* 0x000fe200078e02ff */
[----:B------:R-:W0:Y:S01]  /*00d0*/  S2R R0, SR_CTAID.Z ;  /* 0x0000000000007919 */ /* 0x000e220000002700 */
[----:B------:R-:W-:Y:S01]  /*00e0*/  SHF.R.S32.HI R2, RZ, 0x3, R2 ;  /* 0x00000003ff027819 */ /* 0x000fe20000011402 */
[----:B------:R-:W-:Y:S01]  /*00f0*/  IMAD R3, R45, c[0x0][0x184], R4 ;  /* 0x000061002d037a24 */ /* 0x000fe200078e0204 */
[----:B------:R-:W-:Y:S01]  /*0100*/  IADD3 R44, -R36, c[0x0][0x168], RZ ;  /* 0x00005a00242c7a10 */ /* 0x000fe20007ffe1ff */
[----:B------:R-:W-:Y:S01]  /*0110*/  IMAD.SHL.U32 R6, R37, 0x8, RZ ;  /* 0x0000000825067824 */ /* 0x000fe200078e00ff */
[C---:B------:R-:W-:Y:S01]  /*0120*/  IADD3 R49, R2.reuse, 0x20, RZ ;  /* 0x0000002002317810 */ /* 0x040fe20007ffe0ff */
[----:B------:R-:W-:Y:S01]  /*0130*/  IMAD R9, R45, c[0x0][0x1a4], R8 ;  /* 0x000069002d097a24 */ /* 0x000fe200078e0208 */
[----:B------:R-:W-:-:S02]  /*0140*/  ISETP.GE.AND P1, PT, R2, R44, PT ;  /* 0x0000002c0200720c */ /* 0x000fc40003f26270 */
[--C-:B------:R-:W-:Y:S02]  /*0150*/  SHF.R.S32.HI R7, RZ, 0x1f, R6.reuse ;  /* 0x0000001fff077819 */ /* 0x100fe40000011406 */
[C---:B------:R-:W-:Y:S02]  /*0160*/  ISETP.GE.AND P0, PT, R6.reuse, c[0x0][0x16c], PT ;  /* 0x00005b0006007a0c */ /* 0x040fe40003f06270 */
[----:B------:R-:W-:Y:S01]  /*0170*/  ISETP.LT.AND P4, PT, R6, c[0x0][0x16c], !P1 ;  /* 0x00005b0006007a0c */ /* 0x000fe20004f81270 */
[----:B------:R-:W-:Y:S01]  /*0180*/  IMAD.WIDE.U32 R4, R45, c[0x0][0x180], R6 ;  /* 0x000060002d047a25 */ /* 0x000fe200078e0006 */
[-C--:B------:R-:W-:Y:S02]  /*0190*/  ISETP.LT.AND P3, PT, R49, R44.reuse, !P0 ;  /* 0x0000002c3100720c */ /* 0x080fe40004761270 */
[----:B------:R-:W-:Y:S01]  /*01a0*/  IADD3 R51, R2, 0x40, RZ ;  /* 0x0000004002337810 */ /* 0x000fe20007ffe0ff */
[----:B------:R-:W-:Y:S01]  /*01b0*/  IMAD.IADD R5, R5, 0x1, R3 ;  /* 0x0000000105057824 */ /* 0x000fe200078e0203 */
[----:B------:R-:W-:Y:S01]  /*01c0*/  SHF.R.S32.HI R3, RZ, 0x1f, R2 ;  /* 0x0000001fff037819 */ /* 0x000fe20000011402 */
[----:B------:R-:W-:Y:S01]  /*01d0*/  IMAD.WIDE.U32 R26, R45, c[0x0][0x1a0], R6 ;  /* 0x000068002d1a7a25 */ /* 0x000fe200078e0006 */
[----:B------:R-:W-:-:S02]  /*01e0*/  ISETP.LT.AND P2, PT, R51, R44, !P0 ;  /* 0x0000002c3300720c */ /* 0x000fc40004741270 */
[----:B------:R-:W-:Y:S01]  /*01f0*/  IADD3 R53, R2, 0x60, RZ ;  /* 0x0000006002357810 */ /* 0x000fe20007ffe0ff */
[----:B------:R-:W-:Y:S01]  /*0200*/  IMAD.WIDE R6, R47, 0x80, R2 ;  /* 0x000000802f067825 */ /* 0x000fe200078e0202 */
[----:B0-----:R-:W-:Y:S02]  /*0210*/  SHF.R.S32.HI R46, RZ, 0x1f, R0 ;  /* 0x0000001fff2e7819 */ /* 0x001fe40000011400 */
[----:B------:R-:W-:Y:S01]  /*0220*/  IADD3 R27, R27, R9, RZ ;  /* 0x000000091b1b7210 */ /* 0x000fe20007ffe0ff */
[----:B------:R-:W-:Y:S01]  /*0230*/  IMAD.WIDE.U32 R24, R0, c[0x0][0x188], R4 ;  /* 0x0000620000187a25 */ /* 0x000fe200078e0004 */
[----:B------:R-:W-:Y:S02]  /*0240*/  ISETP.LT.AND P0, PT, R53, R44, !P0 ;  /* 0x0000002c3500720c */ /* 0x000fe40004701270 */
[----:B------:R-:W-:Y:S01]  /*0250*/  @P3 IADD3 R13, P5, R6, 0x20, RZ ;  /* 0x00000020060d3810 */ /* 0x000fe20007fbe0ff */
[----:B------:R-:W-:Y:S01]  /*0260*/  IMAD R11, R46, c[0x0][0x1a8], RZ ;  /* 0x00006a002e0b7a24 */ /* 0x000fe200078e02ff */
[----:B------:R-:W-:Y:S01]  /*0270*/  @P3 IADD3 R12, P6, R6, 0x20, RZ ;  /* 0x00000020060c3810 */ /* 0x000fe20007fde0ff */
[----:B------:R-:W-:Y:S01]  /*0280*/  IMAD R9, R46, c[0x0][0x188], RZ ;  /* 0x000062002e097a24 */ /* 0x000fe200078e02ff */
[-C--:B------:R-:W-:Y:S01]  /*0290*/  @P3 MOV R8, R24.reuse ;  /* 0x0000001800083202 */ /* 0x080fe20000000f00 */
[----:B------:R-:W-:Y:S01]  /*02a0*/  IMAD R17, R0, c[0x0][0x1ac], R11 ;  /* 0x00006b0000117a24 */ /* 0x000fe200078e020b */
[----:B------:R-:W-:Y:S01]  /*02b0*/  @P3 IADD3.X R16, RZ, R7, RZ, P6, !PT ;  /* 0x00000007ff103210 */ /* 0x000fe200037fe4ff */
[----:B------:R-:W-:Y:S01]  /*02c0*/  @P4 IMAD R11, R7, c[0x0][0x178], RZ ;  /* 0x00005e00070b4a24 */ /* 0x000fe200078e02ff */
[----:B------:R-:W-:Y:S01]  /*02d0*/  @P2 IADD3 R40, P6, R6, 0x40, RZ ;  /* 0x0000004006282810 */ /* 0x000fe20007fde0ff */
[----:B------:R-:W-:Y:S01]  /*02e0*/  IMAD R9, R0, c[0x0][0x18c], R9 ;  /* 0x0000630000097a24 */ /* 0x000fe200078e0209 */
[----:B------:R-:W-:Y:S01]  /*02f0*/  @P2 MOV R20, R24 ;  /* 0x0000001800142202 */ /* 0x000fe20000000f00 */
[----:B------:R-:W-:-:S02]  /*0300*/  @P4 IMAD R15, R6, c[0x0][0x17c], R11 ;  /* 0x00005f00060f4a24 */ /* 0x000fc400078e020b */
[----:B------:R-:W-:Y:S01]  /*0310*/  @P3 IMAD.X R14, RZ, RZ, R7, P5 ;  /* 0x000000ffff0e3224 */ /* 0x000fe200028e0607 */
[----:B------:R-:W-:Y:S01]  /*0320*/  @P2 IADD3 R11, P5, R6, 0x40, RZ ;  /* 0x00000040060b2810 */ /* 0x000fe20007fbe0ff */
[----:B------:R-:W-:Y:S01]  /*0330*/  IMAD.WIDE.U32 R26, R0, c[0x0][0x1a8], R26 ;  /* 0x00006a00001a7a25 */ /* 0x000fe200078e001a */
[----:B------:R-:W-:-:S03]  /*0340*/  IADD3 R25, R25, R9, RZ ;  /* 0x0000000919197210 */ /* 0x000fc60007ffe0ff */
[--C-:B------:R-:W-:Y:S01]  /*0350*/  @P2 IMAD.X R10, RZ, RZ, R7.reuse, P5 ;  /* 0x000000ffff0a2224 */ /* 0x100fe200028e0607 */
[C---:B------:R-:W-:Y:S01]  /*0360*/  @P0 IADD3 R39, P5, R6.reuse, 0x60, RZ ;  /* 0x0000006006270810 */ /* 0x040fe20007fbe0ff */
[----:B------:R-:W-:Y:S01]  /*0370*/  @P2 IMAD.X R41, RZ, RZ, R7, P6 ;  /* 0x000000ffff292224 */ /* 0x000fe200030e0607 */
[C---:B------:R-:W-:Y:S01]  /*0380*/  @P0 IADD3 R32, P6, R6.reuse, 0x60, RZ ;  /* 0x0000006006200810 */ /* 0x040fe20007fde0ff */
[----:B------:R-:W-:Y:S01]  /*0390*/  @P4 IMAD R19, R7, c[0x0][0x198], RZ ;  /* 0x0000660007134a24 */ /* 0x000fe200078e02ff */
[----:B------:R-:W-:Y:S01]  /*03a0*/  IADD3 R27, R27, R17, RZ ;  /* 0x000000111b1b7210 */ /* 0x000fe20007ffe0ff */
[----:B------:R-:W-:Y:S01]  /*03b0*/  @P4 IMAD.WIDE.U32 R4, R6, c[0x0][0x178], R24 ;  /* 0x00005e0006044a25 */ /* 0x000fe200078e0018 */
[----:B------:R-:W-:-:S03]  /*03c0*/  @P0 IADD3.X R38, RZ, R7, RZ, P6, !PT ;  /* 0x00000007ff260210 */ /* 0x000fc600037fe4ff */
[----:B------:R-:W-:Y:S02]  /*03d0*/  @P4 IMAD R19, R6, c[0x0][0x19c], R19 ;  /* 0x0000670006134a24 */ /* 0x000fe400078e0213 */
[----:B------:R-:W-:Y:S01]  /*03e0*/  @P0 IMAD.X R48, RZ, RZ, R7, P5 ;  /* 0x000000ffff300224 */ /* 0x000fe200028e0607 */
[----:B------:R-:W-:Y:S01]  /*03f0*/  @P4 LEA R22, P5, R4, c[0x0][0x160], 0x1 ;  /* 0x0000580004164a11 */ /* 0x000fe200078a08ff */
[----:B------:R-:W-:Y:S02]  /*0400*/  @P4 IMAD.IADD R5, R5, 0x1, R15 ;  /* 0x0000000105054824 */ /* 0x000fe400078e020f */
[----:B------:R-:W-:-:S03]  /*0410*/  @P4 IMAD.WIDE.U32 R6, R6, c[0x0][0x198], R26 ;  /* 0x0000660006064a25 */ /* 0x000fc600078e001a */
[----:B------:R-:W-:Y:S01]  /*0420*/  @P4 LEA.HI.X R23, R4, c[0x0][0x164], R5, 0x1, P5 ;  /* 0x0000590004174a11 */ /* 0x000fe200028f0c05 */
[----:B------:R-:W-:Y:S01]  /*0430*/  @P3 IMAD.MOV.U32 R9, RZ, RZ, R25 ;  /* 0x000000ffff093224 */ /* 0x000fe200078e0019 */
[----:B------:R-:W-:Y:S01]  /*0440*/  @P4 IADD3 R7, R7, R19, RZ ;  /* 0x0000001307074210 */ /* 0x000fe20007ffe0ff */
[----:B------:R-:W-:Y:S01]  /*0450*/  @P3 IMAD R14, R14, c[0x0][0x178], RZ ;  /* 0x00005e000e0e3a24 */ /* 0x000fe200078e02ff */
[C---:B------:R-:W-:Y:S01]  /*0460*/  @P4 LEA R34, P5, R6.reuse, c[0x0][0x190], 0x1 ;  /* 0x0000640006224a11 */ /* 0x040fe200078a08ff */
[C---:B------:R-:W-:Y:S02]  /*0470*/  @P3 IMAD.WIDE.U32 R4, R13.reuse, c[0x0][0x178], R8 ;  /* 0x00005e000d043a25 */ /* 0x040fe400078e0008 */
[----:B------:R-:W-:Y:S01]  /*0480*/  CS2R R8, SRZ ;  /* 0x0000000000087805 */ /* 0x000fe2000001ff00 */
[----:B------:R-:W-:Y:S01]  /*0490*/  @P4 LEA.HI.X R35, R6, c[0x0][0x194], R7, 0x1, P5 ;  /* 0x0000650006234a11 */ /* 0x000fe200028f0c07 */
[----:B------:R-:W-:Y:S01]  /*04a0*/  @P3 IMAD R15, R13, c[0x0][0x17c], R14 ;  /* 0x00005f000d0f3a24 */ /* 0x000fe200078e020e */
[----:B------:R-:W-:Y:S01]  /*04b0*/  @P3 MOV R7, R27 ;  /* 0x0000001b00073202 */ /* 0x000fe20000000f00 */
[----:B------:R-:W-:Y:S01]  /*04c0*/  @P3 IMAD R17, R16, c[0x0][0x198], RZ ;  /* 0x0000660010113a24 */ /* 0x000fe200078e02ff */
[----:B------:R-:W-:Y:S01]  /*04d0*/  @P3 LEA R28, P5, R4, c[0x0][0x160], 0x1 ;  /* 0x00005800041c3a11 */ /* 0x000fe200078a08ff */
[----:B------:R-:W-:-:S02]  /*04e0*/  @P3 IMAD.MOV.U32 R6, RZ, RZ, R26 ;  /* 0x000000ffff063224 */ /* 0x000fc400078e001a */
[----:B------:R-:W-:Y:S02]  /*04f0*/  @P3 IMAD.IADD R5, R5, 0x1, R15 ;  /* 0x0000000105053824 */ /* 0x000fe400078e020f */
[----:B------:R-:W-:Y:S02]  /*0500*/  @P2 IMAD.MOV.U32 R21, RZ, RZ, R25 ;  /* 0x000000ffff152224 */ /* 0x000fe400078e0019 */
[----:B------:R-:W-:Y:S01]  /*0510*/  @P2 IMAD R10, R10, c[0x0][0x178], RZ ;  /* 0x00005e000a0a2a24 */ /* 0x000fe200078e02ff */
[----:B------:R-:W-:Y:S01]  /*0520*/  @P3 LEA.HI.X R29, R4, c[0x0][0x164], R5, 0x1, P5 ;  /* 0x00005900041d3a11 */ /* 0x000fe200028f0c05 */
[C---:B------:R-:W-:Y:S01]  /*0530*/  @P3 IMAD R17, R12.reuse, c[0x0][0x19c], R17 ;  /* 0x000067000c113a24 */ /* 0x040fe200078e0211 */
[----:B------:R-:W-:Y:S01]  /*0540*/  CS2R R4, SRZ ;  /* 0x0000000000047805 */ /* 0x000fe2000001ff00 */
[----:B------:R-:W-:Y:S02]  /*0550*/  @P3 IMAD.WIDE.U32 R12, R12, c[0x0][0x198], R6 ;  /* 0x000066000c0c3a25 */ /* 0x000fe400078e0006 */
[----:B------:R-:W-:-:S02]  /*0560*/  CS2R R6, SRZ ;  /* 0x0000000000067805 */ /* 0x000fc4000001ff00 */
[----:B------:R-:W-:Y:S01]  /*0570*/  @P2 IMAD R33, R11, c[0x0][0x17c], R10 ;  /* 0x00005f000b212a24 */ /* 0x000fe200078e020a */
[----:B------:R-:W-:Y:S01]  /*0580*/  @P3 IADD3 R13, R13, R17, RZ ;  /* 0x000000110d0d3210 */ /* 0x000fe20007ffe0ff */
[----:B------:R-:W-:Y:S01]  /*0590*/  @P2 IMAD.WIDE.U32 R20, R11, c[0x0][0x178], R20 ;  /* 0x00005e000b142a25 */ /* 0x000fe200078e0014 */
[C---:B------:R-:W-:Y:S01]  /*05a0*/  @P3 LEA R30, P5, R12.reuse, c[0x0][0x190], 0x1 ;  /* 0x000064000c1e3a11 */ /* 0x040fe200078a08ff */
[----:B------:R-:W-:Y:S01]  /*05b0*/  CS2R R10, SRZ ;  /* 0x00000000000a7805 */ /* 0x000fe2000001ff00 */
[----:B------:R0:W2:Y:S01]  /*05c0*/  @P4 LDG.E.128 R4, [R22.64] ;  /* 0x0000000616044981 */ /* 0x0000a2000c1e1d00 */
[----:B------:R-:W-:Y:S01]  /*05d0*/  CS2R R14, SRZ ;  /* 0x00000000000e7805 */ /* 0x000fe2000001ff00 */
[----:B------:R-:W-:Y:S01]  /*05e0*/  @P3 LEA.HI.X R31, R12, c[0x0][0x194], R13, 0x1, P5 ;  /* 0x000065000c1f3a11 */ /* 0x000fe200028f0c0d */
[----:B------:R-:W-:Y:S01]  /*05f0*/  CS2R R16, SRZ ;  /* 0x0000000000107805 */ /* 0x000fe2000001ff00 */
[----:B------:R-:W-:Y:S01]  /*0600*/  CS2R R12, SRZ ;  /* 0x00000000000c7805 */ /* 0x000fe2000001ff00 */
[----:B------:R1:W3:Y:S01]  /*0610*/  @P4 LDG.E.128 R8, [R34.64] ;  /* 0x0000000622084981 */ /* 0x0002e2000c1e1d00 */
[----:B------:R-:W-:-:S04]  /*0620*/  CS2R R18, SRZ ;  /* 0x0000000000127805 */ /* 0x000fc8000001ff00 */
[----:B------:R4:W3:Y:S01]  /*0630*/  @P3 LDG.E.128 R12, [R28.64] ;  /* 0x000000061c0c3981 */ /* 0x0008e2000c1e1d00 */
[----:B0-----:R-:W-:Y:S01]  /*0640*/  @P2 MOV R23, R27 ;  /* 0x0000001b00172202 */ /* 0x001fe20000000f00 */
[----:B------:R-:W-:Y:S02]  /*0650*/  @P2 IMAD R41, R41, c[0x0][0x198], RZ ;  /* 0x0000660029292a24 */ /* 0x000fe400078e02ff */
[----:B------:R0:W3:Y:S01]  /*0660*/  @P3 LDG.E.128 R16, [R30.64] ;  /* 0x000000061e103981 */ /* 0x0000e2000c1e1d00 */
[----:B------:R-:W-:Y:S01]  /*0670*/  @P2 IMAD.MOV.U32 R22, RZ, RZ, R26 ;  /* 0x000000ffff162224 */ /* 0x000fe200078e001a */
[----:B------:R-:W-:Y:S01]  /*0680*/  @P2 LEA R54, P3, R20, c[0x0][0x160], 0x1 ;  /* 0x0000580014362a11 */ /* 0x000fe200078608ff */
[----:B------:R-:W-:Y:S02]  /*0690*/  @P0 IMAD R48, R48, c[0x0][0x178], RZ ;  /* 0x00005e0030300a24 */ /* 0x000fe400078e02ff */
[C---:B------:R-:W-:Y:S02]  /*06a0*/  @P2 IMAD R55, R40.reuse, c[0x0][0x19c], R41 ;  /* 0x0000670028372a24 */ /* 0x040fe400078e0229 */
[----:B------:R-:W-:-:S04]  /*06b0*/  @P2 IMAD.WIDE.U32 R22, R40, c[0x0][0x198], R22 ;  /* 0x0000660028162a25 */ /* 0x000fc800078e0016 */
[----:B-1----:R-:W-:Y:S01]  /*06c0*/  @P0 IMAD R35, R38, c[0x0][0x198], RZ ;  /* 0x0000660026230a24 */ /* 0x002fe200078e02ff */
[----:B------:R-:W-:Y:S01]  /*06d0*/  @P2 LEA R56, P5, R22, c[0x0][0x190], 0x1 ;  /* 0x0000640016382a11 */ /* 0x000fe200078a08ff */
[C---:B------:R-:W-:Y:S02]  /*06e0*/  @P0 IMAD R41, R39.reuse, c[0x0][0x17c], R48 ;  /* 0x00005f0027290a24 */ /* 0x040fe400078e0230 */
[----:B------:R-:W-:-:S04]  /*06f0*/  @P0 IMAD.WIDE.U32 R24, R39, c[0x0][0x178], R24 ;  /* 0x00005e0027180a25 */ /* 0x000fc800078e0018 */
[----:B------:R-:W-:Y:S01]  /*0700*/  @P2 IMAD.IADD R33, R21, 0x1, R33 ;  /* 0x0000000115212824 */ /* 0x000fe200078e0221 */
[----:B------:R-:W-:Y:S01]  /*0710*/  @P2 IADD3 R21, R23, R55, RZ ;  /* 0x0000003717152210 */ /* 0x000fe20007ffe0ff */
[----:B------:R-:W-:Y:S01]  /*0720*/  @P0 IMAD R35, R32, c[0x0][0x19c], R35 ;  /* 0x0000670020230a24 */ /* 0x000fe200078e0223 */
[----:B------:R-:W-:Y:S01]  /*0730*/  @P0 LEA R38, P4, R24, c[0x0][0x160], 0x1 ;  /* 0x0000580018260a11 */ /* 0x000fe200078808ff */
[----:B----4-:R-:W-:Y:S01]  /*0740*/  @P0 IMAD.WIDE.U32 R28, R32, c[0x0][0x198], R26 ;  /* 0x00006600201c0a25 */ /* 0x010fe200078e001a */
[----:B------:R-:W-:Y:S01]  /*0750*/  @P2 LEA.HI.X R55, R20, c[0x0][0x164], R33, 0x1, P3 ;  /* 0x0000590014372a11 */ /* 0x000fe200018f0c21 */
[----:B------:R-:W-:Y:S01]  /*0760*/  CS2R R26, SRZ ;  /* 0x00000000001a7805 */ /* 0x000fe2000001ff00 */
[----:B------:R-:W-:Y:S01]  /*0770*/  @P2 LEA.HI.X R57, R22, c[0x0][0x194], R21, 0x1, P5 ;  /* 0x0000650016392a11 */ /* 0x000fe200028f0c15 */
[----:B------:R-:W-:Y:S01]  /*0780*/  @P0 IMAD.IADD R23, R25, 0x1, R41 ;  /* 0x0000000119170824 */ /* 0x000fe200078e0229 */
[----:B------:R-:W-:Y:S01]  /*0790*/  @P0 IADD3 R35, R29, R35, RZ ;  /* 0x000000231d230210 */ /* 0x000fe20007ffe0ff */
[----:B------:R-:W-:Y:S01]  /*07a0*/  CS2R R20, SRZ ;  /* 0x0000000000147805 */ /* 0x000fe2000001ff00 */
[----:B------:R-:W-:-:S02]  /*07b0*/  @P0 LEA R40, P3, R28, c[0x0][0x190], 0x1 ;  /* 0x000064001c280a11 */ /* 0x000fc400078608ff */
[----:B------:R-:W-:Y:S02]  /*07c0*/  @P0 LEA.HI.X R39, R24, c[0x0][0x164], R23, 0x1, P4 ;  /* 0x0000590018270a11 */ /* 0x000fe400020f0c17 */
[----:B------:R-:W-:Y:S01]  /*07d0*/  CS2R R22, SRZ ;  /* 0x0000000000167805 */ /* 0x000fe2000001ff00 */
[----:B------:R-:W-:Y:S01]  /*07e0*/  CS2R R24, SRZ ;  /* 0x0000000000187805 */ /* 0x000fe2000001ff00 */
[----:B------:R-:W-:Y:S01]  /*07f0*/  @P0 LEA.HI.X R41, R28, c[0x0][0x194], R35, 0x1, P3 ;  /* 0x000065001c290a11 */ /* 0x000fe200018f0c23 */
[----:B0-----:R-:W-:Y:S01]  /*0800*/  CS2R R30, SRZ ;  /* 0x00000000001e7805 */ /* 0x001fe2000001ff00 */
[----:B------:R-:W-:Y:S01]  /*0810*/  CS2R R28, SRZ ;  /* 0x00000000001c7805 */ /* 0x000fe2000001ff00 */
[----:B------:R-:W-:Y:S01]  /*0820*/  CS2R R32, SRZ ;  /* 0x0000000000207805 */ /* 0x000fe2000001ff00 */
[----:B------:R-:W-:Y:S01]  /*0830*/  CS2R R34, SRZ ;  /* 0x0000000000227805 */ /* 0x000fe2000001ff00 */
[----:B------:R0:W4:Y:S04]  /*0840*/  @P2 LDG.E.128 R20, [R54.64] ;  /* 0x0000000636142981 */ /* 0x000128000c1e1d00 */
[----:B------:R1:W4:Y:S04]  /*0850*/  @P2 LDG.E.128 R24, [R56.64] ;  /* 0x0000000638182981 */ /* 0x000328000c1e1d00 */
[----:B------:R0:W4:Y:S04]  /*0860*/  @P0 LDG.E.128 R28, [R38.64] ;  /* 0x00000006261c0981 */ /* 0x000128000c1e1d00 */
[----:B------:R0:W4:Y:S01]  /*0870*/  @P0 LDG.E.128 R32, [R40.64] ;  /* 0x0000000628200981 */ /* 0x000122000c1e1d00 */
[----:B------:R-:W-:Y:S01]  /*0880*/  ISETP.GT.AND P0, PT, R43, 0x7f, PT ;  /* 0x0000007f2b00780c */ /* 0x000fe20003f04270 */
[----:B------:R-:W-:-:S03]  /*0890*/  IMAD.MOV.U32 R50, RZ, RZ, 0x7f800000 ;  /* 0x7f800000ff327424 */ /* 0x000fc600078e00ff */
[----:B------:R-:W-:-:S13]  /*08a0*/  ISETP.GE.OR P2, PT, R43, R44, P0 ;  /* 0x0000002c2b00720c */ /* 0x000fda0000746670 */
[----:B0-----:R-:W-:Y:S01]  /*08b0*/  @!P2 SHF.R.S32.HI R55, RZ, 0x1f, R43 ;  /* 0x0000001fff37a819 */ /* 0x001fe2000001142b */
[----:B------:R-:W-:Y:S01]  /*08c0*/  @!P2 IMAD R48, R42, c[0x0][0x1e0], RZ ;  /* 0x000078002a30aa24 */ /* 0x000fe200078e02ff */
[----:B------:R-:W-:Y:S01]  /*08d0*/  @!P2 IADD3 R54, P3, R36, R43, RZ ;  /* 0x0000002b2436a210 */ /* 0x000fe20007f7e0ff */
[----:B------:R-:W-:Y:S02]  /*08e0*/  @!P2 IMAD R39, R46, c[0x0][0x1e8], RZ ;  /* 0x00007a002e27aa24 */ /* 0x000fe400078e02ff */
[----:B-1----:R-:W-:Y:S01]  /*08f0*/  @!P2 IMAD R57, R45, c[0x0][0x1e4], R48 ;  /* 0x000079002d39aa24 */ /* 0x002fe200078e0230 */
[----:B------:R-:W-:Y:S01]  /*0900*/  @!P2 LEA.HI.X.SX32 R55, R36, R55, 0x1, P3 ;  /* 0x000000372437a211 */ /* 0x000fe200018f0eff */
[----:B------:R-:W-:-:S04]  /*0910*/  @!P2 IMAD R41, R0, c[0x0][0x1ec], R39 ;  /* 0x00007b000029aa24 */ /* 0x000fc800078e0227 */
[----:B------:R-:W-:-:S04]  /*0920*/  @!P2 IMAD.WIDE.U32 R54, R45, c[0x0][0x1e0], R54 ;  /* 0x000078002d36aa25 */ /* 0x000fc800078e0036 */
[----:B------:R-:W-:-:S04]  /*0930*/  @!P2 IMAD.IADD R55, R55, 0x1, R57 ;  /* 0x000000013737a824 */ /* 0x000fc800078e0239 */
[----:B------:R-:W-:-:S05]  /*0940*/  @!P2 IMAD.WIDE.U32 R38, R0, c[0x0][0x1e8], R54 ;  /* 0x00007a000026aa25 */ /* 0x000fca00078e0036 */
[----:B------:R-:W-:Y:S02]  /*0950*/  @!P2 IADD3 R39, R39, R41, RZ ;  /* 0x000000292727a210 */ /* 0x000fe40007ffe0ff */
[----:B------:R-:W-:-:S04]  /*0960*/  @!P2 LEA R40, P3, R38, c[0x0][0x1d8], 0x2 ;  /* 0x000076002628aa11 */ /* 0x000fc800078610ff */
[----:B------:R-:W-:-:S05]  /*0970*/  @!P2 LEA.HI.X R41, R38, c[0x0][0x1dc], R39, 0x2, P3 ;  /* 0x000077002629aa11 */ /* 0x000fca00018f1427 */
[----:B------:R0:W5:Y:S01]  /*0980*/  @!P2 LDG.E R50, [R40.64] ;  /* 0x000000062832a981 */ /* 0x000162000c1e1900 */
[----:B------:R-:W-:Y:S01]  /*0990*/  ISETP.NE.AND P2, PT, R37, RZ, PT ;  /* 0x000000ff2500720c */ /* 0x000fe20003f45270 */
[----:B------:R-:W-:Y:S01]  /*09a0*/  BSSY B0, `(.L_x_2701) ;  /* 0x0000098000007945 */ /* 0x000fe20003800000 */
[C---:B--2---:R-:W-:Y:S02]  /*09b0*/  LOP3.LUT R52, R4.reuse, 0xffff0000, RZ, 0xc0, !PT ;  /* 0xffff000004347812 */ /* 0x044fe400078ec0ff */
[----:B------:R-:W-:Y:S01]  /*09c0*/  SHF.L.U32 R38, R4, 0x10, RZ ;  /* 0x0000001004267819 */ /* 0x000fe200000006ff */
[C---:B------:R-:W-:Y:S01]  /*09d0*/  IMAD.U32 R4, R5.reuse, 0x10000, RZ ;  /* 0x0001000005047824 */ /* 0x040fe200078e00ff */
[----:B------:R-:W-:Y:S02]  /*09e0*/  LOP3.LUT R39, R5, 0xffff0000, RZ, 0xc0, !PT ;  /* 0xffff000005277812 */ /* 0x000fe400078ec0ff */
[C---:B---3--:R-:W-:Y:S02]  /*09f0*/  LOP3.LUT R55, R8.reuse, 0xffff0000, RZ, 0xc0, !PT ;  /* 0xffff000008377812 */ /* 0x048fe400078ec0ff */
[----:B------:R-:W-:-:S02]  /*0a00*/  SHF.L.U32 R57, R8, 0x10, RZ ;  /* 0x0000001008397819 */ /* 0x000fc400000006ff */
[----:B0-----:R-:W-:Y:S01]  /*0a10*/  SHF.L.U32 R40, R10, 0x10, RZ ;  /* 0x000000100a287819 */ /* 0x001fe200000006ff */
[----:B------:R-:W-:Y:S01]  /*0a20*/  FMUL.FTZ R54, R52, R55 ;  /* 0x0000003734367220 */ /* 0x000fe20000410000 */
[----:B------:R-:W-:Y:S01]  /*0a30*/  LOP3.LUT R41, R10, 0xffff0000, RZ, 0xc0, !PT ;  /* 0xffff00000a297812 */ /* 0x000fe200078ec0ff */
[C---:B------:R-:W-:Y:S01]  /*0a40*/  IMAD.U32 R55, R9.reuse, 0x10000, RZ ;  /* 0x0001000009377824 */ /* 0x040fe200078e00ff */
[----:B------:R-:W-:Y:S01]  /*0a50*/  LOP3.LUT R10, R12, 0xffff0000, RZ, 0xc0, !PT ;  /* 0xffff00000c0a7812 */ /* 0x000fe200078ec0ff */
[----:B------:R-:W-:Y:S01]  /*0a60*/  FFMA.FTZ R38, R38, R57, R54 ;  /* 0x0000003926267223 */ /* 0x000fe20000010036 */
[C---:B------:R-:W-:Y:S02]  /*0a70*/  LOP3.LUT R59, R16.reuse, 0xffff0000, RZ, 0xc0, !PT ;  /* 0xffff0000103b7812 */ /* 0x040fe400078ec0ff */
[----:B------:R-:W-:Y:S01]  /*0a80*/  LOP3.LUT R52, R9, 0xffff0000, RZ, 0xc0, !PT ;  /* 0xffff000009347812 */ /* 0x000fe200078ec0ff */
[C---:B------:R-:W-:Y:S01]  /*0a90*/  IMAD.U32 R9, R11.reuse, 0x10000, RZ ;  /* 0x000100000b097824 */ /* 0x040fe200078e00ff */
[----:B------:R-:W-:Y:S01]  /*0aa0*/  LOP3.LUT R8, R11, 0xffff0000, RZ, 0xc0, !PT ;  /* 0xffff00000b087812 */ /* 0x000fe200078ec0ff */
[----:B------:R-:W-:Y:S01]  /*0ab0*/  IMAD.U32 R11, R16, 0x10000, RZ ;  /* 0x00010000100b7824 */ /* 0x000fe200078e00ff */
[----:B------:R-:W-:Y:S01]  /*0ac0*/  SHF.L.U32 R12, R12, 0x10, RZ ;  /* 0x000000100c0c7819 */ /* 0x000fe200000006ff */
[----:B------:R-:W-:Y:S01]  /*0ad0*/  FMUL.FTZ R10, R10, R59 ;  /* 0x0000003b0a0a7220 */ /* 0x000fe20000410000 */
[----:B------:R-:W-:Y:S01]  /*0ae0*/  SHF.L.U32 R5, R6, 0x10, RZ ;  /* 0x0000001006057819 */ /* 0x000fe200000006ff */
[----:B------:R-:W-:Y:S01]  /*0af0*/  FFMA.FTZ R38, R4, R55, R38 ;  /* 0x0000003704267223 */ /* 0x000fe20000010026 */
[----:B------:R-:W-:Y:S01]  /*0b00*/  SHF.L.U32 R4, R13, 0x10, RZ ;  /* 0x000000100d047819 */ /* 0x000fe200000006ff */
[----:B------:R-:W-:Y:S01]  /*0b10*/  IMAD.U32 R55, R17, 0x10000, RZ ;  /* 0x0001000011377824 */ /* 0x000fe200078e00ff */
[----:B------:R-:W-:Y:S01]  /*0b20*/  LOP3.LUT R13, R13, 0xffff0000, RZ, 0xc0, !PT ;  /* 0xffff00000d0d7812 */ /* 0x000fe200078ec0ff */
[----:B------:R-:W-:Y:S01]  /*0b30*/  FFMA.FTZ R11, R12, R11, R10 ;  /* 0x0000000b0c0b7223 */ /* 0x000fe2000001000a */
[----:B------:R-:W-:Y:S01]  /*0b40*/  LOP3.LUT R10, R17, 0xffff0000, RZ, 0xc0, !PT ;  /* 0xffff0000110a7812 */ /* 0x000fe200078ec0ff */
[----:B------:R-:W-:Y:S01]  /*0b50*/  FFMA.FTZ R38, R39, R52, R38 ;  /* 0x0000003427267223 */ /* 0x000fe20000010026 */
[----:B------:R-:W-:Y:S01]  /*0b60*/  LOP3.LUT R48, R6, 0xffff0000, RZ, 0xc0, !PT ;  /* 0xffff000006307812 */ /* 0x000fe200078ec0ff */
[----:B------:R-:W-:Y:S01]  /*0b70*/  FFMA.FTZ R11, R4, R55, R11 ;  /* 0x00000037040b7223 */ /* 0x000fe2000001000b */
[C---:B------:R-:W-:Y:S01]  /*0b80*/  SHF.L.U32 R4, R14.reuse, 0x10, RZ ;  /* 0x000000100e047819 */ /* 0x040fe200000006ff */
[----:B------:R-:W-:Y:S01]  /*0b90*/  FFMA.FTZ R38, R5, R40, R38 ;  /* 0x0000002805267223 */ /* 0x000fe20000010026 */
[----:B------:R-:W-:Y:S01]  /*0ba0*/  LOP3.LUT R14, R14, 0xffff0000, RZ, 0xc0, !PT ;  /* 0xffff00000e0e7812 */ /* 0x000fe200078ec0ff */
[----:B------:R-:W-:-:S02]  /*0bb0*/  IMAD.U32 R5, R18, 0x10000, RZ ;  /* 0x0001000012057824 */ /* 0x000fc400078e00ff */
[----:B------:R-:W-:Y:S01]  /*0bc0*/  FFMA.FTZ R10, R13, R10, R11 ;  /* 0x0000000a0d0a7223 */ /* 0x000fe2000001000b */
[----:B------:R-:W-:Y:S01]  /*0bd0*/  LOP3.LUT R11, R18, 0xffff0000, RZ, 0xc0, !PT ;  /* 0xffff0000120b7812 */ /* 0x000fe200078ec0ff */
[C---:B------:R-:W-:Y:S01]  /*0be0*/  IMAD.U32 R6, R7.reuse, 0x10000, RZ ;  /* 0x0001000007067824 */ /* 0x040fe200078e00ff */
[----:B------:R-:W-:Y:S01]  /*0bf0*/  LOP3.LUT R7, R7, 0xffff0000, RZ, 0xc0, !PT ;  /* 0xffff000007077812 */ /* 0x000fe200078ec0ff */
[----:B------:R-:W-:Y:S02]  /*0c00*/  FFMA.FTZ R38, R48, R41, R38 ;  /* 0x0000002930267223 */ /* 0x000fe40000010026 */
[----:B------:R-:W-:Y:S01]  /*0c10*/  FFMA.FTZ R4, R4, R5, R10 ;  /* 0x0000000504047223 */ /* 0x000fe2000001000a */
[C---:B------:R-:W-:Y:S01]  /*0c20*/  SHF.L.U32 R5, R15.reuse, 0x10, RZ ;  /* 0x000000100f057819 */ /* 0x040fe200000006ff */
[----:B------:R-:W-:Y:S01]  /*0c30*/  FFMA.FTZ R9, R6, R9, R38 ;  /* 0x0000000906097223 */ /* 0x000fe20000010026 */
[----:B------:R-:W-:Y:S01]  /*0c40*/  LOP3.LUT R15, R15, 0xffff0000, RZ, 0xc0, !PT ;  /* 0xffff00000f0f7812 */ /* 0x000fe200078ec0ff */
[----:B------:R-:W-:Y:S01]  /*0c50*/  FFMA.FTZ R11, R14, R11, R4 ;  /* 0x0000000b0e0b7223 */ /* 0x000fe20000010004 */
[C---:B------:R-:W-:Y:S01]  /*0c60*/  LOP3.LUT R4, R19.reuse, 0xffff0000, RZ, 0xc0, !PT ;  /* 0xffff000013047812 */ /* 0x040fe200078ec0ff */
[----:B------:R-:W-:-:S02]  /*0c70*/  IMAD.U32 R6, R19, 0x10000, RZ ;  /* 0x0001000013067824 */ /* 0x000fc400078e00ff */
[----:B------:R-:W-:Y:S01]  /*0c80*/  FFMA.FTZ R7, R7, R8, R9 ;  /* 0x0000000807077223 */ /* 0x000fe20000010009 */
[C---:B----4-:R-:W-:Y:S01]  /*0c90*/  SHF.L.U32 R12, R20.reuse, 0x10, RZ ;  /* 0x00000010140c7819 */ /* 0x050fe200000006ff */
[----:B------:R-:W-:Y:S01]  /*0ca0*/  IMAD.U32 R16, R21, 0x10000, RZ ;  /* 0x0001000015107824 */ /* 0x000fe200078e00ff */
[----:B------:R-:W-:Y:S01]  /*0cb0*/  LOP3.LUT R20, R20, 0xffff0000, RZ, 0xc0, !PT ;  /* 0xffff000014147812 */ /* 0x000fe200078ec0ff */
[----:B------:R-:W-:Y:S01]  /*0cc0*/  FFMA.FTZ R5, R5, R6, R11 ;  /* 0x0000000605057223 */ /* 0x000fe2000001000b */
[----:B------:R-:W-:Y:S01]  /*0cd0*/  LOP3.LUT R19, R24, 0xffff0000, RZ, 0xc0, !PT ;  /* 0xffff000018137812 */ /* 0x000fe200078ec0ff */
[C---:B------:R-:W-:Y:S01]  /*0ce0*/  IMAD.U32 R39, R25.reuse, 0x10000, RZ ;  /* 0x0001000019277824 */ /* 0x040fe200078e00ff */
[----:B------:R-:W-:Y:S01]  /*0cf0*/  LOP3.LUT R18, R25, 0xffff0000, RZ, 0xc0, !PT ;  /* 0xffff000019127812 */ /* 0x000fe200078ec0ff */
[----:B------:R-:W-:Y:S01]  /*0d00*/  IMAD.U32 R6, R23, 0x10000, RZ ;  /* 0x0001000017067824 */ /* 0x000fe200078e00ff */
[----:B------:R-:W-:Y:S01]  /*0d10*/  LOP3.LUT R14, R28, 0xffff0000, RZ, 0xc0, !PT ;  /* 0xffff00001c0e7812 */ /* 0x000fe200078ec0ff */
[----:B------:R-:W-:Y:S01]  /*0d20*/  FMUL.FTZ R20, R20, R19 ;  /* 0x0000001314147220 */ /* 0x000fe20000410000 */
[----:B------:R-:W-:Y:S01]  /*0d30*/  SHF.L.U32 R17, R24, 0x10, RZ ;  /* 0x0000001018117819 */ /* 0x000fe200000006ff */
[----:B------:R-:W-:Y:S01]  /*0d40*/  IMAD.U32 R11, R27, 0x10000, RZ ;  /* 0x000100001b0b7824 */ /* 0x000fe200078e00ff */
[C---:B------:R-:W-:Y:S01]  /*0d50*/  LOP3.LUT R25, R32.reuse, 0xffff0000, RZ, 0xc0, !PT ;  /* 0xffff000020197812 */ /* 0x040fe200078ec0ff */
[----:B------:R-:W-:Y:S01]  /*0d60*/  IMAD.U32 R19, R32, 0x10000, RZ ;  /* 0x0001000020137824 */ /* 0x000fe200078e00ff */
[----:B------:R-:W-:Y:S01]  /*0d70*/  SHF.L.U32 R28, R28, 0x10, RZ ;  /* 0x000000101c1c7819 */ /* 0x000fe200000006ff */
[----:B------:R-:W-:Y:S01]  /*0d80*/  FFMA.FTZ R20, R12, R17, R20 ;  /* 0x000000110c147223 */ /* 0x000fe20000010014 */
[----:B------:R-:W-:Y:S01]  /*0d90*/  SHF.L.U32 R12, R29, 0x10, RZ ;  /* 0x000000101d0c7819 */ /* 0x000fe200000006ff */
[----:B------:R-:W-:Y:S01]  /*0da0*/  FMUL.FTZ R14, R14, R25 ;  /* 0x000000190e0e7220 */ /* 0x000fe20000410000 */
[----:B------:R-:W-:Y:S01]  /*0db0*/  LOP3.LUT R21, R21, 0xffff0000, RZ, 0xc0, !PT ;  /* 0xffff000015157812 */ /* 0x000fe200078ec0ff */
[----:B------:R-:W-:Y:S01]  /*0dc0*/  IMAD.U32 R17, R33, 0x10000, RZ ;  /* 0x0001000021117824 */ /* 0x000fe200078e00ff */
[----:B------:R-:W-:Y:S01]  /*0dd0*/  LOP3.LUT R29, R29, 0xffff0000, RZ, 0xc0, !PT ;  /* 0xffff00001d1d7812 */ /* 0x000fe200078ec0ff */
[----:B------:R-:W-:Y:S01]  /*0de0*/  FFMA.FTZ R19, R28, R19, R14 ;  /* 0x000000131c137223 */ /* 0x000fe2000001000e */
[----:B------:R-:W-:Y:S01]  /*0df0*/  LOP3.LUT R14, R33, 0xffff0000, RZ, 0xc0, !PT ;  /* 0xffff0000210e7812 */ /* 0x000fe200078ec0ff */
[----:B------:R-:W-:Y:S01]  /*0e00*/  FFMA.FTZ R16, R16, R39, R20 ;  /* 0x0000002710107223 */ /* 0x000fe20000010014 */
[----:B------:R-:W-:Y:S01]  /*0e10*/  SHF.L.U32 R9, R22, 0x10, RZ ;  /* 0x0000001016097819 */ /* 0x000fe200000006ff */
[----:B------:R-:W-:Y:S01]  /*0e20*/  FFMA.FTZ R19, R12, R17, R19 ;  /* 0x000000110c137223 */ /* 0x000fe20000010013 */
        /* <DEDUP_REMOVED lines=10> */
[----:B------:R-:W-:Y:S01]  /*0ed0*/  LOP3.LUT R19, R34, 0xffff0000, RZ, 0xc0, !PT ;  /* 0xffff000022137812 */ /* 0x000fe200078ec0ff */
        /* <DEDUP_REMOVED lines=11> */
[----:B------:R-:W-:Y:S02]  /*0f90*/  FFMA.FTZ R15, R15, R4, R5 ;  /* 0x000000040f0f7223 */ /* 0x000fe40000010005 */
[----:B------:R-:W-:Y:S01]  /*0fa0*/  FFMA.FTZ R31, R31, R6, R9 ;  /* 0x000000061f1f7223 */ /* 0x000fe20000010009 */
[----:B------:R-:W0:Y:S04]  /*0fb0*/  SHFL.BFLY PT, R10, R11, 0x4, 0x1f ;  /* 0x0c801f000b0a7f89 */ /* 0x000e2800000e0000 */
[----:B------:R-:W1:Y:S04]  /*0fc0*/  SHFL.BFLY PT, R4, R7, 0x4, 0x1f ;  /* 0x0c801f0007047f89 */ /* 0x000e6800000e0000 */
[----:B------:R-:W2:Y:S04]  /*0fd0*/  SHFL.BFLY PT, R6, R15, 0x4, 0x1f ;  /* 0x0c801f000f067f89 */ /* 0x000ea800000e0000 */
[----:B------:R-:W3:Y:S01]  /*0fe0*/  SHFL.BFLY PT, R14, R31, 0x4, 0x1f ;  /* 0x0c801f001f0e7f89 */ /* 0x000ee200000e0000 */
[----:B0-----:R-:W-:-:S02]  /*0ff0*/  FADD.FTZ R12, R11, R10 ;  /* 0x0000000a0b0c7221 */ /* 0x001fc40000010000 */
[----:B-1----:R-:W-:-:S03]  /*1000*/  FADD.FTZ R4, R7, R4 ;  /* 0x0000000407047221 */ /* 0x002fc60000010000 */
[----:B------:R-:W0:Y:S01]  /*1010*/  SHFL.BFLY PT, R13, R12, 0x2, 0x1f ;  /* 0x0c401f000c0d7f89 */ /* 0x000e2200000e0000 */
[----:B--2---:R-:W-:-:S03]  /*1020*/  FADD.FTZ R8, R15, R6 ;  /* 0x000000060f087221 */ /* 0x004fc60000010000 */
[----:B------:R-:W1:Y:S01]  /*1030*/  SHFL.BFLY PT, R5, R4, 0x2, 0x1f ;  /* 0x0c401f0004057f89 */ /* 0x000e6200000e0000 */
[----:B---3--:R-:W-:-:S03]  /*1040*/  FADD.FTZ R16, R31, R14 ;  /* 0x0000000e1f107221 */ /* 0x008fc60000010000 */
[----:B------:R-:W2:Y:S04]  /*1050*/  SHFL.BFLY PT, R9, R8, 0x2, 0x1f ;  /* 0x0c401f0008097f89 */ /* 0x000ea800000e0000 */
[----:B------:R-:W3:Y:S01]  /*1060*/  SHFL.BFLY PT, R7, R16, 0x2, 0x1f ;  /* 0x0c401f0010077f89 */ /* 0x000ee200000e0000 */
[----:B0-----:R-:W-:Y:S02]  /*1070*/  FADD.FTZ R13, R12, R13 ;  /* 0x0000000d0c0d7221 */ /* 0x001fe40000010000 */
[----:B-1----:R-:W-:-:S03]  /*1080*/  FADD.FTZ R6, R4, R5 ;  /* 0x0000000504067221 */ /* 0x002fc60000010000 */
[----:B------:R-:W0:Y:S01]  /*1090*/  SHFL.BFLY PT, R14, R13, 0x1, 0x1f ;  /* 0x0c201f000d0e7f89 */ /* 0x000e2200000e0000 */
[----:B------:R-:W-:Y:S01]  /*10a0*/  SHF.L.U32 R4, R43, 0x2, RZ ;  /* 0x000000022b047819 */ /* 0x000fe200000006ff */
[----:B------:R-:W-:Y:S02]  /*10b0*/  IMAD.SHL.U32 R5, R47, 0x2000, RZ ;  /* 0x000020002f057824 */ /* 0x000fe400078e00ff */
[----:B--2---:R-:W-:Y:S01]  /*10c0*/  FADD.FTZ R9, R8, R9 ;  /* 0x0000000908097221 */ /* 0x004fe20000010000 */
[----:B------:R-:W-:Y:S01]  /*10d0*/  SHF.R.S32.HI R8, RZ, 0x1f, R4 ;  /* 0x0000001fff087819 */ /* 0x000fe20000011404 */
[----:B---3--:R-:W-:Y:S01]  /*10e0*/  FADD.FTZ R11, R16, R7 ;  /* 0x00000007100b7221 */ /* 0x008fe20000010000 */
[C---:B------:R-:W-:Y:S01]  /*10f0*/  IADD3 R4, P3, R5.reuse, R4, RZ ;  /* 0x0000000405047210 */ /* 0x040fe20007f7e0ff */
[----:B------:R-:W1:Y:S03]  /*1100*/  SHFL.BFLY PT, R7, R6, 0x1, 0x1f ;  /* 0x0c201f0006077f89 */ /* 0x000e6600000e0000 */
[----:B------:R-:W-:Y:S01]  /*1110*/  LEA.HI.X.SX32 R5, R5, R8, 0x1, P3 ;  /* 0x0000000805057211 */ /* 0x000fe200018f0eff */
[----:B------:R-:W2:Y:S01]  /*1120*/  SHFL.BFLY PT, R10, R9, 0x1, 0x1f ;  /* 0x0c201f00090a7f89 */ /* 0x000ea200000e0000 */
[----:B------:R-:W-:-:S03]  /*1130*/  IMAD R8, R42, c[0x0][0x220], RZ ;  /* 0x000088002a087a24 */ /* 0x000fc600078e02ff */
[----:B------:R-:W3:Y:S01]  /*1140*/  SHFL.BFLY PT, R18, R11, 0x1, 0x1f ;  /* 0x0c201f000b127f89 */ /* 0x000ee200000e0000 */
[----:B------:R-:W-:Y:S02]  /*1150*/  IMAD R15, R45, c[0x0][0x224], R8 ;  /* 0x000089002d0f7a24 */ /* 0x000fe400078e0208 */
[----:B0-----:R-:W-:Y:S02]  /*1160*/  FADD.FTZ R14, R13, R14 ;  /* 0x0000000e0d0e7221 */ /* 0x001fe40000010000 */
[----:B-1----:R-:W-:Y:S02]  /*1170*/  FADD.FTZ R12, R6, R7 ;  /* 0x00000007060c7221 */ /* 0x002fe40000010000 */
[----:B--2---:R-:W-:Y:S02]  /*1180*/  FADD.FTZ R10, R9, R10 ;  /* 0x0000000a090a7221 */ /* 0x004fe40000010000 */
[----:B---3--:R-:W-:Y:S01]  /*1190*/  FADD.FTZ R13, R11, R18 ;  /* 0x000000120b0d7221 */ /* 0x008fe20000010000 */
[----:B------:R-:W-:Y:S05]  /*11a0*/  @P2 BRA `(.L_x_2702) ;  /* 0x0000017000002947 */ /* 0x000fea0003800000 */
[----:B------:R-:W-:Y:S01]  /*11b0*/  SHF.R.S32.HI R37, RZ, 0x1f, R36 ;  /* 0x0000001fff257819 */ /* 0x000fe20000011424 */
[----:B------:R-:W-:Y:S01]  /*11c0*/  IMAD R6, R42, c[0x0][0x1c8], RZ ;  /* 0x000072002a067a24 */ /* 0x000fe200078e02ff */
[----:B------:R-:W-:-:S02]  /*11d0*/  ISETP.GE.AND P4, PT, R49, R44, PT ;  /* 0x0000002c3100720c */ /* 0x000fc40003f86270 */
[----:B------:R-:W-:Y:S01]  /*11e0*/  ISETP.GE.AND P3, PT, R51, R44, PT ;  /* 0x0000002c3300720c */ /* 0x000fe20003f66270 */
[C---:B------:R-:W-:Y:S02]  /*11f0*/  IMAD R9, R45.reuse, c[0x0][0x1cc], R6 ;  /* 0x000073002d097a24 */ /* 0x040fe400078e0206 */
[----:B------:R-:W-:Y:S01]  /*1200*/  IMAD.WIDE.U32 R6, R45, c[0x0][0x1c8], R36 ;  /* 0x000072002d067a25 */ /* 0x000fe200078e0024 */
[----:B------:R-:W-:-:S04]  /*1210*/  FSEL R11, R14, RZ, !P3 ;  /* 0x000000ff0e0b7208 */ /* 0x000fc80005800000 */
[----:B------:R-:W-:Y:S01]  /*1220*/  IADD3 R7, R7, R9, RZ ;  /* 0x0000000907077210 */ /* 0x000fe20007ffe0ff */
[----:B------:R-:W-:-:S04]  /*1230*/  IMAD R9, R46, c[0x0][0x1d0], RZ ;  /* 0x000074002e097a24 */ /* 0x000fc800078e02ff */
[----:B------:R-:W-:-:S04]  /*1240*/  IMAD.WIDE.U32 R6, R0, c[0x0][0x1d0], R6 ;  /* 0x0000740000067a25 */ /* 0x000fc800078e0006 */
[----:B------:R-:W-:Y:S01]  /*1250*/  IMAD R9, R0, c[0x0][0x1d4], R9 ;  /* 0x0000750000097a24 */ /* 0x000fe200078e0209 */
[----:B------:R-:W-:-:S04]  /*1260*/  IADD3 R6, P2, R2, R6, RZ ;  /* 0x0000000602067210 */ /* 0x000fc80007f5e0ff */
[----:B------:R-:W-:Y:S02]  /*1270*/  IADD3.X R3, R3, R7, R9, P2, !PT ;  /* 0x0000000703037210 */ /* 0x000fe400017fe409 */
[C---:B------:R-:W-:Y:S02]  /*1280*/  LEA R2, P5, R6.reuse, c[0x0][0x1b0], 0x2 ;  /* 0x00006c0006027a11 */ /* 0x040fe400078a10ff */
[----:B------:R-:W-:Y:S02]  /*1290*/  ISETP.GE.AND P2, PT, R53, R44, PT ;  /* 0x0000002c3500720c */ /* 0x000fe40003f46270 */
[----:B------:R-:W-:Y:S02]  /*12a0*/  LEA.HI.X R3, R6, c[0x0][0x1b4], R3, 0x2, P5 ;  /* 0x00006d0006037a11 */ /* 0x000fe400028f1403 */
[----:B------:R-:W-:Y:S02]  /*12b0*/  FSEL R7, R12, RZ, !P1 ;  /* 0x000000ff0c077208 */ /* 0x000fe40004800000 */
[----:B------:R-:W-:Y:S01]  /*12c0*/  FSEL R9, R10, RZ, !P4 ;  /* 0x000000ff0a097208 */ /* 0x000fe20006000000 */
[----:B------:R0:W-:Y:S01]  /*12d0*/  STG.E [R2.64+0x100], R11 ;  /* 0x0001000b02007986 */ /* 0x0001e2000c101906 */
[----:B------:R-:W-:-:S03]  /*12e0*/  FSEL R13, R13, RZ, !P2 ;  /* 0x000000ff0d0d7208 */ /* 0x000fc60005000000 */
[----:B------:R0:W-:Y:S04]  /*12f0*/  STG.E [R2.64], R7 ;  /* 0x0000000702007986 */ /* 0x0001e8000c101906 */
[----:B------:R0:W-:Y:S04]  /*1300*/  STG.E [R2.64+0x80], R9 ;  /* 0x0000800902007986 */ /* 0x0001e8000c101906 */
[----:B------:R0:W-:Y:S02]  /*1310*/  STG.E [R2.64+0x180], R13 ;  /* 0x0001800d02007986 */ /* 0x0001e4000c101906 */
.L_x_2702:
[----:B------:R-:W-:Y:S05]  /*1320*/  BSYNC B0 ;  /* 0x0000000000007941 */ /* 0x000fea0003800000 */
.L_x_2701:
[----:B------:R-:W-:Y:S01]  /*1330*/  ULDC UR4, c[0x0][0x168] ;  /* 0x00005a0000047ab9 */ /* 0x000fe20000000800 */
[----:B------:R-:W-:Y:S01]  /*1340*/  IMAD.WIDE.U32 R4, R45, c[0x0][0x220], R4 ;  /* 0x000088002d047a25 */ /* 0x000fe200078e0004 */
[----:B------:R-:W-:Y:S01]  /*1350*/  UIADD3 UR4, UR4, 0x7f, URZ ;  /* 0x0000007f04047890 */ /* 0x000fe2000fffe03f */
[----:B------:R-:W-:Y:S01]  /*1360*/  ISETP.NE.U32.AND P1, PT, RZ, c[0x0][0x238], PT ;  /* 0x00008e00ff007a0c */ /* 0x000fe20003f25070 */
[----:B------:R-:W-:Y:S01]  /*1370*/  BSSY B0, `(.L_x_2703) ;  /* 0x0000021000007945 */ /* 0x000fe20003800000 */
[----:B0-----:R-:W-:Y:S01]  /*1380*/  IMAD R3, R46, c[0x0][0x228], RZ ;  /* 0x00008a002e037a24 */ /* 0x001fe200078e02ff */
[----:B------:R-:W-:Y:S01]  /*1390*/  USHF.R.S32.HI UR5, URZ, 0x1f, UR4 ;  /* 0x0000001f3f057899 */ /* 0x000fe20008011404 */
[----:B------:R-:W-:Y:S01]  /*13a0*/  IMAD.IADD R5, R5, 0x1, R15 ;  /* 0x0000000105057824 */ /* 0x000fe200078e020f */
[----:B------:R-:W-:Y:S01]  /*13b0*/  ISETP.NE.AND.EX P1, PT, RZ, c[0x0][0x23c], PT, P1 ;  /* 0x00008f00ff007a0c */ /* 0x000fe20003f25310 */
[C---:B------:R-:W-:Y:S01]  /*13c0*/  IMAD R7, R0.reuse, c[0x0][0x22c], R3 ;  /* 0x00008b0000077a24 */ /* 0x040fe200078e0203 */
[----:B------:R-:W-:Y:S01]  /*13d0*/  ULEA.HI UR5, UR5, UR4, URZ, 0x7 ;  /* 0x0000000405057291 */ /* 0x000fe2000f8f383f */
[----:B------:R-:W-:Y:S01]  /*13e0*/  IMAD.WIDE.U32 R2, R0, c[0x0][0x228], R4 ;  /* 0x00008a0000027a25 */ /* 0x000fe200078e0004 */
[----:B------:R-:W-:-:S02]  /*13f0*/  ISETP.NE.OR P1, PT, R43, RZ, !P1 ;  /* 0x000000ff2b00720c */ /* 0x000fc40004f25670 */
[----:B------:R-:W-:Y:S02]  /*1400*/  ULOP3.LUT UR5, UR5, 0xffffff80, URZ, 0xc0, !UPT ;  /* 0xffffff8005057892 */ /* 0x000fe4000f8ec03f */
[----:B------:R-:W-:Y:S02]  /*1410*/  IADD3 R3, R3, R7, RZ ;  /* 0x0000000703037210 */ /* 0x000fe40007ffe0ff */
[----:B------:R-:W-:Y:S02]  /*1420*/  LEA R8, P2, R2, c[0x0][0x208], 0x2 ;  /* 0x0000820002087a11 */ /* 0x000fe400078410ff */
[----:B------:R-:W-:Y:S02]  /*1430*/  IADD3 R4, -R36, UR5, RZ ;  /* 0x0000000524047c10 */ /* 0x000fe4000fffe1ff */
[----:B------:R-:W-:Y:S02]  /*1440*/  LEA.HI.X R9, R2, c[0x0][0x20c], R3, 0x2, P2 ;  /* 0x0000830002097a11 */ /* 0x000fe400010f1403 */
[----:B------:R-:W-:-:S13]  /*1450*/  ISETP.GE.OR P0, PT, R43, R4, P0 ;  /* 0x000000042b00720c */ /* 0x000fda0000706670 */
[----:B------:R-:W-:Y:S05]  /*1460*/  @P0 BRA `(.L_x_2704) ;  /* 0x0000011000000947 */ /* 0x000fea0003800000 */
[----:B------:R-:W-:Y:S01]  /*1470*/  SHF.R.S32.HI R3, RZ, 0x1f, R43 ;  /* 0x0000001fff037819 */ /* 0x000fe2000001142b */
[----:B------:R-:W-:Y:S01]  /*1480*/  IMAD R42, R42, c[0x0][0x1f8], RZ ;  /* 0x00007e002a2a7a24 */ /* 0x000fe200078e02ff */
[----:B------:R-:W-:Y:S01]  /*1490*/  IADD3 R2, P0, R36, R43, RZ ;  /* 0x0000002b24027210 */ /* 0x000fe20007f1e0ff */
[----:B------:R-:W-:Y:S02]  /*14a0*/  IMAD R7, R46, c[0x0][0x200], RZ ;  /* 0x000080002e077a24 */ /* 0x000fe400078e02ff */
[C---:B------:R-:W-:Y:S01]  /*14b0*/  IMAD R5, R45.reuse, c[0x0][0x1fc], R42 ;  /* 0x00007f002d057a24 */ /* 0x040fe200078e022a */
[----:B------:R-:W-:Y:S01]  /*14c0*/  LEA.HI.X.SX32 R3, R36, R3, 0x1, P0 ;  /* 0x0000000324037211 */ /* 0x000fe200000f0eff */
        /* <DEDUP_REMOVED lines=11> */
.L_x_2704:
[----:B------:R-:W-:Y:S05]  /*1580*/  BSYNC B0 ;  /* 0x0000000000007941 */ /* 0x000fea0003800000 */
.L_x_2703:
[----:B------:R1:W-:Y:S04]  /*1590*/  STG.E.128 [R8.64], RZ ;  /* 0x000000ff08007986 */ /* 0x0003e8000c101d06 */
[----:B------:R1:W-:Y:S04]  /*15a0*/  STG.E.128 [R8.64+0x1000], RZ ;  /* 0x001000ff08007986 */ /* 0x0003e8000c101d06 */
[----:B------:R1:W-:Y:S04]  /*15b0*/  STG.E.128 [R8.64+0x2000], RZ ;  /* 0x002000ff08007986 */ /* 0x0003e8000c101d06 */
[----:B------:R1:W-:Y:S04]  /*15c0*/  STG.E.128 [R8.64+0x3000], RZ ;  /* 0x003000ff08007986 */ /* 0x0003e8000c101d06 */
[----:B------:R1:W-:Y:S04]  /*15d0*/  STG.E.128 [R8.64+0x4000], RZ ;  /* 0x004000ff08007986 */ /* 0x0003e8000c101d06 */
[----:B------:R1:W-:Y:S04]  /*15e0*/  STG.E.128 [R8.64+0x5000], RZ ;  /* 0x005000ff08007986 */ /* 0x0003e8000c101d06 */
[----:B------:R1:W-:Y:S04]  /*15f0*/  STG.E.128 [R8.64+0x6000], RZ ;  /* 0x006000ff08007986 */ /* 0x0003e8000c101d06 */
[----:B------:R1:W-:Y:S01]  /*1600*/  STG.E.128 [R8.64+0x7000], RZ ;  /* 0x007000ff08007986 */ /* 0x0003e2000c101d06 */
[----:B------:R-:W-:Y:S05]  /*1610*/  @P1 EXIT ;  /* 0x000000000000194d */ /* 0x000fea0003800000 */
[----:B------:R-:W-:Y:S02]  /*1620*/  IMAD R0, R47, c[0x0][0x230], R0 ;  /* 0x00008c002f007a24 */ /* 0x000fe400078e0200 */
[----:B0-----:R-:W-:-:S02]  /*1630*/  IMAD.MOV.U32 R3, RZ, RZ, 0x4 ;  /* 0x00000004ff037424 */ /* 0x001fc400078e00ff */
[----:B------:R-:W-:-:S04]  /*1640*/  IMAD R0, R0, c[0x0][0x170], R45 ;  /* 0x00005c0000007a24 */ /* 0x000fc800078e022d */
[----:B------:R-:W-:-:S05]  /*1650*/  IMAD.WIDE R2, R0, R3, c[0x0][0x238] ;  /* 0x00008e0000027625 */ /* 0x000fca00078e0203 */
[----:B------:R-:W-:Y:S01]  /*1660*/  STG.E [R2.64], RZ ;  /* 0x000000ff02007986 */ /* 0x000fe2000c101906 */
[----:B------:R-:W-:Y:S05]  /*1670*/  EXIT ;  /* 0x000000000000794d */ /* 0x000fea0003800000 */
.L_x_2705:
        /* <DEDUP_REMOVED lines=16> */
.L_x_13236:


//--------------------- .text._ZN7cutlass13device_kernelIN5flash19enable_sm80_to_sm89INS1_16FlashAttnBwdSm80INS1_25CollectiveMainloopBwdSm80ILi2ELi2EN4cute5tupleIJNS5_1CILi128EEES8_NS7_ILi64EEEEEENS_10bfloat16_tEfNS_4arch4Sm80ELb1ELb0ELb1ELb1ELb0ELb0ELb0ELb0ELi2ELi4ELi4ELi4ELb0EEENS1_21CollectiveEpilogueBwdISA_SB_SD_Li256ELb1ELb0ELi2EEENS1_25SingleTileBwdLPTSchedulerILb1ELi128ELb0EEEEEEEEEvNT_6ParamsE --------------------------
	.section	.text._ZN7cutlass13device_kernelIN5flash19enable_sm80_to_sm89INS1_16FlashAttnBwdSm80INS1_25CollectiveMainloopBwdSm80ILi2ELi2EN4cute5tupleIJNS5_1CILi128EEES8_NS7_ILi64EEEEEENS_10bfloat16_tEfNS_4arch4Sm80ELb1ELb0ELb1ELb1ELb0ELb0ELb0ELb0ELi2ELi4ELi4ELi4ELb0EEENS1_21CollectiveEpilogueBwdISA_SB_SD_Li256ELb1ELb0ELi2EEENS1_25SingleTileBwdLPTSchedulerILb1ELi128ELb0EEEEEEEEEvNT_6ParamsE,"ax",@progbits
	.sectioninfo	@"SHI_REGISTERS=128"
	.align	128
.text._ZN7cutlass13device_kernelIN5flash19enable_sm80_to_sm89INS1_16FlashAttnBwdSm80INS1_25CollectiveMainloopBwdSm80ILi2ELi2EN4cute5tupleIJNS5_1CILi128EEES8_NS7_ILi64EEEEEENS_10bfloat16_tEfNS_4arch4Sm80ELb1ELb0ELb1ELb1ELb0ELb0ELb0ELb0ELi2ELi4ELi4ELi4ELb0EEENS1_21CollectiveEpilogueBwdISA_SB_SD_Li256ELb1ELb0ELi2EEENS1_25SingleTileBwdLPTSchedulerILb1ELi128ELb0EEEEEEEEEvNT_6ParamsE:
        .type           _ZN7cutlass13device_kernelIN5flash19enable_sm80_to_sm89INS1_16FlashAttnBwdSm80INS1_25CollectiveMainloopBwdSm80ILi2ELi2EN4cute5tupleIJNS5_1CILi128EEES8_NS7_ILi64EEEEEENS_10bfloat16_tEfNS_4arch4Sm80ELb1ELb0ELb1ELb1ELb0ELb0ELb0ELb0ELi2ELi4ELi4ELi4ELb0EEENS1_21CollectiveEpilogueBwdISA_SB_SD_Li256ELb1ELb0ELi2EEENS1_25SingleTileBwdLPTSchedulerILb1ELi128ELb0EEEEEEEEEvNT_6ParamsE,@function
        .size           _ZN7cutlass13device_kernelIN5flash19enable_sm80_to_sm89INS1_16FlashAttnBwdSm80INS1_25CollectiveMainloopBwdSm80ILi2ELi2EN4cute5tupleIJNS5_1CILi128EEES8_NS7_ILi64EEEEEENS_10bfloat16_tEfNS_4arch4Sm80ELb1ELb0ELb1ELb1ELb0ELb0ELb0ELb0ELi2ELi4ELi4ELi4ELb0EEENS1_21CollectiveEpilogueBwdISA_SB_SD_Li256ELb1ELb0ELi2EEENS1_25SingleTileBwdLPTSchedulerILb1ELi128ELb0EEEEEEEEEvNT_6ParamsE,(.L_x_13237 - _ZN7cutlass13device_kernelIN5flash19enable_sm80_to_sm89INS1_16FlashAttnBwdSm80INS1_25CollectiveMainloopBwdSm80ILi2ELi2EN4cute5tupleIJNS5_1CILi128EEES8_NS7_ILi64EEEEEENS_10bfloat16_tEfNS_4arch4Sm80ELb1ELb0ELb1ELb1ELb0ELb0ELb0ELb0ELi2ELi4ELi4ELi4ELb0EEENS1_21CollectiveEpilogueBwdISA_SB_SD_Li256ELb1ELb0ELi2EEENS1_25SingleTileBwdLPTSchedulerILb1ELi128ELb0EEEEEEEEEvNT_6ParamsE)
        .other          _ZN7cutlass13device_kernelIN5flash19enable_sm80_to_sm89INS1_16FlashAttnBwdSm80INS1_25CollectiveMainloopBwdSm80ILi2ELi2EN4cute5tupleIJNS5_1CILi128EEES8_NS7_ILi64EEEEEENS_10bfloat16_tEfNS_4arch4Sm80ELb1ELb0ELb1ELb1ELb0ELb0ELb0ELb0ELi2ELi4ELi4ELi4ELb0EEENS1_21CollectiveEpilogueBwdISA_SB_SD_Li256ELb1ELb0ELi2EEENS1_25SingleTileBwdLPTSchedulerILb1ELi128ELb0EEEEEEEEEvNT_6ParamsE,@"STO_CUDA_ENTRY STV_DEFAULT"
_ZN7cutlass13device_kernelIN5flash19enable_sm80_to_sm89INS1_16FlashAttnBwdSm80INS1_25CollectiveMainloopBwdSm80ILi2ELi2EN4cute5tupleIJNS5_1CILi128EEES8_NS7_ILi64EEEEEENS_10bfloat16_tEfNS_4arch4Sm80ELb1ELb0ELb1ELb1ELb0ELb0ELb0ELb0ELi2ELi4ELi4ELi4ELb0EEENS1_21CollectiveEpilogueBwdISA_SB_SD_Li256ELb1ELb0ELi2EEENS1_25SingleTileBwdLPTSchedulerILb1ELi128ELb0EEEEEEEEEvNT_6ParamsE:
        /* <DEDUP_REMOVED lines=27> */
.L_x_2707:
[----:B------:R-:W-:Y:S02]  /*01b0*/  MOV R2, c[0x0][0x3ac] ;  /* 0x0000eb0000027a02 */ /* 0x000fe40000000f00 */
[----:B------:R-:W-:Y:S02]  /*01c0*/  MOV R40, R0 ;  /* 0x0000000000287202 */ /* 0x000fe40000000f00 */
[----:B------:R-:W-:-:S13]  /*01d0*/  ISETP.NE.AND P0, PT, R2, 0x1, PT ;  /* 0x000000010200780c */ /* 0x000fda0003f05270 */
[----:B------:R-:W-:-:S05]  /*01e0*/  @P0 IMAD.HI.U32 R2, R0, c[0x0][0x3b0], RZ ;  /* 0x0000ec0000020a27 */ /* 0x000fca00078e00ff */
[----:B------:R-:W-:-:S05]  /*01f0*/  @P0 SHF.R.U32.HI R40, RZ, c[0x0][0x3b4], R2 ;  /* 0x0000ed00ff280a19 */ /* 0x000fca0000011602 */
[----:B------:R-:W-:Y:S02]  /*0200*/  IMAD R3, R40, c[0x0][0x3ac], RZ ;  /* 0x0000eb0028037a24 */ /* 0x000fe400078e02ff */
.L_x_2708:
        /* <DEDUP_REMOVED lines=16> */
.L_x_2709:
        /* <DEDUP_REMOVED lines=9> */
.L_x_2711:
[----:B------:R-:W-:-:S04]  /*03a0*/  MOV R3, c[0x0][0x3d4] ;  /* 0x0000f50000037a02 */ /* 0x000fc80000000f00 */
.L_x_2710:
[----:B-----5:R-:W-:-:S04]  /*03b0*/  IADD3 R3, R3, 0x7f, RZ ;  /* 0x0000007f03037810 */ /* 0x020fc80007ffe0ff */
[----:B------:R-:W-:-:S04]  /*03c0*/  SHF.R.S32.HI R0, RZ, 0x1f, R3 ;  /* 0x0000001fff007819 */ /* 0x000fc80000011403 */
[----:B------:R-:W-:-:S04]  /*03d0*/  LEA.HI R3, R0, R3, RZ, 0x7 ;  /* 0x0000000300037211 */ /* 0x000fc800078f38ff */
[----:B------:R-:W-:-:S04]  /*03e0*/  SHF.R.S32.HI R3, RZ, 0x7, R3 ;  /* 0x00000007ff037819 */ /* 0x000fc80000011403 */
[----:B------:R-:W-:-:S04]  /*03f0*/  ISETP.GE.AND P0, PT, R40, R3, PT ;  /* 0x000000032800720c */ /* 0x000fc80003f06270 */
[----:B------:R-:W-:Y:S01]  /*0400*/  SEL R37, R37, 0xffffffff, !P0 ;  /* 0xffffffff25257807 */ /* 0x000fe20004000000 */
[----:B------:R-:W-:Y:S05]  /*0410*/  BRA `(.L_x_2712) ;  /* 0x0000036000007947 */ /* 0x000fea0003800000 */
.L_x_2706:
        /* <DEDUP_REMOVED lines=16> */
.L_x_2713:
[----:B------:R-:W-:Y:S02]  /*0520*/  MOV R0, c[0x0][0x3ac] ;  /* 0x0000eb0000007a02 */ /* 0x000fe40000000f00 */
[----:B------:R-:W-:Y:S02]  /*0530*/  MOV R40, R2 ;  /* 0x0000000200287202 */ /* 0x000fe40000000f00 */
[----:B------:R-:W-:-:S13]  /*0540*/  ISETP.NE.AND P0, PT, R0, 0x1, PT ;  /* 0x000000010000780c */ /* 0x000fda0003f05270 */
[----:B------:R-:W-:-:S05]  /*0550*/  @P0 IMAD.HI.U32 R0, R2, c[0x0][0x3b0], RZ ;  /* 0x0000ec0002000a27 */ /* 0x000fca00078e00ff */
[----:B------:R-:W-:-:S05]  /*0560*/  @P0 SHF.R.U32.HI R40, RZ, c[0x0][0x3b4], R0 ;  /* 0x0000ed00ff280a19 */ /* 0x000fca0000011600 */
[----:B------:R-:W-:Y:S02]  /*0570*/  IMAD R3, R40, c[0x0][0x3ac], RZ ;  /* 0x0000eb0028037a24 */ /* 0x000fe400078e02ff */
.L_x_2714:
        /* <DEDUP_REMOVED lines=16> */
.L_x_2715:
        /* <DEDUP_REMOVED lines=9> */
.L_x_2717:
[----:B------:R-:W-:-:S04]  /*0710*/  MOV R3, c[0x0][0x3d4] ;  /* 0x0000f50000037a02 */ /* 0x000fc80000000f00 */
.L_x_2716:
[----:B-----5:R-:W-:-:S04]  /*0720*/  IADD3 R3, R3, 0x7f, RZ ;  /* 0x0000007f03037810 */ /* 0x020fc80007ffe0ff */
[----:B------:R-:W-:-:S04]  /*0730*/  SHF.R.S32.HI R0, RZ, 0x1f, R3 ;  /* 0x0000001fff007819 */ /* 0x000fc80000011403 */
[----:B------:R-:W-:-:S04]  /*0740*/  LEA.HI R3, R0, R3, RZ, 0x7 ;  /* 0x0000000300037211 */ /* 0x000fc800078f38ff */
[----:B------:R-:W-:-:S04]  /*0750*/  SHF.R.S32.HI R3, RZ, 0x7, R3 ;  /* 0x00000007ff037819 */ /* 0x000fc80000011403 */
[----:B------:R-:W-:-:S04]  /*0760*/  ISETP.GE.AND P0, PT, R40, R3, PT ;  /* 0x000000032800720c */ /* 0x000fc80003f06270 */
[----:B------:R-:W-:-:S04]  /*0770*/  SEL R37, R37, 0xffffffff, !P0 ;  /* 0xffffffff25257807 */ /* 0x000fc80004000000 */
.L_x_2712:
[----:B------:R-:W-:-:S13]  /*0780*/  ISETP.GE.AND P0, PT, R37, RZ, PT ;  /* 0x000000ff2500720c */ /* 0x000fda0003f06270 */
[----:B------:R-:W-:Y:S05]  /*0790*/  @!P0 EXIT ;  /* 0x000000000000894d */ /* 0x000fea0003800000 */
[----:B------:R-:W-:Y:S01]  /*07a0*/  ISETP.NE.U32.AND P6, PT, RZ, c[0x0][0x2c8], PT ;  /* 0x0000b200ff007a0c */ /* 0x000fe20003fc5070 */
[----:B------:R-:W-:-:S03]  /*07b0*/  IMAD.MOV.U32 R0, RZ, RZ, 0x4 ;  /* 0x00000004ff007424 */ /* 0x000fc600078e00ff */
[----:B------:R-:W-:Y:S01]  /*07c0*/  ISETP.NE.AND.EX P6, PT, RZ, c[0x0][0x2cc], PT, P6 ;  /* 0x0000b300ff007a0c */ /* 0x000fe20003fc5360 */
[----:B------:R-:W-:Y:S01]  /*07d0*/  IMAD.WIDE R6, R37, R0, c[0x0][0x2c8] ;  /* 0x0000b20025067625 */ /* 0x000fe200078e0200 */
[----:B------:R-:W-:-:S04]  /*07e0*/  ISETP.NE.U32.AND P5, PT, RZ, c[0x0][0x2d0], PT ;  /* 0x0000b400ff007a0c */ /* 0x000fc80003fa5070 */
[----:B------:R-:W-:-:S07]  /*07f0*/  ISETP.NE.AND.EX P5, PT, RZ, c[0x0][0x2d4], PT, P5 ;  /* 0x0000b500ff007a0c */ /* 0x000fce0003fa5350 */
[----:B-1----:R-:W2:Y:S01]  /*0800*/  @P6 LDG.E R2, [R6.64] ;  /* 0x0000000606026981 */ /* 0x002ea2000c1e1900 */
[----:B------:R-:W-:Y:S01]  /*0810*/  CS2R R22, SRZ ;  /* 0x0000000000167805 */ /* 0x000fe2000001ff00 */
[----:B------:R-:W-:-:S05]  /*0820*/  IMAD.WIDE R4, R37, R0, c[0x0][0x2d0] ;  /* 0x0000b40025047625 */ /* 0x000fca00078e0200 */
[----:B------:R-:W3:Y:S04]  /*0830*/  @P6 LDG.E R23, [R6.64] ;  /* 0x0000000606176981 */ /* 0x000ee8000c1e1900 */
[----:B------:R-:W4:Y:S01]  /*0840*/  @P5 LDG.E R22, [R4.64] ;  /* 0x0000000604165981 */ /* 0x000f22000c1e1900 */
[----:B------:R-:W-:-:S03]  /*0850*/  ISETP.NE.U32.AND P0, PT, RZ, c[0x0][0x2d8], PT ;  /* 0x0000b600ff007a0c */ /* 0x000fc60003f05070 */
        /* <DEDUP_REMOVED lines=25> */
[----:B------:R-:W-:Y:S01]  /*09f0*/  IMAD.MOV.U32 R2, RZ, RZ, RZ ;  /* 0x000000ffff027224 */ /* 0x000fe200078e00ff */
        /* <DEDUP_REMOVED lines=9> */
.L_x_2718:
[----:B-----5:R2:W-:Y:S01]  /*0a90*/  STL [R1+0x10], R52 ;  /* 0x0000103401007387 */ /* 0x0205e20000100800 */
[----:B------:R-:W-:-:S04]  /*0aa0*/  ISETP.NE.U32.AND P0, PT, RZ, c[0x0][0x2e0], PT ;  /* 0x0000b800ff007a0c */ /* 0x000fc80003f05070 */
[----:B------:R-:W-:-:S13]  /*0ab0*/  ISETP.NE.AND.EX P0, PT, RZ, c[0x0][0x2e4], PT, P0 ;  /* 0x0000b900ff007a0c */ /* 0x000fda0003f05300 */
[----:B------:R-:W-:Y:S05]  /*0ac0*/  @!P0 BRA `(.L_x_2719) ;  /* 0x0000003000008947 */ /* 0x000fea0003800000 */
[----:B------:R-:W-:-:S05]  /*0ad0*/  IMAD.WIDE R4, R37, R0, c[0x0][0x2e0] ;  /* 0x0000b80025047625 */ /* 0x000fca00078e0200 */
[----:B------:R3:W5:Y:S01]  /*0ae0*/  LDG.E R53, [R4.64] ;  /* 0x0000000604357981 */ /* 0x000762000c1e1900 */
[----:B------:R-:W-:Y:S05]  /*0af0*/  BRA `(.L_x_2720) ;  /* 0x0000004000007947 */ /* 0x000fea0003800000 */
.L_x_2719:
[----:B------:R-:W-:Y:S05]  /*0b00*/  @!P5 BRA `(.L_x_2720) ;  /* 0x000000300000d947 */ /* 0x000fea0003800000 */
[----:B------:R-:W3:Y:S04]  /*0b10*/  LDG.E R53, [R4.64] ;  /* 0x0000000604357981 */ /* 0x000ee8000c1e1900 */
[----:B------:R-:W3:Y:S02]  /*0b20*/  LDG.E R0, [R4.64+0x4] ;  /* 0x0000040604007981 */ /* 0x000ee4000c1e1900 */
[----:B---3--:R-:W-:-:S05]  /*0b30*/  IADD3 R53, -R53, R0, RZ ;  /* 0x0000000035357210 */ /* 0x008fca0007ffe1ff */
.L_x_2720:
        /* <DEDUP_REMOVED lines=11> */
[----:B------:R-:W-:Y:S01]  /*0bf0*/  CS2R R34, SRZ ;  /* 0x0000000000227805 */ /* 0x000fe2000001ff00 */
        /* <DEDUP_REMOVED lines=9> */
[----:B------:R-:W-:Y:S01]  /*0c90*/  IMNMX R0, RZ, R0, !PT ;  /* 0x00000000ff007217 */ /* 0x000fe20007800200 */
[----:B------:R-:W-:Y:S01]  /*0ca0*/  CS2R R14, SRZ ;  /* 0x00000000000e7805 */ /* 0x000fe2000001ff00 */
[----:B------:R-:W-:Y:S01]  /*0cb0*/  CS2R R12, SRZ ;  /* 0x00000000000c7805 */ /* 0x000fe2000001ff00 */
[----:B------:R3:W-:Y:S01]  /*0cc0*/  STL [R1+0x18], R3 ;  /* 0x0000180301007387 */ /* 0x0007e20000100800 */
[----:B------:R-:W-:Y:S01]  /*0cd0*/  ISETP.GT.AND P0, PT, R3, R0, PT ;  /* 0x000000000300720c */ /* 0x000fe20003f04270 */
[----:B------:R-:W-:Y:S01]  /*0ce0*/  CS2R R10, SRZ ;  /* 0x00000000000a7805 */ /* 0x000fe2000001ff00 */
[----:B------:R-:W-:Y:S01]  /*0cf0*/  CS2R R8, SRZ ;  /* 0x0000000000087805 */ /* 0x000fe2000001ff00 */
[----:B------:R-:W-:Y:S01]  /*0d00*/  CS2R R6, SRZ ;  /* 0x0000000000067805 */ /* 0x000fe2000001ff00 */
[----:B------:R-:W-:-:S09]  /*0d10*/  CS2R R4, SRZ ;  /* 0x0000000000047805 */ /* 0x000fd2000001ff00 */
        /* <DEDUP_REMOVED lines=13> */
[--C-:B------:R-:W-:Y:S01]  /*0df0*/  IMAD.X R15, RZ, RZ, R21.reuse, P2 ;  /* 0x000000ffff0f7224 */ /* 0x100fe200010e0615 */
[----:B------:R-:W-:Y:S01]  /*0e00*/  ISETP.NE.AND P4, PT, R8, 0x1, PT ;  /* 0x000000010800780c */ /* 0x000fe20003f85270 */
[----:B---3--:R-:W-:Y:S01]  /*0e10*/  IMAD.MOV.U32 R3, RZ, RZ, 0x1 ;  /* 0x00000001ff037424 */ /* 0x008fe200078e00ff */
[----:B------:R3:W-:Y:S01]  /*0e20*/  STL.64 [R1+0x370], R8 ;  /* 0x0003700801007387 */ /* 0x0007e20000100a00 */
[----:B------:R-:W-:Y:S01]  /*0e30*/  IMAD.X R11, RZ, RZ, R21, P3 ;  /* 0x000000ffff0b7224 */ /* 0x000fe200018e0615 */
[----:B------:R-:W-:Y:S01]  /*0e40*/  IADD3 R10, P2, R20, 0xe0, RZ ;  /* 0x000000e0140a7810 */ /* 0x000fe20007f5e0ff */
[----:B------:R-:W-:Y:S01]  /*0e50*/  IMAD.MOV.U32 R56, RZ, RZ, c[0x0][0x168] ;  /* 0x00005a00ff387624 */ /* 0x000fe200078e00ff */
[----:B------:R-:W-:Y:S01]  /*0e60*/  PRMT R17, R3, 0x7610, R17 ;  /* 0x0000761003117816 */ /* 0x000fe20000000011 */
[----:B------:R-:W-:Y:S01]  /*0e70*/  IMAD.MOV.U32 R35, RZ, RZ, c[0x0][0x1f8] ;  /* 0x00007e00ff237624 */ /* 0x000fe200078e00ff */
[----:B------:R-:W-:Y:S01]  /*0e80*/  UMOV UR10, 0x5 ;  /* 0x00000005000a7882 */ /* 0x000fe20000000000 */
[----:B------:R-:W-:Y:S01]  /*0e90*/  IMAD.MOV.U32 R54, RZ, RZ, c[0x0][0x2a0] ;  /* 0x0000a800ff367624 */ /* 0x000fe200078e00ff */
[----:B------:R-:W-:Y:S01]  /*0ea0*/  IADD3 R56, R56, 0x7f, RZ ;  /* 0x0000007f38387810 */ /* 0x000fe20007ffe0ff */
[----:B------:R-:W-:Y:S01]  /*0eb0*/  IMAD.MOV.U32 R55, RZ, RZ, c[0x0][0x2a4] ;  /* 0x0000a900ff377624 */ /* 0x000fe200078e00ff */
[----:B------:R-:W-:Y:S01]  /*0ec0*/  IADD3 R35, R35, 0x7f, RZ ;  /* 0x0000007f23237810 */ /* 0x000fe20007ffe0ff */
[----:B------:R-:W-:Y:S01]  /*0ed0*/  IMAD R13, R40, -0x80, R53 ;  /* 0xffffff80280d7824 */ /* 0x000fe200078e0235 */
[----:B------:R-:W-:Y:S01]  /*0ee0*/  USHF.L.U64.HI UR8, UR4, UR13, UR5 ;  /* 0x0000000d04087299 */ /* 0x000fe20008010205 */
[----:B------:R-:W-:Y:S01]  /*0ef0*/  MOV R18, c[0x0][0x250] ;  /* 0x0000940000127a02 */ /* 0x000fe20000000f00 */
[----:B------:R5:W-:Y:S01]  /*0f00*/  STL.128 [R1+0x350], R52 ;  /* 0x0003503401007387 */ /* 0x000be20000100c00 */
[----:B------:R-:W-:Y:S01]  /*0f10*/  USHF.L.U64.HI UR5, UR4, UR10, UR5 ;  /* 0x0000000a04057299 */ /* 0x000fe20008010205 */
[----:B------:R-:W-:Y:S01]  /*0f20*/  SHF.R.S32.HI R33, RZ, 0x1f, R30 ;  /* 0x0000001fff217819 */ /* 0x000fe2000001141e */
[----:B------:R-:W-:Y:S01]  /*0f30*/  USHF.L.U32 UR9, UR4, 0x7, URZ ;  /* 0x0000000704097899 */ /* 0x000fe2000800063f */
[----:B------:R-:W-:Y:S01]  /*0f40*/  STL.U8 [R1+0x70], R17 ;  /* 0x0000701101007387 */ /* 0x000fe20000100000 */
[----:B------:R-:W-:Y:S01]  /*0f50*/  USHF.L.U32 UR4, UR4, 0x5, URZ ;  /* 0x0000000504047899 */ /* 0x000fe2000800063f */
[----:B------:R-:W-:Y:S01]  /*0f60*/  LEA.HI R50, R33, R30, RZ, 0x3 ;  /* 0x0000001e21327211 */ /* 0x000fe200078f18ff */
[----:B------:R-:W-:Y:S01]  /*0f70*/  IMAD.SHL.U32 R58, R30, 0x4, RZ ;  /* 0x000000041e3a7824 */ /* 0x000fe200078e00ff */
[----:B------:R1:W-:Y:S04]  /*0f80*/  STL.U8 [R1+0x71], R17 ;  /* 0x0000711101007387 */ /* 0x0003e80000100000 */
[----:B------:R-:W-:Y:S01]  /*0f90*/  STL [R1+0x378], R18 ;  /* 0x0003781201007387 */ /* 0x000fe20000100800 */
[C---:B----4-:R-:W-:Y:S01]  /*0fa0*/  IADD3 R4, P1, R20.reuse, 0x98, RZ ;  /* 0x0000009814047810 */ /* 0x050fe20007f3e0ff */
[----:B------:R-:W-:Y:S01]  /*0fb0*/  IMAD.MOV.U32 R6, RZ, RZ, R16 ;  /* 0x000000ffff067224 */ /* 0x000fe200078e0010 */
[----:B------:R-:W-:Y:S01]  /*0fc0*/  SHF.R.S32.HI R59, RZ, 0x1f, R58 ;  /* 0x0000001fff3b7819 */ /* 0x000fe2000001143a */
[----:B------:R-:W-:Y:S01]  /*0fd0*/  IMAD.MOV.U32 R7, RZ, RZ, R15 ;  /* 0x000000ffff077224 */ /* 0x000fe200078e000f */
[----:B------:R-:W4:Y:S01]  /*0fe0*/  LDL R36, [R1+0x10] ;  /* 0x0000100001247983 */ /* 0x000f220000100800 */
[--C-:B------:R-:W-:Y:S01]  /*0ff0*/  IMAD.X R5, RZ, RZ, R21.reuse, P1 ;  /* 0x000000ffff057224 */ /* 0x100fe200008e0615 */
[----:B------:R-:W-:Y:S01]  /*1000*/  IADD3 R3, P1, R20, 0xf0, RZ ;  /* 0x000000f014037810 */ /* 0x000fe20007f3e0ff */
[----:B---3--:R-:W-:-:S02]  /*1010*/  IMAD.X R9, RZ, RZ, R21, P0 ;  /* 0x000000ffff097224 */ /* 0x008fc400000e0615 */
[--C-:B------:R-:W-:Y:S01]  /*1020*/  IMAD.X R15, RZ, RZ, R21.reuse, P2 ;  /* 0x000000ffff0f7224 */ /* 0x100fe200010e0615 */
[----:B------:R3:W-:Y:S01]  /*1030*/  STL.128 [R1+0x380], R4 ;  /* 0x0003800401007387 */ /* 0x0007e20000100c00 */
[----:B------:R-:W-:Y:S01]  /*1040*/  IMAD.X R8, RZ, RZ, R21, P1 ;  /* 0x000000ffff087224 */ /* 0x000fe200008e0615 */
[C---:B--2--5:R-:W-:Y:S02]  /*1050*/  IADD3 R52, P1, R20.reuse, 0xd8, RZ ;  /* 0x000000d814347810 */ /* 0x064fe40007f3e0ff */
[----:B------:R-:W-:-:S03]  /*1060*/  IADD3 R54, P0, R20, 0x344, RZ ;  /* 0x0000034414367810 */ /* 0x000fc60007f1e0ff */
[--C-:B------:R-:W-:Y:S01]  /*1070*/  IMAD.X R53, RZ, RZ, R21.reuse, P1 ;  /* 0x000000ffff357224 */ /* 0x100fe200008e0615 */
[C---:B------:R-:W-:Y:S01]  /*1080*/  IADD3 R46, P1, R20.reuse, 0x338, RZ ;  /* 0x00000338142e7810 */ /* 0x040fe20007f3e0ff */
[--C-:B------:R-:W-:Y:S01]  /*1090*/  IMAD.X R55, RZ, RZ, R21.reuse, P0 ;  /* 0x000000ffff377224 */ /* 0x100fe200000e0615 */
[----:B------:R-:W-:Y:S02]  /*10a0*/  IADD3 R44, P0, R20, 0x4, RZ ;  /* 0x00000004142c7810 */ /* 0x000fe40007f1e0ff */
[----:B------:R-:W-:Y:S01]  /*10b0*/  MOV R16, R46 ;  /* 0x0000002e00107202 */ /* 0x000fe20000000f00 */
[--C-:B------:R-:W-:Y:S01]  /*10c0*/  IMAD.X R47, RZ, RZ, R21.reuse, P1 ;  /* 0x000000ffff2f7224 */ /* 0x100fe200008e0615 */
[----:B------:R-:W-:Y:S01]  /*10d0*/  STL.128 [R1+0x3c0], R52 ;  /* 0x0003c03401007387 */ /* 0x000fe20000100c00 */
[----:B------:R-:W-:Y:S02]  /*10e0*/  IMAD.X R45, RZ, RZ, R21, P0 ;  /* 0x000000ffff2d7224 */ /* 0x000fe400000e0615 */
[----:B------:R-:W-:-:S02]  /*10f0*/  IMAD.MOV.U32 R26, RZ, RZ, R44 ;  /* 0x000000ffff1a7224 */ /* 0x000fc400078e002c */
[----:B------:R-:W-:Y:S01]  /*1100*/  IMAD.MOV.U32 R27, RZ, RZ, R45 ;  /* 0x000000ffff1b7224 */ /* 0x000fe200078e002d */
[----:B------:R2:W-:Y:S01]  /*1110*/  STL.128 [R1+0x390], R44 ;  /* 0x0003902c01007387 */ /* 0x0005e20000100c00 */
[----:B-1----:R-:W-:Y:S02]  /*1120*/  IMAD.MOV.U32 R17, RZ, RZ, R47 ;  /* 0x000000ffff117224 */ /* 0x002fe400078e002f */
[----:B---3--:R-:W-:Y:S01]  /*1130*/  IMAD.MOV.U32 R6, RZ, RZ, R14 ;  /* 0x000000ffff067224 */ /* 0x008fe200078e000e */
[----:B------:R-:W-:Y:S01]  /*1140*/  MOV R7, R11 ;  /* 0x0000000b00077202 */ /* 0x000fe20000000f00 */
[----:B------:R-:W-:Y:S02]  /*1150*/  IMAD.MOV.U32 R4, RZ, RZ, R12 ;  /* 0x000000ffff047224 */ /* 0x000fe400078e000c */
[----:B------:R-:W-:Y:S02]  /*1160*/  IMAD.MOV.U32 R5, RZ, RZ, R9 ;  /* 0x000000ffff057224 */ /* 0x000fe400078e0009 */
[----:B------:R-:W-:-:S03]  /*1170*/  IMAD.U32 R12, RZ, RZ, UR4 ;  /* 0x00000004ff0c7e24 */ /* 0x000fc6000f8e00ff */
[----:B------:R1:W-:Y:S04]  /*1180*/  STL.128 [R1+0x3b0], R4 ;  /* 0x0003b00401007387 */ /* 0x0003e80000100c00 */
[----:B------:R-:W3:Y:S01]  /*1190*/  LDL.64 R72, [R1+0x3b0] ;  /* 0x0003b00001487983 */ /* 0x000ee20000100a00 */
[----:B--2---:R-:W-:Y:S02]  /*11a0*/  IMAD.MOV.U32 R44, RZ, RZ, R12 ;  /* 0x000000ffff2c7224 */ /* 0x004fe400078e000c */
[----:B-1----:R-:W-:Y:S01]  /*11b0*/  IMAD.MOV.U32 R7, RZ, RZ, R8 ;  /* 0x000000ffff077224 */ /* 0x002fe200078e0008 */
[C---:B------:R-:W-:Y:S01]  /*11c0*/  IADD3 R8, P2, R20.reuse, 0xc0, RZ ;  /* 0x000000c014087810 */ /* 0x040fe20007f5e0ff */
[----:B------:R-:W-:Y:S01]  /*11d0*/  IMAD.MOV.U32 R4, RZ, RZ, R10 ;  /* 0x000000ffff047224 */ /* 0x000fe200078e000a */
[----:B------:R-:W-:Y:S01]  /*11e0*/  IADD3 R10, P3, R20, 0x71, RZ ;  /* 0x00000071140a7810 */ /* 0x000fe20007f7e0ff */
[----:B------:R-:W-:-:S02]  /*11f0*/  IMAD.MOV.U32 R5, RZ, RZ, R15 ;  /* 0x000000ffff057224 */ /* 0x000fc400078e000f */
[----:B------:R-:W-:Y:S01]  /*1200*/  IMAD.MOV.U32 R6, RZ, RZ, R3 ;  /* 0x000000ffff067224 */ /* 0x000fe200078e0003 */
[-C--:B------:R-:W-:Y:S01]  /*1210*/  IADD3.X R3, RZ, R21.reuse, RZ, P2, !PT ;  /* 0x00000015ff037210 */ /* 0x080fe200017fe4ff */
[----:B------:R-:W-:Y:S01]  /*1220*/  IMAD.X R9, RZ, RZ, R21, P3 ;  /* 0x000000ffff097224 */ /* 0x000fe200018e0615 */
[----:B------:R-:W-:Y:S01]  /*1230*/  IADD3 R24, P2, R20, 0xa0, RZ ;  /* 0x000000a014187810 */ /* 0x000fe20007f5e0ff */
[----:B------:R-:W-:Y:S01]  /*1240*/  IMAD.WIDE.U32 R14, R38, c[0x0][0x238], RZ ;  /* 0x00008e00260e7a25 */ /* 0x000fe200078e00ff */
[----:B------:R1:W-:Y:S02]  /*1250*/  STL.128 [R1+0x410], R4 ;  /* 0x0004100401007387 */ /* 0x0003e40000100c00 */
[----:B------:R-:W-:-:S05]  /*1260*/  IADD3.X R25, RZ, R21, RZ, P2, !PT ;  /* 0x00000015ff197210 */ /* 0x000fca00017fe4ff */
[----:B------:R2:W-:Y:S01]  /*1270*/  STL.128 [R1+0x3e0], R24 ;  /* 0x0003e01801007387 */ /* 0x0005e20000100c00 */
[----:B-1----:R-:W-:Y:S01]  /*1280*/  IMAD.MOV.U32 R7, RZ, RZ, R3 ;  /* 0x000000ffff077224 */ /* 0x002fe200078e0003 */
[----:B------:R-:W-:Y:S01]  /*1290*/  SHF.R.S32.HI R3, RZ, 0x1f, R56 ;  /* 0x0000001fff037819 */ /* 0x000fe20000011438 */
[----:B------:R-:W-:Y:S01]  /*12a0*/  IMAD.MOV.U32 R6, RZ, RZ, R8 ;  /* 0x000000ffff067224 */ /* 0x000fe200078e0008 */
[----:B------:R-:W-:Y:S01]  /*12b0*/  SHF.R.S32.HI R8, RZ, 0x1f, R35 ;  /* 0x0000001fff087819 */ /* 0x000fe20000011423 */
[----:B------:R-:W-:Y:S01]  /*12c0*/  IMAD.MOV.U32 R4, RZ, RZ, R10 ;  /* 0x000000ffff047224 */ /* 0x000fe200078e000a */
[----:B------:R-:W-:Y:S01]  /*12d0*/  LEA.HI R56, R3, R56, RZ, 0x7 ;  /* 0x0000003803387211 */ /* 0x000fe200078f38ff */
[----:B------:R-:W-:Y:S01]  /*12e0*/  IMAD.MOV.U32 R5, RZ, RZ, R9 ;  /* 0x000000ffff057224 */ /* 0x000fe200078e0009 */
[----:B------:R-:W-:Y:S01]  /*12f0*/  LEA.HI R35, R8, R35, RZ, 0x7 ;  /* 0x0000002308237211 */ /* 0x000fe200078f38ff */
[----:B------:R-:W-:Y:S01]  /*1300*/  IMAD.MOV.U32 R3, RZ, RZ, c[0x0][0x260] ;  /* 0x00009800ff037624 */ /* 0x000fe200078e00ff */
[----:B------:R-:W-:Y:S01]  /*1310*/  IADD3 R10, P3, R20, 0x70, RZ ;  /* 0x00000070140a7810 */ /* 0x000fe20007f7e0ff */
[----:B------:R-:W-:Y:S01]  /*1320*/  IMAD.MOV.U32 R8, RZ, RZ, c[0x0][0x228] ;  /* 0x00008a00ff087624 */ /* 0x000fe200078e00ff */
[----:B------:R1:W-:Y:S02]  /*1330*/  STL.128 [R1+0x3d0], R4 ;  /* 0x0003d00401007387 */ /* 0x0003e40000100c00 */
[----:B--2---:R-:W-:Y:S01]  /*1340*/  MOV R24, R10 ;  /* 0x0000000a00187202 */ /* 0x004fe20000000f00 */
[----:B------:R-:W-:-:S04]  /*1350*/  IMAD.X R11, RZ, RZ, R21, P3 ;  /* 0x000000ffff0b7224 */ /* 0x000fc800018e0615 */
[----:B------:R-:W-:Y:S01]  /*1360*/  IMAD.MOV.U32 R25, RZ, RZ, R11 ;  /* 0x000000ffff197224 */ /* 0x000fe200078e000b */
[----:B-1----:R-:W-:Y:S01]  /*1370*/  IADD3 R7, R3, 0x7f, RZ ;  /* 0x0000007f03077810 */ /* 0x002fe20007ffe0ff */
[----:B------:R-:W-:Y:S01]  /*1380*/  IMAD.U32 R6, RZ, RZ, UR9 ;  /* 0x00000009ff067e24 */ /* 0x000fe2000f8e00ff */
[----:B------:R-:W-:Y:S02]  /*1390*/  IADD3 R3, R8, 0x1fff, RZ ;  /* 0x00001fff08037810 */ /* 0x000fe40007ffe0ff */
[----:B------:R-:W-:Y:S01]  /*13a0*/  SHF.R.S32.HI R34, RZ, 0x1f, R7 ;  /* 0x0000001fff227819 */ /* 0x000fe20000011407 */
[----:B------:R-:W-:Y:S01]  /*13b0*/  IMAD.MOV.U32 R46, RZ, RZ, R6 ;  /* 0x000000ffff2e7224 */ /* 0x000fe200078e0006 */
[----:B------:R-:W-:Y:S02]  /*13c0*/  SHF.R.S32.HI R32, RZ, 0x1f, R3 ;  /* 0x0000001fff207819 */ /* 0x000fe40000011403 */
[----:B------:R-:W-:Y:S01]  /*13d0*/  LEA.HI R34, R34, R7, RZ, 0x7 ;  /* 0x0000000722227211 */ /* 0x000fe200078f38ff */
[----:B------:R-:W-:Y:S01]  /*13e0*/  IMAD.U32 R7, RZ, RZ, UR5 ;  /* 0x00000005ff077e24 */ /* 0x000fe2000f8e00ff */
[----:B------:R-:W-:-:S02]  /*13f0*/  IADD3 R8, P0, R20, 0x340, RZ ;  /* 0x0000034014087810 */ /* 0x000fc40007f1e0ff */
[----:B------:R-:W-:Y:S01]  /*1400*/  LEA.HI R32, R32, R3, RZ, 0xd ;  /* 0x0000000320207211 */ /* 0x000fe200078f68ff */
[----:B------:R-:W-:Y:S01]  /*1410*/  IMAD.U32 R3, RZ, RZ, UR8 ;  /* 0x00000008ff037e24 */ /* 0x000fe2000f8e00ff */
[----:B------:R-:W-:Y:S01]  /*1420*/  ULDC.64 UR8, c[0x0][0x208] ;  /* 0x0000820000087ab9 */ /* 0x000fe20000000a00 */
[----:B------:R-:W-:Y:S01]  /*1430*/  IMAD.X R9, RZ, RZ, R21, P0 ;  /* 0x000000ffff097224 */ /* 0x000fe200000e0615 */
[----:B------:R-:W-:Y:S01]  /*1440*/  IADD3 R26, P0, R20, 0x348, RZ ;  /* 0x00000348141a7810 */ /* 0x000fe20007f1e0ff */
[----:B------:R-:W-:Y:S01]  /*1450*/  IMAD.MOV.U32 R45, RZ, RZ, R7 ;  /* 0x000000ffff2d7224 */ /* 0x000fe200078e0007 */
[----:B------:R-:W-:Y:S01]  /*1460*/  SHF.R.S32.HI R7, RZ, 0x1f, R38 ;  /* 0x0000001fff077819 */ /* 0x000fe20000011426 */
[----:B------:R-:W-:Y:S01]  /*1470*/  IMAD.MOV.U32 R18, RZ, RZ, R8 ;  /* 0x000000ffff127224 */ /* 0x000fe200078e0008 */
[----:B------:R1:W-:Y:S01]  /*1480*/  STL.128 [R1+0x3a0], R8 ;  /* 0x0003a00801007387 */ /* 0x0003e20000100c00 */
[----:B------:R-:W-:Y:S01]  /*1490*/  IMAD.MOV.U32 R19, RZ, RZ, R9 ;  /* 0x000000ffff137224 */ /* 0x000fe200078e0009 */
[----:B------:R-:W-:Y:S01]  /*14a0*/  USHF.L.U64.HI UR10, UR8, UR10, UR9 ;  /* 0x0000000a080a7299 */ /* 0x000fe20008010209 */
[----:B------:R-:W-:Y:S01]  /*14b0*/  IMAD.MOV.U32 R47, RZ, RZ, R3 ;  /* 0x000000ffff2f7224 */ /* 0x000fe200078e0003 */
[----:B------:R-:W-:Y:S01]  /*14c0*/  USHF.L.U32 UR4, UR8, 0x5, URZ ;  /* 0x0000000508047899 */ /* 0x000fe2000800063f */
[----:B------:R-:W-:Y:S01]  /*14d0*/  IMAD R3, R7, c[0x0][0x238], RZ ;  /* 0x00008e0007037a24 */ /* 0x000fe200078e02ff */
[----:B------:R2:W-:Y:S01]  /*14e0*/  STL.128 [R1+0x3f0], R16 ;  /* 0x0003f01001007387 */ /* 0x0005e20000100c00 */
[----:B------:R-:W-:-:S03]  /*14f0*/  IMAD.X R27, RZ, RZ, R21, P0 ;  /* 0x000000ffff1b7224 */ /* 0x000fc600000e0615 */
[----:B------:R5:W-:Y:S04]  /*1500*/  STL.128 [R1+0x80], R44 ;  /* 0x0000802c01007387 */ /* 0x000be80000100c00 */
[----:B------:R5:W-:Y:S01]  /*1510*/  STL.128 [R1+0x400], R24 ;  /* 0x0004001801007387 */ /* 0x000be20000100c00 */
[----:B-1----:R-:W-:Y:S01]  /*1520*/  SHF.R.S32.HI R8, RZ, 0x3, R50 ;  /* 0x00000003ff087819 */ /* 0x002fe20000011432 */
[----:B------:R-:W-:Y:S02]  /*1530*/  IMAD R9, R7, c[0x0][0x180], RZ ;  /* 0x0000600007097a24 */ /* 0x000fe400078e02ff */
[----:B------:R-:W-:Y:S01]  /*1540*/  IMAD.U32 R10, RZ, RZ, UR4 ;  /* 0x00000004ff0a7e24 */ /* 0x000fe2000f8e00ff */
[----:B------:R-:W-:Y:S01]  /*1550*/  IADD3 R74, P0, R8, R22, RZ ;  /* 0x00000016084a7210 */ /* 0x000fe20007f1e0ff */
[----:B------:R-:W-:Y:S01]  /*1560*/  IMAD.U32 R11, RZ, RZ, UR10 ;  /* 0x0000000aff0b7e24 */ /* 0x000fe2000f8e00ff */
[----:B------:R-:W-:Y:S01]  /*1570*/  ULDC.64 UR10, c[0x0][0x18] ;  /* 0x00000600000a7ab9 */ /* 0x000fe20000000a00 */
[----:B--2---:R-:W-:Y:S01]  /*1580*/  IMAD.MOV.U32 R18, RZ, RZ, R4 ;  /* 0x000000ffff127224 */ /* 0x004fe200078e0004 */
[----:B------:R-:W-:Y:S01]  /*1590*/  SHF.R.S32.HI R4, RZ, 0x1f, R8 ;  /* 0x0000001fff047819 */ /* 0x000fe20000011408 */
[----:B------:R-:W-:Y:S01]  /*15a0*/  IMAD.MOV.U32 R19, RZ, RZ, R5 ;  /* 0x000000ffff137224 */ /* 0x000fe200078e0005 */
[----:B------:R-:W-:Y:S01]  /*15b0*/  LOP3.LUT R5, R50, 0xfffffff8, RZ, 0xc0, !PT ;  /* 0xfffffff832057812 */ /* 0x000fe200078ec0ff */
[----:B-----5:R-:W-:Y:S01]  /*15c0*/  IMAD R44, R38, c[0x0][0x23c], R3 ;  /* 0x00008f00262c7a24 */ /* 0x020fe200078e0203 */
[----:B------:R-:W-:Y:S01]  /*15d0*/  IADD3 R3, P1, R8, R23, RZ ;  /* 0x0000001708037210 */ /* 0x000fe20007f3e0ff */
[----:B------:R-:W-:Y:S01]  /*15e0*/  IMAD.MOV.U32 R16, RZ, RZ, R54 ;  /* 0x000000ffff107224 */ /* 0x000fe200078e0036 */
[-C--:B------:R-:W-:Y:S01]  /*15f0*/  LEA.HI.X.SX32 R75, R22, R4.reuse, 0x1, P0 ;  /* 0x00000004164b7211 */ /* 0x080fe200000f0eff */
[----:B------:R-:W-:Y:S01]  /*1600*/  IMAD.MOV.U32 R17, RZ, RZ, R55 ;  /* 0x000000ffff117224 */ /* 0x000fe200078e0037 */
[----:B------:R-:W-:Y:S01]  /*1610*/  LEA.HI.X.SX32 R6, R23, R4, 0x1, P1 ;  /* 0x0000000417067211 */ /* 0x000fe200008f0eff */
[----:B------:R-:W-:Y:S01]  /*1620*/  IMAD.IADD R4, R30, 0x1, -R5 ;  /* 0x000000011e047824 */ /* 0x000fe200078e0a05 */
[----:B------:R1:W-:Y:S01]  /*1630*/  STL.64 [R1+0xa8], R10 ;  /* 0x0000a80a01007387 */ /* 0x0003e20000100a00 */
[----:B------:R-:W-:Y:S01]  /*1640*/  IMAD.IADD R45, R15, 0x1, R44 ;  /* 0x000000010f2d7824 */ /* 0x000fe200078e022c */
[----:B------:R-:W-:Y:S01]  /*1650*/  LEA.HI R15, R33, R30, RZ, 0x4 ;  /* 0x0000001e210f7211 */ /* 0x000fe200078f20ff */
[----:B------:R-:W-:Y:S01]  /*1660*/  IMAD R5, R7, c[0x0][0x288], RZ ;  /* 0x0000a20007057a24 */ /* 0x000fe200078e02ff */
[----:B------:R2:W-:Y:S01]  /*1670*/  STL.128 [R1+0x420], R16 ;  /* 0x0004201001007387 */ /* 0x0005e20000100c00 */
[----:B------:R-:W-:Y:S01]  /*1680*/  IMAD.WIDE.U32 R24, R38, c[0x0][0x288], R58 ;  /* 0x0000a20026187a25 */ /* 0x000fe200078e003a */
[----:B------:R-:W-:Y:S01]  /*1690*/  SHF.R.S32.HI R12, RZ, 0x4, R15 ;  /* 0x00000004ff0c7819 */ /* 0x000fe2000001140f */
[----:B------:R-:W-:Y:S01]  /*16a0*/  UIADD3 UR5, UP0, UR10, 0x8080, URZ ;  /* 0x000080800a057890 */ /* 0x000fe2000ff1e03f */
[----:B------:R-:W-:Y:S01]  /*16b0*/  MOV R44, R14 ;  /* 0x0000000e002c7202 */ /* 0x000fe20000000f00 */
[----:B------:R-:W-:Y:S01]  /*16c0*/  IMAD.SHL.U32 R14, R8, 0x40, RZ ;  /* 0x00000040080e7824 */ /* 0x000fe200078e00ff */
[C---:B------:R-:W-:Y:S01]  /*16d0*/  LEA.HI R43, R15.reuse, R12, RZ, 0x1 ;  /* 0x0000000c0f2b7211 */ /* 0x040fe200078f08ff */
[----:B------:R-:W-:Y:S01]  /*16e0*/  IMAD.WIDE.U32 R26, R38, c[0x0][0x270], R58 ;  /* 0x00009c00261a7a25 */ /* 0x000fe200078e003a */
[----:B------:R-:W-:-:S02]  /*16f0*/  LOP3.LUT R15, R15, 0xfffffff0, RZ, 0xc0, !PT ;  /* 0xfffffff00f0f7812 */ /* 0x000fc400078ec0ff */
[----:B------:R-:W-:Y:S02]  /*1700*/  LOP3.LUT R43, R43, 0xfffffffe, RZ, 0xc0, !PT ;  /* 0xfffffffe2b2b7812 */ /* 0x000fe400078ec0ff */
[----:B------:R-:W-:Y:S01]  /*1710*/  LOP3.LUT R14, R14, 0x1c0, RZ, 0xc0, !PT ;  /* 0x000001c00e0e7812 */ /* 0x000fe200078ec0ff */
[----:B------:R-:W-:Y:S02]  /*1720*/  IMAD.IADD R15, R30, 0x1, -R15 ;  /* 0x000000011e0f7824 */ /* 0x000fe400078e0a0f */
[----:B------:R-:W-:Y:S01]  /*1730*/  IMAD.IADD R43, R12, 0x1, -R43 ;  /* 0x000000010c2b7824 */ /* 0x000fe200078e0a2b */
[----:B------:R-:W-:Y:S02]  /*1740*/  SHF.R.U32.HI R51, RZ, 0x3, R14 ;  /* 0x00000003ff337819 */ /* 0x000fe4000001160e */
[----:B-1----:R-:W-:Y:S01]  /*1750*/  SHF.R.S32.HI R10, RZ, 0x1f, R37 ;  /* 0x0000001fff0a7819 */ /* 0x002fe20000011425 */
[----:B------:R-:W-:Y:S02]  /*1760*/  IMAD R11, R7, c[0x0][0x270], RZ ;  /* 0x00009c00070b7a24 */ /* 0x000fe400078e02ff */
[----:B--2---:R-:W-:Y:S01]  /*1770*/  IMAD R16, R38, c[0x0][0x184], R9 ;  /* 0x0000610026107a24 */ /* 0x004fe200078e0209 */
[----:B------:R-:W-:Y:S01]  /*1780*/  SEL R28, R10, RZ, !P6 ;  /* 0x000000ff0a1c7207 */ /* 0x000fe20007000000 */
[----:B------:R-:W-:-:S02]  /*1790*/  IMAD.SHL.U32 R9, R4, 0x8, RZ ;  /* 0x0000000804097824 */ /* 0x000fc400078e00ff */
[C---:B------:R-:W-:Y:S02]  /*17a0*/  IMAD R18, R38.reuse, c[0x0][0x28c], R5 ;  /* 0x0000a30026127a24 */ /* 0x040fe400078e0205 */
[--C-:B------:R-:W-:Y:S01]  /*17b0*/  IMAD.MOV.U32 R70, RZ, RZ, R9.reuse ;  /* 0x000000ffff467224 */ /* 0x100fe200078e0009 */
[----:B------:R-:W-:Y:S01]  /*17c0*/  SHF.R.S32.HI R71, RZ, 0x1f, R9 ;  /* 0x0000001fff477819 */ /* 0x000fe20000011409 */
[C---:B------:R-:W-:Y:S01]  /*17d0*/  IMAD R52, R38.reuse, c[0x0][0x274], R11 ;  /* 0x00009d0026347a24 */ /* 0x040fe200078e020b */
[----:B------:R-:W-:Y:S01]  /*17e0*/  SEL R11, R37, RZ, !P6 ;  /* 0x000000ff250b7207 */ /* 0x000fe20007000000 */
[----:B------:R-:W-:Y:S01]  /*17f0*/  IMAD.IADD R19, R25, 0x1, R18 ;  /* 0x0000000119137824 */ /* 0x000fe200078e0212 */
[----:B------:R-:W-:Y:S01]  /*1800*/  MOV R18, R24 ;  /* 0x0000001800127202 */ /* 0x000fe20000000f00 */
[----:B------:R-:W-:Y:S01]  /*1810*/  IMAD.WIDE.U32 R22, R38, c[0x0][0x180], R70 ;  /* 0x0000600026167a25 */ /* 0x000fe200078e0046 */
[----:B------:R1:W-:Y:S01]  /*1820*/  STL.64 [R1+0x338], R8 ;  /* 0x0003380801007387 */ /* 0x0003e20000100a00 */
[----:B------:R-:W-:-:S02]  /*1830*/  LOP3.LUT R12, R14, 0x38, R9, 0xf8, !PT ;  /* 0x000000380e0c7812 */ /* 0x000fc400078ef809 */
[----:B------:R-:W-:Y:S01]  /*1840*/  IMAD.IADD R17, R23, 0x1, R16 ;  /* 0x0000000117117824 */ /* 0x000fe200078e0210 */
[----:B------:R-:W-:Y:S01]  /*1850*/  SHF.R.S32.HI R23, RZ, 0x1f, R30 ;  /* 0x0000001fff177819 */ /* 0x000fe2000001141e */
[----:B------:R-:W-:Y:S01]  /*1860*/  IMAD.MOV.U32 R16, RZ, RZ, R22 ;  /* 0x000000ffff107224 */ /* 0x000fe200078e0016 */
[----:B------:R-:W-:Y:S01]  /*1870*/  LOP3.LUT R51, R12, R51, RZ, 0x3c, !PT ;  /* 0x000000330c337212 */ /* 0x000fe200078e3cff */
[----:B------:R-:W-:Y:S01]  /*1880*/  IMAD R24, R28, c[0x0][0x188], RZ ;  /* 0x000062001c187a24 */ /* 0x000fe200078e02ff */
[----:B------:R-:W-:Y:S01]  /*1890*/  UIADD3.X UR4, URZ, UR11, URZ, UP0, !UPT ;  /* 0x0000000b3f047290 */ /* 0x000fe200087fe43f */
[----:B------:R-:W-:Y:S01]  /*18a0*/  IMAD.WIDE.U32 R16, R11, c[0x0][0x188], R16 ;  /* 0x000062000b107a25 */ /* 0x000fe200078e0010 */
[----:B------:R-:W-:Y:S01]  /*18b0*/  ISETP.GE.AND P2, PT, R9, c[0x0][0x16c], PT ;  /* 0x00005b0009007a0c */ /* 0x000fe20003f46270 */
[----:B------:R-:W4:Y:S02]  /*18c0*/  LDL R31, [R1+0x338] ;  /* 0x00033800011f7983 */ /* 0x000f240000100800 */
[----:B------:R-:W-:-:S02]  /*18d0*/  IMAD R24, R11, c[0x0][0x18c], R24 ;  /* 0x000063000b187a24 */ /* 0x000fc400078e0218 */
[----:B------:R-:W-:Y:S02]  /*18e0*/  IMAD R22, R28, c[0x0][0x240], RZ ;  /* 0x000090001c167a24 */ /* 0x000fe400078e02ff */
[----:B------:R-:W-:Y:S02]  /*18f0*/  IMAD.IADD R5, R13, 0x1, -R8 ;  /* 0x000000010d057824 */ /* 0x000fe400078e0a08 */
[----:B------:R-:W-:Y:S01]  /*1900*/  IMAD.IADD R25, R17, 0x1, R24 ;  /* 0x0000000111197824 */ /* 0x000fe200078e0218 */
[----:B------:R-:W-:Y:S01]  /*1910*/  MOV R24, R16 ;  /* 0x0000001000187202 */ /* 0x000fe20000000f00 */
[----:B------:R-:W-:Y:S01]  /*1920*/  IMAD.SHL.U32 R13, R2, 0x40, RZ ;  /* 0x00000040020d7824 */ /* 0x000fe200078e00ff */
[----:B------:R-:W-:Y:S01]  /*1930*/  SHF.R.S32.HI R16, RZ, 0x1f, R15 ;  /* 0x0000001fff107819 */ /* 0x000fe2000001140f */
[----:B------:R-:W-:-:S03]  /*1940*/  IMAD.WIDE.U32 R44, R11, c[0x0][0x240], R44 ;  /* 0x000090000b2c7a25 */ /* 0x000fc600078e002c */
[--C-:B------:R-:W-:Y:S01]  /*1950*/  SHF.R.S32.HI R12, RZ, 0x1f, R13.reuse ;  /* 0x0000001fff0c7819 */ /* 0x100fe2000001140d */
[----:B------:R-:W-:Y:S01]  /*1960*/  IMAD R22, R11, c[0x0][0x244], R22 ;  /* 0x000091000b167a24 */ /* 0x000fe200078e0216 */
[----:B-1----:R-:W-:Y:S01]  /*1970*/  LEA.HI R8, R33, R30, RZ, 0x6 ;  /* 0x0000001e21087211 */ /* 0x002fe200078f30ff */
[----:B------:R-:W-:Y:S01]  /*1980*/  IMAD R14, R6, c[0x0][0x178], RZ ;  /* 0x00005e00060e7a24 */ /* 0x000fe200078e02ff */
[----:B------:R-:W-:Y:S01]  /*1990*/  IADD3 R39, P1, P0, R30, R44, R13 ;  /* 0x0000002c1e277210 */ /* 0x000fe2000783e00d */
[----:B------:R-:W-:Y:S01]  /*19a0*/  IMAD.IADD R22, R45, 0x1, R22 ;  /* 0x000000012d167824 */ /* 0x000fe200078e0216 */
[----:B------:R-:W-:Y:S01]  /*19b0*/  LEA.HI R49, R16, R15, RZ, 0x3 ;  /* 0x0000000f10317211 */ /* 0x000fe200078f18ff */
[C---:B------:R-:W-:Y:S02]  /*19c0*/  IMAD R13, R3.reuse, c[0x0][0x17c], R14 ;  /* 0x00005f00030d7a24 */ /* 0x040fe400078e020e */
[----:B------:R-:W-:Y:S01]  /*19d0*/  IMAD.WIDE.U32 R16, R3, c[0x0][0x178], R24 ;  /* 0x00005e0003107a25 */ /* 0x000fe200078e0018 */
[----:B------:R-:W-:-:S02]  /*19e0*/  IADD3.X R22, R23, R22, R12, P1, P0 ;  /* 0x0000001617167210 */ /* 0x000fc40000fe040c */
[----:B------:R-:W-:Y:S01]  /*19f0*/  LOP3.LUT R48, R49, 0xfffffff8, RZ, 0xc0, !PT ;  /* 0xfffffff831307812 */ /* 0x000fe200078ec0ff */
[----:B------:R-:W-:Y:S01]  /*1a00*/  IMAD.SHL.U32 R8, R8, 0x8, RZ ;  /* 0x0000000808087824 */ /* 0x000fe200078e00ff */
[----:B------:R-:W-:Y:S01]  /*1a10*/  LEA R12, P0, R16, c[0x0][0x160], 0x1 ;  /* 0x00005800100c7a11 */ /* 0x000fe200078008ff */
[----:B------:R-:W-:Y:S01]  /*1a20*/  IMAD.IADD R53, R27, 0x1, R52 ;  /* 0x000000011b357824 */ /* 0x000fe200078e0234 */
[----:B------:R-:W-:Y:S01]  /*1a30*/  SEL R24, RZ, 0x1, P2 ;  /* 0x00000001ff187807 */ /* 0x000fe20001000000 */
[----:B------:R-:W-:Y:S01]  /*1a40*/  IMAD.MOV.U32 R52, RZ, RZ, R26 ;  /* 0x000000ffff347224 */ /* 0x000fe200078e001a */
[----:B------:R-:W-:Y:S01]  /*1a50*/  LOP3.LUT R51, R51, 0xfffffe00, R8, 0xf8, !PT ;  /* 0xfffffe0033337812 */ /* 0x000fe200078ef808 */
[----:B------:R-:W-:Y:S02]  /*1a60*/  IMAD.IADD R13, R17, 0x1, R13 ;  /* 0x00000001110d7824 */ /* 0x000fe400078e020d */
[----:B------:R-:W-:Y:S01]  /*1a70*/  IMAD R7, R7, c[0x0][0x210], RZ ;  /* 0x0000840007077a24 */ /* 0x000fe200078e02ff */
[----:B------:R1:W-:Y:S01]  /*1a80*/  STL.U8 [R1+0x341], R24 ;  /* 0x0003411801007387 */ /* 0x0003e20000100000 */
[----:B------:R-:W-:Y:S01]  /*1a90*/  IMAD R14, R28, c[0x0][0x278], RZ ;  /* 0x00009e001c0e7a24 */ /* 0x000fe200078e02ff */
[----:B------:R-:W-:Y:S01]  /*1aa0*/  LEA.HI.X R13, R16, c[0x0][0x164], R13, 0x1, P0 ;  /* 0x00005900100d7a11 */ /* 0x000fe200000f0c0d */
[----:B------:R-:W-:Y:S01]  /*1ab0*/  IMAD R8, R28, c[0x0][0x290], RZ ;  /* 0x0000a4001c087a24 */ /* 0x000fe200078e02ff */
[----:B------:R-:W-:Y:S01]  /*1ac0*/  SHF.R.S32.HI R16, RZ, 0x1f, R2 ;  /* 0x0000001fff107819 */ /* 0x000fe20000011402 */
[----:B------:R-:W-:Y:S01]  /*1ad0*/  IMAD.U32 R44, RZ, RZ, UR5 ;  /* 0x00000005ff2c7e24 */ /* 0x000fe2000f8e00ff */
[----:B------:R-:W2:Y:S01]  /*1ae0*/  LDL.U8 R29, [R1+0x341] ;  /* 0x00034100011d7983 */ /* 0x000ea20000100000 */
[----:B------:R-:W-:-:S04]  /*1af0*/  IMAD.WIDE.U32 R52, R11, c[0x0][0x278], R52 ;  /* 0x00009e000b347a25 */ /* 0x000fc800078e0034 */
[----:B------:R-:W-:-:S04]  /*1b00*/  IMAD.WIDE.U32 R18, R11, c[0x0][0x290], R18 ;  /* 0x0000a4000b127a25 */ /* 0x000fc800078e0012 */
[----:B------:R-:W-:Y:S02]  /*1b10*/  IMAD.U32 R45, RZ, RZ, UR4 ;  /* 0x00000004ff2d7e24 */ /* 0x000fe4000f8e00ff */
[----:B------:R-:W-:Y:S02]  /*1b20*/  IMAD.IADD R48, R15, 0x1, -R48 ;  /* 0x000000010f307824 */ /* 0x000fe400078e0a30 */
[----:B------:R-:W-:Y:S02]  /*1b30*/  IMAD R60, R38, c[0x0][0x214], R7 ;  /* 0x00008500263c7a24 */ /* 0x000fe400078e0207 */
[C---:B------:R-:W-:Y:S01]  /*1b40*/  IMAD R17, R11.reuse, c[0x0][0x27c], R14 ;  /* 0x00009f000b117a24 */ /* 0x040fe200078e020e */
[C---:B------:R-:W-:Y:S01]  /*1b50*/  IADD3 R23, P1, R2.reuse, R52, RZ ;  /* 0x0000003402177210 */ /* 0x040fe20007f3e0ff */
[----:B------:R-:W-:Y:S01]  /*1b60*/  IMAD R7, R11, c[0x0][0x294], R8 ;  /* 0x0000a5000b077a24 */ /* 0x000fe200078e0208 */
[----:B------:R-:W-:Y:S01]  /*1b70*/  IADD3 R8, P0, R2, R18, RZ ;  /* 0x0000001202087210 */ /* 0x000fe20007f1e0ff */
[----:B------:R-:W-:Y:S01]  /*1b80*/  IMAD.WIDE.U32 R14, R51, 0x2, R44 ;  /* 0x00000002330e7825 */ /* 0x000fe200078e002c */
[C---:B------:R-:W-:Y:S01]  /*1b90*/  IADD3.X R2, R16.reuse, R53, R17, P1, !PT ;  /* 0x0000003510027210 */ /* 0x040fe20000ffe411 */
[----:B-1----:R-:W5:Y:S01]  /*1ba0*/  LDL.128 R24, [R1+0x80] ;  /* 0x0000800001187983 */ /* 0x002f620000100c00 */
[----:B------:R-:W-:-:S03]  /*1bb0*/  IADD3.X R7, R16, R19, R7, P0, !PT ;  /* 0x0000001310077210 */ /* 0x000fc600007fe407 */
[----:B------:R1:W-:Y:S04]  /*1bc0*/  STL.128 [R1+0x90], R12 ;  /* 0x0000900c01007387 */ /* 0x0003e80000100c00 */
[----:B------:R-:W2:Y:S01]  /*1bd0*/  LDL.128 R16, [R1+0x90] ;  /* 0x0000900001107983 */ /* 0x000ea20000100c00 */
[----:B------:R-:W-:-:S04]  /*1be0*/  IMAD.WIDE.U32 R46, R38, c[0x0][0x210], R70 ;  /* 0x00008400262e7a25 */ /* 0x000fc800078e0046 */
[----:B------:R-:W-:-:S04]  /*1bf0*/  @P4 IMAD.HI.U32 R53, R38, c[0x0][0x24c], RZ ;  /* 0x0000930026354a27 */ /* 0x000fc800078e00ff */
[----:B------:R-:W-:Y:S02]  /*1c00*/  IMAD.IADD R61, R47, 0x1, R60 ;  /* 0x000000012f3d7824 */ /* 0x000fe400078e023c */
[----:B------:R-:W-:Y:S01]  /*1c10*/  IMAD.SHL.U32 R47, R4, 0x40, RZ ;  /* 0x00000040042f7824 */ /* 0x000fe200078e00ff */
[----:B------:R-:W-:Y:S02]  /*1c20*/  @P4 SHF.R.U32.HI R53, RZ, c[0x0][0x250], R53 ;  /* 0x00009400ff354a19 */ /* 0x000fe40000011635 */
[----:B------:R-:W-:Y:S02]  /*1c30*/  @!P4 MOV R53, R38 ;  /* 0x000000260035c202 */ /* 0x000fe40000000f00 */
[----:B------:R-:W-:Y:S02]  /*1c40*/  LEA.HI R59, R33, R30, RZ, 0x7 ;  /* 0x0000001e213b7211 */ /* 0x000fe400078f38ff */
[----:B------:R-:W-:Y:S01]  /*1c50*/  LOP3.LUT R47, R47, 0x1c0, RZ, 0xc0, !PT ;  /* 0x000001c02f2f7812 */ /* 0x000fe200078ec0ff */
[----:B------:R-:W-:Y:S01]  /*1c60*/  IMAD.MOV.U32 R60, RZ, RZ, R46 ;  /* 0x000000ffff3c7224 */ /* 0x000fe200078e002e */
[----:B------:R-:W-:Y:S01]  /*1c70*/  SHF.R.S32.HI R46, RZ, 0x1f, R53 ;  /* 0x0000001fff2e7819 */ /* 0x000fe20000011435 */
[----:B------:R-:W-:Y:S01]  /*1c80*/  IMAD R28, R28, c[0x0][0x218], RZ ;  /* 0x000086001c1c7a24 */ /* 0x000fe200078e02ff */
[----:B------:R-:W-:-:S02]  /*1c90*/  LEA R64, P0, R39, c[0x0][0x220], 0x2 ;  /* 0x0000880027407a11 */ /* 0x000fc400078010ff */
[----:B------:R-:W-:Y:S02]  /*1ca0*/  SHF.R.S32.HI R54, RZ, 0x7, R59 ;  /* 0x00000007ff367819 */ /* 0x000fe4000001143b */
[----:B------:R-:W-:Y:S02]  /*1cb0*/  SHF.R.U32.HI R42, RZ, 0x3, R47 ;  /* 0x00000003ff2a7819 */ /* 0x000fe4000001162f */
[----:B-1----:R-:W-:Y:S01]  /*1cc0*/  LOP3.LUT R13, R47, 0x8, R50, 0xf8, !PT ;  /* 0x000000082f0d7812 */ /* 0x002fe200078ef832 */
[----:B------:R-:W-:Y:S01]  /*1cd0*/  IMAD R12, R11, c[0x0][0x21c], R28 ;  /* 0x000087000b0c7a24 */ /* 0x000fe200078e021c */
[----:B------:R-:W-:Y:S01]  /*1ce0*/  LEA.HI.X R65, R39, c[0x0][0x224], R22, 0x2, P0 ;  /* 0x0000890027417a11 */ /* 0x000fe200000f1416 */
[----:B------:R-:W-:Y:S01]  /*1cf0*/  IMAD.WIDE.U32 R60, R11, c[0x0][0x218], R60 ;  /* 0x000086000b3c7a25 */ /* 0x000fe200078e003c */
[----:B------:R-:W-:Y:S02]  /*1d00*/  LOP3.LUT R28, R13, R42, RZ, 0x3c, !PT ;  /* 0x0000002a0d1c7212 */ /* 0x000fe400078e3cff */
[----:B------:R-:W-:Y:S01]  /*1d10*/  LEA R68, P0, R8, c[0x0][0x280], 0x2 ;  /* 0x0000a00008447a11 */ /* 0x000fe200078010ff */
[----:B------:R-:W-:-:S02]  /*1d20*/  IMAD R14, R46, c[0x0][0x1e0], RZ ;  /* 0x000078002e0e7a24 */ /* 0x000fc400078e02ff */
[----:B------:R-:W-:Y:S01]  /*1d30*/  IMAD R41, R43, 0x2, R54 ;  /* 0x000000022b297824 */ /* 0x000fe200078e0236 */
[----:B------:R-:W-:Y:S01]  /*1d40*/  LEA.HI.X R69, R8, c[0x0][0x284], R7, 0x2, P0 ;  /* 0x0000a10008457a11 */ /* 0x000fe200000f1407 */
[----:B------:R-:W-:Y:S02]  /*1d50*/  IMAD.IADD R61, R61, 0x1, R12 ;  /* 0x000000013d3d7824 */ /* 0x000fe400078e020c */
[C---:B------:R-:W-:Y:S02]  /*1d60*/  IMAD R14, R53.reuse, c[0x0][0x1e4], R14 ;  /* 0x00007900350e7a24 */ /* 0x040fe400078e020e */
[----:B------:R-:W-:Y:S01]  /*1d70*/  IMAD.WIDE.U32 R12, R53, c[0x0][0x1e0], R70 ;  /* 0x00007800350c7a25 */ /* 0x000fe200078e0046 */
[----:B------:R-:W-:-:S03]  /*1d80*/  SEL R10, R10, RZ, !P5 ;  /* 0x000000ff0a0a7207 */ /* 0x000fc60006800000 */
[----:B------:R-:W-:Y:S02]  /*1d90*/  IMAD R6, R6, c[0x0][0x208], RZ ;  /* 0x0000820006067a24 */ /* 0x000fe400078e02ff */
[----:B------:R-:W-:Y:S02]  /*1da0*/  IMAD.U32 R41, R41, 0x200, R28 ;  /* 0x0000020029297824 */ /* 0x000fe400078e001c */
[----:B------:R-:W-:Y:S01]  /*1db0*/  IMAD.MOV.U32 R8, RZ, RZ, 0x2 ;  /* 0x00000002ff087424 */ /* 0x000fe200078e00ff */
[----:B------:R-:W-:Y:S01]  /*1dc0*/  LEA R28, P0, R23, c[0x0][0x258], 0x2 ;  /* 0x00009600171c7a11 */ /* 0x000fe200078010ff */
[----:B------:R-:W-:Y:S02]  /*1dd0*/  IMAD.IADD R13, R13, 0x1, R14 ;  /* 0x000000010d0d7824 */ /* 0x000fe400078e020e */
[C---:B------:R-:W-:Y:S02]  /*1de0*/  IMAD R6, R3.reuse, c[0x0][0x20c], R6 ;  /* 0x0000830003067a24 */ /* 0x040fe400078e0206 */
[----:B------:R-:W-:Y:S01]  /*1df0*/  IMAD.WIDE.U32 R60, R3, c[0x0][0x208], R60 ;  /* 0x00008200033c7a25 */ /* 0x000fe200078e003c */
[----:B------:R-:W-:-:S03]  /*1e00*/  SEL R11, R37, RZ, !P5 ;  /* 0x000000ff250b7207 */ /* 0x000fc60006800000 */
[----:B------:R-:W-:Y:S01]  /*1e10*/  IMAD.WIDE.U32 R14, R41, R8, c[0x0][0x18] ;  /* 0x00000600290e7625 */ /* 0x000fe200078e0008 */
[----:B------:R-:W-:Y:S02]  /*1e20*/  LEA.HI.X R23, R23, c[0x0][0x25c], R2, 0x2, P0 ;  /* 0x0000970017177a11 */ /* 0x000fe400000f1402 */
[----:B------:R-:W-:Y:S01]  /*1e30*/  LEA R22, P1, R60, c[0x0][0x1f0], 0x1 ;  /* 0x00007c003c167a11 */ /* 0x000fe200078208ff */
[----:B------:R-:W-:Y:S02]  /*1e40*/  IMAD.IADD R6, R61, 0x1, R6 ;  /* 0x000000013d067824 */ /* 0x000fe400078e0206 */
[----:B------:R-:W-:Y:S01]  /*1e50*/  IMAD R66, R10, c[0x0][0x1e8], RZ ;  /* 0x00007a000a427a24 */ /* 0x000fe200078e02ff */
[----:B------:R-:W-:Y:S02]  /*1e60*/  IADD3 R62, P0, R14, 0x4080, RZ ;  /* 0x000040800e3e7810 */ /* 0x000fe40007f1e0ff */
[C---:B------:R-:W-:Y:S02]  /*1e70*/  ISETP.GE.AND P5, PT, R5.reuse, 0x1, PT ;  /* 0x000000010500780c */ /* 0x040fe40003fa6270 */
[----:B------:R-:W-:-:S02]  /*1e80*/  ISETP.GE.AND P4, PT, R5, 0x21, PT ;  /* 0x000000210500780c */ /* 0x000fc40003f86270 */
[----:B------:R-:W-:Y:S02]  /*1e90*/  ISETP.GE.AND P3, PT, R5, 0x41, PT ;  /* 0x000000410500780c */ /* 0x000fe40003f66270 */
[----:B------:R-:W-:Y:S01]  /*1ea0*/  LEA.HI R39, R33, R30, RZ, 0x2 ;  /* 0x0000001e21277211 */ /* 0x000fe200078f10ff */
[C---:B------:R-:W-:Y:S02]  /*1eb0*/  IMAD R66, R11.reuse, c[0x0][0x1ec], R66 ;  /* 0x00007b000b427a24 */ /* 0x040fe400078e0242 */
[----:B------:R-:W-:Y:S01]  /*1ec0*/  IMAD.WIDE.U32 R12, R11, c[0x0][0x1e8], R12 ;  /* 0x00007a000b0c7a25 */ /* 0x000fe200078e000c */
[--C-:B------:R-:W-:Y:S02]  /*1ed0*/  SHF.R.S32.HI R8, RZ, 0x2, R39.reuse ;  /* 0x00000002ff087819 */ /* 0x100fe40000011427 */
[----:B------:R-:W-:Y:S01]  /*1ee0*/  SHF.R.S32.HI R55, RZ, 0x1f, R39 ;  /* 0x0000001fff377819 */ /* 0x000fe20000011427 */
[----:B------:R-:W-:Y:S01]  /*1ef0*/  IMAD.WIDE R74, R40, 0x80, R74 ;  /* 0x00000080284a7825 */ /* 0x000fe200078e024a */
[----:B------:R-:W-:-:S03]  /*1f00*/  MOV R2, 0x10 ;  /* 0x0000001000027802 */ /* 0x000fc60000000f00 */
[----:B------:R-:W-:Y:S02]  /*1f10*/  IMAD.MOV.U32 R3, RZ, RZ, 0x20 ;  /* 0x00000020ff037424 */ /* 0x000fe400078e00ff */
[----:B------:R-:W-:Y:S02]  /*1f20*/  IMAD.X R63, RZ, RZ, R15, P0 ;  /* 0x000000ffff3f7224 */ /* 0x000fe400000e060f */
[----:B------:R-:W-:Y:S01]  /*1f30*/  IMAD.IADD R67, R13, 0x1, R66 ;  /* 0x000000010d437824 */ /* 0x000fe200078e0242 */
[----:B------:R-:W-:Y:S01]  /*1f40*/  LEA.HI R55, R55, R8, RZ, 0x3 ;  /* 0x0000000837377211 */ /* 0x000fe200078f18ff */
[----:B------:R-:W-:Y:S01]  /*1f50*/  IMAD.MOV.U32 R66, RZ, RZ, R12 ;  /* 0x000000ffff427224 */ /* 0x000fe200078e000c */
[----:B------:R-:W-:Y:S02]  /*1f60*/  UIADD3 UR5, UP1, UR10, 0x80, URZ ;  /* 0x000000800a057890 */ /* 0x000fe4000ff3e03f */
[----:B------:R-:W-:Y:S01]  /*1f70*/  LOP3.LUT R55, R55, 0xfffffff8, RZ, 0xc0, !PT ;  /* 0xfffffff837377812 */ /* 0x000fe200078ec0ff */
[----:B------:R-:W-:Y:S01]  /*1f80*/  IMAD.WIDE.U32 R66, R74, c[0x0][0x1d8], R66 ;  /* 0x000076004a427a25 */ /* 0x000fe200078e0042 */
[----:B------:R-:W-:-:S02]  /*1f90*/  UIADD3 UR14, UP0, UR10, 0x4080, URZ ;  /* 0x000040800a0e7890 */ /* 0x000fc4000ff1e03f */
[----:B------:R-:W-:Y:S01]  /*1fa0*/  UIADD3.X UR4, URZ, UR11, URZ, UP1, !UPT ;  /* 0x0000000b3f047290 */ /* 0x000fe20008ffe43f */
[----:B------:R-:W-:Y:S01]  /*1fb0*/  IMAD.IADD R55, R8, 0x1, -R55 ;  /* 0x0000000108377824 */ /* 0x000fe200078e0a37 */
[----:B------:R-:W-:Y:S01]  /*1fc0*/  UIADD3.X UR12, URZ, UR11, URZ, UP0, !UPT ;  /* 0x0000000b3f0c7290 */ /* 0x000fe200087fe43f */
[----:B------:R-:W-:-:S03]  /*1fd0*/  IMAD.U32 R12, RZ, RZ, UR5 ;  /* 0x00000005ff0c7e24 */ /* 0x000fc6000f8e00ff */
[----:B------:R-:W-:Y:S01]  /*1fe0*/  IMAD.U32 R13, RZ, RZ, UR4 ;  /* 0x00000004ff0d7e24 */ /* 0x000fe2000f8e00ff */
[----:B------:R-:W-:Y:S01]  /*1ff0*/  ULDC.64 UR4, c[0x0][0x1d8] ;  /* 0x0000760000047ab9 */ /* 0x000fe20000000a00 */
[----:B------:R-:W-:Y:S01]  /*2000*/  IMAD.U32 R14, RZ, RZ, UR14 ;  /* 0x0000000eff0e7e24 */ /* 0x000fe2000f8e00ff */
[----:B------:R-:W-:Y:S01]  /*2010*/  USHF.L.U32 UR14, UR4, 0x6, URZ ;  /* 0x00000006040e7899 */ /* 0x000fe2000800063f */
[----:B------:R-:W-:Y:S01]  /*2020*/  IMAD.U32 R15, RZ, RZ, UR12 ;  /* 0x0000000cff0f7e24 */ /* 0x000fe2000f8e00ff */
[----:B------:R-:W-:Y:S01]  /*2030*/  UMOV UR12, 0x6 ;  /* 0x00000006000c7882 */ /* 0x000fe20000000000 */
[----:B------:R-:W-:Y:S01]  /*2040*/  SHF.L.U32 R52, R51, 0x1, RZ ;  /* 0x0000000133347819 */ /* 0x000fe200000006ff */
[----:B------:R-:W-:Y:S01]  /*2050*/  USHF.L.U64.HI UR18, UR4, UR12, UR5 ;  /* 0x0000000c04127299 */ /* 0x000fe20008010205 */
[----:B------:R-:W-:Y:S01]  /*2060*/  LEA.HI R33, R33, R30, RZ, 0x5 ;  /* 0x0000001e21217211 */ /* 0x000fe200078f28ff */
[----:B------:R1:W-:Y:S01]  /*2070*/  STL.128 [R1+0x30], R12 ;  /* 0x0000300c01007387 */ /* 0x0003e20000100c00 */
[----:B------:R-:W-:-:S02]  /*2080*/  UIADD3 UR15, UP0, UR10, 0x18480, URZ ;  /* 0x000184800a0f7890 */ /* 0x000fc4000ff1e03f */
[----:B------:R-:W-:Y:S01]  /*2090*/  ULDC UR4, c[0x0][0x1c] ;  /* 0x0000070000047ab9 */ /* 0x000fe20000000800 */
[----:B------:R-:W-:Y:S01]  /*20a0*/  SHF.R.S32.HI R8, RZ, 0x1f, R33 ;  /* 0x0000001fff087819 */ /* 0x000fe20000011421 */
[----:B------:R-:W-:Y:S02]  /*20b0*/  UIADD3.X UR5, URZ, UR4, URZ, UP0, !UPT ;  /* 0x000000043f057290 */ /* 0x000fe400087fe43f */
[----:B------:R-:W-:Y:S01]  /*20c0*/  IMAD.U32 R78, RZ, RZ, UR15 ;  /* 0x0000000fff4e7e24 */ /* 0x000fe2000f8e00ff */
[----:B------:R-:W-:-:S03]  /*20d0*/  UIADD3 UR15, UP0, UR10, 0x20880, URZ ;  /* 0x000208800a0f7890 */ /* 0x000fc6000ff1e03f */
[----:B------:R-:W-:Y:S01]  /*20e0*/  IMAD.U32 R79, RZ, RZ, UR5 ;  /* 0x00000005ff4f7e24 */ /* 0x000fe2000f8e00ff */
[----:B------:R-:W-:Y:S01]  /*20f0*/  UIADD3.X UR5, URZ, UR11, URZ, UP0, !UPT ;  /* 0x0000000b3f057290 */ /* 0x000fe200087fe43f */
[----:B------:R-:W-:Y:S02]  /*2100*/  SHF.R.S32.HI R34, RZ, 0x7, R34 ;  /* 0x00000007ff227819 */ /* 0x000fe40000011422 */
[----:B-1----:R-:W-:-:S03]  /*2110*/  SHF.R.S32.HI R14, RZ, 0x7, R56 ;  /* 0x00000007ff0e7819 */ /* 0x002fc60000011438 */
[----:B------:R-:W-:Y:S04]  /*2120*/  STL [R1+0xc8], R34 ;  /* 0x0000c82201007387 */ /* 0x000fe80000100800 */
[----:B------:R-:W-:Y:S01]  /*2130*/  STL [R1+0xe0], R34 ;  /* 0x0000e02201007387 */ /* 0x000fe20000100800 */
[----:B------:R-:W-:Y:S02]  /*2140*/  LEA.HI R59, R59, R54, RZ, 0x1 ;  /* 0x000000363b3b7211 */ /* 0x000fe400078f08ff */
[----:B------:R-:W-:Y:S02]  /*2150*/  LOP3.LUT R39, R39, 0x7ffffffc, RZ, 0xc0, !PT ;  /* 0x7ffffffc27277812 */ /* 0x000fe400078ec0ff */
[----:B------:R-:W-:Y:S01]  /*2160*/  LOP3.LUT R59, R59, 0xfffffffe, RZ, 0xc0, !PT ;  /* 0xfffffffe3b3b7812 */ /* 0x000fe200078ec0ff */
[----:B------:R-:W-:Y:S01]  /*2170*/  IMAD R46, R46, c[0x0][0x1b0], RZ ;  /* 0x00006c002e2e7a24 */ /* 0x000fe200078e02ff */
[----:B------:R-:W-:Y:S01]  /*2180*/  UIADD3 UR17, UP1, UR10, 0x18880, URZ ;  /* 0x000188800a117890 */ /* 0x000fe2000ff3e03f */
[----:B------:R-:W-:-:S03]  /*2190*/  IMAD.WIDE.U32 R70, R53, c[0x0][0x1b0], R70 ;  /* 0x00006c0035467a25 */ /* 0x000fc600078e0046 */
[----:B------:R-:W-:Y:S01]  /*21a0*/  UIADD3.X UR16, URZ, UR11, URZ, UP1, !UPT ;  /* 0x0000000b3f107290 */ /* 0x000fe20008ffe43f */
[----:B------:R-:W-:Y:S02]  /*21b0*/  IMAD R53, R53, c[0x0][0x1b4], R46 ;  /* 0x00006d0035357a24 */ /* 0x000fe400078e022e */
[----:B------:R-:W-:Y:S02]  /*21c0*/  IMAD.SHL.U32 R49, R49, 0x40, RZ ;  /* 0x0000004031317824 */ /* 0x000fe400078e00ff */
[----:B------:R-:W-:Y:S02]  /*21d0*/  IMAD.IADD R71, R71, 0x1, R53 ;  /* 0x0000000147477824 */ /* 0x000fe400078e0235 */
[----:B------:R-:W-:Y:S01]  /*21e0*/  IMAD R10, R10, c[0x0][0x1b8], RZ ;  /* 0x00006e000a0a7a24 */ /* 0x000fe200078e02ff */
[----:B------:R-:W-:Y:S01]  /*21f0*/  LOP3.LUT R49, R49, 0xfffffe00, RZ, 0xc0, !PT ;  /* 0xfffffe0031317812 */ /* 0x000fe200078ec0ff */
[----:B------:R1:W-:Y:S01]  /*2200*/  STL [R1+0x78], R14 ;  /* 0x0000780e01007387 */ /* 0x0003e20000100800 */
[----:B------:R-:W-:-:S04]  /*2210*/  IMAD.WIDE.U32 R70, R11, c[0x0][0x1b8], R70 ;  /* 0x00006e000b467a25 */ /* 0x000fc800078e0046 */
[----:B------:R-:W-:Y:S02]  /*2220*/  IMAD R10, R11, c[0x0][0x1bc], R10 ;  /* 0x00006f000b0a7a24 */ /* 0x000fe400078e020a */
[----:B------:R-:W-:Y:S02]  /*2230*/  IMAD.U32 R15, RZ, RZ, UR16 ;  /* 0x00000010ff0f7e24 */ /* 0x000fe4000f8e00ff */
[----:B------:R-:W-:Y:S02]  /*2240*/  IMAD R11, R75, c[0x0][0x1a8], RZ ;  /* 0x00006a004b0b7a24 */ /* 0x000fe400078e02ff */
[----:B------:R-:W-:-:S04]  /*2250*/  IMAD.IADD R71, R71, 0x1, R10 ;  /* 0x0000000147477824 */ /* 0x000fc800078e020a */
[----:B------:R-:W-:-:S04]  /*2260*/  IMAD.WIDE.U32 R70, R74, c[0x0][0x1a8], R70 ;  /* 0x00006a004a467a25 */ /* 0x000fc800078e0046 */
[----:B-1----:R-:W-:-:S05]  /*2270*/  IMAD.U32 R14, RZ, RZ, UR17 ;  /* 0x00000011ff0e7e24 */ /* 0x002fca000f8e00ff */
[----:B------:R-:W-:Y:S01]  /*2280*/  STL.128 [R1+0x50], R12 ;  /* 0x0000500c01007387 */ /* 0x000fe20000100c00 */
[----:B--2---:R-:W-:Y:S02]  /*2290*/  LEA.HI.X R19, R60, c[0x0][0x1f4], R6, 0x1, P1 ;  /* 0x00007d003c137a11 */ /* 0x004fe400008f0c06 */
[----:B------:R-:W-:Y:S02]  /*22a0*/  R2P PR, R48, 0x6 ;  /* 0x0000000630007804 */ /* 0x000fe40000000000 */
[----:B------:R-:W-:Y:S01]  /*22b0*/  ISETP.GE.AND P0, PT, R5, 0x61, PT ;  /* 0x000000610500780c */ /* 0x000fe20003f06270 */
[----:B------:R-:W-:Y:S02]  /*22c0*/  IMAD R5, R75, c[0x0][0x1d8], RZ ;  /* 0x000076004b057a24 */ /* 0x000fe400078e02ff */
[----:B------:R-:W-:Y:S02]  /*22d0*/  SEL R7, R3, 0xffffffe0, !P2 ;  /* 0xffffffe003077807 */ /* 0x000fe40005000000 */
[----:B------:R-:W-:-:S02]  /*22e0*/  SEL R6, R2, 0xfffffff0, !P1 ;  /* 0xfffffff002067807 */ /* 0x000fc40004800000 */
[----:B------:R-:W-:Y:S01]  /*22f0*/  R2P PR, R4, 0x6 ;  /* 0x0000000604007804 */ /* 0x000fe20000000000 */
[----:B------:R-:W-:Y:S01]  /*2300*/  IMAD R4, R74, c[0x0][0x1dc], R5 ;  /* 0x000077004a047a24 */ /* 0x000fe200078e0205 */
[----:B------:R-:W-:-:S03]  /*2310*/  ISETP.GE.OR P6, PT, R9, c[0x0][0x1cc], !P5 ;  /* 0x0000730009007a0c */ /* 0x000fc60006fc6670 */
[----:B------:R-:W-:Y:S01]  /*2320*/  SEL R5, R3, 0xffffffe0, !P2 ;  /* 0xffffffe003057807 */ /* 0x000fe20005000000 */
[----:B------:R-:W-:Y:S01]  /*2330*/  IMAD.IADD R4, R67, 0x1, R4 ;  /* 0x0000000143047824 */ /* 0x000fe200078e0204 */
[----:B------:R-:W-:-:S04]  /*2340*/  LEA R60, P2, R66, c[0x0][0x1c0], 0x1 ;  /* 0x00007000423c7a11 */ /* 0x000fc800078408ff */
[----:B------:R-:W-:Y:S02]  /*2350*/  LEA.HI.X R61, R66, c[0x0][0x1c4], R4, 0x1, P2 ;  /* 0x00007100423d7a11 */ /* 0x000fe400010f0c04 */
[C---:B------:R-:W-:Y:S02]  /*2360*/  SEL R4, R2.reuse, 0xfffffff0, !P1 ;  /* 0xfffffff002047807 */ /* 0x040fe40004800000 */
[----:B------:R-:W-:Y:S01]  /*2370*/  R2P PR, R55, 0x6 ;  /* 0x0000000637007804 */ /* 0x000fe20000000000 */
[----:B------:R-:W-:Y:S01]  /*2380*/  @!PT LDS RZ, [RZ] ;  /* 0x00000000fffff984 */ /* 0x000fe20000000800 */
[----:B------:R-:W-:Y:S01]  /*2390*/  @!PT LDS RZ, [RZ] ;  /* 0x00000000fffff984 */ /* 0x000fe20000000800 */
[----:B------:R-:W-:Y:S01]  /*23a0*/  @!PT LDS RZ, [RZ] ;  /* 0x00000000fffff984 */ /* 0x000fe20000000800 */
[----:B------:R1:W-:Y:S04]  /*23b0*/  LDGSTS.E.BYPASS.LTC128B.128 [R52+0x4080], [R60.64], !P6 ;  /* 0x040800003c347fae */ /* 0x0003e8000f101d46 */
[----:B------:R-:W-:Y:S02]  /*23c0*/  SEL R3, R3, 0xffffffe0, !P2 ;  /* 0xffffffe003037807 */ /* 0x000fe40005000000 */
[----:B------:R-:W-:-:S02]  /*23d0*/  SEL R2, R2, 0xfffffff0, !P1 ;  /* 0xfffffff002027807 */ /* 0x000fc40004800000 */
[----:B------:R-:W-:Y:S02]  /*23e0*/  IADD3 R76, P2, R60, UR14, RZ ;  /* 0x0000000e3c4c7c10 */ /* 0x000fe4000ff5e0ff */
[----:B------:R-:W-:Y:S02]  /*23f0*/  ISETP.GE.AND P1, PT, R9, c[0x0][0x1fc], PT ;  /* 0x00007f0009007a0c */ /* 0x000fe40003f26270 */
[----:B------:R-:W-:Y:S02]  /*2400*/  IADD3.X R77, R61, UR18, RZ, P2, !PT ;  /* 0x000000123d4d7c10 */ /* 0x000fe400097fe4ff */
[----:B------:R-:W-:Y:S02]  /*2410*/  SEL R56, RZ, 0x1, P1 ;  /* 0x00000001ff387807 */ /* 0x000fe40000800000 */
[C---:B------:R-:W-:Y:S02]  /*2420*/  ISETP.GE.OR P6, PT, R9.reuse, c[0x0][0x1cc], !P4 ;  /* 0x0000730009007a0c */ /* 0x040fe400067c6670 */
[----:B------:R-:W-:-:S02]  /*2430*/  ISETP.GE.OR P2, PT, R9, c[0x0][0x1cc], !P3 ;  /* 0x0000730009007a0c */ /* 0x000fc40005f46670 */
[C---:B------:R-:W-:Y:S02]  /*2440*/  ISETP.GE.OR P1, PT, R9.reuse, c[0x0][0x1cc], !P0 ;  /* 0x0000730009007a0c */ /* 0x040fe40004726670 */
[C---:B------:R-:W-:Y:S02]  /*2450*/  ISETP.GE.OR P5, PT, R9.reuse, c[0x0][0x19c], !P5 ;  /* 0x0000670009007a0c */ /* 0x040fe40006fa6670 */
[C---:B------:R-:W-:Y:S02]  /*2460*/  ISETP.GE.OR P4, PT, R9.reuse, c[0x0][0x19c], !P4 ;  /* 0x0000670009007a0c */ /* 0x040fe40006786670 */
[C---:B------:R-:W-:Y:S02]  /*2470*/  ISETP.GE.OR P3, PT, R9.reuse, c[0x0][0x19c], !P3 ;  /* 0x0000670009007a0c */ /* 0x040fe40005f66670 */
[----:B------:R-:W-:Y:S02]  /*2480*/  ISETP.GE.OR P0, PT, R9, c[0x0][0x19c], !P0 ;  /* 0x0000670009007a0c */ /* 0x000fe40004706670 */
[----:B------:R-:W-:Y:S01]  /*2490*/  SHF.R.S32.HI R66, RZ, 0x7, R35 ;  /* 0x00000007ff427819 */ /* 0x000fe20000011423 */
[----:B------:R-:W-:Y:S01]  /*24a0*/  IMAD.SHL.U32 R55, R55, 0x40, RZ ;  /* 0x0000004037377824 */ /* 0x000fe200078e00ff */
[----:B------:R-:W-:Y:S01]  /*24b0*/  SHF.R.S32.HI R9, RZ, 0x5, R33 ;  /* 0x00000005ff097819 */ /* 0x000fe20000011421 */
[----:B------:R-:W-:Y:S03]  /*24c0*/  STL.64 [R1+0x248], R6 ;  /* 0x0002480601007387 */ /* 0x000fe60000100a00 */
[----:B------:R-:W-:Y:S01]  /*24d0*/  LEA.HI R8, R8, R9, RZ, 0x2 ;  /* 0x0000000908087211 */ /* 0x000fe200078f10ff */
[----:B------:R2:W-:Y:S01]  /*24e0*/  STL [R1+0xa0], R66 ;  /* 0x0000a04201007387 */ /* 0x0005e20000100800 */
[----:B-1----:R-:W-:-:S02]  /*24f0*/  SHF.R.S32.HI R60, RZ, 0xd, R32 ;  /* 0x0000000dff3c7819 */ /* 0x002fc40000011420 */
[----:B------:R-:W-:Y:S01]  /*2500*/  LOP3.LUT R8, R8, 0xfffffffc, RZ, 0xc0, !PT ;  /* 0xfffffffc08087812 */ /* 0x000fe200078ec0ff */
[----:B------:R-:W-:Y:S01]  /*2510*/  IMAD.U32 R32, RZ, RZ, UR15 ;  /* 0x0000000fff207e24 */ /* 0x000fe2000f8e00ff */
[----:B------:R-:W-:Y:S01]  /*2520*/  LOP3.LUT R35, R33, 0xffffffe0, RZ, 0xc0, !PT ;  /* 0xffffffe021237812 */ /* 0x000fe200078ec0ff */
[----:B------:R-:W-:Y:S01]  /*2530*/  IMAD.U32 R33, RZ, RZ, UR5 ;  /* 0x00000005ff217e24 */ /* 0x000fe2000f8e00ff */
[----:B------:R-:W-:Y:S01]  /*2540*/  STL.64 [R1+0x258], R6 ;  /* 0x0002580601007387 */ /* 0x000fe20000100a00 */
[----:B------:R-:W-:Y:S01]  /*2550*/  IMAD.IADD R9, R9, 0x1, -R8 ;  /* 0x0000000109097824 */ /* 0x000fe200078e0a08 */
[----:B------:R-:W-:Y:S01]  /*2560*/  MOV R34, R32 ;  /* 0x0000002000227202 */ /* 0x000fe20000000f00 */
[----:B------:R-:W-:Y:S01]  /*2570*/  IMAD.IADD R8, R30, 0x1, -R35 ;  /* 0x000000011e087824 */ /* 0x000fe200078e0a23 */
[----:B------:R1:W-:Y:S01]  /*2580*/  STL.64 [R1+0x300], R6 ;  /* 0x0003000601007387 */ /* 0x0003e20000100a00 */
[----:B------:R-:W-:-:S03]  /*2590*/  IMAD.MOV.U32 R35, RZ, RZ, R33 ;  /* 0x000000ffff237224 */ /* 0x000fc600078e0021 */
[----:B------:R-:W-:Y:S04]  /*25a0*/  STL [R1+0x2d8], R7 ;  /* 0x0002d80701007387 */ /* 0x000fe80000100800 */
[----:B------:R-:W-:Y:S04]  /*25b0*/  STL [R1+0x2e8], R7 ;  /* 0x0002e80701007387 */ /* 0x000fe80000100800 */
[----:B------:R-:W-:Y:S01]  /*25c0*/  STL [R1+0x318], R7 ;  /* 0x0003180701007387 */ /* 0x000fe20000100800 */
[----:B--2---:R-:W-:-:S03]  /*25d0*/  IMAD.WIDE R66, R58, 0x4, R78 ;  /* 0x000000043a427825 */ /* 0x004fc600078e024e */
[----:B------:R-:W-:Y:S04]  /*25e0*/  STL.64 [R1+0x270], R4 ;  /* 0x0002700401007387 */ /* 0x000fe80000100a00 */
[----:B------:R2:W-:Y:S01]  /*25f0*/  STL.64 [R1+0xf0], R66 ;  /* 0x0000f04201007387 */ /* 0x0005e20000100a00 */
[----:B------:R-:W-:-:S03]  /*2600*/  SHF.R.S32.HI R57, RZ, 0x1f, R8 ;  /* 0x0000001fff397819 */ /* 0x000fc60000011408 */
[----:B------:R3:W-:Y:S01]  /*2610*/  STL.128 [R1+0x60], R32 ;  /* 0x0000602001007387 */ /* 0x0007e20000100c00 */
[----:B------:R-:W-:Y:S01]  /*2620*/  UIADD3 UR5, UP0, UR10, 0x10080, URZ ;  /* 0x000100800a057890 */ /* 0x000fe2000ff1e03f */
[----:B------:R-:W-:Y:S02]  /*2630*/  LEA.HI R57, R57, R8, RZ, 0x2 ;  /* 0x0000000839397211 */ /* 0x000fe400078f10ff */
[----:B------:R3:W-:Y:S01]  /*2640*/  STL [R1+0xf8], R60 ;  /* 0x0000f83c01007387 */ /* 0x0007e20000100800 */
[----:B-1----:R-:W-:Y:S01]  /*2650*/  IMAD.SHL.U32 R6, R43, 0x8, RZ ;  /* 0x000000082b067824 */ /* 0x002fe200078e00ff */
[----:B------:R-:W-:Y:S02]  /*2660*/  LOP3.LUT R55, R55, 0x1c0, RZ, 0xc0, !PT ;  /* 0x000001c037377812 */ /* 0x000fe400078ec0ff */
[----:B------:R-:W-:Y:S04]  /*2670*/  STL.64 [R1+0x280], R4 ;  /* 0x0002800401007387 */ /* 0x000fe80000100a00 */
[----:B------:R1:W-:Y:S01]  /*2680*/  LDGSTS.E.BYPASS.LTC128B.128 [R52+0x5080], [R76.64], !P6 ;  /* 0x050800004c347fae */ /* 0x0003e2000f101d46 */
[----:B--2---:R-:W-:-:S05]  /*2690*/  IMAD.SHL.U32 R66, R9, 0x10, RZ ;  /* 0x0000001009427824 */ /* 0x004fca00078e00ff */
[----:B---3--:R-:W-:Y:S01]  /*26a0*/  LOP3.LUT R35, R47, 0x30, R66, 0xf8, !PT ;  /* 0x000000302f237812 */ /* 0x008fe200078ef842 */
[----:B------:R-:W-:-:S03]  /*26b0*/  IMAD.IADD R60, R54, 0x1, -R59 ;  /* 0x00000001363c7824 */ /* 0x000fc600078e0a3b */
[----:B------:R-:W-:Y:S01]  /*26c0*/  LOP3.LUT R35, R35, 0x8, R50, 0xf8, !PT ;  /* 0x0000000823237812 */ /* 0x000fe200078ef832 */
[----:B------:R-:W-:Y:S02]  /*26d0*/  IMAD.IADD R50, R30, 0x1, -R39 ;  /* 0x000000011e327824 */ /* 0x000fe400078e0a27 */
[----:B------:R-:W-:Y:S02]  /*26e0*/  IMAD.SHL.U32 R39, R48, 0x40, RZ ;  /* 0x0000004030277824 */ /* 0x000fe400078e00ff */
[----:B------:R-:W-:Y:S01]  /*26f0*/  IMAD.SHL.U32 R54, R54, 0x8, RZ ;  /* 0x0000000836367824 */ /* 0x000fe200078e00ff */
[----:B------:R-:W-:Y:S01]  /*2700*/  LEA.HI.SX32 R34, R57, R66, 0x1e ;  /* 0x0000004239227211 */ /* 0x000fe200078ff2ff */
[----:B------:R-:W-:Y:S01]  /*2710*/  IMAD.U32 R57, RZ, RZ, UR5 ;  /* 0x00000005ff397e24 */ /* 0x000fe2000f8e00ff */
[----:B------:R-:W-:Y:S02]  /*2720*/  LOP3.LUT R39, R39, 0x1c0, RZ, 0xc0, !PT ;  /* 0x000001c027277812 */ /* 0x000fe400078ec0ff */
[----:B------:R-:W-:-:S02]  /*2730*/  LOP3.LUT R54, R54, 0x8, RZ, 0xc0, !PT ;  /* 0x0000000836367812 */ /* 0x000fc400078ec0ff */
[----:B------:R-:W-:Y:S01]  /*2740*/  SHF.L.U32 R59, R43, 0x4, RZ ;  /* 0x000000042b3b7819 */ /* 0x000fe200000006ff */
[----:B------:R-:W-:Y:S01]  /*2750*/  STL.64 [R1+0x110], R8 ;  /* 0x0001100801007387 */ /* 0x000fe20000100a00 */
[----:B------:R-:W-:Y:S01]  /*2760*/  IMAD.MOV.U32 R46, RZ, RZ, R57 ;  /* 0x000000ffff2e7224 */ /* 0x000fe200078e0039 */
[----:B------:R-:W-:Y:S01]  /*2770*/  LOP3.LUT R7, R39, 0x8, R6, 0xf8, !PT ;  /* 0x0000000827077812 */ /* 0x000fe200078ef806 */
[----:B------:R-:W-:Y:S01]  /*2780*/  UIADD3.X UR11, URZ, UR11, URZ, UP0, !UPT ;  /* 0x0000000b3f0b7290 */ /* 0x000fe200087fe43f */
[----:B------:R-:W-:Y:S01]  /*2790*/  STL.64 [R1+0x120], R8 ;  /* 0x0001200801007387 */ /* 0x000fe20000100a00 */
[----:B------:R-:W-:Y:S01]  /*27a0*/  SHF.R.U32.HI R57, RZ, 0x3, R55 ;  /* 0x00000003ff397819 */ /* 0x000fe20000011637 */
[----:B------:R-:W-:Y:S01]  /*27b0*/  UIADD3 UR10, UP0, UR10, 0x18080, URZ ;  /* 0x000180800a0a7890 */ /* 0x000fe2000ff1e03f */
[----:B------:R-:W-:Y:S01]  /*27c0*/  SHF.R.U32.HI R6, RZ, 0x3, R39 ;  /* 0x00000003ff067819 */ /* 0x000fe20000011627 */
[----:B------:R2:W-:Y:S01]  /*27d0*/  STL.64 [R1+0x130], R8 ;  /* 0x0001300801007387 */ /* 0x0005e20000100a00 */
[----:B------:R-:W-:Y:S01]  /*27e0*/  LOP3.LUT R57, R57, R55, R54, 0x1e, !PT ;  /* 0x0000003739397212 */ /* 0x000fe200078e1e36 */
[----:B------:R-:W-:Y:S01]  /*27f0*/  UIADD3.X UR4, URZ, UR4, URZ, UP0, !UPT ;  /* 0x000000043f047290 */ /* 0x000fe200087fe43f */
[----:B------:R-:W-:Y:S01]  /*2800*/  IMAD.U32 R47, RZ, RZ, UR11 ;  /* 0x0000000bff2f7e24 */ /* 0x000fe2000f8e00ff */
[----:B------:R-:W-:Y:S01]  /*2810*/  LOP3.LUT R42, R35, R42, RZ, 0x3c, !PT ;  /* 0x0000002a232a7212 */ /* 0x000fe200078e3cff */
[----:B------:R-:W-:Y:S04]  /*2820*/  STL [R1+0x118], R60 ;  /* 0x0001183c01007387 */ /* 0x000fe80000100800 */
[----:B------:R-:W-:Y:S04]  /*2830*/  STL [R1+0x128], R60 ;  /* 0x0001283c01007387 */ /* 0x000fe80000100800 */
[----:B------:R3:W-:Y:S01]  /*2840*/  STL [R1+0x138], R60 ;  /* 0x0001383c01007387 */ /* 0x0007e20000100800 */
[----:B--2---:R-:W-:Y:S01]  /*2850*/  LOP3.LUT R8, R54, 0x10, R59, 0xf8, !PT ;  /* 0x0000001036087812 */ /* 0x004fe200078ef83b */
[----:B------:R-:W-:-:S03]  /*2860*/  IMAD.SHL.U32 R9, R9, 0x400, RZ ;  /* 0x0000040009097824 */ /* 0x000fc600078e00ff */
[----:B------:R-:W-:Y:S01]  /*2870*/  LOP3.LUT R8, R6, R8, R39, 0x1e, !PT ;  /* 0x0000000806087212 */ /* 0x000fe200078e1e27 */
[----:B------:R-:W-:Y:S01]  /*2880*/  IMAD R50, R50, 0x2, R9 ;  /* 0x0000000232327824 */ /* 0x000fe200078e0209 */
[----:B------:R-:W-:Y:S02]  /*2890*/  LOP3.LUT R6, R7, R6, RZ, 0x3c, !PT ;  /* 0x0000000607067212 */ /* 0x000fe400078e3cff */
[-C--:B------:R-:W-:Y:S01]  /*28a0*/  LOP3.LUT R7, R8, R49.reuse, RZ, 0xfc, !PT ;  /* 0x0000003108077212 */ /* 0x080fe200078efcff */
[----:B------:R-:W-:Y:S01]  /*28b0*/  IMAD.IADD R35, R50, 0x1, R57 ;  /* 0x0000000132237824 */ /* 0x000fe200078e0239 */
[----:B------:R-:W-:Y:S01]  /*28c0*/  IADD3 R9, R6, R49, R9 ;  /* 0x0000003106097210 */ /* 0x000fe20007ffe009 */
[----:B---3--:R-:W-:Y:S01]  /*28d0*/  IMAD.WIDE.U32 R60, R51, 0x2, R46 ;  /* 0x00000002333c7825 */ /* 0x008fe200078e002e */
[----:B------:R-:W-:-:S03]  /*28e0*/  LEA R59, R43, R42, 0x9 ;  /* 0x0000002a2b3b7211 */ /* 0x000fc600078e48ff */
[----:B------:R-:W-:Y:S01]  /*28f0*/  IMAD.WIDE.U32 R54, R41, 0x2, R12 ;  /* 0x0000000229367825 */ /* 0x000fe200078e000c */
[----:B------:R-:W-:Y:S03]  /*2900*/  STL.128 [R1+0x20], R44 ;  /* 0x0000202c01007387 */ /* 0x000fe60000100c00 */
[----:B------:R-:W-:Y:S01]  /*2910*/  IMAD.U32 R51, RZ, RZ, UR4 ;  /* 0x00000004ff337e24 */ /* 0x000fe2000f8e00ff */
[----:B------:R-:W-:Y:S01]  /*2920*/  USHF.L.U32 UR4, UR8, 0x7, URZ ;  /* 0x0000000708047899 */ /* 0x000fe2000800063f */
[----:B------:R-:W-:Y:S01]  /*2930*/  IMAD.U32 R50, RZ, RZ, UR10 ;  /* 0x0000000aff327e24 */ /* 0x000fe2000f8e00ff */
[----:B------:R-:W-:Y:S01]  /*2940*/  USHF.L.U64.HI UR8, UR8, UR13, UR9 ;  /* 0x0000000d08087299 */ /* 0x000fe20008010209 */
[----:B------:R-:W-:Y:S01]  /*2950*/  IMAD.WIDE.U32 R42, R35, 0x2, R14 ;  /* 0x00000002232a7825 */ /* 0x000fe200078e000e */
[----:B------:R-:W-:Y:S03]  /*2960*/  STL.128 [R1+0x40], R44 ;  /* 0x0000402c01007387 */ /* 0x000fe60000100c00 */
[----:B------:R-:W-:Y:S01]  /*2970*/  IMAD R6, R74, c[0x0][0x1ac], R11 ;  /* 0x00006b004a067a24 */ /* 0x000fe200078e020b */
[----:B------:R2:W-:Y:S01]  /*2980*/  STL.U8 [R1+0x348], R56 ;  /* 0x0003483801007387 */ /* 0x0005e20000100000 */
[----:B------:R-:W-:-:S04]  /*2990*/  IMAD.WIDE.U32 R4, R9, 0x2, R44 ;  /* 0x0000000209047825 */ /* 0x000fc800078e002c */
[C---:B------:R-:W-:Y:S01]  /*29a0*/  IMAD.WIDE.U32 R10, R7.reuse, 0x2, R44 ;  /* 0x00000002070a7825 */ /* 0x040fe200078e002c */
[----:B------:R3:W-:Y:S03]  /*29b0*/  STL.64 [R1+0x278], R54 ;  /* 0x0002783601007387 */ /* 0x0007e60000100a00 */
[----:B------:R-:W-:Y:S01]  /*29c0*/  IMAD.WIDE R78, R34, 0x4, R78 ;  /* 0x00000004224e7825 */ /* 0x000fe200078e024e */
[----:B------:R1:W-:Y:S03]  /*29d0*/  STL.64 [R1+0x2a0], R42 ;  /* 0x0002a02a01007387 */ /* 0x0003e60000100a00 */
[----:B------:R-:W-:Y:S01]  /*29e0*/  IMAD.WIDE.U32 R12, R7, 0x2, R12 ;  /* 0x00000002070c7825 */ /* 0x000fe200078e000c */
[----:B------:R-:W-:Y:S03]  /*29f0*/  STL.64 [R1+0x298], R2 ;  /* 0x0002980201007387 */ /* 0x000fe60000100a00 */
[----:B------:R-:W-:Y:S01]  /*2a00*/  IMAD.U32 R8, RZ, RZ, UR4 ;  /* 0x00000004ff087e24 */ /* 0x000fe2000f8e00ff */
[----:B------:R-:W-:Y:S01]  /*2a10*/  ULDC.64 UR4, c[0x0][0x1a8] ;  /* 0x00006a0000047ab9 */ /* 0x000fe20000000a00 */
[----:B------:R4:W-:Y:S01]  /*2a20*/  STL.64 [R1+0x2a8], R2 ;  /* 0x0002a80201007387 */ /* 0x0009e20000100a00 */
[----:B--2---:R-:W-:Y:S01]  /*2a30*/  IMAD.WIDE.U32 R56, R59, 0x2, R14 ;  /* 0x000000023b387825 */ /* 0x004fe200078e000e */
[----:B------:R-:W-:-:S03]  /*2a40*/  IADD3 R44, P6, R76, UR14, RZ ;  /* 0x0000000e4c2c7c10 */ /* 0x000fc6000ffde0ff */
[----:B------:R-:W-:Y:S01]  /*2a50*/  IMAD.WIDE R14, R34, 0x4, R50 ;  /* 0x00000004220e7825 */ /* 0x000fe200078e0232 */
[----:B------:R-:W-:-:S03]  /*2a60*/  IADD3.X R45, R77, UR18, RZ, P6, !PT ;  /* 0x000000124d2d7c10 */ /* 0x000fc6000b7fe4ff */
[----:B---3--:R-:W-:Y:S01]  /*2a70*/  IMAD.WIDE.U32 R54, R35, 0x2, R32 ;  /* 0x0000000223367825 */ /* 0x008fe200078e0020 */
[----:B------:R2:W-:Y:S03]  /*2a80*/  STL.64 [R1+0x250], R4 ;  /* 0x0002500401007387 */ /* 0x0005e60000100a00 */
[----:B------:R-:W-:-:S04]  /*2a90*/  IMAD.WIDE.U32 R34, R7, 0x2, R46 ;  /* 0x0000000207227825 */ /* 0x000fc800078e002e */
[----:B-1----:R-:W-:Y:S01]  /*2aa0*/  IMAD.WIDE.U32 R42, R9, 0x2, R46 ;  /* 0x00000002092a7825 */ /* 0x002fe200078e002e */
[----:B------:R-:W-:Y:S01]  /*2ab0*/  IADD3 R46, P6, R44, UR14, RZ ;  /* 0x0000000e2c2e7c10 */ /* 0x000fe2000ffde0ff */
[----:B------:R-:W-:Y:S01]  /*2ac0*/  USHF.L.U64.HI UR5, UR4, UR12, UR5 ;  /* 0x0000000c04057299 */ /* 0x000fe20008010205 */
[----:B------:R1:W-:Y:S01]  /*2ad0*/  STL [R1+0x344], R58 ;  /* 0x0003443a01007387 */ /* 0x0003e20000100800 */
[----:B------:R-:W-:Y:S01]  /*2ae0*/  IMAD.U32 R7, RZ, RZ, UR8 ;  /* 0x00000008ff077e24 */ /* 0x000fe2000f8e00ff */
[----:B------:R-:W-:Y:S01]  /*2af0*/  IADD3.X R47, R45, UR18, RZ, P6, !PT ;  /* 0x000000122d2f7c10 */ /* 0x000fe2000b7fe4ff */
[----:B----4-:R-:W-:Y:S01]  /*2b00*/  IMAD.IADD R3, R71, 0x1, R6 ;  /* 0x0000000147037824 */ /* 0x010fe200078e0206 */
[----:B------:R-:W-:Y:S01]  /*2b10*/  USHF.L.U32 UR4, UR4, 0x6, URZ ;  /* 0x0000000604047899 */ /* 0x000fe2000800063f */
[----:B------:R-:W-:Y:S01]  /*2b20*/  IMAD.MOV.U32 R6, RZ, RZ, R22 ;  /* 0x000000ffff067224 */ /* 0x000fe200078e0016 */
[----:B------:R-:W-:Y:S01]  /*2b30*/  LEA R2, P6, R70, c[0x0][0x190], 0x1 ;  /* 0x0000640046027a11 */ /* 0x000fe200078c08ff */
[----:B------:R-:W-:Y:S01]  /*2b40*/  IMAD.WIDE R66, R58, 0x4, R50 ;  /* 0x000000043a427825 */ /* 0x000fe200078e0232 */
[----:B------:R3:W-:Y:S01]  /*2b50*/  STL.64 [R1+0x2f0], R10 ;  /* 0x0002f00a01007387 */ /* 0x0007e20000100a00 */
[----:B------:R-:W-:-:S03]  /*2b60*/  LOP3.LUT R29, R29, 0x1, RZ, 0xc0, !PT ;  /* 0x000000011d1d7812 */ /* 0x000fc600078ec0ff */
[----:B------:R4:W-:Y:S01]  /*2b70*/  LDGSTS.E.BYPASS.LTC128B.128 [R52+0x6080], [R44.64], !P2 ;  /* 0x060800002c347fae */ /* 0x0009e2000d101d46 */
[----:B--2---:R-:W-:Y:S01]  /*2b80*/  IMAD.MOV.U32 R5, RZ, RZ, R7 ;  /* 0x000000ffff057224 */ /* 0x004fe200078e0007 */
[----:B------:R-:W-:Y:S01]  /*2b90*/  MOV R4, R8 ;  /* 0x0000000800047202 */ /* 0x000fe20000000f00 */
[----:B------:R-:W-:Y:S01]  /*2ba0*/  IMAD.MOV.U32 R7, RZ, RZ, R19 ;  /* 0x000000ffff077224 */ /* 0x000fe200078e0013 */
[----:B------:R4:W-:Y:S01]  /*2bb0*/  LDGSTS.E.BYPASS.LTC128B.128 [R52+0x7080], [R46.64], !P1 ;  /* 0x070800002e347fae */ /* 0x0009e2000c901d46 */
[----:B------:R-:W-:Y:S01]  /*2bc0*/  IMAD.SHL.U32 R8, R0, 0x80, RZ ;  /* 0x0000008000087824 */ /* 0x000fe200078e00ff */
[----:B------:R-:W-:Y:S02]  /*2bd0*/  LEA.HI.X R3, R70, c[0x0][0x194], R3, 0x1, P6 ;  /* 0x0000650046037a11 */ /* 0x000fe400030f0c03 */
[----:B------:R2:W-:Y:S01]  /*2be0*/  STL.128 [R1+0xb0], R4 ;  /* 0x0000b00401007387 */ /* 0x0005e20000100c00 */
[----:B-1----:R-:W-:Y:S01]  /*2bf0*/  IMAD.WIDE.U32 R58, R59, 0x2, R32 ;  /* 0x000000023b3a7825 */ /* 0x002fe200078e0020 */
[----:B------:R-:W-:-:S02]  /*2c00*/  ISETP.NE.U32.AND P2, PT, R29, 0x1, PT ;  /* 0x000000011d00780c */ /* 0x000fc40003f45070 */
[----:B------:R1:W-:Y:S01]  /*2c10*/  STL.128 [R1+0x320], R12 ;  /* 0x0003200c01007387 */ /* 0x0003e20000100c00 */
[----:B------:R-:W-:-:S03]  /*2c20*/  IMAD.WIDE.U32 R32, R9, 0x2, R32 ;  /* 0x0000000209207825 */ /* 0x000fc600078e0020 */
[----:B------:R1:W-:Y:S01]  /*2c30*/  LDGSTS.E.BYPASS.LTC128B.128 [R52+0x80], [R2.64], !P5 ;  /* 0x0008000002347fae */ /* 0x0003e2000e901d46 */
[----:B-----5:R-:W-:Y:S01]  /*2c40*/  IMAD R9, R27, R0, RZ ;  /* 0x000000001b097224 */ /* 0x020fe200078e02ff */
[----:B---3--:R-:W-:-:S05]  /*2c50*/  SHF.R.S32.HI R10, RZ, 0x1f, R0 ;  /* 0x0000001fff0a7819 */ /* 0x008fca0000011400 */
[----:B------:R-:W-:Y:S01]  /*2c60*/  IMAD R9, R10, R26, R9 ;  /* 0x0000001a0a097224 */ /* 0x000fe200078e0209 */
[----:B------:R3:W-:Y:S01]  /*2c70*/  STL.64 [R1+0x100], R64 ;  /* 0x0001004001007387 */ /* 0x0007e20000100a00 */
[----:B--2---:R-:W-:Y:S02]  /*2c80*/  IADD3 R6, P1, R2, UR4, RZ ;  /* 0x0000000402067c10 */ /* 0x004fe4000ff3e0ff */
[----:B------:R-:W-:Y:S02]  /*2c90*/  IADD3 R4, -R31, R36, -R8 ;  /* 0x000000241f047210 */ /* 0x000fe40007ffe908 */
[----:B------:R-:W-:Y:S01]  /*2ca0*/  IADD3.X R7, R3, UR5, RZ, P1, !PT ;  /* 0x0000000503077c10 */ /* 0x000fe20008ffe4ff */
[----:B-1----:R-:W-:Y:S01]  /*2cb0*/  IMAD.WIDE.U32 R12, R26, R0, RZ ;  /* 0x000000001a0c7225 */ /* 0x002fe200078e00ff */
[----:B------:R-:W-:Y:S02]  /*2cc0*/  IADD3 R10, P1, R6, UR4, RZ ;  /* 0x00000004060a7c10 */ /* 0x000fe4000ff3e0ff */
[----:B------:R-:W-:-:S02]  /*2cd0*/  IADD3 R18, R18, -c[0x0][0x18], RZ ;  /* 0x8000060012127a10 */ /* 0x000fc40007ffe0ff */
[----:B------:R-:W-:Y:S01]  /*2ce0*/  ISETP.LT.OR P5, PT, R4, 0x1, P2 ;  /* 0x000000010400780c */ /* 0x000fe200017a1670 */
[----:B------:R-:W-:Y:S01]  /*2cf0*/  IMAD.IADD R9, R13, 0x1, R9 ;  /* 0x000000010d097824 */ /* 0x000fe200078e0209 */
[----:B------:R-:W-:Y:S01]  /*2d00*/  IADD3.X R11, R7, UR5, RZ, P1, !PT ;  /* 0x00000005070b7c10 */ /* 0x000fe20008ffe4ff */
[----:B---3--:R-:W-:Y:S01]  /*2d10*/  IMAD.MOV.U32 R64, RZ, RZ, R28 ;  /* 0x000000ffff407224 */ /* 0x008fe200078e001c */
[----:B------:R-:W-:Y:S01]  /*2d20*/  IADD3 R14, P2, R10, UR4, RZ ;  /* 0x000000040a0e7c10 */ /* 0x000fe2000ff5e0ff */
[----:B------:R-:W-:Y:S01]  /*2d30*/  IMAD.MOV.U32 R65, RZ, RZ, R23 ;  /* 0x000000ffff417224 */ /* 0x000fe200078e0017 */
[C---:B------:R-:W-:Y:S01]  /*2d40*/  LEA R16, P1, R12.reuse, R16, 0x1 ;  /* 0x000000100c107211 */ /* 0x040fe200078208ff */
[----:B------:R1:W-:Y:S01]  /*2d50*/  LDGSTS.E.BYPASS.LTC128B.128 [R52+0x1080], [R6.64], !P4 ;  /* 0x0108000006347fae */ /* 0x0003e2000e101d46 */
[----:B------:R-:W-:Y:S02]  /*2d60*/  IADD3.X R15, R11, UR5, RZ, P2, !PT ;  /* 0x000000050b0f7c10 */ /* 0x000fe400097fe4ff */
[----:B------:R-:W-:Y:S01]  /*2d70*/  LEA.HI.X R17, R12, R17, R9, 0x1, P1 ;  /* 0x000000110c117211 */ /* 0x000fe200008f0c09 */
[----:B------:R2:W-:Y:S04]  /*2d80*/  LDGSTS.E.BYPASS.LTC128B.128 [R52+0x2080], [R10.64], !P3 ;  /* 0x020800000a347fae */ /* 0x0005e8000d901d46 */
[----:B------:R3:W-:Y:S04]  /*2d90*/  LDGSTS.E.BYPASS.LTC128B.128 [R52+0x3080], [R14.64], !P0 ;  /* 0x030800000e347fae */ /* 0x0007e8000c101d46 */
[----:B------:R-:W0:Y:S04]  /*2da0*/  LDGDEPBAR ;  /* 0x00000000000079af */ /* 0x000e280000000000 */
[----:B------:R-:W-:Y:S04]  /*2db0*/  STL.64 [R1+0xc0], R60 ;  /* 0x0000c03c01007387 */ /* 0x000fe80000100a00 */
[----:B------:R-:W-:Y:S04]  /*2dc0*/  STL.64 [R1+0x330], R78 ;  /* 0x0003304e01007387 */ /* 0x000fe80000100a00 */
[----:B------:R-:W-:Y:S04]  /*2dd0*/  STL.128 [R1+0xd0], R64 ;  /* 0x0000d04001007387 */ /* 0x000fe80000100c00 */
[----:B------:R-:W-:Y:S04]  /*2de0*/  STL.64 [R1+0xe8], R68 ;  /* 0x0000e84401007387 */ /* 0x000fe80000100a00 */
[----:B------:R-:W-:Y:S04]  /*2df0*/  STL.128 [R1+0x2c0], R56 ;  /* 0x0002c03801007387 */ /* 0x000fe80000100c00 */
[----:B------:R-:W-:Y:S04]  /*2e00*/  STL.64 [R1+0x2b0], R54 ;  /* 0x0002b03601007387 */ /* 0x000fe80000100a00 */
[----:B------:R-:W-:Y:S04]  /*2e10*/  STL.64 [R1+0x288], R62 ;  /* 0x0002883e01007387 */ /* 0x000fe80000100a00 */
[----:B------:R-:W-:Y:S04]  /*2e20*/  STL.64 [R1+0x260], R42 ;  /* 0x0002602a01007387 */ /* 0x000fe80000100a00 */
[----:B------:R-:W-:Y:S04]  /*2e30*/  STL.64 [R1+0x2e0], R34 ;  /* 0x0002e02201007387 */ /* 0x000fe80000100a00 */
[----:B------:R-:W-:Y:S04]  /*2e40*/  STL.64 [R1+0x308], R32 ;  /* 0x0003082001007387 */ /* 0x000fe80000100a00 */
[----:B------:R5:W-:Y:S04]  /*2e50*/  STL [R1+0x430], R0 ;  /* 0x0004300001007387 */ /* 0x000be80000100800 */
[----:B------:R1:W-:Y:S04]  /*2e60*/  LDGSTS.E.BYPASS.LTC128B.128 [R18], [R16.64], !P5 ;  /* 0x0000000010127fae */ /* 0x0003e8000e901d46 */
        /* <DEDUP_REMOVED lines=37> */
[----:B-----5:R-:W5:Y:S04]  /*30c0*/  LD.E.U8 R0, [R72.64] ;  /* 0x0000000648007980 */ /* 0x020f68000c101100 */
[----:B------:R-:W4:Y:S01]  /*30d0*/  LDL.64 R22, [R1+0x3b0] ;  /* 0x0003b00001167983 */ /* 0x000f220000100a00 */
[C---:B------:R-:W-:Y:S01]  /*30e0*/  IMAD.SHL.U32 R3, R24.reuse, 0x2, RZ ;  /* 0x0000000218037824 */ /* 0x040fe200078e00ff */
[----:B------:R-:W-:-:S02]  /*30f0*/  SHF.L.U64.HI R25, R24, 0x1, R25 ;  /* 0x0000000118197819 */ /* 0x000fc40000010219 */
[----:B--2---:R-:W2:Y:S02]  /*3100*/  LDL.64 R10, [R1+0x3b0] ;  /* 0x0003b000010a7983 */ /* 0x004ea40000100a00 */
[----:B-1----:R-:W-:Y:S02]  /*3110*/  IADD3 R16, P0, R3, R16, RZ ;  /* 0x0000001003107210 */ /* 0x002fe40007f1e0ff */
[----:B---3--:R-:W3:Y:S03]  /*3120*/  LDL.128 R12, [R1+0x3c0] ;  /* 0x0003c000010c7983 */ /* 0x008ee60000100c00 */
[----:B------:R-:W-:Y:S01]  /*3130*/  IMAD.X R17, R25, 0x1, R17, P0 ;  /* 0x0000000119117824 */ /* 0x000fe200000e0611 */
[----:B------:R-:W2:Y:S01]  /*3140*/  LDL.64 R26, [R1+0x408] ;  /* 0x00040800011a7983 */ /* 0x000ea20000100a00 */
[----:B-----5:R-:W-:-:S04]  /*3150*/  LOP3.LUT R0, R0, 0x1, RZ, 0xc0, !PT ;  /* 0x0000000100007812 */ /* 0x020fc800078ec0ff */
[----:B------:R-:W-:-:S04]  /*3160*/  ISETP.NE.U32.AND P1, PT, R0, 0x1, PT ;  /* 0x000000010000780c */ /* 0x000fc80003f25070 */
[----:B------:R-:W-:-:S13]  /*3170*/  ISETP.LT.OR P1, PT, R4, 0x21, P1 ;  /* 0x000000210400780c */ /* 0x000fda0000f21670 */
[----:B------:R-:W-:Y:S01]  /*3180*/  @!PT LDS RZ, [RZ] ;  /* 0x00000000fffff984 */ /* 0x000fe20000000800 */
[----:B------:R-:W-:Y:S01]  /*3190*/  @!PT LDS RZ, [RZ] ;  /* 0x00000000fffff984 */ /* 0x000fe20000000800 */
[----:B------:R-:W-:Y:S01]  /*31a0*/  @!PT LDS RZ, [RZ] ;  /* 0x00000000fffff984 */ /* 0x000fe20000000800 */
[----:B------:R1:W-:Y:S04]  /*31b0*/  LDGSTS.E.BYPASS.LTC128B.128 [R18+0x1000], [R16.64], !P1 ;  /* 0x0100000010127fae */ /* 0x0003e8000c901d46 */
[----:B----4-:R4:W5:Y:S01]  /*31c0*/  LD.E.U8 R0, [R22.64] ;  /* 0x0000000616007980 */ /* 0x010962000c101100 */
        /* <DEDUP_REMOVED lines=11> */
[----:B-1----:R-:W-:-:S04]  /*3280*/  IADD3 R16, P0, R6, R3, RZ ;  /* 0x0000000306107210 */ /* 0x002fc80007f1e0ff */
[----:B------:R-:W-:Y:S02]  /*3290*/  IADD3.X R17, R7, R25, RZ, P0, !PT ;  /* 0x0000001907117210 */ /* 0x000fe400007fe4ff */
[----:B------:R-:W3:Y:S01]  /*32a0*/  LDL.64 R24, [R1+0x3f0] ;  /* 0x0003f00001187983 */ /* 0x000ee20000100a00 */
        /* <DEDUP_REMOVED lines=8> */
[----:B---3--:R-:W3:Y:S02]  /*3330*/  LD.E R14, [R14.64] ;  /* 0x000000060e0e7980 */ /* 0x008ee4000c101900 */
[----:B---3--:R-:W-:-:S02]  /*3340*/  ISETP.GT.AND P1, PT, R14, 0x7f, PT ;  /* 0x0000007f0e00780c */ /* 0x008fc40003f24270 */
[----:B------:R-:W3:Y:S11]  /*3350*/  LDL.64 R14, [R1+0x408] ;  /* 0x00040800010e7983 */ /* 0x000ef60000100a00 */
[----:B------:R-:W5:Y:S04]  /*3360*/  @!P1 LDL.64 R32, [R1+0x3d0] ;  /* 0x0003d00001209983 */ /* 0x000f680000100a00 */
[----:B------:R-:W2:Y:S04]  /*3370*/  @!P1 LDL.64 R10, [R1+0x3b8] ;  /* 0x0003b800010a9983 */ /* 0x000ea80000100a00 */
[----:B------:R-:W3:Y:S04]  /*3380*/  @!P1 LD.E R12, [R12.64] ;  /* 0x000000060c0c9980 */ /* 0x000ee8000c101900 */
[----:B-----5:R-:W5:Y:S04]  /*3390*/  @!P1 LD.E.U8 R0, [R32.64] ;  /* 0x0000000620009980 */ /* 0x020f68000c101100 */
[----:B--2---:R-:W2:Y:S01]  /*33a0*/  @!P1 LD.E.64 R2, [R10.64+0x8] ;  /* 0x000008060a029980 */ /* 0x004ea2000c101b00 */
[----:B-----5:R-:W-:Y:S01]  /*33b0*/  @!P1 ISETP.NE.AND P0, PT, R0, RZ, PT ;  /* 0x000000ff0000920c */ /* 0x020fe20003f05270 */
[----:B--2---:R-:W-:Y:S01]  /*33c0*/  @!P1 IMAD.WIDE R28, R8, 0x4, R2 ;  /* 0x00000004081c9825 */ /* 0x004fe200078e0202 */
[----:B---3--:R-:W-:Y:S01]  /*33d0*/  @!P1 IADD3 R8, R12, -c[0x0][0x18], RZ ;  /* 0x800006000c089a10 */ /* 0x008fe20007ffe0ff */
[----:B------:R-:W2:Y:S10]  /*33e0*/  LDL R3, [R1+0x430] ;  /* 0x0004300001037983 */ /* 0x000eb40000100800 */
[----:B------:R-:W-:Y:S01]  /*33f0*/  @!PT LDS RZ, [RZ] ;  /* 0x00000000fffff984 */ /* 0x000fe20000000800 */
[----:B------:R-:W-:Y:S01]  /*3400*/  @!PT LDS RZ, [RZ] ;  /* 0x00000000fffff984 */ /* 0x000fe20000000800 */
[----:B------:R-:W-:Y:S01]  /*3410*/  @!PT LDS RZ, [RZ] ;  /* 0x00000000fffff984 */ /* 0x000fe20000000800 */
[----:B------:R1:W-:Y:S04]  /*3420*/  @!P1 LDGSTS.E.BYPASS.LTC128B.128 [R8], [R28.64], P0 ;  /* 0x000000001c089fae */ /* 0x0003e80008101d46 */
[----:B------:R-:W3:Y:S04]  /*3430*/  LD.E.U8 R11, [R26.64] ;  /* 0x000000061a0b7980 */ /* 0x000ee8000c101100 */
[----:B------:R5:W1:Y:S04]  /*3440*/  LD.E.64 R18, [R4.64+0x10] ;  /* 0x0000100604127980 */ /* 0x000a68000c101b00 */
[----:B------:R1:W3:Y:S04]  /*3450*/  LD.E R2, [R6.64+0xc] ;  /* 0x00000c0606027980 */ /* 0x0002e8000c101900 */
[----:B------:R-:W3:Y:S04]  /*3460*/  LD.E R13, [R24.64] ;  /* 0x00000006180d7980 */ /* 0x000ee8000c101900 */
[----:B------:R5:W3:Y:S04]  /*3470*/  LD.E.64 R16, [R4.64+0x18] ;  /* 0x0000180604107980 */ /* 0x000ae8000c101b00 */
[----:B----4-:R4:W3:Y:S04]  /*3480*/  LD.E R10, [R22.64] ;  /* 0x00000006160a7980 */ /* 0x0108e8000c101900 */
[----:B------:R-:W0:Y:S04]  /*3490*/  LDGDEPBAR ;  /* 0x00000000000079af */ /* 0x000e280000000000 */
[----:B-----5:R-:W5:Y:S04]  /*34a0*/  LD.E.64 R4, [R4.64+0x8] ;  /* 0x0000080604047980 */ /* 0x020f68000c101b00 */
[----:B----4-:R-:W4:Y:S01]  /*34b0*/  LDL.64 R22, [R1+0x408] ;  /* 0x0004080001167983 */ /* 0x010f220000100a00 */
[----:B--2---:R-:W-:Y:S01]  /*34c0*/  IMAD.SHL.U32 R0, R3, 0x80, RZ ;  /* 0x0000008003007824 */ /* 0x004fe200078e00ff */
[----:B------:R-:W-:-:S02]  /*34d0*/  SHF.R.S32.HI R9, RZ, 0x1f, R3 ;  /* 0x0000001fff097819 */ /* 0x000fc40000011403 */
[----:B---3--:R-:W-:Y:S01]  /*34e0*/  LOP3.LUT R11, R11, 0x1, RZ, 0xc0, !PT ;  /* 0x000000010b0b7812 */ /* 0x008fe200078ec0ff */
[----:B-1----:R-:W-:-:S03]  /*34f0*/  IMAD R8, R19, R3, RZ ;  /* 0x0000000313087224 */ /* 0x002fc600078e02ff */
[----:B------:R-:W-:Y:S01]  /*3500*/  ISETP.NE.U32.AND P1, PT, R11, 0x1, PT ;  /* 0x000000010b00780c */ /* 0x000fe20003f25070 */
[----:B------:R-:W-:-:S04]  /*3510*/  IMAD.WIDE.U32 R6, R18, R3, RZ ;  /* 0x0000000312067225 */ /* 0x000fc800078e00ff */
[----:B------:R-:W-:Y:S01]  /*3520*/  IMAD R8, R18, R9, R8 ;  /* 0x0000000912087224 */ /* 0x000fe200078e0208 */
[----:B------:R-:W-:-:S03]  /*3530*/  IADD3 R2, -R13, R2, -R0 ;  /* 0x000000020d027210 */ /* 0x000fc60007ffe900 */
[----:B------:R-:W-:Y:S01]  /*3540*/  IMAD.IADD R3, R7, 0x1, R8 ;  /* 0x0000000107037824 */ /* 0x000fe200078e0208 */
[----:B------:R-:W-:Y:S02]  /*3550*/  ISETP.LT.OR P1, PT, R2, 0x1, P1 ;  /* 0x000000010200780c */ /* 0x000fe40000f21670 */
[----:B------:R-:W-:-:S04]  /*3560*/  LEA R12, P0, R6, R16, 0x1 ;  /* 0x00000010060c7211 */ /* 0x000fc800078008ff */
[----:B------:R-:W-:Y:S02]  /*3570*/  LEA.HI.X R13, R6, R17, R3, 0x1, P0 ;  /* 0x00000011060d7211 */ /* 0x000fe400000f0c03 */
[----:B------:R-:W-:Y:S02]  /*3580*/  IADD3 R3, R10, -c[0x0][0x18], RZ ;  /* 0x800006000a037a10 */ /* 0x000fe40007ffe0ff */
[----:B------:R-:W2:Y:S04]  /*3590*/  LDL.128 R8, [R1+0x420] ;  /* 0x0004200001087983 */ /* 0x000ea80000100c00 */
[----:B------:R-:W-:Y:S01]  /*35a0*/  @!PT LDS RZ, [RZ] ;  /* 0x00000000fffff984 */ /* 0x000fe20000000800 */
[----:B------:R-:W-:Y:S01]  /*35b0*/  @!PT LDS RZ, [RZ] ;  /* 0x00000000fffff984 */ /* 0x000fe20000000800 */
[----:B------:R-:W-:Y:S01]  /*35c0*/  @!PT LDS RZ, [RZ] ;  /* 0x00000000fffff984 */ /* 0x000fe20000000800 */
[----:B------:R1:W-:Y:S04]  /*35d0*/  LDGSTS.E.BYPASS.LTC128B.128 [R3], [R12.64], !P1 ;  /* 0x000000000c037fae */ /* 0x0003e8000c901d46 */
[----:B------:R3:W2:Y:S01]  /*35e0*/  LD.E.U8 R6, [R14.64] ;  /* 0x000000060e067980 */ /* 0x0006a2000c101100 */
[C---:B-----5:R-:W-:Y:S01]  /*35f0*/  IMAD.SHL.U32 R17, R4.reuse, 0x2, RZ ;  /* 0x0000000204117824 */ /* 0x060fe200078e00ff */
[----:B------:R-:W-:-:S04]  /*3600*/  SHF.L.U64.HI R7, R4, 0x1, R5 ;  /* 0x0000000104077819 */ /* 0x000fc80000010205 */
[----:B------:R-:W-:-:S05]  /*3610*/  IADD3 R18, P0, R17, R12, RZ ;  /* 0x0000000c11127210 */ /* 0x000fca0007f1e0ff */
[----:B------:R-:W-:Y:S01]  /*3620*/  IMAD.X R19, R7, 0x1, R13, P0 ;  /* 0x0000000107137824 */ /* 0x000fe200000e060d */
[----:B---3--:R-:W3:Y:S01]  /*3630*/  LDL.64 R14, [R1+0x408] ;  /* 0x00040800010e7983 */ /* 0x008ee20000100a00 */
        /* <DEDUP_REMOVED lines=20> */
[----:B-1----:R-:W2:Y:S01]  /*3780*/  LDL R12, [R1+0x430] ;  /* 0x00043000010c7983 */ /* 0x002ea20000100800 */
        /* <DEDUP_REMOVED lines=8> */
[----:B------:R-:W4:Y:S02]  /*3810*/  LD.E R8, [R8.64] ;  /* 0x0000000608087980 */ /* 0x000f24000c101900 */
[----:B----4-:R-:W-:-:S13]  /*3820*/  ISETP.GT.AND P1, PT, R8, 0x7f, PT ;  /* 0x0000007f0800780c */ /* 0x010fda0003f24270 */
[----:B------:R-:W4:Y:S04]  /*3830*/  @!P1 LDL.128 R4, [R1+0x410] ;  /* 0x0004100001049983 */ /* 0x000f280000100c00 */
[----:B------:R-:W5:Y:S04]  /*3840*/  @!P1 LD.E.U8 R10, [R10.64] ;  /* 0x000000060a0a9980 */ /* 0x000f68000c101100 */
[----:B----4-:R-:W4:Y:S04]  /*3850*/  @!P1 LD.E.64 R4, [R4.64+0x8] ;  /* 0x0000080604049980 */ /* 0x010f28000c101b00 */
[----:B------:R-:W3:Y:S01]  /*3860*/  @!P1 LD.E R6, [R6.64] ;  /* 0x0000000606069980 */ /* 0x000ee2000c101900 */
[----:B-----5:R-:W-:-:S02]  /*3870*/  @!P1 ISETP.NE.AND P0, PT, R10, RZ, PT ;  /* 0x000000ff0a00920c */ /* 0x020fc40003f05270 */
[----:B--2---:R-:W-:Y:S01]  /*3880*/  IADD3 R3, R12, 0x1, RZ ;  /* 0x000000010c037810 */ /* 0x004fe20007ffe0ff */
[----:B------:R-:W-:Y:S01]  /*3890*/  BSSY B0, `(.L_x_2722) ;  /* 0x000005a000007945 */ /* 0x000fe20003800000 */
[----:B----4-:R-:W-:Y:S01]  /*38a0*/  @!P1 IMAD.WIDE R14, R0, 0x4, R4 ;  /* 0x00000004000e9825 */ /* 0x010fe200078e0204 */
[----:B---3--:R-:W-:-:S08]  /*38b0*/  @!P1 IADD3 R0, R6, -c[0x0][0x18], RZ ;  /* 0x8000060006009a10 */ /* 0x008fd00007ffe0ff */
        /* <DEDUP_REMOVED lines=87> */
.L_x_2723:
[----:B---3--:R-:W-:Y:S05]  /*3e30*/  BSYNC B0 ;  /* 0x0000000000007941 */ /* 0x008fea0003800000 */
.L_x_2722:
        /* <DEDUP_REMOVED lines=314> */
.L_x_2727:
[----:B-1----:R-:W-:Y:S02]  /*51e0*/  MOV R28, 0x5200 ;  /* 0x00005200001c7802 */ /* 0x002fe40000000f00 */
[----:B------:R-:W-:Y:S05]  /*51f0*/  CALL.REL.NOINC `($_ZN7cutlass13device_kernelIN5flash19enable_sm80_to_sm89INS1_16FlashAttnBwdSm80INS1_25CollectiveMainloopBwdSm80ILi2ELi2EN4cute5tupleIJNS5_1CILi128EEES8_NS7_ILi64EEEEEENS_10bfloat16_tEfNS_4arch4Sm80ELb1ELb0ELb1ELb1ELb0ELb0ELb0ELb0ELi2ELi4ELi4ELi4ELb0EEENS1_21CollectiveEpilogueBwdISA_SB_SD_Li256ELb1ELb0ELi2EEENS1_25SingleTileBwdLPTSchedulerILb1ELi128ELb0EEEEEEEEEvNT_6ParamsE$_ZZN5flash25CollectiveMainloopBwdSm80ILi2ELi2EN4cute5tupleIJNS1_1CILi128EEES4_NS3_ILi64EEEEEEN7cutlass10bfloat16_tEfNS7_4arch4Sm80ELb1ELb0ELb1ELb1ELb0ELb0ELb0ELb0ELi2ELi4ELi4ELi4ELb0EE3mmaINS_16FlashAttnBwdSm80ISB_NS_21CollectiveEpilogueBwdIS6_S8_SA_Li256ELb1ELb0ELi2EEENS_25SingleTileBwdLPTSchedulerILb1ELi128ELb0EEEE13SharedStorageENS1_6TensorINS1_11ArrayEngineIfLm32EEENS1_6LayoutINS2_IJNS2_IJNS3_ILi2EEESO_EEESO_NS3_ILi4EEEEEENS2_IJNS2_IJNS3_ILi1EEESO_EEESQ_NS3_ILi8EEEEEEEEEEEEbRKNSB_6ParamsERT0_S12_iNS2_IJiiiEEERT_ENKUliT_E_clIZSC_ISJ_SX_EbS10_S12_S12_iS13_S15_EUlRS16_iE_EEDaiS16_) ;  /* 0x0000f63000007944 */ /* 0x000fea0003c00000 */
[----:B---3--:R-:W2:Y:S02]  /*5200*/  LDL R2, [R1+0x430] ;  /* 0x0004300001027983 */ /* 0x008ea40000100800 */
[----:B--2---:R-:W-:-:S04]  /*5210*/  IADD3 R2, R2, 0x1, RZ ;  /* 0x0000000102027810 */ /* 0x004fc80007ffe0ff */
[----:B------:R-:W-:Y:S01]  /*5220*/  ISETP.GE.AND P0, PT, R2, R36, PT ;  /* 0x000000240200720c */ /* 0x000fe20003f06270 */
[----:B------:R1:W-:-:S12]  /*5230*/  STL [R1+0x430], R2 ;  /* 0x0004300201007387 */ /* 0x0003d80000100800 */
[----:B------:R-:W-:Y:S05]  /*5240*/  @!P0 BRA `(.L_x_2727) ;  /* 0xffffff9000008947 */ /* 0x000fea000383ffff */
[----:B------:R-:W-:Y:S05]  /*5250*/  BSYNC B1 ;  /* 0x0000000000017941 */ /* 0x000fea0003800000 */
.L_x_2726:
        /* <DEDUP_REMOVED lines=8> */
.L_x_2725:
[----:B------:R-:W-:Y:S05]  /*52e0*/  BSYNC B2 ;  /* 0x0000000000027941 */ /* 0x000fea0003800000 */
.L_x_2724:
        /* <DEDUP_REMOVED lines=41> */
.L_x_2721:
        /* <DEDUP_REMOVED lines=41> */
[----:B------:R-:W-:-:S02]  /*5810*/  F2FP.BF16.PACK_AB R16, R17, R16 ;  /* 0x000000101110723e */ /* 0x000fc400000010ff */
[----:B------:R-:W-:Y:S01]  /*5820*/  SEL R0, R0, 0xffffffe0, !P1 ;  /* 0xffffffe000007807 */ /* 0x000fe20004800000 */
[----:B------:R-:W-:Y:S01]  /*5830*/  IMAD.SHL.U32 R5, R2, 0x2, RZ ;  /* 0x0000000202057824 */ /* 0x000fe200078e00ff */
[----:B------:R-:W-:Y:S02]  /*5840*/  F2FP.BF16.PACK_AB R18, R19, R18 ;  /* 0x000000121312723e */ /* 0x000fe400000010ff */
[----:B------:R-:W-:Y:S01]  /*5850*/  F2FP.BF16.PACK_AB R24, R25, R24 ;  /* 0x000000181918723e */ /* 0x000fe200000010ff */
[C---:B------:R-:W-:Y:S01]  /*5860*/  IMAD.IADD R7, R5.reuse, 0x1, R0 ;  /* 0x0000000105077824 */ /* 0x040fe200078e0200 */
[C---:B------:R-:W-:Y:S02]  /*5870*/  IADD3 R9, R5.reuse, 0x40, RZ ;  /* 0x0000004005097810 */ /* 0x040fe40007ffe0ff */
[----:B------:R-:W-:Y:S02]  /*5880*/  @P2 IADD3 R9, R5, -0x40, RZ ;  /* 0xffffffc005092810 */ /* 0x000fe40007ffe0ff */
[----:B------:R-:W-:-:S02]  /*5890*/  F2FP.BF16.PACK_AB R26, R27, R26 ;  /* 0x0000001a1b1a723e */ /* 0x000fc400000010ff */
[----:B------:R-:W-:Y:S01]  /*58a0*/  F2FP.BF16.PACK_AB R44, R45, R44 ;  /* 0x0000002c2d2c723e */ /* 0x000fe200000010ff */
[----:B------:R-:W-:Y:S01]  /*58b0*/  IMAD.IADD R11, R0, 0x1, R9 ;  /* 0x00000001000b7824 */ /* 0x000fe200078e0209 */
[----:B------:R-:W-:Y:S01]  /*58c0*/  F2FP.BF16.PACK_AB R46, R47, R46 ;  /* 0x0000002e2f2e723e */ /* 0x000fe200000010ff */
[----:B------:R-:W-:Y:S01]  /*58d0*/  IMAD.MOV.U32 R0, RZ, RZ, 0x4 ;  /* 0x00000004ff007424 */ /* 0x000fe200078e00ff */
[----:B------:R-:W-:Y:S02]  /*58e0*/  F2FP.BF16.PACK_AB R32, R33, R32 ;  /* 0x000000202120723e */ /* 0x000fe400000010ff */
[----:B------:R-:W-:Y:S02]  /*58f0*/  F2FP.BF16.PACK_AB R34, R35, R34 ;  /* 0x000000222322723e */ /* 0x000fe400000010ff */
[----:B------:R-:W-:Y:S02]  /*5900*/  F2FP.BF16.PACK_AB R48, R49, R48 ;  /* 0x000000303130723e */ /* 0x000fe400000010ff */
[----:B------:R-:W-:-:S02]  /*5910*/  F2FP.BF16.PACK_AB R50, R51, R50 ;  /* 0x000000323332723e */ /* 0x000fc400000010ff */
[----:B------:R-:W-:Y:S02]  /*5920*/  ISETP.NE.U32.AND P0, PT, RZ, c[0x0][0x360], PT ;  /* 0x0000d800ff007a0c */ /* 0x000fe40003f05070 */
[----:B------:R-:W-:Y:S02]  /*5930*/  ISETP.NE.U32.AND P1, PT, RZ, c[0x0][0x358], PT ;  /* 0x0000d600ff007a0c */ /* 0x000fe40003f25070 */
[----:B------:R-:W-:Y:S02]  /*5940*/  ISETP.NE.AND.EX P0, PT, RZ, c[0x0][0x364], PT, P0 ;  /* 0x0000d900ff007a0c */ /* 0x000fe40003f05300 */
[----:B------:R-:W-:Y:S01]  /*5950*/  ISETP.NE.AND.EX P1, PT, RZ, c[0x0][0x35c], PT, P1 ;  /* 0x0000d700ff007a0c */ /* 0x000fe20003f25310 */
[----:B------:R-:W-:Y:S01]  /*5960*/  IMAD.MOV.U32 R35, RZ, RZ, c[0x0][0x2f0] ;  /* 0x0000bc00ff237624 */ /* 0x000fe200078e00ff */
[----:B----4-:R-:W-:Y:S01]  /*5970*/  F2FP.BF16.PACK_AB R76, R77, R76 ;  /* 0x0000004c4d4c723e */ /* 0x010fe200000010ff */
[----:B------:R-:W-:Y:S01]  /*5980*/  BAR.SYNC.DEFER_BLOCKING 0x1, 0x100 ;  /* 0x0044000000007b1d */ /* 0x000fe20000010000 */
[----:B------:R-:W-:-:S02]  /*5990*/  F2FP.BF16.PACK_AB R78, R79, R78 ;  /* 0x0000004e4f4e723e */ /* 0x000fc400000010ff */
[----:B--2---:R-:W-:Y:S02]  /*59a0*/  F2FP.BF16.PACK_AB R68, R69, R68 ;  /* 0x000000444544723e */ /* 0x004fe400000010ff */
[----:B------:R-:W-:Y:S02]  /*59b0*/  F2FP.BF16.PACK_AB R70, R71, R70 ;  /* 0x000000464746723e */ /* 0x000fe400000010ff */
[----:B---3--:R-:W-:Y:S02]  /*59c0*/  F2FP.BF16.PACK_AB R72, R73, R72 ;  /* 0x000000484948723e */ /* 0x008fe400000010ff */
[----:B------:R-:W-:Y:S02]  /*59d0*/  F2FP.BF16.PACK_AB R74, R75, R74 ;  /* 0x0000004a4b4a723e */ /* 0x000fe400000010ff */
[----:B------:R-:W-:Y:S02]  /*59e0*/  F2FP.BF16.PACK_AB R64, R65, R64 ;  /* 0x000000404140723e */ /* 0x000fe400000010ff */
        /* <DEDUP_REMOVED lines=53> */
[----:B--2---:R-:W-:-:S02]  /*5d40*/  IADD3 R35, -R35, R0, RZ ;  /* 0x0000000023237210 */ /* 0x004fc40007ffe1ff */
.L_x_2729:
[CC--:B----4-:R-:W-:Y:S01]  /*5d50*/  LEA.HI R0, R3.reuse, R30.reuse, RZ, 0x3 ;  /* 0x0000001e03007211 */ /* 0x0d0fe200078f18ff */
[----:B------:R-:W-:Y:S01]  /*5d60*/  BSSY B0, `(.L_x_2730) ;  /* 0x0000033000007945 */ /* 0x000fe20003800000 */
[----:B------:R-:W-:-:S02]  /*5d70*/  LEA.HI R3, R3, R30, RZ, 0x6 ;  /* 0x0000001e03037211 */ /* 0x000fc400078f30ff */
[----:B------:R-:W-:Y:S02]  /*5d80*/  LOP3.LUT R5, R0, 0x1ffffff8, RZ, 0xc0, !PT ;  /* 0x1ffffff800057812 */ /* 0x000fe400078ec0ff */
[----:B------:R-:W-:Y:S01]  /*5d90*/  SHF.R.S32.HI R0, RZ, 0x3, R0 ;  /* 0x00000003ff007819 */ /* 0x000fe20000011400 */
[----:B------:R-:W-:Y:S01]  /*5da0*/  IMAD.SHL.U32 R3, R3, 0x8, RZ ;  /* 0x0000000803037824 */ /* 0x000fe200078e00ff */
[----:B------:R-:W-:Y:S01]  /*5db0*/  SHF.R.S32.HI R36, RZ, 0x1f, R37 ;  /* 0x0000001fff247819 */ /* 0x000fe20000011425 */
[----:B------:R-:W-:Y:S01]  /*5dc0*/  IMAD.IADD R42, R30, 0x1, -R5 ;  /* 0x000000011e2a7824 */ /* 0x000fe200078e0a05 */
[C---:B------:R-:W-:Y:S01]  /*5dd0*/  IADD3 R48, P0, R0.reuse, R44, RZ ;  /* 0x0000002c00307210 */ /* 0x040fe20007f1e0ff */
[----:B------:R-:W-:Y:S01]  /*5de0*/  IMAD.SHL.U32 R5, R0, 0x40, RZ ;  /* 0x0000004000057824 */ /* 0x000fe200078e00ff */
[----:B------:R-:W-:Y:S01]  /*5df0*/  SEL R36, R36, RZ, !P1 ;  /* 0x000000ff24247207 */ /* 0x000fe20004800000 */
[----:B------:R-:W-:Y:S01]  /*5e00*/  IMAD.SHL.U32 R42, R42, 0x8, RZ ;  /* 0x000000082a2a7824 */ /* 0x000fe200078e00ff */
[----:B------:R-:W-:-:S02]  /*5e10*/  LEA.HI.X.SX32 R49, R0, R45, 0x1, P0 ;  /* 0x0000002d00317211 */ /* 0x000fc400000f0eff */
[----:B------:R-:W-:Y:S01]  /*5e20*/  LOP3.LUT R5, R5, 0x1c0, RZ, 0xc0, !PT ;  /* 0x000001c005057812 */ /* 0x000fe200078ec0ff */
[----:B------:R-:W-:Y:S01]  /*5e30*/  IMAD R34, R36, c[0x0][0x340], RZ ;  /* 0x0000d00024227a24 */ /* 0x000fe200078e02ff */
[--C-:B------:R-:W-:Y:S02]  /*5e40*/  SHF.R.S32.HI R43, RZ, 0x1f, R42.reuse ;  /* 0x0000001fff2b7819 */ /* 0x100fe4000001142a */
[--C-:B------:R-:W-:Y:S02]  /*5e50*/  LOP3.LUT R2, R5, 0x38, R42.reuse, 0xf8, !PT ;  /* 0x0000003805027812 */ /* 0x100fe400078ef82a */
[----:B------:R-:W-:Y:S01]  /*5e60*/  SHF.R.U32.HI R5, RZ, 0x3, R5 ;  /* 0x00000003ff057819 */ /* 0x000fe20000011605 */
[----:B------:R-:W-:Y:S01]  /*5e70*/  IMAD.WIDE.U32 R46, R38, c[0x0][0x338], R42 ;  /* 0x0000ce00262e7a25 */ /* 0x000fe200078e002a */
[----:B------:R-:W-:Y:S02]  /*5e80*/  SEL R37, R37, RZ, !P1 ;  /* 0x000000ff25257207 */ /* 0x000fe40004800000 */
[----:B------:R-:W-:-:S04]  /*5e90*/  LOP3.LUT R2, R2, R5, RZ, 0x3c, !PT ;  /* 0x0000000502027212 */ /* 0x000fc800078e3cff */
[----:B------:R-:W-:Y:S01]  /*5ea0*/  LOP3.LUT R2, R2, 0x7ffffe00, R3, 0xf8, !PT ;  /* 0x7ffffe0002027812 */ /* 0x000fe200078ef803 */
[C---:B-----5:R-:W-:Y:S02]  /*5eb0*/  IMAD R3, R40.reuse, -0x80, R35 ;  /* 0xffffff8028037824 */ /* 0x060fe400078e0223 */
[----:B------:R-:W-:-:S03]  /*5ec0*/  IMAD.WIDE R40, R40, 0x80, R48 ;  /* 0x0000008028287825 */ /* 0x000fc600078e0230 */
[----:B------:R-:W-:Y:S01]  /*5ed0*/  IMNMX R3, R3, 0x80, PT ;  /* 0x0000008003037817 */ /* 0x000fe20003800200 */
[----:B------:R-:W-:Y:S01]  /*5ee0*/  IMAD.SHL.U32 R32, R2, 0x2, RZ ;  /* 0x0000000202207824 */ /* 0x000fe200078e00ff */
[----:B------:R-:W-:Y:S02]  /*5ef0*/  SHF.R.S32.HI R2, RZ, 0x1f, R38 ;  /* 0x0000001fff027819 */ /* 0x000fe40000011426 */
[----:B------:R-:W-:Y:S02]  /*5f00*/  ISETP.GE.AND P3, PT, R0, R3, PT ;  /* 0x000000030000720c */ /* 0x000fe40003f66270 */
[----:B------:R1:W2:Y:S01]  /*5f10*/  LDS.128 R28, [R32+0x5080] ;  /* 0x00508000201c7984 */ /* 0x0002a20000000c00 */
[----:B------:R-:W-:Y:S01]  /*5f20*/  IMAD R33, R2, c[0x0][0x338], RZ ;  /* 0x0000ce0002217a24 */ /* 0x000fe200078e02ff */
[----:B------:R-:W-:Y:S02]  /*5f30*/  ISETP.GE.OR P0, PT, R42, c[0x0][0x324], P3 ;  /* 0x0000c9002a007a0c */ /* 0x000fe40001f06670 */
        /* <DEDUP_REMOVED lines=21> */
.L_x_2731:
[----:B------:R-:W-:Y:S05]  /*6090*/  BSYNC B0 ;  /* 0x0000000000007941 */ /* 0x000fea0003800000 */
.L_x_2730:
        /* <DEDUP_REMOVED lines=16> */
.L_x_2733:
[----:B------:R-:W-:Y:S05]  /*61a0*/  BSYNC B0 ;  /* 0x0000000000007941 */ /* 0x000fea0003800000 */
.L_x_2732:
        /* <DEDUP_REMOVED lines=16> */
.L_x_2735:
[----:B------:R-:W-:Y:S05]  /*62b0*/  BSYNC B0 ;  /* 0x0000000000007941 */ /* 0x000fea0003800000 */
.L_x_2734:
        /* <DEDUP_REMOVED lines=16> */
.L_x_2737:
[----:B------:R-:W-:Y:S05]  /*63c0*/  BSYNC B0 ;  /* 0x0000000000007941 */ /* 0x000fea0003800000 */
.L_x_2736:
        /* <DEDUP_REMOVED lines=19> */
.L_x_2739:
[----:B------:R-:W-:Y:S05]  /*6500*/  BSYNC B0 ;  /* 0x0000000000007941 */ /* 0x000fea0003800000 */
.L_x_2738:
        /* <DEDUP_REMOVED lines=14> */
.L_x_2741:
[----:B------:R-:W-:Y:S05]  /*65f0*/  BSYNC B0 ;  /* 0x0000000000007941 */ /* 0x000fea0003800000 */
.L_x_2740:
        /* <DEDUP_REMOVED lines=14> */
.L_x_2743:
[----:B------:R-:W-:Y:S05]  /*66e0*/  BSYNC B0 ;  /* 0x0000000000007941 */ /* 0x000fea0003800000 */
.L_x_2742:
        /* <DEDUP_REMOVED lines=14> */
.L_x_2728:
[----:B------:R-:W-:Y:S01]  /*67d0*/  ISETP.NE.U32.AND P0, PT, RZ, c[0x0][0x360], PT ;  /* 0x0000d800ff007a0c */ /* 0x000fe20003f05070 */
[----:B------:R-:W-:Y:S01]  /*67e0*/  IMAD.MOV.U32 R0, RZ, RZ, 0x4 ;  /* 0x00000004ff007424 */ /* 0x000fe200078e00ff */
[----:B------:R-:W-:Y:S02]  /*67f0*/  ISETP.NE.U32.AND P1, PT, RZ, c[0x0][0x358], PT ;  /* 0x0000d600ff007a0c */ /* 0x000fe40003f25070 */
[----:B------:R-:W-:Y:S01]  /*6800*/  ISETP.NE.AND.EX P0, PT, RZ, c[0x0][0x364], PT, P0 ;  /* 0x0000d900ff007a0c */ /* 0x000fe20003f05300 */
[----:B---3--:R-:W-:Y:S01]  /*6810*/  IMAD.WIDE R6, R37, R0, c[0x0][0x358] ;  /* 0x0000d60025067625 */ /* 0x008fe200078e0200 */
        /* <DEDUP_REMOVED lines=12> */
[----:B---3--:R-:W-:-:S04]  /*68e0*/  IADD3 R5, -R5, R0, RZ ;  /* 0x0000000005057210 */ /* 0x008fc80007ffe1ff */
.L_x_2744:
[----:B----4-:R-:W-:Y:S01]  /*68f0*/  SHF.R.S32.HI R3, RZ, 0x1f, R30 ;  /* 0x0000001fff037819 */ /* 0x010fe2000001141e */
[----:B-----5:R-:W-:Y:S01]  /*6900*/  IMAD R5, R40, -0x80, R5 ;  /* 0xffffff8028057824 */ /* 0x020fe200078e0205 */
[----:B------:R-:W-:Y:S01]  /*6910*/  SHF.R.S32.HI R0, RZ, 0x1f, R38 ;  /* 0x0000001fff007819 */ /* 0x000fe20000011426 */
[----:B------:R-:W-:Y:S01]  /*6920*/  BSSY B0, `(.L_x_2745) ;  /* 0x0000020000007945 */ /* 0x000fe20003800000 */
[----:B-1----:R-:W-:-:S03]  /*6930*/  LEA.HI R2, R3, R30, RZ, 0x3 ;  /* 0x0000001e03027211 */ /* 0x002fc600078f18ff */
[----:B------:R-:W-:Y:S01]  /*6940*/  IMAD R11, R0, c[0x0][0x308], RZ ;  /* 0x0000c200000b7a24 */ /* 0x000fe200078e02ff */
[----:B------:R-:W-:Y:S02]  /*6950*/  LOP3.LUT R3, R2, 0x1ffffff8, RZ, 0xc0, !PT ;  /* 0x1ffffff802037812 */ /* 0x000fe400078ec0ff */
[----:B------:R-:W-:Y:S01]  /*6960*/  SHF.R.S32.HI R2, RZ, 0x3, R2 ;  /* 0x00000003ff027819 */ /* 0x000fe20000011402 */
[----:B------:R-:W-:Y:S02]  /*6970*/  IMAD R4, R38, c[0x0][0x30c], R11 ;  /* 0x0000c30026047a24 */ /* 0x000fe400078e020b */
[----:B------:R-:W-:Y:S01]  /*6980*/  IMAD.IADD R6, R30, 0x1, -R3 ;  /* 0x000000011e067824 */ /* 0x000fe200078e0a03 */
[C---:B------:R-:W-:Y:S02]  /*6990*/  IADD3 R8, P0, R2.reuse, R8, RZ ;  /* 0x0000000802087210 */ /* 0x040fe40007f1e0ff */
[----:B------:R-:W-:Y:S01]  /*69a0*/  ISETP.GE.AND P3, PT, R2, R5, PT ;  /* 0x000000050200720c */ /* 0x000fe20003f66270 */
[----:B------:R-:W-:Y:S01]  /*69b0*/  IMAD.SHL.U32 R6, R6, 0x8, RZ ;  /* 0x0000000806067824 */ /* 0x000fe200078e00ff */
[----:B------:R-:W-:-:S02]  /*69c0*/  SHF.R.S32.HI R3, RZ, 0x1f, R37 ;  /* 0x0000001fff037819 */ /* 0x000fc40000011425 */
[----:B------:R-:W-:Y:S02]  /*69d0*/  LEA.HI.X.SX32 R9, R2, R9, 0x1, P0 ;  /* 0x0000000902097211 */ /* 0x000fe400000f0eff */
[----:B------:R-:W-:Y:S02]  /*69e0*/  SHF.R.S32.HI R7, RZ, 0x1f, R6 ;  /* 0x0000001fff077819 */ /* 0x000fe40000011406 */
[----:B------:R-:W-:Y:S01]  /*69f0*/  ISETP.GE.OR P0, PT, R6, c[0x0][0x2f4], P3 ;  /* 0x0000bd0006007a0c */ /* 0x000fe20001f06670 */
[----:B------:R-:W-:Y:S01]  /*6a00*/  IMAD.WIDE R40, R40, 0x80, R8 ;  /* 0x0000008028287825 */ /* 0x000fe200078e0208 */
[----:B------:R-:W-:Y:S02]  /*6a10*/  SEL R3, R3, RZ, !P1 ;  /* 0x000000ff03037207 */ /* 0x000fe40004800000 */
        /* <DEDUP_REMOVED lines=16> */
.L_x_2746:
[----:B------:R-:W-:Y:S05]  /*6b20*/  BSYNC B0 ;  /* 0x0000000000007941 */ /* 0x000fea0003800000 */
.L_x_2745:
        /* <DEDUP_REMOVED lines=16> */
.L_x_2748:
[----:B------:R-:W-:Y:S05]  /*6c30*/  BSYNC B0 ;  /* 0x0000000000007941 */ /* 0x000fea0003800000 */
.L_x_2747:
        /* <DEDUP_REMOVED lines=16> */
.L_x_2750:
[----:B------:R-:W-:Y:S05]  /*6d40*/  BSYNC B0 ;  /* 0x0000000000007941 */ /* 0x000fea0003800000 */
.L_x_2749:
        /* <DEDUP_REMOVED lines=16> */
.L_x_2752:
[----:B------:R-:W-:Y:S05]  /*6e50*/  BSYNC B0 ;  /* 0x0000000000007941 */ /* 0x000fea0003800000 */
.L_x_2751:
        /* <DEDUP_REMOVED lines=20> */
.L_x_2754:
[----:B------:R-:W-:Y:S05]  /*6fa0*/  BSYNC B0 ;  /* 0x0000000000007941 */ /* 0x000fea0003800000 */
.L_x_2753:
        /* <DEDUP_REMOVED lines=14> */
.L_x_2756:
[----:B------:R-:W-:Y:S05]  /*7090*/  BSYNC B0 ;  /* 0x0000000000007941 */ /* 0x000fea0003800000 */
.L_x_2755:
        /* <DEDUP_REMOVED lines=14> */
.L_x_2758:
[----:B------:R-:W-:Y:S05]  /*7180*/  BSYNC B0 ;  /* 0x0000000000007941 */ /* 0x000fea0003800000 */
.L_x_2757:
        /* <DEDUP_REMOVED lines=13> */
        .type           $_ZN7cutlass13device_kernelIN5flash19enable_sm80_to_sm89INS1_16FlashAttnBwdSm80INS1_25CollectiveMainloopBwdSm80ILi2ELi2EN4cute5tupleIJNS5_1CILi128EEES8_NS7_ILi64EEEEEENS_10bfloat16_tEfNS_4arch4Sm80ELb1ELb0ELb1ELb1ELb0ELb0ELb0ELb0ELi2ELi4ELi4ELi4ELb0EEENS1_21CollectiveEpilogueBwdISA_SB_SD_Li256ELb1ELb0ELi2EEENS1_25SingleTileBwdLPTSchedulerILb1ELi128ELb0EEEEEEEEEvNT_6ParamsE$_ZN4cute12iter_adaptorIPKN7cutlass10bfloat16_tENS_8gmem_ptrIS4_EEEC2ES4_,@function
        .size           $_ZN7cutlass13device_kernelIN5flash19enable_sm80_to_sm89INS1_16FlashAttnBwdSm80INS1_25CollectiveMainloopBwdSm80ILi2ELi2EN4cute5tupleIJNS5_1CILi128EEES8_NS7_ILi64EEEEEENS_10bfloat16_tEfNS_4arch4Sm80ELb1ELb0ELb1ELb1ELb0ELb0ELb0ELb0ELi2ELi4ELi4ELi4ELb0EEENS1_21CollectiveEpilogueBwdISA_SB_SD_Li256ELb1ELb0ELi2EEENS1_25SingleTileBwdLPTSchedulerILb1ELi128ELb0EEEEEEEEEvNT_6ParamsE$_ZN4cute12iter_adaptorIPKN7cutlass10bfloat16_tENS_8gmem_ptrIS4_EEEC2ES4_,($_ZN7cutlass13device_kernelIN5flash19enable_sm80_to_sm89INS1_16FlashAttnBwdSm80INS1_25CollectiveMainloopBwdSm80ILi2ELi2EN4cute5tupleIJNS5_1CILi128EEES8_NS7_ILi64EEEEEENS_10bfloat16_tEfNS_4arch4Sm80ELb1ELb0ELb1ELb1ELb0ELb0ELb0ELb0ELi2ELi4ELi4ELi4ELb0EEENS1_21CollectiveEpilogueBwdISA_SB_SD_Li256ELb1ELb0ELi2EEENS1_25SingleTileBwdLPTSchedulerILb1ELi128ELb0EEEEEEEEEvNT_6ParamsE$_ZN4cute12iter_adaptorIPKN7cutlass9uint128_tENS_8gmem_ptrIS4_EEEC2ES4_ - $_ZN7cutlass13device_kernelIN5flash19enable_sm80_to_sm89INS1_16FlashAttnBwdSm80INS1_25CollectiveMainloopBwdSm80ILi2ELi2EN4cute5tupleIJNS5_1CILi128EEES8_NS7_ILi64EEEEEENS_10bfloat16_tEfNS_4arch4Sm80ELb1ELb0ELb1ELb1ELb0ELb0ELb0ELb0ELi2ELi4ELi4ELi4ELb0EEENS1_21CollectiveEpilogueBwdISA_SB_SD_Li256ELb1ELb0ELi2EEENS1_25SingleTileBwdLPTSchedulerILb1ELi128ELb0EEEEEEEEEvNT_6ParamsE$_ZN4cute12iter_adaptorIPKN7cutlass10bfloat16_tENS_8gmem_ptrIS4_EEEC2ES4_)
$_ZN7cutlass13device_kernelIN5flash19enable_sm80_to_sm89INS1_16FlashAttnBwdSm80INS1_25CollectiveMainloopBwdSm80ILi2ELi2EN4cute5tupleIJNS5_1CILi128EEES8_NS7_ILi64EEEEEENS_10bfloat16_tEfNS_4arch4Sm80ELb1ELb0ELb1ELb1ELb0ELb0ELb0ELb0ELi2ELi4ELi4ELi4ELb0EEENS1_21CollectiveEpilogueBwdISA_SB_SD_Li256ELb1ELb0ELi2EEENS1_25SingleTileBwdLPTSchedulerILb1ELi128ELb0EEEEEEEEEvNT_6ParamsE$_ZN4cute12iter_adaptorIPKN7cutlass10bfloat16_tENS_8gmem_ptrIS4_EEEC2ES4_:
[----:B------:R-:W-:Y:S01]  /*7260*/  IADD3 R5, R81, -c[0x0][0x20], RZ ;  /* 0x8000080051057a10 */ /* 0x000fe20007ffe0ff */
[----:B------:R-:W-:Y:S01]  /*7270*/  IMAD.MOV.U32 R78, RZ, RZ, R4 ;  /* 0x000000ffff4e7224 */ /* 0x000fe200078e0004 */
[----:B------:R-:W-:Y:S01]  /*7280*/  MOV R79, R9 ;  /* 0x00000009004f7202 */ /* 0x000fe20000000f00 */
[----:B------:R-:W-:-:S04]  /*7290*/  IMAD.MOV.U32 R11, RZ, RZ, 0x0 ;  /* 0x00000000ff0b7424 */ /* 0x000fc800078e00ff */
[----:B------:R1:W-:Y:S01]  /*72a0*/  STL.64 [R5], R78 ;  /* 0x0000004e05007387 */ /* 0x0003e20000100a00 */
[----:B------:R-:W-:Y:S05]  /*72b0*/  RET.REL.NODEC R10 `(_ZN7cutlass13device_kernelIN5flash19enable_sm80_to_sm89INS1_16FlashAttnBwdSm80INS1_25CollectiveMainloopBwdSm80ILi2ELi2EN4cute5tupleIJNS5_1CILi128EEES8_NS7_ILi64EEEEEENS_10bfloat16_tEfNS_4arch4Sm80ELb1ELb0ELb1ELb1ELb0ELb0ELb0ELb0ELi2ELi4ELi4ELi4ELb0EEENS1_21CollectiveEpilogueBwdISA_SB_SD_Li256ELb1ELb0ELi2EEENS1_25SingleTileBwdLPTSchedulerILb1ELi128ELb0EEEEEEEEEvNT_6ParamsE) ;  /* 0xffff8d400a007950 */ /* 0x000fea0003c3ffff */
        .type           $_ZN7cutlass13device_kernelIN5flash19enable_sm80_to_sm89INS1_16FlashAttnBwdSm80INS1_25CollectiveMainloopBwdSm80ILi2ELi2EN4cute5tupleIJNS5_1CILi128EEES8_NS7_ILi64EEEEEENS_10bfloat16_tEfNS_4arch4Sm80ELb1ELb0ELb1ELb1ELb0ELb0ELb0ELb0ELi2ELi4ELi4ELi4ELb0EEENS1_21CollectiveEpilogueBwdISA_SB_SD_Li256ELb1ELb0ELi2EEENS1_25SingleTileBwdLPTSchedulerILb1ELi128ELb0EEEEEEEEEvNT_6ParamsE$_ZN4cute12iter_adaptorIPKN7cutlass9uint128_tENS_8gmem_ptrIS4_EEEC2ES4_,@function
        .size           $_ZN7cutlass13device_kernelIN5flash19enable_sm80_to_sm89INS1_16FlashAttnBwdSm80INS1_25CollectiveMainloopBwdSm80ILi2ELi2EN4cute5tupleIJNS5_1CILi128EEES8_NS7_ILi64EEEEEENS_10bfloat16_tEfNS_4arch4Sm80ELb1ELb0ELb1ELb1ELb0ELb0ELb0ELb0ELi2ELi4ELi4ELi4ELb0EEENS1_21CollectiveEpilogueBwdISA_SB_SD_Li256ELb1ELb0ELi2EEENS1_25SingleTileBwdLPTSchedulerILb1ELi128ELb0EEEEEEEEEvNT_6ParamsE$_ZN4cute12iter_adaptorIPKN7cutlass9uint128_tENS_8gmem_ptrIS4_EEEC2ES4_,($_ZN7cutlass13device_kernelIN5flash19enable_sm80_to_sm89INS1_16FlashAttnBwdSm80INS1_25CollectiveMainloopBwdSm80ILi2ELi2EN4cute5tupleIJNS5_1CILi128EEES8_NS7_ILi64EEEEEENS_10bfloat16_tEfNS_4arch4Sm80ELb1ELb0ELb1ELb1ELb0ELb0ELb0ELb0ELi2ELi4ELi4ELi4ELb0EEENS1_21CollectiveEpilogueBwdISA_SB_SD_Li256ELb1ELb0ELi2EEENS1_25SingleTileBwdLPTSchedulerILb1ELi128ELb0EEEEEEEEEvNT_6ParamsE$_ZN4cute12iter_adaptorIPKfNS_8gmem_ptrIS2_EEEC2ES2_ - $_ZN7cutlass13device_kernelIN5flash19enable_sm80_to_sm89INS1_16FlashAttnBwdSm80INS1_25CollectiveMainloopBwdSm80ILi2ELi2EN4cute5tupleIJNS5_1CILi128EEES8_NS7_ILi64EEEEEENS_10bfloat16_tEfNS_4arch4Sm80ELb1ELb0ELb1ELb1ELb0ELb0ELb0ELb0ELi2ELi4ELi4ELi4ELb0EEENS1_21CollectiveEpilogueBwdISA_SB_SD_Li256ELb1ELb0ELi2EEENS1_25SingleTileBwdLPTSchedulerILb1ELi128ELb0EEEEEEEEEvNT_6ParamsE$_ZN4cute12iter_adaptorIPKN7cutlass9uint128_tENS_8gmem_ptrIS4_EEEC2ES4_)
$_ZN7cutlass13device_kernelIN5flash19enable_sm80_to_sm89INS1_16FlashAttnBwdSm80INS1_25CollectiveMainloopBwdSm80ILi2ELi2EN4cute5tupleIJNS5_1CILi128EEES8_NS7_ILi64EEEEEENS_10bfloat16_tEfNS_4arch4Sm80ELb1ELb0ELb1ELb1ELb0ELb0ELb0ELb0ELi2ELi4ELi4ELi4ELb0EEENS1_21CollectiveEpilogueBwdISA_SB_SD_Li256ELb1ELb0ELi2EEENS1_25SingleTileBwdLPTSchedulerILb1ELi128ELb0EEEEEEEEEvNT_6ParamsE$_ZN4cute12iter_adaptorIPKN7cutlass9uint128_tENS_8gmem_ptrIS4_EEEC2ES4_:
[----:B------:R-:W-:Y:S02]  /*72c0*/  IADD3 R4, R81, -c[0x0][0x20], RZ ;  /* 0x8000080051047a10 */ /* 0x000fe40007ffe0ff */
[----:B------:R-:W-:-:S03]  /*72d0*/  MOV R11, 0x0 ;  /* 0x00000000000b7802 */ /* 0x000fc60000000f00 */
[----:B------:R1:W-:Y:S01]  /*72e0*/  STL.64 [R4], R2 ;  /* 0x0000000204007387 */ /* 0x0003e20000100a00 */
[----:B------:R-:W-:Y:S05]  /*72f0*/  RET.REL.NODEC R10 `(_ZN7cutlass13device_kernelIN5flash19enable_sm80_to_sm89INS1_16FlashAttnBwdSm80INS1_25CollectiveMainloopBwdSm80ILi2ELi2EN4cute5tupleIJNS5_1CILi128EEES8_NS7_ILi64EEEEEENS_10bfloat16_tEfNS_4arch4Sm80ELb1ELb0ELb1ELb1ELb0ELb0ELb0ELb0ELi2ELi4ELi4ELi4ELb0EEENS1_21CollectiveEpilogueBwdISA_SB_SD_Li256ELb1ELb0ELi2EEENS1_25SingleTileBwdLPTSchedulerILb1ELi128ELb0EEEEEEEEEvNT_6ParamsE) ;  /* 0xffff8d000a007950 */ /* 0x000fea0003c3ffff */
        .type           $_ZN7cutlass13device_kernelIN5flash19enable_sm80_to_sm89INS1_16FlashAttnBwdSm80INS1_25CollectiveMainloopBwdSm80ILi2ELi2EN4cute5tupleIJNS5_1CILi128EEES8_NS7_ILi64EEEEEENS_10bfloat16_tEfNS_4arch4Sm80ELb1ELb0ELb1ELb1ELb0ELb0ELb0ELb0ELi2ELi4ELi4ELi4ELb0EEENS1_21CollectiveEpilogueBwdISA_SB_SD_Li256ELb1ELb0ELi2EEENS1_25SingleTileBwdLPTSchedulerILb1ELi128ELb0EEEEEEEEEvNT_6ParamsE$_ZN4cute12iter_adaptorIPKfNS_8gmem_ptrIS2_EEEC2ES2_,@function
        .size           $_ZN7cutlass13device_kernelIN5flash19enable_sm80_to_sm89INS1_16FlashAttnBwdSm80INS1_25CollectiveMainloopBwdSm80ILi2ELi2EN4cute5tupleIJNS5_1CILi128EEES8_NS7_ILi64EEEEEENS_10bfloat16_tEfNS_4arch4Sm80ELb1ELb0ELb1ELb1ELb0ELb0ELb0ELb0ELi2ELi4ELi4ELi4ELb0EEENS1_21CollectiveEpilogueBwdISA_SB_SD_Li256ELb1ELb0ELi2EEENS1_25SingleTileBwdLPTSchedulerILb1ELi128ELb0EEEEEEEEEvNT_6ParamsE$_ZN4cute12iter_adaptorIPKfNS_8gmem_ptrIS2_EEEC2ES2_,($_ZN7cutlass13device_kernelIN5flash19enable_sm80_to_sm89INS1_16FlashAttnBwdSm80INS1_25CollectiveMainloopBwdSm80ILi2ELi2EN4cute5tupleIJNS5_1CILi128EEES8_NS7_ILi64EEEEEENS_10bfloat16_tEfNS_4arch4Sm80ELb1ELb0ELb1ELb1ELb0ELb0ELb0ELb0ELi2ELi4ELi4ELi4ELb0EEENS1_21CollectiveEpilogueBwdISA_SB_SD_Li256ELb1ELb0ELi2EEENS1_25SingleTileBwdLPTSchedulerILb1ELi128ELb0EEEEEEEEEvNT_6ParamsE$_ZN4cute12iter_adaptorIPN7cutlass10bfloat16_tENS_8smem_ptrIS3_EEEC2ES3_ - $_ZN7cutlass13device_kernelIN5flash19enable_sm80_to_sm89INS1_16FlashAttnBwdSm80INS1_25CollectiveMainloopBwdSm80ILi2ELi2EN4cute5tupleIJNS5_1CILi128EEES8_NS7_ILi64EEEEEENS_10bfloat16_tEfNS_4arch4Sm80ELb1ELb0ELb1ELb1ELb0ELb0ELb0ELb0ELi2ELi4ELi4ELi4ELb0EEENS1_21CollectiveEpilogueBwdISA_SB_SD_Li256ELb1ELb0ELi2EEENS1_25SingleTileBwdLPTSchedulerILb1ELi128ELb0EEEEEEEEEvNT_6ParamsE$_ZN4cute12iter_adaptorIPKfNS_8gmem_ptrIS2_EEEC2ES2_)
$_ZN7cutlass13device_kernelIN5flash19enable_sm80_to_sm89INS1_16FlashAttnBwdSm80INS1_25CollectiveMainloopBwdSm80ILi2ELi2EN4cute5tupleIJNS5_1CILi128EEES8_NS7_ILi64EEEEEENS_10bfloat16_tEfNS_4arch4Sm80ELb1ELb0ELb1ELb1ELb0ELb0ELb0ELb0ELi2ELi4ELi4ELi4ELb0EEENS1_21CollectiveEpilogueBwdISA_SB_SD_Li256ELb1ELb0ELi2EEENS1_25SingleTileBwdLPTSchedulerILb1ELi128ELb0EEEEEEEEEvNT_6ParamsE$_ZN4cute12iter_adaptorIPKfNS_8gmem_ptrIS2_EEEC2ES2_:
[----:B------:R-:W-:Y:S02]  /*7300*/  IADD3 R2, R2, -c[0x0][0x20], RZ ;  /* 0x8000080002027a10 */ /* 0x000fe40007ffe0ff */
[----:B------:R-:W-:-:S03]  /*7310*/  MOV R11, 0x0 ;  /* 0x00000000000b7802 */ /* 0x000fc60000000f00 */
[----:B------:R1:W-:Y:S01]  /*7320*/  STL.64 [R2], R4 ;  /* 0x0000000402007387 */ /* 0x0003e20000100a00 */
[----:B------:R-:W-:Y:S05]  /*7330*/  RET.REL.NODEC R10 `(_ZN7cutlass13device_kernelIN5flash19enable_sm80_to_sm89INS1_16FlashAttnBwdSm80INS1_25CollectiveMainloopBwdSm80ILi2ELi2EN4cute5tupleIJNS5_1CILi128EEES8_NS7_ILi64EEEEEENS_10bfloat16_tEfNS_4arch4Sm80ELb1ELb0ELb1ELb1ELb0ELb0ELb0ELb0ELi2ELi4ELi4ELi4ELb0EEENS1_21CollectiveEpilogueBwdISA_SB_SD_Li256ELb1ELb0ELi2EEENS1_25SingleTileBwdLPTSchedulerILb1ELi128ELb0EEEEEEEEEvNT_6ParamsE) ;  /* 0xffff8cc00a007950 */ /* 0x000fea0003c3ffff */
        .type           $_ZN7cutlass13device_kernelIN5flash19enable_sm80_to_sm89INS1_16FlashAttnBwdSm80INS1_25CollectiveMainloopBwdSm80ILi2ELi2EN4cute5tupleIJNS5_1CILi128EEES8_NS7_ILi64EEEEEENS_10bfloat16_tEfNS_4arch4Sm80ELb1ELb0ELb1ELb1ELb0ELb0ELb0ELb0ELi2ELi4ELi4ELi4ELb0EEENS1_21CollectiveEpilogueBwdISA_SB_SD_Li256ELb1ELb0ELi2EEENS1_25SingleTileBwdLPTSchedulerILb1ELi128ELb0EEEEEEEEEvNT_6ParamsE$_ZN4cute12iter_adaptorIPN7cutlass10bfloat16_tENS_8smem_ptrIS3_EEEC2ES3_,@function
        .size           $_ZN7cutlass13device_kernelIN5flash19enable_sm80_to_sm89INS1_16FlashAttnBwdSm80INS1_25CollectiveMainloopBwdSm80ILi2ELi2EN4cute5tupleIJNS5_1CILi128EEES8_NS7_ILi64EEEEEENS_10bfloat16_tEfNS_4arch4Sm80ELb1ELb0ELb1ELb1ELb0ELb0ELb0ELb0ELi2ELi4ELi4ELi4ELb0EEENS1_21CollectiveEpilogueBwdISA_SB_SD_Li256ELb1ELb0ELi2EEENS1_25SingleTileBwdLPTSchedulerILb1ELi128ELb0EEEEEEEEEvNT_6ParamsE$_ZN4cute12iter_adaptorIPN7cutlass10bfloat16_tENS_8smem_ptrIS3_EEEC2ES3_,($_ZN7cutlass13device_kernelIN5flash19enable_sm80_to_sm89INS1_16FlashAttnBwdSm80INS1_25CollectiveMainloopBwdSm80ILi2ELi2EN4cute5tupleIJNS5_1CILi128EEES8_NS7_ILi64EEEEEENS_10bfloat16_tEfNS_4arch4Sm80ELb1ELb0ELb1ELb1ELb0ELb0ELb0ELb0ELi2ELi4ELi4ELi4ELb0EEENS1_21CollectiveEpilogueBwdISA_SB_SD_Li256ELb1ELb0ELi2EEENS1_25SingleTileBwdLPTSchedulerILb1ELi128ELb0EEEEEEEEEvNT_6ParamsE$_ZN4cute12iter_adaptorIPN7cutlass9uint128_tENS_8smem_ptrIS3_EEEC2ES3_ - $_ZN7cutlass13device_kernelIN5flash19enable_sm80_to_sm89INS1_16FlashAttnBwdSm80INS1_25CollectiveMainloopBwdSm80ILi2ELi2EN4cute5tupleIJNS5_1CILi128EEES8_NS7_ILi64EEEEEENS_10bfloat16_tEfNS_4arch4Sm80ELb1ELb0ELb1ELb1ELb0ELb0ELb0ELb0ELi2ELi4ELi4ELi4ELb0EEENS1_21CollectiveEpilogueBwdISA_SB_SD_Li256ELb1ELb0ELi2EEENS1_25SingleTileBwdLPTSchedulerILb1ELi128ELb0EEEEEEEEEvNT_6ParamsE$_ZN4cute12iter_adaptorIPN7cutlass10bfloat16_tENS_8smem_ptrIS3_EEEC2ES3_)
$_ZN7cutlass13device_kernelIN5flash19enable_sm80_to_sm89INS1_16FlashAttnBwdSm80INS1_25CollectiveMainloopBwdSm80ILi2ELi2EN4cute5tupleIJNS5_1CILi128EEES8_NS7_ILi64EEEEEENS_10bfloat16_tEfNS_4arch4Sm80ELb1ELb0ELb1ELb1ELb0ELb0ELb0ELb0ELi2ELi4ELi4ELi4ELb0EEENS1_21CollectiveEpilogueBwdISA_SB_SD_Li256ELb1ELb0ELi2EEENS1_25SingleTileBwdLPTSchedulerILb1ELi128ELb0EEEEEEEEEvNT_6ParamsE$_ZN4cute12iter_adaptorIPN7cutlass10bfloat16_tENS_8smem_ptrIS3_EEEC2ES3_:
[----:B------:R-:W-:Y:S02]  /*7340*/  IADD3 R6, R9, -c[0x0][0x20], RZ ;  /* 0x8000080009067a10 */ /* 0x000fe40007ffe0ff */
[----:B------:R-:W-:-:S03]  /*7350*/  MOV R11, 0x0 ;  /* 0x00000000000b7802 */ /* 0x000fc60000000f00 */
[----:B------:R1:W-:Y:S01]  /*7360*/  STL.64 [R6], R2 ;  /* 0x0000000206007387 */ /* 0x0003e20000100a00 */
[----:B------:R-:W-:Y:S05]  /*7370*/  RET.REL.NODEC R10 `(_ZN7cutlass13device_kernelIN5flash19enable_sm80_to_sm89INS1_16FlashAttnBwdSm80INS1_25CollectiveMainloopBwdSm80ILi2ELi2EN4cute5tupleIJNS5_1CILi128EEES8_NS7_ILi64EEEEEENS_10bfloat16_tEfNS_4arch4Sm80ELb1ELb0ELb1ELb1ELb0ELb0ELb0ELb0ELi2ELi4ELi4ELi4ELb0EEENS1_21CollectiveEpilogueBwdISA_SB_SD_Li256ELb1ELb0ELi2EEENS1_25SingleTileBwdLPTSchedulerILb1ELi128ELb0EEEEEEEEEvNT_6ParamsE) ;  /* 0xffff8c800a007950 */ /* 0x000fea0003c3ffff */
        .type           $_ZN7cutlass13device_kernelIN5flash19enable_sm80_to_sm89INS1_16FlashAttnBwdSm80INS1_25CollectiveMainloopBwdSm80ILi2ELi2EN4cute5tupleIJNS5_1CILi128EEES8_NS7_ILi64EEEEEENS_10bfloat16_tEfNS_4arch4Sm80ELb1ELb0ELb1ELb1ELb0ELb0ELb0ELb0ELi2ELi4ELi4ELi4ELb0EEENS1_21CollectiveEpilogueBwdISA_SB_SD_Li256ELb1ELb0ELi2EEENS1_25SingleTileBwdLPTSchedulerILb1ELi128ELb0EEEEEEEEEvNT_6ParamsE$_ZN4cute12iter_adaptorIPN7cutlass9uint128_tENS_8smem_ptrIS3_EEEC2ES3_,@function
        .size           $_ZN7cutlass13device_kernelIN5flash19enable_sm80_to_sm89INS1_16FlashAttnBwdSm80INS1_25CollectiveMainloopBwdSm80ILi2ELi2EN4cute5tupleIJNS5_1CILi128EEES8_NS7_ILi64EEEEEENS_10bfloat16_tEfNS_4arch4Sm80ELb1ELb0ELb1ELb1ELb0ELb0ELb0ELb0ELi2ELi4ELi4ELi4ELb0EEENS1_21CollectiveEpilogueBwdISA_SB_SD_Li256ELb1ELb0ELi2EEENS1_25SingleTileBwdLPTSchedulerILb1ELi128ELb0EEEEEEEEEvNT_6ParamsE$_ZN4cute12iter_adaptorIPN7cutlass9uint128_tENS_8smem_ptrIS3_EEEC2ES3_,($_ZN7cutlass13device_kernelIN5flash19enable_sm80_to_sm89INS1_16FlashAttnBwdSm80INS1_25CollectiveMainloopBwdSm80ILi2ELi2EN4cute5tupleIJNS5_1CILi128EEES8_NS7_ILi64EEEEEENS_10bfloat16_tEfNS_4arch4Sm80ELb1ELb0ELb1ELb1ELb0ELb0ELb0ELb0ELi2ELi4ELi4ELi4ELb0EEENS1_21CollectiveEpilogueBwdISA_SB_SD_Li256ELb1ELb0ELi2EEENS1_25SingleTileBwdLPTSchedulerILb1ELi128ELb0EEEEEEEEEvNT_6ParamsE$_ZN4cute12iter_adaptorIPfNS_8gmem_ptrIS1_EEEC2ES1_ - $_ZN7cutlass13device_kernelIN5flash19enable_sm80_to_sm89INS1_16FlashAttnBwdSm80INS1_25CollectiveMainloopBwdSm80ILi2ELi2EN4cute5tupleIJNS5_1CILi128EEES8_NS7_ILi64EEEEEENS_10bfloat16_tEfNS_4arch4Sm80ELb1ELb0ELb1ELb1ELb0ELb0ELb0ELb0ELi2ELi4ELi4ELi4ELb0EEENS1_21CollectiveEpilogueBwdISA_SB_SD_Li256ELb1ELb0ELi2EEENS1_25SingleTileBwdLPTSchedulerILb1ELi128ELb0EEEEEEEEEvNT_6ParamsE$_ZN4cute12iter_adaptorIPN7cutlass9uint128_tENS_8smem_ptrIS3_EEEC2ES3_)
$_ZN7cutlass13device_kernelIN5flash19enable_sm80_to_sm89INS1_16FlashAttnBwdSm80INS1_25CollectiveMainloopBwdSm80ILi2ELi2EN4cute5tupleIJNS5_1CILi128EEES8_NS7_ILi64EEEEEENS_10bfloat16_tEfNS_4arch4Sm80ELb1ELb0ELb1ELb1ELb0ELb0ELb0ELb0ELi2ELi4ELi4ELi4ELb0EEENS1_21CollectiveEpilogueBwdISA_SB_SD_Li256ELb1ELb0ELi2EEENS1_25SingleTileBwdLPTSchedulerILb1ELi128ELb0EEEEEEEEEvNT_6ParamsE$_ZN4cute12iter_adaptorIPN7cutlass9uint128_tENS_8smem_ptrIS3_EEEC2ES3_:
[----:B------:R-:W-:Y:S02]  /*7380*/  IADD3 R4, R4, -c[0x0][0x20], RZ ;  /* 0x8000080004047a10 */ /* 0x000fe40007ffe0ff */
[----:B------:R-:W-:-:S03]  /*7390*/  MOV R9, 0x0 ;  /* 0x0000000000097802 */ /* 0x000fc60000000f00 */
[----:B------:R1:W-:Y:S01]  /*73a0*/  STL.64 [R4], R2 ;  /* 0x0000000204007387 */ /* 0x0003e20000100a00 */
[----:B------:R-:W-:Y:S05]  /*73b0*/  RET.REL.NODEC R8 `(_ZN7cutlass13device_kernelIN5flash19enable_sm80_to_sm89INS1_16FlashAttnBwdSm80INS1_25CollectiveMainloopBwdSm80ILi2ELi2EN4cute5tupleIJNS5_1CILi128EEES8_NS7_ILi64EEEEEENS_10bfloat16_tEfNS_4arch4Sm80ELb1ELb0ELb1ELb1ELb0ELb0ELb0ELb0ELi2ELi4ELi4ELi4ELb0EEENS1_21CollectiveEpilogueBwdISA_SB_SD_Li256ELb1ELb0ELi2EEENS1_25SingleTileBwdLPTSchedulerILb1ELi128ELb0EEEEEEEEEvNT_6ParamsE) ;  /* 0xffff8c4008007950 */ /* 0x000fea0003c3ffff */
        .type           $_ZN7cutlass13device_kernelIN5flash19enable_sm80_to_sm89INS1_16FlashAttnBwdSm80INS1_25CollectiveMainloopBwdSm80ILi2ELi2EN4cute5tupleIJNS5_1CILi128EEES8_NS7_ILi64EEEEEENS_10bfloat16_tEfNS_4arch4Sm80ELb1ELb0ELb1ELb1ELb0ELb0ELb0ELb0ELi2ELi4ELi4ELi4ELb0EEENS1_21CollectiveEpilogueBwdISA_SB_SD_Li256ELb1ELb0ELi2EEENS1_25SingleTileBwdLPTSchedulerILb1ELi128ELb0EEEEEEEEEvNT_6ParamsE$_ZN4cute12iter_adaptorIPfNS_8gmem_ptrIS1_EEEC2ES1_,@function
        .size           $_ZN7cutlass13device_kernelIN5flash19enable_sm80_to_sm89INS1_16FlashAttnBwdSm80INS1_25CollectiveMainloopBwdSm80ILi2ELi2EN4cute5tupleIJNS5_1CILi128EEES8_NS7_ILi64EEEEEENS_10bfloat16_tEfNS_4arch4Sm80ELb1ELb0ELb1ELb1ELb0ELb0ELb0ELb0ELi2ELi4ELi4ELi4ELb0EEENS1_21CollectiveEpilogueBwdISA_SB_SD_Li256ELb1ELb0ELi2EEENS1_25SingleTileBwdLPTSchedulerILb1ELi128ELb0EEEEEEEEEvNT_6ParamsE$_ZN4cute12iter_adaptorIPfNS_8gmem_ptrIS1_EEEC2ES1_,($_ZN7cutlass13device_kernelIN5flash19enable_sm80_to_sm89INS1_16FlashAttnBwdSm80INS1_25CollectiveMainloopBwdSm80ILi2ELi2EN4cute5tupleIJNS5_1CILi128EEES8_NS7_ILi64EEEEEENS_10bfloat16_tEfNS_4arch4Sm80ELb1ELb0ELb1ELb1ELb0ELb0ELb0ELb0ELi2ELi4ELi4ELi4ELb0EEENS1_21CollectiveEpilogueBwdISA_SB_SD_Li256ELb1ELb0ELi2EEENS1_25SingleTileBwdLPTSchedulerILb1ELi128ELb0EEEEEEEEEvNT_6ParamsE$_ZN4cute12iter_adaptorIPfNS_8smem_ptrIS1_EEEC2ES1_ - $_ZN7cutlass13device_kernelIN5flash19enable_sm80_to_sm89INS1_16FlashAttnBwdSm80INS1_25CollectiveMainloopBwdSm80ILi2ELi2EN4cute5tupleIJNS5_1CILi128EEES8_NS7_ILi64EEEEEENS_10bfloat16_tEfNS_4arch4Sm80ELb1ELb0ELb1ELb1ELb0ELb0ELb0ELb0ELi2ELi4ELi4ELi4ELb0EEENS1_21CollectiveEpilogueBwdISA_SB_SD_Li256ELb1ELb0ELi2EEENS1_25SingleTileBwdLPTSchedulerILb1ELi128ELb0EEEEEEEEEvNT_6ParamsE$_ZN4cute12iter_adaptorIPfNS_8gmem_ptrIS1_EEEC2ES1_)
$_ZN7cutlass13device_kernelIN5flash19enable_sm80_to_sm89INS1_16FlashAttnBwdSm80INS1_25CollectiveMainloopBwdSm80ILi2ELi2EN4cute5tupleIJNS5_1CILi128EEES8_NS7_ILi64EEEEEENS_10bfloat16_tEfNS_4arch4Sm80ELb1ELb0ELb1ELb1ELb0ELb0ELb0ELb0ELi2ELi4ELi4ELi4ELb0EEENS1_21CollectiveEpilogueBwdISA_SB_SD_Li256ELb1ELb0ELi2EEENS1_25SingleTileBwdLPTSchedulerILb1ELi128ELb0EEEEEEEEEvNT_6ParamsE$_ZN4cute12iter_adaptorIPfNS_8gmem_ptrIS1_EEEC2ES1_:
[----:B------:R-:W-:Y:S02]  /*73c0*/  IADD3 R2, R60, -c[0x0][0x20], RZ ;  /* 0x800008003c027a10 */ /* 0x000fe40007ffe0ff */
[----:B------:R-:W-:-:S03]  /*73d0*/  MOV R5, 0x0 ;  /* 0x0000000000057802 */ /* 0x000fc60000000f00 */
[----:B------:R1:W-:Y:S01]  /*73e0*/  STL.64 [R2], R10 ;  /* 0x0000000a02007387 */ /* 0x0003e20000100a00 */
[----:B------:R-:W-:Y:S05]  /*73f0*/  RET.REL.NODEC R4 `(_ZN7cutlass13device_kernelIN5flash19enable_sm80_to_sm89INS1_16FlashAttnBwdSm80INS1_25CollectiveMainloopBwdSm80ILi2ELi2EN4cute5tupleIJNS5_1CILi128EEES8_NS7_ILi64EEEEEENS_10bfloat16_tEfNS_4arch4Sm80ELb1ELb0ELb1ELb1ELb0ELb0ELb0ELb0ELi2ELi4ELi4ELi4ELb0EEENS1_21CollectiveEpilogueBwdISA_SB_SD_Li256ELb1ELb0ELi2EEENS1_25SingleTileBwdLPTSchedulerILb1ELi128ELb0EEEEEEEEEvNT_6ParamsE) ;  /* 0xffff8c0004007950 */ /* 0x000fea0003c3ffff */
        .type           $_ZN7cutlass13device_kernelIN5flash19enable_sm80_to_sm89INS1_16FlashAttnBwdSm80INS1_25CollectiveMainloopBwdSm80ILi2ELi2EN4cute5tupleIJNS5_1CILi128EEES8_NS7_ILi64EEEEEENS_10bfloat16_tEfNS_4arch4Sm80ELb1ELb0ELb1ELb1ELb0ELb0ELb0ELb0ELi2ELi4ELi4ELi4ELb0EEENS1_21CollectiveEpilogueBwdISA_SB_SD_Li256ELb1ELb0ELi2EEENS1_25SingleTileBwdLPTSchedulerILb1ELi128ELb0EEEEEEEEEvNT_6ParamsE$_ZN4cute12iter_adaptorIPfNS_8smem_ptrIS1_EEEC2ES1_,@function
        .size           $_ZN7cutlass13device_kernelIN5flash19enable_sm80_to_sm89INS1_16FlashAttnBwdSm80INS1_25CollectiveMainloopBwdSm80ILi2ELi2EN4cute5tupleIJNS5_1CILi128EEES8_NS7_ILi64EEEEEENS_10bfloat16_tEfNS_4arch4Sm80ELb1ELb0ELb1ELb1ELb0ELb0ELb0ELb0ELi2ELi4ELi4ELi4ELb0EEENS1_21CollectiveEpilogueBwdISA_SB_SD_Li256ELb1ELb0ELi2EEENS1_25SingleTileBwdLPTSchedulerILb1ELi128ELb0EEEEEEEEEvNT_6ParamsE$_ZN4cute12iter_adaptorIPfNS_8smem_ptrIS1_EEEC2ES1_,($_ZN7cutlass13device_kernelIN5flash19enable_sm80_to_sm89INS1_16FlashAttnBwdSm80INS1_25CollectiveMainloopBwdSm80ILi2ELi2EN4cute5tupleIJNS5_1CILi128EEES8_NS7_ILi64EEEEEENS_10bfloat16_tEfNS_4arch4Sm80ELb1ELb0ELb1ELb1ELb0ELb0ELb0ELb0ELi2ELi4ELi4ELi4ELb0EEENS1_21CollectiveEpilogueBwdISA_SB_SD_Li256ELb1ELb0ELi2EEENS1_25SingleTileBwdLPTSchedulerILb1ELi128ELb0EEEEEEEEEvNT_6ParamsE$_ZN4cute12iter_adaptorIPjNS_8smem_ptrIS1_EEEC2ES1_ - $_ZN7cutlass13device_kernelIN5flash19enable_sm80_to_sm89INS1_16FlashAttnBwdSm80INS1_25CollectiveMainloopBwdSm80ILi2ELi2EN4cute5tupleIJNS5_1CILi128EEES8_NS7_ILi64EEEEEENS_10bfloat16_tEfNS_4arch4Sm80ELb1ELb0ELb1ELb1ELb0ELb0ELb0ELb0ELi2ELi4ELi4ELi4ELb0EEENS1_21CollectiveEpilogueBwdISA_SB_SD_Li256ELb1ELb0ELi2EEENS1_25SingleTileBwdLPTSchedulerILb1ELi128ELb0EEEEEEEEEvNT_6ParamsE$_ZN4cute12iter_adaptorIPfNS_8smem_ptrIS1_EEEC2ES1_)
$_ZN7cutlass13device_kernelIN5flash19enable_sm80_to_sm89INS1_16FlashAttnBwdSm80INS1_25CollectiveMainloopBwdSm80ILi2ELi2EN4cute5tupleIJNS5_1CILi128EEES8_NS7_ILi64EEEEEENS_10bfloat16_tEfNS_4arch4Sm80ELb1ELb0ELb1ELb1ELb0ELb0ELb0ELb0ELi2ELi4ELi4ELi4ELb0EEENS1_21CollectiveEpilogueBwdISA_SB_SD_Li256ELb1ELb0ELi2EEENS1_25SingleTileBwdLPTSchedulerILb1ELi128ELb0EEEEEEEEEvNT_6ParamsE$_ZN4cute12iter_adaptorIPfNS_8smem_ptrIS1_EEEC2ES1_:
[----:B------:R-:W-:Y:S02]  /*7400*/  IADD3 R6, R6, -c[0x0][0x20], RZ ;  /* 0x8000080006067a10 */ /* 0x000fe40007ffe0ff */
[----:B------:R-:W-:-:S03]  /*7410*/  MOV R11, 0x0 ;  /* 0x00000000000b7802 */ /* 0x000fc60000000f00 */
[----:B------:R1:W-:Y:S01]  /*7420*/  STL.64 [R6], R2 ;  /* 0x0000000206007387 */ /* 0x0003e20000100a00 */
[----:B------:R-:W-:Y:S05]  /*7430*/  RET.REL.NODEC R10 `(_ZN7cutlass13device_kernelIN5flash19enable_sm80_to_sm89INS1_16FlashAttnBwdSm80INS1_25CollectiveMainloopBwdSm80ILi2ELi2EN4cute5tupleIJNS5_1CILi128EEES8_NS7_ILi64EEEEEENS_10bfloat16_tEfNS_4arch4Sm80ELb1ELb0ELb1ELb1ELb0ELb0ELb0ELb0ELi2ELi4ELi4ELi4ELb0EEENS1_21CollectiveEpilogueBwdISA_SB_SD_Li256ELb1ELb0ELi2EEENS1_25SingleTileBwdLPTSchedulerILb1ELi128ELb0EEEEEEEEEvNT_6ParamsE) ;  /* 0xffff8bc00a007950 */ /* 0x000fea0003c3ffff */
        .type           $_ZN7cutlass13device_kernelIN5flash19enable_sm80_to_sm89INS1_16FlashAttnBwdSm80INS1_25CollectiveMainloopBwdSm80ILi2ELi2EN4cute5tupleIJNS5_1CILi128EEES8_NS7_ILi64EEEEEENS_10bfloat16_tEfNS_4arch4Sm80ELb1ELb0ELb1ELb1ELb0ELb0ELb0ELb0ELi2ELi4ELi4ELi4ELb0EEENS1_21CollectiveEpilogueBwdISA_SB_SD_Li256ELb1ELb0ELi2EEENS1_25SingleTileBwdLPTSchedulerILb1ELi128ELb0EEEEEEEEEvNT_6ParamsE$_ZN4cute12iter_adaptorIPjNS_8smem_ptrIS1_EEEC2ES1_,@function
        .size           $_ZN7cutlass13device_kernelIN5flash19enable_sm80_to_sm89INS1_16FlashAttnBwdSm80INS1_25CollectiveMainloopBwdSm80ILi2ELi2EN4cute5tupleIJNS5_1CILi128EEES8_NS7_ILi64EEEEEENS_10bfloat16_tEfNS_4arch4Sm80ELb1ELb0ELb1ELb1ELb0ELb0ELb0ELb0ELi2ELi4ELi4ELi4ELb0EEENS1_21CollectiveEpilogueBwdISA_SB_SD_Li256ELb1ELb0ELi2EEENS1_25SingleTileBwdLPTSchedulerILb1ELi128ELb0EEEEEEEEEvNT_6ParamsE$_ZN4cute12iter_adaptorIPjNS_8smem_ptrIS1_EEEC2ES1_,($_ZN7cutlass13device_kernelIN5flash19enable_sm80_to_sm89INS1_16FlashAttnBwdSm80INS1_25CollectiveMainloopBwdSm80ILi2ELi2EN4cute5tupleIJNS5_1CILi128EEES8_NS7_ILi64EEEEEENS_10bfloat16_tEfNS_4arch4Sm80ELb1ELb0ELb1ELb1ELb0ELb0ELb0ELb0ELi2ELi4ELi4ELi4ELb0EEENS1_21CollectiveEpilogueBwdISA_SB_SD_Li256ELb1ELb0ELi2EEENS1_25SingleTileBwdLPTSchedulerILb1ELi128ELb0EEEEEEEEEvNT_6ParamsE$_ZN4cute3eso3ESOILb0ELb0EJNS_14ComposedLayoutINS_7SwizzleILi3ELi3ELi3EEENS_9MixedBitsILj0ELj432EEENS_6LayoutINS_5tupleIJNS8_IJNS_1CILi2EEESA_SA_EEESA_NS9_ILi8EEEEEENS8_IJNS8_IJNS9_ILi64EEESC_NS9_ILi512EEEEEENS9_ILi8192EEENS9_ILi1024EEEEEEEEEENS_10ViewEngineINS_8smem_ptrIPN7cutlass10bfloat16_tEEEEEEEC2ERKSL_RKSS_ - $_ZN7cutlass13device_kernelIN5flash19enable_sm80_to_sm89INS1_16FlashAttnBwdSm80INS1_25CollectiveMainloopBwdSm80ILi2ELi2EN4cute5tupleIJNS5_1CILi128EEES8_NS7_ILi64EEEEEENS_10bfloat16_tEfNS_4arch4Sm80ELb1ELb0ELb1ELb1ELb0ELb0ELb0ELb0ELi2ELi4ELi4ELi4ELb0EEENS1_21CollectiveEpilogueBwdISA_SB_SD_Li256ELb1ELb0ELi2EEENS1_25SingleTileBwdLPTSchedulerILb1ELi128ELb0EEEEEEEEEvNT_6ParamsE$_ZN4cute12iter_adaptorIPjNS_8smem_ptrIS1_EEEC2ES1_)
$_ZN7cutlass13device_kernelIN5flash19enable_sm80_to_sm89INS1_16FlashAttnBwdSm80INS1_25CollectiveMainloopBwdSm80ILi2ELi2EN4cute5tupleIJNS5_1CILi128EEES8_NS7_ILi64EEEEEENS_10bfloat16_tEfNS_4arch4Sm80ELb1ELb0ELb1ELb1ELb0ELb0ELb0ELb0ELi2ELi4ELi4ELi4ELb0EEENS1_21CollectiveEpilogueBwdISA_SB_SD_Li256ELb1ELb0ELi2EEENS1_25SingleTileBwdLPTSchedulerILb1ELi128ELb0EEEEEEEEEvNT_6ParamsE$_ZN4cute12iter_adaptorIPjNS_8smem_ptrIS1_EEEC2ES1_:
[----:B------:R-:W-:Y:S02]  /*7440*/  IADD3 R6, R58, -c[0x0][0x20], RZ ;  /* 0x800008003a067a10 */ /* 0x000fe40007ffe0ff */
[----:B------:R-:W-:-:S03]  /*7450*/  MOV R11, 0x0 ;  /* 0x00000000000b7802 */ /* 0x000fc60000000f00 */
[----:B------:R1:W-:Y:S01]  /*7460*/  STL.64 [R6], R2 ;  /* 0x0000000206007387 */ /* 0x0003e20000100a00 */
[----:B------:R-:W-:Y:S05]  /*7470*/  RET.REL.NODEC R10 `(_ZN7cutlass13device_kernelIN5flash19enable_sm80_to_sm89INS1_16FlashAttnBwdSm80INS1_25CollectiveMainloopBwdSm80ILi2ELi2EN4cute5tupleIJNS5_1CILi128EEES8_NS7_ILi64EEEEEENS_10bfloat16_tEfNS_4arch4Sm80ELb1ELb0ELb1ELb1ELb0ELb0ELb0ELb0ELi2ELi4ELi4ELi4ELb0EEENS1_21CollectiveEpilogueBwdISA_SB_SD_Li256ELb1ELb0ELi2EEENS1_25SingleTileBwdLPTSchedulerILb1ELi128ELb0EEEEEEEEEvNT_6ParamsE) ;  /* 0xffff8b800a007950 */ /* 0x000fea0003c3ffff */
        .type           $_ZN7cutlass13device_kernelIN5flash19enable_sm80_to_sm89INS1_16FlashAttnBwdSm80INS1_25CollectiveMainloopBwdSm80ILi2ELi2EN4cute5tupleIJNS5_1CILi128EEES8_NS7_ILi64EEEEEENS_10bfloat16_tEfNS_4arch4Sm80ELb1ELb0ELb1ELb1ELb0ELb0ELb0ELb0ELi2ELi4ELi4ELi4ELb0EEENS1_21CollectiveEpilogueBwdISA_SB_SD_Li256ELb1ELb0ELi2EEENS1_25SingleTileBwdLPTSchedulerILb1ELi128ELb0EEEEEEEEEvNT_6ParamsE$_ZN4cute3eso3ESOILb0ELb0EJNS_14ComposedLayoutINS_7SwizzleILi3ELi3ELi3EEENS_9MixedBitsILj0ELj432EEENS_6LayoutINS_5tupleIJNS8_IJNS_1CILi2EEESA_SA_EEESA_NS9_ILi8EEEEEENS8_IJNS8_IJNS9_ILi64EEESC_NS9_ILi512EEEEEENS9_ILi8192EEENS9_ILi1024EEEEEEEEEENS_10ViewEngineINS_8smem_ptrIPN7cutlass10bfloat16_tEEEEEEEC2ERKSL_RKSS_,@function
        .size           $_ZN7cutlass13device_kernelIN5flash19enable_sm80_to_sm89INS1_16FlashAttnBwdSm80INS1_25CollectiveMainloopBwdSm80ILi2ELi2EN4cute5tupleIJNS5_1CILi128EEES8_NS7_ILi64EEEEEENS_10bfloat16_tEfNS_4arch4Sm80ELb1ELb0ELb1ELb1ELb0ELb0ELb0ELb0ELi2ELi4ELi4ELi4ELb0EEENS1_21CollectiveEpilogueBwdISA_SB_SD_Li256ELb1ELb0ELi2EEENS1_25SingleTileBwdLPTSchedulerILb1ELi128ELb0EEEEEEEEEvNT_6ParamsE$_ZN4cute3eso3ESOILb0ELb0EJNS_14ComposedLayoutINS_7SwizzleILi3ELi3ELi3EEENS_9MixedBitsILj0ELj432EEENS_6LayoutINS_5tupleIJNS8_IJNS_1CILi2EEESA_SA_EEESA_NS9_ILi8EEEEEENS8_IJNS8_IJNS9_ILi64EEESC_NS9_ILi512EEEEEENS9_ILi8192EEENS9_ILi1024EEEEEEEEEENS_10ViewEngineINS_8smem_ptrIPN7cutlass10bfloat16_tEEEEEEEC2ERKSL_RKSS_,($_ZN7cutlass13device_kernelIN5flash19enable_sm80_to_sm89INS1_16FlashAttnBwdSm80INS1_25CollectiveMainloopBwdSm80ILi2ELi2EN4cute5tupleIJNS5_1CILi128EEES8_NS7_ILi64EEEEEENS_10bfloat16_tEfNS_4arch4Sm80ELb1ELb0ELb1ELb1ELb0ELb0ELb0ELb0ELi2ELi4ELi4ELi4ELb0EEENS1_21CollectiveEpilogueBwdISA_SB_SD_Li256ELb1ELb0ELi2EEENS1_25SingleTileBwdLPTSchedulerILb1ELi128ELb0EEEEEEEEEvNT_6ParamsE$_ZN4cute3eso3ESOILb0ELb0EJNS_14ComposedLayoutINS_7SwizzleILi3ELi3ELi3EEENS_9MixedBitsILj0ELj432EEENS_6LayoutINS_5tupleIJNS8_IJNS_1CILi2EEESA_SA_EEESA_NS9_ILi8EEEEEENS8_IJNS8_IJNS9_ILi64EEESC_NS9_ILi512EEEEEENS9_ILi8192EEENS9_ILi1024EEEEEEEEEEiEEC2ERKSL_RKi - $_ZN7cutlass13device_kernelIN5flash19enable_sm80_to_sm89INS1_16FlashAttnBwdSm80INS1_25CollectiveMainloopBwdSm80ILi2ELi2EN4cute5tupleIJNS5_1CILi128EEES8_NS7_ILi64EEEEEENS_10bfloat16_tEfNS_4arch4Sm80ELb1ELb0ELb1ELb1ELb0ELb0ELb0ELb0ELi2ELi4ELi4ELi4ELb0EEENS1_21CollectiveEpilogueBwdISA_SB_SD_Li256ELb1ELb0ELi2EEENS1_25SingleTileBwdLPTSchedulerILb1ELi128ELb0EEEEEEEEEvNT_6ParamsE$_ZN4cute3eso3ESOILb0ELb0EJNS_14ComposedLayoutINS_7SwizzleILi3ELi3ELi3EEENS_9MixedBitsILj0ELj432EEENS_6LayoutINS_5tupleIJNS8_IJNS_1CILi2EEESA_SA_EEESA_NS9_ILi8EEEEEENS8_IJNS8_IJNS9_ILi64EEESC_NS9_ILi512EEEEEENS9_ILi8192EEENS9_ILi1024EEEEEEEEEENS_10ViewEngineINS_8smem_ptrIPN7cutlass10bfloat16_tEEEEEEEC2ERKSL_RKSS_)
$_ZN7cutlass13device_kernelIN5flash19enable_sm80_to_sm89INS1_16FlashAttnBwdSm80INS1_25CollectiveMainloopBwdSm80ILi2ELi2EN4cute5tupleIJNS5_1CILi128EEES8_NS7_ILi64EEEEEENS_10bfloat16_tEfNS_4arch4Sm80ELb1ELb0ELb1ELb1ELb0ELb0ELb0ELb0ELi2ELi4ELi4ELi4ELb0EEENS1_21CollectiveEpilogueBwdISA_SB_SD_Li256ELb1ELb0ELi2EEENS1_25SingleTileBwdLPTSchedulerILb1ELi128ELb0EEEEEEEEEvNT_6ParamsE$_ZN4cute3eso3ESOILb0ELb0EJNS_14ComposedLayoutINS_7SwizzleILi3ELi3ELi3EEENS_9MixedBitsILj0ELj432EEENS_6LayoutINS_5tupleIJNS8_IJNS_1CILi2EEESA_SA_EEESA_NS9_ILi8EEEEEENS8_IJNS8_IJNS9_ILi64EEESC_NS9_ILi512EEEEEENS9_ILi8192EEENS9_ILi1024EEEEEEEEEENS_10ViewEngineINS_8smem_ptrIPN7cutlass10bfloat16_tEEEEEEEC2ERKSL_RKSS_:
[----:B------:R-:W-:Y:S02]  /*7480*/  IADD3 R3, R23, -c[0x0][0x20], RZ ;  /* 0x8000080017037a10 */ /* 0x000fe40007ffe0ff */
[----:B------:R-:W-:-:S03]  /*7490*/  IADD3 R2, R22, -c[0x0][0x20], RZ ;  /* 0x8000080016027a10 */ /* 0x000fc60007ffe0ff */
[----:B------:R1:W-:Y:S04]  /*74a0*/  STL [R3], R6 ;  /* 0x0000000603007387 */ /* 0x0003e80000100800 */
[----:B------:R-:W2:Y:S01]  /*74b0*/  LDL.64 R8, [R2] ;  /* 0x0000000002087983 */ /* 0x000ea20000100a00 */
[----:B------:R-:W-:-:S03]  /*74c0*/  IMAD.MOV.U32 R5, RZ, RZ, 0x0 ;  /* 0x00000000ff057424 */ /* 0x000fc600078e00ff */
[----:B--2---:R1:W-:Y:S01]  /*74d0*/  STL.64 [R3+0x8], R8 ;  /* 0x0000080803007387 */ /* 0x0043e20000100a00 */
[----:B------:R-:W-:Y:S05]  /*74e0*/  RET.REL.NODEC R4 `(_ZN7cutlass13device_kernelIN5flash19enable_sm80_to_sm89INS1_16FlashAttnBwdSm80INS1_25CollectiveMainloopBwdSm80ILi2ELi2EN4cute5tupleIJNS5_1CILi128EEES8_NS7_ILi64EEEEEENS_10bfloat16_tEfNS_4arch4Sm80ELb1ELb0ELb1ELb1ELb0ELb0ELb0ELb0ELi2ELi4ELi4ELi4ELb0EEENS1_21CollectiveEpilogueBwdISA_SB_SD_Li256ELb1ELb0ELi2EEENS1_25SingleTileBwdLPTSchedulerILb1ELi128ELb0EEEEEEEEEvNT_6ParamsE) ;  /* 0xffff8b1004007950 */ /* 0x000fea0003c3ffff */
        .type           $_ZN7cutlass13device_kernelIN5flash19enable_sm80_to_sm89INS1_16FlashAttnBwdSm80INS1_25CollectiveMainloopBwdSm80ILi2ELi2EN4cute5tupleIJNS5_1CILi128EEES8_NS7_ILi64EEEEEENS_10bfloat16_tEfNS_4arch4Sm80ELb1ELb0ELb1ELb1ELb0ELb0ELb0ELb0ELi2ELi4ELi4ELi4ELb0EEENS1_21CollectiveEpilogueBwdISA_SB_SD_Li256ELb1ELb0ELi2EEENS1_25SingleTileBwdLPTSchedulerILb1ELi128ELb0EEEEEEEEEvNT_6ParamsE$_ZN4cute3eso3ESOILb0ELb0EJNS_14ComposedLayoutINS_7SwizzleILi3ELi3ELi3EEENS_9MixedBitsILj0ELj432EEENS_6LayoutINS_5tupleIJNS8_IJNS_1CILi2EEESA_SA_EEESA_NS9_ILi8EEEEEENS8_IJNS8_IJNS9_ILi64EEESC_NS9_ILi512EEEEEENS9_ILi8192EEENS9_ILi1024EEEEEEEEEEiEEC2ERKSL_RKi,@function
        .size           $_ZN7cutlass13device_kernelIN5flash19enable_sm80_to_sm89INS1_16FlashAttnBwdSm80INS1_25CollectiveMainloopBwdSm80ILi2ELi2EN4cute5tupleIJNS5_1CILi128EEES8_NS7_ILi64EEEEEENS_10bfloat16_tEfNS_4arch4Sm80ELb1ELb0ELb1ELb1ELb0ELb0ELb0ELb0ELi2ELi4ELi4ELi4ELb0EEENS1_21CollectiveEpilogueBwdISA_SB_SD_Li256ELb1ELb0ELi2EEENS1_25SingleTileBwdLPTSchedulerILb1ELi128ELb0EEEEEEEEEvNT_6ParamsE$_ZN4cute3eso3ESOILb0ELb0EJNS_14ComposedLayoutINS_7SwizzleILi3ELi3ELi3EEENS_9MixedBitsILj0ELj432EEENS_6LayoutINS_5tupleIJNS8_IJNS_1CILi2EEESA_SA_EEESA_NS9_ILi8EEEEEENS8_IJNS8_IJNS9_ILi64EEESC_NS9_ILi512EEEEEENS9_ILi8192EEENS9_ILi1024EEEEEEEEEEiEEC2ERKSL_RKi,($_ZN7cutlass13device_kernelIN5flash19enable_sm80_to_sm89INS1_16FlashAttnBwdSm80INS1_25CollectiveMainloopBwdSm80ILi2ELi2EN4cute5tupleIJNS5_1CILi128EEES8_NS7_ILi64EEEEEENS_10bfloat16_tEfNS_4arch4Sm80ELb1ELb0ELb1ELb1ELb0ELb0ELb0ELb0ELi2ELi4ELi4ELi4ELb0EEENS1_21CollectiveEpilogueBwdISA_SB_SD_Li256ELb1ELb0ELi2EEENS1_25SingleTileBwdLPTSchedulerILb1ELi128ELb0EEEEEEEEEvNT_6ParamsE$_ZN4cute3eso3ESOILb0ELb0EJNS_5tupleIJNS_1CILi0EEENS2_IJNS3_ILi1EEENS3_ILi256EEEiEEEEEENS3_ILi2048EEENS2_IJiNS3_ILi4096EEEEEEEEC2ERKS8_RKS9_RKSB_ - $_ZN7cutlass13device_kernelIN5flash19enable_sm80_to_sm89INS1_16FlashAttnBwdSm80INS1_25CollectiveMainloopBwdSm80ILi2ELi2EN4cute5tupleIJNS5_1CILi128EEES8_NS7_ILi64EEEEEENS_10bfloat16_tEfNS_4arch4Sm80ELb1ELb0ELb1ELb1ELb0ELb0ELb0ELb0ELi2ELi4ELi4ELi4ELb0EEENS1_21CollectiveEpilogueBwdISA_SB_SD_Li256ELb1ELb0ELi2EEENS1_25SingleTileBwdLPTSchedulerILb1ELi128ELb0EEEEEEEEEvNT_6ParamsE$_ZN4cute3eso3ESOILb0ELb0EJNS_14ComposedLayoutINS_7SwizzleILi3ELi3ELi3EEENS_9MixedBitsILj0ELj432EEENS_6LayoutINS_5tupleIJNS8_IJNS_1CILi2EEESA_SA_EEESA_NS9_ILi8EEEEEENS8_IJNS8_IJNS9_ILi64EEESC_NS9_ILi512EEEEEENS9_ILi8192EEENS9_ILi1024EEEEEEEEEEiEEC2ERKSL_RKi)
$_ZN7cutlass13device_kernelIN5flash19enable_sm80_to_sm89INS1_16FlashAttnBwdSm80INS1_25CollectiveMainloopBwdSm80ILi2ELi2EN4cute5tupleIJNS5_1CILi128EEES8_NS7_ILi64EEEEEENS_10bfloat16_tEfNS_4arch4Sm80ELb1ELb0ELb1ELb1ELb0ELb0ELb0ELb0ELi2ELi4ELi4ELi4ELb0EEENS1_21CollectiveEpilogueBwdISA_SB_SD_Li256ELb1ELb0ELi2EEENS1_25SingleTileBwdLPTSchedulerILb1ELi128ELb0EEEEEEEEEvNT_6ParamsE$_ZN4cute3eso3ESOILb0ELb0EJNS_14ComposedLayoutINS_7SwizzleILi3ELi3ELi3EEENS_9MixedBitsILj0ELj432EEENS_6LayoutINS_5tupleIJNS8_IJNS_1CILi2EEESA_SA_EEESA_NS9_ILi8EEEEEENS8_IJNS8_IJNS9_ILi64EEESC_NS9_ILi512EEEEEENS9_ILi8192EEENS9_ILi1024EEEEEEEEEEiEEC2ERKSL_RKi:
[----:B------:R-:W-:Y:S02]  /*74f0*/  IADD3 R5, R23, -c[0x0][0x20], RZ ;  /* 0x8000080017057a10 */ /* 0x000fe40007ffe0ff */
[----:B------:R-:W-:-:S03]  /*7500*/  IADD3 R3, R7, -c[0x0][0x20], RZ ;  /* 0x8000080007037a10 */ /* 0x000fc60007ffe0ff */
[----:B------:R1:W-:Y:S04]  /*7510*/  STL [R5], R2 ;  /* 0x0000000205007387 */ /* 0x0003e80000100800 */
[----:B------:R-:W2:Y:S01]  /*7520*/  LDL R6, [R3] ;  /* 0x0000000003067983 */ /* 0x000ea20000100800 */
[----:B------:R-:W-:Y:S02]  /*7530*/  IMAD.MOV.U32 R8, RZ, RZ, R4 ;  /* 0x000000ffff087224 */ /* 0x000fe400078e0004 */
[----:B------:R-:W-:Y:S01]  /*7540*/  IMAD.MOV.U32 R9, RZ, RZ, 0x0 ;  /* 0x00000000ff097424 */ /* 0x000fe200078e00ff */
[----:B--2---:R1:W-:Y:S03]  /*7550*/  STL [R5+0x4], R6 ;  /* 0x0000040605007387 */ /* 0x0043e60000100800 */
[----:B------:R-:W-:Y:S05]  /*7560*/  RET.REL.NODEC R8 `(_ZN7cutlass13device_kernelIN5flash19enable_sm80_to_sm89INS1_16FlashAttnBwdSm80INS1_25CollectiveMainloopBwdSm80ILi2ELi2EN4cute5tupleIJNS5_1CILi128EEES8_NS7_ILi64EEEEEENS_10bfloat16_tEfNS_4arch4Sm80ELb1ELb0ELb1ELb1ELb0ELb0ELb0ELb0ELi2ELi4ELi4ELi4ELb0EEENS1_21CollectiveEpilogueBwdISA_SB_SD_Li256ELb1ELb0ELi2EEENS1_25SingleTileBwdLPTSchedulerILb1ELi128ELb0EEEEEEEEEvNT_6ParamsE) ;  /* 0xffff8a9008007950 */ /* 0x000fea0003c3ffff */
        .type           $_ZN7cutlass13device_kernelIN5flash19enable_sm80_to_sm89INS1_16FlashAttnBwdSm80INS1_25CollectiveMainloopBwdSm80ILi2ELi2EN4cute5tupleIJNS5_1CILi128EEES8_NS7_ILi64EEEEEENS_10bfloat16_tEfNS_4arch4Sm80ELb1ELb0ELb1ELb1ELb0ELb0ELb0ELb0ELi2ELi4ELi4ELi4ELb0EEENS1_21CollectiveEpilogueBwdISA_SB_SD_Li256ELb1ELb0ELi2EEENS1_25SingleTileBwdLPTSchedulerILb1ELi128ELb0EEEEEEEEEvNT_6ParamsE$_ZN4cute3eso3ESOILb0ELb0EJNS_5tupleIJNS_1CILi0EEENS2_IJNS3_ILi1EEENS3_ILi256EEEiEEEEEENS3_ILi2048EEENS2_IJiNS3_ILi4096EEEEEEEEC2ERKS8_RKS9_RKSB_,@function
        .size           $_ZN7cutlass13device_kernelIN5flash19enable_sm80_to_sm89INS1_16FlashAttnBwdSm80INS1_25CollectiveMainloopBwdSm80ILi2ELi2EN4cute5tupleIJNS5_1CILi128EEES8_NS7_ILi64EEEEEENS_10bfloat16_tEfNS_4arch4Sm80ELb1ELb0ELb1ELb1ELb0ELb0ELb0ELb0ELi2ELi4ELi4ELi4ELb0EEENS1_21CollectiveEpilogueBwdISA_SB_SD_Li256ELb1ELb0ELi2EEENS1_25SingleTileBwdLPTSchedulerILb1ELi128ELb0EEEEEEEEEvNT_6ParamsE$_ZN4cute3eso3ESOILb0ELb0EJNS_5tupleIJNS_1CILi0EEENS2_IJNS3_ILi1EEENS3_ILi256EEEiEEEEEENS3_ILi2048EEENS2_IJiNS3_ILi4096EEEEEEEEC2ERKS8_RKS9_RKSB_,($_ZN7cutlass13device_kernelIN5flash19enable_sm80_to_sm89INS1_16FlashAttnBwdSm80INS1_25CollectiveMainloopBwdSm80ILi2ELi2EN4cute5tupleIJNS5_1CILi128EEES8_NS7_ILi64EEEEEENS_10bfloat16_tEfNS_4arch4Sm80ELb1ELb0ELb1ELb1ELb0ELb0ELb0ELb0ELi2ELi4ELi4ELi4ELb0EEENS1_21CollectiveEpilogueBwdISA_SB_SD_Li256ELb1ELb0ELi2EEENS1_25SingleTileBwdLPTSchedulerILb1ELi128ELb0EEEEEEEEEvNT_6ParamsE$_ZN4cute3eso3ESOILb0ELb0EJNS_5tupleIJNS_1CILi1EEENS3_ILi512EEEiEEENS3_ILi4096EEENS2_IJNS2_IJiiEEENS3_ILi8192EEEEEEEEC2ERKS6_RKS7_RKSA_ - $_ZN7cutlass13device_kernelIN5flash19enable_sm80_to_sm89INS1_16FlashAttnBwdSm80INS1_25CollectiveMainloopBwdSm80ILi2ELi2EN4cute5tupleIJNS5_1CILi128EEES8_NS7_ILi64EEEEEENS_10bfloat16_tEfNS_4arch4Sm80ELb1ELb0ELb1ELb1ELb0ELb0ELb0ELb0ELi2ELi4ELi4ELi4ELb0EEENS1_21CollectiveEpilogueBwdISA_SB_SD_Li256ELb1ELb0ELi2EEENS1_25SingleTileBwdLPTSchedulerILb1ELi128ELb0EEEEEEEEEvNT_6ParamsE$_ZN4cute3eso3ESOILb0ELb0EJNS_5tupleIJNS_1CILi0EEENS2_IJNS3_ILi1EEENS3_ILi256EEEiEEEEEENS3_ILi2048EEENS2_IJiNS3_ILi4096EEEEEEEEC2ERKS8_RKS9_RKSB_)
$_ZN7cutlass13device_kernelIN5flash19enable_sm80_to_sm89INS1_16FlashAttnBwdSm80INS1_25CollectiveMainloopBwdSm80ILi2ELi2EN4cute5tupleIJNS5_1CILi128EEES8_NS7_ILi64EEEEEENS_10bfloat16_tEfNS_4arch4Sm80ELb1ELb0ELb1ELb1ELb0ELb0ELb0ELb0ELi2ELi4ELi4ELi4ELb0EEENS1_21CollectiveEpilogueBwdISA_SB_SD_Li256ELb1ELb0ELi2EEENS1_25SingleTileBwdLPTSchedulerILb1ELi128ELb0EEEEEEEEEvNT_6ParamsE$_ZN4cute3eso3ESOILb0ELb0EJNS_5tupleIJNS_1CILi0EEENS2_IJNS3_ILi1EEENS3_ILi256EEEiEEEEEENS3_ILi2048EEENS2_IJiNS3_ILi4096EEEEEEEEC2ERKS8_RKS9_RKSB_:
[----:B------:R-:W-:Y:S02]  /*7570*/  IADD3 R3, R58, -c[0x0][0x20], RZ ;  /* 0x800008003a037a10 */ /* 0x000fe40007ffe0ff */
[----:B------:R-:W-:-:S03]  /*7580*/  IADD3 R2, R41, -c[0x0][0x20], RZ ;  /* 0x8000080029027a10 */ /* 0x000fc60007ffe0ff */
[----:B------:R1:W-:Y:S04]  /*7590*/  STL [R3], R32 ;  /* 0x0000002003007387 */ /* 0x0003e80000100800 */
[----:B------:R-:W2:Y:S01]  /*75a0*/  LDL R2, [R2] ;  /* 0x0000000002027983 */ /* 0x000ea20000100800 */
[----:B------:R-:W-:-:S03]  /*75b0*/  IMAD.MOV.U32 R5, RZ, RZ, 0x0 ;  /* 0x00000000ff057424 */ /* 0x000fc600078e00ff */
[----:B--2---:R1:W-:Y:S01]  /*75c0*/  STL [R3+0x4], R2 ;  /* 0x0000040203007387 */ /* 0x0043e20000100800 */
[----:B------:R-:W-:Y:S05]  /*75d0*/  RET.REL.NODEC R4 `(_ZN7cutlass13device_kernelIN5flash19enable_sm80_to_sm89INS1_16FlashAttnBwdSm80INS1_25CollectiveMainloopBwdSm80ILi2ELi2EN4cute5tupleIJNS5_1CILi128EEES8_NS7_ILi64EEEEEENS_10bfloat16_tEfNS_4arch4Sm80ELb1ELb0ELb1ELb1ELb0ELb0ELb0ELb0ELi2ELi4ELi4ELi4ELb0EEENS1_21CollectiveEpilogueBwdISA_SB_SD_Li256ELb1ELb0ELi2EEENS1_25SingleTileBwdLPTSchedulerILb1ELi128ELb0EEEEEEEEEvNT_6ParamsE) ;  /* 0xffff8a2004007950 */ /* 0x000fea0003c3ffff */
        .type           $_ZN7cutlass13device_kernelIN5flash19enable_sm80_to_sm89INS1_16FlashAttnBwdSm80INS1_25CollectiveMainloopBwdSm80ILi2ELi2EN4cute5tupleIJNS5_1CILi128EEES8_NS7_ILi64EEEEEENS_10bfloat16_tEfNS_4arch4Sm80ELb1ELb0ELb1ELb1ELb0ELb0ELb0ELb0ELi2ELi4ELi4ELi4ELb0EEENS1_21CollectiveEpilogueBwdISA_SB_SD_Li256ELb1ELb0ELi2EEENS1_25SingleTileBwdLPTSchedulerILb1ELi128ELb0EEEEEEEEEvNT_6ParamsE$_ZN4cute3eso3ESOILb0ELb0EJNS_5tupleIJNS_1CILi1EEENS3_ILi512EEEiEEENS3_ILi4096EEENS2_IJNS2_IJiiEEENS3_ILi8192EEEEEEEEC2ERKS6_RKS7_RKSA_,@function
        .size           $_ZN7cutlass13device_kernelIN5flash19enable_sm80_to_sm89INS1_16FlashAttnBwdSm80INS1_25CollectiveMainloopBwdSm80ILi2ELi2EN4cute5tupleIJNS5_1CILi128EEES8_NS7_ILi64EEEEEENS_10bfloat16_tEfNS_4arch4Sm80ELb1ELb0ELb1ELb1ELb0ELb0ELb0ELb0ELi2ELi4ELi4ELi4ELb0EEENS1_21CollectiveEpilogueBwdISA_SB_SD_Li256ELb1ELb0ELi2EEENS1_25SingleTileBwdLPTSchedulerILb1ELi128ELb0EEEEEEEEEvNT_6ParamsE$_ZN4cute3eso3ESOILb0ELb0EJNS_5tupleIJNS_1CILi1EEENS3_ILi512EEEiEEENS3_ILi4096EEENS2_IJNS2_IJiiEEENS3_ILi8192EEEEEEEEC2ERKS6_RKS7_RKSA_,($_ZN7cutlass13device_kernelIN5flash19enable_sm80_to_sm89INS1_16FlashAttnBwdSm80INS1_25CollectiveMainloopBwdSm80ILi2ELi2EN4cute5tupleIJNS5_1CILi128EEES8_NS7_ILi64EEEEEENS_10bfloat16_tEfNS_4arch4Sm80ELb1ELb0ELb1ELb1ELb0ELb0ELb0ELb0ELi2ELi4ELi4ELi4ELb0EEENS1_21CollectiveEpilogueBwdISA_SB_SD_Li256ELb1ELb0ELi2EEENS1_25SingleTileBwdLPTSchedulerILb1ELi128ELb0EEEEEEEEEvNT_6ParamsE$_ZN4cute3eso3ESOILb0ELb0EJNS_5tupleIJNS_1CILi1EEENS3_ILi512EEEiEEENS3_ILi4096EEENS2_IJiiEEEEEC2ERKS6_RKS7_RKS8_ - $_ZN7cutlass13device_kernelIN5flash19enable_sm80_to_sm89INS1_16FlashAttnBwdSm80INS1_25CollectiveMainloopBwdSm80ILi2ELi2EN4cute5tupleIJNS5_1CILi128EEES8_NS7_ILi64EEEEEENS_10bfloat16_tEfNS_4arch4Sm80ELb1ELb0ELb1ELb1ELb0ELb0ELb0ELb0ELi2ELi4ELi4ELi4ELb0EEENS1_21CollectiveEpilogueBwdISA_SB_SD_Li256ELb1ELb0ELi2EEENS1_25SingleTileBwdLPTSchedulerILb1ELi128ELb0EEEEEEEEEvNT_6ParamsE$_ZN4cute3eso3ESOILb0ELb0EJNS_5tupleIJNS_1CILi1EEENS3_ILi512EEEiEEENS3_ILi4096EEENS2_IJNS2_IJiiEEENS3_ILi8192EEEEEEEEC2ERKS6_RKS7_RKSA_)
$_ZN7cutlass13device_kernelIN5flash19enable_sm80_to_sm89INS1_16FlashAttnBwdSm80INS1_25CollectiveMainloopBwdSm80ILi2ELi2EN4cute5tupleIJNS5_1CILi128EEES8_NS7_ILi64EEEEEENS_10bfloat16_tEfNS_4arch4Sm80ELb1ELb0ELb1ELb1ELb0ELb0ELb0ELb0ELi2ELi4ELi4ELi4ELb0EEENS1_21CollectiveEpilogueBwdISA_SB_SD_Li256ELb1ELb0ELi2EEENS1_25SingleTileBwdLPTSchedulerILb1ELi128ELb0EEEEEEEEEvNT_6ParamsE$_ZN4cute3eso3ESOILb0ELb0EJNS_5tupleIJNS_1CILi1EEENS3_ILi512EEEiEEENS3_ILi4096EEENS2_IJNS2_IJiiEEENS3_ILi8192EEEEEEEEC2ERKS6_RKS7_RKSA_:
        /* <DEDUP_REMOVED lines=9> */
[----:B------:R-:W-:Y:S05]  /*7670*/  RET.REL.NODEC R8 `(_ZN7cutlass13device_kernelIN5flash19enable_sm80_to_sm89INS1_16FlashAttnBwdSm80INS1_25CollectiveMainloopBwdSm80ILi2ELi2EN4cute5tupleIJNS5_1CILi128EEES8_NS7_ILi64EEEEEENS_10bfloat16_tEfNS_4arch4Sm80ELb1ELb0ELb1ELb1ELb0ELb0ELb0ELb0ELi2ELi4ELi4ELi4ELb0EEENS1_21CollectiveEpilogueBwdISA_SB_SD_Li256ELb1ELb0ELi2EEENS1_25SingleTileBwdLPTSchedulerILb1ELi128ELb0EEEEEEEEEvNT_6ParamsE) ;  /* 0xffff898008007950 */ /* 0x000fea0003c3ffff */
        .type           $_ZN7cutlass13device_kernelIN5flash19enable_sm80_to_sm89INS1_16FlashAttnBwdSm80INS1_25CollectiveMainloopBwdSm80ILi2ELi2EN4cute5tupleIJNS5_1CILi128EEES8_NS7_ILi64EEEEEENS_10bfloat16_tEfNS_4arch4Sm80ELb1ELb0ELb1ELb1ELb0ELb0ELb0ELb0ELi2ELi4ELi4ELi4ELb0EEENS1_21CollectiveEpilogueBwdISA_SB_SD_Li256ELb1ELb0ELi2EEENS1_25SingleTileBwdLPTSchedulerILb1ELi128ELb0EEEEEEEEEvNT_6ParamsE$_ZN4cute3eso3ESOILb0ELb0EJNS_5tupleIJNS_1CILi1EEENS3_ILi512EEEiEEENS3_ILi4096EEENS2_IJiiEEEEEC2ERKS6_RKS7_RKS8_,@function
        .size           $_ZN7cutlass13device_kernelIN5flash19enable_sm80_to_sm89INS1_16FlashAttnBwdSm80INS1_25CollectiveMainloopBwdSm80ILi2ELi2EN4cute5tupleIJNS5_1CILi128EEES8_NS7_ILi64EEEEEENS_10bfloat16_tEfNS_4arch4Sm80ELb1ELb0ELb1ELb1ELb0ELb0ELb0ELb0ELi2ELi4ELi4ELi4ELb0EEENS1_21CollectiveEpilogueBwdISA_SB_SD_Li256ELb1ELb0ELi2EEENS1_25SingleTileBwdLPTSchedulerILb1ELi128ELb0EEEEEEEEEvNT_6ParamsE$_ZN4cute3eso3ESOILb0ELb0EJNS_5tupleIJNS_1CILi1EEENS3_ILi512EEEiEEENS3_ILi4096EEENS2_IJiiEEEEEC2ERKS6_RKS7_RKS8_,($_ZN7cutlass13device_kernelIN5flash19enable_sm80_to_sm89INS1_16FlashAttnBwdSm80INS1_25CollectiveMainloopBwdSm80ILi2ELi2EN4cute5tupleIJNS5_1CILi128EEES8_NS7_ILi64EEEEEENS_10bfloat16_tEfNS_4arch4Sm80ELb1ELb0ELb1ELb1ELb0ELb0ELb0ELb0ELi2ELi4ELi4ELi4ELb0EEENS1_21CollectiveEpilogueBwdISA_SB_SD_Li256ELb1ELb0ELi2EEENS1_25SingleTileBwdLPTSchedulerILb1ELi128ELb0EEEEEEEEEvNT_6ParamsE$_ZN4cute3eso3ESOILb0ELb0EJNS_5tupleIJNS_1CILi1EEEiEEENS3_ILi1024EEENS2_IJiiEEEEEC2ERKS5_RKS6_RKS7_ - $_ZN7cutlass13device_kernelIN5flash19enable_sm80_to_sm89INS1_16FlashAttnBwdSm80INS1_25CollectiveMainloopBwdSm80ILi2ELi2EN4cute5tupleIJNS5_1CILi128EEES8_NS7_ILi64EEEEEENS_10bfloat16_tEfNS_4arch4Sm80ELb1ELb0ELb1ELb1ELb0ELb0ELb0ELb0ELi2ELi4ELi4ELi4ELb0EEENS1_21CollectiveEpilogueBwdISA_SB_SD_Li256ELb1ELb0ELi2EEENS1_25SingleTileBwdLPTSchedulerILb1ELi128ELb0EEEEEEEEEvNT_6ParamsE$_ZN4cute3eso3ESOILb0ELb0EJNS_5tupleIJNS_1CILi1EEENS3_ILi512EEEiEEENS3_ILi4096EEENS2_IJiiEEEEEC2ERKS6_RKS7_RKS8_)
$_ZN7cutlass13device_kernelIN5flash19enable_sm80_to_sm89INS1_16FlashAttnBwdSm80INS1_25CollectiveMainloopBwdSm80ILi2ELi2EN4cute5tupleIJNS5_1CILi128EEES8_NS7_ILi64EEEEEENS_10bfloat16_tEfNS_4arch4Sm80ELb1ELb0ELb1ELb1ELb0ELb0ELb0ELb0ELi2ELi4ELi4ELi4ELb0EEENS1_21CollectiveEpilogueBwdISA_SB_SD_Li256ELb1ELb0ELi2EEENS1_25SingleTileBwdLPTSchedulerILb1ELi128ELb0EEEEEEEEEvNT_6ParamsE$_ZN4cute3eso3ESOILb0ELb0EJNS_5tupleIJNS_1CILi1EEENS3_ILi512EEEiEEENS3_ILi4096EEENS2_IJiiEEEEEC2ERKS6_RKS7_RKS8_:
        /* <DEDUP_REMOVED lines=8> */
[----:B------:R-:W-:Y:S05]  /*7700*/  RET.REL.NODEC R4 `(_ZN7cutlass13device_kernelIN5flash19enable_sm80_to_sm89INS1_16FlashAttnBwdSm80INS1_25CollectiveMainloopBwdSm80ILi2ELi2EN4cute5tupleIJNS5_1CILi128EEES8_NS7_ILi64EEEEEENS_10bfloat16_tEfNS_4arch4Sm80ELb1ELb0ELb1ELb1ELb0ELb0ELb0ELb0ELi2ELi4ELi4ELi4ELb0EEENS1_21CollectiveEpilogueBwdISA_SB_SD_Li256ELb1ELb0ELi2EEENS1_25SingleTileBwdLPTSchedulerILb1ELi128ELb0EEEEEEEEEvNT_6ParamsE) ;  /* 0xffff88f004007950 */ /* 0x000fea0003c3ffff */
        .type           $_ZN7cutlass13device_kernelIN5flash19enable_sm80_to_sm89INS1_16FlashAttnBwdSm80INS1_25CollectiveMainloopBwdSm80ILi2ELi2EN4cute5tupleIJNS5_1CILi128EEES8_NS7_ILi64EEEEEENS_10bfloat16_tEfNS_4arch4Sm80ELb1ELb0ELb1ELb1ELb0ELb0ELb0ELb0ELi2ELi4ELi4ELi4ELb0EEENS1_21CollectiveEpilogueBwdISA_SB_SD_Li256ELb1ELb0ELi2EEENS1_25SingleTileBwdLPTSchedulerILb1ELi128ELb0EEEEEEEEEvNT_6ParamsE$_ZN4cute3eso3ESOILb0ELb0EJNS_5tupleIJNS_1CILi1EEEiEEENS3_ILi1024EEENS2_IJiiEEEEEC2ERKS5_RKS6_RKS7_,@function
        .size           $_ZN7cutlass13device_kernelIN5flash19enable_sm80_to_sm89INS1_16FlashAttnBwdSm80INS1_25CollectiveMainloopBwdSm80ILi2ELi2EN4cute5tupleIJNS5_1CILi128EEES8_NS7_ILi64EEEEEENS_10bfloat16_tEfNS_4arch4Sm80ELb1ELb0ELb1ELb1ELb0ELb0ELb0ELb0ELi2ELi4ELi4ELi4ELb0EEENS1_21CollectiveEpilogueBwdISA_SB_SD_Li256ELb1ELb0ELi2EEENS1_25SingleTileBwdLPTSchedulerILb1ELi128ELb0EEEEEEEEEvNT_6ParamsE$_ZN4cute3eso3ESOILb0ELb0EJNS_5tupleIJNS_1CILi1EEEiEEENS3_ILi1024EEENS2_IJiiEEEEEC2ERKS5_RKS6_RKS7_,($_ZN7cutlass13device_kernelIN5flash19enable_sm80_to_sm89INS1_16FlashAttnBwdSm80INS1_25CollectiveMainloopBwdSm80ILi2ELi2EN4cute5tupleIJNS5_1CILi128EEES8_NS7_ILi64EEEEEENS_10bfloat16_tEfNS_4arch4Sm80ELb1ELb0ELb1ELb1ELb0ELb0ELb0ELb0ELi2ELi4ELi4ELi4ELb0EEENS1_21CollectiveEpilogueBwdISA_SB_SD_Li256ELb1ELb0ELi2EEENS1_25SingleTileBwdLPTSchedulerILb1ELi128ELb0EEEEEEEEEvNT_6ParamsE$_ZN4cute3eso3ESOILb0ELb0EJNS_5tupleIJiNS_1CILi512EEEEEENS2_IJiiEEENS3_ILi1024EEEEEC2ERKS5_RKS6_RKS7_ - $_ZN7cutlass13device_kernelIN5flash19enable_sm80_to_sm89INS1_16FlashAttnBwdSm80INS1_25CollectiveMainloopBwdSm80ILi2ELi2EN4cute5tupleIJNS5_1CILi128EEES8_NS7_ILi64EEEEEENS_10bfloat16_tEfNS_4arch4Sm80ELb1ELb0ELb1ELb1ELb0ELb0ELb0ELb0ELi2ELi4ELi4ELi4ELb0EEENS1_21CollectiveEpilogueBwdISA_SB_SD_Li256ELb1ELb0ELi2EEENS1_25SingleTileBwdLPTSchedulerILb1ELi128ELb0EEEEEEEEEvNT_6ParamsE$_ZN4cute3eso3ESOILb0ELb0EJNS_5tupleIJNS_1CILi1EEEiEEENS3_ILi1024EEENS2_IJiiEEEEEC2ERKS5_RKS6_RKS7_)
$_ZN7cutlass13device_kernelIN5flash19enable_sm80_to_sm89INS1_16FlashAttnBwdSm80INS1_25CollectiveMainloopBwdSm80ILi2ELi2EN4cute5tupleIJNS5_1CILi128EEES8_NS7_ILi64EEEEEENS_10bfloat16_tEfNS_4arch4Sm80ELb1ELb0ELb1ELb1ELb0ELb0ELb0ELb0ELi2ELi4ELi4ELi4ELb0EEENS1_21CollectiveEpilogueBwdISA_SB_SD_Li256ELb1ELb0ELi2EEENS1_25SingleTileBwdLPTSchedulerILb1ELi128ELb0EEEEEEEEEvNT_6ParamsE$_ZN4cute3eso3ESOILb0ELb0EJNS_5tupleIJNS_1CILi1EEEiEEENS3_ILi1024EEENS2_IJiiEEEEEC2ERKS5_RKS6_RKS7_:
        /* <DEDUP_REMOVED lines=9> */
        .type           $_ZN7cutlass13device_kernelIN5flash19enable_sm80_to_sm89INS1_16FlashAttnBwdSm80INS1_25CollectiveMainloopBwdSm80ILi2ELi2EN4cute5tupleIJNS5_1CILi128EEES8_NS7_ILi64EEEEEENS_10bfloat16_tEfNS_4arch4Sm80ELb1ELb0ELb1ELb1ELb0ELb0ELb0ELb0ELi2ELi4ELi4ELi4ELb0EEENS1_21CollectiveEpilogueBwdISA_SB_SD_Li256ELb1ELb0ELi2EEENS1_25SingleTileBwdLPTSchedulerILb1ELi128ELb0EEEEEEEEEvNT_6ParamsE$_ZN4cute3eso3ESOILb0ELb0EJNS_5tupleIJiNS_1CILi512EEEEEENS2_IJiiEEENS3_ILi1024EEEEEC2ERKS5_RKS6_RKS7_,@function
        .size           $_ZN7cutlass13device_kernelIN5flash19enable_sm80_to_sm89INS1_16FlashAttnBwdSm80INS1_25CollectiveMainloopBwdSm80ILi2ELi2EN4cute5tupleIJNS5_1CILi128EEES8_NS7_ILi64EEEEEENS_10bfloat16_tEfNS_4arch4Sm80ELb1ELb0ELb1ELb1ELb0ELb0ELb0ELb0ELi2ELi4ELi4ELi4ELb0EEENS1_21CollectiveEpilogueBwdISA_SB_SD_Li256ELb1ELb0ELi2EEENS1_25SingleTileBwdLPTSchedulerILb1ELi128ELb0EEEEEEEEEvNT_6ParamsE$_ZN4cute3eso3ESOILb0ELb0EJNS_5tupleIJiNS_1CILi512EEEEEENS2_IJiiEEENS3_ILi1024EEEEEC2ERKS5_RKS6_RKS7_,($_ZN7cutlass13device_kernelIN5flash19enable_sm80_to_sm89INS1_16FlashAttnBwdSm80INS1_25CollectiveMainloopBwdSm80ILi2ELi2EN4cute5tupleIJNS5_1CILi128EEES8_NS7_ILi64EEEEEENS_10bfloat16_tEfNS_4arch4Sm80ELb1ELb0ELb1ELb1ELb0ELb0ELb0ELb0ELi2ELi4ELi4ELi4ELb0EEENS1_21CollectiveEpilogueBwdISA_SB_SD_Li256ELb1ELb0ELi2EEENS1_25SingleTileBwdLPTSchedulerILb1ELi128ELb0EEEEEEEEEvNT_6ParamsE$_ZN4cute3eso3ESOILb0ELb0EJNS_5tupleIJiiEEEiNS_1CILi0EEEEEC2ERKS3_RKiRKS5_ - $_ZN7cutlass13device_kernelIN5flash19enable_sm80_to_sm89INS1_16FlashAttnBwdSm80INS1_25CollectiveMainloopBwdSm80ILi2ELi2EN4cute5tupleIJNS5_1CILi128EEES8_NS7_ILi64EEEEEENS_10bfloat16_tEfNS_4arch4Sm80ELb1ELb0ELb1ELb1ELb0ELb0ELb0ELb0ELi2ELi4ELi4ELi4ELb0EEENS1_21CollectiveEpilogueBwdISA_SB_SD_Li256ELb1ELb0ELi2EEENS1_25SingleTileBwdLPTSchedulerILb1ELi128ELb0EEEEEEEEEvNT_6ParamsE$_ZN4cute3eso3ESOILb0ELb0EJNS_5tupleIJiNS_1CILi512EEEEEENS2_IJiiEEENS3_ILi1024EEEEEC2ERKS5_RKS6_RKS7_)
$_ZN7cutlass13device_kernelIN5flash19enable_sm80_to_sm89INS1_16FlashAttnBwdSm80INS1_25CollectiveMainloopBwdSm80ILi2ELi2EN4cute5tupleIJNS5_1CILi128EEES8_NS7_ILi64EEEEEENS_10bfloat16_tEfNS_4arch4Sm80ELb1ELb0ELb1ELb1ELb0ELb0ELb0ELb0ELi2ELi4ELi4ELi4ELb0EEENS1_21CollectiveEpilogueBwdISA_SB_SD_Li256ELb1ELb0ELi2EEENS1_25SingleTileBwdLPTSchedulerILb1ELi128ELb0EEEEEEEEEvNT_6ParamsE$_ZN4cute3eso3ESOILb0ELb0EJNS_5tupleIJiNS_1CILi512EEEEEENS2_IJiiEEENS3_ILi1024EEEEEC2ERKS5_RKS6_RKS7_:
        /* <DEDUP_REMOVED lines=9> */
        .type           $_ZN7cutlass13device_kernelIN5flash19enable_sm80_to_sm89INS1_16FlashAttnBwdSm80INS1_25CollectiveMainloopBwdSm80ILi2ELi2EN4cute5tupleIJNS5_1CILi128EEES8_NS7_ILi64EEEEEENS_10bfloat16_tEfNS_4arch4Sm80ELb1ELb0ELb1ELb1ELb0ELb0ELb0ELb0ELi2ELi4ELi4ELi4ELb0EEENS1_21CollectiveEpilogueBwdISA_SB_SD_Li256ELb1ELb0ELi2EEENS1_25SingleTileBwdLPTSchedulerILb1ELi128ELb0EEEEEEEEEvNT_6ParamsE$_ZN4cute3eso3ESOILb0ELb0EJNS_5tupleIJiiEEEiNS_1CILi0EEEEEC2ERKS3_RKiRKS5_,@function
        .size           $_ZN7cutlass13device_kernelIN5flash19enable_sm80_to_sm89INS1_16FlashAttnBwdSm80INS1_25CollectiveMainloopBwdSm80ILi2ELi2EN4cute5tupleIJNS5_1CILi128EEES8_NS7_ILi64EEEEEENS_10bfloat16_tEfNS_4arch4Sm80ELb1ELb0ELb1ELb1ELb0ELb0ELb0ELb0ELi2ELi4ELi4ELi4ELb0EEENS1_21CollectiveEpilogueBwdISA_SB_SD_Li256ELb1ELb0ELi2EEENS1_25SingleTileBwdLPTSchedulerILb1ELi128ELb0EEEEEEEEEvNT_6ParamsE$_ZN4cute3eso3ESOILb0ELb0EJNS_5tupleIJiiEEEiNS_1CILi0EEEEEC2ERKS3_RKiRKS5_,($_ZN7cutlass13device_kernelIN5flash19enable_sm80_to_sm89INS1_16FlashAttnBwdSm80INS1_25CollectiveMainloopBwdSm80ILi2ELi2EN4cute5tupleIJNS5_1CILi128EEES8_NS7_ILi64EEEEEENS_10bfloat16_tEfNS_4arch4Sm80ELb1ELb0ELb1ELb1ELb0ELb0ELb0ELb0ELi2ELi4ELi4ELi4ELb0EEENS1_21CollectiveEpilogueBwdISA_SB_SD_Li256ELb1ELb0ELi2EEENS1_25SingleTileBwdLPTSchedulerILb1ELi128ELb0EEEEEEEEEvNT_6ParamsE$_ZN4cute3eso3ESOILb0ELb0EJNS_6LayoutINS_5tupleIJNS3_IJNS3_IJNS_1CILi8EEENS4_ILi1EEEEEES6_EEENS3_IJNS3_IJS6_S6_EEENS4_ILi2EEEEEEEEENS3_IJNS3_IJNS3_IJS6_NS4_ILi0EEEEEESD_EEENS3_IJNS3_IJSD_SD_EEEiEEEEEEEENS_10ViewEngineINS_8smem_ptrIPN7cutlass10bfloat16_tEEEEEEEC2ERKSJ_RKSQ_ - $_ZN7cutlass13device_kernelIN5flash19enable_sm80_to_sm89INS1_16FlashAttnBwdSm80INS1_25CollectiveMainloopBwdSm80ILi2ELi2EN4cute5tupleIJNS5_1CILi128EEES8_NS7_ILi64EEEEEENS_10bfloat16_tEfNS_4arch4Sm80ELb1ELb0ELb1ELb1ELb0ELb0ELb0ELb0ELi2ELi4ELi4ELi4ELb0EEENS1_21CollectiveEpilogueBwdISA_SB_SD_Li256ELb1ELb0ELi2EEENS1_25SingleTileBwdLPTSchedulerILb1ELi128ELb0EEEEEEEEEvNT_6ParamsE$_ZN4cute3eso3ESOILb0ELb0EJNS_5tupleIJiiEEEiNS_1CILi0EEEEEC2ERKS3_RKiRKS5_)
$_ZN7cutlass13device_kernelIN5flash19enable_sm80_to_sm89INS1_16FlashAttnBwdSm80INS1_25CollectiveMainloopBwdSm80ILi2ELi2EN4cute5tupleIJNS5_1CILi128EEES8_NS7_ILi64EEEEEENS_10bfloat16_tEfNS_4arch4Sm80ELb1ELb0ELb1ELb1ELb0ELb0ELb0ELb0ELi2ELi4ELi4ELi4ELb0EEENS1_21CollectiveEpilogueBwdISA_SB_SD_Li256ELb1ELb0ELi2EEENS1_25SingleTileBwdLPTSchedulerILb1ELi128ELb0EEEEEEEEEvNT_6ParamsE$_ZN4cute3eso3ESOILb0ELb0EJNS_5tupleIJiiEEEiNS_1CILi0EEEEEC2ERKS3_RKiRKS5_:
        /* <DEDUP_REMOVED lines=8> */
[----:B------:R-:W-:Y:S05]  /*78b0*/  RET.REL.NODEC R86 `(_ZN7cutlass13device_kernelIN5flash19enable_sm80_to_sm89INS1_16FlashAttnBwdSm80INS1_25CollectiveMainloopBwdSm80ILi2ELi2EN4cute5tupleIJNS5_1CILi128EEES8_NS7_ILi64EEEEEENS_10bfloat16_tEfNS_4arch4Sm80ELb1ELb0ELb1ELb1ELb0ELb0ELb0ELb0ELi2ELi4ELi4ELi4ELb0EEENS1_21CollectiveEpilogueBwdISA_SB_SD_Li256ELb1ELb0ELi2EEENS1_25SingleTileBwdLPTSchedulerILb1ELi128ELb0EEEEEEEEEvNT_6ParamsE) ;  /* 0xffff874056007950 */ /* 0x000fea0003c3ffff */
        .type           $_ZN7cutlass13device_kernelIN5flash19enable_sm80_to_sm89INS1_16FlashAttnBwdSm80INS1_25CollectiveMainloopBwdSm80ILi2ELi2EN4cute5tupleIJNS5_1CILi128EEES8_NS7_ILi64EEEEEENS_10bfloat16_tEfNS_4arch4Sm80ELb1ELb0ELb1ELb1ELb0ELb0ELb0ELb0ELi2ELi4ELi4ELi4ELb0EEENS1_21CollectiveEpilogueBwdISA_SB_SD_Li256ELb1ELb0ELi2EEENS1_25SingleTileBwdLPTSchedulerILb1ELi128ELb0EEEEEEEEEvNT_6ParamsE$_ZN4cute3eso3ESOILb0ELb0EJNS_6LayoutINS_5tupleIJNS3_IJNS3_IJNS_1CILi8EEENS4_ILi1EEEEEES6_EEENS3_IJNS3_IJS6_S6_EEENS4_ILi2EEEEEEEEENS3_IJNS3_IJNS3_IJS6_NS4_ILi0EEEEEESD_EEENS3_IJNS3_IJSD_SD_EEEiEEEEEEEENS_10ViewEngineINS_8smem_ptrIPN7cutlass10bfloat16_tEEEEEEEC2ERKSJ_RKSQ_,@function
        .size           $_ZN7cutlass13device_kernelIN5flash19enable_sm80_to_sm89INS1_16FlashAttnBwdSm80INS1_25CollectiveMainloopBwdSm80ILi2ELi2EN4cute5tupleIJNS5_1CILi128EEES8_NS7_ILi64EEEEEENS_10bfloat16_tEfNS_4arch4Sm80ELb1ELb0ELb1ELb1ELb0ELb0ELb0ELb0ELi2ELi4ELi4ELi4ELb0EEENS1_21CollectiveEpilogueBwdISA_SB_SD_Li256ELb1ELb0ELi2EEENS1_25SingleTileBwdLPTSchedulerILb1ELi128ELb0EEEEEEEEEvNT_6ParamsE$_ZN4cute3eso3ESOILb0ELb0EJNS_6LayoutINS_5tupleIJNS3_IJNS3_IJNS_1CILi8EEENS4_ILi1EEEEEES6_EEENS3_IJNS3_IJS6_S6_EEENS4_ILi2EEEEEEEEENS3_IJNS3_IJNS3_IJS6_NS4_ILi0EEEEEESD_EEENS3_IJNS3_IJSD_SD_EEEiEEEEEEEENS_10ViewEngineINS_8smem_ptrIPN7cutlass10bfloat16_tEEEEEEEC2ERKSJ_RKSQ_,($_ZN7cutlass13device_kernelIN5flash19enable_sm80_to_sm89INS1_16FlashAttnBwdSm80INS1_25CollectiveMainloopBwdSm80ILi2ELi2EN4cute5tupleIJNS5_1CILi128EEES8_NS7_ILi64EEEEEENS_10bfloat16_tEfNS_4arch4Sm80ELb1ELb0ELb1ELb1ELb0ELb0ELb0ELb0ELi2ELi4ELi4ELi4ELb0EEENS1_21CollectiveEpilogueBwdISA_SB_SD_Li256ELb1ELb0ELi2EEENS1_25SingleTileBwdLPTSchedulerILb1ELi128ELb0EEEEEEEEEvNT_6ParamsE$_ZN4cute3eso3ESOILb0ELb0EJNS_6LayoutINS_5tupleIJNS3_IJNS_1CILi1EEENS3_IJS5_NS4_ILi2EEES6_EEEEEES6_NS3_IJS6_S6_EEEEEENS3_IJNS3_IJNS4_ILi0EEENS3_IJS5_NS4_ILi256EEEiEEEEEENS4_ILi2048EEENS3_IJiNS4_ILi4096EEEEEEEEEEENS_10ViewEngineINS_8smem_ptrIPjEEEEEEC2ERKSJ_RKSO_ - $_ZN7cutlass13device_kernelIN5flash19enable_sm80_to_sm89INS1_16FlashAttnBwdSm80INS1_25CollectiveMainloopBwdSm80ILi2ELi2EN4cute5tupleIJNS5_1CILi128EEES8_NS7_ILi64EEEEEENS_10bfloat16_tEfNS_4arch4Sm80ELb1ELb0ELb1ELb1ELb0ELb0ELb0ELb0ELi2ELi4ELi4ELi4ELb0EEENS1_21CollectiveEpilogueBwdISA_SB_SD_Li256ELb1ELb0ELi2EEENS1_25SingleTileBwdLPTSchedulerILb1ELi128ELb0EEEEEEEEEvNT_6ParamsE$_ZN4cute3eso3ESOILb0ELb0EJNS_6LayoutINS_5tupleIJNS3_IJNS3_IJNS_1CILi8EEENS4_ILi1EEEEEES6_EEENS3_IJNS3_IJS6_S6_EEENS4_ILi2EEEEEEEEENS3_IJNS3_IJNS3_IJS6_NS4_ILi0EEEEEESD_EEENS3_IJNS3_IJSD_SD_EEEiEEEEEEEENS_10ViewEngineINS_8smem_ptrIPN7cutlass10bfloat16_tEEEEEEEC2ERKSJ_RKSQ_)
$_ZN7cutlass13device_kernelIN5flash19enable_sm80_to_sm89INS1_16FlashAttnBwdSm80INS1_25CollectiveMainloopBwdSm80ILi2ELi2EN4cute5tupleIJNS5_1CILi128EEES8_NS7_ILi64EEEEEENS_10bfloat16_tEfNS_4arch4Sm80ELb1ELb0ELb1ELb1ELb0ELb0ELb0ELb0ELi2ELi4ELi4ELi4ELb0EEENS1_21CollectiveEpilogueBwdISA_SB_SD_Li256ELb1ELb0ELi2EEENS1_25SingleTileBwdLPTSchedulerILb1ELi128ELb0EEEEEEEEEvNT_6ParamsE$_ZN4cute3eso3ESOILb0ELb0EJNS_6LayoutINS_5tupleIJNS3_IJNS3_IJNS_1CILi8EEENS4_ILi1EEEEEES6_EEENS3_IJNS3_IJS6_S6_EEENS4_ILi2EEEEEEEEENS3_IJNS3_IJNS3_IJS6_NS4_ILi0EEEEEESD_EEENS3_IJNS3_IJSD_SD_EEEiEEEEEEEENS_10ViewEngineINS_8smem_ptrIPN7cutlass10bfloat16_tEEEEEEEC2ERKSJ_RKSQ_:
[----:B------:R-:W-:Y:S02]  /*78c0*/  IADD3 R3, R67, -c[0x0][0x20], RZ ;  /* 0x8000080043037a10 */ /* 0x000fe40007ffe0ff */
[----:B------:R-:W-:-:S03]  /*78d0*/  IADD3 R2, R59, -c[0x0][0x20], RZ ;  /* 0x800008003b027a10 */ /* 0x000fc60007ffe0ff */
[----:B------:R1:W-:Y:S04]  /*78e0*/  STL [R3], R6 ;  /* 0x0000000603007387 */ /* 0x0003e80000100800 */
[----:B------:R-:W2:Y:S01]  /*78f0*/  LDL.64 R8, [R2] ;  /* 0x0000000002087983 */ /* 0x000ea20000100a00 */
[----:B------:R-:W-:-:S03]  /*7900*/  IMAD.MOV.U32 R5, RZ, RZ, 0x0 ;  /* 0x00000000ff057424 */ /* 0x000fc600078e00ff */
[----:B--2---:R1:W-:Y:S01]  /*7910*/  STL.64 [R3+0x8], R8 ;  /* 0x0000080803007387 */ /* 0x0043e20000100a00 */
[----:B------:R-:W-:Y:S05]  /*7920*/  RET.REL.NODEC R4 `(_ZN7cutlass13device_kernelIN5flash19enable_sm80_to_sm89INS1_16FlashAttnBwdSm80INS1_25CollectiveMainloopBwdSm80ILi2ELi2EN4cute5tupleIJNS5_1CILi128EEES8_NS7_ILi64EEEEEENS_10bfloat16_tEfNS_4arch4Sm80ELb1ELb0ELb1ELb1ELb0ELb0ELb0ELb0ELi2ELi4ELi4ELi4ELb0EEENS1_21CollectiveEpilogueBwdISA_SB_SD_Li256ELb1ELb0ELi2EEENS1_25SingleTileBwdLPTSchedulerILb1ELi128ELb0EEEEEEEEEvNT_6ParamsE) ;  /* 0xffff86d004007950 */ /* 0x000fea0003c3ffff */
        .type           $_ZN7cutlass13device_kernelIN5flash19enable_sm80_to_sm89INS1_16FlashAttnBwdSm80INS1_25CollectiveMainloopBwdSm80ILi2ELi2EN4cute5tupleIJNS5_1CILi128EEES8_NS7_ILi64EEEEEENS_10bfloat16_tEfNS_4arch4Sm80ELb1ELb0ELb1ELb1ELb0ELb0ELb0ELb0ELi2ELi4ELi4ELi4ELb0EEENS1_21CollectiveEpilogueBwdISA_SB_SD_Li256ELb1ELb0ELi2EEENS1_25SingleTileBwdLPTSchedulerILb1ELi128ELb0EEEEEEEEEvNT_6ParamsE$_ZN4cute3eso3ESOILb0ELb0EJNS_6LayoutINS_5tupleIJNS3_IJNS_1CILi1EEENS3_IJS5_NS4_ILi2EEES6_EEEEEES6_NS3_IJS6_S6_EEEEEENS3_IJNS3_IJNS4_ILi0EEENS3_IJS5_NS4_ILi256EEEiEEEEEENS4_ILi2048EEENS3_IJiNS4_ILi4096EEEEEEEEEEENS_10ViewEngineINS_8smem_ptrIPjEEEEEEC2ERKSJ_RKSO_,@function
        .size           $_ZN7cutlass13device_kernelIN5flash19enable_sm80_to_sm89INS1_16FlashAttnBwdSm80INS1_25CollectiveMainloopBwdSm80ILi2ELi2EN4cute5tupleIJNS5_1CILi128EEES8_NS7_ILi64EEEEEENS_10bfloat16_tEfNS_4arch4Sm80ELb1ELb0ELb1ELb1ELb0ELb0ELb0ELb0ELi2ELi4ELi4ELi4ELb0EEENS1_21CollectiveEpilogueBwdISA_SB_SD_Li256ELb1ELb0ELi2EEENS1_25SingleTileBwdLPTSchedulerILb1ELi128ELb0EEEEEEEEEvNT_6ParamsE$_ZN4cute3eso3ESOILb0ELb0EJNS_6LayoutINS_5tupleIJNS3_IJNS_1CILi1EEENS3_IJS5_NS4_ILi2EEES6_EEEEEES6_NS3_IJS6_S6_EEEEEENS3_IJNS3_IJNS4_ILi0EEENS3_IJS5_NS4_ILi256EEEiEEEEEENS4_ILi2048EEENS3_IJiNS4_ILi4096EEEEEEEEEEENS_10ViewEngineINS_8smem_ptrIPjEEEEEEC2ERKSJ_RKSO_,($_ZN7cutlass13device_kernelIN5flash19enable_sm80_to_sm89INS1_16FlashAttnBwdSm80INS1_25CollectiveMainloopBwdSm80ILi2ELi2EN4cute5tupleIJNS5_1CILi128EEES8_NS7_ILi64EEEEEENS_10bfloat16_tEfNS_4arch4Sm80ELb1ELb0ELb1ELb1ELb0ELb0ELb0ELb0ELi2ELi4ELi4ELi4ELb0EEENS1_21CollectiveEpilogueBwdISA_SB_SD_Li256ELb1ELb0ELi2EEENS1_25SingleTileBwdLPTSchedulerILb1ELi128ELb0EEEEEEEEEvNT_6ParamsE$_ZN4cute3eso3ESOILb0ELb0EJNS_6LayoutINS_5tupleIJNS3_IJNS_1CILi2EEES5_EEENS4_ILi8EEES6_EEENS3_IJNS3_IJNS4_ILi1EEEiEEENS4_ILi1024EEENS3_IJiiEEEEEEEENS_10ViewEngineINS_8smem_ptrIPN7cutlass10bfloat16_tEEEEEEEC2ERKSE_RKSL_ - $_ZN7cutlass13device_kernelIN5flash19enable_sm80_to_sm89INS1_16FlashAttnBwdSm80INS1_25CollectiveMainloopBwdSm80ILi2ELi2EN4cute5tupleIJNS5_1CILi128EEES8_NS7_ILi64EEEEEENS_10bfloat16_tEfNS_4arch4Sm80ELb1ELb0ELb1ELb1ELb0ELb0ELb0ELb0ELi2ELi4ELi4ELi4ELb0EEENS1_21CollectiveEpilogueBwdISA_SB_SD_Li256ELb1ELb0ELi2EEENS1_25SingleTileBwdLPTSchedulerILb1ELi128ELb0EEEEEEEEEvNT_6ParamsE$_ZN4cute3eso3ESOILb0ELb0EJNS_6LayoutINS_5tupleIJNS3_IJNS_1CILi1EEENS3_IJS5_NS4_ILi2EEES6_EEEEEES6_NS3_IJS6_S6_EEEEEENS3_IJNS3_IJNS4_ILi0EEENS3_IJS5_NS4_ILi256EEEiEEEEEENS4_ILi2048EEENS3_IJiNS4_ILi4096EEEEEEEEEEENS_10ViewEngineINS_8smem_ptrIPjEEEEEEC2ERKSJ_RKSO_)
$_ZN7cutlass13device_kernelIN5flash19enable_sm80_to_sm89INS1_16FlashAttnBwdSm80INS1_25CollectiveMainloopBwdSm80ILi2ELi2EN4cute5tupleIJNS5_1CILi128EEES8_NS7_ILi64EEEEEENS_10bfloat16_tEfNS_4arch4Sm80ELb1ELb0ELb1ELb1ELb0ELb0ELb0ELb0ELi2ELi4ELi4ELi4ELb0EEENS1_21CollectiveEpilogueBwdISA_SB_SD_Li256ELb1ELb0ELi2EEENS1_25SingleTileBwdLPTSchedulerILb1ELi128ELb0EEEEEEEEEvNT_6ParamsE$_ZN4cute3eso3ESOILb0ELb0EJNS_6LayoutINS_5tupleIJNS3_IJNS_1CILi1EEENS3_IJS5_NS4_ILi2EEES6_EEEEEES6_NS3_IJS6_S6_EEEEEENS3_IJNS3_IJNS4_ILi0EEENS3_IJS5_NS4_ILi256EEEiEEEEEENS4_ILi2048EEENS3_IJiNS4_ILi4096EEEEEEEEEEENS_10ViewEngineINS_8smem_ptrIPjEEEEEEC2ERKSJ_RKSO_:
[----:B------:R-:W-:Y:S02]  /*7930*/  IADD3 R5, R58, -c[0x0][0x20], RZ ;  /* 0x800008003a057a10 */ /* 0x000fe40007ffe0ff */
[----:B------:R-:W-:-:S03]  /*7940*/  IADD3 R6, R41, -c[0x0][0x20], RZ ;  /* 0x8000080029067a10 */ /* 0x000fc60007ffe0ff */
[----:B------:R1:W-:Y:S04]  /*7950*/  STL.64 [R5], R2 ;  /* 0x0000000205007387 */ /* 0x0003e80000100a00 */
[----:B------:R-:W2:Y:S01]  /*7960*/  LDL.64 R8, [R6] ;  /* 0x0000000006087983 */ /* 0x000ea20000100a00 */
[----:B------:R-:W-:Y:S02]  /*7970*/  IMAD.MOV.U32 R10, RZ, RZ, R4 ;  /* 0x000000ffff0a7224 */ /* 0x000fe400078e0004 */
[----:B------:R-:W-:Y:S01]  /*7980*/  IMAD.MOV.U32 R11, RZ, RZ, 0x0 ;  /* 0x00000000ff0b7424 */ /* 0x000fe200078e00ff */
[----:B--2---:R1:W-:Y:S03]  /*7990*/  STL.64 [R5+0x8], R8 ;  /* 0x0000080805007387 */ /* 0x0043e60000100a00 */
[----:B------:R-:W-:Y:S05]  /*79a0*/  RET.REL.NODEC R10 `(_ZN7cutlass13device_kernelIN5flash19enable_sm80_to_sm89INS1_16FlashAttnBwdSm80INS1_25CollectiveMainloopBwdSm80ILi2ELi2EN4cute5tupleIJNS5_1CILi128EEES8_NS7_ILi64EEEEEENS_10bfloat16_tEfNS_4arch4Sm80ELb1ELb0ELb1ELb1ELb0ELb0ELb0ELb0ELi2ELi4ELi4ELi4ELb0EEENS1_21CollectiveEpilogueBwdISA_SB_SD_Li256ELb1ELb0ELi2EEENS1_25SingleTileBwdLPTSchedulerILb1ELi128ELb0EEEEEEEEEvNT_6ParamsE) ;  /* 0xffff86500a007950 */ /* 0x000fea0003c3ffff */
        .type           $_ZN7cutlass13device_kernelIN5flash19enable_sm80_to_sm89INS1_16FlashAttnBwdSm80INS1_25CollectiveMainloopBwdSm80ILi2ELi2EN4cute5tupleIJNS5_1CILi128EEES8_NS7_ILi64EEEEEENS_10bfloat16_tEfNS_4arch4Sm80ELb1ELb0ELb1ELb1ELb0ELb0ELb0ELb0ELi2ELi4ELi4ELi4ELb0EEENS1_21CollectiveEpilogueBwdISA_SB_SD_Li256ELb1ELb0ELi2EEENS1_25SingleTileBwdLPTSchedulerILb1ELi128ELb0EEEEEEEEEvNT_6ParamsE$_ZN4cute3eso3ESOILb0ELb0EJNS_6LayoutINS_5tupleIJNS3_IJNS_1CILi2EEES5_EEENS4_ILi8EEES6_EEENS3_IJNS3_IJNS4_ILi1EEEiEEENS4_ILi1024EEENS3_IJiiEEEEEEEENS_10ViewEngineINS_8smem_ptrIPN7cutlass10bfloat16_tEEEEEEEC2ERKSE_RKSL_,@function
        .size           $_ZN7cutlass13device_kernelIN5flash19enable_sm80_to_sm89INS1_16FlashAttnBwdSm80INS1_25CollectiveMainloopBwdSm80ILi2ELi2EN4cute5tupleIJNS5_1CILi128EEES8_NS7_ILi64EEEEEENS_10bfloat16_tEfNS_4arch4Sm80ELb1ELb0ELb1ELb1ELb0ELb0ELb0ELb0ELi2ELi4ELi4ELi4ELb0EEENS1_21CollectiveEpilogueBwdISA_SB_SD_Li256ELb1ELb0ELi2EEENS1_25SingleTileBwdLPTSchedulerILb1ELi128ELb0EEEEEEEEEvNT_6ParamsE$_ZN4cute3eso3ESOILb0ELb0EJNS_6LayoutINS_5tupleIJNS3_IJNS_1CILi2EEES5_EEENS4_ILi8EEES6_EEENS3_IJNS3_IJNS4_ILi1EEEiEEENS4_ILi1024EEENS3_IJiiEEEEEEEENS_10ViewEngineINS_8smem_ptrIPN7cutlass10bfloat16_tEEEEEEEC2ERKSE_RKSL_,($_ZN7cutlass13device_kernelIN5flash19enable_sm80_to_sm89INS1_16FlashAttnBwdSm80INS1_25CollectiveMainloopBwdSm80ILi2ELi2EN4cute5tupleIJNS5_1CILi128EEES8_NS7_ILi64EEEEEENS_10bfloat16_tEfNS_4arch4Sm80ELb1ELb0ELb1ELb1ELb0ELb0ELb0ELb0ELi2ELi4ELi4ELi4ELb0EEENS1_21CollectiveEpilogueBwdISA_SB_SD_Li256ELb1ELb0ELi2EEENS1_25SingleTileBwdLPTSchedulerILb1ELi128ELb0EEEEEEEEEvNT_6ParamsE$_ZN4cute3eso3ESOILb0ELb0EJNS_6LayoutINS_5tupleIJNS3_IJNS_1CILi2EEES5_EEENS4_ILi8EEES6_EEENS3_IJNS3_IJNS4_ILi1EEEiEEENS4_ILi1024EEENS3_IJiiEEEEEEEEjEEC2ERKSE_RKj - $_ZN7cutlass13device_kernelIN5flash19enable_sm80_to_sm89INS1_16FlashAttnBwdSm80INS1_25CollectiveMainloopBwdSm80ILi2ELi2EN4cute5tupleIJNS5_1CILi128EEES8_NS7_ILi64EEEEEENS_10bfloat16_tEfNS_4arch4Sm80ELb1ELb0ELb1ELb1ELb0ELb0ELb0ELb0ELi2ELi4ELi4ELi4ELb0EEENS1_21CollectiveEpilogueBwdISA_SB_SD_Li256ELb1ELb0ELi2EEENS1_25SingleTileBwdLPTSchedulerILb1ELi128ELb0EEEEEEEEEvNT_6ParamsE$_ZN4cute3eso3ESOILb0ELb0EJNS_6LayoutINS_5tupleIJNS3_IJNS_1CILi2EEES5_EEENS4_ILi8EEES6_EEENS3_IJNS3_IJNS4_ILi1EEEiEEENS4_ILi1024EEENS3_IJiiEEEEEEEENS_10ViewEngineINS_8smem_ptrIPN7cutlass10bfloat16_tEEEEEEEC2ERKSE_RKSL_)
$_ZN7cutlass13device_kernelIN5flash19enable_sm80_to_sm89INS1_16FlashAttnBwdSm80INS1_25CollectiveMainloopBwdSm80ILi2ELi2EN4cute5tupleIJNS5_1CILi128EEES8_NS7_ILi64EEEEEENS_10bfloat16_tEfNS_4arch4Sm80ELb1ELb0ELb1ELb1ELb0ELb0ELb0ELb0ELi2ELi4ELi4ELi4ELb0EEENS1_21CollectiveEpilogueBwdISA_SB_SD_Li256ELb1ELb0ELi2EEENS1_25SingleTileBwdLPTSchedulerILb1ELi128ELb0EEEEEEEEEvNT_6ParamsE$_ZN4cute3eso3ESOILb0ELb0EJNS_6LayoutINS_5tupleIJNS3_IJNS_1CILi2EEES5_EEENS4_ILi8EEES6_EEENS3_IJNS3_IJNS4_ILi1EEEiEEENS4_ILi1024EEENS3_IJiiEEEEEEEENS_10ViewEngineINS_8smem_ptrIPN7cutlass10bfloat16_tEEEEEEEC2ERKSE_RKSL_:
[----:B------:R-:W-:Y:S02]  /*79b0*/  IADD3 R3, R23, -c[0x0][0x20], RZ ;  /* 0x8000080017037a10 */ /* 0x000fe40007ffe0ff */
[----:B------:R-:W-:-:S03]  /*79c0*/  IADD3 R2, R22, -c[0x0][0x20], RZ ;  /* 0x8000080016027a10 */ /* 0x000fc60007ffe0ff */
[----:B------:R1:W-:Y:S04]  /*79d0*/  STL.64 [R3], R4 ;  /* 0x0000000403007387 */ /* 0x0003e80000100a00 */
[----:B------:R1:W-:Y:S04]  /*79e0*/  STL [R3+0x8], R12 ;  /* 0x0000080c03007387 */ /* 0x0003e80000100800 */
[----:B------:R-:W2:Y:S01]  /*79f0*/  LDL.64 R8, [R2] ;  /* 0x0000000002087983 */ /* 0x000ea20000100a00 */
[----:B------:R-:W-:-:S03]  /*7a00*/  IMAD.MOV.U32 R7, RZ, RZ, 0x0 ;  /* 0x00000000ff077424 */ /* 0x000fc600078e00ff */
[----:B--2---:R1:W-:Y:S01]  /*7a10*/  STL.64 [R3+0x10], R8 ;  /* 0x0000100803007387 */ /* 0x0043e20000100a00 */
[----:B------:R-:W-:Y:S05]  /*7a20*/  RET.REL.NODEC R6 `(_ZN7cutlass13device_kernelIN5flash19enable_sm80_to_sm89INS1_16FlashAttnBwdSm80INS1_25CollectiveMainloopBwdSm80ILi2ELi2EN4cute5tupleIJNS5_1CILi128EEES8_NS7_ILi64EEEEEENS_10bfloat16_tEfNS_4arch4Sm80ELb1ELb0ELb1ELb1ELb0ELb0ELb0ELb0ELi2ELi4ELi4ELi4ELb0EEENS1_21CollectiveEpilogueBwdISA_SB_SD_Li256ELb1ELb0ELi2EEENS1_25SingleTileBwdLPTSchedulerILb1ELi128ELb0EEEEEEEEEvNT_6ParamsE) ;  /* 0xffff85d006007950 */ /* 0x000fea0003c3ffff */
        .type           $_ZN7cutlass13device_kernelIN5flash19enable_sm80_to_sm89INS1_16FlashAttnBwdSm80INS1_25CollectiveMainloopBwdSm80ILi2ELi2EN4cute5tupleIJNS5_1CILi128EEES8_NS7_ILi64EEEEEENS_10bfloat16_tEfNS_4arch4Sm80ELb1ELb0ELb1ELb1ELb0ELb0ELb0ELb0ELi2ELi4ELi4ELi4ELb0EEENS1_21CollectiveEpilogueBwdISA_SB_SD_Li256ELb1ELb0ELi2EEENS1_25SingleTileBwdLPTSchedulerILb1ELi128ELb0EEEEEEEEEvNT_6ParamsE$_ZN4cute3eso3ESOILb0ELb0EJNS_6LayoutINS_5tupleIJNS3_IJNS_1CILi2EEES5_EEENS4_ILi8EEES6_EEENS3_IJNS3_IJNS4_ILi1EEEiEEENS4_ILi1024EEENS3_IJiiEEEEEEEEjEEC2ERKSE_RKj,@function
        .size           $_ZN7cutlass13device_kernelIN5flash19enable_sm80_to_sm89INS1_16FlashAttnBwdSm80INS1_25CollectiveMainloopBwdSm80ILi2ELi2EN4cute5tupleIJNS5_1CILi128EEES8_NS7_ILi64EEEEEENS_10bfloat16_tEfNS_4arch4Sm80ELb1ELb0ELb1ELb1ELb0ELb0ELb0ELb0ELi2ELi4ELi4ELi4ELb0EEENS1_21CollectiveEpilogueBwdISA_SB_SD_Li256ELb1ELb0ELi2EEENS1_25SingleTileBwdLPTSchedulerILb1ELi128ELb0EEEEEEEEEvNT_6ParamsE$_ZN4cute3eso3ESOILb0ELb0EJNS_6LayoutINS_5tupleIJNS3_IJNS_1CILi2EEES5_EEENS4_ILi8EEES6_EEENS3_IJNS3_IJNS4_ILi1EEEiEEENS4_ILi1024EEENS3_IJiiEEEEEEEEjEEC2ERKSE_RKj,($_ZN7cutlass13device_kernelIN5flash19enable_sm80_to_sm89INS1_16FlashAttnBwdSm80INS1_25CollectiveMainloopBwdSm80ILi2ELi2EN4cute5tupleIJNS5_1CILi128EEES8_NS7_ILi64EEEEEENS_10bfloat16_tEfNS_4arch4Sm80ELb1ELb0ELb1ELb1ELb0ELb0ELb0ELb0ELi2ELi4ELi4ELi4ELb0EEENS1_21CollectiveEpilogueBwdISA_SB_SD_Li256ELb1ELb0ELi2EEENS1_25SingleTileBwdLPTSchedulerILb1ELi128ELb0EEEEEEEEEvNT_6ParamsE$_ZN4cute3eso3ESOILb0ELb0EJNS_6LayoutINS_5tupleIJNS3_IJNS_1CILi2EEES5_EEES6_NS4_ILi8EEEEEENS3_IJNS3_IJiNS4_ILi512EEEEEENS3_IJiiEEENS4_ILi1024EEEEEEEENS_10ViewEngineINS_8smem_ptrIPN7cutlass10bfloat16_tEEEEEEEC2ERKSE_RKSL_ - $_ZN7cutlass13device_kernelIN5flash19enable_sm80_to_sm89INS1_16FlashAttnBwdSm80INS1_25CollectiveMainloopBwdSm80ILi2ELi2EN4cute5tupleIJNS5_1CILi128EEES8_NS7_ILi64EEEEEENS_10bfloat16_tEfNS_4arch4Sm80ELb1ELb0ELb1ELb1ELb0ELb0ELb0ELb0ELi2ELi4ELi4ELi4ELb0EEENS1_21CollectiveEpilogueBwdISA_SB_SD_Li256ELb1ELb0ELi2EEENS1_25SingleTileBwdLPTSchedulerILb1ELi128ELb0EEEEEEEEEvNT_6ParamsE$_ZN4cute3eso3ESOILb0ELb0EJNS_6LayoutINS_5tupleIJNS3_IJNS_1CILi2EEES5_EEENS4_ILi8EEES6_EEENS3_IJNS3_IJNS4_ILi1EEEiEEENS4_ILi1024EEENS3_IJiiEEEEEEEEjEEC2ERKSE_RKj)
$_ZN7cutlass13device_kernelIN5flash19enable_sm80_to_sm89INS1_16FlashAttnBwdSm80INS1_25CollectiveMainloopBwdSm80ILi2ELi2EN4cute5tupleIJNS5_1CILi128EEES8_NS7_ILi64EEEEEENS_10bfloat16_tEfNS_4arch4Sm80ELb1ELb0ELb1ELb1ELb0ELb0ELb0ELb0ELi2ELi4ELi4ELi4ELb0EEENS1_21CollectiveEpilogueBwdISA_SB_SD_Li256ELb1ELb0ELi2EEENS1_25SingleTileBwdLPTSchedulerILb1ELi128ELb0EEEEEEEEEvNT_6ParamsE$_ZN4cute3eso3ESOILb0ELb0EJNS_6LayoutINS_5tupleIJNS3_IJNS_1CILi2EEES5_EEENS4_ILi8EEES6_EEENS3_IJNS3_IJNS4_ILi1EEEiEEENS4_ILi1024EEENS3_IJiiEEEEEEEEjEEC2ERKSE_RKj:
        /* <DEDUP_REMOVED lines=9> */
[----:B------:R-:W-:Y:S05]  /*7ac0*/  RET.REL.NODEC R10 `(_ZN7cutlass13device_kernelIN5flash19enable_sm80_to_sm89INS1_16FlashAttnBwdSm80INS1_25CollectiveMainloopBwdSm80ILi2ELi2EN4cute5tupleIJNS5_1CILi128EEES8_NS7_ILi64EEEEEENS_10bfloat16_tEfNS_4arch4Sm80ELb1ELb0ELb1ELb1ELb0ELb0ELb0ELb0ELi2ELi4ELi4ELi4ELb0EEENS1_21CollectiveEpilogueBwdISA_SB_SD_Li256ELb1ELb0ELi2EEENS1_25SingleTileBwdLPTSchedulerILb1ELi128ELb0EEEEEEEEEvNT_6ParamsE) ;  /* 0xffff85300a007950 */ /* 0x000fea0003c3ffff */
        .type           $_ZN7cutlass13device_kernelIN5flash19enable_sm80_to_sm89INS1_16FlashAttnBwdSm80INS1_25CollectiveMainloopBwdSm80ILi2ELi2EN4cute5tupleIJNS5_1CILi128EEES8_NS7_ILi64EEEEEENS_10bfloat16_tEfNS_4arch4Sm80ELb1ELb0ELb1ELb1ELb0ELb0ELb0ELb0ELi2ELi4ELi4ELi4ELb0EEENS1_21CollectiveEpilogueBwdISA_SB_SD_Li256ELb1ELb0ELi2EEENS1_25SingleTileBwdLPTSchedulerILb1ELi128ELb0EEEEEEEEEvNT_6ParamsE$_ZN4cute3eso3ESOILb0ELb0EJNS_6LayoutINS_5tupleIJNS3_IJNS_1CILi2EEES5_EEES6_NS4_ILi8EEEEEENS3_IJNS3_IJiNS4_ILi512EEEEEENS3_IJiiEEENS4_ILi1024EEEEEEEENS_10ViewEngineINS_8smem_ptrIPN7cutlass10bfloat16_tEEEEEEEC2ERKSE_RKSL_,@function
        .size           $_ZN7cutlass13device_kernelIN5flash19enable_sm80_to_sm89INS1_16FlashAttnBwdSm80INS1_25CollectiveMainloopBwdSm80ILi2ELi2EN4cute5tupleIJNS5_1CILi128EEES8_NS7_ILi64EEEEEENS_10bfloat16_tEfNS_4arch4Sm80ELb1ELb0ELb1ELb1ELb0ELb0ELb0ELb0ELi2ELi4ELi4ELi4ELb0EEENS1_21CollectiveEpilogueBwdISA_SB_SD_Li256ELb1ELb0ELi2EEENS1_25SingleTileBwdLPTSchedulerILb1ELi128ELb0EEEEEEEEEvNT_6ParamsE$_ZN4cute3eso3ESOILb0ELb0EJNS_6LayoutINS_5tupleIJNS3_IJNS_1CILi2EEES5_EEES6_NS4_ILi8EEEEEENS3_IJNS3_IJiNS4_ILi512EEEEEENS3_IJiiEEENS4_ILi1024EEEEEEEENS_10ViewEngineINS_8smem_ptrIPN7cutlass10bfloat16_tEEEEEEEC2ERKSE_RKSL_,($_ZN7cutlass13device_kernelIN5flash19enable_sm80_to_sm89INS1_16FlashAttnBwdSm80INS1_25CollectiveMainloopBwdSm80ILi2ELi2EN4cute5tupleIJNS5_1CILi128EEES8_NS7_ILi64EEEEEENS_10bfloat16_tEfNS_4arch4Sm80ELb1ELb0ELb1ELb1ELb0ELb0ELb0ELb0ELi2ELi4ELi4ELi4ELb0EEENS1_21CollectiveEpilogueBwdISA_SB_SD_Li256ELb1ELb0ELi2EEENS1_25SingleTileBwdLPTSchedulerILb1ELi128ELb0EEEEEEEEEvNT_6ParamsE$_ZN4cute3eso3ESOILb0ELb0EJNS_6LayoutINS_5tupleIJNS3_IJNS_1CILi2EEES5_EEES6_NS4_ILi8EEEEEENS3_IJNS3_IJiNS4_ILi512EEEEEENS3_IJiiEEENS4_ILi1024EEEEEEEEjEEC2ERKSE_RKj - $_ZN7cutlass13device_kernelIN5flash19enable_sm80_to_sm89INS1_16FlashAttnBwdSm80INS1_25CollectiveMainloopBwdSm80ILi2ELi2EN4cute5tupleIJNS5_1CILi128EEES8_NS7_ILi64EEEEEENS_10bfloat16_tEfNS_4arch4Sm80ELb1ELb0ELb1ELb1ELb0ELb0ELb0ELb0ELi2ELi4ELi4ELi4ELb0EEENS1_21CollectiveEpilogueBwdISA_SB_SD_Li256ELb1ELb0ELi2EEENS1_25SingleTileBwdLPTSchedulerILb1ELi128ELb0EEEEEEEEEvNT_6ParamsE$_ZN4cute3eso3ESOILb0ELb0EJNS_6LayoutINS_5tupleIJNS3_IJNS_1CILi2EEES5_EEES6_NS4_ILi8EEEEEENS3_IJNS3_IJiNS4_ILi512EEEEEENS3_IJiiEEENS4_ILi1024EEEEEEEENS_10ViewEngineINS_8smem_ptrIPN7cutlass10bfloat16_tEEEEEEEC2ERKSE_RKSL_)
$_ZN7cutlass13device_kernelIN5flash19enable_sm80_to_sm89INS1_16FlashAttnBwdSm80INS1_25CollectiveMainloopBwdSm80ILi2ELi2EN4cute5tupleIJNS5_1CILi128EEES8_NS7_ILi64EEEEEENS_10bfloat16_tEfNS_4arch4Sm80ELb1ELb0ELb1ELb1ELb0ELb0ELb0ELb0ELi2ELi4ELi4ELi4ELb0EEENS1_21CollectiveEpilogueBwdISA_SB_SD_Li256ELb1ELb0ELi2EEENS1_25SingleTileBwdLPTSchedulerILb1ELi128ELb0EEEEEEEEEvNT_6ParamsE$_ZN4cute3eso3ESOILb0ELb0EJNS_6LayoutINS_5tupleIJNS3_IJNS_1CILi2EEES5_EEES6_NS4_ILi8EEEEEENS3_IJNS3_IJiNS4_ILi512EEEEEENS3_IJiiEEENS4_ILi1024EEEEEEEENS_10ViewEngineINS_8smem_ptrIPN7cutlass10bfloat16_tEEEEEEEC2ERKSE_RKSL_:
        /* <DEDUP_REMOVED lines=8> */
[----:B------:R-:W-:Y:S05]  /*7b50*/  RET.REL.NODEC R10 `(_ZN7cutlass13device_kernelIN5flash19enable_sm80_to_sm89INS1_16FlashAttnBwdSm80INS1_25CollectiveMainloopBwdSm80ILi2ELi2EN4cute5tupleIJNS5_1CILi128EEES8_NS7_ILi64EEEEEENS_10bfloat16_tEfNS_4arch4Sm80ELb1ELb0ELb1ELb1ELb0ELb0ELb0ELb0ELi2ELi4ELi4ELi4ELb0EEENS1_21CollectiveEpilogueBwdISA_SB_SD_Li256ELb1ELb0ELi2EEENS1_25SingleTileBwdLPTSchedulerILb1ELi128ELb0EEEEEEEEEvNT_6ParamsE) ;  /* 0xffff84a00a007950 */ /* 0x000fea0003c3ffff */
        .type           $_ZN7cutlass13device_kernelIN5flash19enable_sm80_to_sm89INS1_16FlashAttnBwdSm80INS1_25CollectiveMainloopBwdSm80ILi2ELi2EN4cute5tupleIJNS5_1CILi128EEES8_NS7_ILi64EEEEEENS_10bfloat16_tEfNS_4arch4Sm80ELb1ELb0ELb1ELb1ELb0ELb0ELb0ELb0ELi2ELi4ELi4ELi4ELb0EEENS1_21CollectiveEpilogueBwdISA_SB_SD_Li256ELb1ELb0ELi2EEENS1_25SingleTileBwdLPTSchedulerILb1ELi128ELb0EEEEEEEEEvNT_6ParamsE$_ZN4cute3eso3ESOILb0ELb0EJNS_6LayoutINS_5tupleIJNS3_IJNS_1CILi2EEES5_EEES6_NS4_ILi8EEEEEENS3_IJNS3_IJiNS4_ILi512EEEEEENS3_IJiiEEENS4_ILi1024EEEEEEEEjEEC2ERKSE_RKj,@function
        .size           $_ZN7cutlass13device_kernelIN5flash19enable_sm80_to_sm89INS1_16FlashAttnBwdSm80INS1_25CollectiveMainloopBwdSm80ILi2ELi2EN4cute5tupleIJNS5_1CILi128EEES8_NS7_ILi64EEEEEENS_10bfloat16_tEfNS_4arch4Sm80ELb1ELb0ELb1ELb1ELb0ELb0ELb0ELb0ELi2ELi4ELi4ELi4ELb0EEENS1_21CollectiveEpilogueBwdISA_SB_SD_Li256ELb1ELb0ELi2EEENS1_25SingleTileBwdLPTSchedulerILb1ELi128ELb0EEEEEEEEEvNT_6ParamsE$_ZN4cute3eso3ESOILb0ELb0EJNS_6LayoutINS_5tupleIJNS3_IJNS_1CILi2EEES5_EEES6_NS4_ILi8EEEEEENS3_IJNS3_IJiNS4_ILi512EEEEEENS3_IJiiEEENS4_ILi1024EEEEEEEEjEEC2ERKSE_RKj,($_ZN7cutlass13device_kernelIN5flash19enable_sm80_to_sm89INS1_16FlashAttnBwdSm80INS1_25CollectiveMainloopBwdSm80ILi2ELi2EN4cute5tupleIJNS5_1CILi128EEES8_NS7_ILi64EEEEEENS_10bfloat16_tEfNS_4arch4Sm80ELb1ELb0ELb1ELb1ELb0ELb0ELb0ELb0ELi2ELi4ELi4ELi4ELb0EEENS1_21CollectiveEpilogueBwdISA_SB_SD_Li256ELb1ELb0ELi2EEENS1_25SingleTileBwdLPTSchedulerILb1ELi128ELb0EEEEEEEEEvNT_6ParamsE$_ZN4cute3eso3ESOILb0ELb0EJNS_6LayoutINS_5tupleIJNS3_IJNS_1CILi2EEES5_S5_EEES5_NS3_IJNS3_IJS5_S5_EEES5_EEEEEENS3_IJNS3_IJNS4_ILi1EEENS4_ILi512EEEiEEENS4_ILi4096EEENS3_IJNS3_IJiiEEENS4_ILi8192EEEEEEEEEEENS_10ViewEngineINS_8smem_ptrIPN7cutlass10bfloat16_tEEEEEEEC2ERKSI_RKSP_ - $_ZN7cutlass13device_kernelIN5flash19enable_sm80_to_sm89INS1_16FlashAttnBwdSm80INS1_25CollectiveMainloopBwdSm80ILi2ELi2EN4cute5tupleIJNS5_1CILi128EEES8_NS7_ILi64EEEEEENS_10bfloat16_tEfNS_4arch4Sm80ELb1ELb0ELb1ELb1ELb0ELb0ELb0ELb0ELi2ELi4ELi4ELi4ELb0EEENS1_21CollectiveEpilogueBwdISA_SB_SD_Li256ELb1ELb0ELi2EEENS1_25SingleTileBwdLPTSchedulerILb1ELi128ELb0EEEEEEEEEvNT_6ParamsE$_ZN4cute3eso3ESOILb0ELb0EJNS_6LayoutINS_5tupleIJNS3_IJNS_1CILi2EEES5_EEES6_NS4_ILi8EEEEEENS3_IJNS3_IJiNS4_ILi512EEEEEENS3_IJiiEEENS4_ILi1024EEEEEEEEjEEC2ERKSE_RKj)
$_ZN7cutlass13device_kernelIN5flash19enable_sm80_to_sm89INS1_16FlashAttnBwdSm80INS1_25CollectiveMainloopBwdSm80ILi2ELi2EN4cute5tupleIJNS5_1CILi128EEES8_NS7_ILi64EEEEEENS_10bfloat16_tEfNS_4arch4Sm80ELb1ELb0ELb1ELb1ELb0ELb0ELb0ELb0ELi2ELi4ELi4ELi4ELb0EEENS1_21CollectiveEpilogueBwdISA_SB_SD_Li256ELb1ELb0ELi2EEENS1_25SingleTileBwdLPTSchedulerILb1ELi128ELb0EEEEEEEEEvNT_6ParamsE$_ZN4cute3eso3ESOILb0ELb0EJNS_6LayoutINS_5tupleIJNS3_IJNS_1CILi2EEES5_EEES6_NS4_ILi8EEEEEENS3_IJNS3_IJiNS4_ILi512EEEEEENS3_IJiiEEENS4_ILi1024EEEEEEEEjEEC2ERKSE_RKj:
        /* <DEDUP_REMOVED lines=10> */
        .type           $_ZN7cutlass13device_kernelIN5flash19enable_sm80_to_sm89INS1_16FlashAttnBwdSm80INS1_25CollectiveMainloopBwdSm80ILi2ELi2EN4cute5tupleIJNS5_1CILi128EEES8_NS7_ILi64EEEEEENS_10bfloat16_tEfNS_4arch4Sm80ELb1ELb0ELb1ELb1ELb0ELb0ELb0ELb0ELi2ELi4ELi4ELi4ELb0EEENS1_21CollectiveEpilogueBwdISA_SB_SD_Li256ELb1ELb0ELi2EEENS1_25SingleTileBwdLPTSchedulerILb1ELi128ELb0EEEEEEEEEvNT_6ParamsE$_ZN4cute3eso3ESOILb0ELb0EJNS_6LayoutINS_5tupleIJNS3_IJNS_1CILi2EEES5_S5_EEES5_NS3_IJNS3_IJS5_S5_EEES5_EEEEEENS3_IJNS3_IJNS4_ILi1EEENS4_ILi512EEEiEEENS4_ILi4096EEENS3_IJNS3_IJiiEEENS4_ILi8192EEEEEEEEEEENS_10ViewEngineINS_8smem_ptrIPN7cutlass10bfloat16_tEEEEEEEC2ERKSI_RKSP_,@function
        .size           $_ZN7cutlass13device_kernelIN5flash19enable_sm80_to_sm89INS1_16FlashAttnBwdSm80INS1_25CollectiveMainloopBwdSm80ILi2ELi2EN4cute5tupleIJNS5_1CILi128EEES8_NS7_ILi64EEEEEENS_10bfloat16_tEfNS_4arch4Sm80ELb1ELb0ELb1ELb1ELb0ELb0ELb0ELb0ELi2ELi4ELi4ELi4ELb0EEENS1_21CollectiveEpilogueBwdISA_SB_SD_Li256ELb1ELb0ELi2EEENS1_25SingleTileBwdLPTSchedulerILb1ELi128ELb0EEEEEEEEEvNT_6ParamsE$_ZN4cute3eso3ESOILb0ELb0EJNS_6LayoutINS_5tupleIJNS3_IJNS_1CILi2EEES5_S5_EEES5_NS3_IJNS3_IJS5_S5_EEES5_EEEEEENS3_IJNS3_IJNS4_ILi1EEENS4_ILi512EEEiEEENS4_ILi4096EEENS3_IJNS3_IJiiEEENS4_ILi8192EEEEEEEEEEENS_10ViewEngineINS_8smem_ptrIPN7cutlass10bfloat16_tEEEEEEEC2ERKSI_RKSP_,($_ZN7cutlass13device_kernelIN5flash19enable_sm80_to_sm89INS1_16FlashAttnBwdSm80INS1_25CollectiveMainloopBwdSm80ILi2ELi2EN4cute5tupleIJNS5_1CILi128EEES8_NS7_ILi64EEEEEENS_10bfloat16_tEfNS_4arch4Sm80ELb1ELb0ELb1ELb1ELb0ELb0ELb0ELb0ELi2ELi4ELi4ELi4ELb0EEENS1_21CollectiveEpilogueBwdISA_SB_SD_Li256ELb1ELb0ELi2EEENS1_25SingleTileBwdLPTSchedulerILb1ELi128ELb0EEEEEEEEEvNT_6ParamsE$_ZN4cute3eso3ESOILb0ELb0EJNS_6LayoutINS_5tupleIJNS3_IJNS_1CILi2EEES5_S5_EEES5_NS3_IJNS3_IJS5_S5_EEES5_EEEEEENS3_IJNS3_IJNS4_ILi1EEENS4_ILi512EEEiEEENS4_ILi4096EEENS3_IJNS3_IJiiEEENS4_ILi8192EEEEEEEEEEEjEEC2ERKSI_RKj - $_ZN7cutlass13device_kernelIN5flash19enable_sm80_to_sm89INS1_16FlashAttnBwdSm80INS1_25CollectiveMainloopBwdSm80ILi2ELi2EN4cute5tupleIJNS5_1CILi128EEES8_NS7_ILi64EEEEEENS_10bfloat16_tEfNS_4arch4Sm80ELb1ELb0ELb1ELb1ELb0ELb0ELb0ELb0ELi2ELi4ELi4ELi4ELb0EEENS1_21CollectiveEpilogueBwdISA_SB_SD_Li256ELb1ELb0ELi2EEENS1_25SingleTileBwdLPTSchedulerILb1ELi128ELb0EEEEEEEEEvNT_6ParamsE$_ZN4cute3eso3ESOILb0ELb0EJNS_6LayoutINS_5tupleIJNS3_IJNS_1CILi2EEES5_S5_EEES5_NS3_IJNS3_IJS5_S5_EEES5_EEEEEENS3_IJNS3_IJNS4_ILi1EEENS4_ILi512EEEiEEENS4_ILi4096EEENS3_IJNS3_IJiiEEENS4_ILi8192EEEEEEEEEEENS_10ViewEngineINS_8smem_ptrIPN7cutlass10bfloat16_tEEEEEEEC2ERKSI_RKSP_)
$_ZN7cutlass13device_kernelIN5flash19enable_sm80_to_sm89INS1_16FlashAttnBwdSm80INS1_25CollectiveMainloopBwdSm80ILi2ELi2EN4cute5tupleIJNS5_1CILi128EEES8_NS7_ILi64EEEEEENS_10bfloat16_tEfNS_4arch4Sm80ELb1ELb0ELb1ELb1ELb0ELb0ELb0ELb0ELi2ELi4ELi4ELi4ELb0EEENS1_21CollectiveEpilogueBwdISA_SB_SD_Li256ELb1ELb0ELi2EEENS1_25SingleTileBwdLPTSchedulerILb1ELi128ELb0EEEEEEEEEvNT_6ParamsE$_ZN4cute3eso3ESOILb0ELb0EJNS_6LayoutINS_5tupleIJNS3_IJNS_1CILi2EEES5_S5_EEES5_NS3_IJNS3_IJS5_S5_EEES5_EEEEEENS3_IJNS3_IJNS4_ILi1EEENS4_ILi512EEEiEEENS4_ILi4096EEENS3_IJNS3_IJiiEEENS4_ILi8192EEEEEEEEEEENS_10ViewEngineINS_8smem_ptrIPN7cutlass10bfloat16_tEEEEEEEC2ERKSI_RKSP_:
        /* <DEDUP_REMOVED lines=9> */
        .type           $_ZN7cutlass13device_kernelIN5flash19enable_sm80_to_sm89INS1_16FlashAttnBwdSm80INS1_25CollectiveMainloopBwdSm80ILi2ELi2EN4cute5tupleIJNS5_1CILi128EEES8_NS7_ILi64EEEEEENS_10bfloat16_tEfNS_4arch4Sm80ELb1ELb0ELb1ELb1ELb0ELb0ELb0ELb0ELi2ELi4ELi4ELi4ELb0EEENS1_21CollectiveEpilogueBwdISA_SB_SD_Li256ELb1ELb0ELi2EEENS1_25SingleTileBwdLPTSchedulerILb1ELi128ELb0EEEEEEEEEvNT_6ParamsE$_ZN4cute3eso3ESOILb0ELb0EJNS_6LayoutINS_5tupleIJNS3_IJNS_1CILi2EEES5_S5_EEES5_NS3_IJNS3_IJS5_S5_EEES5_EEEEEENS3_IJNS3_IJNS4_ILi1EEENS4_ILi512EEEiEEENS4_ILi4096EEENS3_IJNS3_IJiiEEENS4_ILi8192EEEEEEEEEEEjEEC2ERKSI_RKj,@function
        .size           $_ZN7cutlass13device_kernelIN5flash19enable_sm80_to_sm89INS1_16FlashAttnBwdSm80INS1_25CollectiveMainloopBwdSm80ILi2ELi2EN4cute5tupleIJNS5_1CILi128EEES8_NS7_ILi64EEEEEENS_10bfloat16_tEfNS_4arch4Sm80ELb1ELb0ELb1ELb1ELb0ELb0ELb0ELb0ELi2ELi4ELi4ELi4ELb0EEENS1_21CollectiveEpilogueBwdISA_SB_SD_Li256ELb1ELb0ELi2EEENS1_25SingleTileBwdLPTSchedulerILb1ELi128ELb0EEEEEEEEEvNT_6ParamsE$_ZN4cute3eso3ESOILb0ELb0EJNS_6LayoutINS_5tupleIJNS3_IJNS_1CILi2EEES5_S5_EEES5_NS3_IJNS3_IJS5_S5_EEES5_EEEEEENS3_IJNS3_IJNS4_ILi1EEENS4_ILi512EEEiEEENS4_ILi4096EEENS3_IJNS3_IJiiEEENS4_ILi8192EEEEEEEEEEEjEEC2ERKSI_RKj,($_ZN7cutlass13device_kernelIN5flash19enable_sm80_to_sm89INS1_16FlashAttnBwdSm80INS1_25CollectiveMainloopBwdSm80ILi2ELi2EN4cute5tupleIJNS5_1CILi128EEES8_NS7_ILi64EEEEEENS_10bfloat16_tEfNS_4arch4Sm80ELb1ELb0ELb1ELb1ELb0ELb0ELb0ELb0ELi2ELi4ELi4ELi4ELb0EEENS1_21CollectiveEpilogueBwdISA_SB_SD_Li256ELb1ELb0ELi2EEENS1_25SingleTileBwdLPTSchedulerILb1ELi128ELb0EEEEEEEEEvNT_6ParamsE$_ZN4cute3eso3ESOILb0ELb0EJNS_6LayoutINS_5tupleIJNS3_IJNS_1CILi2EEES5_S5_EEES5_NS3_IJS5_S5_EEEEEENS3_IJNS3_IJNS4_ILi1EEENS4_ILi512EEEiEEENS4_ILi4096EEENS3_IJiiEEEEEEEENS_10ViewEngineINS_8smem_ptrIPN7cutlass10bfloat16_tEEEEEEEC2ERKSF_RKSM_ - $_ZN7cutlass13device_kernelIN5flash19enable_sm80_to_sm89INS1_16FlashAttnBwdSm80INS1_25CollectiveMainloopBwdSm80ILi2ELi2EN4cute5tupleIJNS5_1CILi128EEES8_NS7_ILi64EEEEEENS_10bfloat16_tEfNS_4arch4Sm80ELb1ELb0ELb1ELb1ELb0ELb0ELb0ELb0ELi2ELi4ELi4ELi4ELb0EEENS1_21CollectiveEpilogueBwdISA_SB_SD_Li256ELb1ELb0ELi2EEENS1_25SingleTileBwdLPTSchedulerILb1ELi128ELb0EEEEEEEEEvNT_6ParamsE$_ZN4cute3eso3ESOILb0ELb0EJNS_6LayoutINS_5tupleIJNS3_IJNS_1CILi2EEES5_S5_EEES5_NS3_IJNS3_IJS5_S5_EEES5_EEEEEENS3_IJNS3_IJNS4_ILi1EEENS4_ILi512EEEiEEENS4_ILi4096EEENS3_IJNS3_IJiiEEENS4_ILi8192EEEEEEEEEEEjEEC2ERKSI_RKj)
$_ZN7cutlass13device_kernelIN5flash19enable_sm80_to_sm89INS1_16FlashAttnBwdSm80INS1_25CollectiveMainloopBwdSm80ILi2ELi2EN4cute5tupleIJNS5_1CILi128EEES8_NS7_ILi64EEEEEENS_10bfloat16_tEfNS_4arch4Sm80ELb1ELb0ELb1ELb1ELb0ELb0ELb0ELb0ELi2ELi4ELi4ELi4ELb0EEENS1_21CollectiveEpilogueBwdISA_SB_SD_Li256ELb1ELb0ELi2EEENS1_25SingleTileBwdLPTSchedulerILb1ELi128ELb0EEEEEEEEEvNT_6ParamsE$_ZN4cute3eso3ESOILb0ELb0EJNS_6LayoutINS_5tupleIJNS3_IJNS_1CILi2EEES5_S5_EEES5_NS3_IJNS3_IJS5_S5_EEES5_EEEEEENS3_IJNS3_IJNS4_ILi1EEENS4_ILi512EEEiEEENS4_ILi4096EEENS3_IJNS3_IJiiEEENS4_ILi8192EEEEEEEEEEEjEEC2ERKSI_RKj:
        /* <DEDUP_REMOVED lines=10> */
        .type           $_ZN7cutlass13device_kernelIN5flash19enable_sm80_to_sm89INS1_16FlashAttnBwdSm80INS1_25CollectiveMainloopBwdSm80ILi2ELi2EN4cute5tupleIJNS5_1CILi128EEES8_NS7_ILi64EEEEEENS_10bfloat16_tEfNS_4arch4Sm80ELb1ELb0ELb1ELb1ELb0ELb0ELb0ELb0ELi2ELi4ELi4ELi4ELb0EEENS1_21CollectiveEpilogueBwdISA_SB_SD_Li256ELb1ELb0ELi2EEENS1_25SingleTileBwdLPTSchedulerILb1ELi128ELb0EEEEEEEEEvNT_6ParamsE$_ZN4cute3eso3ESOILb0ELb0EJNS_6LayoutINS_5tupleIJNS3_IJNS_1CILi2EEES5_S5_EEES5_NS3_IJS5_S5_EEEEEENS3_IJNS3_IJNS4_ILi1EEENS4_ILi512EEEiEEENS4_ILi4096EEENS3_IJiiEEEEEEEENS_10ViewEngineINS_8smem_ptrIPN7cutlass10bfloat16_tEEEEEEEC2ERKSF_RKSM_,@function
        .size           $_ZN7cutlass13device_kernelIN5flash19enable_sm80_to_sm89INS1_16FlashAttnBwdSm80INS1_25CollectiveMainloopBwdSm80ILi2ELi2EN4cute5tupleIJNS5_1CILi128EEES8_NS7_ILi64EEEEEENS_10bfloat16_tEfNS_4arch4Sm80ELb1ELb0ELb1ELb1ELb0ELb0ELb0ELb0ELi2ELi4ELi4ELi4ELb0EEENS1_21CollectiveEpilogueBwdISA_SB_SD_Li256ELb1ELb0ELi2EEENS1_25SingleTileBwdLPTSchedulerILb1ELi128ELb0EEEEEEEEEvNT_6ParamsE$_ZN4cute3eso3ESOILb0ELb0EJNS_6LayoutINS_5tupleIJNS3_IJNS_1CILi2EEES5_S5_EEES5_NS3_IJS5_S5_EEEEEENS3_IJNS3_IJNS4_ILi1EEENS4_ILi512EEEiEEENS4_ILi4096EEENS3_IJiiEEEEEEEENS_10ViewEngineINS_8smem_ptrIPN7cutlass10bfloat16_tEEEEEEEC2ERKSF_RKSM_,($_ZN7cutlass13device_kernelIN5flash19enable_sm80_to_sm89INS1_16FlashAttnBwdSm80INS1_25CollectiveMainloopBwdSm80ILi2ELi2EN4cute5tupleIJNS5_1CILi128EEES8_NS7_ILi64EEEEEENS_10bfloat16_tEfNS_4arch4Sm80ELb1ELb0ELb1ELb1ELb0ELb0ELb0ELb0ELi2ELi4ELi4ELi4ELb0EEENS1_21CollectiveEpilogueBwdISA_SB_SD_Li256ELb1ELb0ELi2EEENS1_25SingleTileBwdLPTSchedulerILb1ELi128ELb0EEEEEEEEEvNT_6ParamsE$_ZN4cute3eso3ESOILb0ELb0EJNS_6LayoutINS_5tupleIJNS3_IJNS_1CILi2EEES5_S5_EEES5_NS3_IJS5_S5_EEEEEENS3_IJNS3_IJNS4_ILi1EEENS4_ILi512EEEiEEENS4_ILi4096EEENS3_IJiiEEEEEEEEjEEC2ERKSF_RKj - $_ZN7cutlass13device_kernelIN5flash19enable_sm80_to_sm89INS1_16FlashAttnBwdSm80INS1_25CollectiveMainloopBwdSm80ILi2ELi2EN4cute5tupleIJNS5_1CILi128EEES8_NS7_ILi64EEEEEENS_10bfloat16_tEfNS_4arch4Sm80ELb1ELb0ELb1ELb1ELb0ELb0ELb0ELb0ELi2ELi4ELi4ELi4ELb0EEENS1_21CollectiveEpilogueBwdISA_SB_SD_Li256ELb1ELb0ELi2EEENS1_25SingleTileBwdLPTSchedulerILb1ELi128ELb0EEEEEEEEEvNT_6ParamsE$_ZN4cute3eso3ESOILb0ELb0EJNS_6LayoutINS_5tupleIJNS3_IJNS_1CILi2EEES5_S5_EEES5_NS3_IJS5_S5_EEEEEENS3_IJNS3_IJNS4_ILi1EEENS4_ILi512EEEiEEENS4_ILi4096EEENS3_IJiiEEEEEEEENS_10ViewEngineINS_8smem_ptrIPN7cutlass10bfloat16_tEEEEEEEC2ERKSF_RKSM_)
$_ZN7cutlass13device_kernelIN5flash19enable_sm80_to_sm89INS1_16FlashAttnBwdSm80INS1_25CollectiveMainloopBwdSm80ILi2ELi2EN4cute5tupleIJNS5_1CILi128EEES8_NS7_ILi64EEEEEENS_10bfloat16_tEfNS_4arch4Sm80ELb1ELb0ELb1ELb1ELb0ELb0ELb0ELb0ELi2ELi4ELi4ELi4ELb0EEENS1_21CollectiveEpilogueBwdISA_SB_SD_Li256ELb1ELb0ELi2EEENS1_25SingleTileBwdLPTSchedulerILb1ELi128ELb0EEEEEEEEEvNT_6ParamsE$_ZN4cute3eso3ESOILb0ELb0EJNS_6LayoutINS_5tupleIJNS3_IJNS_1CILi2EEES5_S5_EEES5_NS3_IJS5_S5_EEEEEENS3_IJNS3_IJNS4_ILi1EEENS4_ILi512EEEiEEENS4_ILi4096EEENS3_IJiiEEEEEEEENS_10ViewEngineINS_8smem_ptrIPN7cutlass10bfloat16_tEEEEEEEC2ERKSF_RKSM_:
        /* <DEDUP_REMOVED lines=8> */
        .type           $_ZN7cutlass13device_kernelIN5flash19enable_sm80_to_sm89INS1_16FlashAttnBwdSm80INS1_25CollectiveMainloopBwdSm80ILi2ELi2EN4cute5tupleIJNS5_1CILi128EEES8_NS7_ILi64EEEEEENS_10bfloat16_tEfNS_4arch4Sm80ELb1ELb0ELb1ELb1ELb0ELb0ELb0ELb0ELi2ELi4ELi4ELi4ELb0EEENS1_21CollectiveEpilogueBwdISA_SB_SD_Li256ELb1ELb0ELi2EEENS1_25SingleTileBwdLPTSchedulerILb1ELi128ELb0EEEEEEEEEvNT_6ParamsE$_ZN4cute3eso3ESOILb0ELb0EJNS_6LayoutINS_5tupleIJNS3_IJNS_1CILi2EEES5_S5_EEES5_NS3_IJS5_S5_EEEEEENS3_IJNS3_IJNS4_ILi1EEENS4_ILi512EEEiEEENS4_ILi4096EEENS3_IJiiEEEEEEEEjEEC2ERKSF_RKj,@function
        .size           $_ZN7cutlass13device_kernelIN5flash19enable_sm80_to_sm89INS1_16FlashAttnBwdSm80INS1_25CollectiveMainloopBwdSm80ILi2ELi2EN4cute5tupleIJNS5_1CILi128EEES8_NS7_ILi64EEEEEENS_10bfloat16_tEfNS_4arch4Sm80ELb1ELb0ELb1ELb1ELb0ELb0ELb0ELb0ELi2ELi4ELi4ELi4ELb0EEENS1_21CollectiveEpilogueBwdISA_SB_SD_Li256ELb1ELb0ELi2EEENS1_25SingleTileBwdLPTSchedulerILb1ELi128ELb0EEEEEEEEEvNT_6ParamsE$_ZN4cute3eso3ESOILb0ELb0EJNS_6LayoutINS_5tupleIJNS3_IJNS_1CILi2EEES5_S5_EEES5_NS3_IJS5_S5_EEEEEENS3_IJNS3_IJNS4_ILi1EEENS4_ILi512EEEiEEENS4_ILi4096EEENS3_IJiiEEEEEEEEjEEC2ERKSF_RKj,($_ZN7cutlass13device_kernelIN5flash19enable_sm80_to_sm89INS1_16FlashAttnBwdSm80INS1_25CollectiveMainloopBwdSm80ILi2ELi2EN4cute5tupleIJNS5_1CILi128EEES8_NS7_ILi64EEEEEENS_10bfloat16_tEfNS_4arch4Sm80ELb1ELb0ELb1ELb1ELb0ELb0ELb0ELb0ELi2ELi4ELi4ELi4ELb0EEENS1_21CollectiveEpilogueBwdISA_SB_SD_Li256ELb1ELb0ELi2EEENS1_25SingleTileBwdLPTSchedulerILb1ELi128ELb0EEEEEEEEEvNT_6ParamsE$_ZN4cute3eso3ESOILb0ELb0EJNS_6LayoutINS_5tupleIJNS3_IJNS_1CILi8EEENS4_ILi1EEEEEENS3_IJNS4_ILi2EEEEEEEEENS3_IJNS3_IJS6_NS4_ILi0EEEEEENS3_IJiEEEEEEEENS_10ViewEngineINS_8smem_ptrIPN7cutlass10bfloat16_tEEEEEEEC2ERKSF_RKSM_ - $_ZN7cutlass13device_kernelIN5flash19enable_sm80_to_sm89INS1_16FlashAttnBwdSm80INS1_25CollectiveMainloopBwdSm80ILi2ELi2EN4cute5tupleIJNS5_1CILi128EEES8_NS7_ILi64EEEEEENS_10bfloat16_tEfNS_4arch4Sm80ELb1ELb0ELb1ELb1ELb0ELb0ELb0ELb0ELi2ELi4ELi4ELi4ELb0EEENS1_21CollectiveEpilogueBwdISA_SB_SD_Li256ELb1ELb0ELi2EEENS1_25SingleTileBwdLPTSchedulerILb1ELi128ELb0EEEEEEEEEvNT_6ParamsE$_ZN4cute3eso3ESOILb0ELb0EJNS_6LayoutINS_5tupleIJNS3_IJNS_1CILi2EEES5_S5_EEES5_NS3_IJS5_S5_EEEEEENS3_IJNS3_IJNS4_ILi1EEENS4_ILi512EEEiEEENS4_ILi4096EEENS3_IJiiEEEEEEEEjEEC2ERKSF_RKj)
$_ZN7cutlass13device_kernelIN5flash19enable_sm80_to_sm89INS1_16FlashAttnBwdSm80INS1_25CollectiveMainloopBwdSm80ILi2ELi2EN4cute5tupleIJNS5_1CILi128EEES8_NS7_ILi64EEEEEENS_10bfloat16_tEfNS_4arch4Sm80ELb1ELb0ELb1ELb1ELb0ELb0ELb0ELb0ELi2ELi4ELi4ELi4ELb0EEENS1_21CollectiveEpilogueBwdISA_SB_SD_Li256ELb1ELb0ELi2EEENS1_25SingleTileBwdLPTSchedulerILb1ELi128ELb0EEEEEEEEEvNT_6ParamsE$_ZN4cute3eso3ESOILb0ELb0EJNS_6LayoutINS_5tupleIJNS3_IJNS_1CILi2EEES5_S5_EEES5_NS3_IJS5_S5_EEEEEENS3_IJNS3_IJNS4_ILi1EEENS4_ILi512EEEiEEENS4_ILi4096EEENS3_IJiiEEEEEEEEjEEC2ERKSF_RKj:
        /* <DEDUP_REMOVED lines=10> */
        .type           $_ZN7cutlass13device_kernelIN5flash19enable_sm80_to_sm89INS1_16FlashAttnBwdSm80INS1_25CollectiveMainloopBwdSm80ILi2ELi2EN4cute5tupleIJNS5_1CILi128EEES8_NS7_ILi64EEEEEENS_10bfloat16_tEfNS_4arch4Sm80ELb1ELb0ELb1ELb1ELb0ELb0ELb0ELb0ELi2ELi4ELi4ELi4ELb0EEENS1_21CollectiveEpilogueBwdISA_SB_SD_Li256ELb1ELb0ELi2EEENS1_25SingleTileBwdLPTSchedulerILb1ELi128ELb0EEEEEEEEEvNT_6ParamsE$_ZN4cute3eso3ESOILb0ELb0EJNS_6LayoutINS_5tupleIJNS3_IJNS_1CILi8EEENS4_ILi1EEEEEENS3_IJNS4_ILi2EEEEEEEEENS3_IJNS3_IJS6_NS4_ILi0EEEEEENS3_IJiEEEEEEEENS_10ViewEngineINS_8smem_ptrIPN7cutlass10bfloat16_tEEEEEEEC2ERKSF_RKSM_,@function
        .size           $_ZN7cutlass13device_kernelIN5flash19enable_sm80_to_sm89INS1_16FlashAttnBwdSm80INS1_25CollectiveMainloopBwdSm80ILi2ELi2EN4cute5tupleIJNS5_1CILi128EEES8_NS7_ILi64EEEEEENS_10bfloat16_tEfNS_4arch4Sm80ELb1ELb0ELb1ELb1ELb0ELb0ELb0ELb0ELi2ELi4ELi4ELi4ELb0EEENS1_21CollectiveEpilogueBwdISA_SB_SD_Li256ELb1ELb0ELi2EEENS1_25SingleTileBwdLPTSchedulerILb1ELi128ELb0EEEEEEEEEvNT_6ParamsE$_ZN4cute3eso3ESOILb0ELb0EJNS_6LayoutINS_5tupleIJNS3_IJNS_1CILi8EEENS4_ILi1EEEEEENS3_IJNS4_ILi2EEEEEEEEENS3_IJNS3_IJS6_NS4_ILi0EEEEEENS3_IJiEEEEEEEENS_10ViewEngineINS_8smem_ptrIPN7cutlass10bfloat16_tEEEEEEEC2ERKSF_RKSM_,($_ZN7cutlass13device_kernelIN5flash19enable_sm80_to_sm89INS1_16FlashAttnBwdSm80INS1_25CollectiveMainloopBwdSm80ILi2ELi2EN4cute5tupleIJNS5_1CILi128EEES8_NS7_ILi64EEEEEENS_10bfloat16_tEfNS_4arch4Sm80ELb1ELb0ELb1ELb1ELb0ELb0ELb0ELb0ELi2ELi4ELi4ELi4ELb0EEENS1_21CollectiveEpilogueBwdISA_SB_SD_Li256ELb1ELb0ELi2EEENS1_25SingleTileBwdLPTSchedulerILb1ELi128ELb0EEEEEEEEEvNT_6ParamsE$_ZN4cute3eso3ESOILb0ELb0EJNS_6LayoutINS_5tupleIJNS3_IJNS_1CILi8EEENS4_ILi1EEEEEENS4_ILi2EEEEEENS3_IJNS3_IJS6_NS4_ILi0EEEEEEiEEEEENS_10ViewEngineINS_8smem_ptrIPN7cutlass10bfloat16_tEEEEEEEC2ERKSD_RKSK_ - $_ZN7cutlass13device_kernelIN5flash19enable_sm80_to_sm89INS1_16FlashAttnBwdSm80INS1_25CollectiveMainloopBwdSm80ILi2ELi2EN4cute5tupleIJNS5_1CILi128EEES8_NS7_ILi64EEEEEENS_10bfloat16_tEfNS_4arch4Sm80ELb1ELb0ELb1ELb1ELb0ELb0ELb0ELb0ELi2ELi4ELi4ELi4ELb0EEENS1_21CollectiveEpilogueBwdISA_SB_SD_Li256ELb1ELb0ELi2EEENS1_25SingleTileBwdLPTSchedulerILb1ELi128ELb0EEEEEEEEEvNT_6ParamsE$_ZN4cute3eso3ESOILb0ELb0EJNS_6LayoutINS_5tupleIJNS3_IJNS_1CILi8EEENS4_ILi1EEEEEENS3_IJNS4_ILi2EEEEEEEEENS3_IJNS3_IJS6_NS4_ILi0EEEEEENS3_IJiEEEEEEEENS_10ViewEngineINS_8smem_ptrIPN7cutlass10bfloat16_tEEEEEEEC2ERKSF_RKSM_)
$_ZN7cutlass13device_kernelIN5flash19enable_sm80_to_sm89INS1_16FlashAttnBwdSm80INS1_25CollectiveMainloopBwdSm80ILi2ELi2EN4cute5tupleIJNS5_1CILi128EEES8_NS7_ILi64EEEEEENS_10bfloat16_tEfNS_4arch4Sm80ELb1ELb0ELb1ELb1ELb0ELb0ELb0ELb0ELi2ELi4ELi4ELi4ELb0EEENS1_21CollectiveEpilogueBwdISA_SB_SD_Li256ELb1ELb0ELi2EEENS1_25SingleTileBwdLPTSchedulerILb1ELi128ELb0EEEEEEEEEvNT_6ParamsE$_ZN4cute3eso3ESOILb0ELb0EJNS_6LayoutINS_5tupleIJNS3_IJNS_1CILi8EEENS4_ILi1EEEEEENS3_IJNS4_ILi2EEEEEEEEENS3_IJNS3_IJS6_NS4_ILi0EEEEEENS3_IJiEEEEEEEENS_10ViewEngineINS_8smem_ptrIPN7cutlass10bfloat16_tEEEEEEEC2ERKSF_RKSM_:
[----:B------:R-:W-:Y:S02]  /*7e50*/  IADD3 R3, R67, -c[0x0][0x20], RZ ;  /* 0x8000080043037a10 */ /* 0x000fe40007ffe0ff */
[----:B------:R-:W-:-:S03]  /*7e60*/  IADD3 R2, R59, -c[0x0][0x20], RZ ;  /* 0x800008003b027a10 */ /* 0x000fc60007ffe0ff */
[----:B------:R1:W-:Y:S04]  /*7e70*/  STL [R3], R8 ;  /* 0x0000000803007387 */ /* 0x0003e80000100800 */
[----:B------:R-:W2:Y:S01]  /*7e80*/  LDL.64 R10, [R2] ;  /* 0x00000000020a7983 */ /* 0x000ea20000100a00 */
[----:B------:R-:W-:-:S03]  /*7e90*/  IMAD.MOV.U32 R7, RZ, RZ, 0x0 ;  /* 0x00000000ff077424 */ /* 0x000fc600078e00ff */
[----:B--2---:R1:W-:Y:S01]  /*7ea0*/  STL.64 [R3+0x8], R10 ;  /* 0x0000080a03007387 */ /* 0x0043e20000100a00 */
[----:B------:R-:W-:Y:S05]  /*7eb0*/  RET.REL.NODEC R6 `(_ZN7cutlass13device_kernelIN5flash19enable_sm80_to_sm89INS1_16FlashAttnBwdSm80INS1_25CollectiveMainloopBwdSm80ILi2ELi2EN4cute5tupleIJNS5_1CILi128EEES8_NS7_ILi64EEEEEENS_10bfloat16_tEfNS_4arch4Sm80ELb1ELb0ELb1ELb1ELb0ELb0ELb0ELb0ELi2ELi4ELi4ELi4ELb0EEENS1_21CollectiveEpilogueBwdISA_SB_SD_Li256ELb1ELb0ELi2EEENS1_25SingleTileBwdLPTSchedulerILb1ELi128ELb0EEEEEEEEEvNT_6ParamsE) ;  /* 0xffff814006007950 */ /* 0x000fea0003c3ffff */
        .type           $_ZN7cutlass13device_kernelIN5flash19enable_sm80_to_sm89INS1_16FlashAttnBwdSm80INS1_25CollectiveMainloopBwdSm80ILi2ELi2EN4cute5tupleIJNS5_1CILi128EEES8_NS7_ILi64EEEEEENS_10bfloat16_tEfNS_4arch4Sm80ELb1ELb0ELb1ELb1ELb0ELb0ELb0ELb0ELi2ELi4ELi4ELi4ELb0EEENS1_21CollectiveEpilogueBwdISA_SB_SD_Li256ELb1ELb0ELi2EEENS1_25SingleTileBwdLPTSchedulerILb1ELi128ELb0EEEEEEEEEvNT_6ParamsE$_ZN4cute3eso3ESOILb0ELb0EJNS_6LayoutINS_5tupleIJNS3_IJNS_1CILi8EEENS4_ILi1EEEEEENS4_ILi2EEEEEENS3_IJNS3_IJS6_NS4_ILi0EEEEEEiEEEEENS_10ViewEngineINS_8smem_ptrIPN7cutlass10bfloat16_tEEEEEEEC2ERKSD_RKSK_,@function
        .size           $_ZN7cutlass13device_kernelIN5flash19enable_sm80_to_sm89INS1_16FlashAttnBwdSm80INS1_25CollectiveMainloopBwdSm80ILi2ELi2EN4cute5tupleIJNS5_1CILi128EEES8_NS7_ILi64EEEEEENS_10bfloat16_tEfNS_4arch4Sm80ELb1ELb0ELb1ELb1ELb0ELb0ELb0ELb0ELi2ELi4ELi4ELi4ELb0EEENS1_21CollectiveEpilogueBwdISA_SB_SD_Li256ELb1ELb0ELi2EEENS1_25SingleTileBwdLPTSchedulerILb1ELi128ELb0EEEEEEEEEvNT_6ParamsE$_ZN4cute3eso3ESOILb0ELb0EJNS_6LayoutINS_5tupleIJNS3_IJNS_1CILi8EEENS4_ILi1EEEEEENS4_ILi2EEEEEENS3_IJNS3_IJS6_NS4_ILi0EEEEEEiEEEEENS_10ViewEngineINS_8smem_ptrIPN7cutlass10bfloat16_tEEEEEEEC2ERKSD_RKSK_,($_ZN7cutlass13device_kernelIN5flash19enable_sm80_to_sm89INS1_16FlashAttnBwdSm80INS1_25CollectiveMainloopBwdSm80ILi2ELi2EN4cute5tupleIJNS5_1CILi128EEES8_NS7_ILi64EEEEEENS_10bfloat16_tEfNS_4arch4Sm80ELb1ELb0ELb1ELb1ELb0ELb0ELb0ELb0ELi2ELi4ELi4ELi4ELb0EEENS1_21CollectiveEpilogueBwdISA_SB_SD_Li256ELb1ELb0ELi2EEENS1_25SingleTileBwdLPTSchedulerILb1ELi128ELb0EEEEEEEEEvNT_6ParamsE$_ZN4cute3eso3ESOILb0ELb0EJNS_6LayoutINS_5tupleIJNS3_IJNS_1CILi8EEENS4_ILi1EEEEEENS4_ILi2EEEEEENS3_IJNS3_IJS6_NS4_ILi0EEEEEEiEEEEEiEEC2ERKSD_RKi - $_ZN7cutlass13device_kernelIN5flash19enable_sm80_to_sm89INS1_16FlashAttnBwdSm80INS1_25CollectiveMainloopBwdSm80ILi2ELi2EN4cute5tupleIJNS5_1CILi128EEES8_NS7_ILi64EEEEEENS_10bfloat16_tEfNS_4arch4Sm80ELb1ELb0ELb1ELb1ELb0ELb0ELb0ELb0ELi2ELi4ELi4ELi4ELb0EEENS1_21CollectiveEpilogueBwdISA_SB_SD_Li256ELb1ELb0ELi2EEENS1_25SingleTileBwdLPTSchedulerILb1ELi128ELb0EEEEEEEEEvNT_6ParamsE$_ZN4cute3eso3ESOILb0ELb0EJNS_6LayoutINS_5tupleIJNS3_IJNS_1CILi8EEENS4_ILi1EEEEEENS4_ILi2EEEEEENS3_IJNS3_IJS6_NS4_ILi0EEEEEEiEEEEENS_10ViewEngineINS_8smem_ptrIPN7cutlass10bfloat16_tEEEEEEEC2ERKSD_RKSK_)
$_ZN7cutlass13device_kernelIN5flash19enable_sm80_to_sm89INS1_16FlashAttnBwdSm80INS1_25CollectiveMainloopBwdSm80ILi2ELi2EN4cute5tupleIJNS5_1CILi128EEES8_NS7_ILi64EEEEEENS_10bfloat16_tEfNS_4arch4Sm80ELb1ELb0ELb1ELb1ELb0ELb0ELb0ELb0ELi2ELi4ELi4ELi4ELb0EEENS1_21CollectiveEpilogueBwdISA_SB_SD_Li256ELb1ELb0ELi2EEENS1_25SingleTileBwdLPTSchedulerILb1ELi128ELb0EEEEEEEEEvNT_6ParamsE$_ZN4cute3eso3ESOILb0ELb0EJNS_6LayoutINS_5tupleIJNS3_IJNS_1CILi8EEENS4_ILi1EEEEEENS4_ILi2EEEEEENS3_IJNS3_IJS6_NS4_ILi0EEEEEEiEEEEENS_10ViewEngineINS_8smem_ptrIPN7cutlass10bfloat16_tEEEEEEEC2ERKSD_RKSK_:
[----:B------:R-:W-:Y:S02]  /*7ec0*/  IADD3 R3, R67, -c[0x0][0x20], RZ ;  /* 0x8000080043037a10 */ /* 0x000fe40007ffe0ff */
[----:B------:R-:W-:-:S03]  /*7ed0*/  IADD3 R2, R59, -c[0x0][0x20], RZ ;  /* 0x800008003b027a10 */ /* 0x000fc60007ffe0ff */
[----:B------:R1:W-:Y:S04]  /*7ee0*/  STL [R3], R6 ;  /* 0x0000000603007387 */ /* 0x0003e80000100800 */
[----:B------:R-:W2:Y:S01]  /*7ef0*/  LDL.64 R8, [R2] ;  /* 0x0000000002087983 */ /* 0x000ea20000100a00 */
[----:B------:R-:W-:-:S03]  /*7f00*/  IMAD.MOV.U32 R5, RZ, RZ, 0x0 ;  /* 0x00000000ff057424 */ /* 0x000fc600078e00ff */
[----:B--2---:R1:W-:Y:S01]  /*7f10*/  STL.64 [R3+0x8], R8 ;  /* 0x0000080803007387 */ /* 0x0043e20000100a00 */
[----:B------:R-:W-:Y:S05]  /*7f20*/  RET.REL.NODEC R4 `(_ZN7cutlass13device_kernelIN5flash19enable_sm80_to_sm89INS1_16FlashAttnBwdSm80INS1_25CollectiveMainloopBwdSm80ILi2ELi2EN4cute5tupleIJNS5_1CILi128EEES8_NS7_ILi64EEEEEENS_10bfloat16_tEfNS_4arch4Sm80ELb1ELb0ELb1ELb1ELb0ELb0ELb0ELb0ELi2ELi4ELi4ELi4ELb0EEENS1_21CollectiveEpilogueBwdISA_SB_SD_Li256ELb1ELb0ELi2EEENS1_25SingleTileBwdLPTSchedulerILb1ELi128ELb0EEEEEEEEEvNT_6ParamsE) ;  /* 0xffff80d004007950 */ /* 0x000fea0003c3ffff */
        .type           $_ZN7cutlass13device_kernelIN5flash19enable_sm80_to_sm89INS1_16FlashAttnBwdSm80INS1_25CollectiveMainloopBwdSm80ILi2ELi2EN4cute5tupleIJNS5_1CILi128EEES8_NS7_ILi64EEEEEENS_10bfloat16_tEfNS_4arch4Sm80ELb1ELb0ELb1ELb1ELb0ELb0ELb0ELb0ELi2ELi4ELi4ELi4ELb0EEENS1_21CollectiveEpilogueBwdISA_SB_SD_Li256ELb1ELb0ELi2EEENS1_25SingleTileBwdLPTSchedulerILb1ELi128ELb0EEEEEEEEEvNT_6ParamsE$_ZN4cute3eso3ESOILb0ELb0EJNS_6LayoutINS_5tupleIJNS3_IJNS_1CILi8EEENS4_ILi1EEEEEENS4_ILi2EEEEEENS3_IJNS3_IJS6_NS4_ILi0EEEEEEiEEEEEiEEC2ERKSD_RKi,@function
        .size           $_ZN7cutlass13device_kernelIN5flash19enable_sm80_to_sm89INS1_16FlashAttnBwdSm80INS1_25CollectiveMainloopBwdSm80ILi2ELi2EN4cute5tupleIJNS5_1CILi128EEES8_NS7_ILi64EEEEEENS_10bfloat16_tEfNS_4arch4Sm80ELb1ELb0ELb1ELb1ELb0ELb0ELb0ELb0ELi2ELi4ELi4ELi4ELb0EEENS1_21CollectiveEpilogueBwdISA_SB_SD_Li256ELb1ELb0ELi2EEENS1_25SingleTileBwdLPTSchedulerILb1ELi128ELb0EEEEEEEEEvNT_6ParamsE$_ZN4cute3eso3ESOILb0ELb0EJNS_6LayoutINS_5tupleIJNS3_IJNS_1CILi8EEENS4_ILi1EEEEEENS4_ILi2EEEEEENS3_IJNS3_IJS6_NS4_ILi0EEEEEEiEEEEEiEEC2ERKSD_RKi,($_ZN7cutlass13device_kernelIN5flash19enable_sm80_to_sm89INS1_16FlashAttnBwdSm80INS1_25CollectiveMainloopBwdSm80ILi2ELi2EN4cute5tupleIJNS5_1CILi128EEES8_NS7_ILi64EEEEEENS_10bfloat16_tEfNS_4arch4Sm80ELb1ELb0ELb1ELb1ELb0ELb0ELb0ELb0ELi2ELi4ELi4ELi4ELb0EEENS1_21CollectiveEpilogueBwdISA_SB_SD_Li256ELb1ELb0ELi2EEENS1_25SingleTileBwdLPTSchedulerILb1ELi128ELb0EEEEEEEEEvNT_6ParamsE$_ZN4cute3eso3ESOILb0ELb0EJNS_6LayoutINS_5tupleIJNS3_IJNS_1CILi8EEENS4_ILi1EEEEEENS4_ILi2EEENS3_IJS8_S8_EEEEEENS3_IJNS3_IJS6_NS4_ILi0EEEEEENS4_ILi4096EEENS3_IJiiEEEEEEEENS_10ViewEngineINS_8smem_ptrIPN7cutlass10bfloat16_tEEEEEEEC2ERKSG_RKSN_ - $_ZN7cutlass13device_kernelIN5flash19enable_sm80_to_sm89INS1_16FlashAttnBwdSm80INS1_25CollectiveMainloopBwdSm80ILi2ELi2EN4cute5tupleIJNS5_1CILi128EEES8_NS7_ILi64EEEEEENS_10bfloat16_tEfNS_4arch4Sm80ELb1ELb0ELb1ELb1ELb0ELb0ELb0ELb0ELi2ELi4ELi4ELi4ELb0EEENS1_21CollectiveEpilogueBwdISA_SB_SD_Li256ELb1ELb0ELi2EEENS1_25SingleTileBwdLPTSchedulerILb1ELi128ELb0EEEEEEEEEvNT_6ParamsE$_ZN4cute3eso3ESOILb0ELb0EJNS_6LayoutINS_5tupleIJNS3_IJNS_1CILi8EEENS4_ILi1EEEEEENS4_ILi2EEEEEENS3_IJNS3_IJS6_NS4_ILi0EEEEEEiEEEEEiEEC2ERKSD_RKi)
$_ZN7cutlass13device_kernelIN5flash19enable_sm80_to_sm89INS1_16FlashAttnBwdSm80INS1_25CollectiveMainloopBwdSm80ILi2ELi2EN4cute5tupleIJNS5_1CILi128EEES8_NS7_ILi64EEEEEENS_10bfloat16_tEfNS_4arch4Sm80ELb1ELb0ELb1ELb1ELb0ELb0ELb0ELb0ELi2ELi4ELi4ELi4ELb0EEENS1_21CollectiveEpilogueBwdISA_SB_SD_Li256ELb1ELb0ELi2EEENS1_25SingleTileBwdLPTSchedulerILb1ELi128ELb0EEEEEEEEEvNT_6ParamsE$_ZN4cute3eso3ESOILb0ELb0EJNS_6LayoutINS_5tupleIJNS3_IJNS_1CILi8EEENS4_ILi1EEEEEENS4_ILi2EEEEEENS3_IJNS3_IJS6_NS4_ILi0EEEEEEiEEEEEiEEC2ERKSD_RKi:
[----:B------:R-:W-:Y:S02]  /*7f30*/  IADD3 R3, R2, -c[0x0][0x20], RZ ;  /* 0x8000080002037a10 */ /* 0x000fe40007ffe0ff */
[----:B------:R-:W-:-:S03]  /*7f40*/  IADD3 R2, R61, -c[0x0][0x20], RZ ;  /* 0x800008003d027a10 */ /* 0x000fc60007ffe0ff */
[----:B------:R1:W-:Y:S04]  /*7f50*/  STL [R3], R6 ;  /* 0x0000000603007387 */ /* 0x0003e80000100800 */
[----:B------:R-:W2:Y:S01]  /*7f60*/  LDL R2, [R2] ;  /* 0x0000000002027983 */ /* 0x000ea20000100800 */
[----:B------:R-:W-:-:S03]  /*7f70*/  IMAD.MOV.U32 R5, RZ, RZ, 0x0 ;  /* 0x00000000ff057424 */ /* 0x000fc600078e00ff */
[----:B--2---:R1:W-:Y:S01]  /*7f80*/  STL [R3+0x4], R2 ;  /* 0x0000040203007387 */ /* 0x0043e20000100800 */
[----:B------:R-:W-:Y:S05]  /*7f90*/  RET.REL.NODEC R4 `(_ZN7cutlass13device_kernelIN5flash19enable_sm80_to_sm89INS1_16FlashAttnBwdSm80INS1_25CollectiveMainloopBwdSm80ILi2ELi2EN4cute5tupleIJNS5_1CILi128EEES8_NS7_ILi64EEEEEENS_10bfloat16_tEfNS_4arch4Sm80ELb1ELb0ELb1ELb1ELb0ELb0ELb0ELb0ELi2ELi4ELi4ELi4ELb0EEENS1_21CollectiveEpilogueBwdISA_SB_SD_Li256ELb1ELb0ELi2EEENS1_25SingleTileBwdLPTSchedulerILb1ELi128ELb0EEEEEEEEEvNT_6ParamsE) ;  /* 0xffff806004007950 */ /* 0x000fea0003c3ffff */
        .type           $_ZN7cutlass13device_kernelIN5flash19enable_sm80_to_sm89INS1_16FlashAttnBwdSm80INS1_25CollectiveMainloopBwdSm80ILi2ELi2EN4cute5tupleIJNS5_1CILi128EEES8_NS7_ILi64EEEEEENS_10bfloat16_tEfNS_4arch4Sm80ELb1ELb0ELb1ELb1ELb0ELb0ELb0ELb0ELi2ELi4ELi4ELi4ELb0EEENS1_21CollectiveEpilogueBwdISA_SB_SD_Li256ELb1ELb0ELi2EEENS1_25SingleTileBwdLPTSchedulerILb1ELi128ELb0EEEEEEEEEvNT_6ParamsE$_ZN4cute3eso3ESOILb0ELb0EJNS_6LayoutINS_5tupleIJNS3_IJNS_1CILi8EEENS4_ILi1EEEEEENS4_ILi2EEENS3_IJS8_S8_EEEEEENS3_IJNS3_IJS6_NS4_ILi0EEEEEENS4_ILi4096EEENS3_IJiiEEEEEEEENS_10ViewEngineINS_8smem_ptrIPN7cutlass10bfloat16_tEEEEEEEC2ERKSG_RKSN_,@function
        .size           $_ZN7cutlass13device_kernelIN5flash19enable_sm80_to_sm89INS1_16FlashAttnBwdSm80INS1_25CollectiveMainloopBwdSm80ILi2ELi2EN4cute5tupleIJNS5_1CILi128EEES8_NS7_ILi64EEEEEENS_10bfloat16_tEfNS_4arch4Sm80ELb1ELb0ELb1ELb1ELb0ELb0ELb0ELb0ELi2ELi4ELi4ELi4ELb0EEENS1_21CollectiveEpilogueBwdISA_SB_SD_Li256ELb1ELb0ELi2EEENS1_25SingleTileBwdLPTSchedulerILb1ELi128ELb0EEEEEEEEEvNT_6ParamsE$_ZN4cute3eso3ESOILb0ELb0EJNS_6LayoutINS_5tupleIJNS3_IJNS_1CILi8EEENS4_ILi1EEEEEENS4_ILi2EEENS3_IJS8_S8_EEEEEENS3_IJNS3_IJS6_NS4_ILi0EEEEEENS4_ILi4096EEENS3_IJiiEEEEEEEENS_10ViewEngineINS_8smem_ptrIPN7cutlass10bfloat16_tEEEEEEEC2ERKSG_RKSN_,($_ZN7cutlass13device_kernelIN5flash19enable_sm80_to_sm89INS1_16FlashAttnBwdSm80INS1_25CollectiveMainloopBwdSm80ILi2ELi2EN4cute5tupleIJNS5_1CILi128EEES8_NS7_ILi64EEEEEENS_10bfloat16_tEfNS_4arch4Sm80ELb1ELb0ELb1ELb1ELb0ELb0ELb0ELb0ELi2ELi4ELi4ELi4ELb0EEENS1_21CollectiveEpilogueBwdISA_SB_SD_Li256ELb1ELb0ELi2EEENS1_25SingleTileBwdLPTSchedulerILb1ELi128ELb0EEEEEEEEEvNT_6ParamsE$_ZN4cute3eso3ESOILb0ELb0EJNS_6LayoutINS_5tupleIJNS3_IJNS_1CILi8EEENS4_ILi1EEEEEENS4_ILi2EEENS3_IJS8_S8_EEEEEENS3_IJNS3_IJS6_NS4_ILi0EEEEEENS4_ILi4096EEENS3_IJiiEEEEEEEEiEEC2ERKSG_RKi - $_ZN7cutlass13device_kernelIN5flash19enable_sm80_to_sm89INS1_16FlashAttnBwdSm80INS1_25CollectiveMainloopBwdSm80ILi2ELi2EN4cute5tupleIJNS5_1CILi128EEES8_NS7_ILi64EEEEEENS_10bfloat16_tEfNS_4arch4Sm80ELb1ELb0ELb1ELb1ELb0ELb0ELb0ELb0ELi2ELi4ELi4ELi4ELb0EEENS1_21CollectiveEpilogueBwdISA_SB_SD_Li256ELb1ELb0ELi2EEENS1_25SingleTileBwdLPTSchedulerILb1ELi128ELb0EEEEEEEEEvNT_6ParamsE$_ZN4cute3eso3ESOILb0ELb0EJNS_6LayoutINS_5tupleIJNS3_IJNS_1CILi8EEENS4_ILi1EEEEEENS4_ILi2EEENS3_IJS8_S8_EEEEEENS3_IJNS3_IJS6_NS4_ILi0EEEEEENS4_ILi4096EEENS3_IJiiEEEEEEEENS_10ViewEngineINS_8smem_ptrIPN7cutlass10bfloat16_tEEEEEEEC2ERKSG_RKSN_)
$_ZN7cutlass13device_kernelIN5flash19enable_sm80_to_sm89INS1_16FlashAttnBwdSm80INS1_25CollectiveMainloopBwdSm80ILi2ELi2EN4cute5tupleIJNS5_1CILi128EEES8_NS7_ILi64EEEEEENS_10bfloat16_tEfNS_4arch4Sm80ELb1ELb0ELb1ELb1ELb0ELb0ELb0ELb0ELi2ELi4ELi4ELi4ELb0EEENS1_21CollectiveEpilogueBwdISA_SB_SD_Li256ELb1ELb0ELi2EEENS1_25SingleTileBwdLPTSchedulerILb1ELi128ELb0EEEEEEEEEvNT_6ParamsE$_ZN4cute3eso3ESOILb0ELb0EJNS_6LayoutINS_5tupleIJNS3_IJNS_1CILi8EEENS4_ILi1EEEEEENS4_ILi2EEENS3_IJS8_S8_EEEEEENS3_IJNS3_IJS6_NS4_ILi0EEEEEENS4_ILi4096EEENS3_IJiiEEEEEEEENS_10ViewEngineINS_8smem_ptrIPN7cutlass10bfloat16_tEEEEEEEC2ERKSG_RKSN_:
[----:B------:R-:W-:Y:S02]  /*7fa0*/  IADD3 R3, R23, -c[0x0][0x20], RZ ;  /* 0x8000080017037a10 */ /* 0x000fe40007ffe0ff */
[----:B------:R-:W-:-:S03]  /*7fb0*/  IADD3 R2, R22, -c[0x0][0x20], RZ ;  /* 0x8000080016027a10 */ /* 0x000fc60007ffe0ff */
[----:B------:R1:W-:Y:S04]  /*7fc0*/  STL.64 [R3], R4 ;  /* 0x0000000403007387 */ /* 0x0003e80000100a00 */
[----:B------:R-:W2:Y:S01]  /*7fd0*/  LDL.64 R8, [R2] ;  /* 0x0000000002087983 */ /* 0x000ea20000100a00 */
[----:B------:R-:W-:-:S03]  /*7fe0*/  IMAD.MOV.U32 R7, RZ, RZ, 0x0 ;  /* 0x00000000ff077424 */ /* 0x000fc600078e00ff */
[----:B--2---:R1:W-:Y:S01]  /*7ff0*/  STL.64 [R3+0x8], R8 ;  /* 0x0000080803007387 */ /* 0x0043e20000100a00 */
[----:B------:R-:W-:Y:S05]  /*8000*/  RET.REL.NODEC R6 `(_ZN7cutlass13device_kernelIN5flash19enable_sm80_to_sm89INS1_16FlashAttnBwdSm80INS1_25CollectiveMainloopBwdSm80ILi2ELi2EN4cute5tupleIJNS5_1CILi128EEES8_NS7_ILi64EEEEEENS_10bfloat16_tEfNS_4arch4Sm80ELb1ELb0ELb1ELb1ELb0ELb0ELb0ELb0ELi2ELi4ELi4ELi4ELb0EEENS1_21CollectiveEpilogueBwdISA_SB_SD_Li256ELb1ELb0ELi2EEENS1_25SingleTileBwdLPTSchedulerILb1ELi128ELb0EEEEEEEEEvNT_6ParamsE) ;  /* 0xffff7ff006007950 */ /* 0x000fea0003c3ffff */
        .type           $_ZN7cutlass13device_kernelIN5flash19enable_sm80_to_sm89INS1_16FlashAttnBwdSm80INS1_25CollectiveMainloopBwdSm80ILi2ELi2EN4cute5tupleIJNS5_1CILi128EEES8_NS7_ILi64EEEEEENS_10bfloat16_tEfNS_4arch4Sm80ELb1ELb0ELb1ELb1ELb0ELb0ELb0ELb0ELi2ELi4ELi4ELi4ELb0EEENS1_21CollectiveEpilogueBwdISA_SB_SD_Li256ELb1ELb0ELi2EEENS1_25SingleTileBwdLPTSchedulerILb1ELi128ELb0EEEEEEEEEvNT_6ParamsE$_ZN4cute3eso3ESOILb0ELb0EJNS_6LayoutINS_5tupleIJNS3_IJNS_1CILi8EEENS4_ILi1EEEEEENS4_ILi2EEENS3_IJS8_S8_EEEEEENS3_IJNS3_IJS6_NS4_ILi0EEEEEENS4_ILi4096EEENS3_IJiiEEEEEEEEiEEC2ERKSG_RKi,@function
        .size           $_ZN7cutlass13device_kernelIN5flash19enable_sm80_to_sm89INS1_16FlashAttnBwdSm80INS1_25CollectiveMainloopBwdSm80ILi2ELi2EN4cute5tupleIJNS5_1CILi128EEES8_NS7_ILi64EEEEEENS_10bfloat16_tEfNS_4arch4Sm80ELb1ELb0ELb1ELb1ELb0ELb0ELb0ELb0ELi2ELi4ELi4ELi4ELb0EEENS1_21CollectiveEpilogueBwdISA_SB_SD_Li256ELb1ELb0ELi2EEENS1_25SingleTileBwdLPTSchedulerILb1ELi128ELb0EEEEEEEEEvNT_6ParamsE$_ZN4cute3eso3ESOILb0ELb0EJNS_6LayoutINS_5tupleIJNS3_IJNS_1CILi8EEENS4_ILi1EEEEEENS4_ILi2EEENS3_IJS8_S8_EEEEEENS3_IJNS3_IJS6_NS4_ILi0EEEEEENS4_ILi4096EEENS3_IJiiEEEEEEEEiEEC2ERKSG_RKi,($_ZN7cutlass13device_kernelIN5flash19enable_sm80_to_sm89INS1_16FlashAttnBwdSm80INS1_25CollectiveMainloopBwdSm80ILi2ELi2EN4cute5tupleIJNS5_1CILi128EEES8_NS7_ILi64EEEEEENS_10bfloat16_tEfNS_4arch4Sm80ELb1ELb0ELb1ELb1ELb0ELb0ELb0ELb0ELi2ELi4ELi4ELi4ELb0EEENS1_21CollectiveEpilogueBwdISA_SB_SD_Li256ELb1ELb0ELi2EEENS1_25SingleTileBwdLPTSchedulerILb1ELi128ELb0EEEEEEEEEvNT_6ParamsE$_ZN4cute3eso3ESOILb0ELb0EJNS_6LayoutINS_5tupleIJNS3_IJNS_1CILi8EEENS4_ILi1EEEEEENS4_ILi2EEES5_EEENS3_IJNS3_IJS6_NS4_ILi0EEEEEEiNS4_ILi1024EEEEEEEENS_10ViewEngineINS_8smem_ptrIPN7cutlass10bfloat16_tEEEEEEEC2ERKSE_RKSL_ - $_ZN7cutlass13device_kernelIN5flash19enable_sm80_to_sm89INS1_16FlashAttnBwdSm80INS1_25CollectiveMainloopBwdSm80ILi2ELi2EN4cute5tupleIJNS5_1CILi128EEES8_NS7_ILi64EEEEEENS_10bfloat16_tEfNS_4arch4Sm80ELb1ELb0ELb1ELb1ELb0ELb0ELb0ELb0ELi2ELi4ELi4ELi4ELb0EEENS1_21CollectiveEpilogueBwdISA_SB_SD_Li256ELb1ELb0ELi2EEENS1_25SingleTileBwdLPTSchedulerILb1ELi128ELb0EEEEEEEEEvNT_6ParamsE$_ZN4cute3eso3ESOILb0ELb0EJNS_6LayoutINS_5tupleIJNS3_IJNS_1CILi8EEENS4_ILi1EEEEEENS4_ILi2EEENS3_IJS8_S8_EEEEEENS3_IJNS3_IJS6_NS4_ILi0EEEEEENS4_ILi4096EEENS3_IJiiEEEEEEEEiEEC2ERKSG_RKi)
$_ZN7cutlass13device_kernelIN5flash19enable_sm80_to_sm89INS1_16FlashAttnBwdSm80INS1_25CollectiveMainloopBwdSm80ILi2ELi2EN4cute5tupleIJNS5_1CILi128EEES8_NS7_ILi64EEEEEENS_10bfloat16_tEfNS_4arch4Sm80ELb1ELb0ELb1ELb1ELb0ELb0ELb0ELb0ELi2ELi4ELi4ELi4ELb0EEENS1_21CollectiveEpilogueBwdISA_SB_SD_Li256ELb1ELb0ELi2EEENS1_25SingleTileBwdLPTSchedulerILb1ELi128ELb0EEEEEEEEEvNT_6ParamsE$_ZN4cute3eso3ESOILb0ELb0EJNS_6LayoutINS_5tupleIJNS3_IJNS_1CILi8EEENS4_ILi1EEEEEENS4_ILi2EEENS3_IJS8_S8_EEEEEENS3_IJNS3_IJS6_NS4_ILi0EEEEEENS4_ILi4096EEENS3_IJiiEEEEEEEEiEEC2ERKSG_RKi:
[----:B------:R-:W-:Y:S02]  /*8010*/  IADD3 R5, R23, -c[0x0][0x20], RZ ;  /* 0x8000080017057a10 */ /* 0x000fe40007ffe0ff */
[----:B------:R-:W-:-:S03]  /*8020*/  IADD3 R4, R22, -c[0x0][0x20], RZ ;  /* 0x8000080016047a10 */ /* 0x000fc60007ffe0ff */
[----:B------:R1:W-:Y:S04]  /*8030*/  STL [R5], R2 ;  /* 0x0000000205007387 */ /* 0x0003e80000100800 */
[----:B------:R1:W-:Y:S04]  /*8040*/  STL [R5+0x4], R3 ;  /* 0x0000040305007387 */ /* 0x0003e80000100800 */
[----:B------:R-:W2:Y:S01]  /*8050*/  LDL R4, [R4] ;  /* 0x0000000004047983 */ /* 0x000ea20000100800 */
[----:B------:R-:W-:-:S03]  /*8060*/  IMAD.MOV.U32 R7, RZ, RZ, 0x0 ;  /* 0x00000000ff077424 */ /* 0x000fc600078e00ff */
[----:B--2---:R1:W-:Y:S01]  /*8070*/  STL [R5+0x8], R4 ;  /* 0x0000080405007387 */ /* 0x0043e20000100800 */
[----:B------:R-:W-:Y:S05]  /*8080*/  RET.REL.NODEC R6 `(_ZN7cutlass13device_kernelIN5flash19enable_sm80_to_sm89INS1_16FlashAttnBwdSm80INS1_25CollectiveMainloopBwdSm80ILi2ELi2EN4cute5tupleIJNS5_1CILi128EEES8_NS7_ILi64EEEEEENS_10bfloat16_tEfNS_4arch4Sm80ELb1ELb0ELb1ELb1ELb0ELb0ELb0ELb0ELi2ELi4ELi4ELi4ELb0EEENS1_21CollectiveEpilogueBwdISA_SB_SD_Li256ELb1ELb0ELi2EEENS1_25SingleTileBwdLPTSchedulerILb1ELi128ELb0EEEEEEEEEvNT_6ParamsE) ;  /* 0xffff7f7006007950 */ /* 0x000fea0003c3ffff */
        .type           $_ZN7cutlass13device_kernelIN5flash19enable_sm80_to_sm89INS1_16FlashAttnBwdSm80INS1_25CollectiveMainloopBwdSm80ILi2ELi2EN4cute5tupleIJNS5_1CILi128EEES8_NS7_ILi64EEEEEENS_10bfloat16_tEfNS_4arch4Sm80ELb1ELb0ELb1ELb1ELb0ELb0ELb0ELb0ELi2ELi4ELi4ELi4ELb0EEENS1_21CollectiveEpilogueBwdISA_SB_SD_Li256ELb1ELb0ELi2EEENS1_25SingleTileBwdLPTSchedulerILb1ELi128ELb0EEEEEEEEEvNT_6ParamsE$_ZN4cute3eso3ESOILb0ELb0EJNS_6LayoutINS_5tupleIJNS3_IJNS_1CILi8EEENS4_ILi1EEEEEENS4_ILi2EEES5_EEENS3_IJNS3_IJS6_NS4_ILi0EEEEEEiNS4_ILi1024EEEEEEEENS_10ViewEngineINS_8smem_ptrIPN7cutlass10bfloat16_tEEEEEEEC2ERKSE_RKSL_,@function
        .size           $_ZN7cutlass13device_kernelIN5flash19enable_sm80_to_sm89INS1_16FlashAttnBwdSm80INS1_25CollectiveMainloopBwdSm80ILi2ELi2EN4cute5tupleIJNS5_1CILi128EEES8_NS7_ILi64EEEEEENS_10bfloat16_tEfNS_4arch4Sm80ELb1ELb0ELb1ELb1ELb0ELb0ELb0ELb0ELi2ELi4ELi4ELi4ELb0EEENS1_21CollectiveEpilogueBwdISA_SB_SD_Li256ELb1ELb0ELi2EEENS1_25SingleTileBwdLPTSchedulerILb1ELi128ELb0EEEEEEEEEvNT_6ParamsE$_ZN4cute3eso3ESOILb0ELb0EJNS_6LayoutINS_5tupleIJNS3_IJNS_1CILi8EEENS4_ILi1EEEEEENS4_ILi2EEES5_EEENS3_IJNS3_IJS6_NS4_ILi0EEEEEEiNS4_ILi1024EEEEEEEENS_10ViewEngineINS_8smem_ptrIPN7cutlass10bfloat16_tEEEEEEEC2ERKSE_RKSL_,($_ZN7cutlass13device_kernelIN5flash19enable_sm80_to_sm89INS1_16FlashAttnBwdSm80INS1_25CollectiveMainloopBwdSm80ILi2ELi2EN4cute5tupleIJNS5_1CILi128EEES8_NS7_ILi64EEEEEENS_10bfloat16_tEfNS_4arch4Sm80ELb1ELb0ELb1ELb1ELb0ELb0ELb0ELb0ELi2ELi4ELi4ELi4ELb0EEENS1_21CollectiveEpilogueBwdISA_SB_SD_Li256ELb1ELb0ELi2EEENS1_25SingleTileBwdLPTSchedulerILb1ELi128ELb0EEEEEEEEEvNT_6ParamsE$_ZN4cute3eso3ESOILb0ELb0EJNS_6LayoutINS_5tupleIJNS3_IJNS_1CILi8EEENS4_ILi1EEEEEENS4_ILi2EEES5_EEENS3_IJNS3_IJS6_NS4_ILi0EEEEEEiNS4_ILi1024EEEEEEEEiEEC2ERKSE_RKi - $_ZN7cutlass13device_kernelIN5flash19enable_sm80_to_sm89INS1_16FlashAttnBwdSm80INS1_25CollectiveMainloopBwdSm80ILi2ELi2EN4cute5tupleIJNS5_1CILi128EEES8_NS7_ILi64EEEEEENS_10bfloat16_tEfNS_4arch4Sm80ELb1ELb0ELb1ELb1ELb0ELb0ELb0ELb0ELi2ELi4ELi4ELi4ELb0EEENS1_21CollectiveEpilogueBwdISA_SB_SD_Li256ELb1ELb0ELi2EEENS1_25SingleTileBwdLPTSchedulerILb1ELi128ELb0EEEEEEEEEvNT_6ParamsE$_ZN4cute3eso3ESOILb0ELb0EJNS_6LayoutINS_5tupleIJNS3_IJNS_1CILi8EEENS4_ILi1EEEEEENS4_ILi2EEES5_EEENS3_IJNS3_IJS6_NS4_ILi0EEEEEEiNS4_ILi1024EEEEEEEENS_10ViewEngineINS_8smem_ptrIPN7cutlass10bfloat16_tEEEEEEEC2ERKSE_RKSL_)
$_ZN7cutlass13device_kernelIN5flash19enable_sm80_to_sm89INS1_16FlashAttnBwdSm80INS1_25CollectiveMainloopBwdSm80ILi2ELi2EN4cute5tupleIJNS5_1CILi128EEES8_NS7_ILi64EEEEEENS_10bfloat16_tEfNS_4arch4Sm80ELb1ELb0ELb1ELb1ELb0ELb0ELb0ELb0ELi2ELi4ELi4ELi4ELb0EEENS1_21CollectiveEpilogueBwdISA_SB_SD_Li256ELb1ELb0ELi2EEENS1_25SingleTileBwdLPTSchedulerILb1ELi128ELb0EEEEEEEEEvNT_6ParamsE$_ZN4cute3eso3ESOILb0ELb0EJNS_6LayoutINS_5tupleIJNS3_IJNS_1CILi8EEENS4_ILi1EEEEEENS4_ILi2EEES5_EEENS3_IJNS3_IJS6_NS4_ILi0EEEEEEiNS4_ILi1024EEEEEEEENS_10ViewEngineINS_8smem_ptrIPN7cutlass10bfloat16_tEEEEEEEC2ERKSE_RKSL_:
[----:B------:R-:W-:Y:S02]  /*8090*/  IADD3 R3, R23, -c[0x0][0x20], RZ ;  /* 0x8000080017037a10 */ /* 0x000fe40007ffe0ff */
[----:B------:R-:W-:-:S03]  /*80a0*/  IADD3 R2, R22, -c[0x0][0x20], RZ ;  /* 0x8000080016027a10 */ /* 0x000fc60007ffe0ff */
[----:B------:R1:W-:Y:S04]  /*80b0*/  STL [R3], R6 ;  /* 0x0000000603007387 */ /* 0x0003e80000100800 */
[----:B------:R-:W2:Y:S01]  /*80c0*/  LDL.64 R8, [R2] ;  /* 0x0000000002087983 */ /* 0x000ea20000100a00 */
[----:B------:R-:W-:-:S03]  /*80d0*/  IMAD.MOV.U32 R5, RZ, RZ, 0x0 ;  /* 0x00000000ff057424 */ /* 0x000fc600078e00ff */
[----:B--2---:R1:W-:Y:S01]  /*80e0*/  STL.64 [R3+0x8], R8 ;  /* 0x0000080803007387 */ /* 0x0043e20000100a00 */
[----:B------:R-:W-:Y:S05]  /*80f0*/  RET.REL.NODEC R4 `(_ZN7cutlass13device_kernelIN5flash19enable_sm80_to_sm89INS1_16FlashAttnBwdSm80INS1_25CollectiveMainloopBwdSm80ILi2ELi2EN4cute5tupleIJNS5_1CILi128EEES8_NS7_ILi64EEEEEENS_10bfloat16_tEfNS_4arch4Sm80ELb1ELb0ELb1ELb1ELb0ELb0ELb0ELb0ELi2ELi4ELi4ELi4ELb0EEENS1_21CollectiveEpilogueBwdISA_SB_SD_Li256ELb1ELb0ELi2EEENS1_25SingleTileBwdLPTSchedulerILb1ELi128ELb0EEEEEEEEEvNT_6ParamsE) ;  /* 0xffff7f0004007950 */ /* 0x000fea0003c3ffff */
        .type           $_ZN7cutlass13device_kernelIN5flash19enable_sm80_to_sm89INS1_16FlashAttnBwdSm80INS1_25CollectiveMainloopBwdSm80ILi2ELi2EN4cute5tupleIJNS5_1CILi128EEES8_NS7_ILi64EEEEEENS_10bfloat16_tEfNS_4arch4Sm80ELb1ELb0ELb1ELb1ELb0ELb0ELb0ELb0ELi2ELi4ELi4ELi4ELb0EEENS1_21CollectiveEpilogueBwdISA_SB_SD_Li256ELb1ELb0ELi2EEENS1_25SingleTileBwdLPTSchedulerILb1ELi128ELb0EEEEEEEEEvNT_6ParamsE$_ZN4cute3eso3ESOILb0ELb0EJNS_6LayoutINS_5tupleIJNS3_IJNS_1CILi8EEENS4_ILi1EEEEEENS4_ILi2EEES5_EEENS3_IJNS3_IJS6_NS4_ILi0EEEEEEiNS4_ILi1024EEEEEEEEiEEC2ERKSE_RKi,@function
        .size           $_ZN7cutlass13device_kernelIN5flash19enable_sm80_to_sm89INS1_16FlashAttnBwdSm80INS1_25CollectiveMainloopBwdSm80ILi2ELi2EN4cute5tupleIJNS5_1CILi128EEES8_NS7_ILi64EEEEEENS_10bfloat16_tEfNS_4arch4Sm80ELb1ELb0ELb1ELb1ELb0ELb0ELb0ELb0ELi2ELi4ELi4ELi4ELb0EEENS1_21CollectiveEpilogueBwdISA_SB_SD_Li256ELb1ELb0ELi2EEENS1_25SingleTileBwdLPTSchedulerILb1ELi128ELb0EEEEEEEEEvNT_6ParamsE$_ZN4cute3eso3ESOILb0ELb0EJNS_6LayoutINS_5tupleIJNS3_IJNS_1CILi8EEENS4_ILi1EEEEEENS4_ILi2EEES5_EEENS3_IJNS3_IJS6_NS4_ILi0EEEEEEiNS4_ILi1024EEEEEEEEiEEC2ERKSE_RKi,($_ZN7cutlass13device_kernelIN5flash19enable_sm80_to_sm89INS1_16FlashAttnBwdSm80INS1_25CollectiveMainloopBwdSm80ILi2ELi2EN4cute5tupleIJNS5_1CILi128EEES8_NS7_ILi64EEEEEENS_10bfloat16_tEfNS_4arch4Sm80ELb1ELb0ELb1ELb1ELb0ELb0ELb0ELb0ELi2ELi4ELi4ELi4ELb0EEENS1_21CollectiveEpilogueBwdISA_SB_SD_Li256ELb1ELb0ELi2EEENS1_25SingleTileBwdLPTSchedulerILb1ELi128ELb0EEEEEEEEEvNT_6ParamsE$_ZN4cute3eso3ESOILb0ELb0EJNS_6LayoutINS_5tupleIJNS3_IJNS_1CILi8EEENS4_ILi1EEEEEENS4_ILi4EEES6_EEENS3_IJNS3_IJS6_NS4_ILi0EEEEEElSA_EEEEENS_10ViewEngineINS_8gmem_ptrIPKN7cutlass10bfloat16_tEEEEEEEC2ERKSD_RKSL_ - $_ZN7cutlass13device_kernelIN5flash19enable_sm80_to_sm89INS1_16FlashAttnBwdSm80INS1_25CollectiveMainloopBwdSm80ILi2ELi2EN4cute5tupleIJNS5_1CILi128EEES8_NS7_ILi64EEEEEENS_10bfloat16_tEfNS_4arch4Sm80ELb1ELb0ELb1ELb1ELb0ELb0ELb0ELb0ELi2ELi4ELi4ELi4ELb0EEENS1_21CollectiveEpilogueBwdISA_SB_SD_Li256ELb1ELb0ELi2EEENS1_25SingleTileBwdLPTSchedulerILb1ELi128ELb0EEEEEEEEEvNT_6ParamsE$_ZN4cute3eso3ESOILb0ELb0EJNS_6LayoutINS_5tupleIJNS3_IJNS_1CILi8EEENS4_ILi1EEEEEENS4_ILi2EEES5_EEENS3_IJNS3_IJS6_NS4_ILi0EEEEEEiNS4_ILi1024EEEEEEEEiEEC2ERKSE_RKi)
$_ZN7cutlass13device_kernelIN5flash19enable_sm80_to_sm89INS1_16FlashAttnBwdSm80INS1_25CollectiveMainloopBwdSm80ILi2ELi2EN4cute5tupleIJNS5_1CILi128EEES8_NS7_ILi64EEEEEENS_10bfloat16_tEfNS_4arch4Sm80ELb1ELb0ELb1ELb1ELb0ELb0ELb0ELb0ELi2ELi4ELi4ELi4ELb0EEENS1_21CollectiveEpilogueBwdISA_SB_SD_Li256ELb1ELb0ELi2EEENS1_25SingleTileBwdLPTSchedulerILb1ELi128ELb0EEEEEEEEEvNT_6ParamsE$_ZN4cute3eso3ESOILb0ELb0EJNS_6LayoutINS_5tupleIJNS3_IJNS_1CILi8EEENS4_ILi1EEEEEENS4_ILi2EEES5_EEENS3_IJNS3_IJS6_NS4_ILi0EEEEEEiNS4_ILi1024EEEEEEEEiEEC2ERKSE_RKi:
        /* <DEDUP_REMOVED lines=8> */
        .type           $_ZN7cutlass13device_kernelIN5flash19enable_sm80_to_sm89INS1_16FlashAttnBwdSm80INS1_25CollectiveMainloopBwdSm80ILi2ELi2EN4cute5tupleIJNS5_1CILi128EEES8_NS7_ILi64EEEEEENS_10bfloat16_tEfNS_4arch4Sm80ELb1ELb0ELb1ELb1ELb0ELb0ELb0ELb0ELi2ELi4ELi4ELi4ELb0EEENS1_21CollectiveEpilogueBwdISA_SB_SD_Li256ELb1ELb0ELi2EEENS1_25SingleTileBwdLPTSchedulerILb1ELi128ELb0EEEEEEEEEvNT_6ParamsE$_ZN4cute3eso3ESOILb0ELb0EJNS_6LayoutINS_5tupleIJNS3_IJNS_1CILi8EEENS4_ILi1EEEEEENS4_ILi4EEES6_EEENS3_IJNS3_IJS6_NS4_ILi0EEEEEElSA_EEEEENS_10ViewEngineINS_8gmem_ptrIPKN7cutlass10bfloat16_tEEEEEEEC2ERKSD_RKSL_,@function
        .size           $_ZN7cutlass13device_kernelIN5flash19enable_sm80_to_sm89INS1_16FlashAttnBwdSm80INS1_25CollectiveMainloopBwdSm80ILi2ELi2EN4cute5tupleIJNS5_1CILi128EEES8_NS7_ILi64EEEEEENS_10bfloat16_tEfNS_4arch4Sm80ELb1ELb0ELb1ELb1ELb0ELb0ELb0ELb0ELi2ELi4ELi4ELi4ELb0EEENS1_21CollectiveEpilogueBwdISA_SB_SD_Li256ELb1ELb0ELi2EEENS1_25SingleTileBwdLPTSchedulerILb1ELi128ELb0EEEEEEEEEvNT_6ParamsE$_ZN4cute3eso3ESOILb0ELb0EJNS_6LayoutINS_5tupleIJNS3_IJNS_1CILi8EEENS4_ILi1EEEEEENS4_ILi4EEES6_EEENS3_IJNS3_IJS6_NS4_ILi0EEEEEElSA_EEEEENS_10ViewEngineINS_8gmem_ptrIPKN7cutlass10bfloat16_tEEEEEEEC2ERKSD_RKSL_,($_ZN7cutlass13device_kernelIN5flash19enable_sm80_to_sm89INS1_16FlashAttnBwdSm80INS1_25CollectiveMainloopBwdSm80ILi2ELi2EN4cute5tupleIJNS5_1CILi128EEES8_NS7_ILi64EEEEEENS_10bfloat16_tEfNS_4arch4Sm80ELb1ELb0ELb1ELb1ELb0ELb0ELb0ELb0ELi2ELi4ELi4ELi4ELb0EEENS1_21CollectiveEpilogueBwdISA_SB_SD_Li256ELb1ELb0ELi2EEENS1_25SingleTileBwdLPTSchedulerILb1ELi128ELb0EEEEEEEEEvNT_6ParamsE$_ZN4cute3eso3ESOILb0ELb0EJNS_6LayoutINS_5tupleIJNS3_IJNS_1CILi8EEENS4_ILi1EEEEEENS4_ILi4EEES6_EEENS3_IJNS3_IJS6_NS4_ILi0EEEEEElSA_EEEEElEEC2ERKSD_RKl - $_ZN7cutlass13device_kernelIN5flash19enable_sm80_to_sm89INS1_16FlashAttnBwdSm80INS1_25CollectiveMainloopBwdSm80ILi2ELi2EN4cute5tupleIJNS5_1CILi128EEES8_NS7_ILi64EEEEEENS_10bfloat16_tEfNS_4arch4Sm80ELb1ELb0ELb1ELb1ELb0ELb0ELb0ELb0ELi2ELi4ELi4ELi4ELb0EEENS1_21CollectiveEpilogueBwdISA_SB_SD_Li256ELb1ELb0ELi2EEENS1_25SingleTileBwdLPTSchedulerILb1ELi128ELb0EEEEEEEEEvNT_6ParamsE$_ZN4cute3eso3ESOILb0ELb0EJNS_6LayoutINS_5tupleIJNS3_IJNS_1CILi8EEENS4_ILi1EEEEEENS4_ILi4EEES6_EEENS3_IJNS3_IJS6_NS4_ILi0EEEEEElSA_EEEEENS_10ViewEngineINS_8gmem_ptrIPKN7cutlass10bfloat16_tEEEEEEEC2ERKSD_RKSL_)
$_ZN7cutlass13device_kernelIN5flash19enable_sm80_to_sm89INS1_16FlashAttnBwdSm80INS1_25CollectiveMainloopBwdSm80ILi2ELi2EN4cute5tupleIJNS5_1CILi128EEES8_NS7_ILi64EEEEEENS_10bfloat16_tEfNS_4arch4Sm80ELb1ELb0ELb1ELb1ELb0ELb0ELb0ELb0ELi2ELi4ELi4ELi4ELb0EEENS1_21CollectiveEpilogueBwdISA_SB_SD_Li256ELb1ELb0ELi2EEENS1_25SingleTileBwdLPTSchedulerILb1ELi128ELb0EEEEEEEEEvNT_6ParamsE$_ZN4cute3eso3ESOILb0ELb0EJNS_6LayoutINS_5tupleIJNS3_IJNS_1CILi8EEENS4_ILi1EEEEEENS4_ILi4EEES6_EEENS3_IJNS3_IJS6_NS4_ILi0EEEEEElSA_EEEEENS_10ViewEngineINS_8gmem_ptrIPKN7cutlass10bfloat16_tEEEEEEEC2ERKSD_RKSL_:
        /* <DEDUP_REMOVED lines=8> */
[----:B------:R-:W-:Y:S05]  /*8200*/  RET.REL.NODEC R6 `(_ZN7cutlass13device_kernelIN5flash19enable_sm80_to_sm89INS1_16FlashAttnBwdSm80INS1_25CollectiveMainloopBwdSm80ILi2ELi2EN4cute5tupleIJNS5_1CILi128EEES8_NS7_ILi64EEEEEENS_10bfloat16_tEfNS_4arch4Sm80ELb1ELb0ELb1ELb1ELb0ELb0ELb0ELb0ELi2ELi4ELi4ELi4ELb0EEENS1_21CollectiveEpilogueBwdISA_SB_SD_Li256ELb1ELb0ELi2EEENS1_25SingleTileBwdLPTSchedulerILb1ELi128ELb0EEEEEEEEEvNT_6ParamsE) ;  /* 0xffff7df006007950 */ /* 0x000fea0003c3ffff */
        .type           $_ZN7cutlass13device_kernelIN5flash19enable_sm80_to_sm89INS1_16FlashAttnBwdSm80INS1_25CollectiveMainloopBwdSm80ILi2ELi2EN4cute5tupleIJNS5_1CILi128EEES8_NS7_ILi64EEEEEENS_10bfloat16_tEfNS_4arch4Sm80ELb1ELb0ELb1ELb1ELb0ELb0ELb0ELb0ELi2ELi4ELi4ELi4ELb0EEENS1_21CollectiveEpilogueBwdISA_SB_SD_Li256ELb1ELb0ELi2EEENS1_25SingleTileBwdLPTSchedulerILb1ELi128ELb0EEEEEEEEEvNT_6ParamsE$_ZN4cute3eso3ESOILb0ELb0EJNS_6LayoutINS_5tupleIJNS3_IJNS_1CILi8EEENS4_ILi1EEEEEENS4_ILi4EEES6_EEENS3_IJNS3_IJS6_NS4_ILi0EEEEEElSA_EEEEElEEC2ERKSD_RKl,@function
        .size           $_ZN7cutlass13device_kernelIN5flash19enable_sm80_to_sm89INS1_16FlashAttnBwdSm80INS1_25CollectiveMainloopBwdSm80ILi2ELi2EN4cute5tupleIJNS5_1CILi128EEES8_NS7_ILi64EEEEEENS_10bfloat16_tEfNS_4arch4Sm80ELb1ELb0ELb1ELb1ELb0ELb0ELb0ELb0ELi2ELi4ELi4ELi4ELb0EEENS1_21CollectiveEpilogueBwdISA_SB_SD_Li256ELb1ELb0ELi2EEENS1_25SingleTileBwdLPTSchedulerILb1ELi128ELb0EEEEEEEEEvNT_6ParamsE$_ZN4cute3eso3ESOILb0ELb0EJNS_6LayoutINS_5tupleIJNS3_IJNS_1CILi8EEENS4_ILi1EEEEEENS4_ILi4EEES6_EEENS3_IJNS3_IJS6_NS4_ILi0EEEEEElSA_EEEEElEEC2ERKSD_RKl,($_ZN7cutlass13device_kernelIN5flash19enable_sm80_to_sm89INS1_16FlashAttnBwdSm80INS1_25CollectiveMainloopBwdSm80ILi2ELi2EN4cute5tupleIJNS5_1CILi128EEES8_NS7_ILi64EEEEEENS_10bfloat16_tEfNS_4arch4Sm80ELb1ELb0ELb1ELb1ELb0ELb0ELb0ELb0ELi2ELi4ELi4ELi4ELb0EEENS1_21CollectiveEpilogueBwdISA_SB_SD_Li256ELb1ELb0ELi2EEENS1_25SingleTileBwdLPTSchedulerILb1ELi128ELb0EEEEEEEEEvNT_6ParamsE$_ZN4cute3eso3ESOILb0ELb0EJiNS_5tupleIJiNS_1CILi0EEEEEEEEC2ERKiRKS5_ - $_ZN7cutlass13device_kernelIN5flash19enable_sm80_to_sm89INS1_16FlashAttnBwdSm80INS1_25CollectiveMainloopBwdSm80ILi2ELi2EN4cute5tupleIJNS5_1CILi128EEES8_NS7_ILi64EEEEEENS_10bfloat16_tEfNS_4arch4Sm80ELb1ELb0ELb1ELb1ELb0ELb0ELb0ELb0ELi2ELi4ELi4ELi4ELb0EEENS1_21CollectiveEpilogueBwdISA_SB_SD_Li256ELb1ELb0ELi2EEENS1_25SingleTileBwdLPTSchedulerILb1ELi128ELb0EEEEEEEEEvNT_6ParamsE$_ZN4cute3eso3ESOILb0ELb0EJNS_6LayoutINS_5tupleIJNS3_IJNS_1CILi8EEENS4_ILi1EEEEEENS4_ILi4EEES6_EEENS3_IJNS3_IJS6_NS4_ILi0EEEEEElSA_EEEEElEEC2ERKSD_RKl)
$_ZN7cutlass13device_kernelIN5flash19enable_sm80_to_sm89INS1_16FlashAttnBwdSm80INS1_25CollectiveMainloopBwdSm80ILi2ELi2EN4cute5tupleIJNS5_1CILi128EEES8_NS7_ILi64EEEEEENS_10bfloat16_tEfNS_4arch4Sm80ELb1ELb0ELb1ELb1ELb0ELb0ELb0ELb0ELi2ELi4ELi4ELi4ELb0EEENS1_21CollectiveEpilogueBwdISA_SB_SD_Li256ELb1ELb0ELi2EEENS1_25SingleTileBwdLPTSchedulerILb1ELi128ELb0EEEEEEEEEvNT_6ParamsE$_ZN4cute3eso3ESOILb0ELb0EJNS_6LayoutINS_5tupleIJNS3_IJNS_1CILi8EEENS4_ILi1EEEEEENS4_ILi4EEES6_EEENS3_IJNS3_IJS6_NS4_ILi0EEEEEElSA_EEEEElEEC2ERKSD_RKl:
[----:B------:R-:W-:Y:S02]  /*8210*/  IADD3 R5, R81, -c[0x0][0x20], RZ ;  /* 0x8000080051057a10 */ /* 0x000fe40007ffe0ff */
[----:B------:R-:W-:-:S03]  /*8220*/  IADD3 R4, R82, -c[0x0][0x20], RZ ;  /* 0x8000080052047a10 */ /* 0x000fc60007ffe0ff */
[----:B------:R1:W-:Y:S04]  /*8230*/  STL.64 [R5], R2 ;  /* 0x0000000205007387 */ /* 0x0003e80000100a00 */
[----:B------:R-:W2:Y:S01]  /*8240*/  LDL.64 R8, [R4] ;  /* 0x0000000004087983 */ /* 0x000ea20000100a00 */
[----:B------:R-:W-:-:S03]  /*8250*/  IMAD.MOV.U32 R7, RZ, RZ, 0x0 ;  /* 0x00000000ff077424 */ /* 0x000fc600078e00ff */
[----:B--2---:R1:W-:Y:S01]  /*8260*/  STL.64 [R5+0x8], R8 ;  /* 0x0000080805007387 */ /* 0x0043e20000100a00 */
[----:B------:R-:W-:Y:S05]  /*8270*/  RET.REL.NODEC R6 `(_ZN7cutlass13device_kernelIN5flash19enable_sm80_to_sm89INS1_16FlashAttnBwdSm80INS1_25CollectiveMainloopBwdSm80ILi2ELi2EN4cute5tupleIJNS5_1CILi128EEES8_NS7_ILi64EEEEEENS_10bfloat16_tEfNS_4arch4Sm80ELb1ELb0ELb1ELb1ELb0ELb0ELb0ELb0ELi2ELi4ELi4ELi4ELb0EEENS1_21CollectiveEpilogueBwdISA_SB_SD_Li256ELb1ELb0ELi2EEENS1_25SingleTileBwdLPTSchedulerILb1ELi128ELb0EEEEEEEEEvNT_6ParamsE) ;  /* 0xffff7d8006007950 */ /* 0x000fea0003c3ffff */
        .type           $_ZN7cutlass13device_kernelIN5flash19enable_sm80_to_sm89INS1_16FlashAttnBwdSm80INS1_25CollectiveMainloopBwdSm80ILi2ELi2EN4cute5tupleIJNS5_1CILi128EEES8_NS7_ILi64EEEEEENS_10bfloat16_tEfNS_4arch4Sm80ELb1ELb0ELb1ELb1ELb0ELb0ELb0ELb0ELi2ELi4ELi4ELi4ELb0EEENS1_21CollectiveEpilogueBwdISA_SB_SD_Li256ELb1ELb0ELi2EEENS1_25SingleTileBwdLPTSchedulerILb1ELi128ELb0EEEEEEEEEvNT_6ParamsE$_ZN4cute3eso3ESOILb0ELb0EJiNS_5tupleIJiNS_1CILi0EEEEEEEEC2ERKiRKS5_,@function
        .size           $_ZN7cutlass13device_kernelIN5flash19enable_sm80_to_sm89INS1_16FlashAttnBwdSm80INS1_25CollectiveMainloopBwdSm80ILi2ELi2EN4cute5tupleIJNS5_1CILi128EEES8_NS7_ILi64EEEEEENS_10bfloat16_tEfNS_4arch4Sm80ELb1ELb0ELb1ELb1ELb0ELb0ELb0ELb0ELi2ELi4ELi4ELi4ELb0EEENS1_21CollectiveEpilogueBwdISA_SB_SD_Li256ELb1ELb0ELi2EEENS1_25SingleTileBwdLPTSchedulerILb1ELi128ELb0EEEEEEEEEvNT_6ParamsE$_ZN4cute3eso3ESOILb0ELb0EJiNS_5tupleIJiNS_1CILi0EEEEEEEEC2ERKiRKS5_,($_ZN7cutlass13device_kernelIN5flash19enable_sm80_to_sm89INS1_16FlashAttnBwdSm80INS1_25CollectiveMainloopBwdSm80ILi2ELi2EN4cute5tupleIJNS5_1CILi128EEES8_NS7_ILi64EEEEEENS_10bfloat16_tEfNS_4arch4Sm80ELb1ELb0ELb1ELb1ELb0ELb0ELb0ELb0ELi2ELi4ELi4ELi4ELb0EEENS1_21CollectiveEpilogueBwdISA_SB_SD_Li256ELb1ELb0ELi2EEENS1_25SingleTileBwdLPTSchedulerILb1ELi128ELb0EEEEEEEEEvNT_6ParamsE$_ZN4cute3eso3ESOILb0ELb0EJiNS_5tupleIJiiEEEEEC2ERKiRKS3_ - $_ZN7cutlass13device_kernelIN5flash19enable_sm80_to_sm89INS1_16FlashAttnBwdSm80INS1_25CollectiveMainloopBwdSm80ILi2ELi2EN4cute5tupleIJNS5_1CILi128EEES8_NS7_ILi64EEEEEENS_10bfloat16_tEfNS_4arch4Sm80ELb1ELb0ELb1ELb1ELb0ELb0ELb0ELb0ELi2ELi4ELi4ELi4ELb0EEENS1_21CollectiveEpilogueBwdISA_SB_SD_Li256ELb1ELb0ELi2EEENS1_25SingleTileBwdLPTSchedulerILb1ELi128ELb0EEEEEEEEEvNT_6ParamsE$_ZN4cute3eso3ESOILb0ELb0EJiNS_5tupleIJiNS_1CILi0EEEEEEEEC2ERKiRKS5_)
$_ZN7cutlass13device_kernelIN5flash19enable_sm80_to_sm89INS1_16FlashAttnBwdSm80INS1_25CollectiveMainloopBwdSm80ILi2ELi2EN4cute5tupleIJNS5_1CILi128EEES8_NS7_ILi64EEEEEENS_10bfloat16_tEfNS_4arch4Sm80ELb1ELb0ELb1ELb1ELb0ELb0ELb0ELb0ELi2ELi4ELi4ELi4ELb0EEENS1_21CollectiveEpilogueBwdISA_SB_SD_Li256ELb1ELb0ELi2EEENS1_25SingleTileBwdLPTSchedulerILb1ELi128ELb0EEEEEEEEEvNT_6ParamsE$_ZN4cute3eso3ESOILb0ELb0EJiNS_5tupleIJiNS_1CILi0EEEEEEEEC2ERKiRKS5_:
[----:B------:R-:W-:Y:S02]  /*8280*/  IADD3 R3, R3, -c[0x0][0x20], RZ ;  /* 0x8000080003037a10 */ /* 0x000fe40007ffe0ff */
[----:B------:R-:W-:-:S03]  /*8290*/  IADD3 R2, R2, -c[0x0][0x20], RZ ;  /* 0x8000080002027a10 */ /* 0x000fc60007ffe0ff */
[----:B------:R1:W-:Y:S04]  /*82a0*/  STL [R3], R6 ;  /* 0x0000000603007387 */ /* 0x0003e80000100800 */
[----:B------:R-:W2:Y:S01]  /*82b0*/  LDL R2, [R2] ;  /* 0x0000000002027983 */ /* 0x000ea20000100800 */
[----:B------:R-:W-:-:S03]  /*82c0*/  IMAD.MOV.U32 R5, RZ, RZ, 0x0 ;  /* 0x00000000ff057424 */ /* 0x000fc600078e00ff */
[----:B--2---:R1:W-:Y:S01]  /*82d0*/  STL [R3+0x4], R2 ;  /* 0x0000040203007387 */ /* 0x0043e20000100800 */
[----:B------:R-:W-:Y:S05]  /*82e0*/  RET.REL.NODEC R4 `(_ZN7cutlass13device_kernelIN5flash19enable_sm80_to_sm89INS1_16FlashAttnBwdSm80INS1_25CollectiveMainloopBwdSm80ILi2ELi2EN4cute5tupleIJNS5_1CILi128EEES8_NS7_ILi64EEEEEENS_10bfloat16_tEfNS_4arch4Sm80ELb1ELb0ELb1ELb1ELb0ELb0ELb0ELb0ELi2ELi4ELi4ELi4ELb0EEENS1_21CollectiveEpilogueBwdISA_SB_SD_Li256ELb1ELb0ELi2EEENS1_25SingleTileBwdLPTSchedulerILb1ELi128ELb0EEEEEEEEEvNT_6ParamsE) ;  /* 0xffff7d1004007950 */ /* 0x000fea0003c3ffff */
        .type           $_ZN7cutlass13device_kernelIN5flash19enable_sm80_to_sm89INS1_16FlashAttnBwdSm80INS1_25CollectiveMainloopBwdSm80ILi2ELi2EN4cute5tupleIJNS5_1CILi128EEES8_NS7_ILi64EEEEEENS_10bfloat16_tEfNS_4arch4Sm80ELb1ELb0ELb1ELb1ELb0ELb0ELb0ELb0ELi2ELi4ELi4ELi4ELb0EEENS1_21CollectiveEpilogueBwdISA_SB_SD_Li256ELb1ELb0ELi2EEENS1_25SingleTileBwdLPTSchedulerILb1ELi128ELb0EEEEEEEEEvNT_6ParamsE$_ZN4cute3eso3ESOILb0ELb0EJiNS_5tupleIJiiEEEEEC2ERKiRKS3_,@function
        .size           $_ZN7cutlass13device_kernelIN5flash19enable_sm80_to_sm89INS1_16FlashAttnBwdSm80INS1_25CollectiveMainloopBwdSm80ILi2ELi2EN4cute5tupleIJNS5_1CILi128EEES8_NS7_ILi64EEEEEENS_10bfloat16_tEfNS_4arch4Sm80ELb1ELb0ELb1ELb1ELb0ELb0ELb0ELb0ELi2ELi4ELi4ELi4ELb0EEENS1_21CollectiveEpilogueBwdISA_SB_SD_Li256ELb1ELb0ELi2EEENS1_25SingleTileBwdLPTSchedulerILb1ELi128ELb0EEEEEEEEEvNT_6ParamsE$_ZN4cute3eso3ESOILb0ELb0EJiNS_5tupleIJiiEEEEEC2ERKiRKS3_,($_ZN7cutlass13device_kernelIN5flash19enable_sm80_to_sm89INS1_16FlashAttnBwdSm80INS1_25CollectiveMainloopBwdSm80ILi2ELi2EN4cute5tupleIJNS5_1CILi128EEES8_NS7_ILi64EEEEEENS_10bfloat16_tEfNS_4arch4Sm80ELb1ELb0ELb1ELb1ELb0ELb0ELb0ELb0ELi2ELi4ELi4ELi4ELb0EEENS1_21CollectiveEpilogueBwdISA_SB_SD_Li256ELb1ELb0ELi2EEENS1_25SingleTileBwdLPTSchedulerILb1ELi128ELb0EEEEEEEEEvNT_6ParamsE$_ZN4cute3eso3ESOILb0ELb0EJiiEEC2ERKiS4_ - $_ZN7cutlass13device_kernelIN5flash19enable_sm80_to_sm89INS1_16FlashAttnBwdSm80INS1_25CollectiveMainloopBwdSm80ILi2ELi2EN4cute5tupleIJNS5_1CILi128EEES8_NS7_ILi64EEEEEENS_10bfloat16_tEfNS_4arch4Sm80ELb1ELb0ELb1ELb1ELb0ELb0ELb0ELb0ELi2ELi4ELi4ELi4ELb0EEENS1_21CollectiveEpilogueBwdISA_SB_SD_Li256ELb1ELb0ELi2EEENS1_25SingleTileBwdLPTSchedulerILb1ELi128ELb0EEEEEEEEEvNT_6ParamsE$_ZN4cute3eso3ESOILb0ELb0EJiNS_5tupleIJiiEEEEEC2ERKiRKS3_)
$_ZN7cutlass13device_kernelIN5flash19enable_sm80_to_sm89INS1_16FlashAttnBwdSm80INS1_25CollectiveMainloopBwdSm80ILi2ELi2EN4cute5tupleIJNS5_1CILi128EEES8_NS7_ILi64EEEEEENS_10bfloat16_tEfNS_4arch4Sm80ELb1ELb0ELb1ELb1ELb0ELb0ELb0ELb0ELi2ELi4ELi4ELi4ELb0EEENS1_21CollectiveEpilogueBwdISA_SB_SD_Li256ELb1ELb0ELi2EEENS1_25SingleTileBwdLPTSchedulerILb1ELi128ELb0EEEEEEEEEvNT_6ParamsE$_ZN4cute3eso3ESOILb0ELb0EJiNS_5tupleIJiiEEEEEC2ERKiRKS3_:
        /* <DEDUP_REMOVED lines=10> */
        .type           $_ZN7cutlass13device_kernelIN5flash19enable_sm80_to_sm89INS1_16FlashAttnBwdSm80INS1_25CollectiveMainloopBwdSm80ILi2ELi2EN4cute5tupleIJNS5_1CILi128EEES8_NS7_ILi64EEEEEENS_10bfloat16_tEfNS_4arch4Sm80ELb1ELb0ELb1ELb1ELb0ELb0ELb0ELb0ELi2ELi4ELi4ELi4ELb0EEENS1_21CollectiveEpilogueBwdISA_SB_SD_Li256ELb1ELb0ELi2EEENS1_25SingleTileBwdLPTSchedulerILb1ELi128ELb0EEEEEEEEEvNT_6ParamsE$_ZN4cute3eso3ESOILb0ELb0EJiiEEC2ERKiS4_,@function
        .size           $_ZN7cutlass13device_kernelIN5flash19enable_sm80_to_sm89INS1_16FlashAttnBwdSm80INS1_25CollectiveMainloopBwdSm80ILi2ELi2EN4cute5tupleIJNS5_1CILi128EEES8_NS7_ILi64EEEEEENS_10bfloat16_tEfNS_4arch4Sm80ELb1ELb0ELb1ELb1ELb0ELb0ELb0ELb0ELi2ELi4ELi4ELi4ELb0EEENS1_21CollectiveEpilogueBwdISA_SB_SD_Li256ELb1ELb0ELi2EEENS1_25SingleTileBwdLPTSchedulerILb1ELi128ELb0EEEEEEEEEvNT_6ParamsE$_ZN4cute3eso3ESOILb0ELb0EJiiEEC2ERKiS4_,($_ZN7cutlass13device_kernelIN5flash19enable_sm80_to_sm89INS1_16FlashAttnBwdSm80INS1_25CollectiveMainloopBwdSm80ILi2ELi2EN4cute5tupleIJNS5_1CILi128EEES8_NS7_ILi64EEEEEENS_10bfloat16_tEfNS_4arch4Sm80ELb1ELb0ELb1ELb1ELb0ELb0ELb0ELb0ELi2ELi4ELi4ELi4ELb0EEENS1_21CollectiveEpilogueBwdISA_SB_SD_Li256ELb1ELb0ELi2EEENS1_25SingleTileBwdLPTSchedulerILb1ELi128ELb0EEEEEEEEEvNT_6ParamsE$_ZN4cute3eso3ESOILb0ELb0EJiiNS_1CILi0EEEEEC2ERKiS6_RKS3_ - $_ZN7cutlass13device_kernelIN5flash19enable_sm80_to_sm89INS1_16FlashAttnBwdSm80INS1_25CollectiveMainloopBwdSm80ILi2ELi2EN4cute5tupleIJNS5_1CILi128EEES8_NS7_ILi64EEEEEENS_10bfloat16_tEfNS_4arch4Sm80ELb1ELb0ELb1ELb1ELb0ELb0ELb0ELb0ELi2ELi4ELi4ELi4ELb0EEENS1_21CollectiveEpilogueBwdISA_SB_SD_Li256ELb1ELb0ELi2EEENS1_25SingleTileBwdLPTSchedulerILb1ELi128ELb0EEEEEEEEEvNT_6ParamsE$_ZN4cute3eso3ESOILb0ELb0EJiiEEC2ERKiS4_)
$_ZN7cutlass13device_kernelIN5flash19enable_sm80_to_sm89INS1_16FlashAttnBwdSm80INS1_25CollectiveMainloopBwdSm80ILi2ELi2EN4cute5tupleIJNS5_1CILi128EEES8_NS7_ILi64EEEEEENS_10bfloat16_tEfNS_4arch4Sm80ELb1ELb0ELb1ELb1ELb0ELb0ELb0ELb0ELi2ELi4ELi4ELi4ELb0EEENS1_21CollectiveEpilogueBwdISA_SB_SD_Li256ELb1ELb0ELi2EEENS1_25SingleTileBwdLPTSchedulerILb1ELi128ELb0EEEEEEEEEvNT_6ParamsE$_ZN4cute3eso3ESOILb0ELb0EJiiEEC2ERKiS4_:
[----:B------:R-:W-:Y:S02]  /*8390*/  IADD3 R3, R3, -c[0x0][0x20], RZ ;  /* 0x8000080003037a10 */ /* 0x000fe40007ffe0ff */
[----:B------:R-:W-:-:S03]  /*83a0*/  IADD3 R2, R2, -c[0x0][0x20], RZ ;  /* 0x8000080002027a10 */ /* 0x000fc60007ffe0ff */
[----:B------:R1:W-:Y:S04]  /*83b0*/  STL [R3], R10 ;  /* 0x0000000a03007387 */ /* 0x0003e80000100800 */
[----:B------:R-:W2:Y:S01]  /*83c0*/  LDL R2, [R2] ;  /* 0x0000000002027983 */ /* 0x000ea20000100800 */
[----:B------:R-:W-:-:S03]  /*83d0*/  IMAD.MOV.U32 R9, RZ, RZ, 0x0 ;  /* 0x00000000ff097424 */ /* 0x000fc600078e00ff */
[----:B--2---:R1:W-:Y:S01]  /*83e0*/  STL [R3+0x4], R2 ;  /* 0x0000040203007387 */ /* 0x0043e20000100800 */
[----:B------:R-:W-:Y:S05]  /*83f0*/  RET.REL.NODEC R8 `(_ZN7cutlass13device_kernelIN5flash19enable_sm80_to_sm89INS1_16FlashAttnBwdSm80INS1_25CollectiveMainloopBwdSm80ILi2ELi2EN4cute5tupleIJNS5_1CILi128EEES8_NS7_ILi64EEEEEENS_10bfloat16_tEfNS_4arch4Sm80ELb1ELb0ELb1ELb1ELb0ELb0ELb0ELb0ELi2ELi4ELi4ELi4ELb0EEENS1_21CollectiveEpilogueBwdISA_SB_SD_Li256ELb1ELb0ELi2EEENS1_25SingleTileBwdLPTSchedulerILb1ELi128ELb0EEEEEEEEEvNT_6ParamsE) ;  /* 0xffff7c0008007950 */ /* 0x000fea0003c3ffff */
        .type           $_ZN7cutlass13device_kernelIN5flash19enable_sm80_to_sm89INS1_16FlashAttnBwdSm80INS1_25CollectiveMainloopBwdSm80ILi2ELi2EN4cute5tupleIJNS5_1CILi128EEES8_NS7_ILi64EEEEEENS_10bfloat16_tEfNS_4arch4Sm80ELb1ELb0ELb1ELb1ELb0ELb0ELb0ELb0ELi2ELi4ELi4ELi4ELb0EEENS1_21CollectiveEpilogueBwdISA_SB_SD_Li256ELb1ELb0ELi2EEENS1_25SingleTileBwdLPTSchedulerILb1ELi128ELb0EEEEEEEEEvNT_6ParamsE$_ZN4cute3eso3ESOILb0ELb0EJiiNS_1CILi0EEEEEC2ERKiS6_RKS3_,@function
        .size           $_ZN7cutlass13device_kernelIN5flash19enable_sm80_to_sm89INS1_16FlashAttnBwdSm80INS1_25CollectiveMainloopBwdSm80ILi2ELi2EN4cute5tupleIJNS5_1CILi128EEES8_NS7_ILi64EEEEEENS_10bfloat16_tEfNS_4arch4Sm80ELb1ELb0ELb1ELb1ELb0ELb0ELb0ELb0ELi2ELi4ELi4ELi4ELb0EEENS1_21CollectiveEpilogueBwdISA_SB_SD_Li256ELb1ELb0ELi2EEENS1_25SingleTileBwdLPTSchedulerILb1ELi128ELb0EEEEEEEEEvNT_6ParamsE$_ZN4cute3eso3ESOILb0ELb0EJiiNS_1CILi0EEEEEC2ERKiS6_RKS3_,($_ZN7cutlass13device_kernelIN5flash19enable_sm80_to_sm89INS1_16FlashAttnBwdSm80INS1_25CollectiveMainloopBwdSm80ILi2ELi2EN4cute5tupleIJNS5_1CILi128EEES8_NS7_ILi64EEEEEENS_10bfloat16_tEfNS_4arch4Sm80ELb1ELb0ELb1ELb1ELb0ELb0ELb0ELb0ELi2ELi4ELi4ELi4ELb0EEENS1_21CollectiveEpilogueBwdISA_SB_SD_Li256ELb1ELb0ELi2EEENS1_25SingleTileBwdLPTSchedulerILb1ELi128ELb0EEEEEEEEEvNT_6ParamsE$_ZN4cute3eso3ESOILb0ELb0EJiiNS_1CILi1024EEEEEC2ERKiS6_RKS3_ - $_ZN7cutlass13device_kernelIN5flash19enable_sm80_to_sm89INS1_16FlashAttnBwdSm80INS1_25CollectiveMainloopBwdSm80ILi2ELi2EN4cute5tupleIJNS5_1CILi128EEES8_NS7_ILi64EEEEEENS_10bfloat16_tEfNS_4arch4Sm80ELb1ELb0ELb1ELb1ELb0ELb0ELb0ELb0ELi2ELi4ELi4ELi4ELb0EEENS1_21CollectiveEpilogueBwdISA_SB_SD_Li256ELb1ELb0ELi2EEENS1_25SingleTileBwdLPTSchedulerILb1ELi128ELb0EEEEEEEEEvNT_6ParamsE$_ZN4cute3eso3ESOILb0ELb0EJiiNS_1CILi0EEEEEC2ERKiS6_RKS3_)
$_ZN7cutlass13device_kernelIN5flash19enable_sm80_to_sm89INS1_16FlashAttnBwdSm80INS1_25CollectiveMainloopBwdSm80ILi2ELi2EN4cute5tupleIJNS5_1CILi128EEES8_NS7_ILi64EEEEEENS_10bfloat16_tEfNS_4arch4Sm80ELb1ELb0ELb1ELb1ELb0ELb0ELb0ELb0ELi2ELi4ELi4ELi4ELb0EEENS1_21CollectiveEpilogueBwdISA_SB_SD_Li256ELb1ELb0ELi2EEENS1_25SingleTileBwdLPTSchedulerILb1ELi128ELb0EEEEEEEEEvNT_6ParamsE$_ZN4cute3eso3ESOILb0ELb0EJiiNS_1CILi0EEEEEC2ERKiS6_RKS3_:
        /* <DEDUP_REMOVED lines=8> */
        .type           $_ZN7cutlass13device_kernelIN5flash19enable_sm80_to_sm89INS1_16FlashAttnBwdSm80INS1_25CollectiveMainloopBwdSm80ILi2ELi2EN4cute5tupleIJNS5_1CILi128EEES8_NS7_ILi64EEEEEENS_10bfloat16_tEfNS_4arch4Sm80ELb1ELb0ELb1ELb1ELb0ELb0ELb0ELb0ELi2ELi4ELi4ELi4ELb0EEENS1_21CollectiveEpilogueBwdISA_SB_SD_Li256ELb1ELb0ELi2EEENS1_25SingleTileBwdLPTSchedulerILb1ELi128ELb0EEEEEEEEEvNT_6ParamsE$_ZN4cute3eso3ESOILb0ELb0EJiiNS_1CILi1024EEEEEC2ERKiS6_RKS3_,@function
        .size           $_ZN7cutlass13device_kernelIN5flash19enable_sm80_to_sm89INS1_16FlashAttnBwdSm80INS1_25CollectiveMainloopBwdSm80ILi2ELi2EN4cute5tupleIJNS5_1CILi128EEES8_NS7_ILi64EEEEEENS_10bfloat16_tEfNS_4arch4Sm80ELb1ELb0ELb1ELb1ELb0ELb0ELb0ELb0ELi2ELi4ELi4ELi4ELb0EEENS1_21CollectiveEpilogueBwdISA_SB_SD_Li256ELb1ELb0ELi2EEENS1_25SingleTileBwdLPTSchedulerILb1ELi128ELb0EEEEEEEEEvNT_6ParamsE$_ZN4cute3eso3ESOILb0ELb0EJiiNS_1CILi1024EEEEEC2ERKiS6_RKS3_,($_ZN7cutlass13device_kernelIN5flash19enable_sm80_to_sm89INS1_16FlashAttnBwdSm80INS1_25CollectiveMainloopBwdSm80ILi2ELi2EN4cute5tupleIJNS5_1CILi128EEES8_NS7_ILi64EEEEEENS_10bfloat16_tEfNS_4arch4Sm80ELb1ELb0ELb1ELb1ELb0ELb0ELb0ELb0ELi2ELi4ELi4ELi4ELb0EEENS1_21CollectiveEpilogueBwdISA_SB_SD_Li256ELb1ELb0ELi2EEENS1_25SingleTileBwdLPTSchedulerILb1ELi128ELb0EEEEEEEEEvNT_6ParamsE$_ZN4cute3eso3ESOILb0ELb0EJiiNS_1CILi144EEENS2_ILi512EEEEEC2ERKiS7_RKS3_RKS4_ - $_ZN7cutlass13device_kernelIN5flash19enable_sm80_to_sm89INS1_16FlashAttnBwdSm80INS1_25CollectiveMainloopBwdSm80ILi2ELi2EN4cute5tupleIJNS5_1CILi128EEES8_NS7_ILi64EEEEEENS_10bfloat16_tEfNS_4arch4Sm80ELb1ELb0ELb1ELb1ELb0ELb0ELb0ELb0ELi2ELi4ELi4ELi4ELb0EEENS1_21CollectiveEpilogueBwdISA_SB_SD_Li256ELb1ELb0ELi2EEENS1_25SingleTileBwdLPTSchedulerILb1ELi128ELb0EEEEEEEEEvNT_6ParamsE$_ZN4cute3eso3ESOILb0ELb0EJiiNS_1CILi1024EEEEEC2ERKiS6_RKS3_)
$_ZN7cutlass13device_kernelIN5flash19enable_sm80_to_sm89INS1_16FlashAttnBwdSm80INS1_25CollectiveMainloopBwdSm80ILi2ELi2EN4cute5tupleIJNS5_1CILi128EEES8_NS7_ILi64EEEEEENS_10bfloat16_tEfNS_4arch4Sm80ELb1ELb0ELb1ELb1ELb0ELb0ELb0ELb0ELi2ELi4ELi4ELi4ELb0EEENS1_21CollectiveEpilogueBwdISA_SB_SD_Li256ELb1ELb0ELi2EEENS1_25SingleTileBwdLPTSchedulerILb1ELi128ELb0EEEEEEEEEvNT_6ParamsE$_ZN4cute3eso3ESOILb0ELb0EJiiNS_1CILi1024EEEEEC2ERKiS6_RKS3_:
        /* <DEDUP_REMOVED lines=8> */
        .type           $_ZN7cutlass13device_kernelIN5flash19enable_sm80_to_sm89INS1_16FlashAttnBwdSm80INS1_25CollectiveMainloopBwdSm80ILi2ELi2EN4cute5tupleIJNS5_1CILi128EEES8_NS7_ILi64EEEEEENS_10bfloat16_tEfNS_4arch4Sm80ELb1ELb0ELb1ELb1ELb0ELb0ELb0ELb0ELi2ELi4ELi4ELi4ELb0EEENS1_21CollectiveEpilogueBwdISA_SB_SD_Li256ELb1ELb0ELi2EEENS1_25SingleTileBwdLPTSchedulerILb1ELi128ELb0EEEEEEEEEvNT_6ParamsE$_ZN4cute3eso3ESOILb0ELb0EJiiNS_1CILi144EEENS2_ILi512EEEEEC2ERKiS7_RKS3_RKS4_,@function
        .size           $_ZN7cutlass13device_kernelIN5flash19enable_sm80_to_sm89INS1_16FlashAttnBwdSm80INS1_25CollectiveMainloopBwdSm80ILi2ELi2EN4cute5tupleIJNS5_1CILi128EEES8_NS7_ILi64EEEEEENS_10bfloat16_tEfNS_4arch4Sm80ELb1ELb0ELb1ELb1ELb0ELb0ELb0ELb0ELi2ELi4ELi4ELi4ELb0EEENS1_21CollectiveEpilogueBwdISA_SB_SD_Li256ELb1ELb0ELi2EEENS1_25SingleTileBwdLPTSchedulerILb1ELi128ELb0EEEEEEEEEvNT_6ParamsE$_ZN4cute3eso3ESOILb0ELb0EJiiNS_1CILi144EEENS2_ILi512EEEEEC2ERKiS7_RKS3_RKS4_,($_ZN7cutlass13device_kernelIN5flash19enable_sm80_to_sm89INS1_16FlashAttnBwdSm80INS1_25CollectiveMainloopBwdSm80ILi2ELi2EN4cute5tupleIJNS5_1CILi128EEES8_NS7_ILi64EEEEEENS_10bfloat16_tEfNS_4arch4Sm80ELb1ELb0ELb1ELb1ELb0ELb0ELb0ELb0ELi2ELi4ELi4ELi4ELb0EEENS1_21CollectiveEpilogueBwdISA_SB_SD_Li256ELb1ELb0ELi2EEENS1_25SingleTileBwdLPTSchedulerILb1ELi128ELb0EEEEEEEEEvNT_6ParamsE$_ZN4cute3eso3ESOILb0ELb0EJiiNS_1CILi72EEENS2_ILi512EEEEEC2ERKiS7_RKS3_RKS4_ - $_ZN7cutlass13device_kernelIN5flash19enable_sm80_to_sm89INS1_16FlashAttnBwdSm80INS1_25CollectiveMainloopBwdSm80ILi2ELi2EN4cute5tupleIJNS5_1CILi128EEES8_NS7_ILi64EEEEEENS_10bfloat16_tEfNS_4arch4Sm80ELb1ELb0ELb1ELb1ELb0ELb0ELb0ELb0ELi2ELi4ELi4ELi4ELb0EEENS1_21CollectiveEpilogueBwdISA_SB_SD_Li256ELb1ELb0ELi2EEENS1_25SingleTileBwdLPTSchedulerILb1ELi128ELb0EEEEEEEEEvNT_6ParamsE$_ZN4cute3eso3ESOILb0ELb0EJiiNS_1CILi144EEENS2_ILi512EEEEEC2ERKiS7_RKS3_RKS4_)
$_ZN7cutlass13device_kernelIN5flash19enable_sm80_to_sm89INS1_16FlashAttnBwdSm80INS1_25CollectiveMainloopBwdSm80ILi2ELi2EN4cute5tupleIJNS5_1CILi128EEES8_NS7_ILi64EEEEEENS_10bfloat16_tEfNS_4arch4Sm80ELb1ELb0ELb1ELb1ELb0ELb0ELb0ELb0ELi2ELi4ELi4ELi4ELb0EEENS1_21CollectiveEpilogueBwdISA_SB_SD_Li256ELb1ELb0ELi2EEENS1_25SingleTileBwdLPTSchedulerILb1ELi128ELb0EEEEEEEEEvNT_6ParamsE$_ZN4cute3eso3ESOILb0ELb0EJiiNS_1CILi144EEENS2_ILi512EEEEEC2ERKiS7_RKS3_RKS4_:
[----:B------:R-:W-:Y:S02]  /*8500*/  IADD3 R6, R60, -c[0x0][0x20], RZ ;  /* 0x800008003c067a10 */ /* 0x000fe40007ffe0ff */
[----:B------:R-:W-:-:S03]  /*8510*/  IADD3 R4, R4, -c[0x0][0x20], RZ ;  /* 0x8000080004047a10 */ /* 0x000fc60007ffe0ff */
[----:B------:R1:W-:Y:S04]  /*8520*/  STL [R6], R3 ;  /* 0x0000000306007387 */ /* 0x0003e80000100800 */
[----:B------:R-:W2:Y:S01]  /*8530*/  LDL R5, [R4] ;  /* 0x0000000004057983 */ /* 0x000ea20000100800 */
[----:B------:R-:W-:-:S03]  /*8540*/  IMAD.MOV.U32 R9, RZ, RZ, 0x0 ;  /* 0x00000000ff097424 */ /* 0x000fc600078e00ff */
[----:B--2---:R1:W-:Y:S01]  /*8550*/  STL [R6+0x4], R5 ;  /* 0x0000040506007387 */ /* 0x0043e20000100800 */
[----:B------:R-:W-:Y:S05]  /*8560*/  RET.REL.NODEC R8 `(_ZN7cutlass13device_kernelIN5flash19enable_sm80_to_sm89INS1_16FlashAttnBwdSm80INS1_25CollectiveMainloopBwdSm80ILi2ELi2EN4cute5tupleIJNS5_1CILi128EEES8_NS7_ILi64EEEEEENS_10bfloat16_tEfNS_4arch4Sm80ELb1ELb0ELb1ELb1ELb0ELb0ELb0ELb0ELi2ELi4ELi4ELi4ELb0EEENS1_21CollectiveEpilogueBwdISA_SB_SD_Li256ELb1ELb0ELi2EEENS1_25SingleTileBwdLPTSchedulerILb1ELi128ELb0EEEEEEEEEvNT_6ParamsE) ;  /* 0xffff7a9008007950 */ /* 0x000fea0003c3ffff */
        .type           $_ZN7cutlass13device_kernelIN5flash19enable_sm80_to_sm89INS1_16FlashAttnBwdSm80INS1_25CollectiveMainloopBwdSm80ILi2ELi2EN4cute5tupleIJNS5_1CILi128EEES8_NS7_ILi64EEEEEENS_10bfloat16_tEfNS_4arch4Sm80ELb1ELb0ELb1ELb1ELb0ELb0ELb0ELb0ELi2ELi4ELi4ELi4ELb0EEENS1_21CollectiveEpilogueBwdISA_SB_SD_Li256ELb1ELb0ELi2EEENS1_25SingleTileBwdLPTSchedulerILb1ELi128ELb0EEEEEEEEEvNT_6ParamsE$_ZN4cute3eso3ESOILb0ELb0EJiiNS_1CILi72EEENS2_ILi512EEEEEC2ERKiS7_RKS3_RKS4_,@function
        .size           $_ZN7cutlass13device_kernelIN5flash19enable_sm80_to_sm89INS1_16FlashAttnBwdSm80INS1_25CollectiveMainloopBwdSm80ILi2ELi2EN4cute5tupleIJNS5_1CILi128EEES8_NS7_ILi64EEEEEENS_10bfloat16_tEfNS_4arch4Sm80ELb1ELb0ELb1ELb1ELb0ELb0ELb0ELb0ELi2ELi4ELi4ELi4ELb0EEENS1_21CollectiveEpilogueBwdISA_SB_SD_Li256ELb1ELb0ELi2EEENS1_25SingleTileBwdLPTSchedulerILb1ELi128ELb0EEEEEEEEEvNT_6ParamsE$_ZN4cute3eso3ESOILb0ELb0EJiiNS_1CILi72EEENS2_ILi512EEEEEC2ERKiS7_RKS3_RKS4_,($_ZN7cutlass13device_kernelIN5flash19enable_sm80_to_sm89INS1_16FlashAttnBwdSm80INS1_25CollectiveMainloopBwdSm80ILi2ELi2EN4cute5tupleIJNS5_1CILi128EEES8_NS7_ILi64EEEEEENS_10bfloat16_tEfNS_4arch4Sm80ELb1ELb0ELb1ELb1ELb0ELb0ELb0ELb0ELi2ELi4ELi4ELi4ELb0EEENS1_21CollectiveEpilogueBwdISA_SB_SD_Li256ELb1ELb0ELi2EEENS1_25SingleTileBwdLPTSchedulerILb1ELi128ELb0EEEEEEEEEvNT_6ParamsE$_ZN4cute3eso3ESOILb0ELb0EJiiNS_1CILi8192EEEEEC2ERKiS6_RKS3_ - $_ZN7cutlass13device_kernelIN5flash19enable_sm80_to_sm89INS1_16FlashAttnBwdSm80INS1_25CollectiveMainloopBwdSm80ILi2ELi2EN4cute5tupleIJNS5_1CILi128EEES8_NS7_ILi64EEEEEENS_10bfloat16_tEfNS_4arch4Sm80ELb1ELb0ELb1ELb1ELb0ELb0ELb0ELb0ELi2ELi4ELi4ELi4ELb0EEENS1_21CollectiveEpilogueBwdISA_SB_SD_Li256ELb1ELb0ELi2EEENS1_25SingleTileBwdLPTSchedulerILb1ELi128ELb0EEEEEEEEEvNT_6ParamsE$_ZN4cute3eso3ESOILb0ELb0EJiiNS_1CILi72EEENS2_ILi512EEEEEC2ERKiS7_RKS3_RKS4_)
$_ZN7cutlass13device_kernelIN5flash19enable_sm80_to_sm89INS1_16FlashAttnBwdSm80INS1_25CollectiveMainloopBwdSm80ILi2ELi2EN4cute5tupleIJNS5_1CILi128EEES8_NS7_ILi64EEEEEENS_10bfloat16_tEfNS_4arch4Sm80ELb1ELb0ELb1ELb1ELb0ELb0ELb0ELb0ELi2ELi4ELi4ELi4ELb0EEENS1_21CollectiveEpilogueBwdISA_SB_SD_Li256ELb1ELb0ELi2EEENS1_25SingleTileBwdLPTSchedulerILb1ELi128ELb0EEEEEEEEEvNT_6ParamsE$_ZN4cute3eso3ESOILb0ELb0EJiiNS_1CILi72EEENS2_ILi512EEEEEC2ERKiS7_RKS3_RKS4_:
        /* <DEDUP_REMOVED lines=8> */
        .type           $_ZN7cutlass13device_kernelIN5flash19enable_sm80_to_sm89INS1_16FlashAttnBwdSm80INS1_25CollectiveMainloopBwdSm80ILi2ELi2EN4cute5tupleIJNS5_1CILi128EEES8_NS7_ILi64EEEEEENS_10bfloat16_tEfNS_4arch4Sm80ELb1ELb0ELb1ELb1ELb0ELb0ELb0ELb0ELi2ELi4ELi4ELi4ELb0EEENS1_21CollectiveEpilogueBwdISA_SB_SD_Li256ELb1ELb0ELi2EEENS1_25SingleTileBwdLPTSchedulerILb1ELi128ELb0EEEEEEEEEvNT_6ParamsE$_ZN4cute3eso3ESOILb0ELb0EJiiNS_1CILi8192EEEEEC2ERKiS6_RKS3_,@function
        .size           $_ZN7cutlass13device_kernelIN5flash19enable_sm80_to_sm89INS1_16FlashAttnBwdSm80INS1_25CollectiveMainloopBwdSm80ILi2ELi2EN4cute5tupleIJNS5_1CILi128EEES8_NS7_ILi64EEEEEENS_10bfloat16_tEfNS_4arch4Sm80ELb1ELb0ELb1ELb1ELb0ELb0ELb0ELb0ELi2ELi4ELi4ELi4ELb0EEENS1_21CollectiveEpilogueBwdISA_SB_SD_Li256ELb1ELb0ELi2EEENS1_25SingleTileBwdLPTSchedulerILb1ELi128ELb0EEEEEEEEEvNT_6ParamsE$_ZN4cute3eso3ESOILb0ELb0EJiiNS_1CILi8192EEEEEC2ERKiS6_RKS3_,($_ZN7cutlass13device_kernelIN5flash19enable_sm80_to_sm89INS1_16FlashAttnBwdSm80INS1_25CollectiveMainloopBwdSm80ILi2ELi2EN4cute5tupleIJNS5_1CILi128EEES8_NS7_ILi64EEEEEENS_10bfloat16_tEfNS_4arch4Sm80ELb1ELb0ELb1ELb1ELb0ELb0ELb0ELb0ELi2ELi4ELi4ELi4ELb0EEENS1_21CollectiveEpilogueBwdISA_SB_SD_Li256ELb1ELb0ELi2EEENS1_25SingleTileBwdLPTSchedulerILb1ELi128ELb0EEEEEEEEEvNT_6ParamsE$_ZN4cute3eso3ESOILb0ELb0EJiiiEEC2ERKiS4_S4_ - $_ZN7cutlass13device_kernelIN5flash19enable_sm80_to_sm89INS1_16FlashAttnBwdSm80INS1_25CollectiveMainloopBwdSm80ILi2ELi2EN4cute5tupleIJNS5_1CILi128EEES8_NS7_ILi64EEEEEENS_10bfloat16_tEfNS_4arch4Sm80ELb1ELb0ELb1ELb1ELb0ELb0ELb0ELb0ELi2ELi4ELi4ELi4ELb0EEENS1_21CollectiveEpilogueBwdISA_SB_SD_Li256ELb1ELb0ELi2EEENS1_25SingleTileBwdLPTSchedulerILb1ELi128ELb0EEEEEEEEEvNT_6ParamsE$_ZN4cute3eso3ESOILb0ELb0EJiiNS_1CILi8192EEEEEC2ERKiS6_RKS3_)
$_ZN7cutlass13device_kernelIN5flash19enable_sm80_to_sm89INS1_16FlashAttnBwdSm80INS1_25CollectiveMainloopBwdSm80ILi2ELi2EN4cute5tupleIJNS5_1CILi128EEES8_NS7_ILi64EEEEEENS_10bfloat16_tEfNS_4arch4Sm80ELb1ELb0ELb1ELb1ELb0ELb0ELb0ELb0ELi2ELi4ELi4ELi4ELb0EEENS1_21CollectiveEpilogueBwdISA_SB_SD_Li256ELb1ELb0ELi2EEENS1_25SingleTileBwdLPTSchedulerILb1ELi128ELb0EEEEEEEEEvNT_6ParamsE$_ZN4cute3eso3ESOILb0ELb0EJiiNS_1CILi8192EEEEEC2ERKiS6_RKS3_:
[----:B------:R-:W-:Y:S02]  /*85f0*/  IADD3 R3, R3, -c[0x0][0x20], RZ ;  /* 0x8000080003037a10 */ /* 0x000fe40007ffe0ff */
[----:B------:R-:W-:-:S03]  /*8600*/  IADD3 R2, R2, -c[0x0][0x20], RZ ;  /* 0x8000080002027a10 */ /* 0x000fc60007ffe0ff */
[----:B------:R1:W-:Y:S04]  /*8610*/  STL [R3], R10 ;  /* 0x0000000a03007387 */ /* 0x0003e80000100800 */
[----:B------:R-:W2:Y:S01]  /*8620*/  LDL R2, [R2] ;  /* 0x0000000002027983 */ /* 0x000ea20000100800 */
[----:B------:R-:W-:-:S03]  /*8630*/  IMAD.MOV.U32 R9, RZ, RZ, 0x0 ;  /* 0x00000000ff097424 */ /* 0x000fc600078e00ff */
[----:B--2---:R1:W-:Y:S01]  /*8640*/  STL [R3+0x4], R2 ;  /* 0x0000040203007387 */ /* 0x0043e20000100800 */
[----:B------:R-:W-:Y:S05]  /*8650*/  RET.REL.NODEC R8 `(_ZN7cutlass13device_kernelIN5flash19enable_sm80_to_sm89INS1_16FlashAttnBwdSm80INS1_25CollectiveMainloopBwdSm80ILi2ELi2EN4cute5tupleIJNS5_1CILi128EEES8_NS7_ILi64EEEEEENS_10bfloat16_tEfNS_4arch4Sm80ELb1ELb0ELb1ELb1ELb0ELb0ELb0ELb0ELi2ELi4ELi4ELi4ELb0EEENS1_21CollectiveEpilogueBwdISA_SB_SD_Li256ELb1ELb0ELi2EEENS1_25SingleTileBwdLPTSchedulerILb1ELi128ELb0EEEEEEEEEvNT_6ParamsE) ;  /* 0xffff79a008007950 */ /* 0x000fea0003c3ffff */
        .type           $_ZN7cutlass13device_kernelIN5flash19enable_sm80_to_sm89INS1_16FlashAttnBwdSm80INS1_25CollectiveMainloopBwdSm80ILi2ELi2EN4cute5tupleIJNS5_1CILi128EEES8_NS7_ILi64EEEEEENS_10bfloat16_tEfNS_4arch4Sm80ELb1ELb0ELb1ELb1ELb0ELb0ELb0ELb0ELi2ELi4ELi4ELi4ELb0EEENS1_21CollectiveEpilogueBwdISA_SB_SD_Li256ELb1ELb0ELi2EEENS1_25SingleTileBwdLPTSchedulerILb1ELi128ELb0EEEEEEEEEvNT_6ParamsE$_ZN4cute3eso3ESOILb0ELb0EJiiiEEC2ERKiS4_S4_,@function
        .size           $_ZN7cutlass13device_kernelIN5flash19enable_sm80_to_sm89INS1_16FlashAttnBwdSm80INS1_25CollectiveMainloopBwdSm80ILi2ELi2EN4cute5tupleIJNS5_1CILi128EEES8_NS7_ILi64EEEEEENS_10bfloat16_tEfNS_4arch4Sm80ELb1ELb0ELb1ELb1ELb0ELb0ELb0ELb0ELi2ELi4ELi4ELi4ELb0EEENS1_21CollectiveEpilogueBwdISA_SB_SD_Li256ELb1ELb0ELi2EEENS1_25SingleTileBwdLPTSchedulerILb1ELi128ELb0EEEEEEEEEvNT_6ParamsE$_ZN4cute3eso3ESOILb0ELb0EJiiiEEC2ERKiS4_S4_,($_ZN7cutlass13device_kernelIN5flash19enable_sm80_to_sm89INS1_16FlashAttnBwdSm80INS1_25CollectiveMainloopBwdSm80ILi2ELi2EN4cute5tupleIJNS5_1CILi128EEES8_NS7_ILi64EEEEEENS_10bfloat16_tEfNS_4arch4Sm80ELb1ELb0ELb1ELb1ELb0ELb0ELb0ELb0ELi2ELi4ELi4ELi4ELb0EEENS1_21CollectiveEpilogueBwdISA_SB_SD_Li256ELb1ELb0ELi2EEENS1_25SingleTileBwdLPTSchedulerILb1ELi128ELb0EEEEEEEEEvNT_6ParamsE$_ZN4cute3eso3ESOILb0ELb0EJiiiNS_1CILi0EEEEEC2ERKiS6_S6_RKS3_ - $_ZN7cutlass13device_kernelIN5flash19enable_sm80_to_sm89INS1_16FlashAttnBwdSm80INS1_25CollectiveMainloopBwdSm80ILi2ELi2EN4cute5tupleIJNS5_1CILi128EEES8_NS7_ILi64EEEEEENS_10bfloat16_tEfNS_4arch4Sm80ELb1ELb0ELb1ELb1ELb0ELb0ELb0ELb0ELi2ELi4ELi4ELi4ELb0EEENS1_21CollectiveEpilogueBwdISA_SB_SD_Li256ELb1ELb0ELi2EEENS1_25SingleTileBwdLPTSchedulerILb1ELi128ELb0EEEEEEEEEvNT_6ParamsE$_ZN4cute3eso3ESOILb0ELb0EJiiiEEC2ERKiS4_S4_)
$_ZN7cutlass13device_kernelIN5flash19enable_sm80_to_sm89INS1_16FlashAttnBwdSm80INS1_25CollectiveMainloopBwdSm80ILi2ELi2EN4cute5tupleIJNS5_1CILi128EEES8_NS7_ILi64EEEEEENS_10bfloat16_tEfNS_4arch4Sm80ELb1ELb0ELb1ELb1ELb0ELb0ELb0ELb0ELi2ELi4ELi4ELi4ELb0EEENS1_21CollectiveEpilogueBwdISA_SB_SD_Li256ELb1ELb0ELi2EEENS1_25SingleTileBwdLPTSchedulerILb1ELi128ELb0EEEEEEEEEvNT_6ParamsE$_ZN4cute3eso3ESOILb0ELb0EJiiiEEC2ERKiS4_S4_:
        /* <DEDUP_REMOVED lines=9> */
[----:B------:R-:W-:Y:S05]  /*86f0*/  RET.REL.NODEC R4 `(_ZN7cutlass13device_kernelIN5flash19enable_sm80_to_sm89INS1_16FlashAttnBwdSm80INS1_25CollectiveMainloopBwdSm80ILi2ELi2EN4cute5tupleIJNS5_1CILi128EEES8_NS7_ILi64EEEEEENS_10bfloat16_tEfNS_4arch4Sm80ELb1ELb0ELb1ELb1ELb0ELb0ELb0ELb0ELi2ELi4ELi4ELi4ELb0EEENS1_21CollectiveEpilogueBwdISA_SB_SD_Li256ELb1ELb0ELi2EEENS1_25SingleTileBwdLPTSchedulerILb1ELi128ELb0EEEEEEEEEvNT_6ParamsE) ;  /* 0xffff790004007950 */ /* 0x000fea0003c3ffff */
        .type           $_ZN7cutlass13device_kernelIN5flash19enable_sm80_to_sm89INS1_16FlashAttnBwdSm80INS1_25CollectiveMainloopBwdSm80ILi2ELi2EN4cute5tupleIJNS5_1CILi128EEES8_NS7_ILi64EEEEEENS_10bfloat16_tEfNS_4arch4Sm80ELb1ELb0ELb1ELb1ELb0ELb0ELb0ELb0ELi2ELi4ELi4ELi4ELb0EEENS1_21CollectiveEpilogueBwdISA_SB_SD_Li256ELb1ELb0ELi2EEENS1_25SingleTileBwdLPTSchedulerILb1ELi128ELb0EEEEEEEEEvNT_6ParamsE$_ZN4cute3eso3ESOILb0ELb0EJiiiNS_1CILi0EEEEEC2ERKiS6_S6_RKS3_,@function
        .size           $_ZN7cutlass13device_kernelIN5flash19enable_sm80_to_sm89INS1_16FlashAttnBwdSm80INS1_25CollectiveMainloopBwdSm80ILi2ELi2EN4cute5tupleIJNS5_1CILi128EEES8_NS7_ILi64EEEEEENS_10bfloat16_tEfNS_4arch4Sm80ELb1ELb0ELb1ELb1ELb0ELb0ELb0ELb0ELi2ELi4ELi4ELi4ELb0EEENS1_21CollectiveEpilogueBwdISA_SB_SD_Li256ELb1ELb0ELi2EEENS1_25SingleTileBwdLPTSchedulerILb1ELi128ELb0EEEEEEEEEvNT_6ParamsE$_ZN4cute3eso3ESOILb0ELb0EJiiiNS_1CILi0EEEEEC2ERKiS6_S6_RKS3_,($_ZN7cutlass13device_kernelIN5flash19enable_sm80_to_sm89INS1_16FlashAttnBwdSm80INS1_25CollectiveMainloopBwdSm80ILi2ELi2EN4cute5tupleIJNS5_1CILi128EEES8_NS7_ILi64EEEEEENS_10bfloat16_tEfNS_4arch4Sm80ELb1ELb0ELb1ELb1ELb0ELb0ELb0ELb0ELi2ELi4ELi4ELi4ELb0EEENS1_21CollectiveEpilogueBwdISA_SB_SD_Li256ELb1ELb0ELi2EEENS1_25SingleTileBwdLPTSchedulerILb1ELi128ELb0EEEEEEEEEvNT_6ParamsE$_ZN4cute3eso3ESOILb0ELb0EJiiiNS_1CILi144EEENS2_ILi512EEEEEC2ERKiS7_S7_RKS3_RKS4_ - $_ZN7cutlass13device_kernelIN5flash19enable_sm80_to_sm89INS1_16FlashAttnBwdSm80INS1_25CollectiveMainloopBwdSm80ILi2ELi2EN4cute5tupleIJNS5_1CILi128EEES8_NS7_ILi64EEEEEENS_10bfloat16_tEfNS_4arch4Sm80ELb1ELb0ELb1ELb1ELb0ELb0ELb0ELb0ELi2ELi4ELi4ELi4ELb0EEENS1_21CollectiveEpilogueBwdISA_SB_SD_Li256ELb1ELb0ELi2EEENS1_25SingleTileBwdLPTSchedulerILb1ELi128ELb0EEEEEEEEEvNT_6ParamsE$_ZN4cute3eso3ESOILb0ELb0EJiiiNS_1CILi0EEEEEC2ERKiS6_S6_RKS3_)
$_ZN7cutlass13device_kernelIN5flash19enable_sm80_to_sm89INS1_16FlashAttnBwdSm80INS1_25CollectiveMainloopBwdSm80ILi2ELi2EN4cute5tupleIJNS5_1CILi128EEES8_NS7_ILi64EEEEEENS_10bfloat16_tEfNS_4arch4Sm80ELb1ELb0ELb1ELb1ELb0ELb0ELb0ELb0ELi2ELi4ELi4ELi4ELb0EEENS1_21CollectiveEpilogueBwdISA_SB_SD_Li256ELb1ELb0ELi2EEENS1_25SingleTileBwdLPTSchedulerILb1ELi128ELb0EEEEEEEEEvNT_6ParamsE$_ZN4cute3eso3ESOILb0ELb0EJiiiNS_1CILi0EEEEEC2ERKiS6_S6_RKS3_:
        /* <DEDUP_REMOVED lines=10> */
[----:B------:R-:W-:Y:S05]  /*87a0*/  RET.REL.NODEC R46 `(_ZN7cutlass13device_kernelIN5flash19enable_sm80_to_sm89INS1_16FlashAttnBwdSm80INS1_25CollectiveMainloopBwdSm80ILi2ELi2EN4cute5tupleIJNS5_1CILi128EEES8_NS7_ILi64EEEEEENS_10bfloat16_tEfNS_4arch4Sm80ELb1ELb0ELb1ELb1ELb0ELb0ELb0ELb0ELi2ELi4ELi4ELi4ELb0EEENS1_21CollectiveEpilogueBwdISA_SB_SD_Li256ELb1ELb0ELi2EEENS1_25SingleTileBwdLPTSchedulerILb1ELi128ELb0EEEEEEEEEvNT_6ParamsE) ;  /* 0xffff78502e007950 */ /* 0x000fea0003c3ffff */
        .type           $_ZN7cutlass13device_kernelIN5flash19enable_sm80_to_sm89INS1_16FlashAttnBwdSm80INS1_25CollectiveMainloopBwdSm80ILi2ELi2EN4cute5tupleIJNS5_1CILi128EEES8_NS7_ILi64EEEEEENS_10bfloat16_tEfNS_4arch4Sm80ELb1ELb0ELb1ELb1ELb0ELb0ELb0ELb0ELi2ELi4ELi4ELi4ELb0EEENS1_21CollectiveEpilogueBwdISA_SB_SD_Li256ELb1ELb0ELi2EEENS1_25SingleTileBwdLPTSchedulerILb1ELi128ELb0EEEEEEEEEvNT_6ParamsE$_ZN4cute3eso3ESOILb0ELb0EJiiiNS_1CILi144EEENS2_ILi512EEEEEC2ERKiS7_S7_RKS3_RKS4_,@function
        .size           $_ZN7cutlass13device_kernelIN5flash19enable_sm80_to_sm89INS1_16FlashAttnBwdSm80INS1_25CollectiveMainloopBwdSm80ILi2ELi2EN4cute5tupleIJNS5_1CILi128EEES8_NS7_ILi64EEEEEENS_10bfloat16_tEfNS_4arch4Sm80ELb1ELb0ELb1ELb1ELb0ELb0ELb0ELb0ELi2ELi4ELi4ELi4ELb0EEENS1_21CollectiveEpilogueBwdISA_SB_SD_Li256ELb1ELb0ELi2EEENS1_25SingleTileBwdLPTSchedulerILb1ELi128ELb0EEEEEEEEEvNT_6ParamsE$_ZN4cute3eso3ESOILb0ELb0EJiiiNS_1CILi144EEENS2_ILi512EEEEEC2ERKiS7_S7_RKS3_RKS4_,($_ZN7cutlass13device_kernelIN5flash19enable_sm80_to_sm89INS1_16FlashAttnBwdSm80INS1_25CollectiveMainloopBwdSm80ILi2ELi2EN4cute5tupleIJNS5_1CILi128EEES8_NS7_ILi64EEEEEENS_10bfloat16_tEfNS_4arch4Sm80ELb1ELb0ELb1ELb1ELb0ELb0ELb0ELb0ELi2ELi4ELi4ELi4ELb0EEENS1_21CollectiveEpilogueBwdISA_SB_SD_Li256ELb1ELb0ELi2EEENS1_25SingleTileBwdLPTSchedulerILb1ELi128ELb0EEEEEEEEEvNT_6ParamsE$_ZN4cute3eso3ESOILb0ELb0EJiiiNS_1CILi72EEENS2_ILi512EEEEEC2ERKiS7_S7_RKS3_RKS4_ - $_ZN7cutlass13device_kernelIN5flash19enable_sm80_to_sm89INS1_16FlashAttnBwdSm80INS1_25CollectiveMainloopBwdSm80ILi2ELi2EN4cute5tupleIJNS5_1CILi128EEES8_NS7_ILi64EEEEEENS_10bfloat16_tEfNS_4arch4Sm80ELb1ELb0ELb1ELb1ELb0ELb0ELb0ELb0ELi2ELi4ELi4ELi4ELb0EEENS1_21CollectiveEpilogueBwdISA_SB_SD_Li256ELb1ELb0ELi2EEENS1_25SingleTileBwdLPTSchedulerILb1ELi128ELb0EEEEEEEEEvNT_6ParamsE$_ZN4cute3eso3ESOILb0ELb0EJiiiNS_1CILi144EEENS2_ILi512EEEEEC2ERKiS7_S7_RKS3_RKS4_)
$_ZN7cutlass13device_kernelIN5flash19enable_sm80_to_sm89INS1_16FlashAttnBwdSm80INS1_25CollectiveMainloopBwdSm80ILi2ELi2EN4cute5tupleIJNS5_1CILi128EEES8_NS7_ILi64EEEEEENS_10bfloat16_tEfNS_4arch4Sm80ELb1ELb0ELb1ELb1ELb0ELb0ELb0ELb0ELi2ELi4ELi4ELi4ELb0EEENS1_21CollectiveEpilogueBwdISA_SB_SD_Li256ELb1ELb0ELi2EEENS1_25SingleTileBwdLPTSchedulerILb1ELi128ELb0EEEEEEEEEvNT_6ParamsE$_ZN4cute3eso3ESOILb0ELb0EJiiiNS_1CILi144EEENS2_ILi512EEEEEC2ERKiS7_S7_RKS3_RKS4_:
        /* <DEDUP_REMOVED lines=11> */
        .type           $_ZN7cutlass13device_kernelIN5flash19enable_sm80_to_sm89INS1_16FlashAttnBwdSm80INS1_25CollectiveMainloopBwdSm80ILi2ELi2EN4cute5tupleIJNS5_1CILi128EEES8_NS7_ILi64EEEEEENS_10bfloat16_tEfNS_4arch4Sm80ELb1ELb0ELb1ELb1ELb0ELb0ELb0ELb0ELi2ELi4ELi4ELi4ELb0EEENS1_21CollectiveEpilogueBwdISA_SB_SD_Li256ELb1ELb0ELi2EEENS1_25SingleTileBwdLPTSchedulerILb1ELi128ELb0EEEEEEEEEvNT_6ParamsE$_ZN4cute3eso3ESOILb0ELb0EJiiiNS_1CILi72EEENS2_ILi512EEEEEC2ERKiS7_S7_RKS3_RKS4_,@function
        .size           $_ZN7cutlass13device_kernelIN5flash19enable_sm80_to_sm89INS1_16FlashAttnBwdSm80INS1_25CollectiveMainloopBwdSm80ILi2ELi2EN4cute5tupleIJNS5_1CILi128EEES8_NS7_ILi64EEEEEENS_10bfloat16_tEfNS_4arch4Sm80ELb1ELb0ELb1ELb1ELb0ELb0ELb0ELb0ELi2ELi4ELi4ELi4ELb0EEENS1_21CollectiveEpilogueBwdISA_SB_SD_Li256ELb1ELb0ELi2EEENS1_25SingleTileBwdLPTSchedulerILb1ELi128ELb0EEEEEEEEEvNT_6ParamsE$_ZN4cute3eso3ESOILb0ELb0EJiiiNS_1CILi72EEENS2_ILi512EEEEEC2ERKiS7_S7_RKS3_RKS4_,($_ZN7cutlass13device_kernelIN5flash19enable_sm80_to_sm89INS1_16FlashAttnBwdSm80INS1_25CollectiveMainloopBwdSm80ILi2ELi2EN4cute5tupleIJNS5_1CILi128EEES8_NS7_ILi64EEEEEENS_10bfloat16_tEfNS_4arch4Sm80ELb1ELb0ELb1ELb1ELb0ELb0ELb0ELb0ELi2ELi4ELi4ELi4ELb0EEENS1_21CollectiveEpilogueBwdISA_SB_SD_Li256ELb1ELb0ELi2EEENS1_25SingleTileBwdLPTSchedulerILb1ELi128ELb0EEEEEEEEEvNT_6ParamsE$_ZN4cute3eso3ESOILb0ELb1EJNS_5tupleIJiNS2_IJiNS_1CILi0EEEEEEEEENS2_IJNS_10UnderscoreENS2_IJS7_S7_EEEEEEEEC2ERKS6_RKS9_ - $_ZN7cutlass13device_kernelIN5flash19enable_sm80_to_sm89INS1_16FlashAttnBwdSm80INS1_25CollectiveMainloopBwdSm80ILi2ELi2EN4cute5tupleIJNS5_1CILi128EEES8_NS7_ILi64EEEEEENS_10bfloat16_tEfNS_4arch4Sm80ELb1ELb0ELb1ELb1ELb0ELb0ELb0ELb0ELi2ELi4ELi4ELi4ELb0EEENS1_21CollectiveEpilogueBwdISA_SB_SD_Li256ELb1ELb0ELi2EEENS1_25SingleTileBwdLPTSchedulerILb1ELi128ELb0EEEEEEEEEvNT_6ParamsE$_ZN4cute3eso3ESOILb0ELb0EJiiiNS_1CILi72EEENS2_ILi512EEEEEC2ERKiS7_S7_RKS3_RKS4_)
$_ZN7cutlass13device_kernelIN5flash19enable_sm80_to_sm89INS1_16FlashAttnBwdSm80INS1_25CollectiveMainloopBwdSm80ILi2ELi2EN4cute5tupleIJNS5_1CILi128EEES8_NS7_ILi64EEEEEENS_10bfloat16_tEfNS_4arch4Sm80ELb1ELb0ELb1ELb1ELb0ELb0ELb0ELb0ELi2ELi4ELi4ELi4ELb0EEENS1_21CollectiveEpilogueBwdISA_SB_SD_Li256ELb1ELb0ELi2EEENS1_25SingleTileBwdLPTSchedulerILb1ELi128ELb0EEEEEEEEEvNT_6ParamsE$_ZN4cute3eso3ESOILb0ELb0EJiiiNS_1CILi72EEENS2_ILi512EEEEEC2ERKiS7_S7_RKS3_RKS4_:
        /* <DEDUP_REMOVED lines=11> */
        .type           $_ZN7cutlass13device_kernelIN5flash19enable_sm80_to_sm89INS1_16FlashAttnBwdSm80INS1_25CollectiveMainloopBwdSm80ILi2ELi2EN4cute5tupleIJNS5_1CILi128EEES8_NS7_ILi64EEEEEENS_10bfloat16_tEfNS_4arch4Sm80ELb1ELb0ELb1ELb1ELb0ELb0ELb0ELb0ELi2ELi4ELi4ELi4ELb0EEENS1_21CollectiveEpilogueBwdISA_SB_SD_Li256ELb1ELb0ELi2EEENS1_25SingleTileBwdLPTSchedulerILb1ELi128ELb0EEEEEEEEEvNT_6ParamsE$_ZN4cute3eso3ESOILb0ELb1EJNS_5tupleIJiNS2_IJiNS_1CILi0EEEEEEEEENS2_IJNS_10UnderscoreENS2_IJS7_S7_EEEEEEEEC2ERKS6_RKS9_,@function
        .size           $_ZN7cutlass13device_kernelIN5flash19enable_sm80_to_sm89INS1_16FlashAttnBwdSm80INS1_25CollectiveMainloopBwdSm80ILi2ELi2EN4cute5tupleIJNS5_1CILi128EEES8_NS7_ILi64EEEEEENS_10bfloat16_tEfNS_4arch4Sm80ELb1ELb0ELb1ELb1ELb0ELb0ELb0ELb0ELi2ELi4ELi4ELi4ELb0EEENS1_21CollectiveEpilogueBwdISA_SB_SD_Li256ELb1ELb0ELi2EEENS1_25SingleTileBwdLPTSchedulerILb1ELi128ELb0EEEEEEEEEvNT_6ParamsE$_ZN4cute3eso3ESOILb0ELb1EJNS_5tupleIJiNS2_IJiNS_1CILi0EEEEEEEEENS2_IJNS_10UnderscoreENS2_IJS7_S7_EEEEEEEEC2ERKS6_RKS9_,($_ZN7cutlass13device_kernelIN5flash19enable_sm80_to_sm89INS1_16FlashAttnBwdSm80INS1_25CollectiveMainloopBwdSm80ILi2ELi2EN4cute5tupleIJNS5_1CILi128EEES8_NS7_ILi64EEEEEENS_10bfloat16_tEfNS_4arch4Sm80ELb1ELb0ELb1ELb1ELb0ELb0ELb0ELb0ELi2ELi4ELi4ELi4ELb0EEENS1_21CollectiveEpilogueBwdISA_SB_SD_Li256ELb1ELb0ELi2EEENS1_25SingleTileBwdLPTSchedulerILb1ELi128ELb0EEEEEEEEEvNT_6ParamsE$_ZN4cute3eso3ESOILb0ELb1EJNS_5tupleIJiNS2_IJiiEEEEEENS2_IJNS_10UnderscoreENS2_IJS5_S5_EEEEEEEEC2ERKS4_RKS7_ - $_ZN7cutlass13device_kernelIN5flash19enable_sm80_to_sm89INS1_16FlashAttnBwdSm80INS1_25CollectiveMainloopBwdSm80ILi2ELi2EN4cute5tupleIJNS5_1CILi128EEES8_NS7_ILi64EEEEEENS_10bfloat16_tEfNS_4arch4Sm80ELb1ELb0ELb1ELb1ELb0ELb0ELb0ELb0ELi2ELi4ELi4ELi4ELb0EEENS1_21CollectiveEpilogueBwdISA_SB_SD_Li256ELb1ELb0ELi2EEENS1_25SingleTileBwdLPTSchedulerILb1ELi128ELb0EEEEEEEEEvNT_6ParamsE$_ZN4cute3eso3ESOILb0ELb1EJNS_5tupleIJiNS2_IJiNS_1CILi0EEEEEEEEENS2_IJNS_10UnderscoreENS2_IJS7_S7_EEEEEEEEC2ERKS6_RKS9_)
$_ZN7cutlass13device_kernelIN5flash19enable_sm80_to_sm89INS1_16FlashAttnBwdSm80INS1_25CollectiveMainloopBwdSm80ILi2ELi2EN4cute5tupleIJNS5_1CILi128EEES8_NS7_ILi64EEEEEENS_10bfloat16_tEfNS_4arch4Sm80ELb1ELb0ELb1ELb1ELb0ELb0ELb0ELb0ELi2ELi4ELi4ELi4ELb0EEENS1_21CollectiveEpilogueBwdISA_SB_SD_Li256ELb1ELb0ELi2EEENS1_25SingleTileBwdLPTSchedulerILb1ELi128ELb0EEEEEEEEEvNT_6ParamsE$_ZN4cute3eso3ESOILb0ELb1EJNS_5tupleIJiNS2_IJiNS_1CILi0EEEEEEEEENS2_IJNS_10UnderscoreENS2_IJS7_S7_EEEEEEEEC2ERKS6_RKS9_:
[----:B------:R-:W-:Y:S01]  /*8910*/  IADD3 R4, R4, -c[0x0][0x20], RZ ;  /* 0x8000080004047a10 */ /* 0x000fe20007ffe0ff */
[----:B------:R-:W-:Y:S01]  /*8920*/  IMAD.MOV.U32 R8, RZ, RZ, R6 ;  /* 0x000000ffff087224 */ /* 0x000fe200078e0006 */
[----:B------:R-:W-:-:S03]  /*8930*/  MOV R9, 0x0 ;  /* 0x0000000000097802 */ /* 0x000fc60000000f00 */
[----:B------:R1:W-:Y:S04]  /*8940*/  STL [R4], R2 ;  /* 0x0000000204007387 */ /* 0x0003e80000100800 */
[----:B------:R1:W-:Y:S01]  /*8950*/  STL [R4+0x4], R3 ;  /* 0x0000040304007387 */ /* 0x0003e20000100800 */
[----:B------:R-:W-:Y:S05]  /*8960*/  RET.REL.NODEC R8 `(_ZN7cutlass13device_kernelIN5flash19enable_sm80_to_sm89INS1_16FlashAttnBwdSm80INS1_25CollectiveMainloopBwdSm80ILi2ELi2EN4cute5tupleIJNS5_1CILi128EEES8_NS7_ILi64EEEEEENS_10bfloat16_tEfNS_4arch4Sm80ELb1ELb0ELb1ELb1ELb0ELb0ELb0ELb0ELi2ELi4ELi4ELi4ELb0EEENS1_21CollectiveEpilogueBwdISA_SB_SD_Li256ELb1ELb0ELi2EEENS1_25SingleTileBwdLPTSchedulerILb1ELi128ELb0EEEEEEEEEvNT_6ParamsE) ;  /* 0xffff769008007950 */ /* 0x000fea0003c3ffff */
        .type           $_ZN7cutlass13device_kernelIN5flash19enable_sm80_to_sm89INS1_16FlashAttnBwdSm80INS1_25CollectiveMainloopBwdSm80ILi2ELi2EN4cute5tupleIJNS5_1CILi128EEES8_NS7_ILi64EEEEEENS_10bfloat16_tEfNS_4arch4Sm80ELb1ELb0ELb1ELb1ELb0ELb0ELb0ELb0ELi2ELi4ELi4ELi4ELb0EEENS1_21CollectiveEpilogueBwdISA_SB_SD_Li256ELb1ELb0ELi2EEENS1_25SingleTileBwdLPTSchedulerILb1ELi128ELb0EEEEEEEEEvNT_6ParamsE$_ZN4cute3eso3ESOILb0ELb1EJNS_5tupleIJiNS2_IJiiEEEEEENS2_IJNS_10UnderscoreENS2_IJS5_S5_EEEEEEEEC2ERKS4_RKS7_,@function
        .size           $_ZN7cutlass13device_kernelIN5flash19enable_sm80_to_sm89INS1_16FlashAttnBwdSm80INS1_25CollectiveMainloopBwdSm80ILi2ELi2EN4cute5tupleIJNS5_1CILi128EEES8_NS7_ILi64EEEEEENS_10bfloat16_tEfNS_4arch4Sm80ELb1ELb0ELb1ELb1ELb0ELb0ELb0ELb0ELi2ELi4ELi4ELi4ELb0EEENS1_21CollectiveEpilogueBwdISA_SB_SD_Li256ELb1ELb0ELi2EEENS1_25SingleTileBwdLPTSchedulerILb1ELi128ELb0EEEEEEEEEvNT_6ParamsE$_ZN4cute3eso3ESOILb0ELb1EJNS_5tupleIJiNS2_IJiiEEEEEENS2_IJNS_10UnderscoreENS2_IJS5_S5_EEEEEEEEC2ERKS4_RKS7_,($_ZN7cutlass13device_kernelIN5flash19enable_sm80_to_sm89INS1_16FlashAttnBwdSm80INS1_25CollectiveMainloopBwdSm80ILi2ELi2EN4cute5tupleIJNS5_1CILi128EEES8_NS7_ILi64EEEEEENS_10bfloat16_tEfNS_4arch4Sm80ELb1ELb0ELb1ELb1ELb0ELb0ELb0ELb0ELi2ELi4ELi4ELi4ELb0EEENS1_21CollectiveEpilogueBwdISA_SB_SD_Li256ELb1ELb0ELi2EEENS1_25SingleTileBwdLPTSchedulerILb1ELi128ELb0EEEEEEEEEvNT_6ParamsE$_ZN4cute3eso3ESOILb0ELb1EJNS_5tupleIJiiEEEEEC2ERKS3_ - $_ZN7cutlass13device_kernelIN5flash19enable_sm80_to_sm89INS1_16FlashAttnBwdSm80INS1_25CollectiveMainloopBwdSm80ILi2ELi2EN4cute5tupleIJNS5_1CILi128EEES8_NS7_ILi64EEEEEENS_10bfloat16_tEfNS_4arch4Sm80ELb1ELb0ELb1ELb1ELb0ELb0ELb0ELb0ELi2ELi4ELi4ELi4ELb0EEENS1_21CollectiveEpilogueBwdISA_SB_SD_Li256ELb1ELb0ELi2EEENS1_25SingleTileBwdLPTSchedulerILb1ELi128ELb0EEEEEEEEEvNT_6ParamsE$_ZN4cute3eso3ESOILb0ELb1EJNS_5tupleIJiNS2_IJiiEEEEEENS2_IJNS_10UnderscoreENS2_IJS5_S5_EEEEEEEEC2ERKS4_RKS7_)
$_ZN7cutlass13device_kernelIN5flash19enable_sm80_to_sm89INS1_16FlashAttnBwdSm80INS1_25CollectiveMainloopBwdSm80ILi2ELi2EN4cute5tupleIJNS5_1CILi128EEES8_NS7_ILi64EEEEEENS_10bfloat16_tEfNS_4arch4Sm80ELb1ELb0ELb1ELb1ELb0ELb0ELb0ELb0ELi2ELi4ELi4ELi4ELb0EEENS1_21CollectiveEpilogueBwdISA_SB_SD_Li256ELb1ELb0ELi2EEENS1_25SingleTileBwdLPTSchedulerILb1ELi128ELb0EEEEEEEEEvNT_6ParamsE$_ZN4cute3eso3ESOILb0ELb1EJNS_5tupleIJiNS2_IJiiEEEEEENS2_IJNS_10UnderscoreENS2_IJS5_S5_EEEEEEEEC2ERKS4_RKS7_:
[----:B------:R-:W-:Y:S01]  /*8970*/  IADD3 R4, R81, -c[0x0][0x20], RZ ;  /* 0x8000080051047a10 */ /* 0x000fe20007ffe0ff */
[----:B------:R-:W-:Y:S01]  /*8980*/  IMAD.MOV.U32 R8, RZ, RZ, R6 ;  /* 0x000000ffff087224 */ /* 0x000fe200078e0006 */
[----:B------:R-:W-:-:S03]  /*8990*/  MOV R9, 0x0 ;  /* 0x0000000000097802 */ /* 0x000fc60000000f00 */
[----:B------:R1:W-:Y:S04]  /*89a0*/  STL [R4], R2 ;  /* 0x0000000204007387 */ /* 0x0003e80000100800 */
[----:B------:R1:W-:Y:S04]  /*89b0*/  STL [R4+0x4], R3 ;  /* 0x0000040304007387 */ /* 0x0003e80000100800 */
[----:B------:R1:W-:Y:S01]  /*89c0*/  STL [R4+0x8], R5 ;  /* 0x0000080504007387 */ /* 0x0003e20000100800 */
[----:B------:R-:W-:Y:S05]  /*89d0*/  RET.REL.NODEC R8 `(_ZN7cutlass13device_kernelIN5flash19enable_sm80_to_sm89INS1_16FlashAttnBwdSm80INS1_25CollectiveMainloopBwdSm80ILi2ELi2EN4cute5tupleIJNS5_1CILi128EEES8_NS7_ILi64EEEEEENS_10bfloat16_tEfNS_4arch4Sm80ELb1ELb0ELb1ELb1ELb0ELb0ELb0ELb0ELi2ELi4ELi4ELi4ELb0EEENS1_21CollectiveEpilogueBwdISA_SB_SD_Li256ELb1ELb0ELi2EEENS1_25SingleTileBwdLPTSchedulerILb1ELi128ELb0EEEEEEEEEvNT_6ParamsE) ;  /* 0xffff762008007950 */ /* 0x000fea0003c3ffff */
        .type           $_ZN7cutlass13device_kernelIN5flash19enable_sm80_to_sm89INS1_16FlashAttnBwdSm80INS1_25CollectiveMainloopBwdSm80ILi2ELi2EN4cute5tupleIJNS5_1CILi128EEES8_NS7_ILi64EEEEEENS_10bfloat16_tEfNS_4arch4Sm80ELb1ELb0ELb1ELb1ELb0ELb0ELb0ELb0ELi2ELi4ELi4ELi4ELb0EEENS1_21CollectiveEpilogueBwdISA_SB_SD_Li256ELb1ELb0ELi2EEENS1_25SingleTileBwdLPTSchedulerILb1ELi128ELb0EEEEEEEEEvNT_6ParamsE$_ZN4cute3eso3ESOILb0ELb1EJNS_5tupleIJiiEEEEEC2ERKS3_,@function
        .size           $_ZN7cutlass13device_kernelIN5flash19enable_sm80_to_sm89INS1_16FlashAttnBwdSm80INS1_25CollectiveMainloopBwdSm80ILi2ELi2EN4cute5tupleIJNS5_1CILi128EEES8_NS7_ILi64EEEEEENS_10bfloat16_tEfNS_4arch4Sm80ELb1ELb0ELb1ELb1ELb0ELb0ELb0ELb0ELi2ELi4ELi4ELi4ELb0EEENS1_21CollectiveEpilogueBwdISA_SB_SD_Li256ELb1ELb0ELi2EEENS1_25SingleTileBwdLPTSchedulerILb1ELi128ELb0EEEEEEEEEvNT_6ParamsE$_ZN4cute3eso3ESOILb0ELb1EJNS_5tupleIJiiEEEEEC2ERKS3_,($_ZN7cutlass13device_kernelIN5flash19enable_sm80_to_sm89INS1_16FlashAttnBwdSm80INS1_25CollectiveMainloopBwdSm80ILi2ELi2EN4cute5tupleIJNS5_1CILi128EEES8_NS7_ILi64EEEEEENS_10bfloat16_tEfNS_4arch4Sm80ELb1ELb0ELb1ELb1ELb0ELb0ELb0ELb0ELi2ELi4ELi4ELi4ELb0EEENS1_21CollectiveEpilogueBwdISA_SB_SD_Li256ELb1ELb0ELi2EEENS1_25SingleTileBwdLPTSchedulerILb1ELi128ELb0EEEEEEEEEvNT_6ParamsE$_ZN4cute3eso3ESOILb0ELb1EJNS_5tupleIJiiEEENS_1CILi1024EEEEEC2ERKS3_RKS5_ - $_ZN7cutlass13device_kernelIN5flash19enable_sm80_to_sm89INS1_16FlashAttnBwdSm80INS1_25CollectiveMainloopBwdSm80ILi2ELi2EN4cute5tupleIJNS5_1CILi128EEES8_NS7_ILi64EEEEEENS_10bfloat16_tEfNS_4arch4Sm80ELb1ELb0ELb1ELb1ELb0ELb0ELb0ELb0ELi2ELi4ELi4ELi4ELb0EEENS1_21CollectiveEpilogueBwdISA_SB_SD_Li256ELb1ELb0ELi2EEENS1_25SingleTileBwdLPTSchedulerILb1ELi128ELb0EEEEEEEEEvNT_6ParamsE$_ZN4cute3eso3ESOILb0ELb1EJNS_5tupleIJiiEEEEEC2ERKS3_)
$_ZN7cutlass13device_kernelIN5flash19enable_sm80_to_sm89INS1_16FlashAttnBwdSm80INS1_25CollectiveMainloopBwdSm80ILi2ELi2EN4cute5tupleIJNS5_1CILi128EEES8_NS7_ILi64EEEEEENS_10bfloat16_tEfNS_4arch4Sm80ELb1ELb0ELb1ELb1ELb0ELb0ELb0ELb0ELi2ELi4ELi4ELi4ELb0EEENS1_21CollectiveEpilogueBwdISA_SB_SD_Li256ELb1ELb0ELi2EEENS1_25SingleTileBwdLPTSchedulerILb1ELi128ELb0EEEEEEEEEvNT_6ParamsE$_ZN4cute3eso3ESOILb0ELb1EJNS_5tupleIJiiEEEEEC2ERKS3_:
[----:B------:R-:W-:Y:S01]  /*89e0*/  IADD3 R2, R2, -c[0x0][0x20], RZ ;  /* 0x8000080002027a10 */ /* 0x000fe20007ffe0ff */
[----:B------:R-:W-:Y:S01]  /*89f0*/  IMAD.MOV.U32 R8, RZ, RZ, R6 ;  /* 0x000000ffff087224 */ /* 0x000fe200078e0006 */
[----:B------:R-:W-:-:S03]  /*8a00*/  MOV R9, 0x0 ;  /* 0x0000000000097802 */ /* 0x000fc60000000f00 */
[----:B------:R1:W-:Y:S04]  /*8a10*/  STL [R2], R5 ;  /* 0x0000000502007387 */ /* 0x0003e80000100800 */
[----:B------:R1:W-:Y:S01]  /*8a20*/  STL [R2+0x4], R3 ;  /* 0x0000040302007387 */ /* 0x0003e20000100800 */
[----:B------:R-:W-:Y:S05]  /*8a30*/  RET.REL.NODEC R8 `(_ZN7cutlass13device_kernelIN5flash19enable_sm80_to_sm89INS1_16FlashAttnBwdSm80INS1_25CollectiveMainloopBwdSm80ILi2ELi2EN4cute5tupleIJNS5_1CILi128EEES8_NS7_ILi64EEEEEENS_10bfloat16_tEfNS_4arch4Sm80ELb1ELb0ELb1ELb1ELb0ELb0ELb0ELb0ELi2ELi4ELi4ELi4ELb0EEENS1_21CollectiveEpilogueBwdISA_SB_SD_Li256ELb1ELb0ELi2EEENS1_25SingleTileBwdLPTSchedulerILb1ELi128ELb0EEEEEEEEEvNT_6ParamsE) ;  /* 0xffff75c008007950 */ /* 0x000fea0003c3ffff */
        .type           $_ZN7cutlass13device_kernelIN5flash19enable_sm80_to_sm89INS1_16FlashAttnBwdSm80INS1_25CollectiveMainloopBwdSm80ILi2ELi2EN4cute5tupleIJNS5_1CILi128EEES8_NS7_ILi64EEEEEENS_10bfloat16_tEfNS_4arch4Sm80ELb1ELb0ELb1ELb1ELb0ELb0ELb0ELb0ELi2ELi4ELi4ELi4ELb0EEENS1_21CollectiveEpilogueBwdISA_SB_SD_Li256ELb1ELb0ELi2EEENS1_25SingleTileBwdLPTSchedulerILb1ELi128ELb0EEEEEEEEEvNT_6ParamsE$_ZN4cute3eso3ESOILb0ELb1EJNS_5tupleIJiiEEENS_1CILi1024EEEEEC2ERKS3_RKS5_,@function
        .size           $_ZN7cutlass13device_kernelIN5flash19enable_sm80_to_sm89INS1_16FlashAttnBwdSm80INS1_25CollectiveMainloopBwdSm80ILi2ELi2EN4cute5tupleIJNS5_1CILi128EEES8_NS7_ILi64EEEEEENS_10bfloat16_tEfNS_4arch4Sm80ELb1ELb0ELb1ELb1ELb0ELb0ELb0ELb0ELi2ELi4ELi4ELi4ELb0EEENS1_21CollectiveEpilogueBwdISA_SB_SD_Li256ELb1ELb0ELi2EEENS1_25SingleTileBwdLPTSchedulerILb1ELi128ELb0EEEEEEEEEvNT_6ParamsE$_ZN4cute3eso3ESOILb0ELb1EJNS_5tupleIJiiEEENS_1CILi1024EEEEEC2ERKS3_RKS5_,($_ZN7cutlass13device_kernelIN5flash19enable_sm80_to_sm89INS1_16FlashAttnBwdSm80INS1_25CollectiveMainloopBwdSm80ILi2ELi2EN4cute5tupleIJNS5_1CILi128EEES8_NS7_ILi64EEEEEENS_10bfloat16_tEfNS_4arch4Sm80ELb1ELb0ELb1ELb1ELb0ELb0ELb0ELb0ELi2ELi4ELi4ELi4ELb0EEENS1_21CollectiveEpilogueBwdISA_SB_SD_Li256ELb1ELb0ELi2EEENS1_25SingleTileBwdLPTSchedulerILb1ELi128ELb0EEEEEEEEEvNT_6ParamsE$_ZN4cute3eso3ESOILb0ELb1EJNS_5tupleIJiiEEENS_1CILi8192EEEEEC2ERKS3_RKS5_ - $_ZN7cutlass13device_kernelIN5flash19enable_sm80_to_sm89INS1_16FlashAttnBwdSm80INS1_25CollectiveMainloopBwdSm80ILi2ELi2EN4cute5tupleIJNS5_1CILi128EEES8_NS7_ILi64EEEEEENS_10bfloat16_tEfNS_4arch4Sm80ELb1ELb0ELb1ELb1ELb0ELb0ELb0ELb0ELi2ELi4ELi4ELi4ELb0EEENS1_21CollectiveEpilogueBwdISA_SB_SD_Li256ELb1ELb0ELi2EEENS1_25SingleTileBwdLPTSchedulerILb1ELi128ELb0EEEEEEEEEvNT_6ParamsE$_ZN4cute3eso3ESOILb0ELb1EJNS_5tupleIJiiEEENS_1CILi1024EEEEEC2ERKS3_RKS5_)
$_ZN7cutlass13device_kernelIN5flash19enable_sm80_to_sm89INS1_16FlashAttnBwdSm80INS1_25CollectiveMainloopBwdSm80ILi2ELi2EN4cute5tupleIJNS5_1CILi128EEES8_NS7_ILi64EEEEEENS_10bfloat16_tEfNS_4arch4Sm80ELb1ELb0ELb1ELb1ELb0ELb0ELb0ELb0ELi2ELi4ELi4ELi4ELb0EEENS1_21CollectiveEpilogueBwdISA_SB_SD_Li256ELb1ELb0ELi2EEENS1_25SingleTileBwdLPTSchedulerILb1ELi128ELb0EEEEEEEEEvNT_6ParamsE$_ZN4cute3eso3ESOILb0ELb1EJNS_5tupleIJiiEEENS_1CILi1024EEEEEC2ERKS3_RKS5_:
[----:B------:R-:W-:Y:S01]  /*8a40*/  IADD3 R2, R2, -c[0x0][0x20], RZ ;  /* 0x8000080002027a10 */ /* 0x000fe20007ffe0ff */
[----:B------:R-:W-:Y:S01]  /*8a50*/  IMAD.MOV.U32 R8, RZ, RZ, R6 ;  /* 0x000000ffff087224 */ /* 0x000fe200078e0006 */
[----:B------:R-:W-:-:S03]  /*8a60*/  MOV R9, 0x0 ;  /* 0x0000000000097802 */ /* 0x000fc60000000f00 */
[----:B------:R1:W-:Y:S04]  /*8a70*/  STL [R2], R5 ;  /* 0x0000000502007387 */ /* 0x0003e80000100800 */
[----:B------:R1:W-:Y:S01]  /*8a80*/  STL [R2+0x4], R3 ;  /* 0x0000040302007387 */ /* 0x0003e20000100800 */
[----:B------:R-:W-:Y:S05]  /*8a90*/  RET.REL.NODEC R8 `(_ZN7cutlass13device_kernelIN5flash19enable_sm80_to_sm89INS1_16FlashAttnBwdSm80INS1_25CollectiveMainloopBwdSm80ILi2ELi2EN4cute5tupleIJNS5_1CILi128EEES8_NS7_ILi64EEEEEENS_10bfloat16_tEfNS_4arch4Sm80ELb1ELb0ELb1ELb1ELb0ELb0ELb0ELb0ELi2ELi4ELi4ELi4ELb0EEENS1_21CollectiveEpilogueBwdISA_SB_SD_Li256ELb1ELb0ELi2EEENS1_25SingleTileBwdLPTSchedulerILb1ELi128ELb0EEEEEEEEEvNT_6ParamsE) ;  /* 0xffff756008007950 */ /* 0x000fea0003c3ffff */
        .type           $_ZN7cutlass13device_kernelIN5flash19enable_sm80_to_sm89INS1_16FlashAttnBwdSm80INS1_25CollectiveMainloopBwdSm80ILi2ELi2EN4cute5tupleIJNS5_1CILi128EEES8_NS7_ILi64EEEEEENS_10bfloat16_tEfNS_4arch4Sm80ELb1ELb0ELb1ELb1ELb0ELb0ELb0ELb0ELi2ELi4ELi4ELi4ELb0EEENS1_21CollectiveEpilogueBwdISA_SB_SD_Li256ELb1ELb0ELi2EEENS1_25SingleTileBwdLPTSchedulerILb1ELi128ELb0EEEEEEEEEvNT_6ParamsE$_ZN4cute3eso3ESOILb0ELb1EJNS_5tupleIJiiEEENS_1CILi8192EEEEEC2ERKS3_RKS5_,@function
        .size           $_ZN7cutlass13device_kernelIN5flash19enable_sm80_to_sm89INS1_16FlashAttnBwdSm80INS1_25CollectiveMainloopBwdSm80ILi2ELi2EN4cute5tupleIJNS5_1CILi128EEES8_NS7_ILi64EEEEEENS_10bfloat16_tEfNS_4arch4Sm80ELb1ELb0ELb1ELb1ELb0ELb0ELb0ELb0ELi2ELi4ELi4ELi4ELb0EEENS1_21CollectiveEpilogueBwdISA_SB_SD_Li256ELb1ELb0ELi2EEENS1_25SingleTileBwdLPTSchedulerILb1ELi128ELb0EEEEEEEEEvNT_6ParamsE$_ZN4cute3eso3ESOILb0ELb1EJNS_5tupleIJiiEEENS_1CILi8192EEEEEC2ERKS3_RKS5_,($_ZN7cutlass13device_kernelIN5flash19enable_sm80_to_sm89INS1_16FlashAttnBwdSm80INS1_25CollectiveMainloopBwdSm80ILi2ELi2EN4cute5tupleIJNS5_1CILi128EEES8_NS7_ILi64EEEEEENS_10bfloat16_tEfNS_4arch4Sm80ELb1ELb0ELb1ELb1ELb0ELb0ELb0ELb0ELi2ELi4ELi4ELi4ELb0EEENS1_21CollectiveEpilogueBwdISA_SB_SD_Li256ELb1ELb0ELi2EEENS1_25SingleTileBwdLPTSchedulerILb1ELi128ELb0EEEEEEEEEvNT_6ParamsE$_ZN4cute3eso3ESOILb0ELb1EJNS_6LayoutINS_5tupleIJNS3_IJNS_1CILi8EEENS4_ILi1EEEEEENS4_ILi2EEEEEENS3_IJNS3_IJS6_NS4_ILi0EEEEEEiEEEEESA_EEC2ERKSD_RKSA_ - $_ZN7cutlass13device_kernelIN5flash19enable_sm80_to_sm89INS1_16FlashAttnBwdSm80INS1_25CollectiveMainloopBwdSm80ILi2ELi2EN4cute5tupleIJNS5_1CILi128EEES8_NS7_ILi64EEEEEENS_10bfloat16_tEfNS_4arch4Sm80ELb1ELb0ELb1ELb1ELb0ELb0ELb0ELb0ELi2ELi4ELi4ELi4ELb0EEENS1_21CollectiveEpilogueBwdISA_SB_SD_Li256ELb1ELb0ELi2EEENS1_25SingleTileBwdLPTSchedulerILb1ELi128ELb0EEEEEEEEEvNT_6ParamsE$_ZN4cute3eso3ESOILb0ELb1EJNS_5tupleIJiiEEENS_1CILi8192EEEEEC2ERKS3_RKS5_)
$_ZN7cutlass13device_kernelIN5flash19enable_sm80_to_sm89INS1_16FlashAttnBwdSm80INS1_25CollectiveMainloopBwdSm80ILi2ELi2EN4cute5tupleIJNS5_1CILi128EEES8_NS7_ILi64EEEEEENS_10bfloat16_tEfNS_4arch4Sm80ELb1ELb0ELb1ELb1ELb0ELb0ELb0ELb0ELi2ELi4ELi4ELi4ELb0EEENS1_21CollectiveEpilogueBwdISA_SB_SD_Li256ELb1ELb0ELi2EEENS1_25SingleTileBwdLPTSchedulerILb1ELi128ELb0EEEEEEEEEvNT_6ParamsE$_ZN4cute3eso3ESOILb0ELb1EJNS_5tupleIJiiEEENS_1CILi8192EEEEEC2ERKS3_RKS5_:
[----:B------:R-:W-:Y:S01]  /*8aa0*/  IADD3 R4, R65, -c[0x0][0x20], RZ ;  /* 0x8000080041047a10 */ /* 0x000fe20007ffe0ff */
[----:B------:R-:W-:Y:S01]  /*8ab0*/  IMAD.MOV.U32 R8, RZ, RZ, R6 ;  /* 0x000000ffff087224 */ /* 0x000fe200078e0006 */
[----:B------:R-:W-:-:S03]  /*8ac0*/  MOV R9, 0x0 ;  /* 0x0000000000097802 */ /* 0x000fc60000000f00 */
[----:B------:R1:W-:Y:S04]  /*8ad0*/  STL [R4], R2 ;  /* 0x0000000204007387 */ /* 0x0003e80000100800 */
[----:B------:R1:W-:Y:S01]  /*8ae0*/  STL [R4+0x4], R3 ;  /* 0x0000040304007387 */ /* 0x0003e20000100800 */
[----:B------:R-:W-:Y:S05]  /*8af0*/  RET.REL.NODEC R8 `(_ZN7cutlass13device_kernelIN5flash19enable_sm80_to_sm89INS1_16FlashAttnBwdSm80INS1_25CollectiveMainloopBwdSm80ILi2ELi2EN4cute5tupleIJNS5_1CILi128EEES8_NS7_ILi64EEEEEENS_10bfloat16_tEfNS_4arch4Sm80ELb1ELb0ELb1ELb1ELb0ELb0ELb0ELb0ELi2ELi4ELi4ELi4ELb0EEENS1_21CollectiveEpilogueBwdISA_SB_SD_Li256ELb1ELb0ELi2EEENS1_25SingleTileBwdLPTSchedulerILb1ELi128ELb0EEEEEEEEEvNT_6ParamsE) ;  /* 0xffff750008007950 */ /* 0x000fea0003c3ffff */
        .type           $_ZN7cutlass13device_kernelIN5flash19enable_sm80_to_sm89INS1_16FlashAttnBwdSm80INS1_25CollectiveMainloopBwdSm80ILi2ELi2EN4cute5tupleIJNS5_1CILi128EEES8_NS7_ILi64EEEEEENS_10bfloat16_tEfNS_4arch4Sm80ELb1ELb0ELb1ELb1ELb0ELb0ELb0ELb0ELi2ELi4ELi4ELi4ELb0EEENS1_21CollectiveEpilogueBwdISA_SB_SD_Li256ELb1ELb0ELi2EEENS1_25SingleTileBwdLPTSchedulerILb1ELi128ELb0EEEEEEEEEvNT_6ParamsE$_ZN4cute3eso3ESOILb0ELb1EJNS_6LayoutINS_5tupleIJNS3_IJNS_1CILi8EEENS4_ILi1EEEEEENS4_ILi2EEEEEENS3_IJNS3_IJS6_NS4_ILi0EEEEEEiEEEEESA_EEC2ERKSD_RKSA_,@function
        .size           $_ZN7cutlass13device_kernelIN5flash19enable_sm80_to_sm89INS1_16FlashAttnBwdSm80INS1_25CollectiveMainloopBwdSm80ILi2ELi2EN4cute5tupleIJNS5_1CILi128EEES8_NS7_ILi64EEEEEENS_10bfloat16_tEfNS_4arch4Sm80ELb1ELb0ELb1ELb1ELb0ELb0ELb0ELb0ELi2ELi4ELi4ELi4ELb0EEENS1_21CollectiveEpilogueBwdISA_SB_SD_Li256ELb1ELb0ELi2EEENS1_25SingleTileBwdLPTSchedulerILb1ELi128ELb0EEEEEEEEEvNT_6ParamsE$_ZN4cute3eso3ESOILb0ELb1EJNS_6LayoutINS_5tupleIJNS3_IJNS_1CILi8EEENS4_ILi1EEEEEENS4_ILi2EEEEEENS3_IJNS3_IJS6_NS4_ILi0EEEEEEiEEEEESA_EEC2ERKSD_RKSA_,($_ZN7cutlass13device_kernelIN5flash19enable_sm80_to_sm89INS1_16FlashAttnBwdSm80INS1_25CollectiveMainloopBwdSm80ILi2ELi2EN4cute5tupleIJNS5_1CILi128EEES8_NS7_ILi64EEEEEENS_10bfloat16_tEfNS_4arch4Sm80ELb1ELb0ELb1ELb1ELb0ELb0ELb0ELb0ELi2ELi4ELi4ELi4ELb0EEENS1_21CollectiveEpilogueBwdISA_SB_SD_Li256ELb1ELb0ELi2EEENS1_25SingleTileBwdLPTSchedulerILb1ELi128ELb0EEEEEEEEEvNT_6ParamsE$_ZN4cute3eso3ESOILb0ELb1EJiEEC2ERKi - $_ZN7cutlass13device_kernelIN5flash19enable_sm80_to_sm89INS1_16FlashAttnBwdSm80INS1_25CollectiveMainloopBwdSm80ILi2ELi2EN4cute5tupleIJNS5_1CILi128EEES8_NS7_ILi64EEEEEENS_10bfloat16_tEfNS_4arch4Sm80ELb1ELb0ELb1ELb1ELb0ELb0ELb0ELb0ELi2ELi4ELi4ELi4ELb0EEENS1_21CollectiveEpilogueBwdISA_SB_SD_Li256ELb1ELb0ELi2EEENS1_25SingleTileBwdLPTSchedulerILb1ELi128ELb0EEEEEEEEEvNT_6ParamsE$_ZN4cute3eso3ESOILb0ELb1EJNS_6LayoutINS_5tupleIJNS3_IJNS_1CILi8EEENS4_ILi1EEEEEENS4_ILi2EEEEEENS3_IJNS3_IJS6_NS4_ILi0EEEEEEiEEEEESA_EEC2ERKSD_RKSA_)
$_ZN7cutlass13device_kernelIN5flash19enable_sm80_to_sm89INS1_16FlashAttnBwdSm80INS1_25CollectiveMainloopBwdSm80ILi2ELi2EN4cute5tupleIJNS5_1CILi128EEES8_NS7_ILi64EEEEEENS_10bfloat16_tEfNS_4arch4Sm80ELb1ELb0ELb1ELb1ELb0ELb0ELb0ELb0ELi2ELi4ELi4ELi4ELb0EEENS1_21CollectiveEpilogueBwdISA_SB_SD_Li256ELb1ELb0ELi2EEENS1_25SingleTileBwdLPTSchedulerILb1ELi128ELb0EEEEEEEEEvNT_6ParamsE$_ZN4cute3eso3ESOILb0ELb1EJNS_6LayoutINS_5tupleIJNS3_IJNS_1CILi8EEENS4_ILi1EEEEEENS4_ILi2EEEEEENS3_IJNS3_IJS6_NS4_ILi0EEEEEEiEEEEESA_EEC2ERKSD_RKSA_:
[----:B------:R-:W-:Y:S02]  /*8b00*/  IADD3 R2, R67, -c[0x0][0x20], RZ ;  /* 0x8000080043027a10 */ /* 0x000fe40007ffe0ff */
[----:B------:R-:W-:-:S03]  /*8b10*/  MOV R7, 0x0 ;  /* 0x0000000000077802 */ /* 0x000fc60000000f00 */
[----:B------:R1:W-:Y:S01]  /*8b20*/  STL [R2], R3 ;  /* 0x0000000302007387 */ /* 0x0003e20000100800 */
[----:B------:R-:W-:Y:S05]  /*8b30*/  RET.REL.NODEC R6 `(_ZN7cutlass13device_kernelIN5flash19enable_sm80_to_sm89INS1_16FlashAttnBwdSm80INS1_25CollectiveMainloopBwdSm80ILi2ELi2EN4cute5tupleIJNS5_1CILi128EEES8_NS7_ILi64EEEEEENS_10bfloat16_tEfNS_4arch4Sm80ELb1ELb0ELb1ELb1ELb0ELb0ELb0ELb0ELi2ELi4ELi4ELi4ELb0EEENS1_21CollectiveEpilogueBwdISA_SB_SD_Li256ELb1ELb0ELi2EEENS1_25SingleTileBwdLPTSchedulerILb1ELi128ELb0EEEEEEEEEvNT_6ParamsE) ;  /* 0xffff74c006007950 */ /* 0x000fea0003c3ffff */
        .type           $_ZN7cutlass13device_kernelIN5flash19enable_sm80_to_sm89INS1_16FlashAttnBwdSm80INS1_25CollectiveMainloopBwdSm80ILi2ELi2EN4cute5tupleIJNS5_1CILi128EEES8_NS7_ILi64EEEEEENS_10bfloat16_tEfNS_4arch4Sm80ELb1ELb0ELb1ELb1ELb0ELb0ELb0ELb0ELi2ELi4ELi4ELi4ELb0EEENS1_21CollectiveEpilogueBwdISA_SB_SD_Li256ELb1ELb0ELi2EEENS1_25SingleTileBwdLPTSchedulerILb1ELi128ELb0EEEEEEEEEvNT_6ParamsE$_ZN4cute3eso3ESOILb0ELb1EJiEEC2ERKi,@function
        .size           $_ZN7cutlass13device_kernelIN5flash19enable_sm80_to_sm89INS1_16FlashAttnBwdSm80INS1_25CollectiveMainloopBwdSm80ILi2ELi2EN4cute5tupleIJNS5_1CILi128EEES8_NS7_ILi64EEEEEENS_10bfloat16_tEfNS_4arch4Sm80ELb1ELb0ELb1ELb1ELb0ELb0ELb0ELb0ELi2ELi4ELi4ELi4ELb0EEENS1_21CollectiveEpilogueBwdISA_SB_SD_Li256ELb1ELb0ELi2EEENS1_25SingleTileBwdLPTSchedulerILb1ELi128ELb0EEEEEEEEEvNT_6ParamsE$_ZN4cute3eso3ESOILb0ELb1EJiEEC2ERKi,($_ZN7cutlass13device_kernelIN5flash19enable_sm80_to_sm89INS1_16FlashAttnBwdSm80INS1_25CollectiveMainloopBwdSm80ILi2ELi2EN4cute5tupleIJNS5_1CILi128EEES8_NS7_ILi64EEEEEENS_10bfloat16_tEfNS_4arch4Sm80ELb1ELb0ELb1ELb1ELb0ELb0ELb0ELb0ELi2ELi4ELi4ELi4ELb0EEENS1_21CollectiveEpilogueBwdISA_SB_SD_Li256ELb1ELb0ELi2EEENS1_25SingleTileBwdLPTSchedulerILb1ELi128ELb0EEEEEEEEEvNT_6ParamsE$_ZN4cute3eso3ESOILb0ELb1EJiNS_1CILi0EEEEEC2ERKiRKS3_ - $_ZN7cutlass13device_kernelIN5flash19enable_sm80_to_sm89INS1_16FlashAttnBwdSm80INS1_25CollectiveMainloopBwdSm80ILi2ELi2EN4cute5tupleIJNS5_1CILi128EEES8_NS7_ILi64EEEEEENS_10bfloat16_tEfNS_4arch4Sm80ELb1ELb0ELb1ELb1ELb0ELb0ELb0ELb0ELi2ELi4ELi4ELi4ELb0EEENS1_21CollectiveEpilogueBwdISA_SB_SD_Li256ELb1ELb0ELi2EEENS1_25SingleTileBwdLPTSchedulerILb1ELi128ELb0EEEEEEEEEvNT_6ParamsE$_ZN4cute3eso3ESOILb0ELb1EJiEEC2ERKi)
$_ZN7cutlass13device_kernelIN5flash19enable_sm80_to_sm89INS1_16FlashAttnBwdSm80INS1_25CollectiveMainloopBwdSm80ILi2ELi2EN4cute5tupleIJNS5_1CILi128EEES8_NS7_ILi64EEEEEENS_10bfloat16_tEfNS_4arch4Sm80ELb1ELb0ELb1ELb1ELb0ELb0ELb0ELb0ELi2ELi4ELi4ELi4ELb0EEENS1_21CollectiveEpilogueBwdISA_SB_SD_Li256ELb1ELb0ELi2EEENS1_25SingleTileBwdLPTSchedulerILb1ELi128ELb0EEEEEEEEEvNT_6ParamsE$_ZN4cute3eso3ESOILb0ELb1EJiEEC2ERKi:
[----:B------:R-:W-:Y:S02]  /*8b40*/  IADD3 R2, R2, -c[0x0][0x20], RZ ;  /* 0x8000080002027a10 */ /* 0x000fe40007ffe0ff */
[----:B------:R-:W-:-:S03]  /*8b50*/  MOV R9, 0x0 ;  /* 0x0000000000097802 */ /* 0x000fc60000000f00 */
[----:B------:R1:W-:Y:S01]  /*8b60*/  STL [R2], R3 ;  /* 0x0000000302007387 */ /* 0x0003e20000100800 */
[----:B------:R-:W-:Y:S05]  /*8b70*/  RET.REL.NODEC R8 `(_ZN7cutlass13device_kernelIN5flash19enable_sm80_to_sm89INS1_16FlashAttnBwdSm80INS1_25CollectiveMainloopBwdSm80ILi2ELi2EN4cute5tupleIJNS5_1CILi128EEES8_NS7_ILi64EEEEEENS_10bfloat16_tEfNS_4arch4Sm80ELb1ELb0ELb1ELb1ELb0ELb0ELb0ELb0ELi2ELi4ELi4ELi4ELb0EEENS1_21CollectiveEpilogueBwdISA_SB_SD_Li256ELb1ELb0ELi2EEENS1_25SingleTileBwdLPTSchedulerILb1ELi128ELb0EEEEEEEEEvNT_6ParamsE) ;  /* 0xffff748008007950 */ /* 0x000fea0003c3ffff */
        .type           $_ZN7cutlass13device_kernelIN5flash19enable_sm80_to_sm89INS1_16FlashAttnBwdSm80INS1_25CollectiveMainloopBwdSm80ILi2ELi2EN4cute5tupleIJNS5_1CILi128EEES8_NS7_ILi64EEEEEENS_10bfloat16_tEfNS_4arch4Sm80ELb1ELb0ELb1ELb1ELb0ELb0ELb0ELb0ELi2ELi4ELi4ELi4ELb0EEENS1_21CollectiveEpilogueBwdISA_SB_SD_Li256ELb1ELb0ELi2EEENS1_25SingleTileBwdLPTSchedulerILb1ELi128ELb0EEEEEEEEEvNT_6ParamsE$_ZN4cute3eso3ESOILb0ELb1EJiNS_1CILi0EEEEEC2ERKiRKS3_,@function
        .size           $_ZN7cutlass13device_kernelIN5flash19enable_sm80_to_sm89INS1_16FlashAttnBwdSm80INS1_25CollectiveMainloopBwdSm80ILi2ELi2EN4cute5tupleIJNS5_1CILi128EEES8_NS7_ILi64EEEEEENS_10bfloat16_tEfNS_4arch4Sm80ELb1ELb0ELb1ELb1ELb0ELb0ELb0ELb0ELi2ELi4ELi4ELi4ELb0EEENS1_21CollectiveEpilogueBwdISA_SB_SD_Li256ELb1ELb0ELi2EEENS1_25SingleTileBwdLPTSchedulerILb1ELi128ELb0EEEEEEEEEvNT_6ParamsE$_ZN4cute3eso3ESOILb0ELb1EJiNS_1CILi0EEEEEC2ERKiRKS3_,($_ZN7cutlass13device_kernelIN5flash19enable_sm80_to_sm89INS1_16FlashAttnBwdSm80INS1_25CollectiveMainloopBwdSm80ILi2ELi2EN4cute5tupleIJNS5_1CILi128EEES8_NS7_ILi64EEEEEENS_10bfloat16_tEfNS_4arch4Sm80ELb1ELb0ELb1ELb1ELb0ELb0ELb0ELb0ELi2ELi4ELi4ELi4ELb0EEENS1_21CollectiveEpilogueBwdISA_SB_SD_Li256ELb1ELb0ELi2EEENS1_25SingleTileBwdLPTSchedulerILb1ELi128ELb0EEEEEEEEEvNT_6ParamsE$_ZN4cute3eso3ESOILb0ELb1EJiNS_1CILi144EEENS2_ILi288EEEEEC2ERKiRKS3_RKS4_ - $_ZN7cutlass13device_kernelIN5flash19enable_sm80_to_sm89INS1_16FlashAttnBwdSm80INS1_25CollectiveMainloopBwdSm80ILi2ELi2EN4cute5tupleIJNS5_1CILi128EEES8_NS7_ILi64EEEEEENS_10bfloat16_tEfNS_4arch4Sm80ELb1ELb0ELb1ELb1ELb0ELb0ELb0ELb0ELi2ELi4ELi4ELi4ELb0EEENS1_21CollectiveEpilogueBwdISA_SB_SD_Li256ELb1ELb0ELi2EEENS1_25SingleTileBwdLPTSchedulerILb1ELi128ELb0EEEEEEEEEvNT_6ParamsE$_ZN4cute3eso3ESOILb0ELb1EJiNS_1CILi0EEEEEC2ERKiRKS3_)
$_ZN7cutlass13device_kernelIN5flash19enable_sm80_to_sm89INS1_16FlashAttnBwdSm80INS1_25CollectiveMainloopBwdSm80ILi2ELi2EN4cute5tupleIJNS5_1CILi128EEES8_NS7_ILi64EEEEEENS_10bfloat16_tEfNS_4arch4Sm80ELb1ELb0ELb1ELb1ELb0ELb0ELb0ELb0ELi2ELi4ELi4ELi4ELb0EEENS1_21CollectiveEpilogueBwdISA_SB_SD_Li256ELb1ELb0ELi2EEENS1_25SingleTileBwdLPTSchedulerILb1ELi128ELb0EEEEEEEEEvNT_6ParamsE$_ZN4cute3eso3ESOILb0ELb1EJiNS_1CILi0EEEEEC2ERKiRKS3_:
[----:B------:R-:W-:Y:S01]  /*8b80*/  IADD3 R2, R2, -c[0x0][0x20], RZ ;  /* 0x8000080002027a10 */ /* 0x000fe20007ffe0ff */
[----:B------:R-:W-:Y:S01]  /*8b90*/  IMAD.MOV.U32 R8, RZ, RZ, R6 ;  /* 0x000000ffff087224 */ /* 0x000fe200078e0006 */
[----:B------:R-:W-:-:S03]  /*8ba0*/  MOV R9, 0x0 ;  /* 0x0000000000097802 */ /* 0x000fc60000000f00 */
[----:B------:R1:W-:Y:S01]  /*8bb0*/  STL [R2], R3 ;  /* 0x0000000302007387 */ /* 0x0003e20000100800 */
[----:B------:R-:W-:Y:S05]  /*8bc0*/  RET.REL.NODEC R8 `(_ZN7cutlass13device_kernelIN5flash19enable_sm80_to_sm89INS1_16FlashAttnBwdSm80INS1_25CollectiveMainloopBwdSm80ILi2ELi2EN4cute5tupleIJNS5_1CILi128EEES8_NS7_ILi64EEEEEENS_10bfloat16_tEfNS_4arch4Sm80ELb1ELb0ELb1ELb1ELb0ELb0ELb0ELb0ELi2ELi4ELi4ELi4ELb0EEENS1_21CollectiveEpilogueBwdISA_SB_SD_Li256ELb1ELb0ELi2EEENS1_25SingleTileBwdLPTSchedulerILb1ELi128ELb0EEEEEEEEEvNT_6ParamsE) ;  /* 0xffff743008007950 */ /* 0x000fea0003c3ffff */
        .type           $_ZN7cutlass13device_kernelIN5flash19enable_sm80_to_sm89INS1_16FlashAttnBwdSm80INS1_25CollectiveMainloopBwdSm80ILi2ELi2EN4cute5tupleIJNS5_1CILi128EEES8_NS7_ILi64EEEEEENS_10bfloat16_tEfNS_4arch4Sm80ELb1ELb0ELb1ELb1ELb0ELb0ELb0ELb0ELi2ELi4ELi4ELi4ELb0EEENS1_21CollectiveEpilogueBwdISA_SB_SD_Li256ELb1ELb0ELi2EEENS1_25SingleTileBwdLPTSchedulerILb1ELi128ELb0EEEEEEEEEvNT_6ParamsE$_ZN4cute3eso3ESOILb0ELb1EJiNS_1CILi144EEENS2_ILi288EEEEEC2ERKiRKS3_RKS4_,@function
        .size           $_ZN7cutlass13device_kernelIN5flash19enable_sm80_to_sm89INS1_16FlashAttnBwdSm80INS1_25CollectiveMainloopBwdSm80ILi2ELi2EN4cute5tupleIJNS5_1CILi128EEES8_NS7_ILi64EEEEEENS_10bfloat16_tEfNS_4arch4Sm80ELb1ELb0ELb1ELb1ELb0ELb0ELb0ELb0ELi2ELi4ELi4ELi4ELb0EEENS1_21CollectiveEpilogueBwdISA_SB_SD_Li256ELb1ELb0ELi2EEENS1_25SingleTileBwdLPTSchedulerILb1ELi128ELb0EEEEEEEEEvNT_6ParamsE$_ZN4cute3eso3ESOILb0ELb1EJiNS_1CILi144EEENS2_ILi288EEEEEC2ERKiRKS3_RKS4_,($_ZN7cutlass13device_kernelIN5flash19enable_sm80_to_sm89INS1_16FlashAttnBwdSm80INS1_25CollectiveMainloopBwdSm80ILi2ELi2EN4cute5tupleIJNS5_1CILi128EEES8_NS7_ILi64EEEEEENS_10bfloat16_tEfNS_4arch4Sm80ELb1ELb0ELb1ELb1ELb0ELb0ELb0ELb0ELi2ELi4ELi4ELi4ELb0EEENS1_21CollectiveEpilogueBwdISA_SB_SD_Li256ELb1ELb0ELi2EEENS1_25SingleTileBwdLPTSchedulerILb1ELi128ELb0EEEEEEEEEvNT_6ParamsE$_ZN4cute3eso3ESOILb0ELb1EJiNS_1CILi144EEENS2_ILi512EEEEEC2ERKiRKS3_RKS4_ - $_ZN7cutlass13device_kernelIN5flash19enable_sm80_to_sm89INS1_16FlashAttnBwdSm80INS1_25CollectiveMainloopBwdSm80ILi2ELi2EN4cute5tupleIJNS5_1CILi128EEES8_NS7_ILi64EEEEEENS_10bfloat16_tEfNS_4arch4Sm80ELb1ELb0ELb1ELb1ELb0ELb0ELb0ELb0ELi2ELi4ELi4ELi4ELb0EEENS1_21CollectiveEpilogueBwdISA_SB_SD_Li256ELb1ELb0ELi2EEENS1_25SingleTileBwdLPTSchedulerILb1ELi128ELb0EEEEEEEEEvNT_6ParamsE$_ZN4cute3eso3ESOILb0ELb1EJiNS_1CILi144EEENS2_ILi288EEEEEC2ERKiRKS3_RKS4_)
$_ZN7cutlass13device_kernelIN5flash19enable_sm80_to_sm89INS1_16FlashAttnBwdSm80INS1_25CollectiveMainloopBwdSm80ILi2ELi2EN4cute5tupleIJNS5_1CILi128EEES8_NS7_ILi64EEEEEENS_10bfloat16_tEfNS_4arch4Sm80ELb1ELb0ELb1ELb1ELb0ELb0ELb0ELb0ELi2ELi4ELi4ELi4ELb0EEENS1_21CollectiveEpilogueBwdISA_SB_SD_Li256ELb1ELb0ELi2EEENS1_25SingleTileBwdLPTSchedulerILb1ELi128ELb0EEEEEEEEEvNT_6ParamsE$_ZN4cute3eso3ESOILb0ELb1EJiNS_1CILi144EEENS2_ILi288EEEEEC2ERKiRKS3_RKS4_:
[----:B------:R-:W-:Y:S01]  /*8bd0*/  IADD3 R4, R60, -c[0x0][0x20], RZ ;  /* 0x800008003c047a10 */ /* 0x000fe20007ffe0ff */
[----:B------:R-:W-:Y:S01]  /*8be0*/  IMAD.MOV.U32 R8, RZ, RZ, R6 ;  /* 0x000000ffff087224 */ /* 0x000fe200078e0006 */
[----:B------:R-:W-:-:S03]  /*8bf0*/  MOV R9, 0x0 ;  /* 0x0000000000097802 */ /* 0x000fc60000000f00 */
[----:B------:R1:W-:Y:S01]  /*8c00*/  STL [R4], R5 ;  /* 0x0000000504007387 */ /* 0x0003e20000100800 */
[----:B------:R-:W-:Y:S05]  /*8c10*/  RET.REL.NODEC R8 `(_ZN7cutlass13device_kernelIN5flash19enable_sm80_to_sm89INS1_16FlashAttnBwdSm80INS1_25CollectiveMainloopBwdSm80ILi2ELi2EN4cute5tupleIJNS5_1CILi128EEES8_NS7_ILi64EEEEEENS_10bfloat16_tEfNS_4arch4Sm80ELb1ELb0ELb1ELb1ELb0ELb0ELb0ELb0ELi2ELi4ELi4ELi4ELb0EEENS1_21CollectiveEpilogueBwdISA_SB_SD_Li256ELb1ELb0ELi2EEENS1_25SingleTileBwdLPTSchedulerILb1ELi128ELb0EEEEEEEEEvNT_6ParamsE) ;  /* 0xffff73e008007950 */ /* 0x000fea0003c3ffff */
        .type           $_ZN7cutlass13device_kernelIN5flash19enable_sm80_to_sm89INS1_16FlashAttnBwdSm80INS1_25CollectiveMainloopBwdSm80ILi2ELi2EN4cute5tupleIJNS5_1CILi128EEES8_NS7_ILi64EEEEEENS_10bfloat16_tEfNS_4arch4Sm80ELb1ELb0ELb1ELb1ELb0ELb0ELb0ELb0ELi2ELi4ELi4ELi4ELb0EEENS1_21CollectiveEpilogueBwdISA_SB_SD_Li256ELb1ELb0ELi2EEENS1_25SingleTileBwdLPTSchedulerILb1ELi128ELb0EEEEEEEEEvNT_6ParamsE$_ZN4cute3eso3ESOILb0ELb1EJiNS_1CILi144EEENS2_ILi512EEEEEC2ERKiRKS3_RKS4_,@function
        .size           $_ZN7cutlass13device_kernelIN5flash19enable_sm80_to_sm89INS1_16FlashAttnBwdSm80INS1_25CollectiveMainloopBwdSm80ILi2ELi2EN4cute5tupleIJNS5_1CILi128EEES8_NS7_ILi64EEEEEENS_10bfloat16_tEfNS_4arch4Sm80ELb1ELb0ELb1ELb1ELb0ELb0ELb0ELb0ELi2ELi4ELi4ELi4ELb0EEENS1_21CollectiveEpilogueBwdISA_SB_SD_Li256ELb1ELb0ELi2EEENS1_25SingleTileBwdLPTSchedulerILb1ELi128ELb0EEEEEEEEEvNT_6ParamsE$_ZN4cute3eso3ESOILb0ELb1EJiNS_1CILi144EEENS2_ILi512EEEEEC2ERKiRKS3_RKS4_,($_ZN7cutlass13device_kernelIN5flash19enable_sm80_to_sm89INS1_16FlashAttnBwdSm80INS1_25CollectiveMainloopBwdSm80ILi2ELi2EN4cute5tupleIJNS5_1CILi128EEES8_NS7_ILi64EEEEEENS_10bfloat16_tEfNS_4arch4Sm80ELb1ELb0ELb1ELb1ELb0ELb0ELb0ELb0ELi2ELi4ELi4ELi4ELb0EEENS1_21CollectiveEpilogueBwdISA_SB_SD_Li256ELb1ELb0ELi2EEENS1_25SingleTileBwdLPTSchedulerILb1ELi128ELb0EEEEEEEEEvNT_6ParamsE$_ZN4cute3eso3ESOILb0ELb1EJiNS_1CILi4096EEEEEC2ERKiRKS3_ - $_ZN7cutlass13device_kernelIN5flash19enable_sm80_to_sm89INS1_16FlashAttnBwdSm80INS1_25CollectiveMainloopBwdSm80ILi2ELi2EN4cute5tupleIJNS5_1CILi128EEES8_NS7_ILi64EEEEEENS_10bfloat16_tEfNS_4arch4Sm80ELb1ELb0ELb1ELb1ELb0ELb0ELb0ELb0ELi2ELi4ELi4ELi4ELb0EEENS1_21CollectiveEpilogueBwdISA_SB_SD_Li256ELb1ELb0ELi2EEENS1_25SingleTileBwdLPTSchedulerILb1ELi128ELb0EEEEEEEEEvNT_6ParamsE$_ZN4cute3eso3ESOILb0ELb1EJiNS_1CILi144EEENS2_ILi512EEEEEC2ERKiRKS3_RKS4_)
$_ZN7cutlass13device_kernelIN5flash19enable_sm80_to_sm89INS1_16FlashAttnBwdSm80INS1_25CollectiveMainloopBwdSm80ILi2ELi2EN4cute5tupleIJNS5_1CILi128EEES8_NS7_ILi64EEEEEENS_10bfloat16_tEfNS_4arch4Sm80ELb1ELb0ELb1ELb1ELb0ELb0ELb0ELb0ELi2ELi4ELi4ELi4ELb0EEENS1_21CollectiveEpilogueBwdISA_SB_SD_Li256ELb1ELb0ELi2EEENS1_25SingleTileBwdLPTSchedulerILb1ELi128ELb0EEEEEEEEEvNT_6ParamsE$_ZN4cute3eso3ESOILb0ELb1EJiNS_1CILi144EEENS2_ILi512EEEEEC2ERKiRKS3_RKS4_:
[----:B------:R-:W-:Y:S01]  /*8c20*/  IADD3 R4, R60, -c[0x0][0x20], RZ ;  /* 0x800008003c047a10 */ /* 0x000fe20007ffe0ff */
[----:B------:R-:W-:Y:S01]  /*8c30*/  IMAD.MOV.U32 R8, RZ, RZ, R6 ;  /* 0x000000ffff087224 */ /* 0x000fe200078e0006 */
[----:B------:R-:W-:-:S03]  /*8c40*/  MOV R9, 0x0 ;  /* 0x0000000000097802 */ /* 0x000fc60000000f00 */
[----:B------:R1:W-:Y:S01]  /*8c50*/  STL [R4], R5 ;  /* 0x0000000504007387 */ /* 0x0003e20000100800 */
[----:B------:R-:W-:Y:S05]  /*8c60*/  RET.REL.NODEC R8 `(_ZN7cutlass13device_kernelIN5flash19enable_sm80_to_sm89INS1_16FlashAttnBwdSm80INS1_25CollectiveMainloopBwdSm80ILi2ELi2EN4cute5tupleIJNS5_1CILi128EEES8_NS7_ILi64EEEEEENS_10bfloat16_tEfNS_4arch4Sm80ELb1ELb0ELb1ELb1ELb0ELb0ELb0ELb0ELi2ELi4ELi4ELi4ELb0EEENS1_21CollectiveEpilogueBwdISA_SB_SD_Li256ELb1ELb0ELi2EEENS1_25SingleTileBwdLPTSchedulerILb1ELi128ELb0EEEEEEEEEvNT_6ParamsE) ;  /* 0xffff739008007950 */ /* 0x000fea0003c3ffff */
        .type           $_ZN7cutlass13device_kernelIN5flash19enable_sm80_to_sm89INS1_16FlashAttnBwdSm80INS1_25CollectiveMainloopBwdSm80ILi2ELi2EN4cute5tupleIJNS5_1CILi128EEES8_NS7_ILi64EEEEEENS_10bfloat16_tEfNS_4arch4Sm80ELb1ELb0ELb1ELb1ELb0ELb0ELb0ELb0ELi2ELi4ELi4ELi4ELb0EEENS1_21CollectiveEpilogueBwdISA_SB_SD_Li256ELb1ELb0ELi2EEENS1_25SingleTileBwdLPTSchedulerILb1ELi128ELb0EEEEEEEEEvNT_6ParamsE$_ZN4cute3eso3ESOILb0ELb1EJiNS_1CILi4096EEEEEC2ERKiRKS3_,@function
        .size           $_ZN7cutlass13device_kernelIN5flash19enable_sm80_to_sm89INS1_16FlashAttnBwdSm80INS1_25CollectiveMainloopBwdSm80ILi2ELi2EN4cute5tupleIJNS5_1CILi128EEES8_NS7_ILi64EEEEEENS_10bfloat16_tEfNS_4arch4Sm80ELb1ELb0ELb1ELb1ELb0ELb0ELb0ELb0ELi2ELi4ELi4ELi4ELb0EEENS1_21CollectiveEpilogueBwdISA_SB_SD_Li256ELb1ELb0ELi2EEENS1_25SingleTileBwdLPTSchedulerILb1ELi128ELb0EEEEEEEEEvNT_6ParamsE$_ZN4cute3eso3ESOILb0ELb1EJiNS_1CILi4096EEEEEC2ERKiRKS3_,($_ZN7cutlass13device_kernelIN5flash19enable_sm80_to_sm89INS1_16FlashAttnBwdSm80INS1_25CollectiveMainloopBwdSm80ILi2ELi2EN4cute5tupleIJNS5_1CILi128EEES8_NS7_ILi64EEEEEENS_10bfloat16_tEfNS_4arch4Sm80ELb1ELb0ELb1ELb1ELb0ELb0ELb0ELb0ELi2ELi4ELi4ELi4ELb0EEENS1_21CollectiveEpilogueBwdISA_SB_SD_Li256ELb1ELb0ELi2EEENS1_25SingleTileBwdLPTSchedulerILb1ELi128ELb0EEEEEEEEEvNT_6ParamsE$_ZN4cute3eso3ESOILb0ELb1EJiNS_1CILi512EEEEEC2ERKiRKS3_ - $_ZN7cutlass13device_kernelIN5flash19enable_sm80_to_sm89INS1_16FlashAttnBwdSm80INS1_25CollectiveMainloopBwdSm80ILi2ELi2EN4cute5tupleIJNS5_1CILi128EEES8_NS7_ILi64EEEEEENS_10bfloat16_tEfNS_4arch4Sm80ELb1ELb0ELb1ELb1ELb0ELb0ELb0ELb0ELi2ELi4ELi4ELi4ELb0EEENS1_21CollectiveEpilogueBwdISA_SB_SD_Li256ELb1ELb0ELi2EEENS1_25SingleTileBwdLPTSchedulerILb1ELi128ELb0EEEEEEEEEvNT_6ParamsE$_ZN4cute3eso3ESOILb0ELb1EJiNS_1CILi4096EEEEEC2ERKiRKS3_)
$_ZN7cutlass13device_kernelIN5flash19enable_sm80_to_sm89INS1_16FlashAttnBwdSm80INS1_25CollectiveMainloopBwdSm80ILi2ELi2EN4cute5tupleIJNS5_1CILi128EEES8_NS7_ILi64EEEEEENS_10bfloat16_tEfNS_4arch4Sm80ELb1ELb0ELb1ELb1ELb0ELb0ELb0ELb0ELi2ELi4ELi4ELi4ELb0EEENS1_21CollectiveEpilogueBwdISA_SB_SD_Li256ELb1ELb0ELi2EEENS1_25SingleTileBwdLPTSchedulerILb1ELi128ELb0EEEEEEEEEvNT_6ParamsE$_ZN4cute3eso3ESOILb0ELb1EJiNS_1CILi4096EEEEEC2ERKiRKS3_:
[----:B------:R-:W-:Y:S02]  /*8c70*/  IADD3 R9, R9, -c[0x0][0x20], RZ ;  /* 0x8000080009097a10 */ /* 0x000fe40007ffe0ff */
[----:B------:R-:W-:-:S03]  /*8c80*/  MOV R5, 0x0 ;  /* 0x0000000000057802 */ /* 0x000fc60000000f00 */
[----:B------:R1:W-:Y:S01]  /*8c90*/  STL [R9], R2 ;  /* 0x0000000209007387 */ /* 0x0003e20000100800 */
[----:B------:R-:W-:Y:S05]  /*8ca0*/  RET.REL.NODEC R4 `(_ZN7cutlass13device_kernelIN5flash19enable_sm80_to_sm89INS1_16FlashAttnBwdSm80INS1_25CollectiveMainloopBwdSm80ILi2ELi2EN4cute5tupleIJNS5_1CILi128EEES8_NS7_ILi64EEEEEENS_10bfloat16_tEfNS_4arch4Sm80ELb1ELb0ELb1ELb1ELb0ELb0ELb0ELb0ELi2ELi4ELi4ELi4ELb0EEENS1_21CollectiveEpilogueBwdISA_SB_SD_Li256ELb1ELb0ELi2EEENS1_25SingleTileBwdLPTSchedulerILb1ELi128ELb0EEEEEEEEEvNT_6ParamsE) ;  /* 0xffff735004007950 */ /* 0x000fea0003c3ffff */
        .type           $_ZN7cutlass13device_kernelIN5flash19enable_sm80_to_sm89INS1_16FlashAttnBwdSm80INS1_25CollectiveMainloopBwdSm80ILi2ELi2EN4cute5tupleIJNS5_1CILi128EEES8_NS7_ILi64EEEEEENS_10bfloat16_tEfNS_4arch4Sm80ELb1ELb0ELb1ELb1ELb0ELb0ELb0ELb0ELi2ELi4ELi4ELi4ELb0EEENS1_21CollectiveEpilogueBwdISA_SB_SD_Li256ELb1ELb0ELi2EEENS1_25SingleTileBwdLPTSchedulerILb1ELi128ELb0EEEEEEEEEvNT_6ParamsE$_ZN4cute3eso3ESOILb0ELb1EJiNS_1CILi512EEEEEC2ERKiRKS3_,@function
        .size           $_ZN7cutlass13device_kernelIN5flash19enable_sm80_to_sm89INS1_16FlashAttnBwdSm80INS1_25CollectiveMainloopBwdSm80ILi2ELi2EN4cute5tupleIJNS5_1CILi128EEES8_NS7_ILi64EEEEEENS_10bfloat16_tEfNS_4arch4Sm80ELb1ELb0ELb1ELb1ELb0ELb0ELb0ELb0ELi2ELi4ELi4ELi4ELb0EEENS1_21CollectiveEpilogueBwdISA_SB_SD_Li256ELb1ELb0ELi2EEENS1_25SingleTileBwdLPTSchedulerILb1ELi128ELb0EEEEEEEEEvNT_6ParamsE$_ZN4cute3eso3ESOILb0ELb1EJiNS_1CILi512EEEEEC2ERKiRKS3_,($_ZN7cutlass13device_kernelIN5flash19enable_sm80_to_sm89INS1_16FlashAttnBwdSm80INS1_25CollectiveMainloopBwdSm80ILi2ELi2EN4cute5tupleIJNS5_1CILi128EEES8_NS7_ILi64EEEEEENS_10bfloat16_tEfNS_4arch4Sm80ELb1ELb0ELb1ELb1ELb0ELb0ELb0ELb0ELi2ELi4ELi4ELi4ELb0EEENS1_21CollectiveEpilogueBwdISA_SB_SD_Li256ELb1ELb0ELi2EEENS1_25SingleTileBwdLPTSchedulerILb1ELi128ELb0EEEEEEEEEvNT_6ParamsE$_ZN4cute3eso3ESOILb0ELb1EJiNS_1CILi72EEENS2_ILi512EEEEEC2ERKiRKS3_RKS4_ - $_ZN7cutlass13device_kernelIN5flash19enable_sm80_to_sm89INS1_16FlashAttnBwdSm80INS1_25CollectiveMainloopBwdSm80ILi2ELi2EN4cute5tupleIJNS5_1CILi128EEES8_NS7_ILi64EEEEEENS_10bfloat16_tEfNS_4arch4Sm80ELb1ELb0ELb1ELb1ELb0ELb0ELb0ELb0ELi2ELi4ELi4ELi4ELb0EEENS1_21CollectiveEpilogueBwdISA_SB_SD_Li256ELb1ELb0ELi2EEENS1_25SingleTileBwdLPTSchedulerILb1ELi128ELb0EEEEEEEEEvNT_6ParamsE$_ZN4cute3eso3ESOILb0ELb1EJiNS_1CILi512EEEEEC2ERKiRKS3_)
$_ZN7cutlass13device_kernelIN5flash19enable_sm80_to_sm89INS1_16FlashAttnBwdSm80INS1_25CollectiveMainloopBwdSm80ILi2ELi2EN4cute5tupleIJNS5_1CILi128EEES8_NS7_ILi64EEEEEENS_10bfloat16_tEfNS_4arch4Sm80ELb1ELb0ELb1ELb1ELb0ELb0ELb0ELb0ELi2ELi4ELi4ELi4ELb0EEENS1_21CollectiveEpilogueBwdISA_SB_SD_Li256ELb1ELb0ELi2EEENS1_25SingleTileBwdLPTSchedulerILb1ELi128ELb0EEEEEEEEEvNT_6ParamsE$_ZN4cute3eso3ESOILb0ELb1EJiNS_1CILi512EEEEEC2ERKiRKS3_:
[----:B------:R-:W-:Y:S02]  /*8cb0*/  IADD3 R3, R70, -c[0x0][0x20], RZ ;  /* 0x8000080046037a10 */ /* 0x000fe40007ffe0ff */
[----:B------:R-:W-:-:S03]  /*8cc0*/  MOV R5, 0x0 ;  /* 0x0000000000057802 */ /* 0x000fc60000000f00 */
[----:B------:R1:W-:Y:S01]  /*8cd0*/  STL [R3], R2 ;  /* 0x0000000203007387 */ /* 0x0003e20000100800 */
[----:B------:R-:W-:Y:S05]  /*8ce0*/  RET.REL.NODEC R4 `(_ZN7cutlass13device_kernelIN5flash19enable_sm80_to_sm89INS1_16FlashAttnBwdSm80INS1_25CollectiveMainloopBwdSm80ILi2ELi2EN4cute5tupleIJNS5_1CILi128EEES8_NS7_ILi64EEEEEENS_10bfloat16_tEfNS_4arch4Sm80ELb1ELb0ELb1ELb1ELb0ELb0ELb0ELb0ELi2ELi4ELi4ELi4ELb0EEENS1_21CollectiveEpilogueBwdISA_SB_SD_Li256ELb1ELb0ELi2EEENS1_25SingleTileBwdLPTSchedulerILb1ELi128ELb0EEEEEEEEEvNT_6ParamsE) ;  /* 0xffff731004007950 */ /* 0x000fea0003c3ffff */
        .type           $_ZN7cutlass13device_kernelIN5flash19enable_sm80_to_sm89INS1_16FlashAttnBwdSm80INS1_25CollectiveMainloopBwdSm80ILi2ELi2EN4cute5tupleIJNS5_1CILi128EEES8_NS7_ILi64EEEEEENS_10bfloat16_tEfNS_4arch4Sm80ELb1ELb0ELb1ELb1ELb0ELb0ELb0ELb0ELi2ELi4ELi4ELi4ELb0EEENS1_21CollectiveEpilogueBwdISA_SB_SD_Li256ELb1ELb0ELi2EEENS1_25SingleTileBwdLPTSchedulerILb1ELi128ELb0EEEEEEEEEvNT_6ParamsE$_ZN4cute3eso3ESOILb0ELb1EJiNS_1CILi72EEENS2_ILi512EEEEEC2ERKiRKS3_RKS4_,@function
        .size           $_ZN7cutlass13device_kernelIN5flash19enable_sm80_to_sm89INS1_16FlashAttnBwdSm80INS1_25CollectiveMainloopBwdSm80ILi2ELi2EN4cute5tupleIJNS5_1CILi128EEES8_NS7_ILi64EEEEEENS_10bfloat16_tEfNS_4arch4Sm80ELb1ELb0ELb1ELb1ELb0ELb0ELb0ELb0ELi2ELi4ELi4ELi4ELb0EEENS1_21CollectiveEpilogueBwdISA_SB_SD_Li256ELb1ELb0ELi2EEENS1_25SingleTileBwdLPTSchedulerILb1ELi128ELb0EEEEEEEEEvNT_6ParamsE$_ZN4cute3eso3ESOILb0ELb1EJiNS_1CILi72EEENS2_ILi512EEEEEC2ERKiRKS3_RKS4_,($_ZN7cutlass13device_kernelIN5flash19enable_sm80_to_sm89INS1_16FlashAttnBwdSm80INS1_25CollectiveMainloopBwdSm80ILi2ELi2EN4cute5tupleIJNS5_1CILi128EEES8_NS7_ILi64EEEEEENS_10bfloat16_tEfNS_4arch4Sm80ELb1ELb0ELb1ELb1ELb0ELb0ELb0ELb0ELi2ELi4ELi4ELi4ELb0EEENS1_21CollectiveEpilogueBwdISA_SB_SD_Li256ELb1ELb0ELi2EEENS1_25SingleTileBwdLPTSchedulerILb1ELi128ELb0EEEEEEEEEvNT_6ParamsE$_ZN4cute3eso3ESOILb0ELb1EJlEEC2ERKl - $_ZN7cutlass13device_kernelIN5flash19enable_sm80_to_sm89INS1_16FlashAttnBwdSm80INS1_25CollectiveMainloopBwdSm80ILi2ELi2EN4cute5tupleIJNS5_1CILi128EEES8_NS7_ILi64EEEEEENS_10bfloat16_tEfNS_4arch4Sm80ELb1ELb0ELb1ELb1ELb0ELb0ELb0ELb0ELi2ELi4ELi4ELi4ELb0EEENS1_21CollectiveEpilogueBwdISA_SB_SD_Li256ELb1ELb0ELi2EEENS1_25SingleTileBwdLPTSchedulerILb1ELi128ELb0EEEEEEEEEvNT_6ParamsE$_ZN4cute3eso3ESOILb0ELb1EJiNS_1CILi72EEENS2_ILi512EEEEEC2ERKiRKS3_RKS4_)
$_ZN7cutlass13device_kernelIN5flash19enable_sm80_to_sm89INS1_16FlashAttnBwdSm80INS1_25CollectiveMainloopBwdSm80ILi2ELi2EN4cute5tupleIJNS5_1CILi128EEES8_NS7_ILi64EEEEEENS_10bfloat16_tEfNS_4arch4Sm80ELb1ELb0ELb1ELb1ELb0ELb0ELb0ELb0ELi2ELi4ELi4ELi4ELb0EEENS1_21CollectiveEpilogueBwdISA_SB_SD_Li256ELb1ELb0ELi2EEENS1_25SingleTileBwdLPTSchedulerILb1ELi128ELb0EEEEEEEEEvNT_6ParamsE$_ZN4cute3eso3ESOILb0ELb1EJiNS_1CILi72EEENS2_ILi512EEEEEC2ERKiRKS3_RKS4_:
[----:B------:R-:W-:Y:S01]  /*8cf0*/  IADD3 R4, R4, -c[0x0][0x20], RZ ;  /* 0x8000080004047a10 */ /* 0x000fe20007ffe0ff */
[----:B------:R-:W-:Y:S01]  /*8d00*/  IMAD.MOV.U32 R8, RZ, RZ, R6 ;  /* 0x000000ffff087224 */ /* 0x000fe200078e0006 */
[----:B------:R-:W-:-:S03]  /*8d10*/  MOV R9, 0x0 ;  /* 0x0000000000097802 */ /* 0x000fc60000000f00 */
[----:B------:R1:W-:Y:S01]  /*8d20*/  STL [R4], R5 ;  /* 0x0000000504007387 */ /* 0x0003e20000100800 */
[----:B------:R-:W-:Y:S05]  /*8d30*/  RET.REL.NODEC R8 `(_ZN7cutlass13device_kernelIN5flash19enable_sm80_to_sm89INS1_16FlashAttnBwdSm80INS1_25CollectiveMainloopBwdSm80ILi2ELi2EN4cute5tupleIJNS5_1CILi128EEES8_NS7_ILi64EEEEEENS_10bfloat16_tEfNS_4arch4Sm80ELb1ELb0ELb1ELb1ELb0ELb0ELb0ELb0ELi2ELi4ELi4ELi4ELb0EEENS1_21CollectiveEpilogueBwdISA_SB_SD_Li256ELb1ELb0ELi2EEENS1_25SingleTileBwdLPTSchedulerILb1ELi128ELb0EEEEEEEEEvNT_6ParamsE) ;  /* 0xffff72c008007950 */ /* 0x000fea0003c3ffff */
        .type           $_ZN7cutlass13device_kernelIN5flash19enable_sm80_to_sm89INS1_16FlashAttnBwdSm80INS1_25CollectiveMainloopBwdSm80ILi2ELi2EN4cute5tupleIJNS5_1CILi128EEES8_NS7_ILi64EEEEEENS_10bfloat16_tEfNS_4arch4Sm80ELb1ELb0ELb1ELb1ELb0ELb0ELb0ELb0ELi2ELi4ELi4ELi4ELb0EEENS1_21CollectiveEpilogueBwdISA_SB_SD_Li256ELb1ELb0ELi2EEENS1_25SingleTileBwdLPTSchedulerILb1ELi128ELb0EEEEEEEEEvNT_6ParamsE$_ZN4cute3eso3ESOILb0ELb1EJlEEC2ERKl,@function
        .size           $_ZN7cutlass13device_kernelIN5flash19enable_sm80_to_sm89INS1_16FlashAttnBwdSm80INS1_25CollectiveMainloopBwdSm80ILi2ELi2EN4cute5tupleIJNS5_1CILi128EEES8_NS7_ILi64EEEEEENS_10bfloat16_tEfNS_4arch4Sm80ELb1ELb0ELb1ELb1ELb0ELb0ELb0ELb0ELi2ELi4ELi4ELi4ELb0EEENS1_21CollectiveEpilogueBwdISA_SB_SD_Li256ELb1ELb0ELi2EEENS1_25SingleTileBwdLPTSchedulerILb1ELi128ELb0EEEEEEEEEvNT_6ParamsE$_ZN4cute3eso3ESOILb0ELb1EJlEEC2ERKl,($_ZN7cutlass13device_kernelIN5flash19enable_sm80_to_sm89INS1_16FlashAttnBwdSm80INS1_25CollectiveMainloopBwdSm80ILi2ELi2EN4cute5tupleIJNS5_1CILi128EEES8_NS7_ILi64EEEEEENS_10bfloat16_tEfNS_4arch4Sm80ELb1ELb0ELb1ELb1ELb0ELb0ELb0ELb0ELi2ELi4ELi4ELi4ELb0EEENS1_21CollectiveEpilogueBwdISA_SB_SD_Li256ELb1ELb0ELi2EEENS1_25SingleTileBwdLPTSchedulerILb1ELi128ELb0EEEEEEEEEvNT_6ParamsE$_ZN4cute3eso3ESOILb1ELb0EJNS_10UnderscoreES2_S2_iEEC2ERKS2_S5_S5_RKi - $_ZN7cutlass13device_kernelIN5flash19enable_sm80_to_sm89INS1_16FlashAttnBwdSm80INS1_25CollectiveMainloopBwdSm80ILi2ELi2EN4cute5tupleIJNS5_1CILi128EEES8_NS7_ILi64EEEEEENS_10bfloat16_tEfNS_4arch4Sm80ELb1ELb0ELb1ELb1ELb0ELb0ELb0ELb0ELi2ELi4ELi4ELi4ELb0EEENS1_21CollectiveEpilogueBwdISA_SB_SD_Li256ELb1ELb0ELi2EEENS1_25SingleTileBwdLPTSchedulerILb1ELi128ELb0EEEEEEEEEvNT_6ParamsE$_ZN4cute3eso3ESOILb0ELb1EJlEEC2ERKl)
$_ZN7cutlass13device_kernelIN5flash19enable_sm80_to_sm89INS1_16FlashAttnBwdSm80INS1_25CollectiveMainloopBwdSm80ILi2ELi2EN4cute5tupleIJNS5_1CILi128EEES8_NS7_ILi64EEEEEENS_10bfloat16_tEfNS_4arch4Sm80ELb1ELb0ELb1ELb1ELb0ELb0ELb0ELb0ELi2ELi4ELi4ELi4ELb0EEENS1_21CollectiveEpilogueBwdISA_SB_SD_Li256ELb1ELb0ELi2EEENS1_25SingleTileBwdLPTSchedulerILb1ELi128ELb0EEEEEEEEEvNT_6ParamsE$_ZN4cute3eso3ESOILb0ELb1EJlEEC2ERKl:
[----:B------:R-:W-:Y:S01]  /*8d40*/  IADD3 R5, R5, -c[0x0][0x20], RZ ;  /* 0x8000080005057a10 */ /* 0x000fe20007ffe0ff */
[----:B------:R-:W-:Y:S01]  /*8d50*/  IMAD.MOV.U32 R78, RZ, RZ, R6 ;  /* 0x000000ffff4e7224 */ /* 0x000fe200078e0006 */
[----:B------:R-:W-:-:S03]  /*8d60*/  MOV R79, 0x0 ;  /* 0x00000000004f7802 */ /* 0x000fc60000000f00 */
[----:B------:R1:W-:Y:S01]  /*8d70*/  STL.64 [R5], R2 ;  /* 0x0000000205007387 */ /* 0x0003e20000100a00 */
[----:B------:R-:W-:Y:S05]  /*8d80*/  RET.REL.NODEC R78 `(_ZN7cutlass13device_kernelIN5flash19enable_sm80_to_sm89INS1_16FlashAttnBwdSm80INS1_25CollectiveMainloopBwdSm80ILi2ELi2EN4cute5tupleIJNS5_1CILi128EEES8_NS7_ILi64EEEEEENS_10bfloat16_tEfNS_4arch4Sm80ELb1ELb0ELb1ELb1ELb0ELb0ELb0ELb0ELi2ELi4ELi4ELi4ELb0EEENS1_21CollectiveEpilogueBwdISA_SB_SD_Li256ELb1ELb0ELi2EEENS1_25SingleTileBwdLPTSchedulerILb1ELi128ELb0EEEEEEEEEvNT_6ParamsE) ;  /* 0xffff72704e007950 */ /* 0x000fea0003c3ffff */
        .type           $_ZN7cutlass13device_kernelIN5flash19enable_sm80_to_sm89INS1_16FlashAttnBwdSm80INS1_25CollectiveMainloopBwdSm80ILi2ELi2EN4cute5tupleIJNS5_1CILi128EEES8_NS7_ILi64EEEEEENS_10bfloat16_tEfNS_4arch4Sm80ELb1ELb0ELb1ELb1ELb0ELb0ELb0ELb0ELi2ELi4ELi4ELi4ELb0EEENS1_21CollectiveEpilogueBwdISA_SB_SD_Li256ELb1ELb0ELi2EEENS1_25SingleTileBwdLPTSchedulerILb1ELi128ELb0EEEEEEEEEvNT_6ParamsE$_ZN4cute3eso3ESOILb1ELb0EJNS_10UnderscoreES2_S2_iEEC2ERKS2_S5_S5_RKi,@function
        .size           $_ZN7cutlass13device_kernelIN5flash19enable_sm80_to_sm89INS1_16FlashAttnBwdSm80INS1_25CollectiveMainloopBwdSm80ILi2ELi2EN4cute5tupleIJNS5_1CILi128EEES8_NS7_ILi64EEEEEENS_10bfloat16_tEfNS_4arch4Sm80ELb1ELb0ELb1ELb1ELb0ELb0ELb0ELb0ELi2ELi4ELi4ELi4ELb0EEENS1_21CollectiveEpilogueBwdISA_SB_SD_Li256ELb1ELb0ELi2EEENS1_25SingleTileBwdLPTSchedulerILb1ELi128ELb0EEEEEEEEEvNT_6ParamsE$_ZN4cute3eso3ESOILb1ELb0EJNS_10UnderscoreES2_S2_iEEC2ERKS2_S5_S5_RKi,($_ZN7cutlass13device_kernelIN5flash19enable_sm80_to_sm89INS1_16FlashAttnBwdSm80INS1_25CollectiveMainloopBwdSm80ILi2ELi2EN4cute5tupleIJNS5_1CILi128EEES8_NS7_ILi64EEEEEENS_10bfloat16_tEfNS_4arch4Sm80ELb1ELb0ELb1ELb1ELb0ELb0ELb0ELb0ELi2ELi4ELi4ELi4ELb0EEENS1_21CollectiveEpilogueBwdISA_SB_SD_Li256ELb1ELb0ELi2EEENS1_25SingleTileBwdLPTSchedulerILb1ELi128ELb0EEEEEEEEEvNT_6ParamsE$_ZN4cute3eso3ESOILb1ELb0EJNS_10UnderscoreES2_iEEC2ERKS2_S5_RKi - $_ZN7cutlass13device_kernelIN5flash19enable_sm80_to_sm89INS1_16FlashAttnBwdSm80INS1_25CollectiveMainloopBwdSm80ILi2ELi2EN4cute5tupleIJNS5_1CILi128EEES8_NS7_ILi64EEEEEENS_10bfloat16_tEfNS_4arch4Sm80ELb1ELb0ELb1ELb1ELb0ELb0ELb0ELb0ELi2ELi4ELi4ELi4ELb0EEENS1_21CollectiveEpilogueBwdISA_SB_SD_Li256ELb1ELb0ELi2EEENS1_25SingleTileBwdLPTSchedulerILb1ELi128ELb0EEEEEEEEEvNT_6ParamsE$_ZN4cute3eso3ESOILb1ELb0EJNS_10UnderscoreES2_S2_iEEC2ERKS2_S5_S5_RKi)
$_ZN7cutlass13device_kernelIN5flash19enable_sm80_to_sm89INS1_16FlashAttnBwdSm80INS1_25CollectiveMainloopBwdSm80ILi2ELi2EN4cute5tupleIJNS5_1CILi128EEES8_NS7_ILi64EEEEEENS_10bfloat16_tEfNS_4arch4Sm80ELb1ELb0ELb1ELb1ELb0ELb0ELb0ELb0ELi2ELi4ELi4ELi4ELb0EEENS1_21CollectiveEpilogueBwdISA_SB_SD_Li256ELb1ELb0ELi2EEENS1_25SingleTileBwdLPTSchedulerILb1ELi128ELb0EEEEEEEEEvNT_6ParamsE$_ZN4cute3eso3ESOILb1ELb0EJNS_10UnderscoreES2_S2_iEEC2ERKS2_S5_S5_RKi:
[----:B------:R-:W-:Y:S02]  /*8d90*/  IADD3 R2, R81, -c[0x0][0x20], RZ ;  /* 0x8000080051027a10 */ /* 0x000fe40007ffe0ff */
[----:B------:R-:W-:-:S03]  /*8da0*/  MOV R5, 0x0 ;  /* 0x0000000000057802 */ /* 0x000fc60000000f00 */
[----:B------:R1:W-:Y:S01]  /*8db0*/  STL [R2], R3 ;  /* 0x0000000302007387 */ /* 0x0003e20000100800 */
[----:B------:R-:W-:Y:S05]  /*8dc0*/  RET.REL.NODEC R4 `(_ZN7cutlass13device_kernelIN5flash19enable_sm80_to_sm89INS1_16FlashAttnBwdSm80INS1_25CollectiveMainloopBwdSm80ILi2ELi2EN4cute5tupleIJNS5_1CILi128EEES8_NS7_ILi64EEEEEENS_10bfloat16_tEfNS_4arch4Sm80ELb1ELb0ELb1ELb1ELb0ELb0ELb0ELb0ELi2ELi4ELi4ELi4ELb0EEENS1_21CollectiveEpilogueBwdISA_SB_SD_Li256ELb1ELb0ELi2EEENS1_25SingleTileBwdLPTSchedulerILb1ELi128ELb0EEEEEEEEEvNT_6ParamsE) ;  /* 0xffff723004007950 */ /* 0x000fea0003c3ffff */
        .type           $_ZN7cutlass13device_kernelIN5flash19enable_sm80_to_sm89INS1_16FlashAttnBwdSm80INS1_25CollectiveMainloopBwdSm80ILi2ELi2EN4cute5tupleIJNS5_1CILi128EEES8_NS7_ILi64EEEEEENS_10bfloat16_tEfNS_4arch4Sm80ELb1ELb0ELb1ELb1ELb0ELb0ELb0ELb0ELi2ELi4ELi4ELi4ELb0EEENS1_21CollectiveEpilogueBwdISA_SB_SD_Li256ELb1ELb0ELi2EEENS1_25SingleTileBwdLPTSchedulerILb1ELi128ELb0EEEEEEEEEvNT_6ParamsE$_ZN4cute3eso3ESOILb1ELb0EJNS_10UnderscoreES2_iEEC2ERKS2_S5_RKi,@function
        .size           $_ZN7cutlass13device_kernelIN5flash19enable_sm80_to_sm89INS1_16FlashAttnBwdSm80INS1_25CollectiveMainloopBwdSm80ILi2ELi2EN4cute5tupleIJNS5_1CILi128EEES8_NS7_ILi64EEEEEENS_10bfloat16_tEfNS_4arch4Sm80ELb1ELb0ELb1ELb1ELb0ELb0ELb0ELb0ELi2ELi4ELi4ELi4ELb0EEENS1_21CollectiveEpilogueBwdISA_SB_SD_Li256ELb1ELb0ELi2EEENS1_25SingleTileBwdLPTSchedulerILb1ELi128ELb0EEEEEEEEEvNT_6ParamsE$_ZN4cute3eso3ESOILb1ELb0EJNS_10UnderscoreES2_iEEC2ERKS2_S5_RKi,($_ZN7cutlass13device_kernelIN5flash19enable_sm80_to_sm89INS1_16FlashAttnBwdSm80INS1_25CollectiveMainloopBwdSm80ILi2ELi2EN4cute5tupleIJNS5_1CILi128EEES8_NS7_ILi64EEEEEENS_10bfloat16_tEfNS_4arch4Sm80ELb1ELb0ELb1ELb1ELb0ELb0ELb0ELb0ELi2ELi4ELi4ELi4ELb0EEENS1_21CollectiveEpilogueBwdISA_SB_SD_Li256ELb1ELb0ELi2EEENS1_25SingleTileBwdLPTSchedulerILb1ELi128ELb0EEEEEEEEEvNT_6ParamsE$_ZN4cute3eso3ESOILb1ELb0EJNS_10UnderscoreEiEEC2ERKS2_RKi - $_ZN7cutlass13device_kernelIN5flash19enable_sm80_to_sm89INS1_16FlashAttnBwdSm80INS1_25CollectiveMainloopBwdSm80ILi2ELi2EN4cute5tupleIJNS5_1CILi128EEES8_NS7_ILi64EEEEEENS_10bfloat16_tEfNS_4arch4Sm80ELb1ELb0ELb1ELb1ELb0ELb0ELb0ELb0ELi2ELi4ELi4ELi4ELb0EEENS1_21CollectiveEpilogueBwdISA_SB_SD_Li256ELb1ELb0ELi2EEENS1_25SingleTileBwdLPTSchedulerILb1ELi128ELb0EEEEEEEEEvNT_6ParamsE$_ZN4cute3eso3ESOILb1ELb0EJNS_10UnderscoreES2_iEEC2ERKS2_S5_RKi)
$_ZN7cutlass13device_kernelIN5flash19enable_sm80_to_sm89INS1_16FlashAttnBwdSm80INS1_25CollectiveMainloopBwdSm80ILi2ELi2EN4cute5tupleIJNS5_1CILi128EEES8_NS7_ILi64EEEEEENS_10bfloat16_tEfNS_4arch4Sm80ELb1ELb0ELb1ELb1ELb0ELb0ELb0ELb0ELi2ELi4ELi4ELi4ELb0EEENS1_21CollectiveEpilogueBwdISA_SB_SD_Li256ELb1ELb0ELi2EEENS1_25SingleTileBwdLPTSchedulerILb1ELi128ELb0EEEEEEEEEvNT_6ParamsE$_ZN4cute3eso3ESOILb1ELb0EJNS_10UnderscoreES2_iEEC2ERKS2_S5_RKi:
[----:B------:R-:W-:Y:S02]  /*8dd0*/  IADD3 R2, R81, -c[0x0][0x20], RZ ;  /* 0x8000080051027a10 */ /* 0x000fe40007ffe0ff */
[----:B------:R-:W-:-:S03]  /*8de0*/  MOV R9, 0x0 ;  /* 0x0000000000097802 */ /* 0x000fc60000000f00 */
[----:B------:R1:W-:Y:S01]  /*8df0*/  STL [R2], R3 ;  /* 0x0000000302007387 */ /* 0x0003e20000100800 */
[----:B------:R-:W-:Y:S05]  /*8e00*/  RET.REL.NODEC R8 `(_ZN7cutlass13device_kernelIN5flash19enable_sm80_to_sm89INS1_16FlashAttnBwdSm80INS1_25CollectiveMainloopBwdSm80ILi2ELi2EN4cute5tupleIJNS5_1CILi128EEES8_NS7_ILi64EEEEEENS_10bfloat16_tEfNS_4arch4Sm80ELb1ELb0ELb1ELb1ELb0ELb0ELb0ELb0ELi2ELi4ELi4ELi4ELb0EEENS1_21CollectiveEpilogueBwdISA_SB_SD_Li256ELb1ELb0ELi2EEENS1_25SingleTileBwdLPTSchedulerILb1ELi128ELb0EEEEEEEEEvNT_6ParamsE) ;  /* 0xffff71f008007950 */ /* 0x000fea0003c3ffff */
        .type           $_ZN7cutlass13device_kernelIN5flash19enable_sm80_to_sm89INS1_16FlashAttnBwdSm80INS1_25CollectiveMainloopBwdSm80ILi2ELi2EN4cute5tupleIJNS5_1CILi128EEES8_NS7_ILi64EEEEEENS_10bfloat16_tEfNS_4arch4Sm80ELb1ELb0ELb1ELb1ELb0ELb0ELb0ELb0ELi2ELi4ELi4ELi4ELb0EEENS1_21CollectiveEpilogueBwdISA_SB_SD_Li256ELb1ELb0ELi2EEENS1_25SingleTileBwdLPTSchedulerILb1ELi128ELb0EEEEEEEEEvNT_6ParamsE$_ZN4cute3eso3ESOILb1ELb0EJNS_10UnderscoreEiEEC2ERKS2_RKi,@function
        .size           $_ZN7cutlass13device_kernelIN5flash19enable_sm80_to_sm89INS1_16FlashAttnBwdSm80INS1_25CollectiveMainloopBwdSm80ILi2ELi2EN4cute5tupleIJNS5_1CILi128EEES8_NS7_ILi64EEEEEENS_10bfloat16_tEfNS_4arch4Sm80ELb1ELb0ELb1ELb1ELb0ELb0ELb0ELb0ELi2ELi4ELi4ELi4ELb0EEENS1_21CollectiveEpilogueBwdISA_SB_SD_Li256ELb1ELb0ELi2EEENS1_25SingleTileBwdLPTSchedulerILb1ELi128ELb0EEEEEEEEEvNT_6ParamsE$_ZN4cute3eso3ESOILb1ELb0EJNS_10UnderscoreEiEEC2ERKS2_RKi,($_ZN7cutlass13device_kernelIN5flash19enable_sm80_to_sm89INS1_16FlashAttnBwdSm80INS1_25CollectiveMainloopBwdSm80ILi2ELi2EN4cute5tupleIJNS5_1CILi128EEES8_NS7_ILi64EEEEEENS_10bfloat16_tEfNS_4arch4Sm80ELb1ELb0ELb1ELb1ELb0ELb0ELb0ELb0ELi2ELi4ELi4ELi4ELb0EEENS1_21CollectiveEpilogueBwdISA_SB_SD_Li256ELb1ELb0ELi2EEENS1_25SingleTileBwdLPTSchedulerILb1ELi128ELb0EEEEEEEEEvNT_6ParamsE$_ZN4cute3eso3ESOILb1ELb0EJNS_10UnderscoreEiiEEC2ERKS2_RKiS7_ - $_ZN7cutlass13device_kernelIN5flash19enable_sm80_to_sm89INS1_16FlashAttnBwdSm80INS1_25CollectiveMainloopBwdSm80ILi2ELi2EN4cute5tupleIJNS5_1CILi128EEES8_NS7_ILi64EEEEEENS_10bfloat16_tEfNS_4arch4Sm80ELb1ELb0ELb1ELb1ELb0ELb0ELb0ELb0ELi2ELi4ELi4ELi4ELb0EEENS1_21CollectiveEpilogueBwdISA_SB_SD_Li256ELb1ELb0ELi2EEENS1_25SingleTileBwdLPTSchedulerILb1ELi128ELb0EEEEEEEEEvNT_6ParamsE$_ZN4cute3eso3ESOILb1ELb0EJNS_10UnderscoreEiEEC2ERKS2_RKi)
$_ZN7cutlass13device_kernelIN5flash19enable_sm80_to_sm89INS1_16FlashAttnBwdSm80INS1_25CollectiveMainloopBwdSm80ILi2ELi2EN4cute5tupleIJNS5_1CILi128EEES8_NS7_ILi64EEEEEENS_10bfloat16_tEfNS_4arch4Sm80ELb1ELb0ELb1ELb1ELb0ELb0ELb0ELb0ELi2ELi4ELi4ELi4ELb0EEENS1_21CollectiveEpilogueBwdISA_SB_SD_Li256ELb1ELb0ELi2EEENS1_25SingleTileBwdLPTSchedulerILb1ELi128ELb0EEEEEEEEEvNT_6ParamsE$_ZN4cute3eso3ESOILb1ELb0EJNS_10UnderscoreEiEEC2ERKS2_RKi:
[----:B------:R-:W-:Y:S02]  /*8e10*/  IADD3 R2, R2, -c[0x0][0x20], RZ ;  /* 0x8000080002027a10 */ /* 0x000fe40007ffe0ff */
[----:B------:R-:W-:-:S03]  /*8e20*/  MOV R11, 0x0 ;  /* 0x00000000000b7802 */ /* 0x000fc60000000f00 */
[----:B------:R1:W-:Y:S01]  /*8e30*/  STL [R2], R3 ;  /* 0x0000000302007387 */ /* 0x0003e20000100800 */
[----:B------:R-:W-:Y:S05]  /*8e40*/  RET.REL.NODEC R10 `(_ZN7cutlass13device_kernelIN5flash19enable_sm80_to_sm89INS1_16FlashAttnBwdSm80INS1_25CollectiveMainloopBwdSm80ILi2ELi2EN4cute5tupleIJNS5_1CILi128EEES8_NS7_ILi64EEEEEENS_10bfloat16_tEfNS_4arch4Sm80ELb1ELb0ELb1ELb1ELb0ELb0ELb0ELb0ELi2ELi4ELi4ELi4ELb0EEENS1_21CollectiveEpilogueBwdISA_SB_SD_Li256ELb1ELb0ELi2EEENS1_25SingleTileBwdLPTSchedulerILb1ELi128ELb0EEEEEEEEEvNT_6ParamsE) ;  /* 0xffff71b00a007950 */ /* 0x000fea0003c3ffff */
        .type           $_ZN7cutlass13device_kernelIN5flash19enable_sm80_to_sm89INS1_16FlashAttnBwdSm80INS1_25CollectiveMainloopBwdSm80ILi2ELi2EN4cute5tupleIJNS5_1CILi128EEES8_NS7_ILi64EEEEEENS_10bfloat16_tEfNS_4arch4Sm80ELb1ELb0ELb1ELb1ELb0ELb0ELb0ELb0ELi2ELi4ELi4ELi4ELb0EEENS1_21CollectiveEpilogueBwdISA_SB_SD_Li256ELb1ELb0ELi2EEENS1_25SingleTileBwdLPTSchedulerILb1ELi128ELb0EEEEEEEEEvNT_6ParamsE$_ZN4cute3eso3ESOILb1ELb0EJNS_10UnderscoreEiiEEC2ERKS2_RKiS7_,@function
        .size           $_ZN7cutlass13device_kernelIN5flash19enable_sm80_to_sm89INS1_16FlashAttnBwdSm80INS1_25CollectiveMainloopBwdSm80ILi2ELi2EN4cute5tupleIJNS5_1CILi128EEES8_NS7_ILi64EEEEEENS_10bfloat16_tEfNS_4arch4Sm80ELb1ELb0ELb1ELb1ELb0ELb0ELb0ELb0ELi2ELi4ELi4ELi4ELb0EEENS1_21CollectiveEpilogueBwdISA_SB_SD_Li256ELb1ELb0ELi2EEENS1_25SingleTileBwdLPTSchedulerILb1ELi128ELb0EEEEEEEEEvNT_6ParamsE$_ZN4cute3eso3ESOILb1ELb0EJNS_10UnderscoreEiiEEC2ERKS2_RKiS7_,($_ZN7cutlass13device_kernelIN5flash19enable_sm80_to_sm89INS1_16FlashAttnBwdSm80INS1_25CollectiveMainloopBwdSm80ILi2ELi2EN4cute5tupleIJNS5_1CILi128EEES8_NS7_ILi64EEEEEENS_10bfloat16_tEfNS_4arch4Sm80ELb1ELb0ELb1ELb1ELb0ELb0ELb0ELb0ELi2ELi4ELi4ELi4ELb0EEENS1_21CollectiveEpilogueBwdISA_SB_SD_Li256ELb1ELb0ELi2EEENS1_25SingleTileBwdLPTSchedulerILb1ELi128ELb0EEEEEEEEEvNT_6ParamsE$_ZN4cute3eso3ESOILb1ELb0EJNS_14ComposedLayoutINS_7SwizzleILi3ELi3ELi3EEENS_1CILi0EEENS_6LayoutINS_5tupleIJNS8_IJNS8_IJNS5_ILi4EEENS5_ILi8EEEEEENS8_IJNS5_ILi2EEENS5_ILi1EEEEEEEEENS8_IJNS8_IJSC_SC_EEENS8_IJSA_S9_EEEEEEEEENS8_IJNS8_IJNS8_IJSC_NS5_ILi64EEEEEENS8_IJNS5_ILi512EEES6_EEEEEENS8_IJNS8_IJSD_SA_EEENS8_IJNS5_ILi1024EEENS5_ILi16EEEEEEEEEEEEEEEENS_10ViewEngineINS_8smem_ptrIPN7cutlass10bfloat16_tEEEEEEEC2ERKSW_RKS13_ - $_ZN7cutlass13device_kernelIN5flash19enable_sm80_to_sm89INS1_16FlashAttnBwdSm80INS1_25CollectiveMainloopBwdSm80ILi2ELi2EN4cute5tupleIJNS5_1CILi128EEES8_NS7_ILi64EEEEEENS_10bfloat16_tEfNS_4arch4Sm80ELb1ELb0ELb1ELb1ELb0ELb0ELb0ELb0ELi2ELi4ELi4ELi4ELb0EEENS1_21CollectiveEpilogueBwdISA_SB_SD_Li256ELb1ELb0ELi2EEENS1_25SingleTileBwdLPTSchedulerILb1ELi128ELb0EEEEEEEEEvNT_6ParamsE$_ZN4cute3eso3ESOILb1ELb0EJNS_10UnderscoreEiiEEC2ERKS2_RKiS7_)
$_ZN7cutlass13device_kernelIN5flash19enable_sm80_to_sm89INS1_16FlashAttnBwdSm80INS1_25CollectiveMainloopBwdSm80ILi2ELi2EN4cute5tupleIJNS5_1CILi128EEES8_NS7_ILi64EEEEEENS_10bfloat16_tEfNS_4arch4Sm80ELb1ELb0ELb1ELb1ELb0ELb0ELb0ELb0ELi2ELi4ELi4ELi4ELb0EEENS1_21CollectiveEpilogueBwdISA_SB_SD_Li256ELb1ELb0ELi2EEENS1_25SingleTileBwdLPTSchedulerILb1ELi128ELb0EEEEEEEEEvNT_6ParamsE$_ZN4cute3eso3ESOILb1ELb0EJNS_10UnderscoreEiiEEC2ERKS2_RKiS7_:
[----:B------:R-:W-:Y:S02]  /*8e50*/  IADD3 R3, R81, -c[0x0][0x20], RZ ;  /* 0x8000080051037a10 */ /* 0x000fe40007ffe0ff */
[----:B------:R-:W-:-:S03]  /*8e60*/  IADD3 R2, R79, -c[0x0][0x20], RZ ;  /* 0x800008004f027a10 */ /* 0x000fc60007ffe0ff */
[----:B------:R1:W-:Y:S04]  /*8e70*/  STL [R3], R80 ;  /* 0x0000005003007387 */ /* 0x0003e80000100800 */
[----:B------:R-:W2:Y:S01]  /*8e80*/  LDL R2, [R2] ;  /* 0x0000000002027983 */ /* 0x000ea20000100800 */
[----:B------:R-:W-:-:S03]  /*8e90*/  IMAD.MOV.U32 R79, RZ, RZ, 0x0 ;  /* 0x00000000ff4f7424 */ /* 0x000fc600078e00ff */
[----:B--2---:R1:W-:Y:S01]  /*8ea0*/  STL [R3+0x4], R2 ;  /* 0x0000040203007387 */ /* 0x0043e20000100800 */
[----:B------:R-:W-:Y:S05]  /*8eb0*/  RET.REL.NODEC R78 `(_ZN7cutlass13device_kernelIN5flash19enable_sm80_to_sm89INS1_16FlashAttnBwdSm80INS1_25CollectiveMainloopBwdSm80ILi2ELi2EN4cute5tupleIJNS5_1CILi128EEES8_NS7_ILi64EEEEEENS_10bfloat16_tEfNS_4arch4Sm80ELb1ELb0ELb1ELb1ELb0ELb0ELb0ELb0ELi2ELi4ELi4ELi4ELb0EEENS1_21CollectiveEpilogueBwdISA_SB_SD_Li256ELb1ELb0ELi2EEENS1_25SingleTileBwdLPTSchedulerILb1ELi128ELb0EEEEEEEEEvNT_6ParamsE) ;  /* 0xffff71404e007950 */ /* 0x000fea0003c3ffff */
        .type           $_ZN7cutlass13device_kernelIN5flash19enable_sm80_to_sm89INS1_16FlashAttnBwdSm80INS1_25CollectiveMainloopBwdSm80ILi2ELi2EN4cute5tupleIJNS5_1CILi128EEES8_NS7_ILi64EEEEEENS_10bfloat16_tEfNS_4arch4Sm80ELb1ELb0ELb1ELb1ELb0ELb0ELb0ELb0ELi2ELi4ELi4ELi4ELb0EEENS1_21CollectiveEpilogueBwdISA_SB_SD_Li256ELb1ELb0ELi2EEENS1_25SingleTileBwdLPTSchedulerILb1ELi128ELb0EEEEEEEEEvNT_6ParamsE$_ZN4cute3eso3ESOILb1ELb0EJNS_14ComposedLayoutINS_7SwizzleILi3ELi3ELi3EEENS_1CILi0EEENS_6LayoutINS_5tupleIJNS8_IJNS8_IJNS5_ILi4EEENS5_ILi8EEEEEENS8_IJNS5_ILi2EEENS5_ILi1EEEEEEEEENS8_IJNS8_IJSC_SC_EEENS8_IJSA_S9_EEEEEEEEENS8_IJNS8_IJNS8_IJSC_NS5_ILi64EEEEEENS8_IJNS5_ILi512EEES6_EEEEEENS8_IJNS8_IJSD_SA_EEENS8_IJNS5_ILi1024EEENS5_ILi16EEEEEEEEEEEEEEEENS_10ViewEngineINS_8smem_ptrIPN7cutlass10bfloat16_tEEEEEEEC2ERKSW_RKS13_,@function
        .size           $_ZN7cutlass13device_kernelIN5flash19enable_sm80_to_sm89INS1_16FlashAttnBwdSm80INS1_25CollectiveMainloopBwdSm80ILi2ELi2EN4cute5tupleIJNS5_1CILi128EEES8_NS7_ILi64EEEEEENS_10bfloat16_tEfNS_4arch4Sm80ELb1ELb0ELb1ELb1ELb0ELb0ELb0ELb0ELi2ELi4ELi4ELi4ELb0EEENS1_21CollectiveEpilogueBwdISA_SB_SD_Li256ELb1ELb0ELi2EEENS1_25SingleTileBwdLPTSchedulerILb1ELi128ELb0EEEEEEEEEvNT_6ParamsE$_ZN4cute3eso3ESOILb1ELb0EJNS_14ComposedLayoutINS_7SwizzleILi3ELi3ELi3EEENS_1CILi0EEENS_6LayoutINS_5tupleIJNS8_IJNS8_IJNS5_ILi4EEENS5_ILi8EEEEEENS8_IJNS5_ILi2EEENS5_ILi1EEEEEEEEENS8_IJNS8_IJSC_SC_EEENS8_IJSA_S9_EEEEEEEEENS8_IJNS8_IJNS8_IJSC_NS5_ILi64EEEEEENS8_IJNS5_ILi512EEES6_EEEEEENS8_IJNS8_IJSD_SA_EEENS8_IJNS5_ILi1024EEENS5_ILi16EEEEEEEEEEEEEEEENS_10ViewEngineINS_8smem_ptrIPN7cutlass10bfloat16_tEEEEEEEC2ERKSW_RKS13_,($_ZN7cutlass13device_kernelIN5flash19enable_sm80_to_sm89INS1_16FlashAttnBwdSm80INS1_25CollectiveMainloopBwdSm80ILi2ELi2EN4cute5tupleIJNS5_1CILi128EEES8_NS7_ILi64EEEEEENS_10bfloat16_tEfNS_4arch4Sm80ELb1ELb0ELb1ELb1ELb0ELb0ELb0ELb0ELi2ELi4ELi4ELi4ELb0EEENS1_21CollectiveEpilogueBwdISA_SB_SD_Li256ELb1ELb0ELi2EEENS1_25SingleTileBwdLPTSchedulerILb1ELi128ELb0EEEEEEEEEvNT_6ParamsE$_ZN4cute3eso3ESOILb1ELb0EJNS_14ComposedLayoutINS_7SwizzleILi3ELi3ELi3EEENS_1CILi0EEENS_6LayoutINS_5tupleIJNS8_IJNS8_IJNS5_ILi4EEENS5_ILi8EEEEEENS8_IJNS5_ILi2EEENS5_ILi1EEEEEEEEENS8_IJNS8_IJSC_SC_EEESB_EEEEEENS8_IJNS8_IJNS8_IJNS5_ILi128EEESD_EEENS8_IJSA_S6_EEEEEENS8_IJNS8_IJNS5_ILi64EEENS5_ILi512EEEEEENS8_IJNS5_ILi16EEENS5_ILi1024EEEEEEEEEEEEEEEENS_10ViewEngineINS_8smem_ptrIPN7cutlass10bfloat16_tEEEEEEEC2ERKSW_RKS13_ - $_ZN7cutlass13device_kernelIN5flash19enable_sm80_to_sm89INS1_16FlashAttnBwdSm80INS1_25CollectiveMainloopBwdSm80ILi2ELi2EN4cute5tupleIJNS5_1CILi128EEES8_NS7_ILi64EEEEEENS_10bfloat16_tEfNS_4arch4Sm80ELb1ELb0ELb1ELb1ELb0ELb0ELb0ELb0ELi2ELi4ELi4ELi4ELb0EEENS1_21CollectiveEpilogueBwdISA_SB_SD_Li256ELb1ELb0ELi2EEENS1_25SingleTileBwdLPTSchedulerILb1ELi128ELb0EEEEEEEEEvNT_6ParamsE$_ZN4cute3eso3ESOILb1ELb0EJNS_14ComposedLayoutINS_7SwizzleILi3ELi3ELi3EEENS_1CILi0EEENS_6LayoutINS_5tupleIJNS8_IJNS8_IJNS5_ILi4EEENS5_ILi8EEEEEENS8_IJNS5_ILi2EEENS5_ILi1EEEEEEEEENS8_IJNS8_IJSC_SC_EEENS8_IJSA_S9_EEEEEEEEENS8_IJNS8_IJNS8_IJSC_NS5_ILi64EEEEEENS8_IJNS5_ILi512EEES6_EEEEEENS8_IJNS8_IJSD_SA_EEENS8_IJNS5_ILi1024EEENS5_ILi16EEEEEEEEEEEEEEEENS_10ViewEngineINS_8smem_ptrIPN7cutlass10bfloat16_tEEEEEEEC2ERKSW_RKS13_)
$_ZN7cutlass13device_kernelIN5flash19enable_sm80_to_sm89INS1_16FlashAttnBwdSm80INS1_25CollectiveMainloopBwdSm80ILi2ELi2EN4cute5tupleIJNS5_1CILi128EEES8_NS7_ILi64EEEEEENS_10bfloat16_tEfNS_4arch4Sm80ELb1ELb0ELb1ELb1ELb0ELb0ELb0ELb0ELi2ELi4ELi4ELi4ELb0EEENS1_21CollectiveEpilogueBwdISA_SB_SD_Li256ELb1ELb0ELi2EEENS1_25SingleTileBwdLPTSchedulerILb1ELi128ELb0EEEEEEEEEvNT_6ParamsE$_ZN4cute3eso3ESOILb1ELb0EJNS_14ComposedLayoutINS_7SwizzleILi3ELi3ELi3EEENS_1CILi0EEENS_6LayoutINS_5tupleIJNS8_IJNS8_IJNS5_ILi4EEENS5_ILi8EEEEEENS8_IJNS5_ILi2EEENS5_ILi1EEEEEEEEENS8_IJNS8_IJSC_SC_EEENS8_IJSA_S9_EEEEEEEEENS8_IJNS8_IJNS8_IJSC_NS5_ILi64EEEEEENS8_IJNS5_ILi512EEES6_EEEEEENS8_IJNS8_IJSD_SA_EEENS8_IJNS5_ILi1024EEENS5_ILi16EEEEEEEEEEEEEEEENS_10ViewEngineINS_8smem_ptrIPN7cutlass10bfloat16_tEEEEEEEC2ERKSW_RKS13_:
[----:B------:R-:W-:Y:S01]  /*8ec0*/  IADD3 R4, R23, -c[0x0][0x20], RZ ;  /* 0x8000080017047a10 */ /* 0x000fe20007ffe0ff */
[----:B------:R-:W-:Y:S01]  /*8ed0*/  IMAD.MOV.U32 R8, RZ, RZ, R6 ;  /* 0x000000ffff087224 */ /* 0x000fe200078e0006 */
[----:B------:R-:W-:-:S03]  /*8ee0*/  MOV R9, 0x0 ;  /* 0x0000000000097802 */ /* 0x000fc60000000f00 */
[----:B------:R1:W-:Y:S01]  /*8ef0*/  STL.64 [R4], R2 ;  /* 0x0000000204007387 */ /* 0x0003e20000100a00 */
[----:B------:R-:W-:Y:S05]  /*8f00*/  RET.REL.NODEC R8 `(_ZN7cutlass13device_kernelIN5flash19enable_sm80_to_sm89INS1_16FlashAttnBwdSm80INS1_25CollectiveMainloopBwdSm80ILi2ELi2EN4cute5tupleIJNS5_1CILi128EEES8_NS7_ILi64EEEEEENS_10bfloat16_tEfNS_4arch4Sm80ELb1ELb0ELb1ELb1ELb0ELb0ELb0ELb0ELi2ELi4ELi4ELi4ELb0EEENS1_21CollectiveEpilogueBwdISA_SB_SD_Li256ELb1ELb0ELi2EEENS1_25SingleTileBwdLPTSchedulerILb1ELi128ELb0EEEEEEEEEvNT_6ParamsE) ;  /* 0xffff70f008007950 */ /* 0x000fea0003c3ffff */
        .type           $_ZN7cutlass13device_kernelIN5flash19enable_sm80_to_sm89INS1_16FlashAttnBwdSm80INS1_25CollectiveMainloopBwdSm80ILi2ELi2EN4cute5tupleIJNS5_1CILi128EEES8_NS7_ILi64EEEEEENS_10bfloat16_tEfNS_4arch4Sm80ELb1ELb0ELb1ELb1ELb0ELb0ELb0ELb0ELi2ELi4ELi4ELi4ELb0EEENS1_21CollectiveEpilogueBwdISA_SB_SD_Li256ELb1ELb0ELi2EEENS1_25SingleTileBwdLPTSchedulerILb1ELi128ELb0EEEEEEEEEvNT_6ParamsE$_ZN4cute3eso3ESOILb1ELb0EJNS_14ComposedLayoutINS_7SwizzleILi3ELi3ELi3EEENS_1CILi0EEENS_6LayoutINS_5tupleIJNS8_IJNS8_IJNS5_ILi4EEENS5_ILi8EEEEEENS8_IJNS5_ILi2EEENS5_ILi1EEEEEEEEENS8_IJNS8_IJSC_SC_EEESB_EEEEEENS8_IJNS8_IJNS8_IJNS5_ILi128EEESD_EEENS8_IJSA_S6_EEEEEENS8_IJNS8_IJNS5_ILi64EEENS5_ILi512EEEEEENS8_IJNS5_ILi16EEENS5_ILi1024EEEEEEEEEEEEEEEENS_10ViewEngineINS_8smem_ptrIPN7cutlass10bfloat16_tEEEEEEEC2ERKSW_RKS13_,@function
        .size           $_ZN7cutlass13device_kernelIN5flash19enable_sm80_to_sm89INS1_16FlashAttnBwdSm80INS1_25CollectiveMainloopBwdSm80ILi2ELi2EN4cute5tupleIJNS5_1CILi128EEES8_NS7_ILi64EEEEEENS_10bfloat16_tEfNS_4arch4Sm80ELb1ELb0ELb1ELb1ELb0ELb0ELb0ELb0ELi2ELi4ELi4ELi4ELb0EEENS1_21CollectiveEpilogueBwdISA_SB_SD_Li256ELb1ELb0ELi2EEENS1_25SingleTileBwdLPTSchedulerILb1ELi128ELb0EEEEEEEEEvNT_6ParamsE$_ZN4cute3eso3ESOILb1ELb0EJNS_14ComposedLayoutINS_7SwizzleILi3ELi3ELi3EEENS_1CILi0EEENS_6LayoutINS_5tupleIJNS8_IJNS8_IJNS5_ILi4EEENS5_ILi8EEEEEENS8_IJNS5_ILi2EEENS5_ILi1EEEEEEEEENS8_IJNS8_IJSC_SC_EEESB_EEEEEENS8_IJNS8_IJNS8_IJNS5_ILi128EEESD_EEENS8_IJSA_S6_EEEEEENS8_IJNS8_IJNS5_ILi64EEENS5_ILi512EEEEEENS8_IJNS5_ILi16EEENS5_ILi1024EEEEEEEEEEEEEEEENS_10ViewEngineINS_8smem_ptrIPN7cutlass10bfloat16_tEEEEEEEC2ERKSW_RKS13_,($_ZN7cutlass13device_kernelIN5flash19enable_sm80_to_sm89INS1_16FlashAttnBwdSm80INS1_25CollectiveMainloopBwdSm80ILi2ELi2EN4cute5tupleIJNS5_1CILi128EEES8_NS7_ILi64EEEEEENS_10bfloat16_tEfNS_4arch4Sm80ELb1ELb0ELb1ELb1ELb0ELb0ELb0ELb0ELi2ELi4ELi4ELi4ELb0EEENS1_21CollectiveEpilogueBwdISA_SB_SD_Li256ELb1ELb0ELi2EEENS1_25SingleTileBwdLPTSchedulerILb1ELi128ELb0EEEEEEEEEvNT_6ParamsE$_ZN4cute3eso3ESOILb1ELb0EJNS_14ComposedLayoutINS_7SwizzleILi3ELi3ELi3EEENS_1CILi0EEENS_6LayoutINS_5tupleIJNS8_IJNS8_IJNS5_ILi4EEENS5_ILi8EEEEEENS8_IJS9_NS5_ILi1EEEEEEEEENS8_IJNS8_IJNS5_ILi2EEESF_SF_EEENS8_IJSF_NS8_IJS9_SF_EEEEEEEEEEEENS8_IJNS8_IJNS8_IJSF_NS5_ILi64EEEEEENS8_IJNS5_ILi1024EEES6_EEEEEENS8_IJNS8_IJSC_NS5_ILi512EEESA_EEENS8_IJNS5_ILi4096EEENS8_IJNS5_ILi16EEENS5_ILi8192EEEEEEEEEEEEEEEEEEENS_10ViewEngineINS_8smem_ptrIPN7cutlass10bfloat16_tEEEEEEEC2ERKS10_RKS17_ - $_ZN7cutlass13device_kernelIN5flash19enable_sm80_to_sm89INS1_16FlashAttnBwdSm80INS1_25CollectiveMainloopBwdSm80ILi2ELi2EN4cute5tupleIJNS5_1CILi128EEES8_NS7_ILi64EEEEEENS_10bfloat16_tEfNS_4arch4Sm80ELb1ELb0ELb1ELb1ELb0ELb0ELb0ELb0ELi2ELi4ELi4ELi4ELb0EEENS1_21CollectiveEpilogueBwdISA_SB_SD_Li256ELb1ELb0ELi2EEENS1_25SingleTileBwdLPTSchedulerILb1ELi128ELb0EEEEEEEEEvNT_6ParamsE$_ZN4cute3eso3ESOILb1ELb0EJNS_14ComposedLayoutINS_7SwizzleILi3ELi3ELi3EEENS_1CILi0EEENS_6LayoutINS_5tupleIJNS8_IJNS8_IJNS5_ILi4EEENS5_ILi8EEEEEENS8_IJNS5_ILi2EEENS5_ILi1EEEEEEEEENS8_IJNS8_IJSC_SC_EEESB_EEEEEENS8_IJNS8_IJNS8_IJNS5_ILi128EEESD_EEENS8_IJSA_S6_EEEEEENS8_IJNS8_IJNS5_ILi64EEENS5_ILi512EEEEEENS8_IJNS5_ILi16EEENS5_ILi1024EEEEEEEEEEEEEEEENS_10ViewEngineINS_8smem_ptrIPN7cutlass10bfloat16_tEEEEEEEC2ERKSW_RKS13_)
$_ZN7cutlass13device_kernelIN5flash19enable_sm80_to_sm89INS1_16FlashAttnBwdSm80INS1_25CollectiveMainloopBwdSm80ILi2ELi2EN4cute5tupleIJNS5_1CILi128EEES8_NS7_ILi64EEEEEENS_10bfloat16_tEfNS_4arch4Sm80ELb1ELb0ELb1ELb1ELb0ELb0ELb0ELb0ELi2ELi4ELi4ELi4ELb0EEENS1_21CollectiveEpilogueBwdISA_SB_SD_Li256ELb1ELb0ELi2EEENS1_25SingleTileBwdLPTSchedulerILb1ELi128ELb0EEEEEEEEEvNT_6ParamsE$_ZN4cute3eso3ESOILb1ELb0EJNS_14ComposedLayoutINS_7SwizzleILi3ELi3ELi3EEENS_1CILi0EEENS_6LayoutINS_5tupleIJNS8_IJNS8_IJNS5_ILi4EEENS5_ILi8EEEEEENS8_IJNS5_ILi2EEENS5_ILi1EEEEEEEEENS8_IJNS8_IJSC_SC_EEESB_EEEEEENS8_IJNS8_IJNS8_IJNS5_ILi128EEESD_EEENS8_IJSA_S6_EEEEEENS8_IJNS8_IJNS5_ILi64EEENS5_ILi512EEEEEENS8_IJNS5_ILi16EEENS5_ILi1024EEEEEEEEEEEEEEEENS_10ViewEngineINS_8smem_ptrIPN7cutlass10bfloat16_tEEEEEEEC2ERKSW_RKS13_:
[----:B------:R-:W-:Y:S01]  /*8f10*/  IADD3 R4, R60, -c[0x0][0x20], RZ ;  /* 0x800008003c047a10 */ /* 0x000fe20007ffe0ff */
[----:B------:R-:W-:Y:S01]  /*8f20*/  IMAD.MOV.U32 R8, RZ, RZ, R6 ;  /* 0x000000ffff087224 */ /* 0x000fe200078e0006 */
[----:B------:R-:W-:-:S03]  /*8f30*/  MOV R9, 0x0 ;  /* 0x0000000000097802 */ /* 0x000fc60000000f00 */
[----:B------:R1:W-:Y:S01]  /*8f40*/  STL.64 [R4], R2 ;  /* 0x0000000204007387 */ /* 0x0003e20000100a00 */
[----:B------:R-:W-:Y:S05]  /*8f50*/  RET.REL.NODEC R8 `(_ZN7cutlass13device_kernelIN5flash19enable_sm80_to_sm89INS1_16FlashAttnBwdSm80INS1_25CollectiveMainloopBwdSm80ILi2ELi2EN4cute5tupleIJNS5_1CILi128EEES8_NS7_ILi64EEEEEENS_10bfloat16_tEfNS_4arch4Sm80ELb1ELb0ELb1ELb1ELb0ELb0ELb0ELb0ELi2ELi4ELi4ELi4ELb0EEENS1_21CollectiveEpilogueBwdISA_SB_SD_Li256ELb1ELb0ELi2EEENS1_25SingleTileBwdLPTSchedulerILb1ELi128ELb0EEEEEEEEEvNT_6ParamsE) ;  /* 0xffff70a008007950 */ /* 0x000fea0003c3ffff */
        .type           $_ZN7cutlass13device_kernelIN5flash19enable_sm80_to_sm89INS1_16FlashAttnBwdSm80INS1_25CollectiveMainloopBwdSm80ILi2ELi2EN4cute5tupleIJNS5_1CILi128EEES8_NS7_ILi64EEEEEENS_10bfloat16_tEfNS_4arch4Sm80ELb1ELb0ELb1ELb1ELb0ELb0ELb0ELb0ELi2ELi4ELi4ELi4ELb0EEENS1_21CollectiveEpilogueBwdISA_SB_SD_Li256ELb1ELb0ELi2EEENS1_25SingleTileBwdLPTSchedulerILb1ELi128ELb0EEEEEEEEEvNT_6ParamsE$_ZN4cute3eso3ESOILb1ELb0EJNS_14ComposedLayoutINS_7SwizzleILi3ELi3ELi3EEENS_1CILi0EEENS_6LayoutINS_5tupleIJNS8_IJNS8_IJNS5_ILi4EEENS5_ILi8EEEEEENS8_IJS9_NS5_ILi1EEEEEEEEENS8_IJNS8_IJNS5_ILi2EEESF_SF_EEENS8_IJSF_NS8_IJS9_SF_EEEEEEEEEEEENS8_IJNS8_IJNS8_IJSF_NS5_ILi64EEEEEENS8_IJNS5_ILi1024EEES6_EEEEEENS8_IJNS8_IJSC_NS5_ILi512EEESA_EEENS8_IJNS5_ILi4096EEENS8_IJNS5_ILi16EEENS5_ILi8192EEEEEEEEEEEEEEEEEEENS_10ViewEngineINS_8smem_ptrIPN7cutlass10bfloat16_tEEEEEEEC2ERKS10_RKS17_,@function
        .size           $_ZN7cutlass13device_kernelIN5flash19enable_sm80_to_sm89INS1_16FlashAttnBwdSm80INS1_25CollectiveMainloopBwdSm80ILi2ELi2EN4cute5tupleIJNS5_1CILi128EEES8_NS7_ILi64EEEEEENS_10bfloat16_tEfNS_4arch4Sm80ELb1ELb0ELb1ELb1ELb0ELb0ELb0ELb0ELi2ELi4ELi4ELi4ELb0EEENS1_21CollectiveEpilogueBwdISA_SB_SD_Li256ELb1ELb0ELi2EEENS1_25SingleTileBwdLPTSchedulerILb1ELi128ELb0EEEEEEEEEvNT_6ParamsE$_ZN4cute3eso3ESOILb1ELb0EJNS_14ComposedLayoutINS_7SwizzleILi3ELi3ELi3EEENS_1CILi0EEENS_6LayoutINS_5tupleIJNS8_IJNS8_IJNS5_ILi4EEENS5_ILi8EEEEEENS8_IJS9_NS5_ILi1EEEEEEEEENS8_IJNS8_IJNS5_ILi2EEESF_SF_EEENS8_IJSF_NS8_IJS9_SF_EEEEEEEEEEEENS8_IJNS8_IJNS8_IJSF_NS5_ILi64EEEEEENS8_IJNS5_ILi1024EEES6_EEEEEENS8_IJNS8_IJSC_NS5_ILi512EEESA_EEENS8_IJNS5_ILi4096EEENS8_IJNS5_ILi16EEENS5_ILi8192EEEEEEEEEEEEEEEEEEENS_10ViewEngineINS_8smem_ptrIPN7cutlass10bfloat16_tEEEEEEEC2ERKS10_RKS17_,($_ZN7cutlass13device_kernelIN5flash19enable_sm80_to_sm89INS1_16FlashAttnBwdSm80INS1_25CollectiveMainloopBwdSm80ILi2ELi2EN4cute5tupleIJNS5_1CILi128EEES8_NS7_ILi64EEEEEENS_10bfloat16_tEfNS_4arch4Sm80ELb1ELb0ELb1ELb1ELb0ELb0ELb0ELb0ELi2ELi4ELi4ELi4ELb0EEENS1_21CollectiveEpilogueBwdISA_SB_SD_Li256ELb1ELb0ELi2EEENS1_25SingleTileBwdLPTSchedulerILb1ELi128ELb0EEEEEEEEEvNT_6ParamsE$_ZN4cute3eso3ESOILb1ELb0EJNS_14ComposedLayoutINS_7SwizzleILi3ELi3ELi3EEENS_1CILi0EEENS_6LayoutINS_5tupleIJNS8_IJNS8_IJNS5_ILi4EEENS5_ILi8EEEEEENS8_IJS9_NS5_ILi1EEEEEEEEENS8_IJNS8_IJNS5_ILi2EEESF_SF_EEENS8_IJSF_SA_EEEEEEEEENS8_IJNS8_IJNS8_IJNS5_ILi128EEESC_EEENS8_IJNS5_ILi16EEES6_EEEEEENS8_IJNS8_IJNS5_ILi64EEESA_NS5_ILi512EEEEEENS8_IJNS5_ILi8192EEENS5_ILi1024EEEEEEEEEEEEEEEENS_10ViewEngineINS_8smem_ptrIPN7cutlass10bfloat16_tEEEEEEEC2ERKSY_RKS15_ - $_ZN7cutlass13device_kernelIN5flash19enable_sm80_to_sm89INS1_16FlashAttnBwdSm80INS1_25CollectiveMainloopBwdSm80ILi2ELi2EN4cute5tupleIJNS5_1CILi128EEES8_NS7_ILi64EEEEEENS_10bfloat16_tEfNS_4arch4Sm80ELb1ELb0ELb1ELb1ELb0ELb0ELb0ELb0ELi2ELi4ELi4ELi4ELb0EEENS1_21CollectiveEpilogueBwdISA_SB_SD_Li256ELb1ELb0ELi2EEENS1_25SingleTileBwdLPTSchedulerILb1ELi128ELb0EEEEEEEEEvNT_6ParamsE$_ZN4cute3eso3ESOILb1ELb0EJNS_14ComposedLayoutINS_7SwizzleILi3ELi3ELi3EEENS_1CILi0EEENS_6LayoutINS_5tupleIJNS8_IJNS8_IJNS5_ILi4EEENS5_ILi8EEEEEENS8_IJS9_NS5_ILi1EEEEEEEEENS8_IJNS8_IJNS5_ILi2EEESF_SF_EEENS8_IJSF_NS8_IJS9_SF_EEEEEEEEEEEENS8_IJNS8_IJNS8_IJSF_NS5_ILi64EEEEEENS8_IJNS5_ILi1024EEES6_EEEEEENS8_IJNS8_IJSC_NS5_ILi512EEESA_EEENS8_IJNS5_ILi4096EEENS8_IJNS5_ILi16EEENS5_ILi8192EEEEEEEEEEEEEEEEEEENS_10ViewEngineINS_8smem_ptrIPN7cutlass10bfloat16_tEEEEEEEC2ERKS10_RKS17_)
$_ZN7cutlass13device_kernelIN5flash19enable_sm80_to_sm89INS1_16FlashAttnBwdSm80INS1_25CollectiveMainloopBwdSm80ILi2ELi2EN4cute5tupleIJNS5_1CILi128EEES8_NS7_ILi64EEEEEENS_10bfloat16_tEfNS_4arch4Sm80ELb1ELb0ELb1ELb1ELb0ELb0ELb0ELb0ELi2ELi4ELi4ELi4ELb0EEENS1_21CollectiveEpilogueBwdISA_SB_SD_Li256ELb1ELb0ELi2EEENS1_25SingleTileBwdLPTSchedulerILb1ELi128ELb0EEEEEEEEEvNT_6ParamsE$_ZN4cute3eso3ESOILb1ELb0EJNS_14ComposedLayoutINS_7SwizzleILi3ELi3ELi3EEENS_1CILi0EEENS_6LayoutINS_5tupleIJNS8_IJNS8_IJNS5_ILi4EEENS5_ILi8EEEEEENS8_IJS9_NS5_ILi1EEEEEEEEENS8_IJNS8_IJNS5_ILi2EEESF_SF_EEENS8_IJSF_NS8_IJS9_SF_EEEEEEEEEEEENS8_IJNS8_IJNS8_IJSF_NS5_ILi64EEEEEENS8_IJNS5_ILi1024EEES6_EEEEEENS8_IJNS8_IJSC_NS5_ILi512EEESA_EEENS8_IJNS5_ILi4096EEENS8_IJNS5_ILi16EEENS5_ILi8192EEEEEEEEEEEEEEEEEEENS_10ViewEngineINS_8smem_ptrIPN7cutlass10bfloat16_tEEEEEEEC2ERKS10_RKS17_:
[----:B------:R-:W-:Y:S01]  /*8f60*/  IADD3 R4, R60, -c[0x0][0x20], RZ ;  /* 0x800008003c047a10 */ /* 0x000fe20007ffe0ff */
[----:B------:R-:W-:Y:S01]  /*8f70*/  IMAD.MOV.U32 R8, RZ, RZ, R6 ;  /* 0x000000ffff087224 */ /* 0x000fe200078e0006 */
[----:B------:R-:W-:-:S03]  /*8f80*/  MOV R9, 0x0 ;  /* 0x0000000000097802 */ /* 0x000fc60000000f00 */
[----:B------:R1:W-:Y:S01]  /*8f90*/  STL.64 [R4], R2 ;  /* 0x0000000204007387 */ /* 0x0003e20000100a00 */
[----:B------:R-:W-:Y:S05]  /*8fa0*/  RET.REL.NODEC R8 `(_ZN7cutlass13device_kernelIN5flash19enable_sm80_to_sm89INS1_16FlashAttnBwdSm80INS1_25CollectiveMainloopBwdSm80ILi2ELi2EN4cute5tupleIJNS5_1CILi128EEES8_NS7_ILi64EEEEEENS_10bfloat16_tEfNS_4arch4Sm80ELb1ELb0ELb1ELb1ELb0ELb0ELb0ELb0ELi2ELi4ELi4ELi4ELb0EEENS1_21CollectiveEpilogueBwdISA_SB_SD_Li256ELb1ELb0ELi2EEENS1_25SingleTileBwdLPTSchedulerILb1ELi128ELb0EEEEEEEEEvNT_6ParamsE) ;  /* 0xffff705008007950 */ /* 0x000fea0003c3ffff */
        .type           $_ZN7cutlass13device_kernelIN5flash19enable_sm80_to_sm89INS1_16FlashAttnBwdSm80INS1_25CollectiveMainloopBwdSm80ILi2ELi2EN4cute5tupleIJNS5_1CILi128EEES8_NS7_ILi64EEEEEENS_10bfloat16_tEfNS_4arch4Sm80ELb1ELb0ELb1ELb1ELb0ELb0ELb0ELb0ELi2ELi4ELi4ELi4ELb0EEENS1_21CollectiveEpilogueBwdISA_SB_SD_Li256ELb1ELb0ELi2EEENS1_25SingleTileBwdLPTSchedulerILb1ELi128ELb0EEEEEEEEEvNT_6ParamsE$_ZN4cute3eso3ESOILb1ELb0EJNS_14ComposedLayoutINS_7SwizzleILi3ELi3ELi3EEENS_1CILi0EEENS_6LayoutINS_5tupleIJNS8_IJNS8_IJNS5_ILi4EEENS5_ILi8EEEEEENS8_IJS9_NS5_ILi1EEEEEEEEENS8_IJNS8_IJNS5_ILi2EEESF_SF_EEENS8_IJSF_SA_EEEEEEEEENS8_IJNS8_IJNS8_IJNS5_ILi128EEESC_EEENS8_IJNS5_ILi16EEES6_EEEEEENS8_IJNS8_IJNS5_ILi64EEESA_NS5_ILi512EEEEEENS8_IJNS5_ILi8192EEENS5_ILi1024EEEEEEEEEEEEEEEENS_10ViewEngineINS_8smem_ptrIPN7cutlass10bfloat16_tEEEEEEEC2ERKSY_RKS15_,@function
        .size           $_ZN7cutlass13device_kernelIN5flash19enable_sm80_to_sm89INS1_16FlashAttnBwdSm80INS1_25CollectiveMainloopBwdSm80ILi2ELi2EN4cute5tupleIJNS5_1CILi128EEES8_NS7_ILi64EEEEEENS_10bfloat16_tEfNS_4arch4Sm80ELb1ELb0ELb1ELb1ELb0ELb0ELb0ELb0ELi2ELi4ELi4ELi4ELb0EEENS1_21CollectiveEpilogueBwdISA_SB_SD_Li256ELb1ELb0ELi2EEENS1_25SingleTileBwdLPTSchedulerILb1ELi128ELb0EEEEEEEEEvNT_6ParamsE$_ZN4cute3eso3ESOILb1ELb0EJNS_14ComposedLayoutINS_7SwizzleILi3ELi3ELi3EEENS_1CILi0EEENS_6LayoutINS_5tupleIJNS8_IJNS8_IJNS5_ILi4EEENS5_ILi8EEEEEENS8_IJS9_NS5_ILi1EEEEEEEEENS8_IJNS8_IJNS5_ILi2EEESF_SF_EEENS8_IJSF_SA_EEEEEEEEENS8_IJNS8_IJNS8_IJNS5_ILi128EEESC_EEENS8_IJNS5_ILi16EEES6_EEEEEENS8_IJNS8_IJNS5_ILi64EEESA_NS5_ILi512EEEEEENS8_IJNS5_ILi8192EEENS5_ILi1024EEEEEEEEEEEEEEEENS_10ViewEngineINS_8smem_ptrIPN7cutlass10bfloat16_tEEEEEEEC2ERKSY_RKS15_,($_ZN7cutlass13device_kernelIN5flash19enable_sm80_to_sm89INS1_16FlashAttnBwdSm80INS1_25CollectiveMainloopBwdSm80ILi2ELi2EN4cute5tupleIJNS5_1CILi128EEES8_NS7_ILi64EEEEEENS_10bfloat16_tEfNS_4arch4Sm80ELb1ELb0ELb1ELb1ELb0ELb0ELb0ELb0ELi2ELi4ELi4ELi4ELb0EEENS1_21CollectiveEpilogueBwdISA_SB_SD_Li256ELb1ELb0ELi2EEENS1_25SingleTileBwdLPTSchedulerILb1ELi128ELb0EEEEEEEEEvNT_6ParamsE$_ZN4cute3eso3ESOILb1ELb0EJNS_14ComposedLayoutINS_7SwizzleILi3ELi3ELi3EEENS_1CILj0EEENS_6LayoutINS_5tupleIJNS5_ILi64EEENS5_ILi128EEEEEENS8_IJNS5_ILi1EEES9_EEEEEEENS_10ViewEngineINS_8smem_ptrIPN7cutlass10bfloat16_tEEEEEEEC2ERKSF_RKSM_ - $_ZN7cutlass13device_kernelIN5flash19enable_sm80_to_sm89INS1_16FlashAttnBwdSm80INS1_25CollectiveMainloopBwdSm80ILi2ELi2EN4cute5tupleIJNS5_1CILi128EEES8_NS7_ILi64EEEEEENS_10bfloat16_tEfNS_4arch4Sm80ELb1ELb0ELb1ELb1ELb0ELb0ELb0ELb0ELi2ELi4ELi4ELi4ELb0EEENS1_21CollectiveEpilogueBwdISA_SB_SD_Li256ELb1ELb0ELi2EEENS1_25SingleTileBwdLPTSchedulerILb1ELi128ELb0EEEEEEEEEvNT_6ParamsE$_ZN4cute3eso3ESOILb1ELb0EJNS_14ComposedLayoutINS_7SwizzleILi3ELi3ELi3EEENS_1CILi0EEENS_6LayoutINS_5tupleIJNS8_IJNS8_IJNS5_ILi4EEENS5_ILi8EEEEEENS8_IJS9_NS5_ILi1EEEEEEEEENS8_IJNS8_IJNS5_ILi2EEESF_SF_EEENS8_IJSF_SA_EEEEEEEEENS8_IJNS8_IJNS8_IJNS5_ILi128EEESC_EEENS8_IJNS5_ILi16EEES6_EEEEEENS8_IJNS8_IJNS5_ILi64EEESA_NS5_ILi512EEEEEENS8_IJNS5_ILi8192EEENS5_ILi1024EEEEEEEEEEEEEEEENS_10ViewEngineINS_8smem_ptrIPN7cutlass10bfloat16_tEEEEEEEC2ERKSY_RKS15_)
$_ZN7cutlass13device_kernelIN5flash19enable_sm80_to_sm89INS1_16FlashAttnBwdSm80INS1_25CollectiveMainloopBwdSm80ILi2ELi2EN4cute5tupleIJNS5_1CILi128EEES8_NS7_ILi64EEEEEENS_10bfloat16_tEfNS_4arch4Sm80ELb1ELb0ELb1ELb1ELb0ELb0ELb0ELb0ELi2ELi4ELi4ELi4ELb0EEENS1_21CollectiveEpilogueBwdISA_SB_SD_Li256ELb1ELb0ELi2EEENS1_25SingleTileBwdLPTSchedulerILb1ELi128ELb0EEEEEEEEEvNT_6ParamsE$_ZN4cute3eso3ESOILb1ELb0EJNS_14ComposedLayoutINS_7SwizzleILi3ELi3ELi3EEENS_1CILi0EEENS_6LayoutINS_5tupleIJNS8_IJNS8_IJNS5_ILi4EEENS5_ILi8EEEEEENS8_IJS9_NS5_ILi1EEEEEEEEENS8_IJNS8_IJNS5_ILi2EEESF_SF_EEENS8_IJSF_SA_EEEEEEEEENS8_IJNS8_IJNS8_IJNS5_ILi128EEESC_EEENS8_IJNS5_ILi16EEES6_EEEEEENS8_IJNS8_IJNS5_ILi64EEESA_NS5_ILi512EEEEEENS8_IJNS5_ILi8192EEENS5_ILi1024EEEEEEEEEEEEEEEENS_10ViewEngineINS_8smem_ptrIPN7cutlass10bfloat16_tEEEEEEEC2ERKSY_RKS15_:
[----:B------:R-:W-:Y:S01]  /*8fb0*/  IADD3 R4, R23, -c[0x0][0x20], RZ ;  /* 0x8000080017047a10 */ /* 0x000fe20007ffe0ff */
[----:B------:R-:W-:Y:S01]  /*8fc0*/  IMAD.MOV.U32 R8, RZ, RZ, R6 ;  /* 0x000000ffff087224 */ /* 0x000fe200078e0006 */
[----:B------:R-:W-:-:S03]  /*8fd0*/  MOV R9, 0x0 ;  /* 0x0000000000097802 */ /* 0x000fc60000000f00 */
[----:B------:R1:W-:Y:S01]  /*8fe0*/  STL.64 [R4], R2 ;  /* 0x0000000204007387 */ /* 0x0003e20000100a00 */
[----:B------:R-:W-:Y:S05]  /*8ff0*/  RET.REL.NODEC R8 `(_ZN7cutlass13device_kernelIN5flash19enable_sm80_to_sm89INS1_16FlashAttnBwdSm80INS1_25CollectiveMainloopBwdSm80ILi2ELi2EN4cute5tupleIJNS5_1CILi128EEES8_NS7_ILi64EEEEEENS_10bfloat16_tEfNS_4arch4Sm80ELb1ELb0ELb1ELb1ELb0ELb0ELb0ELb0ELi2ELi4ELi4ELi4ELb0EEENS1_21CollectiveEpilogueBwdISA_SB_SD_Li256ELb1ELb0ELi2EEENS1_25SingleTileBwdLPTSchedulerILb1ELi128ELb0EEEEEEEEEvNT_6ParamsE) ;  /* 0xffff700008007950 */ /* 0x000fea0003c3ffff */
        .type           $_ZN7cutlass13device_kernelIN5flash19enable_sm80_to_sm89INS1_16FlashAttnBwdSm80INS1_25CollectiveMainloopBwdSm80ILi2ELi2EN4cute5tupleIJNS5_1CILi128EEES8_NS7_ILi64EEEEEENS_10bfloat16_tEfNS_4arch4Sm80ELb1ELb0ELb1ELb1ELb0ELb0ELb0ELb0ELi2ELi4ELi4ELi4ELb0EEENS1_21CollectiveEpilogueBwdISA_SB_SD_Li256ELb1ELb0ELi2EEENS1_25SingleTileBwdLPTSchedulerILb1ELi128ELb0EEEEEEEEEvNT_6ParamsE$_ZN4cute3eso3ESOILb1ELb0EJNS_14ComposedLayoutINS_7SwizzleILi3ELi3ELi3EEENS_1CILj0EEENS_6LayoutINS_5tupleIJNS5_ILi64EEENS5_ILi128EEEEEENS8_IJNS5_ILi1EEES9_EEEEEEENS_10ViewEngineINS_8smem_ptrIPN7cutlass10bfloat16_tEEEEEEEC2ERKSF_RKSM_,@function
        .size           $_ZN7cutlass13device_kernelIN5flash19enable_sm80_to_sm89INS1_16FlashAttnBwdSm80INS1_25CollectiveMainloopBwdSm80ILi2ELi2EN4cute5tupleIJNS5_1CILi128EEES8_NS7_ILi64EEEEEENS_10bfloat16_tEfNS_4arch4Sm80ELb1ELb0ELb1ELb1ELb0ELb0ELb0ELb0ELi2ELi4ELi4ELi4ELb0EEENS1_21CollectiveEpilogueBwdISA_SB_SD_Li256ELb1ELb0ELi2EEENS1_25SingleTileBwdLPTSchedulerILb1ELi128ELb0EEEEEEEEEvNT_6ParamsE$_ZN4cute3eso3ESOILb1ELb0EJNS_14ComposedLayoutINS_7SwizzleILi3ELi3ELi3EEENS_1CILj0EEENS_6LayoutINS_5tupleIJNS5_ILi64EEENS5_ILi128EEEEEENS8_IJNS5_ILi1EEES9_EEEEEEENS_10ViewEngineINS_8smem_ptrIPN7cutlass10bfloat16_tEEEEEEEC2ERKSF_RKSM_,($_ZN7cutlass13device_kernelIN5flash19enable_sm80_to_sm89INS1_16FlashAttnBwdSm80INS1_25CollectiveMainloopBwdSm80ILi2ELi2EN4cute5tupleIJNS5_1CILi128EEES8_NS7_ILi64EEEEEENS_10bfloat16_tEfNS_4arch4Sm80ELb1ELb0ELb1ELb1ELb0ELb0ELb0ELb0ELi2ELi4ELi4ELi4ELb0EEENS1_21CollectiveEpilogueBwdISA_SB_SD_Li256ELb1ELb0ELi2EEENS1_25SingleTileBwdLPTSchedulerILb1ELi128ELb0EEEEEEEEEvNT_6ParamsE$_ZN4cute3eso3ESOILb1ELb0EJNS_14ComposedLayoutINS_7SwizzleILi3ELi3ELi3EEENS_1CILj0EEENS_6LayoutINS_5tupleIJNS8_IJNS5_ILi8EEENS5_ILi16EEEEEENS8_IJNS5_ILi64EEENS5_ILi1EEEEEEEEENS8_IJNS8_IJSC_NS5_ILi512EEEEEENS8_IJSD_NS5_ILi0EEEEEEEEEEEEENS_10ViewEngineINS_8smem_ptrIPN7cutlass10bfloat16_tEEEEEEEC2ERKSM_RKST_ - $_ZN7cutlass13device_kernelIN5flash19enable_sm80_to_sm89INS1_16FlashAttnBwdSm80INS1_25CollectiveMainloopBwdSm80ILi2ELi2EN4cute5tupleIJNS5_1CILi128EEES8_NS7_ILi64EEEEEENS_10bfloat16_tEfNS_4arch4Sm80ELb1ELb0ELb1ELb1ELb0ELb0ELb0ELb0ELi2ELi4ELi4ELi4ELb0EEENS1_21CollectiveEpilogueBwdISA_SB_SD_Li256ELb1ELb0ELi2EEENS1_25SingleTileBwdLPTSchedulerILb1ELi128ELb0EEEEEEEEEvNT_6ParamsE$_ZN4cute3eso3ESOILb1ELb0EJNS_14ComposedLayoutINS_7SwizzleILi3ELi3ELi3EEENS_1CILj0EEENS_6LayoutINS_5tupleIJNS5_ILi64EEENS5_ILi128EEEEEENS8_IJNS5_ILi1EEES9_EEEEEEENS_10ViewEngineINS_8smem_ptrIPN7cutlass10bfloat16_tEEEEEEEC2ERKSF_RKSM_)
$_ZN7cutlass13device_kernelIN5flash19enable_sm80_to_sm89INS1_16FlashAttnBwdSm80INS1_25CollectiveMainloopBwdSm80ILi2ELi2EN4cute5tupleIJNS5_1CILi128EEES8_NS7_ILi64EEEEEENS_10bfloat16_tEfNS_4arch4Sm80ELb1ELb0ELb1ELb1ELb0ELb0ELb0ELb0ELi2ELi4ELi4ELi4ELb0EEENS1_21CollectiveEpilogueBwdISA_SB_SD_Li256ELb1ELb0ELi2EEENS1_25SingleTileBwdLPTSchedulerILb1ELi128ELb0EEEEEEEEEvNT_6ParamsE$_ZN4cute3eso3ESOILb1ELb0EJNS_14ComposedLayoutINS_7SwizzleILi3ELi3ELi3EEENS_1CILj0EEENS_6LayoutINS_5tupleIJNS5_ILi64EEENS5_ILi128EEEEEENS8_IJNS5_ILi1EEES9_EEEEEEENS_10ViewEngineINS_8smem_ptrIPN7cutlass10bfloat16_tEEEEEEEC2ERKSF_RKSM_:
[----:B------:R-:W-:Y:S01]  /*9000*/  IADD3 R4, R23, -c[0x0][0x20], RZ ;  /* 0x8000080017047a10 */ /* 0x000fe20007ffe0ff */
[----:B------:R-:W-:Y:S01]  /*9010*/  IMAD.MOV.U32 R8, RZ, RZ, R6 ;  /* 0x000000ffff087224 */ /* 0x000fe200078e0006 */
[----:B------:R-:W-:-:S03]  /*9020*/  MOV R9, 0x0 ;  /* 0x0000000000097802 */ /* 0x000fc60000000f00 */
[----:B------:R1:W-:Y:S01]  /*9030*/  STL.64 [R4], R2 ;  /* 0x0000000204007387 */ /* 0x0003e20000100a00 */
[----:B------:R-:W-:Y:S05]  /*9040*/  RET.REL.NODEC R8 `(_ZN7cutlass13device_kernelIN5flash19enable_sm80_to_sm89INS1_16FlashAttnBwdSm80INS1_25CollectiveMainloopBwdSm80ILi2ELi2EN4cute5tupleIJNS5_1CILi128EEES8_NS7_ILi64EEEEEENS_10bfloat16_tEfNS_4arch4Sm80ELb1ELb0ELb1ELb1ELb0ELb0ELb0ELb0ELi2ELi4ELi4ELi4ELb0EEENS1_21CollectiveEpilogueBwdISA_SB_SD_Li256ELb1ELb0ELi2EEENS1_25SingleTileBwdLPTSchedulerILb1ELi128ELb0EEEEEEEEEvNT_6ParamsE) ;  /* 0xffff6fb008007950 */ /* 0x000fea0003c3ffff */
        .type           $_ZN7cutlass13device_kernelIN5flash19enable_sm80_to_sm89INS1_16FlashAttnBwdSm80INS1_25CollectiveMainloopBwdSm80ILi2ELi2EN4cute5tupleIJNS5_1CILi128EEES8_NS7_ILi64EEEEEENS_10bfloat16_tEfNS_4arch4Sm80ELb1ELb0ELb1ELb1ELb0ELb0ELb0ELb0ELi2ELi4ELi4ELi4ELb0EEENS1_21CollectiveEpilogueBwdISA_SB_SD_Li256ELb1ELb0ELi2EEENS1_25SingleTileBwdLPTSchedulerILb1ELi128ELb0EEEEEEEEEvNT_6ParamsE$_ZN4cute3eso3ESOILb1ELb0EJNS_14ComposedLayoutINS_7SwizzleILi3ELi3ELi3EEENS_1CILj0EEENS_6LayoutINS_5tupleIJNS8_IJNS5_ILi8EEENS5_ILi16EEEEEENS8_IJNS5_ILi64EEENS5_ILi1EEEEEEEEENS8_IJNS8_IJSC_NS5_ILi512EEEEEENS8_IJSD_NS5_ILi0EEEEEEEEEEEEENS_10ViewEngineINS_8smem_ptrIPN7cutlass10bfloat16_tEEEEEEEC2ERKSM_RKST_,@function
        .size           $_ZN7cutlass13device_kernelIN5flash19enable_sm80_to_sm89INS1_16FlashAttnBwdSm80INS1_25CollectiveMainloopBwdSm80ILi2ELi2EN4cute5tupleIJNS5_1CILi128EEES8_NS7_ILi64EEEEEENS_10bfloat16_tEfNS_4arch4Sm80ELb1ELb0ELb1ELb1ELb0ELb0ELb0ELb0ELi2ELi4ELi4ELi4ELb0EEENS1_21CollectiveEpilogueBwdISA_SB_SD_Li256ELb1ELb0ELi2EEENS1_25SingleTileBwdLPTSchedulerILb1ELi128ELb0EEEEEEEEEvNT_6ParamsE$_ZN4cute3eso3ESOILb1ELb0EJNS_14ComposedLayoutINS_7SwizzleILi3ELi3ELi3EEENS_1CILj0EEENS_6LayoutINS_5tupleIJNS8_IJNS5_ILi8EEENS5_ILi16EEEEEENS8_IJNS5_ILi64EEENS5_ILi1EEEEEEEEENS8_IJNS8_IJSC_NS5_ILi512EEEEEENS8_IJSD_NS5_ILi0EEEEEEEEEEEEENS_10ViewEngineINS_8smem_ptrIPN7cutlass10bfloat16_tEEEEEEEC2ERKSM_RKST_,($_ZN7cutlass13device_kernelIN5flash19enable_sm80_to_sm89INS1_16FlashAttnBwdSm80INS1_25CollectiveMainloopBwdSm80ILi2ELi2EN4cute5tupleIJNS5_1CILi128EEES8_NS7_ILi64EEEEEENS_10bfloat16_tEfNS_4arch4Sm80ELb1ELb0ELb1ELb1ELb0ELb0ELb0ELb0ELi2ELi4ELi4ELi4ELb0EEENS1_21CollectiveEpilogueBwdISA_SB_SD_Li256ELb1ELb0ELi2EEENS1_25SingleTileBwdLPTSchedulerILb1ELi128ELb0EEEEEEEEEvNT_6ParamsE$_ZN4cute3eso3ESOILb1ELb0EJNS_14ComposedLayoutINS_7SwizzleILi3ELi3ELi3EEENS_1CILj0EEENS_6LayoutINS_5tupleIJNS8_IJNS8_IJNS5_ILi4EEENS5_ILi8EEEEEENS8_IJNS5_ILi2EEENS5_ILi1EEEEEEEEENS8_IJNS8_IJSC_SC_EEESB_EEEEEENS8_IJNS8_IJNS8_IJNS5_ILi128EEESD_EEENS8_IJSA_NS5_ILi0EEEEEEEEENS8_IJNS8_IJNS5_ILi64EEENS5_ILi512EEEEEENS8_IJNS5_ILi16EEENS5_ILi1024EEEEEEEEEEEEEEEENS_10ViewEngineINS_8smem_ptrIPN7cutlass10bfloat16_tEEEEEEEC2ERKSX_RKS14_ - $_ZN7cutlass13device_kernelIN5flash19enable_sm80_to_sm89INS1_16FlashAttnBwdSm80INS1_25CollectiveMainloopBwdSm80ILi2ELi2EN4cute5tupleIJNS5_1CILi128EEES8_NS7_ILi64EEEEEENS_10bfloat16_tEfNS_4arch4Sm80ELb1ELb0ELb1ELb1ELb0ELb0ELb0ELb0ELi2ELi4ELi4ELi4ELb0EEENS1_21CollectiveEpilogueBwdISA_SB_SD_Li256ELb1ELb0ELi2EEENS1_25SingleTileBwdLPTSchedulerILb1ELi128ELb0EEEEEEEEEvNT_6ParamsE$_ZN4cute3eso3ESOILb1ELb0EJNS_14ComposedLayoutINS_7SwizzleILi3ELi3ELi3EEENS_1CILj0EEENS_6LayoutINS_5tupleIJNS8_IJNS5_ILi8EEENS5_ILi16EEEEEENS8_IJNS5_ILi64EEENS5_ILi1EEEEEEEEENS8_IJNS8_IJSC_NS5_ILi512EEEEEENS8_IJSD_NS5_ILi0EEEEEEEEEEEEENS_10ViewEngineINS_8smem_ptrIPN7cutlass10bfloat16_tEEEEEEEC2ERKSM_RKST_)
$_ZN7cutlass13device_kernelIN5flash19enable_sm80_to_sm89INS1_16FlashAttnBwdSm80INS1_25CollectiveMainloopBwdSm80ILi2ELi2EN4cute5tupleIJNS5_1CILi128EEES8_NS7_ILi64EEEEEENS_10bfloat16_tEfNS_4arch4Sm80ELb1ELb0ELb1ELb1ELb0ELb0ELb0ELb0ELi2ELi4ELi4ELi4ELb0EEENS1_21CollectiveEpilogueBwdISA_SB_SD_Li256ELb1ELb0ELi2EEENS1_25SingleTileBwdLPTSchedulerILb1ELi128ELb0EEEEEEEEEvNT_6ParamsE$_ZN4cute3eso3ESOILb1ELb0EJNS_14ComposedLayoutINS_7SwizzleILi3ELi3ELi3EEENS_1CILj0EEENS_6LayoutINS_5tupleIJNS8_IJNS5_ILi8EEENS5_ILi16EEEEEENS8_IJNS5_ILi64EEENS5_ILi1EEEEEEEEENS8_IJNS8_IJSC_NS5_ILi512EEEEEENS8_IJSD_NS5_ILi0EEEEEEEEEEEEENS_10ViewEngineINS_8smem_ptrIPN7cutlass10bfloat16_tEEEEEEEC2ERKSM_RKST_:
[----:B------:R-:W-:Y:S01]  /*9050*/  IADD3 R4, R23, -c[0x0][0x20], RZ ;  /* 0x8000080017047a10 */ /* 0x000fe20007ffe0ff */
[----:B------:R-:W-:Y:S01]  /*9060*/  IMAD.MOV.U32 R8, RZ, RZ, R6 ;  /* 0x000000ffff087224 */ /* 0x000fe200078e0006 */
[----:B------:R-:W-:-:S03]  /*9070*/  MOV R9, 0x0 ;  /* 0x0000000000097802 */ /* 0x000fc60000000f00 */
[----:B------:R1:W-:Y:S01]  /*9080*/  STL.64 [R4], R2 ;  /* 0x0000000204007387 */ /* 0x0003e20000100a00 */
[----:B------:R-:W-:Y:S05]  /*9090*/  RET.REL.NODEC R8 `(_ZN7cutlass13device_kernelIN5flash19enable_sm80_to_sm89INS1_16FlashAttnBwdSm80INS1_25CollectiveMainloopBwdSm80ILi2ELi2EN4cute5tupleIJNS5_1CILi128EEES8_NS7_ILi64EEEEEENS_10bfloat16_tEfNS_4arch4Sm80ELb1ELb0ELb1ELb1ELb0ELb0ELb0ELb0ELi2ELi4ELi4ELi4ELb0EEENS1_21CollectiveEpilogueBwdISA_SB_SD_Li256ELb1ELb0ELi2EEENS1_25SingleTileBwdLPTSchedulerILb1ELi128ELb0EEEEEEEEEvNT_6ParamsE) ;  /* 0xffff6f6008007950 */ /* 0x000fea0003c3ffff */
        .type           $_ZN7cutlass13device_kernelIN5flash19enable_sm80_to_sm89INS1_16FlashAttnBwdSm80INS1_25CollectiveMainloopBwdSm80ILi2ELi2EN4cute5tupleIJNS5_1CILi128EEES8_NS7_ILi64EEEEEENS_10bfloat16_tEfNS_4arch4Sm80ELb1ELb0ELb1ELb1ELb0ELb0ELb0ELb0ELi2ELi4ELi4ELi4ELb0EEENS1_21CollectiveEpilogueBwdISA_SB_SD_Li256ELb1ELb0ELi2EEENS1_25SingleTileBwdLPTSchedulerILb1ELi128ELb0EEEEEEEEEvNT_6ParamsE$_ZN4cute3eso3ESOILb1ELb0EJNS_14ComposedLayoutINS_7SwizzleILi3ELi3ELi3EEENS_1CILj0EEENS_6LayoutINS_5tupleIJNS8_IJNS8_IJNS5_ILi4EEENS5_ILi8EEEEEENS8_IJNS5_ILi2EEENS5_ILi1EEEEEEEEENS8_IJNS8_IJSC_SC_EEESB_EEEEEENS8_IJNS8_IJNS8_IJNS5_ILi128EEESD_EEENS8_IJSA_NS5_ILi0EEEEEEEEENS8_IJNS8_IJNS5_ILi64EEENS5_ILi512EEEEEENS8_IJNS5_ILi16EEENS5_ILi1024EEEEEEEEEEEEEEEENS_10ViewEngineINS_8smem_ptrIPN7cutlass10bfloat16_tEEEEEEEC2ERKSX_RKS14_,@function
        .size           $_ZN7cutlass13device_kernelIN5flash19enable_sm80_to_sm89INS1_16FlashAttnBwdSm80INS1_25CollectiveMainloopBwdSm80ILi2ELi2EN4cute5tupleIJNS5_1CILi128EEES8_NS7_ILi64EEEEEENS_10bfloat16_tEfNS_4arch4Sm80ELb1ELb0ELb1ELb1ELb0ELb0ELb0ELb0ELi2ELi4ELi4ELi4ELb0EEENS1_21CollectiveEpilogueBwdISA_SB_SD_Li256ELb1ELb0ELi2EEENS1_25SingleTileBwdLPTSchedulerILb1ELi128ELb0EEEEEEEEEvNT_6ParamsE$_ZN4cute3eso3ESOILb1ELb0EJNS_14ComposedLayoutINS_7SwizzleILi3ELi3ELi3EEENS_1CILj0EEENS_6LayoutINS_5tupleIJNS8_IJNS8_IJNS5_ILi4EEENS5_ILi8EEEEEENS8_IJNS5_ILi2EEENS5_ILi1EEEEEEEEENS8_IJNS8_IJSC_SC_EEESB_EEEEEENS8_IJNS8_IJNS8_IJNS5_ILi128EEESD_EEENS8_IJSA_NS5_ILi0EEEEEEEEENS8_IJNS8_IJNS5_ILi64EEENS5_ILi512EEEEEENS8_IJNS5_ILi16EEENS5_ILi1024EEEEEEEEEEEEEEEENS_10ViewEngineINS_8smem_ptrIPN7cutlass10bfloat16_tEEEEEEEC2ERKSX_RKS14_,($_ZN7cutlass13device_kernelIN5flash19enable_sm80_to_sm89INS1_16FlashAttnBwdSm80INS1_25CollectiveMainloopBwdSm80ILi2ELi2EN4cute5tupleIJNS5_1CILi128EEES8_NS7_ILi64EEEEEENS_10bfloat16_tEfNS_4arch4Sm80ELb1ELb0ELb1ELb1ELb0ELb0ELb0ELb0ELi2ELi4ELi4ELi4ELb0EEENS1_21CollectiveEpilogueBwdISA_SB_SD_Li256ELb1ELb0ELi2EEENS1_25SingleTileBwdLPTSchedulerILb1ELi128ELb0EEEEEEEEEvNT_6ParamsE$_ZN4cute3eso3ESOILb1ELb0EJNS_14ComposedLayoutINS_7SwizzleILi3ELi3ELi3EEENS_1CILj0EEENS_6LayoutINS_5tupleIJNS8_IJNS8_IJNS5_ILi4EEENS5_ILi8EEEEEENS8_IJS9_NS5_ILi1EEEEEEEEENS8_IJNS8_IJNS5_ILi2EEESF_SF_EEENS8_IJSF_S9_EEEEEEEEENS8_IJNS8_IJNS8_IJSF_NS5_ILi64EEEEEENS8_IJNS5_ILi1024EEENS5_ILi0EEEEEEEEENS8_IJNS8_IJSC_NS5_ILi512EEESA_EEENS8_IJNS5_ILi4096EEENS5_ILi16EEEEEEEEEEEEEEEENS_10ViewEngineINS_8smem_ptrIPN7cutlass10bfloat16_tEEEEEEEC2ERKSY_RKS15_ - $_ZN7cutlass13device_kernelIN5flash19enable_sm80_to_sm89INS1_16FlashAttnBwdSm80INS1_25CollectiveMainloopBwdSm80ILi2ELi2EN4cute5tupleIJNS5_1CILi128EEES8_NS7_ILi64EEEEEENS_10bfloat16_tEfNS_4arch4Sm80ELb1ELb0ELb1ELb1ELb0ELb0ELb0ELb0ELi2ELi4ELi4ELi4ELb0EEENS1_21CollectiveEpilogueBwdISA_SB_SD_Li256ELb1ELb0ELi2EEENS1_25SingleTileBwdLPTSchedulerILb1ELi128ELb0EEEEEEEEEvNT_6ParamsE$_ZN4cute3eso3ESOILb1ELb0EJNS_14ComposedLayoutINS_7SwizzleILi3ELi3ELi3EEENS_1CILj0EEENS_6LayoutINS_5tupleIJNS8_IJNS8_IJNS5_ILi4EEENS5_ILi8EEEEEENS8_IJNS5_ILi2EEENS5_ILi1EEEEEEEEENS8_IJNS8_IJSC_SC_EEESB_EEEEEENS8_IJNS8_IJNS8_IJNS5_ILi128EEESD_EEENS8_IJSA_NS5_ILi0EEEEEEEEENS8_IJNS8_IJNS5_ILi64EEENS5_ILi512EEEEEENS8_IJNS5_ILi16EEENS5_ILi1024EEEEEEEEEEEEEEEENS_10ViewEngineINS_8smem_ptrIPN7cutlass10bfloat16_tEEEEEEEC2ERKSX_RKS14_)
$_ZN7cutlass13device_kernelIN5flash19enable_sm80_to_sm89INS1_16FlashAttnBwdSm80INS1_25CollectiveMainloopBwdSm80ILi2ELi2EN4cute5tupleIJNS5_1CILi128EEES8_NS7_ILi64EEEEEENS_10bfloat16_tEfNS_4arch4Sm80ELb1ELb0ELb1ELb1ELb0ELb0ELb0ELb0ELi2ELi4ELi4ELi4ELb0EEENS1_21CollectiveEpilogueBwdISA_SB_SD_Li256ELb1ELb0ELi2EEENS1_25SingleTileBwdLPTSchedulerILb1ELi128ELb0EEEEEEEEEvNT_6ParamsE$_ZN4cute3eso3ESOILb1ELb0EJNS_14ComposedLayoutINS_7SwizzleILi3ELi3ELi3EEENS_1CILj0EEENS_6LayoutINS_5tupleIJNS8_IJNS8_IJNS5_ILi4EEENS5_ILi8EEEEEENS8_IJNS5_ILi2EEENS5_ILi1EEEEEEEEENS8_IJNS8_IJSC_SC_EEESB_EEEEEENS8_IJNS8_IJNS8_IJNS5_ILi128EEESD_EEENS8_IJSA_NS5_ILi0EEEEEEEEENS8_IJNS8_IJNS5_ILi64EEENS5_ILi512EEEEEENS8_IJNS5_ILi16EEENS5_ILi1024EEEEEEEEEEEEEEEENS_10ViewEngineINS_8smem_ptrIPN7cutlass10bfloat16_tEEEEEEEC2ERKSX_RKS14_:
[----:B------:R-:W-:Y:S01]  /*90a0*/  IADD3 R4, R23, -c[0x0][0x20], RZ ;  /* 0x8000080017047a10 */ /* 0x000fe20007ffe0ff */
[----:B------:R-:W-:Y:S01]  /*90b0*/  IMAD.MOV.U32 R8, RZ, RZ, R6 ;  /* 0x000000ffff087224 */ /* 0x000fe200078e0006 */
[----:B------:R-:W-:-:S03]  /*90c0*/  MOV R9, 0x0 ;  /* 0x0000000000097802 */ /* 0x000fc60000000f00 */
[----:B------:R1:W-:Y:S01]  /*90d0*/  STL.64 [R4], R2 ;  /* 0x0000000204007387 */ /* 0x0003e20000100a00 */
[----:B------:R-:W-:Y:S05]  /*90e0*/  RET.REL.NODEC R8 `(_ZN7cutlass13device_kernelIN5flash19enable_sm80_to_sm89INS1_16FlashAttnBwdSm80INS1_25CollectiveMainloopBwdSm80ILi2ELi2EN4cute5tupleIJNS5_1CILi128EEES8_NS7_ILi64EEEEEENS_10bfloat16_tEfNS_4arch4Sm80ELb1ELb0ELb1ELb1ELb0ELb0ELb0ELb0ELi2ELi4ELi4ELi4ELb0EEENS1_21CollectiveEpilogueBwdISA_SB_SD_Li256ELb1ELb0ELi2EEENS1_25SingleTileBwdLPTSchedulerILb1ELi128ELb0EEEEEEEEEvNT_6ParamsE) ;  /* 0xffff6f1008007950 */ /* 0x000fea0003c3ffff */
        .type           $_ZN7cutlass13device_kernelIN5flash19enable_sm80_to_sm89INS1_16FlashAttnBwdSm80INS1_25CollectiveMainloopBwdSm80ILi2ELi2EN4cute5tupleIJNS5_1CILi128EEES8_NS7_ILi64EEEEEENS_10bfloat16_tEfNS_4arch4Sm80ELb1ELb0ELb1ELb1ELb0ELb0ELb0ELb0ELi2ELi4ELi4ELi4ELb0EEENS1_21CollectiveEpilogueBwdISA_SB_SD_Li256ELb1ELb0ELi2EEENS1_25SingleTileBwdLPTSchedulerILb1ELi128ELb0EEEEEEEEEvNT_6ParamsE$_ZN4cute3eso3ESOILb1ELb0EJNS_14ComposedLayoutINS_7SwizzleILi3ELi3ELi3EEENS_1CILj0EEENS_6LayoutINS_5tupleIJNS8_IJNS8_IJNS5_ILi4EEENS5_ILi8EEEEEENS8_IJS9_NS5_ILi1EEEEEEEEENS8_IJNS8_IJNS5_ILi2EEESF_SF_EEENS8_IJSF_S9_EEEEEEEEENS8_IJNS8_IJNS8_IJSF_NS5_ILi64EEEEEENS8_IJNS5_ILi1024EEENS5_ILi0EEEEEEEEENS8_IJNS8_IJSC_NS5_ILi512EEESA_EEENS8_IJNS5_ILi4096EEENS5_ILi16EEEEEEEEEEEEEEEENS_10ViewEngineINS_8smem_ptrIPN7cutlass10bfloat16_tEEEEEEEC2ERKSY_RKS15_,@function
        .size           $_ZN7cutlass13device_kernelIN5flash19enable_sm80_to_sm89INS1_16FlashAttnBwdSm80INS1_25CollectiveMainloopBwdSm80ILi2ELi2EN4cute5tupleIJNS5_1CILi128EEES8_NS7_ILi64EEEEEENS_10bfloat16_tEfNS_4arch4Sm80ELb1ELb0ELb1ELb1ELb0ELb0ELb0ELb0ELi2ELi4ELi4ELi4ELb0EEENS1_21CollectiveEpilogueBwdISA_SB_SD_Li256ELb1ELb0ELi2EEENS1_25SingleTileBwdLPTSchedulerILb1ELi128ELb0EEEEEEEEEvNT_6ParamsE$_ZN4cute3eso3ESOILb1ELb0EJNS_14ComposedLayoutINS_7SwizzleILi3ELi3ELi3EEENS_1CILj0EEENS_6LayoutINS_5tupleIJNS8_IJNS8_IJNS5_ILi4EEENS5_ILi8EEEEEENS8_IJS9_NS5_ILi1EEEEEEEEENS8_IJNS8_IJNS5_ILi2EEESF_SF_EEENS8_IJSF_S9_EEEEEEEEENS8_IJNS8_IJNS8_IJSF_NS5_ILi64EEEEEENS8_IJNS5_ILi1024EEENS5_ILi0EEEEEEEEENS8_IJNS8_IJSC_NS5_ILi512EEESA_EEENS8_IJNS5_ILi4096EEENS5_ILi16EEEEEEEEEEEEEEEENS_10ViewEngineINS_8smem_ptrIPN7cutlass10bfloat16_tEEEEEEEC2ERKSY_RKS15_,($_ZN7cutlass13device_kernelIN5flash19enable_sm80_to_sm89INS1_16FlashAttnBwdSm80INS1_25CollectiveMainloopBwdSm80ILi2ELi2EN4cute5tupleIJNS5_1CILi128EEES8_NS7_ILi64EEEEEENS_10bfloat16_tEfNS_4arch4Sm80ELb1ELb0ELb1ELb1ELb0ELb0ELb0ELb0ELi2ELi4ELi4ELi4ELb0EEENS1_21CollectiveEpilogueBwdISA_SB_SD_Li256ELb1ELb0ELi2EEENS1_25SingleTileBwdLPTSchedulerILb1ELi128ELb0EEEEEEEEEvNT_6ParamsE$_ZN4cute3eso3ESOILb1ELb0EJNS_1CILi0EEENS2_ILi1EEENS2_ILi512EEEiEEC2ERKS3_RKS4_RKS5_RKi - $_ZN7cutlass13device_kernelIN5flash19enable_sm80_to_sm89INS1_16FlashAttnBwdSm80INS1_25CollectiveMainloopBwdSm80ILi2ELi2EN4cute5tupleIJNS5_1CILi128EEES8_NS7_ILi64EEEEEENS_10bfloat16_tEfNS_4arch4Sm80ELb1ELb0ELb1ELb1ELb0ELb0ELb0ELb0ELi2ELi4ELi4ELi4ELb0EEENS1_21CollectiveEpilogueBwdISA_SB_SD_Li256ELb1ELb0ELi2EEENS1_25SingleTileBwdLPTSchedulerILb1ELi128ELb0EEEEEEEEEvNT_6ParamsE$_ZN4cute3eso3ESOILb1ELb0EJNS_14ComposedLayoutINS_7SwizzleILi3ELi3ELi3EEENS_1CILj0EEENS_6LayoutINS_5tupleIJNS8_IJNS8_IJNS5_ILi4EEENS5_ILi8EEEEEENS8_IJS9_NS5_ILi1EEEEEEEEENS8_IJNS8_IJNS5_ILi2EEESF_SF_EEENS8_IJSF_S9_EEEEEEEEENS8_IJNS8_IJNS8_IJSF_NS5_ILi64EEEEEENS8_IJNS5_ILi1024EEENS5_ILi0EEEEEEEEENS8_IJNS8_IJSC_NS5_ILi512EEESA_EEENS8_IJNS5_ILi4096EEENS5_ILi16EEEEEEEEEEEEEEEENS_10ViewEngineINS_8smem_ptrIPN7cutlass10bfloat16_tEEEEEEEC2ERKSY_RKS15_)
$_ZN7cutlass13device_kernelIN5flash19enable_sm80_to_sm89INS1_16FlashAttnBwdSm80INS1_25CollectiveMainloopBwdSm80ILi2ELi2EN4cute5tupleIJNS5_1CILi128EEES8_NS7_ILi64EEEEEENS_10bfloat16_tEfNS_4arch4Sm80ELb1ELb0ELb1ELb1ELb0ELb0ELb0ELb0ELi2ELi4ELi4ELi4ELb0EEENS1_21CollectiveEpilogueBwdISA_SB_SD_Li256ELb1ELb0ELi2EEENS1_25SingleTileBwdLPTSchedulerILb1ELi128ELb0EEEEEEEEEvNT_6ParamsE$_ZN4cute3eso3ESOILb1ELb0EJNS_14ComposedLayoutINS_7SwizzleILi3ELi3ELi3EEENS_1CILj0EEENS_6LayoutINS_5tupleIJNS8_IJNS8_IJNS5_ILi4EEENS5_ILi8EEEEEENS8_IJS9_NS5_ILi1EEEEEEEEENS8_IJNS8_IJNS5_ILi2EEESF_SF_EEENS8_IJSF_S9_EEEEEEEEENS8_IJNS8_IJNS8_IJSF_NS5_ILi64EEEEEENS8_IJNS5_ILi1024EEENS5_ILi0EEEEEEEEENS8_IJNS8_IJSC_NS5_ILi512EEESA_EEENS8_IJNS5_ILi4096EEENS5_ILi16EEEEEEEEEEEEEEEENS_10ViewEngineINS_8smem_ptrIPN7cutlass10bfloat16_tEEEEEEEC2ERKSY_RKS15_:
[----:B------:R-:W-:Y:S01]  /*90f0*/  IADD3 R4, R23, -c[0x0][0x20], RZ ;  /* 0x8000080017047a10 */ /* 0x000fe20007ffe0ff */
[----:B------:R-:W-:Y:S01]  /*9100*/  IMAD.MOV.U32 R8, RZ, RZ, R6 ;  /* 0x000000ffff087224 */ /* 0x000fe200078e0006 */
[----:B------:R-:W-:-:S03]  /*9110*/  MOV R9, 0x0 ;  /* 0x0000000000097802 */ /* 0x000fc60000000f00 */
[----:B------:R1:W-:Y:S01]  /*9120*/  STL.64 [R4], R2 ;  /* 0x0000000204007387 */ /* 0x0003e20000100a00 */
[----:B------:R-:W-:Y:S05]  /*9130*/  RET.REL.NODEC R8 `(_ZN7cutlass13device_kernelIN5flash19enable_sm80_to_sm89INS1_16FlashAttnBwdSm80INS1_25CollectiveMainloopBwdSm80ILi2ELi2EN4cute5tupleIJNS5_1CILi128EEES8_NS7_ILi64EEEEEENS_10bfloat16_tEfNS_4arch4Sm80ELb1ELb0ELb1ELb1ELb0ELb0ELb0ELb0ELi2ELi4ELi4ELi4ELb0EEENS1_21CollectiveEpilogueBwdISA_SB_SD_Li256ELb1ELb0ELi2EEENS1_25SingleTileBwdLPTSchedulerILb1ELi128ELb0EEEEEEEEEvNT_6ParamsE) ;  /* 0xffff6ec008007950 */ /* 0x000fea0003c3ffff */
        .type           $_ZN7cutlass13device_kernelIN5flash19enable_sm80_to_sm89INS1_16FlashAttnBwdSm80INS1_25CollectiveMainloopBwdSm80ILi2ELi2EN4cute5tupleIJNS5_1CILi128EEES8_NS7_ILi64EEEEEENS_10bfloat16_tEfNS_4arch4Sm80ELb1ELb0ELb1ELb1ELb0ELb0ELb0ELb0ELi2ELi4ELi4ELi4ELb0EEENS1_21CollectiveEpilogueBwdISA_SB_SD_Li256ELb1ELb0ELi2EEENS1_25SingleTileBwdLPTSchedulerILb1ELi128ELb0EEEEEEEEEvNT_6ParamsE$_ZN4cute3eso3ESOILb1ELb0EJNS_1CILi0EEENS2_ILi1EEENS2_ILi512EEEiEEC2ERKS3_RKS4_RKS5_RKi,@function
        .size           $_ZN7cutlass13device_kernelIN5flash19enable_sm80_to_sm89INS1_16FlashAttnBwdSm80INS1_25CollectiveMainloopBwdSm80ILi2ELi2EN4cute5tupleIJNS5_1CILi128EEES8_NS7_ILi64EEEEEENS_10bfloat16_tEfNS_4arch4Sm80ELb1ELb0ELb1ELb1ELb0ELb0ELb0ELb0ELi2ELi4ELi4ELi4ELb0EEENS1_21CollectiveEpilogueBwdISA_SB_SD_Li256ELb1ELb0ELi2EEENS1_25SingleTileBwdLPTSchedulerILb1ELi128ELb0EEEEEEEEEvNT_6ParamsE$_ZN4cute3eso3ESOILb1ELb0EJNS_1CILi0EEENS2_ILi1EEENS2_ILi512EEEiEEC2ERKS3_RKS4_RKS5_RKi,($_ZN7cutlass13device_kernelIN5flash19enable_sm80_to_sm89INS1_16FlashAttnBwdSm80INS1_25CollectiveMainloopBwdSm80ILi2ELi2EN4cute5tupleIJNS5_1CILi128EEES8_NS7_ILi64EEEEEENS_10bfloat16_tEfNS_4arch4Sm80ELb1ELb0ELb1ELb1ELb0ELb0ELb0ELb0ELi2ELi4ELi4ELi4ELb0EEENS1_21CollectiveEpilogueBwdISA_SB_SD_Li256ELb1ELb0ELi2EEENS1_25SingleTileBwdLPTSchedulerILb1ELi128ELb0EEEEEEEEEvNT_6ParamsE$_ZN4cute3eso3ESOILb1ELb0EJNS_1CILi0EEENS2_ILi1EEENS2_ILi512EEEiNS2_ILi4096EEEiNS2_ILi8192EEEEEC2ERKS3_RKS4_RKS5_RKiRKS6_SG_RKS7_ - $_ZN7cutlass13device_kernelIN5flash19enable_sm80_to_sm89INS1_16FlashAttnBwdSm80INS1_25CollectiveMainloopBwdSm80ILi2ELi2EN4cute5tupleIJNS5_1CILi128EEES8_NS7_ILi64EEEEEENS_10bfloat16_tEfNS_4arch4Sm80ELb1ELb0ELb1ELb1ELb0ELb0ELb0ELb0ELi2ELi4ELi4ELi4ELb0EEENS1_21CollectiveEpilogueBwdISA_SB_SD_Li256ELb1ELb0ELi2EEENS1_25SingleTileBwdLPTSchedulerILb1ELi128ELb0EEEEEEEEEvNT_6ParamsE$_ZN4cute3eso3ESOILb1ELb0EJNS_1CILi0EEENS2_ILi1EEENS2_ILi512EEEiEEC2ERKS3_RKS4_RKS5_RKi)
$_ZN7cutlass13device_kernelIN5flash19enable_sm80_to_sm89INS1_16FlashAttnBwdSm80INS1_25CollectiveMainloopBwdSm80ILi2ELi2EN4cute5tupleIJNS5_1CILi128EEES8_NS7_ILi64EEEEEENS_10bfloat16_tEfNS_4arch4Sm80ELb1ELb0ELb1ELb1ELb0ELb0ELb0ELb0ELi2ELi4ELi4ELi4ELb0EEENS1_21CollectiveEpilogueBwdISA_SB_SD_Li256ELb1ELb0ELi2EEENS1_25SingleTileBwdLPTSchedulerILb1ELi128ELb0EEEEEEEEEvNT_6ParamsE$_ZN4cute3eso3ESOILb1ELb0EJNS_1CILi0EEENS2_ILi1EEENS2_ILi512EEEiEEC2ERKS3_RKS4_RKS5_RKi:
[----:B------:R-:W-:Y:S02]  /*9140*/  IADD3 R2, R2, -c[0x0][0x20], RZ ;  /* 0x8000080002027a10 */ /* 0x000fe40007ffe0ff */
[----:B------:R-:W-:-:S03]  /*9150*/  MOV R9, 0x0 ;  /* 0x0000000000097802 */ /* 0x000fc60000000f00 */
[----:B------:R1:W-:Y:S01]  /*9160*/  STL [R2], R3 ;  /* 0x0000000302007387 */ /* 0x0003e20000100800 */
[----:B------:R-:W-:Y:S05]  /*9170*/  RET.REL.NODEC R8 `(_ZN7cutlass13device_kernelIN5flash19enable_sm80_to_sm89INS1_16FlashAttnBwdSm80INS1_25CollectiveMainloopBwdSm80ILi2ELi2EN4cute5tupleIJNS5_1CILi128EEES8_NS7_ILi64EEEEEENS_10bfloat16_tEfNS_4arch4Sm80ELb1ELb0ELb1ELb1ELb0ELb0ELb0ELb0ELi2ELi4ELi4ELi4ELb0EEENS1_21CollectiveEpilogueBwdISA_SB_SD_Li256ELb1ELb0ELi2EEENS1_25SingleTileBwdLPTSchedulerILb1ELi128ELb0EEEEEEEEEvNT_6ParamsE) ;  /* 0xffff6e8008007950 */ /* 0x000fea0003c3ffff */
        .type           $_ZN7cutlass13device_kernelIN5flash19enable_sm80_to_sm89INS1_16FlashAttnBwdSm80INS1_25CollectiveMainloopBwdSm80ILi2ELi2EN4cute5tupleIJNS5_1CILi128EEES8_NS7_ILi64EEEEEENS_10bfloat16_tEfNS_4arch4Sm80ELb1ELb0ELb1ELb1ELb0ELb0ELb0ELb0ELi2ELi4ELi4ELi4ELb0EEENS1_21CollectiveEpilogueBwdISA_SB_SD_Li256ELb1ELb0ELi2EEENS1_25SingleTileBwdLPTSchedulerILb1ELi128ELb0EEEEEEEEEvNT_6ParamsE$_ZN4cute3eso3ESOILb1ELb0EJNS_1CILi0EEENS2_ILi1EEENS2_ILi512EEEiNS2_ILi4096EEEiNS2_ILi8192EEEEEC2ERKS3_RKS4_RKS5_RKiRKS6_SG_RKS7_,@function
        .size           $_ZN7cutlass13device_kernelIN5flash19enable_sm80_to_sm89INS1_16FlashAttnBwdSm80INS1_25CollectiveMainloopBwdSm80ILi2ELi2EN4cute5tupleIJNS5_1CILi128EEES8_NS7_ILi64EEEEEENS_10bfloat16_tEfNS_4arch4Sm80ELb1ELb0ELb1ELb1ELb0ELb0ELb0ELb0ELi2ELi4ELi4ELi4ELb0EEENS1_21CollectiveEpilogueBwdISA_SB_SD_Li256ELb1ELb0ELi2EEENS1_25SingleTileBwdLPTSchedulerILb1ELi128ELb0EEEEEEEEEvNT_6ParamsE$_ZN4cute3eso3ESOILb1ELb0EJNS_1CILi0EEENS2_ILi1EEENS2_ILi512EEEiNS2_ILi4096EEEiNS2_ILi8192EEEEEC2ERKS3_RKS4_RKS5_RKiRKS6_SG_RKS7_,($_ZN7cutlass13device_kernelIN5flash19enable_sm80_to_sm89INS1_16FlashAttnBwdSm80INS1_25CollectiveMainloopBwdSm80ILi2ELi2EN4cute5tupleIJNS5_1CILi128EEES8_NS7_ILi64EEEEEENS_10bfloat16_tEfNS_4arch4Sm80ELb1ELb0ELb1ELb1ELb0ELb0ELb0ELb0ELi2ELi4ELi4ELi4ELb0EEENS1_21CollectiveEpilogueBwdISA_SB_SD_Li256ELb1ELb0ELi2EEENS1_25SingleTileBwdLPTSchedulerILb1ELi128ELb0EEEEEEEEEvNT_6ParamsE$_ZN4cute3eso3ESOILb1ELb0EJNS_1CILi0EEENS_5tupleIJNS2_ILi1EEENS2_ILi256EEEiEEEEEC2ERKS3_RKS7_ - $_ZN7cutlass13device_kernelIN5flash19enable_sm80_to_sm89INS1_16FlashAttnBwdSm80INS1_25CollectiveMainloopBwdSm80ILi2ELi2EN4cute5tupleIJNS5_1CILi128EEES8_NS7_ILi64EEEEEENS_10bfloat16_tEfNS_4arch4Sm80ELb1ELb0ELb1ELb1ELb0ELb0ELb0ELb0ELi2ELi4ELi4ELi4ELb0EEENS1_21CollectiveEpilogueBwdISA_SB_SD_Li256ELb1ELb0ELi2EEENS1_25SingleTileBwdLPTSchedulerILb1ELi128ELb0EEEEEEEEEvNT_6ParamsE$_ZN4cute3eso3ESOILb1ELb0EJNS_1CILi0EEENS2_ILi1EEENS2_ILi512EEEiNS2_ILi4096EEEiNS2_ILi8192EEEEEC2ERKS3_RKS4_RKS5_RKiRKS6_SG_RKS7_)
$_ZN7cutlass13device_kernelIN5flash19enable_sm80_to_sm89INS1_16FlashAttnBwdSm80INS1_25CollectiveMainloopBwdSm80ILi2ELi2EN4cute5tupleIJNS5_1CILi128EEES8_NS7_ILi64EEEEEENS_10bfloat16_tEfNS_4arch4Sm80ELb1ELb0ELb1ELb1ELb0ELb0ELb0ELb0ELi2ELi4ELi4ELi4ELb0EEENS1_21CollectiveEpilogueBwdISA_SB_SD_Li256ELb1ELb0ELi2EEENS1_25SingleTileBwdLPTSchedulerILb1ELi128ELb0EEEEEEEEEvNT_6ParamsE$_ZN4cute3eso3ESOILb1ELb0EJNS_1CILi0EEENS2_ILi1EEENS2_ILi512EEEiNS2_ILi4096EEEiNS2_ILi8192EEEEEC2ERKS3_RKS4_RKS5_RKiRKS6_SG_RKS7_:
[----:B------:R-:W-:Y:S02]  /*9180*/  IADD3 R3, R3, -c[0x0][0x20], RZ ;  /* 0x8000080003037a10 */ /* 0x000fe40007ffe0ff */
[----:B------:R-:W-:-:S03]  /*9190*/  IADD3 R2, R58, -c[0x0][0x20], RZ ;  /* 0x800008003a027a10 */ /* 0x000fc60007ffe0ff */
[----:B------:R1:W-:Y:S04]  /*91a0*/  STL [R3], R10 ;  /* 0x0000000a03007387 */ /* 0x0003e80000100800 */
[----:B------:R-:W2:Y:S01]  /*91b0*/  LDL R2, [R2] ;  /* 0x0000000002027983 */ /* 0x000ea20000100800 */
[----:B------:R-:W-:-:S03]  /*91c0*/  IMAD.MOV.U32 R9, RZ, RZ, 0x0 ;  /* 0x00000000ff097424 */ /* 0x000fc600078e00ff */
[----:B--2---:R1:W-:Y:S01]  /*91d0*/  STL [R3+0x4], R2 ;  /* 0x0000040203007387 */ /* 0x0043e20000100800 */
[----:B------:R-:W-:Y:S05]  /*91e0*/  RET.REL.NODEC R8 `(_ZN7cutlass13device_kernelIN5flash19enable_sm80_to_sm89INS1_16FlashAttnBwdSm80INS1_25CollectiveMainloopBwdSm80ILi2ELi2EN4cute5tupleIJNS5_1CILi128EEES8_NS7_ILi64EEEEEENS_10bfloat16_tEfNS_4arch4Sm80ELb1ELb0ELb1ELb1ELb0ELb0ELb0ELb0ELi2ELi4ELi4ELi4ELb0EEENS1_21CollectiveEpilogueBwdISA_SB_SD_Li256ELb1ELb0ELi2EEENS1_25SingleTileBwdLPTSchedulerILb1ELi128ELb0EEEEEEEEEvNT_6ParamsE) ;  /* 0xffff6e1008007950 */ /* 0x000fea0003c3ffff */
        .type           $_ZN7cutlass13device_kernelIN5flash19enable_sm80_to_sm89INS1_16FlashAttnBwdSm80INS1_25CollectiveMainloopBwdSm80ILi2ELi2EN4cute5tupleIJNS5_1CILi128EEES8_NS7_ILi64EEEEEENS_10bfloat16_tEfNS_4arch4Sm80ELb1ELb0ELb1ELb1ELb0ELb0ELb0ELb0ELi2ELi4ELi4ELi4ELb0EEENS1_21CollectiveEpilogueBwdISA_SB_SD_Li256ELb1ELb0ELi2EEENS1_25SingleTileBwdLPTSchedulerILb1ELi128ELb0EEEEEEEEEvNT_6ParamsE$_ZN4cute3eso3ESOILb1ELb0EJNS_1CILi0EEENS_5tupleIJNS2_ILi1EEENS2_ILi256EEEiEEEEEC2ERKS3_RKS7_,@function
        .size           $_ZN7cutlass13device_kernelIN5flash19enable_sm80_to_sm89INS1_16FlashAttnBwdSm80INS1_25CollectiveMainloopBwdSm80ILi2ELi2EN4cute5tupleIJNS5_1CILi128EEES8_NS7_ILi64EEEEEENS_10bfloat16_tEfNS_4arch4Sm80ELb1ELb0ELb1ELb1ELb0ELb0ELb0ELb0ELi2ELi4ELi4ELi4ELb0EEENS1_21CollectiveEpilogueBwdISA_SB_SD_Li256ELb1ELb0ELi2EEENS1_25SingleTileBwdLPTSchedulerILb1ELi128ELb0EEEEEEEEEvNT_6ParamsE$_ZN4cute3eso3ESOILb1ELb0EJNS_1CILi0EEENS_5tupleIJNS2_ILi1EEENS2_ILi256EEEiEEEEEC2ERKS3_RKS7_,($_ZN7cutlass13device_kernelIN5flash19enable_sm80_to_sm89INS1_16FlashAttnBwdSm80INS1_25CollectiveMainloopBwdSm80ILi2ELi2EN4cute5tupleIJNS5_1CILi128EEES8_NS7_ILi64EEEEEENS_10bfloat16_tEfNS_4arch4Sm80ELb1ELb0ELb1ELb1ELb0ELb0ELb0ELb0ELi2ELi4ELi4ELi4ELb0EEENS1_21CollectiveEpilogueBwdISA_SB_SD_Li256ELb1ELb0ELi2EEENS1_25SingleTileBwdLPTSchedulerILb1ELi128ELb0EEEEEEEEEvNT_6ParamsE$_ZN4cute3eso3ESOILb1ELb0EJNS_1CILi0EEEiEEC2ERKS3_RKi - $_ZN7cutlass13device_kernelIN5flash19enable_sm80_to_sm89INS1_16FlashAttnBwdSm80INS1_25CollectiveMainloopBwdSm80ILi2ELi2EN4cute5tupleIJNS5_1CILi128EEES8_NS7_ILi64EEEEEENS_10bfloat16_tEfNS_4arch4Sm80ELb1ELb0ELb1ELb1ELb0ELb0ELb0ELb0ELi2ELi4ELi4ELi4ELb0EEENS1_21CollectiveEpilogueBwdISA_SB_SD_Li256ELb1ELb0ELi2EEENS1_25SingleTileBwdLPTSchedulerILb1ELi128ELb0EEEEEEEEEvNT_6ParamsE$_ZN4cute3eso3ESOILb1ELb0EJNS_1CILi0EEENS_5tupleIJNS2_ILi1EEENS2_ILi256EEEiEEEEEC2ERKS3_RKS7_)
$_ZN7cutlass13device_kernelIN5flash19enable_sm80_to_sm89INS1_16FlashAttnBwdSm80INS1_25CollectiveMainloopBwdSm80ILi2ELi2EN4cute5tupleIJNS5_1CILi128EEES8_NS7_ILi64EEEEEENS_10bfloat16_tEfNS_4arch4Sm80ELb1ELb0ELb1ELb1ELb0ELb0ELb0ELb0ELi2ELi4ELi4ELi4ELb0EEENS1_21CollectiveEpilogueBwdISA_SB_SD_Li256ELb1ELb0ELi2EEENS1_25SingleTileBwdLPTSchedulerILb1ELi128ELb0EEEEEEEEEvNT_6ParamsE$_ZN4cute3eso3ESOILb1ELb0EJNS_1CILi0EEENS_5tupleIJNS2_ILi1EEENS2_ILi256EEEiEEEEEC2ERKS3_RKS7_:
[----:B------:R-:W-:Y:S02]  /*91f0*/  IADD3 R3, R10, -c[0x0][0x20], RZ ;  /* 0x800008000a037a10 */ /* 0x000fe40007ffe0ff */
[----:B------:R-:W-:-:S03]  /*9200*/  MOV R5, 0x0 ;  /* 0x0000000000057802 */ /* 0x000fc60000000f00 */
[----:B------:R1:W-:Y:S01]  /*9210*/  STL [R3], R2 ;  /* 0x0000000203007387 */ /* 0x0003e20000100800 */
[----:B------:R-:W-:Y:S05]  /*9220*/  RET.REL.NODEC R4 `(_ZN7cutlass13device_kernelIN5flash19enable_sm80_to_sm89INS1_16FlashAttnBwdSm80INS1_25CollectiveMainloopBwdSm80ILi2ELi2EN4cute5tupleIJNS5_1CILi128EEES8_NS7_ILi64EEEEEENS_10bfloat16_tEfNS_4arch4Sm80ELb1ELb0ELb1ELb1ELb0ELb0ELb0ELb0ELi2ELi4ELi4ELi4ELb0EEENS1_21CollectiveEpilogueBwdISA_SB_SD_Li256ELb1ELb0ELi2EEENS1_25SingleTileBwdLPTSchedulerILb1ELi128ELb0EEEEEEEEEvNT_6ParamsE) ;  /* 0xffff6dd004007950 */ /* 0x000fea0003c3ffff */
        .type           $_ZN7cutlass13device_kernelIN5flash19enable_sm80_to_sm89INS1_16FlashAttnBwdSm80INS1_25CollectiveMainloopBwdSm80ILi2ELi2EN4cute5tupleIJNS5_1CILi128EEES8_NS7_ILi64EEEEEENS_10bfloat16_tEfNS_4arch4Sm80ELb1ELb0ELb1ELb1ELb0ELb0ELb0ELb0ELi2ELi4ELi4ELi4ELb0EEENS1_21CollectiveEpilogueBwdISA_SB_SD_Li256ELb1ELb0ELi2EEENS1_25SingleTileBwdLPTSchedulerILb1ELi128ELb0EEEEEEEEEvNT_6ParamsE$_ZN4cute3eso3ESOILb1ELb0EJNS_1CILi0EEEiEEC2ERKS3_RKi,@function
        .size           $_ZN7cutlass13device_kernelIN5flash19enable_sm80_to_sm89INS1_16FlashAttnBwdSm80INS1_25CollectiveMainloopBwdSm80ILi2ELi2EN4cute5tupleIJNS5_1CILi128EEES8_NS7_ILi64EEEEEENS_10bfloat16_tEfNS_4arch4Sm80ELb1ELb0ELb1ELb1ELb0ELb0ELb0ELb0ELi2ELi4ELi4ELi4ELb0EEENS1_21CollectiveEpilogueBwdISA_SB_SD_Li256ELb1ELb0ELi2EEENS1_25SingleTileBwdLPTSchedulerILb1ELi128ELb0EEEEEEEEEvNT_6ParamsE$_ZN4cute3eso3ESOILb1ELb0EJNS_1CILi0EEEiEEC2ERKS3_RKi,($_ZN7cutlass13device_kernelIN5flash19enable_sm80_to_sm89INS1_16FlashAttnBwdSm80INS1_25CollectiveMainloopBwdSm80ILi2ELi2EN4cute5tupleIJNS5_1CILi128EEES8_NS7_ILi64EEEEEENS_10bfloat16_tEfNS_4arch4Sm80ELb1ELb0ELb1ELb1ELb0ELb0ELb0ELb0ELi2ELi4ELi4ELi4ELb0EEENS1_21CollectiveEpilogueBwdISA_SB_SD_Li256ELb1ELb0ELi2EEENS1_25SingleTileBwdLPTSchedulerILb1ELi128ELb0EEEEEEEEEvNT_6ParamsE$_ZN4cute3eso3ESOILb1ELb0EJNS_1CILi0EEEiS3_EEC2ERKS3_RKiS6_ - $_ZN7cutlass13device_kernelIN5flash19enable_sm80_to_sm89INS1_16FlashAttnBwdSm80INS1_25CollectiveMainloopBwdSm80ILi2ELi2EN4cute5tupleIJNS5_1CILi128EEES8_NS7_ILi64EEEEEENS_10bfloat16_tEfNS_4arch4Sm80ELb1ELb0ELb1ELb1ELb0ELb0ELb0ELb0ELi2ELi4ELi4ELi4ELb0EEENS1_21CollectiveEpilogueBwdISA_SB_SD_Li256ELb1ELb0ELi2EEENS1_25SingleTileBwdLPTSchedulerILb1ELi128ELb0EEEEEEEEEvNT_6ParamsE$_ZN4cute3eso3ESOILb1ELb0EJNS_1CILi0EEEiEEC2ERKS3_RKi)
$_ZN7cutlass13device_kernelIN5flash19enable_sm80_to_sm89INS1_16FlashAttnBwdSm80INS1_25CollectiveMainloopBwdSm80ILi2ELi2EN4cute5tupleIJNS5_1CILi128EEES8_NS7_ILi64EEEEEENS_10bfloat16_tEfNS_4arch4Sm80ELb1ELb0ELb1ELb1ELb0ELb0ELb0ELb0ELi2ELi4ELi4ELi4ELb0EEENS1_21CollectiveEpilogueBwdISA_SB_SD_Li256ELb1ELb0ELi2EEENS1_25SingleTileBwdLPTSchedulerILb1ELi128ELb0EEEEEEEEEvNT_6ParamsE$_ZN4cute3eso3ESOILb1ELb0EJNS_1CILi0EEEiEEC2ERKS3_RKi:
[----:B------:R-:W-:Y:S02]  /*9230*/  IADD3 R2, R13, -c[0x0][0x20], RZ ;  /* 0x800008000d027a10 */ /* 0x000fe40007ffe0ff */
[----:B------:R-:W-:-:S03]  /*9240*/  MOV R9, 0x0 ;  /* 0x0000000000097802 */ /* 0x000fc60000000f00 */
[----:B------:R1:W-:Y:S01]  /*9250*/  STL [R2], R3 ;  /* 0x0000000302007387 */ /* 0x0003e20000100800 */
[----:B------:R-:W-:Y:S05]  /*9260*/  RET.REL.NODEC R8 `(_ZN7cutlass13device_kernelIN5flash19enable_sm80_to_sm89INS1_16FlashAttnBwdSm80INS1_25CollectiveMainloopBwdSm80ILi2ELi2EN4cute5tupleIJNS5_1CILi128EEES8_NS7_ILi64EEEEEENS_10bfloat16_tEfNS_4arch4Sm80ELb1ELb0ELb1ELb1ELb0ELb0ELb0ELb0ELi2ELi4ELi4ELi4ELb0EEENS1_21CollectiveEpilogueBwdISA_SB_SD_Li256ELb1ELb0ELi2EEENS1_25SingleTileBwdLPTSchedulerILb1ELi128ELb0EEEEEEEEEvNT_6ParamsE) ;  /* 0xffff6d9008007950 */ /* 0x000fea0003c3ffff */
        .type           $_ZN7cutlass13device_kernelIN5flash19enable_sm80_to_sm89INS1_16FlashAttnBwdSm80INS1_25CollectiveMainloopBwdSm80ILi2ELi2EN4cute5tupleIJNS5_1CILi128EEES8_NS7_ILi64EEEEEENS_10bfloat16_tEfNS_4arch4Sm80ELb1ELb0ELb1ELb1ELb0ELb0ELb0ELb0ELi2ELi4ELi4ELi4ELb0EEENS1_21CollectiveEpilogueBwdISA_SB_SD_Li256ELb1ELb0ELi2EEENS1_25SingleTileBwdLPTSchedulerILb1ELi128ELb0EEEEEEEEEvNT_6ParamsE$_ZN4cute3eso3ESOILb1ELb0EJNS_1CILi0EEEiS3_EEC2ERKS3_RKiS6_,@function
        .size           $_ZN7cutlass13device_kernelIN5flash19enable_sm80_to_sm89INS1_16FlashAttnBwdSm80INS1_25CollectiveMainloopBwdSm80ILi2ELi2EN4cute5tupleIJNS5_1CILi128EEES8_NS7_ILi64EEEEEENS_10bfloat16_tEfNS_4arch4Sm80ELb1ELb0ELb1ELb1ELb0ELb0ELb0ELb0ELi2ELi4ELi4ELi4ELb0EEENS1_21CollectiveEpilogueBwdISA_SB_SD_Li256ELb1ELb0ELi2EEENS1_25SingleTileBwdLPTSchedulerILb1ELi128ELb0EEEEEEEEEvNT_6ParamsE$_ZN4cute3eso3ESOILb1ELb0EJNS_1CILi0EEEiS3_EEC2ERKS3_RKiS6_,($_ZN7cutlass13device_kernelIN5flash19enable_sm80_to_sm89INS1_16FlashAttnBwdSm80INS1_25CollectiveMainloopBwdSm80ILi2ELi2EN4cute5tupleIJNS5_1CILi128EEES8_NS7_ILi64EEEEEENS_10bfloat16_tEfNS_4arch4Sm80ELb1ELb0ELb1ELb1ELb0ELb0ELb0ELb0ELi2ELi4ELi4ELi4ELb0EEENS1_21CollectiveEpilogueBwdISA_SB_SD_Li256ELb1ELb0ELi2EEENS1_25SingleTileBwdLPTSchedulerILb1ELi128ELb0EEEEEEEEEvNT_6ParamsE$_ZN4cute3eso3ESOILb1ELb0EJNS_1CILi1024EEENS_5tupleIJiiEEEEEC2ERKS3_RKS5_ - $_ZN7cutlass13device_kernelIN5flash19enable_sm80_to_sm89INS1_16FlashAttnBwdSm80INS1_25CollectiveMainloopBwdSm80ILi2ELi2EN4cute5tupleIJNS5_1CILi128EEES8_NS7_ILi64EEEEEENS_10bfloat16_tEfNS_4arch4Sm80ELb1ELb0ELb1ELb1ELb0ELb0ELb0ELb0ELi2ELi4ELi4ELi4ELb0EEENS1_21CollectiveEpilogueBwdISA_SB_SD_Li256ELb1ELb0ELi2EEENS1_25SingleTileBwdLPTSchedulerILb1ELi128ELb0EEEEEEEEEvNT_6ParamsE$_ZN4cute3eso3ESOILb1ELb0EJNS_1CILi0EEEiS3_EEC2ERKS3_RKiS6_)
$_ZN7cutlass13device_kernelIN5flash19enable_sm80_to_sm89INS1_16FlashAttnBwdSm80INS1_25CollectiveMainloopBwdSm80ILi2ELi2EN4cute5tupleIJNS5_1CILi128EEES8_NS7_ILi64EEEEEENS_10bfloat16_tEfNS_4arch4Sm80ELb1ELb0ELb1ELb1ELb0ELb0ELb0ELb0ELi2ELi4ELi4ELi4ELb0EEENS1_21CollectiveEpilogueBwdISA_SB_SD_Li256ELb1ELb0ELi2EEENS1_25SingleTileBwdLPTSchedulerILb1ELi128ELb0EEEEEEEEEvNT_6ParamsE$_ZN4cute3eso3ESOILb1ELb0EJNS_1CILi0EEEiS3_EEC2ERKS3_RKiS6_:
[----:B------:R-:W-:Y:S02]  /*9270*/  IADD3 R2, R81, -c[0x0][0x20], RZ ;  /* 0x8000080051027a10 */ /* 0x000fe40007ffe0ff */
[----:B------:R-:W-:-:S03]  /*9280*/  MOV R7, 0x0 ;  /* 0x0000000000077802 */ /* 0x000fc60000000f00 */
[----:B------:R1:W-:Y:S01]  /*9290*/  STL [R2], R3 ;  /* 0x0000000302007387 */ /* 0x0003e20000100800 */
[----:B------:R-:W-:Y:S05]  /*92a0*/  RET.REL.NODEC R6 `(_ZN7cutlass13device_kernelIN5flash19enable_sm80_to_sm89INS1_16FlashAttnBwdSm80INS1_25CollectiveMainloopBwdSm80ILi2ELi2EN4cute5tupleIJNS5_1CILi128EEES8_NS7_ILi64EEEEEENS_10bfloat16_tEfNS_4arch4Sm80ELb1ELb0ELb1ELb1ELb0ELb0ELb0ELb0ELi2ELi4ELi4ELi4ELb0EEENS1_21CollectiveEpilogueBwdISA_SB_SD_Li256ELb1ELb0ELi2EEENS1_25SingleTileBwdLPTSchedulerILb1ELi128ELb0EEEEEEEEEvNT_6ParamsE) ;  /* 0xffff6d5006007950 */ /* 0x000fea0003c3ffff */
        .type           $_ZN7cutlass13device_kernelIN5flash19enable_sm80_to_sm89INS1_16FlashAttnBwdSm80INS1_25CollectiveMainloopBwdSm80ILi2ELi2EN4cute5tupleIJNS5_1CILi128EEES8_NS7_ILi64EEEEEENS_10bfloat16_tEfNS_4arch4Sm80ELb1ELb0ELb1ELb1ELb0ELb0ELb0ELb0ELi2ELi4ELi4ELi4ELb0EEENS1_21CollectiveEpilogueBwdISA_SB_SD_Li256ELb1ELb0ELi2EEENS1_25SingleTileBwdLPTSchedulerILb1ELi128ELb0EEEEEEEEEvNT_6ParamsE$_ZN4cute3eso3ESOILb1ELb0EJNS_1CILi1024EEENS_5tupleIJiiEEEEEC2ERKS3_RKS5_,@function
        .size           $_ZN7cutlass13device_kernelIN5flash19enable_sm80_to_sm89INS1_16FlashAttnBwdSm80INS1_25CollectiveMainloopBwdSm80ILi2ELi2EN4cute5tupleIJNS5_1CILi128EEES8_NS7_ILi64EEEEEENS_10bfloat16_tEfNS_4arch4Sm80ELb1ELb0ELb1ELb1ELb0ELb0ELb0ELb0ELi2ELi4ELi4ELi4ELb0EEENS1_21CollectiveEpilogueBwdISA_SB_SD_Li256ELb1ELb0ELi2EEENS1_25SingleTileBwdLPTSchedulerILb1ELi128ELb0EEEEEEEEEvNT_6ParamsE$_ZN4cute3eso3ESOILb1ELb0EJNS_1CILi1024EEENS_5tupleIJiiEEEEEC2ERKS3_RKS5_,($_ZN7cutlass13device_kernelIN5flash19enable_sm80_to_sm89INS1_16FlashAttnBwdSm80INS1_25CollectiveMainloopBwdSm80ILi2ELi2EN4cute5tupleIJNS5_1CILi128EEES8_NS7_ILi64EEEEEENS_10bfloat16_tEfNS_4arch4Sm80ELb1ELb0ELb1ELb1ELb0ELb0ELb0ELb0ELi2ELi4ELi4ELi4ELb0EEENS1_21CollectiveEpilogueBwdISA_SB_SD_Li256ELb1ELb0ELi2EEENS1_25SingleTileBwdLPTSchedulerILb1ELi128ELb0EEEEEEEEEvNT_6ParamsE$_ZN4cute3eso3ESOILb1ELb0EJNS_1CILi1024EEEiiEEC2ERKS3_RKiS8_ - $_ZN7cutlass13device_kernelIN5flash19enable_sm80_to_sm89INS1_16FlashAttnBwdSm80INS1_25CollectiveMainloopBwdSm80ILi2ELi2EN4cute5tupleIJNS5_1CILi128EEES8_NS7_ILi64EEEEEENS_10bfloat16_tEfNS_4arch4Sm80ELb1ELb0ELb1ELb1ELb0ELb0ELb0ELb0ELi2ELi4ELi4ELi4ELb0EEENS1_21CollectiveEpilogueBwdISA_SB_SD_Li256ELb1ELb0ELi2EEENS1_25SingleTileBwdLPTSchedulerILb1ELi128ELb0EEEEEEEEEvNT_6ParamsE$_ZN4cute3eso3ESOILb1ELb0EJNS_1CILi1024EEENS_5tupleIJiiEEEEEC2ERKS3_RKS5_)
$_ZN7cutlass13device_kernelIN5flash19enable_sm80_to_sm89INS1_16FlashAttnBwdSm80INS1_25CollectiveMainloopBwdSm80ILi2ELi2EN4cute5tupleIJNS5_1CILi128EEES8_NS7_ILi64EEEEEENS_10bfloat16_tEfNS_4arch4Sm80ELb1ELb0ELb1ELb1ELb0ELb0ELb0ELb0ELi2ELi4ELi4ELi4ELb0EEENS1_21CollectiveEpilogueBwdISA_SB_SD_Li256ELb1ELb0ELi2EEENS1_25SingleTileBwdLPTSchedulerILb1ELi128ELb0EEEEEEEEEvNT_6ParamsE$_ZN4cute3eso3ESOILb1ELb0EJNS_1CILi1024EEENS_5tupleIJiiEEEEEC2ERKS3_RKS5_:
[----:B------:R-:W-:Y:S02]  /*92b0*/  IADD3 R2, R2, -c[0x0][0x20], RZ ;  /* 0x8000080002027a10 */ /* 0x000fe40007ffe0ff */
[----:B------:R-:W-:-:S03]  /*92c0*/  MOV R7, 0x0 ;  /* 0x0000000000077802 */ /* 0x000fc60000000f00 */
[----:B------:R1:W-:Y:S04]  /*92d0*/  STL [R2], R5 ;  /* 0x0000000502007387 */ /* 0x0003e80000100800 */
[----:B------:R1:W-:Y:S01]  /*92e0*/  STL [R2+0x4], R3 ;  /* 0x0000040302007387 */ /* 0x0003e20000100800 */
[----:B------:R-:W-:Y:S05]  /*92f0*/  RET.REL.NODEC R6 `(_ZN7cutlass13device_kernelIN5flash19enable_sm80_to_sm89INS1_16FlashAttnBwdSm80INS1_25CollectiveMainloopBwdSm80ILi2ELi2EN4cute5tupleIJNS5_1CILi128EEES8_NS7_ILi64EEEEEENS_10bfloat16_tEfNS_4arch4Sm80ELb1ELb0ELb1ELb1ELb0ELb0ELb0ELb0ELi2ELi4ELi4ELi4ELb0EEENS1_21CollectiveEpilogueBwdISA_SB_SD_Li256ELb1ELb0ELi2EEENS1_25SingleTileBwdLPTSchedulerILb1ELi128ELb0EEEEEEEEEvNT_6ParamsE) ;  /* 0xffff6d0006007950 */ /* 0x000fea0003c3ffff */
        .type           $_ZN7cutlass13device_kernelIN5flash19enable_sm80_to_sm89INS1_16FlashAttnBwdSm80INS1_25CollectiveMainloopBwdSm80ILi2ELi2EN4cute5tupleIJNS5_1CILi128EEES8_NS7_ILi64EEEEEENS_10bfloat16_tEfNS_4arch4Sm80ELb1ELb0ELb1ELb1ELb0ELb0ELb0ELb0ELi2ELi4ELi4ELi4ELb0EEENS1_21CollectiveEpilogueBwdISA_SB_SD_Li256ELb1ELb0ELi2EEENS1_25SingleTileBwdLPTSchedulerILb1ELi128ELb0EEEEEEEEEvNT_6ParamsE$_ZN4cute3eso3ESOILb1ELb0EJNS_1CILi1024EEEiiEEC2ERKS3_RKiS8_,@function
        .size           $_ZN7cutlass13device_kernelIN5flash19enable_sm80_to_sm89INS1_16FlashAttnBwdSm80INS1_25CollectiveMainloopBwdSm80ILi2ELi2EN4cute5tupleIJNS5_1CILi128EEES8_NS7_ILi64EEEEEENS_10bfloat16_tEfNS_4arch4Sm80ELb1ELb0ELb1ELb1ELb0ELb0ELb0ELb0ELi2ELi4ELi4ELi4ELb0EEENS1_21CollectiveEpilogueBwdISA_SB_SD_Li256ELb1ELb0ELi2EEENS1_25SingleTileBwdLPTSchedulerILb1ELi128ELb0EEEEEEEEEvNT_6ParamsE$_ZN4cute3eso3ESOILb1ELb0EJNS_1CILi1024EEEiiEEC2ERKS3_RKiS8_,($_ZN7cutlass13device_kernelIN5flash19enable_sm80_to_sm89INS1_16FlashAttnBwdSm80INS1_25CollectiveMainloopBwdSm80ILi2ELi2EN4cute5tupleIJNS5_1CILi128EEES8_NS7_ILi64EEEEEENS_10bfloat16_tEfNS_4arch4Sm80ELb1ELb0ELb1ELb1ELb0ELb0ELb0ELb0ELi2ELi4ELi4ELi4ELb0EEENS1_21CollectiveEpilogueBwdISA_SB_SD_Li256ELb1ELb0ELi2EEENS1_25SingleTileBwdLPTSchedulerILb1ELi128ELb0EEEEEEEEEvNT_6ParamsE$_ZN4cute3eso3ESOILb1ELb0EJNS_1CILi1EEENS2_ILi256EEEiEEC2ERKS3_RKS4_RKi - $_ZN7cutlass13device_kernelIN5flash19enable_sm80_to_sm89INS1_16FlashAttnBwdSm80INS1_25CollectiveMainloopBwdSm80ILi2ELi2EN4cute5tupleIJNS5_1CILi128EEES8_NS7_ILi64EEEEEENS_10bfloat16_tEfNS_4arch4Sm80ELb1ELb0ELb1ELb1ELb0ELb0ELb0ELb0ELi2ELi4ELi4ELi4ELb0EEENS1_21CollectiveEpilogueBwdISA_SB_SD_Li256ELb1ELb0ELi2EEENS1_25SingleTileBwdLPTSchedulerILb1ELi128ELb0EEEEEEEEEvNT_6ParamsE$_ZN4cute3eso3ESOILb1ELb0EJNS_1CILi1024EEEiiEEC2ERKS3_RKiS8_)
$_ZN7cutlass13device_kernelIN5flash19enable_sm80_to_sm89INS1_16FlashAttnBwdSm80INS1_25CollectiveMainloopBwdSm80ILi2ELi2EN4cute5tupleIJNS5_1CILi128EEES8_NS7_ILi64EEEEEENS_10bfloat16_tEfNS_4arch4Sm80ELb1ELb0ELb1ELb1ELb0ELb0ELb0ELb0ELi2ELi4ELi4ELi4ELb0EEENS1_21CollectiveEpilogueBwdISA_SB_SD_Li256ELb1ELb0ELi2EEENS1_25SingleTileBwdLPTSchedulerILb1ELi128ELb0EEEEEEEEEvNT_6ParamsE$_ZN4cute3eso3ESOILb1ELb0EJNS_1CILi1024EEEiiEEC2ERKS3_RKiS8_:
[----:B------:R-:W-:Y:S02]  /*9300*/  IADD3 R3, R3, -c[0x0][0x20], RZ ;  /* 0x8000080003037a10 */ /* 0x000fe40007ffe0ff */
[----:B------:R-:W-:-:S03]  /*9310*/  IADD3 R2, R2, -c[0x0][0x20], RZ ;  /* 0x8000080002027a10 */ /* 0x000fc60007ffe0ff */
[----:B------:R1:W-:Y:S04]  /*9320*/  STL [R3], R8 ;  /* 0x0000000803007387 */ /* 0x0003e80000100800 */
[----:B------:R-:W2:Y:S01]  /*9330*/  LDL R2, [R2] ;  /* 0x0000000002027983 */ /* 0x000ea20000100800 */
[----:B------:R-:W-:-:S03]  /*9340*/  IMAD.MOV.U32 R7, RZ, RZ, 0x0 ;  /* 0x00000000ff077424 */ /* 0x000fc600078e00ff */
[----:B--2---:R1:W-:Y:S01]  /*9350*/  STL [R3+0x4], R2 ;  /* 0x0000040203007387 */ /* 0x0043e20000100800 */
[----:B------:R-:W-:Y:S05]  /*9360*/  RET.REL.NODEC R6 `(_ZN7cutlass13device_kernelIN5flash19enable_sm80_to_sm89INS1_16FlashAttnBwdSm80INS1_25CollectiveMainloopBwdSm80ILi2ELi2EN4cute5tupleIJNS5_1CILi128EEES8_NS7_ILi64EEEEEENS_10bfloat16_tEfNS_4arch4Sm80ELb1ELb0ELb1ELb1ELb0ELb0ELb0ELb0ELi2ELi4ELi4ELi4ELb0EEENS1_21CollectiveEpilogueBwdISA_SB_SD_Li256ELb1ELb0ELi2EEENS1_25SingleTileBwdLPTSchedulerILb1ELi128ELb0EEEEEEEEEvNT_6ParamsE) ;  /* 0xffff6c9006007950 */ /* 0x000fea0003c3ffff */
        .type           $_ZN7cutlass13device_kernelIN5flash19enable_sm80_to_sm89INS1_16FlashAttnBwdSm80INS1_25CollectiveMainloopBwdSm80ILi2ELi2EN4cute5tupleIJNS5_1CILi128EEES8_NS7_ILi64EEEEEENS_10bfloat16_tEfNS_4arch4Sm80ELb1ELb0ELb1ELb1ELb0ELb0ELb0ELb0ELi2ELi4ELi4ELi4ELb0EEENS1_21CollectiveEpilogueBwdISA_SB_SD_Li256ELb1ELb0ELi2EEENS1_25SingleTileBwdLPTSchedulerILb1ELi128ELb0EEEEEEEEEvNT_6ParamsE$_ZN4cute3eso3ESOILb1ELb0EJNS_1CILi1EEENS2_ILi256EEEiEEC2ERKS3_RKS4_RKi,@function
        .size           $_ZN7cutlass13device_kernelIN5flash19enable_sm80_to_sm89INS1_16FlashAttnBwdSm80INS1_25CollectiveMainloopBwdSm80ILi2ELi2EN4cute5tupleIJNS5_1CILi128EEES8_NS7_ILi64EEEEEENS_10bfloat16_tEfNS_4arch4Sm80ELb1ELb0ELb1ELb1ELb0ELb0ELb0ELb0ELi2ELi4ELi4ELi4ELb0EEENS1_21CollectiveEpilogueBwdISA_SB_SD_Li256ELb1ELb0ELi2EEENS1_25SingleTileBwdLPTSchedulerILb1ELi128ELb0EEEEEEEEEvNT_6ParamsE$_ZN4cute3eso3ESOILb1ELb0EJNS_1CILi1EEENS2_ILi256EEEiEEC2ERKS3_RKS4_RKi,($_ZN7cutlass13device_kernelIN5flash19enable_sm80_to_sm89INS1_16FlashAttnBwdSm80INS1_25CollectiveMainloopBwdSm80ILi2ELi2EN4cute5tupleIJNS5_1CILi128EEES8_NS7_ILi64EEEEEENS_10bfloat16_tEfNS_4arch4Sm80ELb1ELb0ELb1ELb1ELb0ELb0ELb0ELb0ELi2ELi4ELi4ELi4ELb0EEENS1_21CollectiveEpilogueBwdISA_SB_SD_Li256ELb1ELb0ELi2EEENS1_25SingleTileBwdLPTSchedulerILb1ELi128ELb0EEEEEEEEEvNT_6ParamsE$_ZN4cute3eso3ESOILb1ELb0EJNS_1CILi1EEENS2_ILi512EEEiEEC2ERKS3_RKS4_RKi - $_ZN7cutlass13device_kernelIN5flash19enable_sm80_to_sm89INS1_16FlashAttnBwdSm80INS1_25CollectiveMainloopBwdSm80ILi2ELi2EN4cute5tupleIJNS5_1CILi128EEES8_NS7_ILi64EEEEEENS_10bfloat16_tEfNS_4arch4Sm80ELb1ELb0ELb1ELb1ELb0ELb0ELb0ELb0ELi2ELi4ELi4ELi4ELb0EEENS1_21CollectiveEpilogueBwdISA_SB_SD_Li256ELb1ELb0ELi2EEENS1_25SingleTileBwdLPTSchedulerILb1ELi128ELb0EEEEEEEEEvNT_6ParamsE$_ZN4cute3eso3ESOILb1ELb0EJNS_1CILi1EEENS2_ILi256EEEiEEC2ERKS3_RKS4_RKi)
$_ZN7cutlass13device_kernelIN5flash19enable_sm80_to_sm89INS1_16FlashAttnBwdSm80INS1_25CollectiveMainloopBwdSm80ILi2ELi2EN4cute5tupleIJNS5_1CILi128EEES8_NS7_ILi64EEEEEENS_10bfloat16_tEfNS_4arch4Sm80ELb1ELb0ELb1ELb1ELb0ELb0ELb0ELb0ELi2ELi4ELi4ELi4ELb0EEENS1_21CollectiveEpilogueBwdISA_SB_SD_Li256ELb1ELb0ELi2EEENS1_25SingleTileBwdLPTSchedulerILb1ELi128ELb0EEEEEEEEEvNT_6ParamsE$_ZN4cute3eso3ESOILb1ELb0EJNS_1CILi1EEENS2_ILi256EEEiEEC2ERKS3_RKS4_RKi:
[----:B------:R-:W-:Y:S02]  /*9370*/  IADD3 R3, R32, -c[0x0][0x20], RZ ;  /* 0x8000080020037a10 */ /* 0x000fe40007ffe0ff */
[----:B------:R-:W-:-:S03]  /*9380*/  MOV R5, 0x0 ;  /* 0x0000000000057802 */ /* 0x000fc60000000f00 */
[----:B------:R1:W-:Y:S01]  /*9390*/  STL [R3], R2 ;  /* 0x0000000203007387 */ /* 0x0003e20000100800 */
[----:B------:R-:W-:Y:S05]  /*93a0*/  RET.REL.NODEC R4 `(_ZN7cutlass13device_kernelIN5flash19enable_sm80_to_sm89INS1_16FlashAttnBwdSm80INS1_25CollectiveMainloopBwdSm80ILi2ELi2EN4cute5tupleIJNS5_1CILi128EEES8_NS7_ILi64EEEEEENS_10bfloat16_tEfNS_4arch4Sm80ELb1ELb0ELb1ELb1ELb0ELb0ELb0ELb0ELi2ELi4ELi4ELi4ELb0EEENS1_21CollectiveEpilogueBwdISA_SB_SD_Li256ELb1ELb0ELi2EEENS1_25SingleTileBwdLPTSchedulerILb1ELi128ELb0EEEEEEEEEvNT_6ParamsE) ;  /* 0xffff6c5004007950 */ /* 0x000fea0003c3ffff */
        .type           $_ZN7cutlass13device_kernelIN5flash19enable_sm80_to_sm89INS1_16FlashAttnBwdSm80INS1_25CollectiveMainloopBwdSm80ILi2ELi2EN4cute5tupleIJNS5_1CILi128EEES8_NS7_ILi64EEEEEENS_10bfloat16_tEfNS_4arch4Sm80ELb1ELb0ELb1ELb1ELb0ELb0ELb0ELb0ELi2ELi4ELi4ELi4ELb0EEENS1_21CollectiveEpilogueBwdISA_SB_SD_Li256ELb1ELb0ELi2EEENS1_25SingleTileBwdLPTSchedulerILb1ELi128ELb0EEEEEEEEEvNT_6ParamsE$_ZN4cute3eso3ESOILb1ELb0EJNS_1CILi1EEENS2_ILi512EEEiEEC2ERKS3_RKS4_RKi,@function
        .size           $_ZN7cutlass13device_kernelIN5flash19enable_sm80_to_sm89INS1_16FlashAttnBwdSm80INS1_25CollectiveMainloopBwdSm80ILi2ELi2EN4cute5tupleIJNS5_1CILi128EEES8_NS7_ILi64EEEEEENS_10bfloat16_tEfNS_4arch4Sm80ELb1ELb0ELb1ELb1ELb0ELb0ELb0ELb0ELi2ELi4ELi4ELi4ELb0EEENS1_21CollectiveEpilogueBwdISA_SB_SD_Li256ELb1ELb0ELi2EEENS1_25SingleTileBwdLPTSchedulerILb1ELi128ELb0EEEEEEEEEvNT_6ParamsE$_ZN4cute3eso3ESOILb1ELb0EJNS_1CILi1EEENS2_ILi512EEEiEEC2ERKS3_RKS4_RKi,($_ZN7cutlass13device_kernelIN5flash19enable_sm80_to_sm89INS1_16FlashAttnBwdSm80INS1_25CollectiveMainloopBwdSm80ILi2ELi2EN4cute5tupleIJNS5_1CILi128EEES8_NS7_ILi64EEEEEENS_10bfloat16_tEfNS_4arch4Sm80ELb1ELb0ELb1ELb1ELb0ELb0ELb0ELb0ELi2ELi4ELi4ELi4ELb0EEENS1_21CollectiveEpilogueBwdISA_SB_SD_Li256ELb1ELb0ELi2EEENS1_25SingleTileBwdLPTSchedulerILb1ELi128ELb0EEEEEEEEEvNT_6ParamsE$_ZN4cute3eso3ESOILb1ELb0EJNS_1CILi1EEENS2_ILi8EEEiiNS2_ILi64EEEiNS2_ILi144EEENS2_ILi288EEENS2_ILi512EEEEEC2ERKS3_RKS4_RKiSF_RKS5_SF_RKS6_RKS7_RKS8_ - $_ZN7cutlass13device_kernelIN5flash19enable_sm80_to_sm89INS1_16FlashAttnBwdSm80INS1_25CollectiveMainloopBwdSm80ILi2ELi2EN4cute5tupleIJNS5_1CILi128EEES8_NS7_ILi64EEEEEENS_10bfloat16_tEfNS_4arch4Sm80ELb1ELb0ELb1ELb1ELb0ELb0ELb0ELb0ELi2ELi4ELi4ELi4ELb0EEENS1_21CollectiveEpilogueBwdISA_SB_SD_Li256ELb1ELb0ELi2EEENS1_25SingleTileBwdLPTSchedulerILb1ELi128ELb0EEEEEEEEEvNT_6ParamsE$_ZN4cute3eso3ESOILb1ELb0EJNS_1CILi1EEENS2_ILi512EEEiEEC2ERKS3_RKS4_RKi)
$_ZN7cutlass13device_kernelIN5flash19enable_sm80_to_sm89INS1_16FlashAttnBwdSm80INS1_25CollectiveMainloopBwdSm80ILi2ELi2EN4cute5tupleIJNS5_1CILi128EEES8_NS7_ILi64EEEEEENS_10bfloat16_tEfNS_4arch4Sm80ELb1ELb0ELb1ELb1ELb0ELb0ELb0ELb0ELi2ELi4ELi4ELi4ELb0EEENS1_21CollectiveEpilogueBwdISA_SB_SD_Li256ELb1ELb0ELi2EEENS1_25SingleTileBwdLPTSchedulerILb1ELi128ELb0EEEEEEEEEvNT_6ParamsE$_ZN4cute3eso3ESOILb1ELb0EJNS_1CILi1EEENS2_ILi512EEEiEEC2ERKS3_RKS4_RKi:
[----:B------:R-:W-:Y:S01]  /*93b0*/  IADD3 R86, R86, -c[0x0][0x20], RZ ;  /* 0x8000080056567a10 */ /* 0x000fe20007ffe0ff */
[----:B------:R-:W-:Y:S01]  /*93c0*/  IMAD.MOV.U32 R4, RZ, RZ, R2 ;  /* 0x000000ffff047224 */ /* 0x000fe200078e0002 */
[----:B------:R-:W-:-:S03]  /*93d0*/  MOV R5, 0x0 ;  /* 0x0000000000057802 */ /* 0x000fc60000000f00 */
[----:B------:R1:W-:Y:S01]  /*93e0*/  STL [R86], R3 ;  /* 0x0000000356007387 */ /* 0x0003e20000100800 */
[----:B------:R-:W-:Y:S05]  /*93f0*/  RET.REL.NODEC R4 `(_ZN7cutlass13device_kernelIN5flash19enable_sm80_to_sm89INS1_16FlashAttnBwdSm80INS1_25CollectiveMainloopBwdSm80ILi2ELi2EN4cute5tupleIJNS5_1CILi128EEES8_NS7_ILi64EEEEEENS_10bfloat16_tEfNS_4arch4Sm80ELb1ELb0ELb1ELb1ELb0ELb0ELb0ELb0ELi2ELi4ELi4ELi4ELb0EEENS1_21CollectiveEpilogueBwdISA_SB_SD_Li256ELb1ELb0ELi2EEENS1_25SingleTileBwdLPTSchedulerILb1ELi128ELb0EEEEEEEEEvNT_6ParamsE) ;  /* 0xffff6c0004007950 */ /* 0x000fea0003c3ffff */
        .type           $_ZN7cutlass13device_kernelIN5flash19enable_sm80_to_sm89INS1_16FlashAttnBwdSm80INS1_25CollectiveMainloopBwdSm80ILi2ELi2EN4cute5tupleIJNS5_1CILi128EEES8_NS7_ILi64EEEEEENS_10bfloat16_tEfNS_4arch4Sm80ELb1ELb0ELb1ELb1ELb0ELb0ELb0ELb0ELi2ELi4ELi4ELi4ELb0EEENS1_21CollectiveEpilogueBwdISA_SB_SD_Li256ELb1ELb0ELi2EEENS1_25SingleTileBwdLPTSchedulerILb1ELi128ELb0EEEEEEEEEvNT_6ParamsE$_ZN4cute3eso3ESOILb1ELb0EJNS_1CILi1EEENS2_ILi8EEEiiNS2_ILi64EEEiNS2_ILi144EEENS2_ILi288EEENS2_ILi512EEEEEC2ERKS3_RKS4_RKiSF_RKS5_SF_RKS6_RKS7_RKS8_,@function
        .size           $_ZN7cutlass13device_kernelIN5flash19enable_sm80_to_sm89INS1_16FlashAttnBwdSm80INS1_25CollectiveMainloopBwdSm80ILi2ELi2EN4cute5tupleIJNS5_1CILi128EEES8_NS7_ILi64EEEEEENS_10bfloat16_tEfNS_4arch4Sm80ELb1ELb0ELb1ELb1ELb0ELb0ELb0ELb0ELi2ELi4ELi4ELi4ELb0EEENS1_21CollectiveEpilogueBwdISA_SB_SD_Li256ELb1ELb0ELi2EEENS1_25SingleTileBwdLPTSchedulerILb1ELi128ELb0EEEEEEEEEvNT_6ParamsE$_ZN4cute3eso3ESOILb1ELb0EJNS_1CILi1EEENS2_ILi8EEEiiNS2_ILi64EEEiNS2_ILi144EEENS2_ILi288EEENS2_ILi512EEEEEC2ERKS3_RKS4_RKiSF_RKS5_SF_RKS6_RKS7_RKS8_,($_ZN7cutlass13device_kernelIN5flash19enable_sm80_to_sm89INS1_16FlashAttnBwdSm80INS1_25CollectiveMainloopBwdSm80ILi2ELi2EN4cute5tupleIJNS5_1CILi128EEES8_NS7_ILi64EEEEEENS_10bfloat16_tEfNS_4arch4Sm80ELb1ELb0ELb1ELb1ELb0ELb0ELb0ELb0ELi2ELi4ELi4ELi4ELb0EEENS1_21CollectiveEpilogueBwdISA_SB_SD_Li256ELb1ELb0ELi2EEENS1_25SingleTileBwdLPTSchedulerILb1ELi128ELb0EEEEEEEEEvNT_6ParamsE$_ZN4cute3eso3ESOILb1ELb0EJNS_1CILi1EEENS_5tupleIJNS2_ILi8EEEiiEEENS2_ILi64EEENS4_IJiNS2_ILi144EEENS2_ILi288EEEEEENS2_ILi512EEEEEC2ERKS3_RKS6_RKS7_RKSA_RKSB_ - $_ZN7cutlass13device_kernelIN5flash19enable_sm80_to_sm89INS1_16FlashAttnBwdSm80INS1_25CollectiveMainloopBwdSm80ILi2ELi2EN4cute5tupleIJNS5_1CILi128EEES8_NS7_ILi64EEEEEENS_10bfloat16_tEfNS_4arch4Sm80ELb1ELb0ELb1ELb1ELb0ELb0ELb0ELb0ELi2ELi4ELi4ELi4ELb0EEENS1_21CollectiveEpilogueBwdISA_SB_SD_Li256ELb1ELb0ELi2EEENS1_25SingleTileBwdLPTSchedulerILb1ELi128ELb0EEEEEEEEEvNT_6ParamsE$_ZN4cute3eso3ESOILb1ELb0EJNS_1CILi1EEENS2_ILi8EEEiiNS2_ILi64EEEiNS2_ILi144EEENS2_ILi288EEENS2_ILi512EEEEEC2ERKS3_RKS4_RKiSF_RKS5_SF_RKS6_RKS7_RKS8_)
$_ZN7cutlass13device_kernelIN5flash19enable_sm80_to_sm89INS1_16FlashAttnBwdSm80INS1_25CollectiveMainloopBwdSm80ILi2ELi2EN4cute5tupleIJNS5_1CILi128EEES8_NS7_ILi64EEEEEENS_10bfloat16_tEfNS_4arch4Sm80ELb1ELb0ELb1ELb1ELb0ELb0ELb0ELb0ELi2ELi4ELi4ELi4ELb0EEENS1_21CollectiveEpilogueBwdISA_SB_SD_Li256ELb1ELb0ELi2EEENS1_25SingleTileBwdLPTSchedulerILb1ELi128ELb0EEEEEEEEEvNT_6ParamsE$_ZN4cute3eso3ESOILb1ELb0EJNS_1CILi1EEENS2_ILi8EEEiiNS2_ILi64EEEiNS2_ILi144EEENS2_ILi288EEENS2_ILi512EEEEEC2ERKS3_RKS4_RKiSF_RKS5_SF_RKS6_RKS7_RKS8_:
        /* <DEDUP_REMOVED lines=11> */
        .type           $_ZN7cutlass13device_kernelIN5flash19enable_sm80_to_sm89INS1_16FlashAttnBwdSm80INS1_25CollectiveMainloopBwdSm80ILi2ELi2EN4cute5tupleIJNS5_1CILi128EEES8_NS7_ILi64EEEEEENS_10bfloat16_tEfNS_4arch4Sm80ELb1ELb0ELb1ELb1ELb0ELb0ELb0ELb0ELi2ELi4ELi4ELi4ELb0EEENS1_21CollectiveEpilogueBwdISA_SB_SD_Li256ELb1ELb0ELi2EEENS1_25SingleTileBwdLPTSchedulerILb1ELi128ELb0EEEEEEEEEvNT_6ParamsE$_ZN4cute3eso3ESOILb1ELb0EJNS_1CILi1EEENS_5tupleIJNS2_ILi8EEEiiEEENS2_ILi64EEENS4_IJiNS2_ILi144EEENS2_ILi288EEEEEENS2_ILi512EEEEEC2ERKS3_RKS6_RKS7_RKSA_RKSB_,@function
        .size           $_ZN7cutlass13device_kernelIN5flash19enable_sm80_to_sm89INS1_16FlashAttnBwdSm80INS1_25CollectiveMainloopBwdSm80ILi2ELi2EN4cute5tupleIJNS5_1CILi128EEES8_NS7_ILi64EEEEEENS_10bfloat16_tEfNS_4arch4Sm80ELb1ELb0ELb1ELb1ELb0ELb0ELb0ELb0ELi2ELi4ELi4ELi4ELb0EEENS1_21CollectiveEpilogueBwdISA_SB_SD_Li256ELb1ELb0ELi2EEENS1_25SingleTileBwdLPTSchedulerILb1ELi128ELb0EEEEEEEEEvNT_6ParamsE$_ZN4cute3eso3ESOILb1ELb0EJNS_1CILi1EEENS_5tupleIJNS2_ILi8EEEiiEEENS2_ILi64EEENS4_IJiNS2_ILi144EEENS2_ILi288EEEEEENS2_ILi512EEEEEC2ERKS3_RKS6_RKS7_RKSA_RKSB_,($_ZN7cutlass13device_kernelIN5flash19enable_sm80_to_sm89INS1_16FlashAttnBwdSm80INS1_25CollectiveMainloopBwdSm80ILi2ELi2EN4cute5tupleIJNS5_1CILi128EEES8_NS7_ILi64EEEEEENS_10bfloat16_tEfNS_4arch4Sm80ELb1ELb0ELb1ELb1ELb0ELb0ELb0ELb0ELi2ELi4ELi4ELi4ELb0EEENS1_21CollectiveEpilogueBwdISA_SB_SD_Li256ELb1ELb0ELi2EEENS1_25SingleTileBwdLPTSchedulerILb1ELi128ELb0EEEEEEEEEvNT_6ParamsE$_ZN4cute3eso3ESOILb1ELb0EJNS_1CILi1EEENS_5tupleIJiiiEEENS2_ILi64EEENS4_IJNS2_ILi72EEENS2_ILi144EEENS2_ILi288EEEEEENS2_ILi512EEEEEC2ERKS3_RKS5_RKS6_RKSA_RKSB_ - $_ZN7cutlass13device_kernelIN5flash19enable_sm80_to_sm89INS1_16FlashAttnBwdSm80INS1_25CollectiveMainloopBwdSm80ILi2ELi2EN4cute5tupleIJNS5_1CILi128EEES8_NS7_ILi64EEEEEENS_10bfloat16_tEfNS_4arch4Sm80ELb1ELb0ELb1ELb1ELb0ELb0ELb0ELb0ELi2ELi4ELi4ELi4ELb0EEENS1_21CollectiveEpilogueBwdISA_SB_SD_Li256ELb1ELb0ELi2EEENS1_25SingleTileBwdLPTSchedulerILb1ELi128ELb0EEEEEEEEEvNT_6ParamsE$_ZN4cute3eso3ESOILb1ELb0EJNS_1CILi1EEENS_5tupleIJNS2_ILi8EEEiiEEENS2_ILi64EEENS4_IJiNS2_ILi144EEENS2_ILi288EEEEEENS2_ILi512EEEEEC2ERKS3_RKS6_RKS7_RKSA_RKSB_)
$_ZN7cutlass13device_kernelIN5flash19enable_sm80_to_sm89INS1_16FlashAttnBwdSm80INS1_25CollectiveMainloopBwdSm80ILi2ELi2EN4cute5tupleIJNS5_1CILi128EEES8_NS7_ILi64EEEEEENS_10bfloat16_tEfNS_4arch4Sm80ELb1ELb0ELb1ELb1ELb0ELb0ELb0ELb0ELi2ELi4ELi4ELi4ELb0EEENS1_21CollectiveEpilogueBwdISA_SB_SD_Li256ELb1ELb0ELi2EEENS1_25SingleTileBwdLPTSchedulerILb1ELi128ELb0EEEEEEEEEvNT_6ParamsE$_ZN4cute3eso3ESOILb1ELb0EJNS_1CILi1EEENS_5tupleIJNS2_ILi8EEEiiEEENS2_ILi64EEENS4_IJiNS2_ILi144EEENS2_ILi288EEEEEENS2_ILi512EEEEEC2ERKS3_RKS6_RKS7_RKSA_RKSB_:
        /* <DEDUP_REMOVED lines=9> */
        .type           $_ZN7cutlass13device_kernelIN5flash19enable_sm80_to_sm89INS1_16FlashAttnBwdSm80INS1_25CollectiveMainloopBwdSm80ILi2ELi2EN4cute5tupleIJNS5_1CILi128EEES8_NS7_ILi64EEEEEENS_10bfloat16_tEfNS_4arch4Sm80ELb1ELb0ELb1ELb1ELb0ELb0ELb0ELb0ELi2ELi4ELi4ELi4ELb0EEENS1_21CollectiveEpilogueBwdISA_SB_SD_Li256ELb1ELb0ELi2EEENS1_25SingleTileBwdLPTSchedulerILb1ELi128ELb0EEEEEEEEEvNT_6ParamsE$_ZN4cute3eso3ESOILb1ELb0EJNS_1CILi1EEENS_5tupleIJiiiEEENS2_ILi64EEENS4_IJNS2_ILi72EEENS2_ILi144EEENS2_ILi288EEEEEENS2_ILi512EEEEEC2ERKS3_RKS5_RKS6_RKSA_RKSB_,@function
        .size           $_ZN7cutlass13device_kernelIN5flash19enable_sm80_to_sm89INS1_16FlashAttnBwdSm80INS1_25CollectiveMainloopBwdSm80ILi2ELi2EN4cute5tupleIJNS5_1CILi128EEES8_NS7_ILi64EEEEEENS_10bfloat16_tEfNS_4arch4Sm80ELb1ELb0ELb1ELb1ELb0ELb0ELb0ELb0ELi2ELi4ELi4ELi4ELb0EEENS1_21CollectiveEpilogueBwdISA_SB_SD_Li256ELb1ELb0ELi2EEENS1_25SingleTileBwdLPTSchedulerILb1ELi128ELb0EEEEEEEEEvNT_6ParamsE$_ZN4cute3eso3ESOILb1ELb0EJNS_1CILi1EEENS_5tupleIJiiiEEENS2_ILi64EEENS4_IJNS2_ILi72EEENS2_ILi144EEENS2_ILi288EEEEEENS2_ILi512EEEEEC2ERKS3_RKS5_RKS6_RKSA_RKSB_,($_ZN7cutlass13device_kernelIN5flash19enable_sm80_to_sm89INS1_16FlashAttnBwdSm80INS1_25CollectiveMainloopBwdSm80ILi2ELi2EN4cute5tupleIJNS5_1CILi128EEES8_NS7_ILi64EEEEEENS_10bfloat16_tEfNS_4arch4Sm80ELb1ELb0ELb1ELb1ELb0ELb0ELb0ELb0ELi2ELi4ELi4ELi4ELb0EEENS1_21CollectiveEpilogueBwdISA_SB_SD_Li256ELb1ELb0ELi2EEENS1_25SingleTileBwdLPTSchedulerILb1ELi128ELb0EEEEEEEEEvNT_6ParamsE$_ZN4cute3eso3ESOILb1ELb0EJNS_1CILi1EEEiEEC2ERKS3_RKi - $_ZN7cutlass13device_kernelIN5flash19enable_sm80_to_sm89INS1_16FlashAttnBwdSm80INS1_25CollectiveMainloopBwdSm80ILi2ELi2EN4cute5tupleIJNS5_1CILi128EEES8_NS7_ILi64EEEEEENS_10bfloat16_tEfNS_4arch4Sm80ELb1ELb0ELb1ELb1ELb0ELb0ELb0ELb0ELi2ELi4ELi4ELi4ELb0EEENS1_21CollectiveEpilogueBwdISA_SB_SD_Li256ELb1ELb0ELi2EEENS1_25SingleTileBwdLPTSchedulerILb1ELi128ELb0EEEEEEEEEvNT_6ParamsE$_ZN4cute3eso3ESOILb1ELb0EJNS_1CILi1EEENS_5tupleIJiiiEEENS2_ILi64EEENS4_IJNS2_ILi72EEENS2_ILi144EEENS2_ILi288EEEEEENS2_ILi512EEEEEC2ERKS3_RKS5_RKS6_RKSA_RKSB_)
$_ZN7cutlass13device_kernelIN5flash19enable_sm80_to_sm89INS1_16FlashAttnBwdSm80INS1_25CollectiveMainloopBwdSm80ILi2ELi2EN4cute5tupleIJNS5_1CILi128EEES8_NS7_ILi64EEEEEENS_10bfloat16_tEfNS_4arch4Sm80ELb1ELb0ELb1ELb1ELb0ELb0ELb0ELb0ELi2ELi4ELi4ELi4ELb0EEENS1_21CollectiveEpilogueBwdISA_SB_SD_Li256ELb1ELb0ELi2EEENS1_25SingleTileBwdLPTSchedulerILb1ELi128ELb0EEEEEEEEEvNT_6ParamsE$_ZN4cute3eso3ESOILb1ELb0EJNS_1CILi1EEENS_5tupleIJiiiEEENS2_ILi64EEENS4_IJNS2_ILi72EEENS2_ILi144EEENS2_ILi288EEEEEENS2_ILi512EEEEEC2ERKS3_RKS5_RKS6_RKSA_RKSB_:
[----:B------:R-:W-:Y:S01]  /*9540*/  IADD3 R4, R4, -c[0x0][0x20], RZ ;  /* 0x8000080004047a10 */ /* 0x000fe20007ffe0ff */
[----:B------:R-:W-:Y:S01]  /*9550*/  IMAD.MOV.U32 R8, RZ, RZ, R6 ;  /* 0x000000ffff087224 */ /* 0x000fe200078e0006 */
[----:B------:R-:W-:-:S03]  /*9560*/  MOV R9, 0x0 ;  /* 0x0000000000097802 */ /* 0x000fc60000000f00 */
[----:B------:R1:W-:Y:S04]  /*9570*/  STL [R4], R2 ;  /* 0x0000000204007387 */ /* 0x0003e80000100800 */
[----:B------:R1:W-:Y:S04]  /*9580*/  STL [R4+0x4], R3 ;  /* 0x0000040304007387 */ /* 0x0003e80000100800 */
[----:B------:R1:W-:Y:S01]  /*9590*/  STL [R4+0x8], R5 ;  /* 0x0000080504007387 */ /* 0x0003e20000100800 */
[----:B------:R-:W-:Y:S05]  /*95a0*/  RET.REL.NODEC R8 `(_ZN7cutlass13device_kernelIN5flash19enable_sm80_to_sm89INS1_16FlashAttnBwdSm80INS1_25CollectiveMainloopBwdSm80ILi2ELi2EN4cute5tupleIJNS5_1CILi128EEES8_NS7_ILi64EEEEEENS_10bfloat16_tEfNS_4arch4Sm80ELb1ELb0ELb1ELb1ELb0ELb0ELb0ELb0ELi2ELi4ELi4ELi4ELb0EEENS1_21CollectiveEpilogueBwdISA_SB_SD_Li256ELb1ELb0ELi2EEENS1_25SingleTileBwdLPTSchedulerILb1ELi128ELb0EEEEEEEEEvNT_6ParamsE) ;  /* 0xffff6a5008007950 */ /* 0x000fea0003c3ffff */
        .type           $_ZN7cutlass13device_kernelIN5flash19enable_sm80_to_sm89INS1_16FlashAttnBwdSm80INS1_25CollectiveMainloopBwdSm80ILi2ELi2EN4cute5tupleIJNS5_1CILi128EEES8_NS7_ILi64EEEEEENS_10bfloat16_tEfNS_4arch4Sm80ELb1ELb0ELb1ELb1ELb0ELb0ELb0ELb0ELi2ELi4ELi4ELi4ELb0EEENS1_21CollectiveEpilogueBwdISA_SB_SD_Li256ELb1ELb0ELi2EEENS1_25SingleTileBwdLPTSchedulerILb1ELi128ELb0EEEEEEEEEvNT_6ParamsE$_ZN4cute3eso3ESOILb1ELb0EJNS_1CILi1EEEiEEC2ERKS3_RKi,@function
        .size           $_ZN7cutlass13device_kernelIN5flash19enable_sm80_to_sm89INS1_16FlashAttnBwdSm80INS1_25CollectiveMainloopBwdSm80ILi2ELi2EN4cute5tupleIJNS5_1CILi128EEES8_NS7_ILi64EEEEEENS_10bfloat16_tEfNS_4arch4Sm80ELb1ELb0ELb1ELb1ELb0ELb0ELb0ELb0ELi2ELi4ELi4ELi4ELb0EEENS1_21CollectiveEpilogueBwdISA_SB_SD_Li256ELb1ELb0ELi2EEENS1_25SingleTileBwdLPTSchedulerILb1ELi128ELb0EEEEEEEEEvNT_6ParamsE$_ZN4cute3eso3ESOILb1ELb0EJNS_1CILi1EEEiEEC2ERKS3_RKi,($_ZN7cutlass13device_kernelIN5flash19enable_sm80_to_sm89INS1_16FlashAttnBwdSm80INS1_25CollectiveMainloopBwdSm80ILi2ELi2EN4cute5tupleIJNS5_1CILi128EEES8_NS7_ILi64EEEEEENS_10bfloat16_tEfNS_4arch4Sm80ELb1ELb0ELb1ELb1ELb0ELb0ELb0ELb0ELi2ELi4ELi4ELi4ELb0EEENS1_21CollectiveEpilogueBwdISA_SB_SD_Li256ELb1ELb0ELi2EEENS1_25SingleTileBwdLPTSchedulerILb1ELi128ELb0EEEEEEEEEvNT_6ParamsE$_ZN4cute3eso3ESOILb1ELb0EJNS_1CILi1EEEiiiNS2_ILi144EEENS2_ILi512EEEEEC2ERKS3_RKiSA_SA_RKS4_RKS5_ - $_ZN7cutlass13device_kernelIN5flash19enable_sm80_to_sm89INS1_16FlashAttnBwdSm80INS1_25CollectiveMainloopBwdSm80ILi2ELi2EN4cute5tupleIJNS5_1CILi128EEES8_NS7_ILi64EEEEEENS_10bfloat16_tEfNS_4arch4Sm80ELb1ELb0ELb1ELb1ELb0ELb0ELb0ELb0ELi2ELi4ELi4ELi4ELb0EEENS1_21CollectiveEpilogueBwdISA_SB_SD_Li256ELb1ELb0ELi2EEENS1_25SingleTileBwdLPTSchedulerILb1ELi128ELb0EEEEEEEEEvNT_6ParamsE$_ZN4cute3eso3ESOILb1ELb0EJNS_1CILi1EEEiEEC2ERKS3_RKi)
$_ZN7cutlass13device_kernelIN5flash19enable_sm80_to_sm89INS1_16FlashAttnBwdSm80INS1_25CollectiveMainloopBwdSm80ILi2ELi2EN4cute5tupleIJNS5_1CILi128EEES8_NS7_ILi64EEEEEENS_10bfloat16_tEfNS_4arch4Sm80ELb1ELb0ELb1ELb1ELb0ELb0ELb0ELb0ELi2ELi4ELi4ELi4ELb0EEENS1_21CollectiveEpilogueBwdISA_SB_SD_Li256ELb1ELb0ELi2EEENS1_25SingleTileBwdLPTSchedulerILb1ELi128ELb0EEEEEEEEEvNT_6ParamsE$_ZN4cute3eso3ESOILb1ELb0EJNS_1CILi1EEEiEEC2ERKS3_RKi:
[----:B------:R-:W-:Y:S02]  /*95b0*/  IADD3 R3, R62, -c[0x0][0x20], RZ ;  /* 0x800008003e037a10 */ /* 0x000fe40007ffe0ff */
[----:B------:R-:W-:-:S03]  /*95c0*/  MOV R5, 0x0 ;  /* 0x0000000000057802 */ /* 0x000fc60000000f00 */
[----:B------:R1:W-:Y:S01]  /*95d0*/  STL [R3], R2 ;  /* 0x0000000203007387 */ /* 0x0003e20000100800 */
[----:B------:R-:W-:Y:S05]  /*95e0*/  RET.REL.NODEC R4 `(_ZN7cutlass13device_kernelIN5flash19enable_sm80_to_sm89INS1_16FlashAttnBwdSm80INS1_25CollectiveMainloopBwdSm80ILi2ELi2EN4cute5tupleIJNS5_1CILi128EEES8_NS7_ILi64EEEEEENS_10bfloat16_tEfNS_4arch4Sm80ELb1ELb0ELb1ELb1ELb0ELb0ELb0ELb0ELi2ELi4ELi4ELi4ELb0EEENS1_21CollectiveEpilogueBwdISA_SB_SD_Li256ELb1ELb0ELi2EEENS1_25SingleTileBwdLPTSchedulerILb1ELi128ELb0EEEEEEEEEvNT_6ParamsE) ;  /* 0xffff6a1004007950 */ /* 0x000fea0003c3ffff */
        .type           $_ZN7cutlass13device_kernelIN5flash19enable_sm80_to_sm89INS1_16FlashAttnBwdSm80INS1_25CollectiveMainloopBwdSm80ILi2ELi2EN4cute5tupleIJNS5_1CILi128EEES8_NS7_ILi64EEEEEENS_10bfloat16_tEfNS_4arch4Sm80ELb1ELb0ELb1ELb1ELb0ELb0ELb0ELb0ELi2ELi4ELi4ELi4ELb0EEENS1_21CollectiveEpilogueBwdISA_SB_SD_Li256ELb1ELb0ELi2EEENS1_25SingleTileBwdLPTSchedulerILb1ELi128ELb0EEEEEEEEEvNT_6ParamsE$_ZN4cute3eso3ESOILb1ELb0EJNS_1CILi1EEEiiiNS2_ILi144EEENS2_ILi512EEEEEC2ERKS3_RKiSA_SA_RKS4_RKS5_,@function
        .size           $_ZN7cutlass13device_kernelIN5flash19enable_sm80_to_sm89INS1_16FlashAttnBwdSm80INS1_25CollectiveMainloopBwdSm80ILi2ELi2EN4cute5tupleIJNS5_1CILi128EEES8_NS7_ILi64EEEEEENS_10bfloat16_tEfNS_4arch4Sm80ELb1ELb0ELb1ELb1ELb0ELb0ELb0ELb0ELi2ELi4ELi4ELi4ELb0EEENS1_21CollectiveEpilogueBwdISA_SB_SD_Li256ELb1ELb0ELi2EEENS1_25SingleTileBwdLPTSchedulerILb1ELi128ELb0EEEEEEEEEvNT_6ParamsE$_ZN4cute3eso3ESOILb1ELb0EJNS_1CILi1EEEiiiNS2_ILi144EEENS2_ILi512EEEEEC2ERKS3_RKiSA_SA_RKS4_RKS5_,($_ZN7cutlass13device_kernelIN5flash19enable_sm80_to_sm89INS1_16FlashAttnBwdSm80INS1_25CollectiveMainloopBwdSm80ILi2ELi2EN4cute5tupleIJNS5_1CILi128EEES8_NS7_ILi64EEEEEENS_10bfloat16_tEfNS_4arch4Sm80ELb1ELb0ELb1ELb1ELb0ELb0ELb0ELb0ELi2ELi4ELi4ELi4ELb0EEENS1_21CollectiveEpilogueBwdISA_SB_SD_Li256ELb1ELb0ELi2EEENS1_25SingleTileBwdLPTSchedulerILb1ELi128ELb0EEEEEEEEEvNT_6ParamsE$_ZN4cute3eso3ESOILb1ELb0EJNS_1CILi1EEEiiiNS2_ILi64EEENS2_ILi72EEENS2_ILi144EEENS2_ILi288EEENS2_ILi512EEEEEC2ERKS3_RKiSD_SD_RKS4_RKS5_RKS6_RKS7_RKS8_ - $_ZN7cutlass13device_kernelIN5flash19enable_sm80_to_sm89INS1_16FlashAttnBwdSm80INS1_25CollectiveMainloopBwdSm80ILi2ELi2EN4cute5tupleIJNS5_1CILi128EEES8_NS7_ILi64EEEEEENS_10bfloat16_tEfNS_4arch4Sm80ELb1ELb0ELb1ELb1ELb0ELb0ELb0ELb0ELi2ELi4ELi4ELi4ELb0EEENS1_21CollectiveEpilogueBwdISA_SB_SD_Li256ELb1ELb0ELi2EEENS1_25SingleTileBwdLPTSchedulerILb1ELi128ELb0EEEEEEEEEvNT_6ParamsE$_ZN4cute3eso3ESOILb1ELb0EJNS_1CILi1EEEiiiNS2_ILi144EEENS2_ILi512EEEEEC2ERKS3_RKiSA_SA_RKS4_RKS5_)
$_ZN7cutlass13device_kernelIN5flash19enable_sm80_to_sm89INS1_16FlashAttnBwdSm80INS1_25CollectiveMainloopBwdSm80ILi2ELi2EN4cute5tupleIJNS5_1CILi128EEES8_NS7_ILi64EEEEEENS_10bfloat16_tEfNS_4arch4Sm80ELb1ELb0ELb1ELb1ELb0ELb0ELb0ELb0ELi2ELi4ELi4ELi4ELb0EEENS1_21CollectiveEpilogueBwdISA_SB_SD_Li256ELb1ELb0ELi2EEENS1_25SingleTileBwdLPTSchedulerILb1ELi128ELb0EEEEEEEEEvNT_6ParamsE$_ZN4cute3eso3ESOILb1ELb0EJNS_1CILi1EEEiiiNS2_ILi144EEENS2_ILi512EEEEEC2ERKS3_RKiSA_SA_RKS4_RKS5_:
        /* <DEDUP_REMOVED lines=11> */
        .type           $_ZN7cutlass13device_kernelIN5flash19enable_sm80_to_sm89INS1_16FlashAttnBwdSm80INS1_25CollectiveMainloopBwdSm80ILi2ELi2EN4cute5tupleIJNS5_1CILi128EEES8_NS7_ILi64EEEEEENS_10bfloat16_tEfNS_4arch4Sm80ELb1ELb0ELb1ELb1ELb0ELb0ELb0ELb0ELi2ELi4ELi4ELi4ELb0EEENS1_21CollectiveEpilogueBwdISA_SB_SD_Li256ELb1ELb0ELi2EEENS1_25SingleTileBwdLPTSchedulerILb1ELi128ELb0EEEEEEEEEvNT_6ParamsE$_ZN4cute3eso3ESOILb1ELb0EJNS_1CILi1EEEiiiNS2_ILi64EEENS2_ILi72EEENS2_ILi144EEENS2_ILi288EEENS2_ILi512EEEEEC2ERKS3_RKiSD_SD_RKS4_RKS5_RKS6_RKS7_RKS8_,@function
        .size           $_ZN7cutlass13device_kernelIN5flash19enable_sm80_to_sm89INS1_16FlashAttnBwdSm80INS1_25CollectiveMainloopBwdSm80ILi2ELi2EN4cute5tupleIJNS5_1CILi128EEES8_NS7_ILi64EEEEEENS_10bfloat16_tEfNS_4arch4Sm80ELb1ELb0ELb1ELb1ELb0ELb0ELb0ELb0ELi2ELi4ELi4ELi4ELb0EEENS1_21CollectiveEpilogueBwdISA_SB_SD_Li256ELb1ELb0ELi2EEENS1_25SingleTileBwdLPTSchedulerILb1ELi128ELb0EEEEEEEEEvNT_6ParamsE$_ZN4cute3eso3ESOILb1ELb0EJNS_1CILi1EEEiiiNS2_ILi64EEENS2_ILi72EEENS2_ILi144EEENS2_ILi288EEENS2_ILi512EEEEEC2ERKS3_RKiSD_SD_RKS4_RKS5_RKS6_RKS7_RKS8_,($_ZN7cutlass13device_kernelIN5flash19enable_sm80_to_sm89INS1_16FlashAttnBwdSm80INS1_25CollectiveMainloopBwdSm80ILi2ELi2EN4cute5tupleIJNS5_1CILi128EEES8_NS7_ILi64EEEEEENS_10bfloat16_tEfNS_4arch4Sm80ELb1ELb0ELb1ELb1ELb0ELb0ELb0ELb0ELi2ELi4ELi4ELi4ELb0EEENS1_21CollectiveEpilogueBwdISA_SB_SD_Li256ELb1ELb0ELi2EEENS1_25SingleTileBwdLPTSchedulerILb1ELi128ELb0EEEEEEEEEvNT_6ParamsE$_ZN4cute3eso3ESOILb1ELb0EJNS_1CILi1EEEiiiNS2_ILi72EEENS2_ILi512EEEEEC2ERKS3_RKiSA_SA_RKS4_RKS5_ - $_ZN7cutlass13device_kernelIN5flash19enable_sm80_to_sm89INS1_16FlashAttnBwdSm80INS1_25CollectiveMainloopBwdSm80ILi2ELi2EN4cute5tupleIJNS5_1CILi128EEES8_NS7_ILi64EEEEEENS_10bfloat16_tEfNS_4arch4Sm80ELb1ELb0ELb1ELb1ELb0ELb0ELb0ELb0ELi2ELi4ELi4ELi4ELb0EEENS1_21CollectiveEpilogueBwdISA_SB_SD_Li256ELb1ELb0ELi2EEENS1_25SingleTileBwdLPTSchedulerILb1ELi128ELb0EEEEEEEEEvNT_6ParamsE$_ZN4cute3eso3ESOILb1ELb0EJNS_1CILi1EEEiiiNS2_ILi64EEENS2_ILi72EEENS2_ILi144EEENS2_ILi288EEENS2_ILi512EEEEEC2ERKS3_RKiSD_SD_RKS4_RKS5_RKS6_RKS7_RKS8_)
$_ZN7cutlass13device_kernelIN5flash19enable_sm80_to_sm89INS1_16FlashAttnBwdSm80INS1_25CollectiveMainloopBwdSm80ILi2ELi2EN4cute5tupleIJNS5_1CILi128EEES8_NS7_ILi64EEEEEENS_10bfloat16_tEfNS_4arch4Sm80ELb1ELb0ELb1ELb1ELb0ELb0ELb0ELb0ELi2ELi4ELi4ELi4ELb0EEENS1_21CollectiveEpilogueBwdISA_SB_SD_Li256ELb1ELb0ELi2EEENS1_25SingleTileBwdLPTSchedulerILb1ELi128ELb0EEEEEEEEEvNT_6ParamsE$_ZN4cute3eso3ESOILb1ELb0EJNS_1CILi1EEEiiiNS2_ILi64EEENS2_ILi72EEENS2_ILi144EEENS2_ILi288EEENS2_ILi512EEEEEC2ERKS3_RKiSD_SD_RKS4_RKS5_RKS6_RKS7_RKS8_:
        /* <DEDUP_REMOVED lines=11> */
        .type           $_ZN7cutlass13device_kernelIN5flash19enable_sm80_to_sm89INS1_16FlashAttnBwdSm80INS1_25CollectiveMainloopBwdSm80ILi2ELi2EN4cute5tupleIJNS5_1CILi128EEES8_NS7_ILi64EEEEEENS_10bfloat16_tEfNS_4arch4Sm80ELb1ELb0ELb1ELb1ELb0ELb0ELb0ELb0ELi2ELi4ELi4ELi4ELb0EEENS1_21CollectiveEpilogueBwdISA_SB_SD_Li256ELb1ELb0ELi2EEENS1_25SingleTileBwdLPTSchedulerILb1ELi128ELb0EEEEEEEEEvNT_6ParamsE$_ZN4cute3eso3ESOILb1ELb0EJNS_1CILi1EEEiiiNS2_ILi72EEENS2_ILi512EEEEEC2ERKS3_RKiSA_SA_RKS4_RKS5_,@function
        .size           $_ZN7cutlass13device_kernelIN5flash19enable_sm80_to_sm89INS1_16FlashAttnBwdSm80INS1_25CollectiveMainloopBwdSm80ILi2ELi2EN4cute5tupleIJNS5_1CILi128EEES8_NS7_ILi64EEEEEENS_10bfloat16_tEfNS_4arch4Sm80ELb1ELb0ELb1ELb1ELb0ELb0ELb0ELb0ELi2ELi4ELi4ELi4ELb0EEENS1_21CollectiveEpilogueBwdISA_SB_SD_Li256ELb1ELb0ELi2EEENS1_25SingleTileBwdLPTSchedulerILb1ELi128ELb0EEEEEEEEEvNT_6ParamsE$_ZN4cute3eso3ESOILb1ELb0EJNS_1CILi1EEEiiiNS2_ILi72EEENS2_ILi512EEEEEC2ERKS3_RKiSA_SA_RKS4_RKS5_,($_ZN7cutlass13device_kernelIN5flash19enable_sm80_to_sm89INS1_16FlashAttnBwdSm80INS1_25CollectiveMainloopBwdSm80ILi2ELi2EN4cute5tupleIJNS5_1CILi128EEES8_NS7_ILi64EEEEEENS_10bfloat16_tEfNS_4arch4Sm80ELb1ELb0ELb1ELb1ELb0ELb0ELb0ELb0ELi2ELi4ELi4ELi4ELb0EEENS1_21CollectiveEpilogueBwdISA_SB_SD_Li256ELb1ELb0ELi2EEENS1_25SingleTileBwdLPTSchedulerILb1ELi128ELb0EEEEEEEEEvNT_6ParamsE$_ZN4cute3eso3ESOILb1ELb0EJNS_1CILi2EEEiEEC2ERKS3_RKi - $_ZN7cutlass13device_kernelIN5flash19enable_sm80_to_sm89INS1_16FlashAttnBwdSm80INS1_25CollectiveMainloopBwdSm80ILi2ELi2EN4cute5tupleIJNS5_1CILi128EEES8_NS7_ILi64EEEEEENS_10bfloat16_tEfNS_4arch4Sm80ELb1ELb0ELb1ELb1ELb0ELb0ELb0ELb0ELi2ELi4ELi4ELi4ELb0EEENS1_21CollectiveEpilogueBwdISA_SB_SD_Li256ELb1ELb0ELi2EEENS1_25SingleTileBwdLPTSchedulerILb1ELi128ELb0EEEEEEEEEvNT_6ParamsE$_ZN4cute3eso3ESOILb1ELb0EJNS_1CILi1EEEiiiNS2_ILi72EEENS2_ILi512EEEEEC2ERKS3_RKiSA_SA_RKS4_RKS5_)
$_ZN7cutlass13device_kernelIN5flash19enable_sm80_to_sm89INS1_16FlashAttnBwdSm80INS1_25CollectiveMainloopBwdSm80ILi2ELi2EN4cute5tupleIJNS5_1CILi128EEES8_NS7_ILi64EEEEEENS_10bfloat16_tEfNS_4arch4Sm80ELb1ELb0ELb1ELb1ELb0ELb0ELb0ELb0ELi2ELi4ELi4ELi4ELb0EEENS1_21CollectiveEpilogueBwdISA_SB_SD_Li256ELb1ELb0ELi2EEENS1_25SingleTileBwdLPTSchedulerILb1ELi128ELb0EEEEEEEEEvNT_6ParamsE$_ZN4cute3eso3ESOILb1ELb0EJNS_1CILi1EEEiiiNS2_ILi72EEENS2_ILi512EEEEEC2ERKS3_RKiSA_SA_RKS4_RKS5_:
        /* <DEDUP_REMOVED lines=11> */
        .type           $_ZN7cutlass13device_kernelIN5flash19enable_sm80_to_sm89INS1_16FlashAttnBwdSm80INS1_25CollectiveMainloopBwdSm80ILi2ELi2EN4cute5tupleIJNS5_1CILi128EEES8_NS7_ILi64EEEEEENS_10bfloat16_tEfNS_4arch4Sm80ELb1ELb0ELb1ELb1ELb0ELb0ELb0ELb0ELi2ELi4ELi4ELi4ELb0EEENS1_21CollectiveEpilogueBwdISA_SB_SD_Li256ELb1ELb0ELi2EEENS1_25SingleTileBwdLPTSchedulerILb1ELi128ELb0EEEEEEEEEvNT_6ParamsE$_ZN4cute3eso3ESOILb1ELb0EJNS_1CILi2EEEiEEC2ERKS3_RKi,@function
        .size           $_ZN7cutlass13device_kernelIN5flash19enable_sm80_to_sm89INS1_16FlashAttnBwdSm80INS1_25CollectiveMainloopBwdSm80ILi2ELi2EN4cute5tupleIJNS5_1CILi128EEES8_NS7_ILi64EEEEEENS_10bfloat16_tEfNS_4arch4Sm80ELb1ELb0ELb1ELb1ELb0ELb0ELb0ELb0ELi2ELi4ELi4ELi4ELb0EEENS1_21CollectiveEpilogueBwdISA_SB_SD_Li256ELb1ELb0ELi2EEENS1_25SingleTileBwdLPTSchedulerILb1ELi128ELb0EEEEEEEEEvNT_6ParamsE$_ZN4cute3eso3ESOILb1ELb0EJNS_1CILi2EEEiEEC2ERKS3_RKi,($_ZN7cutlass13device_kernelIN5flash19enable_sm80_to_sm89INS1_16FlashAttnBwdSm80INS1_25CollectiveMainloopBwdSm80ILi2ELi2EN4cute5tupleIJNS5_1CILi128EEES8_NS7_ILi64EEEEEENS_10bfloat16_tEfNS_4arch4Sm80ELb1ELb0ELb1ELb1ELb0ELb0ELb0ELb0ELi2ELi4ELi4ELi4ELb0EEENS1_21CollectiveEpilogueBwdISA_SB_SD_Li256ELb1ELb0ELi2EEENS1_25SingleTileBwdLPTSchedulerILb1ELi128ELb0EEEEEEEEEvNT_6ParamsE$_ZN4cute3eso3ESOILb1ELb0EJNS_1CILi4096EEENS_5tupleIJNS4_IJiiEEENS2_ILi8192EEEEEEEEC2ERKS3_RKS7_ - $_ZN7cutlass13device_kernelIN5flash19enable_sm80_to_sm89INS1_16FlashAttnBwdSm80INS1_25CollectiveMainloopBwdSm80ILi2ELi2EN4cute5tupleIJNS5_1CILi128EEES8_NS7_ILi64EEEEEENS_10bfloat16_tEfNS_4arch4Sm80ELb1ELb0ELb1ELb1ELb0ELb0ELb0ELb0ELi2ELi4ELi4ELi4ELb0EEENS1_21CollectiveEpilogueBwdISA_SB_SD_Li256ELb1ELb0ELi2EEENS1_25SingleTileBwdLPTSchedulerILb1ELi128ELb0EEEEEEEEEvNT_6ParamsE$_ZN4cute3eso3ESOILb1ELb0EJNS_1CILi2EEEiEEC2ERKS3_RKi)
$_ZN7cutlass13device_kernelIN5flash19enable_sm80_to_sm89INS1_16FlashAttnBwdSm80INS1_25CollectiveMainloopBwdSm80ILi2ELi2EN4cute5tupleIJNS5_1CILi128EEES8_NS7_ILi64EEEEEENS_10bfloat16_tEfNS_4arch4Sm80ELb1ELb0ELb1ELb1ELb0ELb0ELb0ELb0ELi2ELi4ELi4ELi4ELb0EEENS1_21CollectiveEpilogueBwdISA_SB_SD_Li256ELb1ELb0ELi2EEENS1_25SingleTileBwdLPTSchedulerILb1ELi128ELb0EEEEEEEEEvNT_6ParamsE$_ZN4cute3eso3ESOILb1ELb0EJNS_1CILi2EEEiEEC2ERKS3_RKi:
[----:B------:R-:W-:Y:S02]  /*9800*/  IADD3 R2, R2, -c[0x0][0x20], RZ ;  /* 0x8000080002027a10 */ /* 0x000fe40007ffe0ff */
[----:B------:R-:W-:-:S03]  /*9810*/  MOV R5, 0x0 ;  /* 0x0000000000057802 */ /* 0x000fc60000000f00 */
[----:B------:R1:W-:Y:S01]  /*9820*/  STL [R2], R3 ;  /* 0x0000000302007387 */ /* 0x0003e20000100800 */
[----:B------:R-:W-:Y:S05]  /*9830*/  RET.REL.NODEC R4 `(_ZN7cutlass13device_kernelIN5flash19enable_sm80_to_sm89INS1_16FlashAttnBwdSm80INS1_25CollectiveMainloopBwdSm80ILi2ELi2EN4cute5tupleIJNS5_1CILi128EEES8_NS7_ILi64EEEEEENS_10bfloat16_tEfNS_4arch4Sm80ELb1ELb0ELb1ELb1ELb0ELb0ELb0ELb0ELi2ELi4ELi4ELi4ELb0EEENS1_21CollectiveEpilogueBwdISA_SB_SD_Li256ELb1ELb0ELi2EEENS1_25SingleTileBwdLPTSchedulerILb1ELi128ELb0EEEEEEEEEvNT_6ParamsE) ;  /* 0xffff67c004007950 */ /* 0x000fea0003c3ffff */
        .type           $_ZN7cutlass13device_kernelIN5flash19enable_sm80_to_sm89INS1_16FlashAttnBwdSm80INS1_25CollectiveMainloopBwdSm80ILi2ELi2EN4cute5tupleIJNS5_1CILi128EEES8_NS7_ILi64EEEEEENS_10bfloat16_tEfNS_4arch4Sm80ELb1ELb0ELb1ELb1ELb0ELb0ELb0ELb0ELi2ELi4ELi4ELi4ELb0EEENS1_21CollectiveEpilogueBwdISA_SB_SD_Li256ELb1ELb0ELi2EEENS1_25SingleTileBwdLPTSchedulerILb1ELi128ELb0EEEEEEEEEvNT_6ParamsE$_ZN4cute3eso3ESOILb1ELb0EJNS_1CILi4096EEENS_5tupleIJNS4_IJiiEEENS2_ILi8192EEEEEEEEC2ERKS3_RKS7_,@function
        .size           $_ZN7cutlass13device_kernelIN5flash19enable_sm80_to_sm89INS1_16FlashAttnBwdSm80INS1_25CollectiveMainloopBwdSm80ILi2ELi2EN4cute5tupleIJNS5_1CILi128EEES8_NS7_ILi64EEEEEENS_10bfloat16_tEfNS_4arch4Sm80ELb1ELb0ELb1ELb1ELb0ELb0ELb0ELb0ELi2ELi4ELi4ELi4ELb0EEENS1_21CollectiveEpilogueBwdISA_SB_SD_Li256ELb1ELb0ELi2EEENS1_25SingleTileBwdLPTSchedulerILb1ELi128ELb0EEEEEEEEEvNT_6ParamsE$_ZN4cute3eso3ESOILb1ELb0EJNS_1CILi4096EEENS_5tupleIJNS4_IJiiEEENS2_ILi8192EEEEEEEEC2ERKS3_RKS7_,($_ZN7cutlass13device_kernelIN5flash19enable_sm80_to_sm89INS1_16FlashAttnBwdSm80INS1_25CollectiveMainloopBwdSm80ILi2ELi2EN4cute5tupleIJNS5_1CILi128EEES8_NS7_ILi64EEEEEENS_10bfloat16_tEfNS_4arch4Sm80ELb1ELb0ELb1ELb1ELb0ELb0ELb0ELb0ELi2ELi4ELi4ELi4ELb0EEENS1_21CollectiveEpilogueBwdISA_SB_SD_Li256ELb1ELb0ELi2EEENS1_25SingleTileBwdLPTSchedulerILb1ELi128ELb0EEEEEEEEEvNT_6ParamsE$_ZN4cute3eso3ESOILb1ELb0EJNS_1CILi4096EEENS_5tupleIJiiEEEEEC2ERKS3_RKS5_ - $_ZN7cutlass13device_kernelIN5flash19enable_sm80_to_sm89INS1_16FlashAttnBwdSm80INS1_25CollectiveMainloopBwdSm80ILi2ELi2EN4cute5tupleIJNS5_1CILi128EEES8_NS7_ILi64EEEEEENS_10bfloat16_tEfNS_4arch4Sm80ELb1ELb0ELb1ELb1ELb0ELb0ELb0ELb0ELi2ELi4ELi4ELi4ELb0EEENS1_21CollectiveEpilogueBwdISA_SB_SD_Li256ELb1ELb0ELi2EEENS1_25SingleTileBwdLPTSchedulerILb1ELi128ELb0EEEEEEEEEvNT_6ParamsE$_ZN4cute3eso3ESOILb1ELb0EJNS_1CILi4096EEENS_5tupleIJNS4_IJiiEEENS2_ILi8192EEEEEEEEC2ERKS3_RKS7_)
$_ZN7cutlass13device_kernelIN5flash19enable_sm80_to_sm89INS1_16FlashAttnBwdSm80INS1_25CollectiveMainloopBwdSm80ILi2ELi2EN4cute5tupleIJNS5_1CILi128EEES8_NS7_ILi64EEEEEENS_10bfloat16_tEfNS_4arch4Sm80ELb1ELb0ELb1ELb1ELb0ELb0ELb0ELb0ELi2ELi4ELi4ELi4ELb0EEENS1_21CollectiveEpilogueBwdISA_SB_SD_Li256ELb1ELb0ELi2EEENS1_25SingleTileBwdLPTSchedulerILb1ELi128ELb0EEEEEEEEEvNT_6ParamsE$_ZN4cute3eso3ESOILb1ELb0EJNS_1CILi4096EEENS_5tupleIJNS4_IJiiEEENS2_ILi8192EEEEEEEEC2ERKS3_RKS7_:
[----:B------:R-:W-:Y:S01]  /*9840*/  IADD3 R2, R2, -c[0x0][0x20], RZ ;  /* 0x8000080002027a10 */ /* 0x000fe20007ffe0ff */
[----:B------:R-:W-:Y:S01]  /*9850*/  IMAD.MOV.U32 R8, RZ, RZ, R6 ;  /* 0x000000ffff087224 */ /* 0x000fe200078e0006 */
[----:B------:R-:W-:-:S03]  /*9860*/  MOV R9, 0x0 ;  /* 0x0000000000097802 */ /* 0x000fc60000000f00 */
[----:B------:R1:W-:Y:S04]  /*9870*/  STL [R2], R5 ;  /* 0x0000000502007387 */ /* 0x0003e80000100800 */
[----:B------:R1:W-:Y:S01]  /*9880*/  STL [R2+0x4], R3 ;  /* 0x0000040302007387 */ /* 0x0003e20000100800 */
[----:B------:R-:W-:Y:S05]  /*9890*/  RET.REL.NODEC R8 `(_ZN7cutlass13device_kernelIN5flash19enable_sm80_to_sm89INS1_16FlashAttnBwdSm80INS1_25CollectiveMainloopBwdSm80ILi2ELi2EN4cute5tupleIJNS5_1CILi128EEES8_NS7_ILi64EEEEEENS_10bfloat16_tEfNS_4arch4Sm80ELb1ELb0ELb1ELb1ELb0ELb0ELb0ELb0ELi2ELi4ELi4ELi4ELb0EEENS1_21CollectiveEpilogueBwdISA_SB_SD_Li256ELb1ELb0ELi2EEENS1_25SingleTileBwdLPTSchedulerILb1ELi128ELb0EEEEEEEEEvNT_6ParamsE) ;  /* 0xffff676008007950 */ /* 0x000fea0003c3ffff */
        .type           $_ZN7cutlass13device_kernelIN5flash19enable_sm80_to_sm89INS1_16FlashAttnBwdSm80INS1_25CollectiveMainloopBwdSm80ILi2ELi2EN4cute5tupleIJNS5_1CILi128EEES8_NS7_ILi64EEEEEENS_10bfloat16_tEfNS_4arch4Sm80ELb1ELb0ELb1ELb1ELb0ELb0ELb0ELb0ELi2ELi4ELi4ELi4ELb0EEENS1_21CollectiveEpilogueBwdISA_SB_SD_Li256ELb1ELb0ELi2EEENS1_25SingleTileBwdLPTSchedulerILb1ELi128ELb0EEEEEEEEEvNT_6ParamsE$_ZN4cute3eso3ESOILb1ELb0EJNS_1CILi4096EEENS_5tupleIJiiEEEEEC2ERKS3_RKS5_,@function
        .size           $_ZN7cutlass13device_kernelIN5flash19enable_sm80_to_sm89INS1_16FlashAttnBwdSm80INS1_25CollectiveMainloopBwdSm80ILi2ELi2EN4cute5tupleIJNS5_1CILi128EEES8_NS7_ILi64EEEEEENS_10bfloat16_tEfNS_4arch4Sm80ELb1ELb0ELb1ELb1ELb0ELb0ELb0ELb0ELi2ELi4ELi4ELi4ELb0EEENS1_21CollectiveEpilogueBwdISA_SB_SD_Li256ELb1ELb0ELi2EEENS1_25SingleTileBwdLPTSchedulerILb1ELi128ELb0EEEEEEEEEvNT_6ParamsE$_ZN4cute3eso3ESOILb1ELb0EJNS_1CILi4096EEENS_5tupleIJiiEEEEEC2ERKS3_RKS5_,($_ZN7cutlass13device_kernelIN5flash19enable_sm80_to_sm89INS1_16FlashAttnBwdSm80INS1_25CollectiveMainloopBwdSm80ILi2ELi2EN4cute5tupleIJNS5_1CILi128EEES8_NS7_ILi64EEEEEENS_10bfloat16_tEfNS_4arch4Sm80ELb1ELb0ELb1ELb1ELb0ELb0ELb0ELb0ELi2ELi4ELi4ELi4ELb0EEENS1_21CollectiveEpilogueBwdISA_SB_SD_Li256ELb1ELb0ELi2EEENS1_25SingleTileBwdLPTSchedulerILb1ELi128ELb0EEEEEEEEEvNT_6ParamsE$_ZN4cute3eso3ESOILb1ELb0EJNS_1CILi4096EEEiiEEC2ERKS3_RKiS8_ - $_ZN7cutlass13device_kernelIN5flash19enable_sm80_to_sm89INS1_16FlashAttnBwdSm80INS1_25CollectiveMainloopBwdSm80ILi2ELi2EN4cute5tupleIJNS5_1CILi128EEES8_NS7_ILi64EEEEEENS_10bfloat16_tEfNS_4arch4Sm80ELb1ELb0ELb1ELb1ELb0ELb0ELb0ELb0ELi2ELi4ELi4ELi4ELb0EEENS1_21CollectiveEpilogueBwdISA_SB_SD_Li256ELb1ELb0ELi2EEENS1_25SingleTileBwdLPTSchedulerILb1ELi128ELb0EEEEEEEEEvNT_6ParamsE$_ZN4cute3eso3ESOILb1ELb0EJNS_1CILi4096EEENS_5tupleIJiiEEEEEC2ERKS3_RKS5_)
$_ZN7cutlass13device_kernelIN5flash19enable_sm80_to_sm89INS1_16FlashAttnBwdSm80INS1_25CollectiveMainloopBwdSm80ILi2ELi2EN4cute5tupleIJNS5_1CILi128EEES8_NS7_ILi64EEEEEENS_10bfloat16_tEfNS_4arch4Sm80ELb1ELb0ELb1ELb1ELb0ELb0ELb0ELb0ELi2ELi4ELi4ELi4ELb0EEENS1_21CollectiveEpilogueBwdISA_SB_SD_Li256ELb1ELb0ELi2EEENS1_25SingleTileBwdLPTSchedulerILb1ELi128ELb0EEEEEEEEEvNT_6ParamsE$_ZN4cute3eso3ESOILb1ELb0EJNS_1CILi4096EEENS_5tupleIJiiEEEEEC2ERKS3_RKS5_:
[----:B------:R-:W-:Y:S01]  /*98a0*/  IADD3 R2, R2, -c[0x0][0x20], RZ ;  /* 0x8000080002027a10 */ /* 0x000fe20007ffe0ff */
[----:B------:R-:W-:Y:S01]  /*98b0*/  IMAD.MOV.U32 R8, RZ, RZ, R6 ;  /* 0x000000ffff087224 */ /* 0x000fe200078e0006 */
[----:B------:R-:W-:-:S03]  /*98c0*/  MOV R9, 0x0 ;  /* 0x0000000000097802 */ /* 0x000fc60000000f00 */
[----:B------:R1:W-:Y:S04]  /*98d0*/  STL [R2], R5 ;  /* 0x0000000502007387 */ /* 0x0003e80000100800 */
[----:B------:R1:W-:Y:S01]  /*98e0*/  STL [R2+0x4], R3 ;  /* 0x0000040302007387 */ /* 0x0003e20000100800 */
[----:B------:R-:W-:Y:S05]  /*98f0*/  RET.REL.NODEC R8 `(_ZN7cutlass13device_kernelIN5flash19enable_sm80_to_sm89INS1_16FlashAttnBwdSm80INS1_25CollectiveMainloopBwdSm80ILi2ELi2EN4cute5tupleIJNS5_1CILi128EEES8_NS7_ILi64EEEEEENS_10bfloat16_tEfNS_4arch4Sm80ELb1ELb0ELb1ELb1ELb0ELb0ELb0ELb0ELi2ELi4ELi4ELi4ELb0EEENS1_21CollectiveEpilogueBwdISA_SB_SD_Li256ELb1ELb0ELi2EEENS1_25SingleTileBwdLPTSchedulerILb1ELi128ELb0EEEEEEEEEvNT_6ParamsE) ;  /* 0xffff670008007950 */ /* 0x000fea0003c3ffff */
        .type           $_ZN7cutlass13device_kernelIN5flash19enable_sm80_to_sm89INS1_16FlashAttnBwdSm80INS1_25CollectiveMainloopBwdSm80ILi2ELi2EN4cute5tupleIJNS5_1CILi128EEES8_NS7_ILi64EEEEEENS_10bfloat16_tEfNS_4arch4Sm80ELb1ELb0ELb1ELb1ELb0ELb0ELb0ELb0ELi2ELi4ELi4ELi4ELb0EEENS1_21CollectiveEpilogueBwdISA_SB_SD_Li256ELb1ELb0ELi2EEENS1_25SingleTileBwdLPTSchedulerILb1ELi128ELb0EEEEEEEEEvNT_6ParamsE$_ZN4cute3eso3ESOILb1ELb0EJNS_1CILi4096EEEiiEEC2ERKS3_RKiS8_,@function
        .size           $_ZN7cutlass13device_kernelIN5flash19enable_sm80_to_sm89INS1_16FlashAttnBwdSm80INS1_25CollectiveMainloopBwdSm80ILi2ELi2EN4cute5tupleIJNS5_1CILi128EEES8_NS7_ILi64EEEEEENS_10bfloat16_tEfNS_4arch4Sm80ELb1ELb0ELb1ELb1ELb0ELb0ELb0ELb0ELi2ELi4ELi4ELi4ELb0EEENS1_21CollectiveEpilogueBwdISA_SB_SD_Li256ELb1ELb0ELi2EEENS1_25SingleTileBwdLPTSchedulerILb1ELi128ELb0EEEEEEEEEvNT_6ParamsE$_ZN4cute3eso3ESOILb1ELb0EJNS_1CILi4096EEEiiEEC2ERKS3_RKiS8_,($_ZN7cutlass13device_kernelIN5flash19enable_sm80_to_sm89INS1_16FlashAttnBwdSm80INS1_25CollectiveMainloopBwdSm80ILi2ELi2EN4cute5tupleIJNS5_1CILi128EEES8_NS7_ILi64EEEEEENS_10bfloat16_tEfNS_4arch4Sm80ELb1ELb0ELb1ELb1ELb0ELb0ELb0ELb0ELi2ELi4ELi4ELi4ELb0EEENS1_21CollectiveEpilogueBwdISA_SB_SD_Li256ELb1ELb0ELi2EEENS1_25SingleTileBwdLPTSchedulerILb1ELi128ELb0EEEEEEEEEvNT_6ParamsE$_ZN4cute3eso3ESOILb1ELb0EJNS_1CILi4096EEEiiNS2_ILi8192EEEEEC2ERKS3_RKiS9_RKS4_ - $_ZN7cutlass13device_kernelIN5flash19enable_sm80_to_sm89INS1_16FlashAttnBwdSm80INS1_25CollectiveMainloopBwdSm80ILi2ELi2EN4cute5tupleIJNS5_1CILi128EEES8_NS7_ILi64EEEEEENS_10bfloat16_tEfNS_4arch4Sm80ELb1ELb0ELb1ELb1ELb0ELb0ELb0ELb0ELi2ELi4ELi4ELi4ELb0EEENS1_21CollectiveEpilogueBwdISA_SB_SD_Li256ELb1ELb0ELi2EEENS1_25SingleTileBwdLPTSchedulerILb1ELi128ELb0EEEEEEEEEvNT_6ParamsE$_ZN4cute3eso3ESOILb1ELb0EJNS_1CILi4096EEEiiEEC2ERKS3_RKiS8_)
$_ZN7cutlass13device_kernelIN5flash19enable_sm80_to_sm89INS1_16FlashAttnBwdSm80INS1_25CollectiveMainloopBwdSm80ILi2ELi2EN4cute5tupleIJNS5_1CILi128EEES8_NS7_ILi64EEEEEENS_10bfloat16_tEfNS_4arch4Sm80ELb1ELb0ELb1ELb1ELb0ELb0ELb0ELb0ELi2ELi4ELi4ELi4ELb0EEENS1_21CollectiveEpilogueBwdISA_SB_SD_Li256ELb1ELb0ELi2EEENS1_25SingleTileBwdLPTSchedulerILb1ELi128ELb0EEEEEEEEEvNT_6ParamsE$_ZN4cute3eso3ESOILb1ELb0EJNS_1CILi4096EEEiiEEC2ERKS3_RKiS8_:
        /* <DEDUP_REMOVED lines=8> */
        .type           $_ZN7cutlass13device_kernelIN5flash19enable_sm80_to_sm89INS1_16FlashAttnBwdSm80INS1_25CollectiveMainloopBwdSm80ILi2ELi2EN4cute5tupleIJNS5_1CILi128EEES8_NS7_ILi64EEEEEENS_10bfloat16_tEfNS_4arch4Sm80ELb1ELb0ELb1ELb1ELb0ELb0ELb0ELb0ELi2ELi4ELi4ELi4ELb0EEENS1_21CollectiveEpilogueBwdISA_SB_SD_Li256ELb1ELb0ELi2EEENS1_25SingleTileBwdLPTSchedulerILb1ELi128ELb0EEEEEEEEEvNT_6ParamsE$_ZN4cute3eso3ESOILb1ELb0EJNS_1CILi4096EEEiiNS2_ILi8192EEEEEC2ERKS3_RKiS9_RKS4_,@function
        .size           $_ZN7cutlass13device_kernelIN5flash19enable_sm80_to_sm89INS1_16FlashAttnBwdSm80INS1_25CollectiveMainloopBwdSm80ILi2ELi2EN4cute5tupleIJNS5_1CILi128EEES8_NS7_ILi64EEEEEENS_10bfloat16_tEfNS_4arch4Sm80ELb1ELb0ELb1ELb1ELb0ELb0ELb0ELb0ELi2ELi4ELi4ELi4ELb0EEENS1_21CollectiveEpilogueBwdISA_SB_SD_Li256ELb1ELb0ELi2EEENS1_25SingleTileBwdLPTSchedulerILb1ELi128ELb0EEEEEEEEEvNT_6ParamsE$_ZN4cute3eso3ESOILb1ELb0EJNS_1CILi4096EEEiiNS2_ILi8192EEEEEC2ERKS3_RKiS9_RKS4_,($_ZN7cutlass13device_kernelIN5flash19enable_sm80_to_sm89INS1_16FlashAttnBwdSm80INS1_25CollectiveMainloopBwdSm80ILi2ELi2EN4cute5tupleIJNS5_1CILi128EEES8_NS7_ILi64EEEEEENS_10bfloat16_tEfNS_4arch4Sm80ELb1ELb0ELb1ELb1ELb0ELb0ELb0ELb0ELi2ELi4ELi4ELi4ELb0EEENS1_21CollectiveEpilogueBwdISA_SB_SD_Li256ELb1ELb0ELi2EEENS1_25SingleTileBwdLPTSchedulerILb1ELi128ELb0EEEEEEEEEvNT_6ParamsE$_ZN4cute3eso3ESOILb1ELb0EJNS_1CILi8EEEiiEEC2ERKS3_RKiS8_ - $_ZN7cutlass13device_kernelIN5flash19enable_sm80_to_sm89INS1_16FlashAttnBwdSm80INS1_25CollectiveMainloopBwdSm80ILi2ELi2EN4cute5tupleIJNS5_1CILi128EEES8_NS7_ILi64EEEEEENS_10bfloat16_tEfNS_4arch4Sm80ELb1ELb0ELb1ELb1ELb0ELb0ELb0ELb0ELi2ELi4ELi4ELi4ELb0EEENS1_21CollectiveEpilogueBwdISA_SB_SD_Li256ELb1ELb0ELi2EEENS1_25SingleTileBwdLPTSchedulerILb1ELi128ELb0EEEEEEEEEvNT_6ParamsE$_ZN4cute3eso3ESOILb1ELb0EJNS_1CILi4096EEEiiNS2_ILi8192EEEEEC2ERKS3_RKiS9_RKS4_)
$_ZN7cutlass13device_kernelIN5flash19enable_sm80_to_sm89INS1_16FlashAttnBwdSm80INS1_25CollectiveMainloopBwdSm80ILi2ELi2EN4cute5tupleIJNS5_1CILi128EEES8_NS7_ILi64EEEEEENS_10bfloat16_tEfNS_4arch4Sm80ELb1ELb0ELb1ELb1ELb0ELb0ELb0ELb0ELi2ELi4ELi4ELi4ELb0EEENS1_21CollectiveEpilogueBwdISA_SB_SD_Li256ELb1ELb0ELi2EEENS1_25SingleTileBwdLPTSchedulerILb1ELi128ELb0EEEEEEEEEvNT_6ParamsE$_ZN4cute3eso3ESOILb1ELb0EJNS_1CILi4096EEEiiNS2_ILi8192EEEEEC2ERKS3_RKiS9_RKS4_:
        /* <DEDUP_REMOVED lines=8> */
        .type           $_ZN7cutlass13device_kernelIN5flash19enable_sm80_to_sm89INS1_16FlashAttnBwdSm80INS1_25CollectiveMainloopBwdSm80ILi2ELi2EN4cute5tupleIJNS5_1CILi128EEES8_NS7_ILi64EEEEEENS_10bfloat16_tEfNS_4arch4Sm80ELb1ELb0ELb1ELb1ELb0ELb0ELb0ELb0ELi2ELi4ELi4ELi4ELb0EEENS1_21CollectiveEpilogueBwdISA_SB_SD_Li256ELb1ELb0ELi2EEENS1_25SingleTileBwdLPTSchedulerILb1ELi128ELb0EEEEEEEEEvNT_6ParamsE$_ZN4cute3eso3ESOILb1ELb0EJNS_1CILi8EEEiiEEC2ERKS3_RKiS8_,@function
        .size           $_ZN7cutlass13device_kernelIN5flash19enable_sm80_to_sm89INS1_16FlashAttnBwdSm80INS1_25CollectiveMainloopBwdSm80ILi2ELi2EN4cute5tupleIJNS5_1CILi128EEES8_NS7_ILi64EEEEEENS_10bfloat16_tEfNS_4arch4Sm80ELb1ELb0ELb1ELb1ELb0ELb0ELb0ELb0ELi2ELi4ELi4ELi4ELb0EEENS1_21CollectiveEpilogueBwdISA_SB_SD_Li256ELb1ELb0ELi2EEENS1_25SingleTileBwdLPTSchedulerILb1ELi128ELb0EEEEEEEEEvNT_6ParamsE$_ZN4cute3eso3ESOILb1ELb0EJNS_1CILi8EEEiiEEC2ERKS3_RKiS8_,($_ZN7cutlass13device_kernelIN5flash19enable_sm80_to_sm89INS1_16FlashAttnBwdSm80INS1_25CollectiveMainloopBwdSm80ILi2ELi2EN4cute5tupleIJNS5_1CILi128EEES8_NS7_ILi64EEEEEENS_10bfloat16_tEfNS_4arch4Sm80ELb1ELb0ELb1ELb1ELb0ELb0ELb0ELb0ELi2ELi4ELi4ELi4ELb0EEENS1_21CollectiveEpilogueBwdISA_SB_SD_Li256ELb1ELb0ELi2EEENS1_25SingleTileBwdLPTSchedulerILb1ELi128ELb0EEEEEEEEEvNT_6ParamsE$_ZN4cute3eso3ESOILb1ELb0EJNS_1CILi8EEEiiiNS2_ILi144EEENS2_ILi512EEEEEC2ERKS3_RKiSA_SA_RKS4_RKS5_ - $_ZN7cutlass13device_kernelIN5flash19enable_sm80_to_sm89INS1_16FlashAttnBwdSm80INS1_25CollectiveMainloopBwdSm80ILi2ELi2EN4cute5tupleIJNS5_1CILi128EEES8_NS7_ILi64EEEEEENS_10bfloat16_tEfNS_4arch4Sm80ELb1ELb0ELb1ELb1ELb0ELb0ELb0ELb0ELi2ELi4ELi4ELi4ELb0EEENS1_21CollectiveEpilogueBwdISA_SB_SD_Li256ELb1ELb0ELi2EEENS1_25SingleTileBwdLPTSchedulerILb1ELi128ELb0EEEEEEEEEvNT_6ParamsE$_ZN4cute3eso3ESOILb1ELb0EJNS_1CILi8EEEiiEEC2ERKS3_RKiS8_)
$_ZN7cutlass13device_kernelIN5flash19enable_sm80_to_sm89INS1_16FlashAttnBwdSm80INS1_25CollectiveMainloopBwdSm80ILi2ELi2EN4cute5tupleIJNS5_1CILi128EEES8_NS7_ILi64EEEEEENS_10bfloat16_tEfNS_4arch4Sm80ELb1ELb0ELb1ELb1ELb0ELb0ELb0ELb0ELi2ELi4ELi4ELi4ELb0EEENS1_21CollectiveEpilogueBwdISA_SB_SD_Li256ELb1ELb0ELi2EEENS1_25SingleTileBwdLPTSchedulerILb1ELi128ELb0EEEEEEEEEvNT_6ParamsE$_ZN4cute3eso3ESOILb1ELb0EJNS_1CILi8EEEiiEEC2ERKS3_RKiS8_:
[----:B------:R-:W-:Y:S02]  /*9a00*/  IADD3 R3, R60, -c[0x0][0x20], RZ ;  /* 0x800008003c037a10 */ /* 0x000fe40007ffe0ff */
[----:B------:R-:W-:-:S03]  /*9a10*/  IADD3 R2, R59, -c[0x0][0x20], RZ ;  /* 0x800008003b027a10 */ /* 0x000fc60007ffe0ff */
[----:B------:R1:W-:Y:S04]  /*9a20*/  STL [R3], R6 ;  /* 0x0000000603007387 */ /* 0x0003e80000100800 */
[----:B------:R-:W2:Y:S01]  /*9a30*/  LDL R2, [R2] ;  /* 0x0000000002027983 */ /* 0x000ea20000100800 */
[----:B------:R-:W-:-:S03]  /*9a40*/  IMAD.MOV.U32 R5, RZ, RZ, 0x0 ;  /* 0x00000000ff057424 */ /* 0x000fc600078e00ff */
[----:B--2---:R1:W-:Y:S01]  /*9a50*/  STL [R3+0x4], R2 ;  /* 0x0000040203007387 */ /* 0x0043e20000100800 */
[----:B------:R-:W-:Y:S05]  /*9a60*/  RET.REL.NODEC R4 `(_ZN7cutlass13device_kernelIN5flash19enable_sm80_to_sm89INS1_16FlashAttnBwdSm80INS1_25CollectiveMainloopBwdSm80ILi2ELi2EN4cute5tupleIJNS5_1CILi128EEES8_NS7_ILi64EEEEEENS_10bfloat16_tEfNS_4arch4Sm80ELb1ELb0ELb1ELb1ELb0ELb0ELb0ELb0ELi2ELi4ELi4ELi4ELb0EEENS1_21CollectiveEpilogueBwdISA_SB_SD_Li256ELb1ELb0ELi2EEENS1_25SingleTileBwdLPTSchedulerILb1ELi128ELb0EEEEEEEEEvNT_6ParamsE) ;  /* 0xffff659004007950 */ /* 0x000fea0003c3ffff */
        .type           $_ZN7cutlass13device_kernelIN5flash19enable_sm80_to_sm89INS1_16FlashAttnBwdSm80INS1_25CollectiveMainloopBwdSm80ILi2ELi2EN4cute5tupleIJNS5_1CILi128EEES8_NS7_ILi64EEEEEENS_10bfloat16_tEfNS_4arch4Sm80ELb1ELb0ELb1ELb1ELb0ELb0ELb0ELb0ELi2ELi4ELi4ELi4ELb0EEENS1_21CollectiveEpilogueBwdISA_SB_SD_Li256ELb1ELb0ELi2EEENS1_25SingleTileBwdLPTSchedulerILb1ELi128ELb0EEEEEEEEEvNT_6ParamsE$_ZN4cute3eso3ESOILb1ELb0EJNS_1CILi8EEEiiiNS2_ILi144EEENS2_ILi512EEEEEC2ERKS3_RKiSA_SA_RKS4_RKS5_,@function
        .size           $_ZN7cutlass13device_kernelIN5flash19enable_sm80_to_sm89INS1_16FlashAttnBwdSm80INS1_25CollectiveMainloopBwdSm80ILi2ELi2EN4cute5tupleIJNS5_1CILi128EEES8_NS7_ILi64EEEEEENS_10bfloat16_tEfNS_4arch4Sm80ELb1ELb0ELb1ELb1ELb0ELb0ELb0ELb0ELi2ELi4ELi4ELi4ELb0EEENS1_21CollectiveEpilogueBwdISA_SB_SD_Li256ELb1ELb0ELi2EEENS1_25SingleTileBwdLPTSchedulerILb1ELi128ELb0EEEEEEEEEvNT_6ParamsE$_ZN4cute3eso3ESOILb1ELb0EJNS_1CILi8EEEiiiNS2_ILi144EEENS2_ILi512EEEEEC2ERKS3_RKiSA_SA_RKS4_RKS5_,($_ZN7cutlass13device_kernelIN5flash19enable_sm80_to_sm89INS1_16FlashAttnBwdSm80INS1_25CollectiveMainloopBwdSm80ILi2ELi2EN4cute5tupleIJNS5_1CILi128EEES8_NS7_ILi64EEEEEENS_10bfloat16_tEfNS_4arch4Sm80ELb1ELb0ELb1ELb1ELb0ELb0ELb0ELb0ELi2ELi4ELi4ELi4ELb0EEENS1_21CollectiveEpilogueBwdISA_SB_SD_Li256ELb1ELb0ELi2EEENS1_25SingleTileBwdLPTSchedulerILb1ELi128ELb0EEEEEEEEEvNT_6ParamsE$_ZN4cute3eso3ESOILb1ELb0EJNS_5tupleIJNS2_IJNS2_IJNS_1CILi8EEENS3_ILi1EEEEEENS2_IJS5_S5_EEEEEENS2_IJS5_NS3_ILi2EEEEEEEEENS2_IJNS2_IJNS2_IJS5_NS3_ILi0EEEEEENS2_IJSC_SC_EEEEEENS2_IJSC_iEEEEEEEEC2ERKSB_RKSH_ - $_ZN7cutlass13device_kernelIN5flash19enable_sm80_to_sm89INS1_16FlashAttnBwdSm80INS1_25CollectiveMainloopBwdSm80ILi2ELi2EN4cute5tupleIJNS5_1CILi128EEES8_NS7_ILi64EEEEEENS_10bfloat16_tEfNS_4arch4Sm80ELb1ELb0ELb1ELb1ELb0ELb0ELb0ELb0ELi2ELi4ELi4ELi4ELb0EEENS1_21CollectiveEpilogueBwdISA_SB_SD_Li256ELb1ELb0ELi2EEENS1_25SingleTileBwdLPTSchedulerILb1ELi128ELb0EEEEEEEEEvNT_6ParamsE$_ZN4cute3eso3ESOILb1ELb0EJNS_1CILi8EEEiiiNS2_ILi144EEENS2_ILi512EEEEEC2ERKS3_RKiSA_SA_RKS4_RKS5_)
$_ZN7cutlass13device_kernelIN5flash19enable_sm80_to_sm89INS1_16FlashAttnBwdSm80INS1_25CollectiveMainloopBwdSm80ILi2ELi2EN4cute5tupleIJNS5_1CILi128EEES8_NS7_ILi64EEEEEENS_10bfloat16_tEfNS_4arch4Sm80ELb1ELb0ELb1ELb1ELb0ELb0ELb0ELb0ELi2ELi4ELi4ELi4ELb0EEENS1_21CollectiveEpilogueBwdISA_SB_SD_Li256ELb1ELb0ELi2EEENS1_25SingleTileBwdLPTSchedulerILb1ELi128ELb0EEEEEEEEEvNT_6ParamsE$_ZN4cute3eso3ESOILb1ELb0EJNS_1CILi8EEEiiiNS2_ILi144EEENS2_ILi512EEEEEC2ERKS3_RKiSA_SA_RKS4_RKS5_:
        /* <DEDUP_REMOVED lines=9> */
[----:B------:R-:W-:Y:S05]  /*9b00*/  RET.REL.NODEC R4 `(_ZN7cutlass13device_kernelIN5flash19enable_sm80_to_sm89INS1_16FlashAttnBwdSm80INS1_25CollectiveMainloopBwdSm80ILi2ELi2EN4cute5tupleIJNS5_1CILi128EEES8_NS7_ILi64EEEEEENS_10bfloat16_tEfNS_4arch4Sm80ELb1ELb0ELb1ELb1ELb0ELb0ELb0ELb0ELi2ELi4ELi4ELi4ELb0EEENS1_21CollectiveEpilogueBwdISA_SB_SD_Li256ELb1ELb0ELi2EEENS1_25SingleTileBwdLPTSchedulerILb1ELi128ELb0EEEEEEEEEvNT_6ParamsE) ;  /* 0xffff64f004007950 */ /* 0x000fea0003c3ffff */
        .type           $_ZN7cutlass13device_kernelIN5flash19enable_sm80_to_sm89INS1_16FlashAttnBwdSm80INS1_25CollectiveMainloopBwdSm80ILi2ELi2EN4cute5tupleIJNS5_1CILi128EEES8_NS7_ILi64EEEEEENS_10bfloat16_tEfNS_4arch4Sm80ELb1ELb0ELb1ELb1ELb0ELb0ELb0ELb0ELi2ELi4ELi4ELi4ELb0EEENS1_21CollectiveEpilogueBwdISA_SB_SD_Li256ELb1ELb0ELi2EEENS1_25SingleTileBwdLPTSchedulerILb1ELi128ELb0EEEEEEEEEvNT_6ParamsE$_ZN4cute3eso3ESOILb1ELb0EJNS_5tupleIJNS2_IJNS2_IJNS_1CILi8EEENS3_ILi1EEEEEENS2_IJS5_S5_EEEEEENS2_IJS5_NS3_ILi2EEEEEEEEENS2_IJNS2_IJNS2_IJS5_NS3_ILi0EEEEEENS2_IJSC_SC_EEEEEENS2_IJSC_iEEEEEEEEC2ERKSB_RKSH_,@function
        .size           $_ZN7cutlass13device_kernelIN5flash19enable_sm80_to_sm89INS1_16FlashAttnBwdSm80INS1_25CollectiveMainloopBwdSm80ILi2ELi2EN4cute5tupleIJNS5_1CILi128EEES8_NS7_ILi64EEEEEENS_10bfloat16_tEfNS_4arch4Sm80ELb1ELb0ELb1ELb1ELb0ELb0ELb0ELb0ELi2ELi4ELi4ELi4ELb0EEENS1_21CollectiveEpilogueBwdISA_SB_SD_Li256ELb1ELb0ELi2EEENS1_25SingleTileBwdLPTSchedulerILb1ELi128ELb0EEEEEEEEEvNT_6ParamsE$_ZN4cute3eso3ESOILb1ELb0EJNS_5tupleIJNS2_IJNS2_IJNS_1CILi8EEENS3_ILi1EEEEEENS2_IJS5_S5_EEEEEENS2_IJS5_NS3_ILi2EEEEEEEEENS2_IJNS2_IJNS2_IJS5_NS3_ILi0EEEEEENS2_IJSC_SC_EEEEEENS2_IJSC_iEEEEEEEEC2ERKSB_RKSH_,($_ZN7cutlass13device_kernelIN5flash19enable_sm80_to_sm89INS1_16FlashAttnBwdSm80INS1_25CollectiveMainloopBwdSm80ILi2ELi2EN4cute5tupleIJNS5_1CILi128EEES8_NS7_ILi64EEEEEENS_10bfloat16_tEfNS_4arch4Sm80ELb1ELb0ELb1ELb1ELb0ELb0ELb0ELb0ELi2ELi4ELi4ELi4ELb0EEENS1_21CollectiveEpilogueBwdISA_SB_SD_Li256ELb1ELb0ELi2EEENS1_25SingleTileBwdLPTSchedulerILb1ELi128ELb0EEEEEEEEEvNT_6ParamsE$_ZN4cute3eso3ESOILb1ELb0EJNS_5tupleIJNS2_IJNS2_IJNS_1CILi8EEENS3_ILi1EEEEEES5_EEENS2_IJNS2_IJS5_S5_EEENS3_ILi2EEEEEEEEENS2_IJNS2_IJNS2_IJS5_NS3_ILi0EEEEEESC_EEENS2_IJNS2_IJSC_SC_EEEiEEEEEEEEC2ERKSB_RKSH_ - $_ZN7cutlass13device_kernelIN5flash19enable_sm80_to_sm89INS1_16FlashAttnBwdSm80INS1_25CollectiveMainloopBwdSm80ILi2ELi2EN4cute5tupleIJNS5_1CILi128EEES8_NS7_ILi64EEEEEENS_10bfloat16_tEfNS_4arch4Sm80ELb1ELb0ELb1ELb1ELb0ELb0ELb0ELb0ELi2ELi4ELi4ELi4ELb0EEENS1_21CollectiveEpilogueBwdISA_SB_SD_Li256ELb1ELb0ELi2EEENS1_25SingleTileBwdLPTSchedulerILb1ELi128ELb0EEEEEEEEEvNT_6ParamsE$_ZN4cute3eso3ESOILb1ELb0EJNS_5tupleIJNS2_IJNS2_IJNS_1CILi8EEENS3_ILi1EEEEEENS2_IJS5_S5_EEEEEENS2_IJS5_NS3_ILi2EEEEEEEEENS2_IJNS2_IJNS2_IJS5_NS3_ILi0EEEEEENS2_IJSC_SC_EEEEEENS2_IJSC_iEEEEEEEEC2ERKSB_RKSH_)
$_ZN7cutlass13device_kernelIN5flash19enable_sm80_to_sm89INS1_16FlashAttnBwdSm80INS1_25CollectiveMainloopBwdSm80ILi2ELi2EN4cute5tupleIJNS5_1CILi128EEES8_NS7_ILi64EEEEEENS_10bfloat16_tEfNS_4arch4Sm80ELb1ELb0ELb1ELb1ELb0ELb0ELb0ELb0ELi2ELi4ELi4ELi4ELb0EEENS1_21CollectiveEpilogueBwdISA_SB_SD_Li256ELb1ELb0ELi2EEENS1_25SingleTileBwdLPTSchedulerILb1ELi128ELb0EEEEEEEEEvNT_6ParamsE$_ZN4cute3eso3ESOILb1ELb0EJNS_5tupleIJNS2_IJNS2_IJNS_1CILi8EEENS3_ILi1EEEEEENS2_IJS5_S5_EEEEEENS2_IJS5_NS3_ILi2EEEEEEEEENS2_IJNS2_IJNS2_IJS5_NS3_ILi0EEEEEENS2_IJSC_SC_EEEEEENS2_IJSC_iEEEEEEEEC2ERKSB_RKSH_:
[----:B------:R-:W-:Y:S02]  /*9b10*/  IADD3 R2, R67, -c[0x0][0x20], RZ ;  /* 0x8000080043027a10 */ /* 0x000fe40007ffe0ff */
[----:B------:R-:W-:-:S03]  /*9b20*/  MOV R7, 0x0 ;  /* 0x0000000000077802 */ /* 0x000fc60000000f00 */
[----:B------:R1:W-:Y:S01]  /*9b30*/  STL [R2], R3 ;  /* 0x0000000302007387 */ /* 0x0003e20000100800 */
[----:B------:R-:W-:Y:S05]  /*9b40*/  RET.REL.NODEC R6 `(_ZN7cutlass13device_kernelIN5flash19enable_sm80_to_sm89INS1_16FlashAttnBwdSm80INS1_25CollectiveMainloopBwdSm80ILi2ELi2EN4cute5tupleIJNS5_1CILi128EEES8_NS7_ILi64EEEEEENS_10bfloat16_tEfNS_4arch4Sm80ELb1ELb0ELb1ELb1ELb0ELb0ELb0ELb0ELi2ELi4ELi4ELi4ELb0EEENS1_21CollectiveEpilogueBwdISA_SB_SD_Li256ELb1ELb0ELi2EEENS1_25SingleTileBwdLPTSchedulerILb1ELi128ELb0EEEEEEEEEvNT_6ParamsE) ;  /* 0xffff64b006007950 */ /* 0x000fea0003c3ffff */
        .type           $_ZN7cutlass13device_kernelIN5flash19enable_sm80_to_sm89INS1_16FlashAttnBwdSm80INS1_25CollectiveMainloopBwdSm80ILi2ELi2EN4cute5tupleIJNS5_1CILi128EEES8_NS7_ILi64EEEEEENS_10bfloat16_tEfNS_4arch4Sm80ELb1ELb0ELb1ELb1ELb0ELb0ELb0ELb0ELi2ELi4ELi4ELi4ELb0EEENS1_21CollectiveEpilogueBwdISA_SB_SD_Li256ELb1ELb0ELi2EEENS1_25SingleTileBwdLPTSchedulerILb1ELi128ELb0EEEEEEEEEvNT_6ParamsE$_ZN4cute3eso3ESOILb1ELb0EJNS_5tupleIJNS2_IJNS2_IJNS_1CILi8EEENS3_ILi1EEEEEES5_EEENS2_IJNS2_IJS5_S5_EEENS3_ILi2EEEEEEEEENS2_IJNS2_IJNS2_IJS5_NS3_ILi0EEEEEESC_EEENS2_IJNS2_IJSC_SC_EEEiEEEEEEEEC2ERKSB_RKSH_,@function
        .size           $_ZN7cutlass13device_kernelIN5flash19enable_sm80_to_sm89INS1_16FlashAttnBwdSm80INS1_25CollectiveMainloopBwdSm80ILi2ELi2EN4cute5tupleIJNS5_1CILi128EEES8_NS7_ILi64EEEEEENS_10bfloat16_tEfNS_4arch4Sm80ELb1ELb0ELb1ELb1ELb0ELb0ELb0ELb0ELi2ELi4ELi4ELi4ELb0EEENS1_21CollectiveEpilogueBwdISA_SB_SD_Li256ELb1ELb0ELi2EEENS1_25SingleTileBwdLPTSchedulerILb1ELi128ELb0EEEEEEEEEvNT_6ParamsE$_ZN4cute3eso3ESOILb1ELb0EJNS_5tupleIJNS2_IJNS2_IJNS_1CILi8EEENS3_ILi1EEEEEES5_EEENS2_IJNS2_IJS5_S5_EEENS3_ILi2EEEEEEEEENS2_IJNS2_IJNS2_IJS5_NS3_ILi0EEEEEESC_EEENS2_IJNS2_IJSC_SC_EEEiEEEEEEEEC2ERKSB_RKSH_,($_ZN7cutlass13device_kernelIN5flash19enable_sm80_to_sm89INS1_16FlashAttnBwdSm80INS1_25CollectiveMainloopBwdSm80ILi2ELi2EN4cute5tupleIJNS5_1CILi128EEES8_NS7_ILi64EEEEEENS_10bfloat16_tEfNS_4arch4Sm80ELb1ELb0ELb1ELb1ELb0ELb0ELb0ELb0ELi2ELi4ELi4ELi4ELb0EEENS1_21CollectiveEpilogueBwdISA_SB_SD_Li256ELb1ELb0ELi2EEENS1_25SingleTileBwdLPTSchedulerILb1ELi128ELb0EEEEEEEEEvNT_6ParamsE$_ZN4cute3eso3ESOILb1ELb0EJNS_5tupleIJNS2_IJNS_1CILi1EEENS2_IJS4_NS3_ILi2EEES5_EEEEEES5_NS2_IJS5_S5_EEEEEENS2_IJNS2_IJNS3_ILi0EEENS2_IJS4_NS3_ILi256EEEiEEEEEENS3_ILi2048EEENS2_IJiNS3_ILi4096EEEEEEEEEEEC2ERKS9_RKSH_ - $_ZN7cutlass13device_kernelIN5flash19enable_sm80_to_sm89INS1_16FlashAttnBwdSm80INS1_25CollectiveMainloopBwdSm80ILi2ELi2EN4cute5tupleIJNS5_1CILi128EEES8_NS7_ILi64EEEEEENS_10bfloat16_tEfNS_4arch4Sm80ELb1ELb0ELb1ELb1ELb0ELb0ELb0ELb0ELi2ELi4ELi4ELi4ELb0EEENS1_21CollectiveEpilogueBwdISA_SB_SD_Li256ELb1ELb0ELi2EEENS1_25SingleTileBwdLPTSchedulerILb1ELi128ELb0EEEEEEEEEvNT_6ParamsE$_ZN4cute3eso3ESOILb1ELb0EJNS_5tupleIJNS2_IJNS2_IJNS_1CILi8EEENS3_ILi1EEEEEES5_EEENS2_IJNS2_IJS5_S5_EEENS3_ILi2EEEEEEEEENS2_IJNS2_IJNS2_IJS5_NS3_ILi0EEEEEESC_EEENS2_IJNS2_IJSC_SC_EEEiEEEEEEEEC2ERKSB_RKSH_)
$_ZN7cutlass13device_kernelIN5flash19enable_sm80_to_sm89INS1_16FlashAttnBwdSm80INS1_25CollectiveMainloopBwdSm80ILi2ELi2EN4cute5tupleIJNS5_1CILi128EEES8_NS7_ILi64EEEEEENS_10bfloat16_tEfNS_4arch4Sm80ELb1ELb0ELb1ELb1ELb0ELb0ELb0ELb0ELi2ELi4ELi4ELi4ELb0EEENS1_21CollectiveEpilogueBwdISA_SB_SD_Li256ELb1ELb0ELi2EEENS1_25SingleTileBwdLPTSchedulerILb1ELi128ELb0EEEEEEEEEvNT_6ParamsE$_ZN4cute3eso3ESOILb1ELb0EJNS_5tupleIJNS2_IJNS2_IJNS_1CILi8EEENS3_ILi1EEEEEES5_EEENS2_IJNS2_IJS5_S5_EEENS3_ILi2EEEEEEEEENS2_IJNS2_IJNS2_IJS5_NS3_ILi0EEEEEESC_EEENS2_IJNS2_IJSC_SC_EEEiEEEEEEEEC2ERKSB_RKSH_:
[----:B------:R-:W-:Y:S02]  /*9b50*/  IADD3 R2, R67, -c[0x0][0x20], RZ ;  /* 0x8000080043027a10 */ /* 0x000fe40007ffe0ff */
[----:B------:R-:W-:-:S03]  /*9b60*/  MOV R7, 0x0 ;  /* 0x0000000000077802 */ /* 0x000fc60000000f00 */
[----:B------:R1:W-:Y:S01]  /*9b70*/  STL [R2], R3 ;  /* 0x0000000302007387 */ /* 0x0003e20000100800 */
[----:B------:R-:W-:Y:S05]  /*9b80*/  RET.REL.NODEC R6 `(_ZN7cutlass13device_kernelIN5flash19enable_sm80_to_sm89INS1_16FlashAttnBwdSm80INS1_25CollectiveMainloopBwdSm80ILi2ELi2EN4cute5tupleIJNS5_1CILi128EEES8_NS7_ILi64EEEEEENS_10bfloat16_tEfNS_4arch4Sm80ELb1ELb0ELb1ELb1ELb0ELb0ELb0ELb0ELi2ELi4ELi4ELi4ELb0EEENS1_21CollectiveEpilogueBwdISA_SB_SD_Li256ELb1ELb0ELi2EEENS1_25SingleTileBwdLPTSchedulerILb1ELi128ELb0EEEEEEEEEvNT_6ParamsE) ;  /* 0xffff647006007950 */ /* 0x000fea0003c3ffff */
        .type           $_ZN7cutlass13device_kernelIN5flash19enable_sm80_to_sm89INS1_16FlashAttnBwdSm80INS1_25CollectiveMainloopBwdSm80ILi2ELi2EN4cute5tupleIJNS5_1CILi128EEES8_NS7_ILi64EEEEEENS_10bfloat16_tEfNS_4arch4Sm80ELb1ELb0ELb1ELb1ELb0ELb0ELb0ELb0ELi2ELi4ELi4ELi4ELb0EEENS1_21CollectiveEpilogueBwdISA_SB_SD_Li256ELb1ELb0ELi2EEENS1_25SingleTileBwdLPTSchedulerILb1ELi128ELb0EEEEEEEEEvNT_6ParamsE$_ZN4cute3eso3ESOILb1ELb0EJNS_5tupleIJNS2_IJNS_1CILi1EEENS2_IJS4_NS3_ILi2EEES5_EEEEEES5_NS2_IJS5_S5_EEEEEENS2_IJNS2_IJNS3_ILi0EEENS2_IJS4_NS3_ILi256EEEiEEEEEENS3_ILi2048EEENS2_IJiNS3_ILi4096EEEEEEEEEEEC2ERKS9_RKSH_,@function
        .size           $_ZN7cutlass13device_kernelIN5flash19enable_sm80_to_sm89INS1_16FlashAttnBwdSm80INS1_25CollectiveMainloopBwdSm80ILi2ELi2EN4cute5tupleIJNS5_1CILi128EEES8_NS7_ILi64EEEEEENS_10bfloat16_tEfNS_4arch4Sm80ELb1ELb0ELb1ELb1ELb0ELb0ELb0ELb0ELi2ELi4ELi4ELi4ELb0EEENS1_21CollectiveEpilogueBwdISA_SB_SD_Li256ELb1ELb0ELi2EEENS1_25SingleTileBwdLPTSchedulerILb1ELi128ELb0EEEEEEEEEvNT_6ParamsE$_ZN4cute3eso3ESOILb1ELb0EJNS_5tupleIJNS2_IJNS_1CILi1EEENS2_IJS4_NS3_ILi2EEES5_EEEEEES5_NS2_IJS5_S5_EEEEEENS2_IJNS2_IJNS3_ILi0EEENS2_IJS4_NS3_ILi256EEEiEEEEEENS3_ILi2048EEENS2_IJiNS3_ILi4096EEEEEEEEEEEC2ERKS9_RKSH_,($_ZN7cutlass13device_kernelIN5flash19enable_sm80_to_sm89INS1_16FlashAttnBwdSm80INS1_25CollectiveMainloopBwdSm80ILi2ELi2EN4cute5tupleIJNS5_1CILi128EEES8_NS7_ILi64EEEEEENS_10bfloat16_tEfNS_4arch4Sm80ELb1ELb0ELb1ELb1ELb0ELb0ELb0ELb0ELi2ELi4ELi4ELi4ELb0EEENS1_21CollectiveEpilogueBwdISA_SB_SD_Li256ELb1ELb0ELi2EEENS1_25SingleTileBwdLPTSchedulerILb1ELi128ELb0EEEEEEEEEvNT_6ParamsE$_ZN4cute3eso3ESOILb1ELb0EJNS_5tupleIJNS2_IJNS_1CILi1EEENS3_ILi0EEEEEENS2_IJS5_S5_EEEEEENS2_IJS5_iEEEEEC2ERKS8_RKS9_ - $_ZN7cutlass13device_kernelIN5flash19enable_sm80_to_sm89INS1_16FlashAttnBwdSm80INS1_25CollectiveMainloopBwdSm80ILi2ELi2EN4cute5tupleIJNS5_1CILi128EEES8_NS7_ILi64EEEEEENS_10bfloat16_tEfNS_4arch4Sm80ELb1ELb0ELb1ELb1ELb0ELb0ELb0ELb0ELi2ELi4ELi4ELi4ELb0EEENS1_21CollectiveEpilogueBwdISA_SB_SD_Li256ELb1ELb0ELi2EEENS1_25SingleTileBwdLPTSchedulerILb1ELi128ELb0EEEEEEEEEvNT_6ParamsE$_ZN4cute3eso3ESOILb1ELb0EJNS_5tupleIJNS2_IJNS_1CILi1EEENS2_IJS4_NS3_ILi2EEES5_EEEEEES5_NS2_IJS5_S5_EEEEEENS2_IJNS2_IJNS3_ILi0EEENS2_IJS4_NS3_ILi256EEEiEEEEEENS3_ILi2048EEENS2_IJiNS3_ILi4096EEEEEEEEEEEC2ERKS9_RKSH_)
$_ZN7cutlass13device_kernelIN5flash19enable_sm80_to_sm89INS1_16FlashAttnBwdSm80INS1_25CollectiveMainloopBwdSm80ILi2ELi2EN4cute5tupleIJNS5_1CILi128EEES8_NS7_ILi64EEEEEENS_10bfloat16_tEfNS_4arch4Sm80ELb1ELb0ELb1ELb1ELb0ELb0ELb0ELb0ELi2ELi4ELi4ELi4ELb0EEENS1_21CollectiveEpilogueBwdISA_SB_SD_Li256ELb1ELb0ELi2EEENS1_25SingleTileBwdLPTSchedulerILb1ELi128ELb0EEEEEEEEEvNT_6ParamsE$_ZN4cute3eso3ESOILb1ELb0EJNS_5tupleIJNS2_IJNS_1CILi1EEENS2_IJS4_NS3_ILi2EEES5_EEEEEES5_NS2_IJS5_S5_EEEEEENS2_IJNS2_IJNS3_ILi0EEENS2_IJS4_NS3_ILi256EEEiEEEEEENS3_ILi2048EEENS2_IJiNS3_ILi4096EEEEEEEEEEEC2ERKS9_RKSH_:
[----:B------:R-:W-:Y:S01]  /*9b90*/  IADD3 R2, R58, -c[0x0][0x20], RZ ;  /* 0x800008003a027a10 */ /* 0x000fe20007ffe0ff */
[----:B------:R-:W-:Y:S01]  /*9ba0*/  IMAD.MOV.U32 R8, RZ, RZ, R6 ;  /* 0x000000ffff087224 */ /* 0x000fe200078e0006 */
[----:B------:R-:W-:-:S03]  /*9bb0*/  MOV R9, 0x0 ;  /* 0x0000000000097802 */ /* 0x000fc60000000f00 */
[----:B------:R1:W-:Y:S04]  /*9bc0*/  STL [R2], R5 ;  /* 0x0000000502007387 */ /* 0x0003e80000100800 */
[----:B------:R1:W-:Y:S01]  /*9bd0*/  STL [R2+0x4], R3 ;  /* 0x0000040302007387 */ /* 0x0003e20000100800 */
[----:B------:R-:W-:Y:S05]  /*9be0*/  RET.REL.NODEC R8 `(_ZN7cutlass13device_kernelIN5flash19enable_sm80_to_sm89INS1_16FlashAttnBwdSm80INS1_25CollectiveMainloopBwdSm80ILi2ELi2EN4cute5tupleIJNS5_1CILi128EEES8_NS7_ILi64EEEEEENS_10bfloat16_tEfNS_4arch4Sm80ELb1ELb0ELb1ELb1ELb0ELb0ELb0ELb0ELi2ELi4ELi4ELi4ELb0EEENS1_21CollectiveEpilogueBwdISA_SB_SD_Li256ELb1ELb0ELi2EEENS1_25SingleTileBwdLPTSchedulerILb1ELi128ELb0EEEEEEEEEvNT_6ParamsE) ;  /* 0xffff641008007950 */ /* 0x000fea0003c3ffff */
        .type           $_ZN7cutlass13device_kernelIN5flash19enable_sm80_to_sm89INS1_16FlashAttnBwdSm80INS1_25CollectiveMainloopBwdSm80ILi2ELi2EN4cute5tupleIJNS5_1CILi128EEES8_NS7_ILi64EEEEEENS_10bfloat16_tEfNS_4arch4Sm80ELb1ELb0ELb1ELb1ELb0ELb0ELb0ELb0ELi2ELi4ELi4ELi4ELb0EEENS1_21CollectiveEpilogueBwdISA_SB_SD_Li256ELb1ELb0ELi2EEENS1_25SingleTileBwdLPTSchedulerILb1ELi128ELb0EEEEEEEEEvNT_6ParamsE$_ZN4cute3eso3ESOILb1ELb0EJNS_5tupleIJNS2_IJNS_1CILi1EEENS3_ILi0EEEEEENS2_IJS5_S5_EEEEEENS2_IJS5_iEEEEEC2ERKS8_RKS9_,@function
        .size           $_ZN7cutlass13device_kernelIN5flash19enable_sm80_to_sm89INS1_16FlashAttnBwdSm80INS1_25CollectiveMainloopBwdSm80ILi2ELi2EN4cute5tupleIJNS5_1CILi128EEES8_NS7_ILi64EEEEEENS_10bfloat16_tEfNS_4arch4Sm80ELb1ELb0ELb1ELb1ELb0ELb0ELb0ELb0ELi2ELi4ELi4ELi4ELb0EEENS1_21CollectiveEpilogueBwdISA_SB_SD_Li256ELb1ELb0ELi2EEENS1_25SingleTileBwdLPTSchedulerILb1ELi128ELb0EEEEEEEEEvNT_6ParamsE$_ZN4cute3eso3ESOILb1ELb0EJNS_5tupleIJNS2_IJNS_1CILi1EEENS3_ILi0EEEEEENS2_IJS5_S5_EEEEEENS2_IJS5_iEEEEEC2ERKS8_RKS9_,($_ZN7cutlass13device_kernelIN5flash19enable_sm80_to_sm89INS1_16FlashAttnBwdSm80INS1_25CollectiveMainloopBwdSm80ILi2ELi2EN4cute5tupleIJNS5_1CILi128EEES8_NS7_ILi64EEEEEENS_10bfloat16_tEfNS_4arch4Sm80ELb1ELb0ELb1ELb1ELb0ELb0ELb0ELb0ELi2ELi4ELi4ELi4ELb0EEENS1_21CollectiveEpilogueBwdISA_SB_SD_Li256ELb1ELb0ELi2EEENS1_25SingleTileBwdLPTSchedulerILb1ELi128ELb0EEEEEEEEEvNT_6ParamsE$_ZN4cute3eso3ESOILb1ELb0EJNS_5tupleIJNS2_IJNS_1CILi1EEENS3_ILi0EEEEEES5_EEENS2_IJNS2_IJS5_S5_EEEiEEEEEC2ERKS7_RKS9_ - $_ZN7cutlass13device_kernelIN5flash19enable_sm80_to_sm89INS1_16FlashAttnBwdSm80INS1_25CollectiveMainloopBwdSm80ILi2ELi2EN4cute5tupleIJNS5_1CILi128EEES8_NS7_ILi64EEEEEENS_10bfloat16_tEfNS_4arch4Sm80ELb1ELb0ELb1ELb1ELb0ELb0ELb0ELb0ELi2ELi4ELi4ELi4ELb0EEENS1_21CollectiveEpilogueBwdISA_SB_SD_Li256ELb1ELb0ELi2EEENS1_25SingleTileBwdLPTSchedulerILb1ELi128ELb0EEEEEEEEEvNT_6ParamsE$_ZN4cute3eso3ESOILb1ELb0EJNS_5tupleIJNS2_IJNS_1CILi1EEENS3_ILi0EEEEEENS2_IJS5_S5_EEEEEENS2_IJS5_iEEEEEC2ERKS8_RKS9_)
$_ZN7cutlass13device_kernelIN5flash19enable_sm80_to_sm89INS1_16FlashAttnBwdSm80INS1_25CollectiveMainloopBwdSm80ILi2ELi2EN4cute5tupleIJNS5_1CILi128EEES8_NS7_ILi64EEEEEENS_10bfloat16_tEfNS_4arch4Sm80ELb1ELb0ELb1ELb1ELb0ELb0ELb0ELb0ELi2ELi4ELi4ELi4ELb0EEENS1_21CollectiveEpilogueBwdISA_SB_SD_Li256ELb1ELb0ELi2EEENS1_25SingleTileBwdLPTSchedulerILb1ELi128ELb0EEEEEEEEEvNT_6ParamsE$_ZN4cute3eso3ESOILb1ELb0EJNS_5tupleIJNS2_IJNS_1CILi1EEENS3_ILi0EEEEEENS2_IJS5_S5_EEEEEENS2_IJS5_iEEEEEC2ERKS8_RKS9_:
[----:B------:R-:W-:Y:S02]  /*9bf0*/  IADD3 R2, R67, -c[0x0][0x20], RZ ;  /* 0x8000080043027a10 */ /* 0x000fe40007ffe0ff */
[----:B------:R-:W-:-:S03]  /*9c00*/  MOV R5, 0x0 ;  /* 0x0000000000057802 */ /* 0x000fc60000000f00 */
[----:B------:R1:W-:Y:S01]  /*9c10*/  STL [R2], R3 ;  /* 0x0000000302007387 */ /* 0x0003e20000100800 */
[----:B------:R-:W-:Y:S05]  /*9c20*/  RET.REL.NODEC R4 `(_ZN7cutlass13device_kernelIN5flash19enable_sm80_to_sm89INS1_16FlashAttnBwdSm80INS1_25CollectiveMainloopBwdSm80ILi2ELi2EN4cute5tupleIJNS5_1CILi128EEES8_NS7_ILi64EEEEEENS_10bfloat16_tEfNS_4arch4Sm80ELb1ELb0ELb1ELb1ELb0ELb0ELb0ELb0ELi2ELi4ELi4ELi4ELb0EEENS1_21CollectiveEpilogueBwdISA_SB_SD_Li256ELb1ELb0ELi2EEENS1_25SingleTileBwdLPTSchedulerILb1ELi128ELb0EEEEEEEEEvNT_6ParamsE) ;  /* 0xffff63d004007950 */ /* 0x000fea0003c3ffff */
        .type           $_ZN7cutlass13device_kernelIN5flash19enable_sm80_to_sm89INS1_16FlashAttnBwdSm80INS1_25CollectiveMainloopBwdSm80ILi2ELi2EN4cute5tupleIJNS5_1CILi128EEES8_NS7_ILi64EEEEEENS_10bfloat16_tEfNS_4arch4Sm80ELb1ELb0ELb1ELb1ELb0ELb0ELb0ELb0ELi2ELi4ELi4ELi4ELb0EEENS1_21CollectiveEpilogueBwdISA_SB_SD_Li256ELb1ELb0ELi2EEENS1_25SingleTileBwdLPTSchedulerILb1ELi128ELb0EEEEEEEEEvNT_6ParamsE$_ZN4cute3eso3ESOILb1ELb0EJNS_5tupleIJNS2_IJNS_1CILi1EEENS3_ILi0EEEEEES5_EEENS2_IJNS2_IJS5_S5_EEEiEEEEEC2ERKS7_RKS9_,@function
        .size           $_ZN7cutlass13device_kernelIN5flash19enable_sm80_to_sm89INS1_16FlashAttnBwdSm80INS1_25CollectiveMainloopBwdSm80ILi2ELi2EN4cute5tupleIJNS5_1CILi128EEES8_NS7_ILi64EEEEEENS_10bfloat16_tEfNS_4arch4Sm80ELb1ELb0ELb1ELb1ELb0ELb0ELb0ELb0ELi2ELi4ELi4ELi4ELb0EEENS1_21CollectiveEpilogueBwdISA_SB_SD_Li256ELb1ELb0ELi2EEENS1_25SingleTileBwdLPTSchedulerILb1ELi128ELb0EEEEEEEEEvNT_6ParamsE$_ZN4cute3eso3ESOILb1ELb0EJNS_5tupleIJNS2_IJNS_1CILi1EEENS3_ILi0EEEEEES5_EEENS2_IJNS2_IJS5_S5_EEEiEEEEEC2ERKS7_RKS9_,($_ZN7cutlass13device_kernelIN5flash19enable_sm80_to_sm89INS1_16FlashAttnBwdSm80INS1_25CollectiveMainloopBwdSm80ILi2ELi2EN4cute5tupleIJNS5_1CILi128EEES8_NS7_ILi64EEEEEENS_10bfloat16_tEfNS_4arch4Sm80ELb1ELb0ELb1ELb1ELb0ELb0ELb0ELb0ELi2ELi4ELi4ELi4ELb0EEENS1_21CollectiveEpilogueBwdISA_SB_SD_Li256ELb1ELb0ELi2EEENS1_25SingleTileBwdLPTSchedulerILb1ELi128ELb0EEEEEEEEEvNT_6ParamsE$_ZN4cute3eso3ESOILb1ELb0EJNS_5tupleIJNS2_IJNS_1CILi2EEES4_EEENS3_ILi8EEES5_EEENS2_IJNS2_IJNS3_ILi1EEEiEEENS3_ILi1024EEENS2_IJiiEEEEEEEEC2ERKS7_RKSC_ - $_ZN7cutlass13device_kernelIN5flash19enable_sm80_to_sm89INS1_16FlashAttnBwdSm80INS1_25CollectiveMainloopBwdSm80ILi2ELi2EN4cute5tupleIJNS5_1CILi128EEES8_NS7_ILi64EEEEEENS_10bfloat16_tEfNS_4arch4Sm80ELb1ELb0ELb1ELb1ELb0ELb0ELb0ELb0ELi2ELi4ELi4ELi4ELb0EEENS1_21CollectiveEpilogueBwdISA_SB_SD_Li256ELb1ELb0ELi2EEENS1_25SingleTileBwdLPTSchedulerILb1ELi128ELb0EEEEEEEEEvNT_6ParamsE$_ZN4cute3eso3ESOILb1ELb0EJNS_5tupleIJNS2_IJNS_1CILi1EEENS3_ILi0EEEEEES5_EEENS2_IJNS2_IJS5_S5_EEEiEEEEEC2ERKS7_RKS9_)
$_ZN7cutlass13device_kernelIN5flash19enable_sm80_to_sm89INS1_16FlashAttnBwdSm80INS1_25CollectiveMainloopBwdSm80ILi2ELi2EN4cute5tupleIJNS5_1CILi128EEES8_NS7_ILi64EEEEEENS_10bfloat16_tEfNS_4arch4Sm80ELb1ELb0ELb1ELb1ELb0ELb0ELb0ELb0ELi2ELi4ELi4ELi4ELb0EEENS1_21CollectiveEpilogueBwdISA_SB_SD_Li256ELb1ELb0ELi2EEENS1_25SingleTileBwdLPTSchedulerILb1ELi128ELb0EEEEEEEEEvNT_6ParamsE$_ZN4cute3eso3ESOILb1ELb0EJNS_5tupleIJNS2_IJNS_1CILi1EEENS3_ILi0EEEEEES5_EEENS2_IJNS2_IJS5_S5_EEEiEEEEEC2ERKS7_RKS9_:
[----:B------:R-:W-:Y:S02]  /*9c30*/  IADD3 R2, R67, -c[0x0][0x20], RZ ;  /* 0x8000080043027a10 */ /* 0x000fe40007ffe0ff */
[----:B------:R-:W-:-:S03]  /*9c40*/  MOV R5, 0x0 ;  /* 0x0000000000057802 */ /* 0x000fc60000000f00 */
[----:B------:R1:W-:Y:S01]  /*9c50*/  STL [R2], R3 ;  /* 0x0000000302007387 */ /* 0x0003e20000100800 */
[----:B------:R-:W-:Y:S05]  /*9c60*/  RET.REL.NODEC R4 `(_ZN7cutlass13device_kernelIN5flash19enable_sm80_to_sm89INS1_16FlashAttnBwdSm80INS1_25CollectiveMainloopBwdSm80ILi2ELi2EN4cute5tupleIJNS5_1CILi128EEES8_NS7_ILi64EEEEEENS_10bfloat16_tEfNS_4arch4Sm80ELb1ELb0ELb1ELb1ELb0ELb0ELb0ELb0ELi2ELi4ELi4ELi4ELb0EEENS1_21CollectiveEpilogueBwdISA_SB_SD_Li256ELb1ELb0ELi2EEENS1_25SingleTileBwdLPTSchedulerILb1ELi128ELb0EEEEEEEEEvNT_6ParamsE) ;  /* 0xffff639004007950 */ /* 0x000fea0003c3ffff */
        .type           $_ZN7cutlass13device_kernelIN5flash19enable_sm80_to_sm89INS1_16FlashAttnBwdSm80INS1_25CollectiveMainloopBwdSm80ILi2ELi2EN4cute5tupleIJNS5_1CILi128EEES8_NS7_ILi64EEEEEENS_10bfloat16_tEfNS_4arch4Sm80ELb1ELb0ELb1ELb1ELb0ELb0ELb0ELb0ELi2ELi4ELi4ELi4ELb0EEENS1_21CollectiveEpilogueBwdISA_SB_SD_Li256ELb1ELb0ELi2EEENS1_25SingleTileBwdLPTSchedulerILb1ELi128ELb0EEEEEEEEEvNT_6ParamsE$_ZN4cute3eso3ESOILb1ELb0EJNS_5tupleIJNS2_IJNS_1CILi2EEES4_EEENS3_ILi8EEES5_EEENS2_IJNS2_IJNS3_ILi1EEEiEEENS3_ILi1024EEENS2_IJiiEEEEEEEEC2ERKS7_RKSC_,@function
        .size           $_ZN7cutlass13device_kernelIN5flash19enable_sm80_to_sm89INS1_16FlashAttnBwdSm80INS1_25CollectiveMainloopBwdSm80ILi2ELi2EN4cute5tupleIJNS5_1CILi128EEES8_NS7_ILi64EEEEEENS_10bfloat16_tEfNS_4arch4Sm80ELb1ELb0ELb1ELb1ELb0ELb0ELb0ELb0ELi2ELi4ELi4ELi4ELb0EEENS1_21CollectiveEpilogueBwdISA_SB_SD_Li256ELb1ELb0ELi2EEENS1_25SingleTileBwdLPTSchedulerILb1ELi128ELb0EEEEEEEEEvNT_6ParamsE$_ZN4cute3eso3ESOILb1ELb0EJNS_5tupleIJNS2_IJNS_1CILi2EEES4_EEENS3_ILi8EEES5_EEENS2_IJNS2_IJNS3_ILi1EEEiEEENS3_ILi1024EEENS2_IJiiEEEEEEEEC2ERKS7_RKSC_,($_ZN7cutlass13device_kernelIN5flash19enable_sm80_to_sm89INS1_16FlashAttnBwdSm80INS1_25CollectiveMainloopBwdSm80ILi2ELi2EN4cute5tupleIJNS5_1CILi128EEES8_NS7_ILi64EEEEEENS_10bfloat16_tEfNS_4arch4Sm80ELb1ELb0ELb1ELb1ELb0ELb0ELb0ELb0ELi2ELi4ELi4ELi4ELb0EEENS1_21CollectiveEpilogueBwdISA_SB_SD_Li256ELb1ELb0ELi2EEENS1_25SingleTileBwdLPTSchedulerILb1ELi128ELb0EEEEEEEEEvNT_6ParamsE$_ZN4cute3eso3ESOILb1ELb0EJNS_5tupleIJNS2_IJNS_1CILi2EEES4_EEES4_EEENS2_IJNS2_IJiiEEENS3_ILi8192EEEEEEEEC2ERKS6_RKS9_ - $_ZN7cutlass13device_kernelIN5flash19enable_sm80_to_sm89INS1_16FlashAttnBwdSm80INS1_25CollectiveMainloopBwdSm80ILi2ELi2EN4cute5tupleIJNS5_1CILi128EEES8_NS7_ILi64EEEEEENS_10bfloat16_tEfNS_4arch4Sm80ELb1ELb0ELb1ELb1ELb0ELb0ELb0ELb0ELi2ELi4ELi4ELi4ELb0EEENS1_21CollectiveEpilogueBwdISA_SB_SD_Li256ELb1ELb0ELi2EEENS1_25SingleTileBwdLPTSchedulerILb1ELi128ELb0EEEEEEEEEvNT_6ParamsE$_ZN4cute3eso3ESOILb1ELb0EJNS_5tupleIJNS2_IJNS_1CILi2EEES4_EEENS3_ILi8EEES5_EEENS2_IJNS2_IJNS3_ILi1EEEiEEENS3_ILi1024EEENS2_IJiiEEEEEEEEC2ERKS7_RKSC_)
$_ZN7cutlass13device_kernelIN5flash19enable_sm80_to_sm89INS1_16FlashAttnBwdSm80INS1_25CollectiveMainloopBwdSm80ILi2ELi2EN4cute5tupleIJNS5_1CILi128EEES8_NS7_ILi64EEEEEENS_10bfloat16_tEfNS_4arch4Sm80ELb1ELb0ELb1ELb1ELb0ELb0ELb0ELb0ELi2ELi4ELi4ELi4ELb0EEENS1_21CollectiveEpilogueBwdISA_SB_SD_Li256ELb1ELb0ELi2EEENS1_25SingleTileBwdLPTSchedulerILb1ELi128ELb0EEEEEEEEEvNT_6ParamsE$_ZN4cute3eso3ESOILb1ELb0EJNS_5tupleIJNS2_IJNS_1CILi2EEES4_EEENS3_ILi8EEES5_EEENS2_IJNS2_IJNS3_ILi1EEEiEEENS3_ILi1024EEENS2_IJiiEEEEEEEEC2ERKS7_RKSC_:
[----:B------:R-:W-:Y:S02]  /*9c70*/  IADD3 R4, R23, -c[0x0][0x20], RZ ;  /* 0x8000080017047a10 */ /* 0x000fe40007ffe0ff */
[----:B------:R-:W-:-:S03]  /*9c80*/  MOV R9, 0x0 ;  /* 0x0000000000097802 */ /* 0x000fc60000000f00 */
[----:B------:R1:W-:Y:S04]  /*9c90*/  STL [R4], R2 ;  /* 0x0000000204007387 */ /* 0x0003e80000100800 */
[----:B------:R1:W-:Y:S04]  /*9ca0*/  STL [R4+0x4], R3 ;  /* 0x0000040304007387 */ /* 0x0003e80000100800 */
[----:B------:R1:W-:Y:S01]  /*9cb0*/  STL [R4+0x8], R5 ;  /* 0x0000080504007387 */ /* 0x0003e20000100800 */
[----:B------:R-:W-:Y:S05]  /*9cc0*/  RET.REL.NODEC R8 `(_ZN7cutlass13device_kernelIN5flash19enable_sm80_to_sm89INS1_16FlashAttnBwdSm80INS1_25CollectiveMainloopBwdSm80ILi2ELi2EN4cute5tupleIJNS5_1CILi128EEES8_NS7_ILi64EEEEEENS_10bfloat16_tEfNS_4arch4Sm80ELb1ELb0ELb1ELb1ELb0ELb0ELb0ELb0ELi2ELi4ELi4ELi4ELb0EEENS1_21CollectiveEpilogueBwdISA_SB_SD_Li256ELb1ELb0ELi2EEENS1_25SingleTileBwdLPTSchedulerILb1ELi128ELb0EEEEEEEEEvNT_6ParamsE) ;  /* 0xffff633008007950 */ /* 0x000fea0003c3ffff */
        .type           $_ZN7cutlass13device_kernelIN5flash19enable_sm80_to_sm89INS1_16FlashAttnBwdSm80INS1_25CollectiveMainloopBwdSm80ILi2ELi2EN4cute5tupleIJNS5_1CILi128EEES8_NS7_ILi64EEEEEENS_10bfloat16_tEfNS_4arch4Sm80ELb1ELb0ELb1ELb1ELb0ELb0ELb0ELb0ELi2ELi4ELi4ELi4ELb0EEENS1_21CollectiveEpilogueBwdISA_SB_SD_Li256ELb1ELb0ELi2EEENS1_25SingleTileBwdLPTSchedulerILb1ELi128ELb0EEEEEEEEEvNT_6ParamsE$_ZN4cute3eso3ESOILb1ELb0EJNS_5tupleIJNS2_IJNS_1CILi2EEES4_EEES4_EEENS2_IJNS2_IJiiEEENS3_ILi8192EEEEEEEEC2ERKS6_RKS9_,@function
        .size           $_ZN7cutlass13device_kernelIN5flash19enable_sm80_to_sm89INS1_16FlashAttnBwdSm80INS1_25CollectiveMainloopBwdSm80ILi2ELi2EN4cute5tupleIJNS5_1CILi128EEES8_NS7_ILi64EEEEEENS_10bfloat16_tEfNS_4arch4Sm80ELb1ELb0ELb1ELb1ELb0ELb0ELb0ELb0ELi2ELi4ELi4ELi4ELb0EEENS1_21CollectiveEpilogueBwdISA_SB_SD_Li256ELb1ELb0ELi2EEENS1_25SingleTileBwdLPTSchedulerILb1ELi128ELb0EEEEEEEEEvNT_6ParamsE$_ZN4cute3eso3ESOILb1ELb0EJNS_5tupleIJNS2_IJNS_1CILi2EEES4_EEES4_EEENS2_IJNS2_IJiiEEENS3_ILi8192EEEEEEEEC2ERKS6_RKS9_,($_ZN7cutlass13device_kernelIN5flash19enable_sm80_to_sm89INS1_16FlashAttnBwdSm80INS1_25CollectiveMainloopBwdSm80ILi2ELi2EN4cute5tupleIJNS5_1CILi128EEES8_NS7_ILi64EEEEEENS_10bfloat16_tEfNS_4arch4Sm80ELb1ELb0ELb1ELb1ELb0ELb0ELb0ELb0ELi2ELi4ELi4ELi4ELb0EEENS1_21CollectiveEpilogueBwdISA_SB_SD_Li256ELb1ELb0ELi2EEENS1_25SingleTileBwdLPTSchedulerILb1ELi128ELb0EEEEEEEEEvNT_6ParamsE$_ZN4cute3eso3ESOILb1ELb0EJNS_5tupleIJNS2_IJNS_1CILi2EEES4_EEES5_NS3_ILi8EEEEEENS2_IJNS2_IJiNS3_ILi512EEEEEENS2_IJiiEEENS3_ILi1024EEEEEEEEC2ERKS7_RKSC_ - $_ZN7cutlass13device_kernelIN5flash19enable_sm80_to_sm89INS1_16FlashAttnBwdSm80INS1_25CollectiveMainloopBwdSm80ILi2ELi2EN4cute5tupleIJNS5_1CILi128EEES8_NS7_ILi64EEEEEENS_10bfloat16_tEfNS_4arch4Sm80ELb1ELb0ELb1ELb1ELb0ELb0ELb0ELb0ELi2ELi4ELi4ELi4ELb0EEENS1_21CollectiveEpilogueBwdISA_SB_SD_Li256ELb1ELb0ELi2EEENS1_25SingleTileBwdLPTSchedulerILb1ELi128ELb0EEEEEEEEEvNT_6ParamsE$_ZN4cute3eso3ESOILb1ELb0EJNS_5tupleIJNS2_IJNS_1CILi2EEES4_EEES4_EEENS2_IJNS2_IJiiEEENS3_ILi8192EEEEEEEEC2ERKS6_RKS9_)
$_ZN7cutlass13device_kernelIN5flash19enable_sm80_to_sm89INS1_16FlashAttnBwdSm80INS1_25CollectiveMainloopBwdSm80ILi2ELi2EN4cute5tupleIJNS5_1CILi128EEES8_NS7_ILi64EEEEEENS_10bfloat16_tEfNS_4arch4Sm80ELb1ELb0ELb1ELb1ELb0ELb0ELb0ELb0ELi2ELi4ELi4ELi4ELb0EEENS1_21CollectiveEpilogueBwdISA_SB_SD_Li256ELb1ELb0ELi2EEENS1_25SingleTileBwdLPTSchedulerILb1ELi128ELb0EEEEEEEEEvNT_6ParamsE$_ZN4cute3eso3ESOILb1ELb0EJNS_5tupleIJNS2_IJNS_1CILi2EEES4_EEES4_EEENS2_IJNS2_IJiiEEENS3_ILi8192EEEEEEEEC2ERKS6_RKS9_:
[----:B------:R-:W-:Y:S01]  /*9cd0*/  IADD3 R4, R65, -c[0x0][0x20], RZ ;  /* 0x8000080041047a10 */ /* 0x000fe20007ffe0ff */
[----:B------:R-:W-:Y:S01]  /*9ce0*/  IMAD.MOV.U32 R72, RZ, RZ, R6 ;  /* 0x000000ffff487224 */ /* 0x000fe200078e0006 */
[----:B------:R-:W-:-:S03]  /*9cf0*/  MOV R73, 0x0 ;  /* 0x0000000000497802 */ /* 0x000fc60000000f00 */
[----:B------:R1:W-:Y:S04]  /*9d00*/  STL [R4], R2 ;  /* 0x0000000204007387 */ /* 0x0003e80000100800 */
[----:B------:R1:W-:Y:S01]  /*9d10*/  STL [R4+0x4], R3 ;  /* 0x0000040304007387 */ /* 0x0003e20000100800 */
[----:B------:R-:W-:Y:S05]  /*9d20*/  RET.REL.NODEC R72 `(_ZN7cutlass13device_kernelIN5flash19enable_sm80_to_sm89INS1_16FlashAttnBwdSm80INS1_25CollectiveMainloopBwdSm80ILi2ELi2EN4cute5tupleIJNS5_1CILi128EEES8_NS7_ILi64EEEEEENS_10bfloat16_tEfNS_4arch4Sm80ELb1ELb0ELb1ELb1ELb0ELb0ELb0ELb0ELi2ELi4ELi4ELi4ELb0EEENS1_21CollectiveEpilogueBwdISA_SB_SD_Li256ELb1ELb0ELi2EEENS1_25SingleTileBwdLPTSchedulerILb1ELi128ELb0EEEEEEEEEvNT_6ParamsE) ;  /* 0xffff62d048007950 */ /* 0x000fea0003c3ffff */
        .type           $_ZN7cutlass13device_kernelIN5flash19enable_sm80_to_sm89INS1_16FlashAttnBwdSm80INS1_25CollectiveMainloopBwdSm80ILi2ELi2EN4cute5tupleIJNS5_1CILi128EEES8_NS7_ILi64EEEEEENS_10bfloat16_tEfNS_4arch4Sm80ELb1ELb0ELb1ELb1ELb0ELb0ELb0ELb0ELi2ELi4ELi4ELi4ELb0EEENS1_21CollectiveEpilogueBwdISA_SB_SD_Li256ELb1ELb0ELi2EEENS1_25SingleTileBwdLPTSchedulerILb1ELi128ELb0EEEEEEEEEvNT_6ParamsE$_ZN4cute3eso3ESOILb1ELb0EJNS_5tupleIJNS2_IJNS_1CILi2EEES4_EEES5_NS3_ILi8EEEEEENS2_IJNS2_IJiNS3_ILi512EEEEEENS2_IJiiEEENS3_ILi1024EEEEEEEEC2ERKS7_RKSC_,@function
        .size           $_ZN7cutlass13device_kernelIN5flash19enable_sm80_to_sm89INS1_16FlashAttnBwdSm80INS1_25CollectiveMainloopBwdSm80ILi2ELi2EN4cute5tupleIJNS5_1CILi128EEES8_NS7_ILi64EEEEEENS_10bfloat16_tEfNS_4arch4Sm80ELb1ELb0ELb1ELb1ELb0ELb0ELb0ELb0ELi2ELi4ELi4ELi4ELb0EEENS1_21CollectiveEpilogueBwdISA_SB_SD_Li256ELb1ELb0ELi2EEENS1_25SingleTileBwdLPTSchedulerILb1ELi128ELb0EEEEEEEEEvNT_6ParamsE$_ZN4cute3eso3ESOILb1ELb0EJNS_5tupleIJNS2_IJNS_1CILi2EEES4_EEES5_NS3_ILi8EEEEEENS2_IJNS2_IJiNS3_ILi512EEEEEENS2_IJiiEEENS3_ILi1024EEEEEEEEC2ERKS7_RKSC_,($_ZN7cutlass13device_kernelIN5flash19enable_sm80_to_sm89INS1_16FlashAttnBwdSm80INS1_25CollectiveMainloopBwdSm80ILi2ELi2EN4cute5tupleIJNS5_1CILi128EEES8_NS7_ILi64EEEEEENS_10bfloat16_tEfNS_4arch4Sm80ELb1ELb0ELb1ELb1ELb0ELb0ELb0ELb0ELi2ELi4ELi4ELi4ELb0EEENS1_21CollectiveEpilogueBwdISA_SB_SD_Li256ELb1ELb0ELi2EEENS1_25SingleTileBwdLPTSchedulerILb1ELi128ELb0EEEEEEEEEvNT_6ParamsE$_ZN4cute3eso3ESOILb1ELb0EJNS_5tupleIJNS2_IJNS_1CILi2EEES4_S4_EEES4_NS2_IJNS2_IJS4_S4_EEES4_EEEEEENS2_IJNS2_IJNS3_ILi1EEENS3_ILi512EEEiEEENS3_ILi4096EEENS2_IJNS2_IJiiEEENS3_ILi8192EEEEEEEEEEEC2ERKS8_RKSG_ - $_ZN7cutlass13device_kernelIN5flash19enable_sm80_to_sm89INS1_16FlashAttnBwdSm80INS1_25CollectiveMainloopBwdSm80ILi2ELi2EN4cute5tupleIJNS5_1CILi128EEES8_NS7_ILi64EEEEEENS_10bfloat16_tEfNS_4arch4Sm80ELb1ELb0ELb1ELb1ELb0ELb0ELb0ELb0ELi2ELi4ELi4ELi4ELb0EEENS1_21CollectiveEpilogueBwdISA_SB_SD_Li256ELb1ELb0ELi2EEENS1_25SingleTileBwdLPTSchedulerILb1ELi128ELb0EEEEEEEEEvNT_6ParamsE$_ZN4cute3eso3ESOILb1ELb0EJNS_5tupleIJNS2_IJNS_1CILi2EEES4_EEES5_NS3_ILi8EEEEEENS2_IJNS2_IJiNS3_ILi512EEEEEENS2_IJiiEEENS3_ILi1024EEEEEEEEC2ERKS7_RKSC_)
$_ZN7cutlass13device_kernelIN5flash19enable_sm80_to_sm89INS1_16FlashAttnBwdSm80INS1_25CollectiveMainloopBwdSm80ILi2ELi2EN4cute5tupleIJNS5_1CILi128EEES8_NS7_ILi64EEEEEENS_10bfloat16_tEfNS_4arch4Sm80ELb1ELb0ELb1ELb1ELb0ELb0ELb0ELb0ELi2ELi4ELi4ELi4ELb0EEENS1_21CollectiveEpilogueBwdISA_SB_SD_Li256ELb1ELb0ELi2EEENS1_25SingleTileBwdLPTSchedulerILb1ELi128ELb0EEEEEEEEEvNT_6ParamsE$_ZN4cute3eso3ESOILb1ELb0EJNS_5tupleIJNS2_IJNS_1CILi2EEES4_EEES5_NS3_ILi8EEEEEENS2_IJNS2_IJiNS3_ILi512EEEEEENS2_IJiiEEENS3_ILi1024EEEEEEEEC2ERKS7_RKSC_:
[----:B------:R-:W-:Y:S02]  /*9d30*/  IADD3 R4, R60, -c[0x0][0x20], RZ ;  /* 0x800008003c047a10 */ /* 0x000fe40007ffe0ff */
[----:B------:R-:W-:-:S03]  /*9d40*/  MOV R9, 0x0 ;  /* 0x0000000000097802 */ /* 0x000fc60000000f00 */
[----:B------:R1:W-:Y:S04]  /*9d50*/  STL [R4], R2 ;  /* 0x0000000204007387 */ /* 0x0003e80000100800 */
[----:B------:R1:W-:Y:S04]  /*9d60*/  STL [R4+0x4], R3 ;  /* 0x0000040304007387 */ /* 0x0003e80000100800 */
[----:B------:R1:W-:Y:S01]  /*9d70*/  STL [R4+0x8], R5 ;  /* 0x0000080504007387 */ /* 0x0003e20000100800 */
[----:B------:R-:W-:Y:S05]  /*9d80*/  RET.REL.NODEC R8 `(_ZN7cutlass13device_kernelIN5flash19enable_sm80_to_sm89INS1_16FlashAttnBwdSm80INS1_25CollectiveMainloopBwdSm80ILi2ELi2EN4cute5tupleIJNS5_1CILi128EEES8_NS7_ILi64EEEEEENS_10bfloat16_tEfNS_4arch4Sm80ELb1ELb0ELb1ELb1ELb0ELb0ELb0ELb0ELi2ELi4ELi4ELi4ELb0EEENS1_21CollectiveEpilogueBwdISA_SB_SD_Li256ELb1ELb0ELi2EEENS1_25SingleTileBwdLPTSchedulerILb1ELi128ELb0EEEEEEEEEvNT_6ParamsE) ;  /* 0xffff627008007950 */ /* 0x000fea0003c3ffff */
        .type           $_ZN7cutlass13device_kernelIN5flash19enable_sm80_to_sm89INS1_16FlashAttnBwdSm80INS1_25CollectiveMainloopBwdSm80ILi2ELi2EN4cute5tupleIJNS5_1CILi128EEES8_NS7_ILi64EEEEEENS_10bfloat16_tEfNS_4arch4Sm80ELb1ELb0ELb1ELb1ELb0ELb0ELb0ELb0ELi2ELi4ELi4ELi4ELb0EEENS1_21CollectiveEpilogueBwdISA_SB_SD_Li256ELb1ELb0ELi2EEENS1_25SingleTileBwdLPTSchedulerILb1ELi128ELb0EEEEEEEEEvNT_6ParamsE$_ZN4cute3eso3ESOILb1ELb0EJNS_5tupleIJNS2_IJNS_1CILi2EEES4_S4_EEES4_NS2_IJNS2_IJS4_S4_EEES4_EEEEEENS2_IJNS2_IJNS3_ILi1EEENS3_ILi512EEEiEEENS3_ILi4096EEENS2_IJNS2_IJiiEEENS3_ILi8192EEEEEEEEEEEC2ERKS8_RKSG_,@function
        .size           $_ZN7cutlass13device_kernelIN5flash19enable_sm80_to_sm89INS1_16FlashAttnBwdSm80INS1_25CollectiveMainloopBwdSm80ILi2ELi2EN4cute5tupleIJNS5_1CILi128EEES8_NS7_ILi64EEEEEENS_10bfloat16_tEfNS_4arch4Sm80ELb1ELb0ELb1ELb1ELb0ELb0ELb0ELb0ELi2ELi4ELi4ELi4ELb0EEENS1_21CollectiveEpilogueBwdISA_SB_SD_Li256ELb1ELb0ELi2EEENS1_25SingleTileBwdLPTSchedulerILb1ELi128ELb0EEEEEEEEEvNT_6ParamsE$_ZN4cute3eso3ESOILb1ELb0EJNS_5tupleIJNS2_IJNS_1CILi2EEES4_S4_EEES4_NS2_IJNS2_IJS4_S4_EEES4_EEEEEENS2_IJNS2_IJNS3_ILi1EEENS3_ILi512EEEiEEENS3_ILi4096EEENS2_IJNS2_IJiiEEENS3_ILi8192EEEEEEEEEEEC2ERKS8_RKSG_,($_ZN7cutlass13device_kernelIN5flash19enable_sm80_to_sm89INS1_16FlashAttnBwdSm80INS1_25CollectiveMainloopBwdSm80ILi2ELi2EN4cute5tupleIJNS5_1CILi128EEES8_NS7_ILi64EEEEEENS_10bfloat16_tEfNS_4arch4Sm80ELb1ELb0ELb1ELb1ELb0ELb0ELb0ELb0ELi2ELi4ELi4ELi4ELb0EEENS1_21CollectiveEpilogueBwdISA_SB_SD_Li256ELb1ELb0ELi2EEENS1_25SingleTileBwdLPTSchedulerILb1ELi128ELb0EEEEEEEEEvNT_6ParamsE$_ZN4cute3eso3ESOILb1ELb0EJNS_5tupleIJNS2_IJNS_1CILi2EEES4_S4_EEES4_NS2_IJS4_S4_EEEEEENS2_IJNS2_IJNS3_ILi1EEENS3_ILi512EEEiEEENS3_ILi4096EEENS2_IJiiEEEEEEEEC2ERKS7_RKSD_ - $_ZN7cutlass13device_kernelIN5flash19enable_sm80_to_sm89INS1_16FlashAttnBwdSm80INS1_25CollectiveMainloopBwdSm80ILi2ELi2EN4cute5tupleIJNS5_1CILi128EEES8_NS7_ILi64EEEEEENS_10bfloat16_tEfNS_4arch4Sm80ELb1ELb0ELb1ELb1ELb0ELb0ELb0ELb0ELi2ELi4ELi4ELi4ELb0EEENS1_21CollectiveEpilogueBwdISA_SB_SD_Li256ELb1ELb0ELi2EEENS1_25SingleTileBwdLPTSchedulerILb1ELi128ELb0EEEEEEEEEvNT_6ParamsE$_ZN4cute3eso3ESOILb1ELb0EJNS_5tupleIJNS2_IJNS_1CILi2EEES4_S4_EEES4_NS2_IJNS2_IJS4_S4_EEES4_EEEEEENS2_IJNS2_IJNS3_ILi1EEENS3_ILi512EEEiEEENS3_ILi4096EEENS2_IJNS2_IJiiEEENS3_ILi8192EEEEEEEEEEEC2ERKS8_RKSG_)
$_ZN7cutlass13device_kernelIN5flash19enable_sm80_to_sm89INS1_16FlashAttnBwdSm80INS1_25CollectiveMainloopBwdSm80ILi2ELi2EN4cute5tupleIJNS5_1CILi128EEES8_NS7_ILi64EEEEEENS_10bfloat16_tEfNS_4arch4Sm80ELb1ELb0ELb1ELb1ELb0ELb0ELb0ELb0ELi2ELi4ELi4ELi4ELb0EEENS1_21CollectiveEpilogueBwdISA_SB_SD_Li256ELb1ELb0ELi2EEENS1_25SingleTileBwdLPTSchedulerILb1ELi128ELb0EEEEEEEEEvNT_6ParamsE$_ZN4cute3eso3ESOILb1ELb0EJNS_5tupleIJNS2_IJNS_1CILi2EEES4_S4_EEES4_NS2_IJNS2_IJS4_S4_EEES4_EEEEEENS2_IJNS2_IJNS3_ILi1EEENS3_ILi512EEEiEEENS3_ILi4096EEENS2_IJNS2_IJiiEEENS3_ILi8192EEEEEEEEEEEC2ERKS8_RKSG_:
[----:B------:R-:W-:Y:S02]  /*9d90*/  IADD3 R4, R60, -c[0x0][0x20], RZ ;  /* 0x800008003c047a10 */ /* 0x000fe40007ffe0ff */
[----:B------:R-:W-:-:S03]  /*9da0*/  MOV R9, 0x0 ;  /* 0x0000000000097802 */ /* 0x000fc60000000f00 */
[----:B------:R1:W-:Y:S04]  /*9db0*/  STL [R4], R2 ;  /* 0x0000000204007387 */ /* 0x0003e80000100800 */
[----:B------:R1:W-:Y:S04]  /*9dc0*/  STL [R4+0x4], R3 ;  /* 0x0000040304007387 */ /* 0x0003e80000100800 */
[----:B------:R1:W-:Y:S01]  /*9dd0*/  STL [R4+0x8], R5 ;  /* 0x0000080504007387 */ /* 0x0003e20000100800 */
[----:B------:R-:W-:Y:S05]  /*9de0*/  RET.REL.NODEC R8 `(_ZN7cutlass13device_kernelIN5flash19enable_sm80_to_sm89INS1_16FlashAttnBwdSm80INS1_25CollectiveMainloopBwdSm80ILi2ELi2EN4cute5tupleIJNS5_1CILi128EEES8_NS7_ILi64EEEEEENS_10bfloat16_tEfNS_4arch4Sm80ELb1ELb0ELb1ELb1ELb0ELb0ELb0ELb0ELi2ELi4ELi4ELi4ELb0EEENS1_21CollectiveEpilogueBwdISA_SB_SD_Li256ELb1ELb0ELi2EEENS1_25SingleTileBwdLPTSchedulerILb1ELi128ELb0EEEEEEEEEvNT_6ParamsE) ;  /* 0xffff621008007950 */ /* 0x000fea0003c3ffff */
        .type           $_ZN7cutlass13device_kernelIN5flash19enable_sm80_to_sm89INS1_16FlashAttnBwdSm80INS1_25CollectiveMainloopBwdSm80ILi2ELi2EN4cute5tupleIJNS5_1CILi128EEES8_NS7_ILi64EEEEEENS_10bfloat16_tEfNS_4arch4Sm80ELb1ELb0ELb1ELb1ELb0ELb0ELb0ELb0ELi2ELi4ELi4ELi4ELb0EEENS1_21CollectiveEpilogueBwdISA_SB_SD_Li256ELb1ELb0ELi2EEENS1_25SingleTileBwdLPTSchedulerILb1ELi128ELb0EEEEEEEEEvNT_6ParamsE$_ZN4cute3eso3ESOILb1ELb0EJNS_5tupleIJNS2_IJNS_1CILi2EEES4_S4_EEES4_NS2_IJS4_S4_EEEEEENS2_IJNS2_IJNS3_ILi1EEENS3_ILi512EEEiEEENS3_ILi4096EEENS2_IJiiEEEEEEEEC2ERKS7_RKSD_,@function
        .size           $_ZN7cutlass13device_kernelIN5flash19enable_sm80_to_sm89INS1_16FlashAttnBwdSm80INS1_25CollectiveMainloopBwdSm80ILi2ELi2EN4cute5tupleIJNS5_1CILi128EEES8_NS7_ILi64EEEEEENS_10bfloat16_tEfNS_4arch4Sm80ELb1ELb0ELb1ELb1ELb0ELb0ELb0ELb0ELi2ELi4ELi4ELi4ELb0EEENS1_21CollectiveEpilogueBwdISA_SB_SD_Li256ELb1ELb0ELi2EEENS1_25SingleTileBwdLPTSchedulerILb1ELi128ELb0EEEEEEEEEvNT_6ParamsE$_ZN4cute3eso3ESOILb1ELb0EJNS_5tupleIJNS2_IJNS_1CILi2EEES4_S4_EEES4_NS2_IJS4_S4_EEEEEENS2_IJNS2_IJNS3_ILi1EEENS3_ILi512EEEiEEENS3_ILi4096EEENS2_IJiiEEEEEEEEC2ERKS7_RKSD_,($_ZN7cutlass13device_kernelIN5flash19enable_sm80_to_sm89INS1_16FlashAttnBwdSm80INS1_25CollectiveMainloopBwdSm80ILi2ELi2EN4cute5tupleIJNS5_1CILi128EEES8_NS7_ILi64EEEEEENS_10bfloat16_tEfNS_4arch4Sm80ELb1ELb0ELb1ELb1ELb0ELb0ELb0ELb0ELi2ELi4ELi4ELi4ELb0EEENS1_21CollectiveEpilogueBwdISA_SB_SD_Li256ELb1ELb0ELi2EEENS1_25SingleTileBwdLPTSchedulerILb1ELi128ELb0EEEEEEEEEvNT_6ParamsE$_ZN4cute3eso3ESOILb1ELb0EJNS_5tupleIJNS2_IJNS_1CILi8EEENS3_ILi1EEEEEENS2_IJNS3_ILi2EEEEEEEEENS2_IJNS2_IJS5_NS3_ILi0EEEEEENS2_IJiEEEEEEEEC2ERKS9_RKSD_ - $_ZN7cutlass13device_kernelIN5flash19enable_sm80_to_sm89INS1_16FlashAttnBwdSm80INS1_25CollectiveMainloopBwdSm80ILi2ELi2EN4cute5tupleIJNS5_1CILi128EEES8_NS7_ILi64EEEEEENS_10bfloat16_tEfNS_4arch4Sm80ELb1ELb0ELb1ELb1ELb0ELb0ELb0ELb0ELi2ELi4ELi4ELi4ELb0EEENS1_21CollectiveEpilogueBwdISA_SB_SD_Li256ELb1ELb0ELi2EEENS1_25SingleTileBwdLPTSchedulerILb1ELi128ELb0EEEEEEEEEvNT_6ParamsE$_ZN4cute3eso3ESOILb1ELb0EJNS_5tupleIJNS2_IJNS_1CILi2EEES4_S4_EEES4_NS2_IJS4_S4_EEEEEENS2_IJNS2_IJNS3_ILi1EEENS3_ILi512EEEiEEENS3_ILi4096EEENS2_IJiiEEEEEEEEC2ERKS7_RKSD_)
$_ZN7cutlass13device_kernelIN5flash19enable_sm80_to_sm89INS1_16FlashAttnBwdSm80INS1_25CollectiveMainloopBwdSm80ILi2ELi2EN4cute5tupleIJNS5_1CILi128EEES8_NS7_ILi64EEEEEENS_10bfloat16_tEfNS_4arch4Sm80ELb1ELb0ELb1ELb1ELb0ELb0ELb0ELb0ELi2ELi4ELi4ELi4ELb0EEENS1_21CollectiveEpilogueBwdISA_SB_SD_Li256ELb1ELb0ELi2EEENS1_25SingleTileBwdLPTSchedulerILb1ELi128ELb0EEEEEEEEEvNT_6ParamsE$_ZN4cute3eso3ESOILb1ELb0EJNS_5tupleIJNS2_IJNS_1CILi2EEES4_S4_EEES4_NS2_IJS4_S4_EEEEEENS2_IJNS2_IJNS3_ILi1EEENS3_ILi512EEEiEEENS3_ILi4096EEENS2_IJiiEEEEEEEEC2ERKS7_RKSD_:
[----:B------:R-:W-:Y:S02]  /*9df0*/  IADD3 R4, R23, -c[0x0][0x20], RZ ;  /* 0x8000080017047a10 */ /* 0x000fe40007ffe0ff */
[----:B------:R-:W-:-:S03]  /*9e00*/  MOV R9, 0x0 ;  /* 0x0000000000097802 */ /* 0x000fc60000000f00 */
[----:B------:R1:W-:Y:S04]  /*9e10*/  STL [R4], R2 ;  /* 0x0000000204007387 */ /* 0x0003e80000100800 */
[----:B------:R1:W-:Y:S04]  /*9e20*/  STL [R4+0x4], R3 ;  /* 0x0000040304007387 */ /* 0x0003e80000100800 */
[----:B------:R1:W-:Y:S01]  /*9e30*/  STL [R4+0x8], R5 ;  /* 0x0000080504007387 */ /* 0x0003e20000100800 */
[----:B------:R-:W-:Y:S05]  /*9e40*/  RET.REL.NODEC R8 `(_ZN7cutlass13device_kernelIN5flash19enable_sm80_to_sm89INS1_16FlashAttnBwdSm80INS1_25CollectiveMainloopBwdSm80ILi2ELi2EN4cute5tupleIJNS5_1CILi128EEES8_NS7_ILi64EEEEEENS_10bfloat16_tEfNS_4arch4Sm80ELb1ELb0ELb1ELb1ELb0ELb0ELb0ELb0ELi2ELi4ELi4ELi4ELb0EEENS1_21CollectiveEpilogueBwdISA_SB_SD_Li256ELb1ELb0ELi2EEENS1_25SingleTileBwdLPTSchedulerILb1ELi128ELb0EEEEEEEEEvNT_6ParamsE) ;  /* 0xffff61b008007950 */ /* 0x000fea0003c3ffff */
        .type           $_ZN7cutlass13device_kernelIN5flash19enable_sm80_to_sm89INS1_16FlashAttnBwdSm80INS1_25CollectiveMainloopBwdSm80ILi2ELi2EN4cute5tupleIJNS5_1CILi128EEES8_NS7_ILi64EEEEEENS_10bfloat16_tEfNS_4arch4Sm80ELb1ELb0ELb1ELb1ELb0ELb0ELb0ELb0ELi2ELi4ELi4ELi4ELb0EEENS1_21CollectiveEpilogueBwdISA_SB_SD_Li256ELb1ELb0ELi2EEENS1_25SingleTileBwdLPTSchedulerILb1ELi128ELb0EEEEEEEEEvNT_6ParamsE$_ZN4cute3eso3ESOILb1ELb0EJNS_5tupleIJNS2_IJNS_1CILi8EEENS3_ILi1EEEEEENS2_IJNS3_ILi2EEEEEEEEENS2_IJNS2_IJS5_NS3_ILi0EEEEEENS2_IJiEEEEEEEEC2ERKS9_RKSD_,@function
        .size           $_ZN7cutlass13device_kernelIN5flash19enable_sm80_to_sm89INS1_16FlashAttnBwdSm80INS1_25CollectiveMainloopBwdSm80ILi2ELi2EN4cute5tupleIJNS5_1CILi128EEES8_NS7_ILi64EEEEEENS_10bfloat16_tEfNS_4arch4Sm80ELb1ELb0ELb1ELb1ELb0ELb0ELb0ELb0ELi2ELi4ELi4ELi4ELb0EEENS1_21CollectiveEpilogueBwdISA_SB_SD_Li256ELb1ELb0ELi2EEENS1_25SingleTileBwdLPTSchedulerILb1ELi128ELb0EEEEEEEEEvNT_6ParamsE$_ZN4cute3eso3ESOILb1ELb0EJNS_5tupleIJNS2_IJNS_1CILi8EEENS3_ILi1EEEEEENS2_IJNS3_ILi2EEEEEEEEENS2_IJNS2_IJS5_NS3_ILi0EEEEEENS2_IJiEEEEEEEEC2ERKS9_RKSD_,($_ZN7cutlass13device_kernelIN5flash19enable_sm80_to_sm89INS1_16FlashAttnBwdSm80INS1_25CollectiveMainloopBwdSm80ILi2ELi2EN4cute5tupleIJNS5_1CILi128EEES8_NS7_ILi64EEEEEENS_10bfloat16_tEfNS_4arch4Sm80ELb1ELb0ELb1ELb1ELb0ELb0ELb0ELb0ELi2ELi4ELi4ELi4ELb0EEENS1_21CollectiveEpilogueBwdISA_SB_SD_Li256ELb1ELb0ELi2EEENS1_25SingleTileBwdLPTSchedulerILb1ELi128ELb0EEEEEEEEEvNT_6ParamsE$_ZN4cute3eso3ESOILb1ELb0EJNS_5tupleIJNS2_IJNS_1CILi8EEENS3_ILi1EEEEEENS3_ILi2EEEEEENS2_IJNS2_IJS5_NS3_ILi0EEEEEEiEEEEEC2ERKS8_RKSB_ - $_ZN7cutlass13device_kernelIN5flash19enable_sm80_to_sm89INS1_16FlashAttnBwdSm80INS1_25CollectiveMainloopBwdSm80ILi2ELi2EN4cute5tupleIJNS5_1CILi128EEES8_NS7_ILi64EEEEEENS_10bfloat16_tEfNS_4arch4Sm80ELb1ELb0ELb1ELb1ELb0ELb0ELb0ELb0ELi2ELi4ELi4ELi4ELb0EEENS1_21CollectiveEpilogueBwdISA_SB_SD_Li256ELb1ELb0ELi2EEENS1_25SingleTileBwdLPTSchedulerILb1ELi128ELb0EEEEEEEEEvNT_6ParamsE$_ZN4cute3eso3ESOILb1ELb0EJNS_5tupleIJNS2_IJNS_1CILi8EEENS3_ILi1EEEEEENS2_IJNS3_ILi2EEEEEEEEENS2_IJNS2_IJS5_NS3_ILi0EEEEEENS2_IJiEEEEEEEEC2ERKS9_RKSD_)
$_ZN7cutlass13device_kernelIN5flash19enable_sm80_to_sm89INS1_16FlashAttnBwdSm80INS1_25CollectiveMainloopBwdSm80ILi2ELi2EN4cute5tupleIJNS5_1CILi128EEES8_NS7_ILi64EEEEEENS_10bfloat16_tEfNS_4arch4Sm80ELb1ELb0ELb1ELb1ELb0ELb0ELb0ELb0ELi2ELi4ELi4ELi4ELb0EEENS1_21CollectiveEpilogueBwdISA_SB_SD_Li256ELb1ELb0ELi2EEENS1_25SingleTileBwdLPTSchedulerILb1ELi128ELb0EEEEEEEEEvNT_6ParamsE$_ZN4cute3eso3ESOILb1ELb0EJNS_5tupleIJNS2_IJNS_1CILi8EEENS3_ILi1EEEEEENS2_IJNS3_ILi2EEEEEEEEENS2_IJNS2_IJS5_NS3_ILi0EEEEEENS2_IJiEEEEEEEEC2ERKS9_RKSD_:
[----:B------:R-:W-:Y:S02]  /*9e50*/  IADD3 R2, R67, -c[0x0][0x20], RZ ;  /* 0x8000080043027a10 */ /* 0x000fe40007ffe0ff */
[----:B------:R-:W-:-:S03]  /*9e60*/  MOV R9, 0x0 ;  /* 0x0000000000097802 */ /* 0x000fc60000000f00 */
[----:B------:R1:W-:Y:S01]  /*9e70*/  STL [R2], R3 ;  /* 0x0000000302007387 */ /* 0x0003e20000100800 */
[----:B------:R-:W-:Y:S05]  /*9e80*/  RET.REL.NODEC R8 `(_ZN7cutlass13device_kernelIN5flash19enable_sm80_to_sm89INS1_16FlashAttnBwdSm80INS1_25CollectiveMainloopBwdSm80ILi2ELi2EN4cute5tupleIJNS5_1CILi128EEES8_NS7_ILi64EEEEEENS_10bfloat16_tEfNS_4arch4Sm80ELb1ELb0ELb1ELb1ELb0ELb0ELb0ELb0ELi2ELi4ELi4ELi4ELb0EEENS1_21CollectiveEpilogueBwdISA_SB_SD_Li256ELb1ELb0ELi2EEENS1_25SingleTileBwdLPTSchedulerILb1ELi128ELb0EEEEEEEEEvNT_6ParamsE) ;  /* 0xffff617008007950 */ /* 0x000fea0003c3ffff */
        .type           $_ZN7cutlass13device_kernelIN5flash19enable_sm80_to_sm89INS1_16FlashAttnBwdSm80INS1_25CollectiveMainloopBwdSm80ILi2ELi2EN4cute5tupleIJNS5_1CILi128EEES8_NS7_ILi64EEEEEENS_10bfloat16_tEfNS_4arch4Sm80ELb1ELb0ELb1ELb1ELb0ELb0ELb0ELb0ELi2ELi4ELi4ELi4ELb0EEENS1_21CollectiveEpilogueBwdISA_SB_SD_Li256ELb1ELb0ELi2EEENS1_25SingleTileBwdLPTSchedulerILb1ELi128ELb0EEEEEEEEEvNT_6ParamsE$_ZN4cute3eso3ESOILb1ELb0EJNS_5tupleIJNS2_IJNS_1CILi8EEENS3_ILi1EEEEEENS3_ILi2EEEEEENS2_IJNS2_IJS5_NS3_ILi0EEEEEEiEEEEEC2ERKS8_RKSB_,@function
        .size           $_ZN7cutlass13device_kernelIN5flash19enable_sm80_to_sm89INS1_16FlashAttnBwdSm80INS1_25CollectiveMainloopBwdSm80ILi2ELi2EN4cute5tupleIJNS5_1CILi128EEES8_NS7_ILi64EEEEEENS_10bfloat16_tEfNS_4arch4Sm80ELb1ELb0ELb1ELb1ELb0ELb0ELb0ELb0ELi2ELi4ELi4ELi4ELb0EEENS1_21CollectiveEpilogueBwdISA_SB_SD_Li256ELb1ELb0ELi2EEENS1_25SingleTileBwdLPTSchedulerILb1ELi128ELb0EEEEEEEEEvNT_6ParamsE$_ZN4cute3eso3ESOILb1ELb0EJNS_5tupleIJNS2_IJNS_1CILi8EEENS3_ILi1EEEEEENS3_ILi2EEEEEENS2_IJNS2_IJS5_NS3_ILi0EEEEEEiEEEEEC2ERKS8_RKSB_,($_ZN7cutlass13device_kernelIN5flash19enable_sm80_to_sm89INS1_16FlashAttnBwdSm80INS1_25CollectiveMainloopBwdSm80ILi2ELi2EN4cute5tupleIJNS5_1CILi128EEES8_NS7_ILi64EEEEEENS_10bfloat16_tEfNS_4arch4Sm80ELb1ELb0ELb1ELb1ELb0ELb0ELb0ELb0ELi2ELi4ELi4ELi4ELb0EEENS1_21CollectiveEpilogueBwdISA_SB_SD_Li256ELb1ELb0ELi2EEENS1_25SingleTileBwdLPTSchedulerILb1ELi128ELb0EEEEEEEEEvNT_6ParamsE$_ZN4cute3eso3ESOILb1ELb0EJNS_5tupleIJNS2_IJNS_1CILi8EEENS3_ILi1EEEEEENS3_ILi2EEENS2_IJS7_S7_EEEEEENS2_IJNS2_IJS5_NS3_ILi0EEEEEENS3_ILi4096EEENS2_IJiiEEEEEEEEC2ERKS9_RKSE_ - $_ZN7cutlass13device_kernelIN5flash19enable_sm80_to_sm89INS1_16FlashAttnBwdSm80INS1_25CollectiveMainloopBwdSm80ILi2ELi2EN4cute5tupleIJNS5_1CILi128EEES8_NS7_ILi64EEEEEENS_10bfloat16_tEfNS_4arch4Sm80ELb1ELb0ELb1ELb1ELb0ELb0ELb0ELb0ELi2ELi4ELi4ELi4ELb0EEENS1_21CollectiveEpilogueBwdISA_SB_SD_Li256ELb1ELb0ELi2EEENS1_25SingleTileBwdLPTSchedulerILb1ELi128ELb0EEEEEEEEEvNT_6ParamsE$_ZN4cute3eso3ESOILb1ELb0EJNS_5tupleIJNS2_IJNS_1CILi8EEENS3_ILi1EEEEEENS3_ILi2EEEEEENS2_IJNS2_IJS5_NS3_ILi0EEEEEEiEEEEEC2ERKS8_RKSB_)
$_ZN7cutlass13device_kernelIN5flash19enable_sm80_to_sm89INS1_16FlashAttnBwdSm80INS1_25CollectiveMainloopBwdSm80ILi2ELi2EN4cute5tupleIJNS5_1CILi128EEES8_NS7_ILi64EEEEEENS_10bfloat16_tEfNS_4arch4Sm80ELb1ELb0ELb1ELb1ELb0ELb0ELb0ELb0ELi2ELi4ELi4ELi4ELb0EEENS1_21CollectiveEpilogueBwdISA_SB_SD_Li256ELb1ELb0ELi2EEENS1_25SingleTileBwdLPTSchedulerILb1ELi128ELb0EEEEEEEEEvNT_6ParamsE$_ZN4cute3eso3ESOILb1ELb0EJNS_5tupleIJNS2_IJNS_1CILi8EEENS3_ILi1EEEEEENS3_ILi2EEEEEENS2_IJNS2_IJS5_NS3_ILi0EEEEEEiEEEEEC2ERKS8_RKSB_:
[----:B------:R-:W-:Y:S02]  /*9e90*/  IADD3 R2, R67, -c[0x0][0x20], RZ ;  /* 0x8000080043027a10 */ /* 0x000fe40007ffe0ff */
[----:B------:R-:W-:-:S03]  /*9ea0*/  MOV R9, 0x0 ;  /* 0x0000000000097802 */ /* 0x000fc60000000f00 */
[----:B------:R1:W-:Y:S01]  /*9eb0*/  STL [R2], R3 ;  /* 0x0000000302007387 */ /* 0x0003e20000100800 */
[----:B------:R-:W-:Y:S05]  /*9ec0*/  RET.REL.NODEC R8 `(_ZN7cutlass13device_kernelIN5flash19enable_sm80_to_sm89INS1_16FlashAttnBwdSm80INS1_25CollectiveMainloopBwdSm80ILi2ELi2EN4cute5tupleIJNS5_1CILi128EEES8_NS7_ILi64EEEEEENS_10bfloat16_tEfNS_4arch4Sm80ELb1ELb0ELb1ELb1ELb0ELb0ELb0ELb0ELi2ELi4ELi4ELi4ELb0EEENS1_21CollectiveEpilogueBwdISA_SB_SD_Li256ELb1ELb0ELi2EEENS1_25SingleTileBwdLPTSchedulerILb1ELi128ELb0EEEEEEEEEvNT_6ParamsE) ;  /* 0xffff613008007950 */ /* 0x000fea0003c3ffff */
        .type           $_ZN7cutlass13device_kernelIN5flash19enable_sm80_to_sm89INS1_16FlashAttnBwdSm80INS1_25CollectiveMainloopBwdSm80ILi2ELi2EN4cute5tupleIJNS5_1CILi128EEES8_NS7_ILi64EEEEEENS_10bfloat16_tEfNS_4arch4Sm80ELb1ELb0ELb1ELb1ELb0ELb0ELb0ELb0ELi2ELi4ELi4ELi4ELb0EEENS1_21CollectiveEpilogueBwdISA_SB_SD_Li256ELb1ELb0ELi2EEENS1_25SingleTileBwdLPTSchedulerILb1ELi128ELb0EEEEEEEEEvNT_6ParamsE$_ZN4cute3eso3ESOILb1ELb0EJNS_5tupleIJNS2_IJNS_1CILi8EEENS3_ILi1EEEEEENS3_ILi2EEENS2_IJS7_S7_EEEEEENS2_IJNS2_IJS5_NS3_ILi0EEEEEENS3_ILi4096EEENS2_IJiiEEEEEEEEC2ERKS9_RKSE_,@function
        .size           $_ZN7cutlass13device_kernelIN5flash19enable_sm80_to_sm89INS1_16FlashAttnBwdSm80INS1_25CollectiveMainloopBwdSm80ILi2ELi2EN4cute5tupleIJNS5_1CILi128EEES8_NS7_ILi64EEEEEENS_10bfloat16_tEfNS_4arch4Sm80ELb1ELb0ELb1ELb1ELb0ELb0ELb0ELb0ELi2ELi4ELi4ELi4ELb0EEENS1_21CollectiveEpilogueBwdISA_SB_SD_Li256ELb1ELb0ELi2EEENS1_25SingleTileBwdLPTSchedulerILb1ELi128ELb0EEEEEEEEEvNT_6ParamsE$_ZN4cute3eso3ESOILb1ELb0EJNS_5tupleIJNS2_IJNS_1CILi8EEENS3_ILi1EEEEEENS3_ILi2EEENS2_IJS7_S7_EEEEEENS2_IJNS2_IJS5_NS3_ILi0EEEEEENS3_ILi4096EEENS2_IJiiEEEEEEEEC2ERKS9_RKSE_,($_ZN7cutlass13device_kernelIN5flash19enable_sm80_to_sm89INS1_16FlashAttnBwdSm80INS1_25CollectiveMainloopBwdSm80ILi2ELi2EN4cute5tupleIJNS5_1CILi128EEES8_NS7_ILi64EEEEEENS_10bfloat16_tEfNS_4arch4Sm80ELb1ELb0ELb1ELb1ELb0ELb0ELb0ELb0ELi2ELi4ELi4ELi4ELb0EEENS1_21CollectiveEpilogueBwdISA_SB_SD_Li256ELb1ELb0ELi2EEENS1_25SingleTileBwdLPTSchedulerILb1ELi128ELb0EEEEEEEEEvNT_6ParamsE$_ZN4cute3eso3ESOILb1ELb0EJNS_5tupleIJNS2_IJNS_1CILi8EEENS3_ILi1EEEEEENS3_ILi2EEES4_EEENS2_IJNS2_IJS5_NS3_ILi0EEEEEEiNS3_ILi1024EEEEEEEEC2ERKS8_RKSC_ - $_ZN7cutlass13device_kernelIN5flash19enable_sm80_to_sm89INS1_16FlashAttnBwdSm80INS1_25CollectiveMainloopBwdSm80ILi2ELi2EN4cute5tupleIJNS5_1CILi128EEES8_NS7_ILi64EEEEEENS_10bfloat16_tEfNS_4arch4Sm80ELb1ELb0ELb1ELb1ELb0ELb0ELb0ELb0ELi2ELi4ELi4ELi4ELb0EEENS1_21CollectiveEpilogueBwdISA_SB_SD_Li256ELb1ELb0ELi2EEENS1_25SingleTileBwdLPTSchedulerILb1ELi128ELb0EEEEEEEEEvNT_6ParamsE$_ZN4cute3eso3ESOILb1ELb0EJNS_5tupleIJNS2_IJNS_1CILi8EEENS3_ILi1EEEEEENS3_ILi2EEENS2_IJS7_S7_EEEEEENS2_IJNS2_IJS5_NS3_ILi0EEEEEENS3_ILi4096EEENS2_IJiiEEEEEEEEC2ERKS9_RKSE_)
$_ZN7cutlass13device_kernelIN5flash19enable_sm80_to_sm89INS1_16FlashAttnBwdSm80INS1_25CollectiveMainloopBwdSm80ILi2ELi2EN4cute5tupleIJNS5_1CILi128EEES8_NS7_ILi64EEEEEENS_10bfloat16_tEfNS_4arch4Sm80ELb1ELb0ELb1ELb1ELb0ELb0ELb0ELb0ELi2ELi4ELi4ELi4ELb0EEENS1_21CollectiveEpilogueBwdISA_SB_SD_Li256ELb1ELb0ELi2EEENS1_25SingleTileBwdLPTSchedulerILb1ELi128ELb0EEEEEEEEEvNT_6ParamsE$_ZN4cute3eso3ESOILb1ELb0EJNS_5tupleIJNS2_IJNS_1CILi8EEENS3_ILi1EEEEEENS3_ILi2EEENS2_IJS7_S7_EEEEEENS2_IJNS2_IJS5_NS3_ILi0EEEEEENS3_ILi4096EEENS2_IJiiEEEEEEEEC2ERKS9_RKSE_:
[----:B------:R-:W-:Y:S01]  /*9ed0*/  IADD3 R3, R23, -c[0x0][0x20], RZ ;  /* 0x8000080017037a10 */ /* 0x000fe20007ffe0ff */
[----:B------:R-:W-:Y:S01]  /*9ee0*/  IMAD.MOV.U32 R12, RZ, RZ, R6 ;  /* 0x000000ffff0c7224 */ /* 0x000fe200078e0006 */
[----:B------:R-:W-:-:S03]  /*9ef0*/  MOV R13, 0x0 ;  /* 0x00000000000d7802 */ /* 0x000fc60000000f00 */
[----:B------:R1:W-:Y:S04]  /*9f00*/  STL [R3], R2 ;  /* 0x0000000203007387 */ /* 0x0003e80000100800 */
[----:B------:R1:W-:Y:S01]  /*9f10*/  STL [R3+0x4], R8 ;  /* 0x0000040803007387 */ /* 0x0003e20000100800 */
[----:B------:R-:W-:Y:S05]  /*9f20*/  RET.REL.NODEC R12 `(_ZN7cutlass13device_kernelIN5flash19enable_sm80_to_sm89INS1_16FlashAttnBwdSm80INS1_25CollectiveMainloopBwdSm80ILi2ELi2EN4cute5tupleIJNS5_1CILi128EEES8_NS7_ILi64EEEEEENS_10bfloat16_tEfNS_4arch4Sm80ELb1ELb0ELb1ELb1ELb0ELb0ELb0ELb0ELi2ELi4ELi4ELi4ELb0EEENS1_21CollectiveEpilogueBwdISA_SB_SD_Li256ELb1ELb0ELi2EEENS1_25SingleTileBwdLPTSchedulerILb1ELi128ELb0EEEEEEEEEvNT_6ParamsE) ;  /* 0xffff60d00c007950 */ /* 0x000fea0003c3ffff */
        .type           $_ZN7cutlass13device_kernelIN5flash19enable_sm80_to_sm89INS1_16FlashAttnBwdSm80INS1_25CollectiveMainloopBwdSm80ILi2ELi2EN4cute5tupleIJNS5_1CILi128EEES8_NS7_ILi64EEEEEENS_10bfloat16_tEfNS_4arch4Sm80ELb1ELb0ELb1ELb1ELb0ELb0ELb0ELb0ELi2ELi4ELi4ELi4ELb0EEENS1_21CollectiveEpilogueBwdISA_SB_SD_Li256ELb1ELb0ELi2EEENS1_25SingleTileBwdLPTSchedulerILb1ELi128ELb0EEEEEEEEEvNT_6ParamsE$_ZN4cute3eso3ESOILb1ELb0EJNS_5tupleIJNS2_IJNS_1CILi8EEENS3_ILi1EEEEEENS3_ILi2EEES4_EEENS2_IJNS2_IJS5_NS3_ILi0EEEEEEiNS3_ILi1024EEEEEEEEC2ERKS8_RKSC_,@function
        .size           $_ZN7cutlass13device_kernelIN5flash19enable_sm80_to_sm89INS1_16FlashAttnBwdSm80INS1_25CollectiveMainloopBwdSm80ILi2ELi2EN4cute5tupleIJNS5_1CILi128EEES8_NS7_ILi64EEEEEENS_10bfloat16_tEfNS_4arch4Sm80ELb1ELb0ELb1ELb1ELb0ELb0ELb0ELb0ELi2ELi4ELi4ELi4ELb0EEENS1_21CollectiveEpilogueBwdISA_SB_SD_Li256ELb1ELb0ELi2EEENS1_25SingleTileBwdLPTSchedulerILb1ELi128ELb0EEEEEEEEEvNT_6ParamsE$_ZN4cute3eso3ESOILb1ELb0EJNS_5tupleIJNS2_IJNS_1CILi8EEENS3_ILi1EEEEEENS3_ILi2EEES4_EEENS2_IJNS2_IJS5_NS3_ILi0EEEEEEiNS3_ILi1024EEEEEEEEC2ERKS8_RKSC_,($_ZN7cutlass13device_kernelIN5flash19enable_sm80_to_sm89INS1_16FlashAttnBwdSm80INS1_25CollectiveMainloopBwdSm80ILi2ELi2EN4cute5tupleIJNS5_1CILi128EEES8_NS7_ILi64EEEEEENS_10bfloat16_tEfNS_4arch4Sm80ELb1ELb0ELb1ELb1ELb0ELb0ELb0ELb0ELi2ELi4ELi4ELi4ELb0EEENS1_21CollectiveEpilogueBwdISA_SB_SD_Li256ELb1ELb0ELi2EEENS1_25SingleTileBwdLPTSchedulerILb1ELi128ELb0EEEEEEEEEvNT_6ParamsE$_ZN4cute3eso3ESOILb1ELb0EJNS_5tupleIJNS2_IJNS_1CILi8EEENS3_ILi1EEEEEENS3_ILi4EEES5_EEENS2_IJNS2_IJS5_NS3_ILi0EEEEEElS9_EEEEEC2ERKS8_RKSB_ - $_ZN7cutlass13device_kernelIN5flash19enable_sm80_to_sm89INS1_16FlashAttnBwdSm80INS1_25CollectiveMainloopBwdSm80ILi2ELi2EN4cute5tupleIJNS5_1CILi128EEES8_NS7_ILi64EEEEEENS_10bfloat16_tEfNS_4arch4Sm80ELb1ELb0ELb1ELb1ELb0ELb0ELb0ELb0ELi2ELi4ELi4ELi4ELb0EEENS1_21CollectiveEpilogueBwdISA_SB_SD_Li256ELb1ELb0ELi2EEENS1_25SingleTileBwdLPTSchedulerILb1ELi128ELb0EEEEEEEEEvNT_6ParamsE$_ZN4cute3eso3ESOILb1ELb0EJNS_5tupleIJNS2_IJNS_1CILi8EEENS3_ILi1EEEEEENS3_ILi2EEES4_EEENS2_IJNS2_IJS5_NS3_ILi0EEEEEEiNS3_ILi1024EEEEEEEEC2ERKS8_RKSC_)
$_ZN7cutlass13device_kernelIN5flash19enable_sm80_to_sm89INS1_16FlashAttnBwdSm80INS1_25CollectiveMainloopBwdSm80ILi2ELi2EN4cute5tupleIJNS5_1CILi128EEES8_NS7_ILi64EEEEEENS_10bfloat16_tEfNS_4arch4Sm80ELb1ELb0ELb1ELb1ELb0ELb0ELb0ELb0ELi2ELi4ELi4ELi4ELb0EEENS1_21CollectiveEpilogueBwdISA_SB_SD_Li256ELb1ELb0ELi2EEENS1_25SingleTileBwdLPTSchedulerILb1ELi128ELb0EEEEEEEEEvNT_6ParamsE$_ZN4cute3eso3ESOILb1ELb0EJNS_5tupleIJNS2_IJNS_1CILi8EEENS3_ILi1EEEEEENS3_ILi2EEES4_EEENS2_IJNS2_IJS5_NS3_ILi0EEEEEEiNS3_ILi1024EEEEEEEEC2ERKS8_RKSC_:
[----:B------:R-:W-:Y:S02]  /*9f30*/  IADD3 R2, R23, -c[0x0][0x20], RZ ;  /* 0x8000080017027a10 */ /* 0x000fe40007ffe0ff */
[----:B------:R-:W-:-:S03]  /*9f40*/  MOV R9, 0x0 ;  /* 0x0000000000097802 */ /* 0x000fc60000000f00 */
[----:B------:R1:W-:Y:S01]  /*9f50*/  STL [R2], R3 ;  /* 0x0000000302007387 */ /* 0x0003e20000100800 */
[----:B------:R-:W-:Y:S05]  /*9f60*/  RET.REL.NODEC R8 `(_ZN7cutlass13device_kernelIN5flash19enable_sm80_to_sm89INS1_16FlashAttnBwdSm80INS1_25CollectiveMainloopBwdSm80ILi2ELi2EN4cute5tupleIJNS5_1CILi128EEES8_NS7_ILi64EEEEEENS_10bfloat16_tEfNS_4arch4Sm80ELb1ELb0ELb1ELb1ELb0ELb0ELb0ELb0ELi2ELi4ELi4ELi4ELb0EEENS1_21CollectiveEpilogueBwdISA_SB_SD_Li256ELb1ELb0ELi2EEENS1_25SingleTileBwdLPTSchedulerILb1ELi128ELb0EEEEEEEEEvNT_6ParamsE) ;  /* 0xffff609008007950 */ /* 0x000fea0003c3ffff */
        .type           $_ZN7cutlass13device_kernelIN5flash19enable_sm80_to_sm89INS1_16FlashAttnBwdSm80INS1_25CollectiveMainloopBwdSm80ILi2ELi2EN4cute5tupleIJNS5_1CILi128EEES8_NS7_ILi64EEEEEENS_10bfloat16_tEfNS_4arch4Sm80ELb1ELb0ELb1ELb1ELb0ELb0ELb0ELb0ELi2ELi4ELi4ELi4ELb0EEENS1_21CollectiveEpilogueBwdISA_SB_SD_Li256ELb1ELb0ELi2EEENS1_25SingleTileBwdLPTSchedulerILb1ELi128ELb0EEEEEEEEEvNT_6ParamsE$_ZN4cute3eso3ESOILb1ELb0EJNS_5tupleIJNS2_IJNS_1CILi8EEENS3_ILi1EEEEEENS3_ILi4EEES5_EEENS2_IJNS2_IJS5_NS3_ILi0EEEEEElS9_EEEEEC2ERKS8_RKSB_,@function
        .size           $_ZN7cutlass13device_kernelIN5flash19enable_sm80_to_sm89INS1_16FlashAttnBwdSm80INS1_25CollectiveMainloopBwdSm80ILi2ELi2EN4cute5tupleIJNS5_1CILi128EEES8_NS7_ILi64EEEEEENS_10bfloat16_tEfNS_4arch4Sm80ELb1ELb0ELb1ELb1ELb0ELb0ELb0ELb0ELi2ELi4ELi4ELi4ELb0EEENS1_21CollectiveEpilogueBwdISA_SB_SD_Li256ELb1ELb0ELi2EEENS1_25SingleTileBwdLPTSchedulerILb1ELi128ELb0EEEEEEEEEvNT_6ParamsE$_ZN4cute3eso3ESOILb1ELb0EJNS_5tupleIJNS2_IJNS_1CILi8EEENS3_ILi1EEEEEENS3_ILi4EEES5_EEENS2_IJNS2_IJS5_NS3_ILi0EEEEEElS9_EEEEEC2ERKS8_RKSB_,($_ZN7cutlass13device_kernelIN5flash19enable_sm80_to_sm89INS1_16FlashAttnBwdSm80INS1_25CollectiveMainloopBwdSm80ILi2ELi2EN4cute5tupleIJNS5_1CILi128EEES8_NS7_ILi64EEEEEENS_10bfloat16_tEfNS_4arch4Sm80ELb1ELb0ELb1ELb1ELb0ELb0ELb0ELb0ELi2ELi4ELi4ELi4ELb0EEENS1_21CollectiveEpilogueBwdISA_SB_SD_Li256ELb1ELb0ELi2EEENS1_25SingleTileBwdLPTSchedulerILb1ELi128ELb0EEEEEEEEEvNT_6ParamsE$_ZN4cute3eso3ESOILb1ELb0EJNS_5tupleIJNS_1CILi0EEES4_EEEiEEC2ERKS5_RKi - $_ZN7cutlass13device_kernelIN5flash19enable_sm80_to_sm89INS1_16FlashAttnBwdSm80INS1_25CollectiveMainloopBwdSm80ILi2ELi2EN4cute5tupleIJNS5_1CILi128EEES8_NS7_ILi64EEEEEENS_10bfloat16_tEfNS_4arch4Sm80ELb1ELb0ELb1ELb1ELb0ELb0ELb0ELb0ELi2ELi4ELi4ELi4ELb0EEENS1_21CollectiveEpilogueBwdISA_SB_SD_Li256ELb1ELb0ELi2EEENS1_25SingleTileBwdLPTSchedulerILb1ELi128ELb0EEEEEEEEEvNT_6ParamsE$_ZN4cute3eso3ESOILb1ELb0EJNS_5tupleIJNS2_IJNS_1CILi8EEENS3_ILi1EEEEEENS3_ILi4EEES5_EEENS2_IJNS2_IJS5_NS3_ILi0EEEEEElS9_EEEEEC2ERKS8_RKSB_)
$_ZN7cutlass13device_kernelIN5flash19enable_sm80_to_sm89INS1_16FlashAttnBwdSm80INS1_25CollectiveMainloopBwdSm80ILi2ELi2EN4cute5tupleIJNS5_1CILi128EEES8_NS7_ILi64EEEEEENS_10bfloat16_tEfNS_4arch4Sm80ELb1ELb0ELb1ELb1ELb0ELb0ELb0ELb0ELi2ELi4ELi4ELi4ELb0EEENS1_21CollectiveEpilogueBwdISA_SB_SD_Li256ELb1ELb0ELi2EEENS1_25SingleTileBwdLPTSchedulerILb1ELi128ELb0EEEEEEEEEvNT_6ParamsE$_ZN4cute3eso3ESOILb1ELb0EJNS_5tupleIJNS2_IJNS_1CILi8EEENS3_ILi1EEEEEENS3_ILi4EEES5_EEENS2_IJNS2_IJS5_NS3_ILi0EEEEEElS9_EEEEEC2ERKS8_RKSB_:
[----:B------:R-:W-:Y:S01]  /*9f70*/  IADD3 R3, R81, -c[0x0][0x20], RZ ;  /* 0x8000080051037a10 */ /* 0x000fe20007ffe0ff */
[----:B------:R-:W-:Y:S01]  /*9f80*/  IMAD.MOV.U32 R78, RZ, RZ, R2 ;  /* 0x000000ffff4e7224 */ /* 0x000fe200078e0002 */
[----:B------:R-:W-:Y:S01]  /*9f90*/  MOV R86, R6 ;  /* 0x0000000600567202 */ /* 0x000fe20000000f00 */
[----:B------:R-:W-:Y:S01]  /*9fa0*/  IMAD.MOV.U32 R79, RZ, RZ, R5 ;  /* 0x000000ffff4f7224 */ /* 0x000fe200078e0005 */
[----:B------:R-:W-:-:S04]  /*9fb0*/  MOV R87, 0x0 ;  /* 0x0000000000577802 */ /* 0x000fc80000000f00 */
[----:B------:R1:W-:Y:S01]  /*9fc0*/  STL.64 [R3], R78 ;  /* 0x0000004e03007387 */ /* 0x0003e20000100a00 */
[----:B------:R-:W-:Y:S05]  /*9fd0*/  RET.REL.NODEC R86 `(_ZN7cutlass13device_kernelIN5flash19enable_sm80_to_sm89INS1_16FlashAttnBwdSm80INS1_25CollectiveMainloopBwdSm80ILi2ELi2EN4cute5tupleIJNS5_1CILi128EEES8_NS7_ILi64EEEEEENS_10bfloat16_tEfNS_4arch4Sm80ELb1ELb0ELb1ELb1ELb0ELb0ELb0ELb0ELi2ELi4ELi4ELi4ELb0EEENS1_21CollectiveEpilogueBwdISA_SB_SD_Li256ELb1ELb0ELi2EEENS1_25SingleTileBwdLPTSchedulerILb1ELi128ELb0EEEEEEEEEvNT_6ParamsE) ;  /* 0xffff602056007950 */ /* 0x000fea0003c3ffff */
        .type           $_ZN7cutlass13device_kernelIN5flash19enable_sm80_to_sm89INS1_16FlashAttnBwdSm80INS1_25CollectiveMainloopBwdSm80ILi2ELi2EN4cute5tupleIJNS5_1CILi128EEES8_NS7_ILi64EEEEEENS_10bfloat16_tEfNS_4arch4Sm80ELb1ELb0ELb1ELb1ELb0ELb0ELb0ELb0ELi2ELi4ELi4ELi4ELb0EEENS1_21CollectiveEpilogueBwdISA_SB_SD_Li256ELb1ELb0ELi2EEENS1_25SingleTileBwdLPTSchedulerILb1ELi128ELb0EEEEEEEEEvNT_6ParamsE$_ZN4cute3eso3ESOILb1ELb0EJNS_5tupleIJNS_1CILi0EEES4_EEEiEEC2ERKS5_RKi,@function
        .size           $_ZN7cutlass13device_kernelIN5flash19enable_sm80_to_sm89INS1_16FlashAttnBwdSm80INS1_25CollectiveMainloopBwdSm80ILi2ELi2EN4cute5tupleIJNS5_1CILi128EEES8_NS7_ILi64EEEEEENS_10bfloat16_tEfNS_4arch4Sm80ELb1ELb0ELb1ELb1ELb0ELb0ELb0ELb0ELi2ELi4ELi4ELi4ELb0EEENS1_21CollectiveEpilogueBwdISA_SB_SD_Li256ELb1ELb0ELi2EEENS1_25SingleTileBwdLPTSchedulerILb1ELi128ELb0EEEEEEEEEvNT_6ParamsE$_ZN4cute3eso3ESOILb1ELb0EJNS_5tupleIJNS_1CILi0EEES4_EEEiEEC2ERKS5_RKi,($_ZN7cutlass13device_kernelIN5flash19enable_sm80_to_sm89INS1_16FlashAttnBwdSm80INS1_25CollectiveMainloopBwdSm80ILi2ELi2EN4cute5tupleIJNS5_1CILi128EEES8_NS7_ILi64EEEEEENS_10bfloat16_tEfNS_4arch4Sm80ELb1ELb0ELb1ELb1ELb0ELb0ELb0ELb0ELi2ELi4ELi4ELi4ELb0EEENS1_21CollectiveEpilogueBwdISA_SB_SD_Li256ELb1ELb0ELi2EEENS1_25SingleTileBwdLPTSchedulerILb1ELi128ELb0EEEEEEEEEvNT_6ParamsE$_ZN4cute3eso3ESOILb1ELb0EJNS_5tupleIJNS_1CILi16EEENS3_ILi2EEES5_S5_NS3_ILi4EEES5_EEENS2_IJNS3_ILi1EEEiiiNS3_ILi144EEENS3_ILi512EEEEEEEEC2ERKS7_RKSB_ - $_ZN7cutlass13device_kernelIN5flash19enable_sm80_to_sm89INS1_16FlashAttnBwdSm80INS1_25CollectiveMainloopBwdSm80ILi2ELi2EN4cute5tupleIJNS5_1CILi128EEES8_NS7_ILi64EEEEEENS_10bfloat16_tEfNS_4arch4Sm80ELb1ELb0ELb1ELb1ELb0ELb0ELb0ELb0ELi2ELi4ELi4ELi4ELb0EEENS1_21CollectiveEpilogueBwdISA_SB_SD_Li256ELb1ELb0ELi2EEENS1_25SingleTileBwdLPTSchedulerILb1ELi128ELb0EEEEEEEEEvNT_6ParamsE$_ZN4cute3eso3ESOILb1ELb0EJNS_5tupleIJNS_1CILi0EEES4_EEEiEEC2ERKS5_RKi)
$_ZN7cutlass13device_kernelIN5flash19enable_sm80_to_sm89INS1_16FlashAttnBwdSm80INS1_25CollectiveMainloopBwdSm80ILi2ELi2EN4cute5tupleIJNS5_1CILi128EEES8_NS7_ILi64EEEEEENS_10bfloat16_tEfNS_4arch4Sm80ELb1ELb0ELb1ELb1ELb0ELb0ELb0ELb0ELi2ELi4ELi4ELi4ELb0EEENS1_21CollectiveEpilogueBwdISA_SB_SD_Li256ELb1ELb0ELi2EEENS1_25SingleTileBwdLPTSchedulerILb1ELi128ELb0EEEEEEEEEvNT_6ParamsE$_ZN4cute3eso3ESOILb1ELb0EJNS_5tupleIJNS_1CILi0EEES4_EEEiEEC2ERKS5_RKi:
[----:B------:R-:W-:Y:S02]  /*9fe0*/  IADD3 R2, R67, -c[0x0][0x20], RZ ;  /* 0x8000080043027a10 */ /* 0x000fe40007ffe0ff */
[----:B------:R-:W-:-:S03]  /*9ff0*/  MOV R5, 0x0 ;  /* 0x0000000000057802 */ /* 0x000fc60000000f00 */
[----:B------:R1:W-:Y:S01]  /*a000*/  STL [R2], R3 ;  /* 0x0000000302007387 */ /* 0x0003e20000100800 */
[----:B------:R-:W-:Y:S05]  /*a010*/  RET.REL.NODEC R4 `(_ZN7cutlass13device_kernelIN5flash19enable_sm80_to_sm89INS1_16FlashAttnBwdSm80INS1_25CollectiveMainloopBwdSm80ILi2ELi2EN4cute5tupleIJNS5_1CILi128EEES8_NS7_ILi64EEEEEENS_10bfloat16_tEfNS_4arch4Sm80ELb1ELb0ELb1ELb1ELb0ELb0ELb0ELb0ELi2ELi4ELi4ELi4ELb0EEENS1_21CollectiveEpilogueBwdISA_SB_SD_Li256ELb1ELb0ELi2EEENS1_25SingleTileBwdLPTSchedulerILb1ELi128ELb0EEEEEEEEEvNT_6ParamsE) ;  /* 0xffff5fe004007950 */ /* 0x000fea0003c3ffff */
        .type           $_ZN7cutlass13device_kernelIN5flash19enable_sm80_to_sm89INS1_16FlashAttnBwdSm80INS1_25CollectiveMainloopBwdSm80ILi2ELi2EN4cute5tupleIJNS5_1CILi128EEES8_NS7_ILi64EEEEEENS_10bfloat16_tEfNS_4arch4Sm80ELb1ELb0ELb1ELb1ELb0ELb0ELb0ELb0ELi2ELi4ELi4ELi4ELb0EEENS1_21CollectiveEpilogueBwdISA_SB_SD_Li256ELb1ELb0ELi2EEENS1_25SingleTileBwdLPTSchedulerILb1ELi128ELb0EEEEEEEEEvNT_6ParamsE$_ZN4cute3eso3ESOILb1ELb0EJNS_5tupleIJNS_1CILi16EEENS3_ILi2EEES5_S5_NS3_ILi4EEES5_EEENS2_IJNS3_ILi1EEEiiiNS3_ILi144EEENS3_ILi512EEEEEEEEC2ERKS7_RKSB_,@function
        .size           $_ZN7cutlass13device_kernelIN5flash19enable_sm80_to_sm89INS1_16FlashAttnBwdSm80INS1_25CollectiveMainloopBwdSm80ILi2ELi2EN4cute5tupleIJNS5_1CILi128EEES8_NS7_ILi64EEEEEENS_10bfloat16_tEfNS_4arch4Sm80ELb1ELb0ELb1ELb1ELb0ELb0ELb0ELb0ELi2ELi4ELi4ELi4ELb0EEENS1_21CollectiveEpilogueBwdISA_SB_SD_Li256ELb1ELb0ELi2EEENS1_25SingleTileBwdLPTSchedulerILb1ELi128ELb0EEEEEEEEEvNT_6ParamsE$_ZN4cute3eso3ESOILb1ELb0EJNS_5tupleIJNS_1CILi16EEENS3_ILi2EEES5_S5_NS3_ILi4EEES5_EEENS2_IJNS3_ILi1EEEiiiNS3_ILi144EEENS3_ILi512EEEEEEEEC2ERKS7_RKSB_,($_ZN7cutlass13device_kernelIN5flash19enable_sm80_to_sm89INS1_16FlashAttnBwdSm80INS1_25CollectiveMainloopBwdSm80ILi2ELi2EN4cute5tupleIJNS5_1CILi128EEES8_NS7_ILi64EEEEEENS_10bfloat16_tEfNS_4arch4Sm80ELb1ELb0ELb1ELb1ELb0ELb0ELb0ELb0ELi2ELi4ELi4ELi4ELb0EEENS1_21CollectiveEpilogueBwdISA_SB_SD_Li256ELb1ELb0ELi2EEENS1_25SingleTileBwdLPTSchedulerILb1ELi128ELb0EEEEEEEEEvNT_6ParamsE$_ZN4cute3eso3ESOILb1ELb0EJNS_5tupleIJNS_1CILi1EEENS2_IJS4_NS3_ILi2EEES5_EEEEEENS2_IJNS3_ILi0EEENS2_IJS4_NS3_ILi256EEEiEEEEEEEEC2ERKS7_RKSB_ - $_ZN7cutlass13device_kernelIN5flash19enable_sm80_to_sm89INS1_16FlashAttnBwdSm80INS1_25CollectiveMainloopBwdSm80ILi2ELi2EN4cute5tupleIJNS5_1CILi128EEES8_NS7_ILi64EEEEEENS_10bfloat16_tEfNS_4arch4Sm80ELb1ELb0ELb1ELb1ELb0ELb0ELb0ELb0ELi2ELi4ELi4ELi4ELb0EEENS1_21CollectiveEpilogueBwdISA_SB_SD_Li256ELb1ELb0ELi2EEENS1_25SingleTileBwdLPTSchedulerILb1ELi128ELb0EEEEEEEEEvNT_6ParamsE$_ZN4cute3eso3ESOILb1ELb0EJNS_5tupleIJNS_1CILi16EEENS3_ILi2EEES5_S5_NS3_ILi4EEES5_EEENS2_IJNS3_ILi1EEEiiiNS3_ILi144EEENS3_ILi512EEEEEEEEC2ERKS7_RKSB_)
$_ZN7cutlass13device_kernelIN5flash19enable_sm80_to_sm89INS1_16FlashAttnBwdSm80INS1_25CollectiveMainloopBwdSm80ILi2ELi2EN4cute5tupleIJNS5_1CILi128EEES8_NS7_ILi64EEEEEENS_10bfloat16_tEfNS_4arch4Sm80ELb1ELb0ELb1ELb1ELb0ELb0ELb0ELb0ELi2ELi4ELi4ELi4ELb0EEENS1_21CollectiveEpilogueBwdISA_SB_SD_Li256ELb1ELb0ELi2EEENS1_25SingleTileBwdLPTSchedulerILb1ELi128ELb0EEEEEEEEEvNT_6ParamsE$_ZN4cute3eso3ESOILb1ELb0EJNS_5tupleIJNS_1CILi16EEENS3_ILi2EEES5_S5_NS3_ILi4EEES5_EEENS2_IJNS3_ILi1EEEiiiNS3_ILi144EEENS3_ILi512EEEEEEEEC2ERKS7_RKSB_:
[----:B------:R-:W-:Y:S02]  /*a020*/  IADD3 R4, R59, -c[0x0][0x20], RZ ;  /* 0x800008003b047a10 */ /* 0x000fe40007ffe0ff */
[----:B------:R-:W-:-:S03]  /*a030*/  MOV R9, 0x0 ;  /* 0x0000000000097802 */ /* 0x000fc60000000f00 */
[----:B------:R1:W-:Y:S04]  /*a040*/  STL [R4], R2 ;  /* 0x0000000204007387 */ /* 0x0003e80000100800 */
[----:B------:R1:W-:Y:S04]  /*a050*/  STL [R4+0x4], R3 ;  /* 0x0000040304007387 */ /* 0x0003e80000100800 */
[----:B------:R1:W-:Y:S01]  /*a060*/  STL [R4+0x8], R5 ;  /* 0x0000080504007387 */ /* 0x0003e20000100800 */
[----:B------:R-:W-:Y:S05]  /*a070*/  RET.REL.NODEC R8 `(_ZN7cutlass13device_kernelIN5flash19enable_sm80_to_sm89INS1_16FlashAttnBwdSm80INS1_25CollectiveMainloopBwdSm80ILi2ELi2EN4cute5tupleIJNS5_1CILi128EEES8_NS7_ILi64EEEEEENS_10bfloat16_tEfNS_4arch4Sm80ELb1ELb0ELb1ELb1ELb0ELb0ELb0ELb0ELi2ELi4ELi4ELi4ELb0EEENS1_21CollectiveEpilogueBwdISA_SB_SD_Li256ELb1ELb0ELi2EEENS1_25SingleTileBwdLPTSchedulerILb1ELi128ELb0EEEEEEEEEvNT_6ParamsE) ;  /* 0xffff5f8008007950 */ /* 0x000fea0003c3ffff */
        .type           $_ZN7cutlass13device_kernelIN5flash19enable_sm80_to_sm89INS1_16FlashAttnBwdSm80INS1_25CollectiveMainloopBwdSm80ILi2ELi2EN4cute5tupleIJNS5_1CILi128EEES8_NS7_ILi64EEEEEENS_10bfloat16_tEfNS_4arch4Sm80ELb1ELb0ELb1ELb1ELb0ELb0ELb0ELb0ELi2ELi4ELi4ELi4ELb0EEENS1_21CollectiveEpilogueBwdISA_SB_SD_Li256ELb1ELb0ELi2EEENS1_25SingleTileBwdLPTSchedulerILb1ELi128ELb0EEEEEEEEEvNT_6ParamsE$_ZN4cute3eso3ESOILb1ELb0EJNS_5tupleIJNS_1CILi1EEENS2_IJS4_NS3_ILi2EEES5_EEEEEENS2_IJNS3_ILi0EEENS2_IJS4_NS3_ILi256EEEiEEEEEEEEC2ERKS7_RKSB_,@function
        .size           $_ZN7cutlass13device_kernelIN5flash19enable_sm80_to_sm89INS1_16FlashAttnBwdSm80INS1_25CollectiveMainloopBwdSm80ILi2ELi2EN4cute5tupleIJNS5_1CILi128EEES8_NS7_ILi64EEEEEENS_10bfloat16_tEfNS_4arch4Sm80ELb1ELb0ELb1ELb1ELb0ELb0ELb0ELb0ELi2ELi4ELi4ELi4ELb0EEENS1_21CollectiveEpilogueBwdISA_SB_SD_Li256ELb1ELb0ELi2EEENS1_25SingleTileBwdLPTSchedulerILb1ELi128ELb0EEEEEEEEEvNT_6ParamsE$_ZN4cute3eso3ESOILb1ELb0EJNS_5tupleIJNS_1CILi1EEENS2_IJS4_NS3_ILi2EEES5_EEEEEENS2_IJNS3_ILi0EEENS2_IJS4_NS3_ILi256EEEiEEEEEEEEC2ERKS7_RKSB_,($_ZN7cutlass13device_kernelIN5flash19enable_sm80_to_sm89INS1_16FlashAttnBwdSm80INS1_25CollectiveMainloopBwdSm80ILi2ELi2EN4cute5tupleIJNS5_1CILi128EEES8_NS7_ILi64EEEEEENS_10bfloat16_tEfNS_4arch4Sm80ELb1ELb0ELb1ELb1ELb0ELb0ELb0ELb0ELi2ELi4ELi4ELi4ELb0EEENS1_21CollectiveEpilogueBwdISA_SB_SD_Li256ELb1ELb0ELi2EEENS1_25SingleTileBwdLPTSchedulerILb1ELi128ELb0EEEEEEEEEvNT_6ParamsE$_ZN4cute3eso3ESOILb1ELb0EJNS_5tupleIJNS_1CILi1EEENS3_ILi0EEEEEENS2_IJiEEEEEC2ERKS6_RKS7_ - $_ZN7cutlass13device_kernelIN5flash19enable_sm80_to_sm89INS1_16FlashAttnBwdSm80INS1_25CollectiveMainloopBwdSm80ILi2ELi2EN4cute5tupleIJNS5_1CILi128EEES8_NS7_ILi64EEEEEENS_10bfloat16_tEfNS_4arch4Sm80ELb1ELb0ELb1ELb1ELb0ELb0ELb0ELb0ELi2ELi4ELi4ELi4ELb0EEENS1_21CollectiveEpilogueBwdISA_SB_SD_Li256ELb1ELb0ELi2EEENS1_25SingleTileBwdLPTSchedulerILb1ELi128ELb0EEEEEEEEEvNT_6ParamsE$_ZN4cute3eso3ESOILb1ELb0EJNS_5tupleIJNS_1CILi1EEENS2_IJS4_NS3_ILi2EEES5_EEEEEENS2_IJNS3_ILi0EEENS2_IJS4_NS3_ILi256EEEiEEEEEEEEC2ERKS7_RKSB_)
$_ZN7cutlass13device_kernelIN5flash19enable_sm80_to_sm89INS1_16FlashAttnBwdSm80INS1_25CollectiveMainloopBwdSm80ILi2ELi2EN4cute5tupleIJNS5_1CILi128EEES8_NS7_ILi64EEEEEENS_10bfloat16_tEfNS_4arch4Sm80ELb1ELb0ELb1ELb1ELb0ELb0ELb0ELb0ELi2ELi4ELi4ELi4ELb0EEENS1_21CollectiveEpilogueBwdISA_SB_SD_Li256ELb1ELb0ELi2EEENS1_25SingleTileBwdLPTSchedulerILb1ELi128ELb0EEEEEEEEEvNT_6ParamsE$_ZN4cute3eso3ESOILb1ELb0EJNS_5tupleIJNS_1CILi1EEENS2_IJS4_NS3_ILi2EEES5_EEEEEENS2_IJNS3_ILi0EEENS2_IJS4_NS3_ILi256EEEiEEEEEEEEC2ERKS7_RKSB_:
[----:B------:R-:W-:Y:S02]  /*a080*/  IADD3 R3, R9, -c[0x0][0x20], RZ ;  /* 0x8000080009037a10 */ /* 0x000fe40007ffe0ff */
[----:B------:R-:W-:-:S03]  /*a090*/  MOV R5, 0x0 ;  /* 0x0000000000057802 */ /* 0x000fc60000000f00 */
[----:B------:R1:W-:Y:S01]  /*a0a0*/  STL [R3], R2 ;  /* 0x0000000203007387 */ /* 0x0003e20000100800 */
[----:B------:R-:W-:Y:S05]  /*a0b0*/  RET.REL.NODEC R4 `(_ZN7cutlass13device_kernelIN5flash19enable_sm80_to_sm89INS1_16FlashAttnBwdSm80INS1_25CollectiveMainloopBwdSm80ILi2ELi2EN4cute5tupleIJNS5_1CILi128EEES8_NS7_ILi64EEEEEENS_10bfloat16_tEfNS_4arch4Sm80ELb1ELb0ELb1ELb1ELb0ELb0ELb0ELb0ELi2ELi4ELi4ELi4ELb0EEENS1_21CollectiveEpilogueBwdISA_SB_SD_Li256ELb1ELb0ELi2EEENS1_25SingleTileBwdLPTSchedulerILb1ELi128ELb0EEEEEEEEEvNT_6ParamsE) ;  /* 0xffff5f4004007950 */ /* 0x000fea0003c3ffff */
        .type           $_ZN7cutlass13device_kernelIN5flash19enable_sm80_to_sm89INS1_16FlashAttnBwdSm80INS1_25CollectiveMainloopBwdSm80ILi2ELi2EN4cute5tupleIJNS5_1CILi128EEES8_NS7_ILi64EEEEEENS_10bfloat16_tEfNS_4arch4Sm80ELb1ELb0ELb1ELb1ELb0ELb0ELb0ELb0ELi2ELi4ELi4ELi4ELb0EEENS1_21CollectiveEpilogueBwdISA_SB_SD_Li256ELb1ELb0ELi2EEENS1_25SingleTileBwdLPTSchedulerILb1ELi128ELb0EEEEEEEEEvNT_6ParamsE$_ZN4cute3eso3ESOILb1ELb0EJNS_5tupleIJNS_1CILi1EEENS3_ILi0EEEEEENS2_IJiEEEEEC2ERKS6_RKS7_,@function
        .size           $_ZN7cutlass13device_kernelIN5flash19enable_sm80_to_sm89INS1_16FlashAttnBwdSm80INS1_25CollectiveMainloopBwdSm80ILi2ELi2EN4cute5tupleIJNS5_1CILi128EEES8_NS7_ILi64EEEEEENS_10bfloat16_tEfNS_4arch4Sm80ELb1ELb0ELb1ELb1ELb0ELb0ELb0ELb0ELi2ELi4ELi4ELi4ELb0EEENS1_21CollectiveEpilogueBwdISA_SB_SD_Li256ELb1ELb0ELi2EEENS1_25SingleTileBwdLPTSchedulerILb1ELi128ELb0EEEEEEEEEvNT_6ParamsE$_ZN4cute3eso3ESOILb1ELb0EJNS_5tupleIJNS_1CILi1EEENS3_ILi0EEEEEENS2_IJiEEEEEC2ERKS6_RKS7_,($_ZN7cutlass13device_kernelIN5flash19enable_sm80_to_sm89INS1_16FlashAttnBwdSm80INS1_25CollectiveMainloopBwdSm80ILi2ELi2EN4cute5tupleIJNS5_1CILi128EEES8_NS7_ILi64EEEEEENS_10bfloat16_tEfNS_4arch4Sm80ELb1ELb0ELb1ELb1ELb0ELb0ELb0ELb0ELi2ELi4ELi4ELi4ELb0EEENS1_21CollectiveEpilogueBwdISA_SB_SD_Li256ELb1ELb0ELi2EEENS1_25SingleTileBwdLPTSchedulerILb1ELi128ELb0EEEEEEEEEvNT_6ParamsE$_ZN4cute3eso3ESOILb1ELb0EJNS_5tupleIJNS_1CILi1EEENS3_ILi0EEEEEENS3_ILi4096EEENS2_IJiiEEEEEC2ERKS6_RKS7_RKS8_ - $_ZN7cutlass13device_kernelIN5flash19enable_sm80_to_sm89INS1_16FlashAttnBwdSm80INS1_25CollectiveMainloopBwdSm80ILi2ELi2EN4cute5tupleIJNS5_1CILi128EEES8_NS7_ILi64EEEEEENS_10bfloat16_tEfNS_4arch4Sm80ELb1ELb0ELb1ELb1ELb0ELb0ELb0ELb0ELi2ELi4ELi4ELi4ELb0EEENS1_21CollectiveEpilogueBwdISA_SB_SD_Li256ELb1ELb0ELi2EEENS1_25SingleTileBwdLPTSchedulerILb1ELi128ELb0EEEEEEEEEvNT_6ParamsE$_ZN4cute3eso3ESOILb1ELb0EJNS_5tupleIJNS_1CILi1EEENS3_ILi0EEEEEENS2_IJiEEEEEC2ERKS6_RKS7_)
$_ZN7cutlass13device_kernelIN5flash19enable_sm80_to_sm89INS1_16FlashAttnBwdSm80INS1_25CollectiveMainloopBwdSm80ILi2ELi2EN4cute5tupleIJNS5_1CILi128EEES8_NS7_ILi64EEEEEENS_10bfloat16_tEfNS_4arch4Sm80ELb1ELb0ELb1ELb1ELb0ELb0ELb0ELb0ELi2ELi4ELi4ELi4ELb0EEENS1_21CollectiveEpilogueBwdISA_SB_SD_Li256ELb1ELb0ELi2EEENS1_25SingleTileBwdLPTSchedulerILb1ELi128ELb0EEEEEEEEEvNT_6ParamsE$_ZN4cute3eso3ESOILb1ELb0EJNS_5tupleIJNS_1CILi1EEENS3_ILi0EEEEEENS2_IJiEEEEEC2ERKS6_RKS7_:
[----:B------:R-:W-:Y:S02]  /*a0c0*/  IADD3 R2, R67, -c[0x0][0x20], RZ ;  /* 0x8000080043027a10 */ /* 0x000fe40007ffe0ff */
[----:B------:R-:W-:-:S03]  /*a0d0*/  MOV R7, 0x0 ;  /* 0x0000000000077802 */ /* 0x000fc60000000f00 */
[----:B------:R1:W-:Y:S01]  /*a0e0*/  STL [R2], R3 ;  /* 0x0000000302007387 */ /* 0x0003e20000100800 */
[----:B------:R-:W-:Y:S05]  /*a0f0*/  RET.REL.NODEC R6 `(_ZN7cutlass13device_kernelIN5flash19enable_sm80_to_sm89INS1_16FlashAttnBwdSm80INS1_25CollectiveMainloopBwdSm80ILi2ELi2EN4cute5tupleIJNS5_1CILi128EEES8_NS7_ILi64EEEEEENS_10bfloat16_tEfNS_4arch4Sm80ELb1ELb0ELb1ELb1ELb0ELb0ELb0ELb0ELi2ELi4ELi4ELi4ELb0EEENS1_21CollectiveEpilogueBwdISA_SB_SD_Li256ELb1ELb0ELi2EEENS1_25SingleTileBwdLPTSchedulerILb1ELi128ELb0EEEEEEEEEvNT_6ParamsE) ;  /* 0xffff5f0006007950 */ /* 0x000fea0003c3ffff */
        .type           $_ZN7cutlass13device_kernelIN5flash19enable_sm80_to_sm89INS1_16FlashAttnBwdSm80INS1_25CollectiveMainloopBwdSm80ILi2ELi2EN4cute5tupleIJNS5_1CILi128EEES8_NS7_ILi64EEEEEENS_10bfloat16_tEfNS_4arch4Sm80ELb1ELb0ELb1ELb1ELb0ELb0ELb0ELb0ELi2ELi4ELi4ELi4ELb0EEENS1_21CollectiveEpilogueBwdISA_SB_SD_Li256ELb1ELb0ELi2EEENS1_25SingleTileBwdLPTSchedulerILb1ELi128ELb0EEEEEEEEEvNT_6ParamsE$_ZN4cute3eso3ESOILb1ELb0EJNS_5tupleIJNS_1CILi1EEENS3_ILi0EEEEEENS3_ILi4096EEENS2_IJiiEEEEEC2ERKS6_RKS7_RKS8_,@function
        .size           $_ZN7cutlass13device_kernelIN5flash19enable_sm80_to_sm89INS1_16FlashAttnBwdSm80INS1_25CollectiveMainloopBwdSm80ILi2ELi2EN4cute5tupleIJNS5_1CILi128EEES8_NS7_ILi64EEEEEENS_10bfloat16_tEfNS_4arch4Sm80ELb1ELb0ELb1ELb1ELb0ELb0ELb0ELb0ELi2ELi4ELi4ELi4ELb0EEENS1_21CollectiveEpilogueBwdISA_SB_SD_Li256ELb1ELb0ELi2EEENS1_25SingleTileBwdLPTSchedulerILb1ELi128ELb0EEEEEEEEEvNT_6ParamsE$_ZN4cute3eso3ESOILb1ELb0EJNS_5tupleIJNS_1CILi1EEENS3_ILi0EEEEEENS3_ILi4096EEENS2_IJiiEEEEEC2ERKS6_RKS7_RKS8_,($_ZN7cutlass13device_kernelIN5flash19enable_sm80_to_sm89INS1_16FlashAttnBwdSm80INS1_25CollectiveMainloopBwdSm80ILi2ELi2EN4cute5tupleIJNS5_1CILi128EEES8_NS7_ILi64EEEEEENS_10bfloat16_tEfNS_4arch4Sm80ELb1ELb0ELb1ELb1ELb0ELb0ELb0ELb0ELi2ELi4ELi4ELi4ELb0EEENS1_21CollectiveEpilogueBwdISA_SB_SD_Li256ELb1ELb0ELi2EEENS1_25SingleTileBwdLPTSchedulerILb1ELi128ELb0EEEEEEEEEvNT_6ParamsE$_ZN4cute3eso3ESOILb1ELb0EJNS_5tupleIJNS_1CILi1EEENS3_ILi0EEEEEEiEEC2ERKS6_RKi - $_ZN7cutlass13device_kernelIN5flash19enable_sm80_to_sm89INS1_16FlashAttnBwdSm80INS1_25CollectiveMainloopBwdSm80ILi2ELi2EN4cute5tupleIJNS5_1CILi128EEES8_NS7_ILi64EEEEEENS_10bfloat16_tEfNS_4arch4Sm80ELb1ELb0ELb1ELb1ELb0ELb0ELb0ELb0ELi2ELi4ELi4ELi4ELb0EEENS1_21CollectiveEpilogueBwdISA_SB_SD_Li256ELb1ELb0ELi2EEENS1_25SingleTileBwdLPTSchedulerILb1ELi128ELb0EEEEEEEEEvNT_6ParamsE$_ZN4cute3eso3ESOILb1ELb0EJNS_5tupleIJNS_1CILi1EEENS3_ILi0EEEEEENS3_ILi4096EEENS2_IJiiEEEEEC2ERKS6_RKS7_RKS8_)
$_ZN7cutlass13device_kernelIN5flash19enable_sm80_to_sm89INS1_16FlashAttnBwdSm80INS1_25CollectiveMainloopBwdSm80ILi2ELi2EN4cute5tupleIJNS5_1CILi128EEES8_NS7_ILi64EEEEEENS_10bfloat16_tEfNS_4arch4Sm80ELb1ELb0ELb1ELb1ELb0ELb0ELb0ELb0ELi2ELi4ELi4ELi4ELb0EEENS1_21CollectiveEpilogueBwdISA_SB_SD_Li256ELb1ELb0ELi2EEENS1_25SingleTileBwdLPTSchedulerILb1ELi128ELb0EEEEEEEEEvNT_6ParamsE$_ZN4cute3eso3ESOILb1ELb0EJNS_5tupleIJNS_1CILi1EEENS3_ILi0EEEEEENS3_ILi4096EEENS2_IJiiEEEEEC2ERKS6_RKS7_RKS8_:
[----:B------:R-:W-:Y:S01]  /*a100*/  IADD3 R2, R2, -c[0x0][0x20], RZ ;  /* 0x8000080002027a10 */ /* 0x000fe20007ffe0ff */
[----:B------:R-:W-:Y:S01]  /*a110*/  IMAD.MOV.U32 R8, RZ, RZ, R6 ;  /* 0x000000ffff087224 */ /* 0x000fe200078e0006 */
[----:B------:R-:W-:-:S03]  /*a120*/  MOV R9, 0x0 ;  /* 0x0000000000097802 */ /* 0x000fc60000000f00 */
[----:B------:R1:W-:Y:S04]  /*a130*/  STL [R2], R5 ;  /* 0x0000000502007387 */ /* 0x0003e80000100800 */
[----:B------:R1:W-:Y:S01]  /*a140*/  STL [R2+0x4], R3 ;  /* 0x0000040302007387 */ /* 0x0003e20000100800 */
[----:B------:R-:W-:Y:S05]  /*a150*/  RET.REL.NODEC R8 `(_ZN7cutlass13device_kernelIN5flash19enable_sm80_to_sm89INS1_16FlashAttnBwdSm80INS1_25CollectiveMainloopBwdSm80ILi2ELi2EN4cute5tupleIJNS5_1CILi128EEES8_NS7_ILi64EEEEEENS_10bfloat16_tEfNS_4arch4Sm80ELb1ELb0ELb1ELb1ELb0ELb0ELb0ELb0ELi2ELi4ELi4ELi4ELb0EEENS1_21CollectiveEpilogueBwdISA_SB_SD_Li256ELb1ELb0ELi2EEENS1_25SingleTileBwdLPTSchedulerILb1ELi128ELb0EEEEEEEEEvNT_6ParamsE) ;  /* 0xffff5ea008007950 */ /* 0x000fea0003c3ffff */
        .type           $_ZN7cutlass13device_kernelIN5flash19enable_sm80_to_sm89INS1_16FlashAttnBwdSm80INS1_25CollectiveMainloopBwdSm80ILi2ELi2EN4cute5tupleIJNS5_1CILi128EEES8_NS7_ILi64EEEEEENS_10bfloat16_tEfNS_4arch4Sm80ELb1ELb0ELb1ELb1ELb0ELb0ELb0ELb0ELi2ELi4ELi4ELi4ELb0EEENS1_21CollectiveEpilogueBwdISA_SB_SD_Li256ELb1ELb0ELi2EEENS1_25SingleTileBwdLPTSchedulerILb1ELi128ELb0EEEEEEEEEvNT_6ParamsE$_ZN4cute3eso3ESOILb1ELb0EJNS_5tupleIJNS_1CILi1EEENS3_ILi0EEEEEEiEEC2ERKS6_RKi,@function
        .size           $_ZN7cutlass13device_kernelIN5flash19enable_sm80_to_sm89INS1_16FlashAttnBwdSm80INS1_25CollectiveMainloopBwdSm80ILi2ELi2EN4cute5tupleIJNS5_1CILi128EEES8_NS7_ILi64EEEEEENS_10bfloat16_tEfNS_4arch4Sm80ELb1ELb0ELb1ELb1ELb0ELb0ELb0ELb0ELi2ELi4ELi4ELi4ELb0EEENS1_21CollectiveEpilogueBwdISA_SB_SD_Li256ELb1ELb0ELi2EEENS1_25SingleTileBwdLPTSchedulerILb1ELi128ELb0EEEEEEEEEvNT_6ParamsE$_ZN4cute3eso3ESOILb1ELb0EJNS_5tupleIJNS_1CILi1EEENS3_ILi0EEEEEEiEEC2ERKS6_RKi,($_ZN7cutlass13device_kernelIN5flash19enable_sm80_to_sm89INS1_16FlashAttnBwdSm80INS1_25CollectiveMainloopBwdSm80ILi2ELi2EN4cute5tupleIJNS5_1CILi128EEES8_NS7_ILi64EEEEEENS_10bfloat16_tEfNS_4arch4Sm80ELb1ELb0ELb1ELb1ELb0ELb0ELb0ELb0ELi2ELi4ELi4ELi4ELb0EEENS1_21CollectiveEpilogueBwdISA_SB_SD_Li256ELb1ELb0ELi2EEENS1_25SingleTileBwdLPTSchedulerILb1ELi128ELb0EEEEEEEEEvNT_6ParamsE$_ZN4cute3eso3ESOILb1ELb0EJNS_5tupleIJNS_1CILi1EEENS3_ILi0EEEEEEiNS3_ILi1024EEEEEC2ERKS6_RKiRKS7_ - $_ZN7cutlass13device_kernelIN5flash19enable_sm80_to_sm89INS1_16FlashAttnBwdSm80INS1_25CollectiveMainloopBwdSm80ILi2ELi2EN4cute5tupleIJNS5_1CILi128EEES8_NS7_ILi64EEEEEENS_10bfloat16_tEfNS_4arch4Sm80ELb1ELb0ELb1ELb1ELb0ELb0ELb0ELb0ELi2ELi4ELi4ELi4ELb0EEENS1_21CollectiveEpilogueBwdISA_SB_SD_Li256ELb1ELb0ELi2EEENS1_25SingleTileBwdLPTSchedulerILb1ELi128ELb0EEEEEEEEEvNT_6ParamsE$_ZN4cute3eso3ESOILb1ELb0EJNS_5tupleIJNS_1CILi1EEENS3_ILi0EEEEEEiEEC2ERKS6_RKi)
$_ZN7cutlass13device_kernelIN5flash19enable_sm80_to_sm89INS1_16FlashAttnBwdSm80INS1_25CollectiveMainloopBwdSm80ILi2ELi2EN4cute5tupleIJNS5_1CILi128EEES8_NS7_ILi64EEEEEENS_10bfloat16_tEfNS_4arch4Sm80ELb1ELb0ELb1ELb1ELb0ELb0ELb0ELb0ELi2ELi4ELi4ELi4ELb0EEENS1_21CollectiveEpilogueBwdISA_SB_SD_Li256ELb1ELb0ELi2EEENS1_25SingleTileBwdLPTSchedulerILb1ELi128ELb0EEEEEEEEEvNT_6ParamsE$_ZN4cute3eso3ESOILb1ELb0EJNS_5tupleIJNS_1CILi1EEENS3_ILi0EEEEEEiEEC2ERKS6_RKi:
[----:B------:R-:W-:Y:S02]  /*a160*/  IADD3 R2, R2, -c[0x0][0x20], RZ ;  /* 0x8000080002027a10 */ /* 0x000fe40007ffe0ff */
[----:B------:R-:W-:-:S03]  /*a170*/  MOV R7, 0x0 ;  /* 0x0000000000077802 */ /* 0x000fc60000000f00 */
[----:B------:R1:W-:Y:S01]  /*a180*/  STL [R2], R3 ;  /* 0x0000000302007387 */ /* 0x0003e20000100800 */
[----:B------:R-:W-:Y:S05]  /*a190*/  RET.REL.NODEC R6 `(_ZN7cutlass13device_kernelIN5flash19enable_sm80_to_sm89INS1_16FlashAttnBwdSm80INS1_25CollectiveMainloopBwdSm80ILi2ELi2EN4cute5tupleIJNS5_1CILi128EEES8_NS7_ILi64EEEEEENS_10bfloat16_tEfNS_4arch4Sm80ELb1ELb0ELb1ELb1ELb0ELb0ELb0ELb0ELi2ELi4ELi4ELi4ELb0EEENS1_21CollectiveEpilogueBwdISA_SB_SD_Li256ELb1ELb0ELi2EEENS1_25SingleTileBwdLPTSchedulerILb1ELi128ELb0EEEEEEEEEvNT_6ParamsE) ;  /* 0xffff5e6006007950 */ /* 0x000fea0003c3ffff */
        .type           $_ZN7cutlass13device_kernelIN5flash19enable_sm80_to_sm89INS1_16FlashAttnBwdSm80INS1_25CollectiveMainloopBwdSm80ILi2ELi2EN4cute5tupleIJNS5_1CILi128EEES8_NS7_ILi64EEEEEENS_10bfloat16_tEfNS_4arch4Sm80ELb1ELb0ELb1ELb1ELb0ELb0ELb0ELb0ELi2ELi4ELi4ELi4ELb0EEENS1_21CollectiveEpilogueBwdISA_SB_SD_Li256ELb1ELb0ELi2EEENS1_25SingleTileBwdLPTSchedulerILb1ELi128ELb0EEEEEEEEEvNT_6ParamsE$_ZN4cute3eso3ESOILb1ELb0EJNS_5tupleIJNS_1CILi1EEENS3_ILi0EEEEEEiNS3_ILi1024EEEEEC2ERKS6_RKiRKS7_,@function
        .size           $_ZN7cutlass13device_kernelIN5flash19enable_sm80_to_sm89INS1_16FlashAttnBwdSm80INS1_25CollectiveMainloopBwdSm80ILi2ELi2EN4cute5tupleIJNS5_1CILi128EEES8_NS7_ILi64EEEEEENS_10bfloat16_tEfNS_4arch4Sm80ELb1ELb0ELb1ELb1ELb0ELb0ELb0ELb0ELi2ELi4ELi4ELi4ELb0EEENS1_21CollectiveEpilogueBwdISA_SB_SD_Li256ELb1ELb0ELi2EEENS1_25SingleTileBwdLPTSchedulerILb1ELi128ELb0EEEEEEEEEvNT_6ParamsE$_ZN4cute3eso3ESOILb1ELb0EJNS_5tupleIJNS_1CILi1EEENS3_ILi0EEEEEEiNS3_ILi1024EEEEEC2ERKS6_RKiRKS7_,($_ZN7cutlass13device_kernelIN5flash19enable_sm80_to_sm89INS1_16FlashAttnBwdSm80INS1_25CollectiveMainloopBwdSm80ILi2ELi2EN4cute5tupleIJNS5_1CILi128EEES8_NS7_ILi64EEEEEENS_10bfloat16_tEfNS_4arch4Sm80ELb1ELb0ELb1ELb1ELb0ELb0ELb0ELb0ELi2ELi4ELi4ELi4ELb0EEENS1_21CollectiveEpilogueBwdISA_SB_SD_Li256ELb1ELb0ELi2EEENS1_25SingleTileBwdLPTSchedulerILb1ELi128ELb0EEEEEEEEEvNT_6ParamsE$_ZN4cute3eso3ESOILb1ELb0EJNS_5tupleIJNS_1CILi1EEENS3_ILi0EEEEEElS5_EEC2ERKS6_RKlRKS5_ - $_ZN7cutlass13device_kernelIN5flash19enable_sm80_to_sm89INS1_16FlashAttnBwdSm80INS1_25CollectiveMainloopBwdSm80ILi2ELi2EN4cute5tupleIJNS5_1CILi128EEES8_NS7_ILi64EEEEEENS_10bfloat16_tEfNS_4arch4Sm80ELb1ELb0ELb1ELb1ELb0ELb0ELb0ELb0ELi2ELi4ELi4ELi4ELb0EEENS1_21CollectiveEpilogueBwdISA_SB_SD_Li256ELb1ELb0ELi2EEENS1_25SingleTileBwdLPTSchedulerILb1ELi128ELb0EEEEEEEEEvNT_6ParamsE$_ZN4cute3eso3ESOILb1ELb0EJNS_5tupleIJNS_1CILi1EEENS3_ILi0EEEEEEiNS3_ILi1024EEEEEC2ERKS6_RKiRKS7_)
$_ZN7cutlass13device_kernelIN5flash19enable_sm80_to_sm89INS1_16FlashAttnBwdSm80INS1_25CollectiveMainloopBwdSm80ILi2ELi2EN4cute5tupleIJNS5_1CILi128EEES8_NS7_ILi64EEEEEENS_10bfloat16_tEfNS_4arch4Sm80ELb1ELb0ELb1ELb1ELb0ELb0ELb0ELb0ELi2ELi4ELi4ELi4ELb0EEENS1_21CollectiveEpilogueBwdISA_SB_SD_Li256ELb1ELb0ELi2EEENS1_25SingleTileBwdLPTSchedulerILb1ELi128ELb0EEEEEEEEEvNT_6ParamsE$_ZN4cute3eso3ESOILb1ELb0EJNS_5tupleIJNS_1CILi1EEENS3_ILi0EEEEEEiNS3_ILi1024EEEEEC2ERKS6_RKiRKS7_:
[----:B------:R-:W-:Y:S02]  /*a1a0*/  IADD3 R2, R2, -c[0x0][0x20], RZ ;  /* 0x8000080002027a10 */ /* 0x000fe40007ffe0ff */
[----:B------:R-:W-:-:S03]  /*a1b0*/  MOV R9, 0x0 ;  /* 0x0000000000097802 */ /* 0x000fc60000000f00 */
[----:B------:R1:W-:Y:S01]  /*a1c0*/  STL [R2], R3 ;  /* 0x0000000302007387 */ /* 0x0003e20000100800 */
[----:B------:R-:W-:Y:S05]  /*a1d0*/  RET.REL.NODEC R8 `(_ZN7cutlass13device_kernelIN5flash19enable_sm80_to_sm89INS1_16FlashAttnBwdSm80INS1_25CollectiveMainloopBwdSm80ILi2ELi2EN4cute5tupleIJNS5_1CILi128EEES8_NS7_ILi64EEEEEENS_10bfloat16_tEfNS_4arch4Sm80ELb1ELb0ELb1ELb1ELb0ELb0ELb0ELb0ELi2ELi4ELi4ELi4ELb0EEENS1_21CollectiveEpilogueBwdISA_SB_SD_Li256ELb1ELb0ELi2EEENS1_25SingleTileBwdLPTSchedulerILb1ELi128ELb0EEEEEEEEEvNT_6ParamsE) ;  /* 0xffff5e2008007950 */ /* 0x000fea0003c3ffff */
        .type           $_ZN7cutlass13device_kernelIN5flash19enable_sm80_to_sm89INS1_16FlashAttnBwdSm80INS1_25CollectiveMainloopBwdSm80ILi2ELi2EN4cute5tupleIJNS5_1CILi128EEES8_NS7_ILi64EEEEEENS_10bfloat16_tEfNS_4arch4Sm80ELb1ELb0ELb1ELb1ELb0ELb0ELb0ELb0ELi2ELi4ELi4ELi4ELb0EEENS1_21CollectiveEpilogueBwdISA_SB_SD_Li256ELb1ELb0ELi2EEENS1_25SingleTileBwdLPTSchedulerILb1ELi128ELb0EEEEEEEEEvNT_6ParamsE$_ZN4cute3eso3ESOILb1ELb0EJNS_5tupleIJNS_1CILi1EEENS3_ILi0EEEEEElS5_EEC2ERKS6_RKlRKS5_,@function
        .size           $_ZN7cutlass13device_kernelIN5flash19enable_sm80_to_sm89INS1_16FlashAttnBwdSm80INS1_25CollectiveMainloopBwdSm80ILi2ELi2EN4cute5tupleIJNS5_1CILi128EEES8_NS7_ILi64EEEEEENS_10bfloat16_tEfNS_4arch4Sm80ELb1ELb0ELb1ELb1ELb0ELb0ELb0ELb0ELi2ELi4ELi4ELi4ELb0EEENS1_21CollectiveEpilogueBwdISA_SB_SD_Li256ELb1ELb0ELi2EEENS1_25SingleTileBwdLPTSchedulerILb1ELi128ELb0EEEEEEEEEvNT_6ParamsE$_ZN4cute3eso3ESOILb1ELb0EJNS_5tupleIJNS_1CILi1EEENS3_ILi0EEEEEElS5_EEC2ERKS6_RKlRKS5_,($_ZN7cutlass13device_kernelIN5flash19enable_sm80_to_sm89INS1_16FlashAttnBwdSm80INS1_25CollectiveMainloopBwdSm80ILi2ELi2EN4cute5tupleIJNS5_1CILi128EEES8_NS7_ILi64EEEEEENS_10bfloat16_tEfNS_4arch4Sm80ELb1ELb0ELb1ELb1ELb0ELb0ELb0ELb0ELi2ELi4ELi4ELi4ELb0EEENS1_21CollectiveEpilogueBwdISA_SB_SD_Li256ELb1ELb0ELi2EEENS1_25SingleTileBwdLPTSchedulerILb1ELi128ELb0EEEEEEEEEvNT_6ParamsE$_ZN4cute3eso3ESOILb1ELb0EJNS_5tupleIJNS_1CILi1EEENS3_ILi2EEEEEENS2_IJNS3_ILi0EEEiEEEEEC2ERKS6_RKS8_ - $_ZN7cutlass13device_kernelIN5flash19enable_sm80_to_sm89INS1_16FlashAttnBwdSm80INS1_25CollectiveMainloopBwdSm80ILi2ELi2EN4cute5tupleIJNS5_1CILi128EEES8_NS7_ILi64EEEEEENS_10bfloat16_tEfNS_4arch4Sm80ELb1ELb0ELb1ELb1ELb0ELb0ELb0ELb0ELi2ELi4ELi4ELi4ELb0EEENS1_21CollectiveEpilogueBwdISA_SB_SD_Li256ELb1ELb0ELi2EEENS1_25SingleTileBwdLPTSchedulerILb1ELi128ELb0EEEEEEEEEvNT_6ParamsE$_ZN4cute3eso3ESOILb1ELb0EJNS_5tupleIJNS_1CILi1EEENS3_ILi0EEEEEElS5_EEC2ERKS6_RKlRKS5_)
$_ZN7cutlass13device_kernelIN5flash19enable_sm80_to_sm89INS1_16FlashAttnBwdSm80INS1_25CollectiveMainloopBwdSm80ILi2ELi2EN4cute5tupleIJNS5_1CILi128EEES8_NS7_ILi64EEEEEENS_10bfloat16_tEfNS_4arch4Sm80ELb1ELb0ELb1ELb1ELb0ELb0ELb0ELb0ELi2ELi4ELi4ELi4ELb0EEENS1_21CollectiveEpilogueBwdISA_SB_SD_Li256ELb1ELb0ELi2EEENS1_25SingleTileBwdLPTSchedulerILb1ELi128ELb0EEEEEEEEEvNT_6ParamsE$_ZN4cute3eso3ESOILb1ELb0EJNS_5tupleIJNS_1CILi1EEENS3_ILi0EEEEEElS5_EEC2ERKS6_RKlRKS5_:
[----:B------:R-:W-:Y:S01]  /*a1e0*/  IADD3 R3, R3, -c[0x0][0x20], RZ ;  /* 0x8000080003037a10 */ /* 0x000fe20007ffe0ff */
[----:B------:R-:W-:Y:S01]  /*a1f0*/  IMAD.MOV.U32 R78, RZ, RZ, R2 ;  /* 0x000000ffff4e7224 */ /* 0x000fe200078e0002 */
[----:B------:R-:W-:Y:S01]  /*a200*/  MOV R86, R6 ;  /* 0x0000000600567202 */ /* 0x000fe20000000f00 */
[----:B------:R-:W-:Y:S01]  /*a210*/  IMAD.MOV.U32 R79, RZ, RZ, R5 ;  /* 0x000000ffff4f7224 */ /* 0x000fe200078e0005 */
[----:B------:R-:W-:-:S04]  /*a220*/  MOV R87, 0x0 ;  /* 0x0000000000577802 */ /* 0x000fc80000000f00 */
[----:B------:R1:W-:Y:S01]  /*a230*/  STL.64 [R3], R78 ;  /* 0x0000004e03007387 */ /* 0x0003e20000100a00 */
[----:B------:R-:W-:Y:S05]  /*a240*/  RET.REL.NODEC R86 `(_ZN7cutlass13device_kernelIN5flash19enable_sm80_to_sm89INS1_16FlashAttnBwdSm80INS1_25CollectiveMainloopBwdSm80ILi2ELi2EN4cute5tupleIJNS5_1CILi128EEES8_NS7_ILi64EEEEEENS_10bfloat16_tEfNS_4arch4Sm80ELb1ELb0ELb1ELb1ELb0ELb0ELb0ELb0ELi2ELi4ELi4ELi4ELb0EEENS1_21CollectiveEpilogueBwdISA_SB_SD_Li256ELb1ELb0ELi2EEENS1_25SingleTileBwdLPTSchedulerILb1ELi128ELb0EEEEEEEEEvNT_6ParamsE) ;  /* 0xffff5db056007950 */ /* 0x000fea0003c3ffff */
        .type           $_ZN7cutlass13device_kernelIN5flash19enable_sm80_to_sm89INS1_16FlashAttnBwdSm80INS1_25CollectiveMainloopBwdSm80ILi2ELi2EN4cute5tupleIJNS5_1CILi128EEES8_NS7_ILi64EEEEEENS_10bfloat16_tEfNS_4arch4Sm80ELb1ELb0ELb1ELb1ELb0ELb0ELb0ELb0ELi2ELi4ELi4ELi4ELb0EEENS1_21CollectiveEpilogueBwdISA_SB_SD_Li256ELb1ELb0ELi2EEENS1_25SingleTileBwdLPTSchedulerILb1ELi128ELb0EEEEEEEEEvNT_6ParamsE$_ZN4cute3eso3ESOILb1ELb0EJNS_5tupleIJNS_1CILi1EEENS3_ILi2EEEEEENS2_IJNS3_ILi0EEEiEEEEEC2ERKS6_RKS8_,@function
        .size           $_ZN7cutlass13device_kernelIN5flash19enable_sm80_to_sm89INS1_16FlashAttnBwdSm80INS1_25CollectiveMainloopBwdSm80ILi2ELi2EN4cute5tupleIJNS5_1CILi128EEES8_NS7_ILi64EEEEEENS_10bfloat16_tEfNS_4arch4Sm80ELb1ELb0ELb1ELb1ELb0ELb0ELb0ELb0ELi2ELi4ELi4ELi4ELb0EEENS1_21CollectiveEpilogueBwdISA_SB_SD_Li256ELb1ELb0ELi2EEENS1_25SingleTileBwdLPTSchedulerILb1ELi128ELb0EEEEEEEEEvNT_6ParamsE$_ZN4cute3eso3ESOILb1ELb0EJNS_5tupleIJNS_1CILi1EEENS3_ILi2EEEEEENS2_IJNS3_ILi0EEEiEEEEEC2ERKS6_RKS8_,($_ZN7cutlass13device_kernelIN5flash19enable_sm80_to_sm89INS1_16FlashAttnBwdSm80INS1_25CollectiveMainloopBwdSm80ILi2ELi2EN4cute5tupleIJNS5_1CILi128EEES8_NS7_ILi64EEEEEENS_10bfloat16_tEfNS_4arch4Sm80ELb1ELb0ELb1ELb1ELb0ELb0ELb0ELb0ELi2ELi4ELi4ELi4ELb0EEENS1_21CollectiveEpilogueBwdISA_SB_SD_Li256ELb1ELb0ELi2EEENS1_25SingleTileBwdLPTSchedulerILb1ELi128ELb0EEEEEEEEEvNT_6ParamsE$_ZN4cute3eso3ESOILb1ELb0EJNS_5tupleIJNS_1CILi1EEENS3_ILi2EEES5_EEENS2_IJS4_NS3_ILi256EEEiEEEEEC2ERKS6_RKS8_ - $_ZN7cutlass13device_kernelIN5flash19enable_sm80_to_sm89INS1_16FlashAttnBwdSm80INS1_25CollectiveMainloopBwdSm80ILi2ELi2EN4cute5tupleIJNS5_1CILi128EEES8_NS7_ILi64EEEEEENS_10bfloat16_tEfNS_4arch4Sm80ELb1ELb0ELb1ELb1ELb0ELb0ELb0ELb0ELi2ELi4ELi4ELi4ELb0EEENS1_21CollectiveEpilogueBwdISA_SB_SD_Li256ELb1ELb0ELi2EEENS1_25SingleTileBwdLPTSchedulerILb1ELi128ELb0EEEEEEEEEvNT_6ParamsE$_ZN4cute3eso3ESOILb1ELb0EJNS_5tupleIJNS_1CILi1EEENS3_ILi2EEEEEENS2_IJNS3_ILi0EEEiEEEEEC2ERKS6_RKS8_)
$_ZN7cutlass13device_kernelIN5flash19enable_sm80_to_sm89INS1_16FlashAttnBwdSm80INS1_25CollectiveMainloopBwdSm80ILi2ELi2EN4cute5tupleIJNS5_1CILi128EEES8_NS7_ILi64EEEEEENS_10bfloat16_tEfNS_4arch4Sm80ELb1ELb0ELb1ELb1ELb0ELb0ELb0ELb0ELi2ELi4ELi4ELi4ELb0EEENS1_21CollectiveEpilogueBwdISA_SB_SD_Li256ELb1ELb0ELi2EEENS1_25SingleTileBwdLPTSchedulerILb1ELi128ELb0EEEEEEEEEvNT_6ParamsE$_ZN4cute3eso3ESOILb1ELb0EJNS_5tupleIJNS_1CILi1EEENS3_ILi2EEEEEENS2_IJNS3_ILi0EEEiEEEEEC2ERKS6_RKS8_:
[----:B------:R-:W-:Y:S02]  /*a250*/  IADD3 R3, R13, -c[0x0][0x20], RZ ;  /* 0x800008000d037a10 */ /* 0x000fe40007ffe0ff */
[----:B------:R-:W-:-:S03]  /*a260*/  MOV R5, 0x0 ;  /* 0x0000000000057802 */ /* 0x000fc60000000f00 */
[----:B------:R1:W-:Y:S01]  /*a270*/  STL [R3], R2 ;  /* 0x0000000203007387 */ /* 0x0003e20000100800 */
[----:B------:R-:W-:Y:S05]  /*a280*/  RET.REL.NODEC R4 `(_ZN7cutlass13device_kernelIN5flash19enable_sm80_to_sm89INS1_16FlashAttnBwdSm80INS1_25CollectiveMainloopBwdSm80ILi2ELi2EN4cute5tupleIJNS5_1CILi128EEES8_NS7_ILi64EEEEEENS_10bfloat16_tEfNS_4arch4Sm80ELb1ELb0ELb1ELb1ELb0ELb0ELb0ELb0ELi2ELi4ELi4ELi4ELb0EEENS1_21CollectiveEpilogueBwdISA_SB_SD_Li256ELb1ELb0ELi2EEENS1_25SingleTileBwdLPTSchedulerILb1ELi128ELb0EEEEEEEEEvNT_6ParamsE) ;  /* 0xffff5d7004007950 */ /* 0x000fea0003c3ffff */
        .type           $_ZN7cutlass13device_kernelIN5flash19enable_sm80_to_sm89INS1_16FlashAttnBwdSm80INS1_25CollectiveMainloopBwdSm80ILi2ELi2EN4cute5tupleIJNS5_1CILi128EEES8_NS7_ILi64EEEEEENS_10bfloat16_tEfNS_4arch4Sm80ELb1ELb0ELb1ELb1ELb0ELb0ELb0ELb0ELi2ELi4ELi4ELi4ELb0EEENS1_21CollectiveEpilogueBwdISA_SB_SD_Li256ELb1ELb0ELi2EEENS1_25SingleTileBwdLPTSchedulerILb1ELi128ELb0EEEEEEEEEvNT_6ParamsE$_ZN4cute3eso3ESOILb1ELb0EJNS_5tupleIJNS_1CILi1EEENS3_ILi2EEES5_EEENS2_IJS4_NS3_ILi256EEEiEEEEEC2ERKS6_RKS8_,@function
        .size           $_ZN7cutlass13device_kernelIN5flash19enable_sm80_to_sm89INS1_16FlashAttnBwdSm80INS1_25CollectiveMainloopBwdSm80ILi2ELi2EN4cute5tupleIJNS5_1CILi128EEES8_NS7_ILi64EEEEEENS_10bfloat16_tEfNS_4arch4Sm80ELb1ELb0ELb1ELb1ELb0ELb0ELb0ELb0ELi2ELi4ELi4ELi4ELb0EEENS1_21CollectiveEpilogueBwdISA_SB_SD_Li256ELb1ELb0ELi2EEENS1_25SingleTileBwdLPTSchedulerILb1ELi128ELb0EEEEEEEEEvNT_6ParamsE$_ZN4cute3eso3ESOILb1ELb0EJNS_5tupleIJNS_1CILi1EEENS3_ILi2EEES5_EEENS2_IJS4_NS3_ILi256EEEiEEEEEC2ERKS6_RKS8_,($_ZN7cutlass13device_kernelIN5flash19enable_sm80_to_sm89INS1_16FlashAttnBwdSm80INS1_25CollectiveMainloopBwdSm80ILi2ELi2EN4cute5tupleIJNS5_1CILi128EEES8_NS7_ILi64EEEEEENS_10bfloat16_tEfNS_4arch4Sm80ELb1ELb0ELb1ELb1ELb0ELb0ELb0ELb0ELi2ELi4ELi4ELi4ELb0EEENS1_21CollectiveEpilogueBwdISA_SB_SD_Li256ELb1ELb0ELi2EEENS1_25SingleTileBwdLPTSchedulerILb1ELi128ELb0EEEEEEEEEvNT_6ParamsE$_ZN4cute3eso3ESOILb1ELb0EJNS_5tupleIJNS_1CILi2EEEEEENS2_IJiEEEEEC2ERKS5_RKS6_ - $_ZN7cutlass13device_kernelIN5flash19enable_sm80_to_sm89INS1_16FlashAttnBwdSm80INS1_25CollectiveMainloopBwdSm80ILi2ELi2EN4cute5tupleIJNS5_1CILi128EEES8_NS7_ILi64EEEEEENS_10bfloat16_tEfNS_4arch4Sm80ELb1ELb0ELb1ELb1ELb0ELb0ELb0ELb0ELi2ELi4ELi4ELi4ELb0EEENS1_21CollectiveEpilogueBwdISA_SB_SD_Li256ELb1ELb0ELi2EEENS1_25SingleTileBwdLPTSchedulerILb1ELi128ELb0EEEEEEEEEvNT_6ParamsE$_ZN4cute3eso3ESOILb1ELb0EJNS_5tupleIJNS_1CILi1EEENS3_ILi2EEES5_EEENS2_IJS4_NS3_ILi256EEEiEEEEEC2ERKS6_RKS8_)
$_ZN7cutlass13device_kernelIN5flash19enable_sm80_to_sm89INS1_16FlashAttnBwdSm80INS1_25CollectiveMainloopBwdSm80ILi2ELi2EN4cute5tupleIJNS5_1CILi128EEES8_NS7_ILi64EEEEEENS_10bfloat16_tEfNS_4arch4Sm80ELb1ELb0ELb1ELb1ELb0ELb0ELb0ELb0ELi2ELi4ELi4ELi4ELb0EEENS1_21CollectiveEpilogueBwdISA_SB_SD_Li256ELb1ELb0ELi2EEENS1_25SingleTileBwdLPTSchedulerILb1ELi128ELb0EEEEEEEEEvNT_6ParamsE$_ZN4cute3eso3ESOILb1ELb0EJNS_5tupleIJNS_1CILi1EEENS3_ILi2EEES5_EEENS2_IJS4_NS3_ILi256EEEiEEEEEC2ERKS6_RKS8_:
[----:B------:R-:W-:Y:S02]  /*a290*/  IADD3 R3, R11, -c[0x0][0x20], RZ ;  /* 0x800008000b037a10 */ /* 0x000fe40007ffe0ff */
[----:B------:R-:W-:-:S03]  /*a2a0*/  MOV R5, 0x0 ;  /* 0x0000000000057802 */ /* 0x000fc60000000f00 */
[----:B------:R1:W-:Y:S01]  /*a2b0*/  STL [R3], R2 ;  /* 0x0000000203007387 */ /* 0x0003e20000100800 */
[----:B------:R-:W-:Y:S05]  /*a2c0*/  RET.REL.NODEC R4 `(_ZN7cutlass13device_kernelIN5flash19enable_sm80_to_sm89INS1_16FlashAttnBwdSm80INS1_25CollectiveMainloopBwdSm80ILi2ELi2EN4cute5tupleIJNS5_1CILi128EEES8_NS7_ILi64EEEEEENS_10bfloat16_tEfNS_4arch4Sm80ELb1ELb0ELb1ELb1ELb0ELb0ELb0ELb0ELi2ELi4ELi4ELi4ELb0EEENS1_21CollectiveEpilogueBwdISA_SB_SD_Li256ELb1ELb0ELi2EEENS1_25SingleTileBwdLPTSchedulerILb1ELi128ELb0EEEEEEEEEvNT_6ParamsE) ;  /* 0xffff5d3004007950 */ /* 0x000fea0003c3ffff */
        .type           $_ZN7cutlass13device_kernelIN5flash19enable_sm80_to_sm89INS1_16FlashAttnBwdSm80INS1_25CollectiveMainloopBwdSm80ILi2ELi2EN4cute5tupleIJNS5_1CILi128EEES8_NS7_ILi64EEEEEENS_10bfloat16_tEfNS_4arch4Sm80ELb1ELb0ELb1ELb1ELb0ELb0ELb0ELb0ELi2ELi4ELi4ELi4ELb0EEENS1_21CollectiveEpilogueBwdISA_SB_SD_Li256ELb1ELb0ELi2EEENS1_25SingleTileBwdLPTSchedulerILb1ELi128ELb0EEEEEEEEEvNT_6ParamsE$_ZN4cute3eso3ESOILb1ELb0EJNS_5tupleIJNS_1CILi2EEEEEENS2_IJiEEEEEC2ERKS5_RKS6_,@function
        .size           $_ZN7cutlass13device_kernelIN5flash19enable_sm80_to_sm89INS1_16FlashAttnBwdSm80INS1_25CollectiveMainloopBwdSm80ILi2ELi2EN4cute5tupleIJNS5_1CILi128EEES8_NS7_ILi64EEEEEENS_10bfloat16_tEfNS_4arch4Sm80ELb1ELb0ELb1ELb1ELb0ELb0ELb0ELb0ELi2ELi4ELi4ELi4ELb0EEENS1_21CollectiveEpilogueBwdISA_SB_SD_Li256ELb1ELb0ELi2EEENS1_25SingleTileBwdLPTSchedulerILb1ELi128ELb0EEEEEEEEEvNT_6ParamsE$_ZN4cute3eso3ESOILb1ELb0EJNS_5tupleIJNS_1CILi2EEEEEENS2_IJiEEEEEC2ERKS5_RKS6_,($_ZN7cutlass13device_kernelIN5flash19enable_sm80_to_sm89INS1_16FlashAttnBwdSm80INS1_25CollectiveMainloopBwdSm80ILi2ELi2EN4cute5tupleIJNS5_1CILi128EEES8_NS7_ILi64EEEEEENS_10bfloat16_tEfNS_4arch4Sm80ELb1ELb0ELb1ELb1ELb0ELb0ELb0ELb0ELi2ELi4ELi4ELi4ELb0EEENS1_21CollectiveEpilogueBwdISA_SB_SD_Li256ELb1ELb0ELi2EEENS1_25SingleTileBwdLPTSchedulerILb1ELi128ELb0EEEEEEEEEvNT_6ParamsE$_ZN4cute3eso3ESOILb1ELb0EJNS_5tupleIJNS_1CILi2EEEEEENS2_IJiEEENS3_ILi1EEES7_EEC2ERKS5_RKS6_RKS7_SE_ - $_ZN7cutlass13device_kernelIN5flash19enable_sm80_to_sm89INS1_16FlashAttnBwdSm80INS1_25CollectiveMainloopBwdSm80ILi2ELi2EN4cute5tupleIJNS5_1CILi128EEES8_NS7_ILi64EEEEEENS_10bfloat16_tEfNS_4arch4Sm80ELb1ELb0ELb1ELb1ELb0ELb0ELb0ELb0ELi2ELi4ELi4ELi4ELb0EEENS1_21CollectiveEpilogueBwdISA_SB_SD_Li256ELb1ELb0ELi2EEENS1_25SingleTileBwdLPTSchedulerILb1ELi128ELb0EEEEEEEEEvNT_6ParamsE$_ZN4cute3eso3ESOILb1ELb0EJNS_5tupleIJNS_1CILi2EEEEEENS2_IJiEEEEEC2ERKS5_RKS6_)
$_ZN7cutlass13device_kernelIN5flash19enable_sm80_to_sm89INS1_16FlashAttnBwdSm80INS1_25CollectiveMainloopBwdSm80ILi2ELi2EN4cute5tupleIJNS5_1CILi128EEES8_NS7_ILi64EEEEEENS_10bfloat16_tEfNS_4arch4Sm80ELb1ELb0ELb1ELb1ELb0ELb0ELb0ELb0ELi2ELi4ELi4ELi4ELb0EEENS1_21CollectiveEpilogueBwdISA_SB_SD_Li256ELb1ELb0ELi2EEENS1_25SingleTileBwdLPTSchedulerILb1ELi128ELb0EEEEEEEEEvNT_6ParamsE$_ZN4cute3eso3ESOILb1ELb0EJNS_5tupleIJNS_1CILi2EEEEEENS2_IJiEEEEEC2ERKS5_RKS6_:
[----:B------:R-:W-:Y:S02]  /*a2d0*/  IADD3 R2, R67, -c[0x0][0x20], RZ ;  /* 0x8000080043027a10 */ /* 0x000fe40007ffe0ff */
[----:B------:R-:W-:-:S03]  /*a2e0*/  MOV R7, 0x0 ;  /* 0x0000000000077802 */ /* 0x000fc60000000f00 */
[----:B------:R1:W-:Y:S01]  /*a2f0*/  STL [R2], R3 ;  /* 0x0000000302007387 */ /* 0x0003e20000100800 */
[----:B------:R-:W-:Y:S05]  /*a300*/  RET.REL.NODEC R6 `(_ZN7cutlass13device_kernelIN5flash19enable_sm80_to_sm89INS1_16FlashAttnBwdSm80INS1_25CollectiveMainloopBwdSm80ILi2ELi2EN4cute5tupleIJNS5_1CILi128EEES8_NS7_ILi64EEEEEENS_10bfloat16_tEfNS_4arch4Sm80ELb1ELb0ELb1ELb1ELb0ELb0ELb0ELb0ELi2ELi4ELi4ELi4ELb0EEENS1_21CollectiveEpilogueBwdISA_SB_SD_Li256ELb1ELb0ELi2EEENS1_25SingleTileBwdLPTSchedulerILb1ELi128ELb0EEEEEEEEEvNT_6ParamsE) ;  /* 0xffff5cf006007950 */ /* 0x000fea0003c3ffff */
        .type           $_ZN7cutlass13device_kernelIN5flash19enable_sm80_to_sm89INS1_16FlashAttnBwdSm80INS1_25CollectiveMainloopBwdSm80ILi2ELi2EN4cute5tupleIJNS5_1CILi128EEES8_NS7_ILi64EEEEEENS_10bfloat16_tEfNS_4arch4Sm80ELb1ELb0ELb1ELb1ELb0ELb0ELb0ELb0ELi2ELi4ELi4ELi4ELb0EEENS1_21CollectiveEpilogueBwdISA_SB_SD_Li256ELb1ELb0ELi2EEENS1_25SingleTileBwdLPTSchedulerILb1ELi128ELb0EEEEEEEEEvNT_6ParamsE$_ZN4cute3eso3ESOILb1ELb0EJNS_5tupleIJNS_1CILi2EEEEEENS2_IJiEEENS3_ILi1EEES7_EEC2ERKS5_RKS6_RKS7_SE_,@function
        .size           $_ZN7cutlass13device_kernelIN5flash19enable_sm80_to_sm89INS1_16FlashAttnBwdSm80INS1_25CollectiveMainloopBwdSm80ILi2ELi2EN4cute5tupleIJNS5_1CILi128EEES8_NS7_ILi64EEEEEENS_10bfloat16_tEfNS_4arch4Sm80ELb1ELb0ELb1ELb1ELb0ELb0ELb0ELb0ELi2ELi4ELi4ELi4ELb0EEENS1_21CollectiveEpilogueBwdISA_SB_SD_Li256ELb1ELb0ELi2EEENS1_25SingleTileBwdLPTSchedulerILb1ELi128ELb0EEEEEEEEEvNT_6ParamsE$_ZN4cute3eso3ESOILb1ELb0EJNS_5tupleIJNS_1CILi2EEEEEENS2_IJiEEENS3_ILi1EEES7_EEC2ERKS5_RKS6_RKS7_SE_,($_ZN7cutlass13device_kernelIN5flash19enable_sm80_to_sm89INS1_16FlashAttnBwdSm80INS1_25CollectiveMainloopBwdSm80ILi2ELi2EN4cute5tupleIJNS5_1CILi128EEES8_NS7_ILi64EEEEEENS_10bfloat16_tEfNS_4arch4Sm80ELb1ELb0ELb1ELb1ELb0ELb0ELb0ELb0ELi2ELi4ELi4ELi4ELb0EEENS1_21CollectiveEpilogueBwdISA_SB_SD_Li256ELb1ELb0ELi2EEENS1_25SingleTileBwdLPTSchedulerILb1ELi128ELb0EEEEEEEEEvNT_6ParamsE$_ZN4cute3eso3ESOILb1ELb0EJNS_5tupleIJNS_1CILi2EEEEEENS2_IJiEEES4_NS3_ILi1EEEEEC2ERKS5_RKS6_RKS4_RKS7_ - $_ZN7cutlass13device_kernelIN5flash19enable_sm80_to_sm89INS1_16FlashAttnBwdSm80INS1_25CollectiveMainloopBwdSm80ILi2ELi2EN4cute5tupleIJNS5_1CILi128EEES8_NS7_ILi64EEEEEENS_10bfloat16_tEfNS_4arch4Sm80ELb1ELb0ELb1ELb1ELb0ELb0ELb0ELb0ELi2ELi4ELi4ELi4ELb0EEENS1_21CollectiveEpilogueBwdISA_SB_SD_Li256ELb1ELb0ELi2EEENS1_25SingleTileBwdLPTSchedulerILb1ELi128ELb0EEEEEEEEEvNT_6ParamsE$_ZN4cute3eso3ESOILb1ELb0EJNS_5tupleIJNS_1CILi2EEEEEENS2_IJiEEENS3_ILi1EEES7_EEC2ERKS5_RKS6_RKS7_SE_)
$_ZN7cutlass13device_kernelIN5flash19enable_sm80_to_sm89INS1_16FlashAttnBwdSm80INS1_25CollectiveMainloopBwdSm80ILi2ELi2EN4cute5tupleIJNS5_1CILi128EEES8_NS7_ILi64EEEEEENS_10bfloat16_tEfNS_4arch4Sm80ELb1ELb0ELb1ELb1ELb0ELb0ELb0ELb0ELi2ELi4ELi4ELi4ELb0EEENS1_21CollectiveEpilogueBwdISA_SB_SD_Li256ELb1ELb0ELi2EEENS1_25SingleTileBwdLPTSchedulerILb1ELi128ELb0EEEEEEEEEvNT_6ParamsE$_ZN4cute3eso3ESOILb1ELb0EJNS_5tupleIJNS_1CILi2EEEEEENS2_IJiEEENS3_ILi1EEES7_EEC2ERKS5_RKS6_RKS7_SE_:
[----:B------:R-:W-:Y:S01]  /*a310*/  IADD3 R2, R2, -c[0x0][0x20], RZ ;  /* 0x8000080002027a10 */ /* 0x000fe20007ffe0ff */
[----:B------:R-:W-:Y:S01]  /*a320*/  IMAD.MOV.U32 R8, RZ, RZ, R4 ;  /* 0x000000ffff087224 */ /* 0x000fe200078e0004 */
[----:B------:R-:W-:-:S03]  /*a330*/  MOV R9, 0x0 ;  /* 0x0000000000097802 */ /* 0x000fc60000000f00 */
[----:B------:R1:W-:Y:S01]  /*a340*/  STL [R2], R3 ;  /* 0x0000000302007387 */ /* 0x0003e20000100800 */
[----:B------:R-:W-:Y:S05]  /*a350*/  RET.REL.NODEC R8 `(_ZN7cutlass13device_kernelIN5flash19enable_sm80_to_sm89INS1_16FlashAttnBwdSm80INS1_25CollectiveMainloopBwdSm80ILi2ELi2EN4cute5tupleIJNS5_1CILi128EEES8_NS7_ILi64EEEEEENS_10bfloat16_tEfNS_4arch4Sm80ELb1ELb0ELb1ELb1ELb0ELb0ELb0ELb0ELi2ELi4ELi4ELi4ELb0EEENS1_21CollectiveEpilogueBwdISA_SB_SD_Li256ELb1ELb0ELi2EEENS1_25SingleTileBwdLPTSchedulerILb1ELi128ELb0EEEEEEEEEvNT_6ParamsE) ;  /* 0xffff5ca008007950 */ /* 0x000fea0003c3ffff */
        .type           $_ZN7cutlass13device_kernelIN5flash19enable_sm80_to_sm89INS1_16FlashAttnBwdSm80INS1_25CollectiveMainloopBwdSm80ILi2ELi2EN4cute5tupleIJNS5_1CILi128EEES8_NS7_ILi64EEEEEENS_10bfloat16_tEfNS_4arch4Sm80ELb1ELb0ELb1ELb1ELb0ELb0ELb0ELb0ELi2ELi4ELi4ELi4ELb0EEENS1_21CollectiveEpilogueBwdISA_SB_SD_Li256ELb1ELb0ELi2EEENS1_25SingleTileBwdLPTSchedulerILb1ELi128ELb0EEEEEEEEEvNT_6ParamsE$_ZN4cute3eso3ESOILb1ELb0EJNS_5tupleIJNS_1CILi2EEEEEENS2_IJiEEES4_NS3_ILi1EEEEEC2ERKS5_RKS6_RKS4_RKS7_,@function
        .size           $_ZN7cutlass13device_kernelIN5flash19enable_sm80_to_sm89INS1_16FlashAttnBwdSm80INS1_25CollectiveMainloopBwdSm80ILi2ELi2EN4cute5tupleIJNS5_1CILi128EEES8_NS7_ILi64EEEEEENS_10bfloat16_tEfNS_4arch4Sm80ELb1ELb0ELb1ELb1ELb0ELb0ELb0ELb0ELi2ELi4ELi4ELi4ELb0EEENS1_21CollectiveEpilogueBwdISA_SB_SD_Li256ELb1ELb0ELi2EEENS1_25SingleTileBwdLPTSchedulerILb1ELi128ELb0EEEEEEEEEvNT_6ParamsE$_ZN4cute3eso3ESOILb1ELb0EJNS_5tupleIJNS_1CILi2EEEEEENS2_IJiEEES4_NS3_ILi1EEEEEC2ERKS5_RKS6_RKS4_RKS7_,($_ZN7cutlass13device_kernelIN5flash19enable_sm80_to_sm89INS1_16FlashAttnBwdSm80INS1_25CollectiveMainloopBwdSm80ILi2ELi2EN4cute5tupleIJNS5_1CILi128EEES8_NS7_ILi64EEEEEENS_10bfloat16_tEfNS_4arch4Sm80ELb1ELb0ELb1ELb1ELb0ELb0ELb0ELb0ELi2ELi4ELi4ELi4ELb0EEENS1_21CollectiveEpilogueBwdISA_SB_SD_Li256ELb1ELb0ELi2EEENS1_25SingleTileBwdLPTSchedulerILb1ELi128ELb0EEEEEEEEEvNT_6ParamsE$_ZN4cute3eso3ESOILb1ELb0EJNS_5tupleIJNS_1CILi2EEES4_EEENS2_IJNS3_ILi1EEEiEEEEEC2ERKS5_RKS7_ - $_ZN7cutlass13device_kernelIN5flash19enable_sm80_to_sm89INS1_16FlashAttnBwdSm80INS1_25CollectiveMainloopBwdSm80ILi2ELi2EN4cute5tupleIJNS5_1CILi128EEES8_NS7_ILi64EEEEEENS_10bfloat16_tEfNS_4arch4Sm80ELb1ELb0ELb1ELb1ELb0ELb0ELb0ELb0ELi2ELi4ELi4ELi4ELb0EEENS1_21CollectiveEpilogueBwdISA_SB_SD_Li256ELb1ELb0ELi2EEENS1_25SingleTileBwdLPTSchedulerILb1ELi128ELb0EEEEEEEEEvNT_6ParamsE$_ZN4cute3eso3ESOILb1ELb0EJNS_5tupleIJNS_1CILi2EEEEEENS2_IJiEEES4_NS3_ILi1EEEEEC2ERKS5_RKS6_RKS4_RKS7_)
$_ZN7cutlass13device_kernelIN5flash19enable_sm80_to_sm89INS1_16FlashAttnBwdSm80INS1_25CollectiveMainloopBwdSm80ILi2ELi2EN4cute5tupleIJNS5_1CILi128EEES8_NS7_ILi64EEEEEENS_10bfloat16_tEfNS_4arch4Sm80ELb1ELb0ELb1ELb1ELb0ELb0ELb0ELb0ELi2ELi4ELi4ELi4ELb0EEENS1_21CollectiveEpilogueBwdISA_SB_SD_Li256ELb1ELb0ELi2EEENS1_25SingleTileBwdLPTSchedulerILb1ELi128ELb0EEEEEEEEEvNT_6ParamsE$_ZN4cute3eso3ESOILb1ELb0EJNS_5tupleIJNS_1CILi2EEEEEENS2_IJiEEES4_NS3_ILi1EEEEEC2ERKS5_RKS6_RKS4_RKS7_:
[----:B------:R-:W-:Y:S02]  /*a360*/  IADD3 R2, R2, -c[0x0][0x20], RZ ;  /* 0x8000080002027a10 */ /* 0x000fe40007ffe0ff */
[----:B------:R-:W-:-:S03]  /*a370*/  MOV R5, 0x0 ;  /* 0x0000000000057802 */ /* 0x000fc60000000f00 */
[----:B------:R1:W-:Y:S01]  /*a380*/  STL [R2], R3 ;  /* 0x0000000302007387 */ /* 0x0003e20000100800 */
[----:B------:R-:W-:Y:S05]  /*a390*/  RET.REL.NODEC R4 `(_ZN7cutlass13device_kernelIN5flash19enable_sm80_to_sm89INS1_16FlashAttnBwdSm80INS1_25CollectiveMainloopBwdSm80ILi2ELi2EN4cute5tupleIJNS5_1CILi128EEES8_NS7_ILi64EEEEEENS_10bfloat16_tEfNS_4arch4Sm80ELb1ELb0ELb1ELb1ELb0ELb0ELb0ELb0ELi2ELi4ELi4ELi4ELb0EEENS1_21CollectiveEpilogueBwdISA_SB_SD_Li256ELb1ELb0ELi2EEENS1_25SingleTileBwdLPTSchedulerILb1ELi128ELb0EEEEEEEEEvNT_6ParamsE) ;  /* 0xffff5c6004007950 */ /* 0x000fea0003c3ffff */
        .type           $_ZN7cutlass13device_kernelIN5flash19enable_sm80_to_sm89INS1_16FlashAttnBwdSm80INS1_25CollectiveMainloopBwdSm80ILi2ELi2EN4cute5tupleIJNS5_1CILi128EEES8_NS7_ILi64EEEEEENS_10bfloat16_tEfNS_4arch4Sm80ELb1ELb0ELb1ELb1ELb0ELb0ELb0ELb0ELi2ELi4ELi4ELi4ELb0EEENS1_21CollectiveEpilogueBwdISA_SB_SD_Li256ELb1ELb0ELi2EEENS1_25SingleTileBwdLPTSchedulerILb1ELi128ELb0EEEEEEEEEvNT_6ParamsE$_ZN4cute3eso3ESOILb1ELb0EJNS_5tupleIJNS_1CILi2EEES4_EEENS2_IJNS3_ILi1EEEiEEEEEC2ERKS5_RKS7_,@function
        .size           $_ZN7cutlass13device_kernelIN5flash19enable_sm80_to_sm89INS1_16FlashAttnBwdSm80INS1_25CollectiveMainloopBwdSm80ILi2ELi2EN4cute5tupleIJNS5_1CILi128EEES8_NS7_ILi64EEEEEENS_10bfloat16_tEfNS_4arch4Sm80ELb1ELb0ELb1ELb1ELb0ELb0ELb0ELb0ELi2ELi4ELi4ELi4ELb0EEENS1_21CollectiveEpilogueBwdISA_SB_SD_Li256ELb1ELb0ELi2EEENS1_25SingleTileBwdLPTSchedulerILb1ELi128ELb0EEEEEEEEEvNT_6ParamsE$_ZN4cute3eso3ESOILb1ELb0EJNS_5tupleIJNS_1CILi2EEES4_EEENS2_IJNS3_ILi1EEEiEEEEEC2ERKS5_RKS7_,($_ZN7cutlass13device_kernelIN5flash19enable_sm80_to_sm89INS1_16FlashAttnBwdSm80INS1_25CollectiveMainloopBwdSm80ILi2ELi2EN4cute5tupleIJNS5_1CILi128EEES8_NS7_ILi64EEEEEENS_10bfloat16_tEfNS_4arch4Sm80ELb1ELb0ELb1ELb1ELb0ELb0ELb0ELb0ELi2ELi4ELi4ELi4ELb0EEENS1_21CollectiveEpilogueBwdISA_SB_SD_Li256ELb1ELb0ELi2EEENS1_25SingleTileBwdLPTSchedulerILb1ELi128ELb0EEEEEEEEEvNT_6ParamsE$_ZN4cute3eso3ESOILb1ELb0EJNS_5tupleIJNS_1CILi2EEES4_EEENS2_IJiNS3_ILi4096EEEEEEEEC2ERKS5_RKS7_ - $_ZN7cutlass13device_kernelIN5flash19enable_sm80_to_sm89INS1_16FlashAttnBwdSm80INS1_25CollectiveMainloopBwdSm80ILi2ELi2EN4cute5tupleIJNS5_1CILi128EEES8_NS7_ILi64EEEEEENS_10bfloat16_tEfNS_4arch4Sm80ELb1ELb0ELb1ELb1ELb0ELb0ELb0ELb0ELi2ELi4ELi4ELi4ELb0EEENS1_21CollectiveEpilogueBwdISA_SB_SD_Li256ELb1ELb0ELi2EEENS1_25SingleTileBwdLPTSchedulerILb1ELi128ELb0EEEEEEEEEvNT_6ParamsE$_ZN4cute3eso3ESOILb1ELb0EJNS_5tupleIJNS_1CILi2EEES4_EEENS2_IJNS3_ILi1EEEiEEEEEC2ERKS5_RKS7_)
$_ZN7cutlass13device_kernelIN5flash19enable_sm80_to_sm89INS1_16FlashAttnBwdSm80INS1_25CollectiveMainloopBwdSm80ILi2ELi2EN4cute5tupleIJNS5_1CILi128EEES8_NS7_ILi64EEEEEENS_10bfloat16_tEfNS_4arch4Sm80ELb1ELb0ELb1ELb1ELb0ELb0ELb0ELb0ELi2ELi4ELi4ELi4ELb0EEENS1_21CollectiveEpilogueBwdISA_SB_SD_Li256ELb1ELb0ELi2EEENS1_25SingleTileBwdLPTSchedulerILb1ELi128ELb0EEEEEEEEEvNT_6ParamsE$_ZN4cute3eso3ESOILb1ELb0EJNS_5tupleIJNS_1CILi2EEES4_EEENS2_IJNS3_ILi1EEEiEEEEEC2ERKS5_RKS7_:
[----:B------:R-:W-:Y:S02]  /*a3a0*/  IADD3 R3, R34, -c[0x0][0x20], RZ ;  /* 0x8000080022037a10 */ /* 0x000fe40007ffe0ff */
[----:B------:R-:W-:-:S03]  /*a3b0*/  MOV R5, 0x0 ;  /* 0x0000000000057802 */ /* 0x000fc60000000f00 */
[----:B------:R1:W-:Y:S01]  /*a3c0*/  STL [R3], R2 ;  /* 0x0000000203007387 */ /* 0x0003e20000100800 */
[----:B------:R-:W-:Y:S05]  /*a3d0*/  RET.REL.NODEC R4 `(_ZN7cutlass13device_kernelIN5flash19enable_sm80_to_sm89INS1_16FlashAttnBwdSm80INS1_25CollectiveMainloopBwdSm80ILi2ELi2EN4cute5tupleIJNS5_1CILi128EEES8_NS7_ILi64EEEEEENS_10bfloat16_tEfNS_4arch4Sm80ELb1ELb0ELb1ELb1ELb0ELb0ELb0ELb0ELi2ELi4ELi4ELi4ELb0EEENS1_21CollectiveEpilogueBwdISA_SB_SD_Li256ELb1ELb0ELi2EEENS1_25SingleTileBwdLPTSchedulerILb1ELi128ELb0EEEEEEEEEvNT_6ParamsE) ;  /* 0xffff5c2004007950 */ /* 0x000fea0003c3ffff */
        .type           $_ZN7cutlass13device_kernelIN5flash19enable_sm80_to_sm89INS1_16FlashAttnBwdSm80INS1_25CollectiveMainloopBwdSm80ILi2ELi2EN4cute5tupleIJNS5_1CILi128EEES8_NS7_ILi64EEEEEENS_10bfloat16_tEfNS_4arch4Sm80ELb1ELb0ELb1ELb1ELb0ELb0ELb0ELb0ELi2ELi4ELi4ELi4ELb0EEENS1_21CollectiveEpilogueBwdISA_SB_SD_Li256ELb1ELb0ELi2EEENS1_25SingleTileBwdLPTSchedulerILb1ELi128ELb0EEEEEEEEEvNT_6ParamsE$_ZN4cute3eso3ESOILb1ELb0EJNS_5tupleIJNS_1CILi2EEES4_EEENS2_IJiNS3_ILi4096EEEEEEEEC2ERKS5_RKS7_,@function
        .size           $_ZN7cutlass13device_kernelIN5flash19enable_sm80_to_sm89INS1_16FlashAttnBwdSm80INS1_25CollectiveMainloopBwdSm80ILi2ELi2EN4cute5tupleIJNS5_1CILi128EEES8_NS7_ILi64EEEEEENS_10bfloat16_tEfNS_4arch4Sm80ELb1ELb0ELb1ELb1ELb0ELb0ELb0ELb0ELi2ELi4ELi4ELi4ELb0EEENS1_21CollectiveEpilogueBwdISA_SB_SD_Li256ELb1ELb0ELi2EEENS1_25SingleTileBwdLPTSchedulerILb1ELi128ELb0EEEEEEEEEvNT_6ParamsE$_ZN4cute3eso3ESOILb1ELb0EJNS_5tupleIJNS_1CILi2EEES4_EEENS2_IJiNS3_ILi4096EEEEEEEEC2ERKS5_RKS7_,($_ZN7cutlass13device_kernelIN5flash19enable_sm80_to_sm89INS1_16FlashAttnBwdSm80INS1_25CollectiveMainloopBwdSm80ILi2ELi2EN4cute5tupleIJNS5_1CILi128EEES8_NS7_ILi64EEEEEENS_10bfloat16_tEfNS_4arch4Sm80ELb1ELb0ELb1ELb1ELb0ELb0ELb0ELb0ELi2ELi4ELi4ELi4ELb0EEENS1_21CollectiveEpilogueBwdISA_SB_SD_Li256ELb1ELb0ELi2EEENS1_25SingleTileBwdLPTSchedulerILb1ELi128ELb0EEEEEEEEEvNT_6ParamsE$_ZN4cute3eso3ESOILb1ELb0EJNS_5tupleIJNS_1CILi2EEES4_EEENS2_IJiNS3_ILi512EEEEEEEEC2ERKS5_RKS7_ - $_ZN7cutlass13device_kernelIN5flash19enable_sm80_to_sm89INS1_16FlashAttnBwdSm80INS1_25CollectiveMainloopBwdSm80ILi2ELi2EN4cute5tupleIJNS5_1CILi128EEES8_NS7_ILi64EEEEEENS_10bfloat16_tEfNS_4arch4Sm80ELb1ELb0ELb1ELb1ELb0ELb0ELb0ELb0ELi2ELi4ELi4ELi4ELb0EEENS1_21CollectiveEpilogueBwdISA_SB_SD_Li256ELb1ELb0ELi2EEENS1_25SingleTileBwdLPTSchedulerILb1ELi128ELb0EEEEEEEEEvNT_6ParamsE$_ZN4cute3eso3ESOILb1ELb0EJNS_5tupleIJNS_1CILi2EEES4_EEENS2_IJiNS3_ILi4096EEEEEEEEC2ERKS5_RKS7_)
$_ZN7cutlass13device_kernelIN5flash19enable_sm80_to_sm89INS1_16FlashAttnBwdSm80INS1_25CollectiveMainloopBwdSm80ILi2ELi2EN4cute5tupleIJNS5_1CILi128EEES8_NS7_ILi64EEEEEENS_10bfloat16_tEfNS_4arch4Sm80ELb1ELb0ELb1ELb1ELb0ELb0ELb0ELb0ELi2ELi4ELi4ELi4ELb0EEENS1_21CollectiveEpilogueBwdISA_SB_SD_Li256ELb1ELb0ELi2EEENS1_25SingleTileBwdLPTSchedulerILb1ELi128ELb0EEEEEEEEEvNT_6ParamsE$_ZN4cute3eso3ESOILb1ELb0EJNS_5tupleIJNS_1CILi2EEES4_EEENS2_IJiNS3_ILi4096EEEEEEEEC2ERKS5_RKS7_:
[----:B------:R-:W-:Y:S02]  /*a3e0*/  IADD3 R3, R8, -c[0x0][0x20], RZ ;  /* 0x8000080008037a10 */ /* 0x000fe40007ffe0ff */
[----:B------:R-:W-:-:S03]  /*a3f0*/  MOV R5, 0x0 ;  /* 0x0000000000057802 */ /* 0x000fc60000000f00 */
[----:B------:R1:W-:Y:S01]  /*a400*/  STL [R3], R2 ;  /* 0x0000000203007387 */ /* 0x0003e20000100800 */
[----:B------:R-:W-:Y:S05]  /*a410*/  RET.REL.NODEC R4 `(_ZN7cutlass13device_kernelIN5flash19enable_sm80_to_sm89INS1_16FlashAttnBwdSm80INS1_25CollectiveMainloopBwdSm80ILi2ELi2EN4cute5tupleIJNS5_1CILi128EEES8_NS7_ILi64EEEEEENS_10bfloat16_tEfNS_4arch4Sm80ELb1ELb0ELb1ELb1ELb0ELb0ELb0ELb0ELi2ELi4ELi4ELi4ELb0EEENS1_21CollectiveEpilogueBwdISA_SB_SD_Li256ELb1ELb0ELi2EEENS1_25SingleTileBwdLPTSchedulerILb1ELi128ELb0EEEEEEEEEvNT_6ParamsE) ;  /* 0xffff5be004007950 */ /* 0x000fea0003c3ffff */
        .type           $_ZN7cutlass13device_kernelIN5flash19enable_sm80_to_sm89INS1_16FlashAttnBwdSm80INS1_25CollectiveMainloopBwdSm80ILi2ELi2EN4cute5tupleIJNS5_1CILi128EEES8_NS7_ILi64EEEEEENS_10bfloat16_tEfNS_4arch4Sm80ELb1ELb0ELb1ELb1ELb0ELb0ELb0ELb0ELi2ELi4ELi4ELi4ELb0EEENS1_21CollectiveEpilogueBwdISA_SB_SD_Li256ELb1ELb0ELi2EEENS1_25SingleTileBwdLPTSchedulerILb1ELi128ELb0EEEEEEEEEvNT_6ParamsE$_ZN4cute3eso3ESOILb1ELb0EJNS_5tupleIJNS_1CILi2EEES4_EEENS2_IJiNS3_ILi512EEEEEEEEC2ERKS5_RKS7_,@function
        .size           $_ZN7cutlass13device_kernelIN5flash19enable_sm80_to_sm89INS1_16FlashAttnBwdSm80INS1_25CollectiveMainloopBwdSm80ILi2ELi2EN4cute5tupleIJNS5_1CILi128EEES8_NS7_ILi64EEEEEENS_10bfloat16_tEfNS_4arch4Sm80ELb1ELb0ELb1ELb1ELb0ELb0ELb0ELb0ELi2ELi4ELi4ELi4ELb0EEENS1_21CollectiveEpilogueBwdISA_SB_SD_Li256ELb1ELb0ELi2EEENS1_25SingleTileBwdLPTSchedulerILb1ELi128ELb0EEEEEEEEEvNT_6ParamsE$_ZN4cute3eso3ESOILb1ELb0EJNS_5tupleIJNS_1CILi2EEES4_EEENS2_IJiNS3_ILi512EEEEEEEEC2ERKS5_RKS7_,($_ZN7cutlass13device_kernelIN5flash19enable_sm80_to_sm89INS1_16FlashAttnBwdSm80INS1_25CollectiveMainloopBwdSm80ILi2ELi2EN4cute5tupleIJNS5_1CILi128EEES8_NS7_ILi64EEEEEENS_10bfloat16_tEfNS_4arch4Sm80ELb1ELb0ELb1ELb1ELb0ELb0ELb0ELb0ELi2ELi4ELi4ELi4ELb0EEENS1_21CollectiveEpilogueBwdISA_SB_SD_Li256ELb1ELb0ELi2EEENS1_25SingleTileBwdLPTSchedulerILb1ELi128ELb0EEEEEEEEEvNT_6ParamsE$_ZN4cute3eso3ESOILb1ELb0EJNS_5tupleIJNS_1CILi2EEES4_EEENS2_IJiiEEEEEC2ERKS5_RKS6_ - $_ZN7cutlass13device_kernelIN5flash19enable_sm80_to_sm89INS1_16FlashAttnBwdSm80INS1_25CollectiveMainloopBwdSm80ILi2ELi2EN4cute5tupleIJNS5_1CILi128EEES8_NS7_ILi64EEEEEENS_10bfloat16_tEfNS_4arch4Sm80ELb1ELb0ELb1ELb1ELb0ELb0ELb0ELb0ELi2ELi4ELi4ELi4ELb0EEENS1_21CollectiveEpilogueBwdISA_SB_SD_Li256ELb1ELb0ELi2EEENS1_25SingleTileBwdLPTSchedulerILb1ELi128ELb0EEEEEEEEEvNT_6ParamsE$_ZN4cute3eso3ESOILb1ELb0EJNS_5tupleIJNS_1CILi2EEES4_EEENS2_IJiNS3_ILi512EEEEEEEEC2ERKS5_RKS7_)
$_ZN7cutlass13device_kernelIN5flash19enable_sm80_to_sm89INS1_16FlashAttnBwdSm80INS1_25CollectiveMainloopBwdSm80ILi2ELi2EN4cute5tupleIJNS5_1CILi128EEES8_NS7_ILi64EEEEEENS_10bfloat16_tEfNS_4arch4Sm80ELb1ELb0ELb1ELb1ELb0ELb0ELb0ELb0ELi2ELi4ELi4ELi4ELb0EEENS1_21CollectiveEpilogueBwdISA_SB_SD_Li256ELb1ELb0ELi2EEENS1_25SingleTileBwdLPTSchedulerILb1ELi128ELb0EEEEEEEEEvNT_6ParamsE$_ZN4cute3eso3ESOILb1ELb0EJNS_5tupleIJNS_1CILi2EEES4_EEENS2_IJiNS3_ILi512EEEEEEEEC2ERKS5_RKS7_:
[----:B------:R-:W-:Y:S02]  /*a420*/  IADD3 R3, R35, -c[0x0][0x20], RZ ;  /* 0x8000080023037a10 */ /* 0x000fe40007ffe0ff */
[----:B------:R-:W-:-:S03]  /*a430*/  MOV R5, 0x0 ;  /* 0x0000000000057802 */ /* 0x000fc60000000f00 */
[----:B------:R1:W-:Y:S01]  /*a440*/  STL [R3], R2 ;  /* 0x0000000203007387 */ /* 0x0003e20000100800 */
[----:B------:R-:W-:Y:S05]  /*a450*/  RET.REL.NODEC R4 `(_ZN7cutlass13device_kernelIN5flash19enable_sm80_to_sm89INS1_16FlashAttnBwdSm80INS1_25CollectiveMainloopBwdSm80ILi2ELi2EN4cute5tupleIJNS5_1CILi128EEES8_NS7_ILi64EEEEEENS_10bfloat16_tEfNS_4arch4Sm80ELb1ELb0ELb1ELb1ELb0ELb0ELb0ELb0ELi2ELi4ELi4ELi4ELb0EEENS1_21CollectiveEpilogueBwdISA_SB_SD_Li256ELb1ELb0ELi2EEENS1_25SingleTileBwdLPTSchedulerILb1ELi128ELb0EEEEEEEEEvNT_6ParamsE) ;  /* 0xffff5ba004007950 */ /* 0x000fea0003c3ffff */
        .type           $_ZN7cutlass13device_kernelIN5flash19enable_sm80_to_sm89INS1_16FlashAttnBwdSm80INS1_25CollectiveMainloopBwdSm80ILi2ELi2EN4cute5tupleIJNS5_1CILi128EEES8_NS7_ILi64EEEEEENS_10bfloat16_tEfNS_4arch4Sm80ELb1ELb0ELb1ELb1ELb0ELb0ELb0ELb0ELi2ELi4ELi4ELi4ELb0EEENS1_21CollectiveEpilogueBwdISA_SB_SD_Li256ELb1ELb0ELi2EEENS1_25SingleTileBwdLPTSchedulerILb1ELi128ELb0EEEEEEEEEvNT_6ParamsE$_ZN4cute3eso3ESOILb1ELb0EJNS_5tupleIJNS_1CILi2EEES4_EEENS2_IJiiEEEEEC2ERKS5_RKS6_,@function
        .size           $_ZN7cutlass13device_kernelIN5flash19enable_sm80_to_sm89INS1_16FlashAttnBwdSm80INS1_25CollectiveMainloopBwdSm80ILi2ELi2EN4cute5tupleIJNS5_1CILi128EEES8_NS7_ILi64EEEEEENS_10bfloat16_tEfNS_4arch4Sm80ELb1ELb0ELb1ELb1ELb0ELb0ELb0ELb0ELi2ELi4ELi4ELi4ELb0EEENS1_21CollectiveEpilogueBwdISA_SB_SD_Li256ELb1ELb0ELi2EEENS1_25SingleTileBwdLPTSchedulerILb1ELi128ELb0EEEEEEEEEvNT_6ParamsE$_ZN4cute3eso3ESOILb1ELb0EJNS_5tupleIJNS_1CILi2EEES4_EEENS2_IJiiEEEEEC2ERKS5_RKS6_,($_ZN7cutlass13device_kernelIN5flash19enable_sm80_to_sm89INS1_16FlashAttnBwdSm80INS1_25CollectiveMainloopBwdSm80ILi2ELi2EN4cute5tupleIJNS5_1CILi128EEES8_NS7_ILi64EEEEEENS_10bfloat16_tEfNS_4arch4Sm80ELb1ELb0ELb1ELb1ELb0ELb0ELb0ELb0ELi2ELi4ELi4ELi4ELb0EEENS1_21CollectiveEpilogueBwdISA_SB_SD_Li256ELb1ELb0ELi2EEENS1_25SingleTileBwdLPTSchedulerILb1ELi128ELb0EEEEEEEEEvNT_6ParamsE$_ZN4cute3eso3ESOILb1ELb0EJNS_5tupleIJNS_1CILi2EEES4_EEENS2_IJiiEEENS3_ILi1EEES7_EEC2ERKS5_RKS6_RKS7_SE_ - $_ZN7cutlass13device_kernelIN5flash19enable_sm80_to_sm89INS1_16FlashAttnBwdSm80INS1_25CollectiveMainloopBwdSm80ILi2ELi2EN4cute5tupleIJNS5_1CILi128EEES8_NS7_ILi64EEEEEENS_10bfloat16_tEfNS_4arch4Sm80ELb1ELb0ELb1ELb1ELb0ELb0ELb0ELb0ELi2ELi4ELi4ELi4ELb0EEENS1_21CollectiveEpilogueBwdISA_SB_SD_Li256ELb1ELb0ELi2EEENS1_25SingleTileBwdLPTSchedulerILb1ELi128ELb0EEEEEEEEEvNT_6ParamsE$_ZN4cute3eso3ESOILb1ELb0EJNS_5tupleIJNS_1CILi2EEES4_EEENS2_IJiiEEEEEC2ERKS5_RKS6_)
$_ZN7cutlass13device_kernelIN5flash19enable_sm80_to_sm89INS1_16FlashAttnBwdSm80INS1_25CollectiveMainloopBwdSm80ILi2ELi2EN4cute5tupleIJNS5_1CILi128EEES8_NS7_ILi64EEEEEENS_10bfloat16_tEfNS_4arch4Sm80ELb1ELb0ELb1ELb1ELb0ELb0ELb0ELb0ELi2ELi4ELi4ELi4ELb0EEENS1_21CollectiveEpilogueBwdISA_SB_SD_Li256ELb1ELb0ELi2EEENS1_25SingleTileBwdLPTSchedulerILb1ELi128ELb0EEEEEEEEEvNT_6ParamsE$_ZN4cute3eso3ESOILb1ELb0EJNS_5tupleIJNS_1CILi2EEES4_EEENS2_IJiiEEEEEC2ERKS5_RKS6_:
[----:B------:R-:W-:Y:S02]  /*a460*/  IADD3 R3, R3, -c[0x0][0x20], RZ ;  /* 0x8000080003037a10 */ /* 0x000fe40007ffe0ff */
[----:B------:R-:W-:-:S03]  /*a470*/  MOV R5, 0x0 ;  /* 0x0000000000057802 */ /* 0x000fc60000000f00 */
[----:B------:R1:W-:Y:S04]  /*a480*/  STL [R3], R2 ;  /* 0x0000000203007387 */ /* 0x0003e80000100800 */
[----:B------:R1:W-:Y:S01]  /*a490*/  STL [R3+0x4], R8 ;  /* 0x0000040803007387 */ /* 0x0003e20000100800 */
[----:B------:R-:W-:Y:S05]  /*a4a0*/  RET.REL.NODEC R4 `(_ZN7cutlass13device_kernelIN5flash19enable_sm80_to_sm89INS1_16FlashAttnBwdSm80INS1_25CollectiveMainloopBwdSm80ILi2ELi2EN4cute5tupleIJNS5_1CILi128EEES8_NS7_ILi64EEEEEENS_10bfloat16_tEfNS_4arch4Sm80ELb1ELb0ELb1ELb1ELb0ELb0ELb0ELb0ELi2ELi4ELi4ELi4ELb0EEENS1_21CollectiveEpilogueBwdISA_SB_SD_Li256ELb1ELb0ELi2EEENS1_25SingleTileBwdLPTSchedulerILb1ELi128ELb0EEEEEEEEEvNT_6ParamsE) ;  /* 0xffff5b5004007950 */ /* 0x000fea0003c3ffff */
        .type           $_ZN7cutlass13device_kernelIN5flash19enable_sm80_to_sm89INS1_16FlashAttnBwdSm80INS1_25CollectiveMainloopBwdSm80ILi2ELi2EN4cute5tupleIJNS5_1CILi128EEES8_NS7_ILi64EEEEEENS_10bfloat16_tEfNS_4arch4Sm80ELb1ELb0ELb1ELb1ELb0ELb0ELb0ELb0ELi2ELi4ELi4ELi4ELb0EEENS1_21CollectiveEpilogueBwdISA_SB_SD_Li256ELb1ELb0ELi2EEENS1_25SingleTileBwdLPTSchedulerILb1ELi128ELb0EEEEEEEEEvNT_6ParamsE$_ZN4cute3eso3ESOILb1ELb0EJNS_5tupleIJNS_1CILi2EEES4_EEENS2_IJiiEEENS3_ILi1EEES7_EEC2ERKS5_RKS6_RKS7_SE_,@function
        .size           $_ZN7cutlass13device_kernelIN5flash19enable_sm80_to_sm89INS1_16FlashAttnBwdSm80INS1_25CollectiveMainloopBwdSm80ILi2ELi2EN4cute5tupleIJNS5_1CILi128EEES8_NS7_ILi64EEEEEENS_10bfloat16_tEfNS_4arch4Sm80ELb1ELb0ELb1ELb1ELb0ELb0ELb0ELb0ELi2ELi4ELi4ELi4ELb0EEENS1_21CollectiveEpilogueBwdISA_SB_SD_Li256ELb1ELb0ELi2EEENS1_25SingleTileBwdLPTSchedulerILb1ELi128ELb0EEEEEEEEEvNT_6ParamsE$_ZN4cute3eso3ESOILb1ELb0EJNS_5tupleIJNS_1CILi2EEES4_EEENS2_IJiiEEENS3_ILi1EEES7_EEC2ERKS5_RKS6_RKS7_SE_,($_ZN7cutlass13device_kernelIN5flash19enable_sm80_to_sm89INS1_16FlashAttnBwdSm80INS1_25CollectiveMainloopBwdSm80ILi2ELi2EN4cute5tupleIJNS5_1CILi128EEES8_NS7_ILi64EEEEEENS_10bfloat16_tEfNS_4arch4Sm80ELb1ELb0ELb1ELb1ELb0ELb0ELb0ELb0ELi2ELi4ELi4ELi4ELb0EEENS1_21CollectiveEpilogueBwdISA_SB_SD_Li256ELb1ELb0ELi2EEENS1_25SingleTileBwdLPTSchedulerILb1ELi128ELb0EEEEEEEEEvNT_6ParamsE$_ZN4cute3eso3ESOILb1ELb0EJNS_5tupleIJNS_1CILi2EEES4_S4_EEENS2_IJNS3_ILi1EEENS3_ILi512EEEiEEEEEC2ERKS5_RKS8_ - $_ZN7cutlass13device_kernelIN5flash19enable_sm80_to_sm89INS1_16FlashAttnBwdSm80INS1_25CollectiveMainloopBwdSm80ILi2ELi2EN4cute5tupleIJNS5_1CILi128EEES8_NS7_ILi64EEEEEENS_10bfloat16_tEfNS_4arch4Sm80ELb1ELb0ELb1ELb1ELb0ELb0ELb0ELb0ELi2ELi4ELi4ELi4ELb0EEENS1_21CollectiveEpilogueBwdISA_SB_SD_Li256ELb1ELb0ELi2EEENS1_25SingleTileBwdLPTSchedulerILb1ELi128ELb0EEEEEEEEEvNT_6ParamsE$_ZN4cute3eso3ESOILb1ELb0EJNS_5tupleIJNS_1CILi2EEES4_EEENS2_IJiiEEENS3_ILi1EEES7_EEC2ERKS5_RKS6_RKS7_SE_)
$_ZN7cutlass13device_kernelIN5flash19enable_sm80_to_sm89INS1_16FlashAttnBwdSm80INS1_25CollectiveMainloopBwdSm80ILi2ELi2EN4cute5tupleIJNS5_1CILi128EEES8_NS7_ILi64EEEEEENS_10bfloat16_tEfNS_4arch4Sm80ELb1ELb0ELb1ELb1ELb0ELb0ELb0ELb0ELi2ELi4ELi4ELi4ELb0EEENS1_21CollectiveEpilogueBwdISA_SB_SD_Li256ELb1ELb0ELi2EEENS1_25SingleTileBwdLPTSchedulerILb1ELi128ELb0EEEEEEEEEvNT_6ParamsE$_ZN4cute3eso3ESOILb1ELb0EJNS_5tupleIJNS_1CILi2EEES4_EEENS2_IJiiEEENS3_ILi1EEES7_EEC2ERKS5_RKS6_RKS7_SE_:
[----:B------:R-:W-:Y:S01]  /*a4b0*/  IADD3 R4, R4, -c[0x0][0x20], RZ ;  /* 0x8000080004047a10 */ /* 0x000fe20007ffe0ff */
[----:B------:R-:W-:Y:S01]  /*a4c0*/  IMAD.MOV.U32 R90, RZ, RZ, R6 ;  /* 0x000000ffff5a7224 */ /* 0x000fe200078e0006 */
[----:B------:R-:W-:-:S03]  /*a4d0*/  MOV R91, 0x0 ;  /* 0x00000000005b7802 */ /* 0x000fc60000000f00 */
[----:B------:R1:W-:Y:S04]  /*a4e0*/  STL [R4], R2 ;  /* 0x0000000204007387 */ /* 0x0003e80000100800 */
[----:B------:R1:W-:Y:S01]  /*a4f0*/  STL [R4+0x4], R3 ;  /* 0x0000040304007387 */ /* 0x0003e20000100800 */
[----:B------:R-:W-:Y:S05]  /*a500*/  RET.REL.NODEC R90 `(_ZN7cutlass13device_kernelIN5flash19enable_sm80_to_sm89INS1_16FlashAttnBwdSm80INS1_25CollectiveMainloopBwdSm80ILi2ELi2EN4cute5tupleIJNS5_1CILi128EEES8_NS7_ILi64EEEEEENS_10bfloat16_tEfNS_4arch4Sm80ELb1ELb0ELb1ELb1ELb0ELb0ELb0ELb0ELi2ELi4ELi4ELi4ELb0EEENS1_21CollectiveEpilogueBwdISA_SB_SD_Li256ELb1ELb0ELi2EEENS1_25SingleTileBwdLPTSchedulerILb1ELi128ELb0EEEEEEEEEvNT_6ParamsE) ;  /* 0xffff5af05a007950 */ /* 0x000fea0003c3ffff */
        .type           $_ZN7cutlass13device_kernelIN5flash19enable_sm80_to_sm89INS1_16FlashAttnBwdSm80INS1_25CollectiveMainloopBwdSm80ILi2ELi2EN4cute5tupleIJNS5_1CILi128EEES8_NS7_ILi64EEEEEENS_10bfloat16_tEfNS_4arch4Sm80ELb1ELb0ELb1ELb1ELb0ELb0ELb0ELb0ELi2ELi4ELi4ELi4ELb0EEENS1_21CollectiveEpilogueBwdISA_SB_SD_Li256ELb1ELb0ELi2EEENS1_25SingleTileBwdLPTSchedulerILb1ELi128ELb0EEEEEEEEEvNT_6ParamsE$_ZN4cute3eso3ESOILb1ELb0EJNS_5tupleIJNS_1CILi2EEES4_S4_EEENS2_IJNS3_ILi1EEENS3_ILi512EEEiEEEEEC2ERKS5_RKS8_,@function
        .size           $_ZN7cutlass13device_kernelIN5flash19enable_sm80_to_sm89INS1_16FlashAttnBwdSm80INS1_25CollectiveMainloopBwdSm80ILi2ELi2EN4cute5tupleIJNS5_1CILi128EEES8_NS7_ILi64EEEEEENS_10bfloat16_tEfNS_4arch4Sm80ELb1ELb0ELb1ELb1ELb0ELb0ELb0ELb0ELi2ELi4ELi4ELi4ELb0EEENS1_21CollectiveEpilogueBwdISA_SB_SD_Li256ELb1ELb0ELi2EEENS1_25SingleTileBwdLPTSchedulerILb1ELi128ELb0EEEEEEEEEvNT_6ParamsE$_ZN4cute3eso3ESOILb1ELb0EJNS_5tupleIJNS_1CILi2EEES4_S4_EEENS2_IJNS3_ILi1EEENS3_ILi512EEEiEEEEEC2ERKS5_RKS8_,($_ZN7cutlass13device_kernelIN5flash19enable_sm80_to_sm89INS1_16FlashAttnBwdSm80INS1_25CollectiveMainloopBwdSm80ILi2ELi2EN4cute5tupleIJNS5_1CILi128EEES8_NS7_ILi64EEEEEENS_10bfloat16_tEfNS_4arch4Sm80ELb1ELb0ELb1ELb1ELb0ELb0ELb0ELb0ELi2ELi4ELi4ELi4ELb0EEENS1_21CollectiveEpilogueBwdISA_SB_SD_Li256ELb1ELb0ELi2EEENS1_25SingleTileBwdLPTSchedulerILb1ELi128ELb0EEEEEEEEEvNT_6ParamsE$_ZN4cute3eso3ESOILb1ELb0EJNS_5tupleIJNS_1CILi8EEENS2_IJNS3_ILi2EEES5_S5_EEENS3_ILi1EEES6_S7_EEENS2_IJS7_NS2_IJS4_iiEEENS3_ILi64EEENS2_IJiNS3_ILi144EEENS3_ILi288EEEEEENS3_ILi512EEEEEEEEC2ERKS8_RKSF_ - $_ZN7cutlass13device_kernelIN5flash19enable_sm80_to_sm89INS1_16FlashAttnBwdSm80INS1_25CollectiveMainloopBwdSm80ILi2ELi2EN4cute5tupleIJNS5_1CILi128EEES8_NS7_ILi64EEEEEENS_10bfloat16_tEfNS_4arch4Sm80ELb1ELb0ELb1ELb1ELb0ELb0ELb0ELb0ELi2ELi4ELi4ELi4ELb0EEENS1_21CollectiveEpilogueBwdISA_SB_SD_Li256ELb1ELb0ELi2EEENS1_25SingleTileBwdLPTSchedulerILb1ELi128ELb0EEEEEEEEEvNT_6ParamsE$_ZN4cute3eso3ESOILb1ELb0EJNS_5tupleIJNS_1CILi2EEES4_S4_EEENS2_IJNS3_ILi1EEENS3_ILi512EEEiEEEEEC2ERKS5_RKS8_)
$_ZN7cutlass13device_kernelIN5flash19enable_sm80_to_sm89INS1_16FlashAttnBwdSm80INS1_25CollectiveMainloopBwdSm80ILi2ELi2EN4cute5tupleIJNS5_1CILi128EEES8_NS7_ILi64EEEEEENS_10bfloat16_tEfNS_4arch4Sm80ELb1ELb0ELb1ELb1ELb0ELb0ELb0ELb0ELi2ELi4ELi4ELi4ELb0EEENS1_21CollectiveEpilogueBwdISA_SB_SD_Li256ELb1ELb0ELi2EEENS1_25SingleTileBwdLPTSchedulerILb1ELi128ELb0EEEEEEEEEvNT_6ParamsE$_ZN4cute3eso3ESOILb1ELb0EJNS_5tupleIJNS_1CILi2EEES4_S4_EEENS2_IJNS3_ILi1EEENS3_ILi512EEEiEEEEEC2ERKS5_RKS8_:
[----:B------:R-:W-:Y:S02]  /*a510*/  IADD3 R3, R77, -c[0x0][0x20], RZ ;  /* 0x800008004d037a10 */ /* 0x000fe40007ffe0ff */
[----:B------:R-:W-:-:S03]  /*a520*/  MOV R5, 0x0 ;  /* 0x0000000000057802 */ /* 0x000fc60000000f00 */
[----:B------:R1:W-:Y:S01]  /*a530*/  STL [R3], R2 ;  /* 0x0000000203007387 */ /* 0x0003e20000100800 */
[----:B------:R-:W-:Y:S05]  /*a540*/  RET.REL.NODEC R4 `(_ZN7cutlass13device_kernelIN5flash19enable_sm80_to_sm89INS1_16FlashAttnBwdSm80INS1_25CollectiveMainloopBwdSm80ILi2ELi2EN4cute5tupleIJNS5_1CILi128EEES8_NS7_ILi64EEEEEENS_10bfloat16_tEfNS_4arch4Sm80ELb1ELb0ELb1ELb1ELb0ELb0ELb0ELb0ELi2ELi4ELi4ELi4ELb0EEENS1_21CollectiveEpilogueBwdISA_SB_SD_Li256ELb1ELb0ELi2EEENS1_25SingleTileBwdLPTSchedulerILb1ELi128ELb0EEEEEEEEEvNT_6ParamsE) ;  /* 0xffff5ab004007950 */ /* 0x000fea0003c3ffff */
        .type           $_ZN7cutlass13device_kernelIN5flash19enable_sm80_to_sm89INS1_16FlashAttnBwdSm80INS1_25CollectiveMainloopBwdSm80ILi2ELi2EN4cute5tupleIJNS5_1CILi128EEES8_NS7_ILi64EEEEEENS_10bfloat16_tEfNS_4arch4Sm80ELb1ELb0ELb1ELb1ELb0ELb0ELb0ELb0ELi2ELi4ELi4ELi4ELb0EEENS1_21CollectiveEpilogueBwdISA_SB_SD_Li256ELb1ELb0ELi2EEENS1_25SingleTileBwdLPTSchedulerILb1ELi128ELb0EEEEEEEEEvNT_6ParamsE$_ZN4cute3eso3ESOILb1ELb0EJNS_5tupleIJNS_1CILi8EEENS2_IJNS3_ILi2EEES5_S5_EEENS3_ILi1EEES6_S7_EEENS2_IJS7_NS2_IJS4_iiEEENS3_ILi64EEENS2_IJiNS3_ILi144EEENS3_ILi288EEEEEENS3_ILi512EEEEEEEEC2ERKS8_RKSF_,@function
        .size           $_ZN7cutlass13device_kernelIN5flash19enable_sm80_to_sm89INS1_16FlashAttnBwdSm80INS1_25CollectiveMainloopBwdSm80ILi2ELi2EN4cute5tupleIJNS5_1CILi128EEES8_NS7_ILi64EEEEEENS_10bfloat16_tEfNS_4arch4Sm80ELb1ELb0ELb1ELb1ELb0ELb0ELb0ELb0ELi2ELi4ELi4ELi4ELb0EEENS1_21CollectiveEpilogueBwdISA_SB_SD_Li256ELb1ELb0ELi2EEENS1_25SingleTileBwdLPTSchedulerILb1ELi128ELb0EEEEEEEEEvNT_6ParamsE$_ZN4cute3eso3ESOILb1ELb0EJNS_5tupleIJNS_1CILi8EEENS2_IJNS3_ILi2EEES5_S5_EEENS3_ILi1EEES6_S7_EEENS2_IJS7_NS2_IJS4_iiEEENS3_ILi64EEENS2_IJiNS3_ILi144EEENS3_ILi288EEEEEENS3_ILi512EEEEEEEEC2ERKS8_RKSF_,($_ZN7cutlass13device_kernelIN5flash19enable_sm80_to_sm89INS1_16FlashAttnBwdSm80INS1_25CollectiveMainloopBwdSm80ILi2ELi2EN4cute5tupleIJNS5_1CILi128EEES8_NS7_ILi64EEEEEENS_10bfloat16_tEfNS_4arch4Sm80ELb1ELb0ELb1ELb1ELb0ELb0ELb0ELb0ELi2ELi4ELi4ELi4ELb0EEENS1_21CollectiveEpilogueBwdISA_SB_SD_Li256ELb1ELb0ELi2EEENS1_25SingleTileBwdLPTSchedulerILb1ELi128ELb0EEEEEEEEEvNT_6ParamsE$_ZN4cute3eso3ESOILb1ELb0EJNS_5tupleIJNS_1CILi8EEENS2_IJNS3_ILi2EEES5_S5_EEENS3_ILi1EEES6_S7_EEENS2_IJS7_NS2_IJiiiEEENS3_ILi64EEENS2_IJNS3_ILi72EEENS3_ILi144EEENS3_ILi288EEEEEENS3_ILi512EEEEEEEEC2ERKS8_RKSG_ - $_ZN7cutlass13device_kernelIN5flash19enable_sm80_to_sm89INS1_16FlashAttnBwdSm80INS1_25CollectiveMainloopBwdSm80ILi2ELi2EN4cute5tupleIJNS5_1CILi128EEES8_NS7_ILi64EEEEEENS_10bfloat16_tEfNS_4arch4Sm80ELb1ELb0ELb1ELb1ELb0ELb0ELb0ELb0ELi2ELi4ELi4ELi4ELb0EEENS1_21CollectiveEpilogueBwdISA_SB_SD_Li256ELb1ELb0ELi2EEENS1_25SingleTileBwdLPTSchedulerILb1ELi128ELb0EEEEEEEEEvNT_6ParamsE$_ZN4cute3eso3ESOILb1ELb0EJNS_5tupleIJNS_1CILi8EEENS2_IJNS3_ILi2EEES5_S5_EEENS3_ILi1EEES6_S7_EEENS2_IJS7_NS2_IJS4_iiEEENS3_ILi64EEENS2_IJiNS3_ILi144EEENS3_ILi288EEEEEENS3_ILi512EEEEEEEEC2ERKS8_RKSF_)
$_ZN7cutlass13device_kernelIN5flash19enable_sm80_to_sm89INS1_16FlashAttnBwdSm80INS1_25CollectiveMainloopBwdSm80ILi2ELi2EN4cute5tupleIJNS5_1CILi128EEES8_NS7_ILi64EEEEEENS_10bfloat16_tEfNS_4arch4Sm80ELb1ELb0ELb1ELb1ELb0ELb0ELb0ELb0ELi2ELi4ELi4ELi4ELb0EEENS1_21CollectiveEpilogueBwdISA_SB_SD_Li256ELb1ELb0ELi2EEENS1_25SingleTileBwdLPTSchedulerILb1ELi128ELb0EEEEEEEEEvNT_6ParamsE$_ZN4cute3eso3ESOILb1ELb0EJNS_5tupleIJNS_1CILi8EEENS2_IJNS3_ILi2EEES5_S5_EEENS3_ILi1EEES6_S7_EEENS2_IJS7_NS2_IJS4_iiEEENS3_ILi64EEENS2_IJiNS3_ILi144EEENS3_ILi288EEEEEENS3_ILi512EEEEEEEEC2ERKS8_RKSF_:
[----:B------:R-:W-:Y:S02]  /*a550*/  IADD3 R4, R60, -c[0x0][0x20], RZ ;  /* 0x800008003c047a10 */ /* 0x000fe40007ffe0ff */
[----:B------:R-:W-:-:S03]  /*a560*/  MOV R9, 0x0 ;  /* 0x0000000000097802 */ /* 0x000fc60000000f00 */
[----:B------:R1:W-:Y:S04]  /*a570*/  STL [R4], R2 ;  /* 0x0000000204007387 */ /* 0x0003e80000100800 */
[----:B------:R1:W-:Y:S04]  /*a580*/  STL [R4+0x4], R3 ;  /* 0x0000040304007387 */ /* 0x0003e80000100800 */
[----:B------:R1:W-:Y:S01]  /*a590*/  STL [R4+0x8], R5 ;  /* 0x0000080504007387 */ /* 0x0003e20000100800 */
[----:B------:R-:W-:Y:S05]  /*a5a0*/  RET.REL.NODEC R8 `(_ZN7cutlass13device_kernelIN5flash19enable_sm80_to_sm89INS1_16FlashAttnBwdSm80INS1_25CollectiveMainloopBwdSm80ILi2ELi2EN4cute5tupleIJNS5_1CILi128EEES8_NS7_ILi64EEEEEENS_10bfloat16_tEfNS_4arch4Sm80ELb1ELb0ELb1ELb1ELb0ELb0ELb0ELb0ELi2ELi4ELi4ELi4ELb0EEENS1_21CollectiveEpilogueBwdISA_SB_SD_Li256ELb1ELb0ELi2EEENS1_25SingleTileBwdLPTSchedulerILb1ELi128ELb0EEEEEEEEEvNT_6ParamsE) ;  /* 0xffff5a5008007950 */ /* 0x000fea0003c3ffff */
        .type           $_ZN7cutlass13device_kernelIN5flash19enable_sm80_to_sm89INS1_16FlashAttnBwdSm80INS1_25CollectiveMainloopBwdSm80ILi2ELi2EN4cute5tupleIJNS5_1CILi128EEES8_NS7_ILi64EEEEEENS_10bfloat16_tEfNS_4arch4Sm80ELb1ELb0ELb1ELb1ELb0ELb0ELb0ELb0ELi2ELi4ELi4ELi4ELb0EEENS1_21CollectiveEpilogueBwdISA_SB_SD_Li256ELb1ELb0ELi2EEENS1_25SingleTileBwdLPTSchedulerILb1ELi128ELb0EEEEEEEEEvNT_6ParamsE$_ZN4cute3eso3ESOILb1ELb0EJNS_5tupleIJNS_1CILi8EEENS2_IJNS3_ILi2EEES5_S5_EEENS3_ILi1EEES6_S7_EEENS2_IJS7_NS2_IJiiiEEENS3_ILi64EEENS2_IJNS3_ILi72EEENS3_ILi144EEENS3_ILi288EEEEEENS3_ILi512EEEEEEEEC2ERKS8_RKSG_,@function
        .size           $_ZN7cutlass13device_kernelIN5flash19enable_sm80_to_sm89INS1_16FlashAttnBwdSm80INS1_25CollectiveMainloopBwdSm80ILi2ELi2EN4cute5tupleIJNS5_1CILi128EEES8_NS7_ILi64EEEEEENS_10bfloat16_tEfNS_4arch4Sm80ELb1ELb0ELb1ELb1ELb0ELb0ELb0ELb0ELi2ELi4ELi4ELi4ELb0EEENS1_21CollectiveEpilogueBwdISA_SB_SD_Li256ELb1ELb0ELi2EEENS1_25SingleTileBwdLPTSchedulerILb1ELi128ELb0EEEEEEEEEvNT_6ParamsE$_ZN4cute3eso3ESOILb1ELb0EJNS_5tupleIJNS_1CILi8EEENS2_IJNS3_ILi2EEES5_S5_EEENS3_ILi1EEES6_S7_EEENS2_IJS7_NS2_IJiiiEEENS3_ILi64EEENS2_IJNS3_ILi72EEENS3_ILi144EEENS3_ILi288EEEEEENS3_ILi512EEEEEEEEC2ERKS8_RKSG_,($_ZN7cutlass13device_kernelIN5flash19enable_sm80_to_sm89INS1_16FlashAttnBwdSm80INS1_25CollectiveMainloopBwdSm80ILi2ELi2EN4cute5tupleIJNS5_1CILi128EEES8_NS7_ILi64EEEEEENS_10bfloat16_tEfNS_4arch4Sm80ELb1ELb0ELb1ELb1ELb0ELb0ELb0ELb0ELi2ELi4ELi4ELi4ELb0EEENS1_21CollectiveEpilogueBwdISA_SB_SD_Li256ELb1ELb0ELi2EEENS1_25SingleTileBwdLPTSchedulerILb1ELi128ELb0EEEEEEEEEvNT_6ParamsE$_ZN4cute3eso3ESOILb1ELb0EJNS_5tupleIJNS_1CILi8EEENS3_ILi2EEES5_S5_S4_S5_EEENS2_IJNS3_ILi1EEEiiiNS3_ILi72EEENS3_ILi512EEEEEEEEC2ERKS6_RKSA_ - $_ZN7cutlass13device_kernelIN5flash19enable_sm80_to_sm89INS1_16FlashAttnBwdSm80INS1_25CollectiveMainloopBwdSm80ILi2ELi2EN4cute5tupleIJNS5_1CILi128EEES8_NS7_ILi64EEEEEENS_10bfloat16_tEfNS_4arch4Sm80ELb1ELb0ELb1ELb1ELb0ELb0ELb0ELb0ELi2ELi4ELi4ELi4ELb0EEENS1_21CollectiveEpilogueBwdISA_SB_SD_Li256ELb1ELb0ELi2EEENS1_25SingleTileBwdLPTSchedulerILb1ELi128ELb0EEEEEEEEEvNT_6ParamsE$_ZN4cute3eso3ESOILb1ELb0EJNS_5tupleIJNS_1CILi8EEENS2_IJNS3_ILi2EEES5_S5_EEENS3_ILi1EEES6_S7_EEENS2_IJS7_NS2_IJiiiEEENS3_ILi64EEENS2_IJNS3_ILi72EEENS3_ILi144EEENS3_ILi288EEEEEENS3_ILi512EEEEEEEEC2ERKS8_RKSG_)
$_ZN7cutlass13device_kernelIN5flash19enable_sm80_to_sm89INS1_16FlashAttnBwdSm80INS1_25CollectiveMainloopBwdSm80ILi2ELi2EN4cute5tupleIJNS5_1CILi128EEES8_NS7_ILi64EEEEEENS_10bfloat16_tEfNS_4arch4Sm80ELb1ELb0ELb1ELb1ELb0ELb0ELb0ELb0ELi2ELi4ELi4ELi4ELb0EEENS1_21CollectiveEpilogueBwdISA_SB_SD_Li256ELb1ELb0ELi2EEENS1_25SingleTileBwdLPTSchedulerILb1ELi128ELb0EEEEEEEEEvNT_6ParamsE$_ZN4cute3eso3ESOILb1ELb0EJNS_5tupleIJNS_1CILi8EEENS2_IJNS3_ILi2EEES5_S5_EEENS3_ILi1EEES6_S7_EEENS2_IJS7_NS2_IJiiiEEENS3_ILi64EEENS2_IJNS3_ILi72EEENS3_ILi144EEENS3_ILi288EEEEEENS3_ILi512EEEEEEEEC2ERKS8_RKSG_:
[----:B------:R-:W-:Y:S02]  /*a5b0*/  IADD3 R4, R4, -c[0x0][0x20], RZ ;  /* 0x8000080004047a10 */ /* 0x000fe40007ffe0ff */
[----:B------:R-:W-:-:S03]  /*a5c0*/  MOV R9, 0x0 ;  /* 0x0000000000097802 */ /* 0x000fc60000000f00 */
[----:B------:R1:W-:Y:S04]  /*a5d0*/  STL [R4], R2 ;  /* 0x0000000204007387 */ /* 0x0003e80000100800 */
[----:B------:R1:W-:Y:S04]  /*a5e0*/  STL [R4+0x4], R3 ;  /* 0x0000040304007387 */ /* 0x0003e80000100800 */
[----:B------:R1:W-:Y:S01]  /*a5f0*/  STL [R4+0x8], R5 ;  /* 0x0000080504007387 */ /* 0x0003e20000100800 */
[----:B------:R-:W-:Y:S05]  /*a600*/  RET.REL.NODEC R8 `(_ZN7cutlass13device_kernelIN5flash19enable_sm80_to_sm89INS1_16FlashAttnBwdSm80INS1_25CollectiveMainloopBwdSm80ILi2ELi2EN4cute5tupleIJNS5_1CILi128EEES8_NS7_ILi64EEEEEENS_10bfloat16_tEfNS_4arch4Sm80ELb1ELb0ELb1ELb1ELb0ELb0ELb0ELb0ELi2ELi4ELi4ELi4ELb0EEENS1_21CollectiveEpilogueBwdISA_SB_SD_Li256ELb1ELb0ELi2EEENS1_25SingleTileBwdLPTSchedulerILb1ELi128ELb0EEEEEEEEEvNT_6ParamsE) ;  /* 0xffff59f008007950 */ /* 0x000fea0003c3ffff */
        .type           $_ZN7cutlass13device_kernelIN5flash19enable_sm80_to_sm89INS1_16FlashAttnBwdSm80INS1_25CollectiveMainloopBwdSm80ILi2ELi2EN4cute5tupleIJNS5_1CILi128EEES8_NS7_ILi64EEEEEENS_10bfloat16_tEfNS_4arch4Sm80ELb1ELb0ELb1ELb1ELb0ELb0ELb0ELb0ELi2ELi4ELi4ELi4ELb0EEENS1_21CollectiveEpilogueBwdISA_SB_SD_Li256ELb1ELb0ELi2EEENS1_25SingleTileBwdLPTSchedulerILb1ELi128ELb0EEEEEEEEEvNT_6ParamsE$_ZN4cute3eso3ESOILb1ELb0EJNS_5tupleIJNS_1CILi8EEENS3_ILi2EEES5_S5_S4_S5_EEENS2_IJNS3_ILi1EEEiiiNS3_ILi72EEENS3_ILi512EEEEEEEEC2ERKS6_RKSA_,@function
        .size           $_ZN7cutlass13device_kernelIN5flash19enable_sm80_to_sm89INS1_16FlashAttnBwdSm80INS1_25CollectiveMainloopBwdSm80ILi2ELi2EN4cute5tupleIJNS5_1CILi128EEES8_NS7_ILi64EEEEEENS_10bfloat16_tEfNS_4arch4Sm80ELb1ELb0ELb1ELb1ELb0ELb0ELb0ELb0ELi2ELi4ELi4ELi4ELb0EEENS1_21CollectiveEpilogueBwdISA_SB_SD_Li256ELb1ELb0ELi2EEENS1_25SingleTileBwdLPTSchedulerILb1ELi128ELb0EEEEEEEEEvNT_6ParamsE$_ZN4cute3eso3ESOILb1ELb0EJNS_5tupleIJNS_1CILi8EEENS3_ILi2EEES5_S5_S4_S5_EEENS2_IJNS3_ILi1EEEiiiNS3_ILi72EEENS3_ILi512EEEEEEEEC2ERKS6_RKSA_,($_ZN7cutlass13device_kernelIN5flash19enable_sm80_to_sm89INS1_16FlashAttnBwdSm80INS1_25CollectiveMainloopBwdSm80ILi2ELi2EN4cute5tupleIJNS5_1CILi128EEES8_NS7_ILi64EEEEEENS_10bfloat16_tEfNS_4arch4Sm80ELb1ELb0ELb1ELb1ELb0ELb0ELb0ELb0ELi2ELi4ELi4ELi4ELb0EEENS1_21CollectiveEpilogueBwdISA_SB_SD_Li256ELb1ELb0ELi2EEENS1_25SingleTileBwdLPTSchedulerILb1ELi128ELb0EEEEEEEEEvNT_6ParamsE$_ZN4cute3eso3ESOILb1ELb0EJNS_6LayoutINS_5tupleIJNS3_IJNS3_IJNS3_IJNS_1CILi4EEENS4_ILi2EEEEEENS4_ILi1EEEEEES8_EEENS3_IJNS3_IJNS3_IJS8_S8_EEES8_EEES6_EEEEEENS3_IJNS3_IJNS3_IJNS3_IJS8_NS4_ILi32EEEEEENS4_ILi0EEEEEESH_EEENS3_IJNS3_IJNS3_IJSH_SH_EEESH_EEENS4_ILi64EEEEEEEEEEENS_10ViewEngineIPN7cutlass10bfloat16_tEEEEEC2ERKSP_RKSU_ - $_ZN7cutlass13device_kernelIN5flash19enable_sm80_to_sm89INS1_16FlashAttnBwdSm80INS1_25CollectiveMainloopBwdSm80ILi2ELi2EN4cute5tupleIJNS5_1CILi128EEES8_NS7_ILi64EEEEEENS_10bfloat16_tEfNS_4arch4Sm80ELb1ELb0ELb1ELb1ELb0ELb0ELb0ELb0ELi2ELi4ELi4ELi4ELb0EEENS1_21CollectiveEpilogueBwdISA_SB_SD_Li256ELb1ELb0ELi2EEENS1_25SingleTileBwdLPTSchedulerILb1ELi128ELb0EEEEEEEEEvNT_6ParamsE$_ZN4cute3eso3ESOILb1ELb0EJNS_5tupleIJNS_1CILi8EEENS3_ILi2EEES5_S5_S4_S5_EEENS2_IJNS3_ILi1EEEiiiNS3_ILi72EEENS3_ILi512EEEEEEEEC2ERKS6_RKSA_)
$_ZN7cutlass13device_kernelIN5flash19enable_sm80_to_sm89INS1_16FlashAttnBwdSm80INS1_25CollectiveMainloopBwdSm80ILi2ELi2EN4cute5tupleIJNS5_1CILi128EEES8_NS7_ILi64EEEEEENS_10bfloat16_tEfNS_4arch4Sm80ELb1ELb0ELb1ELb1ELb0ELb0ELb0ELb0ELi2ELi4ELi4ELi4ELb0EEENS1_21CollectiveEpilogueBwdISA_SB_SD_Li256ELb1ELb0ELi2EEENS1_25SingleTileBwdLPTSchedulerILb1ELi128ELb0EEEEEEEEEvNT_6ParamsE$_ZN4cute3eso3ESOILb1ELb0EJNS_5tupleIJNS_1CILi8EEENS3_ILi2EEES5_S5_S4_S5_EEENS2_IJNS3_ILi1EEEiiiNS3_ILi72EEENS3_ILi512EEEEEEEEC2ERKS6_RKSA_:
[----:B------:R-:W-:Y:S02]  /*a610*/  IADD3 R4, R4, -c[0x0][0x20], RZ ;  /* 0x8000080004047a10 */ /* 0x000fe40007ffe0ff */
[----:B------:R-:W-:-:S03]  /*a620*/  MOV R9, 0x0 ;  /* 0x0000000000097802 */ /* 0x000fc60000000f00 */
[----:B------:R1:W-:Y:S04]  /*a630*/  STL [R4], R2 ;  /* 0x0000000204007387 */ /* 0x0003e80000100800 */
[----:B------:R1:W-:Y:S04]  /*a640*/  STL [R4+0x4], R3 ;  /* 0x0000040304007387 */ /* 0x0003e80000100800 */
[----:B------:R1:W-:Y:S01]  /*a650*/  STL [R4+0x8], R5 ;  /* 0x0000080504007387 */ /* 0x0003e20000100800 */
[----:B------:R-:W-:Y:S05]  /*a660*/  RET.REL.NODEC R8 `(_ZN7cutlass13device_kernelIN5flash19enable_sm80_to_sm89INS1_16FlashAttnBwdSm80INS1_25CollectiveMainloopBwdSm80ILi2ELi2EN4cute5tupleIJNS5_1CILi128EEES8_NS7_ILi64EEEEEENS_10bfloat16_tEfNS_4arch4Sm80ELb1ELb0ELb1ELb1ELb0ELb0ELb0ELb0ELi2ELi4ELi4ELi4ELb0EEENS1_21CollectiveEpilogueBwdISA_SB_SD_Li256ELb1ELb0ELi2EEENS1_25SingleTileBwdLPTSchedulerILb1ELi128ELb0EEEEEEEEEvNT_6ParamsE) ;  /* 0xffff599008007950 */ /* 0x000fea0003c3ffff */
        .type           $_ZN7cutlass13device_kernelIN5flash19enable_sm80_to_sm89INS1_16FlashAttnBwdSm80INS1_25CollectiveMainloopBwdSm80ILi2ELi2EN4cute5tupleIJNS5_1CILi128EEES8_NS7_ILi64EEEEEENS_10bfloat16_tEfNS_4arch4Sm80ELb1ELb0ELb1ELb1ELb0ELb0ELb0ELb0ELi2ELi4ELi4ELi4ELb0EEENS1_21CollectiveEpilogueBwdISA_SB_SD_Li256ELb1ELb0ELi2EEENS1_25SingleTileBwdLPTSchedulerILb1ELi128ELb0EEEEEEEEEvNT_6ParamsE$_ZN4cute3eso3ESOILb1ELb0EJNS_6LayoutINS_5tupleIJNS3_IJNS3_IJNS3_IJNS_1CILi4EEENS4_ILi2EEEEEENS4_ILi1EEEEEES8_EEENS3_IJNS3_IJNS3_IJS8_S8_EEES8_EEES6_EEEEEENS3_IJNS3_IJNS3_IJNS3_IJS8_NS4_ILi32EEEEEENS4_ILi0EEEEEESH_EEENS3_IJNS3_IJNS3_IJSH_SH_EEESH_EEENS4_ILi64EEEEEEEEEEENS_10ViewEngineIPN7cutlass10bfloat16_tEEEEEC2ERKSP_RKSU_,@function
        .size           $_ZN7cutlass13device_kernelIN5flash19enable_sm80_to_sm89INS1_16FlashAttnBwdSm80INS1_25CollectiveMainloopBwdSm80ILi2ELi2EN4cute5tupleIJNS5_1CILi128EEES8_NS7_ILi64EEEEEENS_10bfloat16_tEfNS_4arch4Sm80ELb1ELb0ELb1ELb1ELb0ELb0ELb0ELb0ELi2ELi4ELi4ELi4ELb0EEENS1_21CollectiveEpilogueBwdISA_SB_SD_Li256ELb1ELb0ELi2EEENS1_25SingleTileBwdLPTSchedulerILb1ELi128ELb0EEEEEEEEEvNT_6ParamsE$_ZN4cute3eso3ESOILb1ELb0EJNS_6LayoutINS_5tupleIJNS3_IJNS3_IJNS3_IJNS_1CILi4EEENS4_ILi2EEEEEENS4_ILi1EEEEEES8_EEENS3_IJNS3_IJNS3_IJS8_S8_EEES8_EEES6_EEEEEENS3_IJNS3_IJNS3_IJNS3_IJS8_NS4_ILi32EEEEEENS4_ILi0EEEEEESH_EEENS3_IJNS3_IJNS3_IJSH_SH_EEESH_EEENS4_ILi64EEEEEEEEEEENS_10ViewEngineIPN7cutlass10bfloat16_tEEEEEC2ERKSP_RKSU_,($_ZN7cutlass13device_kernelIN5flash19enable_sm80_to_sm89INS1_16FlashAttnBwdSm80INS1_25CollectiveMainloopBwdSm80ILi2ELi2EN4cute5tupleIJNS5_1CILi128EEES8_NS7_ILi64EEEEEENS_10bfloat16_tEfNS_4arch4Sm80ELb1ELb0ELb1ELb1ELb0ELb0ELb0ELb0ELi2ELi4ELi4ELi4ELb0EEENS1_21CollectiveEpilogueBwdISA_SB_SD_Li256ELb1ELb0ELi2EEENS1_25SingleTileBwdLPTSchedulerILb1ELi128ELb0EEEEEEEEEvNT_6ParamsE$_ZN4cute3eso3ESOILb1ELb0EJNS_6LayoutINS_5tupleIJNS3_IJNS3_IJNS_1CILi2EEES5_EEENS4_ILi1EEEEEEEEENS3_IJNS3_IJNS3_IJS7_NS4_ILi16EEEEEENS4_ILi0EEEEEEEEEEENS_10ViewEngineIPjEEEEC2ERKSF_RKSI_ - $_ZN7cutlass13device_kernelIN5flash19enable_sm80_to_sm89INS1_16FlashAttnBwdSm80INS1_25CollectiveMainloopBwdSm80ILi2ELi2EN4cute5tupleIJNS5_1CILi128EEES8_NS7_ILi64EEEEEENS_10bfloat16_tEfNS_4arch4Sm80ELb1ELb0ELb1ELb1ELb0ELb0ELb0ELb0ELi2ELi4ELi4ELi4ELb0EEENS1_21CollectiveEpilogueBwdISA_SB_SD_Li256ELb1ELb0ELi2EEENS1_25SingleTileBwdLPTSchedulerILb1ELi128ELb0EEEEEEEEEvNT_6ParamsE$_ZN4cute3eso3ESOILb1ELb0EJNS_6LayoutINS_5tupleIJNS3_IJNS3_IJNS3_IJNS_1CILi4EEENS4_ILi2EEEEEENS4_ILi1EEEEEES8_EEENS3_IJNS3_IJNS3_IJS8_S8_EEES8_EEES6_EEEEEENS3_IJNS3_IJNS3_IJNS3_IJS8_NS4_ILi32EEEEEENS4_ILi0EEEEEESH_EEENS3_IJNS3_IJNS3_IJSH_SH_EEESH_EEENS4_ILi64EEEEEEEEEEENS_10ViewEngineIPN7cutlass10bfloat16_tEEEEEC2ERKSP_RKSU_)
$_ZN7cutlass13device_kernelIN5flash19enable_sm80_to_sm89INS1_16FlashAttnBwdSm80INS1_25CollectiveMainloopBwdSm80ILi2ELi2EN4cute5tupleIJNS5_1CILi128EEES8_NS7_ILi64EEEEEENS_10bfloat16_tEfNS_4arch4Sm80ELb1ELb0ELb1ELb1ELb0ELb0ELb0ELb0ELi2ELi4ELi4ELi4ELb0EEENS1_21CollectiveEpilogueBwdISA_SB_SD_Li256ELb1ELb0ELi2EEENS1_25SingleTileBwdLPTSchedulerILb1ELi128ELb0EEEEEEEEEvNT_6ParamsE$_ZN4cute3eso3ESOILb1ELb0EJNS_6LayoutINS_5tupleIJNS3_IJNS3_IJNS3_IJNS_1CILi4EEENS4_ILi2EEEEEENS4_ILi1EEEEEES8_EEENS3_IJNS3_IJNS3_IJS8_S8_EEES8_EEES6_EEEEEENS3_IJNS3_IJNS3_IJNS3_IJS8_NS4_ILi32EEEEEENS4_ILi0EEEEEESH_EEENS3_IJNS3_IJNS3_IJSH_SH_EEESH_EEENS4_ILi64EEEEEEEEEEENS_10ViewEngineIPN7cutlass10bfloat16_tEEEEEC2ERKSP_RKSU_:
[----:B------:R-:W-:Y:S02]  /*a670*/  IADD3 R4, R67, -c[0x0][0x20], RZ ;  /* 0x8000080043047a10 */ /* 0x000fe40007ffe0ff */
[----:B------:R-:W-:-:S03]  /*a680*/  MOV R7, 0x0 ;  /* 0x0000000000077802 */ /* 0x000fc60000000f00 */
[----:B------:R1:W-:Y:S01]  /*a690*/  STL.64 [R4], R2 ;  /* 0x0000000204007387 */ /* 0x0003e20000100a00 */
[----:B------:R-:W-:Y:S05]  /*a6a0*/  RET.REL.NODEC R6 `(_ZN7cutlass13device_kernelIN5flash19enable_sm80_to_sm89INS1_16FlashAttnBwdSm80INS1_25CollectiveMainloopBwdSm80ILi2ELi2EN4cute5tupleIJNS5_1CILi128EEES8_NS7_ILi64EEEEEENS_10bfloat16_tEfNS_4arch4Sm80ELb1ELb0ELb1ELb1ELb0ELb0ELb0ELb0ELi2ELi4ELi4ELi4ELb0EEENS1_21CollectiveEpilogueBwdISA_SB_SD_Li256ELb1ELb0ELi2EEENS1_25SingleTileBwdLPTSchedulerILb1ELi128ELb0EEEEEEEEEvNT_6ParamsE) ;  /* 0xffff595006007950 */ /* 0x000fea0003c3ffff */
        .type           $_ZN7cutlass13device_kernelIN5flash19enable_sm80_to_sm89INS1_16FlashAttnBwdSm80INS1_25CollectiveMainloopBwdSm80ILi2ELi2EN4cute5tupleIJNS5_1CILi128EEES8_NS7_ILi64EEEEEENS_10bfloat16_tEfNS_4arch4Sm80ELb1ELb0ELb1ELb1ELb0ELb0ELb0ELb0ELi2ELi4ELi4ELi4ELb0EEENS1_21CollectiveEpilogueBwdISA_SB_SD_Li256ELb1ELb0ELi2EEENS1_25SingleTileBwdLPTSchedulerILb1ELi128ELb0EEEEEEEEEvNT_6ParamsE$_ZN4cute3eso3ESOILb1ELb0EJNS_6LayoutINS_5tupleIJNS3_IJNS3_IJNS_1CILi2EEES5_EEENS4_ILi1EEEEEEEEENS3_IJNS3_IJNS3_IJS7_NS4_ILi16EEEEEENS4_ILi0EEEEEEEEEEENS_10ViewEngineIPjEEEEC2ERKSF_RKSI_,@function
        .size           $_ZN7cutlass13device_kernelIN5flash19enable_sm80_to_sm89INS1_16FlashAttnBwdSm80INS1_25CollectiveMainloopBwdSm80ILi2ELi2EN4cute5tupleIJNS5_1CILi128EEES8_NS7_ILi64EEEEEENS_10bfloat16_tEfNS_4arch4Sm80ELb1ELb0ELb1ELb1ELb0ELb0ELb0ELb0ELi2ELi4ELi4ELi4ELb0EEENS1_21CollectiveEpilogueBwdISA_SB_SD_Li256ELb1ELb0ELi2EEENS1_25SingleTileBwdLPTSchedulerILb1ELi128ELb0EEEEEEEEEvNT_6ParamsE$_ZN4cute3eso3ESOILb1ELb0EJNS_6LayoutINS_5tupleIJNS3_IJNS3_IJNS_1CILi2EEES5_EEENS4_ILi1EEEEEEEEENS3_IJNS3_IJNS3_IJS7_NS4_ILi16EEEEEENS4_ILi0EEEEEEEEEEENS_10ViewEngineIPjEEEEC2ERKSF_RKSI_,($_ZN7cutlass13device_kernelIN5flash19enable_sm80_to_sm89INS1_16FlashAttnBwdSm80INS1_25CollectiveMainloopBwdSm80ILi2ELi2EN4cute5tupleIJNS5_1CILi128EEES8_NS7_ILi64EEEEEENS_10bfloat16_tEfNS_4arch4Sm80ELb1ELb0ELb1ELb1ELb0ELb0ELb0ELb0ELi2ELi4ELi4ELi4ELb0EEENS1_21CollectiveEpilogueBwdISA_SB_SD_Li256ELb1ELb0ELi2EEENS1_25SingleTileBwdLPTSchedulerILb1ELi128ELb0EEEEEEEEEvNT_6ParamsE$_ZN4cute3eso3ESOILb1ELb0EJNS_6LayoutINS_5tupleIJNS3_IJNS3_IJNS_1CILi4EEENS4_ILi2EEEEEENS4_ILi1EEEEEEEEENS3_IJNS3_IJNS3_IJS8_NS4_ILi32EEEEEENS4_ILi0EEEEEEEEEEENS_10ViewEngineIPN7cutlass10bfloat16_tEEEEEC2ERKSG_RKSL_ - $_ZN7cutlass13device_kernelIN5flash19enable_sm80_to_sm89INS1_16FlashAttnBwdSm80INS1_25CollectiveMainloopBwdSm80ILi2ELi2EN4cute5tupleIJNS5_1CILi128EEES8_NS7_ILi64EEEEEENS_10bfloat16_tEfNS_4arch4Sm80ELb1ELb0ELb1ELb1ELb0ELb0ELb0ELb0ELi2ELi4ELi4ELi4ELb0EEENS1_21CollectiveEpilogueBwdISA_SB_SD_Li256ELb1ELb0ELi2EEENS1_25SingleTileBwdLPTSchedulerILb1ELi128ELb0EEEEEEEEEvNT_6ParamsE$_ZN4cute3eso3ESOILb1ELb0EJNS_6LayoutINS_5tupleIJNS3_IJNS3_IJNS_1CILi2EEES5_EEENS4_ILi1EEEEEEEEENS3_IJNS3_IJNS3_IJS7_NS4_ILi16EEEEEENS4_ILi0EEEEEEEEEEENS_10ViewEngineIPjEEEEC2ERKSF_RKSI_)
$_ZN7cutlass13device_kernelIN5flash19enable_sm80_to_sm89INS1_16FlashAttnBwdSm80INS1_25CollectiveMainloopBwdSm80ILi2ELi2EN4cute5tupleIJNS5_1CILi128EEES8_NS7_ILi64EEEEEENS_10bfloat16_tEfNS_4arch4Sm80ELb1ELb0ELb1ELb1ELb0ELb0ELb0ELb0ELi2ELi4ELi4ELi4ELb0EEENS1_21CollectiveEpilogueBwdISA_SB_SD_Li256ELb1ELb0ELi2EEENS1_25SingleTileBwdLPTSchedulerILb1ELi128ELb0EEEEEEEEEvNT_6ParamsE$_ZN4cute3eso3ESOILb1ELb0EJNS_6LayoutINS_5tupleIJNS3_IJNS3_IJNS_1CILi2EEES5_EEENS4_ILi1EEEEEEEEENS3_IJNS3_IJNS3_IJS7_NS4_ILi16EEEEEENS4_ILi0EEEEEEEEEEENS_10ViewEngineIPjEEEEC2ERKSF_RKSI_:
[----:B------:R-:W-:Y:S02]  /*a6b0*/  IADD3 R2, R67, -c[0x0][0x20], RZ ;  /* 0x8000080043027a10 */ /* 0x000fe40007ffe0ff */
[----:B------:R-:W-:-:S03]  /*a6c0*/  MOV R5, 0x0 ;  /* 0x0000000000057802 */ /* 0x000fc60000000f00 */
[----:B------:R1:W-:Y:S01]  /*a6d0*/  STL.64 [R2], R12 ;  /* 0x0000000c02007387 */ /* 0x0003e20000100a00 */
[----:B------:R-:W-:Y:S05]  /*a6e0*/  RET.REL.NODEC R4 `(_ZN7cutlass13device_kernelIN5flash19enable_sm80_to_sm89INS1_16FlashAttnBwdSm80INS1_25CollectiveMainloopBwdSm80ILi2ELi2EN4cute5tupleIJNS5_1CILi128EEES8_NS7_ILi64EEEEEENS_10bfloat16_tEfNS_4arch4Sm80ELb1ELb0ELb1ELb1ELb0ELb0ELb0ELb0ELi2ELi4ELi4ELi4ELb0EEENS1_21CollectiveEpilogueBwdISA_SB_SD_Li256ELb1ELb0ELi2EEENS1_25SingleTileBwdLPTSchedulerILb1ELi128ELb0EEEEEEEEEvNT_6ParamsE) ;  /* 0xffff591004007950 */ /* 0x000fea0003c3ffff */
        .type           $_ZN7cutlass13device_kernelIN5flash19enable_sm80_to_sm89INS1_16FlashAttnBwdSm80INS1_25CollectiveMainloopBwdSm80ILi2ELi2EN4cute5tupleIJNS5_1CILi128EEES8_NS7_ILi64EEEEEENS_10bfloat16_tEfNS_4arch4Sm80ELb1ELb0ELb1ELb1ELb0ELb0ELb0ELb0ELi2ELi4ELi4ELi4ELb0EEENS1_21CollectiveEpilogueBwdISA_SB_SD_Li256ELb1ELb0ELi2EEENS1_25SingleTileBwdLPTSchedulerILb1ELi128ELb0EEEEEEEEEvNT_6ParamsE$_ZN4cute3eso3ESOILb1ELb0EJNS_6LayoutINS_5tupleIJNS3_IJNS3_IJNS_1CILi4EEENS4_ILi2EEEEEENS4_ILi1EEEEEEEEENS3_IJNS3_IJNS3_IJS8_NS4_ILi32EEEEEENS4_ILi0EEEEEEEEEEENS_10ViewEngineIPN7cutlass10bfloat16_tEEEEEC2ERKSG_RKSL_,@function
        .size           $_ZN7cutlass13device_kernelIN5flash19enable_sm80_to_sm89INS1_16FlashAttnBwdSm80INS1_25CollectiveMainloopBwdSm80ILi2ELi2EN4cute5tupleIJNS5_1CILi128EEES8_NS7_ILi64EEEEEENS_10bfloat16_tEfNS_4arch4Sm80ELb1ELb0ELb1ELb1ELb0ELb0ELb0ELb0ELi2ELi4ELi4ELi4ELb0EEENS1_21CollectiveEpilogueBwdISA_SB_SD_Li256ELb1ELb0ELi2EEENS1_25SingleTileBwdLPTSchedulerILb1ELi128ELb0EEEEEEEEEvNT_6ParamsE$_ZN4cute3eso3ESOILb1ELb0EJNS_6LayoutINS_5tupleIJNS3_IJNS3_IJNS_1CILi4EEENS4_ILi2EEEEEENS4_ILi1EEEEEEEEENS3_IJNS3_IJNS3_IJS8_NS4_ILi32EEEEEENS4_ILi0EEEEEEEEEEENS_10ViewEngineIPN7cutlass10bfloat16_tEEEEEC2ERKSG_RKSL_,($_ZN7cutlass13device_kernelIN5flash19enable_sm80_to_sm89INS1_16FlashAttnBwdSm80INS1_25CollectiveMainloopBwdSm80ILi2ELi2EN4cute5tupleIJNS5_1CILi128EEES8_NS7_ILi64EEEEEENS_10bfloat16_tEfNS_4arch4Sm80ELb1ELb0ELb1ELb1ELb0ELb0ELb0ELb0ELi2ELi4ELi4ELi4ELb0EEENS1_21CollectiveEpilogueBwdISA_SB_SD_Li256ELb1ELb0ELi2EEENS1_25SingleTileBwdLPTSchedulerILb1ELi128ELb0EEEEEEEEEvNT_6ParamsE$_ZN4cute3eso3ESOILb1ELb0EJNS_6LayoutINS_5tupleIJNS3_IJNS3_IJNS_1CILi4EEENS4_ILi2EEEEEENS4_ILi1EEEEEEEEENS3_IJNS3_IJNS3_IJS8_NS4_ILi32EEEEEENS4_ILi0EEEEEEEEEEEiEEC2ERKSG_RKi - $_ZN7cutlass13device_kernelIN5flash19enable_sm80_to_sm89INS1_16FlashAttnBwdSm80INS1_25CollectiveMainloopBwdSm80ILi2ELi2EN4cute5tupleIJNS5_1CILi128EEES8_NS7_ILi64EEEEEENS_10bfloat16_tEfNS_4arch4Sm80ELb1ELb0ELb1ELb1ELb0ELb0ELb0ELb0ELi2ELi4ELi4ELi4ELb0EEENS1_21CollectiveEpilogueBwdISA_SB_SD_Li256ELb1ELb0ELi2EEENS1_25SingleTileBwdLPTSchedulerILb1ELi128ELb0EEEEEEEEEvNT_6ParamsE$_ZN4cute3eso3ESOILb1ELb0EJNS_6LayoutINS_5tupleIJNS3_IJNS3_IJNS_1CILi4EEENS4_ILi2EEEEEENS4_ILi1EEEEEEEEENS3_IJNS3_IJNS3_IJS8_NS4_ILi32EEEEEENS4_ILi0EEEEEEEEEEENS_10ViewEngineIPN7cutlass10bfloat16_tEEEEEC2ERKSG_RKSL_)
$_ZN7cutlass13device_kernelIN5flash19enable_sm80_to_sm89INS1_16FlashAttnBwdSm80INS1_25CollectiveMainloopBwdSm80ILi2ELi2EN4cute5tupleIJNS5_1CILi128EEES8_NS7_ILi64EEEEEENS_10bfloat16_tEfNS_4arch4Sm80ELb1ELb0ELb1ELb1ELb0ELb0ELb0ELb0ELi2ELi4ELi4ELi4ELb0EEENS1_21CollectiveEpilogueBwdISA_SB_SD_Li256ELb1ELb0ELi2EEENS1_25SingleTileBwdLPTSchedulerILb1ELi128ELb0EEEEEEEEEvNT_6ParamsE$_ZN4cute3eso3ESOILb1ELb0EJNS_6LayoutINS_5tupleIJNS3_IJNS3_IJNS_1CILi4EEENS4_ILi2EEEEEENS4_ILi1EEEEEEEEENS3_IJNS3_IJNS3_IJS8_NS4_ILi32EEEEEENS4_ILi0EEEEEEEEEEENS_10ViewEngineIPN7cutlass10bfloat16_tEEEEEC2ERKSG_RKSL_:
[----:B------:R-:W-:Y:S01]  /*a6f0*/  IADD3 R2, R67, -c[0x0][0x20], RZ ;  /* 0x8000080043027a10 */ /* 0x000fe20007ffe0ff */
[----:B------:R-:W-:Y:S01]  /*a700*/  IMAD.MOV.U32 R9, RZ, RZ, R3 ;  /* 0x000000ffff097224 */ /* 0x000fe200078e0003 */
[----:B------:R-:W-:-:S04]  /*a710*/  MOV R7, 0x0 ;  /* 0x0000000000077802 */ /* 0x000fc80000000f00 */
[----:B------:R1:W-:Y:S01]  /*a720*/  STL.64 [R2], R8 ;  /* 0x0000000802007387 */ /* 0x0003e20000100a00 */
[----:B------:R-:W-:Y:S05]  /*a730*/  RET.REL.NODEC R6 `(_ZN7cutlass13device_kernelIN5flash19enable_sm80_to_sm89INS1_16FlashAttnBwdSm80INS1_25CollectiveMainloopBwdSm80ILi2ELi2EN4cute5tupleIJNS5_1CILi128EEES8_NS7_ILi64EEEEEENS_10bfloat16_tEfNS_4arch4Sm80ELb1ELb0ELb1ELb1ELb0ELb0ELb0ELb0ELi2ELi4ELi4ELi4ELb0EEENS1_21CollectiveEpilogueBwdISA_SB_SD_Li256ELb1ELb0ELi2EEENS1_25SingleTileBwdLPTSchedulerILb1ELi128ELb0EEEEEEEEEvNT_6ParamsE) ;  /* 0xffff58c006007950 */ /* 0x000fea0003c3ffff */
        .type           $_ZN7cutlass13device_kernelIN5flash19enable_sm80_to_sm89INS1_16FlashAttnBwdSm80INS1_25CollectiveMainloopBwdSm80ILi2ELi2EN4cute5tupleIJNS5_1CILi128EEES8_NS7_ILi64EEEEEENS_10bfloat16_tEfNS_4arch4Sm80ELb1ELb0ELb1ELb1ELb0ELb0ELb0ELb0ELi2ELi4ELi4ELi4ELb0EEENS1_21CollectiveEpilogueBwdISA_SB_SD_Li256ELb1ELb0ELi2EEENS1_25SingleTileBwdLPTSchedulerILb1ELi128ELb0EEEEEEEEEvNT_6ParamsE$_ZN4cute3eso3ESOILb1ELb0EJNS_6LayoutINS_5tupleIJNS3_IJNS3_IJNS_1CILi4EEENS4_ILi2EEEEEENS4_ILi1EEEEEEEEENS3_IJNS3_IJNS3_IJS8_NS4_ILi32EEEEEENS4_ILi0EEEEEEEEEEEiEEC2ERKSG_RKi,@function
        .size           $_ZN7cutlass13device_kernelIN5flash19enable_sm80_to_sm89INS1_16FlashAttnBwdSm80INS1_25CollectiveMainloopBwdSm80ILi2ELi2EN4cute5tupleIJNS5_1CILi128EEES8_NS7_ILi64EEEEEENS_10bfloat16_tEfNS_4arch4Sm80ELb1ELb0ELb1ELb1ELb0ELb0ELb0ELb0ELi2ELi4ELi4ELi4ELb0EEENS1_21CollectiveEpilogueBwdISA_SB_SD_Li256ELb1ELb0ELi2EEENS1_25SingleTileBwdLPTSchedulerILb1ELi128ELb0EEEEEEEEEvNT_6ParamsE$_ZN4cute3eso3ESOILb1ELb0EJNS_6LayoutINS_5tupleIJNS3_IJNS3_IJNS_1CILi4EEENS4_ILi2EEEEEENS4_ILi1EEEEEEEEENS3_IJNS3_IJNS3_IJS8_NS4_ILi32EEEEEENS4_ILi0EEEEEEEEEEEiEEC2ERKSG_RKi,($_ZN7cutlass13device_kernelIN5flash19enable_sm80_to_sm89INS1_16FlashAttnBwdSm80INS1_25CollectiveMainloopBwdSm80ILi2ELi2EN4cute5tupleIJNS5_1CILi128EEES8_NS7_ILi64EEEEEENS_10bfloat16_tEfNS_4arch4Sm80ELb1ELb0ELb1ELb1ELb0ELb0ELb0ELb0ELi2ELi4ELi4ELi4ELb0EEENS1_21CollectiveEpilogueBwdISA_SB_SD_Li256ELb1ELb0ELi2EEENS1_25SingleTileBwdLPTSchedulerILb1ELi128ELb0EEEEEEEEEvNT_6ParamsE$_ZN4cute3eso3ESOILb1ELb0EJNS_6LayoutINS_5tupleIJNS3_IJNS3_IJNS_1CILi4EEENS4_ILi2EEEEEENS4_ILi1EEEEEENS3_IJS6_EEEEEENS3_IJNS3_IJNS3_IJS8_NS4_ILi32EEEEEENS4_ILi0EEEEEENS3_IJNS4_ILi64EEEEEEEEEEENS_10ViewEngineIPN7cutlass10bfloat16_tEEEEEC2ERKSJ_RKSO_ - $_ZN7cutlass13device_kernelIN5flash19enable_sm80_to_sm89INS1_16FlashAttnBwdSm80INS1_25CollectiveMainloopBwdSm80ILi2ELi2EN4cute5tupleIJNS5_1CILi128EEES8_NS7_ILi64EEEEEENS_10bfloat16_tEfNS_4arch4Sm80ELb1ELb0ELb1ELb1ELb0ELb0ELb0ELb0ELi2ELi4ELi4ELi4ELb0EEENS1_21CollectiveEpilogueBwdISA_SB_SD_Li256ELb1ELb0ELi2EEENS1_25SingleTileBwdLPTSchedulerILb1ELi128ELb0EEEEEEEEEvNT_6ParamsE$_ZN4cute3eso3ESOILb1ELb0EJNS_6LayoutINS_5tupleIJNS3_IJNS3_IJNS_1CILi4EEENS4_ILi2EEEEEENS4_ILi1EEEEEEEEENS3_IJNS3_IJNS3_IJS8_NS4_ILi32EEEEEENS4_ILi0EEEEEEEEEEEiEEC2ERKSG_RKi)
$_ZN7cutlass13device_kernelIN5flash19enable_sm80_to_sm89INS1_16FlashAttnBwdSm80INS1_25CollectiveMainloopBwdSm80ILi2ELi2EN4cute5tupleIJNS5_1CILi128EEES8_NS7_ILi64EEEEEENS_10bfloat16_tEfNS_4arch4Sm80ELb1ELb0ELb1ELb1ELb0ELb0ELb0ELb0ELi2ELi4ELi4ELi4ELb0EEENS1_21CollectiveEpilogueBwdISA_SB_SD_Li256ELb1ELb0ELi2EEENS1_25SingleTileBwdLPTSchedulerILb1ELi128ELb0EEEEEEEEEvNT_6ParamsE$_ZN4cute3eso3ESOILb1ELb0EJNS_6LayoutINS_5tupleIJNS3_IJNS3_IJNS_1CILi4EEENS4_ILi2EEEEEENS4_ILi1EEEEEEEEENS3_IJNS3_IJNS3_IJS8_NS4_ILi32EEEEEENS4_ILi0EEEEEEEEEEEiEEC2ERKSG_RKi:
[----:B------:R-:W-:Y:S02]  /*a740*/  IADD3 R2, R67, -c[0x0][0x20], RZ ;  /* 0x8000080043027a10 */ /* 0x000fe40007ffe0ff */
[----:B------:R-:W-:-:S03]  /*a750*/  MOV R7, 0x0 ;  /* 0x0000000000077802 */ /* 0x000fc60000000f00 */
[----:B------:R1:W-:Y:S01]  /*a760*/  STL [R2], R3 ;  /* 0x0000000302007387 */ /* 0x0003e20000100800 */
[----:B------:R-:W-:Y:S05]  /*a770*/  RET.REL.NODEC R6 `(_ZN7cutlass13device_kernelIN5flash19enable_sm80_to_sm89INS1_16FlashAttnBwdSm80INS1_25CollectiveMainloopBwdSm80ILi2ELi2EN4cute5tupleIJNS5_1CILi128EEES8_NS7_ILi64EEEEEENS_10bfloat16_tEfNS_4arch4Sm80ELb1ELb0ELb1ELb1ELb0ELb0ELb0ELb0ELi2ELi4ELi4ELi4ELb0EEENS1_21CollectiveEpilogueBwdISA_SB_SD_Li256ELb1ELb0ELi2EEENS1_25SingleTileBwdLPTSchedulerILb1ELi128ELb0EEEEEEEEEvNT_6ParamsE) ;  /* 0xffff588006007950 */ /* 0x000fea0003c3ffff */
        .type           $_ZN7cutlass13device_kernelIN5flash19enable_sm80_to_sm89INS1_16FlashAttnBwdSm80INS1_25CollectiveMainloopBwdSm80ILi2ELi2EN4cute5tupleIJNS5_1CILi128EEES8_NS7_ILi64EEEEEENS_10bfloat16_tEfNS_4arch4Sm80ELb1ELb0ELb1ELb1ELb0ELb0ELb0ELb0ELi2ELi4ELi4ELi4ELb0EEENS1_21CollectiveEpilogueBwdISA_SB_SD_Li256ELb1ELb0ELi2EEENS1_25SingleTileBwdLPTSchedulerILb1ELi128ELb0EEEEEEEEEvNT_6ParamsE$_ZN4cute3eso3ESOILb1ELb0EJNS_6LayoutINS_5tupleIJNS3_IJNS3_IJNS_1CILi4EEENS4_ILi2EEEEEENS4_ILi1EEEEEENS3_IJS6_EEEEEENS3_IJNS3_IJNS3_IJS8_NS4_ILi32EEEEEENS4_ILi0EEEEEENS3_IJNS4_ILi64EEEEEEEEEEENS_10ViewEngineIPN7cutlass10bfloat16_tEEEEEC2ERKSJ_RKSO_,@function
        .size           $_ZN7cutlass13device_kernelIN5flash19enable_sm80_to_sm89INS1_16FlashAttnBwdSm80INS1_25CollectiveMainloopBwdSm80ILi2ELi2EN4cute5tupleIJNS5_1CILi128EEES8_NS7_ILi64EEEEEENS_10bfloat16_tEfNS_4arch4Sm80ELb1ELb0ELb1ELb1ELb0ELb0ELb0ELb0ELi2ELi4ELi4ELi4ELb0EEENS1_21CollectiveEpilogueBwdISA_SB_SD_Li256ELb1ELb0ELi2EEENS1_25SingleTileBwdLPTSchedulerILb1ELi128ELb0EEEEEEEEEvNT_6ParamsE$_ZN4cute3eso3ESOILb1ELb0EJNS_6LayoutINS_5tupleIJNS3_IJNS3_IJNS_1CILi4EEENS4_ILi2EEEEEENS4_ILi1EEEEEENS3_IJS6_EEEEEENS3_IJNS3_IJNS3_IJS8_NS4_ILi32EEEEEENS4_ILi0EEEEEENS3_IJNS4_ILi64EEEEEEEEEEENS_10ViewEngineIPN7cutlass10bfloat16_tEEEEEC2ERKSJ_RKSO_,($_ZN7cutlass13device_kernelIN5flash19enable_sm80_to_sm89INS1_16FlashAttnBwdSm80INS1_25CollectiveMainloopBwdSm80ILi2ELi2EN4cute5tupleIJNS5_1CILi128EEES8_NS7_ILi64EEEEEENS_10bfloat16_tEfNS_4arch4Sm80ELb1ELb0ELb1ELb1ELb0ELb0ELb0ELb0ELi2ELi4ELi4ELi4ELb0EEENS1_21CollectiveEpilogueBwdISA_SB_SD_Li256ELb1ELb0ELi2EEENS1_25SingleTileBwdLPTSchedulerILb1ELi128ELb0EEEEEEEEEvNT_6ParamsE$_ZN4cute3eso3ESOILb1ELb0EJNS_6LayoutINS_5tupleIJNS3_IJNS3_IJNS_1CILi4EEENS4_ILi2EEEEEENS4_ILi1EEEEEES6_EEENS3_IJNS3_IJNS3_IJS8_NS4_ILi32EEEEEENS4_ILi0EEEEEENS4_ILi64EEEEEEEENS_10ViewEngineIPN7cutlass10bfloat16_tEEEEEC2ERKSH_RKSM_ - $_ZN7cutlass13device_kernelIN5flash19enable_sm80_to_sm89INS1_16FlashAttnBwdSm80INS1_25CollectiveMainloopBwdSm80ILi2ELi2EN4cute5tupleIJNS5_1CILi128EEES8_NS7_ILi64EEEEEENS_10bfloat16_tEfNS_4arch4Sm80ELb1ELb0ELb1ELb1ELb0ELb0ELb0ELb0ELi2ELi4ELi4ELi4ELb0EEENS1_21CollectiveEpilogueBwdISA_SB_SD_Li256ELb1ELb0ELi2EEENS1_25SingleTileBwdLPTSchedulerILb1ELi128ELb0EEEEEEEEEvNT_6ParamsE$_ZN4cute3eso3ESOILb1ELb0EJNS_6LayoutINS_5tupleIJNS3_IJNS3_IJNS_1CILi4EEENS4_ILi2EEEEEENS4_ILi1EEEEEENS3_IJS6_EEEEEENS3_IJNS3_IJNS3_IJS8_NS4_ILi32EEEEEENS4_ILi0EEEEEENS3_IJNS4_ILi64EEEEEEEEEEENS_10ViewEngineIPN7cutlass10bfloat16_tEEEEEC2ERKSJ_RKSO_)
$_ZN7cutlass13device_kernelIN5flash19enable_sm80_to_sm89INS1_16FlashAttnBwdSm80INS1_25CollectiveMainloopBwdSm80ILi2ELi2EN4cute5tupleIJNS5_1CILi128EEES8_NS7_ILi64EEEEEENS_10bfloat16_tEfNS_4arch4Sm80ELb1ELb0ELb1ELb1ELb0ELb0ELb0ELb0ELi2ELi4ELi4ELi4ELb0EEENS1_21CollectiveEpilogueBwdISA_SB_SD_Li256ELb1ELb0ELi2EEENS1_25SingleTileBwdLPTSchedulerILb1ELi128ELb0EEEEEEEEEvNT_6ParamsE$_ZN4cute3eso3ESOILb1ELb0EJNS_6LayoutINS_5tupleIJNS3_IJNS3_IJNS_1CILi4EEENS4_ILi2EEEEEENS4_ILi1EEEEEENS3_IJS6_EEEEEENS3_IJNS3_IJNS3_IJS8_NS4_ILi32EEEEEENS4_ILi0EEEEEENS3_IJNS4_ILi64EEEEEEEEEEENS_10ViewEngineIPN7cutlass10bfloat16_tEEEEEC2ERKSJ_RKSO_:
[----:B------:R-:W-:Y:S02]  /*a780*/  IADD3 R2, R67, -c[0x0][0x20], RZ ;  /* 0x8000080043027a10 */ /* 0x000fe40007ffe0ff */
[----:B------:R-:W-:-:S03]  /*a790*/  MOV R7, 0x0 ;  /* 0x0000000000077802 */ /* 0x000fc60000000f00 */
[----:B------:R1:W-:Y:S01]  /*a7a0*/  STL.64 [R2], R4 ;  /* 0x0000000402007387 */ /* 0x0003e20000100a00 */
[----:B------:R-:W-:Y:S05]  /*a7b0*/  RET.REL.NODEC R6 `(_ZN7cutlass13device_kernelIN5flash19enable_sm80_to_sm89INS1_16FlashAttnBwdSm80INS1_25CollectiveMainloopBwdSm80ILi2ELi2EN4cute5tupleIJNS5_1CILi128EEES8_NS7_ILi64EEEEEENS_10bfloat16_tEfNS_4arch4Sm80ELb1ELb0ELb1ELb1ELb0ELb0ELb0ELb0ELi2ELi4ELi4ELi4ELb0EEENS1_21CollectiveEpilogueBwdISA_SB_SD_Li256ELb1ELb0ELi2EEENS1_25SingleTileBwdLPTSchedulerILb1ELi128ELb0EEEEEEEEEvNT_6ParamsE) ;  /* 0xffff584006007950 */ /* 0x000fea0003c3ffff */
        .type           $_ZN7cutlass13device_kernelIN5flash19enable_sm80_to_sm89INS1_16FlashAttnBwdSm80INS1_25CollectiveMainloopBwdSm80ILi2ELi2EN4cute5tupleIJNS5_1CILi128EEES8_NS7_ILi64EEEEEENS_10bfloat16_tEfNS_4arch4Sm80ELb1ELb0ELb1ELb1ELb0ELb0ELb0ELb0ELi2ELi4ELi4ELi4ELb0EEENS1_21CollectiveEpilogueBwdISA_SB_SD_Li256ELb1ELb0ELi2EEENS1_25SingleTileBwdLPTSchedulerILb1ELi128ELb0EEEEEEEEEvNT_6ParamsE$_ZN4cute3eso3ESOILb1ELb0EJNS_6LayoutINS_5tupleIJNS3_IJNS3_IJNS_1CILi4EEENS4_ILi2EEEEEENS4_ILi1EEEEEES6_EEENS3_IJNS3_IJNS3_IJS8_NS4_ILi32EEEEEENS4_ILi0EEEEEENS4_ILi64EEEEEEEENS_10ViewEngineIPN7cutlass10bfloat16_tEEEEEC2ERKSH_RKSM_,@function
        .size           $_ZN7cutlass13device_kernelIN5flash19enable_sm80_to_sm89INS1_16FlashAttnBwdSm80INS1_25CollectiveMainloopBwdSm80ILi2ELi2EN4cute5tupleIJNS5_1CILi128EEES8_NS7_ILi64EEEEEENS_10bfloat16_tEfNS_4arch4Sm80ELb1ELb0ELb1ELb1ELb0ELb0ELb0ELb0ELi2ELi4ELi4ELi4ELb0EEENS1_21CollectiveEpilogueBwdISA_SB_SD_Li256ELb1ELb0ELi2EEENS1_25SingleTileBwdLPTSchedulerILb1ELi128ELb0EEEEEEEEEvNT_6ParamsE$_ZN4cute3eso3ESOILb1ELb0EJNS_6LayoutINS_5tupleIJNS3_IJNS3_IJNS_1CILi4EEENS4_ILi2EEEEEENS4_ILi1EEEEEES6_EEENS3_IJNS3_IJNS3_IJS8_NS4_ILi32EEEEEENS4_ILi0EEEEEENS4_ILi64EEEEEEEENS_10ViewEngineIPN7cutlass10bfloat16_tEEEEEC2ERKSH_RKSM_,($_ZN7cutlass13device_kernelIN5flash19enable_sm80_to_sm89INS1_16FlashAttnBwdSm80INS1_25CollectiveMainloopBwdSm80ILi2ELi2EN4cute5tupleIJNS5_1CILi128EEES8_NS7_ILi64EEEEEENS_10bfloat16_tEfNS_4arch4Sm80ELb1ELb0ELb1ELb1ELb0ELb0ELb0ELb0ELi2ELi4ELi4ELi4ELb0EEENS1_21CollectiveEpilogueBwdISA_SB_SD_Li256ELb1ELb0ELi2EEENS1_25SingleTileBwdLPTSchedulerILb1ELi128ELb0EEEEEEEEEvNT_6ParamsE$_ZN4cute3eso3ESOILb1ELb0EJNS_6LayoutINS_5tupleIJNS3_IJNS3_IJNS_1CILi4EEENS4_ILi2EEEEEENS4_ILi1EEEEEES6_EEENS3_IJNS3_IJNS3_IJS8_NS4_ILi32EEEEEENS4_ILi0EEEEEENS4_ILi64EEEEEEEEiEEC2ERKSH_RKi - $_ZN7cutlass13device_kernelIN5flash19enable_sm80_to_sm89INS1_16FlashAttnBwdSm80INS1_25CollectiveMainloopBwdSm80ILi2ELi2EN4cute5tupleIJNS5_1CILi128EEES8_NS7_ILi64EEEEEENS_10bfloat16_tEfNS_4arch4Sm80ELb1ELb0ELb1ELb1ELb0ELb0ELb0ELb0ELi2ELi4ELi4ELi4ELb0EEENS1_21CollectiveEpilogueBwdISA_SB_SD_Li256ELb1ELb0ELi2EEENS1_25SingleTileBwdLPTSchedulerILb1ELi128ELb0EEEEEEEEEvNT_6ParamsE$_ZN4cute3eso3ESOILb1ELb0EJNS_6LayoutINS_5tupleIJNS3_IJNS3_IJNS_1CILi4EEENS4_ILi2EEEEEENS4_ILi1EEEEEES6_EEENS3_IJNS3_IJNS3_IJS8_NS4_ILi32EEEEEENS4_ILi0EEEEEENS4_ILi64EEEEEEEENS_10ViewEngineIPN7cutlass10bfloat16_tEEEEEC2ERKSH_RKSM_)
$_ZN7cutlass13device_kernelIN5flash19enable_sm80_to_sm89INS1_16FlashAttnBwdSm80INS1_25CollectiveMainloopBwdSm80ILi2ELi2EN4cute5tupleIJNS5_1CILi128EEES8_NS7_ILi64EEEEEENS_10bfloat16_tEfNS_4arch4Sm80ELb1ELb0ELb1ELb1ELb0ELb0ELb0ELb0ELi2ELi4ELi4ELi4ELb0EEENS1_21CollectiveEpilogueBwdISA_SB_SD_Li256ELb1ELb0ELi2EEENS1_25SingleTileBwdLPTSchedulerILb1ELi128ELb0EEEEEEEEEvNT_6ParamsE$_ZN4cute3eso3ESOILb1ELb0EJNS_6LayoutINS_5tupleIJNS3_IJNS3_IJNS_1CILi4EEENS4_ILi2EEEEEENS4_ILi1EEEEEES6_EEENS3_IJNS3_IJNS3_IJS8_NS4_ILi32EEEEEENS4_ILi0EEEEEENS4_ILi64EEEEEEEENS_10ViewEngineIPN7cutlass10bfloat16_tEEEEEC2ERKSH_RKSM_:
[----:B------:R-:W-:Y:S02]  /*a7c0*/  IADD3 R2, R67, -c[0x0][0x20], RZ ;  /* 0x8000080043027a10 */ /* 0x000fe40007ffe0ff */
[----:B------:R-:W-:-:S03]  /*a7d0*/  MOV R7, 0x0 ;  /* 0x0000000000077802 */ /* 0x000fc60000000f00 */
[----:B------:R1:W-:Y:S01]  /*a7e0*/  STL.64 [R2], R10 ;  /* 0x0000000a02007387 */ /* 0x0003e20000100a00 */
[----:B------:R-:W-:Y:S05]  /*a7f0*/  RET.REL.NODEC R6 `(_ZN7cutlass13device_kernelIN5flash19enable_sm80_to_sm89INS1_16FlashAttnBwdSm80INS1_25CollectiveMainloopBwdSm80ILi2ELi2EN4cute5tupleIJNS5_1CILi128EEES8_NS7_ILi64EEEEEENS_10bfloat16_tEfNS_4arch4Sm80ELb1ELb0ELb1ELb1ELb0ELb0ELb0ELb0ELi2ELi4ELi4ELi4ELb0EEENS1_21CollectiveEpilogueBwdISA_SB_SD_Li256ELb1ELb0ELi2EEENS1_25SingleTileBwdLPTSchedulerILb1ELi128ELb0EEEEEEEEEvNT_6ParamsE) ;  /* 0xffff580006007950 */ /* 0x000fea0003c3ffff */
        .type           $_ZN7cutlass13device_kernelIN5flash19enable_sm80_to_sm89INS1_16FlashAttnBwdSm80INS1_25CollectiveMainloopBwdSm80ILi2ELi2EN4cute5tupleIJNS5_1CILi128EEES8_NS7_ILi64EEEEEENS_10bfloat16_tEfNS_4arch4Sm80ELb1ELb0ELb1ELb1ELb0ELb0ELb0ELb0ELi2ELi4ELi4ELi4ELb0EEENS1_21CollectiveEpilogueBwdISA_SB_SD_Li256ELb1ELb0ELi2EEENS1_25SingleTileBwdLPTSchedulerILb1ELi128ELb0EEEEEEEEEvNT_6ParamsE$_ZN4cute3eso3ESOILb1ELb0EJNS_6LayoutINS_5tupleIJNS3_IJNS3_IJNS_1CILi4EEENS4_ILi2EEEEEENS4_ILi1EEEEEES6_EEENS3_IJNS3_IJNS3_IJS8_NS4_ILi32EEEEEENS4_ILi0EEEEEENS4_ILi64EEEEEEEEiEEC2ERKSH_RKi,@function
        .size           $_ZN7cutlass13device_kernelIN5flash19enable_sm80_to_sm89INS1_16FlashAttnBwdSm80INS1_25CollectiveMainloopBwdSm80ILi2ELi2EN4cute5tupleIJNS5_1CILi128EEES8_NS7_ILi64EEEEEENS_10bfloat16_tEfNS_4arch4Sm80ELb1ELb0ELb1ELb1ELb0ELb0ELb0ELb0ELi2ELi4ELi4ELi4ELb0EEENS1_21CollectiveEpilogueBwdISA_SB_SD_Li256ELb1ELb0ELi2EEENS1_25SingleTileBwdLPTSchedulerILb1ELi128ELb0EEEEEEEEEvNT_6ParamsE$_ZN4cute3eso3ESOILb1ELb0EJNS_6LayoutINS_5tupleIJNS3_IJNS3_IJNS_1CILi4EEENS4_ILi2EEEEEENS4_ILi1EEEEEES6_EEENS3_IJNS3_IJNS3_IJS8_NS4_ILi32EEEEEENS4_ILi0EEEEEENS4_ILi64EEEEEEEEiEEC2ERKSH_RKi,($_ZN7cutlass13device_kernelIN5flash19enable_sm80_to_sm89INS1_16FlashAttnBwdSm80INS1_25CollectiveMainloopBwdSm80ILi2ELi2EN4cute5tupleIJNS5_1CILi128EEES8_NS7_ILi64EEEEEENS_10bfloat16_tEfNS_4arch4Sm80ELb1ELb0ELb1ELb1ELb0ELb0ELb0ELb0ELi2ELi4ELi4ELi4ELb0EEENS1_21CollectiveEpilogueBwdISA_SB_SD_Li256ELb1ELb0ELi2EEENS1_25SingleTileBwdLPTSchedulerILb1ELi128ELb0EEEEEEEEEvNT_6ParamsE$_ZN4cute3eso3ESOILb1ELb0EJNS_6LayoutINS_5tupleIJNS3_IJNS3_IJNS_1CILi4EEENS4_ILi2EEEEEENS4_ILi1EEEEEES6_NS4_ILi8EEEEEENS3_IJNS3_IJNS3_IJS8_NS4_ILi32EEEEEENS4_ILi0EEEEEENS4_ILi64EEES5_EEEEENS_10ViewEngineIPN7cutlass10bfloat16_tEEEEEC2ERKSI_RKSN_ - $_ZN7cutlass13device_kernelIN5flash19enable_sm80_to_sm89INS1_16FlashAttnBwdSm80INS1_25CollectiveMainloopBwdSm80ILi2ELi2EN4cute5tupleIJNS5_1CILi128EEES8_NS7_ILi64EEEEEENS_10bfloat16_tEfNS_4arch4Sm80ELb1ELb0ELb1ELb1ELb0ELb0ELb0ELb0ELi2ELi4ELi4ELi4ELb0EEENS1_21CollectiveEpilogueBwdISA_SB_SD_Li256ELb1ELb0ELi2EEENS1_25SingleTileBwdLPTSchedulerILb1ELi128ELb0EEEEEEEEEvNT_6ParamsE$_ZN4cute3eso3ESOILb1ELb0EJNS_6LayoutINS_5tupleIJNS3_IJNS3_IJNS_1CILi4EEENS4_ILi2EEEEEENS4_ILi1EEEEEES6_EEENS3_IJNS3_IJNS3_IJS8_NS4_ILi32EEEEEENS4_ILi0EEEEEENS4_ILi64EEEEEEEEiEEC2ERKSH_RKi)
$_ZN7cutlass13device_kernelIN5flash19enable_sm80_to_sm89INS1_16FlashAttnBwdSm80INS1_25CollectiveMainloopBwdSm80ILi2ELi2EN4cute5tupleIJNS5_1CILi128EEES8_NS7_ILi64EEEEEENS_10bfloat16_tEfNS_4arch4Sm80ELb1ELb0ELb1ELb1ELb0ELb0ELb0ELb0ELi2ELi4ELi4ELi4ELb0EEENS1_21CollectiveEpilogueBwdISA_SB_SD_Li256ELb1ELb0ELi2EEENS1_25SingleTileBwdLPTSchedulerILb1ELi128ELb0EEEEEEEEEvNT_6ParamsE$_ZN4cute3eso3ESOILb1ELb0EJNS_6LayoutINS_5tupleIJNS3_IJNS3_IJNS_1CILi4EEENS4_ILi2EEEEEENS4_ILi1EEEEEES6_EEENS3_IJNS3_IJNS3_IJS8_NS4_ILi32EEEEEENS4_ILi0EEEEEENS4_ILi64EEEEEEEEiEEC2ERKSH_RKi:
[----:B------:R-:W-:Y:S02]  /*a800*/  IADD3 R2, R2, -c[0x0][0x20], RZ ;  /* 0x8000080002027a10 */ /* 0x000fe40007ffe0ff */
[----:B------:R-:W-:-:S03]  /*a810*/  MOV R5, 0x0 ;  /* 0x0000000000057802 */ /* 0x000fc60000000f00 */
[----:B------:R1:W-:Y:S01]  /*a820*/  STL [R2], R3 ;  /* 0x0000000302007387 */ /* 0x0003e20000100800 */
[----:B------:R-:W-:Y:S05]  /*a830*/  RET.REL.NODEC R4 `(_ZN7cutlass13device_kernelIN5flash19enable_sm80_to_sm89INS1_16FlashAttnBwdSm80INS1_25CollectiveMainloopBwdSm80ILi2ELi2EN4cute5tupleIJNS5_1CILi128EEES8_NS7_ILi64EEEEEENS_10bfloat16_tEfNS_4arch4Sm80ELb1ELb0ELb1ELb1ELb0ELb0ELb0ELb0ELi2ELi4ELi4ELi4ELb0EEENS1_21CollectiveEpilogueBwdISA_SB_SD_Li256ELb1ELb0ELi2EEENS1_25SingleTileBwdLPTSchedulerILb1ELi128ELb0EEEEEEEEEvNT_6ParamsE) ;  /* 0xffff57c004007950 */ /* 0x000fea0003c3ffff */
        .type           $_ZN7cutlass13device_kernelIN5flash19enable_sm80_to_sm89INS1_16FlashAttnBwdSm80INS1_25CollectiveMainloopBwdSm80ILi2ELi2EN4cute5tupleIJNS5_1CILi128EEES8_NS7_ILi64EEEEEENS_10bfloat16_tEfNS_4arch4Sm80ELb1ELb0ELb1ELb1ELb0ELb0ELb0ELb0ELi2ELi4ELi4ELi4ELb0EEENS1_21CollectiveEpilogueBwdISA_SB_SD_Li256ELb1ELb0ELi2EEENS1_25SingleTileBwdLPTSchedulerILb1ELi128ELb0EEEEEEEEEvNT_6ParamsE$_ZN4cute3eso3ESOILb1ELb0EJNS_6LayoutINS_5tupleIJNS3_IJNS3_IJNS_1CILi4EEENS4_ILi2EEEEEENS4_ILi1EEEEEES6_NS4_ILi8EEEEEENS3_IJNS3_IJNS3_IJS8_NS4_ILi32EEEEEENS4_ILi0EEEEEENS4_ILi64EEES5_EEEEENS_10ViewEngineIPN7cutlass10bfloat16_tEEEEEC2ERKSI_RKSN_,@function
        .size           $_ZN7cutlass13device_kernelIN5flash19enable_sm80_to_sm89INS1_16FlashAttnBwdSm80INS1_25CollectiveMainloopBwdSm80ILi2ELi2EN4cute5tupleIJNS5_1CILi128EEES8_NS7_ILi64EEEEEENS_10bfloat16_tEfNS_4arch4Sm80ELb1ELb0ELb1ELb1ELb0ELb0ELb0ELb0ELi2ELi4ELi4ELi4ELb0EEENS1_21CollectiveEpilogueBwdISA_SB_SD_Li256ELb1ELb0ELi2EEENS1_25SingleTileBwdLPTSchedulerILb1ELi128ELb0EEEEEEEEEvNT_6ParamsE$_ZN4cute3eso3ESOILb1ELb0EJNS_6LayoutINS_5tupleIJNS3_IJNS3_IJNS_1CILi4EEENS4_ILi2EEEEEENS4_ILi1EEEEEES6_NS4_ILi8EEEEEENS3_IJNS3_IJNS3_IJS8_NS4_ILi32EEEEEENS4_ILi0EEEEEENS4_ILi64EEES5_EEEEENS_10ViewEngineIPN7cutlass10bfloat16_tEEEEEC2ERKSI_RKSN_,($_ZN7cutlass13device_kernelIN5flash19enable_sm80_to_sm89INS1_16FlashAttnBwdSm80INS1_25CollectiveMainloopBwdSm80ILi2ELi2EN4cute5tupleIJNS5_1CILi128EEES8_NS7_ILi64EEEEEENS_10bfloat16_tEfNS_4arch4Sm80ELb1ELb0ELb1ELb1ELb0ELb0ELb0ELb0ELi2ELi4ELi4ELi4ELb0EEENS1_21CollectiveEpilogueBwdISA_SB_SD_Li256ELb1ELb0ELi2EEENS1_25SingleTileBwdLPTSchedulerILb1ELi128ELb0EEEEEEEEEvNT_6ParamsE$_ZN4cute3eso3ESOILb1ELb0EJNS_6LayoutINS_5tupleIJNS3_IJNS3_IJNS_1CILi4EEENS4_ILi8EEEEEENS3_IJS5_NS4_ILi2EEEEEEEEENS3_IJNS3_IJS8_S8_EEENS3_IJS8_S6_EEEEEEEEENS3_IJNS3_IJNS3_IJNS_11ScaledBasisIS8_JLi1EEEENSF_INS4_ILi1EEEJLi0EEEEEEENS3_IJNSF_INS4_ILi16EEEJLi0EEEENSF_IS6_JLi1EEEEEEEEEENS3_IJNS3_IJNSF_ISH_JLi1EEEENSF_IS6_JLi0EEEEEEENS3_IJNSF_INS4_ILi64EEEJLi0EEEENSF_ISK_JLi1EEEEEEEEEEEEEEENS_10ViewEngineINS_23ArithmeticTupleIteratorINS_15ArithmeticTupleIJNS4_ILi0EEES12_EEEEEEEEEC2ERKSY_RKS15_ - $_ZN7cutlass13device_kernelIN5flash19enable_sm80_to_sm89INS1_16FlashAttnBwdSm80INS1_25CollectiveMainloopBwdSm80ILi2ELi2EN4cute5tupleIJNS5_1CILi128EEES8_NS7_ILi64EEEEEENS_10bfloat16_tEfNS_4arch4Sm80ELb1ELb0ELb1ELb1ELb0ELb0ELb0ELb0ELi2ELi4ELi4ELi4ELb0EEENS1_21CollectiveEpilogueBwdISA_SB_SD_Li256ELb1ELb0ELi2EEENS1_25SingleTileBwdLPTSchedulerILb1ELi128ELb0EEEEEEEEEvNT_6ParamsE$_ZN4cute3eso3ESOILb1ELb0EJNS_6LayoutINS_5tupleIJNS3_IJNS3_IJNS_1CILi4EEENS4_ILi2EEEEEENS4_ILi1EEEEEES6_NS4_ILi8EEEEEENS3_IJNS3_IJNS3_IJS8_NS4_ILi32EEEEEENS4_ILi0EEEEEENS4_ILi64EEES5_EEEEENS_10ViewEngineIPN7cutlass10bfloat16_tEEEEEC2ERKSI_RKSN_)
$_ZN7cutlass13device_kernelIN5flash19enable_sm80_to_sm89INS1_16FlashAttnBwdSm80INS1_25CollectiveMainloopBwdSm80ILi2ELi2EN4cute5tupleIJNS5_1CILi128EEES8_NS7_ILi64EEEEEENS_10bfloat16_tEfNS_4arch4Sm80ELb1ELb0ELb1ELb1ELb0ELb0ELb0ELb0ELi2ELi4ELi4ELi4ELb0EEENS1_21CollectiveEpilogueBwdISA_SB_SD_Li256ELb1ELb0ELi2EEENS1_25SingleTileBwdLPTSchedulerILb1ELi128ELb0EEEEEEEEEvNT_6ParamsE$_ZN4cute3eso3ESOILb1ELb0EJNS_6LayoutINS_5tupleIJNS3_IJNS3_IJNS_1CILi4EEENS4_ILi2EEEEEENS4_ILi1EEEEEES6_NS4_ILi8EEEEEENS3_IJNS3_IJNS3_IJS8_NS4_ILi32EEEEEENS4_ILi0EEEEEENS4_ILi64EEES5_EEEEENS_10ViewEngineIPN7cutlass10bfloat16_tEEEEEC2ERKSI_RKSN_:
[----:B------:R-:W-:Y:S01]  /*a840*/  IADD3 R2, R67, -c[0x0][0x20], RZ ;  /* 0x8000080043027a10 */ /* 0x000fe20007ffe0ff */
[----:B------:R-:W-:Y:S01]  /*a850*/  IMAD.MOV.U32 R7, RZ, RZ, R3 ;  /* 0x000000ffff077224 */ /* 0x000fe200078e0003 */
[----:B------:R-:W-:-:S04]  /*a860*/  MOV R5, 0x0 ;  /* 0x0000000000057802 */ /* 0x000fc80000000f00 */
[----:B------:R1:W-:Y:S01]  /*a870*/  STL.64 [R2], R6 ;  /* 0x0000000602007387 */ /* 0x0003e20000100a00 */
[----:B------:R-:W-:Y:S05]  /*a880*/  RET.REL.NODEC R4 `(_ZN7cutlass13device_kernelIN5flash19enable_sm80_to_sm89INS1_16FlashAttnBwdSm80INS1_25CollectiveMainloopBwdSm80ILi2ELi2EN4cute5tupleIJNS5_1CILi128EEES8_NS7_ILi64EEEEEENS_10bfloat16_tEfNS_4arch4Sm80ELb1ELb0ELb1ELb1ELb0ELb0ELb0ELb0ELi2ELi4ELi4ELi4ELb0EEENS1_21CollectiveEpilogueBwdISA_SB_SD_Li256ELb1ELb0ELi2EEENS1_25SingleTileBwdLPTSchedulerILb1ELi128ELb0EEEEEEEEEvNT_6ParamsE) ;  /* 0xffff577004007950 */ /* 0x000fea0003c3ffff */
        .type           $_ZN7cutlass13device_kernelIN5flash19enable_sm80_to_sm89INS1_16FlashAttnBwdSm80INS1_25CollectiveMainloopBwdSm80ILi2ELi2EN4cute5tupleIJNS5_1CILi128EEES8_NS7_ILi64EEEEEENS_10bfloat16_tEfNS_4arch4Sm80ELb1ELb0ELb1ELb1ELb0ELb0ELb0ELb0ELi2ELi4ELi4ELi4ELb0EEENS1_21CollectiveEpilogueBwdISA_SB_SD_Li256ELb1ELb0ELi2EEENS1_25SingleTileBwdLPTSchedulerILb1ELi128ELb0EEEEEEEEEvNT_6ParamsE$_ZN4cute3eso3ESOILb1ELb0EJNS_6LayoutINS_5tupleIJNS3_IJNS3_IJNS_1CILi4EEENS4_ILi8EEEEEENS3_IJS5_NS4_ILi2EEEEEEEEENS3_IJNS3_IJS8_S8_EEENS3_IJS8_S6_EEEEEEEEENS3_IJNS3_IJNS3_IJNS_11ScaledBasisIS8_JLi1EEEENSF_INS4_ILi1EEEJLi0EEEEEEENS3_IJNSF_INS4_ILi16EEEJLi0EEEENSF_IS6_JLi1EEEEEEEEEENS3_IJNS3_IJNSF_ISH_JLi1EEEENSF_IS6_JLi0EEEEEEENS3_IJNSF_INS4_ILi64EEEJLi0EEEENSF_ISK_JLi1EEEEEEEEEEEEEEENS_10ViewEngineINS_23ArithmeticTupleIteratorINS_15ArithmeticTupleIJNS4_ILi0EEES12_EEEEEEEEEC2ERKSY_RKS15_,@function
        .size           $_ZN7cutlass13device_kernelIN5flash19enable_sm80_to_sm89INS1_16FlashAttnBwdSm80INS1_25CollectiveMainloopBwdSm80ILi2ELi2EN4cute5tupleIJNS5_1CILi128EEES8_NS7_ILi64EEEEEENS_10bfloat16_tEfNS_4arch4Sm80ELb1ELb0ELb1ELb1ELb0ELb0ELb0ELb0ELi2ELi4ELi4ELi4ELb0EEENS1_21CollectiveEpilogueBwdISA_SB_SD_Li256ELb1ELb0ELi2EEENS1_25SingleTileBwdLPTSchedulerILb1ELi128ELb0EEEEEEEEEvNT_6ParamsE$_ZN4cute3eso3ESOILb1ELb0EJNS_6LayoutINS_5tupleIJNS3_IJNS3_IJNS_1CILi4EEENS4_ILi8EEEEEENS3_IJS5_NS4_ILi2EEEEEEEEENS3_IJNS3_IJS8_S8_EEENS3_IJS8_S6_EEEEEEEEENS3_IJNS3_IJNS3_IJNS_11ScaledBasisIS8_JLi1EEEENSF_INS4_ILi1EEEJLi0EEEEEEENS3_IJNSF_INS4_ILi16EEEJLi0EEEENSF_IS6_JLi1EEEEEEEEEENS3_IJNS3_IJNSF_ISH_JLi1EEEENSF_IS6_JLi0EEEEEEENS3_IJNSF_INS4_ILi64EEEJLi0EEEENSF_ISK_JLi1EEEEEEEEEEEEEEENS_10ViewEngineINS_23ArithmeticTupleIteratorINS_15ArithmeticTupleIJNS4_ILi0EEES12_EEEEEEEEEC2ERKSY_RKS15_,($_ZN7cutlass13device_kernelIN5flash19enable_sm80_to_sm89INS1_16FlashAttnBwdSm80INS1_25CollectiveMainloopBwdSm80ILi2ELi2EN4cute5tupleIJNS5_1CILi128EEES8_NS7_ILi64EEEEEENS_10bfloat16_tEfNS_4arch4Sm80ELb1ELb0ELb1ELb1ELb0ELb0ELb0ELb0ELi2ELi4ELi4ELi4ELb0EEENS1_21CollectiveEpilogueBwdISA_SB_SD_Li256ELb1ELb0ELi2EEENS1_25SingleTileBwdLPTSchedulerILb1ELi128ELb0EEEEEEEEEvNT_6ParamsE$_ZN4cute3eso3ESOILb1ELb0EJNS_6LayoutINS_5tupleIJNS3_IJNS3_IJNS_1CILi8EEENS4_ILi1EEEEEES6_EEENS3_IJNS3_IJS6_S6_EEENS4_ILi2EEEEEEEEENS3_IJNS3_IJNS3_IJS6_NS4_ILi0EEEEEESD_EEENS3_IJNS3_IJSD_SD_EEENS4_ILi4096EEEEEEEEEEENS_10ViewEngineINS_8smem_ptrIPN7cutlass10bfloat16_tEEEEEEEC2ERKSK_RKSR_ - $_ZN7cutlass13device_kernelIN5flash19enable_sm80_to_sm89INS1_16FlashAttnBwdSm80INS1_25CollectiveMainloopBwdSm80ILi2ELi2EN4cute5tupleIJNS5_1CILi128EEES8_NS7_ILi64EEEEEENS_10bfloat16_tEfNS_4arch4Sm80ELb1ELb0ELb1ELb1ELb0ELb0ELb0ELb0ELi2ELi4ELi4ELi4ELb0EEENS1_21CollectiveEpilogueBwdISA_SB_SD_Li256ELb1ELb0ELi2EEENS1_25SingleTileBwdLPTSchedulerILb1ELi128ELb0EEEEEEEEEvNT_6ParamsE$_ZN4cute3eso3ESOILb1ELb0EJNS_6LayoutINS_5tupleIJNS3_IJNS3_IJNS_1CILi4EEENS4_ILi8EEEEEENS3_IJS5_NS4_ILi2EEEEEEEEENS3_IJNS3_IJS8_S8_EEENS3_IJS8_S6_EEEEEEEEENS3_IJNS3_IJNS3_IJNS_11ScaledBasisIS8_JLi1EEEENSF_INS4_ILi1EEEJLi0EEEEEEENS3_IJNSF_INS4_ILi16EEEJLi0EEEENSF_IS6_JLi1EEEEEEEEEENS3_IJNS3_IJNSF_ISH_JLi1EEEENSF_IS6_JLi0EEEEEEENS3_IJNSF_INS4_ILi64EEEJLi0EEEENSF_ISK_JLi1EEEEEEEEEEEEEEENS_10ViewEngineINS_23ArithmeticTupleIteratorINS_15ArithmeticTupleIJNS4_ILi0EEES12_EEEEEEEEEC2ERKSY_RKS15_)
$_ZN7cutlass13device_kernelIN5flash19enable_sm80_to_sm89INS1_16FlashAttnBwdSm80INS1_25CollectiveMainloopBwdSm80ILi2ELi2EN4cute5tupleIJNS5_1CILi128EEES8_NS7_ILi64EEEEEENS_10bfloat16_tEfNS_4arch4Sm80ELb1ELb0ELb1ELb1ELb0ELb0ELb0ELb0ELi2ELi4ELi4ELi4ELb0EEENS1_21CollectiveEpilogueBwdISA_SB_SD_Li256ELb1ELb0ELi2EEENS1_25SingleTileBwdLPTSchedulerILb1ELi128ELb0EEEEEEEEEvNT_6ParamsE$_ZN4cute3eso3ESOILb1ELb0EJNS_6LayoutINS_5tupleIJNS3_IJNS3_IJNS_1CILi4EEENS4_ILi8EEEEEENS3_IJS5_NS4_ILi2EEEEEEEEENS3_IJNS3_IJS8_S8_EEENS3_IJS8_S6_EEEEEEEEENS3_IJNS3_IJNS3_IJNS_11ScaledBasisIS8_JLi1EEEENSF_INS4_ILi1EEEJLi0EEEEEEENS3_IJNSF_INS4_ILi16EEEJLi0EEEENSF_IS6_JLi1EEEEEEEEEENS3_IJNS3_IJNSF_ISH_JLi1EEEENSF_IS6_JLi0EEEEEEENS3_IJNSF_INS4_ILi64EEEJLi0EEEENSF_ISK_JLi1EEEEEEEEEEEEEEENS_10ViewEngineINS_23ArithmeticTupleIteratorINS_15ArithmeticTupleIJNS4_ILi0EEES12_EEEEEEEEEC2ERKSY_RKS15_:
[----:B------:R-:W-:Y:S01]  /*a890*/  IADD3 R2, R46, -c[0x0][0x20], RZ ;  /* 0x800008002e027a10 */ /* 0x000fe20007ffe0ff */
[----:B------:R-:W-:Y:S01]  /*a8a0*/  IMAD.MOV.U32 R10, RZ, RZ, R6 ;  /* 0x000000ffff0a7224 */ /* 0x000fe200078e0006 */
[----:B------:R-:W-:Y:S01]  /*a8b0*/  PRMT R9, R47, 0x7770, RZ ;  /* 0x000077702f097816 */ /* 0x000fe200000000ff */
[----:B------:R-:W-:-:S04]  /*a8c0*/  IMAD.MOV.U32 R11, RZ, RZ, 0x0 ;  /* 0x00000000ff0b7424 */ /* 0x000fc800078e00ff */
[----:B------:R1:W-:Y:S01]  /*a8d0*/  STL.U8 [R2], R9 ;  /* 0x0000000902007387 */ /* 0x0003e20000100000 */
[----:B------:R-:W-:Y:S05]  /*a8e0*/  RET.REL.NODEC R10 `(_ZN7cutlass13device_kernelIN5flash19enable_sm80_to_sm89INS1_16FlashAttnBwdSm80INS1_25CollectiveMainloopBwdSm80ILi2ELi2EN4cute5tupleIJNS5_1CILi128EEES8_NS7_ILi64EEEEEENS_10bfloat16_tEfNS_4arch4Sm80ELb1ELb0ELb1ELb1ELb0ELb0ELb0ELb0ELi2ELi4ELi4ELi4ELb0EEENS1_21CollectiveEpilogueBwdISA_SB_SD_Li256ELb1ELb0ELi2EEENS1_25SingleTileBwdLPTSchedulerILb1ELi128ELb0EEEEEEEEEvNT_6ParamsE) ;  /* 0xffff57100a007950 */ /* 0x000fea0003c3ffff */
        .type           $_ZN7cutlass13device_kernelIN5flash19enable_sm80_to_sm89INS1_16FlashAttnBwdSm80INS1_25CollectiveMainloopBwdSm80ILi2ELi2EN4cute5tupleIJNS5_1CILi128EEES8_NS7_ILi64EEEEEENS_10bfloat16_tEfNS_4arch4Sm80ELb1ELb0ELb1ELb1ELb0ELb0ELb0ELb0ELi2ELi4ELi4ELi4ELb0EEENS1_21CollectiveEpilogueBwdISA_SB_SD_Li256ELb1ELb0ELi2EEENS1_25SingleTileBwdLPTSchedulerILb1ELi128ELb0EEEEEEEEEvNT_6ParamsE$_ZN4cute3eso3ESOILb1ELb0EJNS_6LayoutINS_5tupleIJNS3_IJNS3_IJNS_1CILi8EEENS4_ILi1EEEEEES6_EEENS3_IJNS3_IJS6_S6_EEENS4_ILi2EEEEEEEEENS3_IJNS3_IJNS3_IJS6_NS4_ILi0EEEEEESD_EEENS3_IJNS3_IJSD_SD_EEENS4_ILi4096EEEEEEEEEEENS_10ViewEngineINS_8smem_ptrIPN7cutlass10bfloat16_tEEEEEEEC2ERKSK_RKSR_,@function
        .size           $_ZN7cutlass13device_kernelIN5flash19enable_sm80_to_sm89INS1_16FlashAttnBwdSm80INS1_25CollectiveMainloopBwdSm80ILi2ELi2EN4cute5tupleIJNS5_1CILi128EEES8_NS7_ILi64EEEEEENS_10bfloat16_tEfNS_4arch4Sm80ELb1ELb0ELb1ELb1ELb0ELb0ELb0ELb0ELi2ELi4ELi4ELi4ELb0EEENS1_21CollectiveEpilogueBwdISA_SB_SD_Li256ELb1ELb0ELi2EEENS1_25SingleTileBwdLPTSchedulerILb1ELi128ELb0EEEEEEEEEvNT_6ParamsE$_ZN4cute3eso3ESOILb1ELb0EJNS_6LayoutINS_5tupleIJNS3_IJNS3_IJNS_1CILi8EEENS4_ILi1EEEEEES6_EEENS3_IJNS3_IJS6_S6_EEENS4_ILi2EEEEEEEEENS3_IJNS3_IJNS3_IJS6_NS4_ILi0EEEEEESD_EEENS3_IJNS3_IJSD_SD_EEENS4_ILi4096EEEEEEEEEEENS_10ViewEngineINS_8smem_ptrIPN7cutlass10bfloat16_tEEEEEEEC2ERKSK_RKSR_,($_ZN7cutlass13device_kernelIN5flash19enable_sm80_to_sm89INS1_16FlashAttnBwdSm80INS1_25CollectiveMainloopBwdSm80ILi2ELi2EN4cute5tupleIJNS5_1CILi128EEES8_NS7_ILi64EEEEEENS_10bfloat16_tEfNS_4arch4Sm80ELb1ELb0ELb1ELb1ELb0ELb0ELb0ELb0ELi2ELi4ELi4ELi4ELb0EEENS1_21CollectiveEpilogueBwdISA_SB_SD_Li256ELb1ELb0ELi2EEENS1_25SingleTileBwdLPTSchedulerILb1ELi128ELb0EEEEEEEEEvNT_6ParamsE$_ZN4cute3eso3ESOILb1ELb0EJNS_6LayoutINS_5tupleIJNS3_IJNS3_IJNS_1CILi8EEENS4_ILi1EEEEEES6_EEENS3_IJNS3_IJS6_S6_EEENS4_ILi2EEEEEEEEENS3_IJNS3_IJNS3_IJS6_NS4_ILi0EEEEEESD_EEENS3_IJNS3_IJSD_SD_EEENS4_ILi64EEEEEEEEEEENS_10ViewEngineIPN7cutlass10bfloat16_tEEEEEC2ERKSK_RKSP_ - $_ZN7cutlass13device_kernelIN5flash19enable_sm80_to_sm89INS1_16FlashAttnBwdSm80INS1_25CollectiveMainloopBwdSm80ILi2ELi2EN4cute5tupleIJNS5_1CILi128EEES8_NS7_ILi64EEEEEENS_10bfloat16_tEfNS_4arch4Sm80ELb1ELb0ELb1ELb1ELb0ELb0ELb0ELb0ELi2ELi4ELi4ELi4ELb0EEENS1_21CollectiveEpilogueBwdISA_SB_SD_Li256ELb1ELb0ELi2EEENS1_25SingleTileBwdLPTSchedulerILb1ELi128ELb0EEEEEEEEEvNT_6ParamsE$_ZN4cute3eso3ESOILb1ELb0EJNS_6LayoutINS_5tupleIJNS3_IJNS3_IJNS_1CILi8EEENS4_ILi1EEEEEES6_EEENS3_IJNS3_IJS6_S6_EEENS4_ILi2EEEEEEEEENS3_IJNS3_IJNS3_IJS6_NS4_ILi0EEEEEESD_EEENS3_IJNS3_IJSD_SD_EEENS4_ILi4096EEEEEEEEEEENS_10ViewEngineINS_8smem_ptrIPN7cutlass10bfloat16_tEEEEEEEC2ERKSK_RKSR_)
$_ZN7cutlass13device_kernelIN5flash19enable_sm80_to_sm89INS1_16FlashAttnBwdSm80INS1_25CollectiveMainloopBwdSm80ILi2ELi2EN4cute5tupleIJNS5_1CILi128EEES8_NS7_ILi64EEEEEENS_10bfloat16_tEfNS_4arch4Sm80ELb1ELb0ELb1ELb1ELb0ELb0ELb0ELb0ELi2ELi4ELi4ELi4ELb0EEENS1_21CollectiveEpilogueBwdISA_SB_SD_Li256ELb1ELb0ELi2EEENS1_25SingleTileBwdLPTSchedulerILb1ELi128ELb0EEEEEEEEEvNT_6ParamsE$_ZN4cute3eso3ESOILb1ELb0EJNS_6LayoutINS_5tupleIJNS3_IJNS3_IJNS_1CILi8EEENS4_ILi1EEEEEES6_EEENS3_IJNS3_IJS6_S6_EEENS4_ILi2EEEEEEEEENS3_IJNS3_IJNS3_IJS6_NS4_ILi0EEEEEESD_EEENS3_IJNS3_IJSD_SD_EEENS4_ILi4096EEEEEEEEEEENS_10ViewEngineINS_8smem_ptrIPN7cutlass10bfloat16_tEEEEEEEC2ERKSK_RKSR_:
[----:B------:R-:W-:Y:S02]  /*a8f0*/  IADD3 R2, R67, -c[0x0][0x20], RZ ;  /* 0x8000080043027a10 */ /* 0x000fe40007ffe0ff */
[----:B------:R-:W-:-:S03]  /*a900*/  MOV R9, 0x0 ;  /* 0x0000000000097802 */ /* 0x000fc60000000f00 */
[----:B------:R1:W-:Y:S01]  /*a910*/  STL.64 [R2], R6 ;  /* 0x0000000602007387 */ /* 0x0003e20000100a00 */
[----:B------:R-:W-:Y:S05]  /*a920*/  RET.REL.NODEC R8 `(_ZN7cutlass13device_kernelIN5flash19enable_sm80_to_sm89INS1_16FlashAttnBwdSm80INS1_25CollectiveMainloopBwdSm80ILi2ELi2EN4cute5tupleIJNS5_1CILi128EEES8_NS7_ILi64EEEEEENS_10bfloat16_tEfNS_4arch4Sm80ELb1ELb0ELb1ELb1ELb0ELb0ELb0ELb0ELi2ELi4ELi4ELi4ELb0EEENS1_21CollectiveEpilogueBwdISA_SB_SD_Li256ELb1ELb0ELi2EEENS1_25SingleTileBwdLPTSchedulerILb1ELi128ELb0EEEEEEEEEvNT_6ParamsE) ;  /* 0xffff56d008007950 */ /* 0x000fea0003c3ffff */
        .type           $_ZN7cutlass13device_kernelIN5flash19enable_sm80_to_sm89INS1_16FlashAttnBwdSm80INS1_25CollectiveMainloopBwdSm80ILi2ELi2EN4cute5tupleIJNS5_1CILi128EEES8_NS7_ILi64EEEEEENS_10bfloat16_tEfNS_4arch4Sm80ELb1ELb0ELb1ELb1ELb0ELb0ELb0ELb0ELi2ELi4ELi4ELi4ELb0EEENS1_21CollectiveEpilogueBwdISA_SB_SD_Li256ELb1ELb0ELi2EEENS1_25SingleTileBwdLPTSchedulerILb1ELi128ELb0EEEEEEEEEvNT_6ParamsE$_ZN4cute3eso3ESOILb1ELb0EJNS_6LayoutINS_5tupleIJNS3_IJNS3_IJNS_1CILi8EEENS4_ILi1EEEEEES6_EEENS3_IJNS3_IJS6_S6_EEENS4_ILi2EEEEEEEEENS3_IJNS3_IJNS3_IJS6_NS4_ILi0EEEEEESD_EEENS3_IJNS3_IJSD_SD_EEENS4_ILi64EEEEEEEEEEENS_10ViewEngineIPN7cutlass10bfloat16_tEEEEEC2ERKSK_RKSP_,@function
        .size           $_ZN7cutlass13device_kernelIN5flash19enable_sm80_to_sm89INS1_16FlashAttnBwdSm80INS1_25CollectiveMainloopBwdSm80ILi2ELi2EN4cute5tupleIJNS5_1CILi128EEES8_NS7_ILi64EEEEEENS_10bfloat16_tEfNS_4arch4Sm80ELb1ELb0ELb1ELb1ELb0ELb0ELb0ELb0ELi2ELi4ELi4ELi4ELb0EEENS1_21CollectiveEpilogueBwdISA_SB_SD_Li256ELb1ELb0ELi2EEENS1_25SingleTileBwdLPTSchedulerILb1ELi128ELb0EEEEEEEEEvNT_6ParamsE$_ZN4cute3eso3ESOILb1ELb0EJNS_6LayoutINS_5tupleIJNS3_IJNS3_IJNS_1CILi8EEENS4_ILi1EEEEEES6_EEENS3_IJNS3_IJS6_S6_EEENS4_ILi2EEEEEEEEENS3_IJNS3_IJNS3_IJS6_NS4_ILi0EEEEEESD_EEENS3_IJNS3_IJSD_SD_EEENS4_ILi64EEEEEEEEEEENS_10ViewEngineIPN7cutlass10bfloat16_tEEEEEC2ERKSK_RKSP_,($_ZN7cutlass13device_kernelIN5flash19enable_sm80_to_sm89INS1_16FlashAttnBwdSm80INS1_25CollectiveMainloopBwdSm80ILi2ELi2EN4cute5tupleIJNS5_1CILi128EEES8_NS7_ILi64EEEEEENS_10bfloat16_tEfNS_4arch4Sm80ELb1ELb0ELb1ELb1ELb0ELb0ELb0ELb0ELi2ELi4ELi4ELi4ELb0EEENS1_21CollectiveEpilogueBwdISA_SB_SD_Li256ELb1ELb0ELi2EEENS1_25SingleTileBwdLPTSchedulerILb1ELi128ELb0EEEEEEEEEvNT_6ParamsE$_ZN4cute3eso3ESOILb1ELb0EJNS_6LayoutINS_5tupleIJNS3_IJNS3_IJNS_1CILi8EEENS4_ILi1EEEEEES6_EEENS3_IJNS3_IJS6_S6_EEENS4_ILi2EEEEEEEEENS3_IJNS3_IJNS3_IJS6_NS4_ILi0EEEEEESD_EEENS3_IJNS3_IJSD_SD_EEENS4_ILi8192EEEEEEEEEEENS_10ViewEngineINS_8smem_ptrIPN7cutlass10bfloat16_tEEEEEEEC2ERKSK_RKSR_ - $_ZN7cutlass13device_kernelIN5flash19enable_sm80_to_sm89INS1_16FlashAttnBwdSm80INS1_25CollectiveMainloopBwdSm80ILi2ELi2EN4cute5tupleIJNS5_1CILi128EEES8_NS7_ILi64EEEEEENS_10bfloat16_tEfNS_4arch4Sm80ELb1ELb0ELb1ELb1ELb0ELb0ELb0ELb0ELi2ELi4ELi4ELi4ELb0EEENS1_21CollectiveEpilogueBwdISA_SB_SD_Li256ELb1ELb0ELi2EEENS1_25SingleTileBwdLPTSchedulerILb1ELi128ELb0EEEEEEEEEvNT_6ParamsE$_ZN4cute3eso3ESOILb1ELb0EJNS_6LayoutINS_5tupleIJNS3_IJNS3_IJNS_1CILi8EEENS4_ILi1EEEEEES6_EEENS3_IJNS3_IJS6_S6_EEENS4_ILi2EEEEEEEEENS3_IJNS3_IJNS3_IJS6_NS4_ILi0EEEEEESD_EEENS3_IJNS3_IJSD_SD_EEENS4_ILi64EEEEEEEEEEENS_10ViewEngineIPN7cutlass10bfloat16_tEEEEEC2ERKSK_RKSP_)
$_ZN7cutlass13device_kernelIN5flash19enable_sm80_to_sm89INS1_16FlashAttnBwdSm80INS1_25CollectiveMainloopBwdSm80ILi2ELi2EN4cute5tupleIJNS5_1CILi128EEES8_NS7_ILi64EEEEEENS_10bfloat16_tEfNS_4arch4Sm80ELb1ELb0ELb1ELb1ELb0ELb0ELb0ELb0ELi2ELi4ELi4ELi4ELb0EEENS1_21CollectiveEpilogueBwdISA_SB_SD_Li256ELb1ELb0ELi2EEENS1_25SingleTileBwdLPTSchedulerILb1ELi128ELb0EEEEEEEEEvNT_6ParamsE$_ZN4cute3eso3ESOILb1ELb0EJNS_6LayoutINS_5tupleIJNS3_IJNS3_IJNS_1CILi8EEENS4_ILi1EEEEEES6_EEENS3_IJNS3_IJS6_S6_EEENS4_ILi2EEEEEEEEENS3_IJNS3_IJNS3_IJS6_NS4_ILi0EEEEEESD_EEENS3_IJNS3_IJSD_SD_EEENS4_ILi64EEEEEEEEEEENS_10ViewEngineIPN7cutlass10bfloat16_tEEEEEC2ERKSK_RKSP_:
[----:B------:R-:W-:Y:S02]  /*a930*/  IADD3 R6, R23, -c[0x0][0x20], RZ ;  /* 0x8000080017067a10 */ /* 0x000fe40007ffe0ff */
[----:B------:R-:W-:-:S03]  /*a940*/  MOV R9, 0x0 ;  /* 0x0000000000097802 */ /* 0x000fc60000000f00 */
[----:B------:R1:W-:Y:S01]  /*a950*/  STL.64 [R6], R2 ;  /* 0x0000000206007387 */ /* 0x0003e20000100a00 */
[----:B------:R-:W-:Y:S05]  /*a960*/  RET.REL.NODEC R8 `(_ZN7cutlass13device_kernelIN5flash19enable_sm80_to_sm89INS1_16FlashAttnBwdSm80INS1_25CollectiveMainloopBwdSm80ILi2ELi2EN4cute5tupleIJNS5_1CILi128EEES8_NS7_ILi64EEEEEENS_10bfloat16_tEfNS_4arch4Sm80ELb1ELb0ELb1ELb1ELb0ELb0ELb0ELb0ELi2ELi4ELi4ELi4ELb0EEENS1_21CollectiveEpilogueBwdISA_SB_SD_Li256ELb1ELb0ELi2EEENS1_25SingleTileBwdLPTSchedulerILb1ELi128ELb0EEEEEEEEEvNT_6ParamsE) ;  /* 0xffff569008007950 */ /* 0x000fea0003c3ffff */
        .type           $_ZN7cutlass13device_kernelIN5flash19enable_sm80_to_sm89INS1_16FlashAttnBwdSm80INS1_25CollectiveMainloopBwdSm80ILi2ELi2EN4cute5tupleIJNS5_1CILi128EEES8_NS7_ILi64EEEEEENS_10bfloat16_tEfNS_4arch4Sm80ELb1ELb0ELb1ELb1ELb0ELb0ELb0ELb0ELi2ELi4ELi4ELi4ELb0EEENS1_21CollectiveEpilogueBwdISA_SB_SD_Li256ELb1ELb0ELi2EEENS1_25SingleTileBwdLPTSchedulerILb1ELi128ELb0EEEEEEEEEvNT_6ParamsE$_ZN4cute3eso3ESOILb1ELb0EJNS_6LayoutINS_5tupleIJNS3_IJNS3_IJNS_1CILi8EEENS4_ILi1EEEEEES6_EEENS3_IJNS3_IJS6_S6_EEENS4_ILi2EEEEEEEEENS3_IJNS3_IJNS3_IJS6_NS4_ILi0EEEEEESD_EEENS3_IJNS3_IJSD_SD_EEENS4_ILi8192EEEEEEEEEEENS_10ViewEngineINS_8smem_ptrIPN7cutlass10bfloat16_tEEEEEEEC2ERKSK_RKSR_,@function
        .size           $_ZN7cutlass13device_kernelIN5flash19enable_sm80_to_sm89INS1_16FlashAttnBwdSm80INS1_25CollectiveMainloopBwdSm80ILi2ELi2EN4cute5tupleIJNS5_1CILi128EEES8_NS7_ILi64EEEEEENS_10bfloat16_tEfNS_4arch4Sm80ELb1ELb0ELb1ELb1ELb0ELb0ELb0ELb0ELi2ELi4ELi4ELi4ELb0EEENS1_21CollectiveEpilogueBwdISA_SB_SD_Li256ELb1ELb0ELi2EEENS1_25SingleTileBwdLPTSchedulerILb1ELi128ELb0EEEEEEEEEvNT_6ParamsE$_ZN4cute3eso3ESOILb1ELb0EJNS_6LayoutINS_5tupleIJNS3_IJNS3_IJNS_1CILi8EEENS4_ILi1EEEEEES6_EEENS3_IJNS3_IJS6_S6_EEENS4_ILi2EEEEEEEEENS3_IJNS3_IJNS3_IJS6_NS4_ILi0EEEEEESD_EEENS3_IJNS3_IJSD_SD_EEENS4_ILi8192EEEEEEEEEEENS_10ViewEngineINS_8smem_ptrIPN7cutlass10bfloat16_tEEEEEEEC2ERKSK_RKSR_,($_ZN7cutlass13device_kernelIN5flash19enable_sm80_to_sm89INS1_16FlashAttnBwdSm80INS1_25CollectiveMainloopBwdSm80ILi2ELi2EN4cute5tupleIJNS5_1CILi128EEES8_NS7_ILi64EEEEEENS_10bfloat16_tEfNS_4arch4Sm80ELb1ELb0ELb1ELb1ELb0ELb0ELb0ELb0ELi2ELi4ELi4ELi4ELb0EEENS1_21CollectiveEpilogueBwdISA_SB_SD_Li256ELb1ELb0ELi2EEENS1_25SingleTileBwdLPTSchedulerILb1ELi128ELb0EEEEEEEEEvNT_6ParamsE$_ZN4cute3eso3ESOILb1ELb0EJNS_6LayoutINS_5tupleIJNS3_IJNS3_IJNS_1CILi8EEENS4_ILi1EEEEEES6_EEENS3_IJNS3_IJS6_S6_EEENS4_ILi2EEEEEEEEENS3_IJNS3_IJNS3_IJS6_NS4_ILi0EEEEEESD_EEENS3_IJNS3_IJSD_SD_EEES5_EEEEEEEENS_10ViewEngineIPN7cutlass10bfloat16_tEEEEEC2ERKSJ_RKSO_ - $_ZN7cutlass13device_kernelIN5flash19enable_sm80_to_sm89INS1_16FlashAttnBwdSm80INS1_25CollectiveMainloopBwdSm80ILi2ELi2EN4cute5tupleIJNS5_1CILi128EEES8_NS7_ILi64EEEEEENS_10bfloat16_tEfNS_4arch4Sm80ELb1ELb0ELb1ELb1ELb0ELb0ELb0ELb0ELi2ELi4ELi4ELi4ELb0EEENS1_21CollectiveEpilogueBwdISA_SB_SD_Li256ELb1ELb0ELi2EEENS1_25SingleTileBwdLPTSchedulerILb1ELi128ELb0EEEEEEEEEvNT_6ParamsE$_ZN4cute3eso3ESOILb1ELb0EJNS_6LayoutINS_5tupleIJNS3_IJNS3_IJNS_1CILi8EEENS4_ILi1EEEEEES6_EEENS3_IJNS3_IJS6_S6_EEENS4_ILi2EEEEEEEEENS3_IJNS3_IJNS3_IJS6_NS4_ILi0EEEEEESD_EEENS3_IJNS3_IJSD_SD_EEENS4_ILi8192EEEEEEEEEEENS_10ViewEngineINS_8smem_ptrIPN7cutlass10bfloat16_tEEEEEEEC2ERKSK_RKSR_)
$_ZN7cutlass13device_kernelIN5flash19enable_sm80_to_sm89INS1_16FlashAttnBwdSm80INS1_25CollectiveMainloopBwdSm80ILi2ELi2EN4cute5tupleIJNS5_1CILi128EEES8_NS7_ILi64EEEEEENS_10bfloat16_tEfNS_4arch4Sm80ELb1ELb0ELb1ELb1ELb0ELb0ELb0ELb0ELi2ELi4ELi4ELi4ELb0EEENS1_21CollectiveEpilogueBwdISA_SB_SD_Li256ELb1ELb0ELi2EEENS1_25SingleTileBwdLPTSchedulerILb1ELi128ELb0EEEEEEEEEvNT_6ParamsE$_ZN4cute3eso3ESOILb1ELb0EJNS_6LayoutINS_5tupleIJNS3_IJNS3_IJNS_1CILi8EEENS4_ILi1EEEEEES6_EEENS3_IJNS3_IJS6_S6_EEENS4_ILi2EEEEEEEEENS3_IJNS3_IJNS3_IJS6_NS4_ILi0EEEEEESD_EEENS3_IJNS3_IJSD_SD_EEENS4_ILi8192EEEEEEEEEEENS_10ViewEngineINS_8smem_ptrIPN7cutlass10bfloat16_tEEEEEEEC2ERKSK_RKSR_:
[----:B------:R-:W-:Y:S01]  /*a970*/  IADD3 R5, R23, -c[0x0][0x20], RZ ;  /* 0x8000080017057a10 */ /* 0x000fe20007ffe0ff */
[----:B------:R-:W-:Y:S01]  /*a980*/  IMAD.MOV.U32 R8, RZ, RZ, R4 ;  /* 0x000000ffff087224 */ /* 0x000fe200078e0004 */
[----:B------:R-:W-:Y:S01]  /*a990*/  MOV R9, R7 ;  /* 0x0000000700097202 */ /* 0x000fe20000000f00 */
[----:B------:R-:W-:-:S04]  /*a9a0*/  IMAD.MOV.U32 R7, RZ, RZ, 0x0 ;  /* 0x00000000ff077424 */ /* 0x000fc800078e00ff */
[----:B------:R1:W-:Y:S01]  /*a9b0*/  STL.64 [R5], R8 ;  /* 0x0000000805007387 */ /* 0x0003e20000100a00 */
[----:B------:R-:W-:Y:S05]  /*a9c0*/  RET.REL.NODEC R6 `(_ZN7cutlass13device_kernelIN5flash19enable_sm80_to_sm89INS1_16FlashAttnBwdSm80INS1_25CollectiveMainloopBwdSm80ILi2ELi2EN4cute5tupleIJNS5_1CILi128EEES8_NS7_ILi64EEEEEENS_10bfloat16_tEfNS_4arch4Sm80ELb1ELb0ELb1ELb1ELb0ELb0ELb0ELb0ELi2ELi4ELi4ELi4ELb0EEENS1_21CollectiveEpilogueBwdISA_SB_SD_Li256ELb1ELb0ELi2EEENS1_25SingleTileBwdLPTSchedulerILb1ELi128ELb0EEEEEEEEEvNT_6ParamsE) ;  /* 0xffff563006007950 */ /* 0x000fea0003c3ffff */
        .type           $_ZN7cutlass13device_kernelIN5flash19enable_sm80_to_sm89INS1_16FlashAttnBwdSm80INS1_25CollectiveMainloopBwdSm80ILi2ELi2EN4cute5tupleIJNS5_1CILi128EEES8_NS7_ILi64EEEEEENS_10bfloat16_tEfNS_4arch4Sm80ELb1ELb0ELb1ELb1ELb0ELb0ELb0ELb0ELi2ELi4ELi4ELi4ELb0EEENS1_21CollectiveEpilogueBwdISA_SB_SD_Li256ELb1ELb0ELi2EEENS1_25SingleTileBwdLPTSchedulerILb1ELi128ELb0EEEEEEEEEvNT_6ParamsE$_ZN4cute3eso3ESOILb1ELb0EJNS_6LayoutINS_5tupleIJNS3_IJNS3_IJNS_1CILi8EEENS4_ILi1EEEEEES6_EEENS3_IJNS3_IJS6_S6_EEENS4_ILi2EEEEEEEEENS3_IJNS3_IJNS3_IJS6_NS4_ILi0EEEEEESD_EEENS3_IJNS3_IJSD_SD_EEES5_EEEEEEEENS_10ViewEngineIPN7cutlass10bfloat16_tEEEEEC2ERKSJ_RKSO_,@function
        .size           $_ZN7cutlass13device_kernelIN5flash19enable_sm80_to_sm89INS1_16FlashAttnBwdSm80INS1_25CollectiveMainloopBwdSm80ILi2ELi2EN4cute5tupleIJNS5_1CILi128EEES8_NS7_ILi64EEEEEENS_10bfloat16_tEfNS_4arch4Sm80ELb1ELb0ELb1ELb1ELb0ELb0ELb0ELb0ELi2ELi4ELi4ELi4ELb0EEENS1_21CollectiveEpilogueBwdISA_SB_SD_Li256ELb1ELb0ELi2EEENS1_25SingleTileBwdLPTSchedulerILb1ELi128ELb0EEEEEEEEEvNT_6ParamsE$_ZN4cute3eso3ESOILb1ELb0EJNS_6LayoutINS_5tupleIJNS3_IJNS3_IJNS_1CILi8EEENS4_ILi1EEEEEES6_EEENS3_IJNS3_IJS6_S6_EEENS4_ILi2EEEEEEEEENS3_IJNS3_IJNS3_IJS6_NS4_ILi0EEEEEESD_EEENS3_IJNS3_IJSD_SD_EEES5_EEEEEEEENS_10ViewEngineIPN7cutlass10bfloat16_tEEEEEC2ERKSJ_RKSO_,($_ZN7cutlass13device_kernelIN5flash19enable_sm80_to_sm89INS1_16FlashAttnBwdSm80INS1_25CollectiveMainloopBwdSm80ILi2ELi2EN4cute5tupleIJNS5_1CILi128EEES8_NS7_ILi64EEEEEENS_10bfloat16_tEfNS_4arch4Sm80ELb1ELb0ELb1ELb1ELb0ELb0ELb0ELb0ELi2ELi4ELi4ELi4ELb0EEENS1_21CollectiveEpilogueBwdISA_SB_SD_Li256ELb1ELb0ELi2EEENS1_25SingleTileBwdLPTSchedulerILb1ELi128ELb0EEEEEEEEEvNT_6ParamsE$_ZN4cute3eso3ESOILb1ELb0EJNS_6LayoutINS_5tupleIJNS3_IJNS3_IJNS_1CILi8EEENS4_ILi1EEEEEES6_EEENS3_IJNS3_IJS6_S6_EEENS4_ILi4EEEEEEEEENS3_IJNS3_IJNS3_IJS6_NS4_ILi0EEEEEESD_EEENS3_IJNS3_IJSD_SD_EEENS4_ILi2048EEEEEEEEEEENS_10ViewEngineINS_8smem_ptrIPN7cutlass10bfloat16_tEEEEEEEC2ERKSK_RKSR_ - $_ZN7cutlass13device_kernelIN5flash19enable_sm80_to_sm89INS1_16FlashAttnBwdSm80INS1_25CollectiveMainloopBwdSm80ILi2ELi2EN4cute5tupleIJNS5_1CILi128EEES8_NS7_ILi64EEEEEENS_10bfloat16_tEfNS_4arch4Sm80ELb1ELb0ELb1ELb1ELb0ELb0ELb0ELb0ELi2ELi4ELi4ELi4ELb0EEENS1_21CollectiveEpilogueBwdISA_SB_SD_Li256ELb1ELb0ELi2EEENS1_25SingleTileBwdLPTSchedulerILb1ELi128ELb0EEEEEEEEEvNT_6ParamsE$_ZN4cute3eso3ESOILb1ELb0EJNS_6LayoutINS_5tupleIJNS3_IJNS3_IJNS_1CILi8EEENS4_ILi1EEEEEES6_EEENS3_IJNS3_IJS6_S6_EEENS4_ILi2EEEEEEEEENS3_IJNS3_IJNS3_IJS6_NS4_ILi0EEEEEESD_EEENS3_IJNS3_IJSD_SD_EEES5_EEEEEEEENS_10ViewEngineIPN7cutlass10bfloat16_tEEEEEC2ERKSJ_RKSO_)
$_ZN7cutlass13device_kernelIN5flash19enable_sm80_to_sm89INS1_16FlashAttnBwdSm80INS1_25CollectiveMainloopBwdSm80ILi2ELi2EN4cute5tupleIJNS5_1CILi128EEES8_NS7_ILi64EEEEEENS_10bfloat16_tEfNS_4arch4Sm80ELb1ELb0ELb1ELb1ELb0ELb0ELb0ELb0ELi2ELi4ELi4ELi4ELb0EEENS1_21CollectiveEpilogueBwdISA_SB_SD_Li256ELb1ELb0ELi2EEENS1_25SingleTileBwdLPTSchedulerILb1ELi128ELb0EEEEEEEEEvNT_6ParamsE$_ZN4cute3eso3ESOILb1ELb0EJNS_6LayoutINS_5tupleIJNS3_IJNS3_IJNS_1CILi8EEENS4_ILi1EEEEEES6_EEENS3_IJNS3_IJS6_S6_EEENS4_ILi2EEEEEEEEENS3_IJNS3_IJNS3_IJS6_NS4_ILi0EEEEEESD_EEENS3_IJNS3_IJSD_SD_EEES5_EEEEEEEENS_10ViewEngineIPN7cutlass10bfloat16_tEEEEEC2ERKSJ_RKSO_:
[----:B------:R-:W-:Y:S02]  /*a9d0*/  IADD3 R4, R67, -c[0x0][0x20], RZ ;  /* 0x8000080043047a10 */ /* 0x000fe40007ffe0ff */
[----:B------:R-:W-:-:S03]  /*a9e0*/  MOV R9, 0x0 ;  /* 0x0000000000097802 */ /* 0x000fc60000000f00 */
[----:B------:R1:W-:Y:S01]  /*a9f0*/  STL.64 [R4], R2 ;  /* 0x0000000204007387 */ /* 0x0003e20000100a00 */
[----:B------:R-:W-:Y:S05]  /*aa00*/  RET.REL.NODEC R8 `(_ZN7cutlass13device_kernelIN5flash19enable_sm80_to_sm89INS1_16FlashAttnBwdSm80INS1_25CollectiveMainloopBwdSm80ILi2ELi2EN4cute5tupleIJNS5_1CILi128EEES8_NS7_ILi64EEEEEENS_10bfloat16_tEfNS_4arch4Sm80ELb1ELb0ELb1ELb1ELb0ELb0ELb0ELb0ELi2ELi4ELi4ELi4ELb0EEENS1_21CollectiveEpilogueBwdISA_SB_SD_Li256ELb1ELb0ELi2EEENS1_25SingleTileBwdLPTSchedulerILb1ELi128ELb0EEEEEEEEEvNT_6ParamsE) ;  /* 0xffff55f008007950 */ /* 0x000fea0003c3ffff */
        .type           $_ZN7cutlass13device_kernelIN5flash19enable_sm80_to_sm89INS1_16FlashAttnBwdSm80INS1_25CollectiveMainloopBwdSm80ILi2ELi2EN4cute5tupleIJNS5_1CILi128EEES8_NS7_ILi64EEEEEENS_10bfloat16_tEfNS_4arch4Sm80ELb1ELb0ELb1ELb1ELb0ELb0ELb0ELb0ELi2ELi4ELi4ELi4ELb0EEENS1_21CollectiveEpilogueBwdISA_SB_SD_Li256ELb1ELb0ELi2EEENS1_25SingleTileBwdLPTSchedulerILb1ELi128ELb0EEEEEEEEEvNT_6ParamsE$_ZN4cute3eso3ESOILb1ELb0EJNS_6LayoutINS_5tupleIJNS3_IJNS3_IJNS_1CILi8EEENS4_ILi1EEEEEES6_EEENS3_IJNS3_IJS6_S6_EEENS4_ILi4EEEEEEEEENS3_IJNS3_IJNS3_IJS6_NS4_ILi0EEEEEESD_EEENS3_IJNS3_IJSD_SD_EEENS4_ILi2048EEEEEEEEEEENS_10ViewEngineINS_8smem_ptrIPN7cutlass10bfloat16_tEEEEEEEC2ERKSK_RKSR_,@function
        .size           $_ZN7cutlass13device_kernelIN5flash19enable_sm80_to_sm89INS1_16FlashAttnBwdSm80INS1_25CollectiveMainloopBwdSm80ILi2ELi2EN4cute5tupleIJNS5_1CILi128EEES8_NS7_ILi64EEEEEENS_10bfloat16_tEfNS_4arch4Sm80ELb1ELb0ELb1ELb1ELb0ELb0ELb0ELb0ELi2ELi4ELi4ELi4ELb0EEENS1_21CollectiveEpilogueBwdISA_SB_SD_Li256ELb1ELb0ELi2EEENS1_25SingleTileBwdLPTSchedulerILb1ELi128ELb0EEEEEEEEEvNT_6ParamsE$_ZN4cute3eso3ESOILb1ELb0EJNS_6LayoutINS_5tupleIJNS3_IJNS3_IJNS_1CILi8EEENS4_ILi1EEEEEES6_EEENS3_IJNS3_IJS6_S6_EEENS4_ILi4EEEEEEEEENS3_IJNS3_IJNS3_IJS6_NS4_ILi0EEEEEESD_EEENS3_IJNS3_IJSD_SD_EEENS4_ILi2048EEEEEEEEEEENS_10ViewEngineINS_8smem_ptrIPN7cutlass10bfloat16_tEEEEEEEC2ERKSK_RKSR_,($_ZN7cutlass13device_kernelIN5flash19enable_sm80_to_sm89INS1_16FlashAttnBwdSm80INS1_25CollectiveMainloopBwdSm80ILi2ELi2EN4cute5tupleIJNS5_1CILi128EEES8_NS7_ILi64EEEEEENS_10bfloat16_tEfNS_4arch4Sm80ELb1ELb0ELb1ELb1ELb0ELb0ELb0ELb0ELi2ELi4ELi4ELi4ELb0EEENS1_21CollectiveEpilogueBwdISA_SB_SD_Li256ELb1ELb0ELi2EEENS1_25SingleTileBwdLPTSchedulerILb1ELi128ELb0EEEEEEEEEvNT_6ParamsE$_ZN4cute3eso3ESOILb1ELb0EJNS_6LayoutINS_5tupleIJNS3_IJNS3_IJNS_1CILi8EEENS4_ILi1EEEEEES6_EEENS3_IJNS3_IJS6_S6_EEENS4_ILi4EEEEEEEEENS3_IJNS3_IJNS3_IJS6_NS4_ILi0EEEEEESD_EEENS3_IJNS3_IJSD_SD_EEES5_EEEEEEEENS_10ViewEngineIPN7cutlass10bfloat16_tEEEEEC2ERKSJ_RKSO_ - $_ZN7cutlass13device_kernelIN5flash19enable_sm80_to_sm89INS1_16FlashAttnBwdSm80INS1_25CollectiveMainloopBwdSm80ILi2ELi2EN4cute5tupleIJNS5_1CILi128EEES8_NS7_ILi64EEEEEENS_10bfloat16_tEfNS_4arch4Sm80ELb1ELb0ELb1ELb1ELb0ELb0ELb0ELb0ELi2ELi4ELi4ELi4ELb0EEENS1_21CollectiveEpilogueBwdISA_SB_SD_Li256ELb1ELb0ELi2EEENS1_25SingleTileBwdLPTSchedulerILb1ELi128ELb0EEEEEEEEEvNT_6ParamsE$_ZN4cute3eso3ESOILb1ELb0EJNS_6LayoutINS_5tupleIJNS3_IJNS3_IJNS_1CILi8EEENS4_ILi1EEEEEES6_EEENS3_IJNS3_IJS6_S6_EEENS4_ILi4EEEEEEEEENS3_IJNS3_IJNS3_IJS6_NS4_ILi0EEEEEESD_EEENS3_IJNS3_IJSD_SD_EEENS4_ILi2048EEEEEEEEEEENS_10ViewEngineINS_8smem_ptrIPN7cutlass10bfloat16_tEEEEEEEC2ERKSK_RKSR_)
$_ZN7cutlass13device_kernelIN5flash19enable_sm80_to_sm89INS1_16FlashAttnBwdSm80INS1_25CollectiveMainloopBwdSm80ILi2ELi2EN4cute5tupleIJNS5_1CILi128EEES8_NS7_ILi64EEEEEENS_10bfloat16_tEfNS_4arch4Sm80ELb1ELb0ELb1ELb1ELb0ELb0ELb0ELb0ELi2ELi4ELi4ELi4ELb0EEENS1_21CollectiveEpilogueBwdISA_SB_SD_Li256ELb1ELb0ELi2EEENS1_25SingleTileBwdLPTSchedulerILb1ELi128ELb0EEEEEEEEEvNT_6ParamsE$_ZN4cute3eso3ESOILb1ELb0EJNS_6LayoutINS_5tupleIJNS3_IJNS3_IJNS_1CILi8EEENS4_ILi1EEEEEES6_EEENS3_IJNS3_IJS6_S6_EEENS4_ILi4EEEEEEEEENS3_IJNS3_IJNS3_IJS6_NS4_ILi0EEEEEESD_EEENS3_IJNS3_IJSD_SD_EEENS4_ILi2048EEEEEEEEEEENS_10ViewEngineINS_8smem_ptrIPN7cutlass10bfloat16_tEEEEEEEC2ERKSK_RKSR_:
[----:B------:R-:W-:Y:S02]  /*aa10*/  IADD3 R2, R23, -c[0x0][0x20], RZ ;  /* 0x8000080017027a10 */ /* 0x000fe40007ffe0ff */
[----:B------:R-:W-:-:S03]  /*aa20*/  MOV R9, 0x0 ;  /* 0x0000000000097802 */ /* 0x000fc60000000f00 */
[----:B------:R1:W-:Y:S01]  /*aa30*/  STL.64 [R2], R6 ;  /* 0x0000000602007387 */ /* 0x0003e20000100a00 */
[----:B------:R-:W-:Y:S05]  /*aa40*/  RET.REL.NODEC R8 `(_ZN7cutlass13device_kernelIN5flash19enable_sm80_to_sm89INS1_16FlashAttnBwdSm80INS1_25CollectiveMainloopBwdSm80ILi2ELi2EN4cute5tupleIJNS5_1CILi128EEES8_NS7_ILi64EEEEEENS_10bfloat16_tEfNS_4arch4Sm80ELb1ELb0ELb1ELb1ELb0ELb0ELb0ELb0ELi2ELi4ELi4ELi4ELb0EEENS1_21CollectiveEpilogueBwdISA_SB_SD_Li256ELb1ELb0ELi2EEENS1_25SingleTileBwdLPTSchedulerILb1ELi128ELb0EEEEEEEEEvNT_6ParamsE) ;  /* 0xffff55b008007950 */ /* 0x000fea0003c3ffff */
        .type           $_ZN7cutlass13device_kernelIN5flash19enable_sm80_to_sm89INS1_16FlashAttnBwdSm80INS1_25CollectiveMainloopBwdSm80ILi2ELi2EN4cute5tupleIJNS5_1CILi128EEES8_NS7_ILi64EEEEEENS_10bfloat16_tEfNS_4arch4Sm80ELb1ELb0ELb1ELb1ELb0ELb0ELb0ELb0ELi2ELi4ELi4ELi4ELb0EEENS1_21CollectiveEpilogueBwdISA_SB_SD_Li256ELb1ELb0ELi2EEENS1_25SingleTileBwdLPTSchedulerILb1ELi128ELb0EEEEEEEEEvNT_6ParamsE$_ZN4cute3eso3ESOILb1ELb0EJNS_6LayoutINS_5tupleIJNS3_IJNS3_IJNS_1CILi8EEENS4_ILi1EEEEEES6_EEENS3_IJNS3_IJS6_S6_EEENS4_ILi4EEEEEEEEENS3_IJNS3_IJNS3_IJS6_NS4_ILi0EEEEEESD_EEENS3_IJNS3_IJSD_SD_EEES5_EEEEEEEENS_10ViewEngineIPN7cutlass10bfloat16_tEEEEEC2ERKSJ_RKSO_,@function
        .size           $_ZN7cutlass13device_kernelIN5flash19enable_sm80_to_sm89INS1_16FlashAttnBwdSm80INS1_25CollectiveMainloopBwdSm80ILi2ELi2EN4cute5tupleIJNS5_1CILi128EEES8_NS7_ILi64EEEEEENS_10bfloat16_tEfNS_4arch4Sm80ELb1ELb0ELb1ELb1ELb0ELb0ELb0ELb0ELi2ELi4ELi4ELi4ELb0EEENS1_21CollectiveEpilogueBwdISA_SB_SD_Li256ELb1ELb0ELi2EEENS1_25SingleTileBwdLPTSchedulerILb1ELi128ELb0EEEEEEEEEvNT_6ParamsE$_ZN4cute3eso3ESOILb1ELb0EJNS_6LayoutINS_5tupleIJNS3_IJNS3_IJNS_1CILi8EEENS4_ILi1EEEEEES6_EEENS3_IJNS3_IJS6_S6_EEENS4_ILi4EEEEEEEEENS3_IJNS3_IJNS3_IJS6_NS4_ILi0EEEEEESD_EEENS3_IJNS3_IJSD_SD_EEES5_EEEEEEEENS_10ViewEngineIPN7cutlass10bfloat16_tEEEEEC2ERKSJ_RKSO_,($_ZN7cutlass13device_kernelIN5flash19enable_sm80_to_sm89INS1_16FlashAttnBwdSm80INS1_25CollectiveMainloopBwdSm80ILi2ELi2EN4cute5tupleIJNS5_1CILi128EEES8_NS7_ILi64EEEEEENS_10bfloat16_tEfNS_4arch4Sm80ELb1ELb0ELb1ELb1ELb0ELb0ELb0ELb0ELi2ELi4ELi4ELi4ELb0EEENS1_21CollectiveEpilogueBwdISA_SB_SD_Li256ELb1ELb0ELi2EEENS1_25SingleTileBwdLPTSchedulerILb1ELi128ELb0EEEEEEEEEvNT_6ParamsE$_ZN4cute3eso3ESOILb1ELb0EJNS_6LayoutINS_5tupleIJNS3_IJNS_1CILi1EEENS3_IJNS4_ILi2EEES6_EEEEEES6_NS4_ILi4EEEEEENS3_IJNS3_IJNS4_ILi0EEENS3_IJS5_S9_EEEEEES6_NS4_ILi8EEEEEEEENS_10ViewEngineIPjEEEEC2ERKSG_RKSJ_ - $_ZN7cutlass13device_kernelIN5flash19enable_sm80_to_sm89INS1_16FlashAttnBwdSm80INS1_25CollectiveMainloopBwdSm80ILi2ELi2EN4cute5tupleIJNS5_1CILi128EEES8_NS7_ILi64EEEEEENS_10bfloat16_tEfNS_4arch4Sm80ELb1ELb0ELb1ELb1ELb0ELb0ELb0ELb0ELi2ELi4ELi4ELi4ELb0EEENS1_21CollectiveEpilogueBwdISA_SB_SD_Li256ELb1ELb0ELi2EEENS1_25SingleTileBwdLPTSchedulerILb1ELi128ELb0EEEEEEEEEvNT_6ParamsE$_ZN4cute3eso3ESOILb1ELb0EJNS_6LayoutINS_5tupleIJNS3_IJNS3_IJNS_1CILi8EEENS4_ILi1EEEEEES6_EEENS3_IJNS3_IJS6_S6_EEENS4_ILi4EEEEEEEEENS3_IJNS3_IJNS3_IJS6_NS4_ILi0EEEEEESD_EEENS3_IJNS3_IJSD_SD_EEES5_EEEEEEEENS_10ViewEngineIPN7cutlass10bfloat16_tEEEEEC2ERKSJ_RKSO_)
$_ZN7cutlass13device_kernelIN5flash19enable_sm80_to_sm89INS1_16FlashAttnBwdSm80INS1_25CollectiveMainloopBwdSm80ILi2ELi2EN4cute5tupleIJNS5_1CILi128EEES8_NS7_ILi64EEEEEENS_10bfloat16_tEfNS_4arch4Sm80ELb1ELb0ELb1ELb1ELb0ELb0ELb0ELb0ELi2ELi4ELi4ELi4ELb0EEENS1_21CollectiveEpilogueBwdISA_SB_SD_Li256ELb1ELb0ELi2EEENS1_25SingleTileBwdLPTSchedulerILb1ELi128ELb0EEEEEEEEEvNT_6ParamsE$_ZN4cute3eso3ESOILb1ELb0EJNS_6LayoutINS_5tupleIJNS3_IJNS3_IJNS_1CILi8EEENS4_ILi1EEEEEES6_EEENS3_IJNS3_IJS6_S6_EEENS4_ILi4EEEEEEEEENS3_IJNS3_IJNS3_IJS6_NS4_ILi0EEEEEESD_EEENS3_IJNS3_IJSD_SD_EEES5_EEEEEEEENS_10ViewEngineIPN7cutlass10bfloat16_tEEEEEC2ERKSJ_RKSO_:
[----:B------:R-:W-:Y:S02]  /*aa50*/  IADD3 R4, R23, -c[0x0][0x20], RZ ;  /* 0x8000080017047a10 */ /* 0x000fe40007ffe0ff */
[----:B------:R-:W-:-:S03]  /*aa60*/  MOV R9, 0x0 ;  /* 0x0000000000097802 */ /* 0x000fc60000000f00 */
[----:B------:R1:W-:Y:S01]  /*aa70*/  STL.64 [R4], R2 ;  /* 0x0000000204007387 */ /* 0x0003e20000100a00 */
[----:B------:R-:W-:Y:S05]  /*aa80*/  RET.REL.NODEC R8 `(_ZN7cutlass13device_kernelIN5flash19enable_sm80_to_sm89INS1_16FlashAttnBwdSm80INS1_25CollectiveMainloopBwdSm80ILi2ELi2EN4cute5tupleIJNS5_1CILi128EEES8_NS7_ILi64EEEEEENS_10bfloat16_tEfNS_4arch4Sm80ELb1ELb0ELb1ELb1ELb0ELb0ELb0ELb0ELi2ELi4ELi4ELi4ELb0EEENS1_21CollectiveEpilogueBwdISA_SB_SD_Li256ELb1ELb0ELi2EEENS1_25SingleTileBwdLPTSchedulerILb1ELi128ELb0EEEEEEEEEvNT_6ParamsE) ;  /* 0xffff557008007950 */ /* 0x000fea0003c3ffff */
        .type           $_ZN7cutlass13device_kernelIN5flash19enable_sm80_to_sm89INS1_16FlashAttnBwdSm80INS1_25CollectiveMainloopBwdSm80ILi2ELi2EN4cute5tupleIJNS5_1CILi128EEES8_NS7_ILi64EEEEEENS_10bfloat16_tEfNS_4arch4Sm80ELb1ELb0ELb1ELb1ELb0ELb0ELb0ELb0ELi2ELi4ELi4ELi4ELb0EEENS1_21CollectiveEpilogueBwdISA_SB_SD_Li256ELb1ELb0ELi2EEENS1_25SingleTileBwdLPTSchedulerILb1ELi128ELb0EEEEEEEEEvNT_6ParamsE$_ZN4cute3eso3ESOILb1ELb0EJNS_6LayoutINS_5tupleIJNS3_IJNS_1CILi1EEENS3_IJNS4_ILi2EEES6_EEEEEES6_NS4_ILi4EEEEEENS3_IJNS3_IJNS4_ILi0EEENS3_IJS5_S9_EEEEEES6_NS4_ILi8EEEEEEEENS_10ViewEngineIPjEEEEC2ERKSG_RKSJ_,@function
        .size           $_ZN7cutlass13device_kernelIN5flash19enable_sm80_to_sm89INS1_16FlashAttnBwdSm80INS1_25CollectiveMainloopBwdSm80ILi2ELi2EN4cute5tupleIJNS5_1CILi128EEES8_NS7_ILi64EEEEEENS_10bfloat16_tEfNS_4arch4Sm80ELb1ELb0ELb1ELb1ELb0ELb0ELb0ELb0ELi2ELi4ELi4ELi4ELb0EEENS1_21CollectiveEpilogueBwdISA_SB_SD_Li256ELb1ELb0ELi2EEENS1_25SingleTileBwdLPTSchedulerILb1ELi128ELb0EEEEEEEEEvNT_6ParamsE$_ZN4cute3eso3ESOILb1ELb0EJNS_6LayoutINS_5tupleIJNS3_IJNS_1CILi1EEENS3_IJNS4_ILi2EEES6_EEEEEES6_NS4_ILi4EEEEEENS3_IJNS3_IJNS4_ILi0EEENS3_IJS5_S9_EEEEEES6_NS4_ILi8EEEEEEEENS_10ViewEngineIPjEEEEC2ERKSG_RKSJ_,($_ZN7cutlass13device_kernelIN5flash19enable_sm80_to_sm89INS1_16FlashAttnBwdSm80INS1_25CollectiveMainloopBwdSm80ILi2ELi2EN4cute5tupleIJNS5_1CILi128EEES8_NS7_ILi64EEEEEENS_10bfloat16_tEfNS_4arch4Sm80ELb1ELb0ELb1ELb1ELb0ELb0ELb0ELb0ELi2ELi4ELi4ELi4ELb0EEENS1_21CollectiveEpilogueBwdISA_SB_SD_Li256ELb1ELb0ELi2EEENS1_25SingleTileBwdLPTSchedulerILb1ELi128ELb0EEEEEEEEEvNT_6ParamsE$_ZN4cute3eso3ESOILb1ELb0EJNS_6LayoutINS_5tupleIJNS3_IJNS_1CILi1EEENS3_IJNS4_ILi4EEENS4_ILi2EEEEEEEEES7_S6_EEENS3_IJNS3_IJNS4_ILi0EEENS3_IJS5_NS4_ILi8EEEEEEEEES6_NS4_ILi16EEEEEEEENS_10ViewEngineIPN7cutlass10bfloat16_tEEEEEC2ERKSH_RKSM_ - $_ZN7cutlass13device_kernelIN5flash19enable_sm80_to_sm89INS1_16FlashAttnBwdSm80INS1_25CollectiveMainloopBwdSm80ILi2ELi2EN4cute5tupleIJNS5_1CILi128EEES8_NS7_ILi64EEEEEENS_10bfloat16_tEfNS_4arch4Sm80ELb1ELb0ELb1ELb1ELb0ELb0ELb0ELb0ELi2ELi4ELi4ELi4ELb0EEENS1_21CollectiveEpilogueBwdISA_SB_SD_Li256ELb1ELb0ELi2EEENS1_25SingleTileBwdLPTSchedulerILb1ELi128ELb0EEEEEEEEEvNT_6ParamsE$_ZN4cute3eso3ESOILb1ELb0EJNS_6LayoutINS_5tupleIJNS3_IJNS_1CILi1EEENS3_IJNS4_ILi2EEES6_EEEEEES6_NS4_ILi4EEEEEENS3_IJNS3_IJNS4_ILi0EEENS3_IJS5_S9_EEEEEES6_NS4_ILi8EEEEEEEENS_10ViewEngineIPjEEEEC2ERKSG_RKSJ_)
$_ZN7cutlass13device_kernelIN5flash19enable_sm80_to_sm89INS1_16FlashAttnBwdSm80INS1_25CollectiveMainloopBwdSm80ILi2ELi2EN4cute5tupleIJNS5_1CILi128EEES8_NS7_ILi64EEEEEENS_10bfloat16_tEfNS_4arch4Sm80ELb1ELb0ELb1ELb1ELb0ELb0ELb0ELb0ELi2ELi4ELi4ELi4ELb0EEENS1_21CollectiveEpilogueBwdISA_SB_SD_Li256ELb1ELb0ELi2EEENS1_25SingleTileBwdLPTSchedulerILb1ELi128ELb0EEEEEEEEEvNT_6ParamsE$_ZN4cute3eso3ESOILb1ELb0EJNS_6LayoutINS_5tupleIJNS3_IJNS_1CILi1EEENS3_IJNS4_ILi2EEES6_EEEEEES6_NS4_ILi4EEEEEENS3_IJNS3_IJNS4_ILi0EEENS3_IJS5_S9_EEEEEES6_NS4_ILi8EEEEEEEENS_10ViewEngineIPjEEEEC2ERKSG_RKSJ_:
[----:B------:R-:W-:Y:S01]  /*aa90*/  IADD3 R4, R58, -c[0x0][0x20], RZ ;  /* 0x800008003a047a10 */ /* 0x000fe20007ffe0ff */
[----:B------:R-:W-:Y:S01]  /*aaa0*/  IMAD.MOV.U32 R8, RZ, RZ, R6 ;  /* 0x000000ffff087224 */ /* 0x000fe200078e0006 */
[----:B------:R-:W-:-:S03]  /*aab0*/  MOV R9, 0x0 ;  /* 0x0000000000097802 */ /* 0x000fc60000000f00 */
[----:B------:R1:W-:Y:S01]  /*aac0*/  STL.64 [R4], R2 ;  /* 0x0000000204007387 */ /* 0x0003e20000100a00 */
[----:B------:R-:W-:Y:S05]  /*aad0*/  RET.REL.NODEC R8 `(_ZN7cutlass13device_kernelIN5flash19enable_sm80_to_sm89INS1_16FlashAttnBwdSm80INS1_25CollectiveMainloopBwdSm80ILi2ELi2EN4cute5tupleIJNS5_1CILi128EEES8_NS7_ILi64EEEEEENS_10bfloat16_tEfNS_4arch4Sm80ELb1ELb0ELb1ELb1ELb0ELb0ELb0ELb0ELi2ELi4ELi4ELi4ELb0EEENS1_21CollectiveEpilogueBwdISA_SB_SD_Li256ELb1ELb0ELi2EEENS1_25SingleTileBwdLPTSchedulerILb1ELi128ELb0EEEEEEEEEvNT_6ParamsE) ;  /* 0xffff552008007950 */ /* 0x000fea0003c3ffff */
        .type           $_ZN7cutlass13device_kernelIN5flash19enable_sm80_to_sm89INS1_16FlashAttnBwdSm80INS1_25CollectiveMainloopBwdSm80ILi2ELi2EN4cute5tupleIJNS5_1CILi128EEES8_NS7_ILi64EEEEEENS_10bfloat16_tEfNS_4arch4Sm80ELb1ELb0ELb1ELb1ELb0ELb0ELb0ELb0ELi2ELi4ELi4ELi4ELb0EEENS1_21CollectiveEpilogueBwdISA_SB_SD_Li256ELb1ELb0ELi2EEENS1_25SingleTileBwdLPTSchedulerILb1ELi128ELb0EEEEEEEEEvNT_6ParamsE$_ZN4cute3eso3ESOILb1ELb0EJNS_6LayoutINS_5tupleIJNS3_IJNS_1CILi1EEENS3_IJNS4_ILi4EEENS4_ILi2EEEEEEEEES7_S6_EEENS3_IJNS3_IJNS4_ILi0EEENS3_IJS5_NS4_ILi8EEEEEEEEES6_NS4_ILi16EEEEEEEENS_10ViewEngineIPN7cutlass10bfloat16_tEEEEEC2ERKSH_RKSM_,@function
        .size           $_ZN7cutlass13device_kernelIN5flash19enable_sm80_to_sm89INS1_16FlashAttnBwdSm80INS1_25CollectiveMainloopBwdSm80ILi2ELi2EN4cute5tupleIJNS5_1CILi128EEES8_NS7_ILi64EEEEEENS_10bfloat16_tEfNS_4arch4Sm80ELb1ELb0ELb1ELb1ELb0ELb0ELb0ELb0ELi2ELi4ELi4ELi4ELb0EEENS1_21CollectiveEpilogueBwdISA_SB_SD_Li256ELb1ELb0ELi2EEENS1_25SingleTileBwdLPTSchedulerILb1ELi128ELb0EEEEEEEEEvNT_6ParamsE$_ZN4cute3eso3ESOILb1ELb0EJNS_6LayoutINS_5tupleIJNS3_IJNS_1CILi1EEENS3_IJNS4_ILi4EEENS4_ILi2EEEEEEEEES7_S6_EEENS3_IJNS3_IJNS4_ILi0EEENS3_IJS5_NS4_ILi8EEEEEEEEES6_NS4_ILi16EEEEEEEENS_10ViewEngineIPN7cutlass10bfloat16_tEEEEEC2ERKSH_RKSM_,($_ZN7cutlass13device_kernelIN5flash19enable_sm80_to_sm89INS1_16FlashAttnBwdSm80INS1_25CollectiveMainloopBwdSm80ILi2ELi2EN4cute5tupleIJNS5_1CILi128EEES8_NS7_ILi64EEEEEENS_10bfloat16_tEfNS_4arch4Sm80ELb1ELb0ELb1ELb1ELb0ELb0ELb0ELb0ELi2ELi4ELi4ELi4ELb0EEENS1_21CollectiveEpilogueBwdISA_SB_SD_Li256ELb1ELb0ELi2EEENS1_25SingleTileBwdLPTSchedulerILb1ELi128ELb0EEEEEEEEEvNT_6ParamsE$_ZN4cute3eso3ESOILb1ELb0EJNS_6LayoutINS_5tupleIJNS3_IJNS_1CILi1EEENS4_ILi2EEEEEEEEENS3_IJNS3_IJS5_S5_EEEEEEEENS_10ViewEngineIPjEEEEC2ERKSB_RKSE_ - $_ZN7cutlass13device_kernelIN5flash19enable_sm80_to_sm89INS1_16FlashAttnBwdSm80INS1_25CollectiveMainloopBwdSm80ILi2ELi2EN4cute5tupleIJNS5_1CILi128EEES8_NS7_ILi64EEEEEENS_10bfloat16_tEfNS_4arch4Sm80ELb1ELb0ELb1ELb1ELb0ELb0ELb0ELb0ELi2ELi4ELi4ELi4ELb0EEENS1_21CollectiveEpilogueBwdISA_SB_SD_Li256ELb1ELb0ELi2EEENS1_25SingleTileBwdLPTSchedulerILb1ELi128ELb0EEEEEEEEEvNT_6ParamsE$_ZN4cute3eso3ESOILb1ELb0EJNS_6LayoutINS_5tupleIJNS3_IJNS_1CILi1EEENS3_IJNS4_ILi4EEENS4_ILi2EEEEEEEEES7_S6_EEENS3_IJNS3_IJNS4_ILi0EEENS3_IJS5_NS4_ILi8EEEEEEEEES6_NS4_ILi16EEEEEEEENS_10ViewEngineIPN7cutlass10bfloat16_tEEEEEC2ERKSH_RKSM_)
$_ZN7cutlass13device_kernelIN5flash19enable_sm80_to_sm89INS1_16FlashAttnBwdSm80INS1_25CollectiveMainloopBwdSm80ILi2ELi2EN4cute5tupleIJNS5_1CILi128EEES8_NS7_ILi64EEEEEENS_10bfloat16_tEfNS_4arch4Sm80ELb1ELb0ELb1ELb1ELb0ELb0ELb0ELb0ELi2ELi4ELi4ELi4ELb0EEENS1_21CollectiveEpilogueBwdISA_SB_SD_Li256ELb1ELb0ELi2EEENS1_25SingleTileBwdLPTSchedulerILb1ELi128ELb0EEEEEEEEEvNT_6ParamsE$_ZN4cute3eso3ESOILb1ELb0EJNS_6LayoutINS_5tupleIJNS3_IJNS_1CILi1EEENS3_IJNS4_ILi4EEENS4_ILi2EEEEEEEEES7_S6_EEENS3_IJNS3_IJNS4_ILi0EEENS3_IJS5_NS4_ILi8EEEEEEEEES6_NS4_ILi16EEEEEEEENS_10ViewEngineIPN7cutlass10bfloat16_tEEEEEC2ERKSH_RKSM_:
[----:B------:R-:W-:Y:S01]  /*aae0*/  IADD3 R3, R58, -c[0x0][0x20], RZ ;  /* 0x800008003a037a10 */ /* 0x000fe20007ffe0ff */
[----:B------:R-:W-:Y:S01]  /*aaf0*/  IMAD.MOV.U32 R52, RZ, RZ, R2 ;  /* 0x000000ffff347224 */ /* 0x000fe200078e0002 */
[----:B------:R-:W-:-:S04]  /*ab00*/  MOV R5, 0x0 ;  /* 0x0000000000057802 */ /* 0x000fc80000000f00 */
[----:B------:R1:W-:Y:S01]  /*ab10*/  STL.64 [R3], R52 ;  /* 0x0000003403007387 */ /* 0x0003e20000100a00 */
[----:B------:R-:W-:Y:S05]  /*ab20*/  RET.REL.NODEC R4 `(_ZN7cutlass13device_kernelIN5flash19enable_sm80_to_sm89INS1_16FlashAttnBwdSm80INS1_25CollectiveMainloopBwdSm80ILi2ELi2EN4cute5tupleIJNS5_1CILi128EEES8_NS7_ILi64EEEEEENS_10bfloat16_tEfNS_4arch4Sm80ELb1ELb0ELb1ELb1ELb0ELb0ELb0ELb0ELi2ELi4ELi4ELi4ELb0EEENS1_21CollectiveEpilogueBwdISA_SB_SD_Li256ELb1ELb0ELi2EEENS1_25SingleTileBwdLPTSchedulerILb1ELi128ELb0EEEEEEEEEvNT_6ParamsE) ;  /* 0xffff54d004007950 */ /* 0x000fea0003c3ffff */
        .type           $_ZN7cutlass13device_kernelIN5flash19enable_sm80_to_sm89INS1_16FlashAttnBwdSm80INS1_25CollectiveMainloopBwdSm80ILi2ELi2EN4cute5tupleIJNS5_1CILi128EEES8_NS7_ILi64EEEEEENS_10bfloat16_tEfNS_4arch4Sm80ELb1ELb0ELb1ELb1ELb0ELb0ELb0ELb0ELi2ELi4ELi4ELi4ELb0EEENS1_21CollectiveEpilogueBwdISA_SB_SD_Li256ELb1ELb0ELi2EEENS1_25SingleTileBwdLPTSchedulerILb1ELi128ELb0EEEEEEEEEvNT_6ParamsE$_ZN4cute3eso3ESOILb1ELb0EJNS_6LayoutINS_5tupleIJNS3_IJNS_1CILi1EEENS4_ILi2EEEEEEEEENS3_IJNS3_IJS5_S5_EEEEEEEENS_10ViewEngineIPjEEEEC2ERKSB_RKSE_,@function
        .size           $_ZN7cutlass13device_kernelIN5flash19enable_sm80_to_sm89INS1_16FlashAttnBwdSm80INS1_25CollectiveMainloopBwdSm80ILi2ELi2EN4cute5tupleIJNS5_1CILi128EEES8_NS7_ILi64EEEEEENS_10bfloat16_tEfNS_4arch4Sm80ELb1ELb0ELb1ELb1ELb0ELb0ELb0ELb0ELi2ELi4ELi4ELi4ELb0EEENS1_21CollectiveEpilogueBwdISA_SB_SD_Li256ELb1ELb0ELi2EEENS1_25SingleTileBwdLPTSchedulerILb1ELi128ELb0EEEEEEEEEvNT_6ParamsE$_ZN4cute3eso3ESOILb1ELb0EJNS_6LayoutINS_5tupleIJNS3_IJNS_1CILi1EEENS4_ILi2EEEEEEEEENS3_IJNS3_IJS5_S5_EEEEEEEENS_10ViewEngineIPjEEEEC2ERKSB_RKSE_,($_ZN7cutlass13device_kernelIN5flash19enable_sm80_to_sm89INS1_16FlashAttnBwdSm80INS1_25CollectiveMainloopBwdSm80ILi2ELi2EN4cute5tupleIJNS5_1CILi128EEES8_NS7_ILi64EEEEEENS_10bfloat16_tEfNS_4arch4Sm80ELb1ELb0ELb1ELb1ELb0ELb0ELb0ELb0ELi2ELi4ELi4ELi4ELb0EEENS1_21CollectiveEpilogueBwdISA_SB_SD_Li256ELb1ELb0ELi2EEENS1_25SingleTileBwdLPTSchedulerILb1ELi128ELb0EEEEEEEEEvNT_6ParamsE$_ZN4cute3eso3ESOILb1ELb0EJNS_6LayoutINS_5tupleIJNS3_IJNS_1CILi1EEENS4_ILi2EEEEEES6_NS4_ILi8EEEEEENS3_IJNS3_IJS5_S5_EEES6_NS4_ILi4EEEEEEEENS_10ViewEngineIPKN7cutlass5ArrayIfLi2ELb1EEEEEEEC2ERKSD_RKSK_ - $_ZN7cutlass13device_kernelIN5flash19enable_sm80_to_sm89INS1_16FlashAttnBwdSm80INS1_25CollectiveMainloopBwdSm80ILi2ELi2EN4cute5tupleIJNS5_1CILi128EEES8_NS7_ILi64EEEEEENS_10bfloat16_tEfNS_4arch4Sm80ELb1ELb0ELb1ELb1ELb0ELb0ELb0ELb0ELi2ELi4ELi4ELi4ELb0EEENS1_21CollectiveEpilogueBwdISA_SB_SD_Li256ELb1ELb0ELi2EEENS1_25SingleTileBwdLPTSchedulerILb1ELi128ELb0EEEEEEEEEvNT_6ParamsE$_ZN4cute3eso3ESOILb1ELb0EJNS_6LayoutINS_5tupleIJNS3_IJNS_1CILi1EEENS4_ILi2EEEEEEEEENS3_IJNS3_IJS5_S5_EEEEEEEENS_10ViewEngineIPjEEEEC2ERKSB_RKSE_)
$_ZN7cutlass13device_kernelIN5flash19enable_sm80_to_sm89INS1_16FlashAttnBwdSm80INS1_25CollectiveMainloopBwdSm80ILi2ELi2EN4cute5tupleIJNS5_1CILi128EEES8_NS7_ILi64EEEEEENS_10bfloat16_tEfNS_4arch4Sm80ELb1ELb0ELb1ELb1ELb0ELb0ELb0ELb0ELi2ELi4ELi4ELi4ELb0EEENS1_21CollectiveEpilogueBwdISA_SB_SD_Li256ELb1ELb0ELi2EEENS1_25SingleTileBwdLPTSchedulerILb1ELi128ELb0EEEEEEEEEvNT_6ParamsE$_ZN4cute3eso3ESOILb1ELb0EJNS_6LayoutINS_5tupleIJNS3_IJNS_1CILi1EEENS4_ILi2EEEEEEEEENS3_IJNS3_IJS5_S5_EEEEEEEENS_10ViewEngineIPjEEEEC2ERKSB_RKSE_:
[----:B------:R-:W-:Y:S01]  /*ab30*/  IADD3 R2, R2, -c[0x0][0x20], RZ ;  /* 0x8000080002027a10 */ /* 0x000fe20007ffe0ff */
[----:B------:R-:W-:Y:S01]  /*ab40*/  IMAD.MOV.U32 R11, RZ, RZ, R3 ;  /* 0x000000ffff0b7224 */ /* 0x000fe200078e0003 */
[----:B------:R-:W-:-:S04]  /*ab50*/  MOV R5, 0x0 ;  /* 0x0000000000057802 */ /* 0x000fc80000000f00 */
[----:B------:R1:W-:Y:S01]  /*ab60*/  STL.64 [R2], R10 ;  /* 0x0000000a02007387 */ /* 0x0003e20000100a00 */
[----:B------:R-:W-:Y:S05]  /*ab70*/  RET.REL.NODEC R4 `(_ZN7cutlass13device_kernelIN5flash19enable_sm80_to_sm89INS1_16FlashAttnBwdSm80INS1_25CollectiveMainloopBwdSm80ILi2ELi2EN4cute5tupleIJNS5_1CILi128EEES8_NS7_ILi64EEEEEENS_10bfloat16_tEfNS_4arch4Sm80ELb1ELb0ELb1ELb1ELb0ELb0ELb0ELb0ELi2ELi4ELi4ELi4ELb0EEENS1_21CollectiveEpilogueBwdISA_SB_SD_Li256ELb1ELb0ELi2EEENS1_25SingleTileBwdLPTSchedulerILb1ELi128ELb0EEEEEEEEEvNT_6ParamsE) ;  /* 0xffff548004007950 */ /* 0x000fea0003c3ffff */
        .type           $_ZN7cutlass13device_kernelIN5flash19enable_sm80_to_sm89INS1_16FlashAttnBwdSm80INS1_25CollectiveMainloopBwdSm80ILi2ELi2EN4cute5tupleIJNS5_1CILi128EEES8_NS7_ILi64EEEEEENS_10bfloat16_tEfNS_4arch4Sm80ELb1ELb0ELb1ELb1ELb0ELb0ELb0ELb0ELi2ELi4ELi4ELi4ELb0EEENS1_21CollectiveEpilogueBwdISA_SB_SD_Li256ELb1ELb0ELi2EEENS1_25SingleTileBwdLPTSchedulerILb1ELi128ELb0EEEEEEEEEvNT_6ParamsE$_ZN4cute3eso3ESOILb1ELb0EJNS_6LayoutINS_5tupleIJNS3_IJNS_1CILi1EEENS4_ILi2EEEEEES6_NS4_ILi8EEEEEENS3_IJNS3_IJS5_S5_EEES6_NS4_ILi4EEEEEEEENS_10ViewEngineIPKN7cutlass5ArrayIfLi2ELb1EEEEEEEC2ERKSD_RKSK_,@function
        .size           $_ZN7cutlass13device_kernelIN5flash19enable_sm80_to_sm89INS1_16FlashAttnBwdSm80INS1_25CollectiveMainloopBwdSm80ILi2ELi2EN4cute5tupleIJNS5_1CILi128EEES8_NS7_ILi64EEEEEENS_10bfloat16_tEfNS_4arch4Sm80ELb1ELb0ELb1ELb1ELb0ELb0ELb0ELb0ELi2ELi4ELi4ELi4ELb0EEENS1_21CollectiveEpilogueBwdISA_SB_SD_Li256ELb1ELb0ELi2EEENS1_25SingleTileBwdLPTSchedulerILb1ELi128ELb0EEEEEEEEEvNT_6ParamsE$_ZN4cute3eso3ESOILb1ELb0EJNS_6LayoutINS_5tupleIJNS3_IJNS_1CILi1EEENS4_ILi2EEEEEES6_NS4_ILi8EEEEEENS3_IJNS3_IJS5_S5_EEES6_NS4_ILi4EEEEEEEENS_10ViewEngineIPKN7cutlass5ArrayIfLi2ELb1EEEEEEEC2ERKSD_RKSK_,($_ZN7cutlass13device_kernelIN5flash19enable_sm80_to_sm89INS1_16FlashAttnBwdSm80INS1_25CollectiveMainloopBwdSm80ILi2ELi2EN4cute5tupleIJNS5_1CILi128EEES8_NS7_ILi64EEEEEENS_10bfloat16_tEfNS_4arch4Sm80ELb1ELb0ELb1ELb1ELb0ELb0ELb0ELb0ELi2ELi4ELi4ELi4ELb0EEENS1_21CollectiveEpilogueBwdISA_SB_SD_Li256ELb1ELb0ELi2EEENS1_25SingleTileBwdLPTSchedulerILb1ELi128ELb0EEEEEEEEEvNT_6ParamsE$_ZN4cute3eso3ESOILb1ELb0EJNS_6LayoutINS_5tupleIJNS3_IJNS_1CILi1EEENS4_ILi2EEEEEES6_NS4_ILi8EEEEEENS3_IJNS3_IJS5_S5_EEES6_NS4_ILi4EEEEEEEENS_10ViewEngineIPN7cutlass5ArrayINSF_10bfloat16_tELi2ELb0EEEEEEEC2ERKSD_RKSK_ - $_ZN7cutlass13device_kernelIN5flash19enable_sm80_to_sm89INS1_16FlashAttnBwdSm80INS1_25CollectiveMainloopBwdSm80ILi2ELi2EN4cute5tupleIJNS5_1CILi128EEES8_NS7_ILi64EEEEEENS_10bfloat16_tEfNS_4arch4Sm80ELb1ELb0ELb1ELb1ELb0ELb0ELb0ELb0ELi2ELi4ELi4ELi4ELb0EEENS1_21CollectiveEpilogueBwdISA_SB_SD_Li256ELb1ELb0ELi2EEENS1_25SingleTileBwdLPTSchedulerILb1ELi128ELb0EEEEEEEEEvNT_6ParamsE$_ZN4cute3eso3ESOILb1ELb0EJNS_6LayoutINS_5tupleIJNS3_IJNS_1CILi1EEENS4_ILi2EEEEEES6_NS4_ILi8EEEEEENS3_IJNS3_IJS5_S5_EEES6_NS4_ILi4EEEEEEEENS_10ViewEngineIPKN7cutlass5ArrayIfLi2ELb1EEEEEEEC2ERKSD_RKSK_)
$_ZN7cutlass13device_kernelIN5flash19enable_sm80_to_sm89INS1_16FlashAttnBwdSm80INS1_25CollectiveMainloopBwdSm80ILi2ELi2EN4cute5tupleIJNS5_1CILi128EEES8_NS7_ILi64EEEEEENS_10bfloat16_tEfNS_4arch4Sm80ELb1ELb0ELb1ELb1ELb0ELb0ELb0ELb0ELi2ELi4ELi4ELi4ELb0EEENS1_21CollectiveEpilogueBwdISA_SB_SD_Li256ELb1ELb0ELi2EEENS1_25SingleTileBwdLPTSchedulerILb1ELi128ELb0EEEEEEEEEvNT_6ParamsE$_ZN4cute3eso3ESOILb1ELb0EJNS_6LayoutINS_5tupleIJNS3_IJNS_1CILi1EEENS4_ILi2EEEEEES6_NS4_ILi8EEEEEENS3_IJNS3_IJS5_S5_EEES6_NS4_ILi4EEEEEEEENS_10ViewEngineIPKN7cutlass5ArrayIfLi2ELb1EEEEEEEC2ERKSD_RKSK_:
[----:B------:R-:W-:Y:S01]  /*ab80*/  IADD3 R2, R58, -c[0x0][0x20], RZ ;  /* 0x800008003a027a10 */ /* 0x000fe20007ffe0ff */
[----:B------:R-:W-:Y:S01]  /*ab90*/  IMAD.MOV.U32 R9, RZ, RZ, R5 ;  /* 0x000000ffff097224 */ /* 0x000fe200078e0005 */
[----:B------:R-:W-:Y:S01]  /*aba0*/  MOV R10, R6 ;  /* 0x00000006000a7202 */ /* 0x000fe20000000f00 */
[----:B------:R-:W-:-:S03]  /*abb0*/  IMAD.MOV.U32 R11, RZ, RZ, 0x0 ;  /* 0x00000000ff0b7424 */ /* 0x000fc600078e00ff */
[----:B------:R1:W-:Y:S01]  /*abc0*/  STL.64 [R2], R8 ;  /* 0x0000000802007387 */ /* 0x0003e20000100a00 */
[----:B------:R-:W-:Y:S05]  /*abd0*/  RET.REL.NODEC R10 `(_ZN7cutlass13device_kernelIN5flash19enable_sm80_to_sm89INS1_16FlashAttnBwdSm80INS1_25CollectiveMainloopBwdSm80ILi2ELi2EN4cute5tupleIJNS5_1CILi128EEES8_NS7_ILi64EEEEEENS_10bfloat16_tEfNS_4arch4Sm80ELb1ELb0ELb1ELb1ELb0ELb0ELb0ELb0ELi2ELi4ELi4ELi4ELb0EEENS1_21CollectiveEpilogueBwdISA_SB_SD_Li256ELb1ELb0ELi2EEENS1_25SingleTileBwdLPTSchedulerILb1ELi128ELb0EEEEEEEEEvNT_6ParamsE) ;  /* 0xffff54200a007950 */ /* 0x000fea0003c3ffff */
        .type           $_ZN7cutlass13device_kernelIN5flash19enable_sm80_to_sm89INS1_16FlashAttnBwdSm80INS1_25CollectiveMainloopBwdSm80ILi2ELi2EN4cute5tupleIJNS5_1CILi128EEES8_NS7_ILi64EEEEEENS_10bfloat16_tEfNS_4arch4Sm80ELb1ELb0ELb1ELb1ELb0ELb0ELb0ELb0ELi2ELi4ELi4ELi4ELb0EEENS1_21CollectiveEpilogueBwdISA_SB_SD_Li256ELb1ELb0ELi2EEENS1_25SingleTileBwdLPTSchedulerILb1ELi128ELb0EEEEEEEEEvNT_6ParamsE$_ZN4cute3eso3ESOILb1ELb0EJNS_6LayoutINS_5tupleIJNS3_IJNS_1CILi1EEENS4_ILi2EEEEEES6_NS4_ILi8EEEEEENS3_IJNS3_IJS5_S5_EEES6_NS4_ILi4EEEEEEEENS_10ViewEngineIPN7cutlass5ArrayINSF_10bfloat16_tELi2ELb0EEEEEEEC2ERKSD_RKSK_,@function
        .size           $_ZN7cutlass13device_kernelIN5flash19enable_sm80_to_sm89INS1_16FlashAttnBwdSm80INS1_25CollectiveMainloopBwdSm80ILi2ELi2EN4cute5tupleIJNS5_1CILi128EEES8_NS7_ILi64EEEEEENS_10bfloat16_tEfNS_4arch4Sm80ELb1ELb0ELb1ELb1ELb0ELb0ELb0ELb0ELi2ELi4ELi4ELi4ELb0EEENS1_21CollectiveEpilogueBwdISA_SB_SD_Li256ELb1ELb0ELi2EEENS1_25SingleTileBwdLPTSchedulerILb1ELi128ELb0EEEEEEEEEvNT_6ParamsE$_ZN4cute3eso3ESOILb1ELb0EJNS_6LayoutINS_5tupleIJNS3_IJNS_1CILi1EEENS4_ILi2EEEEEES6_NS4_ILi8EEEEEENS3_IJNS3_IJS5_S5_EEES6_NS4_ILi4EEEEEEEENS_10ViewEngineIPN7cutlass5ArrayINSF_10bfloat16_tELi2ELb0EEEEEEEC2ERKSD_RKSK_,($_ZN7cutlass13device_kernelIN5flash19enable_sm80_to_sm89INS1_16FlashAttnBwdSm80INS1_25CollectiveMainloopBwdSm80ILi2ELi2EN4cute5tupleIJNS5_1CILi128EEES8_NS7_ILi64EEEEEENS_10bfloat16_tEfNS_4arch4Sm80ELb1ELb0ELb1ELb1ELb0ELb0ELb0ELb0ELi2ELi4ELi4ELi4ELb0EEENS1_21CollectiveEpilogueBwdISA_SB_SD_Li256ELb1ELb0ELi2EEENS1_25SingleTileBwdLPTSchedulerILb1ELi128ELb0EEEEEEEEEvNT_6ParamsE$_ZN4cute3eso3ESOILb1ELb0EJNS_6LayoutINS_5tupleIJNS3_IJNS_1CILi1EEENS4_ILi2EEES6_EEEEEENS3_IJNS3_IJS5_S5_S6_EEEEEEEENS_10ViewEngineIPjEEEEC2ERKSB_RKSE_ - $_ZN7cutlass13device_kernelIN5flash19enable_sm80_to_sm89INS1_16FlashAttnBwdSm80INS1_25CollectiveMainloopBwdSm80ILi2ELi2EN4cute5tupleIJNS5_1CILi128EEES8_NS7_ILi64EEEEEENS_10bfloat16_tEfNS_4arch4Sm80ELb1ELb0ELb1ELb1ELb0ELb0ELb0ELb0ELi2ELi4ELi4ELi4ELb0EEENS1_21CollectiveEpilogueBwdISA_SB_SD_Li256ELb1ELb0ELi2EEENS1_25SingleTileBwdLPTSchedulerILb1ELi128ELb0EEEEEEEEEvNT_6ParamsE$_ZN4cute3eso3ESOILb1ELb0EJNS_6LayoutINS_5tupleIJNS3_IJNS_1CILi1EEENS4_ILi2EEEEEES6_NS4_ILi8EEEEEENS3_IJNS3_IJS5_S5_EEES6_NS4_ILi4EEEEEEEENS_10ViewEngineIPN7cutlass5ArrayINSF_10bfloat16_tELi2ELb0EEEEEEEC2ERKSD_RKSK_)
$_ZN7cutlass13device_kernelIN5flash19enable_sm80_to_sm89INS1_16FlashAttnBwdSm80INS1_25CollectiveMainloopBwdSm80ILi2ELi2EN4cute5tupleIJNS5_1CILi128EEES8_NS7_ILi64EEEEEENS_10bfloat16_tEfNS_4arch4Sm80ELb1ELb0ELb1ELb1ELb0ELb0ELb0ELb0ELi2ELi4ELi4ELi4ELb0EEENS1_21CollectiveEpilogueBwdISA_SB_SD_Li256ELb1ELb0ELi2EEENS1_25SingleTileBwdLPTSchedulerILb1ELi128ELb0EEEEEEEEEvNT_6ParamsE$_ZN4cute3eso3ESOILb1ELb0EJNS_6LayoutINS_5tupleIJNS3_IJNS_1CILi1EEENS4_ILi2EEEEEES6_NS4_ILi8EEEEEENS3_IJNS3_IJS5_S5_EEES6_NS4_ILi4EEEEEEEENS_10ViewEngineIPN7cutlass5ArrayINSF_10bfloat16_tELi2ELb0EEEEEEEC2ERKSD_RKSK_:
[----:B------:R-:W-:Y:S01]  /*abe0*/  IADD3 R2, R58, -c[0x0][0x20], RZ ;  /* 0x800008003a027a10 */ /* 0x000fe20007ffe0ff */
[----:B------:R-:W-:Y:S01]  /*abf0*/  IMAD.MOV.U32 R9, RZ, RZ, R5 ;  /* 0x000000ffff097224 */ /* 0x000fe200078e0005 */
[----:B------:R-:W-:Y:S01]  /*ac00*/  MOV R52, R6 ;  /* 0x0000000600347202 */ /* 0x000fe20000000f00 */
[----:B------:R-:W-:-:S03]  /*ac10*/  IMAD.MOV.U32 R53, RZ, RZ, 0x0 ;  /* 0x00000000ff357424 */ /* 0x000fc600078e00ff */
[----:B------:R1:W-:Y:S01]  /*ac20*/  STL.64 [R2], R8 ;  /* 0x0000000802007387 */ /* 0x0003e20000100a00 */
[----:B------:R-:W-:Y:S05]  /*ac30*/  RET.REL.NODEC R52 `(_ZN7cutlass13device_kernelIN5flash19enable_sm80_to_sm89INS1_16FlashAttnBwdSm80INS1_25CollectiveMainloopBwdSm80ILi2ELi2EN4cute5tupleIJNS5_1CILi128EEES8_NS7_ILi64EEEEEENS_10bfloat16_tEfNS_4arch4Sm80ELb1ELb0ELb1ELb1ELb0ELb0ELb0ELb0ELi2ELi4ELi4ELi4ELb0EEENS1_21CollectiveEpilogueBwdISA_SB_SD_Li256ELb1ELb0ELi2EEENS1_25SingleTileBwdLPTSchedulerILb1ELi128ELb0EEEEEEEEEvNT_6ParamsE) ;  /* 0xffff53c034007950 */ /* 0x000fea0003c3ffff */
        .type           $_ZN7cutlass13device_kernelIN5flash19enable_sm80_to_sm89INS1_16FlashAttnBwdSm80INS1_25CollectiveMainloopBwdSm80ILi2ELi2EN4cute5tupleIJNS5_1CILi128EEES8_NS7_ILi64EEEEEENS_10bfloat16_tEfNS_4arch4Sm80ELb1ELb0ELb1ELb1ELb0ELb0ELb0ELb0ELi2ELi4ELi4ELi4ELb0EEENS1_21CollectiveEpilogueBwdISA_SB_SD_Li256ELb1ELb0ELi2EEENS1_25SingleTileBwdLPTSchedulerILb1ELi128ELb0EEEEEEEEEvNT_6ParamsE$_ZN4cute3eso3ESOILb1ELb0EJNS_6LayoutINS_5tupleIJNS3_IJNS_1CILi1EEENS4_ILi2EEES6_EEEEEENS3_IJNS3_IJS5_S5_S6_EEEEEEEENS_10ViewEngineIPjEEEEC2ERKSB_RKSE_,@function
        .size           $_ZN7cutlass13device_kernelIN5flash19enable_sm80_to_sm89INS1_16FlashAttnBwdSm80INS1_25CollectiveMainloopBwdSm80ILi2ELi2EN4cute5tupleIJNS5_1CILi128EEES8_NS7_ILi64EEEEEENS_10bfloat16_tEfNS_4arch4Sm80ELb1ELb0ELb1ELb1ELb0ELb0ELb0ELb0ELi2ELi4ELi4ELi4ELb0EEENS1_21CollectiveEpilogueBwdISA_SB_SD_Li256ELb1ELb0ELi2EEENS1_25SingleTileBwdLPTSchedulerILb1ELi128ELb0EEEEEEEEEvNT_6ParamsE$_ZN4cute3eso3ESOILb1ELb0EJNS_6LayoutINS_5tupleIJNS3_IJNS_1CILi1EEENS4_ILi2EEES6_EEEEEENS3_IJNS3_IJS5_S5_S6_EEEEEEEENS_10ViewEngineIPjEEEEC2ERKSB_RKSE_,($_ZN7cutlass13device_kernelIN5flash19enable_sm80_to_sm89INS1_16FlashAttnBwdSm80INS1_25CollectiveMainloopBwdSm80ILi2ELi2EN4cute5tupleIJNS5_1CILi128EEES8_NS7_ILi64EEEEEENS_10bfloat16_tEfNS_4arch4Sm80ELb1ELb0ELb1ELb1ELb0ELb0ELb0ELb0ELi2ELi4ELi4ELi4ELb0EEENS1_21CollectiveEpilogueBwdISA_SB_SD_Li256ELb1ELb0ELi2EEENS1_25SingleTileBwdLPTSchedulerILb1ELi128ELb0EEEEEEEEEvNT_6ParamsE$_ZN4cute3eso3ESOILb1ELb0EJNS_6LayoutINS_5tupleIJNS3_IJNS_1CILi1EEENS4_ILi4EEEEEENS4_ILi2EEES6_EEENS3_IJNS3_IJNS4_ILi0EEES5_EEES6_NS4_ILi8EEEEEEEENS_10ViewEngineIPfEEEEC2ERKSE_RKSH_ - $_ZN7cutlass13device_kernelIN5flash19enable_sm80_to_sm89INS1_16FlashAttnBwdSm80INS1_25CollectiveMainloopBwdSm80ILi2ELi2EN4cute5tupleIJNS5_1CILi128EEES8_NS7_ILi64EEEEEENS_10bfloat16_tEfNS_4arch4Sm80ELb1ELb0ELb1ELb1ELb0ELb0ELb0ELb0ELi2ELi4ELi4ELi4ELb0EEENS1_21CollectiveEpilogueBwdISA_SB_SD_Li256ELb1ELb0ELi2EEENS1_25SingleTileBwdLPTSchedulerILb1ELi128ELb0EEEEEEEEEvNT_6ParamsE$_ZN4cute3eso3ESOILb1ELb0EJNS_6LayoutINS_5tupleIJNS3_IJNS_1CILi1EEENS4_ILi2EEES6_EEEEEENS3_IJNS3_IJS5_S5_S6_EEEEEEEENS_10ViewEngineIPjEEEEC2ERKSB_RKSE_)
$_ZN7cutlass13device_kernelIN5flash19enable_sm80_to_sm89INS1_16FlashAttnBwdSm80INS1_25CollectiveMainloopBwdSm80ILi2ELi2EN4cute5tupleIJNS5_1CILi128EEES8_NS7_ILi64EEEEEENS_10bfloat16_tEfNS_4arch4Sm80ELb1ELb0ELb1ELb1ELb0ELb0ELb0ELb0ELi2ELi4ELi4ELi4ELb0EEENS1_21CollectiveEpilogueBwdISA_SB_SD_Li256ELb1ELb0ELi2EEENS1_25SingleTileBwdLPTSchedulerILb1ELi128ELb0EEEEEEEEEvNT_6ParamsE$_ZN4cute3eso3ESOILb1ELb0EJNS_6LayoutINS_5tupleIJNS3_IJNS_1CILi1EEENS4_ILi2EEES6_EEEEEENS3_IJNS3_IJS5_S5_S6_EEEEEEEENS_10ViewEngineIPjEEEEC2ERKSB_RKSE_:
[----:B------:R-:W-:Y:S02]  /*ac40*/  IADD3 R2, R67, -c[0x0][0x20], RZ ;  /* 0x8000080043027a10 */ /* 0x000fe40007ffe0ff */
[----:B------:R-:W-:-:S03]  /*ac50*/  MOV R5, 0x0 ;  /* 0x0000000000057802 */ /* 0x000fc60000000f00 */
[----:B------:R1:W-:Y:S01]  /*ac60*/  STL.64 [R2], R12 ;  /* 0x0000000c02007387 */ /* 0x0003e20000100a00 */
[----:B------:R-:W-:Y:S05]  /*ac70*/  RET.REL.NODEC R4 `(_ZN7cutlass13device_kernelIN5flash19enable_sm80_to_sm89INS1_16FlashAttnBwdSm80INS1_25CollectiveMainloopBwdSm80ILi2ELi2EN4cute5tupleIJNS5_1CILi128EEES8_NS7_ILi64EEEEEENS_10bfloat16_tEfNS_4arch4Sm80ELb1ELb0ELb1ELb1ELb0ELb0ELb0ELb0ELi2ELi4ELi4ELi4ELb0EEENS1_21CollectiveEpilogueBwdISA_SB_SD_Li256ELb1ELb0ELi2EEENS1_25SingleTileBwdLPTSchedulerILb1ELi128ELb0EEEEEEEEEvNT_6ParamsE) ;  /* 0xffff538004007950 */ /* 0x000fea0003c3ffff */
        .type           $_ZN7cutlass13device_kernelIN5flash19enable_sm80_to_sm89INS1_16FlashAttnBwdSm80INS1_25CollectiveMainloopBwdSm80ILi2ELi2EN4cute5tupleIJNS5_1CILi128EEES8_NS7_ILi64EEEEEENS_10bfloat16_tEfNS_4arch4Sm80ELb1ELb0ELb1ELb1ELb0ELb0ELb0ELb0ELi2ELi4ELi4ELi4ELb0EEENS1_21CollectiveEpilogueBwdISA_SB_SD_Li256ELb1ELb0ELi2EEENS1_25SingleTileBwdLPTSchedulerILb1ELi128ELb0EEEEEEEEEvNT_6ParamsE$_ZN4cute3eso3ESOILb1ELb0EJNS_6LayoutINS_5tupleIJNS3_IJNS_1CILi1EEENS4_ILi4EEEEEENS4_ILi2EEES6_EEENS3_IJNS3_IJNS4_ILi0EEES5_EEES6_NS4_ILi8EEEEEEEENS_10ViewEngineIPfEEEEC2ERKSE_RKSH_,@function
        .size           $_ZN7cutlass13device_kernelIN5flash19enable_sm80_to_sm89INS1_16FlashAttnBwdSm80INS1_25CollectiveMainloopBwdSm80ILi2ELi2EN4cute5tupleIJNS5_1CILi128EEES8_NS7_ILi64EEEEEENS_10bfloat16_tEfNS_4arch4Sm80ELb1ELb0ELb1ELb1ELb0ELb0ELb0ELb0ELi2ELi4ELi4ELi4ELb0EEENS1_21CollectiveEpilogueBwdISA_SB_SD_Li256ELb1ELb0ELi2EEENS1_25SingleTileBwdLPTSchedulerILb1ELi128ELb0EEEEEEEEEvNT_6ParamsE$_ZN4cute3eso3ESOILb1ELb0EJNS_6LayoutINS_5tupleIJNS3_IJNS_1CILi1EEENS4_ILi4EEEEEENS4_ILi2EEES6_EEENS3_IJNS3_IJNS4_ILi0EEES5_EEES6_NS4_ILi8EEEEEEEENS_10ViewEngineIPfEEEEC2ERKSE_RKSH_,($_ZN7cutlass13device_kernelIN5flash19enable_sm80_to_sm89INS1_16FlashAttnBwdSm80INS1_25CollectiveMainloopBwdSm80ILi2ELi2EN4cute5tupleIJNS5_1CILi128EEES8_NS7_ILi64EEEEEENS_10bfloat16_tEfNS_4arch4Sm80ELb1ELb0ELb1ELb1ELb0ELb0ELb0ELb0ELi2ELi4ELi4ELi4ELb0EEENS1_21CollectiveEpilogueBwdISA_SB_SD_Li256ELb1ELb0ELi2EEENS1_25SingleTileBwdLPTSchedulerILb1ELi128ELb0EEEEEEEEEvNT_6ParamsE$_ZN4cute3eso3ESOILb1ELb0EJNS_6LayoutINS_5tupleIJNS3_IJNS_1CILi1EEES5_EEEEEENS3_IJNS3_IJS5_NS4_ILi0EEEEEEEEEEENS_10ViewEngineINS_8gmem_ptrIPKN7cutlass9uint128_tEEEEEEEC2ERKSB_RKSJ_ - $_ZN7cutlass13device_kernelIN5flash19enable_sm80_to_sm89INS1_16FlashAttnBwdSm80INS1_25CollectiveMainloopBwdSm80ILi2ELi2EN4cute5tupleIJNS5_1CILi128EEES8_NS7_ILi64EEEEEENS_10bfloat16_tEfNS_4arch4Sm80ELb1ELb0ELb1ELb1ELb0ELb0ELb0ELb0ELi2ELi4ELi4ELi4ELb0EEENS1_21CollectiveEpilogueBwdISA_SB_SD_Li256ELb1ELb0ELi2EEENS1_25SingleTileBwdLPTSchedulerILb1ELi128ELb0EEEEEEEEEvNT_6ParamsE$_ZN4cute3eso3ESOILb1ELb0EJNS_6LayoutINS_5tupleIJNS3_IJNS_1CILi1EEENS4_ILi4EEEEEENS4_ILi2EEES6_EEENS3_IJNS3_IJNS4_ILi0EEES5_EEES6_NS4_ILi8EEEEEEEENS_10ViewEngineIPfEEEEC2ERKSE_RKSH_)
$_ZN7cutlass13device_kernelIN5flash19enable_sm80_to_sm89INS1_16FlashAttnBwdSm80INS1_25CollectiveMainloopBwdSm80ILi2ELi2EN4cute5tupleIJNS5_1CILi128EEES8_NS7_ILi64EEEEEENS_10bfloat16_tEfNS_4arch4Sm80ELb1ELb0ELb1ELb1ELb0ELb0ELb0ELb0ELi2ELi4ELi4ELi4ELb0EEENS1_21CollectiveEpilogueBwdISA_SB_SD_Li256ELb1ELb0ELi2EEENS1_25SingleTileBwdLPTSchedulerILb1ELi128ELb0EEEEEEEEEvNT_6ParamsE$_ZN4cute3eso3ESOILb1ELb0EJNS_6LayoutINS_5tupleIJNS3_IJNS_1CILi1EEENS4_ILi4EEEEEENS4_ILi2EEES6_EEENS3_IJNS3_IJNS4_ILi0EEES5_EEES6_NS4_ILi8EEEEEEEENS_10ViewEngineIPfEEEEC2ERKSE_RKSH_:
[----:B------:R-:W-:Y:S02]  /*ac80*/  IADD3 R2, R60, -c[0x0][0x20], RZ ;  /* 0x800008003c027a10 */ /* 0x000fe40007ffe0ff */
[----:B------:R-:W-:-:S03]  /*ac90*/  MOV R5, 0x0 ;  /* 0x0000000000057802 */ /* 0x000fc60000000f00 */
[----:B------:R1:W-:Y:S01]  /*aca0*/  STL.64 [R2], R56 ;  /* 0x0000003802007387 */ /* 0x0003e20000100a00 */
[----:B------:R-:W-:Y:S05]  /*acb0*/  RET.REL.NODEC R4 `(_ZN7cutlass13device_kernelIN5flash19enable_sm80_to_sm89INS1_16FlashAttnBwdSm80INS1_25CollectiveMainloopBwdSm80ILi2ELi2EN4cute5tupleIJNS5_1CILi128EEES8_NS7_ILi64EEEEEENS_10bfloat16_tEfNS_4arch4Sm80ELb1ELb0ELb1ELb1ELb0ELb0ELb0ELb0ELi2ELi4ELi4ELi4ELb0EEENS1_21CollectiveEpilogueBwdISA_SB_SD_Li256ELb1ELb0ELi2EEENS1_25SingleTileBwdLPTSchedulerILb1ELi128ELb0EEEEEEEEEvNT_6ParamsE) ;  /* 0xffff534004007950 */ /* 0x000fea0003c3ffff */
        .type           $_ZN7cutlass13device_kernelIN5flash19enable_sm80_to_sm89INS1_16FlashAttnBwdSm80INS1_25CollectiveMainloopBwdSm80ILi2ELi2EN4cute5tupleIJNS5_1CILi128EEES8_NS7_ILi64EEEEEENS_10bfloat16_tEfNS_4arch4Sm80ELb1ELb0ELb1ELb1ELb0ELb0ELb0ELb0ELi2ELi4ELi4ELi4ELb0EEENS1_21CollectiveEpilogueBwdISA_SB_SD_Li256ELb1ELb0ELi2EEENS1_25SingleTileBwdLPTSchedulerILb1ELi128ELb0EEEEEEEEEvNT_6ParamsE$_ZN4cute3eso3ESOILb1ELb0EJNS_6LayoutINS_5tupleIJNS3_IJNS_1CILi1EEES5_EEEEEENS3_IJNS3_IJS5_NS4_ILi0EEEEEEEEEEENS_10ViewEngineINS_8gmem_ptrIPKN7cutlass9uint128_tEEEEEEEC2ERKSB_RKSJ_,@function
        .size           $_ZN7cutlass13device_kernelIN5flash19enable_sm80_to_sm89INS1_16FlashAttnBwdSm80INS1_25CollectiveMainloopBwdSm80ILi2ELi2EN4cute5tupleIJNS5_1CILi128EEES8_NS7_ILi64EEEEEENS_10bfloat16_tEfNS_4arch4Sm80ELb1ELb0ELb1ELb1ELb0ELb0ELb0ELb0ELi2ELi4ELi4ELi4ELb0EEENS1_21CollectiveEpilogueBwdISA_SB_SD_Li256ELb1ELb0ELi2EEENS1_25SingleTileBwdLPTSchedulerILb1ELi128ELb0EEEEEEEEEvNT_6ParamsE$_ZN4cute3eso3ESOILb1ELb0EJNS_6LayoutINS_5tupleIJNS3_IJNS_1CILi1EEES5_EEEEEENS3_IJNS3_IJS5_NS4_ILi0EEEEEEEEEEENS_10ViewEngineINS_8gmem_ptrIPKN7cutlass9uint128_tEEEEEEEC2ERKSB_RKSJ_,($_ZN7cutlass13device_kernelIN5flash19enable_sm80_to_sm89INS1_16FlashAttnBwdSm80INS1_25CollectiveMainloopBwdSm80ILi2ELi2EN4cute5tupleIJNS5_1CILi128EEES8_NS7_ILi64EEEEEENS_10bfloat16_tEfNS_4arch4Sm80ELb1ELb0ELb1ELb1ELb0ELb0ELb0ELb0ELi2ELi4ELi4ELi4ELb0EEENS1_21CollectiveEpilogueBwdISA_SB_SD_Li256ELb1ELb0ELi2EEENS1_25SingleTileBwdLPTSchedulerILb1ELi128ELb0EEEEEEEEEvNT_6ParamsE$_ZN4cute3eso3ESOILb1ELb0EJNS_6LayoutINS_5tupleIJNS3_IJNS_1CILi1EEES5_EEEEEENS3_IJNS3_IJS5_NS4_ILi0EEEEEEEEEEENS_10ViewEngineINS_8smem_ptrIPN7cutlass9uint128_tEEEEEEEC2ERKSB_RKSI_ - $_ZN7cutlass13device_kernelIN5flash19enable_sm80_to_sm89INS1_16FlashAttnBwdSm80INS1_25CollectiveMainloopBwdSm80ILi2ELi2EN4cute5tupleIJNS5_1CILi128EEES8_NS7_ILi64EEEEEENS_10bfloat16_tEfNS_4arch4Sm80ELb1ELb0ELb1ELb1ELb0ELb0ELb0ELb0ELi2ELi4ELi4ELi4ELb0EEENS1_21CollectiveEpilogueBwdISA_SB_SD_Li256ELb1ELb0ELi2EEENS1_25SingleTileBwdLPTSchedulerILb1ELi128ELb0EEEEEEEEEvNT_6ParamsE$_ZN4cute3eso3ESOILb1ELb0EJNS_6LayoutINS_5tupleIJNS3_IJNS_1CILi1EEES5_EEEEEENS3_IJNS3_IJS5_NS4_ILi0EEEEEEEEEEENS_10ViewEngineINS_8gmem_ptrIPKN7cutlass9uint128_tEEEEEEEC2ERKSB_RKSJ_)
$_ZN7cutlass13device_kernelIN5flash19enable_sm80_to_sm89INS1_16FlashAttnBwdSm80INS1_25CollectiveMainloopBwdSm80ILi2ELi2EN4cute5tupleIJNS5_1CILi128EEES8_NS7_ILi64EEEEEENS_10bfloat16_tEfNS_4arch4Sm80ELb1ELb0ELb1ELb1ELb0ELb0ELb0ELb0ELi2ELi4ELi4ELi4ELb0EEENS1_21CollectiveEpilogueBwdISA_SB_SD_Li256ELb1ELb0ELi2EEENS1_25SingleTileBwdLPTSchedulerILb1ELi128ELb0EEEEEEEEEvNT_6ParamsE$_ZN4cute3eso3ESOILb1ELb0EJNS_6LayoutINS_5tupleIJNS3_IJNS_1CILi1EEES5_EEEEEENS3_IJNS3_IJS5_NS4_ILi0EEEEEEEEEEENS_10ViewEngineINS_8gmem_ptrIPKN7cutlass9uint128_tEEEEEEEC2ERKSB_RKSJ_:
[----:B------:R-:W-:Y:S02]  /*acc0*/  IADD3 R4, R81, -c[0x0][0x20], RZ ;  /* 0x8000080051047a10 */ /* 0x000fe40007ffe0ff */
[----:B------:R-:W-:-:S03]  /*acd0*/  MOV R9, 0x0 ;  /* 0x0000000000097802 */ /* 0x000fc60000000f00 */
[----:B------:R1:W-:Y:S01]  /*ace0*/  STL.64 [R4], R2 ;  /* 0x0000000204007387 */ /* 0x0003e20000100a00 */
[----:B------:R-:W-:Y:S05]  /*acf0*/  RET.REL.NODEC R8 `(_ZN7cutlass13device_kernelIN5flash19enable_sm80_to_sm89INS1_16FlashAttnBwdSm80INS1_25CollectiveMainloopBwdSm80ILi2ELi2EN4cute5tupleIJNS5_1CILi128EEES8_NS7_ILi64EEEEEENS_10bfloat16_tEfNS_4arch4Sm80ELb1ELb0ELb1ELb1ELb0ELb0ELb0ELb0ELi2ELi4ELi4ELi4ELb0EEENS1_21CollectiveEpilogueBwdISA_SB_SD_Li256ELb1ELb0ELi2EEENS1_25SingleTileBwdLPTSchedulerILb1ELi128ELb0EEEEEEEEEvNT_6ParamsE) ;  /* 0xffff530008007950 */ /* 0x000fea0003c3ffff */
        .type           $_ZN7cutlass13device_kernelIN5flash19enable_sm80_to_sm89INS1_16FlashAttnBwdSm80INS1_25CollectiveMainloopBwdSm80ILi2ELi2EN4cute5tupleIJNS5_1CILi128EEES8_NS7_ILi64EEEEEENS_10bfloat16_tEfNS_4arch4Sm80ELb1ELb0ELb1ELb1ELb0ELb0ELb0ELb0ELi2ELi4ELi4ELi4ELb0EEENS1_21CollectiveEpilogueBwdISA_SB_SD_Li256ELb1ELb0ELi2EEENS1_25SingleTileBwdLPTSchedulerILb1ELi128ELb0EEEEEEEEEvNT_6ParamsE$_ZN4cute3eso3ESOILb1ELb0EJNS_6LayoutINS_5tupleIJNS3_IJNS_1CILi1EEES5_EEEEEENS3_IJNS3_IJS5_NS4_ILi0EEEEEEEEEEENS_10ViewEngineINS_8smem_ptrIPN7cutlass9uint128_tEEEEEEEC2ERKSB_RKSI_,@function
        .size           $_ZN7cutlass13device_kernelIN5flash19enable_sm80_to_sm89INS1_16FlashAttnBwdSm80INS1_25CollectiveMainloopBwdSm80ILi2ELi2EN4cute5tupleIJNS5_1CILi128EEES8_NS7_ILi64EEEEEENS_10bfloat16_tEfNS_4arch4Sm80ELb1ELb0ELb1ELb1ELb0ELb0ELb0ELb0ELi2ELi4ELi4ELi4ELb0EEENS1_21CollectiveEpilogueBwdISA_SB_SD_Li256ELb1ELb0ELi2EEENS1_25SingleTileBwdLPTSchedulerILb1ELi128ELb0EEEEEEEEEvNT_6ParamsE$_ZN4cute3eso3ESOILb1ELb0EJNS_6LayoutINS_5tupleIJNS3_IJNS_1CILi1EEES5_EEEEEENS3_IJNS3_IJS5_NS4_ILi0EEEEEEEEEEENS_10ViewEngineINS_8smem_ptrIPN7cutlass9uint128_tEEEEEEEC2ERKSB_RKSI_,($_ZN7cutlass13device_kernelIN5flash19enable_sm80_to_sm89INS1_16FlashAttnBwdSm80INS1_25CollectiveMainloopBwdSm80ILi2ELi2EN4cute5tupleIJNS5_1CILi128EEES8_NS7_ILi64EEEEEENS_10bfloat16_tEfNS_4arch4Sm80ELb1ELb0ELb1ELb1ELb0ELb0ELb0ELb0ELi2ELi4ELi4ELi4ELb0EEENS1_21CollectiveEpilogueBwdISA_SB_SD_Li256ELb1ELb0ELi2EEENS1_25SingleTileBwdLPTSchedulerILb1ELi128ELb0EEEEEEEEEvNT_6ParamsE$_ZN4cute3eso3ESOILb1ELb0EJNS_6LayoutINS_5tupleIJNS3_IJNS_1CILi1EEES5_EEENS4_ILi32EEEEEENS3_IJNS3_IJNS4_ILi0EEES9_EEENS4_ILi256EEEEEEEENS_10ViewEngineINS_8gmem_ptrIPfEEEEEEC2ERKSD_RKSI_ - $_ZN7cutlass13device_kernelIN5flash19enable_sm80_to_sm89INS1_16FlashAttnBwdSm80INS1_25CollectiveMainloopBwdSm80ILi2ELi2EN4cute5tupleIJNS5_1CILi128EEES8_NS7_ILi64EEEEEENS_10bfloat16_tEfNS_4arch4Sm80ELb1ELb0ELb1ELb1ELb0ELb0ELb0ELb0ELi2ELi4ELi4ELi4ELb0EEENS1_21CollectiveEpilogueBwdISA_SB_SD_Li256ELb1ELb0ELi2EEENS1_25SingleTileBwdLPTSchedulerILb1ELi128ELb0EEEEEEEEEvNT_6ParamsE$_ZN4cute3eso3ESOILb1ELb0EJNS_6LayoutINS_5tupleIJNS3_IJNS_1CILi1EEES5_EEEEEENS3_IJNS3_IJS5_NS4_ILi0EEEEEEEEEEENS_10ViewEngineINS_8smem_ptrIPN7cutlass9uint128_tEEEEEEEC2ERKSB_RKSI_)
$_ZN7cutlass13device_kernelIN5flash19enable_sm80_to_sm89INS1_16FlashAttnBwdSm80INS1_25CollectiveMainloopBwdSm80ILi2ELi2EN4cute5tupleIJNS5_1CILi128EEES8_NS7_ILi64EEEEEENS_10bfloat16_tEfNS_4arch4Sm80ELb1ELb0ELb1ELb1ELb0ELb0ELb0ELb0ELi2ELi4ELi4ELi4ELb0EEENS1_21CollectiveEpilogueBwdISA_SB_SD_Li256ELb1ELb0ELi2EEENS1_25SingleTileBwdLPTSchedulerILb1ELi128ELb0EEEEEEEEEvNT_6ParamsE$_ZN4cute3eso3ESOILb1ELb0EJNS_6LayoutINS_5tupleIJNS3_IJNS_1CILi1EEES5_EEEEEENS3_IJNS3_IJS5_NS4_ILi0EEEEEEEEEEENS_10ViewEngineINS_8smem_ptrIPN7cutlass9uint128_tEEEEEEEC2ERKSB_RKSI_:
[----:B------:R-:W-:Y:S02]  /*ad00*/  IADD3 R4, R4, -c[0x0][0x20], RZ ;  /* 0x8000080004047a10 */ /* 0x000fe40007ffe0ff */
[----:B------:R-:W-:-:S03]  /*ad10*/  MOV R7, 0x0 ;  /* 0x0000000000077802 */ /* 0x000fc60000000f00 */
[----:B------:R1:W-:Y:S01]  /*ad20*/  STL.64 [R4], R2 ;  /* 0x0000000204007387 */ /* 0x0003e20000100a00 */
[----:B------:R-:W-:Y:S05]  /*ad30*/  RET.REL.NODEC R6 `(_ZN7cutlass13device_kernelIN5flash19enable_sm80_to_sm89INS1_16FlashAttnBwdSm80INS1_25CollectiveMainloopBwdSm80ILi2ELi2EN4cute5tupleIJNS5_1CILi128EEES8_NS7_ILi64EEEEEENS_10bfloat16_tEfNS_4arch4Sm80ELb1ELb0ELb1ELb1ELb0ELb0ELb0ELb0ELi2ELi4ELi4ELi4ELb0EEENS1_21CollectiveEpilogueBwdISA_SB_SD_Li256ELb1ELb0ELi2EEENS1_25SingleTileBwdLPTSchedulerILb1ELi128ELb0EEEEEEEEEvNT_6ParamsE) ;  /* 0xffff52c006007950 */ /* 0x000fea0003c3ffff */
        .type           $_ZN7cutlass13device_kernelIN5flash19enable_sm80_to_sm89INS1_16FlashAttnBwdSm80INS1_25CollectiveMainloopBwdSm80ILi2ELi2EN4cute5tupleIJNS5_1CILi128EEES8_NS7_ILi64EEEEEENS_10bfloat16_tEfNS_4arch4Sm80ELb1ELb0ELb1ELb1ELb0ELb0ELb0ELb0ELi2ELi4ELi4ELi4ELb0EEENS1_21CollectiveEpilogueBwdISA_SB_SD_Li256ELb1ELb0ELi2EEENS1_25SingleTileBwdLPTSchedulerILb1ELi128ELb0EEEEEEEEEvNT_6ParamsE$_ZN4cute3eso3ESOILb1ELb0EJNS_6LayoutINS_5tupleIJNS3_IJNS_1CILi1EEES5_EEENS4_ILi32EEEEEENS3_IJNS3_IJNS4_ILi0EEES9_EEENS4_ILi256EEEEEEEENS_10ViewEngineINS_8gmem_ptrIPfEEEEEEC2ERKSD_RKSI_,@function
        .size           $_ZN7cutlass13device_kernelIN5flash19enable_sm80_to_sm89INS1_16FlashAttnBwdSm80INS1_25CollectiveMainloopBwdSm80ILi2ELi2EN4cute5tupleIJNS5_1CILi128EEES8_NS7_ILi64EEEEEENS_10bfloat16_tEfNS_4arch4Sm80ELb1ELb0ELb1ELb1ELb0ELb0ELb0ELb0ELi2ELi4ELi4ELi4ELb0EEENS1_21CollectiveEpilogueBwdISA_SB_SD_Li256ELb1ELb0ELi2EEENS1_25SingleTileBwdLPTSchedulerILb1ELi128ELb0EEEEEEEEEvNT_6ParamsE$_ZN4cute3eso3ESOILb1ELb0EJNS_6LayoutINS_5tupleIJNS3_IJNS_1CILi1EEES5_EEENS4_ILi32EEEEEENS3_IJNS3_IJNS4_ILi0EEES9_EEENS4_ILi256EEEEEEEENS_10ViewEngineINS_8gmem_ptrIPfEEEEEEC2ERKSD_RKSI_,($_ZN7cutlass13device_kernelIN5flash19enable_sm80_to_sm89INS1_16FlashAttnBwdSm80INS1_25CollectiveMainloopBwdSm80ILi2ELi2EN4cute5tupleIJNS5_1CILi128EEES8_NS7_ILi64EEEEEENS_10bfloat16_tEfNS_4arch4Sm80ELb1ELb0ELb1ELb1ELb0ELb0ELb0ELb0ELi2ELi4ELi4ELi4ELb0EEENS1_21CollectiveEpilogueBwdISA_SB_SD_Li256ELb1ELb0ELi2EEENS1_25SingleTileBwdLPTSchedulerILb1ELi128ELb0EEEEEEEEEvNT_6ParamsE$_ZN4cute3eso3ESOILb1ELb0EJNS_6LayoutINS_5tupleIJNS3_IJNS_1CILi1EEES5_EEENS4_ILi32EEEEEENS3_IJNS3_IJNS4_ILi0EEES9_EEENS4_ILi256EEEEEEEEiEEC2ERKSD_RKi - $_ZN7cutlass13device_kernelIN5flash19enable_sm80_to_sm89INS1_16FlashAttnBwdSm80INS1_25CollectiveMainloopBwdSm80ILi2ELi2EN4cute5tupleIJNS5_1CILi128EEES8_NS7_ILi64EEEEEENS_10bfloat16_tEfNS_4arch4Sm80ELb1ELb0ELb1ELb1ELb0ELb0ELb0ELb0ELi2ELi4ELi4ELi4ELb0EEENS1_21CollectiveEpilogueBwdISA_SB_SD_Li256ELb1ELb0ELi2EEENS1_25SingleTileBwdLPTSchedulerILb1ELi128ELb0EEEEEEEEEvNT_6ParamsE$_ZN4cute3eso3ESOILb1ELb0EJNS_6LayoutINS_5tupleIJNS3_IJNS_1CILi1EEES5_EEENS4_ILi32EEEEEENS3_IJNS3_IJNS4_ILi0EEES9_EEENS4_ILi256EEEEEEEENS_10ViewEngineINS_8gmem_ptrIPfEEEEEEC2ERKSD_RKSI_)
$_ZN7cutlass13device_kernelIN5flash19enable_sm80_to_sm89INS1_16FlashAttnBwdSm80INS1_25CollectiveMainloopBwdSm80ILi2ELi2EN4cute5tupleIJNS5_1CILi128EEES8_NS7_ILi64EEEEEENS_10bfloat16_tEfNS_4arch4Sm80ELb1ELb0ELb1ELb1ELb0ELb0ELb0ELb0ELi2ELi4ELi4ELi4ELb0EEENS1_21CollectiveEpilogueBwdISA_SB_SD_Li256ELb1ELb0ELi2EEENS1_25SingleTileBwdLPTSchedulerILb1ELi128ELb0EEEEEEEEEvNT_6ParamsE$_ZN4cute3eso3ESOILb1ELb0EJNS_6LayoutINS_5tupleIJNS3_IJNS_1CILi1EEES5_EEENS4_ILi32EEEEEENS3_IJNS3_IJNS4_ILi0EEES9_EEENS4_ILi256EEEEEEEENS_10ViewEngineINS_8gmem_ptrIPfEEEEEEC2ERKSD_RKSI_:
[----:B------:R-:W-:Y:S02]  /*ad40*/  IADD3 R60, R60, -c[0x0][0x20], RZ ;  /* 0x800008003c3c7a10 */ /* 0x000fe40007ffe0ff */
[----:B------:R-:W-:-:S03]  /*ad50*/  MOV R5, 0x0 ;  /* 0x0000000000057802 */ /* 0x000fc60000000f00 */
[----:B------:R1:W-:Y:S01]  /*ad60*/  STL.64 [R60], R2 ;  /* 0x000000023c007387 */ /* 0x0003e20000100a00 */
[----:B------:R-:W-:Y:S05]  /*ad70*/  RET.REL.NODEC R4 `(_ZN7cutlass13device_kernelIN5flash19enable_sm80_to_sm89INS1_16FlashAttnBwdSm80INS1_25CollectiveMainloopBwdSm80ILi2ELi2EN4cute5tupleIJNS5_1CILi128EEES8_NS7_ILi64EEEEEENS_10bfloat16_tEfNS_4arch4Sm80ELb1ELb0ELb1ELb1ELb0ELb0ELb0ELb0ELi2ELi4ELi4ELi4ELb0EEENS1_21CollectiveEpilogueBwdISA_SB_SD_Li256ELb1ELb0ELi2EEENS1_25SingleTileBwdLPTSchedulerILb1ELi128ELb0EEEEEEEEEvNT_6ParamsE) ;  /* 0xffff528004007950 */ /* 0x000fea0003c3ffff */
        .type           $_ZN7cutlass13device_kernelIN5flash19enable_sm80_to_sm89INS1_16FlashAttnBwdSm80INS1_25CollectiveMainloopBwdSm80ILi2ELi2EN4cute5tupleIJNS5_1CILi128EEES8_NS7_ILi64EEEEEENS_10bfloat16_tEfNS_4arch4Sm80ELb1ELb0ELb1ELb1ELb0ELb0ELb0ELb0ELi2ELi4ELi4ELi4ELb0EEENS1_21CollectiveEpilogueBwdISA_SB_SD_Li256ELb1ELb0ELi2EEENS1_25SingleTileBwdLPTSchedulerILb1ELi128ELb0EEEEEEEEEvNT_6ParamsE$_ZN4cute3eso3ESOILb1ELb0EJNS_6LayoutINS_5tupleIJNS3_IJNS_1CILi1EEES5_EEENS4_ILi32EEEEEENS3_IJNS3_IJNS4_ILi0EEES9_EEENS4_ILi256EEEEEEEEiEEC2ERKSD_RKi,@function
        .size           $_ZN7cutlass13device_kernelIN5flash19enable_sm80_to_sm89INS1_16FlashAttnBwdSm80INS1_25CollectiveMainloopBwdSm80ILi2ELi2EN4cute5tupleIJNS5_1CILi128EEES8_NS7_ILi64EEEEEENS_10bfloat16_tEfNS_4arch4Sm80ELb1ELb0ELb1ELb1ELb0ELb0ELb0ELb0ELi2ELi4ELi4ELi4ELb0EEENS1_21CollectiveEpilogueBwdISA_SB_SD_Li256ELb1ELb0ELi2EEENS1_25SingleTileBwdLPTSchedulerILb1ELi128ELb0EEEEEEEEEvNT_6ParamsE$_ZN4cute3eso3ESOILb1ELb0EJNS_6LayoutINS_5tupleIJNS3_IJNS_1CILi1EEES5_EEENS4_ILi32EEEEEENS3_IJNS3_IJNS4_ILi0EEES9_EEENS4_ILi256EEEEEEEEiEEC2ERKSD_RKi,($_ZN7cutlass13device_kernelIN5flash19enable_sm80_to_sm89INS1_16FlashAttnBwdSm80INS1_25CollectiveMainloopBwdSm80ILi2ELi2EN4cute5tupleIJNS5_1CILi128EEES8_NS7_ILi64EEEEEENS_10bfloat16_tEfNS_4arch4Sm80ELb1ELb0ELb1ELb1ELb0ELb0ELb0ELb0ELi2ELi4ELi4ELi4ELb0EEENS1_21CollectiveEpilogueBwdISA_SB_SD_Li256ELb1ELb0ELi2EEENS1_25SingleTileBwdLPTSchedulerILb1ELi128ELb0EEEEEEEEEvNT_6ParamsE$_ZN4cute3eso3ESOILb1ELb0EJNS_6LayoutINS_5tupleIJNS3_IJNS_1CILi2EEES5_EEEEEENS3_IJNS3_IJNS4_ILi1EEES5_EEEEEEEENS_10ViewEngineIPKfEEEEC2ERKSB_RKSF_ - $_ZN7cutlass13device_kernelIN5flash19enable_sm80_to_sm89INS1_16FlashAttnBwdSm80INS1_25CollectiveMainloopBwdSm80ILi2ELi2EN4cute5tupleIJNS5_1CILi128EEES8_NS7_ILi64EEEEEENS_10bfloat16_tEfNS_4arch4Sm80ELb1ELb0ELb1ELb1ELb0ELb0ELb0ELb0ELi2ELi4ELi4ELi4ELb0EEENS1_21CollectiveEpilogueBwdISA_SB_SD_Li256ELb1ELb0ELi2EEENS1_25SingleTileBwdLPTSchedulerILb1ELi128ELb0EEEEEEEEEvNT_6ParamsE$_ZN4cute3eso3ESOILb1ELb0EJNS_6LayoutINS_5tupleIJNS3_IJNS_1CILi1EEES5_EEENS4_ILi32EEEEEENS3_IJNS3_IJNS4_ILi0EEES9_EEENS4_ILi256EEEEEEEEiEEC2ERKSD_RKi)
$_ZN7cutlass13device_kernelIN5flash19enable_sm80_to_sm89INS1_16FlashAttnBwdSm80INS1_25CollectiveMainloopBwdSm80ILi2ELi2EN4cute5tupleIJNS5_1CILi128EEES8_NS7_ILi64EEEEEENS_10bfloat16_tEfNS_4arch4Sm80ELb1ELb0ELb1ELb1ELb0ELb0ELb0ELb0ELi2ELi4ELi4ELi4ELb0EEENS1_21CollectiveEpilogueBwdISA_SB_SD_Li256ELb1ELb0ELi2EEENS1_25SingleTileBwdLPTSchedulerILb1ELi128ELb0EEEEEEEEEvNT_6ParamsE$_ZN4cute3eso3ESOILb1ELb0EJNS_6LayoutINS_5tupleIJNS3_IJNS_1CILi1EEES5_EEENS4_ILi32EEEEEENS3_IJNS3_IJNS4_ILi0EEES9_EEENS4_ILi256EEEEEEEEiEEC2ERKSD_RKi:
[----:B------:R-:W-:Y:S02]  /*ad80*/  IADD3 R2, R60, -c[0x0][0x20], RZ ;  /* 0x800008003c027a10 */ /* 0x000fe40007ffe0ff */
[----:B------:R-:W-:-:S03]  /*ad90*/  MOV R9, 0x0 ;  /* 0x0000000000097802 */ /* 0x000fc60000000f00 */
[----:B------:R1:W-:Y:S01]  /*ada0*/  STL [R2], R3 ;  /* 0x0000000302007387 */ /* 0x0003e20000100800 */
[----:B------:R-:W-:Y:S05]  /*adb0*/  RET.REL.NODEC R8 `(_ZN7cutlass13device_kernelIN5flash19enable_sm80_to_sm89INS1_16FlashAttnBwdSm80INS1_25CollectiveMainloopBwdSm80ILi2ELi2EN4cute5tupleIJNS5_1CILi128EEES8_NS7_ILi64EEEEEENS_10bfloat16_tEfNS_4arch4Sm80ELb1ELb0ELb1ELb1ELb0ELb0ELb0ELb0ELi2ELi4ELi4ELi4ELb0EEENS1_21CollectiveEpilogueBwdISA_SB_SD_Li256ELb1ELb0ELi2EEENS1_25SingleTileBwdLPTSchedulerILb1ELi128ELb0EEEEEEEEEvNT_6ParamsE) ;  /* 0xffff524008007950 */ /* 0x000fea0003c3ffff */
        .type           $_ZN7cutlass13device_kernelIN5flash19enable_sm80_to_sm89INS1_16FlashAttnBwdSm80INS1_25CollectiveMainloopBwdSm80ILi2ELi2EN4cute5tupleIJNS5_1CILi128EEES8_NS7_ILi64EEEEEENS_10bfloat16_tEfNS_4arch4Sm80ELb1ELb0ELb1ELb1ELb0ELb0ELb0ELb0ELi2ELi4ELi4ELi4ELb0EEENS1_21CollectiveEpilogueBwdISA_SB_SD_Li256ELb1ELb0ELi2EEENS1_25SingleTileBwdLPTSchedulerILb1ELi128ELb0EEEEEEEEEvNT_6ParamsE$_ZN4cute3eso3ESOILb1ELb0EJNS_6LayoutINS_5tupleIJNS3_IJNS_1CILi2EEES5_EEEEEENS3_IJNS3_IJNS4_ILi1EEES5_EEEEEEEENS_10ViewEngineIPKfEEEEC2ERKSB_RKSF_,@function
        .size           $_ZN7cutlass13device_kernelIN5flash19enable_sm80_to_sm89INS1_16FlashAttnBwdSm80INS1_25CollectiveMainloopBwdSm80ILi2ELi2EN4cute5tupleIJNS5_1CILi128EEES8_NS7_ILi64EEEEEENS_10bfloat16_tEfNS_4arch4Sm80ELb1ELb0ELb1ELb1ELb0ELb0ELb0ELb0ELi2ELi4ELi4ELi4ELb0EEENS1_21CollectiveEpilogueBwdISA_SB_SD_Li256ELb1ELb0ELi2EEENS1_25SingleTileBwdLPTSchedulerILb1ELi128ELb0EEEEEEEEEvNT_6ParamsE$_ZN4cute3eso3ESOILb1ELb0EJNS_6LayoutINS_5tupleIJNS3_IJNS_1CILi2EEES5_EEEEEENS3_IJNS3_IJNS4_ILi1EEES5_EEEEEEEENS_10ViewEngineIPKfEEEEC2ERKSB_RKSF_,($_ZN7cutlass13device_kernelIN5flash19enable_sm80_to_sm89INS1_16FlashAttnBwdSm80INS1_25CollectiveMainloopBwdSm80ILi2ELi2EN4cute5tupleIJNS5_1CILi128EEES8_NS7_ILi64EEEEEENS_10bfloat16_tEfNS_4arch4Sm80ELb1ELb0ELb1ELb1ELb0ELb0ELb0ELb0ELi2ELi4ELi4ELi4ELb0EEENS1_21CollectiveEpilogueBwdISA_SB_SD_Li256ELb1ELb0ELi2EEENS1_25SingleTileBwdLPTSchedulerILb1ELi128ELb0EEEEEEEEEvNT_6ParamsE$_ZN4cute3eso3ESOILb1ELb0EJNS_6LayoutINS_5tupleIJNS3_IJNS_1CILi2EEES5_EEEEEENS3_IJNS3_IJNS4_ILi1EEES5_EEEEEEEENS_10ViewEngineIPN7cutlass10bfloat16_tEEEEEC2ERKSB_RKSG_ - $_ZN7cutlass13device_kernelIN5flash19enable_sm80_to_sm89INS1_16FlashAttnBwdSm80INS1_25CollectiveMainloopBwdSm80ILi2ELi2EN4cute5tupleIJNS5_1CILi128EEES8_NS7_ILi64EEEEEENS_10bfloat16_tEfNS_4arch4Sm80ELb1ELb0ELb1ELb1ELb0ELb0ELb0ELb0ELi2ELi4ELi4ELi4ELb0EEENS1_21CollectiveEpilogueBwdISA_SB_SD_Li256ELb1ELb0ELi2EEENS1_25SingleTileBwdLPTSchedulerILb1ELi128ELb0EEEEEEEEEvNT_6ParamsE$_ZN4cute3eso3ESOILb1ELb0EJNS_6LayoutINS_5tupleIJNS3_IJNS_1CILi2EEES5_EEEEEENS3_IJNS3_IJNS4_ILi1EEES5_EEEEEEEENS_10ViewEngineIPKfEEEEC2ERKSB_RKSF_)
$_ZN7cutlass13device_kernelIN5flash19enable_sm80_to_sm89INS1_16FlashAttnBwdSm80INS1_25CollectiveMainloopBwdSm80ILi2ELi2EN4cute5tupleIJNS5_1CILi128EEES8_NS7_ILi64EEEEEENS_10bfloat16_tEfNS_4arch4Sm80ELb1ELb0ELb1ELb1ELb0ELb0ELb0ELb0ELi2ELi4ELi4ELi4ELb0EEENS1_21CollectiveEpilogueBwdISA_SB_SD_Li256ELb1ELb0ELi2EEENS1_25SingleTileBwdLPTSchedulerILb1ELi128ELb0EEEEEEEEEvNT_6ParamsE$_ZN4cute3eso3ESOILb1ELb0EJNS_6LayoutINS_5tupleIJNS3_IJNS_1CILi2EEES5_EEEEEENS3_IJNS3_IJNS4_ILi1EEES5_EEEEEEEENS_10ViewEngineIPKfEEEEC2ERKSB_RKSF_:
[----:B------:R-:W-:Y:S01]  /*adc0*/  IADD3 R2, R2, -c[0x0][0x20], RZ ;  /* 0x8000080002027a10 */ /* 0x000fe20007ffe0ff */
[----:B------:R-:W-:Y:S01]  /*add0*/  IMAD.MOV.U32 R7, RZ, RZ, R3 ;  /* 0x000000ffff077224 */ /* 0x000fe200078e0003 */
[----:B------:R-:W-:-:S04]  /*ade0*/  MOV R5, 0x0 ;  /* 0x0000000000057802 */ /* 0x000fc80000000f00 */
[----:B------:R1:W-:Y:S01]  /*adf0*/  STL.64 [R2], R6 ;  /* 0x0000000602007387 */ /* 0x0003e20000100a00 */
[----:B------:R-:W-:Y:S05]  /*ae00*/  RET.REL.NODEC R4 `(_ZN7cutlass13device_kernelIN5flash19enable_sm80_to_sm89INS1_16FlashAttnBwdSm80INS1_25CollectiveMainloopBwdSm80ILi2ELi2EN4cute5tupleIJNS5_1CILi128EEES8_NS7_ILi64EEEEEENS_10bfloat16_tEfNS_4arch4Sm80ELb1ELb0ELb1ELb1ELb0ELb0ELb0ELb0ELi2ELi4ELi4ELi4ELb0EEENS1_21CollectiveEpilogueBwdISA_SB_SD_Li256ELb1ELb0ELi2EEENS1_25SingleTileBwdLPTSchedulerILb1ELi128ELb0EEEEEEEEEvNT_6ParamsE) ;  /* 0xffff51f004007950 */ /* 0x000fea0003c3ffff */
        .type           $_ZN7cutlass13device_kernelIN5flash19enable_sm80_to_sm89INS1_16FlashAttnBwdSm80INS1_25CollectiveMainloopBwdSm80ILi2ELi2EN4cute5tupleIJNS5_1CILi128EEES8_NS7_ILi64EEEEEENS_10bfloat16_tEfNS_4arch4Sm80ELb1ELb0ELb1ELb1ELb0ELb0ELb0ELb0ELi2ELi4ELi4ELi4ELb0EEENS1_21CollectiveEpilogueBwdISA_SB_SD_Li256ELb1ELb0ELi2EEENS1_25SingleTileBwdLPTSchedulerILb1ELi128ELb0EEEEEEEEEvNT_6ParamsE$_ZN4cute3eso3ESOILb1ELb0EJNS_6LayoutINS_5tupleIJNS3_IJNS_1CILi2EEES5_EEEEEENS3_IJNS3_IJNS4_ILi1EEES5_EEEEEEEENS_10ViewEngineIPN7cutlass10bfloat16_tEEEEEC2ERKSB_RKSG_,@function
        .size           $_ZN7cutlass13device_kernelIN5flash19enable_sm80_to_sm89INS1_16FlashAttnBwdSm80INS1_25CollectiveMainloopBwdSm80ILi2ELi2EN4cute5tupleIJNS5_1CILi128EEES8_NS7_ILi64EEEEEENS_10bfloat16_tEfNS_4arch4Sm80ELb1ELb0ELb1ELb1ELb0ELb0ELb0ELb0ELi2ELi4ELi4ELi4ELb0EEENS1_21CollectiveEpilogueBwdISA_SB_SD_Li256ELb1ELb0ELi2EEENS1_25SingleTileBwdLPTSchedulerILb1ELi128ELb0EEEEEEEEEvNT_6ParamsE$_ZN4cute3eso3ESOILb1ELb0EJNS_6LayoutINS_5tupleIJNS3_IJNS_1CILi2EEES5_EEEEEENS3_IJNS3_IJNS4_ILi1EEES5_EEEEEEEENS_10ViewEngineIPN7cutlass10bfloat16_tEEEEEC2ERKSB_RKSG_,($_ZN7cutlass13device_kernelIN5flash19enable_sm80_to_sm89INS1_16FlashAttnBwdSm80INS1_25CollectiveMainloopBwdSm80ILi2ELi2EN4cute5tupleIJNS5_1CILi128EEES8_NS7_ILi64EEEEEENS_10bfloat16_tEfNS_4arch4Sm80ELb1ELb0ELb1ELb1ELb0ELb0ELb0ELb0ELi2ELi4ELi4ELi4ELb0EEENS1_21CollectiveEpilogueBwdISA_SB_SD_Li256ELb1ELb0ELi2EEENS1_25SingleTileBwdLPTSchedulerILb1ELi128ELb0EEEEEEEEEvNT_6ParamsE$_ZN4cute3eso3ESOILb1ELb0EJNS_6LayoutINS_5tupleIJNS3_IJNS_1CILi2EEES5_EEEEEENS3_IJNS3_IJNS4_ILi1EEES5_EEEEEEEENS_10ViewEngineIPfEEEEC2ERKSB_RKSE_ - $_ZN7cutlass13device_kernelIN5flash19enable_sm80_to_sm89INS1_16FlashAttnBwdSm80INS1_25CollectiveMainloopBwdSm80ILi2ELi2EN4cute5tupleIJNS5_1CILi128EEES8_NS7_ILi64EEEEEENS_10bfloat16_tEfNS_4arch4Sm80ELb1ELb0ELb1ELb1ELb0ELb0ELb0ELb0ELi2ELi4ELi4ELi4ELb0EEENS1_21CollectiveEpilogueBwdISA_SB_SD_Li256ELb1ELb0ELi2EEENS1_25SingleTileBwdLPTSchedulerILb1ELi128ELb0EEEEEEEEEvNT_6ParamsE$_ZN4cute3eso3ESOILb1ELb0EJNS_6LayoutINS_5tupleIJNS3_IJNS_1CILi2EEES5_EEEEEENS3_IJNS3_IJNS4_ILi1EEES5_EEEEEEEENS_10ViewEngineIPN7cutlass10bfloat16_tEEEEEC2ERKSB_RKSG_)
$_ZN7cutlass13device_kernelIN5flash19enable_sm80_to_sm89INS1_16FlashAttnBwdSm80INS1_25CollectiveMainloopBwdSm80ILi2ELi2EN4cute5tupleIJNS5_1CILi128EEES8_NS7_ILi64EEEEEENS_10bfloat16_tEfNS_4arch4Sm80ELb1ELb0ELb1ELb1ELb0ELb0ELb0ELb0ELi2ELi4ELi4ELi4ELb0EEENS1_21CollectiveEpilogueBwdISA_SB_SD_Li256ELb1ELb0ELi2EEENS1_25SingleTileBwdLPTSchedulerILb1ELi128ELb0EEEEEEEEEvNT_6ParamsE$_ZN4cute3eso3ESOILb1ELb0EJNS_6LayoutINS_5tupleIJNS3_IJNS_1CILi2EEES5_EEEEEENS3_IJNS3_IJNS4_ILi1EEES5_EEEEEEEENS_10ViewEngineIPN7cutlass10bfloat16_tEEEEEC2ERKSB_RKSG_:
[----:B------:R-:W-:Y:S01]  /*ae10*/  IADD3 R2, R67, -c[0x0][0x20], RZ ;  /* 0x8000080043027a10 */ /* 0x000fe20007ffe0ff */
[----:B------:R-:W-:Y:S01]  /*ae20*/  IMAD.MOV.U32 R7, RZ, RZ, R3 ;  /* 0x000000ffff077224 */ /* 0x000fe200078e0003 */
[----:B------:R-:W-:-:S04]  /*ae30*/  MOV R5, 0x0 ;  /* 0x0000000000057802 */ /* 0x000fc80000000f00 */
[----:B------:R1:W-:Y:S01]  /*ae40*/  STL.64 [R2], R6 ;  /* 0x0000000602007387 */ /* 0x0003e20000100a00 */
[----:B------:R-:W-:Y:S05]  /*ae50*/  RET.REL.NODEC R4 `(_ZN7cutlass13device_kernelIN5flash19enable_sm80_to_sm89INS1_16FlashAttnBwdSm80INS1_25CollectiveMainloopBwdSm80ILi2ELi2EN4cute5tupleIJNS5_1CILi128EEES8_NS7_ILi64EEEEEENS_10bfloat16_tEfNS_4arch4Sm80ELb1ELb0ELb1ELb1ELb0ELb0ELb0ELb0ELi2ELi4ELi4ELi4ELb0EEENS1_21CollectiveEpilogueBwdISA_SB_SD_Li256ELb1ELb0ELi2EEENS1_25SingleTileBwdLPTSchedulerILb1ELi128ELb0EEEEEEEEEvNT_6ParamsE) ;  /* 0xffff51a004007950 */ /* 0x000fea0003c3ffff */
        .type           $_ZN7cutlass13device_kernelIN5flash19enable_sm80_to_sm89INS1_16FlashAttnBwdSm80INS1_25CollectiveMainloopBwdSm80ILi2ELi2EN4cute5tupleIJNS5_1CILi128EEES8_NS7_ILi64EEEEEENS_10bfloat16_tEfNS_4arch4Sm80ELb1ELb0ELb1ELb1ELb0ELb0ELb0ELb0ELi2ELi4ELi4ELi4ELb0EEENS1_21CollectiveEpilogueBwdISA_SB_SD_Li256ELb1ELb0ELi2EEENS1_25SingleTileBwdLPTSchedulerILb1ELi128ELb0EEEEEEEEEvNT_6ParamsE$_ZN4cute3eso3ESOILb1ELb0EJNS_6LayoutINS_5tupleIJNS3_IJNS_1CILi2EEES5_EEEEEENS3_IJNS3_IJNS4_ILi1EEES5_EEEEEEEENS_10ViewEngineIPfEEEEC2ERKSB_RKSE_,@function
        .size           $_ZN7cutlass13device_kernelIN5flash19enable_sm80_to_sm89INS1_16FlashAttnBwdSm80INS1_25CollectiveMainloopBwdSm80ILi2ELi2EN4cute5tupleIJNS5_1CILi128EEES8_NS7_ILi64EEEEEENS_10bfloat16_tEfNS_4arch4Sm80ELb1ELb0ELb1ELb1ELb0ELb0ELb0ELb0ELi2ELi4ELi4ELi4ELb0EEENS1_21CollectiveEpilogueBwdISA_SB_SD_Li256ELb1ELb0ELi2EEENS1_25SingleTileBwdLPTSchedulerILb1ELi128ELb0EEEEEEEEEvNT_6ParamsE$_ZN4cute3eso3ESOILb1ELb0EJNS_6LayoutINS_5tupleIJNS3_IJNS_1CILi2EEES5_EEEEEENS3_IJNS3_IJNS4_ILi1EEES5_EEEEEEEENS_10ViewEngineIPfEEEEC2ERKSB_RKSE_,($_ZN7cutlass13device_kernelIN5flash19enable_sm80_to_sm89INS1_16FlashAttnBwdSm80INS1_25CollectiveMainloopBwdSm80ILi2ELi2EN4cute5tupleIJNS5_1CILi128EEES8_NS7_ILi64EEEEEENS_10bfloat16_tEfNS_4arch4Sm80ELb1ELb0ELb1ELb1ELb0ELb0ELb0ELb0ELi2ELi4ELi4ELi4ELb0EEENS1_21CollectiveEpilogueBwdISA_SB_SD_Li256ELb1ELb0ELi2EEENS1_25SingleTileBwdLPTSchedulerILb1ELi128ELb0EEEEEEEEEvNT_6ParamsE$_ZN4cute3eso3ESOILb1ELb0EJNS_6LayoutINS_5tupleIJNS3_IJNS_1CILi2EEES5_EEEEEENS3_IJNS3_IJNS4_ILi1EEES5_EEEEEEEEiEEC2ERKSB_RKi - $_ZN7cutlass13device_kernelIN5flash19enable_sm80_to_sm89INS1_16FlashAttnBwdSm80INS1_25CollectiveMainloopBwdSm80ILi2ELi2EN4cute5tupleIJNS5_1CILi128EEES8_NS7_ILi64EEEEEENS_10bfloat16_tEfNS_4arch4Sm80ELb1ELb0ELb1ELb1ELb0ELb0ELb0ELb0ELi2ELi4ELi4ELi4ELb0EEENS1_21CollectiveEpilogueBwdISA_SB_SD_Li256ELb1ELb0ELi2EEENS1_25SingleTileBwdLPTSchedulerILb1ELi128ELb0EEEEEEEEEvNT_6ParamsE$_ZN4cute3eso3ESOILb1ELb0EJNS_6LayoutINS_5tupleIJNS3_IJNS_1CILi2EEES5_EEEEEENS3_IJNS3_IJNS4_ILi1EEES5_EEEEEEEENS_10ViewEngineIPfEEEEC2ERKSB_RKSE_)
$_ZN7cutlass13device_kernelIN5flash19enable_sm80_to_sm89INS1_16FlashAttnBwdSm80INS1_25CollectiveMainloopBwdSm80ILi2ELi2EN4cute5tupleIJNS5_1CILi128EEES8_NS7_ILi64EEEEEENS_10bfloat16_tEfNS_4arch4Sm80ELb1ELb0ELb1ELb1ELb0ELb0ELb0ELb0ELi2ELi4ELi4ELi4ELb0EEENS1_21CollectiveEpilogueBwdISA_SB_SD_Li256ELb1ELb0ELi2EEENS1_25SingleTileBwdLPTSchedulerILb1ELi128ELb0EEEEEEEEEvNT_6ParamsE$_ZN4cute3eso3ESOILb1ELb0EJNS_6LayoutINS_5tupleIJNS3_IJNS_1CILi2EEES5_EEEEEENS3_IJNS3_IJNS4_ILi1EEES5_EEEEEEEENS_10ViewEngineIPfEEEEC2ERKSB_RKSE_:
[----:B------:R-:W-:Y:S01]  /*ae60*/  IADD3 R2, R2, -c[0x0][0x20], RZ ;  /* 0x8000080002027a10 */ /* 0x000fe20007ffe0ff */
[----:B------:R-:W-:Y:S01]  /*ae70*/  IMAD.MOV.U32 R9, RZ, RZ, R3 ;  /* 0x000000ffff097224 */ /* 0x000fe200078e0003 */
[----:B------:R-:W-:-:S04]  /*ae80*/  MOV R5, 0x0 ;  /* 0x0000000000057802 */ /* 0x000fc80000000f00 */
[----:B------:R1:W-:Y:S01]  /*ae90*/  STL.64 [R2], R8 ;  /* 0x0000000802007387 */ /* 0x0003e20000100a00 */
[----:B------:R-:W-:Y:S05]  /*aea0*/  RET.REL.NODEC R4 `(_ZN7cutlass13device_kernelIN5flash19enable_sm80_to_sm89INS1_16FlashAttnBwdSm80INS1_25CollectiveMainloopBwdSm80ILi2ELi2EN4cute5tupleIJNS5_1CILi128EEES8_NS7_ILi64EEEEEENS_10bfloat16_tEfNS_4arch4Sm80ELb1ELb0ELb1ELb1ELb0ELb0ELb0ELb0ELi2ELi4ELi4ELi4ELb0EEENS1_21CollectiveEpilogueBwdISA_SB_SD_Li256ELb1ELb0ELi2EEENS1_25SingleTileBwdLPTSchedulerILb1ELi128ELb0EEEEEEEEEvNT_6ParamsE) ;  /* 0xffff515004007950 */ /* 0x000fea0003c3ffff */
        .type           $_ZN7cutlass13device_kernelIN5flash19enable_sm80_to_sm89INS1_16FlashAttnBwdSm80INS1_25CollectiveMainloopBwdSm80ILi2ELi2EN4cute5tupleIJNS5_1CILi128EEES8_NS7_ILi64EEEEEENS_10bfloat16_tEfNS_4arch4Sm80ELb1ELb0ELb1ELb1ELb0ELb0ELb0ELb0ELi2ELi4ELi4ELi4ELb0EEENS1_21CollectiveEpilogueBwdISA_SB_SD_Li256ELb1ELb0ELi2EEENS1_25SingleTileBwdLPTSchedulerILb1ELi128ELb0EEEEEEEEEvNT_6ParamsE$_ZN4cute3eso3ESOILb1ELb0EJNS_6LayoutINS_5tupleIJNS3_IJNS_1CILi2EEES5_EEEEEENS3_IJNS3_IJNS4_ILi1EEES5_EEEEEEEEiEEC2ERKSB_RKi,@function
        .size           $_ZN7cutlass13device_kernelIN5flash19enable_sm80_to_sm89INS1_16FlashAttnBwdSm80INS1_25CollectiveMainloopBwdSm80ILi2ELi2EN4cute5tupleIJNS5_1CILi128EEES8_NS7_ILi64EEEEEENS_10bfloat16_tEfNS_4arch4Sm80ELb1ELb0ELb1ELb1ELb0ELb0ELb0ELb0ELi2ELi4ELi4ELi4ELb0EEENS1_21CollectiveEpilogueBwdISA_SB_SD_Li256ELb1ELb0ELi2EEENS1_25SingleTileBwdLPTSchedulerILb1ELi128ELb0EEEEEEEEEvNT_6ParamsE$_ZN4cute3eso3ESOILb1ELb0EJNS_6LayoutINS_5tupleIJNS3_IJNS_1CILi2EEES5_EEEEEENS3_IJNS3_IJNS4_ILi1EEES5_EEEEEEEEiEEC2ERKSB_RKi,($_ZN7cutlass13device_kernelIN5flash19enable_sm80_to_sm89INS1_16FlashAttnBwdSm80INS1_25CollectiveMainloopBwdSm80ILi2ELi2EN4cute5tupleIJNS5_1CILi128EEES8_NS7_ILi64EEEEEENS_10bfloat16_tEfNS_4arch4Sm80ELb1ELb0ELb1ELb1ELb0ELb0ELb0ELb0ELi2ELi4ELi4ELi4ELb0EEENS1_21CollectiveEpilogueBwdISA_SB_SD_Li256ELb1ELb0ELi2EEENS1_25SingleTileBwdLPTSchedulerILb1ELi128ELb0EEEEEEEEEvNT_6ParamsE$_ZN4cute3eso3ESOILb1ELb0EJNS_6LayoutINS_5tupleIJNS3_IJNS_1CILi2EEES5_EEEEEENS3_IJNS3_IJNS4_ILi8EEENS4_ILi64EEEEEEEEEEENS_10ViewEngineINS_8smem_ptrIPfEEEEEEC2ERKSC_RKSH_ - $_ZN7cutlass13device_kernelIN5flash19enable_sm80_to_sm89INS1_16FlashAttnBwdSm80INS1_25CollectiveMainloopBwdSm80ILi2ELi2EN4cute5tupleIJNS5_1CILi128EEES8_NS7_ILi64EEEEEENS_10bfloat16_tEfNS_4arch4Sm80ELb1ELb0ELb1ELb1ELb0ELb0ELb0ELb0ELi2ELi4ELi4ELi4ELb0EEENS1_21CollectiveEpilogueBwdISA_SB_SD_Li256ELb1ELb0ELi2EEENS1_25SingleTileBwdLPTSchedulerILb1ELi128ELb0EEEEEEEEEvNT_6ParamsE$_ZN4cute3eso3ESOILb1ELb0EJNS_6LayoutINS_5tupleIJNS3_IJNS_1CILi2EEES5_EEEEEENS3_IJNS3_IJNS4_ILi1EEES5_EEEEEEEEiEEC2ERKSB_RKi)
$_ZN7cutlass13device_kernelIN5flash19enable_sm80_to_sm89INS1_16FlashAttnBwdSm80INS1_25CollectiveMainloopBwdSm80ILi2ELi2EN4cute5tupleIJNS5_1CILi128EEES8_NS7_ILi64EEEEEENS_10bfloat16_tEfNS_4arch4Sm80ELb1ELb0ELb1ELb1ELb0ELb0ELb0ELb0ELi2ELi4ELi4ELi4ELb0EEENS1_21CollectiveEpilogueBwdISA_SB_SD_Li256ELb1ELb0ELi2EEENS1_25SingleTileBwdLPTSchedulerILb1ELi128ELb0EEEEEEEEEvNT_6ParamsE$_ZN4cute3eso3ESOILb1ELb0EJNS_6LayoutINS_5tupleIJNS3_IJNS_1CILi2EEES5_EEEEEENS3_IJNS3_IJNS4_ILi1EEES5_EEEEEEEEiEEC2ERKSB_RKi:
[----:B------:R-:W-:Y:S02]  /*aeb0*/  IADD3 R2, R67, -c[0x0][0x20], RZ ;  /* 0x8000080043027a10 */ /* 0x000fe40007ffe0ff */
[----:B------:R-:W-:-:S03]  /*aec0*/  MOV R5, 0x0 ;  /* 0x0000000000057802 */ /* 0x000fc60000000f00 */
[----:B------:R1:W-:Y:S01]  /*aed0*/  STL [R2], R3 ;  /* 0x0000000302007387 */ /* 0x0003e20000100800 */
[----:B------:R-:W-:Y:S05]  /*aee0*/  RET.REL.NODEC R4 `(_ZN7cutlass13device_kernelIN5flash19enable_sm80_to_sm89INS1_16FlashAttnBwdSm80INS1_25CollectiveMainloopBwdSm80ILi2ELi2EN4cute5tupleIJNS5_1CILi128EEES8_NS7_ILi64EEEEEENS_10bfloat16_tEfNS_4arch4Sm80ELb1ELb0ELb1ELb1ELb0ELb0ELb0ELb0ELi2ELi4ELi4ELi4ELb0EEENS1_21CollectiveEpilogueBwdISA_SB_SD_Li256ELb1ELb0ELi2EEENS1_25SingleTileBwdLPTSchedulerILb1ELi128ELb0EEEEEEEEEvNT_6ParamsE) ;  /* 0xffff511004007950 */ /* 0x000fea0003c3ffff */
        .type           $_ZN7cutlass13device_kernelIN5flash19enable_sm80_to_sm89INS1_16FlashAttnBwdSm80INS1_25CollectiveMainloopBwdSm80ILi2ELi2EN4cute5tupleIJNS5_1CILi128EEES8_NS7_ILi64EEEEEENS_10bfloat16_tEfNS_4arch4Sm80ELb1ELb0ELb1ELb1ELb0ELb0ELb0ELb0ELi2ELi4ELi4ELi4ELb0EEENS1_21CollectiveEpilogueBwdISA_SB_SD_Li256ELb1ELb0ELi2EEENS1_25SingleTileBwdLPTSchedulerILb1ELi128ELb0EEEEEEEEEvNT_6ParamsE$_ZN4cute3eso3ESOILb1ELb0EJNS_6LayoutINS_5tupleIJNS3_IJNS_1CILi2EEES5_EEEEEENS3_IJNS3_IJNS4_ILi8EEENS4_ILi64EEEEEEEEEEENS_10ViewEngineINS_8smem_ptrIPfEEEEEEC2ERKSC_RKSH_,@function
        .size           $_ZN7cutlass13device_kernelIN5flash19enable_sm80_to_sm89INS1_16FlashAttnBwdSm80INS1_25CollectiveMainloopBwdSm80ILi2ELi2EN4cute5tupleIJNS5_1CILi128EEES8_NS7_ILi64EEEEEENS_10bfloat16_tEfNS_4arch4Sm80ELb1ELb0ELb1ELb1ELb0ELb0ELb0ELb0ELi2ELi4ELi4ELi4ELb0EEENS1_21CollectiveEpilogueBwdISA_SB_SD_Li256ELb1ELb0ELi2EEENS1_25SingleTileBwdLPTSchedulerILb1ELi128ELb0EEEEEEEEEvNT_6ParamsE$_ZN4cute3eso3ESOILb1ELb0EJNS_6LayoutINS_5tupleIJNS3_IJNS_1CILi2EEES5_EEEEEENS3_IJNS3_IJNS4_ILi8EEENS4_ILi64EEEEEEEEEEENS_10ViewEngineINS_8smem_ptrIPfEEEEEEC2ERKSC_RKSH_,($_ZN7cutlass13device_kernelIN5flash19enable_sm80_to_sm89INS1_16FlashAttnBwdSm80INS1_25CollectiveMainloopBwdSm80ILi2ELi2EN4cute5tupleIJNS5_1CILi128EEES8_NS7_ILi64EEEEEENS_10bfloat16_tEfNS_4arch4Sm80ELb1ELb0ELb1ELb1ELb0ELb0ELb0ELb0ELi2ELi4ELi4ELi4ELb0EEENS1_21CollectiveEpilogueBwdISA_SB_SD_Li256ELb1ELb0ELi2EEENS1_25SingleTileBwdLPTSchedulerILb1ELi128ELb0EEEEEEEEEvNT_6ParamsE$_ZN4cute3eso3ESOILb1ELb0EJNS_6LayoutINS_5tupleIJNS3_IJNS_1CILi2EEES5_EEEEEENS3_IJNS3_IJNS4_ILi8EEENS4_ILi64EEEEEEEEEEEiEEC2ERKSC_RKi - $_ZN7cutlass13device_kernelIN5flash19enable_sm80_to_sm89INS1_16FlashAttnBwdSm80INS1_25CollectiveMainloopBwdSm80ILi2ELi2EN4cute5tupleIJNS5_1CILi128EEES8_NS7_ILi64EEEEEENS_10bfloat16_tEfNS_4arch4Sm80ELb1ELb0ELb1ELb1ELb0ELb0ELb0ELb0ELi2ELi4ELi4ELi4ELb0EEENS1_21CollectiveEpilogueBwdISA_SB_SD_Li256ELb1ELb0ELi2EEENS1_25SingleTileBwdLPTSchedulerILb1ELi128ELb0EEEEEEEEEvNT_6ParamsE$_ZN4cute3eso3ESOILb1ELb0EJNS_6LayoutINS_5tupleIJNS3_IJNS_1CILi2EEES5_EEEEEENS3_IJNS3_IJNS4_ILi8EEENS4_ILi64EEEEEEEEEEENS_10ViewEngineINS_8smem_ptrIPfEEEEEEC2ERKSC_RKSH_)
$_ZN7cutlass13device_kernelIN5flash19enable_sm80_to_sm89INS1_16FlashAttnBwdSm80INS1_25CollectiveMainloopBwdSm80ILi2ELi2EN4cute5tupleIJNS5_1CILi128EEES8_NS7_ILi64EEEEEENS_10bfloat16_tEfNS_4arch4Sm80ELb1ELb0ELb1ELb1ELb0ELb0ELb0ELb0ELi2ELi4ELi4ELi4ELb0EEENS1_21CollectiveEpilogueBwdISA_SB_SD_Li256ELb1ELb0ELi2EEENS1_25SingleTileBwdLPTSchedulerILb1ELi128ELb0EEEEEEEEEvNT_6ParamsE$_ZN4cute3eso3ESOILb1ELb0EJNS_6LayoutINS_5tupleIJNS3_IJNS_1CILi2EEES5_EEEEEENS3_IJNS3_IJNS4_ILi8EEENS4_ILi64EEEEEEEEEEENS_10ViewEngineINS_8smem_ptrIPfEEEEEEC2ERKSC_RKSH_:
[----:B------:R-:W-:Y:S02]  /*aef0*/  IADD3 R6, R23, -c[0x0][0x20], RZ ;  /* 0x8000080017067a10 */ /* 0x000fe40007ffe0ff */
[----:B------:R-:W-:-:S03]  /*af00*/  MOV R9, 0x0 ;  /* 0x0000000000097802 */ /* 0x000fc60000000f00 */
[----:B------:R1:W-:Y:S01]  /*af10*/  STL.64 [R6], R2 ;  /* 0x0000000206007387 */ /* 0x0003e20000100a00 */
[----:B------:R-:W-:Y:S05]  /*af20*/  RET.REL.NODEC R8 `(_ZN7cutlass13device_kernelIN5flash19enable_sm80_to_sm89INS1_16FlashAttnBwdSm80INS1_25CollectiveMainloopBwdSm80ILi2ELi2EN4cute5tupleIJNS5_1CILi128EEES8_NS7_ILi64EEEEEENS_10bfloat16_tEfNS_4arch4Sm80ELb1ELb0ELb1ELb1ELb0ELb0ELb0ELb0ELi2ELi4ELi4ELi4ELb0EEENS1_21CollectiveEpilogueBwdISA_SB_SD_Li256ELb1ELb0ELi2EEENS1_25SingleTileBwdLPTSchedulerILb1ELi128ELb0EEEEEEEEEvNT_6ParamsE) ;  /* 0xffff50d008007950 */ /* 0x000fea0003c3ffff */
        .type           $_ZN7cutlass13device_kernelIN5flash19enable_sm80_to_sm89INS1_16FlashAttnBwdSm80INS1_25CollectiveMainloopBwdSm80ILi2ELi2EN4cute5tupleIJNS5_1CILi128EEES8_NS7_ILi64EEEEEENS_10bfloat16_tEfNS_4arch4Sm80ELb1ELb0ELb1ELb1ELb0ELb0ELb0ELb0ELi2ELi4ELi4ELi4ELb0EEENS1_21CollectiveEpilogueBwdISA_SB_SD_Li256ELb1ELb0ELi2EEENS1_25SingleTileBwdLPTSchedulerILb1ELi128ELb0EEEEEEEEEvNT_6ParamsE$_ZN4cute3eso3ESOILb1ELb0EJNS_6LayoutINS_5tupleIJNS3_IJNS_1CILi2EEES5_EEEEEENS3_IJNS3_IJNS4_ILi8EEENS4_ILi64EEEEEEEEEEEiEEC2ERKSC_RKi,@function
        .size           $_ZN7cutlass13device_kernelIN5flash19enable_sm80_to_sm89INS1_16FlashAttnBwdSm80INS1_25CollectiveMainloopBwdSm80ILi2ELi2EN4cute5tupleIJNS5_1CILi128EEES8_NS7_ILi64EEEEEENS_10bfloat16_tEfNS_4arch4Sm80ELb1ELb0ELb1ELb1ELb0ELb0ELb0ELb0ELi2ELi4ELi4ELi4ELb0EEENS1_21CollectiveEpilogueBwdISA_SB_SD_Li256ELb1ELb0ELi2EEENS1_25SingleTileBwdLPTSchedulerILb1ELi128ELb0EEEEEEEEEvNT_6ParamsE$_ZN4cute3eso3ESOILb1ELb0EJNS_6LayoutINS_5tupleIJNS3_IJNS_1CILi2EEES5_EEEEEENS3_IJNS3_IJNS4_ILi8EEENS4_ILi64EEEEEEEEEEEiEEC2ERKSC_RKi,($_ZN7cutlass13device_kernelIN5flash19enable_sm80_to_sm89INS1_16FlashAttnBwdSm80INS1_25CollectiveMainloopBwdSm80ILi2ELi2EN4cute5tupleIJNS5_1CILi128EEES8_NS7_ILi64EEEEEENS_10bfloat16_tEfNS_4arch4Sm80ELb1ELb0ELb1ELb1ELb0ELb0ELb0ELb0ELi2ELi4ELi4ELi4ELb0EEENS1_21CollectiveEpilogueBwdISA_SB_SD_Li256ELb1ELb0ELi2EEENS1_25SingleTileBwdLPTSchedulerILb1ELi128ELb0EEEEEEEEEvNT_6ParamsE$_ZN4cute3eso3ESOILb1ELb0EJNS_6LayoutINS_5tupleIJNS3_IJNS_1CILi2EEES5_EEENS3_IJS5_NS4_ILi8EEEEEEEEENS3_IJNS3_IJNS_11ScaledBasisIS7_JLi0EEEENSA_INS4_ILi64EEEJLi0EEEEEEENS3_IJNSA_INS4_ILi1EEEJLi1EEEENSA_INS4_ILi16EEEJLi1EEEEEEEEEEEENS_10ViewEngineINS_23ArithmeticTupleIteratorINS_15ArithmeticTupleIJNS4_ILi0EEESP_EEEEEEEEEC2ERKSL_RKSS_ - $_ZN7cutlass13device_kernelIN5flash19enable_sm80_to_sm89INS1_16FlashAttnBwdSm80INS1_25CollectiveMainloopBwdSm80ILi2ELi2EN4cute5tupleIJNS5_1CILi128EEES8_NS7_ILi64EEEEEENS_10bfloat16_tEfNS_4arch4Sm80ELb1ELb0ELb1ELb1ELb0ELb0ELb0ELb0ELi2ELi4ELi4ELi4ELb0EEENS1_21CollectiveEpilogueBwdISA_SB_SD_Li256ELb1ELb0ELi2EEENS1_25SingleTileBwdLPTSchedulerILb1ELi128ELb0EEEEEEEEEvNT_6ParamsE$_ZN4cute3eso3ESOILb1ELb0EJNS_6LayoutINS_5tupleIJNS3_IJNS_1CILi2EEES5_EEEEEENS3_IJNS3_IJNS4_ILi8EEENS4_ILi64EEEEEEEEEEEiEEC2ERKSC_RKi)
$_ZN7cutlass13device_kernelIN5flash19enable_sm80_to_sm89INS1_16FlashAttnBwdSm80INS1_25CollectiveMainloopBwdSm80ILi2ELi2EN4cute5tupleIJNS5_1CILi128EEES8_NS7_ILi64EEEEEENS_10bfloat16_tEfNS_4arch4Sm80ELb1ELb0ELb1ELb1ELb0ELb0ELb0ELb0ELi2ELi4ELi4ELi4ELb0EEENS1_21CollectiveEpilogueBwdISA_SB_SD_Li256ELb1ELb0ELi2EEENS1_25SingleTileBwdLPTSchedulerILb1ELi128ELb0EEEEEEEEEvNT_6ParamsE$_ZN4cute3eso3ESOILb1ELb0EJNS_6LayoutINS_5tupleIJNS3_IJNS_1CILi2EEES5_EEEEEENS3_IJNS3_IJNS4_ILi8EEENS4_ILi64EEEEEEEEEEEiEEC2ERKSC_RKi:
[----:B------:R-:W-:Y:S01]  /*af30*/  IADD3 R2, R23, -c[0x0][0x20], RZ ;  /* 0x8000080017027a10 */ /* 0x000fe20007ffe0ff */
[----:B------:R-:W-:Y:S01]  /*af40*/  IMAD.MOV.U32 R8, RZ, RZ, R6 ;  /* 0x000000ffff087224 */ /* 0x000fe200078e0006 */
[----:B------:R-:W-:-:S03]  /*af50*/  MOV R9, 0x0 ;  /* 0x0000000000097802 */ /* 0x000fc60000000f00 */
[----:B------:R1:W-:Y:S01]  /*af60*/  STL [R2], R3 ;  /* 0x0000000302007387 */ /* 0x0003e20000100800 */
[----:B------:R-:W-:Y:S05]  /*af70*/  RET.REL.NODEC R8 `(_ZN7cutlass13device_kernelIN5flash19enable_sm80_to_sm89INS1_16FlashAttnBwdSm80INS1_25CollectiveMainloopBwdSm80ILi2ELi2EN4cute5tupleIJNS5_1CILi128EEES8_NS7_ILi64EEEEEENS_10bfloat16_tEfNS_4arch4Sm80ELb1ELb0ELb1ELb1ELb0ELb0ELb0ELb0ELi2ELi4ELi4ELi4ELb0EEENS1_21CollectiveEpilogueBwdISA_SB_SD_Li256ELb1ELb0ELi2EEENS1_25SingleTileBwdLPTSchedulerILb1ELi128ELb0EEEEEEEEEvNT_6ParamsE) ;  /* 0xffff508008007950 */ /* 0x000fea0003c3ffff */
        .type           $_ZN7cutlass13device_kernelIN5flash19enable_sm80_to_sm89INS1_16FlashAttnBwdSm80INS1_25CollectiveMainloopBwdSm80ILi2ELi2EN4cute5tupleIJNS5_1CILi128EEES8_NS7_ILi64EEEEEENS_10bfloat16_tEfNS_4arch4Sm80ELb1ELb0ELb1ELb1ELb0ELb0ELb0ELb0ELi2ELi4ELi4ELi4ELb0EEENS1_21CollectiveEpilogueBwdISA_SB_SD_Li256ELb1ELb0ELi2EEENS1_25SingleTileBwdLPTSchedulerILb1ELi128ELb0EEEEEEEEEvNT_6ParamsE$_ZN4cute3eso3ESOILb1ELb0EJNS_6LayoutINS_5tupleIJNS3_IJNS_1CILi2EEES5_EEENS3_IJS5_NS4_ILi8EEEEEEEEENS3_IJNS3_IJNS_11ScaledBasisIS7_JLi0EEEENSA_INS4_ILi64EEEJLi0EEEEEEENS3_IJNSA_INS4_ILi1EEEJLi1EEEENSA_INS4_ILi16EEEJLi1EEEEEEEEEEEENS_10ViewEngineINS_23ArithmeticTupleIteratorINS_15ArithmeticTupleIJNS4_ILi0EEESP_EEEEEEEEEC2ERKSL_RKSS_,@function
        .size           $_ZN7cutlass13device_kernelIN5flash19enable_sm80_to_sm89INS1_16FlashAttnBwdSm80INS1_25CollectiveMainloopBwdSm80ILi2ELi2EN4cute5tupleIJNS5_1CILi128EEES8_NS7_ILi64EEEEEENS_10bfloat16_tEfNS_4arch4Sm80ELb1ELb0ELb1ELb1ELb0ELb0ELb0ELb0ELi2ELi4ELi4ELi4ELb0EEENS1_21CollectiveEpilogueBwdISA_SB_SD_Li256ELb1ELb0ELi2EEENS1_25SingleTileBwdLPTSchedulerILb1ELi128ELb0EEEEEEEEEvNT_6ParamsE$_ZN4cute3eso3ESOILb1ELb0EJNS_6LayoutINS_5tupleIJNS3_IJNS_1CILi2EEES5_EEENS3_IJS5_NS4_ILi8EEEEEEEEENS3_IJNS3_IJNS_11ScaledBasisIS7_JLi0EEEENSA_INS4_ILi64EEEJLi0EEEEEEENS3_IJNSA_INS4_ILi1EEEJLi1EEEENSA_INS4_ILi16EEEJLi1EEEEEEEEEEEENS_10ViewEngineINS_23ArithmeticTupleIteratorINS_15ArithmeticTupleIJNS4_ILi0EEESP_EEEEEEEEEC2ERKSL_RKSS_,($_ZN7cutlass13device_kernelIN5flash19enable_sm80_to_sm89INS1_16FlashAttnBwdSm80INS1_25CollectiveMainloopBwdSm80ILi2ELi2EN4cute5tupleIJNS5_1CILi128EEES8_NS7_ILi64EEEEEENS_10bfloat16_tEfNS_4arch4Sm80ELb1ELb0ELb1ELb1ELb0ELb0ELb0ELb0ELi2ELi4ELi4ELi4ELb0EEENS1_21CollectiveEpilogueBwdISA_SB_SD_Li256ELb1ELb0ELi2EEENS1_25SingleTileBwdLPTSchedulerILb1ELi128ELb0EEEEEEEEEvNT_6ParamsE$_ZN4cute3eso3ESOILb1ELb0EJNS_6LayoutINS_5tupleIJNS3_IJNS_1CILi2EEES5_EEENS3_IJS5_NS4_ILi8EEEEEEEEENS3_IJNS3_IJNS_11ScaledBasisIS7_JLi0EEEENSA_INS4_ILi64EEEJLi0EEEEEEENS3_IJNSA_INS4_ILi1EEEJLi1EEEENSA_INS4_ILi16EEEJLi1EEEEEEEEEEEENS_10ViewEngineINS_23ArithmeticTupleIteratorINS_15ArithmeticTupleIJiiEEEEEEEEEC2ERKSL_RKSR_ - $_ZN7cutlass13device_kernelIN5flash19enable_sm80_to_sm89INS1_16FlashAttnBwdSm80INS1_25CollectiveMainloopBwdSm80ILi2ELi2EN4cute5tupleIJNS5_1CILi128EEES8_NS7_ILi64EEEEEENS_10bfloat16_tEfNS_4arch4Sm80ELb1ELb0ELb1ELb1ELb0ELb0ELb0ELb0ELi2ELi4ELi4ELi4ELb0EEENS1_21CollectiveEpilogueBwdISA_SB_SD_Li256ELb1ELb0ELi2EEENS1_25SingleTileBwdLPTSchedulerILb1ELi128ELb0EEEEEEEEEvNT_6ParamsE$_ZN4cute3eso3ESOILb1ELb0EJNS_6LayoutINS_5tupleIJNS3_IJNS_1CILi2EEES5_EEENS3_IJS5_NS4_ILi8EEEEEEEEENS3_IJNS3_IJNS_11ScaledBasisIS7_JLi0EEEENSA_INS4_ILi64EEEJLi0EEEEEEENS3_IJNSA_INS4_ILi1EEEJLi1EEEENSA_INS4_ILi16EEEJLi1EEEEEEEEEEEENS_10ViewEngineINS_23ArithmeticTupleIteratorINS_15ArithmeticTupleIJNS4_ILi0EEESP_EEEEEEEEEC2ERKSL_RKSS_)
$_ZN7cutlass13device_kernelIN5flash19enable_sm80_to_sm89INS1_16FlashAttnBwdSm80INS1_25CollectiveMainloopBwdSm80ILi2ELi2EN4cute5tupleIJNS5_1CILi128EEES8_NS7_ILi64EEEEEENS_10bfloat16_tEfNS_4arch4Sm80ELb1ELb0ELb1ELb1ELb0ELb0ELb0ELb0ELi2ELi4ELi4ELi4ELb0EEENS1_21CollectiveEpilogueBwdISA_SB_SD_Li256ELb1ELb0ELi2EEENS1_25SingleTileBwdLPTSchedulerILb1ELi128ELb0EEEEEEEEEvNT_6ParamsE$_ZN4cute3eso3ESOILb1ELb0EJNS_6LayoutINS_5tupleIJNS3_IJNS_1CILi2EEES5_EEENS3_IJS5_NS4_ILi8EEEEEEEEENS3_IJNS3_IJNS_11ScaledBasisIS7_JLi0EEEENSA_INS4_ILi64EEEJLi0EEEEEEENS3_IJNSA_INS4_ILi1EEEJLi1EEEENSA_INS4_ILi16EEEJLi1EEEEEEEEEEEENS_10ViewEngineINS_23ArithmeticTupleIteratorINS_15ArithmeticTupleIJNS4_ILi0EEESP_EEEEEEEEEC2ERKSL_RKSS_:
[----:B------:R-:W-:Y:S01]  /*af80*/  IADD3 R46, R46, -c[0x0][0x20], RZ ;  /* 0x800008002e2e7a10 */ /* 0x000fe20007ffe0ff */
[----:B------:R-:W-:Y:S01]  /*af90*/  IMAD.MOV.U32 R8, RZ, RZ, R2 ;  /* 0x000000ffff087224 */ /* 0x000fe200078e0002 */
[----:B------:R-:W-:Y:S01]  /*afa0*/  PRMT R3, RZ, 0x7610, R3 ;  /* 0x00007610ff037816 */ /* 0x000fe20000000003 */
[----:B------:R-:W-:-:S04]  /*afb0*/  IMAD.MOV.U32 R9, RZ, RZ, 0x0 ;  /* 0x00000000ff097424 */ /* 0x000fc800078e00ff */
[----:B------:R1:W-:Y:S01]  /*afc0*/  STL.U8 [R46], R3 ;  /* 0x000000032e007387 */ /* 0x0003e20000100000 */
[----:B------:R-:W-:Y:S05]  /*afd0*/  RET.REL.NODEC R8 `(_ZN7cutlass13device_kernelIN5flash19enable_sm80_to_sm89INS1_16FlashAttnBwdSm80INS1_25CollectiveMainloopBwdSm80ILi2ELi2EN4cute5tupleIJNS5_1CILi128EEES8_NS7_ILi64EEEEEENS_10bfloat16_tEfNS_4arch4Sm80ELb1ELb0ELb1ELb1ELb0ELb0ELb0ELb0ELi2ELi4ELi4ELi4ELb0EEENS1_21CollectiveEpilogueBwdISA_SB_SD_Li256ELb1ELb0ELi2EEENS1_25SingleTileBwdLPTSchedulerILb1ELi128ELb0EEEEEEEEEvNT_6ParamsE) ;  /* 0xffff502008007950 */ /* 0x000fea0003c3ffff */
        .type           $_ZN7cutlass13device_kernelIN5flash19enable_sm80_to_sm89INS1_16FlashAttnBwdSm80INS1_25CollectiveMainloopBwdSm80ILi2ELi2EN4cute5tupleIJNS5_1CILi128EEES8_NS7_ILi64EEEEEENS_10bfloat16_tEfNS_4arch4Sm80ELb1ELb0ELb1ELb1ELb0ELb0ELb0ELb0ELi2ELi4ELi4ELi4ELb0EEENS1_21CollectiveEpilogueBwdISA_SB_SD_Li256ELb1ELb0ELi2EEENS1_25SingleTileBwdLPTSchedulerILb1ELi128ELb0EEEEEEEEEvNT_6ParamsE$_ZN4cute3eso3ESOILb1ELb0EJNS_6LayoutINS_5tupleIJNS3_IJNS_1CILi2EEES5_EEENS3_IJS5_NS4_ILi8EEEEEEEEENS3_IJNS3_IJNS_11ScaledBasisIS7_JLi0EEEENSA_INS4_ILi64EEEJLi0EEEEEEENS3_IJNSA_INS4_ILi1EEEJLi1EEEENSA_INS4_ILi16EEEJLi1EEEEEEEEEEEENS_10ViewEngineINS_23ArithmeticTupleIteratorINS_15ArithmeticTupleIJiiEEEEEEEEEC2ERKSL_RKSR_,@function
        .size           $_ZN7cutlass13device_kernelIN5flash19enable_sm80_to_sm89INS1_16FlashAttnBwdSm80INS1_25CollectiveMainloopBwdSm80ILi2ELi2EN4cute5tupleIJNS5_1CILi128EEES8_NS7_ILi64EEEEEENS_10bfloat16_tEfNS_4arch4Sm80ELb1ELb0ELb1ELb1ELb0ELb0ELb0ELb0ELi2ELi4ELi4ELi4ELb0EEENS1_21CollectiveEpilogueBwdISA_SB_SD_Li256ELb1ELb0ELi2EEENS1_25SingleTileBwdLPTSchedulerILb1ELi128ELb0EEEEEEEEEvNT_6ParamsE$_ZN4cute3eso3ESOILb1ELb0EJNS_6LayoutINS_5tupleIJNS3_IJNS_1CILi2EEES5_EEENS3_IJS5_NS4_ILi8EEEEEEEEENS3_IJNS3_IJNS_11ScaledBasisIS7_JLi0EEEENSA_INS4_ILi64EEEJLi0EEEEEEENS3_IJNSA_INS4_ILi1EEEJLi1EEEENSA_INS4_ILi16EEEJLi1EEEEEEEEEEEENS_10ViewEngineINS_23ArithmeticTupleIteratorINS_15ArithmeticTupleIJiiEEEEEEEEEC2ERKSL_RKSR_,($_ZN7cutlass13device_kernelIN5flash19enable_sm80_to_sm89INS1_16FlashAttnBwdSm80INS1_25CollectiveMainloopBwdSm80ILi2ELi2EN4cute5tupleIJNS5_1CILi128EEES8_NS7_ILi64EEEEEENS_10bfloat16_tEfNS_4arch4Sm80ELb1ELb0ELb1ELb1ELb0ELb0ELb0ELb0ELi2ELi4ELi4ELi4ELb0EEENS1_21CollectiveEpilogueBwdISA_SB_SD_Li256ELb1ELb0ELi2EEENS1_25SingleTileBwdLPTSchedulerILb1ELi128ELb0EEEEEEEEEvNT_6ParamsE$_ZN4cute3eso3ESOILb1ELb0EJNS_6LayoutINS_5tupleIJNS3_IJNS_1CILi2EEES5_EEENS3_IJS5_NS4_ILi8EEEEEEEEENS3_IJNS3_IJS5_NS4_ILi4EEEEEENS3_IJNS4_ILi1EEES7_EEEEEEEENS_10ViewEngineIPfEEEEC2ERKSF_RKSI_ - $_ZN7cutlass13device_kernelIN5flash19enable_sm80_to_sm89INS1_16FlashAttnBwdSm80INS1_25CollectiveMainloopBwdSm80ILi2ELi2EN4cute5tupleIJNS5_1CILi128EEES8_NS7_ILi64EEEEEENS_10bfloat16_tEfNS_4arch4Sm80ELb1ELb0ELb1ELb1ELb0ELb0ELb0ELb0ELi2ELi4ELi4ELi4ELb0EEENS1_21CollectiveEpilogueBwdISA_SB_SD_Li256ELb1ELb0ELi2EEENS1_25SingleTileBwdLPTSchedulerILb1ELi128ELb0EEEEEEEEEvNT_6ParamsE$_ZN4cute3eso3ESOILb1ELb0EJNS_6LayoutINS_5tupleIJNS3_IJNS_1CILi2EEES5_EEENS3_IJS5_NS4_ILi8EEEEEEEEENS3_IJNS3_IJNS_11ScaledBasisIS7_JLi0EEEENSA_INS4_ILi64EEEJLi0EEEEEEENS3_IJNSA_INS4_ILi1EEEJLi1EEEENSA_INS4_ILi16EEEJLi1EEEEEEEEEEEENS_10ViewEngineINS_23ArithmeticTupleIteratorINS_15ArithmeticTupleIJiiEEEEEEEEEC2ERKSL_RKSR_)
$_ZN7cutlass13device_kernelIN5flash19enable_sm80_to_sm89INS1_16FlashAttnBwdSm80INS1_25CollectiveMainloopBwdSm80ILi2ELi2EN4cute5tupleIJNS5_1CILi128EEES8_NS7_ILi64EEEEEENS_10bfloat16_tEfNS_4arch4Sm80ELb1ELb0ELb1ELb1ELb0ELb0ELb0ELb0ELi2ELi4ELi4ELi4ELb0EEENS1_21CollectiveEpilogueBwdISA_SB_SD_Li256ELb1ELb0ELi2EEENS1_25SingleTileBwdLPTSchedulerILb1ELi128ELb0EEEEEEEEEvNT_6ParamsE$_ZN4cute3eso3ESOILb1ELb0EJNS_6LayoutINS_5tupleIJNS3_IJNS_1CILi2EEES5_EEENS3_IJS5_NS4_ILi8EEEEEEEEENS3_IJNS3_IJNS_11ScaledBasisIS7_JLi0EEEENSA_INS4_ILi64EEEJLi0EEEEEEENS3_IJNSA_INS4_ILi1EEEJLi1EEEENSA_INS4_ILi16EEEJLi1EEEEEEEEEEEENS_10ViewEngineINS_23ArithmeticTupleIteratorINS_15ArithmeticTupleIJiiEEEEEEEEEC2ERKSL_RKSR_:
[----:B------:R-:W-:Y:S01]  /*afe0*/  IADD3 R4, R81, -c[0x0][0x20], RZ ;  /* 0x8000080051047a10 */ /* 0x000fe20007ffe0ff */
[----:B------:R-:W-:Y:S01]  /*aff0*/  IMAD.MOV.U32 R8, RZ, RZ, R6 ;  /* 0x000000ffff087224 */ /* 0x000fe200078e0006 */
[----:B------:R-:W-:-:S03]  /*b000*/  MOV R9, 0x0 ;  /* 0x0000000000097802 */ /* 0x000fc60000000f00 */
[----:B------:R1:W-:Y:S04]  /*b010*/  STL [R4], R2 ;  /* 0x0000000204007387 */ /* 0x0003e80000100800 */
[----:B------:R1:W-:Y:S01]  /*b020*/  STL [R4+0x4], R3 ;  /* 0x0000040304007387 */ /* 0x0003e20000100800 */
[----:B------:R-:W-:Y:S05]  /*b030*/  RET.REL.NODEC R8 `(_ZN7cutlass13device_kernelIN5flash19enable_sm80_to_sm89INS1_16FlashAttnBwdSm80INS1_25CollectiveMainloopBwdSm80ILi2ELi2EN4cute5tupleIJNS5_1CILi128EEES8_NS7_ILi64EEEEEENS_10bfloat16_tEfNS_4arch4Sm80ELb1ELb0ELb1ELb1ELb0ELb0ELb0ELb0ELi2ELi4ELi4ELi4ELb0EEENS1_21CollectiveEpilogueBwdISA_SB_SD_Li256ELb1ELb0ELi2EEENS1_25SingleTileBwdLPTSchedulerILb1ELi128ELb0EEEEEEEEEvNT_6ParamsE) ;  /* 0xffff4fc008007950 */ /* 0x000fea0003c3ffff */
        .type           $_ZN7cutlass13device_kernelIN5flash19enable_sm80_to_sm89INS1_16FlashAttnBwdSm80INS1_25CollectiveMainloopBwdSm80ILi2ELi2EN4cute5tupleIJNS5_1CILi128EEES8_NS7_ILi64EEEEEENS_10bfloat16_tEfNS_4arch4Sm80ELb1ELb0ELb1ELb1ELb0ELb0ELb0ELb0ELi2ELi4ELi4ELi4ELb0EEENS1_21CollectiveEpilogueBwdISA_SB_SD_Li256ELb1ELb0ELi2EEENS1_25SingleTileBwdLPTSchedulerILb1ELi128ELb0EEEEEEEEEvNT_6ParamsE$_ZN4cute3eso3ESOILb1ELb0EJNS_6LayoutINS_5tupleIJNS3_IJNS_1CILi2EEES5_EEENS3_IJS5_NS4_ILi8EEEEEEEEENS3_IJNS3_IJS5_NS4_ILi4EEEEEENS3_IJNS4_ILi1EEES7_EEEEEEEENS_10ViewEngineIPfEEEEC2ERKSF_RKSI_,@function
        .size           $_ZN7cutlass13device_kernelIN5flash19enable_sm80_to_sm89INS1_16FlashAttnBwdSm80INS1_25CollectiveMainloopBwdSm80ILi2ELi2EN4cute5tupleIJNS5_1CILi128EEES8_NS7_ILi64EEEEEENS_10bfloat16_tEfNS_4arch4Sm80ELb1ELb0ELb1ELb1ELb0ELb0ELb0ELb0ELi2ELi4ELi4ELi4ELb0EEENS1_21CollectiveEpilogueBwdISA_SB_SD_Li256ELb1ELb0ELi2EEENS1_25SingleTileBwdLPTSchedulerILb1ELi128ELb0EEEEEEEEEvNT_6ParamsE$_ZN4cute3eso3ESOILb1ELb0EJNS_6LayoutINS_5tupleIJNS3_IJNS_1CILi2EEES5_EEENS3_IJS5_NS4_ILi8EEEEEEEEENS3_IJNS3_IJS5_NS4_ILi4EEEEEENS3_IJNS4_ILi1EEES7_EEEEEEEENS_10ViewEngineIPfEEEEC2ERKSF_RKSI_,($_ZN7cutlass13device_kernelIN5flash19enable_sm80_to_sm89INS1_16FlashAttnBwdSm80INS1_25CollectiveMainloopBwdSm80ILi2ELi2EN4cute5tupleIJNS5_1CILi128EEES8_NS7_ILi64EEEEEENS_10bfloat16_tEfNS_4arch4Sm80ELb1ELb0ELb1ELb1ELb0ELb0ELb0ELb0ELi2ELi4ELi4ELi4ELb0EEENS1_21CollectiveEpilogueBwdISA_SB_SD_Li256ELb1ELb0ELi2EEENS1_25SingleTileBwdLPTSchedulerILb1ELi128ELb0EEEEEEEEEvNT_6ParamsE$_ZN4cute3eso3ESOILb1ELb0EJNS_6LayoutINS_5tupleIJNS3_IJNS_1CILi2EEES5_EEENS4_ILi8EEEEEENS3_IJNS3_IJNS4_ILi1EEES5_EEENS4_ILi4EEEEEEEENS_10ViewEngineIPN7cutlass10bfloat16_tEEEEEC2ERKSD_RKSI_ - $_ZN7cutlass13device_kernelIN5flash19enable_sm80_to_sm89INS1_16FlashAttnBwdSm80INS1_25CollectiveMainloopBwdSm80ILi2ELi2EN4cute5tupleIJNS5_1CILi128EEES8_NS7_ILi64EEEEEENS_10bfloat16_tEfNS_4arch4Sm80ELb1ELb0ELb1ELb1ELb0ELb0ELb0ELb0ELi2ELi4ELi4ELi4ELb0EEENS1_21CollectiveEpilogueBwdISA_SB_SD_Li256ELb1ELb0ELi2EEENS1_25SingleTileBwdLPTSchedulerILb1ELi128ELb0EEEEEEEEEvNT_6ParamsE$_ZN4cute3eso3ESOILb1ELb0EJNS_6LayoutINS_5tupleIJNS3_IJNS_1CILi2EEES5_EEENS3_IJS5_NS4_ILi8EEEEEEEEENS3_IJNS3_IJS5_NS4_ILi4EEEEEENS3_IJNS4_ILi1EEES7_EEEEEEEENS_10ViewEngineIPfEEEEC2ERKSF_RKSI_)
$_ZN7cutlass13device_kernelIN5flash19enable_sm80_to_sm89INS1_16FlashAttnBwdSm80INS1_25CollectiveMainloopBwdSm80ILi2ELi2EN4cute5tupleIJNS5_1CILi128EEES8_NS7_ILi64EEEEEENS_10bfloat16_tEfNS_4arch4Sm80ELb1ELb0ELb1ELb1ELb0ELb0ELb0ELb0ELi2ELi4ELi4ELi4ELb0EEENS1_21CollectiveEpilogueBwdISA_SB_SD_Li256ELb1ELb0ELi2EEENS1_25SingleTileBwdLPTSchedulerILb1ELi128ELb0EEEEEEEEEvNT_6ParamsE$_ZN4cute3eso3ESOILb1ELb0EJNS_6LayoutINS_5tupleIJNS3_IJNS_1CILi2EEES5_EEENS3_IJS5_NS4_ILi8EEEEEEEEENS3_IJNS3_IJS5_NS4_ILi4EEEEEENS3_IJNS4_ILi1EEES7_EEEEEEEENS_10ViewEngineIPfEEEEC2ERKSF_RKSI_:
[----:B------:R-:W-:Y:S01]  /*b040*/  IADD3 R4, R81, -c[0x0][0x20], RZ ;  /* 0x8000080051047a10 */ /* 0x000fe20007ffe0ff */
[----:B------:R-:W-:Y:S01]  /*b050*/  IMAD.MOV.U32 R8, RZ, RZ, R6 ;  /* 0x000000ffff087224 */ /* 0x000fe200078e0006 */
[----:B------:R-:W-:-:S03]  /*b060*/  MOV R9, 0x0 ;  /* 0x0000000000097802 */ /* 0x000fc60000000f00 */
[----:B------:R1:W-:Y:S01]  /*b070*/  STL.64 [R4], R48 ;  /* 0x0000003004007387 */ /* 0x0003e20000100a00 */
[----:B------:R-:W-:Y:S05]  /*b080*/  RET.REL.NODEC R8 `(_ZN7cutlass13device_kernelIN5flash19enable_sm80_to_sm89INS1_16FlashAttnBwdSm80INS1_25CollectiveMainloopBwdSm80ILi2ELi2EN4cute5tupleIJNS5_1CILi128EEES8_NS7_ILi64EEEEEENS_10bfloat16_tEfNS_4arch4Sm80ELb1ELb0ELb1ELb1ELb0ELb0ELb0ELb0ELi2ELi4ELi4ELi4ELb0EEENS1_21CollectiveEpilogueBwdISA_SB_SD_Li256ELb1ELb0ELi2EEENS1_25SingleTileBwdLPTSchedulerILb1ELi128ELb0EEEEEEEEEvNT_6ParamsE) ;  /* 0xffff4f7008007950 */ /* 0x000fea0003c3ffff */
        .type           $_ZN7cutlass13device_kernelIN5flash19enable_sm80_to_sm89INS1_16FlashAttnBwdSm80INS1_25CollectiveMainloopBwdSm80ILi2ELi2EN4cute5tupleIJNS5_1CILi128EEES8_NS7_ILi64EEEEEENS_10bfloat16_tEfNS_4arch4Sm80ELb1ELb0ELb1ELb1ELb0ELb0ELb0ELb0ELi2ELi4ELi4ELi4ELb0EEENS1_21CollectiveEpilogueBwdISA_SB_SD_Li256ELb1ELb0ELi2EEENS1_25SingleTileBwdLPTSchedulerILb1ELi128ELb0EEEEEEEEEvNT_6ParamsE$_ZN4cute3eso3ESOILb1ELb0EJNS_6LayoutINS_5tupleIJNS3_IJNS_1CILi2EEES5_EEENS4_ILi8EEEEEENS3_IJNS3_IJNS4_ILi1EEES5_EEENS4_ILi4EEEEEEEENS_10ViewEngineIPN7cutlass10bfloat16_tEEEEEC2ERKSD_RKSI_,@function
        .size           $_ZN7cutlass13device_kernelIN5flash19enable_sm80_to_sm89INS1_16FlashAttnBwdSm80INS1_25CollectiveMainloopBwdSm80ILi2ELi2EN4cute5tupleIJNS5_1CILi128EEES8_NS7_ILi64EEEEEENS_10bfloat16_tEfNS_4arch4Sm80ELb1ELb0ELb1ELb1ELb0ELb0ELb0ELb0ELi2ELi4ELi4ELi4ELb0EEENS1_21CollectiveEpilogueBwdISA_SB_SD_Li256ELb1ELb0ELi2EEENS1_25SingleTileBwdLPTSchedulerILb1ELi128ELb0EEEEEEEEEvNT_6ParamsE$_ZN4cute3eso3ESOILb1ELb0EJNS_6LayoutINS_5tupleIJNS3_IJNS_1CILi2EEES5_EEENS4_ILi8EEEEEENS3_IJNS3_IJNS4_ILi1EEES5_EEENS4_ILi4EEEEEEEENS_10ViewEngineIPN7cutlass10bfloat16_tEEEEEC2ERKSD_RKSI_,($_ZN7cutlass13device_kernelIN5flash19enable_sm80_to_sm89INS1_16FlashAttnBwdSm80INS1_25CollectiveMainloopBwdSm80ILi2ELi2EN4cute5tupleIJNS5_1CILi128EEES8_NS7_ILi64EEEEEENS_10bfloat16_tEfNS_4arch4Sm80ELb1ELb0ELb1ELb1ELb0ELb0ELb0ELb0ELi2ELi4ELi4ELi4ELb0EEENS1_21CollectiveEpilogueBwdISA_SB_SD_Li256ELb1ELb0ELi2EEENS1_25SingleTileBwdLPTSchedulerILb1ELi128ELb0EEEEEEEEEvNT_6ParamsE$_ZN4cute3eso3ESOILb1ELb0EJNS_6LayoutINS_5tupleIJNS3_IJNS_1CILi2EEES5_EEENS4_ILi8EEEEEENS3_IJNS3_IJNS4_ILi1EEES5_EEENS4_ILi4EEEEEEEEiEEC2ERKSD_RKi - $_ZN7cutlass13device_kernelIN5flash19enable_sm80_to_sm89INS1_16FlashAttnBwdSm80INS1_25CollectiveMainloopBwdSm80ILi2ELi2EN4cute5tupleIJNS5_1CILi128EEES8_NS7_ILi64EEEEEENS_10bfloat16_tEfNS_4arch4Sm80ELb1ELb0ELb1ELb1ELb0ELb0ELb0ELb0ELi2ELi4ELi4ELi4ELb0EEENS1_21CollectiveEpilogueBwdISA_SB_SD_Li256ELb1ELb0ELi2EEENS1_25SingleTileBwdLPTSchedulerILb1ELi128ELb0EEEEEEEEEvNT_6ParamsE$_ZN4cute3eso3ESOILb1ELb0EJNS_6LayoutINS_5tupleIJNS3_IJNS_1CILi2EEES5_EEENS4_ILi8EEEEEENS3_IJNS3_IJNS4_ILi1EEES5_EEENS4_ILi4EEEEEEEENS_10ViewEngineIPN7cutlass10bfloat16_tEEEEEC2ERKSD_RKSI_)
$_ZN7cutlass13device_kernelIN5flash19enable_sm80_to_sm89INS1_16FlashAttnBwdSm80INS1_25CollectiveMainloopBwdSm80ILi2ELi2EN4cute5tupleIJNS5_1CILi128EEES8_NS7_ILi64EEEEEENS_10bfloat16_tEfNS_4arch4Sm80ELb1ELb0ELb1ELb1ELb0ELb0ELb0ELb0ELi2ELi4ELi4ELi4ELb0EEENS1_21CollectiveEpilogueBwdISA_SB_SD_Li256ELb1ELb0ELi2EEENS1_25SingleTileBwdLPTSchedulerILb1ELi128ELb0EEEEEEEEEvNT_6ParamsE$_ZN4cute3eso3ESOILb1ELb0EJNS_6LayoutINS_5tupleIJNS3_IJNS_1CILi2EEES5_EEENS4_ILi8EEEEEENS3_IJNS3_IJNS4_ILi1EEES5_EEENS4_ILi4EEEEEEEENS_10ViewEngineIPN7cutlass10bfloat16_tEEEEEC2ERKSD_RKSI_:
[----:B------:R-:W-:Y:S01]  /*b090*/  IADD3 R2, R23, -c[0x0][0x20], RZ ;  /* 0x8000080017027a10 */ /* 0x000fe20007ffe0ff */
[----:B------:R-:W-:Y:S01]  /*b0a0*/  IMAD.MOV.U32 R7, RZ, RZ, R3 ;  /* 0x000000ffff077224 */ /* 0x000fe200078e0003 */
[----:B------:R-:W-:-:S04]  /*b0b0*/  MOV R5, 0x0 ;  /* 0x0000000000057802 */ /* 0x000fc80000000f00 */
[----:B------:R1:W-:Y:S01]  /*b0c0*/  STL.64 [R2], R6 ;  /* 0x0000000602007387 */ /* 0x0003e20000100a00 */
[----:B------:R-:W-:Y:S05]  /*b0d0*/  RET.REL.NODEC R4 `(_ZN7cutlass13device_kernelIN5flash19enable_sm80_to_sm89INS1_16FlashAttnBwdSm80INS1_25CollectiveMainloopBwdSm80ILi2ELi2EN4cute5tupleIJNS5_1CILi128EEES8_NS7_ILi64EEEEEENS_10bfloat16_tEfNS_4arch4Sm80ELb1ELb0ELb1ELb1ELb0ELb0ELb0ELb0ELi2ELi4ELi4ELi4ELb0EEENS1_21CollectiveEpilogueBwdISA_SB_SD_Li256ELb1ELb0ELi2EEENS1_25SingleTileBwdLPTSchedulerILb1ELi128ELb0EEEEEEEEEvNT_6ParamsE) ;  /* 0xffff4f2004007950 */ /* 0x000fea0003c3ffff */
        .type           $_ZN7cutlass13device_kernelIN5flash19enable_sm80_to_sm89INS1_16FlashAttnBwdSm80INS1_25CollectiveMainloopBwdSm80ILi2ELi2EN4cute5tupleIJNS5_1CILi128EEES8_NS7_ILi64EEEEEENS_10bfloat16_tEfNS_4arch4Sm80ELb1ELb0ELb1ELb1ELb0ELb0ELb0ELb0ELi2ELi4ELi4ELi4ELb0EEENS1_21CollectiveEpilogueBwdISA_SB_SD_Li256ELb1ELb0ELi2EEENS1_25SingleTileBwdLPTSchedulerILb1ELi128ELb0EEEEEEEEEvNT_6ParamsE$_ZN4cute3eso3ESOILb1ELb0EJNS_6LayoutINS_5tupleIJNS3_IJNS_1CILi2EEES5_EEENS4_ILi8EEEEEENS3_IJNS3_IJNS4_ILi1EEES5_EEENS4_ILi4EEEEEEEEiEEC2ERKSD_RKi,@function
        .size           $_ZN7cutlass13device_kernelIN5flash19enable_sm80_to_sm89INS1_16FlashAttnBwdSm80INS1_25CollectiveMainloopBwdSm80ILi2ELi2EN4cute5tupleIJNS5_1CILi128EEES8_NS7_ILi64EEEEEENS_10bfloat16_tEfNS_4arch4Sm80ELb1ELb0ELb1ELb1ELb0ELb0ELb0ELb0ELi2ELi4ELi4ELi4ELb0EEENS1_21CollectiveEpilogueBwdISA_SB_SD_Li256ELb1ELb0ELi2EEENS1_25SingleTileBwdLPTSchedulerILb1ELi128ELb0EEEEEEEEEvNT_6ParamsE$_ZN4cute3eso3ESOILb1ELb0EJNS_6LayoutINS_5tupleIJNS3_IJNS_1CILi2EEES5_EEENS4_ILi8EEEEEENS3_IJNS3_IJNS4_ILi1EEES5_EEENS4_ILi4EEEEEEEEiEEC2ERKSD_RKi,($_ZN7cutlass13device_kernelIN5flash19enable_sm80_to_sm89INS1_16FlashAttnBwdSm80INS1_25CollectiveMainloopBwdSm80ILi2ELi2EN4cute5tupleIJNS5_1CILi128EEES8_NS7_ILi64EEEEEENS_10bfloat16_tEfNS_4arch4Sm80ELb1ELb0ELb1ELb1ELb0ELb0ELb0ELb0ELi2ELi4ELi4ELi4ELb0EEENS1_21CollectiveEpilogueBwdISA_SB_SD_Li256ELb1ELb0ELi2EEENS1_25SingleTileBwdLPTSchedulerILb1ELi128ELb0EEEEEEEEEvNT_6ParamsE$_ZN4cute3eso3ESOILb1ELb0EJNS_6LayoutINS_5tupleIJNS3_IJNS_1CILi2EEES5_EEES5_NS4_ILi8EEEEEENS3_IJNS3_IJNS_11ScaledBasisINS4_ILi1EEEJLi1EEEENS9_IS7_JLi0EEEEEEENS9_INS4_ILi64EEEJLi0EEEENS9_INS4_ILi16EEEJLi1EEEEEEEEENS_10ViewEngineINS_23ArithmeticTupleIteratorINS_15ArithmeticTupleIJiiEEEEEEEEEC2ERKSJ_RKSP_ - $_ZN7cutlass13device_kernelIN5flash19enable_sm80_to_sm89INS1_16FlashAttnBwdSm80INS1_25CollectiveMainloopBwdSm80ILi2ELi2EN4cute5tupleIJNS5_1CILi128EEES8_NS7_ILi64EEEEEENS_10bfloat16_tEfNS_4arch4Sm80ELb1ELb0ELb1ELb1ELb0ELb0ELb0ELb0ELi2ELi4ELi4ELi4ELb0EEENS1_21CollectiveEpilogueBwdISA_SB_SD_Li256ELb1ELb0ELi2EEENS1_25SingleTileBwdLPTSchedulerILb1ELi128ELb0EEEEEEEEEvNT_6ParamsE$_ZN4cute3eso3ESOILb1ELb0EJNS_6LayoutINS_5tupleIJNS3_IJNS_1CILi2EEES5_EEENS4_ILi8EEEEEENS3_IJNS3_IJNS4_ILi1EEES5_EEENS4_ILi4EEEEEEEEiEEC2ERKSD_RKi)
$_ZN7cutlass13device_kernelIN5flash19enable_sm80_to_sm89INS1_16FlashAttnBwdSm80INS1_25CollectiveMainloopBwdSm80ILi2ELi2EN4cute5tupleIJNS5_1CILi128EEES8_NS7_ILi64EEEEEENS_10bfloat16_tEfNS_4arch4Sm80ELb1ELb0ELb1ELb1ELb0ELb0ELb0ELb0ELi2ELi4ELi4ELi4ELb0EEENS1_21CollectiveEpilogueBwdISA_SB_SD_Li256ELb1ELb0ELi2EEENS1_25SingleTileBwdLPTSchedulerILb1ELi128ELb0EEEEEEEEEvNT_6ParamsE$_ZN4cute3eso3ESOILb1ELb0EJNS_6LayoutINS_5tupleIJNS3_IJNS_1CILi2EEES5_EEENS4_ILi8EEEEEENS3_IJNS3_IJNS4_ILi1EEES5_EEENS4_ILi4EEEEEEEEiEEC2ERKSD_RKi:
[----:B------:R-:W-:Y:S02]  /*b0e0*/  IADD3 R2, R23, -c[0x0][0x20], RZ ;  /* 0x8000080017027a10 */ /* 0x000fe40007ffe0ff */
[----:B------:R-:W-:-:S03]  /*b0f0*/  MOV R5, 0x0 ;  /* 0x0000000000057802 */ /* 0x000fc60000000f00 */
[----:B------:R1:W-:Y:S01]  /*b100*/  STL [R2], R3 ;  /* 0x0000000302007387 */ /* 0x0003e20000100800 */
[----:B------:R-:W-:Y:S05]  /*b110*/  RET.REL.NODEC R4 `(_ZN7cutlass13device_kernelIN5flash19enable_sm80_to_sm89INS1_16FlashAttnBwdSm80INS1_25CollectiveMainloopBwdSm80ILi2ELi2EN4cute5tupleIJNS5_1CILi128EEES8_NS7_ILi64EEEEEENS_10bfloat16_tEfNS_4arch4Sm80ELb1ELb0ELb1ELb1ELb0ELb0ELb0ELb0ELi2ELi4ELi4ELi4ELb0EEENS1_21CollectiveEpilogueBwdISA_SB_SD_Li256ELb1ELb0ELi2EEENS1_25SingleTileBwdLPTSchedulerILb1ELi128ELb0EEEEEEEEEvNT_6ParamsE) ;  /* 0xffff4ee004007950 */ /* 0x000fea0003c3ffff */
        .type           $_ZN7cutlass13device_kernelIN5flash19enable_sm80_to_sm89INS1_16FlashAttnBwdSm80INS1_25CollectiveMainloopBwdSm80ILi2ELi2EN4cute5tupleIJNS5_1CILi128EEES8_NS7_ILi64EEEEEENS_10bfloat16_tEfNS_4arch4Sm80ELb1ELb0ELb1ELb1ELb0ELb0ELb0ELb0ELi2ELi4ELi4ELi4ELb0EEENS1_21CollectiveEpilogueBwdISA_SB_SD_Li256ELb1ELb0ELi2EEENS1_25SingleTileBwdLPTSchedulerILb1ELi128ELb0EEEEEEEEEvNT_6ParamsE$_ZN4cute3eso3ESOILb1ELb0EJNS_6LayoutINS_5tupleIJNS3_IJNS_1CILi2EEES5_EEES5_NS4_ILi8EEEEEENS3_IJNS3_IJNS_11ScaledBasisINS4_ILi1EEEJLi1EEEENS9_IS7_JLi0EEEEEEENS9_INS4_ILi64EEEJLi0EEEENS9_INS4_ILi16EEEJLi1EEEEEEEEENS_10ViewEngineINS_23ArithmeticTupleIteratorINS_15ArithmeticTupleIJiiEEEEEEEEEC2ERKSJ_RKSP_,@function
        .size           $_ZN7cutlass13device_kernelIN5flash19enable_sm80_to_sm89INS1_16FlashAttnBwdSm80INS1_25CollectiveMainloopBwdSm80ILi2ELi2EN4cute5tupleIJNS5_1CILi128EEES8_NS7_ILi64EEEEEENS_10bfloat16_tEfNS_4arch4Sm80ELb1ELb0ELb1ELb1ELb0ELb0ELb0ELb0ELi2ELi4ELi4ELi4ELb0EEENS1_21CollectiveEpilogueBwdISA_SB_SD_Li256ELb1ELb0ELi2EEENS1_25SingleTileBwdLPTSchedulerILb1ELi128ELb0EEEEEEEEEvNT_6ParamsE$_ZN4cute3eso3ESOILb1ELb0EJNS_6LayoutINS_5tupleIJNS3_IJNS_1CILi2EEES5_EEES5_NS4_ILi8EEEEEENS3_IJNS3_IJNS_11ScaledBasisINS4_ILi1EEEJLi1EEEENS9_IS7_JLi0EEEEEEENS9_INS4_ILi64EEEJLi0EEEENS9_INS4_ILi16EEEJLi1EEEEEEEEENS_10ViewEngineINS_23ArithmeticTupleIteratorINS_15ArithmeticTupleIJiiEEEEEEEEEC2ERKSJ_RKSP_,($_ZN7cutlass13device_kernelIN5flash19enable_sm80_to_sm89INS1_16FlashAttnBwdSm80INS1_25CollectiveMainloopBwdSm80ILi2ELi2EN4cute5tupleIJNS5_1CILi128EEES8_NS7_ILi64EEEEEENS_10bfloat16_tEfNS_4arch4Sm80ELb1ELb0ELb1ELb1ELb0ELb0ELb0ELb0ELi2ELi4ELi4ELi4ELb0EEENS1_21CollectiveEpilogueBwdISA_SB_SD_Li256ELb1ELb0ELi2EEENS1_25SingleTileBwdLPTSchedulerILb1ELi128ELb0EEEEEEEEEvNT_6ParamsE$_ZN4cute3eso3ESOILb1ELb0EJNS_6LayoutINS_5tupleIJNS3_IJNS_1CILi2EEES5_EEES5_NS4_ILi8EEEEEENS3_IJNS3_IJNS_11ScaledBasisINS4_ILi1EEEJLi1EEEENS9_IS7_JLi0EEEEEEENS9_INS4_ILi64EEEJLi0EEEENS9_INS4_ILi16EEEJLi1EEEEEEEEENS_15ArithmeticTupleIJiiEEEEEC2ERKSJ_RKSL_ - $_ZN7cutlass13device_kernelIN5flash19enable_sm80_to_sm89INS1_16FlashAttnBwdSm80INS1_25CollectiveMainloopBwdSm80ILi2ELi2EN4cute5tupleIJNS5_1CILi128EEES8_NS7_ILi64EEEEEENS_10bfloat16_tEfNS_4arch4Sm80ELb1ELb0ELb1ELb1ELb0ELb0ELb0ELb0ELi2ELi4ELi4ELi4ELb0EEENS1_21CollectiveEpilogueBwdISA_SB_SD_Li256ELb1ELb0ELi2EEENS1_25SingleTileBwdLPTSchedulerILb1ELi128ELb0EEEEEEEEEvNT_6ParamsE$_ZN4cute3eso3ESOILb1ELb0EJNS_6LayoutINS_5tupleIJNS3_IJNS_1CILi2EEES5_EEES5_NS4_ILi8EEEEEENS3_IJNS3_IJNS_11ScaledBasisINS4_ILi1EEEJLi1EEEENS9_IS7_JLi0EEEEEEENS9_INS4_ILi64EEEJLi0EEEENS9_INS4_ILi16EEEJLi1EEEEEEEEENS_10ViewEngineINS_23ArithmeticTupleIteratorINS_15ArithmeticTupleIJiiEEEEEEEEEC2ERKSJ_RKSP_)
$_ZN7cutlass13device_kernelIN5flash19enable_sm80_to_sm89INS1_16FlashAttnBwdSm80INS1_25CollectiveMainloopBwdSm80ILi2ELi2EN4cute5tupleIJNS5_1CILi128EEES8_NS7_ILi64EEEEEENS_10bfloat16_tEfNS_4arch4Sm80ELb1ELb0ELb1ELb1ELb0ELb0ELb0ELb0ELi2ELi4ELi4ELi4ELb0EEENS1_21CollectiveEpilogueBwdISA_SB_SD_Li256ELb1ELb0ELi2EEENS1_25SingleTileBwdLPTSchedulerILb1ELi128ELb0EEEEEEEEEvNT_6ParamsE$_ZN4cute3eso3ESOILb1ELb0EJNS_6LayoutINS_5tupleIJNS3_IJNS_1CILi2EEES5_EEES5_NS4_ILi8EEEEEENS3_IJNS3_IJNS_11ScaledBasisINS4_ILi1EEEJLi1EEEENS9_IS7_JLi0EEEEEEENS9_INS4_ILi64EEEJLi0EEEENS9_INS4_ILi16EEEJLi1EEEEEEEEENS_10ViewEngineINS_23ArithmeticTupleIteratorINS_15ArithmeticTupleIJiiEEEEEEEEEC2ERKSJ_RKSP_:
[----:B------:R-:W-:Y:S01]  /*b120*/  IADD3 R4, R81, -c[0x0][0x20], RZ ;  /* 0x8000080051047a10 */ /* 0x000fe20007ffe0ff */
[----:B------:R-:W-:Y:S01]  /*b130*/  IMAD.MOV.U32 R8, RZ, RZ, R6 ;  /* 0x000000ffff087224 */ /* 0x000fe200078e0006 */
[----:B------:R-:W-:-:S03]  /*b140*/  MOV R9, 0x0 ;  /* 0x0000000000097802 */ /* 0x000fc60000000f00 */
[----:B------:R1:W-:Y:S04]  /*b150*/  STL [R4], R2 ;  /* 0x0000000204007387 */ /* 0x0003e80000100800 */
[----:B------:R1:W-:Y:S01]  /*b160*/  STL [R4+0x4], R3 ;  /* 0x0000040304007387 */ /* 0x0003e20000100800 */
[----:B------:R-:W-:Y:S05]  /*b170*/  RET.REL.NODEC R8 `(_ZN7cutlass13device_kernelIN5flash19enable_sm80_to_sm89INS1_16FlashAttnBwdSm80INS1_25CollectiveMainloopBwdSm80ILi2ELi2EN4cute5tupleIJNS5_1CILi128EEES8_NS7_ILi64EEEEEENS_10bfloat16_tEfNS_4arch4Sm80ELb1ELb0ELb1ELb1ELb0ELb0ELb0ELb0ELi2ELi4ELi4ELi4ELb0EEENS1_21CollectiveEpilogueBwdISA_SB_SD_Li256ELb1ELb0ELi2EEENS1_25SingleTileBwdLPTSchedulerILb1ELi128ELb0EEEEEEEEEvNT_6ParamsE) ;  /* 0xffff4e8008007950 */ /* 0x000fea0003c3ffff */
        .type           $_ZN7cutlass13device_kernelIN5flash19enable_sm80_to_sm89INS1_16FlashAttnBwdSm80INS1_25CollectiveMainloopBwdSm80ILi2ELi2EN4cute5tupleIJNS5_1CILi128EEES8_NS7_ILi64EEEEEENS_10bfloat16_tEfNS_4arch4Sm80ELb1ELb0ELb1ELb1ELb0ELb0ELb0ELb0ELi2ELi4ELi4ELi4ELb0EEENS1_21CollectiveEpilogueBwdISA_SB_SD_Li256ELb1ELb0ELi2EEENS1_25SingleTileBwdLPTSchedulerILb1ELi128ELb0EEEEEEEEEvNT_6ParamsE$_ZN4cute3eso3ESOILb1ELb0EJNS_6LayoutINS_5tupleIJNS3_IJNS_1CILi2EEES5_EEES5_NS4_ILi8EEEEEENS3_IJNS3_IJNS_11ScaledBasisINS4_ILi1EEEJLi1EEEENS9_IS7_JLi0EEEEEEENS9_INS4_ILi64EEEJLi0EEEENS9_INS4_ILi16EEEJLi1EEEEEEEEENS_15ArithmeticTupleIJiiEEEEEC2ERKSJ_RKSL_,@function
        .size           $_ZN7cutlass13device_kernelIN5flash19enable_sm80_to_sm89INS1_16FlashAttnBwdSm80INS1_25CollectiveMainloopBwdSm80ILi2ELi2EN4cute5tupleIJNS5_1CILi128EEES8_NS7_ILi64EEEEEENS_10bfloat16_tEfNS_4arch4Sm80ELb1ELb0ELb1ELb1ELb0ELb0ELb0ELb0ELi2ELi4ELi4ELi4ELb0EEENS1_21CollectiveEpilogueBwdISA_SB_SD_Li256ELb1ELb0ELi2EEENS1_25SingleTileBwdLPTSchedulerILb1ELi128ELb0EEEEEEEEEvNT_6ParamsE$_ZN4cute3eso3ESOILb1ELb0EJNS_6LayoutINS_5tupleIJNS3_IJNS_1CILi2EEES5_EEES5_NS4_ILi8EEEEEENS3_IJNS3_IJNS_11ScaledBasisINS4_ILi1EEEJLi1EEEENS9_IS7_JLi0EEEEEEENS9_INS4_ILi64EEEJLi0EEEENS9_INS4_ILi16EEEJLi1EEEEEEEEENS_15ArithmeticTupleIJiiEEEEEC2ERKSJ_RKSL_,($_ZN7cutlass13device_kernelIN5flash19enable_sm80_to_sm89INS1_16FlashAttnBwdSm80INS1_25CollectiveMainloopBwdSm80ILi2ELi2EN4cute5tupleIJNS5_1CILi128EEES8_NS7_ILi64EEEEEENS_10bfloat16_tEfNS_4arch4Sm80ELb1ELb0ELb1ELb1ELb0ELb0ELb0ELb0ELi2ELi4ELi4ELi4ELb0EEENS1_21CollectiveEpilogueBwdISA_SB_SD_Li256ELb1ELb0ELi2EEENS1_25SingleTileBwdLPTSchedulerILb1ELi128ELb0EEEEEEEEEvNT_6ParamsE$_ZN4cute3eso3ESOILb1ELb0EJNS_6LayoutINS_5tupleIJNS3_IJNS_1CILi2EEES5_EEES6_EEENS3_IJNS3_IJNS4_ILi1EEES5_EEENS3_IJNS4_ILi32EEENS4_ILi64EEEEEEEEEEENS_10ViewEngineIPN7cutlass10bfloat16_tEEEEEC2ERKSE_RKSJ_ - $_ZN7cutlass13device_kernelIN5flash19enable_sm80_to_sm89INS1_16FlashAttnBwdSm80INS1_25CollectiveMainloopBwdSm80ILi2ELi2EN4cute5tupleIJNS5_1CILi128EEES8_NS7_ILi64EEEEEENS_10bfloat16_tEfNS_4arch4Sm80ELb1ELb0ELb1ELb1ELb0ELb0ELb0ELb0ELi2ELi4ELi4ELi4ELb0EEENS1_21CollectiveEpilogueBwdISA_SB_SD_Li256ELb1ELb0ELi2EEENS1_25SingleTileBwdLPTSchedulerILb1ELi128ELb0EEEEEEEEEvNT_6ParamsE$_ZN4cute3eso3ESOILb1ELb0EJNS_6LayoutINS_5tupleIJNS3_IJNS_1CILi2EEES5_EEES5_NS4_ILi8EEEEEENS3_IJNS3_IJNS_11ScaledBasisINS4_ILi1EEEJLi1EEEENS9_IS7_JLi0EEEEEEENS9_INS4_ILi64EEEJLi0EEEENS9_INS4_ILi16EEEJLi1EEEEEEEEENS_15ArithmeticTupleIJiiEEEEEC2ERKSJ_RKSL_)
$_ZN7cutlass13device_kernelIN5flash19enable_sm80_to_sm89INS1_16FlashAttnBwdSm80INS1_25CollectiveMainloopBwdSm80ILi2ELi2EN4cute5tupleIJNS5_1CILi128EEES8_NS7_ILi64EEEEEENS_10bfloat16_tEfNS_4arch4Sm80ELb1ELb0ELb1ELb1ELb0ELb0ELb0ELb0ELi2ELi4ELi4ELi4ELb0EEENS1_21CollectiveEpilogueBwdISA_SB_SD_Li256ELb1ELb0ELi2EEENS1_25SingleTileBwdLPTSchedulerILb1ELi128ELb0EEEEEEEEEvNT_6ParamsE$_ZN4cute3eso3ESOILb1ELb0EJNS_6LayoutINS_5tupleIJNS3_IJNS_1CILi2EEES5_EEES5_NS4_ILi8EEEEEENS3_IJNS3_IJNS_11ScaledBasisINS4_ILi1EEEJLi1EEEENS9_IS7_JLi0EEEEEEENS9_INS4_ILi64EEEJLi0EEEENS9_INS4_ILi16EEEJLi1EEEEEEEEENS_15ArithmeticTupleIJiiEEEEEC2ERKSJ_RKSL_:
[----:B------:R-:W-:Y:S01]  /*b180*/  IADD3 R4, R81, -c[0x0][0x20], RZ ;  /* 0x8000080051047a10 */ /* 0x000fe20007ffe0ff */
[----:B------:R-:W-:Y:S01]  /*b190*/  IMAD.MOV.U32 R8, RZ, RZ, R6 ;  /* 0x000000ffff087224 */ /* 0x000fe200078e0006 */
[----:B------:R-:W-:-:S03]  /*b1a0*/  MOV R9, 0x0 ;  /* 0x0000000000097802 */ /* 0x000fc60000000f00 */
[----:B------:R1:W-:Y:S04]  /*b1b0*/  STL [R4], R2 ;  /* 0x0000000204007387 */ /* 0x0003e80000100800 */
[----:B------:R1:W-:Y:S01]  /*b1c0*/  STL [R4+0x4], R3 ;  /* 0x0000040304007387 */ /* 0x0003e20000100800 */
[----:B------:R-:W-:Y:S05]  /*b1d0*/  RET.REL.NODEC R8 `(_ZN7cutlass13device_kernelIN5flash19enable_sm80_to_sm89INS1_16FlashAttnBwdSm80INS1_25CollectiveMainloopBwdSm80ILi2ELi2EN4cute5tupleIJNS5_1CILi128EEES8_NS7_ILi64EEEEEENS_10bfloat16_tEfNS_4arch4Sm80ELb1ELb0ELb1ELb1ELb0ELb0ELb0ELb0ELi2ELi4ELi4ELi4ELb0EEENS1_21CollectiveEpilogueBwdISA_SB_SD_Li256ELb1ELb0ELi2EEENS1_25SingleTileBwdLPTSchedulerILb1ELi128ELb0EEEEEEEEEvNT_6ParamsE) ;  /* 0xffff4e2008007950 */ /* 0x000fea0003c3ffff */
        .type           $_ZN7cutlass13device_kernelIN5flash19enable_sm80_to_sm89INS1_16FlashAttnBwdSm80INS1_25CollectiveMainloopBwdSm80ILi2ELi2EN4cute5tupleIJNS5_1CILi128EEES8_NS7_ILi64EEEEEENS_10bfloat16_tEfNS_4arch4Sm80ELb1ELb0ELb1ELb1ELb0ELb0ELb0ELb0ELi2ELi4ELi4ELi4ELb0EEENS1_21CollectiveEpilogueBwdISA_SB_SD_Li256ELb1ELb0ELi2EEENS1_25SingleTileBwdLPTSchedulerILb1ELi128ELb0EEEEEEEEEvNT_6ParamsE$_ZN4cute3eso3ESOILb1ELb0EJNS_6LayoutINS_5tupleIJNS3_IJNS_1CILi2EEES5_EEES6_EEENS3_IJNS3_IJNS4_ILi1EEES5_EEENS3_IJNS4_ILi32EEENS4_ILi64EEEEEEEEEEENS_10ViewEngineIPN7cutlass10bfloat16_tEEEEEC2ERKSE_RKSJ_,@function
        .size           $_ZN7cutlass13device_kernelIN5flash19enable_sm80_to_sm89INS1_16FlashAttnBwdSm80INS1_25CollectiveMainloopBwdSm80ILi2ELi2EN4cute5tupleIJNS5_1CILi128EEES8_NS7_ILi64EEEEEENS_10bfloat16_tEfNS_4arch4Sm80ELb1ELb0ELb1ELb1ELb0ELb0ELb0ELb0ELi2ELi4ELi4ELi4ELb0EEENS1_21CollectiveEpilogueBwdISA_SB_SD_Li256ELb1ELb0ELi2EEENS1_25SingleTileBwdLPTSchedulerILb1ELi128ELb0EEEEEEEEEvNT_6ParamsE$_ZN4cute3eso3ESOILb1ELb0EJNS_6LayoutINS_5tupleIJNS3_IJNS_1CILi2EEES5_EEES6_EEENS3_IJNS3_IJNS4_ILi1EEES5_EEENS3_IJNS4_ILi32EEENS4_ILi64EEEEEEEEEEENS_10ViewEngineIPN7cutlass10bfloat16_tEEEEEC2ERKSE_RKSJ_,($_ZN7cutlass13device_kernelIN5flash19enable_sm80_to_sm89INS1_16FlashAttnBwdSm80INS1_25CollectiveMainloopBwdSm80ILi2ELi2EN4cute5tupleIJNS5_1CILi128EEES8_NS7_ILi64EEEEEENS_10bfloat16_tEfNS_4arch4Sm80ELb1ELb0ELb1ELb1ELb0ELb0ELb0ELb0ELi2ELi4ELi4ELi4ELb0EEENS1_21CollectiveEpilogueBwdISA_SB_SD_Li256ELb1ELb0ELi2EEENS1_25SingleTileBwdLPTSchedulerILb1ELi128ELb0EEEEEEEEEvNT_6ParamsE$_ZN4cute3eso3ESOILb1ELb0EJNS_6LayoutINS_5tupleIJNS3_IJNS_1CILi2EEES5_EEES6_EEENS3_IJNS3_IJNS4_ILi1EEES5_EEENS3_IJNS4_ILi32EEENS4_ILi64EEEEEEEEEEEiEEC2ERKSE_RKi - $_ZN7cutlass13device_kernelIN5flash19enable_sm80_to_sm89INS1_16FlashAttnBwdSm80INS1_25CollectiveMainloopBwdSm80ILi2ELi2EN4cute5tupleIJNS5_1CILi128EEES8_NS7_ILi64EEEEEENS_10bfloat16_tEfNS_4arch4Sm80ELb1ELb0ELb1ELb1ELb0ELb0ELb0ELb0ELi2ELi4ELi4ELi4ELb0EEENS1_21CollectiveEpilogueBwdISA_SB_SD_Li256ELb1ELb0ELi2EEENS1_25SingleTileBwdLPTSchedulerILb1ELi128ELb0EEEEEEEEEvNT_6ParamsE$_ZN4cute3eso3ESOILb1ELb0EJNS_6LayoutINS_5tupleIJNS3_IJNS_1CILi2EEES5_EEES6_EEENS3_IJNS3_IJNS4_ILi1EEES5_EEENS3_IJNS4_ILi32EEENS4_ILi64EEEEEEEEEEENS_10ViewEngineIPN7cutlass10bfloat16_tEEEEEC2ERKSE_RKSJ_)
$_ZN7cutlass13device_kernelIN5flash19enable_sm80_to_sm89INS1_16FlashAttnBwdSm80INS1_25CollectiveMainloopBwdSm80ILi2ELi2EN4cute5tupleIJNS5_1CILi128EEES8_NS7_ILi64EEEEEENS_10bfloat16_tEfNS_4arch4Sm80ELb1ELb0ELb1ELb1ELb0ELb0ELb0ELb0ELi2ELi4ELi4ELi4ELb0EEENS1_21CollectiveEpilogueBwdISA_SB_SD_Li256ELb1ELb0ELi2EEENS1_25SingleTileBwdLPTSchedulerILb1ELi128ELb0EEEEEEEEEvNT_6ParamsE$_ZN4cute3eso3ESOILb1ELb0EJNS_6LayoutINS_5tupleIJNS3_IJNS_1CILi2EEES5_EEES6_EEENS3_IJNS3_IJNS4_ILi1EEES5_EEENS3_IJNS4_ILi32EEENS4_ILi64EEEEEEEEEEENS_10ViewEngineIPN7cutlass10bfloat16_tEEEEEC2ERKSE_RKSJ_:
[----:B------:R-:W-:Y:S01]  /*b1e0*/  IADD3 R2, R67, -c[0x0][0x20], RZ ;  /* 0x8000080043027a10 */ /* 0x000fe20007ffe0ff */
[----:B------:R-:W-:Y:S01]  /*b1f0*/  IMAD.MOV.U32 R7, RZ, RZ, R3 ;  /* 0x000000ffff077224 */ /* 0x000fe200078e0003 */
[----:B------:R-:W-:-:S04]  /*b200*/  MOV R5, 0x0 ;  /* 0x0000000000057802 */ /* 0x000fc80000000f00 */
[----:B------:R1:W-:Y:S01]  /*b210*/  STL.64 [R2], R6 ;  /* 0x0000000602007387 */ /* 0x0003e20000100a00 */
[----:B------:R-:W-:Y:S05]  /*b220*/  RET.REL.NODEC R4 `(_ZN7cutlass13device_kernelIN5flash19enable_sm80_to_sm89INS1_16FlashAttnBwdSm80INS1_25CollectiveMainloopBwdSm80ILi2ELi2EN4cute5tupleIJNS5_1CILi128EEES8_NS7_ILi64EEEEEENS_10bfloat16_tEfNS_4arch4Sm80ELb1ELb0ELb1ELb1ELb0ELb0ELb0ELb0ELi2ELi4ELi4ELi4ELb0EEENS1_21CollectiveEpilogueBwdISA_SB_SD_Li256ELb1ELb0ELi2EEENS1_25SingleTileBwdLPTSchedulerILb1ELi128ELb0EEEEEEEEEvNT_6ParamsE) ;  /* 0xffff4dd004007950 */ /* 0x000fea0003c3ffff */
        .type           $_ZN7cutlass13device_kernelIN5flash19enable_sm80_to_sm89INS1_16FlashAttnBwdSm80INS1_25CollectiveMainloopBwdSm80ILi2ELi2EN4cute5tupleIJNS5_1CILi128EEES8_NS7_ILi64EEEEEENS_10bfloat16_tEfNS_4arch4Sm80ELb1ELb0ELb1ELb1ELb0ELb0ELb0ELb0ELi2ELi4ELi4ELi4ELb0EEENS1_21CollectiveEpilogueBwdISA_SB_SD_Li256ELb1ELb0ELi2EEENS1_25SingleTileBwdLPTSchedulerILb1ELi128ELb0EEEEEEEEEvNT_6ParamsE$_ZN4cute3eso3ESOILb1ELb0EJNS_6LayoutINS_5tupleIJNS3_IJNS_1CILi2EEES5_EEES6_EEENS3_IJNS3_IJNS4_ILi1EEES5_EEENS3_IJNS4_ILi32EEENS4_ILi64EEEEEEEEEEEiEEC2ERKSE_RKi,@function
        .size           $_ZN7cutlass13device_kernelIN5flash19enable_sm80_to_sm89INS1_16FlashAttnBwdSm80INS1_25CollectiveMainloopBwdSm80ILi2ELi2EN4cute5tupleIJNS5_1CILi128EEES8_NS7_ILi64EEEEEENS_10bfloat16_tEfNS_4arch4Sm80ELb1ELb0ELb1ELb1ELb0ELb0ELb0ELb0ELi2ELi4ELi4ELi4ELb0EEENS1_21CollectiveEpilogueBwdISA_SB_SD_Li256ELb1ELb0ELi2EEENS1_25SingleTileBwdLPTSchedulerILb1ELi128ELb0EEEEEEEEEvNT_6ParamsE$_ZN4cute3eso3ESOILb1ELb0EJNS_6LayoutINS_5tupleIJNS3_IJNS_1CILi2EEES5_EEES6_EEENS3_IJNS3_IJNS4_ILi1EEES5_EEENS3_IJNS4_ILi32EEENS4_ILi64EEEEEEEEEEEiEEC2ERKSE_RKi,($_ZN7cutlass13device_kernelIN5flash19enable_sm80_to_sm89INS1_16FlashAttnBwdSm80INS1_25CollectiveMainloopBwdSm80ILi2ELi2EN4cute5tupleIJNS5_1CILi128EEES8_NS7_ILi64EEEEEENS_10bfloat16_tEfNS_4arch4Sm80ELb1ELb0ELb1ELb1ELb0ELb0ELb0ELb0ELi2ELi4ELi4ELi4ELb0EEENS1_21CollectiveEpilogueBwdISA_SB_SD_Li256ELb1ELb0ELi2EEENS1_25SingleTileBwdLPTSchedulerILb1ELi128ELb0EEEEEEEEEvNT_6ParamsE$_ZN4cute3eso3ESOILb1ELb0EJNS_6LayoutINS_5tupleIJNS3_IJNS_1CILi2EEES5_S5_EEEEEENS3_IJNS3_IJNS4_ILi1EEES5_NS4_ILi4EEEEEEEEEEENS_10ViewEngineIPN7cutlass10bfloat16_tEEEEEC2ERKSC_RKSH_ - $_ZN7cutlass13device_kernelIN5flash19enable_sm80_to_sm89INS1_16FlashAttnBwdSm80INS1_25CollectiveMainloopBwdSm80ILi2ELi2EN4cute5tupleIJNS5_1CILi128EEES8_NS7_ILi64EEEEEENS_10bfloat16_tEfNS_4arch4Sm80ELb1ELb0ELb1ELb1ELb0ELb0ELb0ELb0ELi2ELi4ELi4ELi4ELb0EEENS1_21CollectiveEpilogueBwdISA_SB_SD_Li256ELb1ELb0ELi2EEENS1_25SingleTileBwdLPTSchedulerILb1ELi128ELb0EEEEEEEEEvNT_6ParamsE$_ZN4cute3eso3ESOILb1ELb0EJNS_6LayoutINS_5tupleIJNS3_IJNS_1CILi2EEES5_EEES6_EEENS3_IJNS3_IJNS4_ILi1EEES5_EEENS3_IJNS4_ILi32EEENS4_ILi64EEEEEEEEEEEiEEC2ERKSE_RKi)
$_ZN7cutlass13device_kernelIN5flash19enable_sm80_to_sm89INS1_16FlashAttnBwdSm80INS1_25CollectiveMainloopBwdSm80ILi2ELi2EN4cute5tupleIJNS5_1CILi128EEES8_NS7_ILi64EEEEEENS_10bfloat16_tEfNS_4arch4Sm80ELb1ELb0ELb1ELb1ELb0ELb0ELb0ELb0ELi2ELi4ELi4ELi4ELb0EEENS1_21CollectiveEpilogueBwdISA_SB_SD_Li256ELb1ELb0ELi2EEENS1_25SingleTileBwdLPTSchedulerILb1ELi128ELb0EEEEEEEEEvNT_6ParamsE$_ZN4cute3eso3ESOILb1ELb0EJNS_6LayoutINS_5tupleIJNS3_IJNS_1CILi2EEES5_EEES6_EEENS3_IJNS3_IJNS4_ILi1EEES5_EEENS3_IJNS4_ILi32EEENS4_ILi64EEEEEEEEEEEiEEC2ERKSE_RKi:
[----:B------:R-:W-:Y:S02]  /*b230*/  IADD3 R2, R67, -c[0x0][0x20], RZ ;  /* 0x8000080043027a10 */ /* 0x000fe40007ffe0ff */
[----:B------:R-:W-:-:S03]  /*b240*/  MOV R5, 0x0 ;  /* 0x0000000000057802 */ /* 0x000fc60000000f00 */
[----:B------:R1:W-:Y:S01]  /*b250*/  STL [R2], R3 ;  /* 0x0000000302007387 */ /* 0x0003e20000100800 */
[----:B------:R-:W-:Y:S05]  /*b260*/  RET.REL.NODEC R4 `(_ZN7cutlass13device_kernelIN5flash19enable_sm80_to_sm89INS1_16FlashAttnBwdSm80INS1_25CollectiveMainloopBwdSm80ILi2ELi2EN4cute5tupleIJNS5_1CILi128EEES8_NS7_ILi64EEEEEENS_10bfloat16_tEfNS_4arch4Sm80ELb1ELb0ELb1ELb1ELb0ELb0ELb0ELb0ELi2ELi4ELi4ELi4ELb0EEENS1_21CollectiveEpilogueBwdISA_SB_SD_Li256ELb1ELb0ELi2EEENS1_25SingleTileBwdLPTSchedulerILb1ELi128ELb0EEEEEEEEEvNT_6ParamsE) ;  /* 0xffff4d9004007950 */ /* 0x000fea0003c3ffff */
        .type           $_ZN7cutlass13device_kernelIN5flash19enable_sm80_to_sm89INS1_16FlashAttnBwdSm80INS1_25CollectiveMainloopBwdSm80ILi2ELi2EN4cute5tupleIJNS5_1CILi128EEES8_NS7_ILi64EEEEEENS_10bfloat16_tEfNS_4arch4Sm80ELb1ELb0ELb1ELb1ELb0ELb0ELb0ELb0ELi2ELi4ELi4ELi4ELb0EEENS1_21CollectiveEpilogueBwdISA_SB_SD_Li256ELb1ELb0ELi2EEENS1_25SingleTileBwdLPTSchedulerILb1ELi128ELb0EEEEEEEEEvNT_6ParamsE$_ZN4cute3eso3ESOILb1ELb0EJNS_6LayoutINS_5tupleIJNS3_IJNS_1CILi2EEES5_S5_EEEEEENS3_IJNS3_IJNS4_ILi1EEES5_NS4_ILi4EEEEEEEEEEENS_10ViewEngineIPN7cutlass10bfloat16_tEEEEEC2ERKSC_RKSH_,@function
        .size           $_ZN7cutlass13device_kernelIN5flash19enable_sm80_to_sm89INS1_16FlashAttnBwdSm80INS1_25CollectiveMainloopBwdSm80ILi2ELi2EN4cute5tupleIJNS5_1CILi128EEES8_NS7_ILi64EEEEEENS_10bfloat16_tEfNS_4arch4Sm80ELb1ELb0ELb1ELb1ELb0ELb0ELb0ELb0ELi2ELi4ELi4ELi4ELb0EEENS1_21CollectiveEpilogueBwdISA_SB_SD_Li256ELb1ELb0ELi2EEENS1_25SingleTileBwdLPTSchedulerILb1ELi128ELb0EEEEEEEEEvNT_6ParamsE$_ZN4cute3eso3ESOILb1ELb0EJNS_6LayoutINS_5tupleIJNS3_IJNS_1CILi2EEES5_S5_EEEEEENS3_IJNS3_IJNS4_ILi1EEES5_NS4_ILi4EEEEEEEEEEENS_10ViewEngineIPN7cutlass10bfloat16_tEEEEEC2ERKSC_RKSH_,($_ZN7cutlass13device_kernelIN5flash19enable_sm80_to_sm89INS1_16FlashAttnBwdSm80INS1_25CollectiveMainloopBwdSm80ILi2ELi2EN4cute5tupleIJNS5_1CILi128EEES8_NS7_ILi64EEEEEENS_10bfloat16_tEfNS_4arch4Sm80ELb1ELb0ELb1ELb1ELb0ELb0ELb0ELb0ELi2ELi4ELi4ELi4ELb0EEENS1_21CollectiveEpilogueBwdISA_SB_SD_Li256ELb1ELb0ELi2EEENS1_25SingleTileBwdLPTSchedulerILb1ELi128ELb0EEEEEEEEEvNT_6ParamsE$_ZN4cute3eso3ESOILb1ELb0EJNS_6LayoutINS_5tupleIJNS3_IJNS_1CILi2EEES5_S5_EEEEEENS3_IJNS3_IJNS4_ILi1EEES5_NS4_ILi4EEEEEEEEEEEiEEC2ERKSC_RKi - $_ZN7cutlass13device_kernelIN5flash19enable_sm80_to_sm89INS1_16FlashAttnBwdSm80INS1_25CollectiveMainloopBwdSm80ILi2ELi2EN4cute5tupleIJNS5_1CILi128EEES8_NS7_ILi64EEEEEENS_10bfloat16_tEfNS_4arch4Sm80ELb1ELb0ELb1ELb1ELb0ELb0ELb0ELb0ELi2ELi4ELi4ELi4ELb0EEENS1_21CollectiveEpilogueBwdISA_SB_SD_Li256ELb1ELb0ELi2EEENS1_25SingleTileBwdLPTSchedulerILb1ELi128ELb0EEEEEEEEEvNT_6ParamsE$_ZN4cute3eso3ESOILb1ELb0EJNS_6LayoutINS_5tupleIJNS3_IJNS_1CILi2EEES5_S5_EEEEEENS3_IJNS3_IJNS4_ILi1EEES5_NS4_ILi4EEEEEEEEEEENS_10ViewEngineIPN7cutlass10bfloat16_tEEEEEC2ERKSC_RKSH_)
$_ZN7cutlass13device_kernelIN5flash19enable_sm80_to_sm89INS1_16FlashAttnBwdSm80INS1_25CollectiveMainloopBwdSm80ILi2ELi2EN4cute5tupleIJNS5_1CILi128EEES8_NS7_ILi64EEEEEENS_10bfloat16_tEfNS_4arch4Sm80ELb1ELb0ELb1ELb1ELb0ELb0ELb0ELb0ELi2ELi4ELi4ELi4ELb0EEENS1_21CollectiveEpilogueBwdISA_SB_SD_Li256ELb1ELb0ELi2EEENS1_25SingleTileBwdLPTSchedulerILb1ELi128ELb0EEEEEEEEEvNT_6ParamsE$_ZN4cute3eso3ESOILb1ELb0EJNS_6LayoutINS_5tupleIJNS3_IJNS_1CILi2EEES5_S5_EEEEEENS3_IJNS3_IJNS4_ILi1EEES5_NS4_ILi4EEEEEEEEEEENS_10ViewEngineIPN7cutlass10bfloat16_tEEEEEC2ERKSC_RKSH_:
[----:B------:R-:W-:Y:S01]  /*b270*/  IADD3 R2, R67, -c[0x0][0x20], RZ ;  /* 0x8000080043027a10 */ /* 0x000fe20007ffe0ff */
[----:B------:R-:W-:Y:S01]  /*b280*/  IMAD.MOV.U32 R7, RZ, RZ, R3 ;  /* 0x000000ffff077224 */ /* 0x000fe200078e0003 */
[----:B------:R-:W-:-:S04]  /*b290*/  MOV R5, 0x0 ;  /* 0x0000000000057802 */ /* 0x000fc80000000f00 */
[----:B------:R1:W-:Y:S01]  /*b2a0*/  STL.64 [R2], R6 ;  /* 0x0000000602007387 */ /* 0x0003e20000100a00 */
[----:B------:R-:W-:Y:S05]  /*b2b0*/  RET.REL.NODEC R4 `(_ZN7cutlass13device_kernelIN5flash19enable_sm80_to_sm89INS1_16FlashAttnBwdSm80INS1_25CollectiveMainloopBwdSm80ILi2ELi2EN4cute5tupleIJNS5_1CILi128EEES8_NS7_ILi64EEEEEENS_10bfloat16_tEfNS_4arch4Sm80ELb1ELb0ELb1ELb1ELb0ELb0ELb0ELb0ELi2ELi4ELi4ELi4ELb0EEENS1_21CollectiveEpilogueBwdISA_SB_SD_Li256ELb1ELb0ELi2EEENS1_25SingleTileBwdLPTSchedulerILb1ELi128ELb0EEEEEEEEEvNT_6ParamsE) ;  /* 0xffff4d4004007950 */ /* 0x000fea0003c3ffff */
        .type           $_ZN7cutlass13device_kernelIN5flash19enable_sm80_to_sm89INS1_16FlashAttnBwdSm80INS1_25CollectiveMainloopBwdSm80ILi2ELi2EN4cute5tupleIJNS5_1CILi128EEES8_NS7_ILi64EEEEEENS_10bfloat16_tEfNS_4arch4Sm80ELb1ELb0ELb1ELb1ELb0ELb0ELb0ELb0ELi2ELi4ELi4ELi4ELb0EEENS1_21CollectiveEpilogueBwdISA_SB_SD_Li256ELb1ELb0ELi2EEENS1_25SingleTileBwdLPTSchedulerILb1ELi128ELb0EEEEEEEEEvNT_6ParamsE$_ZN4cute3eso3ESOILb1ELb0EJNS_6LayoutINS_5tupleIJNS3_IJNS_1CILi2EEES5_S5_EEEEEENS3_IJNS3_IJNS4_ILi1EEES5_NS4_ILi4EEEEEEEEEEEiEEC2ERKSC_RKi,@function
        .size           $_ZN7cutlass13device_kernelIN5flash19enable_sm80_to_sm89INS1_16FlashAttnBwdSm80INS1_25CollectiveMainloopBwdSm80ILi2ELi2EN4cute5tupleIJNS5_1CILi128EEES8_NS7_ILi64EEEEEENS_10bfloat16_tEfNS_4arch4Sm80ELb1ELb0ELb1ELb1ELb0ELb0ELb0ELb0ELi2ELi4ELi4ELi4ELb0EEENS1_21CollectiveEpilogueBwdISA_SB_SD_Li256ELb1ELb0ELi2EEENS1_25SingleTileBwdLPTSchedulerILb1ELi128ELb0EEEEEEEEEvNT_6ParamsE$_ZN4cute3eso3ESOILb1ELb0EJNS_6LayoutINS_5tupleIJNS3_IJNS_1CILi2EEES5_S5_EEEEEENS3_IJNS3_IJNS4_ILi1EEES5_NS4_ILi4EEEEEEEEEEEiEEC2ERKSC_RKi,($_ZN7cutlass13device_kernelIN5flash19enable_sm80_to_sm89INS1_16FlashAttnBwdSm80INS1_25CollectiveMainloopBwdSm80ILi2ELi2EN4cute5tupleIJNS5_1CILi128EEES8_NS7_ILi64EEEEEENS_10bfloat16_tEfNS_4arch4Sm80ELb1ELb0ELb1ELb1ELb0ELb0ELb0ELb0ELi2ELi4ELi4ELi4ELb0EEENS1_21CollectiveEpilogueBwdISA_SB_SD_Li256ELb1ELb0ELi2EEENS1_25SingleTileBwdLPTSchedulerILb1ELi128ELb0EEEEEEEEEvNT_6ParamsE$_ZN4cute3eso3ESOILb1ELb0EJNS_6LayoutINS_5tupleIJNS3_IJNS_1CILi2EEES5_S5_EEES5_EEENS3_IJNS3_IJNS4_ILi1EEES5_NS4_ILi4EEEEEENS4_ILi64EEEEEEEENS_10ViewEngineIPN7cutlass10bfloat16_tEEEEEC2ERKSD_RKSI_ - $_ZN7cutlass13device_kernelIN5flash19enable_sm80_to_sm89INS1_16FlashAttnBwdSm80INS1_25CollectiveMainloopBwdSm80ILi2ELi2EN4cute5tupleIJNS5_1CILi128EEES8_NS7_ILi64EEEEEENS_10bfloat16_tEfNS_4arch4Sm80ELb1ELb0ELb1ELb1ELb0ELb0ELb0ELb0ELi2ELi4ELi4ELi4ELb0EEENS1_21CollectiveEpilogueBwdISA_SB_SD_Li256ELb1ELb0ELi2EEENS1_25SingleTileBwdLPTSchedulerILb1ELi128ELb0EEEEEEEEEvNT_6ParamsE$_ZN4cute3eso3ESOILb1ELb0EJNS_6LayoutINS_5tupleIJNS3_IJNS_1CILi2EEES5_S5_EEEEEENS3_IJNS3_IJNS4_ILi1EEES5_NS4_ILi4EEEEEEEEEEEiEEC2ERKSC_RKi)
$_ZN7cutlass13device_kernelIN5flash19enable_sm80_to_sm89INS1_16FlashAttnBwdSm80INS1_25CollectiveMainloopBwdSm80ILi2ELi2EN4cute5tupleIJNS5_1CILi128EEES8_NS7_ILi64EEEEEENS_10bfloat16_tEfNS_4arch4Sm80ELb1ELb0ELb1ELb1ELb0ELb0ELb0ELb0ELi2ELi4ELi4ELi4ELb0EEENS1_21CollectiveEpilogueBwdISA_SB_SD_Li256ELb1ELb0ELi2EEENS1_25SingleTileBwdLPTSchedulerILb1ELi128ELb0EEEEEEEEEvNT_6ParamsE$_ZN4cute3eso3ESOILb1ELb0EJNS_6LayoutINS_5tupleIJNS3_IJNS_1CILi2EEES5_S5_EEEEEENS3_IJNS3_IJNS4_ILi1EEES5_NS4_ILi4EEEEEEEEEEEiEEC2ERKSC_RKi:
[----:B------:R-:W-:Y:S02]  /*b2c0*/  IADD3 R2, R67, -c[0x0][0x20], RZ ;  /* 0x8000080043027a10 */ /* 0x000fe40007ffe0ff */
[----:B------:R-:W-:-:S03]  /*b2d0*/  MOV R5, 0x0 ;  /* 0x0000000000057802 */ /* 0x000fc60000000f00 */
[----:B------:R1:W-:Y:S01]  /*b2e0*/  STL [R2], R3 ;  /* 0x0000000302007387 */ /* 0x0003e20000100800 */
[----:B------:R-:W-:Y:S05]  /*b2f0*/  RET.REL.NODEC R4 `(_ZN7cutlass13device_kernelIN5flash19enable_sm80_to_sm89INS1_16FlashAttnBwdSm80INS1_25CollectiveMainloopBwdSm80ILi2ELi2EN4cute5tupleIJNS5_1CILi128EEES8_NS7_ILi64EEEEEENS_10bfloat16_tEfNS_4arch4Sm80ELb1ELb0ELb1ELb1ELb0ELb0ELb0ELb0ELi2ELi4ELi4ELi4ELb0EEENS1_21CollectiveEpilogueBwdISA_SB_SD_Li256ELb1ELb0ELi2EEENS1_25SingleTileBwdLPTSchedulerILb1ELi128ELb0EEEEEEEEEvNT_6ParamsE) ;  /* 0xffff4d0004007950 */ /* 0x000fea0003c3ffff */
        .type           $_ZN7cutlass13device_kernelIN5flash19enable_sm80_to_sm89INS1_16FlashAttnBwdSm80INS1_25CollectiveMainloopBwdSm80ILi2ELi2EN4cute5tupleIJNS5_1CILi128EEES8_NS7_ILi64EEEEEENS_10bfloat16_tEfNS_4arch4Sm80ELb1ELb0ELb1ELb1ELb0ELb0ELb0ELb0ELi2ELi4ELi4ELi4ELb0EEENS1_21CollectiveEpilogueBwdISA_SB_SD_Li256ELb1ELb0ELi2EEENS1_25SingleTileBwdLPTSchedulerILb1ELi128ELb0EEEEEEEEEvNT_6ParamsE$_ZN4cute3eso3ESOILb1ELb0EJNS_6LayoutINS_5tupleIJNS3_IJNS_1CILi2EEES5_S5_EEES5_EEENS3_IJNS3_IJNS4_ILi1EEES5_NS4_ILi4EEEEEENS4_ILi64EEEEEEEENS_10ViewEngineIPN7cutlass10bfloat16_tEEEEEC2ERKSD_RKSI_,@function
        .size           $_ZN7cutlass13device_kernelIN5flash19enable_sm80_to_sm89INS1_16FlashAttnBwdSm80INS1_25CollectiveMainloopBwdSm80ILi2ELi2EN4cute5tupleIJNS5_1CILi128EEES8_NS7_ILi64EEEEEENS_10bfloat16_tEfNS_4arch4Sm80ELb1ELb0ELb1ELb1ELb0ELb0ELb0ELb0ELi2ELi4ELi4ELi4ELb0EEENS1_21CollectiveEpilogueBwdISA_SB_SD_Li256ELb1ELb0ELi2EEENS1_25SingleTileBwdLPTSchedulerILb1ELi128ELb0EEEEEEEEEvNT_6ParamsE$_ZN4cute3eso3ESOILb1ELb0EJNS_6LayoutINS_5tupleIJNS3_IJNS_1CILi2EEES5_S5_EEES5_EEENS3_IJNS3_IJNS4_ILi1EEES5_NS4_ILi4EEEEEENS4_ILi64EEEEEEEENS_10ViewEngineIPN7cutlass10bfloat16_tEEEEEC2ERKSD_RKSI_,($_ZN7cutlass13device_kernelIN5flash19enable_sm80_to_sm89INS1_16FlashAttnBwdSm80INS1_25CollectiveMainloopBwdSm80ILi2ELi2EN4cute5tupleIJNS5_1CILi128EEES8_NS7_ILi64EEEEEENS_10bfloat16_tEfNS_4arch4Sm80ELb1ELb0ELb1ELb1ELb0ELb0ELb0ELb0ELi2ELi4ELi4ELi4ELb0EEENS1_21CollectiveEpilogueBwdISA_SB_SD_Li256ELb1ELb0ELi2EEENS1_25SingleTileBwdLPTSchedulerILb1ELi128ELb0EEEEEEEEEvNT_6ParamsE$_ZN4cute3eso3ESOILb1ELb0EJNS_6LayoutINS_5tupleIJNS3_IJNS_1CILi2EEES5_S5_EEES5_EEENS3_IJNS3_IJNS4_ILi1EEES5_NS4_ILi4EEEEEENS4_ILi64EEEEEEEEiEEC2ERKSD_RKi - $_ZN7cutlass13device_kernelIN5flash19enable_sm80_to_sm89INS1_16FlashAttnBwdSm80INS1_25CollectiveMainloopBwdSm80ILi2ELi2EN4cute5tupleIJNS5_1CILi128EEES8_NS7_ILi64EEEEEENS_10bfloat16_tEfNS_4arch4Sm80ELb1ELb0ELb1ELb1ELb0ELb0ELb0ELb0ELi2ELi4ELi4ELi4ELb0EEENS1_21CollectiveEpilogueBwdISA_SB_SD_Li256ELb1ELb0ELi2EEENS1_25SingleTileBwdLPTSchedulerILb1ELi128ELb0EEEEEEEEEvNT_6ParamsE$_ZN4cute3eso3ESOILb1ELb0EJNS_6LayoutINS_5tupleIJNS3_IJNS_1CILi2EEES5_S5_EEES5_EEENS3_IJNS3_IJNS4_ILi1EEES5_NS4_ILi4EEEEEENS4_ILi64EEEEEEEENS_10ViewEngineIPN7cutlass10bfloat16_tEEEEEC2ERKSD_RKSI_)
$_ZN7cutlass13device_kernelIN5flash19enable_sm80_to_sm89INS1_16FlashAttnBwdSm80INS1_25CollectiveMainloopBwdSm80ILi2ELi2EN4cute5tupleIJNS5_1CILi128EEES8_NS7_ILi64EEEEEENS_10bfloat16_tEfNS_4arch4Sm80ELb1ELb0ELb1ELb1ELb0ELb0ELb0ELb0ELi2ELi4ELi4ELi4ELb0EEENS1_21CollectiveEpilogueBwdISA_SB_SD_Li256ELb1ELb0ELi2EEENS1_25SingleTileBwdLPTSchedulerILb1ELi128ELb0EEEEEEEEEvNT_6ParamsE$_ZN4cute3eso3ESOILb1ELb0EJNS_6LayoutINS_5tupleIJNS3_IJNS_1CILi2EEES5_S5_EEES5_EEENS3_IJNS3_IJNS4_ILi1EEES5_NS4_ILi4EEEEEENS4_ILi64EEEEEEEENS_10ViewEngineIPN7cutlass10bfloat16_tEEEEEC2ERKSD_RKSI_:
[----:B------:R-:W-:Y:S01]  /*b300*/  IADD3 R2, R23, -c[0x0][0x20], RZ ;  /* 0x8000080017027a10 */ /* 0x000fe20007ffe0ff */
[----:B------:R-:W-:Y:S01]  /*b310*/  IMAD.MOV.U32 R7, RZ, RZ, R3 ;  /* 0x000000ffff077224 */ /* 0x000fe200078e0003 */
[----:B------:R-:W-:-:S04]  /*b320*/  MOV R5, 0x0 ;  /* 0x0000000000057802 */ /* 0x000fc80000000f00 */
[----:B------:R1:W-:Y:S01]  /*b330*/  STL.64 [R2], R6 ;  /* 0x0000000602007387 */ /* 0x0003e20000100a00 */
[----:B------:R-:W-:Y:S05]  /*b340*/  RET.REL.NODEC R4 `(_ZN7cutlass13device_kernelIN5flash19enable_sm80_to_sm89INS1_16FlashAttnBwdSm80INS1_25CollectiveMainloopBwdSm80ILi2ELi2EN4cute5tupleIJNS5_1CILi128EEES8_NS7_ILi64EEEEEENS_10bfloat16_tEfNS_4arch4Sm80ELb1ELb0ELb1ELb1ELb0ELb0ELb0ELb0ELi2ELi4ELi4ELi4ELb0EEENS1_21CollectiveEpilogueBwdISA_SB_SD_Li256ELb1ELb0ELi2EEENS1_25SingleTileBwdLPTSchedulerILb1ELi128ELb0EEEEEEEEEvNT_6ParamsE) ;  /* 0xffff4cb004007950 */ /* 0x000fea0003c3ffff */
        .type           $_ZN7cutlass13device_kernelIN5flash19enable_sm80_to_sm89INS1_16FlashAttnBwdSm80INS1_25CollectiveMainloopBwdSm80ILi2ELi2EN4cute5tupleIJNS5_1CILi128EEES8_NS7_ILi64EEEEEENS_10bfloat16_tEfNS_4arch4Sm80ELb1ELb0ELb1ELb1ELb0ELb0ELb0ELb0ELi2ELi4ELi4ELi4ELb0EEENS1_21CollectiveEpilogueBwdISA_SB_SD_Li256ELb1ELb0ELi2EEENS1_25SingleTileBwdLPTSchedulerILb1ELi128ELb0EEEEEEEEEvNT_6ParamsE$_ZN4cute3eso3ESOILb1ELb0EJNS_6LayoutINS_5tupleIJNS3_IJNS_1CILi2EEES5_S5_EEES5_EEENS3_IJNS3_IJNS4_ILi1EEES5_NS4_ILi4EEEEEENS4_ILi64EEEEEEEEiEEC2ERKSD_RKi,@function
        .size           $_ZN7cutlass13device_kernelIN5flash19enable_sm80_to_sm89INS1_16FlashAttnBwdSm80INS1_25CollectiveMainloopBwdSm80ILi2ELi2EN4cute5tupleIJNS5_1CILi128EEES8_NS7_ILi64EEEEEENS_10bfloat16_tEfNS_4arch4Sm80ELb1ELb0ELb1ELb1ELb0ELb0ELb0ELb0ELi2ELi4ELi4ELi4ELb0EEENS1_21CollectiveEpilogueBwdISA_SB_SD_Li256ELb1ELb0ELi2EEENS1_25SingleTileBwdLPTSchedulerILb1ELi128ELb0EEEEEEEEEvNT_6ParamsE$_ZN4cute3eso3ESOILb1ELb0EJNS_6LayoutINS_5tupleIJNS3_IJNS_1CILi2EEES5_S5_EEES5_EEENS3_IJNS3_IJNS4_ILi1EEES5_NS4_ILi4EEEEEENS4_ILi64EEEEEEEEiEEC2ERKSD_RKi,($_ZN7cutlass13device_kernelIN5flash19enable_sm80_to_sm89INS1_16FlashAttnBwdSm80INS1_25CollectiveMainloopBwdSm80ILi2ELi2EN4cute5tupleIJNS5_1CILi128EEES8_NS7_ILi64EEEEEENS_10bfloat16_tEfNS_4arch4Sm80ELb1ELb0ELb1ELb1ELb0ELb0ELb0ELb0ELi2ELi4ELi4ELi4ELb0EEENS1_21CollectiveEpilogueBwdISA_SB_SD_Li256ELb1ELb0ELi2EEENS1_25SingleTileBwdLPTSchedulerILb1ELi128ELb0EEEEEEEEEvNT_6ParamsE$_ZN4cute3eso3ESOILb1ELb0EJNS_6LayoutINS_5tupleIJNS3_IJNS_1CILi2EEES5_S5_EEES5_EEENS3_IJNS3_IJNS4_ILi1EEES5_NS4_ILi4EEEEEENS4_ILi8EEEEEEEENS_10ViewEngineIPN7cutlass10bfloat16_tEEEEEC2ERKSD_RKSI_ - $_ZN7cutlass13device_kernelIN5flash19enable_sm80_to_sm89INS1_16FlashAttnBwdSm80INS1_25CollectiveMainloopBwdSm80ILi2ELi2EN4cute5tupleIJNS5_1CILi128EEES8_NS7_ILi64EEEEEENS_10bfloat16_tEfNS_4arch4Sm80ELb1ELb0ELb1ELb1ELb0ELb0ELb0ELb0ELi2ELi4ELi4ELi4ELb0EEENS1_21CollectiveEpilogueBwdISA_SB_SD_Li256ELb1ELb0ELi2EEENS1_25SingleTileBwdLPTSchedulerILb1ELi128ELb0EEEEEEEEEvNT_6ParamsE$_ZN4cute3eso3ESOILb1ELb0EJNS_6LayoutINS_5tupleIJNS3_IJNS_1CILi2EEES5_S5_EEES5_EEENS3_IJNS3_IJNS4_ILi1EEES5_NS4_ILi4EEEEEENS4_ILi64EEEEEEEEiEEC2ERKSD_RKi)
$_ZN7cutlass13device_kernelIN5flash19enable_sm80_to_sm89INS1_16FlashAttnBwdSm80INS1_25CollectiveMainloopBwdSm80ILi2ELi2EN4cute5tupleIJNS5_1CILi128EEES8_NS7_ILi64EEEEEENS_10bfloat16_tEfNS_4arch4Sm80ELb1ELb0ELb1ELb1ELb0ELb0ELb0ELb0ELi2ELi4ELi4ELi4ELb0EEENS1_21CollectiveEpilogueBwdISA_SB_SD_Li256ELb1ELb0ELi2EEENS1_25SingleTileBwdLPTSchedulerILb1ELi128ELb0EEEEEEEEEvNT_6ParamsE$_ZN4cute3eso3ESOILb1ELb0EJNS_6LayoutINS_5tupleIJNS3_IJNS_1CILi2EEES5_S5_EEES5_EEENS3_IJNS3_IJNS4_ILi1EEES5_NS4_ILi4EEEEEENS4_ILi64EEEEEEEEiEEC2ERKSD_RKi:
[----:B------:R-:W-:Y:S02]  /*b350*/  IADD3 R2, R23, -c[0x0][0x20], RZ ;  /* 0x8000080017027a10 */ /* 0x000fe40007ffe0ff */
[----:B------:R-:W-:-:S03]  /*b360*/  MOV R5, 0x0 ;  /* 0x0000000000057802 */ /* 0x000fc60000000f00 */
[----:B------:R1:W-:Y:S01]  /*b370*/  STL [R2], R3 ;  /* 0x0000000302007387 */ /* 0x0003e20000100800 */
[----:B------:R-:W-:Y:S05]  /*b380*/  RET.REL.NODEC R4 `(_ZN7cutlass13device_kernelIN5flash19enable_sm80_to_sm89INS1_16FlashAttnBwdSm80INS1_25CollectiveMainloopBwdSm80ILi2ELi2EN4cute5tupleIJNS5_1CILi128EEES8_NS7_ILi64EEEEEENS_10bfloat16_tEfNS_4arch4Sm80ELb1ELb0ELb1ELb1ELb0ELb0ELb0ELb0ELi2ELi4ELi4ELi4ELb0EEENS1_21CollectiveEpilogueBwdISA_SB_SD_Li256ELb1ELb0ELi2EEENS1_25SingleTileBwdLPTSchedulerILb1ELi128ELb0EEEEEEEEEvNT_6ParamsE) ;  /* 0xffff4c7004007950 */ /* 0x000fea0003c3ffff */
        .type           $_ZN7cutlass13device_kernelIN5flash19enable_sm80_to_sm89INS1_16FlashAttnBwdSm80INS1_25CollectiveMainloopBwdSm80ILi2ELi2EN4cute5tupleIJNS5_1CILi128EEES8_NS7_ILi64EEEEEENS_10bfloat16_tEfNS_4arch4Sm80ELb1ELb0ELb1ELb1ELb0ELb0ELb0ELb0ELi2ELi4ELi4ELi4ELb0EEENS1_21CollectiveEpilogueBwdISA_SB_SD_Li256ELb1ELb0ELi2EEENS1_25SingleTileBwdLPTSchedulerILb1ELi128ELb0EEEEEEEEEvNT_6ParamsE$_ZN4cute3eso3ESOILb1ELb0EJNS_6LayoutINS_5tupleIJNS3_IJNS_1CILi2EEES5_S5_EEES5_EEENS3_IJNS3_IJNS4_ILi1EEES5_NS4_ILi4EEEEEENS4_ILi8EEEEEEEENS_10ViewEngineIPN7cutlass10bfloat16_tEEEEEC2ERKSD_RKSI_,@function
        .size           $_ZN7cutlass13device_kernelIN5flash19enable_sm80_to_sm89INS1_16FlashAttnBwdSm80INS1_25CollectiveMainloopBwdSm80ILi2ELi2EN4cute5tupleIJNS5_1CILi128EEES8_NS7_ILi64EEEEEENS_10bfloat16_tEfNS_4arch4Sm80ELb1ELb0ELb1ELb1ELb0ELb0ELb0ELb0ELi2ELi4ELi4ELi4ELb0EEENS1_21CollectiveEpilogueBwdISA_SB_SD_Li256ELb1ELb0ELi2EEENS1_25SingleTileBwdLPTSchedulerILb1ELi128ELb0EEEEEEEEEvNT_6ParamsE$_ZN4cute3eso3ESOILb1ELb0EJNS_6LayoutINS_5tupleIJNS3_IJNS_1CILi2EEES5_S5_EEES5_EEENS3_IJNS3_IJNS4_ILi1EEES5_NS4_ILi4EEEEEENS4_ILi8EEEEEEEENS_10ViewEngineIPN7cutlass10bfloat16_tEEEEEC2ERKSD_RKSI_,($_ZN7cutlass13device_kernelIN5flash19enable_sm80_to_sm89INS1_16FlashAttnBwdSm80INS1_25CollectiveMainloopBwdSm80ILi2ELi2EN4cute5tupleIJNS5_1CILi128EEES8_NS7_ILi64EEEEEENS_10bfloat16_tEfNS_4arch4Sm80ELb1ELb0ELb1ELb1ELb0ELb0ELb0ELb0ELi2ELi4ELi4ELi4ELb0EEENS1_21CollectiveEpilogueBwdISA_SB_SD_Li256ELb1ELb0ELi2EEENS1_25SingleTileBwdLPTSchedulerILb1ELi128ELb0EEEEEEEEEvNT_6ParamsE$_ZN4cute3eso3ESOILb1ELb0EJNS_6LayoutINS_5tupleIJNS3_IJNS_1CILi2EEES5_S5_EEES5_EEENS3_IJNS3_IJNS4_ILi1EEES5_NS4_ILi4EEEEEENS4_ILi8EEEEEEEEiEEC2ERKSD_RKi - $_ZN7cutlass13device_kernelIN5flash19enable_sm80_to_sm89INS1_16FlashAttnBwdSm80INS1_25CollectiveMainloopBwdSm80ILi2ELi2EN4cute5tupleIJNS5_1CILi128EEES8_NS7_ILi64EEEEEENS_10bfloat16_tEfNS_4arch4Sm80ELb1ELb0ELb1ELb1ELb0ELb0ELb0ELb0ELi2ELi4ELi4ELi4ELb0EEENS1_21CollectiveEpilogueBwdISA_SB_SD_Li256ELb1ELb0ELi2EEENS1_25SingleTileBwdLPTSchedulerILb1ELi128ELb0EEEEEEEEEvNT_6ParamsE$_ZN4cute3eso3ESOILb1ELb0EJNS_6LayoutINS_5tupleIJNS3_IJNS_1CILi2EEES5_S5_EEES5_EEENS3_IJNS3_IJNS4_ILi1EEES5_NS4_ILi4EEEEEENS4_ILi8EEEEEEEENS_10ViewEngineIPN7cutlass10bfloat16_tEEEEEC2ERKSD_RKSI_)
$_ZN7cutlass13device_kernelIN5flash19enable_sm80_to_sm89INS1_16FlashAttnBwdSm80INS1_25CollectiveMainloopBwdSm80ILi2ELi2EN4cute5tupleIJNS5_1CILi128EEES8_NS7_ILi64EEEEEENS_10bfloat16_tEfNS_4arch4Sm80ELb1ELb0ELb1ELb1ELb0ELb0ELb0ELb0ELi2ELi4ELi4ELi4ELb0EEENS1_21CollectiveEpilogueBwdISA_SB_SD_Li256ELb1ELb0ELi2EEENS1_25SingleTileBwdLPTSchedulerILb1ELi128ELb0EEEEEEEEEvNT_6ParamsE$_ZN4cute3eso3ESOILb1ELb0EJNS_6LayoutINS_5tupleIJNS3_IJNS_1CILi2EEES5_S5_EEES5_EEENS3_IJNS3_IJNS4_ILi1EEES5_NS4_ILi4EEEEEENS4_ILi8EEEEEEEENS_10ViewEngineIPN7cutlass10bfloat16_tEEEEEC2ERKSD_RKSI_:
[----:B------:R-:W-:Y:S01]  /*b390*/  IADD3 R2, R67, -c[0x0][0x20], RZ ;  /* 0x8000080043027a10 */ /* 0x000fe20007ffe0ff */
[----:B------:R-:W-:Y:S01]  /*b3a0*/  IMAD.MOV.U32 R7, RZ, RZ, R3 ;  /* 0x000000ffff077224 */ /* 0x000fe200078e0003 */
[----:B------:R-:W-:-:S04]  /*b3b0*/  MOV R5, 0x0 ;  /* 0x0000000000057802 */ /* 0x000fc80000000f00 */
[----:B------:R1:W-:Y:S01]  /*b3c0*/  STL.64 [R2], R6 ;  /* 0x0000000602007387 */ /* 0x0003e20000100a00 */
[----:B------:R-:W-:Y:S05]  /*b3d0*/  RET.REL.NODEC R4 `(_ZN7cutlass13device_kernelIN5flash19enable_sm80_to_sm89INS1_16FlashAttnBwdSm80INS1_25CollectiveMainloopBwdSm80ILi2ELi2EN4cute5tupleIJNS5_1CILi128EEES8_NS7_ILi64EEEEEENS_10bfloat16_tEfNS_4arch4Sm80ELb1ELb0ELb1ELb1ELb0ELb0ELb0ELb0ELi2ELi4ELi4ELi4ELb0EEENS1_21CollectiveEpilogueBwdISA_SB_SD_Li256ELb1ELb0ELi2EEENS1_25SingleTileBwdLPTSchedulerILb1ELi128ELb0EEEEEEEEEvNT_6ParamsE) ;  /* 0xffff4c2004007950 */ /* 0x000fea0003c3ffff */
        .type           $_ZN7cutlass13device_kernelIN5flash19enable_sm80_to_sm89INS1_16FlashAttnBwdSm80INS1_25CollectiveMainloopBwdSm80ILi2ELi2EN4cute5tupleIJNS5_1CILi128EEES8_NS7_ILi64EEEEEENS_10bfloat16_tEfNS_4arch4Sm80ELb1ELb0ELb1ELb1ELb0ELb0ELb0ELb0ELi2ELi4ELi4ELi4ELb0EEENS1_21CollectiveEpilogueBwdISA_SB_SD_Li256ELb1ELb0ELi2EEENS1_25SingleTileBwdLPTSchedulerILb1ELi128ELb0EEEEEEEEEvNT_6ParamsE$_ZN4cute3eso3ESOILb1ELb0EJNS_6LayoutINS_5tupleIJNS3_IJNS_1CILi2EEES5_S5_EEES5_EEENS3_IJNS3_IJNS4_ILi1EEES5_NS4_ILi4EEEEEENS4_ILi8EEEEEEEEiEEC2ERKSD_RKi,@function
        .size           $_ZN7cutlass13device_kernelIN5flash19enable_sm80_to_sm89INS1_16FlashAttnBwdSm80INS1_25CollectiveMainloopBwdSm80ILi2ELi2EN4cute5tupleIJNS5_1CILi128EEES8_NS7_ILi64EEEEEENS_10bfloat16_tEfNS_4arch4Sm80ELb1ELb0ELb1ELb1ELb0ELb0ELb0ELb0ELi2ELi4ELi4ELi4ELb0EEENS1_21CollectiveEpilogueBwdISA_SB_SD_Li256ELb1ELb0ELi2EEENS1_25SingleTileBwdLPTSchedulerILb1ELi128ELb0EEEEEEEEEvNT_6ParamsE$_ZN4cute3eso3ESOILb1ELb0EJNS_6LayoutINS_5tupleIJNS3_IJNS_1CILi2EEES5_S5_EEES5_EEENS3_IJNS3_IJNS4_ILi1EEES5_NS4_ILi4EEEEEENS4_ILi8EEEEEEEEiEEC2ERKSD_RKi,($_ZN7cutlass13device_kernelIN5flash19enable_sm80_to_sm89INS1_16FlashAttnBwdSm80INS1_25CollectiveMainloopBwdSm80ILi2ELi2EN4cute5tupleIJNS5_1CILi128EEES8_NS7_ILi64EEEEEENS_10bfloat16_tEfNS_4arch4Sm80ELb1ELb0ELb1ELb1ELb0ELb0ELb0ELb0ELi2ELi4ELi4ELi4ELb0EEENS1_21CollectiveEpilogueBwdISA_SB_SD_Li256ELb1ELb0ELi2EEENS1_25SingleTileBwdLPTSchedulerILb1ELi128ELb0EEEEEEEEEvNT_6ParamsE$_ZN4cute3eso3ESOILb1ELb0EJNS_6LayoutINS_5tupleIJNS3_IJNS_1CILi4EEENS4_ILi1EEEEEEEEENS3_IJNS3_IJS6_NS4_ILi0EEEEEEEEEEENS_10ViewEngineINS_8gmem_ptrIPKfEEEEEEC2ERKSC_RKSI_ - $_ZN7cutlass13device_kernelIN5flash19enable_sm80_to_sm89INS1_16FlashAttnBwdSm80INS1_25CollectiveMainloopBwdSm80ILi2ELi2EN4cute5tupleIJNS5_1CILi128EEES8_NS7_ILi64EEEEEENS_10bfloat16_tEfNS_4arch4Sm80ELb1ELb0ELb1ELb1ELb0ELb0ELb0ELb0ELi2ELi4ELi4ELi4ELb0EEENS1_21CollectiveEpilogueBwdISA_SB_SD_Li256ELb1ELb0ELi2EEENS1_25SingleTileBwdLPTSchedulerILb1ELi128ELb0EEEEEEEEEvNT_6ParamsE$_ZN4cute3eso3ESOILb1ELb0EJNS_6LayoutINS_5tupleIJNS3_IJNS_1CILi2EEES5_S5_EEES5_EEENS3_IJNS3_IJNS4_ILi1EEES5_NS4_ILi4EEEEEENS4_ILi8EEEEEEEEiEEC2ERKSD_RKi)
$_ZN7cutlass13device_kernelIN5flash19enable_sm80_to_sm89INS1_16FlashAttnBwdSm80INS1_25CollectiveMainloopBwdSm80ILi2ELi2EN4cute5tupleIJNS5_1CILi128EEES8_NS7_ILi64EEEEEENS_10bfloat16_tEfNS_4arch4Sm80ELb1ELb0ELb1ELb1ELb0ELb0ELb0ELb0ELi2ELi4ELi4ELi4ELb0EEENS1_21CollectiveEpilogueBwdISA_SB_SD_Li256ELb1ELb0ELi2EEENS1_25SingleTileBwdLPTSchedulerILb1ELi128ELb0EEEEEEEEEvNT_6ParamsE$_ZN4cute3eso3ESOILb1ELb0EJNS_6LayoutINS_5tupleIJNS3_IJNS_1CILi2EEES5_S5_EEES5_EEENS3_IJNS3_IJNS4_ILi1EEES5_NS4_ILi4EEEEEENS4_ILi8EEEEEEEEiEEC2ERKSD_RKi:
[----:B------:R-:W-:Y:S02]  /*b3e0*/  IADD3 R2, R67, -c[0x0][0x20], RZ ;  /* 0x8000080043027a10 */ /* 0x000fe40007ffe0ff */
[----:B------:R-:W-:-:S03]  /*b3f0*/  MOV R5, 0x0 ;  /* 0x0000000000057802 */ /* 0x000fc60000000f00 */
[----:B------:R1:W-:Y:S01]  /*b400*/  STL [R2], R3 ;  /* 0x0000000302007387 */ /* 0x0003e20000100800 */
[----:B------:R-:W-:Y:S05]  /*b410*/  RET.REL.NODEC R4 `(_ZN7cutlass13device_kernelIN5flash19enable_sm80_to_sm89INS1_16FlashAttnBwdSm80INS1_25CollectiveMainloopBwdSm80ILi2ELi2EN4cute5tupleIJNS5_1CILi128EEES8_NS7_ILi64EEEEEENS_10bfloat16_tEfNS_4arch4Sm80ELb1ELb0ELb1ELb1ELb0ELb0ELb0ELb0ELi2ELi4ELi4ELi4ELb0EEENS1_21CollectiveEpilogueBwdISA_SB_SD_Li256ELb1ELb0ELi2EEENS1_25SingleTileBwdLPTSchedulerILb1ELi128ELb0EEEEEEEEEvNT_6ParamsE) ;  /* 0xffff4be004007950 */ /* 0x000fea0003c3ffff */
        .type           $_ZN7cutlass13device_kernelIN5flash19enable_sm80_to_sm89INS1_16FlashAttnBwdSm80INS1_25CollectiveMainloopBwdSm80ILi2ELi2EN4cute5tupleIJNS5_1CILi128EEES8_NS7_ILi64EEEEEENS_10bfloat16_tEfNS_4arch4Sm80ELb1ELb0ELb1ELb1ELb0ELb0ELb0ELb0ELi2ELi4ELi4ELi4ELb0EEENS1_21CollectiveEpilogueBwdISA_SB_SD_Li256ELb1ELb0ELi2EEENS1_25SingleTileBwdLPTSchedulerILb1ELi128ELb0EEEEEEEEEvNT_6ParamsE$_ZN4cute3eso3ESOILb1ELb0EJNS_6LayoutINS_5tupleIJNS3_IJNS_1CILi4EEENS4_ILi1EEEEEEEEENS3_IJNS3_IJS6_NS4_ILi0EEEEEEEEEEENS_10ViewEngineINS_8gmem_ptrIPKfEEEEEEC2ERKSC_RKSI_,@function
        .size           $_ZN7cutlass13device_kernelIN5flash19enable_sm80_to_sm89INS1_16FlashAttnBwdSm80INS1_25CollectiveMainloopBwdSm80ILi2ELi2EN4cute5tupleIJNS5_1CILi128EEES8_NS7_ILi64EEEEEENS_10bfloat16_tEfNS_4arch4Sm80ELb1ELb0ELb1ELb1ELb0ELb0ELb0ELb0ELi2ELi4ELi4ELi4ELb0EEENS1_21CollectiveEpilogueBwdISA_SB_SD_Li256ELb1ELb0ELi2EEENS1_25SingleTileBwdLPTSchedulerILb1ELi128ELb0EEEEEEEEEvNT_6ParamsE$_ZN4cute3eso3ESOILb1ELb0EJNS_6LayoutINS_5tupleIJNS3_IJNS_1CILi4EEENS4_ILi1EEEEEEEEENS3_IJNS3_IJS6_NS4_ILi0EEEEEEEEEEENS_10ViewEngineINS_8gmem_ptrIPKfEEEEEEC2ERKSC_RKSI_,($_ZN7cutlass13device_kernelIN5flash19enable_sm80_to_sm89INS1_16FlashAttnBwdSm80INS1_25CollectiveMainloopBwdSm80ILi2ELi2EN4cute5tupleIJNS5_1CILi128EEES8_NS7_ILi64EEEEEENS_10bfloat16_tEfNS_4arch4Sm80ELb1ELb0ELb1ELb1ELb0ELb0ELb0ELb0ELi2ELi4ELi4ELi4ELb0EEENS1_21CollectiveEpilogueBwdISA_SB_SD_Li256ELb1ELb0ELi2EEENS1_25SingleTileBwdLPTSchedulerILb1ELi128ELb0EEEEEEEEEvNT_6ParamsE$_ZN4cute3eso3ESOILb1ELb0EJNS_6LayoutINS_5tupleIJNS3_IJNS_1CILi4EEENS4_ILi1EEEEEEEEENS3_IJNS3_IJS6_NS4_ILi0EEEEEEEEEEENS_10ViewEngineINS_8smem_ptrIPfEEEEEEC2ERKSC_RKSH_ - $_ZN7cutlass13device_kernelIN5flash19enable_sm80_to_sm89INS1_16FlashAttnBwdSm80INS1_25CollectiveMainloopBwdSm80ILi2ELi2EN4cute5tupleIJNS5_1CILi128EEES8_NS7_ILi64EEEEEENS_10bfloat16_tEfNS_4arch4Sm80ELb1ELb0ELb1ELb1ELb0ELb0ELb0ELb0ELi2ELi4ELi4ELi4ELb0EEENS1_21CollectiveEpilogueBwdISA_SB_SD_Li256ELb1ELb0ELi2EEENS1_25SingleTileBwdLPTSchedulerILb1ELi128ELb0EEEEEEEEEvNT_6ParamsE$_ZN4cute3eso3ESOILb1ELb0EJNS_6LayoutINS_5tupleIJNS3_IJNS_1CILi4EEENS4_ILi1EEEEEEEEENS3_IJNS3_IJS6_NS4_ILi0EEEEEEEEEEENS_10ViewEngineINS_8gmem_ptrIPKfEEEEEEC2ERKSC_RKSI_)
$_ZN7cutlass13device_kernelIN5flash19enable_sm80_to_sm89INS1_16FlashAttnBwdSm80INS1_25CollectiveMainloopBwdSm80ILi2ELi2EN4cute5tupleIJNS5_1CILi128EEES8_NS7_ILi64EEEEEENS_10bfloat16_tEfNS_4arch4Sm80ELb1ELb0ELb1ELb1ELb0ELb0ELb0ELb0ELi2ELi4ELi4ELi4ELb0EEENS1_21CollectiveEpilogueBwdISA_SB_SD_Li256ELb1ELb0ELi2EEENS1_25SingleTileBwdLPTSchedulerILb1ELi128ELb0EEEEEEEEEvNT_6ParamsE$_ZN4cute3eso3ESOILb1ELb0EJNS_6LayoutINS_5tupleIJNS3_IJNS_1CILi4EEENS4_ILi1EEEEEEEEENS3_IJNS3_IJS6_NS4_ILi0EEEEEEEEEEENS_10ViewEngineINS_8gmem_ptrIPKfEEEEEEC2ERKSC_RKSI_:
[----:B------:R-:W-:Y:S02]  /*b420*/  IADD3 R4, R13, -c[0x0][0x20], RZ ;  /* 0x800008000d047a10 */ /* 0x000fe40007ffe0ff */
[----:B------:R-:W-:-:S03]  /*b430*/  MOV R9, 0x0 ;  /* 0x0000000000097802 */ /* 0x000fc60000000f00 */
[----:B------:R1:W-:Y:S01]  /*b440*/  STL.64 [R4], R2 ;  /* 0x0000000204007387 */ /* 0x0003e20000100a00 */
[----:B------:R-:W-:Y:S05]  /*b450*/  RET.REL.NODEC R8 `(_ZN7cutlass13device_kernelIN5flash19enable_sm80_to_sm89INS1_16FlashAttnBwdSm80INS1_25CollectiveMainloopBwdSm80ILi2ELi2EN4cute5tupleIJNS5_1CILi128EEES8_NS7_ILi64EEEEEENS_10bfloat16_tEfNS_4arch4Sm80ELb1ELb0ELb1ELb1ELb0ELb0ELb0ELb0ELi2ELi4ELi4ELi4ELb0EEENS1_21CollectiveEpilogueBwdISA_SB_SD_Li256ELb1ELb0ELi2EEENS1_25SingleTileBwdLPTSchedulerILb1ELi128ELb0EEEEEEEEEvNT_6ParamsE) ;  /* 0xffff4ba008007950 */ /* 0x000fea0003c3ffff */
        .type           $_ZN7cutlass13device_kernelIN5flash19enable_sm80_to_sm89INS1_16FlashAttnBwdSm80INS1_25CollectiveMainloopBwdSm80ILi2ELi2EN4cute5tupleIJNS5_1CILi128EEES8_NS7_ILi64EEEEEENS_10bfloat16_tEfNS_4arch4Sm80ELb1ELb0ELb1ELb1ELb0ELb0ELb0ELb0ELi2ELi4ELi4ELi4ELb0EEENS1_21CollectiveEpilogueBwdISA_SB_SD_Li256ELb1ELb0ELi2EEENS1_25SingleTileBwdLPTSchedulerILb1ELi128ELb0EEEEEEEEEvNT_6ParamsE$_ZN4cute3eso3ESOILb1ELb0EJNS_6LayoutINS_5tupleIJNS3_IJNS_1CILi4EEENS4_ILi1EEEEEEEEENS3_IJNS3_IJS6_NS4_ILi0EEEEEEEEEEENS_10ViewEngineINS_8smem_ptrIPfEEEEEEC2ERKSC_RKSH_,@function
        .size           $_ZN7cutlass13device_kernelIN5flash19enable_sm80_to_sm89INS1_16FlashAttnBwdSm80INS1_25CollectiveMainloopBwdSm80ILi2ELi2EN4cute5tupleIJNS5_1CILi128EEES8_NS7_ILi64EEEEEENS_10bfloat16_tEfNS_4arch4Sm80ELb1ELb0ELb1ELb1ELb0ELb0ELb0ELb0ELi2ELi4ELi4ELi4ELb0EEENS1_21CollectiveEpilogueBwdISA_SB_SD_Li256ELb1ELb0ELi2EEENS1_25SingleTileBwdLPTSchedulerILb1ELi128ELb0EEEEEEEEEvNT_6ParamsE$_ZN4cute3eso3ESOILb1ELb0EJNS_6LayoutINS_5tupleIJNS3_IJNS_1CILi4EEENS4_ILi1EEEEEEEEENS3_IJNS3_IJS6_NS4_ILi0EEEEEEEEEEENS_10ViewEngineINS_8smem_ptrIPfEEEEEEC2ERKSC_RKSH_,($_ZN7cutlass13device_kernelIN5flash19enable_sm80_to_sm89INS1_16FlashAttnBwdSm80INS1_25CollectiveMainloopBwdSm80ILi2ELi2EN4cute5tupleIJNS5_1CILi128EEES8_NS7_ILi64EEEEEENS_10bfloat16_tEfNS_4arch4Sm80ELb1ELb0ELb1ELb1ELb0ELb0ELb0ELb0ELi2ELi4ELi4ELi4ELb0EEENS1_21CollectiveEpilogueBwdISA_SB_SD_Li256ELb1ELb0ELi2EEENS1_25SingleTileBwdLPTSchedulerILb1ELi128ELb0EEEEEEEEEvNT_6ParamsE$_ZN4cute3eso3ESOILb1ELb0EJNS_6LayoutINS_5tupleIJNS3_IJNS_1CILi4EEENS4_ILi1EEEEEEEEENS3_IJNS3_IJS6_NS4_ILi0EEEEEEEEEEENS_10ViewEngineIPjEEEEC2ERKSC_RKSF_ - $_ZN7cutlass13device_kernelIN5flash19enable_sm80_to_sm89INS1_16FlashAttnBwdSm80INS1_25CollectiveMainloopBwdSm80ILi2ELi2EN4cute5tupleIJNS5_1CILi128EEES8_NS7_ILi64EEEEEENS_10bfloat16_tEfNS_4arch4Sm80ELb1ELb0ELb1ELb1ELb0ELb0ELb0ELb0ELi2ELi4ELi4ELi4ELb0EEENS1_21CollectiveEpilogueBwdISA_SB_SD_Li256ELb1ELb0ELi2EEENS1_25SingleTileBwdLPTSchedulerILb1ELi128ELb0EEEEEEEEEvNT_6ParamsE$_ZN4cute3eso3ESOILb1ELb0EJNS_6LayoutINS_5tupleIJNS3_IJNS_1CILi4EEENS4_ILi1EEEEEEEEENS3_IJNS3_IJS6_NS4_ILi0EEEEEEEEEEENS_10ViewEngineINS_8smem_ptrIPfEEEEEEC2ERKSC_RKSH_)
$_ZN7cutlass13device_kernelIN5flash19enable_sm80_to_sm89INS1_16FlashAttnBwdSm80INS1_25CollectiveMainloopBwdSm80ILi2ELi2EN4cute5tupleIJNS5_1CILi128EEES8_NS7_ILi64EEEEEENS_10bfloat16_tEfNS_4arch4Sm80ELb1ELb0ELb1ELb1ELb0ELb0ELb0ELb0ELi2ELi4ELi4ELi4ELb0EEENS1_21CollectiveEpilogueBwdISA_SB_SD_Li256ELb1ELb0ELi2EEENS1_25SingleTileBwdLPTSchedulerILb1ELi128ELb0EEEEEEEEEvNT_6ParamsE$_ZN4cute3eso3ESOILb1ELb0EJNS_6LayoutINS_5tupleIJNS3_IJNS_1CILi4EEENS4_ILi1EEEEEEEEENS3_IJNS3_IJS6_NS4_ILi0EEEEEEEEEEENS_10ViewEngineINS_8smem_ptrIPfEEEEEEC2ERKSC_RKSH_:
[----:B------:R-:W-:Y:S02]  /*b460*/  IADD3 R6, R13, -c[0x0][0x20], RZ ;  /* 0x800008000d067a10 */ /* 0x000fe40007ffe0ff */
[----:B------:R-:W-:-:S03]  /*b470*/  MOV R9, 0x0 ;  /* 0x0000000000097802 */ /* 0x000fc60000000f00 */
[----:B------:R1:W-:Y:S01]  /*b480*/  STL.64 [R6], R2 ;  /* 0x0000000206007387 */ /* 0x0003e20000100a00 */
[----:B------:R-:W-:Y:S05]  /*b490*/  RET.REL.NODEC R8 `(_ZN7cutlass13device_kernelIN5flash19enable_sm80_to_sm89INS1_16FlashAttnBwdSm80INS1_25CollectiveMainloopBwdSm80ILi2ELi2EN4cute5tupleIJNS5_1CILi128EEES8_NS7_ILi64EEEEEENS_10bfloat16_tEfNS_4arch4Sm80ELb1ELb0ELb1ELb1ELb0ELb0ELb0ELb0ELi2ELi4ELi4ELi4ELb0EEENS1_21CollectiveEpilogueBwdISA_SB_SD_Li256ELb1ELb0ELi2EEENS1_25SingleTileBwdLPTSchedulerILb1ELi128ELb0EEEEEEEEEvNT_6ParamsE) ;  /* 0xffff4b6008007950 */ /* 0x000fea0003c3ffff */
        .type           $_ZN7cutlass13device_kernelIN5flash19enable_sm80_to_sm89INS1_16FlashAttnBwdSm80INS1_25CollectiveMainloopBwdSm80ILi2ELi2EN4cute5tupleIJNS5_1CILi128EEES8_NS7_ILi64EEEEEENS_10bfloat16_tEfNS_4arch4Sm80ELb1ELb0ELb1ELb1ELb0ELb0ELb0ELb0ELi2ELi4ELi4ELi4ELb0EEENS1_21CollectiveEpilogueBwdISA_SB_SD_Li256ELb1ELb0ELi2EEENS1_25SingleTileBwdLPTSchedulerILb1ELi128ELb0EEEEEEEEEvNT_6ParamsE$_ZN4cute3eso3ESOILb1ELb0EJNS_6LayoutINS_5tupleIJNS3_IJNS_1CILi4EEENS4_ILi1EEEEEEEEENS3_IJNS3_IJS6_NS4_ILi0EEEEEEEEEEENS_10ViewEngineIPjEEEEC2ERKSC_RKSF_,@function
        .size           $_ZN7cutlass13device_kernelIN5flash19enable_sm80_to_sm89INS1_16FlashAttnBwdSm80INS1_25CollectiveMainloopBwdSm80ILi2ELi2EN4cute5tupleIJNS5_1CILi128EEES8_NS7_ILi64EEEEEENS_10bfloat16_tEfNS_4arch4Sm80ELb1ELb0ELb1ELb1ELb0ELb0ELb0ELb0ELi2ELi4ELi4ELi4ELb0EEENS1_21CollectiveEpilogueBwdISA_SB_SD_Li256ELb1ELb0ELi2EEENS1_25SingleTileBwdLPTSchedulerILb1ELi128ELb0EEEEEEEEEvNT_6ParamsE$_ZN4cute3eso3ESOILb1ELb0EJNS_6LayoutINS_5tupleIJNS3_IJNS_1CILi4EEENS4_ILi1EEEEEEEEENS3_IJNS3_IJS6_NS4_ILi0EEEEEEEEEEENS_10ViewEngineIPjEEEEC2ERKSC_RKSF_,($_ZN7cutlass13device_kernelIN5flash19enable_sm80_to_sm89INS1_16FlashAttnBwdSm80INS1_25CollectiveMainloopBwdSm80ILi2ELi2EN4cute5tupleIJNS5_1CILi128EEES8_NS7_ILi64EEEEEENS_10bfloat16_tEfNS_4arch4Sm80ELb1ELb0ELb1ELb1ELb0ELb0ELb0ELb0ELi2ELi4ELi4ELi4ELb0EEENS1_21CollectiveEpilogueBwdISA_SB_SD_Li256ELb1ELb0ELi2EEENS1_25SingleTileBwdLPTSchedulerILb1ELi128ELb0EEEEEEEEEvNT_6ParamsE$_ZN4cute3eso3ESOILb1ELb0EJNS_6LayoutINS_5tupleIJNS3_IJNS_1CILi4EEENS4_ILi1EEEEEES6_EEENS3_IJNS3_IJS6_NS4_ILi0EEEEEES9_EEEEENS_10ViewEngineINS_8gmem_ptrIPKfEEEEEEC2ERKSC_RKSI_ - $_ZN7cutlass13device_kernelIN5flash19enable_sm80_to_sm89INS1_16FlashAttnBwdSm80INS1_25CollectiveMainloopBwdSm80ILi2ELi2EN4cute5tupleIJNS5_1CILi128EEES8_NS7_ILi64EEEEEENS_10bfloat16_tEfNS_4arch4Sm80ELb1ELb0ELb1ELb1ELb0ELb0ELb0ELb0ELi2ELi4ELi4ELi4ELb0EEENS1_21CollectiveEpilogueBwdISA_SB_SD_Li256ELb1ELb0ELi2EEENS1_25SingleTileBwdLPTSchedulerILb1ELi128ELb0EEEEEEEEEvNT_6ParamsE$_ZN4cute3eso3ESOILb1ELb0EJNS_6LayoutINS_5tupleIJNS3_IJNS_1CILi4EEENS4_ILi1EEEEEEEEENS3_IJNS3_IJS6_NS4_ILi0EEEEEEEEEEENS_10ViewEngineIPjEEEEC2ERKSC_RKSF_)
$_ZN7cutlass13device_kernelIN5flash19enable_sm80_to_sm89INS1_16FlashAttnBwdSm80INS1_25CollectiveMainloopBwdSm80ILi2ELi2EN4cute5tupleIJNS5_1CILi128EEES8_NS7_ILi64EEEEEENS_10bfloat16_tEfNS_4arch4Sm80ELb1ELb0ELb1ELb1ELb0ELb0ELb0ELb0ELi2ELi4ELi4ELi4ELb0EEENS1_21CollectiveEpilogueBwdISA_SB_SD_Li256ELb1ELb0ELi2EEENS1_25SingleTileBwdLPTSchedulerILb1ELi128ELb0EEEEEEEEEvNT_6ParamsE$_ZN4cute3eso3ESOILb1ELb0EJNS_6LayoutINS_5tupleIJNS3_IJNS_1CILi4EEENS4_ILi1EEEEEEEEENS3_IJNS3_IJS6_NS4_ILi0EEEEEEEEEEENS_10ViewEngineIPjEEEEC2ERKSC_RKSF_:
[----:B------:R-:W-:Y:S02]  /*b4a0*/  IADD3 R2, R67, -c[0x0][0x20], RZ ;  /* 0x8000080043027a10 */ /* 0x000fe40007ffe0ff */
[----:B------:R-:W-:-:S03]  /*b4b0*/  MOV R5, 0x0 ;  /* 0x0000000000057802 */ /* 0x000fc60000000f00 */
[----:B------:R1:W-:Y:S01]  /*b4c0*/  STL.64 [R2], R12 ;  /* 0x0000000c02007387 */ /* 0x0003e20000100a00 */
[----:B------:R-:W-:Y:S05]  /*b4d0*/  RET.REL.NODEC R4 `(_ZN7cutlass13device_kernelIN5flash19enable_sm80_to_sm89INS1_16FlashAttnBwdSm80INS1_25CollectiveMainloopBwdSm80ILi2ELi2EN4cute5tupleIJNS5_1CILi128EEES8_NS7_ILi64EEEEEENS_10bfloat16_tEfNS_4arch4Sm80ELb1ELb0ELb1ELb1ELb0ELb0ELb0ELb0ELi2ELi4ELi4ELi4ELb0EEENS1_21CollectiveEpilogueBwdISA_SB_SD_Li256ELb1ELb0ELi2EEENS1_25SingleTileBwdLPTSchedulerILb1ELi128ELb0EEEEEEEEEvNT_6ParamsE) ;  /* 0xffff4b2004007950 */ /* 0x000fea0003c3ffff */
        .type           $_ZN7cutlass13device_kernelIN5flash19enable_sm80_to_sm89INS1_16FlashAttnBwdSm80INS1_25CollectiveMainloopBwdSm80ILi2ELi2EN4cute5tupleIJNS5_1CILi128EEES8_NS7_ILi64EEEEEENS_10bfloat16_tEfNS_4arch4Sm80ELb1ELb0ELb1ELb1ELb0ELb0ELb0ELb0ELi2ELi4ELi4ELi4ELb0EEENS1_21CollectiveEpilogueBwdISA_SB_SD_Li256ELb1ELb0ELi2EEENS1_25SingleTileBwdLPTSchedulerILb1ELi128ELb0EEEEEEEEEvNT_6ParamsE$_ZN4cute3eso3ESOILb1ELb0EJNS_6LayoutINS_5tupleIJNS3_IJNS_1CILi4EEENS4_ILi1EEEEEES6_EEENS3_IJNS3_IJS6_NS4_ILi0EEEEEES9_EEEEENS_10ViewEngineINS_8gmem_ptrIPKfEEEEEEC2ERKSC_RKSI_,@function
        .size           $_ZN7cutlass13device_kernelIN5flash19enable_sm80_to_sm89INS1_16FlashAttnBwdSm80INS1_25CollectiveMainloopBwdSm80ILi2ELi2EN4cute5tupleIJNS5_1CILi128EEES8_NS7_ILi64EEEEEENS_10bfloat16_tEfNS_4arch4Sm80ELb1ELb0ELb1ELb1ELb0ELb0ELb0ELb0ELi2ELi4ELi4ELi4ELb0EEENS1_21CollectiveEpilogueBwdISA_SB_SD_Li256ELb1ELb0ELi2EEENS1_25SingleTileBwdLPTSchedulerILb1ELi128ELb0EEEEEEEEEvNT_6ParamsE$_ZN4cute3eso3ESOILb1ELb0EJNS_6LayoutINS_5tupleIJNS3_IJNS_1CILi4EEENS4_ILi1EEEEEES6_EEENS3_IJNS3_IJS6_NS4_ILi0EEEEEES9_EEEEENS_10ViewEngineINS_8gmem_ptrIPKfEEEEEEC2ERKSC_RKSI_,($_ZN7cutlass13device_kernelIN5flash19enable_sm80_to_sm89INS1_16FlashAttnBwdSm80INS1_25CollectiveMainloopBwdSm80ILi2ELi2EN4cute5tupleIJNS5_1CILi128EEES8_NS7_ILi64EEEEEENS_10bfloat16_tEfNS_4arch4Sm80ELb1ELb0ELb1ELb1ELb0ELb0ELb0ELb0ELi2ELi4ELi4ELi4ELb0EEENS1_21CollectiveEpilogueBwdISA_SB_SD_Li256ELb1ELb0ELi2EEENS1_25SingleTileBwdLPTSchedulerILb1ELi128ELb0EEEEEEEEEvNT_6ParamsE$_ZN4cute3eso3ESOILb1ELb0EJNS_6LayoutINS_5tupleIJNS3_IJNS_1CILi4EEENS4_ILi1EEEEEES6_EEENS3_IJNS3_IJS6_NS4_ILi0EEEEEES9_EEEEENS_10ViewEngineINS_8smem_ptrIPfEEEEEEC2ERKSC_RKSH_ - $_ZN7cutlass13device_kernelIN5flash19enable_sm80_to_sm89INS1_16FlashAttnBwdSm80INS1_25CollectiveMainloopBwdSm80ILi2ELi2EN4cute5tupleIJNS5_1CILi128EEES8_NS7_ILi64EEEEEENS_10bfloat16_tEfNS_4arch4Sm80ELb1ELb0ELb1ELb1ELb0ELb0ELb0ELb0ELi2ELi4ELi4ELi4ELb0EEENS1_21CollectiveEpilogueBwdISA_SB_SD_Li256ELb1ELb0ELi2EEENS1_25SingleTileBwdLPTSchedulerILb1ELi128ELb0EEEEEEEEEvNT_6ParamsE$_ZN4cute3eso3ESOILb1ELb0EJNS_6LayoutINS_5tupleIJNS3_IJNS_1CILi4EEENS4_ILi1EEEEEES6_EEENS3_IJNS3_IJS6_NS4_ILi0EEEEEES9_EEEEENS_10ViewEngineINS_8gmem_ptrIPKfEEEEEEC2ERKSC_RKSI_)
$_ZN7cutlass13device_kernelIN5flash19enable_sm80_to_sm89INS1_16FlashAttnBwdSm80INS1_25CollectiveMainloopBwdSm80ILi2ELi2EN4cute5tupleIJNS5_1CILi128EEES8_NS7_ILi64EEEEEENS_10bfloat16_tEfNS_4arch4Sm80ELb1ELb0ELb1ELb1ELb0ELb0ELb0ELb0ELi2ELi4ELi4ELi4ELb0EEENS1_21CollectiveEpilogueBwdISA_SB_SD_Li256ELb1ELb0ELi2EEENS1_25SingleTileBwdLPTSchedulerILb1ELi128ELb0EEEEEEEEEvNT_6ParamsE$_ZN4cute3eso3ESOILb1ELb0EJNS_6LayoutINS_5tupleIJNS3_IJNS_1CILi4EEENS4_ILi1EEEEEES6_EEENS3_IJNS3_IJS6_NS4_ILi0EEEEEES9_EEEEENS_10ViewEngineINS_8gmem_ptrIPKfEEEEEEC2ERKSC_RKSI_:
[----:B------:R-:W-:Y:S02]  /*b4e0*/  IADD3 R4, R81, -c[0x0][0x20], RZ ;  /* 0x8000080051047a10 */ /* 0x000fe40007ffe0ff */
[----:B------:R-:W-:-:S03]  /*b4f0*/  MOV R7, 0x0 ;  /* 0x0000000000077802 */ /* 0x000fc60000000f00 */
[----:B------:R1:W-:Y:S01]  /*b500*/  STL.64 [R4], R2 ;  /* 0x0000000204007387 */ /* 0x0003e20000100a00 */
[----:B------:R-:W-:Y:S05]  /*b510*/  RET.REL.NODEC R6 `(_ZN7cutlass13device_kernelIN5flash19enable_sm80_to_sm89INS1_16FlashAttnBwdSm80INS1_25CollectiveMainloopBwdSm80ILi2ELi2EN4cute5tupleIJNS5_1CILi128EEES8_NS7_ILi64EEEEEENS_10bfloat16_tEfNS_4arch4Sm80ELb1ELb0ELb1ELb1ELb0ELb0ELb0ELb0ELi2ELi4ELi4ELi4ELb0EEENS1_21CollectiveEpilogueBwdISA_SB_SD_Li256ELb1ELb0ELi2EEENS1_25SingleTileBwdLPTSchedulerILb1ELi128ELb0EEEEEEEEEvNT_6ParamsE) ;  /* 0xffff4ae006007950 */ /* 0x000fea0003c3ffff */
        .type           $_ZN7cutlass13device_kernelIN5flash19enable_sm80_to_sm89INS1_16FlashAttnBwdSm80INS1_25CollectiveMainloopBwdSm80ILi2ELi2EN4cute5tupleIJNS5_1CILi128EEES8_NS7_ILi64EEEEEENS_10bfloat16_tEfNS_4arch4Sm80ELb1ELb0ELb1ELb1ELb0ELb0ELb0ELb0ELi2ELi4ELi4ELi4ELb0EEENS1_21CollectiveEpilogueBwdISA_SB_SD_Li256ELb1ELb0ELi2EEENS1_25SingleTileBwdLPTSchedulerILb1ELi128ELb0EEEEEEEEEvNT_6ParamsE$_ZN4cute3eso3ESOILb1ELb0EJNS_6LayoutINS_5tupleIJNS3_IJNS_1CILi4EEENS4_ILi1EEEEEES6_EEENS3_IJNS3_IJS6_NS4_ILi0EEEEEES9_EEEEENS_10ViewEngineINS_8smem_ptrIPfEEEEEEC2ERKSC_RKSH_,@function
        .size           $_ZN7cutlass13device_kernelIN5flash19enable_sm80_to_sm89INS1_16FlashAttnBwdSm80INS1_25CollectiveMainloopBwdSm80ILi2ELi2EN4cute5tupleIJNS5_1CILi128EEES8_NS7_ILi64EEEEEENS_10bfloat16_tEfNS_4arch4Sm80ELb1ELb0ELb1ELb1ELb0ELb0ELb0ELb0ELi2ELi4ELi4ELi4ELb0EEENS1_21CollectiveEpilogueBwdISA_SB_SD_Li256ELb1ELb0ELi2EEENS1_25SingleTileBwdLPTSchedulerILb1ELi128ELb0EEEEEEEEEvNT_6ParamsE$_ZN4cute3eso3ESOILb1ELb0EJNS_6LayoutINS_5tupleIJNS3_IJNS_1CILi4EEENS4_ILi1EEEEEES6_EEENS3_IJNS3_IJS6_NS4_ILi0EEEEEES9_EEEEENS_10ViewEngineINS_8smem_ptrIPfEEEEEEC2ERKSC_RKSH_,($_ZN7cutlass13device_kernelIN5flash19enable_sm80_to_sm89INS1_16FlashAttnBwdSm80INS1_25CollectiveMainloopBwdSm80ILi2ELi2EN4cute5tupleIJNS5_1CILi128EEES8_NS7_ILi64EEEEEENS_10bfloat16_tEfNS_4arch4Sm80ELb1ELb0ELb1ELb1ELb0ELb0ELb0ELb0ELi2ELi4ELi4ELi4ELb0EEENS1_21CollectiveEpilogueBwdISA_SB_SD_Li256ELb1ELb0ELi2EEENS1_25SingleTileBwdLPTSchedulerILb1ELi128ELb0EEEEEEEEEvNT_6ParamsE$_ZN4cute3eso3ESOILb1ELb0EJNS_6LayoutINS_5tupleIJNS3_IJNS_1CILi4EEENS4_ILi1EEEEEES6_EEENS3_IJNS3_IJS6_NS4_ILi0EEEEEES9_EEEEEiEEC2ERKSC_RKi - $_ZN7cutlass13device_kernelIN5flash19enable_sm80_to_sm89INS1_16FlashAttnBwdSm80INS1_25CollectiveMainloopBwdSm80ILi2ELi2EN4cute5tupleIJNS5_1CILi128EEES8_NS7_ILi64EEEEEENS_10bfloat16_tEfNS_4arch4Sm80ELb1ELb0ELb1ELb1ELb0ELb0ELb0ELb0ELi2ELi4ELi4ELi4ELb0EEENS1_21CollectiveEpilogueBwdISA_SB_SD_Li256ELb1ELb0ELi2EEENS1_25SingleTileBwdLPTSchedulerILb1ELi128ELb0EEEEEEEEEvNT_6ParamsE$_ZN4cute3eso3ESOILb1ELb0EJNS_6LayoutINS_5tupleIJNS3_IJNS_1CILi4EEENS4_ILi1EEEEEES6_EEENS3_IJNS3_IJS6_NS4_ILi0EEEEEES9_EEEEENS_10ViewEngineINS_8smem_ptrIPfEEEEEEC2ERKSC_RKSH_)
$_ZN7cutlass13device_kernelIN5flash19enable_sm80_to_sm89INS1_16FlashAttnBwdSm80INS1_25CollectiveMainloopBwdSm80ILi2ELi2EN4cute5tupleIJNS5_1CILi128EEES8_NS7_ILi64EEEEEENS_10bfloat16_tEfNS_4arch4Sm80ELb1ELb0ELb1ELb1ELb0ELb0ELb0ELb0ELi2ELi4ELi4ELi4ELb0EEENS1_21CollectiveEpilogueBwdISA_SB_SD_Li256ELb1ELb0ELi2EEENS1_25SingleTileBwdLPTSchedulerILb1ELi128ELb0EEEEEEEEEvNT_6ParamsE$_ZN4cute3eso3ESOILb1ELb0EJNS_6LayoutINS_5tupleIJNS3_IJNS_1CILi4EEENS4_ILi1EEEEEES6_EEENS3_IJNS3_IJS6_NS4_ILi0EEEEEES9_EEEEENS_10ViewEngineINS_8smem_ptrIPfEEEEEEC2ERKSC_RKSH_:
[----:B------:R-:W-:Y:S02]  /*b520*/  IADD3 R6, R81, -c[0x0][0x20], RZ ;  /* 0x8000080051067a10 */ /* 0x000fe40007ffe0ff */
[----:B------:R-:W-:-:S03]  /*b530*/  MOV R9, 0x0 ;  /* 0x0000000000097802 */ /* 0x000fc60000000f00 */
[----:B------:R1:W-:Y:S01]  /*b540*/  STL.64 [R6], R2 ;  /* 0x0000000206007387 */ /* 0x0003e20000100a00 */
[----:B------:R-:W-:Y:S05]  /*b550*/  RET.REL.NODEC R8 `(_ZN7cutlass13device_kernelIN5flash19enable_sm80_to_sm89INS1_16FlashAttnBwdSm80INS1_25CollectiveMainloopBwdSm80ILi2ELi2EN4cute5tupleIJNS5_1CILi128EEES8_NS7_ILi64EEEEEENS_10bfloat16_tEfNS_4arch4Sm80ELb1ELb0ELb1ELb1ELb0ELb0ELb0ELb0ELi2ELi4ELi4ELi4ELb0EEENS1_21CollectiveEpilogueBwdISA_SB_SD_Li256ELb1ELb0ELi2EEENS1_25SingleTileBwdLPTSchedulerILb1ELi128ELb0EEEEEEEEEvNT_6ParamsE) ;  /* 0xffff4aa008007950 */ /* 0x000fea0003c3ffff */
        .type           $_ZN7cutlass13device_kernelIN5flash19enable_sm80_to_sm89INS1_16FlashAttnBwdSm80INS1_25CollectiveMainloopBwdSm80ILi2ELi2EN4cute5tupleIJNS5_1CILi128EEES8_NS7_ILi64EEEEEENS_10bfloat16_tEfNS_4arch4Sm80ELb1ELb0ELb1ELb1ELb0ELb0ELb0ELb0ELi2ELi4ELi4ELi4ELb0EEENS1_21CollectiveEpilogueBwdISA_SB_SD_Li256ELb1ELb0ELi2EEENS1_25SingleTileBwdLPTSchedulerILb1ELi128ELb0EEEEEEEEEvNT_6ParamsE$_ZN4cute3eso3ESOILb1ELb0EJNS_6LayoutINS_5tupleIJNS3_IJNS_1CILi4EEENS4_ILi1EEEEEES6_EEENS3_IJNS3_IJS6_NS4_ILi0EEEEEES9_EEEEEiEEC2ERKSC_RKi,@function
        .size           $_ZN7cutlass13device_kernelIN5flash19enable_sm80_to_sm89INS1_16FlashAttnBwdSm80INS1_25CollectiveMainloopBwdSm80ILi2ELi2EN4cute5tupleIJNS5_1CILi128EEES8_NS7_ILi64EEEEEENS_10bfloat16_tEfNS_4arch4Sm80ELb1ELb0ELb1ELb1ELb0ELb0ELb0ELb0ELi2ELi4ELi4ELi4ELb0EEENS1_21CollectiveEpilogueBwdISA_SB_SD_Li256ELb1ELb0ELi2EEENS1_25SingleTileBwdLPTSchedulerILb1ELi128ELb0EEEEEEEEEvNT_6ParamsE$_ZN4cute3eso3ESOILb1ELb0EJNS_6LayoutINS_5tupleIJNS3_IJNS_1CILi4EEENS4_ILi1EEEEEES6_EEENS3_IJNS3_IJS6_NS4_ILi0EEEEEES9_EEEEEiEEC2ERKSC_RKi,($_ZN7cutlass13device_kernelIN5flash19enable_sm80_to_sm89INS1_16FlashAttnBwdSm80INS1_25CollectiveMainloopBwdSm80ILi2ELi2EN4cute5tupleIJNS5_1CILi128EEES8_NS7_ILi64EEEEEENS_10bfloat16_tEfNS_4arch4Sm80ELb1ELb0ELb1ELb1ELb0ELb0ELb0ELb0ELi2ELi4ELi4ELi4ELb0EEENS1_21CollectiveEpilogueBwdISA_SB_SD_Li256ELb1ELb0ELi2EEENS1_25SingleTileBwdLPTSchedulerILb1ELi128ELb0EEEEEEEEEvNT_6ParamsE$_ZN4cute3eso3ESOILb1ELb0EJNS_6LayoutINS_5tupleIJNS3_IJNS_1CILi8EEENS4_ILi1EEEEEEEEENS3_IJNS3_IJS6_NS4_ILi0EEEEEEEEEEENS_10ViewEngineINS_8gmem_ptrIPKN7cutlass10bfloat16_tEEEEEEEC2ERKSC_RKSK_ - $_ZN7cutlass13device_kernelIN5flash19enable_sm80_to_sm89INS1_16FlashAttnBwdSm80INS1_25CollectiveMainloopBwdSm80ILi2ELi2EN4cute5tupleIJNS5_1CILi128EEES8_NS7_ILi64EEEEEENS_10bfloat16_tEfNS_4arch4Sm80ELb1ELb0ELb1ELb1ELb0ELb0ELb0ELb0ELi2ELi4ELi4ELi4ELb0EEENS1_21CollectiveEpilogueBwdISA_SB_SD_Li256ELb1ELb0ELi2EEENS1_25SingleTileBwdLPTSchedulerILb1ELi128ELb0EEEEEEEEEvNT_6ParamsE$_ZN4cute3eso3ESOILb1ELb0EJNS_6LayoutINS_5tupleIJNS3_IJNS_1CILi4EEENS4_ILi1EEEEEES6_EEENS3_IJNS3_IJS6_NS4_ILi0EEEEEES9_EEEEEiEEC2ERKSC_RKi)
$_ZN7cutlass13device_kernelIN5flash19enable_sm80_to_sm89INS1_16FlashAttnBwdSm80INS1_25CollectiveMainloopBwdSm80ILi2ELi2EN4cute5tupleIJNS5_1CILi128EEES8_NS7_ILi64EEEEEENS_10bfloat16_tEfNS_4arch4Sm80ELb1ELb0ELb1ELb1ELb0ELb0ELb0ELb0ELi2ELi4ELi4ELi4ELb0EEENS1_21CollectiveEpilogueBwdISA_SB_SD_Li256ELb1ELb0ELi2EEENS1_25SingleTileBwdLPTSchedulerILb1ELi128ELb0EEEEEEEEEvNT_6ParamsE$_ZN4cute3eso3ESOILb1ELb0EJNS_6LayoutINS_5tupleIJNS3_IJNS_1CILi4EEENS4_ILi1EEEEEES6_EEENS3_IJNS3_IJS6_NS4_ILi0EEEEEES9_EEEEEiEEC2ERKSC_RKi:
[----:B------:R-:W-:Y:S02]  /*b560*/  IADD3 R2, R81, -c[0x0][0x20], RZ ;  /* 0x8000080051027a10 */ /* 0x000fe40007ffe0ff */
[----:B------:R-:W-:-:S03]  /*b570*/  MOV R7, 0x0 ;  /* 0x0000000000077802 */ /* 0x000fc60000000f00 */
[----:B------:R1:W-:Y:S01]  /*b580*/  STL [R2], R3 ;  /* 0x0000000302007387 */ /* 0x0003e20000100800 */
[----:B------:R-:W-:Y:S05]  /*b590*/  RET.REL.NODEC R6 `(_ZN7cutlass13device_kernelIN5flash19enable_sm80_to_sm89INS1_16FlashAttnBwdSm80INS1_25CollectiveMainloopBwdSm80ILi2ELi2EN4cute5tupleIJNS5_1CILi128EEES8_NS7_ILi64EEEEEENS_10bfloat16_tEfNS_4arch4Sm80ELb1ELb0ELb1ELb1ELb0ELb0ELb0ELb0ELi2ELi4ELi4ELi4ELb0EEENS1_21CollectiveEpilogueBwdISA_SB_SD_Li256ELb1ELb0ELi2EEENS1_25SingleTileBwdLPTSchedulerILb1ELi128ELb0EEEEEEEEEvNT_6ParamsE) ;  /* 0xffff4a6006007950 */ /* 0x000fea0003c3ffff */
        .type           $_ZN7cutlass13device_kernelIN5flash19enable_sm80_to_sm89INS1_16FlashAttnBwdSm80INS1_25CollectiveMainloopBwdSm80ILi2ELi2EN4cute5tupleIJNS5_1CILi128EEES8_NS7_ILi64EEEEEENS_10bfloat16_tEfNS_4arch4Sm80ELb1ELb0ELb1ELb1ELb0ELb0ELb0ELb0ELi2ELi4ELi4ELi4ELb0EEENS1_21CollectiveEpilogueBwdISA_SB_SD_Li256ELb1ELb0ELi2EEENS1_25SingleTileBwdLPTSchedulerILb1ELi128ELb0EEEEEEEEEvNT_6ParamsE$_ZN4cute3eso3ESOILb1ELb0EJNS_6LayoutINS_5tupleIJNS3_IJNS_1CILi8EEENS4_ILi1EEEEEEEEENS3_IJNS3_IJS6_NS4_ILi0EEEEEEEEEEENS_10ViewEngineINS_8gmem_ptrIPKN7cutlass10bfloat16_tEEEEEEEC2ERKSC_RKSK_,@function
        .size           $_ZN7cutlass13device_kernelIN5flash19enable_sm80_to_sm89INS1_16FlashAttnBwdSm80INS1_25CollectiveMainloopBwdSm80ILi2ELi2EN4cute5tupleIJNS5_1CILi128EEES8_NS7_ILi64EEEEEENS_10bfloat16_tEfNS_4arch4Sm80ELb1ELb0ELb1ELb1ELb0ELb0ELb0ELb0ELi2ELi4ELi4ELi4ELb0EEENS1_21CollectiveEpilogueBwdISA_SB_SD_Li256ELb1ELb0ELi2EEENS1_25SingleTileBwdLPTSchedulerILb1ELi128ELb0EEEEEEEEEvNT_6ParamsE$_ZN4cute3eso3ESOILb1ELb0EJNS_6LayoutINS_5tupleIJNS3_IJNS_1CILi8EEENS4_ILi1EEEEEEEEENS3_IJNS3_IJS6_NS4_ILi0EEEEEEEEEEENS_10ViewEngineINS_8gmem_ptrIPKN7cutlass10bfloat16_tEEEEEEEC2ERKSC_RKSK_,($_ZN7cutlass13device_kernelIN5flash19enable_sm80_to_sm89INS1_16FlashAttnBwdSm80INS1_25CollectiveMainloopBwdSm80ILi2ELi2EN4cute5tupleIJNS5_1CILi128EEES8_NS7_ILi64EEEEEENS_10bfloat16_tEfNS_4arch4Sm80ELb1ELb0ELb1ELb1ELb0ELb0ELb0ELb0ELi2ELi4ELi4ELi4ELb0EEENS1_21CollectiveEpilogueBwdISA_SB_SD_Li256ELb1ELb0ELi2EEENS1_25SingleTileBwdLPTSchedulerILb1ELi128ELb0EEEEEEEEEvNT_6ParamsE$_ZN4cute3eso3ESOILb1ELb0EJNS_6LayoutINS_5tupleIJNS3_IJNS_1CILi8EEENS4_ILi1EEEEEEEEENS3_IJNS3_IJS6_NS4_ILi0EEEEEEEEEEENS_10ViewEngineINS_8smem_ptrIPN7cutlass10bfloat16_tEEEEEEEC2ERKSC_RKSJ_ - $_ZN7cutlass13device_kernelIN5flash19enable_sm80_to_sm89INS1_16FlashAttnBwdSm80INS1_25CollectiveMainloopBwdSm80ILi2ELi2EN4cute5tupleIJNS5_1CILi128EEES8_NS7_ILi64EEEEEENS_10bfloat16_tEfNS_4arch4Sm80ELb1ELb0ELb1ELb1ELb0ELb0ELb0ELb0ELi2ELi4ELi4ELi4ELb0EEENS1_21CollectiveEpilogueBwdISA_SB_SD_Li256ELb1ELb0ELi2EEENS1_25SingleTileBwdLPTSchedulerILb1ELi128ELb0EEEEEEEEEvNT_6ParamsE$_ZN4cute3eso3ESOILb1ELb0EJNS_6LayoutINS_5tupleIJNS3_IJNS_1CILi8EEENS4_ILi1EEEEEEEEENS3_IJNS3_IJS6_NS4_ILi0EEEEEEEEEEENS_10ViewEngineINS_8gmem_ptrIPKN7cutlass10bfloat16_tEEEEEEEC2ERKSC_RKSK_)
$_ZN7cutlass13device_kernelIN5flash19enable_sm80_to_sm89INS1_16FlashAttnBwdSm80INS1_25CollectiveMainloopBwdSm80ILi2ELi2EN4cute5tupleIJNS5_1CILi128EEES8_NS7_ILi64EEEEEENS_10bfloat16_tEfNS_4arch4Sm80ELb1ELb0ELb1ELb1ELb0ELb0ELb0ELb0ELi2ELi4ELi4ELi4ELb0EEENS1_21CollectiveEpilogueBwdISA_SB_SD_Li256ELb1ELb0ELi2EEENS1_25SingleTileBwdLPTSchedulerILb1ELi128ELb0EEEEEEEEEvNT_6ParamsE$_ZN4cute3eso3ESOILb1ELb0EJNS_6LayoutINS_5tupleIJNS3_IJNS_1CILi8EEENS4_ILi1EEEEEEEEENS3_IJNS3_IJS6_NS4_ILi0EEEEEEEEEEENS_10ViewEngineINS_8gmem_ptrIPKN7cutlass10bfloat16_tEEEEEEEC2ERKSC_RKSK_:
[----:B------:R-:W-:Y:S02]  /*b5a0*/  IADD3 R4, R81, -c[0x0][0x20], RZ ;  /* 0x8000080051047a10 */ /* 0x000fe40007ffe0ff */
[----:B------:R-:W-:-:S03]  /*b5b0*/  MOV R7, 0x0 ;  /* 0x0000000000077802 */ /* 0x000fc60000000f00 */
[----:B------:R1:W-:Y:S01]  /*b5c0*/  STL.64 [R4], R2 ;  /* 0x0000000204007387 */ /* 0x0003e20000100a00 */
[----:B------:R-:W-:Y:S05]  /*b5d0*/  RET.REL.NODEC R6 `(_ZN7cutlass13device_kernelIN5flash19enable_sm80_to_sm89INS1_16FlashAttnBwdSm80INS1_25CollectiveMainloopBwdSm80ILi2ELi2EN4cute5tupleIJNS5_1CILi128EEES8_NS7_ILi64EEEEEENS_10bfloat16_tEfNS_4arch4Sm80ELb1ELb0ELb1ELb1ELb0ELb0ELb0ELb0ELi2ELi4ELi4ELi4ELb0EEENS1_21CollectiveEpilogueBwdISA_SB_SD_Li256ELb1ELb0ELi2EEENS1_25SingleTileBwdLPTSchedulerILb1ELi128ELb0EEEEEEEEEvNT_6ParamsE) ;  /* 0xffff4a2006007950 */ /* 0x000fea0003c3ffff */
        .type           $_ZN7cutlass13device_kernelIN5flash19enable_sm80_to_sm89INS1_16FlashAttnBwdSm80INS1_25CollectiveMainloopBwdSm80ILi2ELi2EN4cute5tupleIJNS5_1CILi128EEES8_NS7_ILi64EEEEEENS_10bfloat16_tEfNS_4arch4Sm80ELb1ELb0ELb1ELb1ELb0ELb0ELb0ELb0ELi2ELi4ELi4ELi4ELb0EEENS1_21CollectiveEpilogueBwdISA_SB_SD_Li256ELb1ELb0ELi2EEENS1_25SingleTileBwdLPTSchedulerILb1ELi128ELb0EEEEEEEEEvNT_6ParamsE$_ZN4cute3eso3ESOILb1ELb0EJNS_6LayoutINS_5tupleIJNS3_IJNS_1CILi8EEENS4_ILi1EEEEEEEEENS3_IJNS3_IJS6_NS4_ILi0EEEEEEEEEEENS_10ViewEngineINS_8smem_ptrIPN7cutlass10bfloat16_tEEEEEEEC2ERKSC_RKSJ_,@function
        .size           $_ZN7cutlass13device_kernelIN5flash19enable_sm80_to_sm89INS1_16FlashAttnBwdSm80INS1_25CollectiveMainloopBwdSm80ILi2ELi2EN4cute5tupleIJNS5_1CILi128EEES8_NS7_ILi64EEEEEENS_10bfloat16_tEfNS_4arch4Sm80ELb1ELb0ELb1ELb1ELb0ELb0ELb0ELb0ELi2ELi4ELi4ELi4ELb0EEENS1_21CollectiveEpilogueBwdISA_SB_SD_Li256ELb1ELb0ELi2EEENS1_25SingleTileBwdLPTSchedulerILb1ELi128ELb0EEEEEEEEEvNT_6ParamsE$_ZN4cute3eso3ESOILb1ELb0EJNS_6LayoutINS_5tupleIJNS3_IJNS_1CILi8EEENS4_ILi1EEEEEEEEENS3_IJNS3_IJS6_NS4_ILi0EEEEEEEEEEENS_10ViewEngineINS_8smem_ptrIPN7cutlass10bfloat16_tEEEEEEEC2ERKSC_RKSJ_,($_ZN7cutlass13device_kernelIN5flash19enable_sm80_to_sm89INS1_16FlashAttnBwdSm80INS1_25CollectiveMainloopBwdSm80ILi2ELi2EN4cute5tupleIJNS5_1CILi128EEES8_NS7_ILi64EEEEEENS_10bfloat16_tEfNS_4arch4Sm80ELb1ELb0ELb1ELb1ELb0ELb0ELb0ELb0ELi2ELi4ELi4ELi4ELb0EEENS1_21CollectiveEpilogueBwdISA_SB_SD_Li256ELb1ELb0ELi2EEENS1_25SingleTileBwdLPTSchedulerILb1ELi128ELb0EEEEEEEEEvNT_6ParamsE$_ZN4cute3eso3ESOILb1ELb0EJNS_6LayoutINS_5tupleIJNS3_IJNS_1CILi8EEENS4_ILi1EEEEEEEEENS3_IJNS3_IJS6_NS4_ILi0EEEEEEEEEEENS_10ViewEngineIPN7cutlass10bfloat16_tEEEEEC2ERKSC_RKSH_ - $_ZN7cutlass13device_kernelIN5flash19enable_sm80_to_sm89INS1_16FlashAttnBwdSm80INS1_25CollectiveMainloopBwdSm80ILi2ELi2EN4cute5tupleIJNS5_1CILi128EEES8_NS7_ILi64EEEEEENS_10bfloat16_tEfNS_4arch4Sm80ELb1ELb0ELb1ELb1ELb0ELb0ELb0ELb0ELi2ELi4ELi4ELi4ELb0EEENS1_21CollectiveEpilogueBwdISA_SB_SD_Li256ELb1ELb0ELi2EEENS1_25SingleTileBwdLPTSchedulerILb1ELi128ELb0EEEEEEEEEvNT_6ParamsE$_ZN4cute3eso3ESOILb1ELb0EJNS_6LayoutINS_5tupleIJNS3_IJNS_1CILi8EEENS4_ILi1EEEEEEEEENS3_IJNS3_IJS6_NS4_ILi0EEEEEEEEEEENS_10ViewEngineINS_8smem_ptrIPN7cutlass10bfloat16_tEEEEEEEC2ERKSC_RKSJ_)
$_ZN7cutlass13device_kernelIN5flash19enable_sm80_to_sm89INS1_16FlashAttnBwdSm80INS1_25CollectiveMainloopBwdSm80ILi2ELi2EN4cute5tupleIJNS5_1CILi128EEES8_NS7_ILi64EEEEEENS_10bfloat16_tEfNS_4arch4Sm80ELb1ELb0ELb1ELb1ELb0ELb0ELb0ELb0ELi2ELi4ELi4ELi4ELb0EEENS1_21CollectiveEpilogueBwdISA_SB_SD_Li256ELb1ELb0ELi2EEENS1_25SingleTileBwdLPTSchedulerILb1ELi128ELb0EEEEEEEEEvNT_6ParamsE$_ZN4cute3eso3ESOILb1ELb0EJNS_6LayoutINS_5tupleIJNS3_IJNS_1CILi8EEENS4_ILi1EEEEEEEEENS3_IJNS3_IJS6_NS4_ILi0EEEEEEEEEEENS_10ViewEngineINS_8smem_ptrIPN7cutlass10bfloat16_tEEEEEEEC2ERKSC_RKSJ_:
[----:B------:R-:W-:Y:S02]  /*b5e0*/  IADD3 R6, R6, -c[0x0][0x20], RZ ;  /* 0x8000080006067a10 */ /* 0x000fe40007ffe0ff */
[----:B------:R-:W-:-:S03]  /*b5f0*/  MOV R9, 0x0 ;  /* 0x0000000000097802 */ /* 0x000fc60000000f00 */
[----:B------:R1:W-:Y:S01]  /*b600*/  STL.64 [R6], R2 ;  /* 0x0000000206007387 */ /* 0x0003e20000100a00 */
[----:B------:R-:W-:Y:S05]  /*b610*/  RET.REL.NODEC R8 `(_ZN7cutlass13device_kernelIN5flash19enable_sm80_to_sm89INS1_16FlashAttnBwdSm80INS1_25CollectiveMainloopBwdSm80ILi2ELi2EN4cute5tupleIJNS5_1CILi128EEES8_NS7_ILi64EEEEEENS_10bfloat16_tEfNS_4arch4Sm80ELb1ELb0ELb1ELb1ELb0ELb0ELb0ELb0ELi2ELi4ELi4ELi4ELb0EEENS1_21CollectiveEpilogueBwdISA_SB_SD_Li256ELb1ELb0ELi2EEENS1_25SingleTileBwdLPTSchedulerILb1ELi128ELb0EEEEEEEEEvNT_6ParamsE) ;  /* 0xffff49e008007950 */ /* 0x000fea0003c3ffff */
        .type           $_ZN7cutlass13device_kernelIN5flash19enable_sm80_to_sm89INS1_16FlashAttnBwdSm80INS1_25CollectiveMainloopBwdSm80ILi2ELi2EN4cute5tupleIJNS5_1CILi128EEES8_NS7_ILi64EEEEEENS_10bfloat16_tEfNS_4arch4Sm80ELb1ELb0ELb1ELb1ELb0ELb0ELb0ELb0ELi2ELi4ELi4ELi4ELb0EEENS1_21CollectiveEpilogueBwdISA_SB_SD_Li256ELb1ELb0ELi2EEENS1_25SingleTileBwdLPTSchedulerILb1ELi128ELb0EEEEEEEEEvNT_6ParamsE$_ZN4cute3eso3ESOILb1ELb0EJNS_6LayoutINS_5tupleIJNS3_IJNS_1CILi8EEENS4_ILi1EEEEEEEEENS3_IJNS3_IJS6_NS4_ILi0EEEEEEEEEEENS_10ViewEngineIPN7cutlass10bfloat16_tEEEEEC2ERKSC_RKSH_,@function
        .size           $_ZN7cutlass13device_kernelIN5flash19enable_sm80_to_sm89INS1_16FlashAttnBwdSm80INS1_25CollectiveMainloopBwdSm80ILi2ELi2EN4cute5tupleIJNS5_1CILi128EEES8_NS7_ILi64EEEEEENS_10bfloat16_tEfNS_4arch4Sm80ELb1ELb0ELb1ELb1ELb0ELb0ELb0ELb0ELi2ELi4ELi4ELi4ELb0EEENS1_21CollectiveEpilogueBwdISA_SB_SD_Li256ELb1ELb0ELi2EEENS1_25SingleTileBwdLPTSchedulerILb1ELi128ELb0EEEEEEEEEvNT_6ParamsE$_ZN4cute3eso3ESOILb1ELb0EJNS_6LayoutINS_5tupleIJNS3_IJNS_1CILi8EEENS4_ILi1EEEEEEEEENS3_IJNS3_IJS6_NS4_ILi0EEEEEEEEEEENS_10ViewEngineIPN7cutlass10bfloat16_tEEEEEC2ERKSC_RKSH_,($_ZN7cutlass13device_kernelIN5flash19enable_sm80_to_sm89INS1_16FlashAttnBwdSm80INS1_25CollectiveMainloopBwdSm80ILi2ELi2EN4cute5tupleIJNS5_1CILi128EEES8_NS7_ILi64EEEEEENS_10bfloat16_tEfNS_4arch4Sm80ELb1ELb0ELb1ELb1ELb0ELb0ELb0ELb0ELi2ELi4ELi4ELi4ELb0EEENS1_21CollectiveEpilogueBwdISA_SB_SD_Li256ELb1ELb0ELi2EEENS1_25SingleTileBwdLPTSchedulerILb1ELi128ELb0EEEEEEEEEvNT_6ParamsE$_ZN4cute3eso3ESOILb1ELb0EJNS_6LayoutINS_5tupleIJNS3_IJNS_1CILi8EEENS4_ILi1EEEEEEEEENS3_IJNS3_IJS6_NS4_ILi0EEEEEEEEEEEiEEC2ERKSC_RKi - $_ZN7cutlass13device_kernelIN5flash19enable_sm80_to_sm89INS1_16FlashAttnBwdSm80INS1_25CollectiveMainloopBwdSm80ILi2ELi2EN4cute5tupleIJNS5_1CILi128EEES8_NS7_ILi64EEEEEENS_10bfloat16_tEfNS_4arch4Sm80ELb1ELb0ELb1ELb1ELb0ELb0ELb0ELb0ELi2ELi4ELi4ELi4ELb0EEENS1_21CollectiveEpilogueBwdISA_SB_SD_Li256ELb1ELb0ELi2EEENS1_25SingleTileBwdLPTSchedulerILb1ELi128ELb0EEEEEEEEEvNT_6ParamsE$_ZN4cute3eso3ESOILb1ELb0EJNS_6LayoutINS_5tupleIJNS3_IJNS_1CILi8EEENS4_ILi1EEEEEEEEENS3_IJNS3_IJS6_NS4_ILi0EEEEEEEEEEENS_10ViewEngineIPN7cutlass10bfloat16_tEEEEEC2ERKSC_RKSH_)
$_ZN7cutlass13device_kernelIN5flash19enable_sm80_to_sm89INS1_16FlashAttnBwdSm80INS1_25CollectiveMainloopBwdSm80ILi2ELi2EN4cute5tupleIJNS5_1CILi128EEES8_NS7_ILi64EEEEEENS_10bfloat16_tEfNS_4arch4Sm80ELb1ELb0ELb1ELb1ELb0ELb0ELb0ELb0ELi2ELi4ELi4ELi4ELb0EEENS1_21CollectiveEpilogueBwdISA_SB_SD_Li256ELb1ELb0ELi2EEENS1_25SingleTileBwdLPTSchedulerILb1ELi128ELb0EEEEEEEEEvNT_6ParamsE$_ZN4cute3eso3ESOILb1ELb0EJNS_6LayoutINS_5tupleIJNS3_IJNS_1CILi8EEENS4_ILi1EEEEEEEEENS3_IJNS3_IJS6_NS4_ILi0EEEEEEEEEEENS_10ViewEngineIPN7cutlass10bfloat16_tEEEEEC2ERKSC_RKSH_:
[----:B------:R-:W-:Y:S01]  /*b620*/  IADD3 R2, R67, -c[0x0][0x20], RZ ;  /* 0x8000080043027a10 */ /* 0x000fe20007ffe0ff */
[----:B------:R-:W-:Y:S01]  /*b630*/  IMAD.MOV.U32 R9, RZ, RZ, R3 ;  /* 0x000000ffff097224 */ /* 0x000fe200078e0003 */
[----:B------:R-:W-:-:S04]  /*b640*/  MOV R7, 0x0 ;  /* 0x0000000000077802 */ /* 0x000fc80000000f00 */
[----:B------:R1:W-:Y:S01]  /*b650*/  STL.64 [R2], R8 ;  /* 0x0000000802007387 */ /* 0x0003e20000100a00 */
[----:B------:R-:W-:Y:S05]  /*b660*/  RET.REL.NODEC R6 `(_ZN7cutlass13device_kernelIN5flash19enable_sm80_to_sm89INS1_16FlashAttnBwdSm80INS1_25CollectiveMainloopBwdSm80ILi2ELi2EN4cute5tupleIJNS5_1CILi128EEES8_NS7_ILi64EEEEEENS_10bfloat16_tEfNS_4arch4Sm80ELb1ELb0ELb1ELb1ELb0ELb0ELb0ELb0ELi2ELi4ELi4ELi4ELb0EEENS1_21CollectiveEpilogueBwdISA_SB_SD_Li256ELb1ELb0ELi2EEENS1_25SingleTileBwdLPTSchedulerILb1ELi128ELb0EEEEEEEEEvNT_6ParamsE) ;  /* 0xffff499006007950 */ /* 0x000fea0003c3ffff */
        .type           $_ZN7cutlass13device_kernelIN5flash19enable_sm80_to_sm89INS1_16FlashAttnBwdSm80INS1_25CollectiveMainloopBwdSm80ILi2ELi2EN4cute5tupleIJNS5_1CILi128EEES8_NS7_ILi64EEEEEENS_10bfloat16_tEfNS_4arch4Sm80ELb1ELb0ELb1ELb1ELb0ELb0ELb0ELb0ELi2ELi4ELi4ELi4ELb0EEENS1_21CollectiveEpilogueBwdISA_SB_SD_Li256ELb1ELb0ELi2EEENS1_25SingleTileBwdLPTSchedulerILb1ELi128ELb0EEEEEEEEEvNT_6ParamsE$_ZN4cute3eso3ESOILb1ELb0EJNS_6LayoutINS_5tupleIJNS3_IJNS_1CILi8EEENS4_ILi1EEEEEEEEENS3_IJNS3_IJS6_NS4_ILi0EEEEEEEEEEEiEEC2ERKSC_RKi,@function
        .size           $_ZN7cutlass13device_kernelIN5flash19enable_sm80_to_sm89INS1_16FlashAttnBwdSm80INS1_25CollectiveMainloopBwdSm80ILi2ELi2EN4cute5tupleIJNS5_1CILi128EEES8_NS7_ILi64EEEEEENS_10bfloat16_tEfNS_4arch4Sm80ELb1ELb0ELb1ELb1ELb0ELb0ELb0ELb0ELi2ELi4ELi4ELi4ELb0EEENS1_21CollectiveEpilogueBwdISA_SB_SD_Li256ELb1ELb0ELi2EEENS1_25SingleTileBwdLPTSchedulerILb1ELi128ELb0EEEEEEEEEvNT_6ParamsE$_ZN4cute3eso3ESOILb1ELb0EJNS_6LayoutINS_5tupleIJNS3_IJNS_1CILi8EEENS4_ILi1EEEEEEEEENS3_IJNS3_IJS6_NS4_ILi0EEEEEEEEEEEiEEC2ERKSC_RKi,($_ZN7cutlass13device_kernelIN5flash19enable_sm80_to_sm89INS1_16FlashAttnBwdSm80INS1_25CollectiveMainloopBwdSm80ILi2ELi2EN4cute5tupleIJNS5_1CILi128EEES8_NS7_ILi64EEEEEENS_10bfloat16_tEfNS_4arch4Sm80ELb1ELb0ELb1ELb1ELb0ELb0ELb0ELb0ELi2ELi4ELi4ELi4ELb0EEENS1_21CollectiveEpilogueBwdISA_SB_SD_Li256ELb1ELb0ELi2EEENS1_25SingleTileBwdLPTSchedulerILb1ELi128ELb0EEEEEEEEEvNT_6ParamsE$_ZN4cute3eso3ESOILb1ELb0EJNS_6LayoutINS_5tupleIJNS3_IJNS_1CILi8EEENS4_ILi1EEEEEEEEENS3_IJNS3_IJS6_NS4_ILi0EEEEEEEEEEElEEC2ERKSC_RKl - $_ZN7cutlass13device_kernelIN5flash19enable_sm80_to_sm89INS1_16FlashAttnBwdSm80INS1_25CollectiveMainloopBwdSm80ILi2ELi2EN4cute5tupleIJNS5_1CILi128EEES8_NS7_ILi64EEEEEENS_10bfloat16_tEfNS_4arch4Sm80ELb1ELb0ELb1ELb1ELb0ELb0ELb0ELb0ELi2ELi4ELi4ELi4ELb0EEENS1_21CollectiveEpilogueBwdISA_SB_SD_Li256ELb1ELb0ELi2EEENS1_25SingleTileBwdLPTSchedulerILb1ELi128ELb0EEEEEEEEEvNT_6ParamsE$_ZN4cute3eso3ESOILb1ELb0EJNS_6LayoutINS_5tupleIJNS3_IJNS_1CILi8EEENS4_ILi1EEEEEEEEENS3_IJNS3_IJS6_NS4_ILi0EEEEEEEEEEEiEEC2ERKSC_RKi)
$_ZN7cutlass13device_kernelIN5flash19enable_sm80_to_sm89INS1_16FlashAttnBwdSm80INS1_25CollectiveMainloopBwdSm80ILi2ELi2EN4cute5tupleIJNS5_1CILi128EEES8_NS7_ILi64EEEEEENS_10bfloat16_tEfNS_4arch4Sm80ELb1ELb0ELb1ELb1ELb0ELb0ELb0ELb0ELi2ELi4ELi4ELi4ELb0EEENS1_21CollectiveEpilogueBwdISA_SB_SD_Li256ELb1ELb0ELi2EEENS1_25SingleTileBwdLPTSchedulerILb1ELi128ELb0EEEEEEEEEvNT_6ParamsE$_ZN4cute3eso3ESOILb1ELb0EJNS_6LayoutINS_5tupleIJNS3_IJNS_1CILi8EEENS4_ILi1EEEEEEEEENS3_IJNS3_IJS6_NS4_ILi0EEEEEEEEEEEiEEC2ERKSC_RKi:
[----:B------:R-:W-:Y:S02]  /*b670*/  IADD3 R2, R2, -c[0x0][0x20], RZ ;  /* 0x8000080002027a10 */ /* 0x000fe40007ffe0ff */
[----:B------:R-:W-:-:S03]  /*b680*/  MOV R7, 0x0 ;  /* 0x0000000000077802 */ /* 0x000fc60000000f00 */
[----:B------:R1:W-:Y:S01]  /*b690*/  STL [R2], R3 ;  /* 0x0000000302007387 */ /* 0x0003e20000100800 */
[----:B------:R-:W-:Y:S05]  /*b6a0*/  RET.REL.NODEC R6 `(_ZN7cutlass13device_kernelIN5flash19enable_sm80_to_sm89INS1_16FlashAttnBwdSm80INS1_25CollectiveMainloopBwdSm80ILi2ELi2EN4cute5tupleIJNS5_1CILi128EEES8_NS7_ILi64EEEEEENS_10bfloat16_tEfNS_4arch4Sm80ELb1ELb0ELb1ELb1ELb0ELb0ELb0ELb0ELi2ELi4ELi4ELi4ELb0EEENS1_21CollectiveEpilogueBwdISA_SB_SD_Li256ELb1ELb0ELi2EEENS1_25SingleTileBwdLPTSchedulerILb1ELi128ELb0EEEEEEEEEvNT_6ParamsE) ;  /* 0xffff495006007950 */ /* 0x000fea0003c3ffff */
        .type           $_ZN7cutlass13device_kernelIN5flash19enable_sm80_to_sm89INS1_16FlashAttnBwdSm80INS1_25CollectiveMainloopBwdSm80ILi2ELi2EN4cute5tupleIJNS5_1CILi128EEES8_NS7_ILi64EEEEEENS_10bfloat16_tEfNS_4arch4Sm80ELb1ELb0ELb1ELb1ELb0ELb0ELb0ELb0ELi2ELi4ELi4ELi4ELb0EEENS1_21CollectiveEpilogueBwdISA_SB_SD_Li256ELb1ELb0ELi2EEENS1_25SingleTileBwdLPTSchedulerILb1ELi128ELb0EEEEEEEEEvNT_6ParamsE$_ZN4cute3eso3ESOILb1ELb0EJNS_6LayoutINS_5tupleIJNS3_IJNS_1CILi8EEENS4_ILi1EEEEEEEEENS3_IJNS3_IJS6_NS4_ILi0EEEEEEEEEEElEEC2ERKSC_RKl,@function
        .size           $_ZN7cutlass13device_kernelIN5flash19enable_sm80_to_sm89INS1_16FlashAttnBwdSm80INS1_25CollectiveMainloopBwdSm80ILi2ELi2EN4cute5tupleIJNS5_1CILi128EEES8_NS7_ILi64EEEEEENS_10bfloat16_tEfNS_4arch4Sm80ELb1ELb0ELb1ELb1ELb0ELb0ELb0ELb0ELi2ELi4ELi4ELi4ELb0EEENS1_21CollectiveEpilogueBwdISA_SB_SD_Li256ELb1ELb0ELi2EEENS1_25SingleTileBwdLPTSchedulerILb1ELi128ELb0EEEEEEEEEvNT_6ParamsE$_ZN4cute3eso3ESOILb1ELb0EJNS_6LayoutINS_5tupleIJNS3_IJNS_1CILi8EEENS4_ILi1EEEEEEEEENS3_IJNS3_IJS6_NS4_ILi0EEEEEEEEEEElEEC2ERKSC_RKl,($_ZN7cutlass13device_kernelIN5flash19enable_sm80_to_sm89INS1_16FlashAttnBwdSm80INS1_25CollectiveMainloopBwdSm80ILi2ELi2EN4cute5tupleIJNS5_1CILi128EEES8_NS7_ILi64EEEEEENS_10bfloat16_tEfNS_4arch4Sm80ELb1ELb0ELb1ELb1ELb0ELb0ELb0ELb0ELi2ELi4ELi4ELi4ELb0EEENS1_21CollectiveEpilogueBwdISA_SB_SD_Li256ELb1ELb0ELi2EEENS1_25SingleTileBwdLPTSchedulerILb1ELi128ELb0EEEEEEEEEvNT_6ParamsE$_ZN4cute3eso3ESOILb1ELb0EJNS_6LayoutINS_5tupleIJNS3_IJNS_1CILi8EEENS4_ILi1EEEEEENS3_IJNS4_ILi2EEEEEEEEENS3_IJNS3_IJS6_NS4_ILi0EEEEEENS3_IJNS4_ILi4096EEEEEEEEEEENS_10ViewEngineINS_8smem_ptrIPN7cutlass10bfloat16_tEEEEEEEC2ERKSG_RKSN_ - $_ZN7cutlass13device_kernelIN5flash19enable_sm80_to_sm89INS1_16FlashAttnBwdSm80INS1_25CollectiveMainloopBwdSm80ILi2ELi2EN4cute5tupleIJNS5_1CILi128EEES8_NS7_ILi64EEEEEENS_10bfloat16_tEfNS_4arch4Sm80ELb1ELb0ELb1ELb1ELb0ELb0ELb0ELb0ELi2ELi4ELi4ELi4ELb0EEENS1_21CollectiveEpilogueBwdISA_SB_SD_Li256ELb1ELb0ELi2EEENS1_25SingleTileBwdLPTSchedulerILb1ELi128ELb0EEEEEEEEEvNT_6ParamsE$_ZN4cute3eso3ESOILb1ELb0EJNS_6LayoutINS_5tupleIJNS3_IJNS_1CILi8EEENS4_ILi1EEEEEEEEENS3_IJNS3_IJS6_NS4_ILi0EEEEEEEEEEElEEC2ERKSC_RKl)
$_ZN7cutlass13device_kernelIN5flash19enable_sm80_to_sm89INS1_16FlashAttnBwdSm80INS1_25CollectiveMainloopBwdSm80ILi2ELi2EN4cute5tupleIJNS5_1CILi128EEES8_NS7_ILi64EEEEEENS_10bfloat16_tEfNS_4arch4Sm80ELb1ELb0ELb1ELb1ELb0ELb0ELb0ELb0ELi2ELi4ELi4ELi4ELb0EEENS1_21CollectiveEpilogueBwdISA_SB_SD_Li256ELb1ELb0ELi2EEENS1_25SingleTileBwdLPTSchedulerILb1ELi128ELb0EEEEEEEEEvNT_6ParamsE$_ZN4cute3eso3ESOILb1ELb0EJNS_6LayoutINS_5tupleIJNS3_IJNS_1CILi8EEENS4_ILi1EEEEEEEEENS3_IJNS3_IJS6_NS4_ILi0EEEEEEEEEEElEEC2ERKSC_RKl:
[----:B------:R-:W-:Y:S01]  /*b6b0*/  IADD3 R2, R81, -c[0x0][0x20], RZ ;  /* 0x8000080051027a10 */ /* 0x000fe20007ffe0ff */
[----:B------:R-:W-:Y:S01]  /*b6c0*/  IMAD.MOV.U32 R7, RZ, RZ, R3 ;  /* 0x000000ffff077224 */ /* 0x000fe200078e0003 */
[----:B------:R-:W-:-:S04]  /*b6d0*/  MOV R5, 0x0 ;  /* 0x0000000000057802 */ /* 0x000fc80000000f00 */
[----:B------:R1:W-:Y:S01]  /*b6e0*/  STL.64 [R2], R6 ;  /* 0x0000000602007387 */ /* 0x0003e20000100a00 */
[----:B------:R-:W-:Y:S05]  /*b6f0*/  RET.REL.NODEC R4 `(_ZN7cutlass13device_kernelIN5flash19enable_sm80_to_sm89INS1_16FlashAttnBwdSm80INS1_25CollectiveMainloopBwdSm80ILi2ELi2EN4cute5tupleIJNS5_1CILi128EEES8_NS7_ILi64EEEEEENS_10bfloat16_tEfNS_4arch4Sm80ELb1ELb0ELb1ELb1ELb0ELb0ELb0ELb0ELi2ELi4ELi4ELi4ELb0EEENS1_21CollectiveEpilogueBwdISA_SB_SD_Li256ELb1ELb0ELi2EEENS1_25SingleTileBwdLPTSchedulerILb1ELi128ELb0EEEEEEEEEvNT_6ParamsE) ;  /* 0xffff490004007950 */ /* 0x000fea0003c3ffff */
        .type           $_ZN7cutlass13device_kernelIN5flash19enable_sm80_to_sm89INS1_16FlashAttnBwdSm80INS1_25CollectiveMainloopBwdSm80ILi2ELi2EN4cute5tupleIJNS5_1CILi128EEES8_NS7_ILi64EEEEEENS_10bfloat16_tEfNS_4arch4Sm80ELb1ELb0ELb1ELb1ELb0ELb0ELb0ELb0ELi2ELi4ELi4ELi4ELb0EEENS1_21CollectiveEpilogueBwdISA_SB_SD_Li256ELb1ELb0ELi2EEENS1_25SingleTileBwdLPTSchedulerILb1ELi128ELb0EEEEEEEEEvNT_6ParamsE$_ZN4cute3eso3ESOILb1ELb0EJNS_6LayoutINS_5tupleIJNS3_IJNS_1CILi8EEENS4_ILi1EEEEEENS3_IJNS4_ILi2EEEEEEEEENS3_IJNS3_IJS6_NS4_ILi0EEEEEENS3_IJNS4_ILi4096EEEEEEEEEEENS_10ViewEngineINS_8smem_ptrIPN7cutlass10bfloat16_tEEEEEEEC2ERKSG_RKSN_,@function
        .size           $_ZN7cutlass13device_kernelIN5flash19enable_sm80_to_sm89INS1_16FlashAttnBwdSm80INS1_25CollectiveMainloopBwdSm80ILi2ELi2EN4cute5tupleIJNS5_1CILi128EEES8_NS7_ILi64EEEEEENS_10bfloat16_tEfNS_4arch4Sm80ELb1ELb0ELb1ELb1ELb0ELb0ELb0ELb0ELi2ELi4ELi4ELi4ELb0EEENS1_21CollectiveEpilogueBwdISA_SB_SD_Li256ELb1ELb0ELi2EEENS1_25SingleTileBwdLPTSchedulerILb1ELi128ELb0EEEEEEEEEvNT_6ParamsE$_ZN4cute3eso3ESOILb1ELb0EJNS_6LayoutINS_5tupleIJNS3_IJNS_1CILi8EEENS4_ILi1EEEEEENS3_IJNS4_ILi2EEEEEEEEENS3_IJNS3_IJS6_NS4_ILi0EEEEEENS3_IJNS4_ILi4096EEEEEEEEEEENS_10ViewEngineINS_8smem_ptrIPN7cutlass10bfloat16_tEEEEEEEC2ERKSG_RKSN_,($_ZN7cutlass13device_kernelIN5flash19enable_sm80_to_sm89INS1_16FlashAttnBwdSm80INS1_25CollectiveMainloopBwdSm80ILi2ELi2EN4cute5tupleIJNS5_1CILi128EEES8_NS7_ILi64EEEEEENS_10bfloat16_tEfNS_4arch4Sm80ELb1ELb0ELb1ELb1ELb0ELb0ELb0ELb0ELi2ELi4ELi4ELi4ELb0EEENS1_21CollectiveEpilogueBwdISA_SB_SD_Li256ELb1ELb0ELi2EEENS1_25SingleTileBwdLPTSchedulerILb1ELi128ELb0EEEEEEEEEvNT_6ParamsE$_ZN4cute3eso3ESOILb1ELb0EJNS_6LayoutINS_5tupleIJNS3_IJNS_1CILi8EEENS4_ILi1EEEEEENS3_IJNS4_ILi2EEEEEEEEENS3_IJNS3_IJS6_NS4_ILi0EEEEEENS3_IJNS4_ILi64EEEEEEEEEEENS_10ViewEngineIPN7cutlass10bfloat16_tEEEEEC2ERKSG_RKSL_ - $_ZN7cutlass13device_kernelIN5flash19enable_sm80_to_sm89INS1_16FlashAttnBwdSm80INS1_25CollectiveMainloopBwdSm80ILi2ELi2EN4cute5tupleIJNS5_1CILi128EEES8_NS7_ILi64EEEEEENS_10bfloat16_tEfNS_4arch4Sm80ELb1ELb0ELb1ELb1ELb0ELb0ELb0ELb0ELi2ELi4ELi4ELi4ELb0EEENS1_21CollectiveEpilogueBwdISA_SB_SD_Li256ELb1ELb0ELi2EEENS1_25SingleTileBwdLPTSchedulerILb1ELi128ELb0EEEEEEEEEvNT_6ParamsE$_ZN4cute3eso3ESOILb1ELb0EJNS_6LayoutINS_5tupleIJNS3_IJNS_1CILi8EEENS4_ILi1EEEEEENS3_IJNS4_ILi2EEEEEEEEENS3_IJNS3_IJS6_NS4_ILi0EEEEEENS3_IJNS4_ILi4096EEEEEEEEEEENS_10ViewEngineINS_8smem_ptrIPN7cutlass10bfloat16_tEEEEEEEC2ERKSG_RKSN_)
$_ZN7cutlass13device_kernelIN5flash19enable_sm80_to_sm89INS1_16FlashAttnBwdSm80INS1_25CollectiveMainloopBwdSm80ILi2ELi2EN4cute5tupleIJNS5_1CILi128EEES8_NS7_ILi64EEEEEENS_10bfloat16_tEfNS_4arch4Sm80ELb1ELb0ELb1ELb1ELb0ELb0ELb0ELb0ELi2ELi4ELi4ELi4ELb0EEENS1_21CollectiveEpilogueBwdISA_SB_SD_Li256ELb1ELb0ELi2EEENS1_25SingleTileBwdLPTSchedulerILb1ELi128ELb0EEEEEEEEEvNT_6ParamsE$_ZN4cute3eso3ESOILb1ELb0EJNS_6LayoutINS_5tupleIJNS3_IJNS_1CILi8EEENS4_ILi1EEEEEENS3_IJNS4_ILi2EEEEEEEEENS3_IJNS3_IJS6_NS4_ILi0EEEEEENS3_IJNS4_ILi4096EEEEEEEEEEENS_10ViewEngineINS_8smem_ptrIPN7cutlass10bfloat16_tEEEEEEEC2ERKSG_RKSN_:
[----:B------:R-:W-:Y:S01]  /*b700*/  IADD3 R5, R67, -c[0x0][0x20], RZ ;  /* 0x8000080043057a10 */ /* 0x000fe20007ffe0ff */
[----:B------:R-:W-:Y:S01]  /*b710*/  IMAD.MOV.U32 R8, RZ, RZ, R4 ;  /* 0x000000ffff087224 */ /* 0x000fe200078e0004 */
[----:B------:R-:W-:Y:S01]  /*b720*/  MOV R9, R7 ;  /* 0x0000000700097202 */ /* 0x000fe20000000f00 */
[----:B------:R-:W-:-:S04]  /*b730*/  IMAD.MOV.U32 R7, RZ, RZ, 0x0 ;  /* 0x00000000ff077424 */ /* 0x000fc800078e00ff */
[----:B------:R1:W-:Y:S01]  /*b740*/  STL.64 [R5], R8 ;  /* 0x0000000805007387 */ /* 0x0003e20000100a00 */
[----:B------:R-:W-:Y:S05]  /*b750*/  RET.REL.NODEC R6 `(_ZN7cutlass13device_kernelIN5flash19enable_sm80_to_sm89INS1_16FlashAttnBwdSm80INS1_25CollectiveMainloopBwdSm80ILi2ELi2EN4cute5tupleIJNS5_1CILi128EEES8_NS7_ILi64EEEEEENS_10bfloat16_tEfNS_4arch4Sm80ELb1ELb0ELb1ELb1ELb0ELb0ELb0ELb0ELi2ELi4ELi4ELi4ELb0EEENS1_21CollectiveEpilogueBwdISA_SB_SD_Li256ELb1ELb0ELi2EEENS1_25SingleTileBwdLPTSchedulerILb1ELi128ELb0EEEEEEEEEvNT_6ParamsE) ;  /* 0xffff48a006007950 */ /* 0x000fea0003c3ffff */
        .type           $_ZN7cutlass13device_kernelIN5flash19enable_sm80_to_sm89INS1_16FlashAttnBwdSm80INS1_25CollectiveMainloopBwdSm80ILi2ELi2EN4cute5tupleIJNS5_1CILi128EEES8_NS7_ILi64EEEEEENS_10bfloat16_tEfNS_4arch4Sm80ELb1ELb0ELb1ELb1ELb0ELb0ELb0ELb0ELi2ELi4ELi4ELi4ELb0EEENS1_21CollectiveEpilogueBwdISA_SB_SD_Li256ELb1ELb0ELi2EEENS1_25SingleTileBwdLPTSchedulerILb1ELi128ELb0EEEEEEEEEvNT_6ParamsE$_ZN4cute3eso3ESOILb1ELb0EJNS_6LayoutINS_5tupleIJNS3_IJNS_1CILi8EEENS4_ILi1EEEEEENS3_IJNS4_ILi2EEEEEEEEENS3_IJNS3_IJS6_NS4_ILi0EEEEEENS3_IJNS4_ILi64EEEEEEEEEEENS_10ViewEngineIPN7cutlass10bfloat16_tEEEEEC2ERKSG_RKSL_,@function
        .size           $_ZN7cutlass13device_kernelIN5flash19enable_sm80_to_sm89INS1_16FlashAttnBwdSm80INS1_25CollectiveMainloopBwdSm80ILi2ELi2EN4cute5tupleIJNS5_1CILi128EEES8_NS7_ILi64EEEEEENS_10bfloat16_tEfNS_4arch4Sm80ELb1ELb0ELb1ELb1ELb0ELb0ELb0ELb0ELi2ELi4ELi4ELi4ELb0EEENS1_21CollectiveEpilogueBwdISA_SB_SD_Li256ELb1ELb0ELi2EEENS1_25SingleTileBwdLPTSchedulerILb1ELi128ELb0EEEEEEEEEvNT_6ParamsE$_ZN4cute3eso3ESOILb1ELb0EJNS_6LayoutINS_5tupleIJNS3_IJNS_1CILi8EEENS4_ILi1EEEEEENS3_IJNS4_ILi2EEEEEEEEENS3_IJNS3_IJS6_NS4_ILi0EEEEEENS3_IJNS4_ILi64EEEEEEEEEEENS_10ViewEngineIPN7cutlass10bfloat16_tEEEEEC2ERKSG_RKSL_,($_ZN7cutlass13device_kernelIN5flash19enable_sm80_to_sm89INS1_16FlashAttnBwdSm80INS1_25CollectiveMainloopBwdSm80ILi2ELi2EN4cute5tupleIJNS5_1CILi128EEES8_NS7_ILi64EEEEEENS_10bfloat16_tEfNS_4arch4Sm80ELb1ELb0ELb1ELb1ELb0ELb0ELb0ELb0ELi2ELi4ELi4ELi4ELb0EEENS1_21CollectiveEpilogueBwdISA_SB_SD_Li256ELb1ELb0ELi2EEENS1_25SingleTileBwdLPTSchedulerILb1ELi128ELb0EEEEEEEEEvNT_6ParamsE$_ZN4cute3eso3ESOILb1ELb0EJNS_6LayoutINS_5tupleIJNS3_IJNS_1CILi8EEENS4_ILi1EEEEEENS3_IJNS4_ILi2EEEEEEEEENS3_IJNS3_IJS6_NS4_ILi0EEEEEENS3_IJNS4_ILi8192EEEEEEEEEEENS_10ViewEngineINS_8smem_ptrIPN7cutlass10bfloat16_tEEEEEEEC2ERKSG_RKSN_ - $_ZN7cutlass13device_kernelIN5flash19enable_sm80_to_sm89INS1_16FlashAttnBwdSm80INS1_25CollectiveMainloopBwdSm80ILi2ELi2EN4cute5tupleIJNS5_1CILi128EEES8_NS7_ILi64EEEEEENS_10bfloat16_tEfNS_4arch4Sm80ELb1ELb0ELb1ELb1ELb0ELb0ELb0ELb0ELi2ELi4ELi4ELi4ELb0EEENS1_21CollectiveEpilogueBwdISA_SB_SD_Li256ELb1ELb0ELi2EEENS1_25SingleTileBwdLPTSchedulerILb1ELi128ELb0EEEEEEEEEvNT_6ParamsE$_ZN4cute3eso3ESOILb1ELb0EJNS_6LayoutINS_5tupleIJNS3_IJNS_1CILi8EEENS4_ILi1EEEEEENS3_IJNS4_ILi2EEEEEEEEENS3_IJNS3_IJS6_NS4_ILi0EEEEEENS3_IJNS4_ILi64EEEEEEEEEEENS_10ViewEngineIPN7cutlass10bfloat16_tEEEEEC2ERKSG_RKSL_)
$_ZN7cutlass13device_kernelIN5flash19enable_sm80_to_sm89INS1_16FlashAttnBwdSm80INS1_25CollectiveMainloopBwdSm80ILi2ELi2EN4cute5tupleIJNS5_1CILi128EEES8_NS7_ILi64EEEEEENS_10bfloat16_tEfNS_4arch4Sm80ELb1ELb0ELb1ELb1ELb0ELb0ELb0ELb0ELi2ELi4ELi4ELi4ELb0EEENS1_21CollectiveEpilogueBwdISA_SB_SD_Li256ELb1ELb0ELi2EEENS1_25SingleTileBwdLPTSchedulerILb1ELi128ELb0EEEEEEEEEvNT_6ParamsE$_ZN4cute3eso3ESOILb1ELb0EJNS_6LayoutINS_5tupleIJNS3_IJNS_1CILi8EEENS4_ILi1EEEEEENS3_IJNS4_ILi2EEEEEEEEENS3_IJNS3_IJS6_NS4_ILi0EEEEEENS3_IJNS4_ILi64EEEEEEEEEEENS_10ViewEngineIPN7cutlass10bfloat16_tEEEEEC2ERKSG_RKSL_:
[----:B------:R-:W-:Y:S01]  /*b760*/  IADD3 R2, R23, -c[0x0][0x20], RZ ;  /* 0x8000080017027a10 */ /* 0x000fe20007ffe0ff */
[----:B------:R-:W-:Y:S01]  /*b770*/  IMAD.MOV.U32 R9, RZ, RZ, R3 ;  /* 0x000000ffff097224 */ /* 0x000fe200078e0003 */
[----:B------:R-:W-:-:S04]  /*b780*/  MOV R7, 0x0 ;  /* 0x0000000000077802 */ /* 0x000fc80000000f00 */
[----:B------:R1:W-:Y:S01]  /*b790*/  STL.64 [R2], R8 ;  /* 0x0000000802007387 */ /* 0x0003e20000100a00 */
[----:B------:R-:W-:Y:S05]  /*b7a0*/  RET.REL.NODEC R6 `(_ZN7cutlass13device_kernelIN5flash19enable_sm80_to_sm89INS1_16FlashAttnBwdSm80INS1_25CollectiveMainloopBwdSm80ILi2ELi2EN4cute5tupleIJNS5_1CILi128EEES8_NS7_ILi64EEEEEENS_10bfloat16_tEfNS_4arch4Sm80ELb1ELb0ELb1ELb1ELb0ELb0ELb0ELb0ELi2ELi4ELi4ELi4ELb0EEENS1_21CollectiveEpilogueBwdISA_SB_SD_Li256ELb1ELb0ELi2EEENS1_25SingleTileBwdLPTSchedulerILb1ELi128ELb0EEEEEEEEEvNT_6ParamsE) ;  /* 0xffff485006007950 */ /* 0x000fea0003c3ffff */
        .type           $_ZN7cutlass13device_kernelIN5flash19enable_sm80_to_sm89INS1_16FlashAttnBwdSm80INS1_25CollectiveMainloopBwdSm80ILi2ELi2EN4cute5tupleIJNS5_1CILi128EEES8_NS7_ILi64EEEEEENS_10bfloat16_tEfNS_4arch4Sm80ELb1ELb0ELb1ELb1ELb0ELb0ELb0ELb0ELi2ELi4ELi4ELi4ELb0EEENS1_21CollectiveEpilogueBwdISA_SB_SD_Li256ELb1ELb0ELi2EEENS1_25SingleTileBwdLPTSchedulerILb1ELi128ELb0EEEEEEEEEvNT_6ParamsE$_ZN4cute3eso3ESOILb1ELb0EJNS_6LayoutINS_5tupleIJNS3_IJNS_1CILi8EEENS4_ILi1EEEEEENS3_IJNS4_ILi2EEEEEEEEENS3_IJNS3_IJS6_NS4_ILi0EEEEEENS3_IJNS4_ILi8192EEEEEEEEEEENS_10ViewEngineINS_8smem_ptrIPN7cutlass10bfloat16_tEEEEEEEC2ERKSG_RKSN_,@function
        .size           $_ZN7cutlass13device_kernelIN5flash19enable_sm80_to_sm89INS1_16FlashAttnBwdSm80INS1_25CollectiveMainloopBwdSm80ILi2ELi2EN4cute5tupleIJNS5_1CILi128EEES8_NS7_ILi64EEEEEENS_10bfloat16_tEfNS_4arch4Sm80ELb1ELb0ELb1ELb1ELb0ELb0ELb0ELb0ELi2ELi4ELi4ELi4ELb0EEENS1_21CollectiveEpilogueBwdISA_SB_SD_Li256ELb1ELb0ELi2EEENS1_25SingleTileBwdLPTSchedulerILb1ELi128ELb0EEEEEEEEEvNT_6ParamsE$_ZN4cute3eso3ESOILb1ELb0EJNS_6LayoutINS_5tupleIJNS3_IJNS_1CILi8EEENS4_ILi1EEEEEENS3_IJNS4_ILi2EEEEEEEEENS3_IJNS3_IJS6_NS4_ILi0EEEEEENS3_IJNS4_ILi8192EEEEEEEEEEENS_10ViewEngineINS_8smem_ptrIPN7cutlass10bfloat16_tEEEEEEEC2ERKSG_RKSN_,($_ZN7cutlass13device_kernelIN5flash19enable_sm80_to_sm89INS1_16FlashAttnBwdSm80INS1_25CollectiveMainloopBwdSm80ILi2ELi2EN4cute5tupleIJNS5_1CILi128EEES8_NS7_ILi64EEEEEENS_10bfloat16_tEfNS_4arch4Sm80ELb1ELb0ELb1ELb1ELb0ELb0ELb0ELb0ELi2ELi4ELi4ELi4ELb0EEENS1_21CollectiveEpilogueBwdISA_SB_SD_Li256ELb1ELb0ELi2EEENS1_25SingleTileBwdLPTSchedulerILb1ELi128ELb0EEEEEEEEEvNT_6ParamsE$_ZN4cute3eso3ESOILb1ELb0EJNS_6LayoutINS_5tupleIJNS3_IJNS_1CILi8EEENS4_ILi1EEEEEENS3_IJNS4_ILi2EEEEEEEEENS3_IJNS3_IJS6_NS4_ILi0EEEEEENS3_IJS5_EEEEEEEENS_10ViewEngineIPN7cutlass10bfloat16_tEEEEEC2ERKSF_RKSK_ - $_ZN7cutlass13device_kernelIN5flash19enable_sm80_to_sm89INS1_16FlashAttnBwdSm80INS1_25CollectiveMainloopBwdSm80ILi2ELi2EN4cute5tupleIJNS5_1CILi128EEES8_NS7_ILi64EEEEEENS_10bfloat16_tEfNS_4arch4Sm80ELb1ELb0ELb1ELb1ELb0ELb0ELb0ELb0ELi2ELi4ELi4ELi4ELb0EEENS1_21CollectiveEpilogueBwdISA_SB_SD_Li256ELb1ELb0ELi2EEENS1_25SingleTileBwdLPTSchedulerILb1ELi128ELb0EEEEEEEEEvNT_6ParamsE$_ZN4cute3eso3ESOILb1ELb0EJNS_6LayoutINS_5tupleIJNS3_IJNS_1CILi8EEENS4_ILi1EEEEEENS3_IJNS4_ILi2EEEEEEEEENS3_IJNS3_IJS6_NS4_ILi0EEEEEENS3_IJNS4_ILi8192EEEEEEEEEEENS_10ViewEngineINS_8smem_ptrIPN7cutlass10bfloat16_tEEEEEEEC2ERKSG_RKSN_)
$_ZN7cutlass13device_kernelIN5flash19enable_sm80_to_sm89INS1_16FlashAttnBwdSm80INS1_25CollectiveMainloopBwdSm80ILi2ELi2EN4cute5tupleIJNS5_1CILi128EEES8_NS7_ILi64EEEEEENS_10bfloat16_tEfNS_4arch4Sm80ELb1ELb0ELb1ELb1ELb0ELb0ELb0ELb0ELi2ELi4ELi4ELi4ELb0EEENS1_21CollectiveEpilogueBwdISA_SB_SD_Li256ELb1ELb0ELi2EEENS1_25SingleTileBwdLPTSchedulerILb1ELi128ELb0EEEEEEEEEvNT_6ParamsE$_ZN4cute3eso3ESOILb1ELb0EJNS_6LayoutINS_5tupleIJNS3_IJNS_1CILi8EEENS4_ILi1EEEEEENS3_IJNS4_ILi2EEEEEEEEENS3_IJNS3_IJS6_NS4_ILi0EEEEEENS3_IJNS4_ILi8192EEEEEEEEEEENS_10ViewEngineINS_8smem_ptrIPN7cutlass10bfloat16_tEEEEEEEC2ERKSG_RKSN_:
[----:B------:R-:W-:Y:S01]  /*b7b0*/  IADD3 R5, R23, -c[0x0][0x20], RZ ;  /* 0x8000080017057a10 */ /* 0x000fe20007ffe0ff */
[----:B------:R-:W-:Y:S01]  /*b7c0*/  IMAD.MOV.U32 R8, RZ, RZ, R4 ;  /* 0x000000ffff087224 */ /* 0x000fe200078e0004 */
[----:B------:R-:W-:Y:S01]  /*b7d0*/  MOV R9, R7 ;  /* 0x0000000700097202 */ /* 0x000fe20000000f00 */
[----:B------:R-:W-:-:S04]  /*b7e0*/  IMAD.MOV.U32 R7, RZ, RZ, 0x0 ;  /* 0x00000000ff077424 */ /* 0x000fc800078e00ff */
[----:B------:R1:W-:Y:S01]  /*b7f0*/  STL.64 [R5], R8 ;  /* 0x0000000805007387 */ /* 0x0003e20000100a00 */
[----:B------:R-:W-:Y:S05]  /*b800*/  RET.REL.NODEC R6 `(_ZN7cutlass13device_kernelIN5flash19enable_sm80_to_sm89INS1_16FlashAttnBwdSm80INS1_25CollectiveMainloopBwdSm80ILi2ELi2EN4cute5tupleIJNS5_1CILi128EEES8_NS7_ILi64EEEEEENS_10bfloat16_tEfNS_4arch4Sm80ELb1ELb0ELb1ELb1ELb0ELb0ELb0ELb0ELi2ELi4ELi4ELi4ELb0EEENS1_21CollectiveEpilogueBwdISA_SB_SD_Li256ELb1ELb0ELi2EEENS1_25SingleTileBwdLPTSchedulerILb1ELi128ELb0EEEEEEEEEvNT_6ParamsE) ;  /* 0xffff47f006007950 */ /* 0x000fea0003c3ffff */
        .type           $_ZN7cutlass13device_kernelIN5flash19enable_sm80_to_sm89INS1_16FlashAttnBwdSm80INS1_25CollectiveMainloopBwdSm80ILi2ELi2EN4cute5tupleIJNS5_1CILi128EEES8_NS7_ILi64EEEEEENS_10bfloat16_tEfNS_4arch4Sm80ELb1ELb0ELb1ELb1ELb0ELb0ELb0ELb0ELi2ELi4ELi4ELi4ELb0EEENS1_21CollectiveEpilogueBwdISA_SB_SD_Li256ELb1ELb0ELi2EEENS1_25SingleTileBwdLPTSchedulerILb1ELi128ELb0EEEEEEEEEvNT_6ParamsE$_ZN4cute3eso3ESOILb1ELb0EJNS_6LayoutINS_5tupleIJNS3_IJNS_1CILi8EEENS4_ILi1EEEEEENS3_IJNS4_ILi2EEEEEEEEENS3_IJNS3_IJS6_NS4_ILi0EEEEEENS3_IJS5_EEEEEEEENS_10ViewEngineIPN7cutlass10bfloat16_tEEEEEC2ERKSF_RKSK_,@function
        .size           $_ZN7cutlass13device_kernelIN5flash19enable_sm80_to_sm89INS1_16FlashAttnBwdSm80INS1_25CollectiveMainloopBwdSm80ILi2ELi2EN4cute5tupleIJNS5_1CILi128EEES8_NS7_ILi64EEEEEENS_10bfloat16_tEfNS_4arch4Sm80ELb1ELb0ELb1ELb1ELb0ELb0ELb0ELb0ELi2ELi4ELi4ELi4ELb0EEENS1_21CollectiveEpilogueBwdISA_SB_SD_Li256ELb1ELb0ELi2EEENS1_25SingleTileBwdLPTSchedulerILb1ELi128ELb0EEEEEEEEEvNT_6ParamsE$_ZN4cute3eso3ESOILb1ELb0EJNS_6LayoutINS_5tupleIJNS3_IJNS_1CILi8EEENS4_ILi1EEEEEENS3_IJNS4_ILi2EEEEEEEEENS3_IJNS3_IJS6_NS4_ILi0EEEEEENS3_IJS5_EEEEEEEENS_10ViewEngineIPN7cutlass10bfloat16_tEEEEEC2ERKSF_RKSK_,($_ZN7cutlass13device_kernelIN5flash19enable_sm80_to_sm89INS1_16FlashAttnBwdSm80INS1_25CollectiveMainloopBwdSm80ILi2ELi2EN4cute5tupleIJNS5_1CILi128EEES8_NS7_ILi64EEEEEENS_10bfloat16_tEfNS_4arch4Sm80ELb1ELb0ELb1ELb1ELb0ELb0ELb0ELb0ELi2ELi4ELi4ELi4ELb0EEENS1_21CollectiveEpilogueBwdISA_SB_SD_Li256ELb1ELb0ELi2EEENS1_25SingleTileBwdLPTSchedulerILb1ELi128ELb0EEEEEEEEEvNT_6ParamsE$_ZN4cute3eso3ESOILb1ELb0EJNS_6LayoutINS_5tupleIJNS3_IJNS_1CILi8EEENS4_ILi1EEEEEENS3_IJNS4_ILi4EEEEEEEEENS3_IJNS3_IJS6_NS4_ILi0EEEEEENS3_IJNS4_ILi2048EEEEEEEEEEENS_10ViewEngineINS_8smem_ptrIPN7cutlass10bfloat16_tEEEEEEEC2ERKSG_RKSN_ - $_ZN7cutlass13device_kernelIN5flash19enable_sm80_to_sm89INS1_16FlashAttnBwdSm80INS1_25CollectiveMainloopBwdSm80ILi2ELi2EN4cute5tupleIJNS5_1CILi128EEES8_NS7_ILi64EEEEEENS_10bfloat16_tEfNS_4arch4Sm80ELb1ELb0ELb1ELb1ELb0ELb0ELb0ELb0ELi2ELi4ELi4ELi4ELb0EEENS1_21CollectiveEpilogueBwdISA_SB_SD_Li256ELb1ELb0ELi2EEENS1_25SingleTileBwdLPTSchedulerILb1ELi128ELb0EEEEEEEEEvNT_6ParamsE$_ZN4cute3eso3ESOILb1ELb0EJNS_6LayoutINS_5tupleIJNS3_IJNS_1CILi8EEENS4_ILi1EEEEEENS3_IJNS4_ILi2EEEEEEEEENS3_IJNS3_IJS6_NS4_ILi0EEEEEENS3_IJS5_EEEEEEEENS_10ViewEngineIPN7cutlass10bfloat16_tEEEEEC2ERKSF_RKSK_)
$_ZN7cutlass13device_kernelIN5flash19enable_sm80_to_sm89INS1_16FlashAttnBwdSm80INS1_25CollectiveMainloopBwdSm80ILi2ELi2EN4cute5tupleIJNS5_1CILi128EEES8_NS7_ILi64EEEEEENS_10bfloat16_tEfNS_4arch4Sm80ELb1ELb0ELb1ELb1ELb0ELb0ELb0ELb0ELi2ELi4ELi4ELi4ELb0EEENS1_21CollectiveEpilogueBwdISA_SB_SD_Li256ELb1ELb0ELi2EEENS1_25SingleTileBwdLPTSchedulerILb1ELi128ELb0EEEEEEEEEvNT_6ParamsE$_ZN4cute3eso3ESOILb1ELb0EJNS_6LayoutINS_5tupleIJNS3_IJNS_1CILi8EEENS4_ILi1EEEEEENS3_IJNS4_ILi2EEEEEEEEENS3_IJNS3_IJS6_NS4_ILi0EEEEEENS3_IJS5_EEEEEEEENS_10ViewEngineIPN7cutlass10bfloat16_tEEEEEC2ERKSF_RKSK_:
[----:B------:R-:W-:Y:S01]  /*b810*/  IADD3 R3, R67, -c[0x0][0x20], RZ ;  /* 0x8000080043037a10 */ /* 0x000fe20007ffe0ff */
[----:B------:R-:W-:Y:S01]  /*b820*/  IMAD.MOV.U32 R8, RZ, RZ, R2 ;  /* 0x000000ffff087224 */ /* 0x000fe200078e0002 */
[----:B------:R-:W-:Y:S01]  /*b830*/  MOV R9, R5 ;  /* 0x0000000500097202 */ /* 0x000fe20000000f00 */
[----:B------:R-:W-:-:S04]  /*b840*/  IMAD.MOV.U32 R5, RZ, RZ, 0x0 ;  /* 0x00000000ff057424 */ /* 0x000fc800078e00ff */
[----:B------:R1:W-:Y:S01]  /*b850*/  STL.64 [R3], R8 ;  /* 0x0000000803007387 */ /* 0x0003e20000100a00 */
[----:B------:R-:W-:Y:S05]  /*b860*/  RET.REL.NODEC R4 `(_ZN7cutlass13device_kernelIN5flash19enable_sm80_to_sm89INS1_16FlashAttnBwdSm80INS1_25CollectiveMainloopBwdSm80ILi2ELi2EN4cute5tupleIJNS5_1CILi128EEES8_NS7_ILi64EEEEEENS_10bfloat16_tEfNS_4arch4Sm80ELb1ELb0ELb1ELb1ELb0ELb0ELb0ELb0ELi2ELi4ELi4ELi4ELb0EEENS1_21CollectiveEpilogueBwdISA_SB_SD_Li256ELb1ELb0ELi2EEENS1_25SingleTileBwdLPTSchedulerILb1ELi128ELb0EEEEEEEEEvNT_6ParamsE) ;  /* 0xffff479004007950 */ /* 0x000fea0003c3ffff */
        .type           $_ZN7cutlass13device_kernelIN5flash19enable_sm80_to_sm89INS1_16FlashAttnBwdSm80INS1_25CollectiveMainloopBwdSm80ILi2ELi2EN4cute5tupleIJNS5_1CILi128EEES8_NS7_ILi64EEEEEENS_10bfloat16_tEfNS_4arch4Sm80ELb1ELb0ELb1ELb1ELb0ELb0ELb0ELb0ELi2ELi4ELi4ELi4ELb0EEENS1_21CollectiveEpilogueBwdISA_SB_SD_Li256ELb1ELb0ELi2EEENS1_25SingleTileBwdLPTSchedulerILb1ELi128ELb0EEEEEEEEEvNT_6ParamsE$_ZN4cute3eso3ESOILb1ELb0EJNS_6LayoutINS_5tupleIJNS3_IJNS_1CILi8EEENS4_ILi1EEEEEENS3_IJNS4_ILi4EEEEEEEEENS3_IJNS3_IJS6_NS4_ILi0EEEEEENS3_IJNS4_ILi2048EEEEEEEEEEENS_10ViewEngineINS_8smem_ptrIPN7cutlass10bfloat16_tEEEEEEEC2ERKSG_RKSN_,@function
        .size           $_ZN7cutlass13device_kernelIN5flash19enable_sm80_to_sm89INS1_16FlashAttnBwdSm80INS1_25CollectiveMainloopBwdSm80ILi2ELi2EN4cute5tupleIJNS5_1CILi128EEES8_NS7_ILi64EEEEEENS_10bfloat16_tEfNS_4arch4Sm80ELb1ELb0ELb1ELb1ELb0ELb0ELb0ELb0ELi2ELi4ELi4ELi4ELb0EEENS1_21CollectiveEpilogueBwdISA_SB_SD_Li256ELb1ELb0ELi2EEENS1_25SingleTileBwdLPTSchedulerILb1ELi128ELb0EEEEEEEEEvNT_6ParamsE$_ZN4cute3eso3ESOILb1ELb0EJNS_6LayoutINS_5tupleIJNS3_IJNS_1CILi8EEENS4_ILi1EEEEEENS3_IJNS4_ILi4EEEEEEEEENS3_IJNS3_IJS6_NS4_ILi0EEEEEENS3_IJNS4_ILi2048EEEEEEEEEEENS_10ViewEngineINS_8smem_ptrIPN7cutlass10bfloat16_tEEEEEEEC2ERKSG_RKSN_,($_ZN7cutlass13device_kernelIN5flash19enable_sm80_to_sm89INS1_16FlashAttnBwdSm80INS1_25CollectiveMainloopBwdSm80ILi2ELi2EN4cute5tupleIJNS5_1CILi128EEES8_NS7_ILi64EEEEEENS_10bfloat16_tEfNS_4arch4Sm80ELb1ELb0ELb1ELb1ELb0ELb0ELb0ELb0ELi2ELi4ELi4ELi4ELb0EEENS1_21CollectiveEpilogueBwdISA_SB_SD_Li256ELb1ELb0ELi2EEENS1_25SingleTileBwdLPTSchedulerILb1ELi128ELb0EEEEEEEEEvNT_6ParamsE$_ZN4cute3eso3ESOILb1ELb0EJNS_6LayoutINS_5tupleIJNS3_IJNS_1CILi8EEENS4_ILi1EEEEEENS3_IJNS4_ILi4EEEEEEEEENS3_IJNS3_IJS6_NS4_ILi0EEEEEENS3_IJS5_EEEEEEEENS_10ViewEngineIPN7cutlass10bfloat16_tEEEEEC2ERKSF_RKSK_ - $_ZN7cutlass13device_kernelIN5flash19enable_sm80_to_sm89INS1_16FlashAttnBwdSm80INS1_25CollectiveMainloopBwdSm80ILi2ELi2EN4cute5tupleIJNS5_1CILi128EEES8_NS7_ILi64EEEEEENS_10bfloat16_tEfNS_4arch4Sm80ELb1ELb0ELb1ELb1ELb0ELb0ELb0ELb0ELi2ELi4ELi4ELi4ELb0EEENS1_21CollectiveEpilogueBwdISA_SB_SD_Li256ELb1ELb0ELi2EEENS1_25SingleTileBwdLPTSchedulerILb1ELi128ELb0EEEEEEEEEvNT_6ParamsE$_ZN4cute3eso3ESOILb1ELb0EJNS_6LayoutINS_5tupleIJNS3_IJNS_1CILi8EEENS4_ILi1EEEEEENS3_IJNS4_ILi4EEEEEEEEENS3_IJNS3_IJS6_NS4_ILi0EEEEEENS3_IJNS4_ILi2048EEEEEEEEEEENS_10ViewEngineINS_8smem_ptrIPN7cutlass10bfloat16_tEEEEEEEC2ERKSG_RKSN_)
$_ZN7cutlass13device_kernelIN5flash19enable_sm80_to_sm89INS1_16FlashAttnBwdSm80INS1_25CollectiveMainloopBwdSm80ILi2ELi2EN4cute5tupleIJNS5_1CILi128EEES8_NS7_ILi64EEEEEENS_10bfloat16_tEfNS_4arch4Sm80ELb1ELb0ELb1ELb1ELb0ELb0ELb0ELb0ELi2ELi4ELi4ELi4ELb0EEENS1_21CollectiveEpilogueBwdISA_SB_SD_Li256ELb1ELb0ELi2EEENS1_25SingleTileBwdLPTSchedulerILb1ELi128ELb0EEEEEEEEEvNT_6ParamsE$_ZN4cute3eso3ESOILb1ELb0EJNS_6LayoutINS_5tupleIJNS3_IJNS_1CILi8EEENS4_ILi1EEEEEENS3_IJNS4_ILi4EEEEEEEEENS3_IJNS3_IJS6_NS4_ILi0EEEEEENS3_IJNS4_ILi2048EEEEEEEEEEENS_10ViewEngineINS_8smem_ptrIPN7cutlass10bfloat16_tEEEEEEEC2ERKSG_RKSN_:
[----:B------:R-:W-:Y:S01]  /*b870*/  IADD3 R5, R23, -c[0x0][0x20], RZ ;  /* 0x8000080017057a10 */ /* 0x000fe20007ffe0ff */
[----:B------:R-:W-:Y:S01]  /*b880*/  IMAD.MOV.U32 R8, RZ, RZ, R4 ;  /* 0x000000ffff087224 */ /* 0x000fe200078e0004 */
[----:B------:R-:W-:Y:S01]  /*b890*/  MOV R9, R7 ;  /* 0x0000000700097202 */ /* 0x000fe20000000f00 */
[----:B------:R-:W-:-:S04]  /*b8a0*/  IMAD.MOV.U32 R7, RZ, RZ, 0x0 ;  /* 0x00000000ff077424 */ /* 0x000fc800078e00ff */
[----:B------:R1:W-:Y:S01]  /*b8b0*/  STL.64 [R5], R8 ;  /* 0x0000000805007387 */ /* 0x0003e20000100a00 */
[----:B------:R-:W-:Y:S05]  /*b8c0*/  RET.REL.NODEC R6 `(_ZN7cutlass13device_kernelIN5flash19enable_sm80_to_sm89INS1_16FlashAttnBwdSm80INS1_25CollectiveMainloopBwdSm80ILi2ELi2EN4cute5tupleIJNS5_1CILi128EEES8_NS7_ILi64EEEEEENS_10bfloat16_tEfNS_4arch4Sm80ELb1ELb0ELb1ELb1ELb0ELb0ELb0ELb0ELi2ELi4ELi4ELi4ELb0EEENS1_21CollectiveEpilogueBwdISA_SB_SD_Li256ELb1ELb0ELi2EEENS1_25SingleTileBwdLPTSchedulerILb1ELi128ELb0EEEEEEEEEvNT_6ParamsE) ;  /* 0xffff473006007950 */ /* 0x000fea0003c3ffff */
        .type           $_ZN7cutlass13device_kernelIN5flash19enable_sm80_to_sm89INS1_16FlashAttnBwdSm80INS1_25CollectiveMainloopBwdSm80ILi2ELi2EN4cute5tupleIJNS5_1CILi128EEES8_NS7_ILi64EEEEEENS_10bfloat16_tEfNS_4arch4Sm80ELb1ELb0ELb1ELb1ELb0ELb0ELb0ELb0ELi2ELi4ELi4ELi4ELb0EEENS1_21CollectiveEpilogueBwdISA_SB_SD_Li256ELb1ELb0ELi2EEENS1_25SingleTileBwdLPTSchedulerILb1ELi128ELb0EEEEEEEEEvNT_6ParamsE$_ZN4cute3eso3ESOILb1ELb0EJNS_6LayoutINS_5tupleIJNS3_IJNS_1CILi8EEENS4_ILi1EEEEEENS3_IJNS4_ILi4EEEEEEEEENS3_IJNS3_IJS6_NS4_ILi0EEEEEENS3_IJS5_EEEEEEEENS_10ViewEngineIPN7cutlass10bfloat16_tEEEEEC2ERKSF_RKSK_,@function
        .size           $_ZN7cutlass13device_kernelIN5flash19enable_sm80_to_sm89INS1_16FlashAttnBwdSm80INS1_25CollectiveMainloopBwdSm80ILi2ELi2EN4cute5tupleIJNS5_1CILi128EEES8_NS7_ILi64EEEEEENS_10bfloat16_tEfNS_4arch4Sm80ELb1ELb0ELb1ELb1ELb0ELb0ELb0ELb0ELi2ELi4ELi4ELi4ELb0EEENS1_21CollectiveEpilogueBwdISA_SB_SD_Li256ELb1ELb0ELi2EEENS1_25SingleTileBwdLPTSchedulerILb1ELi128ELb0EEEEEEEEEvNT_6ParamsE$_ZN4cute3eso3ESOILb1ELb0EJNS_6LayoutINS_5tupleIJNS3_IJNS_1CILi8EEENS4_ILi1EEEEEENS3_IJNS4_ILi4EEEEEEEEENS3_IJNS3_IJS6_NS4_ILi0EEEEEENS3_IJS5_EEEEEEEENS_10ViewEngineIPN7cutlass10bfloat16_tEEEEEC2ERKSF_RKSK_,($_ZN7cutlass13device_kernelIN5flash19enable_sm80_to_sm89INS1_16FlashAttnBwdSm80INS1_25CollectiveMainloopBwdSm80ILi2ELi2EN4cute5tupleIJNS5_1CILi128EEES8_NS7_ILi64EEEEEENS_10bfloat16_tEfNS_4arch4Sm80ELb1ELb0ELb1ELb1ELb0ELb0ELb0ELb0ELi2ELi4ELi4ELi4ELb0EEENS1_21CollectiveEpilogueBwdISA_SB_SD_Li256ELb1ELb0ELi2EEENS1_25SingleTileBwdLPTSchedulerILb1ELi128ELb0EEEEEEEEEvNT_6ParamsE$_ZN4cute3eso3ESOILb1ELb0EJNS_6LayoutINS_5tupleIJNS3_IJNS_1CILi8EEENS4_ILi1EEEEEENS4_ILi2EEEEEENS3_IJNS3_IJS6_NS4_ILi0EEEEEENS4_ILi4096EEEEEEEENS_10ViewEngineINS_8smem_ptrIPN7cutlass10bfloat16_tEEEEEEEC2ERKSE_RKSL_ - $_ZN7cutlass13device_kernelIN5flash19enable_sm80_to_sm89INS1_16FlashAttnBwdSm80INS1_25CollectiveMainloopBwdSm80ILi2ELi2EN4cute5tupleIJNS5_1CILi128EEES8_NS7_ILi64EEEEEENS_10bfloat16_tEfNS_4arch4Sm80ELb1ELb0ELb1ELb1ELb0ELb0ELb0ELb0ELi2ELi4ELi4ELi4ELb0EEENS1_21CollectiveEpilogueBwdISA_SB_SD_Li256ELb1ELb0ELi2EEENS1_25SingleTileBwdLPTSchedulerILb1ELi128ELb0EEEEEEEEEvNT_6ParamsE$_ZN4cute3eso3ESOILb1ELb0EJNS_6LayoutINS_5tupleIJNS3_IJNS_1CILi8EEENS4_ILi1EEEEEENS3_IJNS4_ILi4EEEEEEEEENS3_IJNS3_IJS6_NS4_ILi0EEEEEENS3_IJS5_EEEEEEEENS_10ViewEngineIPN7cutlass10bfloat16_tEEEEEC2ERKSF_RKSK_)
$_ZN7cutlass13device_kernelIN5flash19enable_sm80_to_sm89INS1_16FlashAttnBwdSm80INS1_25CollectiveMainloopBwdSm80ILi2ELi2EN4cute5tupleIJNS5_1CILi128EEES8_NS7_ILi64EEEEEENS_10bfloat16_tEfNS_4arch4Sm80ELb1ELb0ELb1ELb1ELb0ELb0ELb0ELb0ELi2ELi4ELi4ELi4ELb0EEENS1_21CollectiveEpilogueBwdISA_SB_SD_Li256ELb1ELb0ELi2EEENS1_25SingleTileBwdLPTSchedulerILb1ELi128ELb0EEEEEEEEEvNT_6ParamsE$_ZN4cute3eso3ESOILb1ELb0EJNS_6LayoutINS_5tupleIJNS3_IJNS_1CILi8EEENS4_ILi1EEEEEENS3_IJNS4_ILi4EEEEEEEEENS3_IJNS3_IJS6_NS4_ILi0EEEEEENS3_IJS5_EEEEEEEENS_10ViewEngineIPN7cutlass10bfloat16_tEEEEEC2ERKSF_RKSK_:
[----:B------:R-:W-:Y:S01]  /*b8d0*/  IADD3 R3, R23, -c[0x0][0x20], RZ ;  /* 0x8000080017037a10 */ /* 0x000fe20007ffe0ff */
[----:B------:R-:W-:Y:S01]  /*b8e0*/  IMAD.MOV.U32 R8, RZ, RZ, R2 ;  /* 0x000000ffff087224 */ /* 0x000fe200078e0002 */
[----:B------:R-:W-:Y:S01]  /*b8f0*/  MOV R9, R5 ;  /* 0x0000000500097202 */ /* 0x000fe20000000f00 */
[----:B------:R-:W-:-:S04]  /*b900*/  IMAD.MOV.U32 R5, RZ, RZ, 0x0 ;  /* 0x00000000ff057424 */ /* 0x000fc800078e00ff */
[----:B------:R1:W-:Y:S01]  /*b910*/  STL.64 [R3], R8 ;  /* 0x0000000803007387 */ /* 0x0003e20000100a00 */
[----:B------:R-:W-:Y:S05]  /*b920*/  RET.REL.NODEC R4 `(_ZN7cutlass13device_kernelIN5flash19enable_sm80_to_sm89INS1_16FlashAttnBwdSm80INS1_25CollectiveMainloopBwdSm80ILi2ELi2EN4cute5tupleIJNS5_1CILi128EEES8_NS7_ILi64EEEEEENS_10bfloat16_tEfNS_4arch4Sm80ELb1ELb0ELb1ELb1ELb0ELb0ELb0ELb0ELi2ELi4ELi4ELi4ELb0EEENS1_21CollectiveEpilogueBwdISA_SB_SD_Li256ELb1ELb0ELi2EEENS1_25SingleTileBwdLPTSchedulerILb1ELi128ELb0EEEEEEEEEvNT_6ParamsE) ;  /* 0xffff46d004007950 */ /* 0x000fea0003c3ffff */
        .type           $_ZN7cutlass13device_kernelIN5flash19enable_sm80_to_sm89INS1_16FlashAttnBwdSm80INS1_25CollectiveMainloopBwdSm80ILi2ELi2EN4cute5tupleIJNS5_1CILi128EEES8_NS7_ILi64EEEEEENS_10bfloat16_tEfNS_4arch4Sm80ELb1ELb0ELb1ELb1ELb0ELb0ELb0ELb0ELi2ELi4ELi4ELi4ELb0EEENS1_21CollectiveEpilogueBwdISA_SB_SD_Li256ELb1ELb0ELi2EEENS1_25SingleTileBwdLPTSchedulerILb1ELi128ELb0EEEEEEEEEvNT_6ParamsE$_ZN4cute3eso3ESOILb1ELb0EJNS_6LayoutINS_5tupleIJNS3_IJNS_1CILi8EEENS4_ILi1EEEEEENS4_ILi2EEEEEENS3_IJNS3_IJS6_NS4_ILi0EEEEEENS4_ILi4096EEEEEEEENS_10ViewEngineINS_8smem_ptrIPN7cutlass10bfloat16_tEEEEEEEC2ERKSE_RKSL_,@function
        .size           $_ZN7cutlass13device_kernelIN5flash19enable_sm80_to_sm89INS1_16FlashAttnBwdSm80INS1_25CollectiveMainloopBwdSm80ILi2ELi2EN4cute5tupleIJNS5_1CILi128EEES8_NS7_ILi64EEEEEENS_10bfloat16_tEfNS_4arch4Sm80ELb1ELb0ELb1ELb1ELb0ELb0ELb0ELb0ELi2ELi4ELi4ELi4ELb0EEENS1_21CollectiveEpilogueBwdISA_SB_SD_Li256ELb1ELb0ELi2EEENS1_25SingleTileBwdLPTSchedulerILb1ELi128ELb0EEEEEEEEEvNT_6ParamsE$_ZN4cute3eso3ESOILb1ELb0EJNS_6LayoutINS_5tupleIJNS3_IJNS_1CILi8EEENS4_ILi1EEEEEENS4_ILi2EEEEEENS3_IJNS3_IJS6_NS4_ILi0EEEEEENS4_ILi4096EEEEEEEENS_10ViewEngineINS_8smem_ptrIPN7cutlass10bfloat16_tEEEEEEEC2ERKSE_RKSL_,($_ZN7cutlass13device_kernelIN5flash19enable_sm80_to_sm89INS1_16FlashAttnBwdSm80INS1_25CollectiveMainloopBwdSm80ILi2ELi2EN4cute5tupleIJNS5_1CILi128EEES8_NS7_ILi64EEEEEENS_10bfloat16_tEfNS_4arch4Sm80ELb1ELb0ELb1ELb1ELb0ELb0ELb0ELb0ELi2ELi4ELi4ELi4ELb0EEENS1_21CollectiveEpilogueBwdISA_SB_SD_Li256ELb1ELb0ELi2EEENS1_25SingleTileBwdLPTSchedulerILb1ELi128ELb0EEEEEEEEEvNT_6ParamsE$_ZN4cute3eso3ESOILb1ELb0EJNS_6LayoutINS_5tupleIJNS3_IJNS_1CILi8EEENS4_ILi1EEEEEENS4_ILi2EEEEEENS3_IJNS3_IJS6_NS4_ILi0EEEEEENS4_ILi4096EEEEEEEEiEEC2ERKSE_RKi - $_ZN7cutlass13device_kernelIN5flash19enable_sm80_to_sm89INS1_16FlashAttnBwdSm80INS1_25CollectiveMainloopBwdSm80ILi2ELi2EN4cute5tupleIJNS5_1CILi128EEES8_NS7_ILi64EEEEEENS_10bfloat16_tEfNS_4arch4Sm80ELb1ELb0ELb1ELb1ELb0ELb0ELb0ELb0ELi2ELi4ELi4ELi4ELb0EEENS1_21CollectiveEpilogueBwdISA_SB_SD_Li256ELb1ELb0ELi2EEENS1_25SingleTileBwdLPTSchedulerILb1ELi128ELb0EEEEEEEEEvNT_6ParamsE$_ZN4cute3eso3ESOILb1ELb0EJNS_6LayoutINS_5tupleIJNS3_IJNS_1CILi8EEENS4_ILi1EEEEEENS4_ILi2EEEEEENS3_IJNS3_IJS6_NS4_ILi0EEEEEENS4_ILi4096EEEEEEEENS_10ViewEngineINS_8smem_ptrIPN7cutlass10bfloat16_tEEEEEEEC2ERKSE_RKSL_)
$_ZN7cutlass13device_kernelIN5flash19enable_sm80_to_sm89INS1_16FlashAttnBwdSm80INS1_25CollectiveMainloopBwdSm80ILi2ELi2EN4cute5tupleIJNS5_1CILi128EEES8_NS7_ILi64EEEEEENS_10bfloat16_tEfNS_4arch4Sm80ELb1ELb0ELb1ELb1ELb0ELb0ELb0ELb0ELi2ELi4ELi4ELi4ELb0EEENS1_21CollectiveEpilogueBwdISA_SB_SD_Li256ELb1ELb0ELi2EEENS1_25SingleTileBwdLPTSchedulerILb1ELi128ELb0EEEEEEEEEvNT_6ParamsE$_ZN4cute3eso3ESOILb1ELb0EJNS_6LayoutINS_5tupleIJNS3_IJNS_1CILi8EEENS4_ILi1EEEEEENS4_ILi2EEEEEENS3_IJNS3_IJS6_NS4_ILi0EEEEEENS4_ILi4096EEEEEEEENS_10ViewEngineINS_8smem_ptrIPN7cutlass10bfloat16_tEEEEEEEC2ERKSE_RKSL_:
[----:B------:R-:W-:Y:S02]  /*b930*/  IADD3 R4, R67, -c[0x0][0x20], RZ ;  /* 0x8000080043047a10 */ /* 0x000fe40007ffe0ff */
[----:B------:R-:W-:-:S03]  /*b940*/  MOV R7, 0x0 ;  /* 0x0000000000077802 */ /* 0x000fc60000000f00 */
[----:B------:R1:W-:Y:S01]  /*b950*/  STL.64 [R4], R2 ;  /* 0x0000000204007387 */ /* 0x0003e20000100a00 */
[----:B------:R-:W-:Y:S05]  /*b960*/  RET.REL.NODEC R6 `(_ZN7cutlass13device_kernelIN5flash19enable_sm80_to_sm89INS1_16FlashAttnBwdSm80INS1_25CollectiveMainloopBwdSm80ILi2ELi2EN4cute5tupleIJNS5_1CILi128EEES8_NS7_ILi64EEEEEENS_10bfloat16_tEfNS_4arch4Sm80ELb1ELb0ELb1ELb1ELb0ELb0ELb0ELb0ELi2ELi4ELi4ELi4ELb0EEENS1_21CollectiveEpilogueBwdISA_SB_SD_Li256ELb1ELb0ELi2EEENS1_25SingleTileBwdLPTSchedulerILb1ELi128ELb0EEEEEEEEEvNT_6ParamsE) ;  /* 0xffff469006007950 */ /* 0x000fea0003c3ffff */
        .type           $_ZN7cutlass13device_kernelIN5flash19enable_sm80_to_sm89INS1_16FlashAttnBwdSm80INS1_25CollectiveMainloopBwdSm80ILi2ELi2EN4cute5tupleIJNS5_1CILi128EEES8_NS7_ILi64EEEEEENS_10bfloat16_tEfNS_4arch4Sm80ELb1ELb0ELb1ELb1ELb0ELb0ELb0ELb0ELi2ELi4ELi4ELi4ELb0EEENS1_21CollectiveEpilogueBwdISA_SB_SD_Li256ELb1ELb0ELi2EEENS1_25SingleTileBwdLPTSchedulerILb1ELi128ELb0EEEEEEEEEvNT_6ParamsE$_ZN4cute3eso3ESOILb1ELb0EJNS_6LayoutINS_5tupleIJNS3_IJNS_1CILi8EEENS4_ILi1EEEEEENS4_ILi2EEEEEENS3_IJNS3_IJS6_NS4_ILi0EEEEEENS4_ILi4096EEEEEEEEiEEC2ERKSE_RKi,@function
        .size           $_ZN7cutlass13device_kernelIN5flash19enable_sm80_to_sm89INS1_16FlashAttnBwdSm80INS1_25CollectiveMainloopBwdSm80ILi2ELi2EN4cute5tupleIJNS5_1CILi128EEES8_NS7_ILi64EEEEEENS_10bfloat16_tEfNS_4arch4Sm80ELb1ELb0ELb1ELb1ELb0ELb0ELb0ELb0ELi2ELi4ELi4ELi4ELb0EEENS1_21CollectiveEpilogueBwdISA_SB_SD_Li256ELb1ELb0ELi2EEENS1_25SingleTileBwdLPTSchedulerILb1ELi128ELb0EEEEEEEEEvNT_6ParamsE$_ZN4cute3eso3ESOILb1ELb0EJNS_6LayoutINS_5tupleIJNS3_IJNS_1CILi8EEENS4_ILi1EEEEEENS4_ILi2EEEEEENS3_IJNS3_IJS6_NS4_ILi0EEEEEENS4_ILi4096EEEEEEEEiEEC2ERKSE_RKi,($_ZN7cutlass13device_kernelIN5flash19enable_sm80_to_sm89INS1_16FlashAttnBwdSm80INS1_25CollectiveMainloopBwdSm80ILi2ELi2EN4cute5tupleIJNS5_1CILi128EEES8_NS7_ILi64EEEEEENS_10bfloat16_tEfNS_4arch4Sm80ELb1ELb0ELb1ELb1ELb0ELb0ELb0ELb0ELi2ELi4ELi4ELi4ELb0EEENS1_21CollectiveEpilogueBwdISA_SB_SD_Li256ELb1ELb0ELi2EEENS1_25SingleTileBwdLPTSchedulerILb1ELi128ELb0EEEEEEEEEvNT_6ParamsE$_ZN4cute3eso3ESOILb1ELb0EJNS_6LayoutINS_5tupleIJNS3_IJNS_1CILi8EEENS4_ILi1EEEEEENS4_ILi2EEEEEENS3_IJNS3_IJS6_NS4_ILi0EEEEEENS4_ILi64EEEEEEEENS_10ViewEngineIPN7cutlass10bfloat16_tEEEEEC2ERKSE_RKSJ_ - $_ZN7cutlass13device_kernelIN5flash19enable_sm80_to_sm89INS1_16FlashAttnBwdSm80INS1_25CollectiveMainloopBwdSm80ILi2ELi2EN4cute5tupleIJNS5_1CILi128EEES8_NS7_ILi64EEEEEENS_10bfloat16_tEfNS_4arch4Sm80ELb1ELb0ELb1ELb1ELb0ELb0ELb0ELb0ELi2ELi4ELi4ELi4ELb0EEENS1_21CollectiveEpilogueBwdISA_SB_SD_Li256ELb1ELb0ELi2EEENS1_25SingleTileBwdLPTSchedulerILb1ELi128ELb0EEEEEEEEEvNT_6ParamsE$_ZN4cute3eso3ESOILb1ELb0EJNS_6LayoutINS_5tupleIJNS3_IJNS_1CILi8EEENS4_ILi1EEEEEENS4_ILi2EEEEEENS3_IJNS3_IJS6_NS4_ILi0EEEEEENS4_ILi4096EEEEEEEEiEEC2ERKSE_RKi)
$_ZN7cutlass13device_kernelIN5flash19enable_sm80_to_sm89INS1_16FlashAttnBwdSm80INS1_25CollectiveMainloopBwdSm80ILi2ELi2EN4cute5tupleIJNS5_1CILi128EEES8_NS7_ILi64EEEEEENS_10bfloat16_tEfNS_4arch4Sm80ELb1ELb0ELb1ELb1ELb0ELb0ELb0ELb0ELi2ELi4ELi4ELi4ELb0EEENS1_21CollectiveEpilogueBwdISA_SB_SD_Li256ELb1ELb0ELi2EEENS1_25SingleTileBwdLPTSchedulerILb1ELi128ELb0EEEEEEEEEvNT_6ParamsE$_ZN4cute3eso3ESOILb1ELb0EJNS_6LayoutINS_5tupleIJNS3_IJNS_1CILi8EEENS4_ILi1EEEEEENS4_ILi2EEEEEENS3_IJNS3_IJS6_NS4_ILi0EEEEEENS4_ILi4096EEEEEEEEiEEC2ERKSE_RKi:
[----:B------:R-:W-:Y:S02]  /*b970*/  IADD3 R2, R67, -c[0x0][0x20], RZ ;  /* 0x8000080043027a10 */ /* 0x000fe40007ffe0ff */
[----:B------:R-:W-:-:S03]  /*b980*/  MOV R5, 0x0 ;  /* 0x0000000000057802 */ /* 0x000fc60000000f00 */
[----:B------:R1:W-:Y:S01]  /*b990*/  STL [R2], R3 ;  /* 0x0000000302007387 */ /* 0x0003e20000100800 */
[----:B------:R-:W-:Y:S05]  /*b9a0*/  RET.REL.NODEC R4 `(_ZN7cutlass13device_kernelIN5flash19enable_sm80_to_sm89INS1_16FlashAttnBwdSm80INS1_25CollectiveMainloopBwdSm80ILi2ELi2EN4cute5tupleIJNS5_1CILi128EEES8_NS7_ILi64EEEEEENS_10bfloat16_tEfNS_4arch4Sm80ELb1ELb0ELb1ELb1ELb0ELb0ELb0ELb0ELi2ELi4ELi4ELi4ELb0EEENS1_21CollectiveEpilogueBwdISA_SB_SD_Li256ELb1ELb0ELi2EEENS1_25SingleTileBwdLPTSchedulerILb1ELi128ELb0EEEEEEEEEvNT_6ParamsE) ;  /* 0xffff465004007950 */ /* 0x000fea0003c3ffff */
        .type           $_ZN7cutlass13device_kernelIN5flash19enable_sm80_to_sm89INS1_16FlashAttnBwdSm80INS1_25CollectiveMainloopBwdSm80ILi2ELi2EN4cute5tupleIJNS5_1CILi128EEES8_NS7_ILi64EEEEEENS_10bfloat16_tEfNS_4arch4Sm80ELb1ELb0ELb1ELb1ELb0ELb0ELb0ELb0ELi2ELi4ELi4ELi4ELb0EEENS1_21CollectiveEpilogueBwdISA_SB_SD_Li256ELb1ELb0ELi2EEENS1_25SingleTileBwdLPTSchedulerILb1ELi128ELb0EEEEEEEEEvNT_6ParamsE$_ZN4cute3eso3ESOILb1ELb0EJNS_6LayoutINS_5tupleIJNS3_IJNS_1CILi8EEENS4_ILi1EEEEEENS4_ILi2EEEEEENS3_IJNS3_IJS6_NS4_ILi0EEEEEENS4_ILi64EEEEEEEENS_10ViewEngineIPN7cutlass10bfloat16_tEEEEEC2ERKSE_RKSJ_,@function
        .size           $_ZN7cutlass13device_kernelIN5flash19enable_sm80_to_sm89INS1_16FlashAttnBwdSm80INS1_25CollectiveMainloopBwdSm80ILi2ELi2EN4cute5tupleIJNS5_1CILi128EEES8_NS7_ILi64EEEEEENS_10bfloat16_tEfNS_4arch4Sm80ELb1ELb0ELb1ELb1ELb0ELb0ELb0ELb0ELi2ELi4ELi4ELi4ELb0EEENS1_21CollectiveEpilogueBwdISA_SB_SD_Li256ELb1ELb0ELi2EEENS1_25SingleTileBwdLPTSchedulerILb1ELi128ELb0EEEEEEEEEvNT_6ParamsE$_ZN4cute3eso3ESOILb1ELb0EJNS_6LayoutINS_5tupleIJNS3_IJNS_1CILi8EEENS4_ILi1EEEEEENS4_ILi2EEEEEENS3_IJNS3_IJS6_NS4_ILi0EEEEEENS4_ILi64EEEEEEEENS_10ViewEngineIPN7cutlass10bfloat16_tEEEEEC2ERKSE_RKSJ_,($_ZN7cutlass13device_kernelIN5flash19enable_sm80_to_sm89INS1_16FlashAttnBwdSm80INS1_25CollectiveMainloopBwdSm80ILi2ELi2EN4cute5tupleIJNS5_1CILi128EEES8_NS7_ILi64EEEEEENS_10bfloat16_tEfNS_4arch4Sm80ELb1ELb0ELb1ELb1ELb0ELb0ELb0ELb0ELi2ELi4ELi4ELi4ELb0EEENS1_21CollectiveEpilogueBwdISA_SB_SD_Li256ELb1ELb0ELi2EEENS1_25SingleTileBwdLPTSchedulerILb1ELi128ELb0EEEEEEEEEvNT_6ParamsE$_ZN4cute3eso3ESOILb1ELb0EJNS_6LayoutINS_5tupleIJNS3_IJNS_1CILi8EEENS4_ILi1EEEEEENS4_ILi2EEEEEENS3_IJNS3_IJS6_NS4_ILi0EEEEEENS4_ILi64EEEEEEEEiEEC2ERKSE_RKi - $_ZN7cutlass13device_kernelIN5flash19enable_sm80_to_sm89INS1_16FlashAttnBwdSm80INS1_25CollectiveMainloopBwdSm80ILi2ELi2EN4cute5tupleIJNS5_1CILi128EEES8_NS7_ILi64EEEEEENS_10bfloat16_tEfNS_4arch4Sm80ELb1ELb0ELb1ELb1ELb0ELb0ELb0ELb0ELi2ELi4ELi4ELi4ELb0EEENS1_21CollectiveEpilogueBwdISA_SB_SD_Li256ELb1ELb0ELi2EEENS1_25SingleTileBwdLPTSchedulerILb1ELi128ELb0EEEEEEEEEvNT_6ParamsE$_ZN4cute3eso3ESOILb1ELb0EJNS_6LayoutINS_5tupleIJNS3_IJNS_1CILi8EEENS4_ILi1EEEEEENS4_ILi2EEEEEENS3_IJNS3_IJS6_NS4_ILi0EEEEEENS4_ILi64EEEEEEEENS_10ViewEngineIPN7cutlass10bfloat16_tEEEEEC2ERKSE_RKSJ_)
$_ZN7cutlass13device_kernelIN5flash19enable_sm80_to_sm89INS1_16FlashAttnBwdSm80INS1_25CollectiveMainloopBwdSm80ILi2ELi2EN4cute5tupleIJNS5_1CILi128EEES8_NS7_ILi64EEEEEENS_10bfloat16_tEfNS_4arch4Sm80ELb1ELb0ELb1ELb1ELb0ELb0ELb0ELb0ELi2ELi4ELi4ELi4ELb0EEENS1_21CollectiveEpilogueBwdISA_SB_SD_Li256ELb1ELb0ELi2EEENS1_25SingleTileBwdLPTSchedulerILb1ELi128ELb0EEEEEEEEEvNT_6ParamsE$_ZN4cute3eso3ESOILb1ELb0EJNS_6LayoutINS_5tupleIJNS3_IJNS_1CILi8EEENS4_ILi1EEEEEENS4_ILi2EEEEEENS3_IJNS3_IJS6_NS4_ILi0EEEEEENS4_ILi64EEEEEEEENS_10ViewEngineIPN7cutlass10bfloat16_tEEEEEC2ERKSE_RKSJ_:
[----:B------:R-:W-:Y:S01]  /*b9b0*/  IADD3 R2, R23, -c[0x0][0x20], RZ ;  /* 0x8000080017027a10 */ /* 0x000fe20007ffe0ff */
[----:B------:R-:W-:Y:S01]  /*b9c0*/  IMAD.MOV.U32 R9, RZ, RZ, R3 ;  /* 0x000000ffff097224 */ /* 0x000fe200078e0003 */
[----:B------:R-:W-:-:S04]  /*b9d0*/  MOV R7, 0x0 ;  /* 0x0000000000077802 */ /* 0x000fc80000000f00 */
[----:B------:R1:W-:Y:S01]  /*b9e0*/  STL.64 [R2], R8 ;  /* 0x0000000802007387 */ /* 0x0003e20000100a00 */
[----:B------:R-:W-:Y:S05]  /*b9f0*/  RET.REL.NODEC R6 `(_ZN7cutlass13device_kernelIN5flash19enable_sm80_to_sm89INS1_16FlashAttnBwdSm80INS1_25CollectiveMainloopBwdSm80ILi2ELi2EN4cute5tupleIJNS5_1CILi128EEES8_NS7_ILi64EEEEEENS_10bfloat16_tEfNS_4arch4Sm80ELb1ELb0ELb1ELb1ELb0ELb0ELb0ELb0ELi2ELi4ELi4ELi4ELb0EEENS1_21CollectiveEpilogueBwdISA_SB_SD_Li256ELb1ELb0ELi2EEENS1_25SingleTileBwdLPTSchedulerILb1ELi128ELb0EEEEEEEEEvNT_6ParamsE) ;  /* 0xffff460006007950 */ /* 0x000fea0003c3ffff */
        .type           $_ZN7cutlass13device_kernelIN5flash19enable_sm80_to_sm89INS1_16FlashAttnBwdSm80INS1_25CollectiveMainloopBwdSm80ILi2ELi2EN4cute5tupleIJNS5_1CILi128EEES8_NS7_ILi64EEEEEENS_10bfloat16_tEfNS_4arch4Sm80ELb1ELb0ELb1ELb1ELb0ELb0ELb0ELb0ELi2ELi4ELi4ELi4ELb0EEENS1_21CollectiveEpilogueBwdISA_SB_SD_Li256ELb1ELb0ELi2EEENS1_25SingleTileBwdLPTSchedulerILb1ELi128ELb0EEEEEEEEEvNT_6ParamsE$_ZN4cute3eso3ESOILb1ELb0EJNS_6LayoutINS_5tupleIJNS3_IJNS_1CILi8EEENS4_ILi1EEEEEENS4_ILi2EEEEEENS3_IJNS3_IJS6_NS4_ILi0EEEEEENS4_ILi64EEEEEEEEiEEC2ERKSE_RKi,@function
        .size           $_ZN7cutlass13device_kernelIN5flash19enable_sm80_to_sm89INS1_16FlashAttnBwdSm80INS1_25CollectiveMainloopBwdSm80ILi2ELi2EN4cute5tupleIJNS5_1CILi128EEES8_NS7_ILi64EEEEEENS_10bfloat16_tEfNS_4arch4Sm80ELb1ELb0ELb1ELb1ELb0ELb0ELb0ELb0ELi2ELi4ELi4ELi4ELb0EEENS1_21CollectiveEpilogueBwdISA_SB_SD_Li256ELb1ELb0ELi2EEENS1_25SingleTileBwdLPTSchedulerILb1ELi128ELb0EEEEEEEEEvNT_6ParamsE$_ZN4cute3eso3ESOILb1ELb0EJNS_6LayoutINS_5tupleIJNS3_IJNS_1CILi8EEENS4_ILi1EEEEEENS4_ILi2EEEEEENS3_IJNS3_IJS6_NS4_ILi0EEEEEENS4_ILi64EEEEEEEEiEEC2ERKSE_RKi,($_ZN7cutlass13device_kernelIN5flash19enable_sm80_to_sm89INS1_16FlashAttnBwdSm80INS1_25CollectiveMainloopBwdSm80ILi2ELi2EN4cute5tupleIJNS5_1CILi128EEES8_NS7_ILi64EEEEEENS_10bfloat16_tEfNS_4arch4Sm80ELb1ELb0ELb1ELb1ELb0ELb0ELb0ELb0ELi2ELi4ELi4ELi4ELb0EEENS1_21CollectiveEpilogueBwdISA_SB_SD_Li256ELb1ELb0ELi2EEENS1_25SingleTileBwdLPTSchedulerILb1ELi128ELb0EEEEEEEEEvNT_6ParamsE$_ZN4cute3eso3ESOILb1ELb0EJNS_6LayoutINS_5tupleIJNS3_IJNS_1CILi8EEENS4_ILi1EEEEEENS4_ILi2EEEEEENS3_IJNS3_IJS6_NS4_ILi0EEEEEENS4_ILi8192EEEEEEEENS_10ViewEngineINS_8smem_ptrIPN7cutlass10bfloat16_tEEEEEEEC2ERKSE_RKSL_ - $_ZN7cutlass13device_kernelIN5flash19enable_sm80_to_sm89INS1_16FlashAttnBwdSm80INS1_25CollectiveMainloopBwdSm80ILi2ELi2EN4cute5tupleIJNS5_1CILi128EEES8_NS7_ILi64EEEEEENS_10bfloat16_tEfNS_4arch4Sm80ELb1ELb0ELb1ELb1ELb0ELb0ELb0ELb0ELi2ELi4ELi4ELi4ELb0EEENS1_21CollectiveEpilogueBwdISA_SB_SD_Li256ELb1ELb0ELi2EEENS1_25SingleTileBwdLPTSchedulerILb1ELi128ELb0EEEEEEEEEvNT_6ParamsE$_ZN4cute3eso3ESOILb1ELb0EJNS_6LayoutINS_5tupleIJNS3_IJNS_1CILi8EEENS4_ILi1EEEEEENS4_ILi2EEEEEENS3_IJNS3_IJS6_NS4_ILi0EEEEEENS4_ILi64EEEEEEEEiEEC2ERKSE_RKi)
$_ZN7cutlass13device_kernelIN5flash19enable_sm80_to_sm89INS1_16FlashAttnBwdSm80INS1_25CollectiveMainloopBwdSm80ILi2ELi2EN4cute5tupleIJNS5_1CILi128EEES8_NS7_ILi64EEEEEENS_10bfloat16_tEfNS_4arch4Sm80ELb1ELb0ELb1ELb1ELb0ELb0ELb0ELb0ELi2ELi4ELi4ELi4ELb0EEENS1_21CollectiveEpilogueBwdISA_SB_SD_Li256ELb1ELb0ELi2EEENS1_25SingleTileBwdLPTSchedulerILb1ELi128ELb0EEEEEEEEEvNT_6ParamsE$_ZN4cute3eso3ESOILb1ELb0EJNS_6LayoutINS_5tupleIJNS3_IJNS_1CILi8EEENS4_ILi1EEEEEENS4_ILi2EEEEEENS3_IJNS3_IJS6_NS4_ILi0EEEEEENS4_ILi64EEEEEEEEiEEC2ERKSE_RKi:
[----:B------:R-:W-:Y:S02]  /*ba00*/  IADD3 R2, R23, -c[0x0][0x20], RZ ;  /* 0x8000080017027a10 */ /* 0x000fe40007ffe0ff */
[----:B------:R-:W-:-:S03]  /*ba10*/  MOV R7, 0x0 ;  /* 0x0000000000077802 */ /* 0x000fc60000000f00 */
[----:B------:R1:W-:Y:S01]  /*ba20*/  STL [R2], R3 ;  /* 0x0000000302007387 */ /* 0x0003e20000100800 */
[----:B------:R-:W-:Y:S05]  /*ba30*/  RET.REL.NODEC R6 `(_ZN7cutlass13device_kernelIN5flash19enable_sm80_to_sm89INS1_16FlashAttnBwdSm80INS1_25CollectiveMainloopBwdSm80ILi2ELi2EN4cute5tupleIJNS5_1CILi128EEES8_NS7_ILi64EEEEEENS_10bfloat16_tEfNS_4arch4Sm80ELb1ELb0ELb1ELb1ELb0ELb0ELb0ELb0ELi2ELi4ELi4ELi4ELb0EEENS1_21CollectiveEpilogueBwdISA_SB_SD_Li256ELb1ELb0ELi2EEENS1_25SingleTileBwdLPTSchedulerILb1ELi128ELb0EEEEEEEEEvNT_6ParamsE) ;  /* 0xffff45c006007950 */ /* 0x000fea0003c3ffff */
        .type           $_ZN7cutlass13device_kernelIN5flash19enable_sm80_to_sm89INS1_16FlashAttnBwdSm80INS1_25CollectiveMainloopBwdSm80ILi2ELi2EN4cute5tupleIJNS5_1CILi128EEES8_NS7_ILi64EEEEEENS_10bfloat16_tEfNS_4arch4Sm80ELb1ELb0ELb1ELb1ELb0ELb0ELb0ELb0ELi2ELi4ELi4ELi4ELb0EEENS1_21CollectiveEpilogueBwdISA_SB_SD_Li256ELb1ELb0ELi2EEENS1_25SingleTileBwdLPTSchedulerILb1ELi128ELb0EEEEEEEEEvNT_6ParamsE$_ZN4cute3eso3ESOILb1ELb0EJNS_6LayoutINS_5tupleIJNS3_IJNS_1CILi8EEENS4_ILi1EEEEEENS4_ILi2EEEEEENS3_IJNS3_IJS6_NS4_ILi0EEEEEENS4_ILi8192EEEEEEEENS_10ViewEngineINS_8smem_ptrIPN7cutlass10bfloat16_tEEEEEEEC2ERKSE_RKSL_,@function
        .size           $_ZN7cutlass13device_kernelIN5flash19enable_sm80_to_sm89INS1_16FlashAttnBwdSm80INS1_25CollectiveMainloopBwdSm80ILi2ELi2EN4cute5tupleIJNS5_1CILi128EEES8_NS7_ILi64EEEEEENS_10bfloat16_tEfNS_4arch4Sm80ELb1ELb0ELb1ELb1ELb0ELb0ELb0ELb0ELi2ELi4ELi4ELi4ELb0EEENS1_21CollectiveEpilogueBwdISA_SB_SD_Li256ELb1ELb0ELi2EEENS1_25SingleTileBwdLPTSchedulerILb1ELi128ELb0EEEEEEEEEvNT_6ParamsE$_ZN4cute3eso3ESOILb1ELb0EJNS_6LayoutINS_5tupleIJNS3_IJNS_1CILi8EEENS4_ILi1EEEEEENS4_ILi2EEEEEENS3_IJNS3_IJS6_NS4_ILi0EEEEEENS4_ILi8192EEEEEEEENS_10ViewEngineINS_8smem_ptrIPN7cutlass10bfloat16_tEEEEEEEC2ERKSE_RKSL_,($_ZN7cutlass13device_kernelIN5flash19enable_sm80_to_sm89INS1_16FlashAttnBwdSm80INS1_25CollectiveMainloopBwdSm80ILi2ELi2EN4cute5tupleIJNS5_1CILi128EEES8_NS7_ILi64EEEEEENS_10bfloat16_tEfNS_4arch4Sm80ELb1ELb0ELb1ELb1ELb0ELb0ELb0ELb0ELi2ELi4ELi4ELi4ELb0EEENS1_21CollectiveEpilogueBwdISA_SB_SD_Li256ELb1ELb0ELi2EEENS1_25SingleTileBwdLPTSchedulerILb1ELi128ELb0EEEEEEEEEvNT_6ParamsE$_ZN4cute3eso3ESOILb1ELb0EJNS_6LayoutINS_5tupleIJNS3_IJNS_1CILi8EEENS4_ILi1EEEEEENS4_ILi2EEEEEENS3_IJNS3_IJS6_NS4_ILi0EEEEEENS4_ILi8192EEEEEEEEiEEC2ERKSE_RKi - $_ZN7cutlass13device_kernelIN5flash19enable_sm80_to_sm89INS1_16FlashAttnBwdSm80INS1_25CollectiveMainloopBwdSm80ILi2ELi2EN4cute5tupleIJNS5_1CILi128EEES8_NS7_ILi64EEEEEENS_10bfloat16_tEfNS_4arch4Sm80ELb1ELb0ELb1ELb1ELb0ELb0ELb0ELb0ELi2ELi4ELi4ELi4ELb0EEENS1_21CollectiveEpilogueBwdISA_SB_SD_Li256ELb1ELb0ELi2EEENS1_25SingleTileBwdLPTSchedulerILb1ELi128ELb0EEEEEEEEEvNT_6ParamsE$_ZN4cute3eso3ESOILb1ELb0EJNS_6LayoutINS_5tupleIJNS3_IJNS_1CILi8EEENS4_ILi1EEEEEENS4_ILi2EEEEEENS3_IJNS3_IJS6_NS4_ILi0EEEEEENS4_ILi8192EEEEEEEENS_10ViewEngineINS_8smem_ptrIPN7cutlass10bfloat16_tEEEEEEEC2ERKSE_RKSL_)
$_ZN7cutlass13device_kernelIN5flash19enable_sm80_to_sm89INS1_16FlashAttnBwdSm80INS1_25CollectiveMainloopBwdSm80ILi2ELi2EN4cute5tupleIJNS5_1CILi128EEES8_NS7_ILi64EEEEEENS_10bfloat16_tEfNS_4arch4Sm80ELb1ELb0ELb1ELb1ELb0ELb0ELb0ELb0ELi2ELi4ELi4ELi4ELb0EEENS1_21CollectiveEpilogueBwdISA_SB_SD_Li256ELb1ELb0ELi2EEENS1_25SingleTileBwdLPTSchedulerILb1ELi128ELb0EEEEEEEEEvNT_6ParamsE$_ZN4cute3eso3ESOILb1ELb0EJNS_6LayoutINS_5tupleIJNS3_IJNS_1CILi8EEENS4_ILi1EEEEEENS4_ILi2EEEEEENS3_IJNS3_IJS6_NS4_ILi0EEEEEENS4_ILi8192EEEEEEEENS_10ViewEngineINS_8smem_ptrIPN7cutlass10bfloat16_tEEEEEEEC2ERKSE_RKSL_:
[----:B------:R-:W-:Y:S02]  /*ba40*/  IADD3 R4, R23, -c[0x0][0x20], RZ ;  /* 0x8000080017047a10 */ /* 0x000fe40007ffe0ff */
[----:B------:R-:W-:-:S03]  /*ba50*/  MOV R7, 0x0 ;  /* 0x0000000000077802 */ /* 0x000fc60000000f00 */
[----:B------:R1:W-:Y:S01]  /*ba60*/  STL.64 [R4], R2 ;  /* 0x0000000204007387 */ /* 0x0003e20000100a00 */
[----:B------:R-:W-:Y:S05]  /*ba70*/  RET.REL.NODEC R6 `(_ZN7cutlass13device_kernelIN5flash19enable_sm80_to_sm89INS1_16FlashAttnBwdSm80INS1_25CollectiveMainloopBwdSm80ILi2ELi2EN4cute5tupleIJNS5_1CILi128EEES8_NS7_ILi64EEEEEENS_10bfloat16_tEfNS_4arch4Sm80ELb1ELb0ELb1ELb1ELb0ELb0ELb0ELb0ELi2ELi4ELi4ELi4ELb0EEENS1_21CollectiveEpilogueBwdISA_SB_SD_Li256ELb1ELb0ELi2EEENS1_25SingleTileBwdLPTSchedulerILb1ELi128ELb0EEEEEEEEEvNT_6ParamsE) ;  /* 0xffff458006007950 */ /* 0x000fea0003c3ffff */
        .type           $_ZN7cutlass13device_kernelIN5flash19enable_sm80_to_sm89INS1_16FlashAttnBwdSm80INS1_25CollectiveMainloopBwdSm80ILi2ELi2EN4cute5tupleIJNS5_1CILi128EEES8_NS7_ILi64EEEEEENS_10bfloat16_tEfNS_4arch4Sm80ELb1ELb0ELb1ELb1ELb0ELb0ELb0ELb0ELi2ELi4ELi4ELi4ELb0EEENS1_21CollectiveEpilogueBwdISA_SB_SD_Li256ELb1ELb0ELi2EEENS1_25SingleTileBwdLPTSchedulerILb1ELi128ELb0EEEEEEEEEvNT_6ParamsE$_ZN4cute3eso3ESOILb1ELb0EJNS_6LayoutINS_5tupleIJNS3_IJNS_1CILi8EEENS4_ILi1EEEEEENS4_ILi2EEEEEENS3_IJNS3_IJS6_NS4_ILi0EEEEEENS4_ILi8192EEEEEEEEiEEC2ERKSE_RKi,@function
        .size           $_ZN7cutlass13device_kernelIN5flash19enable_sm80_to_sm89INS1_16FlashAttnBwdSm80INS1_25CollectiveMainloopBwdSm80ILi2ELi2EN4cute5tupleIJNS5_1CILi128EEES8_NS7_ILi64EEEEEENS_10bfloat16_tEfNS_4arch4Sm80ELb1ELb0ELb1ELb1ELb0ELb0ELb0ELb0ELi2ELi4ELi4ELi4ELb0EEENS1_21CollectiveEpilogueBwdISA_SB_SD_Li256ELb1ELb0ELi2EEENS1_25SingleTileBwdLPTSchedulerILb1ELi128ELb0EEEEEEEEEvNT_6ParamsE$_ZN4cute3eso3ESOILb1ELb0EJNS_6LayoutINS_5tupleIJNS3_IJNS_1CILi8EEENS4_ILi1EEEEEENS4_ILi2EEEEEENS3_IJNS3_IJS6_NS4_ILi0EEEEEENS4_ILi8192EEEEEEEEiEEC2ERKSE_RKi,($_ZN7cutlass13device_kernelIN5flash19enable_sm80_to_sm89INS1_16FlashAttnBwdSm80INS1_25CollectiveMainloopBwdSm80ILi2ELi2EN4cute5tupleIJNS5_1CILi128EEES8_NS7_ILi64EEEEEENS_10bfloat16_tEfNS_4arch4Sm80ELb1ELb0ELb1ELb1ELb0ELb0ELb0ELb0ELi2ELi4ELi4ELi4ELb0EEENS1_21CollectiveEpilogueBwdISA_SB_SD_Li256ELb1ELb0ELi2EEENS1_25SingleTileBwdLPTSchedulerILb1ELi128ELb0EEEEEEEEEvNT_6ParamsE$_ZN4cute3eso3ESOILb1ELb0EJNS_6LayoutINS_5tupleIJNS3_IJNS_1CILi8EEENS4_ILi1EEEEEENS4_ILi2EEEEEENS3_IJNS3_IJS6_NS4_ILi0EEEEEES5_EEEEENS_10ViewEngineIPN7cutlass10bfloat16_tEEEEEC2ERKSD_RKSI_ - $_ZN7cutlass13device_kernelIN5flash19enable_sm80_to_sm89INS1_16FlashAttnBwdSm80INS1_25CollectiveMainloopBwdSm80ILi2ELi2EN4cute5tupleIJNS5_1CILi128EEES8_NS7_ILi64EEEEEENS_10bfloat16_tEfNS_4arch4Sm80ELb1ELb0ELb1ELb1ELb0ELb0ELb0ELb0ELi2ELi4ELi4ELi4ELb0EEENS1_21CollectiveEpilogueBwdISA_SB_SD_Li256ELb1ELb0ELi2EEENS1_25SingleTileBwdLPTSchedulerILb1ELi128ELb0EEEEEEEEEvNT_6ParamsE$_ZN4cute3eso3ESOILb1ELb0EJNS_6LayoutINS_5tupleIJNS3_IJNS_1CILi8EEENS4_ILi1EEEEEENS4_ILi2EEEEEENS3_IJNS3_IJS6_NS4_ILi0EEEEEENS4_ILi8192EEEEEEEEiEEC2ERKSE_RKi)
$_ZN7cutlass13device_kernelIN5flash19enable_sm80_to_sm89INS1_16FlashAttnBwdSm80INS1_25CollectiveMainloopBwdSm80ILi2ELi2EN4cute5tupleIJNS5_1CILi128EEES8_NS7_ILi64EEEEEENS_10bfloat16_tEfNS_4arch4Sm80ELb1ELb0ELb1ELb1ELb0ELb0ELb0ELb0ELi2ELi4ELi4ELi4ELb0EEENS1_21CollectiveEpilogueBwdISA_SB_SD_Li256ELb1ELb0ELi2EEENS1_25SingleTileBwdLPTSchedulerILb1ELi128ELb0EEEEEEEEEvNT_6ParamsE$_ZN4cute3eso3ESOILb1ELb0EJNS_6LayoutINS_5tupleIJNS3_IJNS_1CILi8EEENS4_ILi1EEEEEENS4_ILi2EEEEEENS3_IJNS3_IJS6_NS4_ILi0EEEEEENS4_ILi8192EEEEEEEEiEEC2ERKSE_RKi:
[----:B------:R-:W-:Y:S02]  /*ba80*/  IADD3 R2, R23, -c[0x0][0x20], RZ ;  /* 0x8000080017027a10 */ /* 0x000fe40007ffe0ff */
[----:B------:R-:W-:-:S03]  /*ba90*/  MOV R5, 0x0 ;  /* 0x0000000000057802 */ /* 0x000fc60000000f00 */
[----:B------:R1:W-:Y:S01]  /*baa0*/  STL [R2], R3 ;  /* 0x0000000302007387 */ /* 0x0003e20000100800 */
[----:B------:R-:W-:Y:S05]  /*bab0*/  RET.REL.NODEC R4 `(_ZN7cutlass13device_kernelIN5flash19enable_sm80_to_sm89INS1_16FlashAttnBwdSm80INS1_25CollectiveMainloopBwdSm80ILi2ELi2EN4cute5tupleIJNS5_1CILi128EEES8_NS7_ILi64EEEEEENS_10bfloat16_tEfNS_4arch4Sm80ELb1ELb0ELb1ELb1ELb0ELb0ELb0ELb0ELi2ELi4ELi4ELi4ELb0EEENS1_21CollectiveEpilogueBwdISA_SB_SD_Li256ELb1ELb0ELi2EEENS1_25SingleTileBwdLPTSchedulerILb1ELi128ELb0EEEEEEEEEvNT_6ParamsE) ;  /* 0xffff454004007950 */ /* 0x000fea0003c3ffff */
        .type           $_ZN7cutlass13device_kernelIN5flash19enable_sm80_to_sm89INS1_16FlashAttnBwdSm80INS1_25CollectiveMainloopBwdSm80ILi2ELi2EN4cute5tupleIJNS5_1CILi128EEES8_NS7_ILi64EEEEEENS_10bfloat16_tEfNS_4arch4Sm80ELb1ELb0ELb1ELb1ELb0ELb0ELb0ELb0ELi2ELi4ELi4ELi4ELb0EEENS1_21CollectiveEpilogueBwdISA_SB_SD_Li256ELb1ELb0ELi2EEENS1_25SingleTileBwdLPTSchedulerILb1ELi128ELb0EEEEEEEEEvNT_6ParamsE$_ZN4cute3eso3ESOILb1ELb0EJNS_6LayoutINS_5tupleIJNS3_IJNS_1CILi8EEENS4_ILi1EEEEEENS4_ILi2EEEEEENS3_IJNS3_IJS6_NS4_ILi0EEEEEES5_EEEEENS_10ViewEngineIPN7cutlass10bfloat16_tEEEEEC2ERKSD_RKSI_,@function
        .size           $_ZN7cutlass13device_kernelIN5flash19enable_sm80_to_sm89INS1_16FlashAttnBwdSm80INS1_25CollectiveMainloopBwdSm80ILi2ELi2EN4cute5tupleIJNS5_1CILi128EEES8_NS7_ILi64EEEEEENS_10bfloat16_tEfNS_4arch4Sm80ELb1ELb0ELb1ELb1ELb0ELb0ELb0ELb0ELi2ELi4ELi4ELi4ELb0EEENS1_21CollectiveEpilogueBwdISA_SB_SD_Li256ELb1ELb0ELi2EEENS1_25SingleTileBwdLPTSchedulerILb1ELi128ELb0EEEEEEEEEvNT_6ParamsE$_ZN4cute3eso3ESOILb1ELb0EJNS_6LayoutINS_5tupleIJNS3_IJNS_1CILi8EEENS4_ILi1EEEEEENS4_ILi2EEEEEENS3_IJNS3_IJS6_NS4_ILi0EEEEEES5_EEEEENS_10ViewEngineIPN7cutlass10bfloat16_tEEEEEC2ERKSD_RKSI_,($_ZN7cutlass13device_kernelIN5flash19enable_sm80_to_sm89INS1_16FlashAttnBwdSm80INS1_25CollectiveMainloopBwdSm80ILi2ELi2EN4cute5tupleIJNS5_1CILi128EEES8_NS7_ILi64EEEEEENS_10bfloat16_tEfNS_4arch4Sm80ELb1ELb0ELb1ELb1ELb0ELb0ELb0ELb0ELi2ELi4ELi4ELi4ELb0EEENS1_21CollectiveEpilogueBwdISA_SB_SD_Li256ELb1ELb0ELi2EEENS1_25SingleTileBwdLPTSchedulerILb1ELi128ELb0EEEEEEEEEvNT_6ParamsE$_ZN4cute3eso3ESOILb1ELb0EJNS_6LayoutINS_5tupleIJNS3_IJNS_1CILi8EEENS4_ILi1EEEEEENS4_ILi2EEEEEENS3_IJNS3_IJS6_NS4_ILi0EEEEEES5_EEEEEiEEC2ERKSD_RKi - $_ZN7cutlass13device_kernelIN5flash19enable_sm80_to_sm89INS1_16FlashAttnBwdSm80INS1_25CollectiveMainloopBwdSm80ILi2ELi2EN4cute5tupleIJNS5_1CILi128EEES8_NS7_ILi64EEEEEENS_10bfloat16_tEfNS_4arch4Sm80ELb1ELb0ELb1ELb1ELb0ELb0ELb0ELb0ELi2ELi4ELi4ELi4ELb0EEENS1_21CollectiveEpilogueBwdISA_SB_SD_Li256ELb1ELb0ELi2EEENS1_25SingleTileBwdLPTSchedulerILb1ELi128ELb0EEEEEEEEEvNT_6ParamsE$_ZN4cute3eso3ESOILb1ELb0EJNS_6LayoutINS_5tupleIJNS3_IJNS_1CILi8EEENS4_ILi1EEEEEENS4_ILi2EEEEEENS3_IJNS3_IJS6_NS4_ILi0EEEEEES5_EEEEENS_10ViewEngineIPN7cutlass10bfloat16_tEEEEEC2ERKSD_RKSI_)
$_ZN7cutlass13device_kernelIN5flash19enable_sm80_to_sm89INS1_16FlashAttnBwdSm80INS1_25CollectiveMainloopBwdSm80ILi2ELi2EN4cute5tupleIJNS5_1CILi128EEES8_NS7_ILi64EEEEEENS_10bfloat16_tEfNS_4arch4Sm80ELb1ELb0ELb1ELb1ELb0ELb0ELb0ELb0ELi2ELi4ELi4ELi4ELb0EEENS1_21CollectiveEpilogueBwdISA_SB_SD_Li256ELb1ELb0ELi2EEENS1_25SingleTileBwdLPTSchedulerILb1ELi128ELb0EEEEEEEEEvNT_6ParamsE$_ZN4cute3eso3ESOILb1ELb0EJNS_6LayoutINS_5tupleIJNS3_IJNS_1CILi8EEENS4_ILi1EEEEEENS4_ILi2EEEEEENS3_IJNS3_IJS6_NS4_ILi0EEEEEES5_EEEEENS_10ViewEngineIPN7cutlass10bfloat16_tEEEEEC2ERKSD_RKSI_:
[----:B------:R-:W-:Y:S01]  /*bac0*/  IADD3 R7, R67, -c[0x0][0x20], RZ ;  /* 0x8000080043077a10 */ /* 0x000fe20007ffe0ff */
[----:B------:R-:W-:Y:S01]  /*bad0*/  IMAD.MOV.U32 R10, RZ, RZ, R6 ;  /* 0x000000ffff0a7224 */ /* 0x000fe200078e0006 */
[----:B------:R-:W-:Y:S01]  /*bae0*/  MOV R11, R9 ;  /* 0x00000009000b7202 */ /* 0x000fe20000000f00 */
[----:B------:R-:W-:-:S04]  /*baf0*/  IMAD.MOV.U32 R9, RZ, RZ, 0x0 ;  /* 0x00000000ff097424 */ /* 0x000fc800078e00ff */
[----:B------:R1:W-:Y:S01]  /*bb00*/  STL.64 [R7], R10 ;  /* 0x0000000a07007387 */ /* 0x0003e20000100a00 */
[----:B------:R-:W-:Y:S05]  /*bb10*/  RET.REL.NODEC R8 `(_ZN7cutlass13device_kernelIN5flash19enable_sm80_to_sm89INS1_16FlashAttnBwdSm80INS1_25CollectiveMainloopBwdSm80ILi2ELi2EN4cute5tupleIJNS5_1CILi128EEES8_NS7_ILi64EEEEEENS_10bfloat16_tEfNS_4arch4Sm80ELb1ELb0ELb1ELb1ELb0ELb0ELb0ELb0ELi2ELi4ELi4ELi4ELb0EEENS1_21CollectiveEpilogueBwdISA_SB_SD_Li256ELb1ELb0ELi2EEENS1_25SingleTileBwdLPTSchedulerILb1ELi128ELb0EEEEEEEEEvNT_6ParamsE) ;  /* 0xffff44e008007950 */ /* 0x000fea0003c3ffff */
        .type           $_ZN7cutlass13device_kernelIN5flash19enable_sm80_to_sm89INS1_16FlashAttnBwdSm80INS1_25CollectiveMainloopBwdSm80ILi2ELi2EN4cute5tupleIJNS5_1CILi128EEES8_NS7_ILi64EEEEEENS_10bfloat16_tEfNS_4arch4Sm80ELb1ELb0ELb1ELb1ELb0ELb0ELb0ELb0ELi2ELi4ELi4ELi4ELb0EEENS1_21CollectiveEpilogueBwdISA_SB_SD_Li256ELb1ELb0ELi2EEENS1_25SingleTileBwdLPTSchedulerILb1ELi128ELb0EEEEEEEEEvNT_6ParamsE$_ZN4cute3eso3ESOILb1ELb0EJNS_6LayoutINS_5tupleIJNS3_IJNS_1CILi8EEENS4_ILi1EEEEEENS4_ILi2EEEEEENS3_IJNS3_IJS6_NS4_ILi0EEEEEES5_EEEEEiEEC2ERKSD_RKi,@function
        .size           $_ZN7cutlass13device_kernelIN5flash19enable_sm80_to_sm89INS1_16FlashAttnBwdSm80INS1_25CollectiveMainloopBwdSm80ILi2ELi2EN4cute5tupleIJNS5_1CILi128EEES8_NS7_ILi64EEEEEENS_10bfloat16_tEfNS_4arch4Sm80ELb1ELb0ELb1ELb1ELb0ELb0ELb0ELb0ELi2ELi4ELi4ELi4ELb0EEENS1_21CollectiveEpilogueBwdISA_SB_SD_Li256ELb1ELb0ELi2EEENS1_25SingleTileBwdLPTSchedulerILb1ELi128ELb0EEEEEEEEEvNT_6ParamsE$_ZN4cute3eso3ESOILb1ELb0EJNS_6LayoutINS_5tupleIJNS3_IJNS_1CILi8EEENS4_ILi1EEEEEENS4_ILi2EEEEEENS3_IJNS3_IJS6_NS4_ILi0EEEEEES5_EEEEEiEEC2ERKSD_RKi,($_ZN7cutlass13device_kernelIN5flash19enable_sm80_to_sm89INS1_16FlashAttnBwdSm80INS1_25CollectiveMainloopBwdSm80ILi2ELi2EN4cute5tupleIJNS5_1CILi128EEES8_NS7_ILi64EEEEEENS_10bfloat16_tEfNS_4arch4Sm80ELb1ELb0ELb1ELb1ELb0ELb0ELb0ELb0ELi2ELi4ELi4ELi4ELb0EEENS1_21CollectiveEpilogueBwdISA_SB_SD_Li256ELb1ELb0ELi2EEENS1_25SingleTileBwdLPTSchedulerILb1ELi128ELb0EEEEEEEEEvNT_6ParamsE$_ZN4cute3eso3ESOILb1ELb0EJNS_6LayoutINS_5tupleIJNS3_IJNS_1CILi8EEENS4_ILi1EEEEEENS4_ILi2EEENS3_IJNS4_ILi4EEES8_EEEEEENS3_IJNS3_IJS6_NS4_ILi0EEEEEES5_NS3_IJNS4_ILi32EEENS4_ILi16EEEEEEEEEEENS_10ViewEngineIPN7cutlass10bfloat16_tEEEEEC2ERKSI_RKSN_ - $_ZN7cutlass13device_kernelIN5flash19enable_sm80_to_sm89INS1_16FlashAttnBwdSm80INS1_25CollectiveMainloopBwdSm80ILi2ELi2EN4cute5tupleIJNS5_1CILi128EEES8_NS7_ILi64EEEEEENS_10bfloat16_tEfNS_4arch4Sm80ELb1ELb0ELb1ELb1ELb0ELb0ELb0ELb0ELi2ELi4ELi4ELi4ELb0EEENS1_21CollectiveEpilogueBwdISA_SB_SD_Li256ELb1ELb0ELi2EEENS1_25SingleTileBwdLPTSchedulerILb1ELi128ELb0EEEEEEEEEvNT_6ParamsE$_ZN4cute3eso3ESOILb1ELb0EJNS_6LayoutINS_5tupleIJNS3_IJNS_1CILi8EEENS4_ILi1EEEEEENS4_ILi2EEEEEENS3_IJNS3_IJS6_NS4_ILi0EEEEEES5_EEEEEiEEC2ERKSD_RKi)
$_ZN7cutlass13device_kernelIN5flash19enable_sm80_to_sm89INS1_16FlashAttnBwdSm80INS1_25CollectiveMainloopBwdSm80ILi2ELi2EN4cute5tupleIJNS5_1CILi128EEES8_NS7_ILi64EEEEEENS_10bfloat16_tEfNS_4arch4Sm80ELb1ELb0ELb1ELb1ELb0ELb0ELb0ELb0ELi2ELi4ELi4ELi4ELb0EEENS1_21CollectiveEpilogueBwdISA_SB_SD_Li256ELb1ELb0ELi2EEENS1_25SingleTileBwdLPTSchedulerILb1ELi128ELb0EEEEEEEEEvNT_6ParamsE$_ZN4cute3eso3ESOILb1ELb0EJNS_6LayoutINS_5tupleIJNS3_IJNS_1CILi8EEENS4_ILi1EEEEEENS4_ILi2EEEEEENS3_IJNS3_IJS6_NS4_ILi0EEEEEES5_EEEEEiEEC2ERKSD_RKi:
[----:B------:R-:W-:Y:S02]  /*bb20*/  IADD3 R2, R2, -c[0x0][0x20], RZ ;  /* 0x8000080002027a10 */ /* 0x000fe40007ffe0ff */
[----:B------:R-:W-:-:S03]  /*bb30*/  MOV R7, 0x0 ;  /* 0x0000000000077802 */ /* 0x000fc60000000f00 */
[----:B------:R1:W-:Y:S01]  /*bb40*/  STL [R2], R3 ;  /* 0x0000000302007387 */ /* 0x0003e20000100800 */
[----:B------:R-:W-:Y:S05]  /*bb50*/  RET.REL.NODEC R6 `(_ZN7cutlass13device_kernelIN5flash19enable_sm80_to_sm89INS1_16FlashAttnBwdSm80INS1_25CollectiveMainloopBwdSm80ILi2ELi2EN4cute5tupleIJNS5_1CILi128EEES8_NS7_ILi64EEEEEENS_10bfloat16_tEfNS_4arch4Sm80ELb1ELb0ELb1ELb1ELb0ELb0ELb0ELb0ELi2ELi4ELi4ELi4ELb0EEENS1_21CollectiveEpilogueBwdISA_SB_SD_Li256ELb1ELb0ELi2EEENS1_25SingleTileBwdLPTSchedulerILb1ELi128ELb0EEEEEEEEEvNT_6ParamsE) ;  /* 0xffff44a006007950 */ /* 0x000fea0003c3ffff */
        .type           $_ZN7cutlass13device_kernelIN5flash19enable_sm80_to_sm89INS1_16FlashAttnBwdSm80INS1_25CollectiveMainloopBwdSm80ILi2ELi2EN4cute5tupleIJNS5_1CILi128EEES8_NS7_ILi64EEEEEENS_10bfloat16_tEfNS_4arch4Sm80ELb1ELb0ELb1ELb1ELb0ELb0ELb0ELb0ELi2ELi4ELi4ELi4ELb0EEENS1_21CollectiveEpilogueBwdISA_SB_SD_Li256ELb1ELb0ELi2EEENS1_25SingleTileBwdLPTSchedulerILb1ELi128ELb0EEEEEEEEEvNT_6ParamsE$_ZN4cute3eso3ESOILb1ELb0EJNS_6LayoutINS_5tupleIJNS3_IJNS_1CILi8EEENS4_ILi1EEEEEENS4_ILi2EEENS3_IJNS4_ILi4EEES8_EEEEEENS3_IJNS3_IJS6_NS4_ILi0EEEEEES5_NS3_IJNS4_ILi32EEENS4_ILi16EEEEEEEEEEENS_10ViewEngineIPN7cutlass10bfloat16_tEEEEEC2ERKSI_RKSN_,@function
        .size           $_ZN7cutlass13device_kernelIN5flash19enable_sm80_to_sm89INS1_16FlashAttnBwdSm80INS1_25CollectiveMainloopBwdSm80ILi2ELi2EN4cute5tupleIJNS5_1CILi128EEES8_NS7_ILi64EEEEEENS_10bfloat16_tEfNS_4arch4Sm80ELb1ELb0ELb1ELb1ELb0ELb0ELb0ELb0ELi2ELi4ELi4ELi4ELb0EEENS1_21CollectiveEpilogueBwdISA_SB_SD_Li256ELb1ELb0ELi2EEENS1_25SingleTileBwdLPTSchedulerILb1ELi128ELb0EEEEEEEEEvNT_6ParamsE$_ZN4cute3eso3ESOILb1ELb0EJNS_6LayoutINS_5tupleIJNS3_IJNS_1CILi8EEENS4_ILi1EEEEEENS4_ILi2EEENS3_IJNS4_ILi4EEES8_EEEEEENS3_IJNS3_IJS6_NS4_ILi0EEEEEES5_NS3_IJNS4_ILi32EEENS4_ILi16EEEEEEEEEEENS_10ViewEngineIPN7cutlass10bfloat16_tEEEEEC2ERKSI_RKSN_,($_ZN7cutlass13device_kernelIN5flash19enable_sm80_to_sm89INS1_16FlashAttnBwdSm80INS1_25CollectiveMainloopBwdSm80ILi2ELi2EN4cute5tupleIJNS5_1CILi128EEES8_NS7_ILi64EEEEEENS_10bfloat16_tEfNS_4arch4Sm80ELb1ELb0ELb1ELb1ELb0ELb0ELb0ELb0ELi2ELi4ELi4ELi4ELb0EEENS1_21CollectiveEpilogueBwdISA_SB_SD_Li256ELb1ELb0ELi2EEENS1_25SingleTileBwdLPTSchedulerILb1ELi128ELb0EEEEEEEEEvNT_6ParamsE$_ZN4cute3eso3ESOILb1ELb0EJNS_6LayoutINS_5tupleIJNS3_IJNS_1CILi8EEENS4_ILi1EEEEEENS4_ILi2EEENS4_ILi4EEEEEENS3_IJNS3_IJS6_NS4_ILi0EEEEEES5_NS4_ILi16EEEEEEEENS_10ViewEngineIPN7cutlass10bfloat16_tEEEEEC2ERKSF_RKSK_ - $_ZN7cutlass13device_kernelIN5flash19enable_sm80_to_sm89INS1_16FlashAttnBwdSm80INS1_25CollectiveMainloopBwdSm80ILi2ELi2EN4cute5tupleIJNS5_1CILi128EEES8_NS7_ILi64EEEEEENS_10bfloat16_tEfNS_4arch4Sm80ELb1ELb0ELb1ELb1ELb0ELb0ELb0ELb0ELi2ELi4ELi4ELi4ELb0EEENS1_21CollectiveEpilogueBwdISA_SB_SD_Li256ELb1ELb0ELi2EEENS1_25SingleTileBwdLPTSchedulerILb1ELi128ELb0EEEEEEEEEvNT_6ParamsE$_ZN4cute3eso3ESOILb1ELb0EJNS_6LayoutINS_5tupleIJNS3_IJNS_1CILi8EEENS4_ILi1EEEEEENS4_ILi2EEENS3_IJNS4_ILi4EEES8_EEEEEENS3_IJNS3_IJS6_NS4_ILi0EEEEEES5_NS3_IJNS4_ILi32EEENS4_ILi16EEEEEEEEEEENS_10ViewEngineIPN7cutlass10bfloat16_tEEEEEC2ERKSI_RKSN_)
$_ZN7cutlass13device_kernelIN5flash19enable_sm80_to_sm89INS1_16FlashAttnBwdSm80INS1_25CollectiveMainloopBwdSm80ILi2ELi2EN4cute5tupleIJNS5_1CILi128EEES8_NS7_ILi64EEEEEENS_10bfloat16_tEfNS_4arch4Sm80ELb1ELb0ELb1ELb1ELb0ELb0ELb0ELb0ELi2ELi4ELi4ELi4ELb0EEENS1_21CollectiveEpilogueBwdISA_SB_SD_Li256ELb1ELb0ELi2EEENS1_25SingleTileBwdLPTSchedulerILb1ELi128ELb0EEEEEEEEEvNT_6ParamsE$_ZN4cute3eso3ESOILb1ELb0EJNS_6LayoutINS_5tupleIJNS3_IJNS_1CILi8EEENS4_ILi1EEEEEENS4_ILi2EEENS3_IJNS4_ILi4EEES8_EEEEEENS3_IJNS3_IJS6_NS4_ILi0EEEEEES5_NS3_IJNS4_ILi32EEENS4_ILi16EEEEEEEEEEENS_10ViewEngineIPN7cutlass10bfloat16_tEEEEEC2ERKSI_RKSN_:
[----:B------:R-:W-:Y:S02]  /*bb60*/  IADD3 R2, R67, -c[0x0][0x20], RZ ;  /* 0x8000080043027a10 */ /* 0x000fe40007ffe0ff */
[----:B------:R-:W-:-:S03]  /*bb70*/  MOV R5, 0x0 ;  /* 0x0000000000057802 */ /* 0x000fc60000000f00 */
[----:B------:R1:W-:Y:S01]  /*bb80*/  STL.64 [R2], R62 ;  /* 0x0000003e02007387 */ /* 0x0003e20000100a00 */
[----:B------:R-:W-:Y:S05]  /*bb90*/  RET.REL.NODEC R4 `(_ZN7cutlass13device_kernelIN5flash19enable_sm80_to_sm89INS1_16FlashAttnBwdSm80INS1_25CollectiveMainloopBwdSm80ILi2ELi2EN4cute5tupleIJNS5_1CILi128EEES8_NS7_ILi64EEEEEENS_10bfloat16_tEfNS_4arch4Sm80ELb1ELb0ELb1ELb1ELb0ELb0ELb0ELb0ELi2ELi4ELi4ELi4ELb0EEENS1_21CollectiveEpilogueBwdISA_SB_SD_Li256ELb1ELb0ELi2EEENS1_25SingleTileBwdLPTSchedulerILb1ELi128ELb0EEEEEEEEEvNT_6ParamsE) ;  /* 0xffff446004007950 */ /* 0x000fea0003c3ffff */
        .type           $_ZN7cutlass13device_kernelIN5flash19enable_sm80_to_sm89INS1_16FlashAttnBwdSm80INS1_25CollectiveMainloopBwdSm80ILi2ELi2EN4cute5tupleIJNS5_1CILi128EEES8_NS7_ILi64EEEEEENS_10bfloat16_tEfNS_4arch4Sm80ELb1ELb0ELb1ELb1ELb0ELb0ELb0ELb0ELi2ELi4ELi4ELi4ELb0EEENS1_21CollectiveEpilogueBwdISA_SB_SD_Li256ELb1ELb0ELi2EEENS1_25SingleTileBwdLPTSchedulerILb1ELi128ELb0EEEEEEEEEvNT_6ParamsE$_ZN4cute3eso3ESOILb1ELb0EJNS_6LayoutINS_5tupleIJNS3_IJNS_1CILi8EEENS4_ILi1EEEEEENS4_ILi2EEENS4_ILi4EEEEEENS3_IJNS3_IJS6_NS4_ILi0EEEEEES5_NS4_ILi16EEEEEEEENS_10ViewEngineIPN7cutlass10bfloat16_tEEEEEC2ERKSF_RKSK_,@function
        .size           $_ZN7cutlass13device_kernelIN5flash19enable_sm80_to_sm89INS1_16FlashAttnBwdSm80INS1_25CollectiveMainloopBwdSm80ILi2ELi2EN4cute5tupleIJNS5_1CILi128EEES8_NS7_ILi64EEEEEENS_10bfloat16_tEfNS_4arch4Sm80ELb1ELb0ELb1ELb1ELb0ELb0ELb0ELb0ELi2ELi4ELi4ELi4ELb0EEENS1_21CollectiveEpilogueBwdISA_SB_SD_Li256ELb1ELb0ELi2EEENS1_25SingleTileBwdLPTSchedulerILb1ELi128ELb0EEEEEEEEEvNT_6ParamsE$_ZN4cute3eso3ESOILb1ELb0EJNS_6LayoutINS_5tupleIJNS3_IJNS_1CILi8EEENS4_ILi1EEEEEENS4_ILi2EEENS4_ILi4EEEEEENS3_IJNS3_IJS6_NS4_ILi0EEEEEES5_NS4_ILi16EEEEEEEENS_10ViewEngineIPN7cutlass10bfloat16_tEEEEEC2ERKSF_RKSK_,($_ZN7cutlass13device_kernelIN5flash19enable_sm80_to_sm89INS1_16FlashAttnBwdSm80INS1_25CollectiveMainloopBwdSm80ILi2ELi2EN4cute5tupleIJNS5_1CILi128EEES8_NS7_ILi64EEEEEENS_10bfloat16_tEfNS_4arch4Sm80ELb1ELb0ELb1ELb1ELb0ELb0ELb0ELb0ELi2ELi4ELi4ELi4ELb0EEENS1_21CollectiveEpilogueBwdISA_SB_SD_Li256ELb1ELb0ELi2EEENS1_25SingleTileBwdLPTSchedulerILb1ELi128ELb0EEEEEEEEEvNT_6ParamsE$_ZN4cute3eso3ESOILb1ELb0EJNS_6LayoutINS_5tupleIJNS3_IJNS_1CILi8EEENS4_ILi1EEEEEENS4_ILi2EEES5_EEENS3_IJNS3_IJS6_NS4_ILi0EEEEEENS4_ILi64EEES5_EEEEENS_10ViewEngineIPN7cutlass10bfloat16_tEEEEEC2ERKSE_RKSJ_ - $_ZN7cutlass13device_kernelIN5flash19enable_sm80_to_sm89INS1_16FlashAttnBwdSm80INS1_25CollectiveMainloopBwdSm80ILi2ELi2EN4cute5tupleIJNS5_1CILi128EEES8_NS7_ILi64EEEEEENS_10bfloat16_tEfNS_4arch4Sm80ELb1ELb0ELb1ELb1ELb0ELb0ELb0ELb0ELi2ELi4ELi4ELi4ELb0EEENS1_21CollectiveEpilogueBwdISA_SB_SD_Li256ELb1ELb0ELi2EEENS1_25SingleTileBwdLPTSchedulerILb1ELi128ELb0EEEEEEEEEvNT_6ParamsE$_ZN4cute3eso3ESOILb1ELb0EJNS_6LayoutINS_5tupleIJNS3_IJNS_1CILi8EEENS4_ILi1EEEEEENS4_ILi2EEENS4_ILi4EEEEEENS3_IJNS3_IJS6_NS4_ILi0EEEEEES5_NS4_ILi16EEEEEEEENS_10ViewEngineIPN7cutlass10bfloat16_tEEEEEC2ERKSF_RKSK_)
$_ZN7cutlass13device_kernelIN5flash19enable_sm80_to_sm89INS1_16FlashAttnBwdSm80INS1_25CollectiveMainloopBwdSm80ILi2ELi2EN4cute5tupleIJNS5_1CILi128EEES8_NS7_ILi64EEEEEENS_10bfloat16_tEfNS_4arch4Sm80ELb1ELb0ELb1ELb1ELb0ELb0ELb0ELb0ELi2ELi4ELi4ELi4ELb0EEENS1_21CollectiveEpilogueBwdISA_SB_SD_Li256ELb1ELb0ELi2EEENS1_25SingleTileBwdLPTSchedulerILb1ELi128ELb0EEEEEEEEEvNT_6ParamsE$_ZN4cute3eso3ESOILb1ELb0EJNS_6LayoutINS_5tupleIJNS3_IJNS_1CILi8EEENS4_ILi1EEEEEENS4_ILi2EEENS4_ILi4EEEEEENS3_IJNS3_IJS6_NS4_ILi0EEEEEES5_NS4_ILi16EEEEEEEENS_10ViewEngineIPN7cutlass10bfloat16_tEEEEEC2ERKSF_RKSK_:
[----:B------:R-:W-:Y:S01]  /*bba0*/  IADD3 R2, R23, -c[0x0][0x20], RZ ;  /* 0x8000080017027a10 */ /* 0x000fe20007ffe0ff */
[----:B------:R-:W-:Y:S01]  /*bbb0*/  IMAD.MOV.U32 R7, RZ, RZ, R3 ;  /* 0x000000ffff077224 */ /* 0x000fe200078e0003 */
[----:B------:R-:W-:-:S04]  /*bbc0*/  MOV R5, 0x0 ;  /* 0x0000000000057802 */ /* 0x000fc80000000f00 */
[----:B------:R1:W-:Y:S01]  /*bbd0*/  STL.64 [R2], R6 ;  /* 0x0000000602007387 */ /* 0x0003e20000100a00 */
[----:B------:R-:W-:Y:S05]  /*bbe0*/  RET.REL.NODEC R4 `(_ZN7cutlass13device_kernelIN5flash19enable_sm80_to_sm89INS1_16FlashAttnBwdSm80INS1_25CollectiveMainloopBwdSm80ILi2ELi2EN4cute5tupleIJNS5_1CILi128EEES8_NS7_ILi64EEEEEENS_10bfloat16_tEfNS_4arch4Sm80ELb1ELb0ELb1ELb1ELb0ELb0ELb0ELb0ELi2ELi4ELi4ELi4ELb0EEENS1_21CollectiveEpilogueBwdISA_SB_SD_Li256ELb1ELb0ELi2EEENS1_25SingleTileBwdLPTSchedulerILb1ELi128ELb0EEEEEEEEEvNT_6ParamsE) ;  /* 0xffff441004007950 */ /* 0x000fea0003c3ffff */
        .type           $_ZN7cutlass13device_kernelIN5flash19enable_sm80_to_sm89INS1_16FlashAttnBwdSm80INS1_25CollectiveMainloopBwdSm80ILi2ELi2EN4cute5tupleIJNS5_1CILi128EEES8_NS7_ILi64EEEEEENS_10bfloat16_tEfNS_4arch4Sm80ELb1ELb0ELb1ELb1ELb0ELb0ELb0ELb0ELi2ELi4ELi4ELi4ELb0EEENS1_21CollectiveEpilogueBwdISA_SB_SD_Li256ELb1ELb0ELi2EEENS1_25SingleTileBwdLPTSchedulerILb1ELi128ELb0EEEEEEEEEvNT_6ParamsE$_ZN4cute3eso3ESOILb1ELb0EJNS_6LayoutINS_5tupleIJNS3_IJNS_1CILi8EEENS4_ILi1EEEEEENS4_ILi2EEES5_EEENS3_IJNS3_IJS6_NS4_ILi0EEEEEENS4_ILi64EEES5_EEEEENS_10ViewEngineIPN7cutlass10bfloat16_tEEEEEC2ERKSE_RKSJ_,@function
        .size           $_ZN7cutlass13device_kernelIN5flash19enable_sm80_to_sm89INS1_16FlashAttnBwdSm80INS1_25CollectiveMainloopBwdSm80ILi2ELi2EN4cute5tupleIJNS5_1CILi128EEES8_NS7_ILi64EEEEEENS_10bfloat16_tEfNS_4arch4Sm80ELb1ELb0ELb1ELb1ELb0ELb0ELb0ELb0ELi2ELi4ELi4ELi4ELb0EEENS1_21CollectiveEpilogueBwdISA_SB_SD_Li256ELb1ELb0ELi2EEENS1_25SingleTileBwdLPTSchedulerILb1ELi128ELb0EEEEEEEEEvNT_6ParamsE$_ZN4cute3eso3ESOILb1ELb0EJNS_6LayoutINS_5tupleIJNS3_IJNS_1CILi8EEENS4_ILi1EEEEEENS4_ILi2EEES5_EEENS3_IJNS3_IJS6_NS4_ILi0EEEEEENS4_ILi64EEES5_EEEEENS_10ViewEngineIPN7cutlass10bfloat16_tEEEEEC2ERKSE_RKSJ_,($_ZN7cutlass13device_kernelIN5flash19enable_sm80_to_sm89INS1_16FlashAttnBwdSm80INS1_25CollectiveMainloopBwdSm80ILi2ELi2EN4cute5tupleIJNS5_1CILi128EEES8_NS7_ILi64EEEEEENS_10bfloat16_tEfNS_4arch4Sm80ELb1ELb0ELb1ELb1ELb0ELb0ELb0ELb0ELi2ELi4ELi4ELi4ELb0EEENS1_21CollectiveEpilogueBwdISA_SB_SD_Li256ELb1ELb0ELi2EEENS1_25SingleTileBwdLPTSchedulerILb1ELi128ELb0EEEEEEEEEvNT_6ParamsE$_ZN4cute3eso3ESOILb1ELb0EJNS_6LayoutINS_5tupleIJNS3_IJNS_1CILi8EEENS4_ILi1EEEEEENS4_ILi4EEEEEENS3_IJNS3_IJS6_NS4_ILi0EEEEEENS4_ILi2048EEEEEEEENS_10ViewEngineINS_8smem_ptrIPN7cutlass10bfloat16_tEEEEEEEC2ERKSE_RKSL_ - $_ZN7cutlass13device_kernelIN5flash19enable_sm80_to_sm89INS1_16FlashAttnBwdSm80INS1_25CollectiveMainloopBwdSm80ILi2ELi2EN4cute5tupleIJNS5_1CILi128EEES8_NS7_ILi64EEEEEENS_10bfloat16_tEfNS_4arch4Sm80ELb1ELb0ELb1ELb1ELb0ELb0ELb0ELb0ELi2ELi4ELi4ELi4ELb0EEENS1_21CollectiveEpilogueBwdISA_SB_SD_Li256ELb1ELb0ELi2EEENS1_25SingleTileBwdLPTSchedulerILb1ELi128ELb0EEEEEEEEEvNT_6ParamsE$_ZN4cute3eso3ESOILb1ELb0EJNS_6LayoutINS_5tupleIJNS3_IJNS_1CILi8EEENS4_ILi1EEEEEENS4_ILi2EEES5_EEENS3_IJNS3_IJS6_NS4_ILi0EEEEEENS4_ILi64EEES5_EEEEENS_10ViewEngineIPN7cutlass10bfloat16_tEEEEEC2ERKSE_RKSJ_)
$_ZN7cutlass13device_kernelIN5flash19enable_sm80_to_sm89INS1_16FlashAttnBwdSm80INS1_25CollectiveMainloopBwdSm80ILi2ELi2EN4cute5tupleIJNS5_1CILi128EEES8_NS7_ILi64EEEEEENS_10bfloat16_tEfNS_4arch4Sm80ELb1ELb0ELb1ELb1ELb0ELb0ELb0ELb0ELi2ELi4ELi4ELi4ELb0EEENS1_21CollectiveEpilogueBwdISA_SB_SD_Li256ELb1ELb0ELi2EEENS1_25SingleTileBwdLPTSchedulerILb1ELi128ELb0EEEEEEEEEvNT_6ParamsE$_ZN4cute3eso3ESOILb1ELb0EJNS_6LayoutINS_5tupleIJNS3_IJNS_1CILi8EEENS4_ILi1EEEEEENS4_ILi2EEES5_EEENS3_IJNS3_IJS6_NS4_ILi0EEEEEENS4_ILi64EEES5_EEEEENS_10ViewEngineIPN7cutlass10bfloat16_tEEEEEC2ERKSE_RKSJ_:
[----:B------:R-:W-:Y:S01]  /*bbf0*/  IADD3 R2, R23, -c[0x0][0x20], RZ ;  /* 0x8000080017027a10 */ /* 0x000fe20007ffe0ff */
[----:B------:R-:W-:Y:S01]  /*bc00*/  IMAD.MOV.U32 R7, RZ, RZ, R3 ;  /* 0x000000ffff077224 */ /* 0x000fe200078e0003 */
[----:B------:R-:W-:-:S04]  /*bc10*/  MOV R5, 0x0 ;  /* 0x0000000000057802 */ /* 0x000fc80000000f00 */
[----:B------:R1:W-:Y:S01]  /*bc20*/  STL.64 [R2], R6 ;  /* 0x0000000602007387 */ /* 0x0003e20000100a00 */
[----:B------:R-:W-:Y:S05]  /*bc30*/  RET.REL.NODEC R4 `(_ZN7cutlass13device_kernelIN5flash19enable_sm80_to_sm89INS1_16FlashAttnBwdSm80INS1_25CollectiveMainloopBwdSm80ILi2ELi2EN4cute5tupleIJNS5_1CILi128EEES8_NS7_ILi64EEEEEENS_10bfloat16_tEfNS_4arch4Sm80ELb1ELb0ELb1ELb1ELb0ELb0ELb0ELb0ELi2ELi4ELi4ELi4ELb0EEENS1_21CollectiveEpilogueBwdISA_SB_SD_Li256ELb1ELb0ELi2EEENS1_25SingleTileBwdLPTSchedulerILb1ELi128ELb0EEEEEEEEEvNT_6ParamsE) ;  /* 0xffff43c004007950 */ /* 0x000fea0003c3ffff */
        .type           $_ZN7cutlass13device_kernelIN5flash19enable_sm80_to_sm89INS1_16FlashAttnBwdSm80INS1_25CollectiveMainloopBwdSm80ILi2ELi2EN4cute5tupleIJNS5_1CILi128EEES8_NS7_ILi64EEEEEENS_10bfloat16_tEfNS_4arch4Sm80ELb1ELb0ELb1ELb1ELb0ELb0ELb0ELb0ELi2ELi4ELi4ELi4ELb0EEENS1_21CollectiveEpilogueBwdISA_SB_SD_Li256ELb1ELb0ELi2EEENS1_25SingleTileBwdLPTSchedulerILb1ELi128ELb0EEEEEEEEEvNT_6ParamsE$_ZN4cute3eso3ESOILb1ELb0EJNS_6LayoutINS_5tupleIJNS3_IJNS_1CILi8EEENS4_ILi1EEEEEENS4_ILi4EEEEEENS3_IJNS3_IJS6_NS4_ILi0EEEEEENS4_ILi2048EEEEEEEENS_10ViewEngineINS_8smem_ptrIPN7cutlass10bfloat16_tEEEEEEEC2ERKSE_RKSL_,@function
        .size           $_ZN7cutlass13device_kernelIN5flash19enable_sm80_to_sm89INS1_16FlashAttnBwdSm80INS1_25CollectiveMainloopBwdSm80ILi2ELi2EN4cute5tupleIJNS5_1CILi128EEES8_NS7_ILi64EEEEEENS_10bfloat16_tEfNS_4arch4Sm80ELb1ELb0ELb1ELb1ELb0ELb0ELb0ELb0ELi2ELi4ELi4ELi4ELb0EEENS1_21CollectiveEpilogueBwdISA_SB_SD_Li256ELb1ELb0ELi2EEENS1_25SingleTileBwdLPTSchedulerILb1ELi128ELb0EEEEEEEEEvNT_6ParamsE$_ZN4cute3eso3ESOILb1ELb0EJNS_6LayoutINS_5tupleIJNS3_IJNS_1CILi8EEENS4_ILi1EEEEEENS4_ILi4EEEEEENS3_IJNS3_IJS6_NS4_ILi0EEEEEENS4_ILi2048EEEEEEEENS_10ViewEngineINS_8smem_ptrIPN7cutlass10bfloat16_tEEEEEEEC2ERKSE_RKSL_,($_ZN7cutlass13device_kernelIN5flash19enable_sm80_to_sm89INS1_16FlashAttnBwdSm80INS1_25CollectiveMainloopBwdSm80ILi2ELi2EN4cute5tupleIJNS5_1CILi128EEES8_NS7_ILi64EEEEEENS_10bfloat16_tEfNS_4arch4Sm80ELb1ELb0ELb1ELb1ELb0ELb0ELb0ELb0ELi2ELi4ELi4ELi4ELb0EEENS1_21CollectiveEpilogueBwdISA_SB_SD_Li256ELb1ELb0ELi2EEENS1_25SingleTileBwdLPTSchedulerILb1ELi128ELb0EEEEEEEEEvNT_6ParamsE$_ZN4cute3eso3ESOILb1ELb0EJNS_6LayoutINS_5tupleIJNS3_IJNS_1CILi8EEENS4_ILi1EEEEEENS4_ILi4EEEEEENS3_IJNS3_IJS6_NS4_ILi0EEEEEENS4_ILi2048EEEEEEEEiEEC2ERKSE_RKi - $_ZN7cutlass13device_kernelIN5flash19enable_sm80_to_sm89INS1_16FlashAttnBwdSm80INS1_25CollectiveMainloopBwdSm80ILi2ELi2EN4cute5tupleIJNS5_1CILi128EEES8_NS7_ILi64EEEEEENS_10bfloat16_tEfNS_4arch4Sm80ELb1ELb0ELb1ELb1ELb0ELb0ELb0ELb0ELi2ELi4ELi4ELi4ELb0EEENS1_21CollectiveEpilogueBwdISA_SB_SD_Li256ELb1ELb0ELi2EEENS1_25SingleTileBwdLPTSchedulerILb1ELi128ELb0EEEEEEEEEvNT_6ParamsE$_ZN4cute3eso3ESOILb1ELb0EJNS_6LayoutINS_5tupleIJNS3_IJNS_1CILi8EEENS4_ILi1EEEEEENS4_ILi4EEEEEENS3_IJNS3_IJS6_NS4_ILi0EEEEEENS4_ILi2048EEEEEEEENS_10ViewEngineINS_8smem_ptrIPN7cutlass10bfloat16_tEEEEEEEC2ERKSE_RKSL_)
$_ZN7cutlass13device_kernelIN5flash19enable_sm80_to_sm89INS1_16FlashAttnBwdSm80INS1_25CollectiveMainloopBwdSm80ILi2ELi2EN4cute5tupleIJNS5_1CILi128EEES8_NS7_ILi64EEEEEENS_10bfloat16_tEfNS_4arch4Sm80ELb1ELb0ELb1ELb1ELb0ELb0ELb0ELb0ELi2ELi4ELi4ELi4ELb0EEENS1_21CollectiveEpilogueBwdISA_SB_SD_Li256ELb1ELb0ELi2EEENS1_25SingleTileBwdLPTSchedulerILb1ELi128ELb0EEEEEEEEEvNT_6ParamsE$_ZN4cute3eso3ESOILb1ELb0EJNS_6LayoutINS_5tupleIJNS3_IJNS_1CILi8EEENS4_ILi1EEEEEENS4_ILi4EEEEEENS3_IJNS3_IJS6_NS4_ILi0EEEEEENS4_ILi2048EEEEEEEENS_10ViewEngineINS_8smem_ptrIPN7cutlass10bfloat16_tEEEEEEEC2ERKSE_RKSL_:
[----:B------:R-:W-:Y:S02]  /*bc40*/  IADD3 R4, R23, -c[0x0][0x20], RZ ;  /* 0x8000080017047a10 */ /* 0x000fe40007ffe0ff */
[----:B------:R-:W-:-:S03]  /*bc50*/  MOV R7, 0x0 ;  /* 0x0000000000077802 */ /* 0x000fc60000000f00 */
[----:B------:R1:W-:Y:S01]  /*bc60*/  STL.64 [R4], R2 ;  /* 0x0000000204007387 */ /* 0x0003e20000100a00 */
[----:B------:R-:W-:Y:S05]  /*bc70*/  RET.REL.NODEC R6 `(_ZN7cutlass13device_kernelIN5flash19enable_sm80_to_sm89INS1_16FlashAttnBwdSm80INS1_25CollectiveMainloopBwdSm80ILi2ELi2EN4cute5tupleIJNS5_1CILi128EEES8_NS7_ILi64EEEEEENS_10bfloat16_tEfNS_4arch4Sm80ELb1ELb0ELb1ELb1ELb0ELb0ELb0ELb0ELi2ELi4ELi4ELi4ELb0EEENS1_21CollectiveEpilogueBwdISA_SB_SD_Li256ELb1ELb0ELi2EEENS1_25SingleTileBwdLPTSchedulerILb1ELi128ELb0EEEEEEEEEvNT_6ParamsE) ;  /* 0xffff438006007950 */ /* 0x000fea0003c3ffff */
        .type           $_ZN7cutlass13device_kernelIN5flash19enable_sm80_to_sm89INS1_16FlashAttnBwdSm80INS1_25CollectiveMainloopBwdSm80ILi2ELi2EN4cute5tupleIJNS5_1CILi128EEES8_NS7_ILi64EEEEEENS_10bfloat16_tEfNS_4arch4Sm80ELb1ELb0ELb1ELb1ELb0ELb0ELb0ELb0ELi2ELi4ELi4ELi4ELb0EEENS1_21CollectiveEpilogueBwdISA_SB_SD_Li256ELb1ELb0ELi2EEENS1_25SingleTileBwdLPTSchedulerILb1ELi128ELb0EEEEEEEEEvNT_6ParamsE$_ZN4cute3eso3ESOILb1ELb0EJNS_6LayoutINS_5tupleIJNS3_IJNS_1CILi8EEENS4_ILi1EEEEEENS4_ILi4EEEEEENS3_IJNS3_IJS6_NS4_ILi0EEEEEENS4_ILi2048EEEEEEEEiEEC2ERKSE_RKi,@function
        .size           $_ZN7cutlass13device_kernelIN5flash19enable_sm80_to_sm89INS1_16FlashAttnBwdSm80INS1_25CollectiveMainloopBwdSm80ILi2ELi2EN4cute5tupleIJNS5_1CILi128EEES8_NS7_ILi64EEEEEENS_10bfloat16_tEfNS_4arch4Sm80ELb1ELb0ELb1ELb1ELb0ELb0ELb0ELb0ELi2ELi4ELi4ELi4ELb0EEENS1_21CollectiveEpilogueBwdISA_SB_SD_Li256ELb1ELb0ELi2EEENS1_25SingleTileBwdLPTSchedulerILb1ELi128ELb0EEEEEEEEEvNT_6ParamsE$_ZN4cute3eso3ESOILb1ELb0EJNS_6LayoutINS_5tupleIJNS3_IJNS_1CILi8EEENS4_ILi1EEEEEENS4_ILi4EEEEEENS3_IJNS3_IJS6_NS4_ILi0EEEEEENS4_ILi2048EEEEEEEEiEEC2ERKSE_RKi,($_ZN7cutlass13device_kernelIN5flash19enable_sm80_to_sm89INS1_16FlashAttnBwdSm80INS1_25CollectiveMainloopBwdSm80ILi2ELi2EN4cute5tupleIJNS5_1CILi128EEES8_NS7_ILi64EEEEEENS_10bfloat16_tEfNS_4arch4Sm80ELb1ELb0ELb1ELb1ELb0ELb0ELb0ELb0ELi2ELi4ELi4ELi4ELb0EEENS1_21CollectiveEpilogueBwdISA_SB_SD_Li256ELb1ELb0ELi2EEENS1_25SingleTileBwdLPTSchedulerILb1ELi128ELb0EEEEEEEEEvNT_6ParamsE$_ZN4cute3eso3ESOILb1ELb0EJNS_6LayoutINS_5tupleIJNS3_IJNS_1CILi8EEENS4_ILi1EEEEEENS4_ILi4EEEEEENS3_IJNS3_IJS6_NS4_ILi0EEEEEES5_EEEEENS_10ViewEngineIPN7cutlass10bfloat16_tEEEEEC2ERKSD_RKSI_ - $_ZN7cutlass13device_kernelIN5flash19enable_sm80_to_sm89INS1_16FlashAttnBwdSm80INS1_25CollectiveMainloopBwdSm80ILi2ELi2EN4cute5tupleIJNS5_1CILi128EEES8_NS7_ILi64EEEEEENS_10bfloat16_tEfNS_4arch4Sm80ELb1ELb0ELb1ELb1ELb0ELb0ELb0ELb0ELi2ELi4ELi4ELi4ELb0EEENS1_21CollectiveEpilogueBwdISA_SB_SD_Li256ELb1ELb0ELi2EEENS1_25SingleTileBwdLPTSchedulerILb1ELi128ELb0EEEEEEEEEvNT_6ParamsE$_ZN4cute3eso3ESOILb1ELb0EJNS_6LayoutINS_5tupleIJNS3_IJNS_1CILi8EEENS4_ILi1EEEEEENS4_ILi4EEEEEENS3_IJNS3_IJS6_NS4_ILi0EEEEEENS4_ILi2048EEEEEEEEiEEC2ERKSE_RKi)
$_ZN7cutlass13device_kernelIN5flash19enable_sm80_to_sm89INS1_16FlashAttnBwdSm80INS1_25CollectiveMainloopBwdSm80ILi2ELi2EN4cute5tupleIJNS5_1CILi128EEES8_NS7_ILi64EEEEEENS_10bfloat16_tEfNS_4arch4Sm80ELb1ELb0ELb1ELb1ELb0ELb0ELb0ELb0ELi2ELi4ELi4ELi4ELb0EEENS1_21CollectiveEpilogueBwdISA_SB_SD_Li256ELb1ELb0ELi2EEENS1_25SingleTileBwdLPTSchedulerILb1ELi128ELb0EEEEEEEEEvNT_6ParamsE$_ZN4cute3eso3ESOILb1ELb0EJNS_6LayoutINS_5tupleIJNS3_IJNS_1CILi8EEENS4_ILi1EEEEEENS4_ILi4EEEEEENS3_IJNS3_IJS6_NS4_ILi0EEEEEENS4_ILi2048EEEEEEEEiEEC2ERKSE_RKi:
[----:B------:R-:W-:Y:S02]  /*bc80*/  IADD3 R2, R23, -c[0x0][0x20], RZ ;  /* 0x8000080017027a10 */ /* 0x000fe40007ffe0ff */
[----:B------:R-:W-:-:S03]  /*bc90*/  MOV R5, 0x0 ;  /* 0x0000000000057802 */ /* 0x000fc60000000f00 */
[----:B------:R1:W-:Y:S01]  /*bca0*/  STL [R2], R3 ;  /* 0x0000000302007387 */ /* 0x0003e20000100800 */
[----:B------:R-:W-:Y:S05]  /*bcb0*/  RET.REL.NODEC R4 `(_ZN7cutlass13device_kernelIN5flash19enable_sm80_to_sm89INS1_16FlashAttnBwdSm80INS1_25CollectiveMainloopBwdSm80ILi2ELi2EN4cute5tupleIJNS5_1CILi128EEES8_NS7_ILi64EEEEEENS_10bfloat16_tEfNS_4arch4Sm80ELb1ELb0ELb1ELb1ELb0ELb0ELb0ELb0ELi2ELi4ELi4ELi4ELb0EEENS1_21CollectiveEpilogueBwdISA_SB_SD_Li256ELb1ELb0ELi2EEENS1_25SingleTileBwdLPTSchedulerILb1ELi128ELb0EEEEEEEEEvNT_6ParamsE) ;  /* 0xffff434004007950 */ /* 0x000fea0003c3ffff */
        .type           $_ZN7cutlass13device_kernelIN5flash19enable_sm80_to_sm89INS1_16FlashAttnBwdSm80INS1_25CollectiveMainloopBwdSm80ILi2ELi2EN4cute5tupleIJNS5_1CILi128EEES8_NS7_ILi64EEEEEENS_10bfloat16_tEfNS_4arch4Sm80ELb1ELb0ELb1ELb1ELb0ELb0ELb0ELb0ELi2ELi4ELi4ELi4ELb0EEENS1_21CollectiveEpilogueBwdISA_SB_SD_Li256ELb1ELb0ELi2EEENS1_25SingleTileBwdLPTSchedulerILb1ELi128ELb0EEEEEEEEEvNT_6ParamsE$_ZN4cute3eso3ESOILb1ELb0EJNS_6LayoutINS_5tupleIJNS3_IJNS_1CILi8EEENS4_ILi1EEEEEENS4_ILi4EEEEEENS3_IJNS3_IJS6_NS4_ILi0EEEEEES5_EEEEENS_10ViewEngineIPN7cutlass10bfloat16_tEEEEEC2ERKSD_RKSI_,@function
        .size           $_ZN7cutlass13device_kernelIN5flash19enable_sm80_to_sm89INS1_16FlashAttnBwdSm80INS1_25CollectiveMainloopBwdSm80ILi2ELi2EN4cute5tupleIJNS5_1CILi128EEES8_NS7_ILi64EEEEEENS_10bfloat16_tEfNS_4arch4Sm80ELb1ELb0ELb1ELb1ELb0ELb0ELb0ELb0ELi2ELi4ELi4ELi4ELb0EEENS1_21CollectiveEpilogueBwdISA_SB_SD_Li256ELb1ELb0ELi2EEENS1_25SingleTileBwdLPTSchedulerILb1ELi128ELb0EEEEEEEEEvNT_6ParamsE$_ZN4cute3eso3ESOILb1ELb0EJNS_6LayoutINS_5tupleIJNS3_IJNS_1CILi8EEENS4_ILi1EEEEEENS4_ILi4EEEEEENS3_IJNS3_IJS6_NS4_ILi0EEEEEES5_EEEEENS_10ViewEngineIPN7cutlass10bfloat16_tEEEEEC2ERKSD_RKSI_,($_ZN7cutlass13device_kernelIN5flash19enable_sm80_to_sm89INS1_16FlashAttnBwdSm80INS1_25CollectiveMainloopBwdSm80ILi2ELi2EN4cute5tupleIJNS5_1CILi128EEES8_NS7_ILi64EEEEEENS_10bfloat16_tEfNS_4arch4Sm80ELb1ELb0ELb1ELb1ELb0ELb0ELb0ELb0ELi2ELi4ELi4ELi4ELb0EEENS1_21CollectiveEpilogueBwdISA_SB_SD_Li256ELb1ELb0ELi2EEENS1_25SingleTileBwdLPTSchedulerILb1ELi128ELb0EEEEEEEEEvNT_6ParamsE$_ZN4cute3eso3ESOILb1ELb0EJNS_6LayoutINS_5tupleIJNS3_IJNS_1CILi8EEENS4_ILi1EEEEEENS4_ILi4EEEEEENS3_IJNS3_IJS6_NS4_ILi0EEEEEES5_EEEEEiEEC2ERKSD_RKi - $_ZN7cutlass13device_kernelIN5flash19enable_sm80_to_sm89INS1_16FlashAttnBwdSm80INS1_25CollectiveMainloopBwdSm80ILi2ELi2EN4cute5tupleIJNS5_1CILi128EEES8_NS7_ILi64EEEEEENS_10bfloat16_tEfNS_4arch4Sm80ELb1ELb0ELb1ELb1ELb0ELb0ELb0ELb0ELi2ELi4ELi4ELi4ELb0EEENS1_21CollectiveEpilogueBwdISA_SB_SD_Li256ELb1ELb0ELi2EEENS1_25SingleTileBwdLPTSchedulerILb1ELi128ELb0EEEEEEEEEvNT_6ParamsE$_ZN4cute3eso3ESOILb1ELb0EJNS_6LayoutINS_5tupleIJNS3_IJNS_1CILi8EEENS4_ILi1EEEEEENS4_ILi4EEEEEENS3_IJNS3_IJS6_NS4_ILi0EEEEEES5_EEEEENS_10ViewEngineIPN7cutlass10bfloat16_tEEEEEC2ERKSD_RKSI_)
$_ZN7cutlass13device_kernelIN5flash19enable_sm80_to_sm89INS1_16FlashAttnBwdSm80INS1_25CollectiveMainloopBwdSm80ILi2ELi2EN4cute5tupleIJNS5_1CILi128EEES8_NS7_ILi64EEEEEENS_10bfloat16_tEfNS_4arch4Sm80ELb1ELb0ELb1ELb1ELb0ELb0ELb0ELb0ELi2ELi4ELi4ELi4ELb0EEENS1_21CollectiveEpilogueBwdISA_SB_SD_Li256ELb1ELb0ELi2EEENS1_25SingleTileBwdLPTSchedulerILb1ELi128ELb0EEEEEEEEEvNT_6ParamsE$_ZN4cute3eso3ESOILb1ELb0EJNS_6LayoutINS_5tupleIJNS3_IJNS_1CILi8EEENS4_ILi1EEEEEENS4_ILi4EEEEEENS3_IJNS3_IJS6_NS4_ILi0EEEEEES5_EEEEENS_10ViewEngineIPN7cutlass10bfloat16_tEEEEEC2ERKSD_RKSI_:
[----:B------:R-:W-:Y:S01]  /*bcc0*/  IADD3 R7, R23, -c[0x0][0x20], RZ ;  /* 0x8000080017077a10 */ /* 0x000fe20007ffe0ff */
[----:B------:R-:W-:Y:S01]  /*bcd0*/  IMAD.MOV.U32 R10, RZ, RZ, R6 ;  /* 0x000000ffff0a7224 */ /* 0x000fe200078e0006 */
[----:B------:R-:W-:Y:S01]  /*bce0*/  MOV R11, R9 ;  /* 0x00000009000b7202 */ /* 0x000fe20000000f00 */
[----:B------:R-:W-:-:S04]  /*bcf0*/  IMAD.MOV.U32 R9, RZ, RZ, 0x0 ;  /* 0x00000000ff097424 */ /* 0x000fc800078e00ff */
[----:B------:R1:W-:Y:S01]  /*bd00*/  STL.64 [R7], R10 ;  /* 0x0000000a07007387 */ /* 0x0003e20000100a00 */
[----:B------:R-:W-:Y:S05]  /*bd10*/  RET.REL.NODEC R8 `(_ZN7cutlass13device_kernelIN5flash19enable_sm80_to_sm89INS1_16FlashAttnBwdSm80INS1_25CollectiveMainloopBwdSm80ILi2ELi2EN4cute5tupleIJNS5_1CILi128EEES8_NS7_ILi64EEEEEENS_10bfloat16_tEfNS_4arch4Sm80ELb1ELb0ELb1ELb1ELb0ELb0ELb0ELb0ELi2ELi4ELi4ELi4ELb0EEENS1_21CollectiveEpilogueBwdISA_SB_SD_Li256ELb1ELb0ELi2EEENS1_25SingleTileBwdLPTSchedulerILb1ELi128ELb0EEEEEEEEEvNT_6ParamsE) ;  /* 0xffff42e008007950 */ /* 0x000fea0003c3ffff */
        .type           $_ZN7cutlass13device_kernelIN5flash19enable_sm80_to_sm89INS1_16FlashAttnBwdSm80INS1_25CollectiveMainloopBwdSm80ILi2ELi2EN4cute5tupleIJNS5_1CILi128EEES8_NS7_ILi64EEEEEENS_10bfloat16_tEfNS_4arch4Sm80ELb1ELb0ELb1ELb1ELb0ELb0ELb0ELb0ELi2ELi4ELi4ELi4ELb0EEENS1_21CollectiveEpilogueBwdISA_SB_SD_Li256ELb1ELb0ELi2EEENS1_25SingleTileBwdLPTSchedulerILb1ELi128ELb0EEEEEEEEEvNT_6ParamsE$_ZN4cute3eso3ESOILb1ELb0EJNS_6LayoutINS_5tupleIJNS3_IJNS_1CILi8EEENS4_ILi1EEEEEENS4_ILi4EEEEEENS3_IJNS3_IJS6_NS4_ILi0EEEEEES5_EEEEEiEEC2ERKSD_RKi,@function
        .size           $_ZN7cutlass13device_kernelIN5flash19enable_sm80_to_sm89INS1_16FlashAttnBwdSm80INS1_25CollectiveMainloopBwdSm80ILi2ELi2EN4cute5tupleIJNS5_1CILi128EEES8_NS7_ILi64EEEEEENS_10bfloat16_tEfNS_4arch4Sm80ELb1ELb0ELb1ELb1ELb0ELb0ELb0ELb0ELi2ELi4ELi4ELi4ELb0EEENS1_21CollectiveEpilogueBwdISA_SB_SD_Li256ELb1ELb0ELi2EEENS1_25SingleTileBwdLPTSchedulerILb1ELi128ELb0EEEEEEEEEvNT_6ParamsE$_ZN4cute3eso3ESOILb1ELb0EJNS_6LayoutINS_5tupleIJNS3_IJNS_1CILi8EEENS4_ILi1EEEEEENS4_ILi4EEEEEENS3_IJNS3_IJS6_NS4_ILi0EEEEEES5_EEEEEiEEC2ERKSD_RKi,($_ZN7cutlass13device_kernelIN5flash19enable_sm80_to_sm89INS1_16FlashAttnBwdSm80INS1_25CollectiveMainloopBwdSm80ILi2ELi2EN4cute5tupleIJNS5_1CILi128EEES8_NS7_ILi64EEEEEENS_10bfloat16_tEfNS_4arch4Sm80ELb1ELb0ELb1ELb1ELb0ELb0ELb0ELb0ELi2ELi4ELi4ELi4ELb0EEENS1_21CollectiveEpilogueBwdISA_SB_SD_Li256ELb1ELb0ELi2EEENS1_25SingleTileBwdLPTSchedulerILb1ELi128ELb0EEEEEEEEEvNT_6ParamsE$_ZN4cute3eso3ESOILb1ELb0EJNS_6LayoutINS_5tupleIJNS3_IJNS_1CILi8EEENS4_ILi1EEEEEENS4_ILi4EEES6_EEENS3_IJNS3_IJS6_NS4_ILi0EEEEEENS4_ILi2048EEESA_EEEEENS_10ViewEngineINS_8smem_ptrIPN7cutlass10bfloat16_tEEEEEEEC2ERKSE_RKSL_ - $_ZN7cutlass13device_kernelIN5flash19enable_sm80_to_sm89INS1_16FlashAttnBwdSm80INS1_25CollectiveMainloopBwdSm80ILi2ELi2EN4cute5tupleIJNS5_1CILi128EEES8_NS7_ILi64EEEEEENS_10bfloat16_tEfNS_4arch4Sm80ELb1ELb0ELb1ELb1ELb0ELb0ELb0ELb0ELi2ELi4ELi4ELi4ELb0EEENS1_21CollectiveEpilogueBwdISA_SB_SD_Li256ELb1ELb0ELi2EEENS1_25SingleTileBwdLPTSchedulerILb1ELi128ELb0EEEEEEEEEvNT_6ParamsE$_ZN4cute3eso3ESOILb1ELb0EJNS_6LayoutINS_5tupleIJNS3_IJNS_1CILi8EEENS4_ILi1EEEEEENS4_ILi4EEEEEENS3_IJNS3_IJS6_NS4_ILi0EEEEEES5_EEEEEiEEC2ERKSD_RKi)
$_ZN7cutlass13device_kernelIN5flash19enable_sm80_to_sm89INS1_16FlashAttnBwdSm80INS1_25CollectiveMainloopBwdSm80ILi2ELi2EN4cute5tupleIJNS5_1CILi128EEES8_NS7_ILi64EEEEEENS_10bfloat16_tEfNS_4arch4Sm80ELb1ELb0ELb1ELb1ELb0ELb0ELb0ELb0ELi2ELi4ELi4ELi4ELb0EEENS1_21CollectiveEpilogueBwdISA_SB_SD_Li256ELb1ELb0ELi2EEENS1_25SingleTileBwdLPTSchedulerILb1ELi128ELb0EEEEEEEEEvNT_6ParamsE$_ZN4cute3eso3ESOILb1ELb0EJNS_6LayoutINS_5tupleIJNS3_IJNS_1CILi8EEENS4_ILi1EEEEEENS4_ILi4EEEEEENS3_IJNS3_IJS6_NS4_ILi0EEEEEES5_EEEEEiEEC2ERKSD_RKi:
[----:B------:R-:W-:Y:S02]  /*bd20*/  IADD3 R2, R23, -c[0x0][0x20], RZ ;  /* 0x8000080017027a10 */ /* 0x000fe40007ffe0ff */
[----:B------:R-:W-:-:S03]  /*bd30*/  MOV R7, 0x0 ;  /* 0x0000000000077802 */ /* 0x000fc60000000f00 */
[----:B------:R1:W-:Y:S01]  /*bd40*/  STL [R2], R3 ;  /* 0x0000000302007387 */ /* 0x0003e20000100800 */
[----:B------:R-:W-:Y:S05]  /*bd50*/  RET.REL.NODEC R6 `(_ZN7cutlass13device_kernelIN5flash19enable_sm80_to_sm89INS1_16FlashAttnBwdSm80INS1_25CollectiveMainloopBwdSm80ILi2ELi2EN4cute5tupleIJNS5_1CILi128EEES8_NS7_ILi64EEEEEENS_10bfloat16_tEfNS_4arch4Sm80ELb1ELb0ELb1ELb1ELb0ELb0ELb0ELb0ELi2ELi4ELi4ELi4ELb0EEENS1_21CollectiveEpilogueBwdISA_SB_SD_Li256ELb1ELb0ELi2EEENS1_25SingleTileBwdLPTSchedulerILb1ELi128ELb0EEEEEEEEEvNT_6ParamsE) ;  /* 0xffff42a006007950 */ /* 0x000fea0003c3ffff */
        .type           $_ZN7cutlass13device_kernelIN5flash19enable_sm80_to_sm89INS1_16FlashAttnBwdSm80INS1_25CollectiveMainloopBwdSm80ILi2ELi2EN4cute5tupleIJNS5_1CILi128EEES8_NS7_ILi64EEEEEENS_10bfloat16_tEfNS_4arch4Sm80ELb1ELb0ELb1ELb1ELb0ELb0ELb0ELb0ELi2ELi4ELi4ELi4ELb0EEENS1_21CollectiveEpilogueBwdISA_SB_SD_Li256ELb1ELb0ELi2EEENS1_25SingleTileBwdLPTSchedulerILb1ELi128ELb0EEEEEEEEEvNT_6ParamsE$_ZN4cute3eso3ESOILb1ELb0EJNS_6LayoutINS_5tupleIJNS3_IJNS_1CILi8EEENS4_ILi1EEEEEENS4_ILi4EEES6_EEENS3_IJNS3_IJS6_NS4_ILi0EEEEEENS4_ILi2048EEESA_EEEEENS_10ViewEngineINS_8smem_ptrIPN7cutlass10bfloat16_tEEEEEEEC2ERKSE_RKSL_,@function
        .size           $_ZN7cutlass13device_kernelIN5flash19enable_sm80_to_sm89INS1_16FlashAttnBwdSm80INS1_25CollectiveMainloopBwdSm80ILi2ELi2EN4cute5tupleIJNS5_1CILi128EEES8_NS7_ILi64EEEEEENS_10bfloat16_tEfNS_4arch4Sm80ELb1ELb0ELb1ELb1ELb0ELb0ELb0ELb0ELi2ELi4ELi4ELi4ELb0EEENS1_21CollectiveEpilogueBwdISA_SB_SD_Li256ELb1ELb0ELi2EEENS1_25SingleTileBwdLPTSchedulerILb1ELi128ELb0EEEEEEEEEvNT_6ParamsE$_ZN4cute3eso3ESOILb1ELb0EJNS_6LayoutINS_5tupleIJNS3_IJNS_1CILi8EEENS4_ILi1EEEEEENS4_ILi4EEES6_EEENS3_IJNS3_IJS6_NS4_ILi0EEEEEENS4_ILi2048EEESA_EEEEENS_10ViewEngineINS_8smem_ptrIPN7cutlass10bfloat16_tEEEEEEEC2ERKSE_RKSL_,($_ZN7cutlass13device_kernelIN5flash19enable_sm80_to_sm89INS1_16FlashAttnBwdSm80INS1_25CollectiveMainloopBwdSm80ILi2ELi2EN4cute5tupleIJNS5_1CILi128EEES8_NS7_ILi64EEEEEENS_10bfloat16_tEfNS_4arch4Sm80ELb1ELb0ELb1ELb1ELb0ELb0ELb0ELb0ELi2ELi4ELi4ELi4ELb0EEENS1_21CollectiveEpilogueBwdISA_SB_SD_Li256ELb1ELb0ELi2EEENS1_25SingleTileBwdLPTSchedulerILb1ELi128ELb0EEEEEEEEEvNT_6ParamsE$_ZN4cute3eso3ESOILb1ELb0EJNS_6LayoutINS_5tupleIJNS3_IJNS_1CILi8EEENS4_ILi1EEEEEENS4_ILi4EEES6_EEENS3_IJNS3_IJS6_NS4_ILi0EEEEEENS4_ILi2048EEESA_EEEEEiEEC2ERKSE_RKi - $_ZN7cutlass13device_kernelIN5flash19enable_sm80_to_sm89INS1_16FlashAttnBwdSm80INS1_25CollectiveMainloopBwdSm80ILi2ELi2EN4cute5tupleIJNS5_1CILi128EEES8_NS7_ILi64EEEEEENS_10bfloat16_tEfNS_4arch4Sm80ELb1ELb0ELb1ELb1ELb0ELb0ELb0ELb0ELi2ELi4ELi4ELi4ELb0EEENS1_21CollectiveEpilogueBwdISA_SB_SD_Li256ELb1ELb0ELi2EEENS1_25SingleTileBwdLPTSchedulerILb1ELi128ELb0EEEEEEEEEvNT_6ParamsE$_ZN4cute3eso3ESOILb1ELb0EJNS_6LayoutINS_5tupleIJNS3_IJNS_1CILi8EEENS4_ILi1EEEEEENS4_ILi4EEES6_EEENS3_IJNS3_IJS6_NS4_ILi0EEEEEENS4_ILi2048EEESA_EEEEENS_10ViewEngineINS_8smem_ptrIPN7cutlass10bfloat16_tEEEEEEEC2ERKSE_RKSL_)
$_ZN7cutlass13device_kernelIN5flash19enable_sm80_to_sm89INS1_16FlashAttnBwdSm80INS1_25CollectiveMainloopBwdSm80ILi2ELi2EN4cute5tupleIJNS5_1CILi128EEES8_NS7_ILi64EEEEEENS_10bfloat16_tEfNS_4arch4Sm80ELb1ELb0ELb1ELb1ELb0ELb0ELb0ELb0ELi2ELi4ELi4ELi4ELb0EEENS1_21CollectiveEpilogueBwdISA_SB_SD_Li256ELb1ELb0ELi2EEENS1_25SingleTileBwdLPTSchedulerILb1ELi128ELb0EEEEEEEEEvNT_6ParamsE$_ZN4cute3eso3ESOILb1ELb0EJNS_6LayoutINS_5tupleIJNS3_IJNS_1CILi8EEENS4_ILi1EEEEEENS4_ILi4EEES6_EEENS3_IJNS3_IJS6_NS4_ILi0EEEEEENS4_ILi2048EEESA_EEEEENS_10ViewEngineINS_8smem_ptrIPN7cutlass10bfloat16_tEEEEEEEC2ERKSE_RKSL_:
[----:B------:R-:W-:Y:S02]  /*bd60*/  IADD3 R4, R81, -c[0x0][0x20], RZ ;  /* 0x8000080051047a10 */ /* 0x000fe40007ffe0ff */
[----:B------:R-:W-:-:S03]  /*bd70*/  MOV R7, 0x0 ;  /* 0x0000000000077802 */ /* 0x000fc60000000f00 */
[----:B------:R1:W-:Y:S01]  /*bd80*/  STL.64 [R4], R2 ;  /* 0x0000000204007387 */ /* 0x0003e20000100a00 */
[----:B------:R-:W-:Y:S05]  /*bd90*/  RET.REL.NODEC R6 `(_ZN7cutlass13device_kernelIN5flash19enable_sm80_to_sm89INS1_16FlashAttnBwdSm80INS1_25CollectiveMainloopBwdSm80ILi2ELi2EN4cute5tupleIJNS5_1CILi128EEES8_NS7_ILi64EEEEEENS_10bfloat16_tEfNS_4arch4Sm80ELb1ELb0ELb1ELb1ELb0ELb0ELb0ELb0ELi2ELi4ELi4ELi4ELb0EEENS1_21CollectiveEpilogueBwdISA_SB_SD_Li256ELb1ELb0ELi2EEENS1_25SingleTileBwdLPTSchedulerILb1ELi128ELb0EEEEEEEEEvNT_6ParamsE) ;  /* 0xffff426006007950 */ /* 0x000fea0003c3ffff */
        .type           $_ZN7cutlass13device_kernelIN5flash19enable_sm80_to_sm89INS1_16FlashAttnBwdSm80INS1_25CollectiveMainloopBwdSm80ILi2ELi2EN4cute5tupleIJNS5_1CILi128EEES8_NS7_ILi64EEEEEENS_10bfloat16_tEfNS_4arch4Sm80ELb1ELb0ELb1ELb1ELb0ELb0ELb0ELb0ELi2ELi4ELi4ELi4ELb0EEENS1_21CollectiveEpilogueBwdISA_SB_SD_Li256ELb1ELb0ELi2EEENS1_25SingleTileBwdLPTSchedulerILb1ELi128ELb0EEEEEEEEEvNT_6ParamsE$_ZN4cute3eso3ESOILb1ELb0EJNS_6LayoutINS_5tupleIJNS3_IJNS_1CILi8EEENS4_ILi1EEEEEENS4_ILi4EEES6_EEENS3_IJNS3_IJS6_NS4_ILi0EEEEEENS4_ILi2048EEESA_EEEEEiEEC2ERKSE_RKi,@function
        .size           $_ZN7cutlass13device_kernelIN5flash19enable_sm80_to_sm89INS1_16FlashAttnBwdSm80INS1_25CollectiveMainloopBwdSm80ILi2ELi2EN4cute5tupleIJNS5_1CILi128EEES8_NS7_ILi64EEEEEENS_10bfloat16_tEfNS_4arch4Sm80ELb1ELb0ELb1ELb1ELb0ELb0ELb0ELb0ELi2ELi4ELi4ELi4ELb0EEENS1_21CollectiveEpilogueBwdISA_SB_SD_Li256ELb1ELb0ELi2EEENS1_25SingleTileBwdLPTSchedulerILb1ELi128ELb0EEEEEEEEEvNT_6ParamsE$_ZN4cute3eso3ESOILb1ELb0EJNS_6LayoutINS_5tupleIJNS3_IJNS_1CILi8EEENS4_ILi1EEEEEENS4_ILi4EEES6_EEENS3_IJNS3_IJS6_NS4_ILi0EEEEEENS4_ILi2048EEESA_EEEEEiEEC2ERKSE_RKi,($_ZN7cutlass13device_kernelIN5flash19enable_sm80_to_sm89INS1_16FlashAttnBwdSm80INS1_25CollectiveMainloopBwdSm80ILi2ELi2EN4cute5tupleIJNS5_1CILi128EEES8_NS7_ILi64EEEEEENS_10bfloat16_tEfNS_4arch4Sm80ELb1ELb0ELb1ELb1ELb0ELb0ELb0ELb0ELi2ELi4ELi4ELi4ELb0EEENS1_21CollectiveEpilogueBwdISA_SB_SD_Li256ELb1ELb0ELi2EEENS1_25SingleTileBwdLPTSchedulerILb1ELi128ELb0EEEEEEEEEvNT_6ParamsE$_ZN4cute3eso3ESOILb1ELb0EJNS_6LayoutINS_5tupleIJNS3_IJNS_1CILi8EEENS4_ILi1EEEEEENS4_ILi4EEES8_EEENS3_IJNS3_IJS6_NS4_ILi0EEEEEES5_NS4_ILi32EEEEEEEENS_10ViewEngineIPN7cutlass10bfloat16_tEEEEEC2ERKSE_RKSJ_ - $_ZN7cutlass13device_kernelIN5flash19enable_sm80_to_sm89INS1_16FlashAttnBwdSm80INS1_25CollectiveMainloopBwdSm80ILi2ELi2EN4cute5tupleIJNS5_1CILi128EEES8_NS7_ILi64EEEEEENS_10bfloat16_tEfNS_4arch4Sm80ELb1ELb0ELb1ELb1ELb0ELb0ELb0ELb0ELi2ELi4ELi4ELi4ELb0EEENS1_21CollectiveEpilogueBwdISA_SB_SD_Li256ELb1ELb0ELi2EEENS1_25SingleTileBwdLPTSchedulerILb1ELi128ELb0EEEEEEEEEvNT_6ParamsE$_ZN4cute3eso3ESOILb1ELb0EJNS_6LayoutINS_5tupleIJNS3_IJNS_1CILi8EEENS4_ILi1EEEEEENS4_ILi4EEES6_EEENS3_IJNS3_IJS6_NS4_ILi0EEEEEENS4_ILi2048EEESA_EEEEEiEEC2ERKSE_RKi)
$_ZN7cutlass13device_kernelIN5flash19enable_sm80_to_sm89INS1_16FlashAttnBwdSm80INS1_25CollectiveMainloopBwdSm80ILi2ELi2EN4cute5tupleIJNS5_1CILi128EEES8_NS7_ILi64EEEEEENS_10bfloat16_tEfNS_4arch4Sm80ELb1ELb0ELb1ELb1ELb0ELb0ELb0ELb0ELi2ELi4ELi4ELi4ELb0EEENS1_21CollectiveEpilogueBwdISA_SB_SD_Li256ELb1ELb0ELi2EEENS1_25SingleTileBwdLPTSchedulerILb1ELi128ELb0EEEEEEEEEvNT_6ParamsE$_ZN4cute3eso3ESOILb1ELb0EJNS_6LayoutINS_5tupleIJNS3_IJNS_1CILi8EEENS4_ILi1EEEEEENS4_ILi4EEES6_EEENS3_IJNS3_IJS6_NS4_ILi0EEEEEENS4_ILi2048EEESA_EEEEEiEEC2ERKSE_RKi:
[----:B------:R-:W-:Y:S02]  /*bda0*/  IADD3 R2, R81, -c[0x0][0x20], RZ ;  /* 0x8000080051027a10 */ /* 0x000fe40007ffe0ff */
[----:B------:R-:W-:-:S03]  /*bdb0*/  MOV R5, 0x0 ;  /* 0x0000000000057802 */ /* 0x000fc60000000f00 */
[----:B------:R1:W-:Y:S01]  /*bdc0*/  STL [R2], R3 ;  /* 0x0000000302007387 */ /* 0x0003e20000100800 */
[----:B------:R-:W-:Y:S05]  /*bdd0*/  RET.REL.NODEC R4 `(_ZN7cutlass13device_kernelIN5flash19enable_sm80_to_sm89INS1_16FlashAttnBwdSm80INS1_25CollectiveMainloopBwdSm80ILi2ELi2EN4cute5tupleIJNS5_1CILi128EEES8_NS7_ILi64EEEEEENS_10bfloat16_tEfNS_4arch4Sm80ELb1ELb0ELb1ELb1ELb0ELb0ELb0ELb0ELi2ELi4ELi4ELi4ELb0EEENS1_21CollectiveEpilogueBwdISA_SB_SD_Li256ELb1ELb0ELi2EEENS1_25SingleTileBwdLPTSchedulerILb1ELi128ELb0EEEEEEEEEvNT_6ParamsE) ;  /* 0xffff422004007950 */ /* 0x000fea0003c3ffff */
        .type           $_ZN7cutlass13device_kernelIN5flash19enable_sm80_to_sm89INS1_16FlashAttnBwdSm80INS1_25CollectiveMainloopBwdSm80ILi2ELi2EN4cute5tupleIJNS5_1CILi128EEES8_NS7_ILi64EEEEEENS_10bfloat16_tEfNS_4arch4Sm80ELb1ELb0ELb1ELb1ELb0ELb0ELb0ELb0ELi2ELi4ELi4ELi4ELb0EEENS1_21CollectiveEpilogueBwdISA_SB_SD_Li256ELb1ELb0ELi2EEENS1_25SingleTileBwdLPTSchedulerILb1ELi128ELb0EEEEEEEEEvNT_6ParamsE$_ZN4cute3eso3ESOILb1ELb0EJNS_6LayoutINS_5tupleIJNS3_IJNS_1CILi8EEENS4_ILi1EEEEEENS4_ILi4EEES8_EEENS3_IJNS3_IJS6_NS4_ILi0EEEEEES5_NS4_ILi32EEEEEEEENS_10ViewEngineIPN7cutlass10bfloat16_tEEEEEC2ERKSE_RKSJ_,@function
        .size           $_ZN7cutlass13device_kernelIN5flash19enable_sm80_to_sm89INS1_16FlashAttnBwdSm80INS1_25CollectiveMainloopBwdSm80ILi2ELi2EN4cute5tupleIJNS5_1CILi128EEES8_NS7_ILi64EEEEEENS_10bfloat16_tEfNS_4arch4Sm80ELb1ELb0ELb1ELb1ELb0ELb0ELb0ELb0ELi2ELi4ELi4ELi4ELb0EEENS1_21CollectiveEpilogueBwdISA_SB_SD_Li256ELb1ELb0ELi2EEENS1_25SingleTileBwdLPTSchedulerILb1ELi128ELb0EEEEEEEEEvNT_6ParamsE$_ZN4cute3eso3ESOILb1ELb0EJNS_6LayoutINS_5tupleIJNS3_IJNS_1CILi8EEENS4_ILi1EEEEEENS4_ILi4EEES8_EEENS3_IJNS3_IJS6_NS4_ILi0EEEEEES5_NS4_ILi32EEEEEEEENS_10ViewEngineIPN7cutlass10bfloat16_tEEEEEC2ERKSE_RKSJ_,($_ZN7cutlass13device_kernelIN5flash19enable_sm80_to_sm89INS1_16FlashAttnBwdSm80INS1_25CollectiveMainloopBwdSm80ILi2ELi2EN4cute5tupleIJNS5_1CILi128EEES8_NS7_ILi64EEEEEENS_10bfloat16_tEfNS_4arch4Sm80ELb1ELb0ELb1ELb1ELb0ELb0ELb0ELb0ELi2ELi4ELi4ELi4ELb0EEENS1_21CollectiveEpilogueBwdISA_SB_SD_Li256ELb1ELb0ELi2EEENS1_25SingleTileBwdLPTSchedulerILb1ELi128ELb0EEEEEEEEEvNT_6ParamsE$_ZN4cute3eso3ESOILb1ELb0EJNS_6LayoutINS_5tupleIJNS_1CILi1EEENS3_IJNS4_ILi2EEES6_EEEEEENS3_IJNS4_ILi0EEENS3_IJNS4_ILi8EEENS4_ILi64EEEEEEEEEEENS_10ViewEngineINS_8smem_ptrIPfEEEEEEC2ERKSE_RKSJ_ - $_ZN7cutlass13device_kernelIN5flash19enable_sm80_to_sm89INS1_16FlashAttnBwdSm80INS1_25CollectiveMainloopBwdSm80ILi2ELi2EN4cute5tupleIJNS5_1CILi128EEES8_NS7_ILi64EEEEEENS_10bfloat16_tEfNS_4arch4Sm80ELb1ELb0ELb1ELb1ELb0ELb0ELb0ELb0ELi2ELi4ELi4ELi4ELb0EEENS1_21CollectiveEpilogueBwdISA_SB_SD_Li256ELb1ELb0ELi2EEENS1_25SingleTileBwdLPTSchedulerILb1ELi128ELb0EEEEEEEEEvNT_6ParamsE$_ZN4cute3eso3ESOILb1ELb0EJNS_6LayoutINS_5tupleIJNS3_IJNS_1CILi8EEENS4_ILi1EEEEEENS4_ILi4EEES8_EEENS3_IJNS3_IJS6_NS4_ILi0EEEEEES5_NS4_ILi32EEEEEEEENS_10ViewEngineIPN7cutlass10bfloat16_tEEEEEC2ERKSE_RKSJ_)
$_ZN7cutlass13device_kernelIN5flash19enable_sm80_to_sm89INS1_16FlashAttnBwdSm80INS1_25CollectiveMainloopBwdSm80ILi2ELi2EN4cute5tupleIJNS5_1CILi128EEES8_NS7_ILi64EEEEEENS_10bfloat16_tEfNS_4arch4Sm80ELb1ELb0ELb1ELb1ELb0ELb0ELb0ELb0ELi2ELi4ELi4ELi4ELb0EEENS1_21CollectiveEpilogueBwdISA_SB_SD_Li256ELb1ELb0ELi2EEENS1_25SingleTileBwdLPTSchedulerILb1ELi128ELb0EEEEEEEEEvNT_6ParamsE$_ZN4cute3eso3ESOILb1ELb0EJNS_6LayoutINS_5tupleIJNS3_IJNS_1CILi8EEENS4_ILi1EEEEEENS4_ILi4EEES8_EEENS3_IJNS3_IJS6_NS4_ILi0EEEEEES5_NS4_ILi32EEEEEEEENS_10ViewEngineIPN7cutlass10bfloat16_tEEEEEC2ERKSE_RKSJ_:
[----:B------:R-:W-:Y:S01]  /*bde0*/  IADD3 R2, R23, -c[0x0][0x20], RZ ;  /* 0x8000080017027a10 */ /* 0x000fe20007ffe0ff */
[----:B------:R-:W-:Y:S01]  /*bdf0*/  IMAD.MOV.U32 R7, RZ, RZ, R3 ;  /* 0x000000ffff077224 */ /* 0x000fe200078e0003 */
[----:B------:R-:W-:-:S04]  /*be00*/  MOV R5, 0x0 ;  /* 0x0000000000057802 */ /* 0x000fc80000000f00 */
[----:B------:R1:W-:Y:S01]  /*be10*/  STL.64 [R2], R6 ;  /* 0x0000000602007387 */ /* 0x0003e20000100a00 */
[----:B------:R-:W-:Y:S05]  /*be20*/  RET.REL.NODEC R4 `(_ZN7cutlass13device_kernelIN5flash19enable_sm80_to_sm89INS1_16FlashAttnBwdSm80INS1_25CollectiveMainloopBwdSm80ILi2ELi2EN4cute5tupleIJNS5_1CILi128EEES8_NS7_ILi64EEEEEENS_10bfloat16_tEfNS_4arch4Sm80ELb1ELb0ELb1ELb1ELb0ELb0ELb0ELb0ELi2ELi4ELi4ELi4ELb0EEENS1_21CollectiveEpilogueBwdISA_SB_SD_Li256ELb1ELb0ELi2EEENS1_25SingleTileBwdLPTSchedulerILb1ELi128ELb0EEEEEEEEEvNT_6ParamsE) ;  /* 0xffff41d004007950 */ /* 0x000fea0003c3ffff */
        .type           $_ZN7cutlass13device_kernelIN5flash19enable_sm80_to_sm89INS1_16FlashAttnBwdSm80INS1_25CollectiveMainloopBwdSm80ILi2ELi2EN4cute5tupleIJNS5_1CILi128EEES8_NS7_ILi64EEEEEENS_10bfloat16_tEfNS_4arch4Sm80ELb1ELb0ELb1ELb1ELb0ELb0ELb0ELb0ELi2ELi4ELi4ELi4ELb0EEENS1_21CollectiveEpilogueBwdISA_SB_SD_Li256ELb1ELb0ELi2EEENS1_25SingleTileBwdLPTSchedulerILb1ELi128ELb0EEEEEEEEEvNT_6ParamsE$_ZN4cute3eso3ESOILb1ELb0EJNS_6LayoutINS_5tupleIJNS_1CILi1EEENS3_IJNS4_ILi2EEES6_EEEEEENS3_IJNS4_ILi0EEENS3_IJNS4_ILi8EEENS4_ILi64EEEEEEEEEEENS_10ViewEngineINS_8smem_ptrIPfEEEEEEC2ERKSE_RKSJ_,@function
        .size           $_ZN7cutlass13device_kernelIN5flash19enable_sm80_to_sm89INS1_16FlashAttnBwdSm80INS1_25CollectiveMainloopBwdSm80ILi2ELi2EN4cute5tupleIJNS5_1CILi128EEES8_NS7_ILi64EEEEEENS_10bfloat16_tEfNS_4arch4Sm80ELb1ELb0ELb1ELb1ELb0ELb0ELb0ELb0ELi2ELi4ELi4ELi4ELb0EEENS1_21CollectiveEpilogueBwdISA_SB_SD_Li256ELb1ELb0ELi2EEENS1_25SingleTileBwdLPTSchedulerILb1ELi128ELb0EEEEEEEEEvNT_6ParamsE$_ZN4cute3eso3ESOILb1ELb0EJNS_6LayoutINS_5tupleIJNS_1CILi1EEENS3_IJNS4_ILi2EEES6_EEEEEENS3_IJNS4_ILi0EEENS3_IJNS4_ILi8EEENS4_ILi64EEEEEEEEEEENS_10ViewEngineINS_8smem_ptrIPfEEEEEEC2ERKSE_RKSJ_,($_ZN7cutlass13device_kernelIN5flash19enable_sm80_to_sm89INS1_16FlashAttnBwdSm80INS1_25CollectiveMainloopBwdSm80ILi2ELi2EN4cute5tupleIJNS5_1CILi128EEES8_NS7_ILi64EEEEEENS_10bfloat16_tEfNS_4arch4Sm80ELb1ELb0ELb1ELb1ELb0ELb0ELb0ELb0ELi2ELi4ELi4ELi4ELb0EEENS1_21CollectiveEpilogueBwdISA_SB_SD_Li256ELb1ELb0ELi2EEENS1_25SingleTileBwdLPTSchedulerILb1ELi128ELb0EEEEEEEEEvNT_6ParamsE$_ZN4cute3eso3ESOILb1ELb0EJNS_6LayoutINS_5tupleIJNS_1CILi1EEENS4_ILi4EEEEEENS3_IJNS4_ILi0EEES5_EEEEENS_10ViewEngineIPfEEEEC2ERKSA_RKSD_ - $_ZN7cutlass13device_kernelIN5flash19enable_sm80_to_sm89INS1_16FlashAttnBwdSm80INS1_25CollectiveMainloopBwdSm80ILi2ELi2EN4cute5tupleIJNS5_1CILi128EEES8_NS7_ILi64EEEEEENS_10bfloat16_tEfNS_4arch4Sm80ELb1ELb0ELb1ELb1ELb0ELb0ELb0ELb0ELi2ELi4ELi4ELi4ELb0EEENS1_21CollectiveEpilogueBwdISA_SB_SD_Li256ELb1ELb0ELi2EEENS1_25SingleTileBwdLPTSchedulerILb1ELi128ELb0EEEEEEEEEvNT_6ParamsE$_ZN4cute3eso3ESOILb1ELb0EJNS_6LayoutINS_5tupleIJNS_1CILi1EEENS3_IJNS4_ILi2EEES6_EEEEEENS3_IJNS4_ILi0EEENS3_IJNS4_ILi8EEENS4_ILi64EEEEEEEEEEENS_10ViewEngineINS_8smem_ptrIPfEEEEEEC2ERKSE_RKSJ_)
$_ZN7cutlass13device_kernelIN5flash19enable_sm80_to_sm89INS1_16FlashAttnBwdSm80INS1_25CollectiveMainloopBwdSm80ILi2ELi2EN4cute5tupleIJNS5_1CILi128EEES8_NS7_ILi64EEEEEENS_10bfloat16_tEfNS_4arch4Sm80ELb1ELb0ELb1ELb1ELb0ELb0ELb0ELb0ELi2ELi4ELi4ELi4ELb0EEENS1_21CollectiveEpilogueBwdISA_SB_SD_Li256ELb1ELb0ELi2EEENS1_25SingleTileBwdLPTSchedulerILb1ELi128ELb0EEEEEEEEEvNT_6ParamsE$_ZN4cute3eso3ESOILb1ELb0EJNS_6LayoutINS_5tupleIJNS_1CILi1EEENS3_IJNS4_ILi2EEES6_EEEEEENS3_IJNS4_ILi0EEENS3_IJNS4_ILi8EEENS4_ILi64EEEEEEEEEEENS_10ViewEngineINS_8smem_ptrIPfEEEEEEC2ERKSE_RKSJ_:
[----:B------:R-:W-:Y:S01]  /*be30*/  IADD3 R3, R23, -c[0x0][0x20], RZ ;  /* 0x8000080017037a10 */ /* 0x000fe20007ffe0ff */
[----:B------:R-:W-:Y:S01]  /*be40*/  IMAD.MOV.U32 R8, RZ, RZ, R2 ;  /* 0x000000ffff087224 */ /* 0x000fe200078e0002 */
[----:B------:R-:W-:Y:S01]  /*be50*/  MOV R10, R6 ;  /* 0x00000006000a7202 */ /* 0x000fe20000000f00 */
[----:B------:R-:W-:-:S03]  /*be60*/  IMAD.MOV.U32 R11, RZ, RZ, 0x0 ;  /* 0x00000000ff0b7424 */ /* 0x000fc600078e00ff */
[----:B------:R1:W-:Y:S01]  /*be70*/  STL.64 [R3], R8 ;  /* 0x0000000803007387 */ /* 0x0003e20000100a00 */
[----:B------:R-:W-:Y:S05]  /*be80*/  RET.REL.NODEC R10 `(_ZN7cutlass13device_kernelIN5flash19enable_sm80_to_sm89INS1_16FlashAttnBwdSm80INS1_25CollectiveMainloopBwdSm80ILi2ELi2EN4cute5tupleIJNS5_1CILi128EEES8_NS7_ILi64EEEEEENS_10bfloat16_tEfNS_4arch4Sm80ELb1ELb0ELb1ELb1ELb0ELb0ELb0ELb0ELi2ELi4ELi4ELi4ELb0EEENS1_21CollectiveEpilogueBwdISA_SB_SD_Li256ELb1ELb0ELi2EEENS1_25SingleTileBwdLPTSchedulerILb1ELi128ELb0EEEEEEEEEvNT_6ParamsE) ;  /* 0xffff41700a007950 */ /* 0x000fea0003c3ffff */
        .type           $_ZN7cutlass13device_kernelIN5flash19enable_sm80_to_sm89INS1_16FlashAttnBwdSm80INS1_25CollectiveMainloopBwdSm80ILi2ELi2EN4cute5tupleIJNS5_1CILi128EEES8_NS7_ILi64EEEEEENS_10bfloat16_tEfNS_4arch4Sm80ELb1ELb0ELb1ELb1ELb0ELb0ELb0ELb0ELi2ELi4ELi4ELi4ELb0EEENS1_21CollectiveEpilogueBwdISA_SB_SD_Li256ELb1ELb0ELi2EEENS1_25SingleTileBwdLPTSchedulerILb1ELi128ELb0EEEEEEEEEvNT_6ParamsE$_ZN4cute3eso3ESOILb1ELb0EJNS_6LayoutINS_5tupleIJNS_1CILi1EEENS4_ILi4EEEEEENS3_IJNS4_ILi0EEES5_EEEEENS_10ViewEngineIPfEEEEC2ERKSA_RKSD_,@function
        .size           $_ZN7cutlass13device_kernelIN5flash19enable_sm80_to_sm89INS1_16FlashAttnBwdSm80INS1_25CollectiveMainloopBwdSm80ILi2ELi2EN4cute5tupleIJNS5_1CILi128EEES8_NS7_ILi64EEEEEENS_10bfloat16_tEfNS_4arch4Sm80ELb1ELb0ELb1ELb1ELb0ELb0ELb0ELb0ELi2ELi4ELi4ELi4ELb0EEENS1_21CollectiveEpilogueBwdISA_SB_SD_Li256ELb1ELb0ELi2EEENS1_25SingleTileBwdLPTSchedulerILb1ELi128ELb0EEEEEEEEEvNT_6ParamsE$_ZN4cute3eso3ESOILb1ELb0EJNS_6LayoutINS_5tupleIJNS_1CILi1EEENS4_ILi4EEEEEENS3_IJNS4_ILi0EEES5_EEEEENS_10ViewEngineIPfEEEEC2ERKSA_RKSD_,($_ZN7cutlass13device_kernelIN5flash19enable_sm80_to_sm89INS1_16FlashAttnBwdSm80INS1_25CollectiveMainloopBwdSm80ILi2ELi2EN4cute5tupleIJNS5_1CILi128EEES8_NS7_ILi64EEEEEENS_10bfloat16_tEfNS_4arch4Sm80ELb1ELb0ELb1ELb1ELb0ELb0ELb0ELb0ELi2ELi4ELi4ELi4ELb0EEENS1_21CollectiveEpilogueBwdISA_SB_SD_Li256ELb1ELb0ELi2EEENS1_25SingleTileBwdLPTSchedulerILb1ELi128ELb0EEEEEEEEEvNT_6ParamsE$_ZN4cute3eso3ESOILb1ELb0EJNS_6LayoutINS_5tupleIJNS_1CILi4EEEEEENS3_IJNS4_ILi1EEEEEEEENS_10ViewEngineIPfEEEEC2ERKS9_RKSC_ - $_ZN7cutlass13device_kernelIN5flash19enable_sm80_to_sm89INS1_16FlashAttnBwdSm80INS1_25CollectiveMainloopBwdSm80ILi2ELi2EN4cute5tupleIJNS5_1CILi128EEES8_NS7_ILi64EEEEEENS_10bfloat16_tEfNS_4arch4Sm80ELb1ELb0ELb1ELb1ELb0ELb0ELb0ELb0ELi2ELi4ELi4ELi4ELb0EEENS1_21CollectiveEpilogueBwdISA_SB_SD_Li256ELb1ELb0ELi2EEENS1_25SingleTileBwdLPTSchedulerILb1ELi128ELb0EEEEEEEEEvNT_6ParamsE$_ZN4cute3eso3ESOILb1ELb0EJNS_6LayoutINS_5tupleIJNS_1CILi1EEENS4_ILi4EEEEEENS3_IJNS4_ILi0EEES5_EEEEENS_10ViewEngineIPfEEEEC2ERKSA_RKSD_)
$_ZN7cutlass13device_kernelIN5flash19enable_sm80_to_sm89INS1_16FlashAttnBwdSm80INS1_25CollectiveMainloopBwdSm80ILi2ELi2EN4cute5tupleIJNS5_1CILi128EEES8_NS7_ILi64EEEEEENS_10bfloat16_tEfNS_4arch4Sm80ELb1ELb0ELb1ELb1ELb0ELb0ELb0ELb0ELi2ELi4ELi4ELi4ELb0EEENS1_21CollectiveEpilogueBwdISA_SB_SD_Li256ELb1ELb0ELi2EEENS1_25SingleTileBwdLPTSchedulerILb1ELi128ELb0EEEEEEEEEvNT_6ParamsE$_ZN4cute3eso3ESOILb1ELb0EJNS_6LayoutINS_5tupleIJNS_1CILi1EEENS4_ILi4EEEEEENS3_IJNS4_ILi0EEES5_EEEEENS_10ViewEngineIPfEEEEC2ERKSA_RKSD_:
[----:B------:R-:W-:Y:S01]  /*be90*/  IADD3 R5, R23, -c[0x0][0x20], RZ ;  /* 0x8000080017057a10 */ /* 0x000fe20007ffe0ff */
[----:B------:R-:W-:Y:S01]  /*bea0*/  IMAD.MOV.U32 R8, RZ, RZ, R16 ;  /* 0x000000ffff087224 */ /* 0x000fe200078e0010 */
[----:B------:R-:W-:Y:S01]  /*beb0*/  MOV R10, R6 ;  /* 0x00000006000a7202 */ /* 0x000fe20000000f00 */
[----:B------:R-:W-:-:S03]  /*bec0*/  IMAD.MOV.U32 R11, RZ, RZ, 0x0 ;  /* 0x00000000ff0b7424 */ /* 0x000fc600078e00ff */
[----:B------:R1:W-:Y:S01]  /*bed0*/  STL.64 [R5], R8 ;  /* 0x0000000805007387 */ /* 0x0003e20000100a00 */
[----:B------:R-:W-:Y:S05]  /*bee0*/  RET.REL.NODEC R10 `(_ZN7cutlass13device_kernelIN5flash19enable_sm80_to_sm89INS1_16FlashAttnBwdSm80INS1_25CollectiveMainloopBwdSm80ILi2ELi2EN4cute5tupleIJNS5_1CILi128EEES8_NS7_ILi64EEEEEENS_10bfloat16_tEfNS_4arch4Sm80ELb1ELb0ELb1ELb1ELb0ELb0ELb0ELb0ELi2ELi4ELi4ELi4ELb0EEENS1_21CollectiveEpilogueBwdISA_SB_SD_Li256ELb1ELb0ELi2EEENS1_25SingleTileBwdLPTSchedulerILb1ELi128ELb0EEEEEEEEEvNT_6ParamsE) ;  /* 0xffff41100a007950 */ /* 0x000fea0003c3ffff */
        .type           $_ZN7cutlass13device_kernelIN5flash19enable_sm80_to_sm89INS1_16FlashAttnBwdSm80INS1_25CollectiveMainloopBwdSm80ILi2ELi2EN4cute5tupleIJNS5_1CILi128EEES8_NS7_ILi64EEEEEENS_10bfloat16_tEfNS_4arch4Sm80ELb1ELb0ELb1ELb1ELb0ELb0ELb0ELb0ELi2ELi4ELi4ELi4ELb0EEENS1_21CollectiveEpilogueBwdISA_SB_SD_Li256ELb1ELb0ELi2EEENS1_25SingleTileBwdLPTSchedulerILb1ELi128ELb0EEEEEEEEEvNT_6ParamsE$_ZN4cute3eso3ESOILb1ELb0EJNS_6LayoutINS_5tupleIJNS_1CILi4EEEEEENS3_IJNS4_ILi1EEEEEEEENS_10ViewEngineIPfEEEEC2ERKS9_RKSC_,@function
        .size           $_ZN7cutlass13device_kernelIN5flash19enable_sm80_to_sm89INS1_16FlashAttnBwdSm80INS1_25CollectiveMainloopBwdSm80ILi2ELi2EN4cute5tupleIJNS5_1CILi128EEES8_NS7_ILi64EEEEEENS_10bfloat16_tEfNS_4arch4Sm80ELb1ELb0ELb1ELb1ELb0ELb0ELb0ELb0ELi2ELi4ELi4ELi4ELb0EEENS1_21CollectiveEpilogueBwdISA_SB_SD_Li256ELb1ELb0ELi2EEENS1_25SingleTileBwdLPTSchedulerILb1ELi128ELb0EEEEEEEEEvNT_6ParamsE$_ZN4cute3eso3ESOILb1ELb0EJNS_6LayoutINS_5tupleIJNS_1CILi4EEEEEENS3_IJNS4_ILi1EEEEEEEENS_10ViewEngineIPfEEEEC2ERKS9_RKSC_,($_ZN7cutlass13device_kernelIN5flash19enable_sm80_to_sm89INS1_16FlashAttnBwdSm80INS1_25CollectiveMainloopBwdSm80ILi2ELi2EN4cute5tupleIJNS5_1CILi128EEES8_NS7_ILi64EEEEEENS_10bfloat16_tEfNS_4arch4Sm80ELb1ELb0ELb1ELb1ELb0ELb0ELb0ELb0ELi2ELi4ELi4ELi4ELb0EEENS1_21CollectiveEpilogueBwdISA_SB_SD_Li256ELb1ELb0ELi2EEENS1_25SingleTileBwdLPTSchedulerILb1ELi128ELb0EEEEEEEEEvNT_6ParamsE$_ZN4cute3eso3ESOILb1ELb0EJNS_7SwizzleILi3ELi3ELi3EEENS_9MixedBitsILj0ELj432EEENS_6LayoutINS_5tupleIJNS7_IJNS_1CILi2EEES9_S9_EEES9_NS8_ILi8EEEEEENS7_IJNS7_IJNS8_ILi64EEESB_NS8_ILi512EEEEEENS8_ILi8192EEENS8_ILi1024EEEEEEEEEEC2ERKS3_RKS5_RKSJ_ - $_ZN7cutlass13device_kernelIN5flash19enable_sm80_to_sm89INS1_16FlashAttnBwdSm80INS1_25CollectiveMainloopBwdSm80ILi2ELi2EN4cute5tupleIJNS5_1CILi128EEES8_NS7_ILi64EEEEEENS_10bfloat16_tEfNS_4arch4Sm80ELb1ELb0ELb1ELb1ELb0ELb0ELb0ELb0ELi2ELi4ELi4ELi4ELb0EEENS1_21CollectiveEpilogueBwdISA_SB_SD_Li256ELb1ELb0ELi2EEENS1_25SingleTileBwdLPTSchedulerILb1ELi128ELb0EEEEEEEEEvNT_6ParamsE$_ZN4cute3eso3ESOILb1ELb0EJNS_6LayoutINS_5tupleIJNS_1CILi4EEEEEENS3_IJNS4_ILi1EEEEEEEENS_10ViewEngineIPfEEEEC2ERKS9_RKSC_)
$_ZN7cutlass13device_kernelIN5flash19enable_sm80_to_sm89INS1_16FlashAttnBwdSm80INS1_25CollectiveMainloopBwdSm80ILi2ELi2EN4cute5tupleIJNS5_1CILi128EEES8_NS7_ILi64EEEEEENS_10bfloat16_tEfNS_4arch4Sm80ELb1ELb0ELb1ELb1ELb0ELb0ELb0ELb0ELi2ELi4ELi4ELi4ELb0EEENS1_21CollectiveEpilogueBwdISA_SB_SD_Li256ELb1ELb0ELi2EEENS1_25SingleTileBwdLPTSchedulerILb1ELi128ELb0EEEEEEEEEvNT_6ParamsE$_ZN4cute3eso3ESOILb1ELb0EJNS_6LayoutINS_5tupleIJNS_1CILi4EEEEEENS3_IJNS4_ILi1EEEEEEEENS_10ViewEngineIPfEEEEC2ERKS9_RKSC_:
[----:B------:R-:W-:Y:S01]  /*bef0*/  IADD3 R2, R23, -c[0x0][0x20], RZ ;  /* 0x8000080017027a10 */ /* 0x000fe20007ffe0ff */
[----:B------:R-:W-:Y:S01]  /*bf00*/  IMAD.MOV.U32 R8, RZ, RZ, R6 ;  /* 0x000000ffff087224 */ /* 0x000fe200078e0006 */
[----:B------:R-:W-:-:S03]  /*bf10*/  MOV R9, 0x0 ;  /* 0x0000000000097802 */ /* 0x000fc60000000f00 */
[----:B------:R1:W-:Y:S01]  /*bf20*/  STL.64 [R2], R12 ;  /* 0x0000000c02007387 */ /* 0x0003e20000100a00 */
[----:B------:R-:W-:Y:S05]  /*bf30*/  RET.REL.NODEC R8 `(_ZN7cutlass13device_kernelIN5flash19enable_sm80_to_sm89INS1_16FlashAttnBwdSm80INS1_25CollectiveMainloopBwdSm80ILi2ELi2EN4cute5tupleIJNS5_1CILi128EEES8_NS7_ILi64EEEEEENS_10bfloat16_tEfNS_4arch4Sm80ELb1ELb0ELb1ELb1ELb0ELb0ELb0ELb0ELi2ELi4ELi4ELi4ELb0EEENS1_21CollectiveEpilogueBwdISA_SB_SD_Li256ELb1ELb0ELi2EEENS1_25SingleTileBwdLPTSchedulerILb1ELi128ELb0EEEEEEEEEvNT_6ParamsE) ;  /* 0xffff40c008007950 */ /* 0x000fea0003c3ffff */
        .type           $_ZN7cutlass13device_kernelIN5flash19enable_sm80_to_sm89INS1_16FlashAttnBwdSm80INS1_25CollectiveMainloopBwdSm80ILi2ELi2EN4cute5tupleIJNS5_1CILi128EEES8_NS7_ILi64EEEEEENS_10bfloat16_tEfNS_4arch4Sm80ELb1ELb0ELb1ELb1ELb0ELb0ELb0ELb0ELi2ELi4ELi4ELi4ELb0EEENS1_21CollectiveEpilogueBwdISA_SB_SD_Li256ELb1ELb0ELi2EEENS1_25SingleTileBwdLPTSchedulerILb1ELi128ELb0EEEEEEEEEvNT_6ParamsE$_ZN4cute3eso3ESOILb1ELb0EJNS_7SwizzleILi3ELi3ELi3EEENS_9MixedBitsILj0ELj432EEENS_6LayoutINS_5tupleIJNS7_IJNS_1CILi2EEES9_S9_EEES9_NS8_ILi8EEEEEENS7_IJNS7_IJNS8_ILi64EEESB_NS8_ILi512EEEEEENS8_ILi8192EEENS8_ILi1024EEEEEEEEEEC2ERKS3_RKS5_RKSJ_,@function
        .size           $_ZN7cutlass13device_kernelIN5flash19enable_sm80_to_sm89INS1_16FlashAttnBwdSm80INS1_25CollectiveMainloopBwdSm80ILi2ELi2EN4cute5tupleIJNS5_1CILi128EEES8_NS7_ILi64EEEEEENS_10bfloat16_tEfNS_4arch4Sm80ELb1ELb0ELb1ELb1ELb0ELb0ELb0ELb0ELi2ELi4ELi4ELi4ELb0EEENS1_21CollectiveEpilogueBwdISA_SB_SD_Li256ELb1ELb0ELi2EEENS1_25SingleTileBwdLPTSchedulerILb1ELi128ELb0EEEEEEEEEvNT_6ParamsE$_ZN4cute3eso3ESOILb1ELb0EJNS_7SwizzleILi3ELi3ELi3EEENS_9MixedBitsILj0ELj432EEENS_6LayoutINS_5tupleIJNS7_IJNS_1CILi2EEES9_S9_EEES9_NS8_ILi8EEEEEENS7_IJNS7_IJNS8_ILi64EEESB_NS8_ILi512EEEEEENS8_ILi8192EEENS8_ILi1024EEEEEEEEEEC2ERKS3_RKS5_RKSJ_,($_ZN7cutlass13device_kernelIN5flash19enable_sm80_to_sm89INS1_16FlashAttnBwdSm80INS1_25CollectiveMainloopBwdSm80ILi2ELi2EN4cute5tupleIJNS5_1CILi128EEES8_NS7_ILi64EEEEEENS_10bfloat16_tEfNS_4arch4Sm80ELb1ELb0ELb1ELb1ELb0ELb0ELb0ELb0ELi2ELi4ELi4ELi4ELb0EEENS1_21CollectiveEpilogueBwdISA_SB_SD_Li256ELb1ELb0ELi2EEENS1_25SingleTileBwdLPTSchedulerILb1ELi128ELb0EEEEEEEEEvNT_6ParamsE$_ZN4cute5tupleIJNS0_IJNS0_IJNS0_IJNS_1CILi8EEENS1_ILi1EEEEEENS0_IJS3_S3_EEEEEENS0_IJS3_NS1_ILi2EEEEEEEEENS0_IJNS0_IJNS0_IJS3_NS1_ILi0EEEEEENS0_IJSA_SA_EEEEEENS0_IJSA_iEEEEEEEEC2ERKS9_RKSF_ - $_ZN7cutlass13device_kernelIN5flash19enable_sm80_to_sm89INS1_16FlashAttnBwdSm80INS1_25CollectiveMainloopBwdSm80ILi2ELi2EN4cute5tupleIJNS5_1CILi128EEES8_NS7_ILi64EEEEEENS_10bfloat16_tEfNS_4arch4Sm80ELb1ELb0ELb1ELb1ELb0ELb0ELb0ELb0ELi2ELi4ELi4ELi4ELb0EEENS1_21CollectiveEpilogueBwdISA_SB_SD_Li256ELb1ELb0ELi2EEENS1_25SingleTileBwdLPTSchedulerILb1ELi128ELb0EEEEEEEEEvNT_6ParamsE$_ZN4cute3eso3ESOILb1ELb0EJNS_7SwizzleILi3ELi3ELi3EEENS_9MixedBitsILj0ELj432EEENS_6LayoutINS_5tupleIJNS7_IJNS_1CILi2EEES9_S9_EEES9_NS8_ILi8EEEEEENS7_IJNS7_IJNS8_ILi64EEESB_NS8_ILi512EEEEEENS8_ILi8192EEENS8_ILi1024EEEEEEEEEEC2ERKS3_RKS5_RKSJ_)
$_ZN7cutlass13device_kernelIN5flash19enable_sm80_to_sm89INS1_16FlashAttnBwdSm80INS1_25CollectiveMainloopBwdSm80ILi2ELi2EN4cute5tupleIJNS5_1CILi128EEES8_NS7_ILi64EEEEEENS_10bfloat16_tEfNS_4arch4Sm80ELb1ELb0ELb1ELb1ELb0ELb0ELb0ELb0ELi2ELi4ELi4ELi4ELb0EEENS1_21CollectiveEpilogueBwdISA_SB_SD_Li256ELb1ELb0ELi2EEENS1_25SingleTileBwdLPTSchedulerILb1ELi128ELb0EEEEEEEEEvNT_6ParamsE$_ZN4cute3eso3ESOILb1ELb0EJNS_7SwizzleILi3ELi3ELi3EEENS_9MixedBitsILj0ELj432EEENS_6LayoutINS_5tupleIJNS7_IJNS_1CILi2EEES9_S9_EEES9_NS8_ILi8EEEEEENS7_IJNS7_IJNS8_ILi64EEESB_NS8_ILi512EEEEEENS8_ILi8192EEENS8_ILi1024EEEEEEEEEEC2ERKS3_RKS5_RKSJ_:
[----:B------:R-:W-:Y:S01]  /*bf40*/  IADD3 R2, R23, -c[0x0][0x20], RZ ;  /* 0x8000080017027a10 */ /* 0x000fe20007ffe0ff */
[----:B------:R-:W-:Y:S01]  /*bf50*/  IMAD.MOV.U32 R8, RZ, RZ, R6 ;  /* 0x000000ffff087224 */ /* 0x000fe200078e0006 */
[----:B------:R-:W-:-:S03]  /*bf60*/  MOV R9, 0x0 ;  /* 0x0000000000097802 */ /* 0x000fc60000000f00 */
[----:B------:R1:W-:Y:S01]  /*bf70*/  STL [R2], R3 ;  /* 0x0000000302007387 */ /* 0x0003e20000100800 */
[----:B------:R-:W-:Y:S05]  /*bf80*/  RET.REL.NODEC R8 `(_ZN7cutlass13device_kernelIN5flash19enable_sm80_to_sm89INS1_16FlashAttnBwdSm80INS1_25CollectiveMainloopBwdSm80ILi2ELi2EN4cute5tupleIJNS5_1CILi128EEES8_NS7_ILi64EEEEEENS_10bfloat16_tEfNS_4arch4Sm80ELb1ELb0ELb1ELb1ELb0ELb0ELb0ELb0ELi2ELi4ELi4ELi4ELb0EEENS1_21CollectiveEpilogueBwdISA_SB_SD_Li256ELb1ELb0ELi2EEENS1_25SingleTileBwdLPTSchedulerILb1ELi128ELb0EEEEEEEEEvNT_6ParamsE) ;  /* 0xffff407008007950 */ /* 0x000fea0003c3ffff */
        .type           $_ZN7cutlass13device_kernelIN5flash19enable_sm80_to_sm89INS1_16FlashAttnBwdSm80INS1_25CollectiveMainloopBwdSm80ILi2ELi2EN4cute5tupleIJNS5_1CILi128EEES8_NS7_ILi64EEEEEENS_10bfloat16_tEfNS_4arch4Sm80ELb1ELb0ELb1ELb1ELb0ELb0ELb0ELb0ELi2ELi4ELi4ELi4ELb0EEENS1_21CollectiveEpilogueBwdISA_SB_SD_Li256ELb1ELb0ELi2EEENS1_25SingleTileBwdLPTSchedulerILb1ELi128ELb0EEEEEEEEEvNT_6ParamsE$_ZN4cute5tupleIJNS0_IJNS0_IJNS0_IJNS_1CILi8EEENS1_ILi1EEEEEENS0_IJS3_S3_EEEEEENS0_IJS3_NS1_ILi2EEEEEEEEENS0_IJNS0_IJNS0_IJS3_NS1_ILi0EEEEEENS0_IJSA_SA_EEEEEENS0_IJSA_iEEEEEEEEC2ERKS9_RKSF_,@function
        .size           $_ZN7cutlass13device_kernelIN5flash19enable_sm80_to_sm89INS1_16FlashAttnBwdSm80INS1_25CollectiveMainloopBwdSm80ILi2ELi2EN4cute5tupleIJNS5_1CILi128EEES8_NS7_ILi64EEEEEENS_10bfloat16_tEfNS_4arch4Sm80ELb1ELb0ELb1ELb1ELb0ELb0ELb0ELb0ELi2ELi4ELi4ELi4ELb0EEENS1_21CollectiveEpilogueBwdISA_SB_SD_Li256ELb1ELb0ELi2EEENS1_25SingleTileBwdLPTSchedulerILb1ELi128ELb0EEEEEEEEEvNT_6ParamsE$_ZN4cute5tupleIJNS0_IJNS0_IJNS0_IJNS_1CILi8EEENS1_ILi1EEEEEENS0_IJS3_S3_EEEEEENS0_IJS3_NS1_ILi2EEEEEEEEENS0_IJNS0_IJNS0_IJS3_NS1_ILi0EEEEEENS0_IJSA_SA_EEEEEENS0_IJSA_iEEEEEEEEC2ERKS9_RKSF_,($_ZN7cutlass13device_kernelIN5flash19enable_sm80_to_sm89INS1_16FlashAttnBwdSm80INS1_25CollectiveMainloopBwdSm80ILi2ELi2EN4cute5tupleIJNS5_1CILi128EEES8_NS7_ILi64EEEEEENS_10bfloat16_tEfNS_4arch4Sm80ELb1ELb0ELb1ELb1ELb0ELb0ELb0ELb0ELi2ELi4ELi4ELi4ELb0EEENS1_21CollectiveEpilogueBwdISA_SB_SD_Li256ELb1ELb0ELi2EEENS1_25SingleTileBwdLPTSchedulerILb1ELi128ELb0EEEEEEEEEvNT_6ParamsE$_ZN4cute5tupleIJNS0_IJNS0_IJNS0_IJNS_1CILi8EEENS1_ILi1EEEEEES3_EEENS0_IJNS0_IJS3_S3_EEENS1_ILi2EEEEEEEEENS0_IJNS0_IJNS0_IJS3_NS1_ILi0EEEEEESA_EEENS0_IJNS0_IJSA_SA_EEEiEEEEEEEEC2ERKS9_RKSF_ - $_ZN7cutlass13device_kernelIN5flash19enable_sm80_to_sm89INS1_16FlashAttnBwdSm80INS1_25CollectiveMainloopBwdSm80ILi2ELi2EN4cute5tupleIJNS5_1CILi128EEES8_NS7_ILi64EEEEEENS_10bfloat16_tEfNS_4arch4Sm80ELb1ELb0ELb1ELb1ELb0ELb0ELb0ELb0ELi2ELi4ELi4ELi4ELb0EEENS1_21CollectiveEpilogueBwdISA_SB_SD_Li256ELb1ELb0ELi2EEENS1_25SingleTileBwdLPTSchedulerILb1ELi128ELb0EEEEEEEEEvNT_6ParamsE$_ZN4cute5tupleIJNS0_IJNS0_IJNS0_IJNS_1CILi8EEENS1_ILi1EEEEEENS0_IJS3_S3_EEEEEENS0_IJS3_NS1_ILi2EEEEEEEEENS0_IJNS0_IJNS0_IJS3_NS1_ILi0EEEEEENS0_IJSA_SA_EEEEEENS0_IJSA_iEEEEEEEEC2ERKS9_RKSF_)
$_ZN7cutlass13device_kernelIN5flash19enable_sm80_to_sm89INS1_16FlashAttnBwdSm80INS1_25CollectiveMainloopBwdSm80ILi2ELi2EN4cute5tupleIJNS5_1CILi128EEES8_NS7_ILi64EEEEEENS_10bfloat16_tEfNS_4arch4Sm80ELb1ELb0ELb1ELb1ELb0ELb0ELb0ELb0ELi2ELi4ELi4ELi4ELb0EEENS1_21CollectiveEpilogueBwdISA_SB_SD_Li256ELb1ELb0ELi2EEENS1_25SingleTileBwdLPTSchedulerILb1ELi128ELb0EEEEEEEEEvNT_6ParamsE$_ZN4cute5tupleIJNS0_IJNS0_IJNS0_IJNS_1CILi8EEENS1_ILi1EEEEEENS0_IJS3_S3_EEEEEENS0_IJS3_NS1_ILi2EEEEEEEEENS0_IJNS0_IJNS0_IJS3_NS1_ILi0EEEEEENS0_IJSA_SA_EEEEEENS0_IJSA_iEEEEEEEEC2ERKS9_RKSF_:
[----:B------:R-:W-:Y:S02]  /*bf90*/  MOV R6, 0xbfb0 ;  /* 0x0000bfb000067802 */ /* 0x000fe40000000f00 */
[----:B------:R-:W-:Y:S05]  /*bfa0*/  CALL.REL.NOINC `($_ZN7cutlass13device_kernelIN5flash19enable_sm80_to_sm89INS1_16FlashAttnBwdSm80INS1_25CollectiveMainloopBwdSm80ILi2ELi2EN4cute5tupleIJNS5_1CILi128EEES8_NS7_ILi64EEEEEENS_10bfloat16_tEfNS_4arch4Sm80ELb1ELb0ELb1ELb1ELb0ELb0ELb0ELb0ELi2ELi4ELi4ELi4ELb0EEENS1_21CollectiveEpilogueBwdISA_SB_SD_Li256ELb1ELb0ELi2EEENS1_25SingleTileBwdLPTSchedulerILb1ELi128ELb0EEEEEEEEEvNT_6ParamsE$_ZN4cute3eso3ESOILb1ELb0EJNS_5tupleIJNS2_IJNS2_IJNS_1CILi8EEENS3_ILi1EEEEEENS2_IJS5_S5_EEEEEENS2_IJS5_NS3_ILi2EEEEEEEEENS2_IJNS2_IJNS2_IJS5_NS3_ILi0EEEEEENS2_IJSC_SC_EEEEEENS2_IJSC_iEEEEEEEEC2ERKSB_RKSH_) ;  /* 0xffffdb6000007944 */ /* 0x000fea0003c3ffff */
[----:B------:R-:W-:-:S04]  /*bfb0*/  MOV R5, 0x0 ;  /* 0x0000000000057802 */ /* 0x000fc80000000f00 */
[----:B------:R-:W-:Y:S05]  /*bfc0*/  RET.REL.NODEC R4 `(_ZN7cutlass13device_kernelIN5flash19enable_sm80_to_sm89INS1_16FlashAttnBwdSm80INS1_25CollectiveMainloopBwdSm80ILi2ELi2EN4cute5tupleIJNS5_1CILi128EEES8_NS7_ILi64EEEEEENS_10bfloat16_tEfNS_4arch4Sm80ELb1ELb0ELb1ELb1ELb0ELb0ELb0ELb0ELi2ELi4ELi4ELi4ELb0EEENS1_21CollectiveEpilogueBwdISA_SB_SD_Li256ELb1ELb0ELi2EEENS1_25SingleTileBwdLPTSchedulerILb1ELi128ELb0EEEEEEEEEvNT_6ParamsE) ;  /* 0xffff403004007950 */ /* 0x000fea0003c3ffff */
        .type           $_ZN7cutlass13device_kernelIN5flash19enable_sm80_to_sm89INS1_16FlashAttnBwdSm80INS1_25CollectiveMainloopBwdSm80ILi2ELi2EN4cute5tupleIJNS5_1CILi128EEES8_NS7_ILi64EEEEEENS_10bfloat16_tEfNS_4arch4Sm80ELb1ELb0ELb1ELb1ELb0ELb0ELb0ELb0ELi2ELi4ELi4ELi4ELb0EEENS1_21CollectiveEpilogueBwdISA_SB_SD_Li256ELb1ELb0ELi2EEENS1_25SingleTileBwdLPTSchedulerILb1ELi128ELb0EEEEEEEEEvNT_6ParamsE$_ZN4cute5tupleIJNS0_IJNS0_IJNS0_IJNS_1CILi8EEENS1_ILi1EEEEEES3_EEENS0_IJNS0_IJS3_S3_EEENS1_ILi2EEEEEEEEENS0_IJNS0_IJNS0_IJS3_NS1_ILi0EEEEEESA_EEENS0_IJNS0_IJSA_SA_EEEiEEEEEEEEC2ERKS9_RKSF_,@function
        .size           $_ZN7cutlass13device_kernelIN5flash19enable_sm80_to_sm89INS1_16FlashAttnBwdSm80INS1_25CollectiveMainloopBwdSm80ILi2ELi2EN4cute5tupleIJNS5_1CILi128EEES8_NS7_ILi64EEEEEENS_10bfloat16_tEfNS_4arch4Sm80ELb1ELb0ELb1ELb1ELb0ELb0ELb0ELb0ELi2ELi4ELi4ELi4ELb0EEENS1_21CollectiveEpilogueBwdISA_SB_SD_Li256ELb1ELb0ELi2EEENS1_25SingleTileBwdLPTSchedulerILb1ELi128ELb0EEEEEEEEEvNT_6ParamsE$_ZN4cute5tupleIJNS0_IJNS0_IJNS0_IJNS_1CILi8EEENS1_ILi1EEEEEES3_EEENS0_IJNS0_IJS3_S3_EEENS1_ILi2EEEEEEEEENS0_IJNS0_IJNS0_IJS3_NS1_ILi0EEEEEESA_EEENS0_IJNS0_IJSA_SA_EEEiEEEEEEEEC2ERKS9_RKSF_,($_ZN7cutlass13device_kernelIN5flash19enable_sm80_to_sm89INS1_16FlashAttnBwdSm80INS1_25CollectiveMainloopBwdSm80ILi2ELi2EN4cute5tupleIJNS5_1CILi128EEES8_NS7_ILi64EEEEEENS_10bfloat16_tEfNS_4arch4Sm80ELb1ELb0ELb1ELb1ELb0ELb0ELb0ELb0ELi2ELi4ELi4ELi4ELb0EEENS1_21CollectiveEpilogueBwdISA_SB_SD_Li256ELb1ELb0ELi2EEENS1_25SingleTileBwdLPTSchedulerILb1ELi128ELb0EEEEEEEEEvNT_6ParamsE$_ZN4cute5tupleIJNS0_IJNS0_IJNS_1CILi1EEENS0_IJS2_NS1_ILi2EEES3_EEEEEES3_NS0_IJS3_S3_EEEEEENS0_IJNS0_IJNS1_ILi0EEENS0_IJS2_NS1_ILi256EEEiEEEEEENS1_ILi2048EEENS0_IJiNS1_ILi4096EEEEEEEEEEEC2ERKS7_RKSF_ - $_ZN7cutlass13device_kernelIN5flash19enable_sm80_to_sm89INS1_16FlashAttnBwdSm80INS1_25CollectiveMainloopBwdSm80ILi2ELi2EN4cute5tupleIJNS5_1CILi128EEES8_NS7_ILi64EEEEEENS_10bfloat16_tEfNS_4arch4Sm80ELb1ELb0ELb1ELb1ELb0ELb0ELb0ELb0ELi2ELi4ELi4ELi4ELb0EEENS1_21CollectiveEpilogueBwdISA_SB_SD_Li256ELb1ELb0ELi2EEENS1_25SingleTileBwdLPTSchedulerILb1ELi128ELb0EEEEEEEEEvNT_6ParamsE$_ZN4cute5tupleIJNS0_IJNS0_IJNS0_IJNS_1CILi8EEENS1_ILi1EEEEEES3_EEENS0_IJNS0_IJS3_S3_EEENS1_ILi2EEEEEEEEENS0_IJNS0_IJNS0_IJS3_NS1_ILi0EEEEEESA_EEENS0_IJNS0_IJSA_SA_EEEiEEEEEEEEC2ERKS9_RKSF_)
$_ZN7cutlass13device_kernelIN5flash19enable_sm80_to_sm89INS1_16FlashAttnBwdSm80INS1_25CollectiveMainloopBwdSm80ILi2ELi2EN4cute5tupleIJNS5_1CILi128EEES8_NS7_ILi64EEEEEENS_10bfloat16_tEfNS_4arch4Sm80ELb1ELb0ELb1ELb1ELb0ELb0ELb0ELb0ELi2ELi4ELi4ELi4ELb0EEENS1_21CollectiveEpilogueBwdISA_SB_SD_Li256ELb1ELb0ELi2EEENS1_25SingleTileBwdLPTSchedulerILb1ELi128ELb0EEEEEEEEEvNT_6ParamsE$_ZN4cute5tupleIJNS0_IJNS0_IJNS0_IJNS_1CILi8EEENS1_ILi1EEEEEES3_EEENS0_IJNS0_IJS3_S3_EEENS1_ILi2EEEEEEEEENS0_IJNS0_IJNS0_IJS3_NS1_ILi0EEEEEESA_EEENS0_IJNS0_IJSA_SA_EEEiEEEEEEEEC2ERKS9_RKSF_:
[----:B------:R-:W-:Y:S02]  /*bfd0*/  MOV R6, 0xbff0 ;  /* 0x0000bff000067802 */ /* 0x000fe40000000f00 */
[----:B------:R-:W-:Y:S05]  /*bfe0*/  CALL.REL.NOINC `($_ZN7cutlass13device_kernelIN5flash19enable_sm80_to_sm89INS1_16FlashAttnBwdSm80INS1_25CollectiveMainloopBwdSm80ILi2ELi2EN4cute5tupleIJNS5_1CILi128EEES8_NS7_ILi64EEEEEENS_10bfloat16_tEfNS_4arch4Sm80ELb1ELb0ELb1ELb1ELb0ELb0ELb0ELb0ELi2ELi4ELi4ELi4ELb0EEENS1_21CollectiveEpilogueBwdISA_SB_SD_Li256ELb1ELb0ELi2EEENS1_25SingleTileBwdLPTSchedulerILb1ELi128ELb0EEEEEEEEEvNT_6ParamsE$_ZN4cute3eso3ESOILb1ELb0EJNS_5tupleIJNS2_IJNS2_IJNS_1CILi8EEENS3_ILi1EEEEEES5_EEENS2_IJNS2_IJS5_S5_EEENS3_ILi2EEEEEEEEENS2_IJNS2_IJNS2_IJS5_NS3_ILi0EEEEEESC_EEENS2_IJNS2_IJSC_SC_EEEiEEEEEEEEC2ERKSB_RKSH_) ;  /* 0xffffdb6000007944 */ /* 0x000fea0003c3ffff */
[----:B------:R-:W-:-:S04]  /*bff0*/  MOV R5, 0x0 ;  /* 0x0000000000057802 */ /* 0x000fc80000000f00 */
[----:B------:R-:W-:Y:S05]  /*c000*/  RET.REL.NODEC R4 `(_ZN7cutlass13device_kernelIN5flash19enable_sm80_to_sm89INS1_16FlashAttnBwdSm80INS1_25CollectiveMainloopBwdSm80ILi2ELi2EN4cute5tupleIJNS5_1CILi128EEES8_NS7_ILi64EEEEEENS_10bfloat16_tEfNS_4arch4Sm80ELb1ELb0ELb1ELb1ELb0ELb0ELb0ELb0ELi2ELi4ELi4ELi4ELb0EEENS1_21CollectiveEpilogueBwdISA_SB_SD_Li256ELb1ELb0ELi2EEENS1_25SingleTileBwdLPTSchedulerILb1ELi128ELb0EEEEEEEEEvNT_6ParamsE) ;  /* 0xffff3ff004007950 */ /* 0x000fea0003c3ffff */
        .type           $_ZN7cutlass13device_kernelIN5flash19enable_sm80_to_sm89INS1_16FlashAttnBwdSm80INS1_25CollectiveMainloopBwdSm80ILi2ELi2EN4cute5tupleIJNS5_1CILi128EEES8_NS7_ILi64EEEEEENS_10bfloat16_tEfNS_4arch4Sm80ELb1ELb0ELb1ELb1ELb0ELb0ELb0ELb0ELi2ELi4ELi4ELi4ELb0EEENS1_21CollectiveEpilogueBwdISA_SB_SD_Li256ELb1ELb0ELi2EEENS1_25SingleTileBwdLPTSchedulerILb1ELi128ELb0EEEEEEEEEvNT_6ParamsE$_ZN4cute5tupleIJNS0_IJNS0_IJNS_1CILi1EEENS0_IJS2_NS1_ILi2EEES3_EEEEEES3_NS0_IJS3_S3_EEEEEENS0_IJNS0_IJNS1_ILi0EEENS0_IJS2_NS1_ILi256EEEiEEEEEENS1_ILi2048EEENS0_IJiNS1_ILi4096EEEEEEEEEEEC2ERKS7_RKSF_,@function
        .size           $_ZN7cutlass13device_kernelIN5flash19enable_sm80_to_sm89INS1_16FlashAttnBwdSm80INS1_25CollectiveMainloopBwdSm80ILi2ELi2EN4cute5tupleIJNS5_1CILi128EEES8_NS7_ILi64EEEEEENS_10bfloat16_tEfNS_4arch4Sm80ELb1ELb0ELb1ELb1ELb0ELb0ELb0ELb0ELi2ELi4ELi4ELi4ELb0EEENS1_21CollectiveEpilogueBwdISA_SB_SD_Li256ELb1ELb0ELi2EEENS1_25SingleTileBwdLPTSchedulerILb1ELi128ELb0EEEEEEEEEvNT_6ParamsE$_ZN4cute5tupleIJNS0_IJNS0_IJNS_1CILi1EEENS0_IJS2_NS1_ILi2EEES3_EEEEEES3_NS0_IJS3_S3_EEEEEENS0_IJNS0_IJNS1_ILi0EEENS0_IJS2_NS1_ILi256EEEiEEEEEENS1_ILi2048EEENS0_IJiNS1_ILi4096EEEEEEEEEEEC2ERKS7_RKSF_,($_ZN7cutlass13device_kernelIN5flash19enable_sm80_to_sm89INS1_16FlashAttnBwdSm80INS1_25CollectiveMainloopBwdSm80ILi2ELi2EN4cute5tupleIJNS5_1CILi128EEES8_NS7_ILi64EEEEEENS_10bfloat16_tEfNS_4arch4Sm80ELb1ELb0ELb1ELb1ELb0ELb0ELb0ELb0ELi2ELi4ELi4ELi4ELb0EEENS1_21CollectiveEpilogueBwdISA_SB_SD_Li256ELb1ELb0ELi2EEENS1_25SingleTileBwdLPTSchedulerILb1ELi128ELb0EEEEEEEEEvNT_6ParamsE$_ZN4cute5tupleIJNS0_IJNS0_IJNS_1CILi2EEES2_EEENS1_ILi8EEES3_EEENS0_IJNS0_IJNS1_ILi1EEEiEEENS1_ILi1024EEENS0_IJiiEEEEEEEEC2ERKS5_RKSA_ - $_ZN7cutlass13device_kernelIN5flash19enable_sm80_to_sm89INS1_16FlashAttnBwdSm80INS1_25CollectiveMainloopBwdSm80ILi2ELi2EN4cute5tupleIJNS5_1CILi128EEES8_NS7_ILi64EEEEEENS_10bfloat16_tEfNS_4arch4Sm80ELb1ELb0ELb1ELb1ELb0ELb0ELb0ELb0ELi2ELi4ELi4ELi4ELb0EEENS1_21CollectiveEpilogueBwdISA_SB_SD_Li256ELb1ELb0ELi2EEENS1_25SingleTileBwdLPTSchedulerILb1ELi128ELb0EEEEEEEEEvNT_6ParamsE$_ZN4cute5tupleIJNS0_IJNS0_IJNS_1CILi1EEENS0_IJS2_NS1_ILi2EEES3_EEEEEES3_NS0_IJS3_S3_EEEEEENS0_IJNS0_IJNS1_ILi0EEENS0_IJS2_NS1_ILi256EEEiEEEEEENS1_ILi2048EEENS0_IJiNS1_ILi4096EEEEEEEEEEEC2ERKS7_RKSF_)
$_ZN7cutlass13device_kernelIN5flash19enable_sm80_to_sm89INS1_16FlashAttnBwdSm80INS1_25CollectiveMainloopBwdSm80ILi2ELi2EN4cute5tupleIJNS5_1CILi128EEES8_NS7_ILi64EEEEEENS_10bfloat16_tEfNS_4arch4Sm80ELb1ELb0ELb1ELb1ELb0ELb0ELb0ELb0ELi2ELi4ELi4ELi4ELb0EEENS1_21CollectiveEpilogueBwdISA_SB_SD_Li256ELb1ELb0ELi2EEENS1_25SingleTileBwdLPTSchedulerILb1ELi128ELb0EEEEEEEEEvNT_6ParamsE$_ZN4cute5tupleIJNS0_IJNS0_IJNS_1CILi1EEENS0_IJS2_NS1_ILi2EEES3_EEEEEES3_NS0_IJS3_S3_EEEEEENS0_IJNS0_IJNS1_ILi0EEENS0_IJS2_NS1_ILi256EEEiEEEEEENS1_ILi2048EEENS0_IJiNS1_ILi4096EEEEEEEEEEEC2ERKS7_RKSF_:
[----:B------:R-:W-:Y:S02]  /*c010*/  MOV R6, 0xc030 ;  /* 0x0000c03000067802 */ /* 0x000fe40000000f00 */
[----:B------:R-:W-:Y:S05]  /*c020*/  CALL.REL.NOINC `($_ZN7cutlass13device_kernelIN5flash19enable_sm80_to_sm89INS1_16FlashAttnBwdSm80INS1_25CollectiveMainloopBwdSm80ILi2ELi2EN4cute5tupleIJNS5_1CILi128EEES8_NS7_ILi64EEEEEENS_10bfloat16_tEfNS_4arch4Sm80ELb1ELb0ELb1ELb1ELb0ELb0ELb0ELb0ELi2ELi4ELi4ELi4ELb0EEENS1_21CollectiveEpilogueBwdISA_SB_SD_Li256ELb1ELb0ELi2EEENS1_25SingleTileBwdLPTSchedulerILb1ELi128ELb0EEEEEEEEEvNT_6ParamsE$_ZN4cute3eso3ESOILb1ELb0EJNS_5tupleIJNS2_IJNS_1CILi1EEENS2_IJS4_NS3_ILi2EEES5_EEEEEES5_NS2_IJS5_S5_EEEEEENS2_IJNS2_IJNS3_ILi0EEENS2_IJS4_NS3_ILi256EEEiEEEEEENS3_ILi2048EEENS2_IJiNS3_ILi4096EEEEEEEEEEEC2ERKS9_RKSH_) ;  /* 0xffffdb6000007944 */ /* 0x000fea0003c3ffff */
[----:B-1----:R-:W-:-:S04]  /*c030*/  MOV R5, 0x0 ;  /* 0x0000000000057802 */ /* 0x002fc80000000f00 */
[----:B------:R-:W-:Y:S05]  /*c040*/  RET.REL.NODEC R4 `(_ZN7cutlass13device_kernelIN5flash19enable_sm80_to_sm89INS1_16FlashAttnBwdSm80INS1_25CollectiveMainloopBwdSm80ILi2ELi2EN4cute5tupleIJNS5_1CILi128EEES8_NS7_ILi64EEEEEENS_10bfloat16_tEfNS_4arch4Sm80ELb1ELb0ELb1ELb1ELb0ELb0ELb0ELb0ELi2ELi4ELi4ELi4ELb0EEENS1_21CollectiveEpilogueBwdISA_SB_SD_Li256ELb1ELb0ELi2EEENS1_25SingleTileBwdLPTSchedulerILb1ELi128ELb0EEEEEEEEEvNT_6ParamsE) ;  /* 0xffff3fb004007950 */ /* 0x000fea0003c3ffff */
        .type           $_ZN7cutlass13device_kernelIN5flash19enable_sm80_to_sm89INS1_16FlashAttnBwdSm80INS1_25CollectiveMainloopBwdSm80ILi2ELi2EN4cute5tupleIJNS5_1CILi128EEES8_NS7_ILi64EEEEEENS_10bfloat16_tEfNS_4arch4Sm80ELb1ELb0ELb1ELb1ELb0ELb0ELb0ELb0ELi2ELi4ELi4ELi4ELb0EEENS1_21CollectiveEpilogueBwdISA_SB_SD_Li256ELb1ELb0ELi2EEENS1_25SingleTileBwdLPTSchedulerILb1ELi128ELb0EEEEEEEEEvNT_6ParamsE$_ZN4cute5tupleIJNS0_IJNS0_IJNS_1CILi2EEES2_EEENS1_ILi8EEES3_EEENS0_IJNS0_IJNS1_ILi1EEEiEEENS1_ILi1024EEENS0_IJiiEEEEEEEEC2ERKS5_RKSA_,@function
        .size           $_ZN7cutlass13device_kernelIN5flash19enable_sm80_to_sm89INS1_16FlashAttnBwdSm80INS1_25CollectiveMainloopBwdSm80ILi2ELi2EN4cute5tupleIJNS5_1CILi128EEES8_NS7_ILi64EEEEEENS_10bfloat16_tEfNS_4arch4Sm80ELb1ELb0ELb1ELb1ELb0ELb0ELb0ELb0ELi2ELi4ELi4ELi4ELb0EEENS1_21CollectiveEpilogueBwdISA_SB_SD_Li256ELb1ELb0ELi2EEENS1_25SingleTileBwdLPTSchedulerILb1ELi128ELb0EEEEEEEEEvNT_6ParamsE$_ZN4cute5tupleIJNS0_IJNS0_IJNS_1CILi2EEES2_EEENS1_ILi8EEES3_EEENS0_IJNS0_IJNS1_ILi1EEEiEEENS1_ILi1024EEENS0_IJiiEEEEEEEEC2ERKS5_RKSA_,($_ZN7cutlass13device_kernelIN5flash19enable_sm80_to_sm89INS1_16FlashAttnBwdSm80INS1_25CollectiveMainloopBwdSm80ILi2ELi2EN4cute5tupleIJNS5_1CILi128EEES8_NS7_ILi64EEEEEENS_10bfloat16_tEfNS_4arch4Sm80ELb1ELb0ELb1ELb1ELb0ELb0ELb0ELb0ELi2ELi4ELi4ELi4ELb0EEENS1_21CollectiveEpilogueBwdISA_SB_SD_Li256ELb1ELb0ELi2EEENS1_25SingleTileBwdLPTSchedulerILb1ELi128ELb0EEEEEEEEEvNT_6ParamsE$_ZN4cute5tupleIJNS0_IJNS0_IJNS_1CILi2EEES2_EEES2_EEENS0_IJNS0_IJiiEEENS1_ILi8192EEEEEEEEC2ERKS4_RKS7_ - $_ZN7cutlass13device_kernelIN5flash19enable_sm80_to_sm89INS1_16FlashAttnBwdSm80INS1_25CollectiveMainloopBwdSm80ILi2ELi2EN4cute5tupleIJNS5_1CILi128EEES8_NS7_ILi64EEEEEENS_10bfloat16_tEfNS_4arch4Sm80ELb1ELb0ELb1ELb1ELb0ELb0ELb0ELb0ELi2ELi4ELi4ELi4ELb0EEENS1_21CollectiveEpilogueBwdISA_SB_SD_Li256ELb1ELb0ELi2EEENS1_25SingleTileBwdLPTSchedulerILb1ELi128ELb0EEEEEEEEEvNT_6ParamsE$_ZN4cute5tupleIJNS0_IJNS0_IJNS_1CILi2EEES2_EEENS1_ILi8EEES3_EEENS0_IJNS0_IJNS1_ILi1EEEiEEENS1_ILi1024EEENS0_IJiiEEEEEEEEC2ERKS5_RKSA_)
$_ZN7cutlass13device_kernelIN5flash19enable_sm80_to_sm89INS1_16FlashAttnBwdSm80INS1_25CollectiveMainloopBwdSm80ILi2ELi2EN4cute5tupleIJNS5_1CILi128EEES8_NS7_ILi64EEEEEENS_10bfloat16_tEfNS_4arch4Sm80ELb1ELb0ELb1ELb1ELb0ELb0ELb0ELb0ELi2ELi4ELi4ELi4ELb0EEENS1_21CollectiveEpilogueBwdISA_SB_SD_Li256ELb1ELb0ELi2EEENS1_25SingleTileBwdLPTSchedulerILb1ELi128ELb0EEEEEEEEEvNT_6ParamsE$_ZN4cute5tupleIJNS0_IJNS0_IJNS_1CILi2EEES2_EEENS1_ILi8EEES3_EEENS0_IJNS0_IJNS1_ILi1EEEiEEENS1_ILi1024EEENS0_IJiiEEEEEEEEC2ERKS5_RKSA_:
[----:B------:R-:W-:Y:S02]  /*c050*/  MOV R8, 0xc070 ;  /* 0x0000c07000087802 */ /* 0x000fe40000000f00 */
[----:B------:R-:W-:Y:S05]  /*c060*/  CALL.REL.NOINC `($_ZN7cutlass13device_kernelIN5flash19enable_sm80_to_sm89INS1_16FlashAttnBwdSm80INS1_25CollectiveMainloopBwdSm80ILi2ELi2EN4cute5tupleIJNS5_1CILi128EEES8_NS7_ILi64EEEEEENS_10bfloat16_tEfNS_4arch4Sm80ELb1ELb0ELb1ELb1ELb0ELb0ELb0ELb0ELi2ELi4ELi4ELi4ELb0EEENS1_21CollectiveEpilogueBwdISA_SB_SD_Li256ELb1ELb0ELi2EEENS1_25SingleTileBwdLPTSchedulerILb1ELi128ELb0EEEEEEEEEvNT_6ParamsE$_ZN4cute3eso3ESOILb1ELb0EJNS_5tupleIJNS2_IJNS_1CILi2EEES4_EEENS3_ILi8EEES5_EEENS2_IJNS2_IJNS3_ILi1EEEiEEENS3_ILi1024EEENS2_IJiiEEEEEEEEC2ERKS7_RKSC_) ;  /* 0xffffdc0000007944 */ /* 0x000fea0003c3ffff */
[----:B------:R-:W-:-:S04]  /*c070*/  MOV R7, 0x0 ;  /* 0x0000000000077802 */ /* 0x000fc80000000f00 */
[----:B------:R-:W-:Y:S05]  /*c080*/  RET.REL.NODEC R6 `(_ZN7cutlass13device_kernelIN5flash19enable_sm80_to_sm89INS1_16FlashAttnBwdSm80INS1_25CollectiveMainloopBwdSm80ILi2ELi2EN4cute5tupleIJNS5_1CILi128EEES8_NS7_ILi64EEEEEENS_10bfloat16_tEfNS_4arch4Sm80ELb1ELb0ELb1ELb1ELb0ELb0ELb0ELb0ELi2ELi4ELi4ELi4ELb0EEENS1_21CollectiveEpilogueBwdISA_SB_SD_Li256ELb1ELb0ELi2EEENS1_25SingleTileBwdLPTSchedulerILb1ELi128ELb0EEEEEEEEEvNT_6ParamsE) ;  /* 0xffff3f7006007950 */ /* 0x000fea0003c3ffff */
        .type           $_ZN7cutlass13device_kernelIN5flash19enable_sm80_to_sm89INS1_16FlashAttnBwdSm80INS1_25CollectiveMainloopBwdSm80ILi2ELi2EN4cute5tupleIJNS5_1CILi128EEES8_NS7_ILi64EEEEEENS_10bfloat16_tEfNS_4arch4Sm80ELb1ELb0ELb1ELb1ELb0ELb0ELb0ELb0ELi2ELi4ELi4ELi4ELb0EEENS1_21CollectiveEpilogueBwdISA_SB_SD_Li256ELb1ELb0ELi2EEENS1_25SingleTileBwdLPTSchedulerILb1ELi128ELb0EEEEEEEEEvNT_6ParamsE$_ZN4cute5tupleIJNS0_IJNS0_IJNS_1CILi2EEES2_EEES2_EEENS0_IJNS0_IJiiEEENS1_ILi8192EEEEEEEEC2ERKS4_RKS7_,@function
        .size           $_ZN7cutlass13device_kernelIN5flash19enable_sm80_to_sm89INS1_16FlashAttnBwdSm80INS1_25CollectiveMainloopBwdSm80ILi2ELi2EN4cute5tupleIJNS5_1CILi128EEES8_NS7_ILi64EEEEEENS_10bfloat16_tEfNS_4arch4Sm80ELb1ELb0ELb1ELb1ELb0ELb0ELb0ELb0ELi2ELi4ELi4ELi4ELb0EEENS1_21CollectiveEpilogueBwdISA_SB_SD_Li256ELb1ELb0ELi2EEENS1_25SingleTileBwdLPTSchedulerILb1ELi128ELb0EEEEEEEEEvNT_6ParamsE$_ZN4cute5tupleIJNS0_IJNS0_IJNS_1CILi2EEES2_EEES2_EEENS0_IJNS0_IJiiEEENS1_ILi8192EEEEEEEEC2ERKS4_RKS7_,($_ZN7cutlass13device_kernelIN5flash19enable_sm80_to_sm89INS1_16FlashAttnBwdSm80INS1_25CollectiveMainloopBwdSm80ILi2ELi2EN4cute5tupleIJNS5_1CILi128EEES8_NS7_ILi64EEEEEENS_10bfloat16_tEfNS_4arch4Sm80ELb1ELb0ELb1ELb1ELb0ELb0ELb0ELb0ELi2ELi4ELi4ELi4ELb0EEENS1_21CollectiveEpilogueBwdISA_SB_SD_Li256ELb1ELb0ELi2EEENS1_25SingleTileBwdLPTSchedulerILb1ELi128ELb0EEEEEEEEEvNT_6ParamsE$_ZN4cute5tupleIJNS0_IJNS0_IJNS_1CILi2EEES2_EEES3_NS1_ILi8EEEEEENS0_IJNS0_IJiNS1_ILi512EEEEEENS0_IJiiEEENS1_ILi1024EEEEEEEEC2ERKS5_RKSA_ - $_ZN7cutlass13device_kernelIN5flash19enable_sm80_to_sm89INS1_16FlashAttnBwdSm80INS1_25CollectiveMainloopBwdSm80ILi2ELi2EN4cute5tupleIJNS5_1CILi128EEES8_NS7_ILi64EEEEEENS_10bfloat16_tEfNS_4arch4Sm80ELb1ELb0ELb1ELb1ELb0ELb0ELb0ELb0ELi2ELi4ELi4ELi4ELb0EEENS1_21CollectiveEpilogueBwdISA_SB_SD_Li256ELb1ELb0ELi2EEENS1_25SingleTileBwdLPTSchedulerILb1ELi128ELb0EEEEEEEEEvNT_6ParamsE$_ZN4cute5tupleIJNS0_IJNS0_IJNS_1CILi2EEES2_EEES2_EEENS0_IJNS0_IJiiEEENS1_ILi8192EEEEEEEEC2ERKS4_RKS7_)
$_ZN7cutlass13device_kernelIN5flash19enable_sm80_to_sm89INS1_16FlashAttnBwdSm80INS1_25CollectiveMainloopBwdSm80ILi2ELi2EN4cute5tupleIJNS5_1CILi128EEES8_NS7_ILi64EEEEEENS_10bfloat16_tEfNS_4arch4Sm80ELb1ELb0ELb1ELb1ELb0ELb0ELb0ELb0ELi2ELi4ELi4ELi4ELb0EEENS1_21CollectiveEpilogueBwdISA_SB_SD_Li256ELb1ELb0ELi2EEENS1_25SingleTileBwdLPTSchedulerILb1ELi128ELb0EEEEEEEEEvNT_6ParamsE$_ZN4cute5tupleIJNS0_IJNS0_IJNS_1CILi2EEES2_EEES2_EEENS0_IJNS0_IJiiEEENS1_ILi8192EEEEEEEEC2ERKS4_RKS7_:
[----:B------:R-:W-:Y:S02]  /*c090*/  MOV R6, 0xc0b0 ;  /* 0x0000c0b000067802 */ /* 0x000fe40000000f00 */
[----:B------:R-:W-:Y:S05]  /*c0a0*/  CALL.REL.NOINC `($_ZN7cutlass13device_kernelIN5flash19enable_sm80_to_sm89INS1_16FlashAttnBwdSm80INS1_25CollectiveMainloopBwdSm80ILi2ELi2EN4cute5tupleIJNS5_1CILi128EEES8_NS7_ILi64EEEEEENS_10bfloat16_tEfNS_4arch4Sm80ELb1ELb0ELb1ELb1ELb0ELb0ELb0ELb0ELi2ELi4ELi4ELi4ELb0EEENS1_21CollectiveEpilogueBwdISA_SB_SD_Li256ELb1ELb0ELi2EEENS1_25SingleTileBwdLPTSchedulerILb1ELi128ELb0EEEEEEEEEvNT_6ParamsE$_ZN4cute3eso3ESOILb1ELb0EJNS_5tupleIJNS2_IJNS_1CILi2EEES4_EEES4_EEENS2_IJNS2_IJiiEEENS3_ILi8192EEEEEEEEC2ERKS6_RKS9_) ;  /* 0xffffdc2000007944 */ /* 0x000fea0003c3ffff */
[----:B------:R-:W-:-:S04]  /*c0b0*/  MOV R9, 0x0 ;  /* 0x0000000000097802 */ /* 0x000fc80000000f00 */
[----:B------:R-:W-:Y:S05]  /*c0c0*/  RET.REL.NODEC R8 `(_ZN7cutlass13device_kernelIN5flash19enable_sm80_to_sm89INS1_16FlashAttnBwdSm80INS1_25CollectiveMainloopBwdSm80ILi2ELi2EN4cute5tupleIJNS5_1CILi128EEES8_NS7_ILi64EEEEEENS_10bfloat16_tEfNS_4arch4Sm80ELb1ELb0ELb1ELb1ELb0ELb0ELb0ELb0ELi2ELi4ELi4ELi4ELb0EEENS1_21CollectiveEpilogueBwdISA_SB_SD_Li256ELb1ELb0ELi2EEENS1_25SingleTileBwdLPTSchedulerILb1ELi128ELb0EEEEEEEEEvNT_6ParamsE) ;  /* 0xffff3f3008007950 */ /* 0x000fea0003c3ffff */
        .type           $_ZN7cutlass13device_kernelIN5flash19enable_sm80_to_sm89INS1_16FlashAttnBwdSm80INS1_25CollectiveMainloopBwdSm80ILi2ELi2EN4cute5tupleIJNS5_1CILi128EEES8_NS7_ILi64EEEEEENS_10bfloat16_tEfNS_4arch4Sm80ELb1ELb0ELb1ELb1ELb0ELb0ELb0ELb0ELi2ELi4ELi4ELi4ELb0EEENS1_21CollectiveEpilogueBwdISA_SB_SD_Li256ELb1ELb0ELi2EEENS1_25SingleTileBwdLPTSchedulerILb1ELi128ELb0EEEEEEEEEvNT_6ParamsE$_ZN4cute5tupleIJNS0_IJNS0_IJNS_1CILi2EEES2_EEES3_NS1_ILi8EEEEEENS0_IJNS0_IJiNS1_ILi512EEEEEENS0_IJiiEEENS1_ILi1024EEEEEEEEC2ERKS5_RKSA_,@function
        .size           $_ZN7cutlass13device_kernelIN5flash19enable_sm80_to_sm89INS1_16FlashAttnBwdSm80INS1_25CollectiveMainloopBwdSm80ILi2ELi2EN4cute5tupleIJNS5_1CILi128EEES8_NS7_ILi64EEEEEENS_10bfloat16_tEfNS_4arch4Sm80ELb1ELb0ELb1ELb1ELb0ELb0ELb0ELb0ELi2ELi4ELi4ELi4ELb0EEENS1_21CollectiveEpilogueBwdISA_SB_SD_Li256ELb1ELb0ELi2EEENS1_25SingleTileBwdLPTSchedulerILb1ELi128ELb0EEEEEEEEEvNT_6ParamsE$_ZN4cute5tupleIJNS0_IJNS0_IJNS_1CILi2EEES2_EEES3_NS1_ILi8EEEEEENS0_IJNS0_IJiNS1_ILi512EEEEEENS0_IJiiEEENS1_ILi1024EEEEEEEEC2ERKS5_RKSA_,($_ZN7cutlass13device_kernelIN5flash19enable_sm80_to_sm89INS1_16FlashAttnBwdSm80INS1_25CollectiveMainloopBwdSm80ILi2ELi2EN4cute5tupleIJNS5_1CILi128EEES8_NS7_ILi64EEEEEENS_10bfloat16_tEfNS_4arch4Sm80ELb1ELb0ELb1ELb1ELb0ELb0ELb0ELb0ELi2ELi4ELi4ELi4ELb0EEENS1_21CollectiveEpilogueBwdISA_SB_SD_Li256ELb1ELb0ELi2EEENS1_25SingleTileBwdLPTSchedulerILb1ELi128ELb0EEEEEEEEEvNT_6ParamsE$_ZN4cute5tupleIJNS0_IJNS0_IJNS_1CILi2EEES2_S2_EEES2_NS0_IJNS0_IJS2_S2_EEES2_EEEEEENS0_IJNS0_IJNS1_ILi1EEENS1_ILi512EEEiEEENS1_ILi4096EEENS0_IJNS0_IJiiEEENS1_ILi8192EEEEEEEEEEEC2ERKS6_RKSE_ - $_ZN7cutlass13device_kernelIN5flash19enable_sm80_to_sm89INS1_16FlashAttnBwdSm80INS1_25CollectiveMainloopBwdSm80ILi2ELi2EN4cute5tupleIJNS5_1CILi128EEES8_NS7_ILi64EEEEEENS_10bfloat16_tEfNS_4arch4Sm80ELb1ELb0ELb1ELb1ELb0ELb0ELb0ELb0ELi2ELi4ELi4ELi4ELb0EEENS1_21CollectiveEpilogueBwdISA_SB_SD_Li256ELb1ELb0ELi2EEENS1_25SingleTileBwdLPTSchedulerILb1ELi128ELb0EEEEEEEEEvNT_6ParamsE$_ZN4cute5tupleIJNS0_IJNS0_IJNS_1CILi2EEES2_EEES3_NS1_ILi8EEEEEENS0_IJNS0_IJiNS1_ILi512EEEEEENS0_IJiiEEENS1_ILi1024EEEEEEEEC2ERKS5_RKSA_)
$_ZN7cutlass13device_kernelIN5flash19enable_sm80_to_sm89INS1_16FlashAttnBwdSm80INS1_25CollectiveMainloopBwdSm80ILi2ELi2EN4cute5tupleIJNS5_1CILi128EEES8_NS7_ILi64EEEEEENS_10bfloat16_tEfNS_4arch4Sm80ELb1ELb0ELb1ELb1ELb0ELb0ELb0ELb0ELi2ELi4ELi4ELi4ELb0EEENS1_21CollectiveEpilogueBwdISA_SB_SD_Li256ELb1ELb0ELi2EEENS1_25SingleTileBwdLPTSchedulerILb1ELi128ELb0EEEEEEEEEvNT_6ParamsE$_ZN4cute5tupleIJNS0_IJNS0_IJNS_1CILi2EEES2_EEES3_NS1_ILi8EEEEEENS0_IJNS0_IJiNS1_ILi512EEEEEENS0_IJiiEEENS1_ILi1024EEEEEEEEC2ERKS5_RKSA_:
[----:B------:R-:W-:Y:S02]  /*c0d0*/  MOV R8, 0xc0f0 ;  /* 0x0000c0f000087802 */ /* 0x000fe40000000f00 */
[----:B------:R-:W-:Y:S05]  /*c0e0*/  CALL.REL.NOINC `($_ZN7cutlass13device_kernelIN5flash19enable_sm80_to_sm89INS1_16FlashAttnBwdSm80INS1_25CollectiveMainloopBwdSm80ILi2ELi2EN4cute5tupleIJNS5_1CILi128EEES8_NS7_ILi64EEEEEENS_10bfloat16_tEfNS_4arch4Sm80ELb1ELb0ELb1ELb1ELb0ELb0ELb0ELb0ELi2ELi4ELi4ELi4ELb0EEENS1_21CollectiveEpilogueBwdISA_SB_SD_Li256ELb1ELb0ELi2EEENS1_25SingleTileBwdLPTSchedulerILb1ELi128ELb0EEEEEEEEEvNT_6ParamsE$_ZN4cute3eso3ESOILb1ELb0EJNS_5tupleIJNS2_IJNS_1CILi2EEES4_EEES5_NS3_ILi8EEEEEENS2_IJNS2_IJiNS3_ILi512EEEEEENS2_IJiiEEENS3_ILi1024EEEEEEEEC2ERKS7_RKSC_) ;  /* 0xffffdc4000007944 */ /* 0x000fea0003c3ffff */
[----:B-1----:R-:W-:Y:S02]  /*c0f0*/  MOV R2, R6 ;  /* 0x0000000600027202 */ /* 0x002fe40000000f00 */
[----:B------:R-:W-:-:S04]  /*c100*/  MOV R3, 0x0 ;  /* 0x0000000000037802 */ /* 0x000fc80000000f00 */
[----:B------:R-:W-:Y:S05]  /*c110*/  RET.REL.NODEC R2 `(_ZN7cutlass13device_kernelIN5flash19enable_sm80_to_sm89INS1_16FlashAttnBwdSm80INS1_25CollectiveMainloopBwdSm80ILi2ELi2EN4cute5tupleIJNS5_1CILi128EEES8_NS7_ILi64EEEEEENS_10bfloat16_tEfNS_4arch4Sm80ELb1ELb0ELb1ELb1ELb0ELb0ELb0ELb0ELi2ELi4ELi4ELi4ELb0EEENS1_21CollectiveEpilogueBwdISA_SB_SD_Li256ELb1ELb0ELi2EEENS1_25SingleTileBwdLPTSchedulerILb1ELi128ELb0EEEEEEEEEvNT_6ParamsE) ;  /* 0xffff3ee002007950 */ /* 0x000fea0003c3ffff */
        .type           $_ZN7cutlass13device_kernelIN5flash19enable_sm80_to_sm89INS1_16FlashAttnBwdSm80INS1_25CollectiveMainloopBwdSm80ILi2ELi2EN4cute5tupleIJNS5_1CILi128EEES8_NS7_ILi64EEEEEENS_10bfloat16_tEfNS_4arch4Sm80ELb1ELb0ELb1ELb1ELb0ELb0ELb0ELb0ELi2ELi4ELi4ELi4ELb0EEENS1_21CollectiveEpilogueBwdISA_SB_SD_Li256ELb1ELb0ELi2EEENS1_25SingleTileBwdLPTSchedulerILb1ELi128ELb0EEEEEEEEEvNT_6ParamsE$_ZN4cute5tupleIJNS0_IJNS0_IJNS_1CILi2EEES2_S2_EEES2_NS0_IJNS0_IJS2_S2_EEES2_EEEEEENS0_IJNS0_IJNS1_ILi1EEENS1_ILi512EEEiEEENS1_ILi4096EEENS0_IJNS0_IJiiEEENS1_ILi8192EEEEEEEEEEEC2ERKS6_RKSE_,@function
        .size           $_ZN7cutlass13device_kernelIN5flash19enable_sm80_to_sm89INS1_16FlashAttnBwdSm80INS1_25CollectiveMainloopBwdSm80ILi2ELi2EN4cute5tupleIJNS5_1CILi128EEES8_NS7_ILi64EEEEEENS_10bfloat16_tEfNS_4arch4Sm80ELb1ELb0ELb1ELb1ELb0ELb0ELb0ELb0ELi2ELi4ELi4ELi4ELb0EEENS1_21CollectiveEpilogueBwdISA_SB_SD_Li256ELb1ELb0ELi2EEENS1_25SingleTileBwdLPTSchedulerILb1ELi128ELb0EEEEEEEEEvNT_6ParamsE$_ZN4cute5tupleIJNS0_IJNS0_IJNS_1CILi2EEES2_S2_EEES2_NS0_IJNS0_IJS2_S2_EEES2_EEEEEENS0_IJNS0_IJNS1_ILi1EEENS1_ILi512EEEiEEENS1_ILi4096EEENS0_IJNS0_IJiiEEENS1_ILi8192EEEEEEEEEEEC2ERKS6_RKSE_,($_ZN7cutlass13device_kernelIN5flash19enable_sm80_to_sm89INS1_16FlashAttnBwdSm80INS1_25CollectiveMainloopBwdSm80ILi2ELi2EN4cute5tupleIJNS5_1CILi128EEES8_NS7_ILi64EEEEEENS_10bfloat16_tEfNS_4arch4Sm80ELb1ELb0ELb1ELb1ELb0ELb0ELb0ELb0ELi2ELi4ELi4ELi4ELb0EEENS1_21CollectiveEpilogueBwdISA_SB_SD_Li256ELb1ELb0ELi2EEENS1_25SingleTileBwdLPTSchedulerILb1ELi128ELb0EEEEEEEEEvNT_6ParamsE$_ZN4cute5tupleIJNS0_IJNS0_IJNS_1CILi2EEES2_S2_EEES2_NS0_IJS2_S2_EEEEEENS0_IJNS0_IJNS1_ILi1EEENS1_ILi512EEEiEEENS1_ILi4096EEENS0_IJiiEEEEEEEEC2ERKS5_RKSB_ - $_ZN7cutlass13device_kernelIN5flash19enable_sm80_to_sm89INS1_16FlashAttnBwdSm80INS1_25CollectiveMainloopBwdSm80ILi2ELi2EN4cute5tupleIJNS5_1CILi128EEES8_NS7_ILi64EEEEEENS_10bfloat16_tEfNS_4arch4Sm80ELb1ELb0ELb1ELb1ELb0ELb0ELb0ELb0ELi2ELi4ELi4ELi4ELb0EEENS1_21CollectiveEpilogueBwdISA_SB_SD_Li256ELb1ELb0ELi2EEENS1_25SingleTileBwdLPTSchedulerILb1ELi128ELb0EEEEEEEEEvNT_6ParamsE$_ZN4cute5tupleIJNS0_IJNS0_IJNS_1CILi2EEES2_S2_EEES2_NS0_IJNS0_IJS2_S2_EEES2_EEEEEENS0_IJNS0_IJNS1_ILi1EEENS1_ILi512EEEiEEENS1_ILi4096EEENS0_IJNS0_IJiiEEENS1_ILi8192EEEEEEEEEEEC2ERKS6_RKSE_)
$_ZN7cutlass13device_kernelIN5flash19enable_sm80_to_sm89INS1_16FlashAttnBwdSm80INS1_25CollectiveMainloopBwdSm80ILi2ELi2EN4cute5tupleIJNS5_1CILi128EEES8_NS7_ILi64EEEEEENS_10bfloat16_tEfNS_4arch4Sm80ELb1ELb0ELb1ELb1ELb0ELb0ELb0ELb0ELi2ELi4ELi4ELi4ELb0EEENS1_21CollectiveEpilogueBwdISA_SB_SD_Li256ELb1ELb0ELi2EEENS1_25SingleTileBwdLPTSchedulerILb1ELi128ELb0EEEEEEEEEvNT_6ParamsE$_ZN4cute5tupleIJNS0_IJNS0_IJNS_1CILi2EEES2_S2_EEES2_NS0_IJNS0_IJS2_S2_EEES2_EEEEEENS0_IJNS0_IJNS1_ILi1EEENS1_ILi512EEEiEEENS1_ILi4096EEENS0_IJNS0_IJiiEEENS1_ILi8192EEEEEEEEEEEC2ERKS6_RKSE_:
[----:B------:R-:W-:Y:S02]  /*c120*/  MOV R8, 0xc140 ;  /* 0x0000c14000087802 */ /* 0x000fe40000000f00 */
[----:B------:R-:W-:Y:S05]  /*c130*/  CALL.REL.NOINC `($_ZN7cutlass13device_kernelIN5flash19enable_sm80_to_sm89INS1_16FlashAttnBwdSm80INS1_25CollectiveMainloopBwdSm80ILi2ELi2EN4cute5tupleIJNS5_1CILi128EEES8_NS7_ILi64EEEEEENS_10bfloat16_tEfNS_4arch4Sm80ELb1ELb0ELb1ELb1ELb0ELb0ELb0ELb0ELi2ELi4ELi4ELi4ELb0EEENS1_21CollectiveEpilogueBwdISA_SB_SD_Li256ELb1ELb0ELi2EEENS1_25SingleTileBwdLPTSchedulerILb1ELi128ELb0EEEEEEEEEvNT_6ParamsE$_ZN4cute3eso3ESOILb1ELb0EJNS_5tupleIJNS2_IJNS_1CILi2EEES4_S4_EEES4_NS2_IJNS2_IJS4_S4_EEES4_EEEEEENS2_IJNS2_IJNS3_ILi1EEENS3_ILi512EEEiEEENS3_ILi4096EEENS2_IJNS2_IJiiEEENS3_ILi8192EEEEEEEEEEEC2ERKS8_RKSG_) ;  /* 0xffffdc5000007944 */ /* 0x000fea0003c3ffff */
[----:B-1----:R-:W-:Y:S02]  /*c140*/  MOV R2, R6 ;  /* 0x0000000600027202 */ /* 0x002fe40000000f00 */
[----:B------:R-:W-:-:S04]  /*c150*/  MOV R3, 0x0 ;  /* 0x0000000000037802 */ /* 0x000fc80000000f00 */
[----:B------:R-:W-:Y:S05]  /*c160*/  RET.REL.NODEC R2 `(_ZN7cutlass13device_kernelIN5flash19enable_sm80_to_sm89INS1_16FlashAttnBwdSm80INS1_25CollectiveMainloopBwdSm80ILi2ELi2EN4cute5tupleIJNS5_1CILi128EEES8_NS7_ILi64EEEEEENS_10bfloat16_tEfNS_4arch4Sm80ELb1ELb0ELb1ELb1ELb0ELb0ELb0ELb0ELi2ELi4ELi4ELi4ELb0EEENS1_21CollectiveEpilogueBwdISA_SB_SD_Li256ELb1ELb0ELi2EEENS1_25SingleTileBwdLPTSchedulerILb1ELi128ELb0EEEEEEEEEvNT_6ParamsE) ;  /* 0xffff3e9002007950 */ /* 0x000fea0003c3ffff */
        .type           $_ZN7cutlass13device_kernelIN5flash19enable_sm80_to_sm89INS1_16FlashAttnBwdSm80INS1_25CollectiveMainloopBwdSm80ILi2ELi2EN4cute5tupleIJNS5_1CILi128EEES8_NS7_ILi64EEEEEENS_10bfloat16_tEfNS_4arch4Sm80ELb1ELb0ELb1ELb1ELb0ELb0ELb0ELb0ELi2ELi4ELi4ELi4ELb0EEENS1_21CollectiveEpilogueBwdISA_SB_SD_Li256ELb1ELb0ELi2EEENS1_25SingleTileBwdLPTSchedulerILb1ELi128ELb0EEEEEEEEEvNT_6ParamsE$_ZN4cute5tupleIJNS0_IJNS0_IJNS_1CILi2EEES2_S2_EEES2_NS0_IJS2_S2_EEEEEENS0_IJNS0_IJNS1_ILi1EEENS1_ILi512EEEiEEENS1_ILi4096EEENS0_IJiiEEEEEEEEC2ERKS5_RKSB_,@function
        .size           $_ZN7cutlass13device_kernelIN5flash19enable_sm80_to_sm89INS1_16FlashAttnBwdSm80INS1_25CollectiveMainloopBwdSm80ILi2ELi2EN4cute5tupleIJNS5_1CILi128EEES8_NS7_ILi64EEEEEENS_10bfloat16_tEfNS_4arch4Sm80ELb1ELb0ELb1ELb1ELb0ELb0ELb0ELb0ELi2ELi4ELi4ELi4ELb0EEENS1_21CollectiveEpilogueBwdISA_SB_SD_Li256ELb1ELb0ELi2EEENS1_25SingleTileBwdLPTSchedulerILb1ELi128ELb0EEEEEEEEEvNT_6ParamsE$_ZN4cute5tupleIJNS0_IJNS0_IJNS_1CILi2EEES2_S2_EEES2_NS0_IJS2_S2_EEEEEENS0_IJNS0_IJNS1_ILi1EEENS1_ILi512EEEiEEENS1_ILi4096EEENS0_IJiiEEEEEEEEC2ERKS5_RKSB_,($_ZN7cutlass13device_kernelIN5flash19enable_sm80_to_sm89INS1_16FlashAttnBwdSm80INS1_25CollectiveMainloopBwdSm80ILi2ELi2EN4cute5tupleIJNS5_1CILi128EEES8_NS7_ILi64EEEEEENS_10bfloat16_tEfNS_4arch4Sm80ELb1ELb0ELb1ELb1ELb0ELb0ELb0ELb0ELi2ELi4ELi4ELi4ELb0EEENS1_21CollectiveEpilogueBwdISA_SB_SD_Li256ELb1ELb0ELi2EEENS1_25SingleTileBwdLPTSchedulerILb1ELi128ELb0EEEEEEEEEvNT_6ParamsE$_ZN4cute5tupleIJNS0_IJNS0_IJNS_1CILi8EEENS1_ILi1EEEEEENS0_IJNS1_ILi2EEEEEEEEENS0_IJNS0_IJS3_NS1_ILi0EEEEEENS0_IJiEEEEEEEEC2ERKS7_RKSB_ - $_ZN7cutlass13device_kernelIN5flash19enable_sm80_to_sm89INS1_16FlashAttnBwdSm80INS1_25CollectiveMainloopBwdSm80ILi2ELi2EN4cute5tupleIJNS5_1CILi128EEES8_NS7_ILi64EEEEEENS_10bfloat16_tEfNS_4arch4Sm80ELb1ELb0ELb1ELb1ELb0ELb0ELb0ELb0ELi2ELi4ELi4ELi4ELb0EEENS1_21CollectiveEpilogueBwdISA_SB_SD_Li256ELb1ELb0ELi2EEENS1_25SingleTileBwdLPTSchedulerILb1ELi128ELb0EEEEEEEEEvNT_6ParamsE$_ZN4cute5tupleIJNS0_IJNS0_IJNS_1CILi2EEES2_S2_EEES2_NS0_IJS2_S2_EEEEEENS0_IJNS0_IJNS1_ILi1EEENS1_ILi512EEEiEEENS1_ILi4096EEENS0_IJiiEEEEEEEEC2ERKS5_RKSB_)
$_ZN7cutlass13device_kernelIN5flash19enable_sm80_to_sm89INS1_16FlashAttnBwdSm80INS1_25CollectiveMainloopBwdSm80ILi2ELi2EN4cute5tupleIJNS5_1CILi128EEES8_NS7_ILi64EEEEEENS_10bfloat16_tEfNS_4arch4Sm80ELb1ELb0ELb1ELb1ELb0ELb0ELb0ELb0ELi2ELi4ELi4ELi4ELb0EEENS1_21CollectiveEpilogueBwdISA_SB_SD_Li256ELb1ELb0ELi2EEENS1_25SingleTileBwdLPTSchedulerILb1ELi128ELb0EEEEEEEEEvNT_6ParamsE$_ZN4cute5tupleIJNS0_IJNS0_IJNS_1CILi2EEES2_S2_EEES2_NS0_IJS2_S2_EEEEEENS0_IJNS0_IJNS1_ILi1EEENS1_ILi512EEEiEEENS1_ILi4096EEENS0_IJiiEEEEEEEEC2ERKS5_RKSB_:
[----:B------:R-:W-:Y:S02]  /*c170*/  MOV R8, 0xc190 ;  /* 0x0000c19000087802 */ /* 0x000fe40000000f00 */
[----:B------:R-:W-:Y:S05]  /*c180*/  CALL.REL.NOINC `($_ZN7cutlass13device_kernelIN5flash19enable_sm80_to_sm89INS1_16FlashAttnBwdSm80INS1_25CollectiveMainloopBwdSm80ILi2ELi2EN4cute5tupleIJNS5_1CILi128EEES8_NS7_ILi64EEEEEENS_10bfloat16_tEfNS_4arch4Sm80ELb1ELb0ELb1ELb1ELb0ELb0ELb0ELb0ELi2ELi4ELi4ELi4ELb0EEENS1_21CollectiveEpilogueBwdISA_SB_SD_Li256ELb1ELb0ELi2EEENS1_25SingleTileBwdLPTSchedulerILb1ELi128ELb0EEEEEEEEEvNT_6ParamsE$_ZN4cute3eso3ESOILb1ELb0EJNS_5tupleIJNS2_IJNS_1CILi2EEES4_S4_EEES4_NS2_IJS4_S4_EEEEEENS2_IJNS2_IJNS3_ILi1EEENS3_ILi512EEEiEEENS3_ILi4096EEENS2_IJiiEEEEEEEEC2ERKS7_RKSD_) ;  /* 0xffffdc6000007944 */ /* 0x000fea0003c3ffff */
[----:B-1----:R-:W-:Y:S02]  /*c190*/  MOV R2, R6 ;  /* 0x0000000600027202 */ /* 0x002fe40000000f00 */
[----:B------:R-:W-:-:S04]  /*c1a0*/  MOV R3, 0x0 ;  /* 0x0000000000037802 */ /* 0x000fc80000000f00 */
[----:B------:R-:W-:Y:S05]  /*c1b0*/  RET.REL.NODEC R2 `(_ZN7cutlass13device_kernelIN5flash19enable_sm80_to_sm89INS1_16FlashAttnBwdSm80INS1_25CollectiveMainloopBwdSm80ILi2ELi2EN4cute5tupleIJNS5_1CILi128EEES8_NS7_ILi64EEEEEENS_10bfloat16_tEfNS_4arch4Sm80ELb1ELb0ELb1ELb1ELb0ELb0ELb0ELb0ELi2ELi4ELi4ELi4ELb0EEENS1_21CollectiveEpilogueBwdISA_SB_SD_Li256ELb1ELb0ELi2EEENS1_25SingleTileBwdLPTSchedulerILb1ELi128ELb0EEEEEEEEEvNT_6ParamsE) ;  /* 0xffff3e4002007950 */ /* 0x000fea0003c3ffff */
        .type           $_ZN7cutlass13device_kernelIN5flash19enable_sm80_to_sm89INS1_16FlashAttnBwdSm80INS1_25CollectiveMainloopBwdSm80ILi2ELi2EN4cute5tupleIJNS5_1CILi128EEES8_NS7_ILi64EEEEEENS_10bfloat16_tEfNS_4arch4Sm80ELb1ELb0ELb1ELb1ELb0ELb0ELb0ELb0ELi2ELi4ELi4ELi4ELb0EEENS1_21CollectiveEpilogueBwdISA_SB_SD_Li256ELb1ELb0ELi2EEENS1_25SingleTileBwdLPTSchedulerILb1ELi128ELb0EEEEEEEEEvNT_6ParamsE$_ZN4cute5tupleIJNS0_IJNS0_IJNS_1CILi8EEENS1_ILi1EEEEEENS0_IJNS1_ILi2EEEEEEEEENS0_IJNS0_IJS3_NS1_ILi0EEEEEENS0_IJiEEEEEEEEC2ERKS7_RKSB_,@function
        .size           $_ZN7cutlass13device_kernelIN5flash19enable_sm80_to_sm89INS1_16FlashAttnBwdSm80INS1_25CollectiveMainloopBwdSm80ILi2ELi2EN4cute5tupleIJNS5_1CILi128EEES8_NS7_ILi64EEEEEENS_10bfloat16_tEfNS_4arch4Sm80ELb1ELb0ELb1ELb1ELb0ELb0ELb0ELb0ELi2ELi4ELi4ELi4ELb0EEENS1_21CollectiveEpilogueBwdISA_SB_SD_Li256ELb1ELb0ELi2EEENS1_25SingleTileBwdLPTSchedulerILb1ELi128ELb0EEEEEEEEEvNT_6ParamsE$_ZN4cute5tupleIJNS0_IJNS0_IJNS_1CILi8EEENS1_ILi1EEEEEENS0_IJNS1_ILi2EEEEEEEEENS0_IJNS0_IJS3_NS1_ILi0EEEEEENS0_IJiEEEEEEEEC2ERKS7_RKSB_,($_ZN7cutlass13device_kernelIN5flash19enable_sm80_to_sm89INS1_16FlashAttnBwdSm80INS1_25CollectiveMainloopBwdSm80ILi2ELi2EN4cute5tupleIJNS5_1CILi128EEES8_NS7_ILi64EEEEEENS_10bfloat16_tEfNS_4arch4Sm80ELb1ELb0ELb1ELb1ELb0ELb0ELb0ELb0ELi2ELi4ELi4ELi4ELb0EEENS1_21CollectiveEpilogueBwdISA_SB_SD_Li256ELb1ELb0ELi2EEENS1_25SingleTileBwdLPTSchedulerILb1ELi128ELb0EEEEEEEEEvNT_6ParamsE$_ZN4cute5tupleIJNS0_IJNS0_IJNS_1CILi8EEENS1_ILi1EEEEEENS1_ILi2EEEEEENS0_IJNS0_IJS3_NS1_ILi0EEEEEEiEEEEEC2ERKS6_RKS9_ - $_ZN7cutlass13device_kernelIN5flash19enable_sm80_to_sm89INS1_16FlashAttnBwdSm80INS1_25CollectiveMainloopBwdSm80ILi2ELi2EN4cute5tupleIJNS5_1CILi128EEES8_NS7_ILi64EEEEEENS_10bfloat16_tEfNS_4arch4Sm80ELb1ELb0ELb1ELb1ELb0ELb0ELb0ELb0ELi2ELi4ELi4ELi4ELb0EEENS1_21CollectiveEpilogueBwdISA_SB_SD_Li256ELb1ELb0ELi2EEENS1_25SingleTileBwdLPTSchedulerILb1ELi128ELb0EEEEEEEEEvNT_6ParamsE$_ZN4cute5tupleIJNS0_IJNS0_IJNS_1CILi8EEENS1_ILi1EEEEEENS0_IJNS1_ILi2EEEEEEEEENS0_IJNS0_IJS3_NS1_ILi0EEEEEENS0_IJiEEEEEEEEC2ERKS7_RKSB_)
$_ZN7cutlass13device_kernelIN5flash19enable_sm80_to_sm89INS1_16FlashAttnBwdSm80INS1_25CollectiveMainloopBwdSm80ILi2ELi2EN4cute5tupleIJNS5_1CILi128EEES8_NS7_ILi64EEEEEENS_10bfloat16_tEfNS_4arch4Sm80ELb1ELb0ELb1ELb1ELb0ELb0ELb0ELb0ELi2ELi4ELi4ELi4ELb0EEENS1_21CollectiveEpilogueBwdISA_SB_SD_Li256ELb1ELb0ELi2EEENS1_25SingleTileBwdLPTSchedulerILb1ELi128ELb0EEEEEEEEEvNT_6ParamsE$_ZN4cute5tupleIJNS0_IJNS0_IJNS_1CILi8EEENS1_ILi1EEEEEENS0_IJNS1_ILi2EEEEEEEEENS0_IJNS0_IJS3_NS1_ILi0EEEEEENS0_IJiEEEEEEEEC2ERKS7_RKSB_:
[----:B------:R-:W-:Y:S02]  /*c1c0*/  MOV R8, 0xc1e0 ;  /* 0x0000c1e000087802 */ /* 0x000fe40000000f00 */
[----:B------:R-:W-:Y:S05]  /*c1d0*/  CALL.REL.NOINC `($_ZN7cutlass13device_kernelIN5flash19enable_sm80_to_sm89INS1_16FlashAttnBwdSm80INS1_25CollectiveMainloopBwdSm80ILi2ELi2EN4cute5tupleIJNS5_1CILi128EEES8_NS7_ILi64EEEEEENS_10bfloat16_tEfNS_4arch4Sm80ELb1ELb0ELb1ELb1ELb0ELb0ELb0ELb0ELi2ELi4ELi4ELi4ELb0EEENS1_21CollectiveEpilogueBwdISA_SB_SD_Li256ELb1ELb0ELi2EEENS1_25SingleTileBwdLPTSchedulerILb1ELi128ELb0EEEEEEEEEvNT_6ParamsE$_ZN4cute3eso3ESOILb1ELb0EJNS_5tupleIJNS2_IJNS_1CILi8EEENS3_ILi1EEEEEENS2_IJNS3_ILi2EEEEEEEEENS2_IJNS2_IJS5_NS3_ILi0EEEEEENS2_IJiEEEEEEEEC2ERKS9_RKSD_) ;  /* 0xffffdc7000007944 */ /* 0x000fea0003c3ffff */
[----:B------:R-:W-:-:S04]  /*c1e0*/  MOV R7, 0x0 ;  /* 0x0000000000077802 */ /* 0x000fc80000000f00 */
[----:B------:R-:W-:Y:S05]  /*c1f0*/  RET.REL.NODEC R6 `(_ZN7cutlass13device_kernelIN5flash19enable_sm80_to_sm89INS1_16FlashAttnBwdSm80INS1_25CollectiveMainloopBwdSm80ILi2ELi2EN4cute5tupleIJNS5_1CILi128EEES8_NS7_ILi64EEEEEENS_10bfloat16_tEfNS_4arch4Sm80ELb1ELb0ELb1ELb1ELb0ELb0ELb0ELb0ELi2ELi4ELi4ELi4ELb0EEENS1_21CollectiveEpilogueBwdISA_SB_SD_Li256ELb1ELb0ELi2EEENS1_25SingleTileBwdLPTSchedulerILb1ELi128ELb0EEEEEEEEEvNT_6ParamsE) ;  /* 0xffff3e0006007950 */ /* 0x000fea0003c3ffff */
        .type           $_ZN7cutlass13device_kernelIN5flash19enable_sm80_to_sm89INS1_16FlashAttnBwdSm80INS1_25CollectiveMainloopBwdSm80ILi2ELi2EN4cute5tupleIJNS5_1CILi128EEES8_NS7_ILi64EEEEEENS_10bfloat16_tEfNS_4arch4Sm80ELb1ELb0ELb1ELb1ELb0ELb0ELb0ELb0ELi2ELi4ELi4ELi4ELb0EEENS1_21CollectiveEpilogueBwdISA_SB_SD_Li256ELb1ELb0ELi2EEENS1_25SingleTileBwdLPTSchedulerILb1ELi128ELb0EEEEEEEEEvNT_6ParamsE$_ZN4cute5tupleIJNS0_IJNS0_IJNS_1CILi8EEENS1_ILi1EEEEEENS1_ILi2EEEEEENS0_IJNS0_IJS3_NS1_ILi0EEEEEEiEEEEEC2ERKS6_RKS9_,@function
        .size           $_ZN7cutlass13device_kernelIN5flash19enable_sm80_to_sm89INS1_16FlashAttnBwdSm80INS1_25CollectiveMainloopBwdSm80ILi2ELi2EN4cute5tupleIJNS5_1CILi128EEES8_NS7_ILi64EEEEEENS_10bfloat16_tEfNS_4arch4Sm80ELb1ELb0ELb1ELb1ELb0ELb0ELb0ELb0ELi2ELi4ELi4ELi4ELb0EEENS1_21CollectiveEpilogueBwdISA_SB_SD_Li256ELb1ELb0ELi2EEENS1_25SingleTileBwdLPTSchedulerILb1ELi128ELb0EEEEEEEEEvNT_6ParamsE$_ZN4cute5tupleIJNS0_IJNS0_IJNS_1CILi8EEENS1_ILi1EEEEEENS1_ILi2EEEEEENS0_IJNS0_IJS3_NS1_ILi0EEEEEEiEEEEEC2ERKS6_RKS9_,($_ZN7cutlass13device_kernelIN5flash19enable_sm80_to_sm89INS1_16FlashAttnBwdSm80INS1_25CollectiveMainloopBwdSm80ILi2ELi2EN4cute5tupleIJNS5_1CILi128EEES8_NS7_ILi64EEEEEENS_10bfloat16_tEfNS_4arch4Sm80ELb1ELb0ELb1ELb1ELb0ELb0ELb0ELb0ELi2ELi4ELi4ELi4ELb0EEENS1_21CollectiveEpilogueBwdISA_SB_SD_Li256ELb1ELb0ELi2EEENS1_25SingleTileBwdLPTSchedulerILb1ELi128ELb0EEEEEEEEEvNT_6ParamsE$_ZN4cute5tupleIJNS0_IJNS0_IJNS_1CILi8EEENS1_ILi1EEEEEENS1_ILi2EEENS0_IJS5_S5_EEEEEENS0_IJNS0_IJS3_NS1_ILi0EEEEEENS1_ILi4096EEENS0_IJiiEEEEEEEEC2ERKS7_RKSC_ - $_ZN7cutlass13device_kernelIN5flash19enable_sm80_to_sm89INS1_16FlashAttnBwdSm80INS1_25CollectiveMainloopBwdSm80ILi2ELi2EN4cute5tupleIJNS5_1CILi128EEES8_NS7_ILi64EEEEEENS_10bfloat16_tEfNS_4arch4Sm80ELb1ELb0ELb1ELb1ELb0ELb0ELb0ELb0ELi2ELi4ELi4ELi4ELb0EEENS1_21CollectiveEpilogueBwdISA_SB_SD_Li256ELb1ELb0ELi2EEENS1_25SingleTileBwdLPTSchedulerILb1ELi128ELb0EEEEEEEEEvNT_6ParamsE$_ZN4cute5tupleIJNS0_IJNS0_IJNS_1CILi8EEENS1_ILi1EEEEEENS1_ILi2EEEEEENS0_IJNS0_IJS3_NS1_ILi0EEEEEEiEEEEEC2ERKS6_RKS9_)
$_ZN7cutlass13device_kernelIN5flash19enable_sm80_to_sm89INS1_16FlashAttnBwdSm80INS1_25CollectiveMainloopBwdSm80ILi2ELi2EN4cute5tupleIJNS5_1CILi128EEES8_NS7_ILi64EEEEEENS_10bfloat16_tEfNS_4arch4Sm80ELb1ELb0ELb1ELb1ELb0ELb0ELb0ELb0ELi2ELi4ELi4ELi4ELb0EEENS1_21CollectiveEpilogueBwdISA_SB_SD_Li256ELb1ELb0ELi2EEENS1_25SingleTileBwdLPTSchedulerILb1ELi128ELb0EEEEEEEEEvNT_6ParamsE$_ZN4cute5tupleIJNS0_IJNS0_IJNS_1CILi8EEENS1_ILi1EEEEEENS1_ILi2EEEEEENS0_IJNS0_IJS3_NS1_ILi0EEEEEEiEEEEEC2ERKS6_RKS9_:
[----:B------:R-:W-:Y:S02]  /*c200*/  MOV R8, 0xc220 ;  /* 0x0000c22000087802 */ /* 0x000fe40000000f00 */
[----:B------:R-:W-:Y:S05]  /*c210*/  CALL.REL.NOINC `($_ZN7cutlass13device_kernelIN5flash19enable_sm80_to_sm89INS1_16FlashAttnBwdSm80INS1_25CollectiveMainloopBwdSm80ILi2ELi2EN4cute5tupleIJNS5_1CILi128EEES8_NS7_ILi64EEEEEENS_10bfloat16_tEfNS_4arch4Sm80ELb1ELb0ELb1ELb1ELb0ELb0ELb0ELb0ELi2ELi4ELi4ELi4ELb0EEENS1_21CollectiveEpilogueBwdISA_SB_SD_Li256ELb1ELb0ELi2EEENS1_25SingleTileBwdLPTSchedulerILb1ELi128ELb0EEEEEEEEEvNT_6ParamsE$_ZN4cute3eso3ESOILb1ELb0EJNS_5tupleIJNS2_IJNS_1CILi8EEENS3_ILi1EEEEEENS3_ILi2EEEEEENS2_IJNS2_IJS5_NS3_ILi0EEEEEEiEEEEEC2ERKS8_RKSB_) ;  /* 0xffffdc7000007944 */ /* 0x000fea0003c3ffff */
[----:B------:R-:W-:-:S04]  /*c220*/  MOV R7, 0x0 ;  /* 0x0000000000077802 */ /* 0x000fc80000000f00 */
[----:B------:R-:W-:Y:S05]  /*c230*/  RET.REL.NODEC R6 `(_ZN7cutlass13device_kernelIN5flash19enable_sm80_to_sm89INS1_16FlashAttnBwdSm80INS1_25CollectiveMainloopBwdSm80ILi2ELi2EN4cute5tupleIJNS5_1CILi128EEES8_NS7_ILi64EEEEEENS_10bfloat16_tEfNS_4arch4Sm80ELb1ELb0ELb1ELb1ELb0ELb0ELb0ELb0ELi2ELi4ELi4ELi4ELb0EEENS1_21CollectiveEpilogueBwdISA_SB_SD_Li256ELb1ELb0ELi2EEENS1_25SingleTileBwdLPTSchedulerILb1ELi128ELb0EEEEEEEEEvNT_6ParamsE) ;  /* 0xffff3dc006007950 */ /* 0x000fea0003c3ffff */
        .type           $_ZN7cutlass13device_kernelIN5flash19enable_sm80_to_sm89INS1_16FlashAttnBwdSm80INS1_25CollectiveMainloopBwdSm80ILi2ELi2EN4cute5tupleIJNS5_1CILi128EEES8_NS7_ILi64EEEEEENS_10bfloat16_tEfNS_4arch4Sm80ELb1ELb0ELb1ELb1ELb0ELb0ELb0ELb0ELi2ELi4ELi4ELi4ELb0EEENS1_21CollectiveEpilogueBwdISA_SB_SD_Li256ELb1ELb0ELi2EEENS1_25SingleTileBwdLPTSchedulerILb1ELi128ELb0EEEEEEEEEvNT_6ParamsE$_ZN4cute5tupleIJNS0_IJNS0_IJNS_1CILi8EEENS1_ILi1EEEEEENS1_ILi2EEENS0_IJS5_S5_EEEEEENS0_IJNS0_IJS3_NS1_ILi0EEEEEENS1_ILi4096EEENS0_IJiiEEEEEEEEC2ERKS7_RKSC_,@function
        .size           $_ZN7cutlass13device_kernelIN5flash19enable_sm80_to_sm89INS1_16FlashAttnBwdSm80INS1_25CollectiveMainloopBwdSm80ILi2ELi2EN4cute5tupleIJNS5_1CILi128EEES8_NS7_ILi64EEEEEENS_10bfloat16_tEfNS_4arch4Sm80ELb1ELb0ELb1ELb1ELb0ELb0ELb0ELb0ELi2ELi4ELi4ELi4ELb0EEENS1_21CollectiveEpilogueBwdISA_SB_SD_Li256ELb1ELb0ELi2EEENS1_25SingleTileBwdLPTSchedulerILb1ELi128ELb0EEEEEEEEEvNT_6ParamsE$_ZN4cute5tupleIJNS0_IJNS0_IJNS_1CILi8EEENS1_ILi1EEEEEENS1_ILi2EEENS0_IJS5_S5_EEEEEENS0_IJNS0_IJS3_NS1_ILi0EEEEEENS1_ILi4096EEENS0_IJiiEEEEEEEEC2ERKS7_RKSC_,($_ZN7cutlass13device_kernelIN5flash19enable_sm80_to_sm89INS1_16FlashAttnBwdSm80INS1_25CollectiveMainloopBwdSm80ILi2ELi2EN4cute5tupleIJNS5_1CILi128EEES8_NS7_ILi64EEEEEENS_10bfloat16_tEfNS_4arch4Sm80ELb1ELb0ELb1ELb1ELb0ELb0ELb0ELb0ELi2ELi4ELi4ELi4ELb0EEENS1_21CollectiveEpilogueBwdISA_SB_SD_Li256ELb1ELb0ELi2EEENS1_25SingleTileBwdLPTSchedulerILb1ELi128ELb0EEEEEEEEEvNT_6ParamsE$_ZN4cute5tupleIJNS0_IJNS0_IJNS_1CILi8EEENS1_ILi1EEEEEENS1_ILi2EEES2_EEENS0_IJNS0_IJS3_NS1_ILi0EEEEEEiNS1_ILi1024EEEEEEEEC2ERKS6_RKSA_ - $_ZN7cutlass13device_kernelIN5flash19enable_sm80_to_sm89INS1_16FlashAttnBwdSm80INS1_25CollectiveMainloopBwdSm80ILi2ELi2EN4cute5tupleIJNS5_1CILi128EEES8_NS7_ILi64EEEEEENS_10bfloat16_tEfNS_4arch4Sm80ELb1ELb0ELb1ELb1ELb0ELb0ELb0ELb0ELi2ELi4ELi4ELi4ELb0EEENS1_21CollectiveEpilogueBwdISA_SB_SD_Li256ELb1ELb0ELi2EEENS1_25SingleTileBwdLPTSchedulerILb1ELi128ELb0EEEEEEEEEvNT_6ParamsE$_ZN4cute5tupleIJNS0_IJNS0_IJNS_1CILi8EEENS1_ILi1EEEEEENS1_ILi2EEENS0_IJS5_S5_EEEEEENS0_IJNS0_IJS3_NS1_ILi0EEEEEENS1_ILi4096EEENS0_IJiiEEEEEEEEC2ERKS7_RKSC_)
$_ZN7cutlass13device_kernelIN5flash19enable_sm80_to_sm89INS1_16FlashAttnBwdSm80INS1_25CollectiveMainloopBwdSm80ILi2ELi2EN4cute5tupleIJNS5_1CILi128EEES8_NS7_ILi64EEEEEENS_10bfloat16_tEfNS_4arch4Sm80ELb1ELb0ELb1ELb1ELb0ELb0ELb0ELb0ELi2ELi4ELi4ELi4ELb0EEENS1_21CollectiveEpilogueBwdISA_SB_SD_Li256ELb1ELb0ELi2EEENS1_25SingleTileBwdLPTSchedulerILb1ELi128ELb0EEEEEEEEEvNT_6ParamsE$_ZN4cute5tupleIJNS0_IJNS0_IJNS_1CILi8EEENS1_ILi1EEEEEENS1_ILi2EEENS0_IJS5_S5_EEEEEENS0_IJNS0_IJS3_NS1_ILi0EEEEEENS1_ILi4096EEENS0_IJiiEEEEEEEEC2ERKS7_RKSC_:
[----:B------:R-:W-:Y:S02]  /*c240*/  MOV R6, 0xc260 ;  /* 0x0000c26000067802 */ /* 0x000fe40000000f00 */
[----:B------:R-:W-:Y:S05]  /*c250*/  CALL.REL.NOINC `($_ZN7cutlass13device_kernelIN5flash19enable_sm80_to_sm89INS1_16FlashAttnBwdSm80INS1_25CollectiveMainloopBwdSm80ILi2ELi2EN4cute5tupleIJNS5_1CILi128EEES8_NS7_ILi64EEEEEENS_10bfloat16_tEfNS_4arch4Sm80ELb1ELb0ELb1ELb1ELb0ELb0ELb0ELb0ELi2ELi4ELi4ELi4ELb0EEENS1_21CollectiveEpilogueBwdISA_SB_SD_Li256ELb1ELb0ELi2EEENS1_25SingleTileBwdLPTSchedulerILb1ELi128ELb0EEEEEEEEEvNT_6ParamsE$_ZN4cute3eso3ESOILb1ELb0EJNS_5tupleIJNS2_IJNS_1CILi8EEENS3_ILi1EEEEEENS3_ILi2EEENS2_IJS7_S7_EEEEEENS2_IJNS2_IJS5_NS3_ILi0EEEEEENS3_ILi4096EEENS2_IJiiEEEEEEEEC2ERKS9_RKSE_) ;  /* 0xffffdc7000007944 */ /* 0x000fea0003c3ffff */
[----:B------:R-:W-:-:S04]  /*c260*/  MOV R5, 0x0 ;  /* 0x0000000000057802 */ /* 0x000fc80000000f00 */
[----:B------:R-:W-:Y:S05]  /*c270*/  RET.REL.NODEC R4 `(_ZN7cutlass13device_kernelIN5flash19enable_sm80_to_sm89INS1_16FlashAttnBwdSm80INS1_25CollectiveMainloopBwdSm80ILi2ELi2EN4cute5tupleIJNS5_1CILi128EEES8_NS7_ILi64EEEEEENS_10bfloat16_tEfNS_4arch4Sm80ELb1ELb0ELb1ELb1ELb0ELb0ELb0ELb0ELi2ELi4ELi4ELi4ELb0EEENS1_21CollectiveEpilogueBwdISA_SB_SD_Li256ELb1ELb0ELi2EEENS1_25SingleTileBwdLPTSchedulerILb1ELi128ELb0EEEEEEEEEvNT_6ParamsE) ;  /* 0xffff3d8004007950 */ /* 0x000fea0003c3ffff */
        .type           $_ZN7cutlass13device_kernelIN5flash19enable_sm80_to_sm89INS1_16FlashAttnBwdSm80INS1_25CollectiveMainloopBwdSm80ILi2ELi2EN4cute5tupleIJNS5_1CILi128EEES8_NS7_ILi64EEEEEENS_10bfloat16_tEfNS_4arch4Sm80ELb1ELb0ELb1ELb1ELb0ELb0ELb0ELb0ELi2ELi4ELi4ELi4ELb0EEENS1_21CollectiveEpilogueBwdISA_SB_SD_Li256ELb1ELb0ELi2EEENS1_25SingleTileBwdLPTSchedulerILb1ELi128ELb0EEEEEEEEEvNT_6ParamsE$_ZN4cute5tupleIJNS0_IJNS0_IJNS_1CILi8EEENS1_ILi1EEEEEENS1_ILi2EEES2_EEENS0_IJNS0_IJS3_NS1_ILi0EEEEEEiNS1_ILi1024EEEEEEEEC2ERKS6_RKSA_,@function
        .size           $_ZN7cutlass13device_kernelIN5flash19enable_sm80_to_sm89INS1_16FlashAttnBwdSm80INS1_25CollectiveMainloopBwdSm80ILi2ELi2EN4cute5tupleIJNS5_1CILi128EEES8_NS7_ILi64EEEEEENS_10bfloat16_tEfNS_4arch4Sm80ELb1ELb0ELb1ELb1ELb0ELb0ELb0ELb0ELi2ELi4ELi4ELi4ELb0EEENS1_21CollectiveEpilogueBwdISA_SB_SD_Li256ELb1ELb0ELi2EEENS1_25SingleTileBwdLPTSchedulerILb1ELi128ELb0EEEEEEEEEvNT_6ParamsE$_ZN4cute5tupleIJNS0_IJNS0_IJNS_1CILi8EEENS1_ILi1EEEEEENS1_ILi2EEES2_EEENS0_IJNS0_IJS3_NS1_ILi0EEEEEEiNS1_ILi1024EEEEEEEEC2ERKS6_RKSA_,($_ZN7cutlass13device_kernelIN5flash19enable_sm80_to_sm89INS1_16FlashAttnBwdSm80INS1_25CollectiveMainloopBwdSm80ILi2ELi2EN4cute5tupleIJNS5_1CILi128EEES8_NS7_ILi64EEEEEENS_10bfloat16_tEfNS_4arch4Sm80ELb1ELb0ELb1ELb1ELb0ELb0ELb0ELb0ELi2ELi4ELi4ELi4ELb0EEENS1_21CollectiveEpilogueBwdISA_SB_SD_Li256ELb1ELb0ELi2EEENS1_25SingleTileBwdLPTSchedulerILb1ELi128ELb0EEEEEEEEEvNT_6ParamsE$_ZN4cute5tupleIJNS0_IJNS0_IJNS_1CILi8EEENS1_ILi1EEEEEENS1_ILi4EEES3_EEENS0_IJNS0_IJS3_NS1_ILi0EEEEEElS7_EEEEEC2ERKS6_RKS9_ - $_ZN7cutlass13device_kernelIN5flash19enable_sm80_to_sm89INS1_16FlashAttnBwdSm80INS1_25CollectiveMainloopBwdSm80ILi2ELi2EN4cute5tupleIJNS5_1CILi128EEES8_NS7_ILi64EEEEEENS_10bfloat16_tEfNS_4arch4Sm80ELb1ELb0ELb1ELb1ELb0ELb0ELb0ELb0ELi2ELi4ELi4ELi4ELb0EEENS1_21CollectiveEpilogueBwdISA_SB_SD_Li256ELb1ELb0ELi2EEENS1_25SingleTileBwdLPTSchedulerILb1ELi128ELb0EEEEEEEEEvNT_6ParamsE$_ZN4cute5tupleIJNS0_IJNS0_IJNS_1CILi8EEENS1_ILi1EEEEEENS1_ILi2EEES2_EEENS0_IJNS0_IJS3_NS1_ILi0EEEEEEiNS1_ILi1024EEEEEEEEC2ERKS6_RKSA_)
$_ZN7cutlass13device_kernelIN5flash19enable_sm80_to_sm89INS1_16FlashAttnBwdSm80INS1_25CollectiveMainloopBwdSm80ILi2ELi2EN4cute5tupleIJNS5_1CILi128EEES8_NS7_ILi64EEEEEENS_10bfloat16_tEfNS_4arch4Sm80ELb1ELb0ELb1ELb1ELb0ELb0ELb0ELb0ELi2ELi4ELi4ELi4ELb0EEENS1_21CollectiveEpilogueBwdISA_SB_SD_Li256ELb1ELb0ELi2EEENS1_25SingleTileBwdLPTSchedulerILb1ELi128ELb0EEEEEEEEEvNT_6ParamsE$_ZN4cute5tupleIJNS0_IJNS0_IJNS_1CILi8EEENS1_ILi1EEEEEENS1_ILi2EEES2_EEENS0_IJNS0_IJS3_NS1_ILi0EEEEEEiNS1_ILi1024EEEEEEEEC2ERKS6_RKSA_:
[----:B------:R-:W-:Y:S02]  /*c280*/  MOV R8, 0xc2a0 ;  /* 0x0000c2a000087802 */ /* 0x000fe40000000f00 */
[----:B------:R-:W-:Y:S05]  /*c290*/  CALL.REL.NOINC `($_ZN7cutlass13device_kernelIN5flash19enable_sm80_to_sm89INS1_16FlashAttnBwdSm80INS1_25CollectiveMainloopBwdSm80ILi2ELi2EN4cute5tupleIJNS5_1CILi128EEES8_NS7_ILi64EEEEEENS_10bfloat16_tEfNS_4arch4Sm80ELb1ELb0ELb1ELb1ELb0ELb0ELb0ELb0ELi2ELi4ELi4ELi4ELb0EEENS1_21CollectiveEpilogueBwdISA_SB_SD_Li256ELb1ELb0ELi2EEENS1_25SingleTileBwdLPTSchedulerILb1ELi128ELb0EEEEEEEEEvNT_6ParamsE$_ZN4cute3eso3ESOILb1ELb0EJNS_5tupleIJNS2_IJNS_1CILi8EEENS3_ILi1EEEEEENS3_ILi2EEES4_EEENS2_IJNS2_IJS5_NS3_ILi0EEEEEEiNS3_ILi1024EEEEEEEEC2ERKS8_RKSC_) ;  /* 0xffffdc9000007944 */ /* 0x000fea0003c3ffff */
[----:B-1----:R-:W-:Y:S02]  /*c2a0*/  MOV R2, R4 ;  /* 0x0000000400027202 */ /* 0x002fe40000000f00 */
[----:B------:R-:W-:-:S04]  /*c2b0*/  MOV R3, 0x0 ;  /* 0x0000000000037802 */ /* 0x000fc80000000f00 */
[----:B------:R-:W-:Y:S05]  /*c2c0*/  RET.REL.NODEC R2 `(_ZN7cutlass13device_kernelIN5flash19enable_sm80_to_sm89INS1_16FlashAttnBwdSm80INS1_25CollectiveMainloopBwdSm80ILi2ELi2EN4cute5tupleIJNS5_1CILi128EEES8_NS7_ILi64EEEEEENS_10bfloat16_tEfNS_4arch4Sm80ELb1ELb0ELb1ELb1ELb0ELb0ELb0ELb0ELi2ELi4ELi4ELi4ELb0EEENS1_21CollectiveEpilogueBwdISA_SB_SD_Li256ELb1ELb0ELi2EEENS1_25SingleTileBwdLPTSchedulerILb1ELi128ELb0EEEEEEEEEvNT_6ParamsE) ;  /* 0xffff3d3002007950 */ /* 0x000fea0003c3ffff */
        .type           $_ZN7cutlass13device_kernelIN5flash19enable_sm80_to_sm89INS1_16FlashAttnBwdSm80INS1_25CollectiveMainloopBwdSm80ILi2ELi2EN4cute5tupleIJNS5_1CILi128EEES8_NS7_ILi64EEEEEENS_10bfloat16_tEfNS_4arch4Sm80ELb1ELb0ELb1ELb1ELb0ELb0ELb0ELb0ELi2ELi4ELi4ELi4ELb0EEENS1_21CollectiveEpilogueBwdISA_SB_SD_Li256ELb1ELb0ELi2EEENS1_25SingleTileBwdLPTSchedulerILb1ELi128ELb0EEEEEEEEEvNT_6ParamsE$_ZN4cute5tupleIJNS0_IJNS0_IJNS_1CILi8EEENS1_ILi1EEEEEENS1_ILi4EEES3_EEENS0_IJNS0_IJS3_NS1_ILi0EEEEEElS7_EEEEEC2ERKS6_RKS9_,@function
        .size           $_ZN7cutlass13device_kernelIN5flash19enable_sm80_to_sm89INS1_16FlashAttnBwdSm80INS1_25CollectiveMainloopBwdSm80ILi2ELi2EN4cute5tupleIJNS5_1CILi128EEES8_NS7_ILi64EEEEEENS_10bfloat16_tEfNS_4arch4Sm80ELb1ELb0ELb1ELb1ELb0ELb0ELb0ELb0ELi2ELi4ELi4ELi4ELb0EEENS1_21CollectiveEpilogueBwdISA_SB_SD_Li256ELb1ELb0ELi2EEENS1_25SingleTileBwdLPTSchedulerILb1ELi128ELb0EEEEEEEEEvNT_6ParamsE$_ZN4cute5tupleIJNS0_IJNS0_IJNS_1CILi8EEENS1_ILi1EEEEEENS1_ILi4EEES3_EEENS0_IJNS0_IJS3_NS1_ILi0EEEEEElS7_EEEEEC2ERKS6_RKS9_,($_ZN7cutlass13device_kernelIN5flash19enable_sm80_to_sm89INS1_16FlashAttnBwdSm80INS1_25CollectiveMainloopBwdSm80ILi2ELi2EN4cute5tupleIJNS5_1CILi128EEES8_NS7_ILi64EEEEEENS_10bfloat16_tEfNS_4arch4Sm80ELb1ELb0ELb1ELb1ELb0ELb0ELb0ELb0ELi2ELi4ELi4ELi4ELb0EEENS1_21CollectiveEpilogueBwdISA_SB_SD_Li256ELb1ELb0ELi2EEENS1_25SingleTileBwdLPTSchedulerILb1ELi128ELb0EEEEEEEEEvNT_6ParamsE$_ZN4cute5tupleIJNS0_IJNS_1CILi16EEENS1_ILi2EEES3_S3_NS1_ILi4EEES3_EEENS0_IJNS1_ILi1EEEiiiNS1_ILi144EEENS1_ILi512EEEEEEEEC2ERKS5_RKS9_ - $_ZN7cutlass13device_kernelIN5flash19enable_sm80_to_sm89INS1_16FlashAttnBwdSm80INS1_25CollectiveMainloopBwdSm80ILi2ELi2EN4cute5tupleIJNS5_1CILi128EEES8_NS7_ILi64EEEEEENS_10bfloat16_tEfNS_4arch4Sm80ELb1ELb0ELb1ELb1ELb0ELb0ELb0ELb0ELi2ELi4ELi4ELi4ELb0EEENS1_21CollectiveEpilogueBwdISA_SB_SD_Li256ELb1ELb0ELi2EEENS1_25SingleTileBwdLPTSchedulerILb1ELi128ELb0EEEEEEEEEvNT_6ParamsE$_ZN4cute5tupleIJNS0_IJNS0_IJNS_1CILi8EEENS1_ILi1EEEEEENS1_ILi4EEES3_EEENS0_IJNS0_IJS3_NS1_ILi0EEEEEElS7_EEEEEC2ERKS6_RKS9_)
$_ZN7cutlass13device_kernelIN5flash19enable_sm80_to_sm89INS1_16FlashAttnBwdSm80INS1_25CollectiveMainloopBwdSm80ILi2ELi2EN4cute5tupleIJNS5_1CILi128EEES8_NS7_ILi64EEEEEENS_10bfloat16_tEfNS_4arch4Sm80ELb1ELb0ELb1ELb1ELb0ELb0ELb0ELb0ELi2ELi4ELi4ELi4ELb0EEENS1_21CollectiveEpilogueBwdISA_SB_SD_Li256ELb1ELb0ELi2EEENS1_25SingleTileBwdLPTSchedulerILb1ELi128ELb0EEEEEEEEEvNT_6ParamsE$_ZN4cute5tupleIJNS0_IJNS0_IJNS_1CILi8EEENS1_ILi1EEEEEENS1_ILi4EEES3_EEENS0_IJNS0_IJS3_NS1_ILi0EEEEEElS7_EEEEEC2ERKS6_RKS9_:
[----:B------:R-:W-:Y:S02]  /*c2d0*/  MOV R6, 0xc2f0 ;  /* 0x0000c2f000067802 */ /* 0x000fe40000000f00 */
[----:B------:R-:W-:Y:S05]  /*c2e0*/  CALL.REL.NOINC `($_ZN7cutlass13device_kernelIN5flash19enable_sm80_to_sm89INS1_16FlashAttnBwdSm80INS1_25CollectiveMainloopBwdSm80ILi2ELi2EN4cute5tupleIJNS5_1CILi128EEES8_NS7_ILi64EEEEEENS_10bfloat16_tEfNS_4arch4Sm80ELb1ELb0ELb1ELb1ELb0ELb0ELb0ELb0ELi2ELi4ELi4ELi4ELb0EEENS1_21CollectiveEpilogueBwdISA_SB_SD_Li256ELb1ELb0ELi2EEENS1_25SingleTileBwdLPTSchedulerILb1ELi128ELb0EEEEEEEEEvNT_6ParamsE$_ZN4cute3eso3ESOILb1ELb0EJNS_5tupleIJNS2_IJNS_1CILi8EEENS3_ILi1EEEEEENS3_ILi4EEES5_EEENS2_IJNS2_IJS5_NS3_ILi0EEEEEElS9_EEEEEC2ERKS8_RKSB_) ;  /* 0xffffdc8000007944 */ /* 0x000fea0003c3ffff */
[----:B------:R-:W-:-:S04]  /*c2f0*/  MOV R5, 0x0 ;  /* 0x0000000000057802 */ /* 0x000fc80000000f00 */
[----:B------:R-:W-:Y:S05]  /*c300*/  RET.REL.NODEC R4 `(_ZN7cutlass13device_kernelIN5flash19enable_sm80_to_sm89INS1_16FlashAttnBwdSm80INS1_25CollectiveMainloopBwdSm80ILi2ELi2EN4cute5tupleIJNS5_1CILi128EEES8_NS7_ILi64EEEEEENS_10bfloat16_tEfNS_4arch4Sm80ELb1ELb0ELb1ELb1ELb0ELb0ELb0ELb0ELi2ELi4ELi4ELi4ELb0EEENS1_21CollectiveEpilogueBwdISA_SB_SD_Li256ELb1ELb0ELi2EEENS1_25SingleTileBwdLPTSchedulerILb1ELi128ELb0EEEEEEEEEvNT_6ParamsE) ;  /* 0xffff3cf004007950 */ /* 0x000fea0003c3ffff */
        .type           $_ZN7cutlass13device_kernelIN5flash19enable_sm80_to_sm89INS1_16FlashAttnBwdSm80INS1_25CollectiveMainloopBwdSm80ILi2ELi2EN4cute5tupleIJNS5_1CILi128EEES8_NS7_ILi64EEEEEENS_10bfloat16_tEfNS_4arch4Sm80ELb1ELb0ELb1ELb1ELb0ELb0ELb0ELb0ELi2ELi4ELi4ELi4ELb0EEENS1_21CollectiveEpilogueBwdISA_SB_SD_Li256ELb1ELb0ELi2EEENS1_25SingleTileBwdLPTSchedulerILb1ELi128ELb0EEEEEEEEEvNT_6ParamsE$_ZN4cute5tupleIJNS0_IJNS_1CILi16EEENS1_ILi2EEES3_S3_NS1_ILi4EEES3_EEENS0_IJNS1_ILi1EEEiiiNS1_ILi144EEENS1_ILi512EEEEEEEEC2ERKS5_RKS9_,@function
        .size           $_ZN7cutlass13device_kernelIN5flash19enable_sm80_to_sm89INS1_16FlashAttnBwdSm80INS1_25CollectiveMainloopBwdSm80ILi2ELi2EN4cute5tupleIJNS5_1CILi128EEES8_NS7_ILi64EEEEEENS_10bfloat16_tEfNS_4arch4Sm80ELb1ELb0ELb1ELb1ELb0ELb0ELb0ELb0ELi2ELi4ELi4ELi4ELb0EEENS1_21CollectiveEpilogueBwdISA_SB_SD_Li256ELb1ELb0ELi2EEENS1_25SingleTileBwdLPTSchedulerILb1ELi128ELb0EEEEEEEEEvNT_6ParamsE$_ZN4cute5tupleIJNS0_IJNS_1CILi16EEENS1_ILi2EEES3_S3_NS1_ILi4EEES3_EEENS0_IJNS1_ILi1EEEiiiNS1_ILi144EEENS1_ILi512EEEEEEEEC2ERKS5_RKS9_,($_ZN7cutlass13device_kernelIN5flash19enable_sm80_to_sm89INS1_16FlashAttnBwdSm80INS1_25CollectiveMainloopBwdSm80ILi2ELi2EN4cute5tupleIJNS5_1CILi128EEES8_NS7_ILi64EEEEEENS_10bfloat16_tEfNS_4arch4Sm80ELb1ELb0ELb1ELb1ELb0ELb0ELb0ELb0ELi2ELi4ELi4ELi4ELb0EEENS1_21CollectiveEpilogueBwdISA_SB_SD_Li256ELb1ELb0ELi2EEENS1_25SingleTileBwdLPTSchedulerILb1ELi128ELb0EEEEEEEEEvNT_6ParamsE$_ZN4cute5tupleIJNS0_IJNS_1CILi1EEENS0_IJS2_NS1_ILi2EEES3_EEEEEENS0_IJNS1_ILi0EEENS0_IJS2_NS1_ILi256EEEiEEEEEEEEC2ERKS5_RKS9_ - $_ZN7cutlass13device_kernelIN5flash19enable_sm80_to_sm89INS1_16FlashAttnBwdSm80INS1_25CollectiveMainloopBwdSm80ILi2ELi2EN4cute5tupleIJNS5_1CILi128EEES8_NS7_ILi64EEEEEENS_10bfloat16_tEfNS_4arch4Sm80ELb1ELb0ELb1ELb1ELb0ELb0ELb0ELb0ELi2ELi4ELi4ELi4ELb0EEENS1_21CollectiveEpilogueBwdISA_SB_SD_Li256ELb1ELb0ELi2EEENS1_25SingleTileBwdLPTSchedulerILb1ELi128ELb0EEEEEEEEEvNT_6ParamsE$_ZN4cute5tupleIJNS0_IJNS_1CILi16EEENS1_ILi2EEES3_S3_NS1_ILi4EEES3_EEENS0_IJNS1_ILi1EEEiiiNS1_ILi144EEENS1_ILi512EEEEEEEEC2ERKS5_RKS9_)
$_ZN7cutlass13device_kernelIN5flash19enable_sm80_to_sm89INS1_16FlashAttnBwdSm80INS1_25CollectiveMainloopBwdSm80ILi2ELi2EN4cute5tupleIJNS5_1CILi128EEES8_NS7_ILi64EEEEEENS_10bfloat16_tEfNS_4arch4Sm80ELb1ELb0ELb1ELb1ELb0ELb0ELb0ELb0ELi2ELi4ELi4ELi4ELb0EEENS1_21CollectiveEpilogueBwdISA_SB_SD_Li256ELb1ELb0ELi2EEENS1_25SingleTileBwdLPTSchedulerILb1ELi128ELb0EEEEEEEEEvNT_6ParamsE$_ZN4cute5tupleIJNS0_IJNS_1CILi16EEENS1_ILi2EEES3_S3_NS1_ILi4EEES3_EEENS0_IJNS1_ILi1EEEiiiNS1_ILi144EEENS1_ILi512EEEEEEEEC2ERKS5_RKS9_:
[----:B------:R-:W-:Y:S02]  /*c310*/  MOV R8, 0xc330 ;  /* 0x0000c33000087802 */ /* 0x000fe40000000f00 */
[----:B------:R-:W-:Y:S05]  /*c320*/  CALL.REL.NOINC `($_ZN7cutlass13device_kernelIN5flash19enable_sm80_to_sm89INS1_16FlashAttnBwdSm80INS1_25CollectiveMainloopBwdSm80ILi2ELi2EN4cute5tupleIJNS5_1CILi128EEES8_NS7_ILi64EEEEEENS_10bfloat16_tEfNS_4arch4Sm80ELb1ELb0ELb1ELb1ELb0ELb0ELb0ELb0ELi2ELi4ELi4ELi4ELb0EEENS1_21CollectiveEpilogueBwdISA_SB_SD_Li256ELb1ELb0ELi2EEENS1_25SingleTileBwdLPTSchedulerILb1ELi128ELb0EEEEEEEEEvNT_6ParamsE$_ZN4cute3eso3ESOILb1ELb0EJNS_5tupleIJNS_1CILi16EEENS3_ILi2EEES5_S5_NS3_ILi4EEES5_EEENS2_IJNS3_ILi1EEEiiiNS3_ILi144EEENS3_ILi512EEEEEEEEC2ERKS7_RKSB_) ;  /* 0xffffdcf000007944 */ /* 0x000fea0003c3ffff */
[----:B-1----:R-:W-:Y:S02]  /*c330*/  MOV R2, R6 ;  /* 0x0000000600027202 */ /* 0x002fe40000000f00 */
[----:B------:R-:W-:-:S04]  /*c340*/  MOV R3, 0x0 ;  /* 0x0000000000037802 */ /* 0x000fc80000000f00 */
[----:B------:R-:W-:Y:S05]  /*c350*/  RET.REL.NODEC R2 `(_ZN7cutlass13device_kernelIN5flash19enable_sm80_to_sm89INS1_16FlashAttnBwdSm80INS1_25CollectiveMainloopBwdSm80ILi2ELi2EN4cute5tupleIJNS5_1CILi128EEES8_NS7_ILi64EEEEEENS_10bfloat16_tEfNS_4arch4Sm80ELb1ELb0ELb1ELb1ELb0ELb0ELb0ELb0ELi2ELi4ELi4ELi4ELb0EEENS1_21CollectiveEpilogueBwdISA_SB_SD_Li256ELb1ELb0ELi2EEENS1_25SingleTileBwdLPTSchedulerILb1ELi128ELb0EEEEEEEEEvNT_6ParamsE) ;  /* 0xffff3ca002007950 */ /* 0x000fea0003c3ffff */
        .type           $_ZN7cutlass13device_kernelIN5flash19enable_sm80_to_sm89INS1_16FlashAttnBwdSm80INS1_25CollectiveMainloopBwdSm80ILi2ELi2EN4cute5tupleIJNS5_1CILi128EEES8_NS7_ILi64EEEEEENS_10bfloat16_tEfNS_4arch4Sm80ELb1ELb0ELb1ELb1ELb0ELb0ELb0ELb0ELi2ELi4ELi4ELi4ELb0EEENS1_21CollectiveEpilogueBwdISA_SB_SD_Li256ELb1ELb0ELi2EEENS1_25SingleTileBwdLPTSchedulerILb1ELi128ELb0EEEEEEEEEvNT_6ParamsE$_ZN4cute5tupleIJNS0_IJNS_1CILi1EEENS0_IJS2_NS1_ILi2EEES3_EEEEEENS0_IJNS1_ILi0EEENS0_IJS2_NS1_ILi256EEEiEEEEEEEEC2ERKS5_RKS9_,@function
        .size           $_ZN7cutlass13device_kernelIN5flash19enable_sm80_to_sm89INS1_16FlashAttnBwdSm80INS1_25CollectiveMainloopBwdSm80ILi2ELi2EN4cute5tupleIJNS5_1CILi128EEES8_NS7_ILi64EEEEEENS_10bfloat16_tEfNS_4arch4Sm80ELb1ELb0ELb1ELb1ELb0ELb0ELb0ELb0ELi2ELi4ELi4ELi4ELb0EEENS1_21CollectiveEpilogueBwdISA_SB_SD_Li256ELb1ELb0ELi2EEENS1_25SingleTileBwdLPTSchedulerILb1ELi128ELb0EEEEEEEEEvNT_6ParamsE$_ZN4cute5tupleIJNS0_IJNS_1CILi1EEENS0_IJS2_NS1_ILi2EEES3_EEEEEENS0_IJNS1_ILi0EEENS0_IJS2_NS1_ILi256EEEiEEEEEEEEC2ERKS5_RKS9_,($_ZN7cutlass13device_kernelIN5flash19enable_sm80_to_sm89INS1_16FlashAttnBwdSm80INS1_25CollectiveMainloopBwdSm80ILi2ELi2EN4cute5tupleIJNS5_1CILi128EEES8_NS7_ILi64EEEEEENS_10bfloat16_tEfNS_4arch4Sm80ELb1ELb0ELb1ELb1ELb0ELb0ELb0ELb0ELi2ELi4ELi4ELi4ELb0EEENS1_21CollectiveEpilogueBwdISA_SB_SD_Li256ELb1ELb0ELi2EEENS1_25SingleTileBwdLPTSchedulerILb1ELi128ELb0EEEEEEEEEvNT_6ParamsE$_ZN4cute5tupleIJNS0_IJNS_1CILi1EEENS1_ILi2EEEEEENS0_IJNS1_ILi0EEEiEEEEEC2ERKS4_RKS6_ - $_ZN7cutlass13device_kernelIN5flash19enable_sm80_to_sm89INS1_16FlashAttnBwdSm80INS1_25CollectiveMainloopBwdSm80ILi2ELi2EN4cute5tupleIJNS5_1CILi128EEES8_NS7_ILi64EEEEEENS_10bfloat16_tEfNS_4arch4Sm80ELb1ELb0ELb1ELb1ELb0ELb0ELb0ELb0ELi2ELi4ELi4ELi4ELb0EEENS1_21CollectiveEpilogueBwdISA_SB_SD_Li256ELb1ELb0ELi2EEENS1_25SingleTileBwdLPTSchedulerILb1ELi128ELb0EEEEEEEEEvNT_6ParamsE$_ZN4cute5tupleIJNS0_IJNS_1CILi1EEENS0_IJS2_NS1_ILi2EEES3_EEEEEENS0_IJNS1_ILi0EEENS0_IJS2_NS1_ILi256EEEiEEEEEEEEC2ERKS5_RKS9_)
$_ZN7cutlass13device_kernelIN5flash19enable_sm80_to_sm89INS1_16FlashAttnBwdSm80INS1_25CollectiveMainloopBwdSm80ILi2ELi2EN4cute5tupleIJNS5_1CILi128EEES8_NS7_ILi64EEEEEENS_10bfloat16_tEfNS_4arch4Sm80ELb1ELb0ELb1ELb1ELb0ELb0ELb0ELb0ELi2ELi4ELi4ELi4ELb0EEENS1_21CollectiveEpilogueBwdISA_SB_SD_Li256ELb1ELb0ELi2EEENS1_25SingleTileBwdLPTSchedulerILb1ELi128ELb0EEEEEEEEEvNT_6ParamsE$_ZN4cute5tupleIJNS0_IJNS_1CILi1EEENS0_IJS2_NS1_ILi2EEES3_EEEEEENS0_IJNS1_ILi0EEENS0_IJS2_NS1_ILi256EEEiEEEEEEEEC2ERKS5_RKS9_:
[----:B------:R-:W-:Y:S02]  /*c360*/  MOV R4, 0xc380 ;  /* 0x0000c38000047802 */ /* 0x000fe40000000f00 */
[----:B------:R-:W-:Y:S05]  /*c370*/  CALL.REL.NOINC `($_ZN7cutlass13device_kernelIN5flash19enable_sm80_to_sm89INS1_16FlashAttnBwdSm80INS1_25CollectiveMainloopBwdSm80ILi2ELi2EN4cute5tupleIJNS5_1CILi128EEES8_NS7_ILi64EEEEEENS_10bfloat16_tEfNS_4arch4Sm80ELb1ELb0ELb1ELb1ELb0ELb0ELb0ELb0ELi2ELi4ELi4ELi4ELb0EEENS1_21CollectiveEpilogueBwdISA_SB_SD_Li256ELb1ELb0ELi2EEENS1_25SingleTileBwdLPTSchedulerILb1ELi128ELb0EEEEEEEEEvNT_6ParamsE$_ZN4cute3eso3ESOILb1ELb0EJNS_5tupleIJNS_1CILi1EEENS2_IJS4_NS3_ILi2EEES5_EEEEEENS2_IJNS3_ILi0EEENS2_IJS4_NS3_ILi256EEEiEEEEEEEEC2ERKS7_RKSB_) ;  /* 0xffffdd0000007944 */ /* 0x000fea0003c3ffff */
[----:B-1----:R-:W-:Y:S02]  /*c380*/  MOV R2, R6 ;  /* 0x0000000600027202 */ /* 0x002fe40000000f00 */
[----:B------:R-:W-:-:S04]  /*c390*/  MOV R3, 0x0 ;  /* 0x0000000000037802 */ /* 0x000fc80000000f00 */
[----:B------:R-:W-:Y:S05]  /*c3a0*/  RET.REL.NODEC R2 `(_ZN7cutlass13device_kernelIN5flash19enable_sm80_to_sm89INS1_16FlashAttnBwdSm80INS1_25CollectiveMainloopBwdSm80ILi2ELi2EN4cute5tupleIJNS5_1CILi128EEES8_NS7_ILi64EEEEEENS_10bfloat16_tEfNS_4arch4Sm80ELb1ELb0ELb1ELb1ELb0ELb0ELb0ELb0ELi2ELi4ELi4ELi4ELb0EEENS1_21CollectiveEpilogueBwdISA_SB_SD_Li256ELb1ELb0ELi2EEENS1_25SingleTileBwdLPTSchedulerILb1ELi128ELb0EEEEEEEEEvNT_6ParamsE) ;  /* 0xffff3c5002007950 */ /* 0x000fea0003c3ffff */
        .type           $_ZN7cutlass13device_kernelIN5flash19enable_sm80_to_sm89INS1_16FlashAttnBwdSm80INS1_25CollectiveMainloopBwdSm80ILi2ELi2EN4cute5tupleIJNS5_1CILi128EEES8_NS7_ILi64EEEEEENS_10bfloat16_tEfNS_4arch4Sm80ELb1ELb0ELb1ELb1ELb0ELb0ELb0ELb0ELi2ELi4ELi4ELi4ELb0EEENS1_21CollectiveEpilogueBwdISA_SB_SD_Li256ELb1ELb0ELi2EEENS1_25SingleTileBwdLPTSchedulerILb1ELi128ELb0EEEEEEEEEvNT_6ParamsE$_ZN4cute5tupleIJNS0_IJNS_1CILi1EEENS1_ILi2EEEEEENS0_IJNS1_ILi0EEEiEEEEEC2ERKS4_RKS6_,@function
        .size           $_ZN7cutlass13device_kernelIN5flash19enable_sm80_to_sm89INS1_16FlashAttnBwdSm80INS1_25CollectiveMainloopBwdSm80ILi2ELi2EN4cute5tupleIJNS5_1CILi128EEES8_NS7_ILi64EEEEEENS_10bfloat16_tEfNS_4arch4Sm80ELb1ELb0ELb1ELb1ELb0ELb0ELb0ELb0ELi2ELi4ELi4ELi4ELb0EEENS1_21CollectiveEpilogueBwdISA_SB_SD_Li256ELb1ELb0ELi2EEENS1_25SingleTileBwdLPTSchedulerILb1ELi128ELb0EEEEEEEEEvNT_6ParamsE$_ZN4cute5tupleIJNS0_IJNS_1CILi1EEENS1_ILi2EEEEEENS0_IJNS1_ILi0EEEiEEEEEC2ERKS4_RKS6_,($_ZN7cutlass13device_kernelIN5flash19enable_sm80_to_sm89INS1_16FlashAttnBwdSm80INS1_25CollectiveMainloopBwdSm80ILi2ELi2EN4cute5tupleIJNS5_1CILi128EEES8_NS7_ILi64EEEEEENS_10bfloat16_tEfNS_4arch4Sm80ELb1ELb0ELb1ELb1ELb0ELb0ELb0ELb0ELi2ELi4ELi4ELi4ELb0EEENS1_21CollectiveEpilogueBwdISA_SB_SD_Li256ELb1ELb0ELi2EEENS1_25SingleTileBwdLPTSchedulerILb1ELi128ELb0EEEEEEEEEvNT_6ParamsE$_ZN4cute5tupleIJNS0_IJNS_1CILi1EEENS1_ILi2EEES3_EEENS0_IJS2_NS1_ILi256EEEiEEEEEC2ERKS4_RKS6_ - $_ZN7cutlass13device_kernelIN5flash19enable_sm80_to_sm89INS1_16FlashAttnBwdSm80INS1_25CollectiveMainloopBwdSm80ILi2ELi2EN4cute5tupleIJNS5_1CILi128EEES8_NS7_ILi64EEEEEENS_10bfloat16_tEfNS_4arch4Sm80ELb1ELb0ELb1ELb1ELb0ELb0ELb0ELb0ELi2ELi4ELi4ELi4ELb0EEENS1_21CollectiveEpilogueBwdISA_SB_SD_Li256ELb1ELb0ELi2EEENS1_25SingleTileBwdLPTSchedulerILb1ELi128ELb0EEEEEEEEEvNT_6ParamsE$_ZN4cute5tupleIJNS0_IJNS_1CILi1EEENS1_ILi2EEEEEENS0_IJNS1_ILi0EEEiEEEEEC2ERKS4_RKS6_)
$_ZN7cutlass13device_kernelIN5flash19enable_sm80_to_sm89INS1_16FlashAttnBwdSm80INS1_25CollectiveMainloopBwdSm80ILi2ELi2EN4cute5tupleIJNS5_1CILi128EEES8_NS7_ILi64EEEEEENS_10bfloat16_tEfNS_4arch4Sm80ELb1ELb0ELb1ELb1ELb0ELb0ELb0ELb0ELi2ELi4ELi4ELi4ELb0EEENS1_21CollectiveEpilogueBwdISA_SB_SD_Li256ELb1ELb0ELi2EEENS1_25SingleTileBwdLPTSchedulerILb1ELi128ELb0EEEEEEEEEvNT_6ParamsE$_ZN4cute5tupleIJNS0_IJNS_1CILi1EEENS1_ILi2EEEEEENS0_IJNS1_ILi0EEEiEEEEEC2ERKS4_RKS6_:
[----:B------:R-:W-:Y:S02]  /*c3b0*/  MOV R4, 0xc3d0 ;  /* 0x0000c3d000047802 */ /* 0x000fe40000000f00 */
[----:B------:R-:W-:Y:S05]  /*c3c0*/  CALL.REL.NOINC `($_ZN7cutlass13device_kernelIN5flash19enable_sm80_to_sm89INS1_16FlashAttnBwdSm80INS1_25CollectiveMainloopBwdSm80ILi2ELi2EN4cute5tupleIJNS5_1CILi128EEES8_NS7_ILi64EEEEEENS_10bfloat16_tEfNS_4arch4Sm80ELb1ELb0ELb1ELb1ELb0ELb0ELb0ELb0ELi2ELi4ELi4ELi4ELb0EEENS1_21CollectiveEpilogueBwdISA_SB_SD_Li256ELb1ELb0ELi2EEENS1_25SingleTileBwdLPTSchedulerILb1ELi128ELb0EEEEEEEEEvNT_6ParamsE$_ZN4cute3eso3ESOILb1ELb0EJNS_5tupleIJNS_1CILi1EEENS3_ILi2EEEEEENS2_IJNS3_ILi0EEEiEEEEEC2ERKS6_RKS8_) ;  /* 0xffffde8000007944 */ /* 0x000fea0003c3ffff */
[----:B------:R-:W-:-:S04]  /*c3d0*/  MOV R7, 0x0 ;  /* 0x0000000000077802 */ /* 0x000fc80000000f00 */
[----:B------:R-:W-:Y:S05]  /*c3e0*/  RET.REL.NODEC R6 `(_ZN7cutlass13device_kernelIN5flash19enable_sm80_to_sm89INS1_16FlashAttnBwdSm80INS1_25CollectiveMainloopBwdSm80ILi2ELi2EN4cute5tupleIJNS5_1CILi128EEES8_NS7_ILi64EEEEEENS_10bfloat16_tEfNS_4arch4Sm80ELb1ELb0ELb1ELb1ELb0ELb0ELb0ELb0ELi2ELi4ELi4ELi4ELb0EEENS1_21CollectiveEpilogueBwdISA_SB_SD_Li256ELb1ELb0ELi2EEENS1_25SingleTileBwdLPTSchedulerILb1ELi128ELb0EEEEEEEEEvNT_6ParamsE) ;  /* 0xffff3c1006007950 */ /* 0x000fea0003c3ffff */
        .type           $_ZN7cutlass13device_kernelIN5flash19enable_sm80_to_sm89INS1_16FlashAttnBwdSm80INS1_25CollectiveMainloopBwdSm80ILi2ELi2EN4cute5tupleIJNS5_1CILi128EEES8_NS7_ILi64EEEEEENS_10bfloat16_tEfNS_4arch4Sm80ELb1ELb0ELb1ELb1ELb0ELb0ELb0ELb0ELi2ELi4ELi4ELi4ELb0EEENS1_21CollectiveEpilogueBwdISA_SB_SD_Li256ELb1ELb0ELi2EEENS1_25SingleTileBwdLPTSchedulerILb1ELi128ELb0EEEEEEEEEvNT_6ParamsE$_ZN4cute5tupleIJNS0_IJNS_1CILi1EEENS1_ILi2EEES3_EEENS0_IJS2_NS1_ILi256EEEiEEEEEC2ERKS4_RKS6_,@function
        .size           $_ZN7cutlass13device_kernelIN5flash19enable_sm80_to_sm89INS1_16FlashAttnBwdSm80INS1_25CollectiveMainloopBwdSm80ILi2ELi2EN4cute5tupleIJNS5_1CILi128EEES8_NS7_ILi64EEEEEENS_10bfloat16_tEfNS_4arch4Sm80ELb1ELb0ELb1ELb1ELb0ELb0ELb0ELb0ELi2ELi4ELi4ELi4ELb0EEENS1_21CollectiveEpilogueBwdISA_SB_SD_Li256ELb1ELb0ELi2EEENS1_25SingleTileBwdLPTSchedulerILb1ELi128ELb0EEEEEEEEEvNT_6ParamsE$_ZN4cute5tupleIJNS0_IJNS_1CILi1EEENS1_ILi2EEES3_EEENS0_IJS2_NS1_ILi256EEEiEEEEEC2ERKS4_RKS6_,($_ZN7cutlass13device_kernelIN5flash19enable_sm80_to_sm89INS1_16FlashAttnBwdSm80INS1_25CollectiveMainloopBwdSm80ILi2ELi2EN4cute5tupleIJNS5_1CILi128EEES8_NS7_ILi64EEEEEENS_10bfloat16_tEfNS_4arch4Sm80ELb1ELb0ELb1ELb1ELb0ELb0ELb0ELb0ELi2ELi4ELi4ELi4ELb0EEENS1_21CollectiveEpilogueBwdISA_SB_SD_Li256ELb1ELb0ELi2EEENS1_25SingleTileBwdLPTSchedulerILb1ELi128ELb0EEEEEEEEEvNT_6ParamsE$_ZN4cute5tupleIJNS0_IJNS_1CILi2EEEEEENS0_IJiEEEEEC2ERKS3_RKS4_ - $_ZN7cutlass13device_kernelIN5flash19enable_sm80_to_sm89INS1_16FlashAttnBwdSm80INS1_25CollectiveMainloopBwdSm80ILi2ELi2EN4cute5tupleIJNS5_1CILi128EEES8_NS7_ILi64EEEEEENS_10bfloat16_tEfNS_4arch4Sm80ELb1ELb0ELb1ELb1ELb0ELb0ELb0ELb0ELi2ELi4ELi4ELi4ELb0EEENS1_21CollectiveEpilogueBwdISA_SB_SD_Li256ELb1ELb0ELi2EEENS1_25SingleTileBwdLPTSchedulerILb1ELi128ELb0EEEEEEEEEvNT_6ParamsE$_ZN4cute5tupleIJNS0_IJNS_1CILi1EEENS1_ILi2EEES3_EEENS0_IJS2_NS1_ILi256EEEiEEEEEC2ERKS4_RKS6_)
$_ZN7cutlass13device_kernelIN5flash19enable_sm80_to_sm89INS1_16FlashAttnBwdSm80INS1_25CollectiveMainloopBwdSm80ILi2ELi2EN4cute5tupleIJNS5_1CILi128EEES8_NS7_ILi64EEEEEENS_10bfloat16_tEfNS_4arch4Sm80ELb1ELb0ELb1ELb1ELb0ELb0ELb0ELb0ELi2ELi4ELi4ELi4ELb0EEENS1_21CollectiveEpilogueBwdISA_SB_SD_Li256ELb1ELb0ELi2EEENS1_25SingleTileBwdLPTSchedulerILb1ELi128ELb0EEEEEEEEEvNT_6ParamsE$_ZN4cute5tupleIJNS0_IJNS_1CILi1EEENS1_ILi2EEES3_EEENS0_IJS2_NS1_ILi256EEEiEEEEEC2ERKS4_RKS6_:
[----:B------:R-:W-:Y:S02]  /*c3f0*/  MOV R4, 0xc410 ;  /* 0x0000c41000047802 */ /* 0x000fe40000000f00 */
[----:B------:R-:W-:Y:S05]  /*c400*/  CALL.REL.NOINC `($_ZN7cutlass13device_kernelIN5flash19enable_sm80_to_sm89INS1_16FlashAttnBwdSm80INS1_25CollectiveMainloopBwdSm80ILi2ELi2EN4cute5tupleIJNS5_1CILi128EEES8_NS7_ILi64EEEEEENS_10bfloat16_tEfNS_4arch4Sm80ELb1ELb0ELb1ELb1ELb0ELb0ELb0ELb0ELi2ELi4ELi4ELi4ELb0EEENS1_21CollectiveEpilogueBwdISA_SB_SD_Li256ELb1ELb0ELi2EEENS1_25SingleTileBwdLPTSchedulerILb1ELi128ELb0EEEEEEEEEvNT_6ParamsE$_ZN4cute3eso3ESOILb1ELb0EJNS_5tupleIJNS_1CILi1EEENS3_ILi2EEES5_EEENS2_IJS4_NS3_ILi256EEEiEEEEEC2ERKS6_RKS8_) ;  /* 0xffffde8000007944 */ /* 0x000fea0003c3ffff */
[----:B-1----:R-:W-:Y:S02]  /*c410*/  MOV R2, R6 ;  /* 0x0000000600027202 */ /* 0x002fe40000000f00 */
[----:B------:R-:W-:-:S04]  /*c420*/  MOV R3, 0x0 ;  /* 0x0000000000037802 */ /* 0x000fc80000000f00 */
[----:B------:R-:W-:Y:S05]  /*c430*/  RET.REL.NODEC R2 `(_ZN7cutlass13device_kernelIN5flash19enable_sm80_to_sm89INS1_16FlashAttnBwdSm80INS1_25CollectiveMainloopBwdSm80ILi2ELi2EN4cute5tupleIJNS5_1CILi128EEES8_NS7_ILi64EEEEEENS_10bfloat16_tEfNS_4arch4Sm80ELb1ELb0ELb1ELb1ELb0ELb0ELb0ELb0ELi2ELi4ELi4ELi4ELb0EEENS1_21CollectiveEpilogueBwdISA_SB_SD_Li256ELb1ELb0ELi2EEENS1_25SingleTileBwdLPTSchedulerILb1ELi128ELb0EEEEEEEEEvNT_6ParamsE) ;  /* 0xffff3bc002007950 */ /* 0x000fea0003c3ffff */
        .type           $_ZN7cutlass13device_kernelIN5flash19enable_sm80_to_sm89INS1_16FlashAttnBwdSm80INS1_25CollectiveMainloopBwdSm80ILi2ELi2EN4cute5tupleIJNS5_1CILi128EEES8_NS7_ILi64EEEEEENS_10bfloat16_tEfNS_4arch4Sm80ELb1ELb0ELb1ELb1ELb0ELb0ELb0ELb0ELi2ELi4ELi4ELi4ELb0EEENS1_21CollectiveEpilogueBwdISA_SB_SD_Li256ELb1ELb0ELi2EEENS1_25SingleTileBwdLPTSchedulerILb1ELi128ELb0EEEEEEEEEvNT_6ParamsE$_ZN4cute5tupleIJNS0_IJNS_1CILi2EEEEEENS0_IJiEEEEEC2ERKS3_RKS4_,@function
        .size           $_ZN7cutlass13device_kernelIN5flash19enable_sm80_to_sm89INS1_16FlashAttnBwdSm80INS1_25CollectiveMainloopBwdSm80ILi2ELi2EN4cute5tupleIJNS5_1CILi128EEES8_NS7_ILi64EEEEEENS_10bfloat16_tEfNS_4arch4Sm80ELb1ELb0ELb1ELb1ELb0ELb0ELb0ELb0ELi2ELi4ELi4ELi4ELb0EEENS1_21CollectiveEpilogueBwdISA_SB_SD_Li256ELb1ELb0ELi2EEENS1_25SingleTileBwdLPTSchedulerILb1ELi128ELb0EEEEEEEEEvNT_6ParamsE$_ZN4cute5tupleIJNS0_IJNS_1CILi2EEEEEENS0_IJiEEEEEC2ERKS3_RKS4_,($_ZN7cutlass13device_kernelIN5flash19enable_sm80_to_sm89INS1_16FlashAttnBwdSm80INS1_25CollectiveMainloopBwdSm80ILi2ELi2EN4cute5tupleIJNS5_1CILi128EEES8_NS7_ILi64EEEEEENS_10bfloat16_tEfNS_4arch4Sm80ELb1ELb0ELb1ELb1ELb0ELb0ELb0ELb0ELi2ELi4ELi4ELi4ELb0EEENS1_21CollectiveEpilogueBwdISA_SB_SD_Li256ELb1ELb0ELi2EEENS1_25SingleTileBwdLPTSchedulerILb1ELi128ELb0EEEEEEEEEvNT_6ParamsE$_ZN4cute5tupleIJNS0_IJNS_1CILi2EEES2_EEENS0_IJNS1_ILi1EEEiEEEEEC2ERKS3_RKS5_ - $_ZN7cutlass13device_kernelIN5flash19enable_sm80_to_sm89INS1_16FlashAttnBwdSm80INS1_25CollectiveMainloopBwdSm80ILi2ELi2EN4cute5tupleIJNS5_1CILi128EEES8_NS7_ILi64EEEEEENS_10bfloat16_tEfNS_4arch4Sm80ELb1ELb0ELb1ELb1ELb0ELb0ELb0ELb0ELi2ELi4ELi4ELi4ELb0EEENS1_21CollectiveEpilogueBwdISA_SB_SD_Li256ELb1ELb0ELi2EEENS1_25SingleTileBwdLPTSchedulerILb1ELi128ELb0EEEEEEEEEvNT_6ParamsE$_ZN4cute5tupleIJNS0_IJNS_1CILi2EEEEEENS0_IJiEEEEEC2ERKS3_RKS4_)
$_ZN7cutlass13device_kernelIN5flash19enable_sm80_to_sm89INS1_16FlashAttnBwdSm80INS1_25CollectiveMainloopBwdSm80ILi2ELi2EN4cute5tupleIJNS5_1CILi128EEES8_NS7_ILi64EEEEEENS_10bfloat16_tEfNS_4arch4Sm80ELb1ELb0ELb1ELb1ELb0ELb0ELb0ELb0ELi2ELi4ELi4ELi4ELb0EEENS1_21CollectiveEpilogueBwdISA_SB_SD_Li256ELb1ELb0ELi2EEENS1_25SingleTileBwdLPTSchedulerILb1ELi128ELb0EEEEEEEEEvNT_6ParamsE$_ZN4cute5tupleIJNS0_IJNS_1CILi2EEEEEENS0_IJiEEEEEC2ERKS3_RKS4_:
[----:B------:R-:W-:Y:S02]  /*c440*/  MOV R6, 0xc460 ;  /* 0x0000c46000067802 */ /* 0x000fe40000000f00 */
[----:B------:R-:W-:Y:S05]  /*c450*/  CALL.REL.NOINC `($_ZN7cutlass13device_kernelIN5flash19enable_sm80_to_sm89INS1_16FlashAttnBwdSm80INS1_25CollectiveMainloopBwdSm80ILi2ELi2EN4cute5tupleIJNS5_1CILi128EEES8_NS7_ILi64EEEEEENS_10bfloat16_tEfNS_4arch4Sm80ELb1ELb0ELb1ELb1ELb0ELb0ELb0ELb0ELi2ELi4ELi4ELi4ELb0EEENS1_21CollectiveEpilogueBwdISA_SB_SD_Li256ELb1ELb0ELi2EEENS1_25SingleTileBwdLPTSchedulerILb1ELi128ELb0EEEEEEEEEvNT_6ParamsE$_ZN4cute3eso3ESOILb1ELb0EJNS_5tupleIJNS_1CILi2EEEEEENS2_IJiEEEEEC2ERKS5_RKS6_) ;  /* 0xffffde7000007944 */ /* 0x000fea0003c3ffff */
[----:B------:R-:W-:-:S04]  /*c460*/  MOV R5, 0x0 ;  /* 0x0000000000057802 */ /* 0x000fc80000000f00 */
[----:B------:R-:W-:Y:S05]  /*c470*/  RET.REL.NODEC R4 `(_ZN7cutlass13device_kernelIN5flash19enable_sm80_to_sm89INS1_16FlashAttnBwdSm80INS1_25CollectiveMainloopBwdSm80ILi2ELi2EN4cute5tupleIJNS5_1CILi128EEES8_NS7_ILi64EEEEEENS_10bfloat16_tEfNS_4arch4Sm80ELb1ELb0ELb1ELb1ELb0ELb0ELb0ELb0ELi2ELi4ELi4ELi4ELb0EEENS1_21CollectiveEpilogueBwdISA_SB_SD_Li256ELb1ELb0ELi2EEENS1_25SingleTileBwdLPTSchedulerILb1ELi128ELb0EEEEEEEEEvNT_6ParamsE) ;  /* 0xffff3b8004007950 */ /* 0x000fea0003c3ffff */
        .type           $_ZN7cutlass13device_kernelIN5flash19enable_sm80_to_sm89INS1_16FlashAttnBwdSm80INS1_25CollectiveMainloopBwdSm80ILi2ELi2EN4cute5tupleIJNS5_1CILi128EEES8_NS7_ILi64EEEEEENS_10bfloat16_tEfNS_4arch4Sm80ELb1ELb0ELb1ELb1ELb0ELb0ELb0ELb0ELi2ELi4ELi4ELi4ELb0EEENS1_21CollectiveEpilogueBwdISA_SB_SD_Li256ELb1ELb0ELi2EEENS1_25SingleTileBwdLPTSchedulerILb1ELi128ELb0EEEEEEEEEvNT_6ParamsE$_ZN4cute5tupleIJNS0_IJNS_1CILi2EEES2_EEENS0_IJNS1_ILi1EEEiEEEEEC2ERKS3_RKS5_,@function
        .size           $_ZN7cutlass13device_kernelIN5flash19enable_sm80_to_sm89INS1_16FlashAttnBwdSm80INS1_25CollectiveMainloopBwdSm80ILi2ELi2EN4cute5tupleIJNS5_1CILi128EEES8_NS7_ILi64EEEEEENS_10bfloat16_tEfNS_4arch4Sm80ELb1ELb0ELb1ELb1ELb0ELb0ELb0ELb0ELi2ELi4ELi4ELi4ELb0EEENS1_21CollectiveEpilogueBwdISA_SB_SD_Li256ELb1ELb0ELi2EEENS1_25SingleTileBwdLPTSchedulerILb1ELi128ELb0EEEEEEEEEvNT_6ParamsE$_ZN4cute5tupleIJNS0_IJNS_1CILi2EEES2_EEENS0_IJNS1_ILi1EEEiEEEEEC2ERKS3_RKS5_,($_ZN7cutlass13device_kernelIN5flash19enable_sm80_to_sm89INS1_16FlashAttnBwdSm80INS1_25CollectiveMainloopBwdSm80ILi2ELi2EN4cute5tupleIJNS5_1CILi128EEES8_NS7_ILi64EEEEEENS_10bfloat16_tEfNS_4arch4Sm80ELb1ELb0ELb1ELb1ELb0ELb0ELb0ELb0ELi2ELi4ELi4ELi4ELb0EEENS1_21CollectiveEpilogueBwdISA_SB_SD_Li256ELb1ELb0ELi2EEENS1_25SingleTileBwdLPTSchedulerILb1ELi128ELb0EEEEEEEEEvNT_6ParamsE$_ZN4cute5tupleIJNS0_IJNS_1CILi2EEES2_EEENS0_IJiNS1_ILi4096EEEEEEEEC2ERKS3_RKS5_ - $_ZN7cutlass13device_kernelIN5flash19enable_sm80_to_sm89INS1_16FlashAttnBwdSm80INS1_25CollectiveMainloopBwdSm80ILi2ELi2EN4cute5tupleIJNS5_1CILi128EEES8_NS7_ILi64EEEEEENS_10bfloat16_tEfNS_4arch4Sm80ELb1ELb0ELb1ELb1ELb0ELb0ELb0ELb0ELi2ELi4ELi4ELi4ELb0EEENS1_21CollectiveEpilogueBwdISA_SB_SD_Li256ELb1ELb0ELi2EEENS1_25SingleTileBwdLPTSchedulerILb1ELi128ELb0EEEEEEEEEvNT_6ParamsE$_ZN4cute5tupleIJNS0_IJNS_1CILi2EEES2_EEENS0_IJNS1_ILi1EEEiEEEEEC2ERKS3_RKS5_)
$_ZN7cutlass13device_kernelIN5flash19enable_sm80_to_sm89INS1_16FlashAttnBwdSm80INS1_25CollectiveMainloopBwdSm80ILi2ELi2EN4cute5tupleIJNS5_1CILi128EEES8_NS7_ILi64EEEEEENS_10bfloat16_tEfNS_4arch4Sm80ELb1ELb0ELb1ELb1ELb0ELb0ELb0ELb0ELi2ELi4ELi4ELi4ELb0EEENS1_21CollectiveEpilogueBwdISA_SB_SD_Li256ELb1ELb0ELi2EEENS1_25SingleTileBwdLPTSchedulerILb1ELi128ELb0EEEEEEEEEvNT_6ParamsE$_ZN4cute5tupleIJNS0_IJNS_1CILi2EEES2_EEENS0_IJNS1_ILi1EEEiEEEEEC2ERKS3_RKS5_:
[----:B------:R-:W-:Y:S02]  /*c480*/  MOV R4, 0xc4a0 ;  /* 0x0000c4a000047802 */ /* 0x000fe40000000f00 */
[----:B------:R-:W-:Y:S05]  /*c490*/  CALL.REL.NOINC `($_ZN7cutlass13device_kernelIN5flash19enable_sm80_to_sm89INS1_16FlashAttnBwdSm80INS1_25CollectiveMainloopBwdSm80ILi2ELi2EN4cute5tupleIJNS5_1CILi128EEES8_NS7_ILi64EEEEEENS_10bfloat16_tEfNS_4arch4Sm80ELb1ELb0ELb1ELb1ELb0ELb0ELb0ELb0ELi2ELi4ELi4ELi4ELb0EEENS1_21CollectiveEpilogueBwdISA_SB_SD_Li256ELb1ELb0ELi2EEENS1_25SingleTileBwdLPTSchedulerILb1ELi128ELb0EEEEEEEEEvNT_6ParamsE$_ZN4cute3eso3ESOILb1ELb0EJNS_5tupleIJNS_1CILi2EEES4_EEENS2_IJNS3_ILi1EEEiEEEEEC2ERKS5_RKS7_) ;  /* 0xffffdf0000007944 */ /* 0x000fea0003c3ffff */
[----:B-1----:R-:W-:Y:S02]  /*c4a0*/  MOV R2, R6 ;  /* 0x0000000600027202 */ /* 0x002fe40000000f00 */
[----:B------:R-:W-:-:S04]  /*c4b0*/  MOV R3, 0x0 ;  /* 0x0000000000037802 */ /* 0x000fc80000000f00 */
[----:B------:R-:W-:Y:S05]  /*c4c0*/  RET.REL.NODEC R2 `(_ZN7cutlass13device_kernelIN5flash19enable_sm80_to_sm89INS1_16FlashAttnBwdSm80INS1_25CollectiveMainloopBwdSm80ILi2ELi2EN4cute5tupleIJNS5_1CILi128EEES8_NS7_ILi64EEEEEENS_10bfloat16_tEfNS_4arch4Sm80ELb1ELb0ELb1ELb1ELb0ELb0ELb0ELb0ELi2ELi4ELi4ELi4ELb0EEENS1_21CollectiveEpilogueBwdISA_SB_SD_Li256ELb1ELb0ELi2EEENS1_25SingleTileBwdLPTSchedulerILb1ELi128ELb0EEEEEEEEEvNT_6ParamsE) ;  /* 0xffff3b3002007950 */ /* 0x000fea0003c3ffff */
        .type           $_ZN7cutlass13device_kernelIN5flash19enable_sm80_to_sm89INS1_16FlashAttnBwdSm80INS1_25CollectiveMainloopBwdSm80ILi2ELi2EN4cute5tupleIJNS5_1CILi128EEES8_NS7_ILi64EEEEEENS_10bfloat16_tEfNS_4arch4Sm80ELb1ELb0ELb1ELb1ELb0ELb0ELb0ELb0ELi2ELi4ELi4ELi4ELb0EEENS1_21CollectiveEpilogueBwdISA_SB_SD_Li256ELb1ELb0ELi2EEENS1_25SingleTileBwdLPTSchedulerILb1ELi128ELb0EEEEEEEEEvNT_6ParamsE$_ZN4cute5tupleIJNS0_IJNS_1CILi2EEES2_EEENS0_IJiNS1_ILi4096EEEEEEEEC2ERKS3_RKS5_,@function
        .size           $_ZN7cutlass13device_kernelIN5flash19enable_sm80_to_sm89INS1_16FlashAttnBwdSm80INS1_25CollectiveMainloopBwdSm80ILi2ELi2EN4cute5tupleIJNS5_1CILi128EEES8_NS7_ILi64EEEEEENS_10bfloat16_tEfNS_4arch4Sm80ELb1ELb0ELb1ELb1ELb0ELb0ELb0ELb0ELi2ELi4ELi4ELi4ELb0EEENS1_21CollectiveEpilogueBwdISA_SB_SD_Li256ELb1ELb0ELi2EEENS1_25SingleTileBwdLPTSchedulerILb1ELi128ELb0EEEEEEEEEvNT_6ParamsE$_ZN4cute5tupleIJNS0_IJNS_1CILi2EEES2_EEENS0_IJiNS1_ILi4096EEEEEEEEC2ERKS3_RKS5_,($_ZN7cutlass13device_kernelIN5flash19enable_sm80_to_sm89INS1_16FlashAttnBwdSm80INS1_25CollectiveMainloopBwdSm80ILi2ELi2EN4cute5tupleIJNS5_1CILi128EEES8_NS7_ILi64EEEEEENS_10bfloat16_tEfNS_4arch4Sm80ELb1ELb0ELb1ELb1ELb0ELb0ELb0ELb0ELi2ELi4ELi4ELi4ELb0EEENS1_21CollectiveEpilogueBwdISA_SB_SD_Li256ELb1ELb0ELi2EEENS1_25SingleTileBwdLPTSchedulerILb1ELi128ELb0EEEEEEEEEvNT_6ParamsE$_ZN4cute5tupleIJNS0_IJNS_1CILi2EEES2_EEENS0_IJiNS1_ILi512EEEEEEEEC2ERKS3_RKS5_ - $_ZN7cutlass13device_kernelIN5flash19enable_sm80_to_sm89INS1_16FlashAttnBwdSm80INS1_25CollectiveMainloopBwdSm80ILi2ELi2EN4cute5tupleIJNS5_1CILi128EEES8_NS7_ILi64EEEEEENS_10bfloat16_tEfNS_4arch4Sm80ELb1ELb0ELb1ELb1ELb0ELb0ELb0ELb0ELi2ELi4ELi4ELi4ELb0EEENS1_21CollectiveEpilogueBwdISA_SB_SD_Li256ELb1ELb0ELi2EEENS1_25SingleTileBwdLPTSchedulerILb1ELi128ELb0EEEEEEEEEvNT_6ParamsE$_ZN4cute5tupleIJNS0_IJNS_1CILi2EEES2_EEENS0_IJiNS1_ILi4096EEEEEEEEC2ERKS3_RKS5_)
$_ZN7cutlass13device_kernelIN5flash19enable_sm80_to_sm89INS1_16FlashAttnBwdSm80INS1_25CollectiveMainloopBwdSm80ILi2ELi2EN4cute5tupleIJNS5_1CILi128EEES8_NS7_ILi64EEEEEENS_10bfloat16_tEfNS_4arch4Sm80ELb1ELb0ELb1ELb1ELb0ELb0ELb0ELb0ELi2ELi4ELi4ELi4ELb0EEENS1_21CollectiveEpilogueBwdISA_SB_SD_Li256ELb1ELb0ELi2EEENS1_25SingleTileBwdLPTSchedulerILb1ELi128ELb0EEEEEEEEEvNT_6ParamsE$_ZN4cute5tupleIJNS0_IJNS_1CILi2EEES2_EEENS0_IJiNS1_ILi4096EEEEEEEEC2ERKS3_RKS5_:
[----:B------:R-:W-:Y:S02]  /*c4d0*/  MOV R4, 0xc4f0 ;  /* 0x0000c4f000047802 */ /* 0x000fe40000000f00 */
[----:B------:R-:W-:Y:S05]  /*c4e0*/  CALL.REL.NOINC `($_ZN7cutlass13device_kernelIN5flash19enable_sm80_to_sm89INS1_16FlashAttnBwdSm80INS1_25CollectiveMainloopBwdSm80ILi2ELi2EN4cute5tupleIJNS5_1CILi128EEES8_NS7_ILi64EEEEEENS_10bfloat16_tEfNS_4arch4Sm80ELb1ELb0ELb1ELb1ELb0ELb0ELb0ELb0ELi2ELi4ELi4ELi4ELb0EEENS1_21CollectiveEpilogueBwdISA_SB_SD_Li256ELb1ELb0ELi2EEENS1_25SingleTileBwdLPTSchedulerILb1ELi128ELb0EEEEEEEEEvNT_6ParamsE$_ZN4cute3eso3ESOILb1ELb0EJNS_5tupleIJNS_1CILi2EEES4_EEENS2_IJiNS3_ILi4096EEEEEEEEC2ERKS5_RKS7_) ;  /* 0xffffdef000007944 */ /* 0x000fea0003c3ffff */
[----:B-1----:R-:W-:Y:S02]  /*c4f0*/  MOV R2, R6 ;  /* 0x0000000600027202 */ /* 0x002fe40000000f00 */
[----:B------:R-:W-:-:S04]  /*c500*/  MOV R3, 0x0 ;  /* 0x0000000000037802 */ /* 0x000fc80000000f00 */
[----:B------:R-:W-:Y:S05]  /*c510*/  RET.REL.NODEC R2 `(_ZN7cutlass13device_kernelIN5flash19enable_sm80_to_sm89INS1_16FlashAttnBwdSm80INS1_25CollectiveMainloopBwdSm80ILi2ELi2EN4cute5tupleIJNS5_1CILi128EEES8_NS7_ILi64EEEEEENS_10bfloat16_tEfNS_4arch4Sm80ELb1ELb0ELb1ELb1ELb0ELb0ELb0ELb0ELi2ELi4ELi4ELi4ELb0EEENS1_21CollectiveEpilogueBwdISA_SB_SD_Li256ELb1ELb0ELi2EEENS1_25SingleTileBwdLPTSchedulerILb1ELi128ELb0EEEEEEEEEvNT_6ParamsE) ;  /* 0xffff3ae002007950 */ /* 0x000fea0003c3ffff */
        .type           $_ZN7cutlass13device_kernelIN5flash19enable_sm80_to_sm89INS1_16FlashAttnBwdSm80INS1_25CollectiveMainloopBwdSm80ILi2ELi2EN4cute5tupleIJNS5_1CILi128EEES8_NS7_ILi64EEEEEENS_10bfloat16_tEfNS_4arch4Sm80ELb1ELb0ELb1ELb1ELb0ELb0ELb0ELb0ELi2ELi4ELi4ELi4ELb0EEENS1_21CollectiveEpilogueBwdISA_SB_SD_Li256ELb1ELb0ELi2EEENS1_25SingleTileBwdLPTSchedulerILb1ELi128ELb0EEEEEEEEEvNT_6ParamsE$_ZN4cute5tupleIJNS0_IJNS_1CILi2EEES2_EEENS0_IJiNS1_ILi512EEEEEEEEC2ERKS3_RKS5_,@function
        .size           $_ZN7cutlass13device_kernelIN5flash19enable_sm80_to_sm89INS1_16FlashAttnBwdSm80INS1_25CollectiveMainloopBwdSm80ILi2ELi2EN4cute5tupleIJNS5_1CILi128EEES8_NS7_ILi64EEEEEENS_10bfloat16_tEfNS_4arch4Sm80ELb1ELb0ELb1ELb1ELb0ELb0ELb0ELb0ELi2ELi4ELi4ELi4ELb0EEENS1_21CollectiveEpilogueBwdISA_SB_SD_Li256ELb1ELb0ELi2EEENS1_25SingleTileBwdLPTSchedulerILb1ELi128ELb0EEEEEEEEEvNT_6ParamsE$_ZN4cute5tupleIJNS0_IJNS_1CILi2EEES2_EEENS0_IJiNS1_ILi512EEEEEEEEC2ERKS3_RKS5_,($_ZN7cutlass13device_kernelIN5flash19enable_sm80_to_sm89INS1_16FlashAttnBwdSm80INS1_25CollectiveMainloopBwdSm80ILi2ELi2EN4cute5tupleIJNS5_1CILi128EEES8_NS7_ILi64EEEEEENS_10bfloat16_tEfNS_4arch4Sm80ELb1ELb0ELb1ELb1ELb0ELb0ELb0ELb0ELi2ELi4ELi4ELi4ELb0EEENS1_21CollectiveEpilogueBwdISA_SB_SD_Li256ELb1ELb0ELi2EEENS1_25SingleTileBwdLPTSchedulerILb1ELi128ELb0EEEEEEEEEvNT_6ParamsE$_ZN4cute5tupleIJNS0_IJNS_1CILi2EEES2_EEENS0_IJiiEEEEEC2ERKS3_RKS4_ - $_ZN7cutlass13device_kernelIN5flash19enable_sm80_to_sm89INS1_16FlashAttnBwdSm80INS1_25CollectiveMainloopBwdSm80ILi2ELi2EN4cute5tupleIJNS5_1CILi128EEES8_NS7_ILi64EEEEEENS_10bfloat16_tEfNS_4arch4Sm80ELb1ELb0ELb1ELb1ELb0ELb0ELb0ELb0ELi2ELi4ELi4ELi4ELb0EEENS1_21CollectiveEpilogueBwdISA_SB_SD_Li256ELb1ELb0ELi2EEENS1_25SingleTileBwdLPTSchedulerILb1ELi128ELb0EEEEEEEEEvNT_6ParamsE$_ZN4cute5tupleIJNS0_IJNS_1CILi2EEES2_EEENS0_IJiNS1_ILi512EEEEEEEEC2ERKS3_RKS5_)
$_ZN7cutlass13device_kernelIN5flash19enable_sm80_to_sm89INS1_16FlashAttnBwdSm80INS1_25CollectiveMainloopBwdSm80ILi2ELi2EN4cute5tupleIJNS5_1CILi128EEES8_NS7_ILi64EEEEEENS_10bfloat16_tEfNS_4arch4Sm80ELb1ELb0ELb1ELb1ELb0ELb0ELb0ELb0ELi2ELi4ELi4ELi4ELb0EEENS1_21CollectiveEpilogueBwdISA_SB_SD_Li256ELb1ELb0ELi2EEENS1_25SingleTileBwdLPTSchedulerILb1ELi128ELb0EEEEEEEEEvNT_6ParamsE$_ZN4cute5tupleIJNS0_IJNS_1CILi2EEES2_EEENS0_IJiNS1_ILi512EEEEEEEEC2ERKS3_RKS5_:
[----:B------:R-:W-:Y:S02]  /*c520*/  MOV R4, 0xc540 ;  /* 0x0000c54000047802 */ /* 0x000fe40000000f00 */
[----:B------:R-:W-:Y:S05]  /*c530*/  CALL.REL.NOINC `($_ZN7cutlass13device_kernelIN5flash19enable_sm80_to_sm89INS1_16FlashAttnBwdSm80INS1_25CollectiveMainloopBwdSm80ILi2ELi2EN4cute5tupleIJNS5_1CILi128EEES8_NS7_ILi64EEEEEENS_10bfloat16_tEfNS_4arch4Sm80ELb1ELb0ELb1ELb1ELb0ELb0ELb0ELb0ELi2ELi4ELi4ELi4ELb0EEENS1_21CollectiveEpilogueBwdISA_SB_SD_Li256ELb1ELb0ELi2EEENS1_25SingleTileBwdLPTSchedulerILb1ELi128ELb0EEEEEEEEEvNT_6ParamsE$_ZN4cute3eso3ESOILb1ELb0EJNS_5tupleIJNS_1CILi2EEES4_EEENS2_IJiNS3_ILi512EEEEEEEEC2ERKS5_RKS7_) ;  /* 0xffffdee000007944 */ /* 0x000fea0003c3ffff */
[----:B-1----:R-:W-:Y:S02]  /*c540*/  MOV R2, R6 ;  /* 0x0000000600027202 */ /* 0x002fe40000000f00 */
[----:B------:R-:W-:-:S04]  /*c550*/  MOV R3, 0x0 ;  /* 0x0000000000037802 */ /* 0x000fc80000000f00 */
[----:B------:R-:W-:Y:S05]  /*c560*/  RET.REL.NODEC R2 `(_ZN7cutlass13device_kernelIN5flash19enable_sm80_to_sm89INS1_16FlashAttnBwdSm80INS1_25CollectiveMainloopBwdSm80ILi2ELi2EN4cute5tupleIJNS5_1CILi128EEES8_NS7_ILi64EEEEEENS_10bfloat16_tEfNS_4arch4Sm80ELb1ELb0ELb1ELb1ELb0ELb0ELb0ELb0ELi2ELi4ELi4ELi4ELb0EEENS1_21CollectiveEpilogueBwdISA_SB_SD_Li256ELb1ELb0ELi2EEENS1_25SingleTileBwdLPTSchedulerILb1ELi128ELb0EEEEEEEEEvNT_6ParamsE) ;  /* 0xffff3a9002007950 */ /* 0x000fea0003c3ffff */
        .type           $_ZN7cutlass13device_kernelIN5flash19enable_sm80_to_sm89INS1_16FlashAttnBwdSm80INS1_25CollectiveMainloopBwdSm80ILi2ELi2EN4cute5tupleIJNS5_1CILi128EEES8_NS7_ILi64EEEEEENS_10bfloat16_tEfNS_4arch4Sm80ELb1ELb0ELb1ELb1ELb0ELb0ELb0ELb0ELi2ELi4ELi4ELi4ELb0EEENS1_21CollectiveEpilogueBwdISA_SB_SD_Li256ELb1ELb0ELi2EEENS1_25SingleTileBwdLPTSchedulerILb1ELi128ELb0EEEEEEEEEvNT_6ParamsE$_ZN4cute5tupleIJNS0_IJNS_1CILi2EEES2_EEENS0_IJiiEEEEEC2ERKS3_RKS4_,@function
        .size           $_ZN7cutlass13device_kernelIN5flash19enable_sm80_to_sm89INS1_16FlashAttnBwdSm80INS1_25CollectiveMainloopBwdSm80ILi2ELi2EN4cute5tupleIJNS5_1CILi128EEES8_NS7_ILi64EEEEEENS_10bfloat16_tEfNS_4arch4Sm80ELb1ELb0ELb1ELb1ELb0ELb0ELb0ELb0ELi2ELi4ELi4ELi4ELb0EEENS1_21CollectiveEpilogueBwdISA_SB_SD_Li256ELb1ELb0ELi2EEENS1_25SingleTileBwdLPTSchedulerILb1ELi128ELb0EEEEEEEEEvNT_6ParamsE$_ZN4cute5tupleIJNS0_IJNS_1CILi2EEES2_EEENS0_IJiiEEEEEC2ERKS3_RKS4_,($_ZN7cutlass13device_kernelIN5flash19enable_sm80_to_sm89INS1_16FlashAttnBwdSm80INS1_25CollectiveMainloopBwdSm80ILi2ELi2EN4cute5tupleIJNS5_1CILi128EEES8_NS7_ILi64EEEEEENS_10bfloat16_tEfNS_4arch4Sm80ELb1ELb0ELb1ELb1ELb0ELb0ELb0ELb0ELi2ELi4ELi4ELi4ELb0EEENS1_21CollectiveEpilogueBwdISA_SB_SD_Li256ELb1ELb0ELi2EEENS1_25SingleTileBwdLPTSchedulerILb1ELi128ELb0EEEEEEEEEvNT_6ParamsE$_ZN4cute5tupleIJNS0_IJNS_1CILi2EEES2_S2_EEENS0_IJNS1_ILi1EEENS1_ILi512EEEiEEEEEC2ERKS3_RKS6_ - $_ZN7cutlass13device_kernelIN5flash19enable_sm80_to_sm89INS1_16FlashAttnBwdSm80INS1_25CollectiveMainloopBwdSm80ILi2ELi2EN4cute5tupleIJNS5_1CILi128EEES8_NS7_ILi64EEEEEENS_10bfloat16_tEfNS_4arch4Sm80ELb1ELb0ELb1ELb1ELb0ELb0ELb0ELb0ELi2ELi4ELi4ELi4ELb0EEENS1_21CollectiveEpilogueBwdISA_SB_SD_Li256ELb1ELb0ELi2EEENS1_25SingleTileBwdLPTSchedulerILb1ELi128ELb0EEEEEEEEEvNT_6ParamsE$_ZN4cute5tupleIJNS0_IJNS_1CILi2EEES2_EEENS0_IJiiEEEEEC2ERKS3_RKS4_)
$_ZN7cutlass13device_kernelIN5flash19enable_sm80_to_sm89INS1_16FlashAttnBwdSm80INS1_25CollectiveMainloopBwdSm80ILi2ELi2EN4cute5tupleIJNS5_1CILi128EEES8_NS7_ILi64EEEEEENS_10bfloat16_tEfNS_4arch4Sm80ELb1ELb0ELb1ELb1ELb0ELb0ELb0ELb0ELi2ELi4ELi4ELi4ELb0EEENS1_21CollectiveEpilogueBwdISA_SB_SD_Li256ELb1ELb0ELi2EEENS1_25SingleTileBwdLPTSchedulerILb1ELi128ELb0EEEEEEEEEvNT_6ParamsE$_ZN4cute5tupleIJNS0_IJNS_1CILi2EEES2_EEENS0_IJiiEEEEEC2ERKS3_RKS4_:
[----:B------:R-:W-:Y:S02]  /*c570*/  MOV R4, 0xc590 ;  /* 0x0000c59000047802 */ /* 0x000fe40000000f00 */
[----:B------:R-:W-:Y:S05]  /*c580*/  CALL.REL.NOINC `($_ZN7cutlass13device_kernelIN5flash19enable_sm80_to_sm89INS1_16FlashAttnBwdSm80INS1_25CollectiveMainloopBwdSm80ILi2ELi2EN4cute5tupleIJNS5_1CILi128EEES8_NS7_ILi64EEEEEENS_10bfloat16_tEfNS_4arch4Sm80ELb1ELb0ELb1ELb1ELb0ELb0ELb0ELb0ELi2ELi4ELi4ELi4ELb0EEENS1_21CollectiveEpilogueBwdISA_SB_SD_Li256ELb1ELb0ELi2EEENS1_25SingleTileBwdLPTSchedulerILb1ELi128ELb0EEEEEEEEEvNT_6ParamsE$_ZN4cute3eso3ESOILb1ELb0EJNS_5tupleIJNS_1CILi2EEES4_EEENS2_IJiiEEEEEC2ERKS5_RKS6_) ;  /* 0xffffded000007944 */ /* 0x000fea0003c3ffff */
[----:B-1----:R-:W-:Y:S02]  /*c590*/  MOV R2, R6 ;  /* 0x0000000600027202 */ /* 0x002fe40000000f00 */
[----:B------:R-:W-:-:S04]  /*c5a0*/  MOV R3, 0x0 ;  /* 0x0000000000037802 */ /* 0x000fc80000000f00 */
[----:B------:R-:W-:Y:S05]  /*c5b0*/  RET.REL.NODEC R2 `(_ZN7cutlass13device_kernelIN5flash19enable_sm80_to_sm89INS1_16FlashAttnBwdSm80INS1_25CollectiveMainloopBwdSm80ILi2ELi2EN4cute5tupleIJNS5_1CILi128EEES8_NS7_ILi64EEEEEENS_10bfloat16_tEfNS_4arch4Sm80ELb1ELb0ELb1ELb1ELb0ELb0ELb0ELb0ELi2ELi4ELi4ELi4ELb0EEENS1_21CollectiveEpilogueBwdISA_SB_SD_Li256ELb1ELb0ELi2EEENS1_25SingleTileBwdLPTSchedulerILb1ELi128ELb0EEEEEEEEEvNT_6ParamsE) ;  /* 0xffff3a4002007950 */ /* 0x000fea0003c3ffff */
        .type           $_ZN7cutlass13device_kernelIN5flash19enable_sm80_to_sm89INS1_16FlashAttnBwdSm80INS1_25CollectiveMainloopBwdSm80ILi2ELi2EN4cute5tupleIJNS5_1CILi128EEES8_NS7_ILi64EEEEEENS_10bfloat16_tEfNS_4arch4Sm80ELb1ELb0ELb1ELb1ELb0ELb0ELb0ELb0ELi2ELi4ELi4ELi4ELb0EEENS1_21CollectiveEpilogueBwdISA_SB_SD_Li256ELb1ELb0ELi2EEENS1_25SingleTileBwdLPTSchedulerILb1ELi128ELb0EEEEEEEEEvNT_6ParamsE$_ZN4cute5tupleIJNS0_IJNS_1CILi2EEES2_S2_EEENS0_IJNS1_ILi1EEENS1_ILi512EEEiEEEEEC2ERKS3_RKS6_,@function
        .size           $_ZN7cutlass13device_kernelIN5flash19enable_sm80_to_sm89INS1_16FlashAttnBwdSm80INS1_25CollectiveMainloopBwdSm80ILi2ELi2EN4cute5tupleIJNS5_1CILi128EEES8_NS7_ILi64EEEEEENS_10bfloat16_tEfNS_4arch4Sm80ELb1ELb0ELb1ELb1ELb0ELb0ELb0ELb0ELi2ELi4ELi4ELi4ELb0EEENS1_21CollectiveEpilogueBwdISA_SB_SD_Li256ELb1ELb0ELi2EEENS1_25SingleTileBwdLPTSchedulerILb1ELi128ELb0EEEEEEEEEvNT_6ParamsE$_ZN4cute5tupleIJNS0_IJNS_1CILi2EEES2_S2_EEENS0_IJNS1_ILi1EEENS1_ILi512EEEiEEEEEC2ERKS3_RKS6_,($_ZN7cutlass13device_kernelIN5flash19enable_sm80_to_sm89INS1_16FlashAttnBwdSm80INS1_25CollectiveMainloopBwdSm80ILi2ELi2EN4cute5tupleIJNS5_1CILi128EEES8_NS7_ILi64EEEEEENS_10bfloat16_tEfNS_4arch4Sm80ELb1ELb0ELb1ELb1ELb0ELb0ELb0ELb0ELi2ELi4ELi4ELi4ELb0EEENS1_21CollectiveEpilogueBwdISA_SB_SD_Li256ELb1ELb0ELi2EEENS1_25SingleTileBwdLPTSchedulerILb1ELi128ELb0EEEEEEEEEvNT_6ParamsE$_ZN4cute5tupleIJNS0_IJNS_1CILi8EEENS0_IJNS1_ILi2EEES3_S3_EEENS1_ILi1EEES4_S5_EEENS0_IJS5_NS0_IJS2_iiEEENS1_ILi64EEENS0_IJiNS1_ILi144EEENS1_ILi288EEEEEENS1_ILi512EEEEEEEEC2ERKS6_RKSD_ - $_ZN7cutlass13device_kernelIN5flash19enable_sm80_to_sm89INS1_16FlashAttnBwdSm80INS1_25CollectiveMainloopBwdSm80ILi2ELi2EN4cute5tupleIJNS5_1CILi128EEES8_NS7_ILi64EEEEEENS_10bfloat16_tEfNS_4arch4Sm80ELb1ELb0ELb1ELb1ELb0ELb0ELb0ELb0ELi2ELi4ELi4ELi4ELb0EEENS1_21CollectiveEpilogueBwdISA_SB_SD_Li256ELb1ELb0ELi2EEENS1_25SingleTileBwdLPTSchedulerILb1ELi128ELb0EEEEEEEEEvNT_6ParamsE$_ZN4cute5tupleIJNS0_IJNS_1CILi2EEES2_S2_EEENS0_IJNS1_ILi1EEENS1_ILi512EEEiEEEEEC2ERKS3_RKS6_)
$_ZN7cutlass13device_kernelIN5flash19enable_sm80_to_sm89INS1_16FlashAttnBwdSm80INS1_25CollectiveMainloopBwdSm80ILi2ELi2EN4cute5tupleIJNS5_1CILi128EEES8_NS7_ILi64EEEEEENS_10bfloat16_tEfNS_4arch4Sm80ELb1ELb0ELb1ELb1ELb0ELb0ELb0ELb0ELi2ELi4ELi4ELi4ELb0EEENS1_21CollectiveEpilogueBwdISA_SB_SD_Li256ELb1ELb0ELi2EEENS1_25SingleTileBwdLPTSchedulerILb1ELi128ELb0EEEEEEEEEvNT_6ParamsE$_ZN4cute5tupleIJNS0_IJNS_1CILi2EEES2_S2_EEENS0_IJNS1_ILi1EEENS1_ILi512EEEiEEEEEC2ERKS3_RKS6_:
[----:B------:R-:W-:Y:S02]  /*c5c0*/  MOV R4, 0xc5e0 ;  /* 0x0000c5e000047802 */ /* 0x000fe40000000f00 */
[----:B------:R-:W-:Y:S05]  /*c5d0*/  CALL.REL.NOINC `($_ZN7cutlass13device_kernelIN5flash19enable_sm80_to_sm89INS1_16FlashAttnBwdSm80INS1_25CollectiveMainloopBwdSm80ILi2ELi2EN4cute5tupleIJNS5_1CILi128EEES8_NS7_ILi64EEEEEENS_10bfloat16_tEfNS_4arch4Sm80ELb1ELb0ELb1ELb1ELb0ELb0ELb0ELb0ELi2ELi4ELi4ELi4ELb0EEENS1_21CollectiveEpilogueBwdISA_SB_SD_Li256ELb1ELb0ELi2EEENS1_25SingleTileBwdLPTSchedulerILb1ELi128ELb0EEEEEEEEEvNT_6ParamsE$_ZN4cute3eso3ESOILb1ELb0EJNS_5tupleIJNS_1CILi2EEES4_S4_EEENS2_IJNS3_ILi1EEENS3_ILi512EEEiEEEEEC2ERKS5_RKS8_) ;  /* 0xffffdf3000007944 */ /* 0x000fea0003c3ffff */
[----:B-1----:R-:W-:Y:S02]  /*c5e0*/  MOV R2, R6 ;  /* 0x0000000600027202 */ /* 0x002fe40000000f00 */
[----:B------:R-:W-:-:S04]  /*c5f0*/  MOV R3, 0x0 ;  /* 0x0000000000037802 */ /* 0x000fc80000000f00 */
[----:B------:R-:W-:Y:S05]  /*c600*/  RET.REL.NODEC R2 `(_ZN7cutlass13device_kernelIN5flash19enable_sm80_to_sm89INS1_16FlashAttnBwdSm80INS1_25CollectiveMainloopBwdSm80ILi2ELi2EN4cute5tupleIJNS5_1CILi128EEES8_NS7_ILi64EEEEEENS_10bfloat16_tEfNS_4arch4Sm80ELb1ELb0ELb1ELb1ELb0ELb0ELb0ELb0ELi2ELi4ELi4ELi4ELb0EEENS1_21CollectiveEpilogueBwdISA_SB_SD_Li256ELb1ELb0ELi2EEENS1_25SingleTileBwdLPTSchedulerILb1ELi128ELb0EEEEEEEEEvNT_6ParamsE) ;  /* 0xffff39f002007950 */ /* 0x000fea0003c3ffff */
        .type           $_ZN7cutlass13device_kernelIN5flash19enable_sm80_to_sm89INS1_16FlashAttnBwdSm80INS1_25CollectiveMainloopBwdSm80ILi2ELi2EN4cute5tupleIJNS5_1CILi128EEES8_NS7_ILi64EEEEEENS_10bfloat16_tEfNS_4arch4Sm80ELb1ELb0ELb1ELb1ELb0ELb0ELb0ELb0ELi2ELi4ELi4ELi4ELb0EEENS1_21CollectiveEpilogueBwdISA_SB_SD_Li256ELb1ELb0ELi2EEENS1_25SingleTileBwdLPTSchedulerILb1ELi128ELb0EEEEEEEEEvNT_6ParamsE$_ZN4cute5tupleIJNS0_IJNS_1CILi8EEENS0_IJNS1_ILi2EEES3_S3_EEENS1_ILi1EEES4_S5_EEENS0_IJS5_NS0_IJS2_iiEEENS1_ILi64EEENS0_IJiNS1_ILi144EEENS1_ILi288EEEEEENS1_ILi512EEEEEEEEC2ERKS6_RKSD_,@function
        .size           $_ZN7cutlass13device_kernelIN5flash19enable_sm80_to_sm89INS1_16FlashAttnBwdSm80INS1_25CollectiveMainloopBwdSm80ILi2ELi2EN4cute5tupleIJNS5_1CILi128EEES8_NS7_ILi64EEEEEENS_10bfloat16_tEfNS_4arch4Sm80ELb1ELb0ELb1ELb1ELb0ELb0ELb0ELb0ELi2ELi4ELi4ELi4ELb0EEENS1_21CollectiveEpilogueBwdISA_SB_SD_Li256ELb1ELb0ELi2EEENS1_25SingleTileBwdLPTSchedulerILb1ELi128ELb0EEEEEEEEEvNT_6ParamsE$_ZN4cute5tupleIJNS0_IJNS_1CILi8EEENS0_IJNS1_ILi2EEES3_S3_EEENS1_ILi1EEES4_S5_EEENS0_IJS5_NS0_IJS2_iiEEENS1_ILi64EEENS0_IJiNS1_ILi144EEENS1_ILi288EEEEEENS1_ILi512EEEEEEEEC2ERKS6_RKSD_,($_ZN7cutlass13device_kernelIN5flash19enable_sm80_to_sm89INS1_16FlashAttnBwdSm80INS1_25CollectiveMainloopBwdSm80ILi2ELi2EN4cute5tupleIJNS5_1CILi128EEES8_NS7_ILi64EEEEEENS_10bfloat16_tEfNS_4arch4Sm80ELb1ELb0ELb1ELb1ELb0ELb0ELb0ELb0ELi2ELi4ELi4ELi4ELb0EEENS1_21CollectiveEpilogueBwdISA_SB_SD_Li256ELb1ELb0ELi2EEENS1_25SingleTileBwdLPTSchedulerILb1ELi128ELb0EEEEEEEEEvNT_6ParamsE$_ZN4cute5tupleIJNS0_IJNS_1CILi8EEENS0_IJNS1_ILi2EEES3_S3_EEENS1_ILi1EEES4_S5_EEENS0_IJS5_NS0_IJiiiEEENS1_ILi64EEENS0_IJNS1_ILi72EEENS1_ILi144EEENS1_ILi288EEEEEENS1_ILi512EEEEEEEEC2ERKS6_RKSE_ - $_ZN7cutlass13device_kernelIN5flash19enable_sm80_to_sm89INS1_16FlashAttnBwdSm80INS1_25CollectiveMainloopBwdSm80ILi2ELi2EN4cute5tupleIJNS5_1CILi128EEES8_NS7_ILi64EEEEEENS_10bfloat16_tEfNS_4arch4Sm80ELb1ELb0ELb1ELb1ELb0ELb0ELb0ELb0ELi2ELi4ELi4ELi4ELb0EEENS1_21CollectiveEpilogueBwdISA_SB_SD_Li256ELb1ELb0ELi2EEENS1_25SingleTileBwdLPTSchedulerILb1ELi128ELb0EEEEEEEEEvNT_6ParamsE$_ZN4cute5tupleIJNS0_IJNS_1CILi8EEENS0_IJNS1_ILi2EEES3_S3_EEENS1_ILi1EEES4_S5_EEENS0_IJS5_NS0_IJS2_iiEEENS1_ILi64EEENS0_IJiNS1_ILi144EEENS1_ILi288EEEEEENS1_ILi512EEEEEEEEC2ERKS6_RKSD_)
$_ZN7cutlass13device_kernelIN5flash19enable_sm80_to_sm89INS1_16FlashAttnBwdSm80INS1_25CollectiveMainloopBwdSm80ILi2ELi2EN4cute5tupleIJNS5_1CILi128EEES8_NS7_ILi64EEEEEENS_10bfloat16_tEfNS_4arch4Sm80ELb1ELb0ELb1ELb1ELb0ELb0ELb0ELb0ELi2ELi4ELi4ELi4ELb0EEENS1_21CollectiveEpilogueBwdISA_SB_SD_Li256ELb1ELb0ELi2EEENS1_25SingleTileBwdLPTSchedulerILb1ELi128ELb0EEEEEEEEEvNT_6ParamsE$_ZN4cute5tupleIJNS0_IJNS_1CILi8EEENS0_IJNS1_ILi2EEES3_S3_EEENS1_ILi1EEES4_S5_EEENS0_IJS5_NS0_IJS2_iiEEENS1_ILi64EEENS0_IJiNS1_ILi144EEENS1_ILi288EEEEEENS1_ILi512EEEEEEEEC2ERKS6_RKSD_:
[----:B------:R-:W-:Y:S02]  /*c610*/  MOV R8, 0xc630 ;  /* 0x0000c63000087802 */ /* 0x000fe40000000f00 */
[----:B------:R-:W-:Y:S05]  /*c620*/  CALL.REL.NOINC `($_ZN7cutlass13device_kernelIN5flash19enable_sm80_to_sm89INS1_16FlashAttnBwdSm80INS1_25CollectiveMainloopBwdSm80ILi2ELi2EN4cute5tupleIJNS5_1CILi128EEES8_NS7_ILi64EEEEEENS_10bfloat16_tEfNS_4arch4Sm80ELb1ELb0ELb1ELb1ELb0ELb0ELb0ELb0ELi2ELi4ELi4ELi4ELb0EEENS1_21CollectiveEpilogueBwdISA_SB_SD_Li256ELb1ELb0ELi2EEENS1_25SingleTileBwdLPTSchedulerILb1ELi128ELb0EEEEEEEEEvNT_6ParamsE$_ZN4cute3eso3ESOILb1ELb0EJNS_5tupleIJNS_1CILi8EEENS2_IJNS3_ILi2EEES5_S5_EEENS3_ILi1EEES6_S7_EEENS2_IJS7_NS2_IJS4_iiEEENS3_ILi64EEENS2_IJiNS3_ILi144EEENS3_ILi288EEEEEENS3_ILi512EEEEEEEEC2ERKS8_RKSF_) ;  /* 0xffffdf2000007944 */ /* 0x000fea0003c3ffff */
[----:B-1----:R-:W-:Y:S02]  /*c630*/  MOV R2, R6 ;  /* 0x0000000600027202 */ /* 0x002fe40000000f00 */
[----:B------:R-:W-:-:S04]  /*c640*/  MOV R3, 0x0 ;  /* 0x0000000000037802 */ /* 0x000fc80000000f00 */
[----:B------:R-:W-:Y:S05]  /*c650*/  RET.REL.NODEC R2 `(_ZN7cutlass13device_kernelIN5flash19enable_sm80_to_sm89INS1_16FlashAttnBwdSm80INS1_25CollectiveMainloopBwdSm80ILi2ELi2EN4cute5tupleIJNS5_1CILi128EEES8_NS7_ILi64EEEEEENS_10bfloat16_tEfNS_4arch4Sm80ELb1ELb0ELb1ELb1ELb0ELb0ELb0ELb0ELi2ELi4ELi4ELi4ELb0EEENS1_21CollectiveEpilogueBwdISA_SB_SD_Li256ELb1ELb0ELi2EEENS1_25SingleTileBwdLPTSchedulerILb1ELi128ELb0EEEEEEEEEvNT_6ParamsE) ;  /* 0xffff39a002007950 */ /* 0x000fea0003c3ffff */
        .type           $_ZN7cutlass13device_kernelIN5flash19enable_sm80_to_sm89INS1_16FlashAttnBwdSm80INS1_25CollectiveMainloopBwdSm80ILi2ELi2EN4cute5tupleIJNS5_1CILi128EEES8_NS7_ILi64EEEEEENS_10bfloat16_tEfNS_4arch4Sm80ELb1ELb0ELb1ELb1ELb0ELb0ELb0ELb0ELi2ELi4ELi4ELi4ELb0EEENS1_21CollectiveEpilogueBwdISA_SB_SD_Li256ELb1ELb0ELi2EEENS1_25SingleTileBwdLPTSchedulerILb1ELi128ELb0EEEEEEEEEvNT_6ParamsE$_ZN4cute5tupleIJNS0_IJNS_1CILi8EEENS0_IJNS1_ILi2EEES3_S3_EEENS1_ILi1EEES4_S5_EEENS0_IJS5_NS0_IJiiiEEENS1_ILi64EEENS0_IJNS1_ILi72EEENS1_ILi144EEENS1_ILi288EEEEEENS1_ILi512EEEEEEEEC2ERKS6_RKSE_,@function
        .size           $_ZN7cutlass13device_kernelIN5flash19enable_sm80_to_sm89INS1_16FlashAttnBwdSm80INS1_25CollectiveMainloopBwdSm80ILi2ELi2EN4cute5tupleIJNS5_1CILi128EEES8_NS7_ILi64EEEEEENS_10bfloat16_tEfNS_4arch4Sm80ELb1ELb0ELb1ELb1ELb0ELb0ELb0ELb0ELi2ELi4ELi4ELi4ELb0EEENS1_21CollectiveEpilogueBwdISA_SB_SD_Li256ELb1ELb0ELi2EEENS1_25SingleTileBwdLPTSchedulerILb1ELi128ELb0EEEEEEEEEvNT_6ParamsE$_ZN4cute5tupleIJNS0_IJNS_1CILi8EEENS0_IJNS1_ILi2EEES3_S3_EEENS1_ILi1EEES4_S5_EEENS0_IJS5_NS0_IJiiiEEENS1_ILi64EEENS0_IJNS1_ILi72EEENS1_ILi144EEENS1_ILi288EEEEEENS1_ILi512EEEEEEEEC2ERKS6_RKSE_,($_ZN7cutlass13device_kernelIN5flash19enable_sm80_to_sm89INS1_16FlashAttnBwdSm80INS1_25CollectiveMainloopBwdSm80ILi2ELi2EN4cute5tupleIJNS5_1CILi128EEES8_NS7_ILi64EEEEEENS_10bfloat16_tEfNS_4arch4Sm80ELb1ELb0ELb1ELb1ELb0ELb0ELb0ELb0ELi2ELi4ELi4ELi4ELb0EEENS1_21CollectiveEpilogueBwdISA_SB_SD_Li256ELb1ELb0ELi2EEENS1_25SingleTileBwdLPTSchedulerILb1ELi128ELb0EEEEEEEEEvNT_6ParamsE$_ZN4cute5tupleIJNS0_IJNS_1CILi8EEENS1_ILi2EEES3_S3_S2_S3_EEENS0_IJNS1_ILi1EEEiiiNS1_ILi72EEENS1_ILi512EEEEEEEEC2ERKS4_RKS8_ - $_ZN7cutlass13device_kernelIN5flash19enable_sm80_to_sm89INS1_16FlashAttnBwdSm80INS1_25CollectiveMainloopBwdSm80ILi2ELi2EN4cute5tupleIJNS5_1CILi128EEES8_NS7_ILi64EEEEEENS_10bfloat16_tEfNS_4arch4Sm80ELb1ELb0ELb1ELb1ELb0ELb0ELb0ELb0ELi2ELi4ELi4ELi4ELb0EEENS1_21CollectiveEpilogueBwdISA_SB_SD_Li256ELb1ELb0ELi2EEENS1_25SingleTileBwdLPTSchedulerILb1ELi128ELb0EEEEEEEEEvNT_6ParamsE$_ZN4cute5tupleIJNS0_IJNS_1CILi8EEENS0_IJNS1_ILi2EEES3_S3_EEENS1_ILi1EEES4_S5_EEENS0_IJS5_NS0_IJiiiEEENS1_ILi64EEENS0_IJNS1_ILi72EEENS1_ILi144EEENS1_ILi288EEEEEENS1_ILi512EEEEEEEEC2ERKS6_RKSE_)
$_ZN7cutlass13device_kernelIN5flash19enable_sm80_to_sm89INS1_16FlashAttnBwdSm80INS1_25CollectiveMainloopBwdSm80ILi2ELi2EN4cute5tupleIJNS5_1CILi128EEES8_NS7_ILi64EEEEEENS_10bfloat16_tEfNS_4arch4Sm80ELb1ELb0ELb1ELb1ELb0ELb0ELb0ELb0ELi2ELi4ELi4ELi4ELb0EEENS1_21CollectiveEpilogueBwdISA_SB_SD_Li256ELb1ELb0ELi2EEENS1_25SingleTileBwdLPTSchedulerILb1ELi128ELb0EEEEEEEEEvNT_6ParamsE$_ZN4cute5tupleIJNS0_IJNS_1CILi8EEENS0_IJNS1_ILi2EEES3_S3_EEENS1_ILi1EEES4_S5_EEENS0_IJS5_NS0_IJiiiEEENS1_ILi64EEENS0_IJNS1_ILi72EEENS1_ILi144EEENS1_ILi288EEEEEENS1_ILi512EEEEEEEEC2ERKS6_RKSE_:
[----:B------:R-:W-:Y:S02]  /*c660*/  MOV R8, 0xc680 ;  /* 0x0000c68000087802 */ /* 0x000fe40000000f00 */
[----:B------:R-:W-:Y:S05]  /*c670*/  CALL.REL.NOINC `($_ZN7cutlass13device_kernelIN5flash19enable_sm80_to_sm89INS1_16FlashAttnBwdSm80INS1_25CollectiveMainloopBwdSm80ILi2ELi2EN4cute5tupleIJNS5_1CILi128EEES8_NS7_ILi64EEEEEENS_10bfloat16_tEfNS_4arch4Sm80ELb1ELb0ELb1ELb1ELb0ELb0ELb0ELb0ELi2ELi4ELi4ELi4ELb0EEENS1_21CollectiveEpilogueBwdISA_SB_SD_Li256ELb1ELb0ELi2EEENS1_25SingleTileBwdLPTSchedulerILb1ELi128ELb0EEEEEEEEEvNT_6ParamsE$_ZN4cute3eso3ESOILb1ELb0EJNS_5tupleIJNS_1CILi8EEENS2_IJNS3_ILi2EEES5_S5_EEENS3_ILi1EEES6_S7_EEENS2_IJS7_NS2_IJiiiEEENS3_ILi64EEENS2_IJNS3_ILi72EEENS3_ILi144EEENS3_ILi288EEEEEENS3_ILi512EEEEEEEEC2ERKS8_RKSG_) ;  /* 0xffffdf3000007944 */ /* 0x000fea0003c3ffff */
[----:B-1----:R-:W-:Y:S02]  /*c680*/  MOV R2, R6 ;  /* 0x0000000600027202 */ /* 0x002fe40000000f00 */
[----:B------:R-:W-:-:S04]  /*c690*/  MOV R3, 0x0 ;  /* 0x0000000000037802 */ /* 0x000fc80000000f00 */
[----:B------:R-:W-:Y:S05]  /*c6a0*/  RET.REL.NODEC R2 `(_ZN7cutlass13device_kernelIN5flash19enable_sm80_to_sm89INS1_16FlashAttnBwdSm80INS1_25CollectiveMainloopBwdSm80ILi2ELi2EN4cute5tupleIJNS5_1CILi128EEES8_NS7_ILi64EEEEEENS_10bfloat16_tEfNS_4arch4Sm80ELb1ELb0ELb1ELb1ELb0ELb0ELb0ELb0ELi2ELi4ELi4ELi4ELb0EEENS1_21CollectiveEpilogueBwdISA_SB_SD_Li256ELb1ELb0ELi2EEENS1_25SingleTileBwdLPTSchedulerILb1ELi128ELb0EEEEEEEEEvNT_6ParamsE) ;  /* 0xffff395002007950 */ /* 0x000fea0003c3ffff */
        .type           $_ZN7cutlass13device_kernelIN5flash19enable_sm80_to_sm89INS1_16FlashAttnBwdSm80INS1_25CollectiveMainloopBwdSm80ILi2ELi2EN4cute5tupleIJNS5_1CILi128EEES8_NS7_ILi64EEEEEENS_10bfloat16_tEfNS_4arch4Sm80ELb1ELb0ELb1ELb1ELb0ELb0ELb0ELb0ELi2ELi4ELi4ELi4ELb0EEENS1_21CollectiveEpilogueBwdISA_SB_SD_Li256ELb1ELb0ELi2EEENS1_25SingleTileBwdLPTSchedulerILb1ELi128ELb0EEEEEEEEEvNT_6ParamsE$_ZN4cute5tupleIJNS0_IJNS_1CILi8EEENS1_ILi2EEES3_S3_S2_S3_EEENS0_IJNS1_ILi1EEEiiiNS1_ILi72EEENS1_ILi512EEEEEEEEC2ERKS4_RKS8_,@function
        .size           $_ZN7cutlass13device_kernelIN5flash19enable_sm80_to_sm89INS1_16FlashAttnBwdSm80INS1_25CollectiveMainloopBwdSm80ILi2ELi2EN4cute5tupleIJNS5_1CILi128EEES8_NS7_ILi64EEEEEENS_10bfloat16_tEfNS_4arch4Sm80ELb1ELb0ELb1ELb1ELb0ELb0ELb0ELb0ELi2ELi4ELi4ELi4ELb0EEENS1_21CollectiveEpilogueBwdISA_SB_SD_Li256ELb1ELb0ELi2EEENS1_25SingleTileBwdLPTSchedulerILb1ELi128ELb0EEEEEEEEEvNT_6ParamsE$_ZN4cute5tupleIJNS0_IJNS_1CILi8EEENS1_ILi2EEES3_S3_S2_S3_EEENS0_IJNS1_ILi1EEEiiiNS1_ILi72EEENS1_ILi512EEEEEEEEC2ERKS4_RKS8_,($_ZN7cutlass13device_kernelIN5flash19enable_sm80_to_sm89INS1_16FlashAttnBwdSm80INS1_25CollectiveMainloopBwdSm80ILi2ELi2EN4cute5tupleIJNS5_1CILi128EEES8_NS7_ILi64EEEEEENS_10bfloat16_tEfNS_4arch4Sm80ELb1ELb0ELb1ELb1ELb0ELb0ELb0ELb0ELi2ELi4ELi4ELi4ELb0EEENS1_21CollectiveEpilogueBwdISA_SB_SD_Li256ELb1ELb0ELi2EEENS1_25SingleTileBwdLPTSchedulerILb1ELi128ELb0EEEEEEEEEvNT_6ParamsE$_ZN4cute5tupleIJNS_1CILi0EEEiEEC2ERKS2_RKi - $_ZN7cutlass13device_kernelIN5flash19enable_sm80_to_sm89INS1_16FlashAttnBwdSm80INS1_25CollectiveMainloopBwdSm80ILi2ELi2EN4cute5tupleIJNS5_1CILi128EEES8_NS7_ILi64EEEEEENS_10bfloat16_tEfNS_4arch4Sm80ELb1ELb0ELb1ELb1ELb0ELb0ELb0ELb0ELi2ELi4ELi4ELi4ELb0EEENS1_21CollectiveEpilogueBwdISA_SB_SD_Li256ELb1ELb0ELi2EEENS1_25SingleTileBwdLPTSchedulerILb1ELi128ELb0EEEEEEEEEvNT_6ParamsE$_ZN4cute5tupleIJNS0_IJNS_1CILi8EEENS1_ILi2EEES3_S3_S2_S3_EEENS0_IJNS1_ILi1EEEiiiNS1_ILi72EEENS1_ILi512EEEEEEEEC2ERKS4_RKS8_)
$_ZN7cutlass13device_kernelIN5flash19enable_sm80_to_sm89INS1_16FlashAttnBwdSm80INS1_25CollectiveMainloopBwdSm80ILi2ELi2EN4cute5tupleIJNS5_1CILi128EEES8_NS7_ILi64EEEEEENS_10bfloat16_tEfNS_4arch4Sm80ELb1ELb0ELb1ELb1ELb0ELb0ELb0ELb0ELi2ELi4ELi4ELi4ELb0EEENS1_21CollectiveEpilogueBwdISA_SB_SD_Li256ELb1ELb0ELi2EEENS1_25SingleTileBwdLPTSchedulerILb1ELi128ELb0EEEEEEEEEvNT_6ParamsE$_ZN4cute5tupleIJNS0_IJNS_1CILi8EEENS1_ILi2EEES3_S3_S2_S3_EEENS0_IJNS1_ILi1EEEiiiNS1_ILi72EEENS1_ILi512EEEEEEEEC2ERKS4_RKS8_:
[----:B------:R-:W-:Y:S02]  /*c6b0*/  MOV R8, 0xc6d0 ;  /* 0x0000c6d000087802 */ /* 0x000fe40000000f00 */
[----:B------:R-:W-:Y:S05]  /*c6c0*/  CALL.REL.NOINC `($_ZN7cutlass13device_kernelIN5flash19enable_sm80_to_sm89INS1_16FlashAttnBwdSm80INS1_25CollectiveMainloopBwdSm80ILi2ELi2EN4cute5tupleIJNS5_1CILi128EEES8_NS7_ILi64EEEEEENS_10bfloat16_tEfNS_4arch4Sm80ELb1ELb0ELb1ELb1ELb0ELb0ELb0ELb0ELi2ELi4ELi4ELi4ELb0EEENS1_21CollectiveEpilogueBwdISA_SB_SD_Li256ELb1ELb0ELi2EEENS1_25SingleTileBwdLPTSchedulerILb1ELi128ELb0EEEEEEEEEvNT_6ParamsE$_ZN4cute3eso3ESOILb1ELb0EJNS_5tupleIJNS_1CILi8EEENS3_ILi2EEES5_S5_S4_S5_EEENS2_IJNS3_ILi1EEEiiiNS3_ILi72EEENS3_ILi512EEEEEEEEC2ERKS6_RKSA_) ;  /* 0xffffdf4000007944 */ /* 0x000fea0003c3ffff */
[----:B-1----:R-:W-:Y:S02]  /*c6d0*/  MOV R2, R6 ;  /* 0x0000000600027202 */ /* 0x002fe40000000f00 */
[----:B------:R-:W-:-:S04]  /*c6e0*/  MOV R3, 0x0 ;  /* 0x0000000000037802 */ /* 0x000fc80000000f00 */
[----:B------:R-:W-:Y:S05]  /*c6f0*/  RET.REL.NODEC R2 `(_ZN7cutlass13device_kernelIN5flash19enable_sm80_to_sm89INS1_16FlashAttnBwdSm80INS1_25CollectiveMainloopBwdSm80ILi2ELi2EN4cute5tupleIJNS5_1CILi128EEES8_NS7_ILi64EEEEEENS_10bfloat16_tEfNS_4arch4Sm80ELb1ELb0ELb1ELb1ELb0ELb0ELb0ELb0ELi2ELi4ELi4ELi4ELb0EEENS1_21CollectiveEpilogueBwdISA_SB_SD_Li256ELb1ELb0ELi2EEENS1_25SingleTileBwdLPTSchedulerILb1ELi128ELb0EEEEEEEEEvNT_6ParamsE) ;  /* 0xffff390002007950 */ /* 0x000fea0003c3ffff */
        .type           $_ZN7cutlass13device_kernelIN5flash19enable_sm80_to_sm89INS1_16FlashAttnBwdSm80INS1_25CollectiveMainloopBwdSm80ILi2ELi2EN4cute5tupleIJNS5_1CILi128EEES8_NS7_ILi64EEEEEENS_10bfloat16_tEfNS_4arch4Sm80ELb1ELb0ELb1ELb1ELb0ELb0ELb0ELb0ELi2ELi4ELi4ELi4ELb0EEENS1_21CollectiveEpilogueBwdISA_SB_SD_Li256ELb1ELb0ELi2EEENS1_25SingleTileBwdLPTSchedulerILb1ELi128ELb0EEEEEEEEEvNT_6ParamsE$_ZN4cute5tupleIJNS_1CILi0EEEiEEC2ERKS2_RKi,@function
        .size           $_ZN7cutlass13device_kernelIN5flash19enable_sm80_to_sm89INS1_16FlashAttnBwdSm80INS1_25CollectiveMainloopBwdSm80ILi2ELi2EN4cute5tupleIJNS5_1CILi128EEES8_NS7_ILi64EEEEEENS_10bfloat16_tEfNS_4arch4Sm80ELb1ELb0ELb1ELb1ELb0ELb0ELb0ELb0ELi2ELi4ELi4ELi4ELb0EEENS1_21CollectiveEpilogueBwdISA_SB_SD_Li256ELb1ELb0ELi2EEENS1_25SingleTileBwdLPTSchedulerILb1ELi128ELb0EEEEEEEEEvNT_6ParamsE$_ZN4cute5tupleIJNS_1CILi0EEEiEEC2ERKS2_RKi,($_ZN7cutlass13device_kernelIN5flash19enable_sm80_to_sm89INS1_16FlashAttnBwdSm80INS1_25CollectiveMainloopBwdSm80ILi2ELi2EN4cute5tupleIJNS5_1CILi128EEES8_NS7_ILi64EEEEEENS_10bfloat16_tEfNS_4arch4Sm80ELb1ELb0ELb1ELb1ELb0ELb0ELb0ELb0ELi2ELi4ELi4ELi4ELb0EEENS1_21CollectiveEpilogueBwdISA_SB_SD_Li256ELb1ELb0ELi2EEENS1_25SingleTileBwdLPTSchedulerILb1ELi128ELb0EEEEEEEEEvNT_6ParamsE$_ZN4cute5tupleIJNS_1CILi2EEEiEEC2ERKS2_RKi - $_ZN7cutlass13device_kernelIN5flash19enable_sm80_to_sm89INS1_16FlashAttnBwdSm80INS1_25CollectiveMainloopBwdSm80ILi2ELi2EN4cute5tupleIJNS5_1CILi128EEES8_NS7_ILi64EEEEEENS_10bfloat16_tEfNS_4arch4Sm80ELb1ELb0ELb1ELb1ELb0ELb0ELb0ELb0ELi2ELi4ELi4ELi4ELb0EEENS1_21CollectiveEpilogueBwdISA_SB_SD_Li256ELb1ELb0ELi2EEENS1_25SingleTileBwdLPTSchedulerILb1ELi128ELb0EEEEEEEEEvNT_6ParamsE$_ZN4cute5tupleIJNS_1CILi0EEEiEEC2ERKS2_RKi)
$_ZN7cutlass13device_kernelIN5flash19enable_sm80_to_sm89INS1_16FlashAttnBwdSm80INS1_25CollectiveMainloopBwdSm80ILi2ELi2EN4cute5tupleIJNS5_1CILi128EEES8_NS7_ILi64EEEEEENS_10bfloat16_tEfNS_4arch4Sm80ELb1ELb0ELb1ELb1ELb0ELb0ELb0ELb0ELi2ELi4ELi4ELi4ELb0EEENS1_21CollectiveEpilogueBwdISA_SB_SD_Li256ELb1ELb0ELi2EEENS1_25SingleTileBwdLPTSchedulerILb1ELi128ELb0EEEEEEEEEvNT_6ParamsE$_ZN4cute5tupleIJNS_1CILi0EEEiEEC2ERKS2_RKi:
[----:B------:R-:W-:Y:S02]  /*c700*/  MOV R13, R11 ;  /* 0x0000000b000d7202 */ /* 0x000fe40000000f00 */
[----:B------:R-:W-:Y:S02]  /*c710*/  MOV R8, 0xc730 ;  /* 0x0000c73000087802 */ /* 0x000fe40000000f00 */
[----:B------:R-:W-:Y:S05]  /*c720*/  CALL.REL.NOINC `($_ZN7cutlass13device_kernelIN5flash19enable_sm80_to_sm89INS1_16FlashAttnBwdSm80INS1_25CollectiveMainloopBwdSm80ILi2ELi2EN4cute5tupleIJNS5_1CILi128EEES8_NS7_ILi64EEEEEENS_10bfloat16_tEfNS_4arch4Sm80ELb1ELb0ELb1ELb1ELb0ELb0ELb0ELb0ELi2ELi4ELi4ELi4ELb0EEENS1_21CollectiveEpilogueBwdISA_SB_SD_Li256ELb1ELb0ELi2EEENS1_25SingleTileBwdLPTSchedulerILb1ELi128ELb0EEEEEEEEEvNT_6ParamsE$_ZN4cute3eso3ESOILb1ELb0EJNS_1CILi0EEEiEEC2ERKS3_RKi) ;  /* 0xffffcb0000007944 */ /* 0x000fea0003c3ffff */
[----:B-1----:R-:W-:Y:S02]  /*c730*/  MOV R2, R6 ;  /* 0x0000000600027202 */ /* 0x002fe40000000f00 */
[----:B------:R-:W-:-:S04]  /*c740*/  MOV R3, 0x0 ;  /* 0x0000000000037802 */ /* 0x000fc80000000f00 */
[----:B------:R-:W-:Y:S05]  /*c750*/  RET.REL.NODEC R2 `(_ZN7cutlass13device_kernelIN5flash19enable_sm80_to_sm89INS1_16FlashAttnBwdSm80INS1_25CollectiveMainloopBwdSm80ILi2ELi2EN4cute5tupleIJNS5_1CILi128EEES8_NS7_ILi64EEEEEENS_10bfloat16_tEfNS_4arch4Sm80ELb1ELb0ELb1ELb1ELb0ELb0ELb0ELb0ELi2ELi4ELi4ELi4ELb0EEENS1_21CollectiveEpilogueBwdISA_SB_SD_Li256ELb1ELb0ELi2EEENS1_25SingleTileBwdLPTSchedulerILb1ELi128ELb0EEEEEEEEEvNT_6ParamsE) ;  /* 0xffff38a002007950 */ /* 0x000fea0003c3ffff */
        .type           $_ZN7cutlass13device_kernelIN5flash19enable_sm80_to_sm89INS1_16FlashAttnBwdSm80INS1_25CollectiveMainloopBwdSm80ILi2ELi2EN4cute5tupleIJNS5_1CILi128EEES8_NS7_ILi64EEEEEENS_10bfloat16_tEfNS_4arch4Sm80ELb1ELb0ELb1ELb1ELb0ELb0ELb0ELb0ELi2ELi4ELi4ELi4ELb0EEENS1_21CollectiveEpilogueBwdISA_SB_SD_Li256ELb1ELb0ELi2EEENS1_25SingleTileBwdLPTSchedulerILb1ELi128ELb0EEEEEEEEEvNT_6ParamsE$_ZN4cute5tupleIJNS_1CILi2EEEiEEC2ERKS2_RKi,@function
        .size           $_ZN7cutlass13device_kernelIN5flash19enable_sm80_to_sm89INS1_16FlashAttnBwdSm80INS1_25CollectiveMainloopBwdSm80ILi2ELi2EN4cute5tupleIJNS5_1CILi128EEES8_NS7_ILi64EEEEEENS_10bfloat16_tEfNS_4arch4Sm80ELb1ELb0ELb1ELb1ELb0ELb0ELb0ELb0ELi2ELi4ELi4ELi4ELb0EEENS1_21CollectiveEpilogueBwdISA_SB_SD_Li256ELb1ELb0ELi2EEENS1_25SingleTileBwdLPTSchedulerILb1ELi128ELb0EEEEEEEEEvNT_6ParamsE$_ZN4cute5tupleIJNS_1CILi2EEEiEEC2ERKS2_RKi,($_ZN7cutlass13device_kernelIN5flash19enable_sm80_to_sm89INS1_16FlashAttnBwdSm80INS1_25CollectiveMainloopBwdSm80ILi2ELi2EN4cute5tupleIJNS5_1CILi128EEES8_NS7_ILi64EEEEEENS_10bfloat16_tEfNS_4arch4Sm80ELb1ELb0ELb1ELb1ELb0ELb0ELb0ELb0ELi2ELi4ELi4ELi4ELb0EEENS1_21CollectiveEpilogueBwdISA_SB_SD_Li256ELb1ELb0ELi2EEENS1_25SingleTileBwdLPTSchedulerILb1ELi128ELb0EEEEEEEEEvNT_6ParamsE$_ZN4cute5tupleIJNS_7SwizzleILi3ELi3ELi3EEENS_9MixedBitsILj0ELj432EEENS_6LayoutINS0_IJNS0_IJNS_1CILi2EEES7_S7_EEES7_NS6_ILi8EEEEEENS0_IJNS0_IJNS6_ILi64EEES9_NS6_ILi512EEEEEENS6_ILi8192EEENS6_ILi1024EEEEEEEEEEC2ERKS2_RKS4_RKSH_ - $_ZN7cutlass13device_kernelIN5flash19enable_sm80_to_sm89INS1_16FlashAttnBwdSm80INS1_25CollectiveMainloopBwdSm80ILi2ELi2EN4cute5tupleIJNS5_1CILi128EEES8_NS7_ILi64EEEEEENS_10bfloat16_tEfNS_4arch4Sm80ELb1ELb0ELb1ELb1ELb0ELb0ELb0ELb0ELi2ELi4ELi4ELi4ELb0EEENS1_21CollectiveEpilogueBwdISA_SB_SD_Li256ELb1ELb0ELi2EEENS1_25SingleTileBwdLPTSchedulerILb1ELi128ELb0EEEEEEEEEvNT_6ParamsE$_ZN4cute5tupleIJNS_1CILi2EEEiEEC2ERKS2_RKi)
$_ZN7cutlass13device_kernelIN5flash19enable_sm80_to_sm89INS1_16FlashAttnBwdSm80INS1_25CollectiveMainloopBwdSm80ILi2ELi2EN4cute5tupleIJNS5_1CILi128EEES8_NS7_ILi64EEEEEENS_10bfloat16_tEfNS_4arch4Sm80ELb1ELb0ELb1ELb1ELb0ELb0ELb0ELb0ELi2ELi4ELi4ELi4ELb0EEENS1_21CollectiveEpilogueBwdISA_SB_SD_Li256ELb1ELb0ELi2EEENS1_25SingleTileBwdLPTSchedulerILb1ELi128ELb0EEEEEEEEEvNT_6ParamsE$_ZN4cute5tupleIJNS_1CILi2EEEiEEC2ERKS2_RKi:
[----:B------:R-:W-:Y:S02]  /*c760*/  MOV R4, 0xc780 ;  /* 0x0000c78000047802 */ /* 0x000fe40000000f00 */
[----:B------:R-:W-:Y:S05]  /*c770*/  CALL.REL.NOINC `($_ZN7cutlass13device_kernelIN5flash19enable_sm80_to_sm89INS1_16FlashAttnBwdSm80INS1_25CollectiveMainloopBwdSm80ILi2ELi2EN4cute5tupleIJNS5_1CILi128EEES8_NS7_ILi64EEEEEENS_10bfloat16_tEfNS_4arch4Sm80ELb1ELb0ELb1ELb1ELb0ELb0ELb0ELb0ELi2ELi4ELi4ELi4ELb0EEENS1_21CollectiveEpilogueBwdISA_SB_SD_Li256ELb1ELb0ELi2EEENS1_25SingleTileBwdLPTSchedulerILb1ELi128ELb0EEEEEEEEEvNT_6ParamsE$_ZN4cute3eso3ESOILb1ELb0EJNS_1CILi2EEEiEEC2ERKS3_RKi) ;  /* 0xffffd08000007944 */ /* 0x000fea0003c3ffff */
[----:B-1----:R-:W-:Y:S02]  /*c780*/  MOV R2, R6 ;  /* 0x0000000600027202 */ /* 0x002fe40000000f00 */
[----:B------:R-:W-:-:S04]  /*c790*/  MOV R3, 0x0 ;  /* 0x0000000000037802 */ /* 0x000fc80000000f00 */
[----:B------:R-:W-:Y:S05]  /*c7a0*/  RET.REL.NODEC R2 `(_ZN7cutlass13device_kernelIN5flash19enable_sm80_to_sm89INS1_16FlashAttnBwdSm80INS1_25CollectiveMainloopBwdSm80ILi2ELi2EN4cute5tupleIJNS5_1CILi128EEES8_NS7_ILi64EEEEEENS_10bfloat16_tEfNS_4arch4Sm80ELb1ELb0ELb1ELb1ELb0ELb0ELb0ELb0ELi2ELi4ELi4ELi4ELb0EEENS1_21CollectiveEpilogueBwdISA_SB_SD_Li256ELb1ELb0ELi2EEENS1_25SingleTileBwdLPTSchedulerILb1ELi128ELb0EEEEEEEEEvNT_6ParamsE) ;  /* 0xffff385002007950 */ /* 0x000fea0003c3ffff */
        .type           $_ZN7cutlass13device_kernelIN5flash19enable_sm80_to_sm89INS1_16FlashAttnBwdSm80INS1_25CollectiveMainloopBwdSm80ILi2ELi2EN4cute5tupleIJNS5_1CILi128EEES8_NS7_ILi64EEEEEENS_10bfloat16_tEfNS_4arch4Sm80ELb1ELb0ELb1ELb1ELb0ELb0ELb0ELb0ELi2ELi4ELi4ELi4ELb0EEENS1_21CollectiveEpilogueBwdISA_SB_SD_Li256ELb1ELb0ELi2EEENS1_25SingleTileBwdLPTSchedulerILb1ELi128ELb0EEEEEEEEEvNT_6ParamsE$_ZN4cute5tupleIJNS_7SwizzleILi3ELi3ELi3EEENS_9MixedBitsILj0ELj432EEENS_6LayoutINS0_IJNS0_IJNS_1CILi2EEES7_S7_EEES7_NS6_ILi8EEEEEENS0_IJNS0_IJNS6_ILi64EEES9_NS6_ILi512EEEEEENS6_ILi8192EEENS6_ILi1024EEEEEEEEEEC2ERKS2_RKS4_RKSH_,@function
        .size           $_ZN7cutlass13device_kernelIN5flash19enable_sm80_to_sm89INS1_16FlashAttnBwdSm80INS1_25CollectiveMainloopBwdSm80ILi2ELi2EN4cute5tupleIJNS5_1CILi128EEES8_NS7_ILi64EEEEEENS_10bfloat16_tEfNS_4arch4Sm80ELb1ELb0ELb1ELb1ELb0ELb0ELb0ELb0ELi2ELi4ELi4ELi4ELb0EEENS1_21CollectiveEpilogueBwdISA_SB_SD_Li256ELb1ELb0ELi2EEENS1_25SingleTileBwdLPTSchedulerILb1ELi128ELb0EEEEEEEEEvNT_6ParamsE$_ZN4cute5tupleIJNS_7SwizzleILi3ELi3ELi3EEENS_9MixedBitsILj0ELj432EEENS_6LayoutINS0_IJNS0_IJNS_1CILi2EEES7_S7_EEES7_NS6_ILi8EEEEEENS0_IJNS0_IJNS6_ILi64EEES9_NS6_ILi512EEEEEENS6_ILi8192EEENS6_ILi1024EEEEEEEEEEC2ERKS2_RKS4_RKSH_,($_ZN7cutlass13device_kernelIN5flash19enable_sm80_to_sm89INS1_16FlashAttnBwdSm80INS1_25CollectiveMainloopBwdSm80ILi2ELi2EN4cute5tupleIJNS5_1CILi128EEES8_NS7_ILi64EEEEEENS_10bfloat16_tEfNS_4arch4Sm80ELb1ELb0ELb1ELb1ELb0ELb0ELb0ELb0ELi2ELi4ELi4ELi4ELb0EEENS1_21CollectiveEpilogueBwdISA_SB_SD_Li256ELb1ELb0ELi2EEENS1_25SingleTileBwdLPTSchedulerILb1ELi128ELb0EEEEEEEEEvNT_6ParamsE$_ZN4cute5tupleIJiEEC2ERKi - $_ZN7cutlass13device_kernelIN5flash19enable_sm80_to_sm89INS1_16FlashAttnBwdSm80INS1_25CollectiveMainloopBwdSm80ILi2ELi2EN4cute5tupleIJNS5_1CILi128EEES8_NS7_ILi64EEEEEENS_10bfloat16_tEfNS_4arch4Sm80ELb1ELb0ELb1ELb1ELb0ELb0ELb0ELb0ELi2ELi4ELi4ELi4ELb0EEENS1_21CollectiveEpilogueBwdISA_SB_SD_Li256ELb1ELb0ELi2EEENS1_25SingleTileBwdLPTSchedulerILb1ELi128ELb0EEEEEEEEEvNT_6ParamsE$_ZN4cute5tupleIJNS_7SwizzleILi3ELi3ELi3EEENS_9MixedBitsILj0ELj432EEENS_6LayoutINS0_IJNS0_IJNS_1CILi2EEES7_S7_EEES7_NS6_ILi8EEEEEENS0_IJNS0_IJNS6_ILi64EEES9_NS6_ILi512EEEEEENS6_ILi8192EEENS6_ILi1024EEEEEEEEEEC2ERKS2_RKS4_RKSH_)
$_ZN7cutlass13device_kernelIN5flash19enable_sm80_to_sm89INS1_16FlashAttnBwdSm80INS1_25CollectiveMainloopBwdSm80ILi2ELi2EN4cute5tupleIJNS5_1CILi128EEES8_NS7_ILi64EEEEEENS_10bfloat16_tEfNS_4arch4Sm80ELb1ELb0ELb1ELb1ELb0ELb0ELb0ELb0ELi2ELi4ELi4ELi4ELb0EEENS1_21CollectiveEpilogueBwdISA_SB_SD_Li256ELb1ELb0ELi2EEENS1_25SingleTileBwdLPTSchedulerILb1ELi128ELb0EEEEEEEEEvNT_6ParamsE$_ZN4cute5tupleIJNS_7SwizzleILi3ELi3ELi3EEENS_9MixedBitsILj0ELj432EEENS_6LayoutINS0_IJNS0_IJNS_1CILi2EEES7_S7_EEES7_NS6_ILi8EEEEEENS0_IJNS0_IJNS6_ILi64EEES9_NS6_ILi512EEEEEENS6_ILi8192EEENS6_ILi1024EEEEEEEEEEC2ERKS2_RKS4_RKSH_:
[----:B------:R-:W-:Y:S02]  /*c7b0*/  MOV R6, 0xc7d0 ;  /* 0x0000c7d000067802 */ /* 0x000fe40000000f00 */
[----:B------:R-:W-:Y:S05]  /*c7c0*/  CALL.REL.NOINC `($_ZN7cutlass13device_kernelIN5flash19enable_sm80_to_sm89INS1_16FlashAttnBwdSm80INS1_25CollectiveMainloopBwdSm80ILi2ELi2EN4cute5tupleIJNS5_1CILi128EEES8_NS7_ILi64EEEEEENS_10bfloat16_tEfNS_4arch4Sm80ELb1ELb0ELb1ELb1ELb0ELb0ELb0ELb0ELi2ELi4ELi4ELi4ELb0EEENS1_21CollectiveEpilogueBwdISA_SB_SD_Li256ELb1ELb0ELi2EEENS1_25SingleTileBwdLPTSchedulerILb1ELi128ELb0EEEEEEEEEvNT_6ParamsE$_ZN4cute3eso3ESOILb1ELb0EJNS_7SwizzleILi3ELi3ELi3EEENS_9MixedBitsILj0ELj432EEENS_6LayoutINS_5tupleIJNS7_IJNS_1CILi2EEES9_S9_EEES9_NS8_ILi8EEEEEENS7_IJNS7_IJNS8_ILi64EEESB_NS8_ILi512EEEEEENS8_ILi8192EEENS8_ILi1024EEEEEEEEEEC2ERKS3_RKS5_RKSJ_) ;  /* 0xfffff77000007944 */ /* 0x000fea0003c3ffff */
[----:B------:R-:W-:-:S04]  /*c7d0*/  MOV R5, 0x0 ;  /* 0x0000000000057802 */ /* 0x000fc80000000f00 */
[----:B------:R-:W-:Y:S05]  /*c7e0*/  RET.REL.NODEC R4 `(_ZN7cutlass13device_kernelIN5flash19enable_sm80_to_sm89INS1_16FlashAttnBwdSm80INS1_25CollectiveMainloopBwdSm80ILi2ELi2EN4cute5tupleIJNS5_1CILi128EEES8_NS7_ILi64EEEEEENS_10bfloat16_tEfNS_4arch4Sm80ELb1ELb0ELb1ELb1ELb0ELb0ELb0ELb0ELi2ELi4ELi4ELi4ELb0EEENS1_21CollectiveEpilogueBwdISA_SB_SD_Li256ELb1ELb0ELi2EEENS1_25SingleTileBwdLPTSchedulerILb1ELi128ELb0EEEEEEEEEvNT_6ParamsE) ;  /* 0xffff381004007950 */ /* 0x000fea0003c3ffff */
        .type           $_ZN7cutlass13device_kernelIN5flash19enable_sm80_to_sm89INS1_16FlashAttnBwdSm80INS1_25CollectiveMainloopBwdSm80ILi2ELi2EN4cute5tupleIJNS5_1CILi128EEES8_NS7_ILi64EEEEEENS_10bfloat16_tEfNS_4arch4Sm80ELb1ELb0ELb1ELb1ELb0ELb0ELb0ELb0ELi2ELi4ELi4ELi4ELb0EEENS1_21CollectiveEpilogueBwdISA_SB_SD_Li256ELb1ELb0ELi2EEENS1_25SingleTileBwdLPTSchedulerILb1ELi128ELb0EEEEEEEEEvNT_6ParamsE$_ZN4cute5tupleIJiEEC2ERKi,@function
        .size           $_ZN7cutlass13device_kernelIN5flash19enable_sm80_to_sm89INS1_16FlashAttnBwdSm80INS1_25CollectiveMainloopBwdSm80ILi2ELi2EN4cute5tupleIJNS5_1CILi128EEES8_NS7_ILi64EEEEEENS_10bfloat16_tEfNS_4arch4Sm80ELb1ELb0ELb1ELb1ELb0ELb0ELb0ELb0ELi2ELi4ELi4ELi4ELb0EEENS1_21CollectiveEpilogueBwdISA_SB_SD_Li256ELb1ELb0ELi2EEENS1_25SingleTileBwdLPTSchedulerILb1ELi128ELb0EEEEEEEEEvNT_6ParamsE$_ZN4cute5tupleIJiEEC2ERKi,($_ZN7cutlass13device_kernelIN5flash19enable_sm80_to_sm89INS1_16FlashAttnBwdSm80INS1_25CollectiveMainloopBwdSm80ILi2ELi2EN4cute5tupleIJNS5_1CILi128EEES8_NS7_ILi64EEEEEENS_10bfloat16_tEfNS_4arch4Sm80ELb1ELb0ELb1ELb1ELb0ELb0ELb0ELb0ELi2ELi4ELi4ELi4ELb0EEENS1_21CollectiveEpilogueBwdISA_SB_SD_Li256ELb1ELb0ELi2EEENS1_25SingleTileBwdLPTSchedulerILb1ELi128ELb0EEEEEEEEEvNT_6ParamsE$_ZN4cute5tupleIJiNS_1CILi0EEEEEC2ERKiRKS2_ - $_ZN7cutlass13device_kernelIN5flash19enable_sm80_to_sm89INS1_16FlashAttnBwdSm80INS1_25CollectiveMainloopBwdSm80ILi2ELi2EN4cute5tupleIJNS5_1CILi128EEES8_NS7_ILi64EEEEEENS_10bfloat16_tEfNS_4arch4Sm80ELb1ELb0ELb1ELb1ELb0ELb0ELb0ELb0ELi2ELi4ELi4ELi4ELb0EEENS1_21CollectiveEpilogueBwdISA_SB_SD_Li256ELb1ELb0ELi2EEENS1_25SingleTileBwdLPTSchedulerILb1ELi128ELb0EEEEEEEEEvNT_6ParamsE$_ZN4cute5tupleIJiEEC2ERKi)
$_ZN7cutlass13device_kernelIN5flash19enable_sm80_to_sm89INS1_16FlashAttnBwdSm80INS1_25CollectiveMainloopBwdSm80ILi2ELi2EN4cute5tupleIJNS5_1CILi128EEES8_NS7_ILi64EEEEEENS_10bfloat16_tEfNS_4arch4Sm80ELb1ELb0ELb1ELb1ELb0ELb0ELb0ELb0ELi2ELi4ELi4ELi4ELb0EEENS1_21CollectiveEpilogueBwdISA_SB_SD_Li256ELb1ELb0ELi2EEENS1_25SingleTileBwdLPTSchedulerILb1ELi128ELb0EEEEEEEEEvNT_6ParamsE$_ZN4cute5tupleIJiEEC2ERKi:
[----:B------:R-:W-:Y:S02]  /*c7f0*/  MOV R8, 0xc810 ;  /* 0x0000c81000087802 */ /* 0x000fe40000000f00 */
[----:B------:R-:W-:Y:S05]  /*c800*/  CALL.REL.NOINC `($_ZN7cutlass13device_kernelIN5flash19enable_sm80_to_sm89INS1_16FlashAttnBwdSm80INS1_25CollectiveMainloopBwdSm80ILi2ELi2EN4cute5tupleIJNS5_1CILi128EEES8_NS7_ILi64EEEEEENS_10bfloat16_tEfNS_4arch4Sm80ELb1ELb0ELb1ELb1ELb0ELb0ELb0ELb0ELi2ELi4ELi4ELi4ELb0EEENS1_21CollectiveEpilogueBwdISA_SB_SD_Li256ELb1ELb0ELi2EEENS1_25SingleTileBwdLPTSchedulerILb1ELi128ELb0EEEEEEEEEvNT_6ParamsE$_ZN4cute3eso3ESOILb0ELb1EJiEEC2ERKi) ;  /* 0xffffc33000007944 */ /* 0x000fea0003c3ffff */
[----:B-1----:R-:W-:Y:S02]  /*c810*/  MOV R2, R10 ;  /* 0x0000000a00027202 */ /* 0x002fe40000000f00 */
[----:B------:R-:W-:-:S04]  /*c820*/  MOV R3, 0x0 ;  /* 0x0000000000037802 */ /* 0x000fc80000000f00 */
[----:B------:R-:W-:Y:S05]  /*c830*/  RET.REL.NODEC R2 `(_ZN7cutlass13device_kernelIN5flash19enable_sm80_to_sm89INS1_16FlashAttnBwdSm80INS1_25CollectiveMainloopBwdSm80ILi2ELi2EN4cute5tupleIJNS5_1CILi128EEES8_NS7_ILi64EEEEEENS_10bfloat16_tEfNS_4arch4Sm80ELb1ELb0ELb1ELb1ELb0ELb0ELb0ELb0ELi2ELi4ELi4ELi4ELb0EEENS1_21CollectiveEpilogueBwdISA_SB_SD_Li256ELb1ELb0ELi2EEENS1_25SingleTileBwdLPTSchedulerILb1ELi128ELb0EEEEEEEEEvNT_6ParamsE) ;  /* 0xffff37c002007950 */ /* 0x000fea0003c3ffff */
        .type           $_ZN7cutlass13device_kernelIN5flash19enable_sm80_to_sm89INS1_16FlashAttnBwdSm80INS1_25CollectiveMainloopBwdSm80ILi2ELi2EN4cute5tupleIJNS5_1CILi128EEES8_NS7_ILi64EEEEEENS_10bfloat16_tEfNS_4arch4Sm80ELb1ELb0ELb1ELb1ELb0ELb0ELb0ELb0ELi2ELi4ELi4ELi4ELb0EEENS1_21CollectiveEpilogueBwdISA_SB_SD_Li256ELb1ELb0ELi2EEENS1_25SingleTileBwdLPTSchedulerILb1ELi128ELb0EEEEEEEEEvNT_6ParamsE$_ZN4cute5tupleIJiNS_1CILi0EEEEEC2ERKiRKS2_,@function
        .size           $_ZN7cutlass13device_kernelIN5flash19enable_sm80_to_sm89INS1_16FlashAttnBwdSm80INS1_25CollectiveMainloopBwdSm80ILi2ELi2EN4cute5tupleIJNS5_1CILi128EEES8_NS7_ILi64EEEEEENS_10bfloat16_tEfNS_4arch4Sm80ELb1ELb0ELb1ELb1ELb0ELb0ELb0ELb0ELi2ELi4ELi4ELi4ELb0EEENS1_21CollectiveEpilogueBwdISA_SB_SD_Li256ELb1ELb0ELi2EEENS1_25SingleTileBwdLPTSchedulerILb1ELi128ELb0EEEEEEEEEvNT_6ParamsE$_ZN4cute5tupleIJiNS_1CILi0EEEEEC2ERKiRKS2_,($_ZN7cutlass13device_kernelIN5flash19enable_sm80_to_sm89INS1_16FlashAttnBwdSm80INS1_25CollectiveMainloopBwdSm80ILi2ELi2EN4cute5tupleIJNS5_1CILi128EEES8_NS7_ILi64EEEEEENS_10bfloat16_tEfNS_4arch4Sm80ELb1ELb0ELb1ELb1ELb0ELb0ELb0ELb0ELi2ELi4ELi4ELi4ELb0EEENS1_21CollectiveEpilogueBwdISA_SB_SD_Li256ELb1ELb0ELi2EEENS1_25SingleTileBwdLPTSchedulerILb1ELi128ELb0EEEEEEEEEvNT_6ParamsE$_ZN4cute5tupleIJiiEEC2ERKiS3_ - $_ZN7cutlass13device_kernelIN5flash19enable_sm80_to_sm89INS1_16FlashAttnBwdSm80INS1_25CollectiveMainloopBwdSm80ILi2ELi2EN4cute5tupleIJNS5_1CILi128EEES8_NS7_ILi64EEEEEENS_10bfloat16_tEfNS_4arch4Sm80ELb1ELb0ELb1ELb1ELb0ELb0ELb0ELb0ELi2ELi4ELi4ELi4ELb0EEENS1_21CollectiveEpilogueBwdISA_SB_SD_Li256ELb1ELb0ELi2EEENS1_25SingleTileBwdLPTSchedulerILb1ELi128ELb0EEEEEEEEEvNT_6ParamsE$_ZN4cute5tupleIJiNS_1CILi0EEEEEC2ERKiRKS2_)
$_ZN7cutlass13device_kernelIN5flash19enable_sm80_to_sm89INS1_16FlashAttnBwdSm80INS1_25CollectiveMainloopBwdSm80ILi2ELi2EN4cute5tupleIJNS5_1CILi128EEES8_NS7_ILi64EEEEEENS_10bfloat16_tEfNS_4arch4Sm80ELb1ELb0ELb1ELb1ELb0ELb0ELb0ELb0ELi2ELi4ELi4ELi4ELb0EEENS1_21CollectiveEpilogueBwdISA_SB_SD_Li256ELb1ELb0ELi2EEENS1_25SingleTileBwdLPTSchedulerILb1ELi128ELb0EEEEEEEEEvNT_6ParamsE$_ZN4cute5tupleIJiNS_1CILi0EEEEEC2ERKiRKS2_:
[----:B------:R-:W-:Y:S02]  /*c840*/  MOV R6, 0xc860 ;  /* 0x0000c86000067802 */ /* 0x000fe40000000f00 */
[----:B------:R-:W-:Y:S05]  /*c850*/  CALL.REL.NOINC `($_ZN7cutlass13device_kernelIN5flash19enable_sm80_to_sm89INS1_16FlashAttnBwdSm80INS1_25CollectiveMainloopBwdSm80ILi2ELi2EN4cute5tupleIJNS5_1CILi128EEES8_NS7_ILi64EEEEEENS_10bfloat16_tEfNS_4arch4Sm80ELb1ELb0ELb1ELb1ELb0ELb0ELb0ELb0ELi2ELi4ELi4ELi4ELb0EEENS1_21CollectiveEpilogueBwdISA_SB_SD_Li256ELb1ELb0ELi2EEENS1_25SingleTileBwdLPTSchedulerILb1ELi128ELb0EEEEEEEEEvNT_6ParamsE$_ZN4cute3eso3ESOILb0ELb1EJiNS_1CILi0EEEEEC2ERKiRKS3_) ;  /* 0xffffc32000007944 */ /* 0x000fea0003c3ffff */
[----:B------:R-:W-:-:S04]  /*c860*/  MOV R11, 0x0 ;  /* 0x00000000000b7802 */ /* 0x000fc80000000f00 */
[----:B------:R-:W-:Y:S05]  /*c870*/  RET.REL.NODEC R10 `(_ZN7cutlass13device_kernelIN5flash19enable_sm80_to_sm89INS1_16FlashAttnBwdSm80INS1_25CollectiveMainloopBwdSm80ILi2ELi2EN4cute5tupleIJNS5_1CILi128EEES8_NS7_ILi64EEEEEENS_10bfloat16_tEfNS_4arch4Sm80ELb1ELb0ELb1ELb1ELb0ELb0ELb0ELb0ELi2ELi4ELi4ELi4ELb0EEENS1_21CollectiveEpilogueBwdISA_SB_SD_Li256ELb1ELb0ELi2EEENS1_25SingleTileBwdLPTSchedulerILb1ELi128ELb0EEEEEEEEEvNT_6ParamsE) ;  /* 0xffff37800a007950 */ /* 0x000fea0003c3ffff */
        .type           $_ZN7cutlass13device_kernelIN5flash19enable_sm80_to_sm89INS1_16FlashAttnBwdSm80INS1_25CollectiveMainloopBwdSm80ILi2ELi2EN4cute5tupleIJNS5_1CILi128EEES8_NS7_ILi64EEEEEENS_10bfloat16_tEfNS_4arch4Sm80ELb1ELb0ELb1ELb1ELb0ELb0ELb0ELb0ELi2ELi4ELi4ELi4ELb0EEENS1_21CollectiveEpilogueBwdISA_SB_SD_Li256ELb1ELb0ELi2EEENS1_25SingleTileBwdLPTSchedulerILb1ELi128ELb0EEEEEEEEEvNT_6ParamsE$_ZN4cute5tupleIJiiEEC2ERKiS3_,@function
        .size           $_ZN7cutlass13device_kernelIN5flash19enable_sm80_to_sm89INS1_16FlashAttnBwdSm80INS1_25CollectiveMainloopBwdSm80ILi2ELi2EN4cute5tupleIJNS5_1CILi128EEES8_NS7_ILi64EEEEEENS_10bfloat16_tEfNS_4arch4Sm80ELb1ELb0ELb1ELb1ELb0ELb0ELb0ELb0ELi2ELi4ELi4ELi4ELb0EEENS1_21CollectiveEpilogueBwdISA_SB_SD_Li256ELb1ELb0ELi2EEENS1_25SingleTileBwdLPTSchedulerILb1ELi128ELb0EEEEEEEEEvNT_6ParamsE$_ZN4cute5tupleIJiiEEC2ERKiS3_,($_ZN7cutlass13device_kernelIN5flash19enable_sm80_to_sm89INS1_16FlashAttnBwdSm80INS1_25CollectiveMainloopBwdSm80ILi2ELi2EN4cute5tupleIJNS5_1CILi128EEES8_NS7_ILi64EEEEEENS_10bfloat16_tEfNS_4arch4Sm80ELb1ELb0ELb1ELb1ELb0ELb0ELb0ELb0ELi2ELi4ELi4ELi4ELb0EEENS1_21CollectiveEpilogueBwdISA_SB_SD_Li256ELb1ELb0ELi2EEENS1_25SingleTileBwdLPTSchedulerILb1ELi128ELb0EEEEEEEEEvNT_6ParamsE$_ZN4cute8gmem_ptrIPKN7cutlass10bfloat16_tEECI1NS_12iter_adaptorIS4_S5_EEES4_ - $_ZN7cutlass13device_kernelIN5flash19enable_sm80_to_sm89INS1_16FlashAttnBwdSm80INS1_25CollectiveMainloopBwdSm80ILi2ELi2EN4cute5tupleIJNS5_1CILi128EEES8_NS7_ILi64EEEEEENS_10bfloat16_tEfNS_4arch4Sm80ELb1ELb0ELb1ELb1ELb0ELb0ELb0ELb0ELi2ELi4ELi4ELi4ELb0EEENS1_21CollectiveEpilogueBwdISA_SB_SD_Li256ELb1ELb0ELi2EEENS1_25SingleTileBwdLPTSchedulerILb1ELi128ELb0EEEEEEEEEvNT_6ParamsE$_ZN4cute5tupleIJiiEEC2ERKiS3_)
$_ZN7cutlass13device_kernelIN5flash19enable_sm80_to_sm89INS1_16FlashAttnBwdSm80INS1_25CollectiveMainloopBwdSm80ILi2ELi2EN4cute5tupleIJNS5_1CILi128EEES8_NS7_ILi64EEEEEENS_10bfloat16_tEfNS_4arch4Sm80ELb1ELb0ELb1ELb1ELb0ELb0ELb0ELb0ELi2ELi4ELi4ELi4ELb0EEENS1_21CollectiveEpilogueBwdISA_SB_SD_Li256ELb1ELb0ELi2EEENS1_25SingleTileBwdLPTSchedulerILb1ELi128ELb0EEEEEEEEEvNT_6ParamsE$_ZN4cute5tupleIJiiEEC2ERKiS3_:
[----:B------:R-:W-:Y:S02]  /*c880*/  MOV R8, 0xc8a0 ;  /* 0x0000c8a000087802 */ /* 0x000fe40000000f00 */
[----:B------:R-:W-:Y:S05]  /*c890*/  CALL.REL.NOINC `($_ZN7cutlass13device_kernelIN5flash19enable_sm80_to_sm89INS1_16FlashAttnBwdSm80INS1_25CollectiveMainloopBwdSm80ILi2ELi2EN4cute5tupleIJNS5_1CILi128EEES8_NS7_ILi64EEEEEENS_10bfloat16_tEfNS_4arch4Sm80ELb1ELb0ELb1ELb1ELb0ELb0ELb0ELb0ELi2ELi4ELi4ELi4ELb0EEENS1_21CollectiveEpilogueBwdISA_SB_SD_Li256ELb1ELb0ELi2EEENS1_25SingleTileBwdLPTSchedulerILb1ELi128ELb0EEEEEEEEEvNT_6ParamsE$_ZN4cute3eso3ESOILb0ELb0EJiiEEC2ERKiS4_) ;  /* 0xffffbaf000007944 */ /* 0x000fea0003c3ffff */
[----:B-1----:R-:W-:Y:S02]  /*c8a0*/  MOV R2, R6 ;  /* 0x0000000600027202 */ /* 0x002fe40000000f00 */
[----:B------:R-:W-:-:S04]  /*c8b0*/  MOV R3, 0x0 ;  /* 0x0000000000037802 */ /* 0x000fc80000000f00 */
[----:B------:R-:W-:Y:S05]  /*c8c0*/  RET.REL.NODEC R2 `(_ZN7cutlass13device_kernelIN5flash19enable_sm80_to_sm89INS1_16FlashAttnBwdSm80INS1_25CollectiveMainloopBwdSm80ILi2ELi2EN4cute5tupleIJNS5_1CILi128EEES8_NS7_ILi64EEEEEENS_10bfloat16_tEfNS_4arch4Sm80ELb1ELb0ELb1ELb1ELb0ELb0ELb0ELb0ELi2ELi4ELi4ELi4ELb0EEENS1_21CollectiveEpilogueBwdISA_SB_SD_Li256ELb1ELb0ELi2EEENS1_25SingleTileBwdLPTSchedulerILb1ELi128ELb0EEEEEEEEEvNT_6ParamsE) ;  /* 0xffff373002007950 */ /* 0x000fea0003c3ffff */
        .type           $_ZN7cutlass13device_kernelIN5flash19enable_sm80_to_sm89INS1_16FlashAttnBwdSm80INS1_25CollectiveMainloopBwdSm80ILi2ELi2EN4cute5tupleIJNS5_1CILi128EEES8_NS7_ILi64EEEEEENS_10bfloat16_tEfNS_4arch4Sm80ELb1ELb0ELb1ELb1ELb0ELb0ELb0ELb0ELi2ELi4ELi4ELi4ELb0EEENS1_21CollectiveEpilogueBwdISA_SB_SD_Li256ELb1ELb0ELi2EEENS1_25SingleTileBwdLPTSchedulerILb1ELi128ELb0EEEEEEEEEvNT_6ParamsE$_ZN4cute8gmem_ptrIPKN7cutlass10bfloat16_tEECI1NS_12iter_adaptorIS4_S5_EEES4_,@function
        .size           $_ZN7cutlass13device_kernelIN5flash19enable_sm80_to_sm89INS1_16FlashAttnBwdSm80INS1_25CollectiveMainloopBwdSm80ILi2ELi2EN4cute5tupleIJNS5_1CILi128EEES8_NS7_ILi64EEEEEENS_10bfloat16_tEfNS_4arch4Sm80ELb1ELb0ELb1ELb1ELb0ELb0ELb0ELb0ELi2ELi4ELi4ELi4ELb0EEENS1_21CollectiveEpilogueBwdISA_SB_SD_Li256ELb1ELb0ELi2EEENS1_25SingleTileBwdLPTSchedulerILb1ELi128ELb0EEEEEEEEEvNT_6ParamsE$_ZN4cute8gmem_ptrIPKN7cutlass10bfloat16_tEECI1NS_12iter_adaptorIS4_S5_EEES4_,($_ZN7cutlass13device_kernelIN5flash19enable_sm80_to_sm89INS1_16FlashAttnBwdSm80INS1_25CollectiveMainloopBwdSm80ILi2ELi2EN4cute5tupleIJNS5_1CILi128EEES8_NS7_ILi64EEEEEENS_10bfloat16_tEfNS_4arch4Sm80ELb1ELb0ELb1ELb1ELb0ELb0ELb0ELb0ELi2ELi4ELi4ELi4ELb0EEENS1_21CollectiveEpilogueBwdISA_SB_SD_Li256ELb1ELb0ELi2EEENS1_25SingleTileBwdLPTSchedulerILb1ELi128ELb0EEEEEEEEEvNT_6ParamsE$_ZN4cute8gmem_ptrIPKN7cutlass9uint128_tEECI1NS_12iter_adaptorIS4_S5_EEES4_ - $_ZN7cutlass13device_kernelIN5flash19enable_sm80_to_sm89INS1_16FlashAttnBwdSm80INS1_25CollectiveMainloopBwdSm80ILi2ELi2EN4cute5tupleIJNS5_1CILi128EEES8_NS7_ILi64EEEEEENS_10bfloat16_tEfNS_4arch4Sm80ELb1ELb0ELb1ELb1ELb0ELb0ELb0ELb0ELi2ELi4ELi4ELi4ELb0EEENS1_21CollectiveEpilogueBwdISA_SB_SD_Li256ELb1ELb0ELi2EEENS1_25SingleTileBwdLPTSchedulerILb1ELi128ELb0EEEEEEEEEvNT_6ParamsE$_ZN4cute8gmem_ptrIPKN7cutlass10bfloat16_tEECI1NS_12iter_adaptorIS4_S5_EEES4_)
$_ZN7cutlass13device_kernelIN5flash19enable_sm80_to_sm89INS1_16FlashAttnBwdSm80INS1_25CollectiveMainloopBwdSm80ILi2ELi2EN4cute5tupleIJNS5_1CILi128EEES8_NS7_ILi64EEEEEENS_10bfloat16_tEfNS_4arch4Sm80ELb1ELb0ELb1ELb1ELb0ELb0ELb0ELb0ELi2ELi4ELi4ELi4ELb0EEENS1_21CollectiveEpilogueBwdISA_SB_SD_Li256ELb1ELb0ELi2EEENS1_25SingleTileBwdLPTSchedulerILb1ELi128ELb0EEEEEEEEEvNT_6ParamsE$_ZN4cute8gmem_ptrIPKN7cutlass10bfloat16_tEECI1NS_12iter_adaptorIS4_S5_EEES4_:
[----:B------:R-:W-:Y:S02]  /*c8d0*/  MOV R10, 0xc8f0 ;  /* 0x0000c8f0000a7802 */ /* 0x000fe40000000f00 */
[----:B------:R-:W-:Y:S05]  /*c8e0*/  CALL.REL.NOINC `($_ZN7cutlass13device_kernelIN5flash19enable_sm80_to_sm89INS1_16FlashAttnBwdSm80INS1_25CollectiveMainloopBwdSm80ILi2ELi2EN4cute5tupleIJNS5_1CILi128EEES8_NS7_ILi64EEEEEENS_10bfloat16_tEfNS_4arch4Sm80ELb1ELb0ELb1ELb1ELb0ELb0ELb0ELb0ELi2ELi4ELi4ELi4ELb0EEENS1_21CollectiveEpilogueBwdISA_SB_SD_Li256ELb1ELb0ELi2EEENS1_25SingleTileBwdLPTSchedulerILb1ELi128ELb0EEEEEEEEEvNT_6ParamsE$_ZN4cute12iter_adaptorIPKN7cutlass10bfloat16_tENS_8gmem_ptrIS4_EEEC2ES4_) ;  /* 0xffffa97000007944 */ /* 0x000fea0003c3ffff */
[----:B------:R-:W-:-:S04]  /*c8f0*/  MOV R9, 0x0 ;  /* 0x0000000000097802 */ /* 0x000fc80000000f00 */
[----:B------:R-:W-:Y:S05]  /*c900*/  RET.REL.NODEC R8 `(_ZN7cutlass13device_kernelIN5flash19enable_sm80_to_sm89INS1_16FlashAttnBwdSm80INS1_25CollectiveMainloopBwdSm80ILi2ELi2EN4cute5tupleIJNS5_1CILi128EEES8_NS7_ILi64EEEEEENS_10bfloat16_tEfNS_4arch4Sm80ELb1ELb0ELb1ELb1ELb0ELb0ELb0ELb0ELi2ELi4ELi4ELi4ELb0EEENS1_21CollectiveEpilogueBwdISA_SB_SD_Li256ELb1ELb0ELi2EEENS1_25SingleTileBwdLPTSchedulerILb1ELi128ELb0EEEEEEEEEvNT_6ParamsE) ;  /* 0xffff36f008007950 */ /* 0x000fea0003c3ffff */
        .type           $_ZN7cutlass13device_kernelIN5flash19enable_sm80_to_sm89INS1_16FlashAttnBwdSm80INS1_25CollectiveMainloopBwdSm80ILi2ELi2EN4cute5tupleIJNS5_1CILi128EEES8_NS7_ILi64EEEEEENS_10bfloat16_tEfNS_4arch4Sm80ELb1ELb0ELb1ELb1ELb0ELb0ELb0ELb0ELi2ELi4ELi4ELi4ELb0EEENS1_21CollectiveEpilogueBwdISA_SB_SD_Li256ELb1ELb0ELi2EEENS1_25SingleTileBwdLPTSchedulerILb1ELi128ELb0EEEEEEEEEvNT_6ParamsE$_ZN4cute8gmem_ptrIPKN7cutlass9uint128_tEECI1NS_12iter_adaptorIS4_S5_EEES4_,@function
        .size           $_ZN7cutlass13device_kernelIN5flash19enable_sm80_to_sm89INS1_16FlashAttnBwdSm80INS1_25CollectiveMainloopBwdSm80ILi2ELi2EN4cute5tupleIJNS5_1CILi128EEES8_NS7_ILi64EEEEEENS_10bfloat16_tEfNS_4arch4Sm80ELb1ELb0ELb1ELb1ELb0ELb0ELb0ELb0ELi2ELi4ELi4ELi4ELb0EEENS1_21CollectiveEpilogueBwdISA_SB_SD_Li256ELb1ELb0ELi2EEENS1_25SingleTileBwdLPTSchedulerILb1ELi128ELb0EEEEEEEEEvNT_6ParamsE$_ZN4cute8gmem_ptrIPKN7cutlass9uint128_tEECI1NS_12iter_adaptorIS4_S5_EEES4_,($_ZN7cutlass13device_kernelIN5flash19enable_sm80_to_sm89INS1_16FlashAttnBwdSm80INS1_25CollectiveMainloopBwdSm80ILi2ELi2EN4cute5tupleIJNS5_1CILi128EEES8_NS7_ILi64EEEEEENS_10bfloat16_tEfNS_4arch4Sm80ELb1ELb0ELb1ELb1ELb0ELb0ELb0ELb0ELi2ELi4ELi4ELi4ELb0EEENS1_21CollectiveEpilogueBwdISA_SB_SD_Li256ELb1ELb0ELi2EEENS1_25SingleTileBwdLPTSchedulerILb1ELi128ELb0EEEEEEEEEvNT_6ParamsE$_ZN4cute8gmem_ptrIPKfECI1NS_12iter_adaptorIS2_S3_EEES2_ - $_ZN7cutlass13device_kernelIN5flash19enable_sm80_to_sm89INS1_16FlashAttnBwdSm80INS1_25CollectiveMainloopBwdSm80ILi2ELi2EN4cute5tupleIJNS5_1CILi128EEES8_NS7_ILi64EEEEEENS_10bfloat16_tEfNS_4arch4Sm80ELb1ELb0ELb1ELb1ELb0ELb0ELb0ELb0ELi2ELi4ELi4ELi4ELb0EEENS1_21CollectiveEpilogueBwdISA_SB_SD_Li256ELb1ELb0ELi2EEENS1_25SingleTileBwdLPTSchedulerILb1ELi128ELb0EEEEEEEEEvNT_6ParamsE$_ZN4cute8gmem_ptrIPKN7cutlass9uint128_tEECI1NS_12iter_adaptorIS4_S5_EEES4_)
$_ZN7cutlass13device_kernelIN5flash19enable_sm80_to_sm89INS1_16FlashAttnBwdSm80INS1_25CollectiveMainloopBwdSm80ILi2ELi2EN4cute5tupleIJNS5_1CILi128EEES8_NS7_ILi64EEEEEENS_10bfloat16_tEfNS_4arch4Sm80ELb1ELb0ELb1ELb1ELb0ELb0ELb0ELb0ELi2ELi4ELi4ELi4ELb0EEENS1_21CollectiveEpilogueBwdISA_SB_SD_Li256ELb1ELb0ELi2EEENS1_25SingleTileBwdLPTSchedulerILb1ELi128ELb0EEEEEEEEEvNT_6ParamsE$_ZN4cute8gmem_ptrIPKN7cutlass9uint128_tEECI1NS_12iter_adaptorIS4_S5_EEES4_:
[----:B------:R-:W-:Y:S02]  /*c910*/  MOV R10, 0xc930 ;  /* 0x0000c930000a7802 */ /* 0x000fe40000000f00 */
[----:B------:R-:W-:Y:S05]  /*c920*/  CALL.REL.NOINC `($_ZN7cutlass13device_kernelIN5flash19enable_sm80_to_sm89INS1_16FlashAttnBwdSm80INS1_25CollectiveMainloopBwdSm80ILi2ELi2EN4cute5tupleIJNS5_1CILi128EEES8_NS7_ILi64EEEEEENS_10bfloat16_tEfNS_4arch4Sm80ELb1ELb0ELb1ELb1ELb0ELb0ELb0ELb0ELi2ELi4ELi4ELi4ELb0EEENS1_21CollectiveEpilogueBwdISA_SB_SD_Li256ELb1ELb0ELi2EEENS1_25SingleTileBwdLPTSchedulerILb1ELi128ELb0EEEEEEEEEvNT_6ParamsE$_ZN4cute12iter_adaptorIPKN7cutlass9uint128_tENS_8gmem_ptrIS4_EEEC2ES4_) ;  /* 0xffffa99000007944 */ /* 0x000fea0003c3ffff */
[----:B------:R-:W-:-:S04]  /*c930*/  MOV R9, 0x0 ;  /* 0x0000000000097802 */ /* 0x000fc80000000f00 */
[----:B------:R-:W-:Y:S05]  /*c940*/  RET.REL.NODEC R8 `(_ZN7cutlass13device_kernelIN5flash19enable_sm80_to_sm89INS1_16FlashAttnBwdSm80INS1_25CollectiveMainloopBwdSm80ILi2ELi2EN4cute5tupleIJNS5_1CILi128EEES8_NS7_ILi64EEEEEENS_10bfloat16_tEfNS_4arch4Sm80ELb1ELb0ELb1ELb1ELb0ELb0ELb0ELb0ELi2ELi4ELi4ELi4ELb0EEENS1_21CollectiveEpilogueBwdISA_SB_SD_Li256ELb1ELb0ELi2EEENS1_25SingleTileBwdLPTSchedulerILb1ELi128ELb0EEEEEEEEEvNT_6ParamsE) ;  /* 0xffff36b008007950 */ /* 0x000fea0003c3ffff */
        .type           $_ZN7cutlass13device_kernelIN5flash19enable_sm80_to_sm89INS1_16FlashAttnBwdSm80INS1_25CollectiveMainloopBwdSm80ILi2ELi2EN4cute5tupleIJNS5_1CILi128EEES8_NS7_ILi64EEEEEENS_10bfloat16_tEfNS_4arch4Sm80ELb1ELb0ELb1ELb1ELb0ELb0ELb0ELb0ELi2ELi4ELi4ELi4ELb0EEENS1_21CollectiveEpilogueBwdISA_SB_SD_Li256ELb1ELb0ELi2EEENS1_25SingleTileBwdLPTSchedulerILb1ELi128ELb0EEEEEEEEEvNT_6ParamsE$_ZN4cute8gmem_ptrIPKfECI1NS_12iter_adaptorIS2_S3_EEES2_,@function
        .size           $_ZN7cutlass13device_kernelIN5flash19enable_sm80_to_sm89INS1_16FlashAttnBwdSm80INS1_25CollectiveMainloopBwdSm80ILi2ELi2EN4cute5tupleIJNS5_1CILi128EEES8_NS7_ILi64EEEEEENS_10bfloat16_tEfNS_4arch4Sm80ELb1ELb0ELb1ELb1ELb0ELb0ELb0ELb0ELi2ELi4ELi4ELi4ELb0EEENS1_21CollectiveEpilogueBwdISA_SB_SD_Li256ELb1ELb0ELi2EEENS1_25SingleTileBwdLPTSchedulerILb1ELi128ELb0EEEEEEEEEvNT_6ParamsE$_ZN4cute8gmem_ptrIPKfECI1NS_12iter_adaptorIS2_S3_EEES2_,($_ZN7cutlass13device_kernelIN5flash19enable_sm80_to_sm89INS1_16FlashAttnBwdSm80INS1_25CollectiveMainloopBwdSm80ILi2ELi2EN4cute5tupleIJNS5_1CILi128EEES8_NS7_ILi64EEEEEENS_10bfloat16_tEfNS_4arch4Sm80ELb1ELb0ELb1ELb1ELb0ELb0ELb0ELb0ELi2ELi4ELi4ELi4ELb0EEENS1_21CollectiveEpilogueBwdISA_SB_SD_Li256ELb1ELb0ELi2EEENS1_25SingleTileBwdLPTSchedulerILb1ELi128ELb0EEEEEEEEEvNT_6ParamsE$_ZN4cute8gmem_ptrIPfECI1NS_12iter_adaptorIS1_S2_EEES1_ - $_ZN7cutlass13device_kernelIN5flash19enable_sm80_to_sm89INS1_16FlashAttnBwdSm80INS1_25CollectiveMainloopBwdSm80ILi2ELi2EN4cute5tupleIJNS5_1CILi128EEES8_NS7_ILi64EEEEEENS_10bfloat16_tEfNS_4arch4Sm80ELb1ELb0ELb1ELb1ELb0ELb0ELb0ELb0ELi2ELi4ELi4ELi4ELb0EEENS1_21CollectiveEpilogueBwdISA_SB_SD_Li256ELb1ELb0ELi2EEENS1_25SingleTileBwdLPTSchedulerILb1ELi128ELb0EEEEEEEEEvNT_6ParamsE$_ZN4cute8gmem_ptrIPKfECI1NS_12iter_adaptorIS2_S3_EEES2_)
$_ZN7cutlass13device_kernelIN5flash19enable_sm80_to_sm89INS1_16FlashAttnBwdSm80INS1_25CollectiveMainloopBwdSm80ILi2ELi2EN4cute5tupleIJNS5_1CILi128EEES8_NS7_ILi64EEEEEENS_10bfloat16_tEfNS_4arch4Sm80ELb1ELb0ELb1ELb1ELb0ELb0ELb0ELb0ELi2ELi4ELi4ELi4ELb0EEENS1_21CollectiveEpilogueBwdISA_SB_SD_Li256ELb1ELb0ELi2EEENS1_25SingleTileBwdLPTSchedulerILb1ELi128ELb0EEEEEEEEEvNT_6ParamsE$_ZN4cute8gmem_ptrIPKfECI1NS_12iter_adaptorIS2_S3_EEES2_:
[----:B------:R-:W-:Y:S02]  /*c950*/  MOV R10, 0xc970 ;  /* 0x0000c970000a7802 */ /* 0x000fe40000000f00 */
[----:B------:R-:W-:Y:S05]  /*c960*/  CALL.REL.NOINC `($_ZN7cutlass13device_kernelIN5flash19enable_sm80_to_sm89INS1_16FlashAttnBwdSm80INS1_25CollectiveMainloopBwdSm80ILi2ELi2EN4cute5tupleIJNS5_1CILi128EEES8_NS7_ILi64EEEEEENS_10bfloat16_tEfNS_4arch4Sm80ELb1ELb0ELb1ELb1ELb0ELb0ELb0ELb0ELi2ELi4ELi4ELi4ELb0EEENS1_21CollectiveEpilogueBwdISA_SB_SD_Li256ELb1ELb0ELi2EEENS1_25SingleTileBwdLPTSchedulerILb1ELi128ELb0EEEEEEEEEvNT_6ParamsE$_ZN4cute12iter_adaptorIPKfNS_8gmem_ptrIS2_EEEC2ES2_) ;  /* 0xffffa99000007944 */ /* 0x000fea0003c3ffff */
[----:B------:R-:W-:-:S04]  /*c970*/  MOV R9, 0x0 ;  /* 0x0000000000097802 */ /* 0x000fc80000000f00 */
[----:B------:R-:W-:Y:S05]  /*c980*/  RET.REL.NODEC R8 `(_ZN7cutlass13device_kernelIN5flash19enable_sm80_to_sm89INS1_16FlashAttnBwdSm80INS1_25CollectiveMainloopBwdSm80ILi2ELi2EN4cute5tupleIJNS5_1CILi128EEES8_NS7_ILi64EEEEEENS_10bfloat16_tEfNS_4arch4Sm80ELb1ELb0ELb1ELb1ELb0ELb0ELb0ELb0ELi2ELi4ELi4ELi4ELb0EEENS1_21CollectiveEpilogueBwdISA_SB_SD_Li256ELb1ELb0ELi2EEENS1_25SingleTileBwdLPTSchedulerILb1ELi128ELb0EEEEEEEEEvNT_6ParamsE) ;  /* 0xffff367008007950 */ /* 0x000fea0003c3ffff */
        .type           $_ZN7cutlass13device_kernelIN5flash19enable_sm80_to_sm89INS1_16FlashAttnBwdSm80INS1_25CollectiveMainloopBwdSm80ILi2ELi2EN4cute5tupleIJNS5_1CILi128EEES8_NS7_ILi64EEEEEENS_10bfloat16_tEfNS_4arch4Sm80ELb1ELb0ELb1ELb1ELb0ELb0ELb0ELb0ELi2ELi4ELi4ELi4ELb0EEENS1_21CollectiveEpilogueBwdISA_SB_SD_Li256ELb1ELb0ELi2EEENS1_25SingleTileBwdLPTSchedulerILb1ELi128ELb0EEEEEEEEEvNT_6ParamsE$_ZN4cute8gmem_ptrIPfECI1NS_12iter_adaptorIS1_S2_EEES1_,@function
        .size           $_ZN7cutlass13device_kernelIN5flash19enable_sm80_to_sm89INS1_16FlashAttnBwdSm80INS1_25CollectiveMainloopBwdSm80ILi2ELi2EN4cute5tupleIJNS5_1CILi128EEES8_NS7_ILi64EEEEEENS_10bfloat16_tEfNS_4arch4Sm80ELb1ELb0ELb1ELb1ELb0ELb0ELb0ELb0ELi2ELi4ELi4ELi4ELb0EEENS1_21CollectiveEpilogueBwdISA_SB_SD_Li256ELb1ELb0ELi2EEENS1_25SingleTileBwdLPTSchedulerILb1ELi128ELb0EEEEEEEEEvNT_6ParamsE$_ZN4cute8gmem_ptrIPfECI1NS_12iter_adaptorIS1_S2_EEES1_,($_ZN7cutlass13device_kernelIN5flash19enable_sm80_to_sm89INS1_16FlashAttnBwdSm80INS1_25CollectiveMainloopBwdSm80ILi2ELi2EN4cute5tupleIJNS5_1CILi128EEES8_NS7_ILi64EEEEEENS_10bfloat16_tEfNS_4arch4Sm80ELb1ELb0ELb1ELb1ELb0ELb0ELb0ELb0ELi2ELi4ELi4ELi4ELb0EEENS1_21CollectiveEpilogueBwdISA_SB_SD_Li256ELb1ELb0ELi2EEENS1_25SingleTileBwdLPTSchedulerILb1ELi128ELb0EEEEEEEEEvNT_6ParamsE$_ZN4cute8smem_ptrIPN7cutlass10bfloat16_tEECI1NS_12iter_adaptorIS3_S4_EEES3_ - $_ZN7cutlass13device_kernelIN5flash19enable_sm80_to_sm89INS1_16FlashAttnBwdSm80INS1_25CollectiveMainloopBwdSm80ILi2ELi2EN4cute5tupleIJNS5_1CILi128EEES8_NS7_ILi64EEEEEENS_10bfloat16_tEfNS_4arch4Sm80ELb1ELb0ELb1ELb1ELb0ELb0ELb0ELb0ELi2ELi4ELi4ELi4ELb0EEENS1_21CollectiveEpilogueBwdISA_SB_SD_Li256ELb1ELb0ELi2EEENS1_25SingleTileBwdLPTSchedulerILb1ELi128ELb0EEEEEEEEEvNT_6ParamsE$_ZN4cute8gmem_ptrIPfECI1NS_12iter_adaptorIS1_S2_EEES1_)
$_ZN7cutlass13device_kernelIN5flash19enable_sm80_to_sm89INS1_16FlashAttnBwdSm80INS1_25CollectiveMainloopBwdSm80ILi2ELi2EN4cute5tupleIJNS5_1CILi128EEES8_NS7_ILi64EEEEEENS_10bfloat16_tEfNS_4arch4Sm80ELb1ELb0ELb1ELb1ELb0ELb0ELb0ELb0ELi2ELi4ELi4ELi4ELb0EEENS1_21CollectiveEpilogueBwdISA_SB_SD_Li256ELb1ELb0ELi2EEENS1_25SingleTileBwdLPTSchedulerILb1ELi128ELb0EEEEEEEEEvNT_6ParamsE$_ZN4cute8gmem_ptrIPfECI1NS_12iter_adaptorIS1_S2_EEES1_:
[----:B------:R-:W-:Y:S02]  /*c990*/  MOV R4, 0xc9b0 ;  /* 0x0000c9b000047802 */ /* 0x000fe40000000f00 */
[----:B------:R-:W-:Y:S05]  /*c9a0*/  CALL.REL.NOINC `($_ZN7cutlass13device_kernelIN5flash19enable_sm80_to_sm89INS1_16FlashAttnBwdSm80INS1_25CollectiveMainloopBwdSm80ILi2ELi2EN4cute5tupleIJNS5_1CILi128EEES8_NS7_ILi64EEEEEENS_10bfloat16_tEfNS_4arch4Sm80ELb1ELb0ELb1ELb1ELb0ELb0ELb0ELb0ELi2ELi4ELi4ELi4ELb0EEENS1_21CollectiveEpilogueBwdISA_SB_SD_Li256ELb1ELb0ELi2EEENS1_25SingleTileBwdLPTSchedulerILb1ELi128ELb0EEEEEEEEEvNT_6ParamsE$_ZN4cute12iter_adaptorIPfNS_8gmem_ptrIS1_EEEC2ES1_) ;  /* 0xffffaa1000007944 */ /* 0x000fea0003c3ffff */
[----:B------:R-:W-:-:S04]  /*c9b0*/  MOV R9, 0x0 ;  /* 0x0000000000097802 */ /* 0x000fc80000000f00 */
[----:B------:R-:W-:Y:S05]  /*c9c0*/  RET.REL.NODEC R8 `(_ZN7cutlass13device_kernelIN5flash19enable_sm80_to_sm89INS1_16FlashAttnBwdSm80INS1_25CollectiveMainloopBwdSm80ILi2ELi2EN4cute5tupleIJNS5_1CILi128EEES8_NS7_ILi64EEEEEENS_10bfloat16_tEfNS_4arch4Sm80ELb1ELb0ELb1ELb1ELb0ELb0ELb0ELb0ELi2ELi4ELi4ELi4ELb0EEENS1_21CollectiveEpilogueBwdISA_SB_SD_Li256ELb1ELb0ELi2EEENS1_25SingleTileBwdLPTSchedulerILb1ELi128ELb0EEEEEEEEEvNT_6ParamsE) ;  /* 0xffff363008007950 */ /* 0x000fea0003c3ffff */
        .type           $_ZN7cutlass13device_kernelIN5flash19enable_sm80_to_sm89INS1_16FlashAttnBwdSm80INS1_25CollectiveMainloopBwdSm80ILi2ELi2EN4cute5tupleIJNS5_1CILi128EEES8_NS7_ILi64EEEEEENS_10bfloat16_tEfNS_4arch4Sm80ELb1ELb0ELb1ELb1ELb0ELb0ELb0ELb0ELi2ELi4ELi4ELi4ELb0EEENS1_21CollectiveEpilogueBwdISA_SB_SD_Li256ELb1ELb0ELi2EEENS1_25SingleTileBwdLPTSchedulerILb1ELi128ELb0EEEEEEEEEvNT_6ParamsE$_ZN4cute8smem_ptrIPN7cutlass10bfloat16_tEECI1NS_12iter_adaptorIS3_S4_EEES3_,@function
        .size           $_ZN7cutlass13device_kernelIN5flash19enable_sm80_to_sm89INS1_16FlashAttnBwdSm80INS1_25CollectiveMainloopBwdSm80ILi2ELi2EN4cute5tupleIJNS5_1CILi128EEES8_NS7_ILi64EEEEEENS_10bfloat16_tEfNS_4arch4Sm80ELb1ELb0ELb1ELb1ELb0ELb0ELb0ELb0ELi2ELi4ELi4ELi4ELb0EEENS1_21CollectiveEpilogueBwdISA_SB_SD_Li256ELb1ELb0ELi2EEENS1_25SingleTileBwdLPTSchedulerILb1ELi128ELb0EEEEEEEEEvNT_6ParamsE$_ZN4cute8smem_ptrIPN7cutlass10bfloat16_tEECI1NS_12iter_adaptorIS3_S4_EEES3_,($_ZN7cutlass13device_kernelIN5flash19enable_sm80_to_sm89INS1_16FlashAttnBwdSm80INS1_25CollectiveMainloopBwdSm80ILi2ELi2EN4cute5tupleIJNS5_1CILi128EEES8_NS7_ILi64EEEEEENS_10bfloat16_tEfNS_4arch4Sm80ELb1ELb0ELb1ELb1ELb0ELb0ELb0ELb0ELi2ELi4ELi4ELi4ELb0EEENS1_21CollectiveEpilogueBwdISA_SB_SD_Li256ELb1ELb0ELi2EEENS1_25SingleTileBwdLPTSchedulerILb1ELi128ELb0EEEEEEEEEvNT_6ParamsE$_ZN4cute8smem_ptrIPN7cutlass9uint128_tEECI1NS_12iter_adaptorIS3_S4_EEES3_ - $_ZN7cutlass13device_kernelIN5flash19enable_sm80_to_sm89INS1_16FlashAttnBwdSm80INS1_25CollectiveMainloopBwdSm80ILi2ELi2EN4cute5tupleIJNS5_1CILi128EEES8_NS7_ILi64EEEEEENS_10bfloat16_tEfNS_4arch4Sm80ELb1ELb0ELb1ELb1ELb0ELb0ELb0ELb0ELi2ELi4ELi4ELi4ELb0EEENS1_21CollectiveEpilogueBwdISA_SB_SD_Li256ELb1ELb0ELi2EEENS1_25SingleTileBwdLPTSchedulerILb1ELi128ELb0EEEEEEEEEvNT_6ParamsE$_ZN4cute8smem_ptrIPN7cutlass10bfloat16_tEECI1NS_12iter_adaptorIS3_S4_EEES3_)
$_ZN7cutlass13device_kernelIN5flash19enable_sm80_to_sm89INS1_16FlashAttnBwdSm80INS1_25CollectiveMainloopBwdSm80ILi2ELi2EN4cute5tupleIJNS5_1CILi128EEES8_NS7_ILi64EEEEEENS_10bfloat16_tEfNS_4arch4Sm80ELb1ELb0ELb1ELb1ELb0ELb0ELb0ELb0ELi2ELi4ELi4ELi4ELb0EEENS1_21CollectiveEpilogueBwdISA_SB_SD_Li256ELb1ELb0ELi2EEENS1_25SingleTileBwdLPTSchedulerILb1ELi128ELb0EEEEEEEEEvNT_6ParamsE$_ZN4cute8smem_ptrIPN7cutlass10bfloat16_tEECI1NS_12iter_adaptorIS3_S4_EEES3_:
[----:B------:R-:W-:Y:S02]  /*c9d0*/  MOV R10, 0xc9f0 ;  /* 0x0000c9f0000a7802 */ /* 0x000fe40000000f00 */
[----:B------:R-:W-:Y:S05]  /*c9e0*/  CALL.REL.NOINC `($_ZN7cutlass13device_kernelIN5flash19enable_sm80_to_sm89INS1_16FlashAttnBwdSm80INS1_25CollectiveMainloopBwdSm80ILi2ELi2EN4cute5tupleIJNS5_1CILi128EEES8_NS7_ILi64EEEEEENS_10bfloat16_tEfNS_4arch4Sm80ELb1ELb0ELb1ELb1ELb0ELb0ELb0ELb0ELi2ELi4ELi4ELi4ELb0EEENS1_21CollectiveEpilogueBwdISA_SB_SD_Li256ELb1ELb0ELi2EEENS1_25SingleTileBwdLPTSchedulerILb1ELi128ELb0EEEEEEEEEvNT_6ParamsE$_ZN4cute12iter_adaptorIPN7cutlass10bfloat16_tENS_8smem_ptrIS3_EEEC2ES3_) ;  /* 0xffffa95000007944 */ /* 0x000fea0003c3ffff */
[----:B------:R-:W-:-:S04]  /*c9f0*/  MOV R9, 0x0 ;  /* 0x0000000000097802 */ /* 0x000fc80000000f00 */
[----:B------:R-:W-:Y:S05]  /*ca00*/  RET.REL.NODEC R8 `(_ZN7cutlass13device_kernelIN5flash19enable_sm80_to_sm89INS1_16FlashAttnBwdSm80INS1_25CollectiveMainloopBwdSm80ILi2ELi2EN4cute5tupleIJNS5_1CILi128EEES8_NS7_ILi64EEEEEENS_10bfloat16_tEfNS_4arch4Sm80ELb1ELb0ELb1ELb1ELb0ELb0ELb0ELb0ELi2ELi4ELi4ELi4ELb0EEENS1_21CollectiveEpilogueBwdISA_SB_SD_Li256ELb1ELb0ELi2EEENS1_25SingleTileBwdLPTSchedulerILb1ELi128ELb0EEEEEEEEEvNT_6ParamsE) ;  /* 0xffff35f008007950 */ /* 0x000fea0003c3ffff */
        .type           $_ZN7cutlass13device_kernelIN5flash19enable_sm80_to_sm89INS1_16FlashAttnBwdSm80INS1_25CollectiveMainloopBwdSm80ILi2ELi2EN4cute5tupleIJNS5_1CILi128EEES8_NS7_ILi64EEEEEENS_10bfloat16_tEfNS_4arch4Sm80ELb1ELb0ELb1ELb1ELb0ELb0ELb0ELb0ELi2ELi4ELi4ELi4ELb0EEENS1_21CollectiveEpilogueBwdISA_SB_SD_Li256ELb1ELb0ELi2EEENS1_25SingleTileBwdLPTSchedulerILb1ELi128ELb0EEEEEEEEEvNT_6ParamsE$_ZN4cute8smem_ptrIPN7cutlass9uint128_tEECI1NS_12iter_adaptorIS3_S4_EEES3_,@function
        .size           $_ZN7cutlass13device_kernelIN5flash19enable_sm80_to_sm89INS1_16FlashAttnBwdSm80INS1_25CollectiveMainloopBwdSm80ILi2ELi2EN4cute5tupleIJNS5_1CILi128EEES8_NS7_ILi64EEEEEENS_10bfloat16_tEfNS_4arch4Sm80ELb1ELb0ELb1ELb1ELb0ELb0ELb0ELb0ELi2ELi4ELi4ELi4ELb0EEENS1_21CollectiveEpilogueBwdISA_SB_SD_Li256ELb1ELb0ELi2EEENS1_25SingleTileBwdLPTSchedulerILb1ELi128ELb0EEEEEEEEEvNT_6ParamsE$_ZN4cute8smem_ptrIPN7cutlass9uint128_tEECI1NS_12iter_adaptorIS3_S4_EEES3_,($_ZN7cutlass13device_kernelIN5flash19enable_sm80_to_sm89INS1_16FlashAttnBwdSm80INS1_25CollectiveMainloopBwdSm80ILi2ELi2EN4cute5tupleIJNS5_1CILi128EEES8_NS7_ILi64EEEEEENS_10bfloat16_tEfNS_4arch4Sm80ELb1ELb0ELb1ELb1ELb0ELb0ELb0ELb0ELi2ELi4ELi4ELi4ELb0EEENS1_21CollectiveEpilogueBwdISA_SB_SD_Li256ELb1ELb0ELi2EEENS1_25SingleTileBwdLPTSchedulerILb1ELi128ELb0EEEEEEEEEvNT_6ParamsE$_ZN4cute8smem_ptrIPfECI1NS_12iter_adaptorIS1_S2_EEES1_ - $_ZN7cutlass13device_kernelIN5flash19enable_sm80_to_sm89INS1_16FlashAttnBwdSm80INS1_25CollectiveMainloopBwdSm80ILi2ELi2EN4cute5tupleIJNS5_1CILi128EEES8_NS7_ILi64EEEEEENS_10bfloat16_tEfNS_4arch4Sm80ELb1ELb0ELb1ELb1ELb0ELb0ELb0ELb0ELi2ELi4ELi4ELi4ELb0EEENS1_21CollectiveEpilogueBwdISA_SB_SD_Li256ELb1ELb0ELi2EEENS1_25SingleTileBwdLPTSchedulerILb1ELi128ELb0EEEEEEEEEvNT_6ParamsE$_ZN4cute8smem_ptrIPN7cutlass9uint128_tEECI1NS_12iter_adaptorIS3_S4_EEES3_)
$_ZN7cutlass13device_kernelIN5flash19enable_sm80_to_sm89INS1_16FlashAttnBwdSm80INS1_25CollectiveMainloopBwdSm80ILi2ELi2EN4cute5tupleIJNS5_1CILi128EEES8_NS7_ILi64EEEEEENS_10bfloat16_tEfNS_4arch4Sm80ELb1ELb0ELb1ELb1ELb0ELb0ELb0ELb0ELi2ELi4ELi4ELi4ELb0EEENS1_21CollectiveEpilogueBwdISA_SB_SD_Li256ELb1ELb0ELi2EEENS1_25SingleTileBwdLPTSchedulerILb1ELi128ELb0EEEEEEEEEvNT_6ParamsE$_ZN4cute8smem_ptrIPN7cutlass9uint128_tEECI1NS_12iter_adaptorIS3_S4_EEES3_:
[----:B------:R-:W-:Y:S02]  /*ca10*/  MOV R8, 0xca30 ;  /* 0x0000ca3000087802 */ /* 0x000fe40000000f00 */
[----:B------:R-:W-:Y:S05]  /*ca20*/  CALL.REL.NOINC `($_ZN7cutlass13device_kernelIN5flash19enable_sm80_to_sm89INS1_16FlashAttnBwdSm80INS1_25CollectiveMainloopBwdSm80ILi2ELi2EN4cute5tupleIJNS5_1CILi128EEES8_NS7_ILi64EEEEEENS_10bfloat16_tEfNS_4arch4Sm80ELb1ELb0ELb1ELb1ELb0ELb0ELb0ELb0ELi2ELi4ELi4ELi4ELb0EEENS1_21CollectiveEpilogueBwdISA_SB_SD_Li256ELb1ELb0ELi2EEENS1_25SingleTileBwdLPTSchedulerILb1ELi128ELb0EEEEEEEEEvNT_6ParamsE$_ZN4cute12iter_adaptorIPN7cutlass9uint128_tENS_8smem_ptrIS3_EEEC2ES3_) ;  /* 0xffffa95000007944 */ /* 0x000fea0003c3ffff */
[----:B------:R-:W-:-:S04]  /*ca30*/  MOV R7, 0x0 ;  /* 0x0000000000077802 */ /* 0x000fc80000000f00 */
[----:B------:R-:W-:Y:S05]  /*ca40*/  RET.REL.NODEC R6 `(_ZN7cutlass13device_kernelIN5flash19enable_sm80_to_sm89INS1_16FlashAttnBwdSm80INS1_25CollectiveMainloopBwdSm80ILi2ELi2EN4cute5tupleIJNS5_1CILi128EEES8_NS7_ILi64EEEEEENS_10bfloat16_tEfNS_4arch4Sm80ELb1ELb0ELb1ELb1ELb0ELb0ELb0ELb0ELi2ELi4ELi4ELi4ELb0EEENS1_21CollectiveEpilogueBwdISA_SB_SD_Li256ELb1ELb0ELi2EEENS1_25SingleTileBwdLPTSchedulerILb1ELi128ELb0EEEEEEEEEvNT_6ParamsE) ;  /* 0xffff35b006007950 */ /* 0x000fea0003c3ffff */
        .type           $_ZN7cutlass13device_kernelIN5flash19enable_sm80_to_sm89INS1_16FlashAttnBwdSm80INS1_25CollectiveMainloopBwdSm80ILi2ELi2EN4cute5tupleIJNS5_1CILi128EEES8_NS7_ILi64EEEEEENS_10bfloat16_tEfNS_4arch4Sm80ELb1ELb0ELb1ELb1ELb0ELb0ELb0ELb0ELi2ELi4ELi4ELi4ELb0EEENS1_21CollectiveEpilogueBwdISA_SB_SD_Li256ELb1ELb0ELi2EEENS1_25SingleTileBwdLPTSchedulerILb1ELi128ELb0EEEEEEEEEvNT_6ParamsE$_ZN4cute8smem_ptrIPfECI1NS_12iter_adaptorIS1_S2_EEES1_,@function
        .size           $_ZN7cutlass13device_kernelIN5flash19enable_sm80_to_sm89INS1_16FlashAttnBwdSm80INS1_25CollectiveMainloopBwdSm80ILi2ELi2EN4cute5tupleIJNS5_1CILi128EEES8_NS7_ILi64EEEEEENS_10bfloat16_tEfNS_4arch4Sm80ELb1ELb0ELb1ELb1ELb0ELb0ELb0ELb0ELi2ELi4ELi4ELi4ELb0EEENS1_21CollectiveEpilogueBwdISA_SB_SD_Li256ELb1ELb0ELi2EEENS1_25SingleTileBwdLPTSchedulerILb1ELi128ELb0EEEEEEEEEvNT_6ParamsE$_ZN4cute8smem_ptrIPfECI1NS_12iter_adaptorIS1_S2_EEES1_,($_ZN7cutlass13device_kernelIN5flash19enable_sm80_to_sm89INS1_16FlashAttnBwdSm80INS1_25CollectiveMainloopBwdSm80ILi2ELi2EN4cute5tupleIJNS5_1CILi128EEES8_NS7_ILi64EEEEEENS_10bfloat16_tEfNS_4arch4Sm80ELb1ELb0ELb1ELb1ELb0ELb0ELb0ELb0ELi2ELi4ELi4ELi4ELb0EEENS1_21CollectiveEpilogueBwdISA_SB_SD_Li256ELb1ELb0ELi2EEENS1_25SingleTileBwdLPTSchedulerILb1ELi128ELb0EEEEEEEEEvNT_6ParamsE$_ZN4cute8smem_ptrIPjECI1NS_12iter_adaptorIS1_S2_EEES1_ - $_ZN7cutlass13device_kernelIN5flash19enable_sm80_to_sm89INS1_16FlashAttnBwdSm80INS1_25CollectiveMainloopBwdSm80ILi2ELi2EN4cute5tupleIJNS5_1CILi128EEES8_NS7_ILi64EEEEEENS_10bfloat16_tEfNS_4arch4Sm80ELb1ELb0ELb1ELb1ELb0ELb0ELb0ELb0ELi2ELi4ELi4ELi4ELb0EEENS1_21CollectiveEpilogueBwdISA_SB_SD_Li256ELb1ELb0ELi2EEENS1_25SingleTileBwdLPTSchedulerILb1ELi128ELb0EEEEEEEEEvNT_6ParamsE$_ZN4cute8smem_ptrIPfECI1NS_12iter_adaptorIS1_S2_EEES1_)
$_ZN7cutlass13device_kernelIN5flash19enable_sm80_to_sm89INS1_16FlashAttnBwdSm80INS1_25CollectiveMainloopBwdSm80ILi2ELi2EN4cute5tupleIJNS5_1CILi128EEES8_NS7_ILi64EEEEEENS_10bfloat16_tEfNS_4arch4Sm80ELb1ELb0ELb1ELb1ELb0ELb0ELb0ELb0ELi2ELi4ELi4ELi4ELb0EEENS1_21CollectiveEpilogueBwdISA_SB_SD_Li256ELb1ELb0ELi2EEENS1_25SingleTileBwdLPTSchedulerILb1ELi128ELb0EEEEEEEEEvNT_6ParamsE$_ZN4cute8smem_ptrIPfECI1NS_12iter_adaptorIS1_S2_EEES1_:
[----:B------:R-:W-:Y:S02]  /*ca50*/  MOV R10, 0xca70 ;  /* 0x0000ca70000a7802 */ /* 0x000fe40000000f00 */
[----:B------:R-:W-:Y:S05]  /*ca60*/  CALL.REL.NOINC `($_ZN7cutlass13device_kernelIN5flash19enable_sm80_to_sm89INS1_16FlashAttnBwdSm80INS1_25CollectiveMainloopBwdSm80ILi2ELi2EN4cute5tupleIJNS5_1CILi128EEES8_NS7_ILi64EEEEEENS_10bfloat16_tEfNS_4arch4Sm80ELb1ELb0ELb1ELb1ELb0ELb0ELb0ELb0ELi2ELi4ELi4ELi4ELb0EEENS1_21CollectiveEpilogueBwdISA_SB_SD_Li256ELb1ELb0ELi2EEENS1_25SingleTileBwdLPTSchedulerILb1ELi128ELb0EEEEEEEEEvNT_6ParamsE$_ZN4cute12iter_adaptorIPfNS_8smem_ptrIS1_EEEC2ES1_) ;  /* 0xffffa99000007944 */ /* 0x000fea0003c3ffff */
[----:B------:R-:W-:-:S04]  /*ca70*/  MOV R9, 0x0 ;  /* 0x0000000000097802 */ /* 0x000fc80000000f00 */
[----:B------:R-:W-:Y:S05]  /*ca80*/  RET.REL.NODEC R8 `(_ZN7cutlass13device_kernelIN5flash19enable_sm80_to_sm89INS1_16FlashAttnBwdSm80INS1_25CollectiveMainloopBwdSm80ILi2ELi2EN4cute5tupleIJNS5_1CILi128EEES8_NS7_ILi64EEEEEENS_10bfloat16_tEfNS_4arch4Sm80ELb1ELb0ELb1ELb1ELb0ELb0ELb0ELb0ELi2ELi4ELi4ELi4ELb0EEENS1_21CollectiveEpilogueBwdISA_SB_SD_Li256ELb1ELb0ELi2EEENS1_25SingleTileBwdLPTSchedulerILb1ELi128ELb0EEEEEEEEEvNT_6ParamsE) ;  /* 0xffff357008007950 */ /* 0x000fea0003c3ffff */
        .type           $_ZN7cutlass13device_kernelIN5flash19enable_sm80_to_sm89INS1_16FlashAttnBwdSm80INS1_25CollectiveMainloopBwdSm80ILi2ELi2EN4cute5tupleIJNS5_1CILi128EEES8_NS7_ILi64EEEEEENS_10bfloat16_tEfNS_4arch4Sm80ELb1ELb0ELb1ELb1ELb0ELb0ELb0ELb0ELi2ELi4ELi4ELi4ELb0EEENS1_21CollectiveEpilogueBwdISA_SB_SD_Li256ELb1ELb0ELi2EEENS1_25SingleTileBwdLPTSchedulerILb1ELi128ELb0EEEEEEEEEvNT_6ParamsE$_ZN4cute8smem_ptrIPjECI1NS_12iter_adaptorIS1_S2_EEES1_,@function
        .size           $_ZN7cutlass13device_kernelIN5flash19enable_sm80_to_sm89INS1_16FlashAttnBwdSm80INS1_25CollectiveMainloopBwdSm80ILi2ELi2EN4cute5tupleIJNS5_1CILi128EEES8_NS7_ILi64EEEEEENS_10bfloat16_tEfNS_4arch4Sm80ELb1ELb0ELb1ELb1ELb0ELb0ELb0ELb0ELi2ELi4ELi4ELi4ELb0EEENS1_21CollectiveEpilogueBwdISA_SB_SD_Li256ELb1ELb0ELi2EEENS1_25SingleTileBwdLPTSchedulerILb1ELi128ELb0EEEEEEEEEvNT_6ParamsE$_ZN4cute8smem_ptrIPjECI1NS_12iter_adaptorIS1_S2_EEES1_,($_ZN7cutlass13device_kernelIN5flash19enable_sm80_to_sm89INS1_16FlashAttnBwdSm80INS1_25CollectiveMainloopBwdSm80ILi2ELi2EN4cute5tupleIJNS5_1CILi128EEES8_NS7_ILi64EEEEEENS_10bfloat16_tEfNS_4arch4Sm80ELb1ELb0ELb1ELb1ELb0ELb0ELb0ELb0ELi2ELi4ELi4ELi4ELb0EEENS1_21CollectiveEpilogueBwdISA_SB_SD_Li256ELb1ELb0ELi2EEENS1_25SingleTileBwdLPTSchedulerILb1ELi128ELb0EEEEEEEEEvNT_6ParamsE$_ZN73_INTERNAL_24fd9406_37_flash_bwd_hdim64_bf16_softcap_sm80_cu_3fbc093a_291814__viaddmin_s32Eiii - $_ZN7cutlass13device_kernelIN5flash19enable_sm80_to_sm89INS1_16FlashAttnBwdSm80INS1_25CollectiveMainloopBwdSm80ILi2ELi2EN4cute5tupleIJNS5_1CILi128EEES8_NS7_ILi64EEEEEENS_10bfloat16_tEfNS_4arch4Sm80ELb1ELb0ELb1ELb1ELb0ELb0ELb0ELb0ELi2ELi4ELi4ELi4ELb0EEENS1_21CollectiveEpilogueBwdISA_SB_SD_Li256ELb1ELb0ELi2EEENS1_25SingleTileBwdLPTSchedulerILb1ELi128ELb0EEEEEEEEEvNT_6ParamsE$_ZN4cute8smem_ptrIPjECI1NS_12iter_adaptorIS1_S2_EEES1_)
$_ZN7cutlass13device_kernelIN5flash19enable_sm80_to_sm89INS1_16FlashAttnBwdSm80INS1_25CollectiveMainloopBwdSm80ILi2ELi2EN4cute5tupleIJNS5_1CILi128EEES8_NS7_ILi64EEEEEENS_10bfloat16_tEfNS_4arch4Sm80ELb1ELb0ELb1ELb1ELb0ELb0ELb0ELb0ELi2ELi4ELi4ELi4ELb0EEENS1_21CollectiveEpilogueBwdISA_SB_SD_Li256ELb1ELb0ELi2EEENS1_25SingleTileBwdLPTSchedulerILb1ELi128ELb0EEEEEEEEEvNT_6ParamsE$_ZN4cute8smem_ptrIPjECI1NS_12iter_adaptorIS1_S2_EEES1_:
[----:B------:R-:W-:Y:S02]  /*ca90*/  MOV R10, 0xcab0 ;  /* 0x0000cab0000a7802 */ /* 0x000fe40000000f00 */
[----:B------:R-:W-:Y:S05]  /*caa0*/  CALL.REL.NOINC `($_ZN7cutlass13device_kernelIN5flash19enable_sm80_to_sm89INS1_16FlashAttnBwdSm80INS1_25CollectiveMainloopBwdSm80ILi2ELi2EN4cute5tupleIJNS5_1CILi128EEES8_NS7_ILi64EEEEEENS_10bfloat16_tEfNS_4arch4Sm80ELb1ELb0ELb1ELb1ELb0ELb0ELb0ELb0ELi2ELi4ELi4ELi4ELb0EEENS1_21CollectiveEpilogueBwdISA_SB_SD_Li256ELb1ELb0ELi2EEENS1_25SingleTileBwdLPTSchedulerILb1ELi128ELb0EEEEEEEEEvNT_6ParamsE$_ZN4cute12iter_adaptorIPjNS_8smem_ptrIS1_EEEC2ES1_) ;  /* 0xffffa99000007944 */ /* 0x000fea0003c3ffff */
[----:B------:R-:W-:-:S04]  /*cab0*/  MOV R9, 0x0 ;  /* 0x0000000000097802 */ /* 0x000fc80000000f00 */
[----:B------:R-:W-:Y:S05]  /*cac0*/  RET.REL.NODEC R8 `(_ZN7cutlass13device_kernelIN5flash19enable_sm80_to_sm89INS1_16FlashAttnBwdSm80INS1_25CollectiveMainloopBwdSm80ILi2ELi2EN4cute5tupleIJNS5_1CILi128EEES8_NS7_ILi64EEEEEENS_10bfloat16_tEfNS_4arch4Sm80ELb1ELb0ELb1ELb1ELb0ELb0ELb0ELb0ELi2ELi4ELi4ELi4ELb0EEENS1_21CollectiveEpilogueBwdISA_SB_SD_Li256ELb1ELb0ELi2EEENS1_25SingleTileBwdLPTSchedulerILb1ELi128ELb0EEEEEEEEEvNT_6ParamsE) ;  /* 0xffff353008007950 */ /* 0x000fea0003c3ffff */
        .type           $_ZN7cutlass13device_kernelIN5flash19enable_sm80_to_sm89INS1_16FlashAttnBwdSm80INS1_25CollectiveMainloopBwdSm80ILi2ELi2EN4cute5tupleIJNS5_1CILi128EEES8_NS7_ILi64EEEEEENS_10bfloat16_tEfNS_4arch4Sm80ELb1ELb0ELb1ELb1ELb0ELb0ELb0ELb0ELi2ELi4ELi4ELi4ELb0EEENS1_21CollectiveEpilogueBwdISA_SB_SD_Li256ELb1ELb0ELi2EEENS1_25SingleTileBwdLPTSchedulerILb1ELi128ELb0EEEEEEEEEvNT_6ParamsE$_ZN73_INTERNAL_24fd9406_37_flash_bwd_hdim64_bf16_softcap_sm80_cu_3fbc093a_291814__viaddmin_s32Eiii,@function
        .size           $_ZN7cutlass13device_kernelIN5flash19enable_sm80_to_sm89INS1_16FlashAttnBwdSm80INS1_25CollectiveMainloopBwdSm80ILi2ELi2EN4cute5tupleIJNS5_1CILi128EEES8_NS7_ILi64EEEEEENS_10bfloat16_tEfNS_4arch4Sm80ELb1ELb0ELb1ELb1ELb0ELb0ELb0ELb0ELi2ELi4ELi4ELi4ELb0EEENS1_21CollectiveEpilogueBwdISA_SB_SD_Li256ELb1ELb0ELi2EEENS1_25SingleTileBwdLPTSchedulerILb1ELi128ELb0EEEEEEEEEvNT_6ParamsE$_ZN73_INTERNAL_24fd9406_37_flash_bwd_hdim64_bf16_softcap_sm80_cu_3fbc093a_291814__viaddmin_s32Eiii,($_ZN7cutlass13device_kernelIN5flash19enable_sm80_to_sm89INS1_16FlashAttnBwdSm80INS1_25CollectiveMainloopBwdSm80ILi2ELi2EN4cute5tupleIJNS5_1CILi128EEES8_NS7_ILi64EEEEEENS_10bfloat16_tEfNS_4arch4Sm80ELb1ELb0ELb1ELb1ELb0ELb0ELb0ELb0ELi2ELi4ELi4ELi4ELb0EEENS1_21CollectiveEpilogueBwdISA_SB_SD_Li256ELb1ELb0ELi2EEENS1_25SingleTileBwdLPTSchedulerILb1ELi128ELb0EEEEEEEEEvNT_6ParamsE$_ZN73_INTERNAL_24fd9406_37_flash_bwd_hdim64_bf16_softcap_sm80_cu_3fbc093a_291824__cvta_generic_to_sharedEPKv - $_ZN7cutlass13device_kernelIN5flash19enable_sm80_to_sm89INS1_16FlashAttnBwdSm80INS1_25CollectiveMainloopBwdSm80ILi2ELi2EN4cute5tupleIJNS5_1CILi128EEES8_NS7_ILi64EEEEEENS_10bfloat16_tEfNS_4arch4Sm80ELb1ELb0ELb1ELb1ELb0ELb0ELb0ELb0ELi2ELi4ELi4ELi4ELb0EEENS1_21CollectiveEpilogueBwdISA_SB_SD_Li256ELb1ELb0ELi2EEENS1_25SingleTileBwdLPTSchedulerILb1ELi128ELb0EEEEEEEEEvNT_6ParamsE$_ZN73_INTERNAL_24fd9406_37_flash_bwd_hdim64_bf16_softcap_sm80_cu_3fbc093a_291814__viaddmin_s32Eiii)
$_ZN7cutlass13device_kernelIN5flash19enable_sm80_to_sm89INS1_16FlashAttnBwdSm80INS1_25CollectiveMainloopBwdSm80ILi2ELi2EN4cute5tupleIJNS5_1CILi128EEES8_NS7_ILi64EEEEEENS_10bfloat16_tEfNS_4arch4Sm80ELb1ELb0ELb1ELb1ELb0ELb0ELb0ELb0ELi2ELi4ELi4ELi4ELb0EEENS1_21CollectiveEpilogueBwdISA_SB_SD_Li256ELb1ELb0ELi2EEENS1_25SingleTileBwdLPTSchedulerILb1ELi128ELb0EEEEEEEEEvNT_6ParamsE$_ZN73_INTERNAL_24fd9406_37_flash_bwd_hdim64_bf16_softcap_sm80_cu_3fbc093a_291814__viaddmin_s32Eiii:
[----:B------:R-:W-:Y:S02]  /*cad0*/  IADD3 R3, R3, R46, RZ ;  /* 0x0000002e03037210 */ /* 0x000fe40007ffe0ff */
[----:B------:R-:W-:Y:S02]  /*cae0*/  MOV R6, 0xcb00 ;  /* 0x0000cb0000067802 */ /* 0x000fe40000000f00 */
[----:B------:R-:W-:Y:S05]  /*caf0*/  CALL.REL.NOINC `($_ZN7cutlass13device_kernelIN5flash19enable_sm80_to_sm89INS1_16FlashAttnBwdSm80INS1_25CollectiveMainloopBwdSm80ILi2ELi2EN4cute5tupleIJNS5_1CILi128EEES8_NS7_ILi64EEEEEENS_10bfloat16_tEfNS_4arch4Sm80ELb1ELb0ELb1ELb1ELb0ELb0ELb0ELb0ELi2ELi4ELi4ELi4ELb0EEENS1_21CollectiveEpilogueBwdISA_SB_SD_Li256ELb1ELb0ELi2EEENS1_25SingleTileBwdLPTSchedulerILb1ELi128ELb0EEEEEEEEEvNT_6ParamsE$min) ;  /* 0x0005bd6000007944 */ /* 0x000fea0003c00000 */
[----:B------:R-:W-:-:S04]  /*cb00*/  MOV R3, 0x0 ;  /* 0x0000000000037802 */ /* 0x000fc80000000f00 */
[----:B------:R-:W-:Y:S05]  /*cb10*/  RET.REL.NODEC R2 `(_ZN7cutlass13device_kernelIN5flash19enable_sm80_to_sm89INS1_16FlashAttnBwdSm80INS1_25CollectiveMainloopBwdSm80ILi2ELi2EN4cute5tupleIJNS5_1CILi128EEES8_NS7_ILi64EEEEEENS_10bfloat16_tEfNS_4arch4Sm80ELb1ELb0ELb1ELb1ELb0ELb0ELb0ELb0ELi2ELi4ELi4ELi4ELb0EEENS1_21CollectiveEpilogueBwdISA_SB_SD_Li256ELb1ELb0ELi2EEENS1_25SingleTileBwdLPTSchedulerILb1ELi128ELb0EEEEEEEEEvNT_6ParamsE) ;  /* 0xffff34e002007950 */ /* 0x000fea0003c3ffff */
        .type           $_ZN7cutlass13device_kernelIN5flash19enable_sm80_to_sm89INS1_16FlashAttnBwdSm80INS1_25CollectiveMainloopBwdSm80ILi2ELi2EN4cute5tupleIJNS5_1CILi128EEES8_NS7_ILi64EEEEEENS_10bfloat16_tEfNS_4arch4Sm80ELb1ELb0ELb1ELb1ELb0ELb0ELb0ELb0ELi2ELi4ELi4ELi4ELb0EEENS1_21CollectiveEpilogueBwdISA_SB_SD_Li256ELb1ELb0ELi2EEENS1_25SingleTileBwdLPTSchedulerILb1ELi128ELb0EEEEEEEEEvNT_6ParamsE$_ZN73_INTERNAL_24fd9406_37_flash_bwd_hdim64_bf16_softcap_sm80_cu_3fbc093a_291824__cvta_generic_to_sharedEPKv,@function
        .size           $_ZN7cutlass13device_kernelIN5flash19enable_sm80_to_sm89INS1_16FlashAttnBwdSm80INS1_25CollectiveMainloopBwdSm80ILi2ELi2EN4cute5tupleIJNS5_1CILi128EEES8_NS7_ILi64EEEEEENS_10bfloat16_tEfNS_4arch4Sm80ELb1ELb0ELb1ELb1ELb0ELb0ELb0ELb0ELi2ELi4ELi4ELi4ELb0EEENS1_21CollectiveEpilogueBwdISA_SB_SD_Li256ELb1ELb0ELi2EEENS1_25SingleTileBwdLPTSchedulerILb1ELi128ELb0EEEEEEEEEvNT_6ParamsE$_ZN73_INTERNAL_24fd9406_37_flash_bwd_hdim64_bf16_softcap_sm80_cu_3fbc093a_291824__cvta_generic_to_sharedEPKv,($_ZN7cutlass13device_kernelIN5flash19enable_sm80_to_sm89INS1_16FlashAttnBwdSm80INS1_25CollectiveMainloopBwdSm80ILi2ELi2EN4cute5tupleIJNS5_1CILi128EEES8_NS7_ILi64EEEEEENS_10bfloat16_tEfNS_4arch4Sm80ELb1ELb0ELb1ELb1ELb0ELb0ELb0ELb0ELi2ELi4ELi4ELi4ELb0EEENS1_21CollectiveEpilogueBwdISA_SB_SD_Li256ELb1ELb0ELi2EEENS1_25SingleTileBwdLPTSchedulerILb1ELi128ELb0EEEEEEEEEvNT_6ParamsE$_ZN73_INTERNAL_24fd9406_37_flash_bwd_hdim64_bf16_softcap_sm80_cu_3fbc093a_29189atomicAddEPff - $_ZN7cutlass13device_kernelIN5flash19enable_sm80_to_sm89INS1_16FlashAttnBwdSm80INS1_25CollectiveMainloopBwdSm80ILi2ELi2EN4cute5tupleIJNS5_1CILi128EEES8_NS7_ILi64EEEEEENS_10bfloat16_tEfNS_4arch4Sm80ELb1ELb0ELb1ELb1ELb0ELb0ELb0ELb0ELi2ELi4ELi4ELi4ELb0EEENS1_21CollectiveEpilogueBwdISA_SB_SD_Li256ELb1ELb0ELi2EEENS1_25SingleTileBwdLPTSchedulerILb1ELi128ELb0EEEEEEEEEvNT_6ParamsE$_ZN73_INTERNAL_24fd9406_37_flash_bwd_hdim64_bf16_softcap_sm80_cu_3fbc093a_291824__cvta_generic_to_sharedEPKv)
$_ZN7cutlass13device_kernelIN5flash19enable_sm80_to_sm89INS1_16FlashAttnBwdSm80INS1_25CollectiveMainloopBwdSm80ILi2ELi2EN4cute5tupleIJNS5_1CILi128EEES8_NS7_ILi64EEEEEENS_10bfloat16_tEfNS_4arch4Sm80ELb1ELb0ELb1ELb1ELb0ELb0ELb0ELb0ELi2ELi4ELi4ELi4ELb0EEENS1_21CollectiveEpilogueBwdISA_SB_SD_Li256ELb1ELb0ELi2EEENS1_25SingleTileBwdLPTSchedulerILb1ELi128ELb0EEEEEEEEEvNT_6ParamsE$_ZN73_INTERNAL_24fd9406_37_flash_bwd_hdim64_bf16_softcap_sm80_cu_3fbc093a_291824__cvta_generic_to_sharedEPKv:
[----:B------:R-:W-:Y:S02]  /*cb20*/  MOV R3, 0x0 ;  /* 0x0000000000037802 */ /* 0x000fe40000000f00 */
[----:B------:R-:W-:Y:S02]  /*cb30*/  IADD3 R4, R4, -c[0x0][0x18], RZ ;  /* 0x8000060004047a10 */ /* 0x000fe40007ffe0ff */
[----:B------:R-:W-:Y:S05]  /*cb40*/  RET.REL.NODEC R2 `(_ZN7cutlass13device_kernelIN5flash19enable_sm80_to_sm89INS1_16FlashAttnBwdSm80INS1_25CollectiveMainloopBwdSm80ILi2ELi2EN4cute5tupleIJNS5_1CILi128EEES8_NS7_ILi64EEEEEENS_10bfloat16_tEfNS_4arch4Sm80ELb1ELb0ELb1ELb1ELb0ELb0ELb0ELb0ELi2ELi4ELi4ELi4ELb0EEENS1_21CollectiveEpilogueBwdISA_SB_SD_Li256ELb1ELb0ELi2EEENS1_25SingleTileBwdLPTSchedulerILb1ELi128ELb0EEEEEEEEEvNT_6ParamsE) ;  /* 0xffff34b002007950 */ /* 0x000fea0003c3ffff */
        .type           $_ZN7cutlass13device_kernelIN5flash19enable_sm80_to_sm89INS1_16FlashAttnBwdSm80INS1_25CollectiveMainloopBwdSm80ILi2ELi2EN4cute5tupleIJNS5_1CILi128EEES8_NS7_ILi64EEEEEENS_10bfloat16_tEfNS_4arch4Sm80ELb1ELb0ELb1ELb1ELb0ELb0ELb0ELb0ELi2ELi4ELi4ELi4ELb0EEENS1_21CollectiveEpilogueBwdISA_SB_SD_Li256ELb1ELb0ELi2EEENS1_25SingleTileBwdLPTSchedulerILb1ELi128ELb0EEEEEEEEEvNT_6ParamsE$_ZN73_INTERNAL_24fd9406_37_flash_bwd_hdim64_bf16_softcap_sm80_cu_3fbc093a_29189atomicAddEPff,@function
        .size           $_ZN7cutlass13device_kernelIN5flash19enable_sm80_to_sm89INS1_16FlashAttnBwdSm80INS1_25CollectiveMainloopBwdSm80ILi2ELi2EN4cute5tupleIJNS5_1CILi128EEES8_NS7_ILi64EEEEEENS_10bfloat16_tEfNS_4arch4Sm80ELb1ELb0ELb1ELb1ELb0ELb0ELb0ELb0ELi2ELi4ELi4ELi4ELb0EEENS1_21CollectiveEpilogueBwdISA_SB_SD_Li256ELb1ELb0ELi2EEENS1_25SingleTileBwdLPTSchedulerILb1ELi128ELb0EEEEEEEEEvNT_6ParamsE$_ZN73_INTERNAL_24fd9406_37_flash_bwd_hdim64_bf16_softcap_sm80_cu_3fbc093a_29189atomicAddEPff,($_ZN7cutlass13device_kernelIN5flash19enable_sm80_to_sm89INS1_16FlashAttnBwdSm80INS1_25CollectiveMainloopBwdSm80ILi2ELi2EN4cute5tupleIJNS5_1CILi128EEES8_NS7_ILi64EEEEEENS_10bfloat16_tEfNS_4arch4Sm80ELb1ELb0ELb1ELb1ELb0ELb0ELb0ELb0ELi2ELi4ELi4ELi4ELb0EEENS1_21CollectiveEpilogueBwdISA_SB_SD_Li256ELb1ELb0ELi2EEENS1_25SingleTileBwdLPTSchedulerILb1ELi128ELb0EEEEEEEEEvNT_6ParamsE$_ZZN4cute12filter_tupleINS_5tupleIJNS1_IJNS_10UnderscoreENS_1CILi0EEEEEENS1_IJS4_S2_EEEEEENS1_IJNS1_IJNS1_IJNS3_ILi1EEES4_EEES4_EEENS1_IJNS1_IJS4_S4_EEEiEEEEEEZNS_5sliceIS7_SD_EEDaRKT_RKT0_EUlRKT_RKT0_E_EEDaSH_SK_OT1_ENKUlDpSN_E_clIJNS1_IJS9_EEENS1_IJiEEEEEEDaSU_ - $_ZN7cutlass13device_kernelIN5flash19enable_sm80_to_sm89INS1_16FlashAttnBwdSm80INS1_25CollectiveMainloopBwdSm80ILi2ELi2EN4cute5tupleIJNS5_1CILi128EEES8_NS7_ILi64EEEEEENS_10bfloat16_tEfNS_4arch4Sm80ELb1ELb0ELb1ELb1ELb0ELb0ELb0ELb0ELi2ELi4ELi4ELi4ELb0EEENS1_21CollectiveEpilogueBwdISA_SB_SD_Li256ELb1ELb0ELi2EEENS1_25SingleTileBwdLPTSchedulerILb1ELi128ELb0EEEEEEEEEvNT_6ParamsE$_ZN73_INTERNAL_24fd9406_37_flash_bwd_hdim64_bf16_softcap_sm80_cu_3fbc093a_29189atomicAddEPff)
$_ZN7cutlass13device_kernelIN5flash19enable_sm80_to_sm89INS1_16FlashAttnBwdSm80INS1_25CollectiveMainloopBwdSm80ILi2ELi2EN4cute5tupleIJNS5_1CILi128EEES8_NS7_ILi64EEEEEENS_10bfloat16_tEfNS_4arch4Sm80ELb1ELb0ELb1ELb1ELb0ELb0ELb0ELb0ELi2ELi4ELi4ELi4ELb0EEENS1_21CollectiveEpilogueBwdISA_SB_SD_Li256ELb1ELb0ELi2EEENS1_25SingleTileBwdLPTSchedulerILb1ELi128ELb0EEEEEEEEEvNT_6ParamsE$_ZN73_INTERNAL_24fd9406_37_flash_bwd_hdim64_bf16_softcap_sm80_cu_3fbc093a_29189atomicAddEPff:
[----:B------:R-:W-:Y:S01]  /*cb50*/  BSSY B0, `(.L_x_2759) ;  /* 0x0000003000007945 */ /* 0x000fe20003800000 */
[----:B------:R-:W-:Y:S02]  /*cb60*/  MOV R12, 0xcb80 ;  /* 0x0000cb80000c7802 */ /* 0x000fe40000000f00 */
[----:B------:R-:W-:Y:S05]  /*cb70*/  CALL.REL.NOINC `($_ZN7cutlass13device_kernelIN5flash19enable_sm80_to_sm89INS1_16FlashAttnBwdSm80INS1_25CollectiveMainloopBwdSm80ILi2ELi2EN4cute5tupleIJNS5_1CILi128EEES8_NS7_ILi64EEEEEENS_10bfloat16_tEfNS_4arch4Sm80ELb1ELb0ELb1ELb1ELb0ELb0ELb0ELb0ELi2ELi4ELi4ELi4ELb0EEENS1_21CollectiveEpilogueBwdISA_SB_SD_Li256ELb1ELb0ELi2EEENS1_25SingleTileBwdLPTSchedulerILb1ELi128ELb0EEEEEEEEEvNT_6ParamsE$__fAtomicAdd) ;  /* 0x0005bb7000007944 */ /* 0x000fea0003c00000 */
[----:B------:R-:W-:Y:S05]  /*cb80*/  BSYNC B0 ;  /* 0x0000000000007941 */ /* 0x000fea0003800000 */
.L_x_2759:
[----:B------:R-:W-:-:S04]  /*cb90*/  MOV R11, 0x0 ;  /* 0x00000000000b7802 */ /* 0x000fc80000000f00 */
[----:B------:R-:W-:Y:S05]  /*cba0*/  RET.REL.NODEC R10 `(_ZN7cutlass13device_kernelIN5flash19enable_sm80_to_sm89INS1_16FlashAttnBwdSm80INS1_25CollectiveMainloopBwdSm80ILi2ELi2EN4cute5tupleIJNS5_1CILi128EEES8_NS7_ILi64EEEEEENS_10bfloat16_tEfNS_4arch4Sm80ELb1ELb0ELb1ELb1ELb0ELb0ELb0ELb0ELi2ELi4ELi4ELi4ELb0EEENS1_21CollectiveEpilogueBwdISA_SB_SD_Li256ELb1ELb0ELi2EEENS1_25SingleTileBwdLPTSchedulerILb1ELi128ELb0EEEEEEEEEvNT_6ParamsE) ;  /* 0xffff34500a007950 */ /* 0x000fea0003c3ffff */
        .type           $_ZN7cutlass13device_kernelIN5flash19enable_sm80_to_sm89INS1_16FlashAttnBwdSm80INS1_25CollectiveMainloopBwdSm80ILi2ELi2EN4cute5tupleIJNS5_1CILi128EEES8_NS7_ILi64EEEEEENS_10bfloat16_tEfNS_4arch4Sm80ELb1ELb0ELb1ELb1ELb0ELb0ELb0ELb0ELi2ELi4ELi4ELi4ELb0EEENS1_21CollectiveEpilogueBwdISA_SB_SD_Li256ELb1ELb0ELi2EEENS1_25SingleTileBwdLPTSchedulerILb1ELi128ELb0EEEEEEEEEvNT_6ParamsE$_ZZN4cute12filter_tupleINS_5tupleIJNS1_IJNS_10UnderscoreENS_1CILi0EEEEEENS1_IJS4_S2_EEEEEENS1_IJNS1_IJNS1_IJNS3_ILi1EEES4_EEES4_EEENS1_IJNS1_IJS4_S4_EEEiEEEEEEZNS_5sliceIS7_SD_EEDaRKT_RKT0_EUlRKT_RKT0_E_EEDaSH_SK_OT1_ENKUlDpSN_E_clIJNS1_IJS9_EEENS1_IJiEEEEEEDaSU_,@function
        .size           $_ZN7cutlass13device_kernelIN5flash19enable_sm80_to_sm89INS1_16FlashAttnBwdSm80INS1_25CollectiveMainloopBwdSm80ILi2ELi2EN4cute5tupleIJNS5_1CILi128EEES8_NS7_ILi64EEEEEENS_10bfloat16_tEfNS_4arch4Sm80ELb1ELb0ELb1ELb1ELb0ELb0ELb0ELb0ELi2ELi4ELi4ELi4ELb0EEENS1_21CollectiveEpilogueBwdISA_SB_SD_Li256ELb1ELb0ELi2EEENS1_25SingleTileBwdLPTSchedulerILb1ELi128ELb0EEEEEEEEEvNT_6ParamsE$_ZZN4cute12filter_tupleINS_5tupleIJNS1_IJNS_10UnderscoreENS_1CILi0EEEEEENS1_IJS4_S2_EEEEEENS1_IJNS1_IJNS1_IJNS3_ILi1EEES4_EEES4_EEENS1_IJNS1_IJS4_S4_EEEiEEEEEEZNS_5sliceIS7_SD_EEDaRKT_RKT0_EUlRKT_RKT0_E_EEDaSH_SK_OT1_ENKUlDpSN_E_clIJNS1_IJS9_EEENS1_IJiEEEEEEDaSU_,($_ZN7cutlass13device_kernelIN5flash19enable_sm80_to_sm89INS1_16FlashAttnBwdSm80INS1_25CollectiveMainloopBwdSm80ILi2ELi2EN4cute5tupleIJNS5_1CILi128EEES8_NS7_ILi64EEEEEENS_10bfloat16_tEfNS_4arch4Sm80ELb1ELb0ELb1ELb1ELb0ELb0ELb0ELb0ELi2ELi4ELi4ELi4ELb0EEENS1_21CollectiveEpilogueBwdISA_SB_SD_Li256ELb1ELb0ELi2EEENS1_25SingleTileBwdLPTSchedulerILb1ELi128ELb0EEEEEEEEEvNT_6ParamsE$_ZZN4cute12filter_tupleINS_5tupleIJNS1_IJNS_1CILi0EEENS1_IJNS2_ILi1EEENS2_ILi512EEEiEEEEEENS2_ILi4096EEENS1_IJiNS2_ILi8192EEEEEEEEEZNS_7flattenISB_EEDaRKT_EUlRKT_E_EEDaSF_OT0_ENKUlDpSI_E_clIJNS1_IJS3_S4_S5_iEEENS1_IJS8_EEESA_EEEDaSM_ - $_ZN7cutlass13device_kernelIN5flash19enable_sm80_to_sm89INS1_16FlashAttnBwdSm80INS1_25CollectiveMainloopBwdSm80ILi2ELi2EN4cute5tupleIJNS5_1CILi128EEES8_NS7_ILi64EEEEEENS_10bfloat16_tEfNS_4arch4Sm80ELb1ELb0ELb1ELb1ELb0ELb0ELb0ELb0ELi2ELi4ELi4ELi4ELb0EEENS1_21CollectiveEpilogueBwdISA_SB_SD_Li256ELb1ELb0ELi2EEENS1_25SingleTileBwdLPTSchedulerILb1ELi128ELb0EEEEEEEEEvNT_6ParamsE$_ZZN4cute12filter_tupleINS_5tupleIJNS1_IJNS_10UnderscoreENS_1CILi0EEEEEENS1_IJS4_S2_EEEEEENS1_IJNS1_IJNS1_IJNS3_ILi1EEES4_EEES4_EEENS1_IJNS1_IJS4_S4_EEEiEEEEEEZNS_5sliceIS7_SD_EEDaRKT_RKT0_EUlRKT_RKT0_E_EEDaSH_SK_OT1_ENKUlDpSN_E_clIJNS1_IJS9_EEENS1_IJiEEEEEEDaSU_)
$_ZN7cutlass13device_kernelIN5flash19enable_sm80_to_sm89INS1_16FlashAttnBwdSm80INS1_25CollectiveMainloopBwdSm80ILi2ELi2EN4cute5tupleIJNS5_1CILi128EEES8_NS7_ILi64EEEEEENS_10bfloat16_tEfNS_4arch4Sm80ELb1ELb0ELb1ELb1ELb0ELb0ELb0ELb0ELi2ELi4ELi4ELi4ELb0EEENS1_21CollectiveEpilogueBwdISA_SB_SD_Li256ELb1ELb0ELi2EEENS1_25SingleTileBwdLPTSchedulerILb1ELi128ELb0EEEEEEEEEvNT_6ParamsE$_ZZN4cute12filter_tupleINS_5tupleIJNS1_IJNS_10UnderscoreENS_1CILi0EEEEEENS1_IJS4_S2_EEEEEENS1_IJNS1_IJNS1_IJNS3_ILi1EEES4_EEES4_EEENS1_IJNS1_IJS4_S4_EEEiEEEEEEZNS_5sliceIS7_SD_EEDaRKT_RKT0_EUlRKT_RKT0_E_EEDaSH_SK_OT1_ENKUlDpSN_E_clIJNS1_IJS9_EEENS1_IJiEEEEEEDaSU_:
[----:B------:R-:W-:Y:S02]  /*cbb0*/  IADD3 R2, R1, 0x1680, RZ ;  /* 0x0000168001027810 */ /* 0x000fe40007ffe0ff */
[----:B------:R-:W-:Y:S02]  /*cbc0*/  MOV R6, 0xcbf0 ;  /* 0x0000cbf000067802 */ /* 0x000fe40000000f00 */
[----:B------:R-:W-:Y:S02]  /*cbd0*/  IADD3 R2, R2, c[0x0][0x20], RZ ;  /* 0x0000080002027a10 */ /* 0x000fe40007ffe0ff */
[----:B------:R-:W-:Y:S05]  /*cbe0*/  CALL.REL.NOINC `($_ZN7cutlass13device_kernelIN5flash19enable_sm80_to_sm89INS1_16FlashAttnBwdSm80INS1_25CollectiveMainloopBwdSm80ILi2ELi2EN4cute5tupleIJNS5_1CILi128EEES8_NS7_ILi64EEEEEENS_10bfloat16_tEfNS_4arch4Sm80ELb1ELb0ELb1ELb1ELb0ELb0ELb0ELb0ELi2ELi4ELi4ELi4ELb0EEENS1_21CollectiveEpilogueBwdISA_SB_SD_Li256ELb1ELb0ELi2EEENS1_25SingleTileBwdLPTSchedulerILb1ELi128ELb0EEEEEEEEEvNT_6ParamsE$_ZN4cute3eso3ESOILb1ELb0EJNS_5tupleIJNS_1CILi1EEENS3_ILi0EEEEEEiEEC2ERKS6_RKi) ;  /* 0xffffd57000007944 */ /* 0x000fea0003c3ffff */
[----:B-1----:R1:W5:Y:S01]  /*cbf0*/  LDL R3, [R1+0x1680] ;  /* 0x0016800001037983 */ /* 0x0023620000100800 */
[----:B------:R-:W-:-:S04]  /*cc00*/  MOV R9, 0x0 ;  /* 0x0000000000097802 */ /* 0x000fc80000000f00 */
[----:B------:R-:W-:Y:S05]  /*cc10*/  RET.REL.NODEC R8 `(_ZN7cutlass13device_kernelIN5flash19enable_sm80_to_sm89INS1_16FlashAttnBwdSm80INS1_25CollectiveMainloopBwdSm80ILi2ELi2EN4cute5tupleIJNS5_1CILi128EEES8_NS7_ILi64EEEEEENS_10bfloat16_tEfNS_4arch4Sm80ELb1ELb0ELb1ELb1ELb0ELb0ELb0ELb0ELi2ELi4ELi4ELi4ELb0EEENS1_21CollectiveEpilogueBwdISA_SB_SD_Li256ELb1ELb0ELi2EEENS1_25SingleTileBwdLPTSchedulerILb1ELi128ELb0EEEEEEEEEvNT_6ParamsE) ;  /* 0xffff33e008007950 */ /* 0x000fea0003c3ffff */
        .type           $_ZN7cutlass13device_kernelIN5flash19enable_sm80_to_sm89INS1_16FlashAttnBwdSm80INS1_25CollectiveMainloopBwdSm80ILi2ELi2EN4cute5tupleIJNS5_1CILi128EEES8_NS7_ILi64EEEEEENS_10bfloat16_tEfNS_4arch4Sm80ELb1ELb0ELb1ELb1ELb0ELb0ELb0ELb0ELi2ELi4ELi4ELi4ELb0EEENS1_21CollectiveEpilogueBwdISA_SB_SD_Li256ELb1ELb0ELi2EEENS1_25SingleTileBwdLPTSchedulerILb1ELi128ELb0EEEEEEEEEvNT_6ParamsE$_ZZN4cute12filter_tupleINS_5tupleIJNS1_IJNS_1CILi0EEENS1_IJNS2_ILi1EEENS2_ILi512EEEiEEEEEENS2_ILi4096EEENS1_IJiNS2_ILi8192EEEEEEEEEZNS_7flattenISB_EEDaRKT_EUlRKT_E_EEDaSF_OT0_ENKUlDpSI_E_clIJNS1_IJS3_S4_S5_iEEENS1_IJS8_EEESA_EEEDaSM_,@function
        .size           $_ZN7cutlass13device_kernelIN5flash19enable_sm80_to_sm89INS1_16FlashAttnBwdSm80INS1_25CollectiveMainloopBwdSm80ILi2ELi2EN4cute5tupleIJNS5_1CILi128EEES8_NS7_ILi64EEEEEENS_10bfloat16_tEfNS_4arch4Sm80ELb1ELb0ELb1ELb1ELb0ELb0ELb0ELb0ELi2ELi4ELi4ELi4ELb0EEENS1_21CollectiveEpilogueBwdISA_SB_SD_Li256ELb1ELb0ELi2EEENS1_25SingleTileBwdLPTSchedulerILb1ELi128ELb0EEEEEEEEEvNT_6ParamsE$_ZZN4cute12filter_tupleINS_5tupleIJNS1_IJNS_1CILi0EEENS1_IJNS2_ILi1EEENS2_ILi512EEEiEEEEEENS2_ILi4096EEENS1_IJiNS2_ILi8192EEEEEEEEEZNS_7flattenISB_EEDaRKT_EUlRKT_E_EEDaSF_OT0_ENKUlDpSI_E_clIJNS1_IJS3_S4_S5_iEEENS1_IJS8_EEESA_EEEDaSM_,($_ZN7cutlass13device_kernelIN5flash19enable_sm80_to_sm89INS1_16FlashAttnBwdSm80INS1_25CollectiveMainloopBwdSm80ILi2ELi2EN4cute5tupleIJNS5_1CILi128EEES8_NS7_ILi64EEEEEENS_10bfloat16_tEfNS_4arch4Sm80ELb1ELb0ELb1ELb1ELb0ELb0ELb0ELb0ELi2ELi4ELi4ELi4ELb0EEENS1_21CollectiveEpilogueBwdISA_SB_SD_Li256ELb1ELb0ELi2EEENS1_25SingleTileBwdLPTSchedulerILb1ELi128ELb0EEEEEEEEEvNT_6ParamsE$_ZZN4cute12filter_tupleINS_5tupleIJNS1_IJiNS1_IJiNS_1CILi0EEEEEEEEENS1_IJNS_10UnderscoreENS1_IJS6_S6_EEEEEEEEES9_ZNS_4diceIS9_S9_EEDaRKT_RKT0_EUlRKT_RKT0_E_EEDaSD_SG_OT1_ENKUlDpSJ_E_clIJNS1_IJiiS3_EEENS1_IJEEEEEEDaSQ_ - $_ZN7cutlass13device_kernelIN5flash19enable_sm80_to_sm89INS1_16FlashAttnBwdSm80INS1_25CollectiveMainloopBwdSm80ILi2ELi2EN4cute5tupleIJNS5_1CILi128EEES8_NS7_ILi64EEEEEENS_10bfloat16_tEfNS_4arch4Sm80ELb1ELb0ELb1ELb1ELb0ELb0ELb0ELb0ELi2ELi4ELi4ELi4ELb0EEENS1_21CollectiveEpilogueBwdISA_SB_SD_Li256ELb1ELb0ELi2EEENS1_25SingleTileBwdLPTSchedulerILb1ELi128ELb0EEEEEEEEEvNT_6ParamsE$_ZZN4cute12filter_tupleINS_5tupleIJNS1_IJNS_1CILi0EEENS1_IJNS2_ILi1EEENS2_ILi512EEEiEEEEEENS2_ILi4096EEENS1_IJiNS2_ILi8192EEEEEEEEEZNS_7flattenISB_EEDaRKT_EUlRKT_E_EEDaSF_OT0_ENKUlDpSI_E_clIJNS1_IJS3_S4_S5_iEEENS1_IJS8_EEESA_EEEDaSM_)
$_ZN7cutlass13device_kernelIN5flash19enable_sm80_to_sm89INS1_16FlashAttnBwdSm80INS1_25CollectiveMainloopBwdSm80ILi2ELi2EN4cute5tupleIJNS5_1CILi128EEES8_NS7_ILi64EEEEEENS_10bfloat16_tEfNS_4arch4Sm80ELb1ELb0ELb1ELb1ELb0ELb0ELb0ELb0ELi2ELi4ELi4ELi4ELb0EEENS1_21CollectiveEpilogueBwdISA_SB_SD_Li256ELb1ELb0ELi2EEENS1_25SingleTileBwdLPTSchedulerILb1ELi128ELb0EEEEEEEEEvNT_6ParamsE$_ZZN4cute12filter_tupleINS_5tupleIJNS1_IJNS_1CILi0EEENS1_IJNS2_ILi1EEENS2_ILi512EEEiEEEEEENS2_ILi4096EEENS1_IJiNS2_ILi8192EEEEEEEEEZNS_7flattenISB_EEDaRKT_EUlRKT_E_EEDaSF_OT0_ENKUlDpSI_E_clIJNS1_IJS3_S4_S5_iEEENS1_IJS8_EEESA_EEEDaSM_:
[----:B------:R-:W-:Y:S02]  /*cc20*/  IADD3 R3, R1, 0x1380, RZ ;  /* 0x0000138001037810 */ /* 0x000fe40007ffe0ff */
[----:B------:R-:W-:Y:S02]  /*cc30*/  MOV R8, 0xcc60 ;  /* 0x0000cc6000087802 */ /* 0x000fe40000000f00 */
[----:B------:R-:W-:Y:S02]  /*cc40*/  IADD3 R3, R3, c[0x0][0x20], RZ ;  /* 0x0000080003037a10 */ /* 0x000fe40007ffe0ff */
[----:B------:R-:W-:Y:S05]  /*cc50*/  CALL.REL.NOINC `($_ZN7cutlass13device_kernelIN5flash19enable_sm80_to_sm89INS1_16FlashAttnBwdSm80INS1_25CollectiveMainloopBwdSm80ILi2ELi2EN4cute5tupleIJNS5_1CILi128EEES8_NS7_ILi64EEEEEENS_10bfloat16_tEfNS_4arch4Sm80ELb1ELb0ELb1ELb1ELb0ELb0ELb0ELb0ELi2ELi4ELi4ELi4ELb0EEENS1_21CollectiveEpilogueBwdISA_SB_SD_Li256ELb1ELb0ELi2EEENS1_25SingleTileBwdLPTSchedulerILb1ELi128ELb0EEEEEEEEEvNT_6ParamsE$_ZN4cute3eso3ESOILb1ELb0EJNS_1CILi0EEENS2_ILi1EEENS2_ILi512EEEiNS2_ILi4096EEEiNS2_ILi8192EEEEEC2ERKS3_RKS4_RKS5_RKiRKS6_SG_RKS7_) ;  /* 0xffffc52000007944 */ /* 0x000fea0003c3ffff */
[----:B-1----:R-:W-:Y:S02]  /*cc60*/  MOV R2, R6 ;  /* 0x0000000600027202 */ /* 0x002fe40000000f00 */
[----:B------:R-:W-:-:S04]  /*cc70*/  MOV R3, 0x0 ;  /* 0x0000000000037802 */ /* 0x000fc80000000f00 */
[----:B------:R-:W-:Y:S05]  /*cc80*/  RET.REL.NODEC R2 `(_ZN7cutlass13device_kernelIN5flash19enable_sm80_to_sm89INS1_16FlashAttnBwdSm80INS1_25CollectiveMainloopBwdSm80ILi2ELi2EN4cute5tupleIJNS5_1CILi128EEES8_NS7_ILi64EEEEEENS_10bfloat16_tEfNS_4arch4Sm80ELb1ELb0ELb1ELb1ELb0ELb0ELb0ELb0ELi2ELi4ELi4ELi4ELb0EEENS1_21CollectiveEpilogueBwdISA_SB_SD_Li256ELb1ELb0ELi2EEENS1_25SingleTileBwdLPTSchedulerILb1ELi128ELb0EEEEEEEEEvNT_6ParamsE) ;  /* 0xffff337002007950 */ /* 0x000fea0003c3ffff */
        .type           $_ZN7cutlass13device_kernelIN5flash19enable_sm80_to_sm89INS1_16FlashAttnBwdSm80INS1_25CollectiveMainloopBwdSm80ILi2ELi2EN4cute5tupleIJNS5_1CILi128EEES8_NS7_ILi64EEEEEENS_10bfloat16_tEfNS_4arch4Sm80ELb1ELb0ELb1ELb1ELb0ELb0ELb0ELb0ELi2ELi4ELi4ELi4ELb0EEENS1_21CollectiveEpilogueBwdISA_SB_SD_Li256ELb1ELb0ELi2EEENS1_25SingleTileBwdLPTSchedulerILb1ELi128ELb0EEEEEEEEEvNT_6ParamsE$_ZZN4cute12filter_tupleINS_5tupleIJNS1_IJiNS1_IJiNS_1CILi0EEEEEEEEENS1_IJNS_10UnderscoreENS1_IJS6_S6_EEEEEEEEES9_ZNS_4diceIS9_S9_EEDaRKT_RKT0_EUlRKT_RKT0_E_EEDaSD_SG_OT1_ENKUlDpSJ_E_clIJNS1_IJiiS3_EEENS1_IJEEEEEEDaSQ_,@function
        .size           $_ZN7cutlass13device_kernelIN5flash19enable_sm80_to_sm89INS1_16FlashAttnBwdSm80INS1_25CollectiveMainloopBwdSm80ILi2ELi2EN4cute5tupleIJNS5_1CILi128EEES8_NS7_ILi64EEEEEENS_10bfloat16_tEfNS_4arch4Sm80ELb1ELb0ELb1ELb1ELb0ELb0ELb0ELb0ELi2ELi4ELi4ELi4ELb0EEENS1_21CollectiveEpilogueBwdISA_SB_SD_Li256ELb1ELb0ELi2EEENS1_25SingleTileBwdLPTSchedulerILb1ELi128ELb0EEEEEEEEEvNT_6ParamsE$_ZZN4cute12filter_tupleINS_5tupleIJNS1_IJiNS1_IJiNS_1CILi0EEEEEEEEENS1_IJNS_10UnderscoreENS1_IJS6_S6_EEEEEEEEES9_ZNS_4diceIS9_S9_EEDaRKT_RKT0_EUlRKT_RKT0_E_EEDaSD_SG_OT1_ENKUlDpSJ_E_clIJNS1_IJiiS3_EEENS1_IJEEEEEEDaSQ_,($_ZN7cutlass13device_kernelIN5flash19enable_sm80_to_sm89INS1_16FlashAttnBwdSm80INS1_25CollectiveMainloopBwdSm80ILi2ELi2EN4cute5tupleIJNS5_1CILi128EEES8_NS7_ILi64EEEEEENS_10bfloat16_tEfNS_4arch4Sm80ELb1ELb0ELb1ELb1ELb0ELb0ELb0ELb0ELi2ELi4ELi4ELi4ELb0EEENS1_21CollectiveEpilogueBwdISA_SB_SD_Li256ELb1ELb0ELi2EEENS1_25SingleTileBwdLPTSchedulerILb1ELi128ELb0EEEEEEEEEvNT_6ParamsE$_ZZN4cute12filter_tupleINS_5tupleIJNS1_IJiiEEENS_1CILi1024EEEEEEZNS_16flatten_to_tupleIS5_EEDaRKT_EUlRKT_E_EEDaS9_OT0_ENKUlDpSC_E_clIJS2_NS1_IJS4_EEEEEEDaSG_ - $_ZN7cutlass13device_kernelIN5flash19enable_sm80_to_sm89INS1_16FlashAttnBwdSm80INS1_25CollectiveMainloopBwdSm80ILi2ELi2EN4cute5tupleIJNS5_1CILi128EEES8_NS7_ILi64EEEEEENS_10bfloat16_tEfNS_4arch4Sm80ELb1ELb0ELb1ELb1ELb0ELb0ELb0ELb0ELi2ELi4ELi4ELi4ELb0EEENS1_21CollectiveEpilogueBwdISA_SB_SD_Li256ELb1ELb0ELi2EEENS1_25SingleTileBwdLPTSchedulerILb1ELi128ELb0EEEEEEEEEvNT_6ParamsE$_ZZN4cute12filter_tupleINS_5tupleIJNS1_IJiNS1_IJiNS_1CILi0EEEEEEEEENS1_IJNS_10UnderscoreENS1_IJS6_S6_EEEEEEEEES9_ZNS_4diceIS9_S9_EEDaRKT_RKT0_EUlRKT_RKT0_E_EEDaSD_SG_OT1_ENKUlDpSJ_E_clIJNS1_IJiiS3_EEENS1_IJEEEEEEDaSQ_)
$_ZN7cutlass13device_kernelIN5flash19enable_sm80_to_sm89INS1_16FlashAttnBwdSm80INS1_25CollectiveMainloopBwdSm80ILi2ELi2EN4cute5tupleIJNS5_1CILi128EEES8_NS7_ILi64EEEEEENS_10bfloat16_tEfNS_4arch4Sm80ELb1ELb0ELb1ELb1ELb0ELb0ELb0ELb0ELi2ELi4ELi4ELi4ELb0EEENS1_21CollectiveEpilogueBwdISA_SB_SD_Li256ELb1ELb0ELi2EEENS1_25SingleTileBwdLPTSchedulerILb1ELi128ELb0EEEEEEEEEvNT_6ParamsE$_ZZN4cute12filter_tupleINS_5tupleIJNS1_IJiNS1_IJiNS_1CILi0EEEEEEEEENS1_IJNS_10UnderscoreENS1_IJS6_S6_EEEEEEEEES9_ZNS_4diceIS9_S9_EEDaRKT_RKT0_EUlRKT_RKT0_E_EEDaSD_SG_OT1_ENKUlDpSJ_E_clIJNS1_IJiiS3_EEENS1_IJEEEEEEDaSQ_:
[----:B------:R-:W-:-:S06]  /*cc90*/  IADD3 R11, R4, -c[0x0][0x20], RZ ;  /* 0x80000800040b7a10 */ /* 0x000fcc0007ffe0ff */
[----:B------:R-:W5:Y:S01]  /*cca0*/  LDL R11, [R11] ;  /* 0x000000000b0b7983 */ /* 0x000f620000100800 */
[----:B------:R-:W-:Y:S02]  /*ccb0*/  IADD3 R6, R1, 0x1680, RZ ;  /* 0x0000168001067810 */ /* 0x000fe40007ffe0ff */
[----:B------:R-:W-:Y:S02]  /*ccc0*/  IADD3 R5, R4, 0x4, RZ ;  /* 0x0000000404057810 */ /* 0x000fe40007ffe0ff */
[----:B------:R-:W-:Y:S02]  /*ccd0*/  IADD3 R6, R6, c[0x0][0x20], RZ ;  /* 0x0000080006067a10 */ /* 0x000fe40007ffe0ff */
[----:B------:R-:W-:Y:S02]  /*cce0*/  MOV R10, 0xcd00 ;  /* 0x0000cd00000a7802 */ /* 0x000fe40000000f00 */
[----:B-----5:R-:W-:Y:S05]  /*ccf0*/  CALL.REL.NOINC `($_ZN7cutlass13device_kernelIN5flash19enable_sm80_to_sm89INS1_16FlashAttnBwdSm80INS1_25CollectiveMainloopBwdSm80ILi2ELi2EN4cute5tupleIJNS5_1CILi128EEES8_NS7_ILi64EEEEEENS_10bfloat16_tEfNS_4arch4Sm80ELb1ELb0ELb1ELb1ELb0ELb0ELb0ELb0ELi2ELi4ELi4ELi4ELb0EEENS1_21CollectiveEpilogueBwdISA_SB_SD_Li256ELb1ELb0ELi2EEENS1_25SingleTileBwdLPTSchedulerILb1ELi128ELb0EEEEEEEEEvNT_6ParamsE$_ZN4cute3eso3ESOILb0ELb0EJiiNS_1CILi0EEEEEC2ERKiS6_RKS3_) ;  /* 0xffffb70000007944 */ /* 0x020fea0003c3ffff */
[----:B------:R2:W5:Y:S01]  /*cd00*/  LDL.64 R4, [R1+0x1680] ;  /* 0x0016800001047983 */ /* 0x0005620000100a00 */
[----:B------:R-:W-:-:S04]  /*cd10*/  MOV R9, 0x0 ;  /* 0x0000000000097802 */ /* 0x000fc80000000f00 */
[----:B------:R-:W-:Y:S05]  /*cd20*/  RET.REL.NODEC R8 `(_ZN7cutlass13device_kernelIN5flash19enable_sm80_to_sm89INS1_16FlashAttnBwdSm80INS1_25CollectiveMainloopBwdSm80ILi2ELi2EN4cute5tupleIJNS5_1CILi128EEES8_NS7_ILi64EEEEEENS_10bfloat16_tEfNS_4arch4Sm80ELb1ELb0ELb1ELb1ELb0ELb0ELb0ELb0ELi2ELi4ELi4ELi4ELb0EEENS1_21CollectiveEpilogueBwdISA_SB_SD_Li256ELb1ELb0ELi2EEENS1_25SingleTileBwdLPTSchedulerILb1ELi128ELb0EEEEEEEEEvNT_6ParamsE) ;  /* 0xffff32d008007950 */ /* 0x000fea0003c3ffff */
        .type           $_ZN7cutlass13device_kernelIN5flash19enable_sm80_to_sm89INS1_16FlashAttnBwdSm80INS1_25CollectiveMainloopBwdSm80ILi2ELi2EN4cute5tupleIJNS5_1CILi128EEES8_NS7_ILi64EEEEEENS_10bfloat16_tEfNS_4arch4Sm80ELb1ELb0ELb1ELb1ELb0ELb0ELb0ELb0ELi2ELi4ELi4ELi4ELb0EEENS1_21CollectiveEpilogueBwdISA_SB_SD_Li256ELb1ELb0ELi2EEENS1_25SingleTileBwdLPTSchedulerILb1ELi128ELb0EEEEEEEEEvNT_6ParamsE$_ZZN4cute12filter_tupleINS_5tupleIJNS1_IJiiEEENS_1CILi1024EEEEEEZNS_16flatten_to_tupleIS5_EEDaRKT_EUlRKT_E_EEDaS9_OT0_ENKUlDpSC_E_clIJS2_NS1_IJS4_EEEEEEDaSG_,@function
        .size           $_ZN7cutlass13device_kernelIN5flash19enable_sm80_to_sm89INS1_16FlashAttnBwdSm80INS1_25CollectiveMainloopBwdSm80ILi2ELi2EN4cute5tupleIJNS5_1CILi128EEES8_NS7_ILi64EEEEEENS_10bfloat16_tEfNS_4arch4Sm80ELb1ELb0ELb1ELb1ELb0ELb0ELb0ELb0ELi2ELi4ELi4ELi4ELb0EEENS1_21CollectiveEpilogueBwdISA_SB_SD_Li256ELb1ELb0ELi2EEENS1_25SingleTileBwdLPTSchedulerILb1ELi128ELb0EEEEEEEEEvNT_6ParamsE$_ZZN4cute12filter_tupleINS_5tupleIJNS1_IJiiEEENS_1CILi1024EEEEEEZNS_16flatten_to_tupleIS5_EEDaRKT_EUlRKT_E_EEDaS9_OT0_ENKUlDpSC_E_clIJS2_NS1_IJS4_EEEEEEDaSG_,($_ZN7cutlass13device_kernelIN5flash19enable_sm80_to_sm89INS1_16FlashAttnBwdSm80INS1_25CollectiveMainloopBwdSm80ILi2ELi2EN4cute5tupleIJNS5_1CILi128EEES8_NS7_ILi64EEEEEENS_10bfloat16_tEfNS_4arch4Sm80ELb1ELb0ELb1ELb1ELb0ELb0ELb0ELb0ELi2ELi4ELi4ELi4ELb0EEENS1_21CollectiveEpilogueBwdISA_SB_SD_Li256ELb1ELb0ELi2EEENS1_25SingleTileBwdLPTSchedulerILb1ELi128ELb0EEEEEEEEEvNT_6ParamsE$_ZZN4cute12filter_tupleINS_5tupleIJNS1_IJiiEEENS_1CILi8192EEEEEEZNS_16flatten_to_tupleIS5_EEDaRKT_EUlRKT_E_EEDaS9_OT0_ENKUlDpSC_E_clIJS2_NS1_IJS4_EEEEEEDaSG_ - $_ZN7cutlass13device_kernelIN5flash19enable_sm80_to_sm89INS1_16FlashAttnBwdSm80INS1_25CollectiveMainloopBwdSm80ILi2ELi2EN4cute5tupleIJNS5_1CILi128EEES8_NS7_ILi64EEEEEENS_10bfloat16_tEfNS_4arch4Sm80ELb1ELb0ELb1ELb1ELb0ELb0ELb0ELb0ELi2ELi4ELi4ELi4ELb0EEENS1_21CollectiveEpilogueBwdISA_SB_SD_Li256ELb1ELb0ELi2EEENS1_25SingleTileBwdLPTSchedulerILb1ELi128ELb0EEEEEEEEEvNT_6ParamsE$_ZZN4cute12filter_tupleINS_5tupleIJNS1_IJiiEEENS_1CILi1024EEEEEEZNS_16flatten_to_tupleIS5_EEDaRKT_EUlRKT_E_EEDaS9_OT0_ENKUlDpSC_E_clIJS2_NS1_IJS4_EEEEEEDaSG_)
$_ZN7cutlass13device_kernelIN5flash19enable_sm80_to_sm89INS1_16FlashAttnBwdSm80INS1_25CollectiveMainloopBwdSm80ILi2ELi2EN4cute5tupleIJNS5_1CILi128EEES8_NS7_ILi64EEEEEENS_10bfloat16_tEfNS_4arch4Sm80ELb1ELb0ELb1ELb1ELb0ELb0ELb0ELb0ELi2ELi4ELi4ELi4ELb0EEENS1_21CollectiveEpilogueBwdISA_SB_SD_Li256ELb1ELb0ELi2EEENS1_25SingleTileBwdLPTSchedulerILb1ELi128ELb0EEEEEEEEEvNT_6ParamsE$_ZZN4cute12filter_tupleINS_5tupleIJNS1_IJiiEEENS_1CILi1024EEEEEEZNS_16flatten_to_tupleIS5_EEDaRKT_EUlRKT_E_EEDaS9_OT0_ENKUlDpSC_E_clIJS2_NS1_IJS4_EEEEEEDaSG_:
[----:B------:R-:W-:-:S06]  /*cd30*/  IADD3 R8, R60, -c[0x0][0x20], RZ ;  /* 0x800008003c087a10 */ /* 0x000fcc0007ffe0ff */
[----:B------:R-:W5:Y:S01]  /*cd40*/  LDL R8, [R8] ;  /* 0x0000000008087983 */ /* 0x000f620000100800 */
[----:B------:R-:W-:Y:S02]  /*cd50*/  IADD3 R3, R1, 0x1680, RZ ;  /* 0x0000168001037810 */ /* 0x000fe40007ffe0ff */
[----:B------:R-:W-:Y:S02]  /*cd60*/  IADD3 R2, R60, 0x4, RZ ;  /* 0x000000043c027810 */ /* 0x000fe40007ffe0ff */
[----:B------:R-:W-:Y:S02]  /*cd70*/  IADD3 R3, R3, c[0x0][0x20], RZ ;  /* 0x0000080003037a10 */ /* 0x000fe40007ffe0ff */
[----:B------:R-:W-:Y:S02]  /*cd80*/  MOV R6, 0xcda0 ;  /* 0x0000cda000067802 */ /* 0x000fe40000000f00 */
[----:B-----5:R-:W-:Y:S05]  /*cd90*/  CALL.REL.NOINC `($_ZN7cutlass13device_kernelIN5flash19enable_sm80_to_sm89INS1_16FlashAttnBwdSm80INS1_25CollectiveMainloopBwdSm80ILi2ELi2EN4cute5tupleIJNS5_1CILi128EEES8_NS7_ILi64EEEEEENS_10bfloat16_tEfNS_4arch4Sm80ELb1ELb0ELb1ELb1ELb0ELb0ELb0ELb0ELi2ELi4ELi4ELi4ELb0EEENS1_21CollectiveEpilogueBwdISA_SB_SD_Li256ELb1ELb0ELi2EEENS1_25SingleTileBwdLPTSchedulerILb1ELi128ELb0EEEEEEEEEvNT_6ParamsE$_ZN4cute3eso3ESOILb0ELb0EJiiNS_1CILi1024EEEEEC2ERKiS6_RKS3_) ;  /* 0xffffb6e000007944 */ /* 0x020fea0003c3ffff */
[----:B------:R-:W-:-:S04]  /*cda0*/  MOV R5, 0x0 ;  /* 0x0000000000057802 */ /* 0x000fc80000000f00 */
[----:B------:R-:W-:Y:S05]  /*cdb0*/  RET.REL.NODEC R4 `(_ZN7cutlass13device_kernelIN5flash19enable_sm80_to_sm89INS1_16FlashAttnBwdSm80INS1_25CollectiveMainloopBwdSm80ILi2ELi2EN4cute5tupleIJNS5_1CILi128EEES8_NS7_ILi64EEEEEENS_10bfloat16_tEfNS_4arch4Sm80ELb1ELb0ELb1ELb1ELb0ELb0ELb0ELb0ELi2ELi4ELi4ELi4ELb0EEENS1_21CollectiveEpilogueBwdISA_SB_SD_Li256ELb1ELb0ELi2EEENS1_25SingleTileBwdLPTSchedulerILb1ELi128ELb0EEEEEEEEEvNT_6ParamsE) ;  /* 0xffff324004007950 */ /* 0x000fea0003c3ffff */
        .type           $_ZN7cutlass13device_kernelIN5flash19enable_sm80_to_sm89INS1_16FlashAttnBwdSm80INS1_25CollectiveMainloopBwdSm80ILi2ELi2EN4cute5tupleIJNS5_1CILi128EEES8_NS7_ILi64EEEEEENS_10bfloat16_tEfNS_4arch4Sm80ELb1ELb0ELb1ELb1ELb0ELb0ELb0ELb0ELi2ELi4ELi4ELi4ELb0EEENS1_21CollectiveEpilogueBwdISA_SB_SD_Li256ELb1ELb0ELi2EEENS1_25SingleTileBwdLPTSchedulerILb1ELi128ELb0EEEEEEEEEvNT_6ParamsE$_ZZN4cute12filter_tupleINS_5tupleIJNS1_IJiiEEENS_1CILi8192EEEEEEZNS_16flatten_to_tupleIS5_EEDaRKT_EUlRKT_E_EEDaS9_OT0_ENKUlDpSC_E_clIJS2_NS1_IJS4_EEEEEEDaSG_,@function
        .size           $_ZN7cutlass13device_kernelIN5flash19enable_sm80_to_sm89INS1_16FlashAttnBwdSm80INS1_25CollectiveMainloopBwdSm80ILi2ELi2EN4cute5tupleIJNS5_1CILi128EEES8_NS7_ILi64EEEEEENS_10bfloat16_tEfNS_4arch4Sm80ELb1ELb0ELb1ELb1ELb0ELb0ELb0ELb0ELi2ELi4ELi4ELi4ELb0EEENS1_21CollectiveEpilogueBwdISA_SB_SD_Li256ELb1ELb0ELi2EEENS1_25SingleTileBwdLPTSchedulerILb1ELi128ELb0EEEEEEEEEvNT_6ParamsE$_ZZN4cute12filter_tupleINS_5tupleIJNS1_IJiiEEENS_1CILi8192EEEEEEZNS_16flatten_to_tupleIS5_EEDaRKT_EUlRKT_E_EEDaS9_OT0_ENKUlDpSC_E_clIJS2_NS1_IJS4_EEEEEEDaSG_,($_ZN7cutlass13device_kernelIN5flash19enable_sm80_to_sm89INS1_16FlashAttnBwdSm80INS1_25CollectiveMainloopBwdSm80ILi2ELi2EN4cute5tupleIJNS5_1CILi128EEES8_NS7_ILi64EEEEEENS_10bfloat16_tEfNS_4arch4Sm80ELb1ELb0ELb1ELb1ELb0ELb0ELb0ELb0ELi2ELi4ELi4ELi4ELb0EEENS1_21CollectiveEpilogueBwdISA_SB_SD_Li256ELb1ELb0ELi2EEENS1_25SingleTileBwdLPTSchedulerILb1ELi128ELb0EEEEEEEEEvNT_6ParamsE$_ZZN4cute12filter_tupleINS_5tupleIJNS_10UnderscoreES2_NS_1CILi0EEEEEENS1_IJNS1_IJNS3_ILi1EEES4_EEEiNS3_ILi1024EEEEEEZNS_5sliceIS5_S9_EEDaRKT_RKT0_EUlRKT_RKT0_E_EEDaSD_SG_OT1_ENKUlDpSJ_E_clIJNS1_IJS7_EEENS1_IJiEEENS1_IJEEEEEEDaSQ_ - $_ZN7cutlass13device_kernelIN5flash19enable_sm80_to_sm89INS1_16FlashAttnBwdSm80INS1_25CollectiveMainloopBwdSm80ILi2ELi2EN4cute5tupleIJNS5_1CILi128EEES8_NS7_ILi64EEEEEENS_10bfloat16_tEfNS_4arch4Sm80ELb1ELb0ELb1ELb1ELb0ELb0ELb0ELb0ELi2ELi4ELi4ELi4ELb0EEENS1_21CollectiveEpilogueBwdISA_SB_SD_Li256ELb1ELb0ELi2EEENS1_25SingleTileBwdLPTSchedulerILb1ELi128ELb0EEEEEEEEEvNT_6ParamsE$_ZZN4cute12filter_tupleINS_5tupleIJNS1_IJiiEEENS_1CILi8192EEEEEEZNS_16flatten_to_tupleIS5_EEDaRKT_EUlRKT_E_EEDaS9_OT0_ENKUlDpSC_E_clIJS2_NS1_IJS4_EEEEEEDaSG_)
$_ZN7cutlass13device_kernelIN5flash19enable_sm80_to_sm89INS1_16FlashAttnBwdSm80INS1_25CollectiveMainloopBwdSm80ILi2ELi2EN4cute5tupleIJNS5_1CILi128EEES8_NS7_ILi64EEEEEENS_10bfloat16_tEfNS_4arch4Sm80ELb1ELb0ELb1ELb1ELb0ELb0ELb0ELb0ELi2ELi4ELi4ELi4ELb0EEENS1_21CollectiveEpilogueBwdISA_SB_SD_Li256ELb1ELb0ELi2EEENS1_25SingleTileBwdLPTSchedulerILb1ELi128ELb0EEEEEEEEEvNT_6ParamsE$_ZZN4cute12filter_tupleINS_5tupleIJNS1_IJiiEEENS_1CILi8192EEEEEEZNS_16flatten_to_tupleIS5_EEDaRKT_EUlRKT_E_EEDaS9_OT0_ENKUlDpSC_E_clIJS2_NS1_IJS4_EEEEEEDaSG_:
[----:B------:R-:W-:-:S06]  /*cdc0*/  IADD3 R10, R5, -c[0x0][0x20], RZ ;  /* 0x80000800050a7a10 */ /* 0x000fcc0007ffe0ff */
[----:B------:R-:W5:Y:S01]  /*cdd0*/  LDL R10, [R10] ;  /* 0x000000000a0a7983 */ /* 0x000f620000100800 */
[----:B------:R-:W-:Y:S02]  /*cde0*/  IADD3 R3, R1, 0x1688, RZ ;  /* 0x0000168801037810 */ /* 0x000fe40007ffe0ff */
[----:B------:R-:W-:Y:S02]  /*cdf0*/  IADD3 R2, R5, 0x4, RZ ;  /* 0x0000000405027810 */ /* 0x000fe40007ffe0ff */
[----:B------:R-:W-:Y:S02]  /*ce00*/  IADD3 R3, R3, c[0x0][0x20], RZ ;  /* 0x0000080003037a10 */ /* 0x000fe40007ffe0ff */
[----:B------:R-:W-:Y:S02]  /*ce10*/  MOV R8, 0xce30 ;  /* 0x0000ce3000087802 */ /* 0x000fe40000000f00 */
[----:B-----5:R-:W-:Y:S05]  /*ce20*/  CALL.REL.NOINC `($_ZN7cutlass13device_kernelIN5flash19enable_sm80_to_sm89INS1_16FlashAttnBwdSm80INS1_25CollectiveMainloopBwdSm80ILi2ELi2EN4cute5tupleIJNS5_1CILi128EEES8_NS7_ILi64EEEEEENS_10bfloat16_tEfNS_4arch4Sm80ELb1ELb0ELb1ELb1ELb0ELb0ELb0ELb0ELi2ELi4ELi4ELi4ELb0EEENS1_21CollectiveEpilogueBwdISA_SB_SD_Li256ELb1ELb0ELi2EEENS1_25SingleTileBwdLPTSchedulerILb1ELi128ELb0EEEEEEEEEvNT_6ParamsE$_ZN4cute3eso3ESOILb0ELb0EJiiNS_1CILi8192EEEEEC2ERKiS6_RKS3_) ;  /* 0xffffb7c000007944 */ /* 0x020fea0003c3ffff */
[----:B-1----:R1:W5:Y:S01]  /*ce30*/  LDL.64 R2, [R1+0x1688] ;  /* 0x0016880001027983 */ /* 0x0023620000100a00 */
[----:B------:R-:W-:Y:S02]  /*ce40*/  MOV R8, R6 ;  /* 0x0000000600087202 */ /* 0x000fe40000000f00 */
[----:B------:R-:W-:-:S04]  /*ce50*/  MOV R9, 0x0 ;  /* 0x0000000000097802 */ /* 0x000fc80000000f00 */
[----:B------:R-:W-:Y:S05]  /*ce60*/  RET.REL.NODEC R8 `(_ZN7cutlass13device_kernelIN5flash19enable_sm80_to_sm89INS1_16FlashAttnBwdSm80INS1_25CollectiveMainloopBwdSm80ILi2ELi2EN4cute5tupleIJNS5_1CILi128EEES8_NS7_ILi64EEEEEENS_10bfloat16_tEfNS_4arch4Sm80ELb1ELb0ELb1ELb1ELb0ELb0ELb0ELb0ELi2ELi4ELi4ELi4ELb0EEENS1_21CollectiveEpilogueBwdISA_SB_SD_Li256ELb1ELb0ELi2EEENS1_25SingleTileBwdLPTSchedulerILb1ELi128ELb0EEEEEEEEEvNT_6ParamsE) ;  /* 0xffff319008007950 */ /* 0x000fea0003c3ffff */
        .type           $_ZN7cutlass13device_kernelIN5flash19enable_sm80_to_sm89INS1_16FlashAttnBwdSm80INS1_25CollectiveMainloopBwdSm80ILi2ELi2EN4cute5tupleIJNS5_1CILi128EEES8_NS7_ILi64EEEEEENS_10bfloat16_tEfNS_4arch4Sm80ELb1ELb0ELb1ELb1ELb0ELb0ELb0ELb0ELi2ELi4ELi4ELi4ELb0EEENS1_21CollectiveEpilogueBwdISA_SB_SD_Li256ELb1ELb0ELi2EEENS1_25SingleTileBwdLPTSchedulerILb1ELi128ELb0EEEEEEEEEvNT_6ParamsE$_ZZN4cute12filter_tupleINS_5tupleIJNS_10UnderscoreES2_NS_1CILi0EEEEEENS1_IJNS1_IJNS3_ILi1EEES4_EEEiNS3_ILi1024EEEEEEZNS_5sliceIS5_S9_EEDaRKT_RKT0_EUlRKT_RKT0_E_EEDaSD_SG_OT1_ENKUlDpSJ_E_clIJNS1_IJS7_EEENS1_IJiEEENS1_IJEEEEEEDaSQ_,@function
        .size           $_ZN7cutlass13device_kernelIN5flash19enable_sm80_to_sm89INS1_16FlashAttnBwdSm80INS1_25CollectiveMainloopBwdSm80ILi2ELi2EN4cute5tupleIJNS5_1CILi128EEES8_NS7_ILi64EEEEEENS_10bfloat16_tEfNS_4arch4Sm80ELb1ELb0ELb1ELb1ELb0ELb0ELb0ELb0ELi2ELi4ELi4ELi4ELb0EEENS1_21CollectiveEpilogueBwdISA_SB_SD_Li256ELb1ELb0ELi2EEENS1_25SingleTileBwdLPTSchedulerILb1ELi128ELb0EEEEEEEEEvNT_6ParamsE$_ZZN4cute12filter_tupleINS_5tupleIJNS_10UnderscoreES2_NS_1CILi0EEEEEENS1_IJNS1_IJNS3_ILi1EEES4_EEEiNS3_ILi1024EEEEEEZNS_5sliceIS5_S9_EEDaRKT_RKT0_EUlRKT_RKT0_E_EEDaSD_SG_OT1_ENKUlDpSJ_E_clIJNS1_IJS7_EEENS1_IJiEEENS1_IJEEEEEEDaSQ_,($_ZN7cutlass13device_kernelIN5flash19enable_sm80_to_sm89INS1_16FlashAttnBwdSm80INS1_25CollectiveMainloopBwdSm80ILi2ELi2EN4cute5tupleIJNS5_1CILi128EEES8_NS7_ILi64EEEEEENS_10bfloat16_tEfNS_4arch4Sm80ELb1ELb0ELb1ELb1ELb0ELb0ELb0ELb0ELi2ELi4ELi4ELi4ELb0EEENS1_21CollectiveEpilogueBwdISA_SB_SD_Li256ELb1ELb0ELi2EEENS1_25SingleTileBwdLPTSchedulerILb1ELi128ELb0EEEEEEEEEvNT_6ParamsE$_ZZN4cute12filter_tupleINS_5tupleIJNS_10UnderscoreES2_S2_iEEENS1_IJNS1_IJNS_1CILi1EEENS4_ILi0EEEEEENS4_ILi4096EEENS1_IJiiEEENS1_IJS6_NS4_ILi8192EEEEEEEEEZNS_5sliceIS3_SC_EEDaRKT_RKT0_EUlRKT_RKT0_E_EEDaSG_SJ_OT1_ENKUlDpSM_E_clIJNS1_IJS7_EEENS1_IJS8_EEENS1_IJS9_EEENS1_IJEEEEEEDaST_ - $_ZN7cutlass13device_kernelIN5flash19enable_sm80_to_sm89INS1_16FlashAttnBwdSm80INS1_25CollectiveMainloopBwdSm80ILi2ELi2EN4cute5tupleIJNS5_1CILi128EEES8_NS7_ILi64EEEEEENS_10bfloat16_tEfNS_4arch4Sm80ELb1ELb0ELb1ELb1ELb0ELb0ELb0ELb0ELi2ELi4ELi4ELi4ELb0EEENS1_21CollectiveEpilogueBwdISA_SB_SD_Li256ELb1ELb0ELi2EEENS1_25SingleTileBwdLPTSchedulerILb1ELi128ELb0EEEEEEEEEvNT_6ParamsE$_ZZN4cute12filter_tupleINS_5tupleIJNS_10UnderscoreES2_NS_1CILi0EEEEEENS1_IJNS1_IJNS3_ILi1EEES4_EEEiNS3_ILi1024EEEEEEZNS_5sliceIS5_S9_EEDaRKT_RKT0_EUlRKT_RKT0_E_EEDaSD_SG_OT1_ENKUlDpSJ_E_clIJNS1_IJS7_EEENS1_IJiEEENS1_IJEEEEEEDaSQ_)
$_ZN7cutlass13device_kernelIN5flash19enable_sm80_to_sm89INS1_16FlashAttnBwdSm80INS1_25CollectiveMainloopBwdSm80ILi2ELi2EN4cute5tupleIJNS5_1CILi128EEES8_NS7_ILi64EEEEEENS_10bfloat16_tEfNS_4arch4Sm80ELb1ELb0ELb1ELb1ELb0ELb0ELb0ELb0ELi2ELi4ELi4ELi4ELb0EEENS1_21CollectiveEpilogueBwdISA_SB_SD_Li256ELb1ELb0ELi2EEENS1_25SingleTileBwdLPTSchedulerILb1ELi128ELb0EEEEEEEEEvNT_6ParamsE$_ZZN4cute12filter_tupleINS_5tupleIJNS_10UnderscoreES2_NS_1CILi0EEEEEENS1_IJNS1_IJNS3_ILi1EEES4_EEEiNS3_ILi1024EEEEEEZNS_5sliceIS5_S9_EEDaRKT_RKT0_EUlRKT_RKT0_E_EEDaSD_SG_OT1_ENKUlDpSJ_E_clIJNS1_IJS7_EEENS1_IJiEEENS1_IJEEEEEEDaSQ_:
[----:B------:R-:W-:Y:S02]  /*ce70*/  IADD3 R2, R1, 0x1680, RZ ;  /* 0x0000168001027810 */ /* 0x000fe40007ffe0ff */
[----:B------:R-:W-:Y:S02]  /*ce80*/  MOV R6, 0xceb0 ;  /* 0x0000ceb000067802 */ /* 0x000fe40000000f00 */
[----:B------:R-:W-:Y:S02]  /*ce90*/  IADD3 R2, R2, c[0x0][0x20], RZ ;  /* 0x0000080002027a10 */ /* 0x000fe40007ffe0ff */
[----:B------:R-:W-:Y:S05]  /*cea0*/  CALL.REL.NOINC `($_ZN7cutlass13device_kernelIN5flash19enable_sm80_to_sm89INS1_16FlashAttnBwdSm80INS1_25CollectiveMainloopBwdSm80ILi2ELi2EN4cute5tupleIJNS5_1CILi128EEES8_NS7_ILi64EEEEEENS_10bfloat16_tEfNS_4arch4Sm80ELb1ELb0ELb1ELb1ELb0ELb0ELb0ELb0ELi2ELi4ELi4ELi4ELb0EEENS1_21CollectiveEpilogueBwdISA_SB_SD_Li256ELb1ELb0ELi2EEENS1_25SingleTileBwdLPTSchedulerILb1ELi128ELb0EEEEEEEEEvNT_6ParamsE$_ZN4cute3eso3ESOILb1ELb0EJNS_5tupleIJNS_1CILi1EEENS3_ILi0EEEEEEiEEC2ERKS6_RKi) ;  /* 0xffffd2b000007944 */ /* 0x000fea0003c3ffff */
[----:B-1----:R1:W5:Y:S01]  /*ceb0*/  LDL R3, [R1+0x1680] ;  /* 0x0016800001037983 */ /* 0x0023620000100800 */
[----:B------:R-:W-:-:S04]  /*cec0*/  MOV R5, 0x0 ;  /* 0x0000000000057802 */ /* 0x000fc80000000f00 */
[----:B------:R-:W-:Y:S05]  /*ced0*/  RET.REL.NODEC R4 `(_ZN7cutlass13device_kernelIN5flash19enable_sm80_to_sm89INS1_16FlashAttnBwdSm80INS1_25CollectiveMainloopBwdSm80ILi2ELi2EN4cute5tupleIJNS5_1CILi128EEES8_NS7_ILi64EEEEEENS_10bfloat16_tEfNS_4arch4Sm80ELb1ELb0ELb1ELb1ELb0ELb0ELb0ELb0ELi2ELi4ELi4ELi4ELb0EEENS1_21CollectiveEpilogueBwdISA_SB_SD_Li256ELb1ELb0ELi2EEENS1_25SingleTileBwdLPTSchedulerILb1ELi128ELb0EEEEEEEEEvNT_6ParamsE) ;  /* 0xffff312004007950 */ /* 0x000fea0003c3ffff */
        .type           $_ZN7cutlass13device_kernelIN5flash19enable_sm80_to_sm89INS1_16FlashAttnBwdSm80INS1_25CollectiveMainloopBwdSm80ILi2ELi2EN4cute5tupleIJNS5_1CILi128EEES8_NS7_ILi64EEEEEENS_10bfloat16_tEfNS_4arch4Sm80ELb1ELb0ELb1ELb1ELb0ELb0ELb0ELb0ELi2ELi4ELi4ELi4ELb0EEENS1_21CollectiveEpilogueBwdISA_SB_SD_Li256ELb1ELb0ELi2EEENS1_25SingleTileBwdLPTSchedulerILb1ELi128ELb0EEEEEEEEEvNT_6ParamsE$_ZZN4cute12filter_tupleINS_5tupleIJNS_10UnderscoreES2_S2_iEEENS1_IJNS1_IJNS_1CILi1EEENS4_ILi0EEEEEENS4_ILi4096EEENS1_IJiiEEENS1_IJS6_NS4_ILi8192EEEEEEEEEZNS_5sliceIS3_SC_EEDaRKT_RKT0_EUlRKT_RKT0_E_EEDaSG_SJ_OT1_ENKUlDpSM_E_clIJNS1_IJS7_EEENS1_IJS8_EEENS1_IJS9_EEENS1_IJEEEEEEDaST_,@function
        .size           $_ZN7cutlass13device_kernelIN5flash19enable_sm80_to_sm89INS1_16FlashAttnBwdSm80INS1_25CollectiveMainloopBwdSm80ILi2ELi2EN4cute5tupleIJNS5_1CILi128EEES8_NS7_ILi64EEEEEENS_10bfloat16_tEfNS_4arch4Sm80ELb1ELb0ELb1ELb1ELb0ELb0ELb0ELb0ELi2ELi4ELi4ELi4ELb0EEENS1_21CollectiveEpilogueBwdISA_SB_SD_Li256ELb1ELb0ELi2EEENS1_25SingleTileBwdLPTSchedulerILb1ELi128ELb0EEEEEEEEEvNT_6ParamsE$_ZZN4cute12filter_tupleINS_5tupleIJNS_10UnderscoreES2_S2_iEEENS1_IJNS1_IJNS_1CILi1EEENS4_ILi0EEEEEENS4_ILi4096EEENS1_IJiiEEENS1_IJS6_NS4_ILi8192EEEEEEEEEZNS_5sliceIS3_SC_EEDaRKT_RKT0_EUlRKT_RKT0_E_EEDaSG_SJ_OT1_ENKUlDpSM_E_clIJNS1_IJS7_EEENS1_IJS8_EEENS1_IJS9_EEENS1_IJEEEEEEDaST_,($_ZN7cutlass13device_kernelIN5flash19enable_sm80_to_sm89INS1_16FlashAttnBwdSm80INS1_25CollectiveMainloopBwdSm80ILi2ELi2EN4cute5tupleIJNS5_1CILi128EEES8_NS7_ILi64EEEEEENS_10bfloat16_tEfNS_4arch4Sm80ELb1ELb0ELb1ELb1ELb0ELb0ELb0ELb0ELi2ELi4ELi4ELi4ELb0EEENS1_21CollectiveEpilogueBwdISA_SB_SD_Li256ELb1ELb0ELi2EEENS1_25SingleTileBwdLPTSchedulerILb1ELi128ELb0EEEEEEEEEvNT_6ParamsE$_ZZN4cute12filter_tupleINS_5tupleIJNS_10UnderscoreES2_S2_iEEENS1_IJNS1_IJNS_1CILi1EEENS4_ILi0EEEEEEiNS4_ILi1024EEENS4_ILi8192EEEEEEZNS_5sliceIS3_SA_EEDaRKT_RKT0_EUlRKT_RKT0_E_EEDaSE_SH_OT1_ENKUlDpSK_E_clIJNS1_IJS7_EEENS1_IJiEEENS1_IJS8_EEENS1_IJEEEEEEDaSR_ - $_ZN7cutlass13device_kernelIN5flash19enable_sm80_to_sm89INS1_16FlashAttnBwdSm80INS1_25CollectiveMainloopBwdSm80ILi2ELi2EN4cute5tupleIJNS5_1CILi128EEES8_NS7_ILi64EEEEEENS_10bfloat16_tEfNS_4arch4Sm80ELb1ELb0ELb1ELb1ELb0ELb0ELb0ELb0ELi2ELi4ELi4ELi4ELb0EEENS1_21CollectiveEpilogueBwdISA_SB_SD_Li256ELb1ELb0ELi2EEENS1_25SingleTileBwdLPTSchedulerILb1ELi128ELb0EEEEEEEEEvNT_6ParamsE$_ZZN4cute12filter_tupleINS_5tupleIJNS_10UnderscoreES2_S2_iEEENS1_IJNS1_IJNS_1CILi1EEENS4_ILi0EEEEEENS4_ILi4096EEENS1_IJiiEEENS1_IJS6_NS4_ILi8192EEEEEEEEEZNS_5sliceIS3_SC_EEDaRKT_RKT0_EUlRKT_RKT0_E_EEDaSG_SJ_OT1_ENKUlDpSM_E_clIJNS1_IJS7_EEENS1_IJS8_EEENS1_IJS9_EEENS1_IJEEEEEEDaST_)
$_ZN7cutlass13device_kernelIN5flash19enable_sm80_to_sm89INS1_16FlashAttnBwdSm80INS1_25CollectiveMainloopBwdSm80ILi2ELi2EN4cute5tupleIJNS5_1CILi128EEES8_NS7_ILi64EEEEEENS_10bfloat16_tEfNS_4arch4Sm80ELb1ELb0ELb1ELb1ELb0ELb0ELb0ELb0ELi2ELi4ELi4ELi4ELb0EEENS1_21CollectiveEpilogueBwdISA_SB_SD_Li256ELb1ELb0ELi2EEENS1_25SingleTileBwdLPTSchedulerILb1ELi128ELb0EEEEEEEEEvNT_6ParamsE$_ZZN4cute12filter_tupleINS_5tupleIJNS_10UnderscoreES2_S2_iEEENS1_IJNS1_IJNS_1CILi1EEENS4_ILi0EEEEEENS4_ILi4096EEENS1_IJiiEEENS1_IJS6_NS4_ILi8192EEEEEEEEEZNS_5sliceIS3_SC_EEDaRKT_RKT0_EUlRKT_RKT0_E_EEDaSG_SJ_OT1_ENKUlDpSM_E_clIJNS1_IJS7_EEENS1_IJS8_EEENS1_IJS9_EEENS1_IJEEEEEEDaST_:
[----:B------:R-:W-:-:S05]  /*cee0*/  IADD3 R8, R58, -c[0x0][0x20], RZ ;  /* 0x800008003a087a10 */ /* 0x000fca0007ffe0ff */
[----:B------:R1:W5:Y:S04]  /*cef0*/  LDL R5, [R8] ;  /* 0x0000000008057983 */ /* 0x0003680000100800 */
[----:B------:R1:W5:Y:S01]  /*cf00*/  LDL R3, [R8+0x4] ;  /* 0x0000040008037983 */ /* 0x0003620000100800 */
[----:B------:R-:W-:Y:S02]  /*cf10*/  IADD3 R2, R1, 0x1380, RZ ;  /* 0x0000138001027810 */ /* 0x000fe40007ffe0ff */
[----:B------:R-:W-:Y:S02]  /*cf20*/  MOV R6, 0xcf50 ;  /* 0x0000cf5000067802 */ /* 0x000fe40000000f00 */
[----:B------:R-:W-:Y:S02]  /*cf30*/  IADD3 R2, R2, c[0x0][0x20], RZ ;  /* 0x0000080002027a10 */ /* 0x000fe40007ffe0ff */
[----:B-1---5:R-:W-:Y:S05]  /*cf40*/  CALL.REL.NOINC `($_ZN7cutlass13device_kernelIN5flash19enable_sm80_to_sm89INS1_16FlashAttnBwdSm80INS1_25CollectiveMainloopBwdSm80ILi2ELi2EN4cute5tupleIJNS5_1CILi128EEES8_NS7_ILi64EEEEEENS_10bfloat16_tEfNS_4arch4Sm80ELb1ELb0ELb1ELb1ELb0ELb0ELb0ELb0ELi2ELi4ELi4ELi4ELb0EEENS1_21CollectiveEpilogueBwdISA_SB_SD_Li256ELb1ELb0ELi2EEENS1_25SingleTileBwdLPTSchedulerILb1ELi128ELb0EEEEEEEEEvNT_6ParamsE$_ZN4cute3eso3ESOILb1ELb0EJNS_5tupleIJNS_1CILi1EEENS3_ILi0EEEEEENS3_ILi4096EEENS2_IJiiEEEEEC2ERKS6_RKS7_RKS8_) ;  /* 0xffffd1b000007944 */ /* 0x022fea0003c3ffff */
[----:B-1----:R1:W5:Y:S01]  /*cf50*/  LDL.64 R2, [R1+0x1380] ;  /* 0x0013800001027983 */ /* 0x0023620000100a00 */
[----:B------:R-:W-:-:S04]  /*cf60*/  MOV R5, 0x0 ;  /* 0x0000000000057802 */ /* 0x000fc80000000f00 */
[----:B------:R-:W-:Y:S05]  /*cf70*/  RET.REL.NODEC R4 `(_ZN7cutlass13device_kernelIN5flash19enable_sm80_to_sm89INS1_16FlashAttnBwdSm80INS1_25CollectiveMainloopBwdSm80ILi2ELi2EN4cute5tupleIJNS5_1CILi128EEES8_NS7_ILi64EEEEEENS_10bfloat16_tEfNS_4arch4Sm80ELb1ELb0ELb1ELb1ELb0ELb0ELb0ELb0ELi2ELi4ELi4ELi4ELb0EEENS1_21CollectiveEpilogueBwdISA_SB_SD_Li256ELb1ELb0ELi2EEENS1_25SingleTileBwdLPTSchedulerILb1ELi128ELb0EEEEEEEEEvNT_6ParamsE) ;  /* 0xffff308004007950 */ /* 0x000fea0003c3ffff */
        .type           $_ZN7cutlass13device_kernelIN5flash19enable_sm80_to_sm89INS1_16FlashAttnBwdSm80INS1_25CollectiveMainloopBwdSm80ILi2ELi2EN4cute5tupleIJNS5_1CILi128EEES8_NS7_ILi64EEEEEENS_10bfloat16_tEfNS_4arch4Sm80ELb1ELb0ELb1ELb1ELb0ELb0ELb0ELb0ELi2ELi4ELi4ELi4ELb0EEENS1_21CollectiveEpilogueBwdISA_SB_SD_Li256ELb1ELb0ELi2EEENS1_25SingleTileBwdLPTSchedulerILb1ELi128ELb0EEEEEEEEEvNT_6ParamsE$_ZZN4cute12filter_tupleINS_5tupleIJNS_10UnderscoreES2_S2_iEEENS1_IJNS1_IJNS_1CILi1EEENS4_ILi0EEEEEEiNS4_ILi1024EEENS4_ILi8192EEEEEEZNS_5sliceIS3_SA_EEDaRKT_RKT0_EUlRKT_RKT0_E_EEDaSE_SH_OT1_ENKUlDpSK_E_clIJNS1_IJS7_EEENS1_IJiEEENS1_IJS8_EEENS1_IJEEEEEEDaSR_,@function
        .size           $_ZN7cutlass13device_kernelIN5flash19enable_sm80_to_sm89INS1_16FlashAttnBwdSm80INS1_25CollectiveMainloopBwdSm80ILi2ELi2EN4cute5tupleIJNS5_1CILi128EEES8_NS7_ILi64EEEEEENS_10bfloat16_tEfNS_4arch4Sm80ELb1ELb0ELb1ELb1ELb0ELb0ELb0ELb0ELi2ELi4ELi4ELi4ELb0EEENS1_21CollectiveEpilogueBwdISA_SB_SD_Li256ELb1ELb0ELi2EEENS1_25SingleTileBwdLPTSchedulerILb1ELi128ELb0EEEEEEEEEvNT_6ParamsE$_ZZN4cute12filter_tupleINS_5tupleIJNS_10UnderscoreES2_S2_iEEENS1_IJNS1_IJNS_1CILi1EEENS4_ILi0EEEEEEiNS4_ILi1024EEENS4_ILi8192EEEEEEZNS_5sliceIS3_SA_EEDaRKT_RKT0_EUlRKT_RKT0_E_EEDaSE_SH_OT1_ENKUlDpSK_E_clIJNS1_IJS7_EEENS1_IJiEEENS1_IJS8_EEENS1_IJEEEEEEDaSR_,($_ZN7cutlass13device_kernelIN5flash19enable_sm80_to_sm89INS1_16FlashAttnBwdSm80INS1_25CollectiveMainloopBwdSm80ILi2ELi2EN4cute5tupleIJNS5_1CILi128EEES8_NS7_ILi64EEEEEENS_10bfloat16_tEfNS_4arch4Sm80ELb1ELb0ELb1ELb1ELb0ELb0ELb0ELb0ELi2ELi4ELi4ELi4ELb0EEENS1_21CollectiveEpilogueBwdISA_SB_SD_Li256ELb1ELb0ELi2EEENS1_25SingleTileBwdLPTSchedulerILb1ELi128ELb0EEEEEEEEEvNT_6ParamsE$_ZZN4cute12filter_tupleINS_5tupleIJNS_10UnderscoreES2_S2_iEEENS1_IJNS1_IJNS_1CILi1EEENS4_ILi0EEEEEElS6_lEEEZNS_5sliceIS3_S8_EEDaRKT_RKT0_EUlRKT_RKT0_E_EEDaSC_SF_OT1_ENKUlDpSI_E_clIJNS1_IJS7_EEENS1_IJlEEENS1_IJS6_EEENS1_IJEEEEEEDaSP_ - $_ZN7cutlass13device_kernelIN5flash19enable_sm80_to_sm89INS1_16FlashAttnBwdSm80INS1_25CollectiveMainloopBwdSm80ILi2ELi2EN4cute5tupleIJNS5_1CILi128EEES8_NS7_ILi64EEEEEENS_10bfloat16_tEfNS_4arch4Sm80ELb1ELb0ELb1ELb1ELb0ELb0ELb0ELb0ELi2ELi4ELi4ELi4ELb0EEENS1_21CollectiveEpilogueBwdISA_SB_SD_Li256ELb1ELb0ELi2EEENS1_25SingleTileBwdLPTSchedulerILb1ELi128ELb0EEEEEEEEEvNT_6ParamsE$_ZZN4cute12filter_tupleINS_5tupleIJNS_10UnderscoreES2_S2_iEEENS1_IJNS1_IJNS_1CILi1EEENS4_ILi0EEEEEEiNS4_ILi1024EEENS4_ILi8192EEEEEEZNS_5sliceIS3_SA_EEDaRKT_RKT0_EUlRKT_RKT0_E_EEDaSE_SH_OT1_ENKUlDpSK_E_clIJNS1_IJS7_EEENS1_IJiEEENS1_IJS8_EEENS1_IJEEEEEEDaSR_)
$_ZN7cutlass13device_kernelIN5flash19enable_sm80_to_sm89INS1_16FlashAttnBwdSm80INS1_25CollectiveMainloopBwdSm80ILi2ELi2EN4cute5tupleIJNS5_1CILi128EEES8_NS7_ILi64EEEEEENS_10bfloat16_tEfNS_4arch4Sm80ELb1ELb0ELb1ELb1ELb0ELb0ELb0ELb0ELi2ELi4ELi4ELi4ELb0EEENS1_21CollectiveEpilogueBwdISA_SB_SD_Li256ELb1ELb0ELi2EEENS1_25SingleTileBwdLPTSchedulerILb1ELi128ELb0EEEEEEEEEvNT_6ParamsE$_ZZN4cute12filter_tupleINS_5tupleIJNS_10UnderscoreES2_S2_iEEENS1_IJNS1_IJNS_1CILi1EEENS4_ILi0EEEEEEiNS4_ILi1024EEENS4_ILi8192EEEEEEZNS_5sliceIS3_SA_EEDaRKT_RKT0_EUlRKT_RKT0_E_EEDaSE_SH_OT1_ENKUlDpSK_E_clIJNS1_IJS7_EEENS1_IJiEEENS1_IJS8_EEENS1_IJEEEEEEDaSR_:
[----:B------:R-:W-:Y:S02]  /*cf80*/  IADD3 R2, R1, 0x1380, RZ ;  /* 0x0000138001027810 */ /* 0x000fe40007ffe0ff */
[----:B------:R-:W-:Y:S02]  /*cf90*/  MOV R8, 0xcfc0 ;  /* 0x0000cfc000087802 */ /* 0x000fe40000000f00 */
[----:B------:R-:W-:Y:S02]  /*cfa0*/  IADD3 R2, R2, c[0x0][0x20], RZ ;  /* 0x0000080002027a10 */ /* 0x000fe40007ffe0ff */
[----:B------:R-:W-:Y:S05]  /*cfb0*/  CALL.REL.NOINC `($_ZN7cutlass13device_kernelIN5flash19enable_sm80_to_sm89INS1_16FlashAttnBwdSm80INS1_25CollectiveMainloopBwdSm80ILi2ELi2EN4cute5tupleIJNS5_1CILi128EEES8_NS7_ILi64EEEEEENS_10bfloat16_tEfNS_4arch4Sm80ELb1ELb0ELb1ELb1ELb0ELb0ELb0ELb0ELi2ELi4ELi4ELi4ELb0EEENS1_21CollectiveEpilogueBwdISA_SB_SD_Li256ELb1ELb0ELi2EEENS1_25SingleTileBwdLPTSchedulerILb1ELi128ELb0EEEEEEEEEvNT_6ParamsE$_ZN4cute3eso3ESOILb1ELb0EJNS_5tupleIJNS_1CILi1EEENS3_ILi0EEEEEEiNS3_ILi1024EEEEEC2ERKS6_RKiRKS7_) ;  /* 0xffffd1e000007944 */ /* 0x000fea0003c3ffff */
[----:B-1----:R1:W5:Y:S01]  /*cfc0*/  LDL R3, [R1+0x1380] ;  /* 0x0013800001037983 */ /* 0x0023620000100800 */
[----:B------:R-:W-:Y:S02]  /*cfd0*/  MOV R8, R4 ;  /* 0x0000000400087202 */ /* 0x000fe40000000f00 */
[----:B------:R-:W-:-:S04]  /*cfe0*/  MOV R9, 0x0 ;  /* 0x0000000000097802 */ /* 0x000fc80000000f00 */
[----:B------:R-:W-:Y:S05]  /*cff0*/  RET.REL.NODEC R8 `(_ZN7cutlass13device_kernelIN5flash19enable_sm80_to_sm89INS1_16FlashAttnBwdSm80INS1_25CollectiveMainloopBwdSm80ILi2ELi2EN4cute5tupleIJNS5_1CILi128EEES8_NS7_ILi64EEEEEENS_10bfloat16_tEfNS_4arch4Sm80ELb1ELb0ELb1ELb1ELb0ELb0ELb0ELb0ELi2ELi4ELi4ELi4ELb0EEENS1_21CollectiveEpilogueBwdISA_SB_SD_Li256ELb1ELb0ELi2EEENS1_25SingleTileBwdLPTSchedulerILb1ELi128ELb0EEEEEEEEEvNT_6ParamsE) ;  /* 0xffff300008007950 */ /* 0x000fea0003c3ffff */
        .type           $_ZN7cutlass13device_kernelIN5flash19enable_sm80_to_sm89INS1_16FlashAttnBwdSm80INS1_25CollectiveMainloopBwdSm80ILi2ELi2EN4cute5tupleIJNS5_1CILi128EEES8_NS7_ILi64EEEEEENS_10bfloat16_tEfNS_4arch4Sm80ELb1ELb0ELb1ELb1ELb0ELb0ELb0ELb0ELi2ELi4ELi4ELi4ELb0EEENS1_21CollectiveEpilogueBwdISA_SB_SD_Li256ELb1ELb0ELi2EEENS1_25SingleTileBwdLPTSchedulerILb1ELi128ELb0EEEEEEEEEvNT_6ParamsE$_ZZN4cute12filter_tupleINS_5tupleIJNS_10UnderscoreES2_S2_iEEENS1_IJNS1_IJNS_1CILi1EEENS4_ILi0EEEEEElS6_lEEEZNS_5sliceIS3_S8_EEDaRKT_RKT0_EUlRKT_RKT0_E_EEDaSC_SF_OT1_ENKUlDpSI_E_clIJNS1_IJS7_EEENS1_IJlEEENS1_IJS6_EEENS1_IJEEEEEEDaSP_,@function
        .size           $_ZN7cutlass13device_kernelIN5flash19enable_sm80_to_sm89INS1_16FlashAttnBwdSm80INS1_25CollectiveMainloopBwdSm80ILi2ELi2EN4cute5tupleIJNS5_1CILi128EEES8_NS7_ILi64EEEEEENS_10bfloat16_tEfNS_4arch4Sm80ELb1ELb0ELb1ELb1ELb0ELb0ELb0ELb0ELi2ELi4ELi4ELi4ELb0EEENS1_21CollectiveEpilogueBwdISA_SB_SD_Li256ELb1ELb0ELi2EEENS1_25SingleTileBwdLPTSchedulerILb1ELi128ELb0EEEEEEEEEvNT_6ParamsE$_ZZN4cute12filter_tupleINS_5tupleIJNS_10UnderscoreES2_S2_iEEENS1_IJNS1_IJNS_1CILi1EEENS4_ILi0EEEEEElS6_lEEEZNS_5sliceIS3_S8_EEDaRKT_RKT0_EUlRKT_RKT0_E_EEDaSC_SF_OT1_ENKUlDpSI_E_clIJNS1_IJS7_EEENS1_IJlEEENS1_IJS6_EEENS1_IJEEEEEEDaSP_,($_ZN7cutlass13device_kernelIN5flash19enable_sm80_to_sm89INS1_16FlashAttnBwdSm80INS1_25CollectiveMainloopBwdSm80ILi2ELi2EN4cute5tupleIJNS5_1CILi128EEES8_NS7_ILi64EEEEEENS_10bfloat16_tEfNS_4arch4Sm80ELb1ELb0ELb1ELb1ELb0ELb0ELb0ELb0ELi2ELi4ELi4ELi4ELb0EEENS1_21CollectiveEpilogueBwdISA_SB_SD_Li256ELb1ELb0ELi2EEENS1_25SingleTileBwdLPTSchedulerILb1ELi128ELb0EEEEEEEEEvNT_6ParamsE$_ZZN4cute12filter_tupleINS_5tupleIJNS_10UnderscoreES2_iEEENS1_IJNS1_IJNS_1CILi1EEENS4_ILi0EEEEEEiNS4_ILi1024EEEEEEZNS_5sliceIS3_S9_EEDaRKT_RKT0_EUlRKT_RKT0_E_EEDaSD_SG_OT1_ENKUlDpSJ_E_clIJNS1_IJS7_EEENS1_IJiEEENS1_IJEEEEEEDaSQ_ - $_ZN7cutlass13device_kernelIN5flash19enable_sm80_to_sm89INS1_16FlashAttnBwdSm80INS1_25CollectiveMainloopBwdSm80ILi2ELi2EN4cute5tupleIJNS5_1CILi128EEES8_NS7_ILi64EEEEEENS_10bfloat16_tEfNS_4arch4Sm80ELb1ELb0ELb1ELb1ELb0ELb0ELb0ELb0ELi2ELi4ELi4ELi4ELb0EEENS1_21CollectiveEpilogueBwdISA_SB_SD_Li256ELb1ELb0ELi2EEENS1_25SingleTileBwdLPTSchedulerILb1ELi128ELb0EEEEEEEEEvNT_6ParamsE$_ZZN4cute12filter_tupleINS_5tupleIJNS_10UnderscoreES2_S2_iEEENS1_IJNS1_IJNS_1CILi1EEENS4_ILi0EEEEEElS6_lEEEZNS_5sliceIS3_S8_EEDaRKT_RKT0_EUlRKT_RKT0_E_EEDaSC_SF_OT1_ENKUlDpSI_E_clIJNS1_IJS7_EEENS1_IJlEEENS1_IJS6_EEENS1_IJEEEEEEDaSP_)
$_ZN7cutlass13device_kernelIN5flash19enable_sm80_to_sm89INS1_16FlashAttnBwdSm80INS1_25CollectiveMainloopBwdSm80ILi2ELi2EN4cute5tupleIJNS5_1CILi128EEES8_NS7_ILi64EEEEEENS_10bfloat16_tEfNS_4arch4Sm80ELb1ELb0ELb1ELb1ELb0ELb0ELb0ELb0ELi2ELi4ELi4ELi4ELb0EEENS1_21CollectiveEpilogueBwdISA_SB_SD_Li256ELb1ELb0ELi2EEENS1_25SingleTileBwdLPTSchedulerILb1ELi128ELb0EEEEEEEEEvNT_6ParamsE$_ZZN4cute12filter_tupleINS_5tupleIJNS_10UnderscoreES2_S2_iEEENS1_IJNS1_IJNS_1CILi1EEENS4_ILi0EEEEEElS6_lEEEZNS_5sliceIS3_S8_EEDaRKT_RKT0_EUlRKT_RKT0_E_EEDaSC_SF_OT1_ENKUlDpSI_E_clIJNS1_IJS7_EEENS1_IJlEEENS1_IJS6_EEENS1_IJEEEEEEDaSP_:
[----:B------:R-:W-:Y:S02]  /*d000*/  IADD3 R3, R1, 0x16a8, RZ ;  /* 0x000016a801037810 */ /* 0x000fe40007ffe0ff */
[----:B------:R-:W-:Y:S02]  /*d010*/  MOV R6, 0xd040 ;  /* 0x0000d04000067802 */ /* 0x000fe40000000f00 */
[----:B------:R-:W-:Y:S02]  /*d020*/  IADD3 R3, R3, c[0x0][0x20], RZ ;  /* 0x0000080003037a10 */ /* 0x000fe40007ffe0ff */
[----:B------:R-:W-:Y:S05]  /*d030*/  CALL.REL.NOINC `($_ZN7cutlass13device_kernelIN5flash19enable_sm80_to_sm89INS1_16FlashAttnBwdSm80INS1_25CollectiveMainloopBwdSm80ILi2ELi2EN4cute5tupleIJNS5_1CILi128EEES8_NS7_ILi64EEEEEENS_10bfloat16_tEfNS_4arch4Sm80ELb1ELb0ELb1ELb1ELb0ELb0ELb0ELb0ELi2ELi4ELi4ELi4ELb0EEENS1_21CollectiveEpilogueBwdISA_SB_SD_Li256ELb1ELb0ELi2EEENS1_25SingleTileBwdLPTSchedulerILb1ELi128ELb0EEEEEEEEEvNT_6ParamsE$_ZN4cute3eso3ESOILb1ELb0EJNS_5tupleIJNS_1CILi1EEENS3_ILi0EEEEEElS5_EEC2ERKS6_RKlRKS5_) ;  /* 0xffffd1a000007944 */ /* 0x000fea0003c3ffff */
[----:B-1----:R1:W5:Y:S01]  /*d040*/  LDL.64 R2, [R1+0x16a8] ;  /* 0x0016a80001027983 */ /* 0x0023620000100a00 */
[----:B------:R-:W-:-:S04]  /*d050*/  MOV R5, 0x0 ;  /* 0x0000000000057802 */ /* 0x000fc80000000f00 */
[----:B------:R-:W-:Y:S05]  /*d060*/  RET.REL.NODEC R4 `(_ZN7cutlass13device_kernelIN5flash19enable_sm80_to_sm89INS1_16FlashAttnBwdSm80INS1_25CollectiveMainloopBwdSm80ILi2ELi2EN4cute5tupleIJNS5_1CILi128EEES8_NS7_ILi64EEEEEENS_10bfloat16_tEfNS_4arch4Sm80ELb1ELb0ELb1ELb1ELb0ELb0ELb0ELb0ELi2ELi4ELi4ELi4ELb0EEENS1_21CollectiveEpilogueBwdISA_SB_SD_Li256ELb1ELb0ELi2EEENS1_25SingleTileBwdLPTSchedulerILb1ELi128ELb0EEEEEEEEEvNT_6ParamsE) ;  /* 0xffff2f9004007950 */ /* 0x000fea0003c3ffff */
        .type           $_ZN7cutlass13device_kernelIN5flash19enable_sm80_to_sm89INS1_16FlashAttnBwdSm80INS1_25CollectiveMainloopBwdSm80ILi2ELi2EN4cute5tupleIJNS5_1CILi128EEES8_NS7_ILi64EEEEEENS_10bfloat16_tEfNS_4arch4Sm80ELb1ELb0ELb1ELb1ELb0ELb0ELb0ELb0ELi2ELi4ELi4ELi4ELb0EEENS1_21CollectiveEpilogueBwdISA_SB_SD_Li256ELb1ELb0ELi2EEENS1_25SingleTileBwdLPTSchedulerILb1ELi128ELb0EEEEEEEEEvNT_6ParamsE$_ZZN4cute12filter_tupleINS_5tupleIJNS_10UnderscoreES2_iEEENS1_IJNS1_IJNS_1CILi1EEENS4_ILi0EEEEEEiNS4_ILi1024EEEEEEZNS_5sliceIS3_S9_EEDaRKT_RKT0_EUlRKT_RKT0_E_EEDaSD_SG_OT1_ENKUlDpSJ_E_clIJNS1_IJS7_EEENS1_IJiEEENS1_IJEEEEEEDaSQ_,@function
        .size           $_ZN7cutlass13device_kernelIN5flash19enable_sm80_to_sm89INS1_16FlashAttnBwdSm80INS1_25CollectiveMainloopBwdSm80ILi2ELi2EN4cute5tupleIJNS5_1CILi128EEES8_NS7_ILi64EEEEEENS_10bfloat16_tEfNS_4arch4Sm80ELb1ELb0ELb1ELb1ELb0ELb0ELb0ELb0ELi2ELi4ELi4ELi4ELb0EEENS1_21CollectiveEpilogueBwdISA_SB_SD_Li256ELb1ELb0ELi2EEENS1_25SingleTileBwdLPTSchedulerILb1ELi128ELb0EEEEEEEEEvNT_6ParamsE$_ZZN4cute12filter_tupleINS_5tupleIJNS_10UnderscoreES2_iEEENS1_IJNS1_IJNS_1CILi1EEENS4_ILi0EEEEEEiNS4_ILi1024EEEEEEZNS_5sliceIS3_S9_EEDaRKT_RKT0_EUlRKT_RKT0_E_EEDaSD_SG_OT1_ENKUlDpSJ_E_clIJNS1_IJS7_EEENS1_IJiEEENS1_IJEEEEEEDaSQ_,($_ZN7cutlass13device_kernelIN5flash19enable_sm80_to_sm89INS1_16FlashAttnBwdSm80INS1_25CollectiveMainloopBwdSm80ILi2ELi2EN4cute5tupleIJNS5_1CILi128EEES8_NS7_ILi64EEEEEENS_10bfloat16_tEfNS_4arch4Sm80ELb1ELb0ELb1ELb1ELb0ELb0ELb0ELb0ELi2ELi4ELi4ELi4ELb0EEENS1_21CollectiveEpilogueBwdISA_SB_SD_Li256ELb1ELb0ELi2EEENS1_25SingleTileBwdLPTSchedulerILb1ELi128ELb0EEEEEEEEEvNT_6ParamsE$_ZZN4cute12filter_tupleINS_5tupleIJNS_1CILi0EEENS1_IJNS2_ILi1EEENS2_ILi512EEEiEEEEEEZNS_16flatten_to_tupleIS7_EEDaRKT_EUlRKT_E_EEDaSB_OT0_ENKUlDpSE_E_clIJNS1_IJS3_EEES6_EEEDaSI_ - $_ZN7cutlass13device_kernelIN5flash19enable_sm80_to_sm89INS1_16FlashAttnBwdSm80INS1_25CollectiveMainloopBwdSm80ILi2ELi2EN4cute5tupleIJNS5_1CILi128EEES8_NS7_ILi64EEEEEENS_10bfloat16_tEfNS_4arch4Sm80ELb1ELb0ELb1ELb1ELb0ELb0ELb0ELb0ELi2ELi4ELi4ELi4ELb0EEENS1_21CollectiveEpilogueBwdISA_SB_SD_Li256ELb1ELb0ELi2EEENS1_25SingleTileBwdLPTSchedulerILb1ELi128ELb0EEEEEEEEEvNT_6ParamsE$_ZZN4cute12filter_tupleINS_5tupleIJNS_10UnderscoreES2_iEEENS1_IJNS1_IJNS_1CILi1EEENS4_ILi0EEEEEEiNS4_ILi1024EEEEEEZNS_5sliceIS3_S9_EEDaRKT_RKT0_EUlRKT_RKT0_E_EEDaSD_SG_OT1_ENKUlDpSJ_E_clIJNS1_IJS7_EEENS1_IJiEEENS1_IJEEEEEEDaSQ_)
$_ZN7cutlass13device_kernelIN5flash19enable_sm80_to_sm89INS1_16FlashAttnBwdSm80INS1_25CollectiveMainloopBwdSm80ILi2ELi2EN4cute5tupleIJNS5_1CILi128EEES8_NS7_ILi64EEEEEENS_10bfloat16_tEfNS_4arch4Sm80ELb1ELb0ELb1ELb1ELb0ELb0ELb0ELb0ELi2ELi4ELi4ELi4ELb0EEENS1_21CollectiveEpilogueBwdISA_SB_SD_Li256ELb1ELb0ELi2EEENS1_25SingleTileBwdLPTSchedulerILb1ELi128ELb0EEEEEEEEEvNT_6ParamsE$_ZZN4cute12filter_tupleINS_5tupleIJNS_10UnderscoreES2_iEEENS1_IJNS1_IJNS_1CILi1EEENS4_ILi0EEEEEEiNS4_ILi1024EEEEEEZNS_5sliceIS3_S9_EEDaRKT_RKT0_EUlRKT_RKT0_E_EEDaSD_SG_OT1_ENKUlDpSJ_E_clIJNS1_IJS7_EEENS1_IJiEEENS1_IJEEEEEEDaSQ_:
[----:B------:R-:W-:Y:S02]  /*d070*/  IADD3 R2, R1, 0x1680, RZ ;  /* 0x0000168001027810 */ /* 0x000fe40007ffe0ff */
[----:B------:R-:W-:Y:S02]  /*d080*/  MOV R6, 0xd0b0 ;  /* 0x0000d0b000067802 */ /* 0x000fe40000000f00 */
[----:B------:R-:W-:Y:S02]  /*d090*/  IADD3 R2, R2, c[0x0][0x20], RZ ;  /* 0x0000080002027a10 */ /* 0x000fe40007ffe0ff */
[----:B------:R-:W-:Y:S05]  /*d0a0*/  CALL.REL.NOINC `($_ZN7cutlass13device_kernelIN5flash19enable_sm80_to_sm89INS1_16FlashAttnBwdSm80INS1_25CollectiveMainloopBwdSm80ILi2ELi2EN4cute5tupleIJNS5_1CILi128EEES8_NS7_ILi64EEEEEENS_10bfloat16_tEfNS_4arch4Sm80ELb1ELb0ELb1ELb1ELb0ELb0ELb0ELb0ELi2ELi4ELi4ELi4ELb0EEENS1_21CollectiveEpilogueBwdISA_SB_SD_Li256ELb1ELb0ELi2EEENS1_25SingleTileBwdLPTSchedulerILb1ELi128ELb0EEEEEEEEEvNT_6ParamsE$_ZN4cute3eso3ESOILb1ELb0EJNS_5tupleIJNS_1CILi1EEENS3_ILi0EEEEEEiEEC2ERKS6_RKi) ;  /* 0xffffd0b000007944 */ /* 0x000fea0003c3ffff */
[----:B-1----:R1:W5:Y:S01]  /*d0b0*/  LDL R3, [R1+0x1680] ;  /* 0x0016800001037983 */ /* 0x0023620000100800 */
[----:B------:R-:W-:Y:S02]  /*d0c0*/  MOV R6, R4 ;  /* 0x0000000400067202 */ /* 0x000fe40000000f00 */
[----:B------:R-:W-:-:S04]  /*d0d0*/  MOV R7, 0x0 ;  /* 0x0000000000077802 */ /* 0x000fc80000000f00 */
[----:B------:R-:W-:Y:S05]  /*d0e0*/  RET.REL.NODEC R6 `(_ZN7cutlass13device_kernelIN5flash19enable_sm80_to_sm89INS1_16FlashAttnBwdSm80INS1_25CollectiveMainloopBwdSm80ILi2ELi2EN4cute5tupleIJNS5_1CILi128EEES8_NS7_ILi64EEEEEENS_10bfloat16_tEfNS_4arch4Sm80ELb1ELb0ELb1ELb1ELb0ELb0ELb0ELb0ELi2ELi4ELi4ELi4ELb0EEENS1_21CollectiveEpilogueBwdISA_SB_SD_Li256ELb1ELb0ELi2EEENS1_25SingleTileBwdLPTSchedulerILb1ELi128ELb0EEEEEEEEEvNT_6ParamsE) ;  /* 0xffff2f1006007950 */ /* 0x000fea0003c3ffff */
        .type           $_ZN7cutlass13device_kernelIN5flash19enable_sm80_to_sm89INS1_16FlashAttnBwdSm80INS1_25CollectiveMainloopBwdSm80ILi2ELi2EN4cute5tupleIJNS5_1CILi128EEES8_NS7_ILi64EEEEEENS_10bfloat16_tEfNS_4arch4Sm80ELb1ELb0ELb1ELb1ELb0ELb0ELb0ELb0ELi2ELi4ELi4ELi4ELb0EEENS1_21CollectiveEpilogueBwdISA_SB_SD_Li256ELb1ELb0ELi2EEENS1_25SingleTileBwdLPTSchedulerILb1ELi128ELb0EEEEEEEEEvNT_6ParamsE$_ZZN4cute12filter_tupleINS_5tupleIJNS_1CILi0EEENS1_IJNS2_ILi1EEENS2_ILi512EEEiEEEEEEZNS_16flatten_to_tupleIS7_EEDaRKT_EUlRKT_E_EEDaSB_OT0_ENKUlDpSE_E_clIJNS1_IJS3_EEES6_EEEDaSI_,@function
        .size           $_ZN7cutlass13device_kernelIN5flash19enable_sm80_to_sm89INS1_16FlashAttnBwdSm80INS1_25CollectiveMainloopBwdSm80ILi2ELi2EN4cute5tupleIJNS5_1CILi128EEES8_NS7_ILi64EEEEEENS_10bfloat16_tEfNS_4arch4Sm80ELb1ELb0ELb1ELb1ELb0ELb0ELb0ELb0ELi2ELi4ELi4ELi4ELb0EEENS1_21CollectiveEpilogueBwdISA_SB_SD_Li256ELb1ELb0ELi2EEENS1_25SingleTileBwdLPTSchedulerILb1ELi128ELb0EEEEEEEEEvNT_6ParamsE$_ZZN4cute12filter_tupleINS_5tupleIJNS_1CILi0EEENS1_IJNS2_ILi1EEENS2_ILi512EEEiEEEEEEZNS_16flatten_to_tupleIS7_EEDaRKT_EUlRKT_E_EEDaSB_OT0_ENKUlDpSE_E_clIJNS1_IJS3_EEES6_EEEDaSI_,($_ZN7cutlass13device_kernelIN5flash19enable_sm80_to_sm89INS1_16FlashAttnBwdSm80INS1_25CollectiveMainloopBwdSm80ILi2ELi2EN4cute5tupleIJNS5_1CILi128EEES8_NS7_ILi64EEEEEENS_10bfloat16_tEfNS_4arch4Sm80ELb1ELb0ELb1ELb1ELb0ELb0ELb0ELb0ELi2ELi4ELi4ELi4ELb0EEENS1_21CollectiveEpilogueBwdISA_SB_SD_Li256ELb1ELb0ELi2EEENS1_25SingleTileBwdLPTSchedulerILb1ELi128ELb0EEEEEEEEEvNT_6ParamsE$_ZZN4cute12filter_tupleINS_5tupleIJNS_1CILi0EEENS_10UnderscoreEEEENS1_IJNS1_IJS3_S3_EEEiEEEZNS_6detail10lift_sliceIS5_S7_EEDaRKT_RKT0_EUlRKT_RKT0_E_EEDaSC_SF_OT1_ENKUlDpSI_E_clIJNS1_IJEEENS1_IJiEEEEEEDaSP_ - $_ZN7cutlass13device_kernelIN5flash19enable_sm80_to_sm89INS1_16FlashAttnBwdSm80INS1_25CollectiveMainloopBwdSm80ILi2ELi2EN4cute5tupleIJNS5_1CILi128EEES8_NS7_ILi64EEEEEENS_10bfloat16_tEfNS_4arch4Sm80ELb1ELb0ELb1ELb1ELb0ELb0ELb0ELb0ELi2ELi4ELi4ELi4ELb0EEENS1_21CollectiveEpilogueBwdISA_SB_SD_Li256ELb1ELb0ELi2EEENS1_25SingleTileBwdLPTSchedulerILb1ELi128ELb0EEEEEEEEEvNT_6ParamsE$_ZZN4cute12filter_tupleINS_5tupleIJNS_1CILi0EEENS1_IJNS2_ILi1EEENS2_ILi512EEEiEEEEEEZNS_16flatten_to_tupleIS7_EEDaRKT_EUlRKT_E_EEDaSB_OT0_ENKUlDpSE_E_clIJNS1_IJS3_EEES6_EEEDaSI_)
$_ZN7cutlass13device_kernelIN5flash19enable_sm80_to_sm89INS1_16FlashAttnBwdSm80INS1_25CollectiveMainloopBwdSm80ILi2ELi2EN4cute5tupleIJNS5_1CILi128EEES8_NS7_ILi64EEEEEENS_10bfloat16_tEfNS_4arch4Sm80ELb1ELb0ELb1ELb1ELb0ELb0ELb0ELb0ELi2ELi4ELi4ELi4ELb0EEENS1_21CollectiveEpilogueBwdISA_SB_SD_Li256ELb1ELb0ELi2EEENS1_25SingleTileBwdLPTSchedulerILb1ELi128ELb0EEEEEEEEEvNT_6ParamsE$_ZZN4cute12filter_tupleINS_5tupleIJNS_1CILi0EEENS1_IJNS2_ILi1EEENS2_ILi512EEEiEEEEEEZNS_16flatten_to_tupleIS7_EEDaRKT_EUlRKT_E_EEDaSB_OT0_ENKUlDpSE_E_clIJNS1_IJS3_EEES6_EEEDaSI_:
[----:B------:R-:W-:Y:S02]  /*d0f0*/  IADD3 R2, R1, 0x1380, RZ ;  /* 0x0000138001027810 */ /* 0x000fe40007ffe0ff */
[----:B------:R-:W-:Y:S02]  /*d100*/  MOV R8, 0xd130 ;  /* 0x0000d13000087802 */ /* 0x000fe40000000f00 */
[----:B------:R-:W-:Y:S02]  /*d110*/  IADD3 R2, R2, c[0x0][0x20], RZ ;  /* 0x0000080002027a10 */ /* 0x000fe40007ffe0ff */
[----:B------:R-:W-:Y:S05]  /*d120*/  CALL.REL.NOINC `($_ZN7cutlass13device_kernelIN5flash19enable_sm80_to_sm89INS1_16FlashAttnBwdSm80INS1_25CollectiveMainloopBwdSm80ILi2ELi2EN4cute5tupleIJNS5_1CILi128EEES8_NS7_ILi64EEEEEENS_10bfloat16_tEfNS_4arch4Sm80ELb1ELb0ELb1ELb1ELb0ELb0ELb0ELb0ELi2ELi4ELi4ELi4ELb0EEENS1_21CollectiveEpilogueBwdISA_SB_SD_Li256ELb1ELb0ELi2EEENS1_25SingleTileBwdLPTSchedulerILb1ELi128ELb0EEEEEEEEEvNT_6ParamsE$_ZN4cute3eso3ESOILb1ELb0EJNS_1CILi0EEENS2_ILi1EEENS2_ILi512EEEiEEC2ERKS3_RKS4_RKS5_RKi) ;  /* 0xffffc01000007944 */ /* 0x000fea0003c3ffff */
[----:B-1----:R1:W5:Y:S01]  /*d130*/  LDL R2, [R1+0x1380] ;  /* 0x0013800001027983 */ /* 0x0023620000100800 */
[----:B------:R-:W-:-:S04]  /*d140*/  MOV R11, 0x0 ;  /* 0x00000000000b7802 */ /* 0x000fc80000000f00 */
[----:B------:R-:W-:Y:S05]  /*d150*/  RET.REL.NODEC R10 `(_ZN7cutlass13device_kernelIN5flash19enable_sm80_to_sm89INS1_16FlashAttnBwdSm80INS1_25CollectiveMainloopBwdSm80ILi2ELi2EN4cute5tupleIJNS5_1CILi128EEES8_NS7_ILi64EEEEEENS_10bfloat16_tEfNS_4arch4Sm80ELb1ELb0ELb1ELb1ELb0ELb0ELb0ELb0ELi2ELi4ELi4ELi4ELb0EEENS1_21CollectiveEpilogueBwdISA_SB_SD_Li256ELb1ELb0ELi2EEENS1_25SingleTileBwdLPTSchedulerILb1ELi128ELb0EEEEEEEEEvNT_6ParamsE) ;  /* 0xffff2ea00a007950 */ /* 0x000fea0003c3ffff */
        .type           $_ZN7cutlass13device_kernelIN5flash19enable_sm80_to_sm89INS1_16FlashAttnBwdSm80INS1_25CollectiveMainloopBwdSm80ILi2ELi2EN4cute5tupleIJNS5_1CILi128EEES8_NS7_ILi64EEEEEENS_10bfloat16_tEfNS_4arch4Sm80ELb1ELb0ELb1ELb1ELb0ELb0ELb0ELb0ELi2ELi4ELi4ELi4ELb0EEENS1_21CollectiveEpilogueBwdISA_SB_SD_Li256ELb1ELb0ELi2EEENS1_25SingleTileBwdLPTSchedulerILb1ELi128ELb0EEEEEEEEEvNT_6ParamsE$_ZZN4cute12filter_tupleINS_5tupleIJNS_1CILi0EEENS_10UnderscoreEEEENS1_IJNS1_IJS3_S3_EEEiEEEZNS_6detail10lift_sliceIS5_S7_EEDaRKT_RKT0_EUlRKT_RKT0_E_EEDaSC_SF_OT1_ENKUlDpSI_E_clIJNS1_IJEEENS1_IJiEEEEEEDaSP_,@function
        .size           $_ZN7cutlass13device_kernelIN5flash19enable_sm80_to_sm89INS1_16FlashAttnBwdSm80INS1_25CollectiveMainloopBwdSm80ILi2ELi2EN4cute5tupleIJNS5_1CILi128EEES8_NS7_ILi64EEEEEENS_10bfloat16_tEfNS_4arch4Sm80ELb1ELb0ELb1ELb1ELb0ELb0ELb0ELb0ELi2ELi4ELi4ELi4ELb0EEENS1_21CollectiveEpilogueBwdISA_SB_SD_Li256ELb1ELb0ELi2EEENS1_25SingleTileBwdLPTSchedulerILb1ELi128ELb0EEEEEEEEEvNT_6ParamsE$_ZZN4cute12filter_tupleINS_5tupleIJNS_1CILi0EEENS_10UnderscoreEEEENS1_IJNS1_IJS3_S3_EEEiEEEZNS_6detail10lift_sliceIS5_S7_EEDaRKT_RKT0_EUlRKT_RKT0_E_EEDaSC_SF_OT1_ENKUlDpSI_E_clIJNS1_IJEEENS1_IJiEEEEEEDaSP_,($_ZN7cutlass13device_kernelIN5flash19enable_sm80_to_sm89INS1_16FlashAttnBwdSm80INS1_25CollectiveMainloopBwdSm80ILi2ELi2EN4cute5tupleIJNS5_1CILi128EEES8_NS7_ILi64EEEEEENS_10bfloat16_tEfNS_4arch4Sm80ELb1ELb0ELb1ELb1ELb0ELb0ELb0ELb0ELi2ELi4ELi4ELi4ELb0EEENS1_21CollectiveEpilogueBwdISA_SB_SD_Li256ELb1ELb0ELi2EEENS1_25SingleTileBwdLPTSchedulerILb1ELi128ELb0EEEEEEEEEvNT_6ParamsE$_ZZN4cute12filter_tupleINS_5tupleIJNS_1CILi1024EEENS1_IJiiEEEEEEZNS_16flatten_to_tupleIS5_EEDaRKT_EUlRKT_E_EEDaS9_OT0_ENKUlDpSC_E_clIJNS1_IJS3_EEES4_EEEDaSG_ - $_ZN7cutlass13device_kernelIN5flash19enable_sm80_to_sm89INS1_16FlashAttnBwdSm80INS1_25CollectiveMainloopBwdSm80ILi2ELi2EN4cute5tupleIJNS5_1CILi128EEES8_NS7_ILi64EEEEEENS_10bfloat16_tEfNS_4arch4Sm80ELb1ELb0ELb1ELb1ELb0ELb0ELb0ELb0ELi2ELi4ELi4ELi4ELb0EEENS1_21CollectiveEpilogueBwdISA_SB_SD_Li256ELb1ELb0ELi2EEENS1_25SingleTileBwdLPTSchedulerILb1ELi128ELb0EEEEEEEEEvNT_6ParamsE$_ZZN4cute12filter_tupleINS_5tupleIJNS_1CILi0EEENS_10UnderscoreEEEENS1_IJNS1_IJS3_S3_EEEiEEEZNS_6detail10lift_sliceIS5_S7_EEDaRKT_RKT0_EUlRKT_RKT0_E_EEDaSC_SF_OT1_ENKUlDpSI_E_clIJNS1_IJEEENS1_IJiEEEEEEDaSP_)
$_ZN7cutlass13device_kernelIN5flash19enable_sm80_to_sm89INS1_16FlashAttnBwdSm80INS1_25CollectiveMainloopBwdSm80ILi2ELi2EN4cute5tupleIJNS5_1CILi128EEES8_NS7_ILi64EEEEEENS_10bfloat16_tEfNS_4arch4Sm80ELb1ELb0ELb1ELb1ELb0ELb0ELb0ELb0ELi2ELi4ELi4ELi4ELb0EEENS1_21CollectiveEpilogueBwdISA_SB_SD_Li256ELb1ELb0ELi2EEENS1_25SingleTileBwdLPTSchedulerILb1ELi128ELb0EEEEEEEEEvNT_6ParamsE$_ZZN4cute12filter_tupleINS_5tupleIJNS_1CILi0EEENS_10UnderscoreEEEENS1_IJNS1_IJS3_S3_EEEiEEEZNS_6detail10lift_sliceIS5_S7_EEDaRKT_RKT0_EUlRKT_RKT0_E_EEDaSC_SF_OT1_ENKUlDpSI_E_clIJNS1_IJEEENS1_IJiEEEEEEDaSP_:
[----:B------:R-:W-:Y:S02]  /*d160*/  IADD3 R2, R1, 0x1680, RZ ;  /* 0x0000168001027810 */ /* 0x000fe40007ffe0ff */
[----:B------:R-:W-:Y:S02]  /*d170*/  MOV R8, 0xd1a0 ;  /* 0x0000d1a000087802 */ /* 0x000fe40000000f00 */
[----:B------:R-:W-:Y:S02]  /*d180*/  IADD3 R2, R2, c[0x0][0x20], RZ ;  /* 0x0000080002027a10 */ /* 0x000fe40007ffe0ff */
[----:B------:R-:W-:Y:S05]  /*d190*/  CALL.REL.NOINC `($_ZN7cutlass13device_kernelIN5flash19enable_sm80_to_sm89INS1_16FlashAttnBwdSm80INS1_25CollectiveMainloopBwdSm80ILi2ELi2EN4cute5tupleIJNS5_1CILi128EEES8_NS7_ILi64EEEEEENS_10bfloat16_tEfNS_4arch4Sm80ELb1ELb0ELb1ELb1ELb0ELb0ELb0ELb0ELi2ELi4ELi4ELi4ELb0EEENS1_21CollectiveEpilogueBwdISA_SB_SD_Li256ELb1ELb0ELi2EEENS1_25SingleTileBwdLPTSchedulerILb1ELi128ELb0EEEEEEEEEvNT_6ParamsE$_ZN4cute3eso3ESOILb0ELb1EJiEEC2ERKi) ;  /* 0xffffb9a000007944 */ /* 0x000fea0003c3ffff */
[----:B-1----:R1:W5:Y:S01]  /*d1a0*/  LDL R2, [R1+0x1680] ;  /* 0x0016800001027983 */ /* 0x0023620000100800 */
[----:B------:R-:W-:-:S04]  /*d1b0*/  MOV R11, 0x0 ;  /* 0x00000000000b7802 */ /* 0x000fc80000000f00 */
[----:B------:R-:W-:Y:S05]  /*d1c0*/  RET.REL.NODEC R10 `(_ZN7cutlass13device_kernelIN5flash19enable_sm80_to_sm89INS1_16FlashAttnBwdSm80INS1_25CollectiveMainloopBwdSm80ILi2ELi2EN4cute5tupleIJNS5_1CILi128EEES8_NS7_ILi64EEEEEENS_10bfloat16_tEfNS_4arch4Sm80ELb1ELb0ELb1ELb1ELb0ELb0ELb0ELb0ELi2ELi4ELi4ELi4ELb0EEENS1_21CollectiveEpilogueBwdISA_SB_SD_Li256ELb1ELb0ELi2EEENS1_25SingleTileBwdLPTSchedulerILb1ELi128ELb0EEEEEEEEEvNT_6ParamsE) ;  /* 0xffff2e300a007950 */ /* 0x000fea0003c3ffff */
        .type           $_ZN7cutlass13device_kernelIN5flash19enable_sm80_to_sm89INS1_16FlashAttnBwdSm80INS1_25CollectiveMainloopBwdSm80ILi2ELi2EN4cute5tupleIJNS5_1CILi128EEES8_NS7_ILi64EEEEEENS_10bfloat16_tEfNS_4arch4Sm80ELb1ELb0ELb1ELb1ELb0ELb0ELb0ELb0ELi2ELi4ELi4ELi4ELb0EEENS1_21CollectiveEpilogueBwdISA_SB_SD_Li256ELb1ELb0ELi2EEENS1_25SingleTileBwdLPTSchedulerILb1ELi128ELb0EEEEEEEEEvNT_6ParamsE$_ZZN4cute12filter_tupleINS_5tupleIJNS_1CILi1024EEENS1_IJiiEEEEEEZNS_16flatten_to_tupleIS5_EEDaRKT_EUlRKT_E_EEDaS9_OT0_ENKUlDpSC_E_clIJNS1_IJS3_EEES4_EEEDaSG_,@function
        .size           $_ZN7cutlass13device_kernelIN5flash19enable_sm80_to_sm89INS1_16FlashAttnBwdSm80INS1_25CollectiveMainloopBwdSm80ILi2ELi2EN4cute5tupleIJNS5_1CILi128EEES8_NS7_ILi64EEEEEENS_10bfloat16_tEfNS_4arch4Sm80ELb1ELb0ELb1ELb1ELb0ELb0ELb0ELb0ELi2ELi4ELi4ELi4ELb0EEENS1_21CollectiveEpilogueBwdISA_SB_SD_Li256ELb1ELb0ELi2EEENS1_25SingleTileBwdLPTSchedulerILb1ELi128ELb0EEEEEEEEEvNT_6ParamsE$_ZZN4cute12filter_tupleINS_5tupleIJNS_1CILi1024EEENS1_IJiiEEEEEEZNS_16flatten_to_tupleIS5_EEDaRKT_EUlRKT_E_EEDaS9_OT0_ENKUlDpSC_E_clIJNS1_IJS3_EEES4_EEEDaSG_,($_ZN7cutlass13device_kernelIN5flash19enable_sm80_to_sm89INS1_16FlashAttnBwdSm80INS1_25CollectiveMainloopBwdSm80ILi2ELi2EN4cute5tupleIJNS5_1CILi128EEES8_NS7_ILi64EEEEEENS_10bfloat16_tEfNS_4arch4Sm80ELb1ELb0ELb1ELb1ELb0ELb0ELb0ELb0ELi2ELi4ELi4ELi4ELb0EEENS1_21CollectiveEpilogueBwdISA_SB_SD_Li256ELb1ELb0ELi2EEENS1_25SingleTileBwdLPTSchedulerILb1ELi128ELb0EEEEEEEEEvNT_6ParamsE$_ZZN4cute12filter_tupleINS_5tupleIJNS_1CILi1EEENS1_IJNS2_ILi8EEEiiEEENS2_ILi64EEENS1_IJiNS2_ILi144EEENS2_ILi288EEEEEENS2_ILi512EEEEEEZNS_7flattenISB_EEDaRKT_EUlRKT_E_EEDaSF_OT0_ENKUlDpSI_E_clIJNS1_IJS3_EEES5_NS1_IJS6_EEES9_NS1_IJSA_EEEEEEDaSM_ - $_ZN7cutlass13device_kernelIN5flash19enable_sm80_to_sm89INS1_16FlashAttnBwdSm80INS1_25CollectiveMainloopBwdSm80ILi2ELi2EN4cute5tupleIJNS5_1CILi128EEES8_NS7_ILi64EEEEEENS_10bfloat16_tEfNS_4arch4Sm80ELb1ELb0ELb1ELb1ELb0ELb0ELb0ELb0ELi2ELi4ELi4ELi4ELb0EEENS1_21CollectiveEpilogueBwdISA_SB_SD_Li256ELb1ELb0ELi2EEENS1_25SingleTileBwdLPTSchedulerILb1ELi128ELb0EEEEEEEEEvNT_6ParamsE$_ZZN4cute12filter_tupleINS_5tupleIJNS_1CILi1024EEENS1_IJiiEEEEEEZNS_16flatten_to_tupleIS5_EEDaRKT_EUlRKT_E_EEDaS9_OT0_ENKUlDpSC_E_clIJNS1_IJS3_EEES4_EEEDaSG_)
$_ZN7cutlass13device_kernelIN5flash19enable_sm80_to_sm89INS1_16FlashAttnBwdSm80INS1_25CollectiveMainloopBwdSm80ILi2ELi2EN4cute5tupleIJNS5_1CILi128EEES8_NS7_ILi64EEEEEENS_10bfloat16_tEfNS_4arch4Sm80ELb1ELb0ELb1ELb1ELb0ELb0ELb0ELb0ELi2ELi4ELi4ELi4ELb0EEENS1_21CollectiveEpilogueBwdISA_SB_SD_Li256ELb1ELb0ELi2EEENS1_25SingleTileBwdLPTSchedulerILb1ELi128ELb0EEEEEEEEEvNT_6ParamsE$_ZZN4cute12filter_tupleINS_5tupleIJNS_1CILi1024EEENS1_IJiiEEEEEEZNS_16flatten_to_tupleIS5_EEDaRKT_EUlRKT_E_EEDaS9_OT0_ENKUlDpSC_E_clIJNS1_IJS3_EEES4_EEEDaSG_:
[----:B------:R-:W-:-:S06]  /*d1d0*/  IADD3 R8, R58, -c[0x0][0x20], RZ ;  /* 0x800008003a087a10 */ /* 0x000fcc0007ffe0ff */
[----:B------:R-:W5:Y:S01]  /*d1e0*/  LDL R8, [R8] ;  /* 0x0000000008087983 */ /* 0x000f620000100800 */
[----:B------:R-:W-:Y:S02]  /*d1f0*/  IADD3 R3, R1, 0x1380, RZ ;  /* 0x0000138001037810 */ /* 0x000fe40007ffe0ff */
[----:B------:R-:W-:Y:S02]  /*d200*/  IADD3 R2, R58, 0x4, RZ ;  /* 0x000000043a027810 */ /* 0x000fe40007ffe0ff */
[----:B------:R-:W-:Y:S02]  /*d210*/  IADD3 R3, R3, c[0x0][0x20], RZ ;  /* 0x0000080003037a10 */ /* 0x000fe40007ffe0ff */
[----:B------:R-:W-:Y:S02]  /*d220*/  MOV R6, 0xd240 ;  /* 0x0000d24000067802 */ /* 0x000fe40000000f00 */
[----:B-----5:R-:W-:Y:S05]  /*d230*/  CALL.REL.NOINC `($_ZN7cutlass13device_kernelIN5flash19enable_sm80_to_sm89INS1_16FlashAttnBwdSm80INS1_25CollectiveMainloopBwdSm80ILi2ELi2EN4cute5tupleIJNS5_1CILi128EEES8_NS7_ILi64EEEEEENS_10bfloat16_tEfNS_4arch4Sm80ELb1ELb0ELb1ELb1ELb0ELb0ELb0ELb0ELi2ELi4ELi4ELi4ELb0EEENS1_21CollectiveEpilogueBwdISA_SB_SD_Li256ELb1ELb0ELi2EEENS1_25SingleTileBwdLPTSchedulerILb1ELi128ELb0EEEEEEEEEvNT_6ParamsE$_ZN4cute3eso3ESOILb1ELb0EJNS_1CILi1024EEEiiEEC2ERKS3_RKiS8_) ;  /* 0xffffc0c000007944 */ /* 0x020fea0003c3ffff */
[----:B------:R-:W-:-:S04]  /*d240*/  MOV R5, 0x0 ;  /* 0x0000000000057802 */ /* 0x000fc80000000f00 */
[----:B------:R-:W-:Y:S05]  /*d250*/  RET.REL.NODEC R4 `(_ZN7cutlass13device_kernelIN5flash19enable_sm80_to_sm89INS1_16FlashAttnBwdSm80INS1_25CollectiveMainloopBwdSm80ILi2ELi2EN4cute5tupleIJNS5_1CILi128EEES8_NS7_ILi64EEEEEENS_10bfloat16_tEfNS_4arch4Sm80ELb1ELb0ELb1ELb1ELb0ELb0ELb0ELb0ELi2ELi4ELi4ELi4ELb0EEENS1_21CollectiveEpilogueBwdISA_SB_SD_Li256ELb1ELb0ELi2EEENS1_25SingleTileBwdLPTSchedulerILb1ELi128ELb0EEEEEEEEEvNT_6ParamsE) ;  /* 0xffff2da004007950 */ /* 0x000fea0003c3ffff */
        .type           $_ZN7cutlass13device_kernelIN5flash19enable_sm80_to_sm89INS1_16FlashAttnBwdSm80INS1_25CollectiveMainloopBwdSm80ILi2ELi2EN4cute5tupleIJNS5_1CILi128EEES8_NS7_ILi64EEEEEENS_10bfloat16_tEfNS_4arch4Sm80ELb1ELb0ELb1ELb1ELb0ELb0ELb0ELb0ELi2ELi4ELi4ELi4ELb0EEENS1_21CollectiveEpilogueBwdISA_SB_SD_Li256ELb1ELb0ELi2EEENS1_25SingleTileBwdLPTSchedulerILb1ELi128ELb0EEEEEEEEEvNT_6ParamsE$_ZZN4cute12filter_tupleINS_5tupleIJNS_1CILi1EEENS1_IJNS2_ILi8EEEiiEEENS2_ILi64EEENS1_IJiNS2_ILi144EEENS2_ILi288EEEEEENS2_ILi512EEEEEEZNS_7flattenISB_EEDaRKT_EUlRKT_E_EEDaSF_OT0_ENKUlDpSI_E_clIJNS1_IJS3_EEES5_NS1_IJS6_EEES9_NS1_IJSA_EEEEEEDaSM_,@function
        .size           $_ZN7cutlass13device_kernelIN5flash19enable_sm80_to_sm89INS1_16FlashAttnBwdSm80INS1_25CollectiveMainloopBwdSm80ILi2ELi2EN4cute5tupleIJNS5_1CILi128EEES8_NS7_ILi64EEEEEENS_10bfloat16_tEfNS_4arch4Sm80ELb1ELb0ELb1ELb1ELb0ELb0ELb0ELb0ELi2ELi4ELi4ELi4ELb0EEENS1_21CollectiveEpilogueBwdISA_SB_SD_Li256ELb1ELb0ELi2EEENS1_25SingleTileBwdLPTSchedulerILb1ELi128ELb0EEEEEEEEEvNT_6ParamsE$_ZZN4cute12filter_tupleINS_5tupleIJNS_1CILi1EEENS1_IJNS2_ILi8EEEiiEEENS2_ILi64EEENS1_IJiNS2_ILi144EEENS2_ILi288EEEEEENS2_ILi512EEEEEEZNS_7flattenISB_EEDaRKT_EUlRKT_E_EEDaSF_OT0_ENKUlDpSI_E_clIJNS1_IJS3_EEES5_NS1_IJS6_EEES9_NS1_IJSA_EEEEEEDaSM_,($_ZN7cutlass13device_kernelIN5flash19enable_sm80_to_sm89INS1_16FlashAttnBwdSm80INS1_25CollectiveMainloopBwdSm80ILi2ELi2EN4cute5tupleIJNS5_1CILi128EEES8_NS7_ILi64EEEEEENS_10bfloat16_tEfNS_4arch4Sm80ELb1ELb0ELb1ELb1ELb0ELb0ELb0ELb0ELi2ELi4ELi4ELi4ELb0EEENS1_21CollectiveEpilogueBwdISA_SB_SD_Li256ELb1ELb0ELi2EEENS1_25SingleTileBwdLPTSchedulerILb1ELi128ELb0EEEEEEEEEvNT_6ParamsE$_ZZN4cute12filter_tupleINS_5tupleIJNS_1CILi1EEENS1_IJiiiEEENS2_ILi64EEENS1_IJNS2_ILi72EEENS2_ILi144EEENS2_ILi288EEEEEENS2_ILi512EEEEEEZNS_7flattenISB_EEDaRKT_EUlRKT_E_EEDaSF_OT0_ENKUlDpSI_E_clIJNS1_IJS3_EEES4_NS1_IJS5_EEES9_NS1_IJSA_EEEEEEDaSM_ - $_ZN7cutlass13device_kernelIN5flash19enable_sm80_to_sm89INS1_16FlashAttnBwdSm80INS1_25CollectiveMainloopBwdSm80ILi2ELi2EN4cute5tupleIJNS5_1CILi128EEES8_NS7_ILi64EEEEEENS_10bfloat16_tEfNS_4arch4Sm80ELb1ELb0ELb1ELb1ELb0ELb0ELb0ELb0ELi2ELi4ELi4ELi4ELb0EEENS1_21CollectiveEpilogueBwdISA_SB_SD_Li256ELb1ELb0ELi2EEENS1_25SingleTileBwdLPTSchedulerILb1ELi128ELb0EEEEEEEEEvNT_6ParamsE$_ZZN4cute12filter_tupleINS_5tupleIJNS_1CILi1EEENS1_IJNS2_ILi8EEEiiEEENS2_ILi64EEENS1_IJiNS2_ILi144EEENS2_ILi288EEEEEENS2_ILi512EEEEEEZNS_7flattenISB_EEDaRKT_EUlRKT_E_EEDaSF_OT0_ENKUlDpSI_E_clIJNS1_IJS3_EEES5_NS1_IJS6_EEES9_NS1_IJSA_EEEEEEDaSM_)
$_ZN7cutlass13device_kernelIN5flash19enable_sm80_to_sm89INS1_16FlashAttnBwdSm80INS1_25CollectiveMainloopBwdSm80ILi2ELi2EN4cute5tupleIJNS5_1CILi128EEES8_NS7_ILi64EEEEEENS_10bfloat16_tEfNS_4arch4Sm80ELb1ELb0ELb1ELb1ELb0ELb0ELb0ELb0ELi2ELi4ELi4ELi4ELb0EEENS1_21CollectiveEpilogueBwdISA_SB_SD_Li256ELb1ELb0ELi2EEENS1_25SingleTileBwdLPTSchedulerILb1ELi128ELb0EEEEEEEEEvNT_6ParamsE$_ZZN4cute12filter_tupleINS_5tupleIJNS_1CILi1EEENS1_IJNS2_ILi8EEEiiEEENS2_ILi64EEENS1_IJiNS2_ILi144EEENS2_ILi288EEEEEENS2_ILi512EEEEEEZNS_7flattenISB_EEDaRKT_EUlRKT_E_EEDaSF_OT0_ENKUlDpSI_E_clIJNS1_IJS3_EEES5_NS1_IJS6_EEES9_NS1_IJSA_EEEEEEDaSM_:
[----:B------:R-:W-:-:S06]  /*d260*/  IADD3 R8, R60, -c[0x0][0x20], RZ ;  /* 0x800008003c087a10 */ /* 0x000fcc0007ffe0ff */
[----:B------:R-:W5:Y:S01]  /*d270*/  LDL R8, [R8] ;  /* 0x0000000008087983 */ /* 0x000f620000100800 */
[----:B------:R-:W-:Y:S02]  /*d280*/  IADD3 R3, R1, 0x1680, RZ ;  /* 0x0000168001037810 */ /* 0x000fe40007ffe0ff */
[----:B------:R-:W-:Y:S02]  /*d290*/  IADD3 R2, R60, 0x4, RZ ;  /* 0x000000043c027810 */ /* 0x000fe40007ffe0ff */
[----:B------:R-:W-:Y:S02]  /*d2a0*/  IADD3 R3, R3, c[0x0][0x20], RZ ;  /* 0x0000080003037a10 */ /* 0x000fe40007ffe0ff */
[----:B------:R-:W-:Y:S02]  /*d2b0*/  MOV R6, 0xd2d0 ;  /* 0x0000d2d000067802 */ /* 0x000fe40000000f00 */
[----:B-----5:R-:W-:Y:S05]  /*d2c0*/  CALL.REL.NOINC `($_ZN7cutlass13device_kernelIN5flash19enable_sm80_to_sm89INS1_16FlashAttnBwdSm80INS1_25CollectiveMainloopBwdSm80ILi2ELi2EN4cute5tupleIJNS5_1CILi128EEES8_NS7_ILi64EEEEEENS_10bfloat16_tEfNS_4arch4Sm80ELb1ELb0ELb1ELb1ELb0ELb0ELb0ELb0ELi2ELi4ELi4ELi4ELb0EEENS1_21CollectiveEpilogueBwdISA_SB_SD_Li256ELb1ELb0ELi2EEENS1_25SingleTileBwdLPTSchedulerILb1ELi128ELb0EEEEEEEEEvNT_6ParamsE$_ZN4cute3eso3ESOILb1ELb0EJNS_1CILi1EEENS2_ILi8EEEiiNS2_ILi64EEEiNS2_ILi144EEENS2_ILi288EEENS2_ILi512EEEEEC2ERKS3_RKS4_RKiSF_RKS5_SF_RKS6_RKS7_RKS8_) ;  /* 0xffffc13000007944 */ /* 0x020fea0003c3ffff */
[----:B------:R2:W5:Y:S04]  /*d2d0*/  LDL R5, [R1+0x1688] ;  /* 0x0016880001057983 */ /* 0x0005680000100800 */
[----:B-1----:R2:W5:Y:S01]  /*d2e0*/  LDL.64 R2, [R1+0x1680] ;  /* 0x0016800001027983 */ /* 0x0025620000100a00 */
[----:B------:R-:W-:-:S02]  /*d2f0*/  MOV R8, R4 ;  /* 0x0000000400087202 */ /* 0x000fc40000000f00 */
[----:B------:R-:W-:-:S04]  /*d300*/  MOV R9, 0x0 ;  /* 0x0000000000097802 */ /* 0x000fc80000000f00 */
[----:B------:R-:W-:Y:S05]  /*d310*/  RET.REL.NODEC R8 `(_ZN7cutlass13device_kernelIN5flash19enable_sm80_to_sm89INS1_16FlashAttnBwdSm80INS1_25CollectiveMainloopBwdSm80ILi2ELi2EN4cute5tupleIJNS5_1CILi128EEES8_NS7_ILi64EEEEEENS_10bfloat16_tEfNS_4arch4Sm80ELb1ELb0ELb1ELb1ELb0ELb0ELb0ELb0ELi2ELi4ELi4ELi4ELb0EEENS1_21CollectiveEpilogueBwdISA_SB_SD_Li256ELb1ELb0ELi2EEENS1_25SingleTileBwdLPTSchedulerILb1ELi128ELb0EEEEEEEEEvNT_6ParamsE) ;  /* 0xffff2ce008007950 */ /* 0x000fea0003c3ffff */
        .type           $_ZN7cutlass13device_kernelIN5flash19enable_sm80_to_sm89INS1_16FlashAttnBwdSm80INS1_25CollectiveMainloopBwdSm80ILi2ELi2EN4cute5tupleIJNS5_1CILi128EEES8_NS7_ILi64EEEEEENS_10bfloat16_tEfNS_4arch4Sm80ELb1ELb0ELb1ELb1ELb0ELb0ELb0ELb0ELi2ELi4ELi4ELi4ELb0EEENS1_21CollectiveEpilogueBwdISA_SB_SD_Li256ELb1ELb0ELi2EEENS1_25SingleTileBwdLPTSchedulerILb1ELi128ELb0EEEEEEEEEvNT_6ParamsE$_ZZN4cute12filter_tupleINS_5tupleIJNS_1CILi1EEENS1_IJiiiEEENS2_ILi64EEENS1_IJNS2_ILi72EEENS2_ILi144EEENS2_ILi288EEEEEENS2_ILi512EEEEEEZNS_7flattenISB_EEDaRKT_EUlRKT_E_EEDaSF_OT0_ENKUlDpSI_E_clIJNS1_IJS3_EEES4_NS1_IJS5_EEES9_NS1_IJSA_EEEEEEDaSM_,@function
        .size           $_ZN7cutlass13device_kernelIN5flash19enable_sm80_to_sm89INS1_16FlashAttnBwdSm80INS1_25CollectiveMainloopBwdSm80ILi2ELi2EN4cute5tupleIJNS5_1CILi128EEES8_NS7_ILi64EEEEEENS_10bfloat16_tEfNS_4arch4Sm80ELb1ELb0ELb1ELb1ELb0ELb0ELb0ELb0ELi2ELi4ELi4ELi4ELb0EEENS1_21CollectiveEpilogueBwdISA_SB_SD_Li256ELb1ELb0ELi2EEENS1_25SingleTileBwdLPTSchedulerILb1ELi128ELb0EEEEEEEEEvNT_6ParamsE$_ZZN4cute12filter_tupleINS_5tupleIJNS_1CILi1EEENS1_IJiiiEEENS2_ILi64EEENS1_IJNS2_ILi72EEENS2_ILi144EEENS2_ILi288EEEEEENS2_ILi512EEEEEEZNS_7flattenISB_EEDaRKT_EUlRKT_E_EEDaSF_OT0_ENKUlDpSI_E_clIJNS1_IJS3_EEES4_NS1_IJS5_EEES9_NS1_IJSA_EEEEEEDaSM_,($_ZN7cutlass13device_kernelIN5flash19enable_sm80_to_sm89INS1_16FlashAttnBwdSm80INS1_25CollectiveMainloopBwdSm80ILi2ELi2EN4cute5tupleIJNS5_1CILi128EEES8_NS7_ILi64EEEEEENS_10bfloat16_tEfNS_4arch4Sm80ELb1ELb0ELb1ELb1ELb0ELb0ELb0ELb0ELi2ELi4ELi4ELi4ELb0EEENS1_21CollectiveEpilogueBwdISA_SB_SD_Li256ELb1ELb0ELi2EEENS1_25SingleTileBwdLPTSchedulerILb1ELi128ELb0EEEEEEEEEvNT_6ParamsE$_ZZN4cute12filter_tupleINS_5tupleIJNS_1CILi4096EEENS1_IJNS1_IJiiEEENS2_ILi8192EEEEEEEEEZNS_16flatten_to_tupleIS7_EEDaRKT_EUlRKT_E_EEDaSB_OT0_ENKUlDpSE_E_clIJNS1_IJS3_EEENS1_IJiiS5_EEEEEEDaSI_ - $_ZN7cutlass13device_kernelIN5flash19enable_sm80_to_sm89INS1_16FlashAttnBwdSm80INS1_25CollectiveMainloopBwdSm80ILi2ELi2EN4cute5tupleIJNS5_1CILi128EEES8_NS7_ILi64EEEEEENS_10bfloat16_tEfNS_4arch4Sm80ELb1ELb0ELb1ELb1ELb0ELb0ELb0ELb0ELi2ELi4ELi4ELi4ELb0EEENS1_21CollectiveEpilogueBwdISA_SB_SD_Li256ELb1ELb0ELi2EEENS1_25SingleTileBwdLPTSchedulerILb1ELi128ELb0EEEEEEEEEvNT_6ParamsE$_ZZN4cute12filter_tupleINS_5tupleIJNS_1CILi1EEENS1_IJiiiEEENS2_ILi64EEENS1_IJNS2_ILi72EEENS2_ILi144EEENS2_ILi288EEEEEENS2_ILi512EEEEEEZNS_7flattenISB_EEDaRKT_EUlRKT_E_EEDaSF_OT0_ENKUlDpSI_E_clIJNS1_IJS3_EEES4_NS1_IJS5_EEES9_NS1_IJSA_EEEEEEDaSM_)
$_ZN7cutlass13device_kernelIN5flash19enable_sm80_to_sm89INS1_16FlashAttnBwdSm80INS1_25CollectiveMainloopBwdSm80ILi2ELi2EN4cute5tupleIJNS5_1CILi128EEES8_NS7_ILi64EEEEEENS_10bfloat16_tEfNS_4arch4Sm80ELb1ELb0ELb1ELb1ELb0ELb0ELb0ELb0ELi2ELi4ELi4ELi4ELb0EEENS1_21CollectiveEpilogueBwdISA_SB_SD_Li256ELb1ELb0ELi2EEENS1_25SingleTileBwdLPTSchedulerILb1ELi128ELb0EEEEEEEEEvNT_6ParamsE$_ZZN4cute12filter_tupleINS_5tupleIJNS_1CILi1EEENS1_IJiiiEEENS2_ILi64EEENS1_IJNS2_ILi72EEENS2_ILi144EEENS2_ILi288EEEEEENS2_ILi512EEEEEEZNS_7flattenISB_EEDaRKT_EUlRKT_E_EEDaSF_OT0_ENKUlDpSI_E_clIJNS1_IJS3_EEES4_NS1_IJS5_EEES9_NS1_IJSA_EEEEEEDaSM_:
[----:B------:R-:W-:-:S06]  /*d320*/  IADD3 R8, R6, -c[0x0][0x20], RZ ;  /* 0x8000080006087a10 */ /* 0x000fcc0007ffe0ff */
[----:B------:R-:W5:Y:S01]  /*d330*/  LDL R8, [R8] ;  /* 0x0000000008087983 */ /* 0x000f620000100800 */
[----:B------:R-:W-:Y:S02]  /*d340*/  IADD3 R3, R1, 0x1680, RZ ;  /* 0x0000168001037810 */ /* 0x000fe40007ffe0ff */
[C---:B------:R-:W-:Y:S02]  /*d350*/  IADD3 R2, R6.reuse, 0x4, RZ ;  /* 0x0000000406027810 */ /* 0x040fe40007ffe0ff */
[----:B------:R-:W-:Y:S02]  /*d360*/  IADD3 R5, R6, 0x8, RZ ;  /* 0x0000000806057810 */ /* 0x000fe40007ffe0ff */
[----:B------:R-:W-:Y:S02]  /*d370*/  IADD3 R3, R3, c[0x0][0x20], RZ ;  /* 0x0000080003037a10 */ /* 0x000fe40007ffe0ff */
[----:B------:R-:W-:Y:S02]  /*d380*/  MOV R6, 0xd3a0 ;  /* 0x0000d3a000067802 */ /* 0x000fe40000000f00 */
[----:B-----5:R-:W-:Y:S05]  /*d390*/  CALL.REL.NOINC `($_ZN7cutlass13device_kernelIN5flash19enable_sm80_to_sm89INS1_16FlashAttnBwdSm80INS1_25CollectiveMainloopBwdSm80ILi2ELi2EN4cute5tupleIJNS5_1CILi128EEES8_NS7_ILi64EEEEEENS_10bfloat16_tEfNS_4arch4Sm80ELb1ELb0ELb1ELb1ELb0ELb0ELb0ELb0ELi2ELi4ELi4ELi4ELb0EEENS1_21CollectiveEpilogueBwdISA_SB_SD_Li256ELb1ELb0ELi2EEENS1_25SingleTileBwdLPTSchedulerILb1ELi128ELb0EEEEEEEEEvNT_6ParamsE$_ZN4cute3eso3ESOILb1ELb0EJNS_1CILi1EEEiiiNS2_ILi64EEENS2_ILi72EEENS2_ILi144EEENS2_ILi288EEENS2_ILi512EEEEEC2ERKS3_RKiSD_SD_RKS4_RKS5_RKS6_RKS7_RKS8_) ;  /* 0xffffc30000007944 */ /* 0x020fea0003c3ffff */
[----:B------:R2:W5:Y:S04]  /*d3a0*/  LDL R5, [R1+0x1688] ;  /* 0x0016880001057983 */ /* 0x0005680000100800 */
[----:B-1----:R2:W5:Y:S01]  /*d3b0*/  LDL.64 R2, [R1+0x1680] ;  /* 0x0016800001027983 */ /* 0x0025620000100a00 */
[----:B------:R-:W-:-:S02]  /*d3c0*/  MOV R8, R4 ;  /* 0x0000000400087202 */ /* 0x000fc40000000f00 */
[----:B------:R-:W-:-:S04]  /*d3d0*/  MOV R9, 0x0 ;  /* 0x0000000000097802 */ /* 0x000fc80000000f00 */
[----:B------:R-:W-:Y:S05]  /*d3e0*/  RET.REL.NODEC R8 `(_ZN7cutlass13device_kernelIN5flash19enable_sm80_to_sm89INS1_16FlashAttnBwdSm80INS1_25CollectiveMainloopBwdSm80ILi2ELi2EN4cute5tupleIJNS5_1CILi128EEES8_NS7_ILi64EEEEEENS_10bfloat16_tEfNS_4arch4Sm80ELb1ELb0ELb1ELb1ELb0ELb0ELb0ELb0ELi2ELi4ELi4ELi4ELb0EEENS1_21CollectiveEpilogueBwdISA_SB_SD_Li256ELb1ELb0ELi2EEENS1_25SingleTileBwdLPTSchedulerILb1ELi128ELb0EEEEEEEEEvNT_6ParamsE) ;  /* 0xffff2c1008007950 */ /* 0x000fea0003c3ffff */
        .type           $_ZN7cutlass13device_kernelIN5flash19enable_sm80_to_sm89INS1_16FlashAttnBwdSm80INS1_25CollectiveMainloopBwdSm80ILi2ELi2EN4cute5tupleIJNS5_1CILi128EEES8_NS7_ILi64EEEEEENS_10bfloat16_tEfNS_4arch4Sm80ELb1ELb0ELb1ELb1ELb0ELb0ELb0ELb0ELi2ELi4ELi4ELi4ELb0EEENS1_21CollectiveEpilogueBwdISA_SB_SD_Li256ELb1ELb0ELi2EEENS1_25SingleTileBwdLPTSchedulerILb1ELi128ELb0EEEEEEEEEvNT_6ParamsE$_ZZN4cute12filter_tupleINS_5tupleIJNS_1CILi4096EEENS1_IJNS1_IJiiEEENS2_ILi8192EEEEEEEEEZNS_16flatten_to_tupleIS7_EEDaRKT_EUlRKT_E_EEDaSB_OT0_ENKUlDpSE_E_clIJNS1_IJS3_EEENS1_IJiiS5_EEEEEEDaSI_,@function
        .size           $_ZN7cutlass13device_kernelIN5flash19enable_sm80_to_sm89INS1_16FlashAttnBwdSm80INS1_25CollectiveMainloopBwdSm80ILi2ELi2EN4cute5tupleIJNS5_1CILi128EEES8_NS7_ILi64EEEEEENS_10bfloat16_tEfNS_4arch4Sm80ELb1ELb0ELb1ELb1ELb0ELb0ELb0ELb0ELi2ELi4ELi4ELi4ELb0EEENS1_21CollectiveEpilogueBwdISA_SB_SD_Li256ELb1ELb0ELi2EEENS1_25SingleTileBwdLPTSchedulerILb1ELi128ELb0EEEEEEEEEvNT_6ParamsE$_ZZN4cute12filter_tupleINS_5tupleIJNS_1CILi4096EEENS1_IJNS1_IJiiEEENS2_ILi8192EEEEEEEEEZNS_16flatten_to_tupleIS7_EEDaRKT_EUlRKT_E_EEDaSB_OT0_ENKUlDpSE_E_clIJNS1_IJS3_EEENS1_IJiiS5_EEEEEEDaSI_,($_ZN7cutlass13device_kernelIN5flash19enable_sm80_to_sm89INS1_16FlashAttnBwdSm80INS1_25CollectiveMainloopBwdSm80ILi2ELi2EN4cute5tupleIJNS5_1CILi128EEES8_NS7_ILi64EEEEEENS_10bfloat16_tEfNS_4arch4Sm80ELb1ELb0ELb1ELb1ELb0ELb0ELb0ELb0ELi2ELi4ELi4ELi4ELb0EEENS1_21CollectiveEpilogueBwdISA_SB_SD_Li256ELb1ELb0ELi2EEENS1_25SingleTileBwdLPTSchedulerILb1ELi128ELb0EEEEEEEEEvNT_6ParamsE$_ZZN4cute12filter_tupleINS_5tupleIJNS_1CILi4096EEENS1_IJiiEEEEEEZNS_16flatten_to_tupleIS5_EEDaRKT_EUlRKT_E_EEDaS9_OT0_ENKUlDpSC_E_clIJNS1_IJS3_EEES4_EEEDaSG_ - $_ZN7cutlass13device_kernelIN5flash19enable_sm80_to_sm89INS1_16FlashAttnBwdSm80INS1_25CollectiveMainloopBwdSm80ILi2ELi2EN4cute5tupleIJNS5_1CILi128EEES8_NS7_ILi64EEEEEENS_10bfloat16_tEfNS_4arch4Sm80ELb1ELb0ELb1ELb1ELb0ELb0ELb0ELb0ELi2ELi4ELi4ELi4ELb0EEENS1_21CollectiveEpilogueBwdISA_SB_SD_Li256ELb1ELb0ELi2EEENS1_25SingleTileBwdLPTSchedulerILb1ELi128ELb0EEEEEEEEEvNT_6ParamsE$_ZZN4cute12filter_tupleINS_5tupleIJNS_1CILi4096EEENS1_IJNS1_IJiiEEENS2_ILi8192EEEEEEEEEZNS_16flatten_to_tupleIS7_EEDaRKT_EUlRKT_E_EEDaSB_OT0_ENKUlDpSE_E_clIJNS1_IJS3_EEENS1_IJiiS5_EEEEEEDaSI_)
$_ZN7cutlass13device_kernelIN5flash19enable_sm80_to_sm89INS1_16FlashAttnBwdSm80INS1_25CollectiveMainloopBwdSm80ILi2ELi2EN4cute5tupleIJNS5_1CILi128EEES8_NS7_ILi64EEEEEENS_10bfloat16_tEfNS_4arch4Sm80ELb1ELb0ELb1ELb1ELb0ELb0ELb0ELb0ELi2ELi4ELi4ELi4ELb0EEENS1_21CollectiveEpilogueBwdISA_SB_SD_Li256ELb1ELb0ELi2EEENS1_25SingleTileBwdLPTSchedulerILb1ELi128ELb0EEEEEEEEEvNT_6ParamsE$_ZZN4cute12filter_tupleINS_5tupleIJNS_1CILi4096EEENS1_IJNS1_IJiiEEENS2_ILi8192EEEEEEEEEZNS_16flatten_to_tupleIS7_EEDaRKT_EUlRKT_E_EEDaSB_OT0_ENKUlDpSE_E_clIJNS1_IJS3_EEENS1_IJiiS5_EEEEEEDaSI_:
[----:B------:R-:W-:-:S06]  /*d3f0*/  IADD3 R8, R60, -c[0x0][0x20], RZ ;  /* 0x800008003c087a10 */ /* 0x000fcc0007ffe0ff */
[----:B------:R-:W5:Y:S01]  /*d400*/  LDL R8, [R8] ;  /* 0x0000000008087983 */ /* 0x000f620000100800 */
[----:B------:R-:W-:Y:S02]  /*d410*/  IADD3 R3, R1, 0x1680, RZ ;  /* 0x0000168001037810 */ /* 0x000fe40007ffe0ff */
[----:B------:R-:W-:Y:S02]  /*d420*/  IADD3 R2, R60, 0x4, RZ ;  /* 0x000000043c027810 */ /* 0x000fe40007ffe0ff */
[----:B------:R-:W-:Y:S02]  /*d430*/  IADD3 R3, R3, c[0x0][0x20], RZ ;  /* 0x0000080003037a10 */ /* 0x000fe40007ffe0ff */
[----:B------:R-:W-:Y:S02]  /*d440*/  MOV R6, 0xd460 ;  /* 0x0000d46000067802 */ /* 0x000fe40000000f00 */
[----:B-----5:R-:W-:Y:S05]  /*d450*/  CALL.REL.NOINC `($_ZN7cutlass13device_kernelIN5flash19enable_sm80_to_sm89INS1_16FlashAttnBwdSm80INS1_25CollectiveMainloopBwdSm80ILi2ELi2EN4cute5tupleIJNS5_1CILi128EEES8_NS7_ILi64EEEEEENS_10bfloat16_tEfNS_4arch4Sm80ELb1ELb0ELb1ELb1ELb0ELb0ELb0ELb0ELi2ELi4ELi4ELi4ELb0EEENS1_21CollectiveEpilogueBwdISA_SB_SD_Li256ELb1ELb0ELi2EEENS1_25SingleTileBwdLPTSchedulerILb1ELi128ELb0EEEEEEEEEvNT_6ParamsE$_ZN4cute3eso3ESOILb1ELb0EJNS_1CILi4096EEEiiNS2_ILi8192EEEEEC2ERKS3_RKiS9_RKS4_) ;  /* 0xffffc52000007944 */ /* 0x020fea0003c3ffff */
[----:B------:R-:W-:-:S04]  /*d460*/  MOV R5, 0x0 ;  /* 0x0000000000057802 */ /* 0x000fc80000000f00 */
[----:B------:R-:W-:Y:S05]  /*d470*/  RET.REL.NODEC R4 `(_ZN7cutlass13device_kernelIN5flash19enable_sm80_to_sm89INS1_16FlashAttnBwdSm80INS1_25CollectiveMainloopBwdSm80ILi2ELi2EN4cute5tupleIJNS5_1CILi128EEES8_NS7_ILi64EEEEEENS_10bfloat16_tEfNS_4arch4Sm80ELb1ELb0ELb1ELb1ELb0ELb0ELb0ELb0ELi2ELi4ELi4ELi4ELb0EEENS1_21CollectiveEpilogueBwdISA_SB_SD_Li256ELb1ELb0ELi2EEENS1_25SingleTileBwdLPTSchedulerILb1ELi128ELb0EEEEEEEEEvNT_6ParamsE) ;  /* 0xffff2b8004007950 */ /* 0x000fea0003c3ffff */
        .type           $_ZN7cutlass13device_kernelIN5flash19enable_sm80_to_sm89INS1_16FlashAttnBwdSm80INS1_25CollectiveMainloopBwdSm80ILi2ELi2EN4cute5tupleIJNS5_1CILi128EEES8_NS7_ILi64EEEEEENS_10bfloat16_tEfNS_4arch4Sm80ELb1ELb0ELb1ELb1ELb0ELb0ELb0ELb0ELi2ELi4ELi4ELi4ELb0EEENS1_21CollectiveEpilogueBwdISA_SB_SD_Li256ELb1ELb0ELi2EEENS1_25SingleTileBwdLPTSchedulerILb1ELi128ELb0EEEEEEEEEvNT_6ParamsE$_ZZN4cute12filter_tupleINS_5tupleIJNS_1CILi4096EEENS1_IJiiEEEEEEZNS_16flatten_to_tupleIS5_EEDaRKT_EUlRKT_E_EEDaS9_OT0_ENKUlDpSC_E_clIJNS1_IJS3_EEES4_EEEDaSG_,@function
        .size           $_ZN7cutlass13device_kernelIN5flash19enable_sm80_to_sm89INS1_16FlashAttnBwdSm80INS1_25CollectiveMainloopBwdSm80ILi2ELi2EN4cute5tupleIJNS5_1CILi128EEES8_NS7_ILi64EEEEEENS_10bfloat16_tEfNS_4arch4Sm80ELb1ELb0ELb1ELb1ELb0ELb0ELb0ELb0ELi2ELi4ELi4ELi4ELb0EEENS1_21CollectiveEpilogueBwdISA_SB_SD_Li256ELb1ELb0ELi2EEENS1_25SingleTileBwdLPTSchedulerILb1ELi128ELb0EEEEEEEEEvNT_6ParamsE$_ZZN4cute12filter_tupleINS_5tupleIJNS_1CILi4096EEENS1_IJiiEEEEEEZNS_16flatten_to_tupleIS5_EEDaRKT_EUlRKT_E_EEDaS9_OT0_ENKUlDpSC_E_clIJNS1_IJS3_EEES4_EEEDaSG_,($_ZN7cutlass13device_kernelIN5flash19enable_sm80_to_sm89INS1_16FlashAttnBwdSm80INS1_25CollectiveMainloopBwdSm80ILi2ELi2EN4cute5tupleIJNS5_1CILi128EEES8_NS7_ILi64EEEEEENS_10bfloat16_tEfNS_4arch4Sm80ELb1ELb0ELb1ELb1ELb0ELb0ELb0ELb0ELi2ELi4ELi4ELi4ELb0EEENS1_21CollectiveEpilogueBwdISA_SB_SD_Li256ELb1ELb0ELi2EEENS1_25SingleTileBwdLPTSchedulerILb1ELi128ELb0EEEEEEEEEvNT_6ParamsE$_ZZN4cute12filter_tupleINS_5tupleIJiNS1_IJiNS_1CILi0EEEEEEEEES5_ZNS_6detail9lift_diceIS5_S5_EEDaRKT_RKT0_EUlRKT_RKT0_E_EEDaSA_SD_OT1_ENKUlDpSG_E_clIJNS1_IJiEEES4_EEEDaSN_ - $_ZN7cutlass13device_kernelIN5flash19enable_sm80_to_sm89INS1_16FlashAttnBwdSm80INS1_25CollectiveMainloopBwdSm80ILi2ELi2EN4cute5tupleIJNS5_1CILi128EEES8_NS7_ILi64EEEEEENS_10bfloat16_tEfNS_4arch4Sm80ELb1ELb0ELb1ELb1ELb0ELb0ELb0ELb0ELi2ELi4ELi4ELi4ELb0EEENS1_21CollectiveEpilogueBwdISA_SB_SD_Li256ELb1ELb0ELi2EEENS1_25SingleTileBwdLPTSchedulerILb1ELi128ELb0EEEEEEEEEvNT_6ParamsE$_ZZN4cute12filter_tupleINS_5tupleIJNS_1CILi4096EEENS1_IJiiEEEEEEZNS_16flatten_to_tupleIS5_EEDaRKT_EUlRKT_E_EEDaS9_OT0_ENKUlDpSC_E_clIJNS1_IJS3_EEES4_EEEDaSG_)
$_ZN7cutlass13device_kernelIN5flash19enable_sm80_to_sm89INS1_16FlashAttnBwdSm80INS1_25CollectiveMainloopBwdSm80ILi2ELi2EN4cute5tupleIJNS5_1CILi128EEES8_NS7_ILi64EEEEEENS_10bfloat16_tEfNS_4arch4Sm80ELb1ELb0ELb1ELb1ELb0ELb0ELb0ELb0ELi2ELi4ELi4ELi4ELb0EEENS1_21CollectiveEpilogueBwdISA_SB_SD_Li256ELb1ELb0ELi2EEENS1_25SingleTileBwdLPTSchedulerILb1ELi128ELb0EEEEEEEEEvNT_6ParamsE$_ZZN4cute12filter_tupleINS_5tupleIJNS_1CILi4096EEENS1_IJiiEEEEEEZNS_16flatten_to_tupleIS5_EEDaRKT_EUlRKT_E_EEDaS9_OT0_ENKUlDpSC_E_clIJNS1_IJS3_EEES4_EEEDaSG_:
[----:B------:R-:W-:-:S06]  /*d480*/  IADD3 R8, R58, -c[0x0][0x20], RZ ;  /* 0x800008003a087a10 */ /* 0x000fcc0007ffe0ff */
[----:B------:R-:W5:Y:S01]  /*d490*/  LDL R8, [R8] ;  /* 0x0000000008087983 */ /* 0x000f620000100800 */
[----:B------:R-:W-:Y:S02]  /*d4a0*/  IADD3 R3, R1, 0x1380, RZ ;  /* 0x0000138001037810 */ /* 0x000fe40007ffe0ff */
[----:B------:R-:W-:Y:S02]  /*d4b0*/  IADD3 R2, R58, 0x4, RZ ;  /* 0x000000043a027810 */ /* 0x000fe40007ffe0ff */
[----:B------:R-:W-:Y:S02]  /*d4c0*/  IADD3 R3, R3, c[0x0][0x20], RZ ;  /* 0x0000080003037a10 */ /* 0x000fe40007ffe0ff */
[----:B------:R-:W-:Y:S02]  /*d4d0*/  MOV R6, 0xd4f0 ;  /* 0x0000d4f000067802 */ /* 0x000fe40000000f00 */
[----:B-----5:R-:W-:Y:S05]  /*d4e0*/  CALL.REL.NOINC `($_ZN7cutlass13device_kernelIN5flash19enable_sm80_to_sm89INS1_16FlashAttnBwdSm80INS1_25CollectiveMainloopBwdSm80ILi2ELi2EN4cute5tupleIJNS5_1CILi128EEES8_NS7_ILi64EEEEEENS_10bfloat16_tEfNS_4arch4Sm80ELb1ELb0ELb1ELb1ELb0ELb0ELb0ELb0ELi2ELi4ELi4ELi4ELb0EEENS1_21CollectiveEpilogueBwdISA_SB_SD_Li256ELb1ELb0ELi2EEENS1_25SingleTileBwdLPTSchedulerILb1ELi128ELb0EEEEEEEEEvNT_6ParamsE$_ZN4cute3eso3ESOILb1ELb0EJNS_1CILi4096EEEiiEEC2ERKS3_RKiS8_) ;  /* 0xffffc41000007944 */ /* 0x020fea0003c3ffff */
[----:B------:R-:W-:-:S04]  /*d4f0*/  MOV R5, 0x0 ;  /* 0x0000000000057802 */ /* 0x000fc80000000f00 */
[----:B------:R-:W-:Y:S05]  /*d500*/  RET.REL.NODEC R4 `(_ZN7cutlass13device_kernelIN5flash19enable_sm80_to_sm89INS1_16FlashAttnBwdSm80INS1_25CollectiveMainloopBwdSm80ILi2ELi2EN4cute5tupleIJNS5_1CILi128EEES8_NS7_ILi64EEEEEENS_10bfloat16_tEfNS_4arch4Sm80ELb1ELb0ELb1ELb1ELb0ELb0ELb0ELb0ELi2ELi4ELi4ELi4ELb0EEENS1_21CollectiveEpilogueBwdISA_SB_SD_Li256ELb1ELb0ELi2EEENS1_25SingleTileBwdLPTSchedulerILb1ELi128ELb0EEEEEEEEEvNT_6ParamsE) ;  /* 0xffff2af004007950 */ /* 0x000fea0003c3ffff */
        .type           $_ZN7cutlass13device_kernelIN5flash19enable_sm80_to_sm89INS1_16FlashAttnBwdSm80INS1_25CollectiveMainloopBwdSm80ILi2ELi2EN4cute5tupleIJNS5_1CILi128EEES8_NS7_ILi64EEEEEENS_10bfloat16_tEfNS_4arch4Sm80ELb1ELb0ELb1ELb1ELb0ELb0ELb0ELb0ELi2ELi4ELi4ELi4ELb0EEENS1_21CollectiveEpilogueBwdISA_SB_SD_Li256ELb1ELb0ELi2EEENS1_25SingleTileBwdLPTSchedulerILb1ELi128ELb0EEEEEEEEEvNT_6ParamsE$_ZZN4cute12filter_tupleINS_5tupleIJiNS1_IJiNS_1CILi0EEEEEEEEES5_ZNS_6detail9lift_diceIS5_S5_EEDaRKT_RKT0_EUlRKT_RKT0_E_EEDaSA_SD_OT1_ENKUlDpSG_E_clIJNS1_IJiEEES4_EEEDaSN_,@function
        .size           $_ZN7cutlass13device_kernelIN5flash19enable_sm80_to_sm89INS1_16FlashAttnBwdSm80INS1_25CollectiveMainloopBwdSm80ILi2ELi2EN4cute5tupleIJNS5_1CILi128EEES8_NS7_ILi64EEEEEENS_10bfloat16_tEfNS_4arch4Sm80ELb1ELb0ELb1ELb1ELb0ELb0ELb0ELb0ELi2ELi4ELi4ELi4ELb0EEENS1_21CollectiveEpilogueBwdISA_SB_SD_Li256ELb1ELb0ELi2EEENS1_25SingleTileBwdLPTSchedulerILb1ELi128ELb0EEEEEEEEEvNT_6ParamsE$_ZZN4cute12filter_tupleINS_5tupleIJiNS1_IJiNS_1CILi0EEEEEEEEES5_ZNS_6detail9lift_diceIS5_S5_EEDaRKT_RKT0_EUlRKT_RKT0_E_EEDaSA_SD_OT1_ENKUlDpSG_E_clIJNS1_IJiEEES4_EEEDaSN_,($_ZN7cutlass13device_kernelIN5flash19enable_sm80_to_sm89INS1_16FlashAttnBwdSm80INS1_25CollectiveMainloopBwdSm80ILi2ELi2EN4cute5tupleIJNS5_1CILi128EEES8_NS7_ILi64EEEEEENS_10bfloat16_tEfNS_4arch4Sm80ELb1ELb0ELb1ELb1ELb0ELb0ELb0ELb0ELi2ELi4ELi4ELi4ELb0EEENS1_21CollectiveEpilogueBwdISA_SB_SD_Li256ELb1ELb0ELi2EEENS1_25SingleTileBwdLPTSchedulerILb1ELi128ELb0EEEEEEEEEvNT_6ParamsE$_ZZN4cute12filter_tupleINS_5tupleIJiNS_1CILi0EEEEEES4_ZNS_6detail9lift_diceIS4_S4_EEDaRKT_RKT0_EUlRKT_RKT0_E_EEDaS9_SC_OT1_ENKUlDpSF_E_clIJNS1_IJiEEENS1_IJS3_EEEEEEDaSM_ - $_ZN7cutlass13device_kernelIN5flash19enable_sm80_to_sm89INS1_16FlashAttnBwdSm80INS1_25CollectiveMainloopBwdSm80ILi2ELi2EN4cute5tupleIJNS5_1CILi128EEES8_NS7_ILi64EEEEEENS_10bfloat16_tEfNS_4arch4Sm80ELb1ELb0ELb1ELb1ELb0ELb0ELb0ELb0ELi2ELi4ELi4ELi4ELb0EEENS1_21CollectiveEpilogueBwdISA_SB_SD_Li256ELb1ELb0ELi2EEENS1_25SingleTileBwdLPTSchedulerILb1ELi128ELb0EEEEEEEEEvNT_6ParamsE$_ZZN4cute12filter_tupleINS_5tupleIJiNS1_IJiNS_1CILi0EEEEEEEEES5_ZNS_6detail9lift_diceIS5_S5_EEDaRKT_RKT0_EUlRKT_RKT0_E_EEDaSA_SD_OT1_ENKUlDpSG_E_clIJNS1_IJiEEES4_EEEDaSN_)
$_ZN7cutlass13device_kernelIN5flash19enable_sm80_to_sm89INS1_16FlashAttnBwdSm80INS1_25CollectiveMainloopBwdSm80ILi2ELi2EN4cute5tupleIJNS5_1CILi128EEES8_NS7_ILi64EEEEEENS_10bfloat16_tEfNS_4arch4Sm80ELb1ELb0ELb1ELb1ELb0ELb0ELb0ELb0ELi2ELi4ELi4ELi4ELb0EEENS1_21CollectiveEpilogueBwdISA_SB_SD_Li256ELb1ELb0ELi2EEENS1_25SingleTileBwdLPTSchedulerILb1ELi128ELb0EEEEEEEEEvNT_6ParamsE$_ZZN4cute12filter_tupleINS_5tupleIJiNS1_IJiNS_1CILi0EEEEEEEEES5_ZNS_6detail9lift_diceIS5_S5_EEDaRKT_RKT0_EUlRKT_RKT0_E_EEDaSA_SD_OT1_ENKUlDpSG_E_clIJNS1_IJiEEES4_EEEDaSN_:
[----:B------:R-:W-:Y:S02]  /*d510*/  IADD3 R6, R1, 0x1684, RZ ;  /* 0x0000168401067810 */ /* 0x000fe40007ffe0ff */
[----:B------:R-:W-:Y:S02]  /*d520*/  MOV R10, 0xd550 ;  /* 0x0000d550000a7802 */ /* 0x000fe40000000f00 */
[----:B------:R-:W-:Y:S02]  /*d530*/  IADD3 R6, R6, c[0x0][0x20], RZ ;  /* 0x0000080006067a10 */ /* 0x000fe40007ffe0ff */
[----:B------:R-:W-:Y:S05]  /*d540*/  CALL.REL.NOINC `($_ZN7cutlass13device_kernelIN5flash19enable_sm80_to_sm89INS1_16FlashAttnBwdSm80INS1_25CollectiveMainloopBwdSm80ILi2ELi2EN4cute5tupleIJNS5_1CILi128EEES8_NS7_ILi64EEEEEENS_10bfloat16_tEfNS_4arch4Sm80ELb1ELb0ELb1ELb1ELb0ELb0ELb0ELb0ELi2ELi4ELi4ELi4ELb0EEENS1_21CollectiveEpilogueBwdISA_SB_SD_Li256ELb1ELb0ELi2EEENS1_25SingleTileBwdLPTSchedulerILb1ELi128ELb0EEEEEEEEEvNT_6ParamsE$_ZN4cute3eso3ESOILb0ELb0EJiiNS_1CILi0EEEEEC2ERKiS6_RKS3_) ;  /* 0xffffaeb000007944 */ /* 0x000fea0003c3ffff */
[----:B-1----:R1:W5:Y:S04]  /*d550*/  LDL R3, [R1+0x1688] ;  /* 0x0016880001037983 */ /* 0x0023680000100800 */
[----:B------:R1:W5:Y:S01]  /*d560*/  LDL R5, [R1+0x1684] ;  /* 0x0016840001057983 */ /* 0x0003620000100800 */
[----:B------:R-:W-:Y:S02]  /*d570*/  MOV R8, R2 ;  /* 0x0000000200087202 */ /* 0x000fe40000000f00 */
[----:B------:R-:W-:-:S04]  /*d580*/  MOV R9, 0x0 ;  /* 0x0000000000097802 */ /* 0x000fc80000000f00 */
[----:B------:R-:W-:Y:S05]  /*d590*/  RET.REL.NODEC R8 `(_ZN7cutlass13device_kernelIN5flash19enable_sm80_to_sm89INS1_16FlashAttnBwdSm80INS1_25CollectiveMainloopBwdSm80ILi2ELi2EN4cute5tupleIJNS5_1CILi128EEES8_NS7_ILi64EEEEEENS_10bfloat16_tEfNS_4arch4Sm80ELb1ELb0ELb1ELb1ELb0ELb0ELb0ELb0ELi2ELi4ELi4ELi4ELb0EEENS1_21CollectiveEpilogueBwdISA_SB_SD_Li256ELb1ELb0ELi2EEENS1_25SingleTileBwdLPTSchedulerILb1ELi128ELb0EEEEEEEEEvNT_6ParamsE) ;  /* 0xffff2a6008007950 */ /* 0x000fea0003c3ffff */
        .type           $_ZN7cutlass13device_kernelIN5flash19enable_sm80_to_sm89INS1_16FlashAttnBwdSm80INS1_25CollectiveMainloopBwdSm80ILi2ELi2EN4cute5tupleIJNS5_1CILi128EEES8_NS7_ILi64EEEEEENS_10bfloat16_tEfNS_4arch4Sm80ELb1ELb0ELb1ELb1ELb0ELb0ELb0ELb0ELi2ELi4ELi4ELi4ELb0EEENS1_21CollectiveEpilogueBwdISA_SB_SD_Li256ELb1ELb0ELi2EEENS1_25SingleTileBwdLPTSchedulerILb1ELi128ELb0EEEEEEEEEvNT_6ParamsE$_ZZN4cute12filter_tupleINS_5tupleIJiNS_1CILi0EEEEEES4_ZNS_6detail9lift_diceIS4_S4_EEDaRKT_RKT0_EUlRKT_RKT0_E_EEDaS9_SC_OT1_ENKUlDpSF_E_clIJNS1_IJiEEENS1_IJS3_EEEEEEDaSM_,@function
        .size           $_ZN7cutlass13device_kernelIN5flash19enable_sm80_to_sm89INS1_16FlashAttnBwdSm80INS1_25CollectiveMainloopBwdSm80ILi2ELi2EN4cute5tupleIJNS5_1CILi128EEES8_NS7_ILi64EEEEEENS_10bfloat16_tEfNS_4arch4Sm80ELb1ELb0ELb1ELb1ELb0ELb0ELb0ELb0ELi2ELi4ELi4ELi4ELb0EEENS1_21CollectiveEpilogueBwdISA_SB_SD_Li256ELb1ELb0ELi2EEENS1_25SingleTileBwdLPTSchedulerILb1ELi128ELb0EEEEEEEEEvNT_6ParamsE$_ZZN4cute12filter_tupleINS_5tupleIJiNS_1CILi0EEEEEES4_ZNS_6detail9lift_diceIS4_S4_EEDaRKT_RKT0_EUlRKT_RKT0_E_EEDaS9_SC_OT1_ENKUlDpSF_E_clIJNS1_IJiEEENS1_IJS3_EEEEEEDaSM_,($_ZN7cutlass13device_kernelIN5flash19enable_sm80_to_sm89INS1_16FlashAttnBwdSm80INS1_25CollectiveMainloopBwdSm80ILi2ELi2EN4cute5tupleIJNS5_1CILi128EEES8_NS7_ILi64EEEEEENS_10bfloat16_tEfNS_4arch4Sm80ELb1ELb0ELb1ELb1ELb0ELb0ELb0ELb0ELi2ELi4ELi4ELi4ELb0EEENS1_21CollectiveEpilogueBwdISA_SB_SD_Li256ELb1ELb0ELi2EEENS1_25SingleTileBwdLPTSchedulerILb1ELi128ELb0EEEEEEEEEvNT_6ParamsE$_ZZN4cute13to_mixed_bitsINS_5tupleIJNS1_IJNS_1CILi4EEENS2_ILi8EEEEEENS2_ILi2EEENS2_ILi1EEEEEENS1_IJNS1_IJNS2_ILi0EEENS2_ILi64EEEEEES9_S9_EEENS1_IJNS1_IJiiEEEiS9_EEEEEDaRKT_RKT0_RKT1_ENKUlDpRKT_E_clIJNS_9MixedBitsILj0ELj448EEENS2_ILj0EEESW_EEEDaSR_ - $_ZN7cutlass13device_kernelIN5flash19enable_sm80_to_sm89INS1_16FlashAttnBwdSm80INS1_25CollectiveMainloopBwdSm80ILi2ELi2EN4cute5tupleIJNS5_1CILi128EEES8_NS7_ILi64EEEEEENS_10bfloat16_tEfNS_4arch4Sm80ELb1ELb0ELb1ELb1ELb0ELb0ELb0ELb0ELi2ELi4ELi4ELi4ELb0EEENS1_21CollectiveEpilogueBwdISA_SB_SD_Li256ELb1ELb0ELi2EEENS1_25SingleTileBwdLPTSchedulerILb1ELi128ELb0EEEEEEEEEvNT_6ParamsE$_ZZN4cute12filter_tupleINS_5tupleIJiNS_1CILi0EEEEEES4_ZNS_6detail9lift_diceIS4_S4_EEDaRKT_RKT0_EUlRKT_RKT0_E_EEDaS9_SC_OT1_ENKUlDpSF_E_clIJNS1_IJiEEENS1_IJS3_EEEEEEDaSM_)
$_ZN7cutlass13device_kernelIN5flash19enable_sm80_to_sm89INS1_16FlashAttnBwdSm80INS1_25CollectiveMainloopBwdSm80ILi2ELi2EN4cute5tupleIJNS5_1CILi128EEES8_NS7_ILi64EEEEEENS_10bfloat16_tEfNS_4arch4Sm80ELb1ELb0ELb1ELb1ELb0ELb0ELb0ELb0ELi2ELi4ELi4ELi4ELb0EEENS1_21CollectiveEpilogueBwdISA_SB_SD_Li256ELb1ELb0ELi2EEENS1_25SingleTileBwdLPTSchedulerILb1ELi128ELb0EEEEEEEEEvNT_6ParamsE$_ZZN4cute12filter_tupleINS_5tupleIJiNS_1CILi0EEEEEES4_ZNS_6detail9lift_diceIS4_S4_EEDaRKT_RKT0_EUlRKT_RKT0_E_EEDaS9_SC_OT1_ENKUlDpSF_E_clIJNS1_IJiEEENS1_IJS3_EEEEEEDaSM_:
[----:B------:R-:W-:Y:S02]  /*d5a0*/  IADD3 R2, R1, 0x1684, RZ ;  /* 0x0000168401027810 */ /* 0x000fe40007ffe0ff */
[----:B------:R-:W-:Y:S02]  /*d5b0*/  MOV R6, 0xd5e0 ;  /* 0x0000d5e000067802 */ /* 0x000fe40000000f00 */
[----:B------:R-:W-:Y:S02]  /*d5c0*/  IADD3 R2, R2, c[0x0][0x20], RZ ;  /* 0x0000080002027a10 */ /* 0x000fe40007ffe0ff */
[----:B------:R-:W-:Y:S05]  /*d5d0*/  CALL.REL.NOINC `($_ZN7cutlass13device_kernelIN5flash19enable_sm80_to_sm89INS1_16FlashAttnBwdSm80INS1_25CollectiveMainloopBwdSm80ILi2ELi2EN4cute5tupleIJNS5_1CILi128EEES8_NS7_ILi64EEEEEENS_10bfloat16_tEfNS_4arch4Sm80ELb1ELb0ELb1ELb1ELb0ELb0ELb0ELb0ELi2ELi4ELi4ELi4ELb0EEENS1_21CollectiveEpilogueBwdISA_SB_SD_Li256ELb1ELb0ELi2EEENS1_25SingleTileBwdLPTSchedulerILb1ELi128ELb0EEEEEEEEEvNT_6ParamsE$_ZN4cute3eso3ESOILb0ELb1EJiNS_1CILi0EEEEEC2ERKiRKS3_) ;  /* 0xffffb5a000007944 */ /* 0x000fea0003c3ffff */
[----:B-1----:R1:W5:Y:S01]  /*d5e0*/  LDL R2, [R1+0x1684] ;  /* 0x0016840001027983 */ /* 0x0023620000100800 */
[----:B------:R-:W-:Y:S02]  /*d5f0*/  MOV R8, R72 ;  /* 0x0000004800087202 */ /* 0x000fe40000000f00 */
[----:B------:R-:W-:-:S04]  /*d600*/  MOV R9, 0x0 ;  /* 0x0000000000097802 */ /* 0x000fc80000000f00 */
[----:B------:R-:W-:Y:S05]  /*d610*/  RET.REL.NODEC R8 `(_ZN7cutlass13device_kernelIN5flash19enable_sm80_to_sm89INS1_16FlashAttnBwdSm80INS1_25CollectiveMainloopBwdSm80ILi2ELi2EN4cute5tupleIJNS5_1CILi128EEES8_NS7_ILi64EEEEEENS_10bfloat16_tEfNS_4arch4Sm80ELb1ELb0ELb1ELb1ELb0ELb0ELb0ELb0ELi2ELi4ELi4ELi4ELb0EEENS1_21CollectiveEpilogueBwdISA_SB_SD_Li256ELb1ELb0ELi2EEENS1_25SingleTileBwdLPTSchedulerILb1ELi128ELb0EEEEEEEEEvNT_6ParamsE) ;  /* 0xffff29e008007950 */ /* 0x000fea0003c3ffff */
        .type           $_ZN7cutlass13device_kernelIN5flash19enable_sm80_to_sm89INS1_16FlashAttnBwdSm80INS1_25CollectiveMainloopBwdSm80ILi2ELi2EN4cute5tupleIJNS5_1CILi128EEES8_NS7_ILi64EEEEEENS_10bfloat16_tEfNS_4arch4Sm80ELb1ELb0ELb1ELb1ELb0ELb0ELb0ELb0ELi2ELi4ELi4ELi4ELb0EEENS1_21CollectiveEpilogueBwdISA_SB_SD_Li256ELb1ELb0ELi2EEENS1_25SingleTileBwdLPTSchedulerILb1ELi128ELb0EEEEEEEEEvNT_6ParamsE$_ZZN4cute13to_mixed_bitsINS_5tupleIJNS1_IJNS_1CILi4EEENS2_ILi8EEEEEENS2_ILi2EEENS2_ILi1EEEEEENS1_IJNS1_IJNS2_ILi0EEENS2_ILi64EEEEEES9_S9_EEENS1_IJNS1_IJiiEEEiS9_EEEEEDaRKT_RKT0_RKT1_ENKUlDpRKT_E_clIJNS_9MixedBitsILj0ELj448EEENS2_ILj0EEESW_EEEDaSR_,@function
        .size           $_ZN7cutlass13device_kernelIN5flash19enable_sm80_to_sm89INS1_16FlashAttnBwdSm80INS1_25CollectiveMainloopBwdSm80ILi2ELi2EN4cute5tupleIJNS5_1CILi128EEES8_NS7_ILi64EEEEEENS_10bfloat16_tEfNS_4arch4Sm80ELb1ELb0ELb1ELb1ELb0ELb0ELb0ELb0ELi2ELi4ELi4ELi4ELb0EEENS1_21CollectiveEpilogueBwdISA_SB_SD_Li256ELb1ELb0ELi2EEENS1_25SingleTileBwdLPTSchedulerILb1ELi128ELb0EEEEEEEEEvNT_6ParamsE$_ZZN4cute13to_mixed_bitsINS_5tupleIJNS1_IJNS_1CILi4EEENS2_ILi8EEEEEENS2_ILi2EEENS2_ILi1EEEEEENS1_IJNS1_IJNS2_ILi0EEENS2_ILi64EEEEEES9_S9_EEENS1_IJNS1_IJiiEEEiS9_EEEEEDaRKT_RKT0_RKT1_ENKUlDpRKT_E_clIJNS_9MixedBitsILj0ELj448EEENS2_ILj0EEESW_EEEDaSR_,($_ZN7cutlass13device_kernelIN5flash19enable_sm80_to_sm89INS1_16FlashAttnBwdSm80INS1_25CollectiveMainloopBwdSm80ILi2ELi2EN4cute5tupleIJNS5_1CILi128EEES8_NS7_ILi64EEEEEENS_10bfloat16_tEfNS_4arch4Sm80ELb1ELb0ELb1ELb1ELb0ELb0ELb0ELb0ELi2ELi4ELi4ELi4ELb0EEENS1_21CollectiveEpilogueBwdISA_SB_SD_Li256ELb1ELb0ELi2EEENS1_25SingleTileBwdLPTSchedulerILb1ELi128ELb0EEEEEEEEEvNT_6ParamsE$_ZZN4cute13to_mixed_bitsINS_5tupleIJNS1_IJNS_1CILi4EEENS2_ILi8EEEEEENS2_ILi2EEENS2_ILi1EEEEEENS1_IJNS1_IJNS2_ILi0EEENS2_ILi64EEEEEES9_S9_EEENS1_IJNS1_IJiiEEEiS9_EEEEEDaRKT_RKT0_RKT1_ENKUlRKT_RKT0_RKT1_E_clIS5_SB_SD_EEDaSQ_ST_SW_ - $_ZN7cutlass13device_kernelIN5flash19enable_sm80_to_sm89INS1_16FlashAttnBwdSm80INS1_25CollectiveMainloopBwdSm80ILi2ELi2EN4cute5tupleIJNS5_1CILi128EEES8_NS7_ILi64EEEEEENS_10bfloat16_tEfNS_4arch4Sm80ELb1ELb0ELb1ELb1ELb0ELb0ELb0ELb0ELi2ELi4ELi4ELi4ELb0EEENS1_21CollectiveEpilogueBwdISA_SB_SD_Li256ELb1ELb0ELi2EEENS1_25SingleTileBwdLPTSchedulerILb1ELi128ELb0EEEEEEEEEvNT_6ParamsE$_ZZN4cute13to_mixed_bitsINS_5tupleIJNS1_IJNS_1CILi4EEENS2_ILi8EEEEEENS2_ILi2EEENS2_ILi1EEEEEENS1_IJNS1_IJNS2_ILi0EEENS2_ILi64EEEEEES9_S9_EEENS1_IJNS1_IJiiEEEiS9_EEEEEDaRKT_RKT0_RKT1_ENKUlDpRKT_E_clIJNS_9MixedBitsILj0ELj448EEENS2_ILj0EEESW_EEEDaSR_)
$_ZN7cutlass13device_kernelIN5flash19enable_sm80_to_sm89INS1_16FlashAttnBwdSm80INS1_25CollectiveMainloopBwdSm80ILi2ELi2EN4cute5tupleIJNS5_1CILi128EEES8_NS7_ILi64EEEEEENS_10bfloat16_tEfNS_4arch4Sm80ELb1ELb0ELb1ELb1ELb0ELb0ELb0ELb0ELi2ELi4ELi4ELi4ELb0EEENS1_21CollectiveEpilogueBwdISA_SB_SD_Li256ELb1ELb0ELi2EEENS1_25SingleTileBwdLPTSchedulerILb1ELi128ELb0EEEEEEEEEvNT_6ParamsE$_ZZN4cute13to_mixed_bitsINS_5tupleIJNS1_IJNS_1CILi4EEENS2_ILi8EEEEEENS2_ILi2EEENS2_ILi1EEEEEENS1_IJNS1_IJNS2_ILi0EEENS2_ILi64EEEEEES9_S9_EEENS1_IJNS1_IJiiEEEiS9_EEEEEDaRKT_RKT0_RKT1_ENKUlDpRKT_E_clIJNS_9MixedBitsILj0ELj448EEENS2_ILj0EEESW_EEEDaSR_:
[----:B------:R-:W-:Y:S02]  /*d620*/  MOV R3, 0x0 ;  /* 0x0000000000037802 */ /* 0x000fe40000000f00 */
[----:B------:R-:W-:Y:S02]  /*d630*/  LOP3.LUT R13, R13, 0x1c0, RZ, 0xc0, !PT ;  /* 0x000001c00d0d7812 */ /* 0x000fe400078ec0ff */
[----:B------:R-:W-:Y:S05]  /*d640*/  RET.REL.NODEC R2 `(_ZN7cutlass13device_kernelIN5flash19enable_sm80_to_sm89INS1_16FlashAttnBwdSm80INS1_25CollectiveMainloopBwdSm80ILi2ELi2EN4cute5tupleIJNS5_1CILi128EEES8_NS7_ILi64EEEEEENS_10bfloat16_tEfNS_4arch4Sm80ELb1ELb0ELb1ELb1ELb0ELb0ELb0ELb0ELi2ELi4ELi4ELi4ELb0EEENS1_21CollectiveEpilogueBwdISA_SB_SD_Li256ELb1ELb0ELi2EEENS1_25SingleTileBwdLPTSchedulerILb1ELi128ELb0EEEEEEEEEvNT_6ParamsE) ;  /* 0xffff29b002007950 */ /* 0x000fea0003c3ffff */
        .type           $_ZN7cutlass13device_kernelIN5flash19enable_sm80_to_sm89INS1_16FlashAttnBwdSm80INS1_25CollectiveMainloopBwdSm80ILi2ELi2EN4cute5tupleIJNS5_1CILi128EEES8_NS7_ILi64EEEEEENS_10bfloat16_tEfNS_4arch4Sm80ELb1ELb0ELb1ELb1ELb0ELb0ELb0ELb0ELi2ELi4ELi4ELi4ELb0EEENS1_21CollectiveEpilogueBwdISA_SB_SD_Li256ELb1ELb0ELi2EEENS1_25SingleTileBwdLPTSchedulerILb1ELi128ELb0EEEEEEEEEvNT_6ParamsE$_ZZN4cute13to_mixed_bitsINS_5tupleIJNS1_IJNS_1CILi4EEENS2_ILi8EEEEEENS2_ILi2EEENS2_ILi1EEEEEENS1_IJNS1_IJNS2_ILi0EEENS2_ILi64EEEEEES9_S9_EEENS1_IJNS1_IJiiEEEiS9_EEEEEDaRKT_RKT0_RKT1_ENKUlRKT_RKT0_RKT1_E_clIS5_SB_SD_EEDaSQ_ST_SW_,@function
        .size           $_ZN7cutlass13device_kernelIN5flash19enable_sm80_to_sm89INS1_16FlashAttnBwdSm80INS1_25CollectiveMainloopBwdSm80ILi2ELi2EN4cute5tupleIJNS5_1CILi128EEES8_NS7_ILi64EEEEEENS_10bfloat16_tEfNS_4arch4Sm80ELb1ELb0ELb1ELb1ELb0ELb0ELb0ELb0ELi2ELi4ELi4ELi4ELb0EEENS1_21CollectiveEpilogueBwdISA_SB_SD_Li256ELb1ELb0ELi2EEENS1_25SingleTileBwdLPTSchedulerILb1ELi128ELb0EEEEEEEEEvNT_6ParamsE$_ZZN4cute13to_mixed_bitsINS_5tupleIJNS1_IJNS_1CILi4EEENS2_ILi8EEEEEENS2_ILi2EEENS2_ILi1EEEEEENS1_IJNS1_IJNS2_ILi0EEENS2_ILi64EEEEEES9_S9_EEENS1_IJNS1_IJiiEEEiS9_EEEEEDaRKT_RKT0_RKT1_ENKUlRKT_RKT0_RKT1_E_clIS5_SB_SD_EEDaSQ_ST_SW_,($_ZN7cutlass13device_kernelIN5flash19enable_sm80_to_sm89INS1_16FlashAttnBwdSm80INS1_25CollectiveMainloopBwdSm80ILi2ELi2EN4cute5tupleIJNS5_1CILi128EEES8_NS7_ILi64EEEEEENS_10bfloat16_tEfNS_4arch4Sm80ELb1ELb0ELb1ELb1ELb0ELb0ELb0ELb0ELi2ELi4ELi4ELi4ELb0EEENS1_21CollectiveEpilogueBwdISA_SB_SD_Li256ELb1ELb0ELi2EEENS1_25SingleTileBwdLPTSchedulerILb1ELi128ELb0EEEEEEEEEvNT_6ParamsE$_ZZN4cute13to_mixed_bitsINS_5tupleIJNS1_IJNS_1CILi4EEENS2_ILi8EEEEEENS2_ILi2EEENS2_ILi1EEEEEENS1_IJNS1_IJNS2_ILi128EEENS2_ILi0EEEEEES4_SA_EEENS1_IJNS1_IJiiEEEiSA_EEEEEDaRKT_RKT0_RKT1_ENKUlDpRKT_E_clIJNS_9MixedBitsILj0ELj384EEENSU_ILj0ELj8EEENS2_ILj0EEEEEEDaSR_ - $_ZN7cutlass13device_kernelIN5flash19enable_sm80_to_sm89INS1_16FlashAttnBwdSm80INS1_25CollectiveMainloopBwdSm80ILi2ELi2EN4cute5tupleIJNS5_1CILi128EEES8_NS7_ILi64EEEEEENS_10bfloat16_tEfNS_4arch4Sm80ELb1ELb0ELb1ELb1ELb0ELb0ELb0ELb0ELi2ELi4ELi4ELi4ELb0EEENS1_21CollectiveEpilogueBwdISA_SB_SD_Li256ELb1ELb0ELi2EEENS1_25SingleTileBwdLPTSchedulerILb1ELi128ELb0EEEEEEEEEvNT_6ParamsE$_ZZN4cute13to_mixed_bitsINS_5tupleIJNS1_IJNS_1CILi4EEENS2_ILi8EEEEEENS2_ILi2EEENS2_ILi1EEEEEENS1_IJNS1_IJNS2_ILi0EEENS2_ILi64EEEEEES9_S9_EEENS1_IJNS1_IJiiEEEiS9_EEEEEDaRKT_RKT0_RKT1_ENKUlRKT_RKT0_RKT1_E_clIS5_SB_SD_EEDaSQ_ST_SW_)
$_ZN7cutlass13device_kernelIN5flash19enable_sm80_to_sm89INS1_16FlashAttnBwdSm80INS1_25CollectiveMainloopBwdSm80ILi2ELi2EN4cute5tupleIJNS5_1CILi128EEES8_NS7_ILi64EEEEEENS_10bfloat16_tEfNS_4arch4Sm80ELb1ELb0ELb1ELb1ELb0ELb0ELb0ELb0ELi2ELi4ELi4ELi4ELb0EEENS1_21CollectiveEpilogueBwdISA_SB_SD_Li256ELb1ELb0ELi2EEENS1_25SingleTileBwdLPTSchedulerILb1ELi128ELb0EEEEEEEEEvNT_6ParamsE$_ZZN4cute13to_mixed_bitsINS_5tupleIJNS1_IJNS_1CILi4EEENS2_ILi8EEEEEENS2_ILi2EEENS2_ILi1EEEEEENS1_IJNS1_IJNS2_ILi0EEENS2_ILi64EEEEEES9_S9_EEENS1_IJNS1_IJiiEEEiS9_EEEEEDaRKT_RKT0_RKT1_ENKUlRKT_RKT0_RKT1_E_clIS5_SB_SD_EEDaSQ_ST_SW_:
[----:B------:R-:W-:Y:S02]  /*d650*/  MOV R2, 0xd670 ;  /* 0x0000d67000027802 */ /* 0x000fe40000000f00 */
[----:B------:R-:W-:Y:S05]  /*d660*/  CALL.REL.NOINC `($_ZN7cutlass13device_kernelIN5flash19enable_sm80_to_sm89INS1_16FlashAttnBwdSm80INS1_25CollectiveMainloopBwdSm80ILi2ELi2EN4cute5tupleIJNS5_1CILi128EEES8_NS7_ILi64EEEEEENS_10bfloat16_tEfNS_4arch4Sm80ELb1ELb0ELb1ELb1ELb0ELb0ELb0ELb0ELi2ELi4ELi4ELi4ELb0EEENS1_21CollectiveEpilogueBwdISA_SB_SD_Li256ELb1ELb0ELi2EEENS1_25SingleTileBwdLPTSchedulerILb1ELi128ELb0EEEEEEEEEvNT_6ParamsE$_ZZN4cute13to_mixed_bitsINS_5tupleIJNS_1CILi4EEENS2_ILi8EEEEEENS1_IJNS2_ILi0EEENS2_ILi64EEEEEENS1_IJiiEEEEEDaRKT_RKT0_RKT1_ENKUlRKT_RKT0_RKT1_E_clIS4_S7_iEEDaSL_SO_SR_) ;  /* 0x0000038000007944 */ /* 0x000fea0003c00000 */
[----:B------:R-:W-:Y:S02]  /*d670*/  MOV R2, 0xd690 ;  /* 0x0000d69000027802 */ /* 0x000fe40000000f00 */
[----:B------:R-:W-:Y:S05]  /*d680*/  CALL.REL.NOINC `($_ZN7cutlass13device_kernelIN5flash19enable_sm80_to_sm89INS1_16FlashAttnBwdSm80INS1_25CollectiveMainloopBwdSm80ILi2ELi2EN4cute5tupleIJNS5_1CILi128EEES8_NS7_ILi64EEEEEENS_10bfloat16_tEfNS_4arch4Sm80ELb1ELb0ELb1ELb1ELb0ELb0ELb0ELb0ELi2ELi4ELi4ELi4ELb0EEENS1_21CollectiveEpilogueBwdISA_SB_SD_Li256ELb1ELb0ELi2EEENS1_25SingleTileBwdLPTSchedulerILb1ELi128ELb0EEEEEEEEEvNT_6ParamsE$_ZZN4cute13to_mixed_bitsINS_5tupleIJNS_1CILi4EEENS2_ILi8EEEEEENS1_IJNS2_ILi0EEENS2_ILi64EEEEEENS1_IJiiEEEEEDaRKT_RKT0_RKT1_ENKUlDpRKT_E_clIJNS2_ILj0EEENS_9MixedBitsILj0ELj448EEEEEEDaSM_) ;  /* 0x0000032000007944 */ /* 0x000fea0003c00000 */
[----:B------:R-:W-:Y:S02]  /*d690*/  MOV R13, R3 ;  /* 0x00000003000d7202 */ /* 0x000fe40000000f00 */
[----:B------:R-:W-:Y:S02]  /*d6a0*/  MOV R2, R6 ;  /* 0x0000000600027202 */ /* 0x000fe40000000f00 */
[----:B------:R-:W-:-:S04]  /*d6b0*/  MOV R3, 0x0 ;  /* 0x0000000000037802 */ /* 0x000fc80000000f00 */
[----:B------:R-:W-:Y:S05]  /*d6c0*/  RET.REL.NODEC R2 `(_ZN7cutlass13device_kernelIN5flash19enable_sm80_to_sm89INS1_16FlashAttnBwdSm80INS1_25CollectiveMainloopBwdSm80ILi2ELi2EN4cute5tupleIJNS5_1CILi128EEES8_NS7_ILi64EEEEEENS_10bfloat16_tEfNS_4arch4Sm80ELb1ELb0ELb1ELb1ELb0ELb0ELb0ELb0ELi2ELi4ELi4ELi4ELb0EEENS1_21CollectiveEpilogueBwdISA_SB_SD_Li256ELb1ELb0ELi2EEENS1_25SingleTileBwdLPTSchedulerILb1ELi128ELb0EEEEEEEEEvNT_6ParamsE) ;  /* 0xffff293002007950 */ /* 0x000fea0003c3ffff */
        .type           $_ZN7cutlass13device_kernelIN5flash19enable_sm80_to_sm89INS1_16FlashAttnBwdSm80INS1_25CollectiveMainloopBwdSm80ILi2ELi2EN4cute5tupleIJNS5_1CILi128EEES8_NS7_ILi64EEEEEENS_10bfloat16_tEfNS_4arch4Sm80ELb1ELb0ELb1ELb1ELb0ELb0ELb0ELb0ELi2ELi4ELi4ELi4ELb0EEENS1_21CollectiveEpilogueBwdISA_SB_SD_Li256ELb1ELb0ELi2EEENS1_25SingleTileBwdLPTSchedulerILb1ELi128ELb0EEEEEEEEEvNT_6ParamsE$_ZZN4cute13to_mixed_bitsINS_5tupleIJNS1_IJNS_1CILi4EEENS2_ILi8EEEEEENS2_ILi2EEENS2_ILi1EEEEEENS1_IJNS1_IJNS2_ILi128EEENS2_ILi0EEEEEES4_SA_EEENS1_IJNS1_IJiiEEEiSA_EEEEEDaRKT_RKT0_RKT1_ENKUlDpRKT_E_clIJNS_9MixedBitsILj0ELj384EEENSU_ILj0ELj8EEENS2_ILj0EEEEEEDaSR_,@function
        .size           $_ZN7cutlass13device_kernelIN5flash19enable_sm80_to_sm89INS1_16FlashAttnBwdSm80INS1_25CollectiveMainloopBwdSm80ILi2ELi2EN4cute5tupleIJNS5_1CILi128EEES8_NS7_ILi64EEEEEENS_10bfloat16_tEfNS_4arch4Sm80ELb1ELb0ELb1ELb1ELb0ELb0ELb0ELb0ELi2ELi4ELi4ELi4ELb0EEENS1_21CollectiveEpilogueBwdISA_SB_SD_Li256ELb1ELb0ELi2EEENS1_25SingleTileBwdLPTSchedulerILb1ELi128ELb0EEEEEEEEEvNT_6ParamsE$_ZZN4cute13to_mixed_bitsINS_5tupleIJNS1_IJNS_1CILi4EEENS2_ILi8EEEEEENS2_ILi2EEENS2_ILi1EEEEEENS1_IJNS1_IJNS2_ILi128EEENS2_ILi0EEEEEES4_SA_EEENS1_IJNS1_IJiiEEEiSA_EEEEEDaRKT_RKT0_RKT1_ENKUlDpRKT_E_clIJNS_9MixedBitsILj0ELj384EEENSU_ILj0ELj8EEENS2_ILj0EEEEEEDaSR_,($_ZN7cutlass13device_kernelIN5flash19enable_sm80_to_sm89INS1_16FlashAttnBwdSm80INS1_25CollectiveMainloopBwdSm80ILi2ELi2EN4cute5tupleIJNS5_1CILi128EEES8_NS7_ILi64EEEEEENS_10bfloat16_tEfNS_4arch4Sm80ELb1ELb0ELb1ELb1ELb0ELb0ELb0ELb0ELi2ELi4ELi4ELi4ELb0EEENS1_21CollectiveEpilogueBwdISA_SB_SD_Li256ELb1ELb0ELi2EEENS1_25SingleTileBwdLPTSchedulerILb1ELi128ELb0EEEEEEEEEvNT_6ParamsE$_ZZN4cute13to_mixed_bitsINS_5tupleIJNS1_IJNS_1CILi4EEENS2_ILi8EEEEEENS2_ILi2EEENS2_ILi1EEEEEENS1_IJNS1_IJNS2_ILi128EEENS2_ILi0EEEEEES4_SA_EEENS1_IJNS1_IJiiEEEiSA_EEEEEDaRKT_RKT0_RKT1_ENKUlRKT_RKT0_RKT1_E_clIS5_SB_SD_EEDaSQ_ST_SW_ - $_ZN7cutlass13device_kernelIN5flash19enable_sm80_to_sm89INS1_16FlashAttnBwdSm80INS1_25CollectiveMainloopBwdSm80ILi2ELi2EN4cute5tupleIJNS5_1CILi128EEES8_NS7_ILi64EEEEEENS_10bfloat16_tEfNS_4arch4Sm80ELb1ELb0ELb1ELb1ELb0ELb0ELb0ELb0ELi2ELi4ELi4ELi4ELb0EEENS1_21CollectiveEpilogueBwdISA_SB_SD_Li256ELb1ELb0ELi2EEENS1_25SingleTileBwdLPTSchedulerILb1ELi128ELb0EEEEEEEEEvNT_6ParamsE$_ZZN4cute13to_mixed_bitsINS_5tupleIJNS1_IJNS_1CILi4EEENS2_ILi8EEEEEENS2_ILi2EEENS2_ILi1EEEEEENS1_IJNS1_IJNS2_ILi128EEENS2_ILi0EEEEEES4_SA_EEENS1_IJNS1_IJiiEEEiSA_EEEEEDaRKT_RKT0_RKT1_ENKUlDpRKT_E_clIJNS_9MixedBitsILj0ELj384EEENSU_ILj0ELj8EEENS2_ILj0EEEEEEDaSR_)
$_ZN7cutlass13device_kernelIN5flash19enable_sm80_to_sm89INS1_16FlashAttnBwdSm80INS1_25CollectiveMainloopBwdSm80ILi2ELi2EN4cute5tupleIJNS5_1CILi128EEES8_NS7_ILi64EEEEEENS_10bfloat16_tEfNS_4arch4Sm80ELb1ELb0ELb1ELb1ELb0ELb0ELb0ELb0ELi2ELi4ELi4ELi4ELb0EEENS1_21CollectiveEpilogueBwdISA_SB_SD_Li256ELb1ELb0ELi2EEENS1_25SingleTileBwdLPTSchedulerILb1ELi128ELb0EEEEEEEEEvNT_6ParamsE$_ZZN4cute13to_mixed_bitsINS_5tupleIJNS1_IJNS_1CILi4EEENS2_ILi8EEEEEENS2_ILi2EEENS2_ILi1EEEEEENS1_IJNS1_IJNS2_ILi128EEENS2_ILi0EEEEEES4_SA_EEENS1_IJNS1_IJiiEEEiSA_EEEEEDaRKT_RKT0_RKT1_ENKUlDpRKT_E_clIJNS_9MixedBitsILj0ELj384EEENSU_ILj0ELj8EEENS2_ILj0EEEEEEDaSR_:
[----:B------:R-:W-:-:S04]  /*d6d0*/  LOP3.LUT R6, R5, 0x8, RZ, 0xc0, !PT ;  /* 0x0000000805067812 */ /* 0x000fc800078ec0ff */
[----:B------:R-:W-:Y:S01]  /*d6e0*/  LOP3.LUT R11, R6, 0x188, R3, 0x78, !PT ;  /* 0x00000188060b7812 */ /* 0x000fe200078e7803 */
[----:B------:R-:W-:-:S04]  /*d6f0*/  IMAD.MOV.U32 R3, RZ, RZ, 0x0 ;  /* 0x00000000ff037424 */ /* 0x000fc800078e00ff */
[----:B------:R-:W-:Y:S05]  /*d700*/  RET.REL.NODEC R2 `(_ZN7cutlass13device_kernelIN5flash19enable_sm80_to_sm89INS1_16FlashAttnBwdSm80INS1_25CollectiveMainloopBwdSm80ILi2ELi2EN4cute5tupleIJNS5_1CILi128EEES8_NS7_ILi64EEEEEENS_10bfloat16_tEfNS_4arch4Sm80ELb1ELb0ELb1ELb1ELb0ELb0ELb0ELb0ELi2ELi4ELi4ELi4ELb0EEENS1_21CollectiveEpilogueBwdISA_SB_SD_Li256ELb1ELb0ELi2EEENS1_25SingleTileBwdLPTSchedulerILb1ELi128ELb0EEEEEEEEEvNT_6ParamsE) ;  /* 0xffff28f002007950 */ /* 0x000fea0003c3ffff */
        .type           $_ZN7cutlass13device_kernelIN5flash19enable_sm80_to_sm89INS1_16FlashAttnBwdSm80INS1_25CollectiveMainloopBwdSm80ILi2ELi2EN4cute5tupleIJNS5_1CILi128EEES8_NS7_ILi64EEEEEENS_10bfloat16_tEfNS_4arch4Sm80ELb1ELb0ELb1ELb1ELb0ELb0ELb0ELb0ELi2ELi4ELi4ELi4ELb0EEENS1_21CollectiveEpilogueBwdISA_SB_SD_Li256ELb1ELb0ELi2EEENS1_25SingleTileBwdLPTSchedulerILb1ELi128ELb0EEEEEEEEEvNT_6ParamsE$_ZZN4cute13to_mixed_bitsINS_5tupleIJNS1_IJNS_1CILi4EEENS2_ILi8EEEEEENS2_ILi2EEENS2_ILi1EEEEEENS1_IJNS1_IJNS2_ILi128EEENS2_ILi0EEEEEES4_SA_EEENS1_IJNS1_IJiiEEEiSA_EEEEEDaRKT_RKT0_RKT1_ENKUlRKT_RKT0_RKT1_E_clIS5_SB_SD_EEDaSQ_ST_SW_,@function
        .size           $_ZN7cutlass13device_kernelIN5flash19enable_sm80_to_sm89INS1_16FlashAttnBwdSm80INS1_25CollectiveMainloopBwdSm80ILi2ELi2EN4cute5tupleIJNS5_1CILi128EEES8_NS7_ILi64EEEEEENS_10bfloat16_tEfNS_4arch4Sm80ELb1ELb0ELb1ELb1ELb0ELb0ELb0ELb0ELi2ELi4ELi4ELi4ELb0EEENS1_21CollectiveEpilogueBwdISA_SB_SD_Li256ELb1ELb0ELi2EEENS1_25SingleTileBwdLPTSchedulerILb1ELi128ELb0EEEEEEEEEvNT_6ParamsE$_ZZN4cute13to_mixed_bitsINS_5tupleIJNS1_IJNS_1CILi4EEENS2_ILi8EEEEEENS2_ILi2EEENS2_ILi1EEEEEENS1_IJNS1_IJNS2_ILi128EEENS2_ILi0EEEEEES4_SA_EEENS1_IJNS1_IJiiEEEiSA_EEEEEDaRKT_RKT0_RKT1_ENKUlRKT_RKT0_RKT1_E_clIS5_SB_SD_EEDaSQ_ST_SW_,($_ZN7cutlass13device_kernelIN5flash19enable_sm80_to_sm89INS1_16FlashAttnBwdSm80INS1_25CollectiveMainloopBwdSm80ILi2ELi2EN4cute5tupleIJNS5_1CILi128EEES8_NS7_ILi64EEEEEENS_10bfloat16_tEfNS_4arch4Sm80ELb1ELb0ELb1ELb1ELb0ELb0ELb0ELb0ELi2ELi4ELi4ELi4ELb0EEENS1_21CollectiveEpilogueBwdISA_SB_SD_Li256ELb1ELb0ELi2EEENS1_25SingleTileBwdLPTSchedulerILb1ELi128ELb0EEEEEEEEEvNT_6ParamsE$_ZZN4cute13to_mixed_bitsINS_5tupleIJNS1_IJNS_1CILi4EEENS2_ILi8EEEEEENS2_ILi2EEENS2_ILi1EEEEEENS1_IJNS1_IJNS2_ILi128EEENS2_ILi0EEEEEES4_SA_EEENS1_IJNS1_IJiiEEEiSA_EEEEEDaRKT_RKT0_RKT1_ENKUlRKT_RKT0_RKT1_E_clIS6_S4_iEEDaSQ_ST_SW_ - $_ZN7cutlass13device_kernelIN5flash19enable_sm80_to_sm89INS1_16FlashAttnBwdSm80INS1_25CollectiveMainloopBwdSm80ILi2ELi2EN4cute5tupleIJNS5_1CILi128EEES8_NS7_ILi64EEEEEENS_10bfloat16_tEfNS_4arch4Sm80ELb1ELb0ELb1ELb1ELb0ELb0ELb0ELb0ELi2ELi4ELi4ELi4ELb0EEENS1_21CollectiveEpilogueBwdISA_SB_SD_Li256ELb1ELb0ELi2EEENS1_25SingleTileBwdLPTSchedulerILb1ELi128ELb0EEEEEEEEEvNT_6ParamsE$_ZZN4cute13to_mixed_bitsINS_5tupleIJNS1_IJNS_1CILi4EEENS2_ILi8EEEEEENS2_ILi2EEENS2_ILi1EEEEEENS1_IJNS1_IJNS2_ILi128EEENS2_ILi0EEEEEES4_SA_EEENS1_IJNS1_IJiiEEEiSA_EEEEEDaRKT_RKT0_RKT1_ENKUlRKT_RKT0_RKT1_E_clIS5_SB_SD_EEDaSQ_ST_SW_)
$_ZN7cutlass13device_kernelIN5flash19enable_sm80_to_sm89INS1_16FlashAttnBwdSm80INS1_25CollectiveMainloopBwdSm80ILi2ELi2EN4cute5tupleIJNS5_1CILi128EEES8_NS7_ILi64EEEEEENS_10bfloat16_tEfNS_4arch4Sm80ELb1ELb0ELb1ELb1ELb0ELb0ELb0ELb0ELi2ELi4ELi4ELi4ELb0EEENS1_21CollectiveEpilogueBwdISA_SB_SD_Li256ELb1ELb0ELi2EEENS1_25SingleTileBwdLPTSchedulerILb1ELi128ELb0EEEEEEEEEvNT_6ParamsE$_ZZN4cute13to_mixed_bitsINS_5tupleIJNS1_IJNS_1CILi4EEENS2_ILi8EEEEEENS2_ILi2EEENS2_ILi1EEEEEENS1_IJNS1_IJNS2_ILi128EEENS2_ILi0EEEEEES4_SA_EEENS1_IJNS1_IJiiEEEiSA_EEEEEDaRKT_RKT0_RKT1_ENKUlRKT_RKT0_RKT1_E_clIS5_SB_SD_EEDaSQ_ST_SW_:
[----:B------:R-:W-:Y:S02]  /*d710*/  MOV R3, R2 ;  /* 0x0000000200037202 */ /* 0x000fe40000000f00 */
[----:B------:R-:W-:Y:S02]  /*d720*/  MOV R2, 0xd740 ;  /* 0x0000d74000027802 */ /* 0x000fe40000000f00 */
[----:B------:R-:W-:Y:S05]  /*d730*/  CALL.REL.NOINC `($_ZN7cutlass13device_kernelIN5flash19enable_sm80_to_sm89INS1_16FlashAttnBwdSm80INS1_25CollectiveMainloopBwdSm80ILi2ELi2EN4cute5tupleIJNS5_1CILi128EEES8_NS7_ILi64EEEEEENS_10bfloat16_tEfNS_4arch4Sm80ELb1ELb0ELb1ELb1ELb0ELb0ELb0ELb0ELi2ELi4ELi4ELi4ELb0EEENS1_21CollectiveEpilogueBwdISA_SB_SD_Li256ELb1ELb0ELi2EEENS1_25SingleTileBwdLPTSchedulerILb1ELi128ELb0EEEEEEEEEvNT_6ParamsE$_ZZN4cute13to_mixed_bitsINS_5tupleIJNS_1CILi4EEENS2_ILi8EEEEEENS1_IJNS2_ILi128EEENS2_ILi0EEEEEENS1_IJiiEEEEEDaRKT_RKT0_RKT1_ENKUlRKT_RKT0_RKT1_E_clIS3_S6_iEEDaSL_SO_SR_) ;  /* 0x0000034000007944 */ /* 0x000fea0003c00000 */
[----:B------:R-:W-:Y:S02]  /*d740*/  MOV R2, 0xd760 ;  /* 0x0000d76000027802 */ /* 0x000fe40000000f00 */
[----:B------:R-:W-:Y:S05]  /*d750*/  CALL.REL.NOINC `($_ZN7cutlass13device_kernelIN5flash19enable_sm80_to_sm89INS1_16FlashAttnBwdSm80INS1_25CollectiveMainloopBwdSm80ILi2ELi2EN4cute5tupleIJNS5_1CILi128EEES8_NS7_ILi64EEEEEENS_10bfloat16_tEfNS_4arch4Sm80ELb1ELb0ELb1ELb1ELb0ELb0ELb0ELb0ELi2ELi4ELi4ELi4ELb0EEENS1_21CollectiveEpilogueBwdISA_SB_SD_Li256ELb1ELb0ELi2EEENS1_25SingleTileBwdLPTSchedulerILb1ELi128ELb0EEEEEEEEEvNT_6ParamsE$_ZZN4cute13to_mixed_bitsINS_5tupleIJNS_1CILi4EEENS2_ILi8EEEEEENS1_IJNS2_ILi128EEENS2_ILi0EEEEEENS1_IJiiEEEEEDaRKT_RKT0_RKT1_ENKUlDpRKT_E_clIJNS_9MixedBitsILj0ELj384EEENS2_ILj0EEEEEEDaSM_) ;  /* 0x000002e000007944 */ /* 0x000fea0003c00000 */
[----:B------:R-:W-:Y:S02]  /*d760*/  MOV R8, R6 ;  /* 0x0000000600087202 */ /* 0x000fe40000000f00 */
[----:B------:R-:W-:-:S04]  /*d770*/  MOV R9, 0x0 ;  /* 0x0000000000097802 */ /* 0x000fc80000000f00 */
[----:B------:R-:W-:Y:S05]  /*d780*/  RET.REL.NODEC R8 `(_ZN7cutlass13device_kernelIN5flash19enable_sm80_to_sm89INS1_16FlashAttnBwdSm80INS1_25CollectiveMainloopBwdSm80ILi2ELi2EN4cute5tupleIJNS5_1CILi128EEES8_NS7_ILi64EEEEEENS_10bfloat16_tEfNS_4arch4Sm80ELb1ELb0ELb1ELb1ELb0ELb0ELb0ELb0ELi2ELi4ELi4ELi4ELb0EEENS1_21CollectiveEpilogueBwdISA_SB_SD_Li256ELb1ELb0ELi2EEENS1_25SingleTileBwdLPTSchedulerILb1ELi128ELb0EEEEEEEEEvNT_6ParamsE) ;  /* 0xffff287008007950 */ /* 0x000fea0003c3ffff */
        .type           $_ZN7cutlass13device_kernelIN5flash19enable_sm80_to_sm89INS1_16FlashAttnBwdSm80INS1_25CollectiveMainloopBwdSm80ILi2ELi2EN4cute5tupleIJNS5_1CILi128EEES8_NS7_ILi64EEEEEENS_10bfloat16_tEfNS_4arch4Sm80ELb1ELb0ELb1ELb1ELb0ELb0ELb0ELb0ELi2ELi4ELi4ELi4ELb0EEENS1_21CollectiveEpilogueBwdISA_SB_SD_Li256ELb1ELb0ELi2EEENS1_25SingleTileBwdLPTSchedulerILb1ELi128ELb0EEEEEEEEEvNT_6ParamsE$_ZZN4cute13to_mixed_bitsINS_5tupleIJNS1_IJNS_1CILi4EEENS2_ILi8EEEEEENS2_ILi2EEENS2_ILi1EEEEEENS1_IJNS1_IJNS2_ILi128EEENS2_ILi0EEEEEES4_SA_EEENS1_IJNS1_IJiiEEEiSA_EEEEEDaRKT_RKT0_RKT1_ENKUlRKT_RKT0_RKT1_E_clIS6_S4_iEEDaSQ_ST_SW_,@function
        .size           $_ZN7cutlass13device_kernelIN5flash19enable_sm80_to_sm89INS1_16FlashAttnBwdSm80INS1_25CollectiveMainloopBwdSm80ILi2ELi2EN4cute5tupleIJNS5_1CILi128EEES8_NS7_ILi64EEEEEENS_10bfloat16_tEfNS_4arch4Sm80ELb1ELb0ELb1ELb1ELb0ELb0ELb0ELb0ELi2ELi4ELi4ELi4ELb0EEENS1_21CollectiveEpilogueBwdISA_SB_SD_Li256ELb1ELb0ELi2EEENS1_25SingleTileBwdLPTSchedulerILb1ELi128ELb0EEEEEEEEEvNT_6ParamsE$_ZZN4cute13to_mixed_bitsINS_5tupleIJNS1_IJNS_1CILi4EEENS2_ILi8EEEEEENS2_ILi2EEENS2_ILi1EEEEEENS1_IJNS1_IJNS2_ILi128EEENS2_ILi0EEEEEES4_SA_EEENS1_IJNS1_IJiiEEEiSA_EEEEEDaRKT_RKT0_RKT1_ENKUlRKT_RKT0_RKT1_E_clIS6_S4_iEEDaSQ_ST_SW_,($_ZN7cutlass13device_kernelIN5flash19enable_sm80_to_sm89INS1_16FlashAttnBwdSm80INS1_25CollectiveMainloopBwdSm80ILi2ELi2EN4cute5tupleIJNS5_1CILi128EEES8_NS7_ILi64EEEEEENS_10bfloat16_tEfNS_4arch4Sm80ELb1ELb0ELb1ELb1ELb0ELb0ELb0ELb0ELi2ELi4ELi4ELi4ELb0EEENS1_21CollectiveEpilogueBwdISA_SB_SD_Li256ELb1ELb0ELi2EEENS1_25SingleTileBwdLPTSchedulerILb1ELi128ELb0EEEEEEEEEvNT_6ParamsE$_ZZN4cute13to_mixed_bitsINS_5tupleIJNS1_IJNS_1CILi4EEENS2_ILi8EEEEEES3_NS2_ILi1EEEEEENS1_IJNS1_IJNS2_ILi0EEENS2_ILi64EEEEEES8_S8_EEENS1_IJNS1_IJiiEEEiS8_EEEEEDaRKT_RKT0_RKT1_ENKUlDpRKT_E_clIJNS_9MixedBitsILj0ELj448EEENS2_ILj0EEESV_EEEDaSQ_ - $_ZN7cutlass13device_kernelIN5flash19enable_sm80_to_sm89INS1_16FlashAttnBwdSm80INS1_25CollectiveMainloopBwdSm80ILi2ELi2EN4cute5tupleIJNS5_1CILi128EEES8_NS7_ILi64EEEEEENS_10bfloat16_tEfNS_4arch4Sm80ELb1ELb0ELb1ELb1ELb0ELb0ELb0ELb0ELi2ELi4ELi4ELi4ELb0EEENS1_21CollectiveEpilogueBwdISA_SB_SD_Li256ELb1ELb0ELi2EEENS1_25SingleTileBwdLPTSchedulerILb1ELi128ELb0EEEEEEEEEvNT_6ParamsE$_ZZN4cute13to_mixed_bitsINS_5tupleIJNS1_IJNS_1CILi4EEENS2_ILi8EEEEEENS2_ILi2EEENS2_ILi1EEEEEENS1_IJNS1_IJNS2_ILi128EEENS2_ILi0EEEEEES4_SA_EEENS1_IJNS1_IJiiEEEiSA_EEEEEDaRKT_RKT0_RKT1_ENKUlRKT_RKT0_RKT1_E_clIS6_S4_iEEDaSQ_ST_SW_)
$_ZN7cutlass13device_kernelIN5flash19enable_sm80_to_sm89INS1_16FlashAttnBwdSm80INS1_25CollectiveMainloopBwdSm80ILi2ELi2EN4cute5tupleIJNS5_1CILi128EEES8_NS7_ILi64EEEEEENS_10bfloat16_tEfNS_4arch4Sm80ELb1ELb0ELb1ELb1ELb0ELb0ELb0ELb0ELi2ELi4ELi4ELi4ELb0EEENS1_21CollectiveEpilogueBwdISA_SB_SD_Li256ELb1ELb0ELi2EEENS1_25SingleTileBwdLPTSchedulerILb1ELi128ELb0EEEEEEEEEvNT_6ParamsE$_ZZN4cute13to_mixed_bitsINS_5tupleIJNS1_IJNS_1CILi4EEENS2_ILi8EEEEEENS2_ILi2EEENS2_ILi1EEEEEENS1_IJNS1_IJNS2_ILi128EEENS2_ILi0EEEEEES4_SA_EEENS1_IJNS1_IJiiEEEiSA_EEEEEDaRKT_RKT0_RKT1_ENKUlRKT_RKT0_RKT1_E_clIS6_S4_iEEDaSQ_ST_SW_:
[----:B------:R-:W-:Y:S01]  /*d790*/  MOV R8, R6 ;  /* 0x0000000600087202 */ /* 0x000fe20000000f00 */
[----:B------:R-:W-:Y:S02]  /*d7a0*/  IMAD.MOV.U32 R9, RZ, RZ, 0x0 ;  /* 0x00000000ff097424 */ /* 0x000fe400078e00ff */
[----:B------:R-:W-:-:S05]  /*d7b0*/  IMAD.SHL.U32 R2, R31, 0x8, RZ ;  /* 0x000000081f027824 */ /* 0x000fca00078e00ff */
[----:B------:R-:W-:Y:S01]  /*d7c0*/  LOP3.LUT R2, R2, 0x8, RZ, 0xc0, !PT ;  /* 0x0000000802027812 */ /* 0x000fe200078ec0ff */
[----:B------:R-:W-:Y:S06]  /*d7d0*/  RET.REL.NODEC R8 `(_ZN7cutlass13device_kernelIN5flash19enable_sm80_to_sm89INS1_16FlashAttnBwdSm80INS1_25CollectiveMainloopBwdSm80ILi2ELi2EN4cute5tupleIJNS5_1CILi128EEES8_NS7_ILi64EEEEEENS_10bfloat16_tEfNS_4arch4Sm80ELb1ELb0ELb1ELb1ELb0ELb0ELb0ELb0ELi2ELi4ELi4ELi4ELb0EEENS1_21CollectiveEpilogueBwdISA_SB_SD_Li256ELb1ELb0ELi2EEENS1_25SingleTileBwdLPTSchedulerILb1ELi128ELb0EEEEEEEEEvNT_6ParamsE) ;  /* 0xffff282008007950 */ /* 0x000fec0003c3ffff */
        .type           $_ZN7cutlass13device_kernelIN5flash19enable_sm80_to_sm89INS1_16FlashAttnBwdSm80INS1_25CollectiveMainloopBwdSm80ILi2ELi2EN4cute5tupleIJNS5_1CILi128EEES8_NS7_ILi64EEEEEENS_10bfloat16_tEfNS_4arch4Sm80ELb1ELb0ELb1ELb1ELb0ELb0ELb0ELb0ELi2ELi4ELi4ELi4ELb0EEENS1_21CollectiveEpilogueBwdISA_SB_SD_Li256ELb1ELb0ELi2EEENS1_25SingleTileBwdLPTSchedulerILb1ELi128ELb0EEEEEEEEEvNT_6ParamsE$_ZZN4cute13to_mixed_bitsINS_5tupleIJNS1_IJNS_1CILi4EEENS2_ILi8EEEEEES3_NS2_ILi1EEEEEENS1_IJNS1_IJNS2_ILi0EEENS2_ILi64EEEEEES8_S8_EEENS1_IJNS1_IJiiEEEiS8_EEEEEDaRKT_RKT0_RKT1_ENKUlDpRKT_E_clIJNS_9MixedBitsILj0ELj448EEENS2_ILj0EEESV_EEEDaSQ_,@function
        .size           $_ZN7cutlass13device_kernelIN5flash19enable_sm80_to_sm89INS1_16FlashAttnBwdSm80INS1_25CollectiveMainloopBwdSm80ILi2ELi2EN4cute5tupleIJNS5_1CILi128EEES8_NS7_ILi64EEEEEENS_10bfloat16_tEfNS_4arch4Sm80ELb1ELb0ELb1ELb1ELb0ELb0ELb0ELb0ELi2ELi4ELi4ELi4ELb0EEENS1_21CollectiveEpilogueBwdISA_SB_SD_Li256ELb1ELb0ELi2EEENS1_25SingleTileBwdLPTSchedulerILb1ELi128ELb0EEEEEEEEEvNT_6ParamsE$_ZZN4cute13to_mixed_bitsINS_5tupleIJNS1_IJNS_1CILi4EEENS2_ILi8EEEEEES3_NS2_ILi1EEEEEENS1_IJNS1_IJNS2_ILi0EEENS2_ILi64EEEEEES8_S8_EEENS1_IJNS1_IJiiEEEiS8_EEEEEDaRKT_RKT0_RKT1_ENKUlDpRKT_E_clIJNS_9MixedBitsILj0ELj448EEENS2_ILj0EEESV_EEEDaSQ_,($_ZN7cutlass13device_kernelIN5flash19enable_sm80_to_sm89INS1_16FlashAttnBwdSm80INS1_25CollectiveMainloopBwdSm80ILi2ELi2EN4cute5tupleIJNS5_1CILi128EEES8_NS7_ILi64EEEEEENS_10bfloat16_tEfNS_4arch4Sm80ELb1ELb0ELb1ELb1ELb0ELb0ELb0ELb0ELi2ELi4ELi4ELi4ELb0EEENS1_21CollectiveEpilogueBwdISA_SB_SD_Li256ELb1ELb0ELi2EEENS1_25SingleTileBwdLPTSchedulerILb1ELi128ELb0EEEEEEEEEvNT_6ParamsE$_ZZN4cute13to_mixed_bitsINS_5tupleIJNS1_IJNS_1CILi4EEENS2_ILi8EEEEEES3_NS2_ILi1EEEEEENS1_IJNS1_IJNS2_ILi0EEENS2_ILi64EEEEEES8_S8_EEENS1_IJNS1_IJiiEEEiS8_EEEEEDaRKT_RKT0_RKT1_ENKUlRKT_RKT0_RKT1_E_clIS5_SA_SC_EEDaSP_SS_SV_ - $_ZN7cutlass13device_kernelIN5flash19enable_sm80_to_sm89INS1_16FlashAttnBwdSm80INS1_25CollectiveMainloopBwdSm80ILi2ELi2EN4cute5tupleIJNS5_1CILi128EEES8_NS7_ILi64EEEEEENS_10bfloat16_tEfNS_4arch4Sm80ELb1ELb0ELb1ELb1ELb0ELb0ELb0ELb0ELi2ELi4ELi4ELi4ELb0EEENS1_21CollectiveEpilogueBwdISA_SB_SD_Li256ELb1ELb0ELi2EEENS1_25SingleTileBwdLPTSchedulerILb1ELi128ELb0EEEEEEEEEvNT_6ParamsE$_ZZN4cute13to_mixed_bitsINS_5tupleIJNS1_IJNS_1CILi4EEENS2_ILi8EEEEEES3_NS2_ILi1EEEEEENS1_IJNS1_IJNS2_ILi0EEENS2_ILi64EEEEEES8_S8_EEENS1_IJNS1_IJiiEEEiS8_EEEEEDaRKT_RKT0_RKT1_ENKUlDpRKT_E_clIJNS_9MixedBitsILj0ELj448EEENS2_ILj0EEESV_EEEDaSQ_)
$_ZN7cutlass13device_kernelIN5flash19enable_sm80_to_sm89INS1_16FlashAttnBwdSm80INS1_25CollectiveMainloopBwdSm80ILi2ELi2EN4cute5tupleIJNS5_1CILi128EEES8_NS7_ILi64EEEEEENS_10bfloat16_tEfNS_4arch4Sm80ELb1ELb0ELb1ELb1ELb0ELb0ELb0ELb0ELi2ELi4ELi4ELi4ELb0EEENS1_21CollectiveEpilogueBwdISA_SB_SD_Li256ELb1ELb0ELi2EEENS1_25SingleTileBwdLPTSchedulerILb1ELi128ELb0EEEEEEEEEvNT_6ParamsE$_ZZN4cute13to_mixed_bitsINS_5tupleIJNS1_IJNS_1CILi4EEENS2_ILi8EEEEEES3_NS2_ILi1EEEEEENS1_IJNS1_IJNS2_ILi0EEENS2_ILi64EEEEEES8_S8_EEENS1_IJNS1_IJiiEEEiS8_EEEEEDaRKT_RKT0_RKT1_ENKUlDpRKT_E_clIJNS_9MixedBitsILj0ELj448EEENS2_ILj0EEESV_EEEDaSQ_:
[----:B------:R-:W-:Y:S02]  /*d7e0*/  MOV R3, 0x0 ;  /* 0x0000000000037802 */ /* 0x000fe40000000f00 */
[----:B------:R-:W-:Y:S02]  /*d7f0*/  LOP3.LUT R13, R13, 0x1c0, RZ, 0xc0, !PT ;  /* 0x000001c00d0d7812 */ /* 0x000fe400078ec0ff */
[----:B------:R-:W-:Y:S05]  /*d800*/  RET.REL.NODEC R2 `(_ZN7cutlass13device_kernelIN5flash19enable_sm80_to_sm89INS1_16FlashAttnBwdSm80INS1_25CollectiveMainloopBwdSm80ILi2ELi2EN4cute5tupleIJNS5_1CILi128EEES8_NS7_ILi64EEEEEENS_10bfloat16_tEfNS_4arch4Sm80ELb1ELb0ELb1ELb1ELb0ELb0ELb0ELb0ELi2ELi4ELi4ELi4ELb0EEENS1_21CollectiveEpilogueBwdISA_SB_SD_Li256ELb1ELb0ELi2EEENS1_25SingleTileBwdLPTSchedulerILb1ELi128ELb0EEEEEEEEEvNT_6ParamsE) ;  /* 0xffff27f002007950 */ /* 0x000fea0003c3ffff */
        .type           $_ZN7cutlass13device_kernelIN5flash19enable_sm80_to_sm89INS1_16FlashAttnBwdSm80INS1_25CollectiveMainloopBwdSm80ILi2ELi2EN4cute5tupleIJNS5_1CILi128EEES8_NS7_ILi64EEEEEENS_10bfloat16_tEfNS_4arch4Sm80ELb1ELb0ELb1ELb1ELb0ELb0ELb0ELb0ELi2ELi4ELi4ELi4ELb0EEENS1_21CollectiveEpilogueBwdISA_SB_SD_Li256ELb1ELb0ELi2EEENS1_25SingleTileBwdLPTSchedulerILb1ELi128ELb0EEEEEEEEEvNT_6ParamsE$_ZZN4cute13to_mixed_bitsINS_5tupleIJNS1_IJNS_1CILi4EEENS2_ILi8EEEEEES3_NS2_ILi1EEEEEENS1_IJNS1_IJNS2_ILi0EEENS2_ILi64EEEEEES8_S8_EEENS1_IJNS1_IJiiEEEiS8_EEEEEDaRKT_RKT0_RKT1_ENKUlRKT_RKT0_RKT1_E_clIS5_SA_SC_EEDaSP_SS_SV_,@function
        .size           $_ZN7cutlass13device_kernelIN5flash19enable_sm80_to_sm89INS1_16FlashAttnBwdSm80INS1_25CollectiveMainloopBwdSm80ILi2ELi2EN4cute5tupleIJNS5_1CILi128EEES8_NS7_ILi64EEEEEENS_10bfloat16_tEfNS_4arch4Sm80ELb1ELb0ELb1ELb1ELb0ELb0ELb0ELb0ELi2ELi4ELi4ELi4ELb0EEENS1_21CollectiveEpilogueBwdISA_SB_SD_Li256ELb1ELb0ELi2EEENS1_25SingleTileBwdLPTSchedulerILb1ELi128ELb0EEEEEEEEEvNT_6ParamsE$_ZZN4cute13to_mixed_bitsINS_5tupleIJNS1_IJNS_1CILi4EEENS2_ILi8EEEEEES3_NS2_ILi1EEEEEENS1_IJNS1_IJNS2_ILi0EEENS2_ILi64EEEEEES8_S8_EEENS1_IJNS1_IJiiEEEiS8_EEEEEDaRKT_RKT0_RKT1_ENKUlRKT_RKT0_RKT1_E_clIS5_SA_SC_EEDaSP_SS_SV_,($_ZN7cutlass13device_kernelIN5flash19enable_sm80_to_sm89INS1_16FlashAttnBwdSm80INS1_25CollectiveMainloopBwdSm80ILi2ELi2EN4cute5tupleIJNS5_1CILi128EEES8_NS7_ILi64EEEEEENS_10bfloat16_tEfNS_4arch4Sm80ELb1ELb0ELb1ELb1ELb0ELb0ELb0ELb0ELi2ELi4ELi4ELi4ELb0EEENS1_21CollectiveEpilogueBwdISA_SB_SD_Li256ELb1ELb0ELi2EEENS1_25SingleTileBwdLPTSchedulerILb1ELi128ELb0EEEEEEEEEvNT_6ParamsE$_ZZN4cute13to_mixed_bitsINS_5tupleIJNS1_IJNS_1CILi4EEENS2_ILi8EEEEEES3_NS2_ILi1EEEEEENS1_IJNS1_IJNS2_ILi128EEENS2_ILi0EEEEEENS2_ILi16EEES9_EEENS1_IJNS1_IJiiEEEiS9_EEEEEDaRKT_RKT0_RKT1_ENKUlDpRKT_E_clIJNS_9MixedBitsILj0ELj384EEENSU_ILj0ELj48EEENS2_ILj0EEEEEEDaSR_ - $_ZN7cutlass13device_kernelIN5flash19enable_sm80_to_sm89INS1_16FlashAttnBwdSm80INS1_25CollectiveMainloopBwdSm80ILi2ELi2EN4cute5tupleIJNS5_1CILi128EEES8_NS7_ILi64EEEEEENS_10bfloat16_tEfNS_4arch4Sm80ELb1ELb0ELb1ELb1ELb0ELb0ELb0ELb0ELi2ELi4ELi4ELi4ELb0EEENS1_21CollectiveEpilogueBwdISA_SB_SD_Li256ELb1ELb0ELi2EEENS1_25SingleTileBwdLPTSchedulerILb1ELi128ELb0EEEEEEEEEvNT_6ParamsE$_ZZN4cute13to_mixed_bitsINS_5tupleIJNS1_IJNS_1CILi4EEENS2_ILi8EEEEEES3_NS2_ILi1EEEEEENS1_IJNS1_IJNS2_ILi0EEENS2_ILi64EEEEEES8_S8_EEENS1_IJNS1_IJiiEEEiS8_EEEEEDaRKT_RKT0_RKT1_ENKUlRKT_RKT0_RKT1_E_clIS5_SA_SC_EEDaSP_SS_SV_)
$_ZN7cutlass13device_kernelIN5flash19enable_sm80_to_sm89INS1_16FlashAttnBwdSm80INS1_25CollectiveMainloopBwdSm80ILi2ELi2EN4cute5tupleIJNS5_1CILi128EEES8_NS7_ILi64EEEEEENS_10bfloat16_tEfNS_4arch4Sm80ELb1ELb0ELb1ELb1ELb0ELb0ELb0ELb0ELi2ELi4ELi4ELi4ELb0EEENS1_21CollectiveEpilogueBwdISA_SB_SD_Li256ELb1ELb0ELi2EEENS1_25SingleTileBwdLPTSchedulerILb1ELi128ELb0EEEEEEEEEvNT_6ParamsE$_ZZN4cute13to_mixed_bitsINS_5tupleIJNS1_IJNS_1CILi4EEENS2_ILi8EEEEEES3_NS2_ILi1EEEEEENS1_IJNS1_IJNS2_ILi0EEENS2_ILi64EEEEEES8_S8_EEENS1_IJNS1_IJiiEEEiS8_EEEEEDaRKT_RKT0_RKT1_ENKUlRKT_RKT0_RKT1_E_clIS5_SA_SC_EEDaSP_SS_SV_:
        /* <DEDUP_REMOVED lines=8> */
        .type           $_ZN7cutlass13device_kernelIN5flash19enable_sm80_to_sm89INS1_16FlashAttnBwdSm80INS1_25CollectiveMainloopBwdSm80ILi2ELi2EN4cute5tupleIJNS5_1CILi128EEES8_NS7_ILi64EEEEEENS_10bfloat16_tEfNS_4arch4Sm80ELb1ELb0ELb1ELb1ELb0ELb0ELb0ELb0ELi2ELi4ELi4ELi4ELb0EEENS1_21CollectiveEpilogueBwdISA_SB_SD_Li256ELb1ELb0ELi2EEENS1_25SingleTileBwdLPTSchedulerILb1ELi128ELb0EEEEEEEEEvNT_6ParamsE$_ZZN4cute13to_mixed_bitsINS_5tupleIJNS1_IJNS_1CILi4EEENS2_ILi8EEEEEES3_NS2_ILi1EEEEEENS1_IJNS1_IJNS2_ILi128EEENS2_ILi0EEEEEENS2_ILi16EEES9_EEENS1_IJNS1_IJiiEEEiS9_EEEEEDaRKT_RKT0_RKT1_ENKUlDpRKT_E_clIJNS_9MixedBitsILj0ELj384EEENSU_ILj0ELj48EEENS2_ILj0EEEEEEDaSR_,@function
        .size           $_ZN7cutlass13device_kernelIN5flash19enable_sm80_to_sm89INS1_16FlashAttnBwdSm80INS1_25CollectiveMainloopBwdSm80ILi2ELi2EN4cute5tupleIJNS5_1CILi128EEES8_NS7_ILi64EEEEEENS_10bfloat16_tEfNS_4arch4Sm80ELb1ELb0ELb1ELb1ELb0ELb0ELb0ELb0ELi2ELi4ELi4ELi4ELb0EEENS1_21CollectiveEpilogueBwdISA_SB_SD_Li256ELb1ELb0ELi2EEENS1_25SingleTileBwdLPTSchedulerILb1ELi128ELb0EEEEEEEEEvNT_6ParamsE$_ZZN4cute13to_mixed_bitsINS_5tupleIJNS1_IJNS_1CILi4EEENS2_ILi8EEEEEES3_NS2_ILi1EEEEEENS1_IJNS1_IJNS2_ILi128EEENS2_ILi0EEEEEENS2_ILi16EEES9_EEENS1_IJNS1_IJiiEEEiS9_EEEEEDaRKT_RKT0_RKT1_ENKUlDpRKT_E_clIJNS_9MixedBitsILj0ELj384EEENSU_ILj0ELj48EEENS2_ILj0EEEEEEDaSR_,($_ZN7cutlass13device_kernelIN5flash19enable_sm80_to_sm89INS1_16FlashAttnBwdSm80INS1_25CollectiveMainloopBwdSm80ILi2ELi2EN4cute5tupleIJNS5_1CILi128EEES8_NS7_ILi64EEEEEENS_10bfloat16_tEfNS_4arch4Sm80ELb1ELb0ELb1ELb1ELb0ELb0ELb0ELb0ELi2ELi4ELi4ELi4ELb0EEENS1_21CollectiveEpilogueBwdISA_SB_SD_Li256ELb1ELb0ELi2EEENS1_25SingleTileBwdLPTSchedulerILb1ELi128ELb0EEEEEEEEEvNT_6ParamsE$_ZZN4cute13to_mixed_bitsINS_5tupleIJNS1_IJNS_1CILi4EEENS2_ILi8EEEEEES3_NS2_ILi1EEEEEENS1_IJNS1_IJNS2_ILi128EEENS2_ILi0EEEEEENS2_ILi16EEES9_EEENS1_IJNS1_IJiiEEEiS9_EEEEEDaRKT_RKT0_RKT1_ENKUlRKT_RKT0_RKT1_E_clIS3_SB_iEEDaSQ_ST_SW_ - $_ZN7cutlass13device_kernelIN5flash19enable_sm80_to_sm89INS1_16FlashAttnBwdSm80INS1_25CollectiveMainloopBwdSm80ILi2ELi2EN4cute5tupleIJNS5_1CILi128EEES8_NS7_ILi64EEEEEENS_10bfloat16_tEfNS_4arch4Sm80ELb1ELb0ELb1ELb1ELb0ELb0ELb0ELb0ELi2ELi4ELi4ELi4ELb0EEENS1_21CollectiveEpilogueBwdISA_SB_SD_Li256ELb1ELb0ELi2EEENS1_25SingleTileBwdLPTSchedulerILb1ELi128ELb0EEEEEEEEEvNT_6ParamsE$_ZZN4cute13to_mixed_bitsINS_5tupleIJNS1_IJNS_1CILi4EEENS2_ILi8EEEEEES3_NS2_ILi1EEEEEENS1_IJNS1_IJNS2_ILi128EEENS2_ILi0EEEEEENS2_ILi16EEES9_EEENS1_IJNS1_IJiiEEEiS9_EEEEEDaRKT_RKT0_RKT1_ENKUlDpRKT_E_clIJNS_9MixedBitsILj0ELj384EEENSU_ILj0ELj48EEENS2_ILj0EEEEEEDaSR_)
$_ZN7cutlass13device_kernelIN5flash19enable_sm80_to_sm89INS1_16FlashAttnBwdSm80INS1_25CollectiveMainloopBwdSm80ILi2ELi2EN4cute5tupleIJNS5_1CILi128EEES8_NS7_ILi64EEEEEENS_10bfloat16_tEfNS_4arch4Sm80ELb1ELb0ELb1ELb1ELb0ELb0ELb0ELb0ELi2ELi4ELi4ELi4ELb0EEENS1_21CollectiveEpilogueBwdISA_SB_SD_Li256ELb1ELb0ELi2EEENS1_25SingleTileBwdLPTSchedulerILb1ELi128ELb0EEEEEEEEEvNT_6ParamsE$_ZZN4cute13to_mixed_bitsINS_5tupleIJNS1_IJNS_1CILi4EEENS2_ILi8EEEEEES3_NS2_ILi1EEEEEENS1_IJNS1_IJNS2_ILi128EEENS2_ILi0EEEEEENS2_ILi16EEES9_EEENS1_IJNS1_IJiiEEEiS9_EEEEEDaRKT_RKT0_RKT1_ENKUlDpRKT_E_clIJNS_9MixedBitsILj0ELj384EEENSU_ILj0ELj48EEENS2_ILj0EEEEEEDaSR_:
[----:B------:R-:W-:Y:S01]  /*d890*/  IMAD.MOV.U32 R8, RZ, RZ, R2 ;  /* 0x000000ffff087224 */ /* 0x000fe200078e0002 */
[----:B------:R-:W-:Y:S01]  /*d8a0*/  LOP3.LUT R6, R5, 0x30, RZ, 0xc0, !PT ;  /* 0x0000003005067812 */ /* 0x000fe200078ec0ff */
[----:B------:R-:W-:-:S03]  /*d8b0*/  IMAD.MOV.U32 R9, RZ, RZ, 0x0 ;  /* 0x00000000ff097424 */ /* 0x000fc600078e00ff */
[----:B------:R-:W-:Y:S01]  /*d8c0*/  LOP3.LUT R3, R6, 0x1b0, R3, 0x78, !PT ;  /* 0x000001b006037812 */ /* 0x000fe200078e7803 */
[----:B------:R-:W-:Y:S06]  /*d8d0*/  RET.REL.NODEC R8 `(_ZN7cutlass13device_kernelIN5flash19enable_sm80_to_sm89INS1_16FlashAttnBwdSm80INS1_25CollectiveMainloopBwdSm80ILi2ELi2EN4cute5tupleIJNS5_1CILi128EEES8_NS7_ILi64EEEEEENS_10bfloat16_tEfNS_4arch4Sm80ELb1ELb0ELb1ELb1ELb0ELb0ELb0ELb0ELi2ELi4ELi4ELi4ELb0EEENS1_21CollectiveEpilogueBwdISA_SB_SD_Li256ELb1ELb0ELi2EEENS1_25SingleTileBwdLPTSchedulerILb1ELi128ELb0EEEEEEEEEvNT_6ParamsE) ;  /* 0xffff272008007950 */ /* 0x000fec0003c3ffff */
        .type           $_ZN7cutlass13device_kernelIN5flash19enable_sm80_to_sm89INS1_16FlashAttnBwdSm80INS1_25CollectiveMainloopBwdSm80ILi2ELi2EN4cute5tupleIJNS5_1CILi128EEES8_NS7_ILi64EEEEEENS_10bfloat16_tEfNS_4arch4Sm80ELb1ELb0ELb1ELb1ELb0ELb0ELb0ELb0ELi2ELi4ELi4ELi4ELb0EEENS1_21CollectiveEpilogueBwdISA_SB_SD_Li256ELb1ELb0ELi2EEENS1_25SingleTileBwdLPTSchedulerILb1ELi128ELb0EEEEEEEEEvNT_6ParamsE$_ZZN4cute13to_mixed_bitsINS_5tupleIJNS1_IJNS_1CILi4EEENS2_ILi8EEEEEES3_NS2_ILi1EEEEEENS1_IJNS1_IJNS2_ILi128EEENS2_ILi0EEEEEENS2_ILi16EEES9_EEENS1_IJNS1_IJiiEEEiS9_EEEEEDaRKT_RKT0_RKT1_ENKUlRKT_RKT0_RKT1_E_clIS3_SB_iEEDaSQ_ST_SW_,@function
        .size           $_ZN7cutlass13device_kernelIN5flash19enable_sm80_to_sm89INS1_16FlashAttnBwdSm80INS1_25CollectiveMainloopBwdSm80ILi2ELi2EN4cute5tupleIJNS5_1CILi128EEES8_NS7_ILi64EEEEEENS_10bfloat16_tEfNS_4arch4Sm80ELb1ELb0ELb1ELb1ELb0ELb0ELb0ELb0ELi2ELi4ELi4ELi4ELb0EEENS1_21CollectiveEpilogueBwdISA_SB_SD_Li256ELb1ELb0ELi2EEENS1_25SingleTileBwdLPTSchedulerILb1ELi128ELb0EEEEEEEEEvNT_6ParamsE$_ZZN4cute13to_mixed_bitsINS_5tupleIJNS1_IJNS_1CILi4EEENS2_ILi8EEEEEES3_NS2_ILi1EEEEEENS1_IJNS1_IJNS2_ILi128EEENS2_ILi0EEEEEENS2_ILi16EEES9_EEENS1_IJNS1_IJiiEEEiS9_EEEEEDaRKT_RKT0_RKT1_ENKUlRKT_RKT0_RKT1_E_clIS3_SB_iEEDaSQ_ST_SW_,($_ZN7cutlass13device_kernelIN5flash19enable_sm80_to_sm89INS1_16FlashAttnBwdSm80INS1_25CollectiveMainloopBwdSm80ILi2ELi2EN4cute5tupleIJNS5_1CILi128EEES8_NS7_ILi64EEEEEENS_10bfloat16_tEfNS_4arch4Sm80ELb1ELb0ELb1ELb1ELb0ELb0ELb0ELb0ELi2ELi4ELi4ELi4ELb0EEENS1_21CollectiveEpilogueBwdISA_SB_SD_Li256ELb1ELb0ELi2EEENS1_25SingleTileBwdLPTSchedulerILb1ELi128ELb0EEEEEEEEEvNT_6ParamsE$_ZZN4cute13to_mixed_bitsINS_5tupleIJNS1_IJNS_1CILi4EEENS2_ILi8EEEEEES3_NS2_ILi1EEEEEENS1_IJNS1_IJNS2_ILi128EEENS2_ILi0EEEEEENS2_ILi16EEES9_EEENS1_IJNS1_IJiiEEEiS9_EEEEEDaRKT_RKT0_RKT1_ENKUlRKT_RKT0_RKT1_E_clIS5_SA_SD_EEDaSQ_ST_SW_ - $_ZN7cutlass13device_kernelIN5flash19enable_sm80_to_sm89INS1_16FlashAttnBwdSm80INS1_25CollectiveMainloopBwdSm80ILi2ELi2EN4cute5tupleIJNS5_1CILi128EEES8_NS7_ILi64EEEEEENS_10bfloat16_tEfNS_4arch4Sm80ELb1ELb0ELb1ELb1ELb0ELb0ELb0ELb0ELi2ELi4ELi4ELi4ELb0EEENS1_21CollectiveEpilogueBwdISA_SB_SD_Li256ELb1ELb0ELi2EEENS1_25SingleTileBwdLPTSchedulerILb1ELi128ELb0EEEEEEEEEvNT_6ParamsE$_ZZN4cute13to_mixed_bitsINS_5tupleIJNS1_IJNS_1CILi4EEENS2_ILi8EEEEEES3_NS2_ILi1EEEEEENS1_IJNS1_IJNS2_ILi128EEENS2_ILi0EEEEEENS2_ILi16EEES9_EEENS1_IJNS1_IJiiEEEiS9_EEEEEDaRKT_RKT0_RKT1_ENKUlRKT_RKT0_RKT1_E_clIS3_SB_iEEDaSQ_ST_SW_)
$_ZN7cutlass13device_kernelIN5flash19enable_sm80_to_sm89INS1_16FlashAttnBwdSm80INS1_25CollectiveMainloopBwdSm80ILi2ELi2EN4cute5tupleIJNS5_1CILi128EEES8_NS7_ILi64EEEEEENS_10bfloat16_tEfNS_4arch4Sm80ELb1ELb0ELb1ELb1ELb0ELb0ELb0ELb0ELi2ELi4ELi4ELi4ELb0EEENS1_21CollectiveEpilogueBwdISA_SB_SD_Li256ELb1ELb0ELi2EEENS1_25SingleTileBwdLPTSchedulerILb1ELi128ELb0EEEEEEEEEvNT_6ParamsE$_ZZN4cute13to_mixed_bitsINS_5tupleIJNS1_IJNS_1CILi4EEENS2_ILi8EEEEEES3_NS2_ILi1EEEEEENS1_IJNS1_IJNS2_ILi128EEENS2_ILi0EEEEEENS2_ILi16EEES9_EEENS1_IJNS1_IJiiEEEiS9_EEEEEDaRKT_RKT0_RKT1_ENKUlRKT_RKT0_RKT1_E_clIS3_SB_iEEDaSQ_ST_SW_:
[----:B------:R-:W-:Y:S01]  /*d8e0*/  MOV R8, R6 ;  /* 0x0000000600087202 */ /* 0x000fe20000000f00 */
[----:B------:R-:W-:Y:S02]  /*d8f0*/  IMAD.MOV.U32 R9, RZ, RZ, 0x0 ;  /* 0x00000000ff097424 */ /* 0x000fe400078e00ff */
[----:B------:R-:W-:-:S05]  /*d900*/  IMAD.SHL.U32 R2, R29, 0x10, RZ ;  /* 0x000000101d027824 */ /* 0x000fca00078e00ff */
[----:B------:R-:W-:Y:S01]  /*d910*/  LOP3.LUT R2, R2, 0x30, RZ, 0xc0, !PT ;  /* 0x0000003002027812 */ /* 0x000fe200078ec0ff */
[----:B------:R-:W-:Y:S06]  /*d920*/  RET.REL.NODEC R8 `(_ZN7cutlass13device_kernelIN5flash19enable_sm80_to_sm89INS1_16FlashAttnBwdSm80INS1_25CollectiveMainloopBwdSm80ILi2ELi2EN4cute5tupleIJNS5_1CILi128EEES8_NS7_ILi64EEEEEENS_10bfloat16_tEfNS_4arch4Sm80ELb1ELb0ELb1ELb1ELb0ELb0ELb0ELb0ELi2ELi4ELi4ELi4ELb0EEENS1_21CollectiveEpilogueBwdISA_SB_SD_Li256ELb1ELb0ELi2EEENS1_25SingleTileBwdLPTSchedulerILb1ELi128ELb0EEEEEEEEEvNT_6ParamsE) ;  /* 0xffff26d008007950 */ /* 0x000fec0003c3ffff */
        .type           $_ZN7cutlass13device_kernelIN5flash19enable_sm80_to_sm89INS1_16FlashAttnBwdSm80INS1_25CollectiveMainloopBwdSm80ILi2ELi2EN4cute5tupleIJNS5_1CILi128EEES8_NS7_ILi64EEEEEENS_10bfloat16_tEfNS_4arch4Sm80ELb1ELb0ELb1ELb1ELb0ELb0ELb0ELb0ELi2ELi4ELi4ELi4ELb0EEENS1_21CollectiveEpilogueBwdISA_SB_SD_Li256ELb1ELb0ELi2EEENS1_25SingleTileBwdLPTSchedulerILb1ELi128ELb0EEEEEEEEEvNT_6ParamsE$_ZZN4cute13to_mixed_bitsINS_5tupleIJNS1_IJNS_1CILi4EEENS2_ILi8EEEEEES3_NS2_ILi1EEEEEENS1_IJNS1_IJNS2_ILi128EEENS2_ILi0EEEEEENS2_ILi16EEES9_EEENS1_IJNS1_IJiiEEEiS9_EEEEEDaRKT_RKT0_RKT1_ENKUlRKT_RKT0_RKT1_E_clIS5_SA_SD_EEDaSQ_ST_SW_,@function
        .size           $_ZN7cutlass13device_kernelIN5flash19enable_sm80_to_sm89INS1_16FlashAttnBwdSm80INS1_25CollectiveMainloopBwdSm80ILi2ELi2EN4cute5tupleIJNS5_1CILi128EEES8_NS7_ILi64EEEEEENS_10bfloat16_tEfNS_4arch4Sm80ELb1ELb0ELb1ELb1ELb0ELb0ELb0ELb0ELi2ELi4ELi4ELi4ELb0EEENS1_21CollectiveEpilogueBwdISA_SB_SD_Li256ELb1ELb0ELi2EEENS1_25SingleTileBwdLPTSchedulerILb1ELi128ELb0EEEEEEEEEvNT_6ParamsE$_ZZN4cute13to_mixed_bitsINS_5tupleIJNS1_IJNS_1CILi4EEENS2_ILi8EEEEEES3_NS2_ILi1EEEEEENS1_IJNS1_IJNS2_ILi128EEENS2_ILi0EEEEEENS2_ILi16EEES9_EEENS1_IJNS1_IJiiEEEiS9_EEEEEDaRKT_RKT0_RKT1_ENKUlRKT_RKT0_RKT1_E_clIS5_SA_SD_EEDaSQ_ST_SW_,($_ZN7cutlass13device_kernelIN5flash19enable_sm80_to_sm89INS1_16FlashAttnBwdSm80INS1_25CollectiveMainloopBwdSm80ILi2ELi2EN4cute5tupleIJNS5_1CILi128EEES8_NS7_ILi64EEEEEENS_10bfloat16_tEfNS_4arch4Sm80ELb1ELb0ELb1ELb1ELb0ELb0ELb0ELb0ELi2ELi4ELi4ELi4ELb0EEENS1_21CollectiveEpilogueBwdISA_SB_SD_Li256ELb1ELb0ELi2EEENS1_25SingleTileBwdLPTSchedulerILb1ELi128ELb0EEEEEEEEEvNT_6ParamsE$_ZZN4cute13to_mixed_bitsINS_5tupleIJNS_1CILi4EEENS2_ILi8EEEEEENS1_IJNS2_ILi0EEENS2_ILi64EEEEEENS1_IJiiEEEEEDaRKT_RKT0_RKT1_ENKUlDpRKT_E_clIJNS2_ILj0EEENS_9MixedBitsILj0ELj448EEEEEEDaSM_ - $_ZN7cutlass13device_kernelIN5flash19enable_sm80_to_sm89INS1_16FlashAttnBwdSm80INS1_25CollectiveMainloopBwdSm80ILi2ELi2EN4cute5tupleIJNS5_1CILi128EEES8_NS7_ILi64EEEEEENS_10bfloat16_tEfNS_4arch4Sm80ELb1ELb0ELb1ELb1ELb0ELb0ELb0ELb0ELi2ELi4ELi4ELi4ELb0EEENS1_21CollectiveEpilogueBwdISA_SB_SD_Li256ELb1ELb0ELi2EEENS1_25SingleTileBwdLPTSchedulerILb1ELi128ELb0EEEEEEEEEvNT_6ParamsE$_ZZN4cute13to_mixed_bitsINS_5tupleIJNS1_IJNS_1CILi4EEENS2_ILi8EEEEEES3_NS2_ILi1EEEEEENS1_IJNS1_IJNS2_ILi128EEENS2_ILi0EEEEEENS2_ILi16EEES9_EEENS1_IJNS1_IJiiEEEiS9_EEEEEDaRKT_RKT0_RKT1_ENKUlRKT_RKT0_RKT1_E_clIS5_SA_SD_EEDaSQ_ST_SW_)
$_ZN7cutlass13device_kernelIN5flash19enable_sm80_to_sm89INS1_16FlashAttnBwdSm80INS1_25CollectiveMainloopBwdSm80ILi2ELi2EN4cute5tupleIJNS5_1CILi128EEES8_NS7_ILi64EEEEEENS_10bfloat16_tEfNS_4arch4Sm80ELb1ELb0ELb1ELb1ELb0ELb0ELb0ELb0ELi2ELi4ELi4ELi4ELb0EEENS1_21CollectiveEpilogueBwdISA_SB_SD_Li256ELb1ELb0ELi2EEENS1_25SingleTileBwdLPTSchedulerILb1ELi128ELb0EEEEEEEEEvNT_6ParamsE$_ZZN4cute13to_mixed_bitsINS_5tupleIJNS1_IJNS_1CILi4EEENS2_ILi8EEEEEES3_NS2_ILi1EEEEEENS1_IJNS1_IJNS2_ILi128EEENS2_ILi0EEEEEENS2_ILi16EEES9_EEENS1_IJNS1_IJiiEEEiS9_EEEEEDaRKT_RKT0_RKT1_ENKUlRKT_RKT0_RKT1_E_clIS5_SA_SD_EEDaSQ_ST_SW_:
        /* <DEDUP_REMOVED lines=8> */
        .type           $_ZN7cutlass13device_kernelIN5flash19enable_sm80_to_sm89INS1_16FlashAttnBwdSm80INS1_25CollectiveMainloopBwdSm80ILi2ELi2EN4cute5tupleIJNS5_1CILi128EEES8_NS7_ILi64EEEEEENS_10bfloat16_tEfNS_4arch4Sm80ELb1ELb0ELb1ELb1ELb0ELb0ELb0ELb0ELi2ELi4ELi4ELi4ELb0EEENS1_21CollectiveEpilogueBwdISA_SB_SD_Li256ELb1ELb0ELi2EEENS1_25SingleTileBwdLPTSchedulerILb1ELi128ELb0EEEEEEEEEvNT_6ParamsE$_ZZN4cute13to_mixed_bitsINS_5tupleIJNS_1CILi4EEENS2_ILi8EEEEEENS1_IJNS2_ILi0EEENS2_ILi64EEEEEENS1_IJiiEEEEEDaRKT_RKT0_RKT1_ENKUlDpRKT_E_clIJNS2_ILj0EEENS_9MixedBitsILj0ELj448EEEEEEDaSM_,@function
        .size           $_ZN7cutlass13device_kernelIN5flash19enable_sm80_to_sm89INS1_16FlashAttnBwdSm80INS1_25CollectiveMainloopBwdSm80ILi2ELi2EN4cute5tupleIJNS5_1CILi128EEES8_NS7_ILi64EEEEEENS_10bfloat16_tEfNS_4arch4Sm80ELb1ELb0ELb1ELb1ELb0ELb0ELb0ELb0ELi2ELi4ELi4ELi4ELb0EEENS1_21CollectiveEpilogueBwdISA_SB_SD_Li256ELb1ELb0ELi2EEENS1_25SingleTileBwdLPTSchedulerILb1ELi128ELb0EEEEEEEEEvNT_6ParamsE$_ZZN4cute13to_mixed_bitsINS_5tupleIJNS_1CILi4EEENS2_ILi8EEEEEENS1_IJNS2_ILi0EEENS2_ILi64EEEEEENS1_IJiiEEEEEDaRKT_RKT0_RKT1_ENKUlDpRKT_E_clIJNS2_ILj0EEENS_9MixedBitsILj0ELj448EEEEEEDaSM_,($_ZN7cutlass13device_kernelIN5flash19enable_sm80_to_sm89INS1_16FlashAttnBwdSm80INS1_25CollectiveMainloopBwdSm80ILi2ELi2EN4cute5tupleIJNS5_1CILi128EEES8_NS7_ILi64EEEEEENS_10bfloat16_tEfNS_4arch4Sm80ELb1ELb0ELb1ELb1ELb0ELb0ELb0ELb0ELi2ELi4ELi4ELi4ELb0EEENS1_21CollectiveEpilogueBwdISA_SB_SD_Li256ELb1ELb0ELi2EEENS1_25SingleTileBwdLPTSchedulerILb1ELi128ELb0EEEEEEEEEvNT_6ParamsE$_ZZN4cute13to_mixed_bitsINS_5tupleIJNS_1CILi4EEENS2_ILi8EEEEEENS1_IJNS2_ILi0EEENS2_ILi64EEEEEENS1_IJiiEEEEEDaRKT_RKT0_RKT1_ENKUlRKT_RKT0_RKT1_E_clIS4_S7_iEEDaSL_SO_SR_ - $_ZN7cutlass13device_kernelIN5flash19enable_sm80_to_sm89INS1_16FlashAttnBwdSm80INS1_25CollectiveMainloopBwdSm80ILi2ELi2EN4cute5tupleIJNS5_1CILi128EEES8_NS7_ILi64EEEEEENS_10bfloat16_tEfNS_4arch4Sm80ELb1ELb0ELb1ELb1ELb0ELb0ELb0ELb0ELi2ELi4ELi4ELi4ELb0EEENS1_21CollectiveEpilogueBwdISA_SB_SD_Li256ELb1ELb0ELi2EEENS1_25SingleTileBwdLPTSchedulerILb1ELi128ELb0EEEEEEEEEvNT_6ParamsE$_ZZN4cute13to_mixed_bitsINS_5tupleIJNS_1CILi4EEENS2_ILi8EEEEEENS1_IJNS2_ILi0EEENS2_ILi64EEEEEENS1_IJiiEEEEEDaRKT_RKT0_RKT1_ENKUlDpRKT_E_clIJNS2_ILj0EEENS_9MixedBitsILj0ELj448EEEEEEDaSM_)
$_ZN7cutlass13device_kernelIN5flash19enable_sm80_to_sm89INS1_16FlashAttnBwdSm80INS1_25CollectiveMainloopBwdSm80ILi2ELi2EN4cute5tupleIJNS5_1CILi128EEES8_NS7_ILi64EEEEEENS_10bfloat16_tEfNS_4arch4Sm80ELb1ELb0ELb1ELb1ELb0ELb0ELb0ELb0ELi2ELi4ELi4ELi4ELb0EEENS1_21CollectiveEpilogueBwdISA_SB_SD_Li256ELb1ELb0ELi2EEENS1_25SingleTileBwdLPTSchedulerILb1ELi128ELb0EEEEEEEEEvNT_6ParamsE$_ZZN4cute13to_mixed_bitsINS_5tupleIJNS_1CILi4EEENS2_ILi8EEEEEENS1_IJNS2_ILi0EEENS2_ILi64EEEEEENS1_IJiiEEEEEDaRKT_RKT0_RKT1_ENKUlDpRKT_E_clIJNS2_ILj0EEENS_9MixedBitsILj0ELj448EEEEEEDaSM_:
[----:B------:R-:W-:Y:S01]  /*d9b0*/  IMAD.MOV.U32 R8, RZ, RZ, R2 ;  /* 0x000000ffff087224 */ /* 0x000fe200078e0002 */
[----:B------:R-:W-:Y:S02]  /*d9c0*/  MOV R9, 0x0 ;  /* 0x0000000000097802 */ /* 0x000fe40000000f00 */
[----:B------:R-:W-:Y:S02]  /*d9d0*/  LOP3.LUT R3, R3, 0x1c0, RZ, 0xc0, !PT ;  /* 0x000001c003037812 */ /* 0x000fe400078ec0ff */
[----:B------:R-:W-:Y:S05]  /*d9e0*/  RET.REL.NODEC R8 `(_ZN7cutlass13device_kernelIN5flash19enable_sm80_to_sm89INS1_16FlashAttnBwdSm80INS1_25CollectiveMainloopBwdSm80ILi2ELi2EN4cute5tupleIJNS5_1CILi128EEES8_NS7_ILi64EEEEEENS_10bfloat16_tEfNS_4arch4Sm80ELb1ELb0ELb1ELb1ELb0ELb0ELb0ELb0ELi2ELi4ELi4ELi4ELb0EEENS1_21CollectiveEpilogueBwdISA_SB_SD_Li256ELb1ELb0ELi2EEENS1_25SingleTileBwdLPTSchedulerILb1ELi128ELb0EEEEEEEEEvNT_6ParamsE) ;  /* 0xffff261008007950 */ /* 0x000fea0003c3ffff */
        .type           $_ZN7cutlass13device_kernelIN5flash19enable_sm80_to_sm89INS1_16FlashAttnBwdSm80INS1_25CollectiveMainloopBwdSm80ILi2ELi2EN4cute5tupleIJNS5_1CILi128EEES8_NS7_ILi64EEEEEENS_10bfloat16_tEfNS_4arch4Sm80ELb1ELb0ELb1ELb1ELb0ELb0ELb0ELb0ELi2ELi4ELi4ELi4ELb0EEENS1_21CollectiveEpilogueBwdISA_SB_SD_Li256ELb1ELb0ELi2EEENS1_25SingleTileBwdLPTSchedulerILb1ELi128ELb0EEEEEEEEEvNT_6ParamsE$_ZZN4cute13to_mixed_bitsINS_5tupleIJNS_1CILi4EEENS2_ILi8EEEEEENS1_IJNS2_ILi0EEENS2_ILi64EEEEEENS1_IJiiEEEEEDaRKT_RKT0_RKT1_ENKUlRKT_RKT0_RKT1_E_clIS4_S7_iEEDaSL_SO_SR_,@function
        .size           $_ZN7cutlass13device_kernelIN5flash19enable_sm80_to_sm89INS1_16FlashAttnBwdSm80INS1_25CollectiveMainloopBwdSm80ILi2ELi2EN4cute5tupleIJNS5_1CILi128EEES8_NS7_ILi64EEEEEENS_10bfloat16_tEfNS_4arch4Sm80ELb1ELb0ELb1ELb1ELb0ELb0ELb0ELb0ELi2ELi4ELi4ELi4ELb0EEENS1_21CollectiveEpilogueBwdISA_SB_SD_Li256ELb1ELb0ELi2EEENS1_25SingleTileBwdLPTSchedulerILb1ELi128ELb0EEEEEEEEEvNT_6ParamsE$_ZZN4cute13to_mixed_bitsINS_5tupleIJNS_1CILi4EEENS2_ILi8EEEEEENS1_IJNS2_ILi0EEENS2_ILi64EEEEEENS1_IJiiEEEEEDaRKT_RKT0_RKT1_ENKUlRKT_RKT0_RKT1_E_clIS4_S7_iEEDaSL_SO_SR_,($_ZN7cutlass13device_kernelIN5flash19enable_sm80_to_sm89INS1_16FlashAttnBwdSm80INS1_25CollectiveMainloopBwdSm80ILi2ELi2EN4cute5tupleIJNS5_1CILi128EEES8_NS7_ILi64EEEEEENS_10bfloat16_tEfNS_4arch4Sm80ELb1ELb0ELb1ELb1ELb0ELb0ELb0ELb0ELi2ELi4ELi4ELi4ELb0EEENS1_21CollectiveEpilogueBwdISA_SB_SD_Li256ELb1ELb0ELi2EEENS1_25SingleTileBwdLPTSchedulerILb1ELi128ELb0EEEEEEEEEvNT_6ParamsE$_ZZN4cute13to_mixed_bitsINS_5tupleIJNS_1CILi4EEENS2_ILi8EEEEEENS1_IJNS2_ILi128EEENS2_ILi0EEEEEENS1_IJiiEEEEEDaRKT_RKT0_RKT1_ENKUlDpRKT_E_clIJNS_9MixedBitsILj0ELj384EEENS2_ILj0EEEEEEDaSM_ - $_ZN7cutlass13device_kernelIN5flash19enable_sm80_to_sm89INS1_16FlashAttnBwdSm80INS1_25CollectiveMainloopBwdSm80ILi2ELi2EN4cute5tupleIJNS5_1CILi128EEES8_NS7_ILi64EEEEEENS_10bfloat16_tEfNS_4arch4Sm80ELb1ELb0ELb1ELb1ELb0ELb0ELb0ELb0ELi2ELi4ELi4ELi4ELb0EEENS1_21CollectiveEpilogueBwdISA_SB_SD_Li256ELb1ELb0ELi2EEENS1_25SingleTileBwdLPTSchedulerILb1ELi128ELb0EEEEEEEEEvNT_6ParamsE$_ZZN4cute13to_mixed_bitsINS_5tupleIJNS_1CILi4EEENS2_ILi8EEEEEENS1_IJNS2_ILi0EEENS2_ILi64EEEEEENS1_IJiiEEEEEDaRKT_RKT0_RKT1_ENKUlRKT_RKT0_RKT1_E_clIS4_S7_iEEDaSL_SO_SR_)
$_ZN7cutlass13device_kernelIN5flash19enable_sm80_to_sm89INS1_16FlashAttnBwdSm80INS1_25CollectiveMainloopBwdSm80ILi2ELi2EN4cute5tupleIJNS5_1CILi128EEES8_NS7_ILi64EEEEEENS_10bfloat16_tEfNS_4arch4Sm80ELb1ELb0ELb1ELb1ELb0ELb0ELb0ELb0ELi2ELi4ELi4ELi4ELb0EEENS1_21CollectiveEpilogueBwdISA_SB_SD_Li256ELb1ELb0ELi2EEENS1_25SingleTileBwdLPTSchedulerILb1ELi128ELb0EEEEEEEEEvNT_6ParamsE$_ZZN4cute13to_mixed_bitsINS_5tupleIJNS_1CILi4EEENS2_ILi8EEEEEENS1_IJNS2_ILi0EEENS2_ILi64EEEEEENS1_IJiiEEEEEDaRKT_RKT0_RKT1_ENKUlRKT_RKT0_RKT1_E_clIS4_S7_iEEDaSL_SO_SR_:
[----:B------:R-:W-:Y:S01]  /*d9f0*/  MOV R8, R2 ;  /* 0x0000000200087202 */ /* 0x000fe20000000f00 */
[----:B------:R-:W-:Y:S02]  /*da00*/  IMAD.MOV.U32 R9, RZ, RZ, 0x0 ;  /* 0x00000000ff097424 */ /* 0x000fe400078e00ff */
[----:B------:R-:W-:-:S05]  /*da10*/  IMAD.SHL.U32 R3, R3, 0x40, RZ ;  /* 0x0000004003037824 */ /* 0x000fca00078e00ff */
[----:B------:R-:W-:Y:S01]  /*da20*/  LOP3.LUT R3, R3, 0x1c0, RZ, 0xc0, !PT ;  /* 0x000001c003037812 */ /* 0x000fe200078ec0ff */
[----:B------:R-:W-:Y:S06]  /*da30*/  RET.REL.NODEC R8 `(_ZN7cutlass13device_kernelIN5flash19enable_sm80_to_sm89INS1_16FlashAttnBwdSm80INS1_25CollectiveMainloopBwdSm80ILi2ELi2EN4cute5tupleIJNS5_1CILi128EEES8_NS7_ILi64EEEEEENS_10bfloat16_tEfNS_4arch4Sm80ELb1ELb0ELb1ELb1ELb0ELb0ELb0ELb0ELi2ELi4ELi4ELi4ELb0EEENS1_21CollectiveEpilogueBwdISA_SB_SD_Li256ELb1ELb0ELi2EEENS1_25SingleTileBwdLPTSchedulerILb1ELi128ELb0EEEEEEEEEvNT_6ParamsE) ;  /* 0xffff25c008007950 */ /* 0x000fec0003c3ffff */
        .type           $_ZN7cutlass13device_kernelIN5flash19enable_sm80_to_sm89INS1_16FlashAttnBwdSm80INS1_25CollectiveMainloopBwdSm80ILi2ELi2EN4cute5tupleIJNS5_1CILi128EEES8_NS7_ILi64EEEEEENS_10bfloat16_tEfNS_4arch4Sm80ELb1ELb0ELb1ELb1ELb0ELb0ELb0ELb0ELi2ELi4ELi4ELi4ELb0EEENS1_21CollectiveEpilogueBwdISA_SB_SD_Li256ELb1ELb0ELi2EEENS1_25SingleTileBwdLPTSchedulerILb1ELi128ELb0EEEEEEEEEvNT_6ParamsE$_ZZN4cute13to_mixed_bitsINS_5tupleIJNS_1CILi4EEENS2_ILi8EEEEEENS1_IJNS2_ILi128EEENS2_ILi0EEEEEENS1_IJiiEEEEEDaRKT_RKT0_RKT1_ENKUlDpRKT_E_clIJNS_9MixedBitsILj0ELj384EEENS2_ILj0EEEEEEDaSM_,@function
        .size           $_ZN7cutlass13device_kernelIN5flash19enable_sm80_to_sm89INS1_16FlashAttnBwdSm80INS1_25CollectiveMainloopBwdSm80ILi2ELi2EN4cute5tupleIJNS5_1CILi128EEES8_NS7_ILi64EEEEEENS_10bfloat16_tEfNS_4arch4Sm80ELb1ELb0ELb1ELb1ELb0ELb0ELb0ELb0ELi2ELi4ELi4ELi4ELb0EEENS1_21CollectiveEpilogueBwdISA_SB_SD_Li256ELb1ELb0ELi2EEENS1_25SingleTileBwdLPTSchedulerILb1ELi128ELb0EEEEEEEEEvNT_6ParamsE$_ZZN4cute13to_mixed_bitsINS_5tupleIJNS_1CILi4EEENS2_ILi8EEEEEENS1_IJNS2_ILi128EEENS2_ILi0EEEEEENS1_IJiiEEEEEDaRKT_RKT0_RKT1_ENKUlDpRKT_E_clIJNS_9MixedBitsILj0ELj384EEENS2_ILj0EEEEEEDaSM_,($_ZN7cutlass13device_kernelIN5flash19enable_sm80_to_sm89INS1_16FlashAttnBwdSm80INS1_25CollectiveMainloopBwdSm80ILi2ELi2EN4cute5tupleIJNS5_1CILi128EEES8_NS7_ILi64EEEEEENS_10bfloat16_tEfNS_4arch4Sm80ELb1ELb0ELb1ELb1ELb0ELb0ELb0ELb0ELi2ELi4ELi4ELi4ELb0EEENS1_21CollectiveEpilogueBwdISA_SB_SD_Li256ELb1ELb0ELi2EEENS1_25SingleTileBwdLPTSchedulerILb1ELi128ELb0EEEEEEEEEvNT_6ParamsE$_ZZN4cute13to_mixed_bitsINS_5tupleIJNS_1CILi4EEENS2_ILi8EEEEEENS1_IJNS2_ILi128EEENS2_ILi0EEEEEENS1_IJiiEEEEEDaRKT_RKT0_RKT1_ENKUlRKT_RKT0_RKT1_E_clIS3_S6_iEEDaSL_SO_SR_ - $_ZN7cutlass13device_kernelIN5flash19enable_sm80_to_sm89INS1_16FlashAttnBwdSm80INS1_25CollectiveMainloopBwdSm80ILi2ELi2EN4cute5tupleIJNS5_1CILi128EEES8_NS7_ILi64EEEEEENS_10bfloat16_tEfNS_4arch4Sm80ELb1ELb0ELb1ELb1ELb0ELb0ELb0ELb0ELi2ELi4ELi4ELi4ELb0EEENS1_21CollectiveEpilogueBwdISA_SB_SD_Li256ELb1ELb0ELi2EEENS1_25SingleTileBwdLPTSchedulerILb1ELi128ELb0EEEEEEEEEvNT_6ParamsE$_ZZN4cute13to_mixed_bitsINS_5tupleIJNS_1CILi4EEENS2_ILi8EEEEEENS1_IJNS2_ILi128EEENS2_ILi0EEEEEENS1_IJiiEEEEEDaRKT_RKT0_RKT1_ENKUlDpRKT_E_clIJNS_9MixedBitsILj0ELj384EEENS2_ILj0EEEEEEDaSM_)
$_ZN7cutlass13device_kernelIN5flash19enable_sm80_to_sm89INS1_16FlashAttnBwdSm80INS1_25CollectiveMainloopBwdSm80ILi2ELi2EN4cute5tupleIJNS5_1CILi128EEES8_NS7_ILi64EEEEEENS_10bfloat16_tEfNS_4arch4Sm80ELb1ELb0ELb1ELb1ELb0ELb0ELb0ELb0ELi2ELi4ELi4ELi4ELb0EEENS1_21CollectiveEpilogueBwdISA_SB_SD_Li256ELb1ELb0ELi2EEENS1_25SingleTileBwdLPTSchedulerILb1ELi128ELb0EEEEEEEEEvNT_6ParamsE$_ZZN4cute13to_mixed_bitsINS_5tupleIJNS_1CILi4EEENS2_ILi8EEEEEENS1_IJNS2_ILi128EEENS2_ILi0EEEEEENS1_IJiiEEEEEDaRKT_RKT0_RKT1_ENKUlDpRKT_E_clIJNS_9MixedBitsILj0ELj384EEENS2_ILj0EEEEEEDaSM_:
[----:B------:R-:W-:Y:S01]  /*da40*/  IMAD.MOV.U32 R8, RZ, RZ, R2 ;  /* 0x000000ffff087224 */ /* 0x000fe200078e0002 */
[----:B------:R-:W-:Y:S02]  /*da50*/  MOV R9, 0x0 ;  /* 0x0000000000097802 */ /* 0x000fe40000000f00 */
[----:B------:R-:W-:Y:S02]  /*da60*/  LOP3.LUT R3, R3, 0x180, RZ, 0xc0, !PT ;  /* 0x0000018003037812 */ /* 0x000fe400078ec0ff */
[----:B------:R-:W-:Y:S05]  /*da70*/  RET.REL.NODEC R8 `(_ZN7cutlass13device_kernelIN5flash19enable_sm80_to_sm89INS1_16FlashAttnBwdSm80INS1_25CollectiveMainloopBwdSm80ILi2ELi2EN4cute5tupleIJNS5_1CILi128EEES8_NS7_ILi64EEEEEENS_10bfloat16_tEfNS_4arch4Sm80ELb1ELb0ELb1ELb1ELb0ELb0ELb0ELb0ELi2ELi4ELi4ELi4ELb0EEENS1_21CollectiveEpilogueBwdISA_SB_SD_Li256ELb1ELb0ELi2EEENS1_25SingleTileBwdLPTSchedulerILb1ELi128ELb0EEEEEEEEEvNT_6ParamsE) ;  /* 0xffff258008007950 */ /* 0x000fea0003c3ffff */
        .type           $_ZN7cutlass13device_kernelIN5flash19enable_sm80_to_sm89INS1_16FlashAttnBwdSm80INS1_25CollectiveMainloopBwdSm80ILi2ELi2EN4cute5tupleIJNS5_1CILi128EEES8_NS7_ILi64EEEEEENS_10bfloat16_tEfNS_4arch4Sm80ELb1ELb0ELb1ELb1ELb0ELb0ELb0ELb0ELi2ELi4ELi4ELi4ELb0EEENS1_21CollectiveEpilogueBwdISA_SB_SD_Li256ELb1ELb0ELi2EEENS1_25SingleTileBwdLPTSchedulerILb1ELi128ELb0EEEEEEEEEvNT_6ParamsE$_ZZN4cute13to_mixed_bitsINS_5tupleIJNS_1CILi4EEENS2_ILi8EEEEEENS1_IJNS2_ILi128EEENS2_ILi0EEEEEENS1_IJiiEEEEEDaRKT_RKT0_RKT1_ENKUlRKT_RKT0_RKT1_E_clIS3_S6_iEEDaSL_SO_SR_,@function
        .size           $_ZN7cutlass13device_kernelIN5flash19enable_sm80_to_sm89INS1_16FlashAttnBwdSm80INS1_25CollectiveMainloopBwdSm80ILi2ELi2EN4cute5tupleIJNS5_1CILi128EEES8_NS7_ILi64EEEEEENS_10bfloat16_tEfNS_4arch4Sm80ELb1ELb0ELb1ELb1ELb0ELb0ELb0ELb0ELi2ELi4ELi4ELi4ELb0EEENS1_21CollectiveEpilogueBwdISA_SB_SD_Li256ELb1ELb0ELi2EEENS1_25SingleTileBwdLPTSchedulerILb1ELi128ELb0EEEEEEEEEvNT_6ParamsE$_ZZN4cute13to_mixed_bitsINS_5tupleIJNS_1CILi4EEENS2_ILi8EEEEEENS1_IJNS2_ILi128EEENS2_ILi0EEEEEENS1_IJiiEEEEEDaRKT_RKT0_RKT1_ENKUlRKT_RKT0_RKT1_E_clIS3_S6_iEEDaSL_SO_SR_,($_ZN7cutlass13device_kernelIN5flash19enable_sm80_to_sm89INS1_16FlashAttnBwdSm80INS1_25CollectiveMainloopBwdSm80ILi2ELi2EN4cute5tupleIJNS5_1CILi128EEES8_NS7_ILi64EEEEEENS_10bfloat16_tEfNS_4arch4Sm80ELb1ELb0ELb1ELb1ELb0ELb0ELb0ELb0ELi2ELi4ELi4ELi4ELb0EEENS1_21CollectiveEpilogueBwdISA_SB_SD_Li256ELb1ELb0ELi2EEENS1_25SingleTileBwdLPTSchedulerILb1ELi128ELb0EEEEEEEEEvNT_6ParamsE$_ZZN4cute14logical_divideINS_5tupleIJNS1_IJNS_1CILi8EEENS2_ILi1EEEEEENS1_IJNS2_ILi2EEEEEEEEENS1_IJNS1_IJS4_NS2_ILi0EEEEEENS1_IJiEEEEEENS1_IJS5_NS_6LayoutIS4_S9_EEEEEEEDaRKNSD_IT_T0_EERKT1_ENKUlRKT_RKT0_E_clINSD_IS7_SB_EESE_EEDaSQ_ST_ - $_ZN7cutlass13device_kernelIN5flash19enable_sm80_to_sm89INS1_16FlashAttnBwdSm80INS1_25CollectiveMainloopBwdSm80ILi2ELi2EN4cute5tupleIJNS5_1CILi128EEES8_NS7_ILi64EEEEEENS_10bfloat16_tEfNS_4arch4Sm80ELb1ELb0ELb1ELb1ELb0ELb0ELb0ELb0ELi2ELi4ELi4ELi4ELb0EEENS1_21CollectiveEpilogueBwdISA_SB_SD_Li256ELb1ELb0ELi2EEENS1_25SingleTileBwdLPTSchedulerILb1ELi128ELb0EEEEEEEEEvNT_6ParamsE$_ZZN4cute13to_mixed_bitsINS_5tupleIJNS_1CILi4EEENS2_ILi8EEEEEENS1_IJNS2_ILi128EEENS2_ILi0EEEEEENS1_IJiiEEEEEDaRKT_RKT0_RKT1_ENKUlRKT_RKT0_RKT1_E_clIS3_S6_iEEDaSL_SO_SR_)
$_ZN7cutlass13device_kernelIN5flash19enable_sm80_to_sm89INS1_16FlashAttnBwdSm80INS1_25CollectiveMainloopBwdSm80ILi2ELi2EN4cute5tupleIJNS5_1CILi128EEES8_NS7_ILi64EEEEEENS_10bfloat16_tEfNS_4arch4Sm80ELb1ELb0ELb1ELb1ELb0ELb0ELb0ELb0ELi2ELi4ELi4ELi4ELb0EEENS1_21CollectiveEpilogueBwdISA_SB_SD_Li256ELb1ELb0ELi2EEENS1_25SingleTileBwdLPTSchedulerILb1ELi128ELb0EEEEEEEEEvNT_6ParamsE$_ZZN4cute13to_mixed_bitsINS_5tupleIJNS_1CILi4EEENS2_ILi8EEEEEENS1_IJNS2_ILi128EEENS2_ILi0EEEEEENS1_IJiiEEEEEDaRKT_RKT0_RKT1_ENKUlRKT_RKT0_RKT1_E_clIS3_S6_iEEDaSL_SO_SR_:
[----:B------:R-:W-:Y:S01]  /*da80*/  MOV R8, R2 ;  /* 0x0000000200087202 */ /* 0x000fe20000000f00 */
[----:B------:R-:W-:Y:S02]  /*da90*/  IMAD.MOV.U32 R9, RZ, RZ, 0x0 ;  /* 0x00000000ff097424 */ /* 0x000fe400078e00ff */
[----:B------:R-:W-:-:S05]  /*daa0*/  IMAD.SHL.U32 R3, R3, 0x80, RZ ;  /* 0x0000008003037824 */ /* 0x000fca00078e00ff */
[----:B------:R-:W-:Y:S01]  /*dab0*/  LOP3.LUT R3, R3, 0x180, RZ, 0xc0, !PT ;  /* 0x0000018003037812 */ /* 0x000fe200078ec0ff */
[----:B------:R-:W-:Y:S06]  /*dac0*/  RET.REL.NODEC R8 `(_ZN7cutlass13device_kernelIN5flash19enable_sm80_to_sm89INS1_16FlashAttnBwdSm80INS1_25CollectiveMainloopBwdSm80ILi2ELi2EN4cute5tupleIJNS5_1CILi128EEES8_NS7_ILi64EEEEEENS_10bfloat16_tEfNS_4arch4Sm80ELb1ELb0ELb1ELb1ELb0ELb0ELb0ELb0ELi2ELi4ELi4ELi4ELb0EEENS1_21CollectiveEpilogueBwdISA_SB_SD_Li256ELb1ELb0ELi2EEENS1_25SingleTileBwdLPTSchedulerILb1ELi128ELb0EEEEEEEEEvNT_6ParamsE) ;  /* 0xffff253008007950 */ /* 0x000fec0003c3ffff */
        .type           $_ZN7cutlass13device_kernelIN5flash19enable_sm80_to_sm89INS1_16FlashAttnBwdSm80INS1_25CollectiveMainloopBwdSm80ILi2ELi2EN4cute5tupleIJNS5_1CILi128EEES8_NS7_ILi64EEEEEENS_10bfloat16_tEfNS_4arch4Sm80ELb1ELb0ELb1ELb1ELb0ELb0ELb0ELb0ELi2ELi4ELi4ELi4ELb0EEENS1_21CollectiveEpilogueBwdISA_SB_SD_Li256ELb1ELb0ELi2EEENS1_25SingleTileBwdLPTSchedulerILb1ELi128ELb0EEEEEEEEEvNT_6ParamsE$_ZZN4cute14logical_divideINS_5tupleIJNS1_IJNS_1CILi8EEENS2_ILi1EEEEEENS1_IJNS2_ILi2EEEEEEEEENS1_IJNS1_IJS4_NS2_ILi0EEEEEENS1_IJiEEEEEENS1_IJS5_NS_6LayoutIS4_S9_EEEEEEEDaRKNSD_IT_T0_EERKT1_ENKUlRKT_RKT0_E_clINSD_IS7_SB_EESE_EEDaSQ_ST_,@function
        .size           $_ZN7cutlass13device_kernelIN5flash19enable_sm80_to_sm89INS1_16FlashAttnBwdSm80INS1_25CollectiveMainloopBwdSm80ILi2ELi2EN4cute5tupleIJNS5_1CILi128EEES8_NS7_ILi64EEEEEENS_10bfloat16_tEfNS_4arch4Sm80ELb1ELb0ELb1ELb1ELb0ELb0ELb0ELb0ELi2ELi4ELi4ELi4ELb0EEENS1_21CollectiveEpilogueBwdISA_SB_SD_Li256ELb1ELb0ELi2EEENS1_25SingleTileBwdLPTSchedulerILb1ELi128ELb0EEEEEEEEEvNT_6ParamsE$_ZZN4cute14logical_divideINS_5tupleIJNS1_IJNS_1CILi8EEENS2_ILi1EEEEEENS1_IJNS2_ILi2EEEEEEEEENS1_IJNS1_IJS4_NS2_ILi0EEEEEENS1_IJiEEEEEENS1_IJS5_NS_6LayoutIS4_S9_EEEEEEEDaRKNSD_IT_T0_EERKT1_ENKUlRKT_RKT0_E_clINSD_IS7_SB_EESE_EEDaSQ_ST_,($_ZN7cutlass13device_kernelIN5flash19enable_sm80_to_sm89INS1_16FlashAttnBwdSm80INS1_25CollectiveMainloopBwdSm80ILi2ELi2EN4cute5tupleIJNS5_1CILi128EEES8_NS7_ILi64EEEEEENS_10bfloat16_tEfNS_4arch4Sm80ELb1ELb0ELb1ELb1ELb0ELb0ELb0ELb0ELi2ELi4ELi4ELi4ELb0EEENS1_21CollectiveEpilogueBwdISA_SB_SD_Li256ELb1ELb0ELi2EEENS1_25SingleTileBwdLPTSchedulerILb1ELi128ELb0EEEEEEEEEvNT_6ParamsE$_ZZN4cute14transform_leafINS_15ArithmeticTupleIJiiEEENS_8identityEEEDaRKT_OT0_ENKUlRKT_E_clIiEEDaSB_ - $_ZN7cutlass13device_kernelIN5flash19enable_sm80_to_sm89INS1_16FlashAttnBwdSm80INS1_25CollectiveMainloopBwdSm80ILi2ELi2EN4cute5tupleIJNS5_1CILi128EEES8_NS7_ILi64EEEEEENS_10bfloat16_tEfNS_4arch4Sm80ELb1ELb0ELb1ELb1ELb0ELb0ELb0ELb0ELi2ELi4ELi4ELi4ELb0EEENS1_21CollectiveEpilogueBwdISA_SB_SD_Li256ELb1ELb0ELi2EEENS1_25SingleTileBwdLPTSchedulerILb1ELi128ELb0EEEEEEEEEvNT_6ParamsE$_ZZN4cute14logical_divideINS_5tupleIJNS1_IJNS_1CILi8EEENS2_ILi1EEEEEENS1_IJNS2_ILi2EEEEEEEEENS1_IJNS1_IJS4_NS2_ILi0EEEEEENS1_IJiEEEEEENS1_IJS5_NS_6LayoutIS4_S9_EEEEEEEDaRKNSD_IT_T0_EERKT1_ENKUlRKT_RKT0_E_clINSD_IS7_SB_EESE_EEDaSQ_ST_)
$_ZN7cutlass13device_kernelIN5flash19enable_sm80_to_sm89INS1_16FlashAttnBwdSm80INS1_25CollectiveMainloopBwdSm80ILi2ELi2EN4cute5tupleIJNS5_1CILi128EEES8_NS7_ILi64EEEEEENS_10bfloat16_tEfNS_4arch4Sm80ELb1ELb0ELb1ELb1ELb0ELb0ELb0ELb0ELi2ELi4ELi4ELi4ELb0EEENS1_21CollectiveEpilogueBwdISA_SB_SD_Li256ELb1ELb0ELi2EEENS1_25SingleTileBwdLPTSchedulerILb1ELi128ELb0EEEEEEEEEvNT_6ParamsE$_ZZN4cute14logical_divideINS_5tupleIJNS1_IJNS_1CILi8EEENS2_ILi1EEEEEENS1_IJNS2_ILi2EEEEEEEEENS1_IJNS1_IJS4_NS2_ILi0EEEEEENS1_IJiEEEEEENS1_IJS5_NS_6LayoutIS4_S9_EEEEEEEDaRKNSD_IT_T0_EERKT1_ENKUlRKT_RKT0_E_clINSD_IS7_SB_EESE_EEDaSQ_ST_:
[----:B------:R-:W-:-:S05]  /*dad0*/  IADD3 R7, R2, -c[0x0][0x20], RZ ;  /* 0x8000080002077a10 */ /* 0x000fca0007ffe0ff */
[----:B------:R1:W5:Y:S01]  /*dae0*/  LDL R3, [R7] ;  /* 0x0000000007037983 */ /* 0x0003620000100800 */
[----:B------:R-:W-:Y:S02]  /*daf0*/  IADD3 R13, R1, 0x1680, RZ ;  /* 0x00001680010d7810 */ /* 0x000fe40007ffe0ff */
[----:B------:R-:W-:Y:S02]  /*db00*/  MOV R6, 0xdb40 ;  /* 0x0000db4000067802 */ /* 0x000fe40000000f00 */
[----:B------:R-:W-:-:S04]  /*db10*/  IADD3 R13, R13, c[0x0][0x20], RZ ;  /* 0x000008000d0d7a10 */ /* 0x000fc80007ffe0ff */
[----:B------:R-:W-:Y:S02]  /*db20*/  IADD3 R2, R13, 0x4, RZ ;  /* 0x000000040d027810 */ /* 0x000fe40007ffe0ff */
[----:B-1---5:R-:W-:Y:S05]  /*db30*/  CALL.REL.NOINC `($_ZN7cutlass13device_kernelIN5flash19enable_sm80_to_sm89INS1_16FlashAttnBwdSm80INS1_25CollectiveMainloopBwdSm80ILi2ELi2EN4cute5tupleIJNS5_1CILi128EEES8_NS7_ILi64EEEEEENS_10bfloat16_tEfNS_4arch4Sm80ELb1ELb0ELb1ELb1ELb0ELb0ELb0ELb0ELi2ELi4ELi4ELi4ELb0EEENS1_21CollectiveEpilogueBwdISA_SB_SD_Li256ELb1ELb0ELi2EEENS1_25SingleTileBwdLPTSchedulerILb1ELi128ELb0EEEEEEEEEvNT_6ParamsE$_ZN4cute5tupleIJNS_1CILi2EEEiEEC2ERKS2_RKi) ;  /* 0xffffec2000007944 */ /* 0x022fea0003c3ffff */
[----:B------:R1:W5:Y:S01]  /*db40*/  LDL R3, [R7] ;  /* 0x0000000007037983 */ /* 0x0003620000100800 */
[----:B------:R-:W-:Y:S02]  /*db50*/  MOV R2, R13 ;  /* 0x0000000d00027202 */ /* 0x000fe40000000f00 */
[----:B------:R-:W-:Y:S02]  /*db60*/  MOV R6, 0xdb80 ;  /* 0x0000db8000067802 */ /* 0x000fe40000000f00 */
[----:B-1---5:R-:W-:Y:S05]  /*db70*/  CALL.REL.NOINC `($_ZN7cutlass13device_kernelIN5flash19enable_sm80_to_sm89INS1_16FlashAttnBwdSm80INS1_25CollectiveMainloopBwdSm80ILi2ELi2EN4cute5tupleIJNS5_1CILi128EEES8_NS7_ILi64EEEEEENS_10bfloat16_tEfNS_4arch4Sm80ELb1ELb0ELb1ELb1ELb0ELb0ELb0ELb0ELi2ELi4ELi4ELi4ELb0EEENS1_21CollectiveEpilogueBwdISA_SB_SD_Li256ELb1ELb0ELi2EEENS1_25SingleTileBwdLPTSchedulerILb1ELi128ELb0EEEEEEEEEvNT_6ParamsE$_ZN4cute5tupleIJNS_1CILi2EEEiEEC2ERKS2_RKi) ;  /* 0xffffebe000007944 */ /* 0x022fea0003c3ffff */
[----:B------:R1:W5:Y:S01]  /*db80*/  LDL R3, [R1+0x1680] ;  /* 0x0016800001037983 */ /* 0x0003620000100800 */
[----:B------:R-:W-:-:S03]  /*db90*/  MOV R8, 0xdbb0 ;  /* 0x0000dbb000087802 */ /* 0x000fc60000000f00 */
[----:B-1---5:R-:W-:Y:S05]  /*dba0*/  CALL.REL.NOINC `($_ZN7cutlass13device_kernelIN5flash19enable_sm80_to_sm89INS1_16FlashAttnBwdSm80INS1_25CollectiveMainloopBwdSm80ILi2ELi2EN4cute5tupleIJNS5_1CILi128EEES8_NS7_ILi64EEEEEENS_10bfloat16_tEfNS_4arch4Sm80ELb1ELb0ELb1ELb1ELb0ELb0ELb0ELb0ELi2ELi4ELi4ELi4ELb0EEENS1_21CollectiveEpilogueBwdISA_SB_SD_Li256ELb1ELb0ELi2EEENS1_25SingleTileBwdLPTSchedulerILb1ELi128ELb0EEEEEEEEEvNT_6ParamsE$_ZZN4cute6detail16composition_implINS_1CILi2EEEiNS_5tupleIJNS2_ILi1EEES3_EEENS4_IJNS2_ILi0EEES5_EEEEEDaRKT_RKT0_RKT1_RKT2_ENKUlRKT_RKT0_E_clIS3_S5_EEDaSN_SQ_) ;  /* 0x0000095000007944 */ /* 0x022fea0003c00000 */
[----:B------:R-:W-:Y:S02]  /*dbb0*/  MOV R8, 0xdbd0 ;  /* 0x0000dbd000087802 */ /* 0x000fe40000000f00 */
[----:B-1---5:R-:W-:Y:S05]  /*dbc0*/  CALL.REL.NOINC `($_ZN7cutlass13device_kernelIN5flash19enable_sm80_to_sm89INS1_16FlashAttnBwdSm80INS1_25CollectiveMainloopBwdSm80ILi2ELi2EN4cute5tupleIJNS5_1CILi128EEES8_NS7_ILi64EEEEEENS_10bfloat16_tEfNS_4arch4Sm80ELb1ELb0ELb1ELb1ELb0ELb0ELb0ELb0ELi2ELi4ELi4ELi4ELb0EEENS1_21CollectiveEpilogueBwdISA_SB_SD_Li256ELb1ELb0ELi2EEENS1_25SingleTileBwdLPTSchedulerILb1ELi128ELb0EEEEEEEEEvNT_6ParamsE$_ZN4cute3eso3ESOILb1ELb0EJNS_1CILi0EEEiEEC2ERKS3_RKi) ;  /* 0xffffb66000007944 */ /* 0x022fea0003c3ffff */
[----:B-1----:R1:W5:Y:S01]  /*dbd0*/  LDL R2, [R1+0x1680] ;  /* 0x0016800001027983 */ /* 0x0023620000100800 */
[----:B------:R-:W-:-:S03]  /*dbe0*/  MOV R6, 0xdc00 ;  /* 0x0000dc0000067802 */ /* 0x000fc60000000f00 */
[----:B-1---5:R-:W-:Y:S05]  /*dbf0*/  CALL.REL.NOINC `($_ZN7cutlass13device_kernelIN5flash19enable_sm80_to_sm89INS1_16FlashAttnBwdSm80INS1_25CollectiveMainloopBwdSm80ILi2ELi2EN4cute5tupleIJNS5_1CILi128EEES8_NS7_ILi64EEEEEENS_10bfloat16_tEfNS_4arch4Sm80ELb1ELb0ELb1ELb1ELb0ELb0ELb0ELb0ELi2ELi4ELi4ELi4ELb0EEENS1_21CollectiveEpilogueBwdISA_SB_SD_Li256ELb1ELb0ELi2EEENS1_25SingleTileBwdLPTSchedulerILb1ELi128ELb0EEEEEEEEEvNT_6ParamsE$_ZN4cute5tupleIJNS0_IJNS_1CILi1EEENS1_ILi2EEEEEENS0_IJNS1_ILi0EEEiEEEEEC2ERKS4_RKS6_) ;  /* 0xffffe7b000007944 */ /* 0x022fea0003c3ffff */
[----:B-1----:R1:W5:Y:S01]  /*dc00*/  LDL R3, [R1+0x1680] ;  /* 0x0016800001037983 */ /* 0x0023620000100800 */
[----:B------:R-:W-:-:S04]  /*dc10*/  MOV R13, 0x0 ;  /* 0x00000000000d7802 */ /* 0x000fc80000000f00 */
[----:B------:R-:W-:Y:S05]  /*dc20*/  RET.REL.NODEC R12 `(_ZN7cutlass13device_kernelIN5flash19enable_sm80_to_sm89INS1_16FlashAttnBwdSm80INS1_25CollectiveMainloopBwdSm80ILi2ELi2EN4cute5tupleIJNS5_1CILi128EEES8_NS7_ILi64EEEEEENS_10bfloat16_tEfNS_4arch4Sm80ELb1ELb0ELb1ELb1ELb0ELb0ELb0ELb0ELi2ELi4ELi4ELi4ELb0EEENS1_21CollectiveEpilogueBwdISA_SB_SD_Li256ELb1ELb0ELi2EEENS1_25SingleTileBwdLPTSchedulerILb1ELi128ELb0EEEEEEEEEvNT_6ParamsE) ;  /* 0xffff23d00c007950 */ /* 0x000fea0003c3ffff */
        .type           $_ZN7cutlass13device_kernelIN5flash19enable_sm80_to_sm89INS1_16FlashAttnBwdSm80INS1_25CollectiveMainloopBwdSm80ILi2ELi2EN4cute5tupleIJNS5_1CILi128EEES8_NS7_ILi64EEEEEENS_10bfloat16_tEfNS_4arch4Sm80ELb1ELb0ELb1ELb1ELb0ELb0ELb0ELb0ELi2ELi4ELi4ELi4ELb0EEENS1_21CollectiveEpilogueBwdISA_SB_SD_Li256ELb1ELb0ELi2EEENS1_25SingleTileBwdLPTSchedulerILb1ELi128ELb0EEEEEEEEEvNT_6ParamsE$_ZZN4cute14transform_leafINS_15ArithmeticTupleIJiiEEENS_8identityEEEDaRKT_OT0_ENKUlRKT_E_clIiEEDaSB_,@function
        .size           $_ZN7cutlass13device_kernelIN5flash19enable_sm80_to_sm89INS1_16FlashAttnBwdSm80INS1_25CollectiveMainloopBwdSm80ILi2ELi2EN4cute5tupleIJNS5_1CILi128EEES8_NS7_ILi64EEEEEENS_10bfloat16_tEfNS_4arch4Sm80ELb1ELb0ELb1ELb1ELb0ELb0ELb0ELb0ELi2ELi4ELi4ELi4ELb0EEENS1_21CollectiveEpilogueBwdISA_SB_SD_Li256ELb1ELb0ELi2EEENS1_25SingleTileBwdLPTSchedulerILb1ELi128ELb0EEEEEEEEEvNT_6ParamsE$_ZZN4cute14transform_leafINS_15ArithmeticTupleIJiiEEENS_8identityEEEDaRKT_OT0_ENKUlRKT_E_clIiEEDaSB_,($_ZN7cutlass13device_kernelIN5flash19enable_sm80_to_sm89INS1_16FlashAttnBwdSm80INS1_25CollectiveMainloopBwdSm80ILi2ELi2EN4cute5tupleIJNS5_1CILi128EEES8_NS7_ILi64EEEEEENS_10bfloat16_tEfNS_4arch4Sm80ELb1ELb0ELb1ELb1ELb0ELb0ELb0ELb0ELi2ELi4ELi4ELi4ELb0EEENS1_21CollectiveEpilogueBwdISA_SB_SD_Li256ELb1ELb0ELi2EEENS1_25SingleTileBwdLPTSchedulerILb1ELi128ELb0EEEEEEEEEvNT_6ParamsE$_ZZN4cute16flatten_to_tupleINS_5tupleIJNS1_IJiiEEENS_1CILi1024EEEEEEEEDaRKT_ENKUlRKT_E_clIS2_EEDaSB_ - $_ZN7cutlass13device_kernelIN5flash19enable_sm80_to_sm89INS1_16FlashAttnBwdSm80INS1_25CollectiveMainloopBwdSm80ILi2ELi2EN4cute5tupleIJNS5_1CILi128EEES8_NS7_ILi64EEEEEENS_10bfloat16_tEfNS_4arch4Sm80ELb1ELb0ELb1ELb1ELb0ELb0ELb0ELb0ELi2ELi4ELi4ELi4ELb0EEENS1_21CollectiveEpilogueBwdISA_SB_SD_Li256ELb1ELb0ELi2EEENS1_25SingleTileBwdLPTSchedulerILb1ELi128ELb0EEEEEEEEEvNT_6ParamsE$_ZZN4cute14transform_leafINS_15ArithmeticTupleIJiiEEENS_8identityEEEDaRKT_OT0_ENKUlRKT_E_clIiEEDaSB_)
$_ZN7cutlass13device_kernelIN5flash19enable_sm80_to_sm89INS1_16FlashAttnBwdSm80INS1_25CollectiveMainloopBwdSm80ILi2ELi2EN4cute5tupleIJNS5_1CILi128EEES8_NS7_ILi64EEEEEENS_10bfloat16_tEfNS_4arch4Sm80ELb1ELb0ELb1ELb1ELb0ELb0ELb0ELb0ELi2ELi4ELi4ELi4ELb0EEENS1_21CollectiveEpilogueBwdISA_SB_SD_Li256ELb1ELb0ELi2EEENS1_25SingleTileBwdLPTSchedulerILb1ELi128ELb0EEEEEEEEEvNT_6ParamsE$_ZZN4cute14transform_leafINS_15ArithmeticTupleIJiiEEENS_8identityEEEDaRKT_OT0_ENKUlRKT_E_clIiEEDaSB_:
[----:B------:R-:W-:Y:S02]  /*dc30*/  MOV R86, R2 ;  /* 0x0000000200567202 */ /* 0x000fe40000000f00 */
[----:B------:R-:W-:Y:S02]  /*dc40*/  MOV R87, 0x0 ;  /* 0x0000000000577802 */ /* 0x000fe40000000f00 */
[----:B------:R-:W-:Y:S02]  /*dc50*/  MOV R8, R6 ;  /* 0x0000000600087202 */ /* 0x000fe40000000f00 */
[----:B------:R-:W-:Y:S05]  /*dc60*/  RET.REL.NODEC R86 `(_ZN7cutlass13device_kernelIN5flash19enable_sm80_to_sm89INS1_16FlashAttnBwdSm80INS1_25CollectiveMainloopBwdSm80ILi2ELi2EN4cute5tupleIJNS5_1CILi128EEES8_NS7_ILi64EEEEEENS_10bfloat16_tEfNS_4arch4Sm80ELb1ELb0ELb1ELb1ELb0ELb0ELb0ELb0ELi2ELi4ELi4ELi4ELb0EEENS1_21CollectiveEpilogueBwdISA_SB_SD_Li256ELb1ELb0ELi2EEENS1_25SingleTileBwdLPTSchedulerILb1ELi128ELb0EEEEEEEEEvNT_6ParamsE) ;  /* 0xffff239056007950 */ /* 0x000fea0003c3ffff */
        .type           $_ZN7cutlass13device_kernelIN5flash19enable_sm80_to_sm89INS1_16FlashAttnBwdSm80INS1_25CollectiveMainloopBwdSm80ILi2ELi2EN4cute5tupleIJNS5_1CILi128EEES8_NS7_ILi64EEEEEENS_10bfloat16_tEfNS_4arch4Sm80ELb1ELb0ELb1ELb1ELb0ELb0ELb0ELb0ELi2ELi4ELi4ELi4ELb0EEENS1_21CollectiveEpilogueBwdISA_SB_SD_Li256ELb1ELb0ELi2EEENS1_25SingleTileBwdLPTSchedulerILb1ELi128ELb0EEEEEEEEEvNT_6ParamsE$_ZZN4cute16flatten_to_tupleINS_5tupleIJNS1_IJiiEEENS_1CILi1024EEEEEEEEDaRKT_ENKUlRKT_E_clIS2_EEDaSB_,@function
        .size           $_ZN7cutlass13device_kernelIN5flash19enable_sm80_to_sm89INS1_16FlashAttnBwdSm80INS1_25CollectiveMainloopBwdSm80ILi2ELi2EN4cute5tupleIJNS5_1CILi128EEES8_NS7_ILi64EEEEEENS_10bfloat16_tEfNS_4arch4Sm80ELb1ELb0ELb1ELb1ELb0ELb0ELb0ELb0ELi2ELi4ELi4ELi4ELb0EEENS1_21CollectiveEpilogueBwdISA_SB_SD_Li256ELb1ELb0ELi2EEENS1_25SingleTileBwdLPTSchedulerILb1ELi128ELb0EEEEEEEEEvNT_6ParamsE$_ZZN4cute16flatten_to_tupleINS_5tupleIJNS1_IJiiEEENS_1CILi1024EEEEEEEEDaRKT_ENKUlRKT_E_clIS2_EEDaSB_,($_ZN7cutlass13device_kernelIN5flash19enable_sm80_to_sm89INS1_16FlashAttnBwdSm80INS1_25CollectiveMainloopBwdSm80ILi2ELi2EN4cute5tupleIJNS5_1CILi128EEES8_NS7_ILi64EEEEEENS_10bfloat16_tEfNS_4arch4Sm80ELb1ELb0ELb1ELb1ELb0ELb0ELb0ELb0ELi2ELi4ELi4ELi4ELb0EEENS1_21CollectiveEpilogueBwdISA_SB_SD_Li256ELb1ELb0ELi2EEENS1_25SingleTileBwdLPTSchedulerILb1ELi128ELb0EEEEEEEEEvNT_6ParamsE$_ZZN4cute16flatten_to_tupleINS_5tupleIJNS1_IJiiEEENS_1CILi8192EEEEEEEEDaRKT_ENKUlRKT_E_clIS2_EEDaSB_ - $_ZN7cutlass13device_kernelIN5flash19enable_sm80_to_sm89INS1_16FlashAttnBwdSm80INS1_25CollectiveMainloopBwdSm80ILi2ELi2EN4cute5tupleIJNS5_1CILi128EEES8_NS7_ILi64EEEEEENS_10bfloat16_tEfNS_4arch4Sm80ELb1ELb0ELb1ELb1ELb0ELb0ELb0ELb0ELi2ELi4ELi4ELi4ELb0EEENS1_21CollectiveEpilogueBwdISA_SB_SD_Li256ELb1ELb0ELi2EEENS1_25SingleTileBwdLPTSchedulerILb1ELi128ELb0EEEEEEEEEvNT_6ParamsE$_ZZN4cute16flatten_to_tupleINS_5tupleIJNS1_IJiiEEENS_1CILi1024EEEEEEEEDaRKT_ENKUlRKT_E_clIS2_EEDaSB_)
$_ZN7cutlass13device_kernelIN5flash19enable_sm80_to_sm89INS1_16FlashAttnBwdSm80INS1_25CollectiveMainloopBwdSm80ILi2ELi2EN4cute5tupleIJNS5_1CILi128EEES8_NS7_ILi64EEEEEENS_10bfloat16_tEfNS_4arch4Sm80ELb1ELb0ELb1ELb1ELb0ELb0ELb0ELb0ELi2ELi4ELi4ELi4ELb0EEENS1_21CollectiveEpilogueBwdISA_SB_SD_Li256ELb1ELb0ELi2EEENS1_25SingleTileBwdLPTSchedulerILb1ELi128ELb0EEEEEEEEEvNT_6ParamsE$_ZZN4cute16flatten_to_tupleINS_5tupleIJNS1_IJiiEEENS_1CILi1024EEEEEEEEDaRKT_ENKUlRKT_E_clIS2_EEDaSB_:
[----:B------:R-:W-:-:S04]  /*dc70*/  MOV R5, 0x0 ;  /* 0x0000000000057802 */ /* 0x000fc80000000f00 */
[----:B------:R-:W-:Y:S05]  /*dc80*/  RET.REL.NODEC R4 `(_ZN7cutlass13device_kernelIN5flash19enable_sm80_to_sm89INS1_16FlashAttnBwdSm80INS1_25CollectiveMainloopBwdSm80ILi2ELi2EN4cute5tupleIJNS5_1CILi128EEES8_NS7_ILi64EEEEEENS_10bfloat16_tEfNS_4arch4Sm80ELb1ELb0ELb1ELb1ELb0ELb0ELb0ELb0ELi2ELi4ELi4ELi4ELb0EEENS1_21CollectiveEpilogueBwdISA_SB_SD_Li256ELb1ELb0ELi2EEENS1_25SingleTileBwdLPTSchedulerILb1ELi128ELb0EEEEEEEEEvNT_6ParamsE) ;  /* 0xffff237004007950 */ /* 0x000fea0003c3ffff */
        .type           $_ZN7cutlass13device_kernelIN5flash19enable_sm80_to_sm89INS1_16FlashAttnBwdSm80INS1_25CollectiveMainloopBwdSm80ILi2ELi2EN4cute5tupleIJNS5_1CILi128EEES8_NS7_ILi64EEEEEENS_10bfloat16_tEfNS_4arch4Sm80ELb1ELb0ELb1ELb1ELb0ELb0ELb0ELb0ELi2ELi4ELi4ELi4ELb0EEENS1_21CollectiveEpilogueBwdISA_SB_SD_Li256ELb1ELb0ELi2EEENS1_25SingleTileBwdLPTSchedulerILb1ELi128ELb0EEEEEEEEEvNT_6ParamsE$_ZZN4cute16flatten_to_tupleINS_5tupleIJNS1_IJiiEEENS_1CILi8192EEEEEEEEDaRKT_ENKUlRKT_E_clIS2_EEDaSB_,@function
        .size           $_ZN7cutlass13device_kernelIN5flash19enable_sm80_to_sm89INS1_16FlashAttnBwdSm80INS1_25CollectiveMainloopBwdSm80ILi2ELi2EN4cute5tupleIJNS5_1CILi128EEES8_NS7_ILi64EEEEEENS_10bfloat16_tEfNS_4arch4Sm80ELb1ELb0ELb1ELb1ELb0ELb0ELb0ELb0ELi2ELi4ELi4ELi4ELb0EEENS1_21CollectiveEpilogueBwdISA_SB_SD_Li256ELb1ELb0ELi2EEENS1_25SingleTileBwdLPTSchedulerILb1ELi128ELb0EEEEEEEEEvNT_6ParamsE$_ZZN4cute16flatten_to_tupleINS_5tupleIJNS1_IJiiEEENS_1CILi8192EEEEEEEEDaRKT_ENKUlRKT_E_clIS2_EEDaSB_,($_ZN7cutlass13device_kernelIN5flash19enable_sm80_to_sm89INS1_16FlashAttnBwdSm80INS1_25CollectiveMainloopBwdSm80ILi2ELi2EN4cute5tupleIJNS5_1CILi128EEES8_NS7_ILi64EEEEEENS_10bfloat16_tEfNS_4arch4Sm80ELb1ELb0ELb1ELb1ELb0ELb0ELb0ELb0ELi2ELi4ELi4ELi4ELb0EEENS1_21CollectiveEpilogueBwdISA_SB_SD_Li256ELb1ELb0ELi2EEENS1_25SingleTileBwdLPTSchedulerILb1ELi128ELb0EEEEEEEEEvNT_6ParamsE$_ZZN4cute16flatten_to_tupleINS_5tupleIJNS_1CILi0EEENS1_IJNS2_ILi1EEENS2_ILi512EEEiEEEEEEEEDaRKT_ENKUlRKT_E_clIS6_EEDaSD_ - $_ZN7cutlass13device_kernelIN5flash19enable_sm80_to_sm89INS1_16FlashAttnBwdSm80INS1_25CollectiveMainloopBwdSm80ILi2ELi2EN4cute5tupleIJNS5_1CILi128EEES8_NS7_ILi64EEEEEENS_10bfloat16_tEfNS_4arch4Sm80ELb1ELb0ELb1ELb1ELb0ELb0ELb0ELb0ELi2ELi4ELi4ELi4ELb0EEENS1_21CollectiveEpilogueBwdISA_SB_SD_Li256ELb1ELb0ELi2EEENS1_25SingleTileBwdLPTSchedulerILb1ELi128ELb0EEEEEEEEEvNT_6ParamsE$_ZZN4cute16flatten_to_tupleINS_5tupleIJNS1_IJiiEEENS_1CILi8192EEEEEEEEDaRKT_ENKUlRKT_E_clIS2_EEDaSB_)
$_ZN7cutlass13device_kernelIN5flash19enable_sm80_to_sm89INS1_16FlashAttnBwdSm80INS1_25CollectiveMainloopBwdSm80ILi2ELi2EN4cute5tupleIJNS5_1CILi128EEES8_NS7_ILi64EEEEEENS_10bfloat16_tEfNS_4arch4Sm80ELb1ELb0ELb1ELb1ELb0ELb0ELb0ELb0ELi2ELi4ELi4ELi4ELb0EEENS1_21CollectiveEpilogueBwdISA_SB_SD_Li256ELb1ELb0ELi2EEENS1_25SingleTileBwdLPTSchedulerILb1ELi128ELb0EEEEEEEEEvNT_6ParamsE$_ZZN4cute16flatten_to_tupleINS_5tupleIJNS1_IJiiEEENS_1CILi8192EEEEEEEEDaRKT_ENKUlRKT_E_clIS2_EEDaSB_:
[----:B------:R-:W-:Y:S02]  /*dc90*/  MOV R8, R6 ;  /* 0x0000000600087202 */ /* 0x000fe40000000f00 */
[----:B------:R-:W-:-:S04]  /*dca0*/  MOV R9, 0x0 ;  /* 0x0000000000097802 */ /* 0x000fc80000000f00 */
[----:B------:R-:W-:Y:S05]  /*dcb0*/  RET.REL.NODEC R8 `(_ZN7cutlass13device_kernelIN5flash19enable_sm80_to_sm89INS1_16FlashAttnBwdSm80INS1_25CollectiveMainloopBwdSm80ILi2ELi2EN4cute5tupleIJNS5_1CILi128EEES8_NS7_ILi64EEEEEENS_10bfloat16_tEfNS_4arch4Sm80ELb1ELb0ELb1ELb1ELb0ELb0ELb0ELb0ELi2ELi4ELi4ELi4ELb0EEENS1_21CollectiveEpilogueBwdISA_SB_SD_Li256ELb1ELb0ELi2EEENS1_25SingleTileBwdLPTSchedulerILb1ELi128ELb0EEEEEEEEEvNT_6ParamsE) ;  /* 0xffff234008007950 */ /* 0x000fea0003c3ffff */
        .type           $_ZN7cutlass13device_kernelIN5flash19enable_sm80_to_sm89INS1_16FlashAttnBwdSm80INS1_25CollectiveMainloopBwdSm80ILi2ELi2EN4cute5tupleIJNS5_1CILi128EEES8_NS7_ILi64EEEEEENS_10bfloat16_tEfNS_4arch4Sm80ELb1ELb0ELb1ELb1ELb0ELb0ELb0ELb0ELi2ELi4ELi4ELi4ELb0EEENS1_21CollectiveEpilogueBwdISA_SB_SD_Li256ELb1ELb0ELi2EEENS1_25SingleTileBwdLPTSchedulerILb1ELi128ELb0EEEEEEEEEvNT_6ParamsE$_ZZN4cute16flatten_to_tupleINS_5tupleIJNS_1CILi0EEENS1_IJNS2_ILi1EEENS2_ILi512EEEiEEEEEEEEDaRKT_ENKUlRKT_E_clIS6_EEDaSD_,@function
        .size           $_ZN7cutlass13device_kernelIN5flash19enable_sm80_to_sm89INS1_16FlashAttnBwdSm80INS1_25CollectiveMainloopBwdSm80ILi2ELi2EN4cute5tupleIJNS5_1CILi128EEES8_NS7_ILi64EEEEEENS_10bfloat16_tEfNS_4arch4Sm80ELb1ELb0ELb1ELb1ELb0ELb0ELb0ELb0ELi2ELi4ELi4ELi4ELb0EEENS1_21CollectiveEpilogueBwdISA_SB_SD_Li256ELb1ELb0ELi2EEENS1_25SingleTileBwdLPTSchedulerILb1ELi128ELb0EEEEEEEEEvNT_6ParamsE$_ZZN4cute16flatten_to_tupleINS_5tupleIJNS_1CILi0EEENS1_IJNS2_ILi1EEENS2_ILi512EEEiEEEEEEEEDaRKT_ENKUlRKT_E_clIS6_EEDaSD_,($_ZN7cutlass13device_kernelIN5flash19enable_sm80_to_sm89INS1_16FlashAttnBwdSm80INS1_25CollectiveMainloopBwdSm80ILi2ELi2EN4cute5tupleIJNS5_1CILi128EEES8_NS7_ILi64EEEEEENS_10bfloat16_tEfNS_4arch4Sm80ELb1ELb0ELb1ELb1ELb0ELb0ELb0ELb0ELi2ELi4ELi4ELi4ELb0EEENS1_21CollectiveEpilogueBwdISA_SB_SD_Li256ELb1ELb0ELi2EEENS1_25SingleTileBwdLPTSchedulerILb1ELi128ELb0EEEEEEEEEvNT_6ParamsE$_ZZN4cute16flatten_to_tupleINS_5tupleIJNS_1CILi1024EEENS1_IJiiEEEEEEEEDaRKT_ENKUlRKT_E_clIS4_EEDaSB_ - $_ZN7cutlass13device_kernelIN5flash19enable_sm80_to_sm89INS1_16FlashAttnBwdSm80INS1_25CollectiveMainloopBwdSm80ILi2ELi2EN4cute5tupleIJNS5_1CILi128EEES8_NS7_ILi64EEEEEENS_10bfloat16_tEfNS_4arch4Sm80ELb1ELb0ELb1ELb1ELb0ELb0ELb0ELb0ELi2ELi4ELi4ELi4ELb0EEENS1_21CollectiveEpilogueBwdISA_SB_SD_Li256ELb1ELb0ELi2EEENS1_25SingleTileBwdLPTSchedulerILb1ELi128ELb0EEEEEEEEEvNT_6ParamsE$_ZZN4cute16flatten_to_tupleINS_5tupleIJNS_1CILi0EEENS1_IJNS2_ILi1EEENS2_ILi512EEEiEEEEEEEEDaRKT_ENKUlRKT_E_clIS6_EEDaSD_)
$_ZN7cutlass13device_kernelIN5flash19enable_sm80_to_sm89INS1_16FlashAttnBwdSm80INS1_25CollectiveMainloopBwdSm80ILi2ELi2EN4cute5tupleIJNS5_1CILi128EEES8_NS7_ILi64EEEEEENS_10bfloat16_tEfNS_4arch4Sm80ELb1ELb0ELb1ELb1ELb0ELb0ELb0ELb0ELi2ELi4ELi4ELi4ELb0EEENS1_21CollectiveEpilogueBwdISA_SB_SD_Li256ELb1ELb0ELi2EEENS1_25SingleTileBwdLPTSchedulerILb1ELi128ELb0EEEEEEEEEvNT_6ParamsE$_ZZN4cute16flatten_to_tupleINS_5tupleIJNS_1CILi0EEENS1_IJNS2_ILi1EEENS2_ILi512EEEiEEEEEEEEDaRKT_ENKUlRKT_E_clIS6_EEDaSD_:
[----:B------:R-:W-:Y:S02]  /*dcc0*/  MOV R8, R2 ;  /* 0x0000000200087202 */ /* 0x000fe40000000f00 */
[----:B------:R-:W-:-:S04]  /*dcd0*/  MOV R9, 0x0 ;  /* 0x0000000000097802 */ /* 0x000fc80000000f00 */
[----:B------:R-:W-:Y:S05]  /*dce0*/  RET.REL.NODEC R8 `(_ZN7cutlass13device_kernelIN5flash19enable_sm80_to_sm89INS1_16FlashAttnBwdSm80INS1_25CollectiveMainloopBwdSm80ILi2ELi2EN4cute5tupleIJNS5_1CILi128EEES8_NS7_ILi64EEEEEENS_10bfloat16_tEfNS_4arch4Sm80ELb1ELb0ELb1ELb1ELb0ELb0ELb0ELb0ELi2ELi4ELi4ELi4ELb0EEENS1_21CollectiveEpilogueBwdISA_SB_SD_Li256ELb1ELb0ELi2EEENS1_25SingleTileBwdLPTSchedulerILb1ELi128ELb0EEEEEEEEEvNT_6ParamsE) ;  /* 0xffff231008007950 */ /* 0x000fea0003c3ffff */
        .type           $_ZN7cutlass13device_kernelIN5flash19enable_sm80_to_sm89INS1_16FlashAttnBwdSm80INS1_25CollectiveMainloopBwdSm80ILi2ELi2EN4cute5tupleIJNS5_1CILi128EEES8_NS7_ILi64EEEEEENS_10bfloat16_tEfNS_4arch4Sm80ELb1ELb0ELb1ELb1ELb0ELb0ELb0ELb0ELi2ELi4ELi4ELi4ELb0EEENS1_21CollectiveEpilogueBwdISA_SB_SD_Li256ELb1ELb0ELi2EEENS1_25SingleTileBwdLPTSchedulerILb1ELi128ELb0EEEEEEEEEvNT_6ParamsE$_ZZN4cute16flatten_to_tupleINS_5tupleIJNS_1CILi1024EEENS1_IJiiEEEEEEEEDaRKT_ENKUlRKT_E_clIS4_EEDaSB_,@function
        .size           $_ZN7cutlass13device_kernelIN5flash19enable_sm80_to_sm89INS1_16FlashAttnBwdSm80INS1_25CollectiveMainloopBwdSm80ILi2ELi2EN4cute5tupleIJNS5_1CILi128EEES8_NS7_ILi64EEEEEENS_10bfloat16_tEfNS_4arch4Sm80ELb1ELb0ELb1ELb1ELb0ELb0ELb0ELb0ELi2ELi4ELi4ELi4ELb0EEENS1_21CollectiveEpilogueBwdISA_SB_SD_Li256ELb1ELb0ELi2EEENS1_25SingleTileBwdLPTSchedulerILb1ELi128ELb0EEEEEEEEEvNT_6ParamsE$_ZZN4cute16flatten_to_tupleINS_5tupleIJNS_1CILi1024EEENS1_IJiiEEEEEEEEDaRKT_ENKUlRKT_E_clIS4_EEDaSB_,($_ZN7cutlass13device_kernelIN5flash19enable_sm80_to_sm89INS1_16FlashAttnBwdSm80INS1_25CollectiveMainloopBwdSm80ILi2ELi2EN4cute5tupleIJNS5_1CILi128EEES8_NS7_ILi64EEEEEENS_10bfloat16_tEfNS_4arch4Sm80ELb1ELb0ELb1ELb1ELb0ELb0ELb0ELb0ELi2ELi4ELi4ELi4ELb0EEENS1_21CollectiveEpilogueBwdISA_SB_SD_Li256ELb1ELb0ELi2EEENS1_25SingleTileBwdLPTSchedulerILb1ELi128ELb0EEEEEEEEEvNT_6ParamsE$_ZZN4cute16flatten_to_tupleINS_5tupleIJNS_1CILi4096EEENS1_IJNS1_IJiiEEENS2_ILi8192EEEEEEEEEEEDaRKT_ENKUlRKT_E_clIS6_EEDaSD_ - $_ZN7cutlass13device_kernelIN5flash19enable_sm80_to_sm89INS1_16FlashAttnBwdSm80INS1_25CollectiveMainloopBwdSm80ILi2ELi2EN4cute5tupleIJNS5_1CILi128EEES8_NS7_ILi64EEEEEENS_10bfloat16_tEfNS_4arch4Sm80ELb1ELb0ELb1ELb1ELb0ELb0ELb0ELb0ELi2ELi4ELi4ELi4ELb0EEENS1_21CollectiveEpilogueBwdISA_SB_SD_Li256ELb1ELb0ELi2EEENS1_25SingleTileBwdLPTSchedulerILb1ELi128ELb0EEEEEEEEEvNT_6ParamsE$_ZZN4cute16flatten_to_tupleINS_5tupleIJNS_1CILi1024EEENS1_IJiiEEEEEEEEDaRKT_ENKUlRKT_E_clIS4_EEDaSB_)
$_ZN7cutlass13device_kernelIN5flash19enable_sm80_to_sm89INS1_16FlashAttnBwdSm80INS1_25CollectiveMainloopBwdSm80ILi2ELi2EN4cute5tupleIJNS5_1CILi128EEES8_NS7_ILi64EEEEEENS_10bfloat16_tEfNS_4arch4Sm80ELb1ELb0ELb1ELb1ELb0ELb0ELb0ELb0ELi2ELi4ELi4ELi4ELb0EEENS1_21CollectiveEpilogueBwdISA_SB_SD_Li256ELb1ELb0ELi2EEENS1_25SingleTileBwdLPTSchedulerILb1ELi128ELb0EEEEEEEEEvNT_6ParamsE$_ZZN4cute16flatten_to_tupleINS_5tupleIJNS_1CILi1024EEENS1_IJiiEEEEEEEEDaRKT_ENKUlRKT_E_clIS4_EEDaSB_:
[----:B------:R-:W-:-:S04]  /*dcf0*/  MOV R5, 0x0 ;  /* 0x0000000000057802 */ /* 0x000fc80000000f00 */
[----:B------:R-:W-:Y:S05]  /*dd00*/  RET.REL.NODEC R4 `(_ZN7cutlass13device_kernelIN5flash19enable_sm80_to_sm89INS1_16FlashAttnBwdSm80INS1_25CollectiveMainloopBwdSm80ILi2ELi2EN4cute5tupleIJNS5_1CILi128EEES8_NS7_ILi64EEEEEENS_10bfloat16_tEfNS_4arch4Sm80ELb1ELb0ELb1ELb1ELb0ELb0ELb0ELb0ELi2ELi4ELi4ELi4ELb0EEENS1_21CollectiveEpilogueBwdISA_SB_SD_Li256ELb1ELb0ELi2EEENS1_25SingleTileBwdLPTSchedulerILb1ELi128ELb0EEEEEEEEEvNT_6ParamsE) ;  /* 0xffff22f004007950 */ /* 0x000fea0003c3ffff */
        .type           $_ZN7cutlass13device_kernelIN5flash19enable_sm80_to_sm89INS1_16FlashAttnBwdSm80INS1_25CollectiveMainloopBwdSm80ILi2ELi2EN4cute5tupleIJNS5_1CILi128EEES8_NS7_ILi64EEEEEENS_10bfloat16_tEfNS_4arch4Sm80ELb1ELb0ELb1ELb1ELb0ELb0ELb0ELb0ELi2ELi4ELi4ELi4ELb0EEENS1_21CollectiveEpilogueBwdISA_SB_SD_Li256ELb1ELb0ELi2EEENS1_25SingleTileBwdLPTSchedulerILb1ELi128ELb0EEEEEEEEEvNT_6ParamsE$_ZZN4cute16flatten_to_tupleINS_5tupleIJNS_1CILi4096EEENS1_IJNS1_IJiiEEENS2_ILi8192EEEEEEEEEEEDaRKT_ENKUlRKT_E_clIS6_EEDaSD_,@function
        .size           $_ZN7cutlass13device_kernelIN5flash19enable_sm80_to_sm89INS1_16FlashAttnBwdSm80INS1_25CollectiveMainloopBwdSm80ILi2ELi2EN4cute5tupleIJNS5_1CILi128EEES8_NS7_ILi64EEEEEENS_10bfloat16_tEfNS_4arch4Sm80ELb1ELb0ELb1ELb1ELb0ELb0ELb0ELb0ELi2ELi4ELi4ELi4ELb0EEENS1_21CollectiveEpilogueBwdISA_SB_SD_Li256ELb1ELb0ELi2EEENS1_25SingleTileBwdLPTSchedulerILb1ELi128ELb0EEEEEEEEEvNT_6ParamsE$_ZZN4cute16flatten_to_tupleINS_5tupleIJNS_1CILi4096EEENS1_IJNS1_IJiiEEENS2_ILi8192EEEEEEEEEEEDaRKT_ENKUlRKT_E_clIS6_EEDaSD_,($_ZN7cutlass13device_kernelIN5flash19enable_sm80_to_sm89INS1_16FlashAttnBwdSm80INS1_25CollectiveMainloopBwdSm80ILi2ELi2EN4cute5tupleIJNS5_1CILi128EEES8_NS7_ILi64EEEEEENS_10bfloat16_tEfNS_4arch4Sm80ELb1ELb0ELb1ELb1ELb0ELb0ELb0ELb0ELi2ELi4ELi4ELi4ELb0EEENS1_21CollectiveEpilogueBwdISA_SB_SD_Li256ELb1ELb0ELi2EEENS1_25SingleTileBwdLPTSchedulerILb1ELi128ELb0EEEEEEEEEvNT_6ParamsE$_ZZN4cute16flatten_to_tupleINS_5tupleIJNS_1CILi4096EEENS1_IJiiEEEEEEEEDaRKT_ENKUlRKT_E_clIS4_EEDaSB_ - $_ZN7cutlass13device_kernelIN5flash19enable_sm80_to_sm89INS1_16FlashAttnBwdSm80INS1_25CollectiveMainloopBwdSm80ILi2ELi2EN4cute5tupleIJNS5_1CILi128EEES8_NS7_ILi64EEEEEENS_10bfloat16_tEfNS_4arch4Sm80ELb1ELb0ELb1ELb1ELb0ELb0ELb0ELb0ELi2ELi4ELi4ELi4ELb0EEENS1_21CollectiveEpilogueBwdISA_SB_SD_Li256ELb1ELb0ELi2EEENS1_25SingleTileBwdLPTSchedulerILb1ELi128ELb0EEEEEEEEEvNT_6ParamsE$_ZZN4cute16flatten_to_tupleINS_5tupleIJNS_1CILi4096EEENS1_IJNS1_IJiiEEENS2_ILi8192EEEEEEEEEEEDaRKT_ENKUlRKT_E_clIS6_EEDaSD_)
$_ZN7cutlass13device_kernelIN5flash19enable_sm80_to_sm89INS1_16FlashAttnBwdSm80INS1_25CollectiveMainloopBwdSm80ILi2ELi2EN4cute5tupleIJNS5_1CILi128EEES8_NS7_ILi64EEEEEENS_10bfloat16_tEfNS_4arch4Sm80ELb1ELb0ELb1ELb1ELb0ELb0ELb0ELb0ELi2ELi4ELi4ELi4ELb0EEENS1_21CollectiveEpilogueBwdISA_SB_SD_Li256ELb1ELb0ELi2EEENS1_25SingleTileBwdLPTSchedulerILb1ELi128ELb0EEEEEEEEEvNT_6ParamsE$_ZZN4cute16flatten_to_tupleINS_5tupleIJNS_1CILi4096EEENS1_IJNS1_IJiiEEENS2_ILi8192EEEEEEEEEEEDaRKT_ENKUlRKT_E_clIS6_EEDaSD_:
[----:B------:R-:W-:-:S05]  /*dd10*/  IADD3 R8, R67, -c[0x0][0x20], RZ ;  /* 0x8000080043087a10 */ /* 0x000fca0007ffe0ff */
[----:B------:R1:W5:Y:S04]  /*dd20*/  LDL R2, [R8] ;  /* 0x0000000008027983 */ /* 0x0003680000100800 */
[----:B------:R1:W5:Y:S01]  /*dd30*/  LDL R3, [R8+0x4] ;  /* 0x0000040008037983 */ /* 0x0003620000100800 */
[----:B------:R-:W-:Y:S02]  /*dd40*/  IADD3 R5, R1, 0x1680, RZ ;  /* 0x0000168001057810 */ /* 0x000fe40007ffe0ff */
[----:B------:R-:W-:Y:S02]  /*dd50*/  MOV R6, 0xdd80 ;  /* 0x0000dd8000067802 */ /* 0x000fe40000000f00 */
[----:B------:R-:W-:Y:S02]  /*dd60*/  IADD3 R5, R5, c[0x0][0x20], RZ ;  /* 0x0000080005057a10 */ /* 0x000fe40007ffe0ff */
[----:B-1---5:R-:W-:Y:S05]  /*dd70*/  CALL.REL.NOINC `($_ZN7cutlass13device_kernelIN5flash19enable_sm80_to_sm89INS1_16FlashAttnBwdSm80INS1_25CollectiveMainloopBwdSm80ILi2ELi2EN4cute5tupleIJNS5_1CILi128EEES8_NS7_ILi64EEEEEENS_10bfloat16_tEfNS_4arch4Sm80ELb1ELb0ELb1ELb1ELb0ELb0ELb0ELb0ELi2ELi4ELi4ELi4ELb0EEENS1_21CollectiveEpilogueBwdISA_SB_SD_Li256ELb1ELb0ELi2EEENS1_25SingleTileBwdLPTSchedulerILb1ELi128ELb0EEEEEEEEEvNT_6ParamsE$_ZZN4cute16flatten_to_tupleINS_5tupleIJNS1_IJiiEEENS_1CILi8192EEEEEEEEDaRKT_ENKUlRKT_E_clIS2_EEDaSB_) ;  /* 0xffffff1000007944 */ /* 0x022fea0003c3ffff */
[----:B------:R1:W-:Y:S01]  /*dd80*/  STL.64 [R1+0x1680], R2 ;  /* 0x0016800201007387 */ /* 0x0003e20000100a00 */
[----:B------:R-:W-:-:S03]  /*dd90*/  MOV R6, 0xddb0 ;  /* 0x0000ddb000067802 */ /* 0x000fc60000000f00 */
[----:B-1----:R-:W-:Y:S05]  /*dda0*/  CALL.REL.NOINC `($_ZN7cutlass13device_kernelIN5flash19enable_sm80_to_sm89INS1_16FlashAttnBwdSm80INS1_25CollectiveMainloopBwdSm80ILi2ELi2EN4cute5tupleIJNS5_1CILi128EEES8_NS7_ILi64EEEEEENS_10bfloat16_tEfNS_4arch4Sm80ELb1ELb0ELb1ELb1ELb0ELb0ELb0ELb0ELi2ELi4ELi4ELi4ELb0EEENS1_21CollectiveEpilogueBwdISA_SB_SD_Li256ELb1ELb0ELi2EEENS1_25SingleTileBwdLPTSchedulerILb1ELi128ELb0EEEEEEEEEvNT_6ParamsE$_ZZN4cute12filter_tupleINS_5tupleIJNS1_IJiiEEENS_1CILi8192EEEEEEZNS_16flatten_to_tupleIS5_EEDaRKT_EUlRKT_E_EEDaS9_OT0_ENKUlDpSC_E_clIJS2_NS1_IJS4_EEEEEEDaSG_) ;  /* 0xfffff01000007944 */ /* 0x002fea0003c3ffff */
[----:B------:R-:W-:-:S04]  /*ddb0*/  MOV R5, 0x0 ;  /* 0x0000000000057802 */ /* 0x000fc80000000f00 */
[----:B------:R-:W-:Y:S05]  /*ddc0*/  RET.REL.NODEC R4 `(_ZN7cutlass13device_kernelIN5flash19enable_sm80_to_sm89INS1_16FlashAttnBwdSm80INS1_25CollectiveMainloopBwdSm80ILi2ELi2EN4cute5tupleIJNS5_1CILi128EEES8_NS7_ILi64EEEEEENS_10bfloat16_tEfNS_4arch4Sm80ELb1ELb0ELb1ELb1ELb0ELb0ELb0ELb0ELi2ELi4ELi4ELi4ELb0EEENS1_21CollectiveEpilogueBwdISA_SB_SD_Li256ELb1ELb0ELi2EEENS1_25SingleTileBwdLPTSchedulerILb1ELi128ELb0EEEEEEEEEvNT_6ParamsE) ;  /* 0xffff223004007950 */ /* 0x000fea0003c3ffff */
        .type           $_ZN7cutlass13device_kernelIN5flash19enable_sm80_to_sm89INS1_16FlashAttnBwdSm80INS1_25CollectiveMainloopBwdSm80ILi2ELi2EN4cute5tupleIJNS5_1CILi128EEES8_NS7_ILi64EEEEEENS_10bfloat16_tEfNS_4arch4Sm80ELb1ELb0ELb1ELb1ELb0ELb0ELb0ELb0ELi2ELi4ELi4ELi4ELb0EEENS1_21CollectiveEpilogueBwdISA_SB_SD_Li256ELb1ELb0ELi2EEENS1_25SingleTileBwdLPTSchedulerILb1ELi128ELb0EEEEEEEEEvNT_6ParamsE$_ZZN4cute16flatten_to_tupleINS_5tupleIJNS_1CILi4096EEENS1_IJiiEEEEEEEEDaRKT_ENKUlRKT_E_clIS4_EEDaSB_,@function
        .size           $_ZN7cutlass13device_kernelIN5flash19enable_sm80_to_sm89INS1_16FlashAttnBwdSm80INS1_25CollectiveMainloopBwdSm80ILi2ELi2EN4cute5tupleIJNS5_1CILi128EEES8_NS7_ILi64EEEEEENS_10bfloat16_tEfNS_4arch4Sm80ELb1ELb0ELb1ELb1ELb0ELb0ELb0ELb0ELi2ELi4ELi4ELi4ELb0EEENS1_21CollectiveEpilogueBwdISA_SB_SD_Li256ELb1ELb0ELi2EEENS1_25SingleTileBwdLPTSchedulerILb1ELi128ELb0EEEEEEEEEvNT_6ParamsE$_ZZN4cute16flatten_to_tupleINS_5tupleIJNS_1CILi4096EEENS1_IJiiEEEEEEEEDaRKT_ENKUlRKT_E_clIS4_EEDaSB_,($_ZN7cutlass13device_kernelIN5flash19enable_sm80_to_sm89INS1_16FlashAttnBwdSm80INS1_25CollectiveMainloopBwdSm80ILi2ELi2EN4cute5tupleIJNS5_1CILi128EEES8_NS7_ILi64EEEEEENS_10bfloat16_tEfNS_4arch4Sm80ELb1ELb0ELb1ELb1ELb0ELb0ELb0ELb0ELi2ELi4ELi4ELi4ELb0EEENS1_21CollectiveEpilogueBwdISA_SB_SD_Li256ELb1ELb0ELi2EEENS1_25SingleTileBwdLPTSchedulerILb1ELi128ELb0EEEEEEEEEvNT_6ParamsE$_ZZN4cute19as_arithmetic_tupleINS_15ArithmeticTupleIJiiEEEEEDaRKT_ENKUlDpRKT_E_clIJiiEEEDaS9_ - $_ZN7cutlass13device_kernelIN5flash19enable_sm80_to_sm89INS1_16FlashAttnBwdSm80INS1_25CollectiveMainloopBwdSm80ILi2ELi2EN4cute5tupleIJNS5_1CILi128EEES8_NS7_ILi64EEEEEENS_10bfloat16_tEfNS_4arch4Sm80ELb1ELb0ELb1ELb1ELb0ELb0ELb0ELb0ELi2ELi4ELi4ELi4ELb0EEENS1_21CollectiveEpilogueBwdISA_SB_SD_Li256ELb1ELb0ELi2EEENS1_25SingleTileBwdLPTSchedulerILb1ELi128ELb0EEEEEEEEEvNT_6ParamsE$_ZZN4cute16flatten_to_tupleINS_5tupleIJNS_1CILi4096EEENS1_IJiiEEEEEEEEDaRKT_ENKUlRKT_E_clIS4_EEDaSB_)
$_ZN7cutlass13device_kernelIN5flash19enable_sm80_to_sm89INS1_16FlashAttnBwdSm80INS1_25CollectiveMainloopBwdSm80ILi2ELi2EN4cute5tupleIJNS5_1CILi128EEES8_NS7_ILi64EEEEEENS_10bfloat16_tEfNS_4arch4Sm80ELb1ELb0ELb1ELb1ELb0ELb0ELb0ELb0ELi2ELi4ELi4ELi4ELb0EEENS1_21CollectiveEpilogueBwdISA_SB_SD_Li256ELb1ELb0ELi2EEENS1_25SingleTileBwdLPTSchedulerILb1ELi128ELb0EEEEEEEEEvNT_6ParamsE$_ZZN4cute16flatten_to_tupleINS_5tupleIJNS_1CILi4096EEENS1_IJiiEEEEEEEEDaRKT_ENKUlRKT_E_clIS4_EEDaSB_:
[----:B------:R-:W-:-:S04]  /*ddd0*/  MOV R5, 0x0 ;  /* 0x0000000000057802 */ /* 0x000fc80000000f00 */
[----:B------:R-:W-:Y:S05]  /*dde0*/  RET.REL.NODEC R4 `(_ZN7cutlass13device_kernelIN5flash19enable_sm80_to_sm89INS1_16FlashAttnBwdSm80INS1_25CollectiveMainloopBwdSm80ILi2ELi2EN4cute5tupleIJNS5_1CILi128EEES8_NS7_ILi64EEEEEENS_10bfloat16_tEfNS_4arch4Sm80ELb1ELb0ELb1ELb1ELb0ELb0ELb0ELb0ELi2ELi4ELi4ELi4ELb0EEENS1_21CollectiveEpilogueBwdISA_SB_SD_Li256ELb1ELb0ELi2EEENS1_25SingleTileBwdLPTSchedulerILb1ELi128ELb0EEEEEEEEEvNT_6ParamsE) ;  /* 0xffff221004007950 */ /* 0x000fea0003c3ffff */
        .type           $_ZN7cutlass13device_kernelIN5flash19enable_sm80_to_sm89INS1_16FlashAttnBwdSm80INS1_25CollectiveMainloopBwdSm80ILi2ELi2EN4cute5tupleIJNS5_1CILi128EEES8_NS7_ILi64EEEEEENS_10bfloat16_tEfNS_4arch4Sm80ELb1ELb0ELb1ELb1ELb0ELb0ELb0ELb0ELi2ELi4ELi4ELi4ELb0EEENS1_21CollectiveEpilogueBwdISA_SB_SD_Li256ELb1ELb0ELi2EEENS1_25SingleTileBwdLPTSchedulerILb1ELi128ELb0EEEEEEEEEvNT_6ParamsE$_ZZN4cute19as_arithmetic_tupleINS_15ArithmeticTupleIJiiEEEEEDaRKT_ENKUlDpRKT_E_clIJiiEEEDaS9_,@function
        .size           $_ZN7cutlass13device_kernelIN5flash19enable_sm80_to_sm89INS1_16FlashAttnBwdSm80INS1_25CollectiveMainloopBwdSm80ILi2ELi2EN4cute5tupleIJNS5_1CILi128EEES8_NS7_ILi64EEEEEENS_10bfloat16_tEfNS_4arch4Sm80ELb1ELb0ELb1ELb1ELb0ELb0ELb0ELb0ELi2ELi4ELi4ELi4ELb0EEENS1_21CollectiveEpilogueBwdISA_SB_SD_Li256ELb1ELb0ELi2EEENS1_25SingleTileBwdLPTSchedulerILb1ELi128ELb0EEEEEEEEEvNT_6ParamsE$_ZZN4cute19as_arithmetic_tupleINS_15ArithmeticTupleIJiiEEEEEDaRKT_ENKUlDpRKT_E_clIJiiEEEDaS9_,($_ZN7cutlass13device_kernelIN5flash19enable_sm80_to_sm89INS1_16FlashAttnBwdSm80INS1_25CollectiveMainloopBwdSm80ILi2ELi2EN4cute5tupleIJNS5_1CILi128EEES8_NS7_ILi64EEEEEENS_10bfloat16_tEfNS_4arch4Sm80ELb1ELb0ELb1ELb1ELb0ELb0ELb0ELb0ELi2ELi4ELi4ELi4ELb0EEENS1_21CollectiveEpilogueBwdISA_SB_SD_Li256ELb1ELb0ELi2EEENS1_25SingleTileBwdLPTSchedulerILb1ELi128ELb0EEEEEEEEEvNT_6ParamsE$_ZZN4cute19as_arithmetic_tupleINS_15ArithmeticTupleIJiiEEEEEDaRKT_ENKUlRKT_E_clIiEEDaS8_ - $_ZN7cutlass13device_kernelIN5flash19enable_sm80_to_sm89INS1_16FlashAttnBwdSm80INS1_25CollectiveMainloopBwdSm80ILi2ELi2EN4cute5tupleIJNS5_1CILi128EEES8_NS7_ILi64EEEEEENS_10bfloat16_tEfNS_4arch4Sm80ELb1ELb0ELb1ELb1ELb0ELb0ELb0ELb0ELi2ELi4ELi4ELi4ELb0EEENS1_21CollectiveEpilogueBwdISA_SB_SD_Li256ELb1ELb0ELi2EEENS1_25SingleTileBwdLPTSchedulerILb1ELi128ELb0EEEEEEEEEvNT_6ParamsE$_ZZN4cute19as_arithmetic_tupleINS_15ArithmeticTupleIJiiEEEEEDaRKT_ENKUlDpRKT_E_clIJiiEEEDaS9_)
$_ZN7cutlass13device_kernelIN5flash19enable_sm80_to_sm89INS1_16FlashAttnBwdSm80INS1_25CollectiveMainloopBwdSm80ILi2ELi2EN4cute5tupleIJNS5_1CILi128EEES8_NS7_ILi64EEEEEENS_10bfloat16_tEfNS_4arch4Sm80ELb1ELb0ELb1ELb1ELb0ELb0ELb0ELb0ELi2ELi4ELi4ELi4ELb0EEENS1_21CollectiveEpilogueBwdISA_SB_SD_Li256ELb1ELb0ELi2EEENS1_25SingleTileBwdLPTSchedulerILb1ELi128ELb0EEEEEEEEEvNT_6ParamsE$_ZZN4cute19as_arithmetic_tupleINS_15ArithmeticTupleIJiiEEEEEDaRKT_ENKUlDpRKT_E_clIJiiEEEDaS9_:
[----:B------:R-:W-:Y:S01]  /*ddf0*/  IADD3 R3, R1, 0x1688, RZ ;  /* 0x0000168801037810 */ /* 0x000fe20007ffe0ff */
[----:B------:R-:W-:Y:S01]  /*de00*/  IMAD.MOV.U32 R2, RZ, RZ, R11 ;  /* 0x000000ffff027224 */ /* 0x000fe200078e000b */
[----:B------:R-:W-:Y:S02]  /*de10*/  MOV R6, 0xde40 ;  /* 0x0000de4000067802 */ /* 0x000fe40000000f00 */
[----:B------:R-:W-:Y:S02]  /*de20*/  IADD3 R3, R3, c[0x0][0x20], RZ ;  /* 0x0000080003037a10 */ /* 0x000fe40007ffe0ff */
[----:B------:R-:W-:Y:S05]  /*de30*/  CALL.REL.NOINC `($_ZN7cutlass13device_kernelIN5flash19enable_sm80_to_sm89INS1_16FlashAttnBwdSm80INS1_25CollectiveMainloopBwdSm80ILi2ELi2EN4cute5tupleIJNS5_1CILi128EEES8_NS7_ILi64EEEEEENS_10bfloat16_tEfNS_4arch4Sm80ELb1ELb0ELb1ELb1ELb0ELb0ELb0ELb0ELi2ELi4ELi4ELi4ELb0EEENS1_21CollectiveEpilogueBwdISA_SB_SD_Li256ELb1ELb0ELi2EEENS1_25SingleTileBwdLPTSchedulerILb1ELi128ELb0EEEEEEEEEvNT_6ParamsE$_ZN4cute5tupleIJiiEEC2ERKiS3_) ;  /* 0xffffea4000007944 */ /* 0x000fea0003c3ffff */
[----:B------:R1:W5:Y:S01]  /*de40*/  LDL.64 R2, [R1+0x1688] ;  /* 0x0016880001027983 */ /* 0x0003620000100a00 */
[----:B------:R-:W-:-:S04]  /*de50*/  MOV R87, 0x0 ;  /* 0x0000000000577802 */ /* 0x000fc80000000f00 */
[----:B------:R-:W-:Y:S05]  /*de60*/  RET.REL.NODEC R86 `(_ZN7cutlass13device_kernelIN5flash19enable_sm80_to_sm89INS1_16FlashAttnBwdSm80INS1_25CollectiveMainloopBwdSm80ILi2ELi2EN4cute5tupleIJNS5_1CILi128EEES8_NS7_ILi64EEEEEENS_10bfloat16_tEfNS_4arch4Sm80ELb1ELb0ELb1ELb1ELb0ELb0ELb0ELb0ELi2ELi4ELi4ELi4ELb0EEENS1_21CollectiveEpilogueBwdISA_SB_SD_Li256ELb1ELb0ELi2EEENS1_25SingleTileBwdLPTSchedulerILb1ELi128ELb0EEEEEEEEEvNT_6ParamsE) ;  /* 0xffff219056007950 */ /* 0x000fea0003c3ffff */
        .type           $_ZN7cutlass13device_kernelIN5flash19enable_sm80_to_sm89INS1_16FlashAttnBwdSm80INS1_25CollectiveMainloopBwdSm80ILi2ELi2EN4cute5tupleIJNS5_1CILi128EEES8_NS7_ILi64EEEEEENS_10bfloat16_tEfNS_4arch4Sm80ELb1ELb0ELb1ELb1ELb0ELb0ELb0ELb0ELi2ELi4ELi4ELi4ELb0EEENS1_21CollectiveEpilogueBwdISA_SB_SD_Li256ELb1ELb0ELi2EEENS1_25SingleTileBwdLPTSchedulerILb1ELi128ELb0EEEEEEEEEvNT_6ParamsE$_ZZN4cute19as_arithmetic_tupleINS_15ArithmeticTupleIJiiEEEEEDaRKT_ENKUlRKT_E_clIiEEDaS8_,@function
        .size           $_ZN7cutlass13device_kernelIN5flash19enable_sm80_to_sm89INS1_16FlashAttnBwdSm80INS1_25CollectiveMainloopBwdSm80ILi2ELi2EN4cute5tupleIJNS5_1CILi128EEES8_NS7_ILi64EEEEEENS_10bfloat16_tEfNS_4arch4Sm80ELb1ELb0ELb1ELb1ELb0ELb0ELb0ELb0ELi2ELi4ELi4ELi4ELb0EEENS1_21CollectiveEpilogueBwdISA_SB_SD_Li256ELb1ELb0ELi2EEENS1_25SingleTileBwdLPTSchedulerILb1ELi128ELb0EEEEEEEEEvNT_6ParamsE$_ZZN4cute19as_arithmetic_tupleINS_15ArithmeticTupleIJiiEEEEEDaRKT_ENKUlRKT_E_clIiEEDaS8_,($_ZN7cutlass13device_kernelIN5flash19enable_sm80_to_sm89INS1_16FlashAttnBwdSm80INS1_25CollectiveMainloopBwdSm80ILi2ELi2EN4cute5tupleIJNS5_1CILi128EEES8_NS7_ILi64EEEEEENS_10bfloat16_tEfNS_4arch4Sm80ELb1ELb0ELb1ELb1ELb0ELb0ELb0ELb0ELi2ELi4ELi4ELi4ELb0EEENS1_21CollectiveEpilogueBwdISA_SB_SD_Li256ELb1ELb0ELi2EEENS1_25SingleTileBwdLPTSchedulerILb1ELi128ELb0EEEEEEEEEvNT_6ParamsE$_ZZN4cute4diceINS_5tupleIJNS1_IJiNS1_IJiNS_1CILi0EEEEEEEEENS1_IJNS_10UnderscoreENS1_IJS6_S6_EEEEEEEEES9_EEDaRKT_RKT0_ENKUlRKT_RKT0_E_clIS5_S5_EEDaSI_SL_ - $_ZN7cutlass13device_kernelIN5flash19enable_sm80_to_sm89INS1_16FlashAttnBwdSm80INS1_25CollectiveMainloopBwdSm80ILi2ELi2EN4cute5tupleIJNS5_1CILi128EEES8_NS7_ILi64EEEEEENS_10bfloat16_tEfNS_4arch4Sm80ELb1ELb0ELb1ELb1ELb0ELb0ELb0ELb0ELi2ELi4ELi4ELi4ELb0EEENS1_21CollectiveEpilogueBwdISA_SB_SD_Li256ELb1ELb0ELi2EEENS1_25SingleTileBwdLPTSchedulerILb1ELi128ELb0EEEEEEEEEvNT_6ParamsE$_ZZN4cute19as_arithmetic_tupleINS_15ArithmeticTupleIJiiEEEEEDaRKT_ENKUlRKT_E_clIiEEDaS8_)
$_ZN7cutlass13device_kernelIN5flash19enable_sm80_to_sm89INS1_16FlashAttnBwdSm80INS1_25CollectiveMainloopBwdSm80ILi2ELi2EN4cute5tupleIJNS5_1CILi128EEES8_NS7_ILi64EEEEEENS_10bfloat16_tEfNS_4arch4Sm80ELb1ELb0ELb1ELb1ELb0ELb0ELb0ELb0ELi2ELi4ELi4ELi4ELb0EEENS1_21CollectiveEpilogueBwdISA_SB_SD_Li256ELb1ELb0ELi2EEENS1_25SingleTileBwdLPTSchedulerILb1ELi128ELb0EEEEEEEEEvNT_6ParamsE$_ZZN4cute19as_arithmetic_tupleINS_15ArithmeticTupleIJiiEEEEEDaRKT_ENKUlRKT_E_clIiEEDaS8_:
[----:B------:R-:W-:Y:S02]  /*de70*/  MOV R6, R8 ;  /* 0x0000000800067202 */ /* 0x000fe40000000f00 */
[----:B------:R-:W-:Y:S02]  /*de80*/  MOV R8, R2 ;  /* 0x0000000200087202 */ /* 0x000fe40000000f00 */
[----:B------:R-:W-:-:S04]  /*de90*/  MOV R9, 0x0 ;  /* 0x0000000000097802 */ /* 0x000fc80000000f00 */
[----:B------:R-:W-:Y:S05]  /*dea0*/  RET.REL.NODEC R8 `(_ZN7cutlass13device_kernelIN5flash19enable_sm80_to_sm89INS1_16FlashAttnBwdSm80INS1_25CollectiveMainloopBwdSm80ILi2ELi2EN4cute5tupleIJNS5_1CILi128EEES8_NS7_ILi64EEEEEENS_10bfloat16_tEfNS_4arch4Sm80ELb1ELb0ELb1ELb1ELb0ELb0ELb0ELb0ELi2ELi4ELi4ELi4ELb0EEENS1_21CollectiveEpilogueBwdISA_SB_SD_Li256ELb1ELb0ELi2EEENS1_25SingleTileBwdLPTSchedulerILb1ELi128ELb0EEEEEEEEEvNT_6ParamsE) ;  /* 0xffff215008007950 */ /* 0x000fea0003c3ffff */
        .type           $_ZN7cutlass13device_kernelIN5flash19enable_sm80_to_sm89INS1_16FlashAttnBwdSm80INS1_25CollectiveMainloopBwdSm80ILi2ELi2EN4cute5tupleIJNS5_1CILi128EEES8_NS7_ILi64EEEEEENS_10bfloat16_tEfNS_4arch4Sm80ELb1ELb0ELb1ELb1ELb0ELb0ELb0ELb0ELi2ELi4ELi4ELi4ELb0EEENS1_21CollectiveEpilogueBwdISA_SB_SD_Li256ELb1ELb0ELi2EEENS1_25SingleTileBwdLPTSchedulerILb1ELi128ELb0EEEEEEEEEvNT_6ParamsE$_ZZN4cute4diceINS_5tupleIJNS1_IJiNS1_IJiNS_1CILi0EEEEEEEEENS1_IJNS_10UnderscoreENS1_IJS6_S6_EEEEEEEEES9_EEDaRKT_RKT0_ENKUlRKT_RKT0_E_clIS5_S5_EEDaSI_SL_,@function
        .size           $_ZN7cutlass13device_kernelIN5flash19enable_sm80_to_sm89INS1_16FlashAttnBwdSm80INS1_25CollectiveMainloopBwdSm80ILi2ELi2EN4cute5tupleIJNS5_1CILi128EEES8_NS7_ILi64EEEEEENS_10bfloat16_tEfNS_4arch4Sm80ELb1ELb0ELb1ELb1ELb0ELb0ELb0ELb0ELi2ELi4ELi4ELi4ELb0EEENS1_21CollectiveEpilogueBwdISA_SB_SD_Li256ELb1ELb0ELi2EEENS1_25SingleTileBwdLPTSchedulerILb1ELi128ELb0EEEEEEEEEvNT_6ParamsE$_ZZN4cute4diceINS_5tupleIJNS1_IJiNS1_IJiNS_1CILi0EEEEEEEEENS1_IJNS_10UnderscoreENS1_IJS6_S6_EEEEEEEEES9_EEDaRKT_RKT0_ENKUlRKT_RKT0_E_clIS5_S5_EEDaSI_SL_,($_ZN7cutlass13device_kernelIN5flash19enable_sm80_to_sm89INS1_16FlashAttnBwdSm80INS1_25CollectiveMainloopBwdSm80ILi2ELi2EN4cute5tupleIJNS5_1CILi128EEES8_NS7_ILi64EEEEEENS_10bfloat16_tEfNS_4arch4Sm80ELb1ELb0ELb1ELb1ELb0ELb0ELb0ELb0ELi2ELi4ELi4ELi4ELb0EEENS1_21CollectiveEpilogueBwdISA_SB_SD_Li256ELb1ELb0ELi2EEENS1_25SingleTileBwdLPTSchedulerILb1ELi128ELb0EEEEEEEEEvNT_6ParamsE$_ZZN4cute4takeILi1ELi2ENS_5tupleIJNS1_IJNS_1CILi1EEENS2_ILi0EEEEEEiEEEEEDaRKT1_ENKUlDpRKT_E_clIJiEEEDaSD_ - $_ZN7cutlass13device_kernelIN5flash19enable_sm80_to_sm89INS1_16FlashAttnBwdSm80INS1_25CollectiveMainloopBwdSm80ILi2ELi2EN4cute5tupleIJNS5_1CILi128EEES8_NS7_ILi64EEEEEENS_10bfloat16_tEfNS_4arch4Sm80ELb1ELb0ELb1ELb1ELb0ELb0ELb0ELb0ELi2ELi4ELi4ELi4ELb0EEENS1_21CollectiveEpilogueBwdISA_SB_SD_Li256ELb1ELb0ELi2EEENS1_25SingleTileBwdLPTSchedulerILb1ELi128ELb0EEEEEEEEEvNT_6ParamsE$_ZZN4cute4diceINS_5tupleIJNS1_IJiNS1_IJiNS_1CILi0EEEEEEEEENS1_IJNS_10UnderscoreENS1_IJS6_S6_EEEEEEEEES9_EEDaRKT_RKT0_ENKUlRKT_RKT0_E_clIS5_S5_EEDaSI_SL_)
$_ZN7cutlass13device_kernelIN5flash19enable_sm80_to_sm89INS1_16FlashAttnBwdSm80INS1_25CollectiveMainloopBwdSm80ILi2ELi2EN4cute5tupleIJNS5_1CILi128EEES8_NS7_ILi64EEEEEENS_10bfloat16_tEfNS_4arch4Sm80ELb1ELb0ELb1ELb1ELb0ELb0ELb0ELb0ELi2ELi4ELi4ELi4ELb0EEENS1_21CollectiveEpilogueBwdISA_SB_SD_Li256ELb1ELb0ELi2EEENS1_25SingleTileBwdLPTSchedulerILb1ELi128ELb0EEEEEEEEEvNT_6ParamsE$_ZZN4cute4diceINS_5tupleIJNS1_IJiNS1_IJiNS_1CILi0EEEEEEEEENS1_IJNS_10UnderscoreENS1_IJS6_S6_EEEEEEEEES9_EEDaRKT_RKT0_ENKUlRKT_RKT0_E_clIS5_S5_EEDaSI_SL_:
[----:B------:R-:W-:-:S05]  /*deb0*/  IADD3 R6, R2, -c[0x0][0x20], RZ ;  /* 0x8000080002067a10 */ /* 0x000fca0007ffe0ff */
[----:B------:R1:W5:Y:S01]  /*dec0*/  LDL R3, [R6] ;  /* 0x0000000006037983 */ /* 0x0003620000100800 */
[----:B------:R-:W-:Y:S02]  /*ded0*/  IADD3 R5, R1, 0x1680, RZ ;  /* 0x0000168001057810 */ /* 0x000fe40007ffe0ff */
[----:B------:R-:W-:Y:S02]  /*dee0*/  MOV R10, 0xdf10 ;  /* 0x0000df10000a7802 */ /* 0x000fe40000000f00 */
[----:B------:R-:W-:Y:S02]  /*def0*/  IADD3 R5, R5, c[0x0][0x20], RZ ;  /* 0x0000080005057a10 */ /* 0x000fe40007ffe0ff */
[----:B-1---5:R-:W-:Y:S05]  /*df00*/  CALL.REL.NOINC `($_ZN7cutlass13device_kernelIN5flash19enable_sm80_to_sm89INS1_16FlashAttnBwdSm80INS1_25CollectiveMainloopBwdSm80ILi2ELi2EN4cute5tupleIJNS5_1CILi128EEES8_NS7_ILi64EEEEEENS_10bfloat16_tEfNS_4arch4Sm80ELb1ELb0ELb1ELb1ELb0ELb0ELb0ELb0ELi2ELi4ELi4ELi4ELb0EEENS1_21CollectiveEpilogueBwdISA_SB_SD_Li256ELb1ELb0ELi2EEENS1_25SingleTileBwdLPTSchedulerILb1ELi128ELb0EEEEEEEEEvNT_6ParamsE$_ZZN4cute6detail9lift_diceINS_5tupleIJiNS2_IJiNS_1CILi0EEEEEEEEES6_EEDaRKT_RKT0_ENKUlRKT_RKT0_E_clIiiEEDaSF_SI_) ;  /* 0x0000245000007944 */ /* 0x022fea0003c00000 */
[----:B------:R1:W5:Y:S01]  /*df10*/  LDL R3, [R6+0x4] ;  /* 0x0000040006037983 */ /* 0x0003620000100800 */
[----:B------:R-:W-:-:S03]  /*df20*/  MOV R10, 0xdf40 ;  /* 0x0000df40000a7802 */ /* 0x000fc60000000f00 */
[----:B-12--5:R-:W-:Y:S05]  /*df30*/  CALL.REL.NOINC `($_ZN7cutlass13device_kernelIN5flash19enable_sm80_to_sm89INS1_16FlashAttnBwdSm80INS1_25CollectiveMainloopBwdSm80ILi2ELi2EN4cute5tupleIJNS5_1CILi128EEES8_NS7_ILi64EEEEEENS_10bfloat16_tEfNS_4arch4Sm80ELb1ELb0ELb1ELb1ELb0ELb0ELb0ELb0ELi2ELi4ELi4ELi4ELb0EEENS1_21CollectiveEpilogueBwdISA_SB_SD_Li256ELb1ELb0ELi2EEENS1_25SingleTileBwdLPTSchedulerILb1ELi128ELb0EEEEEEEEEvNT_6ParamsE$_ZZN4cute6detail9lift_diceINS_5tupleIJiNS2_IJiNS_1CILi0EEEEEEEEES6_EEDaRKT_RKT0_ENKUlRKT_RKT0_E_clIS5_S5_EEDaSF_SI_) ;  /* 0x000023a000007944 */ /* 0x026fea0003c00000 */
[----:B------:R2:W-:Y:S01]  /*df40*/  STL [R1+0x1680], R6 ;  /* 0x0016800601007387 */ /* 0x0005e20000100800 */
[----:B------:R-:W-:-:S03]  /*df50*/  MOV R2, 0xdf70 ;  /* 0x0000df7000027802 */ /* 0x000fc60000000f00 */
[----:B-12---:R-:W-:Y:S05]  /*df60*/  CALL.REL.NOINC `($_ZN7cutlass13device_kernelIN5flash19enable_sm80_to_sm89INS1_16FlashAttnBwdSm80INS1_25CollectiveMainloopBwdSm80ILi2ELi2EN4cute5tupleIJNS5_1CILi128EEES8_NS7_ILi64EEEEEENS_10bfloat16_tEfNS_4arch4Sm80ELb1ELb0ELb1ELb1ELb0ELb0ELb0ELb0ELi2ELi4ELi4ELi4ELb0EEENS1_21CollectiveEpilogueBwdISA_SB_SD_Li256ELb1ELb0ELi2EEENS1_25SingleTileBwdLPTSchedulerILb1ELi128ELb0EEEEEEEEEvNT_6ParamsE$_ZZN4cute12filter_tupleINS_5tupleIJiNS1_IJiNS_1CILi0EEEEEEEEES5_ZNS_6detail9lift_diceIS5_S5_EEDaRKT_RKT0_EUlRKT_RKT0_E_EEDaSA_SD_OT1_ENKUlDpSG_E_clIJNS1_IJiEEES4_EEEDaSN_) ;  /* 0xfffff5a000007944 */ /* 0x006fea0003c3ffff */
[----:B-----5:R-:W-:Y:S02]  /*df70*/  MOV R2, R5 ;  /* 0x0000000500027202 */ /* 0x020fe40000000f00 */
[----:B------:R-:W-:-:S04]  /*df80*/  MOV R5, 0x0 ;  /* 0x0000000000057802 */ /* 0x000fc80000000f00 */
[----:B------:R-:W-:Y:S05]  /*df90*/  RET.REL.NODEC R4 `(_ZN7cutlass13device_kernelIN5flash19enable_sm80_to_sm89INS1_16FlashAttnBwdSm80INS1_25CollectiveMainloopBwdSm80ILi2ELi2EN4cute5tupleIJNS5_1CILi128EEES8_NS7_ILi64EEEEEENS_10bfloat16_tEfNS_4arch4Sm80ELb1ELb0ELb1ELb1ELb0ELb0ELb0ELb0ELi2ELi4ELi4ELi4ELb0EEENS1_21CollectiveEpilogueBwdISA_SB_SD_Li256ELb1ELb0ELi2EEENS1_25SingleTileBwdLPTSchedulerILb1ELi128ELb0EEEEEEEEEvNT_6ParamsE) ;  /* 0xffff206004007950 */ /* 0x000fea0003c3ffff */
        .type           $_ZN7cutlass13device_kernelIN5flash19enable_sm80_to_sm89INS1_16FlashAttnBwdSm80INS1_25CollectiveMainloopBwdSm80ILi2ELi2EN4cute5tupleIJNS5_1CILi128EEES8_NS7_ILi64EEEEEENS_10bfloat16_tEfNS_4arch4Sm80ELb1ELb0ELb1ELb1ELb0ELb0ELb0ELb0ELi2ELi4ELi4ELi4ELb0EEENS1_21CollectiveEpilogueBwdISA_SB_SD_Li256ELb1ELb0ELi2EEENS1_25SingleTileBwdLPTSchedulerILb1ELi128ELb0EEEEEEEEEvNT_6ParamsE$_ZZN4cute4takeILi1ELi2ENS_5tupleIJNS1_IJNS_1CILi1EEENS2_ILi0EEEEEEiEEEEEDaRKT1_ENKUlDpRKT_E_clIJiEEEDaSD_,@function
        .size           $_ZN7cutlass13device_kernelIN5flash19enable_sm80_to_sm89INS1_16FlashAttnBwdSm80INS1_25CollectiveMainloopBwdSm80ILi2ELi2EN4cute5tupleIJNS5_1CILi128EEES8_NS7_ILi64EEEEEENS_10bfloat16_tEfNS_4arch4Sm80ELb1ELb0ELb1ELb1ELb0ELb0ELb0ELb0ELi2ELi4ELi4ELi4ELb0EEENS1_21CollectiveEpilogueBwdISA_SB_SD_Li256ELb1ELb0ELi2EEENS1_25SingleTileBwdLPTSchedulerILb1ELi128ELb0EEEEEEEEEvNT_6ParamsE$_ZZN4cute4takeILi1ELi2ENS_5tupleIJNS1_IJNS_1CILi1EEENS2_ILi0EEEEEEiEEEEEDaRKT1_ENKUlDpRKT_E_clIJiEEEDaSD_,($_ZN7cutlass13device_kernelIN5flash19enable_sm80_to_sm89INS1_16FlashAttnBwdSm80INS1_25CollectiveMainloopBwdSm80ILi2ELi2EN4cute5tupleIJNS5_1CILi128EEES8_NS7_ILi64EEEEEENS_10bfloat16_tEfNS_4arch4Sm80ELb1ELb0ELb1ELb1ELb0ELb0ELb0ELb0ELi2ELi4ELi4ELi4ELb0EEENS1_21CollectiveEpilogueBwdISA_SB_SD_Li256ELb1ELb0ELi2EEENS1_25SingleTileBwdLPTSchedulerILb1ELi128ELb0EEEEEEEEEvNT_6ParamsE$_ZZN4cute4takeILi1ELi3ENS_5tupleIJNS1_IJNS_1CILi1EEENS2_ILi512EEEiEEENS2_ILi4096EEENS1_IJNS1_IJiiEEENS2_ILi8192EEEEEEEEEEEDaRKT1_ENKUlDpRKT_E_clIJS6_S9_EEEDaSH_ - $_ZN7cutlass13device_kernelIN5flash19enable_sm80_to_sm89INS1_16FlashAttnBwdSm80INS1_25CollectiveMainloopBwdSm80ILi2ELi2EN4cute5tupleIJNS5_1CILi128EEES8_NS7_ILi64EEEEEENS_10bfloat16_tEfNS_4arch4Sm80ELb1ELb0ELb1ELb1ELb0ELb0ELb0ELb0ELi2ELi4ELi4ELi4ELb0EEENS1_21CollectiveEpilogueBwdISA_SB_SD_Li256ELb1ELb0ELi2EEENS1_25SingleTileBwdLPTSchedulerILb1ELi128ELb0EEEEEEEEEvNT_6ParamsE$_ZZN4cute4takeILi1ELi2ENS_5tupleIJNS1_IJNS_1CILi1EEENS2_ILi0EEEEEEiEEEEEDaRKT1_ENKUlDpRKT_E_clIJiEEEDaSD_)
$_ZN7cutlass13device_kernelIN5flash19enable_sm80_to_sm89INS1_16FlashAttnBwdSm80INS1_25CollectiveMainloopBwdSm80ILi2ELi2EN4cute5tupleIJNS5_1CILi128EEES8_NS7_ILi64EEEEEENS_10bfloat16_tEfNS_4arch4Sm80ELb1ELb0ELb1ELb1ELb0ELb0ELb0ELb0ELi2ELi4ELi4ELi4ELb0EEENS1_21CollectiveEpilogueBwdISA_SB_SD_Li256ELb1ELb0ELi2EEENS1_25SingleTileBwdLPTSchedulerILb1ELi128ELb0EEEEEEEEEvNT_6ParamsE$_ZZN4cute4takeILi1ELi2ENS_5tupleIJNS1_IJNS_1CILi1EEENS2_ILi0EEEEEEiEEEEEDaRKT1_ENKUlDpRKT_E_clIJiEEEDaSD_:
[----:B------:R-:W-:Y:S02]  /*dfa0*/  IADD3 R2, R1, 0x1680, RZ ;  /* 0x0000168001027810 */ /* 0x000fe40007ffe0ff */
[----:B------:R-:W-:Y:S02]  /*dfb0*/  MOV R8, 0xdfe0 ;  /* 0x0000dfe000087802 */ /* 0x000fe40000000f00 */
[----:B------:R-:W-:Y:S02]  /*dfc0*/  IADD3 R2, R2, c[0x0][0x20], RZ ;  /* 0x0000080002027a10 */ /* 0x000fe40007ffe0ff */
[----:B------:R-:W-:Y:S05]  /*dfd0*/  CALL.REL.NOINC `($_ZN7cutlass13device_kernelIN5flash19enable_sm80_to_sm89INS1_16FlashAttnBwdSm80INS1_25CollectiveMainloopBwdSm80ILi2ELi2EN4cute5tupleIJNS5_1CILi128EEES8_NS7_ILi64EEEEEENS_10bfloat16_tEfNS_4arch4Sm80ELb1ELb0ELb1ELb1ELb0ELb0ELb0ELb0ELi2ELi4ELi4ELi4ELb0EEENS1_21CollectiveEpilogueBwdISA_SB_SD_Li256ELb1ELb0ELi2EEENS1_25SingleTileBwdLPTSchedulerILb1ELi128ELb0EEEEEEEEEvNT_6ParamsE$_ZN4cute3eso3ESOILb0ELb1EJiEEC2ERKi) ;  /* 0xffffab6000007944 */ /* 0x000fea0003c3ffff */
[----:B-1----:R1:W5:Y:S01]  /*dfe0*/  LDL R3, [R1+0x1680] ;  /* 0x0016800001037983 */ /* 0x0023620000100800 */
[----:B------:R-:W-:-:S04]  /*dff0*/  MOV R7, 0x0 ;  /* 0x0000000000077802 */ /* 0x000fc80000000f00 */
[----:B------:R-:W-:Y:S05]  /*e000*/  RET.REL.NODEC R6 `(_ZN7cutlass13device_kernelIN5flash19enable_sm80_to_sm89INS1_16FlashAttnBwdSm80INS1_25CollectiveMainloopBwdSm80ILi2ELi2EN4cute5tupleIJNS5_1CILi128EEES8_NS7_ILi64EEEEEENS_10bfloat16_tEfNS_4arch4Sm80ELb1ELb0ELb1ELb1ELb0ELb0ELb0ELb0ELi2ELi4ELi4ELi4ELb0EEENS1_21CollectiveEpilogueBwdISA_SB_SD_Li256ELb1ELb0ELi2EEENS1_25SingleTileBwdLPTSchedulerILb1ELi128ELb0EEEEEEEEEvNT_6ParamsE) ;  /* 0xffff1ff006007950 */ /* 0x000fea0003c3ffff */
        .type           $_ZN7cutlass13device_kernelIN5flash19enable_sm80_to_sm89INS1_16FlashAttnBwdSm80INS1_25CollectiveMainloopBwdSm80ILi2ELi2EN4cute5tupleIJNS5_1CILi128EEES8_NS7_ILi64EEEEEENS_10bfloat16_tEfNS_4arch4Sm80ELb1ELb0ELb1ELb1ELb0ELb0ELb0ELb0ELi2ELi4ELi4ELi4ELb0EEENS1_21CollectiveEpilogueBwdISA_SB_SD_Li256ELb1ELb0ELi2EEENS1_25SingleTileBwdLPTSchedulerILb1ELi128ELb0EEEEEEEEEvNT_6ParamsE$_ZZN4cute4takeILi1ELi3ENS_5tupleIJNS1_IJNS_1CILi1EEENS2_ILi512EEEiEEENS2_ILi4096EEENS1_IJNS1_IJiiEEENS2_ILi8192EEEEEEEEEEEDaRKT1_ENKUlDpRKT_E_clIJS6_S9_EEEDaSH_,@function
        .size           $_ZN7cutlass13device_kernelIN5flash19enable_sm80_to_sm89INS1_16FlashAttnBwdSm80INS1_25CollectiveMainloopBwdSm80ILi2ELi2EN4cute5tupleIJNS5_1CILi128EEES8_NS7_ILi64EEEEEENS_10bfloat16_tEfNS_4arch4Sm80ELb1ELb0ELb1ELb1ELb0ELb0ELb0ELb0ELi2ELi4ELi4ELi4ELb0EEENS1_21CollectiveEpilogueBwdISA_SB_SD_Li256ELb1ELb0ELi2EEENS1_25SingleTileBwdLPTSchedulerILb1ELi128ELb0EEEEEEEEEvNT_6ParamsE$_ZZN4cute4takeILi1ELi3ENS_5tupleIJNS1_IJNS_1CILi1EEENS2_ILi512EEEiEEENS2_ILi4096EEENS1_IJNS1_IJiiEEENS2_ILi8192EEEEEEEEEEEDaRKT1_ENKUlDpRKT_E_clIJS6_S9_EEEDaSH_,($_ZN7cutlass13device_kernelIN5flash19enable_sm80_to_sm89INS1_16FlashAttnBwdSm80INS1_25CollectiveMainloopBwdSm80ILi2ELi2EN4cute5tupleIJNS5_1CILi128EEES8_NS7_ILi64EEEEEENS_10bfloat16_tEfNS_4arch4Sm80ELb1ELb0ELb1ELb1ELb0ELb0ELb0ELb0ELi2ELi4ELi4ELi4ELb0EEENS1_21CollectiveEpilogueBwdISA_SB_SD_Li256ELb1ELb0ELi2EEENS1_25SingleTileBwdLPTSchedulerILb1ELi128ELb0EEEEEEEEEvNT_6ParamsE$_ZZN4cute4takeILi1ELi3ENS_5tupleIJNS1_IJNS_1CILi1EEENS2_ILi512EEEiEEENS2_ILi4096EEENS1_IJiiEEEEEEEEDaRKT1_ENKUlDpRKT_E_clIJS6_S7_EEEDaSF_ - $_ZN7cutlass13device_kernelIN5flash19enable_sm80_to_sm89INS1_16FlashAttnBwdSm80INS1_25CollectiveMainloopBwdSm80ILi2ELi2EN4cute5tupleIJNS5_1CILi128EEES8_NS7_ILi64EEEEEENS_10bfloat16_tEfNS_4arch4Sm80ELb1ELb0ELb1ELb1ELb0ELb0ELb0ELb0ELi2ELi4ELi4ELi4ELb0EEENS1_21CollectiveEpilogueBwdISA_SB_SD_Li256ELb1ELb0ELi2EEENS1_25SingleTileBwdLPTSchedulerILb1ELi128ELb0EEEEEEEEEvNT_6ParamsE$_ZZN4cute4takeILi1ELi3ENS_5tupleIJNS1_IJNS_1CILi1EEENS2_ILi512EEEiEEENS2_ILi4096EEENS1_IJNS1_IJiiEEENS2_ILi8192EEEEEEEEEEEDaRKT1_ENKUlDpRKT_E_clIJS6_S9_EEEDaSH_)
$_ZN7cutlass13device_kernelIN5flash19enable_sm80_to_sm89INS1_16FlashAttnBwdSm80INS1_25CollectiveMainloopBwdSm80ILi2ELi2EN4cute5tupleIJNS5_1CILi128EEES8_NS7_ILi64EEEEEENS_10bfloat16_tEfNS_4arch4Sm80ELb1ELb0ELb1ELb1ELb0ELb0ELb0ELb0ELi2ELi4ELi4ELi4ELb0EEENS1_21CollectiveEpilogueBwdISA_SB_SD_Li256ELb1ELb0ELi2EEENS1_25SingleTileBwdLPTSchedulerILb1ELi128ELb0EEEEEEEEEvNT_6ParamsE$_ZZN4cute4takeILi1ELi3ENS_5tupleIJNS1_IJNS_1CILi1EEENS2_ILi512EEEiEEENS2_ILi4096EEENS1_IJNS1_IJiiEEENS2_ILi8192EEEEEEEEEEEDaRKT1_ENKUlDpRKT_E_clIJS6_S9_EEEDaSH_:
[----:B------:R-:W-:Y:S02]  /*e010*/  IADD3 R2, R1, 0x1680, RZ ;  /* 0x0000168001027810 */ /* 0x000fe40007ffe0ff */
[----:B------:R-:W-:Y:S02]  /*e020*/  MOV R6, 0xe050 ;  /* 0x0000e05000067802 */ /* 0x000fe40000000f00 */
[----:B------:R-:W-:Y:S02]  /*e030*/  IADD3 R2, R2, c[0x0][0x20], RZ ;  /* 0x0000080002027a10 */ /* 0x000fe40007ffe0ff */
[----:B------:R-:W-:Y:S05]  /*e040*/  CALL.REL.NOINC `($_ZN7cutlass13device_kernelIN5flash19enable_sm80_to_sm89INS1_16FlashAttnBwdSm80INS1_25CollectiveMainloopBwdSm80ILi2ELi2EN4cute5tupleIJNS5_1CILi128EEES8_NS7_ILi64EEEEEENS_10bfloat16_tEfNS_4arch4Sm80ELb1ELb0ELb1ELb1ELb0ELb0ELb0ELb0ELi2ELi4ELi4ELi4ELb0EEENS1_21CollectiveEpilogueBwdISA_SB_SD_Li256ELb1ELb0ELi2EEENS1_25SingleTileBwdLPTSchedulerILb1ELi128ELb0EEEEEEEEEvNT_6ParamsE$_ZN4cute3eso3ESOILb1ELb0EJNS_1CILi4096EEENS_5tupleIJNS4_IJiiEEENS2_ILi8192EEEEEEEEC2ERKS3_RKS7_) ;  /* 0xffffb7f000007944 */ /* 0x000fea0003c3ffff */
[----:B-1----:R1:W5:Y:S01]  /*e050*/  LDL.64 R2, [R1+0x1680] ;  /* 0x0016800001027983 */ /* 0x0023620000100a00 */
[----:B------:R-:W-:-:S04]  /*e060*/  MOV R5, 0x0 ;  /* 0x0000000000057802 */ /* 0x000fc80000000f00 */
[----:B------:R-:W-:Y:S05]  /*e070*/  RET.REL.NODEC R4 `(_ZN7cutlass13device_kernelIN5flash19enable_sm80_to_sm89INS1_16FlashAttnBwdSm80INS1_25CollectiveMainloopBwdSm80ILi2ELi2EN4cute5tupleIJNS5_1CILi128EEES8_NS7_ILi64EEEEEENS_10bfloat16_tEfNS_4arch4Sm80ELb1ELb0ELb1ELb1ELb0ELb0ELb0ELb0ELi2ELi4ELi4ELi4ELb0EEENS1_21CollectiveEpilogueBwdISA_SB_SD_Li256ELb1ELb0ELi2EEENS1_25SingleTileBwdLPTSchedulerILb1ELi128ELb0EEEEEEEEEvNT_6ParamsE) ;  /* 0xffff1f8004007950 */ /* 0x000fea0003c3ffff */
        .type           $_ZN7cutlass13device_kernelIN5flash19enable_sm80_to_sm89INS1_16FlashAttnBwdSm80INS1_25CollectiveMainloopBwdSm80ILi2ELi2EN4cute5tupleIJNS5_1CILi128EEES8_NS7_ILi64EEEEEENS_10bfloat16_tEfNS_4arch4Sm80ELb1ELb0ELb1ELb1ELb0ELb0ELb0ELb0ELi2ELi4ELi4ELi4ELb0EEENS1_21CollectiveEpilogueBwdISA_SB_SD_Li256ELb1ELb0ELi2EEENS1_25SingleTileBwdLPTSchedulerILb1ELi128ELb0EEEEEEEEEvNT_6ParamsE$_ZZN4cute4takeILi1ELi3ENS_5tupleIJNS1_IJNS_1CILi1EEENS2_ILi512EEEiEEENS2_ILi4096EEENS1_IJiiEEEEEEEEDaRKT1_ENKUlDpRKT_E_clIJS6_S7_EEEDaSF_,@function
        .size           $_ZN7cutlass13device_kernelIN5flash19enable_sm80_to_sm89INS1_16FlashAttnBwdSm80INS1_25CollectiveMainloopBwdSm80ILi2ELi2EN4cute5tupleIJNS5_1CILi128EEES8_NS7_ILi64EEEEEENS_10bfloat16_tEfNS_4arch4Sm80ELb1ELb0ELb1ELb1ELb0ELb0ELb0ELb0ELi2ELi4ELi4ELi4ELb0EEENS1_21CollectiveEpilogueBwdISA_SB_SD_Li256ELb1ELb0ELi2EEENS1_25SingleTileBwdLPTSchedulerILb1ELi128ELb0EEEEEEEEEvNT_6ParamsE$_ZZN4cute4takeILi1ELi3ENS_5tupleIJNS1_IJNS_1CILi1EEENS2_ILi512EEEiEEENS2_ILi4096EEENS1_IJiiEEEEEEEEDaRKT1_ENKUlDpRKT_E_clIJS6_S7_EEEDaSF_,($_ZN7cutlass13device_kernelIN5flash19enable_sm80_to_sm89INS1_16FlashAttnBwdSm80INS1_25CollectiveMainloopBwdSm80ILi2ELi2EN4cute5tupleIJNS5_1CILi128EEES8_NS7_ILi64EEEEEENS_10bfloat16_tEfNS_4arch4Sm80ELb1ELb0ELb1ELb1ELb0ELb0ELb0ELb0ELi2ELi4ELi4ELi4ELb0EEENS1_21CollectiveEpilogueBwdISA_SB_SD_Li256ELb1ELb0ELi2EEENS1_25SingleTileBwdLPTSchedulerILb1ELi128ELb0EEEEEEEEEvNT_6ParamsE$_ZZN4cute4takeILi1ELi3ENS_5tupleIJNS1_IJNS_1CILi1EEEiEEENS2_ILi1024EEENS1_IJiiEEEEEEEEDaRKT1_ENKUlDpRKT_E_clIJS5_S6_EEEDaSE_ - $_ZN7cutlass13device_kernelIN5flash19enable_sm80_to_sm89INS1_16FlashAttnBwdSm80INS1_25CollectiveMainloopBwdSm80ILi2ELi2EN4cute5tupleIJNS5_1CILi128EEES8_NS7_ILi64EEEEEENS_10bfloat16_tEfNS_4arch4Sm80ELb1ELb0ELb1ELb1ELb0ELb0ELb0ELb0ELi2ELi4ELi4ELi4ELb0EEENS1_21CollectiveEpilogueBwdISA_SB_SD_Li256ELb1ELb0ELi2EEENS1_25SingleTileBwdLPTSchedulerILb1ELi128ELb0EEEEEEEEEvNT_6ParamsE$_ZZN4cute4takeILi1ELi3ENS_5tupleIJNS1_IJNS_1CILi1EEENS2_ILi512EEEiEEENS2_ILi4096EEENS1_IJiiEEEEEEEEDaRKT1_ENKUlDpRKT_E_clIJS6_S7_EEEDaSF_)
$_ZN7cutlass13device_kernelIN5flash19enable_sm80_to_sm89INS1_16FlashAttnBwdSm80INS1_25CollectiveMainloopBwdSm80ILi2ELi2EN4cute5tupleIJNS5_1CILi128EEES8_NS7_ILi64EEEEEENS_10bfloat16_tEfNS_4arch4Sm80ELb1ELb0ELb1ELb1ELb0ELb0ELb0ELb0ELi2ELi4ELi4ELi4ELb0EEENS1_21CollectiveEpilogueBwdISA_SB_SD_Li256ELb1ELb0ELi2EEENS1_25SingleTileBwdLPTSchedulerILb1ELi128ELb0EEEEEEEEEvNT_6ParamsE$_ZZN4cute4takeILi1ELi3ENS_5tupleIJNS1_IJNS_1CILi1EEENS2_ILi512EEEiEEENS2_ILi4096EEENS1_IJiiEEEEEEEEDaRKT1_ENKUlDpRKT_E_clIJS6_S7_EEEDaSF_:
[----:B------:R-:W-:Y:S02]  /*e080*/  IADD3 R2, R1, 0x1380, RZ ;  /* 0x0000138001027810 */ /* 0x000fe40007ffe0ff */
[----:B------:R-:W-:Y:S02]  /*e090*/  MOV R6, 0xe0c0 ;  /* 0x0000e0c000067802 */ /* 0x000fe40000000f00 */
[----:B------:R-:W-:Y:S02]  /*e0a0*/  IADD3 R2, R2, c[0x0][0x20], RZ ;  /* 0x0000080002027a10 */ /* 0x000fe40007ffe0ff */
[----:B------:R-:W-:Y:S05]  /*e0b0*/  CALL.REL.NOINC `($_ZN7cutlass13device_kernelIN5flash19enable_sm80_to_sm89INS1_16FlashAttnBwdSm80INS1_25CollectiveMainloopBwdSm80ILi2ELi2EN4cute5tupleIJNS5_1CILi128EEES8_NS7_ILi64EEEEEENS_10bfloat16_tEfNS_4arch4Sm80ELb1ELb0ELb1ELb1ELb0ELb0ELb0ELb0ELi2ELi4ELi4ELi4ELb0EEENS1_21CollectiveEpilogueBwdISA_SB_SD_Li256ELb1ELb0ELi2EEENS1_25SingleTileBwdLPTSchedulerILb1ELi128ELb0EEEEEEEEEvNT_6ParamsE$_ZN4cute3eso3ESOILb1ELb0EJNS_1CILi4096EEENS_5tupleIJiiEEEEEC2ERKS3_RKS5_) ;  /* 0xffffb7e000007944 */ /* 0x000fea0003c3ffff */
[----:B-1----:R1:W5:Y:S01]  /*e0c0*/  LDL.64 R2, [R1+0x1380] ;  /* 0x0013800001027983 */ /* 0x0023620000100a00 */
[----:B------:R-:W-:-:S04]  /*e0d0*/  MOV R5, 0x0 ;  /* 0x0000000000057802 */ /* 0x000fc80000000f00 */
[----:B------:R-:W-:Y:S05]  /*e0e0*/  RET.REL.NODEC R4 `(_ZN7cutlass13device_kernelIN5flash19enable_sm80_to_sm89INS1_16FlashAttnBwdSm80INS1_25CollectiveMainloopBwdSm80ILi2ELi2EN4cute5tupleIJNS5_1CILi128EEES8_NS7_ILi64EEEEEENS_10bfloat16_tEfNS_4arch4Sm80ELb1ELb0ELb1ELb1ELb0ELb0ELb0ELb0ELi2ELi4ELi4ELi4ELb0EEENS1_21CollectiveEpilogueBwdISA_SB_SD_Li256ELb1ELb0ELi2EEENS1_25SingleTileBwdLPTSchedulerILb1ELi128ELb0EEEEEEEEEvNT_6ParamsE) ;  /* 0xffff1f1004007950 */ /* 0x000fea0003c3ffff */
        .type           $_ZN7cutlass13device_kernelIN5flash19enable_sm80_to_sm89INS1_16FlashAttnBwdSm80INS1_25CollectiveMainloopBwdSm80ILi2ELi2EN4cute5tupleIJNS5_1CILi128EEES8_NS7_ILi64EEEEEENS_10bfloat16_tEfNS_4arch4Sm80ELb1ELb0ELb1ELb1ELb0ELb0ELb0ELb0ELi2ELi4ELi4ELi4ELb0EEENS1_21CollectiveEpilogueBwdISA_SB_SD_Li256ELb1ELb0ELi2EEENS1_25SingleTileBwdLPTSchedulerILb1ELi128ELb0EEEEEEEEEvNT_6ParamsE$_ZZN4cute4takeILi1ELi3ENS_5tupleIJNS1_IJNS_1CILi1EEEiEEENS2_ILi1024EEENS1_IJiiEEEEEEEEDaRKT1_ENKUlDpRKT_E_clIJS5_S6_EEEDaSE_,@function
        .size           $_ZN7cutlass13device_kernelIN5flash19enable_sm80_to_sm89INS1_16FlashAttnBwdSm80INS1_25CollectiveMainloopBwdSm80ILi2ELi2EN4cute5tupleIJNS5_1CILi128EEES8_NS7_ILi64EEEEEENS_10bfloat16_tEfNS_4arch4Sm80ELb1ELb0ELb1ELb1ELb0ELb0ELb0ELb0ELi2ELi4ELi4ELi4ELb0EEENS1_21CollectiveEpilogueBwdISA_SB_SD_Li256ELb1ELb0ELi2EEENS1_25SingleTileBwdLPTSchedulerILb1ELi128ELb0EEEEEEEEEvNT_6ParamsE$_ZZN4cute4takeILi1ELi3ENS_5tupleIJNS1_IJNS_1CILi1EEEiEEENS2_ILi1024EEENS1_IJiiEEEEEEEEDaRKT1_ENKUlDpRKT_E_clIJS5_S6_EEEDaSE_,($_ZN7cutlass13device_kernelIN5flash19enable_sm80_to_sm89INS1_16FlashAttnBwdSm80INS1_25CollectiveMainloopBwdSm80ILi2ELi2EN4cute5tupleIJNS5_1CILi128EEES8_NS7_ILi64EEEEEENS_10bfloat16_tEfNS_4arch4Sm80ELb1ELb0ELb1ELb1ELb0ELb0ELb0ELb0ELi2ELi4ELi4ELi4ELb0EEENS1_21CollectiveEpilogueBwdISA_SB_SD_Li256ELb1ELb0ELi2EEENS1_25SingleTileBwdLPTSchedulerILb1ELi128ELb0EEEEEEEEEvNT_6ParamsE$_ZZN4cute4takeILi1ELi3ENS_5tupleIJNS1_IJiNS_1CILi512EEEEEENS1_IJiiEEENS2_ILi1024EEEEEEEEDaRKT1_ENKUlDpRKT_E_clIJS5_S6_EEEDaSE_ - $_ZN7cutlass13device_kernelIN5flash19enable_sm80_to_sm89INS1_16FlashAttnBwdSm80INS1_25CollectiveMainloopBwdSm80ILi2ELi2EN4cute5tupleIJNS5_1CILi128EEES8_NS7_ILi64EEEEEENS_10bfloat16_tEfNS_4arch4Sm80ELb1ELb0ELb1ELb1ELb0ELb0ELb0ELb0ELi2ELi4ELi4ELi4ELb0EEENS1_21CollectiveEpilogueBwdISA_SB_SD_Li256ELb1ELb0ELi2EEENS1_25SingleTileBwdLPTSchedulerILb1ELi128ELb0EEEEEEEEEvNT_6ParamsE$_ZZN4cute4takeILi1ELi3ENS_5tupleIJNS1_IJNS_1CILi1EEEiEEENS2_ILi1024EEENS1_IJiiEEEEEEEEDaRKT1_ENKUlDpRKT_E_clIJS5_S6_EEEDaSE_)
$_ZN7cutlass13device_kernelIN5flash19enable_sm80_to_sm89INS1_16FlashAttnBwdSm80INS1_25CollectiveMainloopBwdSm80ILi2ELi2EN4cute5tupleIJNS5_1CILi128EEES8_NS7_ILi64EEEEEENS_10bfloat16_tEfNS_4arch4Sm80ELb1ELb0ELb1ELb1ELb0ELb0ELb0ELb0ELi2ELi4ELi4ELi4ELb0EEENS1_21CollectiveEpilogueBwdISA_SB_SD_Li256ELb1ELb0ELi2EEENS1_25SingleTileBwdLPTSchedulerILb1ELi128ELb0EEEEEEEEEvNT_6ParamsE$_ZZN4cute4takeILi1ELi3ENS_5tupleIJNS1_IJNS_1CILi1EEEiEEENS2_ILi1024EEENS1_IJiiEEEEEEEEDaRKT1_ENKUlDpRKT_E_clIJS5_S6_EEEDaSE_:
[----:B------:R-:W-:Y:S02]  /*e0f0*/  IADD3 R2, R1, 0x1380, RZ ;  /* 0x0000138001027810 */ /* 0x000fe40007ffe0ff */
[----:B------:R-:W-:Y:S02]  /*e100*/  MOV R6, 0xe130 ;  /* 0x0000e13000067802 */ /* 0x000fe40000000f00 */
[----:B------:R-:W-:Y:S02]  /*e110*/  IADD3 R2, R2, c[0x0][0x20], RZ ;  /* 0x0000080002027a10 */ /* 0x000fe40007ffe0ff */
[----:B------:R-:W-:Y:S05]  /*e120*/  CALL.REL.NOINC `($_ZN7cutlass13device_kernelIN5flash19enable_sm80_to_sm89INS1_16FlashAttnBwdSm80INS1_25CollectiveMainloopBwdSm80ILi2ELi2EN4cute5tupleIJNS5_1CILi128EEES8_NS7_ILi64EEEEEENS_10bfloat16_tEfNS_4arch4Sm80ELb1ELb0ELb1ELb1ELb0ELb0ELb0ELb0ELi2ELi4ELi4ELi4ELb0EEENS1_21CollectiveEpilogueBwdISA_SB_SD_Li256ELb1ELb0ELi2EEENS1_25SingleTileBwdLPTSchedulerILb1ELi128ELb0EEEEEEEEEvNT_6ParamsE$_ZN4cute3eso3ESOILb1ELb0EJNS_1CILi1024EEENS_5tupleIJiiEEEEEC2ERKS3_RKS5_) ;  /* 0xffffb18000007944 */ /* 0x000fea0003c3ffff */
[----:B-1----:R1:W5:Y:S01]  /*e130*/  LDL.64 R2, [R1+0x1380] ;  /* 0x0013800001027983 */ /* 0x0023620000100a00 */
[----:B------:R-:W-:-:S04]  /*e140*/  MOV R5, 0x0 ;  /* 0x0000000000057802 */ /* 0x000fc80000000f00 */
[----:B------:R-:W-:Y:S05]  /*e150*/  RET.REL.NODEC R4 `(_ZN7cutlass13device_kernelIN5flash19enable_sm80_to_sm89INS1_16FlashAttnBwdSm80INS1_25CollectiveMainloopBwdSm80ILi2ELi2EN4cute5tupleIJNS5_1CILi128EEES8_NS7_ILi64EEEEEENS_10bfloat16_tEfNS_4arch4Sm80ELb1ELb0ELb1ELb1ELb0ELb0ELb0ELb0ELi2ELi4ELi4ELi4ELb0EEENS1_21CollectiveEpilogueBwdISA_SB_SD_Li256ELb1ELb0ELi2EEENS1_25SingleTileBwdLPTSchedulerILb1ELi128ELb0EEEEEEEEEvNT_6ParamsE) ;  /* 0xffff1ea004007950 */ /* 0x000fea0003c3ffff */
        .type           $_ZN7cutlass13device_kernelIN5flash19enable_sm80_to_sm89INS1_16FlashAttnBwdSm80INS1_25CollectiveMainloopBwdSm80ILi2ELi2EN4cute5tupleIJNS5_1CILi128EEES8_NS7_ILi64EEEEEENS_10bfloat16_tEfNS_4arch4Sm80ELb1ELb0ELb1ELb1ELb0ELb0ELb0ELb0ELi2ELi4ELi4ELi4ELb0EEENS1_21CollectiveEpilogueBwdISA_SB_SD_Li256ELb1ELb0ELi2EEENS1_25SingleTileBwdLPTSchedulerILb1ELi128ELb0EEEEEEEEEvNT_6ParamsE$_ZZN4cute4takeILi1ELi3ENS_5tupleIJNS1_IJiNS_1CILi512EEEEEENS1_IJiiEEENS2_ILi1024EEEEEEEEDaRKT1_ENKUlDpRKT_E_clIJS5_S6_EEEDaSE_,@function
        .size           $_ZN7cutlass13device_kernelIN5flash19enable_sm80_to_sm89INS1_16FlashAttnBwdSm80INS1_25CollectiveMainloopBwdSm80ILi2ELi2EN4cute5tupleIJNS5_1CILi128EEES8_NS7_ILi64EEEEEENS_10bfloat16_tEfNS_4arch4Sm80ELb1ELb0ELb1ELb1ELb0ELb0ELb0ELb0ELi2ELi4ELi4ELi4ELb0EEENS1_21CollectiveEpilogueBwdISA_SB_SD_Li256ELb1ELb0ELi2EEENS1_25SingleTileBwdLPTSchedulerILb1ELi128ELb0EEEEEEEEEvNT_6ParamsE$_ZZN4cute4takeILi1ELi3ENS_5tupleIJNS1_IJiNS_1CILi512EEEEEENS1_IJiiEEENS2_ILi1024EEEEEEEEDaRKT1_ENKUlDpRKT_E_clIJS5_S6_EEEDaSE_,($_ZN7cutlass13device_kernelIN5flash19enable_sm80_to_sm89INS1_16FlashAttnBwdSm80INS1_25CollectiveMainloopBwdSm80ILi2ELi2EN4cute5tupleIJNS5_1CILi128EEES8_NS7_ILi64EEEEEENS_10bfloat16_tEfNS_4arch4Sm80ELb1ELb0ELb1ELb1ELb0ELb0ELb0ELb0ELi2ELi4ELi4ELi4ELb0EEENS1_21CollectiveEpilogueBwdISA_SB_SD_Li256ELb1ELb0ELi2EEENS1_25SingleTileBwdLPTSchedulerILb1ELi128ELb0EEEEEEEEEvNT_6ParamsE$_ZZN4cute5sliceINS_5tupleIJNS1_IJNS_10UnderscoreENS_1CILi0EEEEEENS1_IJS4_S2_EEEEEENS1_IJNS1_IJNS1_IJNS3_ILi1EEES4_EEES4_EEENS1_IJNS1_IJS4_S4_EEEiEEEEEEEEDaRKT_RKT0_ENKUlRKT_RKT0_E_clIS6_SC_EEDaSM_SP_ - $_ZN7cutlass13device_kernelIN5flash19enable_sm80_to_sm89INS1_16FlashAttnBwdSm80INS1_25CollectiveMainloopBwdSm80ILi2ELi2EN4cute5tupleIJNS5_1CILi128EEES8_NS7_ILi64EEEEEENS_10bfloat16_tEfNS_4arch4Sm80ELb1ELb0ELb1ELb1ELb0ELb0ELb0ELb0ELi2ELi4ELi4ELi4ELb0EEENS1_21CollectiveEpilogueBwdISA_SB_SD_Li256ELb1ELb0ELi2EEENS1_25SingleTileBwdLPTSchedulerILb1ELi128ELb0EEEEEEEEEvNT_6ParamsE$_ZZN4cute4takeILi1ELi3ENS_5tupleIJNS1_IJiNS_1CILi512EEEEEENS1_IJiiEEENS2_ILi1024EEEEEEEEDaRKT1_ENKUlDpRKT_E_clIJS5_S6_EEEDaSE_)
$_ZN7cutlass13device_kernelIN5flash19enable_sm80_to_sm89INS1_16FlashAttnBwdSm80INS1_25CollectiveMainloopBwdSm80ILi2ELi2EN4cute5tupleIJNS5_1CILi128EEES8_NS7_ILi64EEEEEENS_10bfloat16_tEfNS_4arch4Sm80ELb1ELb0ELb1ELb1ELb0ELb0ELb0ELb0ELi2ELi4ELi4ELi4ELb0EEENS1_21CollectiveEpilogueBwdISA_SB_SD_Li256ELb1ELb0ELi2EEENS1_25SingleTileBwdLPTSchedulerILb1ELi128ELb0EEEEEEEEEvNT_6ParamsE$_ZZN4cute4takeILi1ELi3ENS_5tupleIJNS1_IJiNS_1CILi512EEEEEENS1_IJiiEEENS2_ILi1024EEEEEEEEDaRKT1_ENKUlDpRKT_E_clIJS5_S6_EEEDaSE_:
[----:B------:R-:W-:Y:S02]  /*e160*/  IADD3 R2, R1, 0x1680, RZ ;  /* 0x0000168001027810 */ /* 0x000fe40007ffe0ff */
[----:B------:R-:W-:Y:S02]  /*e170*/  MOV R6, 0xe1a0 ;  /* 0x0000e1a000067802 */ /* 0x000fe40000000f00 */
[----:B------:R-:W-:Y:S02]  /*e180*/  IADD3 R2, R2, c[0x0][0x20], RZ ;  /* 0x0000080002027a10 */ /* 0x000fe40007ffe0ff */
[----:B------:R-:W-:Y:S05]  /*e190*/  CALL.REL.NOINC `($_ZN7cutlass13device_kernelIN5flash19enable_sm80_to_sm89INS1_16FlashAttnBwdSm80INS1_25CollectiveMainloopBwdSm80ILi2ELi2EN4cute5tupleIJNS5_1CILi128EEES8_NS7_ILi64EEEEEENS_10bfloat16_tEfNS_4arch4Sm80ELb1ELb0ELb1ELb1ELb0ELb0ELb0ELb0ELi2ELi4ELi4ELi4ELb0EEENS1_21CollectiveEpilogueBwdISA_SB_SD_Li256ELb1ELb0ELi2EEENS1_25SingleTileBwdLPTSchedulerILb1ELi128ELb0EEEEEEEEEvNT_6ParamsE$_ZN4cute3eso3ESOILb0ELb1EJNS_5tupleIJiiEEENS_1CILi1024EEEEEC2ERKS3_RKS5_) ;  /* 0xffffa8a000007944 */ /* 0x000fea0003c3ffff */
[----:B-1----:R1:W5:Y:S01]  /*e1a0*/  LDL.64 R2, [R1+0x1680] ;  /* 0x0016800001027983 */ /* 0x0023620000100a00 */
[----:B------:R-:W-:-:S04]  /*e1b0*/  MOV R5, 0x0 ;  /* 0x0000000000057802 */ /* 0x000fc80000000f00 */
[----:B------:R-:W-:Y:S05]  /*e1c0*/  RET.REL.NODEC R4 `(_ZN7cutlass13device_kernelIN5flash19enable_sm80_to_sm89INS1_16FlashAttnBwdSm80INS1_25CollectiveMainloopBwdSm80ILi2ELi2EN4cute5tupleIJNS5_1CILi128EEES8_NS7_ILi64EEEEEENS_10bfloat16_tEfNS_4arch4Sm80ELb1ELb0ELb1ELb1ELb0ELb0ELb0ELb0ELi2ELi4ELi4ELi4ELb0EEENS1_21CollectiveEpilogueBwdISA_SB_SD_Li256ELb1ELb0ELi2EEENS1_25SingleTileBwdLPTSchedulerILb1ELi128ELb0EEEEEEEEEvNT_6ParamsE) ;  /* 0xffff1e3004007950 */ /* 0x000fea0003c3ffff */
        .type           $_ZN7cutlass13device_kernelIN5flash19enable_sm80_to_sm89INS1_16FlashAttnBwdSm80INS1_25CollectiveMainloopBwdSm80ILi2ELi2EN4cute5tupleIJNS5_1CILi128EEES8_NS7_ILi64EEEEEENS_10bfloat16_tEfNS_4arch4Sm80ELb1ELb0ELb1ELb1ELb0ELb0ELb0ELb0ELi2ELi4ELi4ELi4ELb0EEENS1_21CollectiveEpilogueBwdISA_SB_SD_Li256ELb1ELb0ELi2EEENS1_25SingleTileBwdLPTSchedulerILb1ELi128ELb0EEEEEEEEEvNT_6ParamsE$_ZZN4cute5sliceINS_5tupleIJNS1_IJNS_10UnderscoreENS_1CILi0EEEEEENS1_IJS4_S2_EEEEEENS1_IJNS1_IJNS1_IJNS3_ILi1EEES4_EEES4_EEENS1_IJNS1_IJS4_S4_EEEiEEEEEEEEDaRKT_RKT0_ENKUlRKT_RKT0_E_clIS6_SC_EEDaSM_SP_,@function
        .size           $_ZN7cutlass13device_kernelIN5flash19enable_sm80_to_sm89INS1_16FlashAttnBwdSm80INS1_25CollectiveMainloopBwdSm80ILi2ELi2EN4cute5tupleIJNS5_1CILi128EEES8_NS7_ILi64EEEEEENS_10bfloat16_tEfNS_4arch4Sm80ELb1ELb0ELb1ELb1ELb0ELb0ELb0ELb0ELi2ELi4ELi4ELi4ELb0EEENS1_21CollectiveEpilogueBwdISA_SB_SD_Li256ELb1ELb0ELi2EEENS1_25SingleTileBwdLPTSchedulerILb1ELi128ELb0EEEEEEEEEvNT_6ParamsE$_ZZN4cute5sliceINS_5tupleIJNS1_IJNS_10UnderscoreENS_1CILi0EEEEEENS1_IJS4_S2_EEEEEENS1_IJNS1_IJNS1_IJNS3_ILi1EEES4_EEES4_EEENS1_IJNS1_IJS4_S4_EEEiEEEEEEEEDaRKT_RKT0_ENKUlRKT_RKT0_E_clIS6_SC_EEDaSM_SP_,($_ZN7cutlass13device_kernelIN5flash19enable_sm80_to_sm89INS1_16FlashAttnBwdSm80INS1_25CollectiveMainloopBwdSm80ILi2ELi2EN4cute5tupleIJNS5_1CILi128EEES8_NS7_ILi64EEEEEENS_10bfloat16_tEfNS_4arch4Sm80ELb1ELb0ELb1ELb1ELb0ELb0ELb0ELb0ELi2ELi4ELi4ELi4ELb0EEENS1_21CollectiveEpilogueBwdISA_SB_SD_Li256ELb1ELb0ELi2EEENS1_25SingleTileBwdLPTSchedulerILb1ELi128ELb0EEEEEEEEEvNT_6ParamsE$_ZZN4cute5sliceINS_5tupleIJNS_10UnderscoreES2_NS_1CILi0EEEEEENS1_IJNS1_IJNS3_ILi1EEES4_EEEiNS3_ILi1024EEEEEEEEDaRKT_RKT0_ENKUlRKT_RKT0_E_clIS2_iEEDaSI_SL_ - $_ZN7cutlass13device_kernelIN5flash19enable_sm80_to_sm89INS1_16FlashAttnBwdSm80INS1_25CollectiveMainloopBwdSm80ILi2ELi2EN4cute5tupleIJNS5_1CILi128EEES8_NS7_ILi64EEEEEENS_10bfloat16_tEfNS_4arch4Sm80ELb1ELb0ELb1ELb1ELb0ELb0ELb0ELb0ELi2ELi4ELi4ELi4ELb0EEENS1_21CollectiveEpilogueBwdISA_SB_SD_Li256ELb1ELb0ELi2EEENS1_25SingleTileBwdLPTSchedulerILb1ELi128ELb0EEEEEEEEEvNT_6ParamsE$_ZZN4cute5sliceINS_5tupleIJNS1_IJNS_10UnderscoreENS_1CILi0EEEEEENS1_IJS4_S2_EEEEEENS1_IJNS1_IJNS1_IJNS3_ILi1EEES4_EEES4_EEENS1_IJNS1_IJS4_S4_EEEiEEEEEEEEDaRKT_RKT0_ENKUlRKT_RKT0_E_clIS6_SC_EEDaSM_SP_)
$_ZN7cutlass13device_kernelIN5flash19enable_sm80_to_sm89INS1_16FlashAttnBwdSm80INS1_25CollectiveMainloopBwdSm80ILi2ELi2EN4cute5tupleIJNS5_1CILi128EEES8_NS7_ILi64EEEEEENS_10bfloat16_tEfNS_4arch4Sm80ELb1ELb0ELb1ELb1ELb0ELb0ELb0ELb0ELi2ELi4ELi4ELi4ELb0EEENS1_21CollectiveEpilogueBwdISA_SB_SD_Li256ELb1ELb0ELi2EEENS1_25SingleTileBwdLPTSchedulerILb1ELi128ELb0EEEEEEEEEvNT_6ParamsE$_ZZN4cute5sliceINS_5tupleIJNS1_IJNS_10UnderscoreENS_1CILi0EEEEEENS1_IJS4_S2_EEEEEENS1_IJNS1_IJNS1_IJNS3_ILi1EEES4_EEES4_EEENS1_IJNS1_IJS4_S4_EEEiEEEEEEEEDaRKT_RKT0_ENKUlRKT_RKT0_E_clIS6_SC_EEDaSM_SP_:
[----:B------:R-:W-:Y:S02]  /*e1d0*/  MOV R10, 0xe1f0 ;  /* 0x0000e1f0000a7802 */ /* 0x000fe40000000f00 */
[----:B------:R-:W-:Y:S05]  /*e1e0*/  CALL.REL.NOINC `($_ZN7cutlass13device_kernelIN5flash19enable_sm80_to_sm89INS1_16FlashAttnBwdSm80INS1_25CollectiveMainloopBwdSm80ILi2ELi2EN4cute5tupleIJNS5_1CILi128EEES8_NS7_ILi64EEEEEENS_10bfloat16_tEfNS_4arch4Sm80ELb1ELb0ELb1ELb1ELb0ELb0ELb0ELb0ELi2ELi4ELi4ELi4ELb0EEENS1_21CollectiveEpilogueBwdISA_SB_SD_Li256ELb1ELb0ELi2EEENS1_25SingleTileBwdLPTSchedulerILb1ELi128ELb0EEEEEEEEEvNT_6ParamsE$_ZZN4cute6detail10lift_sliceINS_5tupleIJNS_1CILi0EEENS_10UnderscoreEEEENS2_IJNS2_IJS4_S4_EEEiEEEEEDaRKT_RKT0_ENKUlRKT_RKT0_E_clIS5_iEEDaSH_SK_) ;  /* 0x000002a000007944 */ /* 0x000fea0003c00000 */
[----:B------:R-:W-:Y:S02]  /*e1f0*/  MOV R10, 0xe210 ;  /* 0x0000e210000a7802 */ /* 0x000fe40000000f00 */
[----:B-1---5:R-:W-:Y:S05]  /*e200*/  CALL.REL.NOINC `($_ZN7cutlass13device_kernelIN5flash19enable_sm80_to_sm89INS1_16FlashAttnBwdSm80INS1_25CollectiveMainloopBwdSm80ILi2ELi2EN4cute5tupleIJNS5_1CILi128EEES8_NS7_ILi64EEEEEENS_10bfloat16_tEfNS_4arch4Sm80ELb1ELb0ELb1ELb1ELb0ELb0ELb0ELb0ELi2ELi4ELi4ELi4ELb0EEENS1_21CollectiveEpilogueBwdISA_SB_SD_Li256ELb1ELb0ELi2EEENS1_25SingleTileBwdLPTSchedulerILb1ELi128ELb0EEEEEEEEEvNT_6ParamsE$_ZZN4cute12filter_tupleINS_5tupleIJNS_1CILi0EEENS_10UnderscoreEEEENS1_IJNS1_IJS3_S3_EEEiEEEZNS_6detail10lift_sliceIS5_S7_EEDaRKT_RKT0_EUlRKT_RKT0_E_EEDaSC_SF_OT1_ENKUlDpSI_E_clIJNS1_IJEEENS1_IJiEEEEEEDaSP_) ;  /* 0xffffef5000007944 */ /* 0x022fea0003c3ffff */
[----:B------:R-:W-:Y:S02]  /*e210*/  MOV R7, 0x0 ;  /* 0x0000000000077802 */ /* 0x000fe40000000f00 */
[----:B-----5:R-:W-:Y:S02]  /*e220*/  MOV R3, R2 ;  /* 0x0000000200037202 */ /* 0x020fe40000000f00 */
[----:B------:R-:W-:Y:S05]  /*e230*/  RET.REL.NODEC R6 `(_ZN7cutlass13device_kernelIN5flash19enable_sm80_to_sm89INS1_16FlashAttnBwdSm80INS1_25CollectiveMainloopBwdSm80ILi2ELi2EN4cute5tupleIJNS5_1CILi128EEES8_NS7_ILi64EEEEEENS_10bfloat16_tEfNS_4arch4Sm80ELb1ELb0ELb1ELb1ELb0ELb0ELb0ELb0ELi2ELi4ELi4ELi4ELb0EEENS1_21CollectiveEpilogueBwdISA_SB_SD_Li256ELb1ELb0ELi2EEENS1_25SingleTileBwdLPTSchedulerILb1ELi128ELb0EEEEEEEEEvNT_6ParamsE) ;  /* 0xffff1dc006007950 */ /* 0x000fea0003c3ffff */
        .type           $_ZN7cutlass13device_kernelIN5flash19enable_sm80_to_sm89INS1_16FlashAttnBwdSm80INS1_25CollectiveMainloopBwdSm80ILi2ELi2EN4cute5tupleIJNS5_1CILi128EEES8_NS7_ILi64EEEEEENS_10bfloat16_tEfNS_4arch4Sm80ELb1ELb0ELb1ELb1ELb0ELb0ELb0ELb0ELi2ELi4ELi4ELi4ELb0EEENS1_21CollectiveEpilogueBwdISA_SB_SD_Li256ELb1ELb0ELi2EEENS1_25SingleTileBwdLPTSchedulerILb1ELi128ELb0EEEEEEEEEvNT_6ParamsE$_ZZN4cute5sliceINS_5tupleIJNS_10UnderscoreES2_NS_1CILi0EEEEEENS1_IJNS1_IJNS3_ILi1EEES4_EEEiNS3_ILi1024EEEEEEEEDaRKT_RKT0_ENKUlRKT_RKT0_E_clIS2_iEEDaSI_SL_,@function
        .size           $_ZN7cutlass13device_kernelIN5flash19enable_sm80_to_sm89INS1_16FlashAttnBwdSm80INS1_25CollectiveMainloopBwdSm80ILi2ELi2EN4cute5tupleIJNS5_1CILi128EEES8_NS7_ILi64EEEEEENS_10bfloat16_tEfNS_4arch4Sm80ELb1ELb0ELb1ELb1ELb0ELb0ELb0ELb0ELi2ELi4ELi4ELi4ELb0EEENS1_21CollectiveEpilogueBwdISA_SB_SD_Li256ELb1ELb0ELi2EEENS1_25SingleTileBwdLPTSchedulerILb1ELi128ELb0EEEEEEEEEvNT_6ParamsE$_ZZN4cute5sliceINS_5tupleIJNS_10UnderscoreES2_NS_1CILi0EEEEEENS1_IJNS1_IJNS3_ILi1EEES4_EEEiNS3_ILi1024EEEEEEEEDaRKT_RKT0_ENKUlRKT_RKT0_E_clIS2_iEEDaSI_SL_,($_ZN7cutlass13device_kernelIN5flash19enable_sm80_to_sm89INS1_16FlashAttnBwdSm80INS1_25CollectiveMainloopBwdSm80ILi2ELi2EN4cute5tupleIJNS5_1CILi128EEES8_NS7_ILi64EEEEEENS_10bfloat16_tEfNS_4arch4Sm80ELb1ELb0ELb1ELb1ELb0ELb0ELb0ELb0ELi2ELi4ELi4ELi4ELb0EEENS1_21CollectiveEpilogueBwdISA_SB_SD_Li256ELb1ELb0ELi2EEENS1_25SingleTileBwdLPTSchedulerILb1ELi128ELb0EEEEEEEEEvNT_6ParamsE$_ZZN4cute5sliceINS_5tupleIJNS_10UnderscoreES2_S2_iEEENS1_IJNS1_IJNS_1CILi1EEENS4_ILi0EEEEEENS4_ILi4096EEENS1_IJiiEEENS1_IJS6_NS4_ILi8192EEEEEEEEEEEDaRKT_RKT0_ENKUlRKT_RKT0_E_clIS2_S9_EEDaSL_SO_ - $_ZN7cutlass13device_kernelIN5flash19enable_sm80_to_sm89INS1_16FlashAttnBwdSm80INS1_25CollectiveMainloopBwdSm80ILi2ELi2EN4cute5tupleIJNS5_1CILi128EEES8_NS7_ILi64EEEEEENS_10bfloat16_tEfNS_4arch4Sm80ELb1ELb0ELb1ELb1ELb0ELb0ELb0ELb0ELi2ELi4ELi4ELi4ELb0EEENS1_21CollectiveEpilogueBwdISA_SB_SD_Li256ELb1ELb0ELi2EEENS1_25SingleTileBwdLPTSchedulerILb1ELi128ELb0EEEEEEEEEvNT_6ParamsE$_ZZN4cute5sliceINS_5tupleIJNS_10UnderscoreES2_NS_1CILi0EEEEEENS1_IJNS1_IJNS3_ILi1EEES4_EEEiNS3_ILi1024EEEEEEEEDaRKT_RKT0_ENKUlRKT_RKT0_E_clIS2_iEEDaSI_SL_)
$_ZN7cutlass13device_kernelIN5flash19enable_sm80_to_sm89INS1_16FlashAttnBwdSm80INS1_25CollectiveMainloopBwdSm80ILi2ELi2EN4cute5tupleIJNS5_1CILi128EEES8_NS7_ILi64EEEEEENS_10bfloat16_tEfNS_4arch4Sm80ELb1ELb0ELb1ELb1ELb0ELb0ELb0ELb0ELi2ELi4ELi4ELi4ELb0EEENS1_21CollectiveEpilogueBwdISA_SB_SD_Li256ELb1ELb0ELi2EEENS1_25SingleTileBwdLPTSchedulerILb1ELi128ELb0EEEEEEEEEvNT_6ParamsE$_ZZN4cute5sliceINS_5tupleIJNS_10UnderscoreES2_NS_1CILi0EEEEEENS1_IJNS1_IJNS3_ILi1EEES4_EEEiNS3_ILi1024EEEEEEEEDaRKT_RKT0_ENKUlRKT_RKT0_E_clIS2_iEEDaSI_SL_:
[----:B------:R-:W-:Y:S02]  /*e240*/  IADD3 R2, R1, 0x1680, RZ ;  /* 0x0000168001027810 */ /* 0x000fe40007ffe0ff */
[----:B------:R-:W-:Y:S02]  /*e250*/  MOV R8, 0xe280 ;  /* 0x0000e28000087802 */ /* 0x000fe40000000f00 */
[----:B------:R-:W-:Y:S02]  /*e260*/  IADD3 R2, R2, c[0x0][0x20], RZ ;  /* 0x0000080002027a10 */ /* 0x000fe40007ffe0ff */
[----:B------:R-:W-:Y:S05]  /*e270*/  CALL.REL.NOINC `($_ZN7cutlass13device_kernelIN5flash19enable_sm80_to_sm89INS1_16FlashAttnBwdSm80INS1_25CollectiveMainloopBwdSm80ILi2ELi2EN4cute5tupleIJNS5_1CILi128EEES8_NS7_ILi64EEEEEENS_10bfloat16_tEfNS_4arch4Sm80ELb1ELb0ELb1ELb1ELb0ELb0ELb0ELb0ELi2ELi4ELi4ELi4ELb0EEENS1_21CollectiveEpilogueBwdISA_SB_SD_Li256ELb1ELb0ELi2EEENS1_25SingleTileBwdLPTSchedulerILb1ELi128ELb0EEEEEEEEEvNT_6ParamsE$_ZN4cute3eso3ESOILb0ELb1EJiEEC2ERKi) ;  /* 0xffffa8c000007944 */ /* 0x000fea0003c3ffff */
[----:B-1----:R1:W5:Y:S01]  /*e280*/  LDL R3, [R1+0x1680] ;  /* 0x0016800001037983 */ /* 0x0023620000100800 */
[----:B------:R-:W-:-:S04]  /*e290*/  MOV R11, 0x0 ;  /* 0x00000000000b7802 */ /* 0x000fc80000000f00 */
[----:B------:R-:W-:Y:S05]  /*e2a0*/  RET.REL.NODEC R10 `(_ZN7cutlass13device_kernelIN5flash19enable_sm80_to_sm89INS1_16FlashAttnBwdSm80INS1_25CollectiveMainloopBwdSm80ILi2ELi2EN4cute5tupleIJNS5_1CILi128EEES8_NS7_ILi64EEEEEENS_10bfloat16_tEfNS_4arch4Sm80ELb1ELb0ELb1ELb1ELb0ELb0ELb0ELb0ELi2ELi4ELi4ELi4ELb0EEENS1_21CollectiveEpilogueBwdISA_SB_SD_Li256ELb1ELb0ELi2EEENS1_25SingleTileBwdLPTSchedulerILb1ELi128ELb0EEEEEEEEEvNT_6ParamsE) ;  /* 0xffff1d500a007950 */ /* 0x000fea0003c3ffff */
        .type           $_ZN7cutlass13device_kernelIN5flash19enable_sm80_to_sm89INS1_16FlashAttnBwdSm80INS1_25CollectiveMainloopBwdSm80ILi2ELi2EN4cute5tupleIJNS5_1CILi128EEES8_NS7_ILi64EEEEEENS_10bfloat16_tEfNS_4arch4Sm80ELb1ELb0ELb1ELb1ELb0ELb0ELb0ELb0ELi2ELi4ELi4ELi4ELb0EEENS1_21CollectiveEpilogueBwdISA_SB_SD_Li256ELb1ELb0ELi2EEENS1_25SingleTileBwdLPTSchedulerILb1ELi128ELb0EEEEEEEEEvNT_6ParamsE$_ZZN4cute5sliceINS_5tupleIJNS_10UnderscoreES2_S2_iEEENS1_IJNS1_IJNS_1CILi1EEENS4_ILi0EEEEEENS4_ILi4096EEENS1_IJiiEEENS1_IJS6_NS4_ILi8192EEEEEEEEEEEDaRKT_RKT0_ENKUlRKT_RKT0_E_clIS2_S9_EEDaSL_SO_,@function
        .size           $_ZN7cutlass13device_kernelIN5flash19enable_sm80_to_sm89INS1_16FlashAttnBwdSm80INS1_25CollectiveMainloopBwdSm80ILi2ELi2EN4cute5tupleIJNS5_1CILi128EEES8_NS7_ILi64EEEEEENS_10bfloat16_tEfNS_4arch4Sm80ELb1ELb0ELb1ELb1ELb0ELb0ELb0ELb0ELi2ELi4ELi4ELi4ELb0EEENS1_21CollectiveEpilogueBwdISA_SB_SD_Li256ELb1ELb0ELi2EEENS1_25SingleTileBwdLPTSchedulerILb1ELi128ELb0EEEEEEEEEvNT_6ParamsE$_ZZN4cute5sliceINS_5tupleIJNS_10UnderscoreES2_S2_iEEENS1_IJNS1_IJNS_1CILi1EEENS4_ILi0EEEEEENS4_ILi4096EEENS1_IJiiEEENS1_IJS6_NS4_ILi8192EEEEEEEEEEEDaRKT_RKT0_ENKUlRKT_RKT0_E_clIS2_S9_EEDaSL_SO_,($_ZN7cutlass13device_kernelIN5flash19enable_sm80_to_sm89INS1_16FlashAttnBwdSm80INS1_25CollectiveMainloopBwdSm80ILi2ELi2EN4cute5tupleIJNS5_1CILi128EEES8_NS7_ILi64EEEEEENS_10bfloat16_tEfNS_4arch4Sm80ELb1ELb0ELb1ELb1ELb0ELb0ELb0ELb0ELi2ELi4ELi4ELi4ELb0EEENS1_21CollectiveEpilogueBwdISA_SB_SD_Li256ELb1ELb0ELi2EEENS1_25SingleTileBwdLPTSchedulerILb1ELi128ELb0EEEEEEEEEvNT_6ParamsE$_ZZN4cute5sliceINS_5tupleIJNS_10UnderscoreES2_S2_iEEENS1_IJNS1_IJNS_1CILi1EEENS4_ILi0EEEEEEiNS4_ILi1024EEENS4_ILi8192EEEEEEEEDaRKT_RKT0_ENKUlRKT_RKT0_E_clIS2_iEEDaSJ_SM_ - $_ZN7cutlass13device_kernelIN5flash19enable_sm80_to_sm89INS1_16FlashAttnBwdSm80INS1_25CollectiveMainloopBwdSm80ILi2ELi2EN4cute5tupleIJNS5_1CILi128EEES8_NS7_ILi64EEEEEENS_10bfloat16_tEfNS_4arch4Sm80ELb1ELb0ELb1ELb1ELb0ELb0ELb0ELb0ELi2ELi4ELi4ELi4ELb0EEENS1_21CollectiveEpilogueBwdISA_SB_SD_Li256ELb1ELb0ELi2EEENS1_25SingleTileBwdLPTSchedulerILb1ELi128ELb0EEEEEEEEEvNT_6ParamsE$_ZZN4cute5sliceINS_5tupleIJNS_10UnderscoreES2_S2_iEEENS1_IJNS1_IJNS_1CILi1EEENS4_ILi0EEEEEENS4_ILi4096EEENS1_IJiiEEENS1_IJS6_NS4_ILi8192EEEEEEEEEEEDaRKT_RKT0_ENKUlRKT_RKT0_E_clIS2_S9_EEDaSL_SO_)
$_ZN7cutlass13device_kernelIN5flash19enable_sm80_to_sm89INS1_16FlashAttnBwdSm80INS1_25CollectiveMainloopBwdSm80ILi2ELi2EN4cute5tupleIJNS5_1CILi128EEES8_NS7_ILi64EEEEEENS_10bfloat16_tEfNS_4arch4Sm80ELb1ELb0ELb1ELb1ELb0ELb0ELb0ELb0ELi2ELi4ELi4ELi4ELb0EEENS1_21CollectiveEpilogueBwdISA_SB_SD_Li256ELb1ELb0ELi2EEENS1_25SingleTileBwdLPTSchedulerILb1ELi128ELb0EEEEEEEEEvNT_6ParamsE$_ZZN4cute5sliceINS_5tupleIJNS_10UnderscoreES2_S2_iEEENS1_IJNS1_IJNS_1CILi1EEENS4_ILi0EEEEEENS4_ILi4096EEENS1_IJiiEEENS1_IJS6_NS4_ILi8192EEEEEEEEEEEDaRKT_RKT0_ENKUlRKT_RKT0_E_clIS2_S9_EEDaSL_SO_:
[----:B------:R-:W-:Y:S02]  /*e2b0*/  IADD3 R2, R1, 0x1380, RZ ;  /* 0x0000138001027810 */ /* 0x000fe40007ffe0ff */
[----:B------:R-:W-:Y:S02]  /*e2c0*/  MOV R6, 0xe2f0 ;  /* 0x0000e2f000067802 */ /* 0x000fe40000000f00 */
[----:B------:R-:W-:Y:S02]  /*e2d0*/  IADD3 R2, R2, c[0x0][0x20], RZ ;  /* 0x0000080002027a10 */ /* 0x000fe40007ffe0ff */
[----:B------:R-:W-:Y:S05]  /*e2e0*/  CALL.REL.NOINC `($_ZN7cutlass13device_kernelIN5flash19enable_sm80_to_sm89INS1_16FlashAttnBwdSm80INS1_25CollectiveMainloopBwdSm80ILi2ELi2EN4cute5tupleIJNS5_1CILi128EEES8_NS7_ILi64EEEEEENS_10bfloat16_tEfNS_4arch4Sm80ELb1ELb0ELb1ELb1ELb0ELb0ELb0ELb0ELi2ELi4ELi4ELi4ELb0EEENS1_21CollectiveEpilogueBwdISA_SB_SD_Li256ELb1ELb0ELi2EEENS1_25SingleTileBwdLPTSchedulerILb1ELi128ELb0EEEEEEEEEvNT_6ParamsE$_ZN4cute3eso3ESOILb0ELb1EJNS_5tupleIJiiEEEEEC2ERKS3_) ;  /* 0xffffa6f000007944 */ /* 0x000fea0003c3ffff */
[----:B-1----:R1:W5:Y:S01]  /*e2f0*/  LDL.64 R2, [R1+0x1380] ;  /* 0x0013800001027983 */ /* 0x0023620000100a00 */
[----:B------:R-:W-:-:S04]  /*e300*/  MOV R5, 0x0 ;  /* 0x0000000000057802 */ /* 0x000fc80000000f00 */
[----:B------:R-:W-:Y:S05]  /*e310*/  RET.REL.NODEC R4 `(_ZN7cutlass13device_kernelIN5flash19enable_sm80_to_sm89INS1_16FlashAttnBwdSm80INS1_25CollectiveMainloopBwdSm80ILi2ELi2EN4cute5tupleIJNS5_1CILi128EEES8_NS7_ILi64EEEEEENS_10bfloat16_tEfNS_4arch4Sm80ELb1ELb0ELb1ELb1ELb0ELb0ELb0ELb0ELi2ELi4ELi4ELi4ELb0EEENS1_21CollectiveEpilogueBwdISA_SB_SD_Li256ELb1ELb0ELi2EEENS1_25SingleTileBwdLPTSchedulerILb1ELi128ELb0EEEEEEEEEvNT_6ParamsE) ;  /* 0xffff1ce004007950 */ /* 0x000fea0003c3ffff */
        .type           $_ZN7cutlass13device_kernelIN5flash19enable_sm80_to_sm89INS1_16FlashAttnBwdSm80INS1_25CollectiveMainloopBwdSm80ILi2ELi2EN4cute5tupleIJNS5_1CILi128EEES8_NS7_ILi64EEEEEENS_10bfloat16_tEfNS_4arch4Sm80ELb1ELb0ELb1ELb1ELb0ELb0ELb0ELb0ELi2ELi4ELi4ELi4ELb0EEENS1_21CollectiveEpilogueBwdISA_SB_SD_Li256ELb1ELb0ELi2EEENS1_25SingleTileBwdLPTSchedulerILb1ELi128ELb0EEEEEEEEEvNT_6ParamsE$_ZZN4cute5sliceINS_5tupleIJNS_10UnderscoreES2_S2_iEEENS1_IJNS1_IJNS_1CILi1EEENS4_ILi0EEEEEEiNS4_ILi1024EEENS4_ILi8192EEEEEEEEDaRKT_RKT0_ENKUlRKT_RKT0_E_clIS2_iEEDaSJ_SM_,@function
        .size           $_ZN7cutlass13device_kernelIN5flash19enable_sm80_to_sm89INS1_16FlashAttnBwdSm80INS1_25CollectiveMainloopBwdSm80ILi2ELi2EN4cute5tupleIJNS5_1CILi128EEES8_NS7_ILi64EEEEEENS_10bfloat16_tEfNS_4arch4Sm80ELb1ELb0ELb1ELb1ELb0ELb0ELb0ELb0ELi2ELi4ELi4ELi4ELb0EEENS1_21CollectiveEpilogueBwdISA_SB_SD_Li256ELb1ELb0ELi2EEENS1_25SingleTileBwdLPTSchedulerILb1ELi128ELb0EEEEEEEEEvNT_6ParamsE$_ZZN4cute5sliceINS_5tupleIJNS_10UnderscoreES2_S2_iEEENS1_IJNS1_IJNS_1CILi1EEENS4_ILi0EEEEEEiNS4_ILi1024EEENS4_ILi8192EEEEEEEEDaRKT_RKT0_ENKUlRKT_RKT0_E_clIS2_iEEDaSJ_SM_,($_ZN7cutlass13device_kernelIN5flash19enable_sm80_to_sm89INS1_16FlashAttnBwdSm80INS1_25CollectiveMainloopBwdSm80ILi2ELi2EN4cute5tupleIJNS5_1CILi128EEES8_NS7_ILi64EEEEEENS_10bfloat16_tEfNS_4arch4Sm80ELb1ELb0ELb1ELb1ELb0ELb0ELb0ELb0ELi2ELi4ELi4ELi4ELb0EEENS1_21CollectiveEpilogueBwdISA_SB_SD_Li256ELb1ELb0ELi2EEENS1_25SingleTileBwdLPTSchedulerILb1ELi128ELb0EEEEEEEEEvNT_6ParamsE$_ZZN4cute5sliceINS_5tupleIJNS_10UnderscoreES2_S2_iEEENS1_IJNS1_IJNS_1CILi1EEENS4_ILi0EEEEEElS6_lEEEEEDaRKT_RKT0_ENKUlRKT_RKT0_E_clIS2_lEEDaSH_SK_ - $_ZN7cutlass13device_kernelIN5flash19enable_sm80_to_sm89INS1_16FlashAttnBwdSm80INS1_25CollectiveMainloopBwdSm80ILi2ELi2EN4cute5tupleIJNS5_1CILi128EEES8_NS7_ILi64EEEEEENS_10bfloat16_tEfNS_4arch4Sm80ELb1ELb0ELb1ELb1ELb0ELb0ELb0ELb0ELi2ELi4ELi4ELi4ELb0EEENS1_21CollectiveEpilogueBwdISA_SB_SD_Li256ELb1ELb0ELi2EEENS1_25SingleTileBwdLPTSchedulerILb1ELi128ELb0EEEEEEEEEvNT_6ParamsE$_ZZN4cute5sliceINS_5tupleIJNS_10UnderscoreES2_S2_iEEENS1_IJNS1_IJNS_1CILi1EEENS4_ILi0EEEEEEiNS4_ILi1024EEENS4_ILi8192EEEEEEEEDaRKT_RKT0_ENKUlRKT_RKT0_E_clIS2_iEEDaSJ_SM_)
$_ZN7cutlass13device_kernelIN5flash19enable_sm80_to_sm89INS1_16FlashAttnBwdSm80INS1_25CollectiveMainloopBwdSm80ILi2ELi2EN4cute5tupleIJNS5_1CILi128EEES8_NS7_ILi64EEEEEENS_10bfloat16_tEfNS_4arch4Sm80ELb1ELb0ELb1ELb1ELb0ELb0ELb0ELb0ELi2ELi4ELi4ELi4ELb0EEENS1_21CollectiveEpilogueBwdISA_SB_SD_Li256ELb1ELb0ELi2EEENS1_25SingleTileBwdLPTSchedulerILb1ELi128ELb0EEEEEEEEEvNT_6ParamsE$_ZZN4cute5sliceINS_5tupleIJNS_10UnderscoreES2_S2_iEEENS1_IJNS1_IJNS_1CILi1EEENS4_ILi0EEEEEEiNS4_ILi1024EEENS4_ILi8192EEEEEEEEDaRKT_RKT0_ENKUlRKT_RKT0_E_clIS2_iEEDaSJ_SM_:
[----:B------:R-:W-:Y:S02]  /*e320*/  IADD3 R2, R1, 0x1380, RZ ;  /* 0x0000138001027810 */ /* 0x000fe40007ffe0ff */
[----:B------:R-:W-:Y:S02]  /*e330*/  MOV R8, 0xe360 ;  /* 0x0000e36000087802 */ /* 0x000fe40000000f00 */
[----:B------:R-:W-:Y:S02]  /*e340*/  IADD3 R2, R2, c[0x0][0x20], RZ ;  /* 0x0000080002027a10 */ /* 0x000fe40007ffe0ff */
[----:B------:R-:W-:Y:S05]  /*e350*/  CALL.REL.NOINC `($_ZN7cutlass13device_kernelIN5flash19enable_sm80_to_sm89INS1_16FlashAttnBwdSm80INS1_25CollectiveMainloopBwdSm80ILi2ELi2EN4cute5tupleIJNS5_1CILi128EEES8_NS7_ILi64EEEEEENS_10bfloat16_tEfNS_4arch4Sm80ELb1ELb0ELb1ELb1ELb0ELb0ELb0ELb0ELi2ELi4ELi4ELi4ELb0EEENS1_21CollectiveEpilogueBwdISA_SB_SD_Li256ELb1ELb0ELi2EEENS1_25SingleTileBwdLPTSchedulerILb1ELi128ELb0EEEEEEEEEvNT_6ParamsE$_ZN4cute3eso3ESOILb0ELb1EJiEEC2ERKi) ;  /* 0xffffa7e000007944 */ /* 0x000fea0003c3ffff */
[----:B-1----:R1:W5:Y:S01]  /*e360*/  LDL R3, [R1+0x1380] ;  /* 0x0013800001037983 */ /* 0x0023620000100800 */
[----:B------:R-:W-:Y:S02]  /*e370*/  MOV R8, R4 ;  /* 0x0000000400087202 */ /* 0x000fe40000000f00 */
[----:B------:R-:W-:-:S04]  /*e380*/  MOV R9, 0x0 ;  /* 0x0000000000097802 */ /* 0x000fc80000000f00 */
[----:B------:R-:W-:Y:S05]  /*e390*/  RET.REL.NODEC R8 `(_ZN7cutlass13device_kernelIN5flash19enable_sm80_to_sm89INS1_16FlashAttnBwdSm80INS1_25CollectiveMainloopBwdSm80ILi2ELi2EN4cute5tupleIJNS5_1CILi128EEES8_NS7_ILi64EEEEEENS_10bfloat16_tEfNS_4arch4Sm80ELb1ELb0ELb1ELb1ELb0ELb0ELb0ELb0ELi2ELi4ELi4ELi4ELb0EEENS1_21CollectiveEpilogueBwdISA_SB_SD_Li256ELb1ELb0ELi2EEENS1_25SingleTileBwdLPTSchedulerILb1ELi128ELb0EEEEEEEEEvNT_6ParamsE) ;  /* 0xffff1c6008007950 */ /* 0x000fea0003c3ffff */
        .type           $_ZN7cutlass13device_kernelIN5flash19enable_sm80_to_sm89INS1_16FlashAttnBwdSm80INS1_25CollectiveMainloopBwdSm80ILi2ELi2EN4cute5tupleIJNS5_1CILi128EEES8_NS7_ILi64EEEEEENS_10bfloat16_tEfNS_4arch4Sm80ELb1ELb0ELb1ELb1ELb0ELb0ELb0ELb0ELi2ELi4ELi4ELi4ELb0EEENS1_21CollectiveEpilogueBwdISA_SB_SD_Li256ELb1ELb0ELi2EEENS1_25SingleTileBwdLPTSchedulerILb1ELi128ELb0EEEEEEEEEvNT_6ParamsE$_ZZN4cute5sliceINS_5tupleIJNS_10UnderscoreES2_S2_iEEENS1_IJNS1_IJNS_1CILi1EEENS4_ILi0EEEEEElS6_lEEEEEDaRKT_RKT0_ENKUlRKT_RKT0_E_clIS2_lEEDaSH_SK_,@function
        .size           $_ZN7cutlass13device_kernelIN5flash19enable_sm80_to_sm89INS1_16FlashAttnBwdSm80INS1_25CollectiveMainloopBwdSm80ILi2ELi2EN4cute5tupleIJNS5_1CILi128EEES8_NS7_ILi64EEEEEENS_10bfloat16_tEfNS_4arch4Sm80ELb1ELb0ELb1ELb1ELb0ELb0ELb0ELb0ELi2ELi4ELi4ELi4ELb0EEENS1_21CollectiveEpilogueBwdISA_SB_SD_Li256ELb1ELb0ELi2EEENS1_25SingleTileBwdLPTSchedulerILb1ELi128ELb0EEEEEEEEEvNT_6ParamsE$_ZZN4cute5sliceINS_5tupleIJNS_10UnderscoreES2_S2_iEEENS1_IJNS1_IJNS_1CILi1EEENS4_ILi0EEEEEElS6_lEEEEEDaRKT_RKT0_ENKUlRKT_RKT0_E_clIS2_lEEDaSH_SK_,($_ZN7cutlass13device_kernelIN5flash19enable_sm80_to_sm89INS1_16FlashAttnBwdSm80INS1_25CollectiveMainloopBwdSm80ILi2ELi2EN4cute5tupleIJNS5_1CILi128EEES8_NS7_ILi64EEEEEENS_10bfloat16_tEfNS_4arch4Sm80ELb1ELb0ELb1ELb1ELb0ELb0ELb0ELb0ELi2ELi4ELi4ELi4ELb0EEENS1_21CollectiveEpilogueBwdISA_SB_SD_Li256ELb1ELb0ELi2EEENS1_25SingleTileBwdLPTSchedulerILb1ELi128ELb0EEEEEEEEEvNT_6ParamsE$_ZZN4cute5sliceINS_5tupleIJNS_10UnderscoreES2_iEEENS1_IJNS1_IJNS_1CILi1EEENS4_ILi0EEEEEEiNS4_ILi1024EEEEEEEEDaRKT_RKT0_ENKUlRKT_RKT0_E_clIS2_iEEDaSI_SL_ - $_ZN7cutlass13device_kernelIN5flash19enable_sm80_to_sm89INS1_16FlashAttnBwdSm80INS1_25CollectiveMainloopBwdSm80ILi2ELi2EN4cute5tupleIJNS5_1CILi128EEES8_NS7_ILi64EEEEEENS_10bfloat16_tEfNS_4arch4Sm80ELb1ELb0ELb1ELb1ELb0ELb0ELb0ELb0ELi2ELi4ELi4ELi4ELb0EEENS1_21CollectiveEpilogueBwdISA_SB_SD_Li256ELb1ELb0ELi2EEENS1_25SingleTileBwdLPTSchedulerILb1ELi128ELb0EEEEEEEEEvNT_6ParamsE$_ZZN4cute5sliceINS_5tupleIJNS_10UnderscoreES2_S2_iEEENS1_IJNS1_IJNS_1CILi1EEENS4_ILi0EEEEEElS6_lEEEEEDaRKT_RKT0_ENKUlRKT_RKT0_E_clIS2_lEEDaSH_SK_)
$_ZN7cutlass13device_kernelIN5flash19enable_sm80_to_sm89INS1_16FlashAttnBwdSm80INS1_25CollectiveMainloopBwdSm80ILi2ELi2EN4cute5tupleIJNS5_1CILi128EEES8_NS7_ILi64EEEEEENS_10bfloat16_tEfNS_4arch4Sm80ELb1ELb0ELb1ELb1ELb0ELb0ELb0ELb0ELi2ELi4ELi4ELi4ELb0EEENS1_21CollectiveEpilogueBwdISA_SB_SD_Li256ELb1ELb0ELi2EEENS1_25SingleTileBwdLPTSchedulerILb1ELi128ELb0EEEEEEEEEvNT_6ParamsE$_ZZN4cute5sliceINS_5tupleIJNS_10UnderscoreES2_S2_iEEENS1_IJNS1_IJNS_1CILi1EEENS4_ILi0EEEEEElS6_lEEEEEDaRKT_RKT0_ENKUlRKT_RKT0_E_clIS2_lEEDaSH_SK_:
[----:B------:R-:W-:Y:S02]  /*e3a0*/  IADD3 R5, R1, 0x16a8, RZ ;  /* 0x000016a801057810 */ /* 0x000fe40007ffe0ff */
[----:B------:R-:W-:Y:S02]  /*e3b0*/  MOV R6, 0xe3e0 ;  /* 0x0000e3e000067802 */ /* 0x000fe40000000f00 */
[----:B------:R-:W-:Y:S02]  /*e3c0*/  IADD3 R5, R5, c[0x0][0x20], RZ ;  /* 0x0000080005057a10 */ /* 0x000fe40007ffe0ff */
[----:B------:R-:W-:Y:S05]  /*e3d0*/  CALL.REL.NOINC `($_ZN7cutlass13device_kernelIN5flash19enable_sm80_to_sm89INS1_16FlashAttnBwdSm80INS1_25CollectiveMainloopBwdSm80ILi2ELi2EN4cute5tupleIJNS5_1CILi128EEES8_NS7_ILi64EEEEEENS_10bfloat16_tEfNS_4arch4Sm80ELb1ELb0ELb1ELb1ELb0ELb0ELb0ELb0ELi2ELi4ELi4ELi4ELb0EEENS1_21CollectiveEpilogueBwdISA_SB_SD_Li256ELb1ELb0ELi2EEENS1_25SingleTileBwdLPTSchedulerILb1ELi128ELb0EEEEEEEEEvNT_6ParamsE$_ZN4cute3eso3ESOILb0ELb1EJlEEC2ERKl) ;  /* 0xffffa96000007944 */ /* 0x000fea0003c3ffff */
[----:B-1----:R1:W5:Y:S01]  /*e3e0*/  LDL.64 R2, [R1+0x16a8] ;  /* 0x0016a80001027983 */ /* 0x0023620000100a00 */
[----:B------:R-:W-:-:S04]  /*e3f0*/  MOV R5, 0x0 ;  /* 0x0000000000057802 */ /* 0x000fc80000000f00 */
[----:B------:R-:W-:Y:S05]  /*e400*/  RET.REL.NODEC R4 `(_ZN7cutlass13device_kernelIN5flash19enable_sm80_to_sm89INS1_16FlashAttnBwdSm80INS1_25CollectiveMainloopBwdSm80ILi2ELi2EN4cute5tupleIJNS5_1CILi128EEES8_NS7_ILi64EEEEEENS_10bfloat16_tEfNS_4arch4Sm80ELb1ELb0ELb1ELb1ELb0ELb0ELb0ELb0ELi2ELi4ELi4ELi4ELb0EEENS1_21CollectiveEpilogueBwdISA_SB_SD_Li256ELb1ELb0ELi2EEENS1_25SingleTileBwdLPTSchedulerILb1ELi128ELb0EEEEEEEEEvNT_6ParamsE) ;  /* 0xffff1bf004007950 */ /* 0x000fea0003c3ffff */
        .type           $_ZN7cutlass13device_kernelIN5flash19enable_sm80_to_sm89INS1_16FlashAttnBwdSm80INS1_25CollectiveMainloopBwdSm80ILi2ELi2EN4cute5tupleIJNS5_1CILi128EEES8_NS7_ILi64EEEEEENS_10bfloat16_tEfNS_4arch4Sm80ELb1ELb0ELb1ELb1ELb0ELb0ELb0ELb0ELi2ELi4ELi4ELi4ELb0EEENS1_21CollectiveEpilogueBwdISA_SB_SD_Li256ELb1ELb0ELi2EEENS1_25SingleTileBwdLPTSchedulerILb1ELi128ELb0EEEEEEEEEvNT_6ParamsE$_ZZN4cute5sliceINS_5tupleIJNS_10UnderscoreES2_iEEENS1_IJNS1_IJNS_1CILi1EEENS4_ILi0EEEEEEiNS4_ILi1024EEEEEEEEDaRKT_RKT0_ENKUlRKT_RKT0_E_clIS2_iEEDaSI_SL_,@function
        .size           $_ZN7cutlass13device_kernelIN5flash19enable_sm80_to_sm89INS1_16FlashAttnBwdSm80INS1_25CollectiveMainloopBwdSm80ILi2ELi2EN4cute5tupleIJNS5_1CILi128EEES8_NS7_ILi64EEEEEENS_10bfloat16_tEfNS_4arch4Sm80ELb1ELb0ELb1ELb1ELb0ELb0ELb0ELb0ELi2ELi4ELi4ELi4ELb0EEENS1_21CollectiveEpilogueBwdISA_SB_SD_Li256ELb1ELb0ELi2EEENS1_25SingleTileBwdLPTSchedulerILb1ELi128ELb0EEEEEEEEEvNT_6ParamsE$_ZZN4cute5sliceINS_5tupleIJNS_10UnderscoreES2_iEEENS1_IJNS1_IJNS_1CILi1EEENS4_ILi0EEEEEEiNS4_ILi1024EEEEEEEEDaRKT_RKT0_ENKUlRKT_RKT0_E_clIS2_iEEDaSI_SL_,($_ZN7cutlass13device_kernelIN5flash19enable_sm80_to_sm89INS1_16FlashAttnBwdSm80INS1_25CollectiveMainloopBwdSm80ILi2ELi2EN4cute5tupleIJNS5_1CILi128EEES8_NS7_ILi64EEEEEENS_10bfloat16_tEfNS_4arch4Sm80ELb1ELb0ELb1ELb1ELb0ELb0ELb0ELb0ELi2ELi4ELi4ELi4ELb0EEENS1_21CollectiveEpilogueBwdISA_SB_SD_Li256ELb1ELb0ELi2EEENS1_25SingleTileBwdLPTSchedulerILb1ELi128ELb0EEEEEEEEEvNT_6ParamsE$_ZZN4cute6detail10lift_sliceINS_5tupleIJNS_1CILi0EEENS_10UnderscoreEEEENS2_IJNS2_IJS4_S4_EEEiEEEEEDaRKT_RKT0_ENKUlRKT_RKT0_E_clIS5_iEEDaSH_SK_ - $_ZN7cutlass13device_kernelIN5flash19enable_sm80_to_sm89INS1_16FlashAttnBwdSm80INS1_25CollectiveMainloopBwdSm80ILi2ELi2EN4cute5tupleIJNS5_1CILi128EEES8_NS7_ILi64EEEEEENS_10bfloat16_tEfNS_4arch4Sm80ELb1ELb0ELb1ELb1ELb0ELb0ELb0ELb0ELi2ELi4ELi4ELi4ELb0EEENS1_21CollectiveEpilogueBwdISA_SB_SD_Li256ELb1ELb0ELi2EEENS1_25SingleTileBwdLPTSchedulerILb1ELi128ELb0EEEEEEEEEvNT_6ParamsE$_ZZN4cute5sliceINS_5tupleIJNS_10UnderscoreES2_iEEENS1_IJNS1_IJNS_1CILi1EEENS4_ILi0EEEEEEiNS4_ILi1024EEEEEEEEDaRKT_RKT0_ENKUlRKT_RKT0_E_clIS2_iEEDaSI_SL_)
$_ZN7cutlass13device_kernelIN5flash19enable_sm80_to_sm89INS1_16FlashAttnBwdSm80INS1_25CollectiveMainloopBwdSm80ILi2ELi2EN4cute5tupleIJNS5_1CILi128EEES8_NS7_ILi64EEEEEENS_10bfloat16_tEfNS_4arch4Sm80ELb1ELb0ELb1ELb1ELb0ELb0ELb0ELb0ELi2ELi4ELi4ELi4ELb0EEENS1_21CollectiveEpilogueBwdISA_SB_SD_Li256ELb1ELb0ELi2EEENS1_25SingleTileBwdLPTSchedulerILb1ELi128ELb0EEEEEEEEEvNT_6ParamsE$_ZZN4cute5sliceINS_5tupleIJNS_10UnderscoreES2_iEEENS1_IJNS1_IJNS_1CILi1EEENS4_ILi0EEEEEEiNS4_ILi1024EEEEEEEEDaRKT_RKT0_ENKUlRKT_RKT0_E_clIS2_iEEDaSI_SL_:
        /* <DEDUP_REMOVED lines=8> */
        .type           $_ZN7cutlass13device_kernelIN5flash19enable_sm80_to_sm89INS1_16FlashAttnBwdSm80INS1_25CollectiveMainloopBwdSm80ILi2ELi2EN4cute5tupleIJNS5_1CILi128EEES8_NS7_ILi64EEEEEENS_10bfloat16_tEfNS_4arch4Sm80ELb1ELb0ELb1ELb1ELb0ELb0ELb0ELb0ELi2ELi4ELi4ELi4ELb0EEENS1_21CollectiveEpilogueBwdISA_SB_SD_Li256ELb1ELb0ELi2EEENS1_25SingleTileBwdLPTSchedulerILb1ELi128ELb0EEEEEEEEEvNT_6ParamsE$_ZZN4cute6detail10lift_sliceINS_5tupleIJNS_1CILi0EEENS_10UnderscoreEEEENS2_IJNS2_IJS4_S4_EEEiEEEEEDaRKT_RKT0_ENKUlRKT_RKT0_E_clIS5_iEEDaSH_SK_,@function
        .size           $_ZN7cutlass13device_kernelIN5flash19enable_sm80_to_sm89INS1_16FlashAttnBwdSm80INS1_25CollectiveMainloopBwdSm80ILi2ELi2EN4cute5tupleIJNS5_1CILi128EEES8_NS7_ILi64EEEEEENS_10bfloat16_tEfNS_4arch4Sm80ELb1ELb0ELb1ELb1ELb0ELb0ELb0ELb0ELi2ELi4ELi4ELi4ELb0EEENS1_21CollectiveEpilogueBwdISA_SB_SD_Li256ELb1ELb0ELi2EEENS1_25SingleTileBwdLPTSchedulerILb1ELi128ELb0EEEEEEEEEvNT_6ParamsE$_ZZN4cute6detail10lift_sliceINS_5tupleIJNS_1CILi0EEENS_10UnderscoreEEEENS2_IJNS2_IJS4_S4_EEEiEEEEEDaRKT_RKT0_ENKUlRKT_RKT0_E_clIS5_iEEDaSH_SK_,($_ZN7cutlass13device_kernelIN5flash19enable_sm80_to_sm89INS1_16FlashAttnBwdSm80INS1_25CollectiveMainloopBwdSm80ILi2ELi2EN4cute5tupleIJNS5_1CILi128EEES8_NS7_ILi64EEEEEENS_10bfloat16_tEfNS_4arch4Sm80ELb1ELb0ELb1ELb1ELb0ELb0ELb0ELb0ELi2ELi4ELi4ELi4ELb0EEENS1_21CollectiveEpilogueBwdISA_SB_SD_Li256ELb1ELb0ELi2EEENS1_25SingleTileBwdLPTSchedulerILb1ELi128ELb0EEEEEEEEEvNT_6ParamsE$_ZZN4cute6detail16composition_implINS_1CILi2EEEiNS_5tupleIJNS2_ILi1EEES3_EEENS4_IJNS2_ILi0EEES5_EEEEEDaRKT_RKT0_RKT1_RKT2_ENKUlRKT_RKT0_E_clIS3_S5_EEDaSN_SQ_ - $_ZN7cutlass13device_kernelIN5flash19enable_sm80_to_sm89INS1_16FlashAttnBwdSm80INS1_25CollectiveMainloopBwdSm80ILi2ELi2EN4cute5tupleIJNS5_1CILi128EEES8_NS7_ILi64EEEEEENS_10bfloat16_tEfNS_4arch4Sm80ELb1ELb0ELb1ELb1ELb0ELb0ELb0ELb0ELi2ELi4ELi4ELi4ELb0EEENS1_21CollectiveEpilogueBwdISA_SB_SD_Li256ELb1ELb0ELi2EEENS1_25SingleTileBwdLPTSchedulerILb1ELi128ELb0EEEEEEEEEvNT_6ParamsE$_ZZN4cute6detail10lift_sliceINS_5tupleIJNS_1CILi0EEENS_10UnderscoreEEEENS2_IJNS2_IJS4_S4_EEEiEEEEEDaRKT_RKT0_ENKUlRKT_RKT0_E_clIS5_iEEDaSH_SK_)
$_ZN7cutlass13device_kernelIN5flash19enable_sm80_to_sm89INS1_16FlashAttnBwdSm80INS1_25CollectiveMainloopBwdSm80ILi2ELi2EN4cute5tupleIJNS5_1CILi128EEES8_NS7_ILi64EEEEEENS_10bfloat16_tEfNS_4arch4Sm80ELb1ELb0ELb1ELb1ELb0ELb0ELb0ELb0ELi2ELi4ELi4ELi4ELb0EEENS1_21CollectiveEpilogueBwdISA_SB_SD_Li256ELb1ELb0ELi2EEENS1_25SingleTileBwdLPTSchedulerILb1ELi128ELb0EEEEEEEEEvNT_6ParamsE$_ZZN4cute6detail10lift_sliceINS_5tupleIJNS_1CILi0EEENS_10UnderscoreEEEENS2_IJNS2_IJS4_S4_EEEiEEEEEDaRKT_RKT0_ENKUlRKT_RKT0_E_clIS5_iEEDaSH_SK_:
[----:B------:R-:W-:Y:S02]  /*e490*/  IADD3 R2, R1, 0x1680, RZ ;  /* 0x0000168001027810 */ /* 0x000fe40007ffe0ff */
[----:B------:R-:W-:Y:S02]  /*e4a0*/  MOV R8, 0xe4d0 ;  /* 0x0000e4d000087802 */ /* 0x000fe40000000f00 */
[----:B------:R-:W-:Y:S02]  /*e4b0*/  IADD3 R2, R2, c[0x0][0x20], RZ ;  /* 0x0000080002027a10 */ /* 0x000fe40007ffe0ff */
[----:B------:R-:W-:Y:S05]  /*e4c0*/  CALL.REL.NOINC `($_ZN7cutlass13device_kernelIN5flash19enable_sm80_to_sm89INS1_16FlashAttnBwdSm80INS1_25CollectiveMainloopBwdSm80ILi2ELi2EN4cute5tupleIJNS5_1CILi128EEES8_NS7_ILi64EEEEEENS_10bfloat16_tEfNS_4arch4Sm80ELb1ELb0ELb1ELb1ELb0ELb0ELb0ELb0ELi2ELi4ELi4ELi4ELb0EEENS1_21CollectiveEpilogueBwdISA_SB_SD_Li256ELb1ELb0ELi2EEENS1_25SingleTileBwdLPTSchedulerILb1ELi128ELb0EEEEEEEEEvNT_6ParamsE$_ZN4cute3eso3ESOILb0ELb1EJiEEC2ERKi) ;  /* 0xffffa67000007944 */ /* 0x000fea0003c3ffff */
[----:B-1----:R1:W5:Y:S01]  /*e4d0*/  LDL R3, [R1+0x1680] ;  /* 0x0016800001037983 */ /* 0x0023620000100800 */
[----:B------:R-:W-:-:S04]  /*e4e0*/  MOV R11, 0x0 ;  /* 0x00000000000b7802 */ /* 0x000fc80000000f00 */
[----:B------:R-:W-:Y:S05]  /*e4f0*/  RET.REL.NODEC R10 `(_ZN7cutlass13device_kernelIN5flash19enable_sm80_to_sm89INS1_16FlashAttnBwdSm80INS1_25CollectiveMainloopBwdSm80ILi2ELi2EN4cute5tupleIJNS5_1CILi128EEES8_NS7_ILi64EEEEEENS_10bfloat16_tEfNS_4arch4Sm80ELb1ELb0ELb1ELb1ELb0ELb0ELb0ELb0ELi2ELi4ELi4ELi4ELb0EEENS1_21CollectiveEpilogueBwdISA_SB_SD_Li256ELb1ELb0ELi2EEENS1_25SingleTileBwdLPTSchedulerILb1ELi128ELb0EEEEEEEEEvNT_6ParamsE) ;  /* 0xffff1b000a007950 */ /* 0x000fea0003c3ffff */
        .type           $_ZN7cutlass13device_kernelIN5flash19enable_sm80_to_sm89INS1_16FlashAttnBwdSm80INS1_25CollectiveMainloopBwdSm80ILi2ELi2EN4cute5tupleIJNS5_1CILi128EEES8_NS7_ILi64EEEEEENS_10bfloat16_tEfNS_4arch4Sm80ELb1ELb0ELb1ELb1ELb0ELb0ELb0ELb0ELi2ELi4ELi4ELi4ELb0EEENS1_21CollectiveEpilogueBwdISA_SB_SD_Li256ELb1ELb0ELi2EEENS1_25SingleTileBwdLPTSchedulerILb1ELi128ELb0EEEEEEEEEvNT_6ParamsE$_ZZN4cute6detail16composition_implINS_1CILi2EEEiNS_5tupleIJNS2_ILi1EEES3_EEENS4_IJNS2_ILi0EEES5_EEEEEDaRKT_RKT0_RKT1_RKT2_ENKUlRKT_RKT0_E_clIS3_S5_EEDaSN_SQ_,@function
        .size           $_ZN7cutlass13device_kernelIN5flash19enable_sm80_to_sm89INS1_16FlashAttnBwdSm80INS1_25CollectiveMainloopBwdSm80ILi2ELi2EN4cute5tupleIJNS5_1CILi128EEES8_NS7_ILi64EEEEEENS_10bfloat16_tEfNS_4arch4Sm80ELb1ELb0ELb1ELb1ELb0ELb0ELb0ELb0ELi2ELi4ELi4ELi4ELb0EEENS1_21CollectiveEpilogueBwdISA_SB_SD_Li256ELb1ELb0ELi2EEENS1_25SingleTileBwdLPTSchedulerILb1ELi128ELb0EEEEEEEEEvNT_6ParamsE$_ZZN4cute6detail16composition_implINS_1CILi2EEEiNS_5tupleIJNS2_ILi1EEES3_EEENS4_IJNS2_ILi0EEES5_EEEEEDaRKT_RKT0_RKT1_RKT2_ENKUlRKT_RKT0_E_clIS3_S5_EEDaSN_SQ_,($_ZN7cutlass13device_kernelIN5flash19enable_sm80_to_sm89INS1_16FlashAttnBwdSm80INS1_25CollectiveMainloopBwdSm80ILi2ELi2EN4cute5tupleIJNS5_1CILi128EEES8_NS7_ILi64EEEEEENS_10bfloat16_tEfNS_4arch4Sm80ELb1ELb0ELb1ELb1ELb0ELb0ELb0ELb0ELi2ELi4ELi4ELi4ELb0EEENS1_21CollectiveEpilogueBwdISA_SB_SD_Li256ELb1ELb0ELi2EEENS1_25SingleTileBwdLPTSchedulerILb1ELi128ELb0EEEEEEEEEvNT_6ParamsE$_ZZN4cute6detail16composition_implINS_5tupleIJNS_1CILi16EEENS3_ILi2EEES5_S5_NS3_ILi4EEES5_EEENS2_IJNS3_ILi1EEEiiiNS3_ILi144EEENS3_ILi512EEEEEENS2_IJNS2_IJS5_S5_EEES6_NS3_ILi8EEEEEENS2_IJNS2_IJNS3_ILi64EEESA_EEES4_NS3_ILi1024EEEEEEEEDaRKT_RKT0_RKT1_RKT2_ENKUlRKT_RKT0_E_clIS6_S4_EEDaSX_S10_ - $_ZN7cutlass13device_kernelIN5flash19enable_sm80_to_sm89INS1_16FlashAttnBwdSm80INS1_25CollectiveMainloopBwdSm80ILi2ELi2EN4cute5tupleIJNS5_1CILi128EEES8_NS7_ILi64EEEEEENS_10bfloat16_tEfNS_4arch4Sm80ELb1ELb0ELb1ELb1ELb0ELb0ELb0ELb0ELi2ELi4ELi4ELi4ELb0EEENS1_21CollectiveEpilogueBwdISA_SB_SD_Li256ELb1ELb0ELi2EEENS1_25SingleTileBwdLPTSchedulerILb1ELi128ELb0EEEEEEEEEvNT_6ParamsE$_ZZN4cute6detail16composition_implINS_1CILi2EEEiNS_5tupleIJNS2_ILi1EEES3_EEENS4_IJNS2_ILi0EEES5_EEEEEDaRKT_RKT0_RKT1_RKT2_ENKUlRKT_RKT0_E_clIS3_S5_EEDaSN_SQ_)
$_ZN7cutlass13device_kernelIN5flash19enable_sm80_to_sm89INS1_16FlashAttnBwdSm80INS1_25CollectiveMainloopBwdSm80ILi2ELi2EN4cute5tupleIJNS5_1CILi128EEES8_NS7_ILi64EEEEEENS_10bfloat16_tEfNS_4arch4Sm80ELb1ELb0ELb1ELb1ELb0ELb0ELb0ELb0ELi2ELi4ELi4ELi4ELb0EEENS1_21CollectiveEpilogueBwdISA_SB_SD_Li256ELb1ELb0ELi2EEENS1_25SingleTileBwdLPTSchedulerILb1ELi128ELb0EEEEEEEEEvNT_6ParamsE$_ZZN4cute6detail16composition_implINS_1CILi2EEEiNS_5tupleIJNS2_ILi1EEES3_EEENS4_IJNS2_ILi0EEES5_EEEEEDaRKT_RKT0_RKT1_RKT2_ENKUlRKT_RKT0_E_clIS3_S5_EEDaSN_SQ_:
[----:B------:R-:W-:Y:S02]  /*e500*/  IADD3 R2, R1, 0x1688, RZ ;  /* 0x0000168801027810 */ /* 0x000fe40007ffe0ff */
[----:B------:R-:W-:Y:S02]  /*e510*/  MOV R6, 0xe540 ;  /* 0x0000e54000067802 */ /* 0x000fe40000000f00 */
[----:B------:R-:W-:Y:S02]  /*e520*/  IADD3 R2, R2, c[0x0][0x20], RZ ;  /* 0x0000080002027a10 */ /* 0x000fe40007ffe0ff */
[----:B------:R-:W-:Y:S05]  /*e530*/  CALL.REL.NOINC `($_ZN7cutlass13device_kernelIN5flash19enable_sm80_to_sm89INS1_16FlashAttnBwdSm80INS1_25CollectiveMainloopBwdSm80ILi2ELi2EN4cute5tupleIJNS5_1CILi128EEES8_NS7_ILi64EEEEEENS_10bfloat16_tEfNS_4arch4Sm80ELb1ELb0ELb1ELb1ELb0ELb0ELb0ELb0ELi2ELi4ELi4ELi4ELb0EEENS1_21CollectiveEpilogueBwdISA_SB_SD_Li256ELb1ELb0ELi2EEENS1_25SingleTileBwdLPTSchedulerILb1ELi128ELb0EEEEEEEEEvNT_6ParamsE$_ZN4cute5tupleIJNS_1CILi2EEEiEEC2ERKS2_RKi) ;  /* 0xffffe22000007944 */ /* 0x000fea0003c3ffff */
[----:B------:R1:W5:Y:S01]  /*e540*/  LDL R3, [R1+0x1688] ;  /* 0x0016880001037983 */ /* 0x0003620000100800 */
[----:B------:R-:W-:-:S04]  /*e550*/  MOV R9, 0x0 ;  /* 0x0000000000097802 */ /* 0x000fc80000000f00 */
[----:B------:R-:W-:Y:S05]  /*e560*/  RET.REL.NODEC R8 `(_ZN7cutlass13device_kernelIN5flash19enable_sm80_to_sm89INS1_16FlashAttnBwdSm80INS1_25CollectiveMainloopBwdSm80ILi2ELi2EN4cute5tupleIJNS5_1CILi128EEES8_NS7_ILi64EEEEEENS_10bfloat16_tEfNS_4arch4Sm80ELb1ELb0ELb1ELb1ELb0ELb0ELb0ELb0ELi2ELi4ELi4ELi4ELb0EEENS1_21CollectiveEpilogueBwdISA_SB_SD_Li256ELb1ELb0ELi2EEENS1_25SingleTileBwdLPTSchedulerILb1ELi128ELb0EEEEEEEEEvNT_6ParamsE) ;  /* 0xffff1a9008007950 */ /* 0x000fea0003c3ffff */
        .type           $_ZN7cutlass13device_kernelIN5flash19enable_sm80_to_sm89INS1_16FlashAttnBwdSm80INS1_25CollectiveMainloopBwdSm80ILi2ELi2EN4cute5tupleIJNS5_1CILi128EEES8_NS7_ILi64EEEEEENS_10bfloat16_tEfNS_4arch4Sm80ELb1ELb0ELb1ELb1ELb0ELb0ELb0ELb0ELi2ELi4ELi4ELi4ELb0EEENS1_21CollectiveEpilogueBwdISA_SB_SD_Li256ELb1ELb0ELi2EEENS1_25SingleTileBwdLPTSchedulerILb1ELi128ELb0EEEEEEEEEvNT_6ParamsE$_ZZN4cute6detail16composition_implINS_5tupleIJNS_1CILi16EEENS3_ILi2EEES5_S5_NS3_ILi4EEES5_EEENS2_IJNS3_ILi1EEEiiiNS3_ILi144EEENS3_ILi512EEEEEENS2_IJNS2_IJS5_S5_EEES6_NS3_ILi8EEEEEENS2_IJNS2_IJNS3_ILi64EEESA_EEES4_NS3_ILi1024EEEEEEEEDaRKT_RKT0_RKT1_RKT2_ENKUlRKT_RKT0_E_clIS6_S4_EEDaSX_S10_,@function
        .size           $_ZN7cutlass13device_kernelIN5flash19enable_sm80_to_sm89INS1_16FlashAttnBwdSm80INS1_25CollectiveMainloopBwdSm80ILi2ELi2EN4cute5tupleIJNS5_1CILi128EEES8_NS7_ILi64EEEEEENS_10bfloat16_tEfNS_4arch4Sm80ELb1ELb0ELb1ELb1ELb0ELb0ELb0ELb0ELi2ELi4ELi4ELi4ELb0EEENS1_21CollectiveEpilogueBwdISA_SB_SD_Li256ELb1ELb0ELi2EEENS1_25SingleTileBwdLPTSchedulerILb1ELi128ELb0EEEEEEEEEvNT_6ParamsE$_ZZN4cute6detail16composition_implINS_5tupleIJNS_1CILi16EEENS3_ILi2EEES5_S5_NS3_ILi4EEES5_EEENS2_IJNS3_ILi1EEEiiiNS3_ILi144EEENS3_ILi512EEEEEENS2_IJNS2_IJS5_S5_EEES6_NS3_ILi8EEEEEENS2_IJNS2_IJNS3_ILi64EEESA_EEES4_NS3_ILi1024EEEEEEEEDaRKT_RKT0_RKT1_RKT2_ENKUlRKT_RKT0_E_clIS6_S4_EEDaSX_S10_,($_ZN7cutlass13device_kernelIN5flash19enable_sm80_to_sm89INS1_16FlashAttnBwdSm80INS1_25CollectiveMainloopBwdSm80ILi2ELi2EN4cute5tupleIJNS5_1CILi128EEES8_NS7_ILi64EEEEEENS_10bfloat16_tEfNS_4arch4Sm80ELb1ELb0ELb1ELb1ELb0ELb0ELb0ELb0ELi2ELi4ELi4ELi4ELb0EEENS1_21CollectiveEpilogueBwdISA_SB_SD_Li256ELb1ELb0ELi2EEENS1_25SingleTileBwdLPTSchedulerILb1ELi128ELb0EEEEEEEEEvNT_6ParamsE$_ZZN4cute6detail16composition_implINS_5tupleIJNS_1CILi16EEENS3_ILi2EEES5_S5_NS3_ILi4EEES5_EEENS2_IJNS3_ILi1EEEiiiNS3_ILi144EEENS3_ILi512EEEEEENS2_IJNS2_IJS5_S5_EEES6_NS3_ILi8EEEEEENS2_IJNS2_IJNS3_ILi64EEESA_EEES4_NS3_ILi1024EEEEEEEEDaRKT_RKT0_RKT1_RKT2_ENKUlRKT_RKT0_E_clISC_SG_EEDaSX_S10_ - $_ZN7cutlass13device_kernelIN5flash19enable_sm80_to_sm89INS1_16FlashAttnBwdSm80INS1_25CollectiveMainloopBwdSm80ILi2ELi2EN4cute5tupleIJNS5_1CILi128EEES8_NS7_ILi64EEEEEENS_10bfloat16_tEfNS_4arch4Sm80ELb1ELb0ELb1ELb1ELb0ELb0ELb0ELb0ELi2ELi4ELi4ELi4ELb0EEENS1_21CollectiveEpilogueBwdISA_SB_SD_Li256ELb1ELb0ELi2EEENS1_25SingleTileBwdLPTSchedulerILb1ELi128ELb0EEEEEEEEEvNT_6ParamsE$_ZZN4cute6detail16composition_implINS_5tupleIJNS_1CILi16EEENS3_ILi2EEES5_S5_NS3_ILi4EEES5_EEENS2_IJNS3_ILi1EEEiiiNS3_ILi144EEENS3_ILi512EEEEEENS2_IJNS2_IJS5_S5_EEES6_NS3_ILi8EEEEEENS2_IJNS2_IJNS3_ILi64EEESA_EEES4_NS3_ILi1024EEEEEEEEDaRKT_RKT0_RKT1_RKT2_ENKUlRKT_RKT0_E_clIS6_S4_EEDaSX_S10_)
$_ZN7cutlass13device_kernelIN5flash19enable_sm80_to_sm89INS1_16FlashAttnBwdSm80INS1_25CollectiveMainloopBwdSm80ILi2ELi2EN4cute5tupleIJNS5_1CILi128EEES8_NS7_ILi64EEEEEENS_10bfloat16_tEfNS_4arch4Sm80ELb1ELb0ELb1ELb1ELb0ELb0ELb0ELb0ELi2ELi4ELi4ELi4ELb0EEENS1_21CollectiveEpilogueBwdISA_SB_SD_Li256ELb1ELb0ELi2EEENS1_25SingleTileBwdLPTSchedulerILb1ELi128ELb0EEEEEEEEEvNT_6ParamsE$_ZZN4cute6detail16composition_implINS_5tupleIJNS_1CILi16EEENS3_ILi2EEES5_S5_NS3_ILi4EEES5_EEENS2_IJNS3_ILi1EEEiiiNS3_ILi144EEENS3_ILi512EEEEEENS2_IJNS2_IJS5_S5_EEES6_NS3_ILi8EEEEEENS2_IJNS2_IJNS3_ILi64EEESA_EEES4_NS3_ILi1024EEEEEEEEDaRKT_RKT0_RKT1_RKT2_ENKUlRKT_RKT0_E_clIS6_S4_EEDaSX_S10_:
        /* <DEDUP_REMOVED lines=14> */
[----:B-1---5:R-:W-:Y:S05]  /*e650*/  CALL.REL.NOINC `($_ZN7cutlass13device_kernelIN5flash19enable_sm80_to_sm89INS1_16FlashAttnBwdSm80INS1_25CollectiveMainloopBwdSm80ILi2ELi2EN4cute5tupleIJNS5_1CILi128EEES8_NS7_ILi64EEEEEENS_10bfloat16_tEfNS_4arch4Sm80ELb1ELb0ELb1ELb1ELb0ELb0ELb0ELb0ELi2ELi4ELi4ELi4ELb0EEENS1_21CollectiveEpilogueBwdISA_SB_SD_Li256ELb1ELb0ELi2EEENS1_25SingleTileBwdLPTSchedulerILb1ELi128ELb0EEEEEEEEEvNT_6ParamsE$_ZZN4cute6detail16composition_implINS_5tupleIJNS_1CILi16EEENS3_ILi2EEES5_S5_NS3_ILi4EEES5_EEENS2_IJNS3_ILi1EEEiiiNS3_ILi144EEENS3_ILi512EEEEEES6_S4_EEDaRKT_RKT0_RKT1_RKT2_ENKUlRKT_T0_E_clINS2_IJNS2_IJEEESU_S6_S8_EEENS_17integral_constantIiLi1EEEEEDaSQ_SR_) ;  /* 0x0000055000007944 */ /* 0x022fea0003c00000 */
[----:B-----5:R2:W-:Y:S04]  /*e660*/  STL [R1+0x16a8], R2 ;  /* 0x0016a80201007387 */ /* 0x0205e80000100800 */
[----:B------:R2:W-:Y:S04]  /*e670*/  STL.64 [R1+0x16a0], R74 ;  /* 0x0016a04a01007387 */ /* 0x0005e80000100a00 */
[----:B------:R-:W5:Y:S01]  /*e680*/  LDL R6, [R6+0x4] ;  /* 0x0000040006067983 */ /* 0x000f620000100800 */
[----:B------:R-:W-:Y:S02]  /*e690*/  IADD3 R3, R70, 0x28, RZ ;  /* 0x0000002846037810 */ /* 0x000fe40007ffe0ff */
[----:B------:R-:W-:-:S02]  /*e6a0*/  MOV R72, 0xe6c0 ;  /* 0x0000e6c000487802 */ /* 0x000fc40000000f00 */
[----:B-12--5:R-:W-:Y:S05]  /*e6b0*/  CALL.REL.NOINC `($_ZN7cutlass13device_kernelIN5flash19enable_sm80_to_sm89INS1_16FlashAttnBwdSm80INS1_25CollectiveMainloopBwdSm80ILi2ELi2EN4cute5tupleIJNS5_1CILi128EEES8_NS7_ILi64EEEEEENS_10bfloat16_tEfNS_4arch4Sm80ELb1ELb0ELb1ELb1ELb0ELb0ELb0ELb0ELi2ELi4ELi4ELi4ELb0EEENS1_21CollectiveEpilogueBwdISA_SB_SD_Li256ELb1ELb0ELi2EEENS1_25SingleTileBwdLPTSchedulerILb1ELi128ELb0EEEEEEEEEvNT_6ParamsE$_ZZN4cute6detail16composition_implINS_5tupleIJNS_1CILi16EEENS3_ILi2EEES5_S5_NS3_ILi4EEES5_EEENS2_IJNS3_ILi1EEEiiiNS3_ILi144EEENS3_ILi512EEEEEES6_S4_EEDaRKT_RKT0_RKT1_RKT2_ENKUlRKT_T0_E_clINS2_IJNS2_IJS5_EEENS2_IJiEEES5_S8_EEENS_17integral_constantIiLi2EEEEEDaSQ_SR_) ;  /* 0x000005c000007944 */ /* 0x026fea0003c00000 */
[----:B------:R-:W2:Y:S01]  /*e6c0*/  LDL.64 R72, [R1+0x16a0] ;  /* 0x0016a00001487983 */ /* 0x000ea20000100a00 */
[----:B------:R-:W-:-:S02]  /*e6d0*/  IADD3 R5, R70, 0x18, RZ ;  /* 0x0000001846057810 */ /* 0x000fc40007ffe0ff */
[----:B------:R-:W-:Y:S01]  /*e6e0*/  MOV R8, 0xe720 ;  /* 0x0000e72000087802 */ /* 0x000fe20000000f00 */
[----:B-----5:R3:W-:Y:S04]  /*e6f0*/  STL.64 [R1+0x1698], R2 ;  /* 0x0016980201007387 */ /* 0x0207e80000100a00 */
[----:B--2---:R3:W-:Y:S02]  /*e700*/  STL.64 [R1+0x1690], R72 ;  /* 0x0016904801007387 */ /* 0x0047e40000100a00 */
[----:B-1-3--:R-:W-:Y:S05]  /*e710*/  CALL.REL.NOINC `($_ZN7cutlass13device_kernelIN5flash19enable_sm80_to_sm89INS1_16FlashAttnBwdSm80INS1_25CollectiveMainloopBwdSm80ILi2ELi2EN4cute5tupleIJNS5_1CILi128EEES8_NS7_ILi64EEEEEENS_10bfloat16_tEfNS_4arch4Sm80ELb1ELb0ELb1ELb1ELb0ELb0ELb0ELb0ELi2ELi4ELi4ELi4ELb0EEENS1_21CollectiveEpilogueBwdISA_SB_SD_Li256ELb1ELb0ELi2EEENS1_25SingleTileBwdLPTSchedulerILb1ELi128ELb0EEEEEEEEEvNT_6ParamsE$_ZZN4cute6detail16composition_implINS_5tupleIJNS_1CILi16EEENS3_ILi2EEES5_S5_NS3_ILi4EEES5_EEENS2_IJNS3_ILi1EEEiiiNS3_ILi144EEENS3_ILi512EEEEEES6_S4_EEDaRKT_RKT0_RKT1_RKT2_ENKUlRKT_T0_E_clINS2_IJNS2_IJS5_S5_EEENS2_IJiiEEES8_S8_EEENS_17integral_constantIiLi3EEEEEDaSQ_SR_) ;  /* 0x0000065000007944 */ /* 0x00afea0003c00000 */
[----:B------:R-:W2:Y:S01]  /*e720*/  LDL.64 R72, [R1+0x1690] ;  /* 0x0016900001487983 */ /* 0x000ea20000100a00 */
[----:B------:R-:W-:Y:S02]  /*e730*/  IADD3 R5, R70, 0x8, RZ ;  /* 0x0000000846057810 */ /* 0x000fe40007ffe0ff */
[----:B------:R-:W-:Y:S01]  /*e740*/  MOV R8, 0xe780 ;  /* 0x0000e78000087802 */ /* 0x000fe20000000f00 */
[----:B-----5:R3:W-:Y:S04]  /*e750*/  STL.64 [R1+0x1688], R2 ;  /* 0x0016880201007387 */ /* 0x0207e80000100a00 */
[----:B--2---:R3:W-:Y:S02]  /*e760*/  STL.64 [R1+0x1680], R72 ;  /* 0x0016804801007387 */ /* 0x0047e40000100a00 */
[----:B-1-3--:R-:W-:Y:S05]  /*e770*/  CALL.REL.NOINC `($_ZN7cutlass13device_kernelIN5flash19enable_sm80_to_sm89INS1_16FlashAttnBwdSm80INS1_25CollectiveMainloopBwdSm80ILi2ELi2EN4cute5tupleIJNS5_1CILi128EEES8_NS7_ILi64EEEEEENS_10bfloat16_tEfNS_4arch4Sm80ELb1ELb0ELb1ELb1ELb0ELb0ELb0ELb0ELi2ELi4ELi4ELi4ELb0EEENS1_21CollectiveEpilogueBwdISA_SB_SD_Li256ELb1ELb0ELi2EEENS1_25SingleTileBwdLPTSchedulerILb1ELi128ELb0EEEEEEEEEvNT_6ParamsE$_ZZN4cute6detail16composition_implINS_5tupleIJNS_1CILi16EEENS3_ILi2EEES5_S5_NS3_ILi4EEES5_EEENS2_IJNS3_ILi1EEEiiiNS3_ILi144EEENS3_ILi512EEEEEES6_S4_EEDaRKT_RKT0_RKT1_RKT2_ENKUlRKT_T0_E_clINS2_IJNS2_IJS5_S5_EEENS2_IJiiEEES8_S8_EEENS_17integral_constantIiLi4EEEEEDaSQ_SR_) ;  /* 0x0000069000007944 */ /* 0x00afea0003c00000 */
[----:B-----5:R-:W-:Y:S01]  /*e780*/  IMAD.MOV.U32 R8, RZ, RZ, R3 ;  /* 0x000000ffff087224 */ /* 0x020fe200078e0003 */
[----:B------:R-:W-:-:S02]  /*e790*/  MOV R3, R17 ;  /* 0x0000001100037202 */ /* 0x000fc40000000f00 */
[----:B------:R-:W-:Y:S02]  /*e7a0*/  MOV R6, 0xe7c0 ;  /* 0x0000e7c000067802 */ /* 0x000fe40000000f00 */
[----:B-1----:R-:W-:Y:S05]  /*e7b0*/  CALL.REL.NOINC `($_ZN7cutlass13device_kernelIN5flash19enable_sm80_to_sm89INS1_16FlashAttnBwdSm80INS1_25CollectiveMainloopBwdSm80ILi2ELi2EN4cute5tupleIJNS5_1CILi128EEES8_NS7_ILi64EEEEEENS_10bfloat16_tEfNS_4arch4Sm80ELb1ELb0ELb1ELb1ELb0ELb0ELb0ELb0ELi2ELi4ELi4ELi4ELb0EEENS1_21CollectiveEpilogueBwdISA_SB_SD_Li256ELb1ELb0ELi2EEENS1_25SingleTileBwdLPTSchedulerILb1ELi128ELb0EEEEEEEEEvNT_6ParamsE$_ZN4cute5tupleIJNS0_IJNS_1CILi2EEES2_EEENS0_IJiiEEEEEC2ERKS3_RKS4_) ;  /* 0xffffddb000007944 */ /* 0x002fea0003c3ffff */
[----:B------:R1:W5:Y:S01]  /*e7c0*/  LDL.64 R2, [R1+0x16c0] ;  /* 0x0016c00001027983 */ /* 0x0003620000100a00 */
[----:B------:R-:W-:-:S04]  /*e7d0*/  MOV R17, 0x0 ;  /* 0x0000000000117802 */ /* 0x000fc80000000f00 */
[----:B------:R-:W-:Y:S05]  /*e7e0*/  RET.REL.NODEC R16 `(_ZN7cutlass13device_kernelIN5flash19enable_sm80_to_sm89INS1_16FlashAttnBwdSm80INS1_25CollectiveMainloopBwdSm80ILi2ELi2EN4cute5tupleIJNS5_1CILi128EEES8_NS7_ILi64EEEEEENS_10bfloat16_tEfNS_4arch4Sm80ELb1ELb0ELb1ELb1ELb0ELb0ELb0ELb0ELi2ELi4ELi4ELi4ELb0EEENS1_21CollectiveEpilogueBwdISA_SB_SD_Li256ELb1ELb0ELi2EEENS1_25SingleTileBwdLPTSchedulerILb1ELi128ELb0EEEEEEEEEvNT_6ParamsE) ;  /* 0xffff181010007950 */ /* 0x000fea0003c3ffff */
        .type           $_ZN7cutlass13device_kernelIN5flash19enable_sm80_to_sm89INS1_16FlashAttnBwdSm80INS1_25CollectiveMainloopBwdSm80ILi2ELi2EN4cute5tupleIJNS5_1CILi128EEES8_NS7_ILi64EEEEEENS_10bfloat16_tEfNS_4arch4Sm80ELb1ELb0ELb1ELb1ELb0ELb0ELb0ELb0ELi2ELi4ELi4ELi4ELb0EEENS1_21CollectiveEpilogueBwdISA_SB_SD_Li256ELb1ELb0ELi2EEENS1_25SingleTileBwdLPTSchedulerILb1ELi128ELb0EEEEEEEEEvNT_6ParamsE$_ZZN4cute6detail16composition_implINS_5tupleIJNS_1CILi16EEENS3_ILi2EEES5_S5_NS3_ILi4EEES5_EEENS2_IJNS3_ILi1EEEiiiNS3_ILi144EEENS3_ILi512EEEEEENS2_IJNS2_IJS5_S5_EEES6_NS3_ILi8EEEEEENS2_IJNS2_IJNS3_ILi64EEESA_EEES4_NS3_ILi1024EEEEEEEEDaRKT_RKT0_RKT1_RKT2_ENKUlRKT_RKT0_E_clISC_SG_EEDaSX_S10_,@function
        .size           $_ZN7cutlass13device_kernelIN5flash19enable_sm80_to_sm89INS1_16FlashAttnBwdSm80INS1_25CollectiveMainloopBwdSm80ILi2ELi2EN4cute5tupleIJNS5_1CILi128EEES8_NS7_ILi64EEEEEENS_10bfloat16_tEfNS_4arch4Sm80ELb1ELb0ELb1ELb1ELb0ELb0ELb0ELb0ELi2ELi4ELi4ELi4ELb0EEENS1_21CollectiveEpilogueBwdISA_SB_SD_Li256ELb1ELb0ELi2EEENS1_25SingleTileBwdLPTSchedulerILb1ELi128ELb0EEEEEEEEEvNT_6ParamsE$_ZZN4cute6detail16composition_implINS_5tupleIJNS_1CILi16EEENS3_ILi2EEES5_S5_NS3_ILi4EEES5_EEENS2_IJNS3_ILi1EEEiiiNS3_ILi144EEENS3_ILi512EEEEEENS2_IJNS2_IJS5_S5_EEES6_NS3_ILi8EEEEEENS2_IJNS2_IJNS3_ILi64EEESA_EEES4_NS3_ILi1024EEEEEEEEDaRKT_RKT0_RKT1_RKT2_ENKUlRKT_RKT0_E_clISC_SG_EEDaSX_S10_,($_ZN7cutlass13device_kernelIN5flash19enable_sm80_to_sm89INS1_16FlashAttnBwdSm80INS1_25CollectiveMainloopBwdSm80ILi2ELi2EN4cute5tupleIJNS5_1CILi128EEES8_NS7_ILi64EEEEEENS_10bfloat16_tEfNS_4arch4Sm80ELb1ELb0ELb1ELb1ELb0ELb0ELb0ELb0ELi2ELi4ELi4ELi4ELb0EEENS1_21CollectiveEpilogueBwdISA_SB_SD_Li256ELb1ELb0ELi2EEENS1_25SingleTileBwdLPTSchedulerILb1ELi128ELb0EEEEEEEEEvNT_6ParamsE$_ZZN4cute6detail16composition_implINS_5tupleIJNS_1CILi16EEENS3_ILi2EEES5_S5_NS3_ILi4EEES5_EEENS2_IJNS3_ILi1EEEiiiNS3_ILi144EEENS3_ILi512EEEEEENS2_IJS5_S5_EEENS2_IJNS3_ILi64EEESA_EEEEEDaRKT_RKT0_RKT1_RKT2_ENKUlRKT_RKT0_E_clIS5_SD_EEDaST_SW_ - $_ZN7cutlass13device_kernelIN5flash19enable_sm80_to_sm89INS1_16FlashAttnBwdSm80INS1_25CollectiveMainloopBwdSm80ILi2ELi2EN4cute5tupleIJNS5_1CILi128EEES8_NS7_ILi64EEEEEENS_10bfloat16_tEfNS_4arch4Sm80ELb1ELb0ELb1ELb1ELb0ELb0ELb0ELb0ELi2ELi4ELi4ELi4ELb0EEENS1_21CollectiveEpilogueBwdISA_SB_SD_Li256ELb1ELb0ELi2EEENS1_25SingleTileBwdLPTSchedulerILb1ELi128ELb0EEEEEEEEEvNT_6ParamsE$_ZZN4cute6detail16composition_implINS_5tupleIJNS_1CILi16EEENS3_ILi2EEES5_S5_NS3_ILi4EEES5_EEENS2_IJNS3_ILi1EEEiiiNS3_ILi144EEENS3_ILi512EEEEEENS2_IJNS2_IJS5_S5_EEES6_NS3_ILi8EEEEEENS2_IJNS2_IJNS3_ILi64EEESA_EEES4_NS3_ILi1024EEEEEEEEDaRKT_RKT0_RKT1_RKT2_ENKUlRKT_RKT0_E_clISC_SG_EEDaSX_S10_)
$_ZN7cutlass13device_kernelIN5flash19enable_sm80_to_sm89INS1_16FlashAttnBwdSm80INS1_25CollectiveMainloopBwdSm80ILi2ELi2EN4cute5tupleIJNS5_1CILi128EEES8_NS7_ILi64EEEEEENS_10bfloat16_tEfNS_4arch4Sm80ELb1ELb0ELb1ELb1ELb0ELb0ELb0ELb0ELi2ELi4ELi4ELi4ELb0EEENS1_21CollectiveEpilogueBwdISA_SB_SD_Li256ELb1ELb0ELi2EEENS1_25SingleTileBwdLPTSchedulerILb1ELi128ELb0EEEEEEEEEvNT_6ParamsE$_ZZN4cute6detail16composition_implINS_5tupleIJNS_1CILi16EEENS3_ILi2EEES5_S5_NS3_ILi4EEES5_EEENS2_IJNS3_ILi1EEEiiiNS3_ILi144EEENS3_ILi512EEEEEENS2_IJNS2_IJS5_S5_EEES6_NS3_ILi8EEEEEENS2_IJNS2_IJNS3_ILi64EEESA_EEES4_NS3_ILi1024EEEEEEEEDaRKT_RKT0_RKT1_RKT2_ENKUlRKT_RKT0_E_clISC_SG_EEDaSX_S10_:
[----:B------:R-:W-:Y:S02]  /*e7f0*/  IADD3 R35, R1, 0x1680, RZ ;  /* 0x0000168001237810 */ /* 0x000fe40007ffe0ff */
[----:B------:R-:W-:Y:S02]  /*e800*/  MOV R72, 0xe840 ;  /* 0x0000e84000487802 */ /* 0x000fe40000000f00 */
[----:B------:R-:W-:-:S04]  /*e810*/  IADD3 R35, R35, c[0x0][0x20], RZ ;  /* 0x0000080023237a10 */ /* 0x000fc80007ffe0ff */
[----:B------:R-:W-:Y:S02]  /*e820*/  IADD3 R70, R35, 0x4, RZ ;  /* 0x0000000423467810 */ /* 0x000fe40007ffe0ff */
[----:B------:R-:W-:Y:S05]  /*e830*/  CALL.REL.NOINC `($_ZN7cutlass13device_kernelIN5flash19enable_sm80_to_sm89INS1_16FlashAttnBwdSm80INS1_25CollectiveMainloopBwdSm80ILi2ELi2EN4cute5tupleIJNS5_1CILi128EEES8_NS7_ILi64EEEEEENS_10bfloat16_tEfNS_4arch4Sm80ELb1ELb0ELb1ELb1ELb0ELb0ELb0ELb0ELi2ELi4ELi4ELi4ELb0EEENS1_21CollectiveEpilogueBwdISA_SB_SD_Li256ELb1ELb0ELi2EEENS1_25SingleTileBwdLPTSchedulerILb1ELi128ELb0EEEEEEEEEvNT_6ParamsE$_ZZN4cute6detail16composition_implINS_5tupleIJNS_1CILi16EEENS3_ILi2EEES5_S5_NS3_ILi4EEES5_EEENS2_IJNS3_ILi1EEEiiiNS3_ILi144EEENS3_ILi512EEEEEENS2_IJS5_S5_EEENS2_IJNS3_ILi64EEESA_EEEEEDaRKT_RKT0_RKT1_RKT2_ENKUlRKT_RKT0_E_clIS5_SD_EEDaST_SW_) ;  /* 0x0000009000007944 */ /* 0x000fea0003c00000 */
[----:B------:R-:W-:Y:S02]  /*e840*/  MOV R4, 0xe860 ;  /* 0x0000e86000047802 */ /* 0x000fe40000000f00 */
[----:B-1---5:R-:W-:Y:S05]  /*e850*/  CALL.REL.NOINC `($_ZN7cutlass13device_kernelIN5flash19enable_sm80_to_sm89INS1_16FlashAttnBwdSm80INS1_25CollectiveMainloopBwdSm80ILi2ELi2EN4cute5tupleIJNS5_1CILi128EEES8_NS7_ILi64EEEEEENS_10bfloat16_tEfNS_4arch4Sm80ELb1ELb0ELb1ELb1ELb0ELb0ELb0ELb0ELi2ELi4ELi4ELi4ELb0EEENS1_21CollectiveEpilogueBwdISA_SB_SD_Li256ELb1ELb0ELi2EEENS1_25SingleTileBwdLPTSchedulerILb1ELi128ELb0EEEEEEEEEvNT_6ParamsE$_ZN4cute3eso3ESOILb0ELb1EJiNS_1CILi512EEEEEC2ERKiRKS3_) ;  /* 0xffffa45000007944 */ /* 0x022fea0003c3ffff */
[----:B-1----:R1:W5:Y:S01]  /*e860*/  LDL R2, [R1+0x1684] ;  /* 0x0016840001027983 */ /* 0x0023620000100800 */
[----:B------:R-:W-:-:S03]  /*e870*/  MOV R6, 0xe890 ;  /* 0x0000e89000067802 */ /* 0x000fc60000000f00 */
[----:B-1---5:R-:W-:Y:S05]  /*e880*/  CALL.REL.NOINC `($_ZN7cutlass13device_kernelIN5flash19enable_sm80_to_sm89INS1_16FlashAttnBwdSm80INS1_25CollectiveMainloopBwdSm80ILi2ELi2EN4cute5tupleIJNS5_1CILi128EEES8_NS7_ILi64EEEEEENS_10bfloat16_tEfNS_4arch4Sm80ELb1ELb0ELb1ELb1ELb0ELb0ELb0ELb0ELi2ELi4ELi4ELi4ELb0EEENS1_21CollectiveEpilogueBwdISA_SB_SD_Li256ELb1ELb0ELi2EEENS1_25SingleTileBwdLPTSchedulerILb1ELi128ELb0EEEEEEEEEvNT_6ParamsE$_ZN4cute5tupleIJNS0_IJNS_1CILi2EEES2_EEENS0_IJiNS1_ILi512EEEEEEEEC2ERKS3_RKS5_) ;  /* 0xffffdc9000007944 */ /* 0x022fea0003c3ffff */
[----:B------:R1:W5:Y:S01]  /*e890*/  LDL R35, [R1+0x1680] ;  /* 0x0016800001237983 */ /* 0x0003620000100800 */
[----:B------:R-:W-:Y:S02]  /*e8a0*/  MOV R2, R10 ;  /* 0x0000000a00027202 */ /* 0x000fe40000000f00 */
[----:B------:R-:W-:-:S04]  /*e8b0*/  MOV R3, 0x0 ;  /* 0x0000000000037802 */ /* 0x000fc80000000f00 */
[----:B------:R-:W-:Y:S05]  /*e8c0*/  RET.REL.NODEC R2 `(_ZN7cutlass13device_kernelIN5flash19enable_sm80_to_sm89INS1_16FlashAttnBwdSm80INS1_25CollectiveMainloopBwdSm80ILi2ELi2EN4cute5tupleIJNS5_1CILi128EEES8_NS7_ILi64EEEEEENS_10bfloat16_tEfNS_4arch4Sm80ELb1ELb0ELb1ELb1ELb0ELb0ELb0ELb0ELi2ELi4ELi4ELi4ELb0EEENS1_21CollectiveEpilogueBwdISA_SB_SD_Li256ELb1ELb0ELi2EEENS1_25SingleTileBwdLPTSchedulerILb1ELi128ELb0EEEEEEEEEvNT_6ParamsE) ;  /* 0xffff173002007950 */ /* 0x000fea0003c3ffff */
        .type           $_ZN7cutlass13device_kernelIN5flash19enable_sm80_to_sm89INS1_16FlashAttnBwdSm80INS1_25CollectiveMainloopBwdSm80ILi2ELi2EN4cute5tupleIJNS5_1CILi128EEES8_NS7_ILi64EEEEEENS_10bfloat16_tEfNS_4arch4Sm80ELb1ELb0ELb1ELb1ELb0ELb0ELb0ELb0ELi2ELi4ELi4ELi4ELb0EEENS1_21CollectiveEpilogueBwdISA_SB_SD_Li256ELb1ELb0ELi2EEENS1_25SingleTileBwdLPTSchedulerILb1ELi128ELb0EEEEEEEEEvNT_6ParamsE$_ZZN4cute6detail16composition_implINS_5tupleIJNS_1CILi16EEENS3_ILi2EEES5_S5_NS3_ILi4EEES5_EEENS2_IJNS3_ILi1EEEiiiNS3_ILi144EEENS3_ILi512EEEEEENS2_IJS5_S5_EEENS2_IJNS3_ILi64EEESA_EEEEEDaRKT_RKT0_RKT1_RKT2_ENKUlRKT_RKT0_E_clIS5_SD_EEDaST_SW_,@function
        .size           $_ZN7cutlass13device_kernelIN5flash19enable_sm80_to_sm89INS1_16FlashAttnBwdSm80INS1_25CollectiveMainloopBwdSm80ILi2ELi2EN4cute5tupleIJNS5_1CILi128EEES8_NS7_ILi64EEEEEENS_10bfloat16_tEfNS_4arch4Sm80ELb1ELb0ELb1ELb1ELb0ELb0ELb0ELb0ELi2ELi4ELi4ELi4ELb0EEENS1_21CollectiveEpilogueBwdISA_SB_SD_Li256ELb1ELb0ELi2EEENS1_25SingleTileBwdLPTSchedulerILb1ELi128ELb0EEEEEEEEEvNT_6ParamsE$_ZZN4cute6detail16composition_implINS_5tupleIJNS_1CILi16EEENS3_ILi2EEES5_S5_NS3_ILi4EEES5_EEENS2_IJNS3_ILi1EEEiiiNS3_ILi144EEENS3_ILi512EEEEEENS2_IJS5_S5_EEENS2_IJNS3_ILi64EEESA_EEEEEDaRKT_RKT0_RKT1_RKT2_ENKUlRKT_RKT0_E_clIS5_SD_EEDaST_SW_,($_ZN7cutlass13device_kernelIN5flash19enable_sm80_to_sm89INS1_16FlashAttnBwdSm80INS1_25CollectiveMainloopBwdSm80ILi2ELi2EN4cute5tupleIJNS5_1CILi128EEES8_NS7_ILi64EEEEEENS_10bfloat16_tEfNS_4arch4Sm80ELb1ELb0ELb1ELb1ELb0ELb0ELb0ELb0ELi2ELi4ELi4ELi4ELb0EEENS1_21CollectiveEpilogueBwdISA_SB_SD_Li256ELb1ELb0ELi2EEENS1_25SingleTileBwdLPTSchedulerILb1ELi128ELb0EEEEEEEEEvNT_6ParamsE$_ZZN4cute6detail16composition_implINS_5tupleIJNS_1CILi16EEENS3_ILi2EEES5_S5_NS3_ILi4EEES5_EEENS2_IJNS3_ILi1EEEiiiNS3_ILi144EEENS3_ILi512EEEEEES5_NS3_ILi64EEEEEDaRKT_RKT0_RKT1_RKT2_ENKUlRKT_T0_E_clINS2_IJNS2_IJEEESV_S5_S8_EEENS_17integral_constantIiLi3EEEEEDaSR_SS_ - $_ZN7cutlass13device_kernelIN5flash19enable_sm80_to_sm89INS1_16FlashAttnBwdSm80INS1_25CollectiveMainloopBwdSm80ILi2ELi2EN4cute5tupleIJNS5_1CILi128EEES8_NS7_ILi64EEEEEENS_10bfloat16_tEfNS_4arch4Sm80ELb1ELb0ELb1ELb1ELb0ELb0ELb0ELb0ELi2ELi4ELi4ELi4ELb0EEENS1_21CollectiveEpilogueBwdISA_SB_SD_Li256ELb1ELb0ELi2EEENS1_25SingleTileBwdLPTSchedulerILb1ELi128ELb0EEEEEEEEEvNT_6ParamsE$_ZZN4cute6detail16composition_implINS_5tupleIJNS_1CILi16EEENS3_ILi2EEES5_S5_NS3_ILi4EEES5_EEENS2_IJNS3_ILi1EEEiiiNS3_ILi144EEENS3_ILi512EEEEEENS2_IJS5_S5_EEENS2_IJNS3_ILi64EEESA_EEEEEDaRKT_RKT0_RKT1_RKT2_ENKUlRKT_RKT0_E_clIS5_SD_EEDaST_SW_)
$_ZN7cutlass13device_kernelIN5flash19enable_sm80_to_sm89INS1_16FlashAttnBwdSm80INS1_25CollectiveMainloopBwdSm80ILi2ELi2EN4cute5tupleIJNS5_1CILi128EEES8_NS7_ILi64EEEEEENS_10bfloat16_tEfNS_4arch4Sm80ELb1ELb0ELb1ELb1ELb0ELb0ELb0ELb0ELi2ELi4ELi4ELi4ELb0EEENS1_21CollectiveEpilogueBwdISA_SB_SD_Li256ELb1ELb0ELi2EEENS1_25SingleTileBwdLPTSchedulerILb1ELi128ELb0EEEEEEEEEvNT_6ParamsE$_ZZN4cute6detail16composition_implINS_5tupleIJNS_1CILi16EEENS3_ILi2EEES5_S5_NS3_ILi4EEES5_EEENS2_IJNS3_ILi1EEEiiiNS3_ILi144EEENS3_ILi512EEEEEENS2_IJS5_S5_EEENS2_IJNS3_ILi64EEESA_EEEEEDaRKT_RKT0_RKT1_RKT2_ENKUlRKT_RKT0_E_clIS5_SD_EEDaST_SW_:
        /* <DEDUP_REMOVED lines=13> */
[----:B-1---5:R-:W-:Y:S05]  /*e9a0*/  CALL.REL.NOINC `($_ZN7cutlass13device_kernelIN5flash19enable_sm80_to_sm89INS1_16FlashAttnBwdSm80INS1_25CollectiveMainloopBwdSm80ILi2ELi2EN4cute5tupleIJNS5_1CILi128EEES8_NS7_ILi64EEEEEENS_10bfloat16_tEfNS_4arch4Sm80ELb1ELb0ELb1ELb1ELb0ELb0ELb0ELb0ELi2ELi4ELi4ELi4ELb0EEENS1_21CollectiveEpilogueBwdISA_SB_SD_Li256ELb1ELb0ELi2EEENS1_25SingleTileBwdLPTSchedulerILb1ELi128ELb0EEEEEEEEEvNT_6ParamsE$_ZZN4cute6detail16composition_implINS_5tupleIJNS_1CILi16EEENS3_ILi2EEES5_S5_NS3_ILi4EEES5_EEENS2_IJNS3_ILi1EEEiiiNS3_ILi144EEENS3_ILi512EEEEEES5_NS3_ILi64EEEEEDaRKT_RKT0_RKT1_RKT2_ENKUlRKT_T0_E_clINS2_IJNS2_IJEEESV_S5_S8_EEENS_17integral_constantIiLi3EEEEEDaSR_SS_) ;  /* 0x000000b000007944 */ /* 0x022fea0003c00000 */
[----:B-----5:R2:W-:Y:S01]  /*e9b0*/  STL [R1+0x1690], R2 ;  /* 0x0016900201007387 */ /* 0x0205e20000100800 */
[----:B------:R-:W-:Y:S02]  /*e9c0*/  IADD3 R5, R5, 0x8, RZ ;  /* 0x0000000805057810 */ /* 0x000fe40007ffe0ff */
[----:B------:R-:W-:Y:S01]  /*e9d0*/  MOV R74, 0xea00 ;  /* 0x0000ea00004a7802 */ /* 0x000fe20000000f00 */
[----:B------:R2:W-:Y:S04]  /*e9e0*/  STL.64 [R1+0x1688], R76 ;  /* 0x0016884c01007387 */ /* 0x0005e80000100a00 */
[----:B-12---:R-:W-:Y:S05]  /*e9f0*/  CALL.REL.NOINC `($_ZN7cutlass13device_kernelIN5flash19enable_sm80_to_sm89INS1_16FlashAttnBwdSm80INS1_25CollectiveMainloopBwdSm80ILi2ELi2EN4cute5tupleIJNS5_1CILi128EEES8_NS7_ILi64EEEEEENS_10bfloat16_tEfNS_4arch4Sm80ELb1ELb0ELb1ELb1ELb0ELb0ELb0ELb0ELi2ELi4ELi4ELi4ELb0EEENS1_21CollectiveEpilogueBwdISA_SB_SD_Li256ELb1ELb0ELi2EEENS1_25SingleTileBwdLPTSchedulerILb1ELi128ELb0EEEEEEEEEvNT_6ParamsE$_ZZN4cute6detail16composition_implINS_5tupleIJNS_1CILi16EEENS3_ILi2EEES5_S5_NS3_ILi4EEES5_EEENS2_IJNS3_ILi1EEEiiiNS3_ILi144EEENS3_ILi512EEEEEES5_NS3_ILi64EEEEEDaRKT_RKT0_RKT1_RKT2_ENKUlRKT_T0_E_clINS2_IJNS2_IJS5_EEENS2_IJiEEES8_S8_EEENS_17integral_constantIiLi4EEEEEDaSR_SS_) ;  /* 0x0000012000007944 */ /* 0x006fea0003c00000 */
[----:B------:R-:W-:Y:S02]  /*ea00*/  MOV R2, R6 ;  /* 0x0000000600027202 */ /* 0x000fe40000000f00 */
[----:B------:R-:W-:Y:S02]  /*ea10*/  MOV R6, 0xea30 ;  /* 0x0000ea3000067802 */ /* 0x000fe40000000f00 */
[----:B-1---5:R-:W-:Y:S05]  /*ea20*/  CALL.REL.NOINC `($_ZN7cutlass13device_kernelIN5flash19enable_sm80_to_sm89INS1_16FlashAttnBwdSm80INS1_25CollectiveMainloopBwdSm80ILi2ELi2EN4cute5tupleIJNS5_1CILi128EEES8_NS7_ILi64EEEEEENS_10bfloat16_tEfNS_4arch4Sm80ELb1ELb0ELb1ELb1ELb0ELb0ELb0ELb0ELi2ELi4ELi4ELi4ELb0EEENS1_21CollectiveEpilogueBwdISA_SB_SD_Li256ELb1ELb0ELi2EEENS1_25SingleTileBwdLPTSchedulerILb1ELi128ELb0EEEEEEEEEvNT_6ParamsE$_ZN4cute5tupleIJNS_1CILi2EEEiEEC2ERKS2_RKi) ;  /* 0xffffdd3000007944 */ /* 0x022fea0003c3ffff */
[----:B------:R1:W5:Y:S01]  /*ea30*/  LDL R2, [R1+0x16a8] ;  /* 0x0016a80001027983 */ /* 0x0003620000100800 */
[----:B------:R-:W-:-:S04]  /*ea40*/  MOV R73, 0x0 ;  /* 0x0000000000497802 */ /* 0x000fc80000000f00 */
[----:B------:R-:W-:Y:S05]  /*ea50*/  RET.REL.NODEC R72 `(_ZN7cutlass13device_kernelIN5flash19enable_sm80_to_sm89INS1_16FlashAttnBwdSm80INS1_25CollectiveMainloopBwdSm80ILi2ELi2EN4cute5tupleIJNS5_1CILi128EEES8_NS7_ILi64EEEEEENS_10bfloat16_tEfNS_4arch4Sm80ELb1ELb0ELb1ELb1ELb0ELb0ELb0ELb0ELi2ELi4ELi4ELi4ELb0EEENS1_21CollectiveEpilogueBwdISA_SB_SD_Li256ELb1ELb0ELi2EEENS1_25SingleTileBwdLPTSchedulerILb1ELi128ELb0EEEEEEEEEvNT_6ParamsE) ;  /* 0xffff15a048007950 */ /* 0x000fea0003c3ffff */
        .type           $_ZN7cutlass13device_kernelIN5flash19enable_sm80_to_sm89INS1_16FlashAttnBwdSm80INS1_25CollectiveMainloopBwdSm80ILi2ELi2EN4cute5tupleIJNS5_1CILi128EEES8_NS7_ILi64EEEEEENS_10bfloat16_tEfNS_4arch4Sm80ELb1ELb0ELb1ELb1ELb0ELb0ELb0ELb0ELi2ELi4ELi4ELi4ELb0EEENS1_21CollectiveEpilogueBwdISA_SB_SD_Li256ELb1ELb0ELi2EEENS1_25SingleTileBwdLPTSchedulerILb1ELi128ELb0EEEEEEEEEvNT_6ParamsE$_ZZN4cute6detail16composition_implINS_5tupleIJNS_1CILi16EEENS3_ILi2EEES5_S5_NS3_ILi4EEES5_EEENS2_IJNS3_ILi1EEEiiiNS3_ILi144EEENS3_ILi512EEEEEES5_NS3_ILi64EEEEEDaRKT_RKT0_RKT1_RKT2_ENKUlRKT_T0_E_clINS2_IJNS2_IJEEESV_S5_S8_EEENS_17integral_constantIiLi3EEEEEDaSR_SS_,@function
        .size           $_ZN7cutlass13device_kernelIN5flash19enable_sm80_to_sm89INS1_16FlashAttnBwdSm80INS1_25CollectiveMainloopBwdSm80ILi2ELi2EN4cute5tupleIJNS5_1CILi128EEES8_NS7_ILi64EEEEEENS_10bfloat16_tEfNS_4arch4Sm80ELb1ELb0ELb1ELb1ELb0ELb0ELb0ELb0ELi2ELi4ELi4ELi4ELb0EEENS1_21CollectiveEpilogueBwdISA_SB_SD_Li256ELb1ELb0ELi2EEENS1_25SingleTileBwdLPTSchedulerILb1ELi128ELb0EEEEEEEEEvNT_6ParamsE$_ZZN4cute6detail16composition_implINS_5tupleIJNS_1CILi16EEENS3_ILi2EEES5_S5_NS3_ILi4EEES5_EEENS2_IJNS3_ILi1EEEiiiNS3_ILi144EEENS3_ILi512EEEEEES5_NS3_ILi64EEEEEDaRKT_RKT0_RKT1_RKT2_ENKUlRKT_T0_E_clINS2_IJNS2_IJEEESV_S5_S8_EEENS_17integral_constantIiLi3EEEEEDaSR_SS_,($_ZN7cutlass13device_kernelIN5flash19enable_sm80_to_sm89INS1_16FlashAttnBwdSm80INS1_25CollectiveMainloopBwdSm80ILi2ELi2EN4cute5tupleIJNS5_1CILi128EEES8_NS7_ILi64EEEEEENS_10bfloat16_tEfNS_4arch4Sm80ELb1ELb0ELb1ELb1ELb0ELb0ELb0ELb0ELi2ELi4ELi4ELi4ELb0EEENS1_21CollectiveEpilogueBwdISA_SB_SD_Li256ELb1ELb0ELi2EEENS1_25SingleTileBwdLPTSchedulerILb1ELi128ELb0EEEEEEEEEvNT_6ParamsE$_ZZN4cute6detail16composition_implINS_5tupleIJNS_1CILi16EEENS3_ILi2EEES5_S5_NS3_ILi4EEES5_EEENS2_IJNS3_ILi1EEEiiiNS3_ILi144EEENS3_ILi512EEEEEES5_NS3_ILi64EEEEEDaRKT_RKT0_RKT1_RKT2_ENKUlRKT_T0_E_clINS2_IJNS2_IJS5_EEENS2_IJiEEES8_S8_EEENS_17integral_constantIiLi4EEEEEDaSR_SS_ - $_ZN7cutlass13device_kernelIN5flash19enable_sm80_to_sm89INS1_16FlashAttnBwdSm80INS1_25CollectiveMainloopBwdSm80ILi2ELi2EN4cute5tupleIJNS5_1CILi128EEES8_NS7_ILi64EEEEEENS_10bfloat16_tEfNS_4arch4Sm80ELb1ELb0ELb1ELb1ELb0ELb0ELb0ELb0ELi2ELi4ELi4ELi4ELb0EEENS1_21CollectiveEpilogueBwdISA_SB_SD_Li256ELb1ELb0ELi2EEENS1_25SingleTileBwdLPTSchedulerILb1ELi128ELb0EEEEEEEEEvNT_6ParamsE$_ZZN4cute6detail16composition_implINS_5tupleIJNS_1CILi16EEENS3_ILi2EEES5_S5_NS3_ILi4EEES5_EEENS2_IJNS3_ILi1EEEiiiNS3_ILi144EEENS3_ILi512EEEEEES5_NS3_ILi64EEEEEDaRKT_RKT0_RKT1_RKT2_ENKUlRKT_T0_E_clINS2_IJNS2_IJEEESV_S5_S8_EEENS_17integral_constantIiLi3EEEEEDaSR_SS_)
$_ZN7cutlass13device_kernelIN5flash19enable_sm80_to_sm89INS1_16FlashAttnBwdSm80INS1_25CollectiveMainloopBwdSm80ILi2ELi2EN4cute5tupleIJNS5_1CILi128EEES8_NS7_ILi64EEEEEENS_10bfloat16_tEfNS_4arch4Sm80ELb1ELb0ELb1ELb1ELb0ELb0ELb0ELb0ELi2ELi4ELi4ELi4ELb0EEENS1_21CollectiveEpilogueBwdISA_SB_SD_Li256ELb1ELb0ELi2EEENS1_25SingleTileBwdLPTSchedulerILb1ELi128ELb0EEEEEEEEEvNT_6ParamsE$_ZZN4cute6detail16composition_implINS_5tupleIJNS_1CILi16EEENS3_ILi2EEES5_S5_NS3_ILi4EEES5_EEENS2_IJNS3_ILi1EEEiiiNS3_ILi144EEENS3_ILi512EEEEEES5_NS3_ILi64EEEEEDaRKT_RKT0_RKT1_RKT2_ENKUlRKT_T0_E_clINS2_IJNS2_IJEEESV_S5_S8_EEENS_17integral_constantIiLi3EEEEEDaSR_SS_:
[----:B------:R-:W-:Y:S02]  /*ea60*/  IADD3 R4, R1, 0x16b0, RZ ;  /* 0x000016b001047810 */ /* 0x000fe40007ffe0ff */
[----:B------:R-:W-:Y:S02]  /*ea70*/  MOV R8, 0xeab0 ;  /* 0x0000eab000087802 */ /* 0x000fe40000000f00 */
[----:B------:R-:W-:-:S04]  /*ea80*/  IADD3 R4, R4, c[0x0][0x20], RZ ;  /* 0x0000080004047a10 */ /* 0x000fc80007ffe0ff */
[----:B------:R-:W-:Y:S02]  /*ea90*/  IADD3 R2, R4, 0x4, RZ ;  /* 0x0000000404027810 */ /* 0x000fe40007ffe0ff */
[----:B------:R-:W-:Y:S05]  /*eaa0*/  CALL.REL.NOINC `($_ZN7cutlass13device_kernelIN5flash19enable_sm80_to_sm89INS1_16FlashAttnBwdSm80INS1_25CollectiveMainloopBwdSm80ILi2ELi2EN4cute5tupleIJNS5_1CILi128EEES8_NS7_ILi64EEEEEENS_10bfloat16_tEfNS_4arch4Sm80ELb1ELb0ELb1ELb1ELb0ELb0ELb0ELb0ELi2ELi4ELi4ELi4ELb0EEENS1_21CollectiveEpilogueBwdISA_SB_SD_Li256ELb1ELb0ELi2EEENS1_25SingleTileBwdLPTSchedulerILb1ELi128ELb0EEEEEEEEEvNT_6ParamsE$_ZN4cute3eso3ESOILb0ELb1EJiEEC2ERKi) ;  /* 0xffffa09000007944 */ /* 0x000fea0003c3ffff */
[----:B-1----:R1:W5:Y:S01]  /*eab0*/  LDL R3, [R1+0x16b4] ;  /* 0x0016b40001037983 */ /* 0x0023620000100800 */
[----:B------:R-:W-:Y:S02]  /*eac0*/  MOV R2, R4 ;  /* 0x0000000400027202 */ /* 0x000fe40000000f00 */
[----:B------:R-:W-:Y:S02]  /*ead0*/  MOV R4, 0xeaf0 ;  /* 0x0000eaf000047802 */ /* 0x000fe40000000f00 */
[----:B-1---5:R-:W-:Y:S05]  /*eae0*/  CALL.REL.NOINC `($_ZN7cutlass13device_kernelIN5flash19enable_sm80_to_sm89INS1_16FlashAttnBwdSm80INS1_25CollectiveMainloopBwdSm80ILi2ELi2EN4cute5tupleIJNS5_1CILi128EEES8_NS7_ILi64EEEEEENS_10bfloat16_tEfNS_4arch4Sm80ELb1ELb0ELb1ELb1ELb0ELb0ELb0ELb0ELi2ELi4ELi4ELi4ELb0EEENS1_21CollectiveEpilogueBwdISA_SB_SD_Li256ELb1ELb0ELi2EEENS1_25SingleTileBwdLPTSchedulerILb1ELi128ELb0EEEEEEEEEvNT_6ParamsE$_ZN4cute3eso3ESOILb1ELb0EJNS_5tupleIJNS_1CILi2EEEEEENS2_IJiEEENS3_ILi1EEES7_EEC2ERKS5_RKS6_RKS7_SE_) ;  /* 0xffffb82000007944 */ /* 0x022fea0003c3ffff */
[----:B-1----:R1:W5:Y:S01]  /*eaf0*/  LDL R2, [R1+0x16b0] ;  /* 0x0016b00001027983 */ /* 0x0023620000100800 */
[----:B------:R-:W-:-:S04]  /*eb00*/  MOV R75, 0x0 ;  /* 0x00000000004b7802 */ /* 0x000fc80000000f00 */
[----:B------:R-:W-:Y:S05]  /*eb10*/  RET.REL.NODEC R74 `(_ZN7cutlass13device_kernelIN5flash19enable_sm80_to_sm89INS1_16FlashAttnBwdSm80INS1_25CollectiveMainloopBwdSm80ILi2ELi2EN4cute5tupleIJNS5_1CILi128EEES8_NS7_ILi64EEEEEENS_10bfloat16_tEfNS_4arch4Sm80ELb1ELb0ELb1ELb1ELb0ELb0ELb0ELb0ELi2ELi4ELi4ELi4ELb0EEENS1_21CollectiveEpilogueBwdISA_SB_SD_Li256ELb1ELb0ELi2EEENS1_25SingleTileBwdLPTSchedulerILb1ELi128ELb0EEEEEEEEEvNT_6ParamsE) ;  /* 0xffff14e04a007950 */ /* 0x000fea0003c3ffff */
        .type           $_ZN7cutlass13device_kernelIN5flash19enable_sm80_to_sm89INS1_16FlashAttnBwdSm80INS1_25CollectiveMainloopBwdSm80ILi2ELi2EN4cute5tupleIJNS5_1CILi128EEES8_NS7_ILi64EEEEEENS_10bfloat16_tEfNS_4arch4Sm80ELb1ELb0ELb1ELb1ELb0ELb0ELb0ELb0ELi2ELi4ELi4ELi4ELb0EEENS1_21CollectiveEpilogueBwdISA_SB_SD_Li256ELb1ELb0ELi2EEENS1_25SingleTileBwdLPTSchedulerILb1ELi128ELb0EEEEEEEEEvNT_6ParamsE$_ZZN4cute6detail16composition_implINS_5tupleIJNS_1CILi16EEENS3_ILi2EEES5_S5_NS3_ILi4EEES5_EEENS2_IJNS3_ILi1EEEiiiNS3_ILi144EEENS3_ILi512EEEEEES5_NS3_ILi64EEEEEDaRKT_RKT0_RKT1_RKT2_ENKUlRKT_T0_E_clINS2_IJNS2_IJS5_EEENS2_IJiEEES8_S8_EEENS_17integral_constantIiLi4EEEEEDaSR_SS_,@function
        .size           $_ZN7cutlass13device_kernelIN5flash19enable_sm80_to_sm89INS1_16FlashAttnBwdSm80INS1_25CollectiveMainloopBwdSm80ILi2ELi2EN4cute5tupleIJNS5_1CILi128EEES8_NS7_ILi64EEEEEENS_10bfloat16_tEfNS_4arch4Sm80ELb1ELb0ELb1ELb1ELb0ELb0ELb0ELb0ELi2ELi4ELi4ELi4ELb0EEENS1_21CollectiveEpilogueBwdISA_SB_SD_Li256ELb1ELb0ELi2EEENS1_25SingleTileBwdLPTSchedulerILb1ELi128ELb0EEEEEEEEEvNT_6ParamsE$_ZZN4cute6detail16composition_implINS_5tupleIJNS_1CILi16EEENS3_ILi2EEES5_S5_NS3_ILi4EEES5_EEENS2_IJNS3_ILi1EEEiiiNS3_ILi144EEENS3_ILi512EEEEEES5_NS3_ILi64EEEEEDaRKT_RKT0_RKT1_RKT2_ENKUlRKT_T0_E_clINS2_IJNS2_IJS5_EEENS2_IJiEEES8_S8_EEENS_17integral_constantIiLi4EEEEEDaSR_SS_,($_ZN7cutlass13device_kernelIN5flash19enable_sm80_to_sm89INS1_16FlashAttnBwdSm80INS1_25CollectiveMainloopBwdSm80ILi2ELi2EN4cute5tupleIJNS5_1CILi128EEES8_NS7_ILi64EEEEEENS_10bfloat16_tEfNS_4arch4Sm80ELb1ELb0ELb1ELb1ELb0ELb0ELb0ELb0ELi2ELi4ELi4ELi4ELb0EEENS1_21CollectiveEpilogueBwdISA_SB_SD_Li256ELb1ELb0ELi2EEENS1_25SingleTileBwdLPTSchedulerILb1ELi128ELb0EEEEEEEEEvNT_6ParamsE$_ZZN4cute6detail16composition_implINS_5tupleIJNS_1CILi16EEENS3_ILi2EEES5_S5_NS3_ILi4EEES5_EEENS2_IJNS3_ILi1EEEiiiNS3_ILi144EEENS3_ILi512EEEEEES6_S4_EEDaRKT_RKT0_RKT1_RKT2_ENKUlRKT_T0_E_clINS2_IJNS2_IJEEESU_S6_S8_EEENS_17integral_constantIiLi1EEEEEDaSQ_SR_ - $_ZN7cutlass13device_kernelIN5flash19enable_sm80_to_sm89INS1_16FlashAttnBwdSm80INS1_25CollectiveMainloopBwdSm80ILi2ELi2EN4cute5tupleIJNS5_1CILi128EEES8_NS7_ILi64EEEEEENS_10bfloat16_tEfNS_4arch4Sm80ELb1ELb0ELb1ELb1ELb0ELb0ELb0ELb0ELi2ELi4ELi4ELi4ELb0EEENS1_21CollectiveEpilogueBwdISA_SB_SD_Li256ELb1ELb0ELi2EEENS1_25SingleTileBwdLPTSchedulerILb1ELi128ELb0EEEEEEEEEvNT_6ParamsE$_ZZN4cute6detail16composition_implINS_5tupleIJNS_1CILi16EEENS3_ILi2EEES5_S5_NS3_ILi4EEES5_EEENS2_IJNS3_ILi1EEEiiiNS3_ILi144EEENS3_ILi512EEEEEES5_NS3_ILi64EEEEEDaRKT_RKT0_RKT1_RKT2_ENKUlRKT_T0_E_clINS2_IJNS2_IJS5_EEENS2_IJiEEES8_S8_EEENS_17integral_constantIiLi4EEEEEDaSR_SS_)
$_ZN7cutlass13device_kernelIN5flash19enable_sm80_to_sm89INS1_16FlashAttnBwdSm80INS1_25CollectiveMainloopBwdSm80ILi2ELi2EN4cute5tupleIJNS5_1CILi128EEES8_NS7_ILi64EEEEEENS_10bfloat16_tEfNS_4arch4Sm80ELb1ELb0ELb1ELb1ELb0ELb0ELb0ELb0ELi2ELi4ELi4ELi4ELb0EEENS1_21CollectiveEpilogueBwdISA_SB_SD_Li256ELb1ELb0ELi2EEENS1_25SingleTileBwdLPTSchedulerILb1ELi128ELb0EEEEEEEEEvNT_6ParamsE$_ZZN4cute6detail16composition_implINS_5tupleIJNS_1CILi16EEENS3_ILi2EEES5_S5_NS3_ILi4EEES5_EEENS2_IJNS3_ILi1EEEiiiNS3_ILi144EEENS3_ILi512EEEEEES5_NS3_ILi64EEEEEDaRKT_RKT0_RKT1_RKT2_ENKUlRKT_T0_E_clINS2_IJNS2_IJS5_EEENS2_IJiEEES8_S8_EEENS_17integral_constantIiLi4EEEEEDaSR_SS_:
[----:B------:R-:W-:-:S05]  /*eb20*/  IADD3 R5, R5, -c[0x0][0x20], RZ ;  /* 0x8000080005057a10 */ /* 0x000fca0007ffe0ff */
[----:B------:R1:W5:Y:S01]  /*eb30*/  LDL R3, [R5] ;  /* 0x0000000005037983 */ /* 0x0003620000100800 */
[----:B------:R-:W-:Y:S02]  /*eb40*/  IADD3 R2, R1, 0x16b0, RZ ;  /* 0x000016b001027810 */ /* 0x000fe40007ffe0ff */
[----:B------:R-:W-:Y:S02]  /*eb50*/  MOV R4, 0xeb80 ;  /* 0x0000eb8000047802 */ /* 0x000fe40000000f00 */
[----:B------:R-:W-:Y:S02]  /*eb60*/  IADD3 R2, R2, c[0x0][0x20], RZ ;  /* 0x0000080002027a10 */ /* 0x000fe40007ffe0ff */
[----:B-1---5:R-:W-:Y:S05]  /*eb70*/  CALL.REL.NOINC `($_ZN7cutlass13device_kernelIN5flash19enable_sm80_to_sm89INS1_16FlashAttnBwdSm80INS1_25CollectiveMainloopBwdSm80ILi2ELi2EN4cute5tupleIJNS5_1CILi128EEES8_NS7_ILi64EEEEEENS_10bfloat16_tEfNS_4arch4Sm80ELb1ELb0ELb1ELb1ELb0ELb0ELb0ELb0ELi2ELi4ELi4ELi4ELb0EEENS1_21CollectiveEpilogueBwdISA_SB_SD_Li256ELb1ELb0ELi2EEENS1_25SingleTileBwdLPTSchedulerILb1ELi128ELb0EEEEEEEEEvNT_6ParamsE$_ZN4cute3eso3ESOILb1ELb0EJNS_5tupleIJNS_1CILi2EEEEEENS2_IJiEEENS3_ILi1EEES7_EEC2ERKS5_RKS6_RKS7_SE_) ;  /* 0xffffb79000007944 */ /* 0x022fea0003c3ffff */
[----:B-1----:R1:W5:Y:S01]  /*eb80*/  LDL R3, [R1+0x16b0] ;  /* 0x0016b00001037983 */ /* 0x0023620000100800 */
[----:B------:R-:W-:-:S04]  /*eb90*/  MOV R75, 0x0 ;  /* 0x00000000004b7802 */ /* 0x000fc80000000f00 */
[----:B------:R-:W-:Y:S05]  /*eba0*/  RET.REL.NODEC R74 `(_ZN7cutlass13device_kernelIN5flash19enable_sm80_to_sm89INS1_16FlashAttnBwdSm80INS1_25CollectiveMainloopBwdSm80ILi2ELi2EN4cute5tupleIJNS5_1CILi128EEES8_NS7_ILi64EEEEEENS_10bfloat16_tEfNS_4arch4Sm80ELb1ELb0ELb1ELb1ELb0ELb0ELb0ELb0ELi2ELi4ELi4ELi4ELb0EEENS1_21CollectiveEpilogueBwdISA_SB_SD_Li256ELb1ELb0ELi2EEENS1_25SingleTileBwdLPTSchedulerILb1ELi128ELb0EEEEEEEEEvNT_6ParamsE) ;  /* 0xffff14504a007950 */ /* 0x000fea0003c3ffff */
        .type           $_ZN7cutlass13device_kernelIN5flash19enable_sm80_to_sm89INS1_16FlashAttnBwdSm80INS1_25CollectiveMainloopBwdSm80ILi2ELi2EN4cute5tupleIJNS5_1CILi128EEES8_NS7_ILi64EEEEEENS_10bfloat16_tEfNS_4arch4Sm80ELb1ELb0ELb1ELb1ELb0ELb0ELb0ELb0ELi2ELi4ELi4ELi4ELb0EEENS1_21CollectiveEpilogueBwdISA_SB_SD_Li256ELb1ELb0ELi2EEENS1_25SingleTileBwdLPTSchedulerILb1ELi128ELb0EEEEEEEEEvNT_6ParamsE$_ZZN4cute6detail16composition_implINS_5tupleIJNS_1CILi16EEENS3_ILi2EEES5_S5_NS3_ILi4EEES5_EEENS2_IJNS3_ILi1EEEiiiNS3_ILi144EEENS3_ILi512EEEEEES6_S4_EEDaRKT_RKT0_RKT1_RKT2_ENKUlRKT_T0_E_clINS2_IJNS2_IJEEESU_S6_S8_EEENS_17integral_constantIiLi1EEEEEDaSQ_SR_,@function
        .size           $_ZN7cutlass13device_kernelIN5flash19enable_sm80_to_sm89INS1_16FlashAttnBwdSm80INS1_25CollectiveMainloopBwdSm80ILi2ELi2EN4cute5tupleIJNS5_1CILi128EEES8_NS7_ILi64EEEEEENS_10bfloat16_tEfNS_4arch4Sm80ELb1ELb0ELb1ELb1ELb0ELb0ELb0ELb0ELi2ELi4ELi4ELi4ELb0EEENS1_21CollectiveEpilogueBwdISA_SB_SD_Li256ELb1ELb0ELi2EEENS1_25SingleTileBwdLPTSchedulerILb1ELi128ELb0EEEEEEEEEvNT_6ParamsE$_ZZN4cute6detail16composition_implINS_5tupleIJNS_1CILi16EEENS3_ILi2EEES5_S5_NS3_ILi4EEES5_EEENS2_IJNS3_ILi1EEEiiiNS3_ILi144EEENS3_ILi512EEEEEES6_S4_EEDaRKT_RKT0_RKT1_RKT2_ENKUlRKT_T0_E_clINS2_IJNS2_IJEEESU_S6_S8_EEENS_17integral_constantIiLi1EEEEEDaSQ_SR_,($_ZN7cutlass13device_kernelIN5flash19enable_sm80_to_sm89INS1_16FlashAttnBwdSm80INS1_25CollectiveMainloopBwdSm80ILi2ELi2EN4cute5tupleIJNS5_1CILi128EEES8_NS7_ILi64EEEEEENS_10bfloat16_tEfNS_4arch4Sm80ELb1ELb0ELb1ELb1ELb0ELb0ELb0ELb0ELi2ELi4ELi4ELi4ELb0EEENS1_21CollectiveEpilogueBwdISA_SB_SD_Li256ELb1ELb0ELi2EEENS1_25SingleTileBwdLPTSchedulerILb1ELi128ELb0EEEEEEEEEvNT_6ParamsE$_ZZN4cute6detail16composition_implINS_5tupleIJNS_1CILi16EEENS3_ILi2EEES5_S5_NS3_ILi4EEES5_EEENS2_IJNS3_ILi1EEEiiiNS3_ILi144EEENS3_ILi512EEEEEES6_S4_EEDaRKT_RKT0_RKT1_RKT2_ENKUlRKT_T0_E_clINS2_IJNS2_IJS5_EEENS2_IJiEEES5_S8_EEENS_17integral_constantIiLi2EEEEEDaSQ_SR_ - $_ZN7cutlass13device_kernelIN5flash19enable_sm80_to_sm89INS1_16FlashAttnBwdSm80INS1_25CollectiveMainloopBwdSm80ILi2ELi2EN4cute5tupleIJNS5_1CILi128EEES8_NS7_ILi64EEEEEENS_10bfloat16_tEfNS_4arch4Sm80ELb1ELb0ELb1ELb1ELb0ELb0ELb0ELb0ELi2ELi4ELi4ELi4ELb0EEENS1_21CollectiveEpilogueBwdISA_SB_SD_Li256ELb1ELb0ELi2EEENS1_25SingleTileBwdLPTSchedulerILb1ELi128ELb0EEEEEEEEEvNT_6ParamsE$_ZZN4cute6detail16composition_implINS_5tupleIJNS_1CILi16EEENS3_ILi2EEES5_S5_NS3_ILi4EEES5_EEENS2_IJNS3_ILi1EEEiiiNS3_ILi144EEENS3_ILi512EEEEEES6_S4_EEDaRKT_RKT0_RKT1_RKT2_ENKUlRKT_T0_E_clINS2_IJNS2_IJEEESU_S6_S8_EEENS_17integral_constantIiLi1EEEEEDaSQ_SR_)
$_ZN7cutlass13device_kernelIN5flash19enable_sm80_to_sm89INS1_16FlashAttnBwdSm80INS1_25CollectiveMainloopBwdSm80ILi2ELi2EN4cute5tupleIJNS5_1CILi128EEES8_NS7_ILi64EEEEEENS_10bfloat16_tEfNS_4arch4Sm80ELb1ELb0ELb1ELb1ELb0ELb0ELb0ELb0ELi2ELi4ELi4ELi4ELb0EEENS1_21CollectiveEpilogueBwdISA_SB_SD_Li256ELb1ELb0ELi2EEENS1_25SingleTileBwdLPTSchedulerILb1ELi128ELb0EEEEEEEEEvNT_6ParamsE$_ZZN4cute6detail16composition_implINS_5tupleIJNS_1CILi16EEENS3_ILi2EEES5_S5_NS3_ILi4EEES5_EEENS2_IJNS3_ILi1EEEiiiNS3_ILi144EEENS3_ILi512EEEEEES6_S4_EEDaRKT_RKT0_RKT1_RKT2_ENKUlRKT_T0_E_clINS2_IJNS2_IJEEESU_S6_S8_EEENS_17integral_constantIiLi1EEEEEDaSQ_SR_:
        /* <DEDUP_REMOVED lines=8> */
[----:B-1---5:R-:W-:Y:S05]  /*ec30*/  CALL.REL.NOINC `($_ZN7cutlass13device_kernelIN5flash19enable_sm80_to_sm89INS1_16FlashAttnBwdSm80INS1_25CollectiveMainloopBwdSm80ILi2ELi2EN4cute5tupleIJNS5_1CILi128EEES8_NS7_ILi64EEEEEENS_10bfloat16_tEfNS_4arch4Sm80ELb1ELb0ELb1ELb1ELb0ELb0ELb0ELb0ELi2ELi4ELi4ELi4ELb0EEENS1_21CollectiveEpilogueBwdISA_SB_SD_Li256ELb1ELb0ELi2EEENS1_25SingleTileBwdLPTSchedulerILb1ELi128ELb0EEEEEEEEEvNT_6ParamsE$_ZN4cute3eso3ESOILb1ELb0EJNS_5tupleIJNS_1CILi2EEEEEENS2_IJiEEES4_NS3_ILi1EEEEEC2ERKS5_RKS6_RKS4_RKS7_) ;  /* 0xffffb72000007944 */ /* 0x022fea0003c3ffff */
[----:B-1----:R1:W5:Y:S01]  /*ec40*/  LDL R2, [R1+0x16c8] ;  /* 0x0016c80001027983 */ /* 0x0023620000100800 */
[----:B------:R-:W-:Y:S02]  /*ec50*/  MOV R4, R10 ;  /* 0x0000000a00047202 */ /* 0x000fe40000000f00 */
[----:B------:R-:W-:-:S04]  /*ec60*/  MOV R5, 0x0 ;  /* 0x0000000000057802 */ /* 0x000fc80000000f00 */
[----:B------:R-:W-:Y:S05]  /*ec70*/  RET.REL.NODEC R4 `(_ZN7cutlass13device_kernelIN5flash19enable_sm80_to_sm89INS1_16FlashAttnBwdSm80INS1_25CollectiveMainloopBwdSm80ILi2ELi2EN4cute5tupleIJNS5_1CILi128EEES8_NS7_ILi64EEEEEENS_10bfloat16_tEfNS_4arch4Sm80ELb1ELb0ELb1ELb1ELb0ELb0ELb0ELb0ELi2ELi4ELi4ELi4ELb0EEENS1_21CollectiveEpilogueBwdISA_SB_SD_Li256ELb1ELb0ELi2EEENS1_25SingleTileBwdLPTSchedulerILb1ELi128ELb0EEEEEEEEEvNT_6ParamsE) ;  /* 0xffff138004007950 */ /* 0x000fea0003c3ffff */
        .type           $_ZN7cutlass13device_kernelIN5flash19enable_sm80_to_sm89INS1_16FlashAttnBwdSm80INS1_25CollectiveMainloopBwdSm80ILi2ELi2EN4cute5tupleIJNS5_1CILi128EEES8_NS7_ILi64EEEEEENS_10bfloat16_tEfNS_4arch4Sm80ELb1ELb0ELb1ELb1ELb0ELb0ELb0ELb0ELi2ELi4ELi4ELi4ELb0EEENS1_21CollectiveEpilogueBwdISA_SB_SD_Li256ELb1ELb0ELi2EEENS1_25SingleTileBwdLPTSchedulerILb1ELi128ELb0EEEEEEEEEvNT_6ParamsE$_ZZN4cute6detail16composition_implINS_5tupleIJNS_1CILi16EEENS3_ILi2EEES5_S5_NS3_ILi4EEES5_EEENS2_IJNS3_ILi1EEEiiiNS3_ILi144EEENS3_ILi512EEEEEES6_S4_EEDaRKT_RKT0_RKT1_RKT2_ENKUlRKT_T0_E_clINS2_IJNS2_IJS5_EEENS2_IJiEEES5_S8_EEENS_17integral_constantIiLi2EEEEEDaSQ_SR_,@function
        .size           $_ZN7cutlass13device_kernelIN5flash19enable_sm80_to_sm89INS1_16FlashAttnBwdSm80INS1_25CollectiveMainloopBwdSm80ILi2ELi2EN4cute5tupleIJNS5_1CILi128EEES8_NS7_ILi64EEEEEENS_10bfloat16_tEfNS_4arch4Sm80ELb1ELb0ELb1ELb1ELb0ELb0ELb0ELb0ELi2ELi4ELi4ELi4ELb0EEENS1_21CollectiveEpilogueBwdISA_SB_SD_Li256ELb1ELb0ELi2EEENS1_25SingleTileBwdLPTSchedulerILb1ELi128ELb0EEEEEEEEEvNT_6ParamsE$_ZZN4cute6detail16composition_implINS_5tupleIJNS_1CILi16EEENS3_ILi2EEES5_S5_NS3_ILi4EEES5_EEENS2_IJNS3_ILi1EEEiiiNS3_ILi144EEENS3_ILi512EEEEEES6_S4_EEDaRKT_RKT0_RKT1_RKT2_ENKUlRKT_T0_E_clINS2_IJNS2_IJS5_EEENS2_IJiEEES5_S8_EEENS_17integral_constantIiLi2EEEEEDaSQ_SR_,($_ZN7cutlass13device_kernelIN5flash19enable_sm80_to_sm89INS1_16FlashAttnBwdSm80INS1_25CollectiveMainloopBwdSm80ILi2ELi2EN4cute5tupleIJNS5_1CILi128EEES8_NS7_ILi64EEEEEENS_10bfloat16_tEfNS_4arch4Sm80ELb1ELb0ELb1ELb1ELb0ELb0ELb0ELb0ELi2ELi4ELi4ELi4ELb0EEENS1_21CollectiveEpilogueBwdISA_SB_SD_Li256ELb1ELb0ELi2EEENS1_25SingleTileBwdLPTSchedulerILb1ELi128ELb0EEEEEEEEEvNT_6ParamsE$_ZZN4cute6detail16composition_implINS_5tupleIJNS_1CILi16EEENS3_ILi2EEES5_S5_NS3_ILi4EEES5_EEENS2_IJNS3_ILi1EEEiiiNS3_ILi144EEENS3_ILi512EEEEEES6_S4_EEDaRKT_RKT0_RKT1_RKT2_ENKUlRKT_T0_E_clINS2_IJNS2_IJS5_S5_EEENS2_IJiiEEES8_S8_EEENS_17integral_constantIiLi3EEEEEDaSQ_SR_ - $_ZN7cutlass13device_kernelIN5flash19enable_sm80_to_sm89INS1_16FlashAttnBwdSm80INS1_25CollectiveMainloopBwdSm80ILi2ELi2EN4cute5tupleIJNS5_1CILi128EEES8_NS7_ILi64EEEEEENS_10bfloat16_tEfNS_4arch4Sm80ELb1ELb0ELb1ELb1ELb0ELb0ELb0ELb0ELi2ELi4ELi4ELi4ELb0EEENS1_21CollectiveEpilogueBwdISA_SB_SD_Li256ELb1ELb0ELi2EEENS1_25SingleTileBwdLPTSchedulerILb1ELi128ELb0EEEEEEEEEvNT_6ParamsE$_ZZN4cute6detail16composition_implINS_5tupleIJNS_1CILi16EEENS3_ILi2EEES5_S5_NS3_ILi4EEES5_EEENS2_IJNS3_ILi1EEEiiiNS3_ILi144EEENS3_ILi512EEEEEES6_S4_EEDaRKT_RKT0_RKT1_RKT2_ENKUlRKT_T0_E_clINS2_IJNS2_IJS5_EEENS2_IJiEEES5_S8_EEENS_17integral_constantIiLi2EEEEEDaSQ_SR_)
$_ZN7cutlass13device_kernelIN5flash19enable_sm80_to_sm89INS1_16FlashAttnBwdSm80INS1_25CollectiveMainloopBwdSm80ILi2ELi2EN4cute5tupleIJNS5_1CILi128EEES8_NS7_ILi64EEEEEENS_10bfloat16_tEfNS_4arch4Sm80ELb1ELb0ELb1ELb1ELb0ELb0ELb0ELb0ELi2ELi4ELi4ELi4ELb0EEENS1_21CollectiveEpilogueBwdISA_SB_SD_Li256ELb1ELb0ELi2EEENS1_25SingleTileBwdLPTSchedulerILb1ELi128ELb0EEEEEEEEEvNT_6ParamsE$_ZZN4cute6detail16composition_implINS_5tupleIJNS_1CILi16EEENS3_ILi2EEES5_S5_NS3_ILi4EEES5_EEENS2_IJNS3_ILi1EEEiiiNS3_ILi144EEENS3_ILi512EEEEEES6_S4_EEDaRKT_RKT0_RKT1_RKT2_ENKUlRKT_T0_E_clINS2_IJNS2_IJS5_EEENS2_IJiEEES5_S8_EEENS_17integral_constantIiLi2EEEEEDaSQ_SR_:
        /* <DEDUP_REMOVED lines=8> */
[----:B-1---5:R-:W-:Y:S05]  /*ed00*/  CALL.REL.NOINC `($_ZN7cutlass13device_kernelIN5flash19enable_sm80_to_sm89INS1_16FlashAttnBwdSm80INS1_25CollectiveMainloopBwdSm80ILi2ELi2EN4cute5tupleIJNS5_1CILi128EEES8_NS7_ILi64EEEEEENS_10bfloat16_tEfNS_4arch4Sm80ELb1ELb0ELb1ELb1ELb0ELb0ELb0ELb0ELi2ELi4ELi4ELi4ELb0EEENS1_21CollectiveEpilogueBwdISA_SB_SD_Li256ELb1ELb0ELi2EEENS1_25SingleTileBwdLPTSchedulerILb1ELi128ELb0EEEEEEEEEvNT_6ParamsE$_ZN4cute3eso3ESOILb0ELb0EJiiEEC2ERKiS4_) ;  /* 0xffff968000007944 */ /* 0x022fea0003c3ffff */
[----:B-1----:R1:W5:Y:S01]  /*ed10*/  LDL.64 R2, [R1+0x16c8] ;  /* 0x0016c80001027983 */ /* 0x0023620000100a00 */
[----:B------:R-:W-:-:S03]  /*ed20*/  MOV R6, 0xed40 ;  /* 0x0000ed4000067802 */ /* 0x000fc60000000f00 */
[----:B-1---5:R-:W-:Y:S05]  /*ed30*/  CALL.REL.NOINC `($_ZN7cutlass13device_kernelIN5flash19enable_sm80_to_sm89INS1_16FlashAttnBwdSm80INS1_25CollectiveMainloopBwdSm80ILi2ELi2EN4cute5tupleIJNS5_1CILi128EEES8_NS7_ILi64EEEEEENS_10bfloat16_tEfNS_4arch4Sm80ELb1ELb0ELb1ELb1ELb0ELb0ELb0ELb0ELi2ELi4ELi4ELi4ELb0EEENS1_21CollectiveEpilogueBwdISA_SB_SD_Li256ELb1ELb0ELi2EEENS1_25SingleTileBwdLPTSchedulerILb1ELi128ELb0EEEEEEEEEvNT_6ParamsE$_ZN4cute3eso3ESOILb1ELb0EJNS_5tupleIJNS_1CILi2EEES4_EEENS2_IJiiEEENS3_ILi1EEES7_EEC2ERKS5_RKS6_RKS7_SE_) ;  /* 0xffffb77000007944 */ /* 0x022fea0003c3ffff */
[----:B-1----:R1:W5:Y:S01]  /*ed40*/  LDL.64 R2, [R1+0x16c8] ;  /* 0x0016c80001027983 */ /* 0x0023620000100a00 */
[----:B------:R-:W-:-:S04]  /*ed50*/  MOV R73, 0x0 ;  /* 0x0000000000497802 */ /* 0x000fc80000000f00 */
[----:B------:R-:W-:Y:S05]  /*ed60*/  RET.REL.NODEC R72 `(_ZN7cutlass13device_kernelIN5flash19enable_sm80_to_sm89INS1_16FlashAttnBwdSm80INS1_25CollectiveMainloopBwdSm80ILi2ELi2EN4cute5tupleIJNS5_1CILi128EEES8_NS7_ILi64EEEEEENS_10bfloat16_tEfNS_4arch4Sm80ELb1ELb0ELb1ELb1ELb0ELb0ELb0ELb0ELi2ELi4ELi4ELi4ELb0EEENS1_21CollectiveEpilogueBwdISA_SB_SD_Li256ELb1ELb0ELi2EEENS1_25SingleTileBwdLPTSchedulerILb1ELi128ELb0EEEEEEEEEvNT_6ParamsE) ;  /* 0xffff129048007950 */ /* 0x000fea0003c3ffff */
        .type           $_ZN7cutlass13device_kernelIN5flash19enable_sm80_to_sm89INS1_16FlashAttnBwdSm80INS1_25CollectiveMainloopBwdSm80ILi2ELi2EN4cute5tupleIJNS5_1CILi128EEES8_NS7_ILi64EEEEEENS_10bfloat16_tEfNS_4arch4Sm80ELb1ELb0ELb1ELb1ELb0ELb0ELb0ELb0ELi2ELi4ELi4ELi4ELb0EEENS1_21CollectiveEpilogueBwdISA_SB_SD_Li256ELb1ELb0ELi2EEENS1_25SingleTileBwdLPTSchedulerILb1ELi128ELb0EEEEEEEEEvNT_6ParamsE$_ZZN4cute6detail16composition_implINS_5tupleIJNS_1CILi16EEENS3_ILi2EEES5_S5_NS3_ILi4EEES5_EEENS2_IJNS3_ILi1EEEiiiNS3_ILi144EEENS3_ILi512EEEEEES6_S4_EEDaRKT_RKT0_RKT1_RKT2_ENKUlRKT_T0_E_clINS2_IJNS2_IJS5_S5_EEENS2_IJiiEEES8_S8_EEENS_17integral_constantIiLi3EEEEEDaSQ_SR_,@function
        .size           $_ZN7cutlass13device_kernelIN5flash19enable_sm80_to_sm89INS1_16FlashAttnBwdSm80INS1_25CollectiveMainloopBwdSm80ILi2ELi2EN4cute5tupleIJNS5_1CILi128EEES8_NS7_ILi64EEEEEENS_10bfloat16_tEfNS_4arch4Sm80ELb1ELb0ELb1ELb1ELb0ELb0ELb0ELb0ELi2ELi4ELi4ELi4ELb0EEENS1_21CollectiveEpilogueBwdISA_SB_SD_Li256ELb1ELb0ELi2EEENS1_25SingleTileBwdLPTSchedulerILb1ELi128ELb0EEEEEEEEEvNT_6ParamsE$_ZZN4cute6detail16composition_implINS_5tupleIJNS_1CILi16EEENS3_ILi2EEES5_S5_NS3_ILi4EEES5_EEENS2_IJNS3_ILi1EEEiiiNS3_ILi144EEENS3_ILi512EEEEEES6_S4_EEDaRKT_RKT0_RKT1_RKT2_ENKUlRKT_T0_E_clINS2_IJNS2_IJS5_S5_EEENS2_IJiiEEES8_S8_EEENS_17integral_constantIiLi3EEEEEDaSQ_SR_,($_ZN7cutlass13device_kernelIN5flash19enable_sm80_to_sm89INS1_16FlashAttnBwdSm80INS1_25CollectiveMainloopBwdSm80ILi2ELi2EN4cute5tupleIJNS5_1CILi128EEES8_NS7_ILi64EEEEEENS_10bfloat16_tEfNS_4arch4Sm80ELb1ELb0ELb1ELb1ELb0ELb0ELb0ELb0ELi2ELi4ELi4ELi4ELb0EEENS1_21CollectiveEpilogueBwdISA_SB_SD_Li256ELb1ELb0ELi2EEENS1_25SingleTileBwdLPTSchedulerILb1ELi128ELb0EEEEEEEEEvNT_6ParamsE$_ZZN4cute6detail16composition_implINS_5tupleIJNS_1CILi16EEENS3_ILi2EEES5_S5_NS3_ILi4EEES5_EEENS2_IJNS3_ILi1EEEiiiNS3_ILi144EEENS3_ILi512EEEEEES6_S4_EEDaRKT_RKT0_RKT1_RKT2_ENKUlRKT_T0_E_clINS2_IJNS2_IJS5_S5_EEENS2_IJiiEEES8_S8_EEENS_17integral_constantIiLi4EEEEEDaSQ_SR_ - $_ZN7cutlass13device_kernelIN5flash19enable_sm80_to_sm89INS1_16FlashAttnBwdSm80INS1_25CollectiveMainloopBwdSm80ILi2ELi2EN4cute5tupleIJNS5_1CILi128EEES8_NS7_ILi64EEEEEENS_10bfloat16_tEfNS_4arch4Sm80ELb1ELb0ELb1ELb1ELb0ELb0ELb0ELb0ELi2ELi4ELi4ELi4ELb0EEENS1_21CollectiveEpilogueBwdISA_SB_SD_Li256ELb1ELb0ELi2EEENS1_25SingleTileBwdLPTSchedulerILb1ELi128ELb0EEEEEEEEEvNT_6ParamsE$_ZZN4cute6detail16composition_implINS_5tupleIJNS_1CILi16EEENS3_ILi2EEES5_S5_NS3_ILi4EEES5_EEENS2_IJNS3_ILi1EEEiiiNS3_ILi144EEENS3_ILi512EEEEEES6_S4_EEDaRKT_RKT0_RKT1_RKT2_ENKUlRKT_T0_E_clINS2_IJNS2_IJS5_S5_EEENS2_IJiiEEES8_S8_EEENS_17integral_constantIiLi3EEEEEDaSQ_SR_)
$_ZN7cutlass13device_kernelIN5flash19enable_sm80_to_sm89INS1_16FlashAttnBwdSm80INS1_25CollectiveMainloopBwdSm80ILi2ELi2EN4cute5tupleIJNS5_1CILi128EEES8_NS7_ILi64EEEEEENS_10bfloat16_tEfNS_4arch4Sm80ELb1ELb0ELb1ELb1ELb0ELb0ELb0ELb0ELi2ELi4ELi4ELi4ELb0EEENS1_21CollectiveEpilogueBwdISA_SB_SD_Li256ELb1ELb0ELi2EEENS1_25SingleTileBwdLPTSchedulerILb1ELi128ELb0EEEEEEEEEvNT_6ParamsE$_ZZN4cute6detail16composition_implINS_5tupleIJNS_1CILi16EEENS3_ILi2EEES5_S5_NS3_ILi4EEES5_EEENS2_IJNS3_ILi1EEEiiiNS3_ILi144EEENS3_ILi512EEEEEES6_S4_EEDaRKT_RKT0_RKT1_RKT2_ENKUlRKT_T0_E_clINS2_IJNS2_IJS5_S5_EEENS2_IJiiEEES8_S8_EEENS_17integral_constantIiLi3EEEEEDaSQ_SR_:
[----:B------:R-:W-:-:S05]  /*ed70*/  IADD3 R5, R5, -c[0x0][0x20], RZ ;  /* 0x8000080005057a10 */ /* 0x000fca0007ffe0ff */
[----:B------:R1:W5:Y:S04]  /*ed80*/  LDL R2, [R5] ;  /* 0x0000000005027983 */ /* 0x0003680000100800 */
[----:B------:R1:W5:Y:S01]  /*ed90*/  LDL R3, [R5+0x4] ;  /* 0x0000040005037983 */ /* 0x0003620000100800 */
[----:B------:R-:W-:Y:S02]  /*eda0*/  IADD3 R4, R1, 0x16c8, RZ ;  /* 0x000016c801047810 */ /* 0x000fe40007ffe0ff */
[----:B------:R-:W-:Y:S02]  /*edb0*/  MOV R6, 0xede0 ;  /* 0x0000ede000067802 */ /* 0x000fe40000000f00 */
[----:B------:R-:W-:Y:S02]  /*edc0*/  IADD3 R4, R4, c[0x0][0x20], RZ ;  /* 0x0000080004047a10 */ /* 0x000fe40007ffe0ff */
[----:B-1---5:R-:W-:Y:S05]  /*edd0*/  CALL.REL.NOINC `($_ZN7cutlass13device_kernelIN5flash19enable_sm80_to_sm89INS1_16FlashAttnBwdSm80INS1_25CollectiveMainloopBwdSm80ILi2ELi2EN4cute5tupleIJNS5_1CILi128EEES8_NS7_ILi64EEEEEENS_10bfloat16_tEfNS_4arch4Sm80ELb1ELb0ELb1ELb1ELb0ELb0ELb0ELb0ELi2ELi4ELi4ELi4ELb0EEENS1_21CollectiveEpilogueBwdISA_SB_SD_Li256ELb1ELb0ELi2EEENS1_25SingleTileBwdLPTSchedulerILb1ELi128ELb0EEEEEEEEEvNT_6ParamsE$_ZN4cute3eso3ESOILb1ELb0EJNS_5tupleIJNS_1CILi2EEES4_EEENS2_IJiiEEENS3_ILi1EEES7_EEC2ERKS5_RKS6_RKS7_SE_) ;  /* 0xffffb6d000007944 */ /* 0x022fea0003c3ffff */
[----:B-1----:R1:W5:Y:S01]  /*ede0*/  LDL.64 R2, [R1+0x16c8] ;  /* 0x0016c80001027983 */ /* 0x0023620000100a00 */
[----:B------:R-:W-:-:S04]  /*edf0*/  MOV R9, 0x0 ;  /* 0x0000000000097802 */ /* 0x000fc80000000f00 */
[----:B------:R-:W-:Y:S05]  /*ee00*/  RET.REL.NODEC R8 `(_ZN7cutlass13device_kernelIN5flash19enable_sm80_to_sm89INS1_16FlashAttnBwdSm80INS1_25CollectiveMainloopBwdSm80ILi2ELi2EN4cute5tupleIJNS5_1CILi128EEES8_NS7_ILi64EEEEEENS_10bfloat16_tEfNS_4arch4Sm80ELb1ELb0ELb1ELb1ELb0ELb0ELb0ELb0ELi2ELi4ELi4ELi4ELb0EEENS1_21CollectiveEpilogueBwdISA_SB_SD_Li256ELb1ELb0ELi2EEENS1_25SingleTileBwdLPTSchedulerILb1ELi128ELb0EEEEEEEEEvNT_6ParamsE) ;  /* 0xffff11f008007950 */ /* 0x000fea0003c3ffff */
        .type           $_ZN7cutlass13device_kernelIN5flash19enable_sm80_to_sm89INS1_16FlashAttnBwdSm80INS1_25CollectiveMainloopBwdSm80ILi2ELi2EN4cute5tupleIJNS5_1CILi128EEES8_NS7_ILi64EEEEEENS_10bfloat16_tEfNS_4arch4Sm80ELb1ELb0ELb1ELb1ELb0ELb0ELb0ELb0ELi2ELi4ELi4ELi4ELb0EEENS1_21CollectiveEpilogueBwdISA_SB_SD_Li256ELb1ELb0ELi2EEENS1_25SingleTileBwdLPTSchedulerILb1ELi128ELb0EEEEEEEEEvNT_6ParamsE$_ZZN4cute6detail16composition_implINS_5tupleIJNS_1CILi16EEENS3_ILi2EEES5_S5_NS3_ILi4EEES5_EEENS2_IJNS3_ILi1EEEiiiNS3_ILi144EEENS3_ILi512EEEEEES6_S4_EEDaRKT_RKT0_RKT1_RKT2_ENKUlRKT_T0_E_clINS2_IJNS2_IJS5_S5_EEENS2_IJiiEEES8_S8_EEENS_17integral_constantIiLi4EEEEEDaSQ_SR_,@function
        .size           $_ZN7cutlass13device_kernelIN5flash19enable_sm80_to_sm89INS1_16FlashAttnBwdSm80INS1_25CollectiveMainloopBwdSm80ILi2ELi2EN4cute5tupleIJNS5_1CILi128EEES8_NS7_ILi64EEEEEENS_10bfloat16_tEfNS_4arch4Sm80ELb1ELb0ELb1ELb1ELb0ELb0ELb0ELb0ELi2ELi4ELi4ELi4ELb0EEENS1_21CollectiveEpilogueBwdISA_SB_SD_Li256ELb1ELb0ELi2EEENS1_25SingleTileBwdLPTSchedulerILb1ELi128ELb0EEEEEEEEEvNT_6ParamsE$_ZZN4cute6detail16composition_implINS_5tupleIJNS_1CILi16EEENS3_ILi2EEES5_S5_NS3_ILi4EEES5_EEENS2_IJNS3_ILi1EEEiiiNS3_ILi144EEENS3_ILi512EEEEEES6_S4_EEDaRKT_RKT0_RKT1_RKT2_ENKUlRKT_T0_E_clINS2_IJNS2_IJS5_S5_EEENS2_IJiiEEES8_S8_EEENS_17integral_constantIiLi4EEEEEDaSQ_SR_,($_ZN7cutlass13device_kernelIN5flash19enable_sm80_to_sm89INS1_16FlashAttnBwdSm80INS1_25CollectiveMainloopBwdSm80ILi2ELi2EN4cute5tupleIJNS5_1CILi128EEES8_NS7_ILi64EEEEEENS_10bfloat16_tEfNS_4arch4Sm80ELb1ELb0ELb1ELb1ELb0ELb0ELb0ELb0ELi2ELi4ELi4ELi4ELb0EEENS1_21CollectiveEpilogueBwdISA_SB_SD_Li256ELb1ELb0ELi2EEENS1_25SingleTileBwdLPTSchedulerILb1ELi128ELb0EEEEEEEEEvNT_6ParamsE$_ZZN4cute6detail16composition_implINS_5tupleIJNS_1CILi8EEENS3_ILi2EEES5_S5_S4_S5_EEENS2_IJNS3_ILi1EEEiiiNS3_ILi72EEENS3_ILi512EEEEEENS2_IJNS2_IJS5_S5_EEES4_NS3_ILi4EEEEEENS2_IJNS2_IJS7_S4_EEENS3_ILi1024EEENS3_ILi16EEEEEEEEDaRKT_RKT0_RKT1_RKT2_ENKUlRKT_RKT0_E_clISB_SE_EEDaSW_SZ_ - $_ZN7cutlass13device_kernelIN5flash19enable_sm80_to_sm89INS1_16FlashAttnBwdSm80INS1_25CollectiveMainloopBwdSm80ILi2ELi2EN4cute5tupleIJNS5_1CILi128EEES8_NS7_ILi64EEEEEENS_10bfloat16_tEfNS_4arch4Sm80ELb1ELb0ELb1ELb1ELb0ELb0ELb0ELb0ELi2ELi4ELi4ELi4ELb0EEENS1_21CollectiveEpilogueBwdISA_SB_SD_Li256ELb1ELb0ELi2EEENS1_25SingleTileBwdLPTSchedulerILb1ELi128ELb0EEEEEEEEEvNT_6ParamsE$_ZZN4cute6detail16composition_implINS_5tupleIJNS_1CILi16EEENS3_ILi2EEES5_S5_NS3_ILi4EEES5_EEENS2_IJNS3_ILi1EEEiiiNS3_ILi144EEENS3_ILi512EEEEEES6_S4_EEDaRKT_RKT0_RKT1_RKT2_ENKUlRKT_T0_E_clINS2_IJNS2_IJS5_S5_EEENS2_IJiiEEES8_S8_EEENS_17integral_constantIiLi4EEEEEDaSQ_SR_)
$_ZN7cutlass13device_kernelIN5flash19enable_sm80_to_sm89INS1_16FlashAttnBwdSm80INS1_25CollectiveMainloopBwdSm80ILi2ELi2EN4cute5tupleIJNS5_1CILi128EEES8_NS7_ILi64EEEEEENS_10bfloat16_tEfNS_4arch4Sm80ELb1ELb0ELb1ELb1ELb0ELb0ELb0ELb0ELi2ELi4ELi4ELi4ELb0EEENS1_21CollectiveEpilogueBwdISA_SB_SD_Li256ELb1ELb0ELi2EEENS1_25SingleTileBwdLPTSchedulerILb1ELi128ELb0EEEEEEEEEvNT_6ParamsE$_ZZN4cute6detail16composition_implINS_5tupleIJNS_1CILi16EEENS3_ILi2EEES5_S5_NS3_ILi4EEES5_EEENS2_IJNS3_ILi1EEEiiiNS3_ILi144EEENS3_ILi512EEEEEES6_S4_EEDaRKT_RKT0_RKT1_RKT2_ENKUlRKT_T0_E_clINS2_IJNS2_IJS5_S5_EEENS2_IJiiEEES8_S8_EEENS_17integral_constantIiLi4EEEEEDaSQ_SR_:
        /* <DEDUP_REMOVED lines=10> */
        .type           $_ZN7cutlass13device_kernelIN5flash19enable_sm80_to_sm89INS1_16FlashAttnBwdSm80INS1_25CollectiveMainloopBwdSm80ILi2ELi2EN4cute5tupleIJNS5_1CILi128EEES8_NS7_ILi64EEEEEENS_10bfloat16_tEfNS_4arch4Sm80ELb1ELb0ELb1ELb1ELb0ELb0ELb0ELb0ELi2ELi4ELi4ELi4ELb0EEENS1_21CollectiveEpilogueBwdISA_SB_SD_Li256ELb1ELb0ELi2EEENS1_25SingleTileBwdLPTSchedulerILb1ELi128ELb0EEEEEEEEEvNT_6ParamsE$_ZZN4cute6detail16composition_implINS_5tupleIJNS_1CILi8EEENS3_ILi2EEES5_S5_S4_S5_EEENS2_IJNS3_ILi1EEEiiiNS3_ILi72EEENS3_ILi512EEEEEENS2_IJNS2_IJS5_S5_EEES4_NS3_ILi4EEEEEENS2_IJNS2_IJS7_S4_EEENS3_ILi1024EEENS3_ILi16EEEEEEEEDaRKT_RKT0_RKT1_RKT2_ENKUlRKT_RKT0_E_clISB_SE_EEDaSW_SZ_,@function
        .size           $_ZN7cutlass13device_kernelIN5flash19enable_sm80_to_sm89INS1_16FlashAttnBwdSm80INS1_25CollectiveMainloopBwdSm80ILi2ELi2EN4cute5tupleIJNS5_1CILi128EEES8_NS7_ILi64EEEEEENS_10bfloat16_tEfNS_4arch4Sm80ELb1ELb0ELb1ELb1ELb0ELb0ELb0ELb0ELi2ELi4ELi4ELi4ELb0EEENS1_21CollectiveEpilogueBwdISA_SB_SD_Li256ELb1ELb0ELi2EEENS1_25SingleTileBwdLPTSchedulerILb1ELi128ELb0EEEEEEEEEvNT_6ParamsE$_ZZN4cute6detail16composition_implINS_5tupleIJNS_1CILi8EEENS3_ILi2EEES5_S5_S4_S5_EEENS2_IJNS3_ILi1EEEiiiNS3_ILi72EEENS3_ILi512EEEEEENS2_IJNS2_IJS5_S5_EEES4_NS3_ILi4EEEEEENS2_IJNS2_IJS7_S4_EEENS3_ILi1024EEENS3_ILi16EEEEEEEEDaRKT_RKT0_RKT1_RKT2_ENKUlRKT_RKT0_E_clISB_SE_EEDaSW_SZ_,($_ZN7cutlass13device_kernelIN5flash19enable_sm80_to_sm89INS1_16FlashAttnBwdSm80INS1_25CollectiveMainloopBwdSm80ILi2ELi2EN4cute5tupleIJNS5_1CILi128EEES8_NS7_ILi64EEEEEENS_10bfloat16_tEfNS_4arch4Sm80ELb1ELb0ELb1ELb1ELb0ELb0ELb0ELb0ELi2ELi4ELi4ELi4ELb0EEENS1_21CollectiveEpilogueBwdISA_SB_SD_Li256ELb1ELb0ELi2EEENS1_25SingleTileBwdLPTSchedulerILb1ELi128ELb0EEEEEEEEEvNT_6ParamsE$_ZZN4cute6detail16composition_implINS_5tupleIJNS_1CILi8EEENS3_ILi2EEES5_S5_S4_S5_EEENS2_IJNS3_ILi1EEEiiiNS3_ILi72EEENS3_ILi512EEEEEENS2_IJNS2_IJS5_S5_EEES4_NS3_ILi4EEEEEENS2_IJNS2_IJS7_S4_EEENS3_ILi1024EEENS3_ILi16EEEEEEEEDaRKT_RKT0_RKT1_RKT2_ENKUlRKT_RKT0_E_clISC_SG_EEDaSW_SZ_ - $_ZN7cutlass13device_kernelIN5flash19enable_sm80_to_sm89INS1_16FlashAttnBwdSm80INS1_25CollectiveMainloopBwdSm80ILi2ELi2EN4cute5tupleIJNS5_1CILi128EEES8_NS7_ILi64EEEEEENS_10bfloat16_tEfNS_4arch4Sm80ELb1ELb0ELb1ELb1ELb0ELb0ELb0ELb0ELi2ELi4ELi4ELi4ELb0EEENS1_21CollectiveEpilogueBwdISA_SB_SD_Li256ELb1ELb0ELi2EEENS1_25SingleTileBwdLPTSchedulerILb1ELi128ELb0EEEEEEEEEvNT_6ParamsE$_ZZN4cute6detail16composition_implINS_5tupleIJNS_1CILi8EEENS3_ILi2EEES5_S5_S4_S5_EEENS2_IJNS3_ILi1EEEiiiNS3_ILi72EEENS3_ILi512EEEEEENS2_IJNS2_IJS5_S5_EEES4_NS3_ILi4EEEEEENS2_IJNS2_IJS7_S4_EEENS3_ILi1024EEENS3_ILi16EEEEEEEEDaRKT_RKT0_RKT1_RKT2_ENKUlRKT_RKT0_E_clISB_SE_EEDaSW_SZ_)
$_ZN7cutlass13device_kernelIN5flash19enable_sm80_to_sm89INS1_16FlashAttnBwdSm80INS1_25CollectiveMainloopBwdSm80ILi2ELi2EN4cute5tupleIJNS5_1CILi128EEES8_NS7_ILi64EEEEEENS_10bfloat16_tEfNS_4arch4Sm80ELb1ELb0ELb1ELb1ELb0ELb0ELb0ELb0ELi2ELi4ELi4ELi4ELb0EEENS1_21CollectiveEpilogueBwdISA_SB_SD_Li256ELb1ELb0ELi2EEENS1_25SingleTileBwdLPTSchedulerILb1ELi128ELb0EEEEEEEEEvNT_6ParamsE$_ZZN4cute6detail16composition_implINS_5tupleIJNS_1CILi8EEENS3_ILi2EEES5_S5_S4_S5_EEENS2_IJNS3_ILi1EEEiiiNS3_ILi72EEENS3_ILi512EEEEEENS2_IJNS2_IJS5_S5_EEES4_NS3_ILi4EEEEEENS2_IJNS2_IJS7_S4_EEENS3_ILi1024EEENS3_ILi16EEEEEEEEDaRKT_RKT0_RKT1_RKT2_ENKUlRKT_RKT0_E_clISB_SE_EEDaSW_SZ_:
[----:B------:R-:W-:Y:S02]  /*eeb0*/  IADD3 R34, R1, 0x1380, RZ ;  /* 0x0000138001227810 */ /* 0x000fe40007ffe0ff */
[----:B------:R-:W-:Y:S02]  /*eec0*/  MOV R68, 0xef00 ;  /* 0x0000ef0000447802 */ /* 0x000fe40000000f00 */
[----:B------:R-:W-:-:S04]  /*eed0*/  IADD3 R34, R34, c[0x0][0x20], RZ ;  /* 0x0000080022227a10 */ /* 0x000fc80007ffe0ff */
[----:B------:R-:W-:Y:S02]  /*eee0*/  IADD3 R62, R34, 0x4, RZ ;  /* 0x00000004223e7810 */ /* 0x000fe40007ffe0ff */
[----:B------:R-:W-:Y:S05]  /*eef0*/  CALL.REL.NOINC `($_ZN7cutlass13device_kernelIN5flash19enable_sm80_to_sm89INS1_16FlashAttnBwdSm80INS1_25CollectiveMainloopBwdSm80ILi2ELi2EN4cute5tupleIJNS5_1CILi128EEES8_NS7_ILi64EEEEEENS_10bfloat16_tEfNS_4arch4Sm80ELb1ELb0ELb1ELb1ELb0ELb0ELb0ELb0ELi2ELi4ELi4ELi4ELb0EEENS1_21CollectiveEpilogueBwdISA_SB_SD_Li256ELb1ELb0ELi2EEENS1_25SingleTileBwdLPTSchedulerILb1ELi128ELb0EEEEEEEEEvNT_6ParamsE$_ZZN4cute6detail16composition_implINS_5tupleIJNS_1CILi8EEENS3_ILi2EEES5_S5_S4_S5_EEENS2_IJNS3_ILi1EEEiiiNS3_ILi72EEENS3_ILi512EEEEEENS2_IJS5_S5_EEENS2_IJS7_S4_EEEEEDaRKT_RKT0_RKT1_RKT2_ENKUlRKT_RKT0_E_clIS5_S4_EEDaSR_SU_) ;  /* 0x000009d000007944 */ /* 0x000fea0003c00000 */
[----:B------:R-:W-:Y:S02]  /*ef00*/  MOV R4, 0xef20 ;  /* 0x0000ef2000047802 */ /* 0x000fe40000000f00 */
[----:B-1---5:R-:W-:Y:S05]  /*ef10*/  CALL.REL.NOINC `($_ZN7cutlass13device_kernelIN5flash19enable_sm80_to_sm89INS1_16FlashAttnBwdSm80INS1_25CollectiveMainloopBwdSm80ILi2ELi2EN4cute5tupleIJNS5_1CILi128EEES8_NS7_ILi64EEEEEENS_10bfloat16_tEfNS_4arch4Sm80ELb1ELb0ELb1ELb1ELb0ELb0ELb0ELb0ELi2ELi4ELi4ELi4ELb0EEENS1_21CollectiveEpilogueBwdISA_SB_SD_Li256ELb1ELb0ELi2EEENS1_25SingleTileBwdLPTSchedulerILb1ELi128ELb0EEEEEEEEEvNT_6ParamsE$_ZN4cute3eso3ESOILb1ELb0EJNS_1CILi1EEEiEEC2ERKS3_RKi) ;  /* 0xffffa69000007944 */ /* 0x022fea0003c3ffff */
[----:B-1----:R1:W5:Y:S01]  /*ef20*/  LDL R2, [R1+0x1384] ;  /* 0x0013840001027983 */ /* 0x0023620000100800 */
[----:B------:R-:W-:-:S03]  /*ef30*/  MOV R6, 0xef50 ;  /* 0x0000ef5000067802 */ /* 0x000fc60000000f00 */
[----:B-1---5:R-:W-:Y:S05]  /*ef40*/  CALL.REL.NOINC `($_ZN7cutlass13device_kernelIN5flash19enable_sm80_to_sm89INS1_16FlashAttnBwdSm80INS1_25CollectiveMainloopBwdSm80ILi2ELi2EN4cute5tupleIJNS5_1CILi128EEES8_NS7_ILi64EEEEEENS_10bfloat16_tEfNS_4arch4Sm80ELb1ELb0ELb1ELb1ELb0ELb0ELb0ELb0ELi2ELi4ELi4ELi4ELb0EEENS1_21CollectiveEpilogueBwdISA_SB_SD_Li256ELb1ELb0ELi2EEENS1_25SingleTileBwdLPTSchedulerILb1ELi128ELb0EEEEEEEEEvNT_6ParamsE$_ZN4cute5tupleIJNS0_IJNS_1CILi2EEES2_EEENS0_IJNS1_ILi1EEEiEEEEEC2ERKS3_RKS5_) ;  /* 0xffffd53000007944 */ /* 0x022fea0003c3ffff */
[----:B------:R1:W5:Y:S01]  /*ef50*/  LDL R34, [R1+0x1380] ;  /* 0x0013800001227983 */ /* 0x0003620000100800 */
[----:B------:R-:W-:Y:S02]  /*ef60*/  MOV R2, R10 ;  /* 0x0000000a00027202 */ /* 0x000fe40000000f00 */
[----:B------:R-:W-:-:S04]  /*ef70*/  MOV R3, 0x0 ;  /* 0x0000000000037802 */ /* 0x000fc80000000f00 */
[----:B------:R-:W-:Y:S05]  /*ef80*/  RET.REL.NODEC R2 `(_ZN7cutlass13device_kernelIN5flash19enable_sm80_to_sm89INS1_16FlashAttnBwdSm80INS1_25CollectiveMainloopBwdSm80ILi2ELi2EN4cute5tupleIJNS5_1CILi128EEES8_NS7_ILi64EEEEEENS_10bfloat16_tEfNS_4arch4Sm80ELb1ELb0ELb1ELb1ELb0ELb0ELb0ELb0ELi2ELi4ELi4ELi4ELb0EEENS1_21CollectiveEpilogueBwdISA_SB_SD_Li256ELb1ELb0ELi2EEENS1_25SingleTileBwdLPTSchedulerILb1ELi128ELb0EEEEEEEEEvNT_6ParamsE) ;  /* 0xffff107002007950 */ /* 0x000fea0003c3ffff */
        .type           $_ZN7cutlass13device_kernelIN5flash19enable_sm80_to_sm89INS1_16FlashAttnBwdSm80INS1_25CollectiveMainloopBwdSm80ILi2ELi2EN4cute5tupleIJNS5_1CILi128EEES8_NS7_ILi64EEEEEENS_10bfloat16_tEfNS_4arch4Sm80ELb1ELb0ELb1ELb1ELb0ELb0ELb0ELb0ELi2ELi4ELi4ELi4ELb0EEENS1_21CollectiveEpilogueBwdISA_SB_SD_Li256ELb1ELb0ELi2EEENS1_25SingleTileBwdLPTSchedulerILb1ELi128ELb0EEEEEEEEEvNT_6ParamsE$_ZZN4cute6detail16composition_implINS_5tupleIJNS_1CILi8EEENS3_ILi2EEES5_S5_S4_S5_EEENS2_IJNS3_ILi1EEEiiiNS3_ILi72EEENS3_ILi512EEEEEENS2_IJNS2_IJS5_S5_EEES4_NS3_ILi4EEEEEENS2_IJNS2_IJS7_S4_EEENS3_ILi1024EEENS3_ILi16EEEEEEEEDaRKT_RKT0_RKT1_RKT2_ENKUlRKT_RKT0_E_clISC_SG_EEDaSW_SZ_,@function
        .size           $_ZN7cutlass13device_kernelIN5flash19enable_sm80_to_sm89INS1_16FlashAttnBwdSm80INS1_25CollectiveMainloopBwdSm80ILi2ELi2EN4cute5tupleIJNS5_1CILi128EEES8_NS7_ILi64EEEEEENS_10bfloat16_tEfNS_4arch4Sm80ELb1ELb0ELb1ELb1ELb0ELb0ELb0ELb0ELi2ELi4ELi4ELi4ELb0EEENS1_21CollectiveEpilogueBwdISA_SB_SD_Li256ELb1ELb0ELi2EEENS1_25SingleTileBwdLPTSchedulerILb1ELi128ELb0EEEEEEEEEvNT_6ParamsE$_ZZN4cute6detail16composition_implINS_5tupleIJNS_1CILi8EEENS3_ILi2EEES5_S5_S4_S5_EEENS2_IJNS3_ILi1EEEiiiNS3_ILi72EEENS3_ILi512EEEEEENS2_IJNS2_IJS5_S5_EEES4_NS3_ILi4EEEEEENS2_IJNS2_IJS7_S4_EEENS3_ILi1024EEENS3_ILi16EEEEEEEEDaRKT_RKT0_RKT1_RKT2_ENKUlRKT_RKT0_E_clISC_SG_EEDaSW_SZ_,($_ZN7cutlass13device_kernelIN5flash19enable_sm80_to_sm89INS1_16FlashAttnBwdSm80INS1_25CollectiveMainloopBwdSm80ILi2ELi2EN4cute5tupleIJNS5_1CILi128EEES8_NS7_ILi64EEEEEENS_10bfloat16_tEfNS_4arch4Sm80ELb1ELb0ELb1ELb1ELb0ELb0ELb0ELb0ELi2ELi4ELi4ELi4ELb0EEENS1_21CollectiveEpilogueBwdISA_SB_SD_Li256ELb1ELb0ELi2EEENS1_25SingleTileBwdLPTSchedulerILb1ELi128ELb0EEEEEEEEEvNT_6ParamsE$_ZZN4cute6detail16composition_implINS_5tupleIJNS_1CILi8EEENS3_ILi2EEES5_S5_S4_S5_EEENS2_IJNS3_ILi1EEEiiiNS3_ILi72EEENS3_ILi512EEEEEENS2_IJNS2_IJS5_S5_S5_EEES5_NS2_IJNS3_ILi4EEES5_EEEEEENS2_IJNS2_IJS7_S9_S4_EEENS3_ILi4096EEENS2_IJNS3_ILi16EEENS3_ILi8192EEEEEEEEEEEDaRKT_RKT0_RKT1_RKT2_ENKUlRKT_RKT0_E_clISB_SF_EEDaSZ_S12_ - $_ZN7cutlass13device_kernelIN5flash19enable_sm80_to_sm89INS1_16FlashAttnBwdSm80INS1_25CollectiveMainloopBwdSm80ILi2ELi2EN4cute5tupleIJNS5_1CILi128EEES8_NS7_ILi64EEEEEENS_10bfloat16_tEfNS_4arch4Sm80ELb1ELb0ELb1ELb1ELb0ELb0ELb0ELb0ELi2ELi4ELi4ELi4ELb0EEENS1_21CollectiveEpilogueBwdISA_SB_SD_Li256ELb1ELb0ELi2EEENS1_25SingleTileBwdLPTSchedulerILb1ELi128ELb0EEEEEEEEEvNT_6ParamsE$_ZZN4cute6detail16composition_implINS_5tupleIJNS_1CILi8EEENS3_ILi2EEES5_S5_S4_S5_EEENS2_IJNS3_ILi1EEEiiiNS3_ILi72EEENS3_ILi512EEEEEENS2_IJNS2_IJS5_S5_EEES4_NS3_ILi4EEEEEENS2_IJNS2_IJS7_S4_EEENS3_ILi1024EEENS3_ILi16EEEEEEEEDaRKT_RKT0_RKT1_RKT2_ENKUlRKT_RKT0_E_clISC_SG_EEDaSW_SZ_)
$_ZN7cutlass13device_kernelIN5flash19enable_sm80_to_sm89INS1_16FlashAttnBwdSm80INS1_25CollectiveMainloopBwdSm80ILi2ELi2EN4cute5tupleIJNS5_1CILi128EEES8_NS7_ILi64EEEEEENS_10bfloat16_tEfNS_4arch4Sm80ELb1ELb0ELb1ELb1ELb0ELb0ELb0ELb0ELi2ELi4ELi4ELi4ELb0EEENS1_21CollectiveEpilogueBwdISA_SB_SD_Li256ELb1ELb0ELi2EEENS1_25SingleTileBwdLPTSchedulerILb1ELi128ELb0EEEEEEEEEvNT_6ParamsE$_ZZN4cute6detail16composition_implINS_5tupleIJNS_1CILi8EEENS3_ILi2EEES5_S5_S4_S5_EEENS2_IJNS3_ILi1EEEiiiNS3_ILi72EEENS3_ILi512EEEEEENS2_IJNS2_IJS5_S5_EEES4_NS3_ILi4EEEEEENS2_IJNS2_IJS7_S4_EEENS3_ILi1024EEENS3_ILi16EEEEEEEEDaRKT_RKT0_RKT1_RKT2_ENKUlRKT_RKT0_E_clISC_SG_EEDaSW_SZ_:
        /* <DEDUP_REMOVED lines=14> */
[----:B-1---5:R-:W-:Y:S05]  /*f070*/  CALL.REL.NOINC `($_ZN7cutlass13device_kernelIN5flash19enable_sm80_to_sm89INS1_16FlashAttnBwdSm80INS1_25CollectiveMainloopBwdSm80ILi2ELi2EN4cute5tupleIJNS5_1CILi128EEES8_NS7_ILi64EEEEEENS_10bfloat16_tEfNS_4arch4Sm80ELb1ELb0ELb1ELb1ELb0ELb0ELb0ELb0ELi2ELi4ELi4ELi4ELb0EEENS1_21CollectiveEpilogueBwdISA_SB_SD_Li256ELb1ELb0ELi2EEENS1_25SingleTileBwdLPTSchedulerILb1ELi128ELb0EEEEEEEEEvNT_6ParamsE$_ZZN4cute6detail16composition_implINS_5tupleIJNS_1CILi8EEENS3_ILi2EEES5_S5_S4_S5_EEENS2_IJNS3_ILi1EEEiiiNS3_ILi72EEENS3_ILi512EEEEEENS3_ILi4EEENS3_ILi16EEEEEDaRKT_RKT0_RKT1_RKT2_ENKUlRKT_T0_E_clINS2_IJNS2_IJEEESV_SB_S7_EEENS_17integral_constantIiLi2EEEEEDaSR_SS_) ;  /* 0x00000d4000007944 */ /* 0x022fea0003c00000 */
[----:B-----5:R2:W-:Y:S04]  /*f080*/  STL [R1+0x1398], R2 ;  /* 0x0013980201007387 */ /* 0x0205e80000100800 */
[----:B------:R2:W-:Y:S04]  /*f090*/  STL.64 [R1+0x1390], R62 ;  /* 0x0013903e01007387 */ /* 0x0005e80000100a00 */
[----:B------:R2:W5:Y:S01]  /*f0a0*/  LDL R6, [R49+0x8] ;  /* 0x0000080031067983 */ /* 0x0005620000100800 */
[----:B------:R-:W-:Y:S02]  /*f0b0*/  IADD3 R10, R45, 0x18, RZ ;  /* 0x000000182d0a7810 */ /* 0x000fe40007ffe0ff */
[----:B------:R-:W-:-:S02]  /*f0c0*/  MOV R72, 0xf0e0 ;  /* 0x0000f0e000487802 */ /* 0x000fc40000000f00 */
[----:B-12--5:R-:W-:Y:S05]  /*f0d0*/  CALL.REL.NOINC `($_ZN7cutlass13device_kernelIN5flash19enable_sm80_to_sm89INS1_16FlashAttnBwdSm80INS1_25CollectiveMainloopBwdSm80ILi2ELi2EN4cute5tupleIJNS5_1CILi128EEES8_NS7_ILi64EEEEEENS_10bfloat16_tEfNS_4arch4Sm80ELb1ELb0ELb1ELb1ELb0ELb0ELb0ELb0ELi2ELi4ELi4ELi4ELb0EEENS1_21CollectiveEpilogueBwdISA_SB_SD_Li256ELb1ELb0ELi2EEENS1_25SingleTileBwdLPTSchedulerILb1ELi128ELb0EEEEEEEEEvNT_6ParamsE$_ZZN4cute6detail16composition_implINS_5tupleIJNS_1CILi8EEENS3_ILi2EEES5_S5_S4_S5_EEENS2_IJNS3_ILi1EEEiiiNS3_ILi72EEENS3_ILi512EEEEEENS3_ILi4EEENS3_ILi16EEEEEDaRKT_RKT0_RKT1_RKT2_ENKUlRKT_T0_E_clINS2_IJNS2_IJS5_EEENS2_IJiEEES5_S7_EEENS_17integral_constantIiLi3EEEEEDaSR_SS_) ;  /* 0x00000db000007944 */ /* 0x026fea0003c00000 */
[----:B------:R-:W2:Y:S01]  /*f0e0*/  LDL.64 R62, [R1+0x1390] ;  /* 0x00139000013e7983 */ /* 0x000ea20000100a00 */
[----:B------:R-:W-:-:S02]  /*f0f0*/  IADD3 R5, R45, 0x8, RZ ;  /* 0x000000082d057810 */ /* 0x000fc40007ffe0ff */
[----:B------:R-:W-:Y:S01]  /*f100*/  MOV R8, 0xf140 ;  /* 0x0000f14000087802 */ /* 0x000fe20000000f00 */
[----:B-----5:R3:W-:Y:S04]  /*f110*/  STL.64 [R1+0x1388], R2 ;  /* 0x0013880201007387 */ /* 0x0207e80000100a00 */
[----:B--2---:R3:W-:Y:S02]  /*f120*/  STL.64 [R1+0x1380], R62 ;  /* 0x0013803e01007387 */ /* 0x0047e40000100a00 */
[----:B-1-3--:R-:W-:Y:S05]  /*f130*/  CALL.REL.NOINC `($_ZN7cutlass13device_kernelIN5flash19enable_sm80_to_sm89INS1_16FlashAttnBwdSm80INS1_25CollectiveMainloopBwdSm80ILi2ELi2EN4cute5tupleIJNS5_1CILi128EEES8_NS7_ILi64EEEEEENS_10bfloat16_tEfNS_4arch4Sm80ELb1ELb0ELb1ELb1ELb0ELb0ELb0ELb0ELi2ELi4ELi4ELi4ELb0EEENS1_21CollectiveEpilogueBwdISA_SB_SD_Li256ELb1ELb0ELi2EEENS1_25SingleTileBwdLPTSchedulerILb1ELi128ELb0EEEEEEEEEvNT_6ParamsE$_ZZN4cute6detail16composition_implINS_5tupleIJNS_1CILi8EEENS3_ILi2EEES5_S5_S4_S5_EEENS2_IJNS3_ILi1EEEiiiNS3_ILi72EEENS3_ILi512EEEEEENS3_ILi4EEENS3_ILi16EEEEEDaRKT_RKT0_RKT1_RKT2_ENKUlRKT_T0_E_clINS2_IJNS2_IJS5_S5_EEENS2_IJiiEEES7_S7_EEENS_17integral_constantIiLi4EEEEEDaSR_SS_) ;  /* 0x00000e5000007944 */ /* 0x00afea0003c00000 */
[----:B-----5:R-:W-:Y:S01]  /*f140*/  IMAD.MOV.U32 R8, RZ, RZ, R3 ;  /* 0x000000ffff087224 */ /* 0x020fe200078e0003 */
[----:B------:R-:W-:Y:S02]  /*f150*/  MOV R3, R7 ;  /* 0x0000000700037202 */ /* 0x000fe40000000f00 */
[----:B------:R-:W-:Y:S02]  /*f160*/  MOV R6, 0xf180 ;  /* 0x0000f18000067802 */ /* 0x000fe40000000f00 */
[----:B-1----:R-:W-:Y:S05]  /*f170*/  CALL.REL.NOINC `($_ZN7cutlass13device_kernelIN5flash19enable_sm80_to_sm89INS1_16FlashAttnBwdSm80INS1_25CollectiveMainloopBwdSm80ILi2ELi2EN4cute5tupleIJNS5_1CILi128EEES8_NS7_ILi64EEEEEENS_10bfloat16_tEfNS_4arch4Sm80ELb1ELb0ELb1ELb1ELb0ELb0ELb0ELb0ELi2ELi4ELi4ELi4ELb0EEENS1_21CollectiveEpilogueBwdISA_SB_SD_Li256ELb1ELb0ELi2EEENS1_25SingleTileBwdLPTSchedulerILb1ELi128ELb0EEEEEEEEEvNT_6ParamsE$_ZN4cute5tupleIJNS0_IJNS_1CILi2EEES2_EEENS0_IJiiEEEEEC2ERKS3_RKS4_) ;  /* 0xffffd3f000007944 */ /* 0x002fea0003c3ffff */
[----:B------:R1:W5:Y:S01]  /*f180*/  LDL.64 R2, [R1+0x13b0] ;  /* 0x0013b00001027983 */ /* 0x0003620000100a00 */
[----:B------:R-:W-:-:S04]  /*f190*/  MOV R45, 0x0 ;  /* 0x00000000002d7802 */ /* 0x000fc80000000f00 */
[----:B------:R-:W-:Y:S05]  /*f1a0*/  RET.REL.NODEC R44 `(_ZN7cutlass13device_kernelIN5flash19enable_sm80_to_sm89INS1_16FlashAttnBwdSm80INS1_25CollectiveMainloopBwdSm80ILi2ELi2EN4cute5tupleIJNS5_1CILi128EEES8_NS7_ILi64EEEEEENS_10bfloat16_tEfNS_4arch4Sm80ELb1ELb0ELb1ELb1ELb0ELb0ELb0ELb0ELi2ELi4ELi4ELi4ELb0EEENS1_21CollectiveEpilogueBwdISA_SB_SD_Li256ELb1ELb0ELi2EEENS1_25SingleTileBwdLPTSchedulerILb1ELi128ELb0EEEEEEEEEvNT_6ParamsE) ;  /* 0xffff0e502c007950 */ /* 0x000fea0003c3ffff */
        .type           $_ZN7cutlass13device_kernelIN5flash19enable_sm80_to_sm89INS1_16FlashAttnBwdSm80INS1_25CollectiveMainloopBwdSm80ILi2ELi2EN4cute5tupleIJNS5_1CILi128EEES8_NS7_ILi64EEEEEENS_10bfloat16_tEfNS_4arch4Sm80ELb1ELb0ELb1ELb1ELb0ELb0ELb0ELb0ELi2ELi4ELi4ELi4ELb0EEENS1_21CollectiveEpilogueBwdISA_SB_SD_Li256ELb1ELb0ELi2EEENS1_25SingleTileBwdLPTSchedulerILb1ELi128ELb0EEEEEEEEEvNT_6ParamsE$_ZZN4cute6detail16composition_implINS_5tupleIJNS_1CILi8EEENS3_ILi2EEES5_S5_S4_S5_EEENS2_IJNS3_ILi1EEEiiiNS3_ILi72EEENS3_ILi512EEEEEENS2_IJNS2_IJS5_S5_S5_EEES5_NS2_IJNS3_ILi4EEES5_EEEEEENS2_IJNS2_IJS7_S9_S4_EEENS3_ILi4096EEENS2_IJNS3_ILi16EEENS3_ILi8192EEEEEEEEEEEDaRKT_RKT0_RKT1_RKT2_ENKUlRKT_RKT0_E_clISB_SF_EEDaSZ_S12_,@function
        .size           $_ZN7cutlass13device_kernelIN5flash19enable_sm80_to_sm89INS1_16FlashAttnBwdSm80INS1_25CollectiveMainloopBwdSm80ILi2ELi2EN4cute5tupleIJNS5_1CILi128EEES8_NS7_ILi64EEEEEENS_10bfloat16_tEfNS_4arch4Sm80ELb1ELb0ELb1ELb1ELb0ELb0ELb0ELb0ELi2ELi4ELi4ELi4ELb0EEENS1_21CollectiveEpilogueBwdISA_SB_SD_Li256ELb1ELb0ELi2EEENS1_25SingleTileBwdLPTSchedulerILb1ELi128ELb0EEEEEEEEEvNT_6ParamsE$_ZZN4cute6detail16composition_implINS_5tupleIJNS_1CILi8EEENS3_ILi2EEES5_S5_S4_S5_EEENS2_IJNS3_ILi1EEEiiiNS3_ILi72EEENS3_ILi512EEEEEENS2_IJNS2_IJS5_S5_S5_EEES5_NS2_IJNS3_ILi4EEES5_EEEEEENS2_IJNS2_IJS7_S9_S4_EEENS3_ILi4096EEENS2_IJNS3_ILi16EEENS3_ILi8192EEEEEEEEEEEDaRKT_RKT0_RKT1_RKT2_ENKUlRKT_RKT0_E_clISB_SF_EEDaSZ_S12_,($_ZN7cutlass13device_kernelIN5flash19enable_sm80_to_sm89INS1_16FlashAttnBwdSm80INS1_25CollectiveMainloopBwdSm80ILi2ELi2EN4cute5tupleIJNS5_1CILi128EEES8_NS7_ILi64EEEEEENS_10bfloat16_tEfNS_4arch4Sm80ELb1ELb0ELb1ELb1ELb0ELb0ELb0ELb0ELi2ELi4ELi4ELi4ELb0EEENS1_21CollectiveEpilogueBwdISA_SB_SD_Li256ELb1ELb0ELi2EEENS1_25SingleTileBwdLPTSchedulerILb1ELi128ELb0EEEEEEEEEvNT_6ParamsE$_ZZN4cute6detail16composition_implINS_5tupleIJNS_1CILi8EEENS3_ILi2EEES5_S5_S4_S5_EEENS2_IJNS3_ILi1EEEiiiNS3_ILi72EEENS3_ILi512EEEEEENS2_IJNS2_IJS5_S5_S5_EEES5_NS2_IJNS3_ILi4EEES5_EEEEEENS2_IJNS2_IJS7_S9_S4_EEENS3_ILi4096EEENS2_IJNS3_ILi16EEENS3_ILi8192EEEEEEEEEEEDaRKT_RKT0_RKT1_RKT2_ENKUlRKT_RKT0_E_clISD_SJ_EEDaSZ_S12_ - $_ZN7cutlass13device_kernelIN5flash19enable_sm80_to_sm89INS1_16FlashAttnBwdSm80INS1_25CollectiveMainloopBwdSm80ILi2ELi2EN4cute5tupleIJNS5_1CILi128EEES8_NS7_ILi64EEEEEENS_10bfloat16_tEfNS_4arch4Sm80ELb1ELb0ELb1ELb1ELb0ELb0ELb0ELb0ELi2ELi4ELi4ELi4ELb0EEENS1_21CollectiveEpilogueBwdISA_SB_SD_Li256ELb1ELb0ELi2EEENS1_25SingleTileBwdLPTSchedulerILb1ELi128ELb0EEEEEEEEEvNT_6ParamsE$_ZZN4cute6detail16composition_implINS_5tupleIJNS_1CILi8EEENS3_ILi2EEES5_S5_S4_S5_EEENS2_IJNS3_ILi1EEEiiiNS3_ILi72EEENS3_ILi512EEEEEENS2_IJNS2_IJS5_S5_S5_EEES5_NS2_IJNS3_ILi4EEES5_EEEEEENS2_IJNS2_IJS7_S9_S4_EEENS3_ILi4096EEENS2_IJNS3_ILi16EEENS3_ILi8192EEEEEEEEEEEDaRKT_RKT0_RKT1_RKT2_ENKUlRKT_RKT0_E_clISB_SF_EEDaSZ_S12_)
$_ZN7cutlass13device_kernelIN5flash19enable_sm80_to_sm89INS1_16FlashAttnBwdSm80INS1_25CollectiveMainloopBwdSm80ILi2ELi2EN4cute5tupleIJNS5_1CILi128EEES8_NS7_ILi64EEEEEENS_10bfloat16_tEfNS_4arch4Sm80ELb1ELb0ELb1ELb1ELb0ELb0ELb0ELb0ELi2ELi4ELi4ELi4ELb0EEENS1_21CollectiveEpilogueBwdISA_SB_SD_Li256ELb1ELb0ELi2EEENS1_25SingleTileBwdLPTSchedulerILb1ELi128ELb0EEEEEEEEEvNT_6ParamsE$_ZZN4cute6detail16composition_implINS_5tupleIJNS_1CILi8EEENS3_ILi2EEES5_S5_S4_S5_EEENS2_IJNS3_ILi1EEEiiiNS3_ILi72EEENS3_ILi512EEEEEENS2_IJNS2_IJS5_S5_S5_EEES5_NS2_IJNS3_ILi4EEES5_EEEEEENS2_IJNS2_IJS7_S9_S4_EEENS3_ILi4096EEENS2_IJNS3_ILi16EEENS3_ILi8192EEEEEEEEEEEDaRKT_RKT0_RKT1_RKT2_ENKUlRKT_RKT0_E_clISB_SF_EEDaSZ_S12_:
[----:B------:R-:W-:Y:S01]  /*f1b0*/  IADD3 R77, R1, 0x1680, RZ ;  /* 0x00001680014d7810 */ /* 0x000fe20007ffe0ff */
[----:B------:R-:W-:Y:S01]  /*f1c0*/  IMAD.MOV.U32 R72, RZ, RZ, R70 ;  /* 0x000000ffff487224 */ /* 0x000fe200078e0046 */
[----:B------:R-:W-:Y:S01]  /*f1d0*/  MOV R10, 0xf220 ;  /* 0x0000f220000a7802 */ /* 0x000fe20000000f00 */
[----:B------:R-:W-:Y:S01]  /*f1e0*/  IMAD.MOV.U32 R5, RZ, RZ, R65 ;  /* 0x000000ffff057224 */ /* 0x000fe200078e0041 */
[----:B------:R-:W-:-:S04]  /*f1f0*/  IADD3 R77, R77, c[0x0][0x20], RZ ;  /* 0x000008004d4d7a10 */ /* 0x000fc80007ffe0ff */
[----:B------:R-:W-:Y:S02]  /*f200*/  IADD3 R86, R77, 0x4, RZ ;  /* 0x000000044d567810 */ /* 0x000fe40007ffe0ff */
[----:B------:R-:W-:Y:S05]  /*f210*/  CALL.REL.NOINC `($_ZN7cutlass13device_kernelIN5flash19enable_sm80_to_sm89INS1_16FlashAttnBwdSm80INS1_25CollectiveMainloopBwdSm80ILi2ELi2EN4cute5tupleIJNS5_1CILi128EEES8_NS7_ILi64EEEEEENS_10bfloat16_tEfNS_4arch4Sm80ELb1ELb0ELb1ELb1ELb0ELb0ELb0ELb0ELi2ELi4ELi4ELi4ELb0EEENS1_21CollectiveEpilogueBwdISA_SB_SD_Li256ELb1ELb0ELi2EEENS1_25SingleTileBwdLPTSchedulerILb1ELi128ELb0EEEEEEEEEvNT_6ParamsE$_ZZN4cute6detail16composition_implINS_5tupleIJNS_1CILi8EEENS3_ILi2EEES5_S5_S4_S5_EEENS2_IJNS3_ILi1EEEiiiNS3_ILi72EEENS3_ILi512EEEEEENS2_IJS5_S5_S5_EEENS2_IJS7_S9_S4_EEEEEDaRKT_RKT0_RKT1_RKT2_ENKUlRKT_RKT0_E_clIS5_S4_EEDaSR_SU_) ;  /* 0x0000092000007944 */ /* 0x000fea0003c00000 */
[----:B-----5:R-:W-:Y:S02]  /*f220*/  MOV R3, R2 ;  /* 0x0000000200037202 */ /* 0x020fe40000000f00 */
[----:B------:R-:W-:Y:S02]  /*f230*/  MOV R2, 0xf250 ;  /* 0x0000f25000027802 */ /* 0x000fe40000000f00 */
[----:B-1----:R-:W-:Y:S05]  /*f240*/  CALL.REL.NOINC `($_ZN7cutlass13device_kernelIN5flash19enable_sm80_to_sm89INS1_16FlashAttnBwdSm80INS1_25CollectiveMainloopBwdSm80ILi2ELi2EN4cute5tupleIJNS5_1CILi128EEES8_NS7_ILi64EEEEEENS_10bfloat16_tEfNS_4arch4Sm80ELb1ELb0ELb1ELb1ELb0ELb0ELb0ELb0ELi2ELi4ELi4ELi4ELb0EEENS1_21CollectiveEpilogueBwdISA_SB_SD_Li256ELb1ELb0ELi2EEENS1_25SingleTileBwdLPTSchedulerILb1ELi128ELb0EEEEEEEEEvNT_6ParamsE$_ZN4cute3eso3ESOILb1ELb0EJNS_1CILi1EEENS2_ILi512EEEiEEC2ERKS3_RKS4_RKi) ;  /* 0xffffa16000007944 */ /* 0x002fea0003c3ffff */
[----:B------:R2:W5:Y:S01]  /*f250*/  LDL R2, [R1+0x1684] ;  /* 0x0016840001027983 */ /* 0x0005620000100800 */
[----:B------:R-:W-:-:S03]  /*f260*/  MOV R6, 0xf280 ;  /* 0x0000f28000067802 */ /* 0x000fc60000000f00 */
[----:B-12--5:R-:W-:Y:S05]  /*f270*/  CALL.REL.NOINC `($_ZN7cutlass13device_kernelIN5flash19enable_sm80_to_sm89INS1_16FlashAttnBwdSm80INS1_25CollectiveMainloopBwdSm80ILi2ELi2EN4cute5tupleIJNS5_1CILi128EEES8_NS7_ILi64EEEEEENS_10bfloat16_tEfNS_4arch4Sm80ELb1ELb0ELb1ELb1ELb0ELb0ELb0ELb0ELi2ELi4ELi4ELi4ELb0EEENS1_21CollectiveEpilogueBwdISA_SB_SD_Li256ELb1ELb0ELi2EEENS1_25SingleTileBwdLPTSchedulerILb1ELi128ELb0EEEEEEEEEvNT_6ParamsE$_ZN4cute5tupleIJNS0_IJNS_1CILi2EEES2_S2_EEENS0_IJNS1_ILi1EEENS1_ILi512EEEiEEEEEC2ERKS3_RKS6_) ;  /* 0xffffd34000007944 */ /* 0x026fea0003c3ffff */
[----:B------:R1:W5:Y:S01]  /*f280*/  LDL R77, [R1+0x1680] ;  /* 0x00168000014d7983 */ /* 0x0003620000100800 */
[----:B------:R-:W-:-:S04]  /*f290*/  MOV R91, 0x0 ;  /* 0x00000000005b7802 */ /* 0x000fc80000000f00 */
[----:B------:R-:W-:Y:S05]  /*f2a0*/  RET.REL.NODEC R90 `(_ZN7cutlass13device_kernelIN5flash19enable_sm80_to_sm89INS1_16FlashAttnBwdSm80INS1_25CollectiveMainloopBwdSm80ILi2ELi2EN4cute5tupleIJNS5_1CILi128EEES8_NS7_ILi64EEEEEENS_10bfloat16_tEfNS_4arch4Sm80ELb1ELb0ELb1ELb1ELb0ELb0ELb0ELb0ELi2ELi4ELi4ELi4ELb0EEENS1_21CollectiveEpilogueBwdISA_SB_SD_Li256ELb1ELb0ELi2EEENS1_25SingleTileBwdLPTSchedulerILb1ELi128ELb0EEEEEEEEEvNT_6ParamsE) ;  /* 0xffff0d505a007950 */ /* 0x000fea0003c3ffff */
        .type           $_ZN7cutlass13device_kernelIN5flash19enable_sm80_to_sm89INS1_16FlashAttnBwdSm80INS1_25CollectiveMainloopBwdSm80ILi2ELi2EN4cute5tupleIJNS5_1CILi128EEES8_NS7_ILi64EEEEEENS_10bfloat16_tEfNS_4arch4Sm80ELb1ELb0ELb1ELb1ELb0ELb0ELb0ELb0ELi2ELi4ELi4ELi4ELb0EEENS1_21CollectiveEpilogueBwdISA_SB_SD_Li256ELb1ELb0ELi2EEENS1_25SingleTileBwdLPTSchedulerILb1ELi128ELb0EEEEEEEEEvNT_6ParamsE$_ZZN4cute6detail16composition_implINS_5tupleIJNS_1CILi8EEENS3_ILi2EEES5_S5_S4_S5_EEENS2_IJNS3_ILi1EEEiiiNS3_ILi72EEENS3_ILi512EEEEEENS2_IJNS2_IJS5_S5_S5_EEES5_NS2_IJNS3_ILi4EEES5_EEEEEENS2_IJNS2_IJS7_S9_S4_EEENS3_ILi4096EEENS2_IJNS3_ILi16EEENS3_ILi8192EEEEEEEEEEEDaRKT_RKT0_RKT1_RKT2_ENKUlRKT_RKT0_E_clISD_SJ_EEDaSZ_S12_,@function
        .size           $_ZN7cutlass13device_kernelIN5flash19enable_sm80_to_sm89INS1_16FlashAttnBwdSm80INS1_25CollectiveMainloopBwdSm80ILi2ELi2EN4cute5tupleIJNS5_1CILi128EEES8_NS7_ILi64EEEEEENS_10bfloat16_tEfNS_4arch4Sm80ELb1ELb0ELb1ELb1ELb0ELb0ELb0ELb0ELi2ELi4ELi4ELi4ELb0EEENS1_21CollectiveEpilogueBwdISA_SB_SD_Li256ELb1ELb0ELi2EEENS1_25SingleTileBwdLPTSchedulerILb1ELi128ELb0EEEEEEEEEvNT_6ParamsE$_ZZN4cute6detail16composition_implINS_5tupleIJNS_1CILi8EEENS3_ILi2EEES5_S5_S4_S5_EEENS2_IJNS3_ILi1EEEiiiNS3_ILi72EEENS3_ILi512EEEEEENS2_IJNS2_IJS5_S5_S5_EEES5_NS2_IJNS3_ILi4EEES5_EEEEEENS2_IJNS2_IJS7_S9_S4_EEENS3_ILi4096EEENS2_IJNS3_ILi16EEENS3_ILi8192EEEEEEEEEEEDaRKT_RKT0_RKT1_RKT2_ENKUlRKT_RKT0_E_clISD_SJ_EEDaSZ_S12_,($_ZN7cutlass13device_kernelIN5flash19enable_sm80_to_sm89INS1_16FlashAttnBwdSm80INS1_25CollectiveMainloopBwdSm80ILi2ELi2EN4cute5tupleIJNS5_1CILi128EEES8_NS7_ILi64EEEEEENS_10bfloat16_tEfNS_4arch4Sm80ELb1ELb0ELb1ELb1ELb0ELb0ELb0ELb0ELi2ELi4ELi4ELi4ELb0EEENS1_21CollectiveEpilogueBwdISA_SB_SD_Li256ELb1ELb0ELi2EEENS1_25SingleTileBwdLPTSchedulerILb1ELi128ELb0EEEEEEEEEvNT_6ParamsE$_ZZN4cute6detail16composition_implINS_5tupleIJNS_1CILi8EEENS3_ILi2EEES5_S5_S4_S5_EEENS2_IJNS3_ILi1EEEiiiNS3_ILi72EEENS3_ILi512EEEEEENS2_IJNS2_IJS5_S5_S5_EEES5_NS3_ILi4EEEEEENS2_IJNS2_IJS7_S9_S4_EEENS3_ILi4096EEENS3_ILi16EEEEEEEEDaRKT_RKT0_RKT1_RKT2_ENKUlRKT_RKT0_E_clISB_SE_EEDaSW_SZ_ - $_ZN7cutlass13device_kernelIN5flash19enable_sm80_to_sm89INS1_16FlashAttnBwdSm80INS1_25CollectiveMainloopBwdSm80ILi2ELi2EN4cute5tupleIJNS5_1CILi128EEES8_NS7_ILi64EEEEEENS_10bfloat16_tEfNS_4arch4Sm80ELb1ELb0ELb1ELb1ELb0ELb0ELb0ELb0ELi2ELi4ELi4ELi4ELb0EEENS1_21CollectiveEpilogueBwdISA_SB_SD_Li256ELb1ELb0ELi2EEENS1_25SingleTileBwdLPTSchedulerILb1ELi128ELb0EEEEEEEEEvNT_6ParamsE$_ZZN4cute6detail16composition_implINS_5tupleIJNS_1CILi8EEENS3_ILi2EEES5_S5_S4_S5_EEENS2_IJNS3_ILi1EEEiiiNS3_ILi72EEENS3_ILi512EEEEEENS2_IJNS2_IJS5_S5_S5_EEES5_NS2_IJNS3_ILi4EEES5_EEEEEENS2_IJNS2_IJS7_S9_S4_EEENS3_ILi4096EEENS2_IJNS3_ILi16EEENS3_ILi8192EEEEEEEEEEEDaRKT_RKT0_RKT1_RKT2_ENKUlRKT_RKT0_E_clISD_SJ_EEDaSZ_S12_)
$_ZN7cutlass13device_kernelIN5flash19enable_sm80_to_sm89INS1_16FlashAttnBwdSm80INS1_25CollectiveMainloopBwdSm80ILi2ELi2EN4cute5tupleIJNS5_1CILi128EEES8_NS7_ILi64EEEEEENS_10bfloat16_tEfNS_4arch4Sm80ELb1ELb0ELb1ELb1ELb0ELb0ELb0ELb0ELi2ELi4ELi4ELi4ELb0EEENS1_21CollectiveEpilogueBwdISA_SB_SD_Li256ELb1ELb0ELi2EEENS1_25SingleTileBwdLPTSchedulerILb1ELi128ELb0EEEEEEEEEvNT_6ParamsE$_ZZN4cute6detail16composition_implINS_5tupleIJNS_1CILi8EEENS3_ILi2EEES5_S5_S4_S5_EEENS2_IJNS3_ILi1EEEiiiNS3_ILi72EEENS3_ILi512EEEEEENS2_IJNS2_IJS5_S5_S5_EEES5_NS2_IJNS3_ILi4EEES5_EEEEEENS2_IJNS2_IJS7_S9_S4_EEENS3_ILi4096EEENS2_IJNS3_ILi16EEENS3_ILi8192EEEEEEEEEEEDaRKT_RKT0_RKT1_RKT2_ENKUlRKT_RKT0_E_clISD_SJ_EEDaSZ_S12_:
[----:B------:R-:W-:Y:S01]  /*f2b0*/  IADD3 R2, R1, 0x1680, RZ ;  /* 0x0000168001027810 */ /* 0x000fe20007ffe0ff */
[----:B------:R-:W-:Y:S01]  /*f2c0*/  IMAD.MOV.U32 R3, RZ, RZ, R65 ;  /* 0x000000ffff037224 */ /* 0x000fe200078e0041 */
[----:B------:R-:W-:Y:S02]  /*f2d0*/  MOV R92, 0xf300 ;  /* 0x0000f300005c7802 */ /* 0x000fe40000000f00 */
[----:B------:R-:W-:Y:S02]  /*f2e0*/  IADD3 R65, R2, c[0x0][0x20], RZ ;  /* 0x0000080002417a10 */ /* 0x000fe40007ffe0ff */
[----:B------:R-:W-:Y:S05]  /*f2f0*/  CALL.REL.NOINC `($_ZN7cutlass13device_kernelIN5flash19enable_sm80_to_sm89INS1_16FlashAttnBwdSm80INS1_25CollectiveMainloopBwdSm80ILi2ELi2EN4cute5tupleIJNS5_1CILi128EEES8_NS7_ILi64EEEEEENS_10bfloat16_tEfNS_4arch4Sm80ELb1ELb0ELb1ELb1ELb0ELb0ELb0ELb0ELi2ELi4ELi4ELi4ELb0EEENS1_21CollectiveEpilogueBwdISA_SB_SD_Li256ELb1ELb0ELi2EEENS1_25SingleTileBwdLPTSchedulerILb1ELi128ELb0EEEEEEEEEvNT_6ParamsE$_ZZN4cute6detail16composition_implINS_5tupleIJNS_1CILi8EEENS3_ILi2EEES5_S5_S4_S5_EEENS2_IJNS3_ILi1EEEiiiNS3_ILi72EEENS3_ILi512EEEEEENS2_IJNS3_ILi4EEES5_EEENS2_IJNS3_ILi16EEENS3_ILi8192EEEEEEEEDaRKT_RKT0_RKT1_RKT2_ENKUlRKT_RKT0_E_clISB_SD_EEDaSU_SX_) ;  /* 0x000003a000007944 */ /* 0x000fea0003c00000 */
[----:B------:R-:W-:Y:S02]  /*f300*/  MOV R6, 0xf320 ;  /* 0x0000f32000067802 */ /* 0x000fe40000000f00 */
[----:B-1---5:R-:W-:Y:S05]  /*f310*/  CALL.REL.NOINC `($_ZN7cutlass13device_kernelIN5flash19enable_sm80_to_sm89INS1_16FlashAttnBwdSm80INS1_25CollectiveMainloopBwdSm80ILi2ELi2EN4cute5tupleIJNS5_1CILi128EEES8_NS7_ILi64EEEEEENS_10bfloat16_tEfNS_4arch4Sm80ELb1ELb0ELb1ELb1ELb0ELb0ELb0ELb0ELi2ELi4ELi4ELi4ELb0EEENS1_21CollectiveEpilogueBwdISA_SB_SD_Li256ELb1ELb0ELi2EEENS1_25SingleTileBwdLPTSchedulerILb1ELi128ELb0EEEEEEEEEvNT_6ParamsE$_ZN4cute3eso3ESOILb0ELb1EJNS_5tupleIJiiEEENS_1CILi8192EEEEEC2ERKS3_RKS5_) ;  /* 0xffff978000007944 */ /* 0x022fea0003c3ffff */
[----:B-1----:R1:W5:Y:S01]  /*f320*/  LDL.64 R2, [R1+0x1680] ;  /* 0x0016800001027983 */ /* 0x0023620000100a00 */
[----:B------:R-:W-:-:S03]  /*f330*/  MOV R8, 0xf350 ;  /* 0x0000f35000087802 */ /* 0x000fc60000000f00 */
[----:B-1---5:R-:W-:Y:S05]  /*f340*/  CALL.REL.NOINC `($_ZN7cutlass13device_kernelIN5flash19enable_sm80_to_sm89INS1_16FlashAttnBwdSm80INS1_25CollectiveMainloopBwdSm80ILi2ELi2EN4cute5tupleIJNS5_1CILi128EEES8_NS7_ILi64EEEEEENS_10bfloat16_tEfNS_4arch4Sm80ELb1ELb0ELb1ELb1ELb0ELb0ELb0ELb0ELi2ELi4ELi4ELi4ELb0EEENS1_21CollectiveEpilogueBwdISA_SB_SD_Li256ELb1ELb0ELi2EEENS1_25SingleTileBwdLPTSchedulerILb1ELi128ELb0EEEEEEEEEvNT_6ParamsE$_ZN4cute5tupleIJNS0_IJNS0_IJNS_1CILi2EEES2_EEES2_EEENS0_IJNS0_IJiiEEENS1_ILi8192EEEEEEEEC2ERKS4_RKS7_) ;  /* 0xffffcd4000007944 */ /* 0x022fea0003c3ffff */
[----:B-1----:R1:W5:Y:S01]  /*f350*/  LDL.64 R2, [R1+0x1680] ;  /* 0x0016800001027983 */ /* 0x0023620000100a00 */
[----:B------:R-:W-:-:S04]  /*f360*/  MOV R87, 0x0 ;  /* 0x0000000000577802 */ /* 0x000fc80000000f00 */
[----:B------:R-:W-:Y:S05]  /*f370*/  RET.REL.NODEC R86 `(_ZN7cutlass13device_kernelIN5flash19enable_sm80_to_sm89INS1_16FlashAttnBwdSm80INS1_25CollectiveMainloopBwdSm80ILi2ELi2EN4cute5tupleIJNS5_1CILi128EEES8_NS7_ILi64EEEEEENS_10bfloat16_tEfNS_4arch4Sm80ELb1ELb0ELb1ELb1ELb0ELb0ELb0ELb0ELi2ELi4ELi4ELi4ELb0EEENS1_21CollectiveEpilogueBwdISA_SB_SD_Li256ELb1ELb0ELi2EEENS1_25SingleTileBwdLPTSchedulerILb1ELi128ELb0EEEEEEEEEvNT_6ParamsE) ;  /* 0xffff0c8056007950 */ /* 0x000fea0003c3ffff */
        .type           $_ZN7cutlass13device_kernelIN5flash19enable_sm80_to_sm89INS1_16FlashAttnBwdSm80INS1_25CollectiveMainloopBwdSm80ILi2ELi2EN4cute5tupleIJNS5_1CILi128EEES8_NS7_ILi64EEEEEENS_10bfloat16_tEfNS_4arch4Sm80ELb1ELb0ELb1ELb1ELb0ELb0ELb0ELb0ELi2ELi4ELi4ELi4ELb0EEENS1_21CollectiveEpilogueBwdISA_SB_SD_Li256ELb1ELb0ELi2EEENS1_25SingleTileBwdLPTSchedulerILb1ELi128ELb0EEEEEEEEEvNT_6ParamsE$_ZZN4cute6detail16composition_implINS_5tupleIJNS_1CILi8EEENS3_ILi2EEES5_S5_S4_S5_EEENS2_IJNS3_ILi1EEEiiiNS3_ILi72EEENS3_ILi512EEEEEENS2_IJNS2_IJS5_S5_S5_EEES5_NS3_ILi4EEEEEENS2_IJNS2_IJS7_S9_S4_EEENS3_ILi4096EEENS3_ILi16EEEEEEEEDaRKT_RKT0_RKT1_RKT2_ENKUlRKT_RKT0_E_clISB_SE_EEDaSW_SZ_,@function
        .size           $_ZN7cutlass13device_kernelIN5flash19enable_sm80_to_sm89INS1_16FlashAttnBwdSm80INS1_25CollectiveMainloopBwdSm80ILi2ELi2EN4cute5tupleIJNS5_1CILi128EEES8_NS7_ILi64EEEEEENS_10bfloat16_tEfNS_4arch4Sm80ELb1ELb0ELb1ELb1ELb0ELb0ELb0ELb0ELi2ELi4ELi4ELi4ELb0EEENS1_21CollectiveEpilogueBwdISA_SB_SD_Li256ELb1ELb0ELi2EEENS1_25SingleTileBwdLPTSchedulerILb1ELi128ELb0EEEEEEEEEvNT_6ParamsE$_ZZN4cute6detail16composition_implINS_5tupleIJNS_1CILi8EEENS3_ILi2EEES5_S5_S4_S5_EEENS2_IJNS3_ILi1EEEiiiNS3_ILi72EEENS3_ILi512EEEEEENS2_IJNS2_IJS5_S5_S5_EEES5_NS3_ILi4EEEEEENS2_IJNS2_IJS7_S9_S4_EEENS3_ILi4096EEENS3_ILi16EEEEEEEEDaRKT_RKT0_RKT1_RKT2_ENKUlRKT_RKT0_E_clISB_SE_EEDaSW_SZ_,($_ZN7cutlass13device_kernelIN5flash19enable_sm80_to_sm89INS1_16FlashAttnBwdSm80INS1_25CollectiveMainloopBwdSm80ILi2ELi2EN4cute5tupleIJNS5_1CILi128EEES8_NS7_ILi64EEEEEENS_10bfloat16_tEfNS_4arch4Sm80ELb1ELb0ELb1ELb1ELb0ELb0ELb0ELb0ELi2ELi4ELi4ELi4ELb0EEENS1_21CollectiveEpilogueBwdISA_SB_SD_Li256ELb1ELb0ELi2EEENS1_25SingleTileBwdLPTSchedulerILb1ELi128ELb0EEEEEEEEEvNT_6ParamsE$_ZZN4cute6detail16composition_implINS_5tupleIJNS_1CILi8EEENS3_ILi2EEES5_S5_S4_S5_EEENS2_IJNS3_ILi1EEEiiiNS3_ILi72EEENS3_ILi512EEEEEENS2_IJNS2_IJS5_S5_S5_EEES5_NS3_ILi4EEEEEENS2_IJNS2_IJS7_S9_S4_EEENS3_ILi4096EEENS3_ILi16EEEEEEEEDaRKT_RKT0_RKT1_RKT2_ENKUlRKT_RKT0_E_clISC_SG_EEDaSW_SZ_ - $_ZN7cutlass13device_kernelIN5flash19enable_sm80_to_sm89INS1_16FlashAttnBwdSm80INS1_25CollectiveMainloopBwdSm80ILi2ELi2EN4cute5tupleIJNS5_1CILi128EEES8_NS7_ILi64EEEEEENS_10bfloat16_tEfNS_4arch4Sm80ELb1ELb0ELb1ELb1ELb0ELb0ELb0ELb0ELi2ELi4ELi4ELi4ELb0EEENS1_21CollectiveEpilogueBwdISA_SB_SD_Li256ELb1ELb0ELi2EEENS1_25SingleTileBwdLPTSchedulerILb1ELi128ELb0EEEEEEEEEvNT_6ParamsE$_ZZN4cute6detail16composition_implINS_5tupleIJNS_1CILi8EEENS3_ILi2EEES5_S5_S4_S5_EEENS2_IJNS3_ILi1EEEiiiNS3_ILi72EEENS3_ILi512EEEEEENS2_IJNS2_IJS5_S5_S5_EEES5_NS3_ILi4EEEEEENS2_IJNS2_IJS7_S9_S4_EEENS3_ILi4096EEENS3_ILi16EEEEEEEEDaRKT_RKT0_RKT1_RKT2_ENKUlRKT_RKT0_E_clISB_SE_EEDaSW_SZ_)
$_ZN7cutlass13device_kernelIN5flash19enable_sm80_to_sm89INS1_16FlashAttnBwdSm80INS1_25CollectiveMainloopBwdSm80ILi2ELi2EN4cute5tupleIJNS5_1CILi128EEES8_NS7_ILi64EEEEEENS_10bfloat16_tEfNS_4arch4Sm80ELb1ELb0ELb1ELb1ELb0ELb0ELb0ELb0ELi2ELi4ELi4ELi4ELb0EEENS1_21CollectiveEpilogueBwdISA_SB_SD_Li256ELb1ELb0ELi2EEENS1_25SingleTileBwdLPTSchedulerILb1ELi128ELb0EEEEEEEEEvNT_6ParamsE$_ZZN4cute6detail16composition_implINS_5tupleIJNS_1CILi8EEENS3_ILi2EEES5_S5_S4_S5_EEENS2_IJNS3_ILi1EEEiiiNS3_ILi72EEENS3_ILi512EEEEEENS2_IJNS2_IJS5_S5_S5_EEES5_NS3_ILi4EEEEEENS2_IJNS2_IJS7_S9_S4_EEENS3_ILi4096EEENS3_ILi16EEEEEEEEDaRKT_RKT0_RKT1_RKT2_ENKUlRKT_RKT0_E_clISB_SE_EEDaSW_SZ_:
[----:B------:R-:W-:Y:S01]  /*f380*/  IADD3 R33, R1, 0x1380, RZ ;  /* 0x0000138001217810 */ /* 0x000fe20007ffe0ff */
[----:B------:R-:W-:Y:S01]  /*f390*/  IMAD.MOV.U32 R59, RZ, RZ, R58 ;  /* 0x000000ffff3b7224 */ /* 0x000fe200078e003a */
[----:B------:R-:W-:Y:S02]  /*f3a0*/  MOV R10, 0xf3e0 ;  /* 0x0000f3e0000a7802 */ /* 0x000fe40000000f00 */
[----:B------:R-:W-:-:S04]  /*f3b0*/  IADD3 R33, R33, c[0x0][0x20], RZ ;  /* 0x0000080021217a10 */ /* 0x000fc80007ffe0ff */
[----:B------:R-:W-:Y:S02]  /*f3c0*/  IADD3 R55, R33, 0x4, RZ ;  /* 0x0000000421377810 */ /* 0x000fe40007ffe0ff */
[----:B------:R-:W-:Y:S05]  /*f3d0*/  CALL.REL.NOINC `($_ZN7cutlass13device_kernelIN5flash19enable_sm80_to_sm89INS1_16FlashAttnBwdSm80INS1_25CollectiveMainloopBwdSm80ILi2ELi2EN4cute5tupleIJNS5_1CILi128EEES8_NS7_ILi64EEEEEENS_10bfloat16_tEfNS_4arch4Sm80ELb1ELb0ELb1ELb1ELb0ELb0ELb0ELb0ELi2ELi4ELi4ELi4ELb0EEENS1_21CollectiveEpilogueBwdISA_SB_SD_Li256ELb1ELb0ELi2EEENS1_25SingleTileBwdLPTSchedulerILb1ELi128ELb0EEEEEEEEEvNT_6ParamsE$_ZZN4cute6detail16composition_implINS_5tupleIJNS_1CILi8EEENS3_ILi2EEES5_S5_S4_S5_EEENS2_IJNS3_ILi1EEEiiiNS3_ILi72EEENS3_ILi512EEEEEENS2_IJS5_S5_S5_EEENS2_IJS7_S9_S4_EEEEEDaRKT_RKT0_RKT1_RKT2_ENKUlRKT_RKT0_E_clIS5_S4_EEDaSR_SU_) ;  /* 0x0000076000007944 */ /* 0x000fea0003c00000 */
[----:B-----5:R-:W-:Y:S01]  /*f3e0*/  MOV R3, R2 ;  /* 0x0000000200037202 */ /* 0x020fe20000000f00 */
[----:B------:R-:W-:Y:S01]  /*f3f0*/  IMAD.MOV.U32 R86, RZ, RZ, R55 ;  /* 0x000000ffff567224 */ /* 0x000fe200078e0037 */
[----:B------:R-:W-:Y:S02]  /*f400*/  MOV R2, 0xf420 ;  /* 0x0000f42000027802 */ /* 0x000fe40000000f00 */
[----:B-1----:R-:W-:Y:S05]  /*f410*/  CALL.REL.NOINC `($_ZN7cutlass13device_kernelIN5flash19enable_sm80_to_sm89INS1_16FlashAttnBwdSm80INS1_25CollectiveMainloopBwdSm80ILi2ELi2EN4cute5tupleIJNS5_1CILi128EEES8_NS7_ILi64EEEEEENS_10bfloat16_tEfNS_4arch4Sm80ELb1ELb0ELb1ELb1ELb0ELb0ELb0ELb0ELi2ELi4ELi4ELi4ELb0EEENS1_21CollectiveEpilogueBwdISA_SB_SD_Li256ELb1ELb0ELi2EEENS1_25SingleTileBwdLPTSchedulerILb1ELi128ELb0EEEEEEEEEvNT_6ParamsE$_ZN4cute3eso3ESOILb1ELb0EJNS_1CILi1EEENS2_ILi512EEEiEEC2ERKS3_RKS4_RKi) ;  /* 0xffff9f9000007944 */ /* 0x002fea0003c3ffff */
[----:B------:R2:W5:Y:S01]  /*f420*/  LDL R2, [R1+0x1384] ;  /* 0x0013840001027983 */ /* 0x0005620000100800 */
[----:B------:R-:W-:Y:S02]  /*f430*/  MOV R77, R33 ;  /* 0x00000021004d7202 */ /* 0x000fe40000000f00 */
[----:B------:R-:W-:Y:S02]  /*f440*/  MOV R6, 0xf460 ;  /* 0x0000f46000067802 */ /* 0x000fe40000000f00 */
[----:B-12--5:R-:W-:Y:S05]  /*f450*/  CALL.REL.NOINC `($_ZN7cutlass13device_kernelIN5flash19enable_sm80_to_sm89INS1_16FlashAttnBwdSm80INS1_25CollectiveMainloopBwdSm80ILi2ELi2EN4cute5tupleIJNS5_1CILi128EEES8_NS7_ILi64EEEEEENS_10bfloat16_tEfNS_4arch4Sm80ELb1ELb0ELb1ELb1ELb0ELb0ELb0ELb0ELi2ELi4ELi4ELi4ELb0EEENS1_21CollectiveEpilogueBwdISA_SB_SD_Li256ELb1ELb0ELi2EEENS1_25SingleTileBwdLPTSchedulerILb1ELi128ELb0EEEEEEEEEvNT_6ParamsE$_ZN4cute5tupleIJNS0_IJNS_1CILi2EEES2_S2_EEENS0_IJNS1_ILi1EEENS1_ILi512EEEiEEEEEC2ERKS3_RKS6_) ;  /* 0xffffd16000007944 */ /* 0x026fea0003c3ffff */
[----:B------:R1:W5:Y:S01]  /*f460*/  LDL R33, [R1+0x1380] ;  /* 0x0013800001217983 */ /* 0x0003620000100800 */
[----:B------:R-:W-:-:S04]  /*f470*/  MOV R63, 0x0 ;  /* 0x00000000003f7802 */ /* 0x000fc80000000f00 */
[----:B------:R-:W-:Y:S05]  /*f480*/  RET.REL.NODEC R62 `(_ZN7cutlass13device_kernelIN5flash19enable_sm80_to_sm89INS1_16FlashAttnBwdSm80INS1_25CollectiveMainloopBwdSm80ILi2ELi2EN4cute5tupleIJNS5_1CILi128EEES8_NS7_ILi64EEEEEENS_10bfloat16_tEfNS_4arch4Sm80ELb1ELb0ELb1ELb1ELb0ELb0ELb0ELb0ELi2ELi4ELi4ELi4ELb0EEENS1_21CollectiveEpilogueBwdISA_SB_SD_Li256ELb1ELb0ELi2EEENS1_25SingleTileBwdLPTSchedulerILb1ELi128ELb0EEEEEEEEEvNT_6ParamsE) ;  /* 0xffff0b703e007950 */ /* 0x000fea0003c3ffff */
        .type           $_ZN7cutlass13device_kernelIN5flash19enable_sm80_to_sm89INS1_16FlashAttnBwdSm80INS1_25CollectiveMainloopBwdSm80ILi2ELi2EN4cute5tupleIJNS5_1CILi128EEES8_NS7_ILi64EEEEEENS_10bfloat16_tEfNS_4arch4Sm80ELb1ELb0ELb1ELb1ELb0ELb0ELb0ELb0ELi2ELi4ELi4ELi4ELb0EEENS1_21CollectiveEpilogueBwdISA_SB_SD_Li256ELb1ELb0ELi2EEENS1_25SingleTileBwdLPTSchedulerILb1ELi128ELb0EEEEEEEEEvNT_6ParamsE$_ZZN4cute6detail16composition_implINS_5tupleIJNS_1CILi8EEENS3_ILi2EEES5_S5_S4_S5_EEENS2_IJNS3_ILi1EEEiiiNS3_ILi72EEENS3_ILi512EEEEEENS2_IJNS2_IJS5_S5_S5_EEES5_NS3_ILi4EEEEEENS2_IJNS2_IJS7_S9_S4_EEENS3_ILi4096EEENS3_ILi16EEEEEEEEDaRKT_RKT0_RKT1_RKT2_ENKUlRKT_RKT0_E_clISC_SG_EEDaSW_SZ_,@function
        .size           $_ZN7cutlass13device_kernelIN5flash19enable_sm80_to_sm89INS1_16FlashAttnBwdSm80INS1_25CollectiveMainloopBwdSm80ILi2ELi2EN4cute5tupleIJNS5_1CILi128EEES8_NS7_ILi64EEEEEENS_10bfloat16_tEfNS_4arch4Sm80ELb1ELb0ELb1ELb1ELb0ELb0ELb0ELb0ELi2ELi4ELi4ELi4ELb0EEENS1_21CollectiveEpilogueBwdISA_SB_SD_Li256ELb1ELb0ELi2EEENS1_25SingleTileBwdLPTSchedulerILb1ELi128ELb0EEEEEEEEEvNT_6ParamsE$_ZZN4cute6detail16composition_implINS_5tupleIJNS_1CILi8EEENS3_ILi2EEES5_S5_S4_S5_EEENS2_IJNS3_ILi1EEEiiiNS3_ILi72EEENS3_ILi512EEEEEENS2_IJNS2_IJS5_S5_S5_EEES5_NS3_ILi4EEEEEENS2_IJNS2_IJS7_S9_S4_EEENS3_ILi4096EEENS3_ILi16EEEEEEEEDaRKT_RKT0_RKT1_RKT2_ENKUlRKT_RKT0_E_clISC_SG_EEDaSW_SZ_,($_ZN7cutlass13device_kernelIN5flash19enable_sm80_to_sm89INS1_16FlashAttnBwdSm80INS1_25CollectiveMainloopBwdSm80ILi2ELi2EN4cute5tupleIJNS5_1CILi128EEES8_NS7_ILi64EEEEEENS_10bfloat16_tEfNS_4arch4Sm80ELb1ELb0ELb1ELb1ELb0ELb0ELb0ELb0ELi2ELi4ELi4ELi4ELb0EEENS1_21CollectiveEpilogueBwdISA_SB_SD_Li256ELb1ELb0ELi2EEENS1_25SingleTileBwdLPTSchedulerILb1ELi128ELb0EEEEEEEEEvNT_6ParamsE$_ZZN4cute6detail16composition_implINS_5tupleIJNS_1CILi8EEENS3_ILi2EEES5_S5_S4_S5_EEENS2_IJNS3_ILi1EEEiiiNS3_ILi72EEENS3_ILi512EEEEEENS2_IJNS3_ILi4EEES5_EEENS2_IJNS3_ILi16EEENS3_ILi8192EEEEEEEEDaRKT_RKT0_RKT1_RKT2_ENKUlRKT_RKT0_E_clISB_SD_EEDaSU_SX_ - $_ZN7cutlass13device_kernelIN5flash19enable_sm80_to_sm89INS1_16FlashAttnBwdSm80INS1_25CollectiveMainloopBwdSm80ILi2ELi2EN4cute5tupleIJNS5_1CILi128EEES8_NS7_ILi64EEEEEENS_10bfloat16_tEfNS_4arch4Sm80ELb1ELb0ELb1ELb1ELb0ELb0ELb0ELb0ELi2ELi4ELi4ELi4ELb0EEENS1_21CollectiveEpilogueBwdISA_SB_SD_Li256ELb1ELb0ELi2EEENS1_25SingleTileBwdLPTSchedulerILb1ELi128ELb0EEEEEEEEEvNT_6ParamsE$_ZZN4cute6detail16composition_implINS_5tupleIJNS_1CILi8EEENS3_ILi2EEES5_S5_S4_S5_EEENS2_IJNS3_ILi1EEEiiiNS3_ILi72EEENS3_ILi512EEEEEENS2_IJNS2_IJS5_S5_S5_EEES5_NS3_ILi4EEEEEENS2_IJNS2_IJS7_S9_S4_EEENS3_ILi4096EEENS3_ILi16EEEEEEEEDaRKT_RKT0_RKT1_RKT2_ENKUlRKT_RKT0_E_clISC_SG_EEDaSW_SZ_)
$_ZN7cutlass13device_kernelIN5flash19enable_sm80_to_sm89INS1_16FlashAttnBwdSm80INS1_25CollectiveMainloopBwdSm80ILi2ELi2EN4cute5tupleIJNS5_1CILi128EEES8_NS7_ILi64EEEEEENS_10bfloat16_tEfNS_4arch4Sm80ELb1ELb0ELb1ELb1ELb0ELb0ELb0ELb0ELi2ELi4ELi4ELi4ELb0EEENS1_21CollectiveEpilogueBwdISA_SB_SD_Li256ELb1ELb0ELi2EEENS1_25SingleTileBwdLPTSchedulerILb1ELi128ELb0EEEEEEEEEvNT_6ParamsE$_ZZN4cute6detail16composition_implINS_5tupleIJNS_1CILi8EEENS3_ILi2EEES5_S5_S4_S5_EEENS2_IJNS3_ILi1EEEiiiNS3_ILi72EEENS3_ILi512EEEEEENS2_IJNS2_IJS5_S5_S5_EEES5_NS3_ILi4EEEEEENS2_IJNS2_IJS7_S9_S4_EEENS3_ILi4096EEENS3_ILi16EEEEEEEEDaRKT_RKT0_RKT1_RKT2_ENKUlRKT_RKT0_E_clISC_SG_EEDaSW_SZ_:
        /* <DEDUP_REMOVED lines=33> */
        .type           $_ZN7cutlass13device_kernelIN5flash19enable_sm80_to_sm89INS1_16FlashAttnBwdSm80INS1_25CollectiveMainloopBwdSm80ILi2ELi2EN4cute5tupleIJNS5_1CILi128EEES8_NS7_ILi64EEEEEENS_10bfloat16_tEfNS_4arch4Sm80ELb1ELb0ELb1ELb1ELb0ELb0ELb0ELb0ELi2ELi4ELi4ELi4ELb0EEENS1_21CollectiveEpilogueBwdISA_SB_SD_Li256ELb1ELb0ELi2EEENS1_25SingleTileBwdLPTSchedulerILb1ELi128ELb0EEEEEEEEEvNT_6ParamsE$_ZZN4cute6detail16composition_implINS_5tupleIJNS_1CILi8EEENS3_ILi2EEES5_S5_S4_S5_EEENS2_IJNS3_ILi1EEEiiiNS3_ILi72EEENS3_ILi512EEEEEENS2_IJNS3_ILi4EEES5_EEENS2_IJNS3_ILi16EEENS3_ILi8192EEEEEEEEDaRKT_RKT0_RKT1_RKT2_ENKUlRKT_RKT0_E_clISB_SD_EEDaSU_SX_,@function
        .size           $_ZN7cutlass13device_kernelIN5flash19enable_sm80_to_sm89INS1_16FlashAttnBwdSm80INS1_25CollectiveMainloopBwdSm80ILi2ELi2EN4cute5tupleIJNS5_1CILi128EEES8_NS7_ILi64EEEEEENS_10bfloat16_tEfNS_4arch4Sm80ELb1ELb0ELb1ELb1ELb0ELb0ELb0ELb0ELi2ELi4ELi4ELi4ELb0EEENS1_21CollectiveEpilogueBwdISA_SB_SD_Li256ELb1ELb0ELi2EEENS1_25SingleTileBwdLPTSchedulerILb1ELi128ELb0EEEEEEEEEvNT_6ParamsE$_ZZN4cute6detail16composition_implINS_5tupleIJNS_1CILi8EEENS3_ILi2EEES5_S5_S4_S5_EEENS2_IJNS3_ILi1EEEiiiNS3_ILi72EEENS3_ILi512EEEEEENS2_IJNS3_ILi4EEES5_EEENS2_IJNS3_ILi16EEENS3_ILi8192EEEEEEEEDaRKT_RKT0_RKT1_RKT2_ENKUlRKT_RKT0_E_clISB_SD_EEDaSU_SX_,($_ZN7cutlass13device_kernelIN5flash19enable_sm80_to_sm89INS1_16FlashAttnBwdSm80INS1_25CollectiveMainloopBwdSm80ILi2ELi2EN4cute5tupleIJNS5_1CILi128EEES8_NS7_ILi64EEEEEENS_10bfloat16_tEfNS_4arch4Sm80ELb1ELb0ELb1ELb1ELb0ELb0ELb0ELb0ELi2ELi4ELi4ELi4ELb0EEENS1_21CollectiveEpilogueBwdISA_SB_SD_Li256ELb1ELb0ELi2EEENS1_25SingleTileBwdLPTSchedulerILb1ELi128ELb0EEEEEEEEEvNT_6ParamsE$_ZZN4cute6detail16composition_implINS_5tupleIJNS_1CILi8EEENS3_ILi2EEES5_S5_S4_S5_EEENS2_IJNS3_ILi1EEEiiiNS3_ILi72EEENS3_ILi512EEEEEENS2_IJS5_S5_EEENS2_IJS7_S4_EEEEEDaRKT_RKT0_RKT1_RKT2_ENKUlRKT_RKT0_E_clIS5_S4_EEDaSR_SU_ - $_ZN7cutlass13device_kernelIN5flash19enable_sm80_to_sm89INS1_16FlashAttnBwdSm80INS1_25CollectiveMainloopBwdSm80ILi2ELi2EN4cute5tupleIJNS5_1CILi128EEES8_NS7_ILi64EEEEEENS_10bfloat16_tEfNS_4arch4Sm80ELb1ELb0ELb1ELb1ELb0ELb0ELb0ELb0ELi2ELi4ELi4ELi4ELb0EEENS1_21CollectiveEpilogueBwdISA_SB_SD_Li256ELb1ELb0ELi2EEENS1_25SingleTileBwdLPTSchedulerILb1ELi128ELb0EEEEEEEEEvNT_6ParamsE$_ZZN4cute6detail16composition_implINS_5tupleIJNS_1CILi8EEENS3_ILi2EEES5_S5_S4_S5_EEENS2_IJNS3_ILi1EEEiiiNS3_ILi72EEENS3_ILi512EEEEEENS2_IJNS3_ILi4EEES5_EEENS2_IJNS3_ILi16EEENS3_ILi8192EEEEEEEEDaRKT_RKT0_RKT1_RKT2_ENKUlRKT_RKT0_E_clISB_SD_EEDaSU_SX_)
$_ZN7cutlass13device_kernelIN5flash19enable_sm80_to_sm89INS1_16FlashAttnBwdSm80INS1_25CollectiveMainloopBwdSm80ILi2ELi2EN4cute5tupleIJNS5_1CILi128EEES8_NS7_ILi64EEEEEENS_10bfloat16_tEfNS_4arch4Sm80ELb1ELb0ELb1ELb1ELb0ELb0ELb0ELb0ELi2ELi4ELi4ELi4ELb0EEENS1_21CollectiveEpilogueBwdISA_SB_SD_Li256ELb1ELb0ELi2EEENS1_25SingleTileBwdLPTSchedulerILb1ELi128ELb0EEEEEEEEEvNT_6ParamsE$_ZZN4cute6detail16composition_implINS_5tupleIJNS_1CILi8EEENS3_ILi2EEES5_S5_S4_S5_EEENS2_IJNS3_ILi1EEEiiiNS3_ILi72EEENS3_ILi512EEEEEENS2_IJNS3_ILi4EEES5_EEENS2_IJNS3_ILi16EEENS3_ILi8192EEEEEEEEDaRKT_RKT0_RKT1_RKT2_ENKUlRKT_RKT0_E_clISB_SD_EEDaSU_SX_:
        /* <DEDUP_REMOVED lines=35> */
        .type           $_ZN7cutlass13device_kernelIN5flash19enable_sm80_to_sm89INS1_16FlashAttnBwdSm80INS1_25CollectiveMainloopBwdSm80ILi2ELi2EN4cute5tupleIJNS5_1CILi128EEES8_NS7_ILi64EEEEEENS_10bfloat16_tEfNS_4arch4Sm80ELb1ELb0ELb1ELb1ELb0ELb0ELb0ELb0ELi2ELi4ELi4ELi4ELb0EEENS1_21CollectiveEpilogueBwdISA_SB_SD_Li256ELb1ELb0ELi2EEENS1_25SingleTileBwdLPTSchedulerILb1ELi128ELb0EEEEEEEEEvNT_6ParamsE$_ZZN4cute6detail16composition_implINS_5tupleIJNS_1CILi8EEENS3_ILi2EEES5_S5_S4_S5_EEENS2_IJNS3_ILi1EEEiiiNS3_ILi72EEENS3_ILi512EEEEEENS2_IJS5_S5_EEENS2_IJS7_S4_EEEEEDaRKT_RKT0_RKT1_RKT2_ENKUlRKT_RKT0_E_clIS5_S4_EEDaSR_SU_,@function
        .size           $_ZN7cutlass13device_kernelIN5flash19enable_sm80_to_sm89INS1_16FlashAttnBwdSm80INS1_25CollectiveMainloopBwdSm80ILi2ELi2EN4cute5tupleIJNS5_1CILi128EEES8_NS7_ILi64EEEEEENS_10bfloat16_tEfNS_4arch4Sm80ELb1ELb0ELb1ELb1ELb0ELb0ELb0ELb0ELi2ELi4ELi4ELi4ELb0EEENS1_21CollectiveEpilogueBwdISA_SB_SD_Li256ELb1ELb0ELi2EEENS1_25SingleTileBwdLPTSchedulerILb1ELi128ELb0EEEEEEEEEvNT_6ParamsE$_ZZN4cute6detail16composition_implINS_5tupleIJNS_1CILi8EEENS3_ILi2EEES5_S5_S4_S5_EEENS2_IJNS3_ILi1EEEiiiNS3_ILi72EEENS3_ILi512EEEEEENS2_IJS5_S5_EEENS2_IJS7_S4_EEEEEDaRKT_RKT0_RKT1_RKT2_ENKUlRKT_RKT0_E_clIS5_S4_EEDaSR_SU_,($_ZN7cutlass13device_kernelIN5flash19enable_sm80_to_sm89INS1_16FlashAttnBwdSm80INS1_25CollectiveMainloopBwdSm80ILi2ELi2EN4cute5tupleIJNS5_1CILi128EEES8_NS7_ILi64EEEEEENS_10bfloat16_tEfNS_4arch4Sm80ELb1ELb0ELb1ELb1ELb0ELb0ELb0ELb0ELi2ELi4ELi4ELi4ELb0EEENS1_21CollectiveEpilogueBwdISA_SB_SD_Li256ELb1ELb0ELi2EEENS1_25SingleTileBwdLPTSchedulerILb1ELi128ELb0EEEEEEEEEvNT_6ParamsE$_ZZN4cute6detail16composition_implINS_5tupleIJNS_1CILi8EEENS3_ILi2EEES5_S5_S4_S5_EEENS2_IJNS3_ILi1EEEiiiNS3_ILi72EEENS3_ILi512EEEEEENS2_IJS5_S5_S5_EEENS2_IJS7_S9_S4_EEEEEDaRKT_RKT0_RKT1_RKT2_ENKUlRKT_RKT0_E_clIS5_S4_EEDaSR_SU_ - $_ZN7cutlass13device_kernelIN5flash19enable_sm80_to_sm89INS1_16FlashAttnBwdSm80INS1_25CollectiveMainloopBwdSm80ILi2ELi2EN4cute5tupleIJNS5_1CILi128EEES8_NS7_ILi64EEEEEENS_10bfloat16_tEfNS_4arch4Sm80ELb1ELb0ELb1ELb1ELb0ELb0ELb0ELb0ELi2ELi4ELi4ELi4ELb0EEENS1_21CollectiveEpilogueBwdISA_SB_SD_Li256ELb1ELb0ELi2EEENS1_25SingleTileBwdLPTSchedulerILb1ELi128ELb0EEEEEEEEEvNT_6ParamsE$_ZZN4cute6detail16composition_implINS_5tupleIJNS_1CILi8EEENS3_ILi2EEES5_S5_S4_S5_EEENS2_IJNS3_ILi1EEEiiiNS3_ILi72EEENS3_ILi512EEEEEENS2_IJS5_S5_EEENS2_IJS7_S4_EEEEEDaRKT_RKT0_RKT1_RKT2_ENKUlRKT_RKT0_E_clIS5_S4_EEDaSR_SU_)
$_ZN7cutlass13device_kernelIN5flash19enable_sm80_to_sm89INS1_16FlashAttnBwdSm80INS1_25CollectiveMainloopBwdSm80ILi2ELi2EN4cute5tupleIJNS5_1CILi128EEES8_NS7_ILi64EEEEEENS_10bfloat16_tEfNS_4arch4Sm80ELb1ELb0ELb1ELb1ELb0ELb0ELb0ELb0ELi2ELi4ELi4ELi4ELb0EEENS1_21CollectiveEpilogueBwdISA_SB_SD_Li256ELb1ELb0ELi2EEENS1_25SingleTileBwdLPTSchedulerILb1ELi128ELb0EEEEEEEEEvNT_6ParamsE$_ZZN4cute6detail16composition_implINS_5tupleIJNS_1CILi8EEENS3_ILi2EEES5_S5_S4_S5_EEENS2_IJNS3_ILi1EEEiiiNS3_ILi72EEENS3_ILi512EEEEEENS2_IJS5_S5_EEENS2_IJS7_S4_EEEEEDaRKT_RKT0_RKT1_RKT2_ENKUlRKT_RKT0_E_clIS5_S4_EEDaSR_SU_:
        /* <DEDUP_REMOVED lines=15> */
[----:B-1---5:R-:W-:Y:S05]  /*f9c0*/  CALL.REL.NOINC `($_ZN7cutlass13device_kernelIN5flash19enable_sm80_to_sm89INS1_16FlashAttnBwdSm80INS1_25CollectiveMainloopBwdSm80ILi2ELi2EN4cute5tupleIJNS5_1CILi128EEES8_NS7_ILi64EEEEEENS_10bfloat16_tEfNS_4arch4Sm80ELb1ELb0ELb1ELb1ELb0ELb0ELb0ELb0ELi2ELi4ELi4ELi4ELb0EEENS1_21CollectiveEpilogueBwdISA_SB_SD_Li256ELb1ELb0ELi2EEENS1_25SingleTileBwdLPTSchedulerILb1ELi128ELb0EEEEEEEEEvNT_6ParamsE$_ZZN4cute6detail16composition_implINS_5tupleIJNS_1CILi8EEENS3_ILi2EEES5_S5_S4_S5_EEENS2_IJNS3_ILi1EEEiiiNS3_ILi72EEENS3_ILi512EEEEEES5_S4_EEDaRKT_RKT0_RKT1_RKT2_ENKUlRKT_T0_E_clINS2_IJNS2_IJEEEST_S5_S7_EEENS_17integral_constantIiLi1EEEEEDaSP_SQ_) ;  /* 0x0000066000007944 */ /* 0x022fea0003c00000 */
[----:B-----5:R2:W-:Y:S01]  /*f9d0*/  STL [R1+0x13b0], R2 ;  /* 0x0013b00201007387 */ /* 0x0205e20000100800 */
[----:B------:R-:W-:Y:S02]  /*f9e0*/  IADD3 R3, R5, 0x28, RZ ;  /* 0x0000002805037810 */ /* 0x000fe40007ffe0ff */
[----:B------:R-:W-:Y:S01]  /*f9f0*/  MOV R6, 0xfa20 ;  /* 0x0000fa2000067802 */ /* 0x000fe20000000f00 */
[----:B------:R2:W-:Y:S04]  /*fa00*/  STL.64 [R1+0x13a8], R72 ;  /* 0x0013a84801007387 */ /* 0x0005e80000100a00 */
[----:B-12---:R-:W-:Y:S05]  /*fa10*/  CALL.REL.NOINC `($_ZN7cutlass13device_kernelIN5flash19enable_sm80_to_sm89INS1_16FlashAttnBwdSm80INS1_25CollectiveMainloopBwdSm80ILi2ELi2EN4cute5tupleIJNS5_1CILi128EEES8_NS7_ILi64EEEEEENS_10bfloat16_tEfNS_4arch4Sm80ELb1ELb0ELb1ELb1ELb0ELb0ELb0ELb0ELi2ELi4ELi4ELi4ELb0EEENS1_21CollectiveEpilogueBwdISA_SB_SD_Li256ELb1ELb0ELi2EEENS1_25SingleTileBwdLPTSchedulerILb1ELi128ELb0EEEEEEEEEvNT_6ParamsE$_ZZN4cute6detail16composition_implINS_5tupleIJNS_1CILi8EEENS3_ILi2EEES5_S5_S4_S5_EEENS2_IJNS3_ILi1EEEiiiNS3_ILi72EEENS3_ILi512EEEEEES5_S4_EEDaRKT_RKT0_RKT1_RKT2_ENKUlRKT_T0_E_clINS2_IJNS2_IJS5_EEENS2_IJiEEES7_S7_EEENS_17integral_constantIiLi2EEEEEDaSP_SQ_) ;  /* 0x000006e000007944 */ /* 0x006fea0003c00000 */
[----:B------:R-:W2:Y:S01]  /*fa20*/  LDL.64 R8, [R1+0x13a8] ;  /* 0x0013a80001087983 */ /* 0x000ea20000100a00 */
[----:B------:R-:W-:Y:S02]  /*fa30*/  IADD3 R3, R5, 0x18, RZ ;  /* 0x0000001805037810 */ /* 0x000fe40007ffe0ff */
[----:B------:R-:W-:Y:S01]  /*fa40*/  MOV R6, 0xfa80 ;  /* 0x0000fa8000067802 */ /* 0x000fe20000000f00 */
[----:B-----5:R3:W-:Y:S04]  /*fa50*/  STL [R1+0x13a0], R2 ;  /* 0x0013a00201007387 */ /* 0x0207e80000100800 */
[----:B--2---:R3:W-:Y:S02]  /*fa60*/  STL.64 [R1+0x1398], R8 ;  /* 0x0013980801007387 */ /* 0x0047e40000100a00 */
[----:B-1-3--:R-:W-:Y:S05]  /*fa70*/  CALL.REL.NOINC `($_ZN7cutlass13device_kernelIN5flash19enable_sm80_to_sm89INS1_16FlashAttnBwdSm80INS1_25CollectiveMainloopBwdSm80ILi2ELi2EN4cute5tupleIJNS5_1CILi128EEES8_NS7_ILi64EEEEEENS_10bfloat16_tEfNS_4arch4Sm80ELb1ELb0ELb1ELb1ELb0ELb0ELb0ELb0ELi2ELi4ELi4ELi4ELb0EEENS1_21CollectiveEpilogueBwdISA_SB_SD_Li256ELb1ELb0ELi2EEENS1_25SingleTileBwdLPTSchedulerILb1ELi128ELb0EEEEEEEEEvNT_6ParamsE$_ZZN4cute6detail16composition_implINS_5tupleIJNS_1CILi8EEENS3_ILi2EEES5_S5_S4_S5_EEENS2_IJNS3_ILi1EEEiiiNS3_ILi72EEENS3_ILi512EEEEEES5_S4_EEDaRKT_RKT0_RKT1_RKT2_ENKUlRKT_T0_E_clINS2_IJNS2_IJS5_EEENS2_IJiEEES7_S7_EEENS_17integral_constantIiLi3EEEEEDaSP_SQ_) ;  /* 0x0000072000007944 */ /* 0x00afea0003c00000 */
[----:B------:R-:W2:Y:S01]  /*fa80*/  LDL.64 R8, [R1+0x1398] ;  /* 0x0013980001087983 */ /* 0x000ea20000100a00 */
[----:B------:R-:W-:-:S02]  /*fa90*/  IADD3 R3, R5, 0x8, RZ ;  /* 0x0000000805037810 */ /* 0x000fc40007ffe0ff */
[----:B------:R-:W-:Y:S01]  /*faa0*/  MOV R6, 0xfae0 ;  /* 0x0000fae000067802 */ /* 0x000fe20000000f00 */
[----:B-----5:R3:W-:Y:S04]  /*fab0*/  STL [R1+0x1390], R2 ;  /* 0x0013900201007387 */ /* 0x0207e80000100800 */
[----:B--2---:R3:W-:Y:S02]  /*fac0*/  STL.64 [R1+0x1388], R8 ;  /* 0x0013880801007387 */ /* 0x0047e40000100a00 */
[----:B-1-3--:R-:W-:Y:S05]  /*fad0*/  CALL.REL.NOINC `($_ZN7cutlass13device_kernelIN5flash19enable_sm80_to_sm89INS1_16FlashAttnBwdSm80INS1_25CollectiveMainloopBwdSm80ILi2ELi2EN4cute5tupleIJNS5_1CILi128EEES8_NS7_ILi64EEEEEENS_10bfloat16_tEfNS_4arch4Sm80ELb1ELb0ELb1ELb1ELb0ELb0ELb0ELb0ELi2ELi4ELi4ELi4ELb0EEENS1_21CollectiveEpilogueBwdISA_SB_SD_Li256ELb1ELb0ELi2EEENS1_25SingleTileBwdLPTSchedulerILb1ELi128ELb0EEEEEEEEEvNT_6ParamsE$_ZZN4cute6detail16composition_implINS_5tupleIJNS_1CILi8EEENS3_ILi2EEES5_S5_S4_S5_EEENS2_IJNS3_ILi1EEEiiiNS3_ILi72EEENS3_ILi512EEEEEES5_S4_EEDaRKT_RKT0_RKT1_RKT2_ENKUlRKT_T0_E_clINS2_IJNS2_IJS5_EEENS2_IJiEEES7_S7_EEENS_17integral_constantIiLi4EEEEEDaSP_SQ_) ;  /* 0x0000076000007944 */ /* 0x00afea0003c00000 */
[----:B------:R-:W-:Y:S02]  /*fae0*/  MOV R2, R63 ;  /* 0x0000003f00027202 */ /* 0x000fe40000000f00 */
[----:B------:R-:W-:Y:S02]  /*faf0*/  MOV R6, 0xfb10 ;  /* 0x0000fb1000067802 */ /* 0x000fe40000000f00 */
[----:B-1---5:R-:W-:Y:S05]  /*fb00*/  CALL.REL.NOINC `($_ZN7cutlass13device_kernelIN5flash19enable_sm80_to_sm89INS1_16FlashAttnBwdSm80INS1_25CollectiveMainloopBwdSm80ILi2ELi2EN4cute5tupleIJNS5_1CILi128EEES8_NS7_ILi64EEEEEENS_10bfloat16_tEfNS_4arch4Sm80ELb1ELb0ELb1ELb1ELb0ELb0ELb0ELb0ELi2ELi4ELi4ELi4ELb0EEENS1_21CollectiveEpilogueBwdISA_SB_SD_Li256ELb1ELb0ELi2EEENS1_25SingleTileBwdLPTSchedulerILb1ELi128ELb0EEEEEEEEEvNT_6ParamsE$_ZN4cute5tupleIJNS_1CILi2EEEiEEC2ERKS2_RKi) ;  /* 0xffffcc5000007944 */ /* 0x022fea0003c3ffff */
[----:B------:R1:W5:Y:S01]  /*fb10*/  LDL R2, [R1+0x13c8] ;  /* 0x0013c80001027983 */ /* 0x0003620000100800 */
[----:B------:R-:W-:-:S04]  /*fb20*/  MOV R69, 0x0 ;  /* 0x0000000000457802 */ /* 0x000fc80000000f00 */
[----:B------:R-:W-:Y:S05]  /*fb30*/  RET.REL.NODEC R68 `(_ZN7cutlass13device_kernelIN5flash19enable_sm80_to_sm89INS1_16FlashAttnBwdSm80INS1_25CollectiveMainloopBwdSm80ILi2ELi2EN4cute5tupleIJNS5_1CILi128EEES8_NS7_ILi64EEEEEENS_10bfloat16_tEfNS_4arch4Sm80ELb1ELb0ELb1ELb1ELb0ELb0ELb0ELb0ELi2ELi4ELi4ELi4ELb0EEENS1_21CollectiveEpilogueBwdISA_SB_SD_Li256ELb1ELb0ELi2EEENS1_25SingleTileBwdLPTSchedulerILb1ELi128ELb0EEEEEEEEEvNT_6ParamsE) ;  /* 0xffff04c044007950 */ /* 0x000fea0003c3ffff */
        .type           $_ZN7cutlass13device_kernelIN5flash19enable_sm80_to_sm89INS1_16FlashAttnBwdSm80INS1_25CollectiveMainloopBwdSm80ILi2ELi2EN4cute5tupleIJNS5_1CILi128EEES8_NS7_ILi64EEEEEENS_10bfloat16_tEfNS_4arch4Sm80ELb1ELb0ELb1ELb1ELb0ELb0ELb0ELb0ELi2ELi4ELi4ELi4ELb0EEENS1_21CollectiveEpilogueBwdISA_SB_SD_Li256ELb1ELb0ELi2EEENS1_25SingleTileBwdLPTSchedulerILb1ELi128ELb0EEEEEEEEEvNT_6ParamsE$_ZZN4cute6detail16composition_implINS_5tupleIJNS_1CILi8EEENS3_ILi2EEES5_S5_S4_S5_EEENS2_IJNS3_ILi1EEEiiiNS3_ILi72EEENS3_ILi512EEEEEENS2_IJS5_S5_S5_EEENS2_IJS7_S9_S4_EEEEEDaRKT_RKT0_RKT1_RKT2_ENKUlRKT_RKT0_E_clIS5_S4_EEDaSR_SU_,@function
        .size           $_ZN7cutlass13device_kernelIN5flash19enable_sm80_to_sm89INS1_16FlashAttnBwdSm80INS1_25CollectiveMainloopBwdSm80ILi2ELi2EN4cute5tupleIJNS5_1CILi128EEES8_NS7_ILi64EEEEEENS_10bfloat16_tEfNS_4arch4Sm80ELb1ELb0ELb1ELb1ELb0ELb0ELb0ELb0ELi2ELi4ELi4ELi4ELb0EEENS1_21CollectiveEpilogueBwdISA_SB_SD_Li256ELb1ELb0ELi2EEENS1_25SingleTileBwdLPTSchedulerILb1ELi128ELb0EEEEEEEEEvNT_6ParamsE$_ZZN4cute6detail16composition_implINS_5tupleIJNS_1CILi8EEENS3_ILi2EEES5_S5_S4_S5_EEENS2_IJNS3_ILi1EEEiiiNS3_ILi72EEENS3_ILi512EEEEEENS2_IJS5_S5_S5_EEENS2_IJS7_S9_S4_EEEEEDaRKT_RKT0_RKT1_RKT2_ENKUlRKT_RKT0_E_clIS5_S4_EEDaSR_SU_,($_ZN7cutlass13device_kernelIN5flash19enable_sm80_to_sm89INS1_16FlashAttnBwdSm80INS1_25CollectiveMainloopBwdSm80ILi2ELi2EN4cute5tupleIJNS5_1CILi128EEES8_NS7_ILi64EEEEEENS_10bfloat16_tEfNS_4arch4Sm80ELb1ELb0ELb1ELb1ELb0ELb0ELb0ELb0ELi2ELi4ELi4ELi4ELb0EEENS1_21CollectiveEpilogueBwdISA_SB_SD_Li256ELb1ELb0ELi2EEENS1_25SingleTileBwdLPTSchedulerILb1ELi128ELb0EEEEEEEEEvNT_6ParamsE$_ZZN4cute6detail16composition_implINS_5tupleIJNS_1CILi8EEENS3_ILi2EEES5_S5_S4_S5_EEENS2_IJNS3_ILi1EEEiiiNS3_ILi72EEENS3_ILi512EEEEEENS3_ILi4EEENS3_ILi16EEEEEDaRKT_RKT0_RKT1_RKT2_ENKUlRKT_T0_E_clINS2_IJNS2_IJEEESV_SB_S7_EEENS_17integral_constantIiLi2EEEEEDaSR_SS_ - $_ZN7cutlass13device_kernelIN5flash19enable_sm80_to_sm89INS1_16FlashAttnBwdSm80INS1_25CollectiveMainloopBwdSm80ILi2ELi2EN4cute5tupleIJNS5_1CILi128EEES8_NS7_ILi64EEEEEENS_10bfloat16_tEfNS_4arch4Sm80ELb1ELb0ELb1ELb1ELb0ELb0ELb0ELb0ELi2ELi4ELi4ELi4ELb0EEENS1_21CollectiveEpilogueBwdISA_SB_SD_Li256ELb1ELb0ELi2EEENS1_25SingleTileBwdLPTSchedulerILb1ELi128ELb0EEEEEEEEEvNT_6ParamsE$_ZZN4cute6detail16composition_implINS_5tupleIJNS_1CILi8EEENS3_ILi2EEES5_S5_S4_S5_EEENS2_IJNS3_ILi1EEEiiiNS3_ILi72EEENS3_ILi512EEEEEENS2_IJS5_S5_S5_EEENS2_IJS7_S9_S4_EEEEEDaRKT_RKT0_RKT1_RKT2_ENKUlRKT_RKT0_E_clIS5_S4_EEDaSR_SU_)
$_ZN7cutlass13device_kernelIN5flash19enable_sm80_to_sm89INS1_16FlashAttnBwdSm80INS1_25CollectiveMainloopBwdSm80ILi2ELi2EN4cute5tupleIJNS5_1CILi128EEES8_NS7_ILi64EEEEEENS_10bfloat16_tEfNS_4arch4Sm80ELb1ELb0ELb1ELb1ELb0ELb0ELb0ELb0ELi2ELi4ELi4ELi4ELb0EEENS1_21CollectiveEpilogueBwdISA_SB_SD_Li256ELb1ELb0ELi2EEENS1_25SingleTileBwdLPTSchedulerILb1ELi128ELb0EEEEEEEEEvNT_6ParamsE$_ZZN4cute6detail16composition_implINS_5tupleIJNS_1CILi8EEENS3_ILi2EEES5_S5_S4_S5_EEENS2_IJNS3_ILi1EEEiiiNS3_ILi72EEENS3_ILi512EEEEEENS2_IJS5_S5_S5_EEENS2_IJS7_S9_S4_EEEEEDaRKT_RKT0_RKT1_RKT2_ENKUlRKT_RKT0_E_clIS5_S4_EEDaSR_SU_:
        /* <DEDUP_REMOVED lines=37> */
[----:B------:R-:W-:Y:S02]  /*fd90*/  MOV R4, R10 ;  /* 0x0000000a00047202 */ /* 0x000fe40000000f00 */
[----:B------:R-:W-:-:S04]  /*fda0*/  MOV R5, 0x0 ;  /* 0x0000000000057802 */ /* 0x000fc80000000f00 */
[----:B------:R-:W-:Y:S05]  /*fdb0*/  RET.REL.NODEC R4 `(_ZN7cutlass13device_kernelIN5flash19enable_sm80_to_sm89INS1_16FlashAttnBwdSm80INS1_25CollectiveMainloopBwdSm80ILi2ELi2EN4cute5tupleIJNS5_1CILi128EEES8_NS7_ILi64EEEEEENS_10bfloat16_tEfNS_4arch4Sm80ELb1ELb0ELb1ELb1ELb0ELb0ELb0ELb0ELi2ELi4ELi4ELi4ELb0EEENS1_21CollectiveEpilogueBwdISA_SB_SD_Li256ELb1ELb0ELi2EEENS1_25SingleTileBwdLPTSchedulerILb1ELi128ELb0EEEEEEEEEvNT_6ParamsE) ;  /* 0xffff024004007950 */ /* 0x000fea0003c3ffff */
        .type           $_ZN7cutlass13device_kernelIN5flash19enable_sm80_to_sm89INS1_16FlashAttnBwdSm80INS1_25CollectiveMainloopBwdSm80ILi2ELi2EN4cute5tupleIJNS5_1CILi128EEES8_NS7_ILi64EEEEEENS_10bfloat16_tEfNS_4arch4Sm80ELb1ELb0ELb1ELb1ELb0ELb0ELb0ELb0ELi2ELi4ELi4ELi4ELb0EEENS1_21CollectiveEpilogueBwdISA_SB_SD_Li256ELb1ELb0ELi2EEENS1_25SingleTileBwdLPTSchedulerILb1ELi128ELb0EEEEEEEEEvNT_6ParamsE$_ZZN4cute6detail16composition_implINS_5tupleIJNS_1CILi8EEENS3_ILi2EEES5_S5_S4_S5_EEENS2_IJNS3_ILi1EEEiiiNS3_ILi72EEENS3_ILi512EEEEEENS3_ILi4EEENS3_ILi16EEEEEDaRKT_RKT0_RKT1_RKT2_ENKUlRKT_T0_E_clINS2_IJNS2_IJEEESV_SB_S7_EEENS_17integral_constantIiLi2EEEEEDaSR_SS_,@function
        .size           $_ZN7cutlass13device_kernelIN5flash19enable_sm80_to_sm89INS1_16FlashAttnBwdSm80INS1_25CollectiveMainloopBwdSm80ILi2ELi2EN4cute5tupleIJNS5_1CILi128EEES8_NS7_ILi64EEEEEENS_10bfloat16_tEfNS_4arch4Sm80ELb1ELb0ELb1ELb1ELb0ELb0ELb0ELb0ELi2ELi4ELi4ELi4ELb0EEENS1_21CollectiveEpilogueBwdISA_SB_SD_Li256ELb1ELb0ELi2EEENS1_25SingleTileBwdLPTSchedulerILb1ELi128ELb0EEEEEEEEEvNT_6ParamsE$_ZZN4cute6detail16composition_implINS_5tupleIJNS_1CILi8EEENS3_ILi2EEES5_S5_S4_S5_EEENS2_IJNS3_ILi1EEEiiiNS3_ILi72EEENS3_ILi512EEEEEENS3_ILi4EEENS3_ILi16EEEEEDaRKT_RKT0_RKT1_RKT2_ENKUlRKT_T0_E_clINS2_IJNS2_IJEEESV_SB_S7_EEENS_17integral_constantIiLi2EEEEEDaSR_SS_,($_ZN7cutlass13device_kernelIN5flash19enable_sm80_to_sm89INS1_16FlashAttnBwdSm80INS1_25CollectiveMainloopBwdSm80ILi2ELi2EN4cute5tupleIJNS5_1CILi128EEES8_NS7_ILi64EEEEEENS_10bfloat16_tEfNS_4arch4Sm80ELb1ELb0ELb1ELb1ELb0ELb0ELb0ELb0ELi2ELi4ELi4ELi4ELb0EEENS1_21CollectiveEpilogueBwdISA_SB_SD_Li256ELb1ELb0ELi2EEENS1_25SingleTileBwdLPTSchedulerILb1ELi128ELb0EEEEEEEEEvNT_6ParamsE$_ZZN4cute6detail16composition_implINS_5tupleIJNS_1CILi8EEENS3_ILi2EEES5_S5_S4_S5_EEENS2_IJNS3_ILi1EEEiiiNS3_ILi72EEENS3_ILi512EEEEEENS3_ILi4EEENS3_ILi16EEEEEDaRKT_RKT0_RKT1_RKT2_ENKUlRKT_T0_E_clINS2_IJNS2_IJS5_EEENS2_IJiEEES5_S7_EEENS_17integral_constantIiLi3EEEEEDaSR_SS_ - $_ZN7cutlass13device_kernelIN5flash19enable_sm80_to_sm89INS1_16FlashAttnBwdSm80INS1_25CollectiveMainloopBwdSm80ILi2ELi2EN4cute5tupleIJNS5_1CILi128EEES8_NS7_ILi64EEEEEENS_10bfloat16_tEfNS_4arch4Sm80ELb1ELb0ELb1ELb1ELb0ELb0ELb0ELb0ELi2ELi4ELi4ELi4ELb0EEENS1_21CollectiveEpilogueBwdISA_SB_SD_Li256ELb1ELb0ELi2EEENS1_25SingleTileBwdLPTSchedulerILb1ELi128ELb0EEEEEEEEEvNT_6ParamsE$_ZZN4cute6detail16composition_implINS_5tupleIJNS_1CILi8EEENS3_ILi2EEES5_S5_S4_S5_EEENS2_IJNS3_ILi1EEEiiiNS3_ILi72EEENS3_ILi512EEEEEENS3_ILi4EEENS3_ILi16EEEEEDaRKT_RKT0_RKT1_RKT2_ENKUlRKT_T0_E_clINS2_IJNS2_IJEEESV_SB_S7_EEENS_17integral_constantIiLi2EEEEEDaSR_SS_)
$_ZN7cutlass13device_kernelIN5flash19enable_sm80_to_sm89INS1_16FlashAttnBwdSm80INS1_25CollectiveMainloopBwdSm80ILi2ELi2EN4cute5tupleIJNS5_1CILi128EEES8_NS7_ILi64EEEEEENS_10bfloat16_tEfNS_4arch4Sm80ELb1ELb0ELb1ELb1ELb0ELb0ELb0ELb0ELi2ELi4ELi4ELi4ELb0EEENS1_21CollectiveEpilogueBwdISA_SB_SD_Li256ELb1ELb0ELi2EEENS1_25SingleTileBwdLPTSchedulerILb1ELi128ELb0EEEEEEEEEvNT_6ParamsE$_ZZN4cute6detail16composition_implINS_5tupleIJNS_1CILi8EEENS3_ILi2EEES5_S5_S4_S5_EEENS2_IJNS3_ILi1EEEiiiNS3_ILi72EEENS3_ILi512EEEEEENS3_ILi4EEENS3_ILi16EEEEEDaRKT_RKT0_RKT1_RKT2_ENKUlRKT_T0_E_clINS2_IJNS2_IJEEESV_SB_S7_EEENS_17integral_constantIiLi2EEEEEDaSR_SS_:
        /* <DEDUP_REMOVED lines=13> */
        .type           $_ZN7cutlass13device_kernelIN5flash19enable_sm80_to_sm89INS1_16FlashAttnBwdSm80INS1_25CollectiveMainloopBwdSm80ILi2ELi2EN4cute5tupleIJNS5_1CILi128EEES8_NS7_ILi64EEEEEENS_10bfloat16_tEfNS_4arch4Sm80ELb1ELb0ELb1ELb1ELb0ELb0ELb0ELb0ELi2ELi4ELi4ELi4ELb0EEENS1_21CollectiveEpilogueBwdISA_SB_SD_Li256ELb1ELb0ELi2EEENS1_25SingleTileBwdLPTSchedulerILb1ELi128ELb0EEEEEEEEEvNT_6ParamsE$_ZZN4cute6detail16composition_implINS_5tupleIJNS_1CILi8EEENS3_ILi2EEES5_S5_S4_S5_EEENS2_IJNS3_ILi1EEEiiiNS3_ILi72EEENS3_ILi512EEEEEENS3_ILi4EEENS3_ILi16EEEEEDaRKT_RKT0_RKT1_RKT2_ENKUlRKT_T0_E_clINS2_IJNS2_IJS5_EEENS2_IJiEEES5_S7_EEENS_17integral_constantIiLi3EEEEEDaSR_SS_,@function
        .size           $_ZN7cutlass13device_kernelIN5flash19enable_sm80_to_sm89INS1_16FlashAttnBwdSm80INS1_25CollectiveMainloopBwdSm80ILi2ELi2EN4cute5tupleIJNS5_1CILi128EEES8_NS7_ILi64EEEEEENS_10bfloat16_tEfNS_4arch4Sm80ELb1ELb0ELb1ELb1ELb0ELb0ELb0ELb0ELi2ELi4ELi4ELi4ELb0EEENS1_21CollectiveEpilogueBwdISA_SB_SD_Li256ELb1ELb0ELi2EEENS1_25SingleTileBwdLPTSchedulerILb1ELi128ELb0EEEEEEEEEvNT_6ParamsE$_ZZN4cute6detail16composition_implINS_5tupleIJNS_1CILi8EEENS3_ILi2EEES5_S5_S4_S5_EEENS2_IJNS3_ILi1EEEiiiNS3_ILi72EEENS3_ILi512EEEEEENS3_ILi4EEENS3_ILi16EEEEEDaRKT_RKT0_RKT1_RKT2_ENKUlRKT_T0_E_clINS2_IJNS2_IJS5_EEENS2_IJiEEES5_S7_EEENS_17integral_constantIiLi3EEEEEDaSR_SS_,($_ZN7cutlass13device_kernelIN5flash19enable_sm80_to_sm89INS1_16FlashAttnBwdSm80INS1_25CollectiveMainloopBwdSm80ILi2ELi2EN4cute5tupleIJNS5_1CILi128EEES8_NS7_ILi64EEEEEENS_10bfloat16_tEfNS_4arch4Sm80ELb1ELb0ELb1ELb1ELb0ELb0ELb0ELb0ELi2ELi4ELi4ELi4ELb0EEENS1_21CollectiveEpilogueBwdISA_SB_SD_Li256ELb1ELb0ELi2EEENS1_25SingleTileBwdLPTSchedulerILb1ELi128ELb0EEEEEEEEEvNT_6ParamsE$_ZZN4cute6detail16composition_implINS_5tupleIJNS_1CILi8EEENS3_ILi2EEES5_S5_S4_S5_EEENS2_IJNS3_ILi1EEEiiiNS3_ILi72EEENS3_ILi512EEEEEENS3_ILi4EEENS3_ILi16EEEEEDaRKT_RKT0_RKT1_RKT2_ENKUlRKT_T0_E_clINS2_IJNS2_IJS5_S5_EEENS2_IJiiEEES7_S7_EEENS_17integral_constantIiLi4EEEEEDaSR_SS_ - $_ZN7cutlass13device_kernelIN5flash19enable_sm80_to_sm89INS1_16FlashAttnBwdSm80INS1_25CollectiveMainloopBwdSm80ILi2ELi2EN4cute5tupleIJNS5_1CILi128EEES8_NS7_ILi64EEEEEENS_10bfloat16_tEfNS_4arch4Sm80ELb1ELb0ELb1ELb1ELb0ELb0ELb0ELb0ELi2ELi4ELi4ELi4ELb0EEENS1_21CollectiveEpilogueBwdISA_SB_SD_Li256ELb1ELb0ELi2EEENS1_25SingleTileBwdLPTSchedulerILb1ELi128ELb0EEEEEEEEEvNT_6ParamsE$_ZZN4cute6detail16composition_implINS_5tupleIJNS_1CILi8EEENS3_ILi2EEES5_S5_S4_S5_EEENS2_IJNS3_ILi1EEEiiiNS3_ILi72EEENS3_ILi512EEEEEENS3_ILi4EEENS3_ILi16EEEEEDaRKT_RKT0_RKT1_RKT2_ENKUlRKT_T0_E_clINS2_IJNS2_IJS5_EEENS2_IJiEEES5_S7_EEENS_17integral_constantIiLi3EEEEEDaSR_SS_)
$_ZN7cutlass13device_kernelIN5flash19enable_sm80_to_sm89INS1_16FlashAttnBwdSm80INS1_25CollectiveMainloopBwdSm80ILi2ELi2EN4cute5tupleIJNS5_1CILi128EEES8_NS7_ILi64EEEEEENS_10bfloat16_tEfNS_4arch4Sm80ELb1ELb0ELb1ELb1ELb0ELb0ELb0ELb0ELi2ELi4ELi4ELi4ELb0EEENS1_21CollectiveEpilogueBwdISA_SB_SD_Li256ELb1ELb0ELi2EEENS1_25SingleTileBwdLPTSchedulerILb1ELi128ELb0EEEEEEEEEvNT_6ParamsE$_ZZN4cute6detail16composition_implINS_5tupleIJNS_1CILi8EEENS3_ILi2EEES5_S5_S4_S5_EEENS2_IJNS3_ILi1EEEiiiNS3_ILi72EEENS3_ILi512EEEEEENS3_ILi4EEENS3_ILi16EEEEEDaRKT_RKT0_RKT1_RKT2_ENKUlRKT_T0_E_clINS2_IJNS2_IJS5_EEENS2_IJiEEES5_S7_EEENS_17integral_constantIiLi3EEEEEDaSR_SS_:
        /* <DEDUP_REMOVED lines=13> */
[----:B------:R-:W-:Y:S02]  /*ff60*/  MOV R4, R72 ;  /* 0x0000004800047202 */ /* 0x000fe40000000f00 */
[----:B------:R-:W-:-:S04]  /*ff70*/  MOV R5, 0x0 ;  /* 0x0000000000057802 */ /* 0x000fc80000000f00 */
[----:B------:R-:W-:Y:S05]  /*ff80*/  RET.REL.NODEC R4 `(_ZN7cutlass13device_kernelIN5flash19enable_sm80_to_sm89INS1_16FlashAttnBwdSm80INS1_25CollectiveMainloopBwdSm80ILi2ELi2EN4cute5tupleIJNS5_1CILi128EEES8_NS7_ILi64EEEEEENS_10bfloat16_tEfNS_4arch4Sm80ELb1ELb0ELb1ELb1ELb0ELb0ELb0ELb0ELi2ELi4ELi4ELi4ELb0EEENS1_21CollectiveEpilogueBwdISA_SB_SD_Li256ELb1ELb0ELi2EEENS1_25SingleTileBwdLPTSchedulerILb1ELi128ELb0EEEEEEEEEvNT_6ParamsE) ;  /* 0xffff007004007950 */ /* 0x000fea0003c3ffff */
        .type           $_ZN7cutlass13device_kernelIN5flash19enable_sm80_to_sm89INS1_16FlashAttnBwdSm80INS1_25CollectiveMainloopBwdSm80ILi2ELi2EN4cute5tupleIJNS5_1CILi128EEES8_NS7_ILi64EEEEEENS_10bfloat16_tEfNS_4arch4Sm80ELb1ELb0ELb1ELb1ELb0ELb0ELb0ELb0ELi2ELi4ELi4ELi4ELb0EEENS1_21CollectiveEpilogueBwdISA_SB_SD_Li256ELb1ELb0ELi2EEENS1_25SingleTileBwdLPTSchedulerILb1ELi128ELb0EEEEEEEEEvNT_6ParamsE$_ZZN4cute6detail16composition_implINS_5tupleIJNS_1CILi8EEENS3_ILi2EEES5_S5_S4_S5_EEENS2_IJNS3_ILi1EEEiiiNS3_ILi72EEENS3_ILi512EEEEEENS3_ILi4EEENS3_ILi16EEEEEDaRKT_RKT0_RKT1_RKT2_ENKUlRKT_T0_E_clINS2_IJNS2_IJS5_S5_EEENS2_IJiiEEES7_S7_EEENS_17integral_constantIiLi4EEEEEDaSR_SS_,@function
        .size           $_ZN7cutlass13device_kernelIN5flash19enable_sm80_to_sm89INS1_16FlashAttnBwdSm80INS1_25CollectiveMainloopBwdSm80ILi2ELi2EN4cute5tupleIJNS5_1CILi128EEES8_NS7_ILi64EEEEEENS_10bfloat16_tEfNS_4arch4Sm80ELb1ELb0ELb1ELb1ELb0ELb0ELb0ELb0ELi2ELi4ELi4ELi4ELb0EEENS1_21CollectiveEpilogueBwdISA_SB_SD_Li256ELb1ELb0ELi2EEENS1_25SingleTileBwdLPTSchedulerILb1ELi128ELb0EEEEEEEEEvNT_6ParamsE$_ZZN4cute6detail16composition_implINS_5tupleIJNS_1CILi8EEENS3_ILi2EEES5_S5_S4_S5_EEENS2_IJNS3_ILi1EEEiiiNS3_ILi72EEENS3_ILi512EEEEEENS3_ILi4EEENS3_ILi16EEEEEDaRKT_RKT0_RKT1_RKT2_ENKUlRKT_T0_E_clINS2_IJNS2_IJS5_S5_EEENS2_IJiiEEES7_S7_EEENS_17integral_constantIiLi4EEEEEDaSR_SS_,($_ZN7cutlass13device_kernelIN5flash19enable_sm80_to_sm89INS1_16FlashAttnBwdSm80INS1_25CollectiveMainloopBwdSm80ILi2ELi2EN4cute5tupleIJNS5_1CILi128EEES8_NS7_ILi64EEEEEENS_10bfloat16_tEfNS_4arch4Sm80ELb1ELb0ELb1ELb1ELb0ELb0ELb0ELb0ELi2ELi4ELi4ELi4ELb0EEENS1_21CollectiveEpilogueBwdISA_SB_SD_Li256ELb1ELb0ELi2EEENS1_25SingleTileBwdLPTSchedulerILb1ELi128ELb0EEEEEEEEEvNT_6ParamsE$_ZZN4cute6detail16composition_implINS_5tupleIJNS_1CILi8EEENS3_ILi2EEES5_S5_S4_S5_EEENS2_IJNS3_ILi1EEEiiiNS3_ILi72EEENS3_ILi512EEEEEES5_S4_EEDaRKT_RKT0_RKT1_RKT2_ENKUlRKT_T0_E_clINS2_IJNS2_IJEEEST_S5_S7_EEENS_17integral_constantIiLi1EEEEEDaSP_SQ_ - $_ZN7cutlass13device_kernelIN5flash19enable_sm80_to_sm89INS1_16FlashAttnBwdSm80INS1_25CollectiveMainloopBwdSm80ILi2ELi2EN4cute5tupleIJNS5_1CILi128EEES8_NS7_ILi64EEEEEENS_10bfloat16_tEfNS_4arch4Sm80ELb1ELb0ELb1ELb1ELb0ELb0ELb0ELb0ELi2ELi4ELi4ELi4ELb0EEENS1_21CollectiveEpilogueBwdISA_SB_SD_Li256ELb1ELb0ELi2EEENS1_25SingleTileBwdLPTSchedulerILb1ELi128ELb0EEEEEEEEEvNT_6ParamsE$_ZZN4cute6detail16composition_implINS_5tupleIJNS_1CILi8EEENS3_ILi2EEES5_S5_S4_S5_EEENS2_IJNS3_ILi1EEEiiiNS3_ILi72EEENS3_ILi512EEEEEENS3_ILi4EEENS3_ILi16EEEEEDaRKT_RKT0_RKT1_RKT2_ENKUlRKT_T0_E_clINS2_IJNS2_IJS5_S5_EEENS2_IJiiEEES7_S7_EEENS_17integral_constantIiLi4EEEEEDaSR_SS_)
$_ZN7cutlass13device_kernelIN5flash19enable_sm80_to_sm89INS1_16FlashAttnBwdSm80INS1_25CollectiveMainloopBwdSm80ILi2ELi2EN4cute5tupleIJNS5_1CILi128EEES8_NS7_ILi64EEEEEENS_10bfloat16_tEfNS_4arch4Sm80ELb1ELb0ELb1ELb1ELb0ELb0ELb0ELb0ELi2ELi4ELi4ELi4ELb0EEENS1_21CollectiveEpilogueBwdISA_SB_SD_Li256ELb1ELb0ELi2EEENS1_25SingleTileBwdLPTSchedulerILb1ELi128ELb0EEEEEEEEEvNT_6ParamsE$_ZZN4cute6detail16composition_implINS_5tupleIJNS_1CILi8EEENS3_ILi2EEES5_S5_S4_S5_EEENS2_IJNS3_ILi1EEEiiiNS3_ILi72EEENS3_ILi512EEEEEENS3_ILi4EEENS3_ILi16EEEEEDaRKT_RKT0_RKT1_RKT2_ENKUlRKT_T0_E_clINS2_IJNS2_IJS5_S5_EEENS2_IJiiEEES7_S7_EEENS_17integral_constantIiLi4EEEEEDaSR_SS_:
        /* <DEDUP_REMOVED lines=10> */
        .type           $_ZN7cutlass13device_kernelIN5flash19enable_sm80_to_sm89INS1_16FlashAttnBwdSm80INS1_25CollectiveMainloopBwdSm80ILi2ELi2EN4cute5tupleIJNS5_1CILi128EEES8_NS7_ILi64EEEEEENS_10bfloat16_tEfNS_4arch4Sm80ELb1ELb0ELb1ELb1ELb0ELb0ELb0ELb0ELi2ELi4ELi4ELi4ELb0EEENS1_21CollectiveEpilogueBwdISA_SB_SD_Li256ELb1ELb0ELi2EEENS1_25SingleTileBwdLPTSchedulerILb1ELi128ELb0EEEEEEEEEvNT_6ParamsE$_ZZN4cute6detail16composition_implINS_5tupleIJNS_1CILi8EEENS3_ILi2EEES5_S5_S4_S5_EEENS2_IJNS3_ILi1EEEiiiNS3_ILi72EEENS3_ILi512EEEEEES5_S4_EEDaRKT_RKT0_RKT1_RKT2_ENKUlRKT_T0_E_clINS2_IJNS2_IJEEEST_S5_S7_EEENS_17integral_constantIiLi1EEEEEDaSP_SQ_,@function
        .size           $_ZN7cutlass13device_kernelIN5flash19enable_sm80_to_sm89INS1_16FlashAttnBwdSm80INS1_25CollectiveMainloopBwdSm80ILi2ELi2EN4cute5tupleIJNS5_1CILi128EEES8_NS7_ILi64EEEEEENS_10bfloat16_tEfNS_4arch4Sm80ELb1ELb0ELb1ELb1ELb0ELb0ELb0ELb0ELi2ELi4ELi4ELi4ELb0EEENS1_21CollectiveEpilogueBwdISA_SB_SD_Li256ELb1ELb0ELi2EEENS1_25SingleTileBwdLPTSchedulerILb1ELi128ELb0EEEEEEEEEvNT_6ParamsE$_ZZN4cute6detail16composition_implINS_5tupleIJNS_1CILi8EEENS3_ILi2EEES5_S5_S4_S5_EEENS2_IJNS3_ILi1EEEiiiNS3_ILi72EEENS3_ILi512EEEEEES5_S4_EEDaRKT_RKT0_RKT1_RKT2_ENKUlRKT_T0_E_clINS2_IJNS2_IJEEEST_S5_S7_EEENS_17integral_constantIiLi1EEEEEDaSP_SQ_,($_ZN7cutlass13device_kernelIN5flash19enable_sm80_to_sm89INS1_16FlashAttnBwdSm80INS1_25CollectiveMainloopBwdSm80ILi2ELi2EN4cute5tupleIJNS5_1CILi128EEES8_NS7_ILi64EEEEEENS_10bfloat16_tEfNS_4arch4Sm80ELb1ELb0ELb1ELb1ELb0ELb0ELb0ELb0ELi2ELi4ELi4ELi4ELb0EEENS1_21CollectiveEpilogueBwdISA_SB_SD_Li256ELb1ELb0ELi2EEENS1_25SingleTileBwdLPTSchedulerILb1ELi128ELb0EEEEEEEEEvNT_6ParamsE$_ZZN4cute6detail16composition_implINS_5tupleIJNS_1CILi8EEENS3_ILi2EEES5_S5_S4_S5_EEENS2_IJNS3_ILi1EEEiiiNS3_ILi72EEENS3_ILi512EEEEEES5_S4_EEDaRKT_RKT0_RKT1_RKT2_ENKUlRKT_T0_E_clINS2_IJNS2_IJS5_EEENS2_IJiEEES7_S7_EEENS_17integral_constantIiLi2EEEEEDaSP_SQ_ - $_ZN7cutlass13device_kernelIN5flash19enable_sm80_to_sm89INS1_16FlashAttnBwdSm80INS1_25CollectiveMainloopBwdSm80ILi2ELi2EN4cute5tupleIJNS5_1CILi128EEES8_NS7_ILi64EEEEEENS_10bfloat16_tEfNS_4arch4Sm80ELb1ELb0ELb1ELb1ELb0ELb0ELb0ELb0ELi2ELi4ELi4ELi4ELb0EEENS1_21CollectiveEpilogueBwdISA_SB_SD_Li256ELb1ELb0ELi2EEENS1_25SingleTileBwdLPTSchedulerILb1ELi128ELb0EEEEEEEEEvNT_6ParamsE$_ZZN4cute6detail16composition_implINS_5tupleIJNS_1CILi8EEENS3_ILi2EEES5_S5_S4_S5_EEENS2_IJNS3_ILi1EEEiiiNS3_ILi72EEENS3_ILi512EEEEEES5_S4_EEDaRKT_RKT0_RKT1_RKT2_ENKUlRKT_T0_E_clINS2_IJNS2_IJEEEST_S5_S7_EEENS_17integral_constantIiLi1EEEEEDaSP_SQ_)
$_ZN7cutlass13device_kernelIN5flash19enable_sm80_to_sm89INS1_16FlashAttnBwdSm80INS1_25CollectiveMainloopBwdSm80ILi2ELi2EN4cute5tupleIJNS5_1CILi128EEES8_NS7_ILi64EEEEEENS_10bfloat16_tEfNS_4arch4Sm80ELb1ELb0ELb1ELb1ELb0ELb0ELb0ELb0ELi2ELi4ELi4ELi4ELb0EEENS1_21CollectiveEpilogueBwdISA_SB_SD_Li256ELb1ELb0ELi2EEENS1_25SingleTileBwdLPTSchedulerILb1ELi128ELb0EEEEEEEEEvNT_6ParamsE$_ZZN4cute6detail16composition_implINS_5tupleIJNS_1CILi8EEENS3_ILi2EEES5_S5_S4_S5_EEENS2_IJNS3_ILi1EEEiiiNS3_ILi72EEENS3_ILi512EEEEEES5_S4_EEDaRKT_RKT0_RKT1_RKT2_ENKUlRKT_T0_E_clINS2_IJNS2_IJEEEST_S5_S7_EEENS_17integral_constantIiLi1EEEEEDaSP_SQ_:
        /* <DEDUP_REMOVED lines=10> */
[----:B------:R-:W-:Y:S02]  /*100d0*/  MOV R8, R6 ;  /* 0x0000000600087202 */ /* 0x000fe40000000f00 */
[----:B------:R-:W-:-:S04]  /*100e0*/  MOV R9, 0x0 ;  /* 0x0000000000097802 */ /* 0x000fc80000000f00 */
[----:B------:R-:W-:Y:S05]  /*100f0*/  RET.REL.NODEC R8 `(_ZN7cutlass13device_kernelIN5flash19enable_sm80_to_sm89INS1_16FlashAttnBwdSm80INS1_25CollectiveMainloopBwdSm80ILi2ELi2EN4cute5tupleIJNS5_1CILi128EEES8_NS7_ILi64EEEEEENS_10bfloat16_tEfNS_4arch4Sm80ELb1ELb0ELb1ELb1ELb0ELb0ELb0ELb0ELi2ELi4ELi4ELi4ELb0EEENS1_21CollectiveEpilogueBwdISA_SB_SD_Li256ELb1ELb0ELi2EEENS1_25SingleTileBwdLPTSchedulerILb1ELi128ELb0EEEEEEEEEvNT_6ParamsE) ;  /* 0xfffeff0008007950 */ /* 0x000fea0003c3ffff */
        .type           $_ZN7cutlass13device_kernelIN5flash19enable_sm80_to_sm89INS1_16FlashAttnBwdSm80INS1_25CollectiveMainloopBwdSm80ILi2ELi2EN4cute5tupleIJNS5_1CILi128EEES8_NS7_ILi64EEEEEENS_10bfloat16_tEfNS_4arch4Sm80ELb1ELb0ELb1ELb1ELb0ELb0ELb0ELb0ELi2ELi4ELi4ELi4ELb0EEENS1_21CollectiveEpilogueBwdISA_SB_SD_Li256ELb1ELb0ELi2EEENS1_25SingleTileBwdLPTSchedulerILb1ELi128ELb0EEEEEEEEEvNT_6ParamsE$_ZZN4cute6detail16composition_implINS_5tupleIJNS_1CILi8EEENS3_ILi2EEES5_S5_S4_S5_EEENS2_IJNS3_ILi1EEEiiiNS3_ILi72EEENS3_ILi512EEEEEES5_S4_EEDaRKT_RKT0_RKT1_RKT2_ENKUlRKT_T0_E_clINS2_IJNS2_IJS5_EEENS2_IJiEEES7_S7_EEENS_17integral_constantIiLi2EEEEEDaSP_SQ_,@function
        .size           $_ZN7cutlass13device_kernelIN5flash19enable_sm80_to_sm89INS1_16FlashAttnBwdSm80INS1_25CollectiveMainloopBwdSm80ILi2ELi2EN4cute5tupleIJNS5_1CILi128EEES8_NS7_ILi64EEEEEENS_10bfloat16_tEfNS_4arch4Sm80ELb1ELb0ELb1ELb1ELb0ELb0ELb0ELb0ELi2ELi4ELi4ELi4ELb0EEENS1_21CollectiveEpilogueBwdISA_SB_SD_Li256ELb1ELb0ELi2EEENS1_25SingleTileBwdLPTSchedulerILb1ELi128ELb0EEEEEEEEEvNT_6ParamsE$_ZZN4cute6detail16composition_implINS_5tupleIJNS_1CILi8EEENS3_ILi2EEES5_S5_S4_S5_EEENS2_IJNS3_ILi1EEEiiiNS3_ILi72EEENS3_ILi512EEEEEES5_S4_EEDaRKT_RKT0_RKT1_RKT2_ENKUlRKT_T0_E_clINS2_IJNS2_IJS5_EEENS2_IJiEEES7_S7_EEENS_17integral_constantIiLi2EEEEEDaSP_SQ_,($_ZN7cutlass13device_kernelIN5flash19enable_sm80_to_sm89INS1_16FlashAttnBwdSm80INS1_25CollectiveMainloopBwdSm80ILi2ELi2EN4cute5tupleIJNS5_1CILi128EEES8_NS7_ILi64EEEEEENS_10bfloat16_tEfNS_4arch4Sm80ELb1ELb0ELb1ELb1ELb0ELb0ELb0ELb0ELi2ELi4ELi4ELi4ELb0EEENS1_21CollectiveEpilogueBwdISA_SB_SD_Li256ELb1ELb0ELi2EEENS1_25SingleTileBwdLPTSchedulerILb1ELi128ELb0EEEEEEEEEvNT_6ParamsE$_ZZN4cute6detail16composition_implINS_5tupleIJNS_1CILi8EEENS3_ILi2EEES5_S5_S4_S5_EEENS2_IJNS3_ILi1EEEiiiNS3_ILi72EEENS3_ILi512EEEEEES5_S4_EEDaRKT_RKT0_RKT1_RKT2_ENKUlRKT_T0_E_clINS2_IJNS2_IJS5_EEENS2_IJiEEES7_S7_EEENS_17integral_constantIiLi3EEEEEDaSP_SQ_ - $_ZN7cutlass13device_kernelIN5flash19enable_sm80_to_sm89INS1_16FlashAttnBwdSm80INS1_25CollectiveMainloopBwdSm80ILi2ELi2EN4cute5tupleIJNS5_1CILi128EEES8_NS7_ILi64EEEEEENS_10bfloat16_tEfNS_4arch4Sm80ELb1ELb0ELb1ELb1ELb0ELb0ELb0ELb0ELi2ELi4ELi4ELi4ELb0EEENS1_21CollectiveEpilogueBwdISA_SB_SD_Li256ELb1ELb0ELi2EEENS1_25SingleTileBwdLPTSchedulerILb1ELi128ELb0EEEEEEEEEvNT_6ParamsE$_ZZN4cute6detail16composition_implINS_5tupleIJNS_1CILi8EEENS3_ILi2EEES5_S5_S4_S5_EEENS2_IJNS3_ILi1EEEiiiNS3_ILi72EEENS3_ILi512EEEEEES5_S4_EEDaRKT_RKT0_RKT1_RKT2_ENKUlRKT_T0_E_clINS2_IJNS2_IJS5_EEENS2_IJiEEES7_S7_EEENS_17integral_constantIiLi2EEEEEDaSP_SQ_)
$_ZN7cutlass13device_kernelIN5flash19enable_sm80_to_sm89INS1_16FlashAttnBwdSm80INS1_25CollectiveMainloopBwdSm80ILi2ELi2EN4cute5tupleIJNS5_1CILi128EEES8_NS7_ILi64EEEEEENS_10bfloat16_tEfNS_4arch4Sm80ELb1ELb0ELb1ELb1ELb0ELb0ELb0ELb0ELi2ELi4ELi4ELi4ELb0EEENS1_21CollectiveEpilogueBwdISA_SB_SD_Li256ELb1ELb0ELi2EEENS1_25SingleTileBwdLPTSchedulerILb1ELi128ELb0EEEEEEEEEvNT_6ParamsE$_ZZN4cute6detail16composition_implINS_5tupleIJNS_1CILi8EEENS3_ILi2EEES5_S5_S4_S5_EEENS2_IJNS3_ILi1EEEiiiNS3_ILi72EEENS3_ILi512EEEEEES5_S4_EEDaRKT_RKT0_RKT1_RKT2_ENKUlRKT_T0_E_clINS2_IJNS2_IJS5_EEENS2_IJiEEES7_S7_EEENS_17integral_constantIiLi2EEEEEDaSP_SQ_:
[----:B------:R-:W-:-:S06]  /*10100*/  IADD3 R3, R3, -c[0x0][0x20], RZ ;  /* 0x8000080003037a10 */ /* 0x000fcc0007ffe0ff */
[----:B------:R-:W5:Y:S01]  /*10110*/  LDL R3, [R3] ;  /* 0x0000000003037983 */ /* 0x000f620000100800 */
[----:B------:R-:W-:Y:S02]  /*10120*/  IADD3 R2, R1, 0x16d0, RZ ;  /* 0x000016d001027810 */ /* 0x000fe40007ffe0ff */
[----:B------:R-:W-:Y:S02]  /*10130*/  MOV R4, 0x10160 ;  /* 0x0001016000047802 */ /* 0x000fe40000000f00 */
[----:B------:R-:W-:Y:S02]  /*10140*/  IADD3 R2, R2, c[0x0][0x20], RZ ;  /* 0x0000080002027a10 */ /* 0x000fe40007ffe0ff */
[----:B-----5:R-:W-:Y:S05]  /*10150*/  CALL.REL.NOINC `($_ZN7cutlass13device_kernelIN5flash19enable_sm80_to_sm89INS1_16FlashAttnBwdSm80INS1_25CollectiveMainloopBwdSm80ILi2ELi2EN4cute5tupleIJNS5_1CILi128EEES8_NS7_ILi64EEEEEENS_10bfloat16_tEfNS_4arch4Sm80ELb1ELb0ELb1ELb1ELb0ELb0ELb0ELb0ELi2ELi4ELi4ELi4ELb0EEENS1_21CollectiveEpilogueBwdISA_SB_SD_Li256ELb1ELb0ELi2EEENS1_25SingleTileBwdLPTSchedulerILb1ELi128ELb0EEEEEEEEEvNT_6ParamsE$_ZN4cute3eso3ESOILb1ELb0EJNS_5tupleIJNS_1CILi2EEEEEENS2_IJiEEENS3_ILi1EEES7_EEC2ERKS5_RKS6_RKS7_SE_) ;  /* 0xffffa1b000007944 */ /* 0x020fea0003c3ffff */
[----:B-1----:R1:W5:Y:S01]  /*10160*/  LDL R2, [R1+0x16d0] ;  /* 0x0016d00001027983 */ /* 0x0023620000100800 */
[----:B------:R-:W-:Y:S02]  /*10170*/  MOV R8, R6 ;  /* 0x0000000600087202 */ /* 0x000fe40000000f00 */
[----:B------:R-:W-:-:S04]  /*10180*/  MOV R9, 0x0 ;  /* 0x0000000000097802 */ /* 0x000fc80000000f00 */
[----:B------:R-:W-:Y:S05]  /*10190*/  RET.REL.NODEC R8 `(_ZN7cutlass13device_kernelIN5flash19enable_sm80_to_sm89INS1_16FlashAttnBwdSm80INS1_25CollectiveMainloopBwdSm80ILi2ELi2EN4cute5tupleIJNS5_1CILi128EEES8_NS7_ILi64EEEEEENS_10bfloat16_tEfNS_4arch4Sm80ELb1ELb0ELb1ELb1ELb0ELb0ELb0ELb0ELi2ELi4ELi4ELi4ELb0EEENS1_21CollectiveEpilogueBwdISA_SB_SD_Li256ELb1ELb0ELi2EEENS1_25SingleTileBwdLPTSchedulerILb1ELi128ELb0EEEEEEEEEvNT_6ParamsE) ;  /* 0xfffefe6008007950 */ /* 0x000fea0003c3ffff */
        .type           $_ZN7cutlass13device_kernelIN5flash19enable_sm80_to_sm89INS1_16FlashAttnBwdSm80INS1_25CollectiveMainloopBwdSm80ILi2ELi2EN4cute5tupleIJNS5_1CILi128EEES8_NS7_ILi64EEEEEENS_10bfloat16_tEfNS_4arch4Sm80ELb1ELb0ELb1ELb1ELb0ELb0ELb0ELb0ELi2ELi4ELi4ELi4ELb0EEENS1_21CollectiveEpilogueBwdISA_SB_SD_Li256ELb1ELb0ELi2EEENS1_25SingleTileBwdLPTSchedulerILb1ELi128ELb0EEEEEEEEEvNT_6ParamsE$_ZZN4cute6detail16composition_implINS_5tupleIJNS_1CILi8EEENS3_ILi2EEES5_S5_S4_S5_EEENS2_IJNS3_ILi1EEEiiiNS3_ILi72EEENS3_ILi512EEEEEES5_S4_EEDaRKT_RKT0_RKT1_RKT2_ENKUlRKT_T0_E_clINS2_IJNS2_IJS5_EEENS2_IJiEEES7_S7_EEENS_17integral_constantIiLi3EEEEEDaSP_SQ_,@function
        .size           $_ZN7cutlass13device_kernelIN5flash19enable_sm80_to_sm89INS1_16FlashAttnBwdSm80INS1_25CollectiveMainloopBwdSm80ILi2ELi2EN4cute5tupleIJNS5_1CILi128EEES8_NS7_ILi64EEEEEENS_10bfloat16_tEfNS_4arch4Sm80ELb1ELb0ELb1ELb1ELb0ELb0ELb0ELb0ELi2ELi4ELi4ELi4ELb0EEENS1_21CollectiveEpilogueBwdISA_SB_SD_Li256ELb1ELb0ELi2EEENS1_25SingleTileBwdLPTSchedulerILb1ELi128ELb0EEEEEEEEEvNT_6ParamsE$_ZZN4cute6detail16composition_implINS_5tupleIJNS_1CILi8EEENS3_ILi2EEES5_S5_S4_S5_EEENS2_IJNS3_ILi1EEEiiiNS3_ILi72EEENS3_ILi512EEEEEES5_S4_EEDaRKT_RKT0_RKT1_RKT2_ENKUlRKT_T0_E_clINS2_IJNS2_IJS5_EEENS2_IJiEEES7_S7_EEENS_17integral_constantIiLi3EEEEEDaSP_SQ_,($_ZN7cutlass13device_kernelIN5flash19enable_sm80_to_sm89INS1_16FlashAttnBwdSm80INS1_25CollectiveMainloopBwdSm80ILi2ELi2EN4cute5tupleIJNS5_1CILi128EEES8_NS7_ILi64EEEEEENS_10bfloat16_tEfNS_4arch4Sm80ELb1ELb0ELb1ELb1ELb0ELb0ELb0ELb0ELi2ELi4ELi4ELi4ELb0EEENS1_21CollectiveEpilogueBwdISA_SB_SD_Li256ELb1ELb0ELi2EEENS1_25SingleTileBwdLPTSchedulerILb1ELi128ELb0EEEEEEEEEvNT_6ParamsE$_ZZN4cute6detail16composition_implINS_5tupleIJNS_1CILi8EEENS3_ILi2EEES5_S5_S4_S5_EEENS2_IJNS3_ILi1EEEiiiNS3_ILi72EEENS3_ILi512EEEEEES5_S4_EEDaRKT_RKT0_RKT1_RKT2_ENKUlRKT_T0_E_clINS2_IJNS2_IJS5_EEENS2_IJiEEES7_S7_EEENS_17integral_constantIiLi4EEEEEDaSP_SQ_ - $_ZN7cutlass13device_kernelIN5flash19enable_sm80_to_sm89INS1_16FlashAttnBwdSm80INS1_25CollectiveMainloopBwdSm80ILi2ELi2EN4cute5tupleIJNS5_1CILi128EEES8_NS7_ILi64EEEEEENS_10bfloat16_tEfNS_4arch4Sm80ELb1ELb0ELb1ELb1ELb0ELb0ELb0ELb0ELi2ELi4ELi4ELi4ELb0EEENS1_21CollectiveEpilogueBwdISA_SB_SD_Li256ELb1ELb0ELi2EEENS1_25SingleTileBwdLPTSchedulerILb1ELi128ELb0EEEEEEEEEvNT_6ParamsE$_ZZN4cute6detail16composition_implINS_5tupleIJNS_1CILi8EEENS3_ILi2EEES5_S5_S4_S5_EEENS2_IJNS3_ILi1EEEiiiNS3_ILi72EEENS3_ILi512EEEEEES5_S4_EEDaRKT_RKT0_RKT1_RKT2_ENKUlRKT_T0_E_clINS2_IJNS2_IJS5_EEENS2_IJiEEES7_S7_EEENS_17integral_constantIiLi3EEEEEDaSP_SQ_)
$_ZN7cutlass13device_kernelIN5flash19enable_sm80_to_sm89INS1_16FlashAttnBwdSm80INS1_25CollectiveMainloopBwdSm80ILi2ELi2EN4cute5tupleIJNS5_1CILi128EEES8_NS7_ILi64EEEEEENS_10bfloat16_tEfNS_4arch4Sm80ELb1ELb0ELb1ELb1ELb0ELb0ELb0ELb0ELi2ELi4ELi4ELi4ELb0EEENS1_21CollectiveEpilogueBwdISA_SB_SD_Li256ELb1ELb0ELi2EEENS1_25SingleTileBwdLPTSchedulerILb1ELi128ELb0EEEEEEEEEvNT_6ParamsE$_ZZN4cute6detail16composition_implINS_5tupleIJNS_1CILi8EEENS3_ILi2EEES5_S5_S4_S5_EEENS2_IJNS3_ILi1EEEiiiNS3_ILi72EEENS3_ILi512EEEEEES5_S4_EEDaRKT_RKT0_RKT1_RKT2_ENKUlRKT_T0_E_clINS2_IJNS2_IJS5_EEENS2_IJiEEES7_S7_EEENS_17integral_constantIiLi3EEEEEDaSP_SQ_:
        /* <DEDUP_REMOVED lines=10> */
        .type           $_ZN7cutlass13device_kernelIN5flash19enable_sm80_to_sm89INS1_16FlashAttnBwdSm80INS1_25CollectiveMainloopBwdSm80ILi2ELi2EN4cute5tupleIJNS5_1CILi128EEES8_NS7_ILi64EEEEEENS_10bfloat16_tEfNS_4arch4Sm80ELb1ELb0ELb1ELb1ELb0ELb0ELb0ELb0ELi2ELi4ELi4ELi4ELb0EEENS1_21CollectiveEpilogueBwdISA_SB_SD_Li256ELb1ELb0ELi2EEENS1_25SingleTileBwdLPTSchedulerILb1ELi128ELb0EEEEEEEEEvNT_6ParamsE$_ZZN4cute6detail16composition_implINS_5tupleIJNS_1CILi8EEENS3_ILi2EEES5_S5_S4_S5_EEENS2_IJNS3_ILi1EEEiiiNS3_ILi72EEENS3_ILi512EEEEEES5_S4_EEDaRKT_RKT0_RKT1_RKT2_ENKUlRKT_T0_E_clINS2_IJNS2_IJS5_EEENS2_IJiEEES7_S7_EEENS_17integral_constantIiLi4EEEEEDaSP_SQ_,@function
        .size           $_ZN7cutlass13device_kernelIN5flash19enable_sm80_to_sm89INS1_16FlashAttnBwdSm80INS1_25CollectiveMainloopBwdSm80ILi2ELi2EN4cute5tupleIJNS5_1CILi128EEES8_NS7_ILi64EEEEEENS_10bfloat16_tEfNS_4arch4Sm80ELb1ELb0ELb1ELb1ELb0ELb0ELb0ELb0ELi2ELi4ELi4ELi4ELb0EEENS1_21CollectiveEpilogueBwdISA_SB_SD_Li256ELb1ELb0ELi2EEENS1_25SingleTileBwdLPTSchedulerILb1ELi128ELb0EEEEEEEEEvNT_6ParamsE$_ZZN4cute6detail16composition_implINS_5tupleIJNS_1CILi8EEENS3_ILi2EEES5_S5_S4_S5_EEENS2_IJNS3_ILi1EEEiiiNS3_ILi72EEENS3_ILi512EEEEEES5_S4_EEDaRKT_RKT0_RKT1_RKT2_ENKUlRKT_T0_E_clINS2_IJNS2_IJS5_EEENS2_IJiEEES7_S7_EEENS_17integral_constantIiLi4EEEEEDaSP_SQ_,($_ZN7cutlass13device_kernelIN5flash19enable_sm80_to_sm89INS1_16FlashAttnBwdSm80INS1_25CollectiveMainloopBwdSm80ILi2ELi2EN4cute5tupleIJNS5_1CILi128EEES8_NS7_ILi64EEEEEENS_10bfloat16_tEfNS_4arch4Sm80ELb1ELb0ELb1ELb1ELb0ELb0ELb0ELb0ELi2ELi4ELi4ELi4ELb0EEENS1_21CollectiveEpilogueBwdISA_SB_SD_Li256ELb1ELb0ELi2EEENS1_25SingleTileBwdLPTSchedulerILb1ELi128ELb0EEEEEEEEEvNT_6ParamsE$_ZZN4cute6detail9lift_diceINS_5tupleIJiNS2_IJiNS_1CILi0EEEEEEEEES6_EEDaRKT_RKT0_ENKUlRKT_RKT0_E_clIS5_S5_EEDaSF_SI_ - $_ZN7cutlass13device_kernelIN5flash19enable_sm80_to_sm89INS1_16FlashAttnBwdSm80INS1_25CollectiveMainloopBwdSm80ILi2ELi2EN4cute5tupleIJNS5_1CILi128EEES8_NS7_ILi64EEEEEENS_10bfloat16_tEfNS_4arch4Sm80ELb1ELb0ELb1ELb1ELb0ELb0ELb0ELb0ELi2ELi4ELi4ELi4ELb0EEENS1_21CollectiveEpilogueBwdISA_SB_SD_Li256ELb1ELb0ELi2EEENS1_25SingleTileBwdLPTSchedulerILb1ELi128ELb0EEEEEEEEEvNT_6ParamsE$_ZZN4cute6detail16composition_implINS_5tupleIJNS_1CILi8EEENS3_ILi2EEES5_S5_S4_S5_EEENS2_IJNS3_ILi1EEEiiiNS3_ILi72EEENS3_ILi512EEEEEES5_S4_EEDaRKT_RKT0_RKT1_RKT2_ENKUlRKT_T0_E_clINS2_IJNS2_IJS5_EEENS2_IJiEEES7_S7_EEENS_17integral_constantIiLi4EEEEEDaSP_SQ_)
$_ZN7cutlass13device_kernelIN5flash19enable_sm80_to_sm89INS1_16FlashAttnBwdSm80INS1_25CollectiveMainloopBwdSm80ILi2ELi2EN4cute5tupleIJNS5_1CILi128EEES8_NS7_ILi64EEEEEENS_10bfloat16_tEfNS_4arch4Sm80ELb1ELb0ELb1ELb1ELb0ELb0ELb0ELb0ELi2ELi4ELi4ELi4ELb0EEENS1_21CollectiveEpilogueBwdISA_SB_SD_Li256ELb1ELb0ELi2EEENS1_25SingleTileBwdLPTSchedulerILb1ELi128ELb0EEEEEEEEEvNT_6ParamsE$_ZZN4cute6detail16composition_implINS_5tupleIJNS_1CILi8EEENS3_ILi2EEES5_S5_S4_S5_EEENS2_IJNS3_ILi1EEEiiiNS3_ILi72EEENS3_ILi512EEEEEES5_S4_EEDaRKT_RKT0_RKT1_RKT2_ENKUlRKT_T0_E_clINS2_IJNS2_IJS5_EEENS2_IJiEEES7_S7_EEENS_17integral_constantIiLi4EEEEEDaSP_SQ_:
        /* <DEDUP_REMOVED lines=10> */
        .type           $_ZN7cutlass13device_kernelIN5flash19enable_sm80_to_sm89INS1_16FlashAttnBwdSm80INS1_25CollectiveMainloopBwdSm80ILi2ELi2EN4cute5tupleIJNS5_1CILi128EEES8_NS7_ILi64EEEEEENS_10bfloat16_tEfNS_4arch4Sm80ELb1ELb0ELb1ELb1ELb0ELb0ELb0ELb0ELi2ELi4ELi4ELi4ELb0EEENS1_21CollectiveEpilogueBwdISA_SB_SD_Li256ELb1ELb0ELi2EEENS1_25SingleTileBwdLPTSchedulerILb1ELi128ELb0EEEEEEEEEvNT_6ParamsE$_ZZN4cute6detail9lift_diceINS_5tupleIJiNS2_IJiNS_1CILi0EEEEEEEEES6_EEDaRKT_RKT0_ENKUlRKT_RKT0_E_clIS5_S5_EEDaSF_SI_,@function
        .size           $_ZN7cutlass13device_kernelIN5flash19enable_sm80_to_sm89INS1_16FlashAttnBwdSm80INS1_25CollectiveMainloopBwdSm80ILi2ELi2EN4cute5tupleIJNS5_1CILi128EEES8_NS7_ILi64EEEEEENS_10bfloat16_tEfNS_4arch4Sm80ELb1ELb0ELb1ELb1ELb0ELb0ELb0ELb0ELi2ELi4ELi4ELi4ELb0EEENS1_21CollectiveEpilogueBwdISA_SB_SD_Li256ELb1ELb0ELi2EEENS1_25SingleTileBwdLPTSchedulerILb1ELi128ELb0EEEEEEEEEvNT_6ParamsE$_ZZN4cute6detail9lift_diceINS_5tupleIJiNS2_IJiNS_1CILi0EEEEEEEEES6_EEDaRKT_RKT0_ENKUlRKT_RKT0_E_clIS5_S5_EEDaSF_SI_,($_ZN7cutlass13device_kernelIN5flash19enable_sm80_to_sm89INS1_16FlashAttnBwdSm80INS1_25CollectiveMainloopBwdSm80ILi2ELi2EN4cute5tupleIJNS5_1CILi128EEES8_NS7_ILi64EEEEEENS_10bfloat16_tEfNS_4arch4Sm80ELb1ELb0ELb1ELb1ELb0ELb0ELb0ELb0ELi2ELi4ELi4ELi4ELb0EEENS1_21CollectiveEpilogueBwdISA_SB_SD_Li256ELb1ELb0ELi2EEENS1_25SingleTileBwdLPTSchedulerILb1ELi128ELb0EEEEEEEEEvNT_6ParamsE$_ZZN4cute6detail9lift_diceINS_5tupleIJiNS2_IJiNS_1CILi0EEEEEEEEES6_EEDaRKT_RKT0_ENKUlRKT_RKT0_E_clIiiEEDaSF_SI_ - $_ZN7cutlass13device_kernelIN5flash19enable_sm80_to_sm89INS1_16FlashAttnBwdSm80INS1_25CollectiveMainloopBwdSm80ILi2ELi2EN4cute5tupleIJNS5_1CILi128EEES8_NS7_ILi64EEEEEENS_10bfloat16_tEfNS_4arch4Sm80ELb1ELb0ELb1ELb1ELb0ELb0ELb0ELb0ELi2ELi4ELi4ELi4ELb0EEENS1_21CollectiveEpilogueBwdISA_SB_SD_Li256ELb1ELb0ELi2EEENS1_25SingleTileBwdLPTSchedulerILb1ELi128ELb0EEEEEEEEEvNT_6ParamsE$_ZZN4cute6detail9lift_diceINS_5tupleIJiNS2_IJiNS_1CILi0EEEEEEEEES6_EEDaRKT_RKT0_ENKUlRKT_RKT0_E_clIS5_S5_EEDaSF_SI_)
$_ZN7cutlass13device_kernelIN5flash19enable_sm80_to_sm89INS1_16FlashAttnBwdSm80INS1_25CollectiveMainloopBwdSm80ILi2ELi2EN4cute5tupleIJNS5_1CILi128EEES8_NS7_ILi64EEEEEENS_10bfloat16_tEfNS_4arch4Sm80ELb1ELb0ELb1ELb1ELb0ELb0ELb0ELb0ELi2ELi4ELi4ELi4ELb0EEENS1_21CollectiveEpilogueBwdISA_SB_SD_Li256ELb1ELb0ELi2EEENS1_25SingleTileBwdLPTSchedulerILb1ELi128ELb0EEEEEEEEEvNT_6ParamsE$_ZZN4cute6detail9lift_diceINS_5tupleIJiNS2_IJiNS_1CILi0EEEEEEEEES6_EEDaRKT_RKT0_ENKUlRKT_RKT0_E_clIS5_S5_EEDaSF_SI_:
[----:B------:R-:W-:Y:S02]  /*102e0*/  MOV R6, 0x10300 ;  /* 0x0001030000067802 */ /* 0x000fe40000000f00 */
[----:B------:R-:W-:Y:S05]  /*102f0*/  CALL.REL.NOINC `($_ZN7cutlass13device_kernelIN5flash19enable_sm80_to_sm89INS1_16FlashAttnBwdSm80INS1_25CollectiveMainloopBwdSm80ILi2ELi2EN4cute5tupleIJNS5_1CILi128EEES8_NS7_ILi64EEEEEENS_10bfloat16_tEfNS_4arch4Sm80ELb1ELb0ELb1ELb1ELb0ELb0ELb0ELb0ELi2ELi4ELi4ELi4ELb0EEENS1_21CollectiveEpilogueBwdISA_SB_SD_Li256ELb1ELb0ELi2EEENS1_25SingleTileBwdLPTSchedulerILb1ELi128ELb0EEEEEEEEEvNT_6ParamsE$_ZZN4cute6detail9lift_diceINS_5tupleIJiNS_1CILi0EEEEEES5_EEDaRKT_RKT0_ENKUlRKT_RKT0_E_clIiiEEDaSE_SH_) ;  /* 0x000000e000007944 */ /* 0x000fea0003c00000 */
[----:B------:R-:W-:Y:S02]  /*10300*/  MOV R72, 0x10320 ;  /* 0x0001032000487802 */ /* 0x000fe40000000f00 */
[----:B-1---5:R-:W-:Y:S05]  /*10310*/  CALL.REL.NOINC `($_ZN7cutlass13device_kernelIN5flash19enable_sm80_to_sm89INS1_16FlashAttnBwdSm80INS1_25CollectiveMainloopBwdSm80ILi2ELi2EN4cute5tupleIJNS5_1CILi128EEES8_NS7_ILi64EEEEEENS_10bfloat16_tEfNS_4arch4Sm80ELb1ELb0ELb1ELb1ELb0ELb0ELb0ELb0ELi2ELi4ELi4ELi4ELb0EEENS1_21CollectiveEpilogueBwdISA_SB_SD_Li256ELb1ELb0ELi2EEENS1_25SingleTileBwdLPTSchedulerILb1ELi128ELb0EEEEEEEEEvNT_6ParamsE$_ZZN4cute12filter_tupleINS_5tupleIJiNS_1CILi0EEEEEES4_ZNS_6detail9lift_diceIS4_S4_EEDaRKT_RKT0_EUlRKT_RKT0_E_EEDaS9_SC_OT1_ENKUlDpSF_E_clIJNS1_IJiEEENS1_IJS3_EEEEEEDaSM_) ;  /* 0xffffd28000007944 */ /* 0x022fea0003c3ffff */
[----:B-----5:R-:W-:Y:S02]  /*10320*/  MOV R6, R2 ;  /* 0x0000000200067202 */ /* 0x020fe40000000f00 */
[----:B------:R-:W-:Y:S02]  /*10330*/  MOV R2, R10 ;  /* 0x0000000a00027202 */ /* 0x000fe40000000f00 */
[----:B------:R-:W-:-:S04]  /*10340*/  MOV R3, 0x0 ;  /* 0x0000000000037802 */ /* 0x000fc80000000f00 */
[----:B------:R-:W-:Y:S05]  /*10350*/  RET.REL.NODEC R2 `(_ZN7cutlass13device_kernelIN5flash19enable_sm80_to_sm89INS1_16FlashAttnBwdSm80INS1_25CollectiveMainloopBwdSm80ILi2ELi2EN4cute5tupleIJNS5_1CILi128EEES8_NS7_ILi64EEEEEENS_10bfloat16_tEfNS_4arch4Sm80ELb1ELb0ELb1ELb1ELb0ELb0ELb0ELb0ELi2ELi4ELi4ELi4ELb0EEENS1_21CollectiveEpilogueBwdISA_SB_SD_Li256ELb1ELb0ELi2EEENS1_25SingleTileBwdLPTSchedulerILb1ELi128ELb0EEEEEEEEEvNT_6ParamsE) ;  /* 0xfffefca002007950 */ /* 0x000fea0003c3ffff */
        .type           $_ZN7cutlass13device_kernelIN5flash19enable_sm80_to_sm89INS1_16FlashAttnBwdSm80INS1_25CollectiveMainloopBwdSm80ILi2ELi2EN4cute5tupleIJNS5_1CILi128EEES8_NS7_ILi64EEEEEENS_10bfloat16_tEfNS_4arch4Sm80ELb1ELb0ELb1ELb1ELb0ELb0ELb0ELb0ELi2ELi4ELi4ELi4ELb0EEENS1_21CollectiveEpilogueBwdISA_SB_SD_Li256ELb1ELb0ELi2EEENS1_25SingleTileBwdLPTSchedulerILb1ELi128ELb0EEEEEEEEEvNT_6ParamsE$_ZZN4cute6detail9lift_diceINS_5tupleIJiNS2_IJiNS_1CILi0EEEEEEEEES6_EEDaRKT_RKT0_ENKUlRKT_RKT0_E_clIiiEEDaSF_SI_,@function
        .size           $_ZN7cutlass13device_kernelIN5flash19enable_sm80_to_sm89INS1_16FlashAttnBwdSm80INS1_25CollectiveMainloopBwdSm80ILi2ELi2EN4cute5tupleIJNS5_1CILi128EEES8_NS7_ILi64EEEEEENS_10bfloat16_tEfNS_4arch4Sm80ELb1ELb0ELb1ELb1ELb0ELb0ELb0ELb0ELi2ELi4ELi4ELi4ELb0EEENS1_21CollectiveEpilogueBwdISA_SB_SD_Li256ELb1ELb0ELi2EEENS1_25SingleTileBwdLPTSchedulerILb1ELi128ELb0EEEEEEEEEvNT_6ParamsE$_ZZN4cute6detail9lift_diceINS_5tupleIJiNS2_IJiNS_1CILi0EEEEEEEEES6_EEDaRKT_RKT0_ENKUlRKT_RKT0_E_clIiiEEDaSF_SI_,($_ZN7cutlass13device_kernelIN5flash19enable_sm80_to_sm89INS1_16FlashAttnBwdSm80INS1_25CollectiveMainloopBwdSm80ILi2ELi2EN4cute5tupleIJNS5_1CILi128EEES8_NS7_ILi64EEEEEENS_10bfloat16_tEfNS_4arch4Sm80ELb1ELb0ELb1ELb1ELb0ELb0ELb0ELb0ELi2ELi4ELi4ELi4ELb0EEENS1_21CollectiveEpilogueBwdISA_SB_SD_Li256ELb1ELb0ELi2EEENS1_25SingleTileBwdLPTSchedulerILb1ELi128ELb0EEEEEEEEEvNT_6ParamsE$_ZZN4cute6detail9lift_diceINS_5tupleIJiNS_1CILi0EEEEEES5_EEDaRKT_RKT0_ENKUlRKT_RKT0_E_clIiiEEDaSE_SH_ - $_ZN7cutlass13device_kernelIN5flash19enable_sm80_to_sm89INS1_16FlashAttnBwdSm80INS1_25CollectiveMainloopBwdSm80ILi2ELi2EN4cute5tupleIJNS5_1CILi128EEES8_NS7_ILi64EEEEEENS_10bfloat16_tEfNS_4arch4Sm80ELb1ELb0ELb1ELb1ELb0ELb0ELb0ELb0ELi2ELi4ELi4ELi4ELb0EEENS1_21CollectiveEpilogueBwdISA_SB_SD_Li256ELb1ELb0ELi2EEENS1_25SingleTileBwdLPTSchedulerILb1ELi128ELb0EEEEEEEEEvNT_6ParamsE$_ZZN4cute6detail9lift_diceINS_5tupleIJiNS2_IJiNS_1CILi0EEEEEEEEES6_EEDaRKT_RKT0_ENKUlRKT_RKT0_E_clIiiEEDaSF_SI_)
$_ZN7cutlass13device_kernelIN5flash19enable_sm80_to_sm89INS1_16FlashAttnBwdSm80INS1_25CollectiveMainloopBwdSm80ILi2ELi2EN4cute5tupleIJNS5_1CILi128EEES8_NS7_ILi64EEEEEENS_10bfloat16_tEfNS_4arch4Sm80ELb1ELb0ELb1ELb1ELb0ELb0ELb0ELb0ELi2ELi4ELi4ELi4ELb0EEENS1_21CollectiveEpilogueBwdISA_SB_SD_Li256ELb1ELb0ELi2EEENS1_25SingleTileBwdLPTSchedulerILb1ELi128ELb0EEEEEEEEEvNT_6ParamsE$_ZZN4cute6detail9lift_diceINS_5tupleIJiNS2_IJiNS_1CILi0EEEEEEEEES6_EEDaRKT_RKT0_ENKUlRKT_RKT0_E_clIiiEEDaSF_SI_:
[----:B------:R-:W-:Y:S02]  /*10360*/  IADD3 R2, R1, 0x1684, RZ ;  /* 0x0000168401027810 */ /* 0x000fe40007ffe0ff */
[----:B------:R-:W-:Y:S02]  /*10370*/  MOV R8, 0x103a0 ;  /* 0x000103a000087802 */ /* 0x000fe40000000f00 */
[----:B------:R-:W-:Y:S02]  /*10380*/  IADD3 R2, R2, c[0x0][0x20], RZ ;  /* 0x0000080002027a10 */ /* 0x000fe40007ffe0ff */
[----:B------:R-:W-:Y:S05]  /*10390*/  CALL.REL.NOINC `($_ZN7cutlass13device_kernelIN5flash19enable_sm80_to_sm89INS1_16FlashAttnBwdSm80INS1_25CollectiveMainloopBwdSm80ILi2ELi2EN4cute5tupleIJNS5_1CILi128EEES8_NS7_ILi64EEEEEENS_10bfloat16_tEfNS_4arch4Sm80ELb1ELb0ELb1ELb1ELb0ELb0ELb0ELb0ELi2ELi4ELi4ELi4ELb0EEENS1_21CollectiveEpilogueBwdISA_SB_SD_Li256ELb1ELb0ELi2EEENS1_25SingleTileBwdLPTSchedulerILb1ELi128ELb0EEEEEEEEEvNT_6ParamsE$_ZN4cute3eso3ESOILb0ELb1EJiEEC2ERKi) ;  /* 0xffff87a000007944 */ /* 0x000fea0003c3ffff */
[----:B------:R2:W5:Y:S01]  /*103a0*/  LDL R11, [R1+0x1684] ;  /* 0x00168400010b7983 */ /* 0x0005620000100800 */
[----:B-1----:R-:W-:Y:S02]  /*103b0*/  MOV R2, R10 ;  /* 0x0000000a00027202 */ /* 0x002fe40000000f00 */
[----:B------:R-:W-:-:S04]  /*103c0*/  MOV R3, 0x0 ;  /* 0x0000000000037802 */ /* 0x000fc80000000f00 */
[----:B------:R-:W-:Y:S05]  /*103d0*/  RET.REL.NODEC R2 `(_ZN7cutlass13device_kernelIN5flash19enable_sm80_to_sm89INS1_16FlashAttnBwdSm80INS1_25CollectiveMainloopBwdSm80ILi2ELi2EN4cute5tupleIJNS5_1CILi128EEES8_NS7_ILi64EEEEEENS_10bfloat16_tEfNS_4arch4Sm80ELb1ELb0ELb1ELb1ELb0ELb0ELb0ELb0ELi2ELi4ELi4ELi4ELb0EEENS1_21CollectiveEpilogueBwdISA_SB_SD_Li256ELb1ELb0ELi2EEENS1_25SingleTileBwdLPTSchedulerILb1ELi128ELb0EEEEEEEEEvNT_6ParamsE) ;  /* 0xfffefc2002007950 */ /* 0x000fea0003c3ffff */
        .type           $_ZN7cutlass13device_kernelIN5flash19enable_sm80_to_sm89INS1_16FlashAttnBwdSm80INS1_25CollectiveMainloopBwdSm80ILi2ELi2EN4cute5tupleIJNS5_1CILi128EEES8_NS7_ILi64EEEEEENS_10bfloat16_tEfNS_4arch4Sm80ELb1ELb0ELb1ELb1ELb0ELb0ELb0ELb0ELi2ELi4ELi4ELi4ELb0EEENS1_21CollectiveEpilogueBwdISA_SB_SD_Li256ELb1ELb0ELi2EEENS1_25SingleTileBwdLPTSchedulerILb1ELi128ELb0EEEEEEEEEvNT_6ParamsE$_ZZN4cute6detail9lift_diceINS_5tupleIJiNS_1CILi0EEEEEES5_EEDaRKT_RKT0_ENKUlRKT_RKT0_E_clIiiEEDaSE_SH_,@function
        .size           $_ZN7cutlass13device_kernelIN5flash19enable_sm80_to_sm89INS1_16FlashAttnBwdSm80INS1_25CollectiveMainloopBwdSm80ILi2ELi2EN4cute5tupleIJNS5_1CILi128EEES8_NS7_ILi64EEEEEENS_10bfloat16_tEfNS_4arch4Sm80ELb1ELb0ELb1ELb1ELb0ELb0ELb0ELb0ELi2ELi4ELi4ELi4ELb0EEENS1_21CollectiveEpilogueBwdISA_SB_SD_Li256ELb1ELb0ELi2EEENS1_25SingleTileBwdLPTSchedulerILb1ELi128ELb0EEEEEEEEEvNT_6ParamsE$_ZZN4cute6detail9lift_diceINS_5tupleIJiNS_1CILi0EEEEEES5_EEDaRKT_RKT0_ENKUlRKT_RKT0_E_clIiiEEDaSE_SH_,($_ZN7cutlass13device_kernelIN5flash19enable_sm80_to_sm89INS1_16FlashAttnBwdSm80INS1_25CollectiveMainloopBwdSm80ILi2ELi2EN4cute5tupleIJNS5_1CILi128EEES8_NS7_ILi64EEEEEENS_10bfloat16_tEfNS_4arch4Sm80ELb1ELb0ELb1ELb1ELb0ELb0ELb0ELb0ELi2ELi4ELi4ELi4ELb0EEENS1_21CollectiveEpilogueBwdISA_SB_SD_Li256ELb1ELb0ELi2EEENS1_25SingleTileBwdLPTSchedulerILb1ELi128ELb0EEEEEEEEEvNT_6ParamsE$_ZZN4cute6upcastILi2ENS_5tupleIJNS1_IJNS_1CILi1EEENS1_IJNS2_ILi2EEES4_S4_EEEEEES4_NS1_IJS4_S4_EEEEEENS1_IJNS1_IJNS2_ILi0EEENS1_IJS3_NS2_ILi512EEEiEEEEEENS2_ILi4096EEENS1_IJiNS2_ILi8192EEEEEEEEEEEDaRKT0_RKT1_ENKUlRKT_RKT0_E_clIS6_SC_EEDaSP_SS_ - $_ZN7cutlass13device_kernelIN5flash19enable_sm80_to_sm89INS1_16FlashAttnBwdSm80INS1_25CollectiveMainloopBwdSm80ILi2ELi2EN4cute5tupleIJNS5_1CILi128EEES8_NS7_ILi64EEEEEENS_10bfloat16_tEfNS_4arch4Sm80ELb1ELb0ELb1ELb1ELb0ELb0ELb0ELb0ELi2ELi4ELi4ELi4ELb0EEENS1_21CollectiveEpilogueBwdISA_SB_SD_Li256ELb1ELb0ELi2EEENS1_25SingleTileBwdLPTSchedulerILb1ELi128ELb0EEEEEEEEEvNT_6ParamsE$_ZZN4cute6detail9lift_diceINS_5tupleIJiNS_1CILi0EEEEEES5_EEDaRKT_RKT0_ENKUlRKT_RKT0_E_clIiiEEDaSE_SH_)
$_ZN7cutlass13device_kernelIN5flash19enable_sm80_to_sm89INS1_16FlashAttnBwdSm80INS1_25CollectiveMainloopBwdSm80ILi2ELi2EN4cute5tupleIJNS5_1CILi128EEES8_NS7_ILi64EEEEEENS_10bfloat16_tEfNS_4arch4Sm80ELb1ELb0ELb1ELb1ELb0ELb0ELb0ELb0ELi2ELi4ELi4ELi4ELb0EEENS1_21CollectiveEpilogueBwdISA_SB_SD_Li256ELb1ELb0ELi2EEENS1_25SingleTileBwdLPTSchedulerILb1ELi128ELb0EEEEEEEEEvNT_6ParamsE$_ZZN4cute6detail9lift_diceINS_5tupleIJiNS_1CILi0EEEEEES5_EEDaRKT_RKT0_ENKUlRKT_RKT0_E_clIiiEEDaSE_SH_:
        /* <DEDUP_REMOVED lines=8> */
        .type           $_ZN7cutlass13device_kernelIN5flash19enable_sm80_to_sm89INS1_16FlashAttnBwdSm80INS1_25CollectiveMainloopBwdSm80ILi2ELi2EN4cute5tupleIJNS5_1CILi128EEES8_NS7_ILi64EEEEEENS_10bfloat16_tEfNS_4arch4Sm80ELb1ELb0ELb1ELb1ELb0ELb0ELb0ELb0ELi2ELi4ELi4ELi4ELb0EEENS1_21CollectiveEpilogueBwdISA_SB_SD_Li256ELb1ELb0ELi2EEENS1_25SingleTileBwdLPTSchedulerILb1ELi128ELb0EEEEEEEEEvNT_6ParamsE$_ZZN4cute6upcastILi2ENS_5tupleIJNS1_IJNS_1CILi1EEENS1_IJNS2_ILi2EEES4_S4_EEEEEES4_NS1_IJS4_S4_EEEEEENS1_IJNS1_IJNS2_ILi0EEENS1_IJS3_NS2_ILi512EEEiEEEEEENS2_ILi4096EEENS1_IJiNS2_ILi8192EEEEEEEEEEEDaRKT0_RKT1_ENKUlRKT_RKT0_E_clIS6_SC_EEDaSP_SS_,@function
        .size           $_ZN7cutlass13device_kernelIN5flash19enable_sm80_to_sm89INS1_16FlashAttnBwdSm80INS1_25CollectiveMainloopBwdSm80ILi2ELi2EN4cute5tupleIJNS5_1CILi128EEES8_NS7_ILi64EEEEEENS_10bfloat16_tEfNS_4arch4Sm80ELb1ELb0ELb1ELb1ELb0ELb0ELb0ELb0ELi2ELi4ELi4ELi4ELb0EEENS1_21CollectiveEpilogueBwdISA_SB_SD_Li256ELb1ELb0ELi2EEENS1_25SingleTileBwdLPTSchedulerILb1ELi128ELb0EEEEEEEEEvNT_6ParamsE$_ZZN4cute6upcastILi2ENS_5tupleIJNS1_IJNS_1CILi1EEENS1_IJNS2_ILi2EEES4_S4_EEEEEES4_NS1_IJS4_S4_EEEEEENS1_IJNS1_IJNS2_ILi0EEENS1_IJS3_NS2_ILi512EEEiEEEEEENS2_ILi4096EEENS1_IJiNS2_ILi8192EEEEEEEEEEEDaRKT0_RKT1_ENKUlRKT_RKT0_E_clIS6_SC_EEDaSP_SS_,($_ZN7cutlass13device_kernelIN5flash19enable_sm80_to_sm89INS1_16FlashAttnBwdSm80INS1_25CollectiveMainloopBwdSm80ILi2ELi2EN4cute5tupleIJNS5_1CILi128EEES8_NS7_ILi64EEEEEENS_10bfloat16_tEfNS_4arch4Sm80ELb1ELb0ELb1ELb1ELb0ELb0ELb0ELb0ELi2ELi4ELi4ELi4ELb0EEENS1_21CollectiveEpilogueBwdISA_SB_SD_Li256ELb1ELb0ELi2EEENS1_25SingleTileBwdLPTSchedulerILb1ELi128ELb0EEEEEEEEEvNT_6ParamsE$_ZZN4cute6upcastILi2ENS_5tupleIJNS1_IJNS_1CILi1EEENS1_IJNS2_ILi2EEES4_S4_EEEEEES4_NS1_IJS4_S4_EEEEEENS1_IJNS1_IJNS2_ILi0EEENS1_IJS3_NS2_ILi512EEEiEEEEEENS2_ILi4096EEENS1_IJiNS2_ILi8192EEEEEEEEEEEDaRKT0_RKT1_ENKUlRKT_RKT0_E_clIS7_SF_EEDaSP_SS_ - $_ZN7cutlass13device_kernelIN5flash19enable_sm80_to_sm89INS1_16FlashAttnBwdSm80INS1_25CollectiveMainloopBwdSm80ILi2ELi2EN4cute5tupleIJNS5_1CILi128EEES8_NS7_ILi64EEEEEENS_10bfloat16_tEfNS_4arch4Sm80ELb1ELb0ELb1ELb1ELb0ELb0ELb0ELb0ELi2ELi4ELi4ELi4ELb0EEENS1_21CollectiveEpilogueBwdISA_SB_SD_Li256ELb1ELb0ELi2EEENS1_25SingleTileBwdLPTSchedulerILb1ELi128ELb0EEEEEEEEEvNT_6ParamsE$_ZZN4cute6upcastILi2ENS_5tupleIJNS1_IJNS_1CILi1EEENS1_IJNS2_ILi2EEES4_S4_EEEEEES4_NS1_IJS4_S4_EEEEEENS1_IJNS1_IJNS2_ILi0EEENS1_IJS3_NS2_ILi512EEEiEEEEEENS2_ILi4096EEENS1_IJiNS2_ILi8192EEEEEEEEEEEDaRKT0_RKT1_ENKUlRKT_RKT0_E_clIS6_SC_EEDaSP_SS_)
$_ZN7cutlass13device_kernelIN5flash19enable_sm80_to_sm89INS1_16FlashAttnBwdSm80INS1_25CollectiveMainloopBwdSm80ILi2ELi2EN4cute5tupleIJNS5_1CILi128EEES8_NS7_ILi64EEEEEENS_10bfloat16_tEfNS_4arch4Sm80ELb1ELb0ELb1ELb1ELb0ELb0ELb0ELb0ELi2ELi4ELi4ELi4ELb0EEENS1_21CollectiveEpilogueBwdISA_SB_SD_Li256ELb1ELb0ELi2EEENS1_25SingleTileBwdLPTSchedulerILb1ELi128ELb0EEEEEEEEEvNT_6ParamsE$_ZZN4cute6upcastILi2ENS_5tupleIJNS1_IJNS_1CILi1EEENS1_IJNS2_ILi2EEES4_S4_EEEEEES4_NS1_IJS4_S4_EEEEEENS1_IJNS1_IJNS2_ILi0EEENS1_IJS3_NS2_ILi512EEEiEEEEEENS2_ILi4096EEENS1_IJiNS2_ILi8192EEEEEEEEEEEDaRKT0_RKT1_ENKUlRKT_RKT0_E_clIS6_SC_EEDaSP_SS_:
[----:B------:R-:W-:-:S06]  /*10460*/  IADD3 R3, R42, -c[0x0][0x20], RZ ;  /* 0x800008002a037a10 */ /* 0x000fcc0007ffe0ff */
[----:B------:R-:W5:Y:S01]  /*10470*/  LDL R3, [R3] ;  /* 0x0000000003037983 */ /* 0x000f620000100800 */
[----:B------:R-:W-:Y:S02]  /*10480*/  IADD3 R9, R1, 0x1380, RZ ;  /* 0x0000138001097810 */ /* 0x000fe40007ffe0ff */
[----:B------:R-:W-:Y:S02]  /*10490*/  MOV R56, 0x104d0 ;  /* 0x000104d000387802 */ /* 0x000fe40000000f00 */
[----:B------:R-:W-:-:S04]  /*104a0*/  IADD3 R9, R9, c[0x0][0x20], RZ ;  /* 0x0000080009097a10 */ /* 0x000fc80007ffe0ff */
[----:B------:R-:W-:Y:S02]  /*104b0*/  IADD3 R10, R9, 0x4, RZ ;  /* 0x00000004090a7810 */ /* 0x000fe40007ffe0ff */
[----:B-----5:R-:W-:Y:S05]  /*104c0*/  CALL.REL.NOINC `($_ZN7cutlass13device_kernelIN5flash19enable_sm80_to_sm89INS1_16FlashAttnBwdSm80INS1_25CollectiveMainloopBwdSm80ILi2ELi2EN4cute5tupleIJNS5_1CILi128EEES8_NS7_ILi64EEEEEENS_10bfloat16_tEfNS_4arch4Sm80ELb1ELb0ELb1ELb1ELb0ELb0ELb0ELb0ELi2ELi4ELi4ELi4ELb0EEENS1_21CollectiveEpilogueBwdISA_SB_SD_Li256ELb1ELb0ELi2EEENS1_25SingleTileBwdLPTSchedulerILb1ELi128ELb0EEEEEEEEEvNT_6ParamsE$_ZZN4cute6upcastILi2ENS_5tupleIJNS_1CILi1EEENS1_IJNS2_ILi2EEES4_S4_EEEEEENS1_IJNS2_ILi0EEENS1_IJS3_NS2_ILi512EEEiEEEEEEEEDaRKT0_RKT1_ENKUlRKT_RKT0_E_clIS5_S9_EEDaSJ_SM_) ;  /* 0x0000015000007944 */ /* 0x020fea0003c00000 */
[----:B------:R-:W-:Y:S02]  /*104d0*/  MOV R4, 0x104f0 ;  /* 0x000104f000047802 */ /* 0x000fe40000000f00 */
[----:B-1---5:R-:W-:Y:S05]  /*104e0*/  CALL.REL.NOINC `($_ZN7cutlass13device_kernelIN5flash19enable_sm80_to_sm89INS1_16FlashAttnBwdSm80INS1_25CollectiveMainloopBwdSm80ILi2ELi2EN4cute5tupleIJNS5_1CILi128EEES8_NS7_ILi64EEEEEENS_10bfloat16_tEfNS_4arch4Sm80ELb1ELb0ELb1ELb1ELb0ELb0ELb0ELb0ELi2ELi4ELi4ELi4ELb0EEENS1_21CollectiveEpilogueBwdISA_SB_SD_Li256ELb1ELb0ELi2EEENS1_25SingleTileBwdLPTSchedulerILb1ELi128ELb0EEEEEEEEEvNT_6ParamsE$_ZN4cute3eso3ESOILb1ELb0EJNS_1CILi0EEENS_5tupleIJNS2_ILi1EEENS2_ILi256EEEiEEEEEC2ERKS3_RKS7_) ;  /* 0xffff8d0000007944 */ /* 0x022fea0003c3ffff */
[----:B-1----:R1:W5:Y:S01]  /*104f0*/  LDL R2, [R1+0x1384] ;  /* 0x0013840001027983 */ /* 0x0023620000100800 */
[----:B------:R-:W-:-:S03]  /*10500*/  MOV R6, 0x10520 ;  /* 0x0001052000067802 */ /* 0x000fc60000000f00 */
[----:B-1---5:R-:W-:Y:S05]  /*10510*/  CALL.REL.NOINC `($_ZN7cutlass13device_kernelIN5flash19enable_sm80_to_sm89INS1_16FlashAttnBwdSm80INS1_25CollectiveMainloopBwdSm80ILi2ELi2EN4cute5tupleIJNS5_1CILi128EEES8_NS7_ILi64EEEEEENS_10bfloat16_tEfNS_4arch4Sm80ELb1ELb0ELb1ELb1ELb0ELb0ELb0ELb0ELi2ELi4ELi4ELi4ELb0EEENS1_21CollectiveEpilogueBwdISA_SB_SD_Li256ELb1ELb0ELi2EEENS1_25SingleTileBwdLPTSchedulerILb1ELi128ELb0EEEEEEEEEvNT_6ParamsE$_ZN4cute5tupleIJNS0_IJNS_1CILi1EEENS0_IJS2_NS1_ILi2EEES3_EEEEEENS0_IJNS1_ILi0EEENS0_IJS2_NS1_ILi256EEEiEEEEEEEEC2ERKS5_RKS9_) ;  /* 0xffffbe4000007944 */ /* 0x022fea0003c3ffff */
[----:B------:R1:W5:Y:S01]  /*10520*/  LDL R32, [R1+0x1380] ;  /* 0x0013800001207983 */ /* 0x0003620000100800 */
[----:B------:R-:W-:-:S04]  /*10530*/  MOV R9, 0x0 ;  /* 0x0000000000097802 */ /* 0x000fc80000000f00 */
[----:B------:R-:W-:Y:S05]  /*10540*/  RET.REL.NODEC R8 `(_ZN7cutlass13device_kernelIN5flash19enable_sm80_to_sm89INS1_16FlashAttnBwdSm80INS1_25CollectiveMainloopBwdSm80ILi2ELi2EN4cute5tupleIJNS5_1CILi128EEES8_NS7_ILi64EEEEEENS_10bfloat16_tEfNS_4arch4Sm80ELb1ELb0ELb1ELb1ELb0ELb0ELb0ELb0ELi2ELi4ELi4ELi4ELb0EEENS1_21CollectiveEpilogueBwdISA_SB_SD_Li256ELb1ELb0ELi2EEENS1_25SingleTileBwdLPTSchedulerILb1ELi128ELb0EEEEEEEEEvNT_6ParamsE) ;  /* 0xfffefab008007950 */ /* 0x000fea0003c3ffff */
        .type           $_ZN7cutlass13device_kernelIN5flash19enable_sm80_to_sm89INS1_16FlashAttnBwdSm80INS1_25CollectiveMainloopBwdSm80ILi2ELi2EN4cute5tupleIJNS5_1CILi128EEES8_NS7_ILi64EEEEEENS_10bfloat16_tEfNS_4arch4Sm80ELb1ELb0ELb1ELb1ELb0ELb0ELb0ELb0ELi2ELi4ELi4ELi4ELb0EEENS1_21CollectiveEpilogueBwdISA_SB_SD_Li256ELb1ELb0ELi2EEENS1_25SingleTileBwdLPTSchedulerILb1ELi128ELb0EEEEEEEEEvNT_6ParamsE$_ZZN4cute6upcastILi2ENS_5tupleIJNS1_IJNS_1CILi1EEENS1_IJNS2_ILi2EEES4_S4_EEEEEES4_NS1_IJS4_S4_EEEEEENS1_IJNS1_IJNS2_ILi0EEENS1_IJS3_NS2_ILi512EEEiEEEEEENS2_ILi4096EEENS1_IJiNS2_ILi8192EEEEEEEEEEEDaRKT0_RKT1_ENKUlRKT_RKT0_E_clIS7_SF_EEDaSP_SS_,@function
        .size           $_ZN7cutlass13device_kernelIN5flash19enable_sm80_to_sm89INS1_16FlashAttnBwdSm80INS1_25CollectiveMainloopBwdSm80ILi2ELi2EN4cute5tupleIJNS5_1CILi128EEES8_NS7_ILi64EEEEEENS_10bfloat16_tEfNS_4arch4Sm80ELb1ELb0ELb1ELb1ELb0ELb0ELb0ELb0ELi2ELi4ELi4ELi4ELb0EEENS1_21CollectiveEpilogueBwdISA_SB_SD_Li256ELb1ELb0ELi2EEENS1_25SingleTileBwdLPTSchedulerILb1ELi128ELb0EEEEEEEEEvNT_6ParamsE$_ZZN4cute6upcastILi2ENS_5tupleIJNS1_IJNS_1CILi1EEENS1_IJNS2_ILi2EEES4_S4_EEEEEES4_NS1_IJS4_S4_EEEEEENS1_IJNS1_IJNS2_ILi0EEENS1_IJS3_NS2_ILi512EEEiEEEEEENS2_ILi4096EEENS1_IJiNS2_ILi8192EEEEEEEEEEEDaRKT0_RKT1_ENKUlRKT_RKT0_E_clIS7_SF_EEDaSP_SS_,($_ZN7cutlass13device_kernelIN5flash19enable_sm80_to_sm89INS1_16FlashAttnBwdSm80INS1_25CollectiveMainloopBwdSm80ILi2ELi2EN4cute5tupleIJNS5_1CILi128EEES8_NS7_ILi64EEEEEENS_10bfloat16_tEfNS_4arch4Sm80ELb1ELb0ELb1ELb1ELb0ELb0ELb0ELb0ELi2ELi4ELi4ELi4ELb0EEENS1_21CollectiveEpilogueBwdISA_SB_SD_Li256ELb1ELb0ELi2EEENS1_25SingleTileBwdLPTSchedulerILb1ELi128ELb0EEEEEEEEEvNT_6ParamsE$_ZZN4cute6upcastILi2ENS_5tupleIJNS_1CILi1EEENS1_IJNS2_ILi2EEES4_S4_EEEEEENS1_IJNS2_ILi0EEENS1_IJS3_NS2_ILi512EEEiEEEEEEEEDaRKT0_RKT1_ENKUlRKT_RKT0_E_clIS5_S9_EEDaSJ_SM_ - $_ZN7cutlass13device_kernelIN5flash19enable_sm80_to_sm89INS1_16FlashAttnBwdSm80INS1_25CollectiveMainloopBwdSm80ILi2ELi2EN4cute5tupleIJNS5_1CILi128EEES8_NS7_ILi64EEEEEENS_10bfloat16_tEfNS_4arch4Sm80ELb1ELb0ELb1ELb1ELb0ELb0ELb0ELb0ELi2ELi4ELi4ELi4ELb0EEENS1_21CollectiveEpilogueBwdISA_SB_SD_Li256ELb1ELb0ELi2EEENS1_25SingleTileBwdLPTSchedulerILb1ELi128ELb0EEEEEEEEEvNT_6ParamsE$_ZZN4cute6upcastILi2ENS_5tupleIJNS1_IJNS_1CILi1EEENS1_IJNS2_ILi2EEES4_S4_EEEEEES4_NS1_IJS4_S4_EEEEEENS1_IJNS1_IJNS2_ILi0EEENS1_IJS3_NS2_ILi512EEEiEEEEEENS2_ILi4096EEENS1_IJiNS2_ILi8192EEEEEEEEEEEDaRKT0_RKT1_ENKUlRKT_RKT0_E_clIS7_SF_EEDaSP_SS_)
$_ZN7cutlass13device_kernelIN5flash19enable_sm80_to_sm89INS1_16FlashAttnBwdSm80INS1_25CollectiveMainloopBwdSm80ILi2ELi2EN4cute5tupleIJNS5_1CILi128EEES8_NS7_ILi64EEEEEENS_10bfloat16_tEfNS_4arch4Sm80ELb1ELb0ELb1ELb1ELb0ELb0ELb0ELb0ELi2ELi4ELi4ELi4ELb0EEENS1_21CollectiveEpilogueBwdISA_SB_SD_Li256ELb1ELb0ELi2EEENS1_25SingleTileBwdLPTSchedulerILb1ELi128ELb0EEEEEEEEEvNT_6ParamsE$_ZZN4cute6upcastILi2ENS_5tupleIJNS1_IJNS_1CILi1EEENS1_IJNS2_ILi2EEES4_S4_EEEEEES4_NS1_IJS4_S4_EEEEEENS1_IJNS1_IJNS2_ILi0EEENS1_IJS3_NS2_ILi512EEEiEEEEEENS2_ILi4096EEENS1_IJiNS2_ILi8192EEEEEEEEEEEDaRKT0_RKT1_ENKUlRKT_RKT0_E_clIS7_SF_EEDaSP_SS_:
[----:B------:R-:W-:Y:S02]  /*10550*/  IADD3 R8, R1, 0x1380, RZ ;  /* 0x0000138001087810 */ /* 0x000fe40007ffe0ff */
[----:B------:R-:W-:Y:S02]  /*10560*/  MOV R54, 0x105a0 ;  /* 0x000105a000367802 */ /* 0x000fe40000000f00 */
[----:B------:R-:W-:-:S04]  /*10570*/  IADD3 R8, R8, c[0x0][0x20], RZ ;  /* 0x0000080008087a10 */ /* 0x000fc80007ffe0ff */
[----:B------:R-:W-:Y:S02]  /*10580*/  IADD3 R9, R8, 0x4, RZ ;  /* 0x0000000408097810 */ /* 0x000fe40007ffe0ff */
[----:B------:R-:W-:Y:S05]  /*10590*/  CALL.REL.NOINC `($_ZN7cutlass13device_kernelIN5flash19enable_sm80_to_sm89INS1_16FlashAttnBwdSm80INS1_25CollectiveMainloopBwdSm80ILi2ELi2EN4cute5tupleIJNS5_1CILi128EEES8_NS7_ILi64EEEEEENS_10bfloat16_tEfNS_4arch4Sm80ELb1ELb0ELb1ELb1ELb0ELb0ELb0ELb0ELi2ELi4ELi4ELi4ELb0EEENS1_21CollectiveEpilogueBwdISA_SB_SD_Li256ELb1ELb0ELi2EEENS1_25SingleTileBwdLPTSchedulerILb1ELi128ELb0EEEEEEEEEvNT_6ParamsE$_ZZN4cute6upcastILi2ENS_5tupleIJNS_1CILi2EEES3_EEENS1_IJiNS2_ILi8192EEEEEEEEDaRKT0_RKT1_ENKUlRKT_RKT0_E_clIS3_iEEDaSF_SI_) ;  /* 0x0000015000007944 */ /* 0x000fea0003c00000 */
[----:B------:R-:W-:Y:S02]  /*105a0*/  MOV R4, 0x105c0 ;  /* 0x000105c000047802 */ /* 0x000fe40000000f00 */
[----:B-1---5:R-:W-:Y:S05]  /*105b0*/  CALL.REL.NOINC `($_ZN7cutlass13device_kernelIN5flash19enable_sm80_to_sm89INS1_16FlashAttnBwdSm80INS1_25CollectiveMainloopBwdSm80ILi2ELi2EN4cute5tupleIJNS5_1CILi128EEES8_NS7_ILi64EEEEEENS_10bfloat16_tEfNS_4arch4Sm80ELb1ELb0ELb1ELb1ELb0ELb0ELb0ELb0ELi2ELi4ELi4ELi4ELb0EEENS1_21CollectiveEpilogueBwdISA_SB_SD_Li256ELb1ELb0ELi2EEENS1_25SingleTileBwdLPTSchedulerILb1ELi128ELb0EEEEEEEEEvNT_6ParamsE$_ZN4cute3eso3ESOILb0ELb1EJiNS_1CILi4096EEEEEC2ERKiRKS3_) ;  /* 0xffff86b000007944 */ /* 0x022fea0003c3ffff */
[----:B-1----:R1:W5:Y:S01]  /*105c0*/  LDL R2, [R1+0x1384] ;  /* 0x0013840001027983 */ /* 0x0023620000100800 */
[----:B------:R-:W-:-:S03]  /*105d0*/  MOV R6, 0x105f0 ;  /* 0x000105f000067802 */ /* 0x000fc60000000f00 */
[----:B-1---5:R-:W-:Y:S05]  /*105e0*/  CALL.REL.NOINC `($_ZN7cutlass13device_kernelIN5flash19enable_sm80_to_sm89INS1_16FlashAttnBwdSm80INS1_25CollectiveMainloopBwdSm80ILi2ELi2EN4cute5tupleIJNS5_1CILi128EEES8_NS7_ILi64EEEEEENS_10bfloat16_tEfNS_4arch4Sm80ELb1ELb0ELb1ELb1ELb0ELb0ELb0ELb0ELi2ELi4ELi4ELi4ELb0EEENS1_21CollectiveEpilogueBwdISA_SB_SD_Li256ELb1ELb0ELi2EEENS1_25SingleTileBwdLPTSchedulerILb1ELi128ELb0EEEEEEEEEvNT_6ParamsE$_ZN4cute5tupleIJNS0_IJNS_1CILi2EEES2_EEENS0_IJiNS1_ILi4096EEEEEEEEC2ERKS3_RKS5_) ;  /* 0xffffbee000007944 */ /* 0x022fea0003c3ffff */
[----:B------:R1:W5:Y:S01]  /*105f0*/  LDL R2, [R1+0x1380] ;  /* 0x0013800001027983 */ /* 0x0003620000100800 */
[----:B------:R-:W-:-:S04]  /*10600*/  MOV R11, 0x0 ;  /* 0x00000000000b7802 */ /* 0x000fc80000000f00 */
[----:B------:R-:W-:Y:S05]  /*10610*/  RET.REL.NODEC R10 `(_ZN7cutlass13device_kernelIN5flash19enable_sm80_to_sm89INS1_16FlashAttnBwdSm80INS1_25CollectiveMainloopBwdSm80ILi2ELi2EN4cute5tupleIJNS5_1CILi128EEES8_NS7_ILi64EEEEEENS_10bfloat16_tEfNS_4arch4Sm80ELb1ELb0ELb1ELb1ELb0ELb0ELb0ELb0ELi2ELi4ELi4ELi4ELb0EEENS1_21CollectiveEpilogueBwdISA_SB_SD_Li256ELb1ELb0ELi2EEENS1_25SingleTileBwdLPTSchedulerILb1ELi128ELb0EEEEEEEEEvNT_6ParamsE) ;  /* 0xfffef9e00a007950 */ /* 0x000fea0003c3ffff */
        .type           $_ZN7cutlass13device_kernelIN5flash19enable_sm80_to_sm89INS1_16FlashAttnBwdSm80INS1_25CollectiveMainloopBwdSm80ILi2ELi2EN4cute5tupleIJNS5_1CILi128EEES8_NS7_ILi64EEEEEENS_10bfloat16_tEfNS_4arch4Sm80ELb1ELb0ELb1ELb1ELb0ELb0ELb0ELb0ELi2ELi4ELi4ELi4ELb0EEENS1_21CollectiveEpilogueBwdISA_SB_SD_Li256ELb1ELb0ELi2EEENS1_25SingleTileBwdLPTSchedulerILb1ELi128ELb0EEEEEEEEEvNT_6ParamsE$_ZZN4cute6upcastILi2ENS_5tupleIJNS_1CILi1EEENS1_IJNS2_ILi2EEES4_S4_EEEEEENS1_IJNS2_ILi0EEENS1_IJS3_NS2_ILi512EEEiEEEEEEEEDaRKT0_RKT1_ENKUlRKT_RKT0_E_clIS5_S9_EEDaSJ_SM_,@function
        .size           $_ZN7cutlass13device_kernelIN5flash19enable_sm80_to_sm89INS1_16FlashAttnBwdSm80INS1_25CollectiveMainloopBwdSm80ILi2ELi2EN4cute5tupleIJNS5_1CILi128EEES8_NS7_ILi64EEEEEENS_10bfloat16_tEfNS_4arch4Sm80ELb1ELb0ELb1ELb1ELb0ELb0ELb0ELb0ELi2ELi4ELi4ELi4ELb0EEENS1_21CollectiveEpilogueBwdISA_SB_SD_Li256ELb1ELb0ELi2EEENS1_25SingleTileBwdLPTSchedulerILb1ELi128ELb0EEEEEEEEEvNT_6ParamsE$_ZZN4cute6upcastILi2ENS_5tupleIJNS_1CILi1EEENS1_IJNS2_ILi2EEES4_S4_EEEEEENS1_IJNS2_ILi0EEENS1_IJS3_NS2_ILi512EEEiEEEEEEEEDaRKT0_RKT1_ENKUlRKT_RKT0_E_clIS5_S9_EEDaSJ_SM_,($_ZN7cutlass13device_kernelIN5flash19enable_sm80_to_sm89INS1_16FlashAttnBwdSm80INS1_25CollectiveMainloopBwdSm80ILi2ELi2EN4cute5tupleIJNS5_1CILi128EEES8_NS7_ILi64EEEEEENS_10bfloat16_tEfNS_4arch4Sm80ELb1ELb0ELb1ELb1ELb0ELb0ELb0ELb0ELi2ELi4ELi4ELi4ELb0EEENS1_21CollectiveEpilogueBwdISA_SB_SD_Li256ELb1ELb0ELi2EEENS1_25SingleTileBwdLPTSchedulerILb1ELi128ELb0EEEEEEEEEvNT_6ParamsE$_ZZN4cute6upcastILi2ENS_5tupleIJNS_1CILi2EEES3_EEENS1_IJiNS2_ILi8192EEEEEEEEDaRKT0_RKT1_ENKUlRKT_RKT0_E_clIS3_iEEDaSF_SI_ - $_ZN7cutlass13device_kernelIN5flash19enable_sm80_to_sm89INS1_16FlashAttnBwdSm80INS1_25CollectiveMainloopBwdSm80ILi2ELi2EN4cute5tupleIJNS5_1CILi128EEES8_NS7_ILi64EEEEEENS_10bfloat16_tEfNS_4arch4Sm80ELb1ELb0ELb1ELb1ELb0ELb0ELb0ELb0ELi2ELi4ELi4ELi4ELb0EEENS1_21CollectiveEpilogueBwdISA_SB_SD_Li256ELb1ELb0ELi2EEENS1_25SingleTileBwdLPTSchedulerILb1ELi128ELb0EEEEEEEEEvNT_6ParamsE$_ZZN4cute6upcastILi2ENS_5tupleIJNS_1CILi1EEENS1_IJNS2_ILi2EEES4_S4_EEEEEENS1_IJNS2_ILi0EEENS1_IJS3_NS2_ILi512EEEiEEEEEEEEDaRKT0_RKT1_ENKUlRKT_RKT0_E_clIS5_S9_EEDaSJ_SM_)
$_ZN7cutlass13device_kernelIN5flash19enable_sm80_to_sm89INS1_16FlashAttnBwdSm80INS1_25CollectiveMainloopBwdSm80ILi2ELi2EN4cute5tupleIJNS5_1CILi128EEES8_NS7_ILi64EEEEEENS_10bfloat16_tEfNS_4arch4Sm80ELb1ELb0ELb1ELb1ELb0ELb0ELb0ELb0ELi2ELi4ELi4ELi4ELb0EEENS1_21CollectiveEpilogueBwdISA_SB_SD_Li256ELb1ELb0ELi2EEENS1_25SingleTileBwdLPTSchedulerILb1ELi128ELb0EEEEEEEEEvNT_6ParamsE$_ZZN4cute6upcastILi2ENS_5tupleIJNS_1CILi1EEENS1_IJNS2_ILi2EEES4_S4_EEEEEENS1_IJNS2_ILi0EEENS1_IJS3_NS2_ILi512EEEiEEEEEEEEDaRKT0_RKT1_ENKUlRKT_RKT0_E_clIS5_S9_EEDaSJ_SM_:
[----:B------:R-:W-:Y:S02]  /*10620*/  IADD3 R11, R1, 0x1388, RZ ;  /* 0x00001388010b7810 */ /* 0x000fe40007ffe0ff */
[----:B------:R-:W-:Y:S02]  /*10630*/  MOV R54, 0x10670 ;  /* 0x0001067000367802 */ /* 0x000fe40000000f00 */
[----:B------:R-:W-:-:S04]  /*10640*/  IADD3 R11, R11, c[0x0][0x20], RZ ;  /* 0x000008000b0b7a10 */ /* 0x000fc80007ffe0ff */
[----:B------:R-:W-:Y:S02]  /*10650*/  IADD3 R32, R11, 0x4, RZ ;  /* 0x000000040b207810 */ /* 0x000fe40007ffe0ff */
[----:B------:R-:W-:Y:S05]  /*10660*/  CALL.REL.NOINC `($_ZN7cutlass13device_kernelIN5flash19enable_sm80_to_sm89INS1_16FlashAttnBwdSm80INS1_25CollectiveMainloopBwdSm80ILi2ELi2EN4cute5tupleIJNS5_1CILi128EEES8_NS7_ILi64EEEEEENS_10bfloat16_tEfNS_4arch4Sm80ELb1ELb0ELb1ELb1ELb0ELb0ELb0ELb0ELi2ELi4ELi4ELi4ELb0EEENS1_21CollectiveEpilogueBwdISA_SB_SD_Li256ELb1ELb0ELi2EEENS1_25SingleTileBwdLPTSchedulerILb1ELi128ELb0EEEEEEEEEvNT_6ParamsE$_ZZN4cute6upcastILi2ENS_5tupleIJNS_1CILi2EEES3_S3_EEENS1_IJNS2_ILi1EEENS2_ILi512EEEiEEEEEDaRKT0_RKT1_ENKUlRKT_RKT0_E_clIS3_iEEDaSG_SJ_) ;  /* 0x0000011000007944 */ /* 0x000fea0003c00000 */
[----:B------:R-:W-:Y:S02]  /*10670*/  MOV R4, 0x10690 ;  /* 0x0001069000047802 */ /* 0x000fe40000000f00 */
[----:B-1---5:R-:W-:Y:S05]  /*10680*/  CALL.REL.NOINC `($_ZN7cutlass13device_kernelIN5flash19enable_sm80_to_sm89INS1_16FlashAttnBwdSm80INS1_25CollectiveMainloopBwdSm80ILi2ELi2EN4cute5tupleIJNS5_1CILi128EEES8_NS7_ILi64EEEEEENS_10bfloat16_tEfNS_4arch4Sm80ELb1ELb0ELb1ELb1ELb0ELb0ELb0ELb0ELi2ELi4ELi4ELi4ELb0EEENS1_21CollectiveEpilogueBwdISA_SB_SD_Li256ELb1ELb0ELi2EEENS1_25SingleTileBwdLPTSchedulerILb1ELi128ELb0EEEEEEEEEvNT_6ParamsE$_ZN4cute3eso3ESOILb1ELb0EJNS_1CILi1EEENS2_ILi256EEEiEEC2ERKS3_RKS4_RKi) ;  /* 0xffff8ce000007944 */ /* 0x022fea0003c3ffff */
[----:B-1----:R1:W5:Y:S01]  /*10690*/  LDL R2, [R1+0x138c] ;  /* 0x00138c0001027983 */ /* 0x0023620000100800 */
[----:B------:R-:W-:-:S03]  /*106a0*/  MOV R6, 0x106c0 ;  /* 0x000106c000067802 */ /* 0x000fc60000000f00 */
[----:B-1---5:R-:W-:Y:S05]  /*106b0*/  CALL.REL.NOINC `($_ZN7cutlass13device_kernelIN5flash19enable_sm80_to_sm89INS1_16FlashAttnBwdSm80INS1_25CollectiveMainloopBwdSm80ILi2ELi2EN4cute5tupleIJNS5_1CILi128EEES8_NS7_ILi64EEEEEENS_10bfloat16_tEfNS_4arch4Sm80ELb1ELb0ELb1ELb1ELb0ELb0ELb0ELb0ELi2ELi4ELi4ELi4ELb0EEENS1_21CollectiveEpilogueBwdISA_SB_SD_Li256ELb1ELb0ELi2EEENS1_25SingleTileBwdLPTSchedulerILb1ELi128ELb0EEEEEEEEEvNT_6ParamsE$_ZN4cute5tupleIJNS0_IJNS_1CILi1EEENS1_ILi2EEES3_EEENS0_IJS2_NS1_ILi256EEEiEEEEEC2ERKS4_RKS6_) ;  /* 0xffffbd3000007944 */ /* 0x022fea0003c3ffff */
[----:B------:R1:W5:Y:S01]  /*106c0*/  LDL R2, [R1+0x1388] ;  /* 0x0013880001027983 */ /* 0x0003620000100800 */
[----:B------:R-:W-:-:S04]  /*106d0*/  MOV R57, 0x0 ;  /* 0x0000000000397802 */ /* 0x000fc80000000f00 */
[----:B------:R-:W-:Y:S05]  /*106e0*/  RET.REL.NODEC R56 `(_ZN7cutlass13device_kernelIN5flash19enable_sm80_to_sm89INS1_16FlashAttnBwdSm80INS1_25CollectiveMainloopBwdSm80ILi2ELi2EN4cute5tupleIJNS5_1CILi128EEES8_NS7_ILi64EEEEEENS_10bfloat16_tEfNS_4arch4Sm80ELb1ELb0ELb1ELb1ELb0ELb0ELb0ELb0ELi2ELi4ELi4ELi4ELb0EEENS1_21CollectiveEpilogueBwdISA_SB_SD_Li256ELb1ELb0ELi2EEENS1_25SingleTileBwdLPTSchedulerILb1ELi128ELb0EEEEEEEEEvNT_6ParamsE) ;  /* 0xfffef91038007950 */ /* 0x000fea0003c3ffff */
        .type           $_ZN7cutlass13device_kernelIN5flash19enable_sm80_to_sm89INS1_16FlashAttnBwdSm80INS1_25CollectiveMainloopBwdSm80ILi2ELi2EN4cute5tupleIJNS5_1CILi128EEES8_NS7_ILi64EEEEEENS_10bfloat16_tEfNS_4arch4Sm80ELb1ELb0ELb1ELb1ELb0ELb0ELb0ELb0ELi2ELi4ELi4ELi4ELb0EEENS1_21CollectiveEpilogueBwdISA_SB_SD_Li256ELb1ELb0ELi2EEENS1_25SingleTileBwdLPTSchedulerILb1ELi128ELb0EEEEEEEEEvNT_6ParamsE$_ZZN4cute6upcastILi2ENS_5tupleIJNS_1CILi2EEES3_EEENS1_IJiNS2_ILi8192EEEEEEEEDaRKT0_RKT1_ENKUlRKT_RKT0_E_clIS3_iEEDaSF_SI_,@function
        .size           $_ZN7cutlass13device_kernelIN5flash19enable_sm80_to_sm89INS1_16FlashAttnBwdSm80INS1_25CollectiveMainloopBwdSm80ILi2ELi2EN4cute5tupleIJNS5_1CILi128EEES8_NS7_ILi64EEEEEENS_10bfloat16_tEfNS_4arch4Sm80ELb1ELb0ELb1ELb1ELb0ELb0ELb0ELb0ELi2ELi4ELi4ELi4ELb0EEENS1_21CollectiveEpilogueBwdISA_SB_SD_Li256ELb1ELb0ELi2EEENS1_25SingleTileBwdLPTSchedulerILb1ELi128ELb0EEEEEEEEEvNT_6ParamsE$_ZZN4cute6upcastILi2ENS_5tupleIJNS_1CILi2EEES3_EEENS1_IJiNS2_ILi8192EEEEEEEEDaRKT0_RKT1_ENKUlRKT_RKT0_E_clIS3_iEEDaSF_SI_,($_ZN7cutlass13device_kernelIN5flash19enable_sm80_to_sm89INS1_16FlashAttnBwdSm80INS1_25CollectiveMainloopBwdSm80ILi2ELi2EN4cute5tupleIJNS5_1CILi128EEES8_NS7_ILi64EEEEEENS_10bfloat16_tEfNS_4arch4Sm80ELb1ELb0ELb1ELb1ELb0ELb0ELb0ELb0ELi2ELi4ELi4ELi4ELb0EEENS1_21CollectiveEpilogueBwdISA_SB_SD_Li256ELb1ELb0ELi2EEENS1_25SingleTileBwdLPTSchedulerILb1ELi128ELb0EEEEEEEEEvNT_6ParamsE$_ZZN4cute6upcastILi2ENS_5tupleIJNS_1CILi2EEES3_S3_EEENS1_IJNS2_ILi1EEENS2_ILi512EEEiEEEEEDaRKT0_RKT1_ENKUlRKT_RKT0_E_clIS3_iEEDaSG_SJ_ - $_ZN7cutlass13device_kernelIN5flash19enable_sm80_to_sm89INS1_16FlashAttnBwdSm80INS1_25CollectiveMainloopBwdSm80ILi2ELi2EN4cute5tupleIJNS5_1CILi128EEES8_NS7_ILi64EEEEEENS_10bfloat16_tEfNS_4arch4Sm80ELb1ELb0ELb1ELb1ELb0ELb0ELb0ELb0ELi2ELi4ELi4ELi4ELb0EEENS1_21CollectiveEpilogueBwdISA_SB_SD_Li256ELb1ELb0ELi2EEENS1_25SingleTileBwdLPTSchedulerILb1ELi128ELb0EEEEEEEEEvNT_6ParamsE$_ZZN4cute6upcastILi2ENS_5tupleIJNS_1CILi2EEES3_EEENS1_IJiNS2_ILi8192EEEEEEEEDaRKT0_RKT1_ENKUlRKT_RKT0_E_clIS3_iEEDaSF_SI_)
$_ZN7cutlass13device_kernelIN5flash19enable_sm80_to_sm89INS1_16FlashAttnBwdSm80INS1_25CollectiveMainloopBwdSm80ILi2ELi2EN4cute5tupleIJNS5_1CILi128EEES8_NS7_ILi64EEEEEENS_10bfloat16_tEfNS_4arch4Sm80ELb1ELb0ELb1ELb1ELb0ELb0ELb0ELb0ELi2ELi4ELi4ELi4ELb0EEENS1_21CollectiveEpilogueBwdISA_SB_SD_Li256ELb1ELb0ELi2EEENS1_25SingleTileBwdLPTSchedulerILb1ELi128ELb0EEEEEEEEEvNT_6ParamsE$_ZZN4cute6upcastILi2ENS_5tupleIJNS_1CILi2EEES3_EEENS1_IJiNS2_ILi8192EEEEEEEEDaRKT0_RKT1_ENKUlRKT_RKT0_E_clIS3_iEEDaSF_SI_:
[----:B------:R-:W-:Y:S02]  /*106f0*/  LEA.HI R3, R3, R3, RZ, 0x1 ;  /* 0x0000000303037211 */ /* 0x000fe400078f08ff */
[----:B------:R-:W-:Y:S02]  /*10700*/  IADD3 R2, R1, 0x1388, RZ ;  /* 0x0000138801027810 */ /* 0x000fe40007ffe0ff */
[----:B------:R-:W-:Y:S02]  /*10710*/  SHF.R.S32.HI R3, RZ, 0x1, R3 ;  /* 0x00000001ff037819 */ /* 0x000fe40000011403 */
[----:B------:R-:W-:Y:S02]  /*10720*/  IADD3 R2, R2, c[0x0][0x20], RZ ;  /* 0x0000080002027a10 */ /* 0x000fe40007ffe0ff */
[----:B------:R-:W-:Y:S02]  /*10730*/  MOV R6, 0x10750 ;  /* 0x0001075000067802 */ /* 0x000fe40000000f00 */
[----:B------:R-:W-:Y:S05]  /*10740*/  CALL.REL.NOINC `($_ZN7cutlass13device_kernelIN5flash19enable_sm80_to_sm89INS1_16FlashAttnBwdSm80INS1_25CollectiveMainloopBwdSm80ILi2ELi2EN4cute5tupleIJNS5_1CILi128EEES8_NS7_ILi64EEEEEENS_10bfloat16_tEfNS_4arch4Sm80ELb1ELb0ELb1ELb1ELb0ELb0ELb0ELb0ELi2ELi4ELi4ELi4ELb0EEENS1_21CollectiveEpilogueBwdISA_SB_SD_Li256ELb1ELb0ELi2EEENS1_25SingleTileBwdLPTSchedulerILb1ELi128ELb0EEEEEEEEEvNT_6ParamsE$_ZN4cute5tupleIJNS_1CILi2EEEiEEC2ERKS2_RKi) ;  /* 0xffffc01000007944 */ /* 0x000fea0003c3ffff */
[----:B------:R1:W5:Y:S01]  /*10750*/  LDL R2, [R1+0x1388] ;  /* 0x0013880001027983 */ /* 0x0003620000100800 */
[----:B------:R-:W-:-:S04]  /*10760*/  MOV R55, 0x0 ;  /* 0x0000000000377802 */ /* 0x000fc80000000f00 */
[----:B------:R-:W-:Y:S05]  /*10770*/  RET.REL.NODEC R54 `(_ZN7cutlass13device_kernelIN5flash19enable_sm80_to_sm89INS1_16FlashAttnBwdSm80INS1_25CollectiveMainloopBwdSm80ILi2ELi2EN4cute5tupleIJNS5_1CILi128EEES8_NS7_ILi64EEEEEENS_10bfloat16_tEfNS_4arch4Sm80ELb1ELb0ELb1ELb1ELb0ELb0ELb0ELb0ELi2ELi4ELi4ELi4ELb0EEENS1_21CollectiveEpilogueBwdISA_SB_SD_Li256ELb1ELb0ELi2EEENS1_25SingleTileBwdLPTSchedulerILb1ELi128ELb0EEEEEEEEEvNT_6ParamsE) ;  /* 0xfffef88036007950 */ /* 0x000fea0003c3ffff */
        .type           $_ZN7cutlass13device_kernelIN5flash19enable_sm80_to_sm89INS1_16FlashAttnBwdSm80INS1_25CollectiveMainloopBwdSm80ILi2ELi2EN4cute5tupleIJNS5_1CILi128EEES8_NS7_ILi64EEEEEENS_10bfloat16_tEfNS_4arch4Sm80ELb1ELb0ELb1ELb1ELb0ELb0ELb0ELb0ELi2ELi4ELi4ELi4ELb0EEENS1_21CollectiveEpilogueBwdISA_SB_SD_Li256ELb1ELb0ELi2EEENS1_25SingleTileBwdLPTSchedulerILb1ELi128ELb0EEEEEEEEEvNT_6ParamsE$_ZZN4cute6upcastILi2ENS_5tupleIJNS_1CILi2EEES3_S3_EEENS1_IJNS2_ILi1EEENS2_ILi512EEEiEEEEEDaRKT0_RKT1_ENKUlRKT_RKT0_E_clIS3_iEEDaSG_SJ_,@function
        .size           $_ZN7cutlass13device_kernelIN5flash19enable_sm80_to_sm89INS1_16FlashAttnBwdSm80INS1_25CollectiveMainloopBwdSm80ILi2ELi2EN4cute5tupleIJNS5_1CILi128EEES8_NS7_ILi64EEEEEENS_10bfloat16_tEfNS_4arch4Sm80ELb1ELb0ELb1ELb1ELb0ELb0ELb0ELb0ELi2ELi4ELi4ELi4ELb0EEENS1_21CollectiveEpilogueBwdISA_SB_SD_Li256ELb1ELb0ELi2EEENS1_25SingleTileBwdLPTSchedulerILb1ELi128ELb0EEEEEEEEEvNT_6ParamsE$_ZZN4cute6upcastILi2ENS_5tupleIJNS_1CILi2EEES3_S3_EEENS1_IJNS2_ILi1EEENS2_ILi512EEEiEEEEEDaRKT0_RKT1_ENKUlRKT_RKT0_E_clIS3_iEEDaSG_SJ_,($_ZN7cutlass13device_kernelIN5flash19enable_sm80_to_sm89INS1_16FlashAttnBwdSm80INS1_25CollectiveMainloopBwdSm80ILi2ELi2EN4cute5tupleIJNS5_1CILi128EEES8_NS7_ILi64EEEEEENS_10bfloat16_tEfNS_4arch4Sm80ELb1ELb0ELb1ELb1ELb0ELb0ELb0ELb0ELi2ELi4ELi4ELi4ELb0EEENS1_21CollectiveEpilogueBwdISA_SB_SD_Li256ELb1ELb0ELi2EEENS1_25SingleTileBwdLPTSchedulerILb1ELi128ELb0EEEEEEEEEvNT_6ParamsE$_ZZN4cute7crd2crdINS_5tupleIJiiiNS_1CILi0EEEEEENS1_IJNS2_ILi32EEENS2_ILi4EEENS2_ILi2EEENS2_ILi1EEEEEENS1_IJS8_S8_S8_S8_EEEEEDaRKT_RKT0_RKT1_ENKUlRKT_RKT0_RKT1_E_clIiS5_S8_EEDaSM_SP_SS_ - $_ZN7cutlass13device_kernelIN5flash19enable_sm80_to_sm89INS1_16FlashAttnBwdSm80INS1_25CollectiveMainloopBwdSm80ILi2ELi2EN4cute5tupleIJNS5_1CILi128EEES8_NS7_ILi64EEEEEENS_10bfloat16_tEfNS_4arch4Sm80ELb1ELb0ELb1ELb1ELb0ELb0ELb0ELb0ELi2ELi4ELi4ELi4ELb0EEENS1_21CollectiveEpilogueBwdISA_SB_SD_Li256ELb1ELb0ELi2EEENS1_25SingleTileBwdLPTSchedulerILb1ELi128ELb0EEEEEEEEEvNT_6ParamsE$_ZZN4cute6upcastILi2ENS_5tupleIJNS_1CILi2EEES3_S3_EEENS1_IJNS2_ILi1EEENS2_ILi512EEEiEEEEEDaRKT0_RKT1_ENKUlRKT_RKT0_E_clIS3_iEEDaSG_SJ_)
$_ZN7cutlass13device_kernelIN5flash19enable_sm80_to_sm89INS1_16FlashAttnBwdSm80INS1_25CollectiveMainloopBwdSm80ILi2ELi2EN4cute5tupleIJNS5_1CILi128EEES8_NS7_ILi64EEEEEENS_10bfloat16_tEfNS_4arch4Sm80ELb1ELb0ELb1ELb1ELb0ELb0ELb0ELb0ELi2ELi4ELi4ELi4ELb0EEENS1_21CollectiveEpilogueBwdISA_SB_SD_Li256ELb1ELb0ELi2EEENS1_25SingleTileBwdLPTSchedulerILb1ELi128ELb0EEEEEEEEEvNT_6ParamsE$_ZZN4cute6upcastILi2ENS_5tupleIJNS_1CILi2EEES3_S3_EEENS1_IJNS2_ILi1EEENS2_ILi512EEEiEEEEEDaRKT0_RKT1_ENKUlRKT_RKT0_E_clIS3_iEEDaSG_SJ_:
        /* <DEDUP_REMOVED lines=9> */
        .type           $_ZN7cutlass13device_kernelIN5flash19enable_sm80_to_sm89INS1_16FlashAttnBwdSm80INS1_25CollectiveMainloopBwdSm80ILi2ELi2EN4cute5tupleIJNS5_1CILi128EEES8_NS7_ILi64EEEEEENS_10bfloat16_tEfNS_4arch4Sm80ELb1ELb0ELb1ELb1ELb0ELb0ELb0ELb0ELi2ELi4ELi4ELi4ELb0EEENS1_21CollectiveEpilogueBwdISA_SB_SD_Li256ELb1ELb0ELi2EEENS1_25SingleTileBwdLPTSchedulerILb1ELi128ELb0EEEEEEEEEvNT_6ParamsE$_ZZN4cute7crd2crdINS_5tupleIJiiiNS_1CILi0EEEEEENS1_IJNS2_ILi32EEENS2_ILi4EEENS2_ILi2EEENS2_ILi1EEEEEENS1_IJS8_S8_S8_S8_EEEEEDaRKT_RKT0_RKT1_ENKUlRKT_RKT0_RKT1_E_clIiS5_S8_EEDaSM_SP_SS_,@function
        .size           $_ZN7cutlass13device_kernelIN5flash19enable_sm80_to_sm89INS1_16FlashAttnBwdSm80INS1_25CollectiveMainloopBwdSm80ILi2ELi2EN4cute5tupleIJNS5_1CILi128EEES8_NS7_ILi64EEEEEENS_10bfloat16_tEfNS_4arch4Sm80ELb1ELb0ELb1ELb1ELb0ELb0ELb0ELb0ELi2ELi4ELi4ELi4ELb0EEENS1_21CollectiveEpilogueBwdISA_SB_SD_Li256ELb1ELb0ELi2EEENS1_25SingleTileBwdLPTSchedulerILb1ELi128ELb0EEEEEEEEEvNT_6ParamsE$_ZZN4cute7crd2crdINS_5tupleIJiiiNS_1CILi0EEEEEENS1_IJNS2_ILi32EEENS2_ILi4EEENS2_ILi2EEENS2_ILi1EEEEEENS1_IJS8_S8_S8_S8_EEEEEDaRKT_RKT0_RKT1_ENKUlRKT_RKT0_RKT1_E_clIiS5_S8_EEDaSM_SP_SS_,($_ZN7cutlass13device_kernelIN5flash19enable_sm80_to_sm89INS1_16FlashAttnBwdSm80INS1_25CollectiveMainloopBwdSm80ILi2ELi2EN4cute5tupleIJNS5_1CILi128EEES8_NS7_ILi64EEEEEENS_10bfloat16_tEfNS_4arch4Sm80ELb1ELb0ELb1ELb1ELb0ELb0ELb0ELb0ELi2ELi4ELi4ELi4ELb0EEENS1_21CollectiveEpilogueBwdISA_SB_SD_Li256ELb1ELb0ELi2EEENS1_25SingleTileBwdLPTSchedulerILb1ELi128ELb0EEEEEEEEEvNT_6ParamsE$_ZZN4cute7crd2crdINS_5tupleIJiiiNS_1CILi0EEEEEENS1_IJNS2_ILi32EEENS2_ILi4EEENS2_ILi2EEENS2_ILi1EEEEEENS1_IJS8_S8_S8_S8_EEEEEDaRKT_RKT0_RKT1_ENKUlRKT_RKT0_RKT1_E_clIiS6_S8_EEDaSM_SP_SS_ - $_ZN7cutlass13device_kernelIN5flash19enable_sm80_to_sm89INS1_16FlashAttnBwdSm80INS1_25CollectiveMainloopBwdSm80ILi2ELi2EN4cute5tupleIJNS5_1CILi128EEES8_NS7_ILi64EEEEEENS_10bfloat16_tEfNS_4arch4Sm80ELb1ELb0ELb1ELb1ELb0ELb0ELb0ELb0ELi2ELi4ELi4ELi4ELb0EEENS1_21CollectiveEpilogueBwdISA_SB_SD_Li256ELb1ELb0ELi2EEENS1_25SingleTileBwdLPTSchedulerILb1ELi128ELb0EEEEEEEEEvNT_6ParamsE$_ZZN4cute7crd2crdINS_5tupleIJiiiNS_1CILi0EEEEEENS1_IJNS2_ILi32EEENS2_ILi4EEENS2_ILi2EEENS2_ILi1EEEEEENS1_IJS8_S8_S8_S8_EEEEEDaRKT_RKT0_RKT1_ENKUlRKT_RKT0_RKT1_E_clIiS5_S8_EEDaSM_SP_SS_)
$_ZN7cutlass13device_kernelIN5flash19enable_sm80_to_sm89INS1_16FlashAttnBwdSm80INS1_25CollectiveMainloopBwdSm80ILi2ELi2EN4cute5tupleIJNS5_1CILi128EEES8_NS7_ILi64EEEEEENS_10bfloat16_tEfNS_4arch4Sm80ELb1ELb0ELb1ELb1ELb0ELb0ELb0ELb0ELi2ELi4ELi4ELi4ELb0EEENS1_21CollectiveEpilogueBwdISA_SB_SD_Li256ELb1ELb0ELi2EEENS1_25SingleTileBwdLPTSchedulerILb1ELi128ELb0EEEEEEEEEvNT_6ParamsE$_ZZN4cute7crd2crdINS_5tupleIJiiiNS_1CILi0EEEEEENS1_IJNS2_ILi32EEENS2_ILi4EEENS2_ILi2EEENS2_ILi1EEEEEENS1_IJS8_S8_S8_S8_EEEEEDaRKT_RKT0_RKT1_ENKUlRKT_RKT0_RKT1_E_clIiS5_S8_EEDaSM_SP_SS_:
[----:B------:R-:W-:Y:S02]  /*10810*/  MOV R8, R4 ;  /* 0x0000000400087202 */ /* 0x000fe40000000f00 */
[----:B------:R-:W-:-:S04]  /*10820*/  MOV R9, 0x0 ;  /* 0x0000000000097802 */ /* 0x000fc80000000f00 */
[----:B------:R-:W-:Y:S05]  /*10830*/  RET.REL.NODEC R8 `(_ZN7cutlass13device_kernelIN5flash19enable_sm80_to_sm89INS1_16FlashAttnBwdSm80INS1_25CollectiveMainloopBwdSm80ILi2ELi2EN4cute5tupleIJNS5_1CILi128EEES8_NS7_ILi64EEEEEENS_10bfloat16_tEfNS_4arch4Sm80ELb1ELb0ELb1ELb1ELb0ELb0ELb0ELb0ELi2ELi4ELi4ELi4ELb0EEENS1_21CollectiveEpilogueBwdISA_SB_SD_Li256ELb1ELb0ELi2EEENS1_25SingleTileBwdLPTSchedulerILb1ELi128ELb0EEEEEEEEEvNT_6ParamsE) ;  /* 0xfffef7c008007950 */ /* 0x000fea0003c3ffff */
        .type           $_ZN7cutlass13device_kernelIN5flash19enable_sm80_to_sm89INS1_16FlashAttnBwdSm80INS1_25CollectiveMainloopBwdSm80ILi2ELi2EN4cute5tupleIJNS5_1CILi128EEES8_NS7_ILi64EEEEEENS_10bfloat16_tEfNS_4arch4Sm80ELb1ELb0ELb1ELb1ELb0ELb0ELb0ELb0ELi2ELi4ELi4ELi4ELb0EEENS1_21CollectiveEpilogueBwdISA_SB_SD_Li256ELb1ELb0ELi2EEENS1_25SingleTileBwdLPTSchedulerILb1ELi128ELb0EEEEEEEEEvNT_6ParamsE$_ZZN4cute7crd2crdINS_5tupleIJiiiNS_1CILi0EEEEEENS1_IJNS2_ILi32EEENS2_ILi4EEENS2_ILi2EEENS2_ILi1EEEEEENS1_IJS8_S8_S8_S8_EEEEEDaRKT_RKT0_RKT1_ENKUlRKT_RKT0_RKT1_E_clIiS6_S8_EEDaSM_SP_SS_,@function
        .size           $_ZN7cutlass13device_kernelIN5flash19enable_sm80_to_sm89INS1_16FlashAttnBwdSm80INS1_25CollectiveMainloopBwdSm80ILi2ELi2EN4cute5tupleIJNS5_1CILi128EEES8_NS7_ILi64EEEEEENS_10bfloat16_tEfNS_4arch4Sm80ELb1ELb0ELb1ELb1ELb0ELb0ELb0ELb0ELi2ELi4ELi4ELi4ELb0EEENS1_21CollectiveEpilogueBwdISA_SB_SD_Li256ELb1ELb0ELi2EEENS1_25SingleTileBwdLPTSchedulerILb1ELi128ELb0EEEEEEEEEvNT_6ParamsE$_ZZN4cute7crd2crdINS_5tupleIJiiiNS_1CILi0EEEEEENS1_IJNS2_ILi32EEENS2_ILi4EEENS2_ILi2EEENS2_ILi1EEEEEENS1_IJS8_S8_S8_S8_EEEEEDaRKT_RKT0_RKT1_ENKUlRKT_RKT0_RKT1_E_clIiS6_S8_EEDaSM_SP_SS_,($_ZN7cutlass13device_kernelIN5flash19enable_sm80_to_sm89INS1_16FlashAttnBwdSm80INS1_25CollectiveMainloopBwdSm80ILi2ELi2EN4cute5tupleIJNS5_1CILi128EEES8_NS7_ILi64EEEEEENS_10bfloat16_tEfNS_4arch4Sm80ELb1ELb0ELb1ELb1ELb0ELb0ELb0ELb0ELi2ELi4ELi4ELi4ELb0EEENS1_21CollectiveEpilogueBwdISA_SB_SD_Li256ELb1ELb0ELi2EEENS1_25SingleTileBwdLPTSchedulerILb1ELi128ELb0EEEEEEEEEvNT_6ParamsE$_ZZN4cute7crd2crdINS_5tupleIJiiiNS_1CILi0EEEEEENS1_IJNS2_ILi32EEENS2_ILi4EEENS2_ILi2EEENS2_ILi1EEEEEENS1_IJS8_S8_S8_S8_EEEEEDaRKT_RKT0_RKT1_ENKUlRKT_RKT0_RKT1_E_clIiS7_S8_EEDaSM_SP_SS_ - $_ZN7cutlass13device_kernelIN5flash19enable_sm80_to_sm89INS1_16FlashAttnBwdSm80INS1_25CollectiveMainloopBwdSm80ILi2ELi2EN4cute5tupleIJNS5_1CILi128EEES8_NS7_ILi64EEEEEENS_10bfloat16_tEfNS_4arch4Sm80ELb1ELb0ELb1ELb1ELb0ELb0ELb0ELb0ELi2ELi4ELi4ELi4ELb0EEENS1_21CollectiveEpilogueBwdISA_SB_SD_Li256ELb1ELb0ELi2EEENS1_25SingleTileBwdLPTSchedulerILb1ELi128ELb0EEEEEEEEEvNT_6ParamsE$_ZZN4cute7crd2crdINS_5tupleIJiiiNS_1CILi0EEEEEENS1_IJNS2_ILi32EEENS2_ILi4EEENS2_ILi2EEENS2_ILi1EEEEEENS1_IJS8_S8_S8_S8_EEEEEDaRKT_RKT0_RKT1_ENKUlRKT_RKT0_RKT1_E_clIiS6_S8_EEDaSM_SP_SS_)
$_ZN7cutlass13device_kernelIN5flash19enable_sm80_to_sm89INS1_16FlashAttnBwdSm80INS1_25CollectiveMainloopBwdSm80ILi2ELi2EN4cute5tupleIJNS5_1CILi128EEES8_NS7_ILi64EEEEEENS_10bfloat16_tEfNS_4arch4Sm80ELb1ELb0ELb1ELb1ELb0ELb0ELb0ELb0ELi2ELi4ELi4ELi4ELb0EEENS1_21CollectiveEpilogueBwdISA_SB_SD_Li256ELb1ELb0ELi2EEENS1_25SingleTileBwdLPTSchedulerILb1ELi128ELb0EEEEEEEEEvNT_6ParamsE$_ZZN4cute7crd2crdINS_5tupleIJiiiNS_1CILi0EEEEEENS1_IJNS2_ILi32EEENS2_ILi4EEENS2_ILi2EEENS2_ILi1EEEEEENS1_IJS8_S8_S8_S8_EEEEEDaRKT_RKT0_RKT1_ENKUlRKT_RKT0_RKT1_E_clIiS6_S8_EEDaSM_SP_SS_:
[----:B------:R-:W-:Y:S02]  /*10840*/  MOV R10, R2 ;  /* 0x00000002000a7202 */ /* 0x000fe40000000f00 */
[----:B------:R-:W-:-:S04]  /*10850*/  MOV R11, 0x0 ;  /* 0x00000000000b7802 */ /* 0x000fc80000000f00 */
[----:B------:R-:W-:Y:S05]  /*10860*/  RET.REL.NODEC R10 `(_ZN7cutlass13device_kernelIN5flash19enable_sm80_to_sm89INS1_16FlashAttnBwdSm80INS1_25CollectiveMainloopBwdSm80ILi2ELi2EN4cute5tupleIJNS5_1CILi128EEES8_NS7_ILi64EEEEEENS_10bfloat16_tEfNS_4arch4Sm80ELb1ELb0ELb1ELb1ELb0ELb0ELb0ELb0ELi2ELi4ELi4ELi4ELb0EEENS1_21CollectiveEpilogueBwdISA_SB_SD_Li256ELb1ELb0ELi2EEENS1_25SingleTileBwdLPTSchedulerILb1ELi128ELb0EEEEEEEEEvNT_6ParamsE) ;  /* 0xfffef7900a007950 */ /* 0x000fea0003c3ffff */
        .type           $_ZN7cutlass13device_kernelIN5flash19enable_sm80_to_sm89INS1_16FlashAttnBwdSm80INS1_25CollectiveMainloopBwdSm80ILi2ELi2EN4cute5tupleIJNS5_1CILi128EEES8_NS7_ILi64EEEEEENS_10bfloat16_tEfNS_4arch4Sm80ELb1ELb0ELb1ELb1ELb0ELb0ELb0ELb0ELi2ELi4ELi4ELi4ELb0EEENS1_21CollectiveEpilogueBwdISA_SB_SD_Li256ELb1ELb0ELi2EEENS1_25SingleTileBwdLPTSchedulerILb1ELi128ELb0EEEEEEEEEvNT_6ParamsE$_ZZN4cute7crd2crdINS_5tupleIJiiiNS_1CILi0EEEEEENS1_IJNS2_ILi32EEENS2_ILi4EEENS2_ILi2EEENS2_ILi1EEEEEENS1_IJS8_S8_S8_S8_EEEEEDaRKT_RKT0_RKT1_ENKUlRKT_RKT0_RKT1_E_clIiS7_S8_EEDaSM_SP_SS_,@function
        .size           $_ZN7cutlass13device_kernelIN5flash19enable_sm80_to_sm89INS1_16FlashAttnBwdSm80INS1_25CollectiveMainloopBwdSm80ILi2ELi2EN4cute5tupleIJNS5_1CILi128EEES8_NS7_ILi64EEEEEENS_10bfloat16_tEfNS_4arch4Sm80ELb1ELb0ELb1ELb1ELb0ELb0ELb0ELb0ELi2ELi4ELi4ELi4ELb0EEENS1_21CollectiveEpilogueBwdISA_SB_SD_Li256ELb1ELb0ELi2EEENS1_25SingleTileBwdLPTSchedulerILb1ELi128ELb0EEEEEEEEEvNT_6ParamsE$_ZZN4cute7crd2crdINS_5tupleIJiiiNS_1CILi0EEEEEENS1_IJNS2_ILi32EEENS2_ILi4EEENS2_ILi2EEENS2_ILi1EEEEEENS1_IJS8_S8_S8_S8_EEEEEDaRKT_RKT0_RKT1_ENKUlRKT_RKT0_RKT1_E_clIiS7_S8_EEDaSM_SP_SS_,($_ZN7cutlass13device_kernelIN5flash19enable_sm80_to_sm89INS1_16FlashAttnBwdSm80INS1_25CollectiveMainloopBwdSm80ILi2ELi2EN4cute5tupleIJNS5_1CILi128EEES8_NS7_ILi64EEEEEENS_10bfloat16_tEfNS_4arch4Sm80ELb1ELb0ELb1ELb1ELb0ELb0ELb0ELb0ELi2ELi4ELi4ELi4ELb0EEENS1_21CollectiveEpilogueBwdISA_SB_SD_Li256ELb1ELb0ELi2EEENS1_25SingleTileBwdLPTSchedulerILb1ELi128ELb0EEEEEEEEEvNT_6ParamsE$_ZZN4cute7flattenINS_5tupleIJNS1_IJNS_1CILi0EEENS1_IJNS2_ILi1EEENS2_ILi512EEEiEEEEEENS2_ILi4096EEENS1_IJiNS2_ILi8192EEEEEEEEEEEDaRKT_ENKUlRKT_E_clIS7_EEDaSH_ - $_ZN7cutlass13device_kernelIN5flash19enable_sm80_to_sm89INS1_16FlashAttnBwdSm80INS1_25CollectiveMainloopBwdSm80ILi2ELi2EN4cute5tupleIJNS5_1CILi128EEES8_NS7_ILi64EEEEEENS_10bfloat16_tEfNS_4arch4Sm80ELb1ELb0ELb1ELb1ELb0ELb0ELb0ELb0ELi2ELi4ELi4ELi4ELb0EEENS1_21CollectiveEpilogueBwdISA_SB_SD_Li256ELb1ELb0ELi2EEENS1_25SingleTileBwdLPTSchedulerILb1ELi128ELb0EEEEEEEEEvNT_6ParamsE$_ZZN4cute7crd2crdINS_5tupleIJiiiNS_1CILi0EEEEEENS1_IJNS2_ILi32EEENS2_ILi4EEENS2_ILi2EEENS2_ILi1EEEEEENS1_IJS8_S8_S8_S8_EEEEEDaRKT_RKT0_RKT1_ENKUlRKT_RKT0_RKT1_E_clIiS7_S8_EEDaSM_SP_SS_)
$_ZN7cutlass13device_kernelIN5flash19enable_sm80_to_sm89INS1_16FlashAttnBwdSm80INS1_25CollectiveMainloopBwdSm80ILi2ELi2EN4cute5tupleIJNS5_1CILi128EEES8_NS7_ILi64EEEEEENS_10bfloat16_tEfNS_4arch4Sm80ELb1ELb0ELb1ELb1ELb0ELb0ELb0ELb0ELi2ELi4ELi4ELi4ELb0EEENS1_21CollectiveEpilogueBwdISA_SB_SD_Li256ELb1ELb0ELi2EEENS1_25SingleTileBwdLPTSchedulerILb1ELi128ELb0EEEEEEEEEvNT_6ParamsE$_ZZN4cute7crd2crdINS_5tupleIJiiiNS_1CILi0EEEEEENS1_IJNS2_ILi32EEENS2_ILi4EEENS2_ILi2EEENS2_ILi1EEEEEENS1_IJS8_S8_S8_S8_EEEEEDaRKT_RKT0_RKT1_ENKUlRKT_RKT0_RKT1_E_clIiS7_S8_EEDaSM_SP_SS_:
[----:B------:R-:W-:-:S04]  /*10870*/  MOV R3, 0x0 ;  /* 0x0000000000037802 */ /* 0x000fc80000000f00 */
[----:B------:R-:W-:Y:S05]  /*10880*/  RET.REL.NODEC R2 `(_ZN7cutlass13device_kernelIN5flash19enable_sm80_to_sm89INS1_16FlashAttnBwdSm80INS1_25CollectiveMainloopBwdSm80ILi2ELi2EN4cute5tupleIJNS5_1CILi128EEES8_NS7_ILi64EEEEEENS_10bfloat16_tEfNS_4arch4Sm80ELb1ELb0ELb1ELb1ELb0ELb0ELb0ELb0ELi2ELi4ELi4ELi4ELb0EEENS1_21CollectiveEpilogueBwdISA_SB_SD_Li256ELb1ELb0ELi2EEENS1_25SingleTileBwdLPTSchedulerILb1ELi128ELb0EEEEEEEEEvNT_6ParamsE) ;  /* 0xfffef77002007950 */ /* 0x000fea0003c3ffff */
        .type           $_ZN7cutlass13device_kernelIN5flash19enable_sm80_to_sm89INS1_16FlashAttnBwdSm80INS1_25CollectiveMainloopBwdSm80ILi2ELi2EN4cute5tupleIJNS5_1CILi128EEES8_NS7_ILi64EEEEEENS_10bfloat16_tEfNS_4arch4Sm80ELb1ELb0ELb1ELb1ELb0ELb0ELb0ELb0ELi2ELi4ELi4ELi4ELb0EEENS1_21CollectiveEpilogueBwdISA_SB_SD_Li256ELb1ELb0ELi2EEENS1_25SingleTileBwdLPTSchedulerILb1ELi128ELb0EEEEEEEEEvNT_6ParamsE$_ZZN4cute7flattenINS_5tupleIJNS1_IJNS_1CILi0EEENS1_IJNS2_ILi1EEENS2_ILi512EEEiEEEEEENS2_ILi4096EEENS1_IJiNS2_ILi8192EEEEEEEEEEEDaRKT_ENKUlRKT_E_clIS7_EEDaSH_,@function
        .size           $_ZN7cutlass13device_kernelIN5flash19enable_sm80_to_sm89INS1_16FlashAttnBwdSm80INS1_25CollectiveMainloopBwdSm80ILi2ELi2EN4cute5tupleIJNS5_1CILi128EEES8_NS7_ILi64EEEEEENS_10bfloat16_tEfNS_4arch4Sm80ELb1ELb0ELb1ELb1ELb0ELb0ELb0ELb0ELi2ELi4ELi4ELi4ELb0EEENS1_21CollectiveEpilogueBwdISA_SB_SD_Li256ELb1ELb0ELi2EEENS1_25SingleTileBwdLPTSchedulerILb1ELi128ELb0EEEEEEEEEvNT_6ParamsE$_ZZN4cute7flattenINS_5tupleIJNS1_IJNS_1CILi0EEENS1_IJNS2_ILi1EEENS2_ILi512EEEiEEEEEENS2_ILi4096EEENS1_IJiNS2_ILi8192EEEEEEEEEEEDaRKT_ENKUlRKT_E_clIS7_EEDaSH_,($_ZN7cutlass13device_kernelIN5flash19enable_sm80_to_sm89INS1_16FlashAttnBwdSm80INS1_25CollectiveMainloopBwdSm80ILi2ELi2EN4cute5tupleIJNS5_1CILi128EEES8_NS7_ILi64EEEEEENS_10bfloat16_tEfNS_4arch4Sm80ELb1ELb0ELb1ELb1ELb0ELb0ELb0ELb0ELi2ELi4ELi4ELi4ELb0EEENS1_21CollectiveEpilogueBwdISA_SB_SD_Li256ELb1ELb0ELi2EEENS1_25SingleTileBwdLPTSchedulerILb1ELi128ELb0EEEEEEEEEvNT_6ParamsE$_ZZN4cute7flattenINS_5tupleIJNS1_IJNS_1CILi0EEENS1_IJNS2_ILi1EEENS2_ILi512EEEiEEEEEENS2_ILi4096EEENS1_IJiNS2_ILi8192EEEEEEEEEEEDaRKT_ENKUlRKT_E_clISA_EEDaSH_ - $_ZN7cutlass13device_kernelIN5flash19enable_sm80_to_sm89INS1_16FlashAttnBwdSm80INS1_25CollectiveMainloopBwdSm80ILi2ELi2EN4cute5tupleIJNS5_1CILi128EEES8_NS7_ILi64EEEEEENS_10bfloat16_tEfNS_4arch4Sm80ELb1ELb0ELb1ELb1ELb0ELb0ELb0ELb0ELi2ELi4ELi4ELi4ELb0EEENS1_21CollectiveEpilogueBwdISA_SB_SD_Li256ELb1ELb0ELi2EEENS1_25SingleTileBwdLPTSchedulerILb1ELi128ELb0EEEEEEEEEvNT_6ParamsE$_ZZN4cute7flattenINS_5tupleIJNS1_IJNS_1CILi0EEENS1_IJNS2_ILi1EEENS2_ILi512EEEiEEEEEENS2_ILi4096EEENS1_IJiNS2_ILi8192EEEEEEEEEEEDaRKT_ENKUlRKT_E_clIS7_EEDaSH_)
$_ZN7cutlass13device_kernelIN5flash19enable_sm80_to_sm89INS1_16FlashAttnBwdSm80INS1_25CollectiveMainloopBwdSm80ILi2ELi2EN4cute5tupleIJNS5_1CILi128EEES8_NS7_ILi64EEEEEENS_10bfloat16_tEfNS_4arch4Sm80ELb1ELb0ELb1ELb1ELb0ELb0ELb0ELb0ELi2ELi4ELi4ELi4ELb0EEENS1_21CollectiveEpilogueBwdISA_SB_SD_Li256ELb1ELb0ELi2EEENS1_25SingleTileBwdLPTSchedulerILb1ELi128ELb0EEEEEEEEEvNT_6ParamsE$_ZZN4cute7flattenINS_5tupleIJNS1_IJNS_1CILi0EEENS1_IJNS2_ILi1EEENS2_ILi512EEEiEEEEEENS2_ILi4096EEENS1_IJiNS2_ILi8192EEEEEEEEEEEDaRKT_ENKUlRKT_E_clIS7_EEDaSH_:
[----:B------:R-:W-:-:S06]  /*10890*/  IADD3 R3, R42, -c[0x0][0x20], RZ ;  /* 0x800008002a037a10 */ /* 0x000fcc0007ffe0ff */
[----:B------:R-:W5:Y:S01]  /*108a0*/  LDL R3, [R3] ;  /* 0x0000000003037983 */ /* 0x000f620000100800 */
[----:B------:R-:W-:-:S03]  /*108b0*/  MOV R2, 0x108d0 ;  /* 0x000108d000027802 */ /* 0x000fc60000000f00 */
[----:B-----5:R-:W-:Y:S05]  /*108c0*/  CALL.REL.NOINC `($_ZN7cutlass13device_kernelIN5flash19enable_sm80_to_sm89INS1_16FlashAttnBwdSm80INS1_25CollectiveMainloopBwdSm80ILi2ELi2EN4cute5tupleIJNS5_1CILi128EEES8_NS7_ILi64EEEEEENS_10bfloat16_tEfNS_4arch4Sm80ELb1ELb0ELb1ELb1ELb0ELb0ELb0ELb0ELi2ELi4ELi4ELi4ELb0EEENS1_21CollectiveEpilogueBwdISA_SB_SD_Li256ELb1ELb0ELi2EEENS1_25SingleTileBwdLPTSchedulerILb1ELi128ELb0EEEEEEEEEvNT_6ParamsE$_ZZN4cute16flatten_to_tupleINS_5tupleIJNS_1CILi0EEENS1_IJNS2_ILi1EEENS2_ILi512EEEiEEEEEEEEDaRKT_ENKUlRKT_E_clIS6_EEDaSD_) ;  /* 0xffffd3f000007944 */ /* 0x020fea0003c3ffff */
[----:B------:R-:W-:Y:S02]  /*108d0*/  MOV R10, 0x108f0 ;  /* 0x000108f0000a7802 */ /* 0x000fe40000000f00 */
[----:B------:R-:W-:Y:S05]  /*108e0*/  CALL.REL.NOINC `($_ZN7cutlass13device_kernelIN5flash19enable_sm80_to_sm89INS1_16FlashAttnBwdSm80INS1_25CollectiveMainloopBwdSm80ILi2ELi2EN4cute5tupleIJNS5_1CILi128EEES8_NS7_ILi64EEEEEENS_10bfloat16_tEfNS_4arch4Sm80ELb1ELb0ELb1ELb1ELb0ELb0ELb0ELb0ELi2ELi4ELi4ELi4ELb0EEENS1_21CollectiveEpilogueBwdISA_SB_SD_Li256ELb1ELb0ELi2EEENS1_25SingleTileBwdLPTSchedulerILb1ELi128ELb0EEEEEEEEEvNT_6ParamsE$_ZZN4cute12filter_tupleINS_5tupleIJNS_1CILi0EEENS1_IJNS2_ILi1EEENS2_ILi512EEEiEEEEEEZNS_16flatten_to_tupleIS7_EEDaRKT_EUlRKT_E_EEDaSB_OT0_ENKUlDpSE_E_clIJNS1_IJS3_EEES6_EEEDaSI_) ;  /* 0xffffc80000007944 */ /* 0x000fea0003c3ffff */
[----:B-----5:R-:W-:Y:S02]  /*108f0*/  MOV R10, R2 ;  /* 0x00000002000a7202 */ /* 0x020fe40000000f00 */
[----:B------:R-:W-:Y:S02]  /*10900*/  MOV R2, R6 ;  /* 0x0000000600027202 */ /* 0x000fe40000000f00 */
[----:B------:R-:W-:-:S04]  /*10910*/  MOV R3, 0x0 ;  /* 0x0000000000037802 */ /* 0x000fc80000000f00 */
[----:B------:R-:W-:Y:S05]  /*10920*/  RET.REL.NODEC R2 `(_ZN7cutlass13device_kernelIN5flash19enable_sm80_to_sm89INS1_16FlashAttnBwdSm80INS1_25CollectiveMainloopBwdSm80ILi2ELi2EN4cute5tupleIJNS5_1CILi128EEES8_NS7_ILi64EEEEEENS_10bfloat16_tEfNS_4arch4Sm80ELb1ELb0ELb1ELb1ELb0ELb0ELb0ELb0ELi2ELi4ELi4ELi4ELb0EEENS1_21CollectiveEpilogueBwdISA_SB_SD_Li256ELb1ELb0ELi2EEENS1_25SingleTileBwdLPTSchedulerILb1ELi128ELb0EEEEEEEEEvNT_6ParamsE) ;  /* 0xfffef6d002007950 */ /* 0x000fea0003c3ffff */
        .type           $_ZN7cutlass13device_kernelIN5flash19enable_sm80_to_sm89INS1_16FlashAttnBwdSm80INS1_25CollectiveMainloopBwdSm80ILi2ELi2EN4cute5tupleIJNS5_1CILi128EEES8_NS7_ILi64EEEEEENS_10bfloat16_tEfNS_4arch4Sm80ELb1ELb0ELb1ELb1ELb0ELb0ELb0ELb0ELi2ELi4ELi4ELi4ELb0EEENS1_21CollectiveEpilogueBwdISA_SB_SD_Li256ELb1ELb0ELi2EEENS1_25SingleTileBwdLPTSchedulerILb1ELi128ELb0EEEEEEEEEvNT_6ParamsE$_ZZN4cute7flattenINS_5tupleIJNS1_IJNS_1CILi0EEENS1_IJNS2_ILi1EEENS2_ILi512EEEiEEEEEENS2_ILi4096EEENS1_IJiNS2_ILi8192EEEEEEEEEEEDaRKT_ENKUlRKT_E_clISA_EEDaSH_,@function
        .size           $_ZN7cutlass13device_kernelIN5flash19enable_sm80_to_sm89INS1_16FlashAttnBwdSm80INS1_25CollectiveMainloopBwdSm80ILi2ELi2EN4cute5tupleIJNS5_1CILi128EEES8_NS7_ILi64EEEEEENS_10bfloat16_tEfNS_4arch4Sm80ELb1ELb0ELb1ELb1ELb0ELb0ELb0ELb0ELi2ELi4ELi4ELi4ELb0EEENS1_21CollectiveEpilogueBwdISA_SB_SD_Li256ELb1ELb0ELi2EEENS1_25SingleTileBwdLPTSchedulerILb1ELi128ELb0EEEEEEEEEvNT_6ParamsE$_ZZN4cute7flattenINS_5tupleIJNS1_IJNS_1CILi0EEENS1_IJNS2_ILi1EEENS2_ILi512EEEiEEEEEENS2_ILi4096EEENS1_IJiNS2_ILi8192EEEEEEEEEEEDaRKT_ENKUlRKT_E_clISA_EEDaSH_,($_ZN7cutlass13device_kernelIN5flash19enable_sm80_to_sm89INS1_16FlashAttnBwdSm80INS1_25CollectiveMainloopBwdSm80ILi2ELi2EN4cute5tupleIJNS5_1CILi128EEES8_NS7_ILi64EEEEEENS_10bfloat16_tEfNS_4arch4Sm80ELb1ELb0ELb1ELb1ELb0ELb0ELb0ELb0ELi2ELi4ELi4ELi4ELb0EEENS1_21CollectiveEpilogueBwdISA_SB_SD_Li256ELb1ELb0ELi2EEENS1_25SingleTileBwdLPTSchedulerILb1ELi128ELb0EEEEEEEEEvNT_6ParamsE$_ZZN4cute7flattenINS_5tupleIJNS_1CILi1EEENS1_IJNS2_ILi8EEEiiEEENS2_ILi64EEENS1_IJiNS2_ILi144EEENS2_ILi288EEEEEENS2_ILi512EEEEEEEEDaRKT_ENKUlRKT_E_clIS5_EEDaSH_ - $_ZN7cutlass13device_kernelIN5flash19enable_sm80_to_sm89INS1_16FlashAttnBwdSm80INS1_25CollectiveMainloopBwdSm80ILi2ELi2EN4cute5tupleIJNS5_1CILi128EEES8_NS7_ILi64EEEEEENS_10bfloat16_tEfNS_4arch4Sm80ELb1ELb0ELb1ELb1ELb0ELb0ELb0ELb0ELi2ELi4ELi4ELi4ELb0EEENS1_21CollectiveEpilogueBwdISA_SB_SD_Li256ELb1ELb0ELi2EEENS1_25SingleTileBwdLPTSchedulerILb1ELi128ELb0EEEEEEEEEvNT_6ParamsE$_ZZN4cute7flattenINS_5tupleIJNS1_IJNS_1CILi0EEENS1_IJNS2_ILi1EEENS2_ILi512EEEiEEEEEENS2_ILi4096EEENS1_IJiNS2_ILi8192EEEEEEEEEEEDaRKT_ENKUlRKT_E_clISA_EEDaSH_)
$_ZN7cutlass13device_kernelIN5flash19enable_sm80_to_sm89INS1_16FlashAttnBwdSm80INS1_25CollectiveMainloopBwdSm80ILi2ELi2EN4cute5tupleIJNS5_1CILi128EEES8_NS7_ILi64EEEEEENS_10bfloat16_tEfNS_4arch4Sm80ELb1ELb0ELb1ELb1ELb0ELb0ELb0ELb0ELi2ELi4ELi4ELi4ELb0EEENS1_21CollectiveEpilogueBwdISA_SB_SD_Li256ELb1ELb0ELi2EEENS1_25SingleTileBwdLPTSchedulerILb1ELi128ELb0EEEEEEEEEvNT_6ParamsE$_ZZN4cute7flattenINS_5tupleIJNS1_IJNS_1CILi0EEENS1_IJNS2_ILi1EEENS2_ILi512EEEiEEEEEENS2_ILi4096EEENS1_IJiNS2_ILi8192EEEEEEEEEEEDaRKT_ENKUlRKT_E_clISA_EEDaSH_:
[----:B------:R-:W-:Y:S02]  /*10930*/  MOV R8, R2 ;  /* 0x0000000200087202 */ /* 0x000fe40000000f00 */
[----:B------:R-:W-:-:S04]  /*10940*/  MOV R9, 0x0 ;  /* 0x0000000000097802 */ /* 0x000fc80000000f00 */
[----:B------:R-:W-:Y:S05]  /*10950*/  RET.REL.NODEC R8 `(_ZN7cutlass13device_kernelIN5flash19enable_sm80_to_sm89INS1_16FlashAttnBwdSm80INS1_25CollectiveMainloopBwdSm80ILi2ELi2EN4cute5tupleIJNS5_1CILi128EEES8_NS7_ILi64EEEEEENS_10bfloat16_tEfNS_4arch4Sm80ELb1ELb0ELb1ELb1ELb0ELb0ELb0ELb0ELi2ELi4ELi4ELi4ELb0EEENS1_21CollectiveEpilogueBwdISA_SB_SD_Li256ELb1ELb0ELi2EEENS1_25SingleTileBwdLPTSchedulerILb1ELi128ELb0EEEEEEEEEvNT_6ParamsE) ;  /* 0xfffef6a008007950 */ /* 0x000fea0003c3ffff */
        .type           $_ZN7cutlass13device_kernelIN5flash19enable_sm80_to_sm89INS1_16FlashAttnBwdSm80INS1_25CollectiveMainloopBwdSm80ILi2ELi2EN4cute5tupleIJNS5_1CILi128EEES8_NS7_ILi64EEEEEENS_10bfloat16_tEfNS_4arch4Sm80ELb1ELb0ELb1ELb1ELb0ELb0ELb0ELb0ELi2ELi4ELi4ELi4ELb0EEENS1_21CollectiveEpilogueBwdISA_SB_SD_Li256ELb1ELb0ELi2EEENS1_25SingleTileBwdLPTSchedulerILb1ELi128ELb0EEEEEEEEEvNT_6ParamsE$_ZZN4cute7flattenINS_5tupleIJNS_1CILi1EEENS1_IJNS2_ILi8EEEiiEEENS2_ILi64EEENS1_IJiNS2_ILi144EEENS2_ILi288EEEEEENS2_ILi512EEEEEEEEDaRKT_ENKUlRKT_E_clIS5_EEDaSH_,@function
        .size           $_ZN7cutlass13device_kernelIN5flash19enable_sm80_to_sm89INS1_16FlashAttnBwdSm80INS1_25CollectiveMainloopBwdSm80ILi2ELi2EN4cute5tupleIJNS5_1CILi128EEES8_NS7_ILi64EEEEEENS_10bfloat16_tEfNS_4arch4Sm80ELb1ELb0ELb1ELb1ELb0ELb0ELb0ELb0ELi2ELi4ELi4ELi4ELb0EEENS1_21CollectiveEpilogueBwdISA_SB_SD_Li256ELb1ELb0ELi2EEENS1_25SingleTileBwdLPTSchedulerILb1ELi128ELb0EEEEEEEEEvNT_6ParamsE$_ZZN4cute7flattenINS_5tupleIJNS_1CILi1EEENS1_IJNS2_ILi8EEEiiEEENS2_ILi64EEENS1_IJiNS2_ILi144EEENS2_ILi288EEEEEENS2_ILi512EEEEEEEEDaRKT_ENKUlRKT_E_clIS5_EEDaSH_,($_ZN7cutlass13device_kernelIN5flash19enable_sm80_to_sm89INS1_16FlashAttnBwdSm80INS1_25CollectiveMainloopBwdSm80ILi2ELi2EN4cute5tupleIJNS5_1CILi128EEES8_NS7_ILi64EEEEEENS_10bfloat16_tEfNS_4arch4Sm80ELb1ELb0ELb1ELb1ELb0ELb0ELb0ELb0ELi2ELi4ELi4ELi4ELb0EEENS1_21CollectiveEpilogueBwdISA_SB_SD_Li256ELb1ELb0ELi2EEENS1_25SingleTileBwdLPTSchedulerILb1ELi128ELb0EEEEEEEEEvNT_6ParamsE$_ZZN4cute7flattenINS_5tupleIJNS_1CILi1EEENS1_IJNS2_ILi8EEEiiEEENS2_ILi64EEENS1_IJiNS2_ILi144EEENS2_ILi288EEEEEENS2_ILi512EEEEEEEEDaRKT_ENKUlRKT_E_clIS9_EEDaSH_ - $_ZN7cutlass13device_kernelIN5flash19enable_sm80_to_sm89INS1_16FlashAttnBwdSm80INS1_25CollectiveMainloopBwdSm80ILi2ELi2EN4cute5tupleIJNS5_1CILi128EEES8_NS7_ILi64EEEEEENS_10bfloat16_tEfNS_4arch4Sm80ELb1ELb0ELb1ELb1ELb0ELb0ELb0ELb0ELi2ELi4ELi4ELi4ELb0EEENS1_21CollectiveEpilogueBwdISA_SB_SD_Li256ELb1ELb0ELi2EEENS1_25SingleTileBwdLPTSchedulerILb1ELi128ELb0EEEEEEEEEvNT_6ParamsE$_ZZN4cute7flattenINS_5tupleIJNS_1CILi1EEENS1_IJNS2_ILi8EEEiiEEENS2_ILi64EEENS1_IJiNS2_ILi144EEENS2_ILi288EEEEEENS2_ILi512EEEEEEEEDaRKT_ENKUlRKT_E_clIS5_EEDaSH_)
$_ZN7cutlass13device_kernelIN5flash19enable_sm80_to_sm89INS1_16FlashAttnBwdSm80INS1_25CollectiveMainloopBwdSm80ILi2ELi2EN4cute5tupleIJNS5_1CILi128EEES8_NS7_ILi64EEEEEENS_10bfloat16_tEfNS_4arch4Sm80ELb1ELb0ELb1ELb1ELb0ELb0ELb0ELb0ELi2ELi4ELi4ELi4ELb0EEENS1_21CollectiveEpilogueBwdISA_SB_SD_Li256ELb1ELb0ELi2EEENS1_25SingleTileBwdLPTSchedulerILb1ELi128ELb0EEEEEEEEEvNT_6ParamsE$_ZZN4cute7flattenINS_5tupleIJNS_1CILi1EEENS1_IJNS2_ILi8EEEiiEEENS2_ILi64EEENS1_IJiNS2_ILi144EEENS2_ILi288EEEEEENS2_ILi512EEEEEEEEDaRKT_ENKUlRKT_E_clIS5_EEDaSH_:
[----:B------:R-:W-:-:S04]  /*10960*/  MOV R5, 0x0 ;  /* 0x0000000000057802 */ /* 0x000fc80000000f00 */
[----:B------:R-:W-:Y:S05]  /*10970*/  RET.REL.NODEC R4 `(_ZN7cutlass13device_kernelIN5flash19enable_sm80_to_sm89INS1_16FlashAttnBwdSm80INS1_25CollectiveMainloopBwdSm80ILi2ELi2EN4cute5tupleIJNS5_1CILi128EEES8_NS7_ILi64EEEEEENS_10bfloat16_tEfNS_4arch4Sm80ELb1ELb0ELb1ELb1ELb0ELb0ELb0ELb0ELi2ELi4ELi4ELi4ELb0EEENS1_21CollectiveEpilogueBwdISA_SB_SD_Li256ELb1ELb0ELi2EEENS1_25SingleTileBwdLPTSchedulerILb1ELi128ELb0EEEEEEEEEvNT_6ParamsE) ;  /* 0xfffef68004007950 */ /* 0x000fea0003c3ffff */
        .type           $_ZN7cutlass13device_kernelIN5flash19enable_sm80_to_sm89INS1_16FlashAttnBwdSm80INS1_25CollectiveMainloopBwdSm80ILi2ELi2EN4cute5tupleIJNS5_1CILi128EEES8_NS7_ILi64EEEEEENS_10bfloat16_tEfNS_4arch4Sm80ELb1ELb0ELb1ELb1ELb0ELb0ELb0ELb0ELi2ELi4ELi4ELi4ELb0EEENS1_21CollectiveEpilogueBwdISA_SB_SD_Li256ELb1ELb0ELi2EEENS1_25SingleTileBwdLPTSchedulerILb1ELi128ELb0EEEEEEEEEvNT_6ParamsE$_ZZN4cute7flattenINS_5tupleIJNS_1CILi1EEENS1_IJNS2_ILi8EEEiiEEENS2_ILi64EEENS1_IJiNS2_ILi144EEENS2_ILi288EEEEEENS2_ILi512EEEEEEEEDaRKT_ENKUlRKT_E_clIS9_EEDaSH_,@function
        .size           $_ZN7cutlass13device_kernelIN5flash19enable_sm80_to_sm89INS1_16FlashAttnBwdSm80INS1_25CollectiveMainloopBwdSm80ILi2ELi2EN4cute5tupleIJNS5_1CILi128EEES8_NS7_ILi64EEEEEENS_10bfloat16_tEfNS_4arch4Sm80ELb1ELb0ELb1ELb1ELb0ELb0ELb0ELb0ELi2ELi4ELi4ELi4ELb0EEENS1_21CollectiveEpilogueBwdISA_SB_SD_Li256ELb1ELb0ELi2EEENS1_25SingleTileBwdLPTSchedulerILb1ELi128ELb0EEEEEEEEEvNT_6ParamsE$_ZZN4cute7flattenINS_5tupleIJNS_1CILi1EEENS1_IJNS2_ILi8EEEiiEEENS2_ILi64EEENS1_IJiNS2_ILi144EEENS2_ILi288EEEEEENS2_ILi512EEEEEEEEDaRKT_ENKUlRKT_E_clIS9_EEDaSH_,($_ZN7cutlass13device_kernelIN5flash19enable_sm80_to_sm89INS1_16FlashAttnBwdSm80INS1_25CollectiveMainloopBwdSm80ILi2ELi2EN4cute5tupleIJNS5_1CILi128EEES8_NS7_ILi64EEEEEENS_10bfloat16_tEfNS_4arch4Sm80ELb1ELb0ELb1ELb1ELb0ELb0ELb0ELb0ELi2ELi4ELi4ELi4ELb0EEENS1_21CollectiveEpilogueBwdISA_SB_SD_Li256ELb1ELb0ELi2EEENS1_25SingleTileBwdLPTSchedulerILb1ELi128ELb0EEEEEEEEEvNT_6ParamsE$_ZZN4cute7flattenINS_5tupleIJNS_1CILi1EEENS1_IJiiiEEENS2_ILi64EEENS1_IJNS2_ILi72EEENS2_ILi144EEENS2_ILi288EEEEEENS2_ILi512EEEEEEEEDaRKT_ENKUlRKT_E_clIS4_EEDaSH_ - $_ZN7cutlass13device_kernelIN5flash19enable_sm80_to_sm89INS1_16FlashAttnBwdSm80INS1_25CollectiveMainloopBwdSm80ILi2ELi2EN4cute5tupleIJNS5_1CILi128EEES8_NS7_ILi64EEEEEENS_10bfloat16_tEfNS_4arch4Sm80ELb1ELb0ELb1ELb1ELb0ELb0ELb0ELb0ELi2ELi4ELi4ELi4ELb0EEENS1_21CollectiveEpilogueBwdISA_SB_SD_Li256ELb1ELb0ELi2EEENS1_25SingleTileBwdLPTSchedulerILb1ELi128ELb0EEEEEEEEEvNT_6ParamsE$_ZZN4cute7flattenINS_5tupleIJNS_1CILi1EEENS1_IJNS2_ILi8EEEiiEEENS2_ILi64EEENS1_IJiNS2_ILi144EEENS2_ILi288EEEEEENS2_ILi512EEEEEEEEDaRKT_ENKUlRKT_E_clIS9_EEDaSH_)
$_ZN7cutlass13device_kernelIN5flash19enable_sm80_to_sm89INS1_16FlashAttnBwdSm80INS1_25CollectiveMainloopBwdSm80ILi2ELi2EN4cute5tupleIJNS5_1CILi128EEES8_NS7_ILi64EEEEEENS_10bfloat16_tEfNS_4arch4Sm80ELb1ELb0ELb1ELb1ELb0ELb0ELb0ELb0ELi2ELi4ELi4ELi4ELb0EEENS1_21CollectiveEpilogueBwdISA_SB_SD_Li256ELb1ELb0ELi2EEENS1_25SingleTileBwdLPTSchedulerILb1ELi128ELb0EEEEEEEEEvNT_6ParamsE$_ZZN4cute7flattenINS_5tupleIJNS_1CILi1EEENS1_IJNS2_ILi8EEEiiEEENS2_ILi64EEENS1_IJiNS2_ILi144EEENS2_ILi288EEEEEENS2_ILi512EEEEEEEEDaRKT_ENKUlRKT_E_clIS9_EEDaSH_:
[----:B------:R-:W-:Y:S02]  /*10980*/  MOV R2, R5 ;  /* 0x0000000500027202 */ /* 0x000fe40000000f00 */
[----:B------:R-:W-:-:S04]  /*10990*/  MOV R5, 0x0 ;  /* 0x0000000000057802 */ /* 0x000fc80000000f00 */
[----:B------:R-:W-:Y:S05]  /*109a0*/  RET.REL.NODEC R4 `(_ZN7cutlass13device_kernelIN5flash19enable_sm80_to_sm89INS1_16FlashAttnBwdSm80INS1_25CollectiveMainloopBwdSm80ILi2ELi2EN4cute5tupleIJNS5_1CILi128EEES8_NS7_ILi64EEEEEENS_10bfloat16_tEfNS_4arch4Sm80ELb1ELb0ELb1ELb1ELb0ELb0ELb0ELb0ELi2ELi4ELi4ELi4ELb0EEENS1_21CollectiveEpilogueBwdISA_SB_SD_Li256ELb1ELb0ELi2EEENS1_25SingleTileBwdLPTSchedulerILb1ELi128ELb0EEEEEEEEEvNT_6ParamsE) ;  /* 0xfffef65004007950 */ /* 0x000fea0003c3ffff */
        .type           $_ZN7cutlass13device_kernelIN5flash19enable_sm80_to_sm89INS1_16FlashAttnBwdSm80INS1_25CollectiveMainloopBwdSm80ILi2ELi2EN4cute5tupleIJNS5_1CILi128EEES8_NS7_ILi64EEEEEENS_10bfloat16_tEfNS_4arch4Sm80ELb1ELb0ELb1ELb1ELb0ELb0ELb0ELb0ELi2ELi4ELi4ELi4ELb0EEENS1_21CollectiveEpilogueBwdISA_SB_SD_Li256ELb1ELb0ELi2EEENS1_25SingleTileBwdLPTSchedulerILb1ELi128ELb0EEEEEEEEEvNT_6ParamsE$_ZZN4cute7flattenINS_5tupleIJNS_1CILi1EEENS1_IJiiiEEENS2_ILi64EEENS1_IJNS2_ILi72EEENS2_ILi144EEENS2_ILi288EEEEEENS2_ILi512EEEEEEEEDaRKT_ENKUlRKT_E_clIS4_EEDaSH_,@function
        .size           $_ZN7cutlass13device_kernelIN5flash19enable_sm80_to_sm89INS1_16FlashAttnBwdSm80INS1_25CollectiveMainloopBwdSm80ILi2ELi2EN4cute5tupleIJNS5_1CILi128EEES8_NS7_ILi64EEEEEENS_10bfloat16_tEfNS_4arch4Sm80ELb1ELb0ELb1ELb1ELb0ELb0ELb0ELb0ELi2ELi4ELi4ELi4ELb0EEENS1_21CollectiveEpilogueBwdISA_SB_SD_Li256ELb1ELb0ELi2EEENS1_25SingleTileBwdLPTSchedulerILb1ELi128ELb0EEEEEEEEEvNT_6ParamsE$_ZZN4cute7flattenINS_5tupleIJNS_1CILi1EEENS1_IJiiiEEENS2_ILi64EEENS1_IJNS2_ILi72EEENS2_ILi144EEENS2_ILi288EEEEEENS2_ILi512EEEEEEEEDaRKT_ENKUlRKT_E_clIS4_EEDaSH_,($_ZN7cutlass13device_kernelIN5flash19enable_sm80_to_sm89INS1_16FlashAttnBwdSm80INS1_25CollectiveMainloopBwdSm80ILi2ELi2EN4cute5tupleIJNS5_1CILi128EEES8_NS7_ILi64EEEEEENS_10bfloat16_tEfNS_4arch4Sm80ELb1ELb0ELb1ELb1ELb0ELb0ELb0ELb0ELi2ELi4ELi4ELi4ELb0EEENS1_21CollectiveEpilogueBwdISA_SB_SD_Li256ELb1ELb0ELi2EEENS1_25SingleTileBwdLPTSchedulerILb1ELi128ELb0EEEEEEEEEvNT_6ParamsE$_ZZN4cute7idx2crdINS_5tupleIJiiNS_1CILi0EEEEEENS1_IJNS1_IJNS2_ILi4EEENS2_ILi8EEEEEENS2_ILi2EEENS2_ILi1EEEEEEEEDaRKT_RKT0_ENKUlRKT_RKT0_E_clIiS7_EEDaSJ_SM_ - $_ZN7cutlass13device_kernelIN5flash19enable_sm80_to_sm89INS1_16FlashAttnBwdSm80INS1_25CollectiveMainloopBwdSm80ILi2ELi2EN4cute5tupleIJNS5_1CILi128EEES8_NS7_ILi64EEEEEENS_10bfloat16_tEfNS_4arch4Sm80ELb1ELb0ELb1ELb1ELb0ELb0ELb0ELb0ELi2ELi4ELi4ELi4ELb0EEENS1_21CollectiveEpilogueBwdISA_SB_SD_Li256ELb1ELb0ELi2EEENS1_25SingleTileBwdLPTSchedulerILb1ELi128ELb0EEEEEEEEEvNT_6ParamsE$_ZZN4cute7flattenINS_5tupleIJNS_1CILi1EEENS1_IJiiiEEENS2_ILi64EEENS1_IJNS2_ILi72EEENS2_ILi144EEENS2_ILi288EEEEEENS2_ILi512EEEEEEEEDaRKT_ENKUlRKT_E_clIS4_EEDaSH_)
$_ZN7cutlass13device_kernelIN5flash19enable_sm80_to_sm89INS1_16FlashAttnBwdSm80INS1_25CollectiveMainloopBwdSm80ILi2ELi2EN4cute5tupleIJNS5_1CILi128EEES8_NS7_ILi64EEEEEENS_10bfloat16_tEfNS_4arch4Sm80ELb1ELb0ELb1ELb1ELb0ELb0ELb0ELb0ELi2ELi4ELi4ELi4ELb0EEENS1_21CollectiveEpilogueBwdISA_SB_SD_Li256ELb1ELb0ELi2EEENS1_25SingleTileBwdLPTSchedulerILb1ELi128ELb0EEEEEEEEEvNT_6ParamsE$_ZZN4cute7flattenINS_5tupleIJNS_1CILi1EEENS1_IJiiiEEENS2_ILi64EEENS1_IJNS2_ILi72EEENS2_ILi144EEENS2_ILi288EEEEEENS2_ILi512EEEEEEEEDaRKT_ENKUlRKT_E_clIS4_EEDaSH_:
[----:B------:R-:W-:Y:S02]  /*109b0*/  MOV R8, R4 ;  /* 0x0000000400087202 */ /* 0x000fe40000000f00 */
[----:B------:R-:W-:-:S04]  /*109c0*/  MOV R9, 0x0 ;  /* 0x0000000000097802 */ /* 0x000fc80000000f00 */
[----:B------:R-:W-:Y:S05]  /*109d0*/  RET.REL.NODEC R8 `(_ZN7cutlass13device_kernelIN5flash19enable_sm80_to_sm89INS1_16FlashAttnBwdSm80INS1_25CollectiveMainloopBwdSm80ILi2ELi2EN4cute5tupleIJNS5_1CILi128EEES8_NS7_ILi64EEEEEENS_10bfloat16_tEfNS_4arch4Sm80ELb1ELb0ELb1ELb1ELb0ELb0ELb0ELb0ELi2ELi4ELi4ELi4ELb0EEENS1_21CollectiveEpilogueBwdISA_SB_SD_Li256ELb1ELb0ELi2EEENS1_25SingleTileBwdLPTSchedulerILb1ELi128ELb0EEEEEEEEEvNT_6ParamsE) ;  /* 0xfffef62008007950 */ /* 0x000fea0003c3ffff */
        .type           $_ZN7cutlass13device_kernelIN5flash19enable_sm80_to_sm89INS1_16FlashAttnBwdSm80INS1_25CollectiveMainloopBwdSm80ILi2ELi2EN4cute5tupleIJNS5_1CILi128EEES8_NS7_ILi64EEEEEENS_10bfloat16_tEfNS_4arch4Sm80ELb1ELb0ELb1ELb1ELb0ELb0ELb0ELb0ELi2ELi4ELi4ELi4ELb0EEENS1_21CollectiveEpilogueBwdISA_SB_SD_Li256ELb1ELb0ELi2EEENS1_25SingleTileBwdLPTSchedulerILb1ELi128ELb0EEEEEEEEEvNT_6ParamsE$_ZZN4cute7idx2crdINS_5tupleIJiiNS_1CILi0EEEEEENS1_IJNS1_IJNS2_ILi4EEENS2_ILi8EEEEEENS2_ILi2EEENS2_ILi1EEEEEEEEDaRKT_RKT0_ENKUlRKT_RKT0_E_clIiS7_EEDaSJ_SM_,@function
        .size           $_ZN7cutlass13device_kernelIN5flash19enable_sm80_to_sm89INS1_16FlashAttnBwdSm80INS1_25CollectiveMainloopBwdSm80ILi2ELi2EN4cute5tupleIJNS5_1CILi128EEES8_NS7_ILi64EEEEEENS_10bfloat16_tEfNS_4arch4Sm80ELb1ELb0ELb1ELb1ELb0ELb0ELb0ELb0ELi2ELi4ELi4ELi4ELb0EEENS1_21CollectiveEpilogueBwdISA_SB_SD_Li256ELb1ELb0ELi2EEENS1_25SingleTileBwdLPTSchedulerILb1ELi128ELb0EEEEEEEEEvNT_6ParamsE$_ZZN4cute7idx2crdINS_5tupleIJiiNS_1CILi0EEEEEENS1_IJNS1_IJNS2_ILi4EEENS2_ILi8EEEEEENS2_ILi2EEENS2_ILi1EEEEEEEEDaRKT_RKT0_ENKUlRKT_RKT0_E_clIiS7_EEDaSJ_SM_,($_ZN7cutlass13device_kernelIN5flash19enable_sm80_to_sm89INS1_16FlashAttnBwdSm80INS1_25CollectiveMainloopBwdSm80ILi2ELi2EN4cute5tupleIJNS5_1CILi128EEES8_NS7_ILi64EEEEEENS_10bfloat16_tEfNS_4arch4Sm80ELb1ELb0ELb1ELb1ELb0ELb0ELb0ELb0ELi2ELi4ELi4ELi4ELb0EEENS1_21CollectiveEpilogueBwdISA_SB_SD_Li256ELb1ELb0ELi2EEENS1_25SingleTileBwdLPTSchedulerILb1ELi128ELb0EEEEEEEEEvNT_6ParamsE$_ZZN4cute7idx2crdINS_5tupleIJiiNS_1CILi0EEEEEENS1_IJNS1_IJNS2_ILi4EEENS2_ILi8EEEEEENS2_ILi2EEENS2_ILi1EEEEEEEEDaRKT_RKT0_ENKUlRKT_RKT0_E_clIiS8_EEDaSJ_SM_ - $_ZN7cutlass13device_kernelIN5flash19enable_sm80_to_sm89INS1_16FlashAttnBwdSm80INS1_25CollectiveMainloopBwdSm80ILi2ELi2EN4cute5tupleIJNS5_1CILi128EEES8_NS7_ILi64EEEEEENS_10bfloat16_tEfNS_4arch4Sm80ELb1ELb0ELb1ELb1ELb0ELb0ELb0ELb0ELi2ELi4ELi4ELi4ELb0EEENS1_21CollectiveEpilogueBwdISA_SB_SD_Li256ELb1ELb0ELi2EEENS1_25SingleTileBwdLPTSchedulerILb1ELi128ELb0EEEEEEEEEvNT_6ParamsE$_ZZN4cute7idx2crdINS_5tupleIJiiNS_1CILi0EEEEEENS1_IJNS1_IJNS2_ILi4EEENS2_ILi8EEEEEENS2_ILi2EEENS2_ILi1EEEEEEEEDaRKT_RKT0_ENKUlRKT_RKT0_E_clIiS7_EEDaSJ_SM_)
$_ZN7cutlass13device_kernelIN5flash19enable_sm80_to_sm89INS1_16FlashAttnBwdSm80INS1_25CollectiveMainloopBwdSm80ILi2ELi2EN4cute5tupleIJNS5_1CILi128EEES8_NS7_ILi64EEEEEENS_10bfloat16_tEfNS_4arch4Sm80ELb1ELb0ELb1ELb1ELb0ELb0ELb0ELb0ELi2ELi4ELi4ELi4ELb0EEENS1_21CollectiveEpilogueBwdISA_SB_SD_Li256ELb1ELb0ELi2EEENS1_25SingleTileBwdLPTSchedulerILb1ELi128ELb0EEEEEEEEEvNT_6ParamsE$_ZZN4cute7idx2crdINS_5tupleIJiiNS_1CILi0EEEEEENS1_IJNS1_IJNS2_ILi4EEENS2_ILi8EEEEEENS2_ILi2EEENS2_ILi1EEEEEEEEDaRKT_RKT0_ENKUlRKT_RKT0_E_clIiS7_EEDaSJ_SM_:
        /* <DEDUP_REMOVED lines=10> */
[----:B------:R-:W-:Y:S05]  /*10a80*/  CALL.REL.NOINC `($_ZN7cutlass13device_kernelIN5flash19enable_sm80_to_sm89INS1_16FlashAttnBwdSm80INS1_25CollectiveMainloopBwdSm80ILi2ELi2EN4cute5tupleIJNS5_1CILi128EEES8_NS7_ILi64EEEEEENS_10bfloat16_tEfNS_4arch4Sm80ELb1ELb0ELb1ELb1ELb0ELb0ELb0ELb0ELi2ELi4ELi4ELi4ELb0EEENS1_21CollectiveEpilogueBwdISA_SB_SD_Li256ELb1ELb0ELi2EEENS1_25SingleTileBwdLPTSchedulerILb1ELi128ELb0EEEEEEEEEvNT_6ParamsE$_ZN4cute5tupleIJiEEC2ERKi) ;  /* 0xffffbd6000007944 */ /* 0x000fea0003c3ffff */
[----:B------:R1:W5:Y:S01]  /*10a90*/  LDL R73, [R1+0x1680] ;  /* 0x0016800001497983 */ /* 0x0003620000100800 */
[----:B------:R-:W-:Y:S01]  /*10aa0*/  IMAD.MOV.U32 R3, RZ, RZ, R13 ;  /* 0x000000ffff037224 */ /* 0x000fe200078e000d */
[----:B------:R-:W-:-:S02]  /*10ab0*/  MOV R2, R11 ;  /* 0x0000000b00027202 */ /* 0x000fc40000000f00 */
[----:B------:R-:W-:Y:S02]  /*10ac0*/  MOV R10, 0x10ae0 ;  /* 0x00010ae0000a7802 */ /* 0x000fe40000000f00 */
[----:B-1---5:R-:W-:Y:S05]  /*10ad0*/  CALL.REL.NOINC `($_ZN7cutlass13device_kernelIN5flash19enable_sm80_to_sm89INS1_16FlashAttnBwdSm80INS1_25CollectiveMainloopBwdSm80ILi2ELi2EN4cute5tupleIJNS5_1CILi128EEES8_NS7_ILi64EEEEEENS_10bfloat16_tEfNS_4arch4Sm80ELb1ELb0ELb1ELb1ELb0ELb0ELb0ELb0ELi2ELi4ELi4ELi4ELb0EEENS1_21CollectiveEpilogueBwdISA_SB_SD_Li256ELb1ELb0ELi2EEENS1_25SingleTileBwdLPTSchedulerILb1ELi128ELb0EEEEEEEEEvNT_6ParamsE$_ZN4cute5tupleIJiEEC2ERKi) ;  /* 0xffffbd1000007944 */ /* 0x022fea0003c3ffff */
[----:B------:R1:W5:Y:S01]  /*10ae0*/  LDL R13, [R1+0x1680] ;  /* 0x00168000010d7983 */ /* 0x0003620000100800 */
[----:B------:R-:W-:Y:S01]  /*10af0*/  IMAD.MOV.U32 R3, RZ, RZ, R73 ;  /* 0x000000ffff037224 */ /* 0x000fe200078e0049 */
[----:B------:R-:W-:Y:S02]  /*10b00*/  MOV R2, R6 ;  /* 0x0000000600027202 */ /* 0x000fe40000000f00 */
[----:B------:R-:W-:Y:S02]  /*10b10*/  MOV R10, 0x10b30 ;  /* 0x00010b30000a7802 */ /* 0x000fe40000000f00 */
[----:B-1---5:R-:W-:Y:S05]  /*10b20*/  CALL.REL.NOINC `($_ZN7cutlass13device_kernelIN5flash19enable_sm80_to_sm89INS1_16FlashAttnBwdSm80INS1_25CollectiveMainloopBwdSm80ILi2ELi2EN4cute5tupleIJNS5_1CILi128EEES8_NS7_ILi64EEEEEENS_10bfloat16_tEfNS_4arch4Sm80ELb1ELb0ELb1ELb1ELb0ELb0ELb0ELb0ELi2ELi4ELi4ELi4ELb0EEENS1_21CollectiveEpilogueBwdISA_SB_SD_Li256ELb1ELb0ELi2EEENS1_25SingleTileBwdLPTSchedulerILb1ELi128ELb0EEEEEEEEEvNT_6ParamsE$_ZN4cute5tupleIJiEEC2ERKi) ;  /* 0xffffbcc000007944 */ /* 0x022fea0003c3ffff */
[----:B------:R1:W5:Y:S01]  /*10b30*/  LDL R3, [R1+0x1684] ;  /* 0x0016840001037983 */ /* 0x0003620000100800 */
[----:B------:R-:W-:Y:S02]  /*10b40*/  MOV R2, R11 ;  /* 0x0000000b00027202 */ /* 0x000fe40000000f00 */
[----:B------:R-:W-:Y:S02]  /*10b50*/  MOV R10, 0x10b70 ;  /* 0x00010b70000a7802 */ /* 0x000fe40000000f00 */
[----:B-1---5:R-:W-:Y:S05]  /*10b60*/  CALL.REL.NOINC `($_ZN7cutlass13device_kernelIN5flash19enable_sm80_to_sm89INS1_16FlashAttnBwdSm80INS1_25CollectiveMainloopBwdSm80ILi2ELi2EN4cute5tupleIJNS5_1CILi128EEES8_NS7_ILi64EEEEEENS_10bfloat16_tEfNS_4arch4Sm80ELb1ELb0ELb1ELb1ELb0ELb0ELb0ELb0ELi2ELi4ELi4ELi4ELb0EEENS1_21CollectiveEpilogueBwdISA_SB_SD_Li256ELb1ELb0ELi2EEENS1_25SingleTileBwdLPTSchedulerILb1ELi128ELb0EEEEEEEEEvNT_6ParamsE$_ZN4cute5tupleIJiEEC2ERKi) ;  /* 0xffffbc8000007944 */ /* 0x022fea0003c3ffff */
[----:B------:R1:W5:Y:S01]  /*10b70*/  LDL R73, [R1+0x1680] ;  /* 0x0016800001497983 */ /* 0x0003620000100800 */
[----:B------:R-:W-:Y:S01]  /*10b80*/  IMAD.MOV.U32 R2, RZ, RZ, R6 ;  /* 0x000000ffff027224 */ /* 0x000fe200078e0006 */
[----:B------:R-:W-:Y:S02]  /*10b90*/  MOV R3, R13 ;  /* 0x0000000d00037202 */ /* 0x000fe40000000f00 */
[----:B------:R-:W-:-:S02]  /*10ba0*/  MOV R10, 0x10bc0 ;  /* 0x00010bc0000a7802 */ /* 0x000fc40000000f00 */
[----:B-1---5:R-:W-:Y:S05]  /*10bb0*/  CALL.REL.NOINC `($_ZN7cutlass13device_kernelIN5flash19enable_sm80_to_sm89INS1_16FlashAttnBwdSm80INS1_25CollectiveMainloopBwdSm80ILi2ELi2EN4cute5tupleIJNS5_1CILi128EEES8_NS7_ILi64EEEEEENS_10bfloat16_tEfNS_4arch4Sm80ELb1ELb0ELb1ELb1ELb0ELb0ELb0ELb0ELi2ELi4ELi4ELi4ELb0EEENS1_21CollectiveEpilogueBwdISA_SB_SD_Li256ELb1ELb0ELi2EEENS1_25SingleTileBwdLPTSchedulerILb1ELi128ELb0EEEEEEEEEvNT_6ParamsE$_ZN4cute5tupleIJiEEC2ERKi) ;  /* 0xffffbc3000007944 */ /* 0x022fea0003c3ffff */
[----:B------:R1:W5:Y:S01]  /*10bc0*/  LDL R3, [R1+0x1684] ;  /* 0x0016840001037983 */ /* 0x0003620000100800 */
[----:B------:R-:W-:-:S03]  /*10bd0*/  MOV R6, 0x10bf0 ;  /* 0x00010bf000067802 */ /* 0x000fc60000000f00 */
[----:B-1---5:R-:W-:Y:S05]  /*10be0*/  CALL.REL.NOINC `($_ZN7cutlass13device_kernelIN5flash19enable_sm80_to_sm89INS1_16FlashAttnBwdSm80INS1_25CollectiveMainloopBwdSm80ILi2ELi2EN4cute5tupleIJNS5_1CILi128EEES8_NS7_ILi64EEEEEENS_10bfloat16_tEfNS_4arch4Sm80ELb1ELb0ELb1ELb1ELb0ELb0ELb0ELb0ELi2ELi4ELi4ELi4ELb0EEENS1_21CollectiveEpilogueBwdISA_SB_SD_Li256ELb1ELb0ELi2EEENS1_25SingleTileBwdLPTSchedulerILb1ELi128ELb0EEEEEEEEEvNT_6ParamsE$_ZN4cute5tupleIJNS_1CILi0EEEiEEC2ERKS2_RKi) ;  /* 0xffffbb1000007944 */ /* 0x022fea0003c3ffff */
[----:B------:R1:W5:Y:S01]  /*10bf0*/  LDL R74, [R1+0x1680] ;  /* 0x00168000014a7983 */ /* 0x0003620000100800 */
[----:B------:R-:W-:Y:S01]  /*10c00*/  IMAD.MOV.U32 R3, RZ, RZ, R73 ;  /* 0x000000ffff037224 */ /* 0x000fe200078e0049 */
[----:B------:R-:W-:-:S02]  /*10c10*/  MOV R2, R11 ;  /* 0x0000000b00027202 */ /* 0x000fc40000000f00 */
[----:B------:R-:W-:Y:S02]  /*10c20*/  MOV R6, 0x10c40 ;  /* 0x00010c4000067802 */ /* 0x000fe40000000f00 */
[----:B-1---5:R-:W-:Y:S05]  /*10c30*/  CALL.REL.NOINC `($_ZN7cutlass13device_kernelIN5flash19enable_sm80_to_sm89INS1_16FlashAttnBwdSm80INS1_25CollectiveMainloopBwdSm80ILi2ELi2EN4cute5tupleIJNS5_1CILi128EEES8_NS7_ILi64EEEEEENS_10bfloat16_tEfNS_4arch4Sm80ELb1ELb0ELb1ELb1ELb0ELb0ELb0ELb0ELi2ELi4ELi4ELi4ELb0EEENS1_21CollectiveEpilogueBwdISA_SB_SD_Li256ELb1ELb0ELi2EEENS1_25SingleTileBwdLPTSchedulerILb1ELi128ELb0EEEEEEEEEvNT_6ParamsE$_ZN4cute3eso3ESOILb0ELb1EJiNS_1CILi0EEEEEC2ERKiRKS3_) ;  /* 0xffff7f4000007944 */ /* 0x022fea0003c3ffff */
[----:B------:R2:W5:Y:S01]  /*10c40*/  LDL R10, [R1+0x1680] ;  /* 0x00168000010a7983 */ /* 0x0005620000100800 */
[----:B------:R-:W-:-:S03]  /*10c50*/  MOV R86, 0x10c80 ;  /* 0x00010c8000567802 */ /* 0x000fc60000000f00 */
[----:B------:R2:W-:Y:S04]  /*10c60*/  STL [R1+0x1680], R74 ;  /* 0x0016804a01007387 */ /* 0x0005e80000100800 */
[----:B-12--5:R-:W-:Y:S05]  /*10c70*/  CALL.REL.NOINC `($_ZN7cutlass13device_kernelIN5flash19enable_sm80_to_sm89INS1_16FlashAttnBwdSm80INS1_25CollectiveMainloopBwdSm80ILi2ELi2EN4cute5tupleIJNS5_1CILi128EEES8_NS7_ILi64EEEEEENS_10bfloat16_tEfNS_4arch4Sm80ELb1ELb0ELb1ELb1ELb0ELb0ELb0ELb0ELi2ELi4ELi4ELi4ELb0EEENS1_21CollectiveEpilogueBwdISA_SB_SD_Li256ELb1ELb0ELi2EEENS1_25SingleTileBwdLPTSchedulerILb1ELi128ELb0EEEEEEEEEvNT_6ParamsE$_ZZN4cuteplIJiEJNS_1CILi0EEEiEEEDaRKNS_15ArithmeticTupleIJDpT_EEERKNS3_IJDpT0_EEEENKUlDpRKT_E_clIJiiEEEDaSH_) ;  /* 0x00000e5000007944 */ /* 0x026fea0003c00000 */
[----:B-----5:R-:W-:Y:S02]  /*10c80*/  MOV R8, R2 ;  /* 0x0000000200087202 */ /* 0x020fe40000000f00 */
[----:B------:R-:W-:Y:S02]  /*10c90*/  MOV R2, 0x10cb0 ;  /* 0x00010cb000027802 */ /* 0x000fe40000000f00 */
[----:B-1----:R-:W-:Y:S05]  /*10ca0*/  CALL.REL.NOINC `($_ZN7cutlass13device_kernelIN5flash19enable_sm80_to_sm89INS1_16FlashAttnBwdSm80INS1_25CollectiveMainloopBwdSm80ILi2ELi2EN4cute5tupleIJNS5_1CILi128EEES8_NS7_ILi64EEEEEENS_10bfloat16_tEfNS_4arch4Sm80ELb1ELb0ELb1ELb1ELb0ELb0ELb0ELb0ELi2ELi4ELi4ELi4ELb0EEENS1_21CollectiveEpilogueBwdISA_SB_SD_Li256ELb1ELb0ELi2EEENS1_25SingleTileBwdLPTSchedulerILb1ELi128ELb0EEEEEEEEEvNT_6ParamsE$_ZZN4cute19as_arithmetic_tupleINS_15ArithmeticTupleIJiiEEEEEDaRKT_ENKUlRKT_E_clIiEEDaS8_) ;  /* 0xffffd1c000007944 */ /* 0x002fea0003c3ffff */
[----:B------:R-:W-:Y:S01]  /*10cb0*/  IMAD.MOV.U32 R8, RZ, RZ, R3 ;  /* 0x000000ffff087224 */ /* 0x000fe200078e0003 */
[----:B------:R-:W-:Y:S02]  /*10cc0*/  MOV R10, R6 ;  /* 0x00000006000a7202 */ /* 0x000fe40000000f00 */
[----:B------:R-:W-:Y:S02]  /*10cd0*/  MOV R2, 0x10cf0 ;  /* 0x00010cf000027802 */ /* 0x000fe40000000f00 */
[----:B------:R-:W-:Y:S05]  /*10ce0*/  CALL.REL.NOINC `($_ZN7cutlass13device_kernelIN5flash19enable_sm80_to_sm89INS1_16FlashAttnBwdSm80INS1_25CollectiveMainloopBwdSm80ILi2ELi2EN4cute5tupleIJNS5_1CILi128EEES8_NS7_ILi64EEEEEENS_10bfloat16_tEfNS_4arch4Sm80ELb1ELb0ELb1ELb1ELb0ELb0ELb0ELb0ELi2ELi4ELi4ELi4ELb0EEENS1_21CollectiveEpilogueBwdISA_SB_SD_Li256ELb1ELb0ELi2EEENS1_25SingleTileBwdLPTSchedulerILb1ELi128ELb0EEEEEEEEEvNT_6ParamsE$_ZZN4cute19as_arithmetic_tupleINS_15ArithmeticTupleIJiiEEEEEDaRKT_ENKUlRKT_E_clIiEEDaS8_) ;  /* 0xffffd18000007944 */ /* 0x000fea0003c3ffff */
[----:B------:R1:W-:Y:S01]  /*10cf0*/  STL [R1+0x1680], R6 ;  /* 0x0016800601007387 */ /* 0x0003e20000100800 */
[----:B------:R-:W-:-:S03]  /*10d00*/  MOV R86, 0x10d20 ;  /* 0x00010d2000567802 */ /* 0x000fc60000000f00 */
[----:B-1----:R-:W-:Y:S05]  /*10d10*/  CALL.REL.NOINC `($_ZN7cutlass13device_kernelIN5flash19enable_sm80_to_sm89INS1_16FlashAttnBwdSm80INS1_25CollectiveMainloopBwdSm80ILi2ELi2EN4cute5tupleIJNS5_1CILi128EEES8_NS7_ILi64EEEEEENS_10bfloat16_tEfNS_4arch4Sm80ELb1ELb0ELb1ELb1ELb0ELb0ELb0ELb0ELi2ELi4ELi4ELi4ELb0EEENS1_21CollectiveEpilogueBwdISA_SB_SD_Li256ELb1ELb0ELi2EEENS1_25SingleTileBwdLPTSchedulerILb1ELi128ELb0EEEEEEEEEvNT_6ParamsE$_ZZN4cute19as_arithmetic_tupleINS_15ArithmeticTupleIJiiEEEEEDaRKT_ENKUlDpRKT_E_clIJiiEEEDaS9_) ;  /* 0xffffd0d000007944 */ /* 0x002fea0003c3ffff */
[----:B-----5:R-:W-:Y:S02]  /*10d20*/  MOV R6, R2 ;  /* 0x0000000200067202 */ /* 0x020fe40000000f00 */
[----:B------:R-:W-:Y:S02]  /*10d30*/  MOV R2, 0x10d50 ;  /* 0x00010d5000027802 */ /* 0x000fe40000000f00 */
[----:B-1----:R-:W-:Y:S05]  /*10d40*/  CALL.REL.NOINC `($_ZN7cutlass13device_kernelIN5flash19enable_sm80_to_sm89INS1_16FlashAttnBwdSm80INS1_25CollectiveMainloopBwdSm80ILi2ELi2EN4cute5tupleIJNS5_1CILi128EEES8_NS7_ILi64EEEEEENS_10bfloat16_tEfNS_4arch4Sm80ELb1ELb0ELb1ELb1ELb0ELb0ELb0ELb0ELi2ELi4ELi4ELi4ELb0EEENS1_21CollectiveEpilogueBwdISA_SB_SD_Li256ELb1ELb0ELi2EEENS1_25SingleTileBwdLPTSchedulerILb1ELi128ELb0EEEEEEEEEvNT_6ParamsE$_ZZN4cute14transform_leafINS_15ArithmeticTupleIJiiEEENS_8identityEEEDaRKT_OT0_ENKUlRKT_E_clIiEEDaSB_) ;  /* 0xffffcee000007944 */ /* 0x002fea0003c3ffff */
[----:B------:R-:W-:Y:S01]  /*10d50*/  IMAD.MOV.U32 R6, RZ, RZ, R3 ;  /* 0x000000ffff067224 */ /* 0x000fe200078e0003 */
[----:B------:R-:W-:Y:S02]  /*10d60*/  MOV R10, R8 ;  /* 0x00000008000a7202 */ /* 0x000fe40000000f00 */
[----:B------:R-:W-:-:S02]  /*10d70*/  MOV R2, 0x10d90 ;  /* 0x00010d9000027802 */ /* 0x000fc40000000f00 */
[----:B------:R-:W-:Y:S05]  /*10d80*/  CALL.REL.NOINC `($_ZN7cutlass13device_kernelIN5flash19enable_sm80_to_sm89INS1_16FlashAttnBwdSm80INS1_25CollectiveMainloopBwdSm80ILi2ELi2EN4cute5tupleIJNS5_1CILi128EEES8_NS7_ILi64EEEEEENS_10bfloat16_tEfNS_4arch4Sm80ELb1ELb0ELb1ELb1ELb0ELb0ELb0ELb0ELi2ELi4ELi4ELi4ELb0EEENS1_21CollectiveEpilogueBwdISA_SB_SD_Li256ELb1ELb0ELi2EEENS1_25SingleTileBwdLPTSchedulerILb1ELi128ELb0EEEEEEEEEvNT_6ParamsE$_ZZN4cute14transform_leafINS_15ArithmeticTupleIJiiEEENS_8identityEEEDaRKT_OT0_ENKUlRKT_E_clIiEEDaSB_) ;  /* 0xffffcea000007944 */ /* 0x000fea0003c3ffff */
[----:B------:R1:W-:Y:S01]  /*10d90*/  STL [R1+0x1680], R8 ;  /* 0x0016800801007387 */ /* 0x0003e20000100800 */
[----:B------:R-:W-:-:S03]  /*10da0*/  MOV R6, 0x10dc0 ;  /* 0x00010dc000067802 */ /* 0x000fc60000000f00 */
[----:B-1----:R-:W-:Y:S05]  /*10db0*/  CALL.REL.NOINC `($_ZN7cutlass13device_kernelIN5flash19enable_sm80_to_sm89INS1_16FlashAttnBwdSm80INS1_25CollectiveMainloopBwdSm80ILi2ELi2EN4cute5tupleIJNS5_1CILi128EEES8_NS7_ILi64EEEEEENS_10bfloat16_tEfNS_4arch4Sm80ELb1ELb0ELb1ELb1ELb0ELb0ELb0ELb0ELi2ELi4ELi4ELi4ELb0EEENS1_21CollectiveEpilogueBwdISA_SB_SD_Li256ELb1ELb0ELi2EEENS1_25SingleTileBwdLPTSchedulerILb1ELi128ELb0EEEEEEEEEvNT_6ParamsE$_ZZN4cute9transformINS_15ArithmeticTupleIJiiEEEZNS_14transform_leafIS2_NS_8identityEEEDaRKT_OT0_EUlRKT_E_EEDaS7_S9_ENKUlDpSC_E_clIJiiEEEDaSE_) ;  /* 0x0000064000007944 */ /* 0x002fea0003c00000 */
[----:B------:R-:W-:Y:S02]  /*10dc0*/  MOV R73, 0x0 ;  /* 0x0000000000497802 */ /* 0x000fe40000000f00 */
[----:B-----5:R-:W-:-:S02]  /*10dd0*/  MOV R10, R2 ;  /* 0x00000002000a7202 */ /* 0x020fc40000000f00 */
[----:B------:R-:W-:Y:S01]  /*10de0*/  MOV R8, R3 ;  /* 0x0000000300087202 */ /* 0x000fe20000000f00 */
[----:B------:R-:W-:Y:S06]  /*10df0*/  RET.REL.NODEC R72 `(_ZN7cutlass13device_kernelIN5flash19enable_sm80_to_sm89INS1_16FlashAttnBwdSm80INS1_25CollectiveMainloopBwdSm80ILi2ELi2EN4cute5tupleIJNS5_1CILi128EEES8_NS7_ILi64EEEEEENS_10bfloat16_tEfNS_4arch4Sm80ELb1ELb0ELb1ELb1ELb0ELb0ELb0ELb0ELi2ELi4ELi4ELi4ELb0EEENS1_21CollectiveEpilogueBwdISA_SB_SD_Li256ELb1ELb0ELi2EEENS1_25SingleTileBwdLPTSchedulerILb1ELi128ELb0EEEEEEEEEvNT_6ParamsE) ;  /* 0xfffef20048007950 */ /* 0x000fec0003c3ffff */
        .type           $_ZN7cutlass13device_kernelIN5flash19enable_sm80_to_sm89INS1_16FlashAttnBwdSm80INS1_25CollectiveMainloopBwdSm80ILi2ELi2EN4cute5tupleIJNS5_1CILi128EEES8_NS7_ILi64EEEEEENS_10bfloat16_tEfNS_4arch4Sm80ELb1ELb0ELb1ELb1ELb0ELb0ELb0ELb0ELi2ELi4ELi4ELi4ELb0EEENS1_21CollectiveEpilogueBwdISA_SB_SD_Li256ELb1ELb0ELi2EEENS1_25SingleTileBwdLPTSchedulerILb1ELi128ELb0EEEEEEEEEvNT_6ParamsE$_ZZN4cute7idx2crdINS_5tupleIJiiNS_1CILi0EEEEEENS1_IJNS1_IJNS2_ILi4EEENS2_ILi8EEEEEENS2_ILi2EEENS2_ILi1EEEEEEEEDaRKT_RKT0_ENKUlRKT_RKT0_E_clIiS8_EEDaSJ_SM_,@function
        .size           $_ZN7cutlass13device_kernelIN5flash19enable_sm80_to_sm89INS1_16FlashAttnBwdSm80INS1_25CollectiveMainloopBwdSm80ILi2ELi2EN4cute5tupleIJNS5_1CILi128EEES8_NS7_ILi64EEEEEENS_10bfloat16_tEfNS_4arch4Sm80ELb1ELb0ELb1ELb1ELb0ELb0ELb0ELb0ELi2ELi4ELi4ELi4ELb0EEENS1_21CollectiveEpilogueBwdISA_SB_SD_Li256ELb1ELb0ELi2EEENS1_25SingleTileBwdLPTSchedulerILb1ELi128ELb0EEEEEEEEEvNT_6ParamsE$_ZZN4cute7idx2crdINS_5tupleIJiiNS_1CILi0EEEEEENS1_IJNS1_IJNS2_ILi4EEENS2_ILi8EEEEEENS2_ILi2EEENS2_ILi1EEEEEEEEDaRKT_RKT0_ENKUlRKT_RKT0_E_clIiS8_EEDaSJ_SM_,($_ZN7cutlass13device_kernelIN5flash19enable_sm80_to_sm89INS1_16FlashAttnBwdSm80INS1_25CollectiveMainloopBwdSm80ILi2ELi2EN4cute5tupleIJNS5_1CILi128EEES8_NS7_ILi64EEEEEENS_10bfloat16_tEfNS_4arch4Sm80ELb1ELb0ELb1ELb1ELb0ELb0ELb0ELb0ELi2ELi4ELi4ELi4ELb0EEENS1_21CollectiveEpilogueBwdISA_SB_SD_Li256ELb1ELb0ELi2EEENS1_25SingleTileBwdLPTSchedulerILb1ELi128ELb0EEEEEEEEEvNT_6ParamsE$_ZZN4cute7idx2crdINS_5tupleIJiiNS_1CILi0EEEEEENS1_IJNS1_IJNS2_ILi4EEENS2_ILi8EEEEEES5_NS2_ILi1EEEEEEEEDaRKT_RKT0_ENKUlRKT_RKT0_E_clIiS5_EEDaSI_SL_ - $_ZN7cutlass13device_kernelIN5flash19enable_sm80_to_sm89INS1_16FlashAttnBwdSm80INS1_25CollectiveMainloopBwdSm80ILi2ELi2EN4cute5tupleIJNS5_1CILi128EEES8_NS7_ILi64EEEEEENS_10bfloat16_tEfNS_4arch4Sm80ELb1ELb0ELb1ELb1ELb0ELb0ELb0ELb0ELi2ELi4ELi4ELi4ELb0EEENS1_21CollectiveEpilogueBwdISA_SB_SD_Li256ELb1ELb0ELi2EEENS1_25SingleTileBwdLPTSchedulerILb1ELi128ELb0EEEEEEEEEvNT_6ParamsE$_ZZN4cute7idx2crdINS_5tupleIJiiNS_1CILi0EEEEEENS1_IJNS1_IJNS2_ILi4EEENS2_ILi8EEEEEENS2_ILi2EEENS2_ILi1EEEEEEEEDaRKT_RKT0_ENKUlRKT_RKT0_E_clIiS8_EEDaSJ_SM_)
$_ZN7cutlass13device_kernelIN5flash19enable_sm80_to_sm89INS1_16FlashAttnBwdSm80INS1_25CollectiveMainloopBwdSm80ILi2ELi2EN4cute5tupleIJNS5_1CILi128EEES8_NS7_ILi64EEEEEENS_10bfloat16_tEfNS_4arch4Sm80ELb1ELb0ELb1ELb1ELb0ELb0ELb0ELb0ELi2ELi4ELi4ELi4ELb0EEENS1_21CollectiveEpilogueBwdISA_SB_SD_Li256ELb1ELb0ELi2EEENS1_25SingleTileBwdLPTSchedulerILb1ELi128ELb0EEEEEEEEEvNT_6ParamsE$_ZZN4cute7idx2crdINS_5tupleIJiiNS_1CILi0EEEEEENS1_IJNS1_IJNS2_ILi4EEENS2_ILi8EEEEEENS2_ILi2EEENS2_ILi1EEEEEEEEDaRKT_RKT0_ENKUlRKT_RKT0_E_clIiS8_EEDaSJ_SM_:
[----:B------:R-:W-:Y:S02]  /*10e00*/  MOV R3, 0x0 ;  /* 0x0000000000037802 */ /* 0x000fe40000000f00 */
[----:B------:R-:W-:Y:S02]  /*10e10*/  MOV R6, R5 ;  /* 0x0000000500067202 */ /* 0x000fe40000000f00 */
[----:B------:R-:W-:Y:S05]  /*10e20*/  RET.REL.NODEC R2 `(_ZN7cutlass13device_kernelIN5flash19enable_sm80_to_sm89INS1_16FlashAttnBwdSm80INS1_25CollectiveMainloopBwdSm80ILi2ELi2EN4cute5tupleIJNS5_1CILi128EEES8_NS7_ILi64EEEEEENS_10bfloat16_tEfNS_4arch4Sm80ELb1ELb0ELb1ELb1ELb0ELb0ELb0ELb0ELi2ELi4ELi4ELi4ELb0EEENS1_21CollectiveEpilogueBwdISA_SB_SD_Li256ELb1ELb0ELi2EEENS1_25SingleTileBwdLPTSchedulerILb1ELi128ELb0EEEEEEEEEvNT_6ParamsE) ;  /* 0xfffef1d002007950 */ /* 0x000fea0003c3ffff */
        .type           $_ZN7cutlass13device_kernelIN5flash19enable_sm80_to_sm89INS1_16FlashAttnBwdSm80INS1_25CollectiveMainloopBwdSm80ILi2ELi2EN4cute5tupleIJNS5_1CILi128EEES8_NS7_ILi64EEEEEENS_10bfloat16_tEfNS_4arch4Sm80ELb1ELb0ELb1ELb1ELb0ELb0ELb0ELb0ELi2ELi4ELi4ELi4ELb0EEENS1_21CollectiveEpilogueBwdISA_SB_SD_Li256ELb1ELb0ELi2EEENS1_25SingleTileBwdLPTSchedulerILb1ELi128ELb0EEEEEEEEEvNT_6ParamsE$_ZZN4cute7idx2crdINS_5tupleIJiiNS_1CILi0EEEEEENS1_IJNS1_IJNS2_ILi4EEENS2_ILi8EEEEEES5_NS2_ILi1EEEEEEEEDaRKT_RKT0_ENKUlRKT_RKT0_E_clIiS5_EEDaSI_SL_,@function
        .size           $_ZN7cutlass13device_kernelIN5flash19enable_sm80_to_sm89INS1_16FlashAttnBwdSm80INS1_25CollectiveMainloopBwdSm80ILi2ELi2EN4cute5tupleIJNS5_1CILi128EEES8_NS7_ILi64EEEEEENS_10bfloat16_tEfNS_4arch4Sm80ELb1ELb0ELb1ELb1ELb0ELb0ELb0ELb0ELi2ELi4ELi4ELi4ELb0EEENS1_21CollectiveEpilogueBwdISA_SB_SD_Li256ELb1ELb0ELi2EEENS1_25SingleTileBwdLPTSchedulerILb1ELi128ELb0EEEEEEEEEvNT_6ParamsE$_ZZN4cute7idx2crdINS_5tupleIJiiNS_1CILi0EEEEEENS1_IJNS1_IJNS2_ILi4EEENS2_ILi8EEEEEES5_NS2_ILi1EEEEEEEEDaRKT_RKT0_ENKUlRKT_RKT0_E_clIiS5_EEDaSI_SL_,($_ZN7cutlass13device_kernelIN5flash19enable_sm80_to_sm89INS1_16FlashAttnBwdSm80INS1_25CollectiveMainloopBwdSm80ILi2ELi2EN4cute5tupleIJNS5_1CILi128EEES8_NS7_ILi64EEEEEENS_10bfloat16_tEfNS_4arch4Sm80ELb1ELb0ELb1ELb1ELb0ELb0ELb0ELb0ELi2ELi4ELi4ELi4ELb0EEENS1_21CollectiveEpilogueBwdISA_SB_SD_Li256ELb1ELb0ELi2EEENS1_25SingleTileBwdLPTSchedulerILb1ELi128ELb0EEEEEEEEEvNT_6ParamsE$_ZZN4cute7idx2crdINS_5tupleIJiiNS_1CILi0EEEEEENS1_IJNS1_IJNS2_ILi4EEENS2_ILi8EEEEEES5_NS2_ILi1EEEEEEEEDaRKT_RKT0_ENKUlRKT_RKT0_E_clIiS7_EEDaSI_SL_ - $_ZN7cutlass13device_kernelIN5flash19enable_sm80_to_sm89INS1_16FlashAttnBwdSm80INS1_25CollectiveMainloopBwdSm80ILi2ELi2EN4cute5tupleIJNS5_1CILi128EEES8_NS7_ILi64EEEEEENS_10bfloat16_tEfNS_4arch4Sm80ELb1ELb0ELb1ELb1ELb0ELb0ELb0ELb0ELi2ELi4ELi4ELi4ELb0EEENS1_21CollectiveEpilogueBwdISA_SB_SD_Li256ELb1ELb0ELi2EEENS1_25SingleTileBwdLPTSchedulerILb1ELi128ELb0EEEEEEEEEvNT_6ParamsE$_ZZN4cute7idx2crdINS_5tupleIJiiNS_1CILi0EEEEEENS1_IJNS1_IJNS2_ILi4EEENS2_ILi8EEEEEES5_NS2_ILi1EEEEEEEEDaRKT_RKT0_ENKUlRKT_RKT0_E_clIiS5_EEDaSI_SL_)
$_ZN7cutlass13device_kernelIN5flash19enable_sm80_to_sm89INS1_16FlashAttnBwdSm80INS1_25CollectiveMainloopBwdSm80ILi2ELi2EN4cute5tupleIJNS5_1CILi128EEES8_NS7_ILi64EEEEEENS_10bfloat16_tEfNS_4arch4Sm80ELb1ELb0ELb1ELb1ELb0ELb0ELb0ELb0ELi2ELi4ELi4ELi4ELb0EEENS1_21CollectiveEpilogueBwdISA_SB_SD_Li256ELb1ELb0ELi2EEENS1_25SingleTileBwdLPTSchedulerILb1ELi128ELb0EEEEEEEEEvNT_6ParamsE$_ZZN4cute7idx2crdINS_5tupleIJiiNS_1CILi0EEEEEENS1_IJNS1_IJNS2_ILi4EEENS2_ILi8EEEEEES5_NS2_ILi1EEEEEEEEDaRKT_RKT0_ENKUlRKT_RKT0_E_clIiS5_EEDaSI_SL_:
[----:B------:R-:W-:Y:S02]  /*10e30*/  MOV R3, 0x0 ;  /* 0x0000000000037802 */ /* 0x000fe40000000f00 */
[----:B------:R-:W-:Y:S02]  /*10e40*/  MOV R6, R5 ;  /* 0x0000000500067202 */ /* 0x000fe40000000f00 */
[----:B------:R-:W-:Y:S05]  /*10e50*/  RET.REL.NODEC R2 `(_ZN7cutlass13device_kernelIN5flash19enable_sm80_to_sm89INS1_16FlashAttnBwdSm80INS1_25CollectiveMainloopBwdSm80ILi2ELi2EN4cute5tupleIJNS5_1CILi128EEES8_NS7_ILi64EEEEEENS_10bfloat16_tEfNS_4arch4Sm80ELb1ELb0ELb1ELb1ELb0ELb0ELb0ELb0ELi2ELi4ELi4ELi4ELb0EEENS1_21CollectiveEpilogueBwdISA_SB_SD_Li256ELb1ELb0ELi2EEENS1_25SingleTileBwdLPTSchedulerILb1ELi128ELb0EEEEEEEEEvNT_6ParamsE) ;  /* 0xfffef1a002007950 */ /* 0x000fea0003c3ffff */
        .type           $_ZN7cutlass13device_kernelIN5flash19enable_sm80_to_sm89INS1_16FlashAttnBwdSm80INS1_25CollectiveMainloopBwdSm80ILi2ELi2EN4cute5tupleIJNS5_1CILi128EEES8_NS7_ILi64EEEEEENS_10bfloat16_tEfNS_4arch4Sm80ELb1ELb0ELb1ELb1ELb0ELb0ELb0ELb0ELi2ELi4ELi4ELi4ELb0EEENS1_21CollectiveEpilogueBwdISA_SB_SD_Li256ELb1ELb0ELi2EEENS1_25SingleTileBwdLPTSchedulerILb1ELi128ELb0EEEEEEEEEvNT_6ParamsE$_ZZN4cute7idx2crdINS_5tupleIJiiNS_1CILi0EEEEEENS1_IJNS1_IJNS2_ILi4EEENS2_ILi8EEEEEES5_NS2_ILi1EEEEEEEEDaRKT_RKT0_ENKUlRKT_RKT0_E_clIiS7_EEDaSI_SL_,@function
        .size           $_ZN7cutlass13device_kernelIN5flash19enable_sm80_to_sm89INS1_16FlashAttnBwdSm80INS1_25CollectiveMainloopBwdSm80ILi2ELi2EN4cute5tupleIJNS5_1CILi128EEES8_NS7_ILi64EEEEEENS_10bfloat16_tEfNS_4arch4Sm80ELb1ELb0ELb1ELb1ELb0ELb0ELb0ELb0ELi2ELi4ELi4ELi4ELb0EEENS1_21CollectiveEpilogueBwdISA_SB_SD_Li256ELb1ELb0ELi2EEENS1_25SingleTileBwdLPTSchedulerILb1ELi128ELb0EEEEEEEEEvNT_6ParamsE$_ZZN4cute7idx2crdINS_5tupleIJiiNS_1CILi0EEEEEENS1_IJNS1_IJNS2_ILi4EEENS2_ILi8EEEEEES5_NS2_ILi1EEEEEEEEDaRKT_RKT0_ENKUlRKT_RKT0_E_clIiS7_EEDaSI_SL_,($_ZN7cutlass13device_kernelIN5flash19enable_sm80_to_sm89INS1_16FlashAttnBwdSm80INS1_25CollectiveMainloopBwdSm80ILi2ELi2EN4cute5tupleIJNS5_1CILi128EEES8_NS7_ILi64EEEEEENS_10bfloat16_tEfNS_4arch4Sm80ELb1ELb0ELb1ELb1ELb0ELb0ELb0ELb0ELi2ELi4ELi4ELi4ELb0EEENS1_21CollectiveEpilogueBwdISA_SB_SD_Li256ELb1ELb0ELi2EEENS1_25SingleTileBwdLPTSchedulerILb1ELi128ELb0EEEEEEEEEvNT_6ParamsE$_ZZN4cute7idx2crdIiNS_5tupleIJNS_1CILi32EEENS2_ILi4EEENS2_ILi2EEENS2_ILi1EEEEEENS1_IJS6_S3_NS2_ILi128EEENS2_ILi0EEEEEEEEDaRKT_RKT0_RKT1_ENKUlRKT_RKT0_E_clIS3_S6_EEDaSM_SP_ - $_ZN7cutlass13device_kernelIN5flash19enable_sm80_to_sm89INS1_16FlashAttnBwdSm80INS1_25CollectiveMainloopBwdSm80ILi2ELi2EN4cute5tupleIJNS5_1CILi128EEES8_NS7_ILi64EEEEEENS_10bfloat16_tEfNS_4arch4Sm80ELb1ELb0ELb1ELb1ELb0ELb0ELb0ELb0ELi2ELi4ELi4ELi4ELb0EEENS1_21CollectiveEpilogueBwdISA_SB_SD_Li256ELb1ELb0ELi2EEENS1_25SingleTileBwdLPTSchedulerILb1ELi128ELb0EEEEEEEEEvNT_6ParamsE$_ZZN4cute7idx2crdINS_5tupleIJiiNS_1CILi0EEEEEENS1_IJNS1_IJNS2_ILi4EEENS2_ILi8EEEEEES5_NS2_ILi1EEEEEEEEDaRKT_RKT0_ENKUlRKT_RKT0_E_clIiS7_EEDaSI_SL_)
$_ZN7cutlass13device_kernelIN5flash19enable_sm80_to_sm89INS1_16FlashAttnBwdSm80INS1_25CollectiveMainloopBwdSm80ILi2ELi2EN4cute5tupleIJNS5_1CILi128EEES8_NS7_ILi64EEEEEENS_10bfloat16_tEfNS_4arch4Sm80ELb1ELb0ELb1ELb1ELb0ELb0ELb0ELb0ELi2ELi4ELi4ELi4ELb0EEENS1_21CollectiveEpilogueBwdISA_SB_SD_Li256ELb1ELb0ELi2EEENS1_25SingleTileBwdLPTSchedulerILb1ELi128ELb0EEEEEEEEEvNT_6ParamsE$_ZZN4cute7idx2crdINS_5tupleIJiiNS_1CILi0EEEEEENS1_IJNS1_IJNS2_ILi4EEENS2_ILi8EEEEEES5_NS2_ILi1EEEEEEEEDaRKT_RKT0_ENKUlRKT_RKT0_E_clIiS7_EEDaSI_SL_:
        /* <DEDUP_REMOVED lines=62> */
[----:B-----5:R-:W-:Y:S01]  /*11240*/  IMAD.MOV.U32 R10, RZ, RZ, R2 ;  /* 0x000000ffff0a7224 */ /* 0x020fe200078e0002 */
[----:B------:R-:W-:Y:S01]  /*11250*/  MOV R2, R72 ;  /* 0x0000004800027202 */ /* 0x000fe20000000f00 */
[----:B------:R-:W-:Y:S01]  /*11260*/  IMAD.MOV.U32 R8, RZ, RZ, R3 ;  /* 0x000000ffff087224 */ /* 0x000fe200078e0003 */
[----:B------:R-:W-:-:S04]  /*11270*/  MOV R3, 0x0 ;  /* 0x0000000000037802 */ /* 0x000fc80000000f00 */
[----:B------:R-:W-:Y:S05]  /*11280*/  RET.REL.NODEC R2 `(_ZN7cutlass13device_kernelIN5flash19enable_sm80_to_sm89INS1_16FlashAttnBwdSm80INS1_25CollectiveMainloopBwdSm80ILi2ELi2EN4cute5tupleIJNS5_1CILi128EEES8_NS7_ILi64EEEEEENS_10bfloat16_tEfNS_4arch4Sm80ELb1ELb0ELb1ELb1ELb0ELb0ELb0ELb0ELi2ELi4ELi4ELi4ELb0EEENS1_21CollectiveEpilogueBwdISA_SB_SD_Li256ELb1ELb0ELi2EEENS1_25SingleTileBwdLPTSchedulerILb1ELi128ELb0EEEEEEEEEvNT_6ParamsE) ;  /* 0xfffeed7002007950 */ /* 0x000fea0003c3ffff */
        .type           $_ZN7cutlass13device_kernelIN5flash19enable_sm80_to_sm89INS1_16FlashAttnBwdSm80INS1_25CollectiveMainloopBwdSm80ILi2ELi2EN4cute5tupleIJNS5_1CILi128EEES8_NS7_ILi64EEEEEENS_10bfloat16_tEfNS_4arch4Sm80ELb1ELb0ELb1ELb1ELb0ELb0ELb0ELb0ELi2ELi4ELi4ELi4ELb0EEENS1_21CollectiveEpilogueBwdISA_SB_SD_Li256ELb1ELb0ELi2EEENS1_25SingleTileBwdLPTSchedulerILb1ELi128ELb0EEEEEEEEEvNT_6ParamsE$_ZZN4cute7idx2crdIiNS_5tupleIJNS_1CILi32EEENS2_ILi4EEENS2_ILi2EEENS2_ILi1EEEEEENS1_IJS6_S3_NS2_ILi128EEENS2_ILi0EEEEEEEEDaRKT_RKT0_RKT1_ENKUlRKT_RKT0_E_clIS3_S6_EEDaSM_SP_,@function
        .size           $_ZN7cutlass13device_kernelIN5flash19enable_sm80_to_sm89INS1_16FlashAttnBwdSm80INS1_25CollectiveMainloopBwdSm80ILi2ELi2EN4cute5tupleIJNS5_1CILi128EEES8_NS7_ILi64EEEEEENS_10bfloat16_tEfNS_4arch4Sm80ELb1ELb0ELb1ELb1ELb0ELb0ELb0ELb0ELi2ELi4ELi4ELi4ELb0EEENS1_21CollectiveEpilogueBwdISA_SB_SD_Li256ELb1ELb0ELi2EEENS1_25SingleTileBwdLPTSchedulerILb1ELi128ELb0EEEEEEEEEvNT_6ParamsE$_ZZN4cute7idx2crdIiNS_5tupleIJNS_1CILi32EEENS2_ILi4EEENS2_ILi2EEENS2_ILi1EEEEEENS1_IJS6_S3_NS2_ILi128EEENS2_ILi0EEEEEEEEDaRKT_RKT0_RKT1_ENKUlRKT_RKT0_E_clIS3_S6_EEDaSM_SP_,($_ZN7cutlass13device_kernelIN5flash19enable_sm80_to_sm89INS1_16FlashAttnBwdSm80INS1_25CollectiveMainloopBwdSm80ILi2ELi2EN4cute5tupleIJNS5_1CILi128EEES8_NS7_ILi64EEEEEENS_10bfloat16_tEfNS_4arch4Sm80ELb1ELb0ELb1ELb1ELb0ELb0ELb0ELb0ELi2ELi4ELi4ELi4ELb0EEENS1_21CollectiveEpilogueBwdISA_SB_SD_Li256ELb1ELb0ELi2EEENS1_25SingleTileBwdLPTSchedulerILb1ELi128ELb0EEEEEEEEEvNT_6ParamsE$_ZZN4cute7idx2crdIiNS_5tupleIJNS_1CILi32EEENS2_ILi4EEENS2_ILi2EEENS2_ILi1EEEEEENS1_IJS6_S3_NS2_ILi128EEENS2_ILi0EEEEEEEEDaRKT_RKT0_RKT1_ENKUlRKT_RKT0_E_clIS4_S3_EEDaSM_SP_ - $_ZN7cutlass13device_kernelIN5flash19enable_sm80_to_sm89INS1_16FlashAttnBwdSm80INS1_25CollectiveMainloopBwdSm80ILi2ELi2EN4cute5tupleIJNS5_1CILi128EEES8_NS7_ILi64EEEEEENS_10bfloat16_tEfNS_4arch4Sm80ELb1ELb0ELb1ELb1ELb0ELb0ELb0ELb0ELi2ELi4ELi4ELi4ELb0EEENS1_21CollectiveEpilogueBwdISA_SB_SD_Li256ELb1ELb0ELi2EEENS1_25SingleTileBwdLPTSchedulerILb1ELi128ELb0EEEEEEEEEvNT_6ParamsE$_ZZN4cute7idx2crdIiNS_5tupleIJNS_1CILi32EEENS2_ILi4EEENS2_ILi2EEENS2_ILi1EEEEEENS1_IJS6_S3_NS2_ILi128EEENS2_ILi0EEEEEEEEDaRKT_RKT0_RKT1_ENKUlRKT_RKT0_E_clIS3_S6_EEDaSM_SP_)
$_ZN7cutlass13device_kernelIN5flash19enable_sm80_to_sm89INS1_16FlashAttnBwdSm80INS1_25CollectiveMainloopBwdSm80ILi2ELi2EN4cute5tupleIJNS5_1CILi128EEES8_NS7_ILi64EEEEEENS_10bfloat16_tEfNS_4arch4Sm80ELb1ELb0ELb1ELb1ELb0ELb0ELb0ELb0ELi2ELi4ELi4ELi4ELb0EEENS1_21CollectiveEpilogueBwdISA_SB_SD_Li256ELb1ELb0ELi2EEENS1_25SingleTileBwdLPTSchedulerILb1ELi128ELb0EEEEEEEEEvNT_6ParamsE$_ZZN4cute7idx2crdIiNS_5tupleIJNS_1CILi32EEENS2_ILi4EEENS2_ILi2EEENS2_ILi1EEEEEENS1_IJS6_S3_NS2_ILi128EEENS2_ILi0EEEEEEEEDaRKT_RKT0_RKT1_ENKUlRKT_RKT0_E_clIS3_S6_EEDaSM_SP_:
[----:B------:R-:W-:Y:S01]  /*11290*/  SHF.R.S32.HI R3, RZ, 0x1f, R2 ;  /* 0x0000001fff037819 */ /* 0x000fe20000011402 */
[----:B------:R-:W-:-:S03]  /*112a0*/  IMAD.MOV.U32 R5, RZ, RZ, 0x0 ;  /* 0x00000000ff057424 */ /* 0x000fc600078e00ff */
[----:B------:R-:W-:-:S04]  /*112b0*/  LEA.HI R3, R3, R2, RZ, 0x5 ;  /* 0x0000000203037211 */ /* 0x000fc800078f28ff */
[----:B------:R-:W-:-:S05]  /*112c0*/  LOP3.LUT R3, R3, 0xffffffe0, RZ, 0xc0, !PT ;  /* 0xffffffe003037812 */ /* 0x000fca00078ec0ff */
[----:B------:R-:W-:Y:S01]  /*112d0*/  IMAD.IADD R8, R2, 0x1, -R3 ;  /* 0x0000000102087824 */ /* 0x000fe200078e0a03 */
[----:B------:R-:W-:Y:S06]  /*112e0*/  RET.REL.NODEC R4 `(_ZN7cutlass13device_kernelIN5flash19enable_sm80_to_sm89INS1_16FlashAttnBwdSm80INS1_25CollectiveMainloopBwdSm80ILi2ELi2EN4cute5tupleIJNS5_1CILi128EEES8_NS7_ILi64EEEEEENS_10bfloat16_tEfNS_4arch4Sm80ELb1ELb0ELb1ELb1ELb0ELb0ELb0ELb0ELi2ELi4ELi4ELi4ELb0EEENS1_21CollectiveEpilogueBwdISA_SB_SD_Li256ELb1ELb0ELi2EEENS1_25SingleTileBwdLPTSchedulerILb1ELi128ELb0EEEEEEEEEvNT_6ParamsE) ;  /* 0xfffeed1004007950 */ /* 0x000fec0003c3ffff */
        .type           $_ZN7cutlass13device_kernelIN5flash19enable_sm80_to_sm89INS1_16FlashAttnBwdSm80INS1_25CollectiveMainloopBwdSm80ILi2ELi2EN4cute5tupleIJNS5_1CILi128EEES8_NS7_ILi64EEEEEENS_10bfloat16_tEfNS_4arch4Sm80ELb1ELb0ELb1ELb1ELb0ELb0ELb0ELb0ELi2ELi4ELi4ELi4ELb0EEENS1_21CollectiveEpilogueBwdISA_SB_SD_Li256ELb1ELb0ELi2EEENS1_25SingleTileBwdLPTSchedulerILb1ELi128ELb0EEEEEEEEEvNT_6ParamsE$_ZZN4cute7idx2crdIiNS_5tupleIJNS_1CILi32EEENS2_ILi4EEENS2_ILi2EEENS2_ILi1EEEEEENS1_IJS6_S3_NS2_ILi128EEENS2_ILi0EEEEEEEEDaRKT_RKT0_RKT1_ENKUlRKT_RKT0_E_clIS4_S3_EEDaSM_SP_,@function
        .size           $_ZN7cutlass13device_kernelIN5flash19enable_sm80_to_sm89INS1_16FlashAttnBwdSm80INS1_25CollectiveMainloopBwdSm80ILi2ELi2EN4cute5tupleIJNS5_1CILi128EEES8_NS7_ILi64EEEEEENS_10bfloat16_tEfNS_4arch4Sm80ELb1ELb0ELb1ELb1ELb0ELb0ELb0ELb0ELi2ELi4ELi4ELi4ELb0EEENS1_21CollectiveEpilogueBwdISA_SB_SD_Li256ELb1ELb0ELi2EEENS1_25SingleTileBwdLPTSchedulerILb1ELi128ELb0EEEEEEEEEvNT_6ParamsE$_ZZN4cute7idx2crdIiNS_5tupleIJNS_1CILi32EEENS2_ILi4EEENS2_ILi2EEENS2_ILi1EEEEEENS1_IJS6_S3_NS2_ILi128EEENS2_ILi0EEEEEEEEDaRKT_RKT0_RKT1_ENKUlRKT_RKT0_E_clIS4_S3_EEDaSM_SP_,($_ZN7cutlass13device_kernelIN5flash19enable_sm80_to_sm89INS1_16FlashAttnBwdSm80INS1_25CollectiveMainloopBwdSm80ILi2ELi2EN4cute5tupleIJNS5_1CILi128EEES8_NS7_ILi64EEEEEENS_10bfloat16_tEfNS_4arch4Sm80ELb1ELb0ELb1ELb1ELb0ELb0ELb0ELb0ELi2ELi4ELi4ELi4ELb0EEENS1_21CollectiveEpilogueBwdISA_SB_SD_Li256ELb1ELb0ELi2EEENS1_25SingleTileBwdLPTSchedulerILb1ELi128ELb0EEEEEEEEEvNT_6ParamsE$_ZZN4cute7idx2crdIiNS_5tupleIJNS_1CILi32EEENS2_ILi4EEENS2_ILi2EEENS2_ILi1EEEEEENS1_IJS6_S3_NS2_ILi128EEENS2_ILi0EEEEEEEEDaRKT_RKT0_RKT1_ENKUlRKT_RKT0_E_clIS5_S8_EEDaSM_SP_ - $_ZN7cutlass13device_kernelIN5flash19enable_sm80_to_sm89INS1_16FlashAttnBwdSm80INS1_25CollectiveMainloopBwdSm80ILi2ELi2EN4cute5tupleIJNS5_1CILi128EEES8_NS7_ILi64EEEEEENS_10bfloat16_tEfNS_4arch4Sm80ELb1ELb0ELb1ELb1ELb0ELb0ELb0ELb0ELi2ELi4ELi4ELi4ELb0EEENS1_21CollectiveEpilogueBwdISA_SB_SD_Li256ELb1ELb0ELi2EEENS1_25SingleTileBwdLPTSchedulerILb1ELi128ELb0EEEEEEEEEvNT_6ParamsE$_ZZN4cute7idx2crdIiNS_5tupleIJNS_1CILi32EEENS2_ILi4EEENS2_ILi2EEENS2_ILi1EEEEEENS1_IJS6_S3_NS2_ILi128EEENS2_ILi0EEEEEEEEDaRKT_RKT0_RKT1_ENKUlRKT_RKT0_E_clIS4_S3_EEDaSM_SP_)
$_ZN7cutlass13device_kernelIN5flash19enable_sm80_to_sm89INS1_16FlashAttnBwdSm80INS1_25CollectiveMainloopBwdSm80ILi2ELi2EN4cute5tupleIJNS5_1CILi128EEES8_NS7_ILi64EEEEEENS_10bfloat16_tEfNS_4arch4Sm80ELb1ELb0ELb1ELb1ELb0ELb0ELb0ELb0ELi2ELi4ELi4ELi4ELb0EEENS1_21CollectiveEpilogueBwdISA_SB_SD_Li256ELb1ELb0ELi2EEENS1_25SingleTileBwdLPTSchedulerILb1ELi128ELb0EEEEEEEEEvNT_6ParamsE$_ZZN4cute7idx2crdIiNS_5tupleIJNS_1CILi32EEENS2_ILi4EEENS2_ILi2EEENS2_ILi1EEEEEENS1_IJS6_S3_NS2_ILi128EEENS2_ILi0EEEEEEEEDaRKT_RKT0_RKT1_ENKUlRKT_RKT0_E_clIS4_S3_EEDaSM_SP_:
        /* <DEDUP_REMOVED lines=8> */
[----:B------:R-:W-:Y:S06]  /*11370*/  RET.REL.NODEC R4 `(_ZN7cutlass13device_kernelIN5flash19enable_sm80_to_sm89INS1_16FlashAttnBwdSm80INS1_25CollectiveMainloopBwdSm80ILi2ELi2EN4cute5tupleIJNS5_1CILi128EEES8_NS7_ILi64EEEEEENS_10bfloat16_tEfNS_4arch4Sm80ELb1ELb0ELb1ELb1ELb0ELb0ELb0ELb0ELi2ELi4ELi4ELi4ELb0EEENS1_21CollectiveEpilogueBwdISA_SB_SD_Li256ELb1ELb0ELi2EEENS1_25SingleTileBwdLPTSchedulerILb1ELi128ELb0EEEEEEEEEvNT_6ParamsE) ;  /* 0xfffeec8004007950 */ /* 0x000fec0003c3ffff */
        .type           $_ZN7cutlass13device_kernelIN5flash19enable_sm80_to_sm89INS1_16FlashAttnBwdSm80INS1_25CollectiveMainloopBwdSm80ILi2ELi2EN4cute5tupleIJNS5_1CILi128EEES8_NS7_ILi64EEEEEENS_10bfloat16_tEfNS_4arch4Sm80ELb1ELb0ELb1ELb1ELb0ELb0ELb0ELb0ELi2ELi4ELi4ELi4ELb0EEENS1_21CollectiveEpilogueBwdISA_SB_SD_Li256ELb1ELb0ELi2EEENS1_25SingleTileBwdLPTSchedulerILb1ELi128ELb0EEEEEEEEEvNT_6ParamsE$_ZZN4cute7idx2crdIiNS_5tupleIJNS_1CILi32EEENS2_ILi4EEENS2_ILi2EEENS2_ILi1EEEEEENS1_IJS6_S3_NS2_ILi128EEENS2_ILi0EEEEEEEEDaRKT_RKT0_RKT1_ENKUlRKT_RKT0_E_clIS5_S8_EEDaSM_SP_,@function
        .size           $_ZN7cutlass13device_kernelIN5flash19enable_sm80_to_sm89INS1_16FlashAttnBwdSm80INS1_25CollectiveMainloopBwdSm80ILi2ELi2EN4cute5tupleIJNS5_1CILi128EEES8_NS7_ILi64EEEEEENS_10bfloat16_tEfNS_4arch4Sm80ELb1ELb0ELb1ELb1ELb0ELb0ELb0ELb0ELi2ELi4ELi4ELi4ELb0EEENS1_21CollectiveEpilogueBwdISA_SB_SD_Li256ELb1ELb0ELi2EEENS1_25SingleTileBwdLPTSchedulerILb1ELi128ELb0EEEEEEEEEvNT_6ParamsE$_ZZN4cute7idx2crdIiNS_5tupleIJNS_1CILi32EEENS2_ILi4EEENS2_ILi2EEENS2_ILi1EEEEEENS1_IJS6_S3_NS2_ILi128EEENS2_ILi0EEEEEEEEDaRKT_RKT0_RKT1_ENKUlRKT_RKT0_E_clIS5_S8_EEDaSM_SP_,($_ZN7cutlass13device_kernelIN5flash19enable_sm80_to_sm89INS1_16FlashAttnBwdSm80INS1_25CollectiveMainloopBwdSm80ILi2ELi2EN4cute5tupleIJNS5_1CILi128EEES8_NS7_ILi64EEEEEENS_10bfloat16_tEfNS_4arch4Sm80ELb1ELb0ELb1ELb1ELb0ELb0ELb0ELb0ELi2ELi4ELi4ELi4ELb0EEENS1_21CollectiveEpilogueBwdISA_SB_SD_Li256ELb1ELb0ELi2EEENS1_25SingleTileBwdLPTSchedulerILb1ELi128ELb0EEEEEEEEEvNT_6ParamsE$_ZZN4cute9transformINS_15ArithmeticTupleIJiiEEEZNS_14transform_leafIS2_NS_8identityEEEDaRKT_OT0_EUlRKT_E_EEDaS7_S9_ENKUlDpSC_E_clIJiiEEEDaSE_ - $_ZN7cutlass13device_kernelIN5flash19enable_sm80_to_sm89INS1_16FlashAttnBwdSm80INS1_25CollectiveMainloopBwdSm80ILi2ELi2EN4cute5tupleIJNS5_1CILi128EEES8_NS7_ILi64EEEEEENS_10bfloat16_tEfNS_4arch4Sm80ELb1ELb0ELb1ELb1ELb0ELb0ELb0ELb0ELi2ELi4ELi4ELi4ELb0EEENS1_21CollectiveEpilogueBwdISA_SB_SD_Li256ELb1ELb0ELi2EEENS1_25SingleTileBwdLPTSchedulerILb1ELi128ELb0EEEEEEEEEvNT_6ParamsE$_ZZN4cute7idx2crdIiNS_5tupleIJNS_1CILi32EEENS2_ILi4EEENS2_ILi2EEENS2_ILi1EEEEEENS1_IJS6_S3_NS2_ILi128EEENS2_ILi0EEEEEEEEDaRKT_RKT0_RKT1_ENKUlRKT_RKT0_E_clIS5_S8_EEDaSM_SP_)
$_ZN7cutlass13device_kernelIN5flash19enable_sm80_to_sm89INS1_16FlashAttnBwdSm80INS1_25CollectiveMainloopBwdSm80ILi2ELi2EN4cute5tupleIJNS5_1CILi128EEES8_NS7_ILi64EEEEEENS_10bfloat16_tEfNS_4arch4Sm80ELb1ELb0ELb1ELb1ELb0ELb0ELb0ELb0ELi2ELi4ELi4ELi4ELb0EEENS1_21CollectiveEpilogueBwdISA_SB_SD_Li256ELb1ELb0ELi2EEENS1_25SingleTileBwdLPTSchedulerILb1ELi128ELb0EEEEEEEEEvNT_6ParamsE$_ZZN4cute7idx2crdIiNS_5tupleIJNS_1CILi32EEENS2_ILi4EEENS2_ILi2EEENS2_ILi1EEEEEENS1_IJS6_S3_NS2_ILi128EEENS2_ILi0EEEEEEEEDaRKT_RKT0_RKT1_ENKUlRKT_RKT0_E_clIS5_S8_EEDaSM_SP_:
[----:B------:R-:W-:Y:S01]  /*11380*/  SHF.R.S32.HI R3, RZ, 0x1f, R2 ;  /* 0x0000001fff037819 */ /* 0x000fe20000011402 */
[----:B------:R-:W-:-:S03]  /*11390*/  IMAD.MOV.U32 R5, RZ, RZ, 0x0 ;  /* 0x00000000ff057424 */ /* 0x000fc600078e00ff */
[----:B------:R-:W-:-:S04]  /*113a0*/  LEA.HI R2, R3, R2, RZ, 0x7 ;  /* 0x0000000203027211 */ /* 0x000fc800078f38ff */
[----:B------:R-:W-:-:S04]  /*113b0*/  SHF.R.S32.HI R3, RZ, 0x7, R2 ;  /* 0x00000007ff037819 */ /* 0x000fc80000011402 */
[----:B------:R-:W-:-:S04]  /*113c0*/  LEA.HI R2, R2, R3, RZ, 0x1 ;  /* 0x0000000302027211 */ /* 0x000fc800078f08ff */
[----:B------:R-:W-:-:S05]  /*113d0*/  LOP3.LUT R2, R2, 0xfffffffe, RZ, 0xc0, !PT ;  /* 0xfffffffe02027812 */ /* 0x000fca00078ec0ff */
[----:B------:R-:W-:Y:S01]  /*113e0*/  IMAD.IADD R2, R3, 0x1, -R2 ;  /* 0x0000000103027824 */ /* 0x000fe200078e0a02 */
[----:B------:R-:W-:Y:S06]  /*113f0*/  RET.REL.NODEC R4 `(_ZN7cutlass13device_kernelIN5flash19enable_sm80_to_sm89INS1_16FlashAttnBwdSm80INS1_25CollectiveMainloopBwdSm80ILi2ELi2EN4cute5tupleIJNS5_1CILi128EEES8_NS7_ILi64EEEEEENS_10bfloat16_tEfNS_4arch4Sm80ELb1ELb0ELb1ELb1ELb0ELb0ELb0ELb0ELi2ELi4ELi4ELi4ELb0EEENS1_21CollectiveEpilogueBwdISA_SB_SD_Li256ELb1ELb0ELi2EEENS1_25SingleTileBwdLPTSchedulerILb1ELi128ELb0EEEEEEEEEvNT_6ParamsE) ;  /* 0xfffeec0004007950 */ /* 0x000fec0003c3ffff */
        .type           $_ZN7cutlass13device_kernelIN5flash19enable_sm80_to_sm89INS1_16FlashAttnBwdSm80INS1_25CollectiveMainloopBwdSm80ILi2ELi2EN4cute5tupleIJNS5_1CILi128EEES8_NS7_ILi64EEEEEENS_10bfloat16_tEfNS_4arch4Sm80ELb1ELb0ELb1ELb1ELb0ELb0ELb0ELb0ELi2ELi4ELi4ELi4ELb0EEENS1_21CollectiveEpilogueBwdISA_SB_SD_Li256ELb1ELb0ELi2EEENS1_25SingleTileBwdLPTSchedulerILb1ELi128ELb0EEEEEEEEEvNT_6ParamsE$_ZZN4cute9transformINS_15ArithmeticTupleIJiiEEEZNS_14transform_leafIS2_NS_8identityEEEDaRKT_OT0_EUlRKT_E_EEDaS7_S9_ENKUlDpSC_E_clIJiiEEEDaSE_,@function
        .size           $_ZN7cutlass13device_kernelIN5flash19enable_sm80_to_sm89INS1_16FlashAttnBwdSm80INS1_25CollectiveMainloopBwdSm80ILi2ELi2EN4cute5tupleIJNS5_1CILi128EEES8_NS7_ILi64EEEEEENS_10bfloat16_tEfNS_4arch4Sm80ELb1ELb0ELb1ELb1ELb0ELb0ELb0ELb0ELi2ELi4ELi4ELi4ELb0EEENS1_21CollectiveEpilogueBwdISA_SB_SD_Li256ELb1ELb0ELi2EEENS1_25SingleTileBwdLPTSchedulerILb1ELi128ELb0EEEEEEEEEvNT_6ParamsE$_ZZN4cute9transformINS_15ArithmeticTupleIJiiEEEZNS_14transform_leafIS2_NS_8identityEEEDaRKT_OT0_EUlRKT_E_EEDaS7_S9_ENKUlDpSC_E_clIJiiEEEDaSE_,($_ZN7cutlass13device_kernelIN5flash19enable_sm80_to_sm89INS1_16FlashAttnBwdSm80INS1_25CollectiveMainloopBwdSm80ILi2ELi2EN4cute5tupleIJNS5_1CILi128EEES8_NS7_ILi64EEEEEENS_10bfloat16_tEfNS_4arch4Sm80ELb1ELb0ELb1ELb1ELb0ELb0ELb0ELb0ELi2ELi4ELi4ELi4ELb0EEENS1_21CollectiveEpilogueBwdISA_SB_SD_Li256ELb1ELb0ELi2EEENS1_25SingleTileBwdLPTSchedulerILb1ELi128ELb0EEEEEEEEEvNT_6ParamsE$_ZZN4cute9transformINS_5tupleIJNS_1CILi32EEENS2_ILi4EEENS2_ILi2EEENS2_ILi1EEEEEENS1_IJS6_S3_NS2_ILi128EEENS2_ILi0EEEEEEZNS_7idx2crdIiS7_SA_EEDaRKT_RKT0_RKT1_EUlRKT_RKT0_E_EEDaSE_SH_OSI_ENKUlDpSN_E_clIJiiiS9_EEEDaST_ - $_ZN7cutlass13device_kernelIN5flash19enable_sm80_to_sm89INS1_16FlashAttnBwdSm80INS1_25CollectiveMainloopBwdSm80ILi2ELi2EN4cute5tupleIJNS5_1CILi128EEES8_NS7_ILi64EEEEEENS_10bfloat16_tEfNS_4arch4Sm80ELb1ELb0ELb1ELb1ELb0ELb0ELb0ELb0ELi2ELi4ELi4ELi4ELb0EEENS1_21CollectiveEpilogueBwdISA_SB_SD_Li256ELb1ELb0ELi2EEENS1_25SingleTileBwdLPTSchedulerILb1ELi128ELb0EEEEEEEEEvNT_6ParamsE$_ZZN4cute9transformINS_15ArithmeticTupleIJiiEEEZNS_14transform_leafIS2_NS_8identityEEEDaRKT_OT0_EUlRKT_E_EEDaS7_S9_ENKUlDpSC_E_clIJiiEEEDaSE_)
$_ZN7cutlass13device_kernelIN5flash19enable_sm80_to_sm89INS1_16FlashAttnBwdSm80INS1_25CollectiveMainloopBwdSm80ILi2ELi2EN4cute5tupleIJNS5_1CILi128EEES8_NS7_ILi64EEEEEENS_10bfloat16_tEfNS_4arch4Sm80ELb1ELb0ELb1ELb1ELb0ELb0ELb0ELb0ELi2ELi4ELi4ELi4ELb0EEENS1_21CollectiveEpilogueBwdISA_SB_SD_Li256ELb1ELb0ELi2EEENS1_25SingleTileBwdLPTSchedulerILb1ELi128ELb0EEEEEEEEEvNT_6ParamsE$_ZZN4cute9transformINS_15ArithmeticTupleIJiiEEEZNS_14transform_leafIS2_NS_8identityEEEDaRKT_OT0_EUlRKT_E_EEDaS7_S9_ENKUlDpSC_E_clIJiiEEEDaSE_:
[----:B------:R-:W-:Y:S01]  /*11400*/  IADD3 R3, R1, 0x1688, RZ ;  /* 0x0000168801037810 */ /* 0x000fe20007ffe0ff */
[----:B------:R-:W-:Y:S01]  /*11410*/  IMAD.MOV.U32 R2, RZ, RZ, R11 ;  /* 0x000000ffff027224 */ /* 0x000fe200078e000b */
[----:B------:R-:W-:Y:S02]  /*11420*/  MOV R8, 0x11450 ;  /* 0x0001145000087802 */ /* 0x000fe40000000f00 */
[----:B------:R-:W-:Y:S02]  /*11430*/  IADD3 R3, R3, c[0x0][0x20], RZ ;  /* 0x0000080003037a10 */ /* 0x000fe40007ffe0ff */
[----:B------:R-:W-:Y:S05]  /*11440*/  CALL.REL.NOINC `($_ZN7cutlass13device_kernelIN5flash19enable_sm80_to_sm89INS1_16FlashAttnBwdSm80INS1_25CollectiveMainloopBwdSm80ILi2ELi2EN4cute5tupleIJNS5_1CILi128EEES8_NS7_ILi64EEEEEENS_10bfloat16_tEfNS_4arch4Sm80ELb1ELb0ELb1ELb1ELb0ELb0ELb0ELb0ELi2ELi4ELi4ELi4ELb0EEENS1_21CollectiveEpilogueBwdISA_SB_SD_Li256ELb1ELb0ELi2EEENS1_25SingleTileBwdLPTSchedulerILb1ELi128ELb0EEEEEEEEEvNT_6ParamsE$_ZN4cute3eso3ESOILb0ELb0EJiiEEC2ERKiS4_) ;  /* 0xffff6f4000007944 */ /* 0x000fea0003c3ffff */
[----:B-1----:R1:W5:Y:S01]  /*11450*/  LDL.64 R2, [R1+0x1688] ;  /* 0x0016880001027983 */ /* 0x0023620000100a00 */
[----:B------:R-:W-:Y:S02]  /*11460*/  MOV R8, R6 ;  /* 0x0000000600087202 */ /* 0x000fe40000000f00 */
[----:B------:R-:W-:-:S04]  /*11470*/  MOV R9, 0x0 ;  /* 0x0000000000097802 */ /* 0x000fc80000000f00 */
[----:B------:R-:W-:Y:S05]  /*11480*/  RET.REL.NODEC R8 `(_ZN7cutlass13device_kernelIN5flash19enable_sm80_to_sm89INS1_16FlashAttnBwdSm80INS1_25CollectiveMainloopBwdSm80ILi2ELi2EN4cute5tupleIJNS5_1CILi128EEES8_NS7_ILi64EEEEEENS_10bfloat16_tEfNS_4arch4Sm80ELb1ELb0ELb1ELb1ELb0ELb0ELb0ELb0ELi2ELi4ELi4ELi4ELb0EEENS1_21CollectiveEpilogueBwdISA_SB_SD_Li256ELb1ELb0ELi2EEENS1_25SingleTileBwdLPTSchedulerILb1ELi128ELb0EEEEEEEEEvNT_6ParamsE) ;  /* 0xfffeeb7008007950 */ /* 0x000fea0003c3ffff */
        .type           $_ZN7cutlass13device_kernelIN5flash19enable_sm80_to_sm89INS1_16FlashAttnBwdSm80INS1_25CollectiveMainloopBwdSm80ILi2ELi2EN4cute5tupleIJNS5_1CILi128EEES8_NS7_ILi64EEEEEENS_10bfloat16_tEfNS_4arch4Sm80ELb1ELb0ELb1ELb1ELb0ELb0ELb0ELb0ELi2ELi4ELi4ELi4ELb0EEENS1_21CollectiveEpilogueBwdISA_SB_SD_Li256ELb1ELb0ELi2EEENS1_25SingleTileBwdLPTSchedulerILb1ELi128ELb0EEEEEEEEEvNT_6ParamsE$_ZZN4cute9transformINS_5tupleIJNS_1CILi32EEENS2_ILi4EEENS2_ILi2EEENS2_ILi1EEEEEENS1_IJS6_S3_NS2_ILi128EEENS2_ILi0EEEEEEZNS_7idx2crdIiS7_SA_EEDaRKT_RKT0_RKT1_EUlRKT_RKT0_E_EEDaSE_SH_OSI_ENKUlDpSN_E_clIJiiiS9_EEEDaST_,@function
        .size           $_ZN7cutlass13device_kernelIN5flash19enable_sm80_to_sm89INS1_16FlashAttnBwdSm80INS1_25CollectiveMainloopBwdSm80ILi2ELi2EN4cute5tupleIJNS5_1CILi128EEES8_NS7_ILi64EEEEEENS_10bfloat16_tEfNS_4arch4Sm80ELb1ELb0ELb1ELb1ELb0ELb0ELb0ELb0ELi2ELi4ELi4ELi4ELb0EEENS1_21CollectiveEpilogueBwdISA_SB_SD_Li256ELb1ELb0ELi2EEENS1_25SingleTileBwdLPTSchedulerILb1ELi128ELb0EEEEEEEEEvNT_6ParamsE$_ZZN4cute9transformINS_5tupleIJNS_1CILi32EEENS2_ILi4EEENS2_ILi2EEENS2_ILi1EEEEEENS1_IJS6_S3_NS2_ILi128EEENS2_ILi0EEEEEEZNS_7idx2crdIiS7_SA_EEDaRKT_RKT0_RKT1_EUlRKT_RKT0_E_EEDaSE_SH_OSI_ENKUlDpSN_E_clIJiiiS9_EEEDaST_,($_ZN7cutlass13device_kernelIN5flash19enable_sm80_to_sm89INS1_16FlashAttnBwdSm80INS1_25CollectiveMainloopBwdSm80ILi2ELi2EN4cute5tupleIJNS5_1CILi128EEES8_NS7_ILi64EEEEEENS_10bfloat16_tEfNS_4arch4Sm80ELb1ELb0ELb1ELb1ELb0ELb0ELb0ELb0ELi2ELi4ELi4ELi4ELb0EEENS1_21CollectiveEpilogueBwdISA_SB_SD_Li256ELb1ELb0ELi2EEENS1_25SingleTileBwdLPTSchedulerILb1ELi128ELb0EEEEEEEEEvNT_6ParamsE$_ZZN4cute9transformINS_5tupleIJiiNS_1CILi0EEEEEENS1_IJNS1_IJNS2_ILi4EEENS2_ILi8EEEEEENS2_ILi2EEENS2_ILi1EEEEEEZNS_7idx2crdIS4_SA_EEDaRKT_RKT0_EUlRKT_RKT0_E_EEDaSE_SH_OT1_ENKUlDpSK_E_clIJNS1_IJiiEEEiS3_EEEDaSR_ - $_ZN7cutlass13device_kernelIN5flash19enable_sm80_to_sm89INS1_16FlashAttnBwdSm80INS1_25CollectiveMainloopBwdSm80ILi2ELi2EN4cute5tupleIJNS5_1CILi128EEES8_NS7_ILi64EEEEEENS_10bfloat16_tEfNS_4arch4Sm80ELb1ELb0ELb1ELb1ELb0ELb0ELb0ELb0ELi2ELi4ELi4ELi4ELb0EEENS1_21CollectiveEpilogueBwdISA_SB_SD_Li256ELb1ELb0ELi2EEENS1_25SingleTileBwdLPTSchedulerILb1ELi128ELb0EEEEEEEEEvNT_6ParamsE$_ZZN4cute9transformINS_5tupleIJNS_1CILi32EEENS2_ILi4EEENS2_ILi2EEENS2_ILi1EEEEEENS1_IJS6_S3_NS2_ILi128EEENS2_ILi0EEEEEEZNS_7idx2crdIiS7_SA_EEDaRKT_RKT0_RKT1_EUlRKT_RKT0_E_EEDaSE_SH_OSI_ENKUlDpSN_E_clIJiiiS9_EEEDaST_)
$_ZN7cutlass13device_kernelIN5flash19enable_sm80_to_sm89INS1_16FlashAttnBwdSm80INS1_25CollectiveMainloopBwdSm80ILi2ELi2EN4cute5tupleIJNS5_1CILi128EEES8_NS7_ILi64EEEEEENS_10bfloat16_tEfNS_4arch4Sm80ELb1ELb0ELb1ELb1ELb0ELb0ELb0ELb0ELi2ELi4ELi4ELi4ELb0EEENS1_21CollectiveEpilogueBwdISA_SB_SD_Li256ELb1ELb0ELi2EEENS1_25SingleTileBwdLPTSchedulerILb1ELi128ELb0EEEEEEEEEvNT_6ParamsE$_ZZN4cute9transformINS_5tupleIJNS_1CILi32EEENS2_ILi4EEENS2_ILi2EEENS2_ILi1EEEEEENS1_IJS6_S3_NS2_ILi128EEENS2_ILi0EEEEEEZNS_7idx2crdIiS7_SA_EEDaRKT_RKT0_RKT1_EUlRKT_RKT0_E_EEDaSE_SH_OSI_ENKUlDpSN_E_clIJiiiS9_EEEDaST_:
[----:B------:R-:W-:Y:S02]  /*11490*/  IADD3 R3, R1, 0x13b8, RZ ;  /* 0x000013b801037810 */ /* 0x000fe40007ffe0ff */
[----:B------:R-:W-:Y:S02]  /*114a0*/  MOV R6, 0x114d0 ;  /* 0x000114d000067802 */ /* 0x000fe40000000f00 */
[----:B------:R-:W-:Y:S02]  /*114b0*/  IADD3 R3, R3, c[0x0][0x20], RZ ;  /* 0x0000080003037a10 */ /* 0x000fe40007ffe0ff */
[----:B------:R-:W-:Y:S05]  /*114c0*/  CALL.REL.NOINC `($_ZN7cutlass13device_kernelIN5flash19enable_sm80_to_sm89INS1_16FlashAttnBwdSm80INS1_25CollectiveMainloopBwdSm80ILi2ELi2EN4cute5tupleIJNS5_1CILi128EEES8_NS7_ILi64EEEEEENS_10bfloat16_tEfNS_4arch4Sm80ELb1ELb0ELb1ELb1ELb0ELb0ELb0ELb0ELi2ELi4ELi4ELi4ELb0EEENS1_21CollectiveEpilogueBwdISA_SB_SD_Li256ELb1ELb0ELi2EEENS1_25SingleTileBwdLPTSchedulerILb1ELi128ELb0EEEEEEEEEvNT_6ParamsE$_ZN4cute3eso3ESOILb0ELb0EJiiiNS_1CILi0EEEEEC2ERKiS6_S6_RKS3_) ;  /* 0xffff723000007944 */ /* 0x000fea0003c3ffff */
[----:B------:R2:W5:Y:S04]  /*114d0*/  LDL R5, [R1+0x13c0] ;  /* 0x0013c00001057983 */ /* 0x0005680000100800 */
[----:B-1----:R2:W5:Y:S01]  /*114e0*/  LDL.64 R2, [R1+0x13b8] ;  /* 0x0013b80001027983 */ /* 0x0025620000100a00 */
[----:B------:R-:W-:Y:S02]  /*114f0*/  MOV R8, R4 ;  /* 0x0000000400087202 */ /* 0x000fe40000000f00 */
[----:B------:R-:W-:-:S04]  /*11500*/  MOV R9, 0x0 ;  /* 0x0000000000097802 */ /* 0x000fc80000000f00 */
[----:B------:R-:W-:Y:S05]  /*11510*/  RET.REL.NODEC R8 `(_ZN7cutlass13device_kernelIN5flash19enable_sm80_to_sm89INS1_16FlashAttnBwdSm80INS1_25CollectiveMainloopBwdSm80ILi2ELi2EN4cute5tupleIJNS5_1CILi128EEES8_NS7_ILi64EEEEEENS_10bfloat16_tEfNS_4arch4Sm80ELb1ELb0ELb1ELb1ELb0ELb0ELb0ELb0ELi2ELi4ELi4ELi4ELb0EEENS1_21CollectiveEpilogueBwdISA_SB_SD_Li256ELb1ELb0ELi2EEENS1_25SingleTileBwdLPTSchedulerILb1ELi128ELb0EEEEEEEEEvNT_6ParamsE) ;  /* 0xfffeeae008007950 */ /* 0x000fea0003c3ffff */
        .type           $_ZN7cutlass13device_kernelIN5flash19enable_sm80_to_sm89INS1_16FlashAttnBwdSm80INS1_25CollectiveMainloopBwdSm80ILi2ELi2EN4cute5tupleIJNS5_1CILi128EEES8_NS7_ILi64EEEEEENS_10bfloat16_tEfNS_4arch4Sm80ELb1ELb0ELb1ELb1ELb0ELb0ELb0ELb0ELi2ELi4ELi4ELi4ELb0EEENS1_21CollectiveEpilogueBwdISA_SB_SD_Li256ELb1ELb0ELi2EEENS1_25SingleTileBwdLPTSchedulerILb1ELi128ELb0EEEEEEEEEvNT_6ParamsE$_ZZN4cute9transformINS_5tupleIJiiNS_1CILi0EEEEEENS1_IJNS1_IJNS2_ILi4EEENS2_ILi8EEEEEENS2_ILi2EEENS2_ILi1EEEEEEZNS_7idx2crdIS4_SA_EEDaRKT_RKT0_EUlRKT_RKT0_E_EEDaSE_SH_OT1_ENKUlDpSK_E_clIJNS1_IJiiEEEiS3_EEEDaSR_,@function
        .size           $_ZN7cutlass13device_kernelIN5flash19enable_sm80_to_sm89INS1_16FlashAttnBwdSm80INS1_25CollectiveMainloopBwdSm80ILi2ELi2EN4cute5tupleIJNS5_1CILi128EEES8_NS7_ILi64EEEEEENS_10bfloat16_tEfNS_4arch4Sm80ELb1ELb0ELb1ELb1ELb0ELb0ELb0ELb0ELi2ELi4ELi4ELi4ELb0EEENS1_21CollectiveEpilogueBwdISA_SB_SD_Li256ELb1ELb0ELi2EEENS1_25SingleTileBwdLPTSchedulerILb1ELi128ELb0EEEEEEEEEvNT_6ParamsE$_ZZN4cute9transformINS_5tupleIJiiNS_1CILi0EEEEEENS1_IJNS1_IJNS2_ILi4EEENS2_ILi8EEEEEENS2_ILi2EEENS2_ILi1EEEEEEZNS_7idx2crdIS4_SA_EEDaRKT_RKT0_EUlRKT_RKT0_E_EEDaSE_SH_OT1_ENKUlDpSK_E_clIJNS1_IJiiEEEiS3_EEEDaSR_,($_ZN7cutlass13device_kernelIN5flash19enable_sm80_to_sm89INS1_16FlashAttnBwdSm80INS1_25CollectiveMainloopBwdSm80ILi2ELi2EN4cute5tupleIJNS5_1CILi128EEES8_NS7_ILi64EEEEEENS_10bfloat16_tEfNS_4arch4Sm80ELb1ELb0ELb1ELb1ELb0ELb0ELb0ELb0ELi2ELi4ELi4ELi4ELb0EEENS1_21CollectiveEpilogueBwdISA_SB_SD_Li256ELb1ELb0ELi2EEENS1_25SingleTileBwdLPTSchedulerILb1ELi128ELb0EEEEEEEEEvNT_6ParamsE$_ZZN4cute9transformINS_5tupleIJiiNS_1CILi0EEEEEENS1_IJNS1_IJNS2_ILi4EEENS2_ILi8EEEEEES5_NS2_ILi1EEEEEEZNS_7idx2crdIS4_S9_EEDaRKT_RKT0_EUlRKT_RKT0_E_EEDaSD_SG_OT1_ENKUlDpSJ_E_clIJNS1_IJiiEEEiS3_EEEDaSQ_ - $_ZN7cutlass13device_kernelIN5flash19enable_sm80_to_sm89INS1_16FlashAttnBwdSm80INS1_25CollectiveMainloopBwdSm80ILi2ELi2EN4cute5tupleIJNS5_1CILi128EEES8_NS7_ILi64EEEEEENS_10bfloat16_tEfNS_4arch4Sm80ELb1ELb0ELb1ELb1ELb0ELb0ELb0ELb0ELi2ELi4ELi4ELi4ELb0EEENS1_21CollectiveEpilogueBwdISA_SB_SD_Li256ELb1ELb0ELi2EEENS1_25SingleTileBwdLPTSchedulerILb1ELi128ELb0EEEEEEEEEvNT_6ParamsE$_ZZN4cute9transformINS_5tupleIJiiNS_1CILi0EEEEEENS1_IJNS1_IJNS2_ILi4EEENS2_ILi8EEEEEENS2_ILi2EEENS2_ILi1EEEEEEZNS_7idx2crdIS4_SA_EEDaRKT_RKT0_EUlRKT_RKT0_E_EEDaSE_SH_OT1_ENKUlDpSK_E_clIJNS1_IJiiEEEiS3_EEEDaSR_)
$_ZN7cutlass13device_kernelIN5flash19enable_sm80_to_sm89INS1_16FlashAttnBwdSm80INS1_25CollectiveMainloopBwdSm80ILi2ELi2EN4cute5tupleIJNS5_1CILi128EEES8_NS7_ILi64EEEEEENS_10bfloat16_tEfNS_4arch4Sm80ELb1ELb0ELb1ELb1ELb0ELb0ELb0ELb0ELi2ELi4ELi4ELi4ELb0EEENS1_21CollectiveEpilogueBwdISA_SB_SD_Li256ELb1ELb0ELi2EEENS1_25SingleTileBwdLPTSchedulerILb1ELi128ELb0EEEEEEEEEvNT_6ParamsE$_ZZN4cute9transformINS_5tupleIJiiNS_1CILi0EEEEEENS1_IJNS1_IJNS2_ILi4EEENS2_ILi8EEEEEENS2_ILi2EEENS2_ILi1EEEEEEZNS_7idx2crdIS4_SA_EEDaRKT_RKT0_EUlRKT_RKT0_E_EEDaSE_SH_OT1_ENKUlDpSK_E_clIJNS1_IJiiEEEiS3_EEEDaSR_:
[----:B------:R-:W-:Y:S02]  /*11520*/  IADD3 R3, R1, 0x1680, RZ ;  /* 0x0000168001037810 */ /* 0x000fe40007ffe0ff */
[----:B------:R-:W-:Y:S02]  /*11530*/  MOV R6, 0x11560 ;  /* 0x0001156000067802 */ /* 0x000fe40000000f00 */
[----:B------:R-:W-:Y:S02]  /*11540*/  IADD3 R3, R3, c[0x0][0x20], RZ ;  /* 0x0000080003037a10 */ /* 0x000fe40007ffe0ff */
[----:B------:R-:W-:Y:S05]  /*11550*/  CALL.REL.NOINC `($_ZN7cutlass13device_kernelIN5flash19enable_sm80_to_sm89INS1_16FlashAttnBwdSm80INS1_25CollectiveMainloopBwdSm80ILi2ELi2EN4cute5tupleIJNS5_1CILi128EEES8_NS7_ILi64EEEEEENS_10bfloat16_tEfNS_4arch4Sm80ELb1ELb0ELb1ELb1ELb0ELb0ELb0ELb0ELi2ELi4ELi4ELi4ELb0EEENS1_21CollectiveEpilogueBwdISA_SB_SD_Li256ELb1ELb0ELi2EEENS1_25SingleTileBwdLPTSchedulerILb1ELi128ELb0EEEEEEEEEvNT_6ParamsE$_ZN4cute3eso3ESOILb0ELb0EJNS_5tupleIJiiEEEiNS_1CILi0EEEEEC2ERKS3_RKiRKS5_) ;  /* 0xffff62d000007944 */ /* 0x000fea0003c3ffff */
[----:B------:R2:W5:Y:S04]  /*11560*/  LDL R31, [R1+0x1688] ;  /* 0x00168800011f7983 */ /* 0x0005680000100800 */
[----:B-1----:R2:W5:Y:S01]  /*11570*/  LDL.64 R2, [R1+0x1680] ;  /* 0x0016800001027983 */ /* 0x0025620000100a00 */
[----:B------:R-:W-:-:S04]  /*11580*/  MOV R73, 0x0 ;  /* 0x0000000000497802 */ /* 0x000fc80000000f00 */
[----:B------:R-:W-:Y:S05]  /*11590*/  RET.REL.NODEC R72 `(_ZN7cutlass13device_kernelIN5flash19enable_sm80_to_sm89INS1_16FlashAttnBwdSm80INS1_25CollectiveMainloopBwdSm80ILi2ELi2EN4cute5tupleIJNS5_1CILi128EEES8_NS7_ILi64EEEEEENS_10bfloat16_tEfNS_4arch4Sm80ELb1ELb0ELb1ELb1ELb0ELb0ELb0ELb0ELi2ELi4ELi4ELi4ELb0EEENS1_21CollectiveEpilogueBwdISA_SB_SD_Li256ELb1ELb0ELi2EEENS1_25SingleTileBwdLPTSchedulerILb1ELi128ELb0EEEEEEEEEvNT_6ParamsE) ;  /* 0xfffeea6048007950 */ /* 0x000fea0003c3ffff */
        .type           $_ZN7cutlass13device_kernelIN5flash19enable_sm80_to_sm89INS1_16FlashAttnBwdSm80INS1_25CollectiveMainloopBwdSm80ILi2ELi2EN4cute5tupleIJNS5_1CILi128EEES8_NS7_ILi64EEEEEENS_10bfloat16_tEfNS_4arch4Sm80ELb1ELb0ELb1ELb1ELb0ELb0ELb0ELb0ELi2ELi4ELi4ELi4ELb0EEENS1_21CollectiveEpilogueBwdISA_SB_SD_Li256ELb1ELb0ELi2EEENS1_25SingleTileBwdLPTSchedulerILb1ELi128ELb0EEEEEEEEEvNT_6ParamsE$_ZZN4cute9transformINS_5tupleIJiiNS_1CILi0EEEEEENS1_IJNS1_IJNS2_ILi4EEENS2_ILi8EEEEEES5_NS2_ILi1EEEEEEZNS_7idx2crdIS4_S9_EEDaRKT_RKT0_EUlRKT_RKT0_E_EEDaSD_SG_OT1_ENKUlDpSJ_E_clIJNS1_IJiiEEEiS3_EEEDaSQ_,@function
        .size           $_ZN7cutlass13device_kernelIN5flash19enable_sm80_to_sm89INS1_16FlashAttnBwdSm80INS1_25CollectiveMainloopBwdSm80ILi2ELi2EN4cute5tupleIJNS5_1CILi128EEES8_NS7_ILi64EEEEEENS_10bfloat16_tEfNS_4arch4Sm80ELb1ELb0ELb1ELb1ELb0ELb0ELb0ELb0ELi2ELi4ELi4ELi4ELb0EEENS1_21CollectiveEpilogueBwdISA_SB_SD_Li256ELb1ELb0ELi2EEENS1_25SingleTileBwdLPTSchedulerILb1ELi128ELb0EEEEEEEEEvNT_6ParamsE$_ZZN4cute9transformINS_5tupleIJiiNS_1CILi0EEEEEENS1_IJNS1_IJNS2_ILi4EEENS2_ILi8EEEEEES5_NS2_ILi1EEEEEEZNS_7idx2crdIS4_S9_EEDaRKT_RKT0_EUlRKT_RKT0_E_EEDaSD_SG_OT1_ENKUlDpSJ_E_clIJNS1_IJiiEEEiS3_EEEDaSQ_,($_ZN7cutlass13device_kernelIN5flash19enable_sm80_to_sm89INS1_16FlashAttnBwdSm80INS1_25CollectiveMainloopBwdSm80ILi2ELi2EN4cute5tupleIJNS5_1CILi128EEES8_NS7_ILi64EEEEEENS_10bfloat16_tEfNS_4arch4Sm80ELb1ELb0ELb1ELb1ELb0ELb0ELb0ELb0ELi2ELi4ELi4ELi4ELb0EEENS1_21CollectiveEpilogueBwdISA_SB_SD_Li256ELb1ELb0ELi2EEENS1_25SingleTileBwdLPTSchedulerILb1ELi128ELb0EEEEEEEEEvNT_6ParamsE$_ZZN4cute9transformINS_5tupleIJiiiNS_1CILi0EEEEEENS1_IJNS2_ILi32EEENS2_ILi4EEENS2_ILi2EEENS2_ILi1EEEEEENS1_IJS8_S8_S8_S8_EEEZNS_7crd2crdIS4_S9_SA_EEDaRKT_RKT0_RKT1_EUlRKT_RKT0_RKT1_E_EEDaSE_SH_SK_OT2_ENKUlDpSN_E_clIJiiiS3_EEEDaSX_ - $_ZN7cutlass13device_kernelIN5flash19enable_sm80_to_sm89INS1_16FlashAttnBwdSm80INS1_25CollectiveMainloopBwdSm80ILi2ELi2EN4cute5tupleIJNS5_1CILi128EEES8_NS7_ILi64EEEEEENS_10bfloat16_tEfNS_4arch4Sm80ELb1ELb0ELb1ELb1ELb0ELb0ELb0ELb0ELi2ELi4ELi4ELi4ELb0EEENS1_21CollectiveEpilogueBwdISA_SB_SD_Li256ELb1ELb0ELi2EEENS1_25SingleTileBwdLPTSchedulerILb1ELi128ELb0EEEEEEEEEvNT_6ParamsE$_ZZN4cute9transformINS_5tupleIJiiNS_1CILi0EEEEEENS1_IJNS1_IJNS2_ILi4EEENS2_ILi8EEEEEES5_NS2_ILi1EEEEEEZNS_7idx2crdIS4_S9_EEDaRKT_RKT0_EUlRKT_RKT0_E_EEDaSD_SG_OT1_ENKUlDpSJ_E_clIJNS1_IJiiEEEiS3_EEEDaSQ_)
$_ZN7cutlass13device_kernelIN5flash19enable_sm80_to_sm89INS1_16FlashAttnBwdSm80INS1_25CollectiveMainloopBwdSm80ILi2ELi2EN4cute5tupleIJNS5_1CILi128EEES8_NS7_ILi64EEEEEENS_10bfloat16_tEfNS_4arch4Sm80ELb1ELb0ELb1ELb1ELb0ELb0ELb0ELb0ELi2ELi4ELi4ELi4ELb0EEENS1_21CollectiveEpilogueBwdISA_SB_SD_Li256ELb1ELb0ELi2EEENS1_25SingleTileBwdLPTSchedulerILb1ELi128ELb0EEEEEEEEEvNT_6ParamsE$_ZZN4cute9transformINS_5tupleIJiiNS_1CILi0EEEEEENS1_IJNS1_IJNS2_ILi4EEENS2_ILi8EEEEEES5_NS2_ILi1EEEEEEZNS_7idx2crdIS4_S9_EEDaRKT_RKT0_EUlRKT_RKT0_E_EEDaSD_SG_OT1_ENKUlDpSJ_E_clIJNS1_IJiiEEEiS3_EEEDaSQ_:
[----:B------:R-:W-:Y:S02]  /*115a0*/  IADD3 R3, R1, 0x1680, RZ ;  /* 0x0000168001037810 */ /* 0x000fe40007ffe0ff */
[----:B------:R-:W-:Y:S02]  /*115b0*/  MOV R6, 0x115e0 ;  /* 0x000115e000067802 */ /* 0x000fe40000000f00 */
[----:B------:R-:W-:Y:S02]  /*115c0*/  IADD3 R3, R3, c[0x0][0x20], RZ ;  /* 0x0000080003037a10 */ /* 0x000fe40007ffe0ff */
[----:B------:R-:W-:Y:S05]  /*115d0*/  CALL.REL.NOINC `($_ZN7cutlass13device_kernelIN5flash19enable_sm80_to_sm89INS1_16FlashAttnBwdSm80INS1_25CollectiveMainloopBwdSm80ILi2ELi2EN4cute5tupleIJNS5_1CILi128EEES8_NS7_ILi64EEEEEENS_10bfloat16_tEfNS_4arch4Sm80ELb1ELb0ELb1ELb1ELb0ELb0ELb0ELb0ELi2ELi4ELi4ELi4ELb0EEENS1_21CollectiveEpilogueBwdISA_SB_SD_Li256ELb1ELb0ELi2EEENS1_25SingleTileBwdLPTSchedulerILb1ELi128ELb0EEEEEEEEEvNT_6ParamsE$_ZN4cute3eso3ESOILb0ELb0EJNS_5tupleIJiiEEEiNS_1CILi0EEEEEC2ERKS3_RKiRKS5_) ;  /* 0xffff625000007944 */ /* 0x000fea0003c3ffff */
[----:B------:R2:W5:Y:S04]  /*115e0*/  LDL R29, [R1+0x1688] ;  /* 0x00168800011d7983 */ /* 0x0005680000100800 */
[----:B-1----:R2:W5:Y:S01]  /*115f0*/  LDL.64 R2, [R1+0x1680] ;  /* 0x0016800001027983 */ /* 0x0025620000100a00 */
[----:B------:R-:W-:Y:S02]  /*11600*/  MOV R8, R72 ;  /* 0x0000004800087202 */ /* 0x000fe40000000f00 */
[----:B------:R-:W-:-:S04]  /*11610*/  MOV R9, 0x0 ;  /* 0x0000000000097802 */ /* 0x000fc80000000f00 */
[----:B------:R-:W-:Y:S05]  /*11620*/  RET.REL.NODEC R8 `(_ZN7cutlass13device_kernelIN5flash19enable_sm80_to_sm89INS1_16FlashAttnBwdSm80INS1_25CollectiveMainloopBwdSm80ILi2ELi2EN4cute5tupleIJNS5_1CILi128EEES8_NS7_ILi64EEEEEENS_10bfloat16_tEfNS_4arch4Sm80ELb1ELb0ELb1ELb1ELb0ELb0ELb0ELb0ELi2ELi4ELi4ELi4ELb0EEENS1_21CollectiveEpilogueBwdISA_SB_SD_Li256ELb1ELb0ELi2EEENS1_25SingleTileBwdLPTSchedulerILb1ELi128ELb0EEEEEEEEEvNT_6ParamsE) ;  /* 0xfffee9d008007950 */ /* 0x000fea0003c3ffff */
        .type           $_ZN7cutlass13device_kernelIN5flash19enable_sm80_to_sm89INS1_16FlashAttnBwdSm80INS1_25CollectiveMainloopBwdSm80ILi2ELi2EN4cute5tupleIJNS5_1CILi128EEES8_NS7_ILi64EEEEEENS_10bfloat16_tEfNS_4arch4Sm80ELb1ELb0ELb1ELb1ELb0ELb0ELb0ELb0ELi2ELi4ELi4ELi4ELb0EEENS1_21CollectiveEpilogueBwdISA_SB_SD_Li256ELb1ELb0ELi2EEENS1_25SingleTileBwdLPTSchedulerILb1ELi128ELb0EEEEEEEEEvNT_6ParamsE$_ZZN4cute9transformINS_5tupleIJiiiNS_1CILi0EEEEEENS1_IJNS2_ILi32EEENS2_ILi4EEENS2_ILi2EEENS2_ILi1EEEEEENS1_IJS8_S8_S8_S8_EEEZNS_7crd2crdIS4_S9_SA_EEDaRKT_RKT0_RKT1_EUlRKT_RKT0_RKT1_E_EEDaSE_SH_SK_OT2_ENKUlDpSN_E_clIJiiiS3_EEEDaSX_,@function
        .size           $_ZN7cutlass13device_kernelIN5flash19enable_sm80_to_sm89INS1_16FlashAttnBwdSm80INS1_25CollectiveMainloopBwdSm80ILi2ELi2EN4cute5tupleIJNS5_1CILi128EEES8_NS7_ILi64EEEEEENS_10bfloat16_tEfNS_4arch4Sm80ELb1ELb0ELb1ELb1ELb0ELb0ELb0ELb0ELi2ELi4ELi4ELi4ELb0EEENS1_21CollectiveEpilogueBwdISA_SB_SD_Li256ELb1ELb0ELi2EEENS1_25SingleTileBwdLPTSchedulerILb1ELi128ELb0EEEEEEEEEvNT_6ParamsE$_ZZN4cute9transformINS_5tupleIJiiiNS_1CILi0EEEEEENS1_IJNS2_ILi32EEENS2_ILi4EEENS2_ILi2EEENS2_ILi1EEEEEENS1_IJS8_S8_S8_S8_EEEZNS_7crd2crdIS4_S9_SA_EEDaRKT_RKT0_RKT1_EUlRKT_RKT0_RKT1_E_EEDaSE_SH_SK_OT2_ENKUlDpSN_E_clIJiiiS3_EEEDaSX_,($_ZN7cutlass13device_kernelIN5flash19enable_sm80_to_sm89INS1_16FlashAttnBwdSm80INS1_25CollectiveMainloopBwdSm80ILi2ELi2EN4cute5tupleIJNS5_1CILi128EEES8_NS7_ILi64EEEEEENS_10bfloat16_tEfNS_4arch4Sm80ELb1ELb0ELb1ELb1ELb0ELb0ELb0ELb0ELi2ELi4ELi4ELi4ELb0EEENS1_21CollectiveEpilogueBwdISA_SB_SD_Li256ELb1ELb0ELi2EEENS1_25SingleTileBwdLPTSchedulerILb1ELi128ELb0EEEEEEEEEvNT_6ParamsE$_ZZN4cuteplIJNS_1CILi0EEEEJS2_iEEEDaRKNS_15ArithmeticTupleIJDpT_EEERKNS3_IJDpT0_EEEENKUlDpRKT_E_clIJS2_iEEEDaSH_ - $_ZN7cutlass13device_kernelIN5flash19enable_sm80_to_sm89INS1_16FlashAttnBwdSm80INS1_25CollectiveMainloopBwdSm80ILi2ELi2EN4cute5tupleIJNS5_1CILi128EEES8_NS7_ILi64EEEEEENS_10bfloat16_tEfNS_4arch4Sm80ELb1ELb0ELb1ELb1ELb0ELb0ELb0ELb0ELi2ELi4ELi4ELi4ELb0EEENS1_21CollectiveEpilogueBwdISA_SB_SD_Li256ELb1ELb0ELi2EEENS1_25SingleTileBwdLPTSchedulerILb1ELi128ELb0EEEEEEEEEvNT_6ParamsE$_ZZN4cute9transformINS_5tupleIJiiiNS_1CILi0EEEEEENS1_IJNS2_ILi32EEENS2_ILi4EEENS2_ILi2EEENS2_ILi1EEEEEENS1_IJS8_S8_S8_S8_EEEZNS_7crd2crdIS4_S9_SA_EEDaRKT_RKT0_RKT1_EUlRKT_RKT0_RKT1_E_EEDaSE_SH_SK_OT2_ENKUlDpSN_E_clIJiiiS3_EEEDaSX_)
$_ZN7cutlass13device_kernelIN5flash19enable_sm80_to_sm89INS1_16FlashAttnBwdSm80INS1_25CollectiveMainloopBwdSm80ILi2ELi2EN4cute5tupleIJNS5_1CILi128EEES8_NS7_ILi64EEEEEENS_10bfloat16_tEfNS_4arch4Sm80ELb1ELb0ELb1ELb1ELb0ELb0ELb0ELb0ELi2ELi4ELi4ELi4ELb0EEENS1_21CollectiveEpilogueBwdISA_SB_SD_Li256ELb1ELb0ELi2EEENS1_25SingleTileBwdLPTSchedulerILb1ELi128ELb0EEEEEEEEEvNT_6ParamsE$_ZZN4cute9transformINS_5tupleIJiiiNS_1CILi0EEEEEENS1_IJNS2_ILi32EEENS2_ILi4EEENS2_ILi2EEENS2_ILi1EEEEEENS1_IJS8_S8_S8_S8_EEEZNS_7crd2crdIS4_S9_SA_EEDaRKT_RKT0_RKT1_EUlRKT_RKT0_RKT1_E_EEDaSE_SH_SK_OT2_ENKUlDpSN_E_clIJiiiS3_EEEDaSX_:
[----:B------:R-:W-:Y:S02]  /*11630*/  IADD3 R3, R1, 0x13b8, RZ ;  /* 0x000013b801037810 */ /* 0x000fe40007ffe0ff */
[----:B------:R-:W-:Y:S02]  /*11640*/  MOV R6, 0x11670 ;  /* 0x0001167000067802 */ /* 0x000fe40000000f00 */
[----:B------:R-:W-:Y:S02]  /*11650*/  IADD3 R3, R3, c[0x0][0x20], RZ ;  /* 0x0000080003037a10 */ /* 0x000fe40007ffe0ff */
[----:B------:R-:W-:Y:S05]  /*11660*/  CALL.REL.NOINC `($_ZN7cutlass13device_kernelIN5flash19enable_sm80_to_sm89INS1_16FlashAttnBwdSm80INS1_25CollectiveMainloopBwdSm80ILi2ELi2EN4cute5tupleIJNS5_1CILi128EEES8_NS7_ILi64EEEEEENS_10bfloat16_tEfNS_4arch4Sm80ELb1ELb0ELb1ELb1ELb0ELb0ELb0ELb0ELi2ELi4ELi4ELi4ELb0EEENS1_21CollectiveEpilogueBwdISA_SB_SD_Li256ELb1ELb0ELi2EEENS1_25SingleTileBwdLPTSchedulerILb1ELi128ELb0EEEEEEEEEvNT_6ParamsE$_ZN4cute3eso3ESOILb0ELb0EJiiiNS_1CILi0EEEEEC2ERKiS6_S6_RKS3_) ;  /* 0xffff709000007944 */ /* 0x000fea0003c3ffff */
[----:B-1----:R1:W5:Y:S04]  /*11670*/  LDL R8, [R1+0x13c0] ;  /* 0x0013c00001087983 */ /* 0x0023680000100800 */
[----:B------:R1:W5:Y:S01]  /*11680*/  LDL.64 R2, [R1+0x13b8] ;  /* 0x0013b80001027983 */ /* 0x0003620000100a00 */
[----:B------:R-:W-:-:S04]  /*11690*/  MOV R5, 0x0 ;  /* 0x0000000000057802 */ /* 0x000fc80000000f00 */
[----:B------:R-:W-:Y:S05]  /*116a0*/  RET.REL.NODEC R4 `(_ZN7cutlass13device_kernelIN5flash19enable_sm80_to_sm89INS1_16FlashAttnBwdSm80INS1_25CollectiveMainloopBwdSm80ILi2ELi2EN4cute5tupleIJNS5_1CILi128EEES8_NS7_ILi64EEEEEENS_10bfloat16_tEfNS_4arch4Sm80ELb1ELb0ELb1ELb1ELb0ELb0ELb0ELb0ELi2ELi4ELi4ELi4ELb0EEENS1_21CollectiveEpilogueBwdISA_SB_SD_Li256ELb1ELb0ELi2EEENS1_25SingleTileBwdLPTSchedulerILb1ELi128ELb0EEEEEEEEEvNT_6ParamsE) ;  /* 0xfffee95004007950 */ /* 0x000fea0003c3ffff */
        .type           $_ZN7cutlass13device_kernelIN5flash19enable_sm80_to_sm89INS1_16FlashAttnBwdSm80INS1_25CollectiveMainloopBwdSm80ILi2ELi2EN4cute5tupleIJNS5_1CILi128EEES8_NS7_ILi64EEEEEENS_10bfloat16_tEfNS_4arch4Sm80ELb1ELb0ELb1ELb1ELb0ELb0ELb0ELb0ELi2ELi4ELi4ELi4ELb0EEENS1_21CollectiveEpilogueBwdISA_SB_SD_Li256ELb1ELb0ELi2EEENS1_25SingleTileBwdLPTSchedulerILb1ELi128ELb0EEEEEEEEEvNT_6ParamsE$_ZZN4cuteplIJNS_1CILi0EEEEJS2_iEEEDaRKNS_15ArithmeticTupleIJDpT_EEERKNS3_IJDpT0_EEEENKUlDpRKT_E_clIJS2_iEEEDaSH_,@function
        .size           $_ZN7cutlass13device_kernelIN5flash19enable_sm80_to_sm89INS1_16FlashAttnBwdSm80INS1_25CollectiveMainloopBwdSm80ILi2ELi2EN4cute5tupleIJNS5_1CILi128EEES8_NS7_ILi64EEEEEENS_10bfloat16_tEfNS_4arch4Sm80ELb1ELb0ELb1ELb1ELb0ELb0ELb0ELb0ELi2ELi4ELi4ELi4ELb0EEENS1_21CollectiveEpilogueBwdISA_SB_SD_Li256ELb1ELb0ELi2EEENS1_25SingleTileBwdLPTSchedulerILb1ELi128ELb0EEEEEEEEEvNT_6ParamsE$_ZZN4cuteplIJNS_1CILi0EEEEJS2_iEEEDaRKNS_15ArithmeticTupleIJDpT_EEERKNS3_IJDpT0_EEEENKUlDpRKT_E_clIJS2_iEEEDaSH_,($_ZN7cutlass13device_kernelIN5flash19enable_sm80_to_sm89INS1_16FlashAttnBwdSm80INS1_25CollectiveMainloopBwdSm80ILi2ELi2EN4cute5tupleIJNS5_1CILi128EEES8_NS7_ILi64EEEEEENS_10bfloat16_tEfNS_4arch4Sm80ELb1ELb0ELb1ELb1ELb0ELb0ELb0ELb0ELi2ELi4ELi4ELi4ELb0EEENS1_21CollectiveEpilogueBwdISA_SB_SD_Li256ELb1ELb0ELi2EEENS1_25SingleTileBwdLPTSchedulerILb1ELi128ELb0EEEEEEEEEvNT_6ParamsE$_ZZN4cuteplIJNS_1CILi0EEES2_EJS2_iEEEDaRKNS_15ArithmeticTupleIJDpT_EEERKNS3_IJDpT0_EEEENKUlDpRKT_E_clIJS2_iEEEDaSH_ - $_ZN7cutlass13device_kernelIN5flash19enable_sm80_to_sm89INS1_16FlashAttnBwdSm80INS1_25CollectiveMainloopBwdSm80ILi2ELi2EN4cute5tupleIJNS5_1CILi128EEES8_NS7_ILi64EEEEEENS_10bfloat16_tEfNS_4arch4Sm80ELb1ELb0ELb1ELb1ELb0ELb0ELb0ELb0ELi2ELi4ELi4ELi4ELb0EEENS1_21CollectiveEpilogueBwdISA_SB_SD_Li256ELb1ELb0ELi2EEENS1_25SingleTileBwdLPTSchedulerILb1ELi128ELb0EEEEEEEEEvNT_6ParamsE$_ZZN4cuteplIJNS_1CILi0EEEEJS2_iEEEDaRKNS_15ArithmeticTupleIJDpT_EEERKNS3_IJDpT0_EEEENKUlDpRKT_E_clIJS2_iEEEDaSH_)
$_ZN7cutlass13device_kernelIN5flash19enable_sm80_to_sm89INS1_16FlashAttnBwdSm80INS1_25CollectiveMainloopBwdSm80ILi2ELi2EN4cute5tupleIJNS5_1CILi128EEES8_NS7_ILi64EEEEEENS_10bfloat16_tEfNS_4arch4Sm80ELb1ELb0ELb1ELb1ELb0ELb0ELb0ELb0ELi2ELi4ELi4ELi4ELb0EEENS1_21CollectiveEpilogueBwdISA_SB_SD_Li256ELb1ELb0ELi2EEENS1_25SingleTileBwdLPTSchedulerILb1ELi128ELb0EEEEEEEEEvNT_6ParamsE$_ZZN4cuteplIJNS_1CILi0EEEEJS2_iEEEDaRKNS_15ArithmeticTupleIJDpT_EEERKNS3_IJDpT0_EEEENKUlDpRKT_E_clIJS2_iEEEDaSH_:
[----:B------:R-:W-:Y:S02]  /*116b0*/  IADD3 R11, R1, 0x13b8, RZ ;  /* 0x000013b8010b7810 */ /* 0x000fe40007ffe0ff */
[----:B------:R-:W-:Y:S02]  /*116c0*/  MOV R6, 0x116f0 ;  /* 0x000116f000067802 */ /* 0x000fe40000000f00 */
[----:B------:R-:W-:Y:S02]  /*116d0*/  IADD3 R11, R11, c[0x0][0x20], RZ ;  /* 0x000008000b0b7a10 */ /* 0x000fe40007ffe0ff */
[----:B------:R-:W-:Y:S05]  /*116e0*/  CALL.REL.NOINC `($_ZN7cutlass13device_kernelIN5flash19enable_sm80_to_sm89INS1_16FlashAttnBwdSm80INS1_25CollectiveMainloopBwdSm80ILi2ELi2EN4cute5tupleIJNS5_1CILi128EEES8_NS7_ILi64EEEEEENS_10bfloat16_tEfNS_4arch4Sm80ELb1ELb0ELb1ELb1ELb0ELb0ELb0ELb0ELi2ELi4ELi4ELi4ELb0EEENS1_21CollectiveEpilogueBwdISA_SB_SD_Li256ELb1ELb0ELi2EEENS1_25SingleTileBwdLPTSchedulerILb1ELi128ELb0EEEEEEEEEvNT_6ParamsE$_ZN4cute5tupleIJNS_1CILi0EEEiEEC2ERKS2_RKi) ;  /* 0xffffb01000007944 */ /* 0x000fea0003c3ffff */
[----:B------:R1:W5:Y:S01]  /*116f0*/  LDL R3, [R1+0x13b8] ;  /* 0x0013b80001037983 */ /* 0x0003620000100800 */
[----:B------:R-:W-:-:S04]  /*11700*/  MOV R11, 0x0 ;  /* 0x00000000000b7802 */ /* 0x000fc80000000f00 */
[----:B------:R-:W-:Y:S05]  /*11710*/  RET.REL.NODEC R10 `(_ZN7cutlass13device_kernelIN5flash19enable_sm80_to_sm89INS1_16FlashAttnBwdSm80INS1_25CollectiveMainloopBwdSm80ILi2ELi2EN4cute5tupleIJNS5_1CILi128EEES8_NS7_ILi64EEEEEENS_10bfloat16_tEfNS_4arch4Sm80ELb1ELb0ELb1ELb1ELb0ELb0ELb0ELb0ELi2ELi4ELi4ELi4ELb0EEENS1_21CollectiveEpilogueBwdISA_SB_SD_Li256ELb1ELb0ELi2EEENS1_25SingleTileBwdLPTSchedulerILb1ELi128ELb0EEEEEEEEEvNT_6ParamsE) ;  /* 0xfffee8e00a007950 */ /* 0x000fea0003c3ffff */
        .type           $_ZN7cutlass13device_kernelIN5flash19enable_sm80_to_sm89INS1_16FlashAttnBwdSm80INS1_25CollectiveMainloopBwdSm80ILi2ELi2EN4cute5tupleIJNS5_1CILi128EEES8_NS7_ILi64EEEEEENS_10bfloat16_tEfNS_4arch4Sm80ELb1ELb0ELb1ELb1ELb0ELb0ELb0ELb0ELi2ELi4ELi4ELi4ELb0EEENS1_21CollectiveEpilogueBwdISA_SB_SD_Li256ELb1ELb0ELi2EEENS1_25SingleTileBwdLPTSchedulerILb1ELi128ELb0EEEEEEEEEvNT_6ParamsE$_ZZN4cuteplIJNS_1CILi0EEES2_EJS2_iEEEDaRKNS_15ArithmeticTupleIJDpT_EEERKNS3_IJDpT0_EEEENKUlDpRKT_E_clIJS2_iEEEDaSH_,@function
        .size           $_ZN7cutlass13device_kernelIN5flash19enable_sm80_to_sm89INS1_16FlashAttnBwdSm80INS1_25CollectiveMainloopBwdSm80ILi2ELi2EN4cute5tupleIJNS5_1CILi128EEES8_NS7_ILi64EEEEEENS_10bfloat16_tEfNS_4arch4Sm80ELb1ELb0ELb1ELb1ELb0ELb0ELb0ELb0ELi2ELi4ELi4ELi4ELb0EEENS1_21CollectiveEpilogueBwdISA_SB_SD_Li256ELb1ELb0ELi2EEENS1_25SingleTileBwdLPTSchedulerILb1ELi128ELb0EEEEEEEEEvNT_6ParamsE$_ZZN4cuteplIJNS_1CILi0EEES2_EJS2_iEEEDaRKNS_15ArithmeticTupleIJDpT_EEERKNS3_IJDpT0_EEEENKUlDpRKT_E_clIJS2_iEEEDaSH_,($_ZN7cutlass13device_kernelIN5flash19enable_sm80_to_sm89INS1_16FlashAttnBwdSm80INS1_25CollectiveMainloopBwdSm80ILi2ELi2EN4cute5tupleIJNS5_1CILi128EEES8_NS7_ILi64EEEEEENS_10bfloat16_tEfNS_4arch4Sm80ELb1ELb0ELb1ELb1ELb0ELb0ELb0ELb0ELi2ELi4ELi4ELi4ELb0EEENS1_21CollectiveEpilogueBwdISA_SB_SD_Li256ELb1ELb0ELi2EEENS1_25SingleTileBwdLPTSchedulerILb1ELi128ELb0EEEEEEEEEvNT_6ParamsE$_ZZN4cuteplIJNS_1CILi0EEES2_EJiEEEDaRKNS_15ArithmeticTupleIJDpT_EEERKNS3_IJDpT0_EEEENKUlDpRKT_E_clIJiS2_EEEDaSH_ - $_ZN7cutlass13device_kernelIN5flash19enable_sm80_to_sm89INS1_16FlashAttnBwdSm80INS1_25CollectiveMainloopBwdSm80ILi2ELi2EN4cute5tupleIJNS5_1CILi128EEES8_NS7_ILi64EEEEEENS_10bfloat16_tEfNS_4arch4Sm80ELb1ELb0ELb1ELb1ELb0ELb0ELb0ELb0ELi2ELi4ELi4ELi4ELb0EEENS1_21CollectiveEpilogueBwdISA_SB_SD_Li256ELb1ELb0ELi2EEENS1_25SingleTileBwdLPTSchedulerILb1ELi128ELb0EEEEEEEEEvNT_6ParamsE$_ZZN4cuteplIJNS_1CILi0EEES2_EJS2_iEEEDaRKNS_15ArithmeticTupleIJDpT_EEERKNS3_IJDpT0_EEEENKUlDpRKT_E_clIJS2_iEEEDaSH_)
$_ZN7cutlass13device_kernelIN5flash19enable_sm80_to_sm89INS1_16FlashAttnBwdSm80INS1_25CollectiveMainloopBwdSm80ILi2ELi2EN4cute5tupleIJNS5_1CILi128EEES8_NS7_ILi64EEEEEENS_10bfloat16_tEfNS_4arch4Sm80ELb1ELb0ELb1ELb1ELb0ELb0ELb0ELb0ELi2ELi4ELi4ELi4ELb0EEENS1_21CollectiveEpilogueBwdISA_SB_SD_Li256ELb1ELb0ELi2EEENS1_25SingleTileBwdLPTSchedulerILb1ELi128ELb0EEEEEEEEEvNT_6ParamsE$_ZZN4cuteplIJNS_1CILi0EEES2_EJS2_iEEEDaRKNS_15ArithmeticTupleIJDpT_EEERKNS3_IJDpT0_EEEENKUlDpRKT_E_clIJS2_iEEEDaSH_:
[----:B------:R-:W-:Y:S02]  /*11720*/  IADD3 R11, R1, 0x13b8, RZ ;  /* 0x000013b8010b7810 */ /* 0x000fe40007ffe0ff */
[----:B------:R-:W-:Y:S02]  /*11730*/  MOV R6, 0x11760 ;  /* 0x0001176000067802 */ /* 0x000fe40000000f00 */
[----:B------:R-:W-:Y:S02]  /*11740*/  IADD3 R11, R11, c[0x0][0x20], RZ ;  /* 0x000008000b0b7a10 */ /* 0x000fe40007ffe0ff */
[----:B------:R-:W-:Y:S05]  /*11750*/  CALL.REL.NOINC `($_ZN7cutlass13device_kernelIN5flash19enable_sm80_to_sm89INS1_16FlashAttnBwdSm80INS1_25CollectiveMainloopBwdSm80ILi2ELi2EN4cute5tupleIJNS5_1CILi128EEES8_NS7_ILi64EEEEEENS_10bfloat16_tEfNS_4arch4Sm80ELb1ELb0ELb1ELb1ELb0ELb0ELb0ELb0ELi2ELi4ELi4ELi4ELb0EEENS1_21CollectiveEpilogueBwdISA_SB_SD_Li256ELb1ELb0ELi2EEENS1_25SingleTileBwdLPTSchedulerILb1ELi128ELb0EEEEEEEEEvNT_6ParamsE$_ZN4cute5tupleIJNS_1CILi0EEEiEEC2ERKS2_RKi) ;  /* 0xffffafa000007944 */ /* 0x000fea0003c3ffff */
[----:B------:R1:W5:Y:S01]  /*11760*/  LDL R2, [R1+0x13b8] ;  /* 0x0013b80001027983 */ /* 0x0003620000100800 */
[----:B------:R-:W-:-:S04]  /*11770*/  MOV R11, 0x0 ;  /* 0x00000000000b7802 */ /* 0x000fc80000000f00 */
[----:B------:R-:W-:Y:S05]  /*11780*/  RET.REL.NODEC R10 `(_ZN7cutlass13device_kernelIN5flash19enable_sm80_to_sm89INS1_16FlashAttnBwdSm80INS1_25CollectiveMainloopBwdSm80ILi2ELi2EN4cute5tupleIJNS5_1CILi128EEES8_NS7_ILi64EEEEEENS_10bfloat16_tEfNS_4arch4Sm80ELb1ELb0ELb1ELb1ELb0ELb0ELb0ELb0ELi2ELi4ELi4ELi4ELb0EEENS1_21CollectiveEpilogueBwdISA_SB_SD_Li256ELb1ELb0ELi2EEENS1_25SingleTileBwdLPTSchedulerILb1ELi128ELb0EEEEEEEEEvNT_6ParamsE) ;  /* 0xfffee8700a007950 */ /* 0x000fea0003c3ffff */
        .type           $_ZN7cutlass13device_kernelIN5flash19enable_sm80_to_sm89INS1_16FlashAttnBwdSm80INS1_25CollectiveMainloopBwdSm80ILi2ELi2EN4cute5tupleIJNS5_1CILi128EEES8_NS7_ILi64EEEEEENS_10bfloat16_tEfNS_4arch4Sm80ELb1ELb0ELb1ELb1ELb0ELb0ELb0ELb0ELi2ELi4ELi4ELi4ELb0EEENS1_21CollectiveEpilogueBwdISA_SB_SD_Li256ELb1ELb0ELi2EEENS1_25SingleTileBwdLPTSchedulerILb1ELi128ELb0EEEEEEEEEvNT_6ParamsE$_ZZN4cuteplIJNS_1CILi0EEES2_EJiEEEDaRKNS_15ArithmeticTupleIJDpT_EEERKNS3_IJDpT0_EEEENKUlDpRKT_E_clIJiS2_EEEDaSH_,@function
        .size           $_ZN7cutlass13device_kernelIN5flash19enable_sm80_to_sm89INS1_16FlashAttnBwdSm80INS1_25CollectiveMainloopBwdSm80ILi2ELi2EN4cute5tupleIJNS5_1CILi128EEES8_NS7_ILi64EEEEEENS_10bfloat16_tEfNS_4arch4Sm80ELb1ELb0ELb1ELb1ELb0ELb0ELb0ELb0ELi2ELi4ELi4ELi4ELb0EEENS1_21CollectiveEpilogueBwdISA_SB_SD_Li256ELb1ELb0ELi2EEENS1_25SingleTileBwdLPTSchedulerILb1ELi128ELb0EEEEEEEEEvNT_6ParamsE$_ZZN4cuteplIJNS_1CILi0EEES2_EJiEEEDaRKNS_15ArithmeticTupleIJDpT_EEERKNS3_IJDpT0_EEEENKUlDpRKT_E_clIJiS2_EEEDaSH_,($_ZN7cutlass13device_kernelIN5flash19enable_sm80_to_sm89INS1_16FlashAttnBwdSm80INS1_25CollectiveMainloopBwdSm80ILi2ELi2EN4cute5tupleIJNS5_1CILi128EEES8_NS7_ILi64EEEEEENS_10bfloat16_tEfNS_4arch4Sm80ELb1ELb0ELb1ELb1ELb0ELb0ELb0ELb0ELi2ELi4ELi4ELi4ELb0EEENS1_21CollectiveEpilogueBwdISA_SB_SD_Li256ELb1ELb0ELi2EEENS1_25SingleTileBwdLPTSchedulerILb1ELi128ELb0EEEEEEEEEvNT_6ParamsE$_ZZN4cuteplIJNS_1CILi0EEES2_EJiS2_EEEDaRKNS_15ArithmeticTupleIJDpT_EEERKNS3_IJDpT0_EEEENKUlDpRKT_E_clIJiS2_EEEDaSH_ - $_ZN7cutlass13device_kernelIN5flash19enable_sm80_to_sm89INS1_16FlashAttnBwdSm80INS1_25CollectiveMainloopBwdSm80ILi2ELi2EN4cute5tupleIJNS5_1CILi128EEES8_NS7_ILi64EEEEEENS_10bfloat16_tEfNS_4arch4Sm80ELb1ELb0ELb1ELb1ELb0ELb0ELb0ELb0ELi2ELi4ELi4ELi4ELb0EEENS1_21CollectiveEpilogueBwdISA_SB_SD_Li256ELb1ELb0ELi2EEENS1_25SingleTileBwdLPTSchedulerILb1ELi128ELb0EEEEEEEEEvNT_6ParamsE$_ZZN4cuteplIJNS_1CILi0EEES2_EJiEEEDaRKNS_15ArithmeticTupleIJDpT_EEERKNS3_IJDpT0_EEEENKUlDpRKT_E_clIJiS2_EEEDaSH_)
$_ZN7cutlass13device_kernelIN5flash19enable_sm80_to_sm89INS1_16FlashAttnBwdSm80INS1_25CollectiveMainloopBwdSm80ILi2ELi2EN4cute5tupleIJNS5_1CILi128EEES8_NS7_ILi64EEEEEENS_10bfloat16_tEfNS_4arch4Sm80ELb1ELb0ELb1ELb1ELb0ELb0ELb0ELb0ELi2ELi4ELi4ELi4ELb0EEENS1_21CollectiveEpilogueBwdISA_SB_SD_Li256ELb1ELb0ELi2EEENS1_25SingleTileBwdLPTSchedulerILb1ELi128ELb0EEEEEEEEEvNT_6ParamsE$_ZZN4cuteplIJNS_1CILi0EEES2_EJiEEEDaRKNS_15ArithmeticTupleIJDpT_EEERKNS3_IJDpT0_EEEENKUlDpRKT_E_clIJiS2_EEEDaSH_:
[----:B------:R-:W-:Y:S02]  /*11790*/  IADD3 R2, R1, 0x16a8, RZ ;  /* 0x000016a801027810 */ /* 0x000fe40007ffe0ff */
[----:B------:R-:W-:Y:S02]  /*117a0*/  MOV R10, 0x117d0 ;  /* 0x000117d0000a7802 */ /* 0x000fe40000000f00 */
[----:B------:R-:W-:Y:S02]  /*117b0*/  IADD3 R2, R2, c[0x0][0x20], RZ ;  /* 0x0000080002027a10 */ /* 0x000fe40007ffe0ff */
[----:B------:R-:W-:Y:S05]  /*117c0*/  CALL.REL.NOINC `($_ZN7cutlass13device_kernelIN5flash19enable_sm80_to_sm89INS1_16FlashAttnBwdSm80INS1_25CollectiveMainloopBwdSm80ILi2ELi2EN4cute5tupleIJNS5_1CILi128EEES8_NS7_ILi64EEEEEENS_10bfloat16_tEfNS_4arch4Sm80ELb1ELb0ELb1ELb1ELb0ELb0ELb0ELb0ELi2ELi4ELi4ELi4ELb0EEENS1_21CollectiveEpilogueBwdISA_SB_SD_Li256ELb1ELb0ELi2EEENS1_25SingleTileBwdLPTSchedulerILb1ELi128ELb0EEEEEEEEEvNT_6ParamsE$_ZN4cute5tupleIJiNS_1CILi0EEEEEC2ERKiRKS2_) ;  /* 0xffffb07000007944 */ /* 0x000fea0003c3ffff */
[----:B-1----:R1:W5:Y:S01]  /*117d0*/  LDL R3, [R1+0x16a8] ;  /* 0x0016a80001037983 */ /* 0x0023620000100800 */
[----:B------:R-:W-:-:S04]  /*117e0*/  MOV R5, 0x0 ;  /* 0x0000000000057802 */ /* 0x000fc80000000f00 */
[----:B------:R-:W-:Y:S05]  /*117f0*/  RET.REL.NODEC R4 `(_ZN7cutlass13device_kernelIN5flash19enable_sm80_to_sm89INS1_16FlashAttnBwdSm80INS1_25CollectiveMainloopBwdSm80ILi2ELi2EN4cute5tupleIJNS5_1CILi128EEES8_NS7_ILi64EEEEEENS_10bfloat16_tEfNS_4arch4Sm80ELb1ELb0ELb1ELb1ELb0ELb0ELb0ELb0ELi2ELi4ELi4ELi4ELb0EEENS1_21CollectiveEpilogueBwdISA_SB_SD_Li256ELb1ELb0ELi2EEENS1_25SingleTileBwdLPTSchedulerILb1ELi128ELb0EEEEEEEEEvNT_6ParamsE) ;  /* 0xfffee80004007950 */ /* 0x000fea0003c3ffff */
        .type           $_ZN7cutlass13device_kernelIN5flash19enable_sm80_to_sm89INS1_16FlashAttnBwdSm80INS1_25CollectiveMainloopBwdSm80ILi2ELi2EN4cute5tupleIJNS5_1CILi128EEES8_NS7_ILi64EEEEEENS_10bfloat16_tEfNS_4arch4Sm80ELb1ELb0ELb1ELb1ELb0ELb0ELb0ELb0ELi2ELi4ELi4ELi4ELb0EEENS1_21CollectiveEpilogueBwdISA_SB_SD_Li256ELb1ELb0ELi2EEENS1_25SingleTileBwdLPTSchedulerILb1ELi128ELb0EEEEEEEEEvNT_6ParamsE$_ZZN4cuteplIJNS_1CILi0EEES2_EJiS2_EEEDaRKNS_15ArithmeticTupleIJDpT_EEERKNS3_IJDpT0_EEEENKUlDpRKT_E_clIJiS2_EEEDaSH_,@function
        .size           $_ZN7cutlass13device_kernelIN5flash19enable_sm80_to_sm89INS1_16FlashAttnBwdSm80INS1_25CollectiveMainloopBwdSm80ILi2ELi2EN4cute5tupleIJNS5_1CILi128EEES8_NS7_ILi64EEEEEENS_10bfloat16_tEfNS_4arch4Sm80ELb1ELb0ELb1ELb1ELb0ELb0ELb0ELb0ELi2ELi4ELi4ELi4ELb0EEENS1_21CollectiveEpilogueBwdISA_SB_SD_Li256ELb1ELb0ELi2EEENS1_25SingleTileBwdLPTSchedulerILb1ELi128ELb0EEEEEEEEEvNT_6ParamsE$_ZZN4cuteplIJNS_1CILi0EEES2_EJiS2_EEEDaRKNS_15ArithmeticTupleIJDpT_EEERKNS3_IJDpT0_EEEENKUlDpRKT_E_clIJiS2_EEEDaSH_,($_ZN7cutlass13device_kernelIN5flash19enable_sm80_to_sm89INS1_16FlashAttnBwdSm80INS1_25CollectiveMainloopBwdSm80ILi2ELi2EN4cute5tupleIJNS5_1CILi128EEES8_NS7_ILi64EEEEEENS_10bfloat16_tEfNS_4arch4Sm80ELb1ELb0ELb1ELb1ELb0ELb0ELb0ELb0ELi2ELi4ELi4ELi4ELb0EEENS1_21CollectiveEpilogueBwdISA_SB_SD_Li256ELb1ELb0ELi2EEENS1_25SingleTileBwdLPTSchedulerILb1ELi128ELb0EEEEEEEEEvNT_6ParamsE$_ZZN4cuteplIJNS_1CILi0EEES2_EJiiEEEDaRKNS_15ArithmeticTupleIJDpT_EEERKNS3_IJDpT0_EEEENKUlDpRKT_E_clIJiiEEEDaSH_ - $_ZN7cutlass13device_kernelIN5flash19enable_sm80_to_sm89INS1_16FlashAttnBwdSm80INS1_25CollectiveMainloopBwdSm80ILi2ELi2EN4cute5tupleIJNS5_1CILi128EEES8_NS7_ILi64EEEEEENS_10bfloat16_tEfNS_4arch4Sm80ELb1ELb0ELb1ELb1ELb0ELb0ELb0ELb0ELi2ELi4ELi4ELi4ELb0EEENS1_21CollectiveEpilogueBwdISA_SB_SD_Li256ELb1ELb0ELi2EEENS1_25SingleTileBwdLPTSchedulerILb1ELi128ELb0EEEEEEEEEvNT_6ParamsE$_ZZN4cuteplIJNS_1CILi0EEES2_EJiS2_EEEDaRKNS_15ArithmeticTupleIJDpT_EEERKNS3_IJDpT0_EEEENKUlDpRKT_E_clIJiS2_EEEDaSH_)
$_ZN7cutlass13device_kernelIN5flash19enable_sm80_to_sm89INS1_16FlashAttnBwdSm80INS1_25CollectiveMainloopBwdSm80ILi2ELi2EN4cute5tupleIJNS5_1CILi128EEES8_NS7_ILi64EEEEEENS_10bfloat16_tEfNS_4arch4Sm80ELb1ELb0ELb1ELb1ELb0ELb0ELb0ELb0ELi2ELi4ELi4ELi4ELb0EEENS1_21CollectiveEpilogueBwdISA_SB_SD_Li256ELb1ELb0ELi2EEENS1_25SingleTileBwdLPTSchedulerILb1ELi128ELb0EEEEEEEEEvNT_6ParamsE$_ZZN4cuteplIJNS_1CILi0EEES2_EJiS2_EEEDaRKNS_15ArithmeticTupleIJDpT_EEERKNS3_IJDpT0_EEEENKUlDpRKT_E_clIJiS2_EEEDaSH_:
[----:B------:R-:W-:Y:S02]  /*11800*/  IADD3 R2, R1, 0x16a8, RZ ;  /* 0x000016a801027810 */ /* 0x000fe40007ffe0ff */
[----:B------:R-:W-:Y:S02]  /*11810*/  MOV R10, 0x11840 ;  /* 0x00011840000a7802 */ /* 0x000fe40000000f00 */
[----:B------:R-:W-:Y:S02]  /*11820*/  IADD3 R2, R2, c[0x0][0x20], RZ ;  /* 0x0000080002027a10 */ /* 0x000fe40007ffe0ff */
[----:B------:R-:W-:Y:S05]  /*11830*/  CALL.REL.NOINC `($_ZN7cutlass13device_kernelIN5flash19enable_sm80_to_sm89INS1_16FlashAttnBwdSm80INS1_25CollectiveMainloopBwdSm80ILi2ELi2EN4cute5tupleIJNS5_1CILi128EEES8_NS7_ILi64EEEEEENS_10bfloat16_tEfNS_4arch4Sm80ELb1ELb0ELb1ELb1ELb0ELb0ELb0ELb0ELi2ELi4ELi4ELi4ELb0EEENS1_21CollectiveEpilogueBwdISA_SB_SD_Li256ELb1ELb0ELi2EEENS1_25SingleTileBwdLPTSchedulerILb1ELi128ELb0EEEEEEEEEvNT_6ParamsE$_ZN4cute5tupleIJiNS_1CILi0EEEEEC2ERKiRKS2_) ;  /* 0xffffb00000007944 */ /* 0x000fea0003c3ffff */
[----:B------:R2:W5:Y:S01]  /*11840*/  LDL R27, [R1+0x16a8] ;  /* 0x0016a800011b7983 */ /* 0x0005620000100800 */
[----:B------:R-:W-:-:S04]  /*11850*/  MOV R5, 0x0 ;  /* 0x0000000000057802 */ /* 0x000fc80000000f00 */
[----:B------:R-:W-:Y:S05]  /*11860*/  RET.REL.NODEC R4 `(_ZN7cutlass13device_kernelIN5flash19enable_sm80_to_sm89INS1_16FlashAttnBwdSm80INS1_25CollectiveMainloopBwdSm80ILi2ELi2EN4cute5tupleIJNS5_1CILi128EEES8_NS7_ILi64EEEEEENS_10bfloat16_tEfNS_4arch4Sm80ELb1ELb0ELb1ELb1ELb0ELb0ELb0ELb0ELi2ELi4ELi4ELi4ELb0EEENS1_21CollectiveEpilogueBwdISA_SB_SD_Li256ELb1ELb0ELi2EEENS1_25SingleTileBwdLPTSchedulerILb1ELi128ELb0EEEEEEEEEvNT_6ParamsE) ;  /* 0xfffee79004007950 */ /* 0x000fea0003c3ffff */
        .type           $_ZN7cutlass13device_kernelIN5flash19enable_sm80_to_sm89INS1_16FlashAttnBwdSm80INS1_25CollectiveMainloopBwdSm80ILi2ELi2EN4cute5tupleIJNS5_1CILi128EEES8_NS7_ILi64EEEEEENS_10bfloat16_tEfNS_4arch4Sm80ELb1ELb0ELb1ELb1ELb0ELb0ELb0ELb0ELi2ELi4ELi4ELi4ELb0EEENS1_21CollectiveEpilogueBwdISA_SB_SD_Li256ELb1ELb0ELi2EEENS1_25SingleTileBwdLPTSchedulerILb1ELi128ELb0EEEEEEEEEvNT_6ParamsE$_ZZN4cuteplIJNS_1CILi0EEES2_EJiiEEEDaRKNS_15ArithmeticTupleIJDpT_EEERKNS3_IJDpT0_EEEENKUlDpRKT_E_clIJiiEEEDaSH_,@function
        .size           $_ZN7cutlass13device_kernelIN5flash19enable_sm80_to_sm89INS1_16FlashAttnBwdSm80INS1_25CollectiveMainloopBwdSm80ILi2ELi2EN4cute5tupleIJNS5_1CILi128EEES8_NS7_ILi64EEEEEENS_10bfloat16_tEfNS_4arch4Sm80ELb1ELb0ELb1ELb1ELb0ELb0ELb0ELb0ELi2ELi4ELi4ELi4ELb0EEENS1_21CollectiveEpilogueBwdISA_SB_SD_Li256ELb1ELb0ELi2EEENS1_25SingleTileBwdLPTSchedulerILb1ELi128ELb0EEEEEEEEEvNT_6ParamsE$_ZZN4cuteplIJNS_1CILi0EEES2_EJiiEEEDaRKNS_15ArithmeticTupleIJDpT_EEERKNS3_IJDpT0_EEEENKUlDpRKT_E_clIJiiEEEDaSH_,($_ZN7cutlass13device_kernelIN5flash19enable_sm80_to_sm89INS1_16FlashAttnBwdSm80INS1_25CollectiveMainloopBwdSm80ILi2ELi2EN4cute5tupleIJNS5_1CILi128EEES8_NS7_ILi64EEEEEENS_10bfloat16_tEfNS_4arch4Sm80ELb1ELb0ELb1ELb1ELb0ELb0ELb0ELb0ELi2ELi4ELi4ELi4ELb0EEENS1_21CollectiveEpilogueBwdISA_SB_SD_Li256ELb1ELb0ELi2EEENS1_25SingleTileBwdLPTSchedulerILb1ELi128ELb0EEEEEEEEEvNT_6ParamsE$_ZZN4cuteplIJNS_1CILi0EEEiEJS2_iEEEDaRKNS_15ArithmeticTupleIJDpT_EEERKNS3_IJDpT0_EEEENKUlDpRKT_E_clIJS2_iEEEDaSH_ - $_ZN7cutlass13device_kernelIN5flash19enable_sm80_to_sm89INS1_16FlashAttnBwdSm80INS1_25CollectiveMainloopBwdSm80ILi2ELi2EN4cute5tupleIJNS5_1CILi128EEES8_NS7_ILi64EEEEEENS_10bfloat16_tEfNS_4arch4Sm80ELb1ELb0ELb1ELb1ELb0ELb0ELb0ELb0ELi2ELi4ELi4ELi4ELb0EEENS1_21CollectiveEpilogueBwdISA_SB_SD_Li256ELb1ELb0ELi2EEENS1_25SingleTileBwdLPTSchedulerILb1ELi128ELb0EEEEEEEEEvNT_6ParamsE$_ZZN4cuteplIJNS_1CILi0EEES2_EJiiEEEDaRKNS_15ArithmeticTupleIJDpT_EEERKNS3_IJDpT0_EEEENKUlDpRKT_E_clIJiiEEEDaSH_)
$_ZN7cutlass13device_kernelIN5flash19enable_sm80_to_sm89INS1_16FlashAttnBwdSm80INS1_25CollectiveMainloopBwdSm80ILi2ELi2EN4cute5tupleIJNS5_1CILi128EEES8_NS7_ILi64EEEEEENS_10bfloat16_tEfNS_4arch4Sm80ELb1ELb0ELb1ELb1ELb0ELb0ELb0ELb0ELi2ELi4ELi4ELi4ELb0EEENS1_21CollectiveEpilogueBwdISA_SB_SD_Li256ELb1ELb0ELi2EEENS1_25SingleTileBwdLPTSchedulerILb1ELi128ELb0EEEEEEEEEvNT_6ParamsE$_ZZN4cuteplIJNS_1CILi0EEES2_EJiiEEEDaRKNS_15ArithmeticTupleIJDpT_EEERKNS3_IJDpT0_EEEENKUlDpRKT_E_clIJiiEEEDaSH_:
        /* <DEDUP_REMOVED lines=8> */
        .type           $_ZN7cutlass13device_kernelIN5flash19enable_sm80_to_sm89INS1_16FlashAttnBwdSm80INS1_25CollectiveMainloopBwdSm80ILi2ELi2EN4cute5tupleIJNS5_1CILi128EEES8_NS7_ILi64EEEEEENS_10bfloat16_tEfNS_4arch4Sm80ELb1ELb0ELb1ELb1ELb0ELb0ELb0ELb0ELi2ELi4ELi4ELi4ELb0EEENS1_21CollectiveEpilogueBwdISA_SB_SD_Li256ELb1ELb0ELi2EEENS1_25SingleTileBwdLPTSchedulerILb1ELi128ELb0EEEEEEEEEvNT_6ParamsE$_ZZN4cuteplIJNS_1CILi0EEEiEJS2_iEEEDaRKNS_15ArithmeticTupleIJDpT_EEERKNS3_IJDpT0_EEEENKUlDpRKT_E_clIJS2_iEEEDaSH_,@function
        .size           $_ZN7cutlass13device_kernelIN5flash19enable_sm80_to_sm89INS1_16FlashAttnBwdSm80INS1_25CollectiveMainloopBwdSm80ILi2ELi2EN4cute5tupleIJNS5_1CILi128EEES8_NS7_ILi64EEEEEENS_10bfloat16_tEfNS_4arch4Sm80ELb1ELb0ELb1ELb1ELb0ELb0ELb0ELb0ELi2ELi4ELi4ELi4ELb0EEENS1_21CollectiveEpilogueBwdISA_SB_SD_Li256ELb1ELb0ELi2EEENS1_25SingleTileBwdLPTSchedulerILb1ELi128ELb0EEEEEEEEEvNT_6ParamsE$_ZZN4cuteplIJNS_1CILi0EEEiEJS2_iEEEDaRKNS_15ArithmeticTupleIJDpT_EEERKNS3_IJDpT0_EEEENKUlDpRKT_E_clIJS2_iEEEDaSH_,($_ZN7cutlass13device_kernelIN5flash19enable_sm80_to_sm89INS1_16FlashAttnBwdSm80INS1_25CollectiveMainloopBwdSm80ILi2ELi2EN4cute5tupleIJNS5_1CILi128EEES8_NS7_ILi64EEEEEENS_10bfloat16_tEfNS_4arch4Sm80ELb1ELb0ELb1ELb1ELb0ELb0ELb0ELb0ELi2ELi4ELi4ELi4ELb0EEENS1_21CollectiveEpilogueBwdISA_SB_SD_Li256ELb1ELb0ELi2EEENS1_25SingleTileBwdLPTSchedulerILb1ELi128ELb0EEEEEEEEEvNT_6ParamsE$_ZZN4cuteplIJNS_1CILi0EEEiEJiEEEDaRKNS_15ArithmeticTupleIJDpT_EEERKNS3_IJDpT0_EEEENKUlDpRKT_E_clIJiiEEEDaSH_ - $_ZN7cutlass13device_kernelIN5flash19enable_sm80_to_sm89INS1_16FlashAttnBwdSm80INS1_25CollectiveMainloopBwdSm80ILi2ELi2EN4cute5tupleIJNS5_1CILi128EEES8_NS7_ILi64EEEEEENS_10bfloat16_tEfNS_4arch4Sm80ELb1ELb0ELb1ELb1ELb0ELb0ELb0ELb0ELi2ELi4ELi4ELi4ELb0EEENS1_21CollectiveEpilogueBwdISA_SB_SD_Li256ELb1ELb0ELi2EEENS1_25SingleTileBwdLPTSchedulerILb1ELi128ELb0EEEEEEEEEvNT_6ParamsE$_ZZN4cuteplIJNS_1CILi0EEEiEJS2_iEEEDaRKNS_15ArithmeticTupleIJDpT_EEERKNS3_IJDpT0_EEEENKUlDpRKT_E_clIJS2_iEEEDaSH_)
$_ZN7cutlass13device_kernelIN5flash19enable_sm80_to_sm89INS1_16FlashAttnBwdSm80INS1_25CollectiveMainloopBwdSm80ILi2ELi2EN4cute5tupleIJNS5_1CILi128EEES8_NS7_ILi64EEEEEENS_10bfloat16_tEfNS_4arch4Sm80ELb1ELb0ELb1ELb1ELb0ELb0ELb0ELb0ELi2ELi4ELi4ELi4ELb0EEENS1_21CollectiveEpilogueBwdISA_SB_SD_Li256ELb1ELb0ELi2EEENS1_25SingleTileBwdLPTSchedulerILb1ELi128ELb0EEEEEEEEEvNT_6ParamsE$_ZZN4cuteplIJNS_1CILi0EEEiEJS2_iEEEDaRKNS_15ArithmeticTupleIJDpT_EEERKNS3_IJDpT0_EEEENKUlDpRKT_E_clIJS2_iEEEDaSH_:
[----:B------:R-:W-:Y:S02]  /*118f0*/  IADD3 R11, R1, 0x13b8, RZ ;  /* 0x000013b8010b7810 */ /* 0x000fe40007ffe0ff */
[----:B------:R-:W-:Y:S02]  /*11900*/  MOV R6, 0x11930 ;  /* 0x0001193000067802 */ /* 0x000fe40000000f00 */
[----:B------:R-:W-:Y:S02]  /*11910*/  IADD3 R11, R11, c[0x0][0x20], RZ ;  /* 0x000008000b0b7a10 */ /* 0x000fe40007ffe0ff */
[----:B------:R-:W-:Y:S05]  /*11920*/  CALL.REL.NOINC `($_ZN7cutlass13device_kernelIN5flash19enable_sm80_to_sm89INS1_16FlashAttnBwdSm80INS1_25CollectiveMainloopBwdSm80ILi2ELi2EN4cute5tupleIJNS5_1CILi128EEES8_NS7_ILi64EEEEEENS_10bfloat16_tEfNS_4arch4Sm80ELb1ELb0ELb1ELb1ELb0ELb0ELb0ELb0ELi2ELi4ELi4ELi4ELb0EEENS1_21CollectiveEpilogueBwdISA_SB_SD_Li256ELb1ELb0ELi2EEENS1_25SingleTileBwdLPTSchedulerILb1ELi128ELb0EEEEEEEEEvNT_6ParamsE$_ZN4cute5tupleIJNS_1CILi0EEEiEEC2ERKS2_RKi) ;  /* 0xffffadd000007944 */ /* 0x000fea0003c3ffff */
[----:B------:R1:W5:Y:S01]  /*11930*/  LDL R3, [R1+0x13b8] ;  /* 0x0013b80001037983 */ /* 0x0003620000100800 */
[----:B------:R-:W-:-:S04]  /*11940*/  MOV R11, 0x0 ;  /* 0x00000000000b7802 */ /* 0x000fc80000000f00 */
[----:B------:R-:W-:Y:S05]  /*11950*/  RET.REL.NODEC R10 `(_ZN7cutlass13device_kernelIN5flash19enable_sm80_to_sm89INS1_16FlashAttnBwdSm80INS1_25CollectiveMainloopBwdSm80ILi2ELi2EN4cute5tupleIJNS5_1CILi128EEES8_NS7_ILi64EEEEEENS_10bfloat16_tEfNS_4arch4Sm80ELb1ELb0ELb1ELb1ELb0ELb0ELb0ELb0ELi2ELi4ELi4ELi4ELb0EEENS1_21CollectiveEpilogueBwdISA_SB_SD_Li256ELb1ELb0ELi2EEENS1_25SingleTileBwdLPTSchedulerILb1ELi128ELb0EEEEEEEEEvNT_6ParamsE) ;  /* 0xfffee6a00a007950 */ /* 0x000fea0003c3ffff */
        .type           $_ZN7cutlass13device_kernelIN5flash19enable_sm80_to_sm89INS1_16FlashAttnBwdSm80INS1_25CollectiveMainloopBwdSm80ILi2ELi2EN4cute5tupleIJNS5_1CILi128EEES8_NS7_ILi64EEEEEENS_10bfloat16_tEfNS_4arch4Sm80ELb1ELb0ELb1ELb1ELb0ELb0ELb0ELb0ELi2ELi4ELi4ELi4ELb0EEENS1_21CollectiveEpilogueBwdISA_SB_SD_Li256ELb1ELb0ELi2EEENS1_25SingleTileBwdLPTSchedulerILb1ELi128ELb0EEEEEEEEEvNT_6ParamsE$_ZZN4cuteplIJNS_1CILi0EEEiEJiEEEDaRKNS_15ArithmeticTupleIJDpT_EEERKNS3_IJDpT0_EEEENKUlDpRKT_E_clIJiiEEEDaSH_,@function
        .size           $_ZN7cutlass13device_kernelIN5flash19enable_sm80_to_sm89INS1_16FlashAttnBwdSm80INS1_25CollectiveMainloopBwdSm80ILi2ELi2EN4cute5tupleIJNS5_1CILi128EEES8_NS7_ILi64EEEEEENS_10bfloat16_tEfNS_4arch4Sm80ELb1ELb0ELb1ELb1ELb0ELb0ELb0ELb0ELi2ELi4ELi4ELi4ELb0EEENS1_21CollectiveEpilogueBwdISA_SB_SD_Li256ELb1ELb0ELi2EEENS1_25SingleTileBwdLPTSchedulerILb1ELi128ELb0EEEEEEEEEvNT_6ParamsE$_ZZN4cuteplIJNS_1CILi0EEEiEJiEEEDaRKNS_15ArithmeticTupleIJDpT_EEERKNS3_IJDpT0_EEEENKUlDpRKT_E_clIJiiEEEDaSH_,($_ZN7cutlass13device_kernelIN5flash19enable_sm80_to_sm89INS1_16FlashAttnBwdSm80INS1_25CollectiveMainloopBwdSm80ILi2ELi2EN4cute5tupleIJNS5_1CILi128EEES8_NS7_ILi64EEEEEENS_10bfloat16_tEfNS_4arch4Sm80ELb1ELb0ELb1ELb1ELb0ELb0ELb0ELb0ELi2ELi4ELi4ELi4ELb0EEENS1_21CollectiveEpilogueBwdISA_SB_SD_Li256ELb1ELb0ELi2EEENS1_25SingleTileBwdLPTSchedulerILb1ELi128ELb0EEEEEEEEEvNT_6ParamsE$_ZZN4cuteplIJiEJNS_1CILi0EEEEEEDaRKNS_15ArithmeticTupleIJDpT_EEERKNS3_IJDpT0_EEEENKUlDpRKT_E_clIJiEEEDaSH_ - $_ZN7cutlass13device_kernelIN5flash19enable_sm80_to_sm89INS1_16FlashAttnBwdSm80INS1_25CollectiveMainloopBwdSm80ILi2ELi2EN4cute5tupleIJNS5_1CILi128EEES8_NS7_ILi64EEEEEENS_10bfloat16_tEfNS_4arch4Sm80ELb1ELb0ELb1ELb1ELb0ELb0ELb0ELb0ELi2ELi4ELi4ELi4ELb0EEENS1_21CollectiveEpilogueBwdISA_SB_SD_Li256ELb1ELb0ELi2EEENS1_25SingleTileBwdLPTSchedulerILb1ELi128ELb0EEEEEEEEEvNT_6ParamsE$_ZZN4cuteplIJNS_1CILi0EEEiEJiEEEDaRKNS_15ArithmeticTupleIJDpT_EEERKNS3_IJDpT0_EEEENKUlDpRKT_E_clIJiiEEEDaSH_)
$_ZN7cutlass13device_kernelIN5flash19enable_sm80_to_sm89INS1_16FlashAttnBwdSm80INS1_25CollectiveMainloopBwdSm80ILi2ELi2EN4cute5tupleIJNS5_1CILi128EEES8_NS7_ILi64EEEEEENS_10bfloat16_tEfNS_4arch4Sm80ELb1ELb0ELb1ELb1ELb0ELb0ELb0ELb0ELi2ELi4ELi4ELi4ELb0EEENS1_21CollectiveEpilogueBwdISA_SB_SD_Li256ELb1ELb0ELi2EEENS1_25SingleTileBwdLPTSchedulerILb1ELi128ELb0EEEEEEEEEvNT_6ParamsE$_ZZN4cuteplIJNS_1CILi0EEEiEJiEEEDaRKNS_15ArithmeticTupleIJDpT_EEERKNS3_IJDpT0_EEEENKUlDpRKT_E_clIJiiEEEDaSH_:
[----:B------:R-:W-:Y:S01]  /*11960*/  IADD3 R3, R1, 0x13b8, RZ ;  /* 0x000013b801037810 */ /* 0x000fe20007ffe0ff */
[----:B------:R-:W-:Y:S01]  /*11970*/  IMAD.MOV.U32 R2, RZ, RZ, R81 ;  /* 0x000000ffff027224 */ /* 0x000fe200078e0051 */
[----:B------:R-:W-:Y:S02]  /*11980*/  MOV R6, 0x119b0 ;  /* 0x000119b000067802 */ /* 0x000fe40000000f00 */
[----:B------:R-:W-:Y:S02]  /*11990*/  IADD3 R3, R3, c[0x0][0x20], RZ ;  /* 0x0000080003037a10 */ /* 0x000fe40007ffe0ff */
[----:B------:R-:W-:Y:S05]  /*119a0*/  CALL.REL.NOINC `($_ZN7cutlass13device_kernelIN5flash19enable_sm80_to_sm89INS1_16FlashAttnBwdSm80INS1_25CollectiveMainloopBwdSm80ILi2ELi2EN4cute5tupleIJNS5_1CILi128EEES8_NS7_ILi64EEEEEENS_10bfloat16_tEfNS_4arch4Sm80ELb1ELb0ELb1ELb1ELb0ELb0ELb0ELb0ELi2ELi4ELi4ELi4ELb0EEENS1_21CollectiveEpilogueBwdISA_SB_SD_Li256ELb1ELb0ELi2EEENS1_25SingleTileBwdLPTSchedulerILb1ELi128ELb0EEEEEEEEEvNT_6ParamsE$_ZN4cute5tupleIJiiEEC2ERKiS3_) ;  /* 0xffffaed000007944 */ /* 0x000fea0003c3ffff */
[----:B------:R1:W5:Y:S01]  /*119b0*/  LDL.64 R18, [R1+0x13b8] ;  /* 0x0013b80001127983 */ /* 0x0003620000100a00 */
[----:B------:R-:W-:Y:S02]  /*119c0*/  MOV R2, R4 ;  /* 0x0000000400027202 */ /* 0x000fe40000000f00 */
[----:B------:R-:W-:-:S04]  /*119d0*/  MOV R3, 0x0 ;  /* 0x0000000000037802 */ /* 0x000fc80000000f00 */
[----:B------:R-:W-:Y:S05]  /*119e0*/  RET.REL.NODEC R2 `(_ZN7cutlass13device_kernelIN5flash19enable_sm80_to_sm89INS1_16FlashAttnBwdSm80INS1_25CollectiveMainloopBwdSm80ILi2ELi2EN4cute5tupleIJNS5_1CILi128EEES8_NS7_ILi64EEEEEENS_10bfloat16_tEfNS_4arch4Sm80ELb1ELb0ELb1ELb1ELb0ELb0ELb0ELb0ELi2ELi4ELi4ELi4ELb0EEENS1_21CollectiveEpilogueBwdISA_SB_SD_Li256ELb1ELb0ELi2EEENS1_25SingleTileBwdLPTSchedulerILb1ELi128ELb0EEEEEEEEEvNT_6ParamsE) ;  /* 0xfffee61002007950 */ /* 0x000fea0003c3ffff */
        .type           $_ZN7cutlass13device_kernelIN5flash19enable_sm80_to_sm89INS1_16FlashAttnBwdSm80INS1_25CollectiveMainloopBwdSm80ILi2ELi2EN4cute5tupleIJNS5_1CILi128EEES8_NS7_ILi64EEEEEENS_10bfloat16_tEfNS_4arch4Sm80ELb1ELb0ELb1ELb1ELb0ELb0ELb0ELb0ELi2ELi4ELi4ELi4ELb0EEENS1_21CollectiveEpilogueBwdISA_SB_SD_Li256ELb1ELb0ELi2EEENS1_25SingleTileBwdLPTSchedulerILb1ELi128ELb0EEEEEEEEEvNT_6ParamsE$_ZZN4cuteplIJiEJNS_1CILi0EEEEEEDaRKNS_15ArithmeticTupleIJDpT_EEERKNS3_IJDpT0_EEEENKUlDpRKT_E_clIJiEEEDaSH_,@function
        .size           $_ZN7cutlass13device_kernelIN5flash19enable_sm80_to_sm89INS1_16FlashAttnBwdSm80INS1_25CollectiveMainloopBwdSm80ILi2ELi2EN4cute5tupleIJNS5_1CILi128EEES8_NS7_ILi64EEEEEENS_10bfloat16_tEfNS_4arch4Sm80ELb1ELb0ELb1ELb1ELb0ELb0ELb0ELb0ELi2ELi4ELi4ELi4ELb0EEENS1_21CollectiveEpilogueBwdISA_SB_SD_Li256ELb1ELb0ELi2EEENS1_25SingleTileBwdLPTSchedulerILb1ELi128ELb0EEEEEEEEEvNT_6ParamsE$_ZZN4cuteplIJiEJNS_1CILi0EEEEEEDaRKNS_15ArithmeticTupleIJDpT_EEERKNS3_IJDpT0_EEEENKUlDpRKT_E_clIJiEEEDaSH_,($_ZN7cutlass13device_kernelIN5flash19enable_sm80_to_sm89INS1_16FlashAttnBwdSm80INS1_25CollectiveMainloopBwdSm80ILi2ELi2EN4cute5tupleIJNS5_1CILi128EEES8_NS7_ILi64EEEEEENS_10bfloat16_tEfNS_4arch4Sm80ELb1ELb0ELb1ELb1ELb0ELb0ELb0ELb0ELi2ELi4ELi4ELi4ELb0EEENS1_21CollectiveEpilogueBwdISA_SB_SD_Li256ELb1ELb0ELi2EEENS1_25SingleTileBwdLPTSchedulerILb1ELi128ELb0EEEEEEEEEvNT_6ParamsE$_ZZN4cuteplIJiEJNS_1CILi0EEES2_EEEDaRKNS_15ArithmeticTupleIJDpT_EEERKNS3_IJDpT0_EEEENKUlDpRKT_E_clIJiS2_EEEDaSH_ - $_ZN7cutlass13device_kernelIN5flash19enable_sm80_to_sm89INS1_16FlashAttnBwdSm80INS1_25CollectiveMainloopBwdSm80ILi2ELi2EN4cute5tupleIJNS5_1CILi128EEES8_NS7_ILi64EEEEEENS_10bfloat16_tEfNS_4arch4Sm80ELb1ELb0ELb1ELb1ELb0ELb0ELb0ELb0ELi2ELi4ELi4ELi4ELb0EEENS1_21CollectiveEpilogueBwdISA_SB_SD_Li256ELb1ELb0ELi2EEENS1_25SingleTileBwdLPTSchedulerILb1ELi128ELb0EEEEEEEEEvNT_6ParamsE$_ZZN4cuteplIJiEJNS_1CILi0EEEEEEDaRKNS_15ArithmeticTupleIJDpT_EEERKNS3_IJDpT0_EEEENKUlDpRKT_E_clIJiEEEDaSH_)
$_ZN7cutlass13device_kernelIN5flash19enable_sm80_to_sm89INS1_16FlashAttnBwdSm80INS1_25CollectiveMainloopBwdSm80ILi2ELi2EN4cute5tupleIJNS5_1CILi128EEES8_NS7_ILi64EEEEEENS_10bfloat16_tEfNS_4arch4Sm80ELb1ELb0ELb1ELb1ELb0ELb0ELb0ELb0ELi2ELi4ELi4ELi4ELb0EEENS1_21CollectiveEpilogueBwdISA_SB_SD_Li256ELb1ELb0ELi2EEENS1_25SingleTileBwdLPTSchedulerILb1ELi128ELb0EEEEEEEEEvNT_6ParamsE$_ZZN4cuteplIJiEJNS_1CILi0EEEEEEDaRKNS_15ArithmeticTupleIJDpT_EEERKNS3_IJDpT0_EEEENKUlDpRKT_E_clIJiEEEDaSH_:
[----:B------:R-:W-:Y:S02]  /*119f0*/  IADD3 R2, R1, 0x16a8, RZ ;  /* 0x000016a801027810 */ /* 0x000fe40007ffe0ff */
[----:B------:R-:W-:Y:S02]  /*11a00*/  MOV R10, 0x11a30 ;  /* 0x00011a30000a7802 */ /* 0x000fe40000000f00 */
[----:B------:R-:W-:Y:S02]  /*11a10*/  IADD3 R2, R2, c[0x0][0x20], RZ ;  /* 0x0000080002027a10 */ /* 0x000fe40007ffe0ff */
[----:B------:R-:W-:Y:S05]  /*11a20*/  CALL.REL.NOINC `($_ZN7cutlass13device_kernelIN5flash19enable_sm80_to_sm89INS1_16FlashAttnBwdSm80INS1_25CollectiveMainloopBwdSm80ILi2ELi2EN4cute5tupleIJNS5_1CILi128EEES8_NS7_ILi64EEEEEENS_10bfloat16_tEfNS_4arch4Sm80ELb1ELb0ELb1ELb1ELb0ELb0ELb0ELb0ELi2ELi4ELi4ELi4ELb0EEENS1_21CollectiveEpilogueBwdISA_SB_SD_Li256ELb1ELb0ELi2EEENS1_25SingleTileBwdLPTSchedulerILb1ELi128ELb0EEEEEEEEEvNT_6ParamsE$_ZN4cute5tupleIJiEEC2ERKi) ;  /* 0xffffadc000007944 */ /* 0x000fea0003c3ffff */
[----:B------:R1:W5:Y:S01]  /*11a30*/  LDL R2, [R1+0x16a8] ;  /* 0x0016a80001027983 */ /* 0x0003620000100800 */
[----:B------:R-:W-:-:S04]  /*11a40*/  MOV R17, 0x0 ;  /* 0x0000000000117802 */ /* 0x000fc80000000f00 */
[----:B------:R-:W-:Y:S05]  /*11a50*/  RET.REL.NODEC R16 `(_ZN7cutlass13device_kernelIN5flash19enable_sm80_to_sm89INS1_16FlashAttnBwdSm80INS1_25CollectiveMainloopBwdSm80ILi2ELi2EN4cute5tupleIJNS5_1CILi128EEES8_NS7_ILi64EEEEEENS_10bfloat16_tEfNS_4arch4Sm80ELb1ELb0ELb1ELb1ELb0ELb0ELb0ELb0ELi2ELi4ELi4ELi4ELb0EEENS1_21CollectiveEpilogueBwdISA_SB_SD_Li256ELb1ELb0ELi2EEENS1_25SingleTileBwdLPTSchedulerILb1ELi128ELb0EEEEEEEEEvNT_6ParamsE) ;  /* 0xfffee5a010007950 */ /* 0x000fea0003c3ffff */
        .type           $_ZN7cutlass13device_kernelIN5flash19enable_sm80_to_sm89INS1_16FlashAttnBwdSm80INS1_25CollectiveMainloopBwdSm80ILi2ELi2EN4cute5tupleIJNS5_1CILi128EEES8_NS7_ILi64EEEEEENS_10bfloat16_tEfNS_4arch4Sm80ELb1ELb0ELb1ELb1ELb0ELb0ELb0ELb0ELi2ELi4ELi4ELi4ELb0EEENS1_21CollectiveEpilogueBwdISA_SB_SD_Li256ELb1ELb0ELi2EEENS1_25SingleTileBwdLPTSchedulerILb1ELi128ELb0EEEEEEEEEvNT_6ParamsE$_ZZN4cuteplIJiEJNS_1CILi0EEES2_EEEDaRKNS_15ArithmeticTupleIJDpT_EEERKNS3_IJDpT0_EEEENKUlDpRKT_E_clIJiS2_EEEDaSH_,@function
        .size           $_ZN7cutlass13device_kernelIN5flash19enable_sm80_to_sm89INS1_16FlashAttnBwdSm80INS1_25CollectiveMainloopBwdSm80ILi2ELi2EN4cute5tupleIJNS5_1CILi128EEES8_NS7_ILi64EEEEEENS_10bfloat16_tEfNS_4arch4Sm80ELb1ELb0ELb1ELb1ELb0ELb0ELb0ELb0ELi2ELi4ELi4ELi4ELb0EEENS1_21CollectiveEpilogueBwdISA_SB_SD_Li256ELb1ELb0ELi2EEENS1_25SingleTileBwdLPTSchedulerILb1ELi128ELb0EEEEEEEEEvNT_6ParamsE$_ZZN4cuteplIJiEJNS_1CILi0EEES2_EEEDaRKNS_15ArithmeticTupleIJDpT_EEERKNS3_IJDpT0_EEEENKUlDpRKT_E_clIJiS2_EEEDaSH_,($_ZN7cutlass13device_kernelIN5flash19enable_sm80_to_sm89INS1_16FlashAttnBwdSm80INS1_25CollectiveMainloopBwdSm80ILi2ELi2EN4cute5tupleIJNS5_1CILi128EEES8_NS7_ILi64EEEEEENS_10bfloat16_tEfNS_4arch4Sm80ELb1ELb0ELb1ELb1ELb0ELb0ELb0ELb0ELi2ELi4ELi4ELi4ELb0EEENS1_21CollectiveEpilogueBwdISA_SB_SD_Li256ELb1ELb0ELi2EEENS1_25SingleTileBwdLPTSchedulerILb1ELi128ELb0EEEEEEEEEvNT_6ParamsE$_ZZN4cuteplIJiEJNS_1CILi0EEEiEEEDaRKNS_15ArithmeticTupleIJDpT_EEERKNS3_IJDpT0_EEEENKUlDpRKT_E_clIJiiEEEDaSH_ - $_ZN7cutlass13device_kernelIN5flash19enable_sm80_to_sm89INS1_16FlashAttnBwdSm80INS1_25CollectiveMainloopBwdSm80ILi2ELi2EN4cute5tupleIJNS5_1CILi128EEES8_NS7_ILi64EEEEEENS_10bfloat16_tEfNS_4arch4Sm80ELb1ELb0ELb1ELb1ELb0ELb0ELb0ELb0ELi2ELi4ELi4ELi4ELb0EEENS1_21CollectiveEpilogueBwdISA_SB_SD_Li256ELb1ELb0ELi2EEENS1_25SingleTileBwdLPTSchedulerILb1ELi128ELb0EEEEEEEEEvNT_6ParamsE$_ZZN4cuteplIJiEJNS_1CILi0EEES2_EEEDaRKNS_15ArithmeticTupleIJDpT_EEERKNS3_IJDpT0_EEEENKUlDpRKT_E_clIJiS2_EEEDaSH_)
$_ZN7cutlass13device_kernelIN5flash19enable_sm80_to_sm89INS1_16FlashAttnBwdSm80INS1_25CollectiveMainloopBwdSm80ILi2ELi2EN4cute5tupleIJNS5_1CILi128EEES8_NS7_ILi64EEEEEENS_10bfloat16_tEfNS_4arch4Sm80ELb1ELb0ELb1ELb1ELb0ELb0ELb0ELb0ELi2ELi4ELi4ELi4ELb0EEENS1_21CollectiveEpilogueBwdISA_SB_SD_Li256ELb1ELb0ELi2EEENS1_25SingleTileBwdLPTSchedulerILb1ELi128ELb0EEEEEEEEEvNT_6ParamsE$_ZZN4cuteplIJiEJNS_1CILi0EEES2_EEEDaRKNS_15ArithmeticTupleIJDpT_EEERKNS3_IJDpT0_EEEENKUlDpRKT_E_clIJiS2_EEEDaSH_:
[----:B------:R-:W-:Y:S02]  /*11a60*/  IADD3 R2, R1, 0x13b8, RZ ;  /* 0x000013b801027810 */ /* 0x000fe40007ffe0ff */
[----:B------:R-:W-:Y:S02]  /*11a70*/  MOV R10, 0x11aa0 ;  /* 0x00011aa0000a7802 */ /* 0x000fe40000000f00 */
[----:B------:R-:W-:Y:S02]  /*11a80*/  IADD3 R2, R2, c[0x0][0x20], RZ ;  /* 0x0000080002027a10 */ /* 0x000fe40007ffe0ff */
[----:B------:R-:W-:Y:S05]  /*11a90*/  CALL.REL.NOINC `($_ZN7cutlass13device_kernelIN5flash19enable_sm80_to_sm89INS1_16FlashAttnBwdSm80INS1_25CollectiveMainloopBwdSm80ILi2ELi2EN4cute5tupleIJNS5_1CILi128EEES8_NS7_ILi64EEEEEENS_10bfloat16_tEfNS_4arch4Sm80ELb1ELb0ELb1ELb1ELb0ELb0ELb0ELb0ELi2ELi4ELi4ELi4ELb0EEENS1_21CollectiveEpilogueBwdISA_SB_SD_Li256ELb1ELb0ELi2EEENS1_25SingleTileBwdLPTSchedulerILb1ELi128ELb0EEEEEEEEEvNT_6ParamsE$_ZN4cute5tupleIJiNS_1CILi0EEEEEC2ERKiRKS2_) ;  /* 0xffffada000007944 */ /* 0x000fea0003c3ffff */
[----:B-1----:R1:W5:Y:S01]  /*11aa0*/  LDL R3, [R1+0x13b8] ;  /* 0x0013b80001037983 */ /* 0x0023620000100800 */
[----:B------:R-:W-:-:S04]  /*11ab0*/  MOV R51, 0x0 ;  /* 0x0000000000337802 */ /* 0x000fc80000000f00 */
[----:B------:R-:W-:Y:S05]  /*11ac0*/  RET.REL.NODEC R50 `(_ZN7cutlass13device_kernelIN5flash19enable_sm80_to_sm89INS1_16FlashAttnBwdSm80INS1_25CollectiveMainloopBwdSm80ILi2ELi2EN4cute5tupleIJNS5_1CILi128EEES8_NS7_ILi64EEEEEENS_10bfloat16_tEfNS_4arch4Sm80ELb1ELb0ELb1ELb1ELb0ELb0ELb0ELb0ELi2ELi4ELi4ELi4ELb0EEENS1_21CollectiveEpilogueBwdISA_SB_SD_Li256ELb1ELb0ELi2EEENS1_25SingleTileBwdLPTSchedulerILb1ELi128ELb0EEEEEEEEEvNT_6ParamsE) ;  /* 0xfffee53032007950 */ /* 0x000fea0003c3ffff */
        .type           $_ZN7cutlass13device_kernelIN5flash19enable_sm80_to_sm89INS1_16FlashAttnBwdSm80INS1_25CollectiveMainloopBwdSm80ILi2ELi2EN4cute5tupleIJNS5_1CILi128EEES8_NS7_ILi64EEEEEENS_10bfloat16_tEfNS_4arch4Sm80ELb1ELb0ELb1ELb1ELb0ELb0ELb0ELb0ELi2ELi4ELi4ELi4ELb0EEENS1_21CollectiveEpilogueBwdISA_SB_SD_Li256ELb1ELb0ELi2EEENS1_25SingleTileBwdLPTSchedulerILb1ELi128ELb0EEEEEEEEEvNT_6ParamsE$_ZZN4cuteplIJiEJNS_1CILi0EEEiEEEDaRKNS_15ArithmeticTupleIJDpT_EEERKNS3_IJDpT0_EEEENKUlDpRKT_E_clIJiiEEEDaSH_,@function
        .size           $_ZN7cutlass13device_kernelIN5flash19enable_sm80_to_sm89INS1_16FlashAttnBwdSm80INS1_25CollectiveMainloopBwdSm80ILi2ELi2EN4cute5tupleIJNS5_1CILi128EEES8_NS7_ILi64EEEEEENS_10bfloat16_tEfNS_4arch4Sm80ELb1ELb0ELb1ELb1ELb0ELb0ELb0ELb0ELi2ELi4ELi4ELi4ELb0EEENS1_21CollectiveEpilogueBwdISA_SB_SD_Li256ELb1ELb0ELi2EEENS1_25SingleTileBwdLPTSchedulerILb1ELi128ELb0EEEEEEEEEvNT_6ParamsE$_ZZN4cuteplIJiEJNS_1CILi0EEEiEEEDaRKNS_15ArithmeticTupleIJDpT_EEERKNS3_IJDpT0_EEEENKUlDpRKT_E_clIJiiEEEDaSH_,($_ZN7cutlass13device_kernelIN5flash19enable_sm80_to_sm89INS1_16FlashAttnBwdSm80INS1_25CollectiveMainloopBwdSm80ILi2ELi2EN4cute5tupleIJNS5_1CILi128EEES8_NS7_ILi64EEEEEENS_10bfloat16_tEfNS_4arch4Sm80ELb1ELb0ELb1ELb1ELb0ELb0ELb0ELb0ELi2ELi4ELi4ELi4ELb0EEENS1_21CollectiveEpilogueBwdISA_SB_SD_Li256ELb1ELb0ELi2EEENS1_25SingleTileBwdLPTSchedulerILb1ELi128ELb0EEEEEEEEEvNT_6ParamsE$_ZZN4cuteplIJiEJiEEEDaRKNS_15ArithmeticTupleIJDpT_EEERKNS1_IJDpT0_EEEENKUlDpRKT_E_clIJiEEEDaSF_ - $_ZN7cutlass13device_kernelIN5flash19enable_sm80_to_sm89INS1_16FlashAttnBwdSm80INS1_25CollectiveMainloopBwdSm80ILi2ELi2EN4cute5tupleIJNS5_1CILi128EEES8_NS7_ILi64EEEEEENS_10bfloat16_tEfNS_4arch4Sm80ELb1ELb0ELb1ELb1ELb0ELb0ELb0ELb0ELi2ELi4ELi4ELi4ELb0EEENS1_21CollectiveEpilogueBwdISA_SB_SD_Li256ELb1ELb0ELi2EEENS1_25SingleTileBwdLPTSchedulerILb1ELi128ELb0EEEEEEEEEvNT_6ParamsE$_ZZN4cuteplIJiEJNS_1CILi0EEEiEEEDaRKNS_15ArithmeticTupleIJDpT_EEERKNS3_IJDpT0_EEEENKUlDpRKT_E_clIJiiEEEDaSH_)
$_ZN7cutlass13device_kernelIN5flash19enable_sm80_to_sm89INS1_16FlashAttnBwdSm80INS1_25CollectiveMainloopBwdSm80ILi2ELi2EN4cute5tupleIJNS5_1CILi128EEES8_NS7_ILi64EEEEEENS_10bfloat16_tEfNS_4arch4Sm80ELb1ELb0ELb1ELb1ELb0ELb0ELb0ELb0ELi2ELi4ELi4ELi4ELb0EEENS1_21CollectiveEpilogueBwdISA_SB_SD_Li256ELb1ELb0ELi2EEENS1_25SingleTileBwdLPTSchedulerILb1ELi128ELb0EEEEEEEEEvNT_6ParamsE$_ZZN4cuteplIJiEJNS_1CILi0EEEiEEEDaRKNS_15ArithmeticTupleIJDpT_EEERKNS3_IJDpT0_EEEENKUlDpRKT_E_clIJiiEEEDaSH_:
        /* <DEDUP_REMOVED lines=8> */
        .type           $_ZN7cutlass13device_kernelIN5flash19enable_sm80_to_sm89INS1_16FlashAttnBwdSm80INS1_25CollectiveMainloopBwdSm80ILi2ELi2EN4cute5tupleIJNS5_1CILi128EEES8_NS7_ILi64EEEEEENS_10bfloat16_tEfNS_4arch4Sm80ELb1ELb0ELb1ELb1ELb0ELb0ELb0ELb0ELi2ELi4ELi4ELi4ELb0EEENS1_21CollectiveEpilogueBwdISA_SB_SD_Li256ELb1ELb0ELi2EEENS1_25SingleTileBwdLPTSchedulerILb1ELi128ELb0EEEEEEEEEvNT_6ParamsE$_ZZN4cuteplIJiEJiEEEDaRKNS_15ArithmeticTupleIJDpT_EEERKNS1_IJDpT0_EEEENKUlDpRKT_E_clIJiEEEDaSF_,@function
        .size           $_ZN7cutlass13device_kernelIN5flash19enable_sm80_to_sm89INS1_16FlashAttnBwdSm80INS1_25CollectiveMainloopBwdSm80ILi2ELi2EN4cute5tupleIJNS5_1CILi128EEES8_NS7_ILi64EEEEEENS_10bfloat16_tEfNS_4arch4Sm80ELb1ELb0ELb1ELb1ELb0ELb0ELb0ELb0ELi2ELi4ELi4ELi4ELb0EEENS1_21CollectiveEpilogueBwdISA_SB_SD_Li256ELb1ELb0ELi2EEENS1_25SingleTileBwdLPTSchedulerILb1ELi128ELb0EEEEEEEEEvNT_6ParamsE$_ZZN4cuteplIJiEJiEEEDaRKNS_15ArithmeticTupleIJDpT_EEERKNS1_IJDpT0_EEEENKUlDpRKT_E_clIJiEEEDaSF_,($_ZN7cutlass13device_kernelIN5flash19enable_sm80_to_sm89INS1_16FlashAttnBwdSm80INS1_25CollectiveMainloopBwdSm80ILi2ELi2EN4cute5tupleIJNS5_1CILi128EEES8_NS7_ILi64EEEEEENS_10bfloat16_tEfNS_4arch4Sm80ELb1ELb0ELb1ELb1ELb0ELb0ELb0ELb0ELi2ELi4ELi4ELi4ELb0EEENS1_21CollectiveEpilogueBwdISA_SB_SD_Li256ELb1ELb0ELi2EEENS1_25SingleTileBwdLPTSchedulerILb1ELi128ELb0EEEEEEEEEvNT_6ParamsE$_ZZN4cuteplIJiiEJNS_1CILi0EEES2_EEEDaRKNS_15ArithmeticTupleIJDpT_EEERKNS3_IJDpT0_EEEENKUlDpRKT_E_clIJiiEEEDaSH_ - $_ZN7cutlass13device_kernelIN5flash19enable_sm80_to_sm89INS1_16FlashAttnBwdSm80INS1_25CollectiveMainloopBwdSm80ILi2ELi2EN4cute5tupleIJNS5_1CILi128EEES8_NS7_ILi64EEEEEENS_10bfloat16_tEfNS_4arch4Sm80ELb1ELb0ELb1ELb1ELb0ELb0ELb0ELb0ELi2ELi4ELi4ELi4ELb0EEENS1_21CollectiveEpilogueBwdISA_SB_SD_Li256ELb1ELb0ELi2EEENS1_25SingleTileBwdLPTSchedulerILb1ELi128ELb0EEEEEEEEEvNT_6ParamsE$_ZZN4cuteplIJiEJiEEEDaRKNS_15ArithmeticTupleIJDpT_EEERKNS1_IJDpT0_EEEENKUlDpRKT_E_clIJiEEEDaSF_)
$_ZN7cutlass13device_kernelIN5flash19enable_sm80_to_sm89INS1_16FlashAttnBwdSm80INS1_25CollectiveMainloopBwdSm80ILi2ELi2EN4cute5tupleIJNS5_1CILi128EEES8_NS7_ILi64EEEEEENS_10bfloat16_tEfNS_4arch4Sm80ELb1ELb0ELb1ELb1ELb0ELb0ELb0ELb0ELi2ELi4ELi4ELi4ELb0EEENS1_21CollectiveEpilogueBwdISA_SB_SD_Li256ELb1ELb0ELi2EEENS1_25SingleTileBwdLPTSchedulerILb1ELi128ELb0EEEEEEEEEvNT_6ParamsE$_ZZN4cuteplIJiEJiEEEDaRKNS_15ArithmeticTupleIJDpT_EEERKNS1_IJDpT0_EEEENKUlDpRKT_E_clIJiEEEDaSF_:
[----:B------:R-:W-:Y:S02]  /*11b50*/  IADD3 R2, R1, 0x13b8, RZ ;  /* 0x000013b801027810 */ /* 0x000fe40007ffe0ff */
[----:B------:R-:W-:Y:S02]  /*11b60*/  MOV R10, 0x11b90 ;  /* 0x00011b90000a7802 */ /* 0x000fe40000000f00 */
[----:B------:R-:W-:Y:S02]  /*11b70*/  IADD3 R2, R2, c[0x0][0x20], RZ ;  /* 0x0000080002027a10 */ /* 0x000fe40007ffe0ff */
[----:B------:R-:W-:Y:S05]  /*11b80*/  CALL.REL.NOINC `($_ZN7cutlass13device_kernelIN5flash19enable_sm80_to_sm89INS1_16FlashAttnBwdSm80INS1_25CollectiveMainloopBwdSm80ILi2ELi2EN4cute5tupleIJNS5_1CILi128EEES8_NS7_ILi64EEEEEENS_10bfloat16_tEfNS_4arch4Sm80ELb1ELb0ELb1ELb1ELb0ELb0ELb0ELb0ELi2ELi4ELi4ELi4ELb0EEENS1_21CollectiveEpilogueBwdISA_SB_SD_Li256ELb1ELb0ELi2EEENS1_25SingleTileBwdLPTSchedulerILb1ELi128ELb0EEEEEEEEEvNT_6ParamsE$_ZN4cute5tupleIJiEEC2ERKi) ;  /* 0xffffac6000007944 */ /* 0x000fea0003c3ffff */
[----:B------:R1:W5:Y:S01]  /*11b90*/  LDL R3, [R1+0x13b8] ;  /* 0x0013b80001037983 */ /* 0x0003620000100800 */
[----:B------:R-:W-:Y:S02]  /*11ba0*/  MOV R8, R6 ;  /* 0x0000000600087202 */ /* 0x000fe40000000f00 */
[----:B------:R-:W-:-:S04]  /*11bb0*/  MOV R9, 0x0 ;  /* 0x0000000000097802 */ /* 0x000fc80000000f00 */
[----:B------:R-:W-:Y:S05]  /*11bc0*/  RET.REL.NODEC R8 `(_ZN7cutlass13device_kernelIN5flash19enable_sm80_to_sm89INS1_16FlashAttnBwdSm80INS1_25CollectiveMainloopBwdSm80ILi2ELi2EN4cute5tupleIJNS5_1CILi128EEES8_NS7_ILi64EEEEEENS_10bfloat16_tEfNS_4arch4Sm80ELb1ELb0ELb1ELb1ELb0ELb0ELb0ELb0ELi2ELi4ELi4ELi4ELb0EEENS1_21CollectiveEpilogueBwdISA_SB_SD_Li256ELb1ELb0ELi2EEENS1_25SingleTileBwdLPTSchedulerILb1ELi128ELb0EEEEEEEEEvNT_6ParamsE) ;  /* 0xfffee43008007950 */ /* 0x000fea0003c3ffff */
        .type           $_ZN7cutlass13device_kernelIN5flash19enable_sm80_to_sm89INS1_16FlashAttnBwdSm80INS1_25CollectiveMainloopBwdSm80ILi2ELi2EN4cute5tupleIJNS5_1CILi128EEES8_NS7_ILi64EEEEEENS_10bfloat16_tEfNS_4arch4Sm80ELb1ELb0ELb1ELb1ELb0ELb0ELb0ELb0ELi2ELi4ELi4ELi4ELb0EEENS1_21CollectiveEpilogueBwdISA_SB_SD_Li256ELb1ELb0ELi2EEENS1_25SingleTileBwdLPTSchedulerILb1ELi128ELb0EEEEEEEEEvNT_6ParamsE$_ZZN4cuteplIJiiEJNS_1CILi0EEES2_EEEDaRKNS_15ArithmeticTupleIJDpT_EEERKNS3_IJDpT0_EEEENKUlDpRKT_E_clIJiiEEEDaSH_,@function
        .size           $_ZN7cutlass13device_kernelIN5flash19enable_sm80_to_sm89INS1_16FlashAttnBwdSm80INS1_25CollectiveMainloopBwdSm80ILi2ELi2EN4cute5tupleIJNS5_1CILi128EEES8_NS7_ILi64EEEEEENS_10bfloat16_tEfNS_4arch4Sm80ELb1ELb0ELb1ELb1ELb0ELb0ELb0ELb0ELi2ELi4ELi4ELi4ELb0EEENS1_21CollectiveEpilogueBwdISA_SB_SD_Li256ELb1ELb0ELi2EEENS1_25SingleTileBwdLPTSchedulerILb1ELi128ELb0EEEEEEEEEvNT_6ParamsE$_ZZN4cuteplIJiiEJNS_1CILi0EEES2_EEEDaRKNS_15ArithmeticTupleIJDpT_EEERKNS3_IJDpT0_EEEENKUlDpRKT_E_clIJiiEEEDaSH_,($_ZN7cutlass13device_kernelIN5flash19enable_sm80_to_sm89INS1_16FlashAttnBwdSm80INS1_25CollectiveMainloopBwdSm80ILi2ELi2EN4cute5tupleIJNS5_1CILi128EEES8_NS7_ILi64EEEEEENS_10bfloat16_tEfNS_4arch4Sm80ELb1ELb0ELb1ELb1ELb0ELb0ELb0ELb0ELi2ELi4ELi4ELi4ELb0EEENS1_21CollectiveEpilogueBwdISA_SB_SD_Li256ELb1ELb0ELi2EEENS1_25SingleTileBwdLPTSchedulerILb1ELi128ELb0EEEEEEEEEvNT_6ParamsE$_ZZN4cuteplIJiiEJiNS_1CILi0EEEEEEDaRKNS_15ArithmeticTupleIJDpT_EEERKNS3_IJDpT0_EEEENKUlDpRKT_E_clIJiiEEEDaSH_ - $_ZN7cutlass13device_kernelIN5flash19enable_sm80_to_sm89INS1_16FlashAttnBwdSm80INS1_25CollectiveMainloopBwdSm80ILi2ELi2EN4cute5tupleIJNS5_1CILi128EEES8_NS7_ILi64EEEEEENS_10bfloat16_tEfNS_4arch4Sm80ELb1ELb0ELb1ELb1ELb0ELb0ELb0ELb0ELi2ELi4ELi4ELi4ELb0EEENS1_21CollectiveEpilogueBwdISA_SB_SD_Li256ELb1ELb0ELi2EEENS1_25SingleTileBwdLPTSchedulerILb1ELi128ELb0EEEEEEEEEvNT_6ParamsE$_ZZN4cuteplIJiiEJNS_1CILi0EEES2_EEEDaRKNS_15ArithmeticTupleIJDpT_EEERKNS3_IJDpT0_EEEENKUlDpRKT_E_clIJiiEEEDaSH_)
$_ZN7cutlass13device_kernelIN5flash19enable_sm80_to_sm89INS1_16FlashAttnBwdSm80INS1_25CollectiveMainloopBwdSm80ILi2ELi2EN4cute5tupleIJNS5_1CILi128EEES8_NS7_ILi64EEEEEENS_10bfloat16_tEfNS_4arch4Sm80ELb1ELb0ELb1ELb1ELb0ELb0ELb0ELb0ELi2ELi4ELi4ELi4ELb0EEENS1_21CollectiveEpilogueBwdISA_SB_SD_Li256ELb1ELb0ELi2EEENS1_25SingleTileBwdLPTSchedulerILb1ELi128ELb0EEEEEEEEEvNT_6ParamsE$_ZZN4cuteplIJiiEJNS_1CILi0EEES2_EEEDaRKNS_15ArithmeticTupleIJDpT_EEERKNS3_IJDpT0_EEEENKUlDpRKT_E_clIJiiEEEDaSH_:
[----:B------:R-:W-:Y:S01]  /*11bd0*/  IADD3 R3, R1, 0x16a8, RZ ;  /* 0x000016a801037810 */ /* 0x000fe20007ffe0ff */
[----:B------:R-:W-:Y:S01]  /*11be0*/  IMAD.MOV.U32 R10, RZ, RZ, R4 ;  /* 0x000000ffff0a7224 */ /* 0x000fe200078e0004 */
[----:B------:R-:W-:Y:S01]  /*11bf0*/  MOV R6, 0x11c30 ;  /* 0x00011c3000067802 */ /* 0x000fe20000000f00 */
[----:B------:R-:W-:Y:S01]  /*11c00*/  IMAD.MOV.U32 R2, RZ, RZ, R81 ;  /* 0x000000ffff027224 */ /* 0x000fe200078e0051 */
[----:B------:R-:W-:Y:S02]  /*11c10*/  IADD3 R3, R3, c[0x0][0x20], RZ ;  /* 0x0000080003037a10 */ /* 0x000fe40007ffe0ff */
[----:B------:R-:W-:Y:S05]  /*11c20*/  CALL.REL.NOINC `($_ZN7cutlass13device_kernelIN5flash19enable_sm80_to_sm89INS1_16FlashAttnBwdSm80INS1_25CollectiveMainloopBwdSm80ILi2ELi2EN4cute5tupleIJNS5_1CILi128EEES8_NS7_ILi64EEEEEENS_10bfloat16_tEfNS_4arch4Sm80ELb1ELb0ELb1ELb1ELb0ELb0ELb0ELb0ELi2ELi4ELi4ELi4ELb0EEENS1_21CollectiveEpilogueBwdISA_SB_SD_Li256ELb1ELb0ELi2EEENS1_25SingleTileBwdLPTSchedulerILb1ELi128ELb0EEEEEEEEEvNT_6ParamsE$_ZN4cute5tupleIJiiEEC2ERKiS3_) ;  /* 0xffffac5000007944 */ /* 0x000fea0003c3ffff */
[----:B------:R1:W5:Y:S01]  /*11c30*/  LDL.64 R2, [R1+0x16a8] ;  /* 0x0016a80001027983 */ /* 0x0003620000100a00 */
[----:B------:R-:W-:-:S04]  /*11c40*/  MOV R79, 0x0 ;  /* 0x00000000004f7802 */ /* 0x000fc80000000f00 */
[----:B------:R-:W-:Y:S05]  /*11c50*/  RET.REL.NODEC R78 `(_ZN7cutlass13device_kernelIN5flash19enable_sm80_to_sm89INS1_16FlashAttnBwdSm80INS1_25CollectiveMainloopBwdSm80ILi2ELi2EN4cute5tupleIJNS5_1CILi128EEES8_NS7_ILi64EEEEEENS_10bfloat16_tEfNS_4arch4Sm80ELb1ELb0ELb1ELb1ELb0ELb0ELb0ELb0ELi2ELi4ELi4ELi4ELb0EEENS1_21CollectiveEpilogueBwdISA_SB_SD_Li256ELb1ELb0ELi2EEENS1_25SingleTileBwdLPTSchedulerILb1ELi128ELb0EEEEEEEEEvNT_6ParamsE) ;  /* 0xfffee3a04e007950 */ /* 0x000fea0003c3ffff */
        .type           $_ZN7cutlass13device_kernelIN5flash19enable_sm80_to_sm89INS1_16FlashAttnBwdSm80INS1_25CollectiveMainloopBwdSm80ILi2ELi2EN4cute5tupleIJNS5_1CILi128EEES8_NS7_ILi64EEEEEENS_10bfloat16_tEfNS_4arch4Sm80ELb1ELb0ELb1ELb1ELb0ELb0ELb0ELb0ELi2ELi4ELi4ELi4ELb0EEENS1_21CollectiveEpilogueBwdISA_SB_SD_Li256ELb1ELb0ELi2EEENS1_25SingleTileBwdLPTSchedulerILb1ELi128ELb0EEEEEEEEEvNT_6ParamsE$_ZZN4cuteplIJiiEJiNS_1CILi0EEEEEEDaRKNS_15ArithmeticTupleIJDpT_EEERKNS3_IJDpT0_EEEENKUlDpRKT_E_clIJiiEEEDaSH_,@function
        .size           $_ZN7cutlass13device_kernelIN5flash19enable_sm80_to_sm89INS1_16FlashAttnBwdSm80INS1_25CollectiveMainloopBwdSm80ILi2ELi2EN4cute5tupleIJNS5_1CILi128EEES8_NS7_ILi64EEEEEENS_10bfloat16_tEfNS_4arch4Sm80ELb1ELb0ELb1ELb1ELb0ELb0ELb0ELb0ELi2ELi4ELi4ELi4ELb0EEENS1_21CollectiveEpilogueBwdISA_SB_SD_Li256ELb1ELb0ELi2EEENS1_25SingleTileBwdLPTSchedulerILb1ELi128ELb0EEEEEEEEEvNT_6ParamsE$_ZZN4cuteplIJiiEJiNS_1CILi0EEEEEEDaRKNS_15ArithmeticTupleIJDpT_EEERKNS3_IJDpT0_EEEENKUlDpRKT_E_clIJiiEEEDaSH_,($_ZN7cutlass13device_kernelIN5flash19enable_sm80_to_sm89INS1_16FlashAttnBwdSm80INS1_25CollectiveMainloopBwdSm80ILi2ELi2EN4cute5tupleIJNS5_1CILi128EEES8_NS7_ILi64EEEEEENS_10bfloat16_tEfNS_4arch4Sm80ELb1ELb0ELb1ELb1ELb0ELb0ELb0ELb0ELi2ELi4ELi4ELi4ELb0EEENS1_21CollectiveEpilogueBwdISA_SB_SD_Li256ELb1ELb0ELi2EEENS1_25SingleTileBwdLPTSchedulerILb1ELi128ELb0EEEEEEEEEvNT_6ParamsE$_ZZN4cuteplIJiiEJiiEEEDaRKNS_15ArithmeticTupleIJDpT_EEERKNS1_IJDpT0_EEEENKUlDpRKT_E_clIJiiEEEDaSF_ - $_ZN7cutlass13device_kernelIN5flash19enable_sm80_to_sm89INS1_16FlashAttnBwdSm80INS1_25CollectiveMainloopBwdSm80ILi2ELi2EN4cute5tupleIJNS5_1CILi128EEES8_NS7_ILi64EEEEEENS_10bfloat16_tEfNS_4arch4Sm80ELb1ELb0ELb1ELb1ELb0ELb0ELb0ELb0ELi2ELi4ELi4ELi4ELb0EEENS1_21CollectiveEpilogueBwdISA_SB_SD_Li256ELb1ELb0ELi2EEENS1_25SingleTileBwdLPTSchedulerILb1ELi128ELb0EEEEEEEEEvNT_6ParamsE$_ZZN4cuteplIJiiEJiNS_1CILi0EEEEEEDaRKNS_15ArithmeticTupleIJDpT_EEERKNS3_IJDpT0_EEEENKUlDpRKT_E_clIJiiEEEDaSH_)
$_ZN7cutlass13device_kernelIN5flash19enable_sm80_to_sm89INS1_16FlashAttnBwdSm80INS1_25CollectiveMainloopBwdSm80ILi2ELi2EN4cute5tupleIJNS5_1CILi128EEES8_NS7_ILi64EEEEEENS_10bfloat16_tEfNS_4arch4Sm80ELb1ELb0ELb1ELb1ELb0ELb0ELb0ELb0ELi2ELi4ELi4ELi4ELb0EEENS1_21CollectiveEpilogueBwdISA_SB_SD_Li256ELb1ELb0ELi2EEENS1_25SingleTileBwdLPTSchedulerILb1ELi128ELb0EEEEEEEEEvNT_6ParamsE$_ZZN4cuteplIJiiEJiNS_1CILi0EEEEEEDaRKNS_15ArithmeticTupleIJDpT_EEERKNS3_IJDpT0_EEEENKUlDpRKT_E_clIJiiEEEDaSH_:
[----:B------:R-:W-:Y:S01]  /*11c60*/  IADD3 R3, R1, 0x13b8, RZ ;  /* 0x000013b801037810 */ /* 0x000fe20007ffe0ff */
[----:B------:R-:W-:Y:S01]  /*11c70*/  IMAD.MOV.U32 R2, RZ, RZ, R81 ;  /* 0x000000ffff027224 */ /* 0x000fe200078e0051 */
[----:B------:R-:W-:Y:S02]  /*11c80*/  MOV R6, 0x11cb0 ;  /* 0x00011cb000067802 */ /* 0x000fe40000000f00 */
[----:B------:R-:W-:Y:S02]  /*11c90*/  IADD3 R3, R3, c[0x0][0x20], RZ ;  /* 0x0000080003037a10 */ /* 0x000fe40007ffe0ff */
[----:B------:R-:W-:Y:S05]  /*11ca0*/  CALL.REL.NOINC `($_ZN7cutlass13device_kernelIN5flash19enable_sm80_to_sm89INS1_16FlashAttnBwdSm80INS1_25CollectiveMainloopBwdSm80ILi2ELi2EN4cute5tupleIJNS5_1CILi128EEES8_NS7_ILi64EEEEEENS_10bfloat16_tEfNS_4arch4Sm80ELb1ELb0ELb1ELb1ELb0ELb0ELb0ELb0ELi2ELi4ELi4ELi4ELb0EEENS1_21CollectiveEpilogueBwdISA_SB_SD_Li256ELb1ELb0ELi2EEENS1_25SingleTileBwdLPTSchedulerILb1ELi128ELb0EEEEEEEEEvNT_6ParamsE$_ZN4cute5tupleIJiiEEC2ERKiS3_) ;  /* 0xffffabd000007944 */ /* 0x000fea0003c3ffff */
[----:B------:R1:W5:Y:S01]  /*11cb0*/  LDL R2, [R1+0x13b8] ;  /* 0x0013b80001027983 */ /* 0x0003620000100800 */
[----:B------:R-:W-:-:S04]  /*11cc0*/  MOV R51, 0x0 ;  /* 0x0000000000337802 */ /* 0x000fc80000000f00 */
[----:B------:R-:W-:Y:S05]  /*11cd0*/  RET.REL.NODEC R50 `(_ZN7cutlass13device_kernelIN5flash19enable_sm80_to_sm89INS1_16FlashAttnBwdSm80INS1_25CollectiveMainloopBwdSm80ILi2ELi2EN4cute5tupleIJNS5_1CILi128EEES8_NS7_ILi64EEEEEENS_10bfloat16_tEfNS_4arch4Sm80ELb1ELb0ELb1ELb1ELb0ELb0ELb0ELb0ELi2ELi4ELi4ELi4ELb0EEENS1_21CollectiveEpilogueBwdISA_SB_SD_Li256ELb1ELb0ELi2EEENS1_25SingleTileBwdLPTSchedulerILb1ELi128ELb0EEEEEEEEEvNT_6ParamsE) ;  /* 0xfffee32032007950 */ /* 0x000fea0003c3ffff */
        .type           $_ZN7cutlass13device_kernelIN5flash19enable_sm80_to_sm89INS1_16FlashAttnBwdSm80INS1_25CollectiveMainloopBwdSm80ILi2ELi2EN4cute5tupleIJNS5_1CILi128EEES8_NS7_ILi64EEEEEENS_10bfloat16_tEfNS_4arch4Sm80ELb1ELb0ELb1ELb1ELb0ELb0ELb0ELb0ELi2ELi4ELi4ELi4ELb0EEENS1_21CollectiveEpilogueBwdISA_SB_SD_Li256ELb1ELb0ELi2EEENS1_25SingleTileBwdLPTSchedulerILb1ELi128ELb0EEEEEEEEEvNT_6ParamsE$_ZZN4cuteplIJiiEJiiEEEDaRKNS_15ArithmeticTupleIJDpT_EEERKNS1_IJDpT0_EEEENKUlDpRKT_E_clIJiiEEEDaSF_,@function
        .size           $_ZN7cutlass13device_kernelIN5flash19enable_sm80_to_sm89INS1_16FlashAttnBwdSm80INS1_25CollectiveMainloopBwdSm80ILi2ELi2EN4cute5tupleIJNS5_1CILi128EEES8_NS7_ILi64EEEEEENS_10bfloat16_tEfNS_4arch4Sm80ELb1ELb0ELb1ELb1ELb0ELb0ELb0ELb0ELi2ELi4ELi4ELi4ELb0EEENS1_21CollectiveEpilogueBwdISA_SB_SD_Li256ELb1ELb0ELi2EEENS1_25SingleTileBwdLPTSchedulerILb1ELi128ELb0EEEEEEEEEvNT_6ParamsE$_ZZN4cuteplIJiiEJiiEEEDaRKNS_15ArithmeticTupleIJDpT_EEERKNS1_IJDpT0_EEEENKUlDpRKT_E_clIJiiEEEDaSF_,($_ZN7cutlass13device_kernelIN5flash19enable_sm80_to_sm89INS1_16FlashAttnBwdSm80INS1_25CollectiveMainloopBwdSm80ILi2ELi2EN4cute5tupleIJNS5_1CILi128EEES8_NS7_ILi64EEEEEENS_10bfloat16_tEfNS_4arch4Sm80ELb1ELb0ELb1ELb1ELb0ELb0ELb0ELb0ELi2ELi4ELi4ELi4ELb0EEENS1_21CollectiveEpilogueBwdISA_SB_SD_Li256ELb1ELb0ELi2EEENS1_25SingleTileBwdLPTSchedulerILb1ELi128ELb0EEEEEEEEEvNT_6ParamsE$_ZZN5flash25CollectiveMainloopBwdSm80ILi2ELi2EN4cute5tupleIJNS1_1CILi128EEES4_NS3_ILi64EEEEEEN7cutlass10bfloat16_tEfNS7_4arch4Sm80ELb1ELb0ELb1ELb1ELb0ELb0ELb0ELb0ELi2ELi4ELi4ELi4ELb0EE3mmaINS_16FlashAttnBwdSm80ISB_NS_21CollectiveEpilogueBwdIS6_S8_SA_Li256ELb1ELb0ELi2EEENS_25SingleTileBwdLPTSchedulerILb1ELi128ELb0EEEE13SharedStorageENS1_6TensorINS1_11ArrayEngineIfLm32EEENS1_6LayoutINS2_IJNS2_IJNS3_ILi2EEESO_EEESO_NS3_ILi4EEEEEENS2_IJNS2_IJNS3_ILi1EEESO_EEESQ_NS3_ILi8EEEEEEEEEEEEbRKNSB_6ParamsERT0_S12_iNS2_IJiiiEEERT_ENKUlRT_iE_clINSK_INSL_IfLm64EEENSN_INS2_IJSP_SO_SU_EEESV_EEEEEEDaS17_i - $_ZN7cutlass13device_kernelIN5flash19enable_sm80_to_sm89INS1_16FlashAttnBwdSm80INS1_25CollectiveMainloopBwdSm80ILi2ELi2EN4cute5tupleIJNS5_1CILi128EEES8_NS7_ILi64EEEEEENS_10bfloat16_tEfNS_4arch4Sm80ELb1ELb0ELb1ELb1ELb0ELb0ELb0ELb0ELi2ELi4ELi4ELi4ELb0EEENS1_21CollectiveEpilogueBwdISA_SB_SD_Li256ELb1ELb0ELi2EEENS1_25SingleTileBwdLPTSchedulerILb1ELi128ELb0EEEEEEEEEvNT_6ParamsE$_ZZN4cuteplIJiiEJiiEEEDaRKNS_15ArithmeticTupleIJDpT_EEERKNS1_IJDpT0_EEEENKUlDpRKT_E_clIJiiEEEDaSF_)
$_ZN7cutlass13device_kernelIN5flash19enable_sm80_to_sm89INS1_16FlashAttnBwdSm80INS1_25CollectiveMainloopBwdSm80ILi2ELi2EN4cute5tupleIJNS5_1CILi128EEES8_NS7_ILi64EEEEEENS_10bfloat16_tEfNS_4arch4Sm80ELb1ELb0ELb1ELb1ELb0ELb0ELb0ELb0ELi2ELi4ELi4ELi4ELb0EEENS1_21CollectiveEpilogueBwdISA_SB_SD_Li256ELb1ELb0ELi2EEENS1_25SingleTileBwdLPTSchedulerILb1ELi128ELb0EEEEEEEEEvNT_6ParamsE$_ZZN4cuteplIJiiEJiiEEEDaRKNS_15ArithmeticTupleIJDpT_EEERKNS1_IJDpT0_EEEENKUlDpRKT_E_clIJiiEEEDaSF_:
        /* <DEDUP_REMOVED lines=8> */
        .type           $_ZN7cutlass13device_kernelIN5flash19enable_sm80_to_sm89INS1_16FlashAttnBwdSm80INS1_25CollectiveMainloopBwdSm80ILi2ELi2EN4cute5tupleIJNS5_1CILi128EEES8_NS7_ILi64EEEEEENS_10bfloat16_tEfNS_4arch4Sm80ELb1ELb0ELb1ELb1ELb0ELb0ELb0ELb0ELi2ELi4ELi4ELi4ELb0EEENS1_21CollectiveEpilogueBwdISA_SB_SD_Li256ELb1ELb0ELi2EEENS1_25SingleTileBwdLPTSchedulerILb1ELi128ELb0EEEEEEEEEvNT_6ParamsE$_ZZN5flash25CollectiveMainloopBwdSm80ILi2ELi2EN4cute5tupleIJNS1_1CILi128EEES4_NS3_ILi64EEEEEEN7cutlass10bfloat16_tEfNS7_4arch4Sm80ELb1ELb0ELb1ELb1ELb0ELb0ELb0ELb0ELi2ELi4ELi4ELi4ELb0EE3mmaINS_16FlashAttnBwdSm80ISB_NS_21CollectiveEpilogueBwdIS6_S8_SA_Li256ELb1ELb0ELi2EEENS_25SingleTileBwdLPTSchedulerILb1ELi128ELb0EEEE13SharedStorageENS1_6TensorINS1_11ArrayEngineIfLm32EEENS1_6LayoutINS2_IJNS2_IJNS3_ILi2EEESO_EEESO_NS3_ILi4EEEEEENS2_IJNS2_IJNS3_ILi1EEESO_EEESQ_NS3_ILi8EEEEEEEEEEEEbRKNSB_6ParamsERT0_S12_iNS2_IJiiiEEERT_ENKUlRT_iE_clINSK_INSL_IfLm64EEENSN_INS2_IJSP_SO_SU_EEESV_EEEEEEDaS17_i,@function
        .size           $_ZN7cutlass13device_kernelIN5flash19enable_sm80_to_sm89INS1_16FlashAttnBwdSm80INS1_25CollectiveMainloopBwdSm80ILi2ELi2EN4cute5tupleIJNS5_1CILi128EEES8_NS7_ILi64EEEEEENS_10bfloat16_tEfNS_4arch4Sm80ELb1ELb0ELb1ELb1ELb0ELb0ELb0ELb0ELi2ELi4ELi4ELi4ELb0EEENS1_21CollectiveEpilogueBwdISA_SB_SD_Li256ELb1ELb0ELi2EEENS1_25SingleTileBwdLPTSchedulerILb1ELi128ELb0EEEEEEEEEvNT_6ParamsE$_ZZN5flash25CollectiveMainloopBwdSm80ILi2ELi2EN4cute5tupleIJNS1_1CILi128EEES4_NS3_ILi64EEEEEEN7cutlass10bfloat16_tEfNS7_4arch4Sm80ELb1ELb0ELb1ELb1ELb0ELb0ELb0ELb0ELi2ELi4ELi4ELi4ELb0EE3mmaINS_16FlashAttnBwdSm80ISB_NS_21CollectiveEpilogueBwdIS6_S8_SA_Li256ELb1ELb0ELi2EEENS_25SingleTileBwdLPTSchedulerILb1ELi128ELb0EEEE13SharedStorageENS1_6TensorINS1_11ArrayEngineIfLm32EEENS1_6LayoutINS2_IJNS2_IJNS3_ILi2EEESO_EEESO_NS3_ILi4EEEEEENS2_IJNS2_IJNS3_ILi1EEESO_EEESQ_NS3_ILi8EEEEEEEEEEEEbRKNSB_6ParamsERT0_S12_iNS2_IJiiiEEERT_ENKUlRT_iE_clINSK_INSL_IfLm64EEENSN_INS2_IJSP_SO_SU_EEESV_EEEEEEDaS17_i,($_ZN7cutlass13device_kernelIN5flash19enable_sm80_to_sm89INS1_16FlashAttnBwdSm80INS1_25CollectiveMainloopBwdSm80ILi2ELi2EN4cute5tupleIJNS5_1CILi128EEES8_NS7_ILi64EEEEEENS_10bfloat16_tEfNS_4arch4Sm80ELb1ELb0ELb1ELb1ELb0ELb0ELb0ELb0ELi2ELi4ELi4ELi4ELb0EEENS1_21CollectiveEpilogueBwdISA_SB_SD_Li256ELb1ELb0ELi2EEENS1_25SingleTileBwdLPTSchedulerILb1ELi128ELb0EEEEEEEEEvNT_6ParamsE$_ZZN5flash25CollectiveMainloopBwdSm80ILi2ELi2EN4cute5tupleIJNS1_1CILi128EEES4_NS3_ILi64EEEEEEN7cutlass10bfloat16_tEfNS7_4arch4Sm80ELb1ELb0ELb1ELb1ELb0ELb0ELb0ELb0ELi2ELi4ELi4ELi4ELb0EE3mmaINS_16FlashAttnBwdSm80ISB_NS_21CollectiveEpilogueBwdIS6_S8_SA_Li256ELb1ELb0ELi2EEENS_25SingleTileBwdLPTSchedulerILb1ELi128ELb0EEEE13SharedStorageENS1_6TensorINS1_11ArrayEngineIfLm32EEENS1_6LayoutINS2_IJNS2_IJNS3_ILi2EEESO_EEESO_NS3_ILi4EEEEEENS2_IJNS2_IJNS3_ILi1EEESO_EEESQ_NS3_ILi8EEEEEEEEEEEEbRKNSB_6ParamsERT0_S12_iNS2_IJiiiEEERT_ENKUliT_E_clIZSC_ISJ_SX_EbS10_S12_S12_iS13_S15_EUlRS16_iE_EEDaiS16_ - $_ZN7cutlass13device_kernelIN5flash19enable_sm80_to_sm89INS1_16FlashAttnBwdSm80INS1_25CollectiveMainloopBwdSm80ILi2ELi2EN4cute5tupleIJNS5_1CILi128EEES8_NS7_ILi64EEEEEENS_10bfloat16_tEfNS_4arch4Sm80ELb1ELb0ELb1ELb1ELb0ELb0ELb0ELb0ELi2ELi4ELi4ELi4ELb0EEENS1_21CollectiveEpilogueBwdISA_SB_SD_Li256ELb1ELb0ELi2EEENS1_25SingleTileBwdLPTSchedulerILb1ELi128ELb0EEEEEEEEEvNT_6ParamsE$_ZZN5flash25CollectiveMainloopBwdSm80ILi2ELi2EN4cute5tupleIJNS1_1CILi128EEES4_NS3_ILi64EEEEEEN7cutlass10bfloat16_tEfNS7_4arch4Sm80ELb1ELb0ELb1ELb1ELb0ELb0ELb0ELb0ELi2ELi4ELi4ELi4ELb0EE3mmaINS_16FlashAttnBwdSm80ISB_NS_21CollectiveEpilogueBwdIS6_S8_SA_Li256ELb1ELb0ELi2EEENS_25SingleTileBwdLPTSchedulerILb1ELi128ELb0EEEE13SharedStorageENS1_6TensorINS1_11ArrayEngineIfLm32EEENS1_6LayoutINS2_IJNS2_IJNS3_ILi2EEESO_EEESO_NS3_ILi4EEEEEENS2_IJNS2_IJNS3_ILi1EEESO_EEESQ_NS3_ILi8EEEEEEEEEEEEbRKNSB_6ParamsERT0_S12_iNS2_IJiiiEEERT_ENKUlRT_iE_clINSK_INSL_IfLm64EEENSN_INS2_IJSP_SO_SU_EEESV_EEEEEEDaS17_i)
$_ZN7cutlass13device_kernelIN5flash19enable_sm80_to_sm89INS1_16FlashAttnBwdSm80INS1_25CollectiveMainloopBwdSm80ILi2ELi2EN4cute5tupleIJNS5_1CILi128EEES8_NS7_ILi64EEEEEENS_10bfloat16_tEfNS_4arch4Sm80ELb1ELb0ELb1ELb1ELb0ELb0ELb0ELb0ELi2ELi4ELi4ELi4ELb0EEENS1_21CollectiveEpilogueBwdISA_SB_SD_Li256ELb1ELb0ELi2EEENS1_25SingleTileBwdLPTSchedulerILb1ELi128ELb0EEEEEEEEEvNT_6ParamsE$_ZZN5flash25CollectiveMainloopBwdSm80ILi2ELi2EN4cute5tupleIJNS1_1CILi128EEES4_NS3_ILi64EEEEEEN7cutlass10bfloat16_tEfNS7_4arch4Sm80ELb1ELb0ELb1ELb1ELb0ELb0ELb0ELb0ELi2ELi4ELi4ELi4ELb0EE3mmaINS_16FlashAttnBwdSm80ISB_NS_21CollectiveEpilogueBwdIS6_S8_SA_Li256ELb1ELb0ELi2EEENS_25SingleTileBwdLPTSchedulerILb1ELi128ELb0EEEE13SharedStorageENS1_6TensorINS1_11ArrayEngineIfLm32EEENS1_6LayoutINS2_IJNS2_IJNS3_ILi2EEESO_EEESO_NS3_ILi4EEEEEENS2_IJNS2_IJNS3_ILi1EEESO_EEESQ_NS3_ILi8EEEEEEEEEEEEbRKNSB_6ParamsERT0_S12_iNS2_IJiiiEEERT_ENKUlRT_iE_clINSK_INSL_IfLm64EEENSN_INS2_IJSP_SO_SU_EEESV_EEEEEEDaS17_i:
        /* <DEDUP_REMOVED lines=13> */
[----:B-1---5:R-:W-:Y:S05]  /*11e30*/  CALL.REL.NOINC `($_ZN7cutlass13device_kernelIN5flash19enable_sm80_to_sm89INS1_16FlashAttnBwdSm80INS1_25CollectiveMainloopBwdSm80ILi2ELi2EN4cute5tupleIJNS5_1CILi128EEES8_NS7_ILi64EEEEEENS_10bfloat16_tEfNS_4arch4Sm80ELb1ELb0ELb1ELb1ELb0ELb0ELb0ELb0ELi2ELi4ELi4ELi4ELb0EEENS1_21CollectiveEpilogueBwdISA_SB_SD_Li256ELb1ELb0ELi2EEENS1_25SingleTileBwdLPTSchedulerILb1ELi128ELb0EEEEEEEEEvNT_6ParamsE$_ZZN4cute7idx2crdIiNS_5tupleIJNS_1CILi32EEENS2_ILi4EEENS2_ILi2EEENS2_ILi1EEEEEENS1_IJS6_S3_NS2_ILi128EEENS2_ILi0EEEEEEEEDaRKT_RKT0_RKT1_ENKUlRKT_RKT0_E_clIS3_S6_EEDaSM_SP_) ;  /* 0xfffff45000007944 */ /* 0x022fea0003c3ffff */
[----:B------:R-:W-:Y:S02]  /*11e40*/  MOV R4, 0x11e60 ;  /* 0x00011e6000047802 */ /* 0x000fe40000000f00 */
[----:B------:R-:W-:Y:S05]  /*11e50*/  CALL.REL.NOINC `($_ZN7cutlass13device_kernelIN5flash19enable_sm80_to_sm89INS1_16FlashAttnBwdSm80INS1_25CollectiveMainloopBwdSm80ILi2ELi2EN4cute5tupleIJNS5_1CILi128EEES8_NS7_ILi64EEEEEENS_10bfloat16_tEfNS_4arch4Sm80ELb1ELb0ELb1ELb1ELb0ELb0ELb0ELb0ELi2ELi4ELi4ELi4ELb0EEENS1_21CollectiveEpilogueBwdISA_SB_SD_Li256ELb1ELb0ELi2EEENS1_25SingleTileBwdLPTSchedulerILb1ELi128ELb0EEEEEEEEEvNT_6ParamsE$_ZZN4cute7idx2crdIiNS_5tupleIJNS_1CILi32EEENS2_ILi4EEENS2_ILi2EEENS2_ILi1EEEEEENS1_IJS6_S3_NS2_ILi128EEENS2_ILi0EEEEEEEEDaRKT_RKT0_RKT1_ENKUlRKT_RKT0_E_clIS4_S3_EEDaSM_SP_) ;  /* 0xfffff49000007944 */ /* 0x000fea0003c3ffff */
[----:B------:R1:W-:Y:S01]  /*11e60*/  STL [R1+0x1388], R6 ;  /* 0x0013880601007387 */ /* 0x0003e20000100800 */
[----:B------:R-:W-:-:S03]  /*11e70*/  MOV R4, 0x11e90 ;  /* 0x00011e9000047802 */ /* 0x000fc60000000f00 */
[----:B-1----:R-:W-:Y:S05]  /*11e80*/  CALL.REL.NOINC `($_ZN7cutlass13device_kernelIN5flash19enable_sm80_to_sm89INS1_16FlashAttnBwdSm80INS1_25CollectiveMainloopBwdSm80ILi2ELi2EN4cute5tupleIJNS5_1CILi128EEES8_NS7_ILi64EEEEEENS_10bfloat16_tEfNS_4arch4Sm80ELb1ELb0ELb1ELb1ELb0ELb0ELb0ELb0ELi2ELi4ELi4ELi4ELb0EEENS1_21CollectiveEpilogueBwdISA_SB_SD_Li256ELb1ELb0ELi2EEENS1_25SingleTileBwdLPTSchedulerILb1ELi128ELb0EEEEEEEEEvNT_6ParamsE$_ZZN4cute7idx2crdIiNS_5tupleIJNS_1CILi32EEENS2_ILi4EEENS2_ILi2EEENS2_ILi1EEEEEENS1_IJS6_S3_NS2_ILi128EEENS2_ILi0EEEEEEEEDaRKT_RKT0_RKT1_ENKUlRKT_RKT0_E_clIS5_S8_EEDaSM_SP_) ;  /* 0xfffff4f000007944 */ /* 0x002fea0003c3ffff */
[----:B------:R1:W-:Y:S01]  /*11e90*/  STL [R1+0x1394], R2 ;  /* 0x0013940201007387 */ /* 0x0003e20000100800 */
[----:B------:R-:W-:-:S03]  /*11ea0*/  MOV R4, 0x11ec0 ;  /* 0x00011ec000047802 */ /* 0x000fc60000000f00 */
[----:B-1----:R-:W-:Y:S05]  /*11eb0*/  CALL.REL.NOINC `($_ZN7cutlass13device_kernelIN5flash19enable_sm80_to_sm89INS1_16FlashAttnBwdSm80INS1_25CollectiveMainloopBwdSm80ILi2ELi2EN4cute5tupleIJNS5_1CILi128EEES8_NS7_ILi64EEEEEENS_10bfloat16_tEfNS_4arch4Sm80ELb1ELb0ELb1ELb1ELb0ELb0ELb0ELb0ELi2ELi4ELi4ELi4ELb0EEENS1_21CollectiveEpilogueBwdISA_SB_SD_Li256ELb1ELb0ELi2EEENS1_25SingleTileBwdLPTSchedulerILb1ELi128ELb0EEEEEEEEEvNT_6ParamsE$_ZZN4cute9transformINS_5tupleIJNS_1CILi32EEENS2_ILi4EEENS2_ILi2EEENS2_ILi1EEEEEENS1_IJS6_S3_NS2_ILi128EEENS2_ILi0EEEEEEZNS_7idx2crdIiS7_SA_EEDaRKT_RKT0_RKT1_EUlRKT_RKT0_E_EEDaSE_SH_OSI_ENKUlDpSN_E_clIJiiiS9_EEEDaST_) ;  /* 0xfffff5d000007944 */ /* 0x002fea0003c3ffff */
[----:B------:R-:W-:Y:S02]  /*11ec0*/  MOV R4, 0x11ee0 ;  /* 0x00011ee000047802 */ /* 0x000fe40000000f00 */
[----:B--2--5:R-:W-:Y:S05]  /*11ed0*/  CALL.REL.NOINC `($_ZN7cutlass13device_kernelIN5flash19enable_sm80_to_sm89INS1_16FlashAttnBwdSm80INS1_25CollectiveMainloopBwdSm80ILi2ELi2EN4cute5tupleIJNS5_1CILi128EEES8_NS7_ILi64EEEEEENS_10bfloat16_tEfNS_4arch4Sm80ELb1ELb0ELb1ELb1ELb0ELb0ELb0ELb0ELi2ELi4ELi4ELi4ELb0EEENS1_21CollectiveEpilogueBwdISA_SB_SD_Li256ELb1ELb0ELi2EEENS1_25SingleTileBwdLPTSchedulerILb1ELi128ELb0EEEEEEEEEvNT_6ParamsE$_ZZN4cute7crd2crdINS_5tupleIJiiiNS_1CILi0EEEEEENS1_IJNS2_ILi32EEENS2_ILi4EEENS2_ILi2EEENS2_ILi1EEEEEENS1_IJS8_S8_S8_S8_EEEEEDaRKT_RKT0_RKT1_ENKUlRKT_RKT0_RKT1_E_clIiS5_S8_EEDaSM_SP_SS_) ;  /* 0xffffe93000007944 */ /* 0x024fea0003c3ffff */
[----:B------:R-:W-:Y:S02]  /*11ee0*/  MOV R8, R2 ;  /* 0x0000000200087202 */ /* 0x000fe40000000f00 */
[----:B------:R-:W-:Y:S02]  /*11ef0*/  MOV R2, 0x11f10 ;  /* 0x00011f1000027802 */ /* 0x000fe40000000f00 */
[----:B------:R-:W-:Y:S05]  /*11f00*/  CALL.REL.NOINC `($_ZN7cutlass13device_kernelIN5flash19enable_sm80_to_sm89INS1_16FlashAttnBwdSm80INS1_25CollectiveMainloopBwdSm80ILi2ELi2EN4cute5tupleIJNS5_1CILi128EEES8_NS7_ILi64EEEEEENS_10bfloat16_tEfNS_4arch4Sm80ELb1ELb0ELb1ELb1ELb0ELb0ELb0ELb0ELi2ELi4ELi4ELi4ELb0EEENS1_21CollectiveEpilogueBwdISA_SB_SD_Li256ELb1ELb0ELi2EEENS1_25SingleTileBwdLPTSchedulerILb1ELi128ELb0EEEEEEEEEvNT_6ParamsE$_ZZN4cute7crd2crdINS_5tupleIJiiiNS_1CILi0EEEEEENS1_IJNS2_ILi32EEENS2_ILi4EEENS2_ILi2EEENS2_ILi1EEEEEENS1_IJS8_S8_S8_S8_EEEEEDaRKT_RKT0_RKT1_ENKUlRKT_RKT0_RKT1_E_clIiS6_S8_EEDaSM_SP_SS_) ;  /* 0xffffe93000007944 */ /* 0x000fea0003c3ffff */
[----:B------:R1:W-:Y:S01]  /*11f10*/  STL [R1+0x1388], R3 ;  /* 0x0013880301007387 */ /* 0x0003e20000100800 */
[----:B------:R-:W-:-:S03]  /*11f20*/  MOV R2, 0x11f40 ;  /* 0x00011f4000027802 */ /* 0x000fc60000000f00 */
[----:B-1----:R-:W-:Y:S05]  /*11f30*/  CALL.REL.NOINC `($_ZN7cutlass13device_kernelIN5flash19enable_sm80_to_sm89INS1_16FlashAttnBwdSm80INS1_25CollectiveMainloopBwdSm80ILi2ELi2EN4cute5tupleIJNS5_1CILi128EEES8_NS7_ILi64EEEEEENS_10bfloat16_tEfNS_4arch4Sm80ELb1ELb0ELb1ELb1ELb0ELb0ELb0ELb0ELi2ELi4ELi4ELi4ELb0EEENS1_21CollectiveEpilogueBwdISA_SB_SD_Li256ELb1ELb0ELi2EEENS1_25SingleTileBwdLPTSchedulerILb1ELi128ELb0EEEEEEEEEvNT_6ParamsE$_ZZN4cute7crd2crdINS_5tupleIJiiiNS_1CILi0EEEEEENS1_IJNS2_ILi32EEENS2_ILi4EEENS2_ILi2EEENS2_ILi1EEEEEENS1_IJS8_S8_S8_S8_EEEEEDaRKT_RKT0_RKT1_ENKUlRKT_RKT0_RKT1_E_clIiS7_S8_EEDaSM_SP_SS_) ;  /* 0xffffe93000007944 */ /* 0x002fea0003c3ffff */
[----:B------:R1:W-:Y:S01]  /*11f40*/  STL [R1+0x1394], R5 ;  /* 0x0013940501007387 */ /* 0x0003e20000100800 */
[----:B------:R-:W-:-:S03]  /*11f50*/  MOV R4, 0x11f70 ;  /* 0x00011f7000047802 */ /* 0x000fc60000000f00 */
[----:B-1----:R-:W-:Y:S05]  /*11f60*/  CALL.REL.NOINC `($_ZN7cutlass13device_kernelIN5flash19enable_sm80_to_sm89INS1_16FlashAttnBwdSm80INS1_25CollectiveMainloopBwdSm80ILi2ELi2EN4cute5tupleIJNS5_1CILi128EEES8_NS7_ILi64EEEEEENS_10bfloat16_tEfNS_4arch4Sm80ELb1ELb0ELb1ELb1ELb0ELb0ELb0ELb0ELi2ELi4ELi4ELi4ELb0EEENS1_21CollectiveEpilogueBwdISA_SB_SD_Li256ELb1ELb0ELi2EEENS1_25SingleTileBwdLPTSchedulerILb1ELi128ELb0EEEEEEEEEvNT_6ParamsE$_ZZN4cute9transformINS_5tupleIJiiiNS_1CILi0EEEEEENS1_IJNS2_ILi32EEENS2_ILi4EEENS2_ILi2EEENS2_ILi1EEEEEENS1_IJS8_S8_S8_S8_EEEZNS_7crd2crdIS4_S9_SA_EEDaRKT_RKT0_RKT1_EUlRKT_RKT0_RKT1_E_EEDaSE_SH_SK_OT2_ENKUlDpSN_E_clIJiiiS3_EEEDaSX_) ;  /* 0xfffff6c000007944 */ /* 0x002fea0003c3ffff */
[----:B-----5:R2:W-:Y:S01]  /*11f70*/  STL [R1+0x13a8], R8 ;  /* 0x0013a80801007387 */ /* 0x0205e20000100800 */
[----:B------:R-:W-:Y:S01]  /*11f80*/  IADD3 R46, R7, 0x30, RZ ;  /* 0x00000030072e7810 */ /* 0x000fe20007ffe0ff */
[----:B------:R-:W-:Y:S01]  /*11f90*/  IMAD.MOV.U32 R4, RZ, RZ, R2 ;  /* 0x000000ffff047224 */ /* 0x000fe200078e0002 */
[----:B------:R-:W-:Y:S01]  /*11fa0*/  MOV R6, 0x11ff0 ;  /* 0x00011ff000067802 */ /* 0x000fe20000000f00 */
[----:B------:R2:W-:Y:S01]  /*11fb0*/  STL.U8 [R1+0x139c], RZ ;  /* 0x00139cff01007387 */ /* 0x0005e20000100000 */
[----:B------:R-:W-:-:S03]  /*11fc0*/  IMAD.MOV.U32 R47, RZ, RZ, RZ ;  /* 0x000000ffff2f7224 */ /* 0x000fc600078e00ff */
[----:B------:R2:W-:Y:S04]  /*11fd0*/  STL.64 [R1+0x13a0], R2 ;  /* 0x0013a00201007387 */ /* 0x0005e80000100a00 */
[----:B-12---:R-:W-:Y:S05]  /*11fe0*/  CALL.REL.NOINC `($_ZN7cutlass13device_kernelIN5flash19enable_sm80_to_sm89INS1_16FlashAttnBwdSm80INS1_25CollectiveMainloopBwdSm80ILi2ELi2EN4cute5tupleIJNS5_1CILi128EEES8_NS7_ILi64EEEEEENS_10bfloat16_tEfNS_4arch4Sm80ELb1ELb0ELb1ELb1ELb0ELb0ELb0ELb0ELi2ELi4ELi4ELi4ELb0EEENS1_21CollectiveEpilogueBwdISA_SB_SD_Li256ELb1ELb0ELi2EEENS1_25SingleTileBwdLPTSchedulerILb1ELi128ELb0EEEEEEEEEvNT_6ParamsE$_ZN4cute3eso3ESOILb1ELb0EJNS_6LayoutINS_5tupleIJNS3_IJNS3_IJNS_1CILi4EEENS4_ILi8EEEEEENS3_IJS5_NS4_ILi2EEEEEEEEENS3_IJNS3_IJS8_S8_EEENS3_IJS8_S6_EEEEEEEEENS3_IJNS3_IJNS3_IJNS_11ScaledBasisIS8_JLi1EEEENSF_INS4_ILi1EEEJLi0EEEEEEENS3_IJNSF_INS4_ILi16EEEJLi0EEEENSF_IS6_JLi1EEEEEEEEEENS3_IJNS3_IJNSF_ISH_JLi1EEEENSF_IS6_JLi0EEEEEEENS3_IJNSF_INS4_ILi64EEEJLi0EEEENSF_ISK_JLi1EEEEEEEEEEEEEEENS_10ViewEngineINS_23ArithmeticTupleIteratorINS_15ArithmeticTupleIJNS4_ILi0EEES12_EEEEEEEEEC2ERKSY_RKS15_) ;  /* 0xffff88a000007944 */ /* 0x006fea0003c3ffff */
[----:B------:R-:W-:Y:S01]  /*11ff0*/  IMAD.MOV.U32 R10, RZ, RZ, R3 ;  /* 0x000000ffff0a7224 */ /* 0x000fe200078e0003 */
[----:B-1----:R-:W-:Y:S01]  /*12000*/  IADD3 R2, R7, 0x28, RZ ;  /* 0x0000002807027810 */ /* 0x002fe20007ffe0ff */
[----:B------:R-:W-:Y:S01]  /*12010*/  IMAD.MOV.U32 R3, RZ, RZ, R81 ;  /* 0x000000ffff037224 */ /* 0x000fe200078e0051 */
[----:B------:R-:W-:Y:S02]  /*12020*/  MOV R8, 0x12040 ;  /* 0x0001204000087802 */ /* 0x000fe40000000f00 */
[----:B------:R-:W-:Y:S05]  /*12030*/  CALL.REL.NOINC `($_ZN7cutlass13device_kernelIN5flash19enable_sm80_to_sm89INS1_16FlashAttnBwdSm80INS1_25CollectiveMainloopBwdSm80ILi2ELi2EN4cute5tupleIJNS5_1CILi128EEES8_NS7_ILi64EEEEEENS_10bfloat16_tEfNS_4arch4Sm80ELb1ELb0ELb1ELb1ELb0ELb0ELb0ELb0ELi2ELi4ELi4ELi4ELb0EEENS1_21CollectiveEpilogueBwdISA_SB_SD_Li256ELb1ELb0ELi2EEENS1_25SingleTileBwdLPTSchedulerILb1ELi128ELb0EEEEEEEEEvNT_6ParamsE$_ZN4cute3eso3ESOILb0ELb0EJiiEEC2ERKiS4_) ;  /* 0xffff635000007944 */ /* 0x000fea0003c3ffff */
[----:B-1----:R-:W2:Y:S01]  /*12040*/  LDL.64 R2, [R1+0x1388] ;  /* 0x0013880001027983 */ /* 0x002ea20000100a00 */
[----:B------:R-:W-:-:S03]  /*12050*/  MOV R6, 0x12090 ;  /* 0x0001209000067802 */ /* 0x000fc60000000f00 */
[----:B--2---:R1:W-:Y:S04]  /*12060*/  STL [R1+0x1394], R2 ;  /* 0x0013940201007387 */ /* 0x0043e80000100800 */
[----:B------:R1:W-:Y:S02]  /*12070*/  STL [R1+0x1398], R3 ;  /* 0x0013980301007387 */ /* 0x0003e40000100800 */
[----:B-1----:R-:W-:Y:S05]  /*12080*/  CALL.REL.NOINC `($_ZN7cutlass13device_kernelIN5flash19enable_sm80_to_sm89INS1_16FlashAttnBwdSm80INS1_25CollectiveMainloopBwdSm80ILi2ELi2EN4cute5tupleIJNS5_1CILi128EEES8_NS7_ILi64EEEEEENS_10bfloat16_tEfNS_4arch4Sm80ELb1ELb0ELb1ELb1ELb0ELb0ELb0ELb0ELi2ELi4ELi4ELi4ELb0EEENS1_21CollectiveEpilogueBwdISA_SB_SD_Li256ELb1ELb0ELi2EEENS1_25SingleTileBwdLPTSchedulerILb1ELi128ELb0EEEEEEEEEvNT_6ParamsE$_ZN4cute3eso3ESOILb0ELb0EJiNS_5tupleIJiiEEEEEC2ERKiRKS3_) ;  /* 0xffff626000007944 */ /* 0x002fea0003c3ffff */
[----:B------:R2:W5:Y:S04]  /*12090*/  LDL R5, [R1+0x1390] ;  /* 0x0013900001057983 */ /* 0x0005680000100800 */
[----:B-1----:R2:W5:Y:S01]  /*120a0*/  LDL.64 R2, [R1+0x1388] ;  /* 0x0013880001027983 */ /* 0x0025620000100a00 */
[----:B------:R-:W-:-:S03]  /*120b0*/  MOV R6, 0x120d0 ;  /* 0x000120d000067802 */ /* 0x000fc60000000f00 */
[----:B--2--5:R-:W-:Y:S05]  /*120c0*/  CALL.REL.NOINC `($_ZN7cutlass13device_kernelIN5flash19enable_sm80_to_sm89INS1_16FlashAttnBwdSm80INS1_25CollectiveMainloopBwdSm80ILi2ELi2EN4cute5tupleIJNS5_1CILi128EEES8_NS7_ILi64EEEEEENS_10bfloat16_tEfNS_4arch4Sm80ELb1ELb0ELb1ELb1ELb0ELb0ELb0ELb0ELi2ELi4ELi4ELi4ELb0EEENS1_21CollectiveEpilogueBwdISA_SB_SD_Li256ELb1ELb0ELi2EEENS1_25SingleTileBwdLPTSchedulerILb1ELi128ELb0EEEEEEEEEvNT_6ParamsE$_ZN4cute3eso3ESOILb0ELb1EJNS_5tupleIJiNS2_IJiiEEEEEENS2_IJNS_10UnderscoreENS2_IJS5_S5_EEEEEEEEC2ERKS4_RKS7_) ;  /* 0xffff68a000007944 */ /* 0x024fea0003c3ffff */
        /* <DEDUP_REMOVED lines=10> */
[----:B-1---5:R-:W-:Y:S05]  /*12170*/  CALL.REL.NOINC `($_ZN7cutlass13device_kernelIN5flash19enable_sm80_to_sm89INS1_16FlashAttnBwdSm80INS1_25CollectiveMainloopBwdSm80ILi2ELi2EN4cute5tupleIJNS5_1CILi128EEES8_NS7_ILi64EEEEEENS_10bfloat16_tEfNS_4arch4Sm80ELb1ELb0ELb1ELb1ELb0ELb0ELb0ELb0ELi2ELi4ELi4ELi4ELb0EEENS1_21CollectiveEpilogueBwdISA_SB_SD_Li256ELb1ELb0ELi2EEENS1_25SingleTileBwdLPTSchedulerILb1ELi128ELb0EEEEEEEEEvNT_6ParamsE$_ZN4cute5tupleIJiEEC2ERKi) ;  /* 0xffffa67000007944 */ /* 0x022fea0003c3ffff */
[----:B------:R1:W5:Y:S01]  /*12180*/  LDL R6, [R1+0x1388] ;  /* 0x0013880001067983 */ /* 0x0003620000100800 */
[----:B------:R-:W-:Y:S01]  /*12190*/  IMAD.MOV.U32 R3, RZ, RZ, R4 ;  /* 0x000000ffff037224 */ /* 0x000fe200078e0004 */
[----:B------:R-:W-:Y:S02]  /*121a0*/  MOV R2, R81 ;  /* 0x0000005100027202 */ /* 0x000fe40000000f00 */
        /* <DEDUP_REMOVED lines=9> */
[----:B------:R-:W-:-:S02]  /*12240*/  MOV R6, 0x12260 ;  /* 0x0001226000067802 */ /* 0x000fc40000000f00 */
[----:B-1---5:R-:W-:Y:S05]  /*12250*/  CALL.REL.NOINC `($_ZN7cutlass13device_kernelIN5flash19enable_sm80_to_sm89INS1_16FlashAttnBwdSm80INS1_25CollectiveMainloopBwdSm80ILi2ELi2EN4cute5tupleIJNS5_1CILi128EEES8_NS7_ILi64EEEEEENS_10bfloat16_tEfNS_4arch4Sm80ELb1ELb0ELb1ELb1ELb0ELb0ELb0ELb0ELi2ELi4ELi4ELi4ELb0EEENS1_21CollectiveEpilogueBwdISA_SB_SD_Li256ELb1ELb0ELi2EEENS1_25SingleTileBwdLPTSchedulerILb1ELi128ELb0EEEEEEEEEvNT_6ParamsE$_ZN4cute5tupleIJNS_1CILi0EEEiEEC2ERKS2_RKi) ;  /* 0xffffa4a000007944 */ /* 0x022fea0003c3ffff */
[----:B------:R1:W5:Y:S01]  /*12260*/  LDL R54, [R1+0x1388] ;  /* 0x0013880001367983 */ /* 0x0003620000100800 */
[----:B------:R-:W-:Y:S01]  /*12270*/  IMAD.MOV.U32 R3, RZ, RZ, R4 ;  /* 0x000000ffff037224 */ /* 0x000fe200078e0004 */
[----:B------:R-:W-:-:S02]  /*12280*/  MOV R2, R7 ;  /* 0x0000000700027202 */ /* 0x000fc40000000f00 */
[----:B------:R-:W-:Y:S02]  /*12290*/  MOV R10, 0x122b0 ;  /* 0x000122b0000a7802 */ /* 0x000fe40000000f00 */
[----:B-1---5:R-:W-:Y:S05]  /*122a0*/  CALL.REL.NOINC `($_ZN7cutlass13device_kernelIN5flash19enable_sm80_to_sm89INS1_16FlashAttnBwdSm80INS1_25CollectiveMainloopBwdSm80ILi2ELi2EN4cute5tupleIJNS5_1CILi128EEES8_NS7_ILi64EEEEEENS_10bfloat16_tEfNS_4arch4Sm80ELb1ELb0ELb1ELb1ELb0ELb0ELb0ELb0ELi2ELi4ELi4ELi4ELb0EEENS1_21CollectiveEpilogueBwdISA_SB_SD_Li256ELb1ELb0ELi2EEENS1_25SingleTileBwdLPTSchedulerILb1ELi128ELb0EEEEEEEEEvNT_6ParamsE$_ZN4cute5tupleIJiEEC2ERKi) ;  /* 0xffffa54000007944 */ /* 0x022fea0003c3ffff */
[----:B------:R1:W5:Y:S01]  /*122b0*/  LDL R3, [R1+0x1380] ;  /* 0x0013800001037983 */ /* 0x0003620000100800 */
[----:B------:R-:W-:Y:S02]  /*122c0*/  MOV R2, R81 ;  /* 0x0000005100027202 */ /* 0x000fe40000000f00 */
[----:B------:R-:W-:Y:S02]  /*122d0*/  MOV R10, 0x122f0 ;  /* 0x000122f0000a7802 */ /* 0x000fe40000000f00 */
[----:B-1---5:R-:W-:Y:S05]  /*122e0*/  CALL.REL.NOINC `($_ZN7cutlass13device_kernelIN5flash19enable_sm80_to_sm89INS1_16FlashAttnBwdSm80INS1_25CollectiveMainloopBwdSm80ILi2ELi2EN4cute5tupleIJNS5_1CILi128EEES8_NS7_ILi64EEEEEENS_10bfloat16_tEfNS_4arch4Sm80ELb1ELb0ELb1ELb1ELb0ELb0ELb0ELb0ELi2ELi4ELi4ELi4ELb0EEENS1_21CollectiveEpilogueBwdISA_SB_SD_Li256ELb1ELb0ELi2EEENS1_25SingleTileBwdLPTSchedulerILb1ELi128ELb0EEEEEEEEEvNT_6ParamsE$_ZN4cute5tupleIJiEEC2ERKi) ;  /* 0xffffa50000007944 */ /* 0x022fea0003c3ffff */
[----:B------:R1:W5:Y:S01]  /*122f0*/  LDL R3, [R1+0x1388] ;  /* 0x0013880001037983 */ /* 0x0003620000100800 */
[----:B------:R-:W-:Y:S02]  /*12300*/  MOV R2, R81 ;  /* 0x0000005100027202 */ /* 0x000fe40000000f00 */
[----:B------:R-:W-:Y:S02]  /*12310*/  MOV R6, 0x12330 ;  /* 0x0001233000067802 */ /* 0x000fe40000000f00 */
[----:B-1---5:R-:W-:Y:S05]  /*12320*/  CALL.REL.NOINC `($_ZN7cutlass13device_kernelIN5flash19enable_sm80_to_sm89INS1_16FlashAttnBwdSm80INS1_25CollectiveMainloopBwdSm80ILi2ELi2EN4cute5tupleIJNS5_1CILi128EEES8_NS7_ILi64EEEEEENS_10bfloat16_tEfNS_4arch4Sm80ELb1ELb0ELb1ELb1ELb0ELb0ELb0ELb0ELi2ELi4ELi4ELi4ELb0EEENS1_21CollectiveEpilogueBwdISA_SB_SD_Li256ELb1ELb0ELi2EEENS1_25SingleTileBwdLPTSchedulerILb1ELi128ELb0EEEEEEEEEvNT_6ParamsE$_ZN4cute3eso3ESOILb0ELb1EJiNS_1CILi0EEEEEC2ERKiRKS3_) ;  /* 0xffff685000007944 */ /* 0x022fea0003c3ffff */
[----:B------:R2:W5:Y:S01]  /*12330*/  LDL R10, [R1+0x1388] ;  /* 0x00138800010a7983 */ /* 0x0005620000100800 */
[----:B------:R-:W-:-:S03]  /*12340*/  MOV R4, 0x12370 ;  /* 0x0001237000047802 */ /* 0x000fc60000000f00 */
[----:B------:R2:W-:Y:S04]  /*12350*/  STL [R1+0x1388], R54 ;  /* 0x0013883601007387 */ /* 0x0005e80000100800 */
[----:B-12--5:R-:W-:Y:S05]  /*12360*/  CALL.REL.NOINC `($_ZN7cutlass13device_kernelIN5flash19enable_sm80_to_sm89INS1_16FlashAttnBwdSm80INS1_25CollectiveMainloopBwdSm80ILi2ELi2EN4cute5tupleIJNS5_1CILi128EEES8_NS7_ILi64EEEEEENS_10bfloat16_tEfNS_4arch4Sm80ELb1ELb0ELb1ELb1ELb0ELb0ELb0ELb0ELi2ELi4ELi4ELi4ELb0EEENS1_21CollectiveEpilogueBwdISA_SB_SD_Li256ELb1ELb0ELi2EEENS1_25SingleTileBwdLPTSchedulerILb1ELi128ELb0EEEEEEEEEvNT_6ParamsE$_ZZN4cuteplIJNS_1CILi0EEEiEJiEEEDaRKNS_15ArithmeticTupleIJDpT_EEERKNS3_IJDpT0_EEEENKUlDpRKT_E_clIJiiEEEDaSH_) ;  /* 0xfffff5f000007944 */ /* 0x026fea0003c3ffff */
[----:B------:R-:W-:Y:S01]  /*12370*/  IMAD.SHL.U32 R3, R5, 0x10, RZ ;  /* 0x0000001005037824 */ /* 0x000fe200078e00ff */
[----:B------:R-:W-:Y:S02]  /*12380*/  MOV R2, R81 ;  /* 0x0000005100027202 */ /* 0x000fe40000000f00 */
[----:B------:R-:W-:Y:S02]  /*12390*/  MOV R10, 0x123b0 ;  /* 0x000123b0000a7802 */ /* 0x000fe40000000f00 */
[----:B-1---5:R-:W-:Y:S05]  /*123a0*/  CALL.REL.NOINC `($_ZN7cutlass13device_kernelIN5flash19enable_sm80_to_sm89INS1_16FlashAttnBwdSm80INS1_25CollectiveMainloopBwdSm80ILi2ELi2EN4cute5tupleIJNS5_1CILi128EEES8_NS7_ILi64EEEEEENS_10bfloat16_tEfNS_4arch4Sm80ELb1ELb0ELb1ELb1ELb0ELb0ELb0ELb0ELi2ELi4ELi4ELi4ELb0EEENS1_21CollectiveEpilogueBwdISA_SB_SD_Li256ELb1ELb0ELi2EEENS1_25SingleTileBwdLPTSchedulerILb1ELi128ELb0EEEEEEEEEvNT_6ParamsE$_ZN4cute5tupleIJiEEC2ERKi) ;  /* 0xffffa44000007944 */ /* 0x022fea0003c3ffff */
[----:B------:R1:W5:Y:S01]  /*123b0*/  LDL R4, [R1+0x1388] ;  /* 0x0013880001047983 */ /* 0x0003620000100800 */
[----:B------:R-:W-:Y:S01]  /*123c0*/  IMAD.SHL.U32 R3, R52, 0x8, RZ ;  /* 0x0000000834037824 */ /* 0x000fe200078e00ff */
        /* <DEDUP_REMOVED lines=20> */
[----:B-1---5:R-:W-:Y:S05]  /*12510*/  CALL.REL.NOINC `($_ZN7cutlass13device_kernelIN5flash19enable_sm80_to_sm89INS1_16FlashAttnBwdSm80INS1_25CollectiveMainloopBwdSm80ILi2ELi2EN4cute5tupleIJNS5_1CILi128EEES8_NS7_ILi64EEEEEENS_10bfloat16_tEfNS_4arch4Sm80ELb1ELb0ELb1ELb1ELb0ELb0ELb0ELb0ELi2ELi4ELi4ELi4ELb0EEENS1_21CollectiveEpilogueBwdISA_SB_SD_Li256ELb1ELb0ELi2EEENS1_25SingleTileBwdLPTSchedulerILb1ELi128ELb0EEEEEEEEEvNT_6ParamsE$_ZN4cute5tupleIJNS_1CILi0EEEiEEC2ERKS2_RKi) ;  /* 0xffffa1e000007944 */ /* 0x022fea0003c3ffff */
[----:B------:R1:W5:Y:S01]  /*12520*/  LDL R52, [R1+0x1388] ;  /* 0x0013880001347983 */ /* 0x0003620000100800 */
[----:B------:R-:W-:Y:S01]  /*12530*/  IMAD.MOV.U32 R3, RZ, RZ, R4 ;  /* 0x000000ffff037224 */ /* 0x000fe200078e0004 */
[----:B------:R-:W-:Y:S02]  /*12540*/  MOV R2, R81 ;  /* 0x0000005100027202 */ /* 0x000fe40000000f00 */
[----:B------:R-:W-:-:S02]  /*12550*/  MOV R6, 0x12570 ;  /* 0x0001257000067802 */ /* 0x000fc40000000f00 */
[----:B-1---5:R-:W-:Y:S05]  /*12560*/  CALL.REL.NOINC `($_ZN7cutlass13device_kernelIN5flash19enable_sm80_to_sm89INS1_16FlashAttnBwdSm80INS1_25CollectiveMainloopBwdSm80ILi2ELi2EN4cute5tupleIJNS5_1CILi128EEES8_NS7_ILi64EEEEEENS_10bfloat16_tEfNS_4arch4Sm80ELb1ELb0ELb1ELb1ELb0ELb0ELb0ELb0ELi2ELi4ELi4ELi4ELb0EEENS1_21CollectiveEpilogueBwdISA_SB_SD_Li256ELb1ELb0ELi2EEENS1_25SingleTileBwdLPTSchedulerILb1ELi128ELb0EEEEEEEEEvNT_6ParamsE$_ZN4cute3eso3ESOILb0ELb1EJiNS_1CILi0EEEEEC2ERKiRKS3_) ;  /* 0xffff661000007944 */ /* 0x022fea0003c3ffff */
[----:B------:R2:W5:Y:S01]  /*12570*/  LDL R10, [R1+0x1388] ;  /* 0x00138800010a7983 */ /* 0x0005620000100800 */
[----:B------:R-:W-:-:S02]  /*12580*/  MOV R11, R81 ;  /* 0x00000051000b7202 */ /* 0x000fc40000000f00 */
[----:B------:R-:W-:Y:S01]  /*12590*/  MOV R86, 0x125c0 ;  /* 0x000125c000567802 */ /* 0x000fe20000000f00 */
[----:B------:R2:W-:Y:S04]  /*125a0*/  STL [R1+0x1388], R52 ;  /* 0x0013883401007387 */ /* 0x0005e80000100800 */
[----:B-12--5:R-:W-:Y:S05]  /*125b0*/  CALL.REL.NOINC `($_ZN7cutlass13device_kernelIN5flash19enable_sm80_to_sm89INS1_16FlashAttnBwdSm80INS1_25CollectiveMainloopBwdSm80ILi2ELi2EN4cute5tupleIJNS5_1CILi128EEES8_NS7_ILi64EEEEEENS_10bfloat16_tEfNS_4arch4Sm80ELb1ELb0ELb1ELb1ELb0ELb0ELb0ELb0ELi2ELi4ELi4ELi4ELb0EEENS1_21CollectiveEpilogueBwdISA_SB_SD_Li256ELb1ELb0ELi2EEENS1_25SingleTileBwdLPTSchedulerILb1ELi128ELb0EEEEEEEEEvNT_6ParamsE$_ZZN4cuteplIJiEJNS_1CILi0EEEiEEEDaRKNS_15ArithmeticTupleIJDpT_EEERKNS3_IJDpT0_EEEENKUlDpRKT_E_clIJiiEEEDaSH_) ;  /* 0xfffff51000007944 */ /* 0x026fea0003c3ffff */
[----:B-----5:R-:W-:Y:S01]  /*125c0*/  IMAD.IADD R4, R3, 0x1, R19 ;  /* 0x0000000103047824 */ /* 0x020fe200078e0213 */
[----:B------:R-:W-:Y:S02]  /*125d0*/  IADD3 R10, R18, R2, RZ ;  /* 0x00000002120a7210 */ /* 0x000fe40007ffe0ff */
[----:B------:R-:W-:Y:S02]  /*125e0*/  MOV R52, 0x12610 ;  /* 0x0001261000347802 */ /* 0x000fe40000000f00 */
[----:B------:R2:W-:Y:S04]  /*125f0*/  STL [R1+0x1388], R4 ;  /* 0x0013880401007387 */ /* 0x0005e80000100800 */
[----:B-12---:R-:W-:Y:S05]  /*12600*/  CALL.REL.NOINC `($_ZN7cutlass13device_kernelIN5flash19enable_sm80_to_sm89INS1_16FlashAttnBwdSm80INS1_25CollectiveMainloopBwdSm80ILi2ELi2EN4cute5tupleIJNS5_1CILi128EEES8_NS7_ILi64EEEEEENS_10bfloat16_tEfNS_4arch4Sm80ELb1ELb0ELb1ELb1ELb0ELb0ELb0ELb0ELi2ELi4ELi4ELi4ELb0EEENS1_21CollectiveEpilogueBwdISA_SB_SD_Li256ELb1ELb0ELi2EEENS1_25SingleTileBwdLPTSchedulerILb1ELi128ELb0EEEEEEEEEvNT_6ParamsE$_ZZN4cuteplIJiiEJiiEEEDaRKNS_15ArithmeticTupleIJDpT_EEERKNS1_IJDpT0_EEEENKUlDpRKT_E_clIJiiEEEDaSF_) ;  /* 0xfffff6d000007944 */ /* 0x006fea0003c3ffff */
[----:B-----5:R2:W-:Y:S01]  /*12610*/  STL [R1+0x1388], R5 ;  /* 0x0013880501007387 */ /* 0x0205e20000100800 */
[----:B------:R-:W-:-:S03]  /*12620*/  MOV R78, 0x12640 ;  /* 0x00012640004e7802 */ /* 0x000fc60000000f00 */
[----:B-12---:R-:W-:Y:S05]  /*12630*/  CALL.REL.NOINC `($_ZN7cutlass13device_kernelIN5flash19enable_sm80_to_sm89INS1_16FlashAttnBwdSm80INS1_25CollectiveMainloopBwdSm80ILi2ELi2EN4cute5tupleIJNS5_1CILi128EEES8_NS7_ILi64EEEEEENS_10bfloat16_tEfNS_4arch4Sm80ELb1ELb0ELb1ELb1ELb0ELb0ELb0ELb0ELi2ELi4ELi4ELi4ELb0EEENS1_21CollectiveEpilogueBwdISA_SB_SD_Li256ELb1ELb0ELi2EEENS1_25SingleTileBwdLPTSchedulerILb1ELi128ELb0EEEEEEEEEvNT_6ParamsE$_ZZN4cuteplIJiiEJNS_1CILi0EEES2_EEEDaRKNS_15ArithmeticTupleIJDpT_EEERKNS3_IJDpT0_EEEENKUlDpRKT_E_clIJiiEEEDaSH_) ;  /* 0xfffff59000007944 */ /* 0x006fea0003c3ffff */
[----:B------:R-:W-:Y:S02]  /*12640*/  MOV R6, 0x12660 ;  /* 0x0001266000067802 */ /* 0x000fe40000000f00 */
[----:B-1---5:R-:W-:Y:S05]  /*12650*/  CALL.REL.NOINC `($_ZN7cutlass13device_kernelIN5flash19enable_sm80_to_sm89INS1_16FlashAttnBwdSm80INS1_25CollectiveMainloopBwdSm80ILi2ELi2EN4cute5tupleIJNS5_1CILi128EEES8_NS7_ILi64EEEEEENS_10bfloat16_tEfNS_4arch4Sm80ELb1ELb0ELb1ELb1ELb0ELb0ELb0ELb0ELi2ELi4ELi4ELi4ELb0EEENS1_21CollectiveEpilogueBwdISA_SB_SD_Li256ELb1ELb0ELi2EEENS1_25SingleTileBwdLPTSchedulerILb1ELi128ELb0EEEEEEEEEvNT_6ParamsE$_ZN4cute3eso3ESOILb1ELb0EJNS_6LayoutINS_5tupleIJNS3_IJNS_1CILi2EEES5_EEES5_NS4_ILi8EEEEEENS3_IJNS3_IJNS_11ScaledBasisINS4_ILi1EEEJLi1EEEENS9_IS7_JLi0EEEEEEENS9_INS4_ILi64EEEJLi0EEEENS9_INS4_ILi16EEEJLi1EEEEEEEEENS_15ArithmeticTupleIJiiEEEEEC2ERKSJ_RKSL_) ;  /* 0xffff8b2000007944 */ /* 0x022fea0003c3ffff */
[----:B------:R-:W2:Y:S01]  /*12660*/  LDL.64 R10, [R1+0x1388] ;  /* 0x00138800010a7983 */ /* 0x000ea20000100a00 */
[----:B-1----:R-:W-:-:S03]  /*12670*/  MOV R4, 0x126a0 ;  /* 0x000126a000047802 */ /* 0x002fc60000000f00 */
[----:B--2---:R1:W-:Y:S04]  /*12680*/  STL [R1+0x1388], R11 ;  /* 0x0013880b01007387 */ /* 0x0043e80000100800 */
[----:B-1----:R-:W-:Y:S05]  /*12690*/  CALL.REL.NOINC `($_ZN7cutlass13device_kernelIN5flash19enable_sm80_to_sm89INS1_16FlashAttnBwdSm80INS1_25CollectiveMainloopBwdSm80ILi2ELi2EN4cute5tupleIJNS5_1CILi128EEES8_NS7_ILi64EEEEEENS_10bfloat16_tEfNS_4arch4Sm80ELb1ELb0ELb1ELb1ELb0ELb0ELb0ELb0ELi2ELi4ELi4ELi4ELb0EEENS1_21CollectiveEpilogueBwdISA_SB_SD_Li256ELb1ELb0ELi2EEENS1_25SingleTileBwdLPTSchedulerILb1ELi128ELb0EEEEEEEEEvNT_6ParamsE$_ZZN4cuteplIJNS_1CILi0EEES2_EJiiEEEDaRKNS_15ArithmeticTupleIJDpT_EEERKNS3_IJDpT0_EEEENKUlDpRKT_E_clIJiiEEEDaSH_) ;  /* 0xfffff1d000007944 */ /* 0x002fea0003c3ffff */
[----:B------:R-:W-:Y:S02]  /*126a0*/  MOV R6, 0x126c0 ;  /* 0x000126c000067802 */ /* 0x000fe40000000f00 */
[----:B-1---5:R-:W-:Y:S05]  /*126b0*/  CALL.REL.NOINC `($_ZN7cutlass13device_kernelIN5flash19enable_sm80_to_sm89INS1_16FlashAttnBwdSm80INS1_25CollectiveMainloopBwdSm80ILi2ELi2EN4cute5tupleIJNS5_1CILi128EEES8_NS7_ILi64EEEEEENS_10bfloat16_tEfNS_4arch4Sm80ELb1ELb0ELb1ELb1ELb0ELb0ELb0ELb0ELi2ELi4ELi4ELi4ELb0EEENS1_21CollectiveEpilogueBwdISA_SB_SD_Li256ELb1ELb0ELi2EEENS1_25SingleTileBwdLPTSchedulerILb1ELi128ELb0EEEEEEEEEvNT_6ParamsE$_ZN4cute3eso3ESOILb1ELb0EJNS_6LayoutINS_5tupleIJNS3_IJNS_1CILi2EEES5_EEES5_NS4_ILi8EEEEEENS3_IJNS3_IJNS_11ScaledBasisINS4_ILi1EEEJLi1EEEENS9_IS7_JLi0EEEEEEENS9_INS4_ILi64EEEJLi0EEEENS9_INS4_ILi16EEEJLi1EEEEEEEEENS_10ViewEngineINS_23ArithmeticTupleIteratorINS_15ArithmeticTupleIJiiEEEEEEEEEC2ERKSJ_RKSP_) ;  /* 0xffff8a6000007944 */ /* 0x022fea0003c3ffff */
[----:B-1----:R1:W5:Y:S01]  /*126c0*/  LDL.64 R2, [R1+0x1388] ;  /* 0x0013880001027983 */ /* 0x0023620000100a00 */
[----:B------:R-:W-:-:S03]  /*126d0*/  MOV R6, 0x126f0 ;  /* 0x000126f000067802 */ /* 0x000fc60000000f00 */
[----:B-1---5:R-:W-:Y:S05]  /*126e0*/  CALL.REL.NOINC `($_ZN7cutlass13device_kernelIN5flash19enable_sm80_to_sm89INS1_16FlashAttnBwdSm80INS1_25CollectiveMainloopBwdSm80ILi2ELi2EN4cute5tupleIJNS5_1CILi128EEES8_NS7_ILi64EEEEEENS_10bfloat16_tEfNS_4arch4Sm80ELb1ELb0ELb1ELb1ELb0ELb0ELb0ELb0ELi2ELi4ELi4ELi4ELb0EEENS1_21CollectiveEpilogueBwdISA_SB_SD_Li256ELb1ELb0ELi2EEENS1_25SingleTileBwdLPTSchedulerILb1ELi128ELb0EEEEEEEEEvNT_6ParamsE$_ZN4cute3eso3ESOILb1ELb0EJNS_6LayoutINS_5tupleIJNS3_IJNS_1CILi2EEES5_EEENS3_IJS5_NS4_ILi8EEEEEEEEENS3_IJNS3_IJS5_NS4_ILi4EEEEEENS3_IJNS4_ILi1EEES7_EEEEEEEENS_10ViewEngineIPfEEEEC2ERKSF_RKSI_) ;  /* 0xffff895000007944 */ /* 0x022fea0003c3ffff */
[----:B-1----:R1:W5:Y:S01]  /*126f0*/  LDL.64 R48, [R1+0x1388] ;  /* 0x0013880001307983 */ /* 0x0023620000100a00 */
[----:B------:R-:W-:-:S03]  /*12700*/  MOV R6, 0x12720 ;  /* 0x0001272000067802 */ /* 0x000fc60000000f00 */
[----:B-1---5:R-:W-:Y:S05]  /*12710*/  CALL.REL.NOINC `($_ZN7cutlass13device_kernelIN5flash19enable_sm80_to_sm89INS1_16FlashAttnBwdSm80INS1_25CollectiveMainloopBwdSm80ILi2ELi2EN4cute5tupleIJNS5_1CILi128EEES8_NS7_ILi64EEEEEENS_10bfloat16_tEfNS_4arch4Sm80ELb1ELb0ELb1ELb1ELb0ELb0ELb0ELb0ELi2ELi4ELi4ELi4ELb0EEENS1_21CollectiveEpilogueBwdISA_SB_SD_Li256ELb1ELb0ELi2EEENS1_25SingleTileBwdLPTSchedulerILb1ELi128ELb0EEEEEEEEEvNT_6ParamsE$_ZN4cute3eso3ESOILb1ELb0EJNS_6LayoutINS_5tupleIJNS3_IJNS_1CILi2EEES5_EEENS3_IJS5_NS4_ILi8EEEEEEEEENS3_IJNS3_IJNS_11ScaledBasisIS7_JLi0EEEENSA_INS4_ILi64EEEJLi0EEEEEEENS3_IJNSA_INS4_ILi1EEEJLi1EEEENSA_INS4_ILi16EEEJLi1EEEEEEEEEEEENS_10ViewEngineINS_23ArithmeticTupleIteratorINS_15ArithmeticTupleIJiiEEEEEEEEEC2ERKSL_RKSR_) ;  /* 0xffff88c000007944 */ /* 0x022fea0003c3ffff */
[----:B-1----:R1:W5:Y:S01]  /*12720*/  LDL.64 R4, [R1+0x1388] ;  /* 0x0013880001047983 */ /* 0x0023620000100a00 */
[----:B------:R-:W-:-:S03]  /*12730*/  MOV R6, 0x12750 ;  /* 0x0001275000067802 */ /* 0x000fc60000000f00 */
[----:B-1---5:R-:W-:Y:S05]  /*12740*/  CALL.REL.NOINC `($_ZN7cutlass13device_kernelIN5flash19enable_sm80_to_sm89INS1_16FlashAttnBwdSm80INS1_25CollectiveMainloopBwdSm80ILi2ELi2EN4cute5tupleIJNS5_1CILi128EEES8_NS7_ILi64EEEEEENS_10bfloat16_tEfNS_4arch4Sm80ELb1ELb0ELb1ELb1ELb0ELb0ELb0ELb0ELi2ELi4ELi4ELi4ELb0EEENS1_21CollectiveEpilogueBwdISA_SB_SD_Li256ELb1ELb0ELi2EEENS1_25SingleTileBwdLPTSchedulerILb1ELi128ELb0EEEEEEEEEvNT_6ParamsE$_ZN4cute3eso3ESOILb1ELb0EJNS_6LayoutINS_5tupleIJNS3_IJNS3_IJNS_1CILi4EEENS4_ILi8EEEEEENS3_IJS5_NS4_ILi2EEEEEEEEENS3_IJNS3_IJS8_S8_EEENS3_IJS8_S6_EEEEEEEEENS3_IJNS3_IJNS3_IJNS_11ScaledBasisIS8_JLi1EEEENSF_INS4_ILi1EEEJLi0EEEEEEENS3_IJNSF_INS4_ILi16EEEJLi0EEEENSF_IS6_JLi1EEEEEEEEEENS3_IJNS3_IJNSF_ISH_JLi1EEEENSF_IS6_JLi0EEEEEEENS3_IJNSF_INS4_ILi64EEEJLi0EEEENSF_ISK_JLi1EEEEEEEEEEEEEEENS_10ViewEngineINS_23ArithmeticTupleIteratorINS_15ArithmeticTupleIJNS4_ILi0EEES12_EEEEEEEEEC2ERKSY_RKS15_) ;  /* 0xffff814000007944 */ /* 0x022fea0003c3ffff */
[----:B-1----:R-:W-:Y:S02]  /*12750*/  MOV R2, 0x12770 ;  /* 0x0001277000027802 */ /* 0x002fe40000000f00 */
[----:B------:R-:W-:Y:S05]  /*12760*/  CALL.REL.NOINC `($_ZN7cutlass13device_kernelIN5flash19enable_sm80_to_sm89INS1_16FlashAttnBwdSm80INS1_25CollectiveMainloopBwdSm80ILi2ELi2EN4cute5tupleIJNS5_1CILi128EEES8_NS7_ILi64EEEEEENS_10bfloat16_tEfNS_4arch4Sm80ELb1ELb0ELb1ELb1ELb0ELb0ELb0ELb0ELi2ELi4ELi4ELi4ELb0EEENS1_21CollectiveEpilogueBwdISA_SB_SD_Li256ELb1ELb0ELi2EEENS1_25SingleTileBwdLPTSchedulerILb1ELi128ELb0EEEEEEEEEvNT_6ParamsE$_ZN4cute3eso3ESOILb1ELb0EJNS_6LayoutINS_5tupleIJNS3_IJNS_1CILi2EEES5_EEENS3_IJS5_NS4_ILi8EEEEEEEEENS3_IJNS3_IJNS_11ScaledBasisIS7_JLi0EEEENSA_INS4_ILi64EEEJLi0EEEEEEENS3_IJNSA_INS4_ILi1EEEJLi1EEEENSA_INS4_ILi16EEEJLi1EEEEEEEEEEEENS_10ViewEngineINS_23ArithmeticTupleIteratorINS_15ArithmeticTupleIJNS4_ILi0EEESP_EEEEEEEEEC2ERKSL_RKSS_) ;  /* 0xffff881000007944 */ /* 0x000fea0003c3ffff */
[----:B------:R2:W-:Y:S01]  /*12770*/  STL [R1+0x1388], R5 ;  /* 0x0013880501007387 */ /* 0x0005e20000100800 */
[----:B------:R-:W-:-:S03]  /*12780*/  MOV R78, 0x127a0 ;  /* 0x000127a0004e7802 */ /* 0x000fc60000000f00 */
[----:B-12---:R-:W-:Y:S05]  /*12790*/  CALL.REL.NOINC `($_ZN7cutlass13device_kernelIN5flash19enable_sm80_to_sm89INS1_16FlashAttnBwdSm80INS1_25CollectiveMainloopBwdSm80ILi2ELi2EN4cute5tupleIJNS5_1CILi128EEES8_NS7_ILi64EEEEEENS_10bfloat16_tEfNS_4arch4Sm80ELb1ELb0ELb1ELb1ELb0ELb0ELb0ELb0ELi2ELi4ELi4ELi4ELb0EEENS1_21CollectiveEpilogueBwdISA_SB_SD_Li256ELb1ELb0ELi2EEENS1_25SingleTileBwdLPTSchedulerILb1ELi128ELb0EEEEEEEEEvNT_6ParamsE$_ZZN4cuteplIJiiEJNS_1CILi0EEES2_EEEDaRKNS_15ArithmeticTupleIJDpT_EEERKNS3_IJDpT0_EEEENKUlDpRKT_E_clIJiiEEEDaSH_) ;  /* 0xfffff43000007944 */ /* 0x006fea0003c3ffff */
        /* <DEDUP_REMOVED lines=11> */
[----:B-1----:R-:W-:Y:S05]  /*12850*/  CALL.REL.NOINC `($_ZN7cutlass13device_kernelIN5flash19enable_sm80_to_sm89INS1_16FlashAttnBwdSm80INS1_25CollectiveMainloopBwdSm80ILi2ELi2EN4cute5tupleIJNS5_1CILi128EEES8_NS7_ILi64EEEEEENS_10bfloat16_tEfNS_4arch4Sm80ELb1ELb0ELb1ELb1ELb0ELb0ELb0ELb0ELi2ELi4ELi4ELi4ELb0EEENS1_21CollectiveEpilogueBwdISA_SB_SD_Li256ELb1ELb0ELi2EEENS1_25SingleTileBwdLPTSchedulerILb1ELi128ELb0EEEEEEEEEvNT_6ParamsE$_ZN4cute3eso3ESOILb0ELb1EJiNS_1CILi0EEEEEC2ERKiRKS3_) ;  /* 0xffff632000007944 */ /* 0x002fea0003c3ffff */
[----:B-1----:R-:W2:Y:S01]  /*12860*/  LDL R2, [R1+0x1388] ;  /* 0x0013880001027983 */ /* 0x002ea20000100800 */
[----:B------:R-:W-:Y:S02]  /*12870*/  MOV R10, 0x128e0 ;  /* 0x000128e0000a7802 */ /* 0x000fe40000000f00 */
[----:B--2---:R-:W-:-:S04]  /*12880*/  LEA.HI R11, R2, R2, RZ, 0x1 ;  /* 0x00000002020b7211 */ /* 0x004fc800078f08ff */
[----:B------:R-:W-:-:S05]  /*12890*/  LOP3.LUT R3, R11, 0x1ffffffe, RZ, 0xc0, !PT ;  /* 0x1ffffffe0b037812 */ /* 0x000fca00078ec0ff */
[----:B------:R-:W-:Y:S02]  /*128a0*/  IMAD.IADD R3, R2, 0x1, -R3 ;  /* 0x0000000102037824 */ /* 0x000fe400078e0a03 */
[----:B------:R-:W-:Y:S02]  /*128b0*/  IMAD.MOV.U32 R2, RZ, RZ, R81 ;  /* 0x000000ffff027224 */ /* 0x000fe400078e0051 */
[----:B------:R-:W-:Y:S02]  /*128c0*/  IMAD.SHL.U32 R3, R3, 0x8, RZ ;  /* 0x0000000803037824 */ /* 0x000fe400078e00ff */
[----:B------:R-:W-:Y:S05]  /*128d0*/  CALL.REL.NOINC `($_ZN7cutlass13device_kernelIN5flash19enable_sm80_to_sm89INS1_16FlashAttnBwdSm80INS1_25CollectiveMainloopBwdSm80ILi2ELi2EN4cute5tupleIJNS5_1CILi128EEES8_NS7_ILi64EEEEEENS_10bfloat16_tEfNS_4arch4Sm80ELb1ELb0ELb1ELb1ELb0ELb0ELb0ELb0ELi2ELi4ELi4ELi4ELb0EEENS1_21CollectiveEpilogueBwdISA_SB_SD_Li256ELb1ELb0ELi2EEENS1_25SingleTileBwdLPTSchedulerILb1ELi128ELb0EEEEEEEEEvNT_6ParamsE$_ZN4cute5tupleIJiEEC2ERKi) ;  /* 0xffff9f1000007944 */ /* 0x000fea0003c3ffff */
[----:B------:R1:W5:Y:S01]  /*128e0*/  LDL R6, [R1+0x1388] ;  /* 0x0013880001067983 */ /* 0x0003620000100800 */
[----:B------:R-:W-:Y:S01]  /*128f0*/  IMAD.SHL.U32 R3, R11, 0x20, RZ ;  /* 0x000000200b037824 */ /* 0x000fe200078e00ff */
[----:B------:R-:W-:Y:S01]  /*12900*/  MOV R10, 0x12940 ;  /* 0x00012940000a7802 */ /* 0x000fe20000000f00 */
[----:B------:R-:W-:-:S03]  /*12910*/  IMAD.MOV.U32 R2, RZ, RZ, R81 ;  /* 0x000000ffff027224 */ /* 0x000fc600078e0051 */
[----:B------:R-:W-:Y:S02]  /*12920*/  LOP3.LUT R3, R3, 0xffffffc0, RZ, 0xc0, !PT ;  /* 0xffffffc003037812 */ /* 0x000fe400078ec0ff */
        /* <DEDUP_REMOVED lines=19> */
[----:B------:R-:W2:Y:S02]  /*12a60*/  LDL R3, [R1+0x1388] ;  /* 0x0013880001037983 */ /* 0x000ea40000100800 */
[----:B--2---:R-:W-:Y:S02]  /*12a70*/  IADD3 R3, R6, R3, RZ ;  /* 0x0000000306037210 */ /* 0x004fe40007ffe0ff */
[----:B------:R-:W-:Y:S02]  /*12a80*/  MOV R6, 0x12aa0 ;  /* 0x00012aa000067802 */ /* 0x000fe40000000f00 */
[----:B------:R-:W-:Y:S05]  /*12a90*/  CALL.REL.NOINC `($_ZN7cutlass13device_kernelIN5flash19enable_sm80_to_sm89INS1_16FlashAttnBwdSm80INS1_25CollectiveMainloopBwdSm80ILi2ELi2EN4cute5tupleIJNS5_1CILi128EEES8_NS7_ILi64EEEEEENS_10bfloat16_tEfNS_4arch4Sm80ELb1ELb0ELb1ELb1ELb0ELb0ELb0ELb0ELi2ELi4ELi4ELi4ELb0EEENS1_21CollectiveEpilogueBwdISA_SB_SD_Li256ELb1ELb0ELi2EEENS1_25SingleTileBwdLPTSchedulerILb1ELi128ELb0EEEEEEEEEvNT_6ParamsE$_ZZN4cuteplIJiEJiEEEDaRKNS_15ArithmeticTupleIJDpT_EEERKNS1_IJDpT0_EEEENKUlDpRKT_E_clIJiEEEDaSF_) ;  /* 0xfffff0b000007944 */ /* 0x000fea0003c3ffff */
[----:B------:R-:W-:Y:S02]  /*12aa0*/  MOV R2, R81 ;  /* 0x0000005100027202 */ /* 0x000fe40000000f00 */
[----:B------:R-:W-:Y:S02]  /*12ab0*/  MOV R6, 0x12ad0 ;  /* 0x00012ad000067802 */ /* 0x000fe40000000f00 */
[----:B-1---5:R-:W-:Y:S05]  /*12ac0*/  CALL.REL.NOINC `($_ZN7cutlass13device_kernelIN5flash19enable_sm80_to_sm89INS1_16FlashAttnBwdSm80INS1_25CollectiveMainloopBwdSm80ILi2ELi2EN4cute5tupleIJNS5_1CILi128EEES8_NS7_ILi64EEEEEENS_10bfloat16_tEfNS_4arch4Sm80ELb1ELb0ELb1ELb1ELb0ELb0ELb0ELb0ELi2ELi4ELi4ELi4ELb0EEENS1_21CollectiveEpilogueBwdISA_SB_SD_Li256ELb1ELb0ELi2EEENS1_25SingleTileBwdLPTSchedulerILb1ELi128ELb0EEEEEEEEEvNT_6ParamsE$_ZN4cute3eso3ESOILb0ELb1EJiNS_1CILi0EEEEEC2ERKiRKS3_) ;  /* 0xffff60b000007944 */ /* 0x022fea0003c3ffff */
[----:B-1----:R1:W5:Y:S01]  /*12ad0*/  LDL R3, [R1+0x1388] ;  /* 0x0013880001037983 */ /* 0x0023620000100800 */
[----:B------:R-:W-:-:S03]  /*12ae0*/  MOV R50, 0x12b00 ;  /* 0x00012b0000327802 */ /* 0x000fc60000000f00 */
[----:B-1---5:R-:W-:Y:S05]  /*12af0*/  CALL.REL.NOINC `($_ZN7cutlass13device_kernelIN5flash19enable_sm80_to_sm89INS1_16FlashAttnBwdSm80INS1_25CollectiveMainloopBwdSm80ILi2ELi2EN4cute5tupleIJNS5_1CILi128EEES8_NS7_ILi64EEEEEENS_10bfloat16_tEfNS_4arch4Sm80ELb1ELb0ELb1ELb1ELb0ELb0ELb0ELb0ELi2ELi4ELi4ELi4ELb0EEENS1_21CollectiveEpilogueBwdISA_SB_SD_Li256ELb1ELb0ELi2EEENS1_25SingleTileBwdLPTSchedulerILb1ELi128ELb0EEEEEEEEEvNT_6ParamsE$_ZZN4cuteplIJiEJNS_1CILi0EEES2_EEEDaRKNS_15ArithmeticTupleIJDpT_EEERKNS3_IJDpT0_EEEENKUlDpRKT_E_clIJiS2_EEEDaSH_) ;  /* 0xffffef6000007944 */ /* 0x022fea0003c3ffff */
[----:B------:R2:W-:Y:S01]  /*12b00*/  STL [R1+0x1388], R5 ;  /* 0x0013880501007387 */ /* 0x0005e20000100800 */
[----:B-----5:R-:W-:Y:S02]  /*12b10*/  IADD3 R10, R3, R4, RZ ;  /* 0x00000004030a7210 */ /* 0x020fe40007ffe0ff */
[----:B------:R-:W-:-:S02]  /*12b20*/  MOV R50, 0x12b40 ;  /* 0x00012b4000327802 */ /* 0x000fc40000000f00 */
[----:B-12---:R-:W-:Y:S05]  /*12b30*/  CALL.REL.NOINC `($_ZN7cutlass13device_kernelIN5flash19enable_sm80_to_sm89INS1_16FlashAttnBwdSm80INS1_25CollectiveMainloopBwdSm80ILi2ELi2EN4cute5tupleIJNS5_1CILi128EEES8_NS7_ILi64EEEEEENS_10bfloat16_tEfNS_4arch4Sm80ELb1ELb0ELb1ELb1ELb0ELb0ELb0ELb0ELi2ELi4ELi4ELi4ELb0EEENS1_21CollectiveEpilogueBwdISA_SB_SD_Li256ELb1ELb0ELi2EEENS1_25SingleTileBwdLPTSchedulerILb1ELi128ELb0EEEEEEEEEvNT_6ParamsE$_ZZN4cuteplIJiiEJiNS_1CILi0EEEEEEDaRKNS_15ArithmeticTupleIJDpT_EEERKNS3_IJDpT0_EEEENKUlDpRKT_E_clIJiiEEEDaSH_) ;  /* 0xfffff12000007944 */ /* 0x006fea0003c3ffff */
[----:B-----5:R-:W-:Y:S02]  /*12b40*/  LEA R3, R17, R2, 0x7 ;  /* 0x0000000211037211 */ /* 0x020fe400078e38ff */
[----:B------:R-:W-:-:S02]  /*12b50*/  MOV R2, 0x12b70 ;  /* 0x00012b7000027802 */ /* 0x000fc40000000f00 */
[----:B-1----:R-:W-:Y:S05]  /*12b60*/  CALL.REL.NOINC `($_ZN7cutlass13device_kernelIN5flash19enable_sm80_to_sm89INS1_16FlashAttnBwdSm80INS1_25CollectiveMainloopBwdSm80ILi2ELi2EN4cute5tupleIJNS5_1CILi128EEES8_NS7_ILi64EEEEEENS_10bfloat16_tEfNS_4arch4Sm80ELb1ELb0ELb1ELb1ELb0ELb0ELb0ELb0ELi2ELi4ELi4ELi4ELb0EEENS1_21CollectiveEpilogueBwdISA_SB_SD_Li256ELb1ELb0ELi2EEENS1_25SingleTileBwdLPTSchedulerILb1ELi128ELb0EEEEEEEEEvNT_6ParamsE$_ZN73_INTERNAL_24fd9406_37_flash_bwd_hdim64_bf16_softcap_sm80_cu_3fbc093a_291814__viaddmin_s32Eiii) ;  /* 0xffff9f6000007944 */ /* 0x002fea0003c3ffff */
[----:B------:R1:W-:Y:S02]  /*12b70*/  STL [R1+0x13ac], RZ ;  /* 0x0013acff01007387 */ /* 0x0003e40000100800 */
.L_x_2762:
[C---:B--2---:R-:W-:Y:S01]  /*12b80*/  IADD3 R50, R15.reuse, 0x1, RZ ;  /* 0x000000010f327810 */ /* 0x044fe20007ffe0ff */
[----:B------:R-:W-:Y:S01]  /*12b90*/  IMAD.MOV.U32 R3, RZ, RZ, R15 ;  /* 0x000000ffff037224 */ /* 0x000fe200078e000f */
[----:B------:R-:W-:Y:S01]  /*12ba0*/  ISETP.GE.U32.AND P0, PT, R15, 0xf, PT ;  /* 0x0000000f0f00780c */ /* 0x000fe20003f06070 */
[----:B------:R-:W-:Y:S01]  /*12bb0*/  IMAD.MOV.U32 R13, RZ, RZ, R81 ;  /* 0x000000ffff0d7224 */ /* 0x000fe200078e0051 */
[----:B-1----:R-:W-:Y:S01]  /*12bc0*/  MOV R8, 0x12bf0 ;  /* 0x00012bf000087802 */ /* 0x002fe20000000f00 */
[----:B------:R-:W-:-:S05]  /*12bd0*/  IMAD.MOV.U32 R15, RZ, RZ, R50 ;  /* 0x000000ffff0f7224 */ /* 0x000fca00078e0032 */
[----:B-1----:R-:W-:Y:S05]  /*12be0*/  CALL.REL.NOINC `($_ZN7cutlass13device_kernelIN5flash19enable_sm80_to_sm89INS1_16FlashAttnBwdSm80INS1_25CollectiveMainloopBwdSm80ILi2ELi2EN4cute5tupleIJNS5_1CILi128EEES8_NS7_ILi64EEEEEENS_10bfloat16_tEfNS_4arch4Sm80ELb1ELb0ELb1ELb1ELb0ELb0ELb0ELb0ELi2ELi4ELi4ELi4ELb0EEENS1_21CollectiveEpilogueBwdISA_SB_SD_Li256ELb1ELb0ELi2EEENS1_25SingleTileBwdLPTSchedulerILb1ELi128ELb0EEEEEEEEEvNT_6ParamsE$_ZN4cute3eso3ESOILb1ELb0EJNS_1CILi0EEEiEEC2ERKS3_RKi) ;  /* 0xffff664000007944 */ /* 0x002fea0003c3ffff */
[----:B------:R-:W2:Y:S01]  /*12bf0*/  LDL R6, [R1+0x1388] ;  /* 0x0013880001067983 */ /* 0x000ea20000100800 */
[----:B-1----:R-:W-:Y:S01]  /*12c00*/  IMAD.MOV.U32 R2, RZ, RZ, R81 ;  /* 0x000000ffff027224 */ /* 0x002fe200078e0051 */
[----:B------:R-:W-:-:S02]  /*12c10*/  MOV R10, 0x12c60 ;  /* 0x00012c60000a7802 */ /* 0x000fc40000000f00 */
[----:B--2---:R-:W-:-:S04]  /*12c20*/  LEA.HI R11, R6, R6, RZ, 0x1 ;  /* 0x00000006060b7211 */ /* 0x004fc800078f08ff */
[----:B------:R-:W-:-:S05]  /*12c30*/  LOP3.LUT R3, R11, 0xfffffffe, RZ, 0xc0, !PT ;  /* 0xfffffffe0b037812 */ /* 0x000fca00078ec0ff */
[----:B------:R-:W-:Y:S02]  /*12c40*/  IMAD.IADD R3, R6, 0x1, -R3 ;  /* 0x0000000106037824 */ /* 0x000fe400078e0a03 */
        /* <DEDUP_REMOVED lines=24> */
[----:B-1---5:R-:W-:Y:S05]  /*12dd0*/  CALL.REL.NOINC `($_ZN7cutlass13device_kernelIN5flash19enable_sm80_to_sm89INS1_16FlashAttnBwdSm80INS1_25CollectiveMainloopBwdSm80ILi2ELi2EN4cute5tupleIJNS5_1CILi128EEES8_NS7_ILi64EEEEEENS_10bfloat16_tEfNS_4arch4Sm80ELb1ELb0ELb1ELb1ELb0ELb0ELb0ELb0ELi2ELi4ELi4ELi4ELb0EEENS1_21CollectiveEpilogueBwdISA_SB_SD_Li256ELb1ELb0ELi2EEENS1_25SingleTileBwdLPTSchedulerILb1ELi128ELb0EEEEEEEEEvNT_6ParamsE$_ZN4cute5tupleIJNS_1CILi0EEEiEEC2ERKS2_RKi) ;  /* 0xffff992000007944 */ /* 0x022fea0003c3ffff */
[----:B------:R-:W2:Y:S01]  /*12de0*/  LDL R2, [R1+0x1388] ;  /* 0x0013880001027983 */ /* 0x000ea20000100800 */
[----:B------:R-:W-:Y:S02]  /*12df0*/  MOV R10, 0x12e20 ;  /* 0x00012e20000a7802 */ /* 0x000fe40000000f00 */
[----:B--2---:R-:W-:Y:S02]  /*12e00*/  IADD3 R3, R51, R2, RZ ;  /* 0x0000000233037210 */ /* 0x004fe40007ffe0ff */
[----:B------:R-:W-:Y:S05]  /*12e10*/  CALL.REL.NOINC `($_ZN7cutlass13device_kernelIN5flash19enable_sm80_to_sm89INS1_16FlashAttnBwdSm80INS1_25CollectiveMainloopBwdSm80ILi2ELi2EN4cute5tupleIJNS5_1CILi128EEES8_NS7_ILi64EEEEEENS_10bfloat16_tEfNS_4arch4Sm80ELb1ELb0ELb1ELb1ELb0ELb0ELb0ELb0ELi2ELi4ELi4ELi4ELb0EEENS1_21CollectiveEpilogueBwdISA_SB_SD_Li256ELb1ELb0ELi2EEENS1_25SingleTileBwdLPTSchedulerILb1ELi128ELb0EEEEEEEEEvNT_6ParamsE$_ZZN4cuteplIJNS_1CILi0EEEiEJS2_iEEEDaRKNS_15ArithmeticTupleIJDpT_EEERKNS3_IJDpT0_EEEENKUlDpRKT_E_clIJS2_iEEEDaSH_) ;  /* 0xffffead000007944 */ /* 0x000fea0003c3ffff */
[----:B------:R-:W-:Y:S02]  /*12e20*/  MOV R10, 0x12e40 ;  /* 0x00012e40000a7802 */ /* 0x000fe40000000f00 */
[----:B-1---5:R-:W-:Y:S05]  /*12e30*/  CALL.REL.NOINC `($_ZN7cutlass13device_kernelIN5flash19enable_sm80_to_sm89INS1_16FlashAttnBwdSm80INS1_25CollectiveMainloopBwdSm80ILi2ELi2EN4cute5tupleIJNS5_1CILi128EEES8_NS7_ILi64EEEEEENS_10bfloat16_tEfNS_4arch4Sm80ELb1ELb0ELb1ELb1ELb0ELb0ELb0ELb0ELi2ELi4ELi4ELi4ELb0EEENS1_21CollectiveEpilogueBwdISA_SB_SD_Li256ELb1ELb0ELi2EEENS1_25SingleTileBwdLPTSchedulerILb1ELi128ELb0EEEEEEEEEvNT_6ParamsE$_ZZN4cuteplIJNS_1CILi0EEEEJS2_iEEEDaRKNS_15ArithmeticTupleIJDpT_EEERKNS3_IJDpT0_EEEENKUlDpRKT_E_clIJS2_iEEEDaSH_) ;  /* 0xffffe87000007944 */ /* 0x022fea0003c3ffff */
[----:B------:R-:W-:Y:S02]  /*12e40*/  MOV R10, 0x12e60 ;  /* 0x00012e60000a7802 */ /* 0x000fe40000000f00 */
[----:B-1---5:R-:W-:Y:S05]  /*12e50*/  CALL.REL.NOINC `($_ZN7cutlass13device_kernelIN5flash19enable_sm80_to_sm89INS1_16FlashAttnBwdSm80INS1_25CollectiveMainloopBwdSm80ILi2ELi2EN4cute5tupleIJNS5_1CILi128EEES8_NS7_ILi64EEEEEENS_10bfloat16_tEfNS_4arch4Sm80ELb1ELb0ELb1ELb1ELb0ELb0ELb0ELb0ELi2ELi4ELi4ELi4ELb0EEENS1_21CollectiveEpilogueBwdISA_SB_SD_Li256ELb1ELb0ELi2EEENS1_25SingleTileBwdLPTSchedulerILb1ELi128ELb0EEEEEEEEEvNT_6ParamsE$_ZZN4cuteplIJNS_1CILi0EEES2_EJS2_iEEEDaRKNS_15ArithmeticTupleIJDpT_EEERKNS3_IJDpT0_EEEENKUlDpRKT_E_clIJS2_iEEEDaSH_) ;  /* 0xffffe8c000007944 */ /* 0x022fea0003c3ffff */
[----:B-----5:R-:W-:Y:S01]  /*12e60*/  ISETP.GE.AND P1, PT, R2, R47, PT ;  /* 0x0000002f0200720c */ /* 0x020fe20003f26270 */
[----:B------:R-:W-:-:S12]  /*12e70*/  BSSY B0, `(.L_x_2760) ;  /* 0x0000017000007945 */ /* 0x000fd80003800000 */
[----:B------:R-:W-:Y:S05]  /*12e80*/  @!P1 BRA `(.L_x_2761) ;  /* 0x0000015000009947 */ /* 0x000fea0003800000 */
[----:B------:R-:W-:Y:S01]  /*12e90*/  IMAD.MOV.U32 R3, RZ, RZ, R81 ;  /* 0x000000ffff037224 */ /* 0x000fe200078e0051 */
[----:B------:R-:W-:Y:S01]  /*12ea0*/  MOV R10, RZ ;  /* 0x000000ff000a7202 */ /* 0x000fe20000000f00 */
[----:B------:R-:W-:Y:S01]  /*12eb0*/  IMAD.MOV.U32 R2, RZ, RZ, R14 ;  /* 0x000000ffff027224 */ /* 0x000fe200078e000e */
[----:B------:R-:W-:Y:S02]  /*12ec0*/  MOV R8, 0x12ee0 ;  /* 0x00012ee000087802 */ /* 0x000fe40000000f00 */
[----:B-1----:R-:W-:Y:S05]  /*12ed0*/  CALL.REL.NOINC `($_ZN7cutlass13device_kernelIN5flash19enable_sm80_to_sm89INS1_16FlashAttnBwdSm80INS1_25CollectiveMainloopBwdSm80ILi2ELi2EN4cute5tupleIJNS5_1CILi128EEES8_NS7_ILi64EEEEEENS_10bfloat16_tEfNS_4arch4Sm80ELb1ELb0ELb1ELb1ELb0ELb0ELb0ELb0ELi2ELi4ELi4ELi4ELb0EEENS1_21CollectiveEpilogueBwdISA_SB_SD_Li256ELb1ELb0ELi2EEENS1_25SingleTileBwdLPTSchedulerILb1ELi128ELb0EEEEEEEEEvNT_6ParamsE$_ZN4cute3eso3ESOILb0ELb0EJiiEEC2ERKiS4_) ;  /* 0xffff54b000007944 */ /* 0x002fea0003c3ffff */
        /* <DEDUP_REMOVED lines=16> */
.L_x_2761:
[----:B------:R-:W-:Y:S05]  /*12fe0*/  BSYNC B0 ;  /* 0x0000000000007941 */ /* 0x000fea0003800000 */
.L_x_2760:
[----:B------:R2:W-:Y:S01]  /*12ff0*/  STL [R1+0x13ac], R50 ;  /* 0x0013ac3201007387 */ /* 0x0005e20000100800 */
[----:B------:R-:W-:Y:S05]  /*13000*/  @!P0 BRA `(.L_x_2762) ;  /* 0xfffffb7000008947 */ /* 0x000fea000383ffff */
[----:B-1----:R-:W-:Y:S01]  /*13010*/  IMAD.MOV.U32 R2, RZ, RZ, R81 ;  /* 0x000000ffff027224 */ /* 0x002fe200078e0051 */
[----:B------:R-:W-:Y:S01]  /*13020*/  MOV R3, 0x1 ;  /* 0x0000000100037802 */ /* 0x000fe20000000f00 */
[----:B------:R-:W-:Y:S01]  /*13030*/  IMAD.MOV.U32 R15, RZ, RZ, RZ ;  /* 0x000000ffff0f7224 */ /* 0x000fe200078e00ff */
[----:B------:R-:W-:Y:S02]  /*13040*/  MOV R6, 0x13060 ;  /* 0x0001306000067802 */ /* 0x000fe40000000f00 */
[----:B--2---:R-:W-:Y:S05]  /*13050*/  CALL.REL.NOINC `($_ZN7cutlass13device_kernelIN5flash19enable_sm80_to_sm89INS1_16FlashAttnBwdSm80INS1_25CollectiveMainloopBwdSm80ILi2ELi2EN4cute5tupleIJNS5_1CILi128EEES8_NS7_ILi64EEEEEENS_10bfloat16_tEfNS_4arch4Sm80ELb1ELb0ELb1ELb1ELb0ELb0ELb0ELb0ELi2ELi4ELi4ELi4ELb0EEENS1_21CollectiveEpilogueBwdISA_SB_SD_Li256ELb1ELb0ELi2EEENS1_25SingleTileBwdLPTSchedulerILb1ELi128ELb0EEEEEEEEEvNT_6ParamsE$_ZN4cute3eso3ESOILb0ELb1EJiNS_1CILi0EEEEEC2ERKiRKS3_) ;  /* 0xffff5b2000007944 */ /* 0x004fea0003c3ffff */
        /* <DEDUP_REMOVED lines=50> */
.L_x_2765:
        /* <DEDUP_REMOVED lines=50> */
[----:B------:R-:W-:Y:S01]  /*136a0*/  MOV R10, 0x1 ;  /* 0x00000001000a7802 */ /* 0x000fe20000000f00 */
        /* <DEDUP_REMOVED lines=19> */
.L_x_2764:
[----:B------:R-:W-:Y:S05]  /*137e0*/  BSYNC B0 ;  /* 0x0000000000007941 */ /* 0x000fea0003800000 */
.L_x_2763:
        /* <DEDUP_REMOVED lines=57> */
.L_x_2768:
        /* <DEDUP_REMOVED lines=70> */
.L_x_2767:
[----:B------:R-:W-:Y:S05]  /*13fe0*/  BSYNC B0 ;  /* 0x0000000000007941 */ /* 0x000fea0003800000 */
.L_x_2766:
        /* <DEDUP_REMOVED lines=57> */
.L_x_2771:
        /* <DEDUP_REMOVED lines=70> */
.L_x_2770:
[----:B------:R-:W-:Y:S05]  /*147e0*/  BSYNC B0 ;  /* 0x0000000000007941 */ /* 0x000fea0003800000 */
.L_x_2769:
[----:B------:R2:W-:Y:S01]  /*147f0*/  STL [R1+0x13ac], R4 ;  /* 0x0013ac0401007387 */ /* 0x0005e20000100800 */
[----:B------:R-:W-:Y:S05]  /*14800*/  @!P0 BRA `(.L_x_2771) ;  /* 0xfffffb7000008947 */ /* 0x000fea000383ffff */
[----:B------:R-:W-:-:S04]  /*14810*/  MOV R45, 0x0 ;  /* 0x00000000002d7802 */ /* 0x000fc80000000f00 */
[----:B------:R-:W-:Y:S05]  /*14820*/  RET.REL.NODEC R44 `(_ZN7cutlass13device_kernelIN5flash19enable_sm80_to_sm89INS1_16FlashAttnBwdSm80INS1_25CollectiveMainloopBwdSm80ILi2ELi2EN4cute5tupleIJNS5_1CILi128EEES8_NS7_ILi64EEEEEENS_10bfloat16_tEfNS_4arch4Sm80ELb1ELb0ELb1ELb1ELb0ELb0ELb0ELb0ELi2ELi4ELi4ELi4ELb0EEENS1_21CollectiveEpilogueBwdISA_SB_SD_Li256ELb1ELb0ELi2EEENS1_25SingleTileBwdLPTSchedulerILb1ELi128ELb0EEEEEEEEEvNT_6ParamsE) ;  /* 0xfffeb7d02c007950 */ /* 0x000fea0003c3ffff */
        .type           $_ZN7cutlass13device_kernelIN5flash19enable_sm80_to_sm89INS1_16FlashAttnBwdSm80INS1_25CollectiveMainloopBwdSm80ILi2ELi2EN4cute5tupleIJNS5_1CILi128EEES8_NS7_ILi64EEEEEENS_10bfloat16_tEfNS_4arch4Sm80ELb1ELb0ELb1ELb1ELb0ELb0ELb0ELb0ELi2ELi4ELi4ELi4ELb0EEENS1_21CollectiveEpilogueBwdISA_SB_SD_Li256ELb1ELb0ELi2EEENS1_25SingleTileBwdLPTSchedulerILb1ELi128ELb0EEEEEEEEEvNT_6ParamsE$_ZZN5flash25CollectiveMainloopBwdSm80ILi2ELi2EN4cute5tupleIJNS1_1CILi128EEES4_NS3_ILi64EEEEEEN7cutlass10bfloat16_tEfNS7_4arch4Sm80ELb1ELb0ELb1ELb1ELb0ELb0ELb0ELb0ELi2ELi4ELi4ELi4ELb0EE3mmaINS_16FlashAttnBwdSm80ISB_NS_21CollectiveEpilogueBwdIS6_S8_SA_Li256ELb1ELb0ELi2EEENS_25SingleTileBwdLPTSchedulerILb1ELi128ELb0EEEE13SharedStorageENS1_6TensorINS1_11ArrayEngineIfLm32EEENS1_6LayoutINS2_IJNS2_IJNS3_ILi2EEESO_EEESO_NS3_ILi4EEEEEENS2_IJNS2_IJNS3_ILi1EEESO_EEESQ_NS3_ILi8EEEEEEEEEEEEbRKNSB_6ParamsERT0_S12_iNS2_IJiiiEEERT_ENKUliT_E_clIZSC_ISJ_SX_EbS10_S12_S12_iS13_S15_EUlRS16_iE_EEDaiS16_,@function
        .size           $_ZN7cutlass13device_kernelIN5flash19enable_sm80_to_sm89INS1_16FlashAttnBwdSm80INS1_25CollectiveMainloopBwdSm80ILi2ELi2EN4cute5tupleIJNS5_1CILi128EEES8_NS7_ILi64EEEEEENS_10bfloat16_tEfNS_4arch4Sm80ELb1ELb0ELb1ELb1ELb0ELb0ELb0ELb0ELi2ELi4ELi4ELi4ELb0EEENS1_21CollectiveEpilogueBwdISA_SB_SD_Li256ELb1ELb0ELi2EEENS1_25SingleTileBwdLPTSchedulerILb1ELi128ELb0EEEEEEEEEvNT_6ParamsE$_ZZN5flash25CollectiveMainloopBwdSm80ILi2ELi2EN4cute5tupleIJNS1_1CILi128EEES4_NS3_ILi64EEEEEEN7cutlass10bfloat16_tEfNS7_4arch4Sm80ELb1ELb0ELb1ELb1ELb0ELb0ELb0ELb0ELi2ELi4ELi4ELi4ELb0EE3mmaINS_16FlashAttnBwdSm80ISB_NS_21CollectiveEpilogueBwdIS6_S8_SA_Li256ELb1ELb0ELi2EEENS_25SingleTileBwdLPTSchedulerILb1ELi128ELb0EEEE13SharedStorageENS1_6TensorINS1_11ArrayEngineIfLm32EEENS1_6LayoutINS2_IJNS2_IJNS3_ILi2EEESO_EEESO_NS3_ILi4EEEEEENS2_IJNS2_IJNS3_ILi1EEESO_EEESQ_NS3_ILi8EEEEEEEEEEEEbRKNSB_6ParamsERT0_S12_iNS2_IJiiiEEERT_ENKUliT_E_clIZSC_ISJ_SX_EbS10_S12_S12_iS13_S15_EUlRS16_iE_EEDaiS16_,($_ZN7cutlass13device_kernelIN5flash19enable_sm80_to_sm89INS1_16FlashAttnBwdSm80INS1_25CollectiveMainloopBwdSm80ILi2ELi2EN4cute5tupleIJNS5_1CILi128EEES8_NS7_ILi64EEEEEENS_10bfloat16_tEfNS_4arch4Sm80ELb1ELb0ELb1ELb1ELb0ELb0ELb0ELb0ELi2ELi4ELi4ELi4ELb0EEENS1_21CollectiveEpilogueBwdISA_SB_SD_Li256ELb1ELb0ELi2EEENS1_25SingleTileBwdLPTSchedulerILb1ELi128ELb0EEEEEEEEEvNT_6ParamsE$_ZZN5flash25CollectiveMainloopBwdSm80ILi2ELi2EN4cute5tupleIJNS1_1CILi128EEES4_NS3_ILi64EEEEEEN7cutlass10bfloat16_tEfNS7_4arch4Sm80ELb1ELb0ELb1ELb1ELb0ELb0ELb0ELb0ELi2ELi4ELi4ELi4ELb0EE3mmaINS_16FlashAttnBwdSm80ISB_NS_21CollectiveEpilogueBwdIS6_S8_SA_Li256ELb1ELb0ELi2EEENS_25SingleTileBwdLPTSchedulerILb1ELi128ELb0EEEE13SharedStorageENS1_6TensorINS1_11ArrayEngineIfLm32EEENS1_6LayoutINS2_IJNS2_IJNS3_ILi2EEESO_EEESO_NS3_ILi4EEEEEENS2_IJNS2_IJNS3_ILi1EEESO_EEESQ_NS3_ILi8EEEEEEEEEEEEbRKNSB_6ParamsERT0_S12_iNS2_IJiiiEEERT_ENKUliiE0_clEii - $_ZN7cutlass13device_kernelIN5flash19enable_sm80_to_sm89INS1_16FlashAttnBwdSm80INS1_25CollectiveMainloopBwdSm80ILi2ELi2EN4cute5tupleIJNS5_1CILi128EEES8_NS7_ILi64EEEEEENS_10bfloat16_tEfNS_4arch4Sm80ELb1ELb0ELb1ELb1ELb0ELb0ELb0ELb0ELi2ELi4ELi4ELi4ELb0EEENS1_21CollectiveEpilogueBwdISA_SB_SD_Li256ELb1ELb0ELi2EEENS1_25SingleTileBwdLPTSchedulerILb1ELi128ELb0EEEEEEEEEvNT_6ParamsE$_ZZN5flash25CollectiveMainloopBwdSm80ILi2ELi2EN4cute5tupleIJNS1_1CILi128EEES4_NS3_ILi64EEEEEEN7cutlass10bfloat16_tEfNS7_4arch4Sm80ELb1ELb0ELb1ELb1ELb0ELb0ELb0ELb0ELi2ELi4ELi4ELi4ELb0EE3mmaINS_16FlashAttnBwdSm80ISB_NS_21CollectiveEpilogueBwdIS6_S8_SA_Li256ELb1ELb0ELi2EEENS_25SingleTileBwdLPTSchedulerILb1ELi128ELb0EEEE13SharedStorageENS1_6TensorINS1_11ArrayEngineIfLm32EEENS1_6LayoutINS2_IJNS2_IJNS3_ILi2EEESO_EEESO_NS3_ILi4EEEEEENS2_IJNS2_IJNS3_ILi1EEESO_EEESQ_NS3_ILi8EEEEEEEEEEEEbRKNSB_6ParamsERT0_S12_iNS2_IJiiiEEERT_ENKUliT_E_clIZSC_ISJ_SX_EbS10_S12_S12_iS13_S15_EUlRS16_iE_EEDaiS16_)
$_ZN7cutlass13device_kernelIN5flash19enable_sm80_to_sm89INS1_16FlashAttnBwdSm80INS1_25CollectiveMainloopBwdSm80ILi2ELi2EN4cute5tupleIJNS5_1CILi128EEES8_NS7_ILi64EEEEEENS_10bfloat16_tEfNS_4arch4Sm80ELb1ELb0ELb1ELb1ELb0ELb0ELb0ELb0ELi2ELi4ELi4ELi4ELb0EEENS1_21CollectiveEpilogueBwdISA_SB_SD_Li256ELb1ELb0ELi2EEENS1_25SingleTileBwdLPTSchedulerILb1ELi128ELb0EEEEEEEEEvNT_6ParamsE$_ZZN5flash25CollectiveMainloopBwdSm80ILi2ELi2EN4cute5tupleIJNS1_1CILi128EEES4_NS3_ILi64EEEEEEN7cutlass10bfloat16_tEfNS7_4arch4Sm80ELb1ELb0ELb1ELb1ELb0ELb0ELb0ELb0ELi2ELi4ELi4ELi4ELb0EE3mmaINS_16FlashAttnBwdSm80ISB_NS_21CollectiveEpilogueBwdIS6_S8_SA_Li256ELb1ELb0ELi2EEENS_25SingleTileBwdLPTSchedulerILb1ELi128ELb0EEEE13SharedStorageENS1_6TensorINS1_11ArrayEngineIfLm32EEENS1_6LayoutINS2_IJNS2_IJNS3_ILi2EEESO_EEESO_NS3_ILi4EEEEEENS2_IJNS2_IJNS3_ILi1EEESO_EEESQ_NS3_ILi8EEEEEEEEEEEEbRKNSB_6ParamsERT0_S12_iNS2_IJiiiEEERT_ENKUliT_E_clIZSC_ISJ_SX_EbS10_S12_S12_iS13_S15_EUlRS16_iE_EEDaiS16_:
        /* <DEDUP_REMOVED lines=48> */
[----:B-1---5:R-:W-:Y:S05]  /*14b30*/  CALL.REL.NOINC `($_ZN7cutlass13device_kernelIN5flash19enable_sm80_to_sm89INS1_16FlashAttnBwdSm80INS1_25CollectiveMainloopBwdSm80ILi2ELi2EN4cute5tupleIJNS5_1CILi128EEES8_NS7_ILi64EEEEEENS_10bfloat16_tEfNS_4arch4Sm80ELb1ELb0ELb1ELb1ELb0ELb0ELb0ELb0ELi2ELi4ELi4ELi4ELb0EEENS1_21CollectiveEpilogueBwdISA_SB_SD_Li256ELb1ELb0ELi2EEENS1_25SingleTileBwdLPTSchedulerILb1ELi128ELb0EEEEEEEEEvNT_6ParamsE$_ZN4cute8smem_ptrIPN7cutlass10bfloat16_tEECI1NS_12iter_adaptorIS3_S4_EEES3_) ;  /* 0xffff7e9000007944 */ /* 0x022fea0003c3ffff */
[----:B-1----:R1:W5:Y:S01]  /*14b40*/  LDL.64 R2, [R1+0x758] ;  /* 0x0007580001027983 */ /* 0x0023620000100a00 */
[----:B------:R-:W-:-:S03]  /*14b50*/  MOV R6, 0x14b70 ;  /* 0x00014b7000067802 */ /* 0x000fc60000000f00 */
[----:B-1---5:R-:W-:Y:S05]  /*14b60*/  CALL.REL.NOINC `($_ZN7cutlass13device_kernelIN5flash19enable_sm80_to_sm89INS1_16FlashAttnBwdSm80INS1_25CollectiveMainloopBwdSm80ILi2ELi2EN4cute5tupleIJNS5_1CILi128EEES8_NS7_ILi64EEEEEENS_10bfloat16_tEfNS_4arch4Sm80ELb1ELb0ELb1ELb1ELb0ELb0ELb0ELb0ELi2ELi4ELi4ELi4ELb0EEENS1_21CollectiveEpilogueBwdISA_SB_SD_Li256ELb1ELb0ELi2EEENS1_25SingleTileBwdLPTSchedulerILb1ELi128ELb0EEEEEEEEEvNT_6ParamsE$_ZN4cute3eso3ESOILb1ELb0EJNS_14ComposedLayoutINS_7SwizzleILi3ELi3ELi3EEENS_1CILj0EEENS_6LayoutINS_5tupleIJNS8_IJNS5_ILi8EEENS5_ILi16EEEEEENS8_IJNS5_ILi64EEENS5_ILi1EEEEEEEEENS8_IJNS8_IJSC_NS5_ILi512EEEEEENS8_IJSD_NS5_ILi0EEEEEEEEEEEEENS_10ViewEngineINS_8smem_ptrIPN7cutlass10bfloat16_tEEEEEEEC2ERKSM_RKST_) ;  /* 0xffff44e000007944 */ /* 0x022fea0003c3ffff */
[----:B-1----:R1:W5:Y:S01]  /*14b70*/  LDL.64 R2, [R1+0x758] ;  /* 0x0007580001027983 */ /* 0x0023620000100a00 */
[----:B------:R-:W-:-:S03]  /*14b80*/  MOV R6, 0x14ba0 ;  /* 0x00014ba000067802 */ /* 0x000fc60000000f00 */
[----:B-1---5:R-:W-:Y:S05]  /*14b90*/  CALL.REL.NOINC `($_ZN7cutlass13device_kernelIN5flash19enable_sm80_to_sm89INS1_16FlashAttnBwdSm80INS1_25CollectiveMainloopBwdSm80ILi2ELi2EN4cute5tupleIJNS5_1CILi128EEES8_NS7_ILi64EEEEEENS_10bfloat16_tEfNS_4arch4Sm80ELb1ELb0ELb1ELb1ELb0ELb0ELb0ELb0ELi2ELi4ELi4ELi4ELb0EEENS1_21CollectiveEpilogueBwdISA_SB_SD_Li256ELb1ELb0ELi2EEENS1_25SingleTileBwdLPTSchedulerILb1ELi128ELb0EEEEEEEEEvNT_6ParamsE$_ZN4cute3eso3ESOILb1ELb0EJNS_14ComposedLayoutINS_7SwizzleILi3ELi3ELi3EEENS_1CILj0EEENS_6LayoutINS_5tupleIJNS8_IJNS8_IJNS5_ILi4EEENS5_ILi8EEEEEENS8_IJS9_NS5_ILi1EEEEEEEEENS8_IJNS8_IJNS5_ILi2EEESF_SF_EEENS8_IJSF_S9_EEEEEEEEENS8_IJNS8_IJNS8_IJSF_NS5_ILi64EEEEEENS8_IJNS5_ILi1024EEENS5_ILi0EEEEEEEEENS8_IJNS8_IJSC_NS5_ILi512EEESA_EEENS8_IJNS5_ILi4096EEENS5_ILi16EEEEEEEEEEEEEEEENS_10ViewEngineINS_8smem_ptrIPN7cutlass10bfloat16_tEEEEEEEC2ERKSY_RKS15_) ;  /* 0xffff455000007944 */ /* 0x022fea0003c3ffff */
[----:B------:R-:W-:Y:S01]  /*14ba0*/  ULDC.64 UR4, c[0x0][0x118] ;  /* 0x0000460000047ab9 */ /* 0x000fe20000000a00 */
[----:B------:R2:W5:Y:S04]  /*14bb0*/  LDL.64 R56, [R1+0x758] ;  /* 0x0007580001387983 */ /* 0x0005680000100a00 */
[----:B-1----:R2:W5:Y:S01]  /*14bc0*/  LD.E R3, [R54.64+0x8] ;  /* 0x0000080436037980 */ /* 0x002562000c101900 */
[----:B------:R-:W-:-:S02]  /*14bd0*/  MOV R2, R23 ;  /* 0x0000001700027202 */ /* 0x000fc40000000f00 */
[----:B------:R-:W-:Y:S02]  /*14be0*/  MOV R6, 0x14c00 ;  /* 0x00014c0000067802 */ /* 0x000fe40000000f00 */
[----:B--2--5:R-:W-:Y:S05]  /*14bf0*/  CALL.REL.NOINC `($_ZN7cutlass13device_kernelIN5flash19enable_sm80_to_sm89INS1_16FlashAttnBwdSm80INS1_25CollectiveMainloopBwdSm80ILi2ELi2EN4cute5tupleIJNS5_1CILi128EEES8_NS7_ILi64EEEEEENS_10bfloat16_tEfNS_4arch4Sm80ELb1ELb0ELb1ELb1ELb0ELb0ELb0ELb0ELi2ELi4ELi4ELi4ELb0EEENS1_21CollectiveEpilogueBwdISA_SB_SD_Li256ELb1ELb0ELi2EEENS1_25SingleTileBwdLPTSchedulerILb1ELi128ELb0EEEEEEEEEvNT_6ParamsE$_ZN4cute3eso3ESOILb0ELb1EJiNS_1CILi0EEEEEC2ERKiRKS3_) ;  /* 0xffff3f8000007944 */ /* 0x024fea0003c3ffff */
[----:B------:R-:W2:Y:S01]  /*14c00*/  LDL R8, [R1+0x758] ;  /* 0x0007580001087983 */ /* 0x000ea20000100800 */
[----:B------:R-:W-:Y:S01]  /*14c10*/  ULDC.64 UR4, c[0x0][0x118] ;  /* 0x0000460000047ab9 */ /* 0x000fe20000000a00 */
[----:B-1----:R-:W-:Y:S01]  /*14c20*/  IMAD.MOV.U32 R3, RZ, RZ, R23 ;  /* 0x000000ffff037224 */ /* 0x002fe200078e0017 */
[----:B------:R-:W-:Y:S01]  /*14c30*/  MOV R2, R49 ;  /* 0x0000003100027202 */ /* 0x000fe20000000f00 */
[----:B--2---:R1:W-:Y:S04]  /*14c40*/  STL [R1+0x11e8], R8 ;  /* 0x0011e80801007387 */ /* 0x0043e80000100800 */
[----:B------:R1:W5:Y:S01]  /*14c50*/  LD.E R6, [R54.64+0x4] ;  /* 0x0000040436067980 */ /* 0x000362000c101900 */
[----:B------:R-:W-:-:S03]  /*14c60*/  MOV R4, 0x14c80 ;  /* 0x00014c8000047802 */ /* 0x000fc60000000f00 */
[----:B-1---5:R-:W-:Y:S05]  /*14c70*/  CALL.REL.NOINC `($_ZN7cutlass13device_kernelIN5flash19enable_sm80_to_sm89INS1_16FlashAttnBwdSm80INS1_25CollectiveMainloopBwdSm80ILi2ELi2EN4cute5tupleIJNS5_1CILi128EEES8_NS7_ILi64EEEEEENS_10bfloat16_tEfNS_4arch4Sm80ELb1ELb0ELb1ELb1ELb0ELb0ELb0ELb0ELi2ELi4ELi4ELi4ELb0EEENS1_21CollectiveEpilogueBwdISA_SB_SD_Li256ELb1ELb0ELi2EEENS1_25SingleTileBwdLPTSchedulerILb1ELi128ELb0EEEEEEEEEvNT_6ParamsE$_ZN4cute3eso3ESOILb0ELb0EJiNS_5tupleIJiNS_1CILi0EEEEEEEEC2ERKiRKS5_) ;  /* 0xffff360000007944 */ /* 0x022fea0003c3ffff */
[----:B-1----:R1:W5:Y:S01]  /*14c80*/  LDL.64 R2, [R1+0x758] ;  /* 0x0007580001027983 */ /* 0x0023620000100a00 */
[----:B------:R-:W-:-:S02]  /*14c90*/  MOV R4, R23 ;  /* 0x0000001700047202 */ /* 0x000fc40000000f00 */
[----:B------:R-:W-:Y:S02]  /*14ca0*/  MOV R6, 0x14cc0 ;  /* 0x00014cc000067802 */ /* 0x000fe40000000f00 */
[----:B-1---5:R-:W-:Y:S05]  /*14cb0*/  CALL.REL.NOINC `($_ZN7cutlass13device_kernelIN5flash19enable_sm80_to_sm89INS1_16FlashAttnBwdSm80INS1_25CollectiveMainloopBwdSm80ILi2ELi2EN4cute5tupleIJNS5_1CILi128EEES8_NS7_ILi64EEEEEENS_10bfloat16_tEfNS_4arch4Sm80ELb1ELb0ELb1ELb1ELb0ELb0ELb0ELb0ELi2ELi4ELi4ELi4ELb0EEENS1_21CollectiveEpilogueBwdISA_SB_SD_Li256ELb1ELb0ELi2EEENS1_25SingleTileBwdLPTSchedulerILb1ELi128ELb0EEEEEEEEEvNT_6ParamsE$_ZN4cute3eso3ESOILb0ELb1EJNS_5tupleIJiNS2_IJiNS_1CILi0EEEEEEEEENS2_IJNS_10UnderscoreENS2_IJS7_S7_EEEEEEEEC2ERKS6_RKS9_) ;  /* 0xffff3c5000007944 */ /* 0x022fea0003c3ffff */
[----:B------:R-:W2:Y:S01]  /*14cc0*/  LDL.64 R8, [R1+0x758] ;  /* 0x0007580001087983 */ /* 0x000ea20000100a00 */
[----:B-1----:R-:W-:Y:S02]  /*14cd0*/  MOV R2, R52 ;  /* 0x0000003400027202 */ /* 0x002fe40000000f00 */
[----:B------:R-:W-:Y:S01]  /*14ce0*/  MOV R4, 0x14d20 ;  /* 0x00014d2000047802 */ /* 0x000fe20000000f00 */
[----:B--2---:R1:W-:Y:S04]  /*14cf0*/  STL [R1+0x11ec], R8 ;  /* 0x0011ec0801007387 */ /* 0x0043e80000100800 */
[----:B------:R1:W-:Y:S02]  /*14d00*/  STL [R1+0x11f0], R9 ;  /* 0x0011f00901007387 */ /* 0x0003e40000100800 */
[----:B-1----:R-:W-:Y:S05]  /*14d10*/  CALL.REL.NOINC `($_ZN7cutlass13device_kernelIN5flash19enable_sm80_to_sm89INS1_16FlashAttnBwdSm80INS1_25CollectiveMainloopBwdSm80ILi2ELi2EN4cute5tupleIJNS5_1CILi128EEES8_NS7_ILi64EEEEEENS_10bfloat16_tEfNS_4arch4Sm80ELb1ELb0ELb1ELb1ELb0ELb0ELb0ELb0ELi2ELi4ELi4ELi4ELb0EEENS1_21CollectiveEpilogueBwdISA_SB_SD_Li256ELb1ELb0ELi2EEENS1_25SingleTileBwdLPTSchedulerILb1ELi128ELb0EEEEEEEEEvNT_6ParamsE$_ZZN4cute4diceINS_5tupleIJNS1_IJiNS1_IJiNS_1CILi0EEEEEEEEENS1_IJNS_10UnderscoreENS1_IJS6_S6_EEEEEEEEES9_EEDaRKT_RKT0_ENKUlRKT_RKT0_E_clIS5_S5_EEDaSI_SL_) ;  /* 0xffff919000007944 */ /* 0x002fea0003c3ffff */
[----:B------:R2:W-:Y:S01]  /*14d20*/  STL.64 [R1+0x758], R2 ;  /* 0x0007580201007387 */ /* 0x0005e20000100a00 */
[----:B------:R-:W-:Y:S02]  /*14d30*/  MOV R4, R23 ;  /* 0x0000001700047202 */ /* 0x000fe40000000f00 */
[----:B------:R-:W-:-:S02]  /*14d40*/  MOV R8, 0x14d60 ;  /* 0x00014d6000087802 */ /* 0x000fc40000000f00 */
[----:B-12---:R-:W-:Y:S05]  /*14d50*/  CALL.REL.NOINC `($_ZN7cutlass13device_kernelIN5flash19enable_sm80_to_sm89INS1_16FlashAttnBwdSm80INS1_25CollectiveMainloopBwdSm80ILi2ELi2EN4cute5tupleIJNS5_1CILi128EEES8_NS7_ILi64EEEEEENS_10bfloat16_tEfNS_4arch4Sm80ELb1ELb0ELb1ELb1ELb0ELb0ELb0ELb0ELi2ELi4ELi4ELi4ELb0EEENS1_21CollectiveEpilogueBwdISA_SB_SD_Li256ELb1ELb0ELi2EEENS1_25SingleTileBwdLPTSchedulerILb1ELi128ELb0EEEEEEEEEvNT_6ParamsE$_ZZN4cute12filter_tupleINS_5tupleIJNS1_IJiNS1_IJiNS_1CILi0EEEEEEEEENS1_IJNS_10UnderscoreENS1_IJS6_S6_EEEEEEEEES9_ZNS_4diceIS9_S9_EEDaRKT_RKT0_EUlRKT_RKT0_E_EEDaSD_SG_OT1_ENKUlDpSJ_E_clIJNS1_IJiiS3_EEENS1_IJEEEEEEDaSQ_) ;  /* 0xffff7f3000007944 */ /* 0x006fea0003c3ffff */
[----:B------:R-:W-:Y:S02]  /*14d60*/  MOV R72, 0x14d80 ;  /* 0x00014d8000487802 */ /* 0x000fe40000000f00 */
[----:B-12--5:R-:W-:Y:S05]  /*14d70*/  CALL.REL.NOINC `($_ZN7cutlass13device_kernelIN5flash19enable_sm80_to_sm89INS1_16FlashAttnBwdSm80INS1_25CollectiveMainloopBwdSm80ILi2ELi2EN4cute5tupleIJNS5_1CILi128EEES8_NS7_ILi64EEEEEENS_10bfloat16_tEfNS_4arch4Sm80ELb1ELb0ELb1ELb1ELb0ELb0ELb0ELb0ELi2ELi4ELi4ELi4ELb0EEENS1_21CollectiveEpilogueBwdISA_SB_SD_Li256ELb1ELb0ELi2EEENS1_25SingleTileBwdLPTSchedulerILb1ELi128ELb0EEEEEEEEEvNT_6ParamsE$_ZZN4cute7idx2crdINS_5tupleIJiiNS_1CILi0EEEEEENS1_IJNS1_IJNS2_ILi4EEENS2_ILi8EEEEEES5_NS2_ILi1EEEEEEEEDaRKT_RKT0_ENKUlRKT_RKT0_E_clIiS7_EEDaSI_SL_) ;  /* 0xffffc0e000007944 */ /* 0x026fea0003c3ffff */
[----:B------:R-:W-:Y:S02]  /*14d80*/  MOV R2, 0x14da0 ;  /* 0x00014da000027802 */ /* 0x000fe40000000f00 */
[----:B-1----:R-:W-:Y:S05]  /*14d90*/  CALL.REL.NOINC `($_ZN7cutlass13device_kernelIN5flash19enable_sm80_to_sm89INS1_16FlashAttnBwdSm80INS1_25CollectiveMainloopBwdSm80ILi2ELi2EN4cute5tupleIJNS5_1CILi128EEES8_NS7_ILi64EEEEEENS_10bfloat16_tEfNS_4arch4Sm80ELb1ELb0ELb1ELb1ELb0ELb0ELb0ELb0ELi2ELi4ELi4ELi4ELb0EEENS1_21CollectiveEpilogueBwdISA_SB_SD_Li256ELb1ELb0ELi2EEENS1_25SingleTileBwdLPTSchedulerILb1ELi128ELb0EEEEEEEEEvNT_6ParamsE$_ZZN4cute7idx2crdINS_5tupleIJiiNS_1CILi0EEEEEENS1_IJNS1_IJNS2_ILi4EEENS2_ILi8EEEEEES5_NS2_ILi1EEEEEEEEDaRKT_RKT0_ENKUlRKT_RKT0_E_clIiS5_EEDaSI_SL_) ;  /* 0xffffc09000007944 */ /* 0x002fea0003c3ffff */
[----:B------:R1:W-:Y:S01]  /*14da0*/  STL [R1+0x758], R6 ;  /* 0x0007580601007387 */ /* 0x0003e20000100800 */
[----:B------:R-:W-:-:S02]  /*14db0*/  MOV R2, R23 ;  /* 0x0000001700027202 */ /* 0x000fc40000000f00 */
[----:B------:R-:W-:Y:S02]  /*14dc0*/  MOV R72, 0x14de0 ;  /* 0x00014de000487802 */ /* 0x000fe40000000f00 */
[----:B-1----:R-:W-:Y:S05]  /*14dd0*/  CALL.REL.NOINC `($_ZN7cutlass13device_kernelIN5flash19enable_sm80_to_sm89INS1_16FlashAttnBwdSm80INS1_25CollectiveMainloopBwdSm80ILi2ELi2EN4cute5tupleIJNS5_1CILi128EEES8_NS7_ILi64EEEEEENS_10bfloat16_tEfNS_4arch4Sm80ELb1ELb0ELb1ELb1ELb0ELb0ELb0ELb0ELi2ELi4ELi4ELi4ELb0EEENS1_21CollectiveEpilogueBwdISA_SB_SD_Li256ELb1ELb0ELi2EEENS1_25SingleTileBwdLPTSchedulerILb1ELi128ELb0EEEEEEEEEvNT_6ParamsE$_ZZN4cute9transformINS_5tupleIJiiNS_1CILi0EEEEEENS1_IJNS1_IJNS2_ILi4EEENS2_ILi8EEEEEES5_NS2_ILi1EEEEEEZNS_7idx2crdIS4_S9_EEDaRKT_RKT0_EUlRKT_RKT0_E_EEDaSD_SG_OT1_ENKUlDpSJ_E_clIJNS1_IJiiEEEiS3_EEEDaSQ_) ;  /* 0xffffc7c000007944 */ /* 0x002fea0003c3ffff */
[----:B------:R-:W-:Y:S02]  /*14de0*/  MOV R6, 0x14e00 ;  /* 0x00014e0000067802 */ /* 0x000fe40000000f00 */
[----:B--2--5:R-:W-:Y:S05]  /*14df0*/  CALL.REL.NOINC `($_ZN7cutlass13device_kernelIN5flash19enable_sm80_to_sm89INS1_16FlashAttnBwdSm80INS1_25CollectiveMainloopBwdSm80ILi2ELi2EN4cute5tupleIJNS5_1CILi128EEES8_NS7_ILi64EEEEEENS_10bfloat16_tEfNS_4arch4Sm80ELb1ELb0ELb1ELb1ELb0ELb0ELb0ELb0ELi2ELi4ELi4ELi4ELb0EEENS1_21CollectiveEpilogueBwdISA_SB_SD_Li256ELb1ELb0ELi2EEENS1_25SingleTileBwdLPTSchedulerILb1ELi128ELb0EEEEEEEEEvNT_6ParamsE$_ZZN4cute13to_mixed_bitsINS_5tupleIJNS1_IJNS_1CILi4EEENS2_ILi8EEEEEES3_NS2_ILi1EEEEEENS1_IJNS1_IJNS2_ILi0EEENS2_ILi64EEEEEES8_S8_EEENS1_IJNS1_IJiiEEEiS8_EEEEEDaRKT_RKT0_RKT1_ENKUlRKT_RKT0_RKT1_E_clIS5_SA_SC_EEDaSP_SS_SV_) ;  /* 0xffff8a1000007944 */ /* 0x024fea0003c3ffff */
[----:B------:R-:W-:Y:S02]  /*14e00*/  MOV R2, 0x14e20 ;  /* 0x00014e2000027802 */ /* 0x000fe40000000f00 */
[----:B------:R-:W-:Y:S05]  /*14e10*/  CALL.REL.NOINC `($_ZN7cutlass13device_kernelIN5flash19enable_sm80_to_sm89INS1_16FlashAttnBwdSm80INS1_25CollectiveMainloopBwdSm80ILi2ELi2EN4cute5tupleIJNS5_1CILi128EEES8_NS7_ILi64EEEEEENS_10bfloat16_tEfNS_4arch4Sm80ELb1ELb0ELb1ELb1ELb0ELb0ELb0ELb0ELi2ELi4ELi4ELi4ELb0EEENS1_21CollectiveEpilogueBwdISA_SB_SD_Li256ELb1ELb0ELi2EEENS1_25SingleTileBwdLPTSchedulerILb1ELi128ELb0EEEEEEEEEvNT_6ParamsE$_ZZN4cute13to_mixed_bitsINS_5tupleIJNS1_IJNS_1CILi4EEENS2_ILi8EEEEEES3_NS2_ILi1EEEEEENS1_IJNS1_IJNS2_ILi0EEENS2_ILi64EEEEEES8_S8_EEENS1_IJNS1_IJiiEEEiS8_EEEEEDaRKT_RKT0_RKT1_ENKUlDpRKT_E_clIJNS_9MixedBitsILj0ELj448EEENS2_ILj0EEESV_EEEDaSQ_) ;  /* 0xffff89c000007944 */ /* 0x000fea0003c3ffff */
        /* <DEDUP_REMOVED lines=21> */
[----:B-1----:R-:W-:Y:S05]  /*14f70*/  CALL.REL.NOINC `($_ZN7cutlass13device_kernelIN5flash19enable_sm80_to_sm89INS1_16FlashAttnBwdSm80INS1_25CollectiveMainloopBwdSm80ILi2ELi2EN4cute5tupleIJNS5_1CILi128EEES8_NS7_ILi64EEEEEENS_10bfloat16_tEfNS_4arch4Sm80ELb1ELb0ELb1ELb1ELb0ELb0ELb0ELb0ELi2ELi4ELi4ELi4ELb0EEENS1_21CollectiveEpilogueBwdISA_SB_SD_Li256ELb1ELb0ELi2EEENS1_25SingleTileBwdLPTSchedulerILb1ELi128ELb0EEEEEEEEEvNT_6ParamsE$_ZN4cute3eso3ESOILb0ELb0EJiiiEEC2ERKiS4_S4_) ;  /* 0xffff36e000007944 */ /* 0x002fea0003c3ffff */
[----:B------:R2:W5:Y:S04]  /*14f80*/  LDL R5, [R1+0x760] ;  /* 0x0007600001057983 */ /* 0x0005680000100800 */
[----:B-1----:R2:W5:Y:S01]  /*14f90*/  LDL.64 R2, [R1+0x758] ;  /* 0x0007580001027983 */ /* 0x0025620000100a00 */
[----:B------:R-:W-:Y:S02]  /*14fa0*/  MOV R4, R23 ;  /* 0x0000001700047202 */ /* 0x000fe40000000f00 */
[----:B------:R-:W-:Y:S02]  /*14fb0*/  MOV R6, 0x14fd0 ;  /* 0x00014fd000067802 */ /* 0x000fe40000000f00 */
[----:B--2--5:R-:W-:Y:S05]  /*14fc0*/  CALL.REL.NOINC `($_ZN7cutlass13device_kernelIN5flash19enable_sm80_to_sm89INS1_16FlashAttnBwdSm80INS1_25CollectiveMainloopBwdSm80ILi2ELi2EN4cute5tupleIJNS5_1CILi128EEES8_NS7_ILi64EEEEEENS_10bfloat16_tEfNS_4arch4Sm80ELb1ELb0ELb1ELb1ELb0ELb0ELb0ELb0ELi2ELi4ELi4ELi4ELb0EEENS1_21CollectiveEpilogueBwdISA_SB_SD_Li256ELb1ELb0ELi2EEENS1_25SingleTileBwdLPTSchedulerILb1ELi128ELb0EEEEEEEEEvNT_6ParamsE$_ZN4cute3eso3ESOILb1ELb0EJNS_1CILi1EEENS_5tupleIJiiiEEENS2_ILi64EEENS4_IJNS2_ILi72EEENS2_ILi144EEENS2_ILi288EEEEEENS2_ILi512EEEEEC2ERKS3_RKS5_RKS6_RKSA_RKSB_) ;  /* 0xffff457000007944 */ /* 0x024fea0003c3ffff */
[----:B-1----:R1:W5:Y:S04]  /*14fd0*/  LDL R5, [R1+0x760] ;  /* 0x0007600001057983 */ /* 0x0023680000100800 */
[----:B------:R1:W5:Y:S01]  /*14fe0*/  LDL.64 R2, [R1+0x758] ;  /* 0x0007580001027983 */ /* 0x0003620000100a00 */
[----:B------:R-:W-:-:S02]  /*14ff0*/  MOV R4, R23 ;  /* 0x0000001700047202 */ /* 0x000fc40000000f00 */
[----:B------:R-:W-:Y:S02]  /*15000*/  MOV R6, 0x15020 ;  /* 0x0001502000067802 */ /* 0x000fe40000000f00 */
[----:B-1---5:R-:W-:Y:S05]  /*15010*/  CALL.REL.NOINC `($_ZN7cutlass13device_kernelIN5flash19enable_sm80_to_sm89INS1_16FlashAttnBwdSm80INS1_25CollectiveMainloopBwdSm80ILi2ELi2EN4cute5tupleIJNS5_1CILi128EEES8_NS7_ILi64EEEEEENS_10bfloat16_tEfNS_4arch4Sm80ELb1ELb0ELb1ELb1ELb0ELb0ELb0ELb0ELi2ELi4ELi4ELi4ELb0EEENS1_21CollectiveEpilogueBwdISA_SB_SD_Li256ELb1ELb0ELi2EEENS1_25SingleTileBwdLPTSchedulerILb1ELi128ELb0EEEEEEEEEvNT_6ParamsE$_ZN4cute5tupleIJNS0_IJNS_1CILi8EEENS0_IJNS1_ILi2EEES3_S3_EEENS1_ILi1EEES4_S5_EEENS0_IJS5_NS0_IJiiiEEENS1_ILi64EEENS0_IJNS1_ILi72EEENS1_ILi144EEENS1_ILi288EEEEEENS1_ILi512EEEEEEEEC2ERKS6_RKSE_) ;  /* 0xffff764000007944 */ /* 0x022fea0003c3ffff */
[----:B------:R1:W5:Y:S04]  /*15020*/  LDL R5, [R1+0x760] ;  /* 0x0007600001057983 */ /* 0x0003680000100800 */
[----:B------:R1:W5:Y:S01]  /*15030*/  LDL.64 R2, [R1+0x758] ;  /* 0x0007580001027983 */ /* 0x0003620000100a00 */
[----:B------:R-:W-:-:S03]  /*15040*/  MOV R4, 0x15060 ;  /* 0x0001506000047802 */ /* 0x000fc60000000f00 */
[----:B-1---5:R-:W-:Y:S05]  /*15050*/  CALL.REL.NOINC `($_ZN7cutlass13device_kernelIN5flash19enable_sm80_to_sm89INS1_16FlashAttnBwdSm80INS1_25CollectiveMainloopBwdSm80ILi2ELi2EN4cute5tupleIJNS5_1CILi128EEES8_NS7_ILi64EEEEEENS_10bfloat16_tEfNS_4arch4Sm80ELb1ELb0ELb1ELb1ELb0ELb0ELb0ELb0ELi2ELi4ELi4ELi4ELb0EEENS1_21CollectiveEpilogueBwdISA_SB_SD_Li256ELb1ELb0ELi2EEENS1_25SingleTileBwdLPTSchedulerILb1ELi128ELb0EEEEEEEEEvNT_6ParamsE$_ZZN4cute7flattenINS_5tupleIJNS_1CILi1EEENS1_IJiiiEEENS2_ILi64EEENS1_IJNS2_ILi72EEENS2_ILi144EEENS2_ILi288EEEEEENS2_ILi512EEEEEEEEDaRKT_ENKUlRKT_E_clIS4_EEDaSH_) ;  /* 0xffffb95000007944 */ /* 0x022fea0003c3ffff */
[----:B------:R1:W-:Y:S01]  /*15060*/  STL.64 [R1+0x758], R2 ;  /* 0x0007580201007387 */ /* 0x0003e20000100a00 */
[----:B------:R-:W-:Y:S02]  /*15070*/  MOV R6, R23 ;  /* 0x0000001700067202 */ /* 0x000fe40000000f00 */
[----:B------:R-:W-:Y:S01]  /*15080*/  MOV R4, 0x150b0 ;  /* 0x000150b000047802 */ /* 0x000fe20000000f00 */
[----:B------:R1:W-:Y:S04]  /*15090*/  STL [R1+0x760], R5 ;  /* 0x0007600501007387 */ /* 0x0003e80000100800 */
[----:B-1----:R-:W-:Y:S05]  /*150a0*/  CALL.REL.NOINC `($_ZN7cutlass13device_kernelIN5flash19enable_sm80_to_sm89INS1_16FlashAttnBwdSm80INS1_25CollectiveMainloopBwdSm80ILi2ELi2EN4cute5tupleIJNS5_1CILi128EEES8_NS7_ILi64EEEEEENS_10bfloat16_tEfNS_4arch4Sm80ELb1ELb0ELb1ELb1ELb0ELb0ELb0ELb0ELi2ELi4ELi4ELi4ELb0EEENS1_21CollectiveEpilogueBwdISA_SB_SD_Li256ELb1ELb0ELi2EEENS1_25SingleTileBwdLPTSchedulerILb1ELi128ELb0EEEEEEEEEvNT_6ParamsE$_ZZN4cute12filter_tupleINS_5tupleIJNS_1CILi1EEENS1_IJiiiEEENS2_ILi64EEENS1_IJNS2_ILi72EEENS2_ILi144EEENS2_ILi288EEEEEENS2_ILi512EEEEEEZNS_7flattenISB_EEDaRKT_EUlRKT_E_EEDaSF_OT0_ENKUlDpSI_E_clIJNS1_IJS3_EEES4_NS1_IJS5_EEES9_NS1_IJSA_EEEEEEDaSM_) ;  /* 0xffff827000007944 */ /* 0x002fea0003c3ffff */
[----:B------:R-:W-:Y:S02]  /*150b0*/  MOV R4, R23 ;  /* 0x0000001700047202 */ /* 0x000fe40000000f00 */
[----:B------:R-:W-:-:S02]  /*150c0*/  MOV R6, 0x150e0 ;  /* 0x000150e000067802 */ /* 0x000fc40000000f00 */
[----:B--2--5:R-:W-:Y:S05]  /*150d0*/  CALL.REL.NOINC `($_ZN7cutlass13device_kernelIN5flash19enable_sm80_to_sm89INS1_16FlashAttnBwdSm80INS1_25CollectiveMainloopBwdSm80ILi2ELi2EN4cute5tupleIJNS5_1CILi128EEES8_NS7_ILi64EEEEEENS_10bfloat16_tEfNS_4arch4Sm80ELb1ELb0ELb1ELb1ELb0ELb0ELb0ELb0ELi2ELi4ELi4ELi4ELb0EEENS1_21CollectiveEpilogueBwdISA_SB_SD_Li256ELb1ELb0ELi2EEENS1_25SingleTileBwdLPTSchedulerILb1ELi128ELb0EEEEEEEEEvNT_6ParamsE$_ZN4cute3eso3ESOILb0ELb1EJiNS_1CILi72EEENS2_ILi512EEEEEC2ERKiRKS3_RKS4_) ;  /* 0xffff3c1000007944 */ /* 0x024fea0003c3ffff */
[----:B-1----:R-:W2:Y:S01]  /*150e0*/  LDL R4, [R1+0x758] ;  /* 0x0007580001047983 */ /* 0x002ea20000100800 */
[----:B------:R-:W-:Y:S01]  /*150f0*/  IMAD.MOV.U32 R5, RZ, RZ, R3 ;  /* 0x000000ffff057224 */ /* 0x000fe200078e0003 */
[----:B------:R-:W-:Y:S01]  /*15100*/  MOV R3, R23 ;  /* 0x0000001700037202 */ /* 0x000fe20000000f00 */
[----:B------:R-:W-:Y:S01]  /*15110*/  IMAD.MOV.U32 R8, RZ, RZ, R51 ;  /* 0x000000ffff087224 */ /* 0x000fe200078e0033 */
[----:B------:R-:W-:Y:S01]  /*15120*/  MOV R6, 0x15150 ;  /* 0x0001515000067802 */ /* 0x000fe20000000f00 */
[----:B--2---:R1:W-:Y:S04]  /*15130*/  STL [R1+0x790], R4 ;  /* 0x0007900401007387 */ /* 0x0043e80000100800 */
[----:B-1----:R-:W-:Y:S05]  /*15140*/  CALL.REL.NOINC `($_ZN7cutlass13device_kernelIN5flash19enable_sm80_to_sm89INS1_16FlashAttnBwdSm80INS1_25CollectiveMainloopBwdSm80ILi2ELi2EN4cute5tupleIJNS5_1CILi128EEES8_NS7_ILi64EEEEEENS_10bfloat16_tEfNS_4arch4Sm80ELb1ELb0ELb1ELb1ELb0ELb0ELb0ELb0ELi2ELi4ELi4ELi4ELb0EEENS1_21CollectiveEpilogueBwdISA_SB_SD_Li256ELb1ELb0ELi2EEENS1_25SingleTileBwdLPTSchedulerILb1ELi128ELb0EEEEEEEEEvNT_6ParamsE$_ZN4cute3eso3ESOILb0ELb0EJiiNS_1CILi72EEENS2_ILi512EEEEEC2ERKiS7_RKS3_RKS4_) ;  /* 0xffff342000007944 */ /* 0x002fea0003c3ffff */
        /* <DEDUP_REMOVED lines=8> */
[----:B-1----:R-:W-:Y:S05]  /*151d0*/  CALL.REL.NOINC `($_ZN7cutlass13device_kernelIN5flash19enable_sm80_to_sm89INS1_16FlashAttnBwdSm80INS1_25CollectiveMainloopBwdSm80ILi2ELi2EN4cute5tupleIJNS5_1CILi128EEES8_NS7_ILi64EEEEEENS_10bfloat16_tEfNS_4arch4Sm80ELb1ELb0ELb1ELb1ELb0ELb0ELb0ELb0ELi2ELi4ELi4ELi4ELb0EEENS1_21CollectiveEpilogueBwdISA_SB_SD_Li256ELb1ELb0ELi2EEENS1_25SingleTileBwdLPTSchedulerILb1ELi128ELb0EEEEEEEEEvNT_6ParamsE$_ZN4cute3eso3ESOILb0ELb0EJiiiNS_1CILi72EEENS2_ILi512EEEEEC2ERKiS7_S7_RKS3_RKS4_) ;  /* 0xffff368000007944 */ /* 0x002fea0003c3ffff */
        /* <DEDUP_REMOVED lines=10> */
[----:B-1----:R-:W-:Y:S05]  /*15280*/  CALL.REL.NOINC `($_ZN7cutlass13device_kernelIN5flash19enable_sm80_to_sm89INS1_16FlashAttnBwdSm80INS1_25CollectiveMainloopBwdSm80ILi2ELi2EN4cute5tupleIJNS5_1CILi128EEES8_NS7_ILi64EEEEEENS_10bfloat16_tEfNS_4arch4Sm80ELb1ELb0ELb1ELb1ELb0ELb0ELb0ELb0ELi2ELi4ELi4ELi4ELb0EEENS1_21CollectiveEpilogueBwdISA_SB_SD_Li256ELb1ELb0ELi2EEENS1_25SingleTileBwdLPTSchedulerILb1ELi128ELb0EEEEEEEEEvNT_6ParamsE$_ZN4cute3eso3ESOILb1ELb0EJNS_1CILi1EEEiiiNS2_ILi72EEENS2_ILi512EEEEEC2ERKS3_RKiSA_SA_RKS4_RKS5_) ;  /* 0xffff44c000007944 */ /* 0x002fea0003c3ffff */
[----:B-1----:R1:W5:Y:S04]  /*15290*/  LDL R5, [R1+0x778] ;  /* 0x0007780001057983 */ /* 0x0023680000100800 */
[----:B------:R1:W5:Y:S01]  /*152a0*/  LDL.64 R2, [R1+0x770] ;  /* 0x0007700001027983 */ /* 0x0003620000100a00 */
[----:B------:R-:W-:-:S02]  /*152b0*/  MOV R4, R22 ;  /* 0x0000001600047202 */ /* 0x000fc40000000f00 */
[----:B------:R-:W-:Y:S02]  /*152c0*/  MOV R6, 0x152e0 ;  /* 0x000152e000067802 */ /* 0x000fe40000000f00 */
[----:B-1---5:R-:W-:Y:S05]  /*152d0*/  CALL.REL.NOINC `($_ZN7cutlass13device_kernelIN5flash19enable_sm80_to_sm89INS1_16FlashAttnBwdSm80INS1_25CollectiveMainloopBwdSm80ILi2ELi2EN4cute5tupleIJNS5_1CILi128EEES8_NS7_ILi64EEEEEENS_10bfloat16_tEfNS_4arch4Sm80ELb1ELb0ELb1ELb1ELb0ELb0ELb0ELb0ELi2ELi4ELi4ELi4ELb0EEENS1_21CollectiveEpilogueBwdISA_SB_SD_Li256ELb1ELb0ELi2EEENS1_25SingleTileBwdLPTSchedulerILb1ELi128ELb0EEEEEEEEEvNT_6ParamsE$_ZN4cute5tupleIJNS0_IJNS_1CILi8EEENS1_ILi2EEES3_S3_S2_S3_EEENS0_IJNS1_ILi1EEEiiiNS1_ILi72EEENS1_ILi512EEEEEEEEC2ERKS4_RKS8_) ;  /* 0xffff73d000007944 */ /* 0x022fea0003c3ffff */
        /* <DEDUP_REMOVED lines=11> */
[----:B-1----:R-:W-:Y:S05]  /*15390*/  CALL.REL.NOINC `($_ZN7cutlass13device_kernelIN5flash19enable_sm80_to_sm89INS1_16FlashAttnBwdSm80INS1_25CollectiveMainloopBwdSm80ILi2ELi2EN4cute5tupleIJNS5_1CILi128EEES8_NS7_ILi64EEEEEENS_10bfloat16_tEfNS_4arch4Sm80ELb1ELb0ELb1ELb1ELb0ELb0ELb0ELb0ELi2ELi4ELi4ELi4ELb0EEENS1_21CollectiveEpilogueBwdISA_SB_SD_Li256ELb1ELb0ELi2EEENS1_25SingleTileBwdLPTSchedulerILb1ELi128ELb0EEEEEEEEEvNT_6ParamsE$_ZZN4cute6detail16composition_implINS_5tupleIJNS_1CILi8EEENS3_ILi2EEES5_S5_S4_S5_EEENS2_IJNS3_ILi1EEEiiiNS3_ILi72EEENS3_ILi512EEEEEENS2_IJNS2_IJS5_S5_S5_EEES5_NS3_ILi4EEEEEENS2_IJNS2_IJS7_S9_S4_EEENS3_ILi4096EEENS3_ILi16EEEEEEEEDaRKT_RKT0_RKT1_RKT2_ENKUlRKT_RKT0_E_clISB_SE_EEDaSW_SZ_) ;  /* 0xffff9fe000007944 */ /* 0x002fea0003c3ffff */
[----:B------:R-:W-:Y:S01]  /*153a0*/  IMAD.MOV.U32 R4, RZ, RZ, R45 ;  /* 0x000000ffff047224 */ /* 0x000fe200078e002d */
[----:B------:R-:W-:Y:S01]  /*153b0*/  MOV R58, R12 ;  /* 0x0000000c003a7202 */ /* 0x000fe20000000f00 */
[----:B------:R-:W-:Y:S01]  /*153c0*/  IMAD.MOV.U32 R5, RZ, RZ, R44 ;  /* 0x000000ffff057224 */ /* 0x000fe200078e002c */
[----:B------:R-:W-:Y:S02]  /*153d0*/  MOV R3, R7 ;  /* 0x0000000700037202 */ /* 0x000fe40000000f00 */
[----:B------:R-:W-:Y:S02]  /*153e0*/  MOV R62, 0x15400 ;  /* 0x00015400003e7802 */ /* 0x000fe40000000f00 */
[----:B-1---5:R-:W-:Y:S05]  /*153f0*/  CALL.REL.NOINC `($_ZN7cutlass13device_kernelIN5flash19enable_sm80_to_sm89INS1_16FlashAttnBwdSm80INS1_25CollectiveMainloopBwdSm80ILi2ELi2EN4cute5tupleIJNS5_1CILi128EEES8_NS7_ILi64EEEEEENS_10bfloat16_tEfNS_4arch4Sm80ELb1ELb0ELb1ELb1ELb0ELb0ELb0ELb0ELi2ELi4ELi4ELi4ELb0EEENS1_21CollectiveEpilogueBwdISA_SB_SD_Li256ELb1ELb0ELi2EEENS1_25SingleTileBwdLPTSchedulerILb1ELi128ELb0EEEEEEEEEvNT_6ParamsE$_ZZN4cute6detail16composition_implINS_5tupleIJNS_1CILi8EEENS3_ILi2EEES5_S5_S4_S5_EEENS2_IJNS3_ILi1EEEiiiNS3_ILi72EEENS3_ILi512EEEEEENS2_IJNS2_IJS5_S5_S5_EEES5_NS3_ILi4EEEEEENS2_IJNS2_IJS7_S9_S4_EEENS3_ILi4096EEENS3_ILi16EEEEEEEEDaRKT_RKT0_RKT1_RKT2_ENKUlRKT_RKT0_E_clISC_SG_EEDaSW_SZ_) ;  /* 0xffffa09000007944 */ /* 0x022fea0003c3ffff */
[----:B-----5:R2:W-:Y:S01]  /*15400*/  STL.64 [R1+0x770], R2 ;  /* 0x0007700201007387 */ /* 0x0205e20000100a00 */
[----:B------:R-:W-:-:S03]  /*15410*/  MOV R4, 0x15430 ;  /* 0x0001543000047802 */ /* 0x000fc60000000f00 */
[----:B-12---:R-:W-:Y:S05]  /*15420*/  CALL.REL.NOINC `($_ZN7cutlass13device_kernelIN5flash19enable_sm80_to_sm89INS1_16FlashAttnBwdSm80INS1_25CollectiveMainloopBwdSm80ILi2ELi2EN4cute5tupleIJNS5_1CILi128EEES8_NS7_ILi64EEEEEENS_10bfloat16_tEfNS_4arch4Sm80ELb1ELb0ELb1ELb1ELb0ELb0ELb0ELb0ELi2ELi4ELi4ELi4ELb0EEENS1_21CollectiveEpilogueBwdISA_SB_SD_Li256ELb1ELb0ELi2EEENS1_25SingleTileBwdLPTSchedulerILb1ELi128ELb0EEEEEEEEEvNT_6ParamsE$_ZN4cute3eso3ESOILb0ELb0EJNS_5tupleIJNS_1CILi1EEENS3_ILi512EEEiEEENS3_ILi4096EEENS2_IJiiEEEEEC2ERKS6_RKS7_RKS8_) ;  /* 0xffff225000007944 */ /* 0x006fea0003c3ffff */
[----:B------:R2:W5:Y:S04]  /*15430*/  LDL R5, [R1+0x760] ;  /* 0x0007600001057983 */ /* 0x0005680000100800 */
[----:B-1----:R2:W5:Y:S01]  /*15440*/  LDL.64 R2, [R1+0x758] ;  /* 0x0007580001027983 */ /* 0x0025620000100a00 */
[----:B------:R-:W-:-:S03]  /*15450*/  MOV R6, 0x15470 ;  /* 0x0001547000067802 */ /* 0x000fc60000000f00 */
[----:B--2--5:R-:W-:Y:S05]  /*15460*/  CALL.REL.NOINC `($_ZN7cutlass13device_kernelIN5flash19enable_sm80_to_sm89INS1_16FlashAttnBwdSm80INS1_25CollectiveMainloopBwdSm80ILi2ELi2EN4cute5tupleIJNS5_1CILi128EEES8_NS7_ILi64EEEEEENS_10bfloat16_tEfNS_4arch4Sm80ELb1ELb0ELb1ELb1ELb0ELb0ELb0ELb0ELi2ELi4ELi4ELi4ELb0EEENS1_21CollectiveEpilogueBwdISA_SB_SD_Li256ELb1ELb0ELi2EEENS1_25SingleTileBwdLPTSchedulerILb1ELi128ELb0EEEEEEEEEvNT_6ParamsE$_ZN4cute5tupleIJNS0_IJNS0_IJNS_1CILi2EEES2_S2_EEES2_NS0_IJS2_S2_EEEEEENS0_IJNS0_IJNS1_ILi1EEENS1_ILi512EEEiEEENS1_ILi4096EEENS0_IJiiEEEEEEEEC2ERKS5_RKSB_) ;  /* 0xffff6d0000007944 */ /* 0x024fea0003c3ffff */
[----:B------:R1:W5:Y:S04]  /*15470*/  LDL R4, [R1+0x760] ;  /* 0x0007600001047983 */ /* 0x0003680000100800 */
[----:B------:R1:W5:Y:S01]  /*15480*/  LDL.64 R2, [R1+0x758] ;  /* 0x0007580001027983 */ /* 0x0003620000100a00 */
[----:B------:R-:W-:-:S05]  /*15490*/  LEA.HI R6, R13, R13, RZ, 0x1d ;  /* 0x0000000d0d067211 */ /* 0x000fca00078fe8ff */
[----:B------:R-:W-:Y:S01]  /*154a0*/  IMAD.U32 R8, R11, 0x2, R6 ;  /* 0x000000020b087824 */ /* 0x000fe200078e0006 */
[----:B------:R-:W-:-:S04]  /*154b0*/  MOV R6, 0x154e0 ;  /* 0x000154e000067802 */ /* 0x000fc80000000f00 */
[----:B------:R1:W-:Y:S03]  /*154c0*/  STL [R1+0x11e4], R8 ;  /* 0x0011e40801007387 */ /* 0x0003e60000100800 */
[----:B-1---5:R-:W-:Y:S05]  /*154d0*/  CALL.REL.NOINC `($_ZN7cutlass13device_kernelIN5flash19enable_sm80_to_sm89INS1_16FlashAttnBwdSm80INS1_25CollectiveMainloopBwdSm80ILi2ELi2EN4cute5tupleIJNS5_1CILi128EEES8_NS7_ILi64EEEEEENS_10bfloat16_tEfNS_4arch4Sm80ELb1ELb0ELb1ELb1ELb0ELb0ELb0ELb0ELi2ELi4ELi4ELi4ELb0EEENS1_21CollectiveEpilogueBwdISA_SB_SD_Li256ELb1ELb0ELi2EEENS1_25SingleTileBwdLPTSchedulerILb1ELi128ELb0EEEEEEEEEvNT_6ParamsE$_ZN4cute3eso3ESOILb0ELb0EJNS_6LayoutINS_5tupleIJNS3_IJNS_1CILi2EEES5_S5_EEES5_NS3_IJS5_S5_EEEEEENS3_IJNS3_IJNS4_ILi1EEENS4_ILi512EEEiEEENS4_ILi4096EEENS3_IJiiEEEEEEEEjEEC2ERKSF_RKj) ;  /* 0xffff28d000007944 */ /* 0x022fea0003c3ffff */
[----:B------:R-:W2:Y:S04]  /*154e0*/  LDL.64 R58, [R1+0x760] ;  /* 0x00076000013a7983 */ /* 0x000ea80000100a00 */
[----:B-1----:R1:W5:Y:S01]  /*154f0*/  LDL.64 R4, [R1+0x758] ;  /* 0x0007580001047983 */ /* 0x0023620000100a00 */
[----:B------:R-:W-:Y:S02]  /*15500*/  MOV R9, R23 ;  /* 0x0000001700097202 */ /* 0x000fe40000000f00 */
[----:B------:R-:W-:Y:S01]  /*15510*/  MOV R8, 0x15540 ;  /* 0x0001554000087802 */ /* 0x000fe20000000f00 */
[----:B--2---:R-:W-:-:S04]  /*15520*/  IMAD.WIDE.U32 R2, R59, 0x2, R56 ;  /* 0x000000023b027825 */ /* 0x004fc800078e0038 */
[----:B-1---5:R-:W-:Y:S05]  /*15530*/  CALL.REL.NOINC `($_ZN7cutlass13device_kernelIN5flash19enable_sm80_to_sm89INS1_16FlashAttnBwdSm80INS1_25CollectiveMainloopBwdSm80ILi2ELi2EN4cute5tupleIJNS5_1CILi128EEES8_NS7_ILi64EEEEEENS_10bfloat16_tEfNS_4arch4Sm80ELb1ELb0ELb1ELb1ELb0ELb0ELb0ELb0ELi2ELi4ELi4ELi4ELb0EEENS1_21CollectiveEpilogueBwdISA_SB_SD_Li256ELb1ELb0ELi2EEENS1_25SingleTileBwdLPTSchedulerILb1ELi128ELb0EEEEEEEEEvNT_6ParamsE$_ZN4cute8smem_ptrIPN7cutlass10bfloat16_tEECI1NS_12iter_adaptorIS3_S4_EEES3_) ;  /* 0xffff749000007944 */ /* 0x022fea0003c3ffff */
[----:B------:R-:W2:Y:S01]  /*15540*/  LDL.64 R10, [R1+0x758] ;  /* 0x00075800010a7983 */ /* 0x000ea20000100a00 */
[----:B-1----:R-:W-:Y:S01]  /*15550*/  IMAD.MOV.U32 R6, RZ, RZ, R58 ;  /* 0x000000ffff067224 */ /* 0x002fe200078e003a */
[----:B------:R-:W-:Y:S01]  /*15560*/  MOV R2, R4 ;  /* 0x0000000400027202 */ /* 0x000fe20000000f00 */
[----:B------:R-:W-:Y:S01]  /*15570*/  IMAD.MOV.U32 R3, RZ, RZ, R5 ;  /* 0x000000ffff037224 */ /* 0x000fe200078e0005 */
[----:B------:R-:W-:Y:S01]  /*15580*/  MOV R8, 0x155b0 ;  /* 0x000155b000087802 */ /* 0x000fe20000000f00 */
[----:B--2---:R1:W-:Y:S04]  /*15590*/  STL.64 [R1+0x770], R10 ;  /* 0x0007700a01007387 */ /* 0x0043e80000100a00 */
[----:B-1----:R-:W-:Y:S05]  /*155a0*/  CALL.REL.NOINC `($_ZN7cutlass13device_kernelIN5flash19enable_sm80_to_sm89INS1_16FlashAttnBwdSm80INS1_25CollectiveMainloopBwdSm80ILi2ELi2EN4cute5tupleIJNS5_1CILi128EEES8_NS7_ILi64EEEEEENS_10bfloat16_tEfNS_4arch4Sm80ELb1ELb0ELb1ELb1ELb0ELb0ELb0ELb0ELi2ELi4ELi4ELi4ELb0EEENS1_21CollectiveEpilogueBwdISA_SB_SD_Li256ELb1ELb0ELi2EEENS1_25SingleTileBwdLPTSchedulerILb1ELi128ELb0EEEEEEEEEvNT_6ParamsE$_ZN4cute3eso3ESOILb0ELb0EJNS_6LayoutINS_5tupleIJNS3_IJNS_1CILi2EEES5_S5_EEES5_NS3_IJS5_S5_EEEEEENS3_IJNS3_IJNS4_ILi1EEENS4_ILi512EEEiEEENS4_ILi4096EEENS3_IJiiEEEEEEEENS_10ViewEngineINS_8smem_ptrIPN7cutlass10bfloat16_tEEEEEEEC2ERKSF_RKSM_) ;  /* 0xffff278000007944 */ /* 0x002fea0003c3ffff */
[----:B-1----:R1:W5:Y:S04]  /*155b0*/  LDL R5, [R1+0x75c] ;  /* 0x00075c0001057983 */ /* 0x0023680000100800 */
[----:B------:R1:W5:Y:S01]  /*155c0*/  LDL R3, [R1+0x760] ;  /* 0x0007600001037983 */ /* 0x0003620000100800 */
[----:B------:R-:W-:-:S03]  /*155d0*/  MOV R4, 0x155f0 ;  /* 0x000155f000047802 */ /* 0x000fc60000000f00 */
[----:B-1---5:R-:W-:Y:S05]  /*155e0*/  CALL.REL.NOINC `($_ZN7cutlass13device_kernelIN5flash19enable_sm80_to_sm89INS1_16FlashAttnBwdSm80INS1_25CollectiveMainloopBwdSm80ILi2ELi2EN4cute5tupleIJNS5_1CILi128EEES8_NS7_ILi64EEEEEENS_10bfloat16_tEfNS_4arch4Sm80ELb1ELb0ELb1ELb1ELb0ELb0ELb0ELb0ELi2ELi4ELi4ELi4ELb0EEENS1_21CollectiveEpilogueBwdISA_SB_SD_Li256ELb1ELb0ELi2EEENS1_25SingleTileBwdLPTSchedulerILb1ELi128ELb0EEEEEEEEEvNT_6ParamsE$_ZZN4cute4takeILi1ELi3ENS_5tupleIJNS1_IJNS_1CILi1EEENS2_ILi512EEEiEEENS2_ILi4096EEENS1_IJiiEEEEEEEEDaRKT1_ENKUlDpRKT_E_clIJS6_S7_EEEDaSF_) ;  /* 0xffff8a9000007944 */ /* 0x022fea0003c3ffff */
[----:B------:R-:W-:Y:S02]  /*155f0*/  MOV R4, 0x15610 ;  /* 0x0001561000047802 */ /* 0x000fe40000000f00 */
[----:B-1---5:R-:W-:Y:S05]  /*15600*/  CALL.REL.NOINC `($_ZN7cutlass13device_kernelIN5flash19enable_sm80_to_sm89INS1_16FlashAttnBwdSm80INS1_25CollectiveMainloopBwdSm80ILi2ELi2EN4cute5tupleIJNS5_1CILi128EEES8_NS7_ILi64EEEEEENS_10bfloat16_tEfNS_4arch4Sm80ELb1ELb0ELb1ELb1ELb0ELb0ELb0ELb0ELi2ELi4ELi4ELi4ELb0EEENS1_21CollectiveEpilogueBwdISA_SB_SD_Li256ELb1ELb0ELi2EEENS1_25SingleTileBwdLPTSchedulerILb1ELi128ELb0EEEEEEEEEvNT_6ParamsE$_ZZN4cute16flatten_to_tupleINS_5tupleIJNS_1CILi4096EEENS1_IJiiEEEEEEEEDaRKT_ENKUlRKT_E_clIS4_EEDaSB_) ;  /* 0xffff87c000007944 */ /* 0x022fea0003c3ffff */
[----:B------:R1:W-:Y:S01]  /*15610*/  STL.64 [R1+0x758], R2 ;  /* 0x0007580201007387 */ /* 0x0003e20000100a00 */
[----:B------:R-:W-:-:S02]  /*15620*/  MOV R58, R23 ;  /* 0x00000017003a7202 */ /* 0x000fc40000000f00 */
[----:B------:R-:W-:Y:S02]  /*15630*/  MOV R4, 0x15650 ;  /* 0x0001565000047802 */ /* 0x000fe40000000f00 */
[----:B-1----:R-:W-:Y:S05]  /*15640*/  CALL.REL.NOINC `($_ZN7cutlass13device_kernelIN5flash19enable_sm80_to_sm89INS1_16FlashAttnBwdSm80INS1_25CollectiveMainloopBwdSm80ILi2ELi2EN4cute5tupleIJNS5_1CILi128EEES8_NS7_ILi64EEEEEENS_10bfloat16_tEfNS_4arch4Sm80ELb1ELb0ELb1ELb1ELb0ELb0ELb0ELb0ELi2ELi4ELi4ELi4ELb0EEENS1_21CollectiveEpilogueBwdISA_SB_SD_Li256ELb1ELb0ELi2EEENS1_25SingleTileBwdLPTSchedulerILb1ELi128ELb0EEEEEEEEEvNT_6ParamsE$_ZZN4cute12filter_tupleINS_5tupleIJNS_1CILi4096EEENS1_IJiiEEEEEEZNS_16flatten_to_tupleIS5_EEDaRKT_EUlRKT_E_EEDaS9_OT0_ENKUlDpSC_E_clIJNS1_IJS3_EEES4_EEEDaSG_) ;  /* 0xffff7e3000007944 */ /* 0x002fea0003c3ffff */
        /* <DEDUP_REMOVED lines=14> */
[----:B--2--5:R-:W-:Y:S05]  /*15730*/  CALL.REL.NOINC `($_ZN7cutlass13device_kernelIN5flash19enable_sm80_to_sm89INS1_16FlashAttnBwdSm80INS1_25CollectiveMainloopBwdSm80ILi2ELi2EN4cute5tupleIJNS5_1CILi128EEES8_NS7_ILi64EEEEEENS_10bfloat16_tEfNS_4arch4Sm80ELb1ELb0ELb1ELb1ELb0ELb0ELb0ELb0ELi2ELi4ELi4ELi4ELb0EEENS1_21CollectiveEpilogueBwdISA_SB_SD_Li256ELb1ELb0ELi2EEENS1_25SingleTileBwdLPTSchedulerILb1ELi128ELb0EEEEEEEEEvNT_6ParamsE$_ZN4cute3eso3ESOILb1ELb0EJNS_14ComposedLayoutINS_7SwizzleILi3ELi3ELi3EEENS_1CILi0EEENS_6LayoutINS_5tupleIJNS8_IJNS8_IJNS5_ILi4EEENS5_ILi8EEEEEENS8_IJNS5_ILi2EEENS5_ILi1EEEEEEEEENS8_IJNS8_IJSC_SC_EEENS8_IJSA_S9_EEEEEEEEENS8_IJNS8_IJNS8_IJSC_NS5_ILi64EEEEEENS8_IJNS5_ILi512EEES6_EEEEEENS8_IJNS8_IJSD_SA_EEENS8_IJNS5_ILi1024EEENS5_ILi16EEEEEEEEEEEEEEEENS_10ViewEngineINS_8smem_ptrIPN7cutlass10bfloat16_tEEEEEEEC2ERKSW_RKS13_) ;  /* 0xffff378000007944 */ /* 0x024fea0003c3ffff */
        /* <DEDUP_REMOVED lines=29> */
[----:B-12--5:R-:W-:Y:S05]  /*15910*/  CALL.REL.NOINC `($_ZN7cutlass13device_kernelIN5flash19enable_sm80_to_sm89INS1_16FlashAttnBwdSm80INS1_25CollectiveMainloopBwdSm80ILi2ELi2EN4cute5tupleIJNS5_1CILi128EEES8_NS7_ILi64EEEEEENS_10bfloat16_tEfNS_4arch4Sm80ELb1ELb0ELb1ELb1ELb0ELb0ELb0ELb0ELi2ELi4ELi4ELi4ELb0EEENS1_21CollectiveEpilogueBwdISA_SB_SD_Li256ELb1ELb0ELi2EEENS1_25SingleTileBwdLPTSchedulerILb1ELi128ELb0EEEEEEEEEvNT_6ParamsE$_ZZN4cute7idx2crdINS_5tupleIJiiNS_1CILi0EEEEEENS1_IJNS1_IJNS2_ILi4EEENS2_ILi8EEEEEENS2_ILi2EEENS2_ILi1EEEEEEEEDaRKT_RKT0_ENKUlRKT_RKT0_E_clIiS7_EEDaSJ_SM_) ;  /* 0xffffb0c000007944 */ /* 0x026fea0003c3ffff */
[----:B------:R-:W-:Y:S02]  /*15920*/  MOV R2, 0x15940 ;  /* 0x0001594000027802 */ /* 0x000fe40000000f00 */
[----:B-1----:R-:W-:Y:S05]  /*15930*/  CALL.REL.NOINC `($_ZN7cutlass13device_kernelIN5flash19enable_sm80_to_sm89INS1_16FlashAttnBwdSm80INS1_25CollectiveMainloopBwdSm80ILi2ELi2EN4cute5tupleIJNS5_1CILi128EEES8_NS7_ILi64EEEEEENS_10bfloat16_tEfNS_4arch4Sm80ELb1ELb0ELb1ELb1ELb0ELb0ELb0ELb0ELi2ELi4ELi4ELi4ELb0EEENS1_21CollectiveEpilogueBwdISA_SB_SD_Li256ELb1ELb0ELi2EEENS1_25SingleTileBwdLPTSchedulerILb1ELi128ELb0EEEEEEEEEvNT_6ParamsE$_ZZN4cute7idx2crdINS_5tupleIJiiNS_1CILi0EEEEEENS1_IJNS1_IJNS2_ILi4EEENS2_ILi8EEEEEENS2_ILi2EEENS2_ILi1EEEEEEEEDaRKT_RKT0_ENKUlRKT_RKT0_E_clIiS8_EEDaSJ_SM_) ;  /* 0xffffb4c000007944 */ /* 0x002fea0003c3ffff */
[----:B------:R1:W-:Y:S01]  /*15940*/  STL [R1+0x758], R6 ;  /* 0x0007580601007387 */ /* 0x0003e20000100800 */
[----:B------:R-:W-:-:S02]  /*15950*/  MOV R2, R23 ;  /* 0x0000001700027202 */ /* 0x000fc40000000f00 */
[----:B------:R-:W-:Y:S02]  /*15960*/  MOV R72, 0x15980 ;  /* 0x0001598000487802 */ /* 0x000fe40000000f00 */
[----:B-1----:R-:W-:Y:S05]  /*15970*/  CALL.REL.NOINC `($_ZN7cutlass13device_kernelIN5flash19enable_sm80_to_sm89INS1_16FlashAttnBwdSm80INS1_25CollectiveMainloopBwdSm80ILi2ELi2EN4cute5tupleIJNS5_1CILi128EEES8_NS7_ILi64EEEEEENS_10bfloat16_tEfNS_4arch4Sm80ELb1ELb0ELb1ELb1ELb0ELb0ELb0ELb0ELi2ELi4ELi4ELi4ELb0EEENS1_21CollectiveEpilogueBwdISA_SB_SD_Li256ELb1ELb0ELi2EEENS1_25SingleTileBwdLPTSchedulerILb1ELi128ELb0EEEEEEEEEvNT_6ParamsE$_ZZN4cute9transformINS_5tupleIJiiNS_1CILi0EEEEEENS1_IJNS1_IJNS2_ILi4EEENS2_ILi8EEEEEENS2_ILi2EEENS2_ILi1EEEEEEZNS_7idx2crdIS4_SA_EEDaRKT_RKT0_EUlRKT_RKT0_E_EEDaSE_SH_OT1_ENKUlDpSK_E_clIJNS1_IJiiEEEiS3_EEEDaSR_) ;  /* 0xffffbba000007944 */ /* 0x002fea0003c3ffff */
[----:B------:R-:W-:Y:S02]  /*15980*/  MOV R6, 0x159a0 ;  /* 0x000159a000067802 */ /* 0x000fe40000000f00 */
[----:B--2--5:R-:W-:Y:S05]  /*15990*/  CALL.REL.NOINC `($_ZN7cutlass13device_kernelIN5flash19enable_sm80_to_sm89INS1_16FlashAttnBwdSm80INS1_25CollectiveMainloopBwdSm80ILi2ELi2EN4cute5tupleIJNS5_1CILi128EEES8_NS7_ILi64EEEEEENS_10bfloat16_tEfNS_4arch4Sm80ELb1ELb0ELb1ELb1ELb0ELb0ELb0ELb0ELi2ELi4ELi4ELi4ELb0EEENS1_21CollectiveEpilogueBwdISA_SB_SD_Li256ELb1ELb0ELi2EEENS1_25SingleTileBwdLPTSchedulerILb1ELi128ELb0EEEEEEEEEvNT_6ParamsE$_ZZN4cute13to_mixed_bitsINS_5tupleIJNS1_IJNS_1CILi4EEENS2_ILi8EEEEEENS2_ILi2EEENS2_ILi1EEEEEENS1_IJNS1_IJNS2_ILi0EEENS2_ILi64EEEEEES9_S9_EEENS1_IJNS1_IJiiEEEiS9_EEEEEDaRKT_RKT0_RKT1_ENKUlRKT_RKT0_RKT1_E_clIS5_SB_SD_EEDaSQ_ST_SW_) ;  /* 0xffff7cb000007944 */ /* 0x024fea0003c3ffff */
[----:B------:R-:W-:Y:S02]  /*159a0*/  MOV R2, 0x159c0 ;  /* 0x000159c000027802 */ /* 0x000fe40000000f00 */
[----:B------:R-:W-:Y:S05]  /*159b0*/  CALL.REL.NOINC `($_ZN7cutlass13device_kernelIN5flash19enable_sm80_to_sm89INS1_16FlashAttnBwdSm80INS1_25CollectiveMainloopBwdSm80ILi2ELi2EN4cute5tupleIJNS5_1CILi128EEES8_NS7_ILi64EEEEEENS_10bfloat16_tEfNS_4arch4Sm80ELb1ELb0ELb1ELb1ELb0ELb0ELb0ELb0ELi2ELi4ELi4ELi4ELb0EEENS1_21CollectiveEpilogueBwdISA_SB_SD_Li256ELb1ELb0ELi2EEENS1_25SingleTileBwdLPTSchedulerILb1ELi128ELb0EEEEEEEEEvNT_6ParamsE$_ZZN4cute13to_mixed_bitsINS_5tupleIJNS1_IJNS_1CILi4EEENS2_ILi8EEEEEENS2_ILi2EEENS2_ILi1EEEEEENS1_IJNS1_IJNS2_ILi0EEENS2_ILi64EEEEEES9_S9_EEENS1_IJNS1_IJiiEEEiS9_EEEEEDaRKT_RKT0_RKT1_ENKUlDpRKT_E_clIJNS_9MixedBitsILj0ELj448EEENS2_ILj0EEESW_EEEDaSR_) ;  /* 0xffff7c6000007944 */ /* 0x000fea0003c3ffff */
        /* <DEDUP_REMOVED lines=52> */
[----:B------:R-:W-:Y:S01]  /*15d00*/  IMAD.MOV.U32 R8, RZ, RZ, R2 ;  /* 0x000000ffff087224 */ /* 0x000fe200078e0002 */
[----:B------:R-:W-:Y:S01]  /*15d10*/  MOV R2, R22 ;  /* 0x0000001600027202 */ /* 0x000fe20000000f00 */
[----:B------:R-:W-:Y:S01]  /*15d20*/  IMAD.MOV.U32 R10, RZ, RZ, R50 ;  /* 0x000000ffff0a7224 */ /* 0x000fe200078e0032 */
[----:B------:R-:W-:-:S02]  /*15d30*/  MOV R9, R43 ;  /* 0x0000002b00097202 */ /* 0x000fc40000000f00 */
[----:B------:R-:W-:Y:S01]  /*15d40*/  MOV R6, 0x15d70 ;  /* 0x00015d7000067802 */ /* 0x000fe20000000f00 */
[----:B--2---:R1:W-:Y:S04]  /*15d50*/  STL.64 [R1+0x788], R4 ;  /* 0x0007880401007387 */ /* 0x0043e80000100a00 */
[----:B-1----:R-:W-:Y:S05]  /*15d60*/  CALL.REL.NOINC `($_ZN7cutlass13device_kernelIN5flash19enable_sm80_to_sm89INS1_16FlashAttnBwdSm80INS1_25CollectiveMainloopBwdSm80ILi2ELi2EN4cute5tupleIJNS5_1CILi128EEES8_NS7_ILi64EEEEEENS_10bfloat16_tEfNS_4arch4Sm80ELb1ELb0ELb1ELb1ELb0ELb0ELb0ELb0ELi2ELi4ELi4ELi4ELb0EEENS1_21CollectiveEpilogueBwdISA_SB_SD_Li256ELb1ELb0ELi2EEENS1_25SingleTileBwdLPTSchedulerILb1ELi128ELb0EEEEEEEEEvNT_6ParamsE$_ZN4cute3eso3ESOILb0ELb0EJiiiNS_1CILi72EEENS2_ILi512EEEEEC2ERKiS7_S7_RKS3_RKS4_) ;  /* 0xffff2af000007944 */ /* 0x002fea0003c3ffff */
        /* <DEDUP_REMOVED lines=23> */
[----:B-1----:R-:W-:Y:S05]  /*15ee0*/  CALL.REL.NOINC `($_ZN7cutlass13device_kernelIN5flash19enable_sm80_to_sm89INS1_16FlashAttnBwdSm80INS1_25CollectiveMainloopBwdSm80ILi2ELi2EN4cute5tupleIJNS5_1CILi128EEES8_NS7_ILi64EEEEEENS_10bfloat16_tEfNS_4arch4Sm80ELb1ELb0ELb1ELb1ELb0ELb0ELb0ELb0ELi2ELi4ELi4ELi4ELb0EEENS1_21CollectiveEpilogueBwdISA_SB_SD_Li256ELb1ELb0ELi2EEENS1_25SingleTileBwdLPTSchedulerILb1ELi128ELb0EEEEEEEEEvNT_6ParamsE$_ZZN4cute6detail16composition_implINS_5tupleIJNS_1CILi8EEENS3_ILi2EEES5_S5_S4_S5_EEENS2_IJNS3_ILi1EEEiiiNS3_ILi72EEENS3_ILi512EEEEEENS2_IJNS2_IJS5_S5_EEES4_NS3_ILi4EEEEEENS2_IJNS2_IJS7_S4_EEENS3_ILi1024EEENS3_ILi16EEEEEEEEDaRKT_RKT0_RKT1_RKT2_ENKUlRKT_RKT0_E_clISB_SE_EEDaSW_SZ_) ;  /* 0xffff8fc000007944 */ /* 0x002fea0003c3ffff */
[----:B------:R-:W-:Y:S01]  /*15ef0*/  IMAD.MOV.U32 R2, RZ, RZ, R45 ;  /* 0x000000ffff027224 */ /* 0x000fe200078e002d */
[----:B------:R-:W-:Y:S01]  /*15f00*/  MOV R45, R44 ;  /* 0x0000002c002d7202 */ /* 0x000fe20000000f00 */
[----:B------:R-:W-:Y:S01]  /*15f10*/  IMAD.MOV.U32 R4, RZ, RZ, R12 ;  /* 0x000000ffff047224 */ /* 0x000fe200078e000c */
[----:B------:R-:W-:Y:S02]  /*15f20*/  MOV R44, 0x15f40 ;  /* 0x00015f40002c7802 */ /* 0x000fe40000000f00 */
[----:B-1---5:R-:W-:Y:S05]  /*15f30*/  CALL.REL.NOINC `($_ZN7cutlass13device_kernelIN5flash19enable_sm80_to_sm89INS1_16FlashAttnBwdSm80INS1_25CollectiveMainloopBwdSm80ILi2ELi2EN4cute5tupleIJNS5_1CILi128EEES8_NS7_ILi64EEEEEENS_10bfloat16_tEfNS_4arch4Sm80ELb1ELb0ELb1ELb1ELb0ELb0ELb0ELb0ELi2ELi4ELi4ELi4ELb0EEENS1_21CollectiveEpilogueBwdISA_SB_SD_Li256ELb1ELb0ELi2EEENS1_25SingleTileBwdLPTSchedulerILb1ELi128ELb0EEEEEEEEEvNT_6ParamsE$_ZZN4cute6detail16composition_implINS_5tupleIJNS_1CILi8EEENS3_ILi2EEES5_S5_S4_S5_EEENS2_IJNS3_ILi1EEEiiiNS3_ILi72EEENS3_ILi512EEEEEENS2_IJNS2_IJS5_S5_EEES4_NS3_ILi4EEEEEENS2_IJNS2_IJS7_S4_EEENS3_ILi1024EEENS3_ILi16EEEEEEEEDaRKT_RKT0_RKT1_RKT2_ENKUlRKT_RKT0_E_clISC_SG_EEDaSW_SZ_) ;  /* 0xffff905000007944 */ /* 0x022fea0003c3ffff */
[----:B-----5:R2:W-:Y:S01]  /*15f40*/  STL.64 [R1+0x770], R2 ;  /* 0x0007700201007387 */ /* 0x0205e20000100a00 */
[----:B------:R-:W-:-:S03]  /*15f50*/  MOV R4, 0x15f70 ;  /* 0x00015f7000047802 */ /* 0x000fc60000000f00 */
[----:B-12---:R-:W-:Y:S05]  /*15f60*/  CALL.REL.NOINC `($_ZN7cutlass13device_kernelIN5flash19enable_sm80_to_sm89INS1_16FlashAttnBwdSm80INS1_25CollectiveMainloopBwdSm80ILi2ELi2EN4cute5tupleIJNS5_1CILi128EEES8_NS7_ILi64EEEEEENS_10bfloat16_tEfNS_4arch4Sm80ELb1ELb0ELb1ELb1ELb0ELb0ELb0ELb0ELi2ELi4ELi4ELi4ELb0EEENS1_21CollectiveEpilogueBwdISA_SB_SD_Li256ELb1ELb0ELi2EEENS1_25SingleTileBwdLPTSchedulerILb1ELi128ELb0EEEEEEEEEvNT_6ParamsE$_ZN4cute3eso3ESOILb0ELb0EJNS_5tupleIJNS_1CILi1EEEiEEENS3_ILi1024EEENS2_IJiiEEEEEC2ERKS5_RKS6_RKS7_) ;  /* 0xffff17a000007944 */ /* 0x006fea0003c3ffff */
[----:B------:R2:W5:Y:S04]  /*15f70*/  LDL R5, [R1+0x760] ;  /* 0x0007600001057983 */ /* 0x0005680000100800 */
[----:B-1----:R2:W5:Y:S01]  /*15f80*/  LDL.64 R2, [R1+0x758] ;  /* 0x0007580001027983 */ /* 0x0025620000100a00 */
[----:B------:R-:W-:-:S03]  /*15f90*/  MOV R6, 0x15fb0 ;  /* 0x00015fb000067802 */ /* 0x000fc60000000f00 */
[----:B--2--5:R-:W-:Y:S05]  /*15fa0*/  CALL.REL.NOINC `($_ZN7cutlass13device_kernelIN5flash19enable_sm80_to_sm89INS1_16FlashAttnBwdSm80INS1_25CollectiveMainloopBwdSm80ILi2ELi2EN4cute5tupleIJNS5_1CILi128EEES8_NS7_ILi64EEEEEENS_10bfloat16_tEfNS_4arch4Sm80ELb1ELb0ELb1ELb1ELb0ELb0ELb0ELb0ELi2ELi4ELi4ELi4ELb0EEENS1_21CollectiveEpilogueBwdISA_SB_SD_Li256ELb1ELb0ELi2EEENS1_25SingleTileBwdLPTSchedulerILb1ELi128ELb0EEEEEEEEEvNT_6ParamsE$_ZN4cute5tupleIJNS0_IJNS0_IJNS_1CILi2EEES2_EEENS1_ILi8EEES3_EEENS0_IJNS0_IJNS1_ILi1EEEiEEENS1_ILi1024EEENS0_IJiiEEEEEEEEC2ERKS5_RKSA_) ;  /* 0xffff60a000007944 */ /* 0x024fea0003c3ffff */
[----:B-1----:R1:W5:Y:S04]  /*15fb0*/  LDL R4, [R1+0x760] ;  /* 0x0007600001047983 */ /* 0x0023680000100800 */
[----:B------:R1:W5:Y:S01]  /*15fc0*/  LDL.64 R2, [R1+0x758] ;  /* 0x0007580001027983 */ /* 0x0003620000100a00 */
[----:B------:R-:W-:Y:S01]  /*15fd0*/  LEA.HI R6, R13, R13, RZ, 0x1d ;  /* 0x0000000d0d067211 */ /* 0x000fe200078fe8ff */
[----:B------:R-:W-:-:S04]  /*15fe0*/  IMAD.MOV.U32 R12, RZ, RZ, R48 ;  /* 0x000000ffff0c7224 */ /* 0x000fc800078e0030 */
[----:B------:R-:W-:Y:S01]  /*15ff0*/  IMAD.U32 R8, R11, 0x2, R6 ;  /* 0x000000020b087824 */ /* 0x000fe200078e0006 */
[----:B------:R-:W-:-:S04]  /*16000*/  MOV R6, 0x16030 ;  /* 0x0001603000067802 */ /* 0x000fc80000000f00 */
[----:B------:R1:W-:Y:S03]  /*16010*/  STL [R1+0x11e4], R8 ;  /* 0x0011e40801007387 */ /* 0x0003e60000100800 */
[----:B-1---5:R-:W-:Y:S05]  /*16020*/  CALL.REL.NOINC `($_ZN7cutlass13device_kernelIN5flash19enable_sm80_to_sm89INS1_16FlashAttnBwdSm80INS1_25CollectiveMainloopBwdSm80ILi2ELi2EN4cute5tupleIJNS5_1CILi128EEES8_NS7_ILi64EEEEEENS_10bfloat16_tEfNS_4arch4Sm80ELb1ELb0ELb1ELb1ELb0ELb0ELb0ELb0ELi2ELi4ELi4ELi4ELb0EEENS1_21CollectiveEpilogueBwdISA_SB_SD_Li256ELb1ELb0ELi2EEENS1_25SingleTileBwdLPTSchedulerILb1ELi128ELb0EEEEEEEEEvNT_6ParamsE$_ZN4cute3eso3ESOILb0ELb0EJNS_6LayoutINS_5tupleIJNS3_IJNS_1CILi2EEES5_EEENS4_ILi8EEES6_EEENS3_IJNS3_IJNS4_ILi1EEEiEEENS4_ILi1024EEENS3_IJiiEEEEEEEEjEEC2ERKSE_RKj) ;  /* 0xffff1a0000007944 */ /* 0x022fea0003c3ffff */
[----:B------:R-:W2:Y:S04]  /*16030*/  LDL.64 R12, [R1+0x760] ;  /* 0x00076000010c7983 */ /* 0x000ea80000100a00 */
[----:B-1----:R1:W5:Y:S01]  /*16040*/  LDL.64 R4, [R1+0x758] ;  /* 0x0007580001047983 */ /* 0x0023620000100a00 */
[----:B------:R-:W-:Y:S02]  /*16050*/  MOV R9, R23 ;  /* 0x0000001700097202 */ /* 0x000fe40000000f00 */
[----:B------:R-:W-:Y:S01]  /*16060*/  MOV R8, 0x16090 ;  /* 0x0001609000087802 */ /* 0x000fe20000000f00 */
[----:B--2---:R-:W-:-:S04]  /*16070*/  IMAD.WIDE.U32 R2, R13, 0x2, R58 ;  /* 0x000000020d027825 */ /* 0x004fc800078e003a */
[----:B-1---5:R-:W-:Y:S05]  /*16080*/  CALL.REL.NOINC `($_ZN7cutlass13device_kernelIN5flash19enable_sm80_to_sm89INS1_16FlashAttnBwdSm80INS1_25CollectiveMainloopBwdSm80ILi2ELi2EN4cute5tupleIJNS5_1CILi128EEES8_NS7_ILi64EEEEEENS_10bfloat16_tEfNS_4arch4Sm80ELb1ELb0ELb1ELb1ELb0ELb0ELb0ELb0ELi2ELi4ELi4ELi4ELb0EEENS1_21CollectiveEpilogueBwdISA_SB_SD_Li256ELb1ELb0ELi2EEENS1_25SingleTileBwdLPTSchedulerILb1ELi128ELb0EEEEEEEEEvNT_6ParamsE$_ZN4cute8smem_ptrIPN7cutlass10bfloat16_tEECI1NS_12iter_adaptorIS3_S4_EEES3_) ;  /* 0xffff694000007944 */ /* 0x022fea0003c3ffff */
[----:B-1----:R-:W2:Y:S01]  /*16090*/  LDL.64 R2, [R1+0x758] ;  /* 0x0007580001027983 */ /* 0x002ea20000100a00 */
[----:B------:R-:W-:-:S03]  /*160a0*/  MOV R6, 0x160d0 ;  /* 0x000160d000067802 */ /* 0x000fc60000000f00 */
[----:B--2---:R1:W-:Y:S04]  /*160b0*/  STL.64 [R1+0x770], R2 ;  /* 0x0007700201007387 */ /* 0x0043e80000100a00 */
[----:B-1----:R-:W-:Y:S05]  /*160c0*/  CALL.REL.NOINC `($_ZN7cutlass13device_kernelIN5flash19enable_sm80_to_sm89INS1_16FlashAttnBwdSm80INS1_25CollectiveMainloopBwdSm80ILi2ELi2EN4cute5tupleIJNS5_1CILi128EEES8_NS7_ILi64EEEEEENS_10bfloat16_tEfNS_4arch4Sm80ELb1ELb0ELb1ELb1ELb0ELb0ELb0ELb0ELi2ELi4ELi4ELi4ELb0EEENS1_21CollectiveEpilogueBwdISA_SB_SD_Li256ELb1ELb0ELi2EEENS1_25SingleTileBwdLPTSchedulerILb1ELi128ELb0EEEEEEEEEvNT_6ParamsE$_ZN4cute3eso3ESOILb0ELb0EJNS_6LayoutINS_5tupleIJNS3_IJNS_1CILi2EEES5_EEENS4_ILi8EEES6_EEENS3_IJNS3_IJNS4_ILi1EEEiEEENS4_ILi1024EEENS3_IJiiEEEEEEEENS_10ViewEngineINS_8smem_ptrIPN7cutlass10bfloat16_tEEEEEEEC2ERKSE_RKSL_) ;  /* 0xffff18e000007944 */ /* 0x002fea0003c3ffff */
[----:B-1----:R1:W5:Y:S04]  /*160d0*/  LDL R5, [R1+0x75c] ;  /* 0x00075c0001057983 */ /* 0x0023680000100800 */
[----:B------:R1:W5:Y:S01]  /*160e0*/  LDL R3, [R1+0x760] ;  /* 0x0007600001037983 */ /* 0x0003620000100800 */
[----:B------:R-:W-:-:S03]  /*160f0*/  MOV R4, 0x16110 ;  /* 0x0001611000047802 */ /* 0x000fc60000000f00 */
[----:B-1---5:R-:W-:Y:S05]  /*16100*/  CALL.REL.NOINC `($_ZN7cutlass13device_kernelIN5flash19enable_sm80_to_sm89INS1_16FlashAttnBwdSm80INS1_25CollectiveMainloopBwdSm80ILi2ELi2EN4cute5tupleIJNS5_1CILi128EEES8_NS7_ILi64EEEEEENS_10bfloat16_tEfNS_4arch4Sm80ELb1ELb0ELb1ELb1ELb0ELb0ELb0ELb0ELi2ELi4ELi4ELi4ELb0EEENS1_21CollectiveEpilogueBwdISA_SB_SD_Li256ELb1ELb0ELi2EEENS1_25SingleTileBwdLPTSchedulerILb1ELi128ELb0EEEEEEEEEvNT_6ParamsE$_ZZN4cute4takeILi1ELi3ENS_5tupleIJNS1_IJNS_1CILi1EEEiEEENS2_ILi1024EEENS1_IJiiEEEEEEEEDaRKT1_ENKUlDpRKT_E_clIJS5_S6_EEEDaSE_) ;  /* 0xffff7fe000007944 */ /* 0x022fea0003c3ffff */
[----:B------:R-:W-:Y:S02]  /*16110*/  MOV R4, 0x16130 ;  /* 0x0001613000047802 */ /* 0x000fe40000000f00 */
[----:B-1---5:R-:W-:Y:S05]  /*16120*/  CALL.REL.NOINC `($_ZN7cutlass13device_kernelIN5flash19enable_sm80_to_sm89INS1_16FlashAttnBwdSm80INS1_25CollectiveMainloopBwdSm80ILi2ELi2EN4cute5tupleIJNS5_1CILi128EEES8_NS7_ILi64EEEEEENS_10bfloat16_tEfNS_4arch4Sm80ELb1ELb0ELb1ELb1ELb0ELb0ELb0ELb0ELi2ELi4ELi4ELi4ELb0EEENS1_21CollectiveEpilogueBwdISA_SB_SD_Li256ELb1ELb0ELi2EEENS1_25SingleTileBwdLPTSchedulerILb1ELi128ELb0EEEEEEEEEvNT_6ParamsE$_ZZN4cute16flatten_to_tupleINS_5tupleIJNS_1CILi1024EEENS1_IJiiEEEEEEEEDaRKT_ENKUlRKT_E_clIS4_EEDaSB_) ;  /* 0xffff7bc000007944 */ /* 0x022fea0003c3ffff */
[----:B------:R1:W-:Y:S01]  /*16130*/  STL.64 [R1+0x758], R2 ;  /* 0x0007580201007387 */ /* 0x0003e20000100a00 */
[----:B------:R-:W-:Y:S02]  /*16140*/  MOV R58, R23 ;  /* 0x00000017003a7202 */ /* 0x000fe40000000f00 */
[----:B------:R-:W-:Y:S02]  /*16150*/  MOV R4, 0x16170 ;  /* 0x0001617000047802 */ /* 0x000fe40000000f00 */
[----:B-1----:R-:W-:Y:S05]  /*16160*/  CALL.REL.NOINC `($_ZN7cutlass13device_kernelIN5flash19enable_sm80_to_sm89INS1_16FlashAttnBwdSm80INS1_25CollectiveMainloopBwdSm80ILi2ELi2EN4cute5tupleIJNS5_1CILi128EEES8_NS7_ILi64EEEEEENS_10bfloat16_tEfNS_4arch4Sm80ELb1ELb0ELb1ELb1ELb0ELb0ELb0ELb0ELi2ELi4ELi4ELi4ELb0EEENS1_21CollectiveEpilogueBwdISA_SB_SD_Li256ELb1ELb0ELi2EEENS1_25SingleTileBwdLPTSchedulerILb1ELi128ELb0EEEEEEEEEvNT_6ParamsE$_ZZN4cute12filter_tupleINS_5tupleIJNS_1CILi1024EEENS1_IJiiEEEEEEZNS_16flatten_to_tupleIS5_EEDaRKT_EUlRKT_E_EEDaS9_OT0_ENKUlDpSC_E_clIJNS1_IJS3_EEES4_EEEDaSG_) ;  /* 0xffff706000007944 */ /* 0x002fea0003c3ffff */
        /* <DEDUP_REMOVED lines=22> */
[----:B--2--5:R-:W-:Y:S05]  /*162d0*/  CALL.REL.NOINC `($_ZN7cutlass13device_kernelIN5flash19enable_sm80_to_sm89INS1_16FlashAttnBwdSm80INS1_25CollectiveMainloopBwdSm80ILi2ELi2EN4cute5tupleIJNS5_1CILi128EEES8_NS7_ILi64EEEEEENS_10bfloat16_tEfNS_4arch4Sm80ELb1ELb0ELb1ELb1ELb0ELb0ELb0ELb0ELi2ELi4ELi4ELi4ELb0EEENS1_21CollectiveEpilogueBwdISA_SB_SD_Li256ELb1ELb0ELi2EEENS1_25SingleTileBwdLPTSchedulerILb1ELi128ELb0EEEEEEEEEvNT_6ParamsE$_ZN4cute3eso3ESOILb1ELb0EJNS_10UnderscoreES2_S2_iEEC2ERKS2_S5_S5_RKi) ;  /* 0xffff2ab000007944 */ /* 0x024fea0003c3ffff */
[----:B------:R-:W-:Y:S01]  /*162e0*/  ULDC.64 UR4, c[0x0][0x118] ;  /* 0x0000460000047ab9 */ /* 0x000fe20000000a00 */
[----:B------:R2:W5:Y:S04]  /*162f0*/  LDL R7, [R1+0x758] ;  /* 0x0007580001077983 */ /* 0x0005680000100800 */
[----:B------:R2:W5:Y:S04]  /*16300*/  LD.E R5, [R10.64] ;  /* 0x000000040a057980 */ /* 0x000568000c101900 */
[----:B-1----:R2:W5:Y:S01]  /*16310*/  LD.E R3, [R10.64+0x4] ;  /* 0x000004040a037980 */ /* 0x002562000c101900 */
[----:B------:R-:W-:-:S03]  /*16320*/  MOV R4, 0x16340 ;  /* 0x0001634000047802 */ /* 0x000fc60000000f00 */
[----:B--2--5:R-:W-:Y:S05]  /*16330*/  CALL.REL.NOINC `($_ZN7cutlass13device_kernelIN5flash19enable_sm80_to_sm89INS1_16FlashAttnBwdSm80INS1_25CollectiveMainloopBwdSm80ILi2ELi2EN4cute5tupleIJNS5_1CILi128EEES8_NS7_ILi64EEEEEENS_10bfloat16_tEfNS_4arch4Sm80ELb1ELb0ELb1ELb1ELb0ELb0ELb0ELb0ELi2ELi4ELi4ELi4ELb0EEENS1_21CollectiveEpilogueBwdISA_SB_SD_Li256ELb1ELb0ELi2EEENS1_25SingleTileBwdLPTSchedulerILb1ELi128ELb0EEEEEEEEEvNT_6ParamsE$_ZZN4cute5sliceINS_5tupleIJNS_10UnderscoreES2_S2_iEEENS1_IJNS1_IJNS_1CILi1EEENS4_ILi0EEEEEENS4_ILi4096EEENS1_IJiiEEENS1_IJS6_NS4_ILi8192EEEEEEEEEEEDaRKT_RKT0_ENKUlRKT_RKT0_E_clIS2_S9_EEDaSL_SO_) ;  /* 0xffff7f7000007944 */ /* 0x024fea0003c3ffff */
[----:B-----5:R2:W-:Y:S01]  /*16340*/  STL.64 [R1+0x758], R2 ;  /* 0x0007580201007387 */ /* 0x0205e20000100a00 */
[----:B------:R-:W-:-:S02]  /*16350*/  MOV R58, R23 ;  /* 0x00000017003a7202 */ /* 0x000fc40000000f00 */
[----:B------:R-:W-:Y:S02]  /*16360*/  MOV R4, 0x16380 ;  /* 0x0001638000047802 */ /* 0x000fe40000000f00 */
[----:B-12---:R-:W-:Y:S05]  /*16370*/  CALL.REL.NOINC `($_ZN7cutlass13device_kernelIN5flash19enable_sm80_to_sm89INS1_16FlashAttnBwdSm80INS1_25CollectiveMainloopBwdSm80ILi2ELi2EN4cute5tupleIJNS5_1CILi128EEES8_NS7_ILi64EEEEEENS_10bfloat16_tEfNS_4arch4Sm80ELb1ELb0ELb1ELb1ELb0ELb0ELb0ELb0ELi2ELi4ELi4ELi4ELb0EEENS1_21CollectiveEpilogueBwdISA_SB_SD_Li256ELb1ELb0ELi2EEENS1_25SingleTileBwdLPTSchedulerILb1ELi128ELb0EEEEEEEEEvNT_6ParamsE$_ZZN4cute12filter_tupleINS_5tupleIJNS_10UnderscoreES2_S2_iEEENS1_IJNS1_IJNS_1CILi1EEENS4_ILi0EEEEEENS4_ILi4096EEENS1_IJiiEEENS1_IJS6_NS4_ILi8192EEEEEEEEEZNS_5sliceIS3_SC_EEDaRKT_RKT0_EUlRKT_RKT0_E_EEDaSG_SJ_OT1_ENKUlDpSM_E_clIJNS1_IJS7_EEENS1_IJS8_EEENS1_IJS9_EEENS1_IJEEEEEEDaST_) ;  /* 0xffff6b6000007944 */ /* 0x006fea0003c3ffff */
[----:B-----5:R-:W-:Y:S02]  /*16380*/  MOV R8, R3 ;  /* 0x0000000300087202 */ /* 0x020fe40000000f00 */
[----:B------:R-:W-:Y:S02]  /*16390*/  MOV R4, 0x163b0 ;  /* 0x000163b000047802 */ /* 0x000fe40000000f00 */
[----:B-1----:R-:W-:Y:S05]  /*163a0*/  CALL.REL.NOINC `($_ZN7cutlass13device_kernelIN5flash19enable_sm80_to_sm89INS1_16FlashAttnBwdSm80INS1_25CollectiveMainloopBwdSm80ILi2ELi2EN4cute5tupleIJNS5_1CILi128EEES8_NS7_ILi64EEEEEENS_10bfloat16_tEfNS_4arch4Sm80ELb1ELb0ELb1ELb1ELb0ELb0ELb0ELb0ELi2ELi4ELi4ELi4ELb0EEENS1_21CollectiveEpilogueBwdISA_SB_SD_Li256ELb1ELb0ELi2EEENS1_25SingleTileBwdLPTSchedulerILb1ELi128ELb0EEEEEEEEEvNT_6ParamsE$_ZN4cute5tupleIJNS0_IJNS0_IJNS_1CILi8EEENS1_ILi1EEEEEENS1_ILi2EEENS0_IJS5_S5_EEEEEENS0_IJNS0_IJS3_NS1_ILi0EEEEEENS1_ILi4096EEENS0_IJiiEEEEEEEEC2ERKS7_RKSC_) ;  /* 0xffff5e9000007944 */ /* 0x002fea0003c3ffff */
[----:B-1----:R1:W5:Y:S01]  /*163b0*/  LDL.64 R2, [R1+0x758] ;  /* 0x0007580001027983 */ /* 0x0023620000100a00 */
[----:B------:R-:W-:Y:S02]  /*163c0*/  SHF.L.U32 R4, R7, 0xd, RZ ;  /* 0x0000000d07047819 */ /* 0x000fe400000006ff */
[----:B------:R-:W-:-:S03]  /*163d0*/  MOV R6, 0x16400 ;  /* 0x0001640000067802 */ /* 0x000fc60000000f00 */
[----:B------:R1:W-:Y:S04]  /*163e0*/  STL [R1+0x770], R4 ;  /* 0x0007700401007387 */ /* 0x0003e80000100800 */
[----:B-1---5:R-:W-:Y:S05]  /*163f0*/  CALL.REL.NOINC `($_ZN7cutlass13device_kernelIN5flash19enable_sm80_to_sm89INS1_16FlashAttnBwdSm80INS1_25CollectiveMainloopBwdSm80ILi2ELi2EN4cute5tupleIJNS5_1CILi128EEES8_NS7_ILi64EEEEEENS_10bfloat16_tEfNS_4arch4Sm80ELb1ELb0ELb1ELb1ELb0ELb0ELb0ELb0ELi2ELi4ELi4ELi4ELb0EEENS1_21CollectiveEpilogueBwdISA_SB_SD_Li256ELb1ELb0ELi2EEENS1_25SingleTileBwdLPTSchedulerILb1ELi128ELb0EEEEEEEEEvNT_6ParamsE$_ZN4cute3eso3ESOILb0ELb0EJNS_6LayoutINS_5tupleIJNS3_IJNS_1CILi8EEENS4_ILi1EEEEEENS4_ILi2EEENS3_IJS8_S8_EEEEEENS3_IJNS3_IJS6_NS4_ILi0EEEEEENS4_ILi4096EEENS3_IJiiEEEEEEEEiEEC2ERKSG_RKi) ;  /* 0xffff1c1000007944 */ /* 0x022fea0003c3ffff */
[----:B------:R-:W-:Y:S01]  /*16400*/  ULDC.64 UR4, c[0x0][0x118] ;  /* 0x0000460000047ab9 */ /* 0x000fe20000000a00 */
[----:B-1----:R-:W2:Y:S04]  /*16410*/  LDL R2, [R1+0x760] ;  /* 0x0007600001027983 */ /* 0x002ea80000100800 */
[----:B------:R-:W2:Y:S04]  /*16420*/  LD.E.64 R10, [R10.64+0x8] ;  /* 0x000008040a0a7980 */ /* 0x000ea8000c101b00 */
[----:B------:R1:W5:Y:S01]  /*16430*/  LDL.64 R4, [R1+0x758] ;  /* 0x0007580001047983 */ /* 0x0003620000100a00 */
[----:B------:R-:W-:-:S02]  /*16440*/  MOV R9, R23 ;  /* 0x0000001700097202 */ /* 0x000fc40000000f00 */
[----:B------:R-:W-:Y:S01]  /*16450*/  MOV R8, 0x16480 ;  /* 0x0001648000087802 */ /* 0x000fe20000000f00 */
[----:B--2---:R-:W-:-:S04]  /*16460*/  IMAD.WIDE R2, R2, 0x2, R10 ;  /* 0x0000000202027825 */ /* 0x004fc800078e020a */
[----:B-1---5:R-:W-:Y:S05]  /*16470*/  CALL.REL.NOINC `($_ZN7cutlass13device_kernelIN5flash19enable_sm80_to_sm89INS1_16FlashAttnBwdSm80INS1_25CollectiveMainloopBwdSm80ILi2ELi2EN4cute5tupleIJNS5_1CILi128EEES8_NS7_ILi64EEEEEENS_10bfloat16_tEfNS_4arch4Sm80ELb1ELb0ELb1ELb1ELb0ELb0ELb0ELb0ELi2ELi4ELi4ELi4ELb0EEENS1_21CollectiveEpilogueBwdISA_SB_SD_Li256ELb1ELb0ELi2EEENS1_25SingleTileBwdLPTSchedulerILb1ELi128ELb0EEEEEEEEEvNT_6ParamsE$_ZN4cute8smem_ptrIPN7cutlass10bfloat16_tEECI1NS_12iter_adaptorIS3_S4_EEES3_) ;  /* 0xffff655000007944 */ /* 0x022fea0003c3ffff */
[----:B-1----:R-:W2:Y:S01]  /*16480*/  LDL.64 R2, [R1+0x758] ;  /* 0x0007580001027983 */ /* 0x002ea20000100a00 */
[----:B------:R-:W-:-:S03]  /*16490*/  MOV R6, 0x164c0 ;  /* 0x000164c000067802 */ /* 0x000fc60000000f00 */
[----:B--2---:R1:W-:Y:S04]  /*164a0*/  STL.64 [R1+0x770], R2 ;  /* 0x0007700201007387 */ /* 0x0043e80000100a00 */
[----:B-1----:R-:W-:Y:S05]  /*164b0*/  CALL.REL.NOINC `($_ZN7cutlass13device_kernelIN5flash19enable_sm80_to_sm89INS1_16FlashAttnBwdSm80INS1_25CollectiveMainloopBwdSm80ILi2ELi2EN4cute5tupleIJNS5_1CILi128EEES8_NS7_ILi64EEEEEENS_10bfloat16_tEfNS_4arch4Sm80ELb1ELb0ELb1ELb1ELb0ELb0ELb0ELb0ELi2ELi4ELi4ELi4ELb0EEENS1_21CollectiveEpilogueBwdISA_SB_SD_Li256ELb1ELb0ELi2EEENS1_25SingleTileBwdLPTSchedulerILb1ELi128ELb0EEEEEEEEEvNT_6ParamsE$_ZN4cute3eso3ESOILb0ELb0EJNS_6LayoutINS_5tupleIJNS3_IJNS_1CILi8EEENS4_ILi1EEEEEENS4_ILi2EEENS3_IJS8_S8_EEEEEENS3_IJNS3_IJS6_NS4_ILi0EEEEEENS4_ILi4096EEENS3_IJiiEEEEEEEENS_10ViewEngineINS_8smem_ptrIPN7cutlass10bfloat16_tEEEEEEEC2ERKSG_RKSN_) ;  /* 0xffff1ae000007944 */ /* 0x002fea0003c3ffff */
[----:B------:R2:W5:Y:S04]  /*164c0*/  LDL.64 R54, [R1+0x760] ;  /* 0x0007600001367983 */ /* 0x0005680000100a00 */
[----:B------:R2:W5:Y:S04]  /*164d0*/  LDL.64 R52, [R24+0x30] ;  /* 0x0000300018347983 */ /* 0x0005680000100a00 */
[----:B------:R2:W5:Y:S01]  /*164e0*/  LDL.64 R44, [R1+0x758] ;  /* 0x00075800012c7983 */ /* 0x0005620000100a00 */
[----:B------:R-:W-:Y:S01]  /*164f0*/  IMAD.MOV.U32 R6, RZ, RZ, R16 ;  /* 0x000000ffff067224 */ /* 0x000fe200078e0010 */
[----:B-1----:R-:W-:-:S02]  /*16500*/  MOV R3, R17 ;  /* 0x0000001100037202 */ /* 0x002fc40000000f00 */
[----:B------:R-:W-:Y:S02]  /*16510*/  MOV R4, 0x16530 ;  /* 0x0001653000047802 */ /* 0x000fe40000000f00 */
[----:B--2--5:R-:W-:Y:S05]  /*16520*/  CALL.REL.NOINC `($_ZN7cutlass13device_kernelIN5flash19enable_sm80_to_sm89INS1_16FlashAttnBwdSm80INS1_25CollectiveMainloopBwdSm80ILi2ELi2EN4cute5tupleIJNS5_1CILi128EEES8_NS7_ILi64EEEEEENS_10bfloat16_tEfNS_4arch4Sm80ELb1ELb0ELb1ELb1ELb0ELb0ELb0ELb0ELi2ELi4ELi4ELi4ELb0EEENS1_21CollectiveEpilogueBwdISA_SB_SD_Li256ELb1ELb0ELi2EEENS1_25SingleTileBwdLPTSchedulerILb1ELi128ELb0EEEEEEEEEvNT_6ParamsE$_ZN4cute3eso3ESOILb1ELb0EJNS_6LayoutINS_5tupleIJNS3_IJNS_1CILi8EEENS4_ILi1EEEEEENS4_ILi2EEENS4_ILi4EEEEEENS3_IJNS3_IJS6_NS4_ILi0EEEEEES5_NS4_ILi16EEEEEEEENS_10ViewEngineIPN7cutlass10bfloat16_tEEEEEC2ERKSF_RKSK_) ;  /* 0xffff567000007944 */ /* 0x024fea0003c3ffff */
[----:B------:R2:W5:Y:S01]  /*16530*/  LDL.64 R50, [R1+0x758] ;  /* 0x0007580001327983 */ /* 0x0005620000100a00 */
[----:B-1----:R-:W-:Y:S01]  /*16540*/  IMAD.MOV.U32 R6, RZ, RZ, R14 ;  /* 0x000000ffff067224 */ /* 0x002fe200078e000e */
[----:B------:R-:W-:Y:S02]  /*16550*/  MOV R3, R15 ;  /* 0x0000000f00037202 */ /* 0x000fe40000000f00 */
[----:B------:R-:W-:Y:S02]  /*16560*/  MOV R4, 0x16580 ;  /* 0x0001658000047802 */ /* 0x000fe40000000f00 */
[----:B--2--5:R-:W-:Y:S05]  /*16570*/  CALL.REL.NOINC `($_ZN7cutlass13device_kernelIN5flash19enable_sm80_to_sm89INS1_16FlashAttnBwdSm80INS1_25CollectiveMainloopBwdSm80ILi2ELi2EN4cute5tupleIJNS5_1CILi128EEES8_NS7_ILi64EEEEEENS_10bfloat16_tEfNS_4arch4Sm80ELb1ELb0ELb1ELb1ELb0ELb0ELb0ELb0ELi2ELi4ELi4ELi4ELb0EEENS1_21CollectiveEpilogueBwdISA_SB_SD_Li256ELb1ELb0ELi2EEENS1_25SingleTileBwdLPTSchedulerILb1ELi128ELb0EEEEEEEEEvNT_6ParamsE$_ZN4cute3eso3ESOILb1ELb0EJNS_6LayoutINS_5tupleIJNS3_IJNS_1CILi8EEENS4_ILi1EEEEEENS4_ILi4EEES8_EEENS3_IJNS3_IJS6_NS4_ILi0EEEEEES5_NS4_ILi32EEEEEEEENS_10ViewEngineIPN7cutlass10bfloat16_tEEEEEC2ERKSE_RKSJ_) ;  /* 0xffff586000007944 */ /* 0x024fea0003c3ffff */
[----:B------:R2:W5:Y:S01]  /*16580*/  LDL.64 R48, [R1+0x758] ;  /* 0x0007580001307983 */ /* 0x0005620000100a00 */
[----:B------:R-:W-:Y:S01]  /*16590*/  IMAD.MOV.U32 R9, RZ, RZ, R23 ;  /* 0x000000ffff097224 */ /* 0x000fe200078e0017 */
[----:B-1----:R-:W-:Y:S01]  /*165a0*/  MOV R2, R54 ;  /* 0x0000003600027202 */ /* 0x002fe20000000f00 */
[----:B------:R-:W-:Y:S01]  /*165b0*/  IMAD.MOV.U32 R3, RZ, RZ, R55 ;  /* 0x000000ffff037224 */ /* 0x000fe200078e0037 */
[----:B------:R-:W-:Y:S02]  /*165c0*/  MOV R8, 0x165e0 ;  /* 0x000165e000087802 */ /* 0x000fe40000000f00 */
[----:B--2--5:R-:W-:Y:S05]  /*165d0*/  CALL.REL.NOINC `($_ZN7cutlass13device_kernelIN5flash19enable_sm80_to_sm89INS1_16FlashAttnBwdSm80INS1_25CollectiveMainloopBwdSm80ILi2ELi2EN4cute5tupleIJNS5_1CILi128EEES8_NS7_ILi64EEEEEENS_10bfloat16_tEfNS_4arch4Sm80ELb1ELb0ELb1ELb1ELb0ELb0ELb0ELb0ELi2ELi4ELi4ELi4ELb0EEENS1_21CollectiveEpilogueBwdISA_SB_SD_Li256ELb1ELb0ELi2EEENS1_25SingleTileBwdLPTSchedulerILb1ELi128ELb0EEEEEEEEEvNT_6ParamsE$_ZN4cute8smem_ptrIPN7cutlass10bfloat16_tEECI1NS_12iter_adaptorIS3_S4_EEES3_) ;  /* 0xffff63f000007944 */ /* 0x024fea0003c3ffff */
[----:B-1----:R1:W5:Y:S01]  /*165e0*/  LDL.64 R2, [R1+0x758] ;  /* 0x0007580001027983 */ /* 0x0023620000100a00 */
[----:B------:R-:W-:Y:S02]  /*165f0*/  MOV R67, R23 ;  /* 0x0000001700437202 */ /* 0x000fe40000000f00 */
[----:B------:R-:W-:-:S02]  /*16600*/  MOV R6, 0x16620 ;  /* 0x0001662000067802 */ /* 0x000fc40000000f00 */
[----:B-1---5:R-:W-:Y:S05]  /*16610*/  CALL.REL.NOINC `($_ZN7cutlass13device_kernelIN5flash19enable_sm80_to_sm89INS1_16FlashAttnBwdSm80INS1_25CollectiveMainloopBwdSm80ILi2ELi2EN4cute5tupleIJNS5_1CILi128EEES8_NS7_ILi64EEEEEENS_10bfloat16_tEfNS_4arch4Sm80ELb1ELb0ELb1ELb1ELb0ELb0ELb0ELb0ELi2ELi4ELi4ELi4ELb0EEENS1_21CollectiveEpilogueBwdISA_SB_SD_Li256ELb1ELb0ELi2EEENS1_25SingleTileBwdLPTSchedulerILb1ELi128ELb0EEEEEEEEEvNT_6ParamsE$_ZN4cute3eso3ESOILb1ELb0EJNS_6LayoutINS_5tupleIJNS3_IJNS_1CILi8EEENS4_ILi1EEEEEENS4_ILi2EEEEEENS3_IJNS3_IJS6_NS4_ILi0EEEEEENS4_ILi4096EEEEEEEENS_10ViewEngineINS_8smem_ptrIPN7cutlass10bfloat16_tEEEEEEEC2ERKSE_RKSL_) ;  /* 0xffff531000007944 */ /* 0x022fea0003c3ffff */
[----:B-1----:R1:W5:Y:S01]  /*16620*/  LDL.64 R4, [R1+0x758] ;  /* 0x0007580001047983 */ /* 0x0023620000100a00 */
[----:B------:R-:W-:Y:S01]  /*16630*/  IMAD.MOV.U32 R67, RZ, RZ, R23 ;  /* 0x000000ffff437224 */ /* 0x000fe200078e0017 */
[----:B------:R-:W-:Y:S01]  /*16640*/  MOV R6, R50 ;  /* 0x0000003200067202 */ /* 0x000fe20000000f00 */
[----:B------:R-:W-:Y:S01]  /*16650*/  IMAD.MOV.U32 R9, RZ, RZ, R51 ;  /* 0x000000ffff097224 */ /* 0x000fe200078e0033 */
[----:B------:R-:W-:-:S02]  /*16660*/  MOV R8, 0x16680 ;  /* 0x0001668000087802 */ /* 0x000fc40000000f00 */
[----:B-1---5:R-:W-:Y:S05]  /*16670*/  CALL.REL.NOINC `($_ZN7cutlass13device_kernelIN5flash19enable_sm80_to_sm89INS1_16FlashAttnBwdSm80INS1_25CollectiveMainloopBwdSm80ILi2ELi2EN4cute5tupleIJNS5_1CILi128EEES8_NS7_ILi64EEEEEENS_10bfloat16_tEfNS_4arch4Sm80ELb1ELb0ELb1ELb1ELb0ELb0ELb0ELb0ELi2ELi4ELi4ELi4ELb0EEENS1_21CollectiveEpilogueBwdISA_SB_SD_Li256ELb1ELb0ELi2EEENS1_25SingleTileBwdLPTSchedulerILb1ELi128ELb0EEEEEEEEEvNT_6ParamsE$_ZN4cute3eso3ESOILb1ELb0EJNS_6LayoutINS_5tupleIJNS3_IJNS_1CILi8EEENS4_ILi1EEEEEENS4_ILi2EEEEEENS3_IJNS3_IJS6_NS4_ILi0EEEEEES5_EEEEENS_10ViewEngineIPN7cutlass10bfloat16_tEEEEEC2ERKSD_RKSI_) ;  /* 0xffff544000007944 */ /* 0x022fea0003c3ffff */
[----:B------:R2:W5:Y:S01]  /*16680*/  LDL.64 R2, [R1+0x758] ;  /* 0x0007580001027983 */ /* 0x0005620000100a00 */
[----:B-1----:R-:W-:Y:S01]  /*16690*/  IMAD.MOV.U32 R7, RZ, RZ, R5 ;  /* 0x000000ffff077224 */ /* 0x002fe200078e0005 */
[----:B------:R-:W-:-:S02]  /*166a0*/  MOV R67, R23 ;  /* 0x0000001700437202 */ /* 0x000fc40000000f00 */
[----:B------:R-:W-:Y:S02]  /*166b0*/  MOV R6, 0x166d0 ;  /* 0x000166d000067802 */ /* 0x000fe40000000f00 */
[----:B--2--5:R-:W-:Y:S05]  /*166c0*/  CALL.REL.NOINC `($_ZN7cutlass13device_kernelIN5flash19enable_sm80_to_sm89INS1_16FlashAttnBwdSm80INS1_25CollectiveMainloopBwdSm80ILi2ELi2EN4cute5tupleIJNS5_1CILi128EEES8_NS7_ILi64EEEEEENS_10bfloat16_tEfNS_4arch4Sm80ELb1ELb0ELb1ELb1ELb0ELb0ELb0ELb0ELi2ELi4ELi4ELi4ELb0EEENS1_21CollectiveEpilogueBwdISA_SB_SD_Li256ELb1ELb0ELi2EEENS1_25SingleTileBwdLPTSchedulerILb1ELi128ELb0EEEEEEEEEvNT_6ParamsE$_ZN4cute3eso3ESOILb1ELb0EJNS_6LayoutINS_5tupleIJNS3_IJNS_1CILi8EEENS4_ILi1EEEEEENS3_IJNS4_ILi2EEEEEEEEENS3_IJNS3_IJS6_NS4_ILi0EEEEEENS3_IJNS4_ILi4096EEEEEEEEEEENS_10ViewEngineINS_8smem_ptrIPN7cutlass10bfloat16_tEEEEEEEC2ERKSG_RKSN_) ;  /* 0xffff503000007944 */ /* 0x024fea0003c3ffff */
[----:B------:R2:W5:Y:S01]  /*166d0*/  LDL.64 R6, [R1+0x758] ;  /* 0x0007580001067983 */ /* 0x0005620000100a00 */
[----:B-1----:R-:W-:Y:S01]  /*166e0*/  IMAD.MOV.U32 R5, RZ, RZ, R3 ;  /* 0x000000ffff057224 */ /* 0x002fe200078e0003 */
[----:B------:R-:W-:Y:S02]  /*166f0*/  MOV R67, R23 ;  /* 0x0000001700437202 */ /* 0x000fe40000000f00 */
[----:B------:R-:W-:Y:S02]  /*16700*/  MOV R4, 0x16720 ;  /* 0x0001672000047802 */ /* 0x000fe40000000f00 */
[----:B--2--5:R-:W-:Y:S05]  /*16710*/  CALL.REL.NOINC `($_ZN7cutlass13device_kernelIN5flash19enable_sm80_to_sm89INS1_16FlashAttnBwdSm80INS1_25CollectiveMainloopBwdSm80ILi2ELi2EN4cute5tupleIJNS5_1CILi128EEES8_NS7_ILi64EEEEEENS_10bfloat16_tEfNS_4arch4Sm80ELb1ELb0ELb1ELb1ELb0ELb0ELb0ELb0ELi2ELi4ELi4ELi4ELb0EEENS1_21CollectiveEpilogueBwdISA_SB_SD_Li256ELb1ELb0ELi2EEENS1_25SingleTileBwdLPTSchedulerILb1ELi128ELb0EEEEEEEEEvNT_6ParamsE$_ZN4cute3eso3ESOILb1ELb0EJNS_6LayoutINS_5tupleIJNS3_IJNS_1CILi8EEENS4_ILi1EEEEEENS3_IJNS4_ILi2EEEEEEEEENS3_IJNS3_IJS6_NS4_ILi0EEEEEENS3_IJS5_EEEEEEEENS_10ViewEngineIPN7cutlass10bfloat16_tEEEEEC2ERKSF_RKSK_) ;  /* 0xffff50f000007944 */ /* 0x024fea0003c3ffff */
[----:B-1----:R1:W5:Y:S01]  /*16720*/  LDL.64 R2, [R1+0x758] ;  /* 0x0007580001027983 */ /* 0x0023620000100a00 */
[----:B------:R-:W-:Y:S02]  /*16730*/  MOV R67, R23 ;  /* 0x0000001700437202 */ /* 0x000fe40000000f00 */
[----:B------:R-:W-:Y:S02]  /*16740*/  MOV R8, 0x16760 ;  /* 0x0001676000087802 */ /* 0x000fe40000000f00 */
[----:B-1---5:R-:W-:Y:S05]  /*16750*/  CALL.REL.NOINC `($_ZN7cutlass13device_kernelIN5flash19enable_sm80_to_sm89INS1_16FlashAttnBwdSm80INS1_25CollectiveMainloopBwdSm80ILi2ELi2EN4cute5tupleIJNS5_1CILi128EEES8_NS7_ILi64EEEEEENS_10bfloat16_tEfNS_4arch4Sm80ELb1ELb0ELb1ELb1ELb0ELb0ELb0ELb0ELi2ELi4ELi4ELi4ELb0EEENS1_21CollectiveEpilogueBwdISA_SB_SD_Li256ELb1ELb0ELi2EEENS1_25SingleTileBwdLPTSchedulerILb1ELi128ELb0EEEEEEEEEvNT_6ParamsE$_ZN4cute3eso3ESOILb1ELb0EJNS_6LayoutINS_5tupleIJNS3_IJNS3_IJNS_1CILi8EEENS4_ILi1EEEEEES6_EEENS3_IJNS3_IJS6_S6_EEENS4_ILi2EEEEEEEEENS3_IJNS3_IJNS3_IJS6_NS4_ILi0EEEEEESD_EEENS3_IJNS3_IJSD_SD_EEES5_EEEEEEEENS_10ViewEngineIPN7cutlass10bfloat16_tEEEEEC2ERKSJ_RKSO_) ;  /* 0xffff427000007944 */ /* 0x022fea0003c3ffff */
[----:B-1----:R1:W5:Y:S01]  /*16760*/  LDL.64 R4, [R1+0x758] ;  /* 0x0007580001047983 */ /* 0x0023620000100a00 */
[----:B------:R-:W-:Y:S02]  /*16770*/  MOV R67, R23 ;  /* 0x0000001700437202 */ /* 0x000fe40000000f00 */
[----:B------:R-:W-:-:S02]  /*16780*/  MOV R8, 0x167a0 ;  /* 0x000167a000087802 */ /* 0x000fc40000000f00 */
[----:B-1---5:R-:W-:Y:S05]  /*16790*/  CALL.REL.NOINC `($_ZN7cutlass13device_kernelIN5flash19enable_sm80_to_sm89INS1_16FlashAttnBwdSm80INS1_25CollectiveMainloopBwdSm80ILi2ELi2EN4cute5tupleIJNS5_1CILi128EEES8_NS7_ILi64EEEEEENS_10bfloat16_tEfNS_4arch4Sm80ELb1ELb0ELb1ELb1ELb0ELb0ELb0ELb0ELi2ELi4ELi4ELi4ELb0EEENS1_21CollectiveEpilogueBwdISA_SB_SD_Li256ELb1ELb0ELi2EEENS1_25SingleTileBwdLPTSchedulerILb1ELi128ELb0EEEEEEEEEvNT_6ParamsE$_ZN4cute3eso3ESOILb1ELb0EJNS_6LayoutINS_5tupleIJNS3_IJNS3_IJNS_1CILi8EEENS4_ILi1EEEEEES6_EEENS3_IJNS3_IJS6_S6_EEENS4_ILi2EEEEEEEEENS3_IJNS3_IJNS3_IJS6_NS4_ILi0EEEEEESD_EEENS3_IJNS3_IJSD_SD_EEENS4_ILi4096EEEEEEEEEEENS_10ViewEngineINS_8smem_ptrIPN7cutlass10bfloat16_tEEEEEEEC2ERKSK_RKSR_) ;  /* 0xffff415000007944 */ /* 0x022fea0003c3ffff */
[----:B-1----:R1:W5:Y:S01]  /*167a0*/  LDL.64 R2, [R1+0x758] ;  /* 0x0007580001027983 */ /* 0x0023620000100a00 */
[----:B------:R-:W-:Y:S01]  /*167b0*/  IMAD.MOV.U32 R6, RZ, RZ, R4 ;  /* 0x000000ffff067224 */ /* 0x000fe200078e0004 */
[----:B------:R-:W-:Y:S01]  /*167c0*/  MOV R9, R5 ;  /* 0x0000000500097202 */ /* 0x000fe20000000f00 */
[----:B------:R-:W-:Y:S01]  /*167d0*/  IMAD.MOV.U32 R67, RZ, RZ, R23 ;  /* 0x000000ffff437224 */ /* 0x000fe200078e0017 */
[----:B------:R-:W-:-:S02]  /*167e0*/  MOV R8, 0x16800 ;  /* 0x0001680000087802 */ /* 0x000fc40000000f00 */
[----:B-1---5:R-:W-:Y:S05]  /*167f0*/  CALL.REL.NOINC `($_ZN7cutlass13device_kernelIN5flash19enable_sm80_to_sm89INS1_16FlashAttnBwdSm80INS1_25CollectiveMainloopBwdSm80ILi2ELi2EN4cute5tupleIJNS5_1CILi128EEES8_NS7_ILi64EEEEEENS_10bfloat16_tEfNS_4arch4Sm80ELb1ELb0ELb1ELb1ELb0ELb0ELb0ELb0ELi2ELi4ELi4ELi4ELb0EEENS1_21CollectiveEpilogueBwdISA_SB_SD_Li256ELb1ELb0ELi2EEENS1_25SingleTileBwdLPTSchedulerILb1ELi128ELb0EEEEEEEEEvNT_6ParamsE$_ZN4cute3eso3ESOILb1ELb0EJNS_6LayoutINS_5tupleIJNS3_IJNS_1CILi8EEENS4_ILi1EEEEEENS4_ILi2EEEEEENS3_IJNS3_IJS6_NS4_ILi0EEEEEES5_EEEEENS_10ViewEngineIPN7cutlass10bfloat16_tEEEEEC2ERKSD_RKSI_) ;  /* 0xffff52c000007944 */ /* 0x022fea0003c3ffff */
[----:B------:R2:W5:Y:S01]  /*16800*/  LDL.64 R58, [R1+0x758] ;  /* 0x00075800013a7983 */ /* 0x0005620000100a00 */
[----:B------:R-:W-:-:S02]  /*16810*/  MOV R9, R23 ;  /* 0x0000001700097202 */ /* 0x000fc40000000f00 */
[----:B------:R-:W-:Y:S02]  /*16820*/  MOV R8, 0x16840 ;  /* 0x0001684000087802 */ /* 0x000fe40000000f00 */
[----:B-12--5:R-:W-:Y:S05]  /*16830*/  CALL.REL.NOINC `($_ZN7cutlass13device_kernelIN5flash19enable_sm80_to_sm89INS1_16FlashAttnBwdSm80INS1_25CollectiveMainloopBwdSm80ILi2ELi2EN4cute5tupleIJNS5_1CILi128EEES8_NS7_ILi64EEEEEENS_10bfloat16_tEfNS_4arch4Sm80ELb1ELb0ELb1ELb1ELb0ELb0ELb0ELb0ELi2ELi4ELi4ELi4ELb0EEENS1_21CollectiveEpilogueBwdISA_SB_SD_Li256ELb1ELb0ELi2EEENS1_25SingleTileBwdLPTSchedulerILb1ELi128ELb0EEEEEEEEEvNT_6ParamsE$_ZN4cute8smem_ptrIPN7cutlass10bfloat16_tEECI1NS_12iter_adaptorIS3_S4_EEES3_) ;  /* 0xffff619000007944 */ /* 0x026fea0003c3ffff */
[----:B-1----:R1:W5:Y:S01]  /*16840*/  LDL.64 R2, [R1+0x758] ;  /* 0x0007580001027983 */ /* 0x0023620000100a00 */
[----:B------:R-:W-:Y:S02]  /*16850*/  MOV R67, R23 ;  /* 0x0000001700437202 */ /* 0x000fe40000000f00 */
[----:B------:R-:W-:Y:S02]  /*16860*/  MOV R6, 0x16880 ;  /* 0x0001688000067802 */ /* 0x000fe40000000f00 */
[----:B-1---5:R-:W-:Y:S05]  /*16870*/  CALL.REL.NOINC `($_ZN7cutlass13device_kernelIN5flash19enable_sm80_to_sm89INS1_16FlashAttnBwdSm80INS1_25CollectiveMainloopBwdSm80ILi2ELi2EN4cute5tupleIJNS5_1CILi128EEES8_NS7_ILi64EEEEEENS_10bfloat16_tEfNS_4arch4Sm80ELb1ELb0ELb1ELb1ELb0ELb0ELb0ELb0ELi2ELi4ELi4ELi4ELb0EEENS1_21CollectiveEpilogueBwdISA_SB_SD_Li256ELb1ELb0ELi2EEENS1_25SingleTileBwdLPTSchedulerILb1ELi128ELb0EEEEEEEEEvNT_6ParamsE$_ZN4cute3eso3ESOILb1ELb0EJNS_6LayoutINS_5tupleIJNS3_IJNS_1CILi8EEENS4_ILi1EEEEEENS4_ILi2EEEEEENS3_IJNS3_IJS6_NS4_ILi0EEEEEENS4_ILi4096EEEEEEEENS_10ViewEngineINS_8smem_ptrIPN7cutlass10bfloat16_tEEEEEEEC2ERKSE_RKSL_) ;  /* 0xffff50b000007944 */ /* 0x022fea0003c3ffff */
[----:B------:R2:W5:Y:S01]  /*16880*/  LDL.64 R60, [R1+0x758] ;  /* 0x00075800013c7983 */ /* 0x0005620000100a00 */
[----:B-1----:R-:W-:Y:S01]  /*16890*/  IMAD.MOV.U32 R2, RZ, RZ, R23 ;  /* 0x000000ffff027224 */ /* 0x002fe200078e0017 */
[----:B------:R-:W-:Y:S02]  /*168a0*/  MOV R3, RZ ;  /* 0x000000ff00037202 */ /* 0x000fe40000000f00 */
[----:B------:R-:W-:Y:S02]  /*168b0*/  MOV R10, 0x168d0 ;  /* 0x000168d0000a7802 */ /* 0x000fe40000000f00 */
[----:B--2--5:R-:W-:Y:S05]  /*168c0*/  CALL.REL.NOINC `($_ZN7cutlass13device_kernelIN5flash19enable_sm80_to_sm89INS1_16FlashAttnBwdSm80INS1_25CollectiveMainloopBwdSm80ILi2ELi2EN4cute5tupleIJNS5_1CILi128EEES8_NS7_ILi64EEEEEENS_10bfloat16_tEfNS_4arch4Sm80ELb1ELb0ELb1ELb1ELb0ELb0ELb0ELb0ELi2ELi4ELi4ELi4ELb0EEENS1_21CollectiveEpilogueBwdISA_SB_SD_Li256ELb1ELb0ELi2EEENS1_25SingleTileBwdLPTSchedulerILb1ELi128ELb0EEEEEEEEEvNT_6ParamsE$_ZN4cute3eso3ESOILb1ELb0EJNS_10UnderscoreEiEEC2ERKS2_RKi) ;  /* 0xffff254000007944 */ /* 0x024fea0003c3ffff */
[----:B-1----:R-:W2:Y:S01]  /*168d0*/  LDL R3, [R1+0x758] ;  /* 0x0007580001037983 */ /* 0x002ea20000100800 */
[----:B------:R-:W-:Y:S01]  /*168e0*/  IMAD.MOV.U32 R2, RZ, RZ, R23 ;  /* 0x000000ffff027224 */ /* 0x000fe200078e0017 */
[----:B------:R-:W-:Y:S02]  /*168f0*/  MOV R6, 0x16920 ;  /* 0x0001692000067802 */ /* 0x000fe40000000f00 */
[----:B--2---:R-:W-:-:S02]  /*16900*/  SHF.L.U32 R3, R3, 0xc, RZ ;  /* 0x0000000c03037819 */ /* 0x004fc400000006ff */
[----:B------:R-:W-:Y:S05]  /*16910*/  CALL.REL.NOINC `($_ZN7cutlass13device_kernelIN5flash19enable_sm80_to_sm89INS1_16FlashAttnBwdSm80INS1_25CollectiveMainloopBwdSm80ILi2ELi2EN4cute5tupleIJNS5_1CILi128EEES8_NS7_ILi64EEEEEENS_10bfloat16_tEfNS_4arch4Sm80ELb1ELb0ELb1ELb1ELb0ELb0ELb0ELb0ELi2ELi4ELi4ELi4ELb0EEENS1_21CollectiveEpilogueBwdISA_SB_SD_Li256ELb1ELb0ELi2EEENS1_25SingleTileBwdLPTSchedulerILb1ELi128ELb0EEEEEEEEEvNT_6ParamsE$_ZN4cute3eso3ESOILb1ELb0EJNS_6LayoutINS_5tupleIJNS3_IJNS_1CILi8EEENS4_ILi1EEEEEEEEENS3_IJNS3_IJS6_NS4_ILi0EEEEEEEEEEEiEEC2ERKSC_RKi) ;  /* 0xffff4d5000007944 */ /* 0x000fea0003c3ffff */
[----:B-1----:R-:W2:Y:S01]  /*16920*/  LDL R3, [R1+0x758] ;  /* 0x0007580001037983 */ /* 0x002ea20000100800 */
[----:B------:R-:W-:-:S02]  /*16930*/  MOV R9, R23 ;  /* 0x0000001700097202 */ /* 0x000fc40000000f00 */
[----:B------:R-:W-:Y:S01]  /*16940*/  MOV R8, 0x16970 ;  /* 0x0001697000087802 */ /* 0x000fe20000000f00 */
[----:B--2---:R-:W-:-:S04]  /*16950*/  IMAD.WIDE R2, R3, 0x2, R60 ;  /* 0x0000000203027825 */ /* 0x004fc800078e023c */
[----:B------:R-:W-:Y:S05]  /*16960*/  CALL.REL.NOINC `($_ZN7cutlass13device_kernelIN5flash19enable_sm80_to_sm89INS1_16FlashAttnBwdSm80INS1_25CollectiveMainloopBwdSm80ILi2ELi2EN4cute5tupleIJNS5_1CILi128EEES8_NS7_ILi64EEEEEENS_10bfloat16_tEfNS_4arch4Sm80ELb1ELb0ELb1ELb1ELb0ELb0ELb0ELb0ELi2ELi4ELi4ELi4ELb0EEENS1_21CollectiveEpilogueBwdISA_SB_SD_Li256ELb1ELb0ELi2EEENS1_25SingleTileBwdLPTSchedulerILb1ELi128ELb0EEEEEEEEEvNT_6ParamsE$_ZN4cute8smem_ptrIPN7cutlass10bfloat16_tEECI1NS_12iter_adaptorIS3_S4_EEES3_) ;  /* 0xffff606000007944 */ /* 0x000fea0003c3ffff */
[----:B-1----:R1:W5:Y:S01]  /*16970*/  LDL.64 R2, [R1+0x758] ;  /* 0x0007580001027983 */ /* 0x0023620000100a00 */
[----:B------:R-:W-:Y:S02]  /*16980*/  MOV R6, R23 ;  /* 0x0000001700067202 */ /* 0x000fe40000000f00 */
[----:B------:R-:W-:Y:S02]  /*16990*/  MOV R8, 0x169b0 ;  /* 0x000169b000087802 */ /* 0x000fe40000000f00 */
[----:B-1---5:R-:W-:Y:S05]  /*169a0*/  CALL.REL.NOINC `($_ZN7cutlass13device_kernelIN5flash19enable_sm80_to_sm89INS1_16FlashAttnBwdSm80INS1_25CollectiveMainloopBwdSm80ILi2ELi2EN4cute5tupleIJNS5_1CILi128EEES8_NS7_ILi64EEEEEENS_10bfloat16_tEfNS_4arch4Sm80ELb1ELb0ELb1ELb1ELb0ELb0ELb0ELb0ELi2ELi4ELi4ELi4ELb0EEENS1_21CollectiveEpilogueBwdISA_SB_SD_Li256ELb1ELb0ELi2EEENS1_25SingleTileBwdLPTSchedulerILb1ELi128ELb0EEEEEEEEEvNT_6ParamsE$_ZN4cute3eso3ESOILb1ELb0EJNS_6LayoutINS_5tupleIJNS3_IJNS_1CILi8EEENS4_ILi1EEEEEEEEENS3_IJNS3_IJS6_NS4_ILi0EEEEEEEEEEENS_10ViewEngineINS_8smem_ptrIPN7cutlass10bfloat16_tEEEEEEEC2ERKSC_RKSJ_) ;  /* 0xffff4c3000007944 */ /* 0x022fea0003c3ffff */
[----:B------:R2:W5:Y:S01]  /*169b0*/  LDL.64 R4, [R1+0x758] ;  /* 0x0007580001047983 */ /* 0x0005620000100a00 */
[----:B-1----:R-:W-:Y:S01]  /*169c0*/  IMAD.MOV.U32 R2, RZ, RZ, R23 ;  /* 0x000000ffff027224 */ /* 0x002fe200078e0017 */
[----:B------:R-:W-:Y:S02]  /*169d0*/  MOV R3, RZ ;  /* 0x000000ff00037202 */ /* 0x000fe40000000f00 */
[----:B------:R-:W-:Y:S02]  /*169e0*/  MOV R10, 0x16a00 ;  /* 0x00016a00000a7802 */ /* 0x000fe40000000f00 */
[----:B--2--5:R-:W-:Y:S05]  /*169f0*/  CALL.REL.NOINC `($_ZN7cutlass13device_kernelIN5flash19enable_sm80_to_sm89INS1_16FlashAttnBwdSm80INS1_25CollectiveMainloopBwdSm80ILi2ELi2EN4cute5tupleIJNS5_1CILi128EEES8_NS7_ILi64EEEEEENS_10bfloat16_tEfNS_4arch4Sm80ELb1ELb0ELb1ELb1ELb0ELb0ELb0ELb0ELi2ELi4ELi4ELi4ELb0EEENS1_21CollectiveEpilogueBwdISA_SB_SD_Li256ELb1ELb0ELi2EEENS1_25SingleTileBwdLPTSchedulerILb1ELi128ELb0EEEEEEEEEvNT_6ParamsE$_ZN4cute3eso3ESOILb1ELb0EJNS_10UnderscoreEiEEC2ERKS2_RKi) ;  /* 0xffff241000007944 */ /* 0x024fea0003c3ffff */
[----:B-1----:R-:W2:Y:S01]  /*16a00*/  LDL R3, [R1+0x758] ;  /* 0x0007580001037983 */ /* 0x002ea20000100800 */
[----:B------:R-:W-:Y:S01]  /*16a10*/  IMAD.MOV.U32 R2, RZ, RZ, R23 ;  /* 0x000000ffff027224 */ /* 0x000fe200078e0017 */
[----:B------:R-:W-:-:S02]  /*16a20*/  MOV R6, 0x16a50 ;  /* 0x00016a5000067802 */ /* 0x000fc40000000f00 */
[----:B--2---:R-:W-:Y:S02]  /*16a30*/  SHF.L.U32 R3, R3, 0x3, RZ ;  /* 0x0000000303037819 */ /* 0x004fe400000006ff */
[----:B------:R-:W-:Y:S05]  /*16a40*/  CALL.REL.NOINC `($_ZN7cutlass13device_kernelIN5flash19enable_sm80_to_sm89INS1_16FlashAttnBwdSm80INS1_25CollectiveMainloopBwdSm80ILi2ELi2EN4cute5tupleIJNS5_1CILi128EEES8_NS7_ILi64EEEEEENS_10bfloat16_tEfNS_4arch4Sm80ELb1ELb0ELb1ELb1ELb0ELb0ELb0ELb0ELi2ELi4ELi4ELi4ELb0EEENS1_21CollectiveEpilogueBwdISA_SB_SD_Li256ELb1ELb0ELi2EEENS1_25SingleTileBwdLPTSchedulerILb1ELi128ELb0EEEEEEEEEvNT_6ParamsE$_ZN4cute3eso3ESOILb1ELb0EJNS_6LayoutINS_5tupleIJNS3_IJNS_1CILi8EEENS4_ILi1EEEEEEEEENS3_IJNS3_IJS6_NS4_ILi0EEEEEEEEEEEiEEC2ERKSC_RKi) ;  /* 0xffff4c2000007944 */ /* 0x000fea0003c3ffff */
[----:B-1----:R-:W2:Y:S01]  /*16a50*/  LDL R3, [R1+0x758] ;  /* 0x0007580001037983 */ /* 0x002ea20000100800 */
[----:B------:R-:W-:Y:S02]  /*16a60*/  MOV R67, R23 ;  /* 0x0000001700437202 */ /* 0x000fe40000000f00 */
[----:B------:R-:W-:Y:S01]  /*16a70*/  MOV R6, 0x16ab0 ;  /* 0x00016ab000067802 */ /* 0x000fe20000000f00 */
[----:B--2---:R-:W-:-:S05]  /*16a80*/  IMAD.WIDE R2, R3, 0x2, R58 ;  /* 0x0000000203027825 */ /* 0x004fca00078e023a */
[----:B------:R-:W-:Y:S02]  /*16a90*/  MOV R8, R2 ;  /* 0x0000000200087202 */ /* 0x000fe40000000f00 */
[----:B------:R-:W-:Y:S05]  /*16aa0*/  CALL.REL.NOINC `($_ZN7cutlass13device_kernelIN5flash19enable_sm80_to_sm89INS1_16FlashAttnBwdSm80INS1_25CollectiveMainloopBwdSm80ILi2ELi2EN4cute5tupleIJNS5_1CILi128EEES8_NS7_ILi64EEEEEENS_10bfloat16_tEfNS_4arch4Sm80ELb1ELb0ELb1ELb1ELb0ELb0ELb0ELb0ELi2ELi4ELi4ELi4ELb0EEENS1_21CollectiveEpilogueBwdISA_SB_SD_Li256ELb1ELb0ELi2EEENS1_25SingleTileBwdLPTSchedulerILb1ELi128ELb0EEEEEEEEEvNT_6ParamsE$_ZN4cute3eso3ESOILb1ELb0EJNS_6LayoutINS_5tupleIJNS3_IJNS_1CILi8EEENS4_ILi1EEEEEEEEENS3_IJNS3_IJS6_NS4_ILi0EEEEEEEEEEENS_10ViewEngineIPN7cutlass10bfloat16_tEEEEEC2ERKSC_RKSH_) ;  /* 0xffff4b7000007944 */ /* 0x000fea0003c3ffff */
[----:B------:R2:W5:Y:S01]  /*16ab0*/  LDL.64 R12, [R1+0x758] ;  /* 0x00075800010c7983 */ /* 0x0005620000100a00 */
[----:B-1----:R-:W-:Y:S01]  /*16ac0*/  IMAD.MOV.U32 R2, RZ, RZ, R4 ;  /* 0x000000ffff027224 */ /* 0x002fe200078e0004 */
[----:B------:R-:W-:Y:S01]  /*16ad0*/  MOV R3, R5 ;  /* 0x0000000500037202 */ /* 0x000fe20000000f00 */
[----:B------:R-:W-:Y:S01]  /*16ae0*/  IMAD.MOV.U32 R9, RZ, RZ, R23 ;  /* 0x000000ffff097224 */ /* 0x000fe200078e0017 */
[----:B------:R-:W-:Y:S02]  /*16af0*/  MOV R8, 0x16b10 ;  /* 0x00016b1000087802 */ /* 0x000fe40000000f00 */
[----:B--2--5:R-:W-:Y:S05]  /*16b00*/  CALL.REL.NOINC `($_ZN7cutlass13device_kernelIN5flash19enable_sm80_to_sm89INS1_16FlashAttnBwdSm80INS1_25CollectiveMainloopBwdSm80ILi2ELi2EN4cute5tupleIJNS5_1CILi128EEES8_NS7_ILi64EEEEEENS_10bfloat16_tEfNS_4arch4Sm80ELb1ELb0ELb1ELb1ELb0ELb0ELb0ELb0ELi2ELi4ELi4ELi4ELb0EEENS1_21CollectiveEpilogueBwdISA_SB_SD_Li256ELb1ELb0ELi2EEENS1_25SingleTileBwdLPTSchedulerILb1ELi128ELb0EEEEEEEEEvNT_6ParamsE$_ZN4cute8smem_ptrIPN7cutlass10bfloat16_tEECI1NS_12iter_adaptorIS3_S4_EEES3_) ;  /* 0xffff5ec000007944 */ /* 0x024fea0003c3ffff */
[----:B-1----:R1:W5:Y:S01]  /*16b10*/  LDL.64 R2, [R1+0x758] ;  /* 0x0007580001027983 */ /* 0x0023620000100a00 */
[----:B------:R-:W-:Y:S02]  /*16b20*/  MOV R4, R23 ;  /* 0x0000001700047202 */ /* 0x000fe40000000f00 */
[----:B------:R-:W-:Y:S02]  /*16b30*/  MOV R6, 0x16b50 ;  /* 0x00016b5000067802 */ /* 0x000fe40000000f00 */
[----:B-1---5:R-:W-:Y:S05]  /*16b40*/  CALL.REL.NOINC `($_ZN7cutlass13device_kernelIN5flash19enable_sm80_to_sm89INS1_16FlashAttnBwdSm80INS1_25CollectiveMainloopBwdSm80ILi2ELi2EN4cute5tupleIJNS5_1CILi128EEES8_NS7_ILi64EEEEEENS_10bfloat16_tEfNS_4arch4Sm80ELb1ELb0ELb1ELb1ELb0ELb0ELb0ELb0ELi2ELi4ELi4ELi4ELb0EEENS1_21CollectiveEpilogueBwdISA_SB_SD_Li256ELb1ELb0ELi2EEENS1_25SingleTileBwdLPTSchedulerILb1ELi128ELb0EEEEEEEEEvNT_6ParamsE$_ZN4cute8smem_ptrIPN7cutlass9uint128_tEECI1NS_12iter_adaptorIS3_S4_EEES3_) ;  /* 0xffff5ec000007944 */ /* 0x022fea0003c3ffff */
[----:B-1----:R1:W5:Y:S01]  /*16b50*/  LDL.64 R2, [R1+0x758] ;  /* 0x0007580001027983 */ /* 0x0023620000100a00 */
[----:B------:R-:W-:Y:S02]  /*16b60*/  MOV R4, R23 ;  /* 0x0000001700047202 */ /* 0x000fe40000000f00 */
[----:B------:R-:W-:-:S02]  /*16b70*/  MOV R6, 0x16b90 ;  /* 0x00016b9000067802 */ /* 0x000fc40000000f00 */
[----:B-1---5:R-:W-:Y:S05]  /*16b80*/  CALL.REL.NOINC `($_ZN7cutlass13device_kernelIN5flash19enable_sm80_to_sm89INS1_16FlashAttnBwdSm80INS1_25CollectiveMainloopBwdSm80ILi2ELi2EN4cute5tupleIJNS5_1CILi128EEES8_NS7_ILi64EEEEEENS_10bfloat16_tEfNS_4arch4Sm80ELb1ELb0ELb1ELb1ELb0ELb0ELb0ELb0ELi2ELi4ELi4ELi4ELb0EEENS1_21CollectiveEpilogueBwdISA_SB_SD_Li256ELb1ELb0ELi2EEENS1_25SingleTileBwdLPTSchedulerILb1ELi128ELb0EEEEEEEEEvNT_6ParamsE$_ZN4cute3eso3ESOILb1ELb0EJNS_6LayoutINS_5tupleIJNS3_IJNS_1CILi1EEES5_EEEEEENS3_IJNS3_IJS5_NS4_ILi0EEEEEEEEEEENS_10ViewEngineINS_8smem_ptrIPN7cutlass9uint128_tEEEEEEEC2ERKSB_RKSI_) ;  /* 0xffff417000007944 */ /* 0x022fea0003c3ffff */
[----:B------:R2:W5:Y:S01]  /*16b90*/  LDL R6, [R1+0x758] ;  /* 0x0007580001067983 */ /* 0x0005620000100800 */
[----:B------:R-:W-:-:S02]  /*16ba0*/  MOV R67, R23 ;  /* 0x0000001700437202 */ /* 0x000fc40000000f00 */
[----:B-1----:R-:W-:Y:S02]  /*16bb0*/  MOV R4, 0x16bd0 ;  /* 0x00016bd000047802 */ /* 0x002fe40000000f00 */
[----:B--2--5:R-:W-:Y:S05]  /*16bc0*/  CALL.REL.NOINC `($_ZN7cutlass13device_kernelIN5flash19enable_sm80_to_sm89INS1_16FlashAttnBwdSm80INS1_25CollectiveMainloopBwdSm80ILi2ELi2EN4cute5tupleIJNS5_1CILi128EEES8_NS7_ILi64EEEEEENS_10bfloat16_tEfNS_4arch4Sm80ELb1ELb0ELb1ELb1ELb0ELb0ELb0ELb0ELi2ELi4ELi4ELi4ELb0EEENS1_21CollectiveEpilogueBwdISA_SB_SD_Li256ELb1ELb0ELi2EEENS1_25SingleTileBwdLPTSchedulerILb1ELi128ELb0EEEEEEEEEvNT_6ParamsE$_ZN4cute3eso3ESOILb1ELb0EJNS_6LayoutINS_5tupleIJNS3_IJNS_1CILi4EEENS4_ILi1EEEEEEEEENS3_IJNS3_IJS6_NS4_ILi0EEEEEEEEEEENS_10ViewEngineIPjEEEEC2ERKSC_RKSF_) ;  /* 0xffff48d000007944 */ /* 0x024fea0003c3ffff */
[----:B------:R2:W5:Y:S01]  /*16bd0*/  LDL.64 R8, [R1+0x758] ;  /* 0x0007580001087983 */ /* 0x0005620000100a00 */
[----:B------:R-:W-:Y:S02]  /*16be0*/  MOV R4, R6 ;  /* 0x0000000600047202 */ /* 0x000fe40000000f00 */
[----:B-1----:R-:W-:Y:S02]  /*16bf0*/  MOV R2, 0x16c10 ;  /* 0x00016c1000027802 */ /* 0x002fe40000000f00 */
[----:B--2--5:R-:W-:Y:S05]  /*16c00*/  CALL.REL.NOINC `($_ZN7cutlass13device_kernelIN5flash19enable_sm80_to_sm89INS1_16FlashAttnBwdSm80INS1_25CollectiveMainloopBwdSm80ILi2ELi2EN4cute5tupleIJNS5_1CILi128EEES8_NS7_ILi64EEEEEENS_10bfloat16_tEfNS_4arch4Sm80ELb1ELb0ELb1ELb1ELb0ELb0ELb0ELb0ELi2ELi4ELi4ELi4ELb0EEENS1_21CollectiveEpilogueBwdISA_SB_SD_Li256ELb1ELb0ELi2EEENS1_25SingleTileBwdLPTSchedulerILb1ELi128ELb0EEEEEEEEEvNT_6ParamsE$_ZN73_INTERNAL_24fd9406_37_flash_bwd_hdim64_bf16_softcap_sm80_cu_3fbc093a_291824__cvta_generic_to_sharedEPKv) ;  /* 0xffff5f1000007944 */ /* 0x024fea0003c3ffff */
        /* <DEDUP_REMOVED lines=9> */
[----:B-1----:R-:W-:Y:S05]  /*16ca0*/  CALL.REL.NOINC `($_ZN7cutlass13device_kernelIN5flash19enable_sm80_to_sm89INS1_16FlashAttnBwdSm80INS1_25CollectiveMainloopBwdSm80ILi2ELi2EN4cute5tupleIJNS5_1CILi128EEES8_NS7_ILi64EEEEEENS_10bfloat16_tEfNS_4arch4Sm80ELb1ELb0ELb1ELb1ELb0ELb0ELb0ELb0ELi2ELi4ELi4ELi4ELb0EEENS1_21CollectiveEpilogueBwdISA_SB_SD_Li256ELb1ELb0ELi2EEENS1_25SingleTileBwdLPTSchedulerILb1ELi128ELb0EEEEEEEEEvNT_6ParamsE$_ZN4cute3eso3ESOILb1ELb0EJNS_10UnderscoreEiEEC2ERKS2_RKi) ;  /* 0xffff216000007944 */ /* 0x002fea0003c3ffff */
        /* <DEDUP_REMOVED lines=16> */
[----:B------:R-:W-:Y:S02]  /*16db0*/  MOV R3, 0x1 ;  /* 0x0000000100037802 */ /* 0x000fe40000000f00 */
[----:B------:R-:W-:-:S02]  /*16dc0*/  MOV R10, 0x16de0 ;  /* 0x00016de0000a7802 */ /* 0x000fc40000000f00 */
        /* <DEDUP_REMOVED lines=43> */
[----:B-1---5:R-:W-:Y:S05]  /*17080*/  CALL.REL.NOINC `($_ZN7cutlass13device_kernelIN5flash19enable_sm80_to_sm89INS1_16FlashAttnBwdSm80INS1_25CollectiveMainloopBwdSm80ILi2ELi2EN4cute5tupleIJNS5_1CILi128EEES8_NS7_ILi64EEEEEENS_10bfloat16_tEfNS_4arch4Sm80ELb1ELb0ELb1ELb1ELb0ELb0ELb0ELb0ELi2ELi4ELi4ELi4ELb0EEENS1_21CollectiveEpilogueBwdISA_SB_SD_Li256ELb1ELb0ELi2EEENS1_25SingleTileBwdLPTSchedulerILb1ELi128ELb0EEEEEEEEEvNT_6ParamsE$_ZN4cute8smem_ptrIPN7cutlass10bfloat16_tEECI1NS_12iter_adaptorIS3_S4_EEES3_) ;  /* 0xffff594000007944 */ /* 0x022fea0003c3ffff */
[----:B-1----:R1:W5:Y:S01]  /*17090*/  LDL.64 R2, [R1+0x758] ;  /* 0x0007580001027983 */ /* 0x0023620000100a00 */
[----:B------:R-:W-:-:S03]  /*170a0*/  MOV R6, 0x170c0 ;  /* 0x000170c000067802 */ /* 0x000fc60000000f00 */
[----:B-1---5:R-:W-:Y:S05]  /*170b0*/  CALL.REL.NOINC `($_ZN7cutlass13device_kernelIN5flash19enable_sm80_to_sm89INS1_16FlashAttnBwdSm80INS1_25CollectiveMainloopBwdSm80ILi2ELi2EN4cute5tupleIJNS5_1CILi128EEES8_NS7_ILi64EEEEEENS_10bfloat16_tEfNS_4arch4Sm80ELb1ELb0ELb1ELb1ELb0ELb0ELb0ELb0ELi2ELi4ELi4ELi4ELb0EEENS1_21CollectiveEpilogueBwdISA_SB_SD_Li256ELb1ELb0ELi2EEENS1_25SingleTileBwdLPTSchedulerILb1ELi128ELb0EEEEEEEEEvNT_6ParamsE$_ZN4cute3eso3ESOILb1ELb0EJNS_6LayoutINS_5tupleIJNS3_IJNS_1CILi8EEENS4_ILi1EEEEEENS4_ILi4EEEEEENS3_IJNS3_IJS6_NS4_ILi0EEEEEENS4_ILi2048EEEEEEEENS_10ViewEngineINS_8smem_ptrIPN7cutlass10bfloat16_tEEEEEEEC2ERKSE_RKSL_) ;  /* 0xffff4b8000007944 */ /* 0x022fea0003c3ffff */
[----:B-1----:R1:W5:Y:S01]  /*170c0*/  LDL.64 R4, [R1+0x758] ;  /* 0x0007580001047983 */ /* 0x0023620000100a00 */
[----:B------:R-:W-:Y:S01]  /*170d0*/  IMAD.MOV.U32 R6, RZ, RZ, R48 ;  /* 0x000000ffff067224 */ /* 0x000fe200078e0030 */
[----:B------:R-:W-:Y:S02]  /*170e0*/  MOV R9, R49 ;  /* 0x0000003100097202 */ /* 0x000fe40000000f00 */
[----:B------:R-:W-:Y:S02]  /*170f0*/  MOV R8, 0x17110 ;  /* 0x0001711000087802 */ /* 0x000fe40000000f00 */
[----:B-1---5:R-:W-:Y:S05]  /*17100*/  CALL.REL.NOINC `($_ZN7cutlass13device_kernelIN5flash19enable_sm80_to_sm89INS1_16FlashAttnBwdSm80INS1_25CollectiveMainloopBwdSm80ILi2ELi2EN4cute5tupleIJNS5_1CILi128EEES8_NS7_ILi64EEEEEENS_10bfloat16_tEfNS_4arch4Sm80ELb1ELb0ELb1ELb1ELb0ELb0ELb0ELb0ELi2ELi4ELi4ELi4ELb0EEENS1_21CollectiveEpilogueBwdISA_SB_SD_Li256ELb1ELb0ELi2EEENS1_25SingleTileBwdLPTSchedulerILb1ELi128ELb0EEEEEEEEEvNT_6ParamsE$_ZN4cute3eso3ESOILb1ELb0EJNS_6LayoutINS_5tupleIJNS3_IJNS_1CILi8EEENS4_ILi1EEEEEENS4_ILi4EEEEEENS3_IJNS3_IJS6_NS4_ILi0EEEEEES5_EEEEENS_10ViewEngineIPN7cutlass10bfloat16_tEEEEEC2ERKSD_RKSI_) ;  /* 0xffff4bb000007944 */ /* 0x022fea0003c3ffff */
[----:B------:R2:W5:Y:S01]  /*17110*/  LDL.64 R2, [R1+0x758] ;  /* 0x0007580001027983 */ /* 0x0005620000100a00 */
[----:B-1----:R-:W-:Y:S02]  /*17120*/  MOV R7, R5 ;  /* 0x0000000500077202 */ /* 0x002fe40000000f00 */
[----:B------:R-:W-:Y:S02]  /*17130*/  MOV R6, 0x17150 ;  /* 0x0001715000067802 */ /* 0x000fe40000000f00 */
[----:B--2--5:R-:W-:Y:S05]  /*17140*/  CALL.REL.NOINC `($_ZN7cutlass13device_kernelIN5flash19enable_sm80_to_sm89INS1_16FlashAttnBwdSm80INS1_25CollectiveMainloopBwdSm80ILi2ELi2EN4cute5tupleIJNS5_1CILi128EEES8_NS7_ILi64EEEEEENS_10bfloat16_tEfNS_4arch4Sm80ELb1ELb0ELb1ELb1ELb0ELb0ELb0ELb0ELi2ELi4ELi4ELi4ELb0EEENS1_21CollectiveEpilogueBwdISA_SB_SD_Li256ELb1ELb0ELi2EEENS1_25SingleTileBwdLPTSchedulerILb1ELi128ELb0EEEEEEEEEvNT_6ParamsE$_ZN4cute3eso3ESOILb1ELb0EJNS_6LayoutINS_5tupleIJNS3_IJNS_1CILi8EEENS4_ILi1EEEEEENS3_IJNS4_ILi4EEEEEEEEENS3_IJNS3_IJS6_NS4_ILi0EEEEEENS3_IJNS4_ILi2048EEEEEEEEEEENS_10ViewEngineINS_8smem_ptrIPN7cutlass10bfloat16_tEEEEEEEC2ERKSG_RKSN_) ;  /* 0xffff472000007944 */ /* 0x024fea0003c3ffff */
[----:B------:R2:W5:Y:S01]  /*17150*/  LDL.64 R6, [R1+0x758] ;  /* 0x0007580001067983 */ /* 0x0005620000100a00 */
[----:B-1----:R-:W-:Y:S02]  /*17160*/  MOV R5, R3 ;  /* 0x0000000300057202 */ /* 0x002fe40000000f00 */
[----:B------:R-:W-:-:S02]  /*17170*/  MOV R4, 0x17190 ;  /* 0x0001719000047802 */ /* 0x000fc40000000f00 */
[----:B--2--5:R-:W-:Y:S05]  /*17180*/  CALL.REL.NOINC `($_ZN7cutlass13device_kernelIN5flash19enable_sm80_to_sm89INS1_16FlashAttnBwdSm80INS1_25CollectiveMainloopBwdSm80ILi2ELi2EN4cute5tupleIJNS5_1CILi128EEES8_NS7_ILi64EEEEEENS_10bfloat16_tEfNS_4arch4Sm80ELb1ELb0ELb1ELb1ELb0ELb0ELb0ELb0ELi2ELi4ELi4ELi4ELb0EEENS1_21CollectiveEpilogueBwdISA_SB_SD_Li256ELb1ELb0ELi2EEENS1_25SingleTileBwdLPTSchedulerILb1ELi128ELb0EEEEEEEEEvNT_6ParamsE$_ZN4cute3eso3ESOILb1ELb0EJNS_6LayoutINS_5tupleIJNS3_IJNS_1CILi8EEENS4_ILi1EEEEEENS3_IJNS4_ILi4EEEEEEEEENS3_IJNS3_IJS6_NS4_ILi0EEEEEENS3_IJS5_EEEEEEEENS_10ViewEngineIPN7cutlass10bfloat16_tEEEEEC2ERKSF_RKSK_) ;  /* 0xffff474000007944 */ /* 0x024fea0003c3ffff */
[----:B-1----:R1:W5:Y:S01]  /*17190*/  LDL.64 R2, [R1+0x758] ;  /* 0x0007580001027983 */ /* 0x0023620000100a00 */
[----:B------:R-:W-:-:S03]  /*171a0*/  MOV R8, 0x171c0 ;  /* 0x000171c000087802 */ /* 0x000fc60000000f00 */
[----:B-1---5:R-:W-:Y:S05]  /*171b0*/  CALL.REL.NOINC `($_ZN7cutlass13device_kernelIN5flash19enable_sm80_to_sm89INS1_16FlashAttnBwdSm80INS1_25CollectiveMainloopBwdSm80ILi2ELi2EN4cute5tupleIJNS5_1CILi128EEES8_NS7_ILi64EEEEEENS_10bfloat16_tEfNS_4arch4Sm80ELb1ELb0ELb1ELb1ELb0ELb0ELb0ELb0ELi2ELi4ELi4ELi4ELb0EEENS1_21CollectiveEpilogueBwdISA_SB_SD_Li256ELb1ELb0ELi2EEENS1_25SingleTileBwdLPTSchedulerILb1ELi128ELb0EEEEEEEEEvNT_6ParamsE$_ZN4cute3eso3ESOILb1ELb0EJNS_6LayoutINS_5tupleIJNS3_IJNS3_IJNS_1CILi8EEENS4_ILi1EEEEEES6_EEENS3_IJNS3_IJS6_S6_EEENS4_ILi4EEEEEEEEENS3_IJNS3_IJNS3_IJS6_NS4_ILi0EEEEEESD_EEENS3_IJNS3_IJSD_SD_EEES5_EEEEEEEENS_10ViewEngineIPN7cutlass10bfloat16_tEEEEEC2ERKSJ_RKSO_) ;  /* 0xffff389000007944 */ /* 0x022fea0003c3ffff */
[----:B-1----:R1:W5:Y:S01]  /*171c0*/  LDL.64 R4, [R1+0x758] ;  /* 0x0007580001047983 */ /* 0x0023620000100a00 */
[----:B------:R-:W-:-:S03]  /*171d0*/  MOV R8, 0x171f0 ;  /* 0x000171f000087802 */ /* 0x000fc60000000f00 */
[----:B-1---5:R-:W-:Y:S05]  /*171e0*/  CALL.REL.NOINC `($_ZN7cutlass13device_kernelIN5flash19enable_sm80_to_sm89INS1_16FlashAttnBwdSm80INS1_25CollectiveMainloopBwdSm80ILi2ELi2EN4cute5tupleIJNS5_1CILi128EEES8_NS7_ILi64EEEEEENS_10bfloat16_tEfNS_4arch4Sm80ELb1ELb0ELb1ELb1ELb0ELb0ELb0ELb0ELi2ELi4ELi4ELi4ELb0EEENS1_21CollectiveEpilogueBwdISA_SB_SD_Li256ELb1ELb0ELi2EEENS1_25SingleTileBwdLPTSchedulerILb1ELi128ELb0EEEEEEEEEvNT_6ParamsE$_ZN4cute3eso3ESOILb1ELb0EJNS_6LayoutINS_5tupleIJNS3_IJNS3_IJNS_1CILi8EEENS4_ILi1EEEEEES6_EEENS3_IJNS3_IJS6_S6_EEENS4_ILi4EEEEEEEEENS3_IJNS3_IJNS3_IJS6_NS4_ILi0EEEEEESD_EEENS3_IJNS3_IJSD_SD_EEENS4_ILi2048EEEEEEEEEEENS_10ViewEngineINS_8smem_ptrIPN7cutlass10bfloat16_tEEEEEEEC2ERKSK_RKSR_) ;  /* 0xffff382000007944 */ /* 0x022fea0003c3ffff */
[----:B-1----:R1:W5:Y:S01]  /*171f0*/  LDL.64 R2, [R1+0x758] ;  /* 0x0007580001027983 */ /* 0x0023620000100a00 */
[----:B------:R-:W-:Y:S01]  /*17200*/  IMAD.MOV.U32 R6, RZ, RZ, R4 ;  /* 0x000000ffff067224 */ /* 0x000fe200078e0004 */
[----:B------:R-:W-:-:S02]  /*17210*/  MOV R9, R5 ;  /* 0x0000000500097202 */ /* 0x000fc40000000f00 */
[----:B------:R-:W-:Y:S02]  /*17220*/  MOV R8, 0x17240 ;  /* 0x0001724000087802 */ /* 0x000fe40000000f00 */
[----:B-1---5:R-:W-:Y:S05]  /*17230*/  CALL.REL.NOINC `($_ZN7cutlass13device_kernelIN5flash19enable_sm80_to_sm89INS1_16FlashAttnBwdSm80INS1_25CollectiveMainloopBwdSm80ILi2ELi2EN4cute5tupleIJNS5_1CILi128EEES8_NS7_ILi64EEEEEENS_10bfloat16_tEfNS_4arch4Sm80ELb1ELb0ELb1ELb1ELb0ELb0ELb0ELb0ELi2ELi4ELi4ELi4ELb0EEENS1_21CollectiveEpilogueBwdISA_SB_SD_Li256ELb1ELb0ELi2EEENS1_25SingleTileBwdLPTSchedulerILb1ELi128ELb0EEEEEEEEEvNT_6ParamsE$_ZN4cute3eso3ESOILb1ELb0EJNS_6LayoutINS_5tupleIJNS3_IJNS_1CILi8EEENS4_ILi1EEEEEENS4_ILi4EEEEEENS3_IJNS3_IJS6_NS4_ILi0EEEEEES5_EEEEENS_10ViewEngineIPN7cutlass10bfloat16_tEEEEEC2ERKSD_RKSI_) ;  /* 0xffff4a8000007944 */ /* 0x022fea0003c3ffff */
[----:B------:R2:W5:Y:S01]  /*17240*/  LDL.64 R58, [R1+0x758] ;  /* 0x00075800013a7983 */ /* 0x0005620000100a00 */
[----:B------:R-:W-:Y:S02]  /*17250*/  MOV R9, R23 ;  /* 0x0000001700097202 */ /* 0x000fe40000000f00 */
[----:B------:R-:W-:Y:S02]  /*17260*/  MOV R8, 0x17280 ;  /* 0x0001728000087802 */ /* 0x000fe40000000f00 */
[----:B-12--5:R-:W-:Y:S05]  /*17270*/  CALL.REL.NOINC `($_ZN7cutlass13device_kernelIN5flash19enable_sm80_to_sm89INS1_16FlashAttnBwdSm80INS1_25CollectiveMainloopBwdSm80ILi2ELi2EN4cute5tupleIJNS5_1CILi128EEES8_NS7_ILi64EEEEEENS_10bfloat16_tEfNS_4arch4Sm80ELb1ELb0ELb1ELb1ELb0ELb0ELb0ELb0ELi2ELi4ELi4ELi4ELb0EEENS1_21CollectiveEpilogueBwdISA_SB_SD_Li256ELb1ELb0ELi2EEENS1_25SingleTileBwdLPTSchedulerILb1ELi128ELb0EEEEEEEEEvNT_6ParamsE$_ZN4cute8smem_ptrIPN7cutlass10bfloat16_tEECI1NS_12iter_adaptorIS3_S4_EEES3_) ;  /* 0xffff575000007944 */ /* 0x026fea0003c3ffff */
[----:B-1----:R1:W5:Y:S01]  /*17280*/  LDL.64 R2, [R1+0x758] ;  /* 0x0007580001027983 */ /* 0x0023620000100a00 */
[----:B------:R-:W-:-:S03]  /*17290*/  MOV R6, 0x172b0 ;  /* 0x000172b000067802 */ /* 0x000fc60000000f00 */
[----:B-1---5:R-:W-:Y:S05]  /*172a0*/  CALL.REL.NOINC `($_ZN7cutlass13device_kernelIN5flash19enable_sm80_to_sm89INS1_16FlashAttnBwdSm80INS1_25CollectiveMainloopBwdSm80ILi2ELi2EN4cute5tupleIJNS5_1CILi128EEES8_NS7_ILi64EEEEEENS_10bfloat16_tEfNS_4arch4Sm80ELb1ELb0ELb1ELb1ELb0ELb0ELb0ELb0ELi2ELi4ELi4ELi4ELb0EEENS1_21CollectiveEpilogueBwdISA_SB_SD_Li256ELb1ELb0ELi2EEENS1_25SingleTileBwdLPTSchedulerILb1ELi128ELb0EEEEEEEEEvNT_6ParamsE$_ZN4cute3eso3ESOILb1ELb0EJNS_6LayoutINS_5tupleIJNS3_IJNS_1CILi8EEENS4_ILi1EEEEEENS4_ILi4EEEEEENS3_IJNS3_IJS6_NS4_ILi0EEEEEENS4_ILi2048EEEEEEEENS_10ViewEngineINS_8smem_ptrIPN7cutlass10bfloat16_tEEEEEEEC2ERKSE_RKSL_) ;  /* 0xffff499000007944 */ /* 0x022fea0003c3ffff */
        /* <DEDUP_REMOVED lines=252> */
[----:B-1----:R-:W-:Y:S05]  /*18270*/  CALL.REL.NOINC `($_ZN7cutlass13device_kernelIN5flash19enable_sm80_to_sm89INS1_16FlashAttnBwdSm80INS1_25CollectiveMainloopBwdSm80ILi2ELi2EN4cute5tupleIJNS5_1CILi128EEES8_NS7_ILi64EEEEEENS_10bfloat16_tEfNS_4arch4Sm80ELb1ELb0ELb1ELb1ELb0ELb0ELb0ELb0ELi2ELi4ELi4ELi4ELb0EEENS1_21CollectiveEpilogueBwdISA_SB_SD_Li256ELb1ELb0ELi2EEENS1_25SingleTileBwdLPTSchedulerILb1ELi128ELb0EEEEEEEEEvNT_6ParamsE$_ZN4cute3eso3ESOILb1ELb0EJNS_10UnderscoreES2_iEEC2ERKS2_S5_RKi) ;  /* 0xffff0b5000007944 */ /* 0x002fea0003c3ffff */
        /* <DEDUP_REMOVED lines=9> */
[----:B------:R-:W-:Y:S05]  /*18310*/  CALL.REL.NOINC `($_ZN7cutlass13device_kernelIN5flash19enable_sm80_to_sm89INS1_16FlashAttnBwdSm80INS1_25CollectiveMainloopBwdSm80ILi2ELi2EN4cute5tupleIJNS5_1CILi128EEES8_NS7_ILi64EEEEEENS_10bfloat16_tEfNS_4arch4Sm80ELb1ELb0ELb1ELb1ELb0ELb0ELb0ELb0ELi2ELi4ELi4ELi4ELb0EEENS1_21CollectiveEpilogueBwdISA_SB_SD_Li256ELb1ELb0ELi2EEENS1_25SingleTileBwdLPTSchedulerILb1ELi128ELb0EEEEEEEEEvNT_6ParamsE$_ZN4cute3eso3ESOILb1ELb0EJNS_6LayoutINS_5tupleIJNS3_IJNS_1CILi8EEENS4_ILi1EEEEEENS4_ILi2EEEEEENS3_IJNS3_IJS6_NS4_ILi0EEEEEENS4_ILi4096EEEEEEEEiEEC2ERKSE_RKi) ;  /* 0xffff365000007944 */ /* 0x000fea0003c3ffff */
        /* <DEDUP_REMOVED lines=8> */
[----:B-1---5:R-:W-:Y:S05]  /*183a0*/  CALL.REL.NOINC `($_ZN7cutlass13device_kernelIN5flash19enable_sm80_to_sm89INS1_16FlashAttnBwdSm80INS1_25CollectiveMainloopBwdSm80ILi2ELi2EN4cute5tupleIJNS5_1CILi128EEES8_NS7_ILi64EEEEEENS_10bfloat16_tEfNS_4arch4Sm80ELb1ELb0ELb1ELb1ELb0ELb0ELb0ELb0ELi2ELi4ELi4ELi4ELb0EEENS1_21CollectiveEpilogueBwdISA_SB_SD_Li256ELb1ELb0ELi2EEENS1_25SingleTileBwdLPTSchedulerILb1ELi128ELb0EEEEEEEEEvNT_6ParamsE$_ZN4cute3eso3ESOILb1ELb0EJNS_6LayoutINS_5tupleIJNS3_IJNS_1CILi8EEENS4_ILi1EEEEEENS4_ILi2EEEEEENS3_IJNS3_IJS6_NS4_ILi0EEEEEENS4_ILi4096EEEEEEEENS_10ViewEngineINS_8smem_ptrIPN7cutlass10bfloat16_tEEEEEEEC2ERKSE_RKSL_) ;  /* 0xffff358000007944 */ /* 0x022fea0003c3ffff */
[----:B-1----:R1:W5:Y:S01]  /*183b0*/  LDL.64 R4, [R1+0x758] ;  /* 0x0007580001047983 */ /* 0x0023620000100a00 */
[----:B------:R-:W-:Y:S01]  /*183c0*/  IMAD.MOV.U32 R81, RZ, RZ, R23 ;  /* 0x000000ffff517224 */ /* 0x000fe200078e0017 */
[----:B------:R-:W-:Y:S02]  /*183d0*/  MOV R3, 0x1 ;  /* 0x0000000100037802 */ /* 0x000fe40000000f00 */
[----:B------:R-:W-:-:S02]  /*183e0*/  MOV R8, 0x18400 ;  /* 0x0001840000087802 */ /* 0x000fc40000000f00 */
[----:B-1---5:R-:W-:Y:S05]  /*183f0*/  CALL.REL.NOINC `($_ZN7cutlass13device_kernelIN5flash19enable_sm80_to_sm89INS1_16FlashAttnBwdSm80INS1_25CollectiveMainloopBwdSm80ILi2ELi2EN4cute5tupleIJNS5_1CILi128EEES8_NS7_ILi64EEEEEENS_10bfloat16_tEfNS_4arch4Sm80ELb1ELb0ELb1ELb1ELb0ELb0ELb0ELb0ELi2ELi4ELi4ELi4ELb0EEENS1_21CollectiveEpilogueBwdISA_SB_SD_Li256ELb1ELb0ELi2EEENS1_25SingleTileBwdLPTSchedulerILb1ELi128ELb0EEEEEEEEEvNT_6ParamsE$_ZN4cute3eso3ESOILb1ELb0EJNS_10UnderscoreES2_iEEC2ERKS2_S5_RKi) ;  /* 0xffff09d000007944 */ /* 0x022fea0003c3ffff */
[----:B-1----:R-:W2:Y:S01]  /*18400*/  LDL R3, [R1+0x758] ;  /* 0x0007580001037983 */ /* 0x002ea20000100800 */
[----:B------:R-:W-:Y:S01]  /*18410*/  IMAD.MOV.U32 R2, RZ, RZ, R23 ;  /* 0x000000ffff027224 */ /* 0x000fe200078e0017 */
[----:B------:R-:W-:-:S02]  /*18420*/  MOV R6, 0x18450 ;  /* 0x0001845000067802 */ /* 0x000fc40000000f00 */
[----:B--2---:R-:W-:Y:S02]  /*18430*/  SHF.L.U32 R3, R3, 0x4, RZ ;  /* 0x0000000403037819 */ /* 0x004fe400000006ff */
[----:B------:R-:W-:Y:S05]  /*18440*/  CALL.REL.NOINC `($_ZN7cutlass13device_kernelIN5flash19enable_sm80_to_sm89INS1_16FlashAttnBwdSm80INS1_25CollectiveMainloopBwdSm80ILi2ELi2EN4cute5tupleIJNS5_1CILi128EEES8_NS7_ILi64EEEEEENS_10bfloat16_tEfNS_4arch4Sm80ELb1ELb0ELb1ELb1ELb0ELb0ELb0ELb0ELi2ELi4ELi4ELi4ELb0EEENS1_21CollectiveEpilogueBwdISA_SB_SD_Li256ELb1ELb0ELi2EEENS1_25SingleTileBwdLPTSchedulerILb1ELi128ELb0EEEEEEEEEvNT_6ParamsE$_ZN4cute3eso3ESOILb1ELb0EJNS_6LayoutINS_5tupleIJNS3_IJNS_1CILi8EEENS4_ILi1EEEEEENS4_ILi2EEEEEENS3_IJNS3_IJS6_NS4_ILi0EEEEEES5_EEEEEiEEC2ERKSD_RKi) ;  /* 0xffff36d000007944 */ /* 0x000fea0003c3ffff */
[----:B-1----:R-:W2:Y:S01]  /*18450*/  LDL R3, [R1+0x758] ;  /* 0x0007580001037983 */ /* 0x002ea20000100800 */
[----:B------:R-:W-:Y:S02]  /*18460*/  MOV R67, R23 ;  /* 0x0000001700437202 */ /* 0x000fe40000000f00 */
[----:B------:R-:W-:Y:S01]  /*18470*/  MOV R8, 0x184b0 ;  /* 0x000184b000087802 */ /* 0x000fe20000000f00 */
[----:B--2---:R-:W-:-:S05]  /*18480*/  IMAD.WIDE R6, R3, 0x2, R50 ;  /* 0x0000000203067825 */ /* 0x004fca00078e0232 */
[----:B------:R-:W-:Y:S02]  /*18490*/  MOV R9, R7 ;  /* 0x0000000700097202 */ /* 0x000fe40000000f00 */
[----:B------:R-:W-:Y:S05]  /*184a0*/  CALL.REL.NOINC `($_ZN7cutlass13device_kernelIN5flash19enable_sm80_to_sm89INS1_16FlashAttnBwdSm80INS1_25CollectiveMainloopBwdSm80ILi2ELi2EN4cute5tupleIJNS5_1CILi128EEES8_NS7_ILi64EEEEEENS_10bfloat16_tEfNS_4arch4Sm80ELb1ELb0ELb1ELb1ELb0ELb0ELb0ELb0ELi2ELi4ELi4ELi4ELb0EEENS1_21CollectiveEpilogueBwdISA_SB_SD_Li256ELb1ELb0ELi2EEENS1_25SingleTileBwdLPTSchedulerILb1ELi128ELb0EEEEEEEEEvNT_6ParamsE$_ZN4cute3eso3ESOILb1ELb0EJNS_6LayoutINS_5tupleIJNS3_IJNS_1CILi8EEENS4_ILi1EEEEEENS4_ILi2EEEEEENS3_IJNS3_IJS6_NS4_ILi0EEEEEES5_EEEEENS_10ViewEngineIPN7cutlass10bfloat16_tEEEEEC2ERKSD_RKSI_) ;  /* 0xffff361000007944 */ /* 0x000fea0003c3ffff */
[----:B------:R2:W5:Y:S01]  /*184b0*/  LDL.64 R2, [R1+0x758] ;  /* 0x0007580001027983 */ /* 0x0005620000100a00 */
[----:B-1----:R-:W-:Y:S01]  /*184c0*/  IMAD.MOV.U32 R7, RZ, RZ, R5 ;  /* 0x000000ffff077224 */ /* 0x002fe200078e0005 */
[----:B------:R-:W-:Y:S02]  /*184d0*/  MOV R67, R23 ;  /* 0x0000001700437202 */ /* 0x000fe40000000f00 */
        /* <DEDUP_REMOVED lines=9> */
[----:B------:R-:W-:-:S02]  /*18570*/  MOV R8, 0x18590 ;  /* 0x0001859000087802 */ /* 0x000fc40000000f00 */
[----:B-1---5:R-:W-:Y:S05]  /*18580*/  CALL.REL.NOINC `($_ZN7cutlass13device_kernelIN5flash19enable_sm80_to_sm89INS1_16FlashAttnBwdSm80INS1_25CollectiveMainloopBwdSm80ILi2ELi2EN4cute5tupleIJNS5_1CILi128EEES8_NS7_ILi64EEEEEENS_10bfloat16_tEfNS_4arch4Sm80ELb1ELb0ELb1ELb1ELb0ELb0ELb0ELb0ELi2ELi4ELi4ELi4ELb0EEENS1_21CollectiveEpilogueBwdISA_SB_SD_Li256ELb1ELb0ELi2EEENS1_25SingleTileBwdLPTSchedulerILb1ELi128ELb0EEEEEEEEEvNT_6ParamsE$_ZN4cute3eso3ESOILb1ELb0EJNS_6LayoutINS_5tupleIJNS3_IJNS3_IJNS_1CILi8EEENS4_ILi1EEEEEES6_EEENS3_IJNS3_IJS6_S6_EEENS4_ILi2EEEEEEEEENS3_IJNS3_IJNS3_IJS6_NS4_ILi0EEEEEESD_EEENS3_IJNS3_IJSD_SD_EEES5_EEEEEEEENS_10ViewEngineIPN7cutlass10bfloat16_tEEEEEC2ERKSJ_RKSO_) ;  /* 0xffff244000007944 */ /* 0x022fea0003c3ffff */
[----:B-1----:R1:W5:Y:S01]  /*18590*/  LDL.64 R4, [R1+0x758] ;  /* 0x0007580001047983 */ /* 0x0023620000100a00 */
[----:B------:R-:W-:-:S02]  /*185a0*/  MOV R67, R23 ;  /* 0x0000001700437202 */ /* 0x000fc40000000f00 */
[----:B------:R-:W-:Y:S02]  /*185b0*/  MOV R8, 0x185d0 ;  /* 0x000185d000087802 */ /* 0x000fe40000000f00 */
[----:B-1---5:R-:W-:Y:S05]  /*185c0*/  CALL.REL.NOINC `($_ZN7cutlass13device_kernelIN5flash19enable_sm80_to_sm89INS1_16FlashAttnBwdSm80INS1_25CollectiveMainloopBwdSm80ILi2ELi2EN4cute5tupleIJNS5_1CILi128EEES8_NS7_ILi64EEEEEENS_10bfloat16_tEfNS_4arch4Sm80ELb1ELb0ELb1ELb1ELb0ELb0ELb0ELb0ELi2ELi4ELi4ELi4ELb0EEENS1_21CollectiveEpilogueBwdISA_SB_SD_Li256ELb1ELb0ELi2EEENS1_25SingleTileBwdLPTSchedulerILb1ELi128ELb0EEEEEEEEEvNT_6ParamsE$_ZN4cute3eso3ESOILb1ELb0EJNS_6LayoutINS_5tupleIJNS3_IJNS3_IJNS_1CILi8EEENS4_ILi1EEEEEES6_EEENS3_IJNS3_IJS6_S6_EEENS4_ILi2EEEEEEEEENS3_IJNS3_IJNS3_IJS6_NS4_ILi0EEEEEESD_EEENS3_IJNS3_IJSD_SD_EEENS4_ILi4096EEEEEEEEEEENS_10ViewEngineINS_8smem_ptrIPN7cutlass10bfloat16_tEEEEEEEC2ERKSK_RKSR_) ;  /* 0xffff232000007944 */ /* 0x022fea0003c3ffff */
[----:B-1----:R1:W5:Y:S01]  /*185d0*/  LDL.64 R2, [R1+0x758] ;  /* 0x0007580001027983 */ /* 0x0023620000100a00 */
[----:B------:R-:W-:Y:S01]  /*185e0*/  IMAD.MOV.U32 R6, RZ, RZ, R4 ;  /* 0x000000ffff067224 */ /* 0x000fe200078e0004 */
[----:B------:R-:W-:Y:S01]  /*185f0*/  MOV R9, R5 ;  /* 0x0000000500097202 */ /* 0x000fe20000000f00 */
[----:B------:R-:W-:Y:S01]  /*18600*/  IMAD.MOV.U32 R67, RZ, RZ, R23 ;  /* 0x000000ffff437224 */ /* 0x000fe200078e0017 */
[----:B------:R-:W-:Y:S02]  /*18610*/  MOV R8, 0x18630 ;  /* 0x0001863000087802 */ /* 0x000fe40000000f00 */
[----:B-1---5:R-:W-:Y:S05]  /*18620*/  CALL.REL.NOINC `($_ZN7cutlass13device_kernelIN5flash19enable_sm80_to_sm89INS1_16FlashAttnBwdSm80INS1_25CollectiveMainloopBwdSm80ILi2ELi2EN4cute5tupleIJNS5_1CILi128EEES8_NS7_ILi64EEEEEENS_10bfloat16_tEfNS_4arch4Sm80ELb1ELb0ELb1ELb1ELb0ELb0ELb0ELb0ELi2ELi4ELi4ELi4ELb0EEENS1_21CollectiveEpilogueBwdISA_SB_SD_Li256ELb1ELb0ELi2EEENS1_25SingleTileBwdLPTSchedulerILb1ELi128ELb0EEEEEEEEEvNT_6ParamsE$_ZN4cute3eso3ESOILb1ELb0EJNS_6LayoutINS_5tupleIJNS3_IJNS_1CILi8EEENS4_ILi1EEEEEENS4_ILi2EEEEEENS3_IJNS3_IJS6_NS4_ILi0EEEEEES5_EEEEENS_10ViewEngineIPN7cutlass10bfloat16_tEEEEEC2ERKSD_RKSI_) ;  /* 0xffff349000007944 */ /* 0x022fea0003c3ffff */
[----:B------:R2:W5:Y:S01]  /*18630*/  LDL.64 R58, [R1+0x758] ;  /* 0x00075800013a7983 */ /* 0x0005620000100a00 */
[----:B------:R-:W-:Y:S02]  /*18640*/  MOV R9, R23 ;  /* 0x0000001700097202 */ /* 0x000fe40000000f00 */
[----:B------:R-:W-:Y:S02]  /*18650*/  MOV R8, 0x18670 ;  /* 0x0001867000087802 */ /* 0x000fe40000000f00 */
[----:B-12--5:R-:W-:Y:S05]  /*18660*/  CALL.REL.NOINC `($_ZN7cutlass13device_kernelIN5flash19enable_sm80_to_sm89INS1_16FlashAttnBwdSm80INS1_25CollectiveMainloopBwdSm80ILi2ELi2EN4cute5tupleIJNS5_1CILi128EEES8_NS7_ILi64EEEEEENS_10bfloat16_tEfNS_4arch4Sm80ELb1ELb0ELb1ELb1ELb0ELb0ELb0ELb0ELi2ELi4ELi4ELi4ELb0EEENS1_21CollectiveEpilogueBwdISA_SB_SD_Li256ELb1ELb0ELi2EEENS1_25SingleTileBwdLPTSchedulerILb1ELi128ELb0EEEEEEEEEvNT_6ParamsE$_ZN4cute8smem_ptrIPN7cutlass10bfloat16_tEECI1NS_12iter_adaptorIS3_S4_EEES3_) ;  /* 0xffff436000007944 */ /* 0x026fea0003c3ffff */
[----:B-1----:R1:W5:Y:S01]  /*18670*/  LDL.64 R2, [R1+0x758] ;  /* 0x0007580001027983 */ /* 0x0023620000100a00 */
[----:B------:R-:W-:Y:S02]  /*18680*/  MOV R67, R23 ;  /* 0x0000001700437202 */ /* 0x000fe40000000f00 */
[----:B------:R-:W-:-:S02]  /*18690*/  MOV R6, 0x186b0 ;  /* 0x000186b000067802 */ /* 0x000fc40000000f00 */
[----:B-1---5:R-:W-:Y:S05]  /*186a0*/  CALL.REL.NOINC `($_ZN7cutlass13device_kernelIN5flash19enable_sm80_to_sm89INS1_16FlashAttnBwdSm80INS1_25CollectiveMainloopBwdSm80ILi2ELi2EN4cute5tupleIJNS5_1CILi128EEES8_NS7_ILi64EEEEEENS_10bfloat16_tEfNS_4arch4Sm80ELb1ELb0ELb1ELb1ELb0ELb0ELb0ELb0ELi2ELi4ELi4ELi4ELb0EEENS1_21CollectiveEpilogueBwdISA_SB_SD_Li256ELb1ELb0ELi2EEENS1_25SingleTileBwdLPTSchedulerILb1ELi128ELb0EEEEEEEEEvNT_6ParamsE$_ZN4cute3eso3ESOILb1ELb0EJNS_6LayoutINS_5tupleIJNS3_IJNS_1CILi8EEENS4_ILi1EEEEEENS4_ILi2EEEEEENS3_IJNS3_IJS6_NS4_ILi0EEEEEENS4_ILi4096EEEEEEEENS_10ViewEngineINS_8smem_ptrIPN7cutlass10bfloat16_tEEEEEEEC2ERKSE_RKSL_) ;  /* 0xffff328000007944 */ /* 0x022fea0003c3ffff */
[----:B------:R2:W5:Y:S01]  /*186b0*/  LDL.64 R60, [R1+0x758] ;  /* 0x00075800013c7983 */ /* 0x0005620000100a00 */
[----:B-1----:R-:W-:Y:S01]  /*186c0*/  IMAD.MOV.U32 R2, RZ, RZ, R23 ;  /* 0x000000ffff027224 */ /* 0x002fe200078e0017 */
[----:B------:R-:W-:-:S02]  /*186d0*/  MOV R3, RZ ;  /* 0x000000ff00037202 */ /* 0x000fc40000000f00 */
[----:B------:R-:W-:Y:S02]  /*186e0*/  MOV R10, 0x18700 ;  /* 0x00018700000a7802 */ /* 0x000fe40000000f00 */
[----:B--2--5:R-:W-:Y:S05]  /*186f0*/  CALL.REL.NOINC `($_ZN7cutlass13device_kernelIN5flash19enable_sm80_to_sm89INS1_16FlashAttnBwdSm80INS1_25CollectiveMainloopBwdSm80ILi2ELi2EN4cute5tupleIJNS5_1CILi128EEES8_NS7_ILi64EEEEEENS_10bfloat16_tEfNS_4arch4Sm80ELb1ELb0ELb1ELb1ELb0ELb0ELb0ELb0ELi2ELi4ELi4ELi4ELb0EEENS1_21CollectiveEpilogueBwdISA_SB_SD_Li256ELb1ELb0ELi2EEENS1_25SingleTileBwdLPTSchedulerILb1ELi128ELb0EEEEEEEEEvNT_6ParamsE$_ZN4cute3eso3ESOILb1ELb0EJNS_10UnderscoreEiEEC2ERKS2_RKi) ;  /* 0xffff071000007944 */ /* 0x024fea0003c3ffff */
[----:B-1----:R-:W2:Y:S01]  /*18700*/  LDL R3, [R1+0x758] ;  /* 0x0007580001037983 */ /* 0x002ea20000100800 */
[----:B------:R-:W-:Y:S01]  /*18710*/  IMAD.MOV.U32 R2, RZ, RZ, R23 ;  /* 0x000000ffff027224 */ /* 0x000fe200078e0017 */
[----:B------:R-:W-:Y:S02]  /*18720*/  MOV R6, 0x18750 ;  /* 0x0001875000067802 */ /* 0x000fe40000000f00 */
        /* <DEDUP_REMOVED lines=9> */
[----:B------:R-:W-:-:S02]  /*187c0*/  MOV R8, 0x187e0 ;  /* 0x000187e000087802 */ /* 0x000fc40000000f00 */
[----:B-1---5:R-:W-:Y:S05]  /*187d0*/  CALL.REL.NOINC `($_ZN7cutlass13device_kernelIN5flash19enable_sm80_to_sm89INS1_16FlashAttnBwdSm80INS1_25CollectiveMainloopBwdSm80ILi2ELi2EN4cute5tupleIJNS5_1CILi128EEES8_NS7_ILi64EEEEEENS_10bfloat16_tEfNS_4arch4Sm80ELb1ELb0ELb1ELb1ELb0ELb0ELb0ELb0ELi2ELi4ELi4ELi4ELb0EEENS1_21CollectiveEpilogueBwdISA_SB_SD_Li256ELb1ELb0ELi2EEENS1_25SingleTileBwdLPTSchedulerILb1ELi128ELb0EEEEEEEEEvNT_6ParamsE$_ZN4cute3eso3ESOILb1ELb0EJNS_6LayoutINS_5tupleIJNS3_IJNS_1CILi8EEENS4_ILi1EEEEEEEEENS3_IJNS3_IJS6_NS4_ILi0EEEEEEEEEEENS_10ViewEngineINS_8smem_ptrIPN7cutlass10bfloat16_tEEEEEEEC2ERKSC_RKSJ_) ;  /* 0xffff2e0000007944 */ /* 0x022fea0003c3ffff */
        /* <DEDUP_REMOVED lines=121> */
[----:B------:R-:W-:Y:S05]  /*18f70*/  CALL.REL.NOINC `($_ZN7cutlass13device_kernelIN5flash19enable_sm80_to_sm89INS1_16FlashAttnBwdSm80INS1_25CollectiveMainloopBwdSm80ILi2ELi2EN4cute5tupleIJNS5_1CILi128EEES8_NS7_ILi64EEEEEENS_10bfloat16_tEfNS_4arch4Sm80ELb1ELb0ELb1ELb1ELb0ELb0ELb0ELb0ELi2ELi4ELi4ELi4ELb0EEENS1_21CollectiveEpilogueBwdISA_SB_SD_Li256ELb1ELb0ELi2EEENS1_25SingleTileBwdLPTSchedulerILb1ELi128ELb0EEEEEEEEEvNT_6ParamsE$_ZN4cute3eso3ESOILb1ELb0EJNS_6LayoutINS_5tupleIJNS3_IJNS_1CILi8EEENS4_ILi1EEEEEENS4_ILi4EEEEEENS3_IJNS3_IJS6_NS4_ILi0EEEEEENS4_ILi2048EEEEEEEEiEEC2ERKSE_RKi) ;  /* 0xffff2d0000007944 */ /* 0x000fea0003c3ffff */
[----:B------:R-:W-:Y:S01]  /*18f80*/  ULDC.64 UR4, c[0x0][0x118] ;  /* 0x0000460000047ab9 */ /* 0x000fe20000000a00 */
[----:B-1----:R-:W2:Y:S04]  /*18f90*/  LDL R2, [R1+0x758] ;  /* 0x0007580001027983 */ /* 0x002ea80000100800 */
[----:B------:R-:W2:Y:S01]  /*18fa0*/  LD.E.64 R4, [R52.64+0x8] ;  /* 0x0000080434047980 */ /* 0x000ea2000c101b00 */
[----:B------:R-:W-:Y:S02]  /*18fb0*/  MOV R9, R23 ;  /* 0x0000001700097202 */ /* 0x000fe40000000f00 */
[----:B------:R-:W-:Y:S01]  /*18fc0*/  MOV R8, 0x18ff0 ;  /* 0x00018ff000087802 */ /* 0x000fe20000000f00 */
[----:B--2---:R-:W-:-:S04]  /*18fd0*/  IMAD.WIDE R2, R2, 0x2, R4 ;  /* 0x0000000202027825 */ /* 0x004fc800078e0204 */
[----:B------:R-:W-:Y:S05]  /*18fe0*/  CALL.REL.NOINC `($_ZN7cutlass13device_kernelIN5flash19enable_sm80_to_sm89INS1_16FlashAttnBwdSm80INS1_25CollectiveMainloopBwdSm80ILi2ELi2EN4cute5tupleIJNS5_1CILi128EEES8_NS7_ILi64EEEEEENS_10bfloat16_tEfNS_4arch4Sm80ELb1ELb0ELb1ELb1ELb0ELb0ELb0ELb0ELi2ELi4ELi4ELi4ELb0EEENS1_21CollectiveEpilogueBwdISA_SB_SD_Li256ELb1ELb0ELi2EEENS1_25SingleTileBwdLPTSchedulerILb1ELi128ELb0EEEEEEEEEvNT_6ParamsE$_ZN4cute8smem_ptrIPN7cutlass10bfloat16_tEECI1NS_12iter_adaptorIS3_S4_EEES3_) ;  /* 0xffff39e000007944 */ /* 0x000fea0003c3ffff */
[----:B-1----:R1:W5:Y:S01]  /*18ff0*/  LDL.64 R2, [R1+0x758] ;  /* 0x0007580001027983 */ /* 0x0023620000100a00 */
[----:B------:R-:W-:-:S03]  /*19000*/  MOV R6, 0x19020 ;  /* 0x0001902000067802 */ /* 0x000fc60000000f00 */
[----:B-1---5:R-:W-:Y:S05]  /*19010*/  CALL.REL.NOINC `($_ZN7cutlass13device_kernelIN5flash19enable_sm80_to_sm89INS1_16FlashAttnBwdSm80INS1_25CollectiveMainloopBwdSm80ILi2ELi2EN4cute5tupleIJNS5_1CILi128EEES8_NS7_ILi64EEEEEENS_10bfloat16_tEfNS_4arch4Sm80ELb1ELb0ELb1ELb1ELb0ELb0ELb0ELb0ELi2ELi4ELi4ELi4ELb0EEENS1_21CollectiveEpilogueBwdISA_SB_SD_Li256ELb1ELb0ELi2EEENS1_25SingleTileBwdLPTSchedulerILb1ELi128ELb0EEEEEEEEEvNT_6ParamsE$_ZN4cute3eso3ESOILb1ELb0EJNS_6LayoutINS_5tupleIJNS3_IJNS_1CILi8EEENS4_ILi1EEEEEENS4_ILi4EEEEEENS3_IJNS3_IJS6_NS4_ILi0EEEEEENS4_ILi2048EEEEEEEENS_10ViewEngineINS_8smem_ptrIPN7cutlass10bfloat16_tEEEEEEEC2ERKSE_RKSL_) ;  /* 0xffff2c2000007944 */ /* 0x022fea0003c3ffff */
[----:B-1----:R1:W5:Y:S01]  /*19020*/  LDL.64 R4, [R1+0x758] ;  /* 0x0007580001047983 */ /* 0x0023620000100a00 */
[----:B------:R-:W-:Y:S01]  /*19030*/  IMAD.MOV.U32 R81, RZ, RZ, R23 ;  /* 0x000000ffff517224 */ /* 0x000fe200078e0017 */
[----:B------:R-:W-:-:S02]  /*19040*/  MOV R3, 0x1 ;  /* 0x0000000100037802 */ /* 0x000fc40000000f00 */
[----:B------:R-:W-:Y:S02]  /*19050*/  MOV R8, 0x19070 ;  /* 0x0001907000087802 */ /* 0x000fe40000000f00 */
[----:B-1---5:R-:W-:Y:S05]  /*19060*/  CALL.REL.NOINC `($_ZN7cutlass13device_kernelIN5flash19enable_sm80_to_sm89INS1_16FlashAttnBwdSm80INS1_25CollectiveMainloopBwdSm80ILi2ELi2EN4cute5tupleIJNS5_1CILi128EEES8_NS7_ILi64EEEEEENS_10bfloat16_tEfNS_4arch4Sm80ELb1ELb0ELb1ELb1ELb0ELb0ELb0ELb0ELi2ELi4ELi4ELi4ELb0EEENS1_21CollectiveEpilogueBwdISA_SB_SD_Li256ELb1ELb0ELi2EEENS1_25SingleTileBwdLPTSchedulerILb1ELi128ELb0EEEEEEEEEvNT_6ParamsE$_ZN4cute3eso3ESOILb1ELb0EJNS_10UnderscoreES2_iEEC2ERKS2_S5_RKi) ;  /* 0xfffefd6000007944 */ /* 0x022fea0003c3ffff */
[----:B-1----:R-:W2:Y:S01]  /*19070*/  LDL R3, [R1+0x758] ;  /* 0x0007580001037983 */ /* 0x002ea20000100800 */
[----:B------:R-:W-:Y:S02]  /*19080*/  MOV R6, 0x190b0 ;  /* 0x000190b000067802 */ /* 0x000fe40000000f00 */
[----:B--2---:R-:W-:Y:S02]  /*19090*/  SHF.L.U32 R3, R3, 0x5, RZ ;  /* 0x0000000503037819 */ /* 0x004fe400000006ff */
[----:B------:R-:W-:Y:S05]  /*190a0*/  CALL.REL.NOINC `($_ZN7cutlass13device_kernelIN5flash19enable_sm80_to_sm89INS1_16FlashAttnBwdSm80INS1_25CollectiveMainloopBwdSm80ILi2ELi2EN4cute5tupleIJNS5_1CILi128EEES8_NS7_ILi64EEEEEENS_10bfloat16_tEfNS_4arch4Sm80ELb1ELb0ELb1ELb1ELb0ELb0ELb0ELb0ELi2ELi4ELi4ELi4ELb0EEENS1_21CollectiveEpilogueBwdISA_SB_SD_Li256ELb1ELb0ELi2EEENS1_25SingleTileBwdLPTSchedulerILb1ELi128ELb0EEEEEEEEEvNT_6ParamsE$_ZN4cute3eso3ESOILb1ELb0EJNS_6LayoutINS_5tupleIJNS3_IJNS_1CILi8EEENS4_ILi1EEEEEENS4_ILi4EEEEEENS3_IJNS3_IJS6_NS4_ILi0EEEEEES5_EEEEEiEEC2ERKSD_RKi) ;  /* 0xffff2c7000007944 */ /* 0x000fea0003c3ffff */
[----:B-1----:R-:W2:Y:S01]  /*190b0*/  LDL R3, [R1+0x758] ;  /* 0x0007580001037983 */ /* 0x002ea20000100800 */
[----:B------:R-:W-:Y:S01]  /*190c0*/  MOV R8, 0x19100 ;  /* 0x0001910000087802 */ /* 0x000fe20000000f00 */
[----:B--2---:R-:W-:-:S05]  /*190d0*/  IMAD.WIDE R6, R3, 0x2, R48 ;  /* 0x0000000203067825 */ /* 0x004fca00078e0230 */
[----:B------:R-:W-:Y:S02]  /*190e0*/  MOV R9, R7 ;  /* 0x0000000700097202 */ /* 0x000fe40000000f00 */
[----:B------:R-:W-:Y:S05]  /*190f0*/  CALL.REL.NOINC `($_ZN7cutlass13device_kernelIN5flash19enable_sm80_to_sm89INS1_16FlashAttnBwdSm80INS1_25CollectiveMainloopBwdSm80ILi2ELi2EN4cute5tupleIJNS5_1CILi128EEES8_NS7_ILi64EEEEEENS_10bfloat16_tEfNS_4arch4Sm80ELb1ELb0ELb1ELb1ELb0ELb0ELb0ELb0ELi2ELi4ELi4ELi4ELb0EEENS1_21CollectiveEpilogueBwdISA_SB_SD_Li256ELb1ELb0ELi2EEENS1_25SingleTileBwdLPTSchedulerILb1ELi128ELb0EEEEEEEEEvNT_6ParamsE$_ZN4cute3eso3ESOILb1ELb0EJNS_6LayoutINS_5tupleIJNS3_IJNS_1CILi8EEENS4_ILi1EEEEEENS4_ILi4EEEEEENS3_IJNS3_IJS6_NS4_ILi0EEEEEES5_EEEEENS_10ViewEngineIPN7cutlass10bfloat16_tEEEEEC2ERKSD_RKSI_) ;  /* 0xffff2bc000007944 */ /* 0x000fea0003c3ffff */
[----:B------:R2:W5:Y:S01]  /*19100*/  LDL.64 R2, [R1+0x758] ;  /* 0x0007580001027983 */ /* 0x0005620000100a00 */
[----:B-1----:R-:W-:Y:S02]  /*19110*/  MOV R7, R5 ;  /* 0x0000000500077202 */ /* 0x002fe40000000f00 */
[----:B------:R-:W-:Y:S02]  /*19120*/  MOV R6, 0x19140 ;  /* 0x0001914000067802 */ /* 0x000fe40000000f00 */
[----:B--2--5:R-:W-:Y:S05]  /*19130*/  CALL.REL.NOINC `($_ZN7cutlass13device_kernelIN5flash19enable_sm80_to_sm89INS1_16FlashAttnBwdSm80INS1_25CollectiveMainloopBwdSm80ILi2ELi2EN4cute5tupleIJNS5_1CILi128EEES8_NS7_ILi64EEEEEENS_10bfloat16_tEfNS_4arch4Sm80ELb1ELb0ELb1ELb1ELb0ELb0ELb0ELb0ELi2ELi4ELi4ELi4ELb0EEENS1_21CollectiveEpilogueBwdISA_SB_SD_Li256ELb1ELb0ELi2EEENS1_25SingleTileBwdLPTSchedulerILb1ELi128ELb0EEEEEEEEEvNT_6ParamsE$_ZN4cute3eso3ESOILb1ELb0EJNS_6LayoutINS_5tupleIJNS3_IJNS_1CILi8EEENS4_ILi1EEEEEENS3_IJNS4_ILi4EEEEEEEEENS3_IJNS3_IJS6_NS4_ILi0EEEEEENS3_IJNS4_ILi2048EEEEEEEEEEENS_10ViewEngineINS_8smem_ptrIPN7cutlass10bfloat16_tEEEEEEEC2ERKSG_RKSN_) ;  /* 0xffff273000007944 */ /* 0x024fea0003c3ffff */
[----:B------:R2:W5:Y:S01]  /*19140*/  LDL.64 R6, [R1+0x758] ;  /* 0x0007580001067983 */ /* 0x0005620000100a00 */
[----:B-1----:R-:W-:Y:S02]  /*19150*/  MOV R5, R3 ;  /* 0x0000000300057202 */ /* 0x002fe40000000f00 */
[----:B------:R-:W-:Y:S02]  /*19160*/  MOV R4, 0x19180 ;  /* 0x0001918000047802 */ /* 0x000fe40000000f00 */
        /* <DEDUP_REMOVED lines=271> */
[----:B-1----:R-:W-:Y:S05]  /*1a260*/  CALL.REL.NOINC `($_ZN7cutlass13device_kernelIN5flash19enable_sm80_to_sm89INS1_16FlashAttnBwdSm80INS1_25CollectiveMainloopBwdSm80ILi2ELi2EN4cute5tupleIJNS5_1CILi128EEES8_NS7_ILi64EEEEEENS_10bfloat16_tEfNS_4arch4Sm80ELb1ELb0ELb1ELb1ELb0ELb0ELb0ELb0ELi2ELi4ELi4ELi4ELb0EEENS1_21CollectiveEpilogueBwdISA_SB_SD_Li256ELb1ELb0ELi2EEENS1_25SingleTileBwdLPTSchedulerILb1ELi128ELb0EEEEEEEEEvNT_6ParamsE$_ZN4cute3eso3ESOILb1ELb0EJNS_10UnderscoreES2_iEEC2ERKS2_S5_RKi) ;  /* 0xfffeeb6000007944 */ /* 0x002fea0003c3ffff */
        /* <DEDUP_REMOVED lines=9> */
[----:B------:R-:W-:Y:S05]  /*1a300*/  CALL.REL.NOINC `($_ZN7cutlass13device_kernelIN5flash19enable_sm80_to_sm89INS1_16FlashAttnBwdSm80INS1_25CollectiveMainloopBwdSm80ILi2ELi2EN4cute5tupleIJNS5_1CILi128EEES8_NS7_ILi64EEEEEENS_10bfloat16_tEfNS_4arch4Sm80ELb1ELb0ELb1ELb1ELb0ELb0ELb0ELb0ELi2ELi4ELi4ELi4ELb0EEENS1_21CollectiveEpilogueBwdISA_SB_SD_Li256ELb1ELb0ELi2EEENS1_25SingleTileBwdLPTSchedulerILb1ELi128ELb0EEEEEEEEEvNT_6ParamsE$_ZN4cute3eso3ESOILb1ELb0EJNS_6LayoutINS_5tupleIJNS3_IJNS_1CILi2EEES5_S5_EEES5_EEENS3_IJNS3_IJNS4_ILi1EEES5_NS4_ILi4EEEEEENS4_ILi8EEEEEEEEiEEC2ERKSD_RKi) ;  /* 0xffff10d000007944 */ /* 0x000fea0003c3ffff */
[----:B-1----:R-:W2:Y:S01]  /*1a310*/  LDL R3, [R1+0x758] ;  /* 0x0007580001037983 */ /* 0x002ea20000100800 */
[----:B------:R-:W-:Y:S02]  /*1a320*/  MOV R67, R23 ;  /* 0x0000001700437202 */ /* 0x000fe40000000f00 */
[----:B------:R-:W-:Y:S01]  /*1a330*/  MOV R4, 0x1a370 ;  /* 0x0001a37000047802 */ /* 0x000fe20000000f00 */
[----:B--2---:R-:W-:-:S05]  /*1a340*/  IMAD.WIDE R2, R3, 0x2, R16 ;  /* 0x0000000203027825 */ /* 0x004fca00078e0210 */
[----:B------:R-:W-:Y:S02]  /*1a350*/  MOV R6, R2 ;  /* 0x0000000200067202 */ /* 0x000fe40000000f00 */
[----:B------:R-:W-:Y:S05]  /*1a360*/  CALL.REL.NOINC `($_ZN7cutlass13device_kernelIN5flash19enable_sm80_to_sm89INS1_16FlashAttnBwdSm80INS1_25CollectiveMainloopBwdSm80ILi2ELi2EN4cute5tupleIJNS5_1CILi128EEES8_NS7_ILi64EEEEEENS_10bfloat16_tEfNS_4arch4Sm80ELb1ELb0ELb1ELb1ELb0ELb0ELb0ELb0ELi2ELi4ELi4ELi4ELb0EEENS1_21CollectiveEpilogueBwdISA_SB_SD_Li256ELb1ELb0ELi2EEENS1_25SingleTileBwdLPTSchedulerILb1ELi128ELb0EEEEEEEEEvNT_6ParamsE$_ZN4cute3eso3ESOILb1ELb0EJNS_6LayoutINS_5tupleIJNS3_IJNS_1CILi2EEES5_S5_EEES5_EEENS3_IJNS3_IJNS4_ILi1EEES5_NS4_ILi4EEEEEENS4_ILi8EEEEEEEENS_10ViewEngineIPN7cutlass10bfloat16_tEEEEEC2ERKSD_RKSI_) ;  /* 0xffff102000007944 */ /* 0x000fea0003c3ffff */
[----:B------:R2:W5:Y:S01]  /*1a370*/  LDL.64 R58, [R1+0x758] ;  /* 0x00075800013a7983 */ /* 0x0005620000100a00 */
[----:B------:R-:W-:Y:S01]  /*1a380*/  IMAD.MOV.U32 R81, RZ, RZ, R23 ;  /* 0x000000ffff517224 */ /* 0x000fe200078e0017 */
[----:B------:R-:W-:Y:S02]  /*1a390*/  MOV R3, RZ ;  /* 0x000000ff00037202 */ /* 0x000fe40000000f00 */
[----:B------:R-:W-:Y:S02]  /*1a3a0*/  MOV R8, 0x1a3c0 ;  /* 0x0001a3c000087802 */ /* 0x000fe40000000f00 */
[----:B-12--5:R-:W-:Y:S05]  /*1a3b0*/  CALL.REL.NOINC `($_ZN7cutlass13device_kernelIN5flash19enable_sm80_to_sm89INS1_16FlashAttnBwdSm80INS1_25CollectiveMainloopBwdSm80ILi2ELi2EN4cute5tupleIJNS5_1CILi128EEES8_NS7_ILi64EEEEEENS_10bfloat16_tEfNS_4arch4Sm80ELb1ELb0ELb1ELb1ELb0ELb0ELb0ELb0ELi2ELi4ELi4ELi4ELb0EEENS1_21CollectiveEpilogueBwdISA_SB_SD_Li256ELb1ELb0ELi2EEENS1_25SingleTileBwdLPTSchedulerILb1ELi128ELb0EEEEEEEEEvNT_6ParamsE$_ZN4cute3eso3ESOILb1ELb0EJNS_10UnderscoreES2_iEEC2ERKS2_S5_RKi) ;  /* 0xfffeea1000007944 */ /* 0x026fea0003c3ffff */
        /* <DEDUP_REMOVED lines=8> */
[----:B------:R-:W-:Y:S05]  /*1a440*/  CALL.REL.NOINC `($_ZN7cutlass13device_kernelIN5flash19enable_sm80_to_sm89INS1_16FlashAttnBwdSm80INS1_25CollectiveMainloopBwdSm80ILi2ELi2EN4cute5tupleIJNS5_1CILi128EEES8_NS7_ILi64EEEEEENS_10bfloat16_tEfNS_4arch4Sm80ELb1ELb0ELb1ELb1ELb0ELb0ELb0ELb0ELi2ELi4ELi4ELi4ELb0EEENS1_21CollectiveEpilogueBwdISA_SB_SD_Li256ELb1ELb0ELi2EEENS1_25SingleTileBwdLPTSchedulerILb1ELi128ELb0EEEEEEEEEvNT_6ParamsE$_ZN4cute3eso3ESOILb1ELb0EJNS_6LayoutINS_5tupleIJNS3_IJNS_1CILi2EEES5_EEENS4_ILi8EEEEEENS3_IJNS3_IJNS4_ILi1EEES5_EEENS4_ILi4EEEEEEEEiEEC2ERKSD_RKi) ;  /* 0xffff0c9000007944 */ /* 0x000fea0003c3ffff */
[----:B-1----:R-:W2:Y:S01]  /*1a450*/  LDL R3, [R1+0x758] ;  /* 0x0007580001037983 */ /* 0x002ea20000100800 */
[----:B------:R-:W-:Y:S01]  /*1a460*/  MOV R4, 0x1a4a0 ;  /* 0x0001a4a000047802 */ /* 0x000fe20000000f00 */
[----:B--2---:R-:W-:-:S05]  /*1a470*/  IMAD.WIDE R2, R3, 0x2, R14 ;  /* 0x0000000203027825 */ /* 0x004fca00078e020e */
[----:B------:R-:W-:Y:S02]  /*1a480*/  MOV R6, R2 ;  /* 0x0000000200067202 */ /* 0x000fe40000000f00 */
[----:B------:R-:W-:Y:S05]  /*1a490*/  CALL.REL.NOINC `($_ZN7cutlass13device_kernelIN5flash19enable_sm80_to_sm89INS1_16FlashAttnBwdSm80INS1_25CollectiveMainloopBwdSm80ILi2ELi2EN4cute5tupleIJNS5_1CILi128EEES8_NS7_ILi64EEEEEENS_10bfloat16_tEfNS_4arch4Sm80ELb1ELb0ELb1ELb1ELb0ELb0ELb0ELb0ELi2ELi4ELi4ELi4ELb0EEENS1_21CollectiveEpilogueBwdISA_SB_SD_Li256ELb1ELb0ELi2EEENS1_25SingleTileBwdLPTSchedulerILb1ELi128ELb0EEEEEEEEEvNT_6ParamsE$_ZN4cute3eso3ESOILb1ELb0EJNS_6LayoutINS_5tupleIJNS3_IJNS_1CILi2EEES5_EEENS4_ILi8EEEEEENS3_IJNS3_IJNS4_ILi1EEES5_EEENS4_ILi4EEEEEEEENS_10ViewEngineIPN7cutlass10bfloat16_tEEEEEC2ERKSD_RKSI_) ;  /* 0xffff0bf000007944 */ /* 0x000fea0003c3ffff */
[----:B------:R2:W5:Y:S04]  /*1a4a0*/  LDL.64 R60, [R1+0x758] ;  /* 0x00075800013c7983 */ /* 0x0005680000100a00 */
[----:B------:R2:W-:Y:S02]  /*1a4b0*/  STL [R1+0x770], RZ ;  /* 0x000770ff01007387 */ /* 0x0005e40000100800 */
.L_x_2772:
[----:B------:R-:W-:Y:S01]  /*1a4c0*/  IMAD.MOV.U32 R81, RZ, RZ, R23 ;  /* 0x000000ffff517224 */ /* 0x000fe200078e0017 */
[----:B------:R-:W-:Y:S01]  /*1a4d0*/  LOP3.LUT R80, R56, 0x1, RZ, 0xc0, !PT ;  /* 0x0000000138507812 */ /* 0x000fe200078ec0ff */
[----:B------:R-:W-:Y:S01]  /*1a4e0*/  IMAD.MOV.U32 R79, RZ, RZ, R22 ;  /* 0x000000ffff4f7224 */ /* 0x000fe200078e0016 */
[----:B-1----:R-:W-:Y:S02]  /*1a4f0*/  MOV R78, 0x1a510 ;  /* 0x0001a510004e7802 */ /* 0x002fe40000000f00 */
[----:B-12--5:R-:W-:Y:S05]  /*1a500*/  CALL.REL.NOINC `($_ZN7cutlass13device_kernelIN5flash19enable_sm80_to_sm89INS1_16FlashAttnBwdSm80INS1_25CollectiveMainloopBwdSm80ILi2ELi2EN4cute5tupleIJNS5_1CILi128EEES8_NS7_ILi64EEEEEENS_10bfloat16_tEfNS_4arch4Sm80ELb1ELb0ELb1ELb1ELb0ELb0ELb0ELb0ELi2ELi4ELi4ELi4ELb0EEENS1_21CollectiveEpilogueBwdISA_SB_SD_Li256ELb1ELb0ELi2EEENS1_25SingleTileBwdLPTSchedulerILb1ELi128ELb0EEEEEEEEEvNT_6ParamsE$_ZN4cute3eso3ESOILb1ELb0EJNS_10UnderscoreEiiEEC2ERKS2_RKiS7_) ;  /* 0xfffee94000007944 */ /* 0x026fea0003c3ffff */
[----:B------:R-:W-:Y:S01]  /*1a510*/  MOV R67, R23 ;  /* 0x0000001700437202 */ /* 0x000fe20000000f00 */
[----:B-1----:R-:W2:Y:S01]  /*1a520*/  LDL.64 R2, [R1+0x758] ;  /* 0x0007580001027983 */ /* 0x002ea20000100a00 */
[----:B------:R-:W-:Y:S01]  /*1a530*/  MOV R4, 0x1a570 ;  /* 0x0001a57000047802 */ /* 0x000fe20000000f00 */
[----:B--2---:R-:W-:Y:S04]  /*1a540*/  IMAD R3, R3, 0x2, R2 ;  /* 0x0000000203037824 */ /* 0x004fe800078e0202 */
[----:B------:R-:W-:Y:S02]  /*1a550*/  IMAD.SHL.U32 R3, R3, 0x4, RZ ;  /* 0x0000000403037824 */ /* 0x000fe400078e00ff */
[----:B------:R-:W-:Y:S05]  /*1a560*/  CALL.REL.NOINC `($_ZN7cutlass13device_kernelIN5flash19enable_sm80_to_sm89INS1_16FlashAttnBwdSm80INS1_25CollectiveMainloopBwdSm80ILi2ELi2EN4cute5tupleIJNS5_1CILi128EEES8_NS7_ILi64EEEEEENS_10bfloat16_tEfNS_4arch4Sm80ELb1ELb0ELb1ELb1ELb0ELb0ELb0ELb0ELi2ELi4ELi4ELi4ELb0EEENS1_21CollectiveEpilogueBwdISA_SB_SD_Li256ELb1ELb0ELi2EEENS1_25SingleTileBwdLPTSchedulerILb1ELi128ELb0EEEEEEEEEvNT_6ParamsE$_ZN4cute3eso3ESOILb1ELb0EJNS_6LayoutINS_5tupleIJNS3_IJNS_1CILi2EEES5_EEEEEENS3_IJNS3_IJNS4_ILi1EEES5_EEEEEEEEiEEC2ERKSB_RKi) ;  /* 0xffff094000007944 */ /* 0x000fea0003c3ffff */
[----:B------:R-:W-:Y:S01]  /*1a570*/  MOV R4, 0x1a5d0 ;  /* 0x0001a5d000047802 */ /* 0x000fe20000000f00 */
[----:B-1----:R-:W2:Y:S01]  /*1a580*/  LDL R3, [R1+0x758] ;  /* 0x0007580001037983 */ /* 0x002ea20000100800 */
[----:B------:R-:W-:Y:S01]  /*1a590*/  IMAD.MOV.U32 R2, RZ, RZ, R23 ;  /* 0x000000ffff027224 */ /* 0x000fe200078e0017 */
[C---:B--2---:R-:W-:Y:S04]  /*1a5a0*/  LEA R8, P0, R3.reuse, R46, 0x2 ;  /* 0x0000002e03087211 */ /* 0x044fe800078010ff */
[----:B------:R-:W-:Y:S04]  /*1a5b0*/  LEA.HI.X.SX32 R3, R3, R47, 0x2, P0 ;  /* 0x0000002f03037211 */ /* 0x000fe800000f16ff */
[----:B------:R-:W-:Y:S05]  /*1a5c0*/  CALL.REL.NOINC `($_ZN7cutlass13device_kernelIN5flash19enable_sm80_to_sm89INS1_16FlashAttnBwdSm80INS1_25CollectiveMainloopBwdSm80ILi2ELi2EN4cute5tupleIJNS5_1CILi128EEES8_NS7_ILi64EEEEEENS_10bfloat16_tEfNS_4arch4Sm80ELb1ELb0ELb1ELb1ELb0ELb0ELb0ELb0ELi2ELi4ELi4ELi4ELb0EEENS1_21CollectiveEpilogueBwdISA_SB_SD_Li256ELb1ELb0ELi2EEENS1_25SingleTileBwdLPTSchedulerILb1ELi128ELb0EEEEEEEEEvNT_6ParamsE$_ZN4cute3eso3ESOILb1ELb0EJNS_6LayoutINS_5tupleIJNS3_IJNS_1CILi2EEES5_EEEEEENS3_IJNS3_IJNS4_ILi1EEES5_EEEEEEEENS_10ViewEngineIPfEEEEC2ERKSB_RKSE_) ;  /* 0xffff089000007944 */ /* 0x000fea0003c3ffff */
[----:B------:R-:W-:Y:S01]  /*1a5d0*/  MOV R3, R80 ;  /* 0x0000005000037202 */ /* 0x000fe20000000f00 */
[----:B-1----:R1:W5:Y:S01]  /*1a5e0*/  LDL.64 R8, [R1+0x758] ;  /* 0x0007580001087983 */ /* 0x0023620000100a00 */
[----:B------:R-:W-:Y:S01]  /*1a5f0*/  MOV R10, 0x1a620 ;  /* 0x0001a620000a7802 */ /* 0x000fe20000000f00 */
[----:B------:R-:W-:Y:S02]  /*1a600*/  IMAD.MOV.U32 R2, RZ, RZ, R23 ;  /* 0x000000ffff027224 */ /* 0x000fe400078e0017 */
[----:B-1---5:R-:W-:Y:S05]  /*1a610*/  CALL.REL.NOINC `($_ZN7cutlass13device_kernelIN5flash19enable_sm80_to_sm89INS1_16FlashAttnBwdSm80INS1_25CollectiveMainloopBwdSm80ILi2ELi2EN4cute5tupleIJNS5_1CILi128EEES8_NS7_ILi64EEEEEENS_10bfloat16_tEfNS_4arch4Sm80ELb1ELb0ELb1ELb1ELb0ELb0ELb0ELb0ELi2ELi4ELi4ELi4ELb0EEENS1_21CollectiveEpilogueBwdISA_SB_SD_Li256ELb1ELb0ELi2EEENS1_25SingleTileBwdLPTSchedulerILb1ELi128ELb0EEEEEEEEEvNT_6ParamsE$_ZN4cute3eso3ESOILb1ELb0EJNS_10UnderscoreEiEEC2ERKS2_RKi) ;  /* 0xfffee7f000007944 */ /* 0x022fea0003c3ffff */
[----:B------:R-:W-:Y:S01]  /*1a620*/  MOV R4, 0x1a670 ;  /* 0x0001a67000047802 */ /* 0x000fe20000000f00 */
[----:B-1----:R-:W2:Y:S01]  /*1a630*/  LDL R3, [R1+0x758] ;  /* 0x0007580001037983 */ /* 0x002ea20000100800 */
[----:B------:R-:W-:Y:S01]  /*1a640*/  IMAD.MOV.U32 R67, RZ, RZ, R23 ;  /* 0x000000ffff437224 */ /* 0x000fe200078e0017 */
[----:B--2---:R-:W-:Y:S02]  /*1a650*/  SHF.L.U32 R3, R3, 0x3, RZ ;  /* 0x0000000303037819 */ /* 0x004fe400000006ff */
[----:B------:R-:W-:Y:S05]  /*1a660*/  CALL.REL.NOINC `($_ZN7cutlass13device_kernelIN5flash19enable_sm80_to_sm89INS1_16FlashAttnBwdSm80INS1_25CollectiveMainloopBwdSm80ILi2ELi2EN4cute5tupleIJNS5_1CILi128EEES8_NS7_ILi64EEEEEENS_10bfloat16_tEfNS_4arch4Sm80ELb1ELb0ELb1ELb1ELb0ELb0ELb0ELb0ELi2ELi4ELi4ELi4ELb0EEENS1_21CollectiveEpilogueBwdISA_SB_SD_Li256ELb1ELb0ELi2EEENS1_25SingleTileBwdLPTSchedulerILb1ELi128ELb0EEEEEEEEEvNT_6ParamsE$_ZN4cute3eso3ESOILb1ELb0EJNS_6LayoutINS_5tupleIJNS3_IJNS_1CILi2EEES5_S5_EEEEEENS3_IJNS3_IJNS4_ILi1EEES5_NS4_ILi4EEEEEEEEEEEiEEC2ERKSC_RKi) ;  /* 0xffff0c5000007944 */ /* 0x000fea0003c3ffff */
[----:B------:R-:W-:Y:S01]  /*1a670*/  MOV R4, 0x1a6d0 ;  /* 0x0001a6d000047802 */ /* 0x000fe20000000f00 */
[----:B-1----:R-:W2:Y:S01]  /*1a680*/  LDL R3, [R1+0x758] ;  /* 0x0007580001037983 */ /* 0x002ea20000100800 */
[----:B------:R-:W-:Y:S01]  /*1a690*/  IMAD.MOV.U32 R67, RZ, RZ, R23 ;  /* 0x000000ffff437224 */ /* 0x000fe200078e0017 */
[C---:B--2---:R-:W-:Y:S04]  /*1a6a0*/  LEA R6, P0, R3.reuse, R58, 0x1 ;  /* 0x0000003a03067211 */ /* 0x044fe800078008ff */
[----:B------:R-:W-:Y:S04]  /*1a6b0*/  LEA.HI.X.SX32 R3, R3, R59, 0x1, P0 ;  /* 0x0000003b03037211 */ /* 0x000fe800000f0eff */
[----:B------:R-:W-:Y:S05]  /*1a6c0*/  CALL.REL.NOINC `($_ZN7cutlass13device_kernelIN5flash19enable_sm80_to_sm89INS1_16FlashAttnBwdSm80INS1_25CollectiveMainloopBwdSm80ILi2ELi2EN4cute5tupleIJNS5_1CILi128EEES8_NS7_ILi64EEEEEENS_10bfloat16_tEfNS_4arch4Sm80ELb1ELb0ELb1ELb1ELb0ELb0ELb0ELb0ELi2ELi4ELi4ELi4ELb0EEENS1_21CollectiveEpilogueBwdISA_SB_SD_Li256ELb1ELb0ELi2EEENS1_25SingleTileBwdLPTSchedulerILb1ELi128ELb0EEEEEEEEEvNT_6ParamsE$_ZN4cute3eso3ESOILb1ELb0EJNS_6LayoutINS_5tupleIJNS3_IJNS_1CILi2EEES5_S5_EEEEEENS3_IJNS3_IJNS4_ILi1EEES5_NS4_ILi4EEEEEEEEEEENS_10ViewEngineIPN7cutlass10bfloat16_tEEEEEC2ERKSC_RKSH_) ;  /* 0xffff0ba000007944 */ /* 0x000fea0003c3ffff */
[----:B------:R-:W-:Y:S01]  /*1a6d0*/  MOV R3, R56 ;  /* 0x0000003800037202 */ /* 0x000fe20000000f00 */
[----:B------:R2:W5:Y:S01]  /*1a6e0*/  LDL.64 R12, [R1+0x758] ;  /* 0x00075800010c7983 */ /* 0x0005620000100a00 */
[----:B------:R-:W-:Y:S01]  /*1a6f0*/  MOV R10, 0x1a720 ;  /* 0x0001a720000a7802 */ /* 0x000fe20000000f00 */
[----:B-1----:R-:W-:Y:S02]  /*1a700*/  IMAD.MOV.U32 R2, RZ, RZ, R23 ;  /* 0x000000ffff027224 */ /* 0x002fe400078e0017 */
[----:B--2--5:R-:W-:Y:S05]  /*1a710*/  CALL.REL.NOINC `($_ZN7cutlass13device_kernelIN5flash19enable_sm80_to_sm89INS1_16FlashAttnBwdSm80INS1_25CollectiveMainloopBwdSm80ILi2ELi2EN4cute5tupleIJNS5_1CILi128EEES8_NS7_ILi64EEEEEENS_10bfloat16_tEfNS_4arch4Sm80ELb1ELb0ELb1ELb1ELb0ELb0ELb0ELb0ELi2ELi4ELi4ELi4ELb0EEENS1_21CollectiveEpilogueBwdISA_SB_SD_Li256ELb1ELb0ELi2EEENS1_25SingleTileBwdLPTSchedulerILb1ELi128ELb0EEEEEEEEEvNT_6ParamsE$_ZN4cute3eso3ESOILb1ELb0EJNS_10UnderscoreEiEEC2ERKS2_RKi) ;  /* 0xfffee6f000007944 */ /* 0x024fea0003c3ffff */
[----:B------:R-:W-:Y:S01]  /*1a720*/  MOV R4, 0x1a770 ;  /* 0x0001a77000047802 */ /* 0x000fe20000000f00 */
[----:B-1----:R-:W2:Y:S01]  /*1a730*/  LDL R3, [R1+0x758] ;  /* 0x0007580001037983 */ /* 0x002ea20000100800 */
[----:B------:R-:W-:Y:S01]  /*1a740*/  IMAD.MOV.U32 R67, RZ, RZ, R23 ;  /* 0x000000ffff437224 */ /* 0x000fe200078e0017 */
[----:B--2---:R-:W-:Y:S02]  /*1a750*/  SHF.L.U32 R3, R3, 0x2, RZ ;  /* 0x0000000203037819 */ /* 0x004fe400000006ff */
[----:B------:R-:W-:Y:S05]  /*1a760*/  CALL.REL.NOINC `($_ZN7cutlass13device_kernelIN5flash19enable_sm80_to_sm89INS1_16FlashAttnBwdSm80INS1_25CollectiveMainloopBwdSm80ILi2ELi2EN4cute5tupleIJNS5_1CILi128EEES8_NS7_ILi64EEEEEENS_10bfloat16_tEfNS_4arch4Sm80ELb1ELb0ELb1ELb1ELb0ELb0ELb0ELb0ELi2ELi4ELi4ELi4ELb0EEENS1_21CollectiveEpilogueBwdISA_SB_SD_Li256ELb1ELb0ELi2EEENS1_25SingleTileBwdLPTSchedulerILb1ELi128ELb0EEEEEEEEEvNT_6ParamsE$_ZN4cute3eso3ESOILb1ELb0EJNS_6LayoutINS_5tupleIJNS3_IJNS_1CILi2EEES5_EEEEEENS3_IJNS3_IJNS4_ILi1EEES5_EEEEEEEEiEEC2ERKSB_RKi) ;  /* 0xffff074000007944 */ /* 0x000fea0003c3ffff */
[----:B------:R-:W-:Y:S01]  /*1a770*/  MOV R4, 0x1a7d0 ;  /* 0x0001a7d000047802 */ /* 0x000fe20000000f00 */
[----:B-1----:R-:W2:Y:S01]  /*1a780*/  LDL R3, [R1+0x758] ;  /* 0x0007580001037983 */ /* 0x002ea20000100800 */
[----:B------:R-:W-:Y:S01]  /*1a790*/  IMAD.MOV.U32 R67, RZ, RZ, R23 ;  /* 0x000000ffff437224 */ /* 0x000fe200078e0017 */
[C---:B--2---:R-:W-:Y:S04]  /*1a7a0*/  LEA R6, P0, R3.reuse, R60, 0x1 ;  /* 0x0000003c03067211 */ /* 0x044fe800078008ff */
[----:B------:R-:W-:Y:S04]  /*1a7b0*/  LEA.HI.X.SX32 R3, R3, R61, 0x1, P0 ;  /* 0x0000003d03037211 */ /* 0x000fe800000f0eff */
[----:B------:R-:W-:Y:S05]  /*1a7c0*/  CALL.REL.NOINC `($_ZN7cutlass13device_kernelIN5flash19enable_sm80_to_sm89INS1_16FlashAttnBwdSm80INS1_25CollectiveMainloopBwdSm80ILi2ELi2EN4cute5tupleIJNS5_1CILi128EEES8_NS7_ILi64EEEEEENS_10bfloat16_tEfNS_4arch4Sm80ELb1ELb0ELb1ELb1ELb0ELb0ELb0ELb0ELi2ELi4ELi4ELi4ELb0EEENS1_21CollectiveEpilogueBwdISA_SB_SD_Li256ELb1ELb0ELi2EEENS1_25SingleTileBwdLPTSchedulerILb1ELi128ELb0EEEEEEEEEvNT_6ParamsE$_ZN4cute3eso3ESOILb1ELb0EJNS_6LayoutINS_5tupleIJNS3_IJNS_1CILi2EEES5_EEEEEENS3_IJNS3_IJNS4_ILi1EEES5_EEEEEEEENS_10ViewEngineIPN7cutlass10bfloat16_tEEEEEC2ERKSB_RKSG_) ;  /* 0xffff064000007944 */ /* 0x000fea0003c3ffff */
[----:B------:R-:W-:Y:S01]  /*1a7d0*/  MOV R79, R22 ;  /* 0x00000016004f7202 */ /* 0x000fe20000000f00 */
[----:B------:R2:W5:Y:S01]  /*1a7e0*/  LDL.64 R10, [R1+0x758] ;  /* 0x00075800010a7983 */ /* 0x0005620000100a00 */
[----:B------:R-:W-:Y:S01]  /*1a7f0*/  MOV R78, 0x1a820 ;  /* 0x0001a820004e7802 */ /* 0x000fe20000000f00 */
[----:B------:R-:W-:Y:S02]  /*1a800*/  IMAD.MOV.U32 R81, RZ, RZ, R23 ;  /* 0x000000ffff517224 */ /* 0x000fe400078e0017 */
        /* <DEDUP_REMOVED lines=12> */
[----:B------:R-:W-:Y:S05]  /*1a8d0*/  CALL.REL.NOINC `($_ZN7cutlass13device_kernelIN5flash19enable_sm80_to_sm89INS1_16FlashAttnBwdSm80INS1_25CollectiveMainloopBwdSm80ILi2ELi2EN4cute5tupleIJNS5_1CILi128EEES8_NS7_ILi64EEEEEENS_10bfloat16_tEfNS_4arch4Sm80ELb1ELb0ELb1ELb1ELb0ELb0ELb0ELb0ELi2ELi4ELi4ELi4ELb0EEENS1_21CollectiveEpilogueBwdISA_SB_SD_Li256ELb1ELb0ELi2EEENS1_25SingleTileBwdLPTSchedulerILb1ELi128ELb0EEEEEEEEEvNT_6ParamsE$_ZN4cute3eso3ESOILb1ELb0EJNS_6LayoutINS_5tupleIJNS3_IJNS_1CILi2EEES5_EEEEEENS3_IJNS3_IJNS4_ILi1EEES5_EEEEEEEENS_10ViewEngineIPKfEEEEC2ERKSB_RKSF_) ;  /* 0xffff04e000007944 */ /* 0x000fea0003c3ffff */
[----:B------:R-:W-:Y:S01]  /*1a8e0*/  MOV R67, R23 ;  /* 0x0000001700437202 */ /* 0x000fe20000000f00 */
[----:B-1----:R1:W5:Y:S01]  /*1a8f0*/  LDL.64 R6, [R1+0x758] ;  /* 0x0007580001067983 */ /* 0x0023620000100a00 */
[----:B------:R-:W-:Y:S03]  /*1a900*/  MOV R4, 0x1a920 ;  /* 0x0001a92000047802 */ /* 0x000fe60000000f00 */
[----:B-1---5:R-:W-:Y:S05]  /*1a910*/  CALL.REL.NOINC `($_ZN7cutlass13device_kernelIN5flash19enable_sm80_to_sm89INS1_16FlashAttnBwdSm80INS1_25CollectiveMainloopBwdSm80ILi2ELi2EN4cute5tupleIJNS5_1CILi128EEES8_NS7_ILi64EEEEEENS_10bfloat16_tEfNS_4arch4Sm80ELb1ELb0ELb1ELb1ELb0ELb0ELb0ELb0ELi2ELi4ELi4ELi4ELb0EEENS1_21CollectiveEpilogueBwdISA_SB_SD_Li256ELb1ELb0ELi2EEENS1_25SingleTileBwdLPTSchedulerILb1ELi128ELb0EEEEEEEEEvNT_6ParamsE$_ZN4cute3eso3ESOILb1ELb0EJNS_6LayoutINS_5tupleIJNS3_IJNS_1CILi1EEENS4_ILi2EEES6_EEEEEENS3_IJNS3_IJS5_S5_S6_EEEEEEEENS_10ViewEngineIPjEEEEC2ERKSB_RKSE_) ;  /* 0xffff032000007944 */ /* 0x022fea0003c3ffff */
[----:B-1----:R-:W-:Y:S01]  /*1a920*/  MOV R2, R23 ;  /* 0x0000001700027202 */ /* 0x002fe20000000f00 */
[----:B------:R1:W5:Y:S01]  /*1a930*/  LDL.64 R14, [R1+0x758] ;  /* 0x00075800010e7983 */ /* 0x0003620000100a00 */
[----:B------:R-:W-:Y:S01]  /*1a940*/  MOV R4, 0x1a970 ;  /* 0x0001a97000047802 */ /* 0x000fe20000000f00 */
[----:B------:R-:W-:Y:S02]  /*1a950*/  IMAD.MOV.U32 R3, RZ, RZ, R11 ;  /* 0x000000ffff037224 */ /* 0x000fe400078e000b */
[----:B-1---5:R-:W-:Y:S05]  /*1a960*/  CALL.REL.NOINC `($_ZN7cutlass13device_kernelIN5flash19enable_sm80_to_sm89INS1_16FlashAttnBwdSm80INS1_25CollectiveMainloopBwdSm80ILi2ELi2EN4cute5tupleIJNS5_1CILi128EEES8_NS7_ILi64EEEEEENS_10bfloat16_tEfNS_4arch4Sm80ELb1ELb0ELb1ELb1ELb0ELb0ELb0ELb0ELi2ELi4ELi4ELi4ELb0EEENS1_21CollectiveEpilogueBwdISA_SB_SD_Li256ELb1ELb0ELi2EEENS1_25SingleTileBwdLPTSchedulerILb1ELi128ELb0EEEEEEEEEvNT_6ParamsE$_ZN4cute3eso3ESOILb1ELb0EJNS_6LayoutINS_5tupleIJNS3_IJNS_1CILi1EEENS4_ILi2EEEEEEEEENS3_IJNS3_IJS5_S5_EEEEEEEENS_10ViewEngineIPjEEEEC2ERKSB_RKSE_) ;  /* 0xffff01c000007944 */ /* 0x022fea0003c3ffff */
[----:B-1----:R-:W-:Y:S01]  /*1a970*/  MOV R2, R23 ;  /* 0x0000001700027202 */ /* 0x002fe20000000f00 */
[----:B------:R1:W5:Y:S01]  /*1a980*/  LDL.64 R16, [R1+0x758] ;  /* 0x0007580001107983 */ /* 0x0003620000100a00 */
[----:B------:R-:W-:Y:S01]  /*1a990*/  MOV R4, 0x1a9c0 ;  /* 0x0001a9c000047802 */ /* 0x000fe20000000f00 */
[----:B------:R-:W-:Y:S02]  /*1a9a0*/  IMAD.MOV.U32 R3, RZ, RZ, R9 ;  /* 0x000000ffff037224 */ /* 0x000fe400078e0009 */
[----:B-1---5:R-:W-:Y:S05]  /*1a9b0*/  CALL.REL.NOINC `($_ZN7cutlass13device_kernelIN5flash19enable_sm80_to_sm89INS1_16FlashAttnBwdSm80INS1_25CollectiveMainloopBwdSm80ILi2ELi2EN4cute5tupleIJNS5_1CILi128EEES8_NS7_ILi64EEEEEENS_10bfloat16_tEfNS_4arch4Sm80ELb1ELb0ELb1ELb1ELb0ELb0ELb0ELb0ELi2ELi4ELi4ELi4ELb0EEENS1_21CollectiveEpilogueBwdISA_SB_SD_Li256ELb1ELb0ELi2EEENS1_25SingleTileBwdLPTSchedulerILb1ELi128ELb0EEEEEEEEEvNT_6ParamsE$_ZN4cute3eso3ESOILb1ELb0EJNS_6LayoutINS_5tupleIJNS3_IJNS_1CILi2EEES5_EEEEEENS3_IJNS3_IJNS4_ILi1EEES5_EEEEEEEENS_10ViewEngineIPfEEEEC2ERKSB_RKSE_) ;  /* 0xffff04a000007944 */ /* 0x022fea0003c3ffff */
[----:B-1----:R-:W-:Y:S01]  /*1a9c0*/  MOV R2, R23 ;  /* 0x0000001700027202 */ /* 0x002fe20000000f00 */
[----:B------:R1:W5:Y:S01]  /*1a9d0*/  LDL.64 R62, [R1+0x758] ;  /* 0x00075800013e7983 */ /* 0x0003620000100a00 */
[----:B------:R-:W-:Y:S01]  /*1a9e0*/  MOV R4, 0x1aa10 ;  /* 0x0001aa1000047802 */ /* 0x000fe20000000f00 */
[----:B------:R-:W-:Y:S02]  /*1a9f0*/  IMAD.MOV.U32 R3, RZ, RZ, R7 ;  /* 0x000000ffff037224 */ /* 0x000fe400078e0007 */
[----:B-1---5:R-:W-:Y:S05]  /*1aa00*/  CALL.REL.NOINC `($_ZN7cutlass13device_kernelIN5flash19enable_sm80_to_sm89INS1_16FlashAttnBwdSm80INS1_25CollectiveMainloopBwdSm80ILi2ELi2EN4cute5tupleIJNS5_1CILi128EEES8_NS7_ILi64EEEEEENS_10bfloat16_tEfNS_4arch4Sm80ELb1ELb0ELb1ELb1ELb0ELb0ELb0ELb0ELi2ELi4ELi4ELi4ELb0EEENS1_21CollectiveEpilogueBwdISA_SB_SD_Li256ELb1ELb0ELi2EEENS1_25SingleTileBwdLPTSchedulerILb1ELi128ELb0EEEEEEEEEvNT_6ParamsE$_ZN4cute3eso3ESOILb1ELb0EJNS_6LayoutINS_5tupleIJNS3_IJNS_1CILi2EEES5_EEEEEENS3_IJNS3_IJNS4_ILi1EEES5_EEEEEEEENS_10ViewEngineIPKfEEEEC2ERKSB_RKSF_) ;  /* 0xffff03b000007944 */ /* 0x022fea0003c3ffff */
        /* <DEDUP_REMOVED lines=24> */
[----:B-1----:R-:W-:Y:S05]  /*1ab90*/  CALL.REL.NOINC `($_ZN7cutlass13device_kernelIN5flash19enable_sm80_to_sm89INS1_16FlashAttnBwdSm80INS1_25CollectiveMainloopBwdSm80ILi2ELi2EN4cute5tupleIJNS5_1CILi128EEES8_NS7_ILi64EEEEEENS_10bfloat16_tEfNS_4arch4Sm80ELb1ELb0ELb1ELb1ELb0ELb0ELb0ELb0ELi2ELi4ELi4ELi4ELb0EEENS1_21CollectiveEpilogueBwdISA_SB_SD_Li256ELb1ELb0ELi2EEENS1_25SingleTileBwdLPTSchedulerILb1ELi128ELb0EEEEEEEEEvNT_6ParamsE$_ZN4cute3eso3ESOILb1ELb0EJNS_10UnderscoreEiiEEC2ERKS2_RKiS7_) ;  /* 0xfffee2b000007944 */ /* 0x002fea0003c3ffff */
        /* <DEDUP_REMOVED lines=642> */
[----:B------:R-:W-:Y:S02]  /*1d3c0*/  MOV R3, 0x1 ;  /* 0x0000000100037802 */ /* 0x000fe40000000f00 */
        /* <DEDUP_REMOVED lines=18> */
.L_x_2773:
        /* <DEDUP_REMOVED lines=771> */
.L_x_2774:
        /* <DEDUP_REMOVED lines=222> */
[----:B------:R-:W-:Y:S05]  /*21300*/  CALL.REL.NOINC `($_ZN7cutlass13device_kernelIN5flash19enable_sm80_to_sm89INS1_16FlashAttnBwdSm80INS1_25CollectiveMainloopBwdSm80ILi2ELi2EN4cute5tupleIJNS5_1CILi128EEES8_NS7_ILi64EEEEEENS_10bfloat16_tEfNS_4arch4Sm80ELb1ELb0ELb1ELb1ELb0ELb0ELb0ELb0ELi2ELi4ELi4ELi4ELb0EEENS1_21CollectiveEpilogueBwdISA_SB_SD_Li256ELb1ELb0ELi2EEENS1_25SingleTileBwdLPTSchedulerILb1ELi128ELb0EEEEEEEEEvNT_6ParamsE$_ZN4cute3eso3ESOILb1ELb0EJNS_10UnderscoreES2_iEEC2ERKS2_S5_RKi) ;  /* 0xfffe7ac000007944 */ /* 0x000fea0003c3ffff */
        /* <DEDUP_REMOVED lines=37> */
.L_x_2775:
        /* <DEDUP_REMOVED lines=220> */
[----:B-----5:R-:W-:Y:S05]  /*22320*/  CALL.REL.NOINC `($_ZN7cutlass13device_kernelIN5flash19enable_sm80_to_sm89INS1_16FlashAttnBwdSm80INS1_25CollectiveMainloopBwdSm80ILi2ELi2EN4cute5tupleIJNS5_1CILi128EEES8_NS7_ILi64EEEEEENS_10bfloat16_tEfNS_4arch4Sm80ELb1ELb0ELb1ELb1ELb0ELb0ELb0ELb0ELi2ELi4ELi4ELi4ELb0EEENS1_21CollectiveEpilogueBwdISA_SB_SD_Li256ELb1ELb0ELi2EEENS1_25SingleTileBwdLPTSchedulerILb1ELi128ELb0EEEEEEEEEvNT_6ParamsE$_ZN4cute8smem_ptrIPfECI1NS_12iter_adaptorIS1_S2_EEES1_) ;  /* 0xfffea72000007944 */ /* 0x020fea0003c3ffff */
[----:B-1----:R1:W5:Y:S01]  /*22330*/  LDL.64 R2, [R1+0x758] ;  /* 0x0007580001027983 */ /* 0x0023620000100a00 */
[----:B------:R-:W-:-:S03]  /*22340*/  MOV R8, 0x22360 ;  /* 0x0002236000087802 */ /* 0x000fc60000000f00 */
[----:B-1---5:R-:W-:Y:S05]  /*22350*/  CALL.REL.NOINC `($_ZN7cutlass13device_kernelIN5flash19enable_sm80_to_sm89INS1_16FlashAttnBwdSm80INS1_25CollectiveMainloopBwdSm80ILi2ELi2EN4cute5tupleIJNS5_1CILi128EEES8_NS7_ILi64EEEEEENS_10bfloat16_tEfNS_4arch4Sm80ELb1ELb0ELb1ELb1ELb0ELb0ELb0ELb0ELi2ELi4ELi4ELi4ELb0EEENS1_21CollectiveEpilogueBwdISA_SB_SD_Li256ELb1ELb0ELi2EEENS1_25SingleTileBwdLPTSchedulerILb1ELi128ELb0EEEEEEEEEvNT_6ParamsE$_ZN4cute3eso3ESOILb1ELb0EJNS_6LayoutINS_5tupleIJNS3_IJNS_1CILi2EEES5_EEEEEENS3_IJNS3_IJNS4_ILi8EEENS4_ILi64EEEEEEEEEEENS_10ViewEngineINS_8smem_ptrIPfEEEEEEC2ERKSC_RKSH_) ;  /* 0xfffe8b9000007944 */ /* 0x022fea0003c3ffff */
        /* <DEDUP_REMOVED lines=9> */
[----:B--2--5:R-:W-:Y:S05]  /*223f0*/  CALL.REL.NOINC `($_ZN7cutlass13device_kernelIN5flash19enable_sm80_to_sm89INS1_16FlashAttnBwdSm80INS1_25CollectiveMainloopBwdSm80ILi2ELi2EN4cute5tupleIJNS5_1CILi128EEES8_NS7_ILi64EEEEEENS_10bfloat16_tEfNS_4arch4Sm80ELb1ELb0ELb1ELb1ELb0ELb0ELb0ELb0ELi2ELi4ELi4ELi4ELb0EEENS1_21CollectiveEpilogueBwdISA_SB_SD_Li256ELb1ELb0ELi2EEENS1_25SingleTileBwdLPTSchedulerILb1ELi128ELb0EEEEEEEEEvNT_6ParamsE$_ZN4cute3eso3ESOILb1ELb0EJNS_10UnderscoreEiEEC2ERKS2_RKi) ;  /* 0xfffe6a1000007944 */ /* 0x024fea0003c3ffff */
[----:B-1----:R-:W2:Y:S01]  /*22400*/  LDL R3, [R1+0x758] ;  /* 0x0007580001037983 */ /* 0x002ea20000100800 */
[----:B------:R-:W-:Y:S02]  /*22410*/  MOV R6, 0x22440 ;  /* 0x0002244000067802 */ /* 0x000fe40000000f00 */
[----:B--2---:R-:W-:Y:S02]  /*22420*/  SHF.L.U32 R3, R3, 0x7, RZ ;  /* 0x0000000703037819 */ /* 0x004fe400000006ff */
[----:B------:R-:W-:Y:S05]  /*22430*/  CALL.REL.NOINC `($_ZN7cutlass13device_kernelIN5flash19enable_sm80_to_sm89INS1_16FlashAttnBwdSm80INS1_25CollectiveMainloopBwdSm80ILi2ELi2EN4cute5tupleIJNS5_1CILi128EEES8_NS7_ILi64EEEEEENS_10bfloat16_tEfNS_4arch4Sm80ELb1ELb0ELb1ELb1ELb0ELb0ELb0ELb0ELi2ELi4ELi4ELi4ELb0EEENS1_21CollectiveEpilogueBwdISA_SB_SD_Li256ELb1ELb0ELi2EEENS1_25SingleTileBwdLPTSchedulerILb1ELi128ELb0EEEEEEEEEvNT_6ParamsE$_ZN4cute3eso3ESOILb1ELb0EJNS_6LayoutINS_5tupleIJNS3_IJNS_1CILi2EEES5_EEEEEENS3_IJNS3_IJNS4_ILi8EEENS4_ILi64EEEEEEEEEEEiEEC2ERKSC_RKi) ;  /* 0xfffe8af000007944 */ /* 0x000fea0003c3ffff */
[----:B------:R-:W-:Y:S01]  /*22440*/  ULDC.64 UR4, c[0x0][0x118] ;  /* 0x0000460000047ab9 */ /* 0x000fe20000000a00 */
[----:B-1----:R-:W2:Y:S04]  /*22450*/  LDL R2, [R1+0x758] ;  /* 0x0007580001027983 */ /* 0x002ea80000100800 */
[----:B------:R-:W2:Y:S01]  /*22460*/  LD.E.64 R12, [R12.64] ;  /* 0x000000040c0c7980 */ /* 0x000ea2000c101b00 */
[----:B------:R-:W-:-:S02]  /*22470*/  MOV R6, R23 ;  /* 0x0000001700067202 */ /* 0x000fc40000000f00 */
[----:B------:R-:W-:Y:S01]  /*22480*/  MOV R8, 0x224b0 ;  /* 0x000224b000087802 */ /* 0x000fe20000000f00 */
[----:B--2---:R-:W-:-:S04]  /*22490*/  IMAD.WIDE R2, R2, 0x4, R12 ;  /* 0x0000000402027825 */ /* 0x004fc800078e020c */
[----:B------:R-:W-:Y:S05]  /*224a0*/  CALL.REL.NOINC `($_ZN7cutlass13device_kernelIN5flash19enable_sm80_to_sm89INS1_16FlashAttnBwdSm80INS1_25CollectiveMainloopBwdSm80ILi2ELi2EN4cute5tupleIJNS5_1CILi128EEES8_NS7_ILi64EEEEEENS_10bfloat16_tEfNS_4arch4Sm80ELb1ELb0ELb1ELb1ELb0ELb0ELb0ELb0ELi2ELi4ELi4ELi4ELb0EEENS1_21CollectiveEpilogueBwdISA_SB_SD_Li256ELb1ELb0ELi2EEENS1_25SingleTileBwdLPTSchedulerILb1ELi128ELb0EEEEEEEEEvNT_6ParamsE$_ZN4cute8smem_ptrIPfECI1NS_12iter_adaptorIS1_S2_EEES1_) ;  /* 0xfffea5a000007944 */ /* 0x000fea0003c3ffff */
[----:B-1----:R1:W5:Y:S01]  /*224b0*/  LDL.64 R2, [R1+0x758] ;  /* 0x0007580001027983 */ /* 0x0023620000100a00 */
[----:B------:R-:W-:-:S03]  /*224c0*/  MOV R8, 0x224e0 ;  /* 0x000224e000087802 */ /* 0x000fc60000000f00 */
[----:B-1---5:R-:W-:Y:S05]  /*224d0*/  CALL.REL.NOINC `($_ZN7cutlass13device_kernelIN5flash19enable_sm80_to_sm89INS1_16FlashAttnBwdSm80INS1_25CollectiveMainloopBwdSm80ILi2ELi2EN4cute5tupleIJNS5_1CILi128EEES8_NS7_ILi64EEEEEENS_10bfloat16_tEfNS_4arch4Sm80ELb1ELb0ELb1ELb1ELb0ELb0ELb0ELb0ELi2ELi4ELi4ELi4ELb0EEENS1_21CollectiveEpilogueBwdISA_SB_SD_Li256ELb1ELb0ELi2EEENS1_25SingleTileBwdLPTSchedulerILb1ELi128ELb0EEEEEEEEEvNT_6ParamsE$_ZN4cute3eso3ESOILb1ELb0EJNS_6LayoutINS_5tupleIJNS3_IJNS_1CILi2EEES5_EEEEEENS3_IJNS3_IJNS4_ILi8EEENS4_ILi64EEEEEEEEEEENS_10ViewEngineINS_8smem_ptrIPfEEEEEEC2ERKSC_RKSH_) ;  /* 0xfffe8a1000007944 */ /* 0x022fea0003c3ffff */
[----:B-1----:R1:W5:Y:S01]  /*224e0*/  LDL.64 R2, [R1+0x758] ;  /* 0x0007580001027983 */ /* 0x0023620000100a00 */
[----:B------:R-:W-:Y:S02]  /*224f0*/  MOV R9, R5 ;  /* 0x0000000500097202 */ /* 0x000fe40000000f00 */
[----:B------:R-:W-:Y:S02]  /*22500*/  MOV R6, 0x22520 ;  /* 0x0002252000067802 */ /* 0x000fe40000000f00 */
[----:B-1---5:R-:W-:Y:S05]  /*22510*/  CALL.REL.NOINC `($_ZN7cutlass13device_kernelIN5flash19enable_sm80_to_sm89INS1_16FlashAttnBwdSm80INS1_25CollectiveMainloopBwdSm80ILi2ELi2EN4cute5tupleIJNS5_1CILi128EEES8_NS7_ILi64EEEEEENS_10bfloat16_tEfNS_4arch4Sm80ELb1ELb0ELb1ELb1ELb0ELb0ELb0ELb0ELi2ELi4ELi4ELi4ELb0EEENS1_21CollectiveEpilogueBwdISA_SB_SD_Li256ELb1ELb0ELi2EEENS1_25SingleTileBwdLPTSchedulerILb1ELi128ELb0EEEEEEEEEvNT_6ParamsE$_ZN4cute3eso3ESOILb1ELb0EJNS_6LayoutINS_5tupleIJNS_1CILi1EEENS4_ILi4EEEEEENS3_IJNS4_ILi0EEES5_EEEEENS_10ViewEngineIPfEEEEC2ERKSA_RKSD_) ;  /* 0xfffe997000007944 */ /* 0x022fea0003c3ffff */
[----:B------:R2:W5:Y:S01]  /*22520*/  LDL.64 R12, [R1+0x758] ;  /* 0x00075800010c7983 */ /* 0x0005620000100a00 */
[----:B-1----:R-:W-:Y:S02]  /*22530*/  MOV R9, R3 ;  /* 0x0000000300097202 */ /* 0x002fe40000000f00 */
[----:B------:R-:W-:Y:S02]  /*22540*/  MOV R6, 0x22560 ;  /* 0x0002256000067802 */ /* 0x000fe40000000f00 */
[----:B--2--5:R-:W-:Y:S05]  /*22550*/  CALL.REL.NOINC `($_ZN7cutlass13device_kernelIN5flash19enable_sm80_to_sm89INS1_16FlashAttnBwdSm80INS1_25CollectiveMainloopBwdSm80ILi2ELi2EN4cute5tupleIJNS5_1CILi128EEES8_NS7_ILi64EEEEEENS_10bfloat16_tEfNS_4arch4Sm80ELb1ELb0ELb1ELb1ELb0ELb0ELb0ELb0ELi2ELi4ELi4ELi4ELb0EEENS1_21CollectiveEpilogueBwdISA_SB_SD_Li256ELb1ELb0ELi2EEENS1_25SingleTileBwdLPTSchedulerILb1ELi128ELb0EEEEEEEEEvNT_6ParamsE$_ZN4cute3eso3ESOILb1ELb0EJNS_6LayoutINS_5tupleIJNS_1CILi1EEENS3_IJNS4_ILi2EEES6_EEEEEENS3_IJNS4_ILi0EEENS3_IJNS4_ILi8EEENS4_ILi64EEEEEEEEEEENS_10ViewEngineINS_8smem_ptrIPfEEEEEEC2ERKSE_RKSJ_) ;  /* 0xfffe98d000007944 */ /* 0x024fea0003c3ffff */
[----:B-1----:R1:W5:Y:S01]  /*22560*/  LDL.64 R2, [R1+0x758] ;  /* 0x0007580001027983 */ /* 0x0023620000100a00 */
[----:B------:R-:W-:Y:S02]  /*22570*/  MOV R6, R23 ;  /* 0x0000001700067202 */ /* 0x000fe40000000f00 */
[----:B------:R-:W-:-:S02]  /*22580*/  MOV R8, 0x225a0 ;  /* 0x000225a000087802 */ /* 0x000fc40000000f00 */
[----:B-1---5:R-:W-:Y:S05]  /*22590*/  CALL.REL.NOINC `($_ZN7cutlass13device_kernelIN5flash19enable_sm80_to_sm89INS1_16FlashAttnBwdSm80INS1_25CollectiveMainloopBwdSm80ILi2ELi2EN4cute5tupleIJNS5_1CILi128EEES8_NS7_ILi64EEEEEENS_10bfloat16_tEfNS_4arch4Sm80ELb1ELb0ELb1ELb1ELb0ELb0ELb0ELb0ELi2ELi4ELi4ELi4ELb0EEENS1_21CollectiveEpilogueBwdISA_SB_SD_Li256ELb1ELb0ELi2EEENS1_25SingleTileBwdLPTSchedulerILb1ELi128ELb0EEEEEEEEEvNT_6ParamsE$_ZN4cute8smem_ptrIPfECI1NS_12iter_adaptorIS1_S2_EEES1_) ;  /* 0xfffea4b000007944 */ /* 0x022fea0003c3ffff */
[----:B-1----:R1:W5:Y:S01]  /*225a0*/  LDL.64 R2, [R1+0x758] ;  /* 0x0007580001027983 */ /* 0x0023620000100a00 */
[----:B------:R-:W-:-:S03]  /*225b0*/  MOV R8, 0x225d0 ;  /* 0x000225d000087802 */ /* 0x000fc60000000f00 */
[----:B-1---5:R-:W-:Y:S05]  /*225c0*/  CALL.REL.NOINC `($_ZN7cutlass13device_kernelIN5flash19enable_sm80_to_sm89INS1_16FlashAttnBwdSm80INS1_25CollectiveMainloopBwdSm80ILi2ELi2EN4cute5tupleIJNS5_1CILi128EEES8_NS7_ILi64EEEEEENS_10bfloat16_tEfNS_4arch4Sm80ELb1ELb0ELb1ELb1ELb0ELb0ELb0ELb0ELi2ELi4ELi4ELi4ELb0EEENS1_21CollectiveEpilogueBwdISA_SB_SD_Li256ELb1ELb0ELi2EEENS1_25SingleTileBwdLPTSchedulerILb1ELi128ELb0EEEEEEEEEvNT_6ParamsE$_ZN4cute3eso3ESOILb1ELb0EJNS_6LayoutINS_5tupleIJNS3_IJNS_1CILi2EEES5_EEEEEENS3_IJNS3_IJNS4_ILi8EEENS4_ILi64EEEEEEEEEEENS_10ViewEngineINS_8smem_ptrIPfEEEEEEC2ERKSC_RKSH_) ;  /* 0xfffe892000007944 */ /* 0x022fea0003c3ffff */
[----:B------:R2:W5:Y:S01]  /*225d0*/  LDL.64 R10, [R1+0x758] ;  /* 0x00075800010a7983 */ /* 0x0005620000100a00 */
[----:B-1----:R-:W-:-:S03]  /*225e0*/  MOV R6, 0x22600 ;  /* 0x0002260000067802 */ /* 0x002fc60000000f00 */
[----:B--2--5:R-:W-:Y:S05]  /*225f0*/  CALL.REL.NOINC `($_ZN7cutlass13device_kernelIN5flash19enable_sm80_to_sm89INS1_16FlashAttnBwdSm80INS1_25CollectiveMainloopBwdSm80ILi2ELi2EN4cute5tupleIJNS5_1CILi128EEES8_NS7_ILi64EEEEEENS_10bfloat16_tEfNS_4arch4Sm80ELb1ELb0ELb1ELb1ELb0ELb0ELb0ELb0ELi2ELi4ELi4ELi4ELb0EEENS1_21CollectiveEpilogueBwdISA_SB_SD_Li256ELb1ELb0ELi2EEENS1_25SingleTileBwdLPTSchedulerILb1ELi128ELb0EEEEEEEEEvNT_6ParamsE$_ZN4cute3eso3ESOILb1ELb0EJNS_6LayoutINS_5tupleIJNS_1CILi4EEEEEENS3_IJNS4_ILi1EEEEEEEENS_10ViewEngineIPfEEEEC2ERKS9_RKSC_) ;  /* 0xfffe98f000007944 */ /* 0x024fea0003c3ffff */
        /* <DEDUP_REMOVED lines=272> */
[----:B------:R-:W-:Y:S05]  /*23700*/  CALL.REL.NOINC `($_ZN7cutlass13device_kernelIN5flash19enable_sm80_to_sm89INS1_16FlashAttnBwdSm80INS1_25CollectiveMainloopBwdSm80ILi2ELi2EN4cute5tupleIJNS5_1CILi128EEES8_NS7_ILi64EEEEEENS_10bfloat16_tEfNS_4arch4Sm80ELb1ELb0ELb1ELb1ELb0ELb0ELb0ELb0ELi2ELi4ELi4ELi4ELb0EEENS1_21CollectiveEpilogueBwdISA_SB_SD_Li256ELb1ELb0ELi2EEENS1_25SingleTileBwdLPTSchedulerILb1ELi128ELb0EEEEEEEEEvNT_6ParamsE$_ZN4cute3eso3ESOILb1ELb0EJNS_6LayoutINS_5tupleIJNS3_IJNS_1CILi2EEES5_EEENS3_IJS5_NS4_ILi8EEEEEEEEENS3_IJNS3_IJS5_NS4_ILi4EEEEEENS3_IJNS4_ILi1EEES7_EEEEEEEENS_10ViewEngineIPfEEEEC2ERKSF_RKSI_) ;  /* 0xfffe793000007944 */ /* 0x000fea0003c3ffff */
        /* <DEDUP_REMOVED lines=149> */
[----:B-1---5:R-:W-:Y:S05]  /*24060*/  CALL.REL.NOINC `($_ZN7cutlass13device_kernelIN5flash19enable_sm80_to_sm89INS1_16FlashAttnBwdSm80INS1_25CollectiveMainloopBwdSm80ILi2ELi2EN4cute5tupleIJNS5_1CILi128EEES8_NS7_ILi64EEEEEENS_10bfloat16_tEfNS_4arch4Sm80ELb1ELb0ELb1ELb1ELb0ELb0ELb0ELb0ELi2ELi4ELi4ELi4ELb0EEENS1_21CollectiveEpilogueBwdISA_SB_SD_Li256ELb1ELb0ELi2EEENS1_25SingleTileBwdLPTSchedulerILb1ELi128ELb0EEEEEEEEEvNT_6ParamsE$_ZZN5flash25CollectiveMainloopBwdSm80ILi2ELi2EN4cute5tupleIJNS1_1CILi128EEES4_NS3_ILi64EEEEEEN7cutlass10bfloat16_tEfNS7_4arch4Sm80ELb1ELb0ELb1ELb1ELb0ELb0ELb0ELb0ELi2ELi4ELi4ELi4ELb0EE3mmaINS_16FlashAttnBwdSm80ISB_NS_21CollectiveEpilogueBwdIS6_S8_SA_Li256ELb1ELb0ELi2EEENS_25SingleTileBwdLPTSchedulerILb1ELi128ELb0EEEE13SharedStorageENS1_6TensorINS1_11ArrayEngineIfLm32EEENS1_6LayoutINS2_IJNS2_IJNS3_ILi2EEESO_EEESO_NS3_ILi4EEEEEENS2_IJNS2_IJNS3_ILi1EEESO_EEESQ_NS3_ILi8EEEEEEEEEEEEbRKNSB_6ParamsERT0_S12_iNS2_IJiiiEEERT_ENKUlRT_iE_clINSK_INSL_IfLm64EEENSN_INS2_IJSP_SO_SU_EEESV_EEEEEEDaS17_i) ;  /* 0xfffedcf000007944 */ /* 0x022fea0003c3ffff */
[----:B------:R-:W-:Y:S02]  /*24070*/  MOV R10, RZ ;  /* 0x000000ff000a7202 */ /* 0x000fe40000000f00 */
.L_x_2777:
[----:B-1----:R-:W-:-:S05]  /*24080*/  MOV R2, 0x240a0 ;  /* 0x000240a000027802 */ /* 0x002fca0000000f00 */
[----:B--2---:R-:W-:Y:S05]  /*24090*/  CALL.REL.NOINC `($_ZN7cutlass13device_kernelIN5flash19enable_sm80_to_sm89INS1_16FlashAttnBwdSm80INS1_25CollectiveMainloopBwdSm80ILi2ELi2EN4cute5tupleIJNS5_1CILi128EEES8_NS7_ILi64EEEEEENS_10bfloat16_tEfNS_4arch4Sm80ELb1ELb0ELb1ELb1ELb0ELb0ELb0ELb0ELi2ELi4ELi4ELi4ELb0EEENS1_21CollectiveEpilogueBwdISA_SB_SD_Li256ELb1ELb0ELi2EEENS1_25SingleTileBwdLPTSchedulerILb1ELi128ELb0EEEEEEEEEvNT_6ParamsE$_ZZZN5flash25CollectiveMainloopBwdSm80ILi2ELi2EN4cute5tupleIJNS1_1CILi128EEES4_NS3_ILi64EEEEEEN7cutlass10bfloat16_tEfNS7_4arch4Sm80ELb1ELb0ELb1ELb1ELb0ELb0ELb0ELb0ELi2ELi4ELi4ELi4ELb0EE3mmaINS_16FlashAttnBwdSm80ISB_NS_21CollectiveEpilogueBwdIS6_S8_SA_Li256ELb1ELb0ELi2EEENS_25SingleTileBwdLPTSchedulerILb1ELi128ELb0EEEE13SharedStorageENS1_6TensorINS1_11ArrayEngineIfLm32EEENS1_6LayoutINS2_IJNS2_IJNS3_ILi2EEESO_EEESO_NS3_ILi4EEEEEENS2_IJNS2_IJNS3_ILi1EEESO_EEESQ_NS3_ILi8EEEEEEEEEEEEbRKNSB_6ParamsERT0_S12_iNS2_IJiiiEEERT_ENKUliT_E_clIZSC_ISJ_SX_EbS10_S12_S12_iS13_S15_EUlRS16_iE_EEDaiS16_ENKUlvE0_clEv) ;  /* 0x000445b000007944 */ /* 0x004fea0003c00000 */
[----:B------:R1:W-:Y:S01]  /*240a0*/  STL [R1+0x770], RZ ;  /* 0x000770ff01007387 */ /* 0x0003e20000100800 */
[----:B------:R-:W-:-:S03]  /*240b0*/  MOV R5, RZ ;  /* 0x000000ff00057202 */ /* 0x000fc60000000f00 */
.L_x_2776:
[----:B------:R-:W-:Y:S01]  /*240c0*/  IMAD.MOV.U32 R3, RZ, RZ, R23 ;  /* 0x000000ffff037224 */ /* 0x000fe200078e0017 */
[----:B-1----:R-:W-:-:S02]  /*240d0*/  MOV R2, R22 ;  /* 0x0000001600027202 */ /* 0x002fc40000000f00 */
[----:B------:R-:W-:Y:S02]  /*240e0*/  MOV R8, 0x24100 ;  /* 0x0002410000087802 */ /* 0x000fe40000000f00 */
[----:B-1---5:R-:W-:Y:S05]  /*240f0*/  CALL.REL.NOINC `($_ZN7cutlass13device_kernelIN5flash19enable_sm80_to_sm89INS1_16FlashAttnBwdSm80INS1_25CollectiveMainloopBwdSm80ILi2ELi2EN4cute5tupleIJNS5_1CILi128EEES8_NS7_ILi64EEEEEENS_10bfloat16_tEfNS_4arch4Sm80ELb1ELb0ELb1ELb1ELb0ELb0ELb0ELb0ELi2ELi4ELi4ELi4ELb0EEENS1_21CollectiveEpilogueBwdISA_SB_SD_Li256ELb1ELb0ELi2EEENS1_25SingleTileBwdLPTSchedulerILb1ELi128ELb0EEEEEEEEEvNT_6ParamsE$_ZN4cute3eso3ESOILb0ELb0EJiiEEC2ERKiS4_) ;  /* 0xfffe429000007944 */ /* 0x022fea0003c3ffff */
        /* <DEDUP_REMOVED lines=20> */
[----:B------:R-:W-:Y:S05]  /*24240*/  CALL.REL.NOINC `($_ZN7cutlass13device_kernelIN5flash19enable_sm80_to_sm89INS1_16FlashAttnBwdSm80INS1_25CollectiveMainloopBwdSm80ILi2ELi2EN4cute5tupleIJNS5_1CILi128EEES8_NS7_ILi64EEEEEENS_10bfloat16_tEfNS_4arch4Sm80ELb1ELb0ELb1ELb1ELb0ELb0ELb0ELb0ELi2ELi4ELi4ELi4ELb0EEENS1_21CollectiveEpilogueBwdISA_SB_SD_Li256ELb1ELb0ELi2EEENS1_25SingleTileBwdLPTSchedulerILb1ELi128ELb0EEEEEEEEEvNT_6ParamsE$exp2f) ;  /* 0x000445e000007944 */ /* 0x000fea0003c00000 */
[----:B------:R-:W-:Y:S01]  /*24250*/  IMAD.MOV.U32 R3, RZ, RZ, R23 ;  /* 0x000000ffff037224 */ /* 0x000fe200078e0017 */
[----:B------:R-:W-:Y:S02]  /*24260*/  MOV R2, R22 ;  /* 0x0000001600027202 */ /* 0x000fe40000000f00 */
[----:B------:R-:W-:Y:S02]  /*24270*/  MOV R8, 0x24290 ;  /* 0x0002429000087802 */ /* 0x000fe40000000f00 */
[----:B-1----:R-:W-:Y:S05]  /*24280*/  CALL.REL.NOINC `($_ZN7cutlass13device_kernelIN5flash19enable_sm80_to_sm89INS1_16FlashAttnBwdSm80INS1_25CollectiveMainloopBwdSm80ILi2ELi2EN4cute5tupleIJNS5_1CILi128EEES8_NS7_ILi64EEEEEENS_10bfloat16_tEfNS_4arch4Sm80ELb1ELb0ELb1ELb1ELb0ELb0ELb0ELb0ELi2ELi4ELi4ELi4ELb0EEENS1_21CollectiveEpilogueBwdISA_SB_SD_Li256ELb1ELb0ELi2EEENS1_25SingleTileBwdLPTSchedulerILb1ELi128ELb0EEEEEEEEEvNT_6ParamsE$_ZN4cute3eso3ESOILb0ELb0EJiiEEC2ERKiS4_) ;  /* 0xfffe410000007944 */ /* 0x002fea0003c3ffff */
        /* <DEDUP_REMOVED lines=93> */
[----:B--2---:R1:W-:Y:S04]  /*24860*/  STL.64 [R1+0x750], R8 ;  /* 0x0007500801007387 */ /* 0x0043e80000100a00 */
[----:B-1----:R-:W-:Y:S05]  /*24870*/  CALL.REL.NOINC `($_ZN7cutlass13device_kernelIN5flash19enable_sm80_to_sm89INS1_16FlashAttnBwdSm80INS1_25CollectiveMainloopBwdSm80ILi2ELi2EN4cute5tupleIJNS5_1CILi128EEES8_NS7_ILi64EEEEEENS_10bfloat16_tEfNS_4arch4Sm80ELb1ELb0ELb1ELb1ELb0ELb0ELb0ELb0ELi2ELi4ELi4ELi4ELb0EEENS1_21CollectiveEpilogueBwdISA_SB_SD_Li256ELb1ELb0ELi2EEENS1_25SingleTileBwdLPTSchedulerILb1ELi128ELb0EEEEEEEEEvNT_6ParamsE$_ZZN4cute4diceINS_5tupleIJNS1_IJiNS1_IJiNS_1CILi0EEEEEEEEENS1_IJNS_10UnderscoreENS1_IJS6_S6_EEEEEEEEES9_EEDaRKT_RKT0_ENKUlRKT_RKT0_E_clIS5_S5_EEDaSI_SL_) ;  /* 0xfffe963000007944 */ /* 0x002fea0003c3ffff */
[----:B------:R2:W-:Y:S01]  /*24880*/  STL.64 [R1+0x7a0], R2 ;  /* 0x0007a00201007387 */ /* 0x0005e20000100a00 */
[----:B------:R-:W-:Y:S02]  /*24890*/  IADD3 R58, P0, R41, 0x50, RZ ;  /* 0x00000050293a7810 */ /* 0x000fe40007f1e0ff */
[----:B------:R-:W-:-:S03]  /*248a0*/  MOV R8, 0x248e0 ;  /* 0x000248e000087802 */ /* 0x000fc60000000f00 */
[----:B------:R-:W-:Y:S02]  /*248b0*/  IMAD.X R47, RZ, RZ, R39, P0 ;  /* 0x000000ffff2f7224 */ /* 0x000fe400000e0627 */
[----:B------:R-:W-:Y:S02]  /*248c0*/  IMAD.MOV.U32 R4, RZ, RZ, R58 ;  /* 0x000000ffff047224 */ /* 0x000fe400078e003a */
[----:B-12---:R-:W-:Y:S05]  /*248d0*/  CALL.REL.NOINC `($_ZN7cutlass13device_kernelIN5flash19enable_sm80_to_sm89INS1_16FlashAttnBwdSm80INS1_25CollectiveMainloopBwdSm80ILi2ELi2EN4cute5tupleIJNS5_1CILi128EEES8_NS7_ILi64EEEEEENS_10bfloat16_tEfNS_4arch4Sm80ELb1ELb0ELb1ELb1ELb0ELb0ELb0ELb0ELi2ELi4ELi4ELi4ELb0EEENS1_21CollectiveEpilogueBwdISA_SB_SD_Li256ELb1ELb0ELi2EEENS1_25SingleTileBwdLPTSchedulerILb1ELi128ELb0EEEEEEEEEvNT_6ParamsE$_ZZN4cute12filter_tupleINS_5tupleIJNS1_IJiNS1_IJiNS_1CILi0EEEEEEEEENS1_IJNS_10UnderscoreENS1_IJS6_S6_EEEEEEEEES9_ZNS_4diceIS9_S9_EEDaRKT_RKT0_EUlRKT_RKT0_E_EEDaSD_SG_OT1_ENKUlDpSJ_E_clIJNS1_IJiiS3_EEENS1_IJEEEEEEDaSQ_) ;  /* 0xfffe83b000007944 */ /* 0x006fea0003c3ffff */
[----:B------:R-:W-:Y:S02]  /*248e0*/  MOV R72, 0x24900 ;  /* 0x0002490000487802 */ /* 0x000fe40000000f00 */
[----:B-12--5:R-:W-:Y:S05]  /*248f0*/  CALL.REL.NOINC `($_ZN7cutlass13device_kernelIN5flash19enable_sm80_to_sm89INS1_16FlashAttnBwdSm80INS1_25CollectiveMainloopBwdSm80ILi2ELi2EN4cute5tupleIJNS5_1CILi128EEES8_NS7_ILi64EEEEEENS_10bfloat16_tEfNS_4arch4Sm80ELb1ELb0ELb1ELb1ELb0ELb0ELb0ELb0ELi2ELi4ELi4ELi4ELb0EEENS1_21CollectiveEpilogueBwdISA_SB_SD_Li256ELb1ELb0ELi2EEENS1_25SingleTileBwdLPTSchedulerILb1ELi128ELb0EEEEEEEEEvNT_6ParamsE$_ZZN4cute7idx2crdINS_5tupleIJiiNS_1CILi0EEEEEENS1_IJNS1_IJNS2_ILi4EEENS2_ILi8EEEEEES5_NS2_ILi1EEEEEEEEDaRKT_RKT0_ENKUlRKT_RKT0_E_clIiS7_EEDaSI_SL_) ;  /* 0xfffec56000007944 */ /* 0x026fea0003c3ffff */
[----:B------:R-:W-:Y:S02]  /*24900*/  MOV R2, 0x24920 ;  /* 0x0002492000027802 */ /* 0x000fe40000000f00 */
[----:B-1----:R-:W-:Y:S05]  /*24910*/  CALL.REL.NOINC `($_ZN7cutlass13device_kernelIN5flash19enable_sm80_to_sm89INS1_16FlashAttnBwdSm80INS1_25CollectiveMainloopBwdSm80ILi2ELi2EN4cute5tupleIJNS5_1CILi128EEES8_NS7_ILi64EEEEEENS_10bfloat16_tEfNS_4arch4Sm80ELb1ELb0ELb1ELb1ELb0ELb0ELb0ELb0ELi2ELi4ELi4ELi4ELb0EEENS1_21CollectiveEpilogueBwdISA_SB_SD_Li256ELb1ELb0ELi2EEENS1_25SingleTileBwdLPTSchedulerILb1ELi128ELb0EEEEEEEEEvNT_6ParamsE$_ZZN4cute7idx2crdINS_5tupleIJiiNS_1CILi0EEEEEENS1_IJNS1_IJNS2_ILi4EEENS2_ILi8EEEEEES5_NS2_ILi1EEEEEEEEDaRKT_RKT0_ENKUlRKT_RKT0_E_clIiS5_EEDaSI_SL_) ;  /* 0xfffec51000007944 */ /* 0x002fea0003c3ffff */
[----:B------:R1:W-:Y:S01]  /*24920*/  STL [R1+0x7a0], R6 ;  /* 0x0007a00601007387 */ /* 0x0003e20000100800 */
[----:B------:R-:W-:Y:S02]  /*24930*/  MOV R2, R58 ;  /* 0x0000003a00027202 */ /* 0x000fe40000000f00 */
        /* <DEDUP_REMOVED lines=26> */
[----:B-1----:R-:W-:Y:S05]  /*24ae0*/  CALL.REL.NOINC `($_ZN7cutlass13device_kernelIN5flash19enable_sm80_to_sm89INS1_16FlashAttnBwdSm80INS1_25CollectiveMainloopBwdSm80ILi2ELi2EN4cute5tupleIJNS5_1CILi128EEES8_NS7_ILi64EEEEEENS_10bfloat16_tEfNS_4arch4Sm80ELb1ELb0ELb1ELb1ELb0ELb0ELb0ELb0ELi2ELi4ELi4ELi4ELb0EEENS1_21CollectiveEpilogueBwdISA_SB_SD_Li256ELb1ELb0ELi2EEENS1_25SingleTileBwdLPTSchedulerILb1ELi128ELb0EEEEEEEEEvNT_6ParamsE$_ZN4cute3eso3ESOILb0ELb0EJiiiEEC2ERKiS4_S4_) ;  /* 0xfffe3b7000007944 */ /* 0x002fea0003c3ffff */
[----:B------:R2:W5:Y:S04]  /*24af0*/  LDL R5, [R1+0x760] ;  /* 0x0007600001057983 */ /* 0x0005680000100800 */
[----:B-1----:R2:W5:Y:S01]  /*24b00*/  LDL.64 R2, [R1+0x758] ;  /* 0x0007580001027983 */ /* 0x0025620000100a00 */
[----:B------:R-:W-:-:S02]  /*24b10*/  MOV R4, R23 ;  /* 0x0000001700047202 */ /* 0x000fc40000000f00 */
[----:B------:R-:W-:Y:S02]  /*24b20*/  MOV R6, 0x24b40 ;  /* 0x00024b4000067802 */ /* 0x000fe40000000f00 */
[----:B--2--5:R-:W-:Y:S05]  /*24b30*/  CALL.REL.NOINC `($_ZN7cutlass13device_kernelIN5flash19enable_sm80_to_sm89INS1_16FlashAttnBwdSm80INS1_25CollectiveMainloopBwdSm80ILi2ELi2EN4cute5tupleIJNS5_1CILi128EEES8_NS7_ILi64EEEEEENS_10bfloat16_tEfNS_4arch4Sm80ELb1ELb0ELb1ELb1ELb0ELb0ELb0ELb0ELi2ELi4ELi4ELi4ELb0EEENS1_21CollectiveEpilogueBwdISA_SB_SD_Li256ELb1ELb0ELi2EEENS1_25SingleTileBwdLPTSchedulerILb1ELi128ELb0EEEEEEEEEvNT_6ParamsE$_ZN4cute3eso3ESOILb1ELb0EJNS_1CILi1EEENS_5tupleIJiiiEEENS2_ILi64EEENS4_IJNS2_ILi72EEENS2_ILi144EEENS2_ILi288EEEEEENS2_ILi512EEEEEC2ERKS3_RKS5_RKS6_RKSA_RKSB_) ;  /* 0xfffe4a0000007944 */ /* 0x024fea0003c3ffff */
[----:B-1----:R1:W5:Y:S04]  /*24b40*/  LDL R5, [R1+0x760] ;  /* 0x0007600001057983 */ /* 0x0023680000100800 */
[----:B------:R1:W5:Y:S01]  /*24b50*/  LDL.64 R2, [R1+0x758] ;  /* 0x0007580001027983 */ /* 0x0003620000100a00 */
[----:B------:R-:W-:Y:S02]  /*24b60*/  MOV R4, R23 ;  /* 0x0000001700047202 */ /* 0x000fe40000000f00 */
[----:B------:R-:W-:Y:S02]  /*24b70*/  MOV R6, 0x24b90 ;  /* 0x00024b9000067802 */ /* 0x000fe40000000f00 */
[----:B-1---5:R-:W-:Y:S05]  /*24b80*/  CALL.REL.NOINC `($_ZN7cutlass13device_kernelIN5flash19enable_sm80_to_sm89INS1_16FlashAttnBwdSm80INS1_25CollectiveMainloopBwdSm80ILi2ELi2EN4cute5tupleIJNS5_1CILi128EEES8_NS7_ILi64EEEEEENS_10bfloat16_tEfNS_4arch4Sm80ELb1ELb0ELb1ELb1ELb0ELb0ELb0ELb0ELi2ELi4ELi4ELi4ELb0EEENS1_21CollectiveEpilogueBwdISA_SB_SD_Li256ELb1ELb0ELi2EEENS1_25SingleTileBwdLPTSchedulerILb1ELi128ELb0EEEEEEEEEvNT_6ParamsE$_ZN4cute5tupleIJNS0_IJNS_1CILi8EEENS0_IJNS1_ILi2EEES3_S3_EEENS1_ILi1EEES4_S5_EEENS0_IJS5_NS0_IJiiiEEENS1_ILi64EEENS0_IJNS1_ILi72EEENS1_ILi144EEENS1_ILi288EEEEEENS1_ILi512EEEEEEEEC2ERKS6_RKSE_) ;  /* 0xfffe7ad000007944 */ /* 0x022fea0003c3ffff */
[----:B------:R1:W5:Y:S04]  /*24b90*/  LDL R5, [R1+0x760] ;  /* 0x0007600001057983 */ /* 0x0003680000100800 */
[----:B------:R1:W5:Y:S01]  /*24ba0*/  LDL.64 R2, [R1+0x758] ;  /* 0x0007580001027983 */ /* 0x0003620000100a00 */
[----:B------:R-:W-:-:S03]  /*24bb0*/  MOV R4, 0x24bd0 ;  /* 0x00024bd000047802 */ /* 0x000fc60000000f00 */
[----:B-1---5:R-:W-:Y:S05]  /*24bc0*/  CALL.REL.NOINC `($_ZN7cutlass13device_kernelIN5flash19enable_sm80_to_sm89INS1_16FlashAttnBwdSm80INS1_25CollectiveMainloopBwdSm80ILi2ELi2EN4cute5tupleIJNS5_1CILi128EEES8_NS7_ILi64EEEEEENS_10bfloat16_tEfNS_4arch4Sm80ELb1ELb0ELb1ELb1ELb0ELb0ELb0ELb0ELi2ELi4ELi4ELi4ELb0EEENS1_21CollectiveEpilogueBwdISA_SB_SD_Li256ELb1ELb0ELi2EEENS1_25SingleTileBwdLPTSchedulerILb1ELi128ELb0EEEEEEEEEvNT_6ParamsE$_ZZN4cute7flattenINS_5tupleIJNS_1CILi1EEENS1_IJiiiEEENS2_ILi64EEENS1_IJNS2_ILi72EEENS2_ILi144EEENS2_ILi288EEEEEENS2_ILi512EEEEEEEEDaRKT_ENKUlRKT_E_clIS4_EEDaSH_) ;  /* 0xfffebde000007944 */ /* 0x022fea0003c3ffff */
[----:B------:R1:W-:Y:S01]  /*24bd0*/  STL.64 [R1+0x7a0], R2 ;  /* 0x0007a00201007387 */ /* 0x0003e20000100a00 */
[----:B------:R-:W-:-:S02]  /*24be0*/  MOV R6, R58 ;  /* 0x0000003a00067202 */ /* 0x000fc40000000f00 */
[----:B------:R-:W-:Y:S01]  /*24bf0*/  MOV R4, 0x24c20 ;  /* 0x00024c2000047802 */ /* 0x000fe20000000f00 */
[----:B------:R1:W-:Y:S04]  /*24c00*/  STL [R1+0x7a8], R5 ;  /* 0x0007a80501007387 */ /* 0x0003e80000100800 */
[----:B-1----:R-:W-:Y:S05]  /*24c10*/  CALL.REL.NOINC `($_ZN7cutlass13device_kernelIN5flash19enable_sm80_to_sm89INS1_16FlashAttnBwdSm80INS1_25CollectiveMainloopBwdSm80ILi2ELi2EN4cute5tupleIJNS5_1CILi128EEES8_NS7_ILi64EEEEEENS_10bfloat16_tEfNS_4arch4Sm80ELb1ELb0ELb1ELb1ELb0ELb0ELb0ELb0ELi2ELi4ELi4ELi4ELb0EEENS1_21CollectiveEpilogueBwdISA_SB_SD_Li256ELb1ELb0ELi2EEENS1_25SingleTileBwdLPTSchedulerILb1ELi128ELb0EEEEEEEEEvNT_6ParamsE$_ZZN4cute12filter_tupleINS_5tupleIJNS_1CILi1EEENS1_IJiiiEEENS2_ILi64EEENS1_IJNS2_ILi72EEENS2_ILi144EEENS2_ILi288EEEEEENS2_ILi512EEEEEEZNS_7flattenISB_EEDaRKT_EUlRKT_E_EEDaSF_OT0_ENKUlDpSI_E_clIJNS1_IJS3_EEES4_NS1_IJS5_EEES9_NS1_IJSA_EEEEEEDaSM_) ;  /* 0xfffe870000007944 */ /* 0x002fea0003c3ffff */
[----:B------:R-:W-:Y:S02]  /*24c20*/  MOV R4, R23 ;  /* 0x0000001700047202 */ /* 0x000fe40000000f00 */
[----:B------:R-:W-:Y:S02]  /*24c30*/  MOV R6, 0x24c50 ;  /* 0x00024c5000067802 */ /* 0x000fe40000000f00 */
        /* <DEDUP_REMOVED lines=41> */
[----:B-1----:R-:W-:Y:S05]  /*24ed0*/  CALL.REL.NOINC `($_ZN7cutlass13device_kernelIN5flash19enable_sm80_to_sm89INS1_16FlashAttnBwdSm80INS1_25CollectiveMainloopBwdSm80ILi2ELi2EN4cute5tupleIJNS5_1CILi128EEES8_NS7_ILi64EEEEEENS_10bfloat16_tEfNS_4arch4Sm80ELb1ELb0ELb1ELb1ELb0ELb0ELb0ELb0ELi2ELi4ELi4ELi4ELb0EEENS1_21CollectiveEpilogueBwdISA_SB_SD_Li256ELb1ELb0ELi2EEENS1_25SingleTileBwdLPTSchedulerILb1ELi128ELb0EEEEEEEEEvNT_6ParamsE$_ZZN4cute6detail16composition_implINS_5tupleIJNS_1CILi8EEENS3_ILi2EEES5_S5_S4_S5_EEENS2_IJNS3_ILi1EEEiiiNS3_ILi72EEENS3_ILi512EEEEEENS2_IJNS2_IJS5_S5_S5_EEES5_NS3_ILi4EEEEEENS2_IJNS2_IJS7_S9_S4_EEENS3_ILi4096EEENS3_ILi16EEEEEEEEDaRKT_RKT0_RKT1_RKT2_ENKUlRKT_RKT0_E_clISB_SE_EEDaSW_SZ_) ;  /* 0xfffea4a000007944 */ /* 0x002fea0003c3ffff */
[----:B------:R-:W-:Y:S01]  /*24ee0*/  IMAD.MOV.U32 R4, RZ, RZ, R49 ;  /* 0x000000ffff047224 */ /* 0x000fe200078e0031 */
[----:B------:R-:W-:Y:S01]  /*24ef0*/  MOV R5, R45 ;  /* 0x0000002d00057202 */ /* 0x000fe20000000f00 */
[----:B------:R-:W-:Y:S01]  /*24f00*/  IMAD.MOV.U32 R3, RZ, RZ, R47 ;  /* 0x000000ffff037224 */ /* 0x000fe200078e002f */
        /* <DEDUP_REMOVED lines=11> */
[----:B------:R-:W-:Y:S01]  /*24fc0*/  LEA.HI R6, R13, R13, RZ, 0x1d ;  /* 0x0000000d0d067211 */ /* 0x000fe200078fe8ff */
[----:B------:R-:W-:-:S04]  /*24fd0*/  IMAD.MOV.U32 R48, RZ, RZ, R17 ;  /* 0x000000ffff307224 */ /* 0x000fc800078e0011 */
        /* <DEDUP_REMOVED lines=24> */
[----:B------:R-:W-:-:S03]  /*25160*/  MOV R4, 0x25180 ;  /* 0x0002518000047802 */ /* 0x000fc60000000f00 */
        /* <DEDUP_REMOVED lines=17> */
[----:B--2--5:R-:W-:Y:S05]  /*25280*/  CALL.REL.NOINC `($_ZN7cutlass13device_kernelIN5flash19enable_sm80_to_sm89INS1_16FlashAttnBwdSm80INS1_25CollectiveMainloopBwdSm80ILi2ELi2EN4cute5tupleIJNS5_1CILi128EEES8_NS7_ILi64EEEEEENS_10bfloat16_tEfNS_4arch4Sm80ELb1ELb0ELb1ELb1ELb0ELb0ELb0ELb0ELi2ELi4ELi4ELi4ELb0EEENS1_21CollectiveEpilogueBwdISA_SB_SD_Li256ELb1ELb0ELi2EEENS1_25SingleTileBwdLPTSchedulerILb1ELi128ELb0EEEEEEEEEvNT_6ParamsE$_ZN4cute3eso3ESOILb1ELb0EJNS_14ComposedLayoutINS_7SwizzleILi3ELi3ELi3EEENS_1CILi0EEENS_6LayoutINS_5tupleIJNS8_IJNS8_IJNS5_ILi4EEENS5_ILi8EEEEEENS8_IJNS5_ILi2EEENS5_ILi1EEEEEEEEENS8_IJNS8_IJSC_SC_EEENS8_IJSA_S9_EEEEEEEEENS8_IJNS8_IJNS8_IJSC_NS5_ILi64EEEEEENS8_IJNS5_ILi512EEES6_EEEEEENS8_IJNS8_IJSD_SA_EEENS8_IJNS5_ILi1024EEENS5_ILi16EEEEEEEEEEEEEEEENS_10ViewEngineINS_8smem_ptrIPN7cutlass10bfloat16_tEEEEEEEC2ERKSW_RKS13_) ;  /* 0xfffe3c3000007944 */ /* 0x024fea0003c3ffff */
[----:B------:R-:W-:Y:S01]  /*25290*/  ULDC.64 UR4, c[0x0][0x118] ;  /* 0x0000460000047ab9 */ /* 0x000fe20000000a00 */
[----:B------:R2:W5:Y:S04]  /*252a0*/  LDL.64 R52, [R1+0x758] ;  /* 0x0007580001347983 */ /* 0x0005680000100a00 */
[----:B-1----:R2:W5:Y:S01]  /*252b0*/  LD.E R3, [R10.64+0xc] ;  /* 0x00000c040a037980 */ /* 0x002562000c101900 */
[----:B------:R-:W-:Y:S02]  /*252c0*/  MOV R2, R23 ;  /* 0x0000001700027202 */ /* 0x000fe40000000f00 */
[----:B------:R-:W-:-:S02]  /*252d0*/  MOV R6, 0x252f0 ;  /* 0x000252f000067802 */ /* 0x000fc40000000f00 */
        /* <DEDUP_REMOVED lines=19> */
[----:B------:R-:W-:Y:S02]  /*25410*/  MOV R4, R58 ;  /* 0x0000003a00047202 */ /* 0x000fe40000000f00 */
[----:B------:R-:W-:Y:S02]  /*25420*/  MOV R8, 0x25440 ;  /* 0x0002544000087802 */ /* 0x000fe40000000f00 */
[----:B-12---:R-:W-:Y:S05]  /*25430*/  CALL.REL.NOINC `($_ZN7cutlass13device_kernelIN5flash19enable_sm80_to_sm89INS1_16FlashAttnBwdSm80INS1_25CollectiveMainloopBwdSm80ILi2ELi2EN4cute5tupleIJNS5_1CILi128EEES8_NS7_ILi64EEEEEENS_10bfloat16_tEfNS_4arch4Sm80ELb1ELb0ELb1ELb1ELb0ELb0ELb0ELb0ELi2ELi4ELi4ELi4ELb0EEENS1_21CollectiveEpilogueBwdISA_SB_SD_Li256ELb1ELb0ELi2EEENS1_25SingleTileBwdLPTSchedulerILb1ELi128ELb0EEEEEEEEEvNT_6ParamsE$_ZZN4cute12filter_tupleINS_5tupleIJNS1_IJiNS1_IJiNS_1CILi0EEEEEEEEENS1_IJNS_10UnderscoreENS1_IJS6_S6_EEEEEEEEES9_ZNS_4diceIS9_S9_EEDaRKT_RKT0_EUlRKT_RKT0_E_EEDaSD_SG_OT1_ENKUlDpSJ_E_clIJNS1_IJiiS3_EEENS1_IJEEEEEEDaSQ_) ;  /* 0xfffe785000007944 */ /* 0x006fea0003c3ffff */
[----:B------:R-:W-:Y:S02]  /*25440*/  MOV R72, 0x25460 ;  /* 0x0002546000487802 */ /* 0x000fe40000000f00 */
[----:B-12--5:R-:W-:Y:S05]  /*25450*/  CALL.REL.NOINC `($_ZN7cutlass13device_kernelIN5flash19enable_sm80_to_sm89INS1_16FlashAttnBwdSm80INS1_25CollectiveMainloopBwdSm80ILi2ELi2EN4cute5tupleIJNS5_1CILi128EEES8_NS7_ILi64EEEEEENS_10bfloat16_tEfNS_4arch4Sm80ELb1ELb0ELb1ELb1ELb0ELb0ELb0ELb0ELi2ELi4ELi4ELi4ELb0EEENS1_21CollectiveEpilogueBwdISA_SB_SD_Li256ELb1ELb0ELi2EEENS1_25SingleTileBwdLPTSchedulerILb1ELi128ELb0EEEEEEEEEvNT_6ParamsE$_ZZN4cute7idx2crdINS_5tupleIJiiNS_1CILi0EEEEEENS1_IJNS1_IJNS2_ILi4EEENS2_ILi8EEEEEENS2_ILi2EEENS2_ILi1EEEEEEEEDaRKT_RKT0_ENKUlRKT_RKT0_E_clIiS7_EEDaSJ_SM_) ;  /* 0xfffeb58000007944 */ /* 0x026fea0003c3ffff */
[----:B------:R-:W-:Y:S02]  /*25460*/  MOV R2, 0x25480 ;  /* 0x0002548000027802 */ /* 0x000fe40000000f00 */
[----:B-1----:R-:W-:Y:S05]  /*25470*/  CALL.REL.NOINC `($_ZN7cutlass13device_kernelIN5flash19enable_sm80_to_sm89INS1_16FlashAttnBwdSm80INS1_25CollectiveMainloopBwdSm80ILi2ELi2EN4cute5tupleIJNS5_1CILi128EEES8_NS7_ILi64EEEEEENS_10bfloat16_tEfNS_4arch4Sm80ELb1ELb0ELb1ELb1ELb0ELb0ELb0ELb0ELi2ELi4ELi4ELi4ELb0EEENS1_21CollectiveEpilogueBwdISA_SB_SD_Li256ELb1ELb0ELi2EEENS1_25SingleTileBwdLPTSchedulerILb1ELi128ELb0EEEEEEEEEvNT_6ParamsE$_ZZN4cute7idx2crdINS_5tupleIJiiNS_1CILi0EEEEEENS1_IJNS1_IJNS2_ILi4EEENS2_ILi8EEEEEENS2_ILi2EEENS2_ILi1EEEEEEEEDaRKT_RKT0_ENKUlRKT_RKT0_E_clIiS8_EEDaSJ_SM_) ;  /* 0xfffeb98000007944 */ /* 0x002fea0003c3ffff */
[----:B------:R1:W-:Y:S01]  /*25480*/  STL [R1+0x7a0], R6 ;  /* 0x0007a00601007387 */ /* 0x0003e20000100800 */
[----:B------:R-:W-:Y:S02]  /*25490*/  MOV R2, R58 ;  /* 0x0000003a00027202 */ /* 0x000fe40000000f00 */
[----:B------:R-:W-:-:S02]  /*254a0*/  MOV R72, 0x254c0 ;  /* 0x000254c000487802 */ /* 0x000fc40000000f00 */
        /* <DEDUP_REMOVED lines=102> */
[----:B------:R-:W-:-:S05]  /*25b10*/  LEA.HI R6, R13, R13, RZ, 0x1d ;  /* 0x0000000d0d067211 */ /* 0x000fca00078fe8ff */
        /* <DEDUP_REMOVED lines=21> */
[----:B------:R-:W-:-:S03]  /*25c70*/  MOV R4, 0x25c90 ;  /* 0x00025c9000047802 */ /* 0x000fc60000000f00 */
        /* <DEDUP_REMOVED lines=31> */
[----:B------:R-:W-:-:S03]  /*25e70*/  MOV R4, 0x25e90 ;  /* 0x00025e9000047802 */ /* 0x000fc60000000f00 */
[----:B-12---:R-:W-:Y:S05]  /*25e80*/  CALL.REL.NOINC `($_ZN7cutlass13device_kernelIN5flash19enable_sm80_to_sm89INS1_16FlashAttnBwdSm80INS1_25CollectiveMainloopBwdSm80ILi2ELi2EN4cute5tupleIJNS5_1CILi128EEES8_NS7_ILi64EEEEEENS_10bfloat16_tEfNS_4arch4Sm80ELb1ELb0ELb1ELb1ELb0ELb0ELb0ELb0ELi2ELi4ELi4ELi4ELb0EEENS1_21CollectiveEpilogueBwdISA_SB_SD_Li256ELb1ELb0ELi2EEENS1_25SingleTileBwdLPTSchedulerILb1ELi128ELb0EEEEEEEEEvNT_6ParamsE$_ZZN4cute12filter_tupleINS_5tupleIJNS_10UnderscoreES2_S2_iEEENS1_IJNS1_IJNS_1CILi1EEENS4_ILi0EEEEEENS4_ILi4096EEENS1_IJiiEEENS1_IJS6_NS4_ILi8192EEEEEEEEEZNS_5sliceIS3_SC_EEDaRKT_RKT0_EUlRKT_RKT0_E_EEDaSG_SJ_OT1_ENKUlDpSM_E_clIJNS1_IJS7_EEENS1_IJS8_EEENS1_IJS9_EEENS1_IJEEEEEEDaST_) ;  /* 0xfffe705000007944 */ /* 0x006fea0003c3ffff */
[----:B-----5:R-:W-:Y:S02]  /*25e90*/  MOV R8, R3 ;  /* 0x0000000300087202 */ /* 0x020fe40000000f00 */
[----:B------:R-:W-:-:S02]  /*25ea0*/  MOV R4, 0x25ec0 ;  /* 0x00025ec000047802 */ /* 0x000fc40000000f00 */
[----:B-1----:R-:W-:Y:S05]  /*25eb0*/  CALL.REL.NOINC `($_ZN7cutlass13device_kernelIN5flash19enable_sm80_to_sm89INS1_16FlashAttnBwdSm80INS1_25CollectiveMainloopBwdSm80ILi2ELi2EN4cute5tupleIJNS5_1CILi128EEES8_NS7_ILi64EEEEEENS_10bfloat16_tEfNS_4arch4Sm80ELb1ELb0ELb1ELb1ELb0ELb0ELb0ELb0ELi2ELi4ELi4ELi4ELb0EEENS1_21CollectiveEpilogueBwdISA_SB_SD_Li256ELb1ELb0ELi2EEENS1_25SingleTileBwdLPTSchedulerILb1ELi128ELb0EEEEEEEEEvNT_6ParamsE$_ZN4cute5tupleIJNS0_IJNS0_IJNS_1CILi8EEENS1_ILi1EEEEEENS1_ILi2EEENS0_IJS5_S5_EEEEEENS0_IJNS0_IJS3_NS1_ILi0EEEEEENS1_ILi4096EEENS0_IJiiEEEEEEEEC2ERKS7_RKSC_) ;  /* 0xfffe638000007944 */ /* 0x002fea0003c3ffff */
[----:B-1----:R1:W5:Y:S01]  /*25ec0*/  LDL.64 R2, [R1+0x758] ;  /* 0x0007580001027983 */ /* 0x0023620000100a00 */
[----:B------:R-:W-:-:S02]  /*25ed0*/  SHF.L.U32 R4, R7, 0xd, RZ ;  /* 0x0000000d07047819 */ /* 0x000fc400000006ff */
        /* <DEDUP_REMOVED lines=490> */
[----:B------:R1:W-:Y:S02]  /*27d80*/  ST.E [R8.64+0xc], R7 ;  /* 0x00000c0708007985 */ /* 0x0003e4000c101904 */
.L_x_2781:
[----:B------:R-:W-:-:S13]  /*27d90*/  ISETP.NE.AND P0, PT, R48, 0x3, PT ;  /* 0x000000033000780c */ /* 0x000fda0003f05270 */
[----:B-1----:R-:W-:Y:S05]  /*27da0*/  @!P0 BRA `(.L_x_2778) ;  /* 0x0000204000008947 */ /* 0x002fea0003800000 */
[----:B------:R-:W-:Y:S01]  /*27db0*/  IADD3 R14, R48, 0x1, RZ ;  /* 0x00000001300e7810 */ /* 0x000fe20007ffe0ff */
[----:B------:R-:W-:Y:S01]  /*27dc0*/  IMAD.MOV.U32 R81, RZ, RZ, R23 ;  /* 0x000000ffff517224 */ /* 0x000fe200078e0017 */
[----:B-1----:R-:W-:-:S03]  /*27dd0*/  MOV R8, 0x27e00 ;  /* 0x00027e0000087802 */ /* 0x002fc60000000f00 */
[----:B------:R-:W-:Y:S02]  /*27de0*/  IMAD.MOV.U32 R3, RZ, RZ, R14 ;  /* 0x000000ffff037224 */ /* 0x000fe400078e000e */
[----:B------:R-:W-:Y:S05]  /*27df0*/  CALL.REL.NOINC `($_ZN7cutlass13device_kernelIN5flash19enable_sm80_to_sm89INS1_16FlashAttnBwdSm80INS1_25CollectiveMainloopBwdSm80ILi2ELi2EN4cute5tupleIJNS5_1CILi128EEES8_NS7_ILi64EEEEEENS_10bfloat16_tEfNS_4arch4Sm80ELb1ELb0ELb1ELb1ELb0ELb0ELb0ELb0ELi2ELi4ELi4ELi4ELb0EEENS1_21CollectiveEpilogueBwdISA_SB_SD_Li256ELb1ELb0ELi2EEENS1_25SingleTileBwdLPTSchedulerILb1ELi128ELb0EEEEEEEEEvNT_6ParamsE$_ZN4cute3eso3ESOILb1ELb0EJNS_10UnderscoreES2_iEEC2ERKS2_S5_RKi) ;  /* 0xfffe0fd000007944 */ /* 0x000fea0003c3ffff */
        /* <DEDUP_REMOVED lines=21> */
[----:B------:R-:W-:Y:S02]  /*27f50*/  MOV R3, R14 ;  /* 0x0000000e00037202 */ /* 0x000fe40000000f00 */
        /* <DEDUP_REMOVED lines=198> */
[----:B------:R-:W-:-:S02]  /*28bc0*/  MOV R81, R23 ;  /* 0x0000001700517202 */ /* 0x000fc40000000f00 */
        /* <DEDUP_REMOVED lines=289> */
[----:B-1----:R-:W-:Y:S05]  /*29de0*/  CALL.REL.NOINC `($_ZN7cutlass13device_kernelIN5flash19enable_sm80_to_sm89INS1_16FlashAttnBwdSm80INS1_25CollectiveMainloopBwdSm80ILi2ELi2EN4cute5tupleIJNS5_1CILi128EEES8_NS7_ILi64EEEEEENS_10bfloat16_tEfNS_4arch4Sm80ELb1ELb0ELb1ELb1ELb0ELb0ELb0ELb0ELi2ELi4ELi4ELi4ELb0EEENS1_21CollectiveEpilogueBwdISA_SB_SD_Li256ELb1ELb0ELi2EEENS1_25SingleTileBwdLPTSchedulerILb1ELi128ELb0EEEEEEEEEvNT_6ParamsE$_ZZN5flash25CollectiveMainloopBwdSm80ILi2ELi2EN4cute5tupleIJNS1_1CILi128EEES4_NS3_ILi64EEEEEEN7cutlass10bfloat16_tEfNS7_4arch4Sm80ELb1ELb0ELb1ELb1ELb0ELb0ELb0ELb0ELi2ELi4ELi4ELi4ELb0EE3mmaINS_16FlashAttnBwdSm80ISB_NS_21CollectiveEpilogueBwdIS6_S8_SA_Li256ELb1ELb0ELi2EEENS_25SingleTileBwdLPTSchedulerILb1ELi128ELb0EEEE13SharedStorageENS1_6TensorINS1_11ArrayEngineIfLm32EEENS1_6LayoutINS2_IJNS2_IJNS3_ILi2EEESO_EEESO_NS3_ILi4EEEEEENS2_IJNS2_IJNS3_ILi1EEESO_EEESQ_NS3_ILi8EEEEEEEEEEEEbRKNSB_6ParamsERT0_S12_iNS2_IJiiiEEERT_ENKUlvE_clEv) ;  /* 0x00037f4000007944 */ /* 0x002fea0003c00000 */
.L_x_2778:
[----:B------:R-:W-:Y:S01]  /*29df0*/  IMAD.MOV.U32 R81, RZ, RZ, R23 ;  /* 0x000000ffff517224 */ /* 0x000fe200078e0017 */
[----:B------:R-:W-:Y:S01]  /*29e00*/  MOV R3, R48 ;  /* 0x0000003000037202 */ /* 0x000fe20000000f00 */
[----:B------:R-:W-:Y:S01]  /*29e10*/  IMAD.MOV.U32 R49, RZ, RZ, RZ ;  /* 0x000000ffff317224 */ /* 0x000fe200078e00ff */
[----:B-1----:R-:W-:-:S02]  /*29e20*/  MOV R8, 0x29e40 ;  /* 0x00029e4000087802 */ /* 0x002fc40000000f00 */
[----:B------:R-:W-:Y:S05]  /*29e30*/  CALL.REL.NOINC `($_ZN7cutlass13device_kernelIN5flash19enable_sm80_to_sm89INS1_16FlashAttnBwdSm80INS1_25CollectiveMainloopBwdSm80ILi2ELi2EN4cute5tupleIJNS5_1CILi128EEES8_NS7_ILi64EEEEEENS_10bfloat16_tEfNS_4arch4Sm80ELb1ELb0ELb1ELb1ELb0ELb0ELb0ELb0ELi2ELi4ELi4ELi4ELb0EEENS1_21CollectiveEpilogueBwdISA_SB_SD_Li256ELb1ELb0ELi2EEENS1_25SingleTileBwdLPTSchedulerILb1ELi128ELb0EEEEEEEEEvNT_6ParamsE$_ZN4cute3eso3ESOILb1ELb0EJNS_10UnderscoreES2_iEEC2ERKS2_S5_RKi) ;  /* 0xfffdef9000007944 */ /* 0x000fea0003c3ffff */
        /* <DEDUP_REMOVED lines=18> */
[----:B------:R-:W-:Y:S02]  /*29f60*/  MOV R3, R48 ;  /* 0x0000003000037202 */ /* 0x000fe40000000f00 */
        /* <DEDUP_REMOVED lines=18> */
.L_x_2779:
        /* <DEDUP_REMOVED lines=218> */
.L_x_2780:
[----:B------:R-:W2:Y:S01]  /*2ae30*/  LDL.64 R2, [R24+0xa0] ;  /* 0x0000a00018027983 */ /* 0x000ea20000100a00 */
[----:B------:R-:W-:Y:S01]  /*2ae40*/  ULDC.64 UR4, c[0x0][0x118] ;  /* 0x0000460000047ab9 */ /* 0x000fe20000000a00 */
[----:B-1----:R-:W-:Y:S02]  /*2ae50*/  MOV R6, R23 ;  /* 0x0000001700067202 */ /* 0x002fe40000000f00 */
[----:B------:R-:W-:Y:S01]  /*2ae60*/  MOV R8, 0x2ae90 ;  /* 0x0002ae9000087802 */ /* 0x000fe20000000f00 */
[----:B--2---:R-:W5:Y:S04]  /*2ae70*/  LD.E.64 R2, [R2.64] ;  /* 0x0000000402027980 */ /* 0x004f68000c101b00 */
[----:B-----5:R-:W-:Y:S05]  /*2ae80*/  CALL.REL.NOINC `($_ZN7cutlass13device_kernelIN5flash19enable_sm80_to_sm89INS1_16FlashAttnBwdSm80INS1_25CollectiveMainloopBwdSm80ILi2ELi2EN4cute5tupleIJNS5_1CILi128EEES8_NS7_ILi64EEEEEENS_10bfloat16_tEfNS_4arch4Sm80ELb1ELb0ELb1ELb1ELb0ELb0ELb0ELb0ELi2ELi4ELi4ELi4ELb0EEENS1_21CollectiveEpilogueBwdISA_SB_SD_Li256ELb1ELb0ELi2EEENS1_25SingleTileBwdLPTSchedulerILb1ELi128ELb0EEEEEEEEEvNT_6ParamsE$_ZN4cute8smem_ptrIPfECI1NS_12iter_adaptorIS1_S2_EEES1_) ;  /* 0xfffe1bc000007944 */ /* 0x020fea0003c3ffff */
[----:B-1----:R1:W5:Y:S01]  /*2ae90*/  LDL.64 R2, [R1+0x758] ;  /* 0x0007580001027983 */ /* 0x0023620000100a00 */
[----:B------:R-:W-:-:S03]  /*2aea0*/  MOV R8, 0x2aec0 ;  /* 0x0002aec000087802 */ /* 0x000fc60000000f00 */
[----:B-1---5:R-:W-:Y:S05]  /*2aeb0*/  CALL.REL.NOINC `($_ZN7cutlass13device_kernelIN5flash19enable_sm80_to_sm89INS1_16FlashAttnBwdSm80INS1_25CollectiveMainloopBwdSm80ILi2ELi2EN4cute5tupleIJNS5_1CILi128EEES8_NS7_ILi64EEEEEENS_10bfloat16_tEfNS_4arch4Sm80ELb1ELb0ELb1ELb1ELb0ELb0ELb0ELb0ELi2ELi4ELi4ELi4ELb0EEENS1_21CollectiveEpilogueBwdISA_SB_SD_Li256ELb1ELb0ELi2EEENS1_25SingleTileBwdLPTSchedulerILb1ELi128ELb0EEEEEEEEEvNT_6ParamsE$_ZN4cute3eso3ESOILb1ELb0EJNS_6LayoutINS_5tupleIJNS3_IJNS_1CILi2EEES5_EEEEEENS3_IJNS3_IJNS4_ILi8EEENS4_ILi64EEEEEEEEEEENS_10ViewEngineINS_8smem_ptrIPfEEEEEEC2ERKSC_RKSH_) ;  /* 0xfffe003000007944 */ /* 0x022fea0003c3ffff */
[----:B------:R2:W-:Y:S04]  /*2aec0*/  STL.128 [R1+0xa50], RZ ;  /* 0x000a50ff01007387 */ /* 0x0005e80000100c00 */
[----:B------:R2:W5:Y:S01]  /*2aed0*/  LDL.64 R12, [R24+0xa0] ;  /* 0x0000a000180c7983 */ /* 0x0005620000100a00 */
[----:B------:R-:W-:Y:S01]  /*2aee0*/  IADD3 R7, P0, R41, 0x300, RZ ;  /* 0x0000030029077810 */ /* 0x000fe20007f1e0ff */
[----:B-1----:R-:W-:Y:S01]  /*2aef0*/  IMAD.MOV.U32 R2, RZ, RZ, R23 ;  /* 0x000000ffff027224 */ /* 0x002fe200078e0017 */
[----:B------:R-:W-:-:S02]  /*2af00*/  MOV R3, R46 ;  /* 0x0000002e00037202 */ /* 0x000fc40000000f00 */
[----:B------:R-:W-:Y:S01]  /*2af10*/  MOV R10, 0x2af40 ;  /* 0x0002af40000a7802 */ /* 0x000fe20000000f00 */
[----:B------:R-:W-:-:S03]  /*2af20*/  IMAD.X R4, RZ, RZ, R39, P0 ;  /* 0x000000ffff047224 */ /* 0x000fc600000e0627 */
        /* <DEDUP_REMOVED lines=16> */
[----:B------:R-:W-:Y:S01]  /*2b030*/  IMAD.MOV.U32 R9, RZ, RZ, R4 ;  /* 0x000000ffff097224 */ /* 0x000fe200078e0004 */
[----:B------:R-:W-:Y:S02]  /*2b040*/  MOV R16, R7 ;  /* 0x0000000700107202 */ /* 0x000fe40000000f00 */
[----:B------:R-:W-:Y:S02]  /*2b050*/  MOV R6, 0x2b070 ;  /* 0x0002b07000067802 */ /* 0x000fe40000000f00 */
[----:B-1---5:R-:W-:Y:S05]  /*2b060*/  CALL.REL.NOINC `($_ZN7cutlass13device_kernelIN5flash19enable_sm80_to_sm89INS1_16FlashAttnBwdSm80INS1_25CollectiveMainloopBwdSm80ILi2ELi2EN4cute5tupleIJNS5_1CILi128EEES8_NS7_ILi64EEEEEENS_10bfloat16_tEfNS_4arch4Sm80ELb1ELb0ELb1ELb1ELb0ELb0ELb0ELb0ELi2ELi4ELi4ELi4ELb0EEENS1_21CollectiveEpilogueBwdISA_SB_SD_Li256ELb1ELb0ELi2EEENS1_25SingleTileBwdLPTSchedulerILb1ELi128ELb0EEEEEEEEEvNT_6ParamsE$_ZN4cute3eso3ESOILb1ELb0EJNS_6LayoutINS_5tupleIJNS_1CILi1EEENS4_ILi4EEEEEENS3_IJNS4_ILi0EEES5_EEEEENS_10ViewEngineIPfEEEEC2ERKSA_RKSD_) ;  /* 0xfffe0e2000007944 */ /* 0x022fea0003c3ffff */
[----:B-1----:R1:W5:Y:S01]  /*2b070*/  LDL.64 R4, [R1+0x758] ;  /* 0x0007580001047983 */ /* 0x0023620000100a00 */
[----:B------:R-:W-:Y:S02]  /*2b080*/  MOV R9, R3 ;  /* 0x0000000300097202 */ /* 0x000fe40000000f00 */
[----:B------:R-:W-:Y:S02]  /*2b090*/  MOV R6, 0x2b0b0 ;  /* 0x0002b0b000067802 */ /* 0x000fe40000000f00 */
[----:B-1---5:R-:W-:Y:S05]  /*2b0a0*/  CALL.REL.NOINC `($_ZN7cutlass13device_kernelIN5flash19enable_sm80_to_sm89INS1_16FlashAttnBwdSm80INS1_25CollectiveMainloopBwdSm80ILi2ELi2EN4cute5tupleIJNS5_1CILi128EEES8_NS7_ILi64EEEEEENS_10bfloat16_tEfNS_4arch4Sm80ELb1ELb0ELb1ELb1ELb0ELb0ELb0ELb0ELi2ELi4ELi4ELi4ELb0EEENS1_21CollectiveEpilogueBwdISA_SB_SD_Li256ELb1ELb0ELi2EEENS1_25SingleTileBwdLPTSchedulerILb1ELi128ELb0EEEEEEEEEvNT_6ParamsE$_ZN4cute3eso3ESOILb1ELb0EJNS_6LayoutINS_5tupleIJNS_1CILi1EEENS3_IJNS4_ILi2EEES6_EEEEEENS3_IJNS4_ILi0EEENS3_IJNS4_ILi8EEENS4_ILi64EEEEEEEEEEENS_10ViewEngineINS_8smem_ptrIPfEEEEEEC2ERKSE_RKSJ_) ;  /* 0xfffe0d8000007944 */ /* 0x022fea0003c3ffff */
[----:B-1----:R1:W5:Y:S01]  /*2b0b0*/  LDL.64 R2, [R1+0x758] ;  /* 0x0007580001027983 */ /* 0x0023620000100a00 */
[----:B------:R-:W-:-:S02]  /*2b0c0*/  MOV R6, R23 ;  /* 0x0000001700067202 */ /* 0x000fc40000000f00 */
[----:B------:R-:W-:Y:S02]  /*2b0d0*/  MOV R8, 0x2b0f0 ;  /* 0x0002b0f000087802 */ /* 0x000fe40000000f00 */
[----:B-1---5:R-:W-:Y:S05]  /*2b0e0*/  CALL.REL.NOINC `($_ZN7cutlass13device_kernelIN5flash19enable_sm80_to_sm89INS1_16FlashAttnBwdSm80INS1_25CollectiveMainloopBwdSm80ILi2ELi2EN4cute5tupleIJNS5_1CILi128EEES8_NS7_ILi64EEEEEENS_10bfloat16_tEfNS_4arch4Sm80ELb1ELb0ELb1ELb1ELb0ELb0ELb0ELb0ELi2ELi4ELi4ELi4ELb0EEENS1_21CollectiveEpilogueBwdISA_SB_SD_Li256ELb1ELb0ELi2EEENS1_25SingleTileBwdLPTSchedulerILb1ELi128ELb0EEEEEEEEEvNT_6ParamsE$_ZN4cute8smem_ptrIPfECI1NS_12iter_adaptorIS1_S2_EEES1_) ;  /* 0xfffe196000007944 */ /* 0x022fea0003c3ffff */
[----:B-1----:R1:W5:Y:S01]  /*2b0f0*/  LDL.64 R2, [R1+0x758] ;  /* 0x0007580001027983 */ /* 0x0023620000100a00 */
[----:B------:R-:W-:-:S03]  /*2b100*/  MOV R8, 0x2b120 ;  /* 0x0002b12000087802 */ /* 0x000fc60000000f00 */
[----:B-1---5:R-:W-:Y:S05]  /*2b110*/  CALL.REL.NOINC `($_ZN7cutlass13device_kernelIN5flash19enable_sm80_to_sm89INS1_16FlashAttnBwdSm80INS1_25CollectiveMainloopBwdSm80ILi2ELi2EN4cute5tupleIJNS5_1CILi128EEES8_NS7_ILi64EEEEEENS_10bfloat16_tEfNS_4arch4Sm80ELb1ELb0ELb1ELb1ELb0ELb0ELb0ELb0ELi2ELi4ELi4ELi4ELb0EEENS1_21CollectiveEpilogueBwdISA_SB_SD_Li256ELb1ELb0ELi2EEENS1_25SingleTileBwdLPTSchedulerILb1ELi128ELb0EEEEEEEEEvNT_6ParamsE$_ZN4cute3eso3ESOILb1ELb0EJNS_6LayoutINS_5tupleIJNS3_IJNS_1CILi2EEES5_EEEEEENS3_IJNS3_IJNS4_ILi8EEENS4_ILi64EEEEEEEEEEENS_10ViewEngineINS_8smem_ptrIPfEEEEEEC2ERKSC_RKSH_) ;  /* 0xfffdfdd000007944 */ /* 0x022fea0003c3ffff */
[----:B------:R2:W5:Y:S01]  /*2b120*/  LDL.64 R10, [R1+0x758] ;  /* 0x00075800010a7983 */ /* 0x0005620000100a00 */
[----:B------:R-:W-:Y:S01]  /*2b130*/  IMAD.MOV.U32 R12, RZ, RZ, R4 ;  /* 0x000000ffff0c7224 */ /* 0x000fe200078e0004 */
[----:B------:R-:W-:Y:S02]  /*2b140*/  MOV R13, R5 ;  /* 0x00000005000d7202 */ /* 0x000fe40000000f00 */
[----:B-1----:R-:W-:Y:S02]  /*2b150*/  MOV R6, 0x2b170 ;  /* 0x0002b17000067802 */ /* 0x002fe40000000f00 */
[----:B--2--5:R-:W-:Y:S05]  /*2b160*/  CALL.REL.NOINC `($_ZN7cutlass13device_kernelIN5flash19enable_sm80_to_sm89INS1_16FlashAttnBwdSm80INS1_25CollectiveMainloopBwdSm80ILi2ELi2EN4cute5tupleIJNS5_1CILi128EEES8_NS7_ILi64EEEEEENS_10bfloat16_tEfNS_4arch4Sm80ELb1ELb0ELb1ELb1ELb0ELb0ELb0ELb0ELi2ELi4ELi4ELi4ELb0EEENS1_21CollectiveEpilogueBwdISA_SB_SD_Li256ELb1ELb0ELi2EEENS1_25SingleTileBwdLPTSchedulerILb1ELi128ELb0EEEEEEEEEvNT_6ParamsE$_ZN4cute3eso3ESOILb1ELb0EJNS_6LayoutINS_5tupleIJNS_1CILi4EEEEEENS3_IJNS4_ILi1EEEEEEEENS_10ViewEngineIPfEEEEC2ERKS9_RKSC_) ;  /* 0xfffe0d8000007944 */ /* 0x024fea0003c3ffff */
        /* <DEDUP_REMOVED lines=14> */
[----:B--2---:R-:W-:Y:S05]  /*2b250*/  CALL.REL.NOINC `($_ZN7cutlass13device_kernelIN5flash19enable_sm80_to_sm89INS1_16FlashAttnBwdSm80INS1_25CollectiveMainloopBwdSm80ILi2ELi2EN4cute5tupleIJNS5_1CILi128EEES8_NS7_ILi64EEEEEENS_10bfloat16_tEfNS_4arch4Sm80ELb1ELb0ELb1ELb1ELb0ELb0ELb0ELb0ELi2ELi4ELi4ELi4ELb0EEENS1_21CollectiveEpilogueBwdISA_SB_SD_Li256ELb1ELb0ELi2EEENS1_25SingleTileBwdLPTSchedulerILb1ELi128ELb0EEEEEEEEEvNT_6ParamsE$_ZN4cute3eso3ESOILb1ELb0EJNS_6LayoutINS_5tupleIJNS3_IJNS_1CILi2EEES5_EEENS3_IJS5_NS4_ILi8EEEEEEEEENS3_IJNS3_IJS5_NS4_ILi4EEEEEENS3_IJNS4_ILi1EEES7_EEEEEEEENS_10ViewEngineIPfEEEEC2ERKSF_RKSI_) ;  /* 0xfffdfde000007944 */ /* 0x004fea0003c3ffff */
[----:B------:R2:W5:Y:S01]  /*2b260*/  LDL.64 R12, [R1+0x758] ;  /* 0x00075800010c7983 */ /* 0x0005620000100a00 */
[----:B------:R-:W-:-:S03]  /*2b270*/  MOV R10, RZ ;  /* 0x000000ff000a7202 */ /* 0x000fc60000000f00 */
.L_x_2783:
[----:B-1----:R-:W-:-:S04]  /*2b280*/  MOV R2, 0x2b2a0 ;  /* 0x0002b2a000027802 */ /* 0x002fc80000000f00 */
[----:B-12--5:R-:W-:Y:S05]  /*2b290*/  CALL.REL.NOINC `($_ZN7cutlass13device_kernelIN5flash19enable_sm80_to_sm89INS1_16FlashAttnBwdSm80INS1_25CollectiveMainloopBwdSm80ILi2ELi2EN4cute5tupleIJNS5_1CILi128EEES8_NS7_ILi64EEEEEENS_10bfloat16_tEfNS_4arch4Sm80ELb1ELb0ELb1ELb1ELb0ELb0ELb0ELb0ELi2ELi4ELi4ELi4ELb0EEENS1_21CollectiveEpilogueBwdISA_SB_SD_Li256ELb1ELb0ELi2EEENS1_25SingleTileBwdLPTSchedulerILb1ELi128ELb0EEEEEEEEEvNT_6ParamsE$_ZZZN5flash25CollectiveMainloopBwdSm80ILi2ELi2EN4cute5tupleIJNS1_1CILi128EEES4_NS3_ILi64EEEEEEN7cutlass10bfloat16_tEfNS7_4arch4Sm80ELb1ELb0ELb1ELb1ELb0ELb0ELb0ELb0ELi2ELi4ELi4ELi4ELb0EE3mmaINS_16FlashAttnBwdSm80ISB_NS_21CollectiveEpilogueBwdIS6_S8_SA_Li256ELb1ELb0ELi2EEENS_25SingleTileBwdLPTSchedulerILb1ELi128ELb0EEEE13SharedStorageENS1_6TensorINS1_11ArrayEngineIfLm32EEENS1_6LayoutINS2_IJNS2_IJNS3_ILi2EEESO_EEESO_NS3_ILi4EEEEEENS2_IJNS2_IJNS3_ILi1EEESO_EEESQ_NS3_ILi8EEEEEEEEEEEEbRKNSB_6ParamsERT0_S12_iNS2_IJiiiEEERT_ENKUliT_E_clIZSC_ISJ_SX_EbS10_S12_S12_iS13_S15_EUlRS16_iE_EEDaiS16_ENKUlvE1_clEv) ;  /* 0x0003d40000007944 */ /* 0x026fea0003c00000 */
[----:B------:R1:W-:Y:S01]  /*2b2a0*/  STL [R1+0x770], RZ ;  /* 0x000770ff01007387 */ /* 0x0003e20000100800 */
[----:B------:R-:W-:-:S03]  /*2b2b0*/  MOV R5, RZ ;  /* 0x000000ff00057202 */ /* 0x000fc60000000f00 */
.L_x_2782:
[----:B------:R-:W-:Y:S01]  /*2b2c0*/  IMAD.MOV.U32 R3, RZ, RZ, R23 ;  /* 0x000000ffff037224 */ /* 0x000fe200078e0017 */
[----:B-1----:R-:W-:-:S02]  /*2b2d0*/  MOV R2, R22 ;  /* 0x0000001600027202 */ /* 0x002fc40000000f00 */
[----:B------:R-:W-:Y:S02]  /*2b2e0*/  MOV R8, 0x2b300 ;  /* 0x0002b30000087802 */ /* 0x000fe40000000f00 */
[----:B-1---5:R-:W-:Y:S05]  /*2b2f0*/  CALL.REL.NOINC `($_ZN7cutlass13device_kernelIN5flash19enable_sm80_to_sm89INS1_16FlashAttnBwdSm80INS1_25CollectiveMainloopBwdSm80ILi2ELi2EN4cute5tupleIJNS5_1CILi128EEES8_NS7_ILi64EEEEEENS_10bfloat16_tEfNS_4arch4Sm80ELb1ELb0ELb1ELb1ELb0ELb0ELb0ELb0ELi2ELi4ELi4ELi4ELb0EEENS1_21CollectiveEpilogueBwdISA_SB_SD_Li256ELb1ELb0ELi2EEENS1_25SingleTileBwdLPTSchedulerILb1ELi128ELb0EEEEEEEEEvNT_6ParamsE$_ZN4cute3eso3ESOILb0ELb0EJiiEEC2ERKiS4_) ;  /* 0xfffdd09000007944 */ /* 0x022fea0003c3ffff */
        /* <DEDUP_REMOVED lines=41> */
[----:B------:R-:W-:Y:S05]  /*2b590*/  CALL.REL.NOINC `($_ZN7cutlass13device_kernelIN5flash19enable_sm80_to_sm89INS1_16FlashAttnBwdSm80INS1_25CollectiveMainloopBwdSm80ILi2ELi2EN4cute5tupleIJNS5_1CILi128EEES8_NS7_ILi64EEEEEENS_10bfloat16_tEfNS_4arch4Sm80ELb1ELb0ELb1ELb1ELb0ELb0ELb0ELb0ELi2ELi4ELi4ELi4ELb0EEENS1_21CollectiveEpilogueBwdISA_SB_SD_Li256ELb1ELb0ELi2EEENS1_25SingleTileBwdLPTSchedulerILb1ELi128ELb0EEEEEEEEEvNT_6ParamsE$_ZN4cute3eso3ESOILb0ELb0EJiiEEC2ERKiS4_) ;  /* 0xfffdcdf000007944 */ /* 0x000fea0003c3ffff */
        /* <DEDUP_REMOVED lines=19> */
[----:B-1----:R-:W-:Y:S05]  /*2b6d0*/  CALL.REL.NOINC `($_ZN7cutlass13device_kernelIN5flash19enable_sm80_to_sm89INS1_16FlashAttnBwdSm80INS1_25CollectiveMainloopBwdSm80ILi2ELi2EN4cute5tupleIJNS5_1CILi128EEES8_NS7_ILi64EEEEEENS_10bfloat16_tEfNS_4arch4Sm80ELb1ELb0ELb1ELb1ELb0ELb0ELb0ELb0ELi2ELi4ELi4ELi4ELb0EEENS1_21CollectiveEpilogueBwdISA_SB_SD_Li256ELb1ELb0ELi2EEENS1_25SingleTileBwdLPTSchedulerILb1ELi128ELb0EEEEEEEEEvNT_6ParamsE$_ZN4cute3eso3ESOILb0ELb0EJiiEEC2ERKiS4_) ;  /* 0xfffdccb000007944 */ /* 0x002fea0003c3ffff */
        /* <DEDUP_REMOVED lines=13> */
[----:B-----5:R-:W-:Y:S05]  /*2b7b0*/  CALL.REL.NOINC `($_ZN7cutlass13device_kernelIN5flash19enable_sm80_to_sm89INS1_16FlashAttnBwdSm80INS1_25CollectiveMainloopBwdSm80ILi2ELi2EN4cute5tupleIJNS5_1CILi128EEES8_NS7_ILi64EEEEEENS_10bfloat16_tEfNS_4arch4Sm80ELb1ELb0ELb1ELb1ELb0ELb0ELb0ELb0ELi2ELi4ELi4ELi4ELb0EEENS1_21CollectiveEpilogueBwdISA_SB_SD_Li256ELb1ELb0ELi2EEENS1_25SingleTileBwdLPTSchedulerILb1ELi128ELb0EEEEEEEEEvNT_6ParamsE$_ZN4cute3eso3ESOILb0ELb0EJiiEEC2ERKiS4_) ;  /* 0xfffdcbd000007944 */ /* 0x020fea0003c3ffff */
        /* <DEDUP_REMOVED lines=50> */
[----:B--2---:R-:W-:Y:S05]  /*2bae0*/  CALL.REL.NOINC `($_ZN7cutlass13device_kernelIN5flash19enable_sm80_to_sm89INS1_16FlashAttnBwdSm80INS1_25CollectiveMainloopBwdSm80ILi2ELi2EN4cute5tupleIJNS5_1CILi128EEES8_NS7_ILi64EEEEEENS_10bfloat16_tEfNS_4arch4Sm80ELb1ELb0ELb1ELb1ELb0ELb0ELb0ELb0ELi2ELi4ELi4ELi4ELb0EEENS1_21CollectiveEpilogueBwdISA_SB_SD_Li256ELb1ELb0ELi2EEENS1_25SingleTileBwdLPTSchedulerILb1ELi128ELb0EEEEEEEEEvNT_6ParamsE$_ZN4cute3eso3ESOILb1ELb0EJNS_6LayoutINS_5tupleIJNS3_IJNS_1CILi1EEENS4_ILi2EEEEEES6_NS4_ILi8EEEEEENS3_IJNS3_IJS5_S5_EEES6_NS4_ILi4EEEEEEEENS_10ViewEngineIPKN7cutlass5ArrayIfLi2ELb1EEEEEEEC2ERKSD_RKSK_) ;  /* 0xfffdf09000007944 */ /* 0x004fea0003c3ffff */
[----:B------:R2:W5:Y:S01]  /*2baf0*/  LDL.64 R10, [R14] ;  /* 0x000000000e0a7983 */ /* 0x0005620000100a00 */
[----:B-1----:R-:W-:Y:S01]  /*2bb00*/  IMAD.MOV.U32 R8, RZ, RZ, R4 ;  /* 0x000000ffff087224 */ /* 0x002fe200078e0004 */
[----:B------:R-:W-:-:S02]  /*2bb10*/  MOV R5, R3 ;  /* 0x0000000300057202 */ /* 0x000fc40000000f00 */
[----:B------:R-:W-:Y:S02]  /*2bb20*/  MOV R6, 0x2bb40 ;  /* 0x0002bb4000067802 */ /* 0x000fe40000000f00 */
[----:B--2--5:R-:W-:Y:S05]  /*2bb30*/  CALL.REL.NOINC `($_ZN7cutlass13device_kernelIN5flash19enable_sm80_to_sm89INS1_16FlashAttnBwdSm80INS1_25CollectiveMainloopBwdSm80ILi2ELi2EN4cute5tupleIJNS5_1CILi128EEES8_NS7_ILi64EEEEEENS_10bfloat16_tEfNS_4arch4Sm80ELb1ELb0ELb1ELb1ELb0ELb0ELb0ELb0ELi2ELi4ELi4ELi4ELb0EEENS1_21CollectiveEpilogueBwdISA_SB_SD_Li256ELb1ELb0ELi2EEENS1_25SingleTileBwdLPTSchedulerILb1ELi128ELb0EEEEEEEEEvNT_6ParamsE$_ZN4cute3eso3ESOILb1ELb0EJNS_6LayoutINS_5tupleIJNS3_IJNS_1CILi1EEENS4_ILi2EEEEEES6_NS4_ILi8EEEEEENS3_IJNS3_IJS5_S5_EEES6_NS4_ILi4EEEEEEEENS_10ViewEngineIPN7cutlass5ArrayINSF_10bfloat16_tELi2ELb0EEEEEEEC2ERKSD_RKSK_) ;  /* 0xfffdf0a000007944 */ /* 0x024fea0003c3ffff */
        /* <DEDUP_REMOVED lines=133> */
[----:B---3--:R-:W-:Y:S05]  /*2c390*/  CALL.REL.NOINC `($_ZN7cutlass13device_kernelIN5flash19enable_sm80_to_sm89INS1_16FlashAttnBwdSm80INS1_25CollectiveMainloopBwdSm80ILi2ELi2EN4cute5tupleIJNS5_1CILi128EEES8_NS7_ILi64EEEEEENS_10bfloat16_tEfNS_4arch4Sm80ELb1ELb0ELb1ELb1ELb0ELb0ELb0ELb0ELi2ELi4ELi4ELi4ELb0EEENS1_21CollectiveEpilogueBwdISA_SB_SD_Li256ELb1ELb0ELi2EEENS1_25SingleTileBwdLPTSchedulerILb1ELi128ELb0EEEEEEEEEvNT_6ParamsE$_ZN4cute3eso3ESOILb1ELb0EJNS_6LayoutINS_5tupleIJNS3_IJNS_1CILi1EEENS3_IJNS4_ILi4EEENS4_ILi2EEEEEEEEES7_S6_EEENS3_IJNS3_IJNS4_ILi0EEENS3_IJS5_NS4_ILi8EEEEEEEEES6_NS4_ILi16EEEEEEEENS_10ViewEngineIPN7cutlass10bfloat16_tEEEEEC2ERKSH_RKSM_) ;  /* 0xfffde74000007944 */ /* 0x008fea0003c3ffff */
[----:B------:R2:W5:Y:S04]  /*2c3a0*/  LDL.64 R60, [R24+0xb8] ;  /* 0x0000b800183c7983 */ /* 0x0005680000100a00 */
[----:B-1----:R2:W5:Y:S01]  /*2c3b0*/  LDL.64 R2, [R14] ;  /* 0x000000000e027983 */ /* 0x0025620000100a00 */
[----:B------:R-:W-:-:S03]  /*2c3c0*/  MOV R6, 0x2c3e0 ;  /* 0x0002c3e000067802 */ /* 0x000fc60000000f00 */
[----:B--2--5:R-:W-:Y:S05]  /*2c3d0*/  CALL.REL.NOINC `($_ZN7cutlass13device_kernelIN5flash19enable_sm80_to_sm89INS1_16FlashAttnBwdSm80INS1_25CollectiveMainloopBwdSm80ILi2ELi2EN4cute5tupleIJNS5_1CILi128EEES8_NS7_ILi64EEEEEENS_10bfloat16_tEfNS_4arch4Sm80ELb1ELb0ELb1ELb1ELb0ELb0ELb0ELb0ELi2ELi4ELi4ELi4ELb0EEENS1_21CollectiveEpilogueBwdISA_SB_SD_Li256ELb1ELb0ELi2EEENS1_25SingleTileBwdLPTSchedulerILb1ELi128ELb0EEEEEEEEEvNT_6ParamsE$_ZN4cute3eso3ESOILb1ELb0EJNS_6LayoutINS_5tupleIJNS3_IJNS_1CILi1EEENS3_IJNS4_ILi2EEES6_EEEEEES6_NS4_ILi4EEEEEENS3_IJNS3_IJNS4_ILi0EEENS3_IJS5_S9_EEEEEES6_NS4_ILi8EEEEEEEENS_10ViewEngineIPjEEEEC2ERKSG_RKSJ_) ;  /* 0xfffde6b000007944 */ /* 0x024fea0003c3ffff */
[----:B------:R-:W-:Y:S01]  /*2c3e0*/  ULDC.64 UR4, c[0x0][0x118] ;  /* 0x0000460000047ab9 */ /* 0x000fe20000000a00 */
[----:B------:R2:W5:Y:S04]  /*2c3f0*/  LDL.64 R52, [R14] ;  /* 0x000000000e347983 */ /* 0x0005680000100a00 */
[----:B-1----:R-:W3:Y:S04]  /*2c400*/  LD.E R4, [R60.64] ;  /* 0x000000043c047980 */ /* 0x002ee8000c101900 */
[----:B------:R-:W4:Y:S01]  /*2c410*/  LD.E R2, [R60.64+0x4] ;  /* 0x000004043c027980 */ /* 0x000f22000c101900 */
[----:B------:R-:W-:-:S03]  /*2c420*/  MOV R8, 0x2c460 ;  /* 0x0002c46000087802 */ /* 0x000fc60000000f00 */
[----:B---3--:R2:W-:Y:S04]  /*2c430*/  STL [R1+0x794], R4 ;  /* 0x0007940401007387 */ /* 0x0085e80000100800 */
[----:B----4-:R2:W-:Y:S02]  /*2c440*/  STL [R1+0x798], R2 ;  /* 0x0007980201007387 */ /* 0x0105e40000100800 */
[----:B--2--5:R-:W-:Y:S05]  /*2c450*/  CALL.REL.NOINC `($_ZN7cutlass13device_kernelIN5flash19enable_sm80_to_sm89INS1_16FlashAttnBwdSm80INS1_25CollectiveMainloopBwdSm80ILi2ELi2EN4cute5tupleIJNS5_1CILi128EEES8_NS7_ILi64EEEEEENS_10bfloat16_tEfNS_4arch4Sm80ELb1ELb0ELb1ELb1ELb0ELb0ELb0ELb0ELi2ELi4ELi4ELi4ELb0EEENS1_21CollectiveEpilogueBwdISA_SB_SD_Li256ELb1ELb0ELi2EEENS1_25SingleTileBwdLPTSchedulerILb1ELi128ELb0EEEEEEEEEvNT_6ParamsE$_ZZN4cute6upcastILi2ENS_5tupleIJNS1_IJNS_1CILi1EEENS1_IJNS2_ILi2EEES4_S4_EEEEEES4_NS1_IJS4_S4_EEEEEENS1_IJNS1_IJNS2_ILi0EEENS1_IJS3_NS2_ILi512EEEiEEEEEENS2_ILi4096EEENS1_IJiNS2_ILi8192EEEEEEEEEEEDaRKT0_RKT1_ENKUlRKT_RKT0_E_clIS6_SC_EEDaSP_SS_) ;  /* 0xfffe400000007944 */ /* 0x024fea0003c3ffff */
[----:B------:R2:W5:Y:S01]  /*2c460*/  LDL R3, [R1+0x798] ;  /* 0x0007980001037983 */ /* 0x0005620000100800 */
[----:B------:R-:W-:-:S03]  /*2c470*/  MOV R10, 0x2c490 ;  /* 0x0002c490000a7802 */ /* 0x000fc60000000f00 */
[----:B-12--5:R-:W-:Y:S05]  /*2c480*/  CALL.REL.NOINC `($_ZN7cutlass13device_kernelIN5flash19enable_sm80_to_sm89INS1_16FlashAttnBwdSm80INS1_25CollectiveMainloopBwdSm80ILi2ELi2EN4cute5tupleIJNS5_1CILi128EEES8_NS7_ILi64EEEEEENS_10bfloat16_tEfNS_4arch4Sm80ELb1ELb0ELb1ELb1ELb0ELb0ELb0ELb0ELi2ELi4ELi4ELi4ELb0EEENS1_21CollectiveEpilogueBwdISA_SB_SD_Li256ELb1ELb0ELi2EEENS1_25SingleTileBwdLPTSchedulerILb1ELi128ELb0EEEEEEEEEvNT_6ParamsE$_ZZN4cute6upcastILi2ENS_5tupleIJNS1_IJNS_1CILi1EEENS1_IJNS2_ILi2EEES4_S4_EEEEEES4_NS1_IJS4_S4_EEEEEENS1_IJNS1_IJNS2_ILi0EEENS1_IJS3_NS2_ILi512EEEiEEEEEENS2_ILi4096EEENS1_IJiNS2_ILi8192EEEEEEEEEEEDaRKT0_RKT1_ENKUlRKT_RKT0_E_clIS7_SF_EEDaSP_SS_) ;  /* 0xfffe40c000007944 */ /* 0x026fea0003c3ffff */
[----:B-----5:R2:W-:Y:S01]  /*2c490*/  STL [R1+0x750], R2 ;  /* 0x0007500201007387 */ /* 0x0205e20000100800 */
[----:B------:R-:W-:-:S03]  /*2c4a0*/  MOV R4, 0x2c4c0 ;  /* 0x0002c4c000047802 */ /* 0x000fc60000000f00 */
[----:B-12---:R-:W-:Y:S05]  /*2c4b0*/  CALL.REL.NOINC `($_ZN7cutlass13device_kernelIN5flash19enable_sm80_to_sm89INS1_16FlashAttnBwdSm80INS1_25CollectiveMainloopBwdSm80ILi2ELi2EN4cute5tupleIJNS5_1CILi128EEES8_NS7_ILi64EEEEEENS_10bfloat16_tEfNS_4arch4Sm80ELb1ELb0ELb1ELb1ELb0ELb0ELb0ELb0ELi2ELi4ELi4ELi4ELb0EEENS1_21CollectiveEpilogueBwdISA_SB_SD_Li256ELb1ELb0ELi2EEENS1_25SingleTileBwdLPTSchedulerILb1ELi128ELb0EEEEEEEEEvNT_6ParamsE$_ZN4cute3eso3ESOILb0ELb0EJNS_5tupleIJNS_1CILi0EEENS2_IJNS3_ILi1EEENS3_ILi256EEEiEEEEEENS3_ILi2048EEENS2_IJiNS3_ILi4096EEEEEEEEC2ERKS8_RKS9_RKSB_) ;  /* 0xfffdb0b000007944 */ /* 0x006fea0003c3ffff */
[----:B------:R2:W5:Y:S04]  /*2c4c0*/  LDL R5, [R14] ;  /* 0x000000000e057983 */ /* 0x0005680000100800 */
[----:B-1----:R2:W5:Y:S01]  /*2c4d0*/  LDL R3, [R14+0x4] ;  /* 0x000004000e037983 */ /* 0x0025620000100800 */
[----:B------:R-:W-:-:S03]  /*2c4e0*/  MOV R4, 0x2c500 ;  /* 0x0002c50000047802 */ /* 0x000fc60000000f00 */
[----:B--2--5:R-:W-:Y:S05]  /*2c4f0*/  CALL.REL.NOINC `($_ZN7cutlass13device_kernelIN5flash19enable_sm80_to_sm89INS1_16FlashAttnBwdSm80INS1_25CollectiveMainloopBwdSm80ILi2ELi2EN4cute5tupleIJNS5_1CILi128EEES8_NS7_ILi64EEEEEENS_10bfloat16_tEfNS_4arch4Sm80ELb1ELb0ELb1ELb1ELb0ELb0ELb0ELb0ELi2ELi4ELi4ELi4ELb0EEENS1_21CollectiveEpilogueBwdISA_SB_SD_Li256ELb1ELb0ELi2EEENS1_25SingleTileBwdLPTSchedulerILb1ELi128ELb0EEEEEEEEEvNT_6ParamsE$_ZN4cute5tupleIJNS0_IJNS0_IJNS_1CILi1EEENS0_IJS2_NS1_ILi2EEES3_EEEEEES3_NS0_IJS3_S3_EEEEEENS0_IJNS0_IJNS1_ILi0EEENS0_IJS2_NS1_ILi256EEEiEEEEEENS1_ILi2048EEENS0_IJiNS1_ILi4096EEEEEEEEEEEC2ERKS7_RKSF_) ;  /* 0xfffdfb1000007944 */ /* 0x024fea0003c3ffff */
[----:B------:R1:W5:Y:S04]  /*2c500*/  LDL R5, [R14] ;  /* 0x000000000e057983 */ /* 0x0003680000100800 */
[----:B------:R1:W5:Y:S01]  /*2c510*/  LDL R4, [R14+0x4] ;  /* 0x000004000e047983 */ /* 0x0003620000100800 */
[----:B------:R-:W-:-:S03]  /*2c520*/  MOV R6, 0x2c540 ;  /* 0x0002c54000067802 */ /* 0x000fc60000000f00 */
[----:B-1---5:R-:W-:Y:S05]  /*2c530*/  CALL.REL.NOINC `($_ZN7cutlass13device_kernelIN5flash19enable_sm80_to_sm89INS1_16FlashAttnBwdSm80INS1_25CollectiveMainloopBwdSm80ILi2ELi2EN4cute5tupleIJNS5_1CILi128EEES8_NS7_ILi64EEEEEENS_10bfloat16_tEfNS_4arch4Sm80ELb1ELb0ELb1ELb1ELb0ELb0ELb0ELb0ELi2ELi4ELi4ELi4ELb0EEENS1_21CollectiveEpilogueBwdISA_SB_SD_Li256ELb1ELb0ELi2EEENS1_25SingleTileBwdLPTSchedulerILb1ELi128ELb0EEEEEEEEEvNT_6ParamsE$_ZZN4cute7flattenINS_5tupleIJNS1_IJNS_1CILi0EEENS1_IJNS2_ILi1EEENS2_ILi512EEEiEEEEEENS2_ILi4096EEENS1_IJiNS2_ILi8192EEEEEEEEEEEDaRKT_ENKUlRKT_E_clIS7_EEDaSH_) ;  /* 0xfffe435000007944 */ /* 0x022fea0003c3ffff */
[----:B------:R2:W5:Y:S01]  /*2c540*/  LDL R3, [R1+0x798] ;  /* 0x0007980001037983 */ /* 0x0005620000100800 */
[----:B------:R-:W-:-:S03]  /*2c550*/  MOV R2, 0x2c570 ;  /* 0x0002c57000027802 */ /* 0x000fc60000000f00 */
[----:B-12--5:R-:W-:Y:S05]  /*2c560*/  CALL.REL.NOINC `($_ZN7cutlass13device_kernelIN5flash19enable_sm80_to_sm89INS1_16FlashAttnBwdSm80INS1_25CollectiveMainloopBwdSm80ILi2ELi2EN4cute5tupleIJNS5_1CILi128EEES8_NS7_ILi64EEEEEENS_10bfloat16_tEfNS_4arch4Sm80ELb1ELb0ELb1ELb1ELb0ELb0ELb0ELb0ELi2ELi4ELi4ELi4ELb0EEENS1_21CollectiveEpilogueBwdISA_SB_SD_Li256ELb1ELb0ELi2EEENS1_25SingleTileBwdLPTSchedulerILb1ELi128ELb0EEEEEEEEEvNT_6ParamsE$_ZZN4cute7flattenINS_5tupleIJNS1_IJNS_1CILi0EEENS1_IJNS2_ILi1EEENS2_ILi512EEEiEEEEEENS2_ILi4096EEENS1_IJiNS2_ILi8192EEEEEEEEEEEDaRKT_ENKUlRKT_E_clISA_EEDaSH_) ;  /* 0xfffe43c000007944 */ /* 0x026fea0003c3ffff */
[----:B------:R1:W-:Y:S01]  /*2c570*/  STL [R14], R3 ;  /* 0x000000030e007387 */ /* 0x0003e20000100800 */
[----:B------:R-:W-:-:S03]  /*2c580*/  MOV R6, 0x2c5a0 ;  /* 0x0002c5a000067802 */ /* 0x000fc60000000f00 */
[----:B-1----:R-:W-:Y:S05]  /*2c590*/  CALL.REL.NOINC `($_ZN7cutlass13device_kernelIN5flash19enable_sm80_to_sm89INS1_16FlashAttnBwdSm80INS1_25CollectiveMainloopBwdSm80ILi2ELi2EN4cute5tupleIJNS5_1CILi128EEES8_NS7_ILi64EEEEEENS_10bfloat16_tEfNS_4arch4Sm80ELb1ELb0ELb1ELb1ELb0ELb0ELb0ELb0ELi2ELi4ELi4ELi4ELb0EEENS1_21CollectiveEpilogueBwdISA_SB_SD_Li256ELb1ELb0ELi2EEENS1_25SingleTileBwdLPTSchedulerILb1ELi128ELb0EEEEEEEEEvNT_6ParamsE$_ZZN4cute12filter_tupleINS_5tupleIJNS1_IJNS_1CILi0EEENS1_IJNS2_ILi1EEENS2_ILi512EEEiEEEEEENS2_ILi4096EEENS1_IJiNS2_ILi8192EEEEEEEEEZNS_7flattenISB_EEDaRKT_EUlRKT_E_EEDaSF_OT0_ENKUlDpSI_E_clIJNS1_IJS3_S4_S5_iEEENS1_IJS8_EEESA_EEEDaSM_) ;  /* 0xfffe068000007944 */ /* 0x002fea0003c3ffff */
[----:B------:R-:W-:Y:S02]  /*2c5a0*/  ULDC.64 UR4, c[0x0][0x118] ;  /* 0x0000460000047ab9 */ /* 0x000fe40000000a00 */
[----:B------:R1:W5:Y:S01]  /*2c5b0*/  LD.E.64 R2, [R60.64+0x8] ;  /* 0x000008043c027980 */ /* 0x000362000c101b00 */
[----:B------:R-:W-:-:S02]  /*2c5c0*/  MOV R9, R58 ;  /* 0x0000003a00097202 */ /* 0x000fc40000000f00 */
[----:B------:R-:W-:Y:S02]  /*2c5d0*/  MOV R8, 0x2c5f0 ;  /* 0x0002c5f000087802 */ /* 0x000fe40000000f00 */
[----:B-1---5:R-:W-:Y:S05]  /*2c5e0*/  CALL.REL.NOINC `($_ZN7cutlass13device_kernelIN5flash19enable_sm80_to_sm89INS1_16FlashAttnBwdSm80INS1_25CollectiveMainloopBwdSm80ILi2ELi2EN4cute5tupleIJNS5_1CILi128EEES8_NS7_ILi64EEEEEENS_10bfloat16_tEfNS_4arch4Sm80ELb1ELb0ELb1ELb1ELb0ELb0ELb0ELb0ELi2ELi4ELi4ELi4ELb0EEENS1_21CollectiveEpilogueBwdISA_SB_SD_Li256ELb1ELb0ELi2EEENS1_25SingleTileBwdLPTSchedulerILb1ELi128ELb0EEEEEEEEEvNT_6ParamsE$_ZN4cute8smem_ptrIPN7cutlass10bfloat16_tEECI1NS_12iter_adaptorIS3_S4_EEES3_) ;  /* 0xfffe03e000007944 */ /* 0x022fea0003c3ffff */
[----:B-1----:R1:W5:Y:S01]  /*2c5f0*/  LDL.64 R2, [R14] ;  /* 0x000000000e027983 */ /* 0x0023620000100a00 */
[----:B------:R-:W-:-:S03]  /*2c600*/  MOV R8, 0x2c620 ;  /* 0x0002c62000087802 */ /* 0x000fc60000000f00 */
[----:B-1---5:R-:W-:Y:S05]  /*2c610*/  CALL.REL.NOINC `($_ZN7cutlass13device_kernelIN5flash19enable_sm80_to_sm89INS1_16FlashAttnBwdSm80INS1_25CollectiveMainloopBwdSm80ILi2ELi2EN4cute5tupleIJNS5_1CILi128EEES8_NS7_ILi64EEEEEENS_10bfloat16_tEfNS_4arch4Sm80ELb1ELb0ELb1ELb1ELb0ELb0ELb0ELb0ELi2ELi4ELi4ELi4ELb0EEENS1_21CollectiveEpilogueBwdISA_SB_SD_Li256ELb1ELb0ELi2EEENS1_25SingleTileBwdLPTSchedulerILb1ELi128ELb0EEEEEEEEEvNT_6ParamsE$_ZN4cute8smem_ptrIPjECI1NS_12iter_adaptorIS1_S2_EEES1_) ;  /* 0xfffe047000007944 */ /* 0x022fea0003c3ffff */
[----:B------:R-:W2:Y:S01]  /*2c620*/  LDL.64 R8, [R14] ;  /* 0x000000000e087983 */ /* 0x000ea20000100a00 */
[----:B-1----:R-:W-:Y:S01]  /*2c630*/  MOV R3, R4 ;  /* 0x0000000400037202 */ /* 0x002fe20000000f00 */
[----:B------:R-:W-:Y:S01]  /*2c640*/  IMAD.MOV.U32 R2, RZ, RZ, R5 ;  /* 0x000000ffff027224 */ /* 0x000fe200078e0005 */
[----:B------:R-:W-:Y:S01]  /*2c650*/  MOV R4, 0x2c680 ;  /* 0x0002c68000047802 */ /* 0x000fe20000000f00 */
[----:B--2---:R1:W-:Y:S04]  /*2c660*/  STL.64 [R1+0x750], R8 ;  /* 0x0007500801007387 */ /* 0x0043e80000100a00 */
[----:B-1----:R-:W-:Y:S05]  /*2c670*/  CALL.REL.NOINC `($_ZN7cutlass13device_kernelIN5flash19enable_sm80_to_sm89INS1_16FlashAttnBwdSm80INS1_25CollectiveMainloopBwdSm80ILi2ELi2EN4cute5tupleIJNS5_1CILi128EEES8_NS7_ILi64EEEEEENS_10bfloat16_tEfNS_4arch4Sm80ELb1ELb0ELb1ELb1ELb0ELb0ELb0ELb0ELi2ELi4ELi4ELi4ELb0EEENS1_21CollectiveEpilogueBwdISA_SB_SD_Li256ELb1ELb0ELi2EEENS1_25SingleTileBwdLPTSchedulerILb1ELi128ELb0EEEEEEEEEvNT_6ParamsE$_ZN4cute3eso3ESOILb0ELb0EJNS_6LayoutINS_5tupleIJNS3_IJNS_1CILi1EEENS3_IJS5_NS4_ILi2EEES6_EEEEEES6_NS3_IJS6_S6_EEEEEENS3_IJNS3_IJNS4_ILi0EEENS3_IJS5_NS4_ILi256EEEiEEEEEENS4_ILi2048EEENS3_IJiNS4_ILi4096EEEEEEEEEEENS_10ViewEngineINS_8smem_ptrIPjEEEEEEC2ERKSJ_RKSO_) ;  /* 0xfffdb2b000007944 */ /* 0x002fea0003c3ffff */
        /* <DEDUP_REMOVED lines=224> */
[----:B---3--:R-:W-:Y:S05]  /*2d480*/  CALL.REL.NOINC `($_ZN7cutlass13device_kernelIN5flash19enable_sm80_to_sm89INS1_16FlashAttnBwdSm80INS1_25CollectiveMainloopBwdSm80ILi2ELi2EN4cute5tupleIJNS5_1CILi128EEES8_NS7_ILi64EEEEEENS_10bfloat16_tEfNS_4arch4Sm80ELb1ELb0ELb1ELb1ELb0ELb0ELb0ELb0ELi2ELi4ELi4ELi4ELb0EEENS1_21CollectiveEpilogueBwdISA_SB_SD_Li256ELb1ELb0ELi2EEENS1_25SingleTileBwdLPTSchedulerILb1ELi128ELb0EEEEEEEEEvNT_6ParamsE$_ZN4cute3eso3ESOILb1ELb0EJNS_6LayoutINS_5tupleIJNS3_IJNS_1CILi1EEENS3_IJNS4_ILi4EEENS4_ILi2EEEEEEEEES7_S6_EEENS3_IJNS3_IJNS4_ILi0EEENS3_IJS5_NS4_ILi8EEEEEEEEES6_NS4_ILi16EEEEEEEENS_10ViewEngineIPN7cutlass10bfloat16_tEEEEEC2ERKSH_RKSM_) ;  /* 0xfffdd65000007944 */ /* 0x008fea0003c3ffff */
[----:B-1----:R1:W5:Y:S04]  /*2d490*/  LDL.64 R52, [R24+0xc0] ;  /* 0x0000c00018347983 */ /* 0x0023680000100a00 */
[----:B------:R1:W5:Y:S01]  /*2d4a0*/  LDL.64 R2, [R14] ;  /* 0x000000000e027983 */ /* 0x0003620000100a00 */
[----:B------:R-:W-:-:S03]  /*2d4b0*/  MOV R6, 0x2d4d0 ;  /* 0x0002d4d000067802 */ /* 0x000fc60000000f00 */
[----:B-1---5:R-:W-:Y:S05]  /*2d4c0*/  CALL.REL.NOINC `($_ZN7cutlass13device_kernelIN5flash19enable_sm80_to_sm89INS1_16FlashAttnBwdSm80INS1_25CollectiveMainloopBwdSm80ILi2ELi2EN4cute5tupleIJNS5_1CILi128EEES8_NS7_ILi64EEEEEENS_10bfloat16_tEfNS_4arch4Sm80ELb1ELb0ELb1ELb1ELb0ELb0ELb0ELb0ELi2ELi4ELi4ELi4ELb0EEENS1_21CollectiveEpilogueBwdISA_SB_SD_Li256ELb1ELb0ELi2EEENS1_25SingleTileBwdLPTSchedulerILb1ELi128ELb0EEEEEEEEEvNT_6ParamsE$_ZN4cute3eso3ESOILb1ELb0EJNS_6LayoutINS_5tupleIJNS3_IJNS_1CILi1EEENS3_IJNS4_ILi2EEES6_EEEEEES6_NS4_ILi4EEEEEENS3_IJNS3_IJNS4_ILi0EEENS3_IJS5_S9_EEEEEES6_NS4_ILi8EEEEEEEENS_10ViewEngineIPjEEEEC2ERKSG_RKSJ_) ;  /* 0xfffdd5c000007944 */ /* 0x022fea0003c3ffff */
        /* <DEDUP_REMOVED lines=118> */
[----:B----45:R-:W-:Y:S05]  /*2dc30*/  CALL.REL.NOINC `($_ZN7cutlass13device_kernelIN5flash19enable_sm80_to_sm89INS1_16FlashAttnBwdSm80INS1_25CollectiveMainloopBwdSm80ILi2ELi2EN4cute5tupleIJNS5_1CILi128EEES8_NS7_ILi64EEEEEENS_10bfloat16_tEfNS_4arch4Sm80ELb1ELb0ELb1ELb1ELb0ELb0ELb0ELb0ELi2ELi4ELi4ELi4ELb0EEENS1_21CollectiveEpilogueBwdISA_SB_SD_Li256ELb1ELb0ELi2EEENS1_25SingleTileBwdLPTSchedulerILb1ELi128ELb0EEEEEEEEEvNT_6ParamsE$_ZN4cute8smem_ptrIPN7cutlass10bfloat16_tEECI1NS_12iter_adaptorIS3_S4_EEES3_) ;  /* 0xfffded9000007944 */ /* 0x030fea0003c3ffff */
[----:B-1----:R1:W5:Y:S01]  /*2dc40*/  LDL.64 R2, [R1+0x758] ;  /* 0x0007580001027983 */ /* 0x0023620000100a00 */
[----:B------:R-:W-:-:S03]  /*2dc50*/  MOV R6, 0x2dc70 ;  /* 0x0002dc7000067802 */ /* 0x000fc60000000f00 */
[----:B-1---5:R-:W-:Y:S05]  /*2dc60*/  CALL.REL.NOINC `($_ZN7cutlass13device_kernelIN5flash19enable_sm80_to_sm89INS1_16FlashAttnBwdSm80INS1_25CollectiveMainloopBwdSm80ILi2ELi2EN4cute5tupleIJNS5_1CILi128EEES8_NS7_ILi64EEEEEENS_10bfloat16_tEfNS_4arch4Sm80ELb1ELb0ELb1ELb1ELb0ELb0ELb0ELb0ELi2ELi4ELi4ELi4ELb0EEENS1_21CollectiveEpilogueBwdISA_SB_SD_Li256ELb1ELb0ELi2EEENS1_25SingleTileBwdLPTSchedulerILb1ELi128ELb0EEEEEEEEEvNT_6ParamsE$_ZN4cute3eso3ESOILb1ELb0EJNS_14ComposedLayoutINS_7SwizzleILi3ELi3ELi3EEENS_1CILj0EEENS_6LayoutINS_5tupleIJNS5_ILi64EEENS5_ILi128EEEEEENS8_IJNS5_ILi1EEES9_EEEEEEENS_10ViewEngineINS_8smem_ptrIPN7cutlass10bfloat16_tEEEEEEEC2ERKSF_RKSM_) ;  /* 0xfffdb39000007944 */ /* 0x022fea0003c3ffff */
[----:B-1----:R1:W5:Y:S01]  /*2dc70*/  LDL.64 R2, [R1+0x758] ;  /* 0x0007580001027983 */ /* 0x0023620000100a00 */
[----:B------:R-:W-:-:S03]  /*2dc80*/  MOV R6, 0x2dca0 ;  /* 0x0002dca000067802 */ /* 0x000fc60000000f00 */
[----:B-1---5:R-:W-:Y:S05]  /*2dc90*/  CALL.REL.NOINC `($_ZN7cutlass13device_kernelIN5flash19enable_sm80_to_sm89INS1_16FlashAttnBwdSm80INS1_25CollectiveMainloopBwdSm80ILi2ELi2EN4cute5tupleIJNS5_1CILi128EEES8_NS7_ILi64EEEEEENS_10bfloat16_tEfNS_4arch4Sm80ELb1ELb0ELb1ELb1ELb0ELb0ELb0ELb0ELi2ELi4ELi4ELi4ELb0EEENS1_21CollectiveEpilogueBwdISA_SB_SD_Li256ELb1ELb0ELi2EEENS1_25SingleTileBwdLPTSchedulerILb1ELi128ELb0EEEEEEEEEvNT_6ParamsE$_ZN4cute3eso3ESOILb1ELb0EJNS_14ComposedLayoutINS_7SwizzleILi3ELi3ELi3EEENS_1CILj0EEENS_6LayoutINS_5tupleIJNS8_IJNS8_IJNS5_ILi4EEENS5_ILi8EEEEEENS8_IJNS5_ILi2EEENS5_ILi1EEEEEEEEENS8_IJNS8_IJSC_SC_EEESB_EEEEEENS8_IJNS8_IJNS8_IJNS5_ILi128EEESD_EEENS8_IJSA_NS5_ILi0EEEEEEEEENS8_IJNS8_IJNS5_ILi64EEENS5_ILi512EEEEEENS8_IJNS5_ILi16EEENS5_ILi1024EEEEEEEEEEEEEEEENS_10ViewEngineINS_8smem_ptrIPN7cutlass10bfloat16_tEEEEEEEC2ERKSX_RKS14_) ;  /* 0xfffdb40000007944 */ /* 0x022fea0003c3ffff */
        /* <DEDUP_REMOVED lines=23> */
[----:B------:R2:W-:Y:S01]  /*2de10*/  STL [R14], R2 ;  /* 0x000000020e007387 */ /* 0x0005e20000100800 */
[----:B------:R-:W-:Y:S02]  /*2de20*/  MOV R4, R58 ;  /* 0x0000003a00047202 */ /* 0x000fe40000000f00 */
[----:B------:R-:W-:Y:S01]  /*2de30*/  MOV R8, 0x2de60 ;  /* 0x0002de6000087802 */ /* 0x000fe20000000f00 */
[----:B------:R2:W-:Y:S04]  /*2de40*/  STL [R14+0x4], R3 ;  /* 0x000004030e007387 */ /* 0x0005e80000100800 */
[----:B-12---:R-:W-:Y:S05]  /*2de50*/  CALL.REL.NOINC `($_ZN7cutlass13device_kernelIN5flash19enable_sm80_to_sm89INS1_16FlashAttnBwdSm80INS1_25CollectiveMainloopBwdSm80ILi2ELi2EN4cute5tupleIJNS5_1CILi128EEES8_NS7_ILi64EEEEEENS_10bfloat16_tEfNS_4arch4Sm80ELb1ELb0ELb1ELb1ELb0ELb0ELb0ELb0ELi2ELi4ELi4ELi4ELb0EEENS1_21CollectiveEpilogueBwdISA_SB_SD_Li256ELb1ELb0ELi2EEENS1_25SingleTileBwdLPTSchedulerILb1ELi128ELb0EEEEEEEEEvNT_6ParamsE$_ZZN4cute12filter_tupleINS_5tupleIJNS1_IJiNS1_IJiNS_1CILi0EEEEEEEEENS1_IJNS_10UnderscoreENS1_IJS6_S6_EEEEEEEEES9_ZNS_4diceIS9_S9_EEDaRKT_RKT0_EUlRKT_RKT0_E_EEDaSD_SG_OT1_ENKUlDpSJ_E_clIJNS1_IJiiS3_EEENS1_IJEEEEEEDaSQ_) ;  /* 0xfffdee3000007944 */ /* 0x006fea0003c3ffff */
[----:B------:R-:W-:Y:S02]  /*2de60*/  MOV R72, 0x2de80 ;  /* 0x0002de8000487802 */ /* 0x000fe40000000f00 */
[----:B-12--5:R-:W-:Y:S05]  /*2de70*/  CALL.REL.NOINC `($_ZN7cutlass13device_kernelIN5flash19enable_sm80_to_sm89INS1_16FlashAttnBwdSm80INS1_25CollectiveMainloopBwdSm80ILi2ELi2EN4cute5tupleIJNS5_1CILi128EEES8_NS7_ILi64EEEEEENS_10bfloat16_tEfNS_4arch4Sm80ELb1ELb0ELb1ELb1ELb0ELb0ELb0ELb0ELi2ELi4ELi4ELi4ELb0EEENS1_21CollectiveEpilogueBwdISA_SB_SD_Li256ELb1ELb0ELi2EEENS1_25SingleTileBwdLPTSchedulerILb1ELi128ELb0EEEEEEEEEvNT_6ParamsE$_ZZN4cute7idx2crdINS_5tupleIJiiNS_1CILi0EEEEEENS1_IJNS1_IJNS2_ILi4EEENS2_ILi8EEEEEENS2_ILi2EEENS2_ILi1EEEEEEEEDaRKT_RKT0_ENKUlRKT_RKT0_E_clIiS7_EEDaSJ_SM_) ;  /* 0xfffe2b6000007944 */ /* 0x026fea0003c3ffff */
[----:B------:R-:W-:Y:S02]  /*2de80*/  MOV R2, 0x2dea0 ;  /* 0x0002dea000027802 */ /* 0x000fe40000000f00 */
[----:B-1----:R-:W-:Y:S05]  /*2de90*/  CALL.REL.NOINC `($_ZN7cutlass13device_kernelIN5flash19enable_sm80_to_sm89INS1_16FlashAttnBwdSm80INS1_25CollectiveMainloopBwdSm80ILi2ELi2EN4cute5tupleIJNS5_1CILi128EEES8_NS7_ILi64EEEEEENS_10bfloat16_tEfNS_4arch4Sm80ELb1ELb0ELb1ELb1ELb0ELb0ELb0ELb0ELi2ELi4ELi4ELi4ELb0EEENS1_21CollectiveEpilogueBwdISA_SB_SD_Li256ELb1ELb0ELi2EEENS1_25SingleTileBwdLPTSchedulerILb1ELi128ELb0EEEEEEEEEvNT_6ParamsE$_ZZN4cute7idx2crdINS_5tupleIJiiNS_1CILi0EEEEEENS1_IJNS1_IJNS2_ILi4EEENS2_ILi8EEEEEENS2_ILi2EEENS2_ILi1EEEEEEEEDaRKT_RKT0_ENKUlRKT_RKT0_E_clIiS8_EEDaSJ_SM_) ;  /* 0xfffe2f6000007944 */ /* 0x002fea0003c3ffff */
[----:B------:R1:W-:Y:S01]  /*2dea0*/  STL [R14], R6 ;  /* 0x000000060e007387 */ /* 0x0003e20000100800 */
[----:B------:R-:W-:Y:S02]  /*2deb0*/  MOV R2, R58 ;  /* 0x0000003a00027202 */ /* 0x000fe40000000f00 */
[----:B------:R-:W-:-:S02]  /*2dec0*/  MOV R72, 0x2dee0 ;  /* 0x0002dee000487802 */ /* 0x000fc40000000f00 */
[----:B-1----:R-:W-:Y:S05]  /*2ded0*/  CALL.REL.NOINC `($_ZN7cutlass13device_kernelIN5flash19enable_sm80_to_sm89INS1_16FlashAttnBwdSm80INS1_25CollectiveMainloopBwdSm80ILi2ELi2EN4cute5tupleIJNS5_1CILi128EEES8_NS7_ILi64EEEEEENS_10bfloat16_tEfNS_4arch4Sm80ELb1ELb0ELb1ELb1ELb0ELb0ELb0ELb0ELi2ELi4ELi4ELi4ELb0EEENS1_21CollectiveEpilogueBwdISA_SB_SD_Li256ELb1ELb0ELi2EEENS1_25SingleTileBwdLPTSchedulerILb1ELi128ELb0EEEEEEEEEvNT_6ParamsE$_ZZN4cute9transformINS_5tupleIJiiNS_1CILi0EEEEEENS1_IJNS1_IJNS2_ILi4EEENS2_ILi8EEEEEENS2_ILi2EEENS2_ILi1EEEEEEZNS_7idx2crdIS4_SA_EEDaRKT_RKT0_EUlRKT_RKT0_E_EEDaSE_SH_OT1_ENKUlDpSK_E_clIJNS1_IJiiEEEiS3_EEEDaSR_) ;  /* 0xfffe364000007944 */ /* 0x002fea0003c3ffff */
[----:B------:R-:W-:Y:S02]  /*2dee0*/  MOV R6, 0x2df00 ;  /* 0x0002df0000067802 */ /* 0x000fe40000000f00 */
[----:B--2--5:R-:W-:Y:S05]  /*2def0*/  CALL.REL.NOINC `($_ZN7cutlass13device_kernelIN5flash19enable_sm80_to_sm89INS1_16FlashAttnBwdSm80INS1_25CollectiveMainloopBwdSm80ILi2ELi2EN4cute5tupleIJNS5_1CILi128EEES8_NS7_ILi64EEEEEENS_10bfloat16_tEfNS_4arch4Sm80ELb1ELb0ELb1ELb1ELb0ELb0ELb0ELb0ELi2ELi4ELi4ELi4ELb0EEENS1_21CollectiveEpilogueBwdISA_SB_SD_Li256ELb1ELb0ELi2EEENS1_25SingleTileBwdLPTSchedulerILb1ELi128ELb0EEEEEEEEEvNT_6ParamsE$_ZZN4cute13to_mixed_bitsINS_5tupleIJNS1_IJNS_1CILi4EEENS2_ILi8EEEEEENS2_ILi2EEENS2_ILi1EEEEEENS1_IJNS1_IJNS2_ILi128EEENS2_ILi0EEEEEES4_SA_EEENS1_IJNS1_IJiiEEEiSA_EEEEEDaRKT_RKT0_RKT1_ENKUlRKT_RKT0_RKT1_E_clIS5_SB_SD_EEDaSQ_ST_SW_) ;  /* 0xfffdf81000007944 */ /* 0x024fea0003c3ffff */
[----:B------:R-:W-:Y:S02]  /*2df00*/  MOV R6, 0x2df20 ;  /* 0x0002df2000067802 */ /* 0x000fe40000000f00 */
[----:B------:R-:W-:Y:S05]  /*2df10*/  CALL.REL.NOINC `($_ZN7cutlass13device_kernelIN5flash19enable_sm80_to_sm89INS1_16FlashAttnBwdSm80INS1_25CollectiveMainloopBwdSm80ILi2ELi2EN4cute5tupleIJNS5_1CILi128EEES8_NS7_ILi64EEEEEENS_10bfloat16_tEfNS_4arch4Sm80ELb1ELb0ELb1ELb1ELb0ELb0ELb0ELb0ELi2ELi4ELi4ELi4ELb0EEENS1_21CollectiveEpilogueBwdISA_SB_SD_Li256ELb1ELb0ELi2EEENS1_25SingleTileBwdLPTSchedulerILb1ELi128ELb0EEEEEEEEEvNT_6ParamsE$_ZZN4cute13to_mixed_bitsINS_5tupleIJNS1_IJNS_1CILi4EEENS2_ILi8EEEEEENS2_ILi2EEENS2_ILi1EEEEEENS1_IJNS1_IJNS2_ILi128EEENS2_ILi0EEEEEES4_SA_EEENS1_IJNS1_IJiiEEEiSA_EEEEEDaRKT_RKT0_RKT1_ENKUlRKT_RKT0_RKT1_E_clIS6_S4_iEEDaSQ_ST_SW_) ;  /* 0xfffdf87000007944 */ /* 0x000fea0003c3ffff */
[----:B------:R-:W-:Y:S02]  /*2df20*/  MOV R5, R2 ;  /* 0x0000000200057202 */ /* 0x000fe40000000f00 */
[----:B------:R-:W-:-:S02]  /*2df30*/  MOV R2, 0x2df50 ;  /* 0x0002df5000027802 */ /* 0x000fc40000000f00 */
[----:B------:R-:W-:Y:S05]  /*2df40*/  CALL.REL.NOINC `($_ZN7cutlass13device_kernelIN5flash19enable_sm80_to_sm89INS1_16FlashAttnBwdSm80INS1_25CollectiveMainloopBwdSm80ILi2ELi2EN4cute5tupleIJNS5_1CILi128EEES8_NS7_ILi64EEEEEENS_10bfloat16_tEfNS_4arch4Sm80ELb1ELb0ELb1ELb1ELb0ELb0ELb0ELb0ELi2ELi4ELi4ELi4ELb0EEENS1_21CollectiveEpilogueBwdISA_SB_SD_Li256ELb1ELb0ELi2EEENS1_25SingleTileBwdLPTSchedulerILb1ELi128ELb0EEEEEEEEEvNT_6ParamsE$_ZZN4cute13to_mixed_bitsINS_5tupleIJNS1_IJNS_1CILi4EEENS2_ILi8EEEEEENS2_ILi2EEENS2_ILi1EEEEEENS1_IJNS1_IJNS2_ILi128EEENS2_ILi0EEEEEES4_SA_EEENS1_IJNS1_IJiiEEEiSA_EEEEEDaRKT_RKT0_RKT1_ENKUlDpRKT_E_clIJNS_9MixedBitsILj0ELj384EEENSU_ILj0ELj8EEENS2_ILj0EEEEEEDaSR_) ;  /* 0xfffdf78000007944 */ /* 0x000fea0003c3ffff */
        /* <DEDUP_REMOVED lines=13> */
[----:B-1----:R-:W-:Y:S05]  /*2e020*/  CALL.REL.NOINC `($_ZN7cutlass13device_kernelIN5flash19enable_sm80_to_sm89INS1_16FlashAttnBwdSm80INS1_25CollectiveMainloopBwdSm80ILi2ELi2EN4cute5tupleIJNS5_1CILi128EEES8_NS7_ILi64EEEEEENS_10bfloat16_tEfNS_4arch4Sm80ELb1ELb0ELb1ELb1ELb0ELb0ELb0ELb0ELi2ELi4ELi4ELi4ELb0EEENS1_21CollectiveEpilogueBwdISA_SB_SD_Li256ELb1ELb0ELi2EEENS1_25SingleTileBwdLPTSchedulerILb1ELi128ELb0EEEEEEEEEvNT_6ParamsE$_ZN4cute3eso3ESOILb1ELb0EJNS_1CILi8EEEiiEEC2ERKS3_RKiS8_) ;  /* 0xfffdb9d000007944 */ /* 0x002fea0003c3ffff */
[----:B-1----:R1:W5:Y:S01]  /*2e030*/  LDL.64 R2, [R1+0x758] ;  /* 0x0007580001027983 */ /* 0x0023620000100a00 */
[----:B------:R-:W-:Y:S01]  /*2e040*/  IMAD.MOV.U32 R5, RZ, RZ, 0x48 ;  /* 0x00000048ff057424 */ /* 0x000fe200078e00ff */
[----:B------:R-:W-:Y:S01]  /*2e050*/  LOP3.LUT P0, RZ, R11, 0x8, RZ, 0xc0, !PT ;  /* 0x000000080bff7812 */ /* 0x000fe2000780c0ff */
[----:B------:R-:W-:Y:S01]  /*2e060*/  IMAD.MOV.U32 R60, RZ, RZ, R23 ;  /* 0x000000ffff3c7224 */ /* 0x000fe200078e0017 */
[----:B------:R-:W-:-:S02]  /*2e070*/  MOV R6, 0x2e0a0 ;  /* 0x0002e0a000067802 */ /* 0x000fc40000000f00 */
[----:B------:R-:W-:-:S04]  /*2e080*/  SEL R5, R5, 0x38, !P0 ;  /* 0x0000003805057807 */ /* 0x000fc80004000000 */
[----:B-1---5:R-:W-:Y:S05]  /*2e090*/  CALL.REL.NOINC `($_ZN7cutlass13device_kernelIN5flash19enable_sm80_to_sm89INS1_16FlashAttnBwdSm80INS1_25CollectiveMainloopBwdSm80ILi2ELi2EN4cute5tupleIJNS5_1CILi128EEES8_NS7_ILi64EEEEEENS_10bfloat16_tEfNS_4arch4Sm80ELb1ELb0ELb1ELb1ELb0ELb0ELb0ELb0ELi2ELi4ELi4ELi4ELb0EEENS1_21CollectiveEpilogueBwdISA_SB_SD_Li256ELb1ELb0ELi2EEENS1_25SingleTileBwdLPTSchedulerILb1ELi128ELb0EEEEEEEEEvNT_6ParamsE$_ZN4cute3eso3ESOILb0ELb1EJiNS_1CILi144EEENS2_ILi288EEEEEC2ERKiRKS3_RKS4_) ;  /* 0xfffdab3000007944 */ /* 0x022fea0003c3ffff */
[----:B-1----:R-:W2:Y:S01]  /*2e0a0*/  LDL R4, [R1+0x758] ;  /* 0x0007580001047983 */ /* 0x002ea20000100800 */
[----:B------:R-:W-:Y:S01]  /*2e0b0*/  IMAD.MOV.U32 R60, RZ, RZ, R23 ;  /* 0x000000ffff3c7224 */ /* 0x000fe200078e0017 */
[----:B------:R-:W-:Y:S02]  /*2e0c0*/  MOV R70, R12 ;  /* 0x0000000c00467202 */ /* 0x000fe40000000f00 */
[----:B------:R-:W-:Y:S01]  /*2e0d0*/  MOV R6, 0x2e100 ;  /* 0x0002e10000067802 */ /* 0x000fe20000000f00 */
[----:B--2---:R1:W-:Y:S04]  /*2e0e0*/  STL [R1+0x790], R4 ;  /* 0x0007900401007387 */ /* 0x0043e80000100800 */
[----:B-1----:R-:W-:Y:S05]  /*2e0f0*/  CALL.REL.NOINC `($_ZN7cutlass13device_kernelIN5flash19enable_sm80_to_sm89INS1_16FlashAttnBwdSm80INS1_25CollectiveMainloopBwdSm80ILi2ELi2EN4cute5tupleIJNS5_1CILi128EEES8_NS7_ILi64EEEEEENS_10bfloat16_tEfNS_4arch4Sm80ELb1ELb0ELb1ELb1ELb0ELb0ELb0ELb0ELi2ELi4ELi4ELi4ELb0EEENS1_21CollectiveEpilogueBwdISA_SB_SD_Li256ELb1ELb0ELi2EEENS1_25SingleTileBwdLPTSchedulerILb1ELi128ELb0EEEEEEEEEvNT_6ParamsE$_ZN4cute3eso3ESOILb1ELb0EJNS_1CILi1EEENS_5tupleIJNS2_ILi8EEEiiEEENS2_ILi64EEENS4_IJiNS2_ILi144EEENS2_ILi288EEEEEENS2_ILi512EEEEEC2ERKS3_RKS6_RKS7_RKSA_RKSB_) ;  /* 0xfffdb3b000007944 */ /* 0x002fea0003c3ffff */
[----:B-1----:R1:W5:Y:S04]  /*2e100*/  LDL R5, [R1+0x760] ;  /* 0x0007600001057983 */ /* 0x0023680000100800 */
[----:B------:R1:W5:Y:S01]  /*2e110*/  LDL.64 R2, [R1+0x758] ;  /* 0x0007580001027983 */ /* 0x0003620000100a00 */
[----:B------:R-:W-:-:S02]  /*2e120*/  MOV R60, R23 ;  /* 0x00000017003c7202 */ /* 0x000fc40000000f00 */
[----:B------:R-:W-:Y:S02]  /*2e130*/  MOV R6, 0x2e150 ;  /* 0x0002e15000067802 */ /* 0x000fe40000000f00 */
[----:B-1---5:R-:W-:Y:S05]  /*2e140*/  CALL.REL.NOINC `($_ZN7cutlass13device_kernelIN5flash19enable_sm80_to_sm89INS1_16FlashAttnBwdSm80INS1_25CollectiveMainloopBwdSm80ILi2ELi2EN4cute5tupleIJNS5_1CILi128EEES8_NS7_ILi64EEEEEENS_10bfloat16_tEfNS_4arch4Sm80ELb1ELb0ELb1ELb1ELb0ELb0ELb0ELb0ELi2ELi4ELi4ELi4ELb0EEENS1_21CollectiveEpilogueBwdISA_SB_SD_Li256ELb1ELb0ELi2EEENS1_25SingleTileBwdLPTSchedulerILb1ELi128ELb0EEEEEEEEEvNT_6ParamsE$_ZN4cute5tupleIJNS0_IJNS_1CILi8EEENS0_IJNS1_ILi2EEES3_S3_EEENS1_ILi1EEES4_S5_EEENS0_IJS5_NS0_IJS2_iiEEENS1_ILi64EEENS0_IJiNS1_ILi144EEENS1_ILi288EEEEEENS1_ILi512EEEEEEEEC2ERKS6_RKSD_) ;  /* 0xfffde4c000007944 */ /* 0x022fea0003c3ffff */
[----:B------:R1:W5:Y:S04]  /*2e150*/  LDL R6, [R1+0x760] ;  /* 0x0007600001067983 */ /* 0x0003680000100800 */
[----:B------:R1:W5:Y:S01]  /*2e160*/  LDL.64 R2, [R1+0x758] ;  /* 0x0007580001027983 */ /* 0x0003620000100a00 */
[----:B------:R-:W-:-:S03]  /*2e170*/  MOV R4, 0x2e190 ;  /* 0x0002e19000047802 */ /* 0x000fc60000000f00 */
[----:B-1---5:R-:W-:Y:S05]  /*2e180*/  CALL.REL.NOINC `($_ZN7cutlass13device_kernelIN5flash19enable_sm80_to_sm89INS1_16FlashAttnBwdSm80INS1_25CollectiveMainloopBwdSm80ILi2ELi2EN4cute5tupleIJNS5_1CILi128EEES8_NS7_ILi64EEEEEENS_10bfloat16_tEfNS_4arch4Sm80ELb1ELb0ELb1ELb1ELb0ELb0ELb0ELb0ELi2ELi4ELi4ELi4ELb0EEENS1_21CollectiveEpilogueBwdISA_SB_SD_Li256ELb1ELb0ELi2EEENS1_25SingleTileBwdLPTSchedulerILb1ELi128ELb0EEEEEEEEEvNT_6ParamsE$_ZZN4cute7flattenINS_5tupleIJNS_1CILi1EEENS1_IJNS2_ILi8EEEiiEEENS2_ILi64EEENS1_IJiNS2_ILi144EEENS2_ILi288EEEEEENS2_ILi512EEEEEEEEDaRKT_ENKUlRKT_E_clIS5_EEDaSH_) ;  /* 0xfffe27d000007944 */ /* 0x022fea0003c3ffff */
[----:B------:R1:W-:Y:S01]  /*2e190*/  STL [R14], R2 ;  /* 0x000000020e007387 */ /* 0x0003e20000100800 */
[----:B------:R-:W-:Y:S02]  /*2e1a0*/  MOV R5, R6 ;  /* 0x0000000600057202 */ /* 0x000fe40000000f00 */
[----:B------:R-:W-:Y:S01]  /*2e1b0*/  MOV R4, 0x2e1e0 ;  /* 0x0002e1e000047802 */ /* 0x000fe20000000f00 */
[----:B------:R1:W-:Y:S04]  /*2e1c0*/  STL [R14+0x4], R3 ;  /* 0x000004030e007387 */ /* 0x0003e80000100800 */
[----:B-1----:R-:W-:Y:S05]  /*2e1d0*/  CALL.REL.NOINC `($_ZN7cutlass13device_kernelIN5flash19enable_sm80_to_sm89INS1_16FlashAttnBwdSm80INS1_25CollectiveMainloopBwdSm80ILi2ELi2EN4cute5tupleIJNS5_1CILi128EEES8_NS7_ILi64EEEEEENS_10bfloat16_tEfNS_4arch4Sm80ELb1ELb0ELb1ELb1ELb0ELb0ELb0ELb0ELi2ELi4ELi4ELi4ELb0EEENS1_21CollectiveEpilogueBwdISA_SB_SD_Li256ELb1ELb0ELi2EEENS1_25SingleTileBwdLPTSchedulerILb1ELi128ELb0EEEEEEEEEvNT_6ParamsE$_ZZN4cute7flattenINS_5tupleIJNS_1CILi1EEENS1_IJNS2_ILi8EEEiiEEENS2_ILi64EEENS1_IJiNS2_ILi144EEENS2_ILi288EEEEEENS2_ILi512EEEEEEEEDaRKT_ENKUlRKT_E_clIS9_EEDaSH_) ;  /* 0xfffe27a000007944 */ /* 0x002fea0003c3ffff */
[----:B------:R1:W-:Y:S01]  /*2e1e0*/  STL [R1+0x794], R2 ;  /* 0x0007940201007387 */ /* 0x0003e20000100800 */
[----:B------:R-:W-:Y:S01]  /*2e1f0*/  IMAD.MOV.U32 R60, RZ, RZ, R58 ;  /* 0x000000ffff3c7224 */ /* 0x000fe200078e003a */
[----:B------:R-:W-:-:S02]  /*2e200*/  MOV R67, R42 ;  /* 0x0000002a00437202 */ /* 0x000fc40000000f00 */
[----:B------:R-:W-:Y:S02]  /*2e210*/  MOV R4, 0x2e230 ;  /* 0x0002e23000047802 */ /* 0x000fe40000000f00 */
[----:B-1----:R-:W-:Y:S05]  /*2e220*/  CALL.REL.NOINC `($_ZN7cutlass13device_kernelIN5flash19enable_sm80_to_sm89INS1_16FlashAttnBwdSm80INS1_25CollectiveMainloopBwdSm80ILi2ELi2EN4cute5tupleIJNS5_1CILi128EEES8_NS7_ILi64EEEEEENS_10bfloat16_tEfNS_4arch4Sm80ELb1ELb0ELb1ELb1ELb0ELb0ELb0ELb0ELi2ELi4ELi4ELi4ELb0EEENS1_21CollectiveEpilogueBwdISA_SB_SD_Li256ELb1ELb0ELi2EEENS1_25SingleTileBwdLPTSchedulerILb1ELi128ELb0EEEEEEEEEvNT_6ParamsE$_ZZN4cute12filter_tupleINS_5tupleIJNS_1CILi1EEENS1_IJNS2_ILi8EEEiiEEENS2_ILi64EEENS1_IJiNS2_ILi144EEENS2_ILi288EEEEEENS2_ILi512EEEEEEZNS_7flattenISB_EEDaRKT_EUlRKT_E_EEDaSF_OT0_ENKUlDpSI_E_clIJNS1_IJS3_EEES5_NS1_IJS6_EEES9_NS1_IJSA_EEEEEEDaSM_) ;  /* 0xfffdf03000007944 */ /* 0x002fea0003c3ffff */
[----:B------:R-:W-:Y:S02]  /*2e230*/  MOV R60, R23 ;  /* 0x00000017003c7202 */ /* 0x000fe40000000f00 */
[----:B------:R-:W-:Y:S02]  /*2e240*/  MOV R6, 0x2e260 ;  /* 0x0002e26000067802 */ /* 0x000fe40000000f00 */
[----:B--2--5:R-:W-:Y:S05]  /*2e250*/  CALL.REL.NOINC `($_ZN7cutlass13device_kernelIN5flash19enable_sm80_to_sm89INS1_16FlashAttnBwdSm80INS1_25CollectiveMainloopBwdSm80ILi2ELi2EN4cute5tupleIJNS5_1CILi128EEES8_NS7_ILi64EEEEEENS_10bfloat16_tEfNS_4arch4Sm80ELb1ELb0ELb1ELb1ELb0ELb0ELb0ELb0ELi2ELi4ELi4ELi4ELb0EEENS1_21CollectiveEpilogueBwdISA_SB_SD_Li256ELb1ELb0ELi2EEENS1_25SingleTileBwdLPTSchedulerILb1ELi128ELb0EEEEEEEEEvNT_6ParamsE$_ZN4cute3eso3ESOILb0ELb1EJiNS_1CILi144EEENS2_ILi512EEEEEC2ERKiRKS3_RKS4_) ;  /* 0xfffda9c000007944 */ /* 0x024fea0003c3ffff */
[----:B------:R-:W2:Y:S01]  /*2e260*/  LDL R6, [R1+0x758] ;  /* 0x0007580001067983 */ /* 0x000ea20000100800 */
[----:B-1----:R-:W-:Y:S01]  /*2e270*/  IMAD.MOV.U32 R4, RZ, RZ, R44 ;  /* 0x000000ffff047224 */ /* 0x002fe200078e002c */
[----:B------:R-:W-:Y:S02]  /*2e280*/  MOV R60, R23 ;  /* 0x00000017003c7202 */ /* 0x000fe40000000f00 */
[----:B------:R-:W-:Y:S01]  /*2e290*/  MOV R8, 0x2e2c0 ;  /* 0x0002e2c000087802 */ /* 0x000fe20000000f00 */
[----:B--2---:R1:W-:Y:S04]  /*2e2a0*/  STL [R1+0x11ec], R6 ;  /* 0x0011ec0601007387 */ /* 0x0043e80000100800 */
[----:B-1----:R-:W-:Y:S05]  /*2e2b0*/  CALL.REL.NOINC `($_ZN7cutlass13device_kernelIN5flash19enable_sm80_to_sm89INS1_16FlashAttnBwdSm80INS1_25CollectiveMainloopBwdSm80ILi2ELi2EN4cute5tupleIJNS5_1CILi128EEES8_NS7_ILi64EEEEEENS_10bfloat16_tEfNS_4arch4Sm80ELb1ELb0ELb1ELb1ELb0ELb0ELb0ELb0ELi2ELi4ELi4ELi4ELb0EEENS1_21CollectiveEpilogueBwdISA_SB_SD_Li256ELb1ELb0ELi2EEENS1_25SingleTileBwdLPTSchedulerILb1ELi128ELb0EEEEEEEEEvNT_6ParamsE$_ZN4cute3eso3ESOILb0ELb0EJiiNS_1CILi144EEENS2_ILi512EEEEEC2ERKiS7_RKS3_RKS4_) ;  /* 0xfffda24000007944 */ /* 0x002fea0003c3ffff */
[----:B-1----:R-:W2:Y:S01]  /*2e2c0*/  LDL.64 R4, [R1+0x758] ;  /* 0x0007580001047983 */ /* 0x002ea20000100a00 */
[----:B------:R-:W-:Y:S01]  /*2e2d0*/  IMAD.MOV.U32 R3, RZ, RZ, R16 ;  /* 0x000000ffff037224 */ /* 0x000fe200078e0010 */
[----:B------:R-:W-:Y:S01]  /*2e2e0*/  MOV R8, R43 ;  /* 0x0000002b00087202 */ /* 0x000fe20000000f00 */
[----:B------:R-:W-:Y:S01]  /*2e2f0*/  IMAD.MOV.U32 R67, RZ, RZ, R23 ;  /* 0x000000ffff437224 */ /* 0x000fe200078e0017 */
[----:B------:R-:W-:Y:S01]  /*2e300*/  MOV R6, 0x2e330 ;  /* 0x0002e33000067802 */ /* 0x000fe20000000f00 */
[----:B--2---:R1:W-:Y:S04]  /*2e310*/  STL.64 [R1+0x788], R4 ;  /* 0x0007880401007387 */ /* 0x0043e80000100a00 */
[----:B-1----:R-:W-:Y:S05]  /*2e320*/  CALL.REL.NOINC `($_ZN7cutlass13device_kernelIN5flash19enable_sm80_to_sm89INS1_16FlashAttnBwdSm80INS1_25CollectiveMainloopBwdSm80ILi2ELi2EN4cute5tupleIJNS5_1CILi128EEES8_NS7_ILi64EEEEEENS_10bfloat16_tEfNS_4arch4Sm80ELb1ELb0ELb1ELb1ELb0ELb0ELb0ELb0ELi2ELi4ELi4ELi4ELb0EEENS1_21CollectiveEpilogueBwdISA_SB_SD_Li256ELb1ELb0ELi2EEENS1_25SingleTileBwdLPTSchedulerILb1ELi128ELb0EEEEEEEEEvNT_6ParamsE$_ZN4cute3eso3ESOILb0ELb0EJiiiNS_1CILi144EEENS2_ILi512EEEEEC2ERKiS7_S7_RKS3_RKS4_) ;  /* 0xfffda48000007944 */ /* 0x002fea0003c3ffff */
        /* <DEDUP_REMOVED lines=9> */
[----:B-1----:R-:W-:Y:S05]  /*2e3c0*/  CALL.REL.NOINC `($_ZN7cutlass13device_kernelIN5flash19enable_sm80_to_sm89INS1_16FlashAttnBwdSm80INS1_25CollectiveMainloopBwdSm80ILi2ELi2EN4cute5tupleIJNS5_1CILi128EEES8_NS7_ILi64EEEEEENS_10bfloat16_tEfNS_4arch4Sm80ELb1ELb0ELb1ELb1ELb0ELb0ELb0ELb0ELi2ELi4ELi4ELi4ELb0EEENS1_21CollectiveEpilogueBwdISA_SB_SD_Li256ELb1ELb0ELi2EEENS1_25SingleTileBwdLPTSchedulerILb1ELi128ELb0EEEEEEEEEvNT_6ParamsE$_ZN4cute3eso3ESOILb1ELb0EJNS_1CILi8EEEiiiNS2_ILi144EEENS2_ILi512EEEEEC2ERKS3_RKiSA_SA_RKS4_RKS5_) ;  /* 0xfffdb6a000007944 */ /* 0x002fea0003c3ffff */
        /* <DEDUP_REMOVED lines=8> */
[----:B-1----:R-:W-:Y:S05]  /*2e450*/  CALL.REL.NOINC `($_ZN7cutlass13device_kernelIN5flash19enable_sm80_to_sm89INS1_16FlashAttnBwdSm80INS1_25CollectiveMainloopBwdSm80ILi2ELi2EN4cute5tupleIJNS5_1CILi128EEES8_NS7_ILi64EEEEEENS_10bfloat16_tEfNS_4arch4Sm80ELb1ELb0ELb1ELb1ELb0ELb0ELb0ELb0ELi2ELi4ELi4ELi4ELb0EEENS1_21CollectiveEpilogueBwdISA_SB_SD_Li256ELb1ELb0ELi2EEENS1_25SingleTileBwdLPTSchedulerILb1ELi128ELb0EEEEEEEEEvNT_6ParamsE$_ZN4cute3eso3ESOILb1ELb0EJNS_1CILi1EEEiiiNS2_ILi144EEENS2_ILi512EEEEEC2ERKS3_RKiSA_SA_RKS4_RKS5_) ;  /* 0xfffdb19000007944 */ /* 0x002fea0003c3ffff */
[----:B-1----:R1:W5:Y:S04]  /*2e460*/  LDL R5, [R1+0x760] ;  /* 0x0007600001057983 */ /* 0x0023680000100800 */
[----:B------:R1:W5:Y:S01]  /*2e470*/  LDL.64 R2, [R1+0x758] ;  /* 0x0007580001027983 */ /* 0x0003620000100a00 */
[----:B------:R-:W-:-:S02]  /*2e480*/  MOV R59, R23 ;  /* 0x00000017003b7202 */ /* 0x000fc40000000f00 */
[----:B------:R-:W-:Y:S02]  /*2e490*/  MOV R6, 0x2e4b0 ;  /* 0x0002e4b000067802 */ /* 0x000fe40000000f00 */
[----:B-1---5:R-:W-:Y:S05]  /*2e4a0*/  CALL.REL.NOINC `($_ZN7cutlass13device_kernelIN5flash19enable_sm80_to_sm89INS1_16FlashAttnBwdSm80INS1_25CollectiveMainloopBwdSm80ILi2ELi2EN4cute5tupleIJNS5_1CILi128EEES8_NS7_ILi64EEEEEENS_10bfloat16_tEfNS_4arch4Sm80ELb1ELb0ELb1ELb1ELb0ELb0ELb0ELb0ELi2ELi4ELi4ELi4ELb0EEENS1_21CollectiveEpilogueBwdISA_SB_SD_Li256ELb1ELb0ELi2EEENS1_25SingleTileBwdLPTSchedulerILb1ELi128ELb0EEEEEEEEEvNT_6ParamsE$_ZN4cute5tupleIJNS0_IJNS_1CILi16EEENS1_ILi2EEES3_S3_NS1_ILi4EEES3_EEENS0_IJNS1_ILi1EEEiiiNS1_ILi144EEENS1_ILi512EEEEEEEEC2ERKS5_RKS9_) ;  /* 0xfffdde6000007944 */ /* 0x022fea0003c3ffff */
        /* <DEDUP_REMOVED lines=11> */
[----:B-1----:R-:W-:Y:S05]  /*2e560*/  CALL.REL.NOINC `($_ZN7cutlass13device_kernelIN5flash19enable_sm80_to_sm89INS1_16FlashAttnBwdSm80INS1_25CollectiveMainloopBwdSm80ILi2ELi2EN4cute5tupleIJNS5_1CILi128EEES8_NS7_ILi64EEEEEENS_10bfloat16_tEfNS_4arch4Sm80ELb1ELb0ELb1ELb1ELb0ELb0ELb0ELb0ELi2ELi4ELi4ELi4ELb0EEENS1_21CollectiveEpilogueBwdISA_SB_SD_Li256ELb1ELb0ELi2EEENS1_25SingleTileBwdLPTSchedulerILb1ELi128ELb0EEEEEEEEEvNT_6ParamsE$_ZZN4cute6detail16composition_implINS_5tupleIJNS_1CILi16EEENS3_ILi2EEES5_S5_NS3_ILi4EEES5_EEENS2_IJNS3_ILi1EEEiiiNS3_ILi144EEENS3_ILi512EEEEEENS2_IJNS2_IJS5_S5_EEES6_NS3_ILi8EEEEEENS2_IJNS2_IJNS3_ILi64EEESA_EEES4_NS3_ILi1024EEEEEEEEDaRKT_RKT0_RKT1_RKT2_ENKUlRKT_RKT0_E_clISC_SG_EEDaSX_S10_) ;  /* 0xfffe028000007944 */ /* 0x002fea0003c3ffff */
[----:B------:R-:W-:Y:S01]  /*2e570*/  IMAD.MOV.U32 R3, RZ, RZ, R17 ;  /* 0x000000ffff037224 */ /* 0x000fe200078e0011 */
[----:B------:R-:W-:Y:S01]  /*2e580*/  MOV R5, R47 ;  /* 0x0000002f00057202 */ /* 0x000fe20000000f00 */
[----:B------:R-:W-:Y:S01]  /*2e590*/  IMAD.MOV.U32 R2, RZ, RZ, R42 ;  /* 0x000000ffff027224 */ /* 0x000fe200078e002a */
[----:B------:R-:W-:-:S02]  /*2e5a0*/  MOV R17, R58 ;  /* 0x0000003a00117202 */ /* 0x000fc40000000f00 */
[----:B------:R-:W-:Y:S02]  /*2e5b0*/  MOV R16, 0x2e5d0 ;  /* 0x0002e5d000107802 */ /* 0x000fe40000000f00 */
[----:B-1---5:R-:W-:Y:S05]  /*2e5c0*/  CALL.REL.NOINC `($_ZN7cutlass13device_kernelIN5flash19enable_sm80_to_sm89INS1_16FlashAttnBwdSm80INS1_25CollectiveMainloopBwdSm80ILi2ELi2EN4cute5tupleIJNS5_1CILi128EEES8_NS7_ILi64EEEEEENS_10bfloat16_tEfNS_4arch4Sm80ELb1ELb0ELb1ELb1ELb0ELb0ELb0ELb0ELi2ELi4ELi4ELi4ELb0EEENS1_21CollectiveEpilogueBwdISA_SB_SD_Li256ELb1ELb0ELi2EEENS1_25SingleTileBwdLPTSchedulerILb1ELi128ELb0EEEEEEEEEvNT_6ParamsE$_ZZN4cute6detail16composition_implINS_5tupleIJNS_1CILi16EEENS3_ILi2EEES5_S5_NS3_ILi4EEES5_EEENS2_IJNS3_ILi1EEEiiiNS3_ILi144EEENS3_ILi512EEEEEENS2_IJNS2_IJS5_S5_EEES6_NS3_ILi8EEEEEENS2_IJNS2_IJNS3_ILi64EEESA_EEES4_NS3_ILi1024EEEEEEEEDaRKT_RKT0_RKT1_RKT2_ENKUlRKT_RKT0_E_clIS6_S4_EEDaSX_S10_) ;  /* 0xfffdffa000007944 */ /* 0x022fea0003c3ffff */
[----:B-----5:R2:W-:Y:S01]  /*2e5d0*/  STL.64 [R1+0x770], R2 ;  /* 0x0007700201007387 */ /* 0x0205e20000100a00 */
[----:B------:R-:W-:Y:S01]  /*2e5e0*/  IMAD.MOV.U32 R60, RZ, RZ, R23 ;  /* 0x000000ffff3c7224 */ /* 0x000fe200078e0017 */
[----:B------:R-:W-:Y:S02]  /*2e5f0*/  MOV R67, R22 ;  /* 0x0000001600437202 */ /* 0x000fe40000000f00 */
[----:B------:R-:W-:Y:S02]  /*2e600*/  MOV R4, 0x2e620 ;  /* 0x0002e62000047802 */ /* 0x000fe40000000f00 */
[----:B-12---:R-:W-:Y:S05]  /*2e610*/  CALL.REL.NOINC `($_ZN7cutlass13device_kernelIN5flash19enable_sm80_to_sm89INS1_16FlashAttnBwdSm80INS1_25CollectiveMainloopBwdSm80ILi2ELi2EN4cute5tupleIJNS5_1CILi128EEES8_NS7_ILi64EEEEEENS_10bfloat16_tEfNS_4arch4Sm80ELb1ELb0ELb1ELb1ELb0ELb0ELb0ELb0ELi2ELi4ELi4ELi4ELb0EEENS1_21CollectiveEpilogueBwdISA_SB_SD_Li256ELb1ELb0ELi2EEENS1_25SingleTileBwdLPTSchedulerILb1ELi128ELb0EEEEEEEEEvNT_6ParamsE$_ZN4cute3eso3ESOILb0ELb0EJNS_5tupleIJiNS_1CILi512EEEEEENS2_IJiiEEENS3_ILi1024EEEEEC2ERKS5_RKS6_RKS7_) ;  /* 0xfffd918000007944 */ /* 0x006fea0003c3ffff */
[----:B------:R2:W5:Y:S04]  /*2e620*/  LDL R5, [R1+0x760] ;  /* 0x0007600001057983 */ /* 0x0005680000100800 */
[----:B-1----:R2:W5:Y:S01]  /*2e630*/  LDL.64 R2, [R1+0x758] ;  /* 0x0007580001027983 */ /* 0x0025620000100a00 */
[----:B------:R-:W-:Y:S02]  /*2e640*/  MOV R60, R23 ;  /* 0x00000017003c7202 */ /* 0x000fe40000000f00 */
[----:B------:R-:W-:-:S02]  /*2e650*/  MOV R6, 0x2e670 ;  /* 0x0002e67000067802 */ /* 0x000fc40000000f00 */
[----:B--2--5:R-:W-:Y:S05]  /*2e660*/  CALL.REL.NOINC `($_ZN7cutlass13device_kernelIN5flash19enable_sm80_to_sm89INS1_16FlashAttnBwdSm80INS1_25CollectiveMainloopBwdSm80ILi2ELi2EN4cute5tupleIJNS5_1CILi128EEES8_NS7_ILi64EEEEEENS_10bfloat16_tEfNS_4arch4Sm80ELb1ELb0ELb1ELb1ELb0ELb0ELb0ELb0ELi2ELi4ELi4ELi4ELb0EEENS1_21CollectiveEpilogueBwdISA_SB_SD_Li256ELb1ELb0ELi2EEENS1_25SingleTileBwdLPTSchedulerILb1ELi128ELb0EEEEEEEEEvNT_6ParamsE$_ZN4cute5tupleIJNS0_IJNS0_IJNS_1CILi2EEES2_EEES3_NS1_ILi8EEEEEENS0_IJNS0_IJiNS1_ILi512EEEEEENS0_IJiiEEENS1_ILi1024EEEEEEEEC2ERKS5_RKSA_) ;  /* 0xfffdda6000007944 */ /* 0x024fea0003c3ffff */
        /* <DEDUP_REMOVED lines=9> */
[----:B-1---5:R-:W-:Y:S05]  /*2e700*/  CALL.REL.NOINC `($_ZN7cutlass13device_kernelIN5flash19enable_sm80_to_sm89INS1_16FlashAttnBwdSm80INS1_25CollectiveMainloopBwdSm80ILi2ELi2EN4cute5tupleIJNS5_1CILi128EEES8_NS7_ILi64EEEEEENS_10bfloat16_tEfNS_4arch4Sm80ELb1ELb0ELb1ELb1ELb0ELb0ELb0ELb0ELi2ELi4ELi4ELi4ELb0EEENS1_21CollectiveEpilogueBwdISA_SB_SD_Li256ELb1ELb0ELi2EEENS1_25SingleTileBwdLPTSchedulerILb1ELi128ELb0EEEEEEEEEvNT_6ParamsE$_ZN4cute3eso3ESOILb0ELb0EJNS_6LayoutINS_5tupleIJNS3_IJNS_1CILi2EEES5_EEES6_NS4_ILi8EEEEEENS3_IJNS3_IJiNS4_ILi512EEEEEENS3_IJiiEEENS4_ILi1024EEEEEEEEjEEC2ERKSE_RKj) ;  /* 0xfffd945000007944 */ /* 0x022fea0003c3ffff */
[----:B------:R-:W2:Y:S04]  /*2e710*/  LDL.64 R16, [R1+0x760] ;  /* 0x0007600001107983 */ /* 0x000ea80000100a00 */
[----:B-1----:R1:W5:Y:S01]  /*2e720*/  LDL.64 R4, [R1+0x758] ;  /* 0x0007580001047983 */ /* 0x0023620000100a00 */
[----:B------:R-:W-:Y:S02]  /*2e730*/  MOV R9, R23 ;  /* 0x0000001700097202 */ /* 0x000fe40000000f00 */
[----:B------:R-:W-:Y:S01]  /*2e740*/  MOV R8, 0x2e770 ;  /* 0x0002e77000087802 */ /* 0x000fe20000000f00 */
[----:B--2---:R-:W-:-:S04]  /*2e750*/  IMAD.WIDE.U32 R2, R17, 0x2, R50 ;  /* 0x0000000211027825 */ /* 0x004fc800078e0032 */
[----:B-1---5:R-:W-:Y:S05]  /*2e760*/  CALL.REL.NOINC `($_ZN7cutlass13device_kernelIN5flash19enable_sm80_to_sm89INS1_16FlashAttnBwdSm80INS1_25CollectiveMainloopBwdSm80ILi2ELi2EN4cute5tupleIJNS5_1CILi128EEES8_NS7_ILi64EEEEEENS_10bfloat16_tEfNS_4arch4Sm80ELb1ELb0ELb1ELb1ELb0ELb0ELb0ELb0ELi2ELi4ELi4ELi4ELb0EEENS1_21CollectiveEpilogueBwdISA_SB_SD_Li256ELb1ELb0ELi2EEENS1_25SingleTileBwdLPTSchedulerILb1ELi128ELb0EEEEEEEEEvNT_6ParamsE$_ZN4cute8smem_ptrIPN7cutlass10bfloat16_tEECI1NS_12iter_adaptorIS3_S4_EEES3_) ;  /* 0xfffde26000007944 */ /* 0x022fea0003c3ffff */
[----:B-1----:R-:W2:Y:S01]  /*2e770*/  LDL.64 R2, [R1+0x758] ;  /* 0x0007580001027983 */ /* 0x002ea20000100a00 */
[----:B------:R-:W-:Y:S01]  /*2e780*/  IMAD.MOV.U32 R60, RZ, RZ, R23 ;  /* 0x000000ffff3c7224 */ /* 0x000fe200078e0017 */
[----:B------:R-:W-:-:S02]  /*2e790*/  MOV R67, R22 ;  /* 0x0000001600437202 */ /* 0x000fc40000000f00 */
[----:B------:R-:W-:Y:S01]  /*2e7a0*/  MOV R6, 0x2e7d0 ;  /* 0x0002e7d000067802 */ /* 0x000fe20000000f00 */
[----:B--2---:R1:W-:Y:S04]  /*2e7b0*/  STL.64 [R1+0x770], R2 ;  /* 0x0007700201007387 */ /* 0x0043e80000100a00 */
[----:B-1----:R-:W-:Y:S05]  /*2e7c0*/  CALL.REL.NOINC `($_ZN7cutlass13device_kernelIN5flash19enable_sm80_to_sm89INS1_16FlashAttnBwdSm80INS1_25CollectiveMainloopBwdSm80ILi2ELi2EN4cute5tupleIJNS5_1CILi128EEES8_NS7_ILi64EEEEEENS_10bfloat16_tEfNS_4arch4Sm80ELb1ELb0ELb1ELb1ELb0ELb0ELb0ELb0ELi2ELi4ELi4ELi4ELb0EEENS1_21CollectiveEpilogueBwdISA_SB_SD_Li256ELb1ELb0ELi2EEENS1_25SingleTileBwdLPTSchedulerILb1ELi128ELb0EEEEEEEEEvNT_6ParamsE$_ZN4cute3eso3ESOILb0ELb0EJNS_6LayoutINS_5tupleIJNS3_IJNS_1CILi2EEES5_EEES6_NS4_ILi8EEEEEENS3_IJNS3_IJiNS4_ILi512EEEEEENS3_IJiiEEENS4_ILi1024EEEEEEEENS_10ViewEngineINS_8smem_ptrIPN7cutlass10bfloat16_tEEEEEEEC2ERKSE_RKSL_) ;  /* 0xfffd930000007944 */ /* 0x002fea0003c3ffff */
[----:B-1----:R1:W5:Y:S04]  /*2e7d0*/  LDL R5, [R1+0x75c] ;  /* 0x00075c0001057983 */ /* 0x0023680000100800 */
[----:B------:R1:W5:Y:S01]  /*2e7e0*/  LDL R3, [R1+0x760] ;  /* 0x0007600001037983 */ /* 0x0003620000100800 */
[----:B------:R-:W-:-:S03]  /*2e7f0*/  MOV R4, 0x2e810 ;  /* 0x0002e81000047802 */ /* 0x000fc60000000f00 */
[----:B-1---5:R-:W-:Y:S05]  /*2e800*/  CALL.REL.NOINC `($_ZN7cutlass13device_kernelIN5flash19enable_sm80_to_sm89INS1_16FlashAttnBwdSm80INS1_25CollectiveMainloopBwdSm80ILi2ELi2EN4cute5tupleIJNS5_1CILi128EEES8_NS7_ILi64EEEEEENS_10bfloat16_tEfNS_4arch4Sm80ELb1ELb0ELb1ELb1ELb0ELb0ELb0ELb0ELi2ELi4ELi4ELi4ELb0EEENS1_21CollectiveEpilogueBwdISA_SB_SD_Li256ELb1ELb0ELi2EEENS1_25SingleTileBwdLPTSchedulerILb1ELi128ELb0EEEEEEEEEvNT_6ParamsE$_ZZN4cute4takeILi1ELi3ENS_5tupleIJNS1_IJiNS_1CILi512EEEEEENS1_IJiiEEENS2_ILi1024EEEEEEEEDaRKT1_ENKUlDpRKT_E_clIJS5_S6_EEEDaSE_) ;  /* 0xfffdf95000007944 */ /* 0x022fea0003c3ffff */
[----:B------:R-:W-:Y:S02]  /*2e810*/  MOV R4, 0x2e830 ;  /* 0x0002e83000047802 */ /* 0x000fe40000000f00 */
[----:B-1---5:R-:W-:Y:S05]  /*2e820*/  CALL.REL.NOINC `($_ZN7cutlass13device_kernelIN5flash19enable_sm80_to_sm89INS1_16FlashAttnBwdSm80INS1_25CollectiveMainloopBwdSm80ILi2ELi2EN4cute5tupleIJNS5_1CILi128EEES8_NS7_ILi64EEEEEENS_10bfloat16_tEfNS_4arch4Sm80ELb1ELb0ELb1ELb1ELb0ELb0ELb0ELb0ELi2ELi4ELi4ELi4ELb0EEENS1_21CollectiveEpilogueBwdISA_SB_SD_Li256ELb1ELb0ELi2EEENS1_25SingleTileBwdLPTSchedulerILb1ELi128ELb0EEEEEEEEEvNT_6ParamsE$_ZZN4cute16flatten_to_tupleINS_5tupleIJNS1_IJiiEEENS_1CILi1024EEEEEEEEDaRKT_ENKUlRKT_E_clIS2_EEDaSB_) ;  /* 0xfffdf44000007944 */ /* 0x022fea0003c3ffff */
[----:B------:R1:W-:Y:S01]  /*2e830*/  STL [R14], R2 ;  /* 0x000000020e007387 */ /* 0x0003e20000100800 */
[----:B------:R-:W-:Y:S02]  /*2e840*/  MOV R60, R58 ;  /* 0x0000003a003c7202 */ /* 0x000fe40000000f00 */
[----:B------:R-:W-:Y:S01]  /*2e850*/  MOV R4, 0x2e880 ;  /* 0x0002e88000047802 */ /* 0x000fe20000000f00 */
[----:B------:R1:W-:Y:S04]  /*2e860*/  STL [R14+0x4], R3 ;  /* 0x000004030e007387 */ /* 0x0003e80000100800 */
[----:B-1----:R-:W-:Y:S05]  /*2e870*/  CALL.REL.NOINC `($_ZN7cutlass13device_kernelIN5flash19enable_sm80_to_sm89INS1_16FlashAttnBwdSm80INS1_25CollectiveMainloopBwdSm80ILi2ELi2EN4cute5tupleIJNS5_1CILi128EEES8_NS7_ILi64EEEEEENS_10bfloat16_tEfNS_4arch4Sm80ELb1ELb0ELb1ELb1ELb0ELb0ELb0ELb0ELi2ELi4ELi4ELi4ELb0EEENS1_21CollectiveEpilogueBwdISA_SB_SD_Li256ELb1ELb0ELi2EEENS1_25SingleTileBwdLPTSchedulerILb1ELi128ELb0EEEEEEEEEvNT_6ParamsE$_ZZN4cute12filter_tupleINS_5tupleIJNS1_IJiiEEENS_1CILi1024EEEEEEZNS_16flatten_to_tupleIS5_EEDaRKT_EUlRKT_E_EEDaS9_OT0_ENKUlDpSC_E_clIJS2_NS1_IJS4_EEEEEEDaSG_) ;  /* 0xfffde4b000007944 */ /* 0x002fea0003c3ffff */
        /* <DEDUP_REMOVED lines=22> */
[----:B--2--5:R-:W-:Y:S05]  /*2e9e0*/  CALL.REL.NOINC `($_ZN7cutlass13device_kernelIN5flash19enable_sm80_to_sm89INS1_16FlashAttnBwdSm80INS1_25CollectiveMainloopBwdSm80ILi2ELi2EN4cute5tupleIJNS5_1CILi128EEES8_NS7_ILi64EEEEEENS_10bfloat16_tEfNS_4arch4Sm80ELb1ELb0ELb1ELb1ELb0ELb0ELb0ELb0ELi2ELi4ELi4ELi4ELb0EEENS1_21CollectiveEpilogueBwdISA_SB_SD_Li256ELb1ELb0ELi2EEENS1_25SingleTileBwdLPTSchedulerILb1ELi128ELb0EEEEEEEEEvNT_6ParamsE$_ZN4cute3eso3ESOILb1ELb0EJNS_10UnderscoreES2_S2_iEEC2ERKS2_S5_S5_RKi) ;  /* 0xfffda3a000007944 */ /* 0x024fea0003c3ffff */
[----:B------:R-:W-:Y:S01]  /*2e9f0*/  ULDC.64 UR4, c[0x0][0x118] ;  /* 0x0000460000047ab9 */ /* 0x000fe20000000a00 */
[----:B------:R2:W5:Y:S04]  /*2ea00*/  LDL R5, [R1+0x758] ;  /* 0x0007580001057983 */ /* 0x0005680000100800 */
[----:B-1----:R2:W5:Y:S01]  /*2ea10*/  LD.E R3, [R10.64] ;  /* 0x000000040a037980 */ /* 0x002562000c101900 */
[----:B------:R-:W-:-:S03]  /*2ea20*/  MOV R4, 0x2ea40 ;  /* 0x0002ea4000047802 */ /* 0x000fc60000000f00 */
[----:B--2--5:R-:W-:Y:S05]  /*2ea30*/  CALL.REL.NOINC `($_ZN7cutlass13device_kernelIN5flash19enable_sm80_to_sm89INS1_16FlashAttnBwdSm80INS1_25CollectiveMainloopBwdSm80ILi2ELi2EN4cute5tupleIJNS5_1CILi128EEES8_NS7_ILi64EEEEEENS_10bfloat16_tEfNS_4arch4Sm80ELb1ELb0ELb1ELb1ELb0ELb0ELb0ELb0ELi2ELi4ELi4ELi4ELb0EEENS1_21CollectiveEpilogueBwdISA_SB_SD_Li256ELb1ELb0ELi2EEENS1_25SingleTileBwdLPTSchedulerILb1ELi128ELb0EEEEEEEEEvNT_6ParamsE$_ZZN4cute5sliceINS_5tupleIJNS_10UnderscoreES2_S2_iEEENS1_IJNS1_IJNS_1CILi1EEENS4_ILi0EEEEEEiNS4_ILi1024EEENS4_ILi8192EEEEEEEEDaRKT_RKT0_ENKUlRKT_RKT0_E_clIS2_iEEDaSJ_SM_) ;  /* 0xfffdf8e000007944 */ /* 0x024fea0003c3ffff */
[----:B------:R-:W-:Y:S02]  /*2ea40*/  MOV R4, 0x2ea60 ;  /* 0x0002ea6000047802 */ /* 0x000fe40000000f00 */
[----:B-1---5:R-:W-:Y:S05]  /*2ea50*/  CALL.REL.NOINC `($_ZN7cutlass13device_kernelIN5flash19enable_sm80_to_sm89INS1_16FlashAttnBwdSm80INS1_25CollectiveMainloopBwdSm80ILi2ELi2EN4cute5tupleIJNS5_1CILi128EEES8_NS7_ILi64EEEEEENS_10bfloat16_tEfNS_4arch4Sm80ELb1ELb0ELb1ELb1ELb0ELb0ELb0ELb0ELi2ELi4ELi4ELi4ELb0EEENS1_21CollectiveEpilogueBwdISA_SB_SD_Li256ELb1ELb0ELi2EEENS1_25SingleTileBwdLPTSchedulerILb1ELi128ELb0EEEEEEEEEvNT_6ParamsE$_ZZN4cute12filter_tupleINS_5tupleIJNS_10UnderscoreES2_S2_iEEENS1_IJNS1_IJNS_1CILi1EEENS4_ILi0EEEEEEiNS4_ILi1024EEENS4_ILi8192EEEEEEZNS_5sliceIS3_SA_EEDaRKT_RKT0_EUlRKT_RKT0_E_EEDaSE_SH_OT1_ENKUlDpSK_E_clIJNS1_IJS7_EEENS1_IJiEEENS1_IJS8_EEENS1_IJEEEEEEDaSR_) ;  /* 0xfffde52000007944 */ /* 0x022fea0003c3ffff */
[----:B------:R-:W-:Y:S02]  /*2ea60*/  MOV R4, 0x2ea80 ;  /* 0x0002ea8000047802 */ /* 0x000fe40000000f00 */
[----:B-1---5:R-:W-:Y:S05]  /*2ea70*/  CALL.REL.NOINC `($_ZN7cutlass13device_kernelIN5flash19enable_sm80_to_sm89INS1_16FlashAttnBwdSm80INS1_25CollectiveMainloopBwdSm80ILi2ELi2EN4cute5tupleIJNS5_1CILi128EEES8_NS7_ILi64EEEEEENS_10bfloat16_tEfNS_4arch4Sm80ELb1ELb0ELb1ELb1ELb0ELb0ELb0ELb0ELi2ELi4ELi4ELi4ELb0EEENS1_21CollectiveEpilogueBwdISA_SB_SD_Li256ELb1ELb0ELi2EEENS1_25SingleTileBwdLPTSchedulerILb1ELi128ELb0EEEEEEEEEvNT_6ParamsE$_ZN4cute5tupleIJNS0_IJNS0_IJNS_1CILi8EEENS1_ILi1EEEEEENS1_ILi2EEES2_EEENS0_IJNS0_IJS3_NS1_ILi0EEEEEEiNS1_ILi1024EEEEEEEEC2ERKS6_RKSA_) ;  /* 0xfffdd80000007944 */ /* 0x022fea0003c3ffff */
[----:B------:R1:W5:Y:S01]  /*2ea80*/  LDL R2, [R1+0x758] ;  /* 0x0007580001027983 */ /* 0x0003620000100800 */
[----:B------:R-:W-:Y:S02]  /*2ea90*/  SHF.L.U32 R6, R5, 0xd, RZ ;  /* 0x0000000d05067819 */ /* 0x000fe400000006ff */
[----:B------:R-:W-:-:S03]  /*2eaa0*/  MOV R4, 0x2ead0 ;  /* 0x0002ead000047802 */ /* 0x000fc60000000f00 */
[----:B------:R1:W-:Y:S04]  /*2eab0*/  STL [R1+0x11e0], R6 ;  /* 0x0011e00601007387 */ /* 0x0003e80000100800 */
[----:B-1---5:R-:W-:Y:S05]  /*2eac0*/  CALL.REL.NOINC `($_ZN7cutlass13device_kernelIN5flash19enable_sm80_to_sm89INS1_16FlashAttnBwdSm80INS1_25CollectiveMainloopBwdSm80ILi2ELi2EN4cute5tupleIJNS5_1CILi128EEES8_NS7_ILi64EEEEEENS_10bfloat16_tEfNS_4arch4Sm80ELb1ELb0ELb1ELb1ELb0ELb0ELb0ELb0ELi2ELi4ELi4ELi4ELb0EEENS1_21CollectiveEpilogueBwdISA_SB_SD_Li256ELb1ELb0ELi2EEENS1_25SingleTileBwdLPTSchedulerILb1ELi128ELb0EEEEEEEEEvNT_6ParamsE$_ZN4cute3eso3ESOILb0ELb0EJNS_6LayoutINS_5tupleIJNS3_IJNS_1CILi8EEENS4_ILi1EEEEEENS4_ILi2EEES5_EEENS3_IJNS3_IJS6_NS4_ILi0EEEEEEiNS4_ILi1024EEEEEEEEiEEC2ERKSE_RKi) ;  /* 0xfffd963000007944 */ /* 0x022fea0003c3ffff */
[----:B------:R-:W-:Y:S01]  /*2ead0*/  ULDC.64 UR4, c[0x0][0x118] ;  /* 0x0000460000047ab9 */ /* 0x000fe20000000a00 */
[----:B-1----:R-:W2:Y:S04]  /*2eae0*/  LDL.64 R4, [R1+0x758] ;  /* 0x0007580001047983 */ /* 0x002ea80000100a00 */
[----:B------:R-:W2:Y:S01]  /*2eaf0*/  LD.E.64 R2, [R10.64+0x8] ;  /* 0x000008040a027980 */ /* 0x000ea2000c101b00 */
[----:B------:R-:W-:Y:S02]  /*2eb00*/  MOV R9, R23 ;  /* 0x0000001700097202 */ /* 0x000fe40000000f00 */
[----:B------:R-:W-:Y:S01]  /*2eb10*/  MOV R8, 0x2eb40 ;  /* 0x0002eb4000087802 */ /* 0x000fe20000000f00 */
[----:B--2---:R-:W-:-:S04]  /*2eb20*/  IMAD.WIDE R2, R5, 0x2, R2 ;  /* 0x0000000205027825 */ /* 0x004fc800078e0202 */
[----:B------:R-:W-:Y:S05]  /*2eb30*/  CALL.REL.NOINC `($_ZN7cutlass13device_kernelIN5flash19enable_sm80_to_sm89INS1_16FlashAttnBwdSm80INS1_25CollectiveMainloopBwdSm80ILi2ELi2EN4cute5tupleIJNS5_1CILi128EEES8_NS7_ILi64EEEEEENS_10bfloat16_tEfNS_4arch4Sm80ELb1ELb0ELb1ELb1ELb0ELb0ELb0ELb0ELi2ELi4ELi4ELi4ELb0EEENS1_21CollectiveEpilogueBwdISA_SB_SD_Li256ELb1ELb0ELi2EEENS1_25SingleTileBwdLPTSchedulerILb1ELi128ELb0EEEEEEEEEvNT_6ParamsE$_ZN4cute8smem_ptrIPN7cutlass10bfloat16_tEECI1NS_12iter_adaptorIS3_S4_EEES3_) ;  /* 0xfffdde9000007944 */ /* 0x000fea0003c3ffff */
[----:B-1----:R-:W2:Y:S01]  /*2eb40*/  LDL.64 R2, [R1+0x758] ;  /* 0x0007580001027983 */ /* 0x002ea20000100a00 */
[----:B------:R-:W-:-:S02]  /*2eb50*/  MOV R6, R4 ;  /* 0x0000000400067202 */ /* 0x000fc40000000f00 */
[----:B------:R-:W-:Y:S01]  /*2eb60*/  MOV R4, 0x2eb90 ;  /* 0x0002eb9000047802 */ /* 0x000fe20000000f00 */
[----:B--2---:R1:W-:Y:S04]  /*2eb70*/  STL.64 [R1+0x770], R2 ;  /* 0x0007700201007387 */ /* 0x0043e80000100a00 */
[----:B-1----:R-:W-:Y:S05]  /*2eb80*/  CALL.REL.NOINC `($_ZN7cutlass13device_kernelIN5flash19enable_sm80_to_sm89INS1_16FlashAttnBwdSm80INS1_25CollectiveMainloopBwdSm80ILi2ELi2EN4cute5tupleIJNS5_1CILi128EEES8_NS7_ILi64EEEEEENS_10bfloat16_tEfNS_4arch4Sm80ELb1ELb0ELb1ELb1ELb0ELb0ELb0ELb0ELi2ELi4ELi4ELi4ELb0EEENS1_21CollectiveEpilogueBwdISA_SB_SD_Li256ELb1ELb0ELi2EEENS1_25SingleTileBwdLPTSchedulerILb1ELi128ELb0EEEEEEEEEvNT_6ParamsE$_ZN4cute3eso3ESOILb0ELb0EJNS_6LayoutINS_5tupleIJNS3_IJNS_1CILi8EEENS4_ILi1EEEEEENS4_ILi2EEES5_EEENS3_IJNS3_IJS6_NS4_ILi0EEEEEEiNS4_ILi1024EEEEEEEENS_10ViewEngineINS_8smem_ptrIPN7cutlass10bfloat16_tEEEEEEEC2ERKSE_RKSL_) ;  /* 0xfffd950000007944 */ /* 0x002fea0003c3ffff */
[----:B-1----:R-:W2:Y:S01]  /*2eb90*/  LDL.64 R2, [R24+0xe0] ;  /* 0x0000e00018027983 */ /* 0x002ea20000100a00 */
[----:B------:R-:W-:-:S03]  /*2eba0*/  ULDC.64 UR4, c[0x0][0x118] ;  /* 0x0000460000047ab9 */ /* 0x000fc60000000a00 */
[----:B------:R1:W5:Y:S04]  /*2ebb0*/  LDL R44, [R1+0x758] ;  /* 0x00075800012c7983 */ /* 0x0003680000100800 */
[----:B------:R1:W5:Y:S04]  /*2ebc0*/  LDL.64 R56, [R1+0x760] ;  /* 0x0007600001387983 */ /* 0x0003680000100a00 */
[----:B------:R1:W5:Y:S04]  /*2ebd0*/  LDL.64 R10, [R24+0xc8] ;  /* 0x0000c800180a7983 */ /* 0x0003680000100a00 */
[----:B--2---:R-:W5:Y:S01]  /*2ebe0*/  LD.E.64 R2, [R2.64] ;  /* 0x0000000402027980 */ /* 0x004f62000c101b00 */
[----:B------:R-:W-:-:S03]  /*2ebf0*/  MOV R6, 0x2ec10 ;  /* 0x0002ec1000067802 */ /* 0x000fc60000000f00 */
[----:B-1---5:R-:W-:Y:S05]  /*2ec00*/  CALL.REL.NOINC `($_ZN7cutlass13device_kernelIN5flash19enable_sm80_to_sm89INS1_16FlashAttnBwdSm80INS1_25CollectiveMainloopBwdSm80ILi2ELi2EN4cute5tupleIJNS5_1CILi128EEES8_NS7_ILi64EEEEEENS_10bfloat16_tEfNS_4arch4Sm80ELb1ELb0ELb1ELb1ELb0ELb0ELb0ELb0ELi2ELi4ELi4ELi4ELb0EEENS1_21CollectiveEpilogueBwdISA_SB_SD_Li256ELb1ELb0ELi2EEENS1_25SingleTileBwdLPTSchedulerILb1ELi128ELb0EEEEEEEEEvNT_6ParamsE$_ZN4cute3eso3ESOILb1ELb0EJNS_14ComposedLayoutINS_7SwizzleILi3ELi3ELi3EEENS_1CILi0EEENS_6LayoutINS_5tupleIJNS8_IJNS8_IJNS5_ILi4EEENS5_ILi8EEEEEENS8_IJS9_NS5_ILi1EEEEEEEEENS8_IJNS8_IJNS5_ILi2EEESF_SF_EEENS8_IJSF_SA_EEEEEEEEENS8_IJNS8_IJNS8_IJNS5_ILi128EEESC_EEENS8_IJNS5_ILi16EEES6_EEEEEENS8_IJNS8_IJNS5_ILi64EEESA_NS5_ILi512EEEEEENS8_IJNS5_ILi8192EEENS5_ILi1024EEEEEEEEEEEEEEEENS_10ViewEngineINS_8smem_ptrIPN7cutlass10bfloat16_tEEEEEEEC2ERKSY_RKS15_) ;  /* 0xfffda3a000007944 */ /* 0x022fea0003c3ffff */
        /* <DEDUP_REMOVED lines=29> */
[----:B-12--5:R-:W-:Y:S05]  /*2ede0*/  CALL.REL.NOINC `($_ZN7cutlass13device_kernelIN5flash19enable_sm80_to_sm89INS1_16FlashAttnBwdSm80INS1_25CollectiveMainloopBwdSm80ILi2ELi2EN4cute5tupleIJNS5_1CILi128EEES8_NS7_ILi64EEEEEENS_10bfloat16_tEfNS_4arch4Sm80ELb1ELb0ELb1ELb1ELb0ELb0ELb0ELb0ELi2ELi4ELi4ELi4ELb0EEENS1_21CollectiveEpilogueBwdISA_SB_SD_Li256ELb1ELb0ELi2EEENS1_25SingleTileBwdLPTSchedulerILb1ELi128ELb0EEEEEEEEEvNT_6ParamsE$_ZZN4cute7idx2crdINS_5tupleIJiiNS_1CILi0EEEEEENS1_IJNS1_IJNS2_ILi4EEENS2_ILi8EEEEEES5_NS2_ILi1EEEEEEEEDaRKT_RKT0_ENKUlRKT_RKT0_E_clIiS7_EEDaSI_SL_) ;  /* 0xfffe207000007944 */ /* 0x026fea0003c3ffff */
[----:B------:R-:W-:Y:S02]  /*2edf0*/  MOV R2, 0x2ee10 ;  /* 0x0002ee1000027802 */ /* 0x000fe40000000f00 */
[----:B-1----:R-:W-:Y:S05]  /*2ee00*/  CALL.REL.NOINC `($_ZN7cutlass13device_kernelIN5flash19enable_sm80_to_sm89INS1_16FlashAttnBwdSm80INS1_25CollectiveMainloopBwdSm80ILi2ELi2EN4cute5tupleIJNS5_1CILi128EEES8_NS7_ILi64EEEEEENS_10bfloat16_tEfNS_4arch4Sm80ELb1ELb0ELb1ELb1ELb0ELb0ELb0ELb0ELi2ELi4ELi4ELi4ELb0EEENS1_21CollectiveEpilogueBwdISA_SB_SD_Li256ELb1ELb0ELi2EEENS1_25SingleTileBwdLPTSchedulerILb1ELi128ELb0EEEEEEEEEvNT_6ParamsE$_ZZN4cute7idx2crdINS_5tupleIJiiNS_1CILi0EEEEEENS1_IJNS1_IJNS2_ILi4EEENS2_ILi8EEEEEES5_NS2_ILi1EEEEEEEEDaRKT_RKT0_ENKUlRKT_RKT0_E_clIiS5_EEDaSI_SL_) ;  /* 0xfffe202000007944 */ /* 0x002fea0003c3ffff */
[----:B------:R1:W-:Y:S01]  /*2ee10*/  STL [R14], R6 ;  /* 0x000000060e007387 */ /* 0x0003e20000100800 */
[----:B------:R-:W-:Y:S02]  /*2ee20*/  MOV R2, R58 ;  /* 0x0000003a00027202 */ /* 0x000fe40000000f00 */
[----:B------:R-:W-:-:S02]  /*2ee30*/  MOV R72, 0x2ee50 ;  /* 0x0002ee5000487802 */ /* 0x000fc40000000f00 */
[----:B-1----:R-:W-:Y:S05]  /*2ee40*/  CALL.REL.NOINC `($_ZN7cutlass13device_kernelIN5flash19enable_sm80_to_sm89INS1_16FlashAttnBwdSm80INS1_25CollectiveMainloopBwdSm80ILi2ELi2EN4cute5tupleIJNS5_1CILi128EEES8_NS7_ILi64EEEEEENS_10bfloat16_tEfNS_4arch4Sm80ELb1ELb0ELb1ELb1ELb0ELb0ELb0ELb0ELi2ELi4ELi4ELi4ELb0EEENS1_21CollectiveEpilogueBwdISA_SB_SD_Li256ELb1ELb0ELi2EEENS1_25SingleTileBwdLPTSchedulerILb1ELi128ELb0EEEEEEEEEvNT_6ParamsE$_ZZN4cute9transformINS_5tupleIJiiNS_1CILi0EEEEEENS1_IJNS1_IJNS2_ILi4EEENS2_ILi8EEEEEES5_NS2_ILi1EEEEEEZNS_7idx2crdIS4_S9_EEDaRKT_RKT0_EUlRKT_RKT0_E_EEDaSD_SG_OT1_ENKUlDpSJ_E_clIJNS1_IJiiEEEiS3_EEEDaSQ_) ;  /* 0xfffe275000007944 */ /* 0x002fea0003c3ffff */
[----:B------:R-:W-:Y:S02]  /*2ee50*/  MOV R6, 0x2ee70 ;  /* 0x0002ee7000067802 */ /* 0x000fe40000000f00 */
[----:B--2--5:R-:W-:Y:S05]  /*2ee60*/  CALL.REL.NOINC `($_ZN7cutlass13device_kernelIN5flash19enable_sm80_to_sm89INS1_16FlashAttnBwdSm80INS1_25CollectiveMainloopBwdSm80ILi2ELi2EN4cute5tupleIJNS5_1CILi128EEES8_NS7_ILi64EEEEEENS_10bfloat16_tEfNS_4arch4Sm80ELb1ELb0ELb1ELb1ELb0ELb0ELb0ELb0ELi2ELi4ELi4ELi4ELb0EEENS1_21CollectiveEpilogueBwdISA_SB_SD_Li256ELb1ELb0ELi2EEENS1_25SingleTileBwdLPTSchedulerILb1ELi128ELb0EEEEEEEEEvNT_6ParamsE$_ZZN4cute13to_mixed_bitsINS_5tupleIJNS1_IJNS_1CILi4EEENS2_ILi8EEEEEES3_NS2_ILi1EEEEEENS1_IJNS1_IJNS2_ILi128EEENS2_ILi0EEEEEENS2_ILi16EEES9_EEENS1_IJNS1_IJiiEEEiS9_EEEEEDaRKT_RKT0_RKT1_ENKUlRKT_RKT0_RKT1_E_clIS5_SA_SD_EEDaSQ_ST_SW_) ;  /* 0xfffdeac000007944 */ /* 0x024fea0003c3ffff */
[----:B------:R-:W-:Y:S02]  /*2ee70*/  MOV R6, 0x2ee90 ;  /* 0x0002ee9000067802 */ /* 0x000fe40000000f00 */
[----:B------:R-:W-:Y:S05]  /*2ee80*/  CALL.REL.NOINC `($_ZN7cutlass13device_kernelIN5flash19enable_sm80_to_sm89INS1_16FlashAttnBwdSm80INS1_25CollectiveMainloopBwdSm80ILi2ELi2EN4cute5tupleIJNS5_1CILi128EEES8_NS7_ILi64EEEEEENS_10bfloat16_tEfNS_4arch4Sm80ELb1ELb0ELb1ELb1ELb0ELb0ELb0ELb0ELi2ELi4ELi4ELi4ELb0EEENS1_21CollectiveEpilogueBwdISA_SB_SD_Li256ELb1ELb0ELi2EEENS1_25SingleTileBwdLPTSchedulerILb1ELi128ELb0EEEEEEEEEvNT_6ParamsE$_ZZN4cute13to_mixed_bitsINS_5tupleIJNS1_IJNS_1CILi4EEENS2_ILi8EEEEEES3_NS2_ILi1EEEEEENS1_IJNS1_IJNS2_ILi128EEENS2_ILi0EEEEEENS2_ILi16EEES9_EEENS1_IJNS1_IJiiEEEiS9_EEEEEDaRKT_RKT0_RKT1_ENKUlRKT_RKT0_RKT1_E_clIS3_SB_iEEDaSQ_ST_SW_) ;  /* 0xfffdea5000007944 */ /* 0x000fea0003c3ffff */
[----:B------:R-:W-:Y:S02]  /*2ee90*/  MOV R5, R2 ;  /* 0x0000000200057202 */ /* 0x000fe40000000f00 */
[----:B------:R-:W-:-:S02]  /*2eea0*/  MOV R2, 0x2eec0 ;  /* 0x0002eec000027802 */ /* 0x000fc40000000f00 */
[----:B------:R-:W-:Y:S05]  /*2eeb0*/  CALL.REL.NOINC `($_ZN7cutlass13device_kernelIN5flash19enable_sm80_to_sm89INS1_16FlashAttnBwdSm80INS1_25CollectiveMainloopBwdSm80ILi2ELi2EN4cute5tupleIJNS5_1CILi128EEES8_NS7_ILi64EEEEEENS_10bfloat16_tEfNS_4arch4Sm80ELb1ELb0ELb1ELb1ELb0ELb0ELb0ELb0ELi2ELi4ELi4ELi4ELb0EEENS1_21CollectiveEpilogueBwdISA_SB_SD_Li256ELb1ELb0ELi2EEENS1_25SingleTileBwdLPTSchedulerILb1ELi128ELb0EEEEEEEEEvNT_6ParamsE$_ZZN4cute13to_mixed_bitsINS_5tupleIJNS1_IJNS_1CILi4EEENS2_ILi8EEEEEES3_NS2_ILi1EEEEEENS1_IJNS1_IJNS2_ILi128EEENS2_ILi0EEEEEENS2_ILi16EEES9_EEENS1_IJNS1_IJiiEEEiS9_EEEEEDaRKT_RKT0_RKT1_ENKUlDpRKT_E_clIJNS_9MixedBitsILj0ELj384EEENSU_ILj0ELj48EEENS2_ILj0EEEEEEDaSR_) ;  /* 0xfffde9d000007944 */ /* 0x000fea0003c3ffff */
[----:B------:R-:W-:Y:S02]  /*2eec0*/  SHF.R.S32.HI R5, RZ, 0x1f, R4 ;  /* 0x0000001fff057819 */ /* 0x000fe40000011404 */
[----:B------:R-:W-:-:S02]  /*2eed0*/  LOP3.LUT R3, R3, 0x1b0, RZ, 0xc0, !PT ;  /* 0x000001b003037812 */ /* 0x000fc400078ec0ff */
[----:B------:R-:W-:Y:S02]  /*2eee0*/  LEA.HI R5, R5, R4, RZ, 0x2 ;  /* 0x0000000405057211 */ /* 0x000fe400078f10ff */
[----:B------:R-:W-:Y:S02]  /*2eef0*/  MOV R4, 0x2ef30 ;  /* 0x0002ef3000047802 */ /* 0x000fe40000000f00 */
[----:B------:R-:W-:-:S05]  /*2ef00*/  SHF.R.S32.HI R2, RZ, 0x2, R5 ;  /* 0x00000002ff027819 */ /* 0x000fca0000011405 */
[----:B------:R1:W-:Y:S02]  /*2ef10*/  STL [R1+0x77c], R2 ;  /* 0x00077c0201007387 */ /* 0x0003e40000100800 */
[----:B-1----:R-:W-:Y:S05]  /*2ef20*/  CALL.REL.NOINC `($_ZN7cutlass13device_kernelIN5flash19enable_sm80_to_sm89INS1_16FlashAttnBwdSm80INS1_25CollectiveMainloopBwdSm80ILi2ELi2EN4cute5tupleIJNS5_1CILi128EEES8_NS7_ILi64EEEEEENS_10bfloat16_tEfNS_4arch4Sm80ELb1ELb0ELb1ELb1ELb0ELb0ELb0ELb0ELi2ELi4ELi4ELi4ELb0EEENS1_21CollectiveEpilogueBwdISA_SB_SD_Li256ELb1ELb0ELi2EEENS1_25SingleTileBwdLPTSchedulerILb1ELi128ELb0EEEEEEEEEvNT_6ParamsE$_ZN4cute5tupleIJNS_7SwizzleILi3ELi3ELi3EEENS_9MixedBitsILj0ELj432EEENS_6LayoutINS0_IJNS0_IJNS_1CILi2EEES7_S7_EEES7_NS6_ILi8EEEEEENS0_IJNS0_IJNS6_ILi64EEES9_NS6_ILi512EEEEEENS6_ILi8192EEENS6_ILi1024EEEEEEEEEEC2ERKS2_RKS4_RKSH_) ;  /* 0xfffdd88000007944 */ /* 0x002fea0003c3ffff */
[----:B-1----:R1:W5:Y:S01]  /*2ef30*/  LDL R2, [R1+0x758] ;  /* 0x0007580001027983 */ /* 0x0023620000100800 */
[----:B------:R-:W-:-:S03]  /*2ef40*/  MOV R4, 0x2ef60 ;  /* 0x0002ef6000047802 */ /* 0x000fc60000000f00 */
[----:B-1---5:R-:W-:Y:S05]  /*2ef50*/  CALL.REL.NOINC `($_ZN7cutlass13device_kernelIN5flash19enable_sm80_to_sm89INS1_16FlashAttnBwdSm80INS1_25CollectiveMainloopBwdSm80ILi2ELi2EN4cute5tupleIJNS5_1CILi128EEES8_NS7_ILi64EEEEEENS_10bfloat16_tEfNS_4arch4Sm80ELb1ELb0ELb1ELb1ELb0ELb0ELb0ELb0ELi2ELi4ELi4ELi4ELb0EEENS1_21CollectiveEpilogueBwdISA_SB_SD_Li256ELb1ELb0ELi2EEENS1_25SingleTileBwdLPTSchedulerILb1ELi128ELb0EEEEEEEEEvNT_6ParamsE$_ZN4cute3eso3ESOILb0ELb0EJNS_14ComposedLayoutINS_7SwizzleILi3ELi3ELi3EEENS_9MixedBitsILj0ELj432EEENS_6LayoutINS_5tupleIJNS8_IJNS_1CILi2EEESA_SA_EEESA_NS9_ILi8EEEEEENS8_IJNS8_IJNS9_ILi64EEESC_NS9_ILi512EEEEEENS9_ILi8192EEENS9_ILi1024EEEEEEEEEEiEEC2ERKSL_RKi) ;  /* 0xfffd859000007944 */ /* 0x022fea0003c3ffff */
[----:B-1----:R-:W2:Y:S01]  /*2ef60*/  LDL.64 R4, [R1+0x758] ;  /* 0x0007580001047983 */ /* 0x002ea20000100a00 */
[----:B------:R-:W-:Y:S02]  /*2ef70*/  MOV R9, R23 ;  /* 0x0000001700097202 */ /* 0x000fe40000000f00 */
[----:B------:R-:W-:Y:S01]  /*2ef80*/  MOV R8, 0x2efb0 ;  /* 0x0002efb000087802 */ /* 0x000fe20000000f00 */
[----:B--2---:R-:W-:-:S04]  /*2ef90*/  IMAD.WIDE R2, R5, 0x2, R16 ;  /* 0x0000000205027825 */ /* 0x004fc800078e0210 */
[----:B------:R-:W-:Y:S05]  /*2efa0*/  CALL.REL.NOINC `($_ZN7cutlass13device_kernelIN5flash19enable_sm80_to_sm89INS1_16FlashAttnBwdSm80INS1_25CollectiveMainloopBwdSm80ILi2ELi2EN4cute5tupleIJNS5_1CILi128EEES8_NS7_ILi64EEEEEENS_10bfloat16_tEfNS_4arch4Sm80ELb1ELb0ELb1ELb1ELb0ELb0ELb0ELb0ELi2ELi4ELi4ELi4ELb0EEENS1_21CollectiveEpilogueBwdISA_SB_SD_Li256ELb1ELb0ELi2EEENS1_25SingleTileBwdLPTSchedulerILb1ELi128ELb0EEEEEEEEEvNT_6ParamsE$_ZN4cute8smem_ptrIPN7cutlass10bfloat16_tEECI1NS_12iter_adaptorIS3_S4_EEES3_) ;  /* 0xfffdda2000007944 */ /* 0x000fea0003c3ffff */
[----:B-1----:R-:W2:Y:S01]  /*2efb0*/  LDL.64 R2, [R1+0x758] ;  /* 0x0007580001027983 */ /* 0x002ea20000100a00 */
[----:B------:R-:W-:Y:S02]  /*2efc0*/  MOV R6, R4 ;  /* 0x0000000400067202 */ /* 0x000fe40000000f00 */
[----:B------:R-:W-:Y:S01]  /*2efd0*/  MOV R4, 0x2f000 ;  /* 0x0002f00000047802 */ /* 0x000fe20000000f00 */
[----:B--2---:R1:W-:Y:S04]  /*2efe0*/  STL.64 [R1+0x770], R2 ;  /* 0x0007700201007387 */ /* 0x0043e80000100a00 */
[----:B-1----:R-:W-:Y:S05]  /*2eff0*/  CALL.REL.NOINC `($_ZN7cutlass13device_kernelIN5flash19enable_sm80_to_sm89INS1_16FlashAttnBwdSm80INS1_25CollectiveMainloopBwdSm80ILi2ELi2EN4cute5tupleIJNS5_1CILi128EEES8_NS7_ILi64EEEEEENS_10bfloat16_tEfNS_4arch4Sm80ELb1ELb0ELb1ELb1ELb0ELb0ELb0ELb0ELi2ELi4ELi4ELi4ELb0EEENS1_21CollectiveEpilogueBwdISA_SB_SD_Li256ELb1ELb0ELi2EEENS1_25SingleTileBwdLPTSchedulerILb1ELi128ELb0EEEEEEEEEvNT_6ParamsE$_ZN4cute3eso3ESOILb0ELb0EJNS_14ComposedLayoutINS_7SwizzleILi3ELi3ELi3EEENS_9MixedBitsILj0ELj432EEENS_6LayoutINS_5tupleIJNS8_IJNS_1CILi2EEESA_SA_EEESA_NS9_ILi8EEEEEENS8_IJNS8_IJNS9_ILi64EEESC_NS9_ILi512EEEEEENS9_ILi8192EEENS9_ILi1024EEEEEEEEEENS_10ViewEngineINS_8smem_ptrIPN7cutlass10bfloat16_tEEEEEEEC2ERKSL_RKSS_) ;  /* 0xfffd848000007944 */ /* 0x002fea0003c3ffff */
        /* <DEDUP_REMOVED lines=23> */
[----:B--2--5:R-:W-:Y:S05]  /*2f170*/  CALL.REL.NOINC `($_ZN7cutlass13device_kernelIN5flash19enable_sm80_to_sm89INS1_16FlashAttnBwdSm80INS1_25CollectiveMainloopBwdSm80ILi2ELi2EN4cute5tupleIJNS5_1CILi128EEES8_NS7_ILi64EEEEEENS_10bfloat16_tEfNS_4arch4Sm80ELb1ELb0ELb1ELb1ELb0ELb0ELb0ELb0ELi2ELi4ELi4ELi4ELb0EEENS1_21CollectiveEpilogueBwdISA_SB_SD_Li256ELb1ELb0ELi2EEENS1_25SingleTileBwdLPTSchedulerILb1ELi128ELb0EEEEEEEEEvNT_6ParamsE$_ZN4cute3eso3ESOILb1ELb0EJNS_6LayoutINS_5tupleIJNS3_IJNS_1CILi8EEENS4_ILi1EEEEEENS4_ILi2EEES5_EEENS3_IJNS3_IJS6_NS4_ILi0EEEEEENS4_ILi64EEES5_EEEEENS_10ViewEngineIPN7cutlass10bfloat16_tEEEEEC2ERKSE_RKSJ_) ;  /* 0xfffdca7000007944 */ /* 0x024fea0003c3ffff */
[----:B------:R2:W5:Y:S01]  /*2f180*/  LDL.64 R52, [R1+0x758] ;  /* 0x0007580001347983 */ /* 0x0005620000100a00 */
[----:B-1----:R-:W-:Y:S01]  /*2f190*/  IMAD.MOV.U32 R6, RZ, RZ, R48 ;  /* 0x000000ffff067224 */ /* 0x002fe200078e0030 */
[----:B------:R-:W-:Y:S01]  /*2f1a0*/  MOV R3, R49 ;  /* 0x0000003100037202 */ /* 0x000fe20000000f00 */
[----:B------:R-:W-:Y:S01]  /*2f1b0*/  IMAD.MOV.U32 R67, RZ, RZ, R23 ;  /* 0x000000ffff437224 */ /* 0x000fe200078e0017 */
[----:B------:R-:W-:Y:S02]  /*2f1c0*/  MOV R4, 0x2f1e0 ;  /* 0x0002f1e000047802 */ /* 0x000fe40000000f00 */
[----:B--2--5:R-:W-:Y:S05]  /*2f1d0*/  CALL.REL.NOINC `($_ZN7cutlass13device_kernelIN5flash19enable_sm80_to_sm89INS1_16FlashAttnBwdSm80INS1_25CollectiveMainloopBwdSm80ILi2ELi2EN4cute5tupleIJNS5_1CILi128EEES8_NS7_ILi64EEEEEENS_10bfloat16_tEfNS_4arch4Sm80ELb1ELb0ELb1ELb1ELb0ELb0ELb0ELb0ELi2ELi4ELi4ELi4ELb0EEENS1_21CollectiveEpilogueBwdISA_SB_SD_Li256ELb1ELb0ELi2EEENS1_25SingleTileBwdLPTSchedulerILb1ELi128ELb0EEEEEEEEEvNT_6ParamsE$_ZN4cute3eso3ESOILb1ELb0EJNS_6LayoutINS_5tupleIJNS3_IJNS3_IJNS_1CILi4EEENS4_ILi2EEEEEENS4_ILi1EEEEEES6_NS4_ILi8EEEEEENS3_IJNS3_IJNS3_IJS8_NS4_ILi32EEEEEENS4_ILi0EEEEEENS4_ILi64EEES5_EEEEENS_10ViewEngineIPN7cutlass10bfloat16_tEEEEEC2ERKSI_RKSN_) ;  /* 0xfffdb66000007944 */ /* 0x024fea0003c3ffff */
[----:B------:R-:W-:Y:S01]  /*2f1e0*/  ULDC.64 UR4, c[0x0][0x118] ;  /* 0x0000460000047ab9 */ /* 0x000fe20000000a00 */
[----:B------:R2:W5:Y:S04]  /*2f1f0*/  LDL.64 R50, [R1+0x758] ;  /* 0x0007580001327983 */ /* 0x0005680000100a00 */
[----:B-1----:R2:W5:Y:S01]  /*2f200*/  LD.E.64 R2, [R54.64] ;  /* 0x0000000436027980 */ /* 0x002562000c101b00 */
[----:B------:R-:W-:-:S02]  /*2f210*/  MOV R9, R23 ;  /* 0x0000001700097202 */ /* 0x000fc40000000f00 */
[----:B------:R-:W-:Y:S02]  /*2f220*/  MOV R8, 0x2f240 ;  /* 0x0002f24000087802 */ /* 0x000fe40000000f00 */
[----:B--2--5:R-:W-:Y:S05]  /*2f230*/  CALL.REL.NOINC `($_ZN7cutlass13device_kernelIN5flash19enable_sm80_to_sm89INS1_16FlashAttnBwdSm80INS1_25CollectiveMainloopBwdSm80ILi2ELi2EN4cute5tupleIJNS5_1CILi128EEES8_NS7_ILi64EEEEEENS_10bfloat16_tEfNS_4arch4Sm80ELb1ELb0ELb1ELb1ELb0ELb0ELb0ELb0ELi2ELi4ELi4ELi4ELb0EEENS1_21CollectiveEpilogueBwdISA_SB_SD_Li256ELb1ELb0ELi2EEENS1_25SingleTileBwdLPTSchedulerILb1ELi128ELb0EEEEEEEEEvNT_6ParamsE$_ZN4cute8smem_ptrIPN7cutlass10bfloat16_tEECI1NS_12iter_adaptorIS3_S4_EEES3_) ;  /* 0xfffdd79000007944 */ /* 0x024fea0003c3ffff */
[----:B-1----:R1:W5:Y:S01]  /*2f240*/  LDL.64 R2, [R1+0x758] ;  /* 0x0007580001027983 */ /* 0x0023620000100a00 */
[----:B------:R-:W-:-:S03]  /*2f250*/  MOV R6, 0x2f270 ;  /* 0x0002f27000067802 */ /* 0x000fc60000000f00 */
[----:B-1---5:R-:W-:Y:S05]  /*2f260*/  CALL.REL.NOINC `($_ZN7cutlass13device_kernelIN5flash19enable_sm80_to_sm89INS1_16FlashAttnBwdSm80INS1_25CollectiveMainloopBwdSm80ILi2ELi2EN4cute5tupleIJNS5_1CILi128EEES8_NS7_ILi64EEEEEENS_10bfloat16_tEfNS_4arch4Sm80ELb1ELb0ELb1ELb1ELb0ELb0ELb0ELb0ELi2ELi4ELi4ELi4ELb0EEENS1_21CollectiveEpilogueBwdISA_SB_SD_Li256ELb1ELb0ELi2EEENS1_25SingleTileBwdLPTSchedulerILb1ELi128ELb0EEEEEEEEEvNT_6ParamsE$_ZN4cute3eso3ESOILb1ELb0EJNS_6LayoutINS_5tupleIJNS3_IJNS_1CILi8EEENS4_ILi1EEEEEENS4_ILi2EEEEEENS3_IJNS3_IJS6_NS4_ILi0EEEEEENS4_ILi8192EEEEEEEENS_10ViewEngineINS_8smem_ptrIPN7cutlass10bfloat16_tEEEEEEEC2ERKSE_RKSL_) ;  /* 0xfffdc7d000007944 */ /* 0x022fea0003c3ffff */
[----:B-1----:R1:W5:Y:S01]  /*2f270*/  LDL.64 R4, [R1+0x758] ;  /* 0x0007580001047983 */ /* 0x0023620000100a00 */
[----:B------:R-:W-:Y:S01]  /*2f280*/  IMAD.MOV.U32 R8, RZ, RZ, R52 ;  /* 0x000000ffff087224 */ /* 0x000fe200078e0034 */
[----:B------:R-:W-:Y:S02]  /*2f290*/  MOV R3, R53 ;  /* 0x0000003500037202 */ /* 0x000fe40000000f00 */
[----:B------:R-:W-:Y:S02]  /*2f2a0*/  MOV R6, 0x2f2c0 ;  /* 0x0002f2c000067802 */ /* 0x000fe40000000f00 */
[----:B-1---5:R-:W-:Y:S05]  /*2f2b0*/  CALL.REL.NOINC `($_ZN7cutlass13device_kernelIN5flash19enable_sm80_to_sm89INS1_16FlashAttnBwdSm80INS1_25CollectiveMainloopBwdSm80ILi2ELi2EN4cute5tupleIJNS5_1CILi128EEES8_NS7_ILi64EEEEEENS_10bfloat16_tEfNS_4arch4Sm80ELb1ELb0ELb1ELb1ELb0ELb0ELb0ELb0ELi2ELi4ELi4ELi4ELb0EEENS1_21CollectiveEpilogueBwdISA_SB_SD_Li256ELb1ELb0ELi2EEENS1_25SingleTileBwdLPTSchedulerILb1ELi128ELb0EEEEEEEEEvNT_6ParamsE$_ZN4cute3eso3ESOILb1ELb0EJNS_6LayoutINS_5tupleIJNS3_IJNS_1CILi8EEENS4_ILi1EEEEEENS4_ILi2EEEEEENS3_IJNS3_IJS6_NS4_ILi0EEEEEENS4_ILi64EEEEEEEENS_10ViewEngineIPN7cutlass10bfloat16_tEEEEEC2ERKSE_RKSJ_) ;  /* 0xfffdc6f000007944 */ /* 0x022fea0003c3ffff */
[----:B-1----:R1:W5:Y:S01]  /*2f2c0*/  LDL.64 R2, [R1+0x758] ;  /* 0x0007580001027983 */ /* 0x0023620000100a00 */
[----:B------:R-:W-:Y:S02]  /*2f2d0*/  MOV R7, R5 ;  /* 0x0000000500077202 */ /* 0x000fe40000000f00 */
[----:B------:R-:W-:Y:S02]  /*2f2e0*/  MOV R6, 0x2f300 ;  /* 0x0002f30000067802 */ /* 0x000fe40000000f00 */
[----:B-1---5:R-:W-:Y:S05]  /*2f2f0*/  CALL.REL.NOINC `($_ZN7cutlass13device_kernelIN5flash19enable_sm80_to_sm89INS1_16FlashAttnBwdSm80INS1_25CollectiveMainloopBwdSm80ILi2ELi2EN4cute5tupleIJNS5_1CILi128EEES8_NS7_ILi64EEEEEENS_10bfloat16_tEfNS_4arch4Sm80ELb1ELb0ELb1ELb1ELb0ELb0ELb0ELb0ELi2ELi4ELi4ELi4ELb0EEENS1_21CollectiveEpilogueBwdISA_SB_SD_Li256ELb1ELb0ELi2EEENS1_25SingleTileBwdLPTSchedulerILb1ELi128ELb0EEEEEEEEEvNT_6ParamsE$_ZN4cute3eso3ESOILb1ELb0EJNS_6LayoutINS_5tupleIJNS3_IJNS_1CILi8EEENS4_ILi1EEEEEENS3_IJNS4_ILi2EEEEEEEEENS3_IJNS3_IJS6_NS4_ILi0EEEEEENS3_IJNS4_ILi8192EEEEEEEEEEENS_10ViewEngineINS_8smem_ptrIPN7cutlass10bfloat16_tEEEEEEEC2ERKSG_RKSN_) ;  /* 0xfffdc4b000007944 */ /* 0x022fea0003c3ffff */
[----:B-1----:R1:W5:Y:S01]  /*2f300*/  LDL.64 R4, [R1+0x758] ;  /* 0x0007580001047983 */ /* 0x0023620000100a00 */
[----:B------:R-:W-:Y:S02]  /*2f310*/  MOV R8, R2 ;  /* 0x0000000200087202 */ /* 0x000fe40000000f00 */
[----:B------:R-:W-:-:S02]  /*2f320*/  MOV R6, 0x2f340 ;  /* 0x0002f34000067802 */ /* 0x000fc40000000f00 */
[----:B-1---5:R-:W-:Y:S05]  /*2f330*/  CALL.REL.NOINC `($_ZN7cutlass13device_kernelIN5flash19enable_sm80_to_sm89INS1_16FlashAttnBwdSm80INS1_25CollectiveMainloopBwdSm80ILi2ELi2EN4cute5tupleIJNS5_1CILi128EEES8_NS7_ILi64EEEEEENS_10bfloat16_tEfNS_4arch4Sm80ELb1ELb0ELb1ELb1ELb0ELb0ELb0ELb0ELi2ELi4ELi4ELi4ELb0EEENS1_21CollectiveEpilogueBwdISA_SB_SD_Li256ELb1ELb0ELi2EEENS1_25SingleTileBwdLPTSchedulerILb1ELi128ELb0EEEEEEEEEvNT_6ParamsE$_ZN4cute3eso3ESOILb1ELb0EJNS_6LayoutINS_5tupleIJNS3_IJNS_1CILi8EEENS4_ILi1EEEEEENS3_IJNS4_ILi2EEEEEEEEENS3_IJNS3_IJS6_NS4_ILi0EEEEEENS3_IJNS4_ILi64EEEEEEEEEEENS_10ViewEngineIPN7cutlass10bfloat16_tEEEEEC2ERKSG_RKSL_) ;  /* 0xfffdc42000007944 */ /* 0x022fea0003c3ffff */
[----:B-1----:R1:W5:Y:S01]  /*2f340*/  LDL.64 R2, [R1+0x758] ;  /* 0x0007580001027983 */ /* 0x0023620000100a00 */
[----:B------:R-:W-:-:S03]  /*2f350*/  MOV R8, 0x2f370 ;  /* 0x0002f37000087802 */ /* 0x000fc60000000f00 */
[----:B-1---5:R-:W-:Y:S05]  /*2f360*/  CALL.REL.NOINC `($_ZN7cutlass13device_kernelIN5flash19enable_sm80_to_sm89INS1_16FlashAttnBwdSm80INS1_25CollectiveMainloopBwdSm80ILi2ELi2EN4cute5tupleIJNS5_1CILi128EEES8_NS7_ILi64EEEEEENS_10bfloat16_tEfNS_4arch4Sm80ELb1ELb0ELb1ELb1ELb0ELb0ELb0ELb0ELi2ELi4ELi4ELi4ELb0EEENS1_21CollectiveEpilogueBwdISA_SB_SD_Li256ELb1ELb0ELi2EEENS1_25SingleTileBwdLPTSchedulerILb1ELi128ELb0EEEEEEEEEvNT_6ParamsE$_ZN4cute3eso3ESOILb1ELb0EJNS_6LayoutINS_5tupleIJNS3_IJNS3_IJNS_1CILi8EEENS4_ILi1EEEEEES6_EEENS3_IJNS3_IJS6_S6_EEENS4_ILi2EEEEEEEEENS3_IJNS3_IJNS3_IJS6_NS4_ILi0EEEEEESD_EEENS3_IJNS3_IJSD_SD_EEENS4_ILi64EEEEEEEEEEENS_10ViewEngineIPN7cutlass10bfloat16_tEEEEEC2ERKSK_RKSP_) ;  /* 0xfffdb5c000007944 */ /* 0x022fea0003c3ffff */
[----:B-1----:R1:W5:Y:S01]  /*2f370*/  LDL.64 R2, [R1+0x758] ;  /* 0x0007580001027983 */ /* 0x0023620000100a00 */
[----:B------:R-:W-:-:S02]  /*2f380*/  MOV R7, R5 ;  /* 0x0000000500077202 */ /* 0x000fc40000000f00 */
[----:B------:R-:W-:Y:S02]  /*2f390*/  MOV R6, 0x2f3b0 ;  /* 0x0002f3b000067802 */ /* 0x000fe40000000f00 */
[----:B-1---5:R-:W-:Y:S05]  /*2f3a0*/  CALL.REL.NOINC `($_ZN7cutlass13device_kernelIN5flash19enable_sm80_to_sm89INS1_16FlashAttnBwdSm80INS1_25CollectiveMainloopBwdSm80ILi2ELi2EN4cute5tupleIJNS5_1CILi128EEES8_NS7_ILi64EEEEEENS_10bfloat16_tEfNS_4arch4Sm80ELb1ELb0ELb1ELb1ELb0ELb0ELb0ELb0ELi2ELi4ELi4ELi4ELb0EEENS1_21CollectiveEpilogueBwdISA_SB_SD_Li256ELb1ELb0ELi2EEENS1_25SingleTileBwdLPTSchedulerILb1ELi128ELb0EEEEEEEEEvNT_6ParamsE$_ZN4cute3eso3ESOILb1ELb0EJNS_6LayoutINS_5tupleIJNS3_IJNS3_IJNS_1CILi8EEENS4_ILi1EEEEEES6_EEENS3_IJNS3_IJS6_S6_EEENS4_ILi2EEEEEEEEENS3_IJNS3_IJNS3_IJS6_NS4_ILi0EEEEEESD_EEENS3_IJNS3_IJSD_SD_EEENS4_ILi8192EEEEEEEEEEENS_10ViewEngineINS_8smem_ptrIPN7cutlass10bfloat16_tEEEEEEEC2ERKSK_RKSR_) ;  /* 0xfffdb5c000007944 */ /* 0x022fea0003c3ffff */
[----:B-1----:R1:W5:Y:S01]  /*2f3b0*/  LDL.64 R4, [R1+0x758] ;  /* 0x0007580001047983 */ /* 0x0023620000100a00 */
[----:B------:R-:W-:Y:S02]  /*2f3c0*/  MOV R8, R2 ;  /* 0x0000000200087202 */ /* 0x000fe40000000f00 */
[----:B------:R-:W-:Y:S02]  /*2f3d0*/  MOV R6, 0x2f3f0 ;  /* 0x0002f3f000067802 */ /* 0x000fe40000000f00 */
[----:B-1---5:R-:W-:Y:S05]  /*2f3e0*/  CALL.REL.NOINC `($_ZN7cutlass13device_kernelIN5flash19enable_sm80_to_sm89INS1_16FlashAttnBwdSm80INS1_25CollectiveMainloopBwdSm80ILi2ELi2EN4cute5tupleIJNS5_1CILi128EEES8_NS7_ILi64EEEEEENS_10bfloat16_tEfNS_4arch4Sm80ELb1ELb0ELb1ELb1ELb0ELb0ELb0ELb0ELi2ELi4ELi4ELi4ELb0EEENS1_21CollectiveEpilogueBwdISA_SB_SD_Li256ELb1ELb0ELi2EEENS1_25SingleTileBwdLPTSchedulerILb1ELi128ELb0EEEEEEEEEvNT_6ParamsE$_ZN4cute3eso3ESOILb1ELb0EJNS_6LayoutINS_5tupleIJNS3_IJNS_1CILi8EEENS4_ILi1EEEEEENS4_ILi2EEEEEENS3_IJNS3_IJS6_NS4_ILi0EEEEEENS4_ILi64EEEEEEEENS_10ViewEngineIPN7cutlass10bfloat16_tEEEEEC2ERKSE_RKSJ_) ;  /* 0xfffdc5c000007944 */ /* 0x022fea0003c3ffff */
[----:B------:R2:W5:Y:S01]  /*2f3f0*/  LDL.64 R16, [R1+0x758] ;  /* 0x0007580001107983 */ /* 0x0005620000100a00 */
[----:B-1----:R-:W-:Y:S01]  /*2f400*/  IMAD.MOV.U32 R2, RZ, RZ, R4 ;  /* 0x000000ffff027224 */ /* 0x002fe200078e0004 */
[----:B------:R-:W-:Y:S01]  /*2f410*/  MOV R3, R5 ;  /* 0x0000000500037202 */ /* 0x000fe20000000f00 */
[----:B------:R-:W-:Y:S01]  /*2f420*/  IMAD.MOV.U32 R9, RZ, RZ, R23 ;  /* 0x000000ffff097224 */ /* 0x000fe200078e0017 */
[----:B------:R-:W-:Y:S02]  /*2f430*/  MOV R8, 0x2f450 ;  /* 0x0002f45000087802 */ /* 0x000fe40000000f00 */
[----:B--2--5:R-:W-:Y:S05]  /*2f440*/  CALL.REL.NOINC `($_ZN7cutlass13device_kernelIN5flash19enable_sm80_to_sm89INS1_16FlashAttnBwdSm80INS1_25CollectiveMainloopBwdSm80ILi2ELi2EN4cute5tupleIJNS5_1CILi128EEES8_NS7_ILi64EEEEEENS_10bfloat16_tEfNS_4arch4Sm80ELb1ELb0ELb1ELb1ELb0ELb0ELb0ELb0ELi2ELi4ELi4ELi4ELb0EEENS1_21CollectiveEpilogueBwdISA_SB_SD_Li256ELb1ELb0ELi2EEENS1_25SingleTileBwdLPTSchedulerILb1ELi128ELb0EEEEEEEEEvNT_6ParamsE$_ZN4cute8smem_ptrIPN7cutlass10bfloat16_tEECI1NS_12iter_adaptorIS3_S4_EEES3_) ;  /* 0xfffdd58000007944 */ /* 0x024fea0003c3ffff */
[----:B-1----:R1:W5:Y:S01]  /*2f450*/  LDL.64 R2, [R1+0x758] ;  /* 0x0007580001027983 */ /* 0x0023620000100a00 */
[----:B------:R-:W-:-:S03]  /*2f460*/  MOV R6, 0x2f480 ;  /* 0x0002f48000067802 */ /* 0x000fc60000000f00 */
[----:B-1---5:R-:W-:Y:S05]  /*2f470*/  CALL.REL.NOINC `($_ZN7cutlass13device_kernelIN5flash19enable_sm80_to_sm89INS1_16FlashAttnBwdSm80INS1_25CollectiveMainloopBwdSm80ILi2ELi2EN4cute5tupleIJNS5_1CILi128EEES8_NS7_ILi64EEEEEENS_10bfloat16_tEfNS_4arch4Sm80ELb1ELb0ELb1ELb1ELb0ELb0ELb0ELb0ELi2ELi4ELi4ELi4ELb0EEENS1_21CollectiveEpilogueBwdISA_SB_SD_Li256ELb1ELb0ELi2EEENS1_25SingleTileBwdLPTSchedulerILb1ELi128ELb0EEEEEEEEEvNT_6ParamsE$_ZN4cute3eso3ESOILb1ELb0EJNS_6LayoutINS_5tupleIJNS3_IJNS_1CILi8EEENS4_ILi1EEEEEENS4_ILi2EEEEEENS3_IJNS3_IJS6_NS4_ILi0EEEEEENS4_ILi8192EEEEEEEENS_10ViewEngineINS_8smem_ptrIPN7cutlass10bfloat16_tEEEEEEEC2ERKSE_RKSL_) ;  /* 0xfffdc5c000007944 */ /* 0x022fea0003c3ffff */
        /* <DEDUP_REMOVED lines=127> */
[----:B-1----:R-:W-:Y:S05]  /*2fc70*/  CALL.REL.NOINC `($_ZN7cutlass13device_kernelIN5flash19enable_sm80_to_sm89INS1_16FlashAttnBwdSm80INS1_25CollectiveMainloopBwdSm80ILi2ELi2EN4cute5tupleIJNS5_1CILi128EEES8_NS7_ILi64EEEEEENS_10bfloat16_tEfNS_4arch4Sm80ELb1ELb0ELb1ELb1ELb0ELb0ELb0ELb0ELi2ELi4ELi4ELi4ELb0EEENS1_21CollectiveEpilogueBwdISA_SB_SD_Li256ELb1ELb0ELi2EEENS1_25SingleTileBwdLPTSchedulerILb1ELi128ELb0EEEEEEEEEvNT_6ParamsE$_ZZN4cute5sliceINS_5tupleIJNS_10UnderscoreES2_NS_1CILi0EEEEEENS1_IJNS1_IJNS3_ILi1EEES4_EEEiNS3_ILi1024EEEEEEEEDaRKT_RKT0_ENKUlRKT_RKT0_E_clIS2_iEEDaSI_SL_) ;  /* 0xfffde5c000007944 */ /* 0x002fea0003c3ffff */
[----:B------:R-:W-:Y:S02]  /*2fc80*/  MOV R4, 0x2fca0 ;  /* 0x0002fca000047802 */ /* 0x000fe40000000f00 */
[----:B-1---5:R-:W-:Y:S05]  /*2fc90*/  CALL.REL.NOINC `($_ZN7cutlass13device_kernelIN5flash19enable_sm80_to_sm89INS1_16FlashAttnBwdSm80INS1_25CollectiveMainloopBwdSm80ILi2ELi2EN4cute5tupleIJNS5_1CILi128EEES8_NS7_ILi64EEEEEENS_10bfloat16_tEfNS_4arch4Sm80ELb1ELb0ELb1ELb1ELb0ELb0ELb0ELb0ELi2ELi4ELi4ELi4ELb0EEENS1_21CollectiveEpilogueBwdISA_SB_SD_Li256ELb1ELb0ELi2EEENS1_25SingleTileBwdLPTSchedulerILb1ELi128ELb0EEEEEEEEEvNT_6ParamsE$_ZZN4cute12filter_tupleINS_5tupleIJNS_10UnderscoreES2_NS_1CILi0EEEEEENS1_IJNS1_IJNS3_ILi1EEES4_EEEiNS3_ILi1024EEEEEEZNS_5sliceIS5_S9_EEDaRKT_RKT0_EUlRKT_RKT0_E_EEDaSD_SG_OT1_ENKUlDpSJ_E_clIJNS1_IJS7_EEENS1_IJiEEENS1_IJEEEEEEDaSQ_) ;  /* 0xfffdd1d000007944 */ /* 0x022fea0003c3ffff */
[----:B------:R-:W-:Y:S02]  /*2fca0*/  MOV R67, R23 ;  /* 0x0000001700437202 */ /* 0x000fe40000000f00 */
[----:B------:R-:W-:-:S02]  /*2fcb0*/  MOV R6, 0x2fcd0 ;  /* 0x0002fcd000067802 */ /* 0x000fc40000000f00 */
[----:B-1---5:R-:W-:Y:S05]  /*2fcc0*/  CALL.REL.NOINC `($_ZN7cutlass13device_kernelIN5flash19enable_sm80_to_sm89INS1_16FlashAttnBwdSm80INS1_25CollectiveMainloopBwdSm80ILi2ELi2EN4cute5tupleIJNS5_1CILi128EEES8_NS7_ILi64EEEEEENS_10bfloat16_tEfNS_4arch4Sm80ELb1ELb0ELb1ELb1ELb0ELb0ELb0ELb0ELi2ELi4ELi4ELi4ELb0EEENS1_21CollectiveEpilogueBwdISA_SB_SD_Li256ELb1ELb0ELi2EEENS1_25SingleTileBwdLPTSchedulerILb1ELi128ELb0EEEEEEEEEvNT_6ParamsE$_ZN4cute5tupleIJNS0_IJNS0_IJNS_1CILi8EEENS1_ILi1EEEEEENS1_ILi2EEEEEENS0_IJNS0_IJS3_NS1_ILi0EEEEEEiEEEEEC2ERKS6_RKS9_) ;  /* 0xfffdc53000007944 */ /* 0x022fea0003c3ffff */
[----:B-1----:R1:W5:Y:S01]  /*2fcd0*/  LDL R3, [R1+0x758] ;  /* 0x0007580001037983 */ /* 0x0023620000100800 */
[----:B------:R-:W-:-:S02]  /*2fce0*/  MOV R67, R23 ;  /* 0x0000001700437202 */ /* 0x000fc40000000f00 */
[----:B------:R-:W-:Y:S02]  /*2fcf0*/  MOV R6, 0x2fd10 ;  /* 0x0002fd1000067802 */ /* 0x000fe40000000f00 */
[----:B-1---5:R-:W-:Y:S05]  /*2fd00*/  CALL.REL.NOINC `($_ZN7cutlass13device_kernelIN5flash19enable_sm80_to_sm89INS1_16FlashAttnBwdSm80INS1_25CollectiveMainloopBwdSm80ILi2ELi2EN4cute5tupleIJNS5_1CILi128EEES8_NS7_ILi64EEEEEENS_10bfloat16_tEfNS_4arch4Sm80ELb1ELb0ELb1ELb1ELb0ELb0ELb0ELb0ELi2ELi4ELi4ELi4ELb0EEENS1_21CollectiveEpilogueBwdISA_SB_SD_Li256ELb1ELb0ELi2EEENS1_25SingleTileBwdLPTSchedulerILb1ELi128ELb0EEEEEEEEEvNT_6ParamsE$_ZN4cute3eso3ESOILb0ELb1EJNS_6LayoutINS_5tupleIJNS3_IJNS_1CILi8EEENS4_ILi1EEEEEENS4_ILi2EEEEEENS3_IJNS3_IJS6_NS4_ILi0EEEEEEiEEEEESA_EEC2ERKSD_RKSA_) ;  /* 0xfffd8df000007944 */ /* 0x022fea0003c3ffff */
[----:B------:R2:W5:Y:S01]  /*2fd10*/  LDL R4, [R1+0x758] ;  /* 0x0007580001047983 */ /* 0x0005620000100800 */
[----:B------:R-:W-:Y:S01]  /*2fd20*/  IMAD.MOV.U32 R9, RZ, RZ, R23 ;  /* 0x000000ffff097224 */ /* 0x000fe200078e0017 */
[----:B-1----:R-:W-:Y:S01]  /*2fd30*/  MOV R2, R56 ;  /* 0x0000003800027202 */ /* 0x002fe20000000f00 */
[----:B------:R-:W-:Y:S01]  /*2fd40*/  IMAD.MOV.U32 R3, RZ, RZ, R57 ;  /* 0x000000ffff037224 */ /* 0x000fe200078e0039 */
[----:B------:R-:W-:Y:S02]  /*2fd50*/  MOV R8, 0x2fd70 ;  /* 0x0002fd7000087802 */ /* 0x000fe40000000f00 */
[----:B--2--5:R-:W-:Y:S05]  /*2fd60*/  CALL.REL.NOINC `($_ZN7cutlass13device_kernelIN5flash19enable_sm80_to_sm89INS1_16FlashAttnBwdSm80INS1_25CollectiveMainloopBwdSm80ILi2ELi2EN4cute5tupleIJNS5_1CILi128EEES8_NS7_ILi64EEEEEENS_10bfloat16_tEfNS_4arch4Sm80ELb1ELb0ELb1ELb1ELb0ELb0ELb0ELb0ELi2ELi4ELi4ELi4ELb0EEENS1_21CollectiveEpilogueBwdISA_SB_SD_Li256ELb1ELb0ELi2EEENS1_25SingleTileBwdLPTSchedulerILb1ELi128ELb0EEEEEEEEEvNT_6ParamsE$_ZN4cute8smem_ptrIPN7cutlass10bfloat16_tEECI1NS_12iter_adaptorIS3_S4_EEES3_) ;  /* 0xfffdcc6000007944 */ /* 0x024fea0003c3ffff */
[----:B-1----:R-:W2:Y:S01]  /*2fd70*/  LDL.64 R2, [R1+0x758] ;  /* 0x0007580001027983 */ /* 0x002ea20000100a00 */
[----:B------:R-:W-:Y:S01]  /*2fd80*/  IMAD.MOV.U32 R6, RZ, RZ, R4 ;  /* 0x000000ffff067224 */ /* 0x000fe200078e0004 */
[----:B------:R-:W-:Y:S01]  /*2fd90*/  MOV R67, R23 ;  /* 0x0000001700437202 */ /* 0x000fe20000000f00 */
[----:B------:R-:W-:Y:S01]  /*2fda0*/  IMAD.MOV.U32 R59, RZ, RZ, R22 ;  /* 0x000000ffff3b7224 */ /* 0x000fe200078e0016 */
[----:B------:R-:W-:Y:S01]  /*2fdb0*/  MOV R4, 0x2fde0 ;  /* 0x0002fde000047802 */ /* 0x000fe20000000f00 */
[----:B--2---:R1:W-:Y:S04]  /*2fdc0*/  STL.64 [R1+0x770], R2 ;  /* 0x0007700201007387 */ /* 0x0043e80000100a00 */
[----:B-1----:R-:W-:Y:S05]  /*2fdd0*/  CALL.REL.NOINC `($_ZN7cutlass13device_kernelIN5flash19enable_sm80_to_sm89INS1_16FlashAttnBwdSm80INS1_25CollectiveMainloopBwdSm80ILi2ELi2EN4cute5tupleIJNS5_1CILi128EEES8_NS7_ILi64EEEEEENS_10bfloat16_tEfNS_4arch4Sm80ELb1ELb0ELb1ELb1ELb0ELb0ELb0ELb0ELi2ELi4ELi4ELi4ELb0EEENS1_21CollectiveEpilogueBwdISA_SB_SD_Li256ELb1ELb0ELi2EEENS1_25SingleTileBwdLPTSchedulerILb1ELi128ELb0EEEEEEEEEvNT_6ParamsE$_ZN4cute3eso3ESOILb0ELb0EJNS_6LayoutINS_5tupleIJNS3_IJNS_1CILi8EEENS4_ILi1EEEEEENS4_ILi2EEEEEENS3_IJNS3_IJS6_NS4_ILi0EEEEEEiEEEEENS_10ViewEngineINS_8smem_ptrIPN7cutlass10bfloat16_tEEEEEEEC2ERKSD_RKSK_) ;  /* 0xfffd80e000007944 */ /* 0x002fea0003c3ffff */
[----:B-1----:R1:W5:Y:S04]  /*2fde0*/  LDL R8, [R1+0x758] ;  /* 0x0007580001087983 */ /* 0x0023680000100800 */
[----:B------:R1:W5:Y:S01]  /*2fdf0*/  LDL.64 R12, [R1+0x760] ;  /* 0x00076000010c7983 */ /* 0x0003620000100a00 */
[----:B------:R-:W-:Y:S01]  /*2fe00*/  IMAD.MOV.U32 R67, RZ, RZ, R23 ;  /* 0x000000ffff437224 */ /* 0x000fe200078e0017 */
[----:B------:R-:W-:Y:S01]  /*2fe10*/  MOV R10, R50 ;  /* 0x00000032000a7202 */ /* 0x000fe20000000f00 */
[----:B------:R-:W-:Y:S01]  /*2fe20*/  IMAD.MOV.U32 R11, RZ, RZ, R51 ;  /* 0x000000ffff0b7224 */ /* 0x000fe200078e0033 */
[----:B------:R-:W-:-:S02]  /*2fe30*/  MOV R6, 0x2fe50 ;  /* 0x0002fe5000067802 */ /* 0x000fc40000000f00 */
[----:B-1---5:R-:W-:Y:S05]  /*2fe40*/  CALL.REL.NOINC `($_ZN7cutlass13device_kernelIN5flash19enable_sm80_to_sm89INS1_16FlashAttnBwdSm80INS1_25CollectiveMainloopBwdSm80ILi2ELi2EN4cute5tupleIJNS5_1CILi128EEES8_NS7_ILi64EEEEEENS_10bfloat16_tEfNS_4arch4Sm80ELb1ELb0ELb1ELb1ELb0ELb0ELb0ELb0ELi2ELi4ELi4ELi4ELb0EEENS1_21CollectiveEpilogueBwdISA_SB_SD_Li256ELb1ELb0ELi2EEENS1_25SingleTileBwdLPTSchedulerILb1ELi128ELb0EEEEEEEEEvNT_6ParamsE$_ZN4cute3eso3ESOILb1ELb0EJNS_6LayoutINS_5tupleIJNS3_IJNS3_IJNS_1CILi4EEENS4_ILi2EEEEEENS4_ILi1EEEEEES6_EEENS3_IJNS3_IJNS3_IJS8_NS4_ILi32EEEEEENS4_ILi0EEEEEENS4_ILi64EEEEEEEENS_10ViewEngineIPN7cutlass10bfloat16_tEEEEEC2ERKSH_RKSM_) ;  /* 0xfffda97000007944 */ /* 0x022fea0003c3ffff */
[----:B------:R2:W5:Y:S01]  /*2fe50*/  LDL.64 R4, [R1+0x758] ;  /* 0x0007580001047983 */ /* 0x0005620000100a00 */
[----:B------:R-:W-:-:S02]  /*2fe60*/  MOV R3, R8 ;  /* 0x0000000800037202 */ /* 0x000fc40000000f00 */
[----:B------:R-:W-:Y:S02]  /*2fe70*/  MOV R6, 0x2fe90 ;  /* 0x0002fe9000067802 */ /* 0x000fe40000000f00 */
[----:B-12--5:R-:W-:Y:S05]  /*2fe80*/  CALL.REL.NOINC `($_ZN7cutlass13device_kernelIN5flash19enable_sm80_to_sm89INS1_16FlashAttnBwdSm80INS1_25CollectiveMainloopBwdSm80ILi2ELi2EN4cute5tupleIJNS5_1CILi128EEES8_NS7_ILi64EEEEEENS_10bfloat16_tEfNS_4arch4Sm80ELb1ELb0ELb1ELb1ELb0ELb0ELb0ELb0ELi2ELi4ELi4ELi4ELb0EEENS1_21CollectiveEpilogueBwdISA_SB_SD_Li256ELb1ELb0ELi2EEENS1_25SingleTileBwdLPTSchedulerILb1ELi128ELb0EEEEEEEEEvNT_6ParamsE$_ZZN4cute4takeILi1ELi2ENS_5tupleIJNS1_IJNS_1CILi1EEENS2_ILi0EEEEEEiEEEEEDaRKT1_ENKUlDpRKT_E_clIJiEEEDaSD_) ;  /* 0xfffde11000007944 */ /* 0x026fea0003c3ffff */
[----:B------:R-:W-:Y:S02]  /*2fe90*/  MOV R67, R23 ;  /* 0x0000001700437202 */ /* 0x000fe40000000f00 */
[----:B------:R-:W-:Y:S02]  /*2fea0*/  MOV R6, 0x2fec0 ;  /* 0x0002fec000067802 */ /* 0x000fe40000000f00 */
[----:B-1---5:R-:W-:Y:S05]  /*2feb0*/  CALL.REL.NOINC `($_ZN7cutlass13device_kernelIN5flash19enable_sm80_to_sm89INS1_16FlashAttnBwdSm80INS1_25CollectiveMainloopBwdSm80ILi2ELi2EN4cute5tupleIJNS5_1CILi128EEES8_NS7_ILi64EEEEEENS_10bfloat16_tEfNS_4arch4Sm80ELb1ELb0ELb1ELb1ELb0ELb0ELb0ELb0ELi2ELi4ELi4ELi4ELb0EEENS1_21CollectiveEpilogueBwdISA_SB_SD_Li256ELb1ELb0ELi2EEENS1_25SingleTileBwdLPTSchedulerILb1ELi128ELb0EEEEEEEEEvNT_6ParamsE$_ZN4cute3eso3ESOILb1ELb0EJNS_5tupleIJNS_1CILi1EEENS3_ILi0EEEEEENS2_IJiEEEEEC2ERKS6_RKS7_) ;  /* 0xfffda20000007944 */ /* 0x022fea0003c3ffff */
[----:B-1----:R1:W5:Y:S01]  /*2fec0*/  LDL R3, [R1+0x758] ;  /* 0x0007580001037983 */ /* 0x0023620000100800 */
[----:B------:R-:W-:Y:S02]  /*2fed0*/  MOV R67, R23 ;  /* 0x0000001700437202 */ /* 0x000fe40000000f00 */
[----:B------:R-:W-:Y:S02]  /*2fee0*/  MOV R6, 0x2ff00 ;  /* 0x0002ff0000067802 */ /* 0x000fe40000000f00 */
[----:B-1---5:R-:W-:Y:S05]  /*2fef0*/  CALL.REL.NOINC `($_ZN7cutlass13device_kernelIN5flash19enable_sm80_to_sm89INS1_16FlashAttnBwdSm80INS1_25CollectiveMainloopBwdSm80ILi2ELi2EN4cute5tupleIJNS5_1CILi128EEES8_NS7_ILi64EEEEEENS_10bfloat16_tEfNS_4arch4Sm80ELb1ELb0ELb1ELb1ELb0ELb0ELb0ELb0ELi2ELi4ELi4ELi4ELb0EEENS1_21CollectiveEpilogueBwdISA_SB_SD_Li256ELb1ELb0ELi2EEENS1_25SingleTileBwdLPTSchedulerILb1ELi128ELb0EEEEEEEEEvNT_6ParamsE$_ZN4cute5tupleIJNS0_IJNS0_IJNS_1CILi8EEENS1_ILi1EEEEEENS0_IJNS1_ILi2EEEEEEEEENS0_IJNS0_IJS3_NS1_ILi0EEEEEENS0_IJiEEEEEEEEC2ERKS7_RKSB_) ;  /* 0xfffdc2c000007944 */ /* 0x022fea0003c3ffff */
[----:B------:R2:W5:Y:S01]  /*2ff00*/  LDL R8, [R1+0x758] ;  /* 0x0007580001087983 */ /* 0x0005620000100800 */
[----:B------:R-:W-:Y:S01]  /*2ff10*/  IMAD.MOV.U32 R67, RZ, RZ, R23 ;  /* 0x000000ffff437224 */ /* 0x000fe200078e0017 */
[----:B------:R-:W-:Y:S02]  /*2ff20*/  MOV R59, R22 ;  /* 0x00000016003b7202 */ /* 0x000fe40000000f00 */
[----:B------:R2:W-:Y:S01]  /*2ff30*/  STL.64 [R1+0x770], R12 ;  /* 0x0007700c01007387 */ /* 0x0005e20000100a00 */
[----:B------:R-:W-:-:S03]  /*2ff40*/  MOV R6, 0x2ff60 ;  /* 0x0002ff6000067802 */ /* 0x000fc60000000f00 */
[----:B-12--5:R-:W-:Y:S05]  /*2ff50*/  CALL.REL.NOINC `($_ZN7cutlass13device_kernelIN5flash19enable_sm80_to_sm89INS1_16FlashAttnBwdSm80INS1_25CollectiveMainloopBwdSm80ILi2ELi2EN4cute5tupleIJNS5_1CILi128EEES8_NS7_ILi64EEEEEENS_10bfloat16_tEfNS_4arch4Sm80ELb1ELb0ELb1ELb1ELb0ELb0ELb0ELb0ELi2ELi4ELi4ELi4ELb0EEENS1_21CollectiveEpilogueBwdISA_SB_SD_Li256ELb1ELb0ELi2EEENS1_25SingleTileBwdLPTSchedulerILb1ELi128ELb0EEEEEEEEEvNT_6ParamsE$_ZN4cute3eso3ESOILb0ELb0EJNS_6LayoutINS_5tupleIJNS3_IJNS_1CILi8EEENS4_ILi1EEEEEENS3_IJNS4_ILi2EEEEEEEEENS3_IJNS3_IJS6_NS4_ILi0EEEEEENS3_IJiEEEEEEEENS_10ViewEngineINS_8smem_ptrIPN7cutlass10bfloat16_tEEEEEEEC2ERKSF_RKSM_) ;  /* 0xfffd7ef000007944 */ /* 0x026fea0003c3ffff */
[----:B-1----:R1:W5:Y:S04]  /*2ff60*/  LDL R8, [R1+0x758] ;  /* 0x0007580001087983 */ /* 0x0023680000100800 */
[----:B------:R1:W5:Y:S01]  /*2ff70*/  LDL.64 R16, [R1+0x760] ;  /* 0x0007600001107983 */ /* 0x0003620000100a00 */
[----:B------:R-:W-:-:S02]  /*2ff80*/  MOV R67, R23 ;  /* 0x0000001700437202 */ /* 0x000fc40000000f00 */
[----:B------:R-:W-:Y:S02]  /*2ff90*/  MOV R6, 0x2ffb0 ;  /* 0x0002ffb000067802 */ /* 0x000fe40000000f00 */
[----:B-1---5:R-:W-:Y:S05]  /*2ffa0*/  CALL.REL.NOINC `($_ZN7cutlass13device_kernelIN5flash19enable_sm80_to_sm89INS1_16FlashAttnBwdSm80INS1_25CollectiveMainloopBwdSm80ILi2ELi2EN4cute5tupleIJNS5_1CILi128EEES8_NS7_ILi64EEEEEENS_10bfloat16_tEfNS_4arch4Sm80ELb1ELb0ELb1ELb1ELb0ELb0ELb0ELb0ELi2ELi4ELi4ELi4ELb0EEENS1_21CollectiveEpilogueBwdISA_SB_SD_Li256ELb1ELb0ELi2EEENS1_25SingleTileBwdLPTSchedulerILb1ELi128ELb0EEEEEEEEEvNT_6ParamsE$_ZN4cute3eso3ESOILb1ELb0EJNS_6LayoutINS_5tupleIJNS3_IJNS3_IJNS_1CILi4EEENS4_ILi2EEEEEENS4_ILi1EEEEEENS3_IJS6_EEEEEENS3_IJNS3_IJNS3_IJS8_NS4_ILi32EEEEEENS4_ILi0EEEEEENS3_IJNS4_ILi64EEEEEEEEEEENS_10ViewEngineIPN7cutlass10bfloat16_tEEEEEC2ERKSJ_RKSO_) ;  /* 0xfffda7d000007944 */ /* 0x022fea0003c3ffff */
[----:B-1----:R1:W5:Y:S01]  /*2ffb0*/  LDL.64 R2, [R1+0x758] ;  /* 0x0007580001027983 */ /* 0x0023620000100a00 */
[----:B------:R-:W-:Y:S02]  /*2ffc0*/  MOV R67, R23 ;  /* 0x0000001700437202 */ /* 0x000fe40000000f00 */
[----:B------:R-:W-:Y:S02]  /*2ffd0*/  MOV R6, 0x2fff0 ;  /* 0x0002fff000067802 */ /* 0x000fe40000000f00 */
[----:B-1---5:R-:W-:Y:S05]  /*2ffe0*/  CALL.REL.NOINC `($_ZN7cutlass13device_kernelIN5flash19enable_sm80_to_sm89INS1_16FlashAttnBwdSm80INS1_25CollectiveMainloopBwdSm80ILi2ELi2EN4cute5tupleIJNS5_1CILi128EEES8_NS7_ILi64EEEEEENS_10bfloat16_tEfNS_4arch4Sm80ELb1ELb0ELb1ELb1ELb0ELb0ELb0ELb0ELi2ELi4ELi4ELi4ELb0EEENS1_21CollectiveEpilogueBwdISA_SB_SD_Li256ELb1ELb0ELi2EEENS1_25SingleTileBwdLPTSchedulerILb1ELi128ELb0EEEEEEEEEvNT_6ParamsE$_ZN4cute3eso3ESOILb1ELb0EJNS_6LayoutINS_5tupleIJNS3_IJNS3_IJNS3_IJNS_1CILi4EEENS4_ILi2EEEEEENS4_ILi1EEEEEES8_EEENS3_IJNS3_IJNS3_IJS8_S8_EEES8_EEES6_EEEEEENS3_IJNS3_IJNS3_IJNS3_IJS8_NS4_ILi32EEEEEENS4_ILi0EEEEEESH_EEENS3_IJNS3_IJNS3_IJSH_SH_EEESH_EEENS4_ILi64EEEEEEEEEEENS_10ViewEngineIPN7cutlass10bfloat16_tEEEEEC2ERKSP_RKSU_) ;  /* 0xfffda68000007944 */ /* 0x022fea0003c3ffff */
[----:B------:R2:W5:Y:S01]  /*2fff0*/  LDL.64 R10, [R1+0x758] ;  /* 0x00075800010a7983 */ /* 0x0005620000100a00 */
[----:B-1----:R-:W-:Y:S01]  /*30000*/  IMAD.MOV.U32 R3, RZ, RZ, R8 ;  /* 0x000000ffff037224 */ /* 0x002fe200078e0008 */
[----:B------:R-:W-:Y:S02]  /*30010*/  MOV R67, R23 ;  /* 0x0000001700437202 */ /* 0x000fe40000000f00 */
[----:B------:R-:W-:Y:S02]  /*30020*/  MOV R4, 0x30040 ;  /* 0x0003004000047802 */ /* 0x000fe40000000f00 */
[----:B--2--5:R-:W-:Y:S05]  /*30030*/  CALL.REL.NOINC `($_ZN7cutlass13device_kernelIN5flash19enable_sm80_to_sm89INS1_16FlashAttnBwdSm80INS1_25CollectiveMainloopBwdSm80ILi2ELi2EN4cute5tupleIJNS5_1CILi128EEES8_NS7_ILi64EEEEEENS_10bfloat16_tEfNS_4arch4Sm80ELb1ELb0ELb1ELb1ELb0ELb0ELb0ELb0ELi2ELi4ELi4ELi4ELb0EEENS1_21CollectiveEpilogueBwdISA_SB_SD_Li256ELb1ELb0ELi2EEENS1_25SingleTileBwdLPTSchedulerILb1ELi128ELb0EEEEEEEEEvNT_6ParamsE$_ZN4cute5tupleIJNS0_IJNS_1CILi2EEEEEENS0_IJiEEEEEC2ERKS3_RKS4_) ;  /* 0xfffdc40000007944 */ /* 0x024fea0003c3ffff */
[----:B-1----:R-:W2:Y:S01]  /*30040*/  LDL R3, [R1+0x758] ;  /* 0x0007580001037983 */ /* 0x002ea20000100800 */
[----:B------:R-:W-:Y:S02]  /*30050*/  MOV R2, R58 ;  /* 0x0000003a00027202 */ /* 0x000fe40000000f00 */
[----:B------:R-:W-:Y:S01]  /*30060*/  MOV R12, 0x30090 ;  /* 0x00030090000c7802 */ /* 0x000fe20000000f00 */
[----:B--2---:R1:W-:Y:S04]  /*30070*/  STL [R14], R3 ;  /* 0x000000030e007387 */ /* 0x0043e80000100800 */
[----:B-1----:R-:W-:Y:S05]  /*30080*/  CALL.REL.NOINC `($_ZN7cutlass13device_kernelIN5flash19enable_sm80_to_sm89INS1_16FlashAttnBwdSm80INS1_25CollectiveMainloopBwdSm80ILi2ELi2EN4cute5tupleIJNS5_1CILi128EEES8_NS7_ILi64EEEEEENS_10bfloat16_tEfNS_4arch4Sm80ELb1ELb0ELb1ELb1ELb0ELb0ELb0ELb0ELi2ELi4ELi4ELi4ELb0EEENS1_21CollectiveEpilogueBwdISA_SB_SD_Li256ELb1ELb0ELi2EEENS1_25SingleTileBwdLPTSchedulerILb1ELi128ELb0EEEEEEEEEvNT_6ParamsE$_ZZN4cute14logical_divideINS_5tupleIJNS1_IJNS_1CILi8EEENS2_ILi1EEEEEENS1_IJNS2_ILi2EEEEEEEEENS1_IJNS1_IJS4_NS2_ILi0EEEEEENS1_IJiEEEEEENS1_IJS5_NS_6LayoutIS4_S9_EEEEEEEDaRKNSD_IT_T0_EERKT1_ENKUlRKT_RKT0_E_clINSD_IS7_SB_EESE_EEDaSQ_ST_) ;  /* 0xfffdda4000007944 */ /* 0x002fea0003c3ffff */
[----:B------:R-:W-:Y:S02]  /*30090*/  MOV R67, R23 ;  /* 0x0000001700437202 */ /* 0x000fe40000000f00 */
[----:B------:R-:W-:-:S02]  /*300a0*/  MOV R4, 0x300c0 ;  /* 0x000300c000047802 */ /* 0x000fc40000000f00 */
[----:B-1---5:R-:W-:Y:S05]  /*300b0*/  CALL.REL.NOINC `($_ZN7cutlass13device_kernelIN5flash19enable_sm80_to_sm89INS1_16FlashAttnBwdSm80INS1_25CollectiveMainloopBwdSm80ILi2ELi2EN4cute5tupleIJNS5_1CILi128EEES8_NS7_ILi64EEEEEENS_10bfloat16_tEfNS_4arch4Sm80ELb1ELb0ELb1ELb1ELb0ELb0ELb0ELb0ELi2ELi4ELi4ELi4ELb0EEENS1_21CollectiveEpilogueBwdISA_SB_SD_Li256ELb1ELb0ELi2EEENS1_25SingleTileBwdLPTSchedulerILb1ELi128ELb0EEEEEEEEEvNT_6ParamsE$_ZN4cute3eso3ESOILb1ELb0EJNS_5tupleIJNS2_IJNS_1CILi1EEENS3_ILi0EEEEEENS2_IJS5_S5_EEEEEENS2_IJS5_iEEEEEC2ERKS8_RKS9_) ;  /* 0xfffd9b3000007944 */ /* 0x022fea0003c3ffff */
[----:B-1----:R1:W5:Y:S01]  /*300c0*/  LDL R3, [R1+0x758] ;  /* 0x0007580001037983 */ /* 0x0023620000100800 */
[----:B------:R-:W-:-:S02]  /*300d0*/  MOV R67, R23 ;  /* 0x0000001700437202 */ /* 0x000fc40000000f00 */
[----:B------:R-:W-:Y:S02]  /*300e0*/  MOV R4, 0x30100 ;  /* 0x0003010000047802 */ /* 0x000fe40000000f00 */
[----:B-1---5:R-:W-:Y:S05]  /*300f0*/  CALL.REL.NOINC `($_ZN7cutlass13device_kernelIN5flash19enable_sm80_to_sm89INS1_16FlashAttnBwdSm80INS1_25CollectiveMainloopBwdSm80ILi2ELi2EN4cute5tupleIJNS5_1CILi128EEES8_NS7_ILi64EEEEEENS_10bfloat16_tEfNS_4arch4Sm80ELb1ELb0ELb1ELb1ELb0ELb0ELb0ELb0ELi2ELi4ELi4ELi4ELb0EEENS1_21CollectiveEpilogueBwdISA_SB_SD_Li256ELb1ELb0ELi2EEENS1_25SingleTileBwdLPTSchedulerILb1ELi128ELb0EEEEEEEEEvNT_6ParamsE$_ZN4cute5tupleIJNS0_IJNS0_IJNS0_IJNS_1CILi8EEENS1_ILi1EEEEEENS0_IJS3_S3_EEEEEENS0_IJS3_NS1_ILi2EEEEEEEEENS0_IJNS0_IJNS0_IJS3_NS1_ILi0EEEEEENS0_IJSA_SA_EEEEEENS0_IJSA_iEEEEEEEEC2ERKS9_RKSF_) ;  /* 0xfffdbe9000007944 */ /* 0x022fea0003c3ffff */
[----:B-1----:R1:W5:Y:S01]  /*30100*/  LDL R3, [R1+0x758] ;  /* 0x0007580001037983 */ /* 0x0023620000100800 */
[----:B------:R-:W-:Y:S02]  /*30110*/  MOV R67, R23 ;  /* 0x0000001700437202 */ /* 0x000fe40000000f00 */
[----:B------:R-:W-:Y:S02]  /*30120*/  MOV R4, 0x30140 ;  /* 0x0003014000047802 */ /* 0x000fe40000000f00 */
[----:B-1---5:R-:W-:Y:S05]  /*30130*/  CALL.REL.NOINC `($_ZN7cutlass13device_kernelIN5flash19enable_sm80_to_sm89INS1_16FlashAttnBwdSm80INS1_25CollectiveMainloopBwdSm80ILi2ELi2EN4cute5tupleIJNS5_1CILi128EEES8_NS7_ILi64EEEEEENS_10bfloat16_tEfNS_4arch4Sm80ELb1ELb0ELb1ELb1ELb0ELb0ELb0ELb0ELi2ELi4ELi4ELi4ELb0EEENS1_21CollectiveEpilogueBwdISA_SB_SD_Li256ELb1ELb0ELi2EEENS1_25SingleTileBwdLPTSchedulerILb1ELi128ELb0EEEEEEEEEvNT_6ParamsE$_ZN4cute3eso3ESOILb1ELb0EJNS_5tupleIJNS2_IJNS_1CILi1EEENS3_ILi0EEEEEENS2_IJS5_S5_EEEEEENS2_IJS5_iEEEEEC2ERKS8_RKS9_) ;  /* 0xfffd9ab000007944 */ /* 0x022fea0003c3ffff */
[----:B-1----:R1:W5:Y:S01]  /*30140*/  LDL R3, [R1+0x758] ;  /* 0x0007580001037983 */ /* 0x0023620000100800 */
[----:B------:R-:W-:Y:S02]  /*30150*/  MOV R67, R23 ;  /* 0x0000001700437202 */ /* 0x000fe40000000f00 */
[----:B------:R-:W-:Y:S02]  /*30160*/  MOV R4, 0x30180 ;  /* 0x0003018000047802 */ /* 0x000fe40000000f00 */
[----:B-1---5:R-:W-:Y:S05]  /*30170*/  CALL.REL.NOINC `($_ZN7cutlass13device_kernelIN5flash19enable_sm80_to_sm89INS1_16FlashAttnBwdSm80INS1_25CollectiveMainloopBwdSm80ILi2ELi2EN4cute5tupleIJNS5_1CILi128EEES8_NS7_ILi64EEEEEENS_10bfloat16_tEfNS_4arch4Sm80ELb1ELb0ELb1ELb1ELb0ELb0ELb0ELb0ELi2ELi4ELi4ELi4ELb0EEENS1_21CollectiveEpilogueBwdISA_SB_SD_Li256ELb1ELb0ELi2EEENS1_25SingleTileBwdLPTSchedulerILb1ELi128ELb0EEEEEEEEEvNT_6ParamsE$_ZN4cute3eso3ESOILb1ELb0EJNS_5tupleIJNS_1CILi0EEES4_EEEiEEC2ERKS5_RKi) ;  /* 0xfffd9e6000007944 */ /* 0x022fea0003c3ffff */
[----:B-1----:R1:W5:Y:S01]  /*30180*/  LDL R3, [R1+0x758] ;  /* 0x0007580001037983 */ /* 0x0023620000100800 */
[----:B------:R-:W-:Y:S02]  /*30190*/  MOV R67, R23 ;  /* 0x0000001700437202 */ /* 0x000fe40000000f00 */
[----:B------:R-:W-:Y:S02]  /*301a0*/  MOV R4, 0x301c0 ;  /* 0x000301c000047802 */ /* 0x000fe40000000f00 */
[----:B-1---5:R-:W-:Y:S05]  /*301b0*/  CALL.REL.NOINC `($_ZN7cutlass13device_kernelIN5flash19enable_sm80_to_sm89INS1_16FlashAttnBwdSm80INS1_25CollectiveMainloopBwdSm80ILi2ELi2EN4cute5tupleIJNS5_1CILi128EEES8_NS7_ILi64EEEEEENS_10bfloat16_tEfNS_4arch4Sm80ELb1ELb0ELb1ELb1ELb0ELb0ELb0ELb0ELi2ELi4ELi4ELi4ELb0EEENS1_21CollectiveEpilogueBwdISA_SB_SD_Li256ELb1ELb0ELi2EEENS1_25SingleTileBwdLPTSchedulerILb1ELi128ELb0EEEEEEEEEvNT_6ParamsE$_ZN4cute3eso3ESOILb1ELb0EJNS_5tupleIJNS2_IJNS_1CILi1EEENS3_ILi0EEEEEES5_EEENS2_IJNS2_IJS5_S5_EEEiEEEEEC2ERKS7_RKS9_) ;  /* 0xfffd9a7000007944 */ /* 0x022fea0003c3ffff */
[----:B-1----:R1:W5:Y:S01]  /*301c0*/  LDL R3, [R1+0x758] ;  /* 0x0007580001037983 */ /* 0x0023620000100800 */
[----:B------:R-:W-:-:S02]  /*301d0*/  MOV R67, R23 ;  /* 0x0000001700437202 */ /* 0x000fc40000000f00 */
[----:B------:R-:W-:Y:S02]  /*301e0*/  MOV R4, 0x30200 ;  /* 0x0003020000047802 */ /* 0x000fe40000000f00 */
[----:B-1---5:R-:W-:Y:S05]  /*301f0*/  CALL.REL.NOINC `($_ZN7cutlass13device_kernelIN5flash19enable_sm80_to_sm89INS1_16FlashAttnBwdSm80INS1_25CollectiveMainloopBwdSm80ILi2ELi2EN4cute5tupleIJNS5_1CILi128EEES8_NS7_ILi64EEEEEENS_10bfloat16_tEfNS_4arch4Sm80ELb1ELb0ELb1ELb1ELb0ELb0ELb0ELb0ELi2ELi4ELi4ELi4ELb0EEENS1_21CollectiveEpilogueBwdISA_SB_SD_Li256ELb1ELb0ELi2EEENS1_25SingleTileBwdLPTSchedulerILb1ELi128ELb0EEEEEEEEEvNT_6ParamsE$_ZN4cute5tupleIJNS0_IJNS0_IJNS0_IJNS_1CILi8EEENS1_ILi1EEEEEES3_EEENS0_IJNS0_IJS3_S3_EEENS1_ILi2EEEEEEEEENS0_IJNS0_IJNS0_IJS3_NS1_ILi0EEEEEESA_EEENS0_IJNS0_IJSA_SA_EEEiEEEEEEEEC2ERKS9_RKSF_) ;  /* 0xfffdbdd000007944 */ /* 0x022fea0003c3ffff */
[----:B------:R2:W5:Y:S01]  /*30200*/  LDL R6, [R1+0x758] ;  /* 0x0007580001067983 */ /* 0x0005620000100800 */
[----:B------:R-:W-:Y:S01]  /*30210*/  IMAD.MOV.U32 R67, RZ, RZ, R23 ;  /* 0x000000ffff437224 */ /* 0x000fe200078e0017 */
[----:B------:R-:W-:Y:S02]  /*30220*/  MOV R59, R22 ;  /* 0x00000016003b7202 */ /* 0x000fe40000000f00 */
[----:B------:R2:W-:Y:S01]  /*30230*/  STL.64 [R1+0x770], R16 ;  /* 0x0007701001007387 */ /* 0x0005e20000100a00 */
[----:B------:R-:W-:-:S03]  /*30240*/  MOV R4, 0x30260 ;  /* 0x0003026000047802 */ /* 0x000fc60000000f00 */
[----:B-12--5:R-:W-:Y:S05]  /*30250*/  CALL.REL.NOINC `($_ZN7cutlass13device_kernelIN5flash19enable_sm80_to_sm89INS1_16FlashAttnBwdSm80INS1_25CollectiveMainloopBwdSm80ILi2ELi2EN4cute5tupleIJNS5_1CILi128EEES8_NS7_ILi64EEEEEENS_10bfloat16_tEfNS_4arch4Sm80ELb1ELb0ELb1ELb1ELb0ELb0ELb0ELb0ELi2ELi4ELi4ELi4ELb0EEENS1_21CollectiveEpilogueBwdISA_SB_SD_Li256ELb1ELb0ELi2EEENS1_25SingleTileBwdLPTSchedulerILb1ELi128ELb0EEEEEEEEEvNT_6ParamsE$_ZN4cute3eso3ESOILb0ELb0EJNS_6LayoutINS_5tupleIJNS3_IJNS3_IJNS_1CILi8EEENS4_ILi1EEEEEES6_EEENS3_IJNS3_IJS6_S6_EEENS4_ILi2EEEEEEEEENS3_IJNS3_IJNS3_IJS6_NS4_ILi0EEEEEESD_EEENS3_IJNS3_IJSD_SD_EEEiEEEEEEEENS_10ViewEngineINS_8smem_ptrIPN7cutlass10bfloat16_tEEEEEEEC2ERKSJ_RKSQ_) ;  /* 0xfffd766000007944 */ /* 0x026fea0003c3ffff */
[----:B-1----:R1:W5:Y:S04]  /*30260*/  LDL R8, [R1+0x758] ;  /* 0x0007580001087983 */ /* 0x0023680000100800 */
[----:B------:R1:W5:Y:S01]  /*30270*/  LDL.64 R4, [R1+0x760] ;  /* 0x0007600001047983 */ /* 0x0003620000100a00 */
[----:B------:R-:W-:-:S02]  /*30280*/  MOV R67, R23 ;  /* 0x0000001700437202 */ /* 0x000fc40000000f00 */
[----:B------:R-:W-:Y:S02]  /*30290*/  MOV R6, 0x302b0 ;  /* 0x000302b000067802 */ /* 0x000fe40000000f00 */
[----:B-1---5:R-:W-:Y:S05]  /*302a0*/  CALL.REL.NOINC `($_ZN7cutlass13device_kernelIN5flash19enable_sm80_to_sm89INS1_16FlashAttnBwdSm80INS1_25CollectiveMainloopBwdSm80ILi2ELi2EN4cute5tupleIJNS5_1CILi128EEES8_NS7_ILi64EEEEEENS_10bfloat16_tEfNS_4arch4Sm80ELb1ELb0ELb1ELb1ELb0ELb0ELb0ELb0ELi2ELi4ELi4ELi4ELb0EEENS1_21CollectiveEpilogueBwdISA_SB_SD_Li256ELb1ELb0ELi2EEENS1_25SingleTileBwdLPTSchedulerILb1ELi128ELb0EEEEEEEEEvNT_6ParamsE$_ZN4cute3eso3ESOILb1ELb0EJNS_6LayoutINS_5tupleIJNS3_IJNS3_IJNS_1CILi4EEENS4_ILi2EEEEEENS4_ILi1EEEEEES6_EEENS3_IJNS3_IJNS3_IJS8_NS4_ILi32EEEEEENS4_ILi0EEEEEENS4_ILi64EEEEEEEENS_10ViewEngineIPN7cutlass10bfloat16_tEEEEEC2ERKSH_RKSM_) ;  /* 0xfffda51000007944 */ /* 0x022fea0003c3ffff */
[----:B------:R2:W5:Y:S01]  /*302b0*/  LDL.64 R14, [R1+0x758] ;  /* 0x00075800010e7983 */ /* 0x0005620000100a00 */
[----:B------:R-:W-:Y:S02]  /*302c0*/  MOV R3, R8 ;  /* 0x0000000800037202 */ /* 0x000fe40000000f00 */
[----:B------:R-:W-:Y:S02]  /*302d0*/  MOV R6, 0x302f0 ;  /* 0x000302f000067802 */ /* 0x000fe40000000f00 */
[----:B-12--5:R-:W-:Y:S05]  /*302e0*/  CALL.REL.NOINC `($_ZN7cutlass13device_kernelIN5flash19enable_sm80_to_sm89INS1_16FlashAttnBwdSm80INS1_25CollectiveMainloopBwdSm80ILi2ELi2EN4cute5tupleIJNS5_1CILi128EEES8_NS7_ILi64EEEEEENS_10bfloat16_tEfNS_4arch4Sm80ELb1ELb0ELb1ELb1ELb0ELb0ELb0ELb0ELi2ELi4ELi4ELi4ELb0EEENS1_21CollectiveEpilogueBwdISA_SB_SD_Li256ELb1ELb0ELi2EEENS1_25SingleTileBwdLPTSchedulerILb1ELi128ELb0EEEEEEEEEvNT_6ParamsE$_ZZN4cute5sliceINS_5tupleIJNS1_IJNS_10UnderscoreENS_1CILi0EEEEEENS1_IJS4_S2_EEEEEENS1_IJNS1_IJNS1_IJNS3_ILi1EEES4_EEES4_EEENS1_IJNS1_IJS4_S4_EEEiEEEEEEEEDaRKT_RKT0_ENKUlRKT_RKT0_E_clIS6_SC_EEDaSM_SP_) ;  /* 0xfffddee000007944 */ /* 0x026fea0003c3ffff */
[----:B------:R-:W-:Y:S02]  /*302f0*/  MOV R8, 0x30310 ;  /* 0x0003031000087802 */ /* 0x000fe40000000f00 */
[----:B-1----:R-:W-:Y:S05]  /*30300*/  CALL.REL.NOINC `($_ZN7cutlass13device_kernelIN5flash19enable_sm80_to_sm89INS1_16FlashAttnBwdSm80INS1_25CollectiveMainloopBwdSm80ILi2ELi2EN4cute5tupleIJNS5_1CILi128EEES8_NS7_ILi64EEEEEENS_10bfloat16_tEfNS_4arch4Sm80ELb1ELb0ELb1ELb1ELb0ELb0ELb0ELb0ELi2ELi4ELi4ELi4ELb0EEENS1_21CollectiveEpilogueBwdISA_SB_SD_Li256ELb1ELb0ELi2EEENS1_25SingleTileBwdLPTSchedulerILb1ELi128ELb0EEEEEEEEEvNT_6ParamsE$_ZZN4cute12filter_tupleINS_5tupleIJNS1_IJNS_10UnderscoreENS_1CILi0EEEEEENS1_IJS4_S2_EEEEEENS1_IJNS1_IJNS1_IJNS3_ILi1EEES4_EEES4_EEENS1_IJNS1_IJS4_S4_EEEiEEEEEEZNS_5sliceIS7_SD_EEDaRKT_RKT0_EUlRKT_RKT0_E_EEDaSH_SK_OT1_ENKUlDpSN_E_clIJNS1_IJS9_EEENS1_IJiEEEEEEDaSU_) ;  /* 0xfffdc8a000007944 */ /* 0x002fea0003c3ffff */
[----:B------:R-:W-:Y:S02]  /*30310*/  MOV R67, R23 ;  /* 0x0000001700437202 */ /* 0x000fe40000000f00 */
[----:B------:R-:W-:Y:S02]  /*30320*/  MOV R6, 0x30340 ;  /* 0x0003034000067802 */ /* 0x000fe40000000f00 */
[----:B-1---5:R-:W-:Y:S05]  /*30330*/  CALL.REL.NOINC `($_ZN7cutlass13device_kernelIN5flash19enable_sm80_to_sm89INS1_16FlashAttnBwdSm80INS1_25CollectiveMainloopBwdSm80ILi2ELi2EN4cute5tupleIJNS5_1CILi128EEES8_NS7_ILi64EEEEEENS_10bfloat16_tEfNS_4arch4Sm80ELb1ELb0ELb1ELb1ELb0ELb0ELb0ELb0ELi2ELi4ELi4ELi4ELb0EEENS1_21CollectiveEpilogueBwdISA_SB_SD_Li256ELb1ELb0ELi2EEENS1_25SingleTileBwdLPTSchedulerILb1ELi128ELb0EEEEEEEEEvNT_6ParamsE$_ZN4cute5tupleIJNS0_IJNS0_IJNS_1CILi8EEENS1_ILi1EEEEEENS1_ILi2EEEEEENS0_IJNS0_IJS3_NS1_ILi0EEEEEEiEEEEEC2ERKS6_RKS9_) ;  /* 0xfffdbec000007944 */ /* 0x022fea0003c3ffff */
[----:B-1----:R1:W5:Y:S01]  /*30340*/  LDL R3, [R1+0x758] ;  /* 0x0007580001037983 */ /* 0x0023620000100800 */
[----:B------:R-:W-:Y:S02]  /*30350*/  MOV R67, R23 ;  /* 0x0000001700437202 */ /* 0x000fe40000000f00 */
[----:B------:R-:W-:Y:S02]  /*30360*/  MOV R6, 0x30380 ;  /* 0x0003038000067802 */ /* 0x000fe40000000f00 */
[----:B-1---5:R-:W-:Y:S05]  /*30370*/  CALL.REL.NOINC `($_ZN7cutlass13device_kernelIN5flash19enable_sm80_to_sm89INS1_16FlashAttnBwdSm80INS1_25CollectiveMainloopBwdSm80ILi2ELi2EN4cute5tupleIJNS5_1CILi128EEES8_NS7_ILi64EEEEEENS_10bfloat16_tEfNS_4arch4Sm80ELb1ELb0ELb1ELb1ELb0ELb0ELb0ELb0ELi2ELi4ELi4ELi4ELb0EEENS1_21CollectiveEpilogueBwdISA_SB_SD_Li256ELb1ELb0ELi2EEENS1_25SingleTileBwdLPTSchedulerILb1ELi128ELb0EEEEEEEEEvNT_6ParamsE$_ZN4cute3eso3ESOILb0ELb1EJNS_6LayoutINS_5tupleIJNS3_IJNS_1CILi8EEENS4_ILi1EEEEEENS4_ILi2EEEEEENS3_IJNS3_IJS6_NS4_ILi0EEEEEEiEEEEESA_EEC2ERKSD_RKSA_) ;  /* 0xfffd878000007944 */ /* 0x022fea0003c3ffff */
[----:B------:R2:W5:Y:S01]  /*30380*/  LDL R7, [R1+0x758] ;  /* 0x0007580001077983 */ /* 0x0005620000100800 */
[----:B-1----:R-:W-:Y:S01]  /*30390*/  IMAD.MOV.U32 R2, RZ, RZ, R4 ;  /* 0x000000ffff027224 */ /* 0x002fe200078e0004 */
[----:B------:R-:W-:Y:S01]  /*303a0*/  MOV R3, R5 ;  /* 0x0000000500037202 */ /* 0x000fe20000000f00 */
[----:B------:R-:W-:Y:S01]  /*303b0*/  IMAD.MOV.U32 R9, RZ, RZ, R23 ;  /* 0x000000ffff097224 */ /* 0x000fe200078e0017 */
[----:B------:R-:W-:-:S02]  /*303c0*/  MOV R8, 0x303e0 ;  /* 0x000303e000087802 */ /* 0x000fc40000000f00 */
        /* <DEDUP_REMOVED lines=8> */
[----:B------:R2:W5:Y:S04]  /*30450*/  LDL R16, [R1+0x758] ;  /* 0x0007580001107983 */ /* 0x0005680000100800 */
[----:B------:R2:W5:Y:S01]  /*30460*/  LDL.64 R58, [R1+0x760] ;  /* 0x00076000013a7983 */ /* 0x0005620000100a00 */
[----:B------:R-:W-:Y:S01]  /*30470*/  IMAD.MOV.U32 R2, RZ, RZ, R23 ;  /* 0x000000ffff027224 */ /* 0x000fe200078e0017 */
[----:B-1----:R-:W-:-:S02]  /*30480*/  MOV R3, RZ ;  /* 0x000000ff00037202 */ /* 0x002fc40000000f00 */
[----:B------:R-:W-:Y:S02]  /*30490*/  MOV R10, 0x304b0 ;  /* 0x000304b0000a7802 */ /* 0x000fe40000000f00 */
[----:B--2--5:R-:W-:Y:S05]  /*304a0*/  CALL.REL.NOINC `($_ZN7cutlass13device_kernelIN5flash19enable_sm80_to_sm89INS1_16FlashAttnBwdSm80INS1_25CollectiveMainloopBwdSm80ILi2ELi2EN4cute5tupleIJNS5_1CILi128EEES8_NS7_ILi64EEEEEENS_10bfloat16_tEfNS_4arch4Sm80ELb1ELb0ELb1ELb1ELb0ELb0ELb0ELb0ELi2ELi4ELi4ELi4ELb0EEENS1_21CollectiveEpilogueBwdISA_SB_SD_Li256ELb1ELb0ELi2EEENS1_25SingleTileBwdLPTSchedulerILb1ELi128ELb0EEEEEEEEEvNT_6ParamsE$_ZN4cute3eso3ESOILb1ELb0EJNS_10UnderscoreEiEEC2ERKS2_RKi) ;  /* 0xfffd896000007944 */ /* 0x024fea0003c3ffff */
[----:B-1----:R-:W2:Y:S01]  /*304b0*/  LDL R3, [R1+0x758] ;  /* 0x0007580001037983 */ /* 0x002ea20000100800 */
[----:B------:R-:W-:Y:S02]  /*304c0*/  MOV R2, R23 ;  /* 0x0000001700027202 */ /* 0x000fe40000000f00 */
[----:B------:R-:W-:Y:S01]  /*304d0*/  MOV R6, 0x30500 ;  /* 0x0003050000067802 */ /* 0x000fe20000000f00 */
[----:B--2---:R-:W-:Y:S02]  /*304e0*/  IMAD R3, R16, R3, RZ ;  /* 0x0000000310037224 */ /* 0x004fe400078e02ff */
        /* <DEDUP_REMOVED lines=19> */
[----:B------:R-:W-:Y:S05]  /*30620*/  CALL.REL.NOINC `($_ZN7cutlass13device_kernelIN5flash19enable_sm80_to_sm89INS1_16FlashAttnBwdSm80INS1_25CollectiveMainloopBwdSm80ILi2ELi2EN4cute5tupleIJNS5_1CILi128EEES8_NS7_ILi64EEEEEENS_10bfloat16_tEfNS_4arch4Sm80ELb1ELb0ELb1ELb1ELb0ELb0ELb0ELb0ELi2ELi4ELi4ELi4ELb0EEENS1_21CollectiveEpilogueBwdISA_SB_SD_Li256ELb1ELb0ELi2EEENS1_25SingleTileBwdLPTSchedulerILb1ELi128ELb0EEEEEEEEEvNT_6ParamsE$_ZN4cute3eso3ESOILb1ELb0EJNS_6LayoutINS_5tupleIJNS3_IJNS3_IJNS_1CILi4EEENS4_ILi2EEEEEENS4_ILi1EEEEEEEEENS3_IJNS3_IJNS3_IJS8_NS4_ILi32EEEEEENS4_ILi0EEEEEEEEEEEiEEC2ERKSG_RKi) ;  /* 0xfffda11000007944 */ /* 0x000fea0003c3ffff */
[----:B-1----:R-:W2:Y:S01]  /*30630*/  LDL R3, [R1+0x758] ;  /* 0x0007580001037983 */ /* 0x002ea20000100800 */
[----:B------:R-:W-:Y:S02]  /*30640*/  MOV R67, R23 ;  /* 0x0000001700437202 */ /* 0x000fe40000000f00 */
[----:B------:R-:W-:Y:S01]  /*30650*/  MOV R6, 0x30690 ;  /* 0x0003069000067802 */ /* 0x000fe20000000f00 */
[----:B--2---:R-:W-:-:S05]  /*30660*/  IMAD.WIDE R2, R3, 0x2, R14 ;  /* 0x0000000203027825 */ /* 0x004fca00078e020e */
[----:B------:R-:W-:Y:S02]  /*30670*/  MOV R8, R2 ;  /* 0x0000000200087202 */ /* 0x000fe40000000f00 */
[----:B------:R-:W-:Y:S05]  /*30680*/  CALL.REL.NOINC `($_ZN7cutlass13device_kernelIN5flash19enable_sm80_to_sm89INS1_16FlashAttnBwdSm80INS1_25CollectiveMainloopBwdSm80ILi2ELi2EN4cute5tupleIJNS5_1CILi128EEES8_NS7_ILi64EEEEEENS_10bfloat16_tEfNS_4arch4Sm80ELb1ELb0ELb1ELb1ELb0ELb0ELb0ELb0ELi2ELi4ELi4ELi4ELb0EEENS1_21CollectiveEpilogueBwdISA_SB_SD_Li256ELb1ELb0ELi2EEENS1_25SingleTileBwdLPTSchedulerILb1ELi128ELb0EEEEEEEEEvNT_6ParamsE$_ZN4cute3eso3ESOILb1ELb0EJNS_6LayoutINS_5tupleIJNS3_IJNS3_IJNS_1CILi4EEENS4_ILi2EEEEEENS4_ILi1EEEEEEEEENS3_IJNS3_IJNS3_IJS8_NS4_ILi32EEEEEENS4_ILi0EEEEEEEEEEENS_10ViewEngineIPN7cutlass10bfloat16_tEEEEEC2ERKSG_RKSL_) ;  /* 0xfffda06000007944 */ /* 0x000fea0003c3ffff */
        /* <DEDUP_REMOVED lines=17> */
[----:B--2--5:R-:W-:Y:S05]  /*307a0*/  CALL.REL.NOINC `($_ZN7cutlass13device_kernelIN5flash19enable_sm80_to_sm89INS1_16FlashAttnBwdSm80INS1_25CollectiveMainloopBwdSm80ILi2ELi2EN4cute5tupleIJNS5_1CILi128EEES8_NS7_ILi64EEEEEENS_10bfloat16_tEfNS_4arch4Sm80ELb1ELb0ELb1ELb1ELb0ELb0ELb0ELb0ELi2ELi4ELi4ELi4ELb0EEENS1_21CollectiveEpilogueBwdISA_SB_SD_Li256ELb1ELb0ELi2EEENS1_25SingleTileBwdLPTSchedulerILb1ELi128ELb0EEEEEEEEEvNT_6ParamsE$_ZN4cute3eso3ESOILb1ELb0EJNS_6LayoutINS_5tupleIJNS3_IJNS3_IJNS_1CILi2EEES5_EEENS4_ILi1EEEEEEEEENS3_IJNS3_IJNS3_IJS7_NS4_ILi16EEEEEENS4_ILi0EEEEEEEEEEENS_10ViewEngineIPjEEEEC2ERKSF_RKSI_) ;  /* 0xfffd9f0000007944 */ /* 0x024fea0003c3ffff */
        /* <DEDUP_REMOVED lines=15> */
[----:B------:R-:W-:-:S02]  /*308a0*/  MOV R2, R23 ;  /* 0x0000001700027202 */ /* 0x000fc40000000f00 */
        /* <DEDUP_REMOVED lines=14> */
[----:B------:R-:W-:-:S02]  /*30990*/  MOV R3, 0x1 ;  /* 0x0000000100037802 */ /* 0x000fc40000000f00 */
        /* <DEDUP_REMOVED lines=46> */
[----:B------:R-:W-:-:S02]  /*30c80*/  MOV R4, 0x30cb0 ;  /* 0x00030cb000047802 */ /* 0x000fc40000000f00 */
[----:B--2---:R-:W-:Y:S02]  /*30c90*/  SHF.L.U32 R3, R3, 0xa, RZ ;  /* 0x0000000a03037819 */ /* 0x004fe400000006ff */
[----:B------:R-:W-:Y:S05]  /*30ca0*/  CALL.REL.NOINC `($_ZN7cutlass13device_kernelIN5flash19enable_sm80_to_sm89INS1_16FlashAttnBwdSm80INS1_25CollectiveMainloopBwdSm80ILi2ELi2EN4cute5tupleIJNS5_1CILi128EEES8_NS7_ILi64EEEEEENS_10bfloat16_tEfNS_4arch4Sm80ELb1ELb0ELb1ELb1ELb0ELb0ELb0ELb0ELi2ELi4ELi4ELi4ELb0EEENS1_21CollectiveEpilogueBwdISA_SB_SD_Li256ELb1ELb0ELi2EEENS1_25SingleTileBwdLPTSchedulerILb1ELi128ELb0EEEEEEEEEvNT_6ParamsE$_ZN4cute3eso3ESOILb1ELb0EJNS_6LayoutINS_5tupleIJNS3_IJNS_1CILi8EEENS4_ILi1EEEEEENS4_ILi2EEEEEENS3_IJNS3_IJS6_NS4_ILi0EEEEEENS4_ILi8192EEEEEEEEiEEC2ERKSE_RKi) ;  /* 0xfffdadd000007944 */ /* 0x000fea0003c3ffff */
[----:B------:R-:W-:Y:S01]  /*30cb0*/  ULDC.64 UR4, c[0x0][0x118] ;  /* 0x0000460000047ab9 */ /* 0x000fe20000000a00 */
[----:B-1----:R-:W2:Y:S04]  /*30cc0*/  LDL R2, [R1+0x758] ;  /* 0x0007580001027983 */ /* 0x002ea80000100800 */
[----:B------:R-:W2:Y:S01]  /*30cd0*/  LD.E.64 R4, [R54.64] ;  /* 0x0000000436047980 */ /* 0x000ea2000c101b00 */
[----:B------:R-:W-:Y:S02]  /*30ce0*/  MOV R9, R23 ;  /* 0x0000001700097202 */ /* 0x000fe40000000f00 */
[----:B------:R-:W-:Y:S01]  /*30cf0*/  MOV R8, 0x30d20 ;  /* 0x00030d2000087802 */ /* 0x000fe20000000f00 */
[----:B--2---:R-:W-:-:S04]  /*30d00*/  IMAD.WIDE R2, R2, 0x2, R4 ;  /* 0x0000000202027825 */ /* 0x004fc800078e0204 */
[----:B------:R-:W-:Y:S05]  /*30d10*/  CALL.REL.NOINC `($_ZN7cutlass13device_kernelIN5flash19enable_sm80_to_sm89INS1_16FlashAttnBwdSm80INS1_25CollectiveMainloopBwdSm80ILi2ELi2EN4cute5tupleIJNS5_1CILi128EEES8_NS7_ILi64EEEEEENS_10bfloat16_tEfNS_4arch4Sm80ELb1ELb0ELb1ELb1ELb0ELb0ELb0ELb0ELi2ELi4ELi4ELi4ELb0EEENS1_21CollectiveEpilogueBwdISA_SB_SD_Li256ELb1ELb0ELi2EEENS1_25SingleTileBwdLPTSchedulerILb1ELi128ELb0EEEEEEEEEvNT_6ParamsE$_ZN4cute8smem_ptrIPN7cutlass10bfloat16_tEECI1NS_12iter_adaptorIS3_S4_EEES3_) ;  /* 0xfffdbcb000007944 */ /* 0x000fea0003c3ffff */
[----:B-1----:R1:W5:Y:S01]  /*30d20*/  LDL.64 R2, [R1+0x758] ;  /* 0x0007580001027983 */ /* 0x0023620000100a00 */
[----:B------:R-:W-:-:S03]  /*30d30*/  MOV R6, 0x30d50 ;  /* 0x00030d5000067802 */ /* 0x000fc60000000f00 */
[----:B-1---5:R-:W-:Y:S05]  /*30d40*/  CALL.REL.NOINC `($_ZN7cutlass13device_kernelIN5flash19enable_sm80_to_sm89INS1_16FlashAttnBwdSm80INS1_25CollectiveMainloopBwdSm80ILi2ELi2EN4cute5tupleIJNS5_1CILi128EEES8_NS7_ILi64EEEEEENS_10bfloat16_tEfNS_4arch4Sm80ELb1ELb0ELb1ELb1ELb0ELb0ELb0ELb0ELi2ELi4ELi4ELi4ELb0EEENS1_21CollectiveEpilogueBwdISA_SB_SD_Li256ELb1ELb0ELi2EEENS1_25SingleTileBwdLPTSchedulerILb1ELi128ELb0EEEEEEEEEvNT_6ParamsE$_ZN4cute3eso3ESOILb1ELb0EJNS_6LayoutINS_5tupleIJNS3_IJNS_1CILi8EEENS4_ILi1EEEEEENS4_ILi2EEEEEENS3_IJNS3_IJS6_NS4_ILi0EEEEEENS4_ILi8192EEEEEEEENS_10ViewEngineINS_8smem_ptrIPN7cutlass10bfloat16_tEEEEEEEC2ERKSE_RKSL_) ;  /* 0xfffdacf000007944 */ /* 0x022fea0003c3ffff */
        /* <DEDUP_REMOVED lines=8> */
[----:B------:R-:W-:Y:S05]  /*30dd0*/  CALL.REL.NOINC `($_ZN7cutlass13device_kernelIN5flash19enable_sm80_to_sm89INS1_16FlashAttnBwdSm80INS1_25CollectiveMainloopBwdSm80ILi2ELi2EN4cute5tupleIJNS5_1CILi128EEES8_NS7_ILi64EEEEEENS_10bfloat16_tEfNS_4arch4Sm80ELb1ELb0ELb1ELb1ELb0ELb0ELb0ELb0ELi2ELi4ELi4ELi4ELb0EEENS1_21CollectiveEpilogueBwdISA_SB_SD_Li256ELb1ELb0ELi2EEENS1_25SingleTileBwdLPTSchedulerILb1ELi128ELb0EEEEEEEEEvNT_6ParamsE$_ZN4cute3eso3ESOILb1ELb0EJNS_6LayoutINS_5tupleIJNS3_IJNS_1CILi8EEENS4_ILi1EEEEEENS4_ILi2EEEEEENS3_IJNS3_IJS6_NS4_ILi0EEEEEENS4_ILi64EEEEEEEEiEEC2ERKSE_RKi) ;  /* 0xfffdac2000007944 */ /* 0x000fea0003c3ffff */
[----:B-1----:R-:W2:Y:S01]  /*30de0*/  LDL R3, [R1+0x758] ;  /* 0x0007580001037983 */ /* 0x002ea20000100800 */
[----:B------:R-:W-:Y:S01]  /*30df0*/  MOV R6, 0x30e30 ;  /* 0x00030e3000067802 */ /* 0x000fe20000000f00 */
[----:B--2---:R-:W-:-:S05]  /*30e00*/  IMAD.WIDE R2, R3, 0x2, R52 ;  /* 0x0000000203027825 */ /* 0x004fca00078e0234 */
[----:B------:R-:W-:Y:S02]  /*30e10*/  MOV R8, R2 ;  /* 0x0000000200087202 */ /* 0x000fe40000000f00 */
[----:B------:R-:W-:Y:S05]  /*30e20*/  CALL.REL.NOINC `($_ZN7cutlass13device_kernelIN5flash19enable_sm80_to_sm89INS1_16FlashAttnBwdSm80INS1_25CollectiveMainloopBwdSm80ILi2ELi2EN4cute5tupleIJNS5_1CILi128EEES8_NS7_ILi64EEEEEENS_10bfloat16_tEfNS_4arch4Sm80ELb1ELb0ELb1ELb1ELb0ELb0ELb0ELb0ELi2ELi4ELi4ELi4ELb0EEENS1_21CollectiveEpilogueBwdISA_SB_SD_Li256ELb1ELb0ELi2EEENS1_25SingleTileBwdLPTSchedulerILb1ELi128ELb0EEEEEEEEEvNT_6ParamsE$_ZN4cute3eso3ESOILb1ELb0EJNS_6LayoutINS_5tupleIJNS3_IJNS_1CILi8EEENS4_ILi1EEEEEENS4_ILi2EEEEEENS3_IJNS3_IJS6_NS4_ILi0EEEEEENS4_ILi64EEEEEEEENS_10ViewEngineIPN7cutlass10bfloat16_tEEEEEC2ERKSE_RKSJ_) ;  /* 0xfffdab8000007944 */ /* 0x000fea0003c3ffff */
[----:B-1----:R1:W5:Y:S01]  /*30e30*/  LDL.64 R2, [R1+0x758] ;  /* 0x0007580001027983 */ /* 0x0023620000100a00 */
[----:B------:R-:W-:Y:S02]  /*30e40*/  MOV R7, R5 ;  /* 0x0000000500077202 */ /* 0x000fe40000000f00 */
[----:B------:R-:W-:Y:S02]  /*30e50*/  MOV R6, 0x30e70 ;  /* 0x00030e7000067802 */ /* 0x000fe40000000f00 */
[----:B-1---5:R-:W-:Y:S05]  /*30e60*/  CALL.REL.NOINC `($_ZN7cutlass13device_kernelIN5flash19enable_sm80_to_sm89INS1_16FlashAttnBwdSm80INS1_25CollectiveMainloopBwdSm80ILi2ELi2EN4cute5tupleIJNS5_1CILi128EEES8_NS7_ILi64EEEEEENS_10bfloat16_tEfNS_4arch4Sm80ELb1ELb0ELb1ELb1ELb0ELb0ELb0ELb0ELi2ELi4ELi4ELi4ELb0EEENS1_21CollectiveEpilogueBwdISA_SB_SD_Li256ELb1ELb0ELi2EEENS1_25SingleTileBwdLPTSchedulerILb1ELi128ELb0EEEEEEEEEvNT_6ParamsE$_ZN4cute3eso3ESOILb1ELb0EJNS_6LayoutINS_5tupleIJNS3_IJNS_1CILi8EEENS4_ILi1EEEEEENS3_IJNS4_ILi2EEEEEEEEENS3_IJNS3_IJS6_NS4_ILi0EEEEEENS3_IJNS4_ILi8192EEEEEEEEEEENS_10ViewEngineINS_8smem_ptrIPN7cutlass10bfloat16_tEEEEEEEC2ERKSG_RKSN_) ;  /* 0xfffda94000007944 */ /* 0x022fea0003c3ffff */
[----:B-1----:R1:W5:Y:S01]  /*30e70*/  LDL.64 R4, [R1+0x758] ;  /* 0x0007580001047983 */ /* 0x0023620000100a00 */
[----:B------:R-:W-:Y:S02]  /*30e80*/  MOV R8, R2 ;  /* 0x0000000200087202 */ /* 0x000fe40000000f00 */
[----:B------:R-:W-:Y:S02]  /*30e90*/  MOV R6, 0x30eb0 ;  /* 0x00030eb000067802 */ /* 0x000fe40000000f00 */
[----:B-1---5:R-:W-:Y:S05]  /*30ea0*/  CALL.REL.NOINC `($_ZN7cutlass13device_kernelIN5flash19enable_sm80_to_sm89INS1_16FlashAttnBwdSm80INS1_25CollectiveMainloopBwdSm80ILi2ELi2EN4cute5tupleIJNS5_1CILi128EEES8_NS7_ILi64EEEEEENS_10bfloat16_tEfNS_4arch4Sm80ELb1ELb0ELb1ELb1ELb0ELb0ELb0ELb0ELi2ELi4ELi4ELi4ELb0EEENS1_21CollectiveEpilogueBwdISA_SB_SD_Li256ELb1ELb0ELi2EEENS1_25SingleTileBwdLPTSchedulerILb1ELi128ELb0EEEEEEEEEvNT_6ParamsE$_ZN4cute3eso3ESOILb1ELb0EJNS_6LayoutINS_5tupleIJNS3_IJNS_1CILi8EEENS4_ILi1EEEEEENS3_IJNS4_ILi2EEEEEEEEENS3_IJNS3_IJS6_NS4_ILi0EEEEEENS3_IJNS4_ILi64EEEEEEEEEEENS_10ViewEngineIPN7cutlass10bfloat16_tEEEEEC2ERKSG_RKSL_) ;  /* 0xfffda8b000007944 */ /* 0x022fea0003c3ffff */
[----:B-1----:R1:W5:Y:S01]  /*30eb0*/  LDL.64 R2, [R1+0x758] ;  /* 0x0007580001027983 */ /* 0x0023620000100a00 */
[----:B------:R-:W-:-:S03]  /*30ec0*/  MOV R8, 0x30ee0 ;  /* 0x00030ee000087802 */ /* 0x000fc60000000f00 */
[----:B-1---5:R-:W-:Y:S05]  /*30ed0*/  CALL.REL.NOINC `($_ZN7cutlass13device_kernelIN5flash19enable_sm80_to_sm89INS1_16FlashAttnBwdSm80INS1_25CollectiveMainloopBwdSm80ILi2ELi2EN4cute5tupleIJNS5_1CILi128EEES8_NS7_ILi64EEEEEENS_10bfloat16_tEfNS_4arch4Sm80ELb1ELb0ELb1ELb1ELb0ELb0ELb0ELb0ELi2ELi4ELi4ELi4ELb0EEENS1_21CollectiveEpilogueBwdISA_SB_SD_Li256ELb1ELb0ELi2EEENS1_25SingleTileBwdLPTSchedulerILb1ELi128ELb0EEEEEEEEEvNT_6ParamsE$_ZN4cute3eso3ESOILb1ELb0EJNS_6LayoutINS_5tupleIJNS3_IJNS3_IJNS_1CILi8EEENS4_ILi1EEEEEES6_EEENS3_IJNS3_IJS6_S6_EEENS4_ILi2EEEEEEEEENS3_IJNS3_IJNS3_IJS6_NS4_ILi0EEEEEESD_EEENS3_IJNS3_IJSD_SD_EEENS4_ILi64EEEEEEEEEEENS_10ViewEngineIPN7cutlass10bfloat16_tEEEEEC2ERKSK_RKSP_) ;  /* 0xfffd9a5000007944 */ /* 0x022fea0003c3ffff */
[----:B-1----:R1:W5:Y:S01]  /*30ee0*/  LDL.64 R2, [R1+0x758] ;  /* 0x0007580001027983 */ /* 0x0023620000100a00 */
[----:B------:R-:W-:Y:S02]  /*30ef0*/  MOV R7, R5 ;  /* 0x0000000500077202 */ /* 0x000fe40000000f00 */
[----:B------:R-:W-:-:S02]  /*30f00*/  MOV R6, 0x30f20 ;  /* 0x00030f2000067802 */ /* 0x000fc40000000f00 */
[----:B-1---5:R-:W-:Y:S05]  /*30f10*/  CALL.REL.NOINC `($_ZN7cutlass13device_kernelIN5flash19enable_sm80_to_sm89INS1_16FlashAttnBwdSm80INS1_25CollectiveMainloopBwdSm80ILi2ELi2EN4cute5tupleIJNS5_1CILi128EEES8_NS7_ILi64EEEEEENS_10bfloat16_tEfNS_4arch4Sm80ELb1ELb0ELb1ELb1ELb0ELb0ELb0ELb0ELi2ELi4ELi4ELi4ELb0EEENS1_21CollectiveEpilogueBwdISA_SB_SD_Li256ELb1ELb0ELi2EEENS1_25SingleTileBwdLPTSchedulerILb1ELi128ELb0EEEEEEEEEvNT_6ParamsE$_ZN4cute3eso3ESOILb1ELb0EJNS_6LayoutINS_5tupleIJNS3_IJNS3_IJNS_1CILi8EEENS4_ILi1EEEEEES6_EEENS3_IJNS3_IJS6_S6_EEENS4_ILi2EEEEEEEEENS3_IJNS3_IJNS3_IJS6_NS4_ILi0EEEEEESD_EEENS3_IJNS3_IJSD_SD_EEENS4_ILi8192EEEEEEEEEEENS_10ViewEngineINS_8smem_ptrIPN7cutlass10bfloat16_tEEEEEEEC2ERKSK_RKSR_) ;  /* 0xfffd9a5000007944 */ /* 0x022fea0003c3ffff */
[----:B-1----:R1:W5:Y:S01]  /*30f20*/  LDL.64 R4, [R1+0x758] ;  /* 0x0007580001047983 */ /* 0x0023620000100a00 */
[----:B------:R-:W-:-:S02]  /*30f30*/  MOV R8, R2 ;  /* 0x0000000200087202 */ /* 0x000fc40000000f00 */
        /* <DEDUP_REMOVED lines=140> */
[----:B------:R2:W5:Y:S01]  /*31800*/  LDL R5, [R1+0x758] ;  /* 0x0007580001057983 */ /* 0x0005620000100800 */
[----:B-1----:R-:W-:-:S02]  /*31810*/  MOV R3, R44 ;  /* 0x0000002c00037202 */ /* 0x002fc40000000f00 */
[----:B------:R-:W-:Y:S02]  /*31820*/  MOV R4, 0x31840 ;  /* 0x0003184000047802 */ /* 0x000fe40000000f00 */
[----:B--2--5:R-:W-:Y:S05]  /*31830*/  CALL.REL.NOINC `($_ZN7cutlass13device_kernelIN5flash19enable_sm80_to_sm89INS1_16FlashAttnBwdSm80INS1_25CollectiveMainloopBwdSm80ILi2ELi2EN4cute5tupleIJNS5_1CILi128EEES8_NS7_ILi64EEEEEENS_10bfloat16_tEfNS_4arch4Sm80ELb1ELb0ELb1ELb1ELb0ELb0ELb0ELb0ELi2ELi4ELi4ELi4ELb0EEENS1_21CollectiveEpilogueBwdISA_SB_SD_Li256ELb1ELb0ELi2EEENS1_25SingleTileBwdLPTSchedulerILb1ELi128ELb0EEEEEEEEEvNT_6ParamsE$_ZZN4cute5sliceINS_5tupleIJNS_10UnderscoreES2_iEEENS1_IJNS1_IJNS_1CILi1EEENS4_ILi0EEEEEEiNS4_ILi1024EEEEEEEEDaRKT_RKT0_ENKUlRKT_RKT0_E_clIS2_iEEDaSI_SL_) ;  /* 0xfffdcbd000007944 */ /* 0x024fea0003c3ffff */
[----:B------:R-:W-:Y:S02]  /*31840*/  MOV R4, 0x31860 ;  /* 0x0003186000047802 */ /* 0x000fe40000000f00 */
[----:B-1---5:R-:W-:Y:S05]  /*31850*/  CALL.REL.NOINC `($_ZN7cutlass13device_kernelIN5flash19enable_sm80_to_sm89INS1_16FlashAttnBwdSm80INS1_25CollectiveMainloopBwdSm80ILi2ELi2EN4cute5tupleIJNS5_1CILi128EEES8_NS7_ILi64EEEEEENS_10bfloat16_tEfNS_4arch4Sm80ELb1ELb0ELb1ELb1ELb0ELb0ELb0ELb0ELi2ELi4ELi4ELi4ELb0EEENS1_21CollectiveEpilogueBwdISA_SB_SD_Li256ELb1ELb0ELi2EEENS1_25SingleTileBwdLPTSchedulerILb1ELi128ELb0EEEEEEEEEvNT_6ParamsE$_ZZN4cute12filter_tupleINS_5tupleIJNS_10UnderscoreES2_iEEENS1_IJNS1_IJNS_1CILi1EEENS4_ILi0EEEEEEiNS4_ILi1024EEEEEEZNS_5sliceIS3_S9_EEDaRKT_RKT0_EUlRKT_RKT0_E_EEDaSD_SG_OT1_ENKUlDpSJ_E_clIJNS1_IJS7_EEENS1_IJiEEENS1_IJEEEEEEDaSQ_) ;  /* 0xfffdb81000007944 */ /* 0x022fea0003c3ffff */
[----:B------:R-:W-:Y:S02]  /*31860*/  MOV R67, R23 ;  /* 0x0000001700437202 */ /* 0x000fe40000000f00 */
[----:B------:R-:W-:Y:S02]  /*31870*/  MOV R6, 0x31890 ;  /* 0x0003189000067802 */ /* 0x000fe40000000f00 */
[----:B-1---5:R-:W-:Y:S05]  /*31880*/  CALL.REL.NOINC `($_ZN7cutlass13device_kernelIN5flash19enable_sm80_to_sm89INS1_16FlashAttnBwdSm80INS1_25CollectiveMainloopBwdSm80ILi2ELi2EN4cute5tupleIJNS5_1CILi128EEES8_NS7_ILi64EEEEEENS_10bfloat16_tEfNS_4arch4Sm80ELb1ELb0ELb1ELb1ELb0ELb0ELb0ELb0ELi2ELi4ELi4ELi4ELb0EEENS1_21CollectiveEpilogueBwdISA_SB_SD_Li256ELb1ELb0ELi2EEENS1_25SingleTileBwdLPTSchedulerILb1ELi128ELb0EEEEEEEEEvNT_6ParamsE$_ZN4cute5tupleIJNS0_IJNS0_IJNS_1CILi8EEENS1_ILi1EEEEEENS1_ILi2EEEEEENS0_IJNS0_IJS3_NS1_ILi0EEEEEEiEEEEEC2ERKS6_RKS9_) ;  /* 0xfffda97000007944 */ /* 0x022fea0003c3ffff */
[----:B------:R2:W5:Y:S01]  /*31890*/  LDL R6, [R1+0x758] ;  /* 0x0007580001067983 */ /* 0x0005620000100800 */
[----:B------:R-:W-:Y:S01]  /*318a0*/  IMAD.SHL.U32 R8, R5, 0x400, RZ ;  /* 0x0000040005087824 */ /* 0x000fe200078e00ff */
[----:B-1----:R-:W-:Y:S01]  /*318b0*/  MOV R2, R23 ;  /* 0x0000001700027202 */ /* 0x002fe20000000f00 */
[----:B------:R-:W-:Y:S01]  /*318c0*/  IMAD.MOV.U32 R61, RZ, RZ, R22 ;  /* 0x000000ffff3d7224 */ /* 0x000fe200078e0016 */
[----:B------:R-:W-:Y:S02]  /*318d0*/  MOV R4, 0x31900 ;  /* 0x0003190000047802 */ /* 0x000fe40000000f00 */
[----:B------:R2:W-:Y:S04]  /*318e0*/  STL [R1+0x770], R8 ;  /* 0x0007700801007387 */ /* 0x0005e80000100800 */
[----:B--2--5:R-:W-:Y:S05]  /*318f0*/  CALL.REL.NOINC `($_ZN7cutlass13device_kernelIN5flash19enable_sm80_to_sm89INS1_16FlashAttnBwdSm80INS1_25CollectiveMainloopBwdSm80ILi2ELi2EN4cute5tupleIJNS5_1CILi128EEES8_NS7_ILi64EEEEEENS_10bfloat16_tEfNS_4arch4Sm80ELb1ELb0ELb1ELb1ELb0ELb0ELb0ELb0ELi2ELi4ELi4ELi4ELb0EEENS1_21CollectiveEpilogueBwdISA_SB_SD_Li256ELb1ELb0ELi2EEENS1_25SingleTileBwdLPTSchedulerILb1ELi128ELb0EEEEEEEEEvNT_6ParamsE$_ZN4cute3eso3ESOILb0ELb0EJNS_6LayoutINS_5tupleIJNS3_IJNS_1CILi8EEENS4_ILi1EEEEEENS4_ILi2EEEEEENS3_IJNS3_IJS6_NS4_ILi0EEEEEEiEEEEEiEEC2ERKSD_RKi) ;  /* 0xfffd663000007944 */ /* 0x024fea0003c3ffff */
[----:B------:R-:W2:Y:S01]  /*31900*/  LDL.64 R4, [R1+0x758] ;  /* 0x0007580001047983 */ /* 0x000ea20000100a00 */
[----:B------:R-:W-:Y:S02]  /*31910*/  MOV R9, R23 ;  /* 0x0000001700097202 */ /* 0x000fe40000000f00 */
[----:B------:R-:W-:Y:S01]  /*31920*/  MOV R8, 0x31950 ;  /* 0x0003195000087802 */ /* 0x000fe20000000f00 */
[----:B-12---:R-:W-:-:S04]  /*31930*/  IMAD.WIDE R2, R5, 0x2, R56 ;  /* 0x0000000205027825 */ /* 0x006fc800078e0238 */
[----:B------:R-:W-:Y:S05]  /*31940*/  CALL.REL.NOINC `($_ZN7cutlass13device_kernelIN5flash19enable_sm80_to_sm89INS1_16FlashAttnBwdSm80INS1_25CollectiveMainloopBwdSm80ILi2ELi2EN4cute5tupleIJNS5_1CILi128EEES8_NS7_ILi64EEEEEENS_10bfloat16_tEfNS_4arch4Sm80ELb1ELb0ELb1ELb1ELb0ELb0ELb0ELb0ELi2ELi4ELi4ELi4ELb0EEENS1_21CollectiveEpilogueBwdISA_SB_SD_Li256ELb1ELb0ELi2EEENS1_25SingleTileBwdLPTSchedulerILb1ELi128ELb0EEEEEEEEEvNT_6ParamsE$_ZN4cute8smem_ptrIPN7cutlass10bfloat16_tEECI1NS_12iter_adaptorIS3_S4_EEES3_) ;  /* 0xfffdb08000007944 */ /* 0x000fea0003c3ffff */
        /* <DEDUP_REMOVED lines=10> */
[----:B-1----:R-:W-:-:S02]  /*319f0*/  MOV R3, 0x1 ;  /* 0x0000000100037802 */ /* 0x002fc40000000f00 */
[----:B------:R-:W-:Y:S02]  /*31a00*/  MOV R8, 0x31a20 ;  /* 0x00031a2000087802 */ /* 0x000fe40000000f00 */
[----:B--2--5:R-:W-:Y:S05]  /*31a10*/  CALL.REL.NOINC `($_ZN7cutlass13device_kernelIN5flash19enable_sm80_to_sm89INS1_16FlashAttnBwdSm80INS1_25CollectiveMainloopBwdSm80ILi2ELi2EN4cute5tupleIJNS5_1CILi128EEES8_NS7_ILi64EEEEEENS_10bfloat16_tEfNS_4arch4Sm80ELb1ELb0ELb1ELb1ELb0ELb0ELb0ELb0ELi2ELi4ELi4ELi4ELb0EEENS1_21CollectiveEpilogueBwdISA_SB_SD_Li256ELb1ELb0ELi2EEENS1_25SingleTileBwdLPTSchedulerILb1ELi128ELb0EEEEEEEEEvNT_6ParamsE$_ZN4cute3eso3ESOILb1ELb0EJNS_10UnderscoreES2_iEEC2ERKS2_S5_RKi) ;  /* 0xfffd73b000007944 */ /* 0x024fea0003c3ffff */
[----:B-1----:R-:W2:Y:S01]  /*31a20*/  LDL R3, [R1+0x758] ;  /* 0x0007580001037983 */ /* 0x002ea20000100800 */
[----:B------:R-:W-:Y:S01]  /*31a30*/  IMAD.MOV.U32 R2, RZ, RZ, R23 ;  /* 0x000000ffff027224 */ /* 0x000fe200078e0017 */
[----:B------:R-:W-:Y:S02]  /*31a40*/  MOV R4, 0x31a70 ;  /* 0x00031a7000047802 */ /* 0x000fe40000000f00 */
[----:B--2---:R-:W-:Y:S02]  /*31a50*/  SHF.L.U32 R3, R3, 0x2, RZ ;  /* 0x0000000203037819 */ /* 0x004fe400000006ff */
[----:B------:R-:W-:Y:S05]  /*31a60*/  CALL.REL.NOINC `($_ZN7cutlass13device_kernelIN5flash19enable_sm80_to_sm89INS1_16FlashAttnBwdSm80INS1_25CollectiveMainloopBwdSm80ILi2ELi2EN4cute5tupleIJNS5_1CILi128EEES8_NS7_ILi64EEEEEENS_10bfloat16_tEfNS_4arch4Sm80ELb1ELb0ELb1ELb1ELb0ELb0ELb0ELb0ELi2ELi4ELi4ELi4ELb0EEENS1_21CollectiveEpilogueBwdISA_SB_SD_Li256ELb1ELb0ELi2EEENS1_25SingleTileBwdLPTSchedulerILb1ELi128ELb0EEEEEEEEEvNT_6ParamsE$_ZN4cute3eso3ESOILb1ELb0EJNS_6LayoutINS_5tupleIJNS3_IJNS3_IJNS_1CILi4EEENS4_ILi2EEEEEENS4_ILi1EEEEEES6_EEENS3_IJNS3_IJNS3_IJS8_NS4_ILi32EEEEEENS4_ILi0EEEEEENS4_ILi64EEEEEEEEiEEC2ERKSH_RKi) ;  /* 0xfffd8d9000007944 */ /* 0x000fea0003c3ffff */
[----:B-1----:R-:W2:Y:S01]  /*31a70*/  LDL R3, [R1+0x758] ;  /* 0x0007580001037983 */ /* 0x002ea20000100800 */
[----:B------:R-:W-:Y:S02]  /*31a80*/  MOV R67, R23 ;  /* 0x0000001700437202 */ /* 0x000fe40000000f00 */
[----:B------:R-:W-:Y:S01]  /*31a90*/  MOV R6, 0x31ac0 ;  /* 0x00031ac000067802 */ /* 0x000fe20000000f00 */
[----:B--2---:R-:W-:-:S04]  /*31aa0*/  IMAD.WIDE R10, R3, 0x2, R50 ;  /* 0x00000002030a7825 */ /* 0x004fc800078e0232 */
[----:B------:R-:W-:Y:S05]  /*31ab0*/  CALL.REL.NOINC `($_ZN7cutlass13device_kernelIN5flash19enable_sm80_to_sm89INS1_16FlashAttnBwdSm80INS1_25CollectiveMainloopBwdSm80ILi2ELi2EN4cute5tupleIJNS5_1CILi128EEES8_NS7_ILi64EEEEEENS_10bfloat16_tEfNS_4arch4Sm80ELb1ELb0ELb1ELb1ELb0ELb0ELb0ELb0ELi2ELi4ELi4ELi4ELb0EEENS1_21CollectiveEpilogueBwdISA_SB_SD_Li256ELb1ELb0ELi2EEENS1_25SingleTileBwdLPTSchedulerILb1ELi128ELb0EEEEEEEEEvNT_6ParamsE$_ZN4cute3eso3ESOILb1ELb0EJNS_6LayoutINS_5tupleIJNS3_IJNS3_IJNS_1CILi4EEENS4_ILi2EEEEEENS4_ILi1EEEEEES6_EEENS3_IJNS3_IJNS3_IJS8_NS4_ILi32EEEEEENS4_ILi0EEEEEENS4_ILi64EEEEEEEENS_10ViewEngineIPN7cutlass10bfloat16_tEEEEEC2ERKSH_RKSM_) ;  /* 0xfffd8d0000007944 */ /* 0x000fea0003c3ffff */
[----:B------:R2:W5:Y:S01]  /*31ac0*/  LDL.64 R4, [R1+0x758] ;  /* 0x0007580001047983 */ /* 0x0005620000100a00 */
[----:B------:R-:W-:Y:S02]  /*31ad0*/  MOV R3, R14 ;  /* 0x0000000e00037202 */ /* 0x000fe40000000f00 */
[----:B------:R-:W-:-:S02]  /*31ae0*/  MOV R6, 0x31b00 ;  /* 0x00031b0000067802 */ /* 0x000fc40000000f00 */
[----:B-12--5:R-:W-:Y:S05]  /*31af0*/  CALL.REL.NOINC `($_ZN7cutlass13device_kernelIN5flash19enable_sm80_to_sm89INS1_16FlashAttnBwdSm80INS1_25CollectiveMainloopBwdSm80ILi2ELi2EN4cute5tupleIJNS5_1CILi128EEES8_NS7_ILi64EEEEEENS_10bfloat16_tEfNS_4arch4Sm80ELb1ELb0ELb1ELb1ELb0ELb0ELb0ELb0ELi2ELi4ELi4ELi4ELb0EEENS1_21CollectiveEpilogueBwdISA_SB_SD_Li256ELb1ELb0ELi2EEENS1_25SingleTileBwdLPTSchedulerILb1ELi128ELb0EEEEEEEEEvNT_6ParamsE$_ZZN4cute4takeILi1ELi2ENS_5tupleIJNS1_IJNS_1CILi1EEENS2_ILi0EEEEEEiEEEEEDaRKT1_ENKUlDpRKT_E_clIJiEEEDaSD_) ;  /* 0xfffdc4a000007944 */ /* 0x026fea0003c3ffff */
[----:B------:R-:W-:Y:S02]  /*31b00*/  MOV R67, R23 ;  /* 0x0000001700437202 */ /* 0x000fe40000000f00 */
[----:B------:R-:W-:-:S02]  /*31b10*/  MOV R6, 0x31b30 ;  /* 0x00031b3000067802 */ /* 0x000fc40000000f00 */
[----:B-1---5:R-:W-:Y:S05]  /*31b20*/  CALL.REL.NOINC `($_ZN7cutlass13device_kernelIN5flash19enable_sm80_to_sm89INS1_16FlashAttnBwdSm80INS1_25CollectiveMainloopBwdSm80ILi2ELi2EN4cute5tupleIJNS5_1CILi128EEES8_NS7_ILi64EEEEEENS_10bfloat16_tEfNS_4arch4Sm80ELb1ELb0ELb1ELb1ELb0ELb0ELb0ELb0ELi2ELi4ELi4ELi4ELb0EEENS1_21CollectiveEpilogueBwdISA_SB_SD_Li256ELb1ELb0ELi2EEENS1_25SingleTileBwdLPTSchedulerILb1ELi128ELb0EEEEEEEEEvNT_6ParamsE$_ZN4cute3eso3ESOILb1ELb0EJNS_5tupleIJNS_1CILi1EEENS3_ILi0EEEEEENS2_IJiEEEEEC2ERKS6_RKS7_) ;  /* 0xfffd859000007944 */ /* 0x022fea0003c3ffff */
[----:B-1----:R1:W5:Y:S01]  /*31b30*/  LDL R3, [R1+0x758] ;  /* 0x0007580001037983 */ /* 0x0023620000100800 */
[----:B------:R-:W-:-:S02]  /*31b40*/  MOV R67, R23 ;  /* 0x0000001700437202 */ /* 0x000fc40000000f00 */
        /* <DEDUP_REMOVED lines=22> */
[----:B------:R-:W2:Y:S01]  /*31cb0*/  LDL R4, [R1+0x758] ;  /* 0x0007580001047983 */ /* 0x000ea20000100800 */
[----:B-1----:R-:W-:Y:S02]  /*31cc0*/  MOV R2, R22 ;  /* 0x0000001600027202 */ /* 0x002fe40000000f00 */
[----:B------:R-:W-:Y:S01]  /*31cd0*/  MOV R12, 0x31d00 ;  /* 0x00031d00000c7802 */ /* 0x000fe20000000f00 */
[----:B--2---:R1:W-:Y:S04]  /*31ce0*/  STL [R1+0x770], R4 ;  /* 0x0007700401007387 */ /* 0x0043e80000100800 */
        /* <DEDUP_REMOVED lines=194> */
[----:B------:R-:W-:Y:S05]  /*32910*/  CALL.REL.NOINC `($_ZN7cutlass13device_kernelIN5flash19enable_sm80_to_sm89INS1_16FlashAttnBwdSm80INS1_25CollectiveMainloopBwdSm80ILi2ELi2EN4cute5tupleIJNS5_1CILi128EEES8_NS7_ILi64EEEEEENS_10bfloat16_tEfNS_4arch4Sm80ELb1ELb0ELb1ELb1ELb0ELb0ELb0ELb0ELi2ELi4ELi4ELi4ELb0EEENS1_21CollectiveEpilogueBwdISA_SB_SD_Li256ELb1ELb0ELi2EEENS1_25SingleTileBwdLPTSchedulerILb1ELi128ELb0EEEEEEEEEvNT_6ParamsE$_ZN4cute3eso3ESOILb1ELb0EJNS_6LayoutINS_5tupleIJNS3_IJNS_1CILi2EEES5_S5_EEES5_EEENS3_IJNS3_IJNS4_ILi1EEES5_NS4_ILi4EEEEEENS4_ILi64EEEEEEEEiEEC2ERKSD_RKi) ;  /* 0xfffd8a3000007944 */ /* 0x000fea0003c3ffff */
[----:B-1----:R-:W2:Y:S01]  /*32920*/  LDL R3, [R1+0x758] ;  /* 0x0007580001037983 */ /* 0x002ea20000100800 */
[----:B------:R-:W-:Y:S01]  /*32930*/  MOV R4, 0x32970 ;  /* 0x0003297000047802 */ /* 0x000fe20000000f00 */
[----:B--2---:R-:W-:-:S05]  /*32940*/  IMAD.WIDE R2, R3, 0x2, R46 ;  /* 0x0000000203027825 */ /* 0x004fca00078e022e */
[----:B------:R-:W-:Y:S02]  /*32950*/  MOV R6, R2 ;  /* 0x0000000200067202 */ /* 0x000fe40000000f00 */
[----:B------:R-:W-:Y:S05]  /*32960*/  CALL.REL.NOINC `($_ZN7cutlass13device_kernelIN5flash19enable_sm80_to_sm89INS1_16FlashAttnBwdSm80INS1_25CollectiveMainloopBwdSm80ILi2ELi2EN4cute5tupleIJNS5_1CILi128EEES8_NS7_ILi64EEEEEENS_10bfloat16_tEfNS_4arch4Sm80ELb1ELb0ELb1ELb1ELb0ELb0ELb0ELb0ELi2ELi4ELi4ELi4ELb0EEENS1_21CollectiveEpilogueBwdISA_SB_SD_Li256ELb1ELb0ELi2EEENS1_25SingleTileBwdLPTSchedulerILb1ELi128ELb0EEEEEEEEEvNT_6ParamsE$_ZN4cute3eso3ESOILb1ELb0EJNS_6LayoutINS_5tupleIJNS3_IJNS_1CILi2EEES5_S5_EEES5_EEENS3_IJNS3_IJNS4_ILi1EEES5_NS4_ILi4EEEEEENS4_ILi64EEEEEEEENS_10ViewEngineIPN7cutlass10bfloat16_tEEEEEC2ERKSD_RKSI_) ;  /* 0xfffd899000007944 */ /* 0x000fea0003c3ffff */
[----:B------:R2:W5:Y:S01]  /*32970*/  LDL.64 R58, [R1+0x758] ;  /* 0x00075800013a7983 */ /* 0x0005620000100a00 */
[----:B------:R-:W-:Y:S01]  /*32980*/  IMAD.MOV.U32 R81, RZ, RZ, R23 ;  /* 0x000000ffff517224 */ /* 0x000fe200078e0017 */
[----:B------:R-:W-:Y:S02]  /*32990*/  MOV R3, RZ ;  /* 0x000000ff00037202 */ /* 0x000fe40000000f00 */
[----:B------:R-:W-:Y:S02]  /*329a0*/  MOV R8, 0x329c0 ;  /* 0x000329c000087802 */ /* 0x000fe40000000f00 */
[----:B-12--5:R-:W-:Y:S05]  /*329b0*/  CALL.REL.NOINC `($_ZN7cutlass13device_kernelIN5flash19enable_sm80_to_sm89INS1_16FlashAttnBwdSm80INS1_25CollectiveMainloopBwdSm80ILi2ELi2EN4cute5tupleIJNS5_1CILi128EEES8_NS7_ILi64EEEEEENS_10bfloat16_tEfNS_4arch4Sm80ELb1ELb0ELb1ELb1ELb0ELb0ELb0ELb0ELi2ELi4ELi4ELi4ELb0EEENS1_21CollectiveEpilogueBwdISA_SB_SD_Li256ELb1ELb0ELi2EEENS1_25SingleTileBwdLPTSchedulerILb1ELi128ELb0EEEEEEEEEvNT_6ParamsE$_ZN4cute3eso3ESOILb1ELb0EJNS_10UnderscoreES2_iEEC2ERKS2_S5_RKi) ;  /* 0xfffd641000007944 */ /* 0x026fea0003c3ffff */
[----:B-1----:R-:W2:Y:S01]  /*329c0*/  LDL R3, [R1+0x758] ;  /* 0x0007580001037983 */ /* 0x002ea20000100800 */
[----:B------:R-:W-:Y:S01]  /*329d0*/  IMAD.MOV.U32 R67, RZ, RZ, R23 ;  /* 0x000000ffff437224 */ /* 0x000fe200078e0017 */
[----:B------:R-:W-:Y:S02]  /*329e0*/  MOV R4, 0x32a10 ;  /* 0x00032a1000047802 */ /* 0x000fe40000000f00 */
[----:B--2---:R-:W-:Y:S02]  /*329f0*/  SHF.L.U32 R3, R3, 0x2, RZ ;  /* 0x0000000203037819 */ /* 0x004fe400000006ff */
[----:B------:R-:W-:Y:S05]  /*32a00*/  CALL.REL.NOINC `($_ZN7cutlass13device_kernelIN5flash19enable_sm80_to_sm89INS1_16FlashAttnBwdSm80INS1_25CollectiveMainloopBwdSm80ILi2ELi2EN4cute5tupleIJNS5_1CILi128EEES8_NS7_ILi64EEEEEENS_10bfloat16_tEfNS_4arch4Sm80ELb1ELb0ELb1ELb1ELb0ELb0ELb0ELb0ELi2ELi4ELi4ELi4ELb0EEENS1_21CollectiveEpilogueBwdISA_SB_SD_Li256ELb1ELb0ELi2EEENS1_25SingleTileBwdLPTSchedulerILb1ELi128ELb0EEEEEEEEEvNT_6ParamsE$_ZN4cute3eso3ESOILb1ELb0EJNS_6LayoutINS_5tupleIJNS3_IJNS_1CILi2EEES5_EEES6_EEENS3_IJNS3_IJNS4_ILi1EEES5_EEENS3_IJNS4_ILi32EEENS4_ILi64EEEEEEEEEEEiEEC2ERKSE_RKi) ;  /* 0xfffd882000007944 */ /* 0x000fea0003c3ffff */
[----:B-1----:R-:W2:Y:S01]  /*32a10*/  LDL R3, [R1+0x758] ;  /* 0x0007580001037983 */ /* 0x002ea20000100800 */
[----:B------:R-:W-:Y:S02]  /*32a20*/  MOV R67, R23 ;  /* 0x0000001700437202 */ /* 0x000fe40000000f00 */
[----:B------:R-:W-:Y:S01]  /*32a30*/  MOV R4, 0x32a70 ;  /* 0x00032a7000047802 */ /* 0x000fe20000000f00 */
[----:B--2---:R-:W-:-:S05]  /*32a40*/  IMAD.WIDE R2, R3, 0x2, R48 ;  /* 0x0000000203027825 */ /* 0x004fca00078e0230 */
[----:B------:R-:W-:Y:S02]  /*32a50*/  MOV R6, R2 ;  /* 0x0000000200067202 */ /* 0x000fe40000000f00 */
[----:B------:R-:W-:Y:S05]  /*32a60*/  CALL.REL.NOINC `($_ZN7cutlass13device_kernelIN5flash19enable_sm80_to_sm89INS1_16FlashAttnBwdSm80INS1_25CollectiveMainloopBwdSm80ILi2ELi2EN4cute5tupleIJNS5_1CILi128EEES8_NS7_ILi64EEEEEENS_10bfloat16_tEfNS_4arch4Sm80ELb1ELb0ELb1ELb1ELb0ELb0ELb0ELb0ELi2ELi4ELi4ELi4ELb0EEENS1_21CollectiveEpilogueBwdISA_SB_SD_Li256ELb1ELb0ELi2EEENS1_25SingleTileBwdLPTSchedulerILb1ELi128ELb0EEEEEEEEEvNT_6ParamsE$_ZN4cute3eso3ESOILb1ELb0EJNS_6LayoutINS_5tupleIJNS3_IJNS_1CILi2EEES5_EEES6_EEENS3_IJNS3_IJNS4_ILi1EEES5_EEENS3_IJNS4_ILi32EEENS4_ILi64EEEEEEEEEEENS_10ViewEngineIPN7cutlass10bfloat16_tEEEEEC2ERKSE_RKSJ_) ;  /* 0xfffd877000007944 */ /* 0x000fea0003c3ffff */
[----:B------:R2:W5:Y:S04]  /*32a70*/  LDL.64 R60, [R1+0x758] ;  /* 0x00075800013c7983 */ /* 0x0005680000100a00 */
[----:B------:R2:W-:Y:S02]  /*32a80*/  STL [R1+0x770], RZ ;  /* 0x000770ff01007387 */ /* 0x0005e40000100800 */
.L_x_2784:
        /* <DEDUP_REMOVED lines=695> */
[----:B------:R-:W-:Y:S02]  /*35600*/  MOV R3, 0x1 ;  /* 0x0000000100037802 */ /* 0x000fe40000000f00 */
        /* <DEDUP_REMOVED lines=15> */
.L_x_2785:
        /* <DEDUP_REMOVED lines=711> */
.L_x_2786:
        /* <DEDUP_REMOVED lines=711> */
.L_x_2787:
        /* <DEDUP_REMOVED lines=711> */
.L_x_2788:
        /* <DEDUP_REMOVED lines=711> */
.L_x_2789:
        /* <DEDUP_REMOVED lines=711> */
.L_x_2790:
        /* <DEDUP_REMOVED lines=228> */
[----:B------:R-:W-:Y:S05]  /*44370*/  CALL.REL.NOINC `($_ZN7cutlass13device_kernelIN5flash19enable_sm80_to_sm89INS1_16FlashAttnBwdSm80INS1_25CollectiveMainloopBwdSm80ILi2ELi2EN4cute5tupleIJNS5_1CILi128EEES8_NS7_ILi64EEEEEENS_10bfloat16_tEfNS_4arch4Sm80ELb1ELb0ELb1ELb1ELb0ELb0ELb0ELb0ELi2ELi4ELi4ELi4ELb0EEENS1_21CollectiveEpilogueBwdISA_SB_SD_Li256ELb1ELb0ELi2EEENS1_25SingleTileBwdLPTSchedulerILb1ELi128ELb0EEEEEEEEEvNT_6ParamsE$_ZN4cute3eso3ESOILb1ELb0EJNS_10UnderscoreES2_iEEC2ERKS2_S5_RKi) ;  /* 0xfffc4a5000007944 */ /* 0x000fea0003c3ffff */
        /* <DEDUP_REMOVED lines=27> */
.L_x_2791:
        /* <DEDUP_REMOVED lines=274> */
[----:B--2--5:R-:W-:Y:S05]  /*45650*/  CALL.REL.NOINC `($_ZN7cutlass13device_kernelIN5flash19enable_sm80_to_sm89INS1_16FlashAttnBwdSm80INS1_25CollectiveMainloopBwdSm80ILi2ELi2EN4cute5tupleIJNS5_1CILi128EEES8_NS7_ILi64EEEEEENS_10bfloat16_tEfNS_4arch4Sm80ELb1ELb0ELb1ELb1ELb0ELb0ELb0ELb0ELi2ELi4ELi4ELi4ELb0EEENS1_21CollectiveEpilogueBwdISA_SB_SD_Li256ELb1ELb0ELi2EEENS1_25SingleTileBwdLPTSchedulerILb1ELi128ELb0EEEEEEEEEvNT_6ParamsE$_ZZZN5flash25CollectiveMainloopBwdSm80ILi2ELi2EN4cute5tupleIJNS1_1CILi128EEES4_NS3_ILi64EEEEEEN7cutlass10bfloat16_tEfNS7_4arch4Sm80ELb1ELb0ELb1ELb1ELb0ELb0ELb0ELb0ELi2ELi4ELi4ELi4ELb0EE3mmaINS_16FlashAttnBwdSm80ISB_NS_21CollectiveEpilogueBwdIS6_S8_SA_Li256ELb1ELb0ELi2EEENS_25SingleTileBwdLPTSchedulerILb1ELi128ELb0EEEE13SharedStorageENS1_6TensorINS1_11ArrayEngineIfLm32EEENS1_6LayoutINS2_IJNS2_IJNS3_ILi2EEESO_EEESO_NS3_ILi4EEEEEENS2_IJNS2_IJNS3_ILi1EEESO_EEESQ_NS3_ILi8EEEEEEEEEEEEbRKNSB_6ParamsERT0_S12_iNS2_IJiiiEEERT_ENKUliT_E_clIZSC_ISJ_SX_EbS10_S12_S12_iS13_S15_EUlRS16_iE_EEDaiS16_ENKUlT_E_clIZSC_ISJ_SX_EbS10_S12_S12_iS13_S15_EUlvE0_EEDaS1B_) ;  /* 0x0001c80000007944 */ /* 0x024fea0003c00000 */
[----:B------:R-:W2:Y:S01]  /*45660*/  LDL.64 R2, [R24+0x188] ;  /* 0x0001880018027983 */ /* 0x000ea20000100a00 */
[----:B------:R-:W-:-:S03]  /*45670*/  ULDC.64 UR4, c[0x0][0x118] ;  /* 0x0000460000047ab9 */ /* 0x000fc60000000a00 */
[----:B------:R3:W5:Y:S04]  /*45680*/  LDL.64 R12, [R24+0xc8] ;  /* 0x0000c800180c7983 */ /* 0x0007680000100a00 */
[----:B--2---:R-:W5:Y:S01]  /*45690*/  LD.E.64 R2, [R2.64] ;  /* 0x0000000402027980 */ /* 0x004f62000c101b00 */
[----:B-1----:R-:W-:Y:S02]  /*456a0*/  MOV R9, R23 ;  /* 0x0000001700097202 */ /* 0x002fe40000000f00 */
[----:B------:R-:W-:Y:S02]  /*456b0*/  MOV R8, 0x456d0 ;  /* 0x000456d000087802 */ /* 0x000fe40000000f00 */
[----:B---3-5:R-:W-:Y:S05]  /*456c0*/  CALL.REL.NOINC `($_ZN7cutlass13device_kernelIN5flash19enable_sm80_to_sm89INS1_16FlashAttnBwdSm80INS1_25CollectiveMainloopBwdSm80ILi2ELi2EN4cute5tupleIJNS5_1CILi128EEES8_NS7_ILi64EEEEEENS_10bfloat16_tEfNS_4arch4Sm80ELb1ELb0ELb1ELb1ELb0ELb0ELb0ELb0ELi2ELi4ELi4ELi4ELb0EEENS1_21CollectiveEpilogueBwdISA_SB_SD_Li256ELb1ELb0ELi2EEENS1_25SingleTileBwdLPTSchedulerILb1ELi128ELb0EEEEEEEEEvNT_6ParamsE$_ZN4cute8smem_ptrIPN7cutlass10bfloat16_tEECI1NS_12iter_adaptorIS3_S4_EEES3_) ;  /* 0xfffc730000007944 */ /* 0x028fea0003c3ffff */
        /* <DEDUP_REMOVED lines=84> */
[----:B------:R1:W-:Y:S01]  /*45c10*/  STL.64 [R1+0x7a0], R2 ;  /* 0x0007a00201007387 */ /* 0x0003e20000100a00 */
[----:B------:R-:W-:Y:S02]  /*45c20*/  MOV R5, R6 ;  /* 0x0000000600057202 */ /* 0x000fe40000000f00 */
[----:B------:R-:W-:Y:S02]  /*45c30*/  MOV R4, 0x45c50 ;  /* 0x00045c5000047802 */ /* 0x000fe40000000f00 */
        /* <DEDUP_REMOVED lines=31> */
[----:B-1----:R-:W-:Y:S05]  /*45e30*/  CALL.REL.NOINC `($_ZN7cutlass13device_kernelIN5flash19enable_sm80_to_sm89INS1_16FlashAttnBwdSm80INS1_25CollectiveMainloopBwdSm80ILi2ELi2EN4cute5tupleIJNS5_1CILi128EEES8_NS7_ILi64EEEEEENS_10bfloat16_tEfNS_4arch4Sm80ELb1ELb0ELb1ELb1ELb0ELb0ELb0ELb0ELi2ELi4ELi4ELi4ELb0EEENS1_21CollectiveEpilogueBwdISA_SB_SD_Li256ELb1ELb0ELi2EEENS1_25SingleTileBwdLPTSchedulerILb1ELi128ELb0EEEEEEEEEvNT_6ParamsE$_ZN4cute3eso3ESOILb1ELb0EJNS_1CILi8EEEiiiNS2_ILi144EEENS2_ILi512EEEEEC2ERKS3_RKiSA_SA_RKS4_RKS5_) ;  /* 0xfffc3c3000007944 */ /* 0x002fea0003c3ffff */
        /* <DEDUP_REMOVED lines=59> */
[----:B------:R-:W-:Y:S01]  /*461f0*/  MOV R60, R23 ;  /* 0x00000017003c7202 */ /* 0x000fe20000000f00 */
[----:B------:R-:W-:Y:S01]  /*46200*/  IMAD.MOV.U32 R67, RZ, RZ, R22 ;  /* 0x000000ffff437224 */ /* 0x000fe200078e0016 */
        /* <DEDUP_REMOVED lines=9> */
[----:B------:R1:W-:Y:S01]  /*462a0*/  STL.64 [R1+0x7a0], R2 ;  /* 0x0007a00201007387 */ /* 0x0003e20000100a00 */
[----:B------:R-:W-:-:S02]  /*462b0*/  MOV R60, R45 ;  /* 0x0000002d003c7202 */ /* 0x000fc40000000f00 */
[----:B------:R-:W-:Y:S02]  /*462c0*/  MOV R4, 0x462e0 ;  /* 0x000462e000047802 */ /* 0x000fe40000000f00 */
        /* <DEDUP_REMOVED lines=37> */
[----:B------:R-:W-:Y:S01]  /*46520*/  IMAD.SHL.U32 R8, R5, 0x2000, RZ ;  /* 0x0000200005087824 */ /* 0x000fe200078e00ff */
[----:B------:R-:W-:-:S02]  /*46530*/  MOV R15, R44 ;  /* 0x0000002c000f7202 */ /* 0x000fc40000000f00 */
[----:B------:R-:W-:Y:S02]  /*46540*/  MOV R4, 0x46570 ;  /* 0x0004657000047802 */ /* 0x000fe40000000f00 */
        /* <DEDUP_REMOVED lines=50> */
[----:B-12--5:R-:W-:Y:S05]  /*46870*/  CALL.REL.NOINC `($_ZN7cutlass13device_kernelIN5flash19enable_sm80_to_sm89INS1_16FlashAttnBwdSm80INS1_25CollectiveMainloopBwdSm80ILi2ELi2EN4cute5tupleIJNS5_1CILi128EEES8_NS7_ILi64EEEEEENS_10bfloat16_tEfNS_4arch4Sm80ELb1ELb0ELb1ELb1ELb0ELb0ELb0ELb0ELi2ELi4ELi4ELi4ELb0EEENS1_21CollectiveEpilogueBwdISA_SB_SD_Li256ELb1ELb0ELi2EEENS1_25SingleTileBwdLPTSchedulerILb1ELi128ELb0EEEEEEEEEvNT_6ParamsE$_ZZN4cute7idx2crdINS_5tupleIJiiNS_1CILi0EEEEEENS1_IJNS1_IJNS2_ILi4EEENS2_ILi8EEEEEES5_NS2_ILi1EEEEEEEEDaRKT_RKT0_ENKUlRKT_RKT0_E_clIiS7_EEDaSI_SL_) ;  /* 0xfffca5e000007944 */ /* 0x026fea0003c3ffff */
[----:B------:R-:W-:Y:S02]  /*46880*/  MOV R2, 0x468a0 ;  /* 0x000468a000027802 */ /* 0x000fe40000000f00 */
[----:B-1----:R-:W-:Y:S05]  /*46890*/  CALL.REL.NOINC `($_ZN7cutlass13device_kernelIN5flash19enable_sm80_to_sm89INS1_16FlashAttnBwdSm80INS1_25CollectiveMainloopBwdSm80ILi2ELi2EN4cute5tupleIJNS5_1CILi128EEES8_NS7_ILi64EEEEEENS_10bfloat16_tEfNS_4arch4Sm80ELb1ELb0ELb1ELb1ELb0ELb0ELb0ELb0ELi2ELi4ELi4ELi4ELb0EEENS1_21CollectiveEpilogueBwdISA_SB_SD_Li256ELb1ELb0ELi2EEENS1_25SingleTileBwdLPTSchedulerILb1ELi128ELb0EEEEEEEEEvNT_6ParamsE$_ZZN4cute7idx2crdINS_5tupleIJiiNS_1CILi0EEEEEENS1_IJNS1_IJNS2_ILi4EEENS2_ILi8EEEEEES5_NS2_ILi1EEEEEEEEDaRKT_RKT0_ENKUlRKT_RKT0_E_clIiS5_EEDaSI_SL_) ;  /* 0xfffca59000007944 */ /* 0x002fea0003c3ffff */
[----:B------:R1:W-:Y:S01]  /*468a0*/  STL [R1+0x7a0], R6 ;  /* 0x0007a00601007387 */ /* 0x0003e20000100800 */
        /* <DEDUP_REMOVED lines=18> */
[----:B------:R-:W-:Y:S02]  /*469d0*/  MOV R7, R43 ;  /* 0x0000002b00077202 */ /* 0x000fe40000000f00 */
[----:B------:R-:W-:Y:S02]  /*469e0*/  MOV R4, 0x46a00 ;  /* 0x00046a0000047802 */ /* 0x000fe40000000f00 */
        /* <DEDUP_REMOVED lines=948> */
.L_x_2792:
        /* <DEDUP_REMOVED lines=711> */
.L_x_2793:
        /* <DEDUP_REMOVED lines=711> */
.L_x_2794:
        /* <DEDUP_REMOVED lines=711> */
.L_x_2795:
        /* <DEDUP_REMOVED lines=711> */
.L_x_2796:
        /* <DEDUP_REMOVED lines=711> */
.L_x_2797:
        /* <DEDUP_REMOVED lines=711> */
.L_x_2798:
        /* <DEDUP_REMOVED lines=256> */
.L_x_2799:
        /* <DEDUP_REMOVED lines=251> */
[----:B------:R-:W-:Y:S05]  /*5cf80*/  RET.REL.NODEC R6 `(_ZN7cutlass13device_kernelIN5flash19enable_sm80_to_sm89INS1_16FlashAttnBwdSm80INS1_25CollectiveMainloopBwdSm80ILi2ELi2EN4cute5tupleIJNS5_1CILi128EEES8_NS7_ILi64EEEEEENS_10bfloat16_tEfNS_4arch4Sm80ELb1ELb0ELb1ELb1ELb0ELb0ELb0ELb0ELi2ELi4ELi4ELi4ELb0EEENS1_21CollectiveEpilogueBwdISA_SB_SD_Li256ELb1ELb0ELi2EEENS1_25SingleTileBwdLPTSchedulerILb1ELi128ELb0EEEEEEEEEvNT_6ParamsE) ;  /* 0xfffa307006007950 */ /* 0x000fea0003c3ffff */
        .type           $_ZN7cutlass13device_kernelIN5flash19enable_sm80_to_sm89INS1_16FlashAttnBwdSm80INS1_25CollectiveMainloopBwdSm80ILi2ELi2EN4cute5tupleIJNS5_1CILi128EEES8_NS7_ILi64EEEEEENS_10bfloat16_tEfNS_4arch4Sm80ELb1ELb0ELb1ELb1ELb0ELb0ELb0ELb0ELi2ELi4ELi4ELi4ELb0EEENS1_21CollectiveEpilogueBwdISA_SB_SD_Li256ELb1ELb0ELi2EEENS1_25SingleTileBwdLPTSchedulerILb1ELi128ELb0EEEEEEEEEvNT_6ParamsE$_ZZN5flash25CollectiveMainloopBwdSm80ILi2ELi2EN4cute5tupleIJNS1_1CILi128EEES4_NS3_ILi64EEEEEEN7cutlass10bfloat16_tEfNS7_4arch4Sm80ELb1ELb0ELb1ELb1ELb0ELb0ELb0ELb0ELi2ELi4ELi4ELi4ELb0EE3mmaINS_16FlashAttnBwdSm80ISB_NS_21CollectiveEpilogueBwdIS6_S8_SA_Li256ELb1ELb0ELi2EEENS_25SingleTileBwdLPTSchedulerILb1ELi128ELb0EEEE13SharedStorageENS1_6TensorINS1_11ArrayEngineIfLm32EEENS1_6LayoutINS2_IJNS2_IJNS3_ILi2EEESO_EEESO_NS3_ILi4EEEEEENS2_IJNS2_IJNS3_ILi1EEESO_EEESQ_NS3_ILi8EEEEEEEEEEEEbRKNSB_6ParamsERT0_S12_iNS2_IJiiiEEERT_ENKUliiE0_clEii,@function
        .size           $_ZN7cutlass13device_kernelIN5flash19enable_sm80_to_sm89INS1_16FlashAttnBwdSm80INS1_25CollectiveMainloopBwdSm80ILi2ELi2EN4cute5tupleIJNS5_1CILi128EEES8_NS7_ILi64EEEEEENS_10bfloat16_tEfNS_4arch4Sm80ELb1ELb0ELb1ELb1ELb0ELb0ELb0ELb0ELi2ELi4ELi4ELi4ELb0EEENS1_21CollectiveEpilogueBwdISA_SB_SD_Li256ELb1ELb0ELi2EEENS1_25SingleTileBwdLPTSchedulerILb1ELi128ELb0EEEEEEEEEvNT_6ParamsE$_ZZN5flash25CollectiveMainloopBwdSm80ILi2ELi2EN4cute5tupleIJNS1_1CILi128EEES4_NS3_ILi64EEEEEEN7cutlass10bfloat16_tEfNS7_4arch4Sm80ELb1ELb0ELb1ELb1ELb0ELb0ELb0ELb0ELi2ELi4ELi4ELi4ELb0EE3mmaINS_16FlashAttnBwdSm80ISB_NS_21CollectiveEpilogueBwdIS6_S8_SA_Li256ELb1ELb0ELi2EEENS_25SingleTileBwdLPTSchedulerILb1ELi128ELb0EEEE13SharedStorageENS1_6TensorINS1_11ArrayEngineIfLm32EEENS1_6LayoutINS2_IJNS2_IJNS3_ILi2EEESO_EEESO_NS3_ILi4EEEEEENS2_IJNS2_IJNS3_ILi1EEESO_EEESQ_NS3_ILi8EEEEEEEEEEEEbRKNSB_6ParamsERT0_S12_iNS2_IJiiiEEERT_ENKUliiE0_clEii,($_ZN7cutlass13device_kernelIN5flash19enable_sm80_to_sm89INS1_16FlashAttnBwdSm80INS1_25CollectiveMainloopBwdSm80ILi2ELi2EN4cute5tupleIJNS5_1CILi128EEES8_NS7_ILi64EEEEEENS_10bfloat16_tEfNS_4arch4Sm80ELb1ELb0ELb1ELb1ELb0ELb0ELb0ELb0ELi2ELi4ELi4ELi4ELb0EEENS1_21CollectiveEpilogueBwdISA_SB_SD_Li256ELb1ELb0ELi2EEENS1_25SingleTileBwdLPTSchedulerILb1ELi128ELb0EEEEEEEEEvNT_6ParamsE$_ZZN5flash25CollectiveMainloopBwdSm80ILi2ELi2EN4cute5tupleIJNS1_1CILi128EEES4_NS3_ILi64EEEEEEN7cutlass10bfloat16_tEfNS7_4arch4Sm80ELb1ELb0ELb1ELb1ELb0ELb0ELb0ELb0ELi2ELi4ELi4ELi4ELb0EE3mmaINS_16FlashAttnBwdSm80ISB_NS_21CollectiveEpilogueBwdIS6_S8_SA_Li256ELb1ELb0ELi2EEENS_25SingleTileBwdLPTSchedulerILb1ELi128ELb0EEEE13SharedStorageENS1_6TensorINS1_11ArrayEngineIfLm32EEENS1_6LayoutINS2_IJNS2_IJNS3_ILi2EEESO_EEESO_NS3_ILi4EEEEEENS2_IJNS2_IJNS3_ILi1EEESO_EEESQ_NS3_ILi8EEEEEEEEEEEEbRKNSB_6ParamsERT0_S12_iNS2_IJiiiEEERT_ENKUliiE_clEii - $_ZN7cutlass13device_kernelIN5flash19enable_sm80_to_sm89INS1_16FlashAttnBwdSm80INS1_25CollectiveMainloopBwdSm80ILi2ELi2EN4cute5tupleIJNS5_1CILi128EEES8_NS7_ILi64EEEEEENS_10bfloat16_tEfNS_4arch4Sm80ELb1ELb0ELb1ELb1ELb0ELb0ELb0ELb0ELi2ELi4ELi4ELi4ELb0EEENS1_21CollectiveEpilogueBwdISA_SB_SD_Li256ELb1ELb0ELi2EEENS1_25SingleTileBwdLPTSchedulerILb1ELi128ELb0EEEEEEEEEvNT_6ParamsE$_ZZN5flash25CollectiveMainloopBwdSm80ILi2ELi2EN4cute5tupleIJNS1_1CILi128EEES4_NS3_ILi64EEEEEEN7cutlass10bfloat16_tEfNS7_4arch4Sm80ELb1ELb0ELb1ELb1ELb0ELb0ELb0ELb0ELi2ELi4ELi4ELi4ELb0EE3mmaINS_16FlashAttnBwdSm80ISB_NS_21CollectiveEpilogueBwdIS6_S8_SA_Li256ELb1ELb0ELi2EEENS_25SingleTileBwdLPTSchedulerILb1ELi128ELb0EEEE13SharedStorageENS1_6TensorINS1_11ArrayEngineIfLm32EEENS1_6LayoutINS2_IJNS2_IJNS3_ILi2EEESO_EEESO_NS3_ILi4EEEEEENS2_IJNS2_IJNS3_ILi1EEESO_EEESQ_NS3_ILi8EEEEEEEEEEEEbRKNSB_6ParamsERT0_S12_iNS2_IJiiiEEERT_ENKUliiE0_clEii)
$_ZN7cutlass13device_kernelIN5flash19enable_sm80_to_sm89INS1_16FlashAttnBwdSm80INS1_25CollectiveMainloopBwdSm80ILi2ELi2EN4cute5tupleIJNS5_1CILi128EEES8_NS7_ILi64EEEEEENS_10bfloat16_tEfNS_4arch4Sm80ELb1ELb0ELb1ELb1ELb0ELb0ELb0ELb0ELi2ELi4ELi4ELi4ELb0EEENS1_21CollectiveEpilogueBwdISA_SB_SD_Li256ELb1ELb0ELi2EEENS1_25SingleTileBwdLPTSchedulerILb1ELi128ELb0EEEEEEEEEvNT_6ParamsE$_ZZN5flash25CollectiveMainloopBwdSm80ILi2ELi2EN4cute5tupleIJNS1_1CILi128EEES4_NS3_ILi64EEEEEEN7cutlass10bfloat16_tEfNS7_4arch4Sm80ELb1ELb0ELb1ELb1ELb0ELb0ELb0ELb0ELi2ELi4ELi4ELi4ELb0EE3mmaINS_16FlashAttnBwdSm80ISB_NS_21CollectiveEpilogueBwdIS6_S8_SA_Li256ELb1ELb0ELi2EEENS_25SingleTileBwdLPTSchedulerILb1ELi128ELb0EEEE13SharedStorageENS1_6TensorINS1_11ArrayEngineIfLm32EEENS1_6LayoutINS2_IJNS2_IJNS3_ILi2EEESO_EEESO_NS3_ILi4EEEEEENS2_IJNS2_IJNS3_ILi1EEESO_EEESQ_NS3_ILi8EEEEEEEEEEEEbRKNSB_6ParamsERT0_S12_iNS2_IJiiiEEERT_ENKUliiE0_clEii:
        /* <DEDUP_REMOVED lines=9> */
[----:B-1---5:R-:W-:Y:S05]  /*5d020*/  CALL.REL.NOINC `($_ZN7cutlass13device_kernelIN5flash19enable_sm80_to_sm89INS1_16FlashAttnBwdSm80INS1_25CollectiveMainloopBwdSm80ILi2ELi2EN4cute5tupleIJNS5_1CILi128EEES8_NS7_ILi64EEEEEENS_10bfloat16_tEfNS_4arch4Sm80ELb1ELb0ELb1ELb1ELb0ELb0ELb0ELb0ELi2ELi4ELi4ELi4ELb0EEENS1_21CollectiveEpilogueBwdISA_SB_SD_Li256ELb1ELb0ELi2EEENS1_25SingleTileBwdLPTSchedulerILb1ELi128ELb0EEEEEEEEEvNT_6ParamsE$_ZN4cute3eso3ESOILb1ELb0EJNS_10UnderscoreES2_S2_iEEC2ERKS2_S5_S5_RKi) ;  /* 0xfffabd6000007944 */ /* 0x022fea0003c3ffff */
[----:B-1----:R-:W2:Y:S01]  /*5d030*/  LDL R3, [R1+0x1688] ;  /* 0x0016880001037983 */ /* 0x002ea20000100800 */
[----:B------:R-:W-:Y:S02]  /*5d040*/  MOV R4, 0x5d070 ;  /* 0x0005d07000047802 */ /* 0x000fe40000000f00 */
[----:B--2---:R-:W-:Y:S02]  /*5d050*/  SHF.L.U32 R3, R3, 0xd, RZ ;  /* 0x0000000d03037819 */ /* 0x004fe400000006ff */
[----:B------:R-:W-:Y:S05]  /*5d060*/  CALL.REL.NOINC `($_ZN7cutlass13device_kernelIN5flash19enable_sm80_to_sm89INS1_16FlashAttnBwdSm80INS1_25CollectiveMainloopBwdSm80ILi2ELi2EN4cute5tupleIJNS5_1CILi128EEES8_NS7_ILi64EEEEEENS_10bfloat16_tEfNS_4arch4Sm80ELb1ELb0ELb1ELb1ELb0ELb0ELb0ELb0ELi2ELi4ELi4ELi4ELb0EEENS1_21CollectiveEpilogueBwdISA_SB_SD_Li256ELb1ELb0ELi2EEENS1_25SingleTileBwdLPTSchedulerILb1ELi128ELb0EEEEEEEEEvNT_6ParamsE$_ZN4cute3eso3ESOILb1ELb0EJNS_6LayoutINS_5tupleIJNS3_IJNS_1CILi8EEENS4_ILi1EEEEEENS4_ILi4EEES6_EEENS3_IJNS3_IJS6_NS4_ILi0EEEEEENS4_ILi2048EEESA_EEEEEiEEC2ERKSE_RKi) ;  /* 0xfffaed3000007944 */ /* 0x000fea0003c3ffff */
[----:B------:R-:W-:Y:S01]  /*5d070*/  ULDC.64 UR8, c[0x0][0x118] ;  /* 0x0000460000087ab9 */ /* 0x000fe20000000a00 */
[----:B-1----:R-:W2:Y:S04]  /*5d080*/  LDL R2, [R1+0x1688] ;  /* 0x0016880001027983 */ /* 0x002ea80000100800 */
[----:B------:R-:W2:Y:S01]  /*5d090*/  LD.E.64 R6, [R6.64] ;  /* 0x0000000806067980 */ /* 0x000ea2000c101b00 */
[----:B------:R-:W-:-:S02]  /*5d0a0*/  MOV R9, R81 ;  /* 0x0000005100097202 */ /* 0x000fc40000000f00 */
[----:B------:R-:W-:Y:S01]  /*5d0b0*/  MOV R8, 0x5d0e0 ;  /* 0x0005d0e000087802 */ /* 0x000fe20000000f00 */
[----:B--2---:R-:W-:-:S04]  /*5d0c0*/  IMAD.WIDE R2, R2, 0x2, R6 ;  /* 0x0000000202027825 */ /* 0x004fc800078e0206 */
[----:B------:R-:W-:Y:S05]  /*5d0d0*/  CALL.REL.NOINC `($_ZN7cutlass13device_kernelIN5flash19enable_sm80_to_sm89INS1_16FlashAttnBwdSm80INS1_25CollectiveMainloopBwdSm80ILi2ELi2EN4cute5tupleIJNS5_1CILi128EEES8_NS7_ILi64EEEEEENS_10bfloat16_tEfNS_4arch4Sm80ELb1ELb0ELb1ELb1ELb0ELb0ELb0ELb0ELi2ELi4ELi4ELi4ELb0EEENS1_21CollectiveEpilogueBwdISA_SB_SD_Li256ELb1ELb0ELi2EEENS1_25SingleTileBwdLPTSchedulerILb1ELi128ELb0EEEEEEEEEvNT_6ParamsE$_ZN4cute8smem_ptrIPN7cutlass10bfloat16_tEECI1NS_12iter_adaptorIS3_S4_EEES3_) ;  /* 0xfffaf8f000007944 */ /* 0x000fea0003c3ffff */
[----:B-1----:R1:W5:Y:S01]  /*5d0e0*/  LDL.64 R2, [R1+0x1688] ;  /* 0x0016880001027983 */ /* 0x0023620000100a00 */
[----:B------:R-:W-:-:S03]  /*5d0f0*/  MOV R6, 0x5d110 ;  /* 0x0005d11000067802 */ /* 0x000fc60000000f00 */
[----:B-1---5:R-:W-:Y:S05]  /*5d100*/  CALL.REL.NOINC `($_ZN7cutlass13device_kernelIN5flash19enable_sm80_to_sm89INS1_16FlashAttnBwdSm80INS1_25CollectiveMainloopBwdSm80ILi2ELi2EN4cute5tupleIJNS5_1CILi128EEES8_NS7_ILi64EEEEEENS_10bfloat16_tEfNS_4arch4Sm80ELb1ELb0ELb1ELb1ELb0ELb0ELb0ELb0ELi2ELi4ELi4ELi4ELb0EEENS1_21CollectiveEpilogueBwdISA_SB_SD_Li256ELb1ELb0ELi2EEENS1_25SingleTileBwdLPTSchedulerILb1ELi128ELb0EEEEEEEEEvNT_6ParamsE$_ZN4cute3eso3ESOILb1ELb0EJNS_6LayoutINS_5tupleIJNS3_IJNS_1CILi8EEENS4_ILi1EEEEEENS4_ILi4EEES6_EEENS3_IJNS3_IJS6_NS4_ILi0EEEEEENS4_ILi2048EEESA_EEEEENS_10ViewEngineINS_8smem_ptrIPN7cutlass10bfloat16_tEEEEEEEC2ERKSE_RKSL_) ;  /* 0xfffaec5000007944 */ /* 0x022fea0003c3ffff */
[----:B------:R-:W-:Y:S01]  /*5d110*/  ULDC.64 UR8, c[0x0][0x118] ;  /* 0x0000460000087ab9 */ /* 0x000fe20000000a00 */
[----:B------:R2:W5:Y:S04]  /*5d120*/  LDL.64 R88, [R1+0x1688] ;  /* 0x0016880001587983 */ /* 0x0005680000100a00 */
[----:B------:R2:W5:Y:S01]  /*5d130*/  LD.E.64 R10, [R84.64+0x8] ;  /* 0x00000808540a7980 */ /* 0x000562000c101b00 */
[----:B-1----:R-:W-:Y:S02]  /*5d140*/  MOV R3, R16 ;  /* 0x0000001000037202 */ /* 0x002fe40000000f00 */
[----:B------:R-:W-:-:S02]  /*5d150*/  MOV R4, 0x5d170 ;  /* 0x0005d17000047802 */ /* 0x000fc40000000f00 */
[----:B--2--5:R-:W-:Y:S05]  /*5d160*/  CALL.REL.NOINC `($_ZN7cutlass13device_kernelIN5flash19enable_sm80_to_sm89INS1_16FlashAttnBwdSm80INS1_25CollectiveMainloopBwdSm80ILi2ELi2EN4cute5tupleIJNS5_1CILi128EEES8_NS7_ILi64EEEEEENS_10bfloat16_tEfNS_4arch4Sm80ELb1ELb0ELb1ELb1ELb0ELb0ELb0ELb0ELi2ELi4ELi4ELi4ELb0EEENS1_21CollectiveEpilogueBwdISA_SB_SD_Li256ELb1ELb0ELi2EEENS1_25SingleTileBwdLPTSchedulerILb1ELi128ELb0EEEEEEEEEvNT_6ParamsE$_ZN4cute3eso3ESOILb1ELb0EJNS_10UnderscoreES2_S2_iEEC2ERKS2_S5_S5_RKi) ;  /* 0xfffabc2000007944 */ /* 0x024fea0003c3ffff */
[----:B------:R-:W2:Y:S01]  /*5d170*/  LDL R8, [R1+0x1688] ;  /* 0x0016880001087983 */ /* 0x000ea20000100800 */
[----:B------:R-:W-:-:S03]  /*5d180*/  ULDC.64 UR8, c[0x0][0x118] ;  /* 0x0000460000087ab9 */ /* 0x000fc60000000a00 */
[----:B-1----:R1:W5:Y:S01]  /*5d190*/  LD.E.64 R2, [R10.64+0x8] ;  /* 0x000008080a027980 */ /* 0x002362000c101b00 */
[----:B------:R-:W-:Y:S02]  /*5d1a0*/  MOV R4, 0x5d1d0 ;  /* 0x0005d1d000047802 */ /* 0x000fe40000000f00 */
[----:B--2---:R-:W-:Y:S02]  /*5d1b0*/  SHF.R.S32.HI R7, RZ, 0x1f, R8 ;  /* 0x0000001fff077819 */ /* 0x004fe40000011408 */
[----:B-1---5:R-:W-:Y:S05]  /*5d1c0*/  CALL.REL.NOINC `($_ZN7cutlass13device_kernelIN5flash19enable_sm80_to_sm89INS1_16FlashAttnBwdSm80INS1_25CollectiveMainloopBwdSm80ILi2ELi2EN4cute5tupleIJNS5_1CILi128EEES8_NS7_ILi64EEEEEENS_10bfloat16_tEfNS_4arch4Sm80ELb1ELb0ELb1ELb1ELb0ELb0ELb0ELb0ELi2ELi4ELi4ELi4ELb0EEENS1_21CollectiveEpilogueBwdISA_SB_SD_Li256ELb1ELb0ELi2EEENS1_25SingleTileBwdLPTSchedulerILb1ELi128ELb0EEEEEEEEEvNT_6ParamsE$_ZZN4cute5sliceINS_5tupleIJNS_10UnderscoreES2_S2_iEEENS1_IJNS1_IJNS_1CILi1EEENS4_ILi0EEEEEElS6_lEEEEEDaRKT_RKT0_ENKUlRKT_RKT0_E_clIS2_lEEDaSH_SK_) ;  /* 0xfffb11d000007944 */ /* 0x022fea0003c3ffff */
[----:B-----5:R-:W-:Y:S02]  /*5d1d0*/  MOV R5, R3 ;  /* 0x0000000300057202 */ /* 0x020fe40000000f00 */
[----:B------:R-:W-:Y:S02]  /*5d1e0*/  MOV R4, 0x5d200 ;  /* 0x0005d20000047802 */ /* 0x000fe40000000f00 */
[----:B-1----:R-:W-:Y:S05]  /*5d1f0*/  CALL.REL.NOINC `($_ZN7cutlass13device_kernelIN5flash19enable_sm80_to_sm89INS1_16FlashAttnBwdSm80INS1_25CollectiveMainloopBwdSm80ILi2ELi2EN4cute5tupleIJNS5_1CILi128EEES8_NS7_ILi64EEEEEENS_10bfloat16_tEfNS_4arch4Sm80ELb1ELb0ELb1ELb1ELb0ELb0ELb0ELb0ELi2ELi4ELi4ELi4ELb0EEENS1_21CollectiveEpilogueBwdISA_SB_SD_Li256ELb1ELb0ELi2EEENS1_25SingleTileBwdLPTSchedulerILb1ELi128ELb0EEEEEEEEEvNT_6ParamsE$_ZZN4cute12filter_tupleINS_5tupleIJNS_10UnderscoreES2_S2_iEEENS1_IJNS1_IJNS_1CILi1EEENS4_ILi0EEEEEElS6_lEEEZNS_5sliceIS3_S8_EEDaRKT_RKT0_EUlRKT_RKT0_E_EEDaSC_SF_OT1_ENKUlDpSI_E_clIJNS1_IJS7_EEENS1_IJlEEENS1_IJS6_EEENS1_IJEEEEEEDaSP_) ;  /* 0xfffafe0000007944 */ /* 0x002fea0003c3ffff */
[----:B-----5:R-:W-:Y:S02]  /*5d200*/  MOV R5, R3 ;  /* 0x0000000300057202 */ /* 0x020fe40000000f00 */
[----:B------:R-:W-:Y:S02]  /*5d210*/  MOV R4, 0x5d230 ;  /* 0x0005d23000047802 */ /* 0x000fe40000000f00 */
[----:B-1----:R-:W-:Y:S05]  /*5d220*/  CALL.REL.NOINC `($_ZN7cutlass13device_kernelIN5flash19enable_sm80_to_sm89INS1_16FlashAttnBwdSm80INS1_25CollectiveMainloopBwdSm80ILi2ELi2EN4cute5tupleIJNS5_1CILi128EEES8_NS7_ILi64EEEEEENS_10bfloat16_tEfNS_4arch4Sm80ELb1ELb0ELb1ELb1ELb0ELb0ELb0ELb0ELi2ELi4ELi4ELi4ELb0EEENS1_21CollectiveEpilogueBwdISA_SB_SD_Li256ELb1ELb0ELi2EEENS1_25SingleTileBwdLPTSchedulerILb1ELi128ELb0EEEEEEEEEvNT_6ParamsE$_ZN4cute5tupleIJNS0_IJNS0_IJNS_1CILi8EEENS1_ILi1EEEEEENS1_ILi4EEES3_EEENS0_IJNS0_IJS3_NS1_ILi0EEEEEElS7_EEEEEC2ERKS6_RKS9_) ;  /* 0xfffaf0a000007944 */ /* 0x002fea0003c3ffff */
        /* <DEDUP_REMOVED lines=9> */
[----:B-1---5:R-:W-:Y:S05]  /*5d2c0*/  CALL.REL.NOINC `($_ZN7cutlass13device_kernelIN5flash19enable_sm80_to_sm89INS1_16FlashAttnBwdSm80INS1_25CollectiveMainloopBwdSm80ILi2ELi2EN4cute5tupleIJNS5_1CILi128EEES8_NS7_ILi64EEEEEENS_10bfloat16_tEfNS_4arch4Sm80ELb1ELb0ELb1ELb1ELb0ELb0ELb0ELb0ELi2ELi4ELi4ELi4ELb0EEENS1_21CollectiveEpilogueBwdISA_SB_SD_Li256ELb1ELb0ELi2EEENS1_25SingleTileBwdLPTSchedulerILb1ELi128ELb0EEEEEEEEEvNT_6ParamsE$_ZN4cute3eso3ESOILb0ELb0EJNS_6LayoutINS_5tupleIJNS3_IJNS_1CILi8EEENS4_ILi1EEEEEENS4_ILi4EEES6_EEENS3_IJNS3_IJS6_NS4_ILi0EEEEEElSA_EEEEElEEC2ERKSD_RKl) ;  /* 0xfffaaf4000007944 */ /* 0x022fea0003c3ffff */
[----:B------:R-:W-:Y:S01]  /*5d2d0*/  ULDC.64 UR8, c[0x0][0x118] ;  /* 0x0000460000087ab9 */ /* 0x000fe20000000a00 */
[----:B------:R-:W2:Y:S04]  /*5d2e0*/  LDL.64 R6, [R1+0x1690] ;  /* 0x0016900001067983 */ /* 0x000ea80000100a00 */
[----:B------:R-:W2:Y:S04]  /*5d2f0*/  LD.E.64 R10, [R10.64+0x18] ;  /* 0x000018080a0a7980 */ /* 0x000ea8000c101b00 */
[----:B-1----:R1:W5:Y:S01]  /*5d300*/  LDL.64 R2, [R1+0x1688] ;  /* 0x0016880001027983 */ /* 0x0023620000100a00 */
[----:B------:R-:W-:-:S02]  /*5d310*/  MOV R8, 0x5d350 ;  /* 0x0005d35000087802 */ /* 0x000fc40000000f00 */
[----:B--2---:R-:W-:-:S04]  /*5d320*/  LEA R4, P0, R6, R10, 0x1 ;  /* 0x0000000a06047211 */ /* 0x004fc800078008ff */
[----:B------:R-:W-:-:S04]  /*5d330*/  LEA.HI.X R9, R6, R11, R7, 0x1, P0 ;  /* 0x0000000b06097211 */ /* 0x000fc800000f0c07 */
[----:B-1---5:R-:W-:Y:S05]  /*5d340*/  CALL.REL.NOINC `($_ZN7cutlass13device_kernelIN5flash19enable_sm80_to_sm89INS1_16FlashAttnBwdSm80INS1_25CollectiveMainloopBwdSm80ILi2ELi2EN4cute5tupleIJNS5_1CILi128EEES8_NS7_ILi64EEEEEENS_10bfloat16_tEfNS_4arch4Sm80ELb1ELb0ELb1ELb1ELb0ELb0ELb0ELb0ELi2ELi4ELi4ELi4ELb0EEENS1_21CollectiveEpilogueBwdISA_SB_SD_Li256ELb1ELb0ELi2EEENS1_25SingleTileBwdLPTSchedulerILb1ELi128ELb0EEEEEEEEEvNT_6ParamsE$_ZN4cute8gmem_ptrIPKN7cutlass10bfloat16_tEECI1NS_12iter_adaptorIS4_S5_EEES4_) ;  /* 0xfffaf58000007944 */ /* 0x022fea0003c3ffff */
[----:B------:R-:W2:Y:S01]  /*5d350*/  LDL.64 R8, [R1+0x1688] ;  /* 0x0016880001087983 */ /* 0x000ea20000100a00 */
[----:B-1----:R-:W-:Y:S02]  /*5d360*/  MOV R5, R3 ;  /* 0x0000000300057202 */ /* 0x002fe40000000f00 */
[----:B------:R-:W-:Y:S01]  /*5d370*/  MOV R6, 0x5d3a0 ;  /* 0x0005d3a000067802 */ /* 0x000fe20000000f00 */
[----:B--2---:R1:W-:Y:S04]  /*5d380*/  STL.64 [R1+0x1698], R8 ;  /* 0x0016980801007387 */ /* 0x0043e80000100a00 */
[----:B-1----:R-:W-:Y:S05]  /*5d390*/  CALL.REL.NOINC `($_ZN7cutlass13device_kernelIN5flash19enable_sm80_to_sm89INS1_16FlashAttnBwdSm80INS1_25CollectiveMainloopBwdSm80ILi2ELi2EN4cute5tupleIJNS5_1CILi128EEES8_NS7_ILi64EEEEEENS_10bfloat16_tEfNS_4arch4Sm80ELb1ELb0ELb1ELb1ELb0ELb0ELb0ELb0ELi2ELi4ELi4ELi4ELb0EEENS1_21CollectiveEpilogueBwdISA_SB_SD_Li256ELb1ELb0ELi2EEENS1_25SingleTileBwdLPTSchedulerILb1ELi128ELb0EEEEEEEEEvNT_6ParamsE$_ZN4cute3eso3ESOILb0ELb0EJNS_6LayoutINS_5tupleIJNS3_IJNS_1CILi8EEENS4_ILi1EEEEEENS4_ILi4EEES6_EEENS3_IJNS3_IJS6_NS4_ILi0EEEEEElSA_EEEEENS_10ViewEngineINS_8gmem_ptrIPKN7cutlass10bfloat16_tEEEEEEEC2ERKSD_RKSL_) ;  /* 0xfffaade000007944 */ /* 0x002fea0003c3ffff */
        /* <DEDUP_REMOVED lines=11> */
[----:B--2--5:R-:W-:Y:S05]  /*5d450*/  CALL.REL.NOINC `($_ZN7cutlass13device_kernelIN5flash19enable_sm80_to_sm89INS1_16FlashAttnBwdSm80INS1_25CollectiveMainloopBwdSm80ILi2ELi2EN4cute5tupleIJNS5_1CILi128EEES8_NS7_ILi64EEEEEENS_10bfloat16_tEfNS_4arch4Sm80ELb1ELb0ELb1ELb1ELb0ELb0ELb0ELb0ELi2ELi4ELi4ELi4ELb0EEENS1_21CollectiveEpilogueBwdISA_SB_SD_Li256ELb1ELb0ELi2EEENS1_25SingleTileBwdLPTSchedulerILb1ELi128ELb0EEEEEEEEEvNT_6ParamsE$_ZZN4cuteplIJiiEJNS_1CILi0EEES2_EEEDaRKNS_15ArithmeticTupleIJDpT_EEERKNS3_IJDpT0_EEEENKUlDpRKT_E_clIJiiEEEDaSH_) ;  /* 0xfffb477000007944 */ /* 0x024fea0003c3ffff */
[----:B-----5:R-:W-:Y:S01]  /*5d460*/  IMAD.IADD R86, R5, 0x1, -R2 ;  /* 0x0000000105567824 */ /* 0x020fe200078e0a02 */
[----:B------:R-:W-:Y:S02]  /*5d470*/  MOV R3, RZ ;  /* 0x000000ff00037202 */ /* 0x000fe40000000f00 */
[----:B------:R-:W-:Y:S02]  /*5d480*/  MOV R6, 0x5d4a0 ;  /* 0x0005d4a000067802 */ /* 0x000fe40000000f00 */
[----:B-1----:R-:W-:Y:S05]  /*5d490*/  CALL.REL.NOINC `($_ZN7cutlass13device_kernelIN5flash19enable_sm80_to_sm89INS1_16FlashAttnBwdSm80INS1_25CollectiveMainloopBwdSm80ILi2ELi2EN4cute5tupleIJNS5_1CILi128EEES8_NS7_ILi64EEEEEENS_10bfloat16_tEfNS_4arch4Sm80ELb1ELb0ELb1ELb1ELb0ELb0ELb0ELb0ELi2ELi4ELi4ELi4ELb0EEENS1_21CollectiveEpilogueBwdISA_SB_SD_Li256ELb1ELb0ELi2EEENS1_25SingleTileBwdLPTSchedulerILb1ELi128ELb0EEEEEEEEEvNT_6ParamsE$_ZN4cute3eso3ESOILb1ELb0EJNS_1CILi0EEEiS3_EEC2ERKS3_RKiS6_) ;  /* 0xfffabdd000007944 */ /* 0x002fea0003c3ffff */
[----:B-1----:R-:W2:Y:S01]  /*5d4a0*/  LDL R3, [R1+0x1688] ;  /* 0x0016880001037983 */ /* 0x002ea20000100800 */
[----:B------:R-:W-:Y:S01]  /*5d4b0*/  IMAD.MOV.U32 R2, RZ, RZ, R81 ;  /* 0x000000ffff027224 */ /* 0x000fe200078e0051 */
[----:B------:R-:W-:Y:S02]  /*5d4c0*/  MOV R10, 0x5d4f0 ;  /* 0x0005d4f0000a7802 */ /* 0x000fe40000000f00 */
[----:B--2---:R-:W-:Y:S02]  /*5d4d0*/  SHF.L.U32 R3, R3, 0x5, RZ ;  /* 0x0000000503037819 */ /* 0x004fe400000006ff */
[----:B------:R-:W-:Y:S05]  /*5d4e0*/  CALL.REL.NOINC `($_ZN7cutlass13device_kernelIN5flash19enable_sm80_to_sm89INS1_16FlashAttnBwdSm80INS1_25CollectiveMainloopBwdSm80ILi2ELi2EN4cute5tupleIJNS5_1CILi128EEES8_NS7_ILi64EEEEEENS_10bfloat16_tEfNS_4arch4Sm80ELb1ELb0ELb1ELb1ELb0ELb0ELb0ELb0ELi2ELi4ELi4ELi4ELb0EEENS1_21CollectiveEpilogueBwdISA_SB_SD_Li256ELb1ELb0ELi2EEENS1_25SingleTileBwdLPTSchedulerILb1ELi128ELb0EEEEEEEEEvNT_6ParamsE$_ZN4cute5tupleIJiEEC2ERKi) ;  /* 0xfffaf30000007944 */ /* 0x000fea0003c3ffff */
[----:B------:R1:W5:Y:S01]  /*5d4f0*/  LDL R3, [R1+0x1688] ;  /* 0x0016880001037983 */ /* 0x0003620000100800 */
        /* <DEDUP_REMOVED lines=8> */
[----:B------:R-:W-:Y:S02]  /*5d580*/  MOV R2, R81 ;  /* 0x0000005100027202 */ /* 0x000fe40000000f00 */
[----:B------:R-:W-:Y:S02]  /*5d590*/  MOV R6, 0x5d5b0 ;  /* 0x0005d5b000067802 */ /* 0x000fe40000000f00 */
[----:B-1---5:R-:W-:Y:S05]  /*5d5a0*/  CALL.REL.NOINC `($_ZN7cutlass13device_kernelIN5flash19enable_sm80_to_sm89INS1_16FlashAttnBwdSm80INS1_25CollectiveMainloopBwdSm80ILi2ELi2EN4cute5tupleIJNS5_1CILi128EEES8_NS7_ILi64EEEEEENS_10bfloat16_tEfNS_4arch4Sm80ELb1ELb0ELb1ELb1ELb0ELb0ELb0ELb0ELi2ELi4ELi4ELi4ELb0EEENS1_21CollectiveEpilogueBwdISA_SB_SD_Li256ELb1ELb0ELi2EEENS1_25SingleTileBwdLPTSchedulerILb1ELi128ELb0EEEEEEEEEvNT_6ParamsE$_ZN4cute3eso3ESOILb0ELb1EJiNS_1CILi0EEEEEC2ERKiRKS3_) ;  /* 0xfffab5d000007944 */ /* 0x022fea0003c3ffff */
[----:B-1----:R1:W5:Y:S01]  /*5d5b0*/  LDL R3, [R1+0x1688] ;  /* 0x0016880001037983 */ /* 0x0023620000100800 */
[----:B------:R-:W-:-:S03]  /*5d5c0*/  MOV R4, 0x5d5e0 ;  /* 0x0005d5e000047802 */ /* 0x000fc60000000f00 */
[----:B-1---5:R-:W-:Y:S05]  /*5d5d0*/  CALL.REL.NOINC `($_ZN7cutlass13device_kernelIN5flash19enable_sm80_to_sm89INS1_16FlashAttnBwdSm80INS1_25CollectiveMainloopBwdSm80ILi2ELi2EN4cute5tupleIJNS5_1CILi128EEES8_NS7_ILi64EEEEEENS_10bfloat16_tEfNS_4arch4Sm80ELb1ELb0ELb1ELb1ELb0ELb0ELb0ELb0ELi2ELi4ELi4ELi4ELb0EEENS1_21CollectiveEpilogueBwdISA_SB_SD_Li256ELb1ELb0ELi2EEENS1_25SingleTileBwdLPTSchedulerILb1ELi128ELb0EEEEEEEEEvNT_6ParamsE$_ZZN4cuteplIJNS_1CILi0EEES2_EJiEEEDaRKNS_15ArithmeticTupleIJDpT_EEERKNS3_IJDpT0_EEEENKUlDpRKT_E_clIJiS2_EEEDaSH_) ;  /* 0xfffb41b000007944 */ /* 0x022fea0003c3ffff */
[----:B------:R-:W-:Y:S02]  /*5d5e0*/  MOV R4, 0x5d600 ;  /* 0x0005d60000047802 */ /* 0x000fe40000000f00 */
[----:B-1---5:R-:W-:Y:S05]  /*5d5f0*/  CALL.REL.NOINC `($_ZN7cutlass13device_kernelIN5flash19enable_sm80_to_sm89INS1_16FlashAttnBwdSm80INS1_25CollectiveMainloopBwdSm80ILi2ELi2EN4cute5tupleIJNS5_1CILi128EEES8_NS7_ILi64EEEEEENS_10bfloat16_tEfNS_4arch4Sm80ELb1ELb0ELb1ELb1ELb0ELb0ELb0ELb0ELi2ELi4ELi4ELi4ELb0EEENS1_21CollectiveEpilogueBwdISA_SB_SD_Li256ELb1ELb0ELi2EEENS1_25SingleTileBwdLPTSchedulerILb1ELi128ELb0EEEEEEEEEvNT_6ParamsE$_ZZN4cuteplIJNS_1CILi0EEES2_EJiS2_EEEDaRKNS_15ArithmeticTupleIJDpT_EEERKNS3_IJDpT0_EEEENKUlDpRKT_E_clIJiS2_EEEDaSH_) ;  /* 0xfffb420000007944 */ /* 0x022fea0003c3ffff */
        /* <DEDUP_REMOVED lines=9> */
[----:B--23-5:R-:W-:Y:S05]  /*5d690*/  CALL.REL.NOINC `($_ZN7cutlass13device_kernelIN5flash19enable_sm80_to_sm89INS1_16FlashAttnBwdSm80INS1_25CollectiveMainloopBwdSm80ILi2ELi2EN4cute5tupleIJNS5_1CILi128EEES8_NS7_ILi64EEEEEENS_10bfloat16_tEfNS_4arch4Sm80ELb1ELb0ELb1ELb1ELb0ELb0ELb0ELb0ELi2ELi4ELi4ELi4ELb0EEENS1_21CollectiveEpilogueBwdISA_SB_SD_Li256ELb1ELb0ELi2EEENS1_25SingleTileBwdLPTSchedulerILb1ELi128ELb0EEEEEEEEEvNT_6ParamsE$_ZN4cute3eso3ESOILb1ELb0EJNS_10UnderscoreEiiEEC2ERKS2_RKiS7_) ;  /* 0xfffab7b000007944 */ /* 0x02cfea0003c3ffff */
[----:B------:R-:W2:Y:S01]  /*5d6a0*/  LDL R5, [R1+0x1688] ;  /* 0x0016880001057983 */ /* 0x000ea20000100800 */
[----:B------:R-:W-:Y:S02]  /*5d6b0*/  MOV R4, 0x5d720 ;  /* 0x0005d72000047802 */ /* 0x000fe40000000f00 */
[----:B-12---:R-:W-:Y:S01]  /*5d6c0*/  SHF.R.S32.HI R2, RZ, 0x1f, R5 ;  /* 0x0000001fff027819 */ /* 0x006fe20000011405 */
[-C--:B------:R-:W-:Y:S02]  /*5d6d0*/  IMAD R3, R93, R5.reuse, RZ ;  /* 0x000000055d037224 */ /* 0x080fe400078e02ff */
[----:B------:R-:W-:-:S04]  /*5d6e0*/  IMAD.WIDE.U32 R6, R92, R5, RZ ;  /* 0x000000055c067225 */ /* 0x000fc800078e00ff */
[----:B------:R-:W-:-:S05]  /*5d6f0*/  IMAD R3, R92, R2, R3 ;  /* 0x000000025c037224 */ /* 0x000fca00078e0203 */
[----:B------:R-:W-:Y:S02]  /*5d700*/  IADD3 R3, R7, R3, RZ ;  /* 0x0000000307037210 */ /* 0x000fe40007ffe0ff */
[----:B------:R-:W-:Y:S05]  /*5d710*/  CALL.REL.NOINC `($_ZN7cutlass13device_kernelIN5flash19enable_sm80_to_sm89INS1_16FlashAttnBwdSm80INS1_25CollectiveMainloopBwdSm80ILi2ELi2EN4cute5tupleIJNS5_1CILi128EEES8_NS7_ILi64EEEEEENS_10bfloat16_tEfNS_4arch4Sm80ELb1ELb0ELb1ELb1ELb0ELb0ELb0ELb0ELi2ELi4ELi4ELi4ELb0EEENS1_21CollectiveEpilogueBwdISA_SB_SD_Li256ELb1ELb0ELi2EEENS1_25SingleTileBwdLPTSchedulerILb1ELi128ELb0EEEEEEEEEvNT_6ParamsE$_ZN4cute3eso3ESOILb1ELb0EJNS_6LayoutINS_5tupleIJNS3_IJNS_1CILi8EEENS4_ILi1EEEEEEEEENS3_IJNS3_IJS6_NS4_ILi0EEEEEEEEEEElEEC2ERKSC_RKl) ;  /* 0xfffadf9000007944 */ /* 0x000fea0003c3ffff */
[----:B-1----:R-:W2:Y:S01]  /*5d720*/  LDL.64 R2, [R1+0x1688] ;  /* 0x0016880001027983 */ /* 0x002ea20000100a00 */
[----:B------:R-:W-:Y:S02]  /*5d730*/  MOV R8, 0x5d770 ;  /* 0x0005d77000087802 */ /* 0x000fe40000000f00 */
[----:B--2---:R-:W-:-:S04]  /*5d740*/  LEA R4, P1, R2, R90, 0x1 ;  /* 0x0000005a02047211 */ /* 0x004fc800078208ff */
[----:B------:R-:W-:-:S04]  /*5d750*/  LEA.HI.X R9, R2, R91, R3, 0x1, P1 ;  /* 0x0000005b02097211 */ /* 0x000fc800008f0c03 */
[----:B------:R-:W-:Y:S05]  /*5d760*/  CALL.REL.NOINC `($_ZN7cutlass13device_kernelIN5flash19enable_sm80_to_sm89INS1_16FlashAttnBwdSm80INS1_25CollectiveMainloopBwdSm80ILi2ELi2EN4cute5tupleIJNS5_1CILi128EEES8_NS7_ILi64EEEEEENS_10bfloat16_tEfNS_4arch4Sm80ELb1ELb0ELb1ELb1ELb0ELb0ELb0ELb0ELi2ELi4ELi4ELi4ELb0EEENS1_21CollectiveEpilogueBwdISA_SB_SD_Li256ELb1ELb0ELi2EEENS1_25SingleTileBwdLPTSchedulerILb1ELi128ELb0EEEEEEEEEvNT_6ParamsE$_ZN4cute8gmem_ptrIPKN7cutlass10bfloat16_tEECI1NS_12iter_adaptorIS4_S5_EEES4_) ;  /* 0xfffaf16000007944 */ /* 0x000fea0003c3ffff */
[----:B------:R2:W5:Y:S01]  /*5d770*/  LDL.64 R2, [R1+0x1688] ;  /* 0x0016880001027983 */ /* 0x0005620000100a00 */
[----:B------:R-:W-:-:S03]  /*5d780*/  MOV R6, 0x5d7a0 ;  /* 0x0005d7a000067802 */ /* 0x000fc60000000f00 */
[----:B-12--5:R-:W-:Y:S05]  /*5d790*/  CALL.REL.NOINC `($_ZN7cutlass13device_kernelIN5flash19enable_sm80_to_sm89INS1_16FlashAttnBwdSm80INS1_25CollectiveMainloopBwdSm80ILi2ELi2EN4cute5tupleIJNS5_1CILi128EEES8_NS7_ILi64EEEEEENS_10bfloat16_tEfNS_4arch4Sm80ELb1ELb0ELb1ELb1ELb0ELb0ELb0ELb0ELi2ELi4ELi4ELi4ELb0EEENS1_21CollectiveEpilogueBwdISA_SB_SD_Li256ELb1ELb0ELi2EEENS1_25SingleTileBwdLPTSchedulerILb1ELi128ELb0EEEEEEEEEvNT_6ParamsE$_ZN4cute3eso3ESOILb1ELb0EJNS_6LayoutINS_5tupleIJNS3_IJNS_1CILi8EEENS4_ILi1EEEEEEEEENS3_IJNS3_IJS6_NS4_ILi0EEEEEEEEEEENS_10ViewEngineINS_8gmem_ptrIPKN7cutlass10bfloat16_tEEEEEEEC2ERKSC_RKSK_) ;  /* 0xfffade0000007944 */ /* 0x026fea0003c3ffff */
[----:B-1----:R1:W5:Y:S01]  /*5d7a0*/  LDL.64 R4, [R1+0x1688] ;  /* 0x0016880001047983 */ /* 0x0023620000100a00 */
[----:B------:R-:W-:Y:S01]  /*5d7b0*/  IMAD.MOV.U32 R80, RZ, RZ, RZ ;  /* 0x000000ffff507224 */ /* 0x000fe200078e00ff */
[----:B------:R-:W-:Y:S02]  /*5d7c0*/  MOV R79, R17 ;  /* 0x00000011004f7202 */ /* 0x000fe40000000f00 */
[----:B------:R-:W-:Y:S02]  /*5d7d0*/  MOV R78, 0x5d7f0 ;  /* 0x0005d7f0004e7802 */ /* 0x000fe40000000f00 */
[----:B-1---5:R-:W-:Y:S05]  /*5d7e0*/  CALL.REL.NOINC `($_ZN7cutlass13device_kernelIN5flash19enable_sm80_to_sm89INS1_16FlashAttnBwdSm80INS1_25CollectiveMainloopBwdSm80ILi2ELi2EN4cute5tupleIJNS5_1CILi128EEES8_NS7_ILi64EEEEEENS_10bfloat16_tEfNS_4arch4Sm80ELb1ELb0ELb1ELb1ELb0ELb0ELb0ELb0ELi2ELi4ELi4ELi4ELb0EEENS1_21CollectiveEpilogueBwdISA_SB_SD_Li256ELb1ELb0ELi2EEENS1_25SingleTileBwdLPTSchedulerILb1ELi128ELb0EEEEEEEEEvNT_6ParamsE$_ZN4cute3eso3ESOILb1ELb0EJNS_10UnderscoreEiiEEC2ERKS2_RKiS7_) ;  /* 0xfffab66000007944 */ /* 0x022fea0003c3ffff */
[----:B-1----:R-:W2:Y:S01]  /*5d7f0*/  LDL R3, [R1+0x1688] ;  /* 0x0016880001037983 */ /* 0x002ea20000100800 */
[----:B------:R-:W-:Y:S01]  /*5d800*/  IMAD.MOV.U32 R2, RZ, RZ, R81 ;  /* 0x000000ffff027224 */ /* 0x000fe200078e0051 */
[----:B------:R-:W-:Y:S02]  /*5d810*/  MOV R6, 0x5d840 ;  /* 0x0005d84000067802 */ /* 0x000fe40000000f00 */
[----:B--2---:R-:W-:Y:S02]  /*5d820*/  SHF.L.U32 R3, R3, 0xb, RZ ;  /* 0x0000000b03037819 */ /* 0x004fe400000006ff */
        /* <DEDUP_REMOVED lines=10> */
[----:B-1----:R1:W5:Y:S01]  /*5d8d0*/  LDL.64 R6, [R1+0x1688] ;  /* 0x0016880001067983 */ /* 0x0023620000100a00 */
[----:B------:R-:W-:Y:S02]  /*5d8e0*/  MOV R9, R5 ;  /* 0x0000000500097202 */ /* 0x000fe40000000f00 */
[----:B------:R-:W-:Y:S02]  /*5d8f0*/  MOV R8, 0x5d910 ;  /* 0x0005d91000087802 */ /* 0x000fe40000000f00 */
[----:B-1---5:R-:W-:Y:S05]  /*5d900*/  CALL.REL.NOINC `($_ZN7cutlass13device_kernelIN5flash19enable_sm80_to_sm89INS1_16FlashAttnBwdSm80INS1_25CollectiveMainloopBwdSm80ILi2ELi2EN4cute5tupleIJNS5_1CILi128EEES8_NS7_ILi64EEEEEENS_10bfloat16_tEfNS_4arch4Sm80ELb1ELb0ELb1ELb1ELb0ELb0ELb0ELb0ELi2ELi4ELi4ELi4ELb0EEENS1_21CollectiveEpilogueBwdISA_SB_SD_Li256ELb1ELb0ELi2EEENS1_25SingleTileBwdLPTSchedulerILb1ELi128ELb0EEEEEEEEEvNT_6ParamsE$_ZN4cute8gmem_ptrIPKN7cutlass10bfloat16_tEECI1NS_12iter_adaptorIS4_S5_EEES4_) ;  /* 0xfffaefc000007944 */ /* 0x022fea0003c3ffff */
[----:B------:R2:W5:Y:S01]  /*5d910*/  LDL.64 R2, [R1+0x1688] ;  /* 0x0016880001027983 */ /* 0x0005620000100a00 */
[----:B------:R-:W-:-:S03]  /*5d920*/  MOV R8, 0x5d940 ;  /* 0x0005d94000087802 */ /* 0x000fc60000000f00 */
[----:B-12--5:R-:W-:Y:S05]  /*5d930*/  CALL.REL.NOINC `($_ZN7cutlass13device_kernelIN5flash19enable_sm80_to_sm89INS1_16FlashAttnBwdSm80INS1_25CollectiveMainloopBwdSm80ILi2ELi2EN4cute5tupleIJNS5_1CILi128EEES8_NS7_ILi64EEEEEENS_10bfloat16_tEfNS_4arch4Sm80ELb1ELb0ELb1ELb1ELb0ELb0ELb0ELb0ELi2ELi4ELi4ELi4ELb0EEENS1_21CollectiveEpilogueBwdISA_SB_SD_Li256ELb1ELb0ELi2EEENS1_25SingleTileBwdLPTSchedulerILb1ELi128ELb0EEEEEEEEEvNT_6ParamsE$_ZN4cute8gmem_ptrIPKN7cutlass9uint128_tEECI1NS_12iter_adaptorIS4_S5_EEES4_) ;  /* 0xfffaefd000007944 */ /* 0x026fea0003c3ffff */
[----:B-1----:R1:W5:Y:S01]  /*5d940*/  LDL.64 R2, [R1+0x1688] ;  /* 0x0016880001027983 */ /* 0x0023620000100a00 */
[----:B------:R-:W-:-:S03]  /*5d950*/  MOV R8, 0x5d970 ;  /* 0x0005d97000087802 */ /* 0x000fc60000000f00 */
[----:B-1---5:R-:W-:Y:S05]  /*5d960*/  CALL.REL.NOINC `($_ZN7cutlass13device_kernelIN5flash19enable_sm80_to_sm89INS1_16FlashAttnBwdSm80INS1_25CollectiveMainloopBwdSm80ILi2ELi2EN4cute5tupleIJNS5_1CILi128EEES8_NS7_ILi64EEEEEENS_10bfloat16_tEfNS_4arch4Sm80ELb1ELb0ELb1ELb1ELb0ELb0ELb0ELb0ELi2ELi4ELi4ELi4ELb0EEENS1_21CollectiveEpilogueBwdISA_SB_SD_Li256ELb1ELb0ELi2EEENS1_25SingleTileBwdLPTSchedulerILb1ELi128ELb0EEEEEEEEEvNT_6ParamsE$_ZN4cute3eso3ESOILb1ELb0EJNS_6LayoutINS_5tupleIJNS3_IJNS_1CILi1EEES5_EEEEEENS3_IJNS3_IJS5_NS4_ILi0EEEEEEEEEEENS_10ViewEngineINS_8gmem_ptrIPKN7cutlass9uint128_tEEEEEEEC2ERKSB_RKSJ_) ;  /* 0xfffad35000007944 */ /* 0x022fea0003c3ffff */
[----:B------:R2:W5:Y:S01]  /*5d970*/  LDL.64 R78, [R1+0x1688] ;  /* 0x00168800014e7983 */ /* 0x0005620000100a00 */
[----:B-1----:R-:W-:Y:S01]  /*5d980*/  IMAD.MOV.U32 R2, RZ, RZ, R6 ;  /* 0x000000ffff027224 */ /* 0x002fe200078e0006 */
[----:B------:R-:W-:Y:S01]  /*5d990*/  MOV R3, R7 ;  /* 0x0000000700037202 */ /* 0x000fe20000000f00 */
[----:B------:R-:W-:Y:S01]  /*5d9a0*/  IMAD.MOV.U32 R9, RZ, RZ, R81 ;  /* 0x000000ffff097224 */ /* 0x000fe200078e0051 */
[----:B------:R-:W-:-:S02]  /*5d9b0*/  MOV R8, 0x5d9d0 ;  /* 0x0005d9d000087802 */ /* 0x000fc40000000f00 */
[----:B--2--5:R-:W-:Y:S05]  /*5d9c0*/  CALL.REL.NOINC `($_ZN7cutlass13device_kernelIN5flash19enable_sm80_to_sm89INS1_16FlashAttnBwdSm80INS1_25CollectiveMainloopBwdSm80ILi2ELi2EN4cute5tupleIJNS5_1CILi128EEES8_NS7_ILi64EEEEEENS_10bfloat16_tEfNS_4arch4Sm80ELb1ELb0ELb1ELb1ELb0ELb0ELb0ELb0ELi2ELi4ELi4ELi4ELb0EEENS1_21CollectiveEpilogueBwdISA_SB_SD_Li256ELb1ELb0ELi2EEENS1_25SingleTileBwdLPTSchedulerILb1ELi128ELb0EEEEEEEEEvNT_6ParamsE$_ZN4cute8smem_ptrIPN7cutlass10bfloat16_tEECI1NS_12iter_adaptorIS3_S4_EEES3_) ;  /* 0xfffaf00000007944 */ /* 0x024fea0003c3ffff */
[----:B-1----:R1:W5:Y:S01]  /*5d9d0*/  LDL.64 R2, [R1+0x1688] ;  /* 0x0016880001027983 */ /* 0x0023620000100a00 */
[----:B------:R-:W-:-:S02]  /*5d9e0*/  MOV R4, R81 ;  /* 0x0000005100047202 */ /* 0x000fc40000000f00 */
[----:B------:R-:W-:Y:S02]  /*5d9f0*/  MOV R6, 0x5da10 ;  /* 0x0005da1000067802 */ /* 0x000fe40000000f00 */
[----:B-1---5:R-:W-:Y:S05]  /*5da00*/  CALL.REL.NOINC `($_ZN7cutlass13device_kernelIN5flash19enable_sm80_to_sm89INS1_16FlashAttnBwdSm80INS1_25CollectiveMainloopBwdSm80ILi2ELi2EN4cute5tupleIJNS5_1CILi128EEES8_NS7_ILi64EEEEEENS_10bfloat16_tEfNS_4arch4Sm80ELb1ELb0ELb1ELb1ELb0ELb0ELb0ELb0ELi2ELi4ELi4ELi4ELb0EEENS1_21CollectiveEpilogueBwdISA_SB_SD_Li256ELb1ELb0ELi2EEENS1_25SingleTileBwdLPTSchedulerILb1ELi128ELb0EEEEEEEEEvNT_6ParamsE$_ZN4cute8smem_ptrIPN7cutlass9uint128_tEECI1NS_12iter_adaptorIS3_S4_EEES3_) ;  /* 0xfffaf00000007944 */ /* 0x022fea0003c3ffff */
[----:B-1----:R1:W5:Y:S01]  /*5da10*/  LDL.64 R2, [R1+0x1688] ;  /* 0x0016880001027983 */ /* 0x0023620000100a00 */
[----:B------:R-:W-:Y:S02]  /*5da20*/  MOV R4, R81 ;  /* 0x0000005100047202 */ /* 0x000fe40000000f00 */
[----:B------:R-:W-:Y:S02]  /*5da30*/  MOV R6, 0x5da50 ;  /* 0x0005da5000067802 */ /* 0x000fe40000000f00 */
[----:B-1---5:R-:W-:Y:S05]  /*5da40*/  CALL.REL.NOINC `($_ZN7cutlass13device_kernelIN5flash19enable_sm80_to_sm89INS1_16FlashAttnBwdSm80INS1_25CollectiveMainloopBwdSm80ILi2ELi2EN4cute5tupleIJNS5_1CILi128EEES8_NS7_ILi64EEEEEENS_10bfloat16_tEfNS_4arch4Sm80ELb1ELb0ELb1ELb1ELb0ELb0ELb0ELb0ELi2ELi4ELi4ELi4ELb0EEENS1_21CollectiveEpilogueBwdISA_SB_SD_Li256ELb1ELb0ELi2EEENS1_25SingleTileBwdLPTSchedulerILb1ELi128ELb0EEEEEEEEEvNT_6ParamsE$_ZN4cute3eso3ESOILb1ELb0EJNS_6LayoutINS_5tupleIJNS3_IJNS_1CILi1EEES5_EEEEEENS3_IJNS3_IJS5_NS4_ILi0EEEEEEEEEEENS_10ViewEngineINS_8smem_ptrIPN7cutlass9uint128_tEEEEEEEC2ERKSB_RKSI_) ;  /* 0xfffad2b000007944 */ /* 0x022fea0003c3ffff */
[----:B-1----:R1:W5:Y:S01]  /*5da50*/  LDL R4, [R1+0x1688] ;  /* 0x0016880001047983 */ /* 0x0023620000100800 */
[----:B------:R-:W-:-:S03]  /*5da60*/  MOV R2, 0x5da80 ;  /* 0x0005da8000027802 */ /* 0x000fc60000000f00 */
[----:B-1---5:R-:W-:Y:S05]  /*5da70*/  CALL.REL.NOINC `($_ZN7cutlass13device_kernelIN5flash19enable_sm80_to_sm89INS1_16FlashAttnBwdSm80INS1_25CollectiveMainloopBwdSm80ILi2ELi2EN4cute5tupleIJNS5_1CILi128EEES8_NS7_ILi64EEEEEENS_10bfloat16_tEfNS_4arch4Sm80ELb1ELb0ELb1ELb1ELb0ELb0ELb0ELb0ELi2ELi4ELi4ELi4ELb0EEENS1_21CollectiveEpilogueBwdISA_SB_SD_Li256ELb1ELb0ELi2EEENS1_25SingleTileBwdLPTSchedulerILb1ELi128ELb0EEEEEEEEEvNT_6ParamsE$_ZN73_INTERNAL_24fd9406_37_flash_bwd_hdim64_bf16_softcap_sm80_cu_3fbc093a_291824__cvta_generic_to_sharedEPKv) ;  /* 0xfffaf0a000007944 */ /* 0x022fea0003c3ffff */
        /* <DEDUP_REMOVED lines=10> */
[----:B-1----:R-:W-:Y:S05]  /*5db20*/  CALL.REL.NOINC `($_ZN7cutlass13device_kernelIN5flash19enable_sm80_to_sm89INS1_16FlashAttnBwdSm80INS1_25CollectiveMainloopBwdSm80ILi2ELi2EN4cute5tupleIJNS5_1CILi128EEES8_NS7_ILi64EEEEEENS_10bfloat16_tEfNS_4arch4Sm80ELb1ELb0ELb1ELb1ELb0ELb0ELb0ELb0ELi2ELi4ELi4ELi4ELb0EEENS1_21CollectiveEpilogueBwdISA_SB_SD_Li256ELb1ELb0ELi2EEENS1_25SingleTileBwdLPTSchedulerILb1ELi128ELb0EEEEEEEEEvNT_6ParamsE$_ZN4cute3eso3ESOILb1ELb0EJNS_1CILi0EEEiS3_EEC2ERKS3_RKiS6_) ;  /* 0xfffab74000007944 */ /* 0x002fea0003c3ffff */
[----:B-1----:R-:W2:Y:S01]  /*5db30*/  LDL R3, [R1+0x1688] ;  /* 0x0016880001037983 */ /* 0x002ea20000100800 */
[----:B------:R-:W-:Y:S01]  /*5db40*/  IMAD.MOV.U32 R2, RZ, RZ, R81 ;  /* 0x000000ffff027224 */ /* 0x000fe200078e0051 */
[----:B------:R-:W-:-:S02]  /*5db50*/  MOV R10, 0x5db80 ;  /* 0x0005db80000a7802 */ /* 0x000fc40000000f00 */
[----:B--2---:R-:W-:Y:S02]  /*5db60*/  SHF.L.U32 R3, R3, 0x5, RZ ;  /* 0x0000000503037819 */ /* 0x004fe400000006ff */
[----:B------:R-:W-:Y:S05]  /*5db70*/  CALL.REL.NOINC `($_ZN7cutlass13device_kernelIN5flash19enable_sm80_to_sm89INS1_16FlashAttnBwdSm80INS1_25CollectiveMainloopBwdSm80ILi2ELi2EN4cute5tupleIJNS5_1CILi128EEES8_NS7_ILi64EEEEEENS_10bfloat16_tEfNS_4arch4Sm80ELb1ELb0ELb1ELb1ELb0ELb0ELb0ELb0ELi2ELi4ELi4ELi4ELb0EEENS1_21CollectiveEpilogueBwdISA_SB_SD_Li256ELb1ELb0ELi2EEENS1_25SingleTileBwdLPTSchedulerILb1ELi128ELb0EEEEEEEEEvNT_6ParamsE$_ZN4cute5tupleIJiEEC2ERKi) ;  /* 0xfffaec7000007944 */ /* 0x000fea0003c3ffff */
[----:B------:R1:W5:Y:S01]  /*5db80*/  LDL R3, [R1+0x1688] ;  /* 0x0016880001037983 */ /* 0x0003620000100800 */
        /* <DEDUP_REMOVED lines=43> */
[----:B------:R-:W-:Y:S01]  /*5de40*/  IMAD.MOV.U32 R80, RZ, RZ, 0x1 ;  /* 0x00000001ff507424 */ /* 0x000fe200078e00ff */
        /* <DEDUP_REMOVED lines=209> */
[----:B------:R-:W-:Y:S01]  /*5eb60*/  IMAD.MOV.U32 R79, RZ, RZ, R17 ;  /* 0x000000ffff4f7224 */ /* 0x000fe200078e0011 */
[----:B------:R-:W-:Y:S02]  /*5eb70*/  MOV R80, 0x3 ;  /* 0x0000000300507802 */ /* 0x000fe40000000f00 */
        /* <DEDUP_REMOVED lines=54> */
[----:B-1---5:R-:W-:Y:S05]  /*5eee0*/  CALL.REL.NOINC `($_ZN7cutlass13device_kernelIN5flash19enable_sm80_to_sm89INS1_16FlashAttnBwdSm80INS1_25CollectiveMainloopBwdSm80ILi2ELi2EN4cute5tupleIJNS5_1CILi128EEES8_NS7_ILi64EEEEEENS_10bfloat16_tEfNS_4arch4Sm80ELb1ELb0ELb1ELb1ELb0ELb0ELb0ELb0ELi2ELi4ELi4ELi4ELb0EEENS1_21CollectiveEpilogueBwdISA_SB_SD_Li256ELb1ELb0ELi2EEENS1_25SingleTileBwdLPTSchedulerILb1ELi128ELb0EEEEEEEEEvNT_6ParamsE$_ZN4cute3eso3ESOILb1ELb0EJNS_10UnderscoreES2_iEEC2ERKS2_S5_RKi) ;  /* 0xfffa9ee000007944 */ /* 0x022fea0003c3ffff */
[----:B-1----:R-:W2:Y:S01]  /*5eef0*/  LDL R3, [R1+0x1688] ;  /* 0x0016880001037983 */ /* 0x002ea20000100800 */
[----:B------:R-:W-:-:S02]  /*5ef00*/  MOV R6, 0x5ef30 ;  /* 0x0005ef3000067802 */ /* 0x000fc40000000f00 */
[----:B--2---:R-:W-:Y:S02]  /*5ef10*/  SHF.L.U32 R3, R3, 0x7, RZ ;  /* 0x0000000703037819 */ /* 0x004fe400000006ff */
[----:B------:R-:W-:Y:S05]  /*5ef20*/  CALL.REL.NOINC `($_ZN7cutlass13device_kernelIN5flash19enable_sm80_to_sm89INS1_16FlashAttnBwdSm80INS1_25CollectiveMainloopBwdSm80ILi2ELi2EN4cute5tupleIJNS5_1CILi128EEES8_NS7_ILi64EEEEEENS_10bfloat16_tEfNS_4arch4Sm80ELb1ELb0ELb1ELb1ELb0ELb0ELb0ELb0ELi2ELi4ELi4ELi4ELb0EEENS1_21CollectiveEpilogueBwdISA_SB_SD_Li256ELb1ELb0ELi2EEENS1_25SingleTileBwdLPTSchedulerILb1ELi128ELb0EEEEEEEEEvNT_6ParamsE$_ZN4cute3eso3ESOILb1ELb0EJNS_6LayoutINS_5tupleIJNS3_IJNS_1CILi4EEENS4_ILi1EEEEEES6_EEENS3_IJNS3_IJS6_NS4_ILi0EEEEEES9_EEEEEiEEC2ERKSC_RKi) ;  /* 0xfffac63000007944 */ /* 0x000fea0003c3ffff */
[----:B------:R-:W-:Y:S01]  /*5ef30*/  ULDC.64 UR8, c[0x0][0x118] ;  /* 0x0000460000087ab9 */ /* 0x000fe20000000a00 */
[----:B-1----:R-:W2:Y:S04]  /*5ef40*/  LDL R2, [R1+0x1688] ;  /* 0x0016880001027983 */ /* 0x002ea80000100800 */
[----:B------:R-:W2:Y:S01]  /*5ef50*/  LD.E.64 R4, [R10.64+0x8] ;  /* 0x000008080a047980 */ /* 0x000ea2000c101b00 */
[----:B------:R-:W-:Y:S01]  /*5ef60*/  MOV R8, 0x5efa0 ;  /* 0x0005efa000087802 */ /* 0x000fe20000000f00 */
[----:B--2---:R-:W-:Y:S01]  /*5ef70*/  IMAD.WIDE R4, R2, 0x4, R4 ;  /* 0x0000000402047825 */ /* 0x004fe200078e0204 */
[----:B------:R-:W-:-:S03]  /*5ef80*/  MOV R2, R81 ;  /* 0x0000005100027202 */ /* 0x000fc60000000f00 */
[----:B------:R-:W-:Y:S05]  /*5ef90*/  CALL.REL.NOINC `($_ZN7cutlass13device_kernelIN5flash19enable_sm80_to_sm89INS1_16FlashAttnBwdSm80INS1_25CollectiveMainloopBwdSm80ILi2ELi2EN4cute5tupleIJNS5_1CILi128EEES8_NS7_ILi64EEEEEENS_10bfloat16_tEfNS_4arch4Sm80ELb1ELb0ELb1ELb1ELb0ELb0ELb0ELb0ELi2ELi4ELi4ELi4ELb0EEENS1_21CollectiveEpilogueBwdISA_SB_SD_Li256ELb1ELb0ELi2EEENS1_25SingleTileBwdLPTSchedulerILb1ELi128ELb0EEEEEEEEEvNT_6ParamsE$_ZN4cute8gmem_ptrIPKfECI1NS_12iter_adaptorIS2_S3_EEES2_) ;  /* 0xfffad9b000007944 */ /* 0x000fea0003c3ffff */
[----:B-1----:R1:W5:Y:S01]  /*5efa0*/  LDL.64 R2, [R1+0x1688] ;  /* 0x0016880001027983 */ /* 0x0023620000100a00 */
[----:B------:R-:W-:-:S03]  /*5efb0*/  MOV R6, 0x5efd0 ;  /* 0x0005efd000067802 */ /* 0x000fc60000000f00 */
[----:B-1---5:R-:W-:Y:S05]  /*5efc0*/  CALL.REL.NOINC `($_ZN7cutlass13device_kernelIN5flash19enable_sm80_to_sm89INS1_16FlashAttnBwdSm80INS1_25CollectiveMainloopBwdSm80ILi2ELi2EN4cute5tupleIJNS5_1CILi128EEES8_NS7_ILi64EEEEEENS_10bfloat16_tEfNS_4arch4Sm80ELb1ELb0ELb1ELb1ELb0ELb0ELb0ELb0ELi2ELi4ELi4ELi4ELb0EEENS1_21CollectiveEpilogueBwdISA_SB_SD_Li256ELb1ELb0ELi2EEENS1_25SingleTileBwdLPTSchedulerILb1ELi128ELb0EEEEEEEEEvNT_6ParamsE$_ZN4cute3eso3ESOILb1ELb0EJNS_6LayoutINS_5tupleIJNS3_IJNS_1CILi4EEENS4_ILi1EEEEEES6_EEENS3_IJNS3_IJS6_NS4_ILi0EEEEEES9_EEEEENS_10ViewEngineINS_8gmem_ptrIPKfEEEEEEC2ERKSC_RKSI_) ;  /* 0xfffac51000007944 */ /* 0x022fea0003c3ffff */
[----:B------:R-:W-:Y:S01]  /*5efd0*/  ULDC.64 UR8, c[0x0][0x118] ;  /* 0x0000460000087ab9 */ /* 0x000fe20000000a00 */
[----:B-1----:R1:W5:Y:S04]  /*5efe0*/  LDL.64 R4, [R1+0x1688] ;  /* 0x0016880001047983 */ /* 0x0023680000100a00 */
[----:B------:R1:W5:Y:S01]  /*5eff0*/  LD.E.64 R10, [R84.64+0x40] ;  /* 0x00004008540a7980 */ /* 0x000362000c101b00 */
[----:B------:R-:W-:-:S02]  /*5f000*/  MOV R3, R15 ;  /* 0x0000000f00037202 */ /* 0x000fc40000000f00 */
[----:B------:R-:W-:Y:S02]  /*5f010*/  MOV R8, 0x5f030 ;  /* 0x0005f03000087802 */ /* 0x000fe40000000f00 */
[----:B-1---5:R-:W-:Y:S05]  /*5f020*/  CALL.REL.NOINC `($_ZN7cutlass13device_kernelIN5flash19enable_sm80_to_sm89INS1_16FlashAttnBwdSm80INS1_25CollectiveMainloopBwdSm80ILi2ELi2EN4cute5tupleIJNS5_1CILi128EEES8_NS7_ILi64EEEEEENS_10bfloat16_tEfNS_4arch4Sm80ELb1ELb0ELb1ELb1ELb0ELb0ELb0ELb0ELi2ELi4ELi4ELi4ELb0EEENS1_21CollectiveEpilogueBwdISA_SB_SD_Li256ELb1ELb0ELi2EEENS1_25SingleTileBwdLPTSchedulerILb1ELi128ELb0EEEEEEEEEvNT_6ParamsE$_ZN4cute3eso3ESOILb1ELb0EJNS_10UnderscoreES2_iEEC2ERKS2_S5_RKi) ;  /* 0xfffa9da000007944 */ /* 0x022fea0003c3ffff */
[----:B-1----:R-:W2:Y:S01]  /*5f030*/  LDL R3, [R1+0x1688] ;  /* 0x0016880001037983 */ /* 0x002ea20000100800 */
[----:B------:R-:W-:Y:S02]  /*5f040*/  MOV R6, 0x5f070 ;  /* 0x0005f07000067802 */ /* 0x000fe40000000f00 */
[----:B--2---:R-:W-:Y:S02]  /*5f050*/  SHF.L.U32 R3, R3, 0x7, RZ ;  /* 0x0000000703037819 */ /* 0x004fe400000006ff */
[----:B------:R-:W-:Y:S05]  /*5f060*/  CALL.REL.NOINC `($_ZN7cutlass13device_kernelIN5flash19enable_sm80_to_sm89INS1_16FlashAttnBwdSm80INS1_25CollectiveMainloopBwdSm80ILi2ELi2EN4cute5tupleIJNS5_1CILi128EEES8_NS7_ILi64EEEEEENS_10bfloat16_tEfNS_4arch4Sm80ELb1ELb0ELb1ELb1ELb0ELb0ELb0ELb0ELi2ELi4ELi4ELi4ELb0EEENS1_21CollectiveEpilogueBwdISA_SB_SD_Li256ELb1ELb0ELi2EEENS1_25SingleTileBwdLPTSchedulerILb1ELi128ELb0EEEEEEEEEvNT_6ParamsE$_ZN4cute3eso3ESOILb1ELb0EJNS_6LayoutINS_5tupleIJNS3_IJNS_1CILi4EEENS4_ILi1EEEEEES6_EEENS3_IJNS3_IJS6_NS4_ILi0EEEEEES9_EEEEEiEEC2ERKSC_RKi) ;  /* 0xfffac4f000007944 */ /* 0x000fea0003c3ffff */
[----:B------:R-:W-:Y:S01]  /*5f070*/  ULDC.64 UR8, c[0x0][0x118] ;  /* 0x0000460000087ab9 */ /* 0x000fe20000000a00 */
[----:B-1----:R-:W2:Y:S04]  /*5f080*/  LDL R2, [R1+0x1688] ;  /* 0x0016880001027983 */ /* 0x002ea80000100800 */
[----:B------:R-:W2:Y:S01]  /*5f090*/  LD.E.64 R10, [R10.64] ;  /* 0x000000080a0a7980 */ /* 0x000ea2000c101b00 */
[----:B------:R-:W-:Y:S02]  /*5f0a0*/  MOV R6, R81 ;  /* 0x0000005100067202 */ /* 0x000fe40000000f00 */
[----:B------:R-:W-:Y:S01]  /*5f0b0*/  MOV R8, 0x5f0e0 ;  /* 0x0005f0e000087802 */ /* 0x000fe20000000f00 */
[----:B--2---:R-:W-:-:S04]  /*5f0c0*/  IMAD.WIDE R2, R2, 0x4, R10 ;  /* 0x0000000402027825 */ /* 0x004fc800078e020a */
[----:B------:R-:W-:Y:S05]  /*5f0d0*/  CALL.REL.NOINC `($_ZN7cutlass13device_kernelIN5flash19enable_sm80_to_sm89INS1_16FlashAttnBwdSm80INS1_25CollectiveMainloopBwdSm80ILi2ELi2EN4cute5tupleIJNS5_1CILi128EEES8_NS7_ILi64EEEEEENS_10bfloat16_tEfNS_4arch4Sm80ELb1ELb0ELb1ELb1ELb0ELb0ELb0ELb0ELi2ELi4ELi4ELi4ELb0EEENS1_21CollectiveEpilogueBwdISA_SB_SD_Li256ELb1ELb0ELi2EEENS1_25SingleTileBwdLPTSchedulerILb1ELi128ELb0EEEEEEEEEvNT_6ParamsE$_ZN4cute8smem_ptrIPfECI1NS_12iter_adaptorIS1_S2_EEES1_) ;  /* 0xfffad97000007944 */ /* 0x000fea0003c3ffff */
[----:B-1----:R1:W5:Y:S01]  /*5f0e0*/  LDL.64 R2, [R1+0x1688] ;  /* 0x0016880001027983 */ /* 0x0023620000100a00 */
[----:B------:R-:W-:-:S03]  /*5f0f0*/  MOV R8, 0x5f110 ;  /* 0x0005f11000087802 */ /* 0x000fc60000000f00 */
[----:B-1---5:R-:W-:Y:S05]  /*5f100*/  CALL.REL.NOINC `($_ZN7cutlass13device_kernelIN5flash19enable_sm80_to_sm89INS1_16FlashAttnBwdSm80INS1_25CollectiveMainloopBwdSm80ILi2ELi2EN4cute5tupleIJNS5_1CILi128EEES8_NS7_ILi64EEEEEENS_10bfloat16_tEfNS_4arch4Sm80ELb1ELb0ELb1ELb1ELb0ELb0ELb0ELb0ELi2ELi4ELi4ELi4ELb0EEENS1_21CollectiveEpilogueBwdISA_SB_SD_Li256ELb1ELb0ELi2EEENS1_25SingleTileBwdLPTSchedulerILb1ELi128ELb0EEEEEEEEEvNT_6ParamsE$_ZN4cute3eso3ESOILb1ELb0EJNS_6LayoutINS_5tupleIJNS3_IJNS_1CILi4EEENS4_ILi1EEEEEES6_EEENS3_IJNS3_IJS6_NS4_ILi0EEEEEES9_EEEEENS_10ViewEngineINS_8smem_ptrIPfEEEEEEC2ERKSC_RKSH_) ;  /* 0xfffac41000007944 */ /* 0x022fea0003c3ffff */
[----:B------:R-:W-:Y:S01]  /*5f110*/  ULDC.64 UR8, c[0x0][0x118] ;  /* 0x0000460000087ab9 */ /* 0x000fe20000000a00 */
[----:B-1----:R1:W5:Y:S04]  /*5f120*/  LDL.64 R6, [R1+0x1688] ;  /* 0x0016880001067983 */ /* 0x0023680000100a00 */
[----:B------:R1:W5:Y:S01]  /*5f130*/  LD.E.64 R10, [R84.64+0x48] ;  /* 0x00004808540a7980 */ /* 0x000362000c101b00 */
[----:B------:R-:W-:-:S02]  /*5f140*/  MOV R3, RZ ;  /* 0x000000ff00037202 */ /* 0x000fc40000000f00 */
[----:B------:R-:W-:Y:S02]  /*5f150*/  MOV R8, 0x5f170 ;  /* 0x0005f17000087802 */ /* 0x000fe40000000f00 */
[----:B-1---5:R-:W-:Y:S05]  /*5f160*/  CALL.REL.NOINC `($_ZN7cutlass13device_kernelIN5flash19enable_sm80_to_sm89INS1_16FlashAttnBwdSm80INS1_25CollectiveMainloopBwdSm80ILi2ELi2EN4cute5tupleIJNS5_1CILi128EEES8_NS7_ILi64EEEEEENS_10bfloat16_tEfNS_4arch4Sm80ELb1ELb0ELb1ELb1ELb0ELb0ELb0ELb0ELi2ELi4ELi4ELi4ELb0EEENS1_21CollectiveEpilogueBwdISA_SB_SD_Li256ELb1ELb0ELi2EEENS1_25SingleTileBwdLPTSchedulerILb1ELi128ELb0EEEEEEEEEvNT_6ParamsE$_ZN4cute3eso3ESOILb1ELb0EJNS_1CILi0EEEiEEC2ERKS3_RKi) ;  /* 0xfffaa0c000007944 */ /* 0x022fea0003c3ffff */
[----:B------:R-:W-:Y:S02]  /*5f170*/  ULDC.64 UR8, c[0x0][0x118] ;  /* 0x0000460000087ab9 */ /* 0x000fe40000000a00 */
[----:B-1----:R1:W5:Y:S01]  /*5f180*/  LD.E R3, [R10.64] ;  /* 0x000000080a037980 */ /* 0x002362000c101900 */
[----:B------:R-:W-:-:S03]  /*5f190*/  MOV R16, 0x5f1b0 ;  /* 0x0005f1b000107802 */ /* 0x000fc60000000f00 */
[----:B-1---5:R-:W-:Y:S05]  /*5f1a0*/  CALL.REL.NOINC `($_ZN7cutlass13device_kernelIN5flash19enable_sm80_to_sm89INS1_16FlashAttnBwdSm80INS1_25CollectiveMainloopBwdSm80ILi2ELi2EN4cute5tupleIJNS5_1CILi128EEES8_NS7_ILi64EEEEEENS_10bfloat16_tEfNS_4arch4Sm80ELb1ELb0ELb1ELb1ELb0ELb0ELb0ELb0ELi2ELi4ELi4ELi4ELb0EEENS1_21CollectiveEpilogueBwdISA_SB_SD_Li256ELb1ELb0ELi2EEENS1_25SingleTileBwdLPTSchedulerILb1ELi128ELb0EEEEEEEEEvNT_6ParamsE$_ZZN4cuteplIJiEJNS_1CILi0EEEEEEDaRKNS_15ArithmeticTupleIJDpT_EEERKNS3_IJDpT0_EEEENKUlDpRKT_E_clIJiEEEDaSH_) ;  /* 0xfffb284000007944 */ /* 0x022fea0003c3ffff */
[----:B-----5:R-:W-:Y:S02]  /*5f1b0*/  ISETP.GT.AND P0, PT, R2, 0x7f, PT ;  /* 0x0000007f0200780c */ /* 0x020fe40003f04270 */
[----:B------:R-:W-:-:S11]  /*5f1c0*/  MOV R15, 0x0 ;  /* 0x00000000000f7802 */ /* 0x000fd60000000f00 */
[----:B------:R-:W-:Y:S05]  /*5f1d0*/  @P0 RET.REL.NODEC R14 `(_ZN7cutlass13device_kernelIN5flash19enable_sm80_to_sm89INS1_16FlashAttnBwdSm80INS1_25CollectiveMainloopBwdSm80ILi2ELi2EN4cute5tupleIJNS5_1CILi128EEES8_NS7_ILi64EEEEEENS_10bfloat16_tEfNS_4arch4Sm80ELb1ELb0ELb1ELb1ELb0ELb0ELb0ELb0ELi2ELi4ELi4ELi4ELb0EEENS1_21CollectiveEpilogueBwdISA_SB_SD_Li256ELb1ELb0ELi2EEENS1_25SingleTileBwdLPTSchedulerILb1ELi128ELb0EEEEEEEEEvNT_6ParamsE) ;  /* 0xfffa0e200e000950 */ /* 0x000fea0003c3ffff */
[----:B------:R-:W-:Y:S02]  /*5f1e0*/  ULDC.64 UR8, c[0x0][0x118] ;  /* 0x0000460000087ab9 */ /* 0x000fe40000000a00 */
[----:B------:R-:W5:Y:S01]  /*5f1f0*/  LD.E.64 R84, [R84.64+0x50] ;  /* 0x0000500854547980 */ /* 0x000f62000c101b00 */
[----:B------:R-:W-:Y:S01]  /*5f200*/  IMAD.MOV.U32 R2, RZ, RZ, R13 ;  /* 0x000000ffff027224 */ /* 0x000fe200078e000d */
[----:B------:R-:W-:Y:S02]  /*5f210*/  MOV R3, RZ ;  /* 0x000000ff00037202 */ /* 0x000fe40000000f00 */
[----:B------:R-:W-:Y:S02]  /*5f220*/  MOV R10, 0x5f240 ;  /* 0x0005f240000a7802 */ /* 0x000fe40000000f00 */
[----:B-1---5:R-:W-:Y:S05]  /*5f230*/  CALL.REL.NOINC `($_ZN7cutlass13device_kernelIN5flash19enable_sm80_to_sm89INS1_16FlashAttnBwdSm80INS1_25CollectiveMainloopBwdSm80ILi2ELi2EN4cute5tupleIJNS5_1CILi128EEES8_NS7_ILi64EEEEEENS_10bfloat16_tEfNS_4arch4Sm80ELb1ELb0ELb1ELb1ELb0ELb0ELb0ELb0ELi2ELi4ELi4ELi4ELb0EEENS1_21CollectiveEpilogueBwdISA_SB_SD_Li256ELb1ELb0ELi2EEENS1_25SingleTileBwdLPTSchedulerILb1ELi128ELb0EEEEEEEEEvNT_6ParamsE$_ZN4cute3eso3ESOILb1ELb0EJNS_10UnderscoreEiEEC2ERKS2_RKi) ;  /* 0xfffa9bd000007944 */ /* 0x022fea0003c3ffff */
[----:B-1----:R-:W-:Y:S02]  /*5f240*/  MOV R2, R13 ;  /* 0x0000000d00027202 */ /* 0x002fe40000000f00 */
[----:B------:R-:W-:Y:S02]  /*5f250*/  MOV R8, 0x5f270 ;  /* 0x0005f27000087802 */ /* 0x000fe40000000f00 */
[----:B------:R-:W-:Y:S05]  /*5f260*/  CALL.REL.NOINC `($_ZN7cutlass13device_kernelIN5flash19enable_sm80_to_sm89INS1_16FlashAttnBwdSm80INS1_25CollectiveMainloopBwdSm80ILi2ELi2EN4cute5tupleIJNS5_1CILi128EEES8_NS7_ILi64EEEEEENS_10bfloat16_tEfNS_4arch4Sm80ELb1ELb0ELb1ELb1ELb0ELb0ELb0ELb0ELi2ELi4ELi4ELi4ELb0EEENS1_21CollectiveEpilogueBwdISA_SB_SD_Li256ELb1ELb0ELi2EEENS1_25SingleTileBwdLPTSchedulerILb1ELi128ELb0EEEEEEEEEvNT_6ParamsE$_ZN4cute8gmem_ptrIPKfECI1NS_12iter_adaptorIS2_S3_EEES2_) ;  /* 0xfffad6e000007944 */ /* 0x000fea0003c3ffff */
[----:B-1----:R1:W5:Y:S01]  /*5f270*/  LDL.64 R2, [R1+0x1680] ;  /* 0x0016800001027983 */ /* 0x0023620000100a00 */
[----:B------:R-:W-:-:S03]  /*5f280*/  MOV R8, 0x5f2a0 ;  /* 0x0005f2a000087802 */ /* 0x000fc60000000f00 */
[----:B-1---5:R-:W-:Y:S05]  /*5f290*/  CALL.REL.NOINC `($_ZN7cutlass13device_kernelIN5flash19enable_sm80_to_sm89INS1_16FlashAttnBwdSm80INS1_25CollectiveMainloopBwdSm80ILi2ELi2EN4cute5tupleIJNS5_1CILi128EEES8_NS7_ILi64EEEEEENS_10bfloat16_tEfNS_4arch4Sm80ELb1ELb0ELb1ELb1ELb0ELb0ELb0ELb0ELi2ELi4ELi4ELi4ELb0EEENS1_21CollectiveEpilogueBwdISA_SB_SD_Li256ELb1ELb0ELi2EEENS1_25SingleTileBwdLPTSchedulerILb1ELi128ELb0EEEEEEEEEvNT_6ParamsE$_ZN4cute3eso3ESOILb1ELb0EJNS_6LayoutINS_5tupleIJNS3_IJNS_1CILi4EEENS4_ILi1EEEEEEEEENS3_IJNS3_IJS6_NS4_ILi0EEEEEEEEEEENS_10ViewEngineINS_8gmem_ptrIPKfEEEEEEC2ERKSC_RKSI_) ;  /* 0xfffac18000007944 */ /* 0x022fea0003c3ffff */
[----:B-1----:R1:W5:Y:S01]  /*5f2a0*/  LDL.64 R4, [R1+0x1680] ;  /* 0x0016800001047983 */ /* 0x0023620000100a00 */
[----:B------:R-:W-:Y:S01]  /*5f2b0*/  IMAD.MOV.U32 R2, RZ, RZ, R13 ;  /* 0x000000ffff027224 */ /* 0x000fe200078e000d */
[----:B------:R-:W-:-:S02]  /*5f2c0*/  MOV R3, RZ ;  /* 0x000000ff00037202 */ /* 0x000fc40000000f00 */
[----:B------:R-:W-:Y:S02]  /*5f2d0*/  MOV R10, 0x5f2f0 ;  /* 0x0005f2f0000a7802 */ /* 0x000fe40000000f00 */
[----:B-1---5:R-:W-:Y:S05]  /*5f2e0*/  CALL.REL.NOINC `($_ZN7cutlass13device_kernelIN5flash19enable_sm80_to_sm89INS1_16FlashAttnBwdSm80INS1_25CollectiveMainloopBwdSm80ILi2ELi2EN4cute5tupleIJNS5_1CILi128EEES8_NS7_ILi64EEEEEENS_10bfloat16_tEfNS_4arch4Sm80ELb1ELb0ELb1ELb1ELb0ELb0ELb0ELb0ELi2ELi4ELi4ELi4ELb0EEENS1_21CollectiveEpilogueBwdISA_SB_SD_Li256ELb1ELb0ELi2EEENS1_25SingleTileBwdLPTSchedulerILb1ELi128ELb0EEEEEEEEEvNT_6ParamsE$_ZN4cute3eso3ESOILb1ELb0EJNS_10UnderscoreEiEEC2ERKS2_RKi) ;  /* 0xfffa9b2000007944 */ /* 0x022fea0003c3ffff */
[----:B-1----:R-:W-:Y:S01]  /*5f2f0*/  IMAD.MOV.U32 R2, RZ, RZ, R6 ;  /* 0x000000ffff027224 */ /* 0x002fe200078e0006 */
[----:B------:R-:W-:Y:S01]  /*5f300*/  MOV R3, R7 ;  /* 0x0000000700037202 */ /* 0x000fe20000000f00 */
[----:B------:R-:W-:Y:S01]  /*5f310*/  IMAD.MOV.U32 R6, RZ, RZ, R13 ;  /* 0x000000ffff067224 */ /* 0x000fe200078e000d */
[----:B------:R-:W-:Y:S02]  /*5f320*/  MOV R8, 0x5f340 ;  /* 0x0005f34000087802 */ /* 0x000fe40000000f00 */
[----:B------:R-:W-:Y:S05]  /*5f330*/  CALL.REL.NOINC `($_ZN7cutlass13device_kernelIN5flash19enable_sm80_to_sm89INS1_16FlashAttnBwdSm80INS1_25CollectiveMainloopBwdSm80ILi2ELi2EN4cute5tupleIJNS5_1CILi128EEES8_NS7_ILi64EEEEEENS_10bfloat16_tEfNS_4arch4Sm80ELb1ELb0ELb1ELb1ELb0ELb0ELb0ELb0ELi2ELi4ELi4ELi4ELb0EEENS1_21CollectiveEpilogueBwdISA_SB_SD_Li256ELb1ELb0ELi2EEENS1_25SingleTileBwdLPTSchedulerILb1ELi128ELb0EEEEEEEEEvNT_6ParamsE$_ZN4cute8smem_ptrIPfECI1NS_12iter_adaptorIS1_S2_EEES1_) ;  /* 0xfffad71000007944 */ /* 0x000fea0003c3ffff */
[----:B-1----:R1:W5:Y:S01]  /*5f340*/  LDL.64 R2, [R1+0x1680] ;  /* 0x0016800001027983 */ /* 0x0023620000100a00 */
[----:B------:R-:W-:-:S03]  /*5f350*/  MOV R8, 0x5f370 ;  /* 0x0005f37000087802 */ /* 0x000fc60000000f00 */
[----:B-1---5:R-:W-:Y:S05]  /*5f360*/  CALL.REL.NOINC `($_ZN7cutlass13device_kernelIN5flash19enable_sm80_to_sm89INS1_16FlashAttnBwdSm80INS1_25CollectiveMainloopBwdSm80ILi2ELi2EN4cute5tupleIJNS5_1CILi128EEES8_NS7_ILi64EEEEEENS_10bfloat16_tEfNS_4arch4Sm80ELb1ELb0ELb1ELb1ELb0ELb0ELb0ELb0ELi2ELi4ELi4ELi4ELb0EEENS1_21CollectiveEpilogueBwdISA_SB_SD_Li256ELb1ELb0ELi2EEENS1_25SingleTileBwdLPTSchedulerILb1ELi128ELb0EEEEEEEEEvNT_6ParamsE$_ZN4cute3eso3ESOILb1ELb0EJNS_6LayoutINS_5tupleIJNS3_IJNS_1CILi4EEENS4_ILi1EEEEEEEEENS3_IJNS3_IJS6_NS4_ILi0EEEEEEEEEEENS_10ViewEngineINS_8smem_ptrIPfEEEEEEC2ERKSC_RKSH_) ;  /* 0xfffac0f000007944 */ /* 0x022fea0003c3ffff */
[----:B-1----:R1:W5:Y:S01]  /*5f370*/  LDL.64 R6, [R1+0x1680] ;  /* 0x0016800001067983 */ /* 0x0023620000100a00 */
[----:B------:R-:W-:Y:S02]  /*5f380*/  MOV R2, R81 ;  /* 0x0000005100027202 */ /* 0x000fe40000000f00 */
[----:B------:R-:W-:Y:S02]  /*5f390*/  MOV R8, 0x5f3b0 ;  /* 0x0005f3b000087802 */ /* 0x000fe40000000f00 */
[----:B-1---5:R-:W-:Y:S05]  /*5f3a0*/  CALL.REL.NOINC `($_ZN7cutlass13device_kernelIN5flash19enable_sm80_to_sm89INS1_16FlashAttnBwdSm80INS1_25CollectiveMainloopBwdSm80ILi2ELi2EN4cute5tupleIJNS5_1CILi128EEES8_NS7_ILi64EEEEEENS_10bfloat16_tEfNS_4arch4Sm80ELb1ELb0ELb1ELb1ELb0ELb0ELb0ELb0ELi2ELi4ELi4ELi4ELb0EEENS1_21CollectiveEpilogueBwdISA_SB_SD_Li256ELb1ELb0ELi2EEENS1_25SingleTileBwdLPTSchedulerILb1ELi128ELb0EEEEEEEEEvNT_6ParamsE$_ZN4cute8gmem_ptrIPKfECI1NS_12iter_adaptorIS2_S3_EEES2_) ;  /* 0xfffad5a000007944 */ /* 0x022fea0003c3ffff */
[----:B-1----:R1:W5:Y:S01]  /*5f3b0*/  LDL.64 R2, [R1+0x1688] ;  /* 0x0016880001027983 */ /* 0x0023620000100a00 */
[----:B------:R-:W-:-:S03]  /*5f3c0*/  MOV R8, 0x5f3e0 ;  /* 0x0005f3e000087802 */ /* 0x000fc60000000f00 */
[----:B-1---5:R-:W-:Y:S05]  /*5f3d0*/  CALL.REL.NOINC `($_ZN7cutlass13device_kernelIN5flash19enable_sm80_to_sm89INS1_16FlashAttnBwdSm80INS1_25CollectiveMainloopBwdSm80ILi2ELi2EN4cute5tupleIJNS5_1CILi128EEES8_NS7_ILi64EEEEEENS_10bfloat16_tEfNS_4arch4Sm80ELb1ELb0ELb1ELb1ELb0ELb0ELb0ELb0ELi2ELi4ELi4ELi4ELb0EEENS1_21CollectiveEpilogueBwdISA_SB_SD_Li256ELb1ELb0ELi2EEENS1_25SingleTileBwdLPTSchedulerILb1ELi128ELb0EEEEEEEEEvNT_6ParamsE$_ZN4cute8gmem_ptrIPKN7cutlass9uint128_tEECI1NS_12iter_adaptorIS4_S5_EEES4_) ;  /* 0xfffad53000007944 */ /* 0x022fea0003c3ffff */
        /* <DEDUP_REMOVED lines=8> */
[----:B--2--5:R-:W-:Y:S05]  /*5f460*/  CALL.REL.NOINC `($_ZN7cutlass13device_kernelIN5flash19enable_sm80_to_sm89INS1_16FlashAttnBwdSm80INS1_25CollectiveMainloopBwdSm80ILi2ELi2EN4cute5tupleIJNS5_1CILi128EEES8_NS7_ILi64EEEEEENS_10bfloat16_tEfNS_4arch4Sm80ELb1ELb0ELb1ELb1ELb0ELb0ELb0ELb0ELi2ELi4ELi4ELi4ELb0EEENS1_21CollectiveEpilogueBwdISA_SB_SD_Li256ELb1ELb0ELi2EEENS1_25SingleTileBwdLPTSchedulerILb1ELi128ELb0EEEEEEEEEvNT_6ParamsE$_ZN4cute8smem_ptrIPfECI1NS_12iter_adaptorIS1_S2_EEES1_) ;  /* 0xfffad5e000007944 */ /* 0x024fea0003c3ffff */
        /* <DEDUP_REMOVED lines=19> */
[----:B------:R-:W-:Y:S05]  /*5f5a0*/  RET.REL.NODEC R14 `(_ZN7cutlass13device_kernelIN5flash19enable_sm80_to_sm89INS1_16FlashAttnBwdSm80INS1_25CollectiveMainloopBwdSm80ILi2ELi2EN4cute5tupleIJNS5_1CILi128EEES8_NS7_ILi64EEEEEENS_10bfloat16_tEfNS_4arch4Sm80ELb1ELb0ELb1ELb1ELb0ELb0ELb0ELb0ELi2ELi4ELi4ELi4ELb0EEENS1_21CollectiveEpilogueBwdISA_SB_SD_Li256ELb1ELb0ELi2EEENS1_25SingleTileBwdLPTSchedulerILb1ELi128ELb0EEEEEEEEEvNT_6ParamsE) ;  /* 0xfffa0a500e007950 */ /* 0x000fea0003c3ffff */
        .type           $_ZN7cutlass13device_kernelIN5flash19enable_sm80_to_sm89INS1_16FlashAttnBwdSm80INS1_25CollectiveMainloopBwdSm80ILi2ELi2EN4cute5tupleIJNS5_1CILi128EEES8_NS7_ILi64EEEEEENS_10bfloat16_tEfNS_4arch4Sm80ELb1ELb0ELb1ELb1ELb0ELb0ELb0ELb0ELi2ELi4ELi4ELi4ELb0EEENS1_21CollectiveEpilogueBwdISA_SB_SD_Li256ELb1ELb0ELi2EEENS1_25SingleTileBwdLPTSchedulerILb1ELi128ELb0EEEEEEEEEvNT_6ParamsE$_ZZN5flash25CollectiveMainloopBwdSm80ILi2ELi2EN4cute5tupleIJNS1_1CILi128EEES4_NS3_ILi64EEEEEEN7cutlass10bfloat16_tEfNS7_4arch4Sm80ELb1ELb0ELb1ELb1ELb0ELb0ELb0ELb0ELi2ELi4ELi4ELi4ELb0EE3mmaINS_16FlashAttnBwdSm80ISB_NS_21CollectiveEpilogueBwdIS6_S8_SA_Li256ELb1ELb0ELi2EEENS_25SingleTileBwdLPTSchedulerILb1ELi128ELb0EEEE13SharedStorageENS1_6TensorINS1_11ArrayEngineIfLm32EEENS1_6LayoutINS2_IJNS2_IJNS3_ILi2EEESO_EEESO_NS3_ILi4EEEEEENS2_IJNS2_IJNS3_ILi1EEESO_EEESQ_NS3_ILi8EEEEEEEEEEEEbRKNSB_6ParamsERT0_S12_iNS2_IJiiiEEERT_ENKUliiE_clEii,@function
        .size           $_ZN7cutlass13device_kernelIN5flash19enable_sm80_to_sm89INS1_16FlashAttnBwdSm80INS1_25CollectiveMainloopBwdSm80ILi2ELi2EN4cute5tupleIJNS5_1CILi128EEES8_NS7_ILi64EEEEEENS_10bfloat16_tEfNS_4arch4Sm80ELb1ELb0ELb1ELb1ELb0ELb0ELb0ELb0ELi2ELi4ELi4ELi4ELb0EEENS1_21CollectiveEpilogueBwdISA_SB_SD_Li256ELb1ELb0ELi2EEENS1_25SingleTileBwdLPTSchedulerILb1ELi128ELb0EEEEEEEEEvNT_6ParamsE$_ZZN5flash25CollectiveMainloopBwdSm80ILi2ELi2EN4cute5tupleIJNS1_1CILi128EEES4_NS3_ILi64EEEEEEN7cutlass10bfloat16_tEfNS7_4arch4Sm80ELb1ELb0ELb1ELb1ELb0ELb0ELb0ELb0ELi2ELi4ELi4ELi4ELb0EE3mmaINS_16FlashAttnBwdSm80ISB_NS_21CollectiveEpilogueBwdIS6_S8_SA_Li256ELb1ELb0ELi2EEENS_25SingleTileBwdLPTSchedulerILb1ELi128ELb0EEEE13SharedStorageENS1_6TensorINS1_11ArrayEngineIfLm32EEENS1_6LayoutINS2_IJNS2_IJNS3_ILi2EEESO_EEESO_NS3_ILi4EEEEEENS2_IJNS2_IJNS3_ILi1EEESO_EEESQ_NS3_ILi8EEEEEEEEEEEEbRKNSB_6ParamsERT0_S12_iNS2_IJiiiEEERT_ENKUliiE_clEii,($_ZN7cutlass13device_kernelIN5flash19enable_sm80_to_sm89INS1_16FlashAttnBwdSm80INS1_25CollectiveMainloopBwdSm80ILi2ELi2EN4cute5tupleIJNS5_1CILi128EEES8_NS7_ILi64EEEEEENS_10bfloat16_tEfNS_4arch4Sm80ELb1ELb0ELb1ELb1ELb0ELb0ELb0ELb0ELi2ELi4ELi4ELi4ELb0EEENS1_21CollectiveEpilogueBwdISA_SB_SD_Li256ELb1ELb0ELi2EEENS1_25SingleTileBwdLPTSchedulerILb1ELi128ELb0EEEEEEEEEvNT_6ParamsE$_ZZN5flash25CollectiveMainloopBwdSm80ILi2ELi2EN4cute5tupleIJNS1_1CILi128EEES4_NS3_ILi64EEEEEEN7cutlass10bfloat16_tEfNS7_4arch4Sm80ELb1ELb0ELb1ELb1ELb0ELb0ELb0ELb0ELi2ELi4ELi4ELi4ELb0EE3mmaINS_16FlashAttnBwdSm80ISB_NS_21CollectiveEpilogueBwdIS6_S8_SA_Li256ELb1ELb0ELi2EEENS_25SingleTileBwdLPTSchedulerILb1ELi128ELb0EEEE13SharedStorageENS1_6TensorINS1_11ArrayEngineIfLm32EEENS1_6LayoutINS2_IJNS2_IJNS3_ILi2EEESO_EEESO_NS3_ILi4EEEEEENS2_IJNS2_IJNS3_ILi1EEESO_EEESQ_NS3_ILi8EEEEEEEEEEEEbRKNSB_6ParamsERT0_S12_iNS2_IJiiiEEERT_ENKUlvE0_clEv - $_ZN7cutlass13device_kernelIN5flash19enable_sm80_to_sm89INS1_16FlashAttnBwdSm80INS1_25CollectiveMainloopBwdSm80ILi2ELi2EN4cute5tupleIJNS5_1CILi128EEES8_NS7_ILi64EEEEEENS_10bfloat16_tEfNS_4arch4Sm80ELb1ELb0ELb1ELb1ELb0ELb0ELb0ELb0ELi2ELi4ELi4ELi4ELb0EEENS1_21CollectiveEpilogueBwdISA_SB_SD_Li256ELb1ELb0ELi2EEENS1_25SingleTileBwdLPTSchedulerILb1ELi128ELb0EEEEEEEEEvNT_6ParamsE$_ZZN5flash25CollectiveMainloopBwdSm80ILi2ELi2EN4cute5tupleIJNS1_1CILi128EEES4_NS3_ILi64EEEEEEN7cutlass10bfloat16_tEfNS7_4arch4Sm80ELb1ELb0ELb1ELb1ELb0ELb0ELb0ELb0ELi2ELi4ELi4ELi4ELb0EE3mmaINS_16FlashAttnBwdSm80ISB_NS_21CollectiveEpilogueBwdIS6_S8_SA_Li256ELb1ELb0ELi2EEENS_25SingleTileBwdLPTSchedulerILb1ELi128ELb0EEEE13SharedStorageENS1_6TensorINS1_11ArrayEngineIfLm32EEENS1_6LayoutINS2_IJNS2_IJNS3_ILi2EEESO_EEESO_NS3_ILi4EEEEEENS2_IJNS2_IJNS3_ILi1EEESO_EEESQ_NS3_ILi8EEEEEEEEEEEEbRKNSB_6ParamsERT0_S12_iNS2_IJiiiEEERT_ENKUliiE_clEii)
$_ZN7cutlass13device_kernelIN5flash19enable_sm80_to_sm89INS1_16FlashAttnBwdSm80INS1_25CollectiveMainloopBwdSm80ILi2ELi2EN4cute5tupleIJNS5_1CILi128EEES8_NS7_ILi64EEEEEENS_10bfloat16_tEfNS_4arch4Sm80ELb1ELb0ELb1ELb1ELb0ELb0ELb0ELb0ELi2ELi4ELi4ELi4ELb0EEENS1_21CollectiveEpilogueBwdISA_SB_SD_Li256ELb1ELb0ELi2EEENS1_25SingleTileBwdLPTSchedulerILb1ELi128ELb0EEEEEEEEEvNT_6ParamsE$_ZZN5flash25CollectiveMainloopBwdSm80ILi2ELi2EN4cute5tupleIJNS1_1CILi128EEES4_NS3_ILi64EEEEEEN7cutlass10bfloat16_tEfNS7_4arch4Sm80ELb1ELb0ELb1ELb1ELb0ELb0ELb0ELb0ELi2ELi4ELi4ELi4ELb0EE3mmaINS_16FlashAttnBwdSm80ISB_NS_21CollectiveEpilogueBwdIS6_S8_SA_Li256ELb1ELb0ELi2EEENS_25SingleTileBwdLPTSchedulerILb1ELi128ELb0EEEE13SharedStorageENS1_6TensorINS1_11ArrayEngineIfLm32EEENS1_6LayoutINS2_IJNS2_IJNS3_ILi2EEESO_EEESO_NS3_ILi4EEEEEENS2_IJNS2_IJNS3_ILi1EEESO_EEESQ_NS3_ILi8EEEEEEEEEEEEbRKNSB_6ParamsERT0_S12_iNS2_IJiiiEEERT_ENKUliiE_clEii:
        /* <DEDUP_REMOVED lines=62> */
[----:B-1----:R-:W-:Y:S01]  /*5f990*/  IMAD.MOV.U32 R5, RZ, RZ, R3 ;  /* 0x000000ffff057224 */ /* 0x002fe200078e0003 */
[----:B------:R-:W-:Y:S02]  /*5f9a0*/  MOV R82, R49 ;  /* 0x0000003100527202 */ /* 0x000fe40000000f00 */
        /* <DEDUP_REMOVED lines=484> */
[----:B-----5:R-:W-:Y:S01]  /*617f0*/  ISETP.GT.AND P0, PT, R2, 0x7f, PT ;  /* 0x0000007f0200780c */ /* 0x020fe20003f04270 */
[----:B------:R-:W-:Y:S01]  /*61800*/  IMAD.MOV.U32 R2, RZ, RZ, R12 ;  /* 0x000000ffff027224 */ /* 0x000fe200078e000c */
        /* <DEDUP_REMOVED lines=63> */
        .type           $_ZN7cutlass13device_kernelIN5flash19enable_sm80_to_sm89INS1_16FlashAttnBwdSm80INS1_25CollectiveMainloopBwdSm80ILi2ELi2EN4cute5tupleIJNS5_1CILi128EEES8_NS7_ILi64EEEEEENS_10bfloat16_tEfNS_4arch4Sm80ELb1ELb0ELb1ELb1ELb0ELb0ELb0ELb0ELi2ELi4ELi4ELi4ELb0EEENS1_21CollectiveEpilogueBwdISA_SB_SD_Li256ELb1ELb0ELi2EEENS1_25SingleTileBwdLPTSchedulerILb1ELi128ELb0EEEEEEEEEvNT_6ParamsE$_ZZN5flash25CollectiveMainloopBwdSm80ILi2ELi2EN4cute5tupleIJNS1_1CILi128EEES4_NS3_ILi64EEEEEEN7cutlass10bfloat16_tEfNS7_4arch4Sm80ELb1ELb0ELb1ELb1ELb0ELb0ELb0ELb0ELi2ELi4ELi4ELi4ELb0EE3mmaINS_16FlashAttnBwdSm80ISB_NS_21CollectiveEpilogueBwdIS6_S8_SA_Li256ELb1ELb0ELi2EEENS_25SingleTileBwdLPTSchedulerILb1ELi128ELb0EEEE13SharedStorageENS1_6TensorINS1_11ArrayEngineIfLm32EEENS1_6LayoutINS2_IJNS2_IJNS3_ILi2EEESO_EEESO_NS3_ILi4EEEEEENS2_IJNS2_IJNS3_ILi1EEESO_EEESQ_NS3_ILi8EEEEEEEEEEEEbRKNSB_6ParamsERT0_S12_iNS2_IJiiiEEERT_ENKUlvE0_clEv,@function
        .size           $_ZN7cutlass13device_kernelIN5flash19enable_sm80_to_sm89INS1_16FlashAttnBwdSm80INS1_25CollectiveMainloopBwdSm80ILi2ELi2EN4cute5tupleIJNS5_1CILi128EEES8_NS7_ILi64EEEEEENS_10bfloat16_tEfNS_4arch4Sm80ELb1ELb0ELb1ELb1ELb0ELb0ELb0ELb0ELi2ELi4ELi4ELi4ELb0EEENS1_21CollectiveEpilogueBwdISA_SB_SD_Li256ELb1ELb0ELi2EEENS1_25SingleTileBwdLPTSchedulerILb1ELi128ELb0EEEEEEEEEvNT_6ParamsE$_ZZN5flash25CollectiveMainloopBwdSm80ILi2ELi2EN4cute5tupleIJNS1_1CILi128EEES4_NS3_ILi64EEEEEEN7cutlass10bfloat16_tEfNS7_4arch4Sm80ELb1ELb0ELb1ELb1ELb0ELb0ELb0ELb0ELi2ELi4ELi4ELi4ELb0EE3mmaINS_16FlashAttnBwdSm80ISB_NS_21CollectiveEpilogueBwdIS6_S8_SA_Li256ELb1ELb0ELi2EEENS_25SingleTileBwdLPTSchedulerILb1ELi128ELb0EEEE13SharedStorageENS1_6TensorINS1_11ArrayEngineIfLm32EEENS1_6LayoutINS2_IJNS2_IJNS3_ILi2EEESO_EEESO_NS3_ILi4EEEEEENS2_IJNS2_IJNS3_ILi1EEESO_EEESQ_NS3_ILi8EEEEEEEEEEEEbRKNSB_6ParamsERT0_S12_iNS2_IJiiiEEERT_ENKUlvE0_clEv,($_ZN7cutlass13device_kernelIN5flash19enable_sm80_to_sm89INS1_16FlashAttnBwdSm80INS1_25CollectiveMainloopBwdSm80ILi2ELi2EN4cute5tupleIJNS5_1CILi128EEES8_NS7_ILi64EEEEEENS_10bfloat16_tEfNS_4arch4Sm80ELb1ELb0ELb1ELb1ELb0ELb0ELb0ELb0ELi2ELi4ELi4ELi4ELb0EEENS1_21CollectiveEpilogueBwdISA_SB_SD_Li256ELb1ELb0ELi2EEENS1_25SingleTileBwdLPTSchedulerILb1ELi128ELb0EEEEEEEEEvNT_6ParamsE$_ZZN5flash25CollectiveMainloopBwdSm80ILi2ELi2EN4cute5tupleIJNS1_1CILi128EEES4_NS3_ILi64EEEEEEN7cutlass10bfloat16_tEfNS7_4arch4Sm80ELb1ELb0ELb1ELb1ELb0ELb0ELb0ELb0ELi2ELi4ELi4ELi4ELb0EE3mmaINS_16FlashAttnBwdSm80ISB_NS_21CollectiveEpilogueBwdIS6_S8_SA_Li256ELb1ELb0ELi2EEENS_25SingleTileBwdLPTSchedulerILb1ELi128ELb0EEEE13SharedStorageENS1_6TensorINS1_11ArrayEngineIfLm32EEENS1_6LayoutINS2_IJNS2_IJNS3_ILi2EEESO_EEESO_NS3_ILi4EEEEEENS2_IJNS2_IJNS3_ILi1EEESO_EEESQ_NS3_ILi8EEEEEEEEEEEEbRKNSB_6ParamsERT0_S12_iNS2_IJiiiEEERT_ENKUlvE_clEv - $_ZN7cutlass13device_kernelIN5flash19enable_sm80_to_sm89INS1_16FlashAttnBwdSm80INS1_25CollectiveMainloopBwdSm80ILi2ELi2EN4cute5tupleIJNS5_1CILi128EEES8_NS7_ILi64EEEEEENS_10bfloat16_tEfNS_4arch4Sm80ELb1ELb0ELb1ELb1ELb0ELb0ELb0ELb0ELi2ELi4ELi4ELi4ELb0EEENS1_21CollectiveEpilogueBwdISA_SB_SD_Li256ELb1ELb0ELi2EEENS1_25SingleTileBwdLPTSchedulerILb1ELi128ELb0EEEEEEEEEvNT_6ParamsE$_ZZN5flash25CollectiveMainloopBwdSm80ILi2ELi2EN4cute5tupleIJNS1_1CILi128EEES4_NS3_ILi64EEEEEEN7cutlass10bfloat16_tEfNS7_4arch4Sm80ELb1ELb0ELb1ELb1ELb0ELb0ELb0ELb0ELi2ELi4ELi4ELi4ELb0EE3mmaINS_16FlashAttnBwdSm80ISB_NS_21CollectiveEpilogueBwdIS6_S8_SA_Li256ELb1ELb0ELi2EEENS_25SingleTileBwdLPTSchedulerILb1ELi128ELb0EEEE13SharedStorageENS1_6TensorINS1_11ArrayEngineIfLm32EEENS1_6LayoutINS2_IJNS2_IJNS3_ILi2EEESO_EEESO_NS3_ILi4EEEEEENS2_IJNS2_IJNS3_ILi1EEESO_EEESQ_NS3_ILi8EEEEEEEEEEEEbRKNSB_6ParamsERT0_S12_iNS2_IJiiiEEERT_ENKUlvE0_clEv)
$_ZN7cutlass13device_kernelIN5flash19enable_sm80_to_sm89INS1_16FlashAttnBwdSm80INS1_25CollectiveMainloopBwdSm80ILi2ELi2EN4cute5tupleIJNS5_1CILi128EEES8_NS7_ILi64EEEEEENS_10bfloat16_tEfNS_4arch4Sm80ELb1ELb0ELb1ELb1ELb0ELb0ELb0ELb0ELi2ELi4ELi4ELi4ELb0EEENS1_21CollectiveEpilogueBwdISA_SB_SD_Li256ELb1ELb0ELi2EEENS1_25SingleTileBwdLPTSchedulerILb1ELi128ELb0EEEEEEEEEvNT_6ParamsE$_ZZN5flash25CollectiveMainloopBwdSm80ILi2ELi2EN4cute5tupleIJNS1_1CILi128EEES4_NS3_ILi64EEEEEEN7cutlass10bfloat16_tEfNS7_4arch4Sm80ELb1ELb0ELb1ELb1ELb0ELb0ELb0ELb0ELi2ELi4ELi4ELi4ELb0EE3mmaINS_16FlashAttnBwdSm80ISB_NS_21CollectiveEpilogueBwdIS6_S8_SA_Li256ELb1ELb0ELi2EEENS_25SingleTileBwdLPTSchedulerILb1ELi128ELb0EEEE13SharedStorageENS1_6TensorINS1_11ArrayEngineIfLm32EEENS1_6LayoutINS2_IJNS2_IJNS3_ILi2EEESO_EEESO_NS3_ILi4EEEEEENS2_IJNS2_IJNS3_ILi1EEESO_EEESQ_NS3_ILi8EEEEEEEEEEEEbRKNSB_6ParamsERT0_S12_iNS2_IJiiiEEERT_ENKUlvE0_clEv:
        /* <DEDUP_REMOVED lines=14> */
[----:B-1---5:R-:W-:Y:S05]  /*61ce0*/  CALL.REL.NOINC `($_ZN7cutlass13device_kernelIN5flash19enable_sm80_to_sm89INS1_16FlashAttnBwdSm80INS1_25CollectiveMainloopBwdSm80ILi2ELi2EN4cute5tupleIJNS5_1CILi128EEES8_NS7_ILi64EEEEEENS_10bfloat16_tEfNS_4arch4Sm80ELb1ELb0ELb1ELb1ELb0ELb0ELb0ELb0ELi2ELi4ELi4ELi4ELb0EEENS1_21CollectiveEpilogueBwdISA_SB_SD_Li256ELb1ELb0ELi2EEENS1_25SingleTileBwdLPTSchedulerILb1ELi128ELb0EEEEEEEEEvNT_6ParamsE$_ZZN5flash25CollectiveMainloopBwdSm80ILi2ELi2EN4cute5tupleIJNS1_1CILi128EEES4_NS3_ILi64EEEEEEN7cutlass10bfloat16_tEfNS7_4arch4Sm80ELb1ELb0ELb1ELb1ELb0ELb0ELb0ELb0ELi2ELi4ELi4ELi4ELb0EE3mmaINS_16FlashAttnBwdSm80ISB_NS_21CollectiveEpilogueBwdIS6_S8_SA_Li256ELb1ELb0ELi2EEENS_25SingleTileBwdLPTSchedulerILb1ELi128ELb0EEEE13SharedStorageENS1_6TensorINS1_11ArrayEngineIfLm32EEENS1_6LayoutINS2_IJNS2_IJNS3_ILi2EEESO_EEESO_NS3_ILi4EEEEEENS2_IJNS2_IJNS3_ILi1EEESO_EEESQ_NS3_ILi8EEEEEEEEEEEEbRKNSB_6ParamsERT0_S12_iNS2_IJiiiEEERT_ENKUliiE0_clEii) ;  /* 0xffffb2a000007944 */ /* 0x022fea0003c3ffff */
.L_x_2801:
[----:B------:R-:W-:Y:S05]  /*61cf0*/  BSYNC B0 ;  /* 0x0000000000007941 */ /* 0x000fea0003800000 */
.L_x_2800:
[----:B------:R-:W-:Y:S01]  /*61d00*/  MOV R13, 0x0 ;  /* 0x00000000000d7802 */ /* 0x000fe20000000f00 */
[----:B------:R-:W0:Y:S03]  /*61d10*/  LDGDEPBAR ;  /* 0x00000000000079af */ /* 0x000e260000000000 */
[----:B------:R-:W-:Y:S05]  /*61d20*/  RET.REL.NODEC R12 `(_ZN7cutlass13device_kernelIN5flash19enable_sm80_to_sm89INS1_16FlashAttnBwdSm80INS1_25CollectiveMainloopBwdSm80ILi2ELi2EN4cute5tupleIJNS5_1CILi128EEES8_NS7_ILi64EEEEEENS_10bfloat16_tEfNS_4arch4Sm80ELb1ELb0ELb1ELb1ELb0ELb0ELb0ELb0ELi2ELi4ELi4ELi4ELb0EEENS1_21CollectiveEpilogueBwdISA_SB_SD_Li256ELb1ELb0ELi2EEENS1_25SingleTileBwdLPTSchedulerILb1ELi128ELb0EEEEEEEEEvNT_6ParamsE) ;  /* 0xfff9e2d00c007950 */ /* 0x000fea0003c3ffff */
        .type           $_ZN7cutlass13device_kernelIN5flash19enable_sm80_to_sm89INS1_16FlashAttnBwdSm80INS1_25CollectiveMainloopBwdSm80ILi2ELi2EN4cute5tupleIJNS5_1CILi128EEES8_NS7_ILi64EEEEEENS_10bfloat16_tEfNS_4arch4Sm80ELb1ELb0ELb1ELb1ELb0ELb0ELb0ELb0ELi2ELi4ELi4ELi4ELb0EEENS1_21CollectiveEpilogueBwdISA_SB_SD_Li256ELb1ELb0ELi2EEENS1_25SingleTileBwdLPTSchedulerILb1ELi128ELb0EEEEEEEEEvNT_6ParamsE$_ZZN5flash25CollectiveMainloopBwdSm80ILi2ELi2EN4cute5tupleIJNS1_1CILi128EEES4_NS3_ILi64EEEEEEN7cutlass10bfloat16_tEfNS7_4arch4Sm80ELb1ELb0ELb1ELb1ELb0ELb0ELb0ELb0ELi2ELi4ELi4ELi4ELb0EE3mmaINS_16FlashAttnBwdSm80ISB_NS_21CollectiveEpilogueBwdIS6_S8_SA_Li256ELb1ELb0ELi2EEENS_25SingleTileBwdLPTSchedulerILb1ELi128ELb0EEEE13SharedStorageENS1_6TensorINS1_11ArrayEngineIfLm32EEENS1_6LayoutINS2_IJNS2_IJNS3_ILi2EEESO_EEESO_NS3_ILi4EEEEEENS2_IJNS2_IJNS3_ILi1EEESO_EEESQ_NS3_ILi8EEEEEEEEEEEEbRKNSB_6ParamsERT0_S12_iNS2_IJiiiEEERT_ENKUlvE_clEv,@function
        .size           $_ZN7cutlass13device_kernelIN5flash19enable_sm80_to_sm89INS1_16FlashAttnBwdSm80INS1_25CollectiveMainloopBwdSm80ILi2ELi2EN4cute5tupleIJNS5_1CILi128EEES8_NS7_ILi64EEEEEENS_10bfloat16_tEfNS_4arch4Sm80ELb1ELb0ELb1ELb1ELb0ELb0ELb0ELb0ELi2ELi4ELi4ELi4ELb0EEENS1_21CollectiveEpilogueBwdISA_SB_SD_Li256ELb1ELb0ELi2EEENS1_25SingleTileBwdLPTSchedulerILb1ELi128ELb0EEEEEEEEEvNT_6ParamsE$_ZZN5flash25CollectiveMainloopBwdSm80ILi2ELi2EN4cute5tupleIJNS1_1CILi128EEES4_NS3_ILi64EEEEEEN7cutlass10bfloat16_tEfNS7_4arch4Sm80ELb1ELb0ELb1ELb1ELb0ELb0ELb0ELb0ELi2ELi4ELi4ELi4ELb0EE3mmaINS_16FlashAttnBwdSm80ISB_NS_21CollectiveEpilogueBwdIS6_S8_SA_Li256ELb1ELb0ELi2EEENS_25SingleTileBwdLPTSchedulerILb1ELi128ELb0EEEE13SharedStorageENS1_6TensorINS1_11ArrayEngineIfLm32EEENS1_6LayoutINS2_IJNS2_IJNS3_ILi2EEESO_EEESO_NS3_ILi4EEEEEENS2_IJNS2_IJNS3_ILi1EEESO_EEESQ_NS3_ILi8EEEEEEEEEEEEbRKNSB_6ParamsERT0_S12_iNS2_IJiiiEEERT_ENKUlvE_clEv,($_ZN7cutlass13device_kernelIN5flash19enable_sm80_to_sm89INS1_16FlashAttnBwdSm80INS1_25CollectiveMainloopBwdSm80ILi2ELi2EN4cute5tupleIJNS5_1CILi128EEES8_NS7_ILi64EEEEEENS_10bfloat16_tEfNS_4arch4Sm80ELb1ELb0ELb1ELb1ELb0ELb0ELb0ELb0ELi2ELi4ELi4ELi4ELb0EEENS1_21CollectiveEpilogueBwdISA_SB_SD_Li256ELb1ELb0ELi2EEENS1_25SingleTileBwdLPTSchedulerILb1ELi128ELb0EEEEEEEEEvNT_6ParamsE$_ZZZN5flash25CollectiveMainloopBwdSm80ILi2ELi2EN4cute5tupleIJNS1_1CILi128EEES4_NS3_ILi64EEEEEEN7cutlass10bfloat16_tEfNS7_4arch4Sm80ELb1ELb0ELb1ELb1ELb0ELb0ELb0ELb0ELi2ELi4ELi4ELi4ELb0EE3mmaINS_16FlashAttnBwdSm80ISB_NS_21CollectiveEpilogueBwdIS6_S8_SA_Li256ELb1ELb0ELi2EEENS_25SingleTileBwdLPTSchedulerILb1ELi128ELb0EEEE13SharedStorageENS1_6TensorINS1_11ArrayEngineIfLm32EEENS1_6LayoutINS2_IJNS2_IJNS3_ILi2EEESO_EEESO_NS3_ILi4EEEEEENS2_IJNS2_IJNS3_ILi1EEESO_EEESQ_NS3_ILi8EEEEEEEEEEEEbRKNSB_6ParamsERT0_S12_iNS2_IJiiiEEERT_ENKUliT_E_clIZSC_ISJ_SX_EbS10_S12_S12_iS13_S15_EUlRS16_iE_EEDaiS16_ENKUlT_E_clIZSC_ISJ_SX_EbS10_S12_S12_iS13_S15_EUlvE0_EEDaS1B_ - $_ZN7cutlass13device_kernelIN5flash19enable_sm80_to_sm89INS1_16FlashAttnBwdSm80INS1_25CollectiveMainloopBwdSm80ILi2ELi2EN4cute5tupleIJNS5_1CILi128EEES8_NS7_ILi64EEEEEENS_10bfloat16_tEfNS_4arch4Sm80ELb1ELb0ELb1ELb1ELb0ELb0ELb0ELb0ELi2ELi4ELi4ELi4ELb0EEENS1_21CollectiveEpilogueBwdISA_SB_SD_Li256ELb1ELb0ELi2EEENS1_25SingleTileBwdLPTSchedulerILb1ELi128ELb0EEEEEEEEEvNT_6ParamsE$_ZZN5flash25CollectiveMainloopBwdSm80ILi2ELi2EN4cute5tupleIJNS1_1CILi128EEES4_NS3_ILi64EEEEEEN7cutlass10bfloat16_tEfNS7_4arch4Sm80ELb1ELb0ELb1ELb1ELb0ELb0ELb0ELb0ELi2ELi4ELi4ELi4ELb0EE3mmaINS_16FlashAttnBwdSm80ISB_NS_21CollectiveEpilogueBwdIS6_S8_SA_Li256ELb1ELb0ELi2EEENS_25SingleTileBwdLPTSchedulerILb1ELi128ELb0EEEE13SharedStorageENS1_6TensorINS1_11ArrayEngineIfLm32EEENS1_6LayoutINS2_IJNS2_IJNS3_ILi2EEESO_EEESO_NS3_ILi4EEEEEENS2_IJNS2_IJNS3_ILi1EEESO_EEESQ_NS3_ILi8EEEEEEEEEEEEbRKNSB_6ParamsERT0_S12_iNS2_IJiiiEEERT_ENKUlvE_clEv)
$_ZN7cutlass13device_kernelIN5flash19enable_sm80_to_sm89INS1_16FlashAttnBwdSm80INS1_25CollectiveMainloopBwdSm80ILi2ELi2EN4cute5tupleIJNS5_1CILi128EEES8_NS7_ILi64EEEEEENS_10bfloat16_tEfNS_4arch4Sm80ELb1ELb0ELb1ELb1ELb0ELb0ELb0ELb0ELi2ELi4ELi4ELi4ELb0EEENS1_21CollectiveEpilogueBwdISA_SB_SD_Li256ELb1ELb0ELi2EEENS1_25SingleTileBwdLPTSchedulerILb1ELi128ELb0EEEEEEEEEvNT_6ParamsE$_ZZN5flash25CollectiveMainloopBwdSm80ILi2ELi2EN4cute5tupleIJNS1_1CILi128EEES4_NS3_ILi64EEEEEEN7cutlass10bfloat16_tEfNS7_4arch4Sm80ELb1ELb0ELb1ELb1ELb0ELb0ELb0ELb0ELi2ELi4ELi4ELi4ELb0EE3mmaINS_16FlashAttnBwdSm80ISB_NS_21CollectiveEpilogueBwdIS6_S8_SA_Li256ELb1ELb0ELi2EEENS_25SingleTileBwdLPTSchedulerILb1ELi128ELb0EEEE13SharedStorageENS1_6TensorINS1_11ArrayEngineIfLm32EEENS1_6LayoutINS2_IJNS2_IJNS3_ILi2EEESO_EEESO_NS3_ILi4EEEEEENS2_IJNS2_IJNS3_ILi1EEESO_EEESQ_NS3_ILi8EEEEEEEEEEEEbRKNSB_6ParamsERT0_S12_iNS2_IJiiiEEERT_ENKUlvE_clEv:
        /* <DEDUP_REMOVED lines=14> */
[----:B-1---5:R-:W-:Y:S05]  /*61e10*/  CALL.REL.NOINC `($_ZN7cutlass13device_kernelIN5flash19enable_sm80_to_sm89INS1_16FlashAttnBwdSm80INS1_25CollectiveMainloopBwdSm80ILi2ELi2EN4cute5tupleIJNS5_1CILi128EEES8_NS7_ILi64EEEEEENS_10bfloat16_tEfNS_4arch4Sm80ELb1ELb0ELb1ELb1ELb0ELb0ELb0ELb0ELi2ELi4ELi4ELi4ELb0EEENS1_21CollectiveEpilogueBwdISA_SB_SD_Li256ELb1ELb0ELi2EEENS1_25SingleTileBwdLPTSchedulerILb1ELi128ELb0EEEEEEEEEvNT_6ParamsE$_ZZN5flash25CollectiveMainloopBwdSm80ILi2ELi2EN4cute5tupleIJNS1_1CILi128EEES4_NS3_ILi64EEEEEEN7cutlass10bfloat16_tEfNS7_4arch4Sm80ELb1ELb0ELb1ELb1ELb0ELb0ELb0ELb0ELi2ELi4ELi4ELi4ELb0EE3mmaINS_16FlashAttnBwdSm80ISB_NS_21CollectiveEpilogueBwdIS6_S8_SA_Li256ELb1ELb0ELi2EEENS_25SingleTileBwdLPTSchedulerILb1ELi128ELb0EEEE13SharedStorageENS1_6TensorINS1_11ArrayEngineIfLm32EEENS1_6LayoutINS2_IJNS2_IJNS3_ILi2EEESO_EEESO_NS3_ILi4EEEEEENS2_IJNS2_IJNS3_ILi1EEESO_EEESQ_NS3_ILi8EEEEEEEEEEEEbRKNSB_6ParamsERT0_S12_iNS2_IJiiiEEERT_ENKUliiE_clEii) ;  /* 0xffffd79000007944 */ /* 0x022fea0003c3ffff */
.L_x_2803:
[----:B------:R-:W-:Y:S05]  /*61e20*/  BSYNC B0 ;  /* 0x0000000000007941 */ /* 0x000fea0003800000 */
.L_x_2802:
[----:B------:R-:W-:Y:S01]  /*61e30*/  MOV R15, 0x0 ;  /* 0x00000000000f7802 */ /* 0x000fe20000000f00 */
[----:B------:R-:W0:Y:S03]  /*61e40*/  LDGDEPBAR ;  /* 0x00000000000079af */ /* 0x000e260000000000 */
[----:B------:R-:W-:Y:S05]  /*61e50*/  RET.REL.NODEC R14 `(_ZN7cutlass13device_kernelIN5flash19enable_sm80_to_sm89INS1_16FlashAttnBwdSm80INS1_25CollectiveMainloopBwdSm80ILi2ELi2EN4cute5tupleIJNS5_1CILi128EEES8_NS7_ILi64EEEEEENS_10bfloat16_tEfNS_4arch4Sm80ELb1ELb0ELb1ELb1ELb0ELb0ELb0ELb0ELi2ELi4ELi4ELi4ELb0EEENS1_21CollectiveEpilogueBwdISA_SB_SD_Li256ELb1ELb0ELi2EEENS1_25SingleTileBwdLPTSchedulerILb1ELi128ELb0EEEEEEEEEvNT_6ParamsE) ;  /* 0xfff9e1a00e007950 */ /* 0x000fea0003c3ffff */
        .type           $_ZN7cutlass13device_kernelIN5flash19enable_sm80_to_sm89INS1_16FlashAttnBwdSm80INS1_25CollectiveMainloopBwdSm80ILi2ELi2EN4cute5tupleIJNS5_1CILi128EEES8_NS7_ILi64EEEEEENS_10bfloat16_tEfNS_4arch4Sm80ELb1ELb0ELb1ELb1ELb0ELb0ELb0ELb0ELi2ELi4ELi4ELi4ELb0EEENS1_21CollectiveEpilogueBwdISA_SB_SD_Li256ELb1ELb0ELi2EEENS1_25SingleTileBwdLPTSchedulerILb1ELi128ELb0EEEEEEEEEvNT_6ParamsE$_ZZZN5flash25CollectiveMainloopBwdSm80ILi2ELi2EN4cute5tupleIJNS1_1CILi128EEES4_NS3_ILi64EEEEEEN7cutlass10bfloat16_tEfNS7_4arch4Sm80ELb1ELb0ELb1ELb1ELb0ELb0ELb0ELb0ELi2ELi4ELi4ELi4ELb0EE3mmaINS_16FlashAttnBwdSm80ISB_NS_21CollectiveEpilogueBwdIS6_S8_SA_Li256ELb1ELb0ELi2EEENS_25SingleTileBwdLPTSchedulerILb1ELi128ELb0EEEE13SharedStorageENS1_6TensorINS1_11ArrayEngineIfLm32EEENS1_6LayoutINS2_IJNS2_IJNS3_ILi2EEESO_EEESO_NS3_ILi4EEEEEENS2_IJNS2_IJNS3_ILi1EEESO_EEESQ_NS3_ILi8EEEEEEEEEEEEbRKNSB_6ParamsERT0_S12_iNS2_IJiiiEEERT_ENKUliT_E_clIZSC_ISJ_SX_EbS10_S12_S12_iS13_S15_EUlRS16_iE_EEDaiS16_ENKUlT_E_clIZSC_ISJ_SX_EbS10_S12_S12_iS13_S15_EUlvE0_EEDaS1B_,@function
        .size           $_ZN7cutlass13device_kernelIN5flash19enable_sm80_to_sm89INS1_16FlashAttnBwdSm80INS1_25CollectiveMainloopBwdSm80ILi2ELi2EN4cute5tupleIJNS5_1CILi128EEES8_NS7_ILi64EEEEEENS_10bfloat16_tEfNS_4arch4Sm80ELb1ELb0ELb1ELb1ELb0ELb0ELb0ELb0ELi2ELi4ELi4ELi4ELb0EEENS1_21CollectiveEpilogueBwdISA_SB_SD_Li256ELb1ELb0ELi2EEENS1_25SingleTileBwdLPTSchedulerILb1ELi128ELb0EEEEEEEEEvNT_6ParamsE$_ZZZN5flash25CollectiveMainloopBwdSm80ILi2ELi2EN4cute5tupleIJNS1_1CILi128EEES4_NS3_ILi64EEEEEEN7cutlass10bfloat16_tEfNS7_4arch4Sm80ELb1ELb0ELb1ELb1ELb0ELb0ELb0ELb0ELi2ELi4ELi4ELi4ELb0EE3mmaINS_16FlashAttnBwdSm80ISB_NS_21CollectiveEpilogueBwdIS6_S8_SA_Li256ELb1ELb0ELi2EEENS_25SingleTileBwdLPTSchedulerILb1ELi128ELb0EEEE13SharedStorageENS1_6TensorINS1_11ArrayEngineIfLm32EEENS1_6LayoutINS2_IJNS2_IJNS3_ILi2EEESO_EEESO_NS3_ILi4EEEEEENS2_IJNS2_IJNS3_ILi1EEESO_EEESQ_NS3_ILi8EEEEEEEEEEEEbRKNSB_6ParamsERT0_S12_iNS2_IJiiiEEERT_ENKUliT_E_clIZSC_ISJ_SX_EbS10_S12_S12_iS13_S15_EUlRS16_iE_EEDaiS16_ENKUlT_E_clIZSC_ISJ_SX_EbS10_S12_S12_iS13_S15_EUlvE0_EEDaS1B_,($_ZN7cutlass13device_kernelIN5flash19enable_sm80_to_sm89INS1_16FlashAttnBwdSm80INS1_25CollectiveMainloopBwdSm80ILi2ELi2EN4cute5tupleIJNS5_1CILi128EEES8_NS7_ILi64EEEEEENS_10bfloat16_tEfNS_4arch4Sm80ELb1ELb0ELb1ELb1ELb0ELb0ELb0ELb0ELi2ELi4ELi4ELi4ELb0EEENS1_21CollectiveEpilogueBwdISA_SB_SD_Li256ELb1ELb0ELi2EEENS1_25SingleTileBwdLPTSchedulerILb1ELi128ELb0EEEEEEEEEvNT_6ParamsE$_ZZZN5flash25CollectiveMainloopBwdSm80ILi2ELi2EN4cute5tupleIJNS1_1CILi128EEES4_NS3_ILi64EEEEEEN7cutlass10bfloat16_tEfNS7_4arch4Sm80ELb1ELb0ELb1ELb1ELb0ELb0ELb0ELb0ELi2ELi4ELi4ELi4ELb0EE3mmaINS_16FlashAttnBwdSm80ISB_NS_21CollectiveEpilogueBwdIS6_S8_SA_Li256ELb1ELb0ELi2EEENS_25SingleTileBwdLPTSchedulerILb1ELi128ELb0EEEE13SharedStorageENS1_6TensorINS1_11ArrayEngineIfLm32EEENS1_6LayoutINS2_IJNS2_IJNS3_ILi2EEESO_EEESO_NS3_ILi4EEEEEENS2_IJNS2_IJNS3_ILi1EEESO_EEESQ_NS3_ILi8EEEEEEEEEEEEbRKNSB_6ParamsERT0_S12_iNS2_IJiiiEEERT_ENKUliT_E_clIZSC_ISJ_SX_EbS10_S12_S12_iS13_S15_EUlRS16_iE_EEDaiS16_ENKUlvE0_clEv - $_ZN7cutlass13device_kernelIN5flash19enable_sm80_to_sm89INS1_16FlashAttnBwdSm80INS1_25CollectiveMainloopBwdSm80ILi2ELi2EN4cute5tupleIJNS5_1CILi128EEES8_NS7_ILi64EEEEEENS_10bfloat16_tEfNS_4arch4Sm80ELb1ELb0ELb1ELb1ELb0ELb0ELb0ELb0ELi2ELi4ELi4ELi4ELb0EEENS1_21CollectiveEpilogueBwdISA_SB_SD_Li256ELb1ELb0ELi2EEENS1_25SingleTileBwdLPTSchedulerILb1ELi128ELb0EEEEEEEEEvNT_6ParamsE$_ZZZN5flash25CollectiveMainloopBwdSm80ILi2ELi2EN4cute5tupleIJNS1_1CILi128EEES4_NS3_ILi64EEEEEEN7cutlass10bfloat16_tEfNS7_4arch4Sm80ELb1ELb0ELb1ELb1ELb0ELb0ELb0ELb0ELi2ELi4ELi4ELi4ELb0EE3mmaINS_16FlashAttnBwdSm80ISB_NS_21CollectiveEpilogueBwdIS6_S8_SA_Li256ELb1ELb0ELi2EEENS_25SingleTileBwdLPTSchedulerILb1ELi128ELb0EEEE13SharedStorageENS1_6TensorINS1_11ArrayEngineIfLm32EEENS1_6LayoutINS2_IJNS2_IJNS3_ILi2EEESO_EEESO_NS3_ILi4EEEEEENS2_IJNS2_IJNS3_ILi1EEESO_EEESQ_NS3_ILi8EEEEEEEEEEEEbRKNSB_6ParamsERT0_S12_iNS2_IJiiiEEERT_ENKUliT_E_clIZSC_ISJ_SX_EbS10_S12_S12_iS13_S15_EUlRS16_iE_EEDaiS16_ENKUlT_E_clIZSC_ISJ_SX_EbS10_S12_S12_iS13_S15_EUlvE0_EEDaS1B_)
$_ZN7cutlass13device_kernelIN5flash19enable_sm80_to_sm89INS1_16FlashAttnBwdSm80INS1_25CollectiveMainloopBwdSm80ILi2ELi2EN4cute5tupleIJNS5_1CILi128EEES8_NS7_ILi64EEEEEENS_10bfloat16_tEfNS_4arch4Sm80ELb1ELb0ELb1ELb1ELb0ELb0ELb0ELb0ELi2ELi4ELi4ELi4ELb0EEENS1_21CollectiveEpilogueBwdISA_SB_SD_Li256ELb1ELb0ELi2EEENS1_25SingleTileBwdLPTSchedulerILb1ELi128ELb0EEEEEEEEEvNT_6ParamsE$_ZZZN5flash25CollectiveMainloopBwdSm80ILi2ELi2EN4cute5tupleIJNS1_1CILi128EEES4_NS3_ILi64EEEEEEN7cutlass10bfloat16_tEfNS7_4arch4Sm80ELb1ELb0ELb1ELb1ELb0ELb0ELb0ELb0ELi2ELi4ELi4ELi4ELb0EE3mmaINS_16FlashAttnBwdSm80ISB_NS_21CollectiveEpilogueBwdIS6_S8_SA_Li256ELb1ELb0ELi2EEENS_25SingleTileBwdLPTSchedulerILb1ELi128ELb0EEEE13SharedStorageENS1_6TensorINS1_11ArrayEngineIfLm32EEENS1_6LayoutINS2_IJNS2_IJNS3_ILi2EEESO_EEESO_NS3_ILi4EEEEEENS2_IJNS2_IJNS3_ILi1EEESO_EEESQ_NS3_ILi8EEEEEEEEEEEEbRKNSB_6ParamsERT0_S12_iNS2_IJiiiEEERT_ENKUliT_E_clIZSC_ISJ_SX_EbS10_S12_S12_iS13_S15_EUlRS16_iE_EEDaiS16_ENKUlT_E_clIZSC_ISJ_SX_EbS10_S12_S12_iS13_S15_EUlvE0_EEDaS1B_:
        /* <DEDUP_REMOVED lines=38> */
[----:B-1---5:R-:W-:Y:S05]  /*620c0*/  CALL.REL.NOINC `($_ZN7cutlass13device_kernelIN5flash19enable_sm80_to_sm89INS1_16FlashAttnBwdSm80INS1_25CollectiveMainloopBwdSm80ILi2ELi2EN4cute5tupleIJNS5_1CILi128EEES8_NS7_ILi64EEEEEENS_10bfloat16_tEfNS_4arch4Sm80ELb1ELb0ELb1ELb1ELb0ELb0ELb0ELb0ELi2ELi4ELi4ELi4ELb0EEENS1_21CollectiveEpilogueBwdISA_SB_SD_Li256ELb1ELb0ELi2EEENS1_25SingleTileBwdLPTSchedulerILb1ELi128ELb0EEEEEEEEEvNT_6ParamsE$_ZN4cute3eso3ESOILb1ELb0EJNS_14ComposedLayoutINS_7SwizzleILi3ELi3ELi3EEENS_1CILi0EEENS_6LayoutINS_5tupleIJNS8_IJNS8_IJNS5_ILi4EEENS5_ILi8EEEEEENS8_IJS9_NS5_ILi1EEEEEEEEENS8_IJNS8_IJNS5_ILi2EEESF_SF_EEENS8_IJSF_NS8_IJS9_SF_EEEEEEEEEEEENS8_IJNS8_IJNS8_IJSF_NS5_ILi64EEEEEENS8_IJNS5_ILi1024EEES6_EEEEEENS8_IJNS8_IJSC_NS5_ILi512EEESA_EEENS8_IJNS5_ILi4096EEENS8_IJNS5_ILi16EEENS5_ILi8192EEEEEEEEEEEEEEEEEEENS_10ViewEngineINS_8smem_ptrIPN7cutlass10bfloat16_tEEEEEEEC2ERKS10_RKS17_) ;  /* 0xfffa6e9000007944 */ /* 0x022fea0003c3ffff */
[----:B-1----:R1:W5:Y:S04]  /*620d0*/  LD.E R3, [R10.64+0x8] ;  /* 0x000008040a037980 */ /* 0x002368000c101900 */
[----:B------:R1:W5:Y:S01]  /*620e0*/  LDL.64 R88, [R1+0x1428] ;  /* 0x0014280001587983 */ /* 0x0003620000100a00 */
[----:B------:R-:W-:-:S02]  /*620f0*/  MOV R2, R60 ;  /* 0x0000003c00027202 */ /* 0x000fc40000000f00 */
[----:B------:R-:W-:Y:S02]  /*62100*/  MOV R6, 0x62120 ;  /* 0x0006212000067802 */ /* 0x000fe40000000f00 */
[----:B-1---5:R-:W-:Y:S05]  /*62110*/  CALL.REL.NOINC `($_ZN7cutlass13device_kernelIN5flash19enable_sm80_to_sm89INS1_16FlashAttnBwdSm80INS1_25CollectiveMainloopBwdSm80ILi2ELi2EN4cute5tupleIJNS5_1CILi128EEES8_NS7_ILi64EEEEEENS_10bfloat16_tEfNS_4arch4Sm80ELb1ELb0ELb1ELb1ELb0ELb0ELb0ELb0ELi2ELi4ELi4ELi4ELb0EEENS1_21CollectiveEpilogueBwdISA_SB_SD_Li256ELb1ELb0ELi2EEENS1_25SingleTileBwdLPTSchedulerILb1ELi128ELb0EEEEEEEEEvNT_6ParamsE$_ZN4cute3eso3ESOILb0ELb1EJiNS_1CILi0EEEEEC2ERKiRKS3_) ;  /* 0xfffa6a6000007944 */ /* 0x022fea0003c3ffff */
[----:B------:R-:W2:Y:S01]  /*62120*/  LDL R8, [R1+0x1428] ;  /* 0x0014280001087983 */ /* 0x000ea20000100800 */
[----:B-1----:R-:W-:Y:S01]  /*62130*/  IMAD.MOV.U32 R3, RZ, RZ, R60 ;  /* 0x000000ffff037224 */ /* 0x002fe200078e003c */
[----:B------:R-:W-:Y:S02]  /*62140*/  MOV R2, R12 ;  /* 0x0000000c00027202 */ /* 0x000fe40000000f00 */
        /* <DEDUP_REMOVED lines=89> */
[----:B-1----:R-:W-:Y:S05]  /*626e0*/  CALL.REL.NOINC `($_ZN7cutlass13device_kernelIN5flash19enable_sm80_to_sm89INS1_16FlashAttnBwdSm80INS1_25CollectiveMainloopBwdSm80ILi2ELi2EN4cute5tupleIJNS5_1CILi128EEES8_NS7_ILi64EEEEEENS_10bfloat16_tEfNS_4arch4Sm80ELb1ELb0ELb1ELb1ELb0ELb0ELb0ELb0ELi2ELi4ELi4ELi4ELb0EEENS1_21CollectiveEpilogueBwdISA_SB_SD_Li256ELb1ELb0ELi2EEENS1_25SingleTileBwdLPTSchedulerILb1ELi128ELb0EEEEEEEEEvNT_6ParamsE$_ZN4cute3eso3ESOILb0ELb0EJiiiNS_1CILi72EEENS2_ILi512EEEEEC2ERKiS7_S7_RKS3_RKS4_) ;  /* 0xfffa617000007944 */ /* 0x002fea0003c3ffff */
        /* <DEDUP_REMOVED lines=16> */
[----:B------:R-:W-:-:S03]  /*627f0*/  MOV R90, 0x62840 ;  /* 0x00062840005a7802 */ /* 0x000fc60000000f00 */
[----:B------:R1:W-:Y:S04]  /*62800*/  STL.U8 [R1+0x1470], RZ ;  /* 0x001470ff01007387 */ /* 0x0003e80000100000 */
[----:B--2---:R1:W-:Y:S04]  /*62810*/  STL.64 [R1+0x1448], R2 ;  /* 0x0014480201007387 */ /* 0x0043e80000100a00 */
[----:B---3--:R1:W-:Y:S02]  /*62820*/  STL [R1+0x1450], R4 ;  /* 0x0014500401007387 */ /* 0x0083e40000100800 */
[----:B-1----:R-:W-:Y:S05]  /*62830*/  CALL.REL.NOINC `($_ZN7cutlass13device_kernelIN5flash19enable_sm80_to_sm89INS1_16FlashAttnBwdSm80INS1_25CollectiveMainloopBwdSm80ILi2ELi2EN4cute5tupleIJNS5_1CILi128EEES8_NS7_ILi64EEEEEENS_10bfloat16_tEfNS_4arch4Sm80ELb1ELb0ELb1ELb1ELb0ELb0ELb0ELb0ELi2ELi4ELi4ELi4ELb0EEENS1_21CollectiveEpilogueBwdISA_SB_SD_Li256ELb1ELb0ELi2EEENS1_25SingleTileBwdLPTSchedulerILb1ELi128ELb0EEEEEEEEEvNT_6ParamsE$_ZZN4cute6detail16composition_implINS_5tupleIJNS_1CILi8EEENS3_ILi2EEES5_S5_S4_S5_EEENS2_IJNS3_ILi1EEEiiiNS3_ILi72EEENS3_ILi512EEEEEENS2_IJNS2_IJS5_S5_S5_EEES5_NS2_IJNS3_ILi4EEES5_EEEEEENS2_IJNS2_IJS7_S9_S4_EEENS3_ILi4096EEENS2_IJNS3_ILi16EEENS3_ILi8192EEEEEEEEEEEDaRKT_RKT0_RKT1_RKT2_ENKUlRKT_RKT0_E_clISB_SF_EEDaSZ_S12_) ;  /* 0xfffac97000007944 */ /* 0x002fea0003c3ffff */
[----:B------:R-:W-:Y:S02]  /*62840*/  MOV R86, 0x62860 ;  /* 0x0006286000567802 */ /* 0x000fe40000000f00 */
[----:B-1---5:R-:W-:Y:S05]  /*62850*/  CALL.REL.NOINC `($_ZN7cutlass13device_kernelIN5flash19enable_sm80_to_sm89INS1_16FlashAttnBwdSm80INS1_25CollectiveMainloopBwdSm80ILi2ELi2EN4cute5tupleIJNS5_1CILi128EEES8_NS7_ILi64EEEEEENS_10bfloat16_tEfNS_4arch4Sm80ELb1ELb0ELb1ELb1ELb0ELb0ELb0ELb0ELi2ELi4ELi4ELi4ELb0EEENS1_21CollectiveEpilogueBwdISA_SB_SD_Li256ELb1ELb0ELi2EEENS1_25SingleTileBwdLPTSchedulerILb1ELi128ELb0EEEEEEEEEvNT_6ParamsE$_ZZN4cute6detail16composition_implINS_5tupleIJNS_1CILi8EEENS3_ILi2EEES5_S5_S4_S5_EEENS2_IJNS3_ILi1EEEiiiNS3_ILi72EEENS3_ILi512EEEEEENS2_IJNS2_IJS5_S5_S5_EEES5_NS2_IJNS3_ILi4EEES5_EEEEEENS2_IJNS2_IJS7_S9_S4_EEENS3_ILi4096EEENS2_IJNS3_ILi16EEENS3_ILi8192EEEEEEEEEEEDaRKT_RKT0_RKT1_RKT2_ENKUlRKT_RKT0_E_clISD_SJ_EEDaSZ_S12_) ;  /* 0xfffaca5000007944 */ /* 0x022fea0003c3ffff */
[----:B-----5:R2:W-:Y:S01]  /*62860*/  STL.64 [R1+0x1410], R2 ;  /* 0x0014100201007387 */ /* 0x0205e20000100a00 */
[----:B------:R-:W-:-:S03]  /*62870*/  MOV R6, 0x62890 ;  /* 0x0006289000067802 */ /* 0x000fc60000000f00 */
[----:B-12---:R-:W-:Y:S05]  /*62880*/  CALL.REL.NOINC `($_ZN7cutlass13device_kernelIN5flash19enable_sm80_to_sm89INS1_16FlashAttnBwdSm80INS1_25CollectiveMainloopBwdSm80ILi2ELi2EN4cute5tupleIJNS5_1CILi128EEES8_NS7_ILi64EEEEEENS_10bfloat16_tEfNS_4arch4Sm80ELb1ELb0ELb1ELb1ELb0ELb0ELb0ELb0ELi2ELi4ELi4ELi4ELb0EEENS1_21CollectiveEpilogueBwdISA_SB_SD_Li256ELb1ELb0ELi2EEENS1_25SingleTileBwdLPTSchedulerILb1ELi128ELb0EEEEEEEEEvNT_6ParamsE$_ZN4cute3eso3ESOILb0ELb0EJNS_5tupleIJNS_1CILi1EEENS3_ILi512EEEiEEENS3_ILi4096EEENS2_IJNS2_IJiiEEENS3_ILi8192EEEEEEEEC2ERKS6_RKS7_RKSA_) ;  /* 0xfffa4d5000007944 */ /* 0x006fea0003c3ffff */
[----:B-1----:R1:W5:Y:S04]  /*62890*/  LDL R5, [R1+0x1430] ;  /* 0x0014300001057983 */ /* 0x0023680000100800 */
[----:B------:R1:W5:Y:S01]  /*628a0*/  LDL.64 R2, [R1+0x1428] ;  /* 0x0014280001027983 */ /* 0x0003620000100a00 */
[----:B------:R-:W-:-:S03]  /*628b0*/  MOV R6, 0x628d0 ;  /* 0x000628d000067802 */ /* 0x000fc60000000f00 */
[----:B-1---5:R-:W-:Y:S05]  /*628c0*/  CALL.REL.NOINC `($_ZN7cutlass13device_kernelIN5flash19enable_sm80_to_sm89INS1_16FlashAttnBwdSm80INS1_25CollectiveMainloopBwdSm80ILi2ELi2EN4cute5tupleIJNS5_1CILi128EEES8_NS7_ILi64EEEEEENS_10bfloat16_tEfNS_4arch4Sm80ELb1ELb0ELb1ELb1ELb0ELb0ELb0ELb0ELi2ELi4ELi4ELi4ELb0EEENS1_21CollectiveEpilogueBwdISA_SB_SD_Li256ELb1ELb0ELi2EEENS1_25SingleTileBwdLPTSchedulerILb1ELi128ELb0EEEEEEEEEvNT_6ParamsE$_ZN4cute5tupleIJNS0_IJNS0_IJNS_1CILi2EEES2_S2_EEES2_NS0_IJNS0_IJS2_S2_EEES2_EEEEEENS0_IJNS0_IJNS1_ILi1EEENS1_ILi512EEEiEEENS1_ILi4096EEENS0_IJNS0_IJiiEEENS1_ILi8192EEEEEEEEEEEC2ERKS6_RKSE_) ;  /* 0xfffa985000007944 */ /* 0x022fea0003c3ffff */
[----:B------:R1:W5:Y:S04]  /*628d0*/  LDL R4, [R1+0x1430] ;  /* 0x0014300001047983 */ /* 0x0003680000100800 */
[----:B------:R1:W5:Y:S01]  /*628e0*/  LDL.64 R2, [R1+0x1428] ;  /* 0x0014280001027983 */ /* 0x0003620000100a00 */
[----:B------:R-:W-:-:S05]  /*628f0*/  LEA.HI R6, R13, R13, RZ, 0x1d ;  /* 0x0000000d0d067211 */ /* 0x000fca00078fe8ff */
[----:B------:R-:W-:Y:S01]  /*62900*/  IMAD.U32 R8, R11, 0x2, R6 ;  /* 0x000000020b087824 */ /* 0x000fe200078e0006 */
[----:B------:R-:W-:-:S04]  /*62910*/  MOV R6, 0x62940 ;  /* 0x0006294000067802 */ /* 0x000fc80000000f00 */
[----:B------:R1:W-:Y:S03]  /*62920*/  STL [R1+0x1420], R8 ;  /* 0x0014200801007387 */ /* 0x0003e60000100800 */
[----:B-1---5:R-:W-:Y:S05]  /*62930*/  CALL.REL.NOINC `($_ZN7cutlass13device_kernelIN5flash19enable_sm80_to_sm89INS1_16FlashAttnBwdSm80INS1_25CollectiveMainloopBwdSm80ILi2ELi2EN4cute5tupleIJNS5_1CILi128EEES8_NS7_ILi64EEEEEENS_10bfloat16_tEfNS_4arch4Sm80ELb1ELb0ELb1ELb1ELb0ELb0ELb0ELb0ELi2ELi4ELi4ELi4ELb0EEENS1_21CollectiveEpilogueBwdISA_SB_SD_Li256ELb1ELb0ELi2EEENS1_25SingleTileBwdLPTSchedulerILb1ELi128ELb0EEEEEEEEEvNT_6ParamsE$_ZN4cute3eso3ESOILb0ELb0EJNS_6LayoutINS_5tupleIJNS3_IJNS_1CILi2EEES5_S5_EEES5_NS3_IJNS3_IJS5_S5_EEES5_EEEEEENS3_IJNS3_IJNS4_ILi1EEENS4_ILi512EEEiEEENS4_ILi4096EEENS3_IJNS3_IJiiEEENS4_ILi8192EEEEEEEEEEEjEEC2ERKSI_RKj) ;  /* 0xfffa535000007944 */ /* 0x022fea0003c3ffff */
        /* <DEDUP_REMOVED lines=9> */
[----:B-1----:R-:W-:Y:S05]  /*629d0*/  CALL.REL.NOINC `($_ZN7cutlass13device_kernelIN5flash19enable_sm80_to_sm89INS1_16FlashAttnBwdSm80INS1_25CollectiveMainloopBwdSm80ILi2ELi2EN4cute5tupleIJNS5_1CILi128EEES8_NS7_ILi64EEEEEENS_10bfloat16_tEfNS_4arch4Sm80ELb1ELb0ELb1ELb1ELb0ELb0ELb0ELb0ELi2ELi4ELi4ELi4ELb0EEENS1_21CollectiveEpilogueBwdISA_SB_SD_Li256ELb1ELb0ELi2EEENS1_25SingleTileBwdLPTSchedulerILb1ELi128ELb0EEEEEEEEEvNT_6ParamsE$_ZN4cute3eso3ESOILb0ELb0EJNS_6LayoutINS_5tupleIJNS3_IJNS_1CILi2EEES5_S5_EEES5_NS3_IJNS3_IJS5_S5_EEES5_EEEEEENS3_IJNS3_IJNS4_ILi1EEENS4_ILi512EEEiEEENS4_ILi4096EEENS3_IJNS3_IJiiEEENS4_ILi8192EEEEEEEEEEENS_10ViewEngineINS_8smem_ptrIPN7cutlass10bfloat16_tEEEEEEEC2ERKSI_RKSP_) ;  /* 0xfffa522000007944 */ /* 0x002fea0003c3ffff */
[----:B-1----:R1:W5:Y:S04]  /*629e0*/  LDL R5, [R1+0x142c] ;  /* 0x00142c0001057983 */ /* 0x0023680000100800 */
[----:B------:R1:W5:Y:S01]  /*629f0*/  LDL R3, [R1+0x1430] ;  /* 0x0014300001037983 */ /* 0x0003620000100800 */
[----:B------:R-:W-:-:S03]  /*62a00*/  MOV R4, 0x62a20 ;  /* 0x00062a2000047802 */ /* 0x000fc60000000f00 */
[----:B-1---5:R-:W-:Y:S05]  /*62a10*/  CALL.REL.NOINC `($_ZN7cutlass13device_kernelIN5flash19enable_sm80_to_sm89INS1_16FlashAttnBwdSm80INS1_25CollectiveMainloopBwdSm80ILi2ELi2EN4cute5tupleIJNS5_1CILi128EEES8_NS7_ILi64EEEEEENS_10bfloat16_tEfNS_4arch4Sm80ELb1ELb0ELb1ELb1ELb0ELb0ELb0ELb0ELi2ELi4ELi4ELi4ELb0EEENS1_21CollectiveEpilogueBwdISA_SB_SD_Li256ELb1ELb0ELi2EEENS1_25SingleTileBwdLPTSchedulerILb1ELi128ELb0EEEEEEEEEvNT_6ParamsE$_ZZN4cute4takeILi1ELi3ENS_5tupleIJNS1_IJNS_1CILi1EEENS2_ILi512EEEiEEENS2_ILi4096EEENS1_IJNS1_IJiiEEENS2_ILi8192EEEEEEEEEEEDaRKT1_ENKUlDpRKT_E_clIJS6_S9_EEEDaSH_) ;  /* 0xfffab5f000007944 */ /* 0x022fea0003c3ffff */
[----:B-----5:R2:W-:Y:S01]  /*62a20*/  STL.64 [R1+0x1410], R2 ;  /* 0x0014100201007387 */ /* 0x0205e20000100a00 */
[----:B------:R-:W-:-:S03]  /*62a30*/  MOV R4, 0x62a50 ;  /* 0x00062a5000047802 */ /* 0x000fc60000000f00 */
[----:B-12---:R-:W-:Y:S05]  /*62a40*/  CALL.REL.NOINC `($_ZN7cutlass13device_kernelIN5flash19enable_sm80_to_sm89INS1_16FlashAttnBwdSm80INS1_25CollectiveMainloopBwdSm80ILi2ELi2EN4cute5tupleIJNS5_1CILi128EEES8_NS7_ILi64EEEEEENS_10bfloat16_tEfNS_4arch4Sm80ELb1ELb0ELb1ELb1ELb0ELb0ELb0ELb0ELi2ELi4ELi4ELi4ELb0EEENS1_21CollectiveEpilogueBwdISA_SB_SD_Li256ELb1ELb0ELi2EEENS1_25SingleTileBwdLPTSchedulerILb1ELi128ELb0EEEEEEEEEvNT_6ParamsE$_ZZN4cute16flatten_to_tupleINS_5tupleIJNS_1CILi4096EEENS1_IJNS1_IJiiEEENS2_ILi8192EEEEEEEEEEEDaRKT_ENKUlRKT_E_clIS6_EEDaSD_) ;  /* 0xfffab2c000007944 */ /* 0x006fea0003c3ffff */
[----:B-----5:R2:W-:Y:S01]  /*62a50*/  STL.64 [R1+0x1428], R2 ;  /* 0x0014280201007387 */ /* 0x0205e20000100a00 */
[----:B------:R-:W-:-:S03]  /*62a60*/  MOV R4, 0x62a80 ;  /* 0x00062a8000047802 */ /* 0x000fc60000000f00 */
[----:B-12---:R-:W-:Y:S05]  /*62a70*/  CALL.REL.NOINC `($_ZN7cutlass13device_kernelIN5flash19enable_sm80_to_sm89INS1_16FlashAttnBwdSm80INS1_25CollectiveMainloopBwdSm80ILi2ELi2EN4cute5tupleIJNS5_1CILi128EEES8_NS7_ILi64EEEEEENS_10bfloat16_tEfNS_4arch4Sm80ELb1ELb0ELb1ELb1ELb0ELb0ELb0ELb0ELi2ELi4ELi4ELi4ELb0EEENS1_21CollectiveEpilogueBwdISA_SB_SD_Li256ELb1ELb0ELi2EEENS1_25SingleTileBwdLPTSchedulerILb1ELi128ELb0EEEEEEEEEvNT_6ParamsE$_ZZN4cute12filter_tupleINS_5tupleIJNS_1CILi4096EEENS1_IJNS1_IJiiEEENS2_ILi8192EEEEEEEEEZNS_16flatten_to_tupleIS7_EEDaRKT_EUlRKT_E_EEDaSB_OT0_ENKUlDpSE_E_clIJNS1_IJS3_EEENS1_IJiiS5_EEEEEEDaSI_) ;  /* 0xfffaa97000007944 */ /* 0x006fea0003c3ffff */
        /* <DEDUP_REMOVED lines=21> */
[----:B--2--5:R-:W-:Y:S05]  /*62bd0*/  CALL.REL.NOINC `($_ZN7cutlass13device_kernelIN5flash19enable_sm80_to_sm89INS1_16FlashAttnBwdSm80INS1_25CollectiveMainloopBwdSm80ILi2ELi2EN4cute5tupleIJNS5_1CILi128EEES8_NS7_ILi64EEEEEENS_10bfloat16_tEfNS_4arch4Sm80ELb1ELb0ELb1ELb1ELb0ELb0ELb0ELb0ELi2ELi4ELi4ELi4ELb0EEENS1_21CollectiveEpilogueBwdISA_SB_SD_Li256ELb1ELb0ELi2EEENS1_25SingleTileBwdLPTSchedulerILb1ELi128ELb0EEEEEEEEEvNT_6ParamsE$_ZN4cute3eso3ESOILb1ELb0EJNS_14ComposedLayoutINS_7SwizzleILi3ELi3ELi3EEENS_1CILi0EEENS_6LayoutINS_5tupleIJNS8_IJNS8_IJNS5_ILi4EEENS5_ILi8EEEEEENS8_IJNS5_ILi2EEENS5_ILi1EEEEEEEEENS8_IJNS8_IJSC_SC_EEESB_EEEEEENS8_IJNS8_IJNS8_IJNS5_ILi128EEESD_EEENS8_IJSA_S6_EEEEEENS8_IJNS8_IJNS5_ILi64EEENS5_ILi512EEEEEENS8_IJNS5_ILi16EEENS5_ILi1024EEEEEEEEEEEEEEEENS_10ViewEngineINS_8smem_ptrIPN7cutlass10bfloat16_tEEEEEEEC2ERKSW_RKS13_) ;  /* 0xfffa633000007944 */ /* 0x024fea0003c3ffff */
[----:B-1----:R1:W5:Y:S04]  /*62be0*/  LD.E R3, [R10.64+0xc] ;  /* 0x00000c040a037980 */ /* 0x002368000c101900 */
[----:B------:R1:W5:Y:S01]  /*62bf0*/  LDL.64 R88, [R1+0x1428] ;  /* 0x0014280001587983 */ /* 0x0003620000100a00 */
[----:B------:R-:W-:Y:S02]  /*62c00*/  MOV R2, R60 ;  /* 0x0000003c00027202 */ /* 0x000fe40000000f00 */
        /* <DEDUP_REMOVED lines=32> */
[----:B--2--5:R-:W-:Y:S05]  /*62e10*/  CALL.REL.NOINC `($_ZN7cutlass13device_kernelIN5flash19enable_sm80_to_sm89INS1_16FlashAttnBwdSm80INS1_25CollectiveMainloopBwdSm80ILi2ELi2EN4cute5tupleIJNS5_1CILi128EEES8_NS7_ILi64EEEEEENS_10bfloat16_tEfNS_4arch4Sm80ELb1ELb0ELb1ELb1ELb0ELb0ELb0ELb0ELi2ELi4ELi4ELi4ELb0EEENS1_21CollectiveEpilogueBwdISA_SB_SD_Li256ELb1ELb0ELi2EEENS1_25SingleTileBwdLPTSchedulerILb1ELi128ELb0EEEEEEEEEvNT_6ParamsE$_ZZN4cute13to_mixed_bitsINS_5tupleIJNS1_IJNS_1CILi4EEENS2_ILi8EEEEEENS2_ILi2EEENS2_ILi1EEEEEENS1_IJNS1_IJNS2_ILi128EEENS2_ILi0EEEEEES4_SA_EEENS1_IJNS1_IJiiEEEiSA_EEEEEDaRKT_RKT0_RKT1_ENKUlRKT_RKT0_RKT1_E_clIS5_SB_SD_EEDaSQ_ST_SW_) ;  /* 0xfffaa8f000007944 */ /* 0x024fea0003c3ffff */
[----:B------:R-:W-:Y:S02]  /*62e20*/  MOV R6, 0x62e40 ;  /* 0x00062e4000067802 */ /* 0x000fe40000000f00 */
[----:B------:R-:W-:Y:S05]  /*62e30*/  CALL.REL.NOINC `($_ZN7cutlass13device_kernelIN5flash19enable_sm80_to_sm89INS1_16FlashAttnBwdSm80INS1_25CollectiveMainloopBwdSm80ILi2ELi2EN4cute5tupleIJNS5_1CILi128EEES8_NS7_ILi64EEEEEENS_10bfloat16_tEfNS_4arch4Sm80ELb1ELb0ELb1ELb1ELb0ELb0ELb0ELb0ELi2ELi4ELi4ELi4ELb0EEENS1_21CollectiveEpilogueBwdISA_SB_SD_Li256ELb1ELb0ELi2EEENS1_25SingleTileBwdLPTSchedulerILb1ELi128ELb0EEEEEEEEEvNT_6ParamsE$_ZZN4cute13to_mixed_bitsINS_5tupleIJNS1_IJNS_1CILi4EEENS2_ILi8EEEEEENS2_ILi2EEENS2_ILi1EEEEEENS1_IJNS1_IJNS2_ILi128EEENS2_ILi0EEEEEES4_SA_EEENS1_IJNS1_IJiiEEEiSA_EEEEEDaRKT_RKT0_RKT1_ENKUlRKT_RKT0_RKT1_E_clIS6_S4_iEEDaSQ_ST_SW_) ;  /* 0xfffaa95000007944 */ /* 0x000fea0003c3ffff */
[----:B------:R-:W-:Y:S02]  /*62e40*/  MOV R5, R2 ;  /* 0x0000000200057202 */ /* 0x000fe40000000f00 */
[----:B------:R-:W-:Y:S02]  /*62e50*/  MOV R2, 0x62e70 ;  /* 0x00062e7000027802 */ /* 0x000fe40000000f00 */
[----:B------:R-:W-:Y:S05]  /*62e60*/  CALL.REL.NOINC `($_ZN7cutlass13device_kernelIN5flash19enable_sm80_to_sm89INS1_16FlashAttnBwdSm80INS1_25CollectiveMainloopBwdSm80ILi2ELi2EN4cute5tupleIJNS5_1CILi128EEES8_NS7_ILi64EEEEEENS_10bfloat16_tEfNS_4arch4Sm80ELb1ELb0ELb1ELb1ELb0ELb0ELb0ELb0ELi2ELi4ELi4ELi4ELb0EEENS1_21CollectiveEpilogueBwdISA_SB_SD_Li256ELb1ELb0ELi2EEENS1_25SingleTileBwdLPTSchedulerILb1ELi128ELb0EEEEEEEEEvNT_6ParamsE$_ZZN4cute13to_mixed_bitsINS_5tupleIJNS1_IJNS_1CILi4EEENS2_ILi8EEEEEENS2_ILi2EEENS2_ILi1EEEEEENS1_IJNS1_IJNS2_ILi128EEENS2_ILi0EEEEEES4_SA_EEENS1_IJNS1_IJiiEEEiSA_EEEEEDaRKT_RKT0_RKT1_ENKUlDpRKT_E_clIJNS_9MixedBitsILj0ELj384EEENSU_ILj0ELj8EEENS2_ILj0EEEEEEDaSR_) ;  /* 0xfffaa86000007944 */ /* 0x000fea0003c3ffff */
        /* <DEDUP_REMOVED lines=11> */
[----:B-1----:R-:W-:Y:S05]  /*62f20*/  CALL.REL.NOINC `($_ZN7cutlass13device_kernelIN5flash19enable_sm80_to_sm89INS1_16FlashAttnBwdSm80INS1_25CollectiveMainloopBwdSm80ILi2ELi2EN4cute5tupleIJNS5_1CILi128EEES8_NS7_ILi64EEEEEENS_10bfloat16_tEfNS_4arch4Sm80ELb1ELb0ELb1ELb1ELb0ELb0ELb0ELb0ELi2ELi4ELi4ELi4ELb0EEENS1_21CollectiveEpilogueBwdISA_SB_SD_Li256ELb1ELb0ELi2EEENS1_25SingleTileBwdLPTSchedulerILb1ELi128ELb0EEEEEEEEEvNT_6ParamsE$_ZN4cute3eso3ESOILb1ELb0EJNS_1CILi8EEEiiEEC2ERKS3_RKiS8_) ;  /* 0xfffa6ad000007944 */ /* 0x002fea0003c3ffff */
[----:B-1----:R1:W5:Y:S01]  /*62f30*/  LDL.64 R2, [R1+0x1428] ;  /* 0x0014280001027983 */ /* 0x0023620000100a00 */
[----:B------:R-:W-:Y:S01]  /*62f40*/  IMAD.MOV.U32 R5, RZ, RZ, 0x48 ;  /* 0x00000048ff057424 */ /* 0x000fe200078e00ff */
[----:B------:R-:W-:Y:S02]  /*62f50*/  LOP3.LUT P0, RZ, R11, 0x8, RZ, 0xc0, !PT ;  /* 0x000000080bff7812 */ /* 0x000fe4000780c0ff */
[----:B------:R-:W-:Y:S02]  /*62f60*/  MOV R6, 0x62f90 ;  /* 0x00062f9000067802 */ /* 0x000fe40000000f00 */
[----:B------:R-:W-:-:S04]  /*62f70*/  SEL R5, R5, 0x38, !P0 ;  /* 0x0000003805057807 */ /* 0x000fc80004000000 */
[----:B-1---5:R-:W-:Y:S05]  /*62f80*/  CALL.REL.NOINC `($_ZN7cutlass13device_kernelIN5flash19enable_sm80_to_sm89INS1_16FlashAttnBwdSm80INS1_25CollectiveMainloopBwdSm80ILi2ELi2EN4cute5tupleIJNS5_1CILi128EEES8_NS7_ILi64EEEEEENS_10bfloat16_tEfNS_4arch4Sm80ELb1ELb0ELb1ELb1ELb0ELb0ELb0ELb0ELi2ELi4ELi4ELi4ELb0EEENS1_21CollectiveEpilogueBwdISA_SB_SD_Li256ELb1ELb0ELi2EEENS1_25SingleTileBwdLPTSchedulerILb1ELi128ELb0EEEEEEEEEvNT_6ParamsE$_ZN4cute3eso3ESOILb0ELb1EJiNS_1CILi144EEENS2_ILi288EEEEEC2ERKiRKS3_RKS4_) ;  /* 0xfffa5c4000007944 */ /* 0x022fea0003c3ffff */
[----:B-1----:R-:W2:Y:S01]  /*62f90*/  LDL R4, [R1+0x1428] ;  /* 0x0014280001047983 */ /* 0x002ea20000100800 */
[----:B------:R-:W-:-:S03]  /*62fa0*/  MOV R6, 0x62fd0 ;  /* 0x00062fd000067802 */ /* 0x000fc60000000f00 */
[----:B--2---:R1:W-:Y:S04]  /*62fb0*/  STL [R1+0x1470], R4 ;  /* 0x0014700401007387 */ /* 0x0043e80000100800 */
[----:B-1----:R-:W-:Y:S05]  /*62fc0*/  CALL.REL.NOINC `($_ZN7cutlass13device_kernelIN5flash19enable_sm80_to_sm89INS1_16FlashAttnBwdSm80INS1_25CollectiveMainloopBwdSm80ILi2ELi2EN4cute5tupleIJNS5_1CILi128EEES8_NS7_ILi64EEEEEENS_10bfloat16_tEfNS_4arch4Sm80ELb1ELb0ELb1ELb1ELb0ELb0ELb0ELb0ELi2ELi4ELi4ELi4ELb0EEENS1_21CollectiveEpilogueBwdISA_SB_SD_Li256ELb1ELb0ELi2EEENS1_25SingleTileBwdLPTSchedulerILb1ELi128ELb0EEEEEEEEEvNT_6ParamsE$_ZN4cute3eso3ESOILb1ELb0EJNS_1CILi1EEENS_5tupleIJNS2_ILi8EEEiiEEENS2_ILi64EEENS4_IJiNS2_ILi144EEENS2_ILi288EEEEEENS2_ILi512EEEEEC2ERKS3_RKS6_RKS7_RKSA_RKSB_) ;  /* 0xfffa64e000007944 */ /* 0x002fea0003c3ffff */
[----:B-1----:R1:W5:Y:S04]  /*62fd0*/  LDL R5, [R1+0x1430] ;  /* 0x0014300001057983 */ /* 0x0023680000100800 */
[----:B------:R1:W5:Y:S01]  /*62fe0*/  LDL.64 R2, [R1+0x1428] ;  /* 0x0014280001027983 */ /* 0x0003620000100a00 */
[----:B------:R-:W-:-:S03]  /*62ff0*/  MOV R6, 0x63010 ;  /* 0x0006301000067802 */ /* 0x000fc60000000f00 */
[----:B-1---5:R-:W-:Y:S05]  /*63000*/  CALL.REL.NOINC `($_ZN7cutlass13device_kernelIN5flash19enable_sm80_to_sm89INS1_16FlashAttnBwdSm80INS1_25CollectiveMainloopBwdSm80ILi2ELi2EN4cute5tupleIJNS5_1CILi128EEES8_NS7_ILi64EEEEEENS_10bfloat16_tEfNS_4arch4Sm80ELb1ELb0ELb1ELb1ELb0ELb0ELb0ELb0ELi2ELi4ELi4ELi4ELb0EEENS1_21CollectiveEpilogueBwdISA_SB_SD_Li256ELb1ELb0ELi2EEENS1_25SingleTileBwdLPTSchedulerILb1ELi128ELb0EEEEEEEEEvNT_6ParamsE$_ZN4cute5tupleIJNS0_IJNS_1CILi8EEENS0_IJNS1_ILi2EEES3_S3_EEENS1_ILi1EEES4_S5_EEENS0_IJS5_NS0_IJS2_iiEEENS1_ILi64EEENS0_IJiNS1_ILi144EEENS1_ILi288EEEEEENS1_ILi512EEEEEEEEC2ERKS6_RKSD_) ;  /* 0xfffa960000007944 */ /* 0x022fea0003c3ffff */
[----:B------:R1:W5:Y:S04]  /*63010*/  LDL R6, [R1+0x1430] ;  /* 0x0014300001067983 */ /* 0x0003680000100800 */
[----:B------:R1:W5:Y:S01]  /*63020*/  LDL.64 R2, [R1+0x1428] ;  /* 0x0014280001027983 */ /* 0x0003620000100a00 */
[----:B------:R-:W-:-:S03]  /*63030*/  MOV R4, 0x63050 ;  /* 0x0006305000047802 */ /* 0x000fc60000000f00 */
[----:B-1---5:R-:W-:Y:S05]  /*63040*/  CALL.REL.NOINC `($_ZN7cutlass13device_kernelIN5flash19enable_sm80_to_sm89INS1_16FlashAttnBwdSm80INS1_25CollectiveMainloopBwdSm80ILi2ELi2EN4cute5tupleIJNS5_1CILi128EEES8_NS7_ILi64EEEEEENS_10bfloat16_tEfNS_4arch4Sm80ELb1ELb0ELb1ELb1ELb0ELb0ELb0ELb0ELi2ELi4ELi4ELi4ELb0EEENS1_21CollectiveEpilogueBwdISA_SB_SD_Li256ELb1ELb0ELi2EEENS1_25SingleTileBwdLPTSchedulerILb1ELi128ELb0EEEEEEEEEvNT_6ParamsE$_ZZN4cute7flattenINS_5tupleIJNS_1CILi1EEENS1_IJNS2_ILi8EEEiiEEENS2_ILi64EEENS1_IJiNS2_ILi144EEENS2_ILi288EEEEEENS2_ILi512EEEEEEEEDaRKT_ENKUlRKT_E_clIS5_EEDaSH_) ;  /* 0xfffad91000007944 */ /* 0x022fea0003c3ffff */
[----:B------:R1:W-:Y:S01]  /*63050*/  STL.64 [R1+0x1428], R2 ;  /* 0x0014280201007387 */ /* 0x0003e20000100a00 */
[----:B------:R-:W-:-:S02]  /*63060*/  MOV R5, R6 ;  /* 0x0000000600057202 */ /* 0x000fc40000000f00 */
[----:B------:R-:W-:Y:S02]  /*63070*/  MOV R4, 0x63090 ;  /* 0x0006309000047802 */ /* 0x000fe40000000f00 */
[----:B-1----:R-:W-:Y:S05]  /*63080*/  CALL.REL.NOINC `($_ZN7cutlass13device_kernelIN5flash19enable_sm80_to_sm89INS1_16FlashAttnBwdSm80INS1_25CollectiveMainloopBwdSm80ILi2ELi2EN4cute5tupleIJNS5_1CILi128EEES8_NS7_ILi64EEEEEENS_10bfloat16_tEfNS_4arch4Sm80ELb1ELb0ELb1ELb1ELb0ELb0ELb0ELb0ELi2ELi4ELi4ELi4ELb0EEENS1_21CollectiveEpilogueBwdISA_SB_SD_Li256ELb1ELb0ELi2EEENS1_25SingleTileBwdLPTSchedulerILb1ELi128ELb0EEEEEEEEEvNT_6ParamsE$_ZZN4cute7flattenINS_5tupleIJNS_1CILi1EEENS1_IJNS2_ILi8EEEiiEEENS2_ILi64EEENS1_IJiNS2_ILi144EEENS2_ILi288EEEEEENS2_ILi512EEEEEEEEDaRKT_ENKUlRKT_E_clIS9_EEDaSH_) ;  /* 0xfffad8f000007944 */ /* 0x002fea0003c3ffff */
[----:B------:R1:W-:Y:S01]  /*63090*/  STL [R1+0x1410], R2 ;  /* 0x0014100201007387 */ /* 0x0003e20000100800 */
[----:B------:R-:W-:-:S03]  /*630a0*/  MOV R4, 0x630c0 ;  /* 0x000630c000047802 */ /* 0x000fc60000000f00 */
[----:B-1----:R-:W-:Y:S05]  /*630b0*/  CALL.REL.NOINC `($_ZN7cutlass13device_kernelIN5flash19enable_sm80_to_sm89INS1_16FlashAttnBwdSm80INS1_25CollectiveMainloopBwdSm80ILi2ELi2EN4cute5tupleIJNS5_1CILi128EEES8_NS7_ILi64EEEEEENS_10bfloat16_tEfNS_4arch4Sm80ELb1ELb0ELb1ELb1ELb0ELb0ELb0ELb0ELi2ELi4ELi4ELi4ELb0EEENS1_21CollectiveEpilogueBwdISA_SB_SD_Li256ELb1ELb0ELi2EEENS1_25SingleTileBwdLPTSchedulerILb1ELi128ELb0EEEEEEEEEvNT_6ParamsE$_ZZN4cute12filter_tupleINS_5tupleIJNS_1CILi1EEENS1_IJNS2_ILi8EEEiiEEENS2_ILi64EEENS1_IJiNS2_ILi144EEENS2_ILi288EEEEEENS2_ILi512EEEEEEZNS_7flattenISB_EEDaRKT_EUlRKT_E_EEDaSF_OT0_ENKUlDpSI_E_clIJNS1_IJS3_EEES5_NS1_IJS6_EEES9_NS1_IJSA_EEEEEEDaSM_) ;  /* 0xfffaa1a000007944 */ /* 0x002fea0003c3ffff */
[----:B------:R-:W-:Y:S02]  /*630c0*/  MOV R6, 0x630e0 ;  /* 0x000630e000067802 */ /* 0x000fe40000000f00 */
[----:B--2--5:R-:W-:Y:S05]  /*630d0*/  CALL.REL.NOINC `($_ZN7cutlass13device_kernelIN5flash19enable_sm80_to_sm89INS1_16FlashAttnBwdSm80INS1_25CollectiveMainloopBwdSm80ILi2ELi2EN4cute5tupleIJNS5_1CILi128EEES8_NS7_ILi64EEEEEENS_10bfloat16_tEfNS_4arch4Sm80ELb1ELb0ELb1ELb1ELb0ELb0ELb0ELb0ELi2ELi4ELi4ELi4ELb0EEENS1_21CollectiveEpilogueBwdISA_SB_SD_Li256ELb1ELb0ELi2EEENS1_25SingleTileBwdLPTSchedulerILb1ELi128ELb0EEEEEEEEEvNT_6ParamsE$_ZN4cute3eso3ESOILb0ELb1EJiNS_1CILi144EEENS2_ILi512EEEEEC2ERKiRKS3_RKS4_) ;  /* 0xfffa5b4000007944 */ /* 0x024fea0003c3ffff */
[----:B------:R-:W2:Y:S01]  /*630e0*/  LDL R6, [R1+0x1428] ;  /* 0x0014280001067983 */ /* 0x000ea20000100800 */
[----:B-1----:R-:W-:Y:S02]  /*630f0*/  MOV R4, R12 ;  /* 0x0000000c00047202 */ /* 0x002fe40000000f00 */
[----:B------:R-:W-:Y:S01]  /*63100*/  MOV R8, 0x63130 ;  /* 0x0006313000087802 */ /* 0x000fe20000000f00 */
[----:B--2---:R1:W-:Y:S04]  /*63110*/  STL [R1+0x145c], R6 ;  /* 0x00145c0601007387 */ /* 0x0043e80000100800 */
[----:B-1----:R-:W-:Y:S05]  /*63120*/  CALL.REL.NOINC `($_ZN7cutlass13device_kernelIN5flash19enable_sm80_to_sm89INS1_16FlashAttnBwdSm80INS1_25CollectiveMainloopBwdSm80ILi2ELi2EN4cute5tupleIJNS5_1CILi128EEES8_NS7_ILi64EEEEEENS_10bfloat16_tEfNS_4arch4Sm80ELb1ELb0ELb1ELb1ELb0ELb0ELb0ELb0ELi2ELi4ELi4ELi4ELb0EEENS1_21CollectiveEpilogueBwdISA_SB_SD_Li256ELb1ELb0ELi2EEENS1_25SingleTileBwdLPTSchedulerILb1ELi128ELb0EEEEEEEEEvNT_6ParamsE$_ZN4cute3eso3ESOILb0ELb0EJiiNS_1CILi144EEENS2_ILi512EEEEEC2ERKiS7_RKS3_RKS4_) ;  /* 0xfffa53d000007944 */ /* 0x002fea0003c3ffff */
[----:B-1----:R-:W2:Y:S01]  /*63130*/  LDL.64 R4, [R1+0x1428] ;  /* 0x0014280001047983 */ /* 0x002ea20000100a00 */
[----:B------:R-:W-:Y:S01]  /*63140*/  IMAD.MOV.U32 R3, RZ, RZ, R7 ;  /* 0x000000ffff037224 */ /* 0x000fe200078e0007 */
[----:B------:R-:W-:Y:S02]  /*63150*/  IADD3 R8, R58, 0xd8, RZ ;  /* 0x000000d83a087810 */ /* 0x000fe40007ffe0ff */
[----:B------:R-:W-:Y:S01]  /*63160*/  MOV R6, 0x631a0 ;  /* 0x000631a000067802 */ /* 0x000fe20000000f00 */
[----:B--2---:R1:W-:Y:S04]  /*63170*/  STL [R1+0x1454], R4 ;  /* 0x0014540401007387 */ /* 0x0043e80000100800 */
[----:B------:R1:W-:Y:S02]  /*63180*/  STL [R1+0x1458], R5 ;  /* 0x0014580501007387 */ /* 0x0003e40000100800 */
[----:B-1----:R-:W-:Y:S05]  /*63190*/  CALL.REL.NOINC `($_ZN7cutlass13device_kernelIN5flash19enable_sm80_to_sm89INS1_16FlashAttnBwdSm80INS1_25CollectiveMainloopBwdSm80ILi2ELi2EN4cute5tupleIJNS5_1CILi128EEES8_NS7_ILi64EEEEEENS_10bfloat16_tEfNS_4arch4Sm80ELb1ELb0ELb1ELb1ELb0ELb0ELb0ELb0ELi2ELi4ELi4ELi4ELb0EEENS1_21CollectiveEpilogueBwdISA_SB_SD_Li256ELb1ELb0ELi2EEENS1_25SingleTileBwdLPTSchedulerILb1ELi128ELb0EEEEEEEEEvNT_6ParamsE$_ZN4cute3eso3ESOILb0ELb0EJiiiNS_1CILi144EEENS2_ILi512EEEEEC2ERKiS7_S7_RKS3_RKS4_) ;  /* 0xfffa561000007944 */ /* 0x002fea0003c3ffff */
[----:B-1----:R-:W2:Y:S04]  /*631a0*/  LDL.64 R2, [R1+0x1410] ;  /* 0x0014100001027983 */ /* 0x002ea80000100a00 */
[----:B------:R-:W3:Y:S01]  /*631b0*/  LDL R6, [R1+0x1418] ;  /* 0x0014180001067983 */ /* 0x000ee20000100800 */
[----:B------:R-:W-:-:S03]  /*631c0*/  MOV R4, 0x63200 ;  /* 0x0006320000047802 */ /* 0x000fc60000000f00 */
[----:B--2---:R1:W-:Y:S04]  /*631d0*/  STL.64 [R1+0x1428], R2 ;  /* 0x0014280201007387 */ /* 0x0043e80000100a00 */
[----:B---3--:R1:W-:Y:S02]  /*631e0*/  STL [R1+0x1430], R6 ;  /* 0x0014300601007387 */ /* 0x0083e40000100800 */
[----:B-1----:R-:W-:Y:S05]  /*631f0*/  CALL.REL.NOINC `($_ZN7cutlass13device_kernelIN5flash19enable_sm80_to_sm89INS1_16FlashAttnBwdSm80INS1_25CollectiveMainloopBwdSm80ILi2ELi2EN4cute5tupleIJNS5_1CILi128EEES8_NS7_ILi64EEEEEENS_10bfloat16_tEfNS_4arch4Sm80ELb1ELb0ELb1ELb1ELb0ELb0ELb0ELb0ELi2ELi4ELi4ELi4ELb0EEENS1_21CollectiveEpilogueBwdISA_SB_SD_Li256ELb1ELb0ELi2EEENS1_25SingleTileBwdLPTSchedulerILb1ELi128ELb0EEEEEEEEEvNT_6ParamsE$_ZN4cute3eso3ESOILb1ELb0EJNS_1CILi8EEEiiiNS2_ILi144EEENS2_ILi512EEEEEC2ERKS3_RKiSA_SA_RKS4_RKS5_) ;  /* 0xfffa687000007944 */ /* 0x002fea0003c3ffff */
[----:B-1----:R-:W2:Y:S04]  /*63200*/  LDL.64 R2, [R1+0x1448] ;  /* 0x0014480001027983 */ /* 0x002ea80000100a00 */
[----:B------:R-:W3:Y:S01]  /*63210*/  LDL R10, [R1+0x1450] ;  /* 0x00145000010a7983 */ /* 0x000ee20000100800 */
[C---:B------:R-:W-:Y:S02]  /*63220*/  IADD3 R8, R58.reuse, 0x94, RZ ;  /* 0x000000943a087810 */ /* 0x040fe40007ffe0ff */
[----:B------:R-:W-:-:S02]  /*63230*/  IADD3 R6, R58, 0x98, RZ ;  /* 0x000000983a067810 */ /* 0x000fc40007ffe0ff */
[----:B------:R-:W-:Y:S01]  /*63240*/  MOV R4, 0x63280 ;  /* 0x0006328000047802 */ /* 0x000fe20000000f00 */
[----:B--2---:R1:W-:Y:S04]  /*63250*/  STL.64 [R1+0x1410], R2 ;  /* 0x0014100201007387 */ /* 0x0043e80000100a00 */
[----:B---3--:R1:W-:Y:S02]  /*63260*/  STL [R1+0x1418], R10 ;  /* 0x0014180a01007387 */ /* 0x0083e40000100800 */
[----:B-1----:R-:W-:Y:S05]  /*63270*/  CALL.REL.NOINC `($_ZN7cutlass13device_kernelIN5flash19enable_sm80_to_sm89INS1_16FlashAttnBwdSm80INS1_25CollectiveMainloopBwdSm80ILi2ELi2EN4cute5tupleIJNS5_1CILi128EEES8_NS7_ILi64EEEEEENS_10bfloat16_tEfNS_4arch4Sm80ELb1ELb0ELb1ELb1ELb0ELb0ELb0ELb0ELi2ELi4ELi4ELi4ELb0EEENS1_21CollectiveEpilogueBwdISA_SB_SD_Li256ELb1ELb0ELi2EEENS1_25SingleTileBwdLPTSchedulerILb1ELi128ELb0EEEEEEEEEvNT_6ParamsE$_ZN4cute3eso3ESOILb1ELb0EJNS_1CILi1EEEiiiNS2_ILi144EEENS2_ILi512EEEEEC2ERKS3_RKiSA_SA_RKS4_RKS5_) ;  /* 0xfffa637000007944 */ /* 0x002fea0003c3ffff */
[----:B-1----:R1:W5:Y:S04]  /*63280*/  LDL R5, [R1+0x1450] ;  /* 0x0014500001057983 */ /* 0x0023680000100800 */
[----:B------:R1:W5:Y:S01]  /*63290*/  LDL.64 R2, [R1+0x1448] ;  /* 0x0014480001027983 */ /* 0x0003620000100a00 */
[----:B------:R-:W-:-:S03]  /*632a0*/  MOV R6, 0x632c0 ;  /* 0x000632c000067802 */ /* 0x000fc60000000f00 */
[----:B-1---5:R-:W-:Y:S05]  /*632b0*/  CALL.REL.NOINC `($_ZN7cutlass13device_kernelIN5flash19enable_sm80_to_sm89INS1_16FlashAttnBwdSm80INS1_25CollectiveMainloopBwdSm80ILi2ELi2EN4cute5tupleIJNS5_1CILi128EEES8_NS7_ILi64EEEEEENS_10bfloat16_tEfNS_4arch4Sm80ELb1ELb0ELb1ELb1ELb0ELb0ELb0ELb0ELi2ELi4ELi4ELi4ELb0EEENS1_21CollectiveEpilogueBwdISA_SB_SD_Li256ELb1ELb0ELi2EEENS1_25SingleTileBwdLPTSchedulerILb1ELi128ELb0EEEEEEEEEvNT_6ParamsE$_ZN4cute5tupleIJNS0_IJNS_1CILi16EEENS1_ILi2EEES3_S3_NS1_ILi4EEES3_EEENS0_IJNS1_ILi1EEEiiiNS1_ILi144EEENS1_ILi512EEEEEEEEC2ERKS5_RKS9_) ;  /* 0xfffa905000007944 */ /* 0x022fea0003c3ffff */
        /* <DEDUP_REMOVED lines=10> */
[----:B-1----:R-:W-:Y:S05]  /*63360*/  CALL.REL.NOINC `($_ZN7cutlass13device_kernelIN5flash19enable_sm80_to_sm89INS1_16FlashAttnBwdSm80INS1_25CollectiveMainloopBwdSm80ILi2ELi2EN4cute5tupleIJNS5_1CILi128EEES8_NS7_ILi64EEEEEENS_10bfloat16_tEfNS_4arch4Sm80ELb1ELb0ELb1ELb1ELb0ELb0ELb0ELb0ELi2ELi4ELi4ELi4ELb0EEENS1_21CollectiveEpilogueBwdISA_SB_SD_Li256ELb1ELb0ELi2EEENS1_25SingleTileBwdLPTSchedulerILb1ELi128ELb0EEEEEEEEEvNT_6ParamsE$_ZZN4cute6detail16composition_implINS_5tupleIJNS_1CILi16EEENS3_ILi2EEES5_S5_NS3_ILi4EEES5_EEENS2_IJNS3_ILi1EEEiiiNS3_ILi144EEENS3_ILi512EEEEEENS2_IJNS2_IJS5_S5_EEES6_NS3_ILi8EEEEEENS2_IJNS2_IJNS3_ILi64EEESA_EEES4_NS3_ILi1024EEEEEEEEDaRKT_RKT0_RKT1_RKT2_ENKUlRKT_RKT0_E_clISC_SG_EEDaSX_S10_) ;  /* 0xfffab48000007944 */ /* 0x002fea0003c3ffff */
[----:B------:R-:W-:Y:S01]  /*63370*/  IMAD.MOV.U32 R5, RZ, RZ, R16 ;  /* 0x000000ffff057224 */ /* 0x000fe200078e0010 */
[----:B------:R-:W-:Y:S01]  /*63380*/  MOV R3, R14 ;  /* 0x0000000e00037202 */ /* 0x000fe20000000f00 */
[----:B------:R-:W-:Y:S01]  /*63390*/  IMAD.MOV.U32 R2, RZ, RZ, R15 ;  /* 0x000000ffff027224 */ /* 0x000fe200078e000f */
[----:B------:R-:W-:Y:S02]  /*633a0*/  MOV R16, 0x633c0 ;  /* 0x000633c000107802 */ /* 0x000fe40000000f00 */
[----:B-1---5:R-:W-:Y:S05]  /*633b0*/  CALL.REL.NOINC `($_ZN7cutlass13device_kernelIN5flash19enable_sm80_to_sm89INS1_16FlashAttnBwdSm80INS1_25CollectiveMainloopBwdSm80ILi2ELi2EN4cute5tupleIJNS5_1CILi128EEES8_NS7_ILi64EEEEEENS_10bfloat16_tEfNS_4arch4Sm80ELb1ELb0ELb1ELb1ELb0ELb0ELb0ELb0ELi2ELi4ELi4ELi4ELb0EEENS1_21CollectiveEpilogueBwdISA_SB_SD_Li256ELb1ELb0ELi2EEENS1_25SingleTileBwdLPTSchedulerILb1ELi128ELb0EEEEEEEEEvNT_6ParamsE$_ZZN4cute6detail16composition_implINS_5tupleIJNS_1CILi16EEENS3_ILi2EEES5_S5_NS3_ILi4EEES5_EEENS2_IJNS3_ILi1EEEiiiNS3_ILi144EEENS3_ILi512EEEEEENS2_IJNS2_IJS5_S5_EEES6_NS3_ILi8EEEEEENS2_IJNS2_IJNS3_ILi64EEESA_EEES4_NS3_ILi1024EEEEEEEEDaRKT_RKT0_RKT1_RKT2_ENKUlRKT_RKT0_E_clIS6_S4_EEDaSX_S10_) ;  /* 0xfffab1b000007944 */ /* 0x022fea0003c3ffff */
[----:B-----5:R2:W-:Y:S01]  /*633c0*/  STL.64 [R1+0x1410], R2 ;  /* 0x0014100201007387 */ /* 0x0205e20000100a00 */
[----:B------:R-:W-:-:S03]  /*633d0*/  MOV R4, 0x633f0 ;  /* 0x000633f000047802 */ /* 0x000fc60000000f00 */
[----:B-12---:R-:W-:Y:S05]  /*633e0*/  CALL.REL.NOINC `($_ZN7cutlass13device_kernelIN5flash19enable_sm80_to_sm89INS1_16FlashAttnBwdSm80INS1_25CollectiveMainloopBwdSm80ILi2ELi2EN4cute5tupleIJNS5_1CILi128EEES8_NS7_ILi64EEEEEENS_10bfloat16_tEfNS_4arch4Sm80ELb1ELb0ELb1ELb1ELb0ELb0ELb0ELb0ELi2ELi4ELi4ELi4ELb0EEENS1_21CollectiveEpilogueBwdISA_SB_SD_Li256ELb1ELb0ELi2EEENS1_25SingleTileBwdLPTSchedulerILb1ELi128ELb0EEEEEEEEEvNT_6ParamsE$_ZN4cute3eso3ESOILb0ELb0EJNS_5tupleIJiNS_1CILi512EEEEEENS2_IJiiEEENS3_ILi1024EEEEEC2ERKS5_RKS6_RKS7_) ;  /* 0xfffa43b000007944 */ /* 0x006fea0003c3ffff */
[----:B------:R2:W5:Y:S04]  /*633f0*/  LDL R5, [R1+0x1430] ;  /* 0x0014300001057983 */ /* 0x0005680000100800 */
[----:B-1----:R2:W5:Y:S01]  /*63400*/  LDL.64 R2, [R1+0x1428] ;  /* 0x0014280001027983 */ /* 0x0025620000100a00 */
[----:B------:R-:W-:-:S03]  /*63410*/  MOV R6, 0x63430 ;  /* 0x0006343000067802 */ /* 0x000fc60000000f00 */
[----:B--2--5:R-:W-:Y:S05]  /*63420*/  CALL.REL.NOINC `($_ZN7cutlass13device_kernelIN5flash19enable_sm80_to_sm89INS1_16FlashAttnBwdSm80INS1_25CollectiveMainloopBwdSm80ILi2ELi2EN4cute5tupleIJNS5_1CILi128EEES8_NS7_ILi64EEEEEENS_10bfloat16_tEfNS_4arch4Sm80ELb1ELb0ELb1ELb1ELb0ELb0ELb0ELb0ELi2ELi4ELi4ELi4ELb0EEENS1_21CollectiveEpilogueBwdISA_SB_SD_Li256ELb1ELb0ELi2EEENS1_25SingleTileBwdLPTSchedulerILb1ELi128ELb0EEEEEEEEEvNT_6ParamsE$_ZN4cute5tupleIJNS0_IJNS0_IJNS_1CILi2EEES2_EEES3_NS1_ILi8EEEEEENS0_IJNS0_IJiNS1_ILi512EEEEEENS0_IJiiEEENS1_ILi1024EEEEEEEEC2ERKS5_RKSA_) ;  /* 0xfffa8ca000007944 */ /* 0x024fea0003c3ffff */
[----:B------:R1:W5:Y:S04]  /*63430*/  LDL R4, [R1+0x1430] ;  /* 0x0014300001047983 */ /* 0x0003680000100800 */
[----:B------:R1:W5:Y:S01]  /*63440*/  LDL.64 R2, [R1+0x1428] ;  /* 0x0014280001027983 */ /* 0x0003620000100a00 */
[----:B------:R-:W-:-:S04]  /*63450*/  LOP3.LUT R6, R11, 0x180, RZ, 0xc0, !PT ;  /* 0x000001800b067812 */ /* 0x000fc800078ec0ff */
[----:B------:R-:W-:-:S04]  /*63460*/  LEA.HI R6, R6, R71, RZ, 0x1d ;  /* 0x0000004706067211 */ /* 0x000fc800078fe8ff */
[----:B------:R-:W-:Y:S02]  /*63470*/  LEA.HI.SX32 R8, R13, R6, 0x1e ;  /* 0x000000060d087211 */ /* 0x000fe400078ff2ff */
[----:B------:R-:W-:-:S03]  /*63480*/  MOV R6, 0x634b0 ;  /* 0x000634b000067802 */ /* 0x000fc60000000f00 */
[----:B------:R1:W-:Y:S04]  /*63490*/  STL [R1+0x1420], R8 ;  /* 0x0014200801007387 */ /* 0x0003e80000100800 */
        /* <DEDUP_REMOVED lines=8> */
[----:B------:R-:W-:Y:S02]  /*63520*/  MOV R16, R12 ;  /* 0x0000000c00107202 */ /* 0x000fe40000000f00 */
        /* <DEDUP_REMOVED lines=10> */
[----:B------:R-:W-:-:S03]  /*635d0*/  MOV R4, 0x635f0 ;  /* 0x000635f000047802 */ /* 0x000fc60000000f00 */
        /* <DEDUP_REMOVED lines=24> */
[----:B-12--5:R-:W-:Y:S05]  /*63760*/  CALL.REL.NOINC `($_ZN7cutlass13device_kernelIN5flash19enable_sm80_to_sm89INS1_16FlashAttnBwdSm80INS1_25CollectiveMainloopBwdSm80ILi2ELi2EN4cute5tupleIJNS5_1CILi128EEES8_NS7_ILi64EEEEEENS_10bfloat16_tEfNS_4arch4Sm80ELb1ELb0ELb1ELb1ELb0ELb0ELb0ELb0ELi2ELi4ELi4ELi4ELb0EEENS1_21CollectiveEpilogueBwdISA_SB_SD_Li256ELb1ELb0ELi2EEENS1_25SingleTileBwdLPTSchedulerILb1ELi128ELb0EEEEEEEEEvNT_6ParamsE$_ZN4cute3eso3ESOILb1ELb0EJNS_6LayoutINS_5tupleIJNS3_IJNS_1CILi8EEENS4_ILi1EEEEEENS4_ILi2EEENS3_IJNS4_ILi4EEES8_EEEEEENS3_IJNS3_IJS6_NS4_ILi0EEEEEES5_NS3_IJNS4_ILi32EEENS4_ILi16EEEEEEEEEEENS_10ViewEngineIPN7cutlass10bfloat16_tEEEEEC2ERKSI_RKSN_) ;  /* 0xfffa83f000007944 */ /* 0x026fea0003c3ffff */
[----:B------:R2:W5:Y:S01]  /*63770*/  LDL.64 R72, [R1+0x1410] ;  /* 0x0014100001487983 */ /* 0x0005620000100a00 */
[----:B------:R-:W-:Y:S01]  /*63780*/  IMAD.MOV.U32 R6, RZ, RZ, R68 ;  /* 0x000000ffff067224 */ /* 0x000fe200078e0044 */
[----:B------:R-:W-:-:S02]  /*63790*/  MOV R3, R69 ;  /* 0x0000004500037202 */ /* 0x000fc40000000f00 */
[----:B------:R-:W-:Y:S02]  /*637a0*/  MOV R4, 0x637c0 ;  /* 0x000637c000047802 */ /* 0x000fe40000000f00 */
[----:B-12--5:R-:W-:Y:S05]  /*637b0*/  CALL.REL.NOINC `($_ZN7cutlass13device_kernelIN5flash19enable_sm80_to_sm89INS1_16FlashAttnBwdSm80INS1_25CollectiveMainloopBwdSm80ILi2ELi2EN4cute5tupleIJNS5_1CILi128EEES8_NS7_ILi64EEEEEENS_10bfloat16_tEfNS_4arch4Sm80ELb1ELb0ELb1ELb1ELb0ELb0ELb0ELb0ELi2ELi4ELi4ELi4ELb0EEENS1_21CollectiveEpilogueBwdISA_SB_SD_Li256ELb1ELb0ELi2EEENS1_25SingleTileBwdLPTSchedulerILb1ELi128ELb0EEEEEEEEEvNT_6ParamsE$_ZN4cute3eso3ESOILb1ELb0EJNS_6LayoutINS_5tupleIJNS3_IJNS3_IJNS_1CILi4EEENS4_ILi2EEEEEENS4_ILi1EEEEEES6_NS4_ILi8EEEEEENS3_IJNS3_IJNS3_IJS8_NS4_ILi32EEEEEENS4_ILi0EEEEEENS4_ILi64EEES5_EEEEENS_10ViewEngineIPN7cutlass10bfloat16_tEEEEEC2ERKSI_RKSN_) ;  /* 0xfffa708000007944 */ /* 0x026fea0003c3ffff */
[----:B------:R2:W5:Y:S04]  /*637c0*/  LDL.64 R70, [R1+0x1410] ;  /* 0x0014100001467983 */ /* 0x0005680000100a00 */
[----:B-1----:R2:W5:Y:S01]  /*637d0*/  LD.E.64 R2, [R76.64+0x8] ;  /* 0x000008044c027980 */ /* 0x002562000c101b00 */
[----:B------:R-:W-:Y:S02]  /*637e0*/  MOV R9, R67 ;  /* 0x0000004300097202 */ /* 0x000fe40000000f00 */
[----:B------:R-:W-:Y:S02]  /*637f0*/  MOV R8, 0x63810 ;  /* 0x0006381000087802 */ /* 0x000fe40000000f00 */
[----:B--2--5:R-:W-:Y:S05]  /*63800*/  CALL.REL.NOINC `($_ZN7cutlass13device_kernelIN5flash19enable_sm80_to_sm89INS1_16FlashAttnBwdSm80INS1_25CollectiveMainloopBwdSm80ILi2ELi2EN4cute5tupleIJNS5_1CILi128EEES8_NS7_ILi64EEEEEENS_10bfloat16_tEfNS_4arch4Sm80ELb1ELb0ELb1ELb1ELb0ELb0ELb0ELb0ELi2ELi4ELi4ELi4ELb0EEENS1_21CollectiveEpilogueBwdISA_SB_SD_Li256ELb1ELb0ELi2EEENS1_25SingleTileBwdLPTSchedulerILb1ELi128ELb0EEEEEEEEEvNT_6ParamsE$_ZN4cute8smem_ptrIPN7cutlass10bfloat16_tEECI1NS_12iter_adaptorIS3_S4_EEES3_) ;  /* 0xfffa91c000007944 */ /* 0x024fea0003c3ffff */
[----:B-1----:R1:W5:Y:S01]  /*63810*/  LDL.64 R2, [R1+0x1410] ;  /* 0x0014100001027983 */ /* 0x0023620000100a00 */
[----:B------:R-:W-:-:S03]  /*63820*/  MOV R6, 0x63840 ;  /* 0x0006384000067802 */ /* 0x000fc60000000f00 */
[----:B-1---5:R-:W-:Y:S05]  /*63830*/  CALL.REL.NOINC `($_ZN7cutlass13device_kernelIN5flash19enable_sm80_to_sm89INS1_16FlashAttnBwdSm80INS1_25CollectiveMainloopBwdSm80ILi2ELi2EN4cute5tupleIJNS5_1CILi128EEES8_NS7_ILi64EEEEEENS_10bfloat16_tEfNS_4arch4Sm80ELb1ELb0ELb1ELb1ELb0ELb0ELb0ELb0ELi2ELi4ELi4ELi4ELb0EEENS1_21CollectiveEpilogueBwdISA_SB_SD_Li256ELb1ELb0ELi2EEENS1_25SingleTileBwdLPTSchedulerILb1ELi128ELb0EEEEEEEEEvNT_6ParamsE$_ZN4cute3eso3ESOILb1ELb0EJNS_6LayoutINS_5tupleIJNS3_IJNS_1CILi8EEENS4_ILi1EEEEEENS4_ILi2EEEEEENS3_IJNS3_IJS6_NS4_ILi0EEEEEENS4_ILi4096EEEEEEEENS_10ViewEngineINS_8smem_ptrIPN7cutlass10bfloat16_tEEEEEEEC2ERKSE_RKSL_) ;  /* 0xfffa80f000007944 */ /* 0x022fea0003c3ffff */
[----:B-1----:R1:W5:Y:S01]  /*63840*/  LDL.64 R4, [R1+0x1410] ;  /* 0x0014100001047983 */ /* 0x0023620000100a00 */
[----:B------:R-:W-:Y:S01]  /*63850*/  IMAD.MOV.U32 R6, RZ, RZ, R72 ;  /* 0x000000ffff067224 */ /* 0x000fe200078e0048 */
[----:B------:R-:W-:-:S02]  /*63860*/  MOV R9, R73 ;  /* 0x0000004900097202 */ /* 0x000fc40000000f00 */
[----:B------:R-:W-:Y:S02]  /*63870*/  MOV R8, 0x63890 ;  /* 0x0006389000087802 */ /* 0x000fe40000000f00 */
[----:B-1---5:R-:W-:Y:S05]  /*63880*/  CALL.REL.NOINC `($_ZN7cutlass13device_kernelIN5flash19enable_sm80_to_sm89INS1_16FlashAttnBwdSm80INS1_25CollectiveMainloopBwdSm80ILi2ELi2EN4cute5tupleIJNS5_1CILi128EEES8_NS7_ILi64EEEEEENS_10bfloat16_tEfNS_4arch4Sm80ELb1ELb0ELb1ELb1ELb0ELb0ELb0ELb0ELi2ELi4ELi4ELi4ELb0EEENS1_21CollectiveEpilogueBwdISA_SB_SD_Li256ELb1ELb0ELi2EEENS1_25SingleTileBwdLPTSchedulerILb1ELi128ELb0EEEEEEEEEvNT_6ParamsE$_ZN4cute3eso3ESOILb1ELb0EJNS_6LayoutINS_5tupleIJNS3_IJNS_1CILi8EEENS4_ILi1EEEEEENS4_ILi2EEEEEENS3_IJNS3_IJS6_NS4_ILi0EEEEEES5_EEEEENS_10ViewEngineIPN7cutlass10bfloat16_tEEEEEC2ERKSD_RKSI_) ;  /* 0xfffa823000007944 */ /* 0x022fea0003c3ffff */
[----:B------:R2:W5:Y:S01]  /*63890*/  LDL.64 R2, [R1+0x1410] ;  /* 0x0014100001027983 */ /* 0x0005620000100a00 */
[----:B-1----:R-:W-:Y:S02]  /*638a0*/  MOV R7, R5 ;  /* 0x0000000500077202 */ /* 0x002fe40000000f00 */
[----:B------:R-:W-:Y:S02]  /*638b0*/  MOV R6, 0x638d0 ;  /* 0x000638d000067802 */ /* 0x000fe40000000f00 */
[----:B--2--5:R-:W-:Y:S05]  /*638c0*/  CALL.REL.NOINC `($_ZN7cutlass13device_kernelIN5flash19enable_sm80_to_sm89INS1_16FlashAttnBwdSm80INS1_25CollectiveMainloopBwdSm80ILi2ELi2EN4cute5tupleIJNS5_1CILi128EEES8_NS7_ILi64EEEEEENS_10bfloat16_tEfNS_4arch4Sm80ELb1ELb0ELb1ELb1ELb0ELb0ELb0ELb0ELi2ELi4ELi4ELi4ELb0EEENS1_21CollectiveEpilogueBwdISA_SB_SD_Li256ELb1ELb0ELi2EEENS1_25SingleTileBwdLPTSchedulerILb1ELi128ELb0EEEEEEEEEvNT_6ParamsE$_ZN4cute3eso3ESOILb1ELb0EJNS_6LayoutINS_5tupleIJNS3_IJNS_1CILi8EEENS4_ILi1EEEEEENS3_IJNS4_ILi2EEEEEEEEENS3_IJNS3_IJS6_NS4_ILi0EEEEEENS3_IJNS4_ILi4096EEEEEEEEEEENS_10ViewEngineINS_8smem_ptrIPN7cutlass10bfloat16_tEEEEEEEC2ERKSG_RKSN_) ;  /* 0xfffa7e3000007944 */ /* 0x024fea0003c3ffff */
[----:B------:R2:W5:Y:S01]  /*638d0*/  LDL.64 R6, [R1+0x1410] ;  /* 0x0014100001067983 */ /* 0x0005620000100a00 */
[----:B-1----:R-:W-:Y:S02]  /*638e0*/  MOV R5, R3 ;  /* 0x0000000300057202 */ /* 0x002fe40000000f00 */
[----:B------:R-:W-:Y:S02]  /*638f0*/  MOV R4, 0x63910 ;  /* 0x0006391000047802 */ /* 0x000fe40000000f00 */
[----:B--2--5:R-:W-:Y:S05]  /*63900*/  CALL.REL.NOINC `($_ZN7cutlass13device_kernelIN5flash19enable_sm80_to_sm89INS1_16FlashAttnBwdSm80INS1_25CollectiveMainloopBwdSm80ILi2ELi2EN4cute5tupleIJNS5_1CILi128EEES8_NS7_ILi64EEEEEENS_10bfloat16_tEfNS_4arch4Sm80ELb1ELb0ELb1ELb1ELb0ELb0ELb0ELb0ELi2ELi4ELi4ELi4ELb0EEENS1_21CollectiveEpilogueBwdISA_SB_SD_Li256ELb1ELb0ELi2EEENS1_25SingleTileBwdLPTSchedulerILb1ELi128ELb0EEEEEEEEEvNT_6ParamsE$_ZN4cute3eso3ESOILb1ELb0EJNS_6LayoutINS_5tupleIJNS3_IJNS_1CILi8EEENS4_ILi1EEEEEENS3_IJNS4_ILi2EEEEEEEEENS3_IJNS3_IJS6_NS4_ILi0EEEEEENS3_IJS5_EEEEEEEENS_10ViewEngineIPN7cutlass10bfloat16_tEEEEEC2ERKSF_RKSK_) ;  /* 0xfffa7f0000007944 */ /* 0x024fea0003c3ffff */
[----:B-1----:R1:W5:Y:S01]  /*63910*/  LDL.64 R2, [R1+0x1410] ;  /* 0x0014100001027983 */ /* 0x0023620000100a00 */
[----:B------:R-:W-:-:S03]  /*63920*/  MOV R8, 0x63940 ;  /* 0x0006394000087802 */ /* 0x000fc60000000f00 */
[----:B-1---5:R-:W-:Y:S05]  /*63930*/  CALL.REL.NOINC `($_ZN7cutlass13device_kernelIN5flash19enable_sm80_to_sm89INS1_16FlashAttnBwdSm80INS1_25CollectiveMainloopBwdSm80ILi2ELi2EN4cute5tupleIJNS5_1CILi128EEES8_NS7_ILi64EEEEEENS_10bfloat16_tEfNS_4arch4Sm80ELb1ELb0ELb1ELb1ELb0ELb0ELb0ELb0ELi2ELi4ELi4ELi4ELb0EEENS1_21CollectiveEpilogueBwdISA_SB_SD_Li256ELb1ELb0ELi2EEENS1_25SingleTileBwdLPTSchedulerILb1ELi128ELb0EEEEEEEEEvNT_6ParamsE$_ZN4cute3eso3ESOILb1ELb0EJNS_6LayoutINS_5tupleIJNS3_IJNS3_IJNS_1CILi8EEENS4_ILi1EEEEEES6_EEENS3_IJNS3_IJS6_S6_EEENS4_ILi2EEEEEEEEENS3_IJNS3_IJNS3_IJS6_NS4_ILi0EEEEEESD_EEENS3_IJNS3_IJSD_SD_EEES5_EEEEEEEENS_10ViewEngineIPN7cutlass10bfloat16_tEEEEEC2ERKSJ_RKSO_) ;  /* 0xfffa709000007944 */ /* 0x022fea0003c3ffff */
[----:B-1----:R1:W5:Y:S01]  /*63940*/  LDL.64 R4, [R1+0x1410] ;  /* 0x0014100001047983 */ /* 0x0023620000100a00 */
[----:B------:R-:W-:-:S03]  /*63950*/  MOV R8, 0x63970 ;  /* 0x0006397000087802 */ /* 0x000fc60000000f00 */
[----:B-1---5:R-:W-:Y:S05]  /*63960*/  CALL.REL.NOINC `($_ZN7cutlass13device_kernelIN5flash19enable_sm80_to_sm89INS1_16FlashAttnBwdSm80INS1_25CollectiveMainloopBwdSm80ILi2ELi2EN4cute5tupleIJNS5_1CILi128EEES8_NS7_ILi64EEEEEENS_10bfloat16_tEfNS_4arch4Sm80ELb1ELb0ELb1ELb1ELb0ELb0ELb0ELb0ELi2ELi4ELi4ELi4ELb0EEENS1_21CollectiveEpilogueBwdISA_SB_SD_Li256ELb1ELb0ELi2EEENS1_25SingleTileBwdLPTSchedulerILb1ELi128ELb0EEEEEEEEEvNT_6ParamsE$_ZN4cute3eso3ESOILb1ELb0EJNS_6LayoutINS_5tupleIJNS3_IJNS3_IJNS_1CILi8EEENS4_ILi1EEEEEES6_EEENS3_IJNS3_IJS6_S6_EEENS4_ILi2EEEEEEEEENS3_IJNS3_IJNS3_IJS6_NS4_ILi0EEEEEESD_EEENS3_IJNS3_IJSD_SD_EEENS4_ILi4096EEEEEEEEEEENS_10ViewEngineINS_8smem_ptrIPN7cutlass10bfloat16_tEEEEEEEC2ERKSK_RKSR_) ;  /* 0xfffa6f8000007944 */ /* 0x022fea0003c3ffff */
[----:B-1----:R1:W5:Y:S01]  /*63970*/  LDL.64 R2, [R1+0x1410] ;  /* 0x0014100001027983 */ /* 0x0023620000100a00 */
[----:B------:R-:W-:Y:S01]  /*63980*/  IMAD.MOV.U32 R6, RZ, RZ, R4 ;  /* 0x000000ffff067224 */ /* 0x000fe200078e0004 */
[----:B------:R-:W-:-:S02]  /*63990*/  MOV R9, R5 ;  /* 0x0000000500097202 */ /* 0x000fc40000000f00 */
[----:B------:R-:W-:Y:S02]  /*639a0*/  MOV R8, 0x639c0 ;  /* 0x000639c000087802 */ /* 0x000fe40000000f00 */
[----:B-1---5:R-:W-:Y:S05]  /*639b0*/  CALL.REL.NOINC `($_ZN7cutlass13device_kernelIN5flash19enable_sm80_to_sm89INS1_16FlashAttnBwdSm80INS1_25CollectiveMainloopBwdSm80ILi2ELi2EN4cute5tupleIJNS5_1CILi128EEES8_NS7_ILi64EEEEEENS_10bfloat16_tEfNS_4arch4Sm80ELb1ELb0ELb1ELb1ELb0ELb0ELb0ELb0ELi2ELi4ELi4ELi4ELb0EEENS1_21CollectiveEpilogueBwdISA_SB_SD_Li256ELb1ELb0ELi2EEENS1_25SingleTileBwdLPTSchedulerILb1ELi128ELb0EEEEEEEEEvNT_6ParamsE$_ZN4cute3eso3ESOILb1ELb0EJNS_6LayoutINS_5tupleIJNS3_IJNS_1CILi8EEENS4_ILi1EEEEEENS4_ILi2EEEEEENS3_IJNS3_IJS6_NS4_ILi0EEEEEES5_EEEEENS_10ViewEngineIPN7cutlass10bfloat16_tEEEEEC2ERKSD_RKSI_) ;  /* 0xfffa810000007944 */ /* 0x022fea0003c3ffff */
[----:B------:R2:W5:Y:S01]  /*639c0*/  LDL.64 R14, [R1+0x1410] ;  /* 0x00141000010e7983 */ /* 0x0005620000100a00 */
[----:B------:R-:W-:Y:S02]  /*639d0*/  MOV R9, R67 ;  /* 0x0000004300097202 */ /* 0x000fe40000000f00 */
[----:B------:R-:W-:Y:S02]  /*639e0*/  MOV R8, 0x63a00 ;  /* 0x00063a0000087802 */ /* 0x000fe40000000f00 */
[----:B-12--5:R-:W-:Y:S05]  /*639f0*/  CALL.REL.NOINC `($_ZN7cutlass13device_kernelIN5flash19enable_sm80_to_sm89INS1_16FlashAttnBwdSm80INS1_25CollectiveMainloopBwdSm80ILi2ELi2EN4cute5tupleIJNS5_1CILi128EEES8_NS7_ILi64EEEEEENS_10bfloat16_tEfNS_4arch4Sm80ELb1ELb0ELb1ELb1ELb0ELb0ELb0ELb0ELi2ELi4ELi4ELi4ELb0EEENS1_21CollectiveEpilogueBwdISA_SB_SD_Li256ELb1ELb0ELi2EEENS1_25SingleTileBwdLPTSchedulerILb1ELi128ELb0EEEEEEEEEvNT_6ParamsE$_ZN4cute8smem_ptrIPN7cutlass10bfloat16_tEECI1NS_12iter_adaptorIS3_S4_EEES3_) ;  /* 0xfffa8fd000007944 */ /* 0x026fea0003c3ffff */
[----:B-1----:R1:W5:Y:S01]  /*63a00*/  LDL.64 R2, [R1+0x1410] ;  /* 0x0014100001027983 */ /* 0x0023620000100a00 */
[----:B------:R-:W-:-:S03]  /*63a10*/  MOV R6, 0x63a30 ;  /* 0x00063a3000067802 */ /* 0x000fc60000000f00 */
        /* <DEDUP_REMOVED lines=50> */
[----:B-1----:R-:W-:-:S03]  /*63d40*/  MOV R4, 0x63d60 ;  /* 0x00063d6000047802 */ /* 0x002fc60000000f00 */
[----:B--2--5:R-:W-:Y:S05]  /*63d50*/  CALL.REL.NOINC `($_ZN7cutlass13device_kernelIN5flash19enable_sm80_to_sm89INS1_16FlashAttnBwdSm80INS1_25CollectiveMainloopBwdSm80ILi2ELi2EN4cute5tupleIJNS5_1CILi128EEES8_NS7_ILi64EEEEEENS_10bfloat16_tEfNS_4arch4Sm80ELb1ELb0ELb1ELb1ELb0ELb0ELb0ELb0ELi2ELi4ELi4ELi4ELb0EEENS1_21CollectiveEpilogueBwdISA_SB_SD_Li256ELb1ELb0ELi2EEENS1_25SingleTileBwdLPTSchedulerILb1ELi128ELb0EEEEEEEEEvNT_6ParamsE$_ZN4cute3eso3ESOILb1ELb0EJNS_6LayoutINS_5tupleIJNS3_IJNS_1CILi4EEENS4_ILi1EEEEEEEEENS3_IJNS3_IJS6_NS4_ILi0EEEEEEEEEEENS_10ViewEngineIPjEEEEC2ERKSC_RKSF_) ;  /* 0xfffa774000007944 */ /* 0x024fea0003c3ffff */
[----:B------:R2:W5:Y:S01]  /*63d60*/  LDL.64 R8, [R1+0x1410] ;  /* 0x0014100001087983 */ /* 0x0005620000100a00 */
[----:B------:R-:W-:-:S02]  /*63d70*/  MOV R4, R6 ;  /* 0x0000000600047202 */ /* 0x000fc40000000f00 */
[----:B-1----:R-:W-:Y:S02]  /*63d80*/  MOV R2, 0x63da0 ;  /* 0x00063da000027802 */ /* 0x002fe40000000f00 */
[----:B--2--5:R-:W-:Y:S05]  /*63d90*/  CALL.REL.NOINC `($_ZN7cutlass13device_kernelIN5flash19enable_sm80_to_sm89INS1_16FlashAttnBwdSm80INS1_25CollectiveMainloopBwdSm80ILi2ELi2EN4cute5tupleIJNS5_1CILi128EEES8_NS7_ILi64EEEEEENS_10bfloat16_tEfNS_4arch4Sm80ELb1ELb0ELb1ELb1ELb0ELb0ELb0ELb0ELi2ELi4ELi4ELi4ELb0EEENS1_21CollectiveEpilogueBwdISA_SB_SD_Li256ELb1ELb0ELi2EEENS1_25SingleTileBwdLPTSchedulerILb1ELi128ELb0EEEEEEEEEvNT_6ParamsE$_ZN73_INTERNAL_24fd9406_37_flash_bwd_hdim64_bf16_softcap_sm80_cu_3fbc093a_291824__cvta_generic_to_sharedEPKv) ;  /* 0xfffa8d8000007944 */ /* 0x024fea0003c3ffff */
        /* <DEDUP_REMOVED lines=59> */
[----:B------:R-:W1:Y:S04]  /*64150*/  LDSM.16.M88.4 R4, [R4] ;  /* 0x000000000404783b */ /* 0x000e680000000200 */
[----:B-1----:R1:W-:Y:S04]  /*64160*/  ST.E [R8.64], R4 ;  /* 0x0000000408007985 */ /* 0x0023e8000c101904 */
[----:B------:R1:W-:Y:S04]  /*64170*/  ST.E [R8.64+0x4], R5 ;  /* 0x0000040508007985 */ /* 0x0003e8000c101904 */
[----:B------:R1:W-:Y:S04]  /*64180*/  ST.E [R8.64+0x8], R6 ;  /* 0x0000080608007985 */ /* 0x0003e8000c101904 */
[----:B------:R1:W-:Y:S04]  /*64190*/  ST.E [R8.64+0xc], R7 ;  /* 0x00000c0708007985 */ /* 0x0003e8000c101904 */
[----:B------:R1:W5:Y:S01]  /*641a0*/  LD.E R3, [R74.64] ;  /* 0x000000044a037980 */ /* 0x000362000c101900 */
[----:B------:R-:W-:-:S03]  /*641b0*/  MOV R10, 0x641d0 ;  /* 0x000641d0000a7802 */ /* 0x000fc60000000f00 */
[----:B-1---5:R-:W-:Y:S05]  /*641c0*/  CALL.REL.NOINC `($_ZN7cutlass13device_kernelIN5flash19enable_sm80_to_sm89INS1_16FlashAttnBwdSm80INS1_25CollectiveMainloopBwdSm80ILi2ELi2EN4cute5tupleIJNS5_1CILi128EEES8_NS7_ILi64EEEEEENS_10bfloat16_tEfNS_4arch4Sm80ELb1ELb0ELb1ELb1ELb0ELb0ELb0ELb0ELi2ELi4ELi4ELi4ELb0EEENS1_21CollectiveEpilogueBwdISA_SB_SD_Li256ELb1ELb0ELi2EEENS1_25SingleTileBwdLPTSchedulerILb1ELi128ELb0EEEEEEEEEvNT_6ParamsE$_ZZN4cute5sliceINS_5tupleIJNS_10UnderscoreES2_NS_1CILi0EEEEEENS1_IJNS1_IJNS3_ILi1EEES4_EEEiNS3_ILi1024EEEEEEEEDaRKT_RKT0_ENKUlRKT_RKT0_E_clIS2_iEEDaSI_SL_) ;  /* 0xfffaa07000007944 */ /* 0x022fea0003c3ffff */
[----:B------:R-:W-:Y:S02]  /*641d0*/  MOV R4, 0x641f0 ;  /* 0x000641f000047802 */ /* 0x000fe40000000f00 */
[----:B-1---5:R-:W-:Y:S05]  /*641e0*/  CALL.REL.NOINC `($_ZN7cutlass13device_kernelIN5flash19enable_sm80_to_sm89INS1_16FlashAttnBwdSm80INS1_25CollectiveMainloopBwdSm80ILi2ELi2EN4cute5tupleIJNS5_1CILi128EEES8_NS7_ILi64EEEEEENS_10bfloat16_tEfNS_4arch4Sm80ELb1ELb0ELb1ELb1ELb0ELb0ELb0ELb0ELi2ELi4ELi4ELi4ELb0EEENS1_21CollectiveEpilogueBwdISA_SB_SD_Li256ELb1ELb0ELi2EEENS1_25SingleTileBwdLPTSchedulerILb1ELi128ELb0EEEEEEEEEvNT_6ParamsE$_ZZN4cute12filter_tupleINS_5tupleIJNS_10UnderscoreES2_NS_1CILi0EEEEEENS1_IJNS1_IJNS3_ILi1EEES4_EEEiNS3_ILi1024EEEEEEZNS_5sliceIS5_S9_EEDaRKT_RKT0_EUlRKT_RKT0_E_EEDaSD_SG_OT1_ENKUlDpSJ_E_clIJNS1_IJS7_EEENS1_IJiEEENS1_IJEEEEEEDaSQ_) ;  /* 0xfffa8c8000007944 */ /* 0x022fea0003c3ffff */
[----:B------:R-:W-:Y:S02]  /*641f0*/  MOV R6, 0x64210 ;  /* 0x0006421000067802 */ /* 0x000fe40000000f00 */
[----:B-1---5:R-:W-:Y:S05]  /*64200*/  CALL.REL.NOINC `($_ZN7cutlass13device_kernelIN5flash19enable_sm80_to_sm89INS1_16FlashAttnBwdSm80INS1_25CollectiveMainloopBwdSm80ILi2ELi2EN4cute5tupleIJNS5_1CILi128EEES8_NS7_ILi64EEEEEENS_10bfloat16_tEfNS_4arch4Sm80ELb1ELb0ELb1ELb1ELb0ELb0ELb0ELb0ELi2ELi4ELi4ELi4ELb0EEENS1_21CollectiveEpilogueBwdISA_SB_SD_Li256ELb1ELb0ELi2EEENS1_25SingleTileBwdLPTSchedulerILb1ELi128ELb0EEEEEEEEEvNT_6ParamsE$_ZN4cute5tupleIJNS0_IJNS0_IJNS_1CILi8EEENS1_ILi1EEEEEENS1_ILi2EEEEEENS0_IJNS0_IJS3_NS1_ILi0EEEEEEiEEEEEC2ERKS6_RKS9_) ;  /* 0xfffa7ff000007944 */ /* 0x022fea0003c3ffff */
[----:B-1----:R1:W5:Y:S01]  /*64210*/  LDL R3, [R1+0x1410] ;  /* 0x0014100001037983 */ /* 0x0023620000100800 */
[----:B------:R-:W-:-:S03]  /*64220*/  MOV R6, 0x64240 ;  /* 0x0006424000067802 */ /* 0x000fc60000000f00 */
[----:B-1---5:R-:W-:Y:S05]  /*64230*/  CALL.REL.NOINC `($_ZN7cutlass13device_kernelIN5flash19enable_sm80_to_sm89INS1_16FlashAttnBwdSm80INS1_25CollectiveMainloopBwdSm80ILi2ELi2EN4cute5tupleIJNS5_1CILi128EEES8_NS7_ILi64EEEEEENS_10bfloat16_tEfNS_4arch4Sm80ELb1ELb0ELb1ELb1ELb0ELb0ELb0ELb0ELi2ELi4ELi4ELi4ELb0EEENS1_21CollectiveEpilogueBwdISA_SB_SD_Li256ELb1ELb0ELi2EEENS1_25SingleTileBwdLPTSchedulerILb1ELi128ELb0EEEEEEEEEvNT_6ParamsE$_ZN4cute3eso3ESOILb0ELb1EJNS_6LayoutINS_5tupleIJNS3_IJNS_1CILi8EEENS4_ILi1EEEEEENS4_ILi2EEEEEENS3_IJNS3_IJS6_NS4_ILi0EEEEEEiEEEEESA_EEC2ERKSD_RKSA_) ;  /* 0xfffa48c000007944 */ /* 0x022fea0003c3ffff */
[----:B------:R2:W5:Y:S04]  /*64240*/  LDL R4, [R1+0x1410] ;  /* 0x0014100001047983 */ /* 0x0005680000100800 */
[----:B-1----:R2:W5:Y:S01]  /*64250*/  LD.E.64 R2, [R74.64+0x8] ;  /* 0x000008044a027980 */ /* 0x002562000c101b00 */
[----:B------:R-:W-:-:S02]  /*64260*/  MOV R9, R67 ;  /* 0x0000004300097202 */ /* 0x000fc40000000f00 */
[----:B------:R-:W-:Y:S02]  /*64270*/  MOV R8, 0x64290 ;  /* 0x0006429000087802 */ /* 0x000fe40000000f00 */
[----:B--2--5:R-:W-:Y:S05]  /*64280*/  CALL.REL.NOINC `($_ZN7cutlass13device_kernelIN5flash19enable_sm80_to_sm89INS1_16FlashAttnBwdSm80INS1_25CollectiveMainloopBwdSm80ILi2ELi2EN4cute5tupleIJNS5_1CILi128EEES8_NS7_ILi64EEEEEENS_10bfloat16_tEfNS_4arch4Sm80ELb1ELb0ELb1ELb1ELb0ELb0ELb0ELb0ELi2ELi4ELi4ELi4ELb0EEENS1_21CollectiveEpilogueBwdISA_SB_SD_Li256ELb1ELb0ELi2EEENS1_25SingleTileBwdLPTSchedulerILb1ELi128ELb0EEEEEEEEEvNT_6ParamsE$_ZN4cute8smem_ptrIPN7cutlass10bfloat16_tEECI1NS_12iter_adaptorIS3_S4_EEES3_) ;  /* 0xfffa874000007944 */ /* 0x024fea0003c3ffff */
[----:B-1----:R-:W2:Y:S01]  /*64290*/  LDL.64 R2, [R1+0x1410] ;  /* 0x0014100001027983 */ /* 0x002ea20000100a00 */
[----:B------:R-:W-:Y:S02]  /*642a0*/  MOV R6, R4 ;  /* 0x0000000400067202 */ /* 0x000fe40000000f00 */
[----:B------:R-:W-:Y:S01]  /*642b0*/  MOV R4, 0x642e0 ;  /* 0x000642e000047802 */ /* 0x000fe20000000f00 */
[----:B--2---:R1:W-:Y:S04]  /*642c0*/  STL.64 [R1+0x1448], R2 ;  /* 0x0014480201007387 */ /* 0x0043e80000100a00 */
[----:B-1----:R-:W-:Y:S05]  /*642d0*/  CALL.REL.NOINC `($_ZN7cutlass13device_kernelIN5flash19enable_sm80_to_sm89INS1_16FlashAttnBwdSm80INS1_25CollectiveMainloopBwdSm80ILi2ELi2EN4cute5tupleIJNS5_1CILi128EEES8_NS7_ILi64EEEEEENS_10bfloat16_tEfNS_4arch4Sm80ELb1ELb0ELb1ELb1ELb0ELb0ELb0ELb0ELi2ELi4ELi4ELi4ELb0EEENS1_21CollectiveEpilogueBwdISA_SB_SD_Li256ELb1ELb0ELi2EEENS1_25SingleTileBwdLPTSchedulerILb1ELi128ELb0EEEEEEEEEvNT_6ParamsE$_ZN4cute3eso3ESOILb0ELb0EJNS_6LayoutINS_5tupleIJNS3_IJNS_1CILi8EEENS4_ILi1EEEEEENS4_ILi2EEEEEENS3_IJNS3_IJS6_NS4_ILi0EEEEEEiEEEEENS_10ViewEngineINS_8smem_ptrIPN7cutlass10bfloat16_tEEEEEEEC2ERKSD_RKSK_) ;  /* 0xfffa3be000007944 */ /* 0x002fea0003c3ffff */
[----:B-1----:R1:W5:Y:S04]  /*642e0*/  LDL R8, [R1+0x1410] ;  /* 0x0014100001087983 */ /* 0x0023680000100800 */
[----:B------:R1:W5:Y:S01]  /*642f0*/  LDL.64 R12, [R1+0x1418] ;  /* 0x00141800010c7983 */ /* 0x0003620000100a00 */
[----:B------:R-:W-:Y:S01]  /*64300*/  IMAD.MOV.U32 R10, RZ, RZ, R70 ;  /* 0x000000ffff0a7224 */ /* 0x000fe200078e0046 */
[----:B------:R-:W-:-:S02]  /*64310*/  MOV R11, R71 ;  /* 0x00000047000b7202 */ /* 0x000fc40000000f00 */
[----:B------:R-:W-:Y:S02]  /*64320*/  MOV R6, 0x64340 ;  /* 0x0006434000067802 */ /* 0x000fe40000000f00 */
[----:B-1---5:R-:W-:Y:S05]  /*64330*/  CALL.REL.NOINC `($_ZN7cutlass13device_kernelIN5flash19enable_sm80_to_sm89INS1_16FlashAttnBwdSm80INS1_25CollectiveMainloopBwdSm80ILi2ELi2EN4cute5tupleIJNS5_1CILi128EEES8_NS7_ILi64EEEEEENS_10bfloat16_tEfNS_4arch4Sm80ELb1ELb0ELb1ELb1ELb0ELb0ELb0ELb0ELi2ELi4ELi4ELi4ELb0EEENS1_21CollectiveEpilogueBwdISA_SB_SD_Li256ELb1ELb0ELi2EEENS1_25SingleTileBwdLPTSchedulerILb1ELi128ELb0EEEEEEEEEvNT_6ParamsE$_ZN4cute3eso3ESOILb1ELb0EJNS_6LayoutINS_5tupleIJNS3_IJNS3_IJNS_1CILi4EEENS4_ILi2EEEEEENS4_ILi1EEEEEES6_EEENS3_IJNS3_IJNS3_IJS8_NS4_ILi32EEEEEENS4_ILi0EEEEEENS4_ILi64EEEEEEEENS_10ViewEngineIPN7cutlass10bfloat16_tEEEEEC2ERKSH_RKSM_) ;  /* 0xfffa648000007944 */ /* 0x022fea0003c3ffff */
[----:B------:R2:W5:Y:S01]  /*64340*/  LDL.64 R4, [R1+0x1410] ;  /* 0x0014100001047983 */ /* 0x0005620000100a00 */
[----:B------:R-:W-:Y:S02]  /*64350*/  MOV R3, R8 ;  /* 0x0000000800037202 */ /* 0x000fe40000000f00 */
[----:B------:R-:W-:Y:S02]  /*64360*/  MOV R6, 0x64380 ;  /* 0x0006438000067802 */ /* 0x000fe40000000f00 */
[----:B-12--5:R-:W-:Y:S05]  /*64370*/  CALL.REL.NOINC `($_ZN7cutlass13device_kernelIN5flash19enable_sm80_to_sm89INS1_16FlashAttnBwdSm80INS1_25CollectiveMainloopBwdSm80ILi2ELi2EN4cute5tupleIJNS5_1CILi128EEES8_NS7_ILi64EEEEEENS_10bfloat16_tEfNS_4arch4Sm80ELb1ELb0ELb1ELb1ELb0ELb0ELb0ELb0ELi2ELi4ELi4ELi4ELb0EEENS1_21CollectiveEpilogueBwdISA_SB_SD_Li256ELb1ELb0ELi2EEENS1_25SingleTileBwdLPTSchedulerILb1ELi128ELb0EEEEEEEEEvNT_6ParamsE$_ZZN4cute4takeILi1ELi2ENS_5tupleIJNS1_IJNS_1CILi1EEENS2_ILi0EEEEEEiEEEEEDaRKT1_ENKUlDpRKT_E_clIJiEEEDaSD_) ;  /* 0xfffa9c2000007944 */ /* 0x026fea0003c3ffff */
[----:B------:R-:W-:Y:S02]  /*64380*/  MOV R6, 0x643a0 ;  /* 0x000643a000067802 */ /* 0x000fe40000000f00 */
[----:B-1---5:R-:W-:Y:S05]  /*64390*/  CALL.REL.NOINC `($_ZN7cutlass13device_kernelIN5flash19enable_sm80_to_sm89INS1_16FlashAttnBwdSm80INS1_25CollectiveMainloopBwdSm80ILi2ELi2EN4cute5tupleIJNS5_1CILi128EEES8_NS7_ILi64EEEEEENS_10bfloat16_tEfNS_4arch4Sm80ELb1ELb0ELb1ELb1ELb0ELb0ELb0ELb0ELi2ELi4ELi4ELi4ELb0EEENS1_21CollectiveEpilogueBwdISA_SB_SD_Li256ELb1ELb0ELi2EEENS1_25SingleTileBwdLPTSchedulerILb1ELi128ELb0EEEEEEEEEvNT_6ParamsE$_ZN4cute3eso3ESOILb1ELb0EJNS_5tupleIJNS_1CILi1EEENS3_ILi0EEEEEENS2_IJiEEEEEC2ERKS6_RKS7_) ;  /* 0xfffa5d2000007944 */ /* 0x022fea0003c3ffff */
[----:B-1----:R1:W5:Y:S01]  /*643a0*/  LDL R3, [R1+0x1410] ;  /* 0x0014100001037983 */ /* 0x0023620000100800 */
[----:B------:R-:W-:-:S03]  /*643b0*/  MOV R6, 0x643d0 ;  /* 0x000643d000067802 */ /* 0x000fc60000000f00 */
[----:B-1---5:R-:W-:Y:S05]  /*643c0*/  CALL.REL.NOINC `($_ZN7cutlass13device_kernelIN5flash19enable_sm80_to_sm89INS1_16FlashAttnBwdSm80INS1_25CollectiveMainloopBwdSm80ILi2ELi2EN4cute5tupleIJNS5_1CILi128EEES8_NS7_ILi64EEEEEENS_10bfloat16_tEfNS_4arch4Sm80ELb1ELb0ELb1ELb1ELb0ELb0ELb0ELb0ELi2ELi4ELi4ELi4ELb0EEENS1_21CollectiveEpilogueBwdISA_SB_SD_Li256ELb1ELb0ELi2EEENS1_25SingleTileBwdLPTSchedulerILb1ELi128ELb0EEEEEEEEEvNT_6ParamsE$_ZN4cute5tupleIJNS0_IJNS0_IJNS_1CILi8EEENS1_ILi1EEEEEENS0_IJNS1_ILi2EEEEEEEEENS0_IJNS0_IJS3_NS1_ILi0EEEEEENS0_IJiEEEEEEEEC2ERKS7_RKSB_) ;  /* 0xfffa7df000007944 */ /* 0x022fea0003c3ffff */
[----:B------:R2:W5:Y:S01]  /*643d0*/  LDL R8, [R1+0x1410] ;  /* 0x0014100001087983 */ /* 0x0005620000100800 */
[----:B------:R-:W-:-:S03]  /*643e0*/  MOV R6, 0x64410 ;  /* 0x0006441000067802 */ /* 0x000fc60000000f00 */
[----:B------:R2:W-:Y:S04]  /*643f0*/  STL.64 [R1+0x1448], R12 ;  /* 0x0014480c01007387 */ /* 0x0005e80000100a00 */
[----:B-12--5:R-:W-:Y:S05]  /*64400*/  CALL.REL.NOINC `($_ZN7cutlass13device_kernelIN5flash19enable_sm80_to_sm89INS1_16FlashAttnBwdSm80INS1_25CollectiveMainloopBwdSm80ILi2ELi2EN4cute5tupleIJNS5_1CILi128EEES8_NS7_ILi64EEEEEENS_10bfloat16_tEfNS_4arch4Sm80ELb1ELb0ELb1ELb1ELb0ELb0ELb0ELb0ELi2ELi4ELi4ELi4ELb0EEENS1_21CollectiveEpilogueBwdISA_SB_SD_Li256ELb1ELb0ELi2EEENS1_25SingleTileBwdLPTSchedulerILb1ELi128ELb0EEEEEEEEEvNT_6ParamsE$_ZN4cute3eso3ESOILb0ELb0EJNS_6LayoutINS_5tupleIJNS3_IJNS_1CILi8EEENS4_ILi1EEEEEENS3_IJNS4_ILi2EEEEEEEEENS3_IJNS3_IJS6_NS4_ILi0EEEEEENS3_IJiEEEEEEEENS_10ViewEngineINS_8smem_ptrIPN7cutlass10bfloat16_tEEEEEEEC2ERKSF_RKSM_) ;  /* 0xfffa3a4000007944 */ /* 0x026fea0003c3ffff */
[----:B-1----:R1:W5:Y:S04]  /*64410*/  LDL R8, [R1+0x1410] ;  /* 0x0014100001087983 */ /* 0x0023680000100800 */
[----:B------:R1:W5:Y:S01]  /*64420*/  LDL.64 R14, [R1+0x1418] ;  /* 0x00141800010e7983 */ /* 0x0003620000100a00 */
[----:B------:R-:W-:-:S03]  /*64430*/  MOV R6, 0x64450 ;  /* 0x0006445000067802 */ /* 0x000fc60000000f00 */
[----:B-1---5:R-:W-:Y:S05]  /*64440*/  CALL.REL.NOINC `($_ZN7cutlass13device_kernelIN5flash19enable_sm80_to_sm89INS1_16FlashAttnBwdSm80INS1_25CollectiveMainloopBwdSm80ILi2ELi2EN4cute5tupleIJNS5_1CILi128EEES8_NS7_ILi64EEEEEENS_10bfloat16_tEfNS_4arch4Sm80ELb1ELb0ELb1ELb1ELb0ELb0ELb0ELb0ELi2ELi4ELi4ELi4ELb0EEENS1_21CollectiveEpilogueBwdISA_SB_SD_Li256ELb1ELb0ELi2EEENS1_25SingleTileBwdLPTSchedulerILb1ELi128ELb0EEEEEEEEEvNT_6ParamsE$_ZN4cute3eso3ESOILb1ELb0EJNS_6LayoutINS_5tupleIJNS3_IJNS3_IJNS_1CILi4EEENS4_ILi2EEEEEENS4_ILi1EEEEEENS3_IJS6_EEEEEENS3_IJNS3_IJNS3_IJS8_NS4_ILi32EEEEEENS4_ILi0EEEEEENS3_IJNS4_ILi64EEEEEEEEEEENS_10ViewEngineIPN7cutlass10bfloat16_tEEEEEC2ERKSJ_RKSO_) ;  /* 0xfffa633000007944 */ /* 0x022fea0003c3ffff */
[----:B-1----:R1:W5:Y:S01]  /*64450*/  LDL.64 R2, [R1+0x1410] ;  /* 0x0014100001027983 */ /* 0x0023620000100a00 */
[----:B------:R-:W-:-:S03]  /*64460*/  MOV R6, 0x64480 ;  /* 0x0006448000067802 */ /* 0x000fc60000000f00 */
[----:B-1---5:R-:W-:Y:S05]  /*64470*/  CALL.REL.NOINC `($_ZN7cutlass13device_kernelIN5flash19enable_sm80_to_sm89INS1_16FlashAttnBwdSm80INS1_25CollectiveMainloopBwdSm80ILi2ELi2EN4cute5tupleIJNS5_1CILi128EEES8_NS7_ILi64EEEEEENS_10bfloat16_tEfNS_4arch4Sm80ELb1ELb0ELb1ELb1ELb0ELb0ELb0ELb0ELi2ELi4ELi4ELi4ELb0EEENS1_21CollectiveEpilogueBwdISA_SB_SD_Li256ELb1ELb0ELi2EEENS1_25SingleTileBwdLPTSchedulerILb1ELi128ELb0EEEEEEEEEvNT_6ParamsE$_ZN4cute3eso3ESOILb1ELb0EJNS_6LayoutINS_5tupleIJNS3_IJNS3_IJNS3_IJNS_1CILi4EEENS4_ILi2EEEEEENS4_ILi1EEEEEES8_EEENS3_IJNS3_IJNS3_IJS8_S8_EEES8_EEES6_EEEEEENS3_IJNS3_IJNS3_IJNS3_IJS8_NS4_ILi32EEEEEENS4_ILi0EEEEEESH_EEENS3_IJNS3_IJNS3_IJSH_SH_EEESH_EEENS4_ILi64EEEEEEEEEEENS_10ViewEngineIPN7cutlass10bfloat16_tEEEEEC2ERKSP_RKSU_) ;  /* 0xfffa61f000007944 */ /* 0x022fea0003c3ffff */
[----:B------:R2:W5:Y:S01]  /*64480*/  LDL.64 R10, [R1+0x1410] ;  /* 0x00141000010a7983 */ /* 0x0005620000100a00 */
[----:B-1----:R-:W-:Y:S02]  /*64490*/  MOV R3, R8 ;  /* 0x0000000800037202 */ /* 0x002fe40000000f00 */
[----:B------:R-:W-:Y:S02]  /*644a0*/  MOV R4, 0x644c0 ;  /* 0x000644c000047802 */ /* 0x000fe40000000f00 */
[----:B--2--5:R-:W-:Y:S05]  /*644b0*/  CALL.REL.NOINC `($_ZN7cutlass13device_kernelIN5flash19enable_sm80_to_sm89INS1_16FlashAttnBwdSm80INS1_25CollectiveMainloopBwdSm80ILi2ELi2EN4cute5tupleIJNS5_1CILi128EEES8_NS7_ILi64EEEEEENS_10bfloat16_tEfNS_4arch4Sm80ELb1ELb0ELb1ELb1ELb0ELb0ELb0ELb0ELi2ELi4ELi4ELi4ELb0EEENS1_21CollectiveEpilogueBwdISA_SB_SD_Li256ELb1ELb0ELi2EEENS1_25SingleTileBwdLPTSchedulerILb1ELi128ELb0EEEEEEEEEvNT_6ParamsE$_ZN4cute5tupleIJNS0_IJNS_1CILi2EEEEEENS0_IJiEEEEEC2ERKS3_RKS4_) ;  /* 0xfffa7f8000007944 */ /* 0x024fea0003c3ffff */
[----:B------:R-:W2:Y:S01]  /*644c0*/  LDL R4, [R1+0x1410] ;  /* 0x0014100001047983 */ /* 0x000ea20000100800 */
[----:B-1----:R-:W-:-:S02]  /*644d0*/  MOV R2, R59 ;  /* 0x0000003b00027202 */ /* 0x002fc40000000f00 */
[----:B------:R-:W-:Y:S01]  /*644e0*/  MOV R12, 0x64510 ;  /* 0x00064510000c7802 */ /* 0x000fe20000000f00 */
[----:B--2---:R1:W-:Y:S04]  /*644f0*/  STL [R1+0x1448], R4 ;  /* 0x0014480401007387 */ /* 0x0043e80000100800 */
[----:B-1----:R-:W-:Y:S05]  /*64500*/  CALL.REL.NOINC `($_ZN7cutlass13device_kernelIN5flash19enable_sm80_to_sm89INS1_16FlashAttnBwdSm80INS1_25CollectiveMainloopBwdSm80ILi2ELi2EN4cute5tupleIJNS5_1CILi128EEES8_NS7_ILi64EEEEEENS_10bfloat16_tEfNS_4arch4Sm80ELb1ELb0ELb1ELb1ELb0ELb0ELb0ELb0ELi2ELi4ELi4ELi4ELb0EEENS1_21CollectiveEpilogueBwdISA_SB_SD_Li256ELb1ELb0ELi2EEENS1_25SingleTileBwdLPTSchedulerILb1ELi128ELb0EEEEEEEEEvNT_6ParamsE$_ZZN4cute14logical_divideINS_5tupleIJNS1_IJNS_1CILi8EEENS2_ILi1EEEEEENS1_IJNS2_ILi2EEEEEEEEENS1_IJNS1_IJS4_NS2_ILi0EEEEEENS1_IJiEEEEEENS1_IJS5_NS_6LayoutIS4_S9_EEEEEEEDaRKNSD_IT_T0_EERKT1_ENKUlRKT_RKT0_E_clINSD_IS7_SB_EESE_EEDaSQ_ST_) ;  /* 0xfffa95c000007944 */ /* 0x002fea0003c3ffff */
[----:B------:R-:W-:Y:S02]  /*64510*/  MOV R4, 0x64530 ;  /* 0x0006453000047802 */ /* 0x000fe40000000f00 */
[----:B-1---5:R-:W-:Y:S05]  /*64520*/  CALL.REL.NOINC `($_ZN7cutlass13device_kernelIN5flash19enable_sm80_to_sm89INS1_16FlashAttnBwdSm80INS1_25CollectiveMainloopBwdSm80ILi2ELi2EN4cute5tupleIJNS5_1CILi128EEES8_NS7_ILi64EEEEEENS_10bfloat16_tEfNS_4arch4Sm80ELb1ELb0ELb1ELb1ELb0ELb0ELb0ELb0ELi2ELi4ELi4ELi4ELb0EEENS1_21CollectiveEpilogueBwdISA_SB_SD_Li256ELb1ELb0ELi2EEENS1_25SingleTileBwdLPTSchedulerILb1ELi128ELb0EEEEEEEEEvNT_6ParamsE$_ZN4cute3eso3ESOILb1ELb0EJNS_5tupleIJNS2_IJNS_1CILi1EEENS3_ILi0EEEEEENS2_IJS5_S5_EEEEEENS2_IJS5_iEEEEEC2ERKS8_RKS9_) ;  /* 0xfffa56c000007944 */ /* 0x022fea0003c3ffff */
[----:B-1----:R1:W5:Y:S01]  /*64530*/  LDL R3, [R1+0x1410] ;  /* 0x0014100001037983 */ /* 0x0023620000100800 */
[----:B------:R-:W-:-:S03]  /*64540*/  MOV R4, 0x64560 ;  /* 0x0006456000047802 */ /* 0x000fc60000000f00 */
[----:B-1---5:R-:W-:Y:S05]  /*64550*/  CALL.REL.NOINC `($_ZN7cutlass13device_kernelIN5flash19enable_sm80_to_sm89INS1_16FlashAttnBwdSm80INS1_25CollectiveMainloopBwdSm80ILi2ELi2EN4cute5tupleIJNS5_1CILi128EEES8_NS7_ILi64EEEEEENS_10bfloat16_tEfNS_4arch4Sm80ELb1ELb0ELb1ELb1ELb0ELb0ELb0ELb0ELi2ELi4ELi4ELi4ELb0EEENS1_21CollectiveEpilogueBwdISA_SB_SD_Li256ELb1ELb0ELi2EEENS1_25SingleTileBwdLPTSchedulerILb1ELi128ELb0EEEEEEEEEvNT_6ParamsE$_ZN4cute5tupleIJNS0_IJNS0_IJNS0_IJNS_1CILi8EEENS1_ILi1EEEEEENS0_IJS3_S3_EEEEEENS0_IJS3_NS1_ILi2EEEEEEEEENS0_IJNS0_IJNS0_IJS3_NS1_ILi0EEEEEENS0_IJSA_SA_EEEEEENS0_IJSA_iEEEEEEEEC2ERKS9_RKSF_) ;  /* 0xfffa7a3000007944 */ /* 0x022fea0003c3ffff */
[----:B-1----:R1:W5:Y:S01]  /*64560*/  LDL R3, [R1+0x1410] ;  /* 0x0014100001037983 */ /* 0x0023620000100800 */
[----:B------:R-:W-:-:S03]  /*64570*/  MOV R4, 0x64590 ;  /* 0x0006459000047802 */ /* 0x000fc60000000f00 */
[----:B-1---5:R-:W-:Y:S05]  /*64580*/  CALL.REL.NOINC `($_ZN7cutlass13device_kernelIN5flash19enable_sm80_to_sm89INS1_16FlashAttnBwdSm80INS1_25CollectiveMainloopBwdSm80ILi2ELi2EN4cute5tupleIJNS5_1CILi128EEES8_NS7_ILi64EEEEEENS_10bfloat16_tEfNS_4arch4Sm80ELb1ELb0ELb1ELb1ELb0ELb0ELb0ELb0ELi2ELi4ELi4ELi4ELb0EEENS1_21CollectiveEpilogueBwdISA_SB_SD_Li256ELb1ELb0ELi2EEENS1_25SingleTileBwdLPTSchedulerILb1ELi128ELb0EEEEEEEEEvNT_6ParamsE$_ZN4cute3eso3ESOILb1ELb0EJNS_5tupleIJNS2_IJNS_1CILi1EEENS3_ILi0EEEEEENS2_IJS5_S5_EEEEEENS2_IJS5_iEEEEEC2ERKS8_RKS9_) ;  /* 0xfffa566000007944 */ /* 0x022fea0003c3ffff */
[----:B-1----:R1:W5:Y:S01]  /*64590*/  LDL R3, [R1+0x1410] ;  /* 0x0014100001037983 */ /* 0x0023620000100800 */
[----:B------:R-:W-:-:S03]  /*645a0*/  MOV R4, 0x645c0 ;  /* 0x000645c000047802 */ /* 0x000fc60000000f00 */
[----:B-1---5:R-:W-:Y:S05]  /*645b0*/  CALL.REL.NOINC `($_ZN7cutlass13device_kernelIN5flash19enable_sm80_to_sm89INS1_16FlashAttnBwdSm80INS1_25CollectiveMainloopBwdSm80ILi2ELi2EN4cute5tupleIJNS5_1CILi128EEES8_NS7_ILi64EEEEEENS_10bfloat16_tEfNS_4arch4Sm80ELb1ELb0ELb1ELb1ELb0ELb0ELb0ELb0ELi2ELi4ELi4ELi4ELb0EEENS1_21CollectiveEpilogueBwdISA_SB_SD_Li256ELb1ELb0ELi2EEENS1_25SingleTileBwdLPTSchedulerILb1ELi128ELb0EEEEEEEEEvNT_6ParamsE$_ZN4cute3eso3ESOILb1ELb0EJNS_5tupleIJNS_1CILi0EEES4_EEEiEEC2ERKS5_RKi) ;  /* 0xfffa5a2000007944 */ /* 0x022fea0003c3ffff */
[----:B-1----:R1:W5:Y:S01]  /*645c0*/  LDL R3, [R1+0x1410] ;  /* 0x0014100001037983 */ /* 0x0023620000100800 */
[----:B------:R-:W-:-:S03]  /*645d0*/  MOV R4, 0x645f0 ;  /* 0x000645f000047802 */ /* 0x000fc60000000f00 */
[----:B-1---5:R-:W-:Y:S05]  /*645e0*/  CALL.REL.NOINC `($_ZN7cutlass13device_kernelIN5flash19enable_sm80_to_sm89INS1_16FlashAttnBwdSm80INS1_25CollectiveMainloopBwdSm80ILi2ELi2EN4cute5tupleIJNS5_1CILi128EEES8_NS7_ILi64EEEEEENS_10bfloat16_tEfNS_4arch4Sm80ELb1ELb0ELb1ELb1ELb0ELb0ELb0ELb0ELi2ELi4ELi4ELi4ELb0EEENS1_21CollectiveEpilogueBwdISA_SB_SD_Li256ELb1ELb0ELi2EEENS1_25SingleTileBwdLPTSchedulerILb1ELi128ELb0EEEEEEEEEvNT_6ParamsE$_ZN4cute3eso3ESOILb1ELb0EJNS_5tupleIJNS2_IJNS_1CILi1EEENS3_ILi0EEEEEES5_EEENS2_IJNS2_IJS5_S5_EEEiEEEEEC2ERKS7_RKS9_) ;  /* 0xfffa564000007944 */ /* 0x022fea0003c3ffff */
[----:B-1----:R1:W5:Y:S01]  /*645f0*/  LDL R3, [R1+0x1410] ;  /* 0x0014100001037983 */ /* 0x0023620000100800 */
[----:B------:R-:W-:-:S03]  /*64600*/  MOV R4, 0x64620 ;  /* 0x0006462000047802 */ /* 0x000fc60000000f00 */
[----:B-1---5:R-:W-:Y:S05]  /*64610*/  CALL.REL.NOINC `($_ZN7cutlass13device_kernelIN5flash19enable_sm80_to_sm89INS1_16FlashAttnBwdSm80INS1_25CollectiveMainloopBwdSm80ILi2ELi2EN4cute5tupleIJNS5_1CILi128EEES8_NS7_ILi64EEEEEENS_10bfloat16_tEfNS_4arch4Sm80ELb1ELb0ELb1ELb1ELb0ELb0ELb0ELb0ELi2ELi4ELi4ELi4ELb0EEENS1_21CollectiveEpilogueBwdISA_SB_SD_Li256ELb1ELb0ELi2EEENS1_25SingleTileBwdLPTSchedulerILb1ELi128ELb0EEEEEEEEEvNT_6ParamsE$_ZN4cute5tupleIJNS0_IJNS0_IJNS0_IJNS_1CILi8EEENS1_ILi1EEEEEES3_EEENS0_IJNS0_IJS3_S3_EEENS1_ILi2EEEEEEEEENS0_IJNS0_IJNS0_IJS3_NS1_ILi0EEEEEESA_EEENS0_IJNS0_IJSA_SA_EEEiEEEEEEEEC2ERKS9_RKSF_) ;  /* 0xfffa79b000007944 */ /* 0x022fea0003c3ffff */
[----:B------:R2:W5:Y:S01]  /*64620*/  LDL R6, [R1+0x1410] ;  /* 0x0014100001067983 */ /* 0x0005620000100800 */
[----:B------:R-:W-:-:S03]  /*64630*/  MOV R4, 0x64660 ;  /* 0x0006466000047802 */ /* 0x000fc60000000f00 */
[----:B------:R2:W-:Y:S04]  /*64640*/  STL.64 [R1+0x1448], R14 ;  /* 0x0014480e01007387 */ /* 0x0005e80000100a00 */
[----:B-12--5:R-:W-:Y:S05]  /*64650*/  CALL.REL.NOINC `($_ZN7cutlass13device_kernelIN5flash19enable_sm80_to_sm89INS1_16FlashAttnBwdSm80INS1_25CollectiveMainloopBwdSm80ILi2ELi2EN4cute5tupleIJNS5_1CILi128EEES8_NS7_ILi64EEEEEENS_10bfloat16_tEfNS_4arch4Sm80ELb1ELb0ELb1ELb1ELb0ELb0ELb0ELb0ELi2ELi4ELi4ELi4ELb0EEENS1_21CollectiveEpilogueBwdISA_SB_SD_Li256ELb1ELb0ELi2EEENS1_25SingleTileBwdLPTSchedulerILb1ELi128ELb0EEEEEEEEEvNT_6ParamsE$_ZN4cute3eso3ESOILb0ELb0EJNS_6LayoutINS_5tupleIJNS3_IJNS3_IJNS_1CILi8EEENS4_ILi1EEEEEES6_EEENS3_IJNS3_IJS6_S6_EEENS4_ILi2EEEEEEEEENS3_IJNS3_IJNS3_IJS6_NS4_ILi0EEEEEESD_EEENS3_IJNS3_IJSD_SD_EEEiEEEEEEEENS_10ViewEngineINS_8smem_ptrIPN7cutlass10bfloat16_tEEEEEEEC2ERKSJ_RKSQ_) ;  /* 0xfffa326000007944 */ /* 0x026fea0003c3ffff */
[----:B-1----:R1:W5:Y:S04]  /*64660*/  LDL R8, [R1+0x1410] ;  /* 0x0014100001087983 */ /* 0x0023680000100800 */
[----:B------:R1:W5:Y:S01]  /*64670*/  LDL.64 R4, [R1+0x1418] ;  /* 0x0014180001047983 */ /* 0x0003620000100a00 */
[----:B------:R-:W-:-:S03]  /*64680*/  MOV R6, 0x646a0 ;  /* 0x000646a000067802 */ /* 0x000fc60000000f00 */
[----:B-1---5:R-:W-:Y:S05]  /*64690*/  CALL.REL.NOINC `($_ZN7cutlass13device_kernelIN5flash19enable_sm80_to_sm89INS1_16FlashAttnBwdSm80INS1_25CollectiveMainloopBwdSm80ILi2ELi2EN4cute5tupleIJNS5_1CILi128EEES8_NS7_ILi64EEEEEENS_10bfloat16_tEfNS_4arch4Sm80ELb1ELb0ELb1ELb1ELb0ELb0ELb0ELb0ELi2ELi4ELi4ELi4ELb0EEENS1_21CollectiveEpilogueBwdISA_SB_SD_Li256ELb1ELb0ELi2EEENS1_25SingleTileBwdLPTSchedulerILb1ELi128ELb0EEEEEEEEEvNT_6ParamsE$_ZN4cute3eso3ESOILb1ELb0EJNS_6LayoutINS_5tupleIJNS3_IJNS3_IJNS_1CILi4EEENS4_ILi2EEEEEENS4_ILi1EEEEEES6_EEENS3_IJNS3_IJNS3_IJS8_NS4_ILi32EEEEEENS4_ILi0EEEEEENS4_ILi64EEEEEEEENS_10ViewEngineIPN7cutlass10bfloat16_tEEEEEC2ERKSH_RKSM_) ;  /* 0xfffa612000007944 */ /* 0x022fea0003c3ffff */
[----:B------:R2:W5:Y:S01]  /*646a0*/  LDL.64 R16, [R1+0x1410] ;  /* 0x0014100001107983 */ /* 0x0005620000100a00 */
[----:B------:R-:W-:Y:S02]  /*646b0*/  MOV R3, R8 ;  /* 0x0000000800037202 */ /* 0x000fe40000000f00 */
[----:B------:R-:W-:Y:S02]  /*646c0*/  MOV R6, 0x646e0 ;  /* 0x000646e000067802 */ /* 0x000fe40000000f00 */
[----:B-12--5:R-:W-:Y:S05]  /*646d0*/  CALL.REL.NOINC `($_ZN7cutlass13device_kernelIN5flash19enable_sm80_to_sm89INS1_16FlashAttnBwdSm80INS1_25CollectiveMainloopBwdSm80ILi2ELi2EN4cute5tupleIJNS5_1CILi128EEES8_NS7_ILi64EEEEEENS_10bfloat16_tEfNS_4arch4Sm80ELb1ELb0ELb1ELb1ELb0ELb0ELb0ELb0ELi2ELi4ELi4ELi4ELb0EEENS1_21CollectiveEpilogueBwdISA_SB_SD_Li256ELb1ELb0ELi2EEENS1_25SingleTileBwdLPTSchedulerILb1ELi128ELb0EEEEEEEEEvNT_6ParamsE$_ZZN4cute5sliceINS_5tupleIJNS1_IJNS_10UnderscoreENS_1CILi0EEEEEENS1_IJS4_S2_EEEEEENS1_IJNS1_IJNS1_IJNS3_ILi1EEES4_EEES4_EEENS1_IJNS1_IJS4_S4_EEEiEEEEEEEEDaRKT_RKT0_ENKUlRKT_RKT0_E_clIS6_SC_EEDaSM_SP_) ;  /* 0xfffa9af000007944 */ /* 0x026fea0003c3ffff */
[----:B------:R-:W-:Y:S02]  /*646e0*/  MOV R8, 0x64700 ;  /* 0x0006470000087802 */ /* 0x000fe40000000f00 */
[----:B-1----:R-:W-:Y:S05]  /*646f0*/  CALL.REL.NOINC `($_ZN7cutlass13device_kernelIN5flash19enable_sm80_to_sm89INS1_16FlashAttnBwdSm80INS1_25CollectiveMainloopBwdSm80ILi2ELi2EN4cute5tupleIJNS5_1CILi128EEES8_NS7_ILi64EEEEEENS_10bfloat16_tEfNS_4arch4Sm80ELb1ELb0ELb1ELb1ELb0ELb0ELb0ELb0ELi2ELi4ELi4ELi4ELb0EEENS1_21CollectiveEpilogueBwdISA_SB_SD_Li256ELb1ELb0ELi2EEENS1_25SingleTileBwdLPTSchedulerILb1ELi128ELb0EEEEEEEEEvNT_6ParamsE$_ZZN4cute12filter_tupleINS_5tupleIJNS1_IJNS_10UnderscoreENS_1CILi0EEEEEENS1_IJS4_S2_EEEEEENS1_IJNS1_IJNS1_IJNS3_ILi1EEES4_EEES4_EEENS1_IJNS1_IJS4_S4_EEEiEEEEEEZNS_5sliceIS7_SD_EEDaRKT_RKT0_EUlRKT_RKT0_E_EEDaSH_SK_OT1_ENKUlDpSN_E_clIJNS1_IJS9_EEENS1_IJiEEEEEEDaSU_) ;  /* 0xfffa84b000007944 */ /* 0x002fea0003c3ffff */
[----:B------:R-:W-:Y:S02]  /*64700*/  MOV R6, 0x64720 ;  /* 0x0006472000067802 */ /* 0x000fe40000000f00 */
[----:B-1---5:R-:W-:Y:S05]  /*64710*/  CALL.REL.NOINC `($_ZN7cutlass13device_kernelIN5flash19enable_sm80_to_sm89INS1_16FlashAttnBwdSm80INS1_25CollectiveMainloopBwdSm80ILi2ELi2EN4cute5tupleIJNS5_1CILi128EEES8_NS7_ILi64EEEEEENS_10bfloat16_tEfNS_4arch4Sm80ELb1ELb0ELb1ELb1ELb0ELb0ELb0ELb0ELi2ELi4ELi4ELi4ELb0EEENS1_21CollectiveEpilogueBwdISA_SB_SD_Li256ELb1ELb0ELi2EEENS1_25SingleTileBwdLPTSchedulerILb1ELi128ELb0EEEEEEEEEvNT_6ParamsE$_ZN4cute5tupleIJNS0_IJNS0_IJNS_1CILi8EEENS1_ILi1EEEEEENS1_ILi2EEEEEENS0_IJNS0_IJS3_NS1_ILi0EEEEEEiEEEEEC2ERKS6_RKS9_) ;  /* 0xfffa7ae000007944 */ /* 0x022fea0003c3ffff */
[----:B-1----:R1:W5:Y:S01]  /*64720*/  LDL R3, [R1+0x1410] ;  /* 0x0014100001037983 */ /* 0x0023620000100800 */
[----:B------:R-:W-:-:S03]  /*64730*/  MOV R6, 0x64750 ;  /* 0x0006475000067802 */ /* 0x000fc60000000f00 */
        /* <DEDUP_REMOVED lines=8> */
[----:B------:R-:W-:-:S02]  /*647c0*/  MOV R6, R7 ;  /* 0x0000000700067202 */ /* 0x000fc40000000f00 */
[----:B------:R-:W-:Y:S01]  /*647d0*/  MOV R4, 0x64800 ;  /* 0x0006480000047802 */ /* 0x000fe20000000f00 */
[----:B--2---:R1:W-:Y:S04]  /*647e0*/  STL.64 [R1+0x1448], R2 ;  /* 0x0014480201007387 */ /* 0x0043e80000100a00 */
[----:B-1----:R-:W-:Y:S05]  /*647f0*/  CALL.REL.NOINC `($_ZN7cutlass13device_kernelIN5flash19enable_sm80_to_sm89INS1_16FlashAttnBwdSm80INS1_25CollectiveMainloopBwdSm80ILi2ELi2EN4cute5tupleIJNS5_1CILi128EEES8_NS7_ILi64EEEEEENS_10bfloat16_tEfNS_4arch4Sm80ELb1ELb0ELb1ELb1ELb0ELb0ELb0ELb0ELi2ELi4ELi4ELi4ELb0EEENS1_21CollectiveEpilogueBwdISA_SB_SD_Li256ELb1ELb0ELi2EEENS1_25SingleTileBwdLPTSchedulerILb1ELi128ELb0EEEEEEEEEvNT_6ParamsE$_ZN4cute3eso3ESOILb0ELb0EJNS_6LayoutINS_5tupleIJNS3_IJNS_1CILi8EEENS4_ILi1EEEEEENS4_ILi2EEEEEENS3_IJNS3_IJS6_NS4_ILi0EEEEEEiEEEEENS_10ViewEngineINS_8smem_ptrIPN7cutlass10bfloat16_tEEEEEEEC2ERKSD_RKSK_) ;  /* 0xfffa36c000007944 */ /* 0x002fea0003c3ffff */
[----:B------:R2:W5:Y:S04]  /*64800*/  LDL R14, [R1+0x1410] ;  /* 0x00141000010e7983 */ /* 0x0005680000100800 */
[----:B------:R2:W5:Y:S01]  /*64810*/  LDL.64 R78, [R1+0x1418] ;  /* 0x00141800014e7983 */ /* 0x0005620000100a00 */
[----:B------:R-:W-:Y:S01]  /*64820*/  IMAD.MOV.U32 R2, RZ, RZ, R67 ;  /* 0x000000ffff027224 */ /* 0x000fe200078e0043 */
[----:B-1----:R-:W-:Y:S02]  /*64830*/  MOV R3, RZ ;  /* 0x000000ff00037202 */ /* 0x002fe40000000f00 */
[----:B------:R-:W-:Y:S02]  /*64840*/  MOV R10, 0x64860 ;  /* 0x00064860000a7802 */ /* 0x000fe40000000f00 */
[----:B--2--5:R-:W-:Y:S05]  /*64850*/  CALL.REL.NOINC `($_ZN7cutlass13device_kernelIN5flash19enable_sm80_to_sm89INS1_16FlashAttnBwdSm80INS1_25CollectiveMainloopBwdSm80ILi2ELi2EN4cute5tupleIJNS5_1CILi128EEES8_NS7_ILi64EEEEEENS_10bfloat16_tEfNS_4arch4Sm80ELb1ELb0ELb1ELb1ELb0ELb0ELb0ELb0ELi2ELi4ELi4ELi4ELb0EEENS1_21CollectiveEpilogueBwdISA_SB_SD_Li256ELb1ELb0ELi2EEENS1_25SingleTileBwdLPTSchedulerILb1ELi128ELb0EEEEEEEEEvNT_6ParamsE$_ZN4cute3eso3ESOILb1ELb0EJNS_10UnderscoreEiEEC2ERKS2_RKi) ;  /* 0xfffa45b000007944 */ /* 0x024fea0003c3ffff */
        /* <DEDUP_REMOVED lines=16> */
[----:B------:R-:W-:-:S02]  /*64960*/  MOV R3, RZ ;  /* 0x000000ff00037202 */ /* 0x000fc40000000f00 */
[----:B------:R-:W-:Y:S02]  /*64970*/  MOV R10, 0x64990 ;  /* 0x00064990000a7802 */ /* 0x000fe40000000f00 */
[----:B--2--5:R-:W-:Y:S05]  /*64980*/  CALL.REL.NOINC `($_ZN7cutlass13device_kernelIN5flash19enable_sm80_to_sm89INS1_16FlashAttnBwdSm80INS1_25CollectiveMainloopBwdSm80ILi2ELi2EN4cute5tupleIJNS5_1CILi128EEES8_NS7_ILi64EEEEEENS_10bfloat16_tEfNS_4arch4Sm80ELb1ELb0ELb1ELb1ELb0ELb0ELb0ELb0ELi2ELi4ELi4ELi4ELb0EEENS1_21CollectiveEpilogueBwdISA_SB_SD_Li256ELb1ELb0ELi2EEENS1_25SingleTileBwdLPTSchedulerILb1ELi128ELb0EEEEEEEEEvNT_6ParamsE$_ZN4cute3eso3ESOILb1ELb0EJNS_10UnderscoreEiEEC2ERKS2_RKi) ;  /* 0xfffa448000007944 */ /* 0x024fea0003c3ffff */
[----:B-1----:R-:W2:Y:S01]  /*64990*/  LDL R3, [R1+0x1410] ;  /* 0x0014100001037983 */ /* 0x002ea20000100800 */
[----:B------:R-:W-:Y:S02]  /*649a0*/  MOV R6, 0x649d0 ;  /* 0x000649d000067802 */ /* 0x000fe40000000f00 */
[----:B--2---:R-:W-:Y:S02]  /*649b0*/  SHF.L.U32 R3, R3, 0x6, RZ ;  /* 0x0000000603037819 */ /* 0x004fe400000006ff */
[----:B------:R-:W-:Y:S05]  /*649c0*/  CALL.REL.NOINC `($_ZN7cutlass13device_kernelIN5flash19enable_sm80_to_sm89INS1_16FlashAttnBwdSm80INS1_25CollectiveMainloopBwdSm80ILi2ELi2EN4cute5tupleIJNS5_1CILi128EEES8_NS7_ILi64EEEEEENS_10bfloat16_tEfNS_4arch4Sm80ELb1ELb0ELb1ELb1ELb0ELb0ELb0ELb0ELi2ELi4ELi4ELi4ELb0EEENS1_21CollectiveEpilogueBwdISA_SB_SD_Li256ELb1ELb0ELi2EEENS1_25SingleTileBwdLPTSchedulerILb1ELi128ELb0EEEEEEEEEvNT_6ParamsE$_ZN4cute3eso3ESOILb1ELb0EJNS_6LayoutINS_5tupleIJNS3_IJNS3_IJNS_1CILi4EEENS4_ILi2EEEEEENS4_ILi1EEEEEEEEENS3_IJNS3_IJNS3_IJS8_NS4_ILi32EEEEEENS4_ILi0EEEEEEEEEEEiEEC2ERKSG_RKi) ;  /* 0xfffa5d7000007944 */ /* 0x000fea0003c3ffff */
[----:B-1----:R-:W2:Y:S01]  /*649d0*/  LDL R3, [R1+0x1410] ;  /* 0x0014100001037983 */ /* 0x002ea20000100800 */
        /* <DEDUP_REMOVED lines=20> */
[----:B--2--5:R-:W-:Y:S05]  /*64b20*/  CALL.REL.NOINC `($_ZN7cutlass13device_kernelIN5flash19enable_sm80_to_sm89INS1_16FlashAttnBwdSm80INS1_25CollectiveMainloopBwdSm80ILi2ELi2EN4cute5tupleIJNS5_1CILi128EEES8_NS7_ILi64EEEEEENS_10bfloat16_tEfNS_4arch4Sm80ELb1ELb0ELb1ELb1ELb0ELb0ELb0ELb0ELi2ELi4ELi4ELi4ELb0EEENS1_21CollectiveEpilogueBwdISA_SB_SD_Li256ELb1ELb0ELi2EEENS1_25SingleTileBwdLPTSchedulerILb1ELi128ELb0EEEEEEEEEvNT_6ParamsE$_ZN4cute3eso3ESOILb1ELb0EJNS_6LayoutINS_5tupleIJNS3_IJNS3_IJNS_1CILi2EEES5_EEENS4_ILi1EEEEEEEEENS3_IJNS3_IJNS3_IJS7_NS4_ILi16EEEEEENS4_ILi0EEEEEEEEEEENS_10ViewEngineIPjEEEEC2ERKSF_RKSI_) ;  /* 0xfffa5b8000007944 */ /* 0x024fea0003c3ffff */
[----:B------:R2:W5:Y:S01]  /*64b30*/  LDL.64 R8, [R1+0x1410] ;  /* 0x0014100001087983 */ /* 0x0005620000100a00 */
[----:B------:R-:W-:-:S02]  /*64b40*/  MOV R4, R6 ;  /* 0x0000000600047202 */ /* 0x000fc40000000f00 */
[----:B-1----:R-:W-:Y:S02]  /*64b50*/  MOV R2, 0x64b70 ;  /* 0x00064b7000027802 */ /* 0x002fe40000000f00 */
[----:B--2--5:R-:W-:Y:S05]  /*64b60*/  CALL.REL.NOINC `($_ZN7cutlass13device_kernelIN5flash19enable_sm80_to_sm89INS1_16FlashAttnBwdSm80INS1_25CollectiveMainloopBwdSm80ILi2ELi2EN4cute5tupleIJNS5_1CILi128EEES8_NS7_ILi64EEEEEENS_10bfloat16_tEfNS_4arch4Sm80ELb1ELb0ELb1ELb1ELb0ELb0ELb0ELb0ELi2ELi4ELi4ELi4ELb0EEENS1_21CollectiveEpilogueBwdISA_SB_SD_Li256ELb1ELb0ELi2EEENS1_25SingleTileBwdLPTSchedulerILb1ELi128ELb0EEEEEEEEEvNT_6ParamsE$_ZN73_INTERNAL_24fd9406_37_flash_bwd_hdim64_bf16_softcap_sm80_cu_3fbc093a_291824__cvta_generic_to_sharedEPKv) ;  /* 0xfffa7fb000007944 */ /* 0x024fea0003c3ffff */
        /* <DEDUP_REMOVED lines=58> */
[----:B------:R-:W1:Y:S04]  /*64f10*/  LDSM.16.MT88.4 R4, [R4] ;  /* 0x000000000404783b */ /* 0x000e680000004200 */
[----:B-1----:R1:W-:Y:S04]  /*64f20*/  ST.E [R8.64], R4 ;  /* 0x0000000408007985 */ /* 0x0023e8000c101904 */
[----:B------:R1:W-:Y:S04]  /*64f30*/  ST.E [R8.64+0x4], R5 ;  /* 0x0000040508007985 */ /* 0x0003e8000c101904 */
[----:B------:R1:W-:Y:S04]  /*64f40*/  ST.E [R8.64+0x40], R6 ;  /* 0x0000400608007985 */ /* 0x0003e8000c101904 */
[----:B------:R1:W-:Y:S02]  /*64f50*/  ST.E [R8.64+0x44], R7 ;  /* 0x0000440708007985 */ /* 0x0003e4000c101904 */
.L_x_2807:
[----:B------:R-:W-:-:S13]  /*64f60*/  ISETP.NE.AND P0, PT, R65, 0x7, PT ;  /* 0x000000074100780c */ /* 0x000fda0003f05270 */
[----:B-1----:R-:W-:Y:S05]  /*64f70*/  @!P0 BRA `(.L_x_2804) ;  /* 0x00001b7000008947 */ /* 0x002fea0003800000 */
[----:B------:R-:W-:Y:S01]  /*64f80*/  IADD3 R14, R65, 0x1, RZ ;  /* 0x00000001410e7810 */ /* 0x000fe20007ffe0ff */
[----:B------:R-:W-:Y:S01]  /*64f90*/  IMAD.MOV.U32 R81, RZ, RZ, R67 ;  /* 0x000000ffff517224 */ /* 0x000fe200078e0043 */
[----:B-1----:R-:W-:-:S03]  /*64fa0*/  MOV R8, 0x64fd0 ;  /* 0x00064fd000087802 */ /* 0x002fc60000000f00 */
[----:B------:R-:W-:Y:S02]  /*64fb0*/  IMAD.MOV.U32 R3, RZ, RZ, R14 ;  /* 0x000000ffff037224 */ /* 0x000fe400078e000e */
[----:B------:R-:W-:Y:S05]  /*64fc0*/  CALL.REL.NOINC `($_ZN7cutlass13device_kernelIN5flash19enable_sm80_to_sm89INS1_16FlashAttnBwdSm80INS1_25CollectiveMainloopBwdSm80ILi2ELi2EN4cute5tupleIJNS5_1CILi128EEES8_NS7_ILi64EEEEEENS_10bfloat16_tEfNS_4arch4Sm80ELb1ELb0ELb1ELb1ELb0ELb0ELb0ELb0ELi2ELi4ELi4ELi4ELb0EEENS1_21CollectiveEpilogueBwdISA_SB_SD_Li256ELb1ELb0ELi2EEENS1_25SingleTileBwdLPTSchedulerILb1ELi128ELb0EEEEEEEEEvNT_6ParamsE$_ZN4cute3eso3ESOILb1ELb0EJNS_10UnderscoreES2_iEEC2ERKS2_S5_RKi) ;  /* 0xfffa3e0000007944 */ /* 0x000fea0003c3ffff */
        /* <DEDUP_REMOVED lines=16> */
[----:B------:R-:W-:Y:S05]  /*650d0*/  CALL.REL.NOINC `($_ZN7cutlass13device_kernelIN5flash19enable_sm80_to_sm89INS1_16FlashAttnBwdSm80INS1_25CollectiveMainloopBwdSm80ILi2ELi2EN4cute5tupleIJNS5_1CILi128EEES8_NS7_ILi64EEEEEENS_10bfloat16_tEfNS_4arch4Sm80ELb1ELb0ELb1ELb1ELb0ELb0ELb0ELb0ELi2ELi4ELi4ELi4ELb0EEENS1_21CollectiveEpilogueBwdISA_SB_SD_Li256ELb1ELb0ELi2EEENS1_25SingleTileBwdLPTSchedulerILb1ELi128ELb0EEEEEEEEEvNT_6ParamsE$_ZN4cute3eso3ESOILb1ELb0EJNS_6LayoutINS_5tupleIJNS3_IJNS_1CILi8EEENS4_ILi1EEEEEENS4_ILi2EEEEEENS3_IJNS3_IJS6_NS4_ILi0EEEEEENS4_ILi4096EEEEEEEEiEEC2ERKSE_RKi) ;  /* 0xfffa689000007944 */ /* 0x000fea0003c3ffff */
        /* <DEDUP_REMOVED lines=8> */
[----:B-1---5:R-:W-:Y:S05]  /*65160*/  CALL.REL.NOINC `($_ZN7cutlass13device_kernelIN5flash19enable_sm80_to_sm89INS1_16FlashAttnBwdSm80INS1_25CollectiveMainloopBwdSm80ILi2ELi2EN4cute5tupleIJNS5_1CILi128EEES8_NS7_ILi64EEEEEENS_10bfloat16_tEfNS_4arch4Sm80ELb1ELb0ELb1ELb1ELb0ELb0ELb0ELb0ELi2ELi4ELi4ELi4ELb0EEENS1_21CollectiveEpilogueBwdISA_SB_SD_Li256ELb1ELb0ELi2EEENS1_25SingleTileBwdLPTSchedulerILb1ELi128ELb0EEEEEEEEEvNT_6ParamsE$_ZN4cute3eso3ESOILb1ELb0EJNS_6LayoutINS_5tupleIJNS3_IJNS_1CILi8EEENS4_ILi1EEEEEENS4_ILi2EEEEEENS3_IJNS3_IJS6_NS4_ILi0EEEEEENS4_ILi4096EEEEEEEENS_10ViewEngineINS_8smem_ptrIPN7cutlass10bfloat16_tEEEEEEEC2ERKSE_RKSL_) ;  /* 0xfffa67c000007944 */ /* 0x022fea0003c3ffff */
[----:B-1----:R1:W5:Y:S01]  /*65170*/  LDL.64 R4, [R1+0x1410] ;  /* 0x0014100001047983 */ /* 0x0023620000100a00 */
[----:B------:R-:W-:Y:S01]  /*65180*/  IMAD.MOV.U32 R81, RZ, RZ, R58 ;  /* 0x000000ffff517224 */ /* 0x000fe200078e003a */
[----:B------:R-:W-:-:S02]  /*65190*/  MOV R3, R14 ;  /* 0x0000000e00037202 */ /* 0x000fc40000000f00 */
[----:B------:R-:W-:Y:S02]  /*651a0*/  MOV R8, 0x651c0 ;  /* 0x000651c000087802 */ /* 0x000fe40000000f00 */
[----:B-1---5:R-:W-:Y:S05]  /*651b0*/  CALL.REL.NOINC `($_ZN7cutlass13device_kernelIN5flash19enable_sm80_to_sm89INS1_16FlashAttnBwdSm80INS1_25CollectiveMainloopBwdSm80ILi2ELi2EN4cute5tupleIJNS5_1CILi128EEES8_NS7_ILi64EEEEEENS_10bfloat16_tEfNS_4arch4Sm80ELb1ELb0ELb1ELb1ELb0ELb0ELb0ELb0ELi2ELi4ELi4ELi4ELb0EEENS1_21CollectiveEpilogueBwdISA_SB_SD_Li256ELb1ELb0ELi2EEENS1_25SingleTileBwdLPTSchedulerILb1ELi128ELb0EEEEEEEEEvNT_6ParamsE$_ZN4cute3eso3ESOILb1ELb0EJNS_10UnderscoreES2_iEEC2ERKS2_S5_RKi) ;  /* 0xfffa3c1000007944 */ /* 0x022fea0003c3ffff */
        /* <DEDUP_REMOVED lines=10> */
[----:B------:R-:W-:Y:S05]  /*65260*/  CALL.REL.NOINC `($_ZN7cutlass13device_kernelIN5flash19enable_sm80_to_sm89INS1_16FlashAttnBwdSm80INS1_25CollectiveMainloopBwdSm80ILi2ELi2EN4cute5tupleIJNS5_1CILi128EEES8_NS7_ILi64EEEEEENS_10bfloat16_tEfNS_4arch4Sm80ELb1ELb0ELb1ELb1ELb0ELb0ELb0ELb0ELi2ELi4ELi4ELi4ELb0EEENS1_21CollectiveEpilogueBwdISA_SB_SD_Li256ELb1ELb0ELi2EEENS1_25SingleTileBwdLPTSchedulerILb1ELi128ELb0EEEEEEEEEvNT_6ParamsE$_ZN4cute3eso3ESOILb1ELb0EJNS_6LayoutINS_5tupleIJNS3_IJNS_1CILi8EEENS4_ILi1EEEEEENS4_ILi2EEEEEENS3_IJNS3_IJS6_NS4_ILi0EEEEEES5_EEEEEiEEC2ERKSD_RKi) ;  /* 0xfffa68b000007944 */ /* 0x000fea0003c3ffff */
[----:B-1----:R-:W2:Y:S01]  /*65270*/  LDL R3, [R1+0x1380] ;  /* 0x0013800001037983 */ /* 0x002ea20000100800 */
[----:B------:R-:W-:Y:S01]  /*65280*/  MOV R8, 0x652c0 ;  /* 0x000652c000087802 */ /* 0x000fe20000000f00 */
[----:B--2---:R-:W-:-:S05]  /*65290*/  IMAD.WIDE R6, R3, 0x2, R72 ;  /* 0x0000000203067825 */ /* 0x004fca00078e0248 */
[----:B------:R-:W-:Y:S02]  /*652a0*/  MOV R9, R7 ;  /* 0x0000000700097202 */ /* 0x000fe40000000f00 */
[----:B------:R-:W-:Y:S05]  /*652b0*/  CALL.REL.NOINC `($_ZN7cutlass13device_kernelIN5flash19enable_sm80_to_sm89INS1_16FlashAttnBwdSm80INS1_25CollectiveMainloopBwdSm80ILi2ELi2EN4cute5tupleIJNS5_1CILi128EEES8_NS7_ILi64EEEEEENS_10bfloat16_tEfNS_4arch4Sm80ELb1ELb0ELb1ELb1ELb0ELb0ELb0ELb0ELi2ELi4ELi4ELi4ELb0EEENS1_21CollectiveEpilogueBwdISA_SB_SD_Li256ELb1ELb0ELi2EEENS1_25SingleTileBwdLPTSchedulerILb1ELi128ELb0EEEEEEEEEvNT_6ParamsE$_ZN4cute3eso3ESOILb1ELb0EJNS_6LayoutINS_5tupleIJNS3_IJNS_1CILi8EEENS4_ILi1EEEEEENS4_ILi2EEEEEENS3_IJNS3_IJS6_NS4_ILi0EEEEEES5_EEEEENS_10ViewEngineIPN7cutlass10bfloat16_tEEEEEC2ERKSD_RKSI_) ;  /* 0xfffa680000007944 */ /* 0x000fea0003c3ffff */
        /* <DEDUP_REMOVED lines=149> */
[----:B------:R2:W5:Y:S04]  /*65c10*/  LDL R5, [R1+0x1380] ;  /* 0x0013800001057983 */ /* 0x0005680000100800 */
[----:B-1----:R2:W5:Y:S01]  /*65c20*/  LD.E R3, [R74.64] ;  /* 0x000000044a037980 */ /* 0x002562000c101900 */
[----:B------:R-:W-:-:S03]  /*65c30*/  MOV R4, 0x65c50 ;  /* 0x00065c5000047802 */ /* 0x000fc60000000f00 */
[----:B--2--5:R-:W-:Y:S05]  /*65c40*/  CALL.REL.NOINC `($_ZN7cutlass13device_kernelIN5flash19enable_sm80_to_sm89INS1_16FlashAttnBwdSm80INS1_25CollectiveMainloopBwdSm80ILi2ELi2EN4cute5tupleIJNS5_1CILi128EEES8_NS7_ILi64EEEEEENS_10bfloat16_tEfNS_4arch4Sm80ELb1ELb0ELb1ELb1ELb0ELb0ELb0ELb0ELi2ELi4ELi4ELi4ELb0EEENS1_21CollectiveEpilogueBwdISA_SB_SD_Li256ELb1ELb0ELi2EEENS1_25SingleTileBwdLPTSchedulerILb1ELi128ELb0EEEEEEEEEvNT_6ParamsE$_ZZN4cute5sliceINS_5tupleIJNS_10UnderscoreES2_iEEENS1_IJNS1_IJNS_1CILi1EEENS4_ILi0EEEEEEiNS4_ILi1024EEEEEEEEDaRKT_RKT0_ENKUlRKT_RKT0_E_clIS2_iEEDaSI_SL_) ;  /* 0xfffa87c000007944 */ /* 0x024fea0003c3ffff */
[----:B------:R-:W-:Y:S02]  /*65c50*/  MOV R4, 0x65c70 ;  /* 0x00065c7000047802 */ /* 0x000fe40000000f00 */
[----:B-1---5:R-:W-:Y:S05]  /*65c60*/  CALL.REL.NOINC `($_ZN7cutlass13device_kernelIN5flash19enable_sm80_to_sm89INS1_16FlashAttnBwdSm80INS1_25CollectiveMainloopBwdSm80ILi2ELi2EN4cute5tupleIJNS5_1CILi128EEES8_NS7_ILi64EEEEEENS_10bfloat16_tEfNS_4arch4Sm80ELb1ELb0ELb1ELb1ELb0ELb0ELb0ELb0ELi2ELi4ELi4ELi4ELb0EEENS1_21CollectiveEpilogueBwdISA_SB_SD_Li256ELb1ELb0ELi2EEENS1_25SingleTileBwdLPTSchedulerILb1ELi128ELb0EEEEEEEEEvNT_6ParamsE$_ZZN4cute12filter_tupleINS_5tupleIJNS_10UnderscoreES2_iEEENS1_IJNS1_IJNS_1CILi1EEENS4_ILi0EEEEEEiNS4_ILi1024EEEEEEZNS_5sliceIS3_S9_EEDaRKT_RKT0_EUlRKT_RKT0_E_EEDaSD_SG_OT1_ENKUlDpSJ_E_clIJNS1_IJS7_EEENS1_IJiEEENS1_IJEEEEEEDaSQ_) ;  /* 0xfffa740000007944 */ /* 0x022fea0003c3ffff */
[----:B------:R-:W-:Y:S02]  /*65c70*/  MOV R6, 0x65c90 ;  /* 0x00065c9000067802 */ /* 0x000fe40000000f00 */
[----:B-1---5:R-:W-:Y:S05]  /*65c80*/  CALL.REL.NOINC `($_ZN7cutlass13device_kernelIN5flash19enable_sm80_to_sm89INS1_16FlashAttnBwdSm80INS1_25CollectiveMainloopBwdSm80ILi2ELi2EN4cute5tupleIJNS5_1CILi128EEES8_NS7_ILi64EEEEEENS_10bfloat16_tEfNS_4arch4Sm80ELb1ELb0ELb1ELb1ELb0ELb0ELb0ELb0ELi2ELi4ELi4ELi4ELb0EEENS1_21CollectiveEpilogueBwdISA_SB_SD_Li256ELb1ELb0ELi2EEENS1_25SingleTileBwdLPTSchedulerILb1ELi128ELb0EEEEEEEEEvNT_6ParamsE$_ZN4cute5tupleIJNS0_IJNS0_IJNS_1CILi8EEENS1_ILi1EEEEEENS1_ILi2EEEEEENS0_IJNS0_IJS3_NS1_ILi0EEEEEEiEEEEEC2ERKS6_RKS9_) ;  /* 0xfffa657000007944 */ /* 0x022fea0003c3ffff */
[----:B------:R2:W5:Y:S01]  /*65c90*/  LDL R6, [R1+0x1410] ;  /* 0x0014100001067983 */ /* 0x0005620000100800 */
[----:B------:R-:W-:Y:S01]  /*65ca0*/  IMAD.SHL.U32 R8, R5, 0x400, RZ ;  /* 0x0000040005087824 */ /* 0x000fe200078e00ff */
[----:B-1----:R-:W-:-:S02]  /*65cb0*/  MOV R2, R58 ;  /* 0x0000003a00027202 */ /* 0x002fc40000000f00 */
[----:B------:R-:W-:Y:S02]  /*65cc0*/  MOV R4, 0x65cf0 ;  /* 0x00065cf000047802 */ /* 0x000fe40000000f00 */
[----:B------:R2:W-:Y:S04]  /*65cd0*/  STL [R1+0x1420], R8 ;  /* 0x0014200801007387 */ /* 0x0005e80000100800 */
[----:B--2--5:R-:W-:Y:S05]  /*65ce0*/  CALL.REL.NOINC `($_ZN7cutlass13device_kernelIN5flash19enable_sm80_to_sm89INS1_16FlashAttnBwdSm80INS1_25CollectiveMainloopBwdSm80ILi2ELi2EN4cute5tupleIJNS5_1CILi128EEES8_NS7_ILi64EEEEEENS_10bfloat16_tEfNS_4arch4Sm80ELb1ELb0ELb1ELb1ELb0ELb0ELb0ELb0ELi2ELi4ELi4ELi4ELb0EEENS1_21CollectiveEpilogueBwdISA_SB_SD_Li256ELb1ELb0ELi2EEENS1_25SingleTileBwdLPTSchedulerILb1ELi128ELb0EEEEEEEEEvNT_6ParamsE$_ZN4cute3eso3ESOILb0ELb0EJNS_6LayoutINS_5tupleIJNS3_IJNS_1CILi8EEENS4_ILi1EEEEEENS4_ILi2EEEEEENS3_IJNS3_IJS6_NS4_ILi0EEEEEEiEEEEEiEEC2ERKSD_RKi) ;  /* 0xfffa224000007944 */ /* 0x024fea0003c3ffff */
[----:B-1----:R-:W2:Y:S04]  /*65cf0*/  LD.E.64 R2, [R74.64+0x8] ;  /* 0x000008044a027980 */ /* 0x002ea8000c101b00 */
[----:B------:R-:W2:Y:S01]  /*65d00*/  LDL.64 R4, [R1+0x1380] ;  /* 0x0013800001047983 */ /* 0x000ea20000100a00 */
        /* <DEDUP_REMOVED lines=8> */
[----:B-1----:R-:W-:Y:S05]  /*65d90*/  CALL.REL.NOINC `($_ZN7cutlass13device_kernelIN5flash19enable_sm80_to_sm89INS1_16FlashAttnBwdSm80INS1_25CollectiveMainloopBwdSm80ILi2ELi2EN4cute5tupleIJNS5_1CILi128EEES8_NS7_ILi64EEEEEENS_10bfloat16_tEfNS_4arch4Sm80ELb1ELb0ELb1ELb1ELb0ELb0ELb0ELb0ELi2ELi4ELi4ELi4ELb0EEENS1_21CollectiveEpilogueBwdISA_SB_SD_Li256ELb1ELb0ELi2EEENS1_25SingleTileBwdLPTSchedulerILb1ELi128ELb0EEEEEEEEEvNT_6ParamsE$_ZN4cute3eso3ESOILb0ELb0EJNS_6LayoutINS_5tupleIJNS3_IJNS_1CILi8EEENS4_ILi1EEEEEENS4_ILi2EEEEEENS3_IJNS3_IJS6_NS4_ILi0EEEEEEiEEEEENS_10ViewEngineINS_8smem_ptrIPN7cutlass10bfloat16_tEEEEEEEC2ERKSD_RKSK_) ;  /* 0xfffa212000007944 */ /* 0x002fea0003c3ffff */
[----:B------:R2:W5:Y:S04]  /*65da0*/  LDL R15, [R1+0x1410] ;  /* 0x00141000010f7983 */ /* 0x0005680000100800 */
[----:B------:R2:W5:Y:S01]  /*65db0*/  LDL.64 R12, [R1+0x1418] ;  /* 0x00141800010c7983 */ /* 0x0005620000100a00 */
[----:B-1----:R-:W-:Y:S01]  /*65dc0*/  IMAD.MOV.U32 R3, RZ, RZ, R14 ;  /* 0x000000ffff037224 */ /* 0x002fe200078e000e */
[----:B------:R-:W-:Y:S02]  /*65dd0*/  MOV R81, R58 ;  /* 0x0000003a00517202 */ /* 0x000fe40000000f00 */
[----:B------:R-:W-:Y:S02]  /*65de0*/  MOV R8, 0x65e00 ;  /* 0x00065e0000087802 */ /* 0x000fe40000000f00 */
[----:B--2--5:R-:W-:Y:S05]  /*65df0*/  CALL.REL.NOINC `($_ZN7cutlass13device_kernelIN5flash19enable_sm80_to_sm89INS1_16FlashAttnBwdSm80INS1_25CollectiveMainloopBwdSm80ILi2ELi2EN4cute5tupleIJNS5_1CILi128EEES8_NS7_ILi64EEEEEENS_10bfloat16_tEfNS_4arch4Sm80ELb1ELb0ELb1ELb1ELb0ELb0ELb0ELb0ELi2ELi4ELi4ELi4ELb0EEENS1_21CollectiveEpilogueBwdISA_SB_SD_Li256ELb1ELb0ELi2EEENS1_25SingleTileBwdLPTSchedulerILb1ELi128ELb0EEEEEEEEEvNT_6ParamsE$_ZN4cute3eso3ESOILb1ELb0EJNS_10UnderscoreES2_iEEC2ERKS2_S5_RKi) ;  /* 0xfffa2fd000007944 */ /* 0x024fea0003c3ffff */
[----:B-1----:R-:W2:Y:S01]  /*65e00*/  LDL R3, [R1+0x1380] ;  /* 0x0013800001037983 */ /* 0x002ea20000100800 */
[----:B------:R-:W-:Y:S01]  /*65e10*/  IMAD.MOV.U32 R2, RZ, RZ, R58 ;  /* 0x000000ffff027224 */ /* 0x000fe200078e003a */
[----:B------:R-:W-:-:S02]  /*65e20*/  MOV R4, 0x65e50 ;  /* 0x00065e5000047802 */ /* 0x000fc40000000f00 */
[----:B--2---:R-:W-:Y:S02]  /*65e30*/  SHF.L.U32 R3, R3, 0x2, RZ ;  /* 0x0000000203037819 */ /* 0x004fe400000006ff */
[----:B------:R-:W-:Y:S05]  /*65e40*/  CALL.REL.NOINC `($_ZN7cutlass13device_kernelIN5flash19enable_sm80_to_sm89INS1_16FlashAttnBwdSm80INS1_25CollectiveMainloopBwdSm80ILi2ELi2EN4cute5tupleIJNS5_1CILi128EEES8_NS7_ILi64EEEEEENS_10bfloat16_tEfNS_4arch4Sm80ELb1ELb0ELb1ELb1ELb0ELb0ELb0ELb0ELi2ELi4ELi4ELi4ELb0EEENS1_21CollectiveEpilogueBwdISA_SB_SD_Li256ELb1ELb0ELi2EEENS1_25SingleTileBwdLPTSchedulerILb1ELi128ELb0EEEEEEEEEvNT_6ParamsE$_ZN4cute3eso3ESOILb1ELb0EJNS_6LayoutINS_5tupleIJNS3_IJNS3_IJNS_1CILi4EEENS4_ILi2EEEEEENS4_ILi1EEEEEES6_EEENS3_IJNS3_IJNS3_IJS8_NS4_ILi32EEEEEENS4_ILi0EEEEEENS4_ILi64EEEEEEEEiEEC2ERKSH_RKi) ;  /* 0xfffa49b000007944 */ /* 0x000fea0003c3ffff */
[----:B-1----:R-:W2:Y:S01]  /*65e50*/  LDL R3, [R1+0x1380] ;  /* 0x0013800001037983 */ /* 0x002ea20000100800 */
[----:B------:R-:W-:Y:S01]  /*65e60*/  MOV R6, 0x65e90 ;  /* 0x00065e9000067802 */ /* 0x000fe20000000f00 */
[----:B--2---:R-:W-:-:S04]  /*65e70*/  IMAD.WIDE R10, R3, 0x2, R70 ;  /* 0x00000002030a7825 */ /* 0x004fc800078e0246 */
[----:B------:R-:W-:Y:S05]  /*65e80*/  CALL.REL.NOINC `($_ZN7cutlass13device_kernelIN5flash19enable_sm80_to_sm89INS1_16FlashAttnBwdSm80INS1_25CollectiveMainloopBwdSm80ILi2ELi2EN4cute5tupleIJNS5_1CILi128EEES8_NS7_ILi64EEEEEENS_10bfloat16_tEfNS_4arch4Sm80ELb1ELb0ELb1ELb1ELb0ELb0ELb0ELb0ELi2ELi4ELi4ELi4ELb0EEENS1_21CollectiveEpilogueBwdISA_SB_SD_Li256ELb1ELb0ELi2EEENS1_25SingleTileBwdLPTSchedulerILb1ELi128ELb0EEEEEEEEEvNT_6ParamsE$_ZN4cute3eso3ESOILb1ELb0EJNS_6LayoutINS_5tupleIJNS3_IJNS3_IJNS_1CILi4EEENS4_ILi2EEEEEENS4_ILi1EEEEEES6_EEENS3_IJNS3_IJNS3_IJS8_NS4_ILi32EEEEEENS4_ILi0EEEEEENS4_ILi64EEEEEEEENS_10ViewEngineIPN7cutlass10bfloat16_tEEEEEC2ERKSH_RKSM_) ;  /* 0xfffa493000007944 */ /* 0x000fea0003c3ffff */
        /* <DEDUP_REMOVED lines=197> */
[----:B-1----:R-:W-:Y:S05]  /*66ae0*/  CALL.REL.NOINC `($_ZN7cutlass13device_kernelIN5flash19enable_sm80_to_sm89INS1_16FlashAttnBwdSm80INS1_25CollectiveMainloopBwdSm80ILi2ELi2EN4cute5tupleIJNS5_1CILi128EEES8_NS7_ILi64EEEEEENS_10bfloat16_tEfNS_4arch4Sm80ELb1ELb0ELb1ELb1ELb0ELb0ELb0ELb0ELi2ELi4ELi4ELi4ELb0EEENS1_21CollectiveEpilogueBwdISA_SB_SD_Li256ELb1ELb0ELi2EEENS1_25SingleTileBwdLPTSchedulerILb1ELi128ELb0EEEEEEEEEvNT_6ParamsE$_ZZN5flash25CollectiveMainloopBwdSm80ILi2ELi2EN4cute5tupleIJNS1_1CILi128EEES4_NS3_ILi64EEEEEEN7cutlass10bfloat16_tEfNS7_4arch4Sm80ELb1ELb0ELb1ELb1ELb0ELb0ELb0ELb0ELi2ELi4ELi4ELi4ELb0EE3mmaINS_16FlashAttnBwdSm80ISB_NS_21CollectiveEpilogueBwdIS6_S8_SA_Li256ELb1ELb0ELi2EEENS_25SingleTileBwdLPTSchedulerILb1ELi128ELb0EEEE13SharedStorageENS1_6TensorINS1_11ArrayEngineIfLm32EEENS1_6LayoutINS2_IJNS2_IJNS3_ILi2EEESO_EEESO_NS3_ILi4EEEEEENS2_IJNS2_IJNS3_ILi1EEESO_EEESQ_NS3_ILi8EEEEEEEEEEEEbRKNSB_6ParamsERT0_S12_iNS2_IJiiiEEERT_ENKUlvE0_clEv) ;  /* 0xffffb11000007944 */ /* 0x002fea0003c3ffff */
.L_x_2804:
[----:B------:R-:W-:Y:S01]  /*66af0*/  IMAD.MOV.U32 R81, RZ, RZ, R67 ;  /* 0x000000ffff517224 */ /* 0x000fe200078e0043 */
[----:B------:R-:W-:Y:S01]  /*66b00*/  MOV R3, R65 ;  /* 0x0000004100037202 */ /* 0x000fe20000000f00 */
[----:B------:R-:W-:Y:S01]  /*66b10*/  IMAD.MOV.U32 R82, RZ, RZ, RZ ;  /* 0x000000ffff527224 */ /* 0x000fe200078e00ff */
[----:B-1----:R-:W-:-:S02]  /*66b20*/  MOV R8, 0x66b40 ;  /* 0x00066b4000087802 */ /* 0x002fc40000000f00 */
[----:B------:R-:W-:Y:S05]  /*66b30*/  CALL.REL.NOINC `($_ZN7cutlass13device_kernelIN5flash19enable_sm80_to_sm89INS1_16FlashAttnBwdSm80INS1_25CollectiveMainloopBwdSm80ILi2ELi2EN4cute5tupleIJNS5_1CILi128EEES8_NS7_ILi64EEEEEENS_10bfloat16_tEfNS_4arch4Sm80ELb1ELb0ELb1ELb1ELb0ELb0ELb0ELb0ELi2ELi4ELi4ELi4ELb0EEENS1_21CollectiveEpilogueBwdISA_SB_SD_Li256ELb1ELb0ELi2EEENS1_25SingleTileBwdLPTSchedulerILb1ELi128ELb0EEEEEEEEEvNT_6ParamsE$_ZN4cute3eso3ESOILb1ELb0EJNS_10UnderscoreES2_iEEC2ERKS2_S5_RKi) ;  /* 0xfffa229000007944 */ /* 0x000fea0003c3ffff */
        /* <DEDUP_REMOVED lines=15> */
[----:B------:R-:W-:Y:S05]  /*66c30*/  CALL.REL.NOINC `($_ZN7cutlass13device_kernelIN5flash19enable_sm80_to_sm89INS1_16FlashAttnBwdSm80INS1_25CollectiveMainloopBwdSm80ILi2ELi2EN4cute5tupleIJNS5_1CILi128EEES8_NS7_ILi64EEEEEENS_10bfloat16_tEfNS_4arch4Sm80ELb1ELb0ELb1ELb1ELb0ELb0ELb0ELb0ELi2ELi4ELi4ELi4ELb0EEENS1_21CollectiveEpilogueBwdISA_SB_SD_Li256ELb1ELb0ELi2EEENS1_25SingleTileBwdLPTSchedulerILb1ELi128ELb0EEEEEEEEEvNT_6ParamsE$_ZN4cute3eso3ESOILb1ELb0EJNS_6LayoutINS_5tupleIJNS3_IJNS_1CILi2EEES5_S5_EEES5_EEENS3_IJNS3_IJNS4_ILi1EEES5_NS4_ILi4EEEEEENS4_ILi8EEEEEEEEiEEC2ERKSD_RKi) ;  /* 0xfffa47a000007944 */ /* 0x000fea0003c3ffff */
[----:B-1----:R-:W2:Y:S01]  /*66c40*/  LDL R2, [R1+0x1410] ;  /* 0x0014100001027983 */ /* 0x002ea20000100800 */
        /* <DEDUP_REMOVED lines=9> */
[----:B-1----:R-:W2:Y:S01]  /*66ce0*/  LDL R3, [R1+0x1410] ;  /* 0x0014100001037983 */ /* 0x002ea20000100800 */
[----:B------:R-:W-:Y:S02]  /*66cf0*/  MOV R4, 0x66d20 ;  /* 0x00066d2000047802 */ /* 0x000fe40000000f00 */
[----:B--2---:R-:W-:Y:S02]  /*66d00*/  SHF.L.U32 R3, R3, 0x2, RZ ;  /* 0x0000000203037819 */ /* 0x004fe400000006ff */
[----:B------:R-:W-:Y:S05]  /*66d10*/  CALL.REL.NOINC `($_ZN7cutlass13device_kernelIN5flash19enable_sm80_to_sm89INS1_16FlashAttnBwdSm80INS1_25CollectiveMainloopBwdSm80ILi2ELi2EN4cute5tupleIJNS5_1CILi128EEES8_NS7_ILi64EEEEEENS_10bfloat16_tEfNS_4arch4Sm80ELb1ELb0ELb1ELb1ELb0ELb0ELb0ELb0ELi2ELi4ELi4ELi4ELb0EEENS1_21CollectiveEpilogueBwdISA_SB_SD_Li256ELb1ELb0ELi2EEENS1_25SingleTileBwdLPTSchedulerILb1ELi128ELb0EEEEEEEEEvNT_6ParamsE$_ZN4cute3eso3ESOILb1ELb0EJNS_6LayoutINS_5tupleIJNS3_IJNS_1CILi2EEES5_EEES6_EEENS3_IJNS3_IJNS4_ILi1EEES5_EEENS3_IJNS4_ILi32EEENS4_ILi64EEEEEEEEEEEiEEC2ERKSE_RKi) ;  /* 0xfffa451000007944 */ /* 0x000fea0003c3ffff */
[----:B-1----:R-:W2:Y:S01]  /*66d20*/  LDL R3, [R1+0x1410] ;  /* 0x0014100001037983 */ /* 0x002ea20000100800 */
[----:B------:R-:W-:Y:S01]  /*66d30*/  MOV R4, 0x66d70 ;  /* 0x00066d7000047802 */ /* 0x000fe20000000f00 */
[----:B--2---:R-:W-:-:S05]  /*66d40*/  IMAD.WIDE R2, R3, 0x2, R68 ;  /* 0x0000000203027825 */ /* 0x004fca00078e0244 */
[----:B------:R-:W-:Y:S02]  /*66d50*/  MOV R6, R2 ;  /* 0x0000000200067202 */ /* 0x000fe40000000f00 */
[----:B------:R-:W-:Y:S05]  /*66d60*/  CALL.REL.NOINC `($_ZN7cutlass13device_kernelIN5flash19enable_sm80_to_sm89INS1_16FlashAttnBwdSm80INS1_25CollectiveMainloopBwdSm80ILi2ELi2EN4cute5tupleIJNS5_1CILi128EEES8_NS7_ILi64EEEEEENS_10bfloat16_tEfNS_4arch4Sm80ELb1ELb0ELb1ELb1ELb0ELb0ELb0ELb0ELi2ELi4ELi4ELi4ELb0EEENS1_21CollectiveEpilogueBwdISA_SB_SD_Li256ELb1ELb0ELi2EEENS1_25SingleTileBwdLPTSchedulerILb1ELi128ELb0EEEEEEEEEvNT_6ParamsE$_ZN4cute3eso3ESOILb1ELb0EJNS_6LayoutINS_5tupleIJNS3_IJNS_1CILi2EEES5_EEES6_EEENS3_IJNS3_IJNS4_ILi1EEES5_EEENS3_IJNS4_ILi32EEENS4_ILi64EEEEEEEEEEENS_10ViewEngineIPN7cutlass10bfloat16_tEEEEEC2ERKSE_RKSJ_) ;  /* 0xfffa447000007944 */ /* 0x000fea0003c3ffff */
[----:B------:R2:W5:Y:S04]  /*66d70*/  LDL.64 R84, [R1+0x1410] ;  /* 0x0014100001547983 */ /* 0x0005680000100a00 */
[----:B------:R2:W-:Y:S02]  /*66d80*/  STL [R1+0x1448], RZ ;  /* 0x001448ff01007387 */ /* 0x0005e40000100800 */
.L_x_2805:
[----:B------:R-:W-:Y:S01]  /*66d90*/  IMAD.MOV.U32 R81, RZ, RZ, R67 ;  /* 0x000000ffff517224 */ /* 0x000fe200078e0043 */
[----:B-1----:R-:W-:Y:S01]  /*66da0*/  LOP3.LUT R80, R82, 0x1, RZ, 0xc0, !PT ;  /* 0x0000000152507812 */ /* 0x002fe200078ec0ff */
[----:B------:R-:W-:Y:S01]  /*66db0*/  IMAD.MOV.U32 R79, RZ, RZ, R59 ;  /* 0x000000ffff4f7224 */ /* 0x000fe200078e003b */
[----:B------:R-:W-:Y:S02]  /*66dc0*/  MOV R78, 0x66de0 ;  /* 0x00066de0004e7802 */ /* 0x000fe40000000f00 */
[----:B-12--5:R-:W-:Y:S05]  /*66dd0*/  CALL.REL.NOINC `($_ZN7cutlass13device_kernelIN5flash19enable_sm80_to_sm89INS1_16FlashAttnBwdSm80INS1_25CollectiveMainloopBwdSm80ILi2ELi2EN4cute5tupleIJNS5_1CILi128EEES8_NS7_ILi64EEEEEENS_10bfloat16_tEfNS_4arch4Sm80ELb1ELb0ELb1ELb1ELb0ELb0ELb0ELb0ELi2ELi4ELi4ELi4ELb0EEENS1_21CollectiveEpilogueBwdISA_SB_SD_Li256ELb1ELb0ELi2EEENS1_25SingleTileBwdLPTSchedulerILb1ELi128ELb0EEEEEEEEEvNT_6ParamsE$_ZN4cute3eso3ESOILb1ELb0EJNS_10UnderscoreEiiEEC2ERKS2_RKiS7_) ;  /* 0xfffa207000007944 */ /* 0x026fea0003c3ffff */
[----:B------:R-:W-:Y:S01]  /*66de0*/  MOV R4, 0x66e30 ;  /* 0x00066e3000047802 */ /* 0x000fe20000000f00 */
[----:B-1----:R-:W2:Y:S02]  /*66df0*/  LDL.64 R2, [R1+0x1410] ;  /* 0x0014100001027983 */ /* 0x002ea40000100a00 */
[----:B--2---:R-:W-:Y:S05]  /*66e00*/  IMAD R3, R3, 0x2, R2 ;  /* 0x0000000203037824 */ /* 0x004fea00078e0202 */
[----:B------:R-:W-:Y:S02]  /*66e10*/  SHF.L.U32 R3, R3, 0x2, RZ ;  /* 0x0000000203037819 */ /* 0x000fe400000006ff */
        /* <DEDUP_REMOVED lines=13> */
[----:B-1----:R-:W2:Y:S02]  /*66ef0*/  LDL R3, [R1+0x1410] ;  /* 0x0014100001037983 */ /* 0x002ea40000100800 */
[----:B--2---:R-:W-:Y:S02]  /*66f00*/  SHF.L.U32 R3, R3, 0x3, RZ ;  /* 0x0000000303037819 */ /* 0x004fe400000006ff */
[----:B------:R-:W-:Y:S05]  /*66f10*/  CALL.REL.NOINC `($_ZN7cutlass13device_kernelIN5flash19enable_sm80_to_sm89INS1_16FlashAttnBwdSm80INS1_25CollectiveMainloopBwdSm80ILi2ELi2EN4cute5tupleIJNS5_1CILi128EEES8_NS7_ILi64EEEEEENS_10bfloat16_tEfNS_4arch4Sm80ELb1ELb0ELb1ELb1ELb0ELb0ELb0ELb0ELi2ELi4ELi4ELi4ELb0EEENS1_21CollectiveEpilogueBwdISA_SB_SD_Li256ELb1ELb0ELi2EEENS1_25SingleTileBwdLPTSchedulerILb1ELi128ELb0EEEEEEEEEvNT_6ParamsE$_ZN4cute3eso3ESOILb1ELb0EJNS_6LayoutINS_5tupleIJNS3_IJNS_1CILi2EEES5_S5_EEEEEENS3_IJNS3_IJNS4_ILi1EEES5_NS4_ILi4EEEEEEEEEEEiEEC2ERKSC_RKi) ;  /* 0xfffa43a000007944 */ /* 0x000fea0003c3ffff */
[----:B------:R-:W-:Y:S01]  /*66f20*/  MOV R4, 0x66f70 ;  /* 0x00066f7000047802 */ /* 0x000fe20000000f00 */
[----:B-1----:R-:W2:Y:S02]  /*66f30*/  LDL R3, [R1+0x1410] ;  /* 0x0014100001037983 */ /* 0x002ea40000100800 */
        /* <DEDUP_REMOVED lines=18> */
[----:B-1----:R-:W2:Y:S02]  /*67060*/  LDL R3, [R1+0x1410] ;  /* 0x0014100001037983 */ /* 0x002ea40000100800 */
        /* <DEDUP_REMOVED lines=18> */
[----:B------:R-:W-:Y:S05]  /*67190*/  CALL.REL.NOINC `($_ZN7cutlass13device_kernelIN5flash19enable_sm80_to_sm89INS1_16FlashAttnBwdSm80INS1_25CollectiveMainloopBwdSm80ILi2ELi2EN4cute5tupleIJNS5_1CILi128EEES8_NS7_ILi64EEEEEENS_10bfloat16_tEfNS_4arch4Sm80ELb1ELb0ELb1ELb1ELb0ELb0ELb0ELb0ELi2ELi4ELi4ELi4ELb0EEENS1_21CollectiveEpilogueBwdISA_SB_SD_Li256ELb1ELb0ELi2EEENS1_25SingleTileBwdLPTSchedulerILb1ELi128ELb0EEEEEEEEEvNT_6ParamsE$_ZN4cute3eso3ESOILb1ELb0EJNS_6LayoutINS_5tupleIJNS3_IJNS_1CILi2EEES5_EEEEEENS3_IJNS3_IJNS4_ILi1EEES5_EEEEEEEENS_10ViewEngineIPKfEEEEC2ERKSB_RKSF_) ;  /* 0xfffa3c2000007944 */ /* 0x000fea0003c3ffff */
        /* <DEDUP_REMOVED lines=147> */
.L_x_2806:
[----:B-1----:R-:W-:Y:S02]  /*67ad0*/  MOV R4, 0x67af0 ;  /* 0x00067af000047802 */ /* 0x002fe40000000f00 */
[----:B------:R-:W-:Y:S05]  /*67ae0*/  CALL.REL.NOINC `($_ZN7cutlass13device_kernelIN5flash19enable_sm80_to_sm89INS1_16FlashAttnBwdSm80INS1_25CollectiveMainloopBwdSm80ILi2ELi2EN4cute5tupleIJNS5_1CILi128EEES8_NS7_ILi64EEEEEENS_10bfloat16_tEfNS_4arch4Sm80ELb1ELb0ELb1ELb1ELb0ELb0ELb0ELb0ELi2ELi4ELi4ELi4ELb0EEENS1_21CollectiveEpilogueBwdISA_SB_SD_Li256ELb1ELb0ELi2EEENS1_25SingleTileBwdLPTSchedulerILb1ELi128ELb0EEEEEEEEEvNT_6ParamsE$_ZN4cute3eso3ESOILb1ELb0EJNS_6LayoutINS_5tupleIJNS3_IJNS_1CILi1EEENS4_ILi4EEEEEENS4_ILi2EEES6_EEENS3_IJNS3_IJNS4_ILi0EEES5_EEES6_NS4_ILi8EEEEEEEENS_10ViewEngineIPfEEEEC2ERKSE_RKSH_) ;  /* 0xfffa319000007944 */ /* 0x000fea0003c3ffff */
[----:B-1----:R-:W2:Y:S04]  /*67af0*/  LDL.64 R2, [R64+0x60] ;  /* 0x0000600040027983 */ /* 0x002ea80000100a00 */
[----:B------:R1:W5:Y:S04]  /*67b00*/  LDL.64 R4, [R64+0x58] ;  /* 0x0000580040047983 */ /* 0x0003680000100a00 */
[----:B------:R1:W5:Y:S04]  /*67b10*/  LDL.64 R6, [R1+0x1428] ;  /* 0x0014280001067983 */ /* 0x0003680000100a00 */
[----:B--2---:R1:W5:Y:S01]  /*67b20*/  LD.E R3, [R2.64] ;  /* 0x0000000402037980 */ /* 0x004362000c101900 */
[----:B------:R-:W-:-:S02]  /*67b30*/  MOV R81, R67 ;  /* 0x0000004300517202 */ /* 0x000fc40000000f00 */
[----:B------:R-:W-:Y:S02]  /*67b40*/  MOV R8, 0x67b60 ;  /* 0x00067b6000087802 */ /* 0x000fe40000000f00 */
[----:B-1---5:R-:W-:Y:S05]  /*67b50*/  CALL.REL.NOINC `($_ZN7cutlass13device_kernelIN5flash19enable_sm80_to_sm89INS1_16FlashAttnBwdSm80INS1_25CollectiveMainloopBwdSm80ILi2ELi2EN4cute5tupleIJNS5_1CILi128EEES8_NS7_ILi64EEEEEENS_10bfloat16_tEfNS_4arch4Sm80ELb1ELb0ELb1ELb1ELb0ELb0ELb0ELb0ELi2ELi4ELi4ELi4ELb0EEENS1_21CollectiveEpilogueBwdISA_SB_SD_Li256ELb1ELb0ELi2EEENS1_25SingleTileBwdLPTSchedulerILb1ELi128ELb0EEEEEEEEEvNT_6ParamsE$_ZN4cute3eso3ESOILb1ELb0EJNS_10UnderscoreES2_iEEC2ERKS2_S5_RKi) ;  /* 0xfffa127000007944 */ /* 0x022fea0003c3ffff */
[----:B-1----:R-:W2:Y:S01]  /*67b60*/  LDL R3, [R1+0x1410] ;  /* 0x0014100001037983 */ /* 0x002ea20000100800 */
[----:B------:R-:W-:Y:S02]  /*67b70*/  MOV R8, 0x67ba0 ;  /* 0x00067ba000087802 */ /* 0x000fe40000000f00 */
[----:B--2---:R-:W-:Y:S02]  /*67b80*/  SHF.L.U32 R3, R3, 0xd, RZ ;  /* 0x0000000d03037819 */ /* 0x004fe400000006ff */
[----:B------:R-:W-:Y:S05]  /*67b90*/  CALL.REL.NOINC `($_ZN7cutlass13device_kernelIN5flash19enable_sm80_to_sm89INS1_16FlashAttnBwdSm80INS1_25CollectiveMainloopBwdSm80ILi2ELi2EN4cute5tupleIJNS5_1CILi128EEES8_NS7_ILi64EEEEEENS_10bfloat16_tEfNS_4arch4Sm80ELb1ELb0ELb1ELb1ELb0ELb0ELb0ELb0ELi2ELi4ELi4ELi4ELb0EEENS1_21CollectiveEpilogueBwdISA_SB_SD_Li256ELb1ELb0ELi2EEENS1_25SingleTileBwdLPTSchedulerILb1ELi128ELb0EEEEEEEEEvNT_6ParamsE$_ZN4cute3eso3ESOILb1ELb0EJNS_6LayoutINS_5tupleIJNS3_IJNS_1CILi1EEES5_EEENS4_ILi32EEEEEENS3_IJNS3_IJNS4_ILi0EEES9_EEENS4_ILi256EEEEEEEEiEEC2ERKSD_RKi) ;  /* 0xfffa31e000007944 */ /* 0x000fea0003c3ffff */
[----:B------:R-:W2:Y:S04]  /*67ba0*/  LD.E.64 R4, [R4.64+0x8] ;  /* 0x0000080404047980 */ /* 0x000ea8000c101b00 */
[----:B------:R-:W2:Y:S01]  /*67bb0*/  LDL R10, [R1+0x1428] ;  /* 0x00142800010a7983 */ /* 0x000ea20000100800 */
[----:B------:R-:W-:Y:S01]  /*67bc0*/  MOV R8, 0x67bf0 ;  /* 0x00067bf000087802 */ /* 0x000fe20000000f00 */
[----:B--2---:R-:W-:-:S04]  /*67bd0*/  IMAD.WIDE R10, R10, 0x4, R4 ;  /* 0x000000040a0a7825 */ /* 0x004fc800078e0204 */
[----:B-1----:R-:W-:Y:S05]  /*67be0*/  CALL.REL.NOINC `($_ZN7cutlass13device_kernelIN5flash19enable_sm80_to_sm89INS1_16FlashAttnBwdSm80INS1_25CollectiveMainloopBwdSm80ILi2ELi2EN4cute5tupleIJNS5_1CILi128EEES8_NS7_ILi64EEEEEENS_10bfloat16_tEfNS_4arch4Sm80ELb1ELb0ELb1ELb1ELb0ELb0ELb0ELb0ELi2ELi4ELi4ELi4ELb0EEENS1_21CollectiveEpilogueBwdISA_SB_SD_Li256ELb1ELb0ELi2EEENS1_25SingleTileBwdLPTSchedulerILb1ELi128ELb0EEEEEEEEEvNT_6ParamsE$_ZN4cute8gmem_ptrIPfECI1NS_12iter_adaptorIS1_S2_EEES1_) ;  /* 0xfffa4da000007944 */ /* 0x002fea0003c3ffff */
[----:B-1----:R1:W5:Y:S01]  /*67bf0*/  LDL.64 R2, [R1+0x1428] ;  /* 0x0014280001027983 */ /* 0x0023620000100a00 */
[----:B------:R-:W-:-:S03]  /*67c00*/  MOV R4, 0x67c20 ;  /* 0x00067c2000047802 */ /* 0x000fc60000000f00 */
[----:B-1---5:R-:W-:Y:S05]  /*67c10*/  CALL.REL.NOINC `($_ZN7cutlass13device_kernelIN5flash19enable_sm80_to_sm89INS1_16FlashAttnBwdSm80INS1_25CollectiveMainloopBwdSm80ILi2ELi2EN4cute5tupleIJNS5_1CILi128EEES8_NS7_ILi64EEEEEENS_10bfloat16_tEfNS_4arch4Sm80ELb1ELb0ELb1ELb1ELb0ELb0ELb0ELb0ELi2ELi4ELi4ELi4ELb0EEENS1_21CollectiveEpilogueBwdISA_SB_SD_Li256ELb1ELb0ELi2EEENS1_25SingleTileBwdLPTSchedulerILb1ELi128ELb0EEEEEEEEEvNT_6ParamsE$_ZN4cute3eso3ESOILb1ELb0EJNS_6LayoutINS_5tupleIJNS3_IJNS_1CILi1EEES5_EEENS4_ILi32EEEEEENS3_IJNS3_IJNS4_ILi0EEES9_EEENS4_ILi256EEEEEEEENS_10ViewEngineINS_8gmem_ptrIPfEEEEEEC2ERKSD_RKSI_) ;  /* 0xfffa312000007944 */ /* 0x022fea0003c3ffff */
[----:B-1----:R-:W2:Y:S04]  /*67c20*/  LDL.64 R2, [R1+0x1428] ;  /* 0x0014280001027983 */ /* 0x002ea80000100a00 */
[----:B------:R1:W5:Y:S01]  /*67c30*/  LD.E R5, [R6.64] ;  /* 0x0000000406057980 */ /* 0x000362000c101900 */
[----:B------:R-:W-:Y:S01]  /*67c40*/  MOV R10, 0x67c80 ;  /* 0x00067c80000a7802 */ /* 0x000fe20000000f00 */
[----:B--2---:R-:W-:Y:S01]  /*67c50*/  IMAD.MOV.U32 R14, RZ, RZ, R2 ;  /* 0x000000ffff0e7224 */ /* 0x004fe200078e0002 */
[----:B------:R-:W-:-:S02]  /*67c60*/  MOV R15, R3 ;  /* 0x00000003000f7202 */ /* 0x000fc40000000f00 */
[----:B-1---5:R-:W-:Y:S05]  /*67c70*/  CALL.REL.NOINC `($_ZN7cutlass13device_kernelIN5flash19enable_sm80_to_sm89INS1_16FlashAttnBwdSm80INS1_25CollectiveMainloopBwdSm80ILi2ELi2EN4cute5tupleIJNS5_1CILi128EEES8_NS7_ILi64EEEEEENS_10bfloat16_tEfNS_4arch4Sm80ELb1ELb0ELb1ELb1ELb0ELb0ELb0ELb0ELi2ELi4ELi4ELi4ELb0EEENS1_21CollectiveEpilogueBwdISA_SB_SD_Li256ELb1ELb0ELi2EEENS1_25SingleTileBwdLPTSchedulerILb1ELi128ELb0EEEEEEEEEvNT_6ParamsE$_ZN73_INTERNAL_24fd9406_37_flash_bwd_hdim64_bf16_softcap_sm80_cu_3fbc093a_29189atomicAddEPff) ;  /* 0xfffa4ed000007944 */ /* 0x022fea0003c3ffff */
[----:B------:R2:W5:Y:S01]  /*67c80*/  LD.E R5, [R6.64+0x4] ;  /* 0x0000040406057980 */ /* 0x000562000c101900 */
[----:B-1----:R-:W-:-:S02]  /*67c90*/  IADD3 R14, P0, R2, 0x400, RZ ;  /* 0x00000400020e7810 */ /* 0x002fc40007f1e0ff */
[----:B------:R-:W-:-:S03]  /*67ca0*/  MOV R10, 0x67cd0 ;  /* 0x00067cd0000a7802 */ /* 0x000fc60000000f00 */
[----:B------:R-:W-:-:S03]  /*67cb0*/  IMAD.X R15, RZ, RZ, R3, P0 ;  /* 0x000000ffff0f7224 */ /* 0x000fc600000e0603 */
[----:B--2--5:R-:W-:Y:S05]  /*67cc0*/  CALL.REL.NOINC `($_ZN7cutlass13device_kernelIN5flash19enable_sm80_to_sm89INS1_16FlashAttnBwdSm80INS1_25CollectiveMainloopBwdSm80ILi2ELi2EN4cute5tupleIJNS5_1CILi128EEES8_NS7_ILi64EEEEEENS_10bfloat16_tEfNS_4arch4Sm80ELb1ELb0ELb1ELb1ELb0ELb0ELb0ELb0ELi2ELi4ELi4ELi4ELb0EEENS1_21CollectiveEpilogueBwdISA_SB_SD_Li256ELb1ELb0ELi2EEENS1_25SingleTileBwdLPTSchedulerILb1ELi128ELb0EEEEEEEEEvNT_6ParamsE$_ZN73_INTERNAL_24fd9406_37_flash_bwd_hdim64_bf16_softcap_sm80_cu_3fbc093a_29189atomicAddEPff) ;  /* 0xfffa4e8000007944 */ /* 0x024fea0003c3ffff */
[----:B------:R2:W5:Y:S01]  /*67cd0*/  LD.E R5, [R6.64+0x8] ;  /* 0x0000080406057980 */ /* 0x000562000c101900 */
[----:B-1----:R-:W-:Y:S02]  /*67ce0*/  IADD3 R14, P0, R2, 0x800, RZ ;  /* 0x00000800020e7810 */ /* 0x002fe40007f1e0ff */
        /* <DEDUP_REMOVED lines=148> */
[----:B------:R-:W-:-:S04]  /*68630*/  MOV R67, 0x0 ;  /* 0x0000000000437802 */ /* 0x000fc80000000f00 */
[----:B------:R-:W-:Y:S05]  /*68640*/  RET.REL.NODEC R66 `(_ZN7cutlass13device_kernelIN5flash19enable_sm80_to_sm89INS1_16FlashAttnBwdSm80INS1_25CollectiveMainloopBwdSm80ILi2ELi2EN4cute5tupleIJNS5_1CILi128EEES8_NS7_ILi64EEEEEENS_10bfloat16_tEfNS_4arch4Sm80ELb1ELb0ELb1ELb1ELb0ELb0ELb0ELb0ELi2ELi4ELi4ELi4ELb0EEENS1_21CollectiveEpilogueBwdISA_SB_SD_Li256ELb1ELb0ELi2EEENS1_25SingleTileBwdLPTSchedulerILb1ELi128ELb0EEEEEEEEEvNT_6ParamsE) ;  /* 0xfff979b042007950 */ /* 0x000fea0003c3ffff */
        .type           $_ZN7cutlass13device_kernelIN5flash19enable_sm80_to_sm89INS1_16FlashAttnBwdSm80INS1_25CollectiveMainloopBwdSm80ILi2ELi2EN4cute5tupleIJNS5_1CILi128EEES8_NS7_ILi64EEEEEENS_10bfloat16_tEfNS_4arch4Sm80ELb1ELb0ELb1ELb1ELb0ELb0ELb0ELb0ELi2ELi4ELi4ELi4ELb0EEENS1_21CollectiveEpilogueBwdISA_SB_SD_Li256ELb1ELb0ELi2EEENS1_25SingleTileBwdLPTSchedulerILb1ELi128ELb0EEEEEEEEEvNT_6ParamsE$_ZZZN5flash25CollectiveMainloopBwdSm80ILi2ELi2EN4cute5tupleIJNS1_1CILi128EEES4_NS3_ILi64EEEEEEN7cutlass10bfloat16_tEfNS7_4arch4Sm80ELb1ELb0ELb1ELb1ELb0ELb0ELb0ELb0ELi2ELi4ELi4ELi4ELb0EE3mmaINS_16FlashAttnBwdSm80ISB_NS_21CollectiveEpilogueBwdIS6_S8_SA_Li256ELb1ELb0ELi2EEENS_25SingleTileBwdLPTSchedulerILb1ELi128ELb0EEEE13SharedStorageENS1_6TensorINS1_11ArrayEngineIfLm32EEENS1_6LayoutINS2_IJNS2_IJNS3_ILi2EEESO_EEESO_NS3_ILi4EEEEEENS2_IJNS2_IJNS3_ILi1EEESO_EEESQ_NS3_ILi8EEEEEEEEEEEEbRKNSB_6ParamsERT0_S12_iNS2_IJiiiEEERT_ENKUliT_E_clIZSC_ISJ_SX_EbS10_S12_S12_iS13_S15_EUlRS16_iE_EEDaiS16_ENKUlvE0_clEv,@function
        .size           $_ZN7cutlass13device_kernelIN5flash19enable_sm80_to_sm89INS1_16FlashAttnBwdSm80INS1_25CollectiveMainloopBwdSm80ILi2ELi2EN4cute5tupleIJNS5_1CILi128EEES8_NS7_ILi64EEEEEENS_10bfloat16_tEfNS_4arch4Sm80ELb1ELb0ELb1ELb1ELb0ELb0ELb0ELb0ELi2ELi4ELi4ELi4ELb0EEENS1_21CollectiveEpilogueBwdISA_SB_SD_Li256ELb1ELb0ELi2EEENS1_25SingleTileBwdLPTSchedulerILb1ELi128ELb0EEEEEEEEEvNT_6ParamsE$_ZZZN5flash25CollectiveMainloopBwdSm80ILi2ELi2EN4cute5tupleIJNS1_1CILi128EEES4_NS3_ILi64EEEEEEN7cutlass10bfloat16_tEfNS7_4arch4Sm80ELb1ELb0ELb1ELb1ELb0ELb0ELb0ELb0ELi2ELi4ELi4ELi4ELb0EE3mmaINS_16FlashAttnBwdSm80ISB_NS_21CollectiveEpilogueBwdIS6_S8_SA_Li256ELb1ELb0ELi2EEENS_25SingleTileBwdLPTSchedulerILb1ELi128ELb0EEEE13SharedStorageENS1_6TensorINS1_11ArrayEngineIfLm32EEENS1_6LayoutINS2_IJNS2_IJNS3_ILi2EEESO_EEESO_NS3_ILi4EEEEEENS2_IJNS2_IJNS3_ILi1EEESO_EEESQ_NS3_ILi8EEEEEEEEEEEEbRKNSB_6ParamsERT0_S12_iNS2_IJiiiEEERT_ENKUliT_E_clIZSC_ISJ_SX_EbS10_S12_S12_iS13_S15_EUlRS16_iE_EEDaiS16_ENKUlvE0_clEv,($_ZN7cutlass13device_kernelIN5flash19enable_sm80_to_sm89INS1_16FlashAttnBwdSm80INS1_25CollectiveMainloopBwdSm80ILi2ELi2EN4cute5tupleIJNS5_1CILi128EEES8_NS7_ILi64EEEEEENS_10bfloat16_tEfNS_4arch4Sm80ELb1ELb0ELb1ELb1ELb0ELb0ELb0ELb0ELi2ELi4ELi4ELi4ELb0EEENS1_21CollectiveEpilogueBwdISA_SB_SD_Li256ELb1ELb0ELi2EEENS1_25SingleTileBwdLPTSchedulerILb1ELi128ELb0EEEEEEEEEvNT_6ParamsE$_ZZZN5flash25CollectiveMainloopBwdSm80ILi2ELi2EN4cute5tupleIJNS1_1CILi128EEES4_NS3_ILi64EEEEEEN7cutlass10bfloat16_tEfNS7_4arch4Sm80ELb1ELb0ELb1ELb1ELb0ELb0ELb0ELb0ELi2ELi4ELi4ELi4ELb0EE3mmaINS_16FlashAttnBwdSm80ISB_NS_21CollectiveEpilogueBwdIS6_S8_SA_Li256ELb1ELb0ELi2EEENS_25SingleTileBwdLPTSchedulerILb1ELi128ELb0EEEE13SharedStorageENS1_6TensorINS1_11ArrayEngineIfLm32EEENS1_6LayoutINS2_IJNS2_IJNS3_ILi2EEESO_EEESO_NS3_ILi4EEEEEENS2_IJNS2_IJNS3_ILi1EEESO_EEESQ_NS3_ILi8EEEEEEEEEEEEbRKNSB_6ParamsERT0_S12_iNS2_IJiiiEEERT_ENKUliT_E_clIZSC_ISJ_SX_EbS10_S12_S12_iS13_S15_EUlRS16_iE_EEDaiS16_ENKUlvE1_clEv - $_ZN7cutlass13device_kernelIN5flash19enable_sm80_to_sm89INS1_16FlashAttnBwdSm80INS1_25CollectiveMainloopBwdSm80ILi2ELi2EN4cute5tupleIJNS5_1CILi128EEES8_NS7_ILi64EEEEEENS_10bfloat16_tEfNS_4arch4Sm80ELb1ELb0ELb1ELb1ELb0ELb0ELb0ELb0ELi2ELi4ELi4ELi4ELb0EEENS1_21CollectiveEpilogueBwdISA_SB_SD_Li256ELb1ELb0ELi2EEENS1_25SingleTileBwdLPTSchedulerILb1ELi128ELb0EEEEEEEEEvNT_6ParamsE$_ZZZN5flash25CollectiveMainloopBwdSm80ILi2ELi2EN4cute5tupleIJNS1_1CILi128EEES4_NS3_ILi64EEEEEEN7cutlass10bfloat16_tEfNS7_4arch4Sm80ELb1ELb0ELb1ELb1ELb0ELb0ELb0ELb0ELi2ELi4ELi4ELi4ELb0EE3mmaINS_16FlashAttnBwdSm80ISB_NS_21CollectiveEpilogueBwdIS6_S8_SA_Li256ELb1ELb0ELi2EEENS_25SingleTileBwdLPTSchedulerILb1ELi128ELb0EEEE13SharedStorageENS1_6TensorINS1_11ArrayEngineIfLm32EEENS1_6LayoutINS2_IJNS2_IJNS3_ILi2EEESO_EEESO_NS3_ILi4EEEEEENS2_IJNS2_IJNS3_ILi1EEESO_EEESQ_NS3_ILi8EEEEEEEEEEEEbRKNSB_6ParamsERT0_S12_iNS2_IJiiiEEERT_ENKUliT_E_clIZSC_ISJ_SX_EbS10_S12_S12_iS13_S15_EUlRS16_iE_EEDaiS16_ENKUlvE0_clEv)
$_ZN7cutlass13device_kernelIN5flash19enable_sm80_to_sm89INS1_16FlashAttnBwdSm80INS1_25CollectiveMainloopBwdSm80ILi2ELi2EN4cute5tupleIJNS5_1CILi128EEES8_NS7_ILi64EEEEEENS_10bfloat16_tEfNS_4arch4Sm80ELb1ELb0ELb1ELb1ELb0ELb0ELb0ELb0ELi2ELi4ELi4ELi4ELb0EEENS1_21CollectiveEpilogueBwdISA_SB_SD_Li256ELb1ELb0ELi2EEENS1_25SingleTileBwdLPTSchedulerILb1ELi128ELb0EEEEEEEEEvNT_6ParamsE$_ZZZN5flash25CollectiveMainloopBwdSm80ILi2ELi2EN4cute5tupleIJNS1_1CILi128EEES4_NS3_ILi64EEEEEEN7cutlass10bfloat16_tEfNS7_4arch4Sm80ELb1ELb0ELb1ELb1ELb0ELb0ELb0ELb0ELi2ELi4ELi4ELi4ELb0EE3mmaINS_16FlashAttnBwdSm80ISB_NS_21CollectiveEpilogueBwdIS6_S8_SA_Li256ELb1ELb0ELi2EEENS_25SingleTileBwdLPTSchedulerILb1ELi128ELb0EEEE13SharedStorageENS1_6TensorINS1_11ArrayEngineIfLm32EEENS1_6LayoutINS2_IJNS2_IJNS3_ILi2EEESO_EEESO_NS3_ILi4EEEEEENS2_IJNS2_IJNS3_ILi1EEESO_EEESQ_NS3_ILi8EEEEEEEEEEEEbRKNSB_6ParamsERT0_S12_iNS2_IJiiiEEERT_ENKUliT_E_clIZSC_ISJ_SX_EbS10_S12_S12_iS13_S15_EUlRS16_iE_EEDaiS16_ENKUlvE0_clEv:
[----:B------:R-:W-:-:S05]  /*68650*/  IADD3 R3, R16, -c[0x0][0x20], RZ ;  /* 0x8000080010037a10 */ /* 0x000fca0007ffe0ff */
[----:B------:R-:W-:-:S05]  /*68660*/  IMAD R3, R10, 0x4, R3 ;  /* 0x000000040a037824 */ /* 0x000fca00078e0203 */
[----:B------:R1:W5:Y:S02]  /*68670*/  LDL R4, [R3] ;  /* 0x0000000003047983 */ /* 0x0003640000100800 */
[----:B-1----:R-:W-:-:S04]  /*68680*/  MOV R3, 0x0 ;  /* 0x0000000000037802 */ /* 0x002fc80000000f00 */
[----:B------:R-:W-:Y:S05]  /*68690*/  RET.REL.NODEC R2 `(_ZN7cutlass13device_kernelIN5flash19enable_sm80_to_sm89INS1_16FlashAttnBwdSm80INS1_25CollectiveMainloopBwdSm80ILi2ELi2EN4cute5tupleIJNS5_1CILi128EEES8_NS7_ILi64EEEEEENS_10bfloat16_tEfNS_4arch4Sm80ELb1ELb0ELb1ELb1ELb0ELb0ELb0ELb0ELi2ELi4ELi4ELi4ELb0EEENS1_21CollectiveEpilogueBwdISA_SB_SD_Li256ELb1ELb0ELi2EEENS1_25SingleTileBwdLPTSchedulerILb1ELi128ELb0EEEEEEEEEvNT_6ParamsE) ;  /* 0xfff9796002007950 */ /* 0x000fea0003c3ffff */
        .type           $_ZN7cutlass13device_kernelIN5flash19enable_sm80_to_sm89INS1_16FlashAttnBwdSm80INS1_25CollectiveMainloopBwdSm80ILi2ELi2EN4cute5tupleIJNS5_1CILi128EEES8_NS7_ILi64EEEEEENS_10bfloat16_tEfNS_4arch4Sm80ELb1ELb0ELb1ELb1ELb0ELb0ELb0ELb0ELi2ELi4ELi4ELi4ELb0EEENS1_21CollectiveEpilogueBwdISA_SB_SD_Li256ELb1ELb0ELi2EEENS1_25SingleTileBwdLPTSchedulerILb1ELi128ELb0EEEEEEEEEvNT_6ParamsE$_ZZZN5flash25CollectiveMainloopBwdSm80ILi2ELi2EN4cute5tupleIJNS1_1CILi128EEES4_NS3_ILi64EEEEEEN7cutlass10bfloat16_tEfNS7_4arch4Sm80ELb1ELb0ELb1ELb1ELb0ELb0ELb0ELb0ELi2ELi4ELi4ELi4ELb0EE3mmaINS_16FlashAttnBwdSm80ISB_NS_21CollectiveEpilogueBwdIS6_S8_SA_Li256ELb1ELb0ELi2EEENS_25SingleTileBwdLPTSchedulerILb1ELi128ELb0EEEE13SharedStorageENS1_6TensorINS1_11ArrayEngineIfLm32EEENS1_6LayoutINS2_IJNS2_IJNS3_ILi2EEESO_EEESO_NS3_ILi4EEEEEENS2_IJNS2_IJNS3_ILi1EEESO_EEESQ_NS3_ILi8EEEEEEEEEEEEbRKNSB_6ParamsERT0_S12_iNS2_IJiiiEEERT_ENKUliT_E_clIZSC_ISJ_SX_EbS10_S12_S12_iS13_S15_EUlRS16_iE_EEDaiS16_ENKUlvE1_clEv,@function
        .size           $_ZN7cutlass13device_kernelIN5flash19enable_sm80_to_sm89INS1_16FlashAttnBwdSm80INS1_25CollectiveMainloopBwdSm80ILi2ELi2EN4cute5tupleIJNS5_1CILi128EEES8_NS7_ILi64EEEEEENS_10bfloat16_tEfNS_4arch4Sm80ELb1ELb0ELb1ELb1ELb0ELb0ELb0ELb0ELi2ELi4ELi4ELi4ELb0EEENS1_21CollectiveEpilogueBwdISA_SB_SD_Li256ELb1ELb0ELi2EEENS1_25SingleTileBwdLPTSchedulerILb1ELi128ELb0EEEEEEEEEvNT_6ParamsE$_ZZZN5flash25CollectiveMainloopBwdSm80ILi2ELi2EN4cute5tupleIJNS1_1CILi128EEES4_NS3_ILi64EEEEEEN7cutlass10bfloat16_tEfNS7_4arch4Sm80ELb1ELb0ELb1ELb1ELb0ELb0ELb0ELb0ELi2ELi4ELi4ELi4ELb0EE3mmaINS_16FlashAttnBwdSm80ISB_NS_21CollectiveEpilogueBwdIS6_S8_SA_Li256ELb1ELb0ELi2EEENS_25SingleTileBwdLPTSchedulerILb1ELi128ELb0EEEE13SharedStorageENS1_6TensorINS1_11ArrayEngineIfLm32EEENS1_6LayoutINS2_IJNS2_IJNS3_ILi2EEESO_EEESO_NS3_ILi4EEEEEENS2_IJNS2_IJNS3_ILi1EEESO_EEESQ_NS3_ILi8EEEEEEEEEEEEbRKNSB_6ParamsERT0_S12_iNS2_IJiiiEEERT_ENKUliT_E_clIZSC_ISJ_SX_EbS10_S12_S12_iS13_S15_EUlRS16_iE_EEDaiS16_ENKUlvE1_clEv,($_ZN7cutlass13device_kernelIN5flash19enable_sm80_to_sm89INS1_16FlashAttnBwdSm80INS1_25CollectiveMainloopBwdSm80ILi2ELi2EN4cute5tupleIJNS5_1CILi128EEES8_NS7_ILi64EEEEEENS_10bfloat16_tEfNS_4arch4Sm80ELb1ELb0ELb1ELb1ELb0ELb0ELb0ELb0ELi2ELi4ELi4ELi4ELb0EEENS1_21CollectiveEpilogueBwdISA_SB_SD_Li256ELb1ELb0ELi2EEENS1_25SingleTileBwdLPTSchedulerILb1ELi128ELb0EEEEEEEEEvNT_6ParamsE$__fAtomicAdd - $_ZN7cutlass13device_kernelIN5flash19enable_sm80_to_sm89INS1_16FlashAttnBwdSm80INS1_25CollectiveMainloopBwdSm80ILi2ELi2EN4cute5tupleIJNS5_1CILi128EEES8_NS7_ILi64EEEEEENS_10bfloat16_tEfNS_4arch4Sm80ELb1ELb0ELb1ELb1ELb0ELb0ELb0ELb0ELi2ELi4ELi4ELi4ELb0EEENS1_21CollectiveEpilogueBwdISA_SB_SD_Li256ELb1ELb0ELi2EEENS1_25SingleTileBwdLPTSchedulerILb1ELi128ELb0EEEEEEEEEvNT_6ParamsE$_ZZZN5flash25CollectiveMainloopBwdSm80ILi2ELi2EN4cute5tupleIJNS1_1CILi128EEES4_NS3_ILi64EEEEEEN7cutlass10bfloat16_tEfNS7_4arch4Sm80ELb1ELb0ELb1ELb1ELb0ELb0ELb0ELb0ELi2ELi4ELi4ELi4ELb0EE3mmaINS_16FlashAttnBwdSm80ISB_NS_21CollectiveEpilogueBwdIS6_S8_SA_Li256ELb1ELb0ELi2EEENS_25SingleTileBwdLPTSchedulerILb1ELi128ELb0EEEE13SharedStorageENS1_6TensorINS1_11ArrayEngineIfLm32EEENS1_6LayoutINS2_IJNS2_IJNS3_ILi2EEESO_EEESO_NS3_ILi4EEEEEENS2_IJNS2_IJNS3_ILi1EEESO_EEESQ_NS3_ILi8EEEEEEEEEEEEbRKNSB_6ParamsERT0_S12_iNS2_IJiiiEEERT_ENKUliT_E_clIZSC_ISJ_SX_EbS10_S12_S12_iS13_S15_EUlRS16_iE_EEDaiS16_ENKUlvE1_clEv)
$_ZN7cutlass13device_kernelIN5flash19enable_sm80_to_sm89INS1_16FlashAttnBwdSm80INS1_25CollectiveMainloopBwdSm80ILi2ELi2EN4cute5tupleIJNS5_1CILi128EEES8_NS7_ILi64EEEEEENS_10bfloat16_tEfNS_4arch4Sm80ELb1ELb0ELb1ELb1ELb0ELb0ELb0ELb0ELi2ELi4ELi4ELi4ELb0EEENS1_21CollectiveEpilogueBwdISA_SB_SD_Li256ELb1ELb0ELi2EEENS1_25SingleTileBwdLPTSchedulerILb1ELi128ELb0EEEEEEEEEvNT_6ParamsE$_ZZZN5flash25CollectiveMainloopBwdSm80ILi2ELi2EN4cute5tupleIJNS1_1CILi128EEES4_NS3_ILi64EEEEEEN7cutlass10bfloat16_tEfNS7_4arch4Sm80ELb1ELb0ELb1ELb1ELb0ELb0ELb0ELb0ELi2ELi4ELi4ELi4ELb0EE3mmaINS_16FlashAttnBwdSm80ISB_NS_21CollectiveEpilogueBwdIS6_S8_SA_Li256ELb1ELb0ELi2EEENS_25SingleTileBwdLPTSchedulerILb1ELi128ELb0EEEE13SharedStorageENS1_6TensorINS1_11ArrayEngineIfLm32EEENS1_6LayoutINS2_IJNS2_IJNS3_ILi2EEESO_EEESO_NS3_ILi4EEEEEENS2_IJNS2_IJNS3_ILi1EEESO_EEESQ_NS3_ILi8EEEEEEEEEEEEbRKNSB_6ParamsERT0_S12_iNS2_IJiiiEEERT_ENKUliT_E_clIZSC_ISJ_SX_EbS10_S12_S12_iS13_S15_EUlRS16_iE_EEDaiS16_ENKUlvE1_clEv:
[----:B------:R-:W-:-:S05]  /*686a0*/  IADD3 R3, R7, -c[0x0][0x20], RZ ;  /* 0x8000080007037a10 */ /* 0x000fca0007ffe0ff */
[----:B------:R-:W-:-:S05]  /*686b0*/  IMAD R3, R10, 0x4, R3 ;  /* 0x000000040a037824 */ /* 0x000fca00078e0203 */
[----:B------:R1:W5:Y:S02]  /*686c0*/  LDL R4, [R3] ;  /* 0x0000000003047983 */ /* 0x0003640000100800 */
[----:B-1----:R-:W-:-:S04]  /*686d0*/  MOV R3, 0x0 ;  /* 0x0000000000037802 */ /* 0x002fc80000000f00 */
[----:B------:R-:W-:Y:S05]  /*686e0*/  RET.REL.NODEC R2 `(_ZN7cutlass13device_kernelIN5flash19enable_sm80_to_sm89INS1_16FlashAttnBwdSm80INS1_25CollectiveMainloopBwdSm80ILi2ELi2EN4cute5tupleIJNS5_1CILi128EEES8_NS7_ILi64EEEEEENS_10bfloat16_tEfNS_4arch4Sm80ELb1ELb0ELb1ELb1ELb0ELb0ELb0ELb0ELi2ELi4ELi4ELi4ELb0EEENS1_21CollectiveEpilogueBwdISA_SB_SD_Li256ELb1ELb0ELi2EEENS1_25SingleTileBwdLPTSchedulerILb1ELi128ELb0EEEEEEEEEvNT_6ParamsE) ;  /* 0xfff9791002007950 */ /* 0x000fea0003c3ffff */
        .type           $_ZN7cutlass13device_kernelIN5flash19enable_sm80_to_sm89INS1_16FlashAttnBwdSm80INS1_25CollectiveMainloopBwdSm80ILi2ELi2EN4cute5tupleIJNS5_1CILi128EEES8_NS7_ILi64EEEEEENS_10bfloat16_tEfNS_4arch4Sm80ELb1ELb0ELb1ELb1ELb0ELb0ELb0ELb0ELi2ELi4ELi4ELi4ELb0EEENS1_21CollectiveEpilogueBwdISA_SB_SD_Li256ELb1ELb0ELi2EEENS1_25SingleTileBwdLPTSchedulerILb1ELi128ELb0EEEEEEEEEvNT_6ParamsE$__fAtomicAdd,@function
        .size           $_ZN7cutlass13device_kernelIN5flash19enable_sm80_to_sm89INS1_16FlashAttnBwdSm80INS1_25CollectiveMainloopBwdSm80ILi2ELi2EN4cute5tupleIJNS5_1CILi128EEES8_NS7_ILi64EEEEEENS_10bfloat16_tEfNS_4arch4Sm80ELb1ELb0ELb1ELb1ELb0ELb0ELb0ELb0ELi2ELi4ELi4ELi4ELb0EEENS1_21CollectiveEpilogueBwdISA_SB_SD_Li256ELb1ELb0ELi2EEENS1_25SingleTileBwdLPTSchedulerILb1ELi128ELb0EEEEEEEEEvNT_6ParamsE$__fAtomicAdd,($_ZN7cutlass13device_kernelIN5flash19enable_sm80_to_sm89INS1_16FlashAttnBwdSm80INS1_25CollectiveMainloopBwdSm80ILi2ELi2EN4cute5tupleIJNS5_1CILi128EEES8_NS7_ILi64EEEEEENS_10bfloat16_tEfNS_4arch4Sm80ELb1ELb0ELb1ELb1ELb0ELb0ELb0ELb0ELi2ELi4ELi4ELi4ELb0EEENS1_21CollectiveEpilogueBwdISA_SB_SD_Li256ELb1ELb0ELi2EEENS1_25SingleTileBwdLPTSchedulerILb1ELi128ELb0EEEEEEEEEvNT_6ParamsE$exp2f - $_ZN7cutlass13device_kernelIN5flash19enable_sm80_to_sm89INS1_16FlashAttnBwdSm80INS1_25CollectiveMainloopBwdSm80ILi2ELi2EN4cute5tupleIJNS5_1CILi128EEES8_NS7_ILi64EEEEEENS_10bfloat16_tEfNS_4arch4Sm80ELb1ELb0ELb1ELb1ELb0ELb0ELb0ELb0ELi2ELi4ELi4ELi4ELb0EEENS1_21CollectiveEpilogueBwdISA_SB_SD_Li256ELb1ELb0ELi2EEENS1_25SingleTileBwdLPTSchedulerILb1ELi128ELb0EEEEEEEEEvNT_6ParamsE$__fAtomicAdd)
$_ZN7cutlass13device_kernelIN5flash19enable_sm80_to_sm89INS1_16FlashAttnBwdSm80INS1_25CollectiveMainloopBwdSm80ILi2ELi2EN4cute5tupleIJNS5_1CILi128EEES8_NS7_ILi64EEEEEENS_10bfloat16_tEfNS_4arch4Sm80ELb1ELb0ELb1ELb1ELb0ELb0ELb0ELb0ELi2ELi4ELi4ELi4ELb0EEENS1_21CollectiveEpilogueBwdISA_SB_SD_Li256ELb1ELb0ELi2EEENS1_25SingleTileBwdLPTSchedulerILb1ELi128ELb0EEEEEEEEEvNT_6ParamsE$__fAtomicAdd:
[----:B------:R-:W-:Y:S02]  /*686f0*/  ULDC.64 UR8, c[0x0][0x118] ;  /* 0x0000460000087ab9 */ /* 0x000fe40000000a00 */
[----:B------:R-:W2:Y:S01]  /*68700*/  ATOM.E.ADD.F32.FTZ.RN.STRONG.GPU P0, RZ, [R14.64], R5 ;  /* 0x000000050eff798a */ /* 0x000ea2000810e7c8 */
[----:B------:R-:W-:Y:S02]  /*68710*/  MOV R13, 0x0 ;  /* 0x00000000000d7802 */ /* 0x000fe40000000f00 */
[----:B------:R-:W-:Y:S02]  /*68720*/  MOV R9, R5 ;  /* 0x0000000500097202 */ /* 0x000fe40000000f00 */
[----:B--2---:R-:W-:Y:S05]  /*68730*/  @P0 RET.REL.NODEC R12 `(_ZN7cutlass13device_kernelIN5flash19enable_sm80_to_sm89INS1_16FlashAttnBwdSm80INS1_25CollectiveMainloopBwdSm80ILi2ELi2EN4cute5tupleIJNS5_1CILi128EEES8_NS7_ILi64EEEEEENS_10bfloat16_tEfNS_4arch4Sm80ELb1ELb0ELb1ELb1ELb0ELb0ELb0ELb0ELi2ELi4ELi4ELi4ELb0EEENS1_21CollectiveEpilogueBwdISA_SB_SD_Li256ELb1ELb0ELi2EEENS1_25SingleTileBwdLPTSchedulerILb1ELi128ELb0EEEEEEEEEvNT_6ParamsE) ;  /* 0xfff978c00c000950 */ /* 0x004fea0003c3ffff */
[----:B------:R-:W1:Y:S02]  /*68740*/  QSPC.E.S P0, RZ, [R14] ;  /* 0x000000000eff73aa */ /* 0x000e640000000500 */
[----:B-1----:R-:W-:Y:S05]  /*68750*/  @!P0 BRA `(.L_x_2808) ;  /* 0x0000008000008947 */ /* 0x002fea0003800000 */
[----:B------:R-:W-:-:S05]  /*68760*/  LOP3.LUT R8, R14, 0xffffff, RZ, 0xc0, !PT ;  /* 0x00ffffff0e087812 */ /* 0x000fca00078ec0ff */
.L_x_2809:
[----:B------:R-:W1:Y:S02]  /*68770*/  LDS R4, [R8] ;  /* 0x0000000008047984 */ /* 0x000e640000000800 */
[----:B-1----:R-:W-:-:S06]  /*68780*/  FADD R5, R9, R4 ;  /* 0x0000000409057221 */ /* 0x002fcc0000000000 */
[----:B------:R-:W1:Y:S02]  /*68790*/  ATOMS.CAST.SPIN R5, [R8], R4, R5 ;  /* 0x000000040805738d */ /* 0x000e640001800005 */
[----:B-1----:R-:W-:-:S13]  /*687a0*/  ISETP.EQ.U32.AND P0, PT, R5, 0x1, PT ;  /* 0x000000010500780c */ /* 0x002fda0003f02070 */
[----:B------:R-:W-:Y:S05]  /*687b0*/  @!P0 BRA `(.L_x_2809) ;  /* 0xffffffb000008947 */ /* 0x000fea000383ffff */
[----:B------:R-:W-:-:S04]  /*687c0*/  MOV R13, 0x0 ;  /* 0x00000000000d7802 */ /* 0x000fc80000000f00 */
[----:B------:R-:W-:Y:S05]  /*687d0*/  RET.REL.NODEC R12 `(_ZN7cutlass13device_kernelIN5flash19enable_sm80_to_sm89INS1_16FlashAttnBwdSm80INS1_25CollectiveMainloopBwdSm80ILi2ELi2EN4cute5tupleIJNS5_1CILi128EEES8_NS7_ILi64EEEEEENS_10bfloat16_tEfNS_4arch4Sm80ELb1ELb0ELb1ELb1ELb0ELb0ELb0ELb0ELi2ELi4ELi4ELi4ELb0EEENS1_21CollectiveEpilogueBwdISA_SB_SD_Li256ELb1ELb0ELi2EEENS1_25SingleTileBwdLPTSchedulerILb1ELi128ELb0EEEEEEEEEvNT_6ParamsE) ;  /* 0xfff978200c007950 */ /* 0x000fea0003c3ffff */
.L_x_2808:
[----:B------:R-:W2:Y:S01]  /*687e0*/  LD.E R4, [R14.64] ;  /* 0x000000080e047980 */ /* 0x000ea2000c101900 */
[----:B------:R-:W-:Y:S01]  /*687f0*/  MOV R13, 0x0 ;  /* 0x00000000000d7802 */ /* 0x000fe20000000f00 */
[----:B--2---:R-:W-:-:S05]  /*68800*/  FADD R9, R9, R4 ;  /* 0x0000000409097221 */ /* 0x004fca0000000000 */
[----:B------:R1:W-:Y:S01]  /*68810*/  ST.E [R14.64], R9 ;  /* 0x000000090e007985 */ /* 0x0003e2000c101908 */
[----:B------:R-:W-:Y:S05]  /*68820*/  RET.REL.NODEC R12 `(_ZN7cutlass13device_kernelIN5flash19enable_sm80_to_sm89INS1_16FlashAttnBwdSm80INS1_25CollectiveMainloopBwdSm80ILi2ELi2EN4cute5tupleIJNS5_1CILi128EEES8_NS7_ILi64EEEEEENS_10bfloat16_tEfNS_4arch4Sm80ELb1ELb0ELb1ELb1ELb0ELb0ELb0ELb0ELi2ELi4ELi4ELi4ELb0EEENS1_21CollectiveEpilogueBwdISA_SB_SD_Li256ELb1ELb0ELi2EEENS1_25SingleTileBwdLPTSchedulerILb1ELi128ELb0EEEEEEEEEvNT_6ParamsE) ;  /* 0xfff977d00c007950 */ /* 0x000fea0003c3ffff */
        .type           $_ZN7cutlass13device_kernelIN5flash19enable_sm80_to_sm89INS1_16FlashAttnBwdSm80INS1_25CollectiveMainloopBwdSm80ILi2ELi2EN4cute5tupleIJNS5_1CILi128EEES8_NS7_ILi64EEEEEENS_10bfloat16_tEfNS_4arch4Sm80ELb1ELb0ELb1ELb1ELb0ELb0ELb0ELb0ELi2ELi4ELi4ELi4ELb0EEENS1_21CollectiveEpilogueBwdISA_SB_SD_Li256ELb1ELb0ELi2EEENS1_25SingleTileBwdLPTSchedulerILb1ELi128ELb0EEEEEEEEEvNT_6ParamsE$exp2f,@function
        .size           $_ZN7cutlass13device_kernelIN5flash19enable_sm80_to_sm89INS1_16FlashAttnBwdSm80INS1_25CollectiveMainloopBwdSm80ILi2ELi2EN4cute5tupleIJNS5_1CILi128EEES8_NS7_ILi64EEEEEENS_10bfloat16_tEfNS_4arch4Sm80ELb1ELb0ELb1ELb1ELb0ELb0ELb0ELb0ELi2ELi4ELi4ELi4ELb0EEENS1_21CollectiveEpilogueBwdISA_SB_SD_Li256ELb1ELb0ELi2EEENS1_25SingleTileBwdLPTSchedulerILb1ELi128ELb0EEEEEEEEEvNT_6ParamsE$exp2f,($_ZN7cutlass13device_kernelIN5flash19enable_sm80_to_sm89INS1_16FlashAttnBwdSm80INS1_25CollectiveMainloopBwdSm80ILi2ELi2EN4cute5tupleIJNS5_1CILi128EEES8_NS7_ILi64EEEEEENS_10bfloat16_tEfNS_4arch4Sm80ELb1ELb0ELb1ELb1ELb0ELb0ELb0ELb0ELi2ELi4ELi4ELi4ELb0EEENS1_21CollectiveEpilogueBwdISA_SB_SD_Li256ELb1ELb0ELi2EEENS1_25SingleTileBwdLPTSchedulerILb1ELi128ELb0EEEEEEEEEvNT_6ParamsE$min - $_ZN7cutlass13device_kernelIN5flash19enable_sm80_to_sm89INS1_16FlashAttnBwdSm80INS1_25CollectiveMainloopBwdSm80ILi2ELi2EN4cute5tupleIJNS5_1CILi128EEES8_NS7_ILi64EEEEEENS_10bfloat16_tEfNS_4arch4Sm80ELb1ELb0ELb1ELb1ELb0ELb0ELb0ELb0ELi2ELi4ELi4ELi4ELb0EEENS1_21CollectiveEpilogueBwdISA_SB_SD_Li256ELb1ELb0ELi2EEENS1_25SingleTileBwdLPTSchedulerILb1ELi128ELb0EEEEEEEEEvNT_6ParamsE$exp2f)
$_ZN7cutlass13device_kernelIN5flash19enable_sm80_to_sm89INS1_16FlashAttnBwdSm80INS1_25CollectiveMainloopBwdSm80ILi2ELi2EN4cute5tupleIJNS5_1CILi128EEES8_NS7_ILi64EEEEEENS_10bfloat16_tEfNS_4arch4Sm80ELb1ELb0ELb1ELb1ELb0ELb0ELb0ELb0ELi2ELi4ELi4ELi4ELb0EEENS1_21CollectiveEpilogueBwdISA_SB_SD_Li256ELb1ELb0ELi2EEENS1_25SingleTileBwdLPTSchedulerILb1ELi128ELb0EEEEEEEEEvNT_6ParamsE$exp2f:
[----:B------:R-:W1:Y:S01]  /*68830*/  MUFU.EX2 R6, R6 ;  /* 0x0000000600067308 */ /* 0x000e620000000800 */
[----:B------:R-:W-:-:S04]  /*68840*/  MOV R3, 0x0 ;  /* 0x0000000000037802 */ /* 0x000fc80000000f00 */
[----:B------:R-:W-:Y:S05]  /*68850*/  RET.REL.NODEC R2 `(_ZN7cutlass13device_kernelIN5flash19enable_sm80_to_sm89INS1_16FlashAttnBwdSm80INS1_25CollectiveMainloopBwdSm80ILi2ELi2EN4cute5tupleIJNS5_1CILi128EEES8_NS7_ILi64EEEEEENS_10bfloat16_tEfNS_4arch4Sm80ELb1ELb0ELb1ELb1ELb0ELb0ELb0ELb0ELi2ELi4ELi4ELi4ELb0EEENS1_21CollectiveEpilogueBwdISA_SB_SD_Li256ELb1ELb0ELi2EEENS1_25SingleTileBwdLPTSchedulerILb1ELi128ELb0EEEEEEEEEvNT_6ParamsE) ;  /* 0xfff977a002007950 */ /* 0x000fea0003c3ffff */
        .type           $_ZN7cutlass13device_kernelIN5flash19enable_sm80_to_sm89INS1_16FlashAttnBwdSm80INS1_25CollectiveMainloopBwdSm80ILi2ELi2EN4cute5tupleIJNS5_1CILi128EEES8_NS7_ILi64EEEEEENS_10bfloat16_tEfNS_4arch4Sm80ELb1ELb0ELb1ELb1ELb0ELb0ELb0ELb0ELi2ELi4ELi4ELi4ELb0EEENS1_21CollectiveEpilogueBwdISA_SB_SD_Li256ELb1ELb0ELi2EEENS1_25SingleTileBwdLPTSchedulerILb1ELi128ELb0EEEEEEEEEvNT_6ParamsE$min,@function
        .size           $_ZN7cutlass13device_kernelIN5flash19enable_sm80_to_sm89INS1_16FlashAttnBwdSm80INS1_25CollectiveMainloopBwdSm80ILi2ELi2EN4cute5tupleIJNS5_1CILi128EEES8_NS7_ILi64EEEEEENS_10bfloat16_tEfNS_4arch4Sm80ELb1ELb0ELb1ELb1ELb0ELb0ELb0ELb0ELi2ELi4ELi4ELi4ELb0EEENS1_21CollectiveEpilogueBwdISA_SB_SD_Li256ELb1ELb0ELi2EEENS1_25SingleTileBwdLPTSchedulerILb1ELi128ELb0EEEEEEEEEvNT_6ParamsE$min,(.L_x_13237 - $_ZN7cutlass13device_kernelIN5flash19enable_sm80_to_sm89INS1_16FlashAttnBwdSm80INS1_25CollectiveMainloopBwdSm80ILi2ELi2EN4cute5tupleIJNS5_1CILi128EEES8_NS7_ILi64EEEEEENS_10bfloat16_tEfNS_4arch4Sm80ELb1ELb0ELb1ELb1ELb0ELb0ELb0ELb0ELi2ELi4ELi4ELi4ELb0EEENS1_21CollectiveEpilogueBwdISA_SB_SD_Li256ELb1ELb0ELi2EEENS1_25SingleTileBwdLPTSchedulerILb1ELi128ELb0EEEEEEEEEvNT_6ParamsE$min)
$_ZN7cutlass13device_kernelIN5flash19enable_sm80_to_sm89INS1_16FlashAttnBwdSm80INS1_25CollectiveMainloopBwdSm80ILi2ELi2EN4cute5tupleIJNS5_1CILi128EEES8_NS7_ILi64EEEEEENS_10bfloat16_tEfNS_4arch4Sm80ELb1ELb0ELb1ELb1ELb0ELb0ELb0ELb0ELi2ELi4ELi4ELi4ELb0EEENS1_21CollectiveEpilogueBwdISA_SB_SD_Li256ELb1ELb0ELi2EEENS1_25SingleTileBwdLPTSchedulerILb1ELi128ELb0EEEEEEEEEvNT_6ParamsE$min:
[----:B------:R-:W-:Y:S01]  /*68860*/  IMAD.MOV.U32 R8, RZ, RZ, R6 ;  /* 0x000000ffff087224 */ /* 0x000fe200078e0006 */
[----:B------:R-:W-:Y:S02]  /*68870*/  MOV R9, 0x0 ;  /* 0x0000000000097802 */ /* 0x000fe40000000f00 */
[----:B------:R-:W-:Y:S02]  /*68880*/  IMNMX R47, R3, R45, PT ;  /* 0x0000002d032f7217 */ /* 0x000fe40003800200 */
[----:B------:R-:W-:Y:S05]  /*68890*/  RET.REL.NODEC R8 `(_ZN7cutlass13device_kernelIN5flash19enable_sm80_to_sm89INS1_16FlashAttnBwdSm80INS1_25CollectiveMainloopBwdSm80ILi2ELi2EN4cute5tupleIJNS5_1CILi128EEES8_NS7_ILi64EEEEEENS_10bfloat16_tEfNS_4arch4Sm80ELb1ELb0ELb1ELb1ELb0ELb0ELb0ELb0ELi2ELi4ELi4ELi4ELb0EEENS1_21CollectiveEpilogueBwdISA_SB_SD_Li256ELb1ELb0ELi2EEENS1_25SingleTileBwdLPTSchedulerILb1ELi128ELb0EEEEEEEEEvNT_6ParamsE) ;  /* 0xfff9776008007950 */ /* 0x000fea0003c3ffff */
.L_x_2810:
        /* <DEDUP_REMOVED lines=14> */
.L_x_13237:


//--------------------- .text._ZN7cutlass13device_kernelIN5flash19enable_sm80_to_sm89INS1_16FlashAttnBwdSm80INS1_25CollectiveMainloopBwdSm80ILi2ELi2EN4cute5tupleIJNS5_1CILi128EEES8_NS7_ILi64EEEEEENS_10bfloat16_tEfNS_4arch4Sm80ELb1ELb0ELb1ELb1ELb1ELb0ELb0ELb0ELi2ELi4ELi4ELi4ELb0EEENS1_21CollectiveEpilogueBwdISA_SB_SD_Li256ELb1ELb0ELi2EEENS1_25SingleTileBwdLPTSchedulerILb1ELi128ELb1EEEEEEEEEvNT_6ParamsE --------------------------
	.section	.text._ZN7cutlass13device_kernelIN5flash19enable_sm80_to_sm89INS1_16FlashAttnBwdSm80INS1_25CollectiveMainloopBwdSm80ILi2ELi2EN4cute5tupleIJNS5_1CILi128EEES8_NS7_ILi64EEEEEENS_10bfloat16_tEfNS_4arch4Sm80ELb1ELb0ELb1ELb1ELb1ELb0ELb0ELb0ELi2ELi4ELi4ELi4ELb0EEENS1_21CollectiveEpilogueBwdISA_SB_SD_Li256ELb1ELb0ELi2EEENS1_25SingleTileBwdLPTSchedulerILb1ELi128ELb1EEEEEEEEEvNT_6ParamsE,"ax",@progbits
	.sectioninfo	@"SHI_REGISTERS=128"
	.align	128
.text._ZN7cutlass13device_kernelIN5flash19enable_sm80_to_sm89INS1_16FlashAttnBwdSm80INS1_25CollectiveMainloopBwdSm80ILi2ELi2EN4cute5tupleIJNS5_1CILi128EEES8_NS7_ILi64EEEEEENS_10bfloat16_tEfNS_4arch4Sm80ELb1ELb0ELb1ELb1ELb1ELb0ELb0ELb0ELi2ELi4ELi4ELi4ELb0EEENS1_21CollectiveEpilogueBwdISA_SB_SD_Li256ELb1ELb0ELi2EEENS1_25SingleTileBwdLPTSchedulerILb1ELi128ELb1EEEEEEEEEvNT_6ParamsE:
        .type           _ZN7cutlass13device_kernelIN5flash19enable_sm80_to_sm89INS1_16FlashAttnBwdSm80INS1_25CollectiveMainloopBwdSm80ILi2ELi2EN4cute5tupleIJNS5_1CILi128EEES8_NS7_ILi64EEEEEENS_10bfloat16_tEfNS_4arch4Sm80ELb1ELb0ELb1ELb1ELb1ELb0ELb0ELb0ELi2ELi4ELi4ELi4ELb0EEENS1_21CollectiveEpilogueBwdISA_SB_SD_Li256ELb1ELb0ELi2EEENS1_25SingleTileBwdLPTSchedulerILb1ELi128ELb1EEEEEEEEEvNT_6ParamsE,@function
        .size           _ZN7cutlass13device_kernelIN5flash19enable_sm80_to_sm89INS1_16FlashAttnBwdSm80INS1_25CollectiveMainloopBwdSm80ILi2ELi2EN4cute5tupleIJNS5_1CILi128EEES8_NS7_ILi64EEEEEENS_10bfloat16_tEfNS_4arch4Sm80ELb1ELb0ELb1ELb1ELb1ELb0ELb0ELb0ELi2ELi4ELi4ELi4ELb0EEENS1_21CollectiveEpilogueBwdISA_SB_SD_Li256ELb1ELb0ELi2EEENS1_25SingleTileBwdLPTSchedulerILb1ELi128ELb1EEEEEEEEEvNT_6ParamsE,(.L_x_13636 - _ZN7cutlass13device_kernelIN5flash19enable_sm80_to_sm89INS1_16FlashAttnBwdSm80INS1_25CollectiveMainloopBwdSm80ILi2ELi2EN4cute5tupleIJNS5_1CILi128EEES8_NS7_ILi64EEEEEENS_10bfloat16_tEfNS_4arch4Sm80ELb1ELb0ELb1ELb1ELb1ELb0ELb0ELb0ELi2ELi4ELi4ELi4ELb0EEENS1_21CollectiveEpilogueBwdISA_SB_SD_Li256ELb1ELb0ELi2EEENS1_25SingleTileBwdLPTSchedulerILb1ELi128ELb1EEEEEEEEEvNT_6ParamsE)
        .other          _ZN7cutlass13device_kernelIN5flash19enable_sm80_to_sm89INS1_16FlashAttnBwdSm80INS1_25CollectiveMainloopBwdSm80ILi2ELi2EN4cute5tupleIJNS5_1CILi128EEES8_NS7_ILi64EEEEEENS_10bfloat16_tEfNS_4arch4Sm80ELb1ELb0ELb1ELb1ELb1ELb0ELb0ELb0ELi2ELi4ELi4ELi4ELb0EEENS1_21CollectiveEpilogueBwdISA_SB_SD_Li256ELb1ELb0ELi2EEENS1_25SingleTileBwdLPTSchedulerILb1ELi128ELb1EEEEEEEEEvNT_6ParamsE,@"STO_CUDA_ENTRY STV_DEFAULT"
_ZN7cutlass13device_kernelIN5flash19enable_sm80_to_sm89INS1_16FlashAttnBwdSm80INS1_25CollectiveMainloopBwdSm80ILi2ELi2EN4cute5tupleIJNS5_1CILi128EEES8_NS7_ILi64EEEEEENS_10bfloat16_tEfNS_4arch4Sm80ELb1ELb0ELb1ELb1ELb1ELb0ELb0ELb0ELi2ELi4ELi4ELi4ELb0EEENS1_21CollectiveEpilogueBwdISA_SB_SD_Li256ELb1ELb0ELi2EEENS1_25SingleTileBwdLPTSchedulerILb1ELi128ELb1EEEEEEEEEvNT_6ParamsE:
        /* <DEDUP_REMOVED lines=27> */
.L_x_2812:
[----:B------:R-:W-:-:S04]  /*01b0*/  MOV R2, c[0x0][0x3ac] ;  /* 0x0000eb0000027a02 */ /* 0x000fc80000000f00 */
[----:B------:R-:W-:Y:S02]  /*01c0*/  ISETP.NE.AND P0, PT, R2, 0x1, PT ;  /* 0x000000010200780c */ /* 0x000fe40003f05270 */
[----:B------:R-:W-:-:S11]  /*01d0*/  MOV R2, R0 ;  /* 0x0000000000027202 */ /* 0x000fd60000000f00 */
[----:B------:R-:W-:-:S05]  /*01e0*/  @P0 IMAD.HI.U32 R3, R0, c[0x0][0x3b0], RZ ;  /* 0x0000ec0000030a27 */ /* 0x000fca00078e00ff */
[----:B------:R-:W-:-:S05]  /*01f0*/  @P0 SHF.R.U32.HI R2, RZ, c[0x0][0x3b4], R3 ;  /* 0x0000ed00ff020a19 */ /* 0x000fca0000011603 */
[----:B------:R-:W-:Y:S02]  /*0200*/  IMAD R5, R2, c[0x0][0x3ac], RZ ;  /* 0x0000eb0002057a24 */ /* 0x000fe400078e02ff */
.L_x_2813:
        /* <DEDUP_REMOVED lines=16> */
.L_x_2814:
        /* <DEDUP_REMOVED lines=9> */
.L_x_2816:
[----:B------:R-:W-:-:S04]  /*03a0*/  MOV R3, c[0x0][0x3d4] ;  /* 0x0000f50000037a02 */ /* 0x000fc80000000f00 */
.L_x_2815:
        /* <DEDUP_REMOVED lines=9> */
.L_x_2811:
        /* <DEDUP_REMOVED lines=16> */
.L_x_2818:
[----:B------:R-:W-:Y:S02]  /*0540*/  MOV R0, c[0x0][0x3ac] ;  /* 0x0000eb0000007a02 */ /* 0x000fe40000000f00 */
[----:B------:R-:W-:Y:S02]  /*0550*/  MOV R2, R3 ;  /* 0x0000000300027202 */ /* 0x000fe40000000f00 */
[----:B------:R-:W-:-:S13]  /*0560*/  ISETP.NE.AND P0, PT, R0, 0x1, PT ;  /* 0x000000010000780c */ /* 0x000fda0003f05270 */
[----:B------:R-:W-:-:S05]  /*0570*/  @P0 IMAD.HI.U32 R0, R3, c[0x0][0x3b0], RZ ;  /* 0x0000ec0003000a27 */ /* 0x000fca00078e00ff */
[----:B------:R-:W-:-:S05]  /*0580*/  @P0 SHF.R.U32.HI R2, RZ, c[0x0][0x3b4], R0 ;  /* 0x0000ed00ff020a19 */ /* 0x000fca0000011600 */
[----:B------:R-:W-:Y:S02]  /*0590*/  IMAD R4, R2, c[0x0][0x3ac], RZ ;  /* 0x0000eb0002047a24 */ /* 0x000fe400078e02ff */
.L_x_2819:
        /* <DEDUP_REMOVED lines=16> */
.L_x_2820:
        /* <DEDUP_REMOVED lines=9> */
.L_x_2822:
[----:B------:R-:W-:-:S04]  /*0730*/  MOV R3, c[0x0][0x3d4] ;  /* 0x0000f50000037a02 */ /* 0x000fc80000000f00 */
.L_x_2821:
        /* <DEDUP_REMOVED lines=8> */
.L_x_2817:
        /* <DEDUP_REMOVED lines=8> */
[----:B------:R-:W2:Y:S01]  /*0840*/  @P6 LDG.E R2, [R6.64] ;  /* 0x0000000606026981 */ /* 0x000ea2000c1e1900 */
[----:B------:R-:W-:Y:S01]  /*0850*/  CS2R R22, SRZ ;  /* 0x0000000000167805 */ /* 0x000fe2000001ff00 */
[----:B-1----:R-:W-:-:S05]  /*0860*/  IMAD.WIDE R4, R37, R0, c[0x0][0x2d0] ;  /* 0x0000b40025047625 */ /* 0x002fca00078e0200 */
        /* <DEDUP_REMOVED lines=38> */
.L_x_2823:
[----:B-----5:R2:W-:Y:S01]  /*0ad0*/  STL [R1+0x10], R48 ;  /* 0x0000103001007387 */ /* 0x0205e20000100800 */
[----:B------:R-:W-:-:S04]  /*0ae0*/  ISETP.NE.U32.AND P0, PT, RZ, c[0x0][0x2e0], PT ;  /* 0x0000b800ff007a0c */ /* 0x000fc80003f05070 */
[----:B------:R-:W-:-:S13]  /*0af0*/  ISETP.NE.AND.EX P0, PT, RZ, c[0x0][0x2e4], PT, P0 ;  /* 0x0000b900ff007a0c */ /* 0x000fda0003f05300 */
[----:B------:R-:W-:Y:S05]  /*0b00*/  @!P0 BRA `(.L_x_2824) ;  /* 0x0000003000008947 */ /* 0x000fea0003800000 */
[----:B------:R-:W-:-:S05]  /*0b10*/  IMAD.WIDE R4, R37, R0, c[0x0][0x2e0] ;  /* 0x0000b80025047625 */ /* 0x000fca00078e0200 */
[----:B------:R3:W5:Y:S01]  /*0b20*/  LDG.E R49, [R4.64] ;  /* 0x0000000604317981 */ /* 0x000762000c1e1900 */
[----:B------:R-:W-:Y:S05]  /*0b30*/  BRA `(.L_x_2825) ;  /* 0x0000004000007947 */ /* 0x000fea0003800000 */
.L_x_2824:
[----:B------:R-:W-:Y:S05]  /*0b40*/  @!P5 BRA `(.L_x_2825) ;  /* 0x000000300000d947 */ /* 0x000fea0003800000 */
[----:B------:R-:W3:Y:S04]  /*0b50*/  LDG.E R49, [R4.64] ;  /* 0x0000000604317981 */ /* 0x000ee8000c1e1900 */
[----:B------:R-:W3:Y:S02]  /*0b60*/  LDG.E R0, [R4.64+0x4] ;  /* 0x0000040604007981 */ /* 0x000ee4000c1e1900 */
[----:B---3--:R-:W-:-:S05]  /*0b70*/  IADD3 R49, -R49, R0, RZ ;  /* 0x0000000031317210 */ /* 0x008fca0007ffe1ff */
.L_x_2825:
        /* <DEDUP_REMOVED lines=55> */
[----:B------:R-:W-:Y:S01]  /*0ef0*/  USHF.L.U64.HI UR8, UR4, UR13, UR5 ;  /* 0x0000000d04087299 */ /* 0x000fe20008010205 */
[----:B------:R-:W-:Y:S01]  /*0f00*/  IADD3 R35, R35, 0x7f, RZ ;  /* 0x0000007f23237810 */ /* 0x000fe20007ffe0ff */
[----:B------:R-:W-:Y:S01]  /*0f10*/  USHF.L.U64.HI UR5, UR4, UR10, UR5 ;  /* 0x0000000a04057299 */ /* 0x000fe20008010205 */
[----:B------:R-:W-:Y:S01]  /*0f20*/  IMAD.MOV.U32 R51, RZ, RZ, c[0x0][0x2a4] ;  /* 0x0000a900ff337624 */ /* 0x000fe200078e00ff */
[----:B------:R-:W-:Y:S01]  /*0f30*/  USHF.L.U32 UR9, UR4, 0x7, URZ ;  /* 0x0000000704097899 */ /* 0x000fe2000800063f */
[----:B------:R-:W-:Y:S01]  /*0f40*/  MOV R18, c[0x0][0x250] ;  /* 0x0000940000127a02 */ /* 0x000fe20000000f00 */
[----:B------:R-:W-:Y:S01]  /*0f50*/  USHF.L.U32 UR4, UR4, 0x5, URZ ;  /* 0x0000000504047899 */ /* 0x000fe2000800063f */
[----:B------:R-:W-:Y:S01]  /*0f60*/  SHF.R.S32.HI R33, RZ, 0x1f, R30 ;  /* 0x0000001fff217819 */ /* 0x000fe2000001141e */
[----:B------:R5:W-:Y:S01]  /*0f70*/  STL.128 [R1+0x350], R48 ;  /* 0x0003503001007387 */ /* 0x000be20000100c00 */
[----:B------:R-:W-:-:S02]  /*0f80*/  IMAD.SHL.U32 R58, R30, 0x4, RZ ;  /* 0x000000041e3a7824 */ /* 0x000fc400078e00ff */
[----:B------:R-:W-:Y:S01]  /*0f90*/  IMAD R13, R38, -0x80, R49 ;  /* 0xffffff80260d7824 */ /* 0x000fe200078e0231 */
[----:B------:R-:W-:Y:S02]  /*0fa0*/  STL [R1+0x378], R18 ;  /* 0x0003781201007387 */ /* 0x000fe40000100800 */
[----:B------:R-:W-:Y:S02]  /*0fb0*/  SHF.R.S32.HI R59, RZ, 0x1f, R58 ;  /* 0x0000001fff3b7819 */ /* 0x000fe4000001143a */
[----:B------:R-:W-:Y:S01]  /*0fc0*/  STL.U8 [R1+0x70], R17 ;  /* 0x0000701101007387 */ /* 0x000fe20000100000 */
[----:B----4-:R-:W-:Y:S01]  /*0fd0*/  IADD3 R4, P1, R20, 0x98, RZ ;  /* 0x0000009814047810 */ /* 0x010fe20007f3e0ff */
[----:B------:R-:W-:Y:S02]  /*0fe0*/  IMAD.MOV.U32 R6, RZ, RZ, R16 ;  /* 0x000000ffff067224 */ /* 0x000fe400078e0010 */
[----:B------:R4:W-:Y:S01]  /*0ff0*/  STL.U8 [R1+0x71], R17 ;  /* 0x0000711101007387 */ /* 0x0009e20000100000 */
[----:B------:R-:W-:-:S02]  /*1000*/  IMAD.MOV.U32 R7, RZ, RZ, R15 ;  /* 0x000000ffff077224 */ /* 0x000fc400078e000f */
[--C-:B------:R-:W-:Y:S01]  /*1010*/  IMAD.X R5, RZ, RZ, R21.reuse, P1 ;  /* 0x000000ffff057224 */ /* 0x100fe200008e0615 */
[C---:B------:R-:W-:Y:S01]  /*1020*/  IADD3 R3, P1, R20.reuse, 0xf0, RZ ;  /* 0x000000f014037810 */ /* 0x040fe20007f3e0ff */
[--C-:B---3--:R-:W-:Y:S01]  /*1030*/  IMAD.X R9, RZ, RZ, R21.reuse, P0 ;  /* 0x000000ffff097224 */ /* 0x108fe200000e0615 */
[C---:B------:R-:W-:Y:S01]  /*1040*/  IADD3 R46, P0, R20.reuse, 0x344, RZ ;  /* 0x00000344142e7810 */ /* 0x040fe20007f1e0ff */
[--C-:B------:R-:W-:Y:S01]  /*1050*/  IMAD.X R15, RZ, RZ, R21.reuse, P2 ;  /* 0x000000ffff0f7224 */ /* 0x100fe200010e0615 */
[----:B------:R3:W-:Y:S01]  /*1060*/  STL.128 [R1+0x380], R4 ;  /* 0x0003800401007387 */ /* 0x0007e20000100c00 */
[--C-:B------:R-:W-:Y:S01]  /*1070*/  IMAD.X R8, RZ, RZ, R21.reuse, P1 ;  /* 0x000000ffff087224 */ /* 0x100fe200008e0615 */
[C---:B------:R-:W-:Y:S01]  /*1080*/  IADD3 R44, P1, R20.reuse, 0xd8, RZ ;  /* 0x000000d8142c7810 */ /* 0x040fe20007f3e0ff */
[--C-:B------:R-:W-:Y:S01]  /*1090*/  IMAD.X R47, RZ, RZ, R21.reuse, P0 ;  /* 0x000000ffff2f7224 */ /* 0x100fe200000e0615 */
[C---:B------:R-:W-:Y:S01]  /*10a0*/  IADD3 R40, P0, R20.reuse, 0x4, RZ ;  /* 0x0000000414287810 */ /* 0x040fe20007f1e0ff */
[----:B--2---:R-:W2:Y:S02]  /*10b0*/  LDL R36, [R1+0x10] ;  /* 0x0000100001247983 */ /* 0x004ea40000100800 */
[--C-:B------:R-:W-:Y:S01]  /*10c0*/  IMAD.X R45, RZ, RZ, R21.reuse, P1 ;  /* 0x000000ffff2d7224 */ /* 0x100fe200008e0615 */
[----:B------:R-:W-:Y:S01]  /*10d0*/  IADD3 R42, P1, R20, 0x338, RZ ;  /* 0x00000338142a7810 */ /* 0x000fe20007f3e0ff */
[----:B------:R-:W-:-:S02]  /*10e0*/  IMAD.X R41, RZ, RZ, R21, P0 ;  /* 0x000000ffff297224 */ /* 0x000fc400000e0615 */
[----:B------:R-:W-:Y:S01]  /*10f0*/  IMAD.MOV.U32 R26, RZ, RZ, R40 ;  /* 0x000000ffff1a7224 */ /* 0x000fe200078e0028 */
[----:B-----5:R-:W-:Y:S01]  /*1100*/  LEA.HI R50, R33, R30, RZ, 0x3 ;  /* 0x0000001e21327211 */ /* 0x020fe200078f18ff */
[----:B------:R-:W-:Y:S01]  /*1110*/  IMAD.X R43, RZ, RZ, R21, P1 ;  /* 0x000000ffff2b7224 */ /* 0x000fe200008e0615 */
[----:B------:R-:W-:Y:S01]  /*1120*/  MOV R16, R42 ;  /* 0x0000002a00107202 */ /* 0x000fe20000000f00 */
[----:B------:R-:W-:Y:S01]  /*1130*/  IMAD.MOV.U32 R27, RZ, RZ, R41 ;  /* 0x000000ffff1b7224 */ /* 0x000fe200078e0029 */
[----:B------:R-:W-:Y:S01]  /*1140*/  STL.128 [R1+0x3c0], R44 ;  /* 0x0003c02c01007387 */ /* 0x000fe20000100c00 */
[----:B----4-:R-:W-:-:S03]  /*1150*/  IMAD.MOV.U32 R17, RZ, RZ, R43 ;  /* 0x000000ffff117224 */ /* 0x010fc600078e002b */
[----:B------:R4:W-:Y:S01]  /*1160*/  STL.128 [R1+0x390], R40 ;  /* 0x0003902801007387 */ /* 0x0009e20000100c00 */
[----:B---3--:R-:W-:Y:S01]  /*1170*/  IMAD.MOV.U32 R6, RZ, RZ, R14 ;  /* 0x000000ffff067224 */ /* 0x008fe200078e000e */
[----:B------:R-:W-:Y:S01]  /*1180*/  MOV R7, R11 ;  /* 0x0000000b00077202 */ /* 0x000fe20000000f00 */
[----:B------:R-:W-:Y:S02]  /*1190*/  IMAD.MOV.U32 R4, RZ, RZ, R12 ;  /* 0x000000ffff047224 */ /* 0x000fe400078e000c */
[----:B------:R-:W-:Y:S02]  /*11a0*/  IMAD.MOV.U32 R5, RZ, RZ, R9 ;  /* 0x000000ffff057224 */ /* 0x000fe400078e0009 */
[----:B------:R-:W-:-:S03]  /*11b0*/  IMAD.U32 R12, RZ, RZ, UR4 ;  /* 0x00000004ff0c7e24 */ /* 0x000fc6000f8e00ff */
[----:B------:R3:W-:Y:S04]  /*11c0*/  STL.128 [R1+0x3b0], R4 ;  /* 0x0003b00401007387 */ /* 0x0007e80000100c00 */
[----:B------:R-:W5:Y:S01]  /*11d0*/  LDL.64 R72, [R1+0x3b0] ;  /* 0x0003b00001487983 */ /* 0x000f620000100a00 */
[----:B----4-:R-:W-:Y:S02]  /*11e0*/  IMAD.MOV.U32 R40, RZ, RZ, R12 ;  /* 0x000000ffff287224 */ /* 0x010fe400078e000c */
[----:B---3--:R-:W-:Y:S01]  /*11f0*/  IMAD.MOV.U32 R7, RZ, RZ, R8 ;  /* 0x000000ffff077224 */ /* 0x008fe200078e0008 */
        /* <DEDUP_REMOVED lines=12> */
[----:B---3--:R-:W-:Y:S01]  /*12c0*/  IMAD.MOV.U32 R7, RZ, RZ, R3 ;  /* 0x000000ffff077224 */ /* 0x008fe200078e0003 */
        /* <DEDUP_REMOVED lines=11> */
[----:B----4-:R-:W-:Y:S01]  /*1380*/  MOV R24, R10 ;  /* 0x0000000a00187202 */ /* 0x010fe20000000f00 */
[----:B------:R-:W-:-:S04]  /*1390*/  IMAD.X R11, RZ, RZ, R21, P3 ;  /* 0x000000ffff0b7224 */ /* 0x000fc800018e0615 */
[----:B------:R-:W-:Y:S01]  /*13a0*/  IMAD.MOV.U32 R25, RZ, RZ, R11 ;  /* 0x000000ffff197224 */ /* 0x000fe200078e000b */
[----:B---3--:R-:W-:Y:S01]  /*13b0*/  IADD3 R7, R3, 0x7f, RZ ;  /* 0x0000007f03077810 */ /* 0x008fe20007ffe0ff */
[----:B------:R-:W-:Y:S01]  /*13c0*/  IMAD.U32 R6, RZ, RZ, UR9 ;  /* 0x00000009ff067e24 */ /* 0x000fe2000f8e00ff */
[----:B------:R-:W-:Y:S02]  /*13d0*/  IADD3 R3, R8, 0x1fff, RZ ;  /* 0x00001fff08037810 */ /* 0x000fe40007ffe0ff */
[----:B------:R-:W-:Y:S01]  /*13e0*/  SHF.R.S32.HI R34, RZ, 0x1f, R7 ;  /* 0x0000001fff227819 */ /* 0x000fe20000011407 */
[----:B------:R-:W-:Y:S01]  /*13f0*/  IMAD.MOV.U32 R42, RZ, RZ, R6 ;  /* 0x000000ffff2a7224 */ /* 0x000fe200078e0006 */
[----:B------:R-:W-:Y:S02]  /*1400*/  IADD3 R8, P0, R20, 0x340, RZ ;  /* 0x0000034014087810 */ /* 0x000fe40007f1e0ff */
[----:B------:R-:W-:Y:S02]  /*1410*/  SHF.R.S32.HI R32, RZ, 0x1f, R3 ;  /* 0x0000001fff207819 */ /* 0x000fe40000011403 */
[----:B------:R-:W-:Y:S01]  /*1420*/  LEA.HI R34, R34, R7, RZ, 0x7 ;  /* 0x0000000722227211 */ /* 0x000fe200078f38ff */
[----:B------:R-:W-:Y:S01]  /*1430*/  IMAD.X R9, RZ, RZ, R21, P0 ;  /* 0x000000ffff097224 */ /* 0x000fe200000e0615 */
[----:B------:R-:W-:Y:S01]  /*1440*/  LEA.HI R32, R32, R3, RZ, 0xd ;  /* 0x0000000320207211 */ /* 0x000fe200078f68ff */
[----:B------:R-:W-:Y:S01]  /*1450*/  IMAD.U32 R7, RZ, RZ, UR5 ;  /* 0x00000005ff077e24 */ /* 0x000fe2000f8e00ff */
[----:B------:R-:W-:Y:S01]  /*1460*/  IADD3 R26, P0, R20, 0x348, RZ ;  /* 0x00000348141a7810 */ /* 0x000fe20007f1e0ff */
[----:B------:R-:W-:Y:S01]  /*1470*/  IMAD.U32 R3, RZ, RZ, UR8 ;  /* 0x00000008ff037e24 */ /* 0x000fe2000f8e00ff */
[----:B------:R3:W-:Y:S01]  /*1480*/  STL.128 [R1+0x3a0], R8 ;  /* 0x0003a00801007387 */ /* 0x0007e20000100c00 */
[----:B------:R-:W-:Y:S01]  /*1490*/  IMAD.MOV.U32 R41, RZ, RZ, R7 ;  /* 0x000000ffff297224 */ /* 0x000fe200078e0007 */
[----:B------:R-:W-:Y:S01]  /*14a0*/  SHF.R.S32.HI R7, RZ, 0x1f, R39 ;  /* 0x0000001fff077819 */ /* 0x000fe20000011427 */
[----:B------:R-:W-:Y:S01]  /*14b0*/  IMAD.MOV.U32 R18, RZ, RZ, R8 ;  /* 0x000000ffff127224 */ /* 0x000fe200078e0008 */
[----:B------:R-:W-:Y:S01]  /*14c0*/  ULDC.64 UR8, c[0x0][0x208] ;  /* 0x0000820000087ab9 */ /* 0x000fe20000000a00 */
[----:B------:R-:W-:Y:S01]  /*14d0*/  IMAD.MOV.U32 R19, RZ, RZ, R9 ;  /* 0x000000ffff137224 */ /* 0x000fe200078e0009 */
[----:B------:R-:W-:Y:S01]  /*14e0*/  USHF.L.U64.HI UR10, UR8, UR10, UR9 ;  /* 0x0000000a080a7299 */ /* 0x000fe20008010209 */
[----:B------:R-:W-:Y:S01]  /*14f0*/  IMAD.MOV.U32 R43, RZ, RZ, R3 ;  /* 0x000000ffff2b7224 */ /* 0x000fe200078e0003 */
[----:B------:R-:W-:Y:S01]  /*1500*/  USHF.L.U32 UR4, UR8, 0x5, URZ ;  /* 0x0000000508047899 */ /* 0x000fe2000800063f */
[----:B------:R-:W-:Y:S01]  /*1510*/  IMAD R6, R7, c[0x0][0x238], RZ ;  /* 0x00008e0007067a24 */ /* 0x000fe200078e02ff */
[----:B------:R4:W-:Y:S01]  /*1520*/  STL.128 [R1+0x3f0], R16 ;  /* 0x0003f01001007387 */ /* 0x0009e20000100c00 */
[----:B------:R-:W-:-:S02]  /*1530*/  IMAD.X R27, RZ, RZ, R21, P0 ;  /* 0x000000ffff1b7224 */ /* 0x000fc400000e0615 */
[C---:B------:R-:W-:Y:S01]  /*1540*/  IMAD R52, R7.reuse, c[0x0][0x270], RZ ;  /* 0x00009c0007347a24 */ /* 0x040fe200078e02ff */
[----:B------:R1:W-:Y:S01]  /*1550*/  STL.128 [R1+0x80], R40 ;  /* 0x0000802801007387 */ /* 0x0003e20000100c00 */
[----:B------:R-:W-:Y:S02]  /*1560*/  IMAD R60, R7, c[0x0][0x210], RZ ;  /* 0x00008400073c7a24 */ /* 0x000fe400078e02ff */
[C---:B------:R-:W-:Y:S01]  /*1570*/  IMAD R52, R39.reuse, c[0x0][0x274], R52 ;  /* 0x00009d0027347a24 */ /* 0x040fe200078e0234 */
[----:B------:R1:W-:Y:S01]  /*1580*/  STL.128 [R1+0x400], R24 ;  /* 0x0004001801007387 */ /* 0x0003e20000100c00 */
[----:B---3--:R-:W-:Y:S01]  /*1590*/  SHF.R.S32.HI R8, RZ, 0x3, R50 ;  /* 0x00000003ff087819 */ /* 0x008fe20000011432 */
[----:B------:R-:W-:Y:S02]  /*15a0*/  IMAD.U32 R10, RZ, RZ, UR4 ;  /* 0x00000004ff0a7e24 */ /* 0x000fe4000f8e00ff */
[----:B------:R-:W-:Y:S01]  /*15b0*/  IMAD.U32 R11, RZ, RZ, UR10 ;  /* 0x0000000aff0b7e24 */ /* 0x000fe2000f8e00ff */
[C---:B------:R-:W-:Y:S01]  /*15c0*/  IADD3 R3, P1, R8.reuse, R23, RZ ;  /* 0x0000001708037210 */ /* 0x040fe20007f3e0ff */
[----:B------:R-:W-:Y:S01]  /*15d0*/  ULDC.64 UR10, c[0x0][0x18] ;  /* 0x00000600000a7ab9 */ /* 0x000fe20000000a00 */
[----:B------:R-:W-:Y:S01]  /*15e0*/  IADD3 R74, P0, R8, R22, RZ ;  /* 0x00000016084a7210 */ /* 0x000fe20007f1e0ff */
[----:B------:R-:W-:Y:S01]  /*15f0*/  UIADD3 UR5, UP0, UR10, 0x8080, URZ ;  /* 0x000080800a057890 */ /* 0x000fe2000ff1e03f */
[----:B------:R3:W-:Y:S01]  /*1600*/  STL.64 [R1+0xa8], R10 ;  /* 0x0000a80a01007387 */ /* 0x0007e20000100a00 */
[----:B----4-:R-:W-:Y:S01]  /*1610*/  IMAD.MOV.U32 R18, RZ, RZ, R4 ;  /* 0x000000ffff127224 */ /* 0x010fe200078e0004 */
[----:B------:R-:W-:Y:S01]  /*1620*/  SHF.R.S32.HI R4, RZ, 0x1f, R8 ;  /* 0x0000001fff047819 */ /* 0x000fe20000011408 */
[----:B------:R-:W-:Y:S01]  /*1630*/  IMAD.MOV.U32 R19, RZ, RZ, R5 ;  /* 0x000000ffff137224 */ /* 0x000fe200078e0005 */
[----:B------:R-:W-:Y:S01]  /*1640*/  LOP3.LUT R5, R50, 0xfffffff8, RZ, 0xc0, !PT ;  /* 0xfffffff832057812 */ /* 0x000fe200078ec0ff */
[----:B-1----:R-:W-:Y:S01]  /*1650*/  IMAD R40, R39, c[0x0][0x23c], R6 ;  /* 0x00008f0027287a24 */ /* 0x002fe200078e0206 */
[-C--:B------:R-:W-:Y:S01]  /*1660*/  LEA.HI.X.SX32 R6, R23, R4.reuse, 0x1, P1 ;  /* 0x0000000417067211 */ /* 0x080fe200008f0eff */
[----:B------:R-:W-:Y:S01]  /*1670*/  IMAD.MOV.U32 R16, RZ, RZ, R46 ;  /* 0x000000ffff107224 */ /* 0x000fe200078e002e */
[----:B------:R-:W-:Y:S01]  /*1680*/  LEA.HI.X.SX32 R75, R22, R4, 0x1, P0 ;  /* 0x00000004164b7211 */ /* 0x000fe200000f0eff */
[----:B------:R-:W-:-:S02]  /*1690*/  IMAD.IADD R4, R30, 0x1, -R5 ;  /* 0x000000011e047824 */ /* 0x000fc400078e0a05 */
[----:B------:R-:W-:Y:S02]  /*16a0*/  IMAD.MOV.U32 R17, RZ, RZ, R47 ;  /* 0x000000ffff117224 */ /* 0x000fe400078e002f */
[----:B------:R-:W-:Y:S02]  /*16b0*/  IMAD.SHL.U32 R9, R4, 0x8, RZ ;  /* 0x0000000804097824 */ /* 0x000fe400078e00ff */
[----:B------:R-:W-:Y:S01]  /*16c0*/  IMAD.IADD R41, R15, 0x1, R40 ;  /* 0x000000010f297824 */ /* 0x000fe200078e0228 */
[----:B------:R1:W-:Y:S01]  /*16d0*/  STL.128 [R1+0x420], R16 ;  /* 0x0004201001007387 */ /* 0x0003e20000100c00 */
[----:B------:R-:W-:Y:S01]  /*16e0*/  LEA.HI R15, R33, R30, RZ, 0x4 ;  /* 0x0000001e210f7211 */ /* 0x000fe200078f20ff */
[--C-:B------:R-:W-:Y:S01]  /*16f0*/  IMAD.MOV.U32 R70, RZ, RZ, R9.reuse ;  /* 0x000000ffff467224 */ /* 0x100fe200078e0009 */
[----:B------:R-:W-:Y:S01]  /*1700*/  SHF.R.S32.HI R71, RZ, 0x1f, R9 ;  /* 0x0000001fff477819 */ /* 0x000fe20000011409 */
[C---:B------:R-:W-:Y:S01]  /*1710*/  IMAD.WIDE.U32 R24, R39.reuse, c[0x0][0x288], R58 ;  /* 0x0000a20027187a25 */ /* 0x040fe200078e003a */
[----:B------:R-:W-:Y:S01]  /*1720*/  SHF.R.S32.HI R12, RZ, 0x4, R15 ;  /* 0x00000004ff0c7819 */ /* 0x000fe2000001140f */
[----:B------:R4:W-:Y:S01]  /*1730*/  STL.64 [R1+0x338], R8 ;  /* 0x0003380801007387 */ /* 0x0009e20000100a00 */
[----:B------:R-:W-:Y:S01]  /*1740*/  MOV R40, R14 ;  /* 0x0000000e00287202 */ /* 0x000fe20000000f00 */
[----:B------:R-:W-:Y:S01]  /*1750*/  IMAD.WIDE.U32 R22, R39, c[0x0][0x180], R70 ;  /* 0x0000600027167a25 */ /* 0x000fe200078e0046 */
[----:B------:R-:W-:-:S03]  /*1760*/  LEA.HI R47, R15, R12, RZ, 0x1 ;  /* 0x0000000c0f2f7211 */ /* 0x000fc600078f08ff */
[----:B------:R-:W-:Y:S01]  /*1770*/  IMAD.WIDE.U32 R26, R39, c[0x0][0x270], R58 ;  /* 0x00009c00271a7a25 */ /* 0x000fe200078e003a */
[----:B---3--:R-:W-:Y:S01]  /*1780*/  SHF.R.S32.HI R10, RZ, 0x1f, R37 ;  /* 0x0000001fff0a7819 */ /* 0x008fe20000011425 */
[----:B------:R-:W-:Y:S01]  /*1790*/  UIADD3.X UR4, URZ, UR11, URZ, UP0, !UPT ;  /* 0x0000000b3f047290 */ /* 0x000fe200087fe43f */
[----:B------:R-:W-:Y:S01]  /*17a0*/  SEL R11, R37, RZ, !P6 ;  /* 0x000000ff250b7207 */ /* 0x000fe20007000000 */
[----:B------:R-:W-:Y:S01]  /*17b0*/  IMAD.SHL.U32 R14, R8, 0x40, RZ ;  /* 0x00000040080e7824 */ /* 0x000fe200078e00ff */
[----:B------:R-:W-:Y:S01]  /*17c0*/  SEL R28, R10, RZ, !P6 ;  /* 0x000000ff0a1c7207 */ /* 0x000fe20007000000 */
[----:B------:R-:W-:Y:S01]  /*17d0*/  IMAD.IADD R5, R13, 0x1, -R8 ;  /* 0x000000010d057824 */ /* 0x000fe200078e0a08 */
[----:B------:R-:W-:Y:S01]  /*17e0*/  LOP3.LUT R15, R15, 0xfffffff0, RZ, 0xc0, !PT ;  /* 0xfffffff00f0f7812 */ /* 0x000fe200078ec0ff */
[----:B------:R-:W-:Y:S01]  /*17f0*/  IMAD.SHL.U32 R13, R2, 0x40, RZ ;  /* 0x00000040020d7824 */ /* 0x000fe200078e00ff */
[----:B------:R-:W-:Y:S01]  /*1800*/  LOP3.LUT R47, R47, 0xfffffffe, RZ, 0xc0, !PT ;  /* 0xfffffffe2f2f7812 */ /* 0x000fe200078ec0ff */
[----:B------:R-:W-:Y:S01]  /*1810*/  IMAD.WIDE.U32 R40, R11, c[0x0][0x240], R40 ;  /* 0x000090000b287a25 */ /* 0x000fe200078e0028 */
[----:B------:R-:W-:Y:S01]  /*1820*/  LOP3.LUT R14, R14, 0x1c0, RZ, 0xc0, !PT ;  /* 0x000001c00e0e7812 */ /* 0x000fe200078ec0ff */
[----:B------:R-:W2:Y:S01]  /*1830*/  LDL R31, [R1+0x338] ;  /* 0x00033800011f7983 */ /* 0x000ea20000100800 */
[----:B------:R-:W-:Y:S01]  /*1840*/  ISETP.GE.AND P2, PT, R9, c[0x0][0x16c], PT ;  /* 0x00005b0009007a0c */ /* 0x000fe20003f46270 */
[----:B------:R-:W-:Y:S01]  /*1850*/  IMAD.IADD R15, R30, 0x1, -R15 ;  /* 0x000000011e0f7824 */ /* 0x000fe200078e0a0f */
[----:B------:R-:W-:Y:S01]  /*1860*/  SHF.R.U32.HI R51, RZ, 0x3, R14 ;  /* 0x00000003ff337819 */ /* 0x000fe2000001160e */
[----:B------:R-:W-:Y:S01]  /*1870*/  IMAD.IADD R47, R12, 0x1, -R47 ;  /* 0x000000010c2f7824 */ /* 0x000fe200078e0a2f */
[----:B------:R-:W-:Y:S01]  /*1880*/  LOP3.LUT R12, R14, 0x38, R9, 0xf8, !PT ;  /* 0x000000380e0c7812 */ /* 0x000fe200078ef809 */
[----:B------:R-:W-:Y:S01]  /*1890*/  IMAD R14, R6, c[0x0][0x178], RZ ;  /* 0x00005e00060e7a24 */ /* 0x000fe200078e02ff */
[--C-:B------:R-:W-:Y:S01]  /*18a0*/  IADD3 R45, P1, P0, R30, R40, R13.reuse ;  /* 0x000000281e2d7210 */ /* 0x100fe2000783e00d */
[----:B-1----:R-:W-:Y:S01]  /*18b0*/  IMAD R18, R7, c[0x0][0x288], RZ ;  /* 0x0000a20007127a24 */ /* 0x002fe200078e02ff */
[----:B----4-:R-:W-:Y:S01]  /*18c0*/  LEA.HI R8, R33, R30, RZ, 0x6 ;  /* 0x0000001e21087211 */ /* 0x010fe200078f30ff */
[----:B------:R-:W-:Y:S01]  /*18d0*/  IMAD R16, R7, c[0x0][0x180], RZ ;  /* 0x0000600007107a24 */ /* 0x000fe200078e02ff */
[----:B------:R-:W-:Y:S01]  /*18e0*/  LOP3.LUT R51, R12, R51, RZ, 0x3c, !PT ;  /* 0x000000330c337212 */ /* 0x000fe200078e3cff */
[C---:B------:R-:W-:Y:S01]  /*18f0*/  IMAD R18, R39.reuse, c[0x0][0x28c], R18 ;  /* 0x0000a30027127a24 */ /* 0x040fe200078e0212 */
[----:B------:R-:W-:Y:S01]  /*1900*/  SHF.R.S32.HI R12, RZ, 0x1f, R13 ;  /* 0x0000001fff0c7819 */ /* 0x000fe2000001140d */
[----:B------:R-:W-:-:S02]  /*1910*/  IMAD R16, R39, c[0x0][0x184], R16 ;  /* 0x0000610027107a24 */ /* 0x000fc400078e0210 */
[----:B------:R-:W-:Y:S01]  /*1920*/  IMAD.IADD R19, R25, 0x1, R18 ;  /* 0x0000000119137824 */ /* 0x000fe200078e0212 */
[----:B------:R-:W-:Y:S01]  /*1930*/  MOV R18, R24 ;  /* 0x0000001800127202 */ /* 0x000fe20000000f00 */
[----:B------:R-:W-:Y:S01]  /*1940*/  IMAD.IADD R17, R23, 0x1, R16 ;  /* 0x0000000117117824 */ /* 0x000fe200078e0210 */
[----:B------:R-:W-:Y:S01]  /*1950*/  SHF.R.S32.HI R23, RZ, 0x1f, R30 ;  /* 0x0000001fff177819 */ /* 0x000fe2000001141e */
[----:B------:R-:W-:Y:S02]  /*1960*/  IMAD.MOV.U32 R16, RZ, RZ, R22 ;  /* 0x000000ffff107224 */ /* 0x000fe400078e0016 */
[----:B------:R-:W-:Y:S02]  /*1970*/  IMAD R24, R28, c[0x0][0x188], RZ ;  /* 0x000062001c187a24 */ /* 0x000fe400078e02ff */
[----:B------:R-:W-:-:S04]  /*1980*/  IMAD.WIDE.U32 R16, R11, c[0x0][0x188], R16 ;  /* 0x000062000b107a25 */ /* 0x000fc800078e0010 */
[----:B------:R-:W-:Y:S02]  /*1990*/  IMAD R24, R11, c[0x0][0x18c], R24 ;  /* 0x000063000b187a24 */ /* 0x000fe400078e0218 */
[----:B------:R-:W-:Y:S02]  /*19a0*/  IMAD R22, R28, c[0x0][0x240], RZ ;  /* 0x000090001c167a24 */ /* 0x000fe400078e02ff */
[----:B------:R-:W-:Y:S01]  /*19b0*/  IMAD.IADD R25, R17, 0x1, R24 ;  /* 0x0000000111197824 */ /* 0x000fe200078e0218 */
[----:B------:R-:W-:Y:S01]  /*19c0*/  MOV R24, R16 ;  /* 0x0000001000187202 */ /* 0x000fe20000000f00 */
[----:B------:R-:W-:Y:S01]  /*19d0*/  IMAD R22, R11, c[0x0][0x244], R22 ;  /* 0x000091000b167a24 */ /* 0x000fe200078e0216 */
[----:B------:R-:W-:Y:S01]  /*19e0*/  SHF.R.S32.HI R16, RZ, 0x1f, R15 ;  /* 0x0000001fff107819 */ /* 0x000fe2000001140f */
[----:B------:R-:W-:Y:S02]  /*19f0*/  IMAD R13, R3, c[0x0][0x17c], R14 ;  /* 0x00005f00030d7a24 */ /* 0x000fe400078e020e */
[----:B------:R-:W-:Y:S01]  /*1a00*/  IMAD.IADD R22, R41, 0x1, R22 ;  /* 0x0000000129167824 */ /* 0x000fe200078e0216 */
[----:B------:R-:W-:Y:S01]  /*1a10*/  LEA.HI R49, R16, R15, RZ, 0x3 ;  /* 0x0000000f10317211 */ /* 0x000fe200078f18ff */
[----:B------:R-:W-:Y:S01]  /*1a20*/  IMAD.WIDE.U32 R16, R3, c[0x0][0x178], R24 ;  /* 0x00005e0003107a25 */ /* 0x000fe200078e0018 */
[----:B------:R-:W-:-:S02]  /*1a30*/  SEL R24, RZ, 0x1, P2 ;  /* 0x00000001ff187807 */ /* 0x000fc40001000000 */
[----:B------:R-:W-:Y:S01]  /*1a40*/  IADD3.X R22, R23, R22, R12, P1, P0 ;  /* 0x0000001617167210 */ /* 0x000fe20000fe040c */
[----:B------:R-:W-:Y:S01]  /*1a50*/  IMAD.SHL.U32 R8, R8, 0x8, RZ ;  /* 0x0000000808087824 */ /* 0x000fe200078e00ff */
[----:B------:R-:W-:Y:S01]  /*1a60*/  LOP3.LUT R48, R49, 0xfffffff8, RZ, 0xc0, !PT ;  /* 0xfffffff831307812 */ /* 0x000fe200078ec0ff */
[----:B------:R-:W-:Y:S01]  /*1a70*/  IMAD.IADD R53, R27, 0x1, R52 ;  /* 0x000000011b357824 */ /* 0x000fe200078e0234 */
[----:B------:R-:W-:Y:S01]  /*1a80*/  LEA R12, P0, R16, c[0x0][0x160], 0x1 ;  /* 0x00005800100c7a11 */ /* 0x000fe200078008ff */
[----:B------:R-:W-:Y:S01]  /*1a90*/  IMAD.MOV.U32 R52, RZ, RZ, R26 ;  /* 0x000000ffff347224 */ /* 0x000fe200078e001a */
[----:B------:R-:W-:Y:S01]  /*1aa0*/  LOP3.LUT R51, R51, 0xfffffe00, R8, 0xf8, !PT ;  /* 0xfffffe0033337812 */ /* 0x000fe200078ef808 */
[----:B------:R-:W-:Y:S01]  /*1ab0*/  IMAD.IADD R13, R17, 0x1, R13 ;  /* 0x00000001110d7824 */ /* 0x000fe200078e020d */
[----:B------:R1:W-:Y:S01]  /*1ac0*/  STL.U8 [R1+0x341], R24 ;  /* 0x0003411801007387 */ /* 0x0003e20000100000 */
[C---:B------:R-:W-:Y:S02]  /*1ad0*/  IMAD R14, R28.reuse, c[0x0][0x278], RZ ;  /* 0x00009e001c0e7a24 */ /* 0x040fe400078e02ff */
[----:B------:R-:W-:Y:S01]  /*1ae0*/  IMAD R8, R28, c[0x0][0x290], RZ ;  /* 0x0000a4001c087a24 */ /* 0x000fe200078e02ff */
[----:B------:R-:W-:Y:S01]  /*1af0*/  LEA.HI.X R13, R16, c[0x0][0x164], R13, 0x1, P0 ;  /* 0x00005900100d7a11 */ /* 0x000fe200000f0c0d */
[----:B------:R-:W-:Y:S01]  /*1b00*/  IMAD.U32 R40, RZ, RZ, UR5 ;  /* 0x00000005ff287e24 */ /* 0x000fe2000f8e00ff */
[----:B------:R-:W-:Y:S01]  /*1b10*/  SHF.R.S32.HI R16, RZ, 0x1f, R2 ;  /* 0x0000001fff107819 */ /* 0x000fe20000011402 */
[C---:B------:R-:W-:Y:S01]  /*1b20*/  IMAD.WIDE.U32 R52, R11.reuse, c[0x0][0x278], R52 ;  /* 0x00009e000b347a25 */ /* 0x040fe200078e0034 */
[----:B------:R-:W3:Y:S03]  /*1b30*/  LDL.U8 R29, [R1+0x341] ;  /* 0x00034100011d7983 */ /* 0x000ee60000100000 */
[----:B------:R-:W-:-:S04]  /*1b40*/  IMAD.WIDE.U32 R18, R11, c[0x0][0x290], R18 ;  /* 0x0000a4000b127a25 */ /* 0x000fc800078e0012 */
[----:B------:R-:W-:Y:S02]  /*1b50*/  IMAD.U32 R41, RZ, RZ, UR4 ;  /* 0x00000004ff297e24 */ /* 0x000fe4000f8e00ff */
[----:B------:R-:W-:Y:S02]  /*1b60*/  IMAD.IADD R48, R15, 0x1, -R48 ;  /* 0x000000010f307824 */ /* 0x000fe400078e0a30 */
[C---:B------:R-:W-:Y:S01]  /*1b70*/  IMAD R17, R11.reuse, c[0x0][0x27c], R14 ;  /* 0x00009f000b117a24 */ /* 0x040fe200078e020e */
[C---:B------:R-:W-:Y:S01]  /*1b80*/  IADD3 R23, P1, R2.reuse, R52, RZ ;  /* 0x0000003402177210 */ /* 0x040fe20007f3e0ff */
[----:B------:R-:W-:Y:S01]  /*1b90*/  IMAD R7, R11, c[0x0][0x294], R8 ;  /* 0x0000a5000b077a24 */ /* 0x000fe200078e0208 */
[----:B------:R-:W-:Y:S01]  /*1ba0*/  IADD3 R8, P0, R2, R18, RZ ;  /* 0x0000001202087210 */ /* 0x000fe20007f1e0ff */
[----:B------:R-:W-:Y:S01]  /*1bb0*/  IMAD.WIDE.U32 R14, R51, 0x2, R40 ;  /* 0x00000002330e7825 */ /* 0x000fe200078e0028 */
[C---:B------:R-:W-:Y:S01]  /*1bc0*/  IADD3.X R2, R16.reuse, R53, R17, P1, !PT ;  /* 0x0000003510027210 */ /* 0x040fe20000ffe411 */
[----:B-1----:R-:W4:Y:S01]  /*1bd0*/  LDL.128 R24, [R1+0x80] ;  /* 0x0000800001187983 */ /* 0x002f220000100c00 */
[----:B------:R-:W-:-:S03]  /*1be0*/  IADD3.X R7, R16, R19, R7, P0, !PT ;  /* 0x0000001310077210 */ /* 0x000fc600007fe407 */
[----:B------:R1:W-:Y:S04]  /*1bf0*/  STL.128 [R1+0x90], R12 ;  /* 0x0000900c01007387 */ /* 0x0003e80000100c00 */
[----:B------:R-:W2:Y:S01]  /*1c00*/  LDL.128 R16, [R1+0x90] ;  /* 0x0000900001107983 */ /* 0x000ea20000100c00 */
[C---:B------:R-:W-:Y:S02]  /*1c10*/  IMAD R60, R39.reuse, c[0x0][0x214], R60 ;  /* 0x00008500273c7a24 */ /* 0x040fe400078e023c */
[----:B------:R-:W-:-:S04]  /*1c20*/  IMAD.WIDE.U32 R42, R39, c[0x0][0x210], R70 ;  /* 0x00008400272a7a25 */ /* 0x000fc800078e0046 */
[----:B------:R-:W-:Y:S02]  /*1c30*/  IMAD.IADD R61, R43, 0x1, R60 ;  /* 0x000000012b3d7824 */ /* 0x000fe400078e023c */
[----:B------:R-:W-:-:S04]  /*1c40*/  @P4 IMAD.HI.U32 R53, R39, c[0x0][0x24c], RZ ;  /* 0x0000930027354a27 */ /* 0x000fc800078e00ff */
[----:B------:R-:W-:Y:S01]  /*1c50*/  IMAD.SHL.U32 R43, R4, 0x40, RZ ;  /* 0x00000040042b7824 */ /* 0x000fe200078e00ff */
[----:B------:R-:W-:Y:S02]  /*1c60*/  LEA.HI R59, R33, R30, RZ, 0x7 ;  /* 0x0000001e213b7211 */ /* 0x000fe400078f38ff */
[----:B------:R-:W-:Y:S02]  /*1c70*/  @P4 SHF.R.U32.HI R53, RZ, c[0x0][0x250], R53 ;  /* 0x00009400ff354a19 */ /* 0x000fe40000011635 */
[----:B------:R-:W-:Y:S02]  /*1c80*/  LOP3.LUT R43, R43, 0x1c0, RZ, 0xc0, !PT ;  /* 0x000001c02b2b7812 */ /* 0x000fe400078ec0ff */
[----:B------:R-:W-:Y:S01]  /*1c90*/  @!P4 MOV R53, R39 ;  /* 0x000000270035c202 */ /* 0x000fe20000000f00 */
[----:B------:R-:W-:Y:S01]  /*1ca0*/  IMAD R28, R28, c[0x0][0x218], RZ ;  /* 0x000086001c1c7a24 */ /* 0x000fe200078e02ff */
[----:B------:R-:W-:Y:S01]  /*1cb0*/  SHF.R.S32.HI R54, RZ, 0x7, R59 ;  /* 0x00000007ff367819 */ /* 0x000fe2000001143b */
[----:B------:R-:W-:Y:S01]  /*1cc0*/  IMAD.MOV.U32 R60, RZ, RZ, R42 ;  /* 0x000000ffff3c7224 */ /* 0x000fe200078e002a */
[----:B------:R-:W-:-:S02]  /*1cd0*/  SHF.R.U32.HI R46, RZ, 0x3, R43 ;  /* 0x00000003ff2e7819 */ /* 0x000fc4000001162b */
[----:B------:R-:W-:Y:S02]  /*1ce0*/  SHF.R.S32.HI R42, RZ, 0x1f, R53 ;  /* 0x0000001fff2a7819 */ /* 0x000fe40000011435 */
[----:B-1----:R-:W-:Y:S02]  /*1cf0*/  LOP3.LUT R15, R43, 0x8, R50, 0xf8, !PT ;  /* 0x000000082b0f7812 */ /* 0x002fe400078ef832 */
[----:B------:R-:W-:Y:S01]  /*1d00*/  LEA R64, P0, R45, c[0x0][0x220], 0x2 ;  /* 0x000088002d407a11 */ /* 0x000fe200078010ff */
[----:B------:R-:W-:Y:S01]  /*1d10*/  IMAD R12, R11, c[0x0][0x21c], R28 ;  /* 0x000087000b0c7a24 */ /* 0x000fe200078e021c */
[----:B------:R-:W-:Y:S01]  /*1d20*/  LOP3.LUT R28, R15, R46, RZ, 0x3c, !PT ;  /* 0x0000002e0f1c7212 */ /* 0x000fe200078e3cff */
[----:B------:R-:W-:Y:S01]  /*1d30*/  IMAD R13, R47, 0x2, R54 ;  /* 0x000000022f0d7824 */ /* 0x000fe200078e0236 */
[----:B------:R-:W-:Y:S01]  /*1d40*/  LEA.HI.X R65, R45, c[0x0][0x224], R22, 0x2, P0 ;  /* 0x000089002d417a11 */ /* 0x000fe200000f1416 */
[----:B------:R-:W-:Y:S01]  /*1d50*/  IMAD.WIDE.U32 R60, R11, c[0x0][0x218], R60 ;  /* 0x000086000b3c7a25 */ /* 0x000fe200078e003c */
[----:B------:R-:W-:-:S03]  /*1d60*/  LEA R68, P0, R8, c[0x0][0x280], 0x2 ;  /* 0x0000a00008447a11 */ /* 0x000fc600078010ff */
[----:B------:R-:W-:Y:S01]  /*1d70*/  IMAD R14, R42, c[0x0][0x1e0], RZ ;  /* 0x000078002a0e7a24 */ /* 0x000fe200078e02ff */
[----:B------:R-:W-:Y:S01]  /*1d80*/  LEA.HI.X R69, R8, c[0x0][0x284], R7, 0x2, P0 ;  /* 0x0000a10008457a11 */ /* 0x000fe200000f1407 */
[----:B------:R-:W-:Y:S02]  /*1d90*/  IMAD.U32 R45, R13, 0x200, R28 ;  /* 0x000002000d2d7824 */ /* 0x000fe400078e001c */
[----:B------:R-:W-:Y:S02]  /*1da0*/  IMAD.IADD R61, R61, 0x1, R12 ;  /* 0x000000013d3d7824 */ /* 0x000fe400078e020c */
[C---:B------:R-:W-:Y:S02]  /*1db0*/  IMAD R14, R53.reuse, c[0x0][0x1e4], R14 ;  /* 0x00007900350e7a24 */ /* 0x040fe400078e020e */
[----:B------:R-:W-:Y:S01]  /*1dc0*/  IMAD.WIDE.U32 R12, R53, c[0x0][0x1e0], R70 ;  /* 0x00007800350c7a25 */ /* 0x000fe200078e0046 */
[----:B------:R-:W-:-:S03]  /*1dd0*/  SEL R10, R10, RZ, !P5 ;  /* 0x000000ff0a0a7207 */ /* 0x000fc60006800000 */
[----:B------:R-:W-:Y:S02]  /*1de0*/  IMAD R6, R6, c[0x0][0x208], RZ ;  /* 0x0000820006067a24 */ /* 0x000fe400078e02ff */
        /* <DEDUP_REMOVED lines=57> */
[----:B------:R-:W-:Y:S01]  /*2180*/  UIADD3 UR17, UP1, UR10, 0x18880, URZ ;  /* 0x000188800a117890 */ /* 0x000fe2000ff3e03f */
[----:B------:R-:W-:Y:S01]  /*2190*/  LEA.HI R59, R59, R54, RZ, 0x1 ;  /* 0x000000363b3b7211 */ /* 0x000fe200078f08ff */
[----:B------:R-:W-:Y:S02]  /*21a0*/  IMAD R42, R42, c[0x0][0x1b0], RZ ;  /* 0x00006c002a2a7a24 */ /* 0x000fe400078e02ff */
[----:B------:R-:W-:Y:S01]  /*21b0*/  UIADD3.X UR16, URZ, UR11, URZ, UP1, !UPT ;  /* 0x0000000b3f107290 */ /* 0x000fe20008ffe43f */
[----:B------:R-:W-:Y:S01]  /*21c0*/  LOP3.LUT R59, R59, 0xfffffffe, RZ, 0xc0, !PT ;  /* 0xfffffffe3b3b7812 */ /* 0x000fe200078ec0ff */
[----:B------:R-:W-:-:S04]  /*21d0*/  IMAD.WIDE.U32 R70, R53, c[0x0][0x1b0], R70 ;  /* 0x00006c0035467a25 */ /* 0x000fc800078e0046 */
        /* <DEDUP_REMOVED lines=47> */
[----:B------:R-:W-:Y:S01]  /*24d0*/  STL.64 [R1+0x248], R6 ;  /* 0x0002480601007387 */ /* 0x000fe20000100a00 */
[----:B------:R-:W-:-:S02]  /*24e0*/  SHF.R.S32.HI R9, RZ, 0x5, R33 ;  /* 0x00000005ff097819 */ /* 0x000fc40000011421 */
[----:B-1----:R-:W-:Y:S01]  /*24f0*/  SHF.R.S32.HI R60, RZ, 0xd, R32 ;  /* 0x0000000dff3c7819 */ /* 0x002fe20000011420 */
[----:B------:R-:W-:Y:S01]  /*2500*/  STL.64 [R1+0x258], R6 ;  /* 0x0002580601007387 */ /* 0x000fe20000100a00 */
[----:B------:R-:W-:Y:S02]  /*2510*/  LEA.HI R8, R8, R9, RZ, 0x2 ;  /* 0x0000000908087211 */ /* 0x000fe400078f10ff */
[----:B------:R-:W-:Y:S01]  /*2520*/  LOP3.LUT R35, R33, 0xffffffe0, RZ, 0xc0, !PT ;  /* 0xffffffe021237812 */ /* 0x000fe200078ec0ff */
[----:B------:R-:W-:Y:S01]  /*2530*/  STL.64 [R1+0x300], R6 ;  /* 0x0003000601007387 */ /* 0x000fe20000100a00 */
[----:B------:R-:W-:Y:S01]  /*2540*/  LOP3.LUT R8, R8, 0xfffffffc, RZ, 0xc0, !PT ;  /* 0xfffffffc08087812 */ /* 0x000fe200078ec0ff */
[----:B------:R-:W-:Y:S02]  /*2550*/  IMAD.U32 R32, RZ, RZ, UR15 ;  /* 0x0000000fff207e24 */ /* 0x000fe4000f8e00ff */
[----:B------:R1:W-:Y:S01]  /*2560*/  STL [R1+0xa0], R66 ;  /* 0x0000a04201007387 */ /* 0x0003e20000100800 */
[----:B------:R-:W-:-:S02]  /*2570*/  IMAD.U32 R33, RZ, RZ, UR5 ;  /* 0x00000005ff217e24 */ /* 0x000fc4000f8e00ff */
[----:B------:R-:W-:Y:S01]  /*2580*/  IMAD.IADD R9, R9, 0x1, -R8 ;  /* 0x0000000109097824 */ /* 0x000fe200078e0a08 */
[----:B------:R-:W-:Y:S01]  /*2590*/  STL [R1+0x2d8], R7 ;  /* 0x0002d80701007387 */ /* 0x000fe20000100800 */
[----:B------:R-:W-:Y:S01]  /*25a0*/  IMAD.IADD R8, R30, 0x1, -R35 ;  /* 0x000000011e087824 */ /* 0x000fe200078e0a23 */
[----:B------:R-:W-:Y:S01]  /*25b0*/  MOV R34, R32 ;  /* 0x0000002000227202 */ /* 0x000fe20000000f00 */
[----:B------:R-:W-:Y:S01]  /*25c0*/  IMAD.MOV.U32 R35, RZ, RZ, R33 ;  /* 0x000000ffff237224 */ /* 0x000fe200078e0021 */
[----:B------:R-:W-:Y:S02]  /*25d0*/  STL [R1+0x2e8], R7 ;  /* 0x0002e80701007387 */ /* 0x000fe40000100800 */
[----:B------:R-:W-:Y:S01]  /*25e0*/  SHF.R.S32.HI R57, RZ, 0x1f, R8 ;  /* 0x0000001fff397819 */ /* 0x000fe20000011408 */
[----:B------:R-:W-:Y:S01]  /*25f0*/  UIADD3 UR5, UP0, UR10, 0x10080, URZ ;  /* 0x000100800a057890 */ /* 0x000fe2000ff1e03f */
[----:B------:R-:W-:Y:S01]  /*2600*/  STL.128 [R1+0x60], R32 ;  /* 0x0000602001007387 */ /* 0x000fe20000100c00 */
[----:B------:R-:W-:-:S03]  /*2610*/  IMAD.SHL.U32 R55, R55, 0x40, RZ ;  /* 0x0000004037377824 */ /* 0x000fc600078e00ff */
[----:B------:R-:W-:Y:S04]  /*2620*/  STL [R1+0x318], R7 ;  /* 0x0003180701007387 */ /* 0x000fe80000100800 */
[----:B------:R-:W-:Y:S04]  /*2630*/  STL.64 [R1+0x270], R4 ;  /* 0x0002700401007387 */ /* 0x000fe80000100a00 */
[----:B------:R-:W-:Y:S01]  /*2640*/  STL.64 [R1+0x280], R4 ;  /* 0x0002800401007387 */ /* 0x000fe20000100a00 */
[----:B-1----:R-:W-:-:S03]  /*2650*/  IMAD.WIDE R66, R58, 0x4, R78 ;  /* 0x000000043a427825 */ /* 0x002fc600078e024e */
[----:B------:R1:W-:Y:S04]  /*2660*/  LDGSTS.E.BYPASS.LTC128B.128 [R52+0x5080], [R76.64], !P6 ;  /* 0x050800004c347fae */ /* 0x0003e8000f101d46 */
[----:B------:R2:W-:Y:S01]  /*2670*/  STL.64 [R1+0xf0], R66 ;  /* 0x0000f04201007387 */ /* 0x0005e20000100a00 */
[----:B------:R-:W-:Y:S01]  /*2680*/  LEA.HI R57, R57, R8, RZ, 0x2 ;  /* 0x0000000839397211 */ /* 0x000fe200078f10ff */
[----:B------:R-:W-:Y:S02]  /*2690*/  UIADD3.X UR11, URZ, UR11, URZ, UP0, !UPT ;  /* 0x0000000b3f0b7290 */ /* 0x000fe400087fe43f */
[----:B------:R1:W-:Y:S01]  /*26a0*/  STL [R1+0xf8], R60 ;  /* 0x0000f83c01007387 */ /* 0x0003e20000100800 */
[----:B------:R-:W-:Y:S02]  /*26b0*/  IMAD.SHL.U32 R6, R47, 0x8, RZ ;  /* 0x000000082f067824 */ /* 0x000fe400078e00ff */
[----:B--2---:R-:W-:-:S05]  /*26c0*/  IMAD.SHL.U32 R66, R9, 0x10, RZ ;  /* 0x0000001009427824 */ /* 0x004fca00078e00ff */
[----:B------:R-:W-:Y:S02]  /*26d0*/  LOP3.LUT R35, R43, 0x30, R66, 0xf8, !PT ;  /* 0x000000302b237812 */ /* 0x000fe400078ef842 */
[----:B------:R-:W-:Y:S02]  /*26e0*/  LEA.HI.SX32 R34, R57, R66, 0x1e ;  /* 0x0000004239227211 */ /* 0x000fe400078ff2ff */
[----:B------:R-:W-:Y:S01]  /*26f0*/  LOP3.LUT R35, R35, 0x8, R50, 0xf8, !PT ;  /* 0x0000000823237812 */ /* 0x000fe200078ef832 */
[----:B------:R-:W-:Y:S02]  /*2700*/  IMAD.U32 R57, RZ, RZ, UR5 ;  /* 0x00000005ff397e24 */ /* 0x000fe4000f8e00ff */
[----:B-1----:R-:W-:Y:S01]  /*2710*/  IMAD.IADD R60, R54, 0x1, -R59 ;  /* 0x00000001363c7824 */ /* 0x002fe200078e0a3b */
[----:B------:R-:W-:Y:S01]  /*2720*/  LOP3.LUT R46, R35, R46, RZ, 0x3c, !PT ;  /* 0x0000002e232e7212 */ /* 0x000fe200078e3cff */
[----:B------:R-:W-:Y:S02]  /*2730*/  IMAD.SHL.U32 R35, R48, 0x40, RZ ;  /* 0x0000004030237824 */ /* 0x000fe400078e00ff */
[----:B------:R-:W-:-:S02]  /*2740*/  IMAD.SHL.U32 R54, R54, 0x8, RZ ;  /* 0x0000000836367824 */ /* 0x000fc400078e00ff */
[----:B------:R-:W-:Y:S02]  /*2750*/  IMAD.U32 R43, RZ, RZ, UR11 ;  /* 0x0000000bff2b7e24 */ /* 0x000fe4000f8e00ff */
[----:B------:R-:W-:Y:S01]  /*2760*/  IMAD.MOV.U32 R42, RZ, RZ, R57 ;  /* 0x000000ffff2a7224 */ /* 0x000fe200078e0039 */
[----:B------:R-:W-:Y:S01]  /*2770*/  STL [R1+0x118], R60 ;  /* 0x0001183c01007387 */ /* 0x000fe20000100800 */
[----:B------:R-:W-:-:S03]  /*2780*/  LOP3.LUT R35, R35, 0x1c0, RZ, 0xc0, !PT ;  /* 0x000001c023237812 */ /* 0x000fc600078ec0ff */
[----:B------:R-:W-:Y:S01]  /*2790*/  STL [R1+0x128], R60 ;  /* 0x0001283c01007387 */ /* 0x000fe20000100800 */
[----:B------:R-:W-:-:S03]  /*27a0*/  LOP3.LUT R54, R54, 0x8, RZ, 0xc0, !PT ;  /* 0x0000000836367812 */ /* 0x000fc600078ec0ff */
[----:B------:R1:W-:Y:S01]  /*27b0*/  STL [R1+0x138], R60 ;  /* 0x0001383c01007387 */ /* 0x0003e20000100800 */
[----:B------:R-:W-:Y:S02]  /*27c0*/  SHF.L.U32 R59, R47, 0x4, RZ ;  /* 0x000000042f3b7819 */ /* 0x000fe400000006ff */
[----:B------:R-:W-:Y:S01]  /*27d0*/  LOP3.LUT R55, R55, 0x1c0, RZ, 0xc0, !PT ;  /* 0x000001c037377812 */ /* 0x000fe200078ec0ff */
[----:B------:R-:W-:Y:S01]  /*27e0*/  STL.64 [R1+0x110], R8 ;  /* 0x0001100801007387 */ /* 0x000fe20000100a00 */
[----:B------:R-:W-:Y:S01]  /*27f0*/  LOP3.LUT R7, R35, 0x8, R6, 0xf8, !PT ;  /* 0x0000000823077812 */ /* 0x000fe200078ef806 */
[----:B------:R-:W-:Y:S01]  /*2800*/  UIADD3 UR10, UP0, UR10, 0x18080, URZ ;  /* 0x000180800a0a7890 */ /* 0x000fe2000ff1e03f */
[----:B------:R-:W-:Y:S01]  /*2810*/  SHF.R.U32.HI R6, RZ, 0x3, R35 ;  /* 0x00000003ff067819 */ /* 0x000fe20000011623 */
[----:B------:R-:W-:Y:S04]  /*2820*/  STL.64 [R1+0x120], R8 ;  /* 0x0001200801007387 */ /* 0x000fe80000100a00 */
[----:B------:R2:W-:Y:S01]  /*2830*/  STL.64 [R1+0x130], R8 ;  /* 0x0001300801007387 */ /* 0x0005e20000100a00 */
[----:B------:R-:W-:Y:S01]  /*2840*/  SHF.R.U32.HI R57, RZ, 0x3, R55 ;  /* 0x00000003ff397819 */ /* 0x000fe20000011637 */
[----:B------:R-:W-:Y:S01]  /*2850*/  UIADD3.X UR4, URZ, UR4, URZ, UP0, !UPT ;  /* 0x000000043f047290 */ /* 0x000fe200087fe43f */
[----:B-1----:R-:W-:Y:S01]  /*2860*/  IMAD.WIDE.U32 R60, R51, 0x2, R42 ;  /* 0x00000002333c7825 */ /* 0x002fe200078e002a */
[----:B------:R-:W-:-:S05]  /*2870*/  LOP3.LUT R51, R44, 0x7ffffffc, RZ, 0xc0, !PT ;  /* 0x7ffffffc2c337812 */ /* 0x000fca00078ec0ff */
[----:B------:R-:W-:Y:S02]  /*2880*/  IMAD.IADD R44, R30, 0x1, -R51 ;  /* 0x000000011e2c7824 */ /* 0x000fe400078e0a33 */
[----:B------:R-:W-:Y:S01]  /*2890*/  IMAD.WIDE.U32 R50, R45, 0x2, R12 ;  /* 0x000000022d327825 */ /* 0x000fe200078e000c */
[----:B--2---:R-:W-:-:S03]  /*28a0*/  LOP3.LUT R8, R54, 0x10, R59, 0xf8, !PT ;  /* 0x0000001036087812 */ /* 0x004fc600078ef83b */
[----:B------:R-:W-:Y:S01]  /*28b0*/  IMAD.SHL.U32 R9, R9, 0x400, RZ ;  /* 0x0000040009097824 */ /* 0x000fe200078e00ff */
[----:B------:R-:W-:Y:S02]  /*28c0*/  LOP3.LUT R8, R6, R8, R35, 0x1e, !PT ;  /* 0x0000000806087212 */ /* 0x000fe400078e1e23 */
[----:B------:R-:W-:Y:S01]  /*28d0*/  LOP3.LUT R6, R7, R6, RZ, 0x3c, !PT ;  /* 0x0000000607067212 */ /* 0x000fe200078e3cff */
[----:B------:R1:W-:Y:S01]  /*28e0*/  STL.64 [R1+0x278], R50 ;  /* 0x0002783201007387 */ /* 0x0003e20000100a00 */
[----:B------:R-:W-:Y:S01]  /*28f0*/  LOP3.LUT R57, R57, R55, R54, 0x1e, !PT ;  /* 0x0000003739397212 */ /* 0x000fe200078e1e36 */
[--C-:B------:R-:W-:Y:S01]  /*2900*/  IMAD R44, R44, 0x2, R9.reuse ;  /* 0x000000022c2c7824 */ /* 0x100fe200078e0209 */
[-C--:B------:R-:W-:Y:S02]  /*2910*/  IADD3 R9, R6, R49.reuse, R9 ;  /* 0x0000003106097210 */ /* 0x080fe40007ffe009 */
[----:B------:R-:W-:Y:S01]  /*2920*/  LOP3.LUT R7, R8, R49, RZ, 0xfc, !PT ;  /* 0x0000003108077212 */ /* 0x000fe200078efcff */
[----:B------:R-:W-:Y:S01]  /*2930*/  IMAD.U32 R55, RZ, RZ, UR4 ;  /* 0x00000004ff377e24 */ /* 0x000fe2000f8e00ff */
[----:B------:R-:W-:Y:S01]  /*2940*/  USHF.L.U32 UR4, UR8, 0x7, URZ ;  /* 0x0000000708047899 */ /* 0x000fe2000800063f */
[----:B------:R-:W-:Y:S01]  /*2950*/  IMAD.IADD R57, R44, 0x1, R57 ;  /* 0x000000012c397824 */ /* 0x000fe200078e0239 */
[----:B------:R-:W-:Y:S01]  /*2960*/  USHF.L.U64.HI UR8, UR8, UR13, UR9 ;  /* 0x0000000d08087299 */ /* 0x000fe20008010209 */
[----:B------:R-:W-:Y:S01]  /*2970*/  IMAD.U32 R54, RZ, RZ, UR10 ;  /* 0x0000000aff367e24 */ /* 0x000fe2000f8e00ff */
[----:B------:R-:W-:Y:S01]  /*2980*/  STL.128 [R1+0x20], R40 ;  /* 0x0000202801007387 */ /* 0x000fe20000100c00 */
[----:B------:R-:W-:-:S02]  /*2990*/  IMAD R6, R74, c[0x0][0x1ac], R11 ;  /* 0x00006b004a067a24 */ /* 0x000fc400078e020b */
[--C-:B------:R-:W-:Y:S01]  /*29a0*/  IMAD.WIDE.U32 R4, R9, 0x2, R40.reuse ;  /* 0x0000000209047825 */ /* 0x100fe200078e0028 */
[----:B------:R2:W-:Y:S03]  /*29b0*/  STL.128 [R1+0x40], R40 ;  /* 0x0000402801007387 */ /* 0x0005e60000100c00 */
[----:B------:R-:W-:Y:S01]  /*29c0*/  IMAD.WIDE.U32 R10, R7, 0x2, R40 ;  /* 0x00000002070a7825 */ /* 0x000fe200078e0028 */
[----:B-1----:R-:W-:-:S03]  /*29d0*/  LEA R51, R47, R46, 0x9 ;  /* 0x0000002e2f337211 */ /* 0x002fc600078e48ff */
[----:B------:R-:W-:-:S04]  /*29e0*/  IMAD.WIDE R78, R34, 0x4, R78 ;  /* 0x00000004224e7825 */ /* 0x000fc800078e024e */
[----:B------:R-:W-:-:S04]  /*29f0*/  IMAD.WIDE.U32 R44, R51, 0x2, R14 ;  /* 0x00000002332c7825 */ /* 0x000fc800078e000e */
[----:B------:R-:W-:-:S04]  /*2a00*/  IMAD.WIDE.U32 R46, R51, 0x2, R32 ;  /* 0x00000002332e7825 */ /* 0x000fc800078e0020 */
[----:B------:R-:W-:Y:S01]  /*2a10*/  IMAD.WIDE.U32 R50, R57, 0x2, R14 ;  /* 0x0000000239327825 */ /* 0x000fe200078e000e */
[----:B------:R1:W-:Y:S03]  /*2a20*/  STL.128 [R1+0x2c0], R44 ;  /* 0x0002c02c01007387 */ /* 0x0003e60000100c00 */
[----:B------:R-:W-:Y:S01]  /*2a30*/  IMAD.WIDE R14, R34, 0x4, R54 ;  /* 0x00000004220e7825 */ /* 0x000fe200078e0236 */
[----:B--2---:R-:W-:-:S03]  /*2a40*/  IADD3 R40, P6, R76, UR14, RZ ;  /* 0x0000000e4c287c10 */ /* 0x004fc6000ffde0ff */
[----:B------:R-:W-:Y:S01]  /*2a50*/  IMAD.WIDE.U32 R12, R7, 0x2, R12 ;  /* 0x00000002070c7825 */ /* 0x000fe200078e000c */
[----:B------:R-:W-:-:S03]  /*2a60*/  IADD3.X R41, R77, UR18, RZ, P6, !PT ;  /* 0x000000124d297c10 */ /* 0x000fc6000b7fe4ff */
[----:B------:R-:W-:Y:S01]  /*2a70*/  IMAD.WIDE.U32 R34, R7, 0x2, R42 ;  /* 0x0000000207227825 */ /* 0x000fe200078e002a */
[----:B------:R-:W-:Y:S03]  /*2a80*/  STL.64 [R1+0x298], R2 ;  /* 0x0002980201007387 */ /* 0x000fe60000100a00 */
[----:B------:R-:W-:Y:S01]  /*2a90*/  IMAD.U32 R8, RZ, RZ, UR4 ;  /* 0x00000004ff087e24 */ /* 0x000fe2000f8e00ff */
[----:B------:R-:W-:Y:S01]  /*2aa0*/  ULDC.64 UR4, c[0x0][0x1a8] ;  /* 0x00006a0000047ab9 */ /* 0x000fe20000000a00 */
[----:B------:R-:W-:Y:S01]  /*2ab0*/  IMAD.U32 R7, RZ, RZ, UR8 ;  /* 0x00000008ff077e24 */ /* 0x000fe2000f8e00ff */
[----:B------:R2:W-:Y:S01]  /*2ac0*/  STL.64 [R1+0x2a8], R2 ;  /* 0x0002a80201007387 */ /* 0x0005e20000100a00 */
[----:B------:R-:W-:-:S03]  /*2ad0*/  USHF.L.U64.HI UR5, UR4, UR12, UR5 ;  /* 0x0000000c04057299 */ /* 0x000fc60008010205 */
[----:B------:R4:W-:Y:S01]  /*2ae0*/  STL.64 [R1+0x250], R4 ;  /* 0x0002500401007387 */ /* 0x0009e20000100a00 */
[----:B------:R-:W-:Y:S01]  /*2af0*/  USHF.L.U32 UR4, UR4, 0x6, URZ ;  /* 0x0000000604047899 */ /* 0x000fe2000800063f */
[----:B---3--:R-:W-:Y:S02]  /*2b00*/  LOP3.LUT R29, R29, 0x1, RZ, 0xc0, !PT ;  /* 0x000000011d1d7812 */ /* 0x008fe400078ec0ff */
[----:B------:R3:W-:Y:S04]  /*2b10*/  STL.U8 [R1+0x348], R56 ;  /* 0x0003483801007387 */ /* 0x0007e80000100000 */
[----:B------:R5:W-:Y:S01]  /*2b20*/  STL.64 [R1+0x2f0], R10 ;  /* 0x0002f00a01007387 */ /* 0x000be20000100a00 */
[----:B-1----:R-:W-:Y:S01]  /*2b30*/  IMAD.WIDE.U32 R44, R9, 0x2, R42 ;  /* 0x00000002092c7825 */ /* 0x002fe200078e002a */
[----:B------:R-:W-:-:S02]  /*2b40*/  IADD3 R42, P6, R40, UR14, RZ ;  /* 0x0000000e282a7c10 */ /* 0x000fc4000ffde0ff */
[----:B------:R1:W-:Y:S02]  /*2b50*/  LDGSTS.E.BYPASS.LTC128B.128 [R52+0x6080], [R40.64], !P2 ;  /* 0x0608000028347fae */ /* 0x0003e4000d101d46 */
[----:B------:R-:W-:-:S05]  /*2b60*/  IADD3.X R43, R41, UR18, RZ, P6, !PT ;  /* 0x00000012292b7c10 */ /* 0x000fca000b7fe4ff */
[----:B------:R1:W-:Y:S01]  /*2b70*/  LDGSTS.E.BYPASS.LTC128B.128 [R52+0x7080], [R42.64], !P1 ;  /* 0x070800002a347fae */ /* 0x0003e2000c901d46 */
[----:B--2---:R-:W-:Y:S02]  /*2b80*/  IMAD.IADD R3, R71, 0x1, R6 ;  /* 0x0000000147037824 */ /* 0x004fe400078e0206 */
[----:B------:R-:W-:Y:S02]  /*2b90*/  IMAD.MOV.U32 R6, RZ, RZ, R22 ;  /* 0x000000ffff067224 */ /* 0x000fe400078e0016 */
[----:B----4-:R-:W-:Y:S01]  /*2ba0*/  IMAD.MOV.U32 R5, RZ, RZ, R7 ;  /* 0x000000ffff057224 */ /* 0x010fe200078e0007 */
[----:B------:R-:W-:Y:S01]  /*2bb0*/  MOV R4, R8 ;  /* 0x0000000800047202 */ /* 0x000fe20000000f00 */
[----:B------:R-:W-:Y:S01]  /*2bc0*/  IMAD.MOV.U32 R7, RZ, RZ, R19 ;  /* 0x000000ffff077224 */ /* 0x000fe200078e0013 */
[----:B------:R-:W-:Y:S01]  /*2bd0*/  LEA R2, P6, R70, c[0x0][0x190], 0x1 ;  /* 0x0000640046027a11 */ /* 0x000fe200078c08ff */
[----:B---3--:R-:W-:-:S03]  /*2be0*/  IMAD.WIDE.U32 R56, R57, 0x2, R32 ;  /* 0x0000000239387825 */ /* 0x008fc600078e0020 */
[----:B------:R2:W-:Y:S01]  /*2bf0*/  STL.128 [R1+0xb0], R4 ;  /* 0x0000b00401007387 */ /* 0x0005e20000100c00 */
[----:B------:R-:W-:Y:S01]  /*2c00*/  IMAD.SHL.U32 R8, R0, 0x80, RZ ;  /* 0x0000008000087824 */ /* 0x000fe200078e00ff */
[----:B-----5:R-:W-:Y:S01]  /*2c10*/  SHF.R.S32.HI R10, RZ, 0x1f, R0 ;  /* 0x0000001fff0a7819 */ /* 0x020fe20000011400 */
[----:B------:R-:W-:Y:S01]  /*2c20*/  IMAD.WIDE.U32 R32, R9, 0x2, R32 ;  /* 0x0000000209207825 */ /* 0x000fe200078e0020 */
[----:B------:R-:W-:-:S03]  /*2c30*/  LEA.HI.X R3, R70, c[0x0][0x194], R3, 0x1, P6 ;  /* 0x0000650046037a11 */ /* 0x000fc600030f0c03 */
[----:B------:R-:W-:Y:S01]  /*2c40*/  IMAD R9, R27, R0, RZ ;  /* 0x000000001b097224 */ /* 0x000fe200078e02ff */
[----:B------:R-:W-:Y:S01]  /*2c50*/  ISETP.NE.U32.AND P2, PT, R29, 0x1, PT ;  /* 0x000000011d00780c */ /* 0x000fe20003f45070 */
[----:B------:R3:W-:Y:S02]  /*2c60*/  STL.128 [R1+0x320], R12 ;  /* 0x0003200c01007387 */ /* 0x0007e40000100c00 */
[----:B------:R-:W-:Y:S02]  /*2c70*/  IMAD R9, R10, R26, R9 ;  /* 0x0000001a0a097224 */ /* 0x000fe400078e0209 */
[----:B------:R4:W-:Y:S01]  /*2c80*/  LDGSTS.E.BYPASS.LTC128B.128 [R52+0x80], [R2.64], !P5 ;  /* 0x0008000002347fae */ /* 0x0009e2000e901d46 */
[----:B------:R-:W-:Y:S01]  /*2c90*/  IMAD.WIDE R66, R58, 0x4, R54 ;  /* 0x000000043a427825 */ /* 0x000fe200078e0236 */
[----:B------:R-:W-:Y:S02]  /*2ca0*/  IADD3 R18, R18, -c[0x0][0x18], RZ ;  /* 0x8000060012127a10 */ /* 0x000fe40007ffe0ff */
[----:B------:R5:W-:Y:S01]  /*2cb0*/  STL.64 [R1+0x100], R64 ;  /* 0x0001004001007387 */ /* 0x000be20000100a00 */
[----:B--2---:R-:W-:-:S02]  /*2cc0*/  IADD3 R6, P1, R2, UR4, RZ ;  /* 0x0000000402067c10 */ /* 0x004fc4000ff3e0ff */
[----:B------:R-:W-:Y:S02]  /*2cd0*/  IADD3 R4, -R31, R36, -R8 ;  /* 0x000000241f047210 */ /* 0x000fe40007ffe908 */
[----:B------:R-:W-:Y:S02]  /*2ce0*/  IADD3.X R7, R3, UR5, RZ, P1, !PT ;  /* 0x0000000503077c10 */ /* 0x000fe40008ffe4ff */
[----:B------:R-:W-:Y:S02]  /*2cf0*/  IADD3 R10, P1, R6, UR4, RZ ;  /* 0x00000004060a7c10 */ /* 0x000fe4000ff3e0ff */
[----:B------:R-:W-:Y:S01]  /*2d00*/  ISETP.LT.OR P5, PT, R4, 0x1, P2 ;  /* 0x000000010400780c */ /* 0x000fe200017a1670 */
[----:B---3--:R-:W-:Y:S01]  /*2d10*/  IMAD.WIDE.U32 R12, R26, R0, RZ ;  /* 0x000000001a0c7225 */ /* 0x008fe200078e00ff */
[----:B------:R-:W-:Y:S01]  /*2d20*/  IADD3.X R11, R7, UR5, RZ, P1, !PT ;  /* 0x00000005070b7c10 */ /* 0x000fe20008ffe4ff */
[----:B------:R2:W-:Y:S01]  /*2d30*/  LDGSTS.E.BYPASS.LTC128B.128 [R52+0x1080], [R6.64], !P4 ;  /* 0x0108000006347fae */ /* 0x0005e2000e101d46 */
[----:B------:R-:W-:Y:S01]  /*2d40*/  IADD3 R14, P2, R10, UR4, RZ ;  /* 0x000000040a0e7c10 */ /* 0x000fe2000ff5e0ff */
[----:B------:R-:W-:Y:S01]  /*2d50*/  IMAD.IADD R9, R13, 0x1, R9 ;  /* 0x000000010d097824 */ /* 0x000fe200078e0209 */
[C---:B------:R-:W-:Y:S01]  /*2d60*/  LEA R16, P1, R12.reuse, R16, 0x1 ;  /* 0x000000100c107211 */ /* 0x040fe200078208ff */
[----:B-----5:R-:W-:Y:S01]  /*2d70*/  IMAD.MOV.U32 R64, RZ, RZ, R28 ;  /* 0x000000ffff407224 */ /* 0x020fe200078e001c */
[----:B------:R-:W-:Y:S01]  /*2d80*/  IADD3.X R15, R11, UR5, RZ, P2, !PT ;  /* 0x000000050b0f7c10 */ /* 0x000fe200097fe4ff */
[----:B------:R-:W-:Y:S01]  /*2d90*/  IMAD.MOV.U32 R65, RZ, RZ, R23 ;  /* 0x000000ffff417224 */ /* 0x000fe200078e0017 */
[----:B------:R-:W-:Y:S01]  /*2da0*/  LEA.HI.X R17, R12, R17, R9, 0x1, P1 ;  /* 0x000000110c117211 */ /* 0x000fe200008f0c09 */
[----:B------:R3:W-:Y:S04]  /*2db0*/  LDGSTS.E.BYPASS.LTC128B.128 [R52+0x2080], [R10.64], !P3 ;  /* 0x020800000a347fae */ /* 0x0007e8000d901d46 */
[----:B------:R5:W-:Y:S04]  /*2dc0*/  LDGSTS.E.BYPASS.LTC128B.128 [R52+0x3080], [R14.64], !P0 ;  /* 0x030800000e347fae */ /* 0x000be8000c101d46 */
[----:B------:R-:W0:Y:S04]  /*2dd0*/  LDGDEPBAR ;  /* 0x00000000000079af */ /* 0x000e280000000000 */
[----:B------:R-:W-:Y:S04]  /*2de0*/  STL.64 [R1+0xc0], R60 ;  /* 0x0000c03c01007387 */ /* 0x000fe80000100a00 */
[----:B------:R-:W-:Y:S04]  /*2df0*/  STL.64 [R1+0x330], R78 ;  /* 0x0003304e01007387 */ /* 0x000fe80000100a00 */
[----:B------:R-:W-:Y:S04]  /*2e00*/  STL [R1+0x344], R58 ;  /* 0x0003443a01007387 */ /* 0x000fe80000100800 */
[----:B------:R-:W-:Y:S04]  /*2e10*/  STL.128 [R1+0xd0], R64 ;  /* 0x0000d04001007387 */ /* 0x000fe80000100c00 */
[----:B------:R-:W-:Y:S04]  /*2e20*/  STL.64 [R1+0xe8], R68 ;  /* 0x0000e84401007387 */ /* 0x000fe80000100a00 */
[----:B------:R-:W-:Y:S04]  /*2e30*/  STL.64 [R1+0x2a0], R50 ;  /* 0x0002a03201007387 */ /* 0x000fe80000100a00 */
        /* <DEDUP_REMOVED lines=44> */
[----:B-1----:R-:W2:Y:S04]  /*3100*/  LD.E.U8 R0, [R72.64] ;  /* 0x0000000648007980 */ /* 0x002ea8000c101100 */
[----:B------:R-:W2:Y:S01]  /*3110*/  LDL.64 R22, [R1+0x3b0] ;  /* 0x0003b00001167983 */ /* 0x000ea20000100a00 */
[C---:B----4-:R-:W-:Y:S01]  /*3120*/  IMAD.SHL.U32 R3, R24.reuse, 0x2, RZ ;  /* 0x0000000218037824 */ /* 0x050fe200078e00ff */
[----:B------:R-:W-:-:S02]  /*3130*/  SHF.L.U64.HI R25, R24, 0x1, R25 ;  /* 0x0000000118197819 */ /* 0x000fc40000010219 */
[----:B---3--:R-:W3:Y:S02]  /*3140*/  LDL.64 R10, [R1+0x3b0] ;  /* 0x0003b000010a7983 */ /* 0x008ee40000100a00 */
[----:B------:R-:W-:Y:S02]  /*3150*/  IADD3 R16, P0, R3, R16, RZ ;  /* 0x0000001003107210 */ /* 0x000fe40007f1e0ff */
[----:B-----5:R-:W4:Y:S03]  /*3160*/  LDL.128 R12, [R1+0x3c0] ;  /* 0x0003c000010c7983 */ /* 0x020f260000100c00 */
[----:B------:R-:W-:Y:S01]  /*3170*/  IMAD.X R17, R25, 0x1, R17, P0 ;  /* 0x0000000119117824 */ /* 0x000fe200000e0611 */
[----:B------:R-:W5:Y:S01]  /*3180*/  LDL.64 R26, [R1+0x408] ;  /* 0x00040800011a7983 */ /* 0x000f620000100a00 */
[----:B--2---:R-:W-:-:S04]  /*3190*/  LOP3.LUT R0, R0, 0x1, RZ, 0xc0, !PT ;  /* 0x0000000100007812 */ /* 0x004fc800078ec0ff */
[----:B------:R-:W-:-:S04]  /*31a0*/  ISETP.NE.U32.AND P1, PT, R0, 0x1, PT ;  /* 0x000000010000780c */ /* 0x000fc80003f25070 */
[----:B------:R-:W-:-:S13]  /*31b0*/  ISETP.LT.OR P1, PT, R4, 0x21, P1 ;  /* 0x000000210400780c */ /* 0x000fda0000f21670 */
[----:B------:R-:W-:Y:S01]  /*31c0*/  @!PT LDS RZ, [RZ] ;  /* 0x00000000fffff984 */ /* 0x000fe20000000800 */
[----:B------:R-:W-:Y:S01]  /*31d0*/  @!PT LDS RZ, [RZ] ;  /* 0x00000000fffff984 */ /* 0x000fe20000000800 */
[----:B------:R-:W-:Y:S01]  /*31e0*/  @!PT LDS RZ, [RZ] ;  /* 0x00000000fffff984 */ /* 0x000fe20000000800 */
[----:B------:R1:W-:Y:S04]  /*31f0*/  LDGSTS.E.BYPASS.LTC128B.128 [R18+0x1000], [R16.64], !P1 ;  /* 0x0100000010127fae */ /* 0x0003e8000c901d46 */
[----:B------:R2:W3:Y:S01]  /*3200*/  LD.E.U8 R0, [R22.64] ;  /* 0x0000000616007980 */ /* 0x0004e2000c101100 */
        /* <DEDUP_REMOVED lines=10> */
[----:B------:R-:W2:Y:S01]  /*32b0*/  LD.E.U8 R0, [R10.64] ;  /* 0x000000060a007980 */ /* 0x000ea2000c101100 */
[----:B-1----:R-:W-:-:S04]  /*32c0*/  IADD3 R16, P0, R6, R3, RZ ;  /* 0x0000000306107210 */ /* 0x002fc80007f1e0ff */
[----:B------:R-:W-:Y:S02]  /*32d0*/  IADD3.X R17, R7, R25, RZ, P0, !PT ;  /* 0x0000001907117210 */ /* 0x000fe400007fe4ff */
[----:B------:R-:W3:Y:S01]  /*32e0*/  LDL.64 R24, [R1+0x3f0] ;  /* 0x0003f00001187983 */ /* 0x000ee20000100a00 */
[----:B--2---:R-:W-:-:S04]  /*32f0*/  LOP3.LUT R0, R0, 0x1, RZ, 0xc0, !PT ;  /* 0x0000000100007812 */ /* 0x004fc800078ec0ff */
[----:B------:R-:W-:-:S04]  /*3300*/  ISETP.NE.U32.AND P1, PT, R0, 0x1, PT ;  /* 0x000000010000780c */ /* 0x000fc80003f25070 */
[----:B------:R-:W-:Y:S02]  /*3310*/  ISETP.LT.OR P1, PT, R4, 0x61, P1 ;  /* 0x000000610400780c */ /* 0x000fe40000f21670 */
[----:B---3--:R-:W2:Y:S11]  /*3320*/  LDL.128 R4, [R1+0x3e0] ;  /* 0x0003e00001047983 */ /* 0x008eb60000100c00 */
[----:B------:R-:W-:Y:S01]  /*3330*/  @!PT LDS RZ, [RZ] ;  /* 0x00000000fffff984 */ /* 0x000fe20000000800 */
[----:B------:R-:W-:Y:S01]  /*3340*/  @!PT LDS RZ, [RZ] ;  /* 0x00000000fffff984 */ /* 0x000fe20000000800 */
[----:B------:R-:W-:Y:S01]  /*3350*/  @!PT LDS RZ, [RZ] ;  /* 0x00000000fffff984 */ /* 0x000fe20000000800 */
[----:B------:R2:W-:Y:S04]  /*3360*/  LDGSTS.E.BYPASS.LTC128B.128 [R18+0x3000], [R16.64], !P1 ;  /* 0x0300000010127fae */ /* 0x0005e8000c901d46 */
[----:B----4-:R-:W3:Y:S02]  /*3370*/  LD.E R14, [R14.64] ;  /* 0x000000060e0e7980 */ /* 0x010ee4000c101900 */
[----:B---3--:R-:W-:-:S02]  /*3380*/  ISETP.GT.AND P1, PT, R14, 0x7f, PT ;  /* 0x0000007f0e00780c */ /* 0x008fc40003f24270 */
[----:B------:R-:W3:Y:S11]  /*3390*/  LDL.64 R14, [R1+0x408] ;  /* 0x00040800010e7983 */ /* 0x000ef60000100a00 */
[----:B------:R-:W4:Y:S04]  /*33a0*/  @!P1 LDL.64 R32, [R1+0x3d0] ;  /* 0x0003d00001209983 */ /* 0x000f280000100a00 */
[----:B------:R-:W2:Y:S04]  /*33b0*/  @!P1 LDL.64 R10, [R1+0x3b8] ;  /* 0x0003b800010a9983 */ /* 0x000ea80000100a00 */
[----:B------:R-:W3:Y:S04]  /*33c0*/  @!P1 LD.E R12, [R12.64] ;  /* 0x000000060c0c9980 */ /* 0x000ee8000c101900 */
[----:B----4-:R-:W4:Y:S04]  /*33d0*/  @!P1 LD.E.U8 R0, [R32.64] ;  /* 0x0000000620009980 */ /* 0x010f28000c101100 */
[----:B--2---:R-:W2:Y:S01]  /*33e0*/  @!P1 LD.E.64 R2, [R10.64+0x8] ;  /* 0x000008060a029980 */ /* 0x004ea2000c101b00 */
[----:B----4-:R-:W-:Y:S01]  /*33f0*/  @!P1 ISETP.NE.AND P0, PT, R0, RZ, PT ;  /* 0x000000ff0000920c */ /* 0x010fe20003f05270 */
[----:B--2---:R-:W-:Y:S01]  /*3400*/  @!P1 IMAD.WIDE R28, R8, 0x4, R2 ;  /* 0x00000004081c9825 */ /* 0x004fe200078e0202 */
[----:B---3--:R-:W-:Y:S01]  /*3410*/  @!P1 IADD3 R8, R12, -c[0x0][0x18], RZ ;  /* 0x800006000c089a10 */ /* 0x008fe20007ffe0ff */
[----:B------:R-:W2:Y:S10]  /*3420*/  LDL R3, [R1+0x430] ;  /* 0x0004300001037983 */ /* 0x000eb40000100800 */
[----:B------:R-:W-:Y:S01]  /*3430*/  @!PT LDS RZ, [RZ] ;  /* 0x00000000fffff984 */ /* 0x000fe20000000800 */
[----:B------:R-:W-:Y:S01]  /*3440*/  @!PT LDS RZ, [RZ] ;  /* 0x00000000fffff984 */ /* 0x000fe20000000800 */
[----:B------:R-:W-:Y:S01]  /*3450*/  @!PT LDS RZ, [RZ] ;  /* 0x00000000fffff984 */ /* 0x000fe20000000800 */
[----:B------:R1:W-:Y:S04]  /*3460*/  @!P1 LDGSTS.E.BYPASS.LTC128B.128 [R8], [R28.64], P0 ;  /* 0x000000001c089fae */ /* 0x0003e80008101d46 */
[----:B-----5:R-:W3:Y:S04]  /*3470*/  LD.E.U8 R11, [R26.64] ;  /* 0x000000061a0b7980 */ /* 0x020ee8000c101100 */
[----:B------:R4:W1:Y:S04]  /*3480*/  LD.E.64 R18, [R4.64+0x10] ;  /* 0x0000100604127980 */ /* 0x000868000c101b00 */
[----:B------:R5:W5:Y:S04]  /*3490*/  LD.E R2, [R6.64+0xc] ;  /* 0x00000c0606027980 */ /* 0x000b68000c101900 */
[----:B------:R-:W5:Y:S04]  /*34a0*/  LD.E R13, [R24.64] ;  /* 0x00000006180d7980 */ /* 0x000f68000c101900 */
[----:B------:R4:W5:Y:S04]  /*34b0*/  LD.E.64 R16, [R4.64+0x18] ;  /* 0x0000180604107980 */ /* 0x000968000c101b00 */
[----:B------:R4:W5:Y:S04]  /*34c0*/  LD.E R10, [R22.64] ;  /* 0x00000006160a7980 */ /* 0x000968000c101900 */
[----:B------:R-:W0:Y:S04]  /*34d0*/  LDGDEPBAR ;  /* 0x00000000000079af */ /* 0x000e280000000000 */
[----:B----4-:R-:W4:Y:S04]  /*34e0*/  LD.E.64 R4, [R4.64+0x8] ;  /* 0x0000080604047980 */ /* 0x010f28000c101b00 */
[----:B------:R-:W4:Y:S01]  /*34f0*/  LDL.64 R22, [R1+0x408] ;  /* 0x0004080001167983 */ /* 0x000f220000100a00 */
[----:B--2---:R-:W-:Y:S01]  /*3500*/  IMAD.SHL.U32 R0, R3, 0x80, RZ ;  /* 0x0000008003007824 */ /* 0x004fe200078e00ff */
[----:B------:R-:W-:-:S02]  /*3510*/  SHF.R.S32.HI R9, RZ, 0x1f, R3 ;  /* 0x0000001fff097819 */ /* 0x000fc40000011403 */
[----:B---3--:R-:W-:Y:S01]  /*3520*/  LOP3.LUT R11, R11, 0x1, RZ, 0xc0, !PT ;  /* 0x000000010b0b7812 */ /* 0x008fe200078ec0ff */
[----:B-1----:R-:W-:-:S03]  /*3530*/  IMAD R8, R19, R3, RZ ;  /* 0x0000000313087224 */ /* 0x002fc600078e02ff */
[----:B------:R-:W-:Y:S01]  /*3540*/  ISETP.NE.U32.AND P1, PT, R11, 0x1, PT ;  /* 0x000000010b00780c */ /* 0x000fe20003f25070 */
[----:B-----5:R-:W-:-:S04]  /*3550*/  IMAD.WIDE.U32 R6, R18, R3, RZ ;  /* 0x0000000312067225 */ /* 0x020fc800078e00ff */
        /* <DEDUP_REMOVED lines=12> */
[----:B------:R3:W5:Y:S01]  /*3620*/  LD.E.U8 R6, [R14.64] ;  /* 0x000000060e067980 */ /* 0x000762000c101100 */
[C---:B----4-:R-:W-:Y:S01]  /*3630*/  IMAD.SHL.U32 R17, R4.reuse, 0x2, RZ ;  /* 0x0000000204117824 */ /* 0x050fe200078e00ff */
[----:B------:R-:W-:-:S04]  /*3640*/  SHF.L.U64.HI R7, R4, 0x1, R5 ;  /* 0x0000000104077819 */ /* 0x000fc80000010205 */
[----:B------:R-:W-:-:S05]  /*3650*/  IADD3 R18, P0, R17, R12, RZ ;  /* 0x0000000c11127210 */ /* 0x000fca0007f1e0ff */
[----:B------:R-:W-:Y:S01]  /*3660*/  IMAD.X R19, R7, 0x1, R13, P0 ;  /* 0x0000000107137824 */ /* 0x000fe200000e060d */
[----:B---3--:R-:W3:Y:S01]  /*3670*/  LDL.64 R14, [R1+0x408] ;  /* 0x00040800010e7983 */ /* 0x008ee20000100a00 */
[----:B-----5:R-:W-:-:S04]  /*3680*/  LOP3.LUT R6, R6, 0x1, RZ, 0xc0, !PT ;  /* 0x0000000106067812 */ /* 0x020fc800078ec0ff */
        /* <DEDUP_REMOVED lines=19> */
[----:B-1----:R-:W4:Y:S01]  /*37c0*/  LDL R12, [R1+0x430] ;  /* 0x00043000010c7983 */ /* 0x002f220000100800 */
        /* <DEDUP_REMOVED lines=12> */
[----:B--2---:R-:W2:Y:S04]  /*3890*/  @!P1 LD.E.64 R4, [R4.64+0x8] ;  /* 0x0000080604049980 */ /* 0x004ea8000c101b00 */
[----:B------:R-:W3:Y:S01]  /*38a0*/  @!P1 LD.E R6, [R6.64] ;  /* 0x0000000606069980 */ /* 0x000ee2000c101900 */
[----:B-----5:R-:W-:-:S02]  /*38b0*/  @!P1 ISETP.NE.AND P0, PT, R10, RZ, PT ;  /* 0x000000ff0a00920c */ /* 0x020fc40003f05270 */
[----:B----4-:R-:W-:Y:S01]  /*38c0*/  IADD3 R3, R12, 0x1, RZ ;  /* 0x000000010c037810 */ /* 0x010fe20007ffe0ff */
[----:B------:R-:W-:Y:S01]  /*38d0*/  BSSY B0, `(.L_x_2827) ;  /* 0x000005a000007945 */ /* 0x000fe20003800000 */
[----:B--2---:R-:W-:Y:S01]  /*38e0*/  @!P1 IMAD.WIDE R14, R0, 0x4, R4 ;  /* 0x00000004000e9825 */ /* 0x004fe200078e0204 */
        /* <DEDUP_REMOVED lines=88> */
.L_x_2828:
[----:B---3--:R-:W-:Y:S05]  /*3e70*/  BSYNC B0 ;  /* 0x0000000000007941 */ /* 0x008fea0003800000 */
.L_x_2827:
        /* <DEDUP_REMOVED lines=314> */
.L_x_2832:
[----:B-1----:R-:W-:Y:S02]  /*5220*/  MOV R28, 0x5240 ;  /* 0x00005240001c7802 */ /* 0x002fe40000000f00 */
[----:B------:R-:W-:Y:S05]  /*5230*/  CALL.REL.NOINC `($_ZN7cutlass13device_kernelIN5flash19enable_sm80_to_sm89INS1_16FlashAttnBwdSm80INS1_25CollectiveMainloopBwdSm80ILi2ELi2EN4cute5tupleIJNS5_1CILi128EEES8_NS7_ILi64EEEEEENS_10bfloat16_tEfNS_4arch4Sm80ELb1ELb0ELb1ELb1ELb1ELb0ELb0ELb0ELi2ELi4ELi4ELi4ELb0EEENS1_21CollectiveEpilogueBwdISA_SB_SD_Li256ELb1ELb0ELi2EEENS1_25SingleTileBwdLPTSchedulerILb1ELi128ELb1EEEEEEEEEvNT_6ParamsE$_ZZN5flash25CollectiveMainloopBwdSm80ILi2ELi2EN4cute5tupleIJNS1_1CILi128EEES4_NS3_ILi64EEEEEEN7cutlass10bfloat16_tEfNS7_4arch4Sm80ELb1ELb0ELb1ELb1ELb1ELb0ELb0ELb0ELi2ELi4ELi4ELi4ELb0EE3mmaINS_16FlashAttnBwdSm80ISB_NS_21CollectiveEpilogueBwdIS6_S8_SA_Li256ELb1ELb0ELi2EEENS_25SingleTileBwdLPTSchedulerILb1ELi128ELb1EEEE13SharedStorageENS1_6TensorINS1_11ArrayEngineIfLm32EEENS1_6LayoutINS2_IJNS2_IJNS3_ILi2EEESO_EEESO_NS3_ILi4EEEEEENS2_IJNS2_IJNS3_ILi1EEESO_EEESQ_NS3_ILi8EEEEEEEEEEEEbRKNSB_6ParamsERT0_S12_iNS2_IJiiiEEERT_ENKUliT_E_clIZSC_ISJ_SX_EbS10_S12_S12_iS13_S15_EUlRS16_iE_EEDaiS16_) ;  /* 0x0000f62000007944 */ /* 0x000fea0003c00000 */
[----:B---3--:R-:W2:Y:S02]  /*5240*/  LDL R2, [R1+0x430] ;  /* 0x0004300001027983 */ /* 0x008ea40000100800 */
[----:B--2---:R-:W-:-:S04]  /*5250*/  IADD3 R2, R2, 0x1, RZ ;  /* 0x0000000102027810 */ /* 0x004fc80007ffe0ff */
[----:B------:R-:W-:Y:S01]  /*5260*/  ISETP.GE.AND P0, PT, R2, R36, PT ;  /* 0x000000240200720c */ /* 0x000fe20003f06270 */
[----:B------:R1:W-:-:S12]  /*5270*/  STL [R1+0x430], R2 ;  /* 0x0004300201007387 */ /* 0x0003d80000100800 */
[----:B------:R-:W-:Y:S05]  /*5280*/  @!P0 BRA `(.L_x_2832) ;  /* 0xffffff9000008947 */ /* 0x000fea000383ffff */
[----:B------:R-:W-:Y:S05]  /*5290*/  BSYNC B1 ;  /* 0x0000000000017941 */ /* 0x000fea0003800000 */
.L_x_2831:
        /* <DEDUP_REMOVED lines=8> */
.L_x_2830:
[----:B------:R-:W-:Y:S05]  /*5320*/  BSYNC B2 ;  /* 0x0000000000027941 */ /* 0x000fea0003800000 */
.L_x_2829:
        /* <DEDUP_REMOVED lines=41> */
.L_x_2826:
        /* <DEDUP_REMOVED lines=124> */
[----:B--2---:R-:W-:-:S02]  /*5d80*/  IADD3 R33, -R33, R0, RZ ;  /* 0x0000000021217210 */ /* 0x004fc40007ffe1ff */
.L_x_2834:
[CC--:B-1----:R-:W-:Y:S01]  /*5d90*/  LEA.HI R0, R3.reuse, R30.reuse, RZ, 0x3 ;  /* 0x0000001e03007211 */ /* 0x0c2fe200078f18ff */
        /* <DEDUP_REMOVED lines=12> */
[----:B------:R-:W-:Y:S02]  /*5e60*/  LOP3.LUT R5, R5, 0x1c0, RZ, 0xc0, !PT ;  /* 0x000001c005057812 */ /* 0x000fe400078ec0ff */
[--C-:B------:R-:W-:Y:S02]  /*5e70*/  SHF.R.S32.HI R41, RZ, 0x1f, R40.reuse ;  /* 0x0000001fff297819 */ /* 0x100fe40000011428 */
[--C-:B------:R-:W-:Y:S02]  /*5e80*/  LOP3.LUT R2, R5, 0x38, R40.reuse, 0xf8, !PT ;  /* 0x0000003805027812 */ /* 0x100fe400078ef828 */
[----:B------:R-:W-:Y:S01]  /*5e90*/  SHF.R.U32.HI R5, RZ, 0x3, R5 ;  /* 0x00000003ff057819 */ /* 0x000fe20000011605 */
[----:B------:R-:W-:Y:S01]  /*5ea0*/  IMAD.WIDE.U32 R44, R39, c[0x0][0x338], R40 ;  /* 0x0000ce00272c7a25 */ /* 0x000fe200078e0028 */
[----:B------:R-:W-:Y:S02]  /*5eb0*/  SEL R37, R37, RZ, !P1 ;  /* 0x000000ff25257207 */ /* 0x000fe40004800000 */
        /* <DEDUP_REMOVED lines=33> */
.L_x_2836:
[----:B------:R-:W-:Y:S05]  /*60d0*/  BSYNC B0 ;  /* 0x0000000000007941 */ /* 0x000fea0003800000 */
.L_x_2835:
        /* <DEDUP_REMOVED lines=16> */
.L_x_2838:
[----:B------:R-:W-:Y:S05]  /*61e0*/  BSYNC B0 ;  /* 0x0000000000007941 */ /* 0x000fea0003800000 */
.L_x_2837:
        /* <DEDUP_REMOVED lines=16> */
.L_x_2840:
[----:B------:R-:W-:Y:S05]  /*62f0*/  BSYNC B0 ;  /* 0x0000000000007941 */ /* 0x000fea0003800000 */
.L_x_2839:
        /* <DEDUP_REMOVED lines=16> */
.L_x_2842:
[----:B------:R-:W-:Y:S05]  /*6400*/  BSYNC B0 ;  /* 0x0000000000007941 */ /* 0x000fea0003800000 */
.L_x_2841:
        /* <DEDUP_REMOVED lines=19> */
.L_x_2844:
[----:B------:R-:W-:Y:S05]  /*6540*/  BSYNC B0 ;  /* 0x0000000000007941 */ /* 0x000fea0003800000 */
.L_x_2843:
        /* <DEDUP_REMOVED lines=14> */
.L_x_2846:
[----:B------:R-:W-:Y:S05]  /*6630*/  BSYNC B0 ;  /* 0x0000000000007941 */ /* 0x000fea0003800000 */
.L_x_2845:
        /* <DEDUP_REMOVED lines=14> */
.L_x_2848:
[----:B------:R-:W-:Y:S05]  /*6720*/  BSYNC B0 ;  /* 0x0000000000007941 */ /* 0x000fea0003800000 */
.L_x_2847:
        /* <DEDUP_REMOVED lines=14> */
.L_x_2833:
        /* <DEDUP_REMOVED lines=18> */
.L_x_2849:
        /* <DEDUP_REMOVED lines=35> */
.L_x_2851:
[----:B------:R-:W-:Y:S05]  /*6b60*/  BSYNC B0 ;  /* 0x0000000000007941 */ /* 0x000fea0003800000 */
.L_x_2850:
        /* <DEDUP_REMOVED lines=16> */
.L_x_2853:
[----:B------:R-:W-:Y:S05]  /*6c70*/  BSYNC B0 ;  /* 0x0000000000007941 */ /* 0x000fea0003800000 */
.L_x_2852:
        /* <DEDUP_REMOVED lines=16> */
.L_x_2855:
[----:B------:R-:W-:Y:S05]  /*6d80*/  BSYNC B0 ;  /* 0x0000000000007941 */ /* 0x000fea0003800000 */
.L_x_2854:
        /* <DEDUP_REMOVED lines=16> */
.L_x_2857:
[----:B------:R-:W-:Y:S05]  /*6e90*/  BSYNC B0 ;  /* 0x0000000000007941 */ /* 0x000fea0003800000 */
.L_x_2856:
        /* <DEDUP_REMOVED lines=19> */
.L_x_2859:
[----:B------:R-:W-:Y:S05]  /*6fd0*/  BSYNC B0 ;  /* 0x0000000000007941 */ /* 0x000fea0003800000 */
.L_x_2858:
        /* <DEDUP_REMOVED lines=14> */
.L_x_2861:
[----:B------:R-:W-:Y:S05]  /*70c0*/  BSYNC B0 ;  /* 0x0000000000007941 */ /* 0x000fea0003800000 */
.L_x_2860:
        /* <DEDUP_REMOVED lines=14> */
.L_x_2863:
[----:B------:R-:W-:Y:S05]  /*71b0*/  BSYNC B0 ;  /* 0x0000000000007941 */ /* 0x000fea0003800000 */
.L_x_2862:
        /* <DEDUP_REMOVED lines=13> */
        .type           $_ZN7cutlass13device_kernelIN5flash19enable_sm80_to_sm89INS1_16FlashAttnBwdSm80INS1_25CollectiveMainloopBwdSm80ILi2ELi2EN4cute5tupleIJNS5_1CILi128EEES8_NS7_ILi64EEEEEENS_10bfloat16_tEfNS_4arch4Sm80ELb1ELb0ELb1ELb1ELb1ELb0ELb0ELb0ELi2ELi4ELi4ELi4ELb0EEENS1_21CollectiveEpilogueBwdISA_SB_SD_Li256ELb1ELb0ELi2EEENS1_25SingleTileBwdLPTSchedulerILb1ELi128ELb1EEEEEEEEEvNT_6ParamsE$_ZN4cute12iter_adaptorIPKN7cutlass10bfloat16_tENS_8gmem_ptrIS4_EEEC2ES4_,@function
        .size           $_ZN7cutlass13device_kernelIN5flash19enable_sm80_to_sm89INS1_16FlashAttnBwdSm80INS1_25CollectiveMainloopBwdSm80ILi2ELi2EN4cute5tupleIJNS5_1CILi128EEES8_NS7_ILi64EEEEEENS_10bfloat16_tEfNS_4arch4Sm80ELb1ELb0ELb1ELb1ELb1ELb0ELb0ELb0ELi2ELi4ELi4ELi4ELb0EEENS1_21CollectiveEpilogueBwdISA_SB_SD_Li256ELb1ELb0ELi2EEENS1_25SingleTileBwdLPTSchedulerILb1ELi128ELb1EEEEEEEEEvNT_6ParamsE$_ZN4cute12iter_adaptorIPKN7cutlass10bfloat16_tENS_8gmem_ptrIS4_EEEC2ES4_,($_ZN7cutlass13device_kernelIN5flash19enable_sm80_to_sm89INS1_16FlashAttnBwdSm80INS1_25CollectiveMainloopBwdSm80ILi2ELi2EN4cute5tupleIJNS5_1CILi128EEES8_NS7_ILi64EEEEEENS_10bfloat16_tEfNS_4arch4Sm80ELb1ELb0ELb1ELb1ELb1ELb0ELb0ELb0ELi2ELi4ELi4ELi4ELb0EEENS1_21CollectiveEpilogueBwdISA_SB_SD_Li256ELb1ELb0ELi2EEENS1_25SingleTileBwdLPTSchedulerILb1ELi128ELb1EEEEEEEEEvNT_6ParamsE$_ZN4cute12iter_adaptorIPKN7cutlass9uint128_tENS_8gmem_ptrIS4_EEEC2ES4_ - $_ZN7cutlass13device_kernelIN5flash19enable_sm80_to_sm89INS1_16FlashAttnBwdSm80INS1_25CollectiveMainloopBwdSm80ILi2ELi2EN4cute5tupleIJNS5_1CILi128EEES8_NS7_ILi64EEEEEENS_10bfloat16_tEfNS_4arch4Sm80ELb1ELb0ELb1ELb1ELb1ELb0ELb0ELb0ELi2ELi4ELi4ELi4ELb0EEENS1_21CollectiveEpilogueBwdISA_SB_SD_Li256ELb1ELb0ELi2EEENS1_25SingleTileBwdLPTSchedulerILb1ELi128ELb1EEEEEEEEEvNT_6ParamsE$_ZN4cute12iter_adaptorIPKN7cutlass10bfloat16_tENS_8gmem_ptrIS4_EEEC2ES4_)
$_ZN7cutlass13device_kernelIN5flash19enable_sm80_to_sm89INS1_16FlashAttnBwdSm80INS1_25CollectiveMainloopBwdSm80ILi2ELi2EN4cute5tupleIJNS5_1CILi128EEES8_NS7_ILi64EEEEEENS_10bfloat16_tEfNS_4arch4Sm80ELb1ELb0ELb1ELb1ELb1ELb0ELb0ELb0ELi2ELi4ELi4ELi4ELb0EEENS1_21CollectiveEpilogueBwdISA_SB_SD_Li256ELb1ELb0ELi2EEENS1_25SingleTileBwdLPTSchedulerILb1ELi128ELb1EEEEEEEEEvNT_6ParamsE$_ZN4cute12iter_adaptorIPKN7cutlass10bfloat16_tENS_8gmem_ptrIS4_EEEC2ES4_:
[----:B------:R-:W-:Y:S01]  /*7290*/  IADD3 R5, R81, -c[0x0][0x20], RZ ;  /* 0x8000080051057a10 */ /* 0x000fe20007ffe0ff */
[----:B------:R-:W-:Y:S01]  /*72a0*/  IMAD.MOV.U32 R78, RZ, RZ, R4 ;  /* 0x000000ffff4e7224 */ /* 0x000fe200078e0004 */
[----:B------:R-:W-:Y:S01]  /*72b0*/  MOV R79, R9 ;  /* 0x00000009004f7202 */ /* 0x000fe20000000f00 */
[----:B------:R-:W-:-:S04]  /*72c0*/  IMAD.MOV.U32 R11, RZ, RZ, 0x0 ;  /* 0x00000000ff0b7424 */ /* 0x000fc800078e00ff */
[----:B------:R1:W-:Y:S01]  /*72d0*/  STL.64 [R5], R78 ;  /* 0x0000004e05007387 */ /* 0x0003e20000100a00 */
[----:B------:R-:W-:Y:S05]  /*72e0*/  RET.REL.NODEC R10 `(_ZN7cutlass13device_kernelIN5flash19enable_sm80_to_sm89INS1_16FlashAttnBwdSm80INS1_25CollectiveMainloopBwdSm80ILi2ELi2EN4cute5tupleIJNS5_1CILi128EEES8_NS7_ILi64EEEEEENS_10bfloat16_tEfNS_4arch4Sm80ELb1ELb0ELb1ELb1ELb1ELb0ELb0ELb0ELi2ELi4ELi4ELi4ELb0EEENS1_21CollectiveEpilogueBwdISA_SB_SD_Li256ELb1ELb0ELi2EEENS1_25SingleTileBwdLPTSchedulerILb1ELi128ELb1EEEEEEEEEvNT_6ParamsE) ;  /* 0xffff8d100a007950 */ /* 0x000fea0003c3ffff */
        .type           $_ZN7cutlass13device_kernelIN5flash19enable_sm80_to_sm89INS1_16FlashAttnBwdSm80INS1_25CollectiveMainloopBwdSm80ILi2ELi2EN4cute5tupleIJNS5_1CILi128EEES8_NS7_ILi64EEEEEENS_10bfloat16_tEfNS_4arch4Sm80ELb1ELb0ELb1ELb1ELb1ELb0ELb0ELb0ELi2ELi4ELi4ELi4ELb0EEENS1_21CollectiveEpilogueBwdISA_SB_SD_Li256ELb1ELb0ELi2EEENS1_25SingleTileBwdLPTSchedulerILb1ELi128ELb1EEEEEEEEEvNT_6ParamsE$_ZN4cute12iter_adaptorIPKN7cutlass9uint128_tENS_8gmem_ptrIS4_EEEC2ES4_,@function
        .size           $_ZN7cutlass13device_kernelIN5flash19enable_sm80_to_sm89INS1_16FlashAttnBwdSm80INS1_25CollectiveMainloopBwdSm80ILi2ELi2EN4cute5tupleIJNS5_1CILi128EEES8_NS7_ILi64EEEEEENS_10bfloat16_tEfNS_4arch4Sm80ELb1ELb0ELb1ELb1ELb1ELb0ELb0ELb0ELi2ELi4ELi4ELi4ELb0EEENS1_21CollectiveEpilogueBwdISA_SB_SD_Li256ELb1ELb0ELi2EEENS1_25SingleTileBwdLPTSchedulerILb1ELi128ELb1EEEEEEEEEvNT_6ParamsE$_ZN4cute12iter_adaptorIPKN7cutlass9uint128_tENS_8gmem_ptrIS4_EEEC2ES4_,($_ZN7cutlass13device_kernelIN5flash19enable_sm80_to_sm89INS1_16FlashAttnBwdSm80INS1_25CollectiveMainloopBwdSm80ILi2ELi2EN4cute5tupleIJNS5_1CILi128EEES8_NS7_ILi64EEEEEENS_10bfloat16_tEfNS_4arch4Sm80ELb1ELb0ELb1ELb1ELb1ELb0ELb0ELb0ELi2ELi4ELi4ELi4ELb0EEENS1_21CollectiveEpilogueBwdISA_SB_SD_Li256ELb1ELb0ELi2EEENS1_25SingleTileBwdLPTSchedulerILb1ELi128ELb1EEEEEEEEEvNT_6ParamsE$_ZN4cute12iter_adaptorIPKfNS_8gmem_ptrIS2_EEEC2ES2_ - $_ZN7cutlass13device_kernelIN5flash19enable_sm80_to_sm89INS1_16FlashAttnBwdSm80INS1_25CollectiveMainloopBwdSm80ILi2ELi2EN4cute5tupleIJNS5_1CILi128EEES8_NS7_ILi64EEEEEENS_10bfloat16_tEfNS_4arch4Sm80ELb1ELb0ELb1ELb1ELb1ELb0ELb0ELb0ELi2ELi4ELi4ELi4ELb0EEENS1_21CollectiveEpilogueBwdISA_SB_SD_Li256ELb1ELb0ELi2EEENS1_25SingleTileBwdLPTSchedulerILb1ELi128ELb1EEEEEEEEEvNT_6ParamsE$_ZN4cute12iter_adaptorIPKN7cutlass9uint128_tENS_8gmem_ptrIS4_EEEC2ES4_)
$_ZN7cutlass13device_kernelIN5flash19enable_sm80_to_sm89INS1_16FlashAttnBwdSm80INS1_25CollectiveMainloopBwdSm80ILi2ELi2EN4cute5tupleIJNS5_1CILi128EEES8_NS7_ILi64EEEEEENS_10bfloat16_tEfNS_4arch4Sm80ELb1ELb0ELb1ELb1ELb1ELb0ELb0ELb0ELi2ELi4ELi4ELi4ELb0EEENS1_21CollectiveEpilogueBwdISA_SB_SD_Li256ELb1ELb0ELi2EEENS1_25SingleTileBwdLPTSchedulerILb1ELi128ELb1EEEEEEEEEvNT_6ParamsE$_ZN4cute12iter_adaptorIPKN7cutlass9uint128_tENS_8gmem_ptrIS4_EEEC2ES4_:
[----:B------:R-:W-:Y:S02]  /*72f0*/  IADD3 R4, R81, -c[0x0][0x20], RZ ;  /* 0x8000080051047a10 */ /* 0x000fe40007ffe0ff */
[----:B------:R-:W-:-:S03]  /*7300*/  MOV R11, 0x0 ;  /* 0x00000000000b7802 */ /* 0x000fc60000000f00 */
[----:B------:R1:W-:Y:S01]  /*7310*/  STL.64 [R4], R2 ;  /* 0x0000000204007387 */ /* 0x0003e20000100a00 */
[----:B------:R-:W-:Y:S05]  /*7320*/  RET.REL.NODEC R10 `(_ZN7cutlass13device_kernelIN5flash19enable_sm80_to_sm89INS1_16FlashAttnBwdSm80INS1_25CollectiveMainloopBwdSm80ILi2ELi2EN4cute5tupleIJNS5_1CILi128EEES8_NS7_ILi64EEEEEENS_10bfloat16_tEfNS_4arch4Sm80ELb1ELb0ELb1ELb1ELb1ELb0ELb0ELb0ELi2ELi4ELi4ELi4ELb0EEENS1_21CollectiveEpilogueBwdISA_SB_SD_Li256ELb1ELb0ELi2EEENS1_25SingleTileBwdLPTSchedulerILb1ELi128ELb1EEEEEEEEEvNT_6ParamsE) ;  /* 0xffff8cd00a007950 */ /* 0x000fea0003c3ffff */
        .type           $_ZN7cutlass13device_kernelIN5flash19enable_sm80_to_sm89INS1_16FlashAttnBwdSm80INS1_25CollectiveMainloopBwdSm80ILi2ELi2EN4cute5tupleIJNS5_1CILi128EEES8_NS7_ILi64EEEEEENS_10bfloat16_tEfNS_4arch4Sm80ELb1ELb0ELb1ELb1ELb1ELb0ELb0ELb0ELi2ELi4ELi4ELi4ELb0EEENS1_21CollectiveEpilogueBwdISA_SB_SD_Li256ELb1ELb0ELi2EEENS1_25SingleTileBwdLPTSchedulerILb1ELi128ELb1EEEEEEEEEvNT_6ParamsE$_ZN4cute12iter_adaptorIPKfNS_8gmem_ptrIS2_EEEC2ES2_,@function
        .size           $_ZN7cutlass13device_kernelIN5flash19enable_sm80_to_sm89INS1_16FlashAttnBwdSm80INS1_25CollectiveMainloopBwdSm80ILi2ELi2EN4cute5tupleIJNS5_1CILi128EEES8_NS7_ILi64EEEEEENS_10bfloat16_tEfNS_4arch4Sm80ELb1ELb0ELb1ELb1ELb1ELb0ELb0ELb0ELi2ELi4ELi4ELi4ELb0EEENS1_21CollectiveEpilogueBwdISA_SB_SD_Li256ELb1ELb0ELi2EEENS1_25SingleTileBwdLPTSchedulerILb1ELi128ELb1EEEEEEEEEvNT_6ParamsE$_ZN4cute12iter_adaptorIPKfNS_8gmem_ptrIS2_EEEC2ES2_,($_ZN7cutlass13device_kernelIN5flash19enable_sm80_to_sm89INS1_16FlashAttnBwdSm80INS1_25CollectiveMainloopBwdSm80ILi2ELi2EN4cute5tupleIJNS5_1CILi128EEES8_NS7_ILi64EEEEEENS_10bfloat16_tEfNS_4arch4Sm80ELb1ELb0ELb1ELb1ELb1ELb0ELb0ELb0ELi2ELi4ELi4ELi4ELb0EEENS1_21CollectiveEpilogueBwdISA_SB_SD_Li256ELb1ELb0ELi2EEENS1_25SingleTileBwdLPTSchedulerILb1ELi128ELb1EEEEEEEEEvNT_6ParamsE$_ZN4cute12iter_adaptorIPN7cutlass10bfloat16_tENS_8smem_ptrIS3_EEEC2ES3_ - $_ZN7cutlass13device_kernelIN5flash19enable_sm80_to_sm89INS1_16FlashAttnBwdSm80INS1_25CollectiveMainloopBwdSm80ILi2ELi2EN4cute5tupleIJNS5_1CILi128EEES8_NS7_ILi64EEEEEENS_10bfloat16_tEfNS_4arch4Sm80ELb1ELb0ELb1ELb1ELb1ELb0ELb0ELb0ELi2ELi4ELi4ELi4ELb0EEENS1_21CollectiveEpilogueBwdISA_SB_SD_Li256ELb1ELb0ELi2EEENS1_25SingleTileBwdLPTSchedulerILb1ELi128ELb1EEEEEEEEEvNT_6ParamsE$_ZN4cute12iter_adaptorIPKfNS_8gmem_ptrIS2_EEEC2ES2_)
$_ZN7cutlass13device_kernelIN5flash19enable_sm80_to_sm89INS1_16FlashAttnBwdSm80INS1_25CollectiveMainloopBwdSm80ILi2ELi2EN4cute5tupleIJNS5_1CILi128EEES8_NS7_ILi64EEEEEENS_10bfloat16_tEfNS_4arch4Sm80ELb1ELb0ELb1ELb1ELb1ELb0ELb0ELb0ELi2ELi4ELi4ELi4ELb0EEENS1_21CollectiveEpilogueBwdISA_SB_SD_Li256ELb1ELb0ELi2EEENS1_25SingleTileBwdLPTSchedulerILb1ELi128ELb1EEEEEEEEEvNT_6ParamsE$_ZN4cute12iter_adaptorIPKfNS_8gmem_ptrIS2_EEEC2ES2_:
[----:B------:R-:W-:Y:S02]  /*7330*/  IADD3 R2, R2, -c[0x0][0x20], RZ ;  /* 0x8000080002027a10 */ /* 0x000fe40007ffe0ff */
[----:B------:R-:W-:-:S03]  /*7340*/  MOV R11, 0x0 ;  /* 0x00000000000b7802 */ /* 0x000fc60000000f00 */
[----:B------:R1:W-:Y:S01]  /*7350*/  STL.64 [R2], R4 ;  /* 0x0000000402007387 */ /* 0x0003e20000100a00 */
[----:B------:R-:W-:Y:S05]  /*7360*/  RET.REL.NODEC R10 `(_ZN7cutlass13device_kernelIN5flash19enable_sm80_to_sm89INS1_16FlashAttnBwdSm80INS1_25CollectiveMainloopBwdSm80ILi2ELi2EN4cute5tupleIJNS5_1CILi128EEES8_NS7_ILi64EEEEEENS_10bfloat16_tEfNS_4arch4Sm80ELb1ELb0ELb1ELb1ELb1ELb0ELb0ELb0ELi2ELi4ELi4ELi4ELb0EEENS1_21CollectiveEpilogueBwdISA_SB_SD_Li256ELb1ELb0ELi2EEENS1_25SingleTileBwdLPTSchedulerILb1ELi128ELb1EEEEEEEEEvNT_6ParamsE) ;  /* 0xffff8c900a007950 */ /* 0x000fea0003c3ffff */
        .type           $_ZN7cutlass13device_kernelIN5flash19enable_sm80_to_sm89INS1_16FlashAttnBwdSm80INS1_25CollectiveMainloopBwdSm80ILi2ELi2EN4cute5tupleIJNS5_1CILi128EEES8_NS7_ILi64EEEEEENS_10bfloat16_tEfNS_4arch4Sm80ELb1ELb0ELb1ELb1ELb1ELb0ELb0ELb0ELi2ELi4ELi4ELi4ELb0EEENS1_21CollectiveEpilogueBwdISA_SB_SD_Li256ELb1ELb0ELi2EEENS1_25SingleTileBwdLPTSchedulerILb1ELi128ELb1EEEEEEEEEvNT_6ParamsE$_ZN4cute12iter_adaptorIPN7cutlass10bfloat16_tENS_8smem_ptrIS3_EEEC2ES3_,@function
        .size           $_ZN7cutlass13device_kernelIN5flash19enable_sm80_to_sm89INS1_16FlashAttnBwdSm80INS1_25CollectiveMainloopBwdSm80ILi2ELi2EN4cute5tupleIJNS5_1CILi128EEES8_NS7_ILi64EEEEEENS_10bfloat16_tEfNS_4arch4Sm80ELb1ELb0ELb1ELb1ELb1ELb0ELb0ELb0ELi2ELi4ELi4ELi4ELb0EEENS1_21CollectiveEpilogueBwdISA_SB_SD_Li256ELb1ELb0ELi2EEENS1_25SingleTileBwdLPTSchedulerILb1ELi128ELb1EEEEEEEEEvNT_6ParamsE$_ZN4cute12iter_adaptorIPN7cutlass10bfloat16_tENS_8smem_ptrIS3_EEEC2ES3_,($_ZN7cutlass13device_kernelIN5flash19enable_sm80_to_sm89INS1_16FlashAttnBwdSm80INS1_25CollectiveMainloopBwdSm80ILi2ELi2EN4cute5tupleIJNS5_1CILi128EEES8_NS7_ILi64EEEEEENS_10bfloat16_tEfNS_4arch4Sm80ELb1ELb0ELb1ELb1ELb1ELb0ELb0ELb0ELi2ELi4ELi4ELi4ELb0EEENS1_21CollectiveEpilogueBwdISA_SB_SD_Li256ELb1ELb0ELi2EEENS1_25SingleTileBwdLPTSchedulerILb1ELi128ELb1EEEEEEEEEvNT_6ParamsE$_ZN4cute12iter_adaptorIPN7cutlass9uint128_tENS_8smem_ptrIS3_EEEC2ES3_ - $_ZN7cutlass13device_kernelIN5flash19enable_sm80_to_sm89INS1_16FlashAttnBwdSm80INS1_25CollectiveMainloopBwdSm80ILi2ELi2EN4cute5tupleIJNS5_1CILi128EEES8_NS7_ILi64EEEEEENS_10bfloat16_tEfNS_4arch4Sm80ELb1ELb0ELb1ELb1ELb1ELb0ELb0ELb0ELi2ELi4ELi4ELi4ELb0EEENS1_21CollectiveEpilogueBwdISA_SB_SD_Li256ELb1ELb0ELi2EEENS1_25SingleTileBwdLPTSchedulerILb1ELi128ELb1EEEEEEEEEvNT_6ParamsE$_ZN4cute12iter_adaptorIPN7cutlass10bfloat16_tENS_8smem_ptrIS3_EEEC2ES3_)
$_ZN7cutlass13device_kernelIN5flash19enable_sm80_to_sm89INS1_16FlashAttnBwdSm80INS1_25CollectiveMainloopBwdSm80ILi2ELi2EN4cute5tupleIJNS5_1CILi128EEES8_NS7_ILi64EEEEEENS_10bfloat16_tEfNS_4arch4Sm80ELb1ELb0ELb1ELb1ELb1ELb0ELb0ELb0ELi2ELi4ELi4ELi4ELb0EEENS1_21CollectiveEpilogueBwdISA_SB_SD_Li256ELb1ELb0ELi2EEENS1_25SingleTileBwdLPTSchedulerILb1ELi128ELb1EEEEEEEEEvNT_6ParamsE$_ZN4cute12iter_adaptorIPN7cutlass10bfloat16_tENS_8smem_ptrIS3_EEEC2ES3_:
[----:B------:R-:W-:Y:S02]  /*7370*/  IADD3 R6, R9, -c[0x0][0x20], RZ ;  /* 0x8000080009067a10 */ /* 0x000fe40007ffe0ff */
[----:B------:R-:W-:-:S03]  /*7380*/  MOV R11, 0x0 ;  /* 0x00000000000b7802 */ /* 0x000fc60000000f00 */
[----:B------:R1:W-:Y:S01]  /*7390*/  STL.64 [R6], R2 ;  /* 0x0000000206007387 */ /* 0x0003e20000100a00 */
[----:B------:R-:W-:Y:S05]  /*73a0*/  RET.REL.NODEC R10 `(_ZN7cutlass13device_kernelIN5flash19enable_sm80_to_sm89INS1_16FlashAttnBwdSm80INS1_25CollectiveMainloopBwdSm80ILi2ELi2EN4cute5tupleIJNS5_1CILi128EEES8_NS7_ILi64EEEEEENS_10bfloat16_tEfNS_4arch4Sm80ELb1ELb0ELb1ELb1ELb1ELb0ELb0ELb0ELi2ELi4ELi4ELi4ELb0EEENS1_21CollectiveEpilogueBwdISA_SB_SD_Li256ELb1ELb0ELi2EEENS1_25SingleTileBwdLPTSchedulerILb1ELi128ELb1EEEEEEEEEvNT_6ParamsE) ;  /* 0xffff8c500a007950 */ /* 0x000fea0003c3ffff */
        .type           $_ZN7cutlass13device_kernelIN5flash19enable_sm80_to_sm89INS1_16FlashAttnBwdSm80INS1_25CollectiveMainloopBwdSm80ILi2ELi2EN4cute5tupleIJNS5_1CILi128EEES8_NS7_ILi64EEEEEENS_10bfloat16_tEfNS_4arch4Sm80ELb1ELb0ELb1ELb1ELb1ELb0ELb0ELb0ELi2ELi4ELi4ELi4ELb0EEENS1_21CollectiveEpilogueBwdISA_SB_SD_Li256ELb1ELb0ELi2EEENS1_25SingleTileBwdLPTSchedulerILb1ELi128ELb1EEEEEEEEEvNT_6ParamsE$_ZN4cute12iter_adaptorIPN7cutlass9uint128_tENS_8smem_ptrIS3_EEEC2ES3_,@function
        .size           $_ZN7cutlass13device_kernelIN5flash19enable_sm80_to_sm89INS1_16FlashAttnBwdSm80INS1_25CollectiveMainloopBwdSm80ILi2ELi2EN4cute5tupleIJNS5_1CILi128EEES8_NS7_ILi64EEEEEENS_10bfloat16_tEfNS_4arch4Sm80ELb1ELb0ELb1ELb1ELb1ELb0ELb0ELb0ELi2ELi4ELi4ELi4ELb0EEENS1_21CollectiveEpilogueBwdISA_SB_SD_Li256ELb1ELb0ELi2EEENS1_25SingleTileBwdLPTSchedulerILb1ELi128ELb1EEEEEEEEEvNT_6ParamsE$_ZN4cute12iter_adaptorIPN7cutlass9uint128_tENS_8smem_ptrIS3_EEEC2ES3_,($_ZN7cutlass13device_kernelIN5flash19enable_sm80_to_sm89INS1_16FlashAttnBwdSm80INS1_25CollectiveMainloopBwdSm80ILi2ELi2EN4cute5tupleIJNS5_1CILi128EEES8_NS7_ILi64EEEEEENS_10bfloat16_tEfNS_4arch4Sm80ELb1ELb0ELb1ELb1ELb1ELb0ELb0ELb0ELi2ELi4ELi4ELi4ELb0EEENS1_21CollectiveEpilogueBwdISA_SB_SD_Li256ELb1ELb0ELi2EEENS1_25SingleTileBwdLPTSchedulerILb1ELi128ELb1EEEEEEEEEvNT_6ParamsE$_ZN4cute12iter_adaptorIPfNS_8gmem_ptrIS1_EEEC2ES1_ - $_ZN7cutlass13device_kernelIN5flash19enable_sm80_to_sm89INS1_16FlashAttnBwdSm80INS1_25CollectiveMainloopBwdSm80ILi2ELi2EN4cute5tupleIJNS5_1CILi128EEES8_NS7_ILi64EEEEEENS_10bfloat16_tEfNS_4arch4Sm80ELb1ELb0ELb1ELb1ELb1ELb0ELb0ELb0ELi2ELi4ELi4ELi4ELb0EEENS1_21CollectiveEpilogueBwdISA_SB_SD_Li256ELb1ELb0ELi2EEENS1_25SingleTileBwdLPTSchedulerILb1ELi128ELb1EEEEEEEEEvNT_6ParamsE$_ZN4cute12iter_adaptorIPN7cutlass9uint128_tENS_8smem_ptrIS3_EEEC2ES3_)
$_ZN7cutlass13device_kernelIN5flash19enable_sm80_to_sm89INS1_16FlashAttnBwdSm80INS1_25CollectiveMainloopBwdSm80ILi2ELi2EN4cute5tupleIJNS5_1CILi128EEES8_NS7_ILi64EEEEEENS_10bfloat16_tEfNS_4arch4Sm80ELb1ELb0ELb1ELb1ELb1ELb0ELb0ELb0ELi2ELi4ELi4ELi4ELb0EEENS1_21CollectiveEpilogueBwdISA_SB_SD_Li256ELb1ELb0ELi2EEENS1_25SingleTileBwdLPTSchedulerILb1ELi128ELb1EEEEEEEEEvNT_6ParamsE$_ZN4cute12iter_adaptorIPN7cutlass9uint128_tENS_8smem_ptrIS3_EEEC2ES3_:
[----:B------:R-:W-:Y:S02]  /*73b0*/  IADD3 R4, R4, -c[0x0][0x20], RZ ;  /* 0x8000080004047a10 */ /* 0x000fe40007ffe0ff */
[----:B------:R-:W-:-:S03]  /*73c0*/  MOV R9, 0x0 ;  /* 0x0000000000097802 */ /* 0x000fc60000000f00 */
[----:B------:R1:W-:Y:S01]  /*73d0*/  STL.64 [R4], R2 ;  /* 0x0000000204007387 */ /* 0x0003e20000100a00 */
[----:B------:R-:W-:Y:S05]  /*73e0*/  RET.REL.NODEC R8 `(_ZN7cutlass13device_kernelIN5flash19enable_sm80_to_sm89INS1_16FlashAttnBwdSm80INS1_25CollectiveMainloopBwdSm80ILi2ELi2EN4cute5tupleIJNS5_1CILi128EEES8_NS7_ILi64EEEEEENS_10bfloat16_tEfNS_4arch4Sm80ELb1ELb0ELb1ELb1ELb1ELb0ELb0ELb0ELi2ELi4ELi4ELi4ELb0EEENS1_21CollectiveEpilogueBwdISA_SB_SD_Li256ELb1ELb0ELi2EEENS1_25SingleTileBwdLPTSchedulerILb1ELi128ELb1EEEEEEEEEvNT_6ParamsE) ;  /* 0xffff8c1008007950 */ /* 0x000fea0003c3ffff */
        .type           $_ZN7cutlass13device_kernelIN5flash19enable_sm80_to_sm89INS1_16FlashAttnBwdSm80INS1_25CollectiveMainloopBwdSm80ILi2ELi2EN4cute5tupleIJNS5_1CILi128EEES8_NS7_ILi64EEEEEENS_10bfloat16_tEfNS_4arch4Sm80ELb1ELb0ELb1ELb1ELb1ELb0ELb0ELb0ELi2ELi4ELi4ELi4ELb0EEENS1_21CollectiveEpilogueBwdISA_SB_SD_Li256ELb1ELb0ELi2EEENS1_25SingleTileBwdLPTSchedulerILb1ELi128ELb1EEEEEEEEEvNT_6ParamsE$_ZN4cute12iter_adaptorIPfNS_8gmem_ptrIS1_EEEC2ES1_,@function
        .size           $_ZN7cutlass13device_kernelIN5flash19enable_sm80_to_sm89INS1_16FlashAttnBwdSm80INS1_25CollectiveMainloopBwdSm80ILi2ELi2EN4cute5tupleIJNS5_1CILi128EEES8_NS7_ILi64EEEEEENS_10bfloat16_tEfNS_4arch4Sm80ELb1ELb0ELb1ELb1ELb1ELb0ELb0ELb0ELi2ELi4ELi4ELi4ELb0EEENS1_21CollectiveEpilogueBwdISA_SB_SD_Li256ELb1ELb0ELi2EEENS1_25SingleTileBwdLPTSchedulerILb1ELi128ELb1EEEEEEEEEvNT_6ParamsE$_ZN4cute12iter_adaptorIPfNS_8gmem_ptrIS1_EEEC2ES1_,($_ZN7cutlass13device_kernelIN5flash19enable_sm80_to_sm89INS1_16FlashAttnBwdSm80INS1_25CollectiveMainloopBwdSm80ILi2ELi2EN4cute5tupleIJNS5_1CILi128EEES8_NS7_ILi64EEEEEENS_10bfloat16_tEfNS_4arch4Sm80ELb1ELb0ELb1ELb1ELb1ELb0ELb0ELb0ELi2ELi4ELi4ELi4ELb0EEENS1_21CollectiveEpilogueBwdISA_SB_SD_Li256ELb1ELb0ELi2EEENS1_25SingleTileBwdLPTSchedulerILb1ELi128ELb1EEEEEEEEEvNT_6ParamsE$_ZN4cute12iter_adaptorIPfNS_8smem_ptrIS1_EEEC2ES1_ - $_ZN7cutlass13device_kernelIN5flash19enable_sm80_to_sm89INS1_16FlashAttnBwdSm80INS1_25CollectiveMainloopBwdSm80ILi2ELi2EN4cute5tupleIJNS5_1CILi128EEES8_NS7_ILi64EEEEEENS_10bfloat16_tEfNS_4arch4Sm80ELb1ELb0ELb1ELb1ELb1ELb0ELb0ELb0ELi2ELi4ELi4ELi4ELb0EEENS1_21CollectiveEpilogueBwdISA_SB_SD_Li256ELb1ELb0ELi2EEENS1_25SingleTileBwdLPTSchedulerILb1ELi128ELb1EEEEEEEEEvNT_6ParamsE$_ZN4cute12iter_adaptorIPfNS_8gmem_ptrIS1_EEEC2ES1_)
$_ZN7cutlass13device_kernelIN5flash19enable_sm80_to_sm89INS1_16FlashAttnBwdSm80INS1_25CollectiveMainloopBwdSm80ILi2ELi2EN4cute5tupleIJNS5_1CILi128EEES8_NS7_ILi64EEEEEENS_10bfloat16_tEfNS_4arch4Sm80ELb1ELb0ELb1ELb1ELb1ELb0ELb0ELb0ELi2ELi4ELi4ELi4ELb0EEENS1_21CollectiveEpilogueBwdISA_SB_SD_Li256ELb1ELb0ELi2EEENS1_25SingleTileBwdLPTSchedulerILb1ELi128ELb1EEEEEEEEEvNT_6ParamsE$_ZN4cute12iter_adaptorIPfNS_8gmem_ptrIS1_EEEC2ES1_:
[----:B------:R-:W-:Y:S02]  /*73f0*/  IADD3 R2, R60, -c[0x0][0x20], RZ ;  /* 0x800008003c027a10 */ /* 0x000fe40007ffe0ff */
[----:B------:R-:W-:-:S03]  /*7400*/  MOV R5, 0x0 ;  /* 0x0000000000057802 */ /* 0x000fc60000000f00 */
[----:B------:R1:W-:Y:S01]  /*7410*/  STL.64 [R2], R10 ;  /* 0x0000000a02007387 */ /* 0x0003e20000100a00 */
[----:B------:R-:W-:Y:S05]  /*7420*/  RET.REL.NODEC R4 `(_ZN7cutlass13device_kernelIN5flash19enable_sm80_to_sm89INS1_16FlashAttnBwdSm80INS1_25CollectiveMainloopBwdSm80ILi2ELi2EN4cute5tupleIJNS5_1CILi128EEES8_NS7_ILi64EEEEEENS_10bfloat16_tEfNS_4arch4Sm80ELb1ELb0ELb1ELb1ELb1ELb0ELb0ELb0ELi2ELi4ELi4ELi4ELb0EEENS1_21CollectiveEpilogueBwdISA_SB_SD_Li256ELb1ELb0ELi2EEENS1_25SingleTileBwdLPTSchedulerILb1ELi128ELb1EEEEEEEEEvNT_6ParamsE) ;  /* 0xffff8bd004007950 */ /* 0x000fea0003c3ffff */
        .type           $_ZN7cutlass13device_kernelIN5flash19enable_sm80_to_sm89INS1_16FlashAttnBwdSm80INS1_25CollectiveMainloopBwdSm80ILi2ELi2EN4cute5tupleIJNS5_1CILi128EEES8_NS7_ILi64EEEEEENS_10bfloat16_tEfNS_4arch4Sm80ELb1ELb0ELb1ELb1ELb1ELb0ELb0ELb0ELi2ELi4ELi4ELi4ELb0EEENS1_21CollectiveEpilogueBwdISA_SB_SD_Li256ELb1ELb0ELi2EEENS1_25SingleTileBwdLPTSchedulerILb1ELi128ELb1EEEEEEEEEvNT_6ParamsE$_ZN4cute12iter_adaptorIPfNS_8smem_ptrIS1_EEEC2ES1_,@function
        .size           $_ZN7cutlass13device_kernelIN5flash19enable_sm80_to_sm89INS1_16FlashAttnBwdSm80INS1_25CollectiveMainloopBwdSm80ILi2ELi2EN4cute5tupleIJNS5_1CILi128EEES8_NS7_ILi64EEEEEENS_10bfloat16_tEfNS_4arch4Sm80ELb1ELb0ELb1ELb1ELb1ELb0ELb0ELb0ELi2ELi4ELi4ELi4ELb0EEENS1_21CollectiveEpilogueBwdISA_SB_SD_Li256ELb1ELb0ELi2EEENS1_25SingleTileBwdLPTSchedulerILb1ELi128ELb1EEEEEEEEEvNT_6ParamsE$_ZN4cute12iter_adaptorIPfNS_8smem_ptrIS1_EEEC2ES1_,($_ZN7cutlass13device_kernelIN5flash19enable_sm80_to_sm89INS1_16FlashAttnBwdSm80INS1_25CollectiveMainloopBwdSm80ILi2ELi2EN4cute5tupleIJNS5_1CILi128EEES8_NS7_ILi64EEEEEENS_10bfloat16_tEfNS_4arch4Sm80ELb1ELb0ELb1ELb1ELb1ELb0ELb0ELb0ELi2ELi4ELi4ELi4ELb0EEENS1_21CollectiveEpilogueBwdISA_SB_SD_Li256ELb1ELb0ELi2EEENS1_25SingleTileBwdLPTSchedulerILb1ELi128ELb1EEEEEEEEEvNT_6ParamsE$_ZN4cute12iter_adaptorIPjNS_8smem_ptrIS1_EEEC2ES1_ - $_ZN7cutlass13device_kernelIN5flash19enable_sm80_to_sm89INS1_16FlashAttnBwdSm80INS1_25CollectiveMainloopBwdSm80ILi2ELi2EN4cute5tupleIJNS5_1CILi128EEES8_NS7_ILi64EEEEEENS_10bfloat16_tEfNS_4arch4Sm80ELb1ELb0ELb1ELb1ELb1ELb0ELb0ELb0ELi2ELi4ELi4ELi4ELb0EEENS1_21CollectiveEpilogueBwdISA_SB_SD_Li256ELb1ELb0ELi2EEENS1_25SingleTileBwdLPTSchedulerILb1ELi128ELb1EEEEEEEEEvNT_6ParamsE$_ZN4cute12iter_adaptorIPfNS_8smem_ptrIS1_EEEC2ES1_)
$_ZN7cutlass13device_kernelIN5flash19enable_sm80_to_sm89INS1_16FlashAttnBwdSm80INS1_25CollectiveMainloopBwdSm80ILi2ELi2EN4cute5tupleIJNS5_1CILi128EEES8_NS7_ILi64EEEEEENS_10bfloat16_tEfNS_4arch4Sm80ELb1ELb0ELb1ELb1ELb1ELb0ELb0ELb0ELi2ELi4ELi4ELi4ELb0EEENS1_21CollectiveEpilogueBwdISA_SB_SD_Li256ELb1ELb0ELi2EEENS1_25SingleTileBwdLPTSchedulerILb1ELi128ELb1EEEEEEEEEvNT_6ParamsE$_ZN4cute12iter_adaptorIPfNS_8smem_ptrIS1_EEEC2ES1_:
[----:B------:R-:W-:Y:S02]  /*7430*/  IADD3 R6, R6, -c[0x0][0x20], RZ ;  /* 0x8000080006067a10 */ /* 0x000fe40007ffe0ff */
[----:B------:R-:W-:-:S03]  /*7440*/  MOV R11, 0x0 ;  /* 0x00000000000b7802 */ /* 0x000fc60000000f00 */
[----:B------:R1:W-:Y:S01]  /*7450*/  STL.64 [R6], R2 ;  /* 0x0000000206007387 */ /* 0x0003e20000100a00 */
[----:B------:R-:W-:Y:S05]  /*7460*/  RET.REL.NODEC R10 `(_ZN7cutlass13device_kernelIN5flash19enable_sm80_to_sm89INS1_16FlashAttnBwdSm80INS1_25CollectiveMainloopBwdSm80ILi2ELi2EN4cute5tupleIJNS5_1CILi128EEES8_NS7_ILi64EEEEEENS_10bfloat16_tEfNS_4arch4Sm80ELb1ELb0ELb1ELb1ELb1ELb0ELb0ELb0ELi2ELi4ELi4ELi4ELb0EEENS1_21CollectiveEpilogueBwdISA_SB_SD_Li256ELb1ELb0ELi2EEENS1_25SingleTileBwdLPTSchedulerILb1ELi128ELb1EEEEEEEEEvNT_6ParamsE) ;  /* 0xffff8b900a007950 */ /* 0x000fea0003c3ffff */
        .type           $_ZN7cutlass13device_kernelIN5flash19enable_sm80_to_sm89INS1_16FlashAttnBwdSm80INS1_25CollectiveMainloopBwdSm80ILi2ELi2EN4cute5tupleIJNS5_1CILi128EEES8_NS7_ILi64EEEEEENS_10bfloat16_tEfNS_4arch4Sm80ELb1ELb0ELb1ELb1ELb1ELb0ELb0ELb0ELi2ELi4ELi4ELi4ELb0EEENS1_21CollectiveEpilogueBwdISA_SB_SD_Li256ELb1ELb0ELi2EEENS1_25SingleTileBwdLPTSchedulerILb1ELi128ELb1EEEEEEEEEvNT_6ParamsE$_ZN4cute12iter_adaptorIPjNS_8smem_ptrIS1_EEEC2ES1_,@function
        .size           $_ZN7cutlass13device_kernelIN5flash19enable_sm80_to_sm89INS1_16FlashAttnBwdSm80INS1_25CollectiveMainloopBwdSm80ILi2ELi2EN4cute5tupleIJNS5_1CILi128EEES8_NS7_ILi64EEEEEENS_10bfloat16_tEfNS_4arch4Sm80ELb1ELb0ELb1ELb1ELb1ELb0ELb0ELb0ELi2ELi4ELi4ELi4ELb0EEENS1_21CollectiveEpilogueBwdISA_SB_SD_Li256ELb1ELb0ELi2EEENS1_25SingleTileBwdLPTSchedulerILb1ELi128ELb1EEEEEEEEEvNT_6ParamsE$_ZN4cute12iter_adaptorIPjNS_8smem_ptrIS1_EEEC2ES1_,($_ZN7cutlass13device_kernelIN5flash19enable_sm80_to_sm89INS1_16FlashAttnBwdSm80INS1_25CollectiveMainloopBwdSm80ILi2ELi2EN4cute5tupleIJNS5_1CILi128EEES8_NS7_ILi64EEEEEENS_10bfloat16_tEfNS_4arch4Sm80ELb1ELb0ELb1ELb1ELb1ELb0ELb0ELb0ELi2ELi4ELi4ELi4ELb0EEENS1_21CollectiveEpilogueBwdISA_SB_SD_Li256ELb1ELb0ELi2EEENS1_25SingleTileBwdLPTSchedulerILb1ELi128ELb1EEEEEEEEEvNT_6ParamsE$_ZN4cute3eso3ESOILb0ELb0EJNS_14ComposedLayoutINS_7SwizzleILi3ELi3ELi3EEENS_9MixedBitsILj0ELj432EEENS_6LayoutINS_5tupleIJNS8_IJNS_1CILi2EEESA_SA_EEESA_NS9_ILi8EEEEEENS8_IJNS8_IJNS9_ILi64EEESC_NS9_ILi512EEEEEENS9_ILi8192EEENS9_ILi1024EEEEEEEEEENS_10ViewEngineINS_8smem_ptrIPN7cutlass10bfloat16_tEEEEEEEC2ERKSL_RKSS_ - $_ZN7cutlass13device_kernelIN5flash19enable_sm80_to_sm89INS1_16FlashAttnBwdSm80INS1_25CollectiveMainloopBwdSm80ILi2ELi2EN4cute5tupleIJNS5_1CILi128EEES8_NS7_ILi64EEEEEENS_10bfloat16_tEfNS_4arch4Sm80ELb1ELb0ELb1ELb1ELb1ELb0ELb0ELb0ELi2ELi4ELi4ELi4ELb0EEENS1_21CollectiveEpilogueBwdISA_SB_SD_Li256ELb1ELb0ELi2EEENS1_25SingleTileBwdLPTSchedulerILb1ELi128ELb1EEEEEEEEEvNT_6ParamsE$_ZN4cute12iter_adaptorIPjNS_8smem_ptrIS1_EEEC2ES1_)
$_ZN7cutlass13device_kernelIN5flash19enable_sm80_to_sm89INS1_16FlashAttnBwdSm80INS1_25CollectiveMainloopBwdSm80ILi2ELi2EN4cute5tupleIJNS5_1CILi128EEES8_NS7_ILi64EEEEEENS_10bfloat16_tEfNS_4arch4Sm80ELb1ELb0ELb1ELb1ELb1ELb0ELb0ELb0ELi2ELi4ELi4ELi4ELb0EEENS1_21CollectiveEpilogueBwdISA_SB_SD_Li256ELb1ELb0ELi2EEENS1_25SingleTileBwdLPTSchedulerILb1ELi128ELb1EEEEEEEEEvNT_6ParamsE$_ZN4cute12iter_adaptorIPjNS_8smem_ptrIS1_EEEC2ES1_:
[----:B------:R-:W-:Y:S02]  /*7470*/  IADD3 R6, R58, -c[0x0][0x20], RZ ;  /* 0x800008003a067a10 */ /* 0x000fe40007ffe0ff */
[----:B------:R-:W-:-:S03]  /*7480*/  MOV R11, 0x0 ;  /* 0x00000000000b7802 */ /* 0x000fc60000000f00 */
[----:B------:R1:W-:Y:S01]  /*7490*/  STL.64 [R6], R2 ;  /* 0x0000000206007387 */ /* 0x0003e20000100a00 */
[----:B------:R-:W-:Y:S05]  /*74a0*/  RET.REL.NODEC R10 `(_ZN7cutlass13device_kernelIN5flash19enable_sm80_to_sm89INS1_16FlashAttnBwdSm80INS1_25CollectiveMainloopBwdSm80ILi2ELi2EN4cute5tupleIJNS5_1CILi128EEES8_NS7_ILi64EEEEEENS_10bfloat16_tEfNS_4arch4Sm80ELb1ELb0ELb1ELb1ELb1ELb0ELb0ELb0ELi2ELi4ELi4ELi4ELb0EEENS1_21CollectiveEpilogueBwdISA_SB_SD_Li256ELb1ELb0ELi2EEENS1_25SingleTileBwdLPTSchedulerILb1ELi128ELb1EEEEEEEEEvNT_6ParamsE) ;  /* 0xffff8b500a007950 */ /* 0x000fea0003c3ffff */
        .type           $_ZN7cutlass13device_kernelIN5flash19enable_sm80_to_sm89INS1_16FlashAttnBwdSm80INS1_25CollectiveMainloopBwdSm80ILi2ELi2EN4cute5tupleIJNS5_1CILi128EEES8_NS7_ILi64EEEEEENS_10bfloat16_tEfNS_4arch4Sm80ELb1ELb0ELb1ELb1ELb1ELb0ELb0ELb0ELi2ELi4ELi4ELi4ELb0EEENS1_21CollectiveEpilogueBwdISA_SB_SD_Li256ELb1ELb0ELi2EEENS1_25SingleTileBwdLPTSchedulerILb1ELi128ELb1EEEEEEEEEvNT_6ParamsE$_ZN4cute3eso3ESOILb0ELb0EJNS_14ComposedLayoutINS_7SwizzleILi3ELi3ELi3EEENS_9MixedBitsILj0ELj432EEENS_6LayoutINS_5tupleIJNS8_IJNS_1CILi2EEESA_SA_EEESA_NS9_ILi8EEEEEENS8_IJNS8_IJNS9_ILi64EEESC_NS9_ILi512EEEEEENS9_ILi8192EEENS9_ILi1024EEEEEEEEEENS_10ViewEngineINS_8smem_ptrIPN7cutlass10bfloat16_tEEEEEEEC2ERKSL_RKSS_,@function
        .size           $_ZN7cutlass13device_kernelIN5flash19enable_sm80_to_sm89INS1_16FlashAttnBwdSm80INS1_25CollectiveMainloopBwdSm80ILi2ELi2EN4cute5tupleIJNS5_1CILi128EEES8_NS7_ILi64EEEEEENS_10bfloat16_tEfNS_4arch4Sm80ELb1ELb0ELb1ELb1ELb1ELb0ELb0ELb0ELi2ELi4ELi4ELi4ELb0EEENS1_21CollectiveEpilogueBwdISA_SB_SD_Li256ELb1ELb0ELi2EEENS1_25SingleTileBwdLPTSchedulerILb1ELi128ELb1EEEEEEEEEvNT_6ParamsE$_ZN4cute3eso3ESOILb0ELb0EJNS_14ComposedLayoutINS_7SwizzleILi3ELi3ELi3EEENS_9MixedBitsILj0ELj432EEENS_6LayoutINS_5tupleIJNS8_IJNS_1CILi2EEESA_SA_EEESA_NS9_ILi8EEEEEENS8_IJNS8_IJNS9_ILi64EEESC_NS9_ILi512EEEEEENS9_ILi8192EEENS9_ILi1024EEEEEEEEEENS_10ViewEngineINS_8smem_ptrIPN7cutlass10bfloat16_tEEEEEEEC2ERKSL_RKSS_,($_ZN7cutlass13device_kernelIN5flash19enable_sm80_to_sm89INS1_16FlashAttnBwdSm80INS1_25CollectiveMainloopBwdSm80ILi2ELi2EN4cute5tupleIJNS5_1CILi128EEES8_NS7_ILi64EEEEEENS_10bfloat16_tEfNS_4arch4Sm80ELb1ELb0ELb1ELb1ELb1ELb0ELb0ELb0ELi2ELi4ELi4ELi4ELb0EEENS1_21CollectiveEpilogueBwdISA_SB_SD_Li256ELb1ELb0ELi2EEENS1_25SingleTileBwdLPTSchedulerILb1ELi128ELb1EEEEEEEEEvNT_6ParamsE$_ZN4cute3eso3ESOILb0ELb0EJNS_14ComposedLayoutINS_7SwizzleILi3ELi3ELi3EEENS_9MixedBitsILj0ELj432EEENS_6LayoutINS_5tupleIJNS8_IJNS_1CILi2EEESA_SA_EEESA_NS9_ILi8EEEEEENS8_IJNS8_IJNS9_ILi64EEESC_NS9_ILi512EEEEEENS9_ILi8192EEENS9_ILi1024EEEEEEEEEEiEEC2ERKSL_RKi - $_ZN7cutlass13device_kernelIN5flash19enable_sm80_to_sm89INS1_16FlashAttnBwdSm80INS1_25CollectiveMainloopBwdSm80ILi2ELi2EN4cute5tupleIJNS5_1CILi128EEES8_NS7_ILi64EEEEEENS_10bfloat16_tEfNS_4arch4Sm80ELb1ELb0ELb1ELb1ELb1ELb0ELb0ELb0ELi2ELi4ELi4ELi4ELb0EEENS1_21CollectiveEpilogueBwdISA_SB_SD_Li256ELb1ELb0ELi2EEENS1_25SingleTileBwdLPTSchedulerILb1ELi128ELb1EEEEEEEEEvNT_6ParamsE$_ZN4cute3eso3ESOILb0ELb0EJNS_14ComposedLayoutINS_7SwizzleILi3ELi3ELi3EEENS_9MixedBitsILj0ELj432EEENS_6LayoutINS_5tupleIJNS8_IJNS_1CILi2EEESA_SA_EEESA_NS9_ILi8EEEEEENS8_IJNS8_IJNS9_ILi64EEESC_NS9_ILi512EEEEEENS9_ILi8192EEENS9_ILi1024EEEEEEEEEENS_10ViewEngineINS_8smem_ptrIPN7cutlass10bfloat16_tEEEEEEEC2ERKSL_RKSS_)
$_ZN7cutlass13device_kernelIN5flash19enable_sm80_to_sm89INS1_16FlashAttnBwdSm80INS1_25CollectiveMainloopBwdSm80ILi2ELi2EN4cute5tupleIJNS5_1CILi128EEES8_NS7_ILi64EEEEEENS_10bfloat16_tEfNS_4arch4Sm80ELb1ELb0ELb1ELb1ELb1ELb0ELb0ELb0ELi2ELi4ELi4ELi4ELb0EEENS1_21CollectiveEpilogueBwdISA_SB_SD_Li256ELb1ELb0ELi2EEENS1_25SingleTileBwdLPTSchedulerILb1ELi128ELb1EEEEEEEEEvNT_6ParamsE$_ZN4cute3eso3ESOILb0ELb0EJNS_14ComposedLayoutINS_7SwizzleILi3ELi3ELi3EEENS_9MixedBitsILj0ELj432EEENS_6LayoutINS_5tupleIJNS8_IJNS_1CILi2EEESA_SA_EEESA_NS9_ILi8EEEEEENS8_IJNS8_IJNS9_ILi64EEESC_NS9_ILi512EEEEEENS9_ILi8192EEENS9_ILi1024EEEEEEEEEENS_10ViewEngineINS_8smem_ptrIPN7cutlass10bfloat16_tEEEEEEEC2ERKSL_RKSS_:
[----:B------:R-:W-:Y:S02]  /*74b0*/  IADD3 R3, R23, -c[0x0][0x20], RZ ;  /* 0x8000080017037a10 */ /* 0x000fe40007ffe0ff */
[----:B------:R-:W-:-:S03]  /*74c0*/  IADD3 R2, R22, -c[0x0][0x20], RZ ;  /* 0x8000080016027a10 */ /* 0x000fc60007ffe0ff */
[----:B------:R1:W-:Y:S04]  /*74d0*/  STL [R3], R6 ;  /* 0x0000000603007387 */ /* 0x0003e80000100800 */
[----:B------:R-:W2:Y:S01]  /*74e0*/  LDL.64 R8, [R2] ;  /* 0x0000000002087983 */ /* 0x000ea20000100a00 */
[----:B------:R-:W-:-:S03]  /*74f0*/  IMAD.MOV.U32 R5, RZ, RZ, 0x0 ;  /* 0x00000000ff057424 */ /* 0x000fc600078e00ff */
[----:B--2---:R1:W-:Y:S01]  /*7500*/  STL.64 [R3+0x8], R8 ;  /* 0x0000080803007387 */ /* 0x0043e20000100a00 */
[----:B------:R-:W-:Y:S05]  /*7510*/  RET.REL.NODEC R4 `(_ZN7cutlass13device_kernelIN5flash19enable_sm80_to_sm89INS1_16FlashAttnBwdSm80INS1_25CollectiveMainloopBwdSm80ILi2ELi2EN4cute5tupleIJNS5_1CILi128EEES8_NS7_ILi64EEEEEENS_10bfloat16_tEfNS_4arch4Sm80ELb1ELb0ELb1ELb1ELb1ELb0ELb0ELb0ELi2ELi4ELi4ELi4ELb0EEENS1_21CollectiveEpilogueBwdISA_SB_SD_Li256ELb1ELb0ELi2EEENS1_25SingleTileBwdLPTSchedulerILb1ELi128ELb1EEEEEEEEEvNT_6ParamsE) ;  /* 0xffff8ae004007950 */ /* 0x000fea0003c3ffff */
        .type           $_ZN7cutlass13device_kernelIN5flash19enable_sm80_to_sm89INS1_16FlashAttnBwdSm80INS1_25CollectiveMainloopBwdSm80ILi2ELi2EN4cute5tupleIJNS5_1CILi128EEES8_NS7_ILi64EEEEEENS_10bfloat16_tEfNS_4arch4Sm80ELb1ELb0ELb1ELb1ELb1ELb0ELb0ELb0ELi2ELi4ELi4ELi4ELb0EEENS1_21CollectiveEpilogueBwdISA_SB_SD_Li256ELb1ELb0ELi2EEENS1_25SingleTileBwdLPTSchedulerILb1ELi128ELb1EEEEEEEEEvNT_6ParamsE$_ZN4cute3eso3ESOILb0ELb0EJNS_14ComposedLayoutINS_7SwizzleILi3ELi3ELi3EEENS_9MixedBitsILj0ELj432EEENS_6LayoutINS_5tupleIJNS8_IJNS_1CILi2EEESA_SA_EEESA_NS9_ILi8EEEEEENS8_IJNS8_IJNS9_ILi64EEESC_NS9_ILi512EEEEEENS9_ILi8192EEENS9_ILi1024EEEEEEEEEEiEEC2ERKSL_RKi,@function
        .size           $_ZN7cutlass13device_kernelIN5flash19enable_sm80_to_sm89INS1_16FlashAttnBwdSm80INS1_25CollectiveMainloopBwdSm80ILi2ELi2EN4cute5tupleIJNS5_1CILi128EEES8_NS7_ILi64EEEEEENS_10bfloat16_tEfNS_4arch4Sm80ELb1ELb0ELb1ELb1ELb1ELb0ELb0ELb0ELi2ELi4ELi4ELi4ELb0EEENS1_21CollectiveEpilogueBwdISA_SB_SD_Li256ELb1ELb0ELi2EEENS1_25SingleTileBwdLPTSchedulerILb1ELi128ELb1EEEEEEEEEvNT_6ParamsE$_ZN4cute3eso3ESOILb0ELb0EJNS_14ComposedLayoutINS_7SwizzleILi3ELi3ELi3EEENS_9MixedBitsILj0ELj432EEENS_6LayoutINS_5tupleIJNS8_IJNS_1CILi2EEESA_SA_EEESA_NS9_ILi8EEEEEENS8_IJNS8_IJNS9_ILi64EEESC_NS9_ILi512EEEEEENS9_ILi8192EEENS9_ILi1024EEEEEEEEEEiEEC2ERKSL_RKi,($_ZN7cutlass13device_kernelIN5flash19enable_sm80_to_sm89INS1_16FlashAttnBwdSm80INS1_25CollectiveMainloopBwdSm80ILi2ELi2EN4cute5tupleIJNS5_1CILi128EEES8_NS7_ILi64EEEEEENS_10bfloat16_tEfNS_4arch4Sm80ELb1ELb0ELb1ELb1ELb1ELb0ELb0ELb0ELi2ELi4ELi4ELi4ELb0EEENS1_21CollectiveEpilogueBwdISA_SB_SD_Li256ELb1ELb0ELi2EEENS1_25SingleTileBwdLPTSchedulerILb1ELi128ELb1EEEEEEEEEvNT_6ParamsE$_ZN4cute3eso3ESOILb0ELb0EJNS_5tupleIJNS_1CILi0EEENS2_IJNS3_ILi1EEENS3_ILi256EEEiEEEEEENS3_ILi2048EEENS2_IJiNS3_ILi4096EEEEEEEEC2ERKS8_RKS9_RKSB_ - $_ZN7cutlass13device_kernelIN5flash19enable_sm80_to_sm89INS1_16FlashAttnBwdSm80INS1_25CollectiveMainloopBwdSm80ILi2ELi2EN4cute5tupleIJNS5_1CILi128EEES8_NS7_ILi64EEEEEENS_10bfloat16_tEfNS_4arch4Sm80ELb1ELb0ELb1ELb1ELb1ELb0ELb0ELb0ELi2ELi4ELi4ELi4ELb0EEENS1_21CollectiveEpilogueBwdISA_SB_SD_Li256ELb1ELb0ELi2EEENS1_25SingleTileBwdLPTSchedulerILb1ELi128ELb1EEEEEEEEEvNT_6ParamsE$_ZN4cute3eso3ESOILb0ELb0EJNS_14ComposedLayoutINS_7SwizzleILi3ELi3ELi3EEENS_9MixedBitsILj0ELj432EEENS_6LayoutINS_5tupleIJNS8_IJNS_1CILi2EEESA_SA_EEESA_NS9_ILi8EEEEEENS8_IJNS8_IJNS9_ILi64EEESC_NS9_ILi512EEEEEENS9_ILi8192EEENS9_ILi1024EEEEEEEEEEiEEC2ERKSL_RKi)
$_ZN7cutlass13device_kernelIN5flash19enable_sm80_to_sm89INS1_16FlashAttnBwdSm80INS1_25CollectiveMainloopBwdSm80ILi2ELi2EN4cute5tupleIJNS5_1CILi128EEES8_NS7_ILi64EEEEEENS_10bfloat16_tEfNS_4arch4Sm80ELb1ELb0ELb1ELb1ELb1ELb0ELb0ELb0ELi2ELi4ELi4ELi4ELb0EEENS1_21CollectiveEpilogueBwdISA_SB_SD_Li256ELb1ELb0ELi2EEENS1_25SingleTileBwdLPTSchedulerILb1ELi128ELb1EEEEEEEEEvNT_6ParamsE$_ZN4cute3eso3ESOILb0ELb0EJNS_14ComposedLayoutINS_7SwizzleILi3ELi3ELi3EEENS_9MixedBitsILj0ELj432EEENS_6LayoutINS_5tupleIJNS8_IJNS_1CILi2EEESA_SA_EEESA_NS9_ILi8EEEEEENS8_IJNS8_IJNS9_ILi64EEESC_NS9_ILi512EEEEEENS9_ILi8192EEENS9_ILi1024EEEEEEEEEEiEEC2ERKSL_RKi:
[----:B------:R-:W-:Y:S02]  /*7520*/  IADD3 R5, R23, -c[0x0][0x20], RZ ;  /* 0x8000080017057a10 */ /* 0x000fe40007ffe0ff */
[----:B------:R-:W-:-:S03]  /*7530*/  IADD3 R3, R7, -c[0x0][0x20], RZ ;  /* 0x8000080007037a10 */ /* 0x000fc60007ffe0ff */
[----:B------:R1:W-:Y:S04]  /*7540*/  STL [R5], R2 ;  /* 0x0000000205007387 */ /* 0x0003e80000100800 */
[----:B------:R-:W2:Y:S01]  /*7550*/  LDL R6, [R3] ;  /* 0x0000000003067983 */ /* 0x000ea20000100800 */
[----:B------:R-:W-:Y:S02]  /*7560*/  IMAD.MOV.U32 R8, RZ, RZ, R4 ;  /* 0x000000ffff087224 */ /* 0x000fe400078e0004 */
[----:B------:R-:W-:Y:S01]  /*7570*/  IMAD.MOV.U32 R9, RZ, RZ, 0x0 ;  /* 0x00000000ff097424 */ /* 0x000fe200078e00ff */
[----:B--2---:R1:W-:Y:S03]  /*7580*/  STL [R5+0x4], R6 ;  /* 0x0000040605007387 */ /* 0x0043e60000100800 */
[----:B------:R-:W-:Y:S05]  /*7590*/  RET.REL.NODEC R8 `(_ZN7cutlass13device_kernelIN5flash19enable_sm80_to_sm89INS1_16FlashAttnBwdSm80INS1_25CollectiveMainloopBwdSm80ILi2ELi2EN4cute5tupleIJNS5_1CILi128EEES8_NS7_ILi64EEEEEENS_10bfloat16_tEfNS_4arch4Sm80ELb1ELb0ELb1ELb1ELb1ELb0ELb0ELb0ELi2ELi4ELi4ELi4ELb0EEENS1_21CollectiveEpilogueBwdISA_SB_SD_Li256ELb1ELb0ELi2EEENS1_25SingleTileBwdLPTSchedulerILb1ELi128ELb1EEEEEEEEEvNT_6ParamsE) ;  /* 0xffff8a6008007950 */ /* 0x000fea0003c3ffff */
        .type           $_ZN7cutlass13device_kernelIN5flash19enable_sm80_to_sm89INS1_16FlashAttnBwdSm80INS1_25CollectiveMainloopBwdSm80ILi2ELi2EN4cute5tupleIJNS5_1CILi128EEES8_NS7_ILi64EEEEEENS_10bfloat16_tEfNS_4arch4Sm80ELb1ELb0ELb1ELb1ELb1ELb0ELb0ELb0ELi2ELi4ELi4ELi4ELb0EEENS1_21CollectiveEpilogueBwdISA_SB_SD_Li256ELb1ELb0ELi2EEENS1_25SingleTileBwdLPTSchedulerILb1ELi128ELb1EEEEEEEEEvNT_6ParamsE$_ZN4cute3eso3ESOILb0ELb0EJNS_5tupleIJNS_1CILi0EEENS2_IJNS3_ILi1EEENS3_ILi256EEEiEEEEEENS3_ILi2048EEENS2_IJiNS3_ILi4096EEEEEEEEC2ERKS8_RKS9_RKSB_,@function
        .size           $_ZN7cutlass13device_kernelIN5flash19enable_sm80_to_sm89INS1_16FlashAttnBwdSm80INS1_25CollectiveMainloopBwdSm80ILi2ELi2EN4cute5tupleIJNS5_1CILi128EEES8_NS7_ILi64EEEEEENS_10bfloat16_tEfNS_4arch4Sm80ELb1ELb0ELb1ELb1ELb1ELb0ELb0ELb0ELi2ELi4ELi4ELi4ELb0EEENS1_21CollectiveEpilogueBwdISA_SB_SD_Li256ELb1ELb0ELi2EEENS1_25SingleTileBwdLPTSchedulerILb1ELi128ELb1EEEEEEEEEvNT_6ParamsE$_ZN4cute3eso3ESOILb0ELb0EJNS_5tupleIJNS_1CILi0EEENS2_IJNS3_ILi1EEENS3_ILi256EEEiEEEEEENS3_ILi2048EEENS2_IJiNS3_ILi4096EEEEEEEEC2ERKS8_RKS9_RKSB_,($_ZN7cutlass13device_kernelIN5flash19enable_sm80_to_sm89INS1_16FlashAttnBwdSm80INS1_25CollectiveMainloopBwdSm80ILi2ELi2EN4cute5tupleIJNS5_1CILi128EEES8_NS7_ILi64EEEEEENS_10bfloat16_tEfNS_4arch4Sm80ELb1ELb0ELb1ELb1ELb1ELb0ELb0ELb0ELi2ELi4ELi4ELi4ELb0EEENS1_21CollectiveEpilogueBwdISA_SB_SD_Li256ELb1ELb0ELi2EEENS1_25SingleTileBwdLPTSchedulerILb1ELi128ELb1EEEEEEEEEvNT_6ParamsE$_ZN4cute3eso3ESOILb0ELb0EJNS_5tupleIJNS_1CILi1EEENS3_ILi512EEEiEEENS3_ILi4096EEENS2_IJNS2_IJiiEEENS3_ILi8192EEEEEEEEC2ERKS6_RKS7_RKSA_ - $_ZN7cutlass13device_kernelIN5flash19enable_sm80_to_sm89INS1_16FlashAttnBwdSm80INS1_25CollectiveMainloopBwdSm80ILi2ELi2EN4cute5tupleIJNS5_1CILi128EEES8_NS7_ILi64EEEEEENS_10bfloat16_tEfNS_4arch4Sm80ELb1ELb0ELb1ELb1ELb1ELb0ELb0ELb0ELi2ELi4ELi4ELi4ELb0EEENS1_21CollectiveEpilogueBwdISA_SB_SD_Li256ELb1ELb0ELi2EEENS1_25SingleTileBwdLPTSchedulerILb1ELi128ELb1EEEEEEEEEvNT_6ParamsE$_ZN4cute3eso3ESOILb0ELb0EJNS_5tupleIJNS_1CILi0EEENS2_IJNS3_ILi1EEENS3_ILi256EEEiEEEEEENS3_ILi2048EEENS2_IJiNS3_ILi4096EEEEEEEEC2ERKS8_RKS9_RKSB_)
$_ZN7cutlass13device_kernelIN5flash19enable_sm80_to_sm89INS1_16FlashAttnBwdSm80INS1_25CollectiveMainloopBwdSm80ILi2ELi2EN4cute5tupleIJNS5_1CILi128EEES8_NS7_ILi64EEEEEENS_10bfloat16_tEfNS_4arch4Sm80ELb1ELb0ELb1ELb1ELb1ELb0ELb0ELb0ELi2ELi4ELi4ELi4ELb0EEENS1_21CollectiveEpilogueBwdISA_SB_SD_Li256ELb1ELb0ELi2EEENS1_25SingleTileBwdLPTSchedulerILb1ELi128ELb1EEEEEEEEEvNT_6ParamsE$_ZN4cute3eso3ESOILb0ELb0EJNS_5tupleIJNS_1CILi0EEENS2_IJNS3_ILi1EEENS3_ILi256EEEiEEEEEENS3_ILi2048EEENS2_IJiNS3_ILi4096EEEEEEEEC2ERKS8_RKS9_RKSB_:
[----:B------:R-:W-:Y:S02]  /*75a0*/  IADD3 R3, R58, -c[0x0][0x20], RZ ;  /* 0x800008003a037a10 */ /* 0x000fe40007ffe0ff */
[----:B------:R-:W-:-:S03]  /*75b0*/  IADD3 R2, R41, -c[0x0][0x20], RZ ;  /* 0x8000080029027a10 */ /* 0x000fc60007ffe0ff */
[----:B------:R1:W-:Y:S04]  /*75c0*/  STL [R3], R32 ;  /* 0x0000002003007387 */ /* 0x0003e80000100800 */
[----:B------:R-:W2:Y:S01]  /*75d0*/  LDL R2, [R2] ;  /* 0x0000000002027983 */ /* 0x000ea20000100800 */
[----:B------:R-:W-:-:S03]  /*75e0*/  IMAD.MOV.U32 R5, RZ, RZ, 0x0 ;  /* 0x00000000ff057424 */ /* 0x000fc600078e00ff */
[----:B--2---:R1:W-:Y:S01]  /*75f0*/  STL [R3+0x4], R2 ;  /* 0x0000040203007387 */ /* 0x0043e20000100800 */
[----:B------:R-:W-:Y:S05]  /*7600*/  RET.REL.NODEC R4 `(_ZN7cutlass13device_kernelIN5flash19enable_sm80_to_sm89INS1_16FlashAttnBwdSm80INS1_25CollectiveMainloopBwdSm80ILi2ELi2EN4cute5tupleIJNS5_1CILi128EEES8_NS7_ILi64EEEEEENS_10bfloat16_tEfNS_4arch4Sm80ELb1ELb0ELb1ELb1ELb1ELb0ELb0ELb0ELi2ELi4ELi4ELi4ELb0EEENS1_21CollectiveEpilogueBwdISA_SB_SD_Li256ELb1ELb0ELi2EEENS1_25SingleTileBwdLPTSchedulerILb1ELi128ELb1EEEEEEEEEvNT_6ParamsE) ;  /* 0xffff89f004007950 */ /* 0x000fea0003c3ffff */
        .type           $_ZN7cutlass13device_kernelIN5flash19enable_sm80_to_sm89INS1_16FlashAttnBwdSm80INS1_25CollectiveMainloopBwdSm80ILi2ELi2EN4cute5tupleIJNS5_1CILi128EEES8_NS7_ILi64EEEEEENS_10bfloat16_tEfNS_4arch4Sm80ELb1ELb0ELb1ELb1ELb1ELb0ELb0ELb0ELi2ELi4ELi4ELi4ELb0EEENS1_21CollectiveEpilogueBwdISA_SB_SD_Li256ELb1ELb0ELi2EEENS1_25SingleTileBwdLPTSchedulerILb1ELi128ELb1EEEEEEEEEvNT_6ParamsE$_ZN4cute3eso3ESOILb0ELb0EJNS_5tupleIJNS_1CILi1EEENS3_ILi512EEEiEEENS3_ILi4096EEENS2_IJNS2_IJiiEEENS3_ILi8192EEEEEEEEC2ERKS6_RKS7_RKSA_,@function
        .size           $_ZN7cutlass13device_kernelIN5flash19enable_sm80_to_sm89INS1_16FlashAttnBwdSm80INS1_25CollectiveMainloopBwdSm80ILi2ELi2EN4cute5tupleIJNS5_1CILi128EEES8_NS7_ILi64EEEEEENS_10bfloat16_tEfNS_4arch4Sm80ELb1ELb0ELb1ELb1ELb1ELb0ELb0ELb0ELi2ELi4ELi4ELi4ELb0EEENS1_21CollectiveEpilogueBwdISA_SB_SD_Li256ELb1ELb0ELi2EEENS1_25SingleTileBwdLPTSchedulerILb1ELi128ELb1EEEEEEEEEvNT_6ParamsE$_ZN4cute3eso3ESOILb0ELb0EJNS_5tupleIJNS_1CILi1EEENS3_ILi512EEEiEEENS3_ILi4096EEENS2_IJNS2_IJiiEEENS3_ILi8192EEEEEEEEC2ERKS6_RKS7_RKSA_,($_ZN7cutlass13device_kernelIN5flash19enable_sm80_to_sm89INS1_16FlashAttnBwdSm80INS1_25CollectiveMainloopBwdSm80ILi2ELi2EN4cute5tupleIJNS5_1CILi128EEES8_NS7_ILi64EEEEEENS_10bfloat16_tEfNS_4arch4Sm80ELb1ELb0ELb1ELb1ELb1ELb0ELb0ELb0ELi2ELi4ELi4ELi4ELb0EEENS1_21CollectiveEpilogueBwdISA_SB_SD_Li256ELb1ELb0ELi2EEENS1_25SingleTileBwdLPTSchedulerILb1ELi128ELb1EEEEEEEEEvNT_6ParamsE$_ZN4cute3eso3ESOILb0ELb0EJNS_5tupleIJNS_1CILi1EEENS3_ILi512EEEiEEENS3_ILi4096EEENS2_IJiiEEEEEC2ERKS6_RKS7_RKS8_ - $_ZN7cutlass13device_kernelIN5flash19enable_sm80_to_sm89INS1_16FlashAttnBwdSm80INS1_25CollectiveMainloopBwdSm80ILi2ELi2EN4cute5tupleIJNS5_1CILi128EEES8_NS7_ILi64EEEEEENS_10bfloat16_tEfNS_4arch4Sm80ELb1ELb0ELb1ELb1ELb1ELb0ELb0ELb0ELi2ELi4ELi4ELi4ELb0EEENS1_21CollectiveEpilogueBwdISA_SB_SD_Li256ELb1ELb0ELi2EEENS1_25SingleTileBwdLPTSchedulerILb1ELi128ELb1EEEEEEEEEvNT_6ParamsE$_ZN4cute3eso3ESOILb0ELb0EJNS_5tupleIJNS_1CILi1EEENS3_ILi512EEEiEEENS3_ILi4096EEENS2_IJNS2_IJiiEEENS3_ILi8192EEEEEEEEC2ERKS6_RKS7_RKSA_)
$_ZN7cutlass13device_kernelIN5flash19enable_sm80_to_sm89INS1_16FlashAttnBwdSm80INS1_25CollectiveMainloopBwdSm80ILi2ELi2EN4cute5tupleIJNS5_1CILi128EEES8_NS7_ILi64EEEEEENS_10bfloat16_tEfNS_4arch4Sm80ELb1ELb0ELb1ELb1ELb1ELb0ELb0ELb0ELi2ELi4ELi4ELi4ELb0EEENS1_21CollectiveEpilogueBwdISA_SB_SD_Li256ELb1ELb0ELi2EEENS1_25SingleTileBwdLPTSchedulerILb1ELi128ELb1EEEEEEEEEvNT_6ParamsE$_ZN4cute3eso3ESOILb0ELb0EJNS_5tupleIJNS_1CILi1EEENS3_ILi512EEEiEEENS3_ILi4096EEENS2_IJNS2_IJiiEEENS3_ILi8192EEEEEEEEC2ERKS6_RKS7_RKSA_:
        /* <DEDUP_REMOVED lines=9> */
[----:B------:R-:W-:Y:S05]  /*76a0*/  RET.REL.NODEC R8 `(_ZN7cutlass13device_kernelIN5flash19enable_sm80_to_sm89INS1_16FlashAttnBwdSm80INS1_25CollectiveMainloopBwdSm80ILi2ELi2EN4cute5tupleIJNS5_1CILi128EEES8_NS7_ILi64EEEEEENS_10bfloat16_tEfNS_4arch4Sm80ELb1ELb0ELb1ELb1ELb1ELb0ELb0ELb0ELi2ELi4ELi4ELi4ELb0EEENS1_21CollectiveEpilogueBwdISA_SB_SD_Li256ELb1ELb0ELi2EEENS1_25SingleTileBwdLPTSchedulerILb1ELi128ELb1EEEEEEEEEvNT_6ParamsE) ;  /* 0xffff895008007950 */ /* 0x000fea0003c3ffff */
        .type           $_ZN7cutlass13device_kernelIN5flash19enable_sm80_to_sm89INS1_16FlashAttnBwdSm80INS1_25CollectiveMainloopBwdSm80ILi2ELi2EN4cute5tupleIJNS5_1CILi128EEES8_NS7_ILi64EEEEEENS_10bfloat16_tEfNS_4arch4Sm80ELb1ELb0ELb1ELb1ELb1ELb0ELb0ELb0ELi2ELi4ELi4ELi4ELb0EEENS1_21CollectiveEpilogueBwdISA_SB_SD_Li256ELb1ELb0ELi2EEENS1_25SingleTileBwdLPTSchedulerILb1ELi128ELb1EEEEEEEEEvNT_6ParamsE$_ZN4cute3eso3ESOILb0ELb0EJNS_5tupleIJNS_1CILi1EEENS3_ILi512EEEiEEENS3_ILi4096EEENS2_IJiiEEEEEC2ERKS6_RKS7_RKS8_,@function
        .size           $_ZN7cutlass13device_kernelIN5flash19enable_sm80_to_sm89INS1_16FlashAttnBwdSm80INS1_25CollectiveMainloopBwdSm80ILi2ELi2EN4cute5tupleIJNS5_1CILi128EEES8_NS7_ILi64EEEEEENS_10bfloat16_tEfNS_4arch4Sm80ELb1ELb0ELb1ELb1ELb1ELb0ELb0ELb0ELi2ELi4ELi4ELi4ELb0EEENS1_21CollectiveEpilogueBwdISA_SB_SD_Li256ELb1ELb0ELi2EEENS1_25SingleTileBwdLPTSchedulerILb1ELi128ELb1EEEEEEEEEvNT_6ParamsE$_ZN4cute3eso3ESOILb0ELb0EJNS_5tupleIJNS_1CILi1EEENS3_ILi512EEEiEEENS3_ILi4096EEENS2_IJiiEEEEEC2ERKS6_RKS7_RKS8_,($_ZN7cutlass13device_kernelIN5flash19enable_sm80_to_sm89INS1_16FlashAttnBwdSm80INS1_25CollectiveMainloopBwdSm80ILi2ELi2EN4cute5tupleIJNS5_1CILi128EEES8_NS7_ILi64EEEEEENS_10bfloat16_tEfNS_4arch4Sm80ELb1ELb0ELb1ELb1ELb1ELb0ELb0ELb0ELi2ELi4ELi4ELi4ELb0EEENS1_21CollectiveEpilogueBwdISA_SB_SD_Li256ELb1ELb0ELi2EEENS1_25SingleTileBwdLPTSchedulerILb1ELi128ELb1EEEEEEEEEvNT_6ParamsE$_ZN4cute3eso3ESOILb0ELb0EJNS_5tupleIJNS_1CILi1EEEiEEENS3_ILi1024EEENS2_IJiiEEEEEC2ERKS5_RKS6_RKS7_ - $_ZN7cutlass13device_kernelIN5flash19enable_sm80_to_sm89INS1_16FlashAttnBwdSm80INS1_25CollectiveMainloopBwdSm80ILi2ELi2EN4cute5tupleIJNS5_1CILi128EEES8_NS7_ILi64EEEEEENS_10bfloat16_tEfNS_4arch4Sm80ELb1ELb0ELb1ELb1ELb1ELb0ELb0ELb0ELi2ELi4ELi4ELi4ELb0EEENS1_21CollectiveEpilogueBwdISA_SB_SD_Li256ELb1ELb0ELi2EEENS1_25SingleTileBwdLPTSchedulerILb1ELi128ELb1EEEEEEEEEvNT_6ParamsE$_ZN4cute3eso3ESOILb0ELb0EJNS_5tupleIJNS_1CILi1EEENS3_ILi512EEEiEEENS3_ILi4096EEENS2_IJiiEEEEEC2ERKS6_RKS7_RKS8_)
$_ZN7cutlass13device_kernelIN5flash19enable_sm80_to_sm89INS1_16FlashAttnBwdSm80INS1_25CollectiveMainloopBwdSm80ILi2ELi2EN4cute5tupleIJNS5_1CILi128EEES8_NS7_ILi64EEEEEENS_10bfloat16_tEfNS_4arch4Sm80ELb1ELb0ELb1ELb1ELb1ELb0ELb0ELb0ELi2ELi4ELi4ELi4ELb0EEENS1_21CollectiveEpilogueBwdISA_SB_SD_Li256ELb1ELb0ELi2EEENS1_25SingleTileBwdLPTSchedulerILb1ELi128ELb1EEEEEEEEEvNT_6ParamsE$_ZN4cute3eso3ESOILb0ELb0EJNS_5tupleIJNS_1CILi1EEENS3_ILi512EEEiEEENS3_ILi4096EEENS2_IJiiEEEEEC2ERKS6_RKS7_RKS8_:
        /* <DEDUP_REMOVED lines=8> */
[----:B------:R-:W-:Y:S05]  /*7730*/  RET.REL.NODEC R4 `(_ZN7cutlass13device_kernelIN5flash19enable_sm80_to_sm89INS1_16FlashAttnBwdSm80INS1_25CollectiveMainloopBwdSm80ILi2ELi2EN4cute5tupleIJNS5_1CILi128EEES8_NS7_ILi64EEEEEENS_10bfloat16_tEfNS_4arch4Sm80ELb1ELb0ELb1ELb1ELb1ELb0ELb0ELb0ELi2ELi4ELi4ELi4ELb0EEENS1_21CollectiveEpilogueBwdISA_SB_SD_Li256ELb1ELb0ELi2EEENS1_25SingleTileBwdLPTSchedulerILb1ELi128ELb1EEEEEEEEEvNT_6ParamsE) ;  /* 0xffff88c004007950 */ /* 0x000fea0003c3ffff */
        .type           $_ZN7cutlass13device_kernelIN5flash19enable_sm80_to_sm89INS1_16FlashAttnBwdSm80INS1_25CollectiveMainloopBwdSm80ILi2ELi2EN4cute5tupleIJNS5_1CILi128EEES8_NS7_ILi64EEEEEENS_10bfloat16_tEfNS_4arch4Sm80ELb1ELb0ELb1ELb1ELb1ELb0ELb0ELb0ELi2ELi4ELi4ELi4ELb0EEENS1_21CollectiveEpilogueBwdISA_SB_SD_Li256ELb1ELb0ELi2EEENS1_25SingleTileBwdLPTSchedulerILb1ELi128ELb1EEEEEEEEEvNT_6ParamsE$_ZN4cute3eso3ESOILb0ELb0EJNS_5tupleIJNS_1CILi1EEEiEEENS3_ILi1024EEENS2_IJiiEEEEEC2ERKS5_RKS6_RKS7_,@function
        .size           $_ZN7cutlass13device_kernelIN5flash19enable_sm80_to_sm89INS1_16FlashAttnBwdSm80INS1_25CollectiveMainloopBwdSm80ILi2ELi2EN4cute5tupleIJNS5_1CILi128EEES8_NS7_ILi64EEEEEENS_10bfloat16_tEfNS_4arch4Sm80ELb1ELb0ELb1ELb1ELb1ELb0ELb0ELb0ELi2ELi4ELi4ELi4ELb0EEENS1_21CollectiveEpilogueBwdISA_SB_SD_Li256ELb1ELb0ELi2EEENS1_25SingleTileBwdLPTSchedulerILb1ELi128ELb1EEEEEEEEEvNT_6ParamsE$_ZN4cute3eso3ESOILb0ELb0EJNS_5tupleIJNS_1CILi1EEEiEEENS3_ILi1024EEENS2_IJiiEEEEEC2ERKS5_RKS6_RKS7_,($_ZN7cutlass13device_kernelIN5flash19enable_sm80_to_sm89INS1_16FlashAttnBwdSm80INS1_25CollectiveMainloopBwdSm80ILi2ELi2EN4cute5tupleIJNS5_1CILi128EEES8_NS7_ILi64EEEEEENS_10bfloat16_tEfNS_4arch4Sm80ELb1ELb0ELb1ELb1ELb1ELb0ELb0ELb0ELi2ELi4ELi4ELi4ELb0EEENS1_21CollectiveEpilogueBwdISA_SB_SD_Li256ELb1ELb0ELi2EEENS1_25SingleTileBwdLPTSchedulerILb1ELi128ELb1EEEEEEEEEvNT_6ParamsE$_ZN4cute3eso3ESOILb0ELb0EJNS_5tupleIJiNS_1CILi512EEEEEENS2_IJiiEEENS3_ILi1024EEEEEC2ERKS5_RKS6_RKS7_ - $_ZN7cutlass13device_kernelIN5flash19enable_sm80_to_sm89INS1_16FlashAttnBwdSm80INS1_25CollectiveMainloopBwdSm80ILi2ELi2EN4cute5tupleIJNS5_1CILi128EEES8_NS7_ILi64EEEEEENS_10bfloat16_tEfNS_4arch4Sm80ELb1ELb0ELb1ELb1ELb1ELb0ELb0ELb0ELi2ELi4ELi4ELi4ELb0EEENS1_21CollectiveEpilogueBwdISA_SB_SD_Li256ELb1ELb0ELi2EEENS1_25SingleTileBwdLPTSchedulerILb1ELi128ELb1EEEEEEEEEvNT_6ParamsE$_ZN4cute3eso3ESOILb0ELb0EJNS_5tupleIJNS_1CILi1EEEiEEENS3_ILi1024EEENS2_IJiiEEEEEC2ERKS5_RKS6_RKS7_)
$_ZN7cutlass13device_kernelIN5flash19enable_sm80_to_sm89INS1_16FlashAttnBwdSm80INS1_25CollectiveMainloopBwdSm80ILi2ELi2EN4cute5tupleIJNS5_1CILi128EEES8_NS7_ILi64EEEEEENS_10bfloat16_tEfNS_4arch4Sm80ELb1ELb0ELb1ELb1ELb1ELb0ELb0ELb0ELi2ELi4ELi4ELi4ELb0EEENS1_21CollectiveEpilogueBwdISA_SB_SD_Li256ELb1ELb0ELi2EEENS1_25SingleTileBwdLPTSchedulerILb1ELi128ELb1EEEEEEEEEvNT_6ParamsE$_ZN4cute3eso3ESOILb0ELb0EJNS_5tupleIJNS_1CILi1EEEiEEENS3_ILi1024EEENS2_IJiiEEEEEC2ERKS5_RKS6_RKS7_:
        /* <DEDUP_REMOVED lines=9> */
        .type           $_ZN7cutlass13device_kernelIN5flash19enable_sm80_to_sm89INS1_16FlashAttnBwdSm80INS1_25CollectiveMainloopBwdSm80ILi2ELi2EN4cute5tupleIJNS5_1CILi128EEES8_NS7_ILi64EEEEEENS_10bfloat16_tEfNS_4arch4Sm80ELb1ELb0ELb1ELb1ELb1ELb0ELb0ELb0ELi2ELi4ELi4ELi4ELb0EEENS1_21CollectiveEpilogueBwdISA_SB_SD_Li256ELb1ELb0ELi2EEENS1_25SingleTileBwdLPTSchedulerILb1ELi128ELb1EEEEEEEEEvNT_6ParamsE$_ZN4cute3eso3ESOILb0ELb0EJNS_5tupleIJiNS_1CILi512EEEEEENS2_IJiiEEENS3_ILi1024EEEEEC2ERKS5_RKS6_RKS7_,@function
        .size           $_ZN7cutlass13device_kernelIN5flash19enable_sm80_to_sm89INS1_16FlashAttnBwdSm80INS1_25CollectiveMainloopBwdSm80ILi2ELi2EN4cute5tupleIJNS5_1CILi128EEES8_NS7_ILi64EEEEEENS_10bfloat16_tEfNS_4arch4Sm80ELb1ELb0ELb1ELb1ELb1ELb0ELb0ELb0ELi2ELi4ELi4ELi4ELb0EEENS1_21CollectiveEpilogueBwdISA_SB_SD_Li256ELb1ELb0ELi2EEENS1_25SingleTileBwdLPTSchedulerILb1ELi128ELb1EEEEEEEEEvNT_6ParamsE$_ZN4cute3eso3ESOILb0ELb0EJNS_5tupleIJiNS_1CILi512EEEEEENS2_IJiiEEENS3_ILi1024EEEEEC2ERKS5_RKS6_RKS7_,($_ZN7cutlass13device_kernelIN5flash19enable_sm80_to_sm89INS1_16FlashAttnBwdSm80INS1_25CollectiveMainloopBwdSm80ILi2ELi2EN4cute5tupleIJNS5_1CILi128EEES8_NS7_ILi64EEEEEENS_10bfloat16_tEfNS_4arch4Sm80ELb1ELb0ELb1ELb1ELb1ELb0ELb0ELb0ELi2ELi4ELi4ELi4ELb0EEENS1_21CollectiveEpilogueBwdISA_SB_SD_Li256ELb1ELb0ELi2EEENS1_25SingleTileBwdLPTSchedulerILb1ELi128ELb1EEEEEEEEEvNT_6ParamsE$_ZN4cute3eso3ESOILb0ELb0EJNS_5tupleIJiiEEEiNS_1CILi0EEEEEC2ERKS3_RKiRKS5_ - $_ZN7cutlass13device_kernelIN5flash19enable_sm80_to_sm89INS1_16FlashAttnBwdSm80INS1_25CollectiveMainloopBwdSm80ILi2ELi2EN4cute5tupleIJNS5_1CILi128EEES8_NS7_ILi64EEEEEENS_10bfloat16_tEfNS_4arch4Sm80ELb1ELb0ELb1ELb1ELb1ELb0ELb0ELb0ELi2ELi4ELi4ELi4ELb0EEENS1_21CollectiveEpilogueBwdISA_SB_SD_Li256ELb1ELb0ELi2EEENS1_25SingleTileBwdLPTSchedulerILb1ELi128ELb1EEEEEEEEEvNT_6ParamsE$_ZN4cute3eso3ESOILb0ELb0EJNS_5tupleIJiNS_1CILi512EEEEEENS2_IJiiEEENS3_ILi1024EEEEEC2ERKS5_RKS6_RKS7_)
$_ZN7cutlass13device_kernelIN5flash19enable_sm80_to_sm89INS1_16FlashAttnBwdSm80INS1_25CollectiveMainloopBwdSm80ILi2ELi2EN4cute5tupleIJNS5_1CILi128EEES8_NS7_ILi64EEEEEENS_10bfloat16_tEfNS_4arch4Sm80ELb1ELb0ELb1ELb1ELb1ELb0ELb0ELb0ELi2ELi4ELi4ELi4ELb0EEENS1_21CollectiveEpilogueBwdISA_SB_SD_Li256ELb1ELb0ELi2EEENS1_25SingleTileBwdLPTSchedulerILb1ELi128ELb1EEEEEEEEEvNT_6ParamsE$_ZN4cute3eso3ESOILb0ELb0EJNS_5tupleIJiNS_1CILi512EEEEEENS2_IJiiEEENS3_ILi1024EEEEEC2ERKS5_RKS6_RKS7_:
        /* <DEDUP_REMOVED lines=9> */
        .type           $_ZN7cutlass13device_kernelIN5flash19enable_sm80_to_sm89INS1_16FlashAttnBwdSm80INS1_25CollectiveMainloopBwdSm80ILi2ELi2EN4cute5tupleIJNS5_1CILi128EEES8_NS7_ILi64EEEEEENS_10bfloat16_tEfNS_4arch4Sm80ELb1ELb0ELb1ELb1ELb1ELb0ELb0ELb0ELi2ELi4ELi4ELi4ELb0EEENS1_21CollectiveEpilogueBwdISA_SB_SD_Li256ELb1ELb0ELi2EEENS1_25SingleTileBwdLPTSchedulerILb1ELi128ELb1EEEEEEEEEvNT_6ParamsE$_ZN4cute3eso3ESOILb0ELb0EJNS_5tupleIJiiEEEiNS_1CILi0EEEEEC2ERKS3_RKiRKS5_,@function
        .size           $_ZN7cutlass13device_kernelIN5flash19enable_sm80_to_sm89INS1_16FlashAttnBwdSm80INS1_25CollectiveMainloopBwdSm80ILi2ELi2EN4cute5tupleIJNS5_1CILi128EEES8_NS7_ILi64EEEEEENS_10bfloat16_tEfNS_4arch4Sm80ELb1ELb0ELb1ELb1ELb1ELb0ELb0ELb0ELi2ELi4ELi4ELi4ELb0EEENS1_21CollectiveEpilogueBwdISA_SB_SD_Li256ELb1ELb0ELi2EEENS1_25SingleTileBwdLPTSchedulerILb1ELi128ELb1EEEEEEEEEvNT_6ParamsE$_ZN4cute3eso3ESOILb0ELb0EJNS_5tupleIJiiEEEiNS_1CILi0EEEEEC2ERKS3_RKiRKS5_,($_ZN7cutlass13device_kernelIN5flash19enable_sm80_to_sm89INS1_16FlashAttnBwdSm80INS1_25CollectiveMainloopBwdSm80ILi2ELi2EN4cute5tupleIJNS5_1CILi128EEES8_NS7_ILi64EEEEEENS_10bfloat16_tEfNS_4arch4Sm80ELb1ELb0ELb1ELb1ELb1ELb0ELb0ELb0ELi2ELi4ELi4ELi4ELb0EEENS1_21CollectiveEpilogueBwdISA_SB_SD_Li256ELb1ELb0ELi2EEENS1_25SingleTileBwdLPTSchedulerILb1ELi128ELb1EEEEEEEEEvNT_6ParamsE$_ZN4cute3eso3ESOILb0ELb0EJNS_6LayoutINS_5tupleIJNS3_IJNS3_IJNS_1CILi8EEENS4_ILi1EEEEEES6_EEENS3_IJNS3_IJS6_S6_EEENS4_ILi2EEEEEEEEENS3_IJNS3_IJNS3_IJS6_NS4_ILi0EEEEEESD_EEENS3_IJNS3_IJSD_SD_EEEiEEEEEEEENS_10ViewEngineINS_8smem_ptrIPN7cutlass10bfloat16_tEEEEEEEC2ERKSJ_RKSQ_ - $_ZN7cutlass13device_kernelIN5flash19enable_sm80_to_sm89INS1_16FlashAttnBwdSm80INS1_25CollectiveMainloopBwdSm80ILi2ELi2EN4cute5tupleIJNS5_1CILi128EEES8_NS7_ILi64EEEEEENS_10bfloat16_tEfNS_4arch4Sm80ELb1ELb0ELb1ELb1ELb1ELb0ELb0ELb0ELi2ELi4ELi4ELi4ELb0EEENS1_21CollectiveEpilogueBwdISA_SB_SD_Li256ELb1ELb0ELi2EEENS1_25SingleTileBwdLPTSchedulerILb1ELi128ELb1EEEEEEEEEvNT_6ParamsE$_ZN4cute3eso3ESOILb0ELb0EJNS_5tupleIJiiEEEiNS_1CILi0EEEEEC2ERKS3_RKiRKS5_)
$_ZN7cutlass13device_kernelIN5flash19enable_sm80_to_sm89INS1_16FlashAttnBwdSm80INS1_25CollectiveMainloopBwdSm80ILi2ELi2EN4cute5tupleIJNS5_1CILi128EEES8_NS7_ILi64EEEEEENS_10bfloat16_tEfNS_4arch4Sm80ELb1ELb0ELb1ELb1ELb1ELb0ELb0ELb0ELi2ELi4ELi4ELi4ELb0EEENS1_21CollectiveEpilogueBwdISA_SB_SD_Li256ELb1ELb0ELi2EEENS1_25SingleTileBwdLPTSchedulerILb1ELi128ELb1EEEEEEEEEvNT_6ParamsE$_ZN4cute3eso3ESOILb0ELb0EJNS_5tupleIJiiEEEiNS_1CILi0EEEEEC2ERKS3_RKiRKS5_:
        /* <DEDUP_REMOVED lines=8> */
[----:B------:R-:W-:Y:S05]  /*78e0*/  RET.REL.NODEC R86 `(_ZN7cutlass13device_kernelIN5flash19enable_sm80_to_sm89INS1_16FlashAttnBwdSm80INS1_25CollectiveMainloopBwdSm80ILi2ELi2EN4cute5tupleIJNS5_1CILi128EEES8_NS7_ILi64EEEEEENS_10bfloat16_tEfNS_4arch4Sm80ELb1ELb0ELb1ELb1ELb1ELb0ELb0ELb0ELi2ELi4ELi4ELi4ELb0EEENS1_21CollectiveEpilogueBwdISA_SB_SD_Li256ELb1ELb0ELi2EEENS1_25SingleTileBwdLPTSchedulerILb1ELi128ELb1EEEEEEEEEvNT_6ParamsE) ;  /* 0xffff871056007950 */ /* 0x000fea0003c3ffff */
        .type           $_ZN7cutlass13device_kernelIN5flash19enable_sm80_to_sm89INS1_16FlashAttnBwdSm80INS1_25CollectiveMainloopBwdSm80ILi2ELi2EN4cute5tupleIJNS5_1CILi128EEES8_NS7_ILi64EEEEEENS_10bfloat16_tEfNS_4arch4Sm80ELb1ELb0ELb1ELb1ELb1ELb0ELb0ELb0ELi2ELi4ELi4ELi4ELb0EEENS1_21CollectiveEpilogueBwdISA_SB_SD_Li256ELb1ELb0ELi2EEENS1_25SingleTileBwdLPTSchedulerILb1ELi128ELb1EEEEEEEEEvNT_6ParamsE$_ZN4cute3eso3ESOILb0ELb0EJNS_6LayoutINS_5tupleIJNS3_IJNS3_IJNS_1CILi8EEENS4_ILi1EEEEEES6_EEENS3_IJNS3_IJS6_S6_EEENS4_ILi2EEEEEEEEENS3_IJNS3_IJNS3_IJS6_NS4_ILi0EEEEEESD_EEENS3_IJNS3_IJSD_SD_EEEiEEEEEEEENS_10ViewEngineINS_8smem_ptrIPN7cutlass10bfloat16_tEEEEEEEC2ERKSJ_RKSQ_,@function
        .size           $_ZN7cutlass13device_kernelIN5flash19enable_sm80_to_sm89INS1_16FlashAttnBwdSm80INS1_25CollectiveMainloopBwdSm80ILi2ELi2EN4cute5tupleIJNS5_1CILi128EEES8_NS7_ILi64EEEEEENS_10bfloat16_tEfNS_4arch4Sm80ELb1ELb0ELb1ELb1ELb1ELb0ELb0ELb0ELi2ELi4ELi4ELi4ELb0EEENS1_21CollectiveEpilogueBwdISA_SB_SD_Li256ELb1ELb0ELi2EEENS1_25SingleTileBwdLPTSchedulerILb1ELi128ELb1EEEEEEEEEvNT_6ParamsE$_ZN4cute3eso3ESOILb0ELb0EJNS_6LayoutINS_5tupleIJNS3_IJNS3_IJNS_1CILi8EEENS4_ILi1EEEEEES6_EEENS3_IJNS3_IJS6_S6_EEENS4_ILi2EEEEEEEEENS3_IJNS3_IJNS3_IJS6_NS4_ILi0EEEEEESD_EEENS3_IJNS3_IJSD_SD_EEEiEEEEEEEENS_10ViewEngineINS_8smem_ptrIPN7cutlass10bfloat16_tEEEEEEEC2ERKSJ_RKSQ_,($_ZN7cutlass13device_kernelIN5flash19enable_sm80_to_sm89INS1_16FlashAttnBwdSm80INS1_25CollectiveMainloopBwdSm80ILi2ELi2EN4cute5tupleIJNS5_1CILi128EEES8_NS7_ILi64EEEEEENS_10bfloat16_tEfNS_4arch4Sm80ELb1ELb0ELb1ELb1ELb1ELb0ELb0ELb0ELi2ELi4ELi4ELi4ELb0EEENS1_21CollectiveEpilogueBwdISA_SB_SD_Li256ELb1ELb0ELi2EEENS1_25SingleTileBwdLPTSchedulerILb1ELi128ELb1EEEEEEEEEvNT_6ParamsE$_ZN4cute3eso3ESOILb0ELb0EJNS_6LayoutINS_5tupleIJNS3_IJNS_1CILi1EEENS3_IJS5_NS4_ILi2EEES6_EEEEEES6_NS3_IJS6_S6_EEEEEENS3_IJNS3_IJNS4_ILi0EEENS3_IJS5_NS4_ILi256EEEiEEEEEENS4_ILi2048EEENS3_IJiNS4_ILi4096EEEEEEEEEEENS_10ViewEngineINS_8smem_ptrIPjEEEEEEC2ERKSJ_RKSO_ - $_ZN7cutlass13device_kernelIN5flash19enable_sm80_to_sm89INS1_16FlashAttnBwdSm80INS1_25CollectiveMainloopBwdSm80ILi2ELi2EN4cute5tupleIJNS5_1CILi128EEES8_NS7_ILi64EEEEEENS_10bfloat16_tEfNS_4arch4Sm80ELb1ELb0ELb1ELb1ELb1ELb0ELb0ELb0ELi2ELi4ELi4ELi4ELb0EEENS1_21CollectiveEpilogueBwdISA_SB_SD_Li256ELb1ELb0ELi2EEENS1_25SingleTileBwdLPTSchedulerILb1ELi128ELb1EEEEEEEEEvNT_6ParamsE$_ZN4cute3eso3ESOILb0ELb0EJNS_6LayoutINS_5tupleIJNS3_IJNS3_IJNS_1CILi8EEENS4_ILi1EEEEEES6_EEENS3_IJNS3_IJS6_S6_EEENS4_ILi2EEEEEEEEENS3_IJNS3_IJNS3_IJS6_NS4_ILi0EEEEEESD_EEENS3_IJNS3_IJSD_SD_EEEiEEEEEEEENS_10ViewEngineINS_8smem_ptrIPN7cutlass10bfloat16_tEEEEEEEC2ERKSJ_RKSQ_)
$_ZN7cutlass13device_kernelIN5flash19enable_sm80_to_sm89INS1_16FlashAttnBwdSm80INS1_25CollectiveMainloopBwdSm80ILi2ELi2EN4cute5tupleIJNS5_1CILi128EEES8_NS7_ILi64EEEEEENS_10bfloat16_tEfNS_4arch4Sm80ELb1ELb0ELb1ELb1ELb1ELb0ELb0ELb0ELi2ELi4ELi4ELi4ELb0EEENS1_21CollectiveEpilogueBwdISA_SB_SD_Li256ELb1ELb0ELi2EEENS1_25SingleTileBwdLPTSchedulerILb1ELi128ELb1EEEEEEEEEvNT_6ParamsE$_ZN4cute3eso3ESOILb0ELb0EJNS_6LayoutINS_5tupleIJNS3_IJNS3_IJNS_1CILi8EEENS4_ILi1EEEEEES6_EEENS3_IJNS3_IJS6_S6_EEENS4_ILi2EEEEEEEEENS3_IJNS3_IJNS3_IJS6_NS4_ILi0EEEEEESD_EEENS3_IJNS3_IJSD_SD_EEEiEEEEEEEENS_10ViewEngineINS_8smem_ptrIPN7cutlass10bfloat16_tEEEEEEEC2ERKSJ_RKSQ_:
[----:B------:R-:W-:Y:S02]  /*78f0*/  IADD3 R3, R67, -c[0x0][0x20], RZ ;  /* 0x8000080043037a10 */ /* 0x000fe40007ffe0ff */
[----:B------:R-:W-:-:S03]  /*7900*/  IADD3 R2, R59, -c[0x0][0x20], RZ ;  /* 0x800008003b027a10 */ /* 0x000fc60007ffe0ff */
[----:B------:R1:W-:Y:S04]  /*7910*/  STL [R3], R6 ;  /* 0x0000000603007387 */ /* 0x0003e80000100800 */
[----:B------:R-:W2:Y:S01]  /*7920*/  LDL.64 R8, [R2] ;  /* 0x0000000002087983 */ /* 0x000ea20000100a00 */
[----:B------:R-:W-:-:S03]  /*7930*/  IMAD.MOV.U32 R5, RZ, RZ, 0x0 ;  /* 0x00000000ff057424 */ /* 0x000fc600078e00ff */
[----:B--2---:R1:W-:Y:S01]  /*7940*/  STL.64 [R3+0x8], R8 ;  /* 0x0000080803007387 */ /* 0x0043e20000100a00 */
[----:B------:R-:W-:Y:S05]  /*7950*/  RET.REL.NODEC R4 `(_ZN7cutlass13device_kernelIN5flash19enable_sm80_to_sm89INS1_16FlashAttnBwdSm80INS1_25CollectiveMainloopBwdSm80ILi2ELi2EN4cute5tupleIJNS5_1CILi128EEES8_NS7_ILi64EEEEEENS_10bfloat16_tEfNS_4arch4Sm80ELb1ELb0ELb1ELb1ELb1ELb0ELb0ELb0ELi2ELi4ELi4ELi4ELb0EEENS1_21CollectiveEpilogueBwdISA_SB_SD_Li256ELb1ELb0ELi2EEENS1_25SingleTileBwdLPTSchedulerILb1ELi128ELb1EEEEEEEEEvNT_6ParamsE) ;  /* 0xffff86a004007950 */ /* 0x000fea0003c3ffff */
        .type           $_ZN7cutlass13device_kernelIN5flash19enable_sm80_to_sm89INS1_16FlashAttnBwdSm80INS1_25CollectiveMainloopBwdSm80ILi2ELi2EN4cute5tupleIJNS5_1CILi128EEES8_NS7_ILi64EEEEEENS_10bfloat16_tEfNS_4arch4Sm80ELb1ELb0ELb1ELb1ELb1ELb0ELb0ELb0ELi2ELi4ELi4ELi4ELb0EEENS1_21CollectiveEpilogueBwdISA_SB_SD_Li256ELb1ELb0ELi2EEENS1_25SingleTileBwdLPTSchedulerILb1ELi128ELb1EEEEEEEEEvNT_6ParamsE$_ZN4cute3eso3ESOILb0ELb0EJNS_6LayoutINS_5tupleIJNS3_IJNS_1CILi1EEENS3_IJS5_NS4_ILi2EEES6_EEEEEES6_NS3_IJS6_S6_EEEEEENS3_IJNS3_IJNS4_ILi0EEENS3_IJS5_NS4_ILi256EEEiEEEEEENS4_ILi2048EEENS3_IJiNS4_ILi4096EEEEEEEEEEENS_10ViewEngineINS_8smem_ptrIPjEEEEEEC2ERKSJ_RKSO_,@function
        .size           $_ZN7cutlass13device_kernelIN5flash19enable_sm80_to_sm89INS1_16FlashAttnBwdSm80INS1_25CollectiveMainloopBwdSm80ILi2ELi2EN4cute5tupleIJNS5_1CILi128EEES8_NS7_ILi64EEEEEENS_10bfloat16_tEfNS_4arch4Sm80ELb1ELb0ELb1ELb1ELb1ELb0ELb0ELb0ELi2ELi4ELi4ELi4ELb0EEENS1_21CollectiveEpilogueBwdISA_SB_SD_Li256ELb1ELb0ELi2EEENS1_25SingleTileBwdLPTSchedulerILb1ELi128ELb1EEEEEEEEEvNT_6ParamsE$_ZN4cute3eso3ESOILb0ELb0EJNS_6LayoutINS_5tupleIJNS3_IJNS_1CILi1EEENS3_IJS5_NS4_ILi2EEES6_EEEEEES6_NS3_IJS6_S6_EEEEEENS3_IJNS3_IJNS4_ILi0EEENS3_IJS5_NS4_ILi256EEEiEEEEEENS4_ILi2048EEENS3_IJiNS4_ILi4096EEEEEEEEEEENS_10ViewEngineINS_8smem_ptrIPjEEEEEEC2ERKSJ_RKSO_,($_ZN7cutlass13device_kernelIN5flash19enable_sm80_to_sm89INS1_16FlashAttnBwdSm80INS1_25CollectiveMainloopBwdSm80ILi2ELi2EN4cute5tupleIJNS5_1CILi128EEES8_NS7_ILi64EEEEEENS_10bfloat16_tEfNS_4arch4Sm80ELb1ELb0ELb1ELb1ELb1ELb0ELb0ELb0ELi2ELi4ELi4ELi4ELb0EEENS1_21CollectiveEpilogueBwdISA_SB_SD_Li256ELb1ELb0ELi2EEENS1_25SingleTileBwdLPTSchedulerILb1ELi128ELb1EEEEEEEEEvNT_6ParamsE$_ZN4cute3eso3ESOILb0ELb0EJNS_6LayoutINS_5tupleIJNS3_IJNS_1CILi2EEES5_EEENS4_ILi8EEES6_EEENS3_IJNS3_IJNS4_ILi1EEEiEEENS4_ILi1024EEENS3_IJiiEEEEEEEENS_10ViewEngineINS_8smem_ptrIPN7cutlass10bfloat16_tEEEEEEEC2ERKSE_RKSL_ - $_ZN7cutlass13device_kernelIN5flash19enable_sm80_to_sm89INS1_16FlashAttnBwdSm80INS1_25CollectiveMainloopBwdSm80ILi2ELi2EN4cute5tupleIJNS5_1CILi128EEES8_NS7_ILi64EEEEEENS_10bfloat16_tEfNS_4arch4Sm80ELb1ELb0ELb1ELb1ELb1ELb0ELb0ELb0ELi2ELi4ELi4ELi4ELb0EEENS1_21CollectiveEpilogueBwdISA_SB_SD_Li256ELb1ELb0ELi2EEENS1_25SingleTileBwdLPTSchedulerILb1ELi128ELb1EEEEEEEEEvNT_6ParamsE$_ZN4cute3eso3ESOILb0ELb0EJNS_6LayoutINS_5tupleIJNS3_IJNS_1CILi1EEENS3_IJS5_NS4_ILi2EEES6_EEEEEES6_NS3_IJS6_S6_EEEEEENS3_IJNS3_IJNS4_ILi0EEENS3_IJS5_NS4_ILi256EEEiEEEEEENS4_ILi2048EEENS3_IJiNS4_ILi4096EEEEEEEEEEENS_10ViewEngineINS_8smem_ptrIPjEEEEEEC2ERKSJ_RKSO_)
$_ZN7cutlass13device_kernelIN5flash19enable_sm80_to_sm89INS1_16FlashAttnBwdSm80INS1_25CollectiveMainloopBwdSm80ILi2ELi2EN4cute5tupleIJNS5_1CILi128EEES8_NS7_ILi64EEEEEENS_10bfloat16_tEfNS_4arch4Sm80ELb1ELb0ELb1ELb1ELb1ELb0ELb0ELb0ELi2ELi4ELi4ELi4ELb0EEENS1_21CollectiveEpilogueBwdISA_SB_SD_Li256ELb1ELb0ELi2EEENS1_25SingleTileBwdLPTSchedulerILb1ELi128ELb1EEEEEEEEEvNT_6ParamsE$_ZN4cute3eso3ESOILb0ELb0EJNS_6LayoutINS_5tupleIJNS3_IJNS_1CILi1EEENS3_IJS5_NS4_ILi2EEES6_EEEEEES6_NS3_IJS6_S6_EEEEEENS3_IJNS3_IJNS4_ILi0EEENS3_IJS5_NS4_ILi256EEEiEEEEEENS4_ILi2048EEENS3_IJiNS4_ILi4096EEEEEEEEEEENS_10ViewEngineINS_8smem_ptrIPjEEEEEEC2ERKSJ_RKSO_:
[----:B------:R-:W-:Y:S02]  /*7960*/  IADD3 R5, R58, -c[0x0][0x20], RZ ;  /* 0x800008003a057a10 */ /* 0x000fe40007ffe0ff */
[----:B------:R-:W-:-:S03]  /*7970*/  IADD3 R6, R41, -c[0x0][0x20], RZ ;  /* 0x8000080029067a10 */ /* 0x000fc60007ffe0ff */
[----:B------:R1:W-:Y:S04]  /*7980*/  STL.64 [R5], R2 ;  /* 0x0000000205007387 */ /* 0x0003e80000100a00 */
[----:B------:R-:W2:Y:S01]  /*7990*/  LDL.64 R8, [R6] ;  /* 0x0000000006087983 */ /* 0x000ea20000100a00 */
[----:B------:R-:W-:Y:S02]  /*79a0*/  IMAD.MOV.U32 R10, RZ, RZ, R4 ;  /* 0x000000ffff0a7224 */ /* 0x000fe400078e0004 */
[----:B------:R-:W-:Y:S01]  /*79b0*/  IMAD.MOV.U32 R11, RZ, RZ, 0x0 ;  /* 0x00000000ff0b7424 */ /* 0x000fe200078e00ff */
[----:B--2---:R1:W-:Y:S03]  /*79c0*/  STL.64 [R5+0x8], R8 ;  /* 0x0000080805007387 */ /* 0x0043e60000100a00 */
[----:B------:R-:W-:Y:S05]  /*79d0*/  RET.REL.NODEC R10 `(_ZN7cutlass13device_kernelIN5flash19enable_sm80_to_sm89INS1_16FlashAttnBwdSm80INS1_25CollectiveMainloopBwdSm80ILi2ELi2EN4cute5tupleIJNS5_1CILi128EEES8_NS7_ILi64EEEEEENS_10bfloat16_tEfNS_4arch4Sm80ELb1ELb0ELb1ELb1ELb1ELb0ELb0ELb0ELi2ELi4ELi4ELi4ELb0EEENS1_21CollectiveEpilogueBwdISA_SB_SD_Li256ELb1ELb0ELi2EEENS1_25SingleTileBwdLPTSchedulerILb1ELi128ELb1EEEEEEEEEvNT_6ParamsE) ;  /* 0xffff86200a007950 */ /* 0x000fea0003c3ffff */
        .type           $_ZN7cutlass13device_kernelIN5flash19enable_sm80_to_sm89INS1_16FlashAttnBwdSm80INS1_25CollectiveMainloopBwdSm80ILi2ELi2EN4cute5tupleIJNS5_1CILi128EEES8_NS7_ILi64EEEEEENS_10bfloat16_tEfNS_4arch4Sm80ELb1ELb0ELb1ELb1ELb1ELb0ELb0ELb0ELi2ELi4ELi4ELi4ELb0EEENS1_21CollectiveEpilogueBwdISA_SB_SD_Li256ELb1ELb0ELi2EEENS1_25SingleTileBwdLPTSchedulerILb1ELi128ELb1EEEEEEEEEvNT_6ParamsE$_ZN4cute3eso3ESOILb0ELb0EJNS_6LayoutINS_5tupleIJNS3_IJNS_1CILi2EEES5_EEENS4_ILi8EEES6_EEENS3_IJNS3_IJNS4_ILi1EEEiEEENS4_ILi1024EEENS3_IJiiEEEEEEEENS_10ViewEngineINS_8smem_ptrIPN7cutlass10bfloat16_tEEEEEEEC2ERKSE_RKSL_,@function
        .size           $_ZN7cutlass13device_kernelIN5flash19enable_sm80_to_sm89INS1_16FlashAttnBwdSm80INS1_25CollectiveMainloopBwdSm80ILi2ELi2EN4cute5tupleIJNS5_1CILi128EEES8_NS7_ILi64EEEEEENS_10bfloat16_tEfNS_4arch4Sm80ELb1ELb0ELb1ELb1ELb1ELb0ELb0ELb0ELi2ELi4ELi4ELi4ELb0EEENS1_21CollectiveEpilogueBwdISA_SB_SD_Li256ELb1ELb0ELi2EEENS1_25SingleTileBwdLPTSchedulerILb1ELi128ELb1EEEEEEEEEvNT_6ParamsE$_ZN4cute3eso3ESOILb0ELb0EJNS_6LayoutINS_5tupleIJNS3_IJNS_1CILi2EEES5_EEENS4_ILi8EEES6_EEENS3_IJNS3_IJNS4_ILi1EEEiEEENS4_ILi1024EEENS3_IJiiEEEEEEEENS_10ViewEngineINS_8smem_ptrIPN7cutlass10bfloat16_tEEEEEEEC2ERKSE_RKSL_,($_ZN7cutlass13device_kernelIN5flash19enable_sm80_to_sm89INS1_16FlashAttnBwdSm80INS1_25CollectiveMainloopBwdSm80ILi2ELi2EN4cute5tupleIJNS5_1CILi128EEES8_NS7_ILi64EEEEEENS_10bfloat16_tEfNS_4arch4Sm80ELb1ELb0ELb1ELb1ELb1ELb0ELb0ELb0ELi2ELi4ELi4ELi4ELb0EEENS1_21CollectiveEpilogueBwdISA_SB_SD_Li256ELb1ELb0ELi2EEENS1_25SingleTileBwdLPTSchedulerILb1ELi128ELb1EEEEEEEEEvNT_6ParamsE$_ZN4cute3eso3ESOILb0ELb0EJNS_6LayoutINS_5tupleIJNS3_IJNS_1CILi2EEES5_EEENS4_ILi8EEES6_EEENS3_IJNS3_IJNS4_ILi1EEEiEEENS4_ILi1024EEENS3_IJiiEEEEEEEEjEEC2ERKSE_RKj - $_ZN7cutlass13device_kernelIN5flash19enable_sm80_to_sm89INS1_16FlashAttnBwdSm80INS1_25CollectiveMainloopBwdSm80ILi2ELi2EN4cute5tupleIJNS5_1CILi128EEES8_NS7_ILi64EEEEEENS_10bfloat16_tEfNS_4arch4Sm80ELb1ELb0ELb1ELb1ELb1ELb0ELb0ELb0ELi2ELi4ELi4ELi4ELb0EEENS1_21CollectiveEpilogueBwdISA_SB_SD_Li256ELb1ELb0ELi2EEENS1_25SingleTileBwdLPTSchedulerILb1ELi128ELb1EEEEEEEEEvNT_6ParamsE$_ZN4cute3eso3ESOILb0ELb0EJNS_6LayoutINS_5tupleIJNS3_IJNS_1CILi2EEES5_EEENS4_ILi8EEES6_EEENS3_IJNS3_IJNS4_ILi1EEEiEEENS4_ILi1024EEENS3_IJiiEEEEEEEENS_10ViewEngineINS_8smem_ptrIPN7cutlass10bfloat16_tEEEEEEEC2ERKSE_RKSL_)
$_ZN7cutlass13device_kernelIN5flash19enable_sm80_to_sm89INS1_16FlashAttnBwdSm80INS1_25CollectiveMainloopBwdSm80ILi2ELi2EN4cute5tupleIJNS5_1CILi128EEES8_NS7_ILi64EEEEEENS_10bfloat16_tEfNS_4arch4Sm80ELb1ELb0ELb1ELb1ELb1ELb0ELb0ELb0ELi2ELi4ELi4ELi4ELb0EEENS1_21CollectiveEpilogueBwdISA_SB_SD_Li256ELb1ELb0ELi2EEENS1_25SingleTileBwdLPTSchedulerILb1ELi128ELb1EEEEEEEEEvNT_6ParamsE$_ZN4cute3eso3ESOILb0ELb0EJNS_6LayoutINS_5tupleIJNS3_IJNS_1CILi2EEES5_EEENS4_ILi8EEES6_EEENS3_IJNS3_IJNS4_ILi1EEEiEEENS4_ILi1024EEENS3_IJiiEEEEEEEENS_10ViewEngineINS_8smem_ptrIPN7cutlass10bfloat16_tEEEEEEEC2ERKSE_RKSL_:
[----:B------:R-:W-:Y:S02]  /*79e0*/  IADD3 R3, R23, -c[0x0][0x20], RZ ;  /* 0x8000080017037a10 */ /* 0x000fe40007ffe0ff */
[----:B------:R-:W-:-:S03]  /*79f0*/  IADD3 R2, R22, -c[0x0][0x20], RZ ;  /* 0x8000080016027a10 */ /* 0x000fc60007ffe0ff */
[----:B------:R1:W-:Y:S04]  /*7a00*/  STL.64 [R3], R4 ;  /* 0x0000000403007387 */ /* 0x0003e80000100a00 */
[----:B------:R1:W-:Y:S04]  /*7a10*/  STL [R3+0x8], R12 ;  /* 0x0000080c03007387 */ /* 0x0003e80000100800 */
[----:B------:R-:W2:Y:S01]  /*7a20*/  LDL.64 R8, [R2] ;  /* 0x0000000002087983 */ /* 0x000ea20000100a00 */
[----:B------:R-:W-:-:S03]  /*7a30*/  IMAD.MOV.U32 R7, RZ, RZ, 0x0 ;  /* 0x00000000ff077424 */ /* 0x000fc600078e00ff */
[----:B--2---:R1:W-:Y:S01]  /*7a40*/  STL.64 [R3+0x10], R8 ;  /* 0x0000100803007387 */ /* 0x0043e20000100a00 */
[----:B------:R-:W-:Y:S05]  /*7a50*/  RET.REL.NODEC R6 `(_ZN7cutlass13device_kernelIN5flash19enable_sm80_to_sm89INS1_16FlashAttnBwdSm80INS1_25CollectiveMainloopBwdSm80ILi2ELi2EN4cute5tupleIJNS5_1CILi128EEES8_NS7_ILi64EEEEEENS_10bfloat16_tEfNS_4arch4Sm80ELb1ELb0ELb1ELb1ELb1ELb0ELb0ELb0ELi2ELi4ELi4ELi4ELb0EEENS1_21CollectiveEpilogueBwdISA_SB_SD_Li256ELb1ELb0ELi2EEENS1_25SingleTileBwdLPTSchedulerILb1ELi128ELb1EEEEEEEEEvNT_6ParamsE) ;  /* 0xffff85a006007950 */ /* 0x000fea0003c3ffff */
        .type           $_ZN7cutlass13device_kernelIN5flash19enable_sm80_to_sm89INS1_16FlashAttnBwdSm80INS1_25CollectiveMainloopBwdSm80ILi2ELi2EN4cute5tupleIJNS5_1CILi128EEES8_NS7_ILi64EEEEEENS_10bfloat16_tEfNS_4arch4Sm80ELb1ELb0ELb1ELb1ELb1ELb0ELb0ELb0ELi2ELi4ELi4ELi4ELb0EEENS1_21CollectiveEpilogueBwdISA_SB_SD_Li256ELb1ELb0ELi2EEENS1_25SingleTileBwdLPTSchedulerILb1ELi128ELb1EEEEEEEEEvNT_6ParamsE$_ZN4cute3eso3ESOILb0ELb0EJNS_6LayoutINS_5tupleIJNS3_IJNS_1CILi2EEES5_EEENS4_ILi8EEES6_EEENS3_IJNS3_IJNS4_ILi1EEEiEEENS4_ILi1024EEENS3_IJiiEEEEEEEEjEEC2ERKSE_RKj,@function
        .size           $_ZN7cutlass13device_kernelIN5flash19enable_sm80_to_sm89INS1_16FlashAttnBwdSm80INS1_25CollectiveMainloopBwdSm80ILi2ELi2EN4cute5tupleIJNS5_1CILi128EEES8_NS7_ILi64EEEEEENS_10bfloat16_tEfNS_4arch4Sm80ELb1ELb0ELb1ELb1ELb1ELb0ELb0ELb0ELi2ELi4ELi4ELi4ELb0EEENS1_21CollectiveEpilogueBwdISA_SB_SD_Li256ELb1ELb0ELi2EEENS1_25SingleTileBwdLPTSchedulerILb1ELi128ELb1EEEEEEEEEvNT_6ParamsE$_ZN4cute3eso3ESOILb0ELb0EJNS_6LayoutINS_5tupleIJNS3_IJNS_1CILi2EEES5_EEENS4_ILi8EEES6_EEENS3_IJNS3_IJNS4_ILi1EEEiEEENS4_ILi1024EEENS3_IJiiEEEEEEEEjEEC2ERKSE_RKj,($_ZN7cutlass13device_kernelIN5flash19enable_sm80_to_sm89INS1_16FlashAttnBwdSm80INS1_25CollectiveMainloopBwdSm80ILi2ELi2EN4cute5tupleIJNS5_1CILi128EEES8_NS7_ILi64EEEEEENS_10bfloat16_tEfNS_4arch4Sm80ELb1ELb0ELb1ELb1ELb1ELb0ELb0ELb0ELi2ELi4ELi4ELi4ELb0EEENS1_21CollectiveEpilogueBwdISA_SB_SD_Li256ELb1ELb0ELi2EEENS1_25SingleTileBwdLPTSchedulerILb1ELi128ELb1EEEEEEEEEvNT_6ParamsE$_ZN4cute3eso3ESOILb0ELb0EJNS_6LayoutINS_5tupleIJNS3_IJNS_1CILi2EEES5_EEES6_NS4_ILi8EEEEEENS3_IJNS3_IJiNS4_ILi512EEEEEENS3_IJiiEEENS4_ILi1024EEEEEEEENS_10ViewEngineINS_8smem_ptrIPN7cutlass10bfloat16_tEEEEEEEC2ERKSE_RKSL_ - $_ZN7cutlass13device_kernelIN5flash19enable_sm80_to_sm89INS1_16FlashAttnBwdSm80INS1_25CollectiveMainloopBwdSm80ILi2ELi2EN4cute5tupleIJNS5_1CILi128EEES8_NS7_ILi64EEEEEENS_10bfloat16_tEfNS_4arch4Sm80ELb1ELb0ELb1ELb1ELb1ELb0ELb0ELb0ELi2ELi4ELi4ELi4ELb0EEENS1_21CollectiveEpilogueBwdISA_SB_SD_Li256ELb1ELb0ELi2EEENS1_25SingleTileBwdLPTSchedulerILb1ELi128ELb1EEEEEEEEEvNT_6ParamsE$_ZN4cute3eso3ESOILb0ELb0EJNS_6LayoutINS_5tupleIJNS3_IJNS_1CILi2EEES5_EEENS4_ILi8EEES6_EEENS3_IJNS3_IJNS4_ILi1EEEiEEENS4_ILi1024EEENS3_IJiiEEEEEEEEjEEC2ERKSE_RKj)
$_ZN7cutlass13device_kernelIN5flash19enable_sm80_to_sm89INS1_16FlashAttnBwdSm80INS1_25CollectiveMainloopBwdSm80ILi2ELi2EN4cute5tupleIJNS5_1CILi128EEES8_NS7_ILi64EEEEEENS_10bfloat16_tEfNS_4arch4Sm80ELb1ELb0ELb1ELb1ELb1ELb0ELb0ELb0ELi2ELi4ELi4ELi4ELb0EEENS1_21CollectiveEpilogueBwdISA_SB_SD_Li256ELb1ELb0ELi2EEENS1_25SingleTileBwdLPTSchedulerILb1ELi128ELb1EEEEEEEEEvNT_6ParamsE$_ZN4cute3eso3ESOILb0ELb0EJNS_6LayoutINS_5tupleIJNS3_IJNS_1CILi2EEES5_EEENS4_ILi8EEES6_EEENS3_IJNS3_IJNS4_ILi1EEEiEEENS4_ILi1024EEENS3_IJiiEEEEEEEEjEEC2ERKSE_RKj:
        /* <DEDUP_REMOVED lines=9> */
[----:B------:R-:W-:Y:S05]  /*7af0*/  RET.REL.NODEC R10 `(_ZN7cutlass13device_kernelIN5flash19enable_sm80_to_sm89INS1_16FlashAttnBwdSm80INS1_25CollectiveMainloopBwdSm80ILi2ELi2EN4cute5tupleIJNS5_1CILi128EEES8_NS7_ILi64EEEEEENS_10bfloat16_tEfNS_4arch4Sm80ELb1ELb0ELb1ELb1ELb1ELb0ELb0ELb0ELi2ELi4ELi4ELi4ELb0EEENS1_21CollectiveEpilogueBwdISA_SB_SD_Li256ELb1ELb0ELi2EEENS1_25SingleTileBwdLPTSchedulerILb1ELi128ELb1EEEEEEEEEvNT_6ParamsE) ;  /* 0xffff85000a007950 */ /* 0x000fea0003c3ffff */
        .type           $_ZN7cutlass13device_kernelIN5flash19enable_sm80_to_sm89INS1_16FlashAttnBwdSm80INS1_25CollectiveMainloopBwdSm80ILi2ELi2EN4cute5tupleIJNS5_1CILi128EEES8_NS7_ILi64EEEEEENS_10bfloat16_tEfNS_4arch4Sm80ELb1ELb0ELb1ELb1ELb1ELb0ELb0ELb0ELi2ELi4ELi4ELi4ELb0EEENS1_21CollectiveEpilogueBwdISA_SB_SD_Li256ELb1ELb0ELi2EEENS1_25SingleTileBwdLPTSchedulerILb1ELi128ELb1EEEEEEEEEvNT_6ParamsE$_ZN4cute3eso3ESOILb0ELb0EJNS_6LayoutINS_5tupleIJNS3_IJNS_1CILi2EEES5_EEES6_NS4_ILi8EEEEEENS3_IJNS3_IJiNS4_ILi512EEEEEENS3_IJiiEEENS4_ILi1024EEEEEEEENS_10ViewEngineINS_8smem_ptrIPN7cutlass10bfloat16_tEEEEEEEC2ERKSE_RKSL_,@function
        .size           $_ZN7cutlass13device_kernelIN5flash19enable_sm80_to_sm89INS1_16FlashAttnBwdSm80INS1_25CollectiveMainloopBwdSm80ILi2ELi2EN4cute5tupleIJNS5_1CILi128EEES8_NS7_ILi64EEEEEENS_10bfloat16_tEfNS_4arch4Sm80ELb1ELb0ELb1ELb1ELb1ELb0ELb0ELb0ELi2ELi4ELi4ELi4ELb0EEENS1_21CollectiveEpilogueBwdISA_SB_SD_Li256ELb1ELb0ELi2EEENS1_25SingleTileBwdLPTSchedulerILb1ELi128ELb1EEEEEEEEEvNT_6ParamsE$_ZN4cute3eso3ESOILb0ELb0EJNS_6LayoutINS_5tupleIJNS3_IJNS_1CILi2EEES5_EEES6_NS4_ILi8EEEEEENS3_IJNS3_IJiNS4_ILi512EEEEEENS3_IJiiEEENS4_ILi1024EEEEEEEENS_10ViewEngineINS_8smem_ptrIPN7cutlass10bfloat16_tEEEEEEEC2ERKSE_RKSL_,($_ZN7cutlass13device_kernelIN5flash19enable_sm80_to_sm89INS1_16FlashAttnBwdSm80INS1_25CollectiveMainloopBwdSm80ILi2ELi2EN4cute5tupleIJNS5_1CILi128EEES8_NS7_ILi64EEEEEENS_10bfloat16_tEfNS_4arch4Sm80ELb1ELb0ELb1ELb1ELb1ELb0ELb0ELb0ELi2ELi4ELi4ELi4ELb0EEENS1_21CollectiveEpilogueBwdISA_SB_SD_Li256ELb1ELb0ELi2EEENS1_25SingleTileBwdLPTSchedulerILb1ELi128ELb1EEEEEEEEEvNT_6ParamsE$_ZN4cute3eso3ESOILb0ELb0EJNS_6LayoutINS_5tupleIJNS3_IJNS_1CILi2EEES5_EEES6_NS4_ILi8EEEEEENS3_IJNS3_IJiNS4_ILi512EEEEEENS3_IJiiEEENS4_ILi1024EEEEEEEEjEEC2ERKSE_RKj - $_ZN7cutlass13device_kernelIN5flash19enable_sm80_to_sm89INS1_16FlashAttnBwdSm80INS1_25CollectiveMainloopBwdSm80ILi2ELi2EN4cute5tupleIJNS5_1CILi128EEES8_NS7_ILi64EEEEEENS_10bfloat16_tEfNS_4arch4Sm80ELb1ELb0ELb1ELb1ELb1ELb0ELb0ELb0ELi2ELi4ELi4ELi4ELb0EEENS1_21CollectiveEpilogueBwdISA_SB_SD_Li256ELb1ELb0ELi2EEENS1_25SingleTileBwdLPTSchedulerILb1ELi128ELb1EEEEEEEEEvNT_6ParamsE$_ZN4cute3eso3ESOILb0ELb0EJNS_6LayoutINS_5tupleIJNS3_IJNS_1CILi2EEES5_EEES6_NS4_ILi8EEEEEENS3_IJNS3_IJiNS4_ILi512EEEEEENS3_IJiiEEENS4_ILi1024EEEEEEEENS_10ViewEngineINS_8smem_ptrIPN7cutlass10bfloat16_tEEEEEEEC2ERKSE_RKSL_)
$_ZN7cutlass13device_kernelIN5flash19enable_sm80_to_sm89INS1_16FlashAttnBwdSm80INS1_25CollectiveMainloopBwdSm80ILi2ELi2EN4cute5tupleIJNS5_1CILi128EEES8_NS7_ILi64EEEEEENS_10bfloat16_tEfNS_4arch4Sm80ELb1ELb0ELb1ELb1ELb1ELb0ELb0ELb0ELi2ELi4ELi4ELi4ELb0EEENS1_21CollectiveEpilogueBwdISA_SB_SD_Li256ELb1ELb0ELi2EEENS1_25SingleTileBwdLPTSchedulerILb1ELi128ELb1EEEEEEEEEvNT_6ParamsE$_ZN4cute3eso3ESOILb0ELb0EJNS_6LayoutINS_5tupleIJNS3_IJNS_1CILi2EEES5_EEES6_NS4_ILi8EEEEEENS3_IJNS3_IJiNS4_ILi512EEEEEENS3_IJiiEEENS4_ILi1024EEEEEEEENS_10ViewEngineINS_8smem_ptrIPN7cutlass10bfloat16_tEEEEEEEC2ERKSE_RKSL_:
        /* <DEDUP_REMOVED lines=8> */
[----:B------:R-:W-:Y:S05]  /*7b80*/  RET.REL.NODEC R10 `(_ZN7cutlass13device_kernelIN5flash19enable_sm80_to_sm89INS1_16FlashAttnBwdSm80INS1_25CollectiveMainloopBwdSm80ILi2ELi2EN4cute5tupleIJNS5_1CILi128EEES8_NS7_ILi64EEEEEENS_10bfloat16_tEfNS_4arch4Sm80ELb1ELb0ELb1ELb1ELb1ELb0ELb0ELb0ELi2ELi4ELi4ELi4ELb0EEENS1_21CollectiveEpilogueBwdISA_SB_SD_Li256ELb1ELb0ELi2EEENS1_25SingleTileBwdLPTSchedulerILb1ELi128ELb1EEEEEEEEEvNT_6ParamsE) ;  /* 0xffff84700a007950 */ /* 0x000fea0003c3ffff */
        .type           $_ZN7cutlass13device_kernelIN5flash19enable_sm80_to_sm89INS1_16FlashAttnBwdSm80INS1_25CollectiveMainloopBwdSm80ILi2ELi2EN4cute5tupleIJNS5_1CILi128EEES8_NS7_ILi64EEEEEENS_10bfloat16_tEfNS_4arch4Sm80ELb1ELb0ELb1ELb1ELb1ELb0ELb0ELb0ELi2ELi4ELi4ELi4ELb0EEENS1_21CollectiveEpilogueBwdISA_SB_SD_Li256ELb1ELb0ELi2EEENS1_25SingleTileBwdLPTSchedulerILb1ELi128ELb1EEEEEEEEEvNT_6ParamsE$_ZN4cute3eso3ESOILb0ELb0EJNS_6LayoutINS_5tupleIJNS3_IJNS_1CILi2EEES5_EEES6_NS4_ILi8EEEEEENS3_IJNS3_IJiNS4_ILi512EEEEEENS3_IJiiEEENS4_ILi1024EEEEEEEEjEEC2ERKSE_RKj,@function
        .size           $_ZN7cutlass13device_kernelIN5flash19enable_sm80_to_sm89INS1_16FlashAttnBwdSm80INS1_25CollectiveMainloopBwdSm80ILi2ELi2EN4cute5tupleIJNS5_1CILi128EEES8_NS7_ILi64EEEEEENS_10bfloat16_tEfNS_4arch4Sm80ELb1ELb0ELb1ELb1ELb1ELb0ELb0ELb0ELi2ELi4ELi4ELi4ELb0EEENS1_21CollectiveEpilogueBwdISA_SB_SD_Li256ELb1ELb0ELi2EEENS1_25SingleTileBwdLPTSchedulerILb1ELi128ELb1EEEEEEEEEvNT_6ParamsE$_ZN4cute3eso3ESOILb0ELb0EJNS_6LayoutINS_5tupleIJNS3_IJNS_1CILi2EEES5_EEES6_NS4_ILi8EEEEEENS3_IJNS3_IJiNS4_ILi512EEEEEENS3_IJiiEEENS4_ILi1024EEEEEEEEjEEC2ERKSE_RKj,($_ZN7cutlass13device_kernelIN5flash19enable_sm80_to_sm89INS1_16FlashAttnBwdSm80INS1_25CollectiveMainloopBwdSm80ILi2ELi2EN4cute5tupleIJNS5_1CILi128EEES8_NS7_ILi64EEEEEENS_10bfloat16_tEfNS_4arch4Sm80ELb1ELb0ELb1ELb1ELb1ELb0ELb0ELb0ELi2ELi4ELi4ELi4ELb0EEENS1_21CollectiveEpilogueBwdISA_SB_SD_Li256ELb1ELb0ELi2EEENS1_25SingleTileBwdLPTSchedulerILb1ELi128ELb1EEEEEEEEEvNT_6ParamsE$_ZN4cute3eso3ESOILb0ELb0EJNS_6LayoutINS_5tupleIJNS3_IJNS_1CILi2EEES5_S5_EEES5_NS3_IJNS3_IJS5_S5_EEES5_EEEEEENS3_IJNS3_IJNS4_ILi1EEENS4_ILi512EEEiEEENS4_ILi4096EEENS3_IJNS3_IJiiEEENS4_ILi8192EEEEEEEEEEENS_10ViewEngineINS_8smem_ptrIPN7cutlass10bfloat16_tEEEEEEEC2ERKSI_RKSP_ - $_ZN7cutlass13device_kernelIN5flash19enable_sm80_to_sm89INS1_16FlashAttnBwdSm80INS1_25CollectiveMainloopBwdSm80ILi2ELi2EN4cute5tupleIJNS5_1CILi128EEES8_NS7_ILi64EEEEEENS_10bfloat16_tEfNS_4arch4Sm80ELb1ELb0ELb1ELb1ELb1ELb0ELb0ELb0ELi2ELi4ELi4ELi4ELb0EEENS1_21CollectiveEpilogueBwdISA_SB_SD_Li256ELb1ELb0ELi2EEENS1_25SingleTileBwdLPTSchedulerILb1ELi128ELb1EEEEEEEEEvNT_6ParamsE$_ZN4cute3eso3ESOILb0ELb0EJNS_6LayoutINS_5tupleIJNS3_IJNS_1CILi2EEES5_EEES6_NS4_ILi8EEEEEENS3_IJNS3_IJiNS4_ILi512EEEEEENS3_IJiiEEENS4_ILi1024EEEEEEEEjEEC2ERKSE_RKj)
$_ZN7cutlass13device_kernelIN5flash19enable_sm80_to_sm89INS1_16FlashAttnBwdSm80INS1_25CollectiveMainloopBwdSm80ILi2ELi2EN4cute5tupleIJNS5_1CILi128EEES8_NS7_ILi64EEEEEENS_10bfloat16_tEfNS_4arch4Sm80ELb1ELb0ELb1ELb1ELb1ELb0ELb0ELb0ELi2ELi4ELi4ELi4ELb0EEENS1_21CollectiveEpilogueBwdISA_SB_SD_Li256ELb1ELb0ELi2EEENS1_25SingleTileBwdLPTSchedulerILb1ELi128ELb1EEEEEEEEEvNT_6ParamsE$_ZN4cute3eso3ESOILb0ELb0EJNS_6LayoutINS_5tupleIJNS3_IJNS_1CILi2EEES5_EEES6_NS4_ILi8EEEEEENS3_IJNS3_IJiNS4_ILi512EEEEEENS3_IJiiEEENS4_ILi1024EEEEEEEEjEEC2ERKSE_RKj:
        /* <DEDUP_REMOVED lines=10> */
        .type           $_ZN7cutlass13device_kernelIN5flash19enable_sm80_to_sm89INS1_16FlashAttnBwdSm80INS1_25CollectiveMainloopBwdSm80ILi2ELi2EN4cute5tupleIJNS5_1CILi128EEES8_NS7_ILi64EEEEEENS_10bfloat16_tEfNS_4arch4Sm80ELb1ELb0ELb1ELb1ELb1ELb0ELb0ELb0ELi2ELi4ELi4ELi4ELb0EEENS1_21CollectiveEpilogueBwdISA_SB_SD_Li256ELb1ELb0ELi2EEENS1_25SingleTileBwdLPTSchedulerILb1ELi128ELb1EEEEEEEEEvNT_6ParamsE$_ZN4cute3eso3ESOILb0ELb0EJNS_6LayoutINS_5tupleIJNS3_IJNS_1CILi2EEES5_S5_EEES5_NS3_IJNS3_IJS5_S5_EEES5_EEEEEENS3_IJNS3_IJNS4_ILi1EEENS4_ILi512EEEiEEENS4_ILi4096EEENS3_IJNS3_IJiiEEENS4_ILi8192EEEEEEEEEEENS_10ViewEngineINS_8smem_ptrIPN7cutlass10bfloat16_tEEEEEEEC2ERKSI_RKSP_,@function
        .size           $_ZN7cutlass13device_kernelIN5flash19enable_sm80_to_sm89INS1_16FlashAttnBwdSm80INS1_25CollectiveMainloopBwdSm80ILi2ELi2EN4cute5tupleIJNS5_1CILi128EEES8_NS7_ILi64EEEEEENS_10bfloat16_tEfNS_4arch4Sm80ELb1ELb0ELb1ELb1ELb1ELb0ELb0ELb0ELi2ELi4ELi4ELi4ELb0EEENS1_21CollectiveEpilogueBwdISA_SB_SD_Li256ELb1ELb0ELi2EEENS1_25SingleTileBwdLPTSchedulerILb1ELi128ELb1EEEEEEEEEvNT_6ParamsE$_ZN4cute3eso3ESOILb0ELb0EJNS_6LayoutINS_5tupleIJNS3_IJNS_1CILi2EEES5_S5_EEES5_NS3_IJNS3_IJS5_S5_EEES5_EEEEEENS3_IJNS3_IJNS4_ILi1EEENS4_ILi512EEEiEEENS4_ILi4096EEENS3_IJNS3_IJiiEEENS4_ILi8192EEEEEEEEEEENS_10ViewEngineINS_8smem_ptrIPN7cutlass10bfloat16_tEEEEEEEC2ERKSI_RKSP_,($_ZN7cutlass13device_kernelIN5flash19enable_sm80_to_sm89INS1_16FlashAttnBwdSm80INS1_25CollectiveMainloopBwdSm80ILi2ELi2EN4cute5tupleIJNS5_1CILi128EEES8_NS7_ILi64EEEEEENS_10bfloat16_tEfNS_4arch4Sm80ELb1ELb0ELb1ELb1ELb1ELb0ELb0ELb0ELi2ELi4ELi4ELi4ELb0EEENS1_21CollectiveEpilogueBwdISA_SB_SD_Li256ELb1ELb0ELi2EEENS1_25SingleTileBwdLPTSchedulerILb1ELi128ELb1EEEEEEEEEvNT_6ParamsE$_ZN4cute3eso3ESOILb0ELb0EJNS_6LayoutINS_5tupleIJNS3_IJNS_1CILi2EEES5_S5_EEES5_NS3_IJNS3_IJS5_S5_EEES5_EEEEEENS3_IJNS3_IJNS4_ILi1EEENS4_ILi512EEEiEEENS4_ILi4096EEENS3_IJNS3_IJiiEEENS4_ILi8192EEEEEEEEEEEjEEC2ERKSI_RKj - $_ZN7cutlass13device_kernelIN5flash19enable_sm80_to_sm89INS1_16FlashAttnBwdSm80INS1_25CollectiveMainloopBwdSm80ILi2ELi2EN4cute5tupleIJNS5_1CILi128EEES8_NS7_ILi64EEEEEENS_10bfloat16_tEfNS_4arch4Sm80ELb1ELb0ELb1ELb1ELb1ELb0ELb0ELb0ELi2ELi4ELi4ELi4ELb0EEENS1_21CollectiveEpilogueBwdISA_SB_SD_Li256ELb1ELb0ELi2EEENS1_25SingleTileBwdLPTSchedulerILb1ELi128ELb1EEEEEEEEEvNT_6ParamsE$_ZN4cute3eso3ESOILb0ELb0EJNS_6LayoutINS_5tupleIJNS3_IJNS_1CILi2EEES5_S5_EEES5_NS3_IJNS3_IJS5_S5_EEES5_EEEEEENS3_IJNS3_IJNS4_ILi1EEENS4_ILi512EEEiEEENS4_ILi4096EEENS3_IJNS3_IJiiEEENS4_ILi8192EEEEEEEEEEENS_10ViewEngineINS_8smem_ptrIPN7cutlass10bfloat16_tEEEEEEEC2ERKSI_RKSP_)
$_ZN7cutlass13device_kernelIN5flash19enable_sm80_to_sm89INS1_16FlashAttnBwdSm80INS1_25CollectiveMainloopBwdSm80ILi2ELi2EN4cute5tupleIJNS5_1CILi128EEES8_NS7_ILi64EEEEEENS_10bfloat16_tEfNS_4arch4Sm80ELb1ELb0ELb1ELb1ELb1ELb0ELb0ELb0ELi2ELi4ELi4ELi4ELb0EEENS1_21CollectiveEpilogueBwdISA_SB_SD_Li256ELb1ELb0ELi2EEENS1_25SingleTileBwdLPTSchedulerILb1ELi128ELb1EEEEEEEEEvNT_6ParamsE$_ZN4cute3eso3ESOILb0ELb0EJNS_6LayoutINS_5tupleIJNS3_IJNS_1CILi2EEES5_S5_EEES5_NS3_IJNS3_IJS5_S5_EEES5_EEEEEENS3_IJNS3_IJNS4_ILi1EEENS4_ILi512EEEiEEENS4_ILi4096EEENS3_IJNS3_IJiiEEENS4_ILi8192EEEEEEEEEEENS_10ViewEngineINS_8smem_ptrIPN7cutlass10bfloat16_tEEEEEEEC2ERKSI_RKSP_:
        /* <DEDUP_REMOVED lines=9> */
        .type           $_ZN7cutlass13device_kernelIN5flash19enable_sm80_to_sm89INS1_16FlashAttnBwdSm80INS1_25CollectiveMainloopBwdSm80ILi2ELi2EN4cute5tupleIJNS5_1CILi128EEES8_NS7_ILi64EEEEEENS_10bfloat16_tEfNS_4arch4Sm80ELb1ELb0ELb1ELb1ELb1ELb0ELb0ELb0ELi2ELi4ELi4ELi4ELb0EEENS1_21CollectiveEpilogueBwdISA_SB_SD_Li256ELb1ELb0ELi2EEENS1_25SingleTileBwdLPTSchedulerILb1ELi128ELb1EEEEEEEEEvNT_6ParamsE$_ZN4cute3eso3ESOILb0ELb0EJNS_6LayoutINS_5tupleIJNS3_IJNS_1CILi2EEES5_S5_EEES5_NS3_IJNS3_IJS5_S5_EEES5_EEEEEENS3_IJNS3_IJNS4_ILi1EEENS4_ILi512EEEiEEENS4_ILi4096EEENS3_IJNS3_IJiiEEENS4_ILi8192EEEEEEEEEEEjEEC2ERKSI_RKj,@function
        .size           $_ZN7cutlass13device_kernelIN5flash19enable_sm80_to_sm89INS1_16FlashAttnBwdSm80INS1_25CollectiveMainloopBwdSm80ILi2ELi2EN4cute5tupleIJNS5_1CILi128EEES8_NS7_ILi64EEEEEENS_10bfloat16_tEfNS_4arch4Sm80ELb1ELb0ELb1ELb1ELb1ELb0ELb0ELb0ELi2ELi4ELi4ELi4ELb0EEENS1_21CollectiveEpilogueBwdISA_SB_SD_Li256ELb1ELb0ELi2EEENS1_25SingleTileBwdLPTSchedulerILb1ELi128ELb1EEEEEEEEEvNT_6ParamsE$_ZN4cute3eso3ESOILb0ELb0EJNS_6LayoutINS_5tupleIJNS3_IJNS_1CILi2EEES5_S5_EEES5_NS3_IJNS3_IJS5_S5_EEES5_EEEEEENS3_IJNS3_IJNS4_ILi1EEENS4_ILi512EEEiEEENS4_ILi4096EEENS3_IJNS3_IJiiEEENS4_ILi8192EEEEEEEEEEEjEEC2ERKSI_RKj,($_ZN7cutlass13device_kernelIN5flash19enable_sm80_to_sm89INS1_16FlashAttnBwdSm80INS1_25CollectiveMainloopBwdSm80ILi2ELi2EN4cute5tupleIJNS5_1CILi128EEES8_NS7_ILi64EEEEEENS_10bfloat16_tEfNS_4arch4Sm80ELb1ELb0ELb1ELb1ELb1ELb0ELb0ELb0ELi2ELi4ELi4ELi4ELb0EEENS1_21CollectiveEpilogueBwdISA_SB_SD_Li256ELb1ELb0ELi2EEENS1_25SingleTileBwdLPTSchedulerILb1ELi128ELb1EEEEEEEEEvNT_6ParamsE$_ZN4cute3eso3ESOILb0ELb0EJNS_6LayoutINS_5tupleIJNS3_IJNS_1CILi2EEES5_S5_EEES5_NS3_IJS5_S5_EEEEEENS3_IJNS3_IJNS4_ILi1EEENS4_ILi512EEEiEEENS4_ILi4096EEENS3_IJiiEEEEEEEENS_10ViewEngineINS_8smem_ptrIPN7cutlass10bfloat16_tEEEEEEEC2ERKSF_RKSM_ - $_ZN7cutlass13device_kernelIN5flash19enable_sm80_to_sm89INS1_16FlashAttnBwdSm80INS1_25CollectiveMainloopBwdSm80ILi2ELi2EN4cute5tupleIJNS5_1CILi128EEES8_NS7_ILi64EEEEEENS_10bfloat16_tEfNS_4arch4Sm80ELb1ELb0ELb1ELb1ELb1ELb0ELb0ELb0ELi2ELi4ELi4ELi4ELb0EEENS1_21CollectiveEpilogueBwdISA_SB_SD_Li256ELb1ELb0ELi2EEENS1_25SingleTileBwdLPTSchedulerILb1ELi128ELb1EEEEEEEEEvNT_6ParamsE$_ZN4cute3eso3ESOILb0ELb0EJNS_6LayoutINS_5tupleIJNS3_IJNS_1CILi2EEES5_S5_EEES5_NS3_IJNS3_IJS5_S5_EEES5_EEEEEENS3_IJNS3_IJNS4_ILi1EEENS4_ILi512EEEiEEENS4_ILi4096EEENS3_IJNS3_IJiiEEENS4_ILi8192EEEEEEEEEEEjEEC2ERKSI_RKj)
$_ZN7cutlass13device_kernelIN5flash19enable_sm80_to_sm89INS1_16FlashAttnBwdSm80INS1_25CollectiveMainloopBwdSm80ILi2ELi2EN4cute5tupleIJNS5_1CILi128EEES8_NS7_ILi64EEEEEENS_10bfloat16_tEfNS_4arch4Sm80ELb1ELb0ELb1ELb1ELb1ELb0ELb0ELb0ELi2ELi4ELi4ELi4ELb0EEENS1_21CollectiveEpilogueBwdISA_SB_SD_Li256ELb1ELb0ELi2EEENS1_25SingleTileBwdLPTSchedulerILb1ELi128ELb1EEEEEEEEEvNT_6ParamsE$_ZN4cute3eso3ESOILb0ELb0EJNS_6LayoutINS_5tupleIJNS3_IJNS_1CILi2EEES5_S5_EEES5_NS3_IJNS3_IJS5_S5_EEES5_EEEEEENS3_IJNS3_IJNS4_ILi1EEENS4_ILi512EEEiEEENS4_ILi4096EEENS3_IJNS3_IJiiEEENS4_ILi8192EEEEEEEEEEEjEEC2ERKSI_RKj:
        /* <DEDUP_REMOVED lines=10> */
        .type           $_ZN7cutlass13device_kernelIN5flash19enable_sm80_to_sm89INS1_16FlashAttnBwdSm80INS1_25CollectiveMainloopBwdSm80ILi2ELi2EN4cute5tupleIJNS5_1CILi128EEES8_NS7_ILi64EEEEEENS_10bfloat16_tEfNS_4arch4Sm80ELb1ELb0ELb1ELb1ELb1ELb0ELb0ELb0ELi2ELi4ELi4ELi4ELb0EEENS1_21CollectiveEpilogueBwdISA_SB_SD_Li256ELb1ELb0ELi2EEENS1_25SingleTileBwdLPTSchedulerILb1ELi128ELb1EEEEEEEEEvNT_6ParamsE$_ZN4cute3eso3ESOILb0ELb0EJNS_6LayoutINS_5tupleIJNS3_IJNS_1CILi2EEES5_S5_EEES5_NS3_IJS5_S5_EEEEEENS3_IJNS3_IJNS4_ILi1EEENS4_ILi512EEEiEEENS4_ILi4096EEENS3_IJiiEEEEEEEENS_10ViewEngineINS_8smem_ptrIPN7cutlass10bfloat16_tEEEEEEEC2ERKSF_RKSM_,@function
        .size           $_ZN7cutlass13device_kernelIN5flash19enable_sm80_to_sm89INS1_16FlashAttnBwdSm80INS1_25CollectiveMainloopBwdSm80ILi2ELi2EN4cute5tupleIJNS5_1CILi128EEES8_NS7_ILi64EEEEEENS_10bfloat16_tEfNS_4arch4Sm80ELb1ELb0ELb1ELb1ELb1ELb0ELb0ELb0ELi2ELi4ELi4ELi4ELb0EEENS1_21CollectiveEpilogueBwdISA_SB_SD_Li256ELb1ELb0ELi2EEENS1_25SingleTileBwdLPTSchedulerILb1ELi128ELb1EEEEEEEEEvNT_6ParamsE$_ZN4cute3eso3ESOILb0ELb0EJNS_6LayoutINS_5tupleIJNS3_IJNS_1CILi2EEES5_S5_EEES5_NS3_IJS5_S5_EEEEEENS3_IJNS3_IJNS4_ILi1EEENS4_ILi512EEEiEEENS4_ILi4096EEENS3_IJiiEEEEEEEENS_10ViewEngineINS_8smem_ptrIPN7cutlass10bfloat16_tEEEEEEEC2ERKSF_RKSM_,($_ZN7cutlass13device_kernelIN5flash19enable_sm80_to_sm89INS1_16FlashAttnBwdSm80INS1_25CollectiveMainloopBwdSm80ILi2ELi2EN4cute5tupleIJNS5_1CILi128EEES8_NS7_ILi64EEEEEENS_10bfloat16_tEfNS_4arch4Sm80ELb1ELb0ELb1ELb1ELb1ELb0ELb0ELb0ELi2ELi4ELi4ELi4ELb0EEENS1_21CollectiveEpilogueBwdISA_SB_SD_Li256ELb1ELb0ELi2EEENS1_25SingleTileBwdLPTSchedulerILb1ELi128ELb1EEEEEEEEEvNT_6ParamsE$_ZN4cute3eso3ESOILb0ELb0EJNS_6LayoutINS_5tupleIJNS3_IJNS_1CILi2EEES5_S5_EEES5_NS3_IJS5_S5_EEEEEENS3_IJNS3_IJNS4_ILi1EEENS4_ILi512EEEiEEENS4_ILi4096EEENS3_IJiiEEEEEEEEjEEC2ERKSF_RKj - $_ZN7cutlass13device_kernelIN5flash19enable_sm80_to_sm89INS1_16FlashAttnBwdSm80INS1_25CollectiveMainloopBwdSm80ILi2ELi2EN4cute5tupleIJNS5_1CILi128EEES8_NS7_ILi64EEEEEENS_10bfloat16_tEfNS_4arch4Sm80ELb1ELb0ELb1ELb1ELb1ELb0ELb0ELb0ELi2ELi4ELi4ELi4ELb0EEENS1_21CollectiveEpilogueBwdISA_SB_SD_Li256ELb1ELb0ELi2EEENS1_25SingleTileBwdLPTSchedulerILb1ELi128ELb1EEEEEEEEEvNT_6ParamsE$_ZN4cute3eso3ESOILb0ELb0EJNS_6LayoutINS_5tupleIJNS3_IJNS_1CILi2EEES5_S5_EEES5_NS3_IJS5_S5_EEEEEENS3_IJNS3_IJNS4_ILi1EEENS4_ILi512EEEiEEENS4_ILi4096EEENS3_IJiiEEEEEEEENS_10ViewEngineINS_8smem_ptrIPN7cutlass10bfloat16_tEEEEEEEC2ERKSF_RKSM_)
$_ZN7cutlass13device_kernelIN5flash19enable_sm80_to_sm89INS1_16FlashAttnBwdSm80INS1_25CollectiveMainloopBwdSm80ILi2ELi2EN4cute5tupleIJNS5_1CILi128EEES8_NS7_ILi64EEEEEENS_10bfloat16_tEfNS_4arch4Sm80ELb1ELb0ELb1ELb1ELb1ELb0ELb0ELb0ELi2ELi4ELi4ELi4ELb0EEENS1_21CollectiveEpilogueBwdISA_SB_SD_Li256ELb1ELb0ELi2EEENS1_25SingleTileBwdLPTSchedulerILb1ELi128ELb1EEEEEEEEEvNT_6ParamsE$_ZN4cute3eso3ESOILb0ELb0EJNS_6LayoutINS_5tupleIJNS3_IJNS_1CILi2EEES5_S5_EEES5_NS3_IJS5_S5_EEEEEENS3_IJNS3_IJNS4_ILi1EEENS4_ILi512EEEiEEENS4_ILi4096EEENS3_IJiiEEEEEEEENS_10ViewEngineINS_8smem_ptrIPN7cutlass10bfloat16_tEEEEEEEC2ERKSF_RKSM_:
        /* <DEDUP_REMOVED lines=8> */
        .type           $_ZN7cutlass13device_kernelIN5flash19enable_sm80_to_sm89INS1_16FlashAttnBwdSm80INS1_25CollectiveMainloopBwdSm80ILi2ELi2EN4cute5tupleIJNS5_1CILi128EEES8_NS7_ILi64EEEEEENS_10bfloat16_tEfNS_4arch4Sm80ELb1ELb0ELb1ELb1ELb1ELb0ELb0ELb0ELi2ELi4ELi4ELi4ELb0EEENS1_21CollectiveEpilogueBwdISA_SB_SD_Li256ELb1ELb0ELi2EEENS1_25SingleTileBwdLPTSchedulerILb1ELi128ELb1EEEEEEEEEvNT_6ParamsE$_ZN4cute3eso3ESOILb0ELb0EJNS_6LayoutINS_5tupleIJNS3_IJNS_1CILi2EEES5_S5_EEES5_NS3_IJS5_S5_EEEEEENS3_IJNS3_IJNS4_ILi1EEENS4_ILi512EEEiEEENS4_ILi4096EEENS3_IJiiEEEEEEEEjEEC2ERKSF_RKj,@function
        .size           $_ZN7cutlass13device_kernelIN5flash19enable_sm80_to_sm89INS1_16FlashAttnBwdSm80INS1_25CollectiveMainloopBwdSm80ILi2ELi2EN4cute5tupleIJNS5_1CILi128EEES8_NS7_ILi64EEEEEENS_10bfloat16_tEfNS_4arch4Sm80ELb1ELb0ELb1ELb1ELb1ELb0ELb0ELb0ELi2ELi4ELi4ELi4ELb0EEENS1_21CollectiveEpilogueBwdISA_SB_SD_Li256ELb1ELb0ELi2EEENS1_25SingleTileBwdLPTSchedulerILb1ELi128ELb1EEEEEEEEEvNT_6ParamsE$_ZN4cute3eso3ESOILb0ELb0EJNS_6LayoutINS_5tupleIJNS3_IJNS_1CILi2EEES5_S5_EEES5_NS3_IJS5_S5_EEEEEENS3_IJNS3_IJNS4_ILi1EEENS4_ILi512EEEiEEENS4_ILi4096EEENS3_IJiiEEEEEEEEjEEC2ERKSF_RKj,($_ZN7cutlass13device_kernelIN5flash19enable_sm80_to_sm89INS1_16FlashAttnBwdSm80INS1_25CollectiveMainloopBwdSm80ILi2ELi2EN4cute5tupleIJNS5_1CILi128EEES8_NS7_ILi64EEEEEENS_10bfloat16_tEfNS_4arch4Sm80ELb1ELb0ELb1ELb1ELb1ELb0ELb0ELb0ELi2ELi4ELi4ELi4ELb0EEENS1_21CollectiveEpilogueBwdISA_SB_SD_Li256ELb1ELb0ELi2EEENS1_25SingleTileBwdLPTSchedulerILb1ELi128ELb1EEEEEEEEEvNT_6ParamsE$_ZN4cute3eso3ESOILb0ELb0EJNS_6LayoutINS_5tupleIJNS3_IJNS_1CILi8EEENS4_ILi1EEEEEENS3_IJNS4_ILi2EEEEEEEEENS3_IJNS3_IJS6_NS4_ILi0EEEEEENS3_IJiEEEEEEEENS_10ViewEngineINS_8smem_ptrIPN7cutlass10bfloat16_tEEEEEEEC2ERKSF_RKSM_ - $_ZN7cutlass13device_kernelIN5flash19enable_sm80_to_sm89INS1_16FlashAttnBwdSm80INS1_25CollectiveMainloopBwdSm80ILi2ELi2EN4cute5tupleIJNS5_1CILi128EEES8_NS7_ILi64EEEEEENS_10bfloat16_tEfNS_4arch4Sm80ELb1ELb0ELb1ELb1ELb1ELb0ELb0ELb0ELi2ELi4ELi4ELi4ELb0EEENS1_21CollectiveEpilogueBwdISA_SB_SD_Li256ELb1ELb0ELi2EEENS1_25SingleTileBwdLPTSchedulerILb1ELi128ELb1EEEEEEEEEvNT_6ParamsE$_ZN4cute3eso3ESOILb0ELb0EJNS_6LayoutINS_5tupleIJNS3_IJNS_1CILi2EEES5_S5_EEES5_NS3_IJS5_S5_EEEEEENS3_IJNS3_IJNS4_ILi1EEENS4_ILi512EEEiEEENS4_ILi4096EEENS3_IJiiEEEEEEEEjEEC2ERKSF_RKj)
$_ZN7cutlass13device_kernelIN5flash19enable_sm80_to_sm89INS1_16FlashAttnBwdSm80INS1_25CollectiveMainloopBwdSm80ILi2ELi2EN4cute5tupleIJNS5_1CILi128EEES8_NS7_ILi64EEEEEENS_10bfloat16_tEfNS_4arch4Sm80ELb1ELb0ELb1ELb1ELb1ELb0ELb0ELb0ELi2ELi4ELi4ELi4ELb0EEENS1_21CollectiveEpilogueBwdISA_SB_SD_Li256ELb1ELb0ELi2EEENS1_25SingleTileBwdLPTSchedulerILb1ELi128ELb1EEEEEEEEEvNT_6ParamsE$_ZN4cute3eso3ESOILb0ELb0EJNS_6LayoutINS_5tupleIJNS3_IJNS_1CILi2EEES5_S5_EEES5_NS3_IJS5_S5_EEEEEENS3_IJNS3_IJNS4_ILi1EEENS4_ILi512EEEiEEENS4_ILi4096EEENS3_IJiiEEEEEEEEjEEC2ERKSF_RKj:
        /* <DEDUP_REMOVED lines=10> */
        .type           $_ZN7cutlass13device_kernelIN5flash19enable_sm80_to_sm89INS1_16FlashAttnBwdSm80INS1_25CollectiveMainloopBwdSm80ILi2ELi2EN4cute5tupleIJNS5_1CILi128EEES8_NS7_ILi64EEEEEENS_10bfloat16_tEfNS_4arch4Sm80ELb1ELb0ELb1ELb1ELb1ELb0ELb0ELb0ELi2ELi4ELi4ELi4ELb0EEENS1_21CollectiveEpilogueBwdISA_SB_SD_Li256ELb1ELb0ELi2EEENS1_25SingleTileBwdLPTSchedulerILb1ELi128ELb1EEEEEEEEEvNT_6ParamsE$_ZN4cute3eso3ESOILb0ELb0EJNS_6LayoutINS_5tupleIJNS3_IJNS_1CILi8EEENS4_ILi1EEEEEENS3_IJNS4_ILi2EEEEEEEEENS3_IJNS3_IJS6_NS4_ILi0EEEEEENS3_IJiEEEEEEEENS_10ViewEngineINS_8smem_ptrIPN7cutlass10bfloat16_tEEEEEEEC2ERKSF_RKSM_,@function
        .size           $_ZN7cutlass13device_kernelIN5flash19enable_sm80_to_sm89INS1_16FlashAttnBwdSm80INS1_25CollectiveMainloopBwdSm80ILi2ELi2EN4cute5tupleIJNS5_1CILi128EEES8_NS7_ILi64EEEEEENS_10bfloat16_tEfNS_4arch4Sm80ELb1ELb0ELb1ELb1ELb1ELb0ELb0ELb0ELi2ELi4ELi4ELi4ELb0EEENS1_21CollectiveEpilogueBwdISA_SB_SD_Li256ELb1ELb0ELi2EEENS1_25SingleTileBwdLPTSchedulerILb1ELi128ELb1EEEEEEEEEvNT_6ParamsE$_ZN4cute3eso3ESOILb0ELb0EJNS_6LayoutINS_5tupleIJNS3_IJNS_1CILi8EEENS4_ILi1EEEEEENS3_IJNS4_ILi2EEEEEEEEENS3_IJNS3_IJS6_NS4_ILi0EEEEEENS3_IJiEEEEEEEENS_10ViewEngineINS_8smem_ptrIPN7cutlass10bfloat16_tEEEEEEEC2ERKSF_RKSM_,($_ZN7cutlass13device_kernelIN5flash19enable_sm80_to_sm89INS1_16FlashAttnBwdSm80INS1_25CollectiveMainloopBwdSm80ILi2ELi2EN4cute5tupleIJNS5_1CILi128EEES8_NS7_ILi64EEEEEENS_10bfloat16_tEfNS_4arch4Sm80ELb1ELb0ELb1ELb1ELb1ELb0ELb0ELb0ELi2ELi4ELi4ELi4ELb0EEENS1_21CollectiveEpilogueBwdISA_SB_SD_Li256ELb1ELb0ELi2EEENS1_25SingleTileBwdLPTSchedulerILb1ELi128ELb1EEEEEEEEEvNT_6ParamsE$_ZN4cute3eso3ESOILb0ELb0EJNS_6LayoutINS_5tupleIJNS3_IJNS_1CILi8EEENS4_ILi1EEEEEENS4_ILi2EEEEEENS3_IJNS3_IJS6_NS4_ILi0EEEEEEiEEEEENS_10ViewEngineINS_8smem_ptrIPN7cutlass10bfloat16_tEEEEEEEC2ERKSD_RKSK_ - $_ZN7cutlass13device_kernelIN5flash19enable_sm80_to_sm89INS1_16FlashAttnBwdSm80INS1_25CollectiveMainloopBwdSm80ILi2ELi2EN4cute5tupleIJNS5_1CILi128EEES8_NS7_ILi64EEEEEENS_10bfloat16_tEfNS_4arch4Sm80ELb1ELb0ELb1ELb1ELb1ELb0ELb0ELb0ELi2ELi4ELi4ELi4ELb0EEENS1_21CollectiveEpilogueBwdISA_SB_SD_Li256ELb1ELb0ELi2EEENS1_25SingleTileBwdLPTSchedulerILb1ELi128ELb1EEEEEEEEEvNT_6ParamsE$_ZN4cute3eso3ESOILb0ELb0EJNS_6LayoutINS_5tupleIJNS3_IJNS_1CILi8EEENS4_ILi1EEEEEENS3_IJNS4_ILi2EEEEEEEEENS3_IJNS3_IJS6_NS4_ILi0EEEEEENS3_IJiEEEEEEEENS_10ViewEngineINS_8smem_ptrIPN7cutlass10bfloat16_tEEEEEEEC2ERKSF_RKSM_)
$_ZN7cutlass13device_kernelIN5flash19enable_sm80_to_sm89INS1_16FlashAttnBwdSm80INS1_25CollectiveMainloopBwdSm80ILi2ELi2EN4cute5tupleIJNS5_1CILi128EEES8_NS7_ILi64EEEEEENS_10bfloat16_tEfNS_4arch4Sm80ELb1ELb0ELb1ELb1ELb1ELb0ELb0ELb0ELi2ELi4ELi4ELi4ELb0EEENS1_21CollectiveEpilogueBwdISA_SB_SD_Li256ELb1ELb0ELi2EEENS1_25SingleTileBwdLPTSchedulerILb1ELi128ELb1EEEEEEEEEvNT_6ParamsE$_ZN4cute3eso3ESOILb0ELb0EJNS_6LayoutINS_5tupleIJNS3_IJNS_1CILi8EEENS4_ILi1EEEEEENS3_IJNS4_ILi2EEEEEEEEENS3_IJNS3_IJS6_NS4_ILi0EEEEEENS3_IJiEEEEEEEENS_10ViewEngineINS_8smem_ptrIPN7cutlass10bfloat16_tEEEEEEEC2ERKSF_RKSM_:
[----:B------:R-:W-:Y:S02]  /*7e80*/  IADD3 R3, R67, -c[0x0][0x20], RZ ;  /* 0x8000080043037a10 */ /* 0x000fe40007ffe0ff */
[----:B------:R-:W-:-:S03]  /*7e90*/  IADD3 R2, R59, -c[0x0][0x20], RZ ;  /* 0x800008003b027a10 */ /* 0x000fc60007ffe0ff */
[----:B------:R1:W-:Y:S04]  /*7ea0*/  STL [R3], R8 ;  /* 0x0000000803007387 */ /* 0x0003e80000100800 */
[----:B------:R-:W2:Y:S01]  /*7eb0*/  LDL.64 R10, [R2] ;  /* 0x00000000020a7983 */ /* 0x000ea20000100a00 */
[----:B------:R-:W-:-:S03]  /*7ec0*/  IMAD.MOV.U32 R7, RZ, RZ, 0x0 ;  /* 0x00000000ff077424 */ /* 0x000fc600078e00ff */
[----:B--2---:R1:W-:Y:S01]  /*7ed0*/  STL.64 [R3+0x8], R10 ;  /* 0x0000080a03007387 */ /* 0x0043e20000100a00 */
[----:B------:R-:W-:Y:S05]  /*7ee0*/  RET.REL.NODEC R6 `(_ZN7cutlass13device_kernelIN5flash19enable_sm80_to_sm89INS1_16FlashAttnBwdSm80INS1_25CollectiveMainloopBwdSm80ILi2ELi2EN4cute5tupleIJNS5_1CILi128EEES8_NS7_ILi64EEEEEENS_10bfloat16_tEfNS_4arch4Sm80ELb1ELb0ELb1ELb1ELb1ELb0ELb0ELb0ELi2ELi4ELi4ELi4ELb0EEENS1_21CollectiveEpilogueBwdISA_SB_SD_Li256ELb1ELb0ELi2EEENS1_25SingleTileBwdLPTSchedulerILb1ELi128ELb1EEEEEEEEEvNT_6ParamsE) ;  /* 0xffff811006007950 */ /* 0x000fea0003c3ffff */
        .type           $_ZN7cutlass13device_kernelIN5flash19enable_sm80_to_sm89INS1_16FlashAttnBwdSm80INS1_25CollectiveMainloopBwdSm80ILi2ELi2EN4cute5tupleIJNS5_1CILi128EEES8_NS7_ILi64EEEEEENS_10bfloat16_tEfNS_4arch4Sm80ELb1ELb0ELb1ELb1ELb1ELb0ELb0ELb0ELi2ELi4ELi4ELi4ELb0EEENS1_21CollectiveEpilogueBwdISA_SB_SD_Li256ELb1ELb0ELi2EEENS1_25SingleTileBwdLPTSchedulerILb1ELi128ELb1EEEEEEEEEvNT_6ParamsE$_ZN4cute3eso3ESOILb0ELb0EJNS_6LayoutINS_5tupleIJNS3_IJNS_1CILi8EEENS4_ILi1EEEEEENS4_ILi2EEEEEENS3_IJNS3_IJS6_NS4_ILi0EEEEEEiEEEEENS_10ViewEngineINS_8smem_ptrIPN7cutlass10bfloat16_tEEEEEEEC2ERKSD_RKSK_,@function
        .size           $_ZN7cutlass13device_kernelIN5flash19enable_sm80_to_sm89INS1_16FlashAttnBwdSm80INS1_25CollectiveMainloopBwdSm80ILi2ELi2EN4cute5tupleIJNS5_1CILi128EEES8_NS7_ILi64EEEEEENS_10bfloat16_tEfNS_4arch4Sm80ELb1ELb0ELb1ELb1ELb1ELb0ELb0ELb0ELi2ELi4ELi4ELi4ELb0EEENS1_21CollectiveEpilogueBwdISA_SB_SD_Li256ELb1ELb0ELi2EEENS1_25SingleTileBwdLPTSchedulerILb1ELi128ELb1EEEEEEEEEvNT_6ParamsE$_ZN4cute3eso3ESOILb0ELb0EJNS_6LayoutINS_5tupleIJNS3_IJNS_1CILi8EEENS4_ILi1EEEEEENS4_ILi2EEEEEENS3_IJNS3_IJS6_NS4_ILi0EEEEEEiEEEEENS_10ViewEngineINS_8smem_ptrIPN7cutlass10bfloat16_tEEEEEEEC2ERKSD_RKSK_,($_ZN7cutlass13device_kernelIN5flash19enable_sm80_to_sm89INS1_16FlashAttnBwdSm80INS1_25CollectiveMainloopBwdSm80ILi2ELi2EN4cute5tupleIJNS5_1CILi128EEES8_NS7_ILi64EEEEEENS_10bfloat16_tEfNS_4arch4Sm80ELb1ELb0ELb1ELb1ELb1ELb0ELb0ELb0ELi2ELi4ELi4ELi4ELb0EEENS1_21CollectiveEpilogueBwdISA_SB_SD_Li256ELb1ELb0ELi2EEENS1_25SingleTileBwdLPTSchedulerILb1ELi128ELb1EEEEEEEEEvNT_6ParamsE$_ZN4cute3eso3ESOILb0ELb0EJNS_6LayoutINS_5tupleIJNS3_IJNS_1CILi8EEENS4_ILi1EEEEEENS4_ILi2EEEEEENS3_IJNS3_IJS6_NS4_ILi0EEEEEEiEEEEEiEEC2ERKSD_RKi - $_ZN7cutlass13device_kernelIN5flash19enable_sm80_to_sm89INS1_16FlashAttnBwdSm80INS1_25CollectiveMainloopBwdSm80ILi2ELi2EN4cute5tupleIJNS5_1CILi128EEES8_NS7_ILi64EEEEEENS_10bfloat16_tEfNS_4arch4Sm80ELb1ELb0ELb1ELb1ELb1ELb0ELb0ELb0ELi2ELi4ELi4ELi4ELb0EEENS1_21CollectiveEpilogueBwdISA_SB_SD_Li256ELb1ELb0ELi2EEENS1_25SingleTileBwdLPTSchedulerILb1ELi128ELb1EEEEEEEEEvNT_6ParamsE$_ZN4cute3eso3ESOILb0ELb0EJNS_6LayoutINS_5tupleIJNS3_IJNS_1CILi8EEENS4_ILi1EEEEEENS4_ILi2EEEEEENS3_IJNS3_IJS6_NS4_ILi0EEEEEEiEEEEENS_10ViewEngineINS_8smem_ptrIPN7cutlass10bfloat16_tEEEEEEEC2ERKSD_RKSK_)
$_ZN7cutlass13device_kernelIN5flash19enable_sm80_to_sm89INS1_16FlashAttnBwdSm80INS1_25CollectiveMainloopBwdSm80ILi2ELi2EN4cute5tupleIJNS5_1CILi128EEES8_NS7_ILi64EEEEEENS_10bfloat16_tEfNS_4arch4Sm80ELb1ELb0ELb1ELb1ELb1ELb0ELb0ELb0ELi2ELi4ELi4ELi4ELb0EEENS1_21CollectiveEpilogueBwdISA_SB_SD_Li256ELb1ELb0ELi2EEENS1_25SingleTileBwdLPTSchedulerILb1ELi128ELb1EEEEEEEEEvNT_6ParamsE$_ZN4cute3eso3ESOILb0ELb0EJNS_6LayoutINS_5tupleIJNS3_IJNS_1CILi8EEENS4_ILi1EEEEEENS4_ILi2EEEEEENS3_IJNS3_IJS6_NS4_ILi0EEEEEEiEEEEENS_10ViewEngineINS_8smem_ptrIPN7cutlass10bfloat16_tEEEEEEEC2ERKSD_RKSK_:
[----:B------:R-:W-:Y:S02]  /*7ef0*/  IADD3 R3, R67, -c[0x0][0x20], RZ ;  /* 0x8000080043037a10 */ /* 0x000fe40007ffe0ff */
[----:B------:R-:W-:-:S03]  /*7f00*/  IADD3 R2, R59, -c[0x0][0x20], RZ ;  /* 0x800008003b027a10 */ /* 0x000fc60007ffe0ff */
[----:B------:R1:W-:Y:S04]  /*7f10*/  STL [R3], R6 ;  /* 0x0000000603007387 */ /* 0x0003e80000100800 */
[----:B------:R-:W2:Y:S01]  /*7f20*/  LDL.64 R8, [R2] ;  /* 0x0000000002087983 */ /* 0x000ea20000100a00 */
[----:B------:R-:W-:-:S03]  /*7f30*/  IMAD.MOV.U32 R5, RZ, RZ, 0x0 ;  /* 0x00000000ff057424 */ /* 0x000fc600078e00ff */
[----:B--2---:R1:W-:Y:S01]  /*7f40*/  STL.64 [R3+0x8], R8 ;  /* 0x0000080803007387 */ /* 0x0043e20000100a00 */
[----:B------:R-:W-:Y:S05]  /*7f50*/  RET.REL.NODEC R4 `(_ZN7cutlass13device_kernelIN5flash19enable_sm80_to_sm89INS1_16FlashAttnBwdSm80INS1_25CollectiveMainloopBwdSm80ILi2ELi2EN4cute5tupleIJNS5_1CILi128EEES8_NS7_ILi64EEEEEENS_10bfloat16_tEfNS_4arch4Sm80ELb1ELb0ELb1ELb1ELb1ELb0ELb0ELb0ELi2ELi4ELi4ELi4ELb0EEENS1_21CollectiveEpilogueBwdISA_SB_SD_Li256ELb1ELb0ELi2EEENS1_25SingleTileBwdLPTSchedulerILb1ELi128ELb1EEEEEEEEEvNT_6ParamsE) ;  /* 0xffff80a004007950 */ /* 0x000fea0003c3ffff */
        .type           $_ZN7cutlass13device_kernelIN5flash19enable_sm80_to_sm89INS1_16FlashAttnBwdSm80INS1_25CollectiveMainloopBwdSm80ILi2ELi2EN4cute5tupleIJNS5_1CILi128EEES8_NS7_ILi64EEEEEENS_10bfloat16_tEfNS_4arch4Sm80ELb1ELb0ELb1ELb1ELb1ELb0ELb0ELb0ELi2ELi4ELi4ELi4ELb0EEENS1_21CollectiveEpilogueBwdISA_SB_SD_Li256ELb1ELb0ELi2EEENS1_25SingleTileBwdLPTSchedulerILb1ELi128ELb1EEEEEEEEEvNT_6ParamsE$_ZN4cute3eso3ESOILb0ELb0EJNS_6LayoutINS_5tupleIJNS3_IJNS_1CILi8EEENS4_ILi1EEEEEENS4_ILi2EEEEEENS3_IJNS3_IJS6_NS4_ILi0EEEEEEiEEEEEiEEC2ERKSD_RKi,@function
        .size           $_ZN7cutlass13device_kernelIN5flash19enable_sm80_to_sm89INS1_16FlashAttnBwdSm80INS1_25CollectiveMainloopBwdSm80ILi2ELi2EN4cute5tupleIJNS5_1CILi128EEES8_NS7_ILi64EEEEEENS_10bfloat16_tEfNS_4arch4Sm80ELb1ELb0ELb1ELb1ELb1ELb0ELb0ELb0ELi2ELi4ELi4ELi4ELb0EEENS1_21CollectiveEpilogueBwdISA_SB_SD_Li256ELb1ELb0ELi2EEENS1_25SingleTileBwdLPTSchedulerILb1ELi128ELb1EEEEEEEEEvNT_6ParamsE$_ZN4cute3eso3ESOILb0ELb0EJNS_6LayoutINS_5tupleIJNS3_IJNS_1CILi8EEENS4_ILi1EEEEEENS4_ILi2EEEEEENS3_IJNS3_IJS6_NS4_ILi0EEEEEEiEEEEEiEEC2ERKSD_RKi,($_ZN7cutlass13device_kernelIN5flash19enable_sm80_to_sm89INS1_16FlashAttnBwdSm80INS1_25CollectiveMainloopBwdSm80ILi2ELi2EN4cute5tupleIJNS5_1CILi128EEES8_NS7_ILi64EEEEEENS_10bfloat16_tEfNS_4arch4Sm80ELb1ELb0ELb1ELb1ELb1ELb0ELb0ELb0ELi2ELi4ELi4ELi4ELb0EEENS1_21CollectiveEpilogueBwdISA_SB_SD_Li256ELb1ELb0ELi2EEENS1_25SingleTileBwdLPTSchedulerILb1ELi128ELb1EEEEEEEEEvNT_6ParamsE$_ZN4cute3eso3ESOILb0ELb0EJNS_6LayoutINS_5tupleIJNS3_IJNS_1CILi8EEENS4_ILi1EEEEEENS4_ILi2EEENS3_IJS8_S8_EEEEEENS3_IJNS3_IJS6_NS4_ILi0EEEEEENS4_ILi4096EEENS3_IJiiEEEEEEEENS_10ViewEngineINS_8smem_ptrIPN7cutlass10bfloat16_tEEEEEEEC2ERKSG_RKSN_ - $_ZN7cutlass13device_kernelIN5flash19enable_sm80_to_sm89INS1_16FlashAttnBwdSm80INS1_25CollectiveMainloopBwdSm80ILi2ELi2EN4cute5tupleIJNS5_1CILi128EEES8_NS7_ILi64EEEEEENS_10bfloat16_tEfNS_4arch4Sm80ELb1ELb0ELb1ELb1ELb1ELb0ELb0ELb0ELi2ELi4ELi4ELi4ELb0EEENS1_21CollectiveEpilogueBwdISA_SB_SD_Li256ELb1ELb0ELi2EEENS1_25SingleTileBwdLPTSchedulerILb1ELi128ELb1EEEEEEEEEvNT_6ParamsE$_ZN4cute3eso3ESOILb0ELb0EJNS_6LayoutINS_5tupleIJNS3_IJNS_1CILi8EEENS4_ILi1EEEEEENS4_ILi2EEEEEENS3_IJNS3_IJS6_NS4_ILi0EEEEEEiEEEEEiEEC2ERKSD_RKi)
$_ZN7cutlass13device_kernelIN5flash19enable_sm80_to_sm89INS1_16FlashAttnBwdSm80INS1_25CollectiveMainloopBwdSm80ILi2ELi2EN4cute5tupleIJNS5_1CILi128EEES8_NS7_ILi64EEEEEENS_10bfloat16_tEfNS_4arch4Sm80ELb1ELb0ELb1ELb1ELb1ELb0ELb0ELb0ELi2ELi4ELi4ELi4ELb0EEENS1_21CollectiveEpilogueBwdISA_SB_SD_Li256ELb1ELb0ELi2EEENS1_25SingleTileBwdLPTSchedulerILb1ELi128ELb1EEEEEEEEEvNT_6ParamsE$_ZN4cute3eso3ESOILb0ELb0EJNS_6LayoutINS_5tupleIJNS3_IJNS_1CILi8EEENS4_ILi1EEEEEENS4_ILi2EEEEEENS3_IJNS3_IJS6_NS4_ILi0EEEEEEiEEEEEiEEC2ERKSD_RKi:
[----:B------:R-:W-:Y:S02]  /*7f60*/  IADD3 R3, R58, -c[0x0][0x20], RZ ;  /* 0x800008003a037a10 */ /* 0x000fe40007ffe0ff */
[----:B------:R-:W-:-:S03]  /*7f70*/  IADD3 R2, R61, -c[0x0][0x20], RZ ;  /* 0x800008003d027a10 */ /* 0x000fc60007ffe0ff */
[----:B------:R1:W-:Y:S04]  /*7f80*/  STL [R3], R6 ;  /* 0x0000000603007387 */ /* 0x0003e80000100800 */
[----:B------:R-:W2:Y:S01]  /*7f90*/  LDL R2, [R2] ;  /* 0x0000000002027983 */ /* 0x000ea20000100800 */
[----:B------:R-:W-:-:S03]  /*7fa0*/  IMAD.MOV.U32 R5, RZ, RZ, 0x0 ;  /* 0x00000000ff057424 */ /* 0x000fc600078e00ff */
[----:B--2---:R1:W-:Y:S01]  /*7fb0*/  STL [R3+0x4], R2 ;  /* 0x0000040203007387 */ /* 0x0043e20000100800 */
[----:B------:R-:W-:Y:S05]  /*7fc0*/  RET.REL.NODEC R4 `(_ZN7cutlass13device_kernelIN5flash19enable_sm80_to_sm89INS1_16FlashAttnBwdSm80INS1_25CollectiveMainloopBwdSm80ILi2ELi2EN4cute5tupleIJNS5_1CILi128EEES8_NS7_ILi64EEEEEENS_10bfloat16_tEfNS_4arch4Sm80ELb1ELb0ELb1ELb1ELb1ELb0ELb0ELb0ELi2ELi4ELi4ELi4ELb0EEENS1_21CollectiveEpilogueBwdISA_SB_SD_Li256ELb1ELb0ELi2EEENS1_25SingleTileBwdLPTSchedulerILb1ELi128ELb1EEEEEEEEEvNT_6ParamsE) ;  /* 0xffff803004007950 */ /* 0x000fea0003c3ffff */
        .type           $_ZN7cutlass13device_kernelIN5flash19enable_sm80_to_sm89INS1_16FlashAttnBwdSm80INS1_25CollectiveMainloopBwdSm80ILi2ELi2EN4cute5tupleIJNS5_1CILi128EEES8_NS7_ILi64EEEEEENS_10bfloat16_tEfNS_4arch4Sm80ELb1ELb0ELb1ELb1ELb1ELb0ELb0ELb0ELi2ELi4ELi4ELi4ELb0EEENS1_21CollectiveEpilogueBwdISA_SB_SD_Li256ELb1ELb0ELi2EEENS1_25SingleTileBwdLPTSchedulerILb1ELi128ELb1EEEEEEEEEvNT_6ParamsE$_ZN4cute3eso3ESOILb0ELb0EJNS_6LayoutINS_5tupleIJNS3_IJNS_1CILi8EEENS4_ILi1EEEEEENS4_ILi2EEENS3_IJS8_S8_EEEEEENS3_IJNS3_IJS6_NS4_ILi0EEEEEENS4_ILi4096EEENS3_IJiiEEEEEEEENS_10ViewEngineINS_8smem_ptrIPN7cutlass10bfloat16_tEEEEEEEC2ERKSG_RKSN_,@function
        .size           $_ZN7cutlass13device_kernelIN5flash19enable_sm80_to_sm89INS1_16FlashAttnBwdSm80INS1_25CollectiveMainloopBwdSm80ILi2ELi2EN4cute5tupleIJNS5_1CILi128EEES8_NS7_ILi64EEEEEENS_10bfloat16_tEfNS_4arch4Sm80ELb1ELb0ELb1ELb1ELb1ELb0ELb0ELb0ELi2ELi4ELi4ELi4ELb0EEENS1_21CollectiveEpilogueBwdISA_SB_SD_Li256ELb1ELb0ELi2EEENS1_25SingleTileBwdLPTSchedulerILb1ELi128ELb1EEEEEEEEEvNT_6ParamsE$_ZN4cute3eso3ESOILb0ELb0EJNS_6LayoutINS_5tupleIJNS3_IJNS_1CILi8EEENS4_ILi1EEEEEENS4_ILi2EEENS3_IJS8_S8_EEEEEENS3_IJNS3_IJS6_NS4_ILi0EEEEEENS4_ILi4096EEENS3_IJiiEEEEEEEENS_10ViewEngineINS_8smem_ptrIPN7cutlass10bfloat16_tEEEEEEEC2ERKSG_RKSN_,($_ZN7cutlass13device_kernelIN5flash19enable_sm80_to_sm89INS1_16FlashAttnBwdSm80INS1_25CollectiveMainloopBwdSm80ILi2ELi2EN4cute5tupleIJNS5_1CILi128EEES8_NS7_ILi64EEEEEENS_10bfloat16_tEfNS_4arch4Sm80ELb1ELb0ELb1ELb1ELb1ELb0ELb0ELb0ELi2ELi4ELi4ELi4ELb0EEENS1_21CollectiveEpilogueBwdISA_SB_SD_Li256ELb1ELb0ELi2EEENS1_25SingleTileBwdLPTSchedulerILb1ELi128ELb1EEEEEEEEEvNT_6ParamsE$_ZN4cute3eso3ESOILb0ELb0EJNS_6LayoutINS_5tupleIJNS3_IJNS_1CILi8EEENS4_ILi1EEEEEENS4_ILi2EEENS3_IJS8_S8_EEEEEENS3_IJNS3_IJS6_NS4_ILi0EEEEEENS4_ILi4096EEENS3_IJiiEEEEEEEEiEEC2ERKSG_RKi - $_ZN7cutlass13device_kernelIN5flash19enable_sm80_to_sm89INS1_16FlashAttnBwdSm80INS1_25CollectiveMainloopBwdSm80ILi2ELi2EN4cute5tupleIJNS5_1CILi128EEES8_NS7_ILi64EEEEEENS_10bfloat16_tEfNS_4arch4Sm80ELb1ELb0ELb1ELb1ELb1ELb0ELb0ELb0ELi2ELi4ELi4ELi4ELb0EEENS1_21CollectiveEpilogueBwdISA_SB_SD_Li256ELb1ELb0ELi2EEENS1_25SingleTileBwdLPTSchedulerILb1ELi128ELb1EEEEEEEEEvNT_6ParamsE$_ZN4cute3eso3ESOILb0ELb0EJNS_6LayoutINS_5tupleIJNS3_IJNS_1CILi8EEENS4_ILi1EEEEEENS4_ILi2EEENS3_IJS8_S8_EEEEEENS3_IJNS3_IJS6_NS4_ILi0EEEEEENS4_ILi4096EEENS3_IJiiEEEEEEEENS_10ViewEngineINS_8smem_ptrIPN7cutlass10bfloat16_tEEEEEEEC2ERKSG_RKSN_)
$_ZN7cutlass13device_kernelIN5flash19enable_sm80_to_sm89INS1_16FlashAttnBwdSm80INS1_25CollectiveMainloopBwdSm80ILi2ELi2EN4cute5tupleIJNS5_1CILi128EEES8_NS7_ILi64EEEEEENS_10bfloat16_tEfNS_4arch4Sm80ELb1ELb0ELb1ELb1ELb1ELb0ELb0ELb0ELi2ELi4ELi4ELi4ELb0EEENS1_21CollectiveEpilogueBwdISA_SB_SD_Li256ELb1ELb0ELi2EEENS1_25SingleTileBwdLPTSchedulerILb1ELi128ELb1EEEEEEEEEvNT_6ParamsE$_ZN4cute3eso3ESOILb0ELb0EJNS_6LayoutINS_5tupleIJNS3_IJNS_1CILi8EEENS4_ILi1EEEEEENS4_ILi2EEENS3_IJS8_S8_EEEEEENS3_IJNS3_IJS6_NS4_ILi0EEEEEENS4_ILi4096EEENS3_IJiiEEEEEEEENS_10ViewEngineINS_8smem_ptrIPN7cutlass10bfloat16_tEEEEEEEC2ERKSG_RKSN_:
[----:B------:R-:W-:Y:S02]  /*7fd0*/  IADD3 R3, R23, -c[0x0][0x20], RZ ;  /* 0x8000080017037a10 */ /* 0x000fe40007ffe0ff */
[----:B------:R-:W-:-:S03]  /*7fe0*/  IADD3 R2, R22, -c[0x0][0x20], RZ ;  /* 0x8000080016027a10 */ /* 0x000fc60007ffe0ff */
[----:B------:R1:W-:Y:S04]  /*7ff0*/  STL.64 [R3], R4 ;  /* 0x0000000403007387 */ /* 0x0003e80000100a00 */
[----:B------:R-:W2:Y:S01]  /*8000*/  LDL.64 R8, [R2] ;  /* 0x0000000002087983 */ /* 0x000ea20000100a00 */
[----:B------:R-:W-:-:S03]  /*8010*/  IMAD.MOV.U32 R7, RZ, RZ, 0x0 ;  /* 0x00000000ff077424 */ /* 0x000fc600078e00ff */
[----:B--2---:R1:W-:Y:S01]  /*8020*/  STL.64 [R3+0x8], R8 ;  /* 0x0000080803007387 */ /* 0x0043e20000100a00 */
[----:B------:R-:W-:Y:S05]  /*8030*/  RET.REL.NODEC R6 `(_ZN7cutlass13device_kernelIN5flash19enable_sm80_to_sm89INS1_16FlashAttnBwdSm80INS1_25CollectiveMainloopBwdSm80ILi2ELi2EN4cute5tupleIJNS5_1CILi128EEES8_NS7_ILi64EEEEEENS_10bfloat16_tEfNS_4arch4Sm80ELb1ELb0ELb1ELb1ELb1ELb0ELb0ELb0ELi2ELi4ELi4ELi4ELb0EEENS1_21CollectiveEpilogueBwdISA_SB_SD_Li256ELb1ELb0ELi2EEENS1_25SingleTileBwdLPTSchedulerILb1ELi128ELb1EEEEEEEEEvNT_6ParamsE) ;  /* 0xffff7fc006007950 */ /* 0x000fea0003c3ffff */
        .type           $_ZN7cutlass13device_kernelIN5flash19enable_sm80_to_sm89INS1_16FlashAttnBwdSm80INS1_25CollectiveMainloopBwdSm80ILi2ELi2EN4cute5tupleIJNS5_1CILi128EEES8_NS7_ILi64EEEEEENS_10bfloat16_tEfNS_4arch4Sm80ELb1ELb0ELb1ELb1ELb1ELb0ELb0ELb0ELi2ELi4ELi4ELi4ELb0EEENS1_21CollectiveEpilogueBwdISA_SB_SD_Li256ELb1ELb0ELi2EEENS1_25SingleTileBwdLPTSchedulerILb1ELi128ELb1EEEEEEEEEvNT_6ParamsE$_ZN4cute3eso3ESOILb0ELb0EJNS_6LayoutINS_5tupleIJNS3_IJNS_1CILi8EEENS4_ILi1EEEEEENS4_ILi2EEENS3_IJS8_S8_EEEEEENS3_IJNS3_IJS6_NS4_ILi0EEEEEENS4_ILi4096EEENS3_IJiiEEEEEEEEiEEC2ERKSG_RKi,@function
        .size           $_ZN7cutlass13device_kernelIN5flash19enable_sm80_to_sm89INS1_16FlashAttnBwdSm80INS1_25CollectiveMainloopBwdSm80ILi2ELi2EN4cute5tupleIJNS5_1CILi128EEES8_NS7_ILi64EEEEEENS_10bfloat16_tEfNS_4arch4Sm80ELb1ELb0ELb1ELb1ELb1ELb0ELb0ELb0ELi2ELi4ELi4ELi4ELb0EEENS1_21CollectiveEpilogueBwdISA_SB_SD_Li256ELb1ELb0ELi2EEENS1_25SingleTileBwdLPTSchedulerILb1ELi128ELb1EEEEEEEEEvNT_6ParamsE$_ZN4cute3eso3ESOILb0ELb0EJNS_6LayoutINS_5tupleIJNS3_IJNS_1CILi8EEENS4_ILi1EEEEEENS4_ILi2EEENS3_IJS8_S8_EEEEEENS3_IJNS3_IJS6_NS4_ILi0EEEEEENS4_ILi4096EEENS3_IJiiEEEEEEEEiEEC2ERKSG_RKi,($_ZN7cutlass13device_kernelIN5flash19enable_sm80_to_sm89INS1_16FlashAttnBwdSm80INS1_25CollectiveMainloopBwdSm80ILi2ELi2EN4cute5tupleIJNS5_1CILi128EEES8_NS7_ILi64EEEEEENS_10bfloat16_tEfNS_4arch4Sm80ELb1ELb0ELb1ELb1ELb1ELb0ELb0ELb0ELi2ELi4ELi4ELi4ELb0EEENS1_21CollectiveEpilogueBwdISA_SB_SD_Li256ELb1ELb0ELi2EEENS1_25SingleTileBwdLPTSchedulerILb1ELi128ELb1EEEEEEEEEvNT_6ParamsE$_ZN4cute3eso3ESOILb0ELb0EJNS_6LayoutINS_5tupleIJNS3_IJNS_1CILi8EEENS4_ILi1EEEEEENS4_ILi2EEES5_EEENS3_IJNS3_IJS6_NS4_ILi0EEEEEEiNS4_ILi1024EEEEEEEENS_10ViewEngineINS_8smem_ptrIPN7cutlass10bfloat16_tEEEEEEEC2ERKSE_RKSL_ - $_ZN7cutlass13device_kernelIN5flash19enable_sm80_to_sm89INS1_16FlashAttnBwdSm80INS1_25CollectiveMainloopBwdSm80ILi2ELi2EN4cute5tupleIJNS5_1CILi128EEES8_NS7_ILi64EEEEEENS_10bfloat16_tEfNS_4arch4Sm80ELb1ELb0ELb1ELb1ELb1ELb0ELb0ELb0ELi2ELi4ELi4ELi4ELb0EEENS1_21CollectiveEpilogueBwdISA_SB_SD_Li256ELb1ELb0ELi2EEENS1_25SingleTileBwdLPTSchedulerILb1ELi128ELb1EEEEEEEEEvNT_6ParamsE$_ZN4cute3eso3ESOILb0ELb0EJNS_6LayoutINS_5tupleIJNS3_IJNS_1CILi8EEENS4_ILi1EEEEEENS4_ILi2EEENS3_IJS8_S8_EEEEEENS3_IJNS3_IJS6_NS4_ILi0EEEEEENS4_ILi4096EEENS3_IJiiEEEEEEEEiEEC2ERKSG_RKi)
$_ZN7cutlass13device_kernelIN5flash19enable_sm80_to_sm89INS1_16FlashAttnBwdSm80INS1_25CollectiveMainloopBwdSm80ILi2ELi2EN4cute5tupleIJNS5_1CILi128EEES8_NS7_ILi64EEEEEENS_10bfloat16_tEfNS_4arch4Sm80ELb1ELb0ELb1ELb1ELb1ELb0ELb0ELb0ELi2ELi4ELi4ELi4ELb0EEENS1_21CollectiveEpilogueBwdISA_SB_SD_Li256ELb1ELb0ELi2EEENS1_25SingleTileBwdLPTSchedulerILb1ELi128ELb1EEEEEEEEEvNT_6ParamsE$_ZN4cute3eso3ESOILb0ELb0EJNS_6LayoutINS_5tupleIJNS3_IJNS_1CILi8EEENS4_ILi1EEEEEENS4_ILi2EEENS3_IJS8_S8_EEEEEENS3_IJNS3_IJS6_NS4_ILi0EEEEEENS4_ILi4096EEENS3_IJiiEEEEEEEEiEEC2ERKSG_RKi:
[----:B------:R-:W-:Y:S02]  /*8040*/  IADD3 R5, R23, -c[0x0][0x20], RZ ;  /* 0x8000080017057a10 */ /* 0x000fe40007ffe0ff */
[----:B------:R-:W-:-:S03]  /*8050*/  IADD3 R4, R22, -c[0x0][0x20], RZ ;  /* 0x8000080016047a10 */ /* 0x000fc60007ffe0ff */
[----:B------:R1:W-:Y:S04]  /*8060*/  STL [R5], R2 ;  /* 0x0000000205007387 */ /* 0x0003e80000100800 */
[----:B------:R1:W-:Y:S04]  /*8070*/  STL [R5+0x4], R3 ;  /* 0x0000040305007387 */ /* 0x0003e80000100800 */
[----:B------:R-:W2:Y:S01]  /*8080*/  LDL R4, [R4] ;  /* 0x0000000004047983 */ /* 0x000ea20000100800 */
[----:B------:R-:W-:-:S03]  /*8090*/  IMAD.MOV.U32 R7, RZ, RZ, 0x0 ;  /* 0x00000000ff077424 */ /* 0x000fc600078e00ff */
[----:B--2---:R1:W-:Y:S01]  /*80a0*/  STL [R5+0x8], R4 ;  /* 0x0000080405007387 */ /* 0x0043e20000100800 */
[----:B------:R-:W-:Y:S05]  /*80b0*/  RET.REL.NODEC R6 `(_ZN7cutlass13device_kernelIN5flash19enable_sm80_to_sm89INS1_16FlashAttnBwdSm80INS1_25CollectiveMainloopBwdSm80ILi2ELi2EN4cute5tupleIJNS5_1CILi128EEES8_NS7_ILi64EEEEEENS_10bfloat16_tEfNS_4arch4Sm80ELb1ELb0ELb1ELb1ELb1ELb0ELb0ELb0ELi2ELi4ELi4ELi4ELb0EEENS1_21CollectiveEpilogueBwdISA_SB_SD_Li256ELb1ELb0ELi2EEENS1_25SingleTileBwdLPTSchedulerILb1ELi128ELb1EEEEEEEEEvNT_6ParamsE) ;  /* 0xffff7f4006007950 */ /* 0x000fea0003c3ffff */
        .type           $_ZN7cutlass13device_kernelIN5flash19enable_sm80_to_sm89INS1_16FlashAttnBwdSm80INS1_25CollectiveMainloopBwdSm80ILi2ELi2EN4cute5tupleIJNS5_1CILi128EEES8_NS7_ILi64EEEEEENS_10bfloat16_tEfNS_4arch4Sm80ELb1ELb0ELb1ELb1ELb1ELb0ELb0ELb0ELi2ELi4ELi4ELi4ELb0EEENS1_21CollectiveEpilogueBwdISA_SB_SD_Li256ELb1ELb0ELi2EEENS1_25SingleTileBwdLPTSchedulerILb1ELi128ELb1EEEEEEEEEvNT_6ParamsE$_ZN4cute3eso3ESOILb0ELb0EJNS_6LayoutINS_5tupleIJNS3_IJNS_1CILi8EEENS4_ILi1EEEEEENS4_ILi2EEES5_EEENS3_IJNS3_IJS6_NS4_ILi0EEEEEEiNS4_ILi1024EEEEEEEENS_10ViewEngineINS_8smem_ptrIPN7cutlass10bfloat16_tEEEEEEEC2ERKSE_RKSL_,@function
        .size           $_ZN7cutlass13device_kernelIN5flash19enable_sm80_to_sm89INS1_16FlashAttnBwdSm80INS1_25CollectiveMainloopBwdSm80ILi2ELi2EN4cute5tupleIJNS5_1CILi128EEES8_NS7_ILi64EEEEEENS_10bfloat16_tEfNS_4arch4Sm80ELb1ELb0ELb1ELb1ELb1ELb0ELb0ELb0ELi2ELi4ELi4ELi4ELb0EEENS1_21CollectiveEpilogueBwdISA_SB_SD_Li256ELb1ELb0ELi2EEENS1_25SingleTileBwdLPTSchedulerILb1ELi128ELb1EEEEEEEEEvNT_6ParamsE$_ZN4cute3eso3ESOILb0ELb0EJNS_6LayoutINS_5tupleIJNS3_IJNS_1CILi8EEENS4_ILi1EEEEEENS4_ILi2EEES5_EEENS3_IJNS3_IJS6_NS4_ILi0EEEEEEiNS4_ILi1024EEEEEEEENS_10ViewEngineINS_8smem_ptrIPN7cutlass10bfloat16_tEEEEEEEC2ERKSE_RKSL_,($_ZN7cutlass13device_kernelIN5flash19enable_sm80_to_sm89INS1_16FlashAttnBwdSm80INS1_25CollectiveMainloopBwdSm80ILi2ELi2EN4cute5tupleIJNS5_1CILi128EEES8_NS7_ILi64EEEEEENS_10bfloat16_tEfNS_4arch4Sm80ELb1ELb0ELb1ELb1ELb1ELb0ELb0ELb0ELi2ELi4ELi4ELi4ELb0EEENS1_21CollectiveEpilogueBwdISA_SB_SD_Li256ELb1ELb0ELi2EEENS1_25SingleTileBwdLPTSchedulerILb1ELi128ELb1EEEEEEEEEvNT_6ParamsE$_ZN4cute3eso3ESOILb0ELb0EJNS_6LayoutINS_5tupleIJNS3_IJNS_1CILi8EEENS4_ILi1EEEEEENS4_ILi2EEES5_EEENS3_IJNS3_IJS6_NS4_ILi0EEEEEEiNS4_ILi1024EEEEEEEEiEEC2ERKSE_RKi - $_ZN7cutlass13device_kernelIN5flash19enable_sm80_to_sm89INS1_16FlashAttnBwdSm80INS1_25CollectiveMainloopBwdSm80ILi2ELi2EN4cute5tupleIJNS5_1CILi128EEES8_NS7_ILi64EEEEEENS_10bfloat16_tEfNS_4arch4Sm80ELb1ELb0ELb1ELb1ELb1ELb0ELb0ELb0ELi2ELi4ELi4ELi4ELb0EEENS1_21CollectiveEpilogueBwdISA_SB_SD_Li256ELb1ELb0ELi2EEENS1_25SingleTileBwdLPTSchedulerILb1ELi128ELb1EEEEEEEEEvNT_6ParamsE$_ZN4cute3eso3ESOILb0ELb0EJNS_6LayoutINS_5tupleIJNS3_IJNS_1CILi8EEENS4_ILi1EEEEEENS4_ILi2EEES5_EEENS3_IJNS3_IJS6_NS4_ILi0EEEEEEiNS4_ILi1024EEEEEEEENS_10ViewEngineINS_8smem_ptrIPN7cutlass10bfloat16_tEEEEEEEC2ERKSE_RKSL_)
$_ZN7cutlass13device_kernelIN5flash19enable_sm80_to_sm89INS1_16FlashAttnBwdSm80INS1_25CollectiveMainloopBwdSm80ILi2ELi2EN4cute5tupleIJNS5_1CILi128EEES8_NS7_ILi64EEEEEENS_10bfloat16_tEfNS_4arch4Sm80ELb1ELb0ELb1ELb1ELb1ELb0ELb0ELb0ELi2ELi4ELi4ELi4ELb0EEENS1_21CollectiveEpilogueBwdISA_SB_SD_Li256ELb1ELb0ELi2EEENS1_25SingleTileBwdLPTSchedulerILb1ELi128ELb1EEEEEEEEEvNT_6ParamsE$_ZN4cute3eso3ESOILb0ELb0EJNS_6LayoutINS_5tupleIJNS3_IJNS_1CILi8EEENS4_ILi1EEEEEENS4_ILi2EEES5_EEENS3_IJNS3_IJS6_NS4_ILi0EEEEEEiNS4_ILi1024EEEEEEEENS_10ViewEngineINS_8smem_ptrIPN7cutlass10bfloat16_tEEEEEEEC2ERKSE_RKSL_:
[----:B------:R-:W-:Y:S02]  /*80c0*/  IADD3 R3, R23, -c[0x0][0x20], RZ ;  /* 0x8000080017037a10 */ /* 0x000fe40007ffe0ff */
[----:B------:R-:W-:-:S03]  /*80d0*/  IADD3 R2, R22, -c[0x0][0x20], RZ ;  /* 0x8000080016027a10 */ /* 0x000fc60007ffe0ff */
[----:B------:R1:W-:Y:S04]  /*80e0*/  STL [R3], R6 ;  /* 0x0000000603007387 */ /* 0x0003e80000100800 */
[----:B------:R-:W2:Y:S01]  /*80f0*/  LDL.64 R8, [R2] ;  /* 0x0000000002087983 */ /* 0x000ea20000100a00 */
[----:B------:R-:W-:-:S03]  /*8100*/  IMAD.MOV.U32 R5, RZ, RZ, 0x0 ;  /* 0x00000000ff057424 */ /* 0x000fc600078e00ff */
[----:B--2---:R1:W-:Y:S01]  /*8110*/  STL.64 [R3+0x8], R8 ;  /* 0x0000080803007387 */ /* 0x0043e20000100a00 */
[----:B------:R-:W-:Y:S05]  /*8120*/  RET.REL.NODEC R4 `(_ZN7cutlass13device_kernelIN5flash19enable_sm80_to_sm89INS1_16FlashAttnBwdSm80INS1_25CollectiveMainloopBwdSm80ILi2ELi2EN4cute5tupleIJNS5_1CILi128EEES8_NS7_ILi64EEEEEENS_10bfloat16_tEfNS_4arch4Sm80ELb1ELb0ELb1ELb1ELb1ELb0ELb0ELb0ELi2ELi4ELi4ELi4ELb0EEENS1_21CollectiveEpilogueBwdISA_SB_SD_Li256ELb1ELb0ELi2EEENS1_25SingleTileBwdLPTSchedulerILb1ELi128ELb1EEEEEEEEEvNT_6ParamsE) ;  /* 0xffff7ed004007950 */ /* 0x000fea0003c3ffff */
        .type           $_ZN7cutlass13device_kernelIN5flash19enable_sm80_to_sm89INS1_16FlashAttnBwdSm80INS1_25CollectiveMainloopBwdSm80ILi2ELi2EN4cute5tupleIJNS5_1CILi128EEES8_NS7_ILi64EEEEEENS_10bfloat16_tEfNS_4arch4Sm80ELb1ELb0ELb1ELb1ELb1ELb0ELb0ELb0ELi2ELi4ELi4ELi4ELb0EEENS1_21CollectiveEpilogueBwdISA_SB_SD_Li256ELb1ELb0ELi2EEENS1_25SingleTileBwdLPTSchedulerILb1ELi128ELb1EEEEEEEEEvNT_6ParamsE$_ZN4cute3eso3ESOILb0ELb0EJNS_6LayoutINS_5tupleIJNS3_IJNS_1CILi8EEENS4_ILi1EEEEEENS4_ILi2EEES5_EEENS3_IJNS3_IJS6_NS4_ILi0EEEEEEiNS4_ILi1024EEEEEEEEiEEC2ERKSE_RKi,@function
        .size           $_ZN7cutlass13device_kernelIN5flash19enable_sm80_to_sm89INS1_16FlashAttnBwdSm80INS1_25CollectiveMainloopBwdSm80ILi2ELi2EN4cute5tupleIJNS5_1CILi128EEES8_NS7_ILi64EEEEEENS_10bfloat16_tEfNS_4arch4Sm80ELb1ELb0ELb1ELb1ELb1ELb0ELb0ELb0ELi2ELi4ELi4ELi4ELb0EEENS1_21CollectiveEpilogueBwdISA_SB_SD_Li256ELb1ELb0ELi2EEENS1_25SingleTileBwdLPTSchedulerILb1ELi128ELb1EEEEEEEEEvNT_6ParamsE$_ZN4cute3eso3ESOILb0ELb0EJNS_6LayoutINS_5tupleIJNS3_IJNS_1CILi8EEENS4_ILi1EEEEEENS4_ILi2EEES5_EEENS3_IJNS3_IJS6_NS4_ILi0EEEEEEiNS4_ILi1024EEEEEEEEiEEC2ERKSE_RKi,($_ZN7cutlass13device_kernelIN5flash19enable_sm80_to_sm89INS1_16FlashAttnBwdSm80INS1_25CollectiveMainloopBwdSm80ILi2ELi2EN4cute5tupleIJNS5_1CILi128EEES8_NS7_ILi64EEEEEENS_10bfloat16_tEfNS_4arch4Sm80ELb1ELb0ELb1ELb1ELb1ELb0ELb0ELb0ELi2ELi4ELi4ELi4ELb0EEENS1_21CollectiveEpilogueBwdISA_SB_SD_Li256ELb1ELb0ELi2EEENS1_25SingleTileBwdLPTSchedulerILb1ELi128ELb1EEEEEEEEEvNT_6ParamsE$_ZN4cute3eso3ESOILb0ELb0EJNS_6LayoutINS_5tupleIJNS3_IJNS_1CILi8EEENS4_ILi1EEEEEENS4_ILi4EEES6_EEENS3_IJNS3_IJS6_NS4_ILi0EEEEEElSA_EEEEENS_10ViewEngineINS_8gmem_ptrIPKN7cutlass10bfloat16_tEEEEEEEC2ERKSD_RKSL_ - $_ZN7cutlass13device_kernelIN5flash19enable_sm80_to_sm89INS1_16FlashAttnBwdSm80INS1_25CollectiveMainloopBwdSm80ILi2ELi2EN4cute5tupleIJNS5_1CILi128EEES8_NS7_ILi64EEEEEENS_10bfloat16_tEfNS_4arch4Sm80ELb1ELb0ELb1ELb1ELb1ELb0ELb0ELb0ELi2ELi4ELi4ELi4ELb0EEENS1_21CollectiveEpilogueBwdISA_SB_SD_Li256ELb1ELb0ELi2EEENS1_25SingleTileBwdLPTSchedulerILb1ELi128ELb1EEEEEEEEEvNT_6ParamsE$_ZN4cute3eso3ESOILb0ELb0EJNS_6LayoutINS_5tupleIJNS3_IJNS_1CILi8EEENS4_ILi1EEEEEENS4_ILi2EEES5_EEENS3_IJNS3_IJS6_NS4_ILi0EEEEEEiNS4_ILi1024EEEEEEEEiEEC2ERKSE_RKi)
$_ZN7cutlass13device_kernelIN5flash19enable_sm80_to_sm89INS1_16FlashAttnBwdSm80INS1_25CollectiveMainloopBwdSm80ILi2ELi2EN4cute5tupleIJNS5_1CILi128EEES8_NS7_ILi64EEEEEENS_10bfloat16_tEfNS_4arch4Sm80ELb1ELb0ELb1ELb1ELb1ELb0ELb0ELb0ELi2ELi4ELi4ELi4ELb0EEENS1_21CollectiveEpilogueBwdISA_SB_SD_Li256ELb1ELb0ELi2EEENS1_25SingleTileBwdLPTSchedulerILb1ELi128ELb1EEEEEEEEEvNT_6ParamsE$_ZN4cute3eso3ESOILb0ELb0EJNS_6LayoutINS_5tupleIJNS3_IJNS_1CILi8EEENS4_ILi1EEEEEENS4_ILi2EEES5_EEENS3_IJNS3_IJS6_NS4_ILi0EEEEEEiNS4_ILi1024EEEEEEEEiEEC2ERKSE_RKi:
        /* <DEDUP_REMOVED lines=8> */
        .type           $_ZN7cutlass13device_kernelIN5flash19enable_sm80_to_sm89INS1_16FlashAttnBwdSm80INS1_25CollectiveMainloopBwdSm80ILi2ELi2EN4cute5tupleIJNS5_1CILi128EEES8_NS7_ILi64EEEEEENS_10bfloat16_tEfNS_4arch4Sm80ELb1ELb0ELb1ELb1ELb1ELb0ELb0ELb0ELi2ELi4ELi4ELi4ELb0EEENS1_21CollectiveEpilogueBwdISA_SB_SD_Li256ELb1ELb0ELi2EEENS1_25SingleTileBwdLPTSchedulerILb1ELi128ELb1EEEEEEEEEvNT_6ParamsE$_ZN4cute3eso3ESOILb0ELb0EJNS_6LayoutINS_5tupleIJNS3_IJNS_1CILi8EEENS4_ILi1EEEEEENS4_ILi4EEES6_EEENS3_IJNS3_IJS6_NS4_ILi0EEEEEElSA_EEEEENS_10ViewEngineINS_8gmem_ptrIPKN7cutlass10bfloat16_tEEEEEEEC2ERKSD_RKSL_,@function
        .size           $_ZN7cutlass13device_kernelIN5flash19enable_sm80_to_sm89INS1_16FlashAttnBwdSm80INS1_25CollectiveMainloopBwdSm80ILi2ELi2EN4cute5tupleIJNS5_1CILi128EEES8_NS7_ILi64EEEEEENS_10bfloat16_tEfNS_4arch4Sm80ELb1ELb0ELb1ELb1ELb1ELb0ELb0ELb0ELi2ELi4ELi4ELi4ELb0EEENS1_21CollectiveEpilogueBwdISA_SB_SD_Li256ELb1ELb0ELi2EEENS1_25SingleTileBwdLPTSchedulerILb1ELi128ELb1EEEEEEEEEvNT_6ParamsE$_ZN4cute3eso3ESOILb0ELb0EJNS_6LayoutINS_5tupleIJNS3_IJNS_1CILi8EEENS4_ILi1EEEEEENS4_ILi4EEES6_EEENS3_IJNS3_IJS6_NS4_ILi0EEEEEElSA_EEEEENS_10ViewEngineINS_8gmem_ptrIPKN7cutlass10bfloat16_tEEEEEEEC2ERKSD_RKSL_,($_ZN7cutlass13device_kernelIN5flash19enable_sm80_to_sm89INS1_16FlashAttnBwdSm80INS1_25CollectiveMainloopBwdSm80ILi2ELi2EN4cute5tupleIJNS5_1CILi128EEES8_NS7_ILi64EEEEEENS_10bfloat16_tEfNS_4arch4Sm80ELb1ELb0ELb1ELb1ELb1ELb0ELb0ELb0ELi2ELi4ELi4ELi4ELb0EEENS1_21CollectiveEpilogueBwdISA_SB_SD_Li256ELb1ELb0ELi2EEENS1_25SingleTileBwdLPTSchedulerILb1ELi128ELb1EEEEEEEEEvNT_6ParamsE$_ZN4cute3eso3ESOILb0ELb0EJNS_6LayoutINS_5tupleIJNS3_IJNS_1CILi8EEENS4_ILi1EEEEEENS4_ILi4EEES6_EEENS3_IJNS3_IJS6_NS4_ILi0EEEEEElSA_EEEEElEEC2ERKSD_RKl - $_ZN7cutlass13device_kernelIN5flash19enable_sm80_to_sm89INS1_16FlashAttnBwdSm80INS1_25CollectiveMainloopBwdSm80ILi2ELi2EN4cute5tupleIJNS5_1CILi128EEES8_NS7_ILi64EEEEEENS_10bfloat16_tEfNS_4arch4Sm80ELb1ELb0ELb1ELb1ELb1ELb0ELb0ELb0ELi2ELi4ELi4ELi4ELb0EEENS1_21CollectiveEpilogueBwdISA_SB_SD_Li256ELb1ELb0ELi2EEENS1_25SingleTileBwdLPTSchedulerILb1ELi128ELb1EEEEEEEEEvNT_6ParamsE$_ZN4cute3eso3ESOILb0ELb0EJNS_6LayoutINS_5tupleIJNS3_IJNS_1CILi8EEENS4_ILi1EEEEEENS4_ILi4EEES6_EEENS3_IJNS3_IJS6_NS4_ILi0EEEEEElSA_EEEEENS_10ViewEngineINS_8gmem_ptrIPKN7cutlass10bfloat16_tEEEEEEEC2ERKSD_RKSL_)
$_ZN7cutlass13device_kernelIN5flash19enable_sm80_to_sm89INS1_16FlashAttnBwdSm80INS1_25CollectiveMainloopBwdSm80ILi2ELi2EN4cute5tupleIJNS5_1CILi128EEES8_NS7_ILi64EEEEEENS_10bfloat16_tEfNS_4arch4Sm80ELb1ELb0ELb1ELb1ELb1ELb0ELb0ELb0ELi2ELi4ELi4ELi4ELb0EEENS1_21CollectiveEpilogueBwdISA_SB_SD_Li256ELb1ELb0ELi2EEENS1_25SingleTileBwdLPTSchedulerILb1ELi128ELb1EEEEEEEEEvNT_6ParamsE$_ZN4cute3eso3ESOILb0ELb0EJNS_6LayoutINS_5tupleIJNS3_IJNS_1CILi8EEENS4_ILi1EEEEEENS4_ILi4EEES6_EEENS3_IJNS3_IJS6_NS4_ILi0EEEEEElSA_EEEEENS_10ViewEngineINS_8gmem_ptrIPKN7cutlass10bfloat16_tEEEEEEEC2ERKSD_RKSL_:
        /* <DEDUP_REMOVED lines=8> */
[----:B------:R-:W-:Y:S05]  /*8230*/  RET.REL.NODEC R6 `(_ZN7cutlass13device_kernelIN5flash19enable_sm80_to_sm89INS1_16FlashAttnBwdSm80INS1_25CollectiveMainloopBwdSm80ILi2ELi2EN4cute5tupleIJNS5_1CILi128EEES8_NS7_ILi64EEEEEENS_10bfloat16_tEfNS_4arch4Sm80ELb1ELb0ELb1ELb1ELb1ELb0ELb0ELb0ELi2ELi4ELi4ELi4ELb0EEENS1_21CollectiveEpilogueBwdISA_SB_SD_Li256ELb1ELb0ELi2EEENS1_25SingleTileBwdLPTSchedulerILb1ELi128ELb1EEEEEEEEEvNT_6ParamsE) ;  /* 0xffff7dc006007950 */ /* 0x000fea0003c3ffff */
        .type           $_ZN7cutlass13device_kernelIN5flash19enable_sm80_to_sm89INS1_16FlashAttnBwdSm80INS1_25CollectiveMainloopBwdSm80ILi2ELi2EN4cute5tupleIJNS5_1CILi128EEES8_NS7_ILi64EEEEEENS_10bfloat16_tEfNS_4arch4Sm80ELb1ELb0ELb1ELb1ELb1ELb0ELb0ELb0ELi2ELi4ELi4ELi4ELb0EEENS1_21CollectiveEpilogueBwdISA_SB_SD_Li256ELb1ELb0ELi2EEENS1_25SingleTileBwdLPTSchedulerILb1ELi128ELb1EEEEEEEEEvNT_6ParamsE$_ZN4cute3eso3ESOILb0ELb0EJNS_6LayoutINS_5tupleIJNS3_IJNS_1CILi8EEENS4_ILi1EEEEEENS4_ILi4EEES6_EEENS3_IJNS3_IJS6_NS4_ILi0EEEEEElSA_EEEEElEEC2ERKSD_RKl,@function
        .size           $_ZN7cutlass13device_kernelIN5flash19enable_sm80_to_sm89INS1_16FlashAttnBwdSm80INS1_25CollectiveMainloopBwdSm80ILi2ELi2EN4cute5tupleIJNS5_1CILi128EEES8_NS7_ILi64EEEEEENS_10bfloat16_tEfNS_4arch4Sm80ELb1ELb0ELb1ELb1ELb1ELb0ELb0ELb0ELi2ELi4ELi4ELi4ELb0EEENS1_21CollectiveEpilogueBwdISA_SB_SD_Li256ELb1ELb0ELi2EEENS1_25SingleTileBwdLPTSchedulerILb1ELi128ELb1EEEEEEEEEvNT_6ParamsE$_ZN4cute3eso3ESOILb0ELb0EJNS_6LayoutINS_5tupleIJNS3_IJNS_1CILi8EEENS4_ILi1EEEEEENS4_ILi4EEES6_EEENS3_IJNS3_IJS6_NS4_ILi0EEEEEElSA_EEEEElEEC2ERKSD_RKl,($_ZN7cutlass13device_kernelIN5flash19enable_sm80_to_sm89INS1_16FlashAttnBwdSm80INS1_25CollectiveMainloopBwdSm80ILi2ELi2EN4cute5tupleIJNS5_1CILi128EEES8_NS7_ILi64EEEEEENS_10bfloat16_tEfNS_4arch4Sm80ELb1ELb0ELb1ELb1ELb1ELb0ELb0ELb0ELi2ELi4ELi4ELi4ELb0EEENS1_21CollectiveEpilogueBwdISA_SB_SD_Li256ELb1ELb0ELi2EEENS1_25SingleTileBwdLPTSchedulerILb1ELi128ELb1EEEEEEEEEvNT_6ParamsE$_ZN4cute3eso3ESOILb0ELb0EJiNS_5tupleIJiNS_1CILi0EEEEEEEEC2ERKiRKS5_ - $_ZN7cutlass13device_kernelIN5flash19enable_sm80_to_sm89INS1_16FlashAttnBwdSm80INS1_25CollectiveMainloopBwdSm80ILi2ELi2EN4cute5tupleIJNS5_1CILi128EEES8_NS7_ILi64EEEEEENS_10bfloat16_tEfNS_4arch4Sm80ELb1ELb0ELb1ELb1ELb1ELb0ELb0ELb0ELi2ELi4ELi4ELi4ELb0EEENS1_21CollectiveEpilogueBwdISA_SB_SD_Li256ELb1ELb0ELi2EEENS1_25SingleTileBwdLPTSchedulerILb1ELi128ELb1EEEEEEEEEvNT_6ParamsE$_ZN4cute3eso3ESOILb0ELb0EJNS_6LayoutINS_5tupleIJNS3_IJNS_1CILi8EEENS4_ILi1EEEEEENS4_ILi4EEES6_EEENS3_IJNS3_IJS6_NS4_ILi0EEEEEElSA_EEEEElEEC2ERKSD_RKl)
$_ZN7cutlass13device_kernelIN5flash19enable_sm80_to_sm89INS1_16FlashAttnBwdSm80INS1_25CollectiveMainloopBwdSm80ILi2ELi2EN4cute5tupleIJNS5_1CILi128EEES8_NS7_ILi64EEEEEENS_10bfloat16_tEfNS_4arch4Sm80ELb1ELb0ELb1ELb1ELb1ELb0ELb0ELb0ELi2ELi4ELi4ELi4ELb0EEENS1_21CollectiveEpilogueBwdISA_SB_SD_Li256ELb1ELb0ELi2EEENS1_25SingleTileBwdLPTSchedulerILb1ELi128ELb1EEEEEEEEEvNT_6ParamsE$_ZN4cute3eso3ESOILb0ELb0EJNS_6LayoutINS_5tupleIJNS3_IJNS_1CILi8EEENS4_ILi1EEEEEENS4_ILi4EEES6_EEENS3_IJNS3_IJS6_NS4_ILi0EEEEEElSA_EEEEElEEC2ERKSD_RKl:
[----:B------:R-:W-:Y:S02]  /*8240*/  IADD3 R5, R81, -c[0x0][0x20], RZ ;  /* 0x8000080051057a10 */ /* 0x000fe40007ffe0ff */
[----:B------:R-:W-:-:S03]  /*8250*/  IADD3 R4, R82, -c[0x0][0x20], RZ ;  /* 0x8000080052047a10 */ /* 0x000fc60007ffe0ff */
[----:B------:R1:W-:Y:S04]  /*8260*/  STL.64 [R5], R2 ;  /* 0x0000000205007387 */ /* 0x0003e80000100a00 */
[----:B------:R-:W2:Y:S01]  /*8270*/  LDL.64 R8, [R4] ;  /* 0x0000000004087983 */ /* 0x000ea20000100a00 */
[----:B------:R-:W-:-:S03]  /*8280*/  IMAD.MOV.U32 R7, RZ, RZ, 0x0 ;  /* 0x00000000ff077424 */ /* 0x000fc600078e00ff */
[----:B--2---:R1:W-:Y:S01]  /*8290*/  STL.64 [R5+0x8], R8 ;  /* 0x0000080805007387 */ /* 0x0043e20000100a00 */
[----:B------:R-:W-:Y:S05]  /*82a0*/  RET.REL.NODEC R6 `(_ZN7cutlass13device_kernelIN5flash19enable_sm80_to_sm89INS1_16FlashAttnBwdSm80INS1_25CollectiveMainloopBwdSm80ILi2ELi2EN4cute5tupleIJNS5_1CILi128EEES8_NS7_ILi64EEEEEENS_10bfloat16_tEfNS_4arch4Sm80ELb1ELb0ELb1ELb1ELb1ELb0ELb0ELb0ELi2ELi4ELi4ELi4ELb0EEENS1_21CollectiveEpilogueBwdISA_SB_SD_Li256ELb1ELb0ELi2EEENS1_25SingleTileBwdLPTSchedulerILb1ELi128ELb1EEEEEEEEEvNT_6ParamsE) ;  /* 0xffff7d5006007950 */ /* 0x000fea0003c3ffff */
        .type           $_ZN7cutlass13device_kernelIN5flash19enable_sm80_to_sm89INS1_16FlashAttnBwdSm80INS1_25CollectiveMainloopBwdSm80ILi2ELi2EN4cute5tupleIJNS5_1CILi128EEES8_NS7_ILi64EEEEEENS_10bfloat16_tEfNS_4arch4Sm80ELb1ELb0ELb1ELb1ELb1ELb0ELb0ELb0ELi2ELi4ELi4ELi4ELb0EEENS1_21CollectiveEpilogueBwdISA_SB_SD_Li256ELb1ELb0ELi2EEENS1_25SingleTileBwdLPTSchedulerILb1ELi128ELb1EEEEEEEEEvNT_6ParamsE$_ZN4cute3eso3ESOILb0ELb0EJiNS_5tupleIJiNS_1CILi0EEEEEEEEC2ERKiRKS5_,@function
        .size           $_ZN7cutlass13device_kernelIN5flash19enable_sm80_to_sm89INS1_16FlashAttnBwdSm80INS1_25CollectiveMainloopBwdSm80ILi2ELi2EN4cute5tupleIJNS5_1CILi128EEES8_NS7_ILi64EEEEEENS_10bfloat16_tEfNS_4arch4Sm80ELb1ELb0ELb1ELb1ELb1ELb0ELb0ELb0ELi2ELi4ELi4ELi4ELb0EEENS1_21CollectiveEpilogueBwdISA_SB_SD_Li256ELb1ELb0ELi2EEENS1_25SingleTileBwdLPTSchedulerILb1ELi128ELb1EEEEEEEEEvNT_6ParamsE$_ZN4cute3eso3ESOILb0ELb0EJiNS_5tupleIJiNS_1CILi0EEEEEEEEC2ERKiRKS5_,($_ZN7cutlass13device_kernelIN5flash19enable_sm80_to_sm89INS1_16FlashAttnBwdSm80INS1_25CollectiveMainloopBwdSm80ILi2ELi2EN4cute5tupleIJNS5_1CILi128EEES8_NS7_ILi64EEEEEENS_10bfloat16_tEfNS_4arch4Sm80ELb1ELb0ELb1ELb1ELb1ELb0ELb0ELb0ELi2ELi4ELi4ELi4ELb0EEENS1_21CollectiveEpilogueBwdISA_SB_SD_Li256ELb1ELb0ELi2EEENS1_25SingleTileBwdLPTSchedulerILb1ELi128ELb1EEEEEEEEEvNT_6ParamsE$_ZN4cute3eso3ESOILb0ELb0EJiNS_5tupleIJiiEEEEEC2ERKiRKS3_ - $_ZN7cutlass13device_kernelIN5flash19enable_sm80_to_sm89INS1_16FlashAttnBwdSm80INS1_25CollectiveMainloopBwdSm80ILi2ELi2EN4cute5tupleIJNS5_1CILi128EEES8_NS7_ILi64EEEEEENS_10bfloat16_tEfNS_4arch4Sm80ELb1ELb0ELb1ELb1ELb1ELb0ELb0ELb0ELi2ELi4ELi4ELi4ELb0EEENS1_21CollectiveEpilogueBwdISA_SB_SD_Li256ELb1ELb0ELi2EEENS1_25SingleTileBwdLPTSchedulerILb1ELi128ELb1EEEEEEEEEvNT_6ParamsE$_ZN4cute3eso3ESOILb0ELb0EJiNS_5tupleIJiNS_1CILi0EEEEEEEEC2ERKiRKS5_)
$_ZN7cutlass13device_kernelIN5flash19enable_sm80_to_sm89INS1_16FlashAttnBwdSm80INS1_25CollectiveMainloopBwdSm80ILi2ELi2EN4cute5tupleIJNS5_1CILi128EEES8_NS7_ILi64EEEEEENS_10bfloat16_tEfNS_4arch4Sm80ELb1ELb0ELb1ELb1ELb1ELb0ELb0ELb0ELi2ELi4ELi4ELi4ELb0EEENS1_21CollectiveEpilogueBwdISA_SB_SD_Li256ELb1ELb0ELi2EEENS1_25SingleTileBwdLPTSchedulerILb1ELi128ELb1EEEEEEEEEvNT_6ParamsE$_ZN4cute3eso3ESOILb0ELb0EJiNS_5tupleIJiNS_1CILi0EEEEEEEEC2ERKiRKS5_:
[----:B------:R-:W-:Y:S02]  /*82b0*/  IADD3 R3, R3, -c[0x0][0x20], RZ ;  /* 0x8000080003037a10 */ /* 0x000fe40007ffe0ff */
[----:B------:R-:W-:-:S03]  /*82c0*/  IADD3 R2, R2, -c[0x0][0x20], RZ ;  /* 0x8000080002027a10 */ /* 0x000fc60007ffe0ff */
[----:B------:R1:W-:Y:S04]  /*82d0*/  STL [R3], R6 ;  /* 0x0000000603007387 */ /* 0x0003e80000100800 */
[----:B------:R-:W2:Y:S01]  /*82e0*/  LDL R2, [R2] ;  /* 0x0000000002027983 */ /* 0x000ea20000100800 */
[----:B------:R-:W-:-:S03]  /*82f0*/  IMAD.MOV.U32 R5, RZ, RZ, 0x0 ;  /* 0x00000000ff057424 */ /* 0x000fc600078e00ff */
[----:B--2---:R1:W-:Y:S01]  /*8300*/  STL [R3+0x4], R2 ;  /* 0x0000040203007387 */ /* 0x0043e20000100800 */
[----:B------:R-:W-:Y:S05]  /*8310*/  RET.REL.NODEC R4 `(_ZN7cutlass13device_kernelIN5flash19enable_sm80_to_sm89INS1_16FlashAttnBwdSm80INS1_25CollectiveMainloopBwdSm80ILi2ELi2EN4cute5tupleIJNS5_1CILi128EEES8_NS7_ILi64EEEEEENS_10bfloat16_tEfNS_4arch4Sm80ELb1ELb0ELb1ELb1ELb1ELb0ELb0ELb0ELi2ELi4ELi4ELi4ELb0EEENS1_21CollectiveEpilogueBwdISA_SB_SD_Li256ELb1ELb0ELi2EEENS1_25SingleTileBwdLPTSchedulerILb1ELi128ELb1EEEEEEEEEvNT_6ParamsE) ;  /* 0xffff7ce004007950 */ /* 0x000fea0003c3ffff */
        .type           $_ZN7cutlass13device_kernelIN5flash19enable_sm80_to_sm89INS1_16FlashAttnBwdSm80INS1_25CollectiveMainloopBwdSm80ILi2ELi2EN4cute5tupleIJNS5_1CILi128EEES8_NS7_ILi64EEEEEENS_10bfloat16_tEfNS_4arch4Sm80ELb1ELb0ELb1ELb1ELb1ELb0ELb0ELb0ELi2ELi4ELi4ELi4ELb0EEENS1_21CollectiveEpilogueBwdISA_SB_SD_Li256ELb1ELb0ELi2EEENS1_25SingleTileBwdLPTSchedulerILb1ELi128ELb1EEEEEEEEEvNT_6ParamsE$_ZN4cute3eso3ESOILb0ELb0EJiNS_5tupleIJiiEEEEEC2ERKiRKS3_,@function
        .size           $_ZN7cutlass13device_kernelIN5flash19enable_sm80_to_sm89INS1_16FlashAttnBwdSm80INS1_25CollectiveMainloopBwdSm80ILi2ELi2EN4cute5tupleIJNS5_1CILi128EEES8_NS7_ILi64EEEEEENS_10bfloat16_tEfNS_4arch4Sm80ELb1ELb0ELb1ELb1ELb1ELb0ELb0ELb0ELi2ELi4ELi4ELi4ELb0EEENS1_21CollectiveEpilogueBwdISA_SB_SD_Li256ELb1ELb0ELi2EEENS1_25SingleTileBwdLPTSchedulerILb1ELi128ELb1EEEEEEEEEvNT_6ParamsE$_ZN4cute3eso3ESOILb0ELb0EJiNS_5tupleIJiiEEEEEC2ERKiRKS3_,($_ZN7cutlass13device_kernelIN5flash19enable_sm80_to_sm89INS1_16FlashAttnBwdSm80INS1_25CollectiveMainloopBwdSm80ILi2ELi2EN4cute5tupleIJNS5_1CILi128EEES8_NS7_ILi64EEEEEENS_10bfloat16_tEfNS_4arch4Sm80ELb1ELb0ELb1ELb1ELb1ELb0ELb0ELb0ELi2ELi4ELi4ELi4ELb0EEENS1_21CollectiveEpilogueBwdISA_SB_SD_Li256ELb1ELb0ELi2EEENS1_25SingleTileBwdLPTSchedulerILb1ELi128ELb1EEEEEEEEEvNT_6ParamsE$_ZN4cute3eso3ESOILb0ELb0EJiiEEC2ERKiS4_ - $_ZN7cutlass13device_kernelIN5flash19enable_sm80_to_sm89INS1_16FlashAttnBwdSm80INS1_25CollectiveMainloopBwdSm80ILi2ELi2EN4cute5tupleIJNS5_1CILi128EEES8_NS7_ILi64EEEEEENS_10bfloat16_tEfNS_4arch4Sm80ELb1ELb0ELb1ELb1ELb1ELb0ELb0ELb0ELi2ELi4ELi4ELi4ELb0EEENS1_21CollectiveEpilogueBwdISA_SB_SD_Li256ELb1ELb0ELi2EEENS1_25SingleTileBwdLPTSchedulerILb1ELi128ELb1EEEEEEEEEvNT_6ParamsE$_ZN4cute3eso3ESOILb0ELb0EJiNS_5tupleIJiiEEEEEC2ERKiRKS3_)
$_ZN7cutlass13device_kernelIN5flash19enable_sm80_to_sm89INS1_16FlashAttnBwdSm80INS1_25CollectiveMainloopBwdSm80ILi2ELi2EN4cute5tupleIJNS5_1CILi128EEES8_NS7_ILi64EEEEEENS_10bfloat16_tEfNS_4arch4Sm80ELb1ELb0ELb1ELb1ELb1ELb0ELb0ELb0ELi2ELi4ELi4ELi4ELb0EEENS1_21CollectiveEpilogueBwdISA_SB_SD_Li256ELb1ELb0ELi2EEENS1_25SingleTileBwdLPTSchedulerILb1ELi128ELb1EEEEEEEEEvNT_6ParamsE$_ZN4cute3eso3ESOILb0ELb0EJiNS_5tupleIJiiEEEEEC2ERKiRKS3_:
        /* <DEDUP_REMOVED lines=10> */
        .type           $_ZN7cutlass13device_kernelIN5flash19enable_sm80_to_sm89INS1_16FlashAttnBwdSm80INS1_25CollectiveMainloopBwdSm80ILi2ELi2EN4cute5tupleIJNS5_1CILi128EEES8_NS7_ILi64EEEEEENS_10bfloat16_tEfNS_4arch4Sm80ELb1ELb0ELb1ELb1ELb1ELb0ELb0ELb0ELi2ELi4ELi4ELi4ELb0EEENS1_21CollectiveEpilogueBwdISA_SB_SD_Li256ELb1ELb0ELi2EEENS1_25SingleTileBwdLPTSchedulerILb1ELi128ELb1EEEEEEEEEvNT_6ParamsE$_ZN4cute3eso3ESOILb0ELb0EJiiEEC2ERKiS4_,@function
        .size           $_ZN7cutlass13device_kernelIN5flash19enable_sm80_to_sm89INS1_16FlashAttnBwdSm80INS1_25CollectiveMainloopBwdSm80ILi2ELi2EN4cute5tupleIJNS5_1CILi128EEES8_NS7_ILi64EEEEEENS_10bfloat16_tEfNS_4arch4Sm80ELb1ELb0ELb1ELb1ELb1ELb0ELb0ELb0ELi2ELi4ELi4ELi4ELb0EEENS1_21CollectiveEpilogueBwdISA_SB_SD_Li256ELb1ELb0ELi2EEENS1_25SingleTileBwdLPTSchedulerILb1ELi128ELb1EEEEEEEEEvNT_6ParamsE$_ZN4cute3eso3ESOILb0ELb0EJiiEEC2ERKiS4_,($_ZN7cutlass13device_kernelIN5flash19enable_sm80_to_sm89INS1_16FlashAttnBwdSm80INS1_25CollectiveMainloopBwdSm80ILi2ELi2EN4cute5tupleIJNS5_1CILi128EEES8_NS7_ILi64EEEEEENS_10bfloat16_tEfNS_4arch4Sm80ELb1ELb0ELb1ELb1ELb1ELb0ELb0ELb0ELi2ELi4ELi4ELi4ELb0EEENS1_21CollectiveEpilogueBwdISA_SB_SD_Li256ELb1ELb0ELi2EEENS1_25SingleTileBwdLPTSchedulerILb1ELi128ELb1EEEEEEEEEvNT_6ParamsE$_ZN4cute3eso3ESOILb0ELb0EJiiNS_1CILi0EEEEEC2ERKiS6_RKS3_ - $_ZN7cutlass13device_kernelIN5flash19enable_sm80_to_sm89INS1_16FlashAttnBwdSm80INS1_25CollectiveMainloopBwdSm80ILi2ELi2EN4cute5tupleIJNS5_1CILi128EEES8_NS7_ILi64EEEEEENS_10bfloat16_tEfNS_4arch4Sm80ELb1ELb0ELb1ELb1ELb1ELb0ELb0ELb0ELi2ELi4ELi4ELi4ELb0EEENS1_21CollectiveEpilogueBwdISA_SB_SD_Li256ELb1ELb0ELi2EEENS1_25SingleTileBwdLPTSchedulerILb1ELi128ELb1EEEEEEEEEvNT_6ParamsE$_ZN4cute3eso3ESOILb0ELb0EJiiEEC2ERKiS4_)
$_ZN7cutlass13device_kernelIN5flash19enable_sm80_to_sm89INS1_16FlashAttnBwdSm80INS1_25CollectiveMainloopBwdSm80ILi2ELi2EN4cute5tupleIJNS5_1CILi128EEES8_NS7_ILi64EEEEEENS_10bfloat16_tEfNS_4arch4Sm80ELb1ELb0ELb1ELb1ELb1ELb0ELb0ELb0ELi2ELi4ELi4ELi4ELb0EEENS1_21CollectiveEpilogueBwdISA_SB_SD_Li256ELb1ELb0ELi2EEENS1_25SingleTileBwdLPTSchedulerILb1ELi128ELb1EEEEEEEEEvNT_6ParamsE$_ZN4cute3eso3ESOILb0ELb0EJiiEEC2ERKiS4_:
[----:B------:R-:W-:Y:S02]  /*83c0*/  IADD3 R3, R3, -c[0x0][0x20], RZ ;  /* 0x8000080003037a10 */ /* 0x000fe40007ffe0ff */
[----:B------:R-:W-:-:S03]  /*83d0*/  IADD3 R2, R2, -c[0x0][0x20], RZ ;  /* 0x8000080002027a10 */ /* 0x000fc60007ffe0ff */
[----:B------:R1:W-:Y:S04]  /*83e0*/  STL [R3], R10 ;  /* 0x0000000a03007387 */ /* 0x0003e80000100800 */
[----:B------:R-:W2:Y:S01]  /*83f0*/  LDL R2, [R2] ;  /* 0x0000000002027983 */ /* 0x000ea20000100800 */
[----:B------:R-:W-:-:S03]  /*8400*/  IMAD.MOV.U32 R9, RZ, RZ, 0x0 ;  /* 0x00000000ff097424 */ /* 0x000fc600078e00ff */
[----:B--2---:R1:W-:Y:S01]  /*8410*/  STL [R3+0x4], R2 ;  /* 0x0000040203007387 */ /* 0x0043e20000100800 */
[----:B------:R-:W-:Y:S05]  /*8420*/  RET.REL.NODEC R8 `(_ZN7cutlass13device_kernelIN5flash19enable_sm80_to_sm89INS1_16FlashAttnBwdSm80INS1_25CollectiveMainloopBwdSm80ILi2ELi2EN4cute5tupleIJNS5_1CILi128EEES8_NS7_ILi64EEEEEENS_10bfloat16_tEfNS_4arch4Sm80ELb1ELb0ELb1ELb1ELb1ELb0ELb0ELb0ELi2ELi4ELi4ELi4ELb0EEENS1_21CollectiveEpilogueBwdISA_SB_SD_Li256ELb1ELb0ELi2EEENS1_25SingleTileBwdLPTSchedulerILb1ELi128ELb1EEEEEEEEEvNT_6ParamsE) ;  /* 0xffff7bd008007950 */ /* 0x000fea0003c3ffff */
        .type           $_ZN7cutlass13device_kernelIN5flash19enable_sm80_to_sm89INS1_16FlashAttnBwdSm80INS1_25CollectiveMainloopBwdSm80ILi2ELi2EN4cute5tupleIJNS5_1CILi128EEES8_NS7_ILi64EEEEEENS_10bfloat16_tEfNS_4arch4Sm80ELb1ELb0ELb1ELb1ELb1ELb0ELb0ELb0ELi2ELi4ELi4ELi4ELb0EEENS1_21CollectiveEpilogueBwdISA_SB_SD_Li256ELb1ELb0ELi2EEENS1_25SingleTileBwdLPTSchedulerILb1ELi128ELb1EEEEEEEEEvNT_6ParamsE$_ZN4cute3eso3ESOILb0ELb0EJiiNS_1CILi0EEEEEC2ERKiS6_RKS3_,@function
        .size           $_ZN7cutlass13device_kernelIN5flash19enable_sm80_to_sm89INS1_16FlashAttnBwdSm80INS1_25CollectiveMainloopBwdSm80ILi2ELi2EN4cute5tupleIJNS5_1CILi128EEES8_NS7_ILi64EEEEEENS_10bfloat16_tEfNS_4arch4Sm80ELb1ELb0ELb1ELb1ELb1ELb0ELb0ELb0ELi2ELi4ELi4ELi4ELb0EEENS1_21CollectiveEpilogueBwdISA_SB_SD_Li256ELb1ELb0ELi2EEENS1_25SingleTileBwdLPTSchedulerILb1ELi128ELb1EEEEEEEEEvNT_6ParamsE$_ZN4cute3eso3ESOILb0ELb0EJiiNS_1CILi0EEEEEC2ERKiS6_RKS3_,($_ZN7cutlass13device_kernelIN5flash19enable_sm80_to_sm89INS1_16FlashAttnBwdSm80INS1_25CollectiveMainloopBwdSm80ILi2ELi2EN4cute5tupleIJNS5_1CILi128EEES8_NS7_ILi64EEEEEENS_10bfloat16_tEfNS_4arch4Sm80ELb1ELb0ELb1ELb1ELb1ELb0ELb0ELb0ELi2ELi4ELi4ELi4ELb0EEENS1_21CollectiveEpilogueBwdISA_SB_SD_Li256ELb1ELb0ELi2EEENS1_25SingleTileBwdLPTSchedulerILb1ELi128ELb1EEEEEEEEEvNT_6ParamsE$_ZN4cute3eso3ESOILb0ELb0EJiiNS_1CILi1024EEEEEC2ERKiS6_RKS3_ - $_ZN7cutlass13device_kernelIN5flash19enable_sm80_to_sm89INS1_16FlashAttnBwdSm80INS1_25CollectiveMainloopBwdSm80ILi2ELi2EN4cute5tupleIJNS5_1CILi128EEES8_NS7_ILi64EEEEEENS_10bfloat16_tEfNS_4arch4Sm80ELb1ELb0ELb1ELb1ELb1ELb0ELb0ELb0ELi2ELi4ELi4ELi4ELb0EEENS1_21CollectiveEpilogueBwdISA_SB_SD_Li256ELb1ELb0ELi2EEENS1_25SingleTileBwdLPTSchedulerILb1ELi128ELb1EEEEEEEEEvNT_6ParamsE$_ZN4cute3eso3ESOILb0ELb0EJiiNS_1CILi0EEEEEC2ERKiS6_RKS3_)
$_ZN7cutlass13device_kernelIN5flash19enable_sm80_to_sm89INS1_16FlashAttnBwdSm80INS1_25CollectiveMainloopBwdSm80ILi2ELi2EN4cute5tupleIJNS5_1CILi128EEES8_NS7_ILi64EEEEEENS_10bfloat16_tEfNS_4arch4Sm80ELb1ELb0ELb1ELb1ELb1ELb0ELb0ELb0ELi2ELi4ELi4ELi4ELb0EEENS1_21CollectiveEpilogueBwdISA_SB_SD_Li256ELb1ELb0ELi2EEENS1_25SingleTileBwdLPTSchedulerILb1ELi128ELb1EEEEEEEEEvNT_6ParamsE$_ZN4cute3eso3ESOILb0ELb0EJiiNS_1CILi0EEEEEC2ERKiS6_RKS3_:
        /* <DEDUP_REMOVED lines=8> */
        .type           $_ZN7cutlass13device_kernelIN5flash19enable_sm80_to_sm89INS1_16FlashAttnBwdSm80INS1_25CollectiveMainloopBwdSm80ILi2ELi2EN4cute5tupleIJNS5_1CILi128EEES8_NS7_ILi64EEEEEENS_10bfloat16_tEfNS_4arch4Sm80ELb1ELb0ELb1ELb1ELb1ELb0ELb0ELb0ELi2ELi4ELi4ELi4ELb0EEENS1_21CollectiveEpilogueBwdISA_SB_SD_Li256ELb1ELb0ELi2EEENS1_25SingleTileBwdLPTSchedulerILb1ELi128ELb1EEEEEEEEEvNT_6ParamsE$_ZN4cute3eso3ESOILb0ELb0EJiiNS_1CILi1024EEEEEC2ERKiS6_RKS3_,@function
        .size           $_ZN7cutlass13device_kernelIN5flash19enable_sm80_to_sm89INS1_16FlashAttnBwdSm80INS1_25CollectiveMainloopBwdSm80ILi2ELi2EN4cute5tupleIJNS5_1CILi128EEES8_NS7_ILi64EEEEEENS_10bfloat16_tEfNS_4arch4Sm80ELb1ELb0ELb1ELb1ELb1ELb0ELb0ELb0ELi2ELi4ELi4ELi4ELb0EEENS1_21CollectiveEpilogueBwdISA_SB_SD_Li256ELb1ELb0ELi2EEENS1_25SingleTileBwdLPTSchedulerILb1ELi128ELb1EEEEEEEEEvNT_6ParamsE$_ZN4cute3eso3ESOILb0ELb0EJiiNS_1CILi1024EEEEEC2ERKiS6_RKS3_,($_ZN7cutlass13device_kernelIN5flash19enable_sm80_to_sm89INS1_16FlashAttnBwdSm80INS1_25CollectiveMainloopBwdSm80ILi2ELi2EN4cute5tupleIJNS5_1CILi128EEES8_NS7_ILi64EEEEEENS_10bfloat16_tEfNS_4arch4Sm80ELb1ELb0ELb1ELb1ELb1ELb0ELb0ELb0ELi2ELi4ELi4ELi4ELb0EEENS1_21CollectiveEpilogueBwdISA_SB_SD_Li256ELb1ELb0ELi2EEENS1_25SingleTileBwdLPTSchedulerILb1ELi128ELb1EEEEEEEEEvNT_6ParamsE$_ZN4cute3eso3ESOILb0ELb0EJiiNS_1CILi144EEENS2_ILi512EEEEEC2ERKiS7_RKS3_RKS4_ - $_ZN7cutlass13device_kernelIN5flash19enable_sm80_to_sm89INS1_16FlashAttnBwdSm80INS1_25CollectiveMainloopBwdSm80ILi2ELi2EN4cute5tupleIJNS5_1CILi128EEES8_NS7_ILi64EEEEEENS_10bfloat16_tEfNS_4arch4Sm80ELb1ELb0ELb1ELb1ELb1ELb0ELb0ELb0ELi2ELi4ELi4ELi4ELb0EEENS1_21CollectiveEpilogueBwdISA_SB_SD_Li256ELb1ELb0ELi2EEENS1_25SingleTileBwdLPTSchedulerILb1ELi128ELb1EEEEEEEEEvNT_6ParamsE$_ZN4cute3eso3ESOILb0ELb0EJiiNS_1CILi1024EEEEEC2ERKiS6_RKS3_)
$_ZN7cutlass13device_kernelIN5flash19enable_sm80_to_sm89INS1_16FlashAttnBwdSm80INS1_25CollectiveMainloopBwdSm80ILi2ELi2EN4cute5tupleIJNS5_1CILi128EEES8_NS7_ILi64EEEEEENS_10bfloat16_tEfNS_4arch4Sm80ELb1ELb0ELb1ELb1ELb1ELb0ELb0ELb0ELi2ELi4ELi4ELi4ELb0EEENS1_21CollectiveEpilogueBwdISA_SB_SD_Li256ELb1ELb0ELi2EEENS1_25SingleTileBwdLPTSchedulerILb1ELi128ELb1EEEEEEEEEvNT_6ParamsE$_ZN4cute3eso3ESOILb0ELb0EJiiNS_1CILi1024EEEEEC2ERKiS6_RKS3_:
        /* <DEDUP_REMOVED lines=8> */
        .type           $_ZN7cutlass13device_kernelIN5flash19enable_sm80_to_sm89INS1_16FlashAttnBwdSm80INS1_25CollectiveMainloopBwdSm80ILi2ELi2EN4cute5tupleIJNS5_1CILi128EEES8_NS7_ILi64EEEEEENS_10bfloat16_tEfNS_4arch4Sm80ELb1ELb0ELb1ELb1ELb1ELb0ELb0ELb0ELi2ELi4ELi4ELi4ELb0EEENS1_21CollectiveEpilogueBwdISA_SB_SD_Li256ELb1ELb0ELi2EEENS1_25SingleTileBwdLPTSchedulerILb1ELi128ELb1EEEEEEEEEvNT_6ParamsE$_ZN4cute3eso3ESOILb0ELb0EJiiNS_1CILi144EEENS2_ILi512EEEEEC2ERKiS7_RKS3_RKS4_,@function
        .size           $_ZN7cutlass13device_kernelIN5flash19enable_sm80_to_sm89INS1_16FlashAttnBwdSm80INS1_25CollectiveMainloopBwdSm80ILi2ELi2EN4cute5tupleIJNS5_1CILi128EEES8_NS7_ILi64EEEEEENS_10bfloat16_tEfNS_4arch4Sm80ELb1ELb0ELb1ELb1ELb1ELb0ELb0ELb0ELi2ELi4ELi4ELi4ELb0EEENS1_21CollectiveEpilogueBwdISA_SB_SD_Li256ELb1ELb0ELi2EEENS1_25SingleTileBwdLPTSchedulerILb1ELi128ELb1EEEEEEEEEvNT_6ParamsE$_ZN4cute3eso3ESOILb0ELb0EJiiNS_1CILi144EEENS2_ILi512EEEEEC2ERKiS7_RKS3_RKS4_,($_ZN7cutlass13device_kernelIN5flash19enable_sm80_to_sm89INS1_16FlashAttnBwdSm80INS1_25CollectiveMainloopBwdSm80ILi2ELi2EN4cute5tupleIJNS5_1CILi128EEES8_NS7_ILi64EEEEEENS_10bfloat16_tEfNS_4arch4Sm80ELb1ELb0ELb1ELb1ELb1ELb0ELb0ELb0ELi2ELi4ELi4ELi4ELb0EEENS1_21CollectiveEpilogueBwdISA_SB_SD_Li256ELb1ELb0ELi2EEENS1_25SingleTileBwdLPTSchedulerILb1ELi128ELb1EEEEEEEEEvNT_6ParamsE$_ZN4cute3eso3ESOILb0ELb0EJiiNS_1CILi72EEENS2_ILi512EEEEEC2ERKiS7_RKS3_RKS4_ - $_ZN7cutlass13device_kernelIN5flash19enable_sm80_to_sm89INS1_16FlashAttnBwdSm80INS1_25CollectiveMainloopBwdSm80ILi2ELi2EN4cute5tupleIJNS5_1CILi128EEES8_NS7_ILi64EEEEEENS_10bfloat16_tEfNS_4arch4Sm80ELb1ELb0ELb1ELb1ELb1ELb0ELb0ELb0ELi2ELi4ELi4ELi4ELb0EEENS1_21CollectiveEpilogueBwdISA_SB_SD_Li256ELb1ELb0ELi2EEENS1_25SingleTileBwdLPTSchedulerILb1ELi128ELb1EEEEEEEEEvNT_6ParamsE$_ZN4cute3eso3ESOILb0ELb0EJiiNS_1CILi144EEENS2_ILi512EEEEEC2ERKiS7_RKS3_RKS4_)
$_ZN7cutlass13device_kernelIN5flash19enable_sm80_to_sm89INS1_16FlashAttnBwdSm80INS1_25CollectiveMainloopBwdSm80ILi2ELi2EN4cute5tupleIJNS5_1CILi128EEES8_NS7_ILi64EEEEEENS_10bfloat16_tEfNS_4arch4Sm80ELb1ELb0ELb1ELb1ELb1ELb0ELb0ELb0ELi2ELi4ELi4ELi4ELb0EEENS1_21CollectiveEpilogueBwdISA_SB_SD_Li256ELb1ELb0ELi2EEENS1_25SingleTileBwdLPTSchedulerILb1ELi128ELb1EEEEEEEEEvNT_6ParamsE$_ZN4cute3eso3ESOILb0ELb0EJiiNS_1CILi144EEENS2_ILi512EEEEEC2ERKiS7_RKS3_RKS4_:
[----:B------:R-:W-:Y:S02]  /*8530*/  IADD3 R6, R60, -c[0x0][0x20], RZ ;  /* 0x800008003c067a10 */ /* 0x000fe40007ffe0ff */
[----:B------:R-:W-:-:S03]  /*8540*/  IADD3 R4, R4, -c[0x0][0x20], RZ ;  /* 0x8000080004047a10 */ /* 0x000fc60007ffe0ff */
[----:B------:R1:W-:Y:S04]  /*8550*/  STL [R6], R3 ;  /* 0x0000000306007387 */ /* 0x0003e80000100800 */
[----:B------:R-:W2:Y:S01]  /*8560*/  LDL R5, [R4] ;  /* 0x0000000004057983 */ /* 0x000ea20000100800 */
[----:B------:R-:W-:-:S03]  /*8570*/  IMAD.MOV.U32 R9, RZ, RZ, 0x0 ;  /* 0x00000000ff097424 */ /* 0x000fc600078e00ff */
[----:B--2---:R1:W-:Y:S01]  /*8580*/  STL [R6+0x4], R5 ;  /* 0x0000040506007387 */ /* 0x0043e20000100800 */
[----:B------:R-:W-:Y:S05]  /*8590*/  RET.REL.NODEC R8 `(_ZN7cutlass13device_kernelIN5flash19enable_sm80_to_sm89INS1_16FlashAttnBwdSm80INS1_25CollectiveMainloopBwdSm80ILi2ELi2EN4cute5tupleIJNS5_1CILi128EEES8_NS7_ILi64EEEEEENS_10bfloat16_tEfNS_4arch4Sm80ELb1ELb0ELb1ELb1ELb1ELb0ELb0ELb0ELi2ELi4ELi4ELi4ELb0EEENS1_21CollectiveEpilogueBwdISA_SB_SD_Li256ELb1ELb0ELi2EEENS1_25SingleTileBwdLPTSchedulerILb1ELi128ELb1EEEEEEEEEvNT_6ParamsE) ;  /* 0xffff7a6008007950 */ /* 0x000fea0003c3ffff */
        .type           $_ZN7cutlass13device_kernelIN5flash19enable_sm80_to_sm89INS1_16FlashAttnBwdSm80INS1_25CollectiveMainloopBwdSm80ILi2ELi2EN4cute5tupleIJNS5_1CILi128EEES8_NS7_ILi64EEEEEENS_10bfloat16_tEfNS_4arch4Sm80ELb1ELb0ELb1ELb1ELb1ELb0ELb0ELb0ELi2ELi4ELi4ELi4ELb0EEENS1_21CollectiveEpilogueBwdISA_SB_SD_Li256ELb1ELb0ELi2EEENS1_25SingleTileBwdLPTSchedulerILb1ELi128ELb1EEEEEEEEEvNT_6ParamsE$_ZN4cute3eso3ESOILb0ELb0EJiiNS_1CILi72EEENS2_ILi512EEEEEC2ERKiS7_RKS3_RKS4_,@function
        .size           $_ZN7cutlass13device_kernelIN5flash19enable_sm80_to_sm89INS1_16FlashAttnBwdSm80INS1_25CollectiveMainloopBwdSm80ILi2ELi2EN4cute5tupleIJNS5_1CILi128EEES8_NS7_ILi64EEEEEENS_10bfloat16_tEfNS_4arch4Sm80ELb1ELb0ELb1ELb1ELb1ELb0ELb0ELb0ELi2ELi4ELi4ELi4ELb0EEENS1_21CollectiveEpilogueBwdISA_SB_SD_Li256ELb1ELb0ELi2EEENS1_25SingleTileBwdLPTSchedulerILb1ELi128ELb1EEEEEEEEEvNT_6ParamsE$_ZN4cute3eso3ESOILb0ELb0EJiiNS_1CILi72EEENS2_ILi512EEEEEC2ERKiS7_RKS3_RKS4_,($_ZN7cutlass13device_kernelIN5flash19enable_sm80_to_sm89INS1_16FlashAttnBwdSm80INS1_25CollectiveMainloopBwdSm80ILi2ELi2EN4cute5tupleIJNS5_1CILi128EEES8_NS7_ILi64EEEEEENS_10bfloat16_tEfNS_4arch4Sm80ELb1ELb0ELb1ELb1ELb1ELb0ELb0ELb0ELi2ELi4ELi4ELi4ELb0EEENS1_21CollectiveEpilogueBwdISA_SB_SD_Li256ELb1ELb0ELi2EEENS1_25SingleTileBwdLPTSchedulerILb1ELi128ELb1EEEEEEEEEvNT_6ParamsE$_ZN4cute3eso3ESOILb0ELb0EJiiNS_1CILi8192EEEEEC2ERKiS6_RKS3_ - $_ZN7cutlass13device_kernelIN5flash19enable_sm80_to_sm89INS1_16FlashAttnBwdSm80INS1_25CollectiveMainloopBwdSm80ILi2ELi2EN4cute5tupleIJNS5_1CILi128EEES8_NS7_ILi64EEEEEENS_10bfloat16_tEfNS_4arch4Sm80ELb1ELb0ELb1ELb1ELb1ELb0ELb0ELb0ELi2ELi4ELi4ELi4ELb0EEENS1_21CollectiveEpilogueBwdISA_SB_SD_Li256ELb1ELb0ELi2EEENS1_25SingleTileBwdLPTSchedulerILb1ELi128ELb1EEEEEEEEEvNT_6ParamsE$_ZN4cute3eso3ESOILb0ELb0EJiiNS_1CILi72EEENS2_ILi512EEEEEC2ERKiS7_RKS3_RKS4_)
$_ZN7cutlass13device_kernelIN5flash19enable_sm80_to_sm89INS1_16FlashAttnBwdSm80INS1_25CollectiveMainloopBwdSm80ILi2ELi2EN4cute5tupleIJNS5_1CILi128EEES8_NS7_ILi64EEEEEENS_10bfloat16_tEfNS_4arch4Sm80ELb1ELb0ELb1ELb1ELb1ELb0ELb0ELb0ELi2ELi4ELi4ELi4ELb0EEENS1_21CollectiveEpilogueBwdISA_SB_SD_Li256ELb1ELb0ELi2EEENS1_25SingleTileBwdLPTSchedulerILb1ELi128ELb1EEEEEEEEEvNT_6ParamsE$_ZN4cute3eso3ESOILb0ELb0EJiiNS_1CILi72EEENS2_ILi512EEEEEC2ERKiS7_RKS3_RKS4_:
        /* <DEDUP_REMOVED lines=8> */
        .type           $_ZN7cutlass13device_kernelIN5flash19enable_sm80_to_sm89INS1_16FlashAttnBwdSm80INS1_25CollectiveMainloopBwdSm80ILi2ELi2EN4cute5tupleIJNS5_1CILi128EEES8_NS7_ILi64EEEEEENS_10bfloat16_tEfNS_4arch4Sm80ELb1ELb0ELb1ELb1ELb1ELb0ELb0ELb0ELi2ELi4ELi4ELi4ELb0EEENS1_21CollectiveEpilogueBwdISA_SB_SD_Li256ELb1ELb0ELi2EEENS1_25SingleTileBwdLPTSchedulerILb1ELi128ELb1EEEEEEEEEvNT_6ParamsE$_ZN4cute3eso3ESOILb0ELb0EJiiNS_1CILi8192EEEEEC2ERKiS6_RKS3_,@function
        .size           $_ZN7cutlass13device_kernelIN5flash19enable_sm80_to_sm89INS1_16FlashAttnBwdSm80INS1_25CollectiveMainloopBwdSm80ILi2ELi2EN4cute5tupleIJNS5_1CILi128EEES8_NS7_ILi64EEEEEENS_10bfloat16_tEfNS_4arch4Sm80ELb1ELb0ELb1ELb1ELb1ELb0ELb0ELb0ELi2ELi4ELi4ELi4ELb0EEENS1_21CollectiveEpilogueBwdISA_SB_SD_Li256ELb1ELb0ELi2EEENS1_25SingleTileBwdLPTSchedulerILb1ELi128ELb1EEEEEEEEEvNT_6ParamsE$_ZN4cute3eso3ESOILb0ELb0EJiiNS_1CILi8192EEEEEC2ERKiS6_RKS3_,($_ZN7cutlass13device_kernelIN5flash19enable_sm80_to_sm89INS1_16FlashAttnBwdSm80INS1_25CollectiveMainloopBwdSm80ILi2ELi2EN4cute5tupleIJNS5_1CILi128EEES8_NS7_ILi64EEEEEENS_10bfloat16_tEfNS_4arch4Sm80ELb1ELb0ELb1ELb1ELb1ELb0ELb0ELb0ELi2ELi4ELi4ELi4ELb0EEENS1_21CollectiveEpilogueBwdISA_SB_SD_Li256ELb1ELb0ELi2EEENS1_25SingleTileBwdLPTSchedulerILb1ELi128ELb1EEEEEEEEEvNT_6ParamsE$_ZN4cute3eso3ESOILb0ELb0EJiiiEEC2ERKiS4_S4_ - $_ZN7cutlass13device_kernelIN5flash19enable_sm80_to_sm89INS1_16FlashAttnBwdSm80INS1_25CollectiveMainloopBwdSm80ILi2ELi2EN4cute5tupleIJNS5_1CILi128EEES8_NS7_ILi64EEEEEENS_10bfloat16_tEfNS_4arch4Sm80ELb1ELb0ELb1ELb1ELb1ELb0ELb0ELb0ELi2ELi4ELi4ELi4ELb0EEENS1_21CollectiveEpilogueBwdISA_SB_SD_Li256ELb1ELb0ELi2EEENS1_25SingleTileBwdLPTSchedulerILb1ELi128ELb1EEEEEEEEEvNT_6ParamsE$_ZN4cute3eso3ESOILb0ELb0EJiiNS_1CILi8192EEEEEC2ERKiS6_RKS3_)
$_ZN7cutlass13device_kernelIN5flash19enable_sm80_to_sm89INS1_16FlashAttnBwdSm80INS1_25CollectiveMainloopBwdSm80ILi2ELi2EN4cute5tupleIJNS5_1CILi128EEES8_NS7_ILi64EEEEEENS_10bfloat16_tEfNS_4arch4Sm80ELb1ELb0ELb1ELb1ELb1ELb0ELb0ELb0ELi2ELi4ELi4ELi4ELb0EEENS1_21CollectiveEpilogueBwdISA_SB_SD_Li256ELb1ELb0ELi2EEENS1_25SingleTileBwdLPTSchedulerILb1ELi128ELb1EEEEEEEEEvNT_6ParamsE$_ZN4cute3eso3ESOILb0ELb0EJiiNS_1CILi8192EEEEEC2ERKiS6_RKS3_:
[----:B------:R-:W-:Y:S02]  /*8620*/  IADD3 R3, R3, -c[0x0][0x20], RZ ;  /* 0x8000080003037a10 */ /* 0x000fe40007ffe0ff */
[----:B------:R-:W-:-:S03]  /*8630*/  IADD3 R2, R2, -c[0x0][0x20], RZ ;  /* 0x8000080002027a10 */ /* 0x000fc60007ffe0ff */
[----:B------:R1:W-:Y:S04]  /*8640*/  STL [R3], R10 ;  /* 0x0000000a03007387 */ /* 0x0003e80000100800 */
[----:B------:R-:W2:Y:S01]  /*8650*/  LDL R2, [R2] ;  /* 0x0000000002027983 */ /* 0x000ea20000100800 */
[----:B------:R-:W-:-:S03]  /*8660*/  IMAD.MOV.U32 R9, RZ, RZ, 0x0 ;  /* 0x00000000ff097424 */ /* 0x000fc600078e00ff */
[----:B--2---:R1:W-:Y:S01]  /*8670*/  STL [R3+0x4], R2 ;  /* 0x0000040203007387 */ /* 0x0043e20000100800 */
[----:B------:R-:W-:Y:S05]  /*8680*/  RET.REL.NODEC R8 `(_ZN7cutlass13device_kernelIN5flash19enable_sm80_to_sm89INS1_16FlashAttnBwdSm80INS1_25CollectiveMainloopBwdSm80ILi2ELi2EN4cute5tupleIJNS5_1CILi128EEES8_NS7_ILi64EEEEEENS_10bfloat16_tEfNS_4arch4Sm80ELb1ELb0ELb1ELb1ELb1ELb0ELb0ELb0ELi2ELi4ELi4ELi4ELb0EEENS1_21CollectiveEpilogueBwdISA_SB_SD_Li256ELb1ELb0ELi2EEENS1_25SingleTileBwdLPTSchedulerILb1ELi128ELb1EEEEEEEEEvNT_6ParamsE) ;  /* 0xffff797008007950 */ /* 0x000fea0003c3ffff */
        .type           $_ZN7cutlass13device_kernelIN5flash19enable_sm80_to_sm89INS1_16FlashAttnBwdSm80INS1_25CollectiveMainloopBwdSm80ILi2ELi2EN4cute5tupleIJNS5_1CILi128EEES8_NS7_ILi64EEEEEENS_10bfloat16_tEfNS_4arch4Sm80ELb1ELb0ELb1ELb1ELb1ELb0ELb0ELb0ELi2ELi4ELi4ELi4ELb0EEENS1_21CollectiveEpilogueBwdISA_SB_SD_Li256ELb1ELb0ELi2EEENS1_25SingleTileBwdLPTSchedulerILb1ELi128ELb1EEEEEEEEEvNT_6ParamsE$_ZN4cute3eso3ESOILb0ELb0EJiiiEEC2ERKiS4_S4_,@function
        .size           $_ZN7cutlass13device_kernelIN5flash19enable_sm80_to_sm89INS1_16FlashAttnBwdSm80INS1_25CollectiveMainloopBwdSm80ILi2ELi2EN4cute5tupleIJNS5_1CILi128EEES8_NS7_ILi64EEEEEENS_10bfloat16_tEfNS_4arch4Sm80ELb1ELb0ELb1ELb1ELb1ELb0ELb0ELb0ELi2ELi4ELi4ELi4ELb0EEENS1_21CollectiveEpilogueBwdISA_SB_SD_Li256ELb1ELb0ELi2EEENS1_25SingleTileBwdLPTSchedulerILb1ELi128ELb1EEEEEEEEEvNT_6ParamsE$_ZN4cute3eso3ESOILb0ELb0EJiiiEEC2ERKiS4_S4_,($_ZN7cutlass13device_kernelIN5flash19enable_sm80_to_sm89INS1_16FlashAttnBwdSm80INS1_25CollectiveMainloopBwdSm80ILi2ELi2EN4cute5tupleIJNS5_1CILi128EEES8_NS7_ILi64EEEEEENS_10bfloat16_tEfNS_4arch4Sm80ELb1ELb0ELb1ELb1ELb1ELb0ELb0ELb0ELi2ELi4ELi4ELi4ELb0EEENS1_21CollectiveEpilogueBwdISA_SB_SD_Li256ELb1ELb0ELi2EEENS1_25SingleTileBwdLPTSchedulerILb1ELi128ELb1EEEEEEEEEvNT_6ParamsE$_ZN4cute3eso3ESOILb0ELb0EJiiiNS_1CILi0EEEEEC2ERKiS6_S6_RKS3_ - $_ZN7cutlass13device_kernelIN5flash19enable_sm80_to_sm89INS1_16FlashAttnBwdSm80INS1_25CollectiveMainloopBwdSm80ILi2ELi2EN4cute5tupleIJNS5_1CILi128EEES8_NS7_ILi64EEEEEENS_10bfloat16_tEfNS_4arch4Sm80ELb1ELb0ELb1ELb1ELb1ELb0ELb0ELb0ELi2ELi4ELi4ELi4ELb0EEENS1_21CollectiveEpilogueBwdISA_SB_SD_Li256ELb1ELb0ELi2EEENS1_25SingleTileBwdLPTSchedulerILb1ELi128ELb1EEEEEEEEEvNT_6ParamsE$_ZN4cute3eso3ESOILb0ELb0EJiiiEEC2ERKiS4_S4_)
$_ZN7cutlass13device_kernelIN5flash19enable_sm80_to_sm89INS1_16FlashAttnBwdSm80INS1_25CollectiveMainloopBwdSm80ILi2ELi2EN4cute5tupleIJNS5_1CILi128EEES8_NS7_ILi64EEEEEENS_10bfloat16_tEfNS_4arch4Sm80ELb1ELb0ELb1ELb1ELb1ELb0ELb0ELb0ELi2ELi4ELi4ELi4ELb0EEENS1_21CollectiveEpilogueBwdISA_SB_SD_Li256ELb1ELb0ELi2EEENS1_25SingleTileBwdLPTSchedulerILb1ELi128ELb1EEEEEEEEEvNT_6ParamsE$_ZN4cute3eso3ESOILb0ELb0EJiiiEEC2ERKiS4_S4_:
        /* <DEDUP_REMOVED lines=9> */
[----:B------:R-:W-:Y:S05]  /*8720*/  RET.REL.NODEC R4 `(_ZN7cutlass13device_kernelIN5flash19enable_sm80_to_sm89INS1_16FlashAttnBwdSm80INS1_25CollectiveMainloopBwdSm80ILi2ELi2EN4cute5tupleIJNS5_1CILi128EEES8_NS7_ILi64EEEEEENS_10bfloat16_tEfNS_4arch4Sm80ELb1ELb0ELb1ELb1ELb1ELb0ELb0ELb0ELi2ELi4ELi4ELi4ELb0EEENS1_21CollectiveEpilogueBwdISA_SB_SD_Li256ELb1ELb0ELi2EEENS1_25SingleTileBwdLPTSchedulerILb1ELi128ELb1EEEEEEEEEvNT_6ParamsE) ;  /* 0xffff78d004007950 */ /* 0x000fea0003c3ffff */
        .type           $_ZN7cutlass13device_kernelIN5flash19enable_sm80_to_sm89INS1_16FlashAttnBwdSm80INS1_25CollectiveMainloopBwdSm80ILi2ELi2EN4cute5tupleIJNS5_1CILi128EEES8_NS7_ILi64EEEEEENS_10bfloat16_tEfNS_4arch4Sm80ELb1ELb0ELb1ELb1ELb1ELb0ELb0ELb0ELi2ELi4ELi4ELi4ELb0EEENS1_21CollectiveEpilogueBwdISA_SB_SD_Li256ELb1ELb0ELi2EEENS1_25SingleTileBwdLPTSchedulerILb1ELi128ELb1EEEEEEEEEvNT_6ParamsE$_ZN4cute3eso3ESOILb0ELb0EJiiiNS_1CILi0EEEEEC2ERKiS6_S6_RKS3_,@function
        .size           $_ZN7cutlass13device_kernelIN5flash19enable_sm80_to_sm89INS1_16FlashAttnBwdSm80INS1_25CollectiveMainloopBwdSm80ILi2ELi2EN4cute5tupleIJNS5_1CILi128EEES8_NS7_ILi64EEEEEENS_10bfloat16_tEfNS_4arch4Sm80ELb1ELb0ELb1ELb1ELb1ELb0ELb0ELb0ELi2ELi4ELi4ELi4ELb0EEENS1_21CollectiveEpilogueBwdISA_SB_SD_Li256ELb1ELb0ELi2EEENS1_25SingleTileBwdLPTSchedulerILb1ELi128ELb1EEEEEEEEEvNT_6ParamsE$_ZN4cute3eso3ESOILb0ELb0EJiiiNS_1CILi0EEEEEC2ERKiS6_S6_RKS3_,($_ZN7cutlass13device_kernelIN5flash19enable_sm80_to_sm89INS1_16FlashAttnBwdSm80INS1_25CollectiveMainloopBwdSm80ILi2ELi2EN4cute5tupleIJNS5_1CILi128EEES8_NS7_ILi64EEEEEENS_10bfloat16_tEfNS_4arch4Sm80ELb1ELb0ELb1ELb1ELb1ELb0ELb0ELb0ELi2ELi4ELi4ELi4ELb0EEENS1_21CollectiveEpilogueBwdISA_SB_SD_Li256ELb1ELb0ELi2EEENS1_25SingleTileBwdLPTSchedulerILb1ELi128ELb1EEEEEEEEEvNT_6ParamsE$_ZN4cute3eso3ESOILb0ELb0EJiiiNS_1CILi144EEENS2_ILi512EEEEEC2ERKiS7_S7_RKS3_RKS4_ - $_ZN7cutlass13device_kernelIN5flash19enable_sm80_to_sm89INS1_16FlashAttnBwdSm80INS1_25CollectiveMainloopBwdSm80ILi2ELi2EN4cute5tupleIJNS5_1CILi128EEES8_NS7_ILi64EEEEEENS_10bfloat16_tEfNS_4arch4Sm80ELb1ELb0ELb1ELb1ELb1ELb0ELb0ELb0ELi2ELi4ELi4ELi4ELb0EEENS1_21CollectiveEpilogueBwdISA_SB_SD_Li256ELb1ELb0ELi2EEENS1_25SingleTileBwdLPTSchedulerILb1ELi128ELb1EEEEEEEEEvNT_6ParamsE$_ZN4cute3eso3ESOILb0ELb0EJiiiNS_1CILi0EEEEEC2ERKiS6_S6_RKS3_)
$_ZN7cutlass13device_kernelIN5flash19enable_sm80_to_sm89INS1_16FlashAttnBwdSm80INS1_25CollectiveMainloopBwdSm80ILi2ELi2EN4cute5tupleIJNS5_1CILi128EEES8_NS7_ILi64EEEEEENS_10bfloat16_tEfNS_4arch4Sm80ELb1ELb0ELb1ELb1ELb1ELb0ELb0ELb0ELi2ELi4ELi4ELi4ELb0EEENS1_21CollectiveEpilogueBwdISA_SB_SD_Li256ELb1ELb0ELi2EEENS1_25SingleTileBwdLPTSchedulerILb1ELi128ELb1EEEEEEEEEvNT_6ParamsE$_ZN4cute3eso3ESOILb0ELb0EJiiiNS_1CILi0EEEEEC2ERKiS6_S6_RKS3_:
        /* <DEDUP_REMOVED lines=10> */
[----:B------:R-:W-:Y:S05]  /*87d0*/  RET.REL.NODEC R46 `(_ZN7cutlass13device_kernelIN5flash19enable_sm80_to_sm89INS1_16FlashAttnBwdSm80INS1_25CollectiveMainloopBwdSm80ILi2ELi2EN4cute5tupleIJNS5_1CILi128EEES8_NS7_ILi64EEEEEENS_10bfloat16_tEfNS_4arch4Sm80ELb1ELb0ELb1ELb1ELb1ELb0ELb0ELb0ELi2ELi4ELi4ELi4ELb0EEENS1_21CollectiveEpilogueBwdISA_SB_SD_Li256ELb1ELb0ELi2EEENS1_25SingleTileBwdLPTSchedulerILb1ELi128ELb1EEEEEEEEEvNT_6ParamsE) ;  /* 0xffff78202e007950 */ /* 0x000fea0003c3ffff */
        .type           $_ZN7cutlass13device_kernelIN5flash19enable_sm80_to_sm89INS1_16FlashAttnBwdSm80INS1_25CollectiveMainloopBwdSm80ILi2ELi2EN4cute5tupleIJNS5_1CILi128EEES8_NS7_ILi64EEEEEENS_10bfloat16_tEfNS_4arch4Sm80ELb1ELb0ELb1ELb1ELb1ELb0ELb0ELb0ELi2ELi4ELi4ELi4ELb0EEENS1_21CollectiveEpilogueBwdISA_SB_SD_Li256ELb1ELb0ELi2EEENS1_25SingleTileBwdLPTSchedulerILb1ELi128ELb1EEEEEEEEEvNT_6ParamsE$_ZN4cute3eso3ESOILb0ELb0EJiiiNS_1CILi144EEENS2_ILi512EEEEEC2ERKiS7_S7_RKS3_RKS4_,@function
        .size           $_ZN7cutlass13device_kernelIN5flash19enable_sm80_to_sm89INS1_16FlashAttnBwdSm80INS1_25CollectiveMainloopBwdSm80ILi2ELi2EN4cute5tupleIJNS5_1CILi128EEES8_NS7_ILi64EEEEEENS_10bfloat16_tEfNS_4arch4Sm80ELb1ELb0ELb1ELb1ELb1ELb0ELb0ELb0ELi2ELi4ELi4ELi4ELb0EEENS1_21CollectiveEpilogueBwdISA_SB_SD_Li256ELb1ELb0ELi2EEENS1_25SingleTileBwdLPTSchedulerILb1ELi128ELb1EEEEEEEEEvNT_6ParamsE$_ZN4cute3eso3ESOILb0ELb0EJiiiNS_1CILi144EEENS2_ILi512EEEEEC2ERKiS7_S7_RKS3_RKS4_,($_ZN7cutlass13device_kernelIN5flash19enable_sm80_to_sm89INS1_16FlashAttnBwdSm80INS1_25CollectiveMainloopBwdSm80ILi2ELi2EN4cute5tupleIJNS5_1CILi128EEES8_NS7_ILi64EEEEEENS_10bfloat16_tEfNS_4arch4Sm80ELb1ELb0ELb1ELb1ELb1ELb0ELb0ELb0ELi2ELi4ELi4ELi4ELb0EEENS1_21CollectiveEpilogueBwdISA_SB_SD_Li256ELb1ELb0ELi2EEENS1_25SingleTileBwdLPTSchedulerILb1ELi128ELb1EEEEEEEEEvNT_6ParamsE$_ZN4cute3eso3ESOILb0ELb0EJiiiNS_1CILi72EEENS2_ILi512EEEEEC2ERKiS7_S7_RKS3_RKS4_ - $_ZN7cutlass13device_kernelIN5flash19enable_sm80_to_sm89INS1_16FlashAttnBwdSm80INS1_25CollectiveMainloopBwdSm80ILi2ELi2EN4cute5tupleIJNS5_1CILi128EEES8_NS7_ILi64EEEEEENS_10bfloat16_tEfNS_4arch4Sm80ELb1ELb0ELb1ELb1ELb1ELb0ELb0ELb0ELi2ELi4ELi4ELi4ELb0EEENS1_21CollectiveEpilogueBwdISA_SB_SD_Li256ELb1ELb0ELi2EEENS1_25SingleTileBwdLPTSchedulerILb1ELi128ELb1EEEEEEEEEvNT_6ParamsE$_ZN4cute3eso3ESOILb0ELb0EJiiiNS_1CILi144EEENS2_ILi512EEEEEC2ERKiS7_S7_RKS3_RKS4_)
$_ZN7cutlass13device_kernelIN5flash19enable_sm80_to_sm89INS1_16FlashAttnBwdSm80INS1_25CollectiveMainloopBwdSm80ILi2ELi2EN4cute5tupleIJNS5_1CILi128EEES8_NS7_ILi64EEEEEENS_10bfloat16_tEfNS_4arch4Sm80ELb1ELb0ELb1ELb1ELb1ELb0ELb0ELb0ELi2ELi4ELi4ELi4ELb0EEENS1_21CollectiveEpilogueBwdISA_SB_SD_Li256ELb1ELb0ELi2EEENS1_25SingleTileBwdLPTSchedulerILb1ELi128ELb1EEEEEEEEEvNT_6ParamsE$_ZN4cute3eso3ESOILb0ELb0EJiiiNS_1CILi144EEENS2_ILi512EEEEEC2ERKiS7_S7_RKS3_RKS4_:
        /* <DEDUP_REMOVED lines=11> */
        .type           $_ZN7cutlass13device_kernelIN5flash19enable_sm80_to_sm89INS1_16FlashAttnBwdSm80INS1_25CollectiveMainloopBwdSm80ILi2ELi2EN4cute5tupleIJNS5_1CILi128EEES8_NS7_ILi64EEEEEENS_10bfloat16_tEfNS_4arch4Sm80ELb1ELb0ELb1ELb1ELb1ELb0ELb0ELb0ELi2ELi4ELi4ELi4ELb0EEENS1_21CollectiveEpilogueBwdISA_SB_SD_Li256ELb1ELb0ELi2EEENS1_25SingleTileBwdLPTSchedulerILb1ELi128ELb1EEEEEEEEEvNT_6ParamsE$_ZN4cute3eso3ESOILb0ELb0EJiiiNS_1CILi72EEENS2_ILi512EEEEEC2ERKiS7_S7_RKS3_RKS4_,@function
        .size           $_ZN7cutlass13device_kernelIN5flash19enable_sm80_to_sm89INS1_16FlashAttnBwdSm80INS1_25CollectiveMainloopBwdSm80ILi2ELi2EN4cute5tupleIJNS5_1CILi128EEES8_NS7_ILi64EEEEEENS_10bfloat16_tEfNS_4arch4Sm80ELb1ELb0ELb1ELb1ELb1ELb0ELb0ELb0ELi2ELi4ELi4ELi4ELb0EEENS1_21CollectiveEpilogueBwdISA_SB_SD_Li256ELb1ELb0ELi2EEENS1_25SingleTileBwdLPTSchedulerILb1ELi128ELb1EEEEEEEEEvNT_6ParamsE$_ZN4cute3eso3ESOILb0ELb0EJiiiNS_1CILi72EEENS2_ILi512EEEEEC2ERKiS7_S7_RKS3_RKS4_,($_ZN7cutlass13device_kernelIN5flash19enable_sm80_to_sm89INS1_16FlashAttnBwdSm80INS1_25CollectiveMainloopBwdSm80ILi2ELi2EN4cute5tupleIJNS5_1CILi128EEES8_NS7_ILi64EEEEEENS_10bfloat16_tEfNS_4arch4Sm80ELb1ELb0ELb1ELb1ELb1ELb0ELb0ELb0ELi2ELi4ELi4ELi4ELb0EEENS1_21CollectiveEpilogueBwdISA_SB_SD_Li256ELb1ELb0ELi2EEENS1_25SingleTileBwdLPTSchedulerILb1ELi128ELb1EEEEEEEEEvNT_6ParamsE$_ZN4cute3eso3ESOILb0ELb1EJNS_5tupleIJiNS2_IJiNS_1CILi0EEEEEEEEENS2_IJNS_10UnderscoreENS2_IJS7_S7_EEEEEEEEC2ERKS6_RKS9_ - $_ZN7cutlass13device_kernelIN5flash19enable_sm80_to_sm89INS1_16FlashAttnBwdSm80INS1_25CollectiveMainloopBwdSm80ILi2ELi2EN4cute5tupleIJNS5_1CILi128EEES8_NS7_ILi64EEEEEENS_10bfloat16_tEfNS_4arch4Sm80ELb1ELb0ELb1ELb1ELb1ELb0ELb0ELb0ELi2ELi4ELi4ELi4ELb0EEENS1_21CollectiveEpilogueBwdISA_SB_SD_Li256ELb1ELb0ELi2EEENS1_25SingleTileBwdLPTSchedulerILb1ELi128ELb1EEEEEEEEEvNT_6ParamsE$_ZN4cute3eso3ESOILb0ELb0EJiiiNS_1CILi72EEENS2_ILi512EEEEEC2ERKiS7_S7_RKS3_RKS4_)
$_ZN7cutlass13device_kernelIN5flash19enable_sm80_to_sm89INS1_16FlashAttnBwdSm80INS1_25CollectiveMainloopBwdSm80ILi2ELi2EN4cute5tupleIJNS5_1CILi128EEES8_NS7_ILi64EEEEEENS_10bfloat16_tEfNS_4arch4Sm80ELb1ELb0ELb1ELb1ELb1ELb0ELb0ELb0ELi2ELi4ELi4ELi4ELb0EEENS1_21CollectiveEpilogueBwdISA_SB_SD_Li256ELb1ELb0ELi2EEENS1_25SingleTileBwdLPTSchedulerILb1ELi128ELb1EEEEEEEEEvNT_6ParamsE$_ZN4cute3eso3ESOILb0ELb0EJiiiNS_1CILi72EEENS2_ILi512EEEEEC2ERKiS7_S7_RKS3_RKS4_:
        /* <DEDUP_REMOVED lines=11> */
        .type           $_ZN7cutlass13device_kernelIN5flash19enable_sm80_to_sm89INS1_16FlashAttnBwdSm80INS1_25CollectiveMainloopBwdSm80ILi2ELi2EN4cute5tupleIJNS5_1CILi128EEES8_NS7_ILi64EEEEEENS_10bfloat16_tEfNS_4arch4Sm80ELb1ELb0ELb1ELb1ELb1ELb0ELb0ELb0ELi2ELi4ELi4ELi4ELb0EEENS1_21CollectiveEpilogueBwdISA_SB_SD_Li256ELb1ELb0ELi2EEENS1_25SingleTileBwdLPTSchedulerILb1ELi128ELb1EEEEEEEEEvNT_6ParamsE$_ZN4cute3eso3ESOILb0ELb1EJNS_5tupleIJiNS2_IJiNS_1CILi0EEEEEEEEENS2_IJNS_10UnderscoreENS2_IJS7_S7_EEEEEEEEC2ERKS6_RKS9_,@function
        .size           $_ZN7cutlass13device_kernelIN5flash19enable_sm80_to_sm89INS1_16FlashAttnBwdSm80INS1_25CollectiveMainloopBwdSm80ILi2ELi2EN4cute5tupleIJNS5_1CILi128EEES8_NS7_ILi64EEEEEENS_10bfloat16_tEfNS_4arch4Sm80ELb1ELb0ELb1ELb1ELb1ELb0ELb0ELb0ELi2ELi4ELi4ELi4ELb0EEENS1_21CollectiveEpilogueBwdISA_SB_SD_Li256ELb1ELb0ELi2EEENS1_25SingleTileBwdLPTSchedulerILb1ELi128ELb1EEEEEEEEEvNT_6ParamsE$_ZN4cute3eso3ESOILb0ELb1EJNS_5tupleIJiNS2_IJiNS_1CILi0EEEEEEEEENS2_IJNS_10UnderscoreENS2_IJS7_S7_EEEEEEEEC2ERKS6_RKS9_,($_ZN7cutlass13device_kernelIN5flash19enable_sm80_to_sm89INS1_16FlashAttnBwdSm80INS1_25CollectiveMainloopBwdSm80ILi2ELi2EN4cute5tupleIJNS5_1CILi128EEES8_NS7_ILi64EEEEEENS_10bfloat16_tEfNS_4arch4Sm80ELb1ELb0ELb1ELb1ELb1ELb0ELb0ELb0ELi2ELi4ELi4ELi4ELb0EEENS1_21CollectiveEpilogueBwdISA_SB_SD_Li256ELb1ELb0ELi2EEENS1_25SingleTileBwdLPTSchedulerILb1ELi128ELb1EEEEEEEEEvNT_6ParamsE$_ZN4cute3eso3ESOILb0ELb1EJNS_5tupleIJiNS2_IJiiEEEEEENS2_IJNS_10UnderscoreENS2_IJS5_S5_EEEEEEEEC2ERKS4_RKS7_ - $_ZN7cutlass13device_kernelIN5flash19enable_sm80_to_sm89INS1_16FlashAttnBwdSm80INS1_25CollectiveMainloopBwdSm80ILi2ELi2EN4cute5tupleIJNS5_1CILi128EEES8_NS7_ILi64EEEEEENS_10bfloat16_tEfNS_4arch4Sm80ELb1ELb0ELb1ELb1ELb1ELb0ELb0ELb0ELi2ELi4ELi4ELi4ELb0EEENS1_21CollectiveEpilogueBwdISA_SB_SD_Li256ELb1ELb0ELi2EEENS1_25SingleTileBwdLPTSchedulerILb1ELi128ELb1EEEEEEEEEvNT_6ParamsE$_ZN4cute3eso3ESOILb0ELb1EJNS_5tupleIJiNS2_IJiNS_1CILi0EEEEEEEEENS2_IJNS_10UnderscoreENS2_IJS7_S7_EEEEEEEEC2ERKS6_RKS9_)
$_ZN7cutlass13device_kernelIN5flash19enable_sm80_to_sm89INS1_16FlashAttnBwdSm80INS1_25CollectiveMainloopBwdSm80ILi2ELi2EN4cute5tupleIJNS5_1CILi128EEES8_NS7_ILi64EEEEEENS_10bfloat16_tEfNS_4arch4Sm80ELb1ELb0ELb1ELb1ELb1ELb0ELb0ELb0ELi2ELi4ELi4ELi4ELb0EEENS1_21CollectiveEpilogueBwdISA_SB_SD_Li256ELb1ELb0ELi2EEENS1_25SingleTileBwdLPTSchedulerILb1ELi128ELb1EEEEEEEEEvNT_6ParamsE$_ZN4cute3eso3ESOILb0ELb1EJNS_5tupleIJiNS2_IJiNS_1CILi0EEEEEEEEENS2_IJNS_10UnderscoreENS2_IJS7_S7_EEEEEEEEC2ERKS6_RKS9_:
[----:B------:R-:W-:Y:S01]  /*8940*/  IADD3 R4, R4, -c[0x0][0x20], RZ ;  /* 0x8000080004047a10 */ /* 0x000fe20007ffe0ff */
[----:B------:R-:W-:Y:S01]  /*8950*/  IMAD.MOV.U32 R8, RZ, RZ, R6 ;  /* 0x000000ffff087224 */ /* 0x000fe200078e0006 */
[----:B------:R-:W-:-:S03]  /*8960*/  MOV R9, 0x0 ;  /* 0x0000000000097802 */ /* 0x000fc60000000f00 */
[----:B------:R1:W-:Y:S04]  /*8970*/  STL [R4], R2 ;  /* 0x0000000204007387 */ /* 0x0003e80000100800 */
[----:B------:R1:W-:Y:S01]  /*8980*/  STL [R4+0x4], R3 ;  /* 0x0000040304007387 */ /* 0x0003e20000100800 */
[----:B------:R-:W-:Y:S05]  /*8990*/  RET.REL.NODEC R8 `(_ZN7cutlass13device_kernelIN5flash19enable_sm80_to_sm89INS1_16FlashAttnBwdSm80INS1_25CollectiveMainloopBwdSm80ILi2ELi2EN4cute5tupleIJNS5_1CILi128EEES8_NS7_ILi64EEEEEENS_10bfloat16_tEfNS_4arch4Sm80ELb1ELb0ELb1ELb1ELb1ELb0ELb0ELb0ELi2ELi4ELi4ELi4ELb0EEENS1_21CollectiveEpilogueBwdISA_SB_SD_Li256ELb1ELb0ELi2EEENS1_25SingleTileBwdLPTSchedulerILb1ELi128ELb1EEEEEEEEEvNT_6ParamsE) ;  /* 0xffff766008007950 */ /* 0x000fea0003c3ffff */
        .type           $_ZN7cutlass13device_kernelIN5flash19enable_sm80_to_sm89INS1_16FlashAttnBwdSm80INS1_25CollectiveMainloopBwdSm80ILi2ELi2EN4cute5tupleIJNS5_1CILi128EEES8_NS7_ILi64EEEEEENS_10bfloat16_tEfNS_4arch4Sm80ELb1ELb0ELb1ELb1ELb1ELb0ELb0ELb0ELi2ELi4ELi4ELi4ELb0EEENS1_21CollectiveEpilogueBwdISA_SB_SD_Li256ELb1ELb0ELi2EEENS1_25SingleTileBwdLPTSchedulerILb1ELi128ELb1EEEEEEEEEvNT_6ParamsE$_ZN4cute3eso3ESOILb0ELb1EJNS_5tupleIJiNS2_IJiiEEEEEENS2_IJNS_10UnderscoreENS2_IJS5_S5_EEEEEEEEC2ERKS4_RKS7_,@function
        .size           $_ZN7cutlass13device_kernelIN5flash19enable_sm80_to_sm89INS1_16FlashAttnBwdSm80INS1_25CollectiveMainloopBwdSm80ILi2ELi2EN4cute5tupleIJNS5_1CILi128EEES8_NS7_ILi64EEEEEENS_10bfloat16_tEfNS_4arch4Sm80ELb1ELb0ELb1ELb1ELb1ELb0ELb0ELb0ELi2ELi4ELi4ELi4ELb0EEENS1_21CollectiveEpilogueBwdISA_SB_SD_Li256ELb1ELb0ELi2EEENS1_25SingleTileBwdLPTSchedulerILb1ELi128ELb1EEEEEEEEEvNT_6ParamsE$_ZN4cute3eso3ESOILb0ELb1EJNS_5tupleIJiNS2_IJiiEEEEEENS2_IJNS_10UnderscoreENS2_IJS5_S5_EEEEEEEEC2ERKS4_RKS7_,($_ZN7cutlass13device_kernelIN5flash19enable_sm80_to_sm89INS1_16FlashAttnBwdSm80INS1_25CollectiveMainloopBwdSm80ILi2ELi2EN4cute5tupleIJNS5_1CILi128EEES8_NS7_ILi64EEEEEENS_10bfloat16_tEfNS_4arch4Sm80ELb1ELb0ELb1ELb1ELb1ELb0ELb0ELb0ELi2ELi4ELi4ELi4ELb0EEENS1_21CollectiveEpilogueBwdISA_SB_SD_Li256ELb1ELb0ELi2EEENS1_25SingleTileBwdLPTSchedulerILb1ELi128ELb1EEEEEEEEEvNT_6ParamsE$_ZN4cute3eso3ESOILb0ELb1EJNS_5tupleIJiiEEEEEC2ERKS3_ - $_ZN7cutlass13device_kernelIN5flash19enable_sm80_to_sm89INS1_16FlashAttnBwdSm80INS1_25CollectiveMainloopBwdSm80ILi2ELi2EN4cute5tupleIJNS5_1CILi128EEES8_NS7_ILi64EEEEEENS_10bfloat16_tEfNS_4arch4Sm80ELb1ELb0ELb1ELb1ELb1ELb0ELb0ELb0ELi2ELi4ELi4ELi4ELb0EEENS1_21CollectiveEpilogueBwdISA_SB_SD_Li256ELb1ELb0ELi2EEENS1_25SingleTileBwdLPTSchedulerILb1ELi128ELb1EEEEEEEEEvNT_6ParamsE$_ZN4cute3eso3ESOILb0ELb1EJNS_5tupleIJiNS2_IJiiEEEEEENS2_IJNS_10UnderscoreENS2_IJS5_S5_EEEEEEEEC2ERKS4_RKS7_)
$_ZN7cutlass13device_kernelIN5flash19enable_sm80_to_sm89INS1_16FlashAttnBwdSm80INS1_25CollectiveMainloopBwdSm80ILi2ELi2EN4cute5tupleIJNS5_1CILi128EEES8_NS7_ILi64EEEEEENS_10bfloat16_tEfNS_4arch4Sm80ELb1ELb0ELb1ELb1ELb1ELb0ELb0ELb0ELi2ELi4ELi4ELi4ELb0EEENS1_21CollectiveEpilogueBwdISA_SB_SD_Li256ELb1ELb0ELi2EEENS1_25SingleTileBwdLPTSchedulerILb1ELi128ELb1EEEEEEEEEvNT_6ParamsE$_ZN4cute3eso3ESOILb0ELb1EJNS_5tupleIJiNS2_IJiiEEEEEENS2_IJNS_10UnderscoreENS2_IJS5_S5_EEEEEEEEC2ERKS4_RKS7_:
[----:B------:R-:W-:Y:S01]  /*89a0*/  IADD3 R4, R81, -c[0x0][0x20], RZ ;  /* 0x8000080051047a10 */ /* 0x000fe20007ffe0ff */
[----:B------:R-:W-:Y:S01]  /*89b0*/  IMAD.MOV.U32 R8, RZ, RZ, R6 ;  /* 0x000000ffff087224 */ /* 0x000fe200078e0006 */
[----:B------:R-:W-:-:S03]  /*89c0*/  MOV R9, 0x0 ;  /* 0x0000000000097802 */ /* 0x000fc60000000f00 */
[----:B------:R1:W-:Y:S04]  /*89d0*/  STL [R4], R2 ;  /* 0x0000000204007387 */ /* 0x0003e80000100800 */
[----:B------:R1:W-:Y:S04]  /*89e0*/  STL [R4+0x4], R3 ;  /* 0x0000040304007387 */ /* 0x0003e80000100800 */
[----:B------:R1:W-:Y:S01]  /*89f0*/  STL [R4+0x8], R5 ;  /* 0x0000080504007387 */ /* 0x0003e20000100800 */
[----:B------:R-:W-:Y:S05]  /*8a00*/  RET.REL.NODEC R8 `(_ZN7cutlass13device_kernelIN5flash19enable_sm80_to_sm89INS1_16FlashAttnBwdSm80INS1_25CollectiveMainloopBwdSm80ILi2ELi2EN4cute5tupleIJNS5_1CILi128EEES8_NS7_ILi64EEEEEENS_10bfloat16_tEfNS_4arch4Sm80ELb1ELb0ELb1ELb1ELb1ELb0ELb0ELb0ELi2ELi4ELi4ELi4ELb0EEENS1_21CollectiveEpilogueBwdISA_SB_SD_Li256ELb1ELb0ELi2EEENS1_25SingleTileBwdLPTSchedulerILb1ELi128ELb1EEEEEEEEEvNT_6ParamsE) ;  /* 0xffff75f008007950 */ /* 0x000fea0003c3ffff */
        .type           $_ZN7cutlass13device_kernelIN5flash19enable_sm80_to_sm89INS1_16FlashAttnBwdSm80INS1_25CollectiveMainloopBwdSm80ILi2ELi2EN4cute5tupleIJNS5_1CILi128EEES8_NS7_ILi64EEEEEENS_10bfloat16_tEfNS_4arch4Sm80ELb1ELb0ELb1ELb1ELb1ELb0ELb0ELb0ELi2ELi4ELi4ELi4ELb0EEENS1_21CollectiveEpilogueBwdISA_SB_SD_Li256ELb1ELb0ELi2EEENS1_25SingleTileBwdLPTSchedulerILb1ELi128ELb1EEEEEEEEEvNT_6ParamsE$_ZN4cute3eso3ESOILb0ELb1EJNS_5tupleIJiiEEEEEC2ERKS3_,@function
        .size           $_ZN7cutlass13device_kernelIN5flash19enable_sm80_to_sm89INS1_16FlashAttnBwdSm80INS1_25CollectiveMainloopBwdSm80ILi2ELi2EN4cute5tupleIJNS5_1CILi128EEES8_NS7_ILi64EEEEEENS_10bfloat16_tEfNS_4arch4Sm80ELb1ELb0ELb1ELb1ELb1ELb0ELb0ELb0ELi2ELi4ELi4ELi4ELb0EEENS1_21CollectiveEpilogueBwdISA_SB_SD_Li256ELb1ELb0ELi2EEENS1_25SingleTileBwdLPTSchedulerILb1ELi128ELb1EEEEEEEEEvNT_6ParamsE$_ZN4cute3eso3ESOILb0ELb1EJNS_5tupleIJiiEEEEEC2ERKS3_,($_ZN7cutlass13device_kernelIN5flash19enable_sm80_to_sm89INS1_16FlashAttnBwdSm80INS1_25CollectiveMainloopBwdSm80ILi2ELi2EN4cute5tupleIJNS5_1CILi128EEES8_NS7_ILi64EEEEEENS_10bfloat16_tEfNS_4arch4Sm80ELb1ELb0ELb1ELb1ELb1ELb0ELb0ELb0ELi2ELi4ELi4ELi4ELb0EEENS1_21CollectiveEpilogueBwdISA_SB_SD_Li256ELb1ELb0ELi2EEENS1_25SingleTileBwdLPTSchedulerILb1ELi128ELb1EEEEEEEEEvNT_6ParamsE$_ZN4cute3eso3ESOILb0ELb1EJNS_5tupleIJiiEEENS_1CILi1024EEEEEC2ERKS3_RKS5_ - $_ZN7cutlass13device_kernelIN5flash19enable_sm80_to_sm89INS1_16FlashAttnBwdSm80INS1_25CollectiveMainloopBwdSm80ILi2ELi2EN4cute5tupleIJNS5_1CILi128EEES8_NS7_ILi64EEEEEENS_10bfloat16_tEfNS_4arch4Sm80ELb1ELb0ELb1ELb1ELb1ELb0ELb0ELb0ELi2ELi4ELi4ELi4ELb0EEENS1_21CollectiveEpilogueBwdISA_SB_SD_Li256ELb1ELb0ELi2EEENS1_25SingleTileBwdLPTSchedulerILb1ELi128ELb1EEEEEEEEEvNT_6ParamsE$_ZN4cute3eso3ESOILb0ELb1EJNS_5tupleIJiiEEEEEC2ERKS3_)
$_ZN7cutlass13device_kernelIN5flash19enable_sm80_to_sm89INS1_16FlashAttnBwdSm80INS1_25CollectiveMainloopBwdSm80ILi2ELi2EN4cute5tupleIJNS5_1CILi128EEES8_NS7_ILi64EEEEEENS_10bfloat16_tEfNS_4arch4Sm80ELb1ELb0ELb1ELb1ELb1ELb0ELb0ELb0ELi2ELi4ELi4ELi4ELb0EEENS1_21CollectiveEpilogueBwdISA_SB_SD_Li256ELb1ELb0ELi2EEENS1_25SingleTileBwdLPTSchedulerILb1ELi128ELb1EEEEEEEEEvNT_6ParamsE$_ZN4cute3eso3ESOILb0ELb1EJNS_5tupleIJiiEEEEEC2ERKS3_:
[----:B------:R-:W-:Y:S01]  /*8a10*/  IADD3 R2, R2, -c[0x0][0x20], RZ ;  /* 0x8000080002027a10 */ /* 0x000fe20007ffe0ff */
[----:B------:R-:W-:Y:S01]  /*8a20*/  IMAD.MOV.U32 R8, RZ, RZ, R6 ;  /* 0x000000ffff087224 */ /* 0x000fe200078e0006 */
[----:B------:R-:W-:-:S03]  /*8a30*/  MOV R9, 0x0 ;  /* 0x0000000000097802 */ /* 0x000fc60000000f00 */
[----:B------:R1:W-:Y:S04]  /*8a40*/  STL [R2], R5 ;  /* 0x0000000502007387 */ /* 0x0003e80000100800 */
[----:B------:R1:W-:Y:S01]  /*8a50*/  STL [R2+0x4], R3 ;  /* 0x0000040302007387 */ /* 0x0003e20000100800 */
[----:B------:R-:W-:Y:S05]  /*8a60*/  RET.REL.NODEC R8 `(_ZN7cutlass13device_kernelIN5flash19enable_sm80_to_sm89INS1_16FlashAttnBwdSm80INS1_25CollectiveMainloopBwdSm80ILi2ELi2EN4cute5tupleIJNS5_1CILi128EEES8_NS7_ILi64EEEEEENS_10bfloat16_tEfNS_4arch4Sm80ELb1ELb0ELb1ELb1ELb1ELb0ELb0ELb0ELi2ELi4ELi4ELi4ELb0EEENS1_21CollectiveEpilogueBwdISA_SB_SD_Li256ELb1ELb0ELi2EEENS1_25SingleTileBwdLPTSchedulerILb1ELi128ELb1EEEEEEEEEvNT_6ParamsE) ;  /* 0xffff759008007950 */ /* 0x000fea0003c3ffff */
        .type           $_ZN7cutlass13device_kernelIN5flash19enable_sm80_to_sm89INS1_16FlashAttnBwdSm80INS1_25CollectiveMainloopBwdSm80ILi2ELi2EN4cute5tupleIJNS5_1CILi128EEES8_NS7_ILi64EEEEEENS_10bfloat16_tEfNS_4arch4Sm80ELb1ELb0ELb1ELb1ELb1ELb0ELb0ELb0ELi2ELi4ELi4ELi4ELb0EEENS1_21CollectiveEpilogueBwdISA_SB_SD_Li256ELb1ELb0ELi2EEENS1_25SingleTileBwdLPTSchedulerILb1ELi128ELb1EEEEEEEEEvNT_6ParamsE$_ZN4cute3eso3ESOILb0ELb1EJNS_5tupleIJiiEEENS_1CILi1024EEEEEC2ERKS3_RKS5_,@function
        .size           $_ZN7cutlass13device_kernelIN5flash19enable_sm80_to_sm89INS1_16FlashAttnBwdSm80INS1_25CollectiveMainloopBwdSm80ILi2ELi2EN4cute5tupleIJNS5_1CILi128EEES8_NS7_ILi64EEEEEENS_10bfloat16_tEfNS_4arch4Sm80ELb1ELb0ELb1ELb1ELb1ELb0ELb0ELb0ELi2ELi4ELi4ELi4ELb0EEENS1_21CollectiveEpilogueBwdISA_SB_SD_Li256ELb1ELb0ELi2EEENS1_25SingleTileBwdLPTSchedulerILb1ELi128ELb1EEEEEEEEEvNT_6ParamsE$_ZN4cute3eso3ESOILb0ELb1EJNS_5tupleIJiiEEENS_1CILi1024EEEEEC2ERKS3_RKS5_,($_ZN7cutlass13device_kernelIN5flash19enable_sm80_to_sm89INS1_16FlashAttnBwdSm80INS1_25CollectiveMainloopBwdSm80ILi2ELi2EN4cute5tupleIJNS5_1CILi128EEES8_NS7_ILi64EEEEEENS_10bfloat16_tEfNS_4arch4Sm80ELb1ELb0ELb1ELb1ELb1ELb0ELb0ELb0ELi2ELi4ELi4ELi4ELb0EEENS1_21CollectiveEpilogueBwdISA_SB_SD_Li256ELb1ELb0ELi2EEENS1_25SingleTileBwdLPTSchedulerILb1ELi128ELb1EEEEEEEEEvNT_6ParamsE$_ZN4cute3eso3ESOILb0ELb1EJNS_5tupleIJiiEEENS_1CILi8192EEEEEC2ERKS3_RKS5_ - $_ZN7cutlass13device_kernelIN5flash19enable_sm80_to_sm89INS1_16FlashAttnBwdSm80INS1_25CollectiveMainloopBwdSm80ILi2ELi2EN4cute5tupleIJNS5_1CILi128EEES8_NS7_ILi64EEEEEENS_10bfloat16_tEfNS_4arch4Sm80ELb1ELb0ELb1ELb1ELb1ELb0ELb0ELb0ELi2ELi4ELi4ELi4ELb0EEENS1_21CollectiveEpilogueBwdISA_SB_SD_Li256ELb1ELb0ELi2EEENS1_25SingleTileBwdLPTSchedulerILb1ELi128ELb1EEEEEEEEEvNT_6ParamsE$_ZN4cute3eso3ESOILb0ELb1EJNS_5tupleIJiiEEENS_1CILi1024EEEEEC2ERKS3_RKS5_)
$_ZN7cutlass13device_kernelIN5flash19enable_sm80_to_sm89INS1_16FlashAttnBwdSm80INS1_25CollectiveMainloopBwdSm80ILi2ELi2EN4cute5tupleIJNS5_1CILi128EEES8_NS7_ILi64EEEEEENS_10bfloat16_tEfNS_4arch4Sm80ELb1ELb0ELb1ELb1ELb1ELb0ELb0ELb0ELi2ELi4ELi4ELi4ELb0EEENS1_21CollectiveEpilogueBwdISA_SB_SD_Li256ELb1ELb0ELi2EEENS1_25SingleTileBwdLPTSchedulerILb1ELi128ELb1EEEEEEEEEvNT_6ParamsE$_ZN4cute3eso3ESOILb0ELb1EJNS_5tupleIJiiEEENS_1CILi1024EEEEEC2ERKS3_RKS5_:
[----:B------:R-:W-:Y:S01]  /*8a70*/  IADD3 R2, R2, -c[0x0][0x20], RZ ;  /* 0x8000080002027a10 */ /* 0x000fe20007ffe0ff */
[----:B------:R-:W-:Y:S01]  /*8a80*/  IMAD.MOV.U32 R8, RZ, RZ, R6 ;  /* 0x000000ffff087224 */ /* 0x000fe200078e0006 */
[----:B------:R-:W-:-:S03]  /*8a90*/  MOV R9, 0x0 ;  /* 0x0000000000097802 */ /* 0x000fc60000000f00 */
[----:B------:R1:W-:Y:S04]  /*8aa0*/  STL [R2], R5 ;  /* 0x0000000502007387 */ /* 0x0003e80000100800 */
[----:B------:R1:W-:Y:S01]  /*8ab0*/  STL [R2+0x4], R3 ;  /* 0x0000040302007387 */ /* 0x0003e20000100800 */
[----:B------:R-:W-:Y:S05]  /*8ac0*/  RET.REL.NODEC R8 `(_ZN7cutlass13device_kernelIN5flash19enable_sm80_to_sm89INS1_16FlashAttnBwdSm80INS1_25CollectiveMainloopBwdSm80ILi2ELi2EN4cute5tupleIJNS5_1CILi128EEES8_NS7_ILi64EEEEEENS_10bfloat16_tEfNS_4arch4Sm80ELb1ELb0ELb1ELb1ELb1ELb0ELb0ELb0ELi2ELi4ELi4ELi4ELb0EEENS1_21CollectiveEpilogueBwdISA_SB_SD_Li256ELb1ELb0ELi2EEENS1_25SingleTileBwdLPTSchedulerILb1ELi128ELb1EEEEEEEEEvNT_6ParamsE) ;  /* 0xffff753008007950 */ /* 0x000fea0003c3ffff */
        .type           $_ZN7cutlass13device_kernelIN5flash19enable_sm80_to_sm89INS1_16FlashAttnBwdSm80INS1_25CollectiveMainloopBwdSm80ILi2ELi2EN4cute5tupleIJNS5_1CILi128EEES8_NS7_ILi64EEEEEENS_10bfloat16_tEfNS_4arch4Sm80ELb1ELb0ELb1ELb1ELb1ELb0ELb0ELb0ELi2ELi4ELi4ELi4ELb0EEENS1_21CollectiveEpilogueBwdISA_SB_SD_Li256ELb1ELb0ELi2EEENS1_25SingleTileBwdLPTSchedulerILb1ELi128ELb1EEEEEEEEEvNT_6ParamsE$_ZN4cute3eso3ESOILb0ELb1EJNS_5tupleIJiiEEENS_1CILi8192EEEEEC2ERKS3_RKS5_,@function
        .size           $_ZN7cutlass13device_kernelIN5flash19enable_sm80_to_sm89INS1_16FlashAttnBwdSm80INS1_25CollectiveMainloopBwdSm80ILi2ELi2EN4cute5tupleIJNS5_1CILi128EEES8_NS7_ILi64EEEEEENS_10bfloat16_tEfNS_4arch4Sm80ELb1ELb0ELb1ELb1ELb1ELb0ELb0ELb0ELi2ELi4ELi4ELi4ELb0EEENS1_21CollectiveEpilogueBwdISA_SB_SD_Li256ELb1ELb0ELi2EEENS1_25SingleTileBwdLPTSchedulerILb1ELi128ELb1EEEEEEEEEvNT_6ParamsE$_ZN4cute3eso3ESOILb0ELb1EJNS_5tupleIJiiEEENS_1CILi8192EEEEEC2ERKS3_RKS5_,($_ZN7cutlass13device_kernelIN5flash19enable_sm80_to_sm89INS1_16FlashAttnBwdSm80INS1_25CollectiveMainloopBwdSm80ILi2ELi2EN4cute5tupleIJNS5_1CILi128EEES8_NS7_ILi64EEEEEENS_10bfloat16_tEfNS_4arch4Sm80ELb1ELb0ELb1ELb1ELb1ELb0ELb0ELb0ELi2ELi4ELi4ELi4ELb0EEENS1_21CollectiveEpilogueBwdISA_SB_SD_Li256ELb1ELb0ELi2EEENS1_25SingleTileBwdLPTSchedulerILb1ELi128ELb1EEEEEEEEEvNT_6ParamsE$_ZN4cute3eso3ESOILb0ELb1EJNS_6LayoutINS_5tupleIJNS3_IJNS_1CILi8EEENS4_ILi1EEEEEENS4_ILi2EEEEEENS3_IJNS3_IJS6_NS4_ILi0EEEEEEiEEEEESA_EEC2ERKSD_RKSA_ - $_ZN7cutlass13device_kernelIN5flash19enable_sm80_to_sm89INS1_16FlashAttnBwdSm80INS1_25CollectiveMainloopBwdSm80ILi2ELi2EN4cute5tupleIJNS5_1CILi128EEES8_NS7_ILi64EEEEEENS_10bfloat16_tEfNS_4arch4Sm80ELb1ELb0ELb1ELb1ELb1ELb0ELb0ELb0ELi2ELi4ELi4ELi4ELb0EEENS1_21CollectiveEpilogueBwdISA_SB_SD_Li256ELb1ELb0ELi2EEENS1_25SingleTileBwdLPTSchedulerILb1ELi128ELb1EEEEEEEEEvNT_6ParamsE$_ZN4cute3eso3ESOILb0ELb1EJNS_5tupleIJiiEEENS_1CILi8192EEEEEC2ERKS3_RKS5_)
$_ZN7cutlass13device_kernelIN5flash19enable_sm80_to_sm89INS1_16FlashAttnBwdSm80INS1_25CollectiveMainloopBwdSm80ILi2ELi2EN4cute5tupleIJNS5_1CILi128EEES8_NS7_ILi64EEEEEENS_10bfloat16_tEfNS_4arch4Sm80ELb1ELb0ELb1ELb1ELb1ELb0ELb0ELb0ELi2ELi4ELi4ELi4ELb0EEENS1_21CollectiveEpilogueBwdISA_SB_SD_Li256ELb1ELb0ELi2EEENS1_25SingleTileBwdLPTSchedulerILb1ELi128ELb1EEEEEEEEEvNT_6ParamsE$_ZN4cute3eso3ESOILb0ELb1EJNS_5tupleIJiiEEENS_1CILi8192EEEEEC2ERKS3_RKS5_:
[----:B------:R-:W-:Y:S01]  /*8ad0*/  IADD3 R4, R65, -c[0x0][0x20], RZ ;  /* 0x8000080041047a10 */ /* 0x000fe20007ffe0ff */
[----:B------:R-:W-:Y:S01]  /*8ae0*/  IMAD.MOV.U32 R8, RZ, RZ, R6 ;  /* 0x000000ffff087224 */ /* 0x000fe200078e0006 */
[----:B------:R-:W-:-:S03]  /*8af0*/  MOV R9, 0x0 ;  /* 0x0000000000097802 */ /* 0x000fc60000000f00 */
[----:B------:R1:W-:Y:S04]  /*8b00*/  STL [R4], R2 ;  /* 0x0000000204007387 */ /* 0x0003e80000100800 */
[----:B------:R1:W-:Y:S01]  /*8b10*/  STL [R4+0x4], R3 ;  /* 0x0000040304007387 */ /* 0x0003e20000100800 */
[----:B------:R-:W-:Y:S05]  /*8b20*/  RET.REL.NODEC R8 `(_ZN7cutlass13device_kernelIN5flash19enable_sm80_to_sm89INS1_16FlashAttnBwdSm80INS1_25CollectiveMainloopBwdSm80ILi2ELi2EN4cute5tupleIJNS5_1CILi128EEES8_NS7_ILi64EEEEEENS_10bfloat16_tEfNS_4arch4Sm80ELb1ELb0ELb1ELb1ELb1ELb0ELb0ELb0ELi2ELi4ELi4ELi4ELb0EEENS1_21CollectiveEpilogueBwdISA_SB_SD_Li256ELb1ELb0ELi2EEENS1_25SingleTileBwdLPTSchedulerILb1ELi128ELb1EEEEEEEEEvNT_6ParamsE) ;  /* 0xffff74d008007950 */ /* 0x000fea0003c3ffff */
        .type           $_ZN7cutlass13device_kernelIN5flash19enable_sm80_to_sm89INS1_16FlashAttnBwdSm80INS1_25CollectiveMainloopBwdSm80ILi2ELi2EN4cute5tupleIJNS5_1CILi128EEES8_NS7_ILi64EEEEEENS_10bfloat16_tEfNS_4arch4Sm80ELb1ELb0ELb1ELb1ELb1ELb0ELb0ELb0ELi2ELi4ELi4ELi4ELb0EEENS1_21CollectiveEpilogueBwdISA_SB_SD_Li256ELb1ELb0ELi2EEENS1_25SingleTileBwdLPTSchedulerILb1ELi128ELb1EEEEEEEEEvNT_6ParamsE$_ZN4cute3eso3ESOILb0ELb1EJNS_6LayoutINS_5tupleIJNS3_IJNS_1CILi8EEENS4_ILi1EEEEEENS4_ILi2EEEEEENS3_IJNS3_IJS6_NS4_ILi0EEEEEEiEEEEESA_EEC2ERKSD_RKSA_,@function
        .size           $_ZN7cutlass13device_kernelIN5flash19enable_sm80_to_sm89INS1_16FlashAttnBwdSm80INS1_25CollectiveMainloopBwdSm80ILi2ELi2EN4cute5tupleIJNS5_1CILi128EEES8_NS7_ILi64EEEEEENS_10bfloat16_tEfNS_4arch4Sm80ELb1ELb0ELb1ELb1ELb1ELb0ELb0ELb0ELi2ELi4ELi4ELi4ELb0EEENS1_21CollectiveEpilogueBwdISA_SB_SD_Li256ELb1ELb0ELi2EEENS1_25SingleTileBwdLPTSchedulerILb1ELi128ELb1EEEEEEEEEvNT_6ParamsE$_ZN4cute3eso3ESOILb0ELb1EJNS_6LayoutINS_5tupleIJNS3_IJNS_1CILi8EEENS4_ILi1EEEEEENS4_ILi2EEEEEENS3_IJNS3_IJS6_NS4_ILi0EEEEEEiEEEEESA_EEC2ERKSD_RKSA_,($_ZN7cutlass13device_kernelIN5flash19enable_sm80_to_sm89INS1_16FlashAttnBwdSm80INS1_25CollectiveMainloopBwdSm80ILi2ELi2EN4cute5tupleIJNS5_1CILi128EEES8_NS7_ILi64EEEEEENS_10bfloat16_tEfNS_4arch4Sm80ELb1ELb0ELb1ELb1ELb1ELb0ELb0ELb0ELi2ELi4ELi4ELi4ELb0EEENS1_21CollectiveEpilogueBwdISA_SB_SD_Li256ELb1ELb0ELi2EEENS1_25SingleTileBwdLPTSchedulerILb1ELi128ELb1EEEEEEEEEvNT_6ParamsE$_ZN4cute3eso3ESOILb0ELb1EJiEEC2ERKi - $_ZN7cutlass13device_kernelIN5flash19enable_sm80_to_sm89INS1_16FlashAttnBwdSm80INS1_25CollectiveMainloopBwdSm80ILi2ELi2EN4cute5tupleIJNS5_1CILi128EEES8_NS7_ILi64EEEEEENS_10bfloat16_tEfNS_4arch4Sm80ELb1ELb0ELb1ELb1ELb1ELb0ELb0ELb0ELi2ELi4ELi4ELi4ELb0EEENS1_21CollectiveEpilogueBwdISA_SB_SD_Li256ELb1ELb0ELi2EEENS1_25SingleTileBwdLPTSchedulerILb1ELi128ELb1EEEEEEEEEvNT_6ParamsE$_ZN4cute3eso3ESOILb0ELb1EJNS_6LayoutINS_5tupleIJNS3_IJNS_1CILi8EEENS4_ILi1EEEEEENS4_ILi2EEEEEENS3_IJNS3_IJS6_NS4_ILi0EEEEEEiEEEEESA_EEC2ERKSD_RKSA_)
$_ZN7cutlass13device_kernelIN5flash19enable_sm80_to_sm89INS1_16FlashAttnBwdSm80INS1_25CollectiveMainloopBwdSm80ILi2ELi2EN4cute5tupleIJNS5_1CILi128EEES8_NS7_ILi64EEEEEENS_10bfloat16_tEfNS_4arch4Sm80ELb1ELb0ELb1ELb1ELb1ELb0ELb0ELb0ELi2ELi4ELi4ELi4ELb0EEENS1_21CollectiveEpilogueBwdISA_SB_SD_Li256ELb1ELb0ELi2EEENS1_25SingleTileBwdLPTSchedulerILb1ELi128ELb1EEEEEEEEEvNT_6ParamsE$_ZN4cute3eso3ESOILb0ELb1EJNS_6LayoutINS_5tupleIJNS3_IJNS_1CILi8EEENS4_ILi1EEEEEENS4_ILi2EEEEEENS3_IJNS3_IJS6_NS4_ILi0EEEEEEiEEEEESA_EEC2ERKSD_RKSA_:
[----:B------:R-:W-:Y:S02]  /*8b30*/  IADD3 R2, R67, -c[0x0][0x20], RZ ;  /* 0x8000080043027a10 */ /* 0x000fe40007ffe0ff */
[----:B------:R-:W-:-:S03]  /*8b40*/  MOV R7, 0x0 ;  /* 0x0000000000077802 */ /* 0x000fc60000000f00 */
[----:B------:R1:W-:Y:S01]  /*8b50*/  STL [R2], R3 ;  /* 0x0000000302007387 */ /* 0x0003e20000100800 */
[----:B------:R-:W-:Y:S05]  /*8b60*/  RET.REL.NODEC R6 `(_ZN7cutlass13device_kernelIN5flash19enable_sm80_to_sm89INS1_16FlashAttnBwdSm80INS1_25CollectiveMainloopBwdSm80ILi2ELi2EN4cute5tupleIJNS5_1CILi128EEES8_NS7_ILi64EEEEEENS_10bfloat16_tEfNS_4arch4Sm80ELb1ELb0ELb1ELb1ELb1ELb0ELb0ELb0ELi2ELi4ELi4ELi4ELb0EEENS1_21CollectiveEpilogueBwdISA_SB_SD_Li256ELb1ELb0ELi2EEENS1_25SingleTileBwdLPTSchedulerILb1ELi128ELb1EEEEEEEEEvNT_6ParamsE) ;  /* 0xffff749006007950 */ /* 0x000fea0003c3ffff */
        .type           $_ZN7cutlass13device_kernelIN5flash19enable_sm80_to_sm89INS1_16FlashAttnBwdSm80INS1_25CollectiveMainloopBwdSm80ILi2ELi2EN4cute5tupleIJNS5_1CILi128EEES8_NS7_ILi64EEEEEENS_10bfloat16_tEfNS_4arch4Sm80ELb1ELb0ELb1ELb1ELb1ELb0ELb0ELb0ELi2ELi4ELi4ELi4ELb0EEENS1_21CollectiveEpilogueBwdISA_SB_SD_Li256ELb1ELb0ELi2EEENS1_25SingleTileBwdLPTSchedulerILb1ELi128ELb1EEEEEEEEEvNT_6ParamsE$_ZN4cute3eso3ESOILb0ELb1EJiEEC2ERKi,@function
        .size           $_ZN7cutlass13device_kernelIN5flash19enable_sm80_to_sm89INS1_16FlashAttnBwdSm80INS1_25CollectiveMainloopBwdSm80ILi2ELi2EN4cute5tupleIJNS5_1CILi128EEES8_NS7_ILi64EEEEEENS_10bfloat16_tEfNS_4arch4Sm80ELb1ELb0ELb1ELb1ELb1ELb0ELb0ELb0ELi2ELi4ELi4ELi4ELb0EEENS1_21CollectiveEpilogueBwdISA_SB_SD_Li256ELb1ELb0ELi2EEENS1_25SingleTileBwdLPTSchedulerILb1ELi128ELb1EEEEEEEEEvNT_6ParamsE$_ZN4cute3eso3ESOILb0ELb1EJiEEC2ERKi,($_ZN7cutlass13device_kernelIN5flash19enable_sm80_to_sm89INS1_16FlashAttnBwdSm80INS1_25CollectiveMainloopBwdSm80ILi2ELi2EN4cute5tupleIJNS5_1CILi128EEES8_NS7_ILi64EEEEEENS_10bfloat16_tEfNS_4arch4Sm80ELb1ELb0ELb1ELb1ELb1ELb0ELb0ELb0ELi2ELi4ELi4ELi4ELb0EEENS1_21CollectiveEpilogueBwdISA_SB_SD_Li256ELb1ELb0ELi2EEENS1_25SingleTileBwdLPTSchedulerILb1ELi128ELb1EEEEEEEEEvNT_6ParamsE$_ZN4cute3eso3ESOILb0ELb1EJiNS_1CILi0EEEEEC2ERKiRKS3_ - $_ZN7cutlass13device_kernelIN5flash19enable_sm80_to_sm89INS1_16FlashAttnBwdSm80INS1_25CollectiveMainloopBwdSm80ILi2ELi2EN4cute5tupleIJNS5_1CILi128EEES8_NS7_ILi64EEEEEENS_10bfloat16_tEfNS_4arch4Sm80ELb1ELb0ELb1ELb1ELb1ELb0ELb0ELb0ELi2ELi4ELi4ELi4ELb0EEENS1_21CollectiveEpilogueBwdISA_SB_SD_Li256ELb1ELb0ELi2EEENS1_25SingleTileBwdLPTSchedulerILb1ELi128ELb1EEEEEEEEEvNT_6ParamsE$_ZN4cute3eso3ESOILb0ELb1EJiEEC2ERKi)
$_ZN7cutlass13device_kernelIN5flash19enable_sm80_to_sm89INS1_16FlashAttnBwdSm80INS1_25CollectiveMainloopBwdSm80ILi2ELi2EN4cute5tupleIJNS5_1CILi128EEES8_NS7_ILi64EEEEEENS_10bfloat16_tEfNS_4arch4Sm80ELb1ELb0ELb1ELb1ELb1ELb0ELb0ELb0ELi2ELi4ELi4ELi4ELb0EEENS1_21CollectiveEpilogueBwdISA_SB_SD_Li256ELb1ELb0ELi2EEENS1_25SingleTileBwdLPTSchedulerILb1ELi128ELb1EEEEEEEEEvNT_6ParamsE$_ZN4cute3eso3ESOILb0ELb1EJiEEC2ERKi:
[----:B------:R-:W-:Y:S02]  /*8b70*/  IADD3 R2, R2, -c[0x0][0x20], RZ ;  /* 0x8000080002027a10 */ /* 0x000fe40007ffe0ff */
[----:B------:R-:W-:-:S03]  /*8b80*/  MOV R9, 0x0 ;  /* 0x0000000000097802 */ /* 0x000fc60000000f00 */
[----:B------:R1:W-:Y:S01]  /*8b90*/  STL [R2], R3 ;  /* 0x0000000302007387 */ /* 0x0003e20000100800 */
[----:B------:R-:W-:Y:S05]  /*8ba0*/  RET.REL.NODEC R8 `(_ZN7cutlass13device_kernelIN5flash19enable_sm80_to_sm89INS1_16FlashAttnBwdSm80INS1_25CollectiveMainloopBwdSm80ILi2ELi2EN4cute5tupleIJNS5_1CILi128EEES8_NS7_ILi64EEEEEENS_10bfloat16_tEfNS_4arch4Sm80ELb1ELb0ELb1ELb1ELb1ELb0ELb0ELb0ELi2ELi4ELi4ELi4ELb0EEENS1_21CollectiveEpilogueBwdISA_SB_SD_Li256ELb1ELb0ELi2EEENS1_25SingleTileBwdLPTSchedulerILb1ELi128ELb1EEEEEEEEEvNT_6ParamsE) ;  /* 0xffff745008007950 */ /* 0x000fea0003c3ffff */
        .type           $_ZN7cutlass13device_kernelIN5flash19enable_sm80_to_sm89INS1_16FlashAttnBwdSm80INS1_25CollectiveMainloopBwdSm80ILi2ELi2EN4cute5tupleIJNS5_1CILi128EEES8_NS7_ILi64EEEEEENS_10bfloat16_tEfNS_4arch4Sm80ELb1ELb0ELb1ELb1ELb1ELb0ELb0ELb0ELi2ELi4ELi4ELi4ELb0EEENS1_21CollectiveEpilogueBwdISA_SB_SD_Li256ELb1ELb0ELi2EEENS1_25SingleTileBwdLPTSchedulerILb1ELi128ELb1EEEEEEEEEvNT_6ParamsE$_ZN4cute3eso3ESOILb0ELb1EJiNS_1CILi0EEEEEC2ERKiRKS3_,@function
        .size           $_ZN7cutlass13device_kernelIN5flash19enable_sm80_to_sm89INS1_16FlashAttnBwdSm80INS1_25CollectiveMainloopBwdSm80ILi2ELi2EN4cute5tupleIJNS5_1CILi128EEES8_NS7_ILi64EEEEEENS_10bfloat16_tEfNS_4arch4Sm80ELb1ELb0ELb1ELb1ELb1ELb0ELb0ELb0ELi2ELi4ELi4ELi4ELb0EEENS1_21CollectiveEpilogueBwdISA_SB_SD_Li256ELb1ELb0ELi2EEENS1_25SingleTileBwdLPTSchedulerILb1ELi128ELb1EEEEEEEEEvNT_6ParamsE$_ZN4cute3eso3ESOILb0ELb1EJiNS_1CILi0EEEEEC2ERKiRKS3_,($_ZN7cutlass13device_kernelIN5flash19enable_sm80_to_sm89INS1_16FlashAttnBwdSm80INS1_25CollectiveMainloopBwdSm80ILi2ELi2EN4cute5tupleIJNS5_1CILi128EEES8_NS7_ILi64EEEEEENS_10bfloat16_tEfNS_4arch4Sm80ELb1ELb0ELb1ELb1ELb1ELb0ELb0ELb0ELi2ELi4ELi4ELi4ELb0EEENS1_21CollectiveEpilogueBwdISA_SB_SD_Li256ELb1ELb0ELi2EEENS1_25SingleTileBwdLPTSchedulerILb1ELi128ELb1EEEEEEEEEvNT_6ParamsE$_ZN4cute3eso3ESOILb0ELb1EJiNS_1CILi144EEENS2_ILi288EEEEEC2ERKiRKS3_RKS4_ - $_ZN7cutlass13device_kernelIN5flash19enable_sm80_to_sm89INS1_16FlashAttnBwdSm80INS1_25CollectiveMainloopBwdSm80ILi2ELi2EN4cute5tupleIJNS5_1CILi128EEES8_NS7_ILi64EEEEEENS_10bfloat16_tEfNS_4arch4Sm80ELb1ELb0ELb1ELb1ELb1ELb0ELb0ELb0ELi2ELi4ELi4ELi4ELb0EEENS1_21CollectiveEpilogueBwdISA_SB_SD_Li256ELb1ELb0ELi2EEENS1_25SingleTileBwdLPTSchedulerILb1ELi128ELb1EEEEEEEEEvNT_6ParamsE$_ZN4cute3eso3ESOILb0ELb1EJiNS_1CILi0EEEEEC2ERKiRKS3_)
$_ZN7cutlass13device_kernelIN5flash19enable_sm80_to_sm89INS1_16FlashAttnBwdSm80INS1_25CollectiveMainloopBwdSm80ILi2ELi2EN4cute5tupleIJNS5_1CILi128EEES8_NS7_ILi64EEEEEENS_10bfloat16_tEfNS_4arch4Sm80ELb1ELb0ELb1ELb1ELb1ELb0ELb0ELb0ELi2ELi4ELi4ELi4ELb0EEENS1_21CollectiveEpilogueBwdISA_SB_SD_Li256ELb1ELb0ELi2EEENS1_25SingleTileBwdLPTSchedulerILb1ELi128ELb1EEEEEEEEEvNT_6ParamsE$_ZN4cute3eso3ESOILb0ELb1EJiNS_1CILi0EEEEEC2ERKiRKS3_:
[----:B------:R-:W-:Y:S01]  /*8bb0*/  IADD3 R2, R2, -c[0x0][0x20], RZ ;  /* 0x8000080002027a10 */ /* 0x000fe20007ffe0ff */
[----:B------:R-:W-:Y:S01]  /*8bc0*/  IMAD.MOV.U32 R8, RZ, RZ, R6 ;  /* 0x000000ffff087224 */ /* 0x000fe200078e0006 */
[----:B------:R-:W-:-:S03]  /*8bd0*/  MOV R9, 0x0 ;  /* 0x0000000000097802 */ /* 0x000fc60000000f00 */
[----:B------:R1:W-:Y:S01]  /*8be0*/  STL [R2], R3 ;  /* 0x0000000302007387 */ /* 0x0003e20000100800 */
[----:B------:R-:W-:Y:S05]  /*8bf0*/  RET.REL.NODEC R8 `(_ZN7cutlass13device_kernelIN5flash19enable_sm80_to_sm89INS1_16FlashAttnBwdSm80INS1_25CollectiveMainloopBwdSm80ILi2ELi2EN4cute5tupleIJNS5_1CILi128EEES8_NS7_ILi64EEEEEENS_10bfloat16_tEfNS_4arch4Sm80ELb1ELb0ELb1ELb1ELb1ELb0ELb0ELb0ELi2ELi4ELi4ELi4ELb0EEENS1_21CollectiveEpilogueBwdISA_SB_SD_Li256ELb1ELb0ELi2EEENS1_25SingleTileBwdLPTSchedulerILb1ELi128ELb1EEEEEEEEEvNT_6ParamsE) ;  /* 0xffff740008007950 */ /* 0x000fea0003c3ffff */
        .type           $_ZN7cutlass13device_kernelIN5flash19enable_sm80_to_sm89INS1_16FlashAttnBwdSm80INS1_25CollectiveMainloopBwdSm80ILi2ELi2EN4cute5tupleIJNS5_1CILi128EEES8_NS7_ILi64EEEEEENS_10bfloat16_tEfNS_4arch4Sm80ELb1ELb0ELb1ELb1ELb1ELb0ELb0ELb0ELi2ELi4ELi4ELi4ELb0EEENS1_21CollectiveEpilogueBwdISA_SB_SD_Li256ELb1ELb0ELi2EEENS1_25SingleTileBwdLPTSchedulerILb1ELi128ELb1EEEEEEEEEvNT_6ParamsE$_ZN4cute3eso3ESOILb0ELb1EJiNS_1CILi144EEENS2_ILi288EEEEEC2ERKiRKS3_RKS4_,@function
        .size           $_ZN7cutlass13device_kernelIN5flash19enable_sm80_to_sm89INS1_16FlashAttnBwdSm80INS1_25CollectiveMainloopBwdSm80ILi2ELi2EN4cute5tupleIJNS5_1CILi128EEES8_NS7_ILi64EEEEEENS_10bfloat16_tEfNS_4arch4Sm80ELb1ELb0ELb1ELb1ELb1ELb0ELb0ELb0ELi2ELi4ELi4ELi4ELb0EEENS1_21CollectiveEpilogueBwdISA_SB_SD_Li256ELb1ELb0ELi2EEENS1_25SingleTileBwdLPTSchedulerILb1ELi128ELb1EEEEEEEEEvNT_6ParamsE$_ZN4cute3eso3ESOILb0ELb1EJiNS_1CILi144EEENS2_ILi288EEEEEC2ERKiRKS3_RKS4_,($_ZN7cutlass13device_kernelIN5flash19enable_sm80_to_sm89INS1_16FlashAttnBwdSm80INS1_25CollectiveMainloopBwdSm80ILi2ELi2EN4cute5tupleIJNS5_1CILi128EEES8_NS7_ILi64EEEEEENS_10bfloat16_tEfNS_4arch4Sm80ELb1ELb0ELb1ELb1ELb1ELb0ELb0ELb0ELi2ELi4ELi4ELi4ELb0EEENS1_21CollectiveEpilogueBwdISA_SB_SD_Li256ELb1ELb0ELi2EEENS1_25SingleTileBwdLPTSchedulerILb1ELi128ELb1EEEEEEEEEvNT_6ParamsE$_ZN4cute3eso3ESOILb0ELb1EJiNS_1CILi144EEENS2_ILi512EEEEEC2ERKiRKS3_RKS4_ - $_ZN7cutlass13device_kernelIN5flash19enable_sm80_to_sm89INS1_16FlashAttnBwdSm80INS1_25CollectiveMainloopBwdSm80ILi2ELi2EN4cute5tupleIJNS5_1CILi128EEES8_NS7_ILi64EEEEEENS_10bfloat16_tEfNS_4arch4Sm80ELb1ELb0ELb1ELb1ELb1ELb0ELb0ELb0ELi2ELi4ELi4ELi4ELb0EEENS1_21CollectiveEpilogueBwdISA_SB_SD_Li256ELb1ELb0ELi2EEENS1_25SingleTileBwdLPTSchedulerILb1ELi128ELb1EEEEEEEEEvNT_6ParamsE$_ZN4cute3eso3ESOILb0ELb1EJiNS_1CILi144EEENS2_ILi288EEEEEC2ERKiRKS3_RKS4_)
$_ZN7cutlass13device_kernelIN5flash19enable_sm80_to_sm89INS1_16FlashAttnBwdSm80INS1_25CollectiveMainloopBwdSm80ILi2ELi2EN4cute5tupleIJNS5_1CILi128EEES8_NS7_ILi64EEEEEENS_10bfloat16_tEfNS_4arch4Sm80ELb1ELb0ELb1ELb1ELb1ELb0ELb0ELb0ELi2ELi4ELi4ELi4ELb0EEENS1_21CollectiveEpilogueBwdISA_SB_SD_Li256ELb1ELb0ELi2EEENS1_25SingleTileBwdLPTSchedulerILb1ELi128ELb1EEEEEEEEEvNT_6ParamsE$_ZN4cute3eso3ESOILb0ELb1EJiNS_1CILi144EEENS2_ILi288EEEEEC2ERKiRKS3_RKS4_:
[----:B------:R-:W-:Y:S01]  /*8c00*/  IADD3 R4, R60, -c[0x0][0x20], RZ ;  /* 0x800008003c047a10 */ /* 0x000fe20007ffe0ff */
[----:B------:R-:W-:Y:S01]  /*8c10*/  IMAD.MOV.U32 R8, RZ, RZ, R6 ;  /* 0x000000ffff087224 */ /* 0x000fe200078e0006 */
[----:B------:R-:W-:-:S03]  /*8c20*/  MOV R9, 0x0 ;  /* 0x0000000000097802 */ /* 0x000fc60000000f00 */
[----:B------:R1:W-:Y:S01]  /*8c30*/  STL [R4], R5 ;  /* 0x0000000504007387 */ /* 0x0003e20000100800 */
[----:B------:R-:W-:Y:S05]  /*8c40*/  RET.REL.NODEC R8 `(_ZN7cutlass13device_kernelIN5flash19enable_sm80_to_sm89INS1_16FlashAttnBwdSm80INS1_25CollectiveMainloopBwdSm80ILi2ELi2EN4cute5tupleIJNS5_1CILi128EEES8_NS7_ILi64EEEEEENS_10bfloat16_tEfNS_4arch4Sm80ELb1ELb0ELb1ELb1ELb1ELb0ELb0ELb0ELi2ELi4ELi4ELi4ELb0EEENS1_21CollectiveEpilogueBwdISA_SB_SD_Li256ELb1ELb0ELi2EEENS1_25SingleTileBwdLPTSchedulerILb1ELi128ELb1EEEEEEEEEvNT_6ParamsE) ;  /* 0xffff73b008007950 */ /* 0x000fea0003c3ffff */
        .type           $_ZN7cutlass13device_kernelIN5flash19enable_sm80_to_sm89INS1_16FlashAttnBwdSm80INS1_25CollectiveMainloopBwdSm80ILi2ELi2EN4cute5tupleIJNS5_1CILi128EEES8_NS7_ILi64EEEEEENS_10bfloat16_tEfNS_4arch4Sm80ELb1ELb0ELb1ELb1ELb1ELb0ELb0ELb0ELi2ELi4ELi4ELi4ELb0EEENS1_21CollectiveEpilogueBwdISA_SB_SD_Li256ELb1ELb0ELi2EEENS1_25SingleTileBwdLPTSchedulerILb1ELi128ELb1EEEEEEEEEvNT_6ParamsE$_ZN4cute3eso3ESOILb0ELb1EJiNS_1CILi144EEENS2_ILi512EEEEEC2ERKiRKS3_RKS4_,@function
        .size           $_ZN7cutlass13device_kernelIN5flash19enable_sm80_to_sm89INS1_16FlashAttnBwdSm80INS1_25CollectiveMainloopBwdSm80ILi2ELi2EN4cute5tupleIJNS5_1CILi128EEES8_NS7_ILi64EEEEEENS_10bfloat16_tEfNS_4arch4Sm80ELb1ELb0ELb1ELb1ELb1ELb0ELb0ELb0ELi2ELi4ELi4ELi4ELb0EEENS1_21CollectiveEpilogueBwdISA_SB_SD_Li256ELb1ELb0ELi2EEENS1_25SingleTileBwdLPTSchedulerILb1ELi128ELb1EEEEEEEEEvNT_6ParamsE$_ZN4cute3eso3ESOILb0ELb1EJiNS_1CILi144EEENS2_ILi512EEEEEC2ERKiRKS3_RKS4_,($_ZN7cutlass13device_kernelIN5flash19enable_sm80_to_sm89INS1_16FlashAttnBwdSm80INS1_25CollectiveMainloopBwdSm80ILi2ELi2EN4cute5tupleIJNS5_1CILi128EEES8_NS7_ILi64EEEEEENS_10bfloat16_tEfNS_4arch4Sm80ELb1ELb0ELb1ELb1ELb1ELb0ELb0ELb0ELi2ELi4ELi4ELi4ELb0EEENS1_21CollectiveEpilogueBwdISA_SB_SD_Li256ELb1ELb0ELi2EEENS1_25SingleTileBwdLPTSchedulerILb1ELi128ELb1EEEEEEEEEvNT_6ParamsE$_ZN4cute3eso3ESOILb0ELb1EJiNS_1CILi4096EEEEEC2ERKiRKS3_ - $_ZN7cutlass13device_kernelIN5flash19enable_sm80_to_sm89INS1_16FlashAttnBwdSm80INS1_25CollectiveMainloopBwdSm80ILi2ELi2EN4cute5tupleIJNS5_1CILi128EEES8_NS7_ILi64EEEEEENS_10bfloat16_tEfNS_4arch4Sm80ELb1ELb0ELb1ELb1ELb1ELb0ELb0ELb0ELi2ELi4ELi4ELi4ELb0EEENS1_21CollectiveEpilogueBwdISA_SB_SD_Li256ELb1ELb0ELi2EEENS1_25SingleTileBwdLPTSchedulerILb1ELi128ELb1EEEEEEEEEvNT_6ParamsE$_ZN4cute3eso3ESOILb0ELb1EJiNS_1CILi144EEENS2_ILi512EEEEEC2ERKiRKS3_RKS4_)
$_ZN7cutlass13device_kernelIN5flash19enable_sm80_to_sm89INS1_16FlashAttnBwdSm80INS1_25CollectiveMainloopBwdSm80ILi2ELi2EN4cute5tupleIJNS5_1CILi128EEES8_NS7_ILi64EEEEEENS_10bfloat16_tEfNS_4arch4Sm80ELb1ELb0ELb1ELb1ELb1ELb0ELb0ELb0ELi2ELi4ELi4ELi4ELb0EEENS1_21CollectiveEpilogueBwdISA_SB_SD_Li256ELb1ELb0ELi2EEENS1_25SingleTileBwdLPTSchedulerILb1ELi128ELb1EEEEEEEEEvNT_6ParamsE$_ZN4cute3eso3ESOILb0ELb1EJiNS_1CILi144EEENS2_ILi512EEEEEC2ERKiRKS3_RKS4_:
[----:B------:R-:W-:Y:S01]  /*8c50*/  IADD3 R4, R60, -c[0x0][0x20], RZ ;  /* 0x800008003c047a10 */ /* 0x000fe20007ffe0ff */
[----:B------:R-:W-:Y:S01]  /*8c60*/  IMAD.MOV.U32 R8, RZ, RZ, R6 ;  /* 0x000000ffff087224 */ /* 0x000fe200078e0006 */
[----:B------:R-:W-:-:S03]  /*8c70*/  MOV R9, 0x0 ;  /* 0x0000000000097802 */ /* 0x000fc60000000f00 */
[----:B------:R1:W-:Y:S01]  /*8c80*/  STL [R4], R5 ;  /* 0x0000000504007387 */ /* 0x0003e20000100800 */
[----:B------:R-:W-:Y:S05]  /*8c90*/  RET.REL.NODEC R8 `(_ZN7cutlass13device_kernelIN5flash19enable_sm80_to_sm89INS1_16FlashAttnBwdSm80INS1_25CollectiveMainloopBwdSm80ILi2ELi2EN4cute5tupleIJNS5_1CILi128EEES8_NS7_ILi64EEEEEENS_10bfloat16_tEfNS_4arch4Sm80ELb1ELb0ELb1ELb1ELb1ELb0ELb0ELb0ELi2ELi4ELi4ELi4ELb0EEENS1_21CollectiveEpilogueBwdISA_SB_SD_Li256ELb1ELb0ELi2EEENS1_25SingleTileBwdLPTSchedulerILb1ELi128ELb1EEEEEEEEEvNT_6ParamsE) ;  /* 0xffff736008007950 */ /* 0x000fea0003c3ffff */
        .type           $_ZN7cutlass13device_kernelIN5flash19enable_sm80_to_sm89INS1_16FlashAttnBwdSm80INS1_25CollectiveMainloopBwdSm80ILi2ELi2EN4cute5tupleIJNS5_1CILi128EEES8_NS7_ILi64EEEEEENS_10bfloat16_tEfNS_4arch4Sm80ELb1ELb0ELb1ELb1ELb1ELb0ELb0ELb0ELi2ELi4ELi4ELi4ELb0EEENS1_21CollectiveEpilogueBwdISA_SB_SD_Li256ELb1ELb0ELi2EEENS1_25SingleTileBwdLPTSchedulerILb1ELi128ELb1EEEEEEEEEvNT_6ParamsE$_ZN4cute3eso3ESOILb0ELb1EJiNS_1CILi4096EEEEEC2ERKiRKS3_,@function
        .size           $_ZN7cutlass13device_kernelIN5flash19enable_sm80_to_sm89INS1_16FlashAttnBwdSm80INS1_25CollectiveMainloopBwdSm80ILi2ELi2EN4cute5tupleIJNS5_1CILi128EEES8_NS7_ILi64EEEEEENS_10bfloat16_tEfNS_4arch4Sm80ELb1ELb0ELb1ELb1ELb1ELb0ELb0ELb0ELi2ELi4ELi4ELi4ELb0EEENS1_21CollectiveEpilogueBwdISA_SB_SD_Li256ELb1ELb0ELi2EEENS1_25SingleTileBwdLPTSchedulerILb1ELi128ELb1EEEEEEEEEvNT_6ParamsE$_ZN4cute3eso3ESOILb0ELb1EJiNS_1CILi4096EEEEEC2ERKiRKS3_,($_ZN7cutlass13device_kernelIN5flash19enable_sm80_to_sm89INS1_16FlashAttnBwdSm80INS1_25CollectiveMainloopBwdSm80ILi2ELi2EN4cute5tupleIJNS5_1CILi128EEES8_NS7_ILi64EEEEEENS_10bfloat16_tEfNS_4arch4Sm80ELb1ELb0ELb1ELb1ELb1ELb0ELb0ELb0ELi2ELi4ELi4ELi4ELb0EEENS1_21CollectiveEpilogueBwdISA_SB_SD_Li256ELb1ELb0ELi2EEENS1_25SingleTileBwdLPTSchedulerILb1ELi128ELb1EEEEEEEEEvNT_6ParamsE$_ZN4cute3eso3ESOILb0ELb1EJiNS_1CILi512EEEEEC2ERKiRKS3_ - $_ZN7cutlass13device_kernelIN5flash19enable_sm80_to_sm89INS1_16FlashAttnBwdSm80INS1_25CollectiveMainloopBwdSm80ILi2ELi2EN4cute5tupleIJNS5_1CILi128EEES8_NS7_ILi64EEEEEENS_10bfloat16_tEfNS_4arch4Sm80ELb1ELb0ELb1ELb1ELb1ELb0ELb0ELb0ELi2ELi4ELi4ELi4ELb0EEENS1_21CollectiveEpilogueBwdISA_SB_SD_Li256ELb1ELb0ELi2EEENS1_25SingleTileBwdLPTSchedulerILb1ELi128ELb1EEEEEEEEEvNT_6ParamsE$_ZN4cute3eso3ESOILb0ELb1EJiNS_1CILi4096EEEEEC2ERKiRKS3_)
$_ZN7cutlass13device_kernelIN5flash19enable_sm80_to_sm89INS1_16FlashAttnBwdSm80INS1_25CollectiveMainloopBwdSm80ILi2ELi2EN4cute5tupleIJNS5_1CILi128EEES8_NS7_ILi64EEEEEENS_10bfloat16_tEfNS_4arch4Sm80ELb1ELb0ELb1ELb1ELb1ELb0ELb0ELb0ELi2ELi4ELi4ELi4ELb0EEENS1_21CollectiveEpilogueBwdISA_SB_SD_Li256ELb1ELb0ELi2EEENS1_25SingleTileBwdLPTSchedulerILb1ELi128ELb1EEEEEEEEEvNT_6ParamsE$_ZN4cute3eso3ESOILb0ELb1EJiNS_1CILi4096EEEEEC2ERKiRKS3_:
[----:B------:R-:W-:Y:S02]  /*8ca0*/  IADD3 R9, R9, -c[0x0][0x20], RZ ;  /* 0x8000080009097a10 */ /* 0x000fe40007ffe0ff */
[----:B------:R-:W-:-:S03]  /*8cb0*/  MOV R5, 0x0 ;  /* 0x0000000000057802 */ /* 0x000fc60000000f00 */
[----:B------:R1:W-:Y:S01]  /*8cc0*/  STL [R9], R2 ;  /* 0x0000000209007387 */ /* 0x0003e20000100800 */
[----:B------:R-:W-:Y:S05]  /*8cd0*/  RET.REL.NODEC R4 `(_ZN7cutlass13device_kernelIN5flash19enable_sm80_to_sm89INS1_16FlashAttnBwdSm80INS1_25CollectiveMainloopBwdSm80ILi2ELi2EN4cute5tupleIJNS5_1CILi128EEES8_NS7_ILi64EEEEEENS_10bfloat16_tEfNS_4arch4Sm80ELb1ELb0ELb1ELb1ELb1ELb0ELb0ELb0ELi2ELi4ELi4ELi4ELb0EEENS1_21CollectiveEpilogueBwdISA_SB_SD_Li256ELb1ELb0ELi2EEENS1_25SingleTileBwdLPTSchedulerILb1ELi128ELb1EEEEEEEEEvNT_6ParamsE) ;  /* 0xffff732004007950 */ /* 0x000fea0003c3ffff */
        .type           $_ZN7cutlass13device_kernelIN5flash19enable_sm80_to_sm89INS1_16FlashAttnBwdSm80INS1_25CollectiveMainloopBwdSm80ILi2ELi2EN4cute5tupleIJNS5_1CILi128EEES8_NS7_ILi64EEEEEENS_10bfloat16_tEfNS_4arch4Sm80ELb1ELb0ELb1ELb1ELb1ELb0ELb0ELb0ELi2ELi4ELi4ELi4ELb0EEENS1_21CollectiveEpilogueBwdISA_SB_SD_Li256ELb1ELb0ELi2EEENS1_25SingleTileBwdLPTSchedulerILb1ELi128ELb1EEEEEEEEEvNT_6ParamsE$_ZN4cute3eso3ESOILb0ELb1EJiNS_1CILi512EEEEEC2ERKiRKS3_,@function
        .size           $_ZN7cutlass13device_kernelIN5flash19enable_sm80_to_sm89INS1_16FlashAttnBwdSm80INS1_25CollectiveMainloopBwdSm80ILi2ELi2EN4cute5tupleIJNS5_1CILi128EEES8_NS7_ILi64EEEEEENS_10bfloat16_tEfNS_4arch4Sm80ELb1ELb0ELb1ELb1ELb1ELb0ELb0ELb0ELi2ELi4ELi4ELi4ELb0EEENS1_21CollectiveEpilogueBwdISA_SB_SD_Li256ELb1ELb0ELi2EEENS1_25SingleTileBwdLPTSchedulerILb1ELi128ELb1EEEEEEEEEvNT_6ParamsE$_ZN4cute3eso3ESOILb0ELb1EJiNS_1CILi512EEEEEC2ERKiRKS3_,($_ZN7cutlass13device_kernelIN5flash19enable_sm80_to_sm89INS1_16FlashAttnBwdSm80INS1_25CollectiveMainloopBwdSm80ILi2ELi2EN4cute5tupleIJNS5_1CILi128EEES8_NS7_ILi64EEEEEENS_10bfloat16_tEfNS_4arch4Sm80ELb1ELb0ELb1ELb1ELb1ELb0ELb0ELb0ELi2ELi4ELi4ELi4ELb0EEENS1_21CollectiveEpilogueBwdISA_SB_SD_Li256ELb1ELb0ELi2EEENS1_25SingleTileBwdLPTSchedulerILb1ELi128ELb1EEEEEEEEEvNT_6ParamsE$_ZN4cute3eso3ESOILb0ELb1EJiNS_1CILi72EEENS2_ILi512EEEEEC2ERKiRKS3_RKS4_ - $_ZN7cutlass13device_kernelIN5flash19enable_sm80_to_sm89INS1_16FlashAttnBwdSm80INS1_25CollectiveMainloopBwdSm80ILi2ELi2EN4cute5tupleIJNS5_1CILi128EEES8_NS7_ILi64EEEEEENS_10bfloat16_tEfNS_4arch4Sm80ELb1ELb0ELb1ELb1ELb1ELb0ELb0ELb0ELi2ELi4ELi4ELi4ELb0EEENS1_21CollectiveEpilogueBwdISA_SB_SD_Li256ELb1ELb0ELi2EEENS1_25SingleTileBwdLPTSchedulerILb1ELi128ELb1EEEEEEEEEvNT_6ParamsE$_ZN4cute3eso3ESOILb0ELb1EJiNS_1CILi512EEEEEC2ERKiRKS3_)
$_ZN7cutlass13device_kernelIN5flash19enable_sm80_to_sm89INS1_16FlashAttnBwdSm80INS1_25CollectiveMainloopBwdSm80ILi2ELi2EN4cute5tupleIJNS5_1CILi128EEES8_NS7_ILi64EEEEEENS_10bfloat16_tEfNS_4arch4Sm80ELb1ELb0ELb1ELb1ELb1ELb0ELb0ELb0ELi2ELi4ELi4ELi4ELb0EEENS1_21CollectiveEpilogueBwdISA_SB_SD_Li256ELb1ELb0ELi2EEENS1_25SingleTileBwdLPTSchedulerILb1ELi128ELb1EEEEEEEEEvNT_6ParamsE$_ZN4cute3eso3ESOILb0ELb1EJiNS_1CILi512EEEEEC2ERKiRKS3_:
[----:B------:R-:W-:Y:S02]  /*8ce0*/  IADD3 R3, R70, -c[0x0][0x20], RZ ;  /* 0x8000080046037a10 */ /* 0x000fe40007ffe0ff */
[----:B------:R-:W-:-:S03]  /*8cf0*/  MOV R5, 0x0 ;  /* 0x0000000000057802 */ /* 0x000fc60000000f00 */
[----:B------:R1:W-:Y:S01]  /*8d00*/  STL [R3], R2 ;  /* 0x0000000203007387 */ /* 0x0003e20000100800 */
[----:B------:R-:W-:Y:S05]  /*8d10*/  RET.REL.NODEC R4 `(_ZN7cutlass13device_kernelIN5flash19enable_sm80_to_sm89INS1_16FlashAttnBwdSm80INS1_25CollectiveMainloopBwdSm80ILi2ELi2EN4cute5tupleIJNS5_1CILi128EEES8_NS7_ILi64EEEEEENS_10bfloat16_tEfNS_4arch4Sm80ELb1ELb0ELb1ELb1ELb1ELb0ELb0ELb0ELi2ELi4ELi4ELi4ELb0EEENS1_21CollectiveEpilogueBwdISA_SB_SD_Li256ELb1ELb0ELi2EEENS1_25SingleTileBwdLPTSchedulerILb1ELi128ELb1EEEEEEEEEvNT_6ParamsE) ;  /* 0xffff72e004007950 */ /* 0x000fea0003c3ffff */
        .type           $_ZN7cutlass13device_kernelIN5flash19enable_sm80_to_sm89INS1_16FlashAttnBwdSm80INS1_25CollectiveMainloopBwdSm80ILi2ELi2EN4cute5tupleIJNS5_1CILi128EEES8_NS7_ILi64EEEEEENS_10bfloat16_tEfNS_4arch4Sm80ELb1ELb0ELb1ELb1ELb1ELb0ELb0ELb0ELi2ELi4ELi4ELi4ELb0EEENS1_21CollectiveEpilogueBwdISA_SB_SD_Li256ELb1ELb0ELi2EEENS1_25SingleTileBwdLPTSchedulerILb1ELi128ELb1EEEEEEEEEvNT_6ParamsE$_ZN4cute3eso3ESOILb0ELb1EJiNS_1CILi72EEENS2_ILi512EEEEEC2ERKiRKS3_RKS4_,@function
        .size           $_ZN7cutlass13device_kernelIN5flash19enable_sm80_to_sm89INS1_16FlashAttnBwdSm80INS1_25CollectiveMainloopBwdSm80ILi2ELi2EN4cute5tupleIJNS5_1CILi128EEES8_NS7_ILi64EEEEEENS_10bfloat16_tEfNS_4arch4Sm80ELb1ELb0ELb1ELb1ELb1ELb0ELb0ELb0ELi2ELi4ELi4ELi4ELb0EEENS1_21CollectiveEpilogueBwdISA_SB_SD_Li256ELb1ELb0ELi2EEENS1_25SingleTileBwdLPTSchedulerILb1ELi128ELb1EEEEEEEEEvNT_6ParamsE$_ZN4cute3eso3ESOILb0ELb1EJiNS_1CILi72EEENS2_ILi512EEEEEC2ERKiRKS3_RKS4_,($_ZN7cutlass13device_kernelIN5flash19enable_sm80_to_sm89INS1_16FlashAttnBwdSm80INS1_25CollectiveMainloopBwdSm80ILi2ELi2EN4cute5tupleIJNS5_1CILi128EEES8_NS7_ILi64EEEEEENS_10bfloat16_tEfNS_4arch4Sm80ELb1ELb0ELb1ELb1ELb1ELb0ELb0ELb0ELi2ELi4ELi4ELi4ELb0EEENS1_21CollectiveEpilogueBwdISA_SB_SD_Li256ELb1ELb0ELi2EEENS1_25SingleTileBwdLPTSchedulerILb1ELi128ELb1EEEEEEEEEvNT_6ParamsE$_ZN4cute3eso3ESOILb0ELb1EJlEEC2ERKl - $_ZN7cutlass13device_kernelIN5flash19enable_sm80_to_sm89INS1_16FlashAttnBwdSm80INS1_25CollectiveMainloopBwdSm80ILi2ELi2EN4cute5tupleIJNS5_1CILi128EEES8_NS7_ILi64EEEEEENS_10bfloat16_tEfNS_4arch4Sm80ELb1ELb0ELb1ELb1ELb1ELb0ELb0ELb0ELi2ELi4ELi4ELi4ELb0EEENS1_21CollectiveEpilogueBwdISA_SB_SD_Li256ELb1ELb0ELi2EEENS1_25SingleTileBwdLPTSchedulerILb1ELi128ELb1EEEEEEEEEvNT_6ParamsE$_ZN4cute3eso3ESOILb0ELb1EJiNS_1CILi72EEENS2_ILi512EEEEEC2ERKiRKS3_RKS4_)
$_ZN7cutlass13device_kernelIN5flash19enable_sm80_to_sm89INS1_16FlashAttnBwdSm80INS1_25CollectiveMainloopBwdSm80ILi2ELi2EN4cute5tupleIJNS5_1CILi128EEES8_NS7_ILi64EEEEEENS_10bfloat16_tEfNS_4arch4Sm80ELb1ELb0ELb1ELb1ELb1ELb0ELb0ELb0ELi2ELi4ELi4ELi4ELb0EEENS1_21CollectiveEpilogueBwdISA_SB_SD_Li256ELb1ELb0ELi2EEENS1_25SingleTileBwdLPTSchedulerILb1ELi128ELb1EEEEEEEEEvNT_6ParamsE$_ZN4cute3eso3ESOILb0ELb1EJiNS_1CILi72EEENS2_ILi512EEEEEC2ERKiRKS3_RKS4_:
[----:B------:R-:W-:Y:S01]  /*8d20*/  IADD3 R4, R4, -c[0x0][0x20], RZ ;  /* 0x8000080004047a10 */ /* 0x000fe20007ffe0ff */
[----:B------:R-:W-:Y:S01]  /*8d30*/  IMAD.MOV.U32 R8, RZ, RZ, R6 ;  /* 0x000000ffff087224 */ /* 0x000fe200078e0006 */
[----:B------:R-:W-:-:S03]  /*8d40*/  MOV R9, 0x0 ;  /* 0x0000000000097802 */ /* 0x000fc60000000f00 */
[----:B------:R1:W-:Y:S01]  /*8d50*/  STL [R4], R5 ;  /* 0x0000000504007387 */ /* 0x0003e20000100800 */
[----:B------:R-:W-:Y:S05]  /*8d60*/  RET.REL.NODEC R8 `(_ZN7cutlass13device_kernelIN5flash19enable_sm80_to_sm89INS1_16FlashAttnBwdSm80INS1_25CollectiveMainloopBwdSm80ILi2ELi2EN4cute5tupleIJNS5_1CILi128EEES8_NS7_ILi64EEEEEENS_10bfloat16_tEfNS_4arch4Sm80ELb1ELb0ELb1ELb1ELb1ELb0ELb0ELb0ELi2ELi4ELi4ELi4ELb0EEENS1_21CollectiveEpilogueBwdISA_SB_SD_Li256ELb1ELb0ELi2EEENS1_25SingleTileBwdLPTSchedulerILb1ELi128ELb1EEEEEEEEEvNT_6ParamsE) ;  /* 0xffff729008007950 */ /* 0x000fea0003c3ffff */
        .type           $_ZN7cutlass13device_kernelIN5flash19enable_sm80_to_sm89INS1_16FlashAttnBwdSm80INS1_25CollectiveMainloopBwdSm80ILi2ELi2EN4cute5tupleIJNS5_1CILi128EEES8_NS7_ILi64EEEEEENS_10bfloat16_tEfNS_4arch4Sm80ELb1ELb0ELb1ELb1ELb1ELb0ELb0ELb0ELi2ELi4ELi4ELi4ELb0EEENS1_21CollectiveEpilogueBwdISA_SB_SD_Li256ELb1ELb0ELi2EEENS1_25SingleTileBwdLPTSchedulerILb1ELi128ELb1EEEEEEEEEvNT_6ParamsE$_ZN4cute3eso3ESOILb0ELb1EJlEEC2ERKl,@function
        .size           $_ZN7cutlass13device_kernelIN5flash19enable_sm80_to_sm89INS1_16FlashAttnBwdSm80INS1_25CollectiveMainloopBwdSm80ILi2ELi2EN4cute5tupleIJNS5_1CILi128EEES8_NS7_ILi64EEEEEENS_10bfloat16_tEfNS_4arch4Sm80ELb1ELb0ELb1ELb1ELb1ELb0ELb0ELb0ELi2ELi4ELi4ELi4ELb0EEENS1_21CollectiveEpilogueBwdISA_SB_SD_Li256ELb1ELb0ELi2EEENS1_25SingleTileBwdLPTSchedulerILb1ELi128ELb1EEEEEEEEEvNT_6ParamsE$_ZN4cute3eso3ESOILb0ELb1EJlEEC2ERKl,($_ZN7cutlass13device_kernelIN5flash19enable_sm80_to_sm89INS1_16FlashAttnBwdSm80INS1_25CollectiveMainloopBwdSm80ILi2ELi2EN4cute5tupleIJNS5_1CILi128EEES8_NS7_ILi64EEEEEENS_10bfloat16_tEfNS_4arch4Sm80ELb1ELb0ELb1ELb1ELb1ELb0ELb0ELb0ELi2ELi4ELi4ELi4ELb0EEENS1_21CollectiveEpilogueBwdISA_SB_SD_Li256ELb1ELb0ELi2EEENS1_25SingleTileBwdLPTSchedulerILb1ELi128ELb1EEEEEEEEEvNT_6ParamsE$_ZN4cute3eso3ESOILb1ELb0EJNS_10UnderscoreES2_S2_iEEC2ERKS2_S5_S5_RKi - $_ZN7cutlass13device_kernelIN5flash19enable_sm80_to_sm89INS1_16FlashAttnBwdSm80INS1_25CollectiveMainloopBwdSm80ILi2ELi2EN4cute5tupleIJNS5_1CILi128EEES8_NS7_ILi64EEEEEENS_10bfloat16_tEfNS_4arch4Sm80ELb1ELb0ELb1ELb1ELb1ELb0ELb0ELb0ELi2ELi4ELi4ELi4ELb0EEENS1_21CollectiveEpilogueBwdISA_SB_SD_Li256ELb1ELb0ELi2EEENS1_25SingleTileBwdLPTSchedulerILb1ELi128ELb1EEEEEEEEEvNT_6ParamsE$_ZN4cute3eso3ESOILb0ELb1EJlEEC2ERKl)
$_ZN7cutlass13device_kernelIN5flash19enable_sm80_to_sm89INS1_16FlashAttnBwdSm80INS1_25CollectiveMainloopBwdSm80ILi2ELi2EN4cute5tupleIJNS5_1CILi128EEES8_NS7_ILi64EEEEEENS_10bfloat16_tEfNS_4arch4Sm80ELb1ELb0ELb1ELb1ELb1ELb0ELb0ELb0ELi2ELi4ELi4ELi4ELb0EEENS1_21CollectiveEpilogueBwdISA_SB_SD_Li256ELb1ELb0ELi2EEENS1_25SingleTileBwdLPTSchedulerILb1ELi128ELb1EEEEEEEEEvNT_6ParamsE$_ZN4cute3eso3ESOILb0ELb1EJlEEC2ERKl:
[----:B------:R-:W-:Y:S01]  /*8d70*/  IADD3 R5, R5, -c[0x0][0x20], RZ ;  /* 0x8000080005057a10 */ /* 0x000fe20007ffe0ff */
[----:B------:R-:W-:Y:S01]  /*8d80*/  IMAD.MOV.U32 R78, RZ, RZ, R6 ;  /* 0x000000ffff4e7224 */ /* 0x000fe200078e0006 */
[----:B------:R-:W-:-:S03]  /*8d90*/  MOV R79, 0x0 ;  /* 0x00000000004f7802 */ /* 0x000fc60000000f00 */
[----:B------:R1:W-:Y:S01]  /*8da0*/  STL.64 [R5], R2 ;  /* 0x0000000205007387 */ /* 0x0003e20000100a00 */
[----:B------:R-:W-:Y:S05]  /*8db0*/  RET.REL.NODEC R78 `(_ZN7cutlass13device_kernelIN5flash19enable_sm80_to_sm89INS1_16FlashAttnBwdSm80INS1_25CollectiveMainloopBwdSm80ILi2ELi2EN4cute5tupleIJNS5_1CILi128EEES8_NS7_ILi64EEEEEENS_10bfloat16_tEfNS_4arch4Sm80ELb1ELb0ELb1ELb1ELb1ELb0ELb0ELb0ELi2ELi4ELi4ELi4ELb0EEENS1_21CollectiveEpilogueBwdISA_SB_SD_Li256ELb1ELb0ELi2EEENS1_25SingleTileBwdLPTSchedulerILb1ELi128ELb1EEEEEEEEEvNT_6ParamsE) ;  /* 0xffff72404e007950 */ /* 0x000fea0003c3ffff */
        .type           $_ZN7cutlass13device_kernelIN5flash19enable_sm80_to_sm89INS1_16FlashAttnBwdSm80INS1_25CollectiveMainloopBwdSm80ILi2ELi2EN4cute5tupleIJNS5_1CILi128EEES8_NS7_ILi64EEEEEENS_10bfloat16_tEfNS_4arch4Sm80ELb1ELb0ELb1ELb1ELb1ELb0ELb0ELb0ELi2ELi4ELi4ELi4ELb0EEENS1_21CollectiveEpilogueBwdISA_SB_SD_Li256ELb1ELb0ELi2EEENS1_25SingleTileBwdLPTSchedulerILb1ELi128ELb1EEEEEEEEEvNT_6ParamsE$_ZN4cute3eso3ESOILb1ELb0EJNS_10UnderscoreES2_S2_iEEC2ERKS2_S5_S5_RKi,@function
        .size           $_ZN7cutlass13device_kernelIN5flash19enable_sm80_to_sm89INS1_16FlashAttnBwdSm80INS1_25CollectiveMainloopBwdSm80ILi2ELi2EN4cute5tupleIJNS5_1CILi128EEES8_NS7_ILi64EEEEEENS_10bfloat16_tEfNS_4arch4Sm80ELb1ELb0ELb1ELb1ELb1ELb0ELb0ELb0ELi2ELi4ELi4ELi4ELb0EEENS1_21CollectiveEpilogueBwdISA_SB_SD_Li256ELb1ELb0ELi2EEENS1_25SingleTileBwdLPTSchedulerILb1ELi128ELb1EEEEEEEEEvNT_6ParamsE$_ZN4cute3eso3ESOILb1ELb0EJNS_10UnderscoreES2_S2_iEEC2ERKS2_S5_S5_RKi,($_ZN7cutlass13device_kernelIN5flash19enable_sm80_to_sm89INS1_16FlashAttnBwdSm80INS1_25CollectiveMainloopBwdSm80ILi2ELi2EN4cute5tupleIJNS5_1CILi128EEES8_NS7_ILi64EEEEEENS_10bfloat16_tEfNS_4arch4Sm80ELb1ELb0ELb1ELb1ELb1ELb0ELb0ELb0ELi2ELi4ELi4ELi4ELb0EEENS1_21CollectiveEpilogueBwdISA_SB_SD_Li256ELb1ELb0ELi2EEENS1_25SingleTileBwdLPTSchedulerILb1ELi128ELb1EEEEEEEEEvNT_6ParamsE$_ZN4cute3eso3ESOILb1ELb0EJNS_10UnderscoreES2_iEEC2ERKS2_S5_RKi - $_ZN7cutlass13device_kernelIN5flash19enable_sm80_to_sm89INS1_16FlashAttnBwdSm80INS1_25CollectiveMainloopBwdSm80ILi2ELi2EN4cute5tupleIJNS5_1CILi128EEES8_NS7_ILi64EEEEEENS_10bfloat16_tEfNS_4arch4Sm80ELb1ELb0ELb1ELb1ELb1ELb0ELb0ELb0ELi2ELi4ELi4ELi4ELb0EEENS1_21CollectiveEpilogueBwdISA_SB_SD_Li256ELb1ELb0ELi2EEENS1_25SingleTileBwdLPTSchedulerILb1ELi128ELb1EEEEEEEEEvNT_6ParamsE$_ZN4cute3eso3ESOILb1ELb0EJNS_10UnderscoreES2_S2_iEEC2ERKS2_S5_S5_RKi)
$_ZN7cutlass13device_kernelIN5flash19enable_sm80_to_sm89INS1_16FlashAttnBwdSm80INS1_25CollectiveMainloopBwdSm80ILi2ELi2EN4cute5tupleIJNS5_1CILi128EEES8_NS7_ILi64EEEEEENS_10bfloat16_tEfNS_4arch4Sm80ELb1ELb0ELb1ELb1ELb1ELb0ELb0ELb0ELi2ELi4ELi4ELi4ELb0EEENS1_21CollectiveEpilogueBwdISA_SB_SD_Li256ELb1ELb0ELi2EEENS1_25SingleTileBwdLPTSchedulerILb1ELi128ELb1EEEEEEEEEvNT_6ParamsE$_ZN4cute3eso3ESOILb1ELb0EJNS_10UnderscoreES2_S2_iEEC2ERKS2_S5_S5_RKi:
[----:B------:R-:W-:Y:S02]  /*8dc0*/  IADD3 R2, R81, -c[0x0][0x20], RZ ;  /* 0x8000080051027a10 */ /* 0x000fe40007ffe0ff */
[----:B------:R-:W-:-:S03]  /*8dd0*/  MOV R5, 0x0 ;  /* 0x0000000000057802 */ /* 0x000fc60000000f00 */
[----:B------:R1:W-:Y:S01]  /*8de0*/  STL [R2], R3 ;  /* 0x0000000302007387 */ /* 0x0003e20000100800 */
[----:B------:R-:W-:Y:S05]  /*8df0*/  RET.REL.NODEC R4 `(_ZN7cutlass13device_kernelIN5flash19enable_sm80_to_sm89INS1_16FlashAttnBwdSm80INS1_25CollectiveMainloopBwdSm80ILi2ELi2EN4cute5tupleIJNS5_1CILi128EEES8_NS7_ILi64EEEEEENS_10bfloat16_tEfNS_4arch4Sm80ELb1ELb0ELb1ELb1ELb1ELb0ELb0ELb0ELi2ELi4ELi4ELi4ELb0EEENS1_21CollectiveEpilogueBwdISA_SB_SD_Li256ELb1ELb0ELi2EEENS1_25SingleTileBwdLPTSchedulerILb1ELi128ELb1EEEEEEEEEvNT_6ParamsE) ;  /* 0xffff720004007950 */ /* 0x000fea0003c3ffff */
        .type           $_ZN7cutlass13device_kernelIN5flash19enable_sm80_to_sm89INS1_16FlashAttnBwdSm80INS1_25CollectiveMainloopBwdSm80ILi2ELi2EN4cute5tupleIJNS5_1CILi128EEES8_NS7_ILi64EEEEEENS_10bfloat16_tEfNS_4arch4Sm80ELb1ELb0ELb1ELb1ELb1ELb0ELb0ELb0ELi2ELi4ELi4ELi4ELb0EEENS1_21CollectiveEpilogueBwdISA_SB_SD_Li256ELb1ELb0ELi2EEENS1_25SingleTileBwdLPTSchedulerILb1ELi128ELb1EEEEEEEEEvNT_6ParamsE$_ZN4cute3eso3ESOILb1ELb0EJNS_10UnderscoreES2_iEEC2ERKS2_S5_RKi,@function
        .size           $_ZN7cutlass13device_kernelIN5flash19enable_sm80_to_sm89INS1_16FlashAttnBwdSm80INS1_25CollectiveMainloopBwdSm80ILi2ELi2EN4cute5tupleIJNS5_1CILi128EEES8_NS7_ILi64EEEEEENS_10bfloat16_tEfNS_4arch4Sm80ELb1ELb0ELb1ELb1ELb1ELb0ELb0ELb0ELi2ELi4ELi4ELi4ELb0EEENS1_21CollectiveEpilogueBwdISA_SB_SD_Li256ELb1ELb0ELi2EEENS1_25SingleTileBwdLPTSchedulerILb1ELi128ELb1EEEEEEEEEvNT_6ParamsE$_ZN4cute3eso3ESOILb1ELb0EJNS_10UnderscoreES2_iEEC2ERKS2_S5_RKi,($_ZN7cutlass13device_kernelIN5flash19enable_sm80_to_sm89INS1_16FlashAttnBwdSm80INS1_25CollectiveMainloopBwdSm80ILi2ELi2EN4cute5tupleIJNS5_1CILi128EEES8_NS7_ILi64EEEEEENS_10bfloat16_tEfNS_4arch4Sm80ELb1ELb0ELb1ELb1ELb1ELb0ELb0ELb0ELi2ELi4ELi4ELi4ELb0EEENS1_21CollectiveEpilogueBwdISA_SB_SD_Li256ELb1ELb0ELi2EEENS1_25SingleTileBwdLPTSchedulerILb1ELi128ELb1EEEEEEEEEvNT_6ParamsE$_ZN4cute3eso3ESOILb1ELb0EJNS_10UnderscoreEiEEC2ERKS2_RKi - $_ZN7cutlass13device_kernelIN5flash19enable_sm80_to_sm89INS1_16FlashAttnBwdSm80INS1_25CollectiveMainloopBwdSm80ILi2ELi2EN4cute5tupleIJNS5_1CILi128EEES8_NS7_ILi64EEEEEENS_10bfloat16_tEfNS_4arch4Sm80ELb1ELb0ELb1ELb1ELb1ELb0ELb0ELb0ELi2ELi4ELi4ELi4ELb0EEENS1_21CollectiveEpilogueBwdISA_SB_SD_Li256ELb1ELb0ELi2EEENS1_25SingleTileBwdLPTSchedulerILb1ELi128ELb1EEEEEEEEEvNT_6ParamsE$_ZN4cute3eso3ESOILb1ELb0EJNS_10UnderscoreES2_iEEC2ERKS2_S5_RKi)
$_ZN7cutlass13device_kernelIN5flash19enable_sm80_to_sm89INS1_16FlashAttnBwdSm80INS1_25CollectiveMainloopBwdSm80ILi2ELi2EN4cute5tupleIJNS5_1CILi128EEES8_NS7_ILi64EEEEEENS_10bfloat16_tEfNS_4arch4Sm80ELb1ELb0ELb1ELb1ELb1ELb0ELb0ELb0ELi2ELi4ELi4ELi4ELb0EEENS1_21CollectiveEpilogueBwdISA_SB_SD_Li256ELb1ELb0ELi2EEENS1_25SingleTileBwdLPTSchedulerILb1ELi128ELb1EEEEEEEEEvNT_6ParamsE$_ZN4cute3eso3ESOILb1ELb0EJNS_10UnderscoreES2_iEEC2ERKS2_S5_RKi:
[----:B------:R-:W-:Y:S02]  /*8e00*/  IADD3 R2, R81, -c[0x0][0x20], RZ ;  /* 0x8000080051027a10 */ /* 0x000fe40007ffe0ff */
[----:B------:R-:W-:-:S03]  /*8e10*/  MOV R9, 0x0 ;  /* 0x0000000000097802 */ /* 0x000fc60000000f00 */
[----:B------:R1:W-:Y:S01]  /*8e20*/  STL [R2], R3 ;  /* 0x0000000302007387 */ /* 0x0003e20000100800 */
[----:B------:R-:W-:Y:S05]  /*8e30*/  RET.REL.NODEC R8 `(_ZN7cutlass13device_kernelIN5flash19enable_sm80_to_sm89INS1_16FlashAttnBwdSm80INS1_25CollectiveMainloopBwdSm80ILi2ELi2EN4cute5tupleIJNS5_1CILi128EEES8_NS7_ILi64EEEEEENS_10bfloat16_tEfNS_4arch4Sm80ELb1ELb0ELb1ELb1ELb1ELb0ELb0ELb0ELi2ELi4ELi4ELi4ELb0EEENS1_21CollectiveEpilogueBwdISA_SB_SD_Li256ELb1ELb0ELi2EEENS1_25SingleTileBwdLPTSchedulerILb1ELi128ELb1EEEEEEEEEvNT_6ParamsE) ;  /* 0xffff71c008007950 */ /* 0x000fea0003c3ffff */
        .type           $_ZN7cutlass13device_kernelIN5flash19enable_sm80_to_sm89INS1_16FlashAttnBwdSm80INS1_25CollectiveMainloopBwdSm80ILi2ELi2EN4cute5tupleIJNS5_1CILi128EEES8_NS7_ILi64EEEEEENS_10bfloat16_tEfNS_4arch4Sm80ELb1ELb0ELb1ELb1ELb1ELb0ELb0ELb0ELi2ELi4ELi4ELi4ELb0EEENS1_21CollectiveEpilogueBwdISA_SB_SD_Li256ELb1ELb0ELi2EEENS1_25SingleTileBwdLPTSchedulerILb1ELi128ELb1EEEEEEEEEvNT_6ParamsE$_ZN4cute3eso3ESOILb1ELb0EJNS_10UnderscoreEiEEC2ERKS2_RKi,@function
        .size           $_ZN7cutlass13device_kernelIN5flash19enable_sm80_to_sm89INS1_16FlashAttnBwdSm80INS1_25CollectiveMainloopBwdSm80ILi2ELi2EN4cute5tupleIJNS5_1CILi128EEES8_NS7_ILi64EEEEEENS_10bfloat16_tEfNS_4arch4Sm80ELb1ELb0ELb1ELb1ELb1ELb0ELb0ELb0ELi2ELi4ELi4ELi4ELb0EEENS1_21CollectiveEpilogueBwdISA_SB_SD_Li256ELb1ELb0ELi2EEENS1_25SingleTileBwdLPTSchedulerILb1ELi128ELb1EEEEEEEEEvNT_6ParamsE$_ZN4cute3eso3ESOILb1ELb0EJNS_10UnderscoreEiEEC2ERKS2_RKi,($_ZN7cutlass13device_kernelIN5flash19enable_sm80_to_sm89INS1_16FlashAttnBwdSm80INS1_25CollectiveMainloopBwdSm80ILi2ELi2EN4cute5tupleIJNS5_1CILi128EEES8_NS7_ILi64EEEEEENS_10bfloat16_tEfNS_4arch4Sm80ELb1ELb0ELb1ELb1ELb1ELb0ELb0ELb0ELi2ELi4ELi4ELi4ELb0EEENS1_21CollectiveEpilogueBwdISA_SB_SD_Li256ELb1ELb0ELi2EEENS1_25SingleTileBwdLPTSchedulerILb1ELi128ELb1EEEEEEEEEvNT_6ParamsE$_ZN4cute3eso3ESOILb1ELb0EJNS_10UnderscoreEiiEEC2ERKS2_RKiS7_ - $_ZN7cutlass13device_kernelIN5flash19enable_sm80_to_sm89INS1_16FlashAttnBwdSm80INS1_25CollectiveMainloopBwdSm80ILi2ELi2EN4cute5tupleIJNS5_1CILi128EEES8_NS7_ILi64EEEEEENS_10bfloat16_tEfNS_4arch4Sm80ELb1ELb0ELb1ELb1ELb1ELb0ELb0ELb0ELi2ELi4ELi4ELi4ELb0EEENS1_21CollectiveEpilogueBwdISA_SB_SD_Li256ELb1ELb0ELi2EEENS1_25SingleTileBwdLPTSchedulerILb1ELi128ELb1EEEEEEEEEvNT_6ParamsE$_ZN4cute3eso3ESOILb1ELb0EJNS_10UnderscoreEiEEC2ERKS2_RKi)
$_ZN7cutlass13device_kernelIN5flash19enable_sm80_to_sm89INS1_16FlashAttnBwdSm80INS1_25CollectiveMainloopBwdSm80ILi2ELi2EN4cute5tupleIJNS5_1CILi128EEES8_NS7_ILi64EEEEEENS_10bfloat16_tEfNS_4arch4Sm80ELb1ELb0ELb1ELb1ELb1ELb0ELb0ELb0ELi2ELi4ELi4ELi4ELb0EEENS1_21CollectiveEpilogueBwdISA_SB_SD_Li256ELb1ELb0ELi2EEENS1_25SingleTileBwdLPTSchedulerILb1ELi128ELb1EEEEEEEEEvNT_6ParamsE$_ZN4cute3eso3ESOILb1ELb0EJNS_10UnderscoreEiEEC2ERKS2_RKi:
[----:B------:R-:W-:Y:S02]  /*8e40*/  IADD3 R2, R2, -c[0x0][0x20], RZ ;  /* 0x8000080002027a10 */ /* 0x000fe40007ffe0ff */
[----:B------:R-:W-:-:S03]  /*8e50*/  MOV R11, 0x0 ;  /* 0x00000000000b7802 */ /* 0x000fc60000000f00 */
[----:B------:R1:W-:Y:S01]  /*8e60*/  STL [R2], R3 ;  /* 0x0000000302007387 */ /* 0x0003e20000100800 */
[----:B------:R-:W-:Y:S05]  /*8e70*/  RET.REL.NODEC R10 `(_ZN7cutlass13device_kernelIN5flash19enable_sm80_to_sm89INS1_16FlashAttnBwdSm80INS1_25CollectiveMainloopBwdSm80ILi2ELi2EN4cute5tupleIJNS5_1CILi128EEES8_NS7_ILi64EEEEEENS_10bfloat16_tEfNS_4arch4Sm80ELb1ELb0ELb1ELb1ELb1ELb0ELb0ELb0ELi2ELi4ELi4ELi4ELb0EEENS1_21CollectiveEpilogueBwdISA_SB_SD_Li256ELb1ELb0ELi2EEENS1_25SingleTileBwdLPTSchedulerILb1ELi128ELb1EEEEEEEEEvNT_6ParamsE) ;  /* 0xffff71800a007950 */ /* 0x000fea0003c3ffff */
        .type           $_ZN7cutlass13device_kernelIN5flash19enable_sm80_to_sm89INS1_16FlashAttnBwdSm80INS1_25CollectiveMainloopBwdSm80ILi2ELi2EN4cute5tupleIJNS5_1CILi128EEES8_NS7_ILi64EEEEEENS_10bfloat16_tEfNS_4arch4Sm80ELb1ELb0ELb1ELb1ELb1ELb0ELb0ELb0ELi2ELi4ELi4ELi4ELb0EEENS1_21CollectiveEpilogueBwdISA_SB_SD_Li256ELb1ELb0ELi2EEENS1_25SingleTileBwdLPTSchedulerILb1ELi128ELb1EEEEEEEEEvNT_6ParamsE$_ZN4cute3eso3ESOILb1ELb0EJNS_10UnderscoreEiiEEC2ERKS2_RKiS7_,@function
        .size           $_ZN7cutlass13device_kernelIN5flash19enable_sm80_to_sm89INS1_16FlashAttnBwdSm80INS1_25CollectiveMainloopBwdSm80ILi2ELi2EN4cute5tupleIJNS5_1CILi128EEES8_NS7_ILi64EEEEEENS_10bfloat16_tEfNS_4arch4Sm80ELb1ELb0ELb1ELb1ELb1ELb0ELb0ELb0ELi2ELi4ELi4ELi4ELb0EEENS1_21CollectiveEpilogueBwdISA_SB_SD_Li256ELb1ELb0ELi2EEENS1_25SingleTileBwdLPTSchedulerILb1ELi128ELb1EEEEEEEEEvNT_6ParamsE$_ZN4cute3eso3ESOILb1ELb0EJNS_10UnderscoreEiiEEC2ERKS2_RKiS7_,($_ZN7cutlass13device_kernelIN5flash19enable_sm80_to_sm89INS1_16FlashAttnBwdSm80INS1_25CollectiveMainloopBwdSm80ILi2ELi2EN4cute5tupleIJNS5_1CILi128EEES8_NS7_ILi64EEEEEENS_10bfloat16_tEfNS_4arch4Sm80ELb1ELb0ELb1ELb1ELb1ELb0ELb0ELb0ELi2ELi4ELi4ELi4ELb0EEENS1_21CollectiveEpilogueBwdISA_SB_SD_Li256ELb1ELb0ELi2EEENS1_25SingleTileBwdLPTSchedulerILb1ELi128ELb1EEEEEEEEEvNT_6ParamsE$_ZN4cute3eso3ESOILb1ELb0EJNS_14ComposedLayoutINS_7SwizzleILi3ELi3ELi3EEENS_1CILi0EEENS_6LayoutINS_5tupleIJNS8_IJNS8_IJNS5_ILi4EEENS5_ILi8EEEEEENS8_IJNS5_ILi2EEENS5_ILi1EEEEEEEEENS8_IJNS8_IJSC_SC_EEENS8_IJSA_S9_EEEEEEEEENS8_IJNS8_IJNS8_IJSC_NS5_ILi64EEEEEENS8_IJNS5_ILi512EEES6_EEEEEENS8_IJNS8_IJSD_SA_EEENS8_IJNS5_ILi1024EEENS5_ILi16EEEEEEEEEEEEEEEENS_10ViewEngineINS_8smem_ptrIPN7cutlass10bfloat16_tEEEEEEEC2ERKSW_RKS13_ - $_ZN7cutlass13device_kernelIN5flash19enable_sm80_to_sm89INS1_16FlashAttnBwdSm80INS1_25CollectiveMainloopBwdSm80ILi2ELi2EN4cute5tupleIJNS5_1CILi128EEES8_NS7_ILi64EEEEEENS_10bfloat16_tEfNS_4arch4Sm80ELb1ELb0ELb1ELb1ELb1ELb0ELb0ELb0ELi2ELi4ELi4ELi4ELb0EEENS1_21CollectiveEpilogueBwdISA_SB_SD_Li256ELb1ELb0ELi2EEENS1_25SingleTileBwdLPTSchedulerILb1ELi128ELb1EEEEEEEEEvNT_6ParamsE$_ZN4cute3eso3ESOILb1ELb0EJNS_10UnderscoreEiiEEC2ERKS2_RKiS7_)
$_ZN7cutlass13device_kernelIN5flash19enable_sm80_to_sm89INS1_16FlashAttnBwdSm80INS1_25CollectiveMainloopBwdSm80ILi2ELi2EN4cute5tupleIJNS5_1CILi128EEES8_NS7_ILi64EEEEEENS_10bfloat16_tEfNS_4arch4Sm80ELb1ELb0ELb1ELb1ELb1ELb0ELb0ELb0ELi2ELi4ELi4ELi4ELb0EEENS1_21CollectiveEpilogueBwdISA_SB_SD_Li256ELb1ELb0ELi2EEENS1_25SingleTileBwdLPTSchedulerILb1ELi128ELb1EEEEEEEEEvNT_6ParamsE$_ZN4cute3eso3ESOILb1ELb0EJNS_10UnderscoreEiiEEC2ERKS2_RKiS7_:
[----:B------:R-:W-:Y:S02]  /*8e80*/  IADD3 R3, R81, -c[0x0][0x20], RZ ;  /* 0x8000080051037a10 */ /* 0x000fe40007ffe0ff */
[----:B------:R-:W-:-:S03]  /*8e90*/  IADD3 R2, R79, -c[0x0][0x20], RZ ;  /* 0x800008004f027a10 */ /* 0x000fc60007ffe0ff */
[----:B------:R1:W-:Y:S04]  /*8ea0*/  STL [R3], R80 ;  /* 0x0000005003007387 */ /* 0x0003e80000100800 */
[----:B------:R-:W2:Y:S01]  /*8eb0*/  LDL R2, [R2] ;  /* 0x0000000002027983 */ /* 0x000ea20000100800 */
[----:B------:R-:W-:-:S03]  /*8ec0*/  IMAD.MOV.U32 R79, RZ, RZ, 0x0 ;  /* 0x00000000ff4f7424 */ /* 0x000fc600078e00ff */
[----:B--2---:R1:W-:Y:S01]  /*8ed0*/  STL [R3+0x4], R2 ;  /* 0x0000040203007387 */ /* 0x0043e20000100800 */
[----:B------:R-:W-:Y:S05]  /*8ee0*/  RET.REL.NODEC R78 `(_ZN7cutlass13device_kernelIN5flash19enable_sm80_to_sm89INS1_16FlashAttnBwdSm80INS1_25CollectiveMainloopBwdSm80ILi2ELi2EN4cute5tupleIJNS5_1CILi128EEES8_NS7_ILi64EEEEEENS_10bfloat16_tEfNS_4arch4Sm80ELb1ELb0ELb1ELb1ELb1ELb0ELb0ELb0ELi2ELi4ELi4ELi4ELb0EEENS1_21CollectiveEpilogueBwdISA_SB_SD_Li256ELb1ELb0ELi2EEENS1_25SingleTileBwdLPTSchedulerILb1ELi128ELb1EEEEEEEEEvNT_6ParamsE) ;  /* 0xffff71104e007950 */ /* 0x000fea0003c3ffff */
        .type           $_ZN7cutlass13device_kernelIN5flash19enable_sm80_to_sm89INS1_16FlashAttnBwdSm80INS1_25CollectiveMainloopBwdSm80ILi2ELi2EN4cute5tupleIJNS5_1CILi128EEES8_NS7_ILi64EEEEEENS_10bfloat16_tEfNS_4arch4Sm80ELb1ELb0ELb1ELb1ELb1ELb0ELb0ELb0ELi2ELi4ELi4ELi4ELb0EEENS1_21CollectiveEpilogueBwdISA_SB_SD_Li256ELb1ELb0ELi2EEENS1_25SingleTileBwdLPTSchedulerILb1ELi128ELb1EEEEEEEEEvNT_6ParamsE$_ZN4cute3eso3ESOILb1ELb0EJNS_14ComposedLayoutINS_7SwizzleILi3ELi3ELi3EEENS_1CILi0EEENS_6LayoutINS_5tupleIJNS8_IJNS8_IJNS5_ILi4EEENS5_ILi8EEEEEENS8_IJNS5_ILi2EEENS5_ILi1EEEEEEEEENS8_IJNS8_IJSC_SC_EEENS8_IJSA_S9_EEEEEEEEENS8_IJNS8_IJNS8_IJSC_NS5_ILi64EEEEEENS8_IJNS5_ILi512EEES6_EEEEEENS8_IJNS8_IJSD_SA_EEENS8_IJNS5_ILi1024EEENS5_ILi16EEEEEEEEEEEEEEEENS_10ViewEngineINS_8smem_ptrIPN7cutlass10bfloat16_tEEEEEEEC2ERKSW_RKS13_,@function
        .size           $_ZN7cutlass13device_kernelIN5flash19enable_sm80_to_sm89INS1_16FlashAttnBwdSm80INS1_25CollectiveMainloopBwdSm80ILi2ELi2EN4cute5tupleIJNS5_1CILi128EEES8_NS7_ILi64EEEEEENS_10bfloat16_tEfNS_4arch4Sm80ELb1ELb0ELb1ELb1ELb1ELb0ELb0ELb0ELi2ELi4ELi4ELi4ELb0EEENS1_21CollectiveEpilogueBwdISA_SB_SD_Li256ELb1ELb0ELi2EEENS1_25SingleTileBwdLPTSchedulerILb1ELi128ELb1EEEEEEEEEvNT_6ParamsE$_ZN4cute3eso3ESOILb1ELb0EJNS_14ComposedLayoutINS_7SwizzleILi3ELi3ELi3EEENS_1CILi0EEENS_6LayoutINS_5tupleIJNS8_IJNS8_IJNS5_ILi4EEENS5_ILi8EEEEEENS8_IJNS5_ILi2EEENS5_ILi1EEEEEEEEENS8_IJNS8_IJSC_SC_EEENS8_IJSA_S9_EEEEEEEEENS8_IJNS8_IJNS8_IJSC_NS5_ILi64EEEEEENS8_IJNS5_ILi512EEES6_EEEEEENS8_IJNS8_IJSD_SA_EEENS8_IJNS5_ILi1024EEENS5_ILi16EEEEEEEEEEEEEEEENS_10ViewEngineINS_8smem_ptrIPN7cutlass10bfloat16_tEEEEEEEC2ERKSW_RKS13_,($_ZN7cutlass13device_kernelIN5flash19enable_sm80_to_sm89INS1_16FlashAttnBwdSm80INS1_25CollectiveMainloopBwdSm80ILi2ELi2EN4cute5tupleIJNS5_1CILi128EEES8_NS7_ILi64EEEEEENS_10bfloat16_tEfNS_4arch4Sm80ELb1ELb0ELb1ELb1ELb1ELb0ELb0ELb0ELi2ELi4ELi4ELi4ELb0EEENS1_21CollectiveEpilogueBwdISA_SB_SD_Li256ELb1ELb0ELi2EEENS1_25SingleTileBwdLPTSchedulerILb1ELi128ELb1EEEEEEEEEvNT_6ParamsE$_ZN4cute3eso3ESOILb1ELb0EJNS_14ComposedLayoutINS_7SwizzleILi3ELi3ELi3EEENS_1CILi0EEENS_6LayoutINS_5tupleIJNS8_IJNS8_IJNS5_ILi4EEENS5_ILi8EEEEEENS8_IJNS5_ILi2EEENS5_ILi1EEEEEEEEENS8_IJNS8_IJSC_SC_EEESB_EEEEEENS8_IJNS8_IJNS8_IJNS5_ILi128EEESD_EEENS8_IJSA_S6_EEEEEENS8_IJNS8_IJNS5_ILi64EEENS5_ILi512EEEEEENS8_IJNS5_ILi16EEENS5_ILi1024EEEEEEEEEEEEEEEENS_10ViewEngineINS_8smem_ptrIPN7cutlass10bfloat16_tEEEEEEEC2ERKSW_RKS13_ - $_ZN7cutlass13device_kernelIN5flash19enable_sm80_to_sm89INS1_16FlashAttnBwdSm80INS1_25CollectiveMainloopBwdSm80ILi2ELi2EN4cute5tupleIJNS5_1CILi128EEES8_NS7_ILi64EEEEEENS_10bfloat16_tEfNS_4arch4Sm80ELb1ELb0ELb1ELb1ELb1ELb0ELb0ELb0ELi2ELi4ELi4ELi4ELb0EEENS1_21CollectiveEpilogueBwdISA_SB_SD_Li256ELb1ELb0ELi2EEENS1_25SingleTileBwdLPTSchedulerILb1ELi128ELb1EEEEEEEEEvNT_6ParamsE$_ZN4cute3eso3ESOILb1ELb0EJNS_14ComposedLayoutINS_7SwizzleILi3ELi3ELi3EEENS_1CILi0EEENS_6LayoutINS_5tupleIJNS8_IJNS8_IJNS5_ILi4EEENS5_ILi8EEEEEENS8_IJNS5_ILi2EEENS5_ILi1EEEEEEEEENS8_IJNS8_IJSC_SC_EEENS8_IJSA_S9_EEEEEEEEENS8_IJNS8_IJNS8_IJSC_NS5_ILi64EEEEEENS8_IJNS5_ILi512EEES6_EEEEEENS8_IJNS8_IJSD_SA_EEENS8_IJNS5_ILi1024EEENS5_ILi16EEEEEEEEEEEEEEEENS_10ViewEngineINS_8smem_ptrIPN7cutlass10bfloat16_tEEEEEEEC2ERKSW_RKS13_)
$_ZN7cutlass13device_kernelIN5flash19enable_sm80_to_sm89INS1_16FlashAttnBwdSm80INS1_25CollectiveMainloopBwdSm80ILi2ELi2EN4cute5tupleIJNS5_1CILi128EEES8_NS7_ILi64EEEEEENS_10bfloat16_tEfNS_4arch4Sm80ELb1ELb0ELb1ELb1ELb1ELb0ELb0ELb0ELi2ELi4ELi4ELi4ELb0EEENS1_21CollectiveEpilogueBwdISA_SB_SD_Li256ELb1ELb0ELi2EEENS1_25SingleTileBwdLPTSchedulerILb1ELi128ELb1EEEEEEEEEvNT_6ParamsE$_ZN4cute3eso3ESOILb1ELb0EJNS_14ComposedLayoutINS_7SwizzleILi3ELi3ELi3EEENS_1CILi0EEENS_6LayoutINS_5tupleIJNS8_IJNS8_IJNS5_ILi4EEENS5_ILi8EEEEEENS8_IJNS5_ILi2EEENS5_ILi1EEEEEEEEENS8_IJNS8_IJSC_SC_EEENS8_IJSA_S9_EEEEEEEEENS8_IJNS8_IJNS8_IJSC_NS5_ILi64EEEEEENS8_IJNS5_ILi512EEES6_EEEEEENS8_IJNS8_IJSD_SA_EEENS8_IJNS5_ILi1024EEENS5_ILi16EEEEEEEEEEEEEEEENS_10ViewEngineINS_8smem_ptrIPN7cutlass10bfloat16_tEEEEEEEC2ERKSW_RKS13_:
[----:B------:R-:W-:Y:S01]  /*8ef0*/  IADD3 R4, R23, -c[0x0][0x20], RZ ;  /* 0x8000080017047a10 */ /* 0x000fe20007ffe0ff */
[----:B------:R-:W-:Y:S01]  /*8f00*/  IMAD.MOV.U32 R8, RZ, RZ, R6 ;  /* 0x000000ffff087224 */ /* 0x000fe200078e0006 */
[----:B------:R-:W-:-:S03]  /*8f10*/  MOV R9, 0x0 ;  /* 0x0000000000097802 */ /* 0x000fc60000000f00 */
[----:B------:R1:W-:Y:S01]  /*8f20*/  STL.64 [R4], R2 ;  /* 0x0000000204007387 */ /* 0x0003e20000100a00 */
[----:B------:R-:W-:Y:S05]  /*8f30*/  RET.REL.NODEC R8 `(_ZN7cutlass13device_kernelIN5flash19enable_sm80_to_sm89INS1_16FlashAttnBwdSm80INS1_25CollectiveMainloopBwdSm80ILi2ELi2EN4cute5tupleIJNS5_1CILi128EEES8_NS7_ILi64EEEEEENS_10bfloat16_tEfNS_4arch4Sm80ELb1ELb0ELb1ELb1ELb1ELb0ELb0ELb0ELi2ELi4ELi4ELi4ELb0EEENS1_21CollectiveEpilogueBwdISA_SB_SD_Li256ELb1ELb0ELi2EEENS1_25SingleTileBwdLPTSchedulerILb1ELi128ELb1EEEEEEEEEvNT_6ParamsE) ;  /* 0xffff70c008007950 */ /* 0x000fea0003c3ffff */
        .type           $_ZN7cutlass13device_kernelIN5flash19enable_sm80_to_sm89INS1_16FlashAttnBwdSm80INS1_25CollectiveMainloopBwdSm80ILi2ELi2EN4cute5tupleIJNS5_1CILi128EEES8_NS7_ILi64EEEEEENS_10bfloat16_tEfNS_4arch4Sm80ELb1ELb0ELb1ELb1ELb1ELb0ELb0ELb0ELi2ELi4ELi4ELi4ELb0EEENS1_21CollectiveEpilogueBwdISA_SB_SD_Li256ELb1ELb0ELi2EEENS1_25SingleTileBwdLPTSchedulerILb1ELi128ELb1EEEEEEEEEvNT_6ParamsE$_ZN4cute3eso3ESOILb1ELb0EJNS_14ComposedLayoutINS_7SwizzleILi3ELi3ELi3EEENS_1CILi0EEENS_6LayoutINS_5tupleIJNS8_IJNS8_IJNS5_ILi4EEENS5_ILi8EEEEEENS8_IJNS5_ILi2EEENS5_ILi1EEEEEEEEENS8_IJNS8_IJSC_SC_EEESB_EEEEEENS8_IJNS8_IJNS8_IJNS5_ILi128EEESD_EEENS8_IJSA_S6_EEEEEENS8_IJNS8_IJNS5_ILi64EEENS5_ILi512EEEEEENS8_IJNS5_ILi16EEENS5_ILi1024EEEEEEEEEEEEEEEENS_10ViewEngineINS_8smem_ptrIPN7cutlass10bfloat16_tEEEEEEEC2ERKSW_RKS13_,@function
        .size           $_ZN7cutlass13device_kernelIN5flash19enable_sm80_to_sm89INS1_16FlashAttnBwdSm80INS1_25CollectiveMainloopBwdSm80ILi2ELi2EN4cute5tupleIJNS5_1CILi128EEES8_NS7_ILi64EEEEEENS_10bfloat16_tEfNS_4arch4Sm80ELb1ELb0ELb1ELb1ELb1ELb0ELb0ELb0ELi2ELi4ELi4ELi4ELb0EEENS1_21CollectiveEpilogueBwdISA_SB_SD_Li256ELb1ELb0ELi2EEENS1_25SingleTileBwdLPTSchedulerILb1ELi128ELb1EEEEEEEEEvNT_6ParamsE$_ZN4cute3eso3ESOILb1ELb0EJNS_14ComposedLayoutINS_7SwizzleILi3ELi3ELi3EEENS_1CILi0EEENS_6LayoutINS_5tupleIJNS8_IJNS8_IJNS5_ILi4EEENS5_ILi8EEEEEENS8_IJNS5_ILi2EEENS5_ILi1EEEEEEEEENS8_IJNS8_IJSC_SC_EEESB_EEEEEENS8_IJNS8_IJNS8_IJNS5_ILi128EEESD_EEENS8_IJSA_S6_EEEEEENS8_IJNS8_IJNS5_ILi64EEENS5_ILi512EEEEEENS8_IJNS5_ILi16EEENS5_ILi1024EEEEEEEEEEEEEEEENS_10ViewEngineINS_8smem_ptrIPN7cutlass10bfloat16_tEEEEEEEC2ERKSW_RKS13_,($_ZN7cutlass13device_kernelIN5flash19enable_sm80_to_sm89INS1_16FlashAttnBwdSm80INS1_25CollectiveMainloopBwdSm80ILi2ELi2EN4cute5tupleIJNS5_1CILi128EEES8_NS7_ILi64EEEEEENS_10bfloat16_tEfNS_4arch4Sm80ELb1ELb0ELb1ELb1ELb1ELb0ELb0ELb0ELi2ELi4ELi4ELi4ELb0EEENS1_21CollectiveEpilogueBwdISA_SB_SD_Li256ELb1ELb0ELi2EEENS1_25SingleTileBwdLPTSchedulerILb1ELi128ELb1EEEEEEEEEvNT_6ParamsE$_ZN4cute3eso3ESOILb1ELb0EJNS_14ComposedLayoutINS_7SwizzleILi3ELi3ELi3EEENS_1CILi0EEENS_6LayoutINS_5tupleIJNS8_IJNS8_IJNS5_ILi4EEENS5_ILi8EEEEEENS8_IJS9_NS5_ILi1EEEEEEEEENS8_IJNS8_IJNS5_ILi2EEESF_SF_EEENS8_IJSF_NS8_IJS9_SF_EEEEEEEEEEEENS8_IJNS8_IJNS8_IJSF_NS5_ILi64EEEEEENS8_IJNS5_ILi1024EEES6_EEEEEENS8_IJNS8_IJSC_NS5_ILi512EEESA_EEENS8_IJNS5_ILi4096EEENS8_IJNS5_ILi16EEENS5_ILi8192EEEEEEEEEEEEEEEEEEENS_10ViewEngineINS_8smem_ptrIPN7cutlass10bfloat16_tEEEEEEEC2ERKS10_RKS17_ - $_ZN7cutlass13device_kernelIN5flash19enable_sm80_to_sm89INS1_16FlashAttnBwdSm80INS1_25CollectiveMainloopBwdSm80ILi2ELi2EN4cute5tupleIJNS5_1CILi128EEES8_NS7_ILi64EEEEEENS_10bfloat16_tEfNS_4arch4Sm80ELb1ELb0ELb1ELb1ELb1ELb0ELb0ELb0ELi2ELi4ELi4ELi4ELb0EEENS1_21CollectiveEpilogueBwdISA_SB_SD_Li256ELb1ELb0ELi2EEENS1_25SingleTileBwdLPTSchedulerILb1ELi128ELb1EEEEEEEEEvNT_6ParamsE$_ZN4cute3eso3ESOILb1ELb0EJNS_14ComposedLayoutINS_7SwizzleILi3ELi3ELi3EEENS_1CILi0EEENS_6LayoutINS_5tupleIJNS8_IJNS8_IJNS5_ILi4EEENS5_ILi8EEEEEENS8_IJNS5_ILi2EEENS5_ILi1EEEEEEEEENS8_IJNS8_IJSC_SC_EEESB_EEEEEENS8_IJNS8_IJNS8_IJNS5_ILi128EEESD_EEENS8_IJSA_S6_EEEEEENS8_IJNS8_IJNS5_ILi64EEENS5_ILi512EEEEEENS8_IJNS5_ILi16EEENS5_ILi1024EEEEEEEEEEEEEEEENS_10ViewEngineINS_8smem_ptrIPN7cutlass10bfloat16_tEEEEEEEC2ERKSW_RKS13_)
$_ZN7cutlass13device_kernelIN5flash19enable_sm80_to_sm89INS1_16FlashAttnBwdSm80INS1_25CollectiveMainloopBwdSm80ILi2ELi2EN4cute5tupleIJNS5_1CILi128EEES8_NS7_ILi64EEEEEENS_10bfloat16_tEfNS_4arch4Sm80ELb1ELb0ELb1ELb1ELb1ELb0ELb0ELb0ELi2ELi4ELi4ELi4ELb0EEENS1_21CollectiveEpilogueBwdISA_SB_SD_Li256ELb1ELb0ELi2EEENS1_25SingleTileBwdLPTSchedulerILb1ELi128ELb1EEEEEEEEEvNT_6ParamsE$_ZN4cute3eso3ESOILb1ELb0EJNS_14ComposedLayoutINS_7SwizzleILi3ELi3ELi3EEENS_1CILi0EEENS_6LayoutINS_5tupleIJNS8_IJNS8_IJNS5_ILi4EEENS5_ILi8EEEEEENS8_IJNS5_ILi2EEENS5_ILi1EEEEEEEEENS8_IJNS8_IJSC_SC_EEESB_EEEEEENS8_IJNS8_IJNS8_IJNS5_ILi128EEESD_EEENS8_IJSA_S6_EEEEEENS8_IJNS8_IJNS5_ILi64EEENS5_ILi512EEEEEENS8_IJNS5_ILi16EEENS5_ILi1024EEEEEEEEEEEEEEEENS_10ViewEngineINS_8smem_ptrIPN7cutlass10bfloat16_tEEEEEEEC2ERKSW_RKS13_:
[----:B------:R-:W-:Y:S01]  /*8f40*/  IADD3 R4, R60, -c[0x0][0x20], RZ ;  /* 0x800008003c047a10 */ /* 0x000fe20007ffe0ff */
[----:B------:R-:W-:Y:S01]  /*8f50*/  IMAD.MOV.U32 R8, RZ, RZ, R6 ;  /* 0x000000ffff087224 */ /* 0x000fe200078e0006 */
[----:B------:R-:W-:-:S03]  /*8f60*/  MOV R9, 0x0 ;  /* 0x0000000000097802 */ /* 0x000fc60000000f00 */
[----:B------:R1:W-:Y:S01]  /*8f70*/  STL.64 [R4], R2 ;  /* 0x0000000204007387 */ /* 0x0003e20000100a00 */
[----:B------:R-:W-:Y:S05]  /*8f80*/  RET.REL.NODEC R8 `(_ZN7cutlass13device_kernelIN5flash19enable_sm80_to_sm89INS1_16FlashAttnBwdSm80INS1_25CollectiveMainloopBwdSm80ILi2ELi2EN4cute5tupleIJNS5_1CILi128EEES8_NS7_ILi64EEEEEENS_10bfloat16_tEfNS_4arch4Sm80ELb1ELb0ELb1ELb1ELb1ELb0ELb0ELb0ELi2ELi4ELi4ELi4ELb0EEENS1_21CollectiveEpilogueBwdISA_SB_SD_Li256ELb1ELb0ELi2EEENS1_25SingleTileBwdLPTSchedulerILb1ELi128ELb1EEEEEEEEEvNT_6ParamsE) ;  /* 0xffff707008007950 */ /* 0x000fea0003c3ffff */
        .type           $_ZN7cutlass13device_kernelIN5flash19enable_sm80_to_sm89INS1_16FlashAttnBwdSm80INS1_25CollectiveMainloopBwdSm80ILi2ELi2EN4cute5tupleIJNS5_1CILi128EEES8_NS7_ILi64EEEEEENS_10bfloat16_tEfNS_4arch4Sm80ELb1ELb0ELb1ELb1ELb1ELb0ELb0ELb0ELi2ELi4ELi4ELi4ELb0EEENS1_21CollectiveEpilogueBwdISA_SB_SD_Li256ELb1ELb0ELi2EEENS1_25SingleTileBwdLPTSchedulerILb1ELi128ELb1EEEEEEEEEvNT_6ParamsE$_ZN4cute3eso3ESOILb1ELb0EJNS_14ComposedLayoutINS_7SwizzleILi3ELi3ELi3EEENS_1CILi0EEENS_6LayoutINS_5tupleIJNS8_IJNS8_IJNS5_ILi4EEENS5_ILi8EEEEEENS8_IJS9_NS5_ILi1EEEEEEEEENS8_IJNS8_IJNS5_ILi2EEESF_SF_EEENS8_IJSF_NS8_IJS9_SF_EEEEEEEEEEEENS8_IJNS8_IJNS8_IJSF_NS5_ILi64EEEEEENS8_IJNS5_ILi1024EEES6_EEEEEENS8_IJNS8_IJSC_NS5_ILi512EEESA_EEENS8_IJNS5_ILi4096EEENS8_IJNS5_ILi16EEENS5_ILi8192EEEEEEEEEEEEEEEEEEENS_10ViewEngineINS_8smem_ptrIPN7cutlass10bfloat16_tEEEEEEEC2ERKS10_RKS17_,@function
        .size           $_ZN7cutlass13device_kernelIN5flash19enable_sm80_to_sm89INS1_16FlashAttnBwdSm80INS1_25CollectiveMainloopBwdSm80ILi2ELi2EN4cute5tupleIJNS5_1CILi128EEES8_NS7_ILi64EEEEEENS_10bfloat16_tEfNS_4arch4Sm80ELb1ELb0ELb1ELb1ELb1ELb0ELb0ELb0ELi2ELi4ELi4ELi4ELb0EEENS1_21CollectiveEpilogueBwdISA_SB_SD_Li256ELb1ELb0ELi2EEENS1_25SingleTileBwdLPTSchedulerILb1ELi128ELb1EEEEEEEEEvNT_6ParamsE$_ZN4cute3eso3ESOILb1ELb0EJNS_14ComposedLayoutINS_7SwizzleILi3ELi3ELi3EEENS_1CILi0EEENS_6LayoutINS_5tupleIJNS8_IJNS8_IJNS5_ILi4EEENS5_ILi8EEEEEENS8_IJS9_NS5_ILi1EEEEEEEEENS8_IJNS8_IJNS5_ILi2EEESF_SF_EEENS8_IJSF_NS8_IJS9_SF_EEEEEEEEEEEENS8_IJNS8_IJNS8_IJSF_NS5_ILi64EEEEEENS8_IJNS5_ILi1024EEES6_EEEEEENS8_IJNS8_IJSC_NS5_ILi512EEESA_EEENS8_IJNS5_ILi4096EEENS8_IJNS5_ILi16EEENS5_ILi8192EEEEEEEEEEEEEEEEEEENS_10ViewEngineINS_8smem_ptrIPN7cutlass10bfloat16_tEEEEEEEC2ERKS10_RKS17_,($_ZN7cutlass13device_kernelIN5flash19enable_sm80_to_sm89INS1_16FlashAttnBwdSm80INS1_25CollectiveMainloopBwdSm80ILi2ELi2EN4cute5tupleIJNS5_1CILi128EEES8_NS7_ILi64EEEEEENS_10bfloat16_tEfNS_4arch4Sm80ELb1ELb0ELb1ELb1ELb1ELb0ELb0ELb0ELi2ELi4ELi4ELi4ELb0EEENS1_21CollectiveEpilogueBwdISA_SB_SD_Li256ELb1ELb0ELi2EEENS1_25SingleTileBwdLPTSchedulerILb1ELi128ELb1EEEEEEEEEvNT_6ParamsE$_ZN4cute3eso3ESOILb1ELb0EJNS_14ComposedLayoutINS_7SwizzleILi3ELi3ELi3EEENS_1CILi0EEENS_6LayoutINS_5tupleIJNS8_IJNS8_IJNS5_ILi4EEENS5_ILi8EEEEEENS8_IJS9_NS5_ILi1EEEEEEEEENS8_IJNS8_IJNS5_ILi2EEESF_SF_EEENS8_IJSF_SA_EEEEEEEEENS8_IJNS8_IJNS8_IJNS5_ILi128EEESC_EEENS8_IJNS5_ILi16EEES6_EEEEEENS8_IJNS8_IJNS5_ILi64EEESA_NS5_ILi512EEEEEENS8_IJNS5_ILi8192EEENS5_ILi1024EEEEEEEEEEEEEEEENS_10ViewEngineINS_8smem_ptrIPN7cutlass10bfloat16_tEEEEEEEC2ERKSY_RKS15_ - $_ZN7cutlass13device_kernelIN5flash19enable_sm80_to_sm89INS1_16FlashAttnBwdSm80INS1_25CollectiveMainloopBwdSm80ILi2ELi2EN4cute5tupleIJNS5_1CILi128EEES8_NS7_ILi64EEEEEENS_10bfloat16_tEfNS_4arch4Sm80ELb1ELb0ELb1ELb1ELb1ELb0ELb0ELb0ELi2ELi4ELi4ELi4ELb0EEENS1_21CollectiveEpilogueBwdISA_SB_SD_Li256ELb1ELb0ELi2EEENS1_25SingleTileBwdLPTSchedulerILb1ELi128ELb1EEEEEEEEEvNT_6ParamsE$_ZN4cute3eso3ESOILb1ELb0EJNS_14ComposedLayoutINS_7SwizzleILi3ELi3ELi3EEENS_1CILi0EEENS_6LayoutINS_5tupleIJNS8_IJNS8_IJNS5_ILi4EEENS5_ILi8EEEEEENS8_IJS9_NS5_ILi1EEEEEEEEENS8_IJNS8_IJNS5_ILi2EEESF_SF_EEENS8_IJSF_NS8_IJS9_SF_EEEEEEEEEEEENS8_IJNS8_IJNS8_IJSF_NS5_ILi64EEEEEENS8_IJNS5_ILi1024EEES6_EEEEEENS8_IJNS8_IJSC_NS5_ILi512EEESA_EEENS8_IJNS5_ILi4096EEENS8_IJNS5_ILi16EEENS5_ILi8192EEEEEEEEEEEEEEEEEEENS_10ViewEngineINS_8smem_ptrIPN7cutlass10bfloat16_tEEEEEEEC2ERKS10_RKS17_)
$_ZN7cutlass13device_kernelIN5flash19enable_sm80_to_sm89INS1_16FlashAttnBwdSm80INS1_25CollectiveMainloopBwdSm80ILi2ELi2EN4cute5tupleIJNS5_1CILi128EEES8_NS7_ILi64EEEEEENS_10bfloat16_tEfNS_4arch4Sm80ELb1ELb0ELb1ELb1ELb1ELb0ELb0ELb0ELi2ELi4ELi4ELi4ELb0EEENS1_21CollectiveEpilogueBwdISA_SB_SD_Li256ELb1ELb0ELi2EEENS1_25SingleTileBwdLPTSchedulerILb1ELi128ELb1EEEEEEEEEvNT_6ParamsE$_ZN4cute3eso3ESOILb1ELb0EJNS_14ComposedLayoutINS_7SwizzleILi3ELi3ELi3EEENS_1CILi0EEENS_6LayoutINS_5tupleIJNS8_IJNS8_IJNS5_ILi4EEENS5_ILi8EEEEEENS8_IJS9_NS5_ILi1EEEEEEEEENS8_IJNS8_IJNS5_ILi2EEESF_SF_EEENS8_IJSF_NS8_IJS9_SF_EEEEEEEEEEEENS8_IJNS8_IJNS8_IJSF_NS5_ILi64EEEEEENS8_IJNS5_ILi1024EEES6_EEEEEENS8_IJNS8_IJSC_NS5_ILi512EEESA_EEENS8_IJNS5_ILi4096EEENS8_IJNS5_ILi16EEENS5_ILi8192EEEEEEEEEEEEEEEEEEENS_10ViewEngineINS_8smem_ptrIPN7cutlass10bfloat16_tEEEEEEEC2ERKS10_RKS17_:
[----:B------:R-:W-:Y:S01]  /*8f90*/  IADD3 R4, R60, -c[0x0][0x20], RZ ;  /* 0x800008003c047a10 */ /* 0x000fe20007ffe0ff */
[----:B------:R-:W-:Y:S01]  /*8fa0*/  IMAD.MOV.U32 R8, RZ, RZ, R6 ;  /* 0x000000ffff087224 */ /* 0x000fe200078e0006 */
[----:B------:R-:W-:-:S03]  /*8fb0*/  MOV R9, 0x0 ;  /* 0x0000000000097802 */ /* 0x000fc60000000f00 */
[----:B------:R1:W-:Y:S01]  /*8fc0*/  STL.64 [R4], R2 ;  /* 0x0000000204007387 */ /* 0x0003e20000100a00 */
[----:B------:R-:W-:Y:S05]  /*8fd0*/  RET.REL.NODEC R8 `(_ZN7cutlass13device_kernelIN5flash19enable_sm80_to_sm89INS1_16FlashAttnBwdSm80INS1_25CollectiveMainloopBwdSm80ILi2ELi2EN4cute5tupleIJNS5_1CILi128EEES8_NS7_ILi64EEEEEENS_10bfloat16_tEfNS_4arch4Sm80ELb1ELb0ELb1ELb1ELb1ELb0ELb0ELb0ELi2ELi4ELi4ELi4ELb0EEENS1_21CollectiveEpilogueBwdISA_SB_SD_Li256ELb1ELb0ELi2EEENS1_25SingleTileBwdLPTSchedulerILb1ELi128ELb1EEEEEEEEEvNT_6ParamsE) ;  /* 0xffff702008007950 */ /* 0x000fea0003c3ffff */
        .type           $_ZN7cutlass13device_kernelIN5flash19enable_sm80_to_sm89INS1_16FlashAttnBwdSm80INS1_25CollectiveMainloopBwdSm80ILi2ELi2EN4cute5tupleIJNS5_1CILi128EEES8_NS7_ILi64EEEEEENS_10bfloat16_tEfNS_4arch4Sm80ELb1ELb0ELb1ELb1ELb1ELb0ELb0ELb0ELi2ELi4ELi4ELi4ELb0EEENS1_21CollectiveEpilogueBwdISA_SB_SD_Li256ELb1ELb0ELi2EEENS1_25SingleTileBwdLPTSchedulerILb1ELi128ELb1EEEEEEEEEvNT_6ParamsE$_ZN4cute3eso3ESOILb1ELb0EJNS_14ComposedLayoutINS_7SwizzleILi3ELi3ELi3EEENS_1CILi0EEENS_6LayoutINS_5tupleIJNS8_IJNS8_IJNS5_ILi4EEENS5_ILi8EEEEEENS8_IJS9_NS5_ILi1EEEEEEEEENS8_IJNS8_IJNS5_ILi2EEESF_SF_EEENS8_IJSF_SA_EEEEEEEEENS8_IJNS8_IJNS8_IJNS5_ILi128EEESC_EEENS8_IJNS5_ILi16EEES6_EEEEEENS8_IJNS8_IJNS5_ILi64EEESA_NS5_ILi512EEEEEENS8_IJNS5_ILi8192EEENS5_ILi1024EEEEEEEEEEEEEEEENS_10ViewEngineINS_8smem_ptrIPN7cutlass10bfloat16_tEEEEEEEC2ERKSY_RKS15_,@function
        .size           $_ZN7cutlass13device_kernelIN5flash19enable_sm80_to_sm89INS1_16FlashAttnBwdSm80INS1_25CollectiveMainloopBwdSm80ILi2ELi2EN4cute5tupleIJNS5_1CILi128EEES8_NS7_ILi64EEEEEENS_10bfloat16_tEfNS_4arch4Sm80ELb1ELb0ELb1ELb1ELb1ELb0ELb0ELb0ELi2ELi4ELi4ELi4ELb0EEENS1_21CollectiveEpilogueBwdISA_SB_SD_Li256ELb1ELb0ELi2EEENS1_25SingleTileBwdLPTSchedulerILb1ELi128ELb1EEEEEEEEEvNT_6ParamsE$_ZN4cute3eso3ESOILb1ELb0EJNS_14ComposedLayoutINS_7SwizzleILi3ELi3ELi3EEENS_1CILi0EEENS_6LayoutINS_5tupleIJNS8_IJNS8_IJNS5_ILi4EEENS5_ILi8EEEEEENS8_IJS9_NS5_ILi1EEEEEEEEENS8_IJNS8_IJNS5_ILi2EEESF_SF_EEENS8_IJSF_SA_EEEEEEEEENS8_IJNS8_IJNS8_IJNS5_ILi128EEESC_EEENS8_IJNS5_ILi16EEES6_EEEEEENS8_IJNS8_IJNS5_ILi64EEESA_NS5_ILi512EEEEEENS8_IJNS5_ILi8192EEENS5_ILi1024EEEEEEEEEEEEEEEENS_10ViewEngineINS_8smem_ptrIPN7cutlass10bfloat16_tEEEEEEEC2ERKSY_RKS15_,($_ZN7cutlass13device_kernelIN5flash19enable_sm80_to_sm89INS1_16FlashAttnBwdSm80INS1_25CollectiveMainloopBwdSm80ILi2ELi2EN4cute5tupleIJNS5_1CILi128EEES8_NS7_ILi64EEEEEENS_10bfloat16_tEfNS_4arch4Sm80ELb1ELb0ELb1ELb1ELb1ELb0ELb0ELb0ELi2ELi4ELi4ELi4ELb0EEENS1_21CollectiveEpilogueBwdISA_SB_SD_Li256ELb1ELb0ELi2EEENS1_25SingleTileBwdLPTSchedulerILb1ELi128ELb1EEEEEEEEEvNT_6ParamsE$_ZN4cute3eso3ESOILb1ELb0EJNS_14ComposedLayoutINS_7SwizzleILi3ELi3ELi3EEENS_1CILj0EEENS_6LayoutINS_5tupleIJNS5_ILi64EEENS5_ILi128EEEEEENS8_IJNS5_ILi1EEES9_EEEEEEENS_10ViewEngineINS_8smem_ptrIPN7cutlass10bfloat16_tEEEEEEEC2ERKSF_RKSM_ - $_ZN7cutlass13device_kernelIN5flash19enable_sm80_to_sm89INS1_16FlashAttnBwdSm80INS1_25CollectiveMainloopBwdSm80ILi2ELi2EN4cute5tupleIJNS5_1CILi128EEES8_NS7_ILi64EEEEEENS_10bfloat16_tEfNS_4arch4Sm80ELb1ELb0ELb1ELb1ELb1ELb0ELb0ELb0ELi2ELi4ELi4ELi4ELb0EEENS1_21CollectiveEpilogueBwdISA_SB_SD_Li256ELb1ELb0ELi2EEENS1_25SingleTileBwdLPTSchedulerILb1ELi128ELb1EEEEEEEEEvNT_6ParamsE$_ZN4cute3eso3ESOILb1ELb0EJNS_14ComposedLayoutINS_7SwizzleILi3ELi3ELi3EEENS_1CILi0EEENS_6LayoutINS_5tupleIJNS8_IJNS8_IJNS5_ILi4EEENS5_ILi8EEEEEENS8_IJS9_NS5_ILi1EEEEEEEEENS8_IJNS8_IJNS5_ILi2EEESF_SF_EEENS8_IJSF_SA_EEEEEEEEENS8_IJNS8_IJNS8_IJNS5_ILi128EEESC_EEENS8_IJNS5_ILi16EEES6_EEEEEENS8_IJNS8_IJNS5_ILi64EEESA_NS5_ILi512EEEEEENS8_IJNS5_ILi8192EEENS5_ILi1024EEEEEEEEEEEEEEEENS_10ViewEngineINS_8smem_ptrIPN7cutlass10bfloat16_tEEEEEEEC2ERKSY_RKS15_)
$_ZN7cutlass13device_kernelIN5flash19enable_sm80_to_sm89INS1_16FlashAttnBwdSm80INS1_25CollectiveMainloopBwdSm80ILi2ELi2EN4cute5tupleIJNS5_1CILi128EEES8_NS7_ILi64EEEEEENS_10bfloat16_tEfNS_4arch4Sm80ELb1ELb0ELb1ELb1ELb1ELb0ELb0ELb0ELi2ELi4ELi4ELi4ELb0EEENS1_21CollectiveEpilogueBwdISA_SB_SD_Li256ELb1ELb0ELi2EEENS1_25SingleTileBwdLPTSchedulerILb1ELi128ELb1EEEEEEEEEvNT_6ParamsE$_ZN4cute3eso3ESOILb1ELb0EJNS_14ComposedLayoutINS_7SwizzleILi3ELi3ELi3EEENS_1CILi0EEENS_6LayoutINS_5tupleIJNS8_IJNS8_IJNS5_ILi4EEENS5_ILi8EEEEEENS8_IJS9_NS5_ILi1EEEEEEEEENS8_IJNS8_IJNS5_ILi2EEESF_SF_EEENS8_IJSF_SA_EEEEEEEEENS8_IJNS8_IJNS8_IJNS5_ILi128EEESC_EEENS8_IJNS5_ILi16EEES6_EEEEEENS8_IJNS8_IJNS5_ILi64EEESA_NS5_ILi512EEEEEENS8_IJNS5_ILi8192EEENS5_ILi1024EEEEEEEEEEEEEEEENS_10ViewEngineINS_8smem_ptrIPN7cutlass10bfloat16_tEEEEEEEC2ERKSY_RKS15_:
[----:B------:R-:W-:Y:S01]  /*8fe0*/  IADD3 R4, R23, -c[0x0][0x20], RZ ;  /* 0x8000080017047a10 */ /* 0x000fe20007ffe0ff */
[----:B------:R-:W-:Y:S01]  /*8ff0*/  IMAD.MOV.U32 R8, RZ, RZ, R6 ;  /* 0x000000ffff087224 */ /* 0x000fe200078e0006 */
[----:B------:R-:W-:-:S03]  /*9000*/  MOV R9, 0x0 ;  /* 0x0000000000097802 */ /* 0x000fc60000000f00 */
[----:B------:R1:W-:Y:S01]  /*9010*/  STL.64 [R4], R2 ;  /* 0x0000000204007387 */ /* 0x0003e20000100a00 */
[----:B------:R-:W-:Y:S05]  /*9020*/  RET.REL.NODEC R8 `(_ZN7cutlass13device_kernelIN5flash19enable_sm80_to_sm89INS1_16FlashAttnBwdSm80INS1_25CollectiveMainloopBwdSm80ILi2ELi2EN4cute5tupleIJNS5_1CILi128EEES8_NS7_ILi64EEEEEENS_10bfloat16_tEfNS_4arch4Sm80ELb1ELb0ELb1ELb1ELb1ELb0ELb0ELb0ELi2ELi4ELi4ELi4ELb0EEENS1_21CollectiveEpilogueBwdISA_SB_SD_Li256ELb1ELb0ELi2EEENS1_25SingleTileBwdLPTSchedulerILb1ELi128ELb1EEEEEEEEEvNT_6ParamsE) ;  /* 0xffff6fd008007950 */ /* 0x000fea0003c3ffff */
        .type           $_ZN7cutlass13device_kernelIN5flash19enable_sm80_to_sm89INS1_16FlashAttnBwdSm80INS1_25CollectiveMainloopBwdSm80ILi2ELi2EN4cute5tupleIJNS5_1CILi128EEES8_NS7_ILi64EEEEEENS_10bfloat16_tEfNS_4arch4Sm80ELb1ELb0ELb1ELb1ELb1ELb0ELb0ELb0ELi2ELi4ELi4ELi4ELb0EEENS1_21CollectiveEpilogueBwdISA_SB_SD_Li256ELb1ELb0ELi2EEENS1_25SingleTileBwdLPTSchedulerILb1ELi128ELb1EEEEEEEEEvNT_6ParamsE$_ZN4cute3eso3ESOILb1ELb0EJNS_14ComposedLayoutINS_7SwizzleILi3ELi3ELi3EEENS_1CILj0EEENS_6LayoutINS_5tupleIJNS5_ILi64EEENS5_ILi128EEEEEENS8_IJNS5_ILi1EEES9_EEEEEEENS_10ViewEngineINS_8smem_ptrIPN7cutlass10bfloat16_tEEEEEEEC2ERKSF_RKSM_,@function
        .size           $_ZN7cutlass13device_kernelIN5flash19enable_sm80_to_sm89INS1_16FlashAttnBwdSm80INS1_25CollectiveMainloopBwdSm80ILi2ELi2EN4cute5tupleIJNS5_1CILi128EEES8_NS7_ILi64EEEEEENS_10bfloat16_tEfNS_4arch4Sm80ELb1ELb0ELb1ELb1ELb1ELb0ELb0ELb0ELi2ELi4ELi4ELi4ELb0EEENS1_21CollectiveEpilogueBwdISA_SB_SD_Li256ELb1ELb0ELi2EEENS1_25SingleTileBwdLPTSchedulerILb1ELi128ELb1EEEEEEEEEvNT_6ParamsE$_ZN4cute3eso3ESOILb1ELb0EJNS_14ComposedLayoutINS_7SwizzleILi3ELi3ELi3EEENS_1CILj0EEENS_6LayoutINS_5tupleIJNS5_ILi64EEENS5_ILi128EEEEEENS8_IJNS5_ILi1EEES9_EEEEEEENS_10ViewEngineINS_8smem_ptrIPN7cutlass10bfloat16_tEEEEEEEC2ERKSF_RKSM_,($_ZN7cutlass13device_kernelIN5flash19enable_sm80_to_sm89INS1_16FlashAttnBwdSm80INS1_25CollectiveMainloopBwdSm80ILi2ELi2EN4cute5tupleIJNS5_1CILi128EEES8_NS7_ILi64EEEEEENS_10bfloat16_tEfNS_4arch4Sm80ELb1ELb0ELb1ELb1ELb1ELb0ELb0ELb0ELi2ELi4ELi4ELi4ELb0EEENS1_21CollectiveEpilogueBwdISA_SB_SD_Li256ELb1ELb0ELi2EEENS1_25SingleTileBwdLPTSchedulerILb1ELi128ELb1EEEEEEEEEvNT_6ParamsE$_ZN4cute3eso3ESOILb1ELb0EJNS_14ComposedLayoutINS_7SwizzleILi3ELi3ELi3EEENS_1CILj0EEENS_6LayoutINS_5tupleIJNS8_IJNS5_ILi8EEENS5_ILi16EEEEEENS8_IJNS5_ILi64EEENS5_ILi1EEEEEEEEENS8_IJNS8_IJSC_NS5_ILi512EEEEEENS8_IJSD_NS5_ILi0EEEEEEEEEEEEENS_10ViewEngineINS_8smem_ptrIPN7cutlass10bfloat16_tEEEEEEEC2ERKSM_RKST_ - $_ZN7cutlass13device_kernelIN5flash19enable_sm80_to_sm89INS1_16FlashAttnBwdSm80INS1_25CollectiveMainloopBwdSm80ILi2ELi2EN4cute5tupleIJNS5_1CILi128EEES8_NS7_ILi64EEEEEENS_10bfloat16_tEfNS_4arch4Sm80ELb1ELb0ELb1ELb1ELb1ELb0ELb0ELb0ELi2ELi4ELi4ELi4ELb0EEENS1_21CollectiveEpilogueBwdISA_SB_SD_Li256ELb1ELb0ELi2EEENS1_25SingleTileBwdLPTSchedulerILb1ELi128ELb1EEEEEEEEEvNT_6ParamsE$_ZN4cute3eso3ESOILb1ELb0EJNS_14ComposedLayoutINS_7SwizzleILi3ELi3ELi3EEENS_1CILj0EEENS_6LayoutINS_5tupleIJNS5_ILi64EEENS5_ILi128EEEEEENS8_IJNS5_ILi1EEES9_EEEEEEENS_10ViewEngineINS_8smem_ptrIPN7cutlass10bfloat16_tEEEEEEEC2ERKSF_RKSM_)
$_ZN7cutlass13device_kernelIN5flash19enable_sm80_to_sm89INS1_16FlashAttnBwdSm80INS1_25CollectiveMainloopBwdSm80ILi2ELi2EN4cute5tupleIJNS5_1CILi128EEES8_NS7_ILi64EEEEEENS_10bfloat16_tEfNS_4arch4Sm80ELb1ELb0ELb1ELb1ELb1ELb0ELb0ELb0ELi2ELi4ELi4ELi4ELb0EEENS1_21CollectiveEpilogueBwdISA_SB_SD_Li256ELb1ELb0ELi2EEENS1_25SingleTileBwdLPTSchedulerILb1ELi128ELb1EEEEEEEEEvNT_6ParamsE$_ZN4cute3eso3ESOILb1ELb0EJNS_14ComposedLayoutINS_7SwizzleILi3ELi3ELi3EEENS_1CILj0EEENS_6LayoutINS_5tupleIJNS5_ILi64EEENS5_ILi128EEEEEENS8_IJNS5_ILi1EEES9_EEEEEEENS_10ViewEngineINS_8smem_ptrIPN7cutlass10bfloat16_tEEEEEEEC2ERKSF_RKSM_:
[----:B------:R-:W-:Y:S01]  /*9030*/  IADD3 R4, R23, -c[0x0][0x20], RZ ;  /* 0x8000080017047a10 */ /* 0x000fe20007ffe0ff */
[----:B------:R-:W-:Y:S01]  /*9040*/  IMAD.MOV.U32 R8, RZ, RZ, R6 ;  /* 0x000000ffff087224 */ /* 0x000fe200078e0006 */
[----:B------:R-:W-:-:S03]  /*9050*/  MOV R9, 0x0 ;  /* 0x0000000000097802 */ /* 0x000fc60000000f00 */
[----:B------:R1:W-:Y:S01]  /*9060*/  STL.64 [R4], R2 ;  /* 0x0000000204007387 */ /* 0x0003e20000100a00 */
[----:B------:R-:W-:Y:S05]  /*9070*/  RET.REL.NODEC R8 `(_ZN7cutlass13device_kernelIN5flash19enable_sm80_to_sm89INS1_16FlashAttnBwdSm80INS1_25CollectiveMainloopBwdSm80ILi2ELi2EN4cute5tupleIJNS5_1CILi128EEES8_NS7_ILi64EEEEEENS_10bfloat16_tEfNS_4arch4Sm80ELb1ELb0ELb1ELb1ELb1ELb0ELb0ELb0ELi2ELi4ELi4ELi4ELb0EEENS1_21CollectiveEpilogueBwdISA_SB_SD_Li256ELb1ELb0ELi2EEENS1_25SingleTileBwdLPTSchedulerILb1ELi128ELb1EEEEEEEEEvNT_6ParamsE) ;  /* 0xffff6f8008007950 */ /* 0x000fea0003c3ffff */
        .type           $_ZN7cutlass13device_kernelIN5flash19enable_sm80_to_sm89INS1_16FlashAttnBwdSm80INS1_25CollectiveMainloopBwdSm80ILi2ELi2EN4cute5tupleIJNS5_1CILi128EEES8_NS7_ILi64EEEEEENS_10bfloat16_tEfNS_4arch4Sm80ELb1ELb0ELb1ELb1ELb1ELb0ELb0ELb0ELi2ELi4ELi4ELi4ELb0EEENS1_21CollectiveEpilogueBwdISA_SB_SD_Li256ELb1ELb0ELi2EEENS1_25SingleTileBwdLPTSchedulerILb1ELi128ELb1EEEEEEEEEvNT_6ParamsE$_ZN4cute3eso3ESOILb1ELb0EJNS_14ComposedLayoutINS_7SwizzleILi3ELi3ELi3EEENS_1CILj0EEENS_6LayoutINS_5tupleIJNS8_IJNS5_ILi8EEENS5_ILi16EEEEEENS8_IJNS5_ILi64EEENS5_ILi1EEEEEEEEENS8_IJNS8_IJSC_NS5_ILi512EEEEEENS8_IJSD_NS5_ILi0EEEEEEEEEEEEENS_10ViewEngineINS_8smem_ptrIPN7cutlass10bfloat16_tEEEEEEEC2ERKSM_RKST_,@function
        .size           $_ZN7cutlass13device_kernelIN5flash19enable_sm80_to_sm89INS1_16FlashAttnBwdSm80INS1_25CollectiveMainloopBwdSm80ILi2ELi2EN4cute5tupleIJNS5_1CILi128EEES8_NS7_ILi64EEEEEENS_10bfloat16_tEfNS_4arch4Sm80ELb1ELb0ELb1ELb1ELb1ELb0ELb0ELb0ELi2ELi4ELi4ELi4ELb0EEENS1_21CollectiveEpilogueBwdISA_SB_SD_Li256ELb1ELb0ELi2EEENS1_25SingleTileBwdLPTSchedulerILb1ELi128ELb1EEEEEEEEEvNT_6ParamsE$_ZN4cute3eso3ESOILb1ELb0EJNS_14ComposedLayoutINS_7SwizzleILi3ELi3ELi3EEENS_1CILj0EEENS_6LayoutINS_5tupleIJNS8_IJNS5_ILi8EEENS5_ILi16EEEEEENS8_IJNS5_ILi64EEENS5_ILi1EEEEEEEEENS8_IJNS8_IJSC_NS5_ILi512EEEEEENS8_IJSD_NS5_ILi0EEEEEEEEEEEEENS_10ViewEngineINS_8smem_ptrIPN7cutlass10bfloat16_tEEEEEEEC2ERKSM_RKST_,($_ZN7cutlass13device_kernelIN5flash19enable_sm80_to_sm89INS1_16FlashAttnBwdSm80INS1_25CollectiveMainloopBwdSm80ILi2ELi2EN4cute5tupleIJNS5_1CILi128EEES8_NS7_ILi64EEEEEENS_10bfloat16_tEfNS_4arch4Sm80ELb1ELb0ELb1ELb1ELb1ELb0ELb0ELb0ELi2ELi4ELi4ELi4ELb0EEENS1_21CollectiveEpilogueBwdISA_SB_SD_Li256ELb1ELb0ELi2EEENS1_25SingleTileBwdLPTSchedulerILb1ELi128ELb1EEEEEEEEEvNT_6ParamsE$_ZN4cute3eso3ESOILb1ELb0EJNS_14ComposedLayoutINS_7SwizzleILi3ELi3ELi3EEENS_1CILj0EEENS_6LayoutINS_5tupleIJNS8_IJNS8_IJNS5_ILi4EEENS5_ILi8EEEEEENS8_IJNS5_ILi2EEENS5_ILi1EEEEEEEEENS8_IJNS8_IJSC_SC_EEESB_EEEEEENS8_IJNS8_IJNS8_IJNS5_ILi128EEESD_EEENS8_IJSA_NS5_ILi0EEEEEEEEENS8_IJNS8_IJNS5_ILi64EEENS5_ILi512EEEEEENS8_IJNS5_ILi16EEENS5_ILi1024EEEEEEEEEEEEEEEENS_10ViewEngineINS_8smem_ptrIPN7cutlass10bfloat16_tEEEEEEEC2ERKSX_RKS14_ - $_ZN7cutlass13device_kernelIN5flash19enable_sm80_to_sm89INS1_16FlashAttnBwdSm80INS1_25CollectiveMainloopBwdSm80ILi2ELi2EN4cute5tupleIJNS5_1CILi128EEES8_NS7_ILi64EEEEEENS_10bfloat16_tEfNS_4arch4Sm80ELb1ELb0ELb1ELb1ELb1ELb0ELb0ELb0ELi2ELi4ELi4ELi4ELb0EEENS1_21CollectiveEpilogueBwdISA_SB_SD_Li256ELb1ELb0ELi2EEENS1_25SingleTileBwdLPTSchedulerILb1ELi128ELb1EEEEEEEEEvNT_6ParamsE$_ZN4cute3eso3ESOILb1ELb0EJNS_14ComposedLayoutINS_7SwizzleILi3ELi3ELi3EEENS_1CILj0EEENS_6LayoutINS_5tupleIJNS8_IJNS5_ILi8EEENS5_ILi16EEEEEENS8_IJNS5_ILi64EEENS5_ILi1EEEEEEEEENS8_IJNS8_IJSC_NS5_ILi512EEEEEENS8_IJSD_NS5_ILi0EEEEEEEEEEEEENS_10ViewEngineINS_8smem_ptrIPN7cutlass10bfloat16_tEEEEEEEC2ERKSM_RKST_)
$_ZN7cutlass13device_kernelIN5flash19enable_sm80_to_sm89INS1_16FlashAttnBwdSm80INS1_25CollectiveMainloopBwdSm80ILi2ELi2EN4cute5tupleIJNS5_1CILi128EEES8_NS7_ILi64EEEEEENS_10bfloat16_tEfNS_4arch4Sm80ELb1ELb0ELb1ELb1ELb1ELb0ELb0ELb0ELi2ELi4ELi4ELi4ELb0EEENS1_21CollectiveEpilogueBwdISA_SB_SD_Li256ELb1ELb0ELi2EEENS1_25SingleTileBwdLPTSchedulerILb1ELi128ELb1EEEEEEEEEvNT_6ParamsE$_ZN4cute3eso3ESOILb1ELb0EJNS_14ComposedLayoutINS_7SwizzleILi3ELi3ELi3EEENS_1CILj0EEENS_6LayoutINS_5tupleIJNS8_IJNS5_ILi8EEENS5_ILi16EEEEEENS8_IJNS5_ILi64EEENS5_ILi1EEEEEEEEENS8_IJNS8_IJSC_NS5_ILi512EEEEEENS8_IJSD_NS5_ILi0EEEEEEEEEEEEENS_10ViewEngineINS_8smem_ptrIPN7cutlass10bfloat16_tEEEEEEEC2ERKSM_RKST_:
[----:B------:R-:W-:Y:S01]  /*9080*/  IADD3 R4, R23, -c[0x0][0x20], RZ ;  /* 0x8000080017047a10 */ /* 0x000fe20007ffe0ff */
[----:B------:R-:W-:Y:S01]  /*9090*/  IMAD.MOV.U32 R8, RZ, RZ, R6 ;  /* 0x000000ffff087224 */ /* 0x000fe200078e0006 */
[----:B------:R-:W-:-:S03]  /*90a0*/  MOV R9, 0x0 ;  /* 0x0000000000097802 */ /* 0x000fc60000000f00 */
[----:B------:R1:W-:Y:S01]  /*90b0*/  STL.64 [R4], R2 ;  /* 0x0000000204007387 */ /* 0x0003e20000100a00 */
[----:B------:R-:W-:Y:S05]  /*90c0*/  RET.REL.NODEC R8 `(_ZN7cutlass13device_kernelIN5flash19enable_sm80_to_sm89INS1_16FlashAttnBwdSm80INS1_25CollectiveMainloopBwdSm80ILi2ELi2EN4cute5tupleIJNS5_1CILi128EEES8_NS7_ILi64EEEEEENS_10bfloat16_tEfNS_4arch4Sm80ELb1ELb0ELb1ELb1ELb1ELb0ELb0ELb0ELi2ELi4ELi4ELi4ELb0EEENS1_21CollectiveEpilogueBwdISA_SB_SD_Li256ELb1ELb0ELi2EEENS1_25SingleTileBwdLPTSchedulerILb1ELi128ELb1EEEEEEEEEvNT_6ParamsE) ;  /* 0xffff6f3008007950 */ /* 0x000fea0003c3ffff */
        .type           $_ZN7cutlass13device_kernelIN5flash19enable_sm80_to_sm89INS1_16FlashAttnBwdSm80INS1_25CollectiveMainloopBwdSm80ILi2ELi2EN4cute5tupleIJNS5_1CILi128EEES8_NS7_ILi64EEEEEENS_10bfloat16_tEfNS_4arch4Sm80ELb1ELb0ELb1ELb1ELb1ELb0ELb0ELb0ELi2ELi4ELi4ELi4ELb0EEENS1_21CollectiveEpilogueBwdISA_SB_SD_Li256ELb1ELb0ELi2EEENS1_25SingleTileBwdLPTSchedulerILb1ELi128ELb1EEEEEEEEEvNT_6ParamsE$_ZN4cute3eso3ESOILb1ELb0EJNS_14ComposedLayoutINS_7SwizzleILi3ELi3ELi3EEENS_1CILj0EEENS_6LayoutINS_5tupleIJNS8_IJNS8_IJNS5_ILi4EEENS5_ILi8EEEEEENS8_IJNS5_ILi2EEENS5_ILi1EEEEEEEEENS8_IJNS8_IJSC_SC_EEESB_EEEEEENS8_IJNS8_IJNS8_IJNS5_ILi128EEESD_EEENS8_IJSA_NS5_ILi0EEEEEEEEENS8_IJNS8_IJNS5_ILi64EEENS5_ILi512EEEEEENS8_IJNS5_ILi16EEENS5_ILi1024EEEEEEEEEEEEEEEENS_10ViewEngineINS_8smem_ptrIPN7cutlass10bfloat16_tEEEEEEEC2ERKSX_RKS14_,@function
        .size           $_ZN7cutlass13device_kernelIN5flash19enable_sm80_to_sm89INS1_16FlashAttnBwdSm80INS1_25CollectiveMainloopBwdSm80ILi2ELi2EN4cute5tupleIJNS5_1CILi128EEES8_NS7_ILi64EEEEEENS_10bfloat16_tEfNS_4arch4Sm80ELb1ELb0ELb1ELb1ELb1ELb0ELb0ELb0ELi2ELi4ELi4ELi4ELb0EEENS1_21CollectiveEpilogueBwdISA_SB_SD_Li256ELb1ELb0ELi2EEENS1_25SingleTileBwdLPTSchedulerILb1ELi128ELb1EEEEEEEEEvNT_6ParamsE$_ZN4cute3eso3ESOILb1ELb0EJNS_14ComposedLayoutINS_7SwizzleILi3ELi3ELi3EEENS_1CILj0EEENS_6LayoutINS_5tupleIJNS8_IJNS8_IJNS5_ILi4EEENS5_ILi8EEEEEENS8_IJNS5_ILi2EEENS5_ILi1EEEEEEEEENS8_IJNS8_IJSC_SC_EEESB_EEEEEENS8_IJNS8_IJNS8_IJNS5_ILi128EEESD_EEENS8_IJSA_NS5_ILi0EEEEEEEEENS8_IJNS8_IJNS5_ILi64EEENS5_ILi512EEEEEENS8_IJNS5_ILi16EEENS5_ILi1024EEEEEEEEEEEEEEEENS_10ViewEngineINS_8smem_ptrIPN7cutlass10bfloat16_tEEEEEEEC2ERKSX_RKS14_,($_ZN7cutlass13device_kernelIN5flash19enable_sm80_to_sm89INS1_16FlashAttnBwdSm80INS1_25CollectiveMainloopBwdSm80ILi2ELi2EN4cute5tupleIJNS5_1CILi128EEES8_NS7_ILi64EEEEEENS_10bfloat16_tEfNS_4arch4Sm80ELb1ELb0ELb1ELb1ELb1ELb0ELb0ELb0ELi2ELi4ELi4ELi4ELb0EEENS1_21CollectiveEpilogueBwdISA_SB_SD_Li256ELb1ELb0ELi2EEENS1_25SingleTileBwdLPTSchedulerILb1ELi128ELb1EEEEEEEEEvNT_6ParamsE$_ZN4cute3eso3ESOILb1ELb0EJNS_14ComposedLayoutINS_7SwizzleILi3ELi3ELi3EEENS_1CILj0EEENS_6LayoutINS_5tupleIJNS8_IJNS8_IJNS5_ILi4EEENS5_ILi8EEEEEENS8_IJS9_NS5_ILi1EEEEEEEEENS8_IJNS8_IJNS5_ILi2EEESF_SF_EEENS8_IJSF_S9_EEEEEEEEENS8_IJNS8_IJNS8_IJSF_NS5_ILi64EEEEEENS8_IJNS5_ILi1024EEENS5_ILi0EEEEEEEEENS8_IJNS8_IJSC_NS5_ILi512EEESA_EEENS8_IJNS5_ILi4096EEENS5_ILi16EEEEEEEEEEEEEEEENS_10ViewEngineINS_8smem_ptrIPN7cutlass10bfloat16_tEEEEEEEC2ERKSY_RKS15_ - $_ZN7cutlass13device_kernelIN5flash19enable_sm80_to_sm89INS1_16FlashAttnBwdSm80INS1_25CollectiveMainloopBwdSm80ILi2ELi2EN4cute5tupleIJNS5_1CILi128EEES8_NS7_ILi64EEEEEENS_10bfloat16_tEfNS_4arch4Sm80ELb1ELb0ELb1ELb1ELb1ELb0ELb0ELb0ELi2ELi4ELi4ELi4ELb0EEENS1_21CollectiveEpilogueBwdISA_SB_SD_Li256ELb1ELb0ELi2EEENS1_25SingleTileBwdLPTSchedulerILb1ELi128ELb1EEEEEEEEEvNT_6ParamsE$_ZN4cute3eso3ESOILb1ELb0EJNS_14ComposedLayoutINS_7SwizzleILi3ELi3ELi3EEENS_1CILj0EEENS_6LayoutINS_5tupleIJNS8_IJNS8_IJNS5_ILi4EEENS5_ILi8EEEEEENS8_IJNS5_ILi2EEENS5_ILi1EEEEEEEEENS8_IJNS8_IJSC_SC_EEESB_EEEEEENS8_IJNS8_IJNS8_IJNS5_ILi128EEESD_EEENS8_IJSA_NS5_ILi0EEEEEEEEENS8_IJNS8_IJNS5_ILi64EEENS5_ILi512EEEEEENS8_IJNS5_ILi16EEENS5_ILi1024EEEEEEEEEEEEEEEENS_10ViewEngineINS_8smem_ptrIPN7cutlass10bfloat16_tEEEEEEEC2ERKSX_RKS14_)
$_ZN7cutlass13device_kernelIN5flash19enable_sm80_to_sm89INS1_16FlashAttnBwdSm80INS1_25CollectiveMainloopBwdSm80ILi2ELi2EN4cute5tupleIJNS5_1CILi128EEES8_NS7_ILi64EEEEEENS_10bfloat16_tEfNS_4arch4Sm80ELb1ELb0ELb1ELb1ELb1ELb0ELb0ELb0ELi2ELi4ELi4ELi4ELb0EEENS1_21CollectiveEpilogueBwdISA_SB_SD_Li256ELb1ELb0ELi2EEENS1_25SingleTileBwdLPTSchedulerILb1ELi128ELb1EEEEEEEEEvNT_6ParamsE$_ZN4cute3eso3ESOILb1ELb0EJNS_14ComposedLayoutINS_7SwizzleILi3ELi3ELi3EEENS_1CILj0EEENS_6LayoutINS_5tupleIJNS8_IJNS8_IJNS5_ILi4EEENS5_ILi8EEEEEENS8_IJNS5_ILi2EEENS5_ILi1EEEEEEEEENS8_IJNS8_IJSC_SC_EEESB_EEEEEENS8_IJNS8_IJNS8_IJNS5_ILi128EEESD_EEENS8_IJSA_NS5_ILi0EEEEEEEEENS8_IJNS8_IJNS5_ILi64EEENS5_ILi512EEEEEENS8_IJNS5_ILi16EEENS5_ILi1024EEEEEEEEEEEEEEEENS_10ViewEngineINS_8smem_ptrIPN7cutlass10bfloat16_tEEEEEEEC2ERKSX_RKS14_:
[----:B------:R-:W-:Y:S01]  /*90d0*/  IADD3 R4, R23, -c[0x0][0x20], RZ ;  /* 0x8000080017047a10 */ /* 0x000fe20007ffe0ff */
[----:B------:R-:W-:Y:S01]  /*90e0*/  IMAD.MOV.U32 R8, RZ, RZ, R6 ;  /* 0x000000ffff087224 */ /* 0x000fe200078e0006 */
[----:B------:R-:W-:-:S03]  /*90f0*/  MOV R9, 0x0 ;  /* 0x0000000000097802 */ /* 0x000fc60000000f00 */
[----:B------:R1:W-:Y:S01]  /*9100*/  STL.64 [R4], R2 ;  /* 0x0000000204007387 */ /* 0x0003e20000100a00 */
[----:B------:R-:W-:Y:S05]  /*9110*/  RET.REL.NODEC R8 `(_ZN7cutlass13device_kernelIN5flash19enable_sm80_to_sm89INS1_16FlashAttnBwdSm80INS1_25CollectiveMainloopBwdSm80ILi2ELi2EN4cute5tupleIJNS5_1CILi128EEES8_NS7_ILi64EEEEEENS_10bfloat16_tEfNS_4arch4Sm80ELb1ELb0ELb1ELb1ELb1ELb0ELb0ELb0ELi2ELi4ELi4ELi4ELb0EEENS1_21CollectiveEpilogueBwdISA_SB_SD_Li256ELb1ELb0ELi2EEENS1_25SingleTileBwdLPTSchedulerILb1ELi128ELb1EEEEEEEEEvNT_6ParamsE) ;  /* 0xffff6ee008007950 */ /* 0x000fea0003c3ffff */
        .type           $_ZN7cutlass13device_kernelIN5flash19enable_sm80_to_sm89INS1_16FlashAttnBwdSm80INS1_25CollectiveMainloopBwdSm80ILi2ELi2EN4cute5tupleIJNS5_1CILi128EEES8_NS7_ILi64EEEEEENS_10bfloat16_tEfNS_4arch4Sm80ELb1ELb0ELb1ELb1ELb1ELb0ELb0ELb0ELi2ELi4ELi4ELi4ELb0EEENS1_21CollectiveEpilogueBwdISA_SB_SD_Li256ELb1ELb0ELi2EEENS1_25SingleTileBwdLPTSchedulerILb1ELi128ELb1EEEEEEEEEvNT_6ParamsE$_ZN4cute3eso3ESOILb1ELb0EJNS_14ComposedLayoutINS_7SwizzleILi3ELi3ELi3EEENS_1CILj0EEENS_6LayoutINS_5tupleIJNS8_IJNS8_IJNS5_ILi4EEENS5_ILi8EEEEEENS8_IJS9_NS5_ILi1EEEEEEEEENS8_IJNS8_IJNS5_ILi2EEESF_SF_EEENS8_IJSF_S9_EEEEEEEEENS8_IJNS8_IJNS8_IJSF_NS5_ILi64EEEEEENS8_IJNS5_ILi1024EEENS5_ILi0EEEEEEEEENS8_IJNS8_IJSC_NS5_ILi512EEESA_EEENS8_IJNS5_ILi4096EEENS5_ILi16EEEEEEEEEEEEEEEENS_10ViewEngineINS_8smem_ptrIPN7cutlass10bfloat16_tEEEEEEEC2ERKSY_RKS15_,@function
        .size           $_ZN7cutlass13device_kernelIN5flash19enable_sm80_to_sm89INS1_16FlashAttnBwdSm80INS1_25CollectiveMainloopBwdSm80ILi2ELi2EN4cute5tupleIJNS5_1CILi128EEES8_NS7_ILi64EEEEEENS_10bfloat16_tEfNS_4arch4Sm80ELb1ELb0ELb1ELb1ELb1ELb0ELb0ELb0ELi2ELi4ELi4ELi4ELb0EEENS1_21CollectiveEpilogueBwdISA_SB_SD_Li256ELb1ELb0ELi2EEENS1_25SingleTileBwdLPTSchedulerILb1ELi128ELb1EEEEEEEEEvNT_6ParamsE$_ZN4cute3eso3ESOILb1ELb0EJNS_14ComposedLayoutINS_7SwizzleILi3ELi3ELi3EEENS_1CILj0EEENS_6LayoutINS_5tupleIJNS8_IJNS8_IJNS5_ILi4EEENS5_ILi8EEEEEENS8_IJS9_NS5_ILi1EEEEEEEEENS8_IJNS8_IJNS5_ILi2EEESF_SF_EEENS8_IJSF_S9_EEEEEEEEENS8_IJNS8_IJNS8_IJSF_NS5_ILi64EEEEEENS8_IJNS5_ILi1024EEENS5_ILi0EEEEEEEEENS8_IJNS8_IJSC_NS5_ILi512EEESA_EEENS8_IJNS5_ILi4096EEENS5_ILi16EEEEEEEEEEEEEEEENS_10ViewEngineINS_8smem_ptrIPN7cutlass10bfloat16_tEEEEEEEC2ERKSY_RKS15_,($_ZN7cutlass13device_kernelIN5flash19enable_sm80_to_sm89INS1_16FlashAttnBwdSm80INS1_25CollectiveMainloopBwdSm80ILi2ELi2EN4cute5tupleIJNS5_1CILi128EEES8_NS7_ILi64EEEEEENS_10bfloat16_tEfNS_4arch4Sm80ELb1ELb0ELb1ELb1ELb1ELb0ELb0ELb0ELi2ELi4ELi4ELi4ELb0EEENS1_21CollectiveEpilogueBwdISA_SB_SD_Li256ELb1ELb0ELi2EEENS1_25SingleTileBwdLPTSchedulerILb1ELi128ELb1EEEEEEEEEvNT_6ParamsE$_ZN4cute3eso3ESOILb1ELb0EJNS_1CILi0EEENS2_ILi1EEENS2_ILi512EEEiEEC2ERKS3_RKS4_RKS5_RKi - $_ZN7cutlass13device_kernelIN5flash19enable_sm80_to_sm89INS1_16FlashAttnBwdSm80INS1_25CollectiveMainloopBwdSm80ILi2ELi2EN4cute5tupleIJNS5_1CILi128EEES8_NS7_ILi64EEEEEENS_10bfloat16_tEfNS_4arch4Sm80ELb1ELb0ELb1ELb1ELb1ELb0ELb0ELb0ELi2ELi4ELi4ELi4ELb0EEENS1_21CollectiveEpilogueBwdISA_SB_SD_Li256ELb1ELb0ELi2EEENS1_25SingleTileBwdLPTSchedulerILb1ELi128ELb1EEEEEEEEEvNT_6ParamsE$_ZN4cute3eso3ESOILb1ELb0EJNS_14ComposedLayoutINS_7SwizzleILi3ELi3ELi3EEENS_1CILj0EEENS_6LayoutINS_5tupleIJNS8_IJNS8_IJNS5_ILi4EEENS5_ILi8EEEEEENS8_IJS9_NS5_ILi1EEEEEEEEENS8_IJNS8_IJNS5_ILi2EEESF_SF_EEENS8_IJSF_S9_EEEEEEEEENS8_IJNS8_IJNS8_IJSF_NS5_ILi64EEEEEENS8_IJNS5_ILi1024EEENS5_ILi0EEEEEEEEENS8_IJNS8_IJSC_NS5_ILi512EEESA_EEENS8_IJNS5_ILi4096EEENS5_ILi16EEEEEEEEEEEEEEEENS_10ViewEngineINS_8smem_ptrIPN7cutlass10bfloat16_tEEEEEEEC2ERKSY_RKS15_)
$_ZN7cutlass13device_kernelIN5flash19enable_sm80_to_sm89INS1_16FlashAttnBwdSm80INS1_25CollectiveMainloopBwdSm80ILi2ELi2EN4cute5tupleIJNS5_1CILi128EEES8_NS7_ILi64EEEEEENS_10bfloat16_tEfNS_4arch4Sm80ELb1ELb0ELb1ELb1ELb1ELb0ELb0ELb0ELi2ELi4ELi4ELi4ELb0EEENS1_21CollectiveEpilogueBwdISA_SB_SD_Li256ELb1ELb0ELi2EEENS1_25SingleTileBwdLPTSchedulerILb1ELi128ELb1EEEEEEEEEvNT_6ParamsE$_ZN4cute3eso3ESOILb1ELb0EJNS_14ComposedLayoutINS_7SwizzleILi3ELi3ELi3EEENS_1CILj0EEENS_6LayoutINS_5tupleIJNS8_IJNS8_IJNS5_ILi4EEENS5_ILi8EEEEEENS8_IJS9_NS5_ILi1EEEEEEEEENS8_IJNS8_IJNS5_ILi2EEESF_SF_EEENS8_IJSF_S9_EEEEEEEEENS8_IJNS8_IJNS8_IJSF_NS5_ILi64EEEEEENS8_IJNS5_ILi1024EEENS5_ILi0EEEEEEEEENS8_IJNS8_IJSC_NS5_ILi512EEESA_EEENS8_IJNS5_ILi4096EEENS5_ILi16EEEEEEEEEEEEEEEENS_10ViewEngineINS_8smem_ptrIPN7cutlass10bfloat16_tEEEEEEEC2ERKSY_RKS15_:
[----:B------:R-:W-:Y:S01]  /*9120*/  IADD3 R4, R23, -c[0x0][0x20], RZ ;  /* 0x8000080017047a10 */ /* 0x000fe20007ffe0ff */
[----:B------:R-:W-:Y:S01]  /*9130*/  IMAD.MOV.U32 R8, RZ, RZ, R6 ;  /* 0x000000ffff087224 */ /* 0x000fe200078e0006 */
[----:B------:R-:W-:-:S03]  /*9140*/  MOV R9, 0x0 ;  /* 0x0000000000097802 */ /* 0x000fc60000000f00 */
[----:B------:R1:W-:Y:S01]  /*9150*/  STL.64 [R4], R2 ;  /* 0x0000000204007387 */ /* 0x0003e20000100a00 */
[----:B------:R-:W-:Y:S05]  /*9160*/  RET.REL.NODEC R8 `(_ZN7cutlass13device_kernelIN5flash19enable_sm80_to_sm89INS1_16FlashAttnBwdSm80INS1_25CollectiveMainloopBwdSm80ILi2ELi2EN4cute5tupleIJNS5_1CILi128EEES8_NS7_ILi64EEEEEENS_10bfloat16_tEfNS_4arch4Sm80ELb1ELb0ELb1ELb1ELb1ELb0ELb0ELb0ELi2ELi4ELi4ELi4ELb0EEENS1_21CollectiveEpilogueBwdISA_SB_SD_Li256ELb1ELb0ELi2EEENS1_25SingleTileBwdLPTSchedulerILb1ELi128ELb1EEEEEEEEEvNT_6ParamsE) ;  /* 0xffff6e9008007950 */ /* 0x000fea0003c3ffff */
        .type           $_ZN7cutlass13device_kernelIN5flash19enable_sm80_to_sm89INS1_16FlashAttnBwdSm80INS1_25CollectiveMainloopBwdSm80ILi2ELi2EN4cute5tupleIJNS5_1CILi128EEES8_NS7_ILi64EEEEEENS_10bfloat16_tEfNS_4arch4Sm80ELb1ELb0ELb1ELb1ELb1ELb0ELb0ELb0ELi2ELi4ELi4ELi4ELb0EEENS1_21CollectiveEpilogueBwdISA_SB_SD_Li256ELb1ELb0ELi2EEENS1_25SingleTileBwdLPTSchedulerILb1ELi128ELb1EEEEEEEEEvNT_6ParamsE$_ZN4cute3eso3ESOILb1ELb0EJNS_1CILi0EEENS2_ILi1EEENS2_ILi512EEEiEEC2ERKS3_RKS4_RKS5_RKi,@function
        .size           $_ZN7cutlass13device_kernelIN5flash19enable_sm80_to_sm89INS1_16FlashAttnBwdSm80INS1_25CollectiveMainloopBwdSm80ILi2ELi2EN4cute5tupleIJNS5_1CILi128EEES8_NS7_ILi64EEEEEENS_10bfloat16_tEfNS_4arch4Sm80ELb1ELb0ELb1ELb1ELb1ELb0ELb0ELb0ELi2ELi4ELi4ELi4ELb0EEENS1_21CollectiveEpilogueBwdISA_SB_SD_Li256ELb1ELb0ELi2EEENS1_25SingleTileBwdLPTSchedulerILb1ELi128ELb1EEEEEEEEEvNT_6ParamsE$_ZN4cute3eso3ESOILb1ELb0EJNS_1CILi0EEENS2_ILi1EEENS2_ILi512EEEiEEC2ERKS3_RKS4_RKS5_RKi,($_ZN7cutlass13device_kernelIN5flash19enable_sm80_to_sm89INS1_16FlashAttnBwdSm80INS1_25CollectiveMainloopBwdSm80ILi2ELi2EN4cute5tupleIJNS5_1CILi128EEES8_NS7_ILi64EEEEEENS_10bfloat16_tEfNS_4arch4Sm80ELb1ELb0ELb1ELb1ELb1ELb0ELb0ELb0ELi2ELi4ELi4ELi4ELb0EEENS1_21CollectiveEpilogueBwdISA_SB_SD_Li256ELb1ELb0ELi2EEENS1_25SingleTileBwdLPTSchedulerILb1ELi128ELb1EEEEEEEEEvNT_6ParamsE$_ZN4cute3eso3ESOILb1ELb0EJNS_1CILi0EEENS2_ILi1EEENS2_ILi512EEEiNS2_ILi4096EEEiNS2_ILi8192EEEEEC2ERKS3_RKS4_RKS5_RKiRKS6_SG_RKS7_ - $_ZN7cutlass13device_kernelIN5flash19enable_sm80_to_sm89INS1_16FlashAttnBwdSm80INS1_25CollectiveMainloopBwdSm80ILi2ELi2EN4cute5tupleIJNS5_1CILi128EEES8_NS7_ILi64EEEEEENS_10bfloat16_tEfNS_4arch4Sm80ELb1ELb0ELb1ELb1ELb1ELb0ELb0ELb0ELi2ELi4ELi4ELi4ELb0EEENS1_21CollectiveEpilogueBwdISA_SB_SD_Li256ELb1ELb0ELi2EEENS1_25SingleTileBwdLPTSchedulerILb1ELi128ELb1EEEEEEEEEvNT_6ParamsE$_ZN4cute3eso3ESOILb1ELb0EJNS_1CILi0EEENS2_ILi1EEENS2_ILi512EEEiEEC2ERKS3_RKS4_RKS5_RKi)
$_ZN7cutlass13device_kernelIN5flash19enable_sm80_to_sm89INS1_16FlashAttnBwdSm80INS1_25CollectiveMainloopBwdSm80ILi2ELi2EN4cute5tupleIJNS5_1CILi128EEES8_NS7_ILi64EEEEEENS_10bfloat16_tEfNS_4arch4Sm80ELb1ELb0ELb1ELb1ELb1ELb0ELb0ELb0ELi2ELi4ELi4ELi4ELb0EEENS1_21CollectiveEpilogueBwdISA_SB_SD_Li256ELb1ELb0ELi2EEENS1_25SingleTileBwdLPTSchedulerILb1ELi128ELb1EEEEEEEEEvNT_6ParamsE$_ZN4cute3eso3ESOILb1ELb0EJNS_1CILi0EEENS2_ILi1EEENS2_ILi512EEEiEEC2ERKS3_RKS4_RKS5_RKi:
[----:B------:R-:W-:Y:S02]  /*9170*/  IADD3 R2, R2, -c[0x0][0x20], RZ ;  /* 0x8000080002027a10 */ /* 0x000fe40007ffe0ff */
[----:B------:R-:W-:-:S03]  /*9180*/  MOV R9, 0x0 ;  /* 0x0000000000097802 */ /* 0x000fc60000000f00 */
[----:B------:R1:W-:Y:S01]  /*9190*/  STL [R2], R3 ;  /* 0x0000000302007387 */ /* 0x0003e20000100800 */
[----:B------:R-:W-:Y:S05]  /*91a0*/  RET.REL.NODEC R8 `(_ZN7cutlass13device_kernelIN5flash19enable_sm80_to_sm89INS1_16FlashAttnBwdSm80INS1_25CollectiveMainloopBwdSm80ILi2ELi2EN4cute5tupleIJNS5_1CILi128EEES8_NS7_ILi64EEEEEENS_10bfloat16_tEfNS_4arch4Sm80ELb1ELb0ELb1ELb1ELb1ELb0ELb0ELb0ELi2ELi4ELi4ELi4ELb0EEENS1_21CollectiveEpilogueBwdISA_SB_SD_Li256ELb1ELb0ELi2EEENS1_25SingleTileBwdLPTSchedulerILb1ELi128ELb1EEEEEEEEEvNT_6ParamsE) ;  /* 0xffff6e5008007950 */ /* 0x000fea0003c3ffff */
        .type           $_ZN7cutlass13device_kernelIN5flash19enable_sm80_to_sm89INS1_16FlashAttnBwdSm80INS1_25CollectiveMainloopBwdSm80ILi2ELi2EN4cute5tupleIJNS5_1CILi128EEES8_NS7_ILi64EEEEEENS_10bfloat16_tEfNS_4arch4Sm80ELb1ELb0ELb1ELb1ELb1ELb0ELb0ELb0ELi2ELi4ELi4ELi4ELb0EEENS1_21CollectiveEpilogueBwdISA_SB_SD_Li256ELb1ELb0ELi2EEENS1_25SingleTileBwdLPTSchedulerILb1ELi128ELb1EEEEEEEEEvNT_6ParamsE$_ZN4cute3eso3ESOILb1ELb0EJNS_1CILi0EEENS2_ILi1EEENS2_ILi512EEEiNS2_ILi4096EEEiNS2_ILi8192EEEEEC2ERKS3_RKS4_RKS5_RKiRKS6_SG_RKS7_,@function
        .size           $_ZN7cutlass13device_kernelIN5flash19enable_sm80_to_sm89INS1_16FlashAttnBwdSm80INS1_25CollectiveMainloopBwdSm80ILi2ELi2EN4cute5tupleIJNS5_1CILi128EEES8_NS7_ILi64EEEEEENS_10bfloat16_tEfNS_4arch4Sm80ELb1ELb0ELb1ELb1ELb1ELb0ELb0ELb0ELi2ELi4ELi4ELi4ELb0EEENS1_21CollectiveEpilogueBwdISA_SB_SD_Li256ELb1ELb0ELi2EEENS1_25SingleTileBwdLPTSchedulerILb1ELi128ELb1EEEEEEEEEvNT_6ParamsE$_ZN4cute3eso3ESOILb1ELb0EJNS_1CILi0EEENS2_ILi1EEENS2_ILi512EEEiNS2_ILi4096EEEiNS2_ILi8192EEEEEC2ERKS3_RKS4_RKS5_RKiRKS6_SG_RKS7_,($_ZN7cutlass13device_kernelIN5flash19enable_sm80_to_sm89INS1_16FlashAttnBwdSm80INS1_25CollectiveMainloopBwdSm80ILi2ELi2EN4cute5tupleIJNS5_1CILi128EEES8_NS7_ILi64EEEEEENS_10bfloat16_tEfNS_4arch4Sm80ELb1ELb0ELb1ELb1ELb1ELb0ELb0ELb0ELi2ELi4ELi4ELi4ELb0EEENS1_21CollectiveEpilogueBwdISA_SB_SD_Li256ELb1ELb0ELi2EEENS1_25SingleTileBwdLPTSchedulerILb1ELi128ELb1EEEEEEEEEvNT_6ParamsE$_ZN4cute3eso3ESOILb1ELb0EJNS_1CILi0EEENS_5tupleIJNS2_ILi1EEENS2_ILi256EEEiEEEEEC2ERKS3_RKS7_ - $_ZN7cutlass13device_kernelIN5flash19enable_sm80_to_sm89INS1_16FlashAttnBwdSm80INS1_25CollectiveMainloopBwdSm80ILi2ELi2EN4cute5tupleIJNS5_1CILi128EEES8_NS7_ILi64EEEEEENS_10bfloat16_tEfNS_4arch4Sm80ELb1ELb0ELb1ELb1ELb1ELb0ELb0ELb0ELi2ELi4ELi4ELi4ELb0EEENS1_21CollectiveEpilogueBwdISA_SB_SD_Li256ELb1ELb0ELi2EEENS1_25SingleTileBwdLPTSchedulerILb1ELi128ELb1EEEEEEEEEvNT_6ParamsE$_ZN4cute3eso3ESOILb1ELb0EJNS_1CILi0EEENS2_ILi1EEENS2_ILi512EEEiNS2_ILi4096EEEiNS2_ILi8192EEEEEC2ERKS3_RKS4_RKS5_RKiRKS6_SG_RKS7_)
$_ZN7cutlass13device_kernelIN5flash19enable_sm80_to_sm89INS1_16FlashAttnBwdSm80INS1_25CollectiveMainloopBwdSm80ILi2ELi2EN4cute5tupleIJNS5_1CILi128EEES8_NS7_ILi64EEEEEENS_10bfloat16_tEfNS_4arch4Sm80ELb1ELb0ELb1ELb1ELb1ELb0ELb0ELb0ELi2ELi4ELi4ELi4ELb0EEENS1_21CollectiveEpilogueBwdISA_SB_SD_Li256ELb1ELb0ELi2EEENS1_25SingleTileBwdLPTSchedulerILb1ELi128ELb1EEEEEEEEEvNT_6ParamsE$_ZN4cute3eso3ESOILb1ELb0EJNS_1CILi0EEENS2_ILi1EEENS2_ILi512EEEiNS2_ILi4096EEEiNS2_ILi8192EEEEEC2ERKS3_RKS4_RKS5_RKiRKS6_SG_RKS7_:
[----:B------:R-:W-:Y:S02]  /*91b0*/  IADD3 R3, R3, -c[0x0][0x20], RZ ;  /* 0x8000080003037a10 */ /* 0x000fe40007ffe0ff */
[----:B------:R-:W-:-:S03]  /*91c0*/  IADD3 R2, R58, -c[0x0][0x20], RZ ;  /* 0x800008003a027a10 */ /* 0x000fc60007ffe0ff */
[----:B------:R1:W-:Y:S04]  /*91d0*/  STL [R3], R10 ;  /* 0x0000000a03007387 */ /* 0x0003e80000100800 */
[----:B------:R-:W2:Y:S01]  /*91e0*/  LDL R2, [R2] ;  /* 0x0000000002027983 */ /* 0x000ea20000100800 */
[----:B------:R-:W-:-:S03]  /*91f0*/  IMAD.MOV.U32 R9, RZ, RZ, 0x0 ;  /* 0x00000000ff097424 */ /* 0x000fc600078e00ff */
[----:B--2---:R1:W-:Y:S01]  /*9200*/  STL [R3+0x4], R2 ;  /* 0x0000040203007387 */ /* 0x0043e20000100800 */
[----:B------:R-:W-:Y:S05]  /*9210*/  RET.REL.NODEC R8 `(_ZN7cutlass13device_kernelIN5flash19enable_sm80_to_sm89INS1_16FlashAttnBwdSm80INS1_25CollectiveMainloopBwdSm80ILi2ELi2EN4cute5tupleIJNS5_1CILi128EEES8_NS7_ILi64EEEEEENS_10bfloat16_tEfNS_4arch4Sm80ELb1ELb0ELb1ELb1ELb1ELb0ELb0ELb0ELi2ELi4ELi4ELi4ELb0EEENS1_21CollectiveEpilogueBwdISA_SB_SD_Li256ELb1ELb0ELi2EEENS1_25SingleTileBwdLPTSchedulerILb1ELi128ELb1EEEEEEEEEvNT_6ParamsE) ;  /* 0xffff6de008007950 */ /* 0x000fea0003c3ffff */
        .type           $_ZN7cutlass13device_kernelIN5flash19enable_sm80_to_sm89INS1_16FlashAttnBwdSm80INS1_25CollectiveMainloopBwdSm80ILi2ELi2EN4cute5tupleIJNS5_1CILi128EEES8_NS7_ILi64EEEEEENS_10bfloat16_tEfNS_4arch4Sm80ELb1ELb0ELb1ELb1ELb1ELb0ELb0ELb0ELi2ELi4ELi4ELi4ELb0EEENS1_21CollectiveEpilogueBwdISA_SB_SD_Li256ELb1ELb0ELi2EEENS1_25SingleTileBwdLPTSchedulerILb1ELi128ELb1EEEEEEEEEvNT_6ParamsE$_ZN4cute3eso3ESOILb1ELb0EJNS_1CILi0EEENS_5tupleIJNS2_ILi1EEENS2_ILi256EEEiEEEEEC2ERKS3_RKS7_,@function
        .size           $_ZN7cutlass13device_kernelIN5flash19enable_sm80_to_sm89INS1_16FlashAttnBwdSm80INS1_25CollectiveMainloopBwdSm80ILi2ELi2EN4cute5tupleIJNS5_1CILi128EEES8_NS7_ILi64EEEEEENS_10bfloat16_tEfNS_4arch4Sm80ELb1ELb0ELb1ELb1ELb1ELb0ELb0ELb0ELi2ELi4ELi4ELi4ELb0EEENS1_21CollectiveEpilogueBwdISA_SB_SD_Li256ELb1ELb0ELi2EEENS1_25SingleTileBwdLPTSchedulerILb1ELi128ELb1EEEEEEEEEvNT_6ParamsE$_ZN4cute3eso3ESOILb1ELb0EJNS_1CILi0EEENS_5tupleIJNS2_ILi1EEENS2_ILi256EEEiEEEEEC2ERKS3_RKS7_,($_ZN7cutlass13device_kernelIN5flash19enable_sm80_to_sm89INS1_16FlashAttnBwdSm80INS1_25CollectiveMainloopBwdSm80ILi2ELi2EN4cute5tupleIJNS5_1CILi128EEES8_NS7_ILi64EEEEEENS_10bfloat16_tEfNS_4arch4Sm80ELb1ELb0ELb1ELb1ELb1ELb0ELb0ELb0ELi2ELi4ELi4ELi4ELb0EEENS1_21CollectiveEpilogueBwdISA_SB_SD_Li256ELb1ELb0ELi2EEENS1_25SingleTileBwdLPTSchedulerILb1ELi128ELb1EEEEEEEEEvNT_6ParamsE$_ZN4cute3eso3ESOILb1ELb0EJNS_1CILi0EEEiEEC2ERKS3_RKi - $_ZN7cutlass13device_kernelIN5flash19enable_sm80_to_sm89INS1_16FlashAttnBwdSm80INS1_25CollectiveMainloopBwdSm80ILi2ELi2EN4cute5tupleIJNS5_1CILi128EEES8_NS7_ILi64EEEEEENS_10bfloat16_tEfNS_4arch4Sm80ELb1ELb0ELb1ELb1ELb1ELb0ELb0ELb0ELi2ELi4ELi4ELi4ELb0EEENS1_21CollectiveEpilogueBwdISA_SB_SD_Li256ELb1ELb0ELi2EEENS1_25SingleTileBwdLPTSchedulerILb1ELi128ELb1EEEEEEEEEvNT_6ParamsE$_ZN4cute3eso3ESOILb1ELb0EJNS_1CILi0EEENS_5tupleIJNS2_ILi1EEENS2_ILi256EEEiEEEEEC2ERKS3_RKS7_)
$_ZN7cutlass13device_kernelIN5flash19enable_sm80_to_sm89INS1_16FlashAttnBwdSm80INS1_25CollectiveMainloopBwdSm80ILi2ELi2EN4cute5tupleIJNS5_1CILi128EEES8_NS7_ILi64EEEEEENS_10bfloat16_tEfNS_4arch4Sm80ELb1ELb0ELb1ELb1ELb1ELb0ELb0ELb0ELi2ELi4ELi4ELi4ELb0EEENS1_21CollectiveEpilogueBwdISA_SB_SD_Li256ELb1ELb0ELi2EEENS1_25SingleTileBwdLPTSchedulerILb1ELi128ELb1EEEEEEEEEvNT_6ParamsE$_ZN4cute3eso3ESOILb1ELb0EJNS_1CILi0EEENS_5tupleIJNS2_ILi1EEENS2_ILi256EEEiEEEEEC2ERKS3_RKS7_:
[----:B------:R-:W-:Y:S02]  /*9220*/  IADD3 R3, R10, -c[0x0][0x20], RZ ;  /* 0x800008000a037a10 */ /* 0x000fe40007ffe0ff */
[----:B------:R-:W-:-:S03]  /*9230*/  MOV R5, 0x0 ;  /* 0x0000000000057802 */ /* 0x000fc60000000f00 */
[----:B------:R1:W-:Y:S01]  /*9240*/  STL [R3], R2 ;  /* 0x0000000203007387 */ /* 0x0003e20000100800 */
[----:B------:R-:W-:Y:S05]  /*9250*/  RET.REL.NODEC R4 `(_ZN7cutlass13device_kernelIN5flash19enable_sm80_to_sm89INS1_16FlashAttnBwdSm80INS1_25CollectiveMainloopBwdSm80ILi2ELi2EN4cute5tupleIJNS5_1CILi128EEES8_NS7_ILi64EEEEEENS_10bfloat16_tEfNS_4arch4Sm80ELb1ELb0ELb1ELb1ELb1ELb0ELb0ELb0ELi2ELi4ELi4ELi4ELb0EEENS1_21CollectiveEpilogueBwdISA_SB_SD_Li256ELb1ELb0ELi2EEENS1_25SingleTileBwdLPTSchedulerILb1ELi128ELb1EEEEEEEEEvNT_6ParamsE) ;  /* 0xffff6da004007950 */ /* 0x000fea0003c3ffff */
        .type           $_ZN7cutlass13device_kernelIN5flash19enable_sm80_to_sm89INS1_16FlashAttnBwdSm80INS1_25CollectiveMainloopBwdSm80ILi2ELi2EN4cute5tupleIJNS5_1CILi128EEES8_NS7_ILi64EEEEEENS_10bfloat16_tEfNS_4arch4Sm80ELb1ELb0ELb1ELb1ELb1ELb0ELb0ELb0ELi2ELi4ELi4ELi4ELb0EEENS1_21CollectiveEpilogueBwdISA_SB_SD_Li256ELb1ELb0ELi2EEENS1_25SingleTileBwdLPTSchedulerILb1ELi128ELb1EEEEEEEEEvNT_6ParamsE$_ZN4cute3eso3ESOILb1ELb0EJNS_1CILi0EEEiEEC2ERKS3_RKi,@function
        .size           $_ZN7cutlass13device_kernelIN5flash19enable_sm80_to_sm89INS1_16FlashAttnBwdSm80INS1_25CollectiveMainloopBwdSm80ILi2ELi2EN4cute5tupleIJNS5_1CILi128EEES8_NS7_ILi64EEEEEENS_10bfloat16_tEfNS_4arch4Sm80ELb1ELb0ELb1ELb1ELb1ELb0ELb0ELb0ELi2ELi4ELi4ELi4ELb0EEENS1_21CollectiveEpilogueBwdISA_SB_SD_Li256ELb1ELb0ELi2EEENS1_25SingleTileBwdLPTSchedulerILb1ELi128ELb1EEEEEEEEEvNT_6ParamsE$_ZN4cute3eso3ESOILb1ELb0EJNS_1CILi0EEEiEEC2ERKS3_RKi,($_ZN7cutlass13device_kernelIN5flash19enable_sm80_to_sm89INS1_16FlashAttnBwdSm80INS1_25CollectiveMainloopBwdSm80ILi2ELi2EN4cute5tupleIJNS5_1CILi128EEES8_NS7_ILi64EEEEEENS_10bfloat16_tEfNS_4arch4Sm80ELb1ELb0ELb1ELb1ELb1ELb0ELb0ELb0ELi2ELi4ELi4ELi4ELb0EEENS1_21CollectiveEpilogueBwdISA_SB_SD_Li256ELb1ELb0ELi2EEENS1_25SingleTileBwdLPTSchedulerILb1ELi128ELb1EEEEEEEEEvNT_6ParamsE$_ZN4cute3eso3ESOILb1ELb0EJNS_1CILi0EEEiS3_EEC2ERKS3_RKiS6_ - $_ZN7cutlass13device_kernelIN5flash19enable_sm80_to_sm89INS1_16FlashAttnBwdSm80INS1_25CollectiveMainloopBwdSm80ILi2ELi2EN4cute5tupleIJNS5_1CILi128EEES8_NS7_ILi64EEEEEENS_10bfloat16_tEfNS_4arch4Sm80ELb1ELb0ELb1ELb1ELb1ELb0ELb0ELb0ELi2ELi4ELi4ELi4ELb0EEENS1_21CollectiveEpilogueBwdISA_SB_SD_Li256ELb1ELb0ELi2EEENS1_25SingleTileBwdLPTSchedulerILb1ELi128ELb1EEEEEEEEEvNT_6ParamsE$_ZN4cute3eso3ESOILb1ELb0EJNS_1CILi0EEEiEEC2ERKS3_RKi)
$_ZN7cutlass13device_kernelIN5flash19enable_sm80_to_sm89INS1_16FlashAttnBwdSm80INS1_25CollectiveMainloopBwdSm80ILi2ELi2EN4cute5tupleIJNS5_1CILi128EEES8_NS7_ILi64EEEEEENS_10bfloat16_tEfNS_4arch4Sm80ELb1ELb0ELb1ELb1ELb1ELb0ELb0ELb0ELi2ELi4ELi4ELi4ELb0EEENS1_21CollectiveEpilogueBwdISA_SB_SD_Li256ELb1ELb0ELi2EEENS1_25SingleTileBwdLPTSchedulerILb1ELi128ELb1EEEEEEEEEvNT_6ParamsE$_ZN4cute3eso3ESOILb1ELb0EJNS_1CILi0EEEiEEC2ERKS3_RKi:
[----:B------:R-:W-:Y:S02]  /*9260*/  IADD3 R2, R13, -c[0x0][0x20], RZ ;  /* 0x800008000d027a10 */ /* 0x000fe40007ffe0ff */
[----:B------:R-:W-:-:S03]  /*9270*/  MOV R9, 0x0 ;  /* 0x0000000000097802 */ /* 0x000fc60000000f00 */
[----:B------:R1:W-:Y:S01]  /*9280*/  STL [R2], R3 ;  /* 0x0000000302007387 */ /* 0x0003e20000100800 */
[----:B------:R-:W-:Y:S05]  /*9290*/  RET.REL.NODEC R8 `(_ZN7cutlass13device_kernelIN5flash19enable_sm80_to_sm89INS1_16FlashAttnBwdSm80INS1_25CollectiveMainloopBwdSm80ILi2ELi2EN4cute5tupleIJNS5_1CILi128EEES8_NS7_ILi64EEEEEENS_10bfloat16_tEfNS_4arch4Sm80ELb1ELb0ELb1ELb1ELb1ELb0ELb0ELb0ELi2ELi4ELi4ELi4ELb0EEENS1_21CollectiveEpilogueBwdISA_SB_SD_Li256ELb1ELb0ELi2EEENS1_25SingleTileBwdLPTSchedulerILb1ELi128ELb1EEEEEEEEEvNT_6ParamsE) ;  /* 0xffff6d6008007950 */ /* 0x000fea0003c3ffff */
        .type           $_ZN7cutlass13device_kernelIN5flash19enable_sm80_to_sm89INS1_16FlashAttnBwdSm80INS1_25CollectiveMainloopBwdSm80ILi2ELi2EN4cute5tupleIJNS5_1CILi128EEES8_NS7_ILi64EEEEEENS_10bfloat16_tEfNS_4arch4Sm80ELb1ELb0ELb1ELb1ELb1ELb0ELb0ELb0ELi2ELi4ELi4ELi4ELb0EEENS1_21CollectiveEpilogueBwdISA_SB_SD_Li256ELb1ELb0ELi2EEENS1_25SingleTileBwdLPTSchedulerILb1ELi128ELb1EEEEEEEEEvNT_6ParamsE$_ZN4cute3eso3ESOILb1ELb0EJNS_1CILi0EEEiS3_EEC2ERKS3_RKiS6_,@function
        .size           $_ZN7cutlass13device_kernelIN5flash19enable_sm80_to_sm89INS1_16FlashAttnBwdSm80INS1_25CollectiveMainloopBwdSm80ILi2ELi2EN4cute5tupleIJNS5_1CILi128EEES8_NS7_ILi64EEEEEENS_10bfloat16_tEfNS_4arch4Sm80ELb1ELb0ELb1ELb1ELb1ELb0ELb0ELb0ELi2ELi4ELi4ELi4ELb0EEENS1_21CollectiveEpilogueBwdISA_SB_SD_Li256ELb1ELb0ELi2EEENS1_25SingleTileBwdLPTSchedulerILb1ELi128ELb1EEEEEEEEEvNT_6ParamsE$_ZN4cute3eso3ESOILb1ELb0EJNS_1CILi0EEEiS3_EEC2ERKS3_RKiS6_,($_ZN7cutlass13device_kernelIN5flash19enable_sm80_to_sm89INS1_16FlashAttnBwdSm80INS1_25CollectiveMainloopBwdSm80ILi2ELi2EN4cute5tupleIJNS5_1CILi128EEES8_NS7_ILi64EEEEEENS_10bfloat16_tEfNS_4arch4Sm80ELb1ELb0ELb1ELb1ELb1ELb0ELb0ELb0ELi2ELi4ELi4ELi4ELb0EEENS1_21CollectiveEpilogueBwdISA_SB_SD_Li256ELb1ELb0ELi2EEENS1_25SingleTileBwdLPTSchedulerILb1ELi128ELb1EEEEEEEEEvNT_6ParamsE$_ZN4cute3eso3ESOILb1ELb0EJNS_1CILi1024EEENS_5tupleIJiiEEEEEC2ERKS3_RKS5_ - $_ZN7cutlass13device_kernelIN5flash19enable_sm80_to_sm89INS1_16FlashAttnBwdSm80INS1_25CollectiveMainloopBwdSm80ILi2ELi2EN4cute5tupleIJNS5_1CILi128EEES8_NS7_ILi64EEEEEENS_10bfloat16_tEfNS_4arch4Sm80ELb1ELb0ELb1ELb1ELb1ELb0ELb0ELb0ELi2ELi4ELi4ELi4ELb0EEENS1_21CollectiveEpilogueBwdISA_SB_SD_Li256ELb1ELb0ELi2EEENS1_25SingleTileBwdLPTSchedulerILb1ELi128ELb1EEEEEEEEEvNT_6ParamsE$_ZN4cute3eso3ESOILb1ELb0EJNS_1CILi0EEEiS3_EEC2ERKS3_RKiS6_)
$_ZN7cutlass13device_kernelIN5flash19enable_sm80_to_sm89INS1_16FlashAttnBwdSm80INS1_25CollectiveMainloopBwdSm80ILi2ELi2EN4cute5tupleIJNS5_1CILi128EEES8_NS7_ILi64EEEEEENS_10bfloat16_tEfNS_4arch4Sm80ELb1ELb0ELb1ELb1ELb1ELb0ELb0ELb0ELi2ELi4ELi4ELi4ELb0EEENS1_21CollectiveEpilogueBwdISA_SB_SD_Li256ELb1ELb0ELi2EEENS1_25SingleTileBwdLPTSchedulerILb1ELi128ELb1EEEEEEEEEvNT_6ParamsE$_ZN4cute3eso3ESOILb1ELb0EJNS_1CILi0EEEiS3_EEC2ERKS3_RKiS6_:
[----:B------:R-:W-:Y:S02]  /*92a0*/  IADD3 R2, R81, -c[0x0][0x20], RZ ;  /* 0x8000080051027a10 */ /* 0x000fe40007ffe0ff */
[----:B------:R-:W-:-:S03]  /*92b0*/  MOV R7, 0x0 ;  /* 0x0000000000077802 */ /* 0x000fc60000000f00 */
[----:B------:R1:W-:Y:S01]  /*92c0*/  STL [R2], R3 ;  /* 0x0000000302007387 */ /* 0x0003e20000100800 */
[----:B------:R-:W-:Y:S05]  /*92d0*/  RET.REL.NODEC R6 `(_ZN7cutlass13device_kernelIN5flash19enable_sm80_to_sm89INS1_16FlashAttnBwdSm80INS1_25CollectiveMainloopBwdSm80ILi2ELi2EN4cute5tupleIJNS5_1CILi128EEES8_NS7_ILi64EEEEEENS_10bfloat16_tEfNS_4arch4Sm80ELb1ELb0ELb1ELb1ELb1ELb0ELb0ELb0ELi2ELi4ELi4ELi4ELb0EEENS1_21CollectiveEpilogueBwdISA_SB_SD_Li256ELb1ELb0ELi2EEENS1_25SingleTileBwdLPTSchedulerILb1ELi128ELb1EEEEEEEEEvNT_6ParamsE) ;  /* 0xffff6d2006007950 */ /* 0x000fea0003c3ffff */
        .type           $_ZN7cutlass13device_kernelIN5flash19enable_sm80_to_sm89INS1_16FlashAttnBwdSm80INS1_25CollectiveMainloopBwdSm80ILi2ELi2EN4cute5tupleIJNS5_1CILi128EEES8_NS7_ILi64EEEEEENS_10bfloat16_tEfNS_4arch4Sm80ELb1ELb0ELb1ELb1ELb1ELb0ELb0ELb0ELi2ELi4ELi4ELi4ELb0EEENS1_21CollectiveEpilogueBwdISA_SB_SD_Li256ELb1ELb0ELi2EEENS1_25SingleTileBwdLPTSchedulerILb1ELi128ELb1EEEEEEEEEvNT_6ParamsE$_ZN4cute3eso3ESOILb1ELb0EJNS_1CILi1024EEENS_5tupleIJiiEEEEEC2ERKS3_RKS5_,@function
        .size           $_ZN7cutlass13device_kernelIN5flash19enable_sm80_to_sm89INS1_16FlashAttnBwdSm80INS1_25CollectiveMainloopBwdSm80ILi2ELi2EN4cute5tupleIJNS5_1CILi128EEES8_NS7_ILi64EEEEEENS_10bfloat16_tEfNS_4arch4Sm80ELb1ELb0ELb1ELb1ELb1ELb0ELb0ELb0ELi2ELi4ELi4ELi4ELb0EEENS1_21CollectiveEpilogueBwdISA_SB_SD_Li256ELb1ELb0ELi2EEENS1_25SingleTileBwdLPTSchedulerILb1ELi128ELb1EEEEEEEEEvNT_6ParamsE$_ZN4cute3eso3ESOILb1ELb0EJNS_1CILi1024EEENS_5tupleIJiiEEEEEC2ERKS3_RKS5_,($_ZN7cutlass13device_kernelIN5flash19enable_sm80_to_sm89INS1_16FlashAttnBwdSm80INS1_25CollectiveMainloopBwdSm80ILi2ELi2EN4cute5tupleIJNS5_1CILi128EEES8_NS7_ILi64EEEEEENS_10bfloat16_tEfNS_4arch4Sm80ELb1ELb0ELb1ELb1ELb1ELb0ELb0ELb0ELi2ELi4ELi4ELi4ELb0EEENS1_21CollectiveEpilogueBwdISA_SB_SD_Li256ELb1ELb0ELi2EEENS1_25SingleTileBwdLPTSchedulerILb1ELi128ELb1EEEEEEEEEvNT_6ParamsE$_ZN4cute3eso3ESOILb1ELb0EJNS_1CILi1024EEEiiEEC2ERKS3_RKiS8_ - $_ZN7cutlass13device_kernelIN5flash19enable_sm80_to_sm89INS1_16FlashAttnBwdSm80INS1_25CollectiveMainloopBwdSm80ILi2ELi2EN4cute5tupleIJNS5_1CILi128EEES8_NS7_ILi64EEEEEENS_10bfloat16_tEfNS_4arch4Sm80ELb1ELb0ELb1ELb1ELb1ELb0ELb0ELb0ELi2ELi4ELi4ELi4ELb0EEENS1_21CollectiveEpilogueBwdISA_SB_SD_Li256ELb1ELb0ELi2EEENS1_25SingleTileBwdLPTSchedulerILb1ELi128ELb1EEEEEEEEEvNT_6ParamsE$_ZN4cute3eso3ESOILb1ELb0EJNS_1CILi1024EEENS_5tupleIJiiEEEEEC2ERKS3_RKS5_)
$_ZN7cutlass13device_kernelIN5flash19enable_sm80_to_sm89INS1_16FlashAttnBwdSm80INS1_25CollectiveMainloopBwdSm80ILi2ELi2EN4cute5tupleIJNS5_1CILi128EEES8_NS7_ILi64EEEEEENS_10bfloat16_tEfNS_4arch4Sm80ELb1ELb0ELb1ELb1ELb1ELb0ELb0ELb0ELi2ELi4ELi4ELi4ELb0EEENS1_21CollectiveEpilogueBwdISA_SB_SD_Li256ELb1ELb0ELi2EEENS1_25SingleTileBwdLPTSchedulerILb1ELi128ELb1EEEEEEEEEvNT_6ParamsE$_ZN4cute3eso3ESOILb1ELb0EJNS_1CILi1024EEENS_5tupleIJiiEEEEEC2ERKS3_RKS5_:
[----:B------:R-:W-:Y:S02]  /*92e0*/  IADD3 R2, R2, -c[0x0][0x20], RZ ;  /* 0x8000080002027a10 */ /* 0x000fe40007ffe0ff */
[----:B------:R-:W-:-:S03]  /*92f0*/  MOV R7, 0x0 ;  /* 0x0000000000077802 */ /* 0x000fc60000000f00 */
[----:B------:R1:W-:Y:S04]  /*9300*/  STL [R2], R5 ;  /* 0x0000000502007387 */ /* 0x0003e80000100800 */
[----:B------:R1:W-:Y:S01]  /*9310*/  STL [R2+0x4], R3 ;  /* 0x0000040302007387 */ /* 0x0003e20000100800 */
[----:B------:R-:W-:Y:S05]  /*9320*/  RET.REL.NODEC R6 `(_ZN7cutlass13device_kernelIN5flash19enable_sm80_to_sm89INS1_16FlashAttnBwdSm80INS1_25CollectiveMainloopBwdSm80ILi2ELi2EN4cute5tupleIJNS5_1CILi128EEES8_NS7_ILi64EEEEEENS_10bfloat16_tEfNS_4arch4Sm80ELb1ELb0ELb1ELb1ELb1ELb0ELb0ELb0ELi2ELi4ELi4ELi4ELb0EEENS1_21CollectiveEpilogueBwdISA_SB_SD_Li256ELb1ELb0ELi2EEENS1_25SingleTileBwdLPTSchedulerILb1ELi128ELb1EEEEEEEEEvNT_6ParamsE) ;  /* 0xffff6cd006007950 */ /* 0x000fea0003c3ffff */
        .type           $_ZN7cutlass13device_kernelIN5flash19enable_sm80_to_sm89INS1_16FlashAttnBwdSm80INS1_25CollectiveMainloopBwdSm80ILi2ELi2EN4cute5tupleIJNS5_1CILi128EEES8_NS7_ILi64EEEEEENS_10bfloat16_tEfNS_4arch4Sm80ELb1ELb0ELb1ELb1ELb1ELb0ELb0ELb0ELi2ELi4ELi4ELi4ELb0EEENS1_21CollectiveEpilogueBwdISA_SB_SD_Li256ELb1ELb0ELi2EEENS1_25SingleTileBwdLPTSchedulerILb1ELi128ELb1EEEEEEEEEvNT_6ParamsE$_ZN4cute3eso3ESOILb1ELb0EJNS_1CILi1024EEEiiEEC2ERKS3_RKiS8_,@function
        .size           $_ZN7cutlass13device_kernelIN5flash19enable_sm80_to_sm89INS1_16FlashAttnBwdSm80INS1_25CollectiveMainloopBwdSm80ILi2ELi2EN4cute5tupleIJNS5_1CILi128EEES8_NS7_ILi64EEEEEENS_10bfloat16_tEfNS_4arch4Sm80ELb1ELb0ELb1ELb1ELb1ELb0ELb0ELb0ELi2ELi4ELi4ELi4ELb0EEENS1_21CollectiveEpilogueBwdISA_SB_SD_Li256ELb1ELb0ELi2EEENS1_25SingleTileBwdLPTSchedulerILb1ELi128ELb1EEEEEEEEEvNT_6ParamsE$_ZN4cute3eso3ESOILb1ELb0EJNS_1CILi1024EEEiiEEC2ERKS3_RKiS8_,($_ZN7cutlass13device_kernelIN5flash19enable_sm80_to_sm89INS1_16FlashAttnBwdSm80INS1_25CollectiveMainloopBwdSm80ILi2ELi2EN4cute5tupleIJNS5_1CILi128EEES8_NS7_ILi64EEEEEENS_10bfloat16_tEfNS_4arch4Sm80ELb1ELb0ELb1ELb1ELb1ELb0ELb0ELb0ELi2ELi4ELi4ELi4ELb0EEENS1_21CollectiveEpilogueBwdISA_SB_SD_Li256ELb1ELb0ELi2EEENS1_25SingleTileBwdLPTSchedulerILb1ELi128ELb1EEEEEEEEEvNT_6ParamsE$_ZN4cute3eso3ESOILb1ELb0EJNS_1CILi1EEENS2_ILi256EEEiEEC2ERKS3_RKS4_RKi - $_ZN7cutlass13device_kernelIN5flash19enable_sm80_to_sm89INS1_16FlashAttnBwdSm80INS1_25CollectiveMainloopBwdSm80ILi2ELi2EN4cute5tupleIJNS5_1CILi128EEES8_NS7_ILi64EEEEEENS_10bfloat16_tEfNS_4arch4Sm80ELb1ELb0ELb1ELb1ELb1ELb0ELb0ELb0ELi2ELi4ELi4ELi4ELb0EEENS1_21CollectiveEpilogueBwdISA_SB_SD_Li256ELb1ELb0ELi2EEENS1_25SingleTileBwdLPTSchedulerILb1ELi128ELb1EEEEEEEEEvNT_6ParamsE$_ZN4cute3eso3ESOILb1ELb0EJNS_1CILi1024EEEiiEEC2ERKS3_RKiS8_)
$_ZN7cutlass13device_kernelIN5flash19enable_sm80_to_sm89INS1_16FlashAttnBwdSm80INS1_25CollectiveMainloopBwdSm80ILi2ELi2EN4cute5tupleIJNS5_1CILi128EEES8_NS7_ILi64EEEEEENS_10bfloat16_tEfNS_4arch4Sm80ELb1ELb0ELb1ELb1ELb1ELb0ELb0ELb0ELi2ELi4ELi4ELi4ELb0EEENS1_21CollectiveEpilogueBwdISA_SB_SD_Li256ELb1ELb0ELi2EEENS1_25SingleTileBwdLPTSchedulerILb1ELi128ELb1EEEEEEEEEvNT_6ParamsE$_ZN4cute3eso3ESOILb1ELb0EJNS_1CILi1024EEEiiEEC2ERKS3_RKiS8_:
[----:B------:R-:W-:Y:S02]  /*9330*/  IADD3 R3, R3, -c[0x0][0x20], RZ ;  /* 0x8000080003037a10 */ /* 0x000fe40007ffe0ff */
[----:B------:R-:W-:-:S03]  /*9340*/  IADD3 R2, R2, -c[0x0][0x20], RZ ;  /* 0x8000080002027a10 */ /* 0x000fc60007ffe0ff */
[----:B------:R1:W-:Y:S04]  /*9350*/  STL [R3], R8 ;  /* 0x0000000803007387 */ /* 0x0003e80000100800 */
[----:B------:R-:W2:Y:S01]  /*9360*/  LDL R2, [R2] ;  /* 0x0000000002027983 */ /* 0x000ea20000100800 */
[----:B------:R-:W-:-:S03]  /*9370*/  IMAD.MOV.U32 R7, RZ, RZ, 0x0 ;  /* 0x00000000ff077424 */ /* 0x000fc600078e00ff */
[----:B--2---:R1:W-:Y:S01]  /*9380*/  STL [R3+0x4], R2 ;  /* 0x0000040203007387 */ /* 0x0043e20000100800 */
[----:B------:R-:W-:Y:S05]  /*9390*/  RET.REL.NODEC R6 `(_ZN7cutlass13device_kernelIN5flash19enable_sm80_to_sm89INS1_16FlashAttnBwdSm80INS1_25CollectiveMainloopBwdSm80ILi2ELi2EN4cute5tupleIJNS5_1CILi128EEES8_NS7_ILi64EEEEEENS_10bfloat16_tEfNS_4arch4Sm80ELb1ELb0ELb1ELb1ELb1ELb0ELb0ELb0ELi2ELi4ELi4ELi4ELb0EEENS1_21CollectiveEpilogueBwdISA_SB_SD_Li256ELb1ELb0ELi2EEENS1_25SingleTileBwdLPTSchedulerILb1ELi128ELb1EEEEEEEEEvNT_6ParamsE) ;  /* 0xffff6c6006007950 */ /* 0x000fea0003c3ffff */
        .type           $_ZN7cutlass13device_kernelIN5flash19enable_sm80_to_sm89INS1_16FlashAttnBwdSm80INS1_25CollectiveMainloopBwdSm80ILi2ELi2EN4cute5tupleIJNS5_1CILi128EEES8_NS7_ILi64EEEEEENS_10bfloat16_tEfNS_4arch4Sm80ELb1ELb0ELb1ELb1ELb1ELb0ELb0ELb0ELi2ELi4ELi4ELi4ELb0EEENS1_21CollectiveEpilogueBwdISA_SB_SD_Li256ELb1ELb0ELi2EEENS1_25SingleTileBwdLPTSchedulerILb1ELi128ELb1EEEEEEEEEvNT_6ParamsE$_ZN4cute3eso3ESOILb1ELb0EJNS_1CILi1EEENS2_ILi256EEEiEEC2ERKS3_RKS4_RKi,@function
        .size           $_ZN7cutlass13device_kernelIN5flash19enable_sm80_to_sm89INS1_16FlashAttnBwdSm80INS1_25CollectiveMainloopBwdSm80ILi2ELi2EN4cute5tupleIJNS5_1CILi128EEES8_NS7_ILi64EEEEEENS_10bfloat16_tEfNS_4arch4Sm80ELb1ELb0ELb1ELb1ELb1ELb0ELb0ELb0ELi2ELi4ELi4ELi4ELb0EEENS1_21CollectiveEpilogueBwdISA_SB_SD_Li256ELb1ELb0ELi2EEENS1_25SingleTileBwdLPTSchedulerILb1ELi128ELb1EEEEEEEEEvNT_6ParamsE$_ZN4cute3eso3ESOILb1ELb0EJNS_1CILi1EEENS2_ILi256EEEiEEC2ERKS3_RKS4_RKi,($_ZN7cutlass13device_kernelIN5flash19enable_sm80_to_sm89INS1_16FlashAttnBwdSm80INS1_25CollectiveMainloopBwdSm80ILi2ELi2EN4cute5tupleIJNS5_1CILi128EEES8_NS7_ILi64EEEEEENS_10bfloat16_tEfNS_4arch4Sm80ELb1ELb0ELb1ELb1ELb1ELb0ELb0ELb0ELi2ELi4ELi4ELi4ELb0EEENS1_21CollectiveEpilogueBwdISA_SB_SD_Li256ELb1ELb0ELi2EEENS1_25SingleTileBwdLPTSchedulerILb1ELi128ELb1EEEEEEEEEvNT_6ParamsE$_ZN4cute3eso3ESOILb1ELb0EJNS_1CILi1EEENS2_ILi512EEEiEEC2ERKS3_RKS4_RKi - $_ZN7cutlass13device_kernelIN5flash19enable_sm80_to_sm89INS1_16FlashAttnBwdSm80INS1_25CollectiveMainloopBwdSm80ILi2ELi2EN4cute5tupleIJNS5_1CILi128EEES8_NS7_ILi64EEEEEENS_10bfloat16_tEfNS_4arch4Sm80ELb1ELb0ELb1ELb1ELb1ELb0ELb0ELb0ELi2ELi4ELi4ELi4ELb0EEENS1_21CollectiveEpilogueBwdISA_SB_SD_Li256ELb1ELb0ELi2EEENS1_25SingleTileBwdLPTSchedulerILb1ELi128ELb1EEEEEEEEEvNT_6ParamsE$_ZN4cute3eso3ESOILb1ELb0EJNS_1CILi1EEENS2_ILi256EEEiEEC2ERKS3_RKS4_RKi)
$_ZN7cutlass13device_kernelIN5flash19enable_sm80_to_sm89INS1_16FlashAttnBwdSm80INS1_25CollectiveMainloopBwdSm80ILi2ELi2EN4cute5tupleIJNS5_1CILi128EEES8_NS7_ILi64EEEEEENS_10bfloat16_tEfNS_4arch4Sm80ELb1ELb0ELb1ELb1ELb1ELb0ELb0ELb0ELi2ELi4ELi4ELi4ELb0EEENS1_21CollectiveEpilogueBwdISA_SB_SD_Li256ELb1ELb0ELi2EEENS1_25SingleTileBwdLPTSchedulerILb1ELi128ELb1EEEEEEEEEvNT_6ParamsE$_ZN4cute3eso3ESOILb1ELb0EJNS_1CILi1EEENS2_ILi256EEEiEEC2ERKS3_RKS4_RKi:
[----:B------:R-:W-:Y:S02]  /*93a0*/  IADD3 R3, R32, -c[0x0][0x20], RZ ;  /* 0x8000080020037a10 */ /* 0x000fe40007ffe0ff */
[----:B------:R-:W-:-:S03]  /*93b0*/  MOV R5, 0x0 ;  /* 0x0000000000057802 */ /* 0x000fc60000000f00 */
[----:B------:R1:W-:Y:S01]  /*93c0*/  STL [R3], R2 ;  /* 0x0000000203007387 */ /* 0x0003e20000100800 */
[----:B------:R-:W-:Y:S05]  /*93d0*/  RET.REL.NODEC R4 `(_ZN7cutlass13device_kernelIN5flash19enable_sm80_to_sm89INS1_16FlashAttnBwdSm80INS1_25CollectiveMainloopBwdSm80ILi2ELi2EN4cute5tupleIJNS5_1CILi128EEES8_NS7_ILi64EEEEEENS_10bfloat16_tEfNS_4arch4Sm80ELb1ELb0ELb1ELb1ELb1ELb0ELb0ELb0ELi2ELi4ELi4ELi4ELb0EEENS1_21CollectiveEpilogueBwdISA_SB_SD_Li256ELb1ELb0ELi2EEENS1_25SingleTileBwdLPTSchedulerILb1ELi128ELb1EEEEEEEEEvNT_6ParamsE) ;  /* 0xffff6c2004007950 */ /* 0x000fea0003c3ffff */
        .type           $_ZN7cutlass13device_kernelIN5flash19enable_sm80_to_sm89INS1_16FlashAttnBwdSm80INS1_25CollectiveMainloopBwdSm80ILi2ELi2EN4cute5tupleIJNS5_1CILi128EEES8_NS7_ILi64EEEEEENS_10bfloat16_tEfNS_4arch4Sm80ELb1ELb0ELb1ELb1ELb1ELb0ELb0ELb0ELi2ELi4ELi4ELi4ELb0EEENS1_21CollectiveEpilogueBwdISA_SB_SD_Li256ELb1ELb0ELi2EEENS1_25SingleTileBwdLPTSchedulerILb1ELi128ELb1EEEEEEEEEvNT_6ParamsE$_ZN4cute3eso3ESOILb1ELb0EJNS_1CILi1EEENS2_ILi512EEEiEEC2ERKS3_RKS4_RKi,@function
        .size           $_ZN7cutlass13device_kernelIN5flash19enable_sm80_to_sm89INS1_16FlashAttnBwdSm80INS1_25CollectiveMainloopBwdSm80ILi2ELi2EN4cute5tupleIJNS5_1CILi128EEES8_NS7_ILi64EEEEEENS_10bfloat16_tEfNS_4arch4Sm80ELb1ELb0ELb1ELb1ELb1ELb0ELb0ELb0ELi2ELi4ELi4ELi4ELb0EEENS1_21CollectiveEpilogueBwdISA_SB_SD_Li256ELb1ELb0ELi2EEENS1_25SingleTileBwdLPTSchedulerILb1ELi128ELb1EEEEEEEEEvNT_6ParamsE$_ZN4cute3eso3ESOILb1ELb0EJNS_1CILi1EEENS2_ILi512EEEiEEC2ERKS3_RKS4_RKi,($_ZN7cutlass13device_kernelIN5flash19enable_sm80_to_sm89INS1_16FlashAttnBwdSm80INS1_25CollectiveMainloopBwdSm80ILi2ELi2EN4cute5tupleIJNS5_1CILi128EEES8_NS7_ILi64EEEEEENS_10bfloat16_tEfNS_4arch4Sm80ELb1ELb0ELb1ELb1ELb1ELb0ELb0ELb0ELi2ELi4ELi4ELi4ELb0EEENS1_21CollectiveEpilogueBwdISA_SB_SD_Li256ELb1ELb0ELi2EEENS1_25SingleTileBwdLPTSchedulerILb1ELi128ELb1EEEEEEEEEvNT_6ParamsE$_ZN4cute3eso3ESOILb1ELb0EJNS_1CILi1EEENS2_ILi8EEEiiNS2_ILi64EEEiNS2_ILi144EEENS2_ILi288EEENS2_ILi512EEEEEC2ERKS3_RKS4_RKiSF_RKS5_SF_RKS6_RKS7_RKS8_ - $_ZN7cutlass13device_kernelIN5flash19enable_sm80_to_sm89INS1_16FlashAttnBwdSm80INS1_25CollectiveMainloopBwdSm80ILi2ELi2EN4cute5tupleIJNS5_1CILi128EEES8_NS7_ILi64EEEEEENS_10bfloat16_tEfNS_4arch4Sm80ELb1ELb0ELb1ELb1ELb1ELb0ELb0ELb0ELi2ELi4ELi4ELi4ELb0EEENS1_21CollectiveEpilogueBwdISA_SB_SD_Li256ELb1ELb0ELi2EEENS1_25SingleTileBwdLPTSchedulerILb1ELi128ELb1EEEEEEEEEvNT_6ParamsE$_ZN4cute3eso3ESOILb1ELb0EJNS_1CILi1EEENS2_ILi512EEEiEEC2ERKS3_RKS4_RKi)
$_ZN7cutlass13device_kernelIN5flash19enable_sm80_to_sm89INS1_16FlashAttnBwdSm80INS1_25CollectiveMainloopBwdSm80ILi2ELi2EN4cute5tupleIJNS5_1CILi128EEES8_NS7_ILi64EEEEEENS_10bfloat16_tEfNS_4arch4Sm80ELb1ELb0ELb1ELb1ELb1ELb0ELb0ELb0ELi2ELi4ELi4ELi4ELb0EEENS1_21CollectiveEpilogueBwdISA_SB_SD_Li256ELb1ELb0ELi2EEENS1_25SingleTileBwdLPTSchedulerILb1ELi128ELb1EEEEEEEEEvNT_6ParamsE$_ZN4cute3eso3ESOILb1ELb0EJNS_1CILi1EEENS2_ILi512EEEiEEC2ERKS3_RKS4_RKi:
[----:B------:R-:W-:Y:S01]  /*93e0*/  IADD3 R86, R86, -c[0x0][0x20], RZ ;  /* 0x8000080056567a10 */ /* 0x000fe20007ffe0ff */
[----:B------:R-:W-:Y:S01]  /*93f0*/  IMAD.MOV.U32 R4, RZ, RZ, R2 ;  /* 0x000000ffff047224 */ /* 0x000fe200078e0002 */
[----:B------:R-:W-:-:S03]  /*9400*/  MOV R5, 0x0 ;  /* 0x0000000000057802 */ /* 0x000fc60000000f00 */
[----:B------:R1:W-:Y:S01]  /*9410*/  STL [R86], R3 ;  /* 0x0000000356007387 */ /* 0x0003e20000100800 */
[----:B------:R-:W-:Y:S05]  /*9420*/  RET.REL.NODEC R4 `(_ZN7cutlass13device_kernelIN5flash19enable_sm80_to_sm89INS1_16FlashAttnBwdSm80INS1_25CollectiveMainloopBwdSm80ILi2ELi2EN4cute5tupleIJNS5_1CILi128EEES8_NS7_ILi64EEEEEENS_10bfloat16_tEfNS_4arch4Sm80ELb1ELb0ELb1ELb1ELb1ELb0ELb0ELb0ELi2ELi4ELi4ELi4ELb0EEENS1_21CollectiveEpilogueBwdISA_SB_SD_Li256ELb1ELb0ELi2EEENS1_25SingleTileBwdLPTSchedulerILb1ELi128ELb1EEEEEEEEEvNT_6ParamsE) ;  /* 0xffff6bd004007950 */ /* 0x000fea0003c3ffff */
        .type           $_ZN7cutlass13device_kernelIN5flash19enable_sm80_to_sm89INS1_16FlashAttnBwdSm80INS1_25CollectiveMainloopBwdSm80ILi2ELi2EN4cute5tupleIJNS5_1CILi128EEES8_NS7_ILi64EEEEEENS_10bfloat16_tEfNS_4arch4Sm80ELb1ELb0ELb1ELb1ELb1ELb0ELb0ELb0ELi2ELi4ELi4ELi4ELb0EEENS1_21CollectiveEpilogueBwdISA_SB_SD_Li256ELb1ELb0ELi2EEENS1_25SingleTileBwdLPTSchedulerILb1ELi128ELb1EEEEEEEEEvNT_6ParamsE$_ZN4cute3eso3ESOILb1ELb0EJNS_1CILi1EEENS2_ILi8EEEiiNS2_ILi64EEEiNS2_ILi144EEENS2_ILi288EEENS2_ILi512EEEEEC2ERKS3_RKS4_RKiSF_RKS5_SF_RKS6_RKS7_RKS8_,@function
        .size           $_ZN7cutlass13device_kernelIN5flash19enable_sm80_to_sm89INS1_16FlashAttnBwdSm80INS1_25CollectiveMainloopBwdSm80ILi2ELi2EN4cute5tupleIJNS5_1CILi128EEES8_NS7_ILi64EEEEEENS_10bfloat16_tEfNS_4arch4Sm80ELb1ELb0ELb1ELb1ELb1ELb0ELb0ELb0ELi2ELi4ELi4ELi4ELb0EEENS1_21CollectiveEpilogueBwdISA_SB_SD_Li256ELb1ELb0ELi2EEENS1_25SingleTileBwdLPTSchedulerILb1ELi128ELb1EEEEEEEEEvNT_6ParamsE$_ZN4cute3eso3ESOILb1ELb0EJNS_1CILi1EEENS2_ILi8EEEiiNS2_ILi64EEEiNS2_ILi144EEENS2_ILi288EEENS2_ILi512EEEEEC2ERKS3_RKS4_RKiSF_RKS5_SF_RKS6_RKS7_RKS8_,($_ZN7cutlass13device_kernelIN5flash19enable_sm80_to_sm89INS1_16FlashAttnBwdSm80INS1_25CollectiveMainloopBwdSm80ILi2ELi2EN4cute5tupleIJNS5_1CILi128EEES8_NS7_ILi64EEEEEENS_10bfloat16_tEfNS_4arch4Sm80ELb1ELb0ELb1ELb1ELb1ELb0ELb0ELb0ELi2ELi4ELi4ELi4ELb0EEENS1_21CollectiveEpilogueBwdISA_SB_SD_Li256ELb1ELb0ELi2EEENS1_25SingleTileBwdLPTSchedulerILb1ELi128ELb1EEEEEEEEEvNT_6ParamsE$_ZN4cute3eso3ESOILb1ELb0EJNS_1CILi1EEENS_5tupleIJNS2_ILi8EEEiiEEENS2_ILi64EEENS4_IJiNS2_ILi144EEENS2_ILi288EEEEEENS2_ILi512EEEEEC2ERKS3_RKS6_RKS7_RKSA_RKSB_ - $_ZN7cutlass13device_kernelIN5flash19enable_sm80_to_sm89INS1_16FlashAttnBwdSm80INS1_25CollectiveMainloopBwdSm80ILi2ELi2EN4cute5tupleIJNS5_1CILi128EEES8_NS7_ILi64EEEEEENS_10bfloat16_tEfNS_4arch4Sm80ELb1ELb0ELb1ELb1ELb1ELb0ELb0ELb0ELi2ELi4ELi4ELi4ELb0EEENS1_21CollectiveEpilogueBwdISA_SB_SD_Li256ELb1ELb0ELi2EEENS1_25SingleTileBwdLPTSchedulerILb1ELi128ELb1EEEEEEEEEvNT_6ParamsE$_ZN4cute3eso3ESOILb1ELb0EJNS_1CILi1EEENS2_ILi8EEEiiNS2_ILi64EEEiNS2_ILi144EEENS2_ILi288EEENS2_ILi512EEEEEC2ERKS3_RKS4_RKiSF_RKS5_SF_RKS6_RKS7_RKS8_)
$_ZN7cutlass13device_kernelIN5flash19enable_sm80_to_sm89INS1_16FlashAttnBwdSm80INS1_25CollectiveMainloopBwdSm80ILi2ELi2EN4cute5tupleIJNS5_1CILi128EEES8_NS7_ILi64EEEEEENS_10bfloat16_tEfNS_4arch4Sm80ELb1ELb0ELb1ELb1ELb1ELb0ELb0ELb0ELi2ELi4ELi4ELi4ELb0EEENS1_21CollectiveEpilogueBwdISA_SB_SD_Li256ELb1ELb0ELi2EEENS1_25SingleTileBwdLPTSchedulerILb1ELi128ELb1EEEEEEEEEvNT_6ParamsE$_ZN4cute3eso3ESOILb1ELb0EJNS_1CILi1EEENS2_ILi8EEEiiNS2_ILi64EEEiNS2_ILi144EEENS2_ILi288EEENS2_ILi512EEEEEC2ERKS3_RKS4_RKiSF_RKS5_SF_RKS6_RKS7_RKS8_:
        /* <DEDUP_REMOVED lines=11> */
        .type           $_ZN7cutlass13device_kernelIN5flash19enable_sm80_to_sm89INS1_16FlashAttnBwdSm80INS1_25CollectiveMainloopBwdSm80ILi2ELi2EN4cute5tupleIJNS5_1CILi128EEES8_NS7_ILi64EEEEEENS_10bfloat16_tEfNS_4arch4Sm80ELb1ELb0ELb1ELb1ELb1ELb0ELb0ELb0ELi2ELi4ELi4ELi4ELb0EEENS1_21CollectiveEpilogueBwdISA_SB_SD_Li256ELb1ELb0ELi2EEENS1_25SingleTileBwdLPTSchedulerILb1ELi128ELb1EEEEEEEEEvNT_6ParamsE$_ZN4cute3eso3ESOILb1ELb0EJNS_1CILi1EEENS_5tupleIJNS2_ILi8EEEiiEEENS2_ILi64EEENS4_IJiNS2_ILi144EEENS2_ILi288EEEEEENS2_ILi512EEEEEC2ERKS3_RKS6_RKS7_RKSA_RKSB_,@function
        .size           $_ZN7cutlass13device_kernelIN5flash19enable_sm80_to_sm89INS1_16FlashAttnBwdSm80INS1_25CollectiveMainloopBwdSm80ILi2ELi2EN4cute5tupleIJNS5_1CILi128EEES8_NS7_ILi64EEEEEENS_10bfloat16_tEfNS_4arch4Sm80ELb1ELb0ELb1ELb1ELb1ELb0ELb0ELb0ELi2ELi4ELi4ELi4ELb0EEENS1_21CollectiveEpilogueBwdISA_SB_SD_Li256ELb1ELb0ELi2EEENS1_25SingleTileBwdLPTSchedulerILb1ELi128ELb1EEEEEEEEEvNT_6ParamsE$_ZN4cute3eso3ESOILb1ELb0EJNS_1CILi1EEENS_5tupleIJNS2_ILi8EEEiiEEENS2_ILi64EEENS4_IJiNS2_ILi144EEENS2_ILi288EEEEEENS2_ILi512EEEEEC2ERKS3_RKS6_RKS7_RKSA_RKSB_,($_ZN7cutlass13device_kernelIN5flash19enable_sm80_to_sm89INS1_16FlashAttnBwdSm80INS1_25CollectiveMainloopBwdSm80ILi2ELi2EN4cute5tupleIJNS5_1CILi128EEES8_NS7_ILi64EEEEEENS_10bfloat16_tEfNS_4arch4Sm80ELb1ELb0ELb1ELb1ELb1ELb0ELb0ELb0ELi2ELi4ELi4ELi4ELb0EEENS1_21CollectiveEpilogueBwdISA_SB_SD_Li256ELb1ELb0ELi2EEENS1_25SingleTileBwdLPTSchedulerILb1ELi128ELb1EEEEEEEEEvNT_6ParamsE$_ZN4cute3eso3ESOILb1ELb0EJNS_1CILi1EEENS_5tupleIJiiiEEENS2_ILi64EEENS4_IJNS2_ILi72EEENS2_ILi144EEENS2_ILi288EEEEEENS2_ILi512EEEEEC2ERKS3_RKS5_RKS6_RKSA_RKSB_ - $_ZN7cutlass13device_kernelIN5flash19enable_sm80_to_sm89INS1_16FlashAttnBwdSm80INS1_25CollectiveMainloopBwdSm80ILi2ELi2EN4cute5tupleIJNS5_1CILi128EEES8_NS7_ILi64EEEEEENS_10bfloat16_tEfNS_4arch4Sm80ELb1ELb0ELb1ELb1ELb1ELb0ELb0ELb0ELi2ELi4ELi4ELi4ELb0EEENS1_21CollectiveEpilogueBwdISA_SB_SD_Li256ELb1ELb0ELi2EEENS1_25SingleTileBwdLPTSchedulerILb1ELi128ELb1EEEEEEEEEvNT_6ParamsE$_ZN4cute3eso3ESOILb1ELb0EJNS_1CILi1EEENS_5tupleIJNS2_ILi8EEEiiEEENS2_ILi64EEENS4_IJiNS2_ILi144EEENS2_ILi288EEEEEENS2_ILi512EEEEEC2ERKS3_RKS6_RKS7_RKSA_RKSB_)
$_ZN7cutlass13device_kernelIN5flash19enable_sm80_to_sm89INS1_16FlashAttnBwdSm80INS1_25CollectiveMainloopBwdSm80ILi2ELi2EN4cute5tupleIJNS5_1CILi128EEES8_NS7_ILi64EEEEEENS_10bfloat16_tEfNS_4arch4Sm80ELb1ELb0ELb1ELb1ELb1ELb0ELb0ELb0ELi2ELi4ELi4ELi4ELb0EEENS1_21CollectiveEpilogueBwdISA_SB_SD_Li256ELb1ELb0ELi2EEENS1_25SingleTileBwdLPTSchedulerILb1ELi128ELb1EEEEEEEEEvNT_6ParamsE$_ZN4cute3eso3ESOILb1ELb0EJNS_1CILi1EEENS_5tupleIJNS2_ILi8EEEiiEEENS2_ILi64EEENS4_IJiNS2_ILi144EEENS2_ILi288EEEEEENS2_ILi512EEEEEC2ERKS3_RKS6_RKS7_RKSA_RKSB_:
        /* <DEDUP_REMOVED lines=9> */
        .type           $_ZN7cutlass13device_kernelIN5flash19enable_sm80_to_sm89INS1_16FlashAttnBwdSm80INS1_25CollectiveMainloopBwdSm80ILi2ELi2EN4cute5tupleIJNS5_1CILi128EEES8_NS7_ILi64EEEEEENS_10bfloat16_tEfNS_4arch4Sm80ELb1ELb0ELb1ELb1ELb1ELb0ELb0ELb0ELi2ELi4ELi4ELi4ELb0EEENS1_21CollectiveEpilogueBwdISA_SB_SD_Li256ELb1ELb0ELi2EEENS1_25SingleTileBwdLPTSchedulerILb1ELi128ELb1EEEEEEEEEvNT_6ParamsE$_ZN4cute3eso3ESOILb1ELb0EJNS_1CILi1EEENS_5tupleIJiiiEEENS2_ILi64EEENS4_IJNS2_ILi72EEENS2_ILi144EEENS2_ILi288EEEEEENS2_ILi512EEEEEC2ERKS3_RKS5_RKS6_RKSA_RKSB_,@function
        .size           $_ZN7cutlass13device_kernelIN5flash19enable_sm80_to_sm89INS1_16FlashAttnBwdSm80INS1_25CollectiveMainloopBwdSm80ILi2ELi2EN4cute5tupleIJNS5_1CILi128EEES8_NS7_ILi64EEEEEENS_10bfloat16_tEfNS_4arch4Sm80ELb1ELb0ELb1ELb1ELb1ELb0ELb0ELb0ELi2ELi4ELi4ELi4ELb0EEENS1_21CollectiveEpilogueBwdISA_SB_SD_Li256ELb1ELb0ELi2EEENS1_25SingleTileBwdLPTSchedulerILb1ELi128ELb1EEEEEEEEEvNT_6ParamsE$_ZN4cute3eso3ESOILb1ELb0EJNS_1CILi1EEENS_5tupleIJiiiEEENS2_ILi64EEENS4_IJNS2_ILi72EEENS2_ILi144EEENS2_ILi288EEEEEENS2_ILi512EEEEEC2ERKS3_RKS5_RKS6_RKSA_RKSB_,($_ZN7cutlass13device_kernelIN5flash19enable_sm80_to_sm89INS1_16FlashAttnBwdSm80INS1_25CollectiveMainloopBwdSm80ILi2ELi2EN4cute5tupleIJNS5_1CILi128EEES8_NS7_ILi64EEEEEENS_10bfloat16_tEfNS_4arch4Sm80ELb1ELb0ELb1ELb1ELb1ELb0ELb0ELb0ELi2ELi4ELi4ELi4ELb0EEENS1_21CollectiveEpilogueBwdISA_SB_SD_Li256ELb1ELb0ELi2EEENS1_25SingleTileBwdLPTSchedulerILb1ELi128ELb1EEEEEEEEEvNT_6ParamsE$_ZN4cute3eso3ESOILb1ELb0EJNS_1CILi1EEEiEEC2ERKS3_RKi - $_ZN7cutlass13device_kernelIN5flash19enable_sm80_to_sm89INS1_16FlashAttnBwdSm80INS1_25CollectiveMainloopBwdSm80ILi2ELi2EN4cute5tupleIJNS5_1CILi128EEES8_NS7_ILi64EEEEEENS_10bfloat16_tEfNS_4arch4Sm80ELb1ELb0ELb1ELb1ELb1ELb0ELb0ELb0ELi2ELi4ELi4ELi4ELb0EEENS1_21CollectiveEpilogueBwdISA_SB_SD_Li256ELb1ELb0ELi2EEENS1_25SingleTileBwdLPTSchedulerILb1ELi128ELb1EEEEEEEEEvNT_6ParamsE$_ZN4cute3eso3ESOILb1ELb0EJNS_1CILi1EEENS_5tupleIJiiiEEENS2_ILi64EEENS4_IJNS2_ILi72EEENS2_ILi144EEENS2_ILi288EEEEEENS2_ILi512EEEEEC2ERKS3_RKS5_RKS6_RKSA_RKSB_)
$_ZN7cutlass13device_kernelIN5flash19enable_sm80_to_sm89INS1_16FlashAttnBwdSm80INS1_25CollectiveMainloopBwdSm80ILi2ELi2EN4cute5tupleIJNS5_1CILi128EEES8_NS7_ILi64EEEEEENS_10bfloat16_tEfNS_4arch4Sm80ELb1ELb0ELb1ELb1ELb1ELb0ELb0ELb0ELi2ELi4ELi4ELi4ELb0EEENS1_21CollectiveEpilogueBwdISA_SB_SD_Li256ELb1ELb0ELi2EEENS1_25SingleTileBwdLPTSchedulerILb1ELi128ELb1EEEEEEEEEvNT_6ParamsE$_ZN4cute3eso3ESOILb1ELb0EJNS_1CILi1EEENS_5tupleIJiiiEEENS2_ILi64EEENS4_IJNS2_ILi72EEENS2_ILi144EEENS2_ILi288EEEEEENS2_ILi512EEEEEC2ERKS3_RKS5_RKS6_RKSA_RKSB_:
[----:B------:R-:W-:Y:S01]  /*9570*/  IADD3 R4, R4, -c[0x0][0x20], RZ ;  /* 0x8000080004047a10 */ /* 0x000fe20007ffe0ff */
[----:B------:R-:W-:Y:S01]  /*9580*/  IMAD.MOV.U32 R8, RZ, RZ, R6 ;  /* 0x000000ffff087224 */ /* 0x000fe200078e0006 */
[----:B------:R-:W-:-:S03]  /*9590*/  MOV R9, 0x0 ;  /* 0x0000000000097802 */ /* 0x000fc60000000f00 */
[----:B------:R1:W-:Y:S04]  /*95a0*/  STL [R4], R2 ;  /* 0x0000000204007387 */ /* 0x0003e80000100800 */
[----:B------:R1:W-:Y:S04]  /*95b0*/  STL [R4+0x4], R3 ;  /* 0x0000040304007387 */ /* 0x0003e80000100800 */
[----:B------:R1:W-:Y:S01]  /*95c0*/  STL [R4+0x8], R5 ;  /* 0x0000080504007387 */ /* 0x0003e20000100800 */
[----:B------:R-:W-:Y:S05]  /*95d0*/  RET.REL.NODEC R8 `(_ZN7cutlass13device_kernelIN5flash19enable_sm80_to_sm89INS1_16FlashAttnBwdSm80INS1_25CollectiveMainloopBwdSm80ILi2ELi2EN4cute5tupleIJNS5_1CILi128EEES8_NS7_ILi64EEEEEENS_10bfloat16_tEfNS_4arch4Sm80ELb1ELb0ELb1ELb1ELb1ELb0ELb0ELb0ELi2ELi4ELi4ELi4ELb0EEENS1_21CollectiveEpilogueBwdISA_SB_SD_Li256ELb1ELb0ELi2EEENS1_25SingleTileBwdLPTSchedulerILb1ELi128ELb1EEEEEEEEEvNT_6ParamsE) ;  /* 0xffff6a2008007950 */ /* 0x000fea0003c3ffff */
        .type           $_ZN7cutlass13device_kernelIN5flash19enable_sm80_to_sm89INS1_16FlashAttnBwdSm80INS1_25CollectiveMainloopBwdSm80ILi2ELi2EN4cute5tupleIJNS5_1CILi128EEES8_NS7_ILi64EEEEEENS_10bfloat16_tEfNS_4arch4Sm80ELb1ELb0ELb1ELb1ELb1ELb0ELb0ELb0ELi2ELi4ELi4ELi4ELb0EEENS1_21CollectiveEpilogueBwdISA_SB_SD_Li256ELb1ELb0ELi2EEENS1_25SingleTileBwdLPTSchedulerILb1ELi128ELb1EEEEEEEEEvNT_6ParamsE$_ZN4cute3eso3ESOILb1ELb0EJNS_1CILi1EEEiEEC2ERKS3_RKi,@function
        .size           $_ZN7cutlass13device_kernelIN5flash19enable_sm80_to_sm89INS1_16FlashAttnBwdSm80INS1_25CollectiveMainloopBwdSm80ILi2ELi2EN4cute5tupleIJNS5_1CILi128EEES8_NS7_ILi64EEEEEENS_10bfloat16_tEfNS_4arch4Sm80ELb1ELb0ELb1ELb1ELb1ELb0ELb0ELb0ELi2ELi4ELi4ELi4ELb0EEENS1_21CollectiveEpilogueBwdISA_SB_SD_Li256ELb1ELb0ELi2EEENS1_25SingleTileBwdLPTSchedulerILb1ELi128ELb1EEEEEEEEEvNT_6ParamsE$_ZN4cute3eso3ESOILb1ELb0EJNS_1CILi1EEEiEEC2ERKS3_RKi,($_ZN7cutlass13device_kernelIN5flash19enable_sm80_to_sm89INS1_16FlashAttnBwdSm80INS1_25CollectiveMainloopBwdSm80ILi2ELi2EN4cute5tupleIJNS5_1CILi128EEES8_NS7_ILi64EEEEEENS_10bfloat16_tEfNS_4arch4Sm80ELb1ELb0ELb1ELb1ELb1ELb0ELb0ELb0ELi2ELi4ELi4ELi4ELb0EEENS1_21CollectiveEpilogueBwdISA_SB_SD_Li256ELb1ELb0ELi2EEENS1_25SingleTileBwdLPTSchedulerILb1ELi128ELb1EEEEEEEEEvNT_6ParamsE$_ZN4cute3eso3ESOILb1ELb0EJNS_1CILi1EEEiiiNS2_ILi144EEENS2_ILi512EEEEEC2ERKS3_RKiSA_SA_RKS4_RKS5_ - $_ZN7cutlass13device_kernelIN5flash19enable_sm80_to_sm89INS1_16FlashAttnBwdSm80INS1_25CollectiveMainloopBwdSm80ILi2ELi2EN4cute5tupleIJNS5_1CILi128EEES8_NS7_ILi64EEEEEENS_10bfloat16_tEfNS_4arch4Sm80ELb1ELb0ELb1ELb1ELb1ELb0ELb0ELb0ELi2ELi4ELi4ELi4ELb0EEENS1_21CollectiveEpilogueBwdISA_SB_SD_Li256ELb1ELb0ELi2EEENS1_25SingleTileBwdLPTSchedulerILb1ELi128ELb1EEEEEEEEEvNT_6ParamsE$_ZN4cute3eso3ESOILb1ELb0EJNS_1CILi1EEEiEEC2ERKS3_RKi)
$_ZN7cutlass13device_kernelIN5flash19enable_sm80_to_sm89INS1_16FlashAttnBwdSm80INS1_25CollectiveMainloopBwdSm80ILi2ELi2EN4cute5tupleIJNS5_1CILi128EEES8_NS7_ILi64EEEEEENS_10bfloat16_tEfNS_4arch4Sm80ELb1ELb0ELb1ELb1ELb1ELb0ELb0ELb0ELi2ELi4ELi4ELi4ELb0EEENS1_21CollectiveEpilogueBwdISA_SB_SD_Li256ELb1ELb0ELi2EEENS1_25SingleTileBwdLPTSchedulerILb1ELi128ELb1EEEEEEEEEvNT_6ParamsE$_ZN4cute3eso3ESOILb1ELb0EJNS_1CILi1EEEiEEC2ERKS3_RKi:
[----:B------:R-:W-:Y:S02]  /*95e0*/  IADD3 R3, R62, -c[0x0][0x20], RZ ;  /* 0x800008003e037a10 */ /* 0x000fe40007ffe0ff */
[----:B------:R-:W-:-:S03]  /*95f0*/  MOV R5, 0x0 ;  /* 0x0000000000057802 */ /* 0x000fc60000000f00 */
[----:B------:R1:W-:Y:S01]  /*9600*/  STL [R3], R2 ;  /* 0x0000000203007387 */ /* 0x0003e20000100800 */
[----:B------:R-:W-:Y:S05]  /*9610*/  RET.REL.NODEC R4 `(_ZN7cutlass13device_kernelIN5flash19enable_sm80_to_sm89INS1_16FlashAttnBwdSm80INS1_25CollectiveMainloopBwdSm80ILi2ELi2EN4cute5tupleIJNS5_1CILi128EEES8_NS7_ILi64EEEEEENS_10bfloat16_tEfNS_4arch4Sm80ELb1ELb0ELb1ELb1ELb1ELb0ELb0ELb0ELi2ELi4ELi4ELi4ELb0EEENS1_21CollectiveEpilogueBwdISA_SB_SD_Li256ELb1ELb0ELi2EEENS1_25SingleTileBwdLPTSchedulerILb1ELi128ELb1EEEEEEEEEvNT_6ParamsE) ;  /* 0xffff69e004007950 */ /* 0x000fea0003c3ffff */
        .type           $_ZN7cutlass13device_kernelIN5flash19enable_sm80_to_sm89INS1_16FlashAttnBwdSm80INS1_25CollectiveMainloopBwdSm80ILi2ELi2EN4cute5tupleIJNS5_1CILi128EEES8_NS7_ILi64EEEEEENS_10bfloat16_tEfNS_4arch4Sm80ELb1ELb0ELb1ELb1ELb1ELb0ELb0ELb0ELi2ELi4ELi4ELi4ELb0EEENS1_21CollectiveEpilogueBwdISA_SB_SD_Li256ELb1ELb0ELi2EEENS1_25SingleTileBwdLPTSchedulerILb1ELi128ELb1EEEEEEEEEvNT_6ParamsE$_ZN4cute3eso3ESOILb1ELb0EJNS_1CILi1EEEiiiNS2_ILi144EEENS2_ILi512EEEEEC2ERKS3_RKiSA_SA_RKS4_RKS5_,@function
        .size           $_ZN7cutlass13device_kernelIN5flash19enable_sm80_to_sm89INS1_16FlashAttnBwdSm80INS1_25CollectiveMainloopBwdSm80ILi2ELi2EN4cute5tupleIJNS5_1CILi128EEES8_NS7_ILi64EEEEEENS_10bfloat16_tEfNS_4arch4Sm80ELb1ELb0ELb1ELb1ELb1ELb0ELb0ELb0ELi2ELi4ELi4ELi4ELb0EEENS1_21CollectiveEpilogueBwdISA_SB_SD_Li256ELb1ELb0ELi2EEENS1_25SingleTileBwdLPTSchedulerILb1ELi128ELb1EEEEEEEEEvNT_6ParamsE$_ZN4cute3eso3ESOILb1ELb0EJNS_1CILi1EEEiiiNS2_ILi144EEENS2_ILi512EEEEEC2ERKS3_RKiSA_SA_RKS4_RKS5_,($_ZN7cutlass13device_kernelIN5flash19enable_sm80_to_sm89INS1_16FlashAttnBwdSm80INS1_25CollectiveMainloopBwdSm80ILi2ELi2EN4cute5tupleIJNS5_1CILi128EEES8_NS7_ILi64EEEEEENS_10bfloat16_tEfNS_4arch4Sm80ELb1ELb0ELb1ELb1ELb1ELb0ELb0ELb0ELi2ELi4ELi4ELi4ELb0EEENS1_21CollectiveEpilogueBwdISA_SB_SD_Li256ELb1ELb0ELi2EEENS1_25SingleTileBwdLPTSchedulerILb1ELi128ELb1EEEEEEEEEvNT_6ParamsE$_ZN4cute3eso3ESOILb1ELb0EJNS_1CILi1EEEiiiNS2_ILi64EEENS2_ILi72EEENS2_ILi144EEENS2_ILi288EEENS2_ILi512EEEEEC2ERKS3_RKiSD_SD_RKS4_RKS5_RKS6_RKS7_RKS8_ - $_ZN7cutlass13device_kernelIN5flash19enable_sm80_to_sm89INS1_16FlashAttnBwdSm80INS1_25CollectiveMainloopBwdSm80ILi2ELi2EN4cute5tupleIJNS5_1CILi128EEES8_NS7_ILi64EEEEEENS_10bfloat16_tEfNS_4arch4Sm80ELb1ELb0ELb1ELb1ELb1ELb0ELb0ELb0ELi2ELi4ELi4ELi4ELb0EEENS1_21CollectiveEpilogueBwdISA_SB_SD_Li256ELb1ELb0ELi2EEENS1_25SingleTileBwdLPTSchedulerILb1ELi128ELb1EEEEEEEEEvNT_6ParamsE$_ZN4cute3eso3ESOILb1ELb0EJNS_1CILi1EEEiiiNS2_ILi144EEENS2_ILi512EEEEEC2ERKS3_RKiSA_SA_RKS4_RKS5_)
$_ZN7cutlass13device_kernelIN5flash19enable_sm80_to_sm89INS1_16FlashAttnBwdSm80INS1_25CollectiveMainloopBwdSm80ILi2ELi2EN4cute5tupleIJNS5_1CILi128EEES8_NS7_ILi64EEEEEENS_10bfloat16_tEfNS_4arch4Sm80ELb1ELb0ELb1ELb1ELb1ELb0ELb0ELb0ELi2ELi4ELi4ELi4ELb0EEENS1_21CollectiveEpilogueBwdISA_SB_SD_Li256ELb1ELb0ELi2EEENS1_25SingleTileBwdLPTSchedulerILb1ELi128ELb1EEEEEEEEEvNT_6ParamsE$_ZN4cute3eso3ESOILb1ELb0EJNS_1CILi1EEEiiiNS2_ILi144EEENS2_ILi512EEEEEC2ERKS3_RKiSA_SA_RKS4_RKS5_:
        /* <DEDUP_REMOVED lines=11> */
        .type           $_ZN7cutlass13device_kernelIN5flash19enable_sm80_to_sm89INS1_16FlashAttnBwdSm80INS1_25CollectiveMainloopBwdSm80ILi2ELi2EN4cute5tupleIJNS5_1CILi128EEES8_NS7_ILi64EEEEEENS_10bfloat16_tEfNS_4arch4Sm80ELb1ELb0ELb1ELb1ELb1ELb0ELb0ELb0ELi2ELi4ELi4ELi4ELb0EEENS1_21CollectiveEpilogueBwdISA_SB_SD_Li256ELb1ELb0ELi2EEENS1_25SingleTileBwdLPTSchedulerILb1ELi128ELb1EEEEEEEEEvNT_6ParamsE$_ZN4cute3eso3ESOILb1ELb0EJNS_1CILi1EEEiiiNS2_ILi64EEENS2_ILi72EEENS2_ILi144EEENS2_ILi288EEENS2_ILi512EEEEEC2ERKS3_RKiSD_SD_RKS4_RKS5_RKS6_RKS7_RKS8_,@function
        .size           $_ZN7cutlass13device_kernelIN5flash19enable_sm80_to_sm89INS1_16FlashAttnBwdSm80INS1_25CollectiveMainloopBwdSm80ILi2ELi2EN4cute5tupleIJNS5_1CILi128EEES8_NS7_ILi64EEEEEENS_10bfloat16_tEfNS_4arch4Sm80ELb1ELb0ELb1ELb1ELb1ELb0ELb0ELb0ELi2ELi4ELi4ELi4ELb0EEENS1_21CollectiveEpilogueBwdISA_SB_SD_Li256ELb1ELb0ELi2EEENS1_25SingleTileBwdLPTSchedulerILb1ELi128ELb1EEEEEEEEEvNT_6ParamsE$_ZN4cute3eso3ESOILb1ELb0EJNS_1CILi1EEEiiiNS2_ILi64EEENS2_ILi72EEENS2_ILi144EEENS2_ILi288EEENS2_ILi512EEEEEC2ERKS3_RKiSD_SD_RKS4_RKS5_RKS6_RKS7_RKS8_,($_ZN7cutlass13device_kernelIN5flash19enable_sm80_to_sm89INS1_16FlashAttnBwdSm80INS1_25CollectiveMainloopBwdSm80ILi2ELi2EN4cute5tupleIJNS5_1CILi128EEES8_NS7_ILi64EEEEEENS_10bfloat16_tEfNS_4arch4Sm80ELb1ELb0ELb1ELb1ELb1ELb0ELb0ELb0ELi2ELi4ELi4ELi4ELb0EEENS1_21CollectiveEpilogueBwdISA_SB_SD_Li256ELb1ELb0ELi2EEENS1_25SingleTileBwdLPTSchedulerILb1ELi128ELb1EEEEEEEEEvNT_6ParamsE$_ZN4cute3eso3ESOILb1ELb0EJNS_1CILi1EEEiiiNS2_ILi72EEENS2_ILi512EEEEEC2ERKS3_RKiSA_SA_RKS4_RKS5_ - $_ZN7cutlass13device_kernelIN5flash19enable_sm80_to_sm89INS1_16FlashAttnBwdSm80INS1_25CollectiveMainloopBwdSm80ILi2ELi2EN4cute5tupleIJNS5_1CILi128EEES8_NS7_ILi64EEEEEENS_10bfloat16_tEfNS_4arch4Sm80ELb1ELb0ELb1ELb1ELb1ELb0ELb0ELb0ELi2ELi4ELi4ELi4ELb0EEENS1_21CollectiveEpilogueBwdISA_SB_SD_Li256ELb1ELb0ELi2EEENS1_25SingleTileBwdLPTSchedulerILb1ELi128ELb1EEEEEEEEEvNT_6ParamsE$_ZN4cute3eso3ESOILb1ELb0EJNS_1CILi1EEEiiiNS2_ILi64EEENS2_ILi72EEENS2_ILi144EEENS2_ILi288EEENS2_ILi512EEEEEC2ERKS3_RKiSD_SD_RKS4_RKS5_RKS6_RKS7_RKS8_)
$_ZN7cutlass13device_kernelIN5flash19enable_sm80_to_sm89INS1_16FlashAttnBwdSm80INS1_25CollectiveMainloopBwdSm80ILi2ELi2EN4cute5tupleIJNS5_1CILi128EEES8_NS7_ILi64EEEEEENS_10bfloat16_tEfNS_4arch4Sm80ELb1ELb0ELb1ELb1ELb1ELb0ELb0ELb0ELi2ELi4ELi4ELi4ELb0EEENS1_21CollectiveEpilogueBwdISA_SB_SD_Li256ELb1ELb0ELi2EEENS1_25SingleTileBwdLPTSchedulerILb1ELi128ELb1EEEEEEEEEvNT_6ParamsE$_ZN4cute3eso3ESOILb1ELb0EJNS_1CILi1EEEiiiNS2_ILi64EEENS2_ILi72EEENS2_ILi144EEENS2_ILi288EEENS2_ILi512EEEEEC2ERKS3_RKiSD_SD_RKS4_RKS5_RKS6_RKS7_RKS8_:
        /* <DEDUP_REMOVED lines=11> */
        .type           $_ZN7cutlass13device_kernelIN5flash19enable_sm80_to_sm89INS1_16FlashAttnBwdSm80INS1_25CollectiveMainloopBwdSm80ILi2ELi2EN4cute5tupleIJNS5_1CILi128EEES8_NS7_ILi64EEEEEENS_10bfloat16_tEfNS_4arch4Sm80ELb1ELb0ELb1ELb1ELb1ELb0ELb0ELb0ELi2ELi4ELi4ELi4ELb0EEENS1_21CollectiveEpilogueBwdISA_SB_SD_Li256ELb1ELb0ELi2EEENS1_25SingleTileBwdLPTSchedulerILb1ELi128ELb1EEEEEEEEEvNT_6ParamsE$_ZN4cute3eso3ESOILb1ELb0EJNS_1CILi1EEEiiiNS2_ILi72EEENS2_ILi512EEEEEC2ERKS3_RKiSA_SA_RKS4_RKS5_,@function
        .size           $_ZN7cutlass13device_kernelIN5flash19enable_sm80_to_sm89INS1_16FlashAttnBwdSm80INS1_25CollectiveMainloopBwdSm80ILi2ELi2EN4cute5tupleIJNS5_1CILi128EEES8_NS7_ILi64EEEEEENS_10bfloat16_tEfNS_4arch4Sm80ELb1ELb0ELb1ELb1ELb1ELb0ELb0ELb0ELi2ELi4ELi4ELi4ELb0EEENS1_21CollectiveEpilogueBwdISA_SB_SD_Li256ELb1ELb0ELi2EEENS1_25SingleTileBwdLPTSchedulerILb1ELi128ELb1EEEEEEEEEvNT_6ParamsE$_ZN4cute3eso3ESOILb1ELb0EJNS_1CILi1EEEiiiNS2_ILi72EEENS2_ILi512EEEEEC2ERKS3_RKiSA_SA_RKS4_RKS5_,($_ZN7cutlass13device_kernelIN5flash19enable_sm80_to_sm89INS1_16FlashAttnBwdSm80INS1_25CollectiveMainloopBwdSm80ILi2ELi2EN4cute5tupleIJNS5_1CILi128EEES8_NS7_ILi64EEEEEENS_10bfloat16_tEfNS_4arch4Sm80ELb1ELb0ELb1ELb1ELb1ELb0ELb0ELb0ELi2ELi4ELi4ELi4ELb0EEENS1_21CollectiveEpilogueBwdISA_SB_SD_Li256ELb1ELb0ELi2EEENS1_25SingleTileBwdLPTSchedulerILb1ELi128ELb1EEEEEEEEEvNT_6ParamsE$_ZN4cute3eso3ESOILb1ELb0EJNS_1CILi2EEEiEEC2ERKS3_RKi - $_ZN7cutlass13device_kernelIN5flash19enable_sm80_to_sm89INS1_16FlashAttnBwdSm80INS1_25CollectiveMainloopBwdSm80ILi2ELi2EN4cute5tupleIJNS5_1CILi128EEES8_NS7_ILi64EEEEEENS_10bfloat16_tEfNS_4arch4Sm80ELb1ELb0ELb1ELb1ELb1ELb0ELb0ELb0ELi2ELi4ELi4ELi4ELb0EEENS1_21CollectiveEpilogueBwdISA_SB_SD_Li256ELb1ELb0ELi2EEENS1_25SingleTileBwdLPTSchedulerILb1ELi128ELb1EEEEEEEEEvNT_6ParamsE$_ZN4cute3eso3ESOILb1ELb0EJNS_1CILi1EEEiiiNS2_ILi72EEENS2_ILi512EEEEEC2ERKS3_RKiSA_SA_RKS4_RKS5_)
$_ZN7cutlass13device_kernelIN5flash19enable_sm80_to_sm89INS1_16FlashAttnBwdSm80INS1_25CollectiveMainloopBwdSm80ILi2ELi2EN4cute5tupleIJNS5_1CILi128EEES8_NS7_ILi64EEEEEENS_10bfloat16_tEfNS_4arch4Sm80ELb1ELb0ELb1ELb1ELb1ELb0ELb0ELb0ELi2ELi4ELi4ELi4ELb0EEENS1_21CollectiveEpilogueBwdISA_SB_SD_Li256ELb1ELb0ELi2EEENS1_25SingleTileBwdLPTSchedulerILb1ELi128ELb1EEEEEEEEEvNT_6ParamsE$_ZN4cute3eso3ESOILb1ELb0EJNS_1CILi1EEEiiiNS2_ILi72EEENS2_ILi512EEEEEC2ERKS3_RKiSA_SA_RKS4_RKS5_:
        /* <DEDUP_REMOVED lines=11> */
        .type           $_ZN7cutlass13device_kernelIN5flash19enable_sm80_to_sm89INS1_16FlashAttnBwdSm80INS1_25CollectiveMainloopBwdSm80ILi2ELi2EN4cute5tupleIJNS5_1CILi128EEES8_NS7_ILi64EEEEEENS_10bfloat16_tEfNS_4arch4Sm80ELb1ELb0ELb1ELb1ELb1ELb0ELb0ELb0ELi2ELi4ELi4ELi4ELb0EEENS1_21CollectiveEpilogueBwdISA_SB_SD_Li256ELb1ELb0ELi2EEENS1_25SingleTileBwdLPTSchedulerILb1ELi128ELb1EEEEEEEEEvNT_6ParamsE$_ZN4cute3eso3ESOILb1ELb0EJNS_1CILi2EEEiEEC2ERKS3_RKi,@function
        .size           $_ZN7cutlass13device_kernelIN5flash19enable_sm80_to_sm89INS1_16FlashAttnBwdSm80INS1_25CollectiveMainloopBwdSm80ILi2ELi2EN4cute5tupleIJNS5_1CILi128EEES8_NS7_ILi64EEEEEENS_10bfloat16_tEfNS_4arch4Sm80ELb1ELb0ELb1ELb1ELb1ELb0ELb0ELb0ELi2ELi4ELi4ELi4ELb0EEENS1_21CollectiveEpilogueBwdISA_SB_SD_Li256ELb1ELb0ELi2EEENS1_25SingleTileBwdLPTSchedulerILb1ELi128ELb1EEEEEEEEEvNT_6ParamsE$_ZN4cute3eso3ESOILb1ELb0EJNS_1CILi2EEEiEEC2ERKS3_RKi,($_ZN7cutlass13device_kernelIN5flash19enable_sm80_to_sm89INS1_16FlashAttnBwdSm80INS1_25CollectiveMainloopBwdSm80ILi2ELi2EN4cute5tupleIJNS5_1CILi128EEES8_NS7_ILi64EEEEEENS_10bfloat16_tEfNS_4arch4Sm80ELb1ELb0ELb1ELb1ELb1ELb0ELb0ELb0ELi2ELi4ELi4ELi4ELb0EEENS1_21CollectiveEpilogueBwdISA_SB_SD_Li256ELb1ELb0ELi2EEENS1_25SingleTileBwdLPTSchedulerILb1ELi128ELb1EEEEEEEEEvNT_6ParamsE$_ZN4cute3eso3ESOILb1ELb0EJNS_1CILi4096EEENS_5tupleIJNS4_IJiiEEENS2_ILi8192EEEEEEEEC2ERKS3_RKS7_ - $_ZN7cutlass13device_kernelIN5flash19enable_sm80_to_sm89INS1_16FlashAttnBwdSm80INS1_25CollectiveMainloopBwdSm80ILi2ELi2EN4cute5tupleIJNS5_1CILi128EEES8_NS7_ILi64EEEEEENS_10bfloat16_tEfNS_4arch4Sm80ELb1ELb0ELb1ELb1ELb1ELb0ELb0ELb0ELi2ELi4ELi4ELi4ELb0EEENS1_21CollectiveEpilogueBwdISA_SB_SD_Li256ELb1ELb0ELi2EEENS1_25SingleTileBwdLPTSchedulerILb1ELi128ELb1EEEEEEEEEvNT_6ParamsE$_ZN4cute3eso3ESOILb1ELb0EJNS_1CILi2EEEiEEC2ERKS3_RKi)
$_ZN7cutlass13device_kernelIN5flash19enable_sm80_to_sm89INS1_16FlashAttnBwdSm80INS1_25CollectiveMainloopBwdSm80ILi2ELi2EN4cute5tupleIJNS5_1CILi128EEES8_NS7_ILi64EEEEEENS_10bfloat16_tEfNS_4arch4Sm80ELb1ELb0ELb1ELb1ELb1ELb0ELb0ELb0ELi2ELi4ELi4ELi4ELb0EEENS1_21CollectiveEpilogueBwdISA_SB_SD_Li256ELb1ELb0ELi2EEENS1_25SingleTileBwdLPTSchedulerILb1ELi128ELb1EEEEEEEEEvNT_6ParamsE$_ZN4cute3eso3ESOILb1ELb0EJNS_1CILi2EEEiEEC2ERKS3_RKi:
[----:B------:R-:W-:Y:S02]  /*9830*/  IADD3 R2, R2, -c[0x0][0x20], RZ ;  /* 0x8000080002027a10 */ /* 0x000fe40007ffe0ff */
[----:B------:R-:W-:-:S03]  /*9840*/  MOV R5, 0x0 ;  /* 0x0000000000057802 */ /* 0x000fc60000000f00 */
[----:B------:R1:W-:Y:S01]  /*9850*/  STL [R2], R3 ;  /* 0x0000000302007387 */ /* 0x0003e20000100800 */
[----:B------:R-:W-:Y:S05]  /*9860*/  RET.REL.NODEC R4 `(_ZN7cutlass13device_kernelIN5flash19enable_sm80_to_sm89INS1_16FlashAttnBwdSm80INS1_25CollectiveMainloopBwdSm80ILi2ELi2EN4cute5tupleIJNS5_1CILi128EEES8_NS7_ILi64EEEEEENS_10bfloat16_tEfNS_4arch4Sm80ELb1ELb0ELb1ELb1ELb1ELb0ELb0ELb0ELi2ELi4ELi4ELi4ELb0EEENS1_21CollectiveEpilogueBwdISA_SB_SD_Li256ELb1ELb0ELi2EEENS1_25SingleTileBwdLPTSchedulerILb1ELi128ELb1EEEEEEEEEvNT_6ParamsE) ;  /* 0xffff679004007950 */ /* 0x000fea0003c3ffff */
        .type           $_ZN7cutlass13device_kernelIN5flash19enable_sm80_to_sm89INS1_16FlashAttnBwdSm80INS1_25CollectiveMainloopBwdSm80ILi2ELi2EN4cute5tupleIJNS5_1CILi128EEES8_NS7_ILi64EEEEEENS_10bfloat16_tEfNS_4arch4Sm80ELb1ELb0ELb1ELb1ELb1ELb0ELb0ELb0ELi2ELi4ELi4ELi4ELb0EEENS1_21CollectiveEpilogueBwdISA_SB_SD_Li256ELb1ELb0ELi2EEENS1_25SingleTileBwdLPTSchedulerILb1ELi128ELb1EEEEEEEEEvNT_6ParamsE$_ZN4cute3eso3ESOILb1ELb0EJNS_1CILi4096EEENS_5tupleIJNS4_IJiiEEENS2_ILi8192EEEEEEEEC2ERKS3_RKS7_,@function
        .size           $_ZN7cutlass13device_kernelIN5flash19enable_sm80_to_sm89INS1_16FlashAttnBwdSm80INS1_25CollectiveMainloopBwdSm80ILi2ELi2EN4cute5tupleIJNS5_1CILi128EEES8_NS7_ILi64EEEEEENS_10bfloat16_tEfNS_4arch4Sm80ELb1ELb0ELb1ELb1ELb1ELb0ELb0ELb0ELi2ELi4ELi4ELi4ELb0EEENS1_21CollectiveEpilogueBwdISA_SB_SD_Li256ELb1ELb0ELi2EEENS1_25SingleTileBwdLPTSchedulerILb1ELi128ELb1EEEEEEEEEvNT_6ParamsE$_ZN4cute3eso3ESOILb1ELb0EJNS_1CILi4096EEENS_5tupleIJNS4_IJiiEEENS2_ILi8192EEEEEEEEC2ERKS3_RKS7_,($_ZN7cutlass13device_kernelIN5flash19enable_sm80_to_sm89INS1_16FlashAttnBwdSm80INS1_25CollectiveMainloopBwdSm80ILi2ELi2EN4cute5tupleIJNS5_1CILi128EEES8_NS7_ILi64EEEEEENS_10bfloat16_tEfNS_4arch4Sm80ELb1ELb0ELb1ELb1ELb1ELb0ELb0ELb0ELi2ELi4ELi4ELi4ELb0EEENS1_21CollectiveEpilogueBwdISA_SB_SD_Li256ELb1ELb0ELi2EEENS1_25SingleTileBwdLPTSchedulerILb1ELi128ELb1EEEEEEEEEvNT_6ParamsE$_ZN4cute3eso3ESOILb1ELb0EJNS_1CILi4096EEENS_5tupleIJiiEEEEEC2ERKS3_RKS5_ - $_ZN7cutlass13device_kernelIN5flash19enable_sm80_to_sm89INS1_16FlashAttnBwdSm80INS1_25CollectiveMainloopBwdSm80ILi2ELi2EN4cute5tupleIJNS5_1CILi128EEES8_NS7_ILi64EEEEEENS_10bfloat16_tEfNS_4arch4Sm80ELb1ELb0ELb1ELb1ELb1ELb0ELb0ELb0ELi2ELi4ELi4ELi4ELb0EEENS1_21CollectiveEpilogueBwdISA_SB_SD_Li256ELb1ELb0ELi2EEENS1_25SingleTileBwdLPTSchedulerILb1ELi128ELb1EEEEEEEEEvNT_6ParamsE$_ZN4cute3eso3ESOILb1ELb0EJNS_1CILi4096EEENS_5tupleIJNS4_IJiiEEENS2_ILi8192EEEEEEEEC2ERKS3_RKS7_)
$_ZN7cutlass13device_kernelIN5flash19enable_sm80_to_sm89INS1_16FlashAttnBwdSm80INS1_25CollectiveMainloopBwdSm80ILi2ELi2EN4cute5tupleIJNS5_1CILi128EEES8_NS7_ILi64EEEEEENS_10bfloat16_tEfNS_4arch4Sm80ELb1ELb0ELb1ELb1ELb1ELb0ELb0ELb0ELi2ELi4ELi4ELi4ELb0EEENS1_21CollectiveEpilogueBwdISA_SB_SD_Li256ELb1ELb0ELi2EEENS1_25SingleTileBwdLPTSchedulerILb1ELi128ELb1EEEEEEEEEvNT_6ParamsE$_ZN4cute3eso3ESOILb1ELb0EJNS_1CILi4096EEENS_5tupleIJNS4_IJiiEEENS2_ILi8192EEEEEEEEC2ERKS3_RKS7_:
[----:B------:R-:W-:Y:S01]  /*9870*/  IADD3 R2, R2, -c[0x0][0x20], RZ ;  /* 0x8000080002027a10 */ /* 0x000fe20007ffe0ff */
[----:B------:R-:W-:Y:S01]  /*9880*/  IMAD.MOV.U32 R8, RZ, RZ, R6 ;  /* 0x000000ffff087224 */ /* 0x000fe200078e0006 */
[----:B------:R-:W-:-:S03]  /*9890*/  MOV R9, 0x0 ;  /* 0x0000000000097802 */ /* 0x000fc60000000f00 */
[----:B------:R1:W-:Y:S04]  /*98a0*/  STL [R2], R5 ;  /* 0x0000000502007387 */ /* 0x0003e80000100800 */
[----:B------:R1:W-:Y:S01]  /*98b0*/  STL [R2+0x4], R3 ;  /* 0x0000040302007387 */ /* 0x0003e20000100800 */
[----:B------:R-:W-:Y:S05]  /*98c0*/  RET.REL.NODEC R8 `(_ZN7cutlass13device_kernelIN5flash19enable_sm80_to_sm89INS1_16FlashAttnBwdSm80INS1_25CollectiveMainloopBwdSm80ILi2ELi2EN4cute5tupleIJNS5_1CILi128EEES8_NS7_ILi64EEEEEENS_10bfloat16_tEfNS_4arch4Sm80ELb1ELb0ELb1ELb1ELb1ELb0ELb0ELb0ELi2ELi4ELi4ELi4ELb0EEENS1_21CollectiveEpilogueBwdISA_SB_SD_Li256ELb1ELb0ELi2EEENS1_25SingleTileBwdLPTSchedulerILb1ELi128ELb1EEEEEEEEEvNT_6ParamsE) ;  /* 0xffff673008007950 */ /* 0x000fea0003c3ffff */
        .type           $_ZN7cutlass13device_kernelIN5flash19enable_sm80_to_sm89INS1_16FlashAttnBwdSm80INS1_25CollectiveMainloopBwdSm80ILi2ELi2EN4cute5tupleIJNS5_1CILi128EEES8_NS7_ILi64EEEEEENS_10bfloat16_tEfNS_4arch4Sm80ELb1ELb0ELb1ELb1ELb1ELb0ELb0ELb0ELi2ELi4ELi4ELi4ELb0EEENS1_21CollectiveEpilogueBwdISA_SB_SD_Li256ELb1ELb0ELi2EEENS1_25SingleTileBwdLPTSchedulerILb1ELi128ELb1EEEEEEEEEvNT_6ParamsE$_ZN4cute3eso3ESOILb1ELb0EJNS_1CILi4096EEENS_5tupleIJiiEEEEEC2ERKS3_RKS5_,@function
        .size           $_ZN7cutlass13device_kernelIN5flash19enable_sm80_to_sm89INS1_16FlashAttnBwdSm80INS1_25CollectiveMainloopBwdSm80ILi2ELi2EN4cute5tupleIJNS5_1CILi128EEES8_NS7_ILi64EEEEEENS_10bfloat16_tEfNS_4arch4Sm80ELb1ELb0ELb1ELb1ELb1ELb0ELb0ELb0ELi2ELi4ELi4ELi4ELb0EEENS1_21CollectiveEpilogueBwdISA_SB_SD_Li256ELb1ELb0ELi2EEENS1_25SingleTileBwdLPTSchedulerILb1ELi128ELb1EEEEEEEEEvNT_6ParamsE$_ZN4cute3eso3ESOILb1ELb0EJNS_1CILi4096EEENS_5tupleIJiiEEEEEC2ERKS3_RKS5_,($_ZN7cutlass13device_kernelIN5flash19enable_sm80_to_sm89INS1_16FlashAttnBwdSm80INS1_25CollectiveMainloopBwdSm80ILi2ELi2EN4cute5tupleIJNS5_1CILi128EEES8_NS7_ILi64EEEEEENS_10bfloat16_tEfNS_4arch4Sm80ELb1ELb0ELb1ELb1ELb1ELb0ELb0ELb0ELi2ELi4ELi4ELi4ELb0EEENS1_21CollectiveEpilogueBwdISA_SB_SD_Li256ELb1ELb0ELi2EEENS1_25SingleTileBwdLPTSchedulerILb1ELi128ELb1EEEEEEEEEvNT_6ParamsE$_ZN4cute3eso3ESOILb1ELb0EJNS_1CILi4096EEEiiEEC2ERKS3_RKiS8_ - $_ZN7cutlass13device_kernelIN5flash19enable_sm80_to_sm89INS1_16FlashAttnBwdSm80INS1_25CollectiveMainloopBwdSm80ILi2ELi2EN4cute5tupleIJNS5_1CILi128EEES8_NS7_ILi64EEEEEENS_10bfloat16_tEfNS_4arch4Sm80ELb1ELb0ELb1ELb1ELb1ELb0ELb0ELb0ELi2ELi4ELi4ELi4ELb0EEENS1_21CollectiveEpilogueBwdISA_SB_SD_Li256ELb1ELb0ELi2EEENS1_25SingleTileBwdLPTSchedulerILb1ELi128ELb1EEEEEEEEEvNT_6ParamsE$_ZN4cute3eso3ESOILb1ELb0EJNS_1CILi4096EEENS_5tupleIJiiEEEEEC2ERKS3_RKS5_)
$_ZN7cutlass13device_kernelIN5flash19enable_sm80_to_sm89INS1_16FlashAttnBwdSm80INS1_25CollectiveMainloopBwdSm80ILi2ELi2EN4cute5tupleIJNS5_1CILi128EEES8_NS7_ILi64EEEEEENS_10bfloat16_tEfNS_4arch4Sm80ELb1ELb0ELb1ELb1ELb1ELb0ELb0ELb0ELi2ELi4ELi4ELi4ELb0EEENS1_21CollectiveEpilogueBwdISA_SB_SD_Li256ELb1ELb0ELi2EEENS1_25SingleTileBwdLPTSchedulerILb1ELi128ELb1EEEEEEEEEvNT_6ParamsE$_ZN4cute3eso3ESOILb1ELb0EJNS_1CILi4096EEENS_5tupleIJiiEEEEEC2ERKS3_RKS5_:
[----:B------:R-:W-:Y:S01]  /*98d0*/  IADD3 R2, R2, -c[0x0][0x20], RZ ;  /* 0x8000080002027a10 */ /* 0x000fe20007ffe0ff */
[----:B------:R-:W-:Y:S01]  /*98e0*/  IMAD.MOV.U32 R8, RZ, RZ, R6 ;  /* 0x000000ffff087224 */ /* 0x000fe200078e0006 */
[----:B------:R-:W-:-:S03]  /*98f0*/  MOV R9, 0x0 ;  /* 0x0000000000097802 */ /* 0x000fc60000000f00 */
[----:B------:R1:W-:Y:S04]  /*9900*/  STL [R2], R5 ;  /* 0x0000000502007387 */ /* 0x0003e80000100800 */
[----:B------:R1:W-:Y:S01]  /*9910*/  STL [R2+0x4], R3 ;  /* 0x0000040302007387 */ /* 0x0003e20000100800 */
[----:B------:R-:W-:Y:S05]  /*9920*/  RET.REL.NODEC R8 `(_ZN7cutlass13device_kernelIN5flash19enable_sm80_to_sm89INS1_16FlashAttnBwdSm80INS1_25CollectiveMainloopBwdSm80ILi2ELi2EN4cute5tupleIJNS5_1CILi128EEES8_NS7_ILi64EEEEEENS_10bfloat16_tEfNS_4arch4Sm80ELb1ELb0ELb1ELb1ELb1ELb0ELb0ELb0ELi2ELi4ELi4ELi4ELb0EEENS1_21CollectiveEpilogueBwdISA_SB_SD_Li256ELb1ELb0ELi2EEENS1_25SingleTileBwdLPTSchedulerILb1ELi128ELb1EEEEEEEEEvNT_6ParamsE) ;  /* 0xffff66d008007950 */ /* 0x000fea0003c3ffff */
        .type           $_ZN7cutlass13device_kernelIN5flash19enable_sm80_to_sm89INS1_16FlashAttnBwdSm80INS1_25CollectiveMainloopBwdSm80ILi2ELi2EN4cute5tupleIJNS5_1CILi128EEES8_NS7_ILi64EEEEEENS_10bfloat16_tEfNS_4arch4Sm80ELb1ELb0ELb1ELb1ELb1ELb0ELb0ELb0ELi2ELi4ELi4ELi4ELb0EEENS1_21CollectiveEpilogueBwdISA_SB_SD_Li256ELb1ELb0ELi2EEENS1_25SingleTileBwdLPTSchedulerILb1ELi128ELb1EEEEEEEEEvNT_6ParamsE$_ZN4cute3eso3ESOILb1ELb0EJNS_1CILi4096EEEiiEEC2ERKS3_RKiS8_,@function
        .size           $_ZN7cutlass13device_kernelIN5flash19enable_sm80_to_sm89INS1_16FlashAttnBwdSm80INS1_25CollectiveMainloopBwdSm80ILi2ELi2EN4cute5tupleIJNS5_1CILi128EEES8_NS7_ILi64EEEEEENS_10bfloat16_tEfNS_4arch4Sm80ELb1ELb0ELb1ELb1ELb1ELb0ELb0ELb0ELi2ELi4ELi4ELi4ELb0EEENS1_21CollectiveEpilogueBwdISA_SB_SD_Li256ELb1ELb0ELi2EEENS1_25SingleTileBwdLPTSchedulerILb1ELi128ELb1EEEEEEEEEvNT_6ParamsE$_ZN4cute3eso3ESOILb1ELb0EJNS_1CILi4096EEEiiEEC2ERKS3_RKiS8_,($_ZN7cutlass13device_kernelIN5flash19enable_sm80_to_sm89INS1_16FlashAttnBwdSm80INS1_25CollectiveMainloopBwdSm80ILi2ELi2EN4cute5tupleIJNS5_1CILi128EEES8_NS7_ILi64EEEEEENS_10bfloat16_tEfNS_4arch4Sm80ELb1ELb0ELb1ELb1ELb1ELb0ELb0ELb0ELi2ELi4ELi4ELi4ELb0EEENS1_21CollectiveEpilogueBwdISA_SB_SD_Li256ELb1ELb0ELi2EEENS1_25SingleTileBwdLPTSchedulerILb1ELi128ELb1EEEEEEEEEvNT_6ParamsE$_ZN4cute3eso3ESOILb1ELb0EJNS_1CILi4096EEEiiNS2_ILi8192EEEEEC2ERKS3_RKiS9_RKS4_ - $_ZN7cutlass13device_kernelIN5flash19enable_sm80_to_sm89INS1_16FlashAttnBwdSm80INS1_25CollectiveMainloopBwdSm80ILi2ELi2EN4cute5tupleIJNS5_1CILi128EEES8_NS7_ILi64EEEEEENS_10bfloat16_tEfNS_4arch4Sm80ELb1ELb0ELb1ELb1ELb1ELb0ELb0ELb0ELi2ELi4ELi4ELi4ELb0EEENS1_21CollectiveEpilogueBwdISA_SB_SD_Li256ELb1ELb0ELi2EEENS1_25SingleTileBwdLPTSchedulerILb1ELi128ELb1EEEEEEEEEvNT_6ParamsE$_ZN4cute3eso3ESOILb1ELb0EJNS_1CILi4096EEEiiEEC2ERKS3_RKiS8_)
$_ZN7cutlass13device_kernelIN5flash19enable_sm80_to_sm89INS1_16FlashAttnBwdSm80INS1_25CollectiveMainloopBwdSm80ILi2ELi2EN4cute5tupleIJNS5_1CILi128EEES8_NS7_ILi64EEEEEENS_10bfloat16_tEfNS_4arch4Sm80ELb1ELb0ELb1ELb1ELb1ELb0ELb0ELb0ELi2ELi4ELi4ELi4ELb0EEENS1_21CollectiveEpilogueBwdISA_SB_SD_Li256ELb1ELb0ELi2EEENS1_25SingleTileBwdLPTSchedulerILb1ELi128ELb1EEEEEEEEEvNT_6ParamsE$_ZN4cute3eso3ESOILb1ELb0EJNS_1CILi4096EEEiiEEC2ERKS3_RKiS8_:
        /* <DEDUP_REMOVED lines=8> */
        .type           $_ZN7cutlass13device_kernelIN5flash19enable_sm80_to_sm89INS1_16FlashAttnBwdSm80INS1_25CollectiveMainloopBwdSm80ILi2ELi2EN4cute5tupleIJNS5_1CILi128EEES8_NS7_ILi64EEEEEENS_10bfloat16_tEfNS_4arch4Sm80ELb1ELb0ELb1ELb1ELb1ELb0ELb0ELb0ELi2ELi4ELi4ELi4ELb0EEENS1_21CollectiveEpilogueBwdISA_SB_SD_Li256ELb1ELb0ELi2EEENS1_25SingleTileBwdLPTSchedulerILb1ELi128ELb1EEEEEEEEEvNT_6ParamsE$_ZN4cute3eso3ESOILb1ELb0EJNS_1CILi4096EEEiiNS2_ILi8192EEEEEC2ERKS3_RKiS9_RKS4_,@function
        .size           $_ZN7cutlass13device_kernelIN5flash19enable_sm80_to_sm89INS1_16FlashAttnBwdSm80INS1_25CollectiveMainloopBwdSm80ILi2ELi2EN4cute5tupleIJNS5_1CILi128EEES8_NS7_ILi64EEEEEENS_10bfloat16_tEfNS_4arch4Sm80ELb1ELb0ELb1ELb1ELb1ELb0ELb0ELb0ELi2ELi4ELi4ELi4ELb0EEENS1_21CollectiveEpilogueBwdISA_SB_SD_Li256ELb1ELb0ELi2EEENS1_25SingleTileBwdLPTSchedulerILb1ELi128ELb1EEEEEEEEEvNT_6ParamsE$_ZN4cute3eso3ESOILb1ELb0EJNS_1CILi4096EEEiiNS2_ILi8192EEEEEC2ERKS3_RKiS9_RKS4_,($_ZN7cutlass13device_kernelIN5flash19enable_sm80_to_sm89INS1_16FlashAttnBwdSm80INS1_25CollectiveMainloopBwdSm80ILi2ELi2EN4cute5tupleIJNS5_1CILi128EEES8_NS7_ILi64EEEEEENS_10bfloat16_tEfNS_4arch4Sm80ELb1ELb0ELb1ELb1ELb1ELb0ELb0ELb0ELi2ELi4ELi4ELi4ELb0EEENS1_21CollectiveEpilogueBwdISA_SB_SD_Li256ELb1ELb0ELi2EEENS1_25SingleTileBwdLPTSchedulerILb1ELi128ELb1EEEEEEEEEvNT_6ParamsE$_ZN4cute3eso3ESOILb1ELb0EJNS_1CILi8EEEiiEEC2ERKS3_RKiS8_ - $_ZN7cutlass13device_kernelIN5flash19enable_sm80_to_sm89INS1_16FlashAttnBwdSm80INS1_25CollectiveMainloopBwdSm80ILi2ELi2EN4cute5tupleIJNS5_1CILi128EEES8_NS7_ILi64EEEEEENS_10bfloat16_tEfNS_4arch4Sm80ELb1ELb0ELb1ELb1ELb1ELb0ELb0ELb0ELi2ELi4ELi4ELi4ELb0EEENS1_21CollectiveEpilogueBwdISA_SB_SD_Li256ELb1ELb0ELi2EEENS1_25SingleTileBwdLPTSchedulerILb1ELi128ELb1EEEEEEEEEvNT_6ParamsE$_ZN4cute3eso3ESOILb1ELb0EJNS_1CILi4096EEEiiNS2_ILi8192EEEEEC2ERKS3_RKiS9_RKS4_)
$_ZN7cutlass13device_kernelIN5flash19enable_sm80_to_sm89INS1_16FlashAttnBwdSm80INS1_25CollectiveMainloopBwdSm80ILi2ELi2EN4cute5tupleIJNS5_1CILi128EEES8_NS7_ILi64EEEEEENS_10bfloat16_tEfNS_4arch4Sm80ELb1ELb0ELb1ELb1ELb1ELb0ELb0ELb0ELi2ELi4ELi4ELi4ELb0EEENS1_21CollectiveEpilogueBwdISA_SB_SD_Li256ELb1ELb0ELi2EEENS1_25SingleTileBwdLPTSchedulerILb1ELi128ELb1EEEEEEEEEvNT_6ParamsE$_ZN4cute3eso3ESOILb1ELb0EJNS_1CILi4096EEEiiNS2_ILi8192EEEEEC2ERKS3_RKiS9_RKS4_:
        /* <DEDUP_REMOVED lines=8> */
        .type           $_ZN7cutlass13device_kernelIN5flash19enable_sm80_to_sm89INS1_16FlashAttnBwdSm80INS1_25CollectiveMainloopBwdSm80ILi2ELi2EN4cute5tupleIJNS5_1CILi128EEES8_NS7_ILi64EEEEEENS_10bfloat16_tEfNS_4arch4Sm80ELb1ELb0ELb1ELb1ELb1ELb0ELb0ELb0ELi2ELi4ELi4ELi4ELb0EEENS1_21CollectiveEpilogueBwdISA_SB_SD_Li256ELb1ELb0ELi2EEENS1_25SingleTileBwdLPTSchedulerILb1ELi128ELb1EEEEEEEEEvNT_6ParamsE$_ZN4cute3eso3ESOILb1ELb0EJNS_1CILi8EEEiiEEC2ERKS3_RKiS8_,@function
        .size           $_ZN7cutlass13device_kernelIN5flash19enable_sm80_to_sm89INS1_16FlashAttnBwdSm80INS1_25CollectiveMainloopBwdSm80ILi2ELi2EN4cute5tupleIJNS5_1CILi128EEES8_NS7_ILi64EEEEEENS_10bfloat16_tEfNS_4arch4Sm80ELb1ELb0ELb1ELb1ELb1ELb0ELb0ELb0ELi2ELi4ELi4ELi4ELb0EEENS1_21CollectiveEpilogueBwdISA_SB_SD_Li256ELb1ELb0ELi2EEENS1_25SingleTileBwdLPTSchedulerILb1ELi128ELb1EEEEEEEEEvNT_6ParamsE$_ZN4cute3eso3ESOILb1ELb0EJNS_1CILi8EEEiiEEC2ERKS3_RKiS8_,($_ZN7cutlass13device_kernelIN5flash19enable_sm80_to_sm89INS1_16FlashAttnBwdSm80INS1_25CollectiveMainloopBwdSm80ILi2ELi2EN4cute5tupleIJNS5_1CILi128EEES8_NS7_ILi64EEEEEENS_10bfloat16_tEfNS_4arch4Sm80ELb1ELb0ELb1ELb1ELb1ELb0ELb0ELb0ELi2ELi4ELi4ELi4ELb0EEENS1_21CollectiveEpilogueBwdISA_SB_SD_Li256ELb1ELb0ELi2EEENS1_25SingleTileBwdLPTSchedulerILb1ELi128ELb1EEEEEEEEEvNT_6ParamsE$_ZN4cute3eso3ESOILb1ELb0EJNS_1CILi8EEEiiiNS2_ILi144EEENS2_ILi512EEEEEC2ERKS3_RKiSA_SA_RKS4_RKS5_ - $_ZN7cutlass13device_kernelIN5flash19enable_sm80_to_sm89INS1_16FlashAttnBwdSm80INS1_25CollectiveMainloopBwdSm80ILi2ELi2EN4cute5tupleIJNS5_1CILi128EEES8_NS7_ILi64EEEEEENS_10bfloat16_tEfNS_4arch4Sm80ELb1ELb0ELb1ELb1ELb1ELb0ELb0ELb0ELi2ELi4ELi4ELi4ELb0EEENS1_21CollectiveEpilogueBwdISA_SB_SD_Li256ELb1ELb0ELi2EEENS1_25SingleTileBwdLPTSchedulerILb1ELi128ELb1EEEEEEEEEvNT_6ParamsE$_ZN4cute3eso3ESOILb1ELb0EJNS_1CILi8EEEiiEEC2ERKS3_RKiS8_)
$_ZN7cutlass13device_kernelIN5flash19enable_sm80_to_sm89INS1_16FlashAttnBwdSm80INS1_25CollectiveMainloopBwdSm80ILi2ELi2EN4cute5tupleIJNS5_1CILi128EEES8_NS7_ILi64EEEEEENS_10bfloat16_tEfNS_4arch4Sm80ELb1ELb0ELb1ELb1ELb1ELb0ELb0ELb0ELi2ELi4ELi4ELi4ELb0EEENS1_21CollectiveEpilogueBwdISA_SB_SD_Li256ELb1ELb0ELi2EEENS1_25SingleTileBwdLPTSchedulerILb1ELi128ELb1EEEEEEEEEvNT_6ParamsE$_ZN4cute3eso3ESOILb1ELb0EJNS_1CILi8EEEiiEEC2ERKS3_RKiS8_:
[----:B------:R-:W-:Y:S02]  /*9a30*/  IADD3 R3, R60, -c[0x0][0x20], RZ ;  /* 0x800008003c037a10 */ /* 0x000fe40007ffe0ff */
[----:B------:R-:W-:-:S03]  /*9a40*/  IADD3 R2, R59, -c[0x0][0x20], RZ ;  /* 0x800008003b027a10 */ /* 0x000fc60007ffe0ff */
[----:B------:R1:W-:Y:S04]  /*9a50*/  STL [R3], R6 ;  /* 0x0000000603007387 */ /* 0x0003e80000100800 */
[----:B------:R-:W2:Y:S01]  /*9a60*/  LDL R2, [R2] ;  /* 0x0000000002027983 */ /* 0x000ea20000100800 */
[----:B------:R-:W-:-:S03]  /*9a70*/  IMAD.MOV.U32 R5, RZ, RZ, 0x0 ;  /* 0x00000000ff057424 */ /* 0x000fc600078e00ff */
[----:B--2---:R1:W-:Y:S01]  /*9a80*/  STL [R3+0x4], R2 ;  /* 0x0000040203007387 */ /* 0x0043e20000100800 */
[----:B------:R-:W-:Y:S05]  /*9a90*/  RET.REL.NODEC R4 `(_ZN7cutlass13device_kernelIN5flash19enable_sm80_to_sm89INS1_16FlashAttnBwdSm80INS1_25CollectiveMainloopBwdSm80ILi2ELi2EN4cute5tupleIJNS5_1CILi128EEES8_NS7_ILi64EEEEEENS_10bfloat16_tEfNS_4arch4Sm80ELb1ELb0ELb1ELb1ELb1ELb0ELb0ELb0ELi2ELi4ELi4ELi4ELb0EEENS1_21CollectiveEpilogueBwdISA_SB_SD_Li256ELb1ELb0ELi2EEENS1_25SingleTileBwdLPTSchedulerILb1ELi128ELb1EEEEEEEEEvNT_6ParamsE) ;  /* 0xffff656004007950 */ /* 0x000fea0003c3ffff */
        .type           $_ZN7cutlass13device_kernelIN5flash19enable_sm80_to_sm89INS1_16FlashAttnBwdSm80INS1_25CollectiveMainloopBwdSm80ILi2ELi2EN4cute5tupleIJNS5_1CILi128EEES8_NS7_ILi64EEEEEENS_10bfloat16_tEfNS_4arch4Sm80ELb1ELb0ELb1ELb1ELb1ELb0ELb0ELb0ELi2ELi4ELi4ELi4ELb0EEENS1_21CollectiveEpilogueBwdISA_SB_SD_Li256ELb1ELb0ELi2EEENS1_25SingleTileBwdLPTSchedulerILb1ELi128ELb1EEEEEEEEEvNT_6ParamsE$_ZN4cute3eso3ESOILb1ELb0EJNS_1CILi8EEEiiiNS2_ILi144EEENS2_ILi512EEEEEC2ERKS3_RKiSA_SA_RKS4_RKS5_,@function
        .size           $_ZN7cutlass13device_kernelIN5flash19enable_sm80_to_sm89INS1_16FlashAttnBwdSm80INS1_25CollectiveMainloopBwdSm80ILi2ELi2EN4cute5tupleIJNS5_1CILi128EEES8_NS7_ILi64EEEEEENS_10bfloat16_tEfNS_4arch4Sm80ELb1ELb0ELb1ELb1ELb1ELb0ELb0ELb0ELi2ELi4ELi4ELi4ELb0EEENS1_21CollectiveEpilogueBwdISA_SB_SD_Li256ELb1ELb0ELi2EEENS1_25SingleTileBwdLPTSchedulerILb1ELi128ELb1EEEEEEEEEvNT_6ParamsE$_ZN4cute3eso3ESOILb1ELb0EJNS_1CILi8EEEiiiNS2_ILi144EEENS2_ILi512EEEEEC2ERKS3_RKiSA_SA_RKS4_RKS5_,($_ZN7cutlass13device_kernelIN5flash19enable_sm80_to_sm89INS1_16FlashAttnBwdSm80INS1_25CollectiveMainloopBwdSm80ILi2ELi2EN4cute5tupleIJNS5_1CILi128EEES8_NS7_ILi64EEEEEENS_10bfloat16_tEfNS_4arch4Sm80ELb1ELb0ELb1ELb1ELb1ELb0ELb0ELb0ELi2ELi4ELi4ELi4ELb0EEENS1_21CollectiveEpilogueBwdISA_SB_SD_Li256ELb1ELb0ELi2EEENS1_25SingleTileBwdLPTSchedulerILb1ELi128ELb1EEEEEEEEEvNT_6ParamsE$_ZN4cute3eso3ESOILb1ELb0EJNS_5tupleIJNS2_IJNS2_IJNS_1CILi8EEENS3_ILi1EEEEEENS2_IJS5_S5_EEEEEENS2_IJS5_NS3_ILi2EEEEEEEEENS2_IJNS2_IJNS2_IJS5_NS3_ILi0EEEEEENS2_IJSC_SC_EEEEEENS2_IJSC_iEEEEEEEEC2ERKSB_RKSH_ - $_ZN7cutlass13device_kernelIN5flash19enable_sm80_to_sm89INS1_16FlashAttnBwdSm80INS1_25CollectiveMainloopBwdSm80ILi2ELi2EN4cute5tupleIJNS5_1CILi128EEES8_NS7_ILi64EEEEEENS_10bfloat16_tEfNS_4arch4Sm80ELb1ELb0ELb1ELb1ELb1ELb0ELb0ELb0ELi2ELi4ELi4ELi4ELb0EEENS1_21CollectiveEpilogueBwdISA_SB_SD_Li256ELb1ELb0ELi2EEENS1_25SingleTileBwdLPTSchedulerILb1ELi128ELb1EEEEEEEEEvNT_6ParamsE$_ZN4cute3eso3ESOILb1ELb0EJNS_1CILi8EEEiiiNS2_ILi144EEENS2_ILi512EEEEEC2ERKS3_RKiSA_SA_RKS4_RKS5_)
$_ZN7cutlass13device_kernelIN5flash19enable_sm80_to_sm89INS1_16FlashAttnBwdSm80INS1_25CollectiveMainloopBwdSm80ILi2ELi2EN4cute5tupleIJNS5_1CILi128EEES8_NS7_ILi64EEEEEENS_10bfloat16_tEfNS_4arch4Sm80ELb1ELb0ELb1ELb1ELb1ELb0ELb0ELb0ELi2ELi4ELi4ELi4ELb0EEENS1_21CollectiveEpilogueBwdISA_SB_SD_Li256ELb1ELb0ELi2EEENS1_25SingleTileBwdLPTSchedulerILb1ELi128ELb1EEEEEEEEEvNT_6ParamsE$_ZN4cute3eso3ESOILb1ELb0EJNS_1CILi8EEEiiiNS2_ILi144EEENS2_ILi512EEEEEC2ERKS3_RKiSA_SA_RKS4_RKS5_:
        /* <DEDUP_REMOVED lines=9> */
[----:B------:R-:W-:Y:S05]  /*9b30*/  RET.REL.NODEC R4 `(_ZN7cutlass13device_kernelIN5flash19enable_sm80_to_sm89INS1_16FlashAttnBwdSm80INS1_25CollectiveMainloopBwdSm80ILi2ELi2EN4cute5tupleIJNS5_1CILi128EEES8_NS7_ILi64EEEEEENS_10bfloat16_tEfNS_4arch4Sm80ELb1ELb0ELb1ELb1ELb1ELb0ELb0ELb0ELi2ELi4ELi4ELi4ELb0EEENS1_21CollectiveEpilogueBwdISA_SB_SD_Li256ELb1ELb0ELi2EEENS1_25SingleTileBwdLPTSchedulerILb1ELi128ELb1EEEEEEEEEvNT_6ParamsE) ;  /* 0xffff64c004007950 */ /* 0x000fea0003c3ffff */
        .type           $_ZN7cutlass13device_kernelIN5flash19enable_sm80_to_sm89INS1_16FlashAttnBwdSm80INS1_25CollectiveMainloopBwdSm80ILi2ELi2EN4cute5tupleIJNS5_1CILi128EEES8_NS7_ILi64EEEEEENS_10bfloat16_tEfNS_4arch4Sm80ELb1ELb0ELb1ELb1ELb1ELb0ELb0ELb0ELi2ELi4ELi4ELi4ELb0EEENS1_21CollectiveEpilogueBwdISA_SB_SD_Li256ELb1ELb0ELi2EEENS1_25SingleTileBwdLPTSchedulerILb1ELi128ELb1EEEEEEEEEvNT_6ParamsE$_ZN4cute3eso3ESOILb1ELb0EJNS_5tupleIJNS2_IJNS2_IJNS_1CILi8EEENS3_ILi1EEEEEENS2_IJS5_S5_EEEEEENS2_IJS5_NS3_ILi2EEEEEEEEENS2_IJNS2_IJNS2_IJS5_NS3_ILi0EEEEEENS2_IJSC_SC_EEEEEENS2_IJSC_iEEEEEEEEC2ERKSB_RKSH_,@function
        .size           $_ZN7cutlass13device_kernelIN5flash19enable_sm80_to_sm89INS1_16FlashAttnBwdSm80INS1_25CollectiveMainloopBwdSm80ILi2ELi2EN4cute5tupleIJNS5_1CILi128EEES8_NS7_ILi64EEEEEENS_10bfloat16_tEfNS_4arch4Sm80ELb1ELb0ELb1ELb1ELb1ELb0ELb0ELb0ELi2ELi4ELi4ELi4ELb0EEENS1_21CollectiveEpilogueBwdISA_SB_SD_Li256ELb1ELb0ELi2EEENS1_25SingleTileBwdLPTSchedulerILb1ELi128ELb1EEEEEEEEEvNT_6ParamsE$_ZN4cute3eso3ESOILb1ELb0EJNS_5tupleIJNS2_IJNS2_IJNS_1CILi8EEENS3_ILi1EEEEEENS2_IJS5_S5_EEEEEENS2_IJS5_NS3_ILi2EEEEEEEEENS2_IJNS2_IJNS2_IJS5_NS3_ILi0EEEEEENS2_IJSC_SC_EEEEEENS2_IJSC_iEEEEEEEEC2ERKSB_RKSH_,($_ZN7cutlass13device_kernelIN5flash19enable_sm80_to_sm89INS1_16FlashAttnBwdSm80INS1_25CollectiveMainloopBwdSm80ILi2ELi2EN4cute5tupleIJNS5_1CILi128EEES8_NS7_ILi64EEEEEENS_10bfloat16_tEfNS_4arch4Sm80ELb1ELb0ELb1ELb1ELb1ELb0ELb0ELb0ELi2ELi4ELi4ELi4ELb0EEENS1_21CollectiveEpilogueBwdISA_SB_SD_Li256ELb1ELb0ELi2EEENS1_25SingleTileBwdLPTSchedulerILb1ELi128ELb1EEEEEEEEEvNT_6ParamsE$_ZN4cute3eso3ESOILb1ELb0EJNS_5tupleIJNS2_IJNS2_IJNS_1CILi8EEENS3_ILi1EEEEEES5_EEENS2_IJNS2_IJS5_S5_EEENS3_ILi2EEEEEEEEENS2_IJNS2_IJNS2_IJS5_NS3_ILi0EEEEEESC_EEENS2_IJNS2_IJSC_SC_EEEiEEEEEEEEC2ERKSB_RKSH_ - $_ZN7cutlass13device_kernelIN5flash19enable_sm80_to_sm89INS1_16FlashAttnBwdSm80INS1_25CollectiveMainloopBwdSm80ILi2ELi2EN4cute5tupleIJNS5_1CILi128EEES8_NS7_ILi64EEEEEENS_10bfloat16_tEfNS_4arch4Sm80ELb1ELb0ELb1ELb1ELb1ELb0ELb0ELb0ELi2ELi4ELi4ELi4ELb0EEENS1_21CollectiveEpilogueBwdISA_SB_SD_Li256ELb1ELb0ELi2EEENS1_25SingleTileBwdLPTSchedulerILb1ELi128ELb1EEEEEEEEEvNT_6ParamsE$_ZN4cute3eso3ESOILb1ELb0EJNS_5tupleIJNS2_IJNS2_IJNS_1CILi8EEENS3_ILi1EEEEEENS2_IJS5_S5_EEEEEENS2_IJS5_NS3_ILi2EEEEEEEEENS2_IJNS2_IJNS2_IJS5_NS3_ILi0EEEEEENS2_IJSC_SC_EEEEEENS2_IJSC_iEEEEEEEEC2ERKSB_RKSH_)
$_ZN7cutlass13device_kernelIN5flash19enable_sm80_to_sm89INS1_16FlashAttnBwdSm80INS1_25CollectiveMainloopBwdSm80ILi2ELi2EN4cute5tupleIJNS5_1CILi128EEES8_NS7_ILi64EEEEEENS_10bfloat16_tEfNS_4arch4Sm80ELb1ELb0ELb1ELb1ELb1ELb0ELb0ELb0ELi2ELi4ELi4ELi4ELb0EEENS1_21CollectiveEpilogueBwdISA_SB_SD_Li256ELb1ELb0ELi2EEENS1_25SingleTileBwdLPTSchedulerILb1ELi128ELb1EEEEEEEEEvNT_6ParamsE$_ZN4cute3eso3ESOILb1ELb0EJNS_5tupleIJNS2_IJNS2_IJNS_1CILi8EEENS3_ILi1EEEEEENS2_IJS5_S5_EEEEEENS2_IJS5_NS3_ILi2EEEEEEEEENS2_IJNS2_IJNS2_IJS5_NS3_ILi0EEEEEENS2_IJSC_SC_EEEEEENS2_IJSC_iEEEEEEEEC2ERKSB_RKSH_:
[----:B------:R-:W-:Y:S02]  /*9b40*/  IADD3 R2, R67, -c[0x0][0x20], RZ ;  /* 0x8000080043027a10 */ /* 0x000fe40007ffe0ff */
[----:B------:R-:W-:-:S03]  /*9b50*/  MOV R7, 0x0 ;  /* 0x0000000000077802 */ /* 0x000fc60000000f00 */
[----:B------:R1:W-:Y:S01]  /*9b60*/  STL [R2], R3 ;  /* 0x0000000302007387 */ /* 0x0003e20000100800 */
[----:B------:R-:W-:Y:S05]  /*9b70*/  RET.REL.NODEC R6 `(_ZN7cutlass13device_kernelIN5flash19enable_sm80_to_sm89INS1_16FlashAttnBwdSm80INS1_25CollectiveMainloopBwdSm80ILi2ELi2EN4cute5tupleIJNS5_1CILi128EEES8_NS7_ILi64EEEEEENS_10bfloat16_tEfNS_4arch4Sm80ELb1ELb0ELb1ELb1ELb1ELb0ELb0ELb0ELi2ELi4ELi4ELi4ELb0EEENS1_21CollectiveEpilogueBwdISA_SB_SD_Li256ELb1ELb0ELi2EEENS1_25SingleTileBwdLPTSchedulerILb1ELi128ELb1EEEEEEEEEvNT_6ParamsE) ;  /* 0xffff648006007950 */ /* 0x000fea0003c3ffff */
        .type           $_ZN7cutlass13device_kernelIN5flash19enable_sm80_to_sm89INS1_16FlashAttnBwdSm80INS1_25CollectiveMainloopBwdSm80ILi2ELi2EN4cute5tupleIJNS5_1CILi128EEES8_NS7_ILi64EEEEEENS_10bfloat16_tEfNS_4arch4Sm80ELb1ELb0ELb1ELb1ELb1ELb0ELb0ELb0ELi2ELi4ELi4ELi4ELb0EEENS1_21CollectiveEpilogueBwdISA_SB_SD_Li256ELb1ELb0ELi2EEENS1_25SingleTileBwdLPTSchedulerILb1ELi128ELb1EEEEEEEEEvNT_6ParamsE$_ZN4cute3eso3ESOILb1ELb0EJNS_5tupleIJNS2_IJNS2_IJNS_1CILi8EEENS3_ILi1EEEEEES5_EEENS2_IJNS2_IJS5_S5_EEENS3_ILi2EEEEEEEEENS2_IJNS2_IJNS2_IJS5_NS3_ILi0EEEEEESC_EEENS2_IJNS2_IJSC_SC_EEEiEEEEEEEEC2ERKSB_RKSH_,@function
        .size           $_ZN7cutlass13device_kernelIN5flash19enable_sm80_to_sm89INS1_16FlashAttnBwdSm80INS1_25CollectiveMainloopBwdSm80ILi2ELi2EN4cute5tupleIJNS5_1CILi128EEES8_NS7_ILi64EEEEEENS_10bfloat16_tEfNS_4arch4Sm80ELb1ELb0ELb1ELb1ELb1ELb0ELb0ELb0ELi2ELi4ELi4ELi4ELb0EEENS1_21CollectiveEpilogueBwdISA_SB_SD_Li256ELb1ELb0ELi2EEENS1_25SingleTileBwdLPTSchedulerILb1ELi128ELb1EEEEEEEEEvNT_6ParamsE$_ZN4cute3eso3ESOILb1ELb0EJNS_5tupleIJNS2_IJNS2_IJNS_1CILi8EEENS3_ILi1EEEEEES5_EEENS2_IJNS2_IJS5_S5_EEENS3_ILi2EEEEEEEEENS2_IJNS2_IJNS2_IJS5_NS3_ILi0EEEEEESC_EEENS2_IJNS2_IJSC_SC_EEEiEEEEEEEEC2ERKSB_RKSH_,($_ZN7cutlass13device_kernelIN5flash19enable_sm80_to_sm89INS1_16FlashAttnBwdSm80INS1_25CollectiveMainloopBwdSm80ILi2ELi2EN4cute5tupleIJNS5_1CILi128EEES8_NS7_ILi64EEEEEENS_10bfloat16_tEfNS_4arch4Sm80ELb1ELb0ELb1ELb1ELb1ELb0ELb0ELb0ELi2ELi4ELi4ELi4ELb0EEENS1_21CollectiveEpilogueBwdISA_SB_SD_Li256ELb1ELb0ELi2EEENS1_25SingleTileBwdLPTSchedulerILb1ELi128ELb1EEEEEEEEEvNT_6ParamsE$_ZN4cute3eso3ESOILb1ELb0EJNS_5tupleIJNS2_IJNS_1CILi1EEENS2_IJS4_NS3_ILi2EEES5_EEEEEES5_NS2_IJS5_S5_EEEEEENS2_IJNS2_IJNS3_ILi0EEENS2_IJS4_NS3_ILi256EEEiEEEEEENS3_ILi2048EEENS2_IJiNS3_ILi4096EEEEEEEEEEEC2ERKS9_RKSH_ - $_ZN7cutlass13device_kernelIN5flash19enable_sm80_to_sm89INS1_16FlashAttnBwdSm80INS1_25CollectiveMainloopBwdSm80ILi2ELi2EN4cute5tupleIJNS5_1CILi128EEES8_NS7_ILi64EEEEEENS_10bfloat16_tEfNS_4arch4Sm80ELb1ELb0ELb1ELb1ELb1ELb0ELb0ELb0ELi2ELi4ELi4ELi4ELb0EEENS1_21CollectiveEpilogueBwdISA_SB_SD_Li256ELb1ELb0ELi2EEENS1_25SingleTileBwdLPTSchedulerILb1ELi128ELb1EEEEEEEEEvNT_6ParamsE$_ZN4cute3eso3ESOILb1ELb0EJNS_5tupleIJNS2_IJNS2_IJNS_1CILi8EEENS3_ILi1EEEEEES5_EEENS2_IJNS2_IJS5_S5_EEENS3_ILi2EEEEEEEEENS2_IJNS2_IJNS2_IJS5_NS3_ILi0EEEEEESC_EEENS2_IJNS2_IJSC_SC_EEEiEEEEEEEEC2ERKSB_RKSH_)
$_ZN7cutlass13device_kernelIN5flash19enable_sm80_to_sm89INS1_16FlashAttnBwdSm80INS1_25CollectiveMainloopBwdSm80ILi2ELi2EN4cute5tupleIJNS5_1CILi128EEES8_NS7_ILi64EEEEEENS_10bfloat16_tEfNS_4arch4Sm80ELb1ELb0ELb1ELb1ELb1ELb0ELb0ELb0ELi2ELi4ELi4ELi4ELb0EEENS1_21CollectiveEpilogueBwdISA_SB_SD_Li256ELb1ELb0ELi2EEENS1_25SingleTileBwdLPTSchedulerILb1ELi128ELb1EEEEEEEEEvNT_6ParamsE$_ZN4cute3eso3ESOILb1ELb0EJNS_5tupleIJNS2_IJNS2_IJNS_1CILi8EEENS3_ILi1EEEEEES5_EEENS2_IJNS2_IJS5_S5_EEENS3_ILi2EEEEEEEEENS2_IJNS2_IJNS2_IJS5_NS3_ILi0EEEEEESC_EEENS2_IJNS2_IJSC_SC_EEEiEEEEEEEEC2ERKSB_RKSH_:
[----:B------:R-:W-:Y:S02]  /*9b80*/  IADD3 R2, R67, -c[0x0][0x20], RZ ;  /* 0x8000080043027a10 */ /* 0x000fe40007ffe0ff */
[----:B------:R-:W-:-:S03]  /*9b90*/  MOV R7, 0x0 ;  /* 0x0000000000077802 */ /* 0x000fc60000000f00 */
[----:B------:R1:W-:Y:S01]  /*9ba0*/  STL [R2], R3 ;  /* 0x0000000302007387 */ /* 0x0003e20000100800 */
[----:B------:R-:W-:Y:S05]  /*9bb0*/  RET.REL.NODEC R6 `(_ZN7cutlass13device_kernelIN5flash19enable_sm80_to_sm89INS1_16FlashAttnBwdSm80INS1_25CollectiveMainloopBwdSm80ILi2ELi2EN4cute5tupleIJNS5_1CILi128EEES8_NS7_ILi64EEEEEENS_10bfloat16_tEfNS_4arch4Sm80ELb1ELb0ELb1ELb1ELb1ELb0ELb0ELb0ELi2ELi4ELi4ELi4ELb0EEENS1_21CollectiveEpilogueBwdISA_SB_SD_Li256ELb1ELb0ELi2EEENS1_25SingleTileBwdLPTSchedulerILb1ELi128ELb1EEEEEEEEEvNT_6ParamsE) ;  /* 0xffff644006007950 */ /* 0x000fea0003c3ffff */
        .type           $_ZN7cutlass13device_kernelIN5flash19enable_sm80_to_sm89INS1_16FlashAttnBwdSm80INS1_25CollectiveMainloopBwdSm80ILi2ELi2EN4cute5tupleIJNS5_1CILi128EEES8_NS7_ILi64EEEEEENS_10bfloat16_tEfNS_4arch4Sm80ELb1ELb0ELb1ELb1ELb1ELb0ELb0ELb0ELi2ELi4ELi4ELi4ELb0EEENS1_21CollectiveEpilogueBwdISA_SB_SD_Li256ELb1ELb0ELi2EEENS1_25SingleTileBwdLPTSchedulerILb1ELi128ELb1EEEEEEEEEvNT_6ParamsE$_ZN4cute3eso3ESOILb1ELb0EJNS_5tupleIJNS2_IJNS_1CILi1EEENS2_IJS4_NS3_ILi2EEES5_EEEEEES5_NS2_IJS5_S5_EEEEEENS2_IJNS2_IJNS3_ILi0EEENS2_IJS4_NS3_ILi256EEEiEEEEEENS3_ILi2048EEENS2_IJiNS3_ILi4096EEEEEEEEEEEC2ERKS9_RKSH_,@function
        .size           $_ZN7cutlass13device_kernelIN5flash19enable_sm80_to_sm89INS1_16FlashAttnBwdSm80INS1_25CollectiveMainloopBwdSm80ILi2ELi2EN4cute5tupleIJNS5_1CILi128EEES8_NS7_ILi64EEEEEENS_10bfloat16_tEfNS_4arch4Sm80ELb1ELb0ELb1ELb1ELb1ELb0ELb0ELb0ELi2ELi4ELi4ELi4ELb0EEENS1_21CollectiveEpilogueBwdISA_SB_SD_Li256ELb1ELb0ELi2EEENS1_25SingleTileBwdLPTSchedulerILb1ELi128ELb1EEEEEEEEEvNT_6ParamsE$_ZN4cute3eso3ESOILb1ELb0EJNS_5tupleIJNS2_IJNS_1CILi1EEENS2_IJS4_NS3_ILi2EEES5_EEEEEES5_NS2_IJS5_S5_EEEEEENS2_IJNS2_IJNS3_ILi0EEENS2_IJS4_NS3_ILi256EEEiEEEEEENS3_ILi2048EEENS2_IJiNS3_ILi4096EEEEEEEEEEEC2ERKS9_RKSH_,($_ZN7cutlass13device_kernelIN5flash19enable_sm80_to_sm89INS1_16FlashAttnBwdSm80INS1_25CollectiveMainloopBwdSm80ILi2ELi2EN4cute5tupleIJNS5_1CILi128EEES8_NS7_ILi64EEEEEENS_10bfloat16_tEfNS_4arch4Sm80ELb1ELb0ELb1ELb1ELb1ELb0ELb0ELb0ELi2ELi4ELi4ELi4ELb0EEENS1_21CollectiveEpilogueBwdISA_SB_SD_Li256ELb1ELb0ELi2EEENS1_25SingleTileBwdLPTSchedulerILb1ELi128ELb1EEEEEEEEEvNT_6ParamsE$_ZN4cute3eso3ESOILb1ELb0EJNS_5tupleIJNS2_IJNS_1CILi1EEENS3_ILi0EEEEEENS2_IJS5_S5_EEEEEENS2_IJS5_iEEEEEC2ERKS8_RKS9_ - $_ZN7cutlass13device_kernelIN5flash19enable_sm80_to_sm89INS1_16FlashAttnBwdSm80INS1_25CollectiveMainloopBwdSm80ILi2ELi2EN4cute5tupleIJNS5_1CILi128EEES8_NS7_ILi64EEEEEENS_10bfloat16_tEfNS_4arch4Sm80ELb1ELb0ELb1ELb1ELb1ELb0ELb0ELb0ELi2ELi4ELi4ELi4ELb0EEENS1_21CollectiveEpilogueBwdISA_SB_SD_Li256ELb1ELb0ELi2EEENS1_25SingleTileBwdLPTSchedulerILb1ELi128ELb1EEEEEEEEEvNT_6ParamsE$_ZN4cute3eso3ESOILb1ELb0EJNS_5tupleIJNS2_IJNS_1CILi1EEENS2_IJS4_NS3_ILi2EEES5_EEEEEES5_NS2_IJS5_S5_EEEEEENS2_IJNS2_IJNS3_ILi0EEENS2_IJS4_NS3_ILi256EEEiEEEEEENS3_ILi2048EEENS2_IJiNS3_ILi4096EEEEEEEEEEEC2ERKS9_RKSH_)
$_ZN7cutlass13device_kernelIN5flash19enable_sm80_to_sm89INS1_16FlashAttnBwdSm80INS1_25CollectiveMainloopBwdSm80ILi2ELi2EN4cute5tupleIJNS5_1CILi128EEES8_NS7_ILi64EEEEEENS_10bfloat16_tEfNS_4arch4Sm80ELb1ELb0ELb1ELb1ELb1ELb0ELb0ELb0ELi2ELi4ELi4ELi4ELb0EEENS1_21CollectiveEpilogueBwdISA_SB_SD_Li256ELb1ELb0ELi2EEENS1_25SingleTileBwdLPTSchedulerILb1ELi128ELb1EEEEEEEEEvNT_6ParamsE$_ZN4cute3eso3ESOILb1ELb0EJNS_5tupleIJNS2_IJNS_1CILi1EEENS2_IJS4_NS3_ILi2EEES5_EEEEEES5_NS2_IJS5_S5_EEEEEENS2_IJNS2_IJNS3_ILi0EEENS2_IJS4_NS3_ILi256EEEiEEEEEENS3_ILi2048EEENS2_IJiNS3_ILi4096EEEEEEEEEEEC2ERKS9_RKSH_:
[----:B------:R-:W-:Y:S01]  /*9bc0*/  IADD3 R2, R58, -c[0x0][0x20], RZ ;  /* 0x800008003a027a10 */ /* 0x000fe20007ffe0ff */
[----:B------:R-:W-:Y:S01]  /*9bd0*/  IMAD.MOV.U32 R8, RZ, RZ, R6 ;  /* 0x000000ffff087224 */ /* 0x000fe200078e0006 */
[----:B------:R-:W-:-:S03]  /*9be0*/  MOV R9, 0x0 ;  /* 0x0000000000097802 */ /* 0x000fc60000000f00 */
[----:B------:R1:W-:Y:S04]  /*9bf0*/  STL [R2], R5 ;  /* 0x0000000502007387 */ /* 0x0003e80000100800 */
[----:B------:R1:W-:Y:S01]  /*9c00*/  STL [R2+0x4], R3 ;  /* 0x0000040302007387 */ /* 0x0003e20000100800 */
[----:B------:R-:W-:Y:S05]  /*9c10*/  RET.REL.NODEC R8 `(_ZN7cutlass13device_kernelIN5flash19enable_sm80_to_sm89INS1_16FlashAttnBwdSm80INS1_25CollectiveMainloopBwdSm80ILi2ELi2EN4cute5tupleIJNS5_1CILi128EEES8_NS7_ILi64EEEEEENS_10bfloat16_tEfNS_4arch4Sm80ELb1ELb0ELb1ELb1ELb1ELb0ELb0ELb0ELi2ELi4ELi4ELi4ELb0EEENS1_21CollectiveEpilogueBwdISA_SB_SD_Li256ELb1ELb0ELi2EEENS1_25SingleTileBwdLPTSchedulerILb1ELi128ELb1EEEEEEEEEvNT_6ParamsE) ;  /* 0xffff63e008007950 */ /* 0x000fea0003c3ffff */
        .type           $_ZN7cutlass13device_kernelIN5flash19enable_sm80_to_sm89INS1_16FlashAttnBwdSm80INS1_25CollectiveMainloopBwdSm80ILi2ELi2EN4cute5tupleIJNS5_1CILi128EEES8_NS7_ILi64EEEEEENS_10bfloat16_tEfNS_4arch4Sm80ELb1ELb0ELb1ELb1ELb1ELb0ELb0ELb0ELi2ELi4ELi4ELi4ELb0EEENS1_21CollectiveEpilogueBwdISA_SB_SD_Li256ELb1ELb0ELi2EEENS1_25SingleTileBwdLPTSchedulerILb1ELi128ELb1EEEEEEEEEvNT_6ParamsE$_ZN4cute3eso3ESOILb1ELb0EJNS_5tupleIJNS2_IJNS_1CILi1EEENS3_ILi0EEEEEENS2_IJS5_S5_EEEEEENS2_IJS5_iEEEEEC2ERKS8_RKS9_,@function
        .size           $_ZN7cutlass13device_kernelIN5flash19enable_sm80_to_sm89INS1_16FlashAttnBwdSm80INS1_25CollectiveMainloopBwdSm80ILi2ELi2EN4cute5tupleIJNS5_1CILi128EEES8_NS7_ILi64EEEEEENS_10bfloat16_tEfNS_4arch4Sm80ELb1ELb0ELb1ELb1ELb1ELb0ELb0ELb0ELi2ELi4ELi4ELi4ELb0EEENS1_21CollectiveEpilogueBwdISA_SB_SD_Li256ELb1ELb0ELi2EEENS1_25SingleTileBwdLPTSchedulerILb1ELi128ELb1EEEEEEEEEvNT_6ParamsE$_ZN4cute3eso3ESOILb1ELb0EJNS_5tupleIJNS2_IJNS_1CILi1EEENS3_ILi0EEEEEENS2_IJS5_S5_EEEEEENS2_IJS5_iEEEEEC2ERKS8_RKS9_,($_ZN7cutlass13device_kernelIN5flash19enable_sm80_to_sm89INS1_16FlashAttnBwdSm80INS1_25CollectiveMainloopBwdSm80ILi2ELi2EN4cute5tupleIJNS5_1CILi128EEES8_NS7_ILi64EEEEEENS_10bfloat16_tEfNS_4arch4Sm80ELb1ELb0ELb1ELb1ELb1ELb0ELb0ELb0ELi2ELi4ELi4ELi4ELb0EEENS1_21CollectiveEpilogueBwdISA_SB_SD_Li256ELb1ELb0ELi2EEENS1_25SingleTileBwdLPTSchedulerILb1ELi128ELb1EEEEEEEEEvNT_6ParamsE$_ZN4cute3eso3ESOILb1ELb0EJNS_5tupleIJNS2_IJNS_1CILi1EEENS3_ILi0EEEEEES5_EEENS2_IJNS2_IJS5_S5_EEEiEEEEEC2ERKS7_RKS9_ - $_ZN7cutlass13device_kernelIN5flash19enable_sm80_to_sm89INS1_16FlashAttnBwdSm80INS1_25CollectiveMainloopBwdSm80ILi2ELi2EN4cute5tupleIJNS5_1CILi128EEES8_NS7_ILi64EEEEEENS_10bfloat16_tEfNS_4arch4Sm80ELb1ELb0ELb1ELb1ELb1ELb0ELb0ELb0ELi2ELi4ELi4ELi4ELb0EEENS1_21CollectiveEpilogueBwdISA_SB_SD_Li256ELb1ELb0ELi2EEENS1_25SingleTileBwdLPTSchedulerILb1ELi128ELb1EEEEEEEEEvNT_6ParamsE$_ZN4cute3eso3ESOILb1ELb0EJNS_5tupleIJNS2_IJNS_1CILi1EEENS3_ILi0EEEEEENS2_IJS5_S5_EEEEEENS2_IJS5_iEEEEEC2ERKS8_RKS9_)
$_ZN7cutlass13device_kernelIN5flash19enable_sm80_to_sm89INS1_16FlashAttnBwdSm80INS1_25CollectiveMainloopBwdSm80ILi2ELi2EN4cute5tupleIJNS5_1CILi128EEES8_NS7_ILi64EEEEEENS_10bfloat16_tEfNS_4arch4Sm80ELb1ELb0ELb1ELb1ELb1ELb0ELb0ELb0ELi2ELi4ELi4ELi4ELb0EEENS1_21CollectiveEpilogueBwdISA_SB_SD_Li256ELb1ELb0ELi2EEENS1_25SingleTileBwdLPTSchedulerILb1ELi128ELb1EEEEEEEEEvNT_6ParamsE$_ZN4cute3eso3ESOILb1ELb0EJNS_5tupleIJNS2_IJNS_1CILi1EEENS3_ILi0EEEEEENS2_IJS5_S5_EEEEEENS2_IJS5_iEEEEEC2ERKS8_RKS9_:
[----:B------:R-:W-:Y:S02]  /*9c20*/  IADD3 R2, R67, -c[0x0][0x20], RZ ;  /* 0x8000080043027a10 */ /* 0x000fe40007ffe0ff */
[----:B------:R-:W-:-:S03]  /*9c30*/  MOV R5, 0x0 ;  /* 0x0000000000057802 */ /* 0x000fc60000000f00 */
[----:B------:R1:W-:Y:S01]  /*9c40*/  STL [R2], R3 ;  /* 0x0000000302007387 */ /* 0x0003e20000100800 */
[----:B------:R-:W-:Y:S05]  /*9c50*/  RET.REL.NODEC R4 `(_ZN7cutlass13device_kernelIN5flash19enable_sm80_to_sm89INS1_16FlashAttnBwdSm80INS1_25CollectiveMainloopBwdSm80ILi2ELi2EN4cute5tupleIJNS5_1CILi128EEES8_NS7_ILi64EEEEEENS_10bfloat16_tEfNS_4arch4Sm80ELb1ELb0ELb1ELb1ELb1ELb0ELb0ELb0ELi2ELi4ELi4ELi4ELb0EEENS1_21CollectiveEpilogueBwdISA_SB_SD_Li256ELb1ELb0ELi2EEENS1_25SingleTileBwdLPTSchedulerILb1ELi128ELb1EEEEEEEEEvNT_6ParamsE) ;  /* 0xffff63a004007950 */ /* 0x000fea0003c3ffff */
        .type           $_ZN7cutlass13device_kernelIN5flash19enable_sm80_to_sm89INS1_16FlashAttnBwdSm80INS1_25CollectiveMainloopBwdSm80ILi2ELi2EN4cute5tupleIJNS5_1CILi128EEES8_NS7_ILi64EEEEEENS_10bfloat16_tEfNS_4arch4Sm80ELb1ELb0ELb1ELb1ELb1ELb0ELb0ELb0ELi2ELi4ELi4ELi4ELb0EEENS1_21CollectiveEpilogueBwdISA_SB_SD_Li256ELb1ELb0ELi2EEENS1_25SingleTileBwdLPTSchedulerILb1ELi128ELb1EEEEEEEEEvNT_6ParamsE$_ZN4cute3eso3ESOILb1ELb0EJNS_5tupleIJNS2_IJNS_1CILi1EEENS3_ILi0EEEEEES5_EEENS2_IJNS2_IJS5_S5_EEEiEEEEEC2ERKS7_RKS9_,@function
        .size           $_ZN7cutlass13device_kernelIN5flash19enable_sm80_to_sm89INS1_16FlashAttnBwdSm80INS1_25CollectiveMainloopBwdSm80ILi2ELi2EN4cute5tupleIJNS5_1CILi128EEES8_NS7_ILi64EEEEEENS_10bfloat16_tEfNS_4arch4Sm80ELb1ELb0ELb1ELb1ELb1ELb0ELb0ELb0ELi2ELi4ELi4ELi4ELb0EEENS1_21CollectiveEpilogueBwdISA_SB_SD_Li256ELb1ELb0ELi2EEENS1_25SingleTileBwdLPTSchedulerILb1ELi128ELb1EEEEEEEEEvNT_6ParamsE$_ZN4cute3eso3ESOILb1ELb0EJNS_5tupleIJNS2_IJNS_1CILi1EEENS3_ILi0EEEEEES5_EEENS2_IJNS2_IJS5_S5_EEEiEEEEEC2ERKS7_RKS9_,($_ZN7cutlass13device_kernelIN5flash19enable_sm80_to_sm89INS1_16FlashAttnBwdSm80INS1_25CollectiveMainloopBwdSm80ILi2ELi2EN4cute5tupleIJNS5_1CILi128EEES8_NS7_ILi64EEEEEENS_10bfloat16_tEfNS_4arch4Sm80ELb1ELb0ELb1ELb1ELb1ELb0ELb0ELb0ELi2ELi4ELi4ELi4ELb0EEENS1_21CollectiveEpilogueBwdISA_SB_SD_Li256ELb1ELb0ELi2EEENS1_25SingleTileBwdLPTSchedulerILb1ELi128ELb1EEEEEEEEEvNT_6ParamsE$_ZN4cute3eso3ESOILb1ELb0EJNS_5tupleIJNS2_IJNS_1CILi2EEES4_EEENS3_ILi8EEES5_EEENS2_IJNS2_IJNS3_ILi1EEEiEEENS3_ILi1024EEENS2_IJiiEEEEEEEEC2ERKS7_RKSC_ - $_ZN7cutlass13device_kernelIN5flash19enable_sm80_to_sm89INS1_16FlashAttnBwdSm80INS1_25CollectiveMainloopBwdSm80ILi2ELi2EN4cute5tupleIJNS5_1CILi128EEES8_NS7_ILi64EEEEEENS_10bfloat16_tEfNS_4arch4Sm80ELb1ELb0ELb1ELb1ELb1ELb0ELb0ELb0ELi2ELi4ELi4ELi4ELb0EEENS1_21CollectiveEpilogueBwdISA_SB_SD_Li256ELb1ELb0ELi2EEENS1_25SingleTileBwdLPTSchedulerILb1ELi128ELb1EEEEEEEEEvNT_6ParamsE$_ZN4cute3eso3ESOILb1ELb0EJNS_5tupleIJNS2_IJNS_1CILi1EEENS3_ILi0EEEEEES5_EEENS2_IJNS2_IJS5_S5_EEEiEEEEEC2ERKS7_RKS9_)
$_ZN7cutlass13device_kernelIN5flash19enable_sm80_to_sm89INS1_16FlashAttnBwdSm80INS1_25CollectiveMainloopBwdSm80ILi2ELi2EN4cute5tupleIJNS5_1CILi128EEES8_NS7_ILi64EEEEEENS_10bfloat16_tEfNS_4arch4Sm80ELb1ELb0ELb1ELb1ELb1ELb0ELb0ELb0ELi2ELi4ELi4ELi4ELb0EEENS1_21CollectiveEpilogueBwdISA_SB_SD_Li256ELb1ELb0ELi2EEENS1_25SingleTileBwdLPTSchedulerILb1ELi128ELb1EEEEEEEEEvNT_6ParamsE$_ZN4cute3eso3ESOILb1ELb0EJNS_5tupleIJNS2_IJNS_1CILi1EEENS3_ILi0EEEEEES5_EEENS2_IJNS2_IJS5_S5_EEEiEEEEEC2ERKS7_RKS9_:
[----:B------:R-:W-:Y:S02]  /*9c60*/  IADD3 R2, R67, -c[0x0][0x20], RZ ;  /* 0x8000080043027a10 */ /* 0x000fe40007ffe0ff */
[----:B------:R-:W-:-:S03]  /*9c70*/  MOV R5, 0x0 ;  /* 0x0000000000057802 */ /* 0x000fc60000000f00 */
[----:B------:R1:W-:Y:S01]  /*9c80*/  STL [R2], R3 ;  /* 0x0000000302007387 */ /* 0x0003e20000100800 */
[----:B------:R-:W-:Y:S05]  /*9c90*/  RET.REL.NODEC R4 `(_ZN7cutlass13device_kernelIN5flash19enable_sm80_to_sm89INS1_16FlashAttnBwdSm80INS1_25CollectiveMainloopBwdSm80ILi2ELi2EN4cute5tupleIJNS5_1CILi128EEES8_NS7_ILi64EEEEEENS_10bfloat16_tEfNS_4arch4Sm80ELb1ELb0ELb1ELb1ELb1ELb0ELb0ELb0ELi2ELi4ELi4ELi4ELb0EEENS1_21CollectiveEpilogueBwdISA_SB_SD_Li256ELb1ELb0ELi2EEENS1_25SingleTileBwdLPTSchedulerILb1ELi128ELb1EEEEEEEEEvNT_6ParamsE) ;  /* 0xffff636004007950 */ /* 0x000fea0003c3ffff */
        .type           $_ZN7cutlass13device_kernelIN5flash19enable_sm80_to_sm89INS1_16FlashAttnBwdSm80INS1_25CollectiveMainloopBwdSm80ILi2ELi2EN4cute5tupleIJNS5_1CILi128EEES8_NS7_ILi64EEEEEENS_10bfloat16_tEfNS_4arch4Sm80ELb1ELb0ELb1ELb1ELb1ELb0ELb0ELb0ELi2ELi4ELi4ELi4ELb0EEENS1_21CollectiveEpilogueBwdISA_SB_SD_Li256ELb1ELb0ELi2EEENS1_25SingleTileBwdLPTSchedulerILb1ELi128ELb1EEEEEEEEEvNT_6ParamsE$_ZN4cute3eso3ESOILb1ELb0EJNS_5tupleIJNS2_IJNS_1CILi2EEES4_EEENS3_ILi8EEES5_EEENS2_IJNS2_IJNS3_ILi1EEEiEEENS3_ILi1024EEENS2_IJiiEEEEEEEEC2ERKS7_RKSC_,@function
        .size           $_ZN7cutlass13device_kernelIN5flash19enable_sm80_to_sm89INS1_16FlashAttnBwdSm80INS1_25CollectiveMainloopBwdSm80ILi2ELi2EN4cute5tupleIJNS5_1CILi128EEES8_NS7_ILi64EEEEEENS_10bfloat16_tEfNS_4arch4Sm80ELb1ELb0ELb1ELb1ELb1ELb0ELb0ELb0ELi2ELi4ELi4ELi4ELb0EEENS1_21CollectiveEpilogueBwdISA_SB_SD_Li256ELb1ELb0ELi2EEENS1_25SingleTileBwdLPTSchedulerILb1ELi128ELb1EEEEEEEEEvNT_6ParamsE$_ZN4cute3eso3ESOILb1ELb0EJNS_5tupleIJNS2_IJNS_1CILi2EEES4_EEENS3_ILi8EEES5_EEENS2_IJNS2_IJNS3_ILi1EEEiEEENS3_ILi1024EEENS2_IJiiEEEEEEEEC2ERKS7_RKSC_,($_ZN7cutlass13device_kernelIN5flash19enable_sm80_to_sm89INS1_16FlashAttnBwdSm80INS1_25CollectiveMainloopBwdSm80ILi2ELi2EN4cute5tupleIJNS5_1CILi128EEES8_NS7_ILi64EEEEEENS_10bfloat16_tEfNS_4arch4Sm80ELb1ELb0ELb1ELb1ELb1ELb0ELb0ELb0ELi2ELi4ELi4ELi4ELb0EEENS1_21CollectiveEpilogueBwdISA_SB_SD_Li256ELb1ELb0ELi2EEENS1_25SingleTileBwdLPTSchedulerILb1ELi128ELb1EEEEEEEEEvNT_6ParamsE$_ZN4cute3eso3ESOILb1ELb0EJNS_5tupleIJNS2_IJNS_1CILi2EEES4_EEES4_EEENS2_IJNS2_IJiiEEENS3_ILi8192EEEEEEEEC2ERKS6_RKS9_ - $_ZN7cutlass13device_kernelIN5flash19enable_sm80_to_sm89INS1_16FlashAttnBwdSm80INS1_25CollectiveMainloopBwdSm80ILi2ELi2EN4cute5tupleIJNS5_1CILi128EEES8_NS7_ILi64EEEEEENS_10bfloat16_tEfNS_4arch4Sm80ELb1ELb0ELb1ELb1ELb1ELb0ELb0ELb0ELi2ELi4ELi4ELi4ELb0EEENS1_21CollectiveEpilogueBwdISA_SB_SD_Li256ELb1ELb0ELi2EEENS1_25SingleTileBwdLPTSchedulerILb1ELi128ELb1EEEEEEEEEvNT_6ParamsE$_ZN4cute3eso3ESOILb1ELb0EJNS_5tupleIJNS2_IJNS_1CILi2EEES4_EEENS3_ILi8EEES5_EEENS2_IJNS2_IJNS3_ILi1EEEiEEENS3_ILi1024EEENS2_IJiiEEEEEEEEC2ERKS7_RKSC_)
$_ZN7cutlass13device_kernelIN5flash19enable_sm80_to_sm89INS1_16FlashAttnBwdSm80INS1_25CollectiveMainloopBwdSm80ILi2ELi2EN4cute5tupleIJNS5_1CILi128EEES8_NS7_ILi64EEEEEENS_10bfloat16_tEfNS_4arch4Sm80ELb1ELb0ELb1ELb1ELb1ELb0ELb0ELb0ELi2ELi4ELi4ELi4ELb0EEENS1_21CollectiveEpilogueBwdISA_SB_SD_Li256ELb1ELb0ELi2EEENS1_25SingleTileBwdLPTSchedulerILb1ELi128ELb1EEEEEEEEEvNT_6ParamsE$_ZN4cute3eso3ESOILb1ELb0EJNS_5tupleIJNS2_IJNS_1CILi2EEES4_EEENS3_ILi8EEES5_EEENS2_IJNS2_IJNS3_ILi1EEEiEEENS3_ILi1024EEENS2_IJiiEEEEEEEEC2ERKS7_RKSC_:
[----:B------:R-:W-:Y:S02]  /*9ca0*/  IADD3 R4, R23, -c[0x0][0x20], RZ ;  /* 0x8000080017047a10 */ /* 0x000fe40007ffe0ff */
[----:B------:R-:W-:-:S03]  /*9cb0*/  MOV R9, 0x0 ;  /* 0x0000000000097802 */ /* 0x000fc60000000f00 */
[----:B------:R1:W-:Y:S04]  /*9cc0*/  STL [R4], R2 ;  /* 0x0000000204007387 */ /* 0x0003e80000100800 */
[----:B------:R1:W-:Y:S04]  /*9cd0*/  STL [R4+0x4], R3 ;  /* 0x0000040304007387 */ /* 0x0003e80000100800 */
[----:B------:R1:W-:Y:S01]  /*9ce0*/  STL [R4+0x8], R5 ;  /* 0x0000080504007387 */ /* 0x0003e20000100800 */
[----:B------:R-:W-:Y:S05]  /*9cf0*/  RET.REL.NODEC R8 `(_ZN7cutlass13device_kernelIN5flash19enable_sm80_to_sm89INS1_16FlashAttnBwdSm80INS1_25CollectiveMainloopBwdSm80ILi2ELi2EN4cute5tupleIJNS5_1CILi128EEES8_NS7_ILi64EEEEEENS_10bfloat16_tEfNS_4arch4Sm80ELb1ELb0ELb1ELb1ELb1ELb0ELb0ELb0ELi2ELi4ELi4ELi4ELb0EEENS1_21CollectiveEpilogueBwdISA_SB_SD_Li256ELb1ELb0ELi2EEENS1_25SingleTileBwdLPTSchedulerILb1ELi128ELb1EEEEEEEEEvNT_6ParamsE) ;  /* 0xffff630008007950 */ /* 0x000fea0003c3ffff */
        .type           $_ZN7cutlass13device_kernelIN5flash19enable_sm80_to_sm89INS1_16FlashAttnBwdSm80INS1_25CollectiveMainloopBwdSm80ILi2ELi2EN4cute5tupleIJNS5_1CILi128EEES8_NS7_ILi64EEEEEENS_10bfloat16_tEfNS_4arch4Sm80ELb1ELb0ELb1ELb1ELb1ELb0ELb0ELb0ELi2ELi4ELi4ELi4ELb0EEENS1_21CollectiveEpilogueBwdISA_SB_SD_Li256ELb1ELb0ELi2EEENS1_25SingleTileBwdLPTSchedulerILb1ELi128ELb1EEEEEEEEEvNT_6ParamsE$_ZN4cute3eso3ESOILb1ELb0EJNS_5tupleIJNS2_IJNS_1CILi2EEES4_EEES4_EEENS2_IJNS2_IJiiEEENS3_ILi8192EEEEEEEEC2ERKS6_RKS9_,@function
        .size           $_ZN7cutlass13device_kernelIN5flash19enable_sm80_to_sm89INS1_16FlashAttnBwdSm80INS1_25CollectiveMainloopBwdSm80ILi2ELi2EN4cute5tupleIJNS5_1CILi128EEES8_NS7_ILi64EEEEEENS_10bfloat16_tEfNS_4arch4Sm80ELb1ELb0ELb1ELb1ELb1ELb0ELb0ELb0ELi2ELi4ELi4ELi4ELb0EEENS1_21CollectiveEpilogueBwdISA_SB_SD_Li256ELb1ELb0ELi2EEENS1_25SingleTileBwdLPTSchedulerILb1ELi128ELb1EEEEEEEEEvNT_6ParamsE$_ZN4cute3eso3ESOILb1ELb0EJNS_5tupleIJNS2_IJNS_1CILi2EEES4_EEES4_EEENS2_IJNS2_IJiiEEENS3_ILi8192EEEEEEEEC2ERKS6_RKS9_,($_ZN7cutlass13device_kernelIN5flash19enable_sm80_to_sm89INS1_16FlashAttnBwdSm80INS1_25CollectiveMainloopBwdSm80ILi2ELi2EN4cute5tupleIJNS5_1CILi128EEES8_NS7_ILi64EEEEEENS_10bfloat16_tEfNS_4arch4Sm80ELb1ELb0ELb1ELb1ELb1ELb0ELb0ELb0ELi2ELi4ELi4ELi4ELb0EEENS1_21CollectiveEpilogueBwdISA_SB_SD_Li256ELb1ELb0ELi2EEENS1_25SingleTileBwdLPTSchedulerILb1ELi128ELb1EEEEEEEEEvNT_6ParamsE$_ZN4cute3eso3ESOILb1ELb0EJNS_5tupleIJNS2_IJNS_1CILi2EEES4_EEES5_NS3_ILi8EEEEEENS2_IJNS2_IJiNS3_ILi512EEEEEENS2_IJiiEEENS3_ILi1024EEEEEEEEC2ERKS7_RKSC_ - $_ZN7cutlass13device_kernelIN5flash19enable_sm80_to_sm89INS1_16FlashAttnBwdSm80INS1_25CollectiveMainloopBwdSm80ILi2ELi2EN4cute5tupleIJNS5_1CILi128EEES8_NS7_ILi64EEEEEENS_10bfloat16_tEfNS_4arch4Sm80ELb1ELb0ELb1ELb1ELb1ELb0ELb0ELb0ELi2ELi4ELi4ELi4ELb0EEENS1_21CollectiveEpilogueBwdISA_SB_SD_Li256ELb1ELb0ELi2EEENS1_25SingleTileBwdLPTSchedulerILb1ELi128ELb1EEEEEEEEEvNT_6ParamsE$_ZN4cute3eso3ESOILb1ELb0EJNS_5tupleIJNS2_IJNS_1CILi2EEES4_EEES4_EEENS2_IJNS2_IJiiEEENS3_ILi8192EEEEEEEEC2ERKS6_RKS9_)
$_ZN7cutlass13device_kernelIN5flash19enable_sm80_to_sm89INS1_16FlashAttnBwdSm80INS1_25CollectiveMainloopBwdSm80ILi2ELi2EN4cute5tupleIJNS5_1CILi128EEES8_NS7_ILi64EEEEEENS_10bfloat16_tEfNS_4arch4Sm80ELb1ELb0ELb1ELb1ELb1ELb0ELb0ELb0ELi2ELi4ELi4ELi4ELb0EEENS1_21CollectiveEpilogueBwdISA_SB_SD_Li256ELb1ELb0ELi2EEENS1_25SingleTileBwdLPTSchedulerILb1ELi128ELb1EEEEEEEEEvNT_6ParamsE$_ZN4cute3eso3ESOILb1ELb0EJNS_5tupleIJNS2_IJNS_1CILi2EEES4_EEES4_EEENS2_IJNS2_IJiiEEENS3_ILi8192EEEEEEEEC2ERKS6_RKS9_:
[----:B------:R-:W-:Y:S01]  /*9d00*/  IADD3 R4, R65, -c[0x0][0x20], RZ ;  /* 0x8000080041047a10 */ /* 0x000fe20007ffe0ff */
[----:B------:R-:W-:Y:S01]  /*9d10*/  IMAD.MOV.U32 R72, RZ, RZ, R6 ;  /* 0x000000ffff487224 */ /* 0x000fe200078e0006 */
[----:B------:R-:W-:-:S03]  /*9d20*/  MOV R73, 0x0 ;  /* 0x0000000000497802 */ /* 0x000fc60000000f00 */
[----:B------:R1:W-:Y:S04]  /*9d30*/  STL [R4], R2 ;  /* 0x0000000204007387 */ /* 0x0003e80000100800 */
[----:B------:R1:W-:Y:S01]  /*9d40*/  STL [R4+0x4], R3 ;  /* 0x0000040304007387 */ /* 0x0003e20000100800 */
[----:B------:R-:W-:Y:S05]  /*9d50*/  RET.REL.NODEC R72 `(_ZN7cutlass13device_kernelIN5flash19enable_sm80_to_sm89INS1_16FlashAttnBwdSm80INS1_25CollectiveMainloopBwdSm80ILi2ELi2EN4cute5tupleIJNS5_1CILi128EEES8_NS7_ILi64EEEEEENS_10bfloat16_tEfNS_4arch4Sm80ELb1ELb0ELb1ELb1ELb1ELb0ELb0ELb0ELi2ELi4ELi4ELi4ELb0EEENS1_21CollectiveEpilogueBwdISA_SB_SD_Li256ELb1ELb0ELi2EEENS1_25SingleTileBwdLPTSchedulerILb1ELi128ELb1EEEEEEEEEvNT_6ParamsE) ;  /* 0xffff62a048007950 */ /* 0x000fea0003c3ffff */
        .type           $_ZN7cutlass13device_kernelIN5flash19enable_sm80_to_sm89INS1_16FlashAttnBwdSm80INS1_25CollectiveMainloopBwdSm80ILi2ELi2EN4cute5tupleIJNS5_1CILi128EEES8_NS7_ILi64EEEEEENS_10bfloat16_tEfNS_4arch4Sm80ELb1ELb0ELb1ELb1ELb1ELb0ELb0ELb0ELi2ELi4ELi4ELi4ELb0EEENS1_21CollectiveEpilogueBwdISA_SB_SD_Li256ELb1ELb0ELi2EEENS1_25SingleTileBwdLPTSchedulerILb1ELi128ELb1EEEEEEEEEvNT_6ParamsE$_ZN4cute3eso3ESOILb1ELb0EJNS_5tupleIJNS2_IJNS_1CILi2EEES4_EEES5_NS3_ILi8EEEEEENS2_IJNS2_IJiNS3_ILi512EEEEEENS2_IJiiEEENS3_ILi1024EEEEEEEEC2ERKS7_RKSC_,@function
        .size           $_ZN7cutlass13device_kernelIN5flash19enable_sm80_to_sm89INS1_16FlashAttnBwdSm80INS1_25CollectiveMainloopBwdSm80ILi2ELi2EN4cute5tupleIJNS5_1CILi128EEES8_NS7_ILi64EEEEEENS_10bfloat16_tEfNS_4arch4Sm80ELb1ELb0ELb1ELb1ELb1ELb0ELb0ELb0ELi2ELi4ELi4ELi4ELb0EEENS1_21CollectiveEpilogueBwdISA_SB_SD_Li256ELb1ELb0ELi2EEENS1_25SingleTileBwdLPTSchedulerILb1ELi128ELb1EEEEEEEEEvNT_6ParamsE$_ZN4cute3eso3ESOILb1ELb0EJNS_5tupleIJNS2_IJNS_1CILi2EEES4_EEES5_NS3_ILi8EEEEEENS2_IJNS2_IJiNS3_ILi512EEEEEENS2_IJiiEEENS3_ILi1024EEEEEEEEC2ERKS7_RKSC_,($_ZN7cutlass13device_kernelIN5flash19enable_sm80_to_sm89INS1_16FlashAttnBwdSm80INS1_25CollectiveMainloopBwdSm80ILi2ELi2EN4cute5tupleIJNS5_1CILi128EEES8_NS7_ILi64EEEEEENS_10bfloat16_tEfNS_4arch4Sm80ELb1ELb0ELb1ELb1ELb1ELb0ELb0ELb0ELi2ELi4ELi4ELi4ELb0EEENS1_21CollectiveEpilogueBwdISA_SB_SD_Li256ELb1ELb0ELi2EEENS1_25SingleTileBwdLPTSchedulerILb1ELi128ELb1EEEEEEEEEvNT_6ParamsE$_ZN4cute3eso3ESOILb1ELb0EJNS_5tupleIJNS2_IJNS_1CILi2EEES4_S4_EEES4_NS2_IJNS2_IJS4_S4_EEES4_EEEEEENS2_IJNS2_IJNS3_ILi1EEENS3_ILi512EEEiEEENS3_ILi4096EEENS2_IJNS2_IJiiEEENS3_ILi8192EEEEEEEEEEEC2ERKS8_RKSG_ - $_ZN7cutlass13device_kernelIN5flash19enable_sm80_to_sm89INS1_16FlashAttnBwdSm80INS1_25CollectiveMainloopBwdSm80ILi2ELi2EN4cute5tupleIJNS5_1CILi128EEES8_NS7_ILi64EEEEEENS_10bfloat16_tEfNS_4arch4Sm80ELb1ELb0ELb1ELb1ELb1ELb0ELb0ELb0ELi2ELi4ELi4ELi4ELb0EEENS1_21CollectiveEpilogueBwdISA_SB_SD_Li256ELb1ELb0ELi2EEENS1_25SingleTileBwdLPTSchedulerILb1ELi128ELb1EEEEEEEEEvNT_6ParamsE$_ZN4cute3eso3ESOILb1ELb0EJNS_5tupleIJNS2_IJNS_1CILi2EEES4_EEES5_NS3_ILi8EEEEEENS2_IJNS2_IJiNS3_ILi512EEEEEENS2_IJiiEEENS3_ILi1024EEEEEEEEC2ERKS7_RKSC_)
$_ZN7cutlass13device_kernelIN5flash19enable_sm80_to_sm89INS1_16FlashAttnBwdSm80INS1_25CollectiveMainloopBwdSm80ILi2ELi2EN4cute5tupleIJNS5_1CILi128EEES8_NS7_ILi64EEEEEENS_10bfloat16_tEfNS_4arch4Sm80ELb1ELb0ELb1ELb1ELb1ELb0ELb0ELb0ELi2ELi4ELi4ELi4ELb0EEENS1_21CollectiveEpilogueBwdISA_SB_SD_Li256ELb1ELb0ELi2EEENS1_25SingleTileBwdLPTSchedulerILb1ELi128ELb1EEEEEEEEEvNT_6ParamsE$_ZN4cute3eso3ESOILb1ELb0EJNS_5tupleIJNS2_IJNS_1CILi2EEES4_EEES5_NS3_ILi8EEEEEENS2_IJNS2_IJiNS3_ILi512EEEEEENS2_IJiiEEENS3_ILi1024EEEEEEEEC2ERKS7_RKSC_:
[----:B------:R-:W-:Y:S02]  /*9d60*/  IADD3 R4, R60, -c[0x0][0x20], RZ ;  /* 0x800008003c047a10 */ /* 0x000fe40007ffe0ff */
[----:B------:R-:W-:-:S03]  /*9d70*/  MOV R9, 0x0 ;  /* 0x0000000000097802 */ /* 0x000fc60000000f00 */
[----:B------:R1:W-:Y:S04]  /*9d80*/  STL [R4], R2 ;  /* 0x0000000204007387 */ /* 0x0003e80000100800 */
[----:B------:R1:W-:Y:S04]  /*9d90*/  STL [R4+0x4], R3 ;  /* 0x0000040304007387 */ /* 0x0003e80000100800 */
[----:B------:R1:W-:Y:S01]  /*9da0*/  STL [R4+0x8], R5 ;  /* 0x0000080504007387 */ /* 0x0003e20000100800 */
[----:B------:R-:W-:Y:S05]  /*9db0*/  RET.REL.NODEC R8 `(_ZN7cutlass13device_kernelIN5flash19enable_sm80_to_sm89INS1_16FlashAttnBwdSm80INS1_25CollectiveMainloopBwdSm80ILi2ELi2EN4cute5tupleIJNS5_1CILi128EEES8_NS7_ILi64EEEEEENS_10bfloat16_tEfNS_4arch4Sm80ELb1ELb0ELb1ELb1ELb1ELb0ELb0ELb0ELi2ELi4ELi4ELi4ELb0EEENS1_21CollectiveEpilogueBwdISA_SB_SD_Li256ELb1ELb0ELi2EEENS1_25SingleTileBwdLPTSchedulerILb1ELi128ELb1EEEEEEEEEvNT_6ParamsE) ;  /* 0xffff624008007950 */ /* 0x000fea0003c3ffff */
        .type           $_ZN7cutlass13device_kernelIN5flash19enable_sm80_to_sm89INS1_16FlashAttnBwdSm80INS1_25CollectiveMainloopBwdSm80ILi2ELi2EN4cute5tupleIJNS5_1CILi128EEES8_NS7_ILi64EEEEEENS_10bfloat16_tEfNS_4arch4Sm80ELb1ELb0ELb1ELb1ELb1ELb0ELb0ELb0ELi2ELi4ELi4ELi4ELb0EEENS1_21CollectiveEpilogueBwdISA_SB_SD_Li256ELb1ELb0ELi2EEENS1_25SingleTileBwdLPTSchedulerILb1ELi128ELb1EEEEEEEEEvNT_6ParamsE$_ZN4cute3eso3ESOILb1ELb0EJNS_5tupleIJNS2_IJNS_1CILi2EEES4_S4_EEES4_NS2_IJNS2_IJS4_S4_EEES4_EEEEEENS2_IJNS2_IJNS3_ILi1EEENS3_ILi512EEEiEEENS3_ILi4096EEENS2_IJNS2_IJiiEEENS3_ILi8192EEEEEEEEEEEC2ERKS8_RKSG_,@function
        .size           $_ZN7cutlass13device_kernelIN5flash19enable_sm80_to_sm89INS1_16FlashAttnBwdSm80INS1_25CollectiveMainloopBwdSm80ILi2ELi2EN4cute5tupleIJNS5_1CILi128EEES8_NS7_ILi64EEEEEENS_10bfloat16_tEfNS_4arch4Sm80ELb1ELb0ELb1ELb1ELb1ELb0ELb0ELb0ELi2ELi4ELi4ELi4ELb0EEENS1_21CollectiveEpilogueBwdISA_SB_SD_Li256ELb1ELb0ELi2EEENS1_25SingleTileBwdLPTSchedulerILb1ELi128ELb1EEEEEEEEEvNT_6ParamsE$_ZN4cute3eso3ESOILb1ELb0EJNS_5tupleIJNS2_IJNS_1CILi2EEES4_S4_EEES4_NS2_IJNS2_IJS4_S4_EEES4_EEEEEENS2_IJNS2_IJNS3_ILi1EEENS3_ILi512EEEiEEENS3_ILi4096EEENS2_IJNS2_IJiiEEENS3_ILi8192EEEEEEEEEEEC2ERKS8_RKSG_,($_ZN7cutlass13device_kernelIN5flash19enable_sm80_to_sm89INS1_16FlashAttnBwdSm80INS1_25CollectiveMainloopBwdSm80ILi2ELi2EN4cute5tupleIJNS5_1CILi128EEES8_NS7_ILi64EEEEEENS_10bfloat16_tEfNS_4arch4Sm80ELb1ELb0ELb1ELb1ELb1ELb0ELb0ELb0ELi2ELi4ELi4ELi4ELb0EEENS1_21CollectiveEpilogueBwdISA_SB_SD_Li256ELb1ELb0ELi2EEENS1_25SingleTileBwdLPTSchedulerILb1ELi128ELb1EEEEEEEEEvNT_6ParamsE$_ZN4cute3eso3ESOILb1ELb0EJNS_5tupleIJNS2_IJNS_1CILi2EEES4_S4_EEES4_NS2_IJS4_S4_EEEEEENS2_IJNS2_IJNS3_ILi1EEENS3_ILi512EEEiEEENS3_ILi4096EEENS2_IJiiEEEEEEEEC2ERKS7_RKSD_ - $_ZN7cutlass13device_kernelIN5flash19enable_sm80_to_sm89INS1_16FlashAttnBwdSm80INS1_25CollectiveMainloopBwdSm80ILi2ELi2EN4cute5tupleIJNS5_1CILi128EEES8_NS7_ILi64EEEEEENS_10bfloat16_tEfNS_4arch4Sm80ELb1ELb0ELb1ELb1ELb1ELb0ELb0ELb0ELi2ELi4ELi4ELi4ELb0EEENS1_21CollectiveEpilogueBwdISA_SB_SD_Li256ELb1ELb0ELi2EEENS1_25SingleTileBwdLPTSchedulerILb1ELi128ELb1EEEEEEEEEvNT_6ParamsE$_ZN4cute3eso3ESOILb1ELb0EJNS_5tupleIJNS2_IJNS_1CILi2EEES4_S4_EEES4_NS2_IJNS2_IJS4_S4_EEES4_EEEEEENS2_IJNS2_IJNS3_ILi1EEENS3_ILi512EEEiEEENS3_ILi4096EEENS2_IJNS2_IJiiEEENS3_ILi8192EEEEEEEEEEEC2ERKS8_RKSG_)
$_ZN7cutlass13device_kernelIN5flash19enable_sm80_to_sm89INS1_16FlashAttnBwdSm80INS1_25CollectiveMainloopBwdSm80ILi2ELi2EN4cute5tupleIJNS5_1CILi128EEES8_NS7_ILi64EEEEEENS_10bfloat16_tEfNS_4arch4Sm80ELb1ELb0ELb1ELb1ELb1ELb0ELb0ELb0ELi2ELi4ELi4ELi4ELb0EEENS1_21CollectiveEpilogueBwdISA_SB_SD_Li256ELb1ELb0ELi2EEENS1_25SingleTileBwdLPTSchedulerILb1ELi128ELb1EEEEEEEEEvNT_6ParamsE$_ZN4cute3eso3ESOILb1ELb0EJNS_5tupleIJNS2_IJNS_1CILi2EEES4_S4_EEES4_NS2_IJNS2_IJS4_S4_EEES4_EEEEEENS2_IJNS2_IJNS3_ILi1EEENS3_ILi512EEEiEEENS3_ILi4096EEENS2_IJNS2_IJiiEEENS3_ILi8192EEEEEEEEEEEC2ERKS8_RKSG_:
[----:B------:R-:W-:Y:S02]  /*9dc0*/  IADD3 R4, R60, -c[0x0][0x20], RZ ;  /* 0x800008003c047a10 */ /* 0x000fe40007ffe0ff */
[----:B------:R-:W-:-:S03]  /*9dd0*/  MOV R9, 0x0 ;  /* 0x0000000000097802 */ /* 0x000fc60000000f00 */
[----:B------:R1:W-:Y:S04]  /*9de0*/  STL [R4], R2 ;  /* 0x0000000204007387 */ /* 0x0003e80000100800 */
[----:B------:R1:W-:Y:S04]  /*9df0*/  STL [R4+0x4], R3 ;  /* 0x0000040304007387 */ /* 0x0003e80000100800 */
[----:B------:R1:W-:Y:S01]  /*9e00*/  STL [R4+0x8], R5 ;  /* 0x0000080504007387 */ /* 0x0003e20000100800 */
[----:B------:R-:W-:Y:S05]  /*9e10*/  RET.REL.NODEC R8 `(_ZN7cutlass13device_kernelIN5flash19enable_sm80_to_sm89INS1_16FlashAttnBwdSm80INS1_25CollectiveMainloopBwdSm80ILi2ELi2EN4cute5tupleIJNS5_1CILi128EEES8_NS7_ILi64EEEEEENS_10bfloat16_tEfNS_4arch4Sm80ELb1ELb0ELb1ELb1ELb1ELb0ELb0ELb0ELi2ELi4ELi4ELi4ELb0EEENS1_21CollectiveEpilogueBwdISA_SB_SD_Li256ELb1ELb0ELi2EEENS1_25SingleTileBwdLPTSchedulerILb1ELi128ELb1EEEEEEEEEvNT_6ParamsE) ;  /* 0xffff61e008007950 */ /* 0x000fea0003c3ffff */
        .type           $_ZN7cutlass13device_kernelIN5flash19enable_sm80_to_sm89INS1_16FlashAttnBwdSm80INS1_25CollectiveMainloopBwdSm80ILi2ELi2EN4cute5tupleIJNS5_1CILi128EEES8_NS7_ILi64EEEEEENS_10bfloat16_tEfNS_4arch4Sm80ELb1ELb0ELb1ELb1ELb1ELb0ELb0ELb0ELi2ELi4ELi4ELi4ELb0EEENS1_21CollectiveEpilogueBwdISA_SB_SD_Li256ELb1ELb0ELi2EEENS1_25SingleTileBwdLPTSchedulerILb1ELi128ELb1EEEEEEEEEvNT_6ParamsE$_ZN4cute3eso3ESOILb1ELb0EJNS_5tupleIJNS2_IJNS_1CILi2EEES4_S4_EEES4_NS2_IJS4_S4_EEEEEENS2_IJNS2_IJNS3_ILi1EEENS3_ILi512EEEiEEENS3_ILi4096EEENS2_IJiiEEEEEEEEC2ERKS7_RKSD_,@function
        .size           $_ZN7cutlass13device_kernelIN5flash19enable_sm80_to_sm89INS1_16FlashAttnBwdSm80INS1_25CollectiveMainloopBwdSm80ILi2ELi2EN4cute5tupleIJNS5_1CILi128EEES8_NS7_ILi64EEEEEENS_10bfloat16_tEfNS_4arch4Sm80ELb1ELb0ELb1ELb1ELb1ELb0ELb0ELb0ELi2ELi4ELi4ELi4ELb0EEENS1_21CollectiveEpilogueBwdISA_SB_SD_Li256ELb1ELb0ELi2EEENS1_25SingleTileBwdLPTSchedulerILb1ELi128ELb1EEEEEEEEEvNT_6ParamsE$_ZN4cute3eso3ESOILb1ELb0EJNS_5tupleIJNS2_IJNS_1CILi2EEES4_S4_EEES4_NS2_IJS4_S4_EEEEEENS2_IJNS2_IJNS3_ILi1EEENS3_ILi512EEEiEEENS3_ILi4096EEENS2_IJiiEEEEEEEEC2ERKS7_RKSD_,($_ZN7cutlass13device_kernelIN5flash19enable_sm80_to_sm89INS1_16FlashAttnBwdSm80INS1_25CollectiveMainloopBwdSm80ILi2ELi2EN4cute5tupleIJNS5_1CILi128EEES8_NS7_ILi64EEEEEENS_10bfloat16_tEfNS_4arch4Sm80ELb1ELb0ELb1ELb1ELb1ELb0ELb0ELb0ELi2ELi4ELi4ELi4ELb0EEENS1_21CollectiveEpilogueBwdISA_SB_SD_Li256ELb1ELb0ELi2EEENS1_25SingleTileBwdLPTSchedulerILb1ELi128ELb1EEEEEEEEEvNT_6ParamsE$_ZN4cute3eso3ESOILb1ELb0EJNS_5tupleIJNS2_IJNS_1CILi8EEENS3_ILi1EEEEEENS2_IJNS3_ILi2EEEEEEEEENS2_IJNS2_IJS5_NS3_ILi0EEEEEENS2_IJiEEEEEEEEC2ERKS9_RKSD_ - $_ZN7cutlass13device_kernelIN5flash19enable_sm80_to_sm89INS1_16FlashAttnBwdSm80INS1_25CollectiveMainloopBwdSm80ILi2ELi2EN4cute5tupleIJNS5_1CILi128EEES8_NS7_ILi64EEEEEENS_10bfloat16_tEfNS_4arch4Sm80ELb1ELb0ELb1ELb1ELb1ELb0ELb0ELb0ELi2ELi4ELi4ELi4ELb0EEENS1_21CollectiveEpilogueBwdISA_SB_SD_Li256ELb1ELb0ELi2EEENS1_25SingleTileBwdLPTSchedulerILb1ELi128ELb1EEEEEEEEEvNT_6ParamsE$_ZN4cute3eso3ESOILb1ELb0EJNS_5tupleIJNS2_IJNS_1CILi2EEES4_S4_EEES4_NS2_IJS4_S4_EEEEEENS2_IJNS2_IJNS3_ILi1EEENS3_ILi512EEEiEEENS3_ILi4096EEENS2_IJiiEEEEEEEEC2ERKS7_RKSD_)
$_ZN7cutlass13device_kernelIN5flash19enable_sm80_to_sm89INS1_16FlashAttnBwdSm80INS1_25CollectiveMainloopBwdSm80ILi2ELi2EN4cute5tupleIJNS5_1CILi128EEES8_NS7_ILi64EEEEEENS_10bfloat16_tEfNS_4arch4Sm80ELb1ELb0ELb1ELb1ELb1ELb0ELb0ELb0ELi2ELi4ELi4ELi4ELb0EEENS1_21CollectiveEpilogueBwdISA_SB_SD_Li256ELb1ELb0ELi2EEENS1_25SingleTileBwdLPTSchedulerILb1ELi128ELb1EEEEEEEEEvNT_6ParamsE$_ZN4cute3eso3ESOILb1ELb0EJNS_5tupleIJNS2_IJNS_1CILi2EEES4_S4_EEES4_NS2_IJS4_S4_EEEEEENS2_IJNS2_IJNS3_ILi1EEENS3_ILi512EEEiEEENS3_ILi4096EEENS2_IJiiEEEEEEEEC2ERKS7_RKSD_:
[----:B------:R-:W-:Y:S02]  /*9e20*/  IADD3 R4, R23, -c[0x0][0x20], RZ ;  /* 0x8000080017047a10 */ /* 0x000fe40007ffe0ff */
[----:B------:R-:W-:-:S03]  /*9e30*/  MOV R9, 0x0 ;  /* 0x0000000000097802 */ /* 0x000fc60000000f00 */
[----:B------:R1:W-:Y:S04]  /*9e40*/  STL [R4], R2 ;  /* 0x0000000204007387 */ /* 0x0003e80000100800 */
[----:B------:R1:W-:Y:S04]  /*9e50*/  STL [R4+0x4], R3 ;  /* 0x0000040304007387 */ /* 0x0003e80000100800 */
[----:B------:R1:W-:Y:S01]  /*9e60*/  STL [R4+0x8], R5 ;  /* 0x0000080504007387 */ /* 0x0003e20000100800 */
[----:B------:R-:W-:Y:S05]  /*9e70*/  RET.REL.NODEC R8 `(_ZN7cutlass13device_kernelIN5flash19enable_sm80_to_sm89INS1_16FlashAttnBwdSm80INS1_25CollectiveMainloopBwdSm80ILi2ELi2EN4cute5tupleIJNS5_1CILi128EEES8_NS7_ILi64EEEEEENS_10bfloat16_tEfNS_4arch4Sm80ELb1ELb0ELb1ELb1ELb1ELb0ELb0ELb0ELi2ELi4ELi4ELi4ELb0EEENS1_21CollectiveEpilogueBwdISA_SB_SD_Li256ELb1ELb0ELi2EEENS1_25SingleTileBwdLPTSchedulerILb1ELi128ELb1EEEEEEEEEvNT_6ParamsE) ;  /* 0xffff618008007950 */ /* 0x000fea0003c3ffff */
        .type           $_ZN7cutlass13device_kernelIN5flash19enable_sm80_to_sm89INS1_16FlashAttnBwdSm80INS1_25CollectiveMainloopBwdSm80ILi2ELi2EN4cute5tupleIJNS5_1CILi128EEES8_NS7_ILi64EEEEEENS_10bfloat16_tEfNS_4arch4Sm80ELb1ELb0ELb1ELb1ELb1ELb0ELb0ELb0ELi2ELi4ELi4ELi4ELb0EEENS1_21CollectiveEpilogueBwdISA_SB_SD_Li256ELb1ELb0ELi2EEENS1_25SingleTileBwdLPTSchedulerILb1ELi128ELb1EEEEEEEEEvNT_6ParamsE$_ZN4cute3eso3ESOILb1ELb0EJNS_5tupleIJNS2_IJNS_1CILi8EEENS3_ILi1EEEEEENS2_IJNS3_ILi2EEEEEEEEENS2_IJNS2_IJS5_NS3_ILi0EEEEEENS2_IJiEEEEEEEEC2ERKS9_RKSD_,@function
        .size           $_ZN7cutlass13device_kernelIN5flash19enable_sm80_to_sm89INS1_16FlashAttnBwdSm80INS1_25CollectiveMainloopBwdSm80ILi2ELi2EN4cute5tupleIJNS5_1CILi128EEES8_NS7_ILi64EEEEEENS_10bfloat16_tEfNS_4arch4Sm80ELb1ELb0ELb1ELb1ELb1ELb0ELb0ELb0ELi2ELi4ELi4ELi4ELb0EEENS1_21CollectiveEpilogueBwdISA_SB_SD_Li256ELb1ELb0ELi2EEENS1_25SingleTileBwdLPTSchedulerILb1ELi128ELb1EEEEEEEEEvNT_6ParamsE$_ZN4cute3eso3ESOILb1ELb0EJNS_5tupleIJNS2_IJNS_1CILi8EEENS3_ILi1EEEEEENS2_IJNS3_ILi2EEEEEEEEENS2_IJNS2_IJS5_NS3_ILi0EEEEEENS2_IJiEEEEEEEEC2ERKS9_RKSD_,($_ZN7cutlass13device_kernelIN5flash19enable_sm80_to_sm89INS1_16FlashAttnBwdSm80INS1_25CollectiveMainloopBwdSm80ILi2ELi2EN4cute5tupleIJNS5_1CILi128EEES8_NS7_ILi64EEEEEENS_10bfloat16_tEfNS_4arch4Sm80ELb1ELb0ELb1ELb1ELb1ELb0ELb0ELb0ELi2ELi4ELi4ELi4ELb0EEENS1_21CollectiveEpilogueBwdISA_SB_SD_Li256ELb1ELb0ELi2EEENS1_25SingleTileBwdLPTSchedulerILb1ELi128ELb1EEEEEEEEEvNT_6ParamsE$_ZN4cute3eso3ESOILb1ELb0EJNS_5tupleIJNS2_IJNS_1CILi8EEENS3_ILi1EEEEEENS3_ILi2EEEEEENS2_IJNS2_IJS5_NS3_ILi0EEEEEEiEEEEEC2ERKS8_RKSB_ - $_ZN7cutlass13device_kernelIN5flash19enable_sm80_to_sm89INS1_16FlashAttnBwdSm80INS1_25CollectiveMainloopBwdSm80ILi2ELi2EN4cute5tupleIJNS5_1CILi128EEES8_NS7_ILi64EEEEEENS_10bfloat16_tEfNS_4arch4Sm80ELb1ELb0ELb1ELb1ELb1ELb0ELb0ELb0ELi2ELi4ELi4ELi4ELb0EEENS1_21CollectiveEpilogueBwdISA_SB_SD_Li256ELb1ELb0ELi2EEENS1_25SingleTileBwdLPTSchedulerILb1ELi128ELb1EEEEEEEEEvNT_6ParamsE$_ZN4cute3eso3ESOILb1ELb0EJNS_5tupleIJNS2_IJNS_1CILi8EEENS3_ILi1EEEEEENS2_IJNS3_ILi2EEEEEEEEENS2_IJNS2_IJS5_NS3_ILi0EEEEEENS2_IJiEEEEEEEEC2ERKS9_RKSD_)
$_ZN7cutlass13device_kernelIN5flash19enable_sm80_to_sm89INS1_16FlashAttnBwdSm80INS1_25CollectiveMainloopBwdSm80ILi2ELi2EN4cute5tupleIJNS5_1CILi128EEES8_NS7_ILi64EEEEEENS_10bfloat16_tEfNS_4arch4Sm80ELb1ELb0ELb1ELb1ELb1ELb0ELb0ELb0ELi2ELi4ELi4ELi4ELb0EEENS1_21CollectiveEpilogueBwdISA_SB_SD_Li256ELb1ELb0ELi2EEENS1_25SingleTileBwdLPTSchedulerILb1ELi128ELb1EEEEEEEEEvNT_6ParamsE$_ZN4cute3eso3ESOILb1ELb0EJNS_5tupleIJNS2_IJNS_1CILi8EEENS3_ILi1EEEEEENS2_IJNS3_ILi2EEEEEEEEENS2_IJNS2_IJS5_NS3_ILi0EEEEEENS2_IJiEEEEEEEEC2ERKS9_RKSD_:
[----:B------:R-:W-:Y:S02]  /*9e80*/  IADD3 R2, R67, -c[0x0][0x20], RZ ;  /* 0x8000080043027a10 */ /* 0x000fe40007ffe0ff */
[----:B------:R-:W-:-:S03]  /*9e90*/  MOV R9, 0x0 ;  /* 0x0000000000097802 */ /* 0x000fc60000000f00 */
[----:B------:R1:W-:Y:S01]  /*9ea0*/  STL [R2], R3 ;  /* 0x0000000302007387 */ /* 0x0003e20000100800 */
[----:B------:R-:W-:Y:S05]  /*9eb0*/  RET.REL.NODEC R8 `(_ZN7cutlass13device_kernelIN5flash19enable_sm80_to_sm89INS1_16FlashAttnBwdSm80INS1_25CollectiveMainloopBwdSm80ILi2ELi2EN4cute5tupleIJNS5_1CILi128EEES8_NS7_ILi64EEEEEENS_10bfloat16_tEfNS_4arch4Sm80ELb1ELb0ELb1ELb1ELb1ELb0ELb0ELb0ELi2ELi4ELi4ELi4ELb0EEENS1_21CollectiveEpilogueBwdISA_SB_SD_Li256ELb1ELb0ELi2EEENS1_25SingleTileBwdLPTSchedulerILb1ELi128ELb1EEEEEEEEEvNT_6ParamsE) ;  /* 0xffff614008007950 */ /* 0x000fea0003c3ffff */
        .type           $_ZN7cutlass13device_kernelIN5flash19enable_sm80_to_sm89INS1_16FlashAttnBwdSm80INS1_25CollectiveMainloopBwdSm80ILi2ELi2EN4cute5tupleIJNS5_1CILi128EEES8_NS7_ILi64EEEEEENS_10bfloat16_tEfNS_4arch4Sm80ELb1ELb0ELb1ELb1ELb1ELb0ELb0ELb0ELi2ELi4ELi4ELi4ELb0EEENS1_21CollectiveEpilogueBwdISA_SB_SD_Li256ELb1ELb0ELi2EEENS1_25SingleTileBwdLPTSchedulerILb1ELi128ELb1EEEEEEEEEvNT_6ParamsE$_ZN4cute3eso3ESOILb1ELb0EJNS_5tupleIJNS2_IJNS_1CILi8EEENS3_ILi1EEEEEENS3_ILi2EEEEEENS2_IJNS2_IJS5_NS3_ILi0EEEEEEiEEEEEC2ERKS8_RKSB_,@function
        .size           $_ZN7cutlass13device_kernelIN5flash19enable_sm80_to_sm89INS1_16FlashAttnBwdSm80INS1_25CollectiveMainloopBwdSm80ILi2ELi2EN4cute5tupleIJNS5_1CILi128EEES8_NS7_ILi64EEEEEENS_10bfloat16_tEfNS_4arch4Sm80ELb1ELb0ELb1ELb1ELb1ELb0ELb0ELb0ELi2ELi4ELi4ELi4ELb0EEENS1_21CollectiveEpilogueBwdISA_SB_SD_Li256ELb1ELb0ELi2EEENS1_25SingleTileBwdLPTSchedulerILb1ELi128ELb1EEEEEEEEEvNT_6ParamsE$_ZN4cute3eso3ESOILb1ELb0EJNS_5tupleIJNS2_IJNS_1CILi8EEENS3_ILi1EEEEEENS3_ILi2EEEEEENS2_IJNS2_IJS5_NS3_ILi0EEEEEEiEEEEEC2ERKS8_RKSB_,($_ZN7cutlass13device_kernelIN5flash19enable_sm80_to_sm89INS1_16FlashAttnBwdSm80INS1_25CollectiveMainloopBwdSm80ILi2ELi2EN4cute5tupleIJNS5_1CILi128EEES8_NS7_ILi64EEEEEENS_10bfloat16_tEfNS_4arch4Sm80ELb1ELb0ELb1ELb1ELb1ELb0ELb0ELb0ELi2ELi4ELi4ELi4ELb0EEENS1_21CollectiveEpilogueBwdISA_SB_SD_Li256ELb1ELb0ELi2EEENS1_25SingleTileBwdLPTSchedulerILb1ELi128ELb1EEEEEEEEEvNT_6ParamsE$_ZN4cute3eso3ESOILb1ELb0EJNS_5tupleIJNS2_IJNS_1CILi8EEENS3_ILi1EEEEEENS3_ILi2EEENS2_IJS7_S7_EEEEEENS2_IJNS2_IJS5_NS3_ILi0EEEEEENS3_ILi4096EEENS2_IJiiEEEEEEEEC2ERKS9_RKSE_ - $_ZN7cutlass13device_kernelIN5flash19enable_sm80_to_sm89INS1_16FlashAttnBwdSm80INS1_25CollectiveMainloopBwdSm80ILi2ELi2EN4cute5tupleIJNS5_1CILi128EEES8_NS7_ILi64EEEEEENS_10bfloat16_tEfNS_4arch4Sm80ELb1ELb0ELb1ELb1ELb1ELb0ELb0ELb0ELi2ELi4ELi4ELi4ELb0EEENS1_21CollectiveEpilogueBwdISA_SB_SD_Li256ELb1ELb0ELi2EEENS1_25SingleTileBwdLPTSchedulerILb1ELi128ELb1EEEEEEEEEvNT_6ParamsE$_ZN4cute3eso3ESOILb1ELb0EJNS_5tupleIJNS2_IJNS_1CILi8EEENS3_ILi1EEEEEENS3_ILi2EEEEEENS2_IJNS2_IJS5_NS3_ILi0EEEEEEiEEEEEC2ERKS8_RKSB_)
$_ZN7cutlass13device_kernelIN5flash19enable_sm80_to_sm89INS1_16FlashAttnBwdSm80INS1_25CollectiveMainloopBwdSm80ILi2ELi2EN4cute5tupleIJNS5_1CILi128EEES8_NS7_ILi64EEEEEENS_10bfloat16_tEfNS_4arch4Sm80ELb1ELb0ELb1ELb1ELb1ELb0ELb0ELb0ELi2ELi4ELi4ELi4ELb0EEENS1_21CollectiveEpilogueBwdISA_SB_SD_Li256ELb1ELb0ELi2EEENS1_25SingleTileBwdLPTSchedulerILb1ELi128ELb1EEEEEEEEEvNT_6ParamsE$_ZN4cute3eso3ESOILb1ELb0EJNS_5tupleIJNS2_IJNS_1CILi8EEENS3_ILi1EEEEEENS3_ILi2EEEEEENS2_IJNS2_IJS5_NS3_ILi0EEEEEEiEEEEEC2ERKS8_RKSB_:
[----:B------:R-:W-:Y:S02]  /*9ec0*/  IADD3 R2, R67, -c[0x0][0x20], RZ ;  /* 0x8000080043027a10 */ /* 0x000fe40007ffe0ff */
[----:B------:R-:W-:-:S03]  /*9ed0*/  MOV R9, 0x0 ;  /* 0x0000000000097802 */ /* 0x000fc60000000f00 */
[----:B------:R1:W-:Y:S01]  /*9ee0*/  STL [R2], R3 ;  /* 0x0000000302007387 */ /* 0x0003e20000100800 */
[----:B------:R-:W-:Y:S05]  /*9ef0*/  RET.REL.NODEC R8 `(_ZN7cutlass13device_kernelIN5flash19enable_sm80_to_sm89INS1_16FlashAttnBwdSm80INS1_25CollectiveMainloopBwdSm80ILi2ELi2EN4cute5tupleIJNS5_1CILi128EEES8_NS7_ILi64EEEEEENS_10bfloat16_tEfNS_4arch4Sm80ELb1ELb0ELb1ELb1ELb1ELb0ELb0ELb0ELi2ELi4ELi4ELi4ELb0EEENS1_21CollectiveEpilogueBwdISA_SB_SD_Li256ELb1ELb0ELi2EEENS1_25SingleTileBwdLPTSchedulerILb1ELi128ELb1EEEEEEEEEvNT_6ParamsE) ;  /* 0xffff610008007950 */ /* 0x000fea0003c3ffff */
        .type           $_ZN7cutlass13device_kernelIN5flash19enable_sm80_to_sm89INS1_16FlashAttnBwdSm80INS1_25CollectiveMainloopBwdSm80ILi2ELi2EN4cute5tupleIJNS5_1CILi128EEES8_NS7_ILi64EEEEEENS_10bfloat16_tEfNS_4arch4Sm80ELb1ELb0ELb1ELb1ELb1ELb0ELb0ELb0ELi2ELi4ELi4ELi4ELb0EEENS1_21CollectiveEpilogueBwdISA_SB_SD_Li256ELb1ELb0ELi2EEENS1_25SingleTileBwdLPTSchedulerILb1ELi128ELb1EEEEEEEEEvNT_6ParamsE$_ZN4cute3eso3ESOILb1ELb0EJNS_5tupleIJNS2_IJNS_1CILi8EEENS3_ILi1EEEEEENS3_ILi2EEENS2_IJS7_S7_EEEEEENS2_IJNS2_IJS5_NS3_ILi0EEEEEENS3_ILi4096EEENS2_IJiiEEEEEEEEC2ERKS9_RKSE_,@function
        .size           $_ZN7cutlass13device_kernelIN5flash19enable_sm80_to_sm89INS1_16FlashAttnBwdSm80INS1_25CollectiveMainloopBwdSm80ILi2ELi2EN4cute5tupleIJNS5_1CILi128EEES8_NS7_ILi64EEEEEENS_10bfloat16_tEfNS_4arch4Sm80ELb1ELb0ELb1ELb1ELb1ELb0ELb0ELb0ELi2ELi4ELi4ELi4ELb0EEENS1_21CollectiveEpilogueBwdISA_SB_SD_Li256ELb1ELb0ELi2EEENS1_25SingleTileBwdLPTSchedulerILb1ELi128ELb1EEEEEEEEEvNT_6ParamsE$_ZN4cute3eso3ESOILb1ELb0EJNS_5tupleIJNS2_IJNS_1CILi8EEENS3_ILi1EEEEEENS3_ILi2EEENS2_IJS7_S7_EEEEEENS2_IJNS2_IJS5_NS3_ILi0EEEEEENS3_ILi4096EEENS2_IJiiEEEEEEEEC2ERKS9_RKSE_,($_ZN7cutlass13device_kernelIN5flash19enable_sm80_to_sm89INS1_16FlashAttnBwdSm80INS1_25CollectiveMainloopBwdSm80ILi2ELi2EN4cute5tupleIJNS5_1CILi128EEES8_NS7_ILi64EEEEEENS_10bfloat16_tEfNS_4arch4Sm80ELb1ELb0ELb1ELb1ELb1ELb0ELb0ELb0ELi2ELi4ELi4ELi4ELb0EEENS1_21CollectiveEpilogueBwdISA_SB_SD_Li256ELb1ELb0ELi2EEENS1_25SingleTileBwdLPTSchedulerILb1ELi128ELb1EEEEEEEEEvNT_6ParamsE$_ZN4cute3eso3ESOILb1ELb0EJNS_5tupleIJNS2_IJNS_1CILi8EEENS3_ILi1EEEEEENS3_ILi2EEES4_EEENS2_IJNS2_IJS5_NS3_ILi0EEEEEEiNS3_ILi1024EEEEEEEEC2ERKS8_RKSC_ - $_ZN7cutlass13device_kernelIN5flash19enable_sm80_to_sm89INS1_16FlashAttnBwdSm80INS1_25CollectiveMainloopBwdSm80ILi2ELi2EN4cute5tupleIJNS5_1CILi128EEES8_NS7_ILi64EEEEEENS_10bfloat16_tEfNS_4arch4Sm80ELb1ELb0ELb1ELb1ELb1ELb0ELb0ELb0ELi2ELi4ELi4ELi4ELb0EEENS1_21CollectiveEpilogueBwdISA_SB_SD_Li256ELb1ELb0ELi2EEENS1_25SingleTileBwdLPTSchedulerILb1ELi128ELb1EEEEEEEEEvNT_6ParamsE$_ZN4cute3eso3ESOILb1ELb0EJNS_5tupleIJNS2_IJNS_1CILi8EEENS3_ILi1EEEEEENS3_ILi2EEENS2_IJS7_S7_EEEEEENS2_IJNS2_IJS5_NS3_ILi0EEEEEENS3_ILi4096EEENS2_IJiiEEEEEEEEC2ERKS9_RKSE_)
$_ZN7cutlass13device_kernelIN5flash19enable_sm80_to_sm89INS1_16FlashAttnBwdSm80INS1_25CollectiveMainloopBwdSm80ILi2ELi2EN4cute5tupleIJNS5_1CILi128EEES8_NS7_ILi64EEEEEENS_10bfloat16_tEfNS_4arch4Sm80ELb1ELb0ELb1ELb1ELb1ELb0ELb0ELb0ELi2ELi4ELi4ELi4ELb0EEENS1_21CollectiveEpilogueBwdISA_SB_SD_Li256ELb1ELb0ELi2EEENS1_25SingleTileBwdLPTSchedulerILb1ELi128ELb1EEEEEEEEEvNT_6ParamsE$_ZN4cute3eso3ESOILb1ELb0EJNS_5tupleIJNS2_IJNS_1CILi8EEENS3_ILi1EEEEEENS3_ILi2EEENS2_IJS7_S7_EEEEEENS2_IJNS2_IJS5_NS3_ILi0EEEEEENS3_ILi4096EEENS2_IJiiEEEEEEEEC2ERKS9_RKSE_:
[----:B------:R-:W-:Y:S01]  /*9f00*/  IADD3 R3, R23, -c[0x0][0x20], RZ ;  /* 0x8000080017037a10 */ /* 0x000fe20007ffe0ff */
[----:B------:R-:W-:Y:S01]  /*9f10*/  IMAD.MOV.U32 R12, RZ, RZ, R6 ;  /* 0x000000ffff0c7224 */ /* 0x000fe200078e0006 */
[----:B------:R-:W-:-:S03]  /*9f20*/  MOV R13, 0x0 ;  /* 0x00000000000d7802 */ /* 0x000fc60000000f00 */
[----:B------:R1:W-:Y:S04]  /*9f30*/  STL [R3], R2 ;  /* 0x0000000203007387 */ /* 0x0003e80000100800 */
[----:B------:R1:W-:Y:S01]  /*9f40*/  STL [R3+0x4], R8 ;  /* 0x0000040803007387 */ /* 0x0003e20000100800 */
[----:B------:R-:W-:Y:S05]  /*9f50*/  RET.REL.NODEC R12 `(_ZN7cutlass13device_kernelIN5flash19enable_sm80_to_sm89INS1_16FlashAttnBwdSm80INS1_25CollectiveMainloopBwdSm80ILi2ELi2EN4cute5tupleIJNS5_1CILi128EEES8_NS7_ILi64EEEEEENS_10bfloat16_tEfNS_4arch4Sm80ELb1ELb0ELb1ELb1ELb1ELb0ELb0ELb0ELi2ELi4ELi4ELi4ELb0EEENS1_21CollectiveEpilogueBwdISA_SB_SD_Li256ELb1ELb0ELi2EEENS1_25SingleTileBwdLPTSchedulerILb1ELi128ELb1EEEEEEEEEvNT_6ParamsE) ;  /* 0xffff60a00c007950 */ /* 0x000fea0003c3ffff */
        .type           $_ZN7cutlass13device_kernelIN5flash19enable_sm80_to_sm89INS1_16FlashAttnBwdSm80INS1_25CollectiveMainloopBwdSm80ILi2ELi2EN4cute5tupleIJNS5_1CILi128EEES8_NS7_ILi64EEEEEENS_10bfloat16_tEfNS_4arch4Sm80ELb1ELb0ELb1ELb1ELb1ELb0ELb0ELb0ELi2ELi4ELi4ELi4ELb0EEENS1_21CollectiveEpilogueBwdISA_SB_SD_Li256ELb1ELb0ELi2EEENS1_25SingleTileBwdLPTSchedulerILb1ELi128ELb1EEEEEEEEEvNT_6ParamsE$_ZN4cute3eso3ESOILb1ELb0EJNS_5tupleIJNS2_IJNS_1CILi8EEENS3_ILi1EEEEEENS3_ILi2EEES4_EEENS2_IJNS2_IJS5_NS3_ILi0EEEEEEiNS3_ILi1024EEEEEEEEC2ERKS8_RKSC_,@function
        .size           $_ZN7cutlass13device_kernelIN5flash19enable_sm80_to_sm89INS1_16FlashAttnBwdSm80INS1_25CollectiveMainloopBwdSm80ILi2ELi2EN4cute5tupleIJNS5_1CILi128EEES8_NS7_ILi64EEEEEENS_10bfloat16_tEfNS_4arch4Sm80ELb1ELb0ELb1ELb1ELb1ELb0ELb0ELb0ELi2ELi4ELi4ELi4ELb0EEENS1_21CollectiveEpilogueBwdISA_SB_SD_Li256ELb1ELb0ELi2EEENS1_25SingleTileBwdLPTSchedulerILb1ELi128ELb1EEEEEEEEEvNT_6ParamsE$_ZN4cute3eso3ESOILb1ELb0EJNS_5tupleIJNS2_IJNS_1CILi8EEENS3_ILi1EEEEEENS3_ILi2EEES4_EEENS2_IJNS2_IJS5_NS3_ILi0EEEEEEiNS3_ILi1024EEEEEEEEC2ERKS8_RKSC_,($_ZN7cutlass13device_kernelIN5flash19enable_sm80_to_sm89INS1_16FlashAttnBwdSm80INS1_25CollectiveMainloopBwdSm80ILi2ELi2EN4cute5tupleIJNS5_1CILi128EEES8_NS7_ILi64EEEEEENS_10bfloat16_tEfNS_4arch4Sm80ELb1ELb0ELb1ELb1ELb1ELb0ELb0ELb0ELi2ELi4ELi4ELi4ELb0EEENS1_21CollectiveEpilogueBwdISA_SB_SD_Li256ELb1ELb0ELi2EEENS1_25SingleTileBwdLPTSchedulerILb1ELi128ELb1EEEEEEEEEvNT_6ParamsE$_ZN4cute3eso3ESOILb1ELb0EJNS_5tupleIJNS2_IJNS_1CILi8EEENS3_ILi1EEEEEENS3_ILi4EEES5_EEENS2_IJNS2_IJS5_NS3_ILi0EEEEEElS9_EEEEEC2ERKS8_RKSB_ - $_ZN7cutlass13device_kernelIN5flash19enable_sm80_to_sm89INS1_16FlashAttnBwdSm80INS1_25CollectiveMainloopBwdSm80ILi2ELi2EN4cute5tupleIJNS5_1CILi128EEES8_NS7_ILi64EEEEEENS_10bfloat16_tEfNS_4arch4Sm80ELb1ELb0ELb1ELb1ELb1ELb0ELb0ELb0ELi2ELi4ELi4ELi4ELb0EEENS1_21CollectiveEpilogueBwdISA_SB_SD_Li256ELb1ELb0ELi2EEENS1_25SingleTileBwdLPTSchedulerILb1ELi128ELb1EEEEEEEEEvNT_6ParamsE$_ZN4cute3eso3ESOILb1ELb0EJNS_5tupleIJNS2_IJNS_1CILi8EEENS3_ILi1EEEEEENS3_ILi2EEES4_EEENS2_IJNS2_IJS5_NS3_ILi0EEEEEEiNS3_ILi1024EEEEEEEEC2ERKS8_RKSC_)
$_ZN7cutlass13device_kernelIN5flash19enable_sm80_to_sm89INS1_16FlashAttnBwdSm80INS1_25CollectiveMainloopBwdSm80ILi2ELi2EN4cute5tupleIJNS5_1CILi128EEES8_NS7_ILi64EEEEEENS_10bfloat16_tEfNS_4arch4Sm80ELb1ELb0ELb1ELb1ELb1ELb0ELb0ELb0ELi2ELi4ELi4ELi4ELb0EEENS1_21CollectiveEpilogueBwdISA_SB_SD_Li256ELb1ELb0ELi2EEENS1_25SingleTileBwdLPTSchedulerILb1ELi128ELb1EEEEEEEEEvNT_6ParamsE$_ZN4cute3eso3ESOILb1ELb0EJNS_5tupleIJNS2_IJNS_1CILi8EEENS3_ILi1EEEEEENS3_ILi2EEES4_EEENS2_IJNS2_IJS5_NS3_ILi0EEEEEEiNS3_ILi1024EEEEEEEEC2ERKS8_RKSC_:
[----:B------:R-:W-:Y:S02]  /*9f60*/  IADD3 R2, R23, -c[0x0][0x20], RZ ;  /* 0x8000080017027a10 */ /* 0x000fe40007ffe0ff */
[----:B------:R-:W-:-:S03]  /*9f70*/  MOV R9, 0x0 ;  /* 0x0000000000097802 */ /* 0x000fc60000000f00 */
[----:B------:R1:W-:Y:S01]  /*9f80*/  STL [R2], R3 ;  /* 0x0000000302007387 */ /* 0x0003e20000100800 */
[----:B------:R-:W-:Y:S05]  /*9f90*/  RET.REL.NODEC R8 `(_ZN7cutlass13device_kernelIN5flash19enable_sm80_to_sm89INS1_16FlashAttnBwdSm80INS1_25CollectiveMainloopBwdSm80ILi2ELi2EN4cute5tupleIJNS5_1CILi128EEES8_NS7_ILi64EEEEEENS_10bfloat16_tEfNS_4arch4Sm80ELb1ELb0ELb1ELb1ELb1ELb0ELb0ELb0ELi2ELi4ELi4ELi4ELb0EEENS1_21CollectiveEpilogueBwdISA_SB_SD_Li256ELb1ELb0ELi2EEENS1_25SingleTileBwdLPTSchedulerILb1ELi128ELb1EEEEEEEEEvNT_6ParamsE) ;  /* 0xffff606008007950 */ /* 0x000fea0003c3ffff */
        .type           $_ZN7cutlass13device_kernelIN5flash19enable_sm80_to_sm89INS1_16FlashAttnBwdSm80INS1_25CollectiveMainloopBwdSm80ILi2ELi2EN4cute5tupleIJNS5_1CILi128EEES8_NS7_ILi64EEEEEENS_10bfloat16_tEfNS_4arch4Sm80ELb1ELb0ELb1ELb1ELb1ELb0ELb0ELb0ELi2ELi4ELi4ELi4ELb0EEENS1_21CollectiveEpilogueBwdISA_SB_SD_Li256ELb1ELb0ELi2EEENS1_25SingleTileBwdLPTSchedulerILb1ELi128ELb1EEEEEEEEEvNT_6ParamsE$_ZN4cute3eso3ESOILb1ELb0EJNS_5tupleIJNS2_IJNS_1CILi8EEENS3_ILi1EEEEEENS3_ILi4EEES5_EEENS2_IJNS2_IJS5_NS3_ILi0EEEEEElS9_EEEEEC2ERKS8_RKSB_,@function
        .size           $_ZN7cutlass13device_kernelIN5flash19enable_sm80_to_sm89INS1_16FlashAttnBwdSm80INS1_25CollectiveMainloopBwdSm80ILi2ELi2EN4cute5tupleIJNS5_1CILi128EEES8_NS7_ILi64EEEEEENS_10bfloat16_tEfNS_4arch4Sm80ELb1ELb0ELb1ELb1ELb1ELb0ELb0ELb0ELi2ELi4ELi4ELi4ELb0EEENS1_21CollectiveEpilogueBwdISA_SB_SD_Li256ELb1ELb0ELi2EEENS1_25SingleTileBwdLPTSchedulerILb1ELi128ELb1EEEEEEEEEvNT_6ParamsE$_ZN4cute3eso3ESOILb1ELb0EJNS_5tupleIJNS2_IJNS_1CILi8EEENS3_ILi1EEEEEENS3_ILi4EEES5_EEENS2_IJNS2_IJS5_NS3_ILi0EEEEEElS9_EEEEEC2ERKS8_RKSB_,($_ZN7cutlass13device_kernelIN5flash19enable_sm80_to_sm89INS1_16FlashAttnBwdSm80INS1_25CollectiveMainloopBwdSm80ILi2ELi2EN4cute5tupleIJNS5_1CILi128EEES8_NS7_ILi64EEEEEENS_10bfloat16_tEfNS_4arch4Sm80ELb1ELb0ELb1ELb1ELb1ELb0ELb0ELb0ELi2ELi4ELi4ELi4ELb0EEENS1_21CollectiveEpilogueBwdISA_SB_SD_Li256ELb1ELb0ELi2EEENS1_25SingleTileBwdLPTSchedulerILb1ELi128ELb1EEEEEEEEEvNT_6ParamsE$_ZN4cute3eso3ESOILb1ELb0EJNS_5tupleIJNS_1CILi0EEES4_EEEiEEC2ERKS5_RKi - $_ZN7cutlass13device_kernelIN5flash19enable_sm80_to_sm89INS1_16FlashAttnBwdSm80INS1_25CollectiveMainloopBwdSm80ILi2ELi2EN4cute5tupleIJNS5_1CILi128EEES8_NS7_ILi64EEEEEENS_10bfloat16_tEfNS_4arch4Sm80ELb1ELb0ELb1ELb1ELb1ELb0ELb0ELb0ELi2ELi4ELi4ELi4ELb0EEENS1_21CollectiveEpilogueBwdISA_SB_SD_Li256ELb1ELb0ELi2EEENS1_25SingleTileBwdLPTSchedulerILb1ELi128ELb1EEEEEEEEEvNT_6ParamsE$_ZN4cute3eso3ESOILb1ELb0EJNS_5tupleIJNS2_IJNS_1CILi8EEENS3_ILi1EEEEEENS3_ILi4EEES5_EEENS2_IJNS2_IJS5_NS3_ILi0EEEEEElS9_EEEEEC2ERKS8_RKSB_)
$_ZN7cutlass13device_kernelIN5flash19enable_sm80_to_sm89INS1_16FlashAttnBwdSm80INS1_25CollectiveMainloopBwdSm80ILi2ELi2EN4cute5tupleIJNS5_1CILi128EEES8_NS7_ILi64EEEEEENS_10bfloat16_tEfNS_4arch4Sm80ELb1ELb0ELb1ELb1ELb1ELb0ELb0ELb0ELi2ELi4ELi4ELi4ELb0EEENS1_21CollectiveEpilogueBwdISA_SB_SD_Li256ELb1ELb0ELi2EEENS1_25SingleTileBwdLPTSchedulerILb1ELi128ELb1EEEEEEEEEvNT_6ParamsE$_ZN4cute3eso3ESOILb1ELb0EJNS_5tupleIJNS2_IJNS_1CILi8EEENS3_ILi1EEEEEENS3_ILi4EEES5_EEENS2_IJNS2_IJS5_NS3_ILi0EEEEEElS9_EEEEEC2ERKS8_RKSB_:
[----:B------:R-:W-:Y:S01]  /*9fa0*/  IADD3 R3, R81, -c[0x0][0x20], RZ ;  /* 0x8000080051037a10 */ /* 0x000fe20007ffe0ff */
[----:B------:R-:W-:Y:S01]  /*9fb0*/  IMAD.MOV.U32 R78, RZ, RZ, R2 ;  /* 0x000000ffff4e7224 */ /* 0x000fe200078e0002 */
[----:B------:R-:W-:Y:S01]  /*9fc0*/  MOV R86, R6 ;  /* 0x0000000600567202 */ /* 0x000fe20000000f00 */
[----:B------:R-:W-:Y:S01]  /*9fd0*/  IMAD.MOV.U32 R79, RZ, RZ, R5 ;  /* 0x000000ffff4f7224 */ /* 0x000fe200078e0005 */
[----:B------:R-:W-:-:S04]  /*9fe0*/  MOV R87, 0x0 ;  /* 0x0000000000577802 */ /* 0x000fc80000000f00 */
[----:B------:R1:W-:Y:S01]  /*9ff0*/  STL.64 [R3], R78 ;  /* 0x0000004e03007387 */ /* 0x0003e20000100a00 */
[----:B------:R-:W-:Y:S05]  /*a000*/  RET.REL.NODEC R86 `(_ZN7cutlass13device_kernelIN5flash19enable_sm80_to_sm89INS1_16FlashAttnBwdSm80INS1_25CollectiveMainloopBwdSm80ILi2ELi2EN4cute5tupleIJNS5_1CILi128EEES8_NS7_ILi64EEEEEENS_10bfloat16_tEfNS_4arch4Sm80ELb1ELb0ELb1ELb1ELb1ELb0ELb0ELb0ELi2ELi4ELi4ELi4ELb0EEENS1_21CollectiveEpilogueBwdISA_SB_SD_Li256ELb1ELb0ELi2EEENS1_25SingleTileBwdLPTSchedulerILb1ELi128ELb1EEEEEEEEEvNT_6ParamsE) ;  /* 0xffff5ff056007950 */ /* 0x000fea0003c3ffff */
        .type           $_ZN7cutlass13device_kernelIN5flash19enable_sm80_to_sm89INS1_16FlashAttnBwdSm80INS1_25CollectiveMainloopBwdSm80ILi2ELi2EN4cute5tupleIJNS5_1CILi128EEES8_NS7_ILi64EEEEEENS_10bfloat16_tEfNS_4arch4Sm80ELb1ELb0ELb1ELb1ELb1ELb0ELb0ELb0ELi2ELi4ELi4ELi4ELb0EEENS1_21CollectiveEpilogueBwdISA_SB_SD_Li256ELb1ELb0ELi2EEENS1_25SingleTileBwdLPTSchedulerILb1ELi128ELb1EEEEEEEEEvNT_6ParamsE$_ZN4cute3eso3ESOILb1ELb0EJNS_5tupleIJNS_1CILi0EEES4_EEEiEEC2ERKS5_RKi,@function
        .size           $_ZN7cutlass13device_kernelIN5flash19enable_sm80_to_sm89INS1_16FlashAttnBwdSm80INS1_25CollectiveMainloopBwdSm80ILi2ELi2EN4cute5tupleIJNS5_1CILi128EEES8_NS7_ILi64EEEEEENS_10bfloat16_tEfNS_4arch4Sm80ELb1ELb0ELb1ELb1ELb1ELb0ELb0ELb0ELi2ELi4ELi4ELi4ELb0EEENS1_21CollectiveEpilogueBwdISA_SB_SD_Li256ELb1ELb0ELi2EEENS1_25SingleTileBwdLPTSchedulerILb1ELi128ELb1EEEEEEEEEvNT_6ParamsE$_ZN4cute3eso3ESOILb1ELb0EJNS_5tupleIJNS_1CILi0EEES4_EEEiEEC2ERKS5_RKi,($_ZN7cutlass13device_kernelIN5flash19enable_sm80_to_sm89INS1_16FlashAttnBwdSm80INS1_25CollectiveMainloopBwdSm80ILi2ELi2EN4cute5tupleIJNS5_1CILi128EEES8_NS7_ILi64EEEEEENS_10bfloat16_tEfNS_4arch4Sm80ELb1ELb0ELb1ELb1ELb1ELb0ELb0ELb0ELi2ELi4ELi4ELi4ELb0EEENS1_21CollectiveEpilogueBwdISA_SB_SD_Li256ELb1ELb0ELi2EEENS1_25SingleTileBwdLPTSchedulerILb1ELi128ELb1EEEEEEEEEvNT_6ParamsE$_ZN4cute3eso3ESOILb1ELb0EJNS_5tupleIJNS_1CILi16EEENS3_ILi2EEES5_S5_NS3_ILi4EEES5_EEENS2_IJNS3_ILi1EEEiiiNS3_ILi144EEENS3_ILi512EEEEEEEEC2ERKS7_RKSB_ - $_ZN7cutlass13device_kernelIN5flash19enable_sm80_to_sm89INS1_16FlashAttnBwdSm80INS1_25CollectiveMainloopBwdSm80ILi2ELi2EN4cute5tupleIJNS5_1CILi128EEES8_NS7_ILi64EEEEEENS_10bfloat16_tEfNS_4arch4Sm80ELb1ELb0ELb1ELb1ELb1ELb0ELb0ELb0ELi2ELi4ELi4ELi4ELb0EEENS1_21CollectiveEpilogueBwdISA_SB_SD_Li256ELb1ELb0ELi2EEENS1_25SingleTileBwdLPTSchedulerILb1ELi128ELb1EEEEEEEEEvNT_6ParamsE$_ZN4cute3eso3ESOILb1ELb0EJNS_5tupleIJNS_1CILi0EEES4_EEEiEEC2ERKS5_RKi)
$_ZN7cutlass13device_kernelIN5flash19enable_sm80_to_sm89INS1_16FlashAttnBwdSm80INS1_25CollectiveMainloopBwdSm80ILi2ELi2EN4cute5tupleIJNS5_1CILi128EEES8_NS7_ILi64EEEEEENS_10bfloat16_tEfNS_4arch4Sm80ELb1ELb0ELb1ELb1ELb1ELb0ELb0ELb0ELi2ELi4ELi4ELi4ELb0EEENS1_21CollectiveEpilogueBwdISA_SB_SD_Li256ELb1ELb0ELi2EEENS1_25SingleTileBwdLPTSchedulerILb1ELi128ELb1EEEEEEEEEvNT_6ParamsE$_ZN4cute3eso3ESOILb1ELb0EJNS_5tupleIJNS_1CILi0EEES4_EEEiEEC2ERKS5_RKi:
[----:B------:R-:W-:Y:S02]  /*a010*/  IADD3 R2, R67, -c[0x0][0x20], RZ ;  /* 0x8000080043027a10 */ /* 0x000fe40007ffe0ff */
[----:B------:R-:W-:-:S03]  /*a020*/  MOV R5, 0x0 ;  /* 0x0000000000057802 */ /* 0x000fc60000000f00 */
[----:B------:R1:W-:Y:S01]  /*a030*/  STL [R2], R3 ;  /* 0x0000000302007387 */ /* 0x0003e20000100800 */
[----:B------:R-:W-:Y:S05]  /*a040*/  RET.REL.NODEC R4 `(_ZN7cutlass13device_kernelIN5flash19enable_sm80_to_sm89INS1_16FlashAttnBwdSm80INS1_25CollectiveMainloopBwdSm80ILi2ELi2EN4cute5tupleIJNS5_1CILi128EEES8_NS7_ILi64EEEEEENS_10bfloat16_tEfNS_4arch4Sm80ELb1ELb0ELb1ELb1ELb1ELb0ELb0ELb0ELi2ELi4ELi4ELi4ELb0EEENS1_21CollectiveEpilogueBwdISA_SB_SD_Li256ELb1ELb0ELi2EEENS1_25SingleTileBwdLPTSchedulerILb1ELi128ELb1EEEEEEEEEvNT_6ParamsE) ;  /* 0xffff5fb004007950 */ /* 0x000fea0003c3ffff */
        .type           $_ZN7cutlass13device_kernelIN5flash19enable_sm80_to_sm89INS1_16FlashAttnBwdSm80INS1_25CollectiveMainloopBwdSm80ILi2ELi2EN4cute5tupleIJNS5_1CILi128EEES8_NS7_ILi64EEEEEENS_10bfloat16_tEfNS_4arch4Sm80ELb1ELb0ELb1ELb1ELb1ELb0ELb0ELb0ELi2ELi4ELi4ELi4ELb0EEENS1_21CollectiveEpilogueBwdISA_SB_SD_Li256ELb1ELb0ELi2EEENS1_25SingleTileBwdLPTSchedulerILb1ELi128ELb1EEEEEEEEEvNT_6ParamsE$_ZN4cute3eso3ESOILb1ELb0EJNS_5tupleIJNS_1CILi16EEENS3_ILi2EEES5_S5_NS3_ILi4EEES5_EEENS2_IJNS3_ILi1EEEiiiNS3_ILi144EEENS3_ILi512EEEEEEEEC2ERKS7_RKSB_,@function
        .size           $_ZN7cutlass13device_kernelIN5flash19enable_sm80_to_sm89INS1_16FlashAttnBwdSm80INS1_25CollectiveMainloopBwdSm80ILi2ELi2EN4cute5tupleIJNS5_1CILi128EEES8_NS7_ILi64EEEEEENS_10bfloat16_tEfNS_4arch4Sm80ELb1ELb0ELb1ELb1ELb1ELb0ELb0ELb0ELi2ELi4ELi4ELi4ELb0EEENS1_21CollectiveEpilogueBwdISA_SB_SD_Li256ELb1ELb0ELi2EEENS1_25SingleTileBwdLPTSchedulerILb1ELi128ELb1EEEEEEEEEvNT_6ParamsE$_ZN4cute3eso3ESOILb1ELb0EJNS_5tupleIJNS_1CILi16EEENS3_ILi2EEES5_S5_NS3_ILi4EEES5_EEENS2_IJNS3_ILi1EEEiiiNS3_ILi144EEENS3_ILi512EEEEEEEEC2ERKS7_RKSB_,($_ZN7cutlass13device_kernelIN5flash19enable_sm80_to_sm89INS1_16FlashAttnBwdSm80INS1_25CollectiveMainloopBwdSm80ILi2ELi2EN4cute5tupleIJNS5_1CILi128EEES8_NS7_ILi64EEEEEENS_10bfloat16_tEfNS_4arch4Sm80ELb1ELb0ELb1ELb1ELb1ELb0ELb0ELb0ELi2ELi4ELi4ELi4ELb0EEENS1_21CollectiveEpilogueBwdISA_SB_SD_Li256ELb1ELb0ELi2EEENS1_25SingleTileBwdLPTSchedulerILb1ELi128ELb1EEEEEEEEEvNT_6ParamsE$_ZN4cute3eso3ESOILb1ELb0EJNS_5tupleIJNS_1CILi1EEENS2_IJS4_NS3_ILi2EEES5_EEEEEENS2_IJNS3_ILi0EEENS2_IJS4_NS3_ILi256EEEiEEEEEEEEC2ERKS7_RKSB_ - $_ZN7cutlass13device_kernelIN5flash19enable_sm80_to_sm89INS1_16FlashAttnBwdSm80INS1_25CollectiveMainloopBwdSm80ILi2ELi2EN4cute5tupleIJNS5_1CILi128EEES8_NS7_ILi64EEEEEENS_10bfloat16_tEfNS_4arch4Sm80ELb1ELb0ELb1ELb1ELb1ELb0ELb0ELb0ELi2ELi4ELi4ELi4ELb0EEENS1_21CollectiveEpilogueBwdISA_SB_SD_Li256ELb1ELb0ELi2EEENS1_25SingleTileBwdLPTSchedulerILb1ELi128ELb1EEEEEEEEEvNT_6ParamsE$_ZN4cute3eso3ESOILb1ELb0EJNS_5tupleIJNS_1CILi16EEENS3_ILi2EEES5_S5_NS3_ILi4EEES5_EEENS2_IJNS3_ILi1EEEiiiNS3_ILi144EEENS3_ILi512EEEEEEEEC2ERKS7_RKSB_)
$_ZN7cutlass13device_kernelIN5flash19enable_sm80_to_sm89INS1_16FlashAttnBwdSm80INS1_25CollectiveMainloopBwdSm80ILi2ELi2EN4cute5tupleIJNS5_1CILi128EEES8_NS7_ILi64EEEEEENS_10bfloat16_tEfNS_4arch4Sm80ELb1ELb0ELb1ELb1ELb1ELb0ELb0ELb0ELi2ELi4ELi4ELi4ELb0EEENS1_21CollectiveEpilogueBwdISA_SB_SD_Li256ELb1ELb0ELi2EEENS1_25SingleTileBwdLPTSchedulerILb1ELi128ELb1EEEEEEEEEvNT_6ParamsE$_ZN4cute3eso3ESOILb1ELb0EJNS_5tupleIJNS_1CILi16EEENS3_ILi2EEES5_S5_NS3_ILi4EEES5_EEENS2_IJNS3_ILi1EEEiiiNS3_ILi144EEENS3_ILi512EEEEEEEEC2ERKS7_RKSB_:
[----:B------:R-:W-:Y:S02]  /*a050*/  IADD3 R4, R59, -c[0x0][0x20], RZ ;  /* 0x800008003b047a10 */ /* 0x000fe40007ffe0ff */
[----:B------:R-:W-:-:S03]  /*a060*/  MOV R9, 0x0 ;  /* 0x0000000000097802 */ /* 0x000fc60000000f00 */
[----:B------:R1:W-:Y:S04]  /*a070*/  STL [R4], R2 ;  /* 0x0000000204007387 */ /* 0x0003e80000100800 */
[----:B------:R1:W-:Y:S04]  /*a080*/  STL [R4+0x4], R3 ;  /* 0x0000040304007387 */ /* 0x0003e80000100800 */
[----:B------:R1:W-:Y:S01]  /*a090*/  STL [R4+0x8], R5 ;  /* 0x0000080504007387 */ /* 0x0003e20000100800 */
[----:B------:R-:W-:Y:S05]  /*a0a0*/  RET.REL.NODEC R8 `(_ZN7cutlass13device_kernelIN5flash19enable_sm80_to_sm89INS1_16FlashAttnBwdSm80INS1_25CollectiveMainloopBwdSm80ILi2ELi2EN4cute5tupleIJNS5_1CILi128EEES8_NS7_ILi64EEEEEENS_10bfloat16_tEfNS_4arch4Sm80ELb1ELb0ELb1ELb1ELb1ELb0ELb0ELb0ELi2ELi4ELi4ELi4ELb0EEENS1_21CollectiveEpilogueBwdISA_SB_SD_Li256ELb1ELb0ELi2EEENS1_25SingleTileBwdLPTSchedulerILb1ELi128ELb1EEEEEEEEEvNT_6ParamsE) ;  /* 0xffff5f5008007950 */ /* 0x000fea0003c3ffff */
        .type           $_ZN7cutlass13device_kernelIN5flash19enable_sm80_to_sm89INS1_16FlashAttnBwdSm80INS1_25CollectiveMainloopBwdSm80ILi2ELi2EN4cute5tupleIJNS5_1CILi128EEES8_NS7_ILi64EEEEEENS_10bfloat16_tEfNS_4arch4Sm80ELb1ELb0ELb1ELb1ELb1ELb0ELb0ELb0ELi2ELi4ELi4ELi4ELb0EEENS1_21CollectiveEpilogueBwdISA_SB_SD_Li256ELb1ELb0ELi2EEENS1_25SingleTileBwdLPTSchedulerILb1ELi128ELb1EEEEEEEEEvNT_6ParamsE$_ZN4cute3eso3ESOILb1ELb0EJNS_5tupleIJNS_1CILi1EEENS2_IJS4_NS3_ILi2EEES5_EEEEEENS2_IJNS3_ILi0EEENS2_IJS4_NS3_ILi256EEEiEEEEEEEEC2ERKS7_RKSB_,@function
        .size           $_ZN7cutlass13device_kernelIN5flash19enable_sm80_to_sm89INS1_16FlashAttnBwdSm80INS1_25CollectiveMainloopBwdSm80ILi2ELi2EN4cute5tupleIJNS5_1CILi128EEES8_NS7_ILi64EEEEEENS_10bfloat16_tEfNS_4arch4Sm80ELb1ELb0ELb1ELb1ELb1ELb0ELb0ELb0ELi2ELi4ELi4ELi4ELb0EEENS1_21CollectiveEpilogueBwdISA_SB_SD_Li256ELb1ELb0ELi2EEENS1_25SingleTileBwdLPTSchedulerILb1ELi128ELb1EEEEEEEEEvNT_6ParamsE$_ZN4cute3eso3ESOILb1ELb0EJNS_5tupleIJNS_1CILi1EEENS2_IJS4_NS3_ILi2EEES5_EEEEEENS2_IJNS3_ILi0EEENS2_IJS4_NS3_ILi256EEEiEEEEEEEEC2ERKS7_RKSB_,($_ZN7cutlass13device_kernelIN5flash19enable_sm80_to_sm89INS1_16FlashAttnBwdSm80INS1_25CollectiveMainloopBwdSm80ILi2ELi2EN4cute5tupleIJNS5_1CILi128EEES8_NS7_ILi64EEEEEENS_10bfloat16_tEfNS_4arch4Sm80ELb1ELb0ELb1ELb1ELb1ELb0ELb0ELb0ELi2ELi4ELi4ELi4ELb0EEENS1_21CollectiveEpilogueBwdISA_SB_SD_Li256ELb1ELb0ELi2EEENS1_25SingleTileBwdLPTSchedulerILb1ELi128ELb1EEEEEEEEEvNT_6ParamsE$_ZN4cute3eso3ESOILb1ELb0EJNS_5tupleIJNS_1CILi1EEENS3_ILi0EEEEEENS2_IJiEEEEEC2ERKS6_RKS7_ - $_ZN7cutlass13device_kernelIN5flash19enable_sm80_to_sm89INS1_16FlashAttnBwdSm80INS1_25CollectiveMainloopBwdSm80ILi2ELi2EN4cute5tupleIJNS5_1CILi128EEES8_NS7_ILi64EEEEEENS_10bfloat16_tEfNS_4arch4Sm80ELb1ELb0ELb1ELb1ELb1ELb0ELb0ELb0ELi2ELi4ELi4ELi4ELb0EEENS1_21CollectiveEpilogueBwdISA_SB_SD_Li256ELb1ELb0ELi2EEENS1_25SingleTileBwdLPTSchedulerILb1ELi128ELb1EEEEEEEEEvNT_6ParamsE$_ZN4cute3eso3ESOILb1ELb0EJNS_5tupleIJNS_1CILi1EEENS2_IJS4_NS3_ILi2EEES5_EEEEEENS2_IJNS3_ILi0EEENS2_IJS4_NS3_ILi256EEEiEEEEEEEEC2ERKS7_RKSB_)
$_ZN7cutlass13device_kernelIN5flash19enable_sm80_to_sm89INS1_16FlashAttnBwdSm80INS1_25CollectiveMainloopBwdSm80ILi2ELi2EN4cute5tupleIJNS5_1CILi128EEES8_NS7_ILi64EEEEEENS_10bfloat16_tEfNS_4arch4Sm80ELb1ELb0ELb1ELb1ELb1ELb0ELb0ELb0ELi2ELi4ELi4ELi4ELb0EEENS1_21CollectiveEpilogueBwdISA_SB_SD_Li256ELb1ELb0ELi2EEENS1_25SingleTileBwdLPTSchedulerILb1ELi128ELb1EEEEEEEEEvNT_6ParamsE$_ZN4cute3eso3ESOILb1ELb0EJNS_5tupleIJNS_1CILi1EEENS2_IJS4_NS3_ILi2EEES5_EEEEEENS2_IJNS3_ILi0EEENS2_IJS4_NS3_ILi256EEEiEEEEEEEEC2ERKS7_RKSB_:
[----:B------:R-:W-:Y:S02]  /*a0b0*/  IADD3 R3, R9, -c[0x0][0x20], RZ ;  /* 0x8000080009037a10 */ /* 0x000fe40007ffe0ff */
[----:B------:R-:W-:-:S03]  /*a0c0*/  MOV R5, 0x0 ;  /* 0x0000000000057802 */ /* 0x000fc60000000f00 */
[----:B------:R1:W-:Y:S01]  /*a0d0*/  STL [R3], R2 ;  /* 0x0000000203007387 */ /* 0x0003e20000100800 */
[----:B------:R-:W-:Y:S05]  /*a0e0*/  RET.REL.NODEC R4 `(_ZN7cutlass13device_kernelIN5flash19enable_sm80_to_sm89INS1_16FlashAttnBwdSm80INS1_25CollectiveMainloopBwdSm80ILi2ELi2EN4cute5tupleIJNS5_1CILi128EEES8_NS7_ILi64EEEEEENS_10bfloat16_tEfNS_4arch4Sm80ELb1ELb0ELb1ELb1ELb1ELb0ELb0ELb0ELi2ELi4ELi4ELi4ELb0EEENS1_21CollectiveEpilogueBwdISA_SB_SD_Li256ELb1ELb0ELi2EEENS1_25SingleTileBwdLPTSchedulerILb1ELi128ELb1EEEEEEEEEvNT_6ParamsE) ;  /* 0xffff5f1004007950 */ /* 0x000fea0003c3ffff */
        .type           $_ZN7cutlass13device_kernelIN5flash19enable_sm80_to_sm89INS1_16FlashAttnBwdSm80INS1_25CollectiveMainloopBwdSm80ILi2ELi2EN4cute5tupleIJNS5_1CILi128EEES8_NS7_ILi64EEEEEENS_10bfloat16_tEfNS_4arch4Sm80ELb1ELb0ELb1ELb1ELb1ELb0ELb0ELb0ELi2ELi4ELi4ELi4ELb0EEENS1_21CollectiveEpilogueBwdISA_SB_SD_Li256ELb1ELb0ELi2EEENS1_25SingleTileBwdLPTSchedulerILb1ELi128ELb1EEEEEEEEEvNT_6ParamsE$_ZN4cute3eso3ESOILb1ELb0EJNS_5tupleIJNS_1CILi1EEENS3_ILi0EEEEEENS2_IJiEEEEEC2ERKS6_RKS7_,@function
        .size           $_ZN7cutlass13device_kernelIN5flash19enable_sm80_to_sm89INS1_16FlashAttnBwdSm80INS1_25CollectiveMainloopBwdSm80ILi2ELi2EN4cute5tupleIJNS5_1CILi128EEES8_NS7_ILi64EEEEEENS_10bfloat16_tEfNS_4arch4Sm80ELb1ELb0ELb1ELb1ELb1ELb0ELb0ELb0ELi2ELi4ELi4ELi4ELb0EEENS1_21CollectiveEpilogueBwdISA_SB_SD_Li256ELb1ELb0ELi2EEENS1_25SingleTileBwdLPTSchedulerILb1ELi128ELb1EEEEEEEEEvNT_6ParamsE$_ZN4cute3eso3ESOILb1ELb0EJNS_5tupleIJNS_1CILi1EEENS3_ILi0EEEEEENS2_IJiEEEEEC2ERKS6_RKS7_,($_ZN7cutlass13device_kernelIN5flash19enable_sm80_to_sm89INS1_16FlashAttnBwdSm80INS1_25CollectiveMainloopBwdSm80ILi2ELi2EN4cute5tupleIJNS5_1CILi128EEES8_NS7_ILi64EEEEEENS_10bfloat16_tEfNS_4arch4Sm80ELb1ELb0ELb1ELb1ELb1ELb0ELb0ELb0ELi2ELi4ELi4ELi4ELb0EEENS1_21CollectiveEpilogueBwdISA_SB_SD_Li256ELb1ELb0ELi2EEENS1_25SingleTileBwdLPTSchedulerILb1ELi128ELb1EEEEEEEEEvNT_6ParamsE$_ZN4cute3eso3ESOILb1ELb0EJNS_5tupleIJNS_1CILi1EEENS3_ILi0EEEEEENS3_ILi4096EEENS2_IJiiEEEEEC2ERKS6_RKS7_RKS8_ - $_ZN7cutlass13device_kernelIN5flash19enable_sm80_to_sm89INS1_16FlashAttnBwdSm80INS1_25CollectiveMainloopBwdSm80ILi2ELi2EN4cute5tupleIJNS5_1CILi128EEES8_NS7_ILi64EEEEEENS_10bfloat16_tEfNS_4arch4Sm80ELb1ELb0ELb1ELb1ELb1ELb0ELb0ELb0ELi2ELi4ELi4ELi4ELb0EEENS1_21CollectiveEpilogueBwdISA_SB_SD_Li256ELb1ELb0ELi2EEENS1_25SingleTileBwdLPTSchedulerILb1ELi128ELb1EEEEEEEEEvNT_6ParamsE$_ZN4cute3eso3ESOILb1ELb0EJNS_5tupleIJNS_1CILi1EEENS3_ILi0EEEEEENS2_IJiEEEEEC2ERKS6_RKS7_)
$_ZN7cutlass13device_kernelIN5flash19enable_sm80_to_sm89INS1_16FlashAttnBwdSm80INS1_25CollectiveMainloopBwdSm80ILi2ELi2EN4cute5tupleIJNS5_1CILi128EEES8_NS7_ILi64EEEEEENS_10bfloat16_tEfNS_4arch4Sm80ELb1ELb0ELb1ELb1ELb1ELb0ELb0ELb0ELi2ELi4ELi4ELi4ELb0EEENS1_21CollectiveEpilogueBwdISA_SB_SD_Li256ELb1ELb0ELi2EEENS1_25SingleTileBwdLPTSchedulerILb1ELi128ELb1EEEEEEEEEvNT_6ParamsE$_ZN4cute3eso3ESOILb1ELb0EJNS_5tupleIJNS_1CILi1EEENS3_ILi0EEEEEENS2_IJiEEEEEC2ERKS6_RKS7_:
[----:B------:R-:W-:Y:S02]  /*a0f0*/  IADD3 R2, R67, -c[0x0][0x20], RZ ;  /* 0x8000080043027a10 */ /* 0x000fe40007ffe0ff */
[----:B------:R-:W-:-:S03]  /*a100*/  MOV R7, 0x0 ;  /* 0x0000000000077802 */ /* 0x000fc60000000f00 */
[----:B------:R1:W-:Y:S01]  /*a110*/  STL [R2], R3 ;  /* 0x0000000302007387 */ /* 0x0003e20000100800 */
[----:B------:R-:W-:Y:S05]  /*a120*/  RET.REL.NODEC R6 `(_ZN7cutlass13device_kernelIN5flash19enable_sm80_to_sm89INS1_16FlashAttnBwdSm80INS1_25CollectiveMainloopBwdSm80ILi2ELi2EN4cute5tupleIJNS5_1CILi128EEES8_NS7_ILi64EEEEEENS_10bfloat16_tEfNS_4arch4Sm80ELb1ELb0ELb1ELb1ELb1ELb0ELb0ELb0ELi2ELi4ELi4ELi4ELb0EEENS1_21CollectiveEpilogueBwdISA_SB_SD_Li256ELb1ELb0ELi2EEENS1_25SingleTileBwdLPTSchedulerILb1ELi128ELb1EEEEEEEEEvNT_6ParamsE) ;  /* 0xffff5ed006007950 */ /* 0x000fea0003c3ffff */
        .type           $_ZN7cutlass13device_kernelIN5flash19enable_sm80_to_sm89INS1_16FlashAttnBwdSm80INS1_25CollectiveMainloopBwdSm80ILi2ELi2EN4cute5tupleIJNS5_1CILi128EEES8_NS7_ILi64EEEEEENS_10bfloat16_tEfNS_4arch4Sm80ELb1ELb0ELb1ELb1ELb1ELb0ELb0ELb0ELi2ELi4ELi4ELi4ELb0EEENS1_21CollectiveEpilogueBwdISA_SB_SD_Li256ELb1ELb0ELi2EEENS1_25SingleTileBwdLPTSchedulerILb1ELi128ELb1EEEEEEEEEvNT_6ParamsE$_ZN4cute3eso3ESOILb1ELb0EJNS_5tupleIJNS_1CILi1EEENS3_ILi0EEEEEENS3_ILi4096EEENS2_IJiiEEEEEC2ERKS6_RKS7_RKS8_,@function
        .size           $_ZN7cutlass13device_kernelIN5flash19enable_sm80_to_sm89INS1_16FlashAttnBwdSm80INS1_25CollectiveMainloopBwdSm80ILi2ELi2EN4cute5tupleIJNS5_1CILi128EEES8_NS7_ILi64EEEEEENS_10bfloat16_tEfNS_4arch4Sm80ELb1ELb0ELb1ELb1ELb1ELb0ELb0ELb0ELi2ELi4ELi4ELi4ELb0EEENS1_21CollectiveEpilogueBwdISA_SB_SD_Li256ELb1ELb0ELi2EEENS1_25SingleTileBwdLPTSchedulerILb1ELi128ELb1EEEEEEEEEvNT_6ParamsE$_ZN4cute3eso3ESOILb1ELb0EJNS_5tupleIJNS_1CILi1EEENS3_ILi0EEEEEENS3_ILi4096EEENS2_IJiiEEEEEC2ERKS6_RKS7_RKS8_,($_ZN7cutlass13device_kernelIN5flash19enable_sm80_to_sm89INS1_16FlashAttnBwdSm80INS1_25CollectiveMainloopBwdSm80ILi2ELi2EN4cute5tupleIJNS5_1CILi128EEES8_NS7_ILi64EEEEEENS_10bfloat16_tEfNS_4arch4Sm80ELb1ELb0ELb1ELb1ELb1ELb0ELb0ELb0ELi2ELi4ELi4ELi4ELb0EEENS1_21CollectiveEpilogueBwdISA_SB_SD_Li256ELb1ELb0ELi2EEENS1_25SingleTileBwdLPTSchedulerILb1ELi128ELb1EEEEEEEEEvNT_6ParamsE$_ZN4cute3eso3ESOILb1ELb0EJNS_5tupleIJNS_1CILi1EEENS3_ILi0EEEEEEiEEC2ERKS6_RKi - $_ZN7cutlass13device_kernelIN5flash19enable_sm80_to_sm89INS1_16FlashAttnBwdSm80INS1_25CollectiveMainloopBwdSm80ILi2ELi2EN4cute5tupleIJNS5_1CILi128EEES8_NS7_ILi64EEEEEENS_10bfloat16_tEfNS_4arch4Sm80ELb1ELb0ELb1ELb1ELb1ELb0ELb0ELb0ELi2ELi4ELi4ELi4ELb0EEENS1_21CollectiveEpilogueBwdISA_SB_SD_Li256ELb1ELb0ELi2EEENS1_25SingleTileBwdLPTSchedulerILb1ELi128ELb1EEEEEEEEEvNT_6ParamsE$_ZN4cute3eso3ESOILb1ELb0EJNS_5tupleIJNS_1CILi1EEENS3_ILi0EEEEEENS3_ILi4096EEENS2_IJiiEEEEEC2ERKS6_RKS7_RKS8_)
$_ZN7cutlass13device_kernelIN5flash19enable_sm80_to_sm89INS1_16FlashAttnBwdSm80INS1_25CollectiveMainloopBwdSm80ILi2ELi2EN4cute5tupleIJNS5_1CILi128EEES8_NS7_ILi64EEEEEENS_10bfloat16_tEfNS_4arch4Sm80ELb1ELb0ELb1ELb1ELb1ELb0ELb0ELb0ELi2ELi4ELi4ELi4ELb0EEENS1_21CollectiveEpilogueBwdISA_SB_SD_Li256ELb1ELb0ELi2EEENS1_25SingleTileBwdLPTSchedulerILb1ELi128ELb1EEEEEEEEEvNT_6ParamsE$_ZN4cute3eso3ESOILb1ELb0EJNS_5tupleIJNS_1CILi1EEENS3_ILi0EEEEEENS3_ILi4096EEENS2_IJiiEEEEEC2ERKS6_RKS7_RKS8_:
[----:B------:R-:W-:Y:S01]  /*a130*/  IADD3 R2, R2, -c[0x0][0x20], RZ ;  /* 0x8000080002027a10 */ /* 0x000fe20007ffe0ff */
[----:B------:R-:W-:Y:S01]  /*a140*/  IMAD.MOV.U32 R8, RZ, RZ, R6 ;  /* 0x000000ffff087224 */ /* 0x000fe200078e0006 */
[----:B------:R-:W-:-:S03]  /*a150*/  MOV R9, 0x0 ;  /* 0x0000000000097802 */ /* 0x000fc60000000f00 */
[----:B------:R1:W-:Y:S04]  /*a160*/  STL [R2], R5 ;  /* 0x0000000502007387 */ /* 0x0003e80000100800 */
[----:B------:R1:W-:Y:S01]  /*a170*/  STL [R2+0x4], R3 ;  /* 0x0000040302007387 */ /* 0x0003e20000100800 */
[----:B------:R-:W-:Y:S05]  /*a180*/  RET.REL.NODEC R8 `(_ZN7cutlass13device_kernelIN5flash19enable_sm80_to_sm89INS1_16FlashAttnBwdSm80INS1_25CollectiveMainloopBwdSm80ILi2ELi2EN4cute5tupleIJNS5_1CILi128EEES8_NS7_ILi64EEEEEENS_10bfloat16_tEfNS_4arch4Sm80ELb1ELb0ELb1ELb1ELb1ELb0ELb0ELb0ELi2ELi4ELi4ELi4ELb0EEENS1_21CollectiveEpilogueBwdISA_SB_SD_Li256ELb1ELb0ELi2EEENS1_25SingleTileBwdLPTSchedulerILb1ELi128ELb1EEEEEEEEEvNT_6ParamsE) ;  /* 0xffff5e7008007950 */ /* 0x000fea0003c3ffff */
        .type           $_ZN7cutlass13device_kernelIN5flash19enable_sm80_to_sm89INS1_16FlashAttnBwdSm80INS1_25CollectiveMainloopBwdSm80ILi2ELi2EN4cute5tupleIJNS5_1CILi128EEES8_NS7_ILi64EEEEEENS_10bfloat16_tEfNS_4arch4Sm80ELb1ELb0ELb1ELb1ELb1ELb0ELb0ELb0ELi2ELi4ELi4ELi4ELb0EEENS1_21CollectiveEpilogueBwdISA_SB_SD_Li256ELb1ELb0ELi2EEENS1_25SingleTileBwdLPTSchedulerILb1ELi128ELb1EEEEEEEEEvNT_6ParamsE$_ZN4cute3eso3ESOILb1ELb0EJNS_5tupleIJNS_1CILi1EEENS3_ILi0EEEEEEiEEC2ERKS6_RKi,@function
        .size           $_ZN7cutlass13device_kernelIN5flash19enable_sm80_to_sm89INS1_16FlashAttnBwdSm80INS1_25CollectiveMainloopBwdSm80ILi2ELi2EN4cute5tupleIJNS5_1CILi128EEES8_NS7_ILi64EEEEEENS_10bfloat16_tEfNS_4arch4Sm80ELb1ELb0ELb1ELb1ELb1ELb0ELb0ELb0ELi2ELi4ELi4ELi4ELb0EEENS1_21CollectiveEpilogueBwdISA_SB_SD_Li256ELb1ELb0ELi2EEENS1_25SingleTileBwdLPTSchedulerILb1ELi128ELb1EEEEEEEEEvNT_6ParamsE$_ZN4cute3eso3ESOILb1ELb0EJNS_5tupleIJNS_1CILi1EEENS3_ILi0EEEEEEiEEC2ERKS6_RKi,($_ZN7cutlass13device_kernelIN5flash19enable_sm80_to_sm89INS1_16FlashAttnBwdSm80INS1_25CollectiveMainloopBwdSm80ILi2ELi2EN4cute5tupleIJNS5_1CILi128EEES8_NS7_ILi64EEEEEENS_10bfloat16_tEfNS_4arch4Sm80ELb1ELb0ELb1ELb1ELb1ELb0ELb0ELb0ELi2ELi4ELi4ELi4ELb0EEENS1_21CollectiveEpilogueBwdISA_SB_SD_Li256ELb1ELb0ELi2EEENS1_25SingleTileBwdLPTSchedulerILb1ELi128ELb1EEEEEEEEEvNT_6ParamsE$_ZN4cute3eso3ESOILb1ELb0EJNS_5tupleIJNS_1CILi1EEENS3_ILi0EEEEEEiNS3_ILi1024EEEEEC2ERKS6_RKiRKS7_ - $_ZN7cutlass13device_kernelIN5flash19enable_sm80_to_sm89INS1_16FlashAttnBwdSm80INS1_25CollectiveMainloopBwdSm80ILi2ELi2EN4cute5tupleIJNS5_1CILi128EEES8_NS7_ILi64EEEEEENS_10bfloat16_tEfNS_4arch4Sm80ELb1ELb0ELb1ELb1ELb1ELb0ELb0ELb0ELi2ELi4ELi4ELi4ELb0EEENS1_21CollectiveEpilogueBwdISA_SB_SD_Li256ELb1ELb0ELi2EEENS1_25SingleTileBwdLPTSchedulerILb1ELi128ELb1EEEEEEEEEvNT_6ParamsE$_ZN4cute3eso3ESOILb1ELb0EJNS_5tupleIJNS_1CILi1EEENS3_ILi0EEEEEEiEEC2ERKS6_RKi)
$_ZN7cutlass13device_kernelIN5flash19enable_sm80_to_sm89INS1_16FlashAttnBwdSm80INS1_25CollectiveMainloopBwdSm80ILi2ELi2EN4cute5tupleIJNS5_1CILi128EEES8_NS7_ILi64EEEEEENS_10bfloat16_tEfNS_4arch4Sm80ELb1ELb0ELb1ELb1ELb1ELb0ELb0ELb0ELi2ELi4ELi4ELi4ELb0EEENS1_21CollectiveEpilogueBwdISA_SB_SD_Li256ELb1ELb0ELi2EEENS1_25SingleTileBwdLPTSchedulerILb1ELi128ELb1EEEEEEEEEvNT_6ParamsE$_ZN4cute3eso3ESOILb1ELb0EJNS_5tupleIJNS_1CILi1EEENS3_ILi0EEEEEEiEEC2ERKS6_RKi:
[----:B------:R-:W-:Y:S02]  /*a190*/  IADD3 R2, R2, -c[0x0][0x20], RZ ;  /* 0x8000080002027a10 */ /* 0x000fe40007ffe0ff */
[----:B------:R-:W-:-:S03]  /*a1a0*/  MOV R7, 0x0 ;  /* 0x0000000000077802 */ /* 0x000fc60000000f00 */
[----:B------:R1:W-:Y:S01]  /*a1b0*/  STL [R2], R3 ;  /* 0x0000000302007387 */ /* 0x0003e20000100800 */
[----:B------:R-:W-:Y:S05]  /*a1c0*/  RET.REL.NODEC R6 `(_ZN7cutlass13device_kernelIN5flash19enable_sm80_to_sm89INS1_16FlashAttnBwdSm80INS1_25CollectiveMainloopBwdSm80ILi2ELi2EN4cute5tupleIJNS5_1CILi128EEES8_NS7_ILi64EEEEEENS_10bfloat16_tEfNS_4arch4Sm80ELb1ELb0ELb1ELb1ELb1ELb0ELb0ELb0ELi2ELi4ELi4ELi4ELb0EEENS1_21CollectiveEpilogueBwdISA_SB_SD_Li256ELb1ELb0ELi2EEENS1_25SingleTileBwdLPTSchedulerILb1ELi128ELb1EEEEEEEEEvNT_6ParamsE) ;  /* 0xffff5e3006007950 */ /* 0x000fea0003c3ffff */
        .type           $_ZN7cutlass13device_kernelIN5flash19enable_sm80_to_sm89INS1_16FlashAttnBwdSm80INS1_25CollectiveMainloopBwdSm80ILi2ELi2EN4cute5tupleIJNS5_1CILi128EEES8_NS7_ILi64EEEEEENS_10bfloat16_tEfNS_4arch4Sm80ELb1ELb0ELb1ELb1ELb1ELb0ELb0ELb0ELi2ELi4ELi4ELi4ELb0EEENS1_21CollectiveEpilogueBwdISA_SB_SD_Li256ELb1ELb0ELi2EEENS1_25SingleTileBwdLPTSchedulerILb1ELi128ELb1EEEEEEEEEvNT_6ParamsE$_ZN4cute3eso3ESOILb1ELb0EJNS_5tupleIJNS_1CILi1EEENS3_ILi0EEEEEEiNS3_ILi1024EEEEEC2ERKS6_RKiRKS7_,@function
        .size           $_ZN7cutlass13device_kernelIN5flash19enable_sm80_to_sm89INS1_16FlashAttnBwdSm80INS1_25CollectiveMainloopBwdSm80ILi2ELi2EN4cute5tupleIJNS5_1CILi128EEES8_NS7_ILi64EEEEEENS_10bfloat16_tEfNS_4arch4Sm80ELb1ELb0ELb1ELb1ELb1ELb0ELb0ELb0ELi2ELi4ELi4ELi4ELb0EEENS1_21CollectiveEpilogueBwdISA_SB_SD_Li256ELb1ELb0ELi2EEENS1_25SingleTileBwdLPTSchedulerILb1ELi128ELb1EEEEEEEEEvNT_6ParamsE$_ZN4cute3eso3ESOILb1ELb0EJNS_5tupleIJNS_1CILi1EEENS3_ILi0EEEEEEiNS3_ILi1024EEEEEC2ERKS6_RKiRKS7_,($_ZN7cutlass13device_kernelIN5flash19enable_sm80_to_sm89INS1_16FlashAttnBwdSm80INS1_25CollectiveMainloopBwdSm80ILi2ELi2EN4cute5tupleIJNS5_1CILi128EEES8_NS7_ILi64EEEEEENS_10bfloat16_tEfNS_4arch4Sm80ELb1ELb0ELb1ELb1ELb1ELb0ELb0ELb0ELi2ELi4ELi4ELi4ELb0EEENS1_21CollectiveEpilogueBwdISA_SB_SD_Li256ELb1ELb0ELi2EEENS1_25SingleTileBwdLPTSchedulerILb1ELi128ELb1EEEEEEEEEvNT_6ParamsE$_ZN4cute3eso3ESOILb1ELb0EJNS_5tupleIJNS_1CILi1EEENS3_ILi0EEEEEElS5_EEC2ERKS6_RKlRKS5_ - $_ZN7cutlass13device_kernelIN5flash19enable_sm80_to_sm89INS1_16FlashAttnBwdSm80INS1_25CollectiveMainloopBwdSm80ILi2ELi2EN4cute5tupleIJNS5_1CILi128EEES8_NS7_ILi64EEEEEENS_10bfloat16_tEfNS_4arch4Sm80ELb1ELb0ELb1ELb1ELb1ELb0ELb0ELb0ELi2ELi4ELi4ELi4ELb0EEENS1_21CollectiveEpilogueBwdISA_SB_SD_Li256ELb1ELb0ELi2EEENS1_25SingleTileBwdLPTSchedulerILb1ELi128ELb1EEEEEEEEEvNT_6ParamsE$_ZN4cute3eso3ESOILb1ELb0EJNS_5tupleIJNS_1CILi1EEENS3_ILi0EEEEEEiNS3_ILi1024EEEEEC2ERKS6_RKiRKS7_)
$_ZN7cutlass13device_kernelIN5flash19enable_sm80_to_sm89INS1_16FlashAttnBwdSm80INS1_25CollectiveMainloopBwdSm80ILi2ELi2EN4cute5tupleIJNS5_1CILi128EEES8_NS7_ILi64EEEEEENS_10bfloat16_tEfNS_4arch4Sm80ELb1ELb0ELb1ELb1ELb1ELb0ELb0ELb0ELi2ELi4ELi4ELi4ELb0EEENS1_21CollectiveEpilogueBwdISA_SB_SD_Li256ELb1ELb0ELi2EEENS1_25SingleTileBwdLPTSchedulerILb1ELi128ELb1EEEEEEEEEvNT_6ParamsE$_ZN4cute3eso3ESOILb1ELb0EJNS_5tupleIJNS_1CILi1EEENS3_ILi0EEEEEEiNS3_ILi1024EEEEEC2ERKS6_RKiRKS7_:
[----:B------:R-:W-:Y:S02]  /*a1d0*/  IADD3 R2, R2, -c[0x0][0x20], RZ ;  /* 0x8000080002027a10 */ /* 0x000fe40007ffe0ff */
[----:B------:R-:W-:-:S03]  /*a1e0*/  MOV R9, 0x0 ;  /* 0x0000000000097802 */ /* 0x000fc60000000f00 */
[----:B------:R1:W-:Y:S01]  /*a1f0*/  STL [R2], R3 ;  /* 0x0000000302007387 */ /* 0x0003e20000100800 */
[----:B------:R-:W-:Y:S05]  /*a200*/  RET.REL.NODEC R8 `(_ZN7cutlass13device_kernelIN5flash19enable_sm80_to_sm89INS1_16FlashAttnBwdSm80INS1_25CollectiveMainloopBwdSm80ILi2ELi2EN4cute5tupleIJNS5_1CILi128EEES8_NS7_ILi64EEEEEENS_10bfloat16_tEfNS_4arch4Sm80ELb1ELb0ELb1ELb1ELb1ELb0ELb0ELb0ELi2ELi4ELi4ELi4ELb0EEENS1_21CollectiveEpilogueBwdISA_SB_SD_Li256ELb1ELb0ELi2EEENS1_25SingleTileBwdLPTSchedulerILb1ELi128ELb1EEEEEEEEEvNT_6ParamsE) ;  /* 0xffff5df008007950 */ /* 0x000fea0003c3ffff */
        .type           $_ZN7cutlass13device_kernelIN5flash19enable_sm80_to_sm89INS1_16FlashAttnBwdSm80INS1_25CollectiveMainloopBwdSm80ILi2ELi2EN4cute5tupleIJNS5_1CILi128EEES8_NS7_ILi64EEEEEENS_10bfloat16_tEfNS_4arch4Sm80ELb1ELb0ELb1ELb1ELb1ELb0ELb0ELb0ELi2ELi4ELi4ELi4ELb0EEENS1_21CollectiveEpilogueBwdISA_SB_SD_Li256ELb1ELb0ELi2EEENS1_25SingleTileBwdLPTSchedulerILb1ELi128ELb1EEEEEEEEEvNT_6ParamsE$_ZN4cute3eso3ESOILb1ELb0EJNS_5tupleIJNS_1CILi1EEENS3_ILi0EEEEEElS5_EEC2ERKS6_RKlRKS5_,@function
        .size           $_ZN7cutlass13device_kernelIN5flash19enable_sm80_to_sm89INS1_16FlashAttnBwdSm80INS1_25CollectiveMainloopBwdSm80ILi2ELi2EN4cute5tupleIJNS5_1CILi128EEES8_NS7_ILi64EEEEEENS_10bfloat16_tEfNS_4arch4Sm80ELb1ELb0ELb1ELb1ELb1ELb0ELb0ELb0ELi2ELi4ELi4ELi4ELb0EEENS1_21CollectiveEpilogueBwdISA_SB_SD_Li256ELb1ELb0ELi2EEENS1_25SingleTileBwdLPTSchedulerILb1ELi128ELb1EEEEEEEEEvNT_6ParamsE$_ZN4cute3eso3ESOILb1ELb0EJNS_5tupleIJNS_1CILi1EEENS3_ILi0EEEEEElS5_EEC2ERKS6_RKlRKS5_,($_ZN7cutlass13device_kernelIN5flash19enable_sm80_to_sm89INS1_16FlashAttnBwdSm80INS1_25CollectiveMainloopBwdSm80ILi2ELi2EN4cute5tupleIJNS5_1CILi128EEES8_NS7_ILi64EEEEEENS_10bfloat16_tEfNS_4arch4Sm80ELb1ELb0ELb1ELb1ELb1ELb0ELb0ELb0ELi2ELi4ELi4ELi4ELb0EEENS1_21CollectiveEpilogueBwdISA_SB_SD_Li256ELb1ELb0ELi2EEENS1_25SingleTileBwdLPTSchedulerILb1ELi128ELb1EEEEEEEEEvNT_6ParamsE$_ZN4cute3eso3ESOILb1ELb0EJNS_5tupleIJNS_1CILi1EEENS3_ILi2EEEEEENS2_IJNS3_ILi0EEEiEEEEEC2ERKS6_RKS8_ - $_ZN7cutlass13device_kernelIN5flash19enable_sm80_to_sm89INS1_16FlashAttnBwdSm80INS1_25CollectiveMainloopBwdSm80ILi2ELi2EN4cute5tupleIJNS5_1CILi128EEES8_NS7_ILi64EEEEEENS_10bfloat16_tEfNS_4arch4Sm80ELb1ELb0ELb1ELb1ELb1ELb0ELb0ELb0ELi2ELi4ELi4ELi4ELb0EEENS1_21CollectiveEpilogueBwdISA_SB_SD_Li256ELb1ELb0ELi2EEENS1_25SingleTileBwdLPTSchedulerILb1ELi128ELb1EEEEEEEEEvNT_6ParamsE$_ZN4cute3eso3ESOILb1ELb0EJNS_5tupleIJNS_1CILi1EEENS3_ILi0EEEEEElS5_EEC2ERKS6_RKlRKS5_)
$_ZN7cutlass13device_kernelIN5flash19enable_sm80_to_sm89INS1_16FlashAttnBwdSm80INS1_25CollectiveMainloopBwdSm80ILi2ELi2EN4cute5tupleIJNS5_1CILi128EEES8_NS7_ILi64EEEEEENS_10bfloat16_tEfNS_4arch4Sm80ELb1ELb0ELb1ELb1ELb1ELb0ELb0ELb0ELi2ELi4ELi4ELi4ELb0EEENS1_21CollectiveEpilogueBwdISA_SB_SD_Li256ELb1ELb0ELi2EEENS1_25SingleTileBwdLPTSchedulerILb1ELi128ELb1EEEEEEEEEvNT_6ParamsE$_ZN4cute3eso3ESOILb1ELb0EJNS_5tupleIJNS_1CILi1EEENS3_ILi0EEEEEElS5_EEC2ERKS6_RKlRKS5_:
[----:B------:R-:W-:Y:S01]  /*a210*/  IADD3 R3, R3, -c[0x0][0x20], RZ ;  /* 0x8000080003037a10 */ /* 0x000fe20007ffe0ff */
[----:B------:R-:W-:Y:S01]  /*a220*/  IMAD.MOV.U32 R78, RZ, RZ, R2 ;  /* 0x000000ffff4e7224 */ /* 0x000fe200078e0002 */
[----:B------:R-:W-:Y:S01]  /*a230*/  MOV R86, R6 ;  /* 0x0000000600567202 */ /* 0x000fe20000000f00 */
[----:B------:R-:W-:Y:S01]  /*a240*/  IMAD.MOV.U32 R79, RZ, RZ, R5 ;  /* 0x000000ffff4f7224 */ /* 0x000fe200078e0005 */
[----:B------:R-:W-:-:S04]  /*a250*/  MOV R87, 0x0 ;  /* 0x0000000000577802 */ /* 0x000fc80000000f00 */
[----:B------:R1:W-:Y:S01]  /*a260*/  STL.64 [R3], R78 ;  /* 0x0000004e03007387 */ /* 0x0003e20000100a00 */
[----:B------:R-:W-:Y:S05]  /*a270*/  RET.REL.NODEC R86 `(_ZN7cutlass13device_kernelIN5flash19enable_sm80_to_sm89INS1_16FlashAttnBwdSm80INS1_25CollectiveMainloopBwdSm80ILi2ELi2EN4cute5tupleIJNS5_1CILi128EEES8_NS7_ILi64EEEEEENS_10bfloat16_tEfNS_4arch4Sm80ELb1ELb0ELb1ELb1ELb1ELb0ELb0ELb0ELi2ELi4ELi4ELi4ELb0EEENS1_21CollectiveEpilogueBwdISA_SB_SD_Li256ELb1ELb0ELi2EEENS1_25SingleTileBwdLPTSchedulerILb1ELi128ELb1EEEEEEEEEvNT_6ParamsE) ;  /* 0xffff5d8056007950 */ /* 0x000fea0003c3ffff */
        .type           $_ZN7cutlass13device_kernelIN5flash19enable_sm80_to_sm89INS1_16FlashAttnBwdSm80INS1_25CollectiveMainloopBwdSm80ILi2ELi2EN4cute5tupleIJNS5_1CILi128EEES8_NS7_ILi64EEEEEENS_10bfloat16_tEfNS_4arch4Sm80ELb1ELb0ELb1ELb1ELb1ELb0ELb0ELb0ELi2ELi4ELi4ELi4ELb0EEENS1_21CollectiveEpilogueBwdISA_SB_SD_Li256ELb1ELb0ELi2EEENS1_25SingleTileBwdLPTSchedulerILb1ELi128ELb1EEEEEEEEEvNT_6ParamsE$_ZN4cute3eso3ESOILb1ELb0EJNS_5tupleIJNS_1CILi1EEENS3_ILi2EEEEEENS2_IJNS3_ILi0EEEiEEEEEC2ERKS6_RKS8_,@function
        .size           $_ZN7cutlass13device_kernelIN5flash19enable_sm80_to_sm89INS1_16FlashAttnBwdSm80INS1_25CollectiveMainloopBwdSm80ILi2ELi2EN4cute5tupleIJNS5_1CILi128EEES8_NS7_ILi64EEEEEENS_10bfloat16_tEfNS_4arch4Sm80ELb1ELb0ELb1ELb1ELb1ELb0ELb0ELb0ELi2ELi4ELi4ELi4ELb0EEENS1_21CollectiveEpilogueBwdISA_SB_SD_Li256ELb1ELb0ELi2EEENS1_25SingleTileBwdLPTSchedulerILb1ELi128ELb1EEEEEEEEEvNT_6ParamsE$_ZN4cute3eso3ESOILb1ELb0EJNS_5tupleIJNS_1CILi1EEENS3_ILi2EEEEEENS2_IJNS3_ILi0EEEiEEEEEC2ERKS6_RKS8_,($_ZN7cutlass13device_kernelIN5flash19enable_sm80_to_sm89INS1_16FlashAttnBwdSm80INS1_25CollectiveMainloopBwdSm80ILi2ELi2EN4cute5tupleIJNS5_1CILi128EEES8_NS7_ILi64EEEEEENS_10bfloat16_tEfNS_4arch4Sm80ELb1ELb0ELb1ELb1ELb1ELb0ELb0ELb0ELi2ELi4ELi4ELi4ELb0EEENS1_21CollectiveEpilogueBwdISA_SB_SD_Li256ELb1ELb0ELi2EEENS1_25SingleTileBwdLPTSchedulerILb1ELi128ELb1EEEEEEEEEvNT_6ParamsE$_ZN4cute3eso3ESOILb1ELb0EJNS_5tupleIJNS_1CILi1EEENS3_ILi2EEES5_EEENS2_IJS4_NS3_ILi256EEEiEEEEEC2ERKS6_RKS8_ - $_ZN7cutlass13device_kernelIN5flash19enable_sm80_to_sm89INS1_16FlashAttnBwdSm80INS1_25CollectiveMainloopBwdSm80ILi2ELi2EN4cute5tupleIJNS5_1CILi128EEES8_NS7_ILi64EEEEEENS_10bfloat16_tEfNS_4arch4Sm80ELb1ELb0ELb1ELb1ELb1ELb0ELb0ELb0ELi2ELi4ELi4ELi4ELb0EEENS1_21CollectiveEpilogueBwdISA_SB_SD_Li256ELb1ELb0ELi2EEENS1_25SingleTileBwdLPTSchedulerILb1ELi128ELb1EEEEEEEEEvNT_6ParamsE$_ZN4cute3eso3ESOILb1ELb0EJNS_5tupleIJNS_1CILi1EEENS3_ILi2EEEEEENS2_IJNS3_ILi0EEEiEEEEEC2ERKS6_RKS8_)
$_ZN7cutlass13device_kernelIN5flash19enable_sm80_to_sm89INS1_16FlashAttnBwdSm80INS1_25CollectiveMainloopBwdSm80ILi2ELi2EN4cute5tupleIJNS5_1CILi128EEES8_NS7_ILi64EEEEEENS_10bfloat16_tEfNS_4arch4Sm80ELb1ELb0ELb1ELb1ELb1ELb0ELb0ELb0ELi2ELi4ELi4ELi4ELb0EEENS1_21CollectiveEpilogueBwdISA_SB_SD_Li256ELb1ELb0ELi2EEENS1_25SingleTileBwdLPTSchedulerILb1ELi128ELb1EEEEEEEEEvNT_6ParamsE$_ZN4cute3eso3ESOILb1ELb0EJNS_5tupleIJNS_1CILi1EEENS3_ILi2EEEEEENS2_IJNS3_ILi0EEEiEEEEEC2ERKS6_RKS8_:
[----:B------:R-:W-:Y:S02]  /*a280*/  IADD3 R3, R13, -c[0x0][0x20], RZ ;  /* 0x800008000d037a10 */ /* 0x000fe40007ffe0ff */
[----:B------:R-:W-:-:S03]  /*a290*/  MOV R5, 0x0 ;  /* 0x0000000000057802 */ /* 0x000fc60000000f00 */
[----:B------:R1:W-:Y:S01]  /*a2a0*/  STL [R3], R2 ;  /* 0x0000000203007387 */ /* 0x0003e20000100800 */
[----:B------:R-:W-:Y:S05]  /*a2b0*/  RET.REL.NODEC R4 `(_ZN7cutlass13device_kernelIN5flash19enable_sm80_to_sm89INS1_16FlashAttnBwdSm80INS1_25CollectiveMainloopBwdSm80ILi2ELi2EN4cute5tupleIJNS5_1CILi128EEES8_NS7_ILi64EEEEEENS_10bfloat16_tEfNS_4arch4Sm80ELb1ELb0ELb1ELb1ELb1ELb0ELb0ELb0ELi2ELi4ELi4ELi4ELb0EEENS1_21CollectiveEpilogueBwdISA_SB_SD_Li256ELb1ELb0ELi2EEENS1_25SingleTileBwdLPTSchedulerILb1ELi128ELb1EEEEEEEEEvNT_6ParamsE) ;  /* 0xffff5d4004007950 */ /* 0x000fea0003c3ffff */
        .type           $_ZN7cutlass13device_kernelIN5flash19enable_sm80_to_sm89INS1_16FlashAttnBwdSm80INS1_25CollectiveMainloopBwdSm80ILi2ELi2EN4cute5tupleIJNS5_1CILi128EEES8_NS7_ILi64EEEEEENS_10bfloat16_tEfNS_4arch4Sm80ELb1ELb0ELb1ELb1ELb1ELb0ELb0ELb0ELi2ELi4ELi4ELi4ELb0EEENS1_21CollectiveEpilogueBwdISA_SB_SD_Li256ELb1ELb0ELi2EEENS1_25SingleTileBwdLPTSchedulerILb1ELi128ELb1EEEEEEEEEvNT_6ParamsE$_ZN4cute3eso3ESOILb1ELb0EJNS_5tupleIJNS_1CILi1EEENS3_ILi2EEES5_EEENS2_IJS4_NS3_ILi256EEEiEEEEEC2ERKS6_RKS8_,@function
        .size           $_ZN7cutlass13device_kernelIN5flash19enable_sm80_to_sm89INS1_16FlashAttnBwdSm80INS1_25CollectiveMainloopBwdSm80ILi2ELi2EN4cute5tupleIJNS5_1CILi128EEES8_NS7_ILi64EEEEEENS_10bfloat16_tEfNS_4arch4Sm80ELb1ELb0ELb1ELb1ELb1ELb0ELb0ELb0ELi2ELi4ELi4ELi4ELb0EEENS1_21CollectiveEpilogueBwdISA_SB_SD_Li256ELb1ELb0ELi2EEENS1_25SingleTileBwdLPTSchedulerILb1ELi128ELb1EEEEEEEEEvNT_6ParamsE$_ZN4cute3eso3ESOILb1ELb0EJNS_5tupleIJNS_1CILi1EEENS3_ILi2EEES5_EEENS2_IJS4_NS3_ILi256EEEiEEEEEC2ERKS6_RKS8_,($_ZN7cutlass13device_kernelIN5flash19enable_sm80_to_sm89INS1_16FlashAttnBwdSm80INS1_25CollectiveMainloopBwdSm80ILi2ELi2EN4cute5tupleIJNS5_1CILi128EEES8_NS7_ILi64EEEEEENS_10bfloat16_tEfNS_4arch4Sm80ELb1ELb0ELb1ELb1ELb1ELb0ELb0ELb0ELi2ELi4ELi4ELi4ELb0EEENS1_21CollectiveEpilogueBwdISA_SB_SD_Li256ELb1ELb0ELi2EEENS1_25SingleTileBwdLPTSchedulerILb1ELi128ELb1EEEEEEEEEvNT_6ParamsE$_ZN4cute3eso3ESOILb1ELb0EJNS_5tupleIJNS_1CILi2EEEEEENS2_IJiEEEEEC2ERKS5_RKS6_ - $_ZN7cutlass13device_kernelIN5flash19enable_sm80_to_sm89INS1_16FlashAttnBwdSm80INS1_25CollectiveMainloopBwdSm80ILi2ELi2EN4cute5tupleIJNS5_1CILi128EEES8_NS7_ILi64EEEEEENS_10bfloat16_tEfNS_4arch4Sm80ELb1ELb0ELb1ELb1ELb1ELb0ELb0ELb0ELi2ELi4ELi4ELi4ELb0EEENS1_21CollectiveEpilogueBwdISA_SB_SD_Li256ELb1ELb0ELi2EEENS1_25SingleTileBwdLPTSchedulerILb1ELi128ELb1EEEEEEEEEvNT_6ParamsE$_ZN4cute3eso3ESOILb1ELb0EJNS_5tupleIJNS_1CILi1EEENS3_ILi2EEES5_EEENS2_IJS4_NS3_ILi256EEEiEEEEEC2ERKS6_RKS8_)
$_ZN7cutlass13device_kernelIN5flash19enable_sm80_to_sm89INS1_16FlashAttnBwdSm80INS1_25CollectiveMainloopBwdSm80ILi2ELi2EN4cute5tupleIJNS5_1CILi128EEES8_NS7_ILi64EEEEEENS_10bfloat16_tEfNS_4arch4Sm80ELb1ELb0ELb1ELb1ELb1ELb0ELb0ELb0ELi2ELi4ELi4ELi4ELb0EEENS1_21CollectiveEpilogueBwdISA_SB_SD_Li256ELb1ELb0ELi2EEENS1_25SingleTileBwdLPTSchedulerILb1ELi128ELb1EEEEEEEEEvNT_6ParamsE$_ZN4cute3eso3ESOILb1ELb0EJNS_5tupleIJNS_1CILi1EEENS3_ILi2EEES5_EEENS2_IJS4_NS3_ILi256EEEiEEEEEC2ERKS6_RKS8_:
[----:B------:R-:W-:Y:S02]  /*a2c0*/  IADD3 R3, R11, -c[0x0][0x20], RZ ;  /* 0x800008000b037a10 */ /* 0x000fe40007ffe0ff */
[----:B------:R-:W-:-:S03]  /*a2d0*/  MOV R5, 0x0 ;  /* 0x0000000000057802 */ /* 0x000fc60000000f00 */
[----:B------:R1:W-:Y:S01]  /*a2e0*/  STL [R3], R2 ;  /* 0x0000000203007387 */ /* 0x0003e20000100800 */
[----:B------:R-:W-:Y:S05]  /*a2f0*/  RET.REL.NODEC R4 `(_ZN7cutlass13device_kernelIN5flash19enable_sm80_to_sm89INS1_16FlashAttnBwdSm80INS1_25CollectiveMainloopBwdSm80ILi2ELi2EN4cute5tupleIJNS5_1CILi128EEES8_NS7_ILi64EEEEEENS_10bfloat16_tEfNS_4arch4Sm80ELb1ELb0ELb1ELb1ELb1ELb0ELb0ELb0ELi2ELi4ELi4ELi4ELb0EEENS1_21CollectiveEpilogueBwdISA_SB_SD_Li256ELb1ELb0ELi2EEENS1_25SingleTileBwdLPTSchedulerILb1ELi128ELb1EEEEEEEEEvNT_6ParamsE) ;  /* 0xffff5d0004007950 */ /* 0x000fea0003c3ffff */
        .type           $_ZN7cutlass13device_kernelIN5flash19enable_sm80_to_sm89INS1_16FlashAttnBwdSm80INS1_25CollectiveMainloopBwdSm80ILi2ELi2EN4cute5tupleIJNS5_1CILi128EEES8_NS7_ILi64EEEEEENS_10bfloat16_tEfNS_4arch4Sm80ELb1ELb0ELb1ELb1ELb1ELb0ELb0ELb0ELi2ELi4ELi4ELi4ELb0EEENS1_21CollectiveEpilogueBwdISA_SB_SD_Li256ELb1ELb0ELi2EEENS1_25SingleTileBwdLPTSchedulerILb1ELi128ELb1EEEEEEEEEvNT_6ParamsE$_ZN4cute3eso3ESOILb1ELb0EJNS_5tupleIJNS_1CILi2EEEEEENS2_IJiEEEEEC2ERKS5_RKS6_,@function
        .size           $_ZN7cutlass13device_kernelIN5flash19enable_sm80_to_sm89INS1_16FlashAttnBwdSm80INS1_25CollectiveMainloopBwdSm80ILi2ELi2EN4cute5tupleIJNS5_1CILi128EEES8_NS7_ILi64EEEEEENS_10bfloat16_tEfNS_4arch4Sm80ELb1ELb0ELb1ELb1ELb1ELb0ELb0ELb0ELi2ELi4ELi4ELi4ELb0EEENS1_21CollectiveEpilogueBwdISA_SB_SD_Li256ELb1ELb0ELi2EEENS1_25SingleTileBwdLPTSchedulerILb1ELi128ELb1EEEEEEEEEvNT_6ParamsE$_ZN4cute3eso3ESOILb1ELb0EJNS_5tupleIJNS_1CILi2EEEEEENS2_IJiEEEEEC2ERKS5_RKS6_,($_ZN7cutlass13device_kernelIN5flash19enable_sm80_to_sm89INS1_16FlashAttnBwdSm80INS1_25CollectiveMainloopBwdSm80ILi2ELi2EN4cute5tupleIJNS5_1CILi128EEES8_NS7_ILi64EEEEEENS_10bfloat16_tEfNS_4arch4Sm80ELb1ELb0ELb1ELb1ELb1ELb0ELb0ELb0ELi2ELi4ELi4ELi4ELb0EEENS1_21CollectiveEpilogueBwdISA_SB_SD_Li256ELb1ELb0ELi2EEENS1_25SingleTileBwdLPTSchedulerILb1ELi128ELb1EEEEEEEEEvNT_6ParamsE$_ZN4cute3eso3ESOILb1ELb0EJNS_5tupleIJNS_1CILi2EEEEEENS2_IJiEEENS3_ILi1EEES7_EEC2ERKS5_RKS6_RKS7_SE_ - $_ZN7cutlass13device_kernelIN5flash19enable_sm80_to_sm89INS1_16FlashAttnBwdSm80INS1_25CollectiveMainloopBwdSm80ILi2ELi2EN4cute5tupleIJNS5_1CILi128EEES8_NS7_ILi64EEEEEENS_10bfloat16_tEfNS_4arch4Sm80ELb1ELb0ELb1ELb1ELb1ELb0ELb0ELb0ELi2ELi4ELi4ELi4ELb0EEENS1_21CollectiveEpilogueBwdISA_SB_SD_Li256ELb1ELb0ELi2EEENS1_25SingleTileBwdLPTSchedulerILb1ELi128ELb1EEEEEEEEEvNT_6ParamsE$_ZN4cute3eso3ESOILb1ELb0EJNS_5tupleIJNS_1CILi2EEEEEENS2_IJiEEEEEC2ERKS5_RKS6_)
$_ZN7cutlass13device_kernelIN5flash19enable_sm80_to_sm89INS1_16FlashAttnBwdSm80INS1_25CollectiveMainloopBwdSm80ILi2ELi2EN4cute5tupleIJNS5_1CILi128EEES8_NS7_ILi64EEEEEENS_10bfloat16_tEfNS_4arch4Sm80ELb1ELb0ELb1ELb1ELb1ELb0ELb0ELb0ELi2ELi4ELi4ELi4ELb0EEENS1_21CollectiveEpilogueBwdISA_SB_SD_Li256ELb1ELb0ELi2EEENS1_25SingleTileBwdLPTSchedulerILb1ELi128ELb1EEEEEEEEEvNT_6ParamsE$_ZN4cute3eso3ESOILb1ELb0EJNS_5tupleIJNS_1CILi2EEEEEENS2_IJiEEEEEC2ERKS5_RKS6_:
[----:B------:R-:W-:Y:S02]  /*a300*/  IADD3 R2, R67, -c[0x0][0x20], RZ ;  /* 0x8000080043027a10 */ /* 0x000fe40007ffe0ff */
[----:B------:R-:W-:-:S03]  /*a310*/  MOV R7, 0x0 ;  /* 0x0000000000077802 */ /* 0x000fc60000000f00 */
[----:B------:R1:W-:Y:S01]  /*a320*/  STL [R2], R3 ;  /* 0x0000000302007387 */ /* 0x0003e20000100800 */
[----:B------:R-:W-:Y:S05]  /*a330*/  RET.REL.NODEC R6 `(_ZN7cutlass13device_kernelIN5flash19enable_sm80_to_sm89INS1_16FlashAttnBwdSm80INS1_25CollectiveMainloopBwdSm80ILi2ELi2EN4cute5tupleIJNS5_1CILi128EEES8_NS7_ILi64EEEEEENS_10bfloat16_tEfNS_4arch4Sm80ELb1ELb0ELb1ELb1ELb1ELb0ELb0ELb0ELi2ELi4ELi4ELi4ELb0EEENS1_21CollectiveEpilogueBwdISA_SB_SD_Li256ELb1ELb0ELi2EEENS1_25SingleTileBwdLPTSchedulerILb1ELi128ELb1EEEEEEEEEvNT_6ParamsE) ;  /* 0xffff5cc006007950 */ /* 0x000fea0003c3ffff */
        .type           $_ZN7cutlass13device_kernelIN5flash19enable_sm80_to_sm89INS1_16FlashAttnBwdSm80INS1_25CollectiveMainloopBwdSm80ILi2ELi2EN4cute5tupleIJNS5_1CILi128EEES8_NS7_ILi64EEEEEENS_10bfloat16_tEfNS_4arch4Sm80ELb1ELb0ELb1ELb1ELb1ELb0ELb0ELb0ELi2ELi4ELi4ELi4ELb0EEENS1_21CollectiveEpilogueBwdISA_SB_SD_Li256ELb1ELb0ELi2EEENS1_25SingleTileBwdLPTSchedulerILb1ELi128ELb1EEEEEEEEEvNT_6ParamsE$_ZN4cute3eso3ESOILb1ELb0EJNS_5tupleIJNS_1CILi2EEEEEENS2_IJiEEENS3_ILi1EEES7_EEC2ERKS5_RKS6_RKS7_SE_,@function
        .size           $_ZN7cutlass13device_kernelIN5flash19enable_sm80_to_sm89INS1_16FlashAttnBwdSm80INS1_25CollectiveMainloopBwdSm80ILi2ELi2EN4cute5tupleIJNS5_1CILi128EEES8_NS7_ILi64EEEEEENS_10bfloat16_tEfNS_4arch4Sm80ELb1ELb0ELb1ELb1ELb1ELb0ELb0ELb0ELi2ELi4ELi4ELi4ELb0EEENS1_21CollectiveEpilogueBwdISA_SB_SD_Li256ELb1ELb0ELi2EEENS1_25SingleTileBwdLPTSchedulerILb1ELi128ELb1EEEEEEEEEvNT_6ParamsE$_ZN4cute3eso3ESOILb1ELb0EJNS_5tupleIJNS_1CILi2EEEEEENS2_IJiEEENS3_ILi1EEES7_EEC2ERKS5_RKS6_RKS7_SE_,($_ZN7cutlass13device_kernelIN5flash19enable_sm80_to_sm89INS1_16FlashAttnBwdSm80INS1_25CollectiveMainloopBwdSm80ILi2ELi2EN4cute5tupleIJNS5_1CILi128EEES8_NS7_ILi64EEEEEENS_10bfloat16_tEfNS_4arch4Sm80ELb1ELb0ELb1ELb1ELb1ELb0ELb0ELb0ELi2ELi4ELi4ELi4ELb0EEENS1_21CollectiveEpilogueBwdISA_SB_SD_Li256ELb1ELb0ELi2EEENS1_25SingleTileBwdLPTSchedulerILb1ELi128ELb1EEEEEEEEEvNT_6ParamsE$_ZN4cute3eso3ESOILb1ELb0EJNS_5tupleIJNS_1CILi2EEEEEENS2_IJiEEES4_NS3_ILi1EEEEEC2ERKS5_RKS6_RKS4_RKS7_ - $_ZN7cutlass13device_kernelIN5flash19enable_sm80_to_sm89INS1_16FlashAttnBwdSm80INS1_25CollectiveMainloopBwdSm80ILi2ELi2EN4cute5tupleIJNS5_1CILi128EEES8_NS7_ILi64EEEEEENS_10bfloat16_tEfNS_4arch4Sm80ELb1ELb0ELb1ELb1ELb1ELb0ELb0ELb0ELi2ELi4ELi4ELi4ELb0EEENS1_21CollectiveEpilogueBwdISA_SB_SD_Li256ELb1ELb0ELi2EEENS1_25SingleTileBwdLPTSchedulerILb1ELi128ELb1EEEEEEEEEvNT_6ParamsE$_ZN4cute3eso3ESOILb1ELb0EJNS_5tupleIJNS_1CILi2EEEEEENS2_IJiEEENS3_ILi1EEES7_EEC2ERKS5_RKS6_RKS7_SE_)
$_ZN7cutlass13device_kernelIN5flash19enable_sm80_to_sm89INS1_16FlashAttnBwdSm80INS1_25CollectiveMainloopBwdSm80ILi2ELi2EN4cute5tupleIJNS5_1CILi128EEES8_NS7_ILi64EEEEEENS_10bfloat16_tEfNS_4arch4Sm80ELb1ELb0ELb1ELb1ELb1ELb0ELb0ELb0ELi2ELi4ELi4ELi4ELb0EEENS1_21CollectiveEpilogueBwdISA_SB_SD_Li256ELb1ELb0ELi2EEENS1_25SingleTileBwdLPTSchedulerILb1ELi128ELb1EEEEEEEEEvNT_6ParamsE$_ZN4cute3eso3ESOILb1ELb0EJNS_5tupleIJNS_1CILi2EEEEEENS2_IJiEEENS3_ILi1EEES7_EEC2ERKS5_RKS6_RKS7_SE_:
[----:B------:R-:W-:Y:S01]  /*a340*/  IADD3 R2, R2, -c[0x0][0x20], RZ ;  /* 0x8000080002027a10 */ /* 0x000fe20007ffe0ff */
[----:B------:R-:W-:Y:S01]  /*a350*/  IMAD.MOV.U32 R8, RZ, RZ, R4 ;  /* 0x000000ffff087224 */ /* 0x000fe200078e0004 */
[----:B------:R-:W-:-:S03]  /*a360*/  MOV R9, 0x0 ;  /* 0x0000000000097802 */ /* 0x000fc60000000f00 */
[----:B------:R1:W-:Y:S01]  /*a370*/  STL [R2], R3 ;  /* 0x0000000302007387 */ /* 0x0003e20000100800 */
[----:B------:R-:W-:Y:S05]  /*a380*/  RET.REL.NODEC R8 `(_ZN7cutlass13device_kernelIN5flash19enable_sm80_to_sm89INS1_16FlashAttnBwdSm80INS1_25CollectiveMainloopBwdSm80ILi2ELi2EN4cute5tupleIJNS5_1CILi128EEES8_NS7_ILi64EEEEEENS_10bfloat16_tEfNS_4arch4Sm80ELb1ELb0ELb1ELb1ELb1ELb0ELb0ELb0ELi2ELi4ELi4ELi4ELb0EEENS1_21CollectiveEpilogueBwdISA_SB_SD_Li256ELb1ELb0ELi2EEENS1_25SingleTileBwdLPTSchedulerILb1ELi128ELb1EEEEEEEEEvNT_6ParamsE) ;  /* 0xffff5c7008007950 */ /* 0x000fea0003c3ffff */
        .type           $_ZN7cutlass13device_kernelIN5flash19enable_sm80_to_sm89INS1_16FlashAttnBwdSm80INS1_25CollectiveMainloopBwdSm80ILi2ELi2EN4cute5tupleIJNS5_1CILi128EEES8_NS7_ILi64EEEEEENS_10bfloat16_tEfNS_4arch4Sm80ELb1ELb0ELb1ELb1ELb1ELb0ELb0ELb0ELi2ELi4ELi4ELi4ELb0EEENS1_21CollectiveEpilogueBwdISA_SB_SD_Li256ELb1ELb0ELi2EEENS1_25SingleTileBwdLPTSchedulerILb1ELi128ELb1EEEEEEEEEvNT_6ParamsE$_ZN4cute3eso3ESOILb1ELb0EJNS_5tupleIJNS_1CILi2EEEEEENS2_IJiEEES4_NS3_ILi1EEEEEC2ERKS5_RKS6_RKS4_RKS7_,@function
        .size           $_ZN7cutlass13device_kernelIN5flash19enable_sm80_to_sm89INS1_16FlashAttnBwdSm80INS1_25CollectiveMainloopBwdSm80ILi2ELi2EN4cute5tupleIJNS5_1CILi128EEES8_NS7_ILi64EEEEEENS_10bfloat16_tEfNS_4arch4Sm80ELb1ELb0ELb1ELb1ELb1ELb0ELb0ELb0ELi2ELi4ELi4ELi4ELb0EEENS1_21CollectiveEpilogueBwdISA_SB_SD_Li256ELb1ELb0ELi2EEENS1_25SingleTileBwdLPTSchedulerILb1ELi128ELb1EEEEEEEEEvNT_6ParamsE$_ZN4cute3eso3ESOILb1ELb0EJNS_5tupleIJNS_1CILi2EEEEEENS2_IJiEEES4_NS3_ILi1EEEEEC2ERKS5_RKS6_RKS4_RKS7_,($_ZN7cutlass13device_kernelIN5flash19enable_sm80_to_sm89INS1_16FlashAttnBwdSm80INS1_25CollectiveMainloopBwdSm80ILi2ELi2EN4cute5tupleIJNS5_1CILi128EEES8_NS7_ILi64EEEEEENS_10bfloat16_tEfNS_4arch4Sm80ELb1ELb0ELb1ELb1ELb1ELb0ELb0ELb0ELi2ELi4ELi4ELi4ELb0EEENS1_21CollectiveEpilogueBwdISA_SB_SD_Li256ELb1ELb0ELi2EEENS1_25SingleTileBwdLPTSchedulerILb1ELi128ELb1EEEEEEEEEvNT_6ParamsE$_ZN4cute3eso3ESOILb1ELb0EJNS_5tupleIJNS_1CILi2EEES4_EEENS2_IJNS3_ILi1EEEiEEEEEC2ERKS5_RKS7_ - $_ZN7cutlass13device_kernelIN5flash19enable_sm80_to_sm89INS1_16FlashAttnBwdSm80INS1_25CollectiveMainloopBwdSm80ILi2ELi2EN4cute5tupleIJNS5_1CILi128EEES8_NS7_ILi64EEEEEENS_10bfloat16_tEfNS_4arch4Sm80ELb1ELb0ELb1ELb1ELb1ELb0ELb0ELb0ELi2ELi4ELi4ELi4ELb0EEENS1_21CollectiveEpilogueBwdISA_SB_SD_Li256ELb1ELb0ELi2EEENS1_25SingleTileBwdLPTSchedulerILb1ELi128ELb1EEEEEEEEEvNT_6ParamsE$_ZN4cute3eso3ESOILb1ELb0EJNS_5tupleIJNS_1CILi2EEEEEENS2_IJiEEES4_NS3_ILi1EEEEEC2ERKS5_RKS6_RKS4_RKS7_)
$_ZN7cutlass13device_kernelIN5flash19enable_sm80_to_sm89INS1_16FlashAttnBwdSm80INS1_25CollectiveMainloopBwdSm80ILi2ELi2EN4cute5tupleIJNS5_1CILi128EEES8_NS7_ILi64EEEEEENS_10bfloat16_tEfNS_4arch4Sm80ELb1ELb0ELb1ELb1ELb1ELb0ELb0ELb0ELi2ELi4ELi4ELi4ELb0EEENS1_21CollectiveEpilogueBwdISA_SB_SD_Li256ELb1ELb0ELi2EEENS1_25SingleTileBwdLPTSchedulerILb1ELi128ELb1EEEEEEEEEvNT_6ParamsE$_ZN4cute3eso3ESOILb1ELb0EJNS_5tupleIJNS_1CILi2EEEEEENS2_IJiEEES4_NS3_ILi1EEEEEC2ERKS5_RKS6_RKS4_RKS7_:
[----:B------:R-:W-:Y:S02]  /*a390*/  IADD3 R2, R2, -c[0x0][0x20], RZ ;  /* 0x8000080002027a10 */ /* 0x000fe40007ffe0ff */
[----:B------:R-:W-:-:S03]  /*a3a0*/  MOV R5, 0x0 ;  /* 0x0000000000057802 */ /* 0x000fc60000000f00 */
[----:B------:R1:W-:Y:S01]  /*a3b0*/  STL [R2], R3 ;  /* 0x0000000302007387 */ /* 0x0003e20000100800 */
[----:B------:R-:W-:Y:S05]  /*a3c0*/  RET.REL.NODEC R4 `(_ZN7cutlass13device_kernelIN5flash19enable_sm80_to_sm89INS1_16FlashAttnBwdSm80INS1_25CollectiveMainloopBwdSm80ILi2ELi2EN4cute5tupleIJNS5_1CILi128EEES8_NS7_ILi64EEEEEENS_10bfloat16_tEfNS_4arch4Sm80ELb1ELb0ELb1ELb1ELb1ELb0ELb0ELb0ELi2ELi4ELi4ELi4ELb0EEENS1_21CollectiveEpilogueBwdISA_SB_SD_Li256ELb1ELb0ELi2EEENS1_25SingleTileBwdLPTSchedulerILb1ELi128ELb1EEEEEEEEEvNT_6ParamsE) ;  /* 0xffff5c3004007950 */ /* 0x000fea0003c3ffff */
        .type           $_ZN7cutlass13device_kernelIN5flash19enable_sm80_to_sm89INS1_16FlashAttnBwdSm80INS1_25CollectiveMainloopBwdSm80ILi2ELi2EN4cute5tupleIJNS5_1CILi128EEES8_NS7_ILi64EEEEEENS_10bfloat16_tEfNS_4arch4Sm80ELb1ELb0ELb1ELb1ELb1ELb0ELb0ELb0ELi2ELi4ELi4ELi4ELb0EEENS1_21CollectiveEpilogueBwdISA_SB_SD_Li256ELb1ELb0ELi2EEENS1_25SingleTileBwdLPTSchedulerILb1ELi128ELb1EEEEEEEEEvNT_6ParamsE$_ZN4cute3eso3ESOILb1ELb0EJNS_5tupleIJNS_1CILi2EEES4_EEENS2_IJNS3_ILi1EEEiEEEEEC2ERKS5_RKS7_,@function
        .size           $_ZN7cutlass13device_kernelIN5flash19enable_sm80_to_sm89INS1_16FlashAttnBwdSm80INS1_25CollectiveMainloopBwdSm80ILi2ELi2EN4cute5tupleIJNS5_1CILi128EEES8_NS7_ILi64EEEEEENS_10bfloat16_tEfNS_4arch4Sm80ELb1ELb0ELb1ELb1ELb1ELb0ELb0ELb0ELi2ELi4ELi4ELi4ELb0EEENS1_21CollectiveEpilogueBwdISA_SB_SD_Li256ELb1ELb0ELi2EEENS1_25SingleTileBwdLPTSchedulerILb1ELi128ELb1EEEEEEEEEvNT_6ParamsE$_ZN4cute3eso3ESOILb1ELb0EJNS_5tupleIJNS_1CILi2EEES4_EEENS2_IJNS3_ILi1EEEiEEEEEC2ERKS5_RKS7_,($_ZN7cutlass13device_kernelIN5flash19enable_sm80_to_sm89INS1_16FlashAttnBwdSm80INS1_25CollectiveMainloopBwdSm80ILi2ELi2EN4cute5tupleIJNS5_1CILi128EEES8_NS7_ILi64EEEEEENS_10bfloat16_tEfNS_4arch4Sm80ELb1ELb0ELb1ELb1ELb1ELb0ELb0ELb0ELi2ELi4ELi4ELi4ELb0EEENS1_21CollectiveEpilogueBwdISA_SB_SD_Li256ELb1ELb0ELi2EEENS1_25SingleTileBwdLPTSchedulerILb1ELi128ELb1EEEEEEEEEvNT_6ParamsE$_ZN4cute3eso3ESOILb1ELb0EJNS_5tupleIJNS_1CILi2EEES4_EEENS2_IJiNS3_ILi4096EEEEEEEEC2ERKS5_RKS7_ - $_ZN7cutlass13device_kernelIN5flash19enable_sm80_to_sm89INS1_16FlashAttnBwdSm80INS1_25CollectiveMainloopBwdSm80ILi2ELi2EN4cute5tupleIJNS5_1CILi128EEES8_NS7_ILi64EEEEEENS_10bfloat16_tEfNS_4arch4Sm80ELb1ELb0ELb1ELb1ELb1ELb0ELb0ELb0ELi2ELi4ELi4ELi4ELb0EEENS1_21CollectiveEpilogueBwdISA_SB_SD_Li256ELb1ELb0ELi2EEENS1_25SingleTileBwdLPTSchedulerILb1ELi128ELb1EEEEEEEEEvNT_6ParamsE$_ZN4cute3eso3ESOILb1ELb0EJNS_5tupleIJNS_1CILi2EEES4_EEENS2_IJNS3_ILi1EEEiEEEEEC2ERKS5_RKS7_)
$_ZN7cutlass13device_kernelIN5flash19enable_sm80_to_sm89INS1_16FlashAttnBwdSm80INS1_25CollectiveMainloopBwdSm80ILi2ELi2EN4cute5tupleIJNS5_1CILi128EEES8_NS7_ILi64EEEEEENS_10bfloat16_tEfNS_4arch4Sm80ELb1ELb0ELb1ELb1ELb1ELb0ELb0ELb0ELi2ELi4ELi4ELi4ELb0EEENS1_21CollectiveEpilogueBwdISA_SB_SD_Li256ELb1ELb0ELi2EEENS1_25SingleTileBwdLPTSchedulerILb1ELi128ELb1EEEEEEEEEvNT_6ParamsE$_ZN4cute3eso3ESOILb1ELb0EJNS_5tupleIJNS_1CILi2EEES4_EEENS2_IJNS3_ILi1EEEiEEEEEC2ERKS5_RKS7_:
[----:B------:R-:W-:Y:S02]  /*a3d0*/  IADD3 R3, R34, -c[0x0][0x20], RZ ;  /* 0x8000080022037a10 */ /* 0x000fe40007ffe0ff */
[----:B------:R-:W-:-:S03]  /*a3e0*/  MOV R5, 0x0 ;  /* 0x0000000000057802 */ /* 0x000fc60000000f00 */
[----:B------:R1:W-:Y:S01]  /*a3f0*/  STL [R3], R2 ;  /* 0x0000000203007387 */ /* 0x0003e20000100800 */
[----:B------:R-:W-:Y:S05]  /*a400*/  RET.REL.NODEC R4 `(_ZN7cutlass13device_kernelIN5flash19enable_sm80_to_sm89INS1_16FlashAttnBwdSm80INS1_25CollectiveMainloopBwdSm80ILi2ELi2EN4cute5tupleIJNS5_1CILi128EEES8_NS7_ILi64EEEEEENS_10bfloat16_tEfNS_4arch4Sm80ELb1ELb0ELb1ELb1ELb1ELb0ELb0ELb0ELi2ELi4ELi4ELi4ELb0EEENS1_21CollectiveEpilogueBwdISA_SB_SD_Li256ELb1ELb0ELi2EEENS1_25SingleTileBwdLPTSchedulerILb1ELi128ELb1EEEEEEEEEvNT_6ParamsE) ;  /* 0xffff5bf004007950 */ /* 0x000fea0003c3ffff */
        .type           $_ZN7cutlass13device_kernelIN5flash19enable_sm80_to_sm89INS1_16FlashAttnBwdSm80INS1_25CollectiveMainloopBwdSm80ILi2ELi2EN4cute5tupleIJNS5_1CILi128EEES8_NS7_ILi64EEEEEENS_10bfloat16_tEfNS_4arch4Sm80ELb1ELb0ELb1ELb1ELb1ELb0ELb0ELb0ELi2ELi4ELi4ELi4ELb0EEENS1_21CollectiveEpilogueBwdISA_SB_SD_Li256ELb1ELb0ELi2EEENS1_25SingleTileBwdLPTSchedulerILb1ELi128ELb1EEEEEEEEEvNT_6ParamsE$_ZN4cute3eso3ESOILb1ELb0EJNS_5tupleIJNS_1CILi2EEES4_EEENS2_IJiNS3_ILi4096EEEEEEEEC2ERKS5_RKS7_,@function
        .size           $_ZN7cutlass13device_kernelIN5flash19enable_sm80_to_sm89INS1_16FlashAttnBwdSm80INS1_25CollectiveMainloopBwdSm80ILi2ELi2EN4cute5tupleIJNS5_1CILi128EEES8_NS7_ILi64EEEEEENS_10bfloat16_tEfNS_4arch4Sm80ELb1ELb0ELb1ELb1ELb1ELb0ELb0ELb0ELi2ELi4ELi4ELi4ELb0EEENS1_21CollectiveEpilogueBwdISA_SB_SD_Li256ELb1ELb0ELi2EEENS1_25SingleTileBwdLPTSchedulerILb1ELi128ELb1EEEEEEEEEvNT_6ParamsE$_ZN4cute3eso3ESOILb1ELb0EJNS_5tupleIJNS_1CILi2EEES4_EEENS2_IJiNS3_ILi4096EEEEEEEEC2ERKS5_RKS7_,($_ZN7cutlass13device_kernelIN5flash19enable_sm80_to_sm89INS1_16FlashAttnBwdSm80INS1_25CollectiveMainloopBwdSm80ILi2ELi2EN4cute5tupleIJNS5_1CILi128EEES8_NS7_ILi64EEEEEENS_10bfloat16_tEfNS_4arch4Sm80ELb1ELb0ELb1ELb1ELb1ELb0ELb0ELb0ELi2ELi4ELi4ELi4ELb0EEENS1_21CollectiveEpilogueBwdISA_SB_SD_Li256ELb1ELb0ELi2EEENS1_25SingleTileBwdLPTSchedulerILb1ELi128ELb1EEEEEEEEEvNT_6ParamsE$_ZN4cute3eso3ESOILb1ELb0EJNS_5tupleIJNS_1CILi2EEES4_EEENS2_IJiNS3_ILi512EEEEEEEEC2ERKS5_RKS7_ - $_ZN7cutlass13device_kernelIN5flash19enable_sm80_to_sm89INS1_16FlashAttnBwdSm80INS1_25CollectiveMainloopBwdSm80ILi2ELi2EN4cute5tupleIJNS5_1CILi128EEES8_NS7_ILi64EEEEEENS_10bfloat16_tEfNS_4arch4Sm80ELb1ELb0ELb1ELb1ELb1ELb0ELb0ELb0ELi2ELi4ELi4ELi4ELb0EEENS1_21CollectiveEpilogueBwdISA_SB_SD_Li256ELb1ELb0ELi2EEENS1_25SingleTileBwdLPTSchedulerILb1ELi128ELb1EEEEEEEEEvNT_6ParamsE$_ZN4cute3eso3ESOILb1ELb0EJNS_5tupleIJNS_1CILi2EEES4_EEENS2_IJiNS3_ILi4096EEEEEEEEC2ERKS5_RKS7_)
$_ZN7cutlass13device_kernelIN5flash19enable_sm80_to_sm89INS1_16FlashAttnBwdSm80INS1_25CollectiveMainloopBwdSm80ILi2ELi2EN4cute5tupleIJNS5_1CILi128EEES8_NS7_ILi64EEEEEENS_10bfloat16_tEfNS_4arch4Sm80ELb1ELb0ELb1ELb1ELb1ELb0ELb0ELb0ELi2ELi4ELi4ELi4ELb0EEENS1_21CollectiveEpilogueBwdISA_SB_SD_Li256ELb1ELb0ELi2EEENS1_25SingleTileBwdLPTSchedulerILb1ELi128ELb1EEEEEEEEEvNT_6ParamsE$_ZN4cute3eso3ESOILb1ELb0EJNS_5tupleIJNS_1CILi2EEES4_EEENS2_IJiNS3_ILi4096EEEEEEEEC2ERKS5_RKS7_:
[----:B------:R-:W-:Y:S02]  /*a410*/  IADD3 R3, R8, -c[0x0][0x20], RZ ;  /* 0x8000080008037a10 */ /* 0x000fe40007ffe0ff */
[----:B------:R-:W-:-:S03]  /*a420*/  MOV R5, 0x0 ;  /* 0x0000000000057802 */ /* 0x000fc60000000f00 */
[----:B------:R1:W-:Y:S01]  /*a430*/  STL [R3], R2 ;  /* 0x0000000203007387 */ /* 0x0003e20000100800 */
[----:B------:R-:W-:Y:S05]  /*a440*/  RET.REL.NODEC R4 `(_ZN7cutlass13device_kernelIN5flash19enable_sm80_to_sm89INS1_16FlashAttnBwdSm80INS1_25CollectiveMainloopBwdSm80ILi2ELi2EN4cute5tupleIJNS5_1CILi128EEES8_NS7_ILi64EEEEEENS_10bfloat16_tEfNS_4arch4Sm80ELb1ELb0ELb1ELb1ELb1ELb0ELb0ELb0ELi2ELi4ELi4ELi4ELb0EEENS1_21CollectiveEpilogueBwdISA_SB_SD_Li256ELb1ELb0ELi2EEENS1_25SingleTileBwdLPTSchedulerILb1ELi128ELb1EEEEEEEEEvNT_6ParamsE) ;  /* 0xffff5bb004007950 */ /* 0x000fea0003c3ffff */
        .type           $_ZN7cutlass13device_kernelIN5flash19enable_sm80_to_sm89INS1_16FlashAttnBwdSm80INS1_25CollectiveMainloopBwdSm80ILi2ELi2EN4cute5tupleIJNS5_1CILi128EEES8_NS7_ILi64EEEEEENS_10bfloat16_tEfNS_4arch4Sm80ELb1ELb0ELb1ELb1ELb1ELb0ELb0ELb0ELi2ELi4ELi4ELi4ELb0EEENS1_21CollectiveEpilogueBwdISA_SB_SD_Li256ELb1ELb0ELi2EEENS1_25SingleTileBwdLPTSchedulerILb1ELi128ELb1EEEEEEEEEvNT_6ParamsE$_ZN4cute3eso3ESOILb1ELb0EJNS_5tupleIJNS_1CILi2EEES4_EEENS2_IJiNS3_ILi512EEEEEEEEC2ERKS5_RKS7_,@function
        .size           $_ZN7cutlass13device_kernelIN5flash19enable_sm80_to_sm89INS1_16FlashAttnBwdSm80INS1_25CollectiveMainloopBwdSm80ILi2ELi2EN4cute5tupleIJNS5_1CILi128EEES8_NS7_ILi64EEEEEENS_10bfloat16_tEfNS_4arch4Sm80ELb1ELb0ELb1ELb1ELb1ELb0ELb0ELb0ELi2ELi4ELi4ELi4ELb0EEENS1_21CollectiveEpilogueBwdISA_SB_SD_Li256ELb1ELb0ELi2EEENS1_25SingleTileBwdLPTSchedulerILb1ELi128ELb1EEEEEEEEEvNT_6ParamsE$_ZN4cute3eso3ESOILb1ELb0EJNS_5tupleIJNS_1CILi2EEES4_EEENS2_IJiNS3_ILi512EEEEEEEEC2ERKS5_RKS7_,($_ZN7cutlass13device_kernelIN5flash19enable_sm80_to_sm89INS1_16FlashAttnBwdSm80INS1_25CollectiveMainloopBwdSm80ILi2ELi2EN4cute5tupleIJNS5_1CILi128EEES8_NS7_ILi64EEEEEENS_10bfloat16_tEfNS_4arch4Sm80ELb1ELb0ELb1ELb1ELb1ELb0ELb0ELb0ELi2ELi4ELi4ELi4ELb0EEENS1_21CollectiveEpilogueBwdISA_SB_SD_Li256ELb1ELb0ELi2EEENS1_25SingleTileBwdLPTSchedulerILb1ELi128ELb1EEEEEEEEEvNT_6ParamsE$_ZN4cute3eso3ESOILb1ELb0EJNS_5tupleIJNS_1CILi2EEES4_EEENS2_IJiiEEEEEC2ERKS5_RKS6_ - $_ZN7cutlass13device_kernelIN5flash19enable_sm80_to_sm89INS1_16FlashAttnBwdSm80INS1_25CollectiveMainloopBwdSm80ILi2ELi2EN4cute5tupleIJNS5_1CILi128EEES8_NS7_ILi64EEEEEENS_10bfloat16_tEfNS_4arch4Sm80ELb1ELb0ELb1ELb1ELb1ELb0ELb0ELb0ELi2ELi4ELi4ELi4ELb0EEENS1_21CollectiveEpilogueBwdISA_SB_SD_Li256ELb1ELb0ELi2EEENS1_25SingleTileBwdLPTSchedulerILb1ELi128ELb1EEEEEEEEEvNT_6ParamsE$_ZN4cute3eso3ESOILb1ELb0EJNS_5tupleIJNS_1CILi2EEES4_EEENS2_IJiNS3_ILi512EEEEEEEEC2ERKS5_RKS7_)
$_ZN7cutlass13device_kernelIN5flash19enable_sm80_to_sm89INS1_16FlashAttnBwdSm80INS1_25CollectiveMainloopBwdSm80ILi2ELi2EN4cute5tupleIJNS5_1CILi128EEES8_NS7_ILi64EEEEEENS_10bfloat16_tEfNS_4arch4Sm80ELb1ELb0ELb1ELb1ELb1ELb0ELb0ELb0ELi2ELi4ELi4ELi4ELb0EEENS1_21CollectiveEpilogueBwdISA_SB_SD_Li256ELb1ELb0ELi2EEENS1_25SingleTileBwdLPTSchedulerILb1ELi128ELb1EEEEEEEEEvNT_6ParamsE$_ZN4cute3eso3ESOILb1ELb0EJNS_5tupleIJNS_1CILi2EEES4_EEENS2_IJiNS3_ILi512EEEEEEEEC2ERKS5_RKS7_:
[----:B------:R-:W-:Y:S02]  /*a450*/  IADD3 R3, R35, -c[0x0][0x20], RZ ;  /* 0x8000080023037a10 */ /* 0x000fe40007ffe0ff */
[----:B------:R-:W-:-:S03]  /*a460*/  MOV R5, 0x0 ;  /* 0x0000000000057802 */ /* 0x000fc60000000f00 */
[----:B------:R1:W-:Y:S01]  /*a470*/  STL [R3], R2 ;  /* 0x0000000203007387 */ /* 0x0003e20000100800 */
[----:B------:R-:W-:Y:S05]  /*a480*/  RET.REL.NODEC R4 `(_ZN7cutlass13device_kernelIN5flash19enable_sm80_to_sm89INS1_16FlashAttnBwdSm80INS1_25CollectiveMainloopBwdSm80ILi2ELi2EN4cute5tupleIJNS5_1CILi128EEES8_NS7_ILi64EEEEEENS_10bfloat16_tEfNS_4arch4Sm80ELb1ELb0ELb1ELb1ELb1ELb0ELb0ELb0ELi2ELi4ELi4ELi4ELb0EEENS1_21CollectiveEpilogueBwdISA_SB_SD_Li256ELb1ELb0ELi2EEENS1_25SingleTileBwdLPTSchedulerILb1ELi128ELb1EEEEEEEEEvNT_6ParamsE) ;  /* 0xffff5b7004007950 */ /* 0x000fea0003c3ffff */
        .type           $_ZN7cutlass13device_kernelIN5flash19enable_sm80_to_sm89INS1_16FlashAttnBwdSm80INS1_25CollectiveMainloopBwdSm80ILi2ELi2EN4cute5tupleIJNS5_1CILi128EEES8_NS7_ILi64EEEEEENS_10bfloat16_tEfNS_4arch4Sm80ELb1ELb0ELb1ELb1ELb1ELb0ELb0ELb0ELi2ELi4ELi4ELi4ELb0EEENS1_21CollectiveEpilogueBwdISA_SB_SD_Li256ELb1ELb0ELi2EEENS1_25SingleTileBwdLPTSchedulerILb1ELi128ELb1EEEEEEEEEvNT_6ParamsE$_ZN4cute3eso3ESOILb1ELb0EJNS_5tupleIJNS_1CILi2EEES4_EEENS2_IJiiEEEEEC2ERKS5_RKS6_,@function
        .size           $_ZN7cutlass13device_kernelIN5flash19enable_sm80_to_sm89INS1_16FlashAttnBwdSm80INS1_25CollectiveMainloopBwdSm80ILi2ELi2EN4cute5tupleIJNS5_1CILi128EEES8_NS7_ILi64EEEEEENS_10bfloat16_tEfNS_4arch4Sm80ELb1ELb0ELb1ELb1ELb1ELb0ELb0ELb0ELi2ELi4ELi4ELi4ELb0EEENS1_21CollectiveEpilogueBwdISA_SB_SD_Li256ELb1ELb0ELi2EEENS1_25SingleTileBwdLPTSchedulerILb1ELi128ELb1EEEEEEEEEvNT_6ParamsE$_ZN4cute3eso3ESOILb1ELb0EJNS_5tupleIJNS_1CILi2EEES4_EEENS2_IJiiEEEEEC2ERKS5_RKS6_,($_ZN7cutlass13device_kernelIN5flash19enable_sm80_to_sm89INS1_16FlashAttnBwdSm80INS1_25CollectiveMainloopBwdSm80ILi2ELi2EN4cute5tupleIJNS5_1CILi128EEES8_NS7_ILi64EEEEEENS_10bfloat16_tEfNS_4arch4Sm80ELb1ELb0ELb1ELb1ELb1ELb0ELb0ELb0ELi2ELi4ELi4ELi4ELb0EEENS1_21CollectiveEpilogueBwdISA_SB_SD_Li256ELb1ELb0ELi2EEENS1_25SingleTileBwdLPTSchedulerILb1ELi128ELb1EEEEEEEEEvNT_6ParamsE$_ZN4cute3eso3ESOILb1ELb0EJNS_5tupleIJNS_1CILi2EEES4_EEENS2_IJiiEEENS3_ILi1EEES7_EEC2ERKS5_RKS6_RKS7_SE_ - $_ZN7cutlass13device_kernelIN5flash19enable_sm80_to_sm89INS1_16FlashAttnBwdSm80INS1_25CollectiveMainloopBwdSm80ILi2ELi2EN4cute5tupleIJNS5_1CILi128EEES8_NS7_ILi64EEEEEENS_10bfloat16_tEfNS_4arch4Sm80ELb1ELb0ELb1ELb1ELb1ELb0ELb0ELb0ELi2ELi4ELi4ELi4ELb0EEENS1_21CollectiveEpilogueBwdISA_SB_SD_Li256ELb1ELb0ELi2EEENS1_25SingleTileBwdLPTSchedulerILb1ELi128ELb1EEEEEEEEEvNT_6ParamsE$_ZN4cute3eso3ESOILb1ELb0EJNS_5tupleIJNS_1CILi2EEES4_EEENS2_IJiiEEEEEC2ERKS5_RKS6_)
$_ZN7cutlass13device_kernelIN5flash19enable_sm80_to_sm89INS1_16FlashAttnBwdSm80INS1_25CollectiveMainloopBwdSm80ILi2ELi2EN4cute5tupleIJNS5_1CILi128EEES8_NS7_ILi64EEEEEENS_10bfloat16_tEfNS_4arch4Sm80ELb1ELb0ELb1ELb1ELb1ELb0ELb0ELb0ELi2ELi4ELi4ELi4ELb0EEENS1_21CollectiveEpilogueBwdISA_SB_SD_Li256ELb1ELb0ELi2EEENS1_25SingleTileBwdLPTSchedulerILb1ELi128ELb1EEEEEEEEEvNT_6ParamsE$_ZN4cute3eso3ESOILb1ELb0EJNS_5tupleIJNS_1CILi2EEES4_EEENS2_IJiiEEEEEC2ERKS5_RKS6_:
[----:B------:R-:W-:Y:S02]  /*a490*/  IADD3 R3, R3, -c[0x0][0x20], RZ ;  /* 0x8000080003037a10 */ /* 0x000fe40007ffe0ff */
[----:B------:R-:W-:-:S03]  /*a4a0*/  MOV R5, 0x0 ;  /* 0x0000000000057802 */ /* 0x000fc60000000f00 */
[----:B------:R1:W-:Y:S04]  /*a4b0*/  STL [R3], R2 ;  /* 0x0000000203007387 */ /* 0x0003e80000100800 */
[----:B------:R1:W-:Y:S01]  /*a4c0*/  STL [R3+0x4], R8 ;  /* 0x0000040803007387 */ /* 0x0003e20000100800 */
[----:B------:R-:W-:Y:S05]  /*a4d0*/  RET.REL.NODEC R4 `(_ZN7cutlass13device_kernelIN5flash19enable_sm80_to_sm89INS1_16FlashAttnBwdSm80INS1_25CollectiveMainloopBwdSm80ILi2ELi2EN4cute5tupleIJNS5_1CILi128EEES8_NS7_ILi64EEEEEENS_10bfloat16_tEfNS_4arch4Sm80ELb1ELb0ELb1ELb1ELb1ELb0ELb0ELb0ELi2ELi4ELi4ELi4ELb0EEENS1_21CollectiveEpilogueBwdISA_SB_SD_Li256ELb1ELb0ELi2EEENS1_25SingleTileBwdLPTSchedulerILb1ELi128ELb1EEEEEEEEEvNT_6ParamsE) ;  /* 0xffff5b2004007950 */ /* 0x000fea0003c3ffff */
        .type           $_ZN7cutlass13device_kernelIN5flash19enable_sm80_to_sm89INS1_16FlashAttnBwdSm80INS1_25CollectiveMainloopBwdSm80ILi2ELi2EN4cute5tupleIJNS5_1CILi128EEES8_NS7_ILi64EEEEEENS_10bfloat16_tEfNS_4arch4Sm80ELb1ELb0ELb1ELb1ELb1ELb0ELb0ELb0ELi2ELi4ELi4ELi4ELb0EEENS1_21CollectiveEpilogueBwdISA_SB_SD_Li256ELb1ELb0ELi2EEENS1_25SingleTileBwdLPTSchedulerILb1ELi128ELb1EEEEEEEEEvNT_6ParamsE$_ZN4cute3eso3ESOILb1ELb0EJNS_5tupleIJNS_1CILi2EEES4_EEENS2_IJiiEEENS3_ILi1EEES7_EEC2ERKS5_RKS6_RKS7_SE_,@function
        .size           $_ZN7cutlass13device_kernelIN5flash19enable_sm80_to_sm89INS1_16FlashAttnBwdSm80INS1_25CollectiveMainloopBwdSm80ILi2ELi2EN4cute5tupleIJNS5_1CILi128EEES8_NS7_ILi64EEEEEENS_10bfloat16_tEfNS_4arch4Sm80ELb1ELb0ELb1ELb1ELb1ELb0ELb0ELb0ELi2ELi4ELi4ELi4ELb0EEENS1_21CollectiveEpilogueBwdISA_SB_SD_Li256ELb1ELb0ELi2EEENS1_25SingleTileBwdLPTSchedulerILb1ELi128ELb1EEEEEEEEEvNT_6ParamsE$_ZN4cute3eso3ESOILb1ELb0EJNS_5tupleIJNS_1CILi2EEES4_EEENS2_IJiiEEENS3_ILi1EEES7_EEC2ERKS5_RKS6_RKS7_SE_,($_ZN7cutlass13device_kernelIN5flash19enable_sm80_to_sm89INS1_16FlashAttnBwdSm80INS1_25CollectiveMainloopBwdSm80ILi2ELi2EN4cute5tupleIJNS5_1CILi128EEES8_NS7_ILi64EEEEEENS_10bfloat16_tEfNS_4arch4Sm80ELb1ELb0ELb1ELb1ELb1ELb0ELb0ELb0ELi2ELi4ELi4ELi4ELb0EEENS1_21CollectiveEpilogueBwdISA_SB_SD_Li256ELb1ELb0ELi2EEENS1_25SingleTileBwdLPTSchedulerILb1ELi128ELb1EEEEEEEEEvNT_6ParamsE$_ZN4cute3eso3ESOILb1ELb0EJNS_5tupleIJNS_1CILi2EEES4_S4_EEENS2_IJNS3_ILi1EEENS3_ILi512EEEiEEEEEC2ERKS5_RKS8_ - $_ZN7cutlass13device_kernelIN5flash19enable_sm80_to_sm89INS1_16FlashAttnBwdSm80INS1_25CollectiveMainloopBwdSm80ILi2ELi2EN4cute5tupleIJNS5_1CILi128EEES8_NS7_ILi64EEEEEENS_10bfloat16_tEfNS_4arch4Sm80ELb1ELb0ELb1ELb1ELb1ELb0ELb0ELb0ELi2ELi4ELi4ELi4ELb0EEENS1_21CollectiveEpilogueBwdISA_SB_SD_Li256ELb1ELb0ELi2EEENS1_25SingleTileBwdLPTSchedulerILb1ELi128ELb1EEEEEEEEEvNT_6ParamsE$_ZN4cute3eso3ESOILb1ELb0EJNS_5tupleIJNS_1CILi2EEES4_EEENS2_IJiiEEENS3_ILi1EEES7_EEC2ERKS5_RKS6_RKS7_SE_)
$_ZN7cutlass13device_kernelIN5flash19enable_sm80_to_sm89INS1_16FlashAttnBwdSm80INS1_25CollectiveMainloopBwdSm80ILi2ELi2EN4cute5tupleIJNS5_1CILi128EEES8_NS7_ILi64EEEEEENS_10bfloat16_tEfNS_4arch4Sm80ELb1ELb0ELb1ELb1ELb1ELb0ELb0ELb0ELi2ELi4ELi4ELi4ELb0EEENS1_21CollectiveEpilogueBwdISA_SB_SD_Li256ELb1ELb0ELi2EEENS1_25SingleTileBwdLPTSchedulerILb1ELi128ELb1EEEEEEEEEvNT_6ParamsE$_ZN4cute3eso3ESOILb1ELb0EJNS_5tupleIJNS_1CILi2EEES4_EEENS2_IJiiEEENS3_ILi1EEES7_EEC2ERKS5_RKS6_RKS7_SE_:
[----:B------:R-:W-:Y:S01]  /*a4e0*/  IADD3 R4, R4, -c[0x0][0x20], RZ ;  /* 0x8000080004047a10 */ /* 0x000fe20007ffe0ff */
[----:B------:R-:W-:Y:S01]  /*a4f0*/  IMAD.MOV.U32 R90, RZ, RZ, R6 ;  /* 0x000000ffff5a7224 */ /* 0x000fe200078e0006 */
[----:B------:R-:W-:-:S03]  /*a500*/  MOV R91, 0x0 ;  /* 0x00000000005b7802 */ /* 0x000fc60000000f00 */
[----:B------:R1:W-:Y:S04]  /*a510*/  STL [R4], R2 ;  /* 0x0000000204007387 */ /* 0x0003e80000100800 */
[----:B------:R1:W-:Y:S01]  /*a520*/  STL [R4+0x4], R3 ;  /* 0x0000040304007387 */ /* 0x0003e20000100800 */
[----:B------:R-:W-:Y:S05]  /*a530*/  RET.REL.NODEC R90 `(_ZN7cutlass13device_kernelIN5flash19enable_sm80_to_sm89INS1_16FlashAttnBwdSm80INS1_25CollectiveMainloopBwdSm80ILi2ELi2EN4cute5tupleIJNS5_1CILi128EEES8_NS7_ILi64EEEEEENS_10bfloat16_tEfNS_4arch4Sm80ELb1ELb0ELb1ELb1ELb1ELb0ELb0ELb0ELi2ELi4ELi4ELi4ELb0EEENS1_21CollectiveEpilogueBwdISA_SB_SD_Li256ELb1ELb0ELi2EEENS1_25SingleTileBwdLPTSchedulerILb1ELi128ELb1EEEEEEEEEvNT_6ParamsE) ;  /* 0xffff5ac05a007950 */ /* 0x000fea0003c3ffff */
        .type           $_ZN7cutlass13device_kernelIN5flash19enable_sm80_to_sm89INS1_16FlashAttnBwdSm80INS1_25CollectiveMainloopBwdSm80ILi2ELi2EN4cute5tupleIJNS5_1CILi128EEES8_NS7_ILi64EEEEEENS_10bfloat16_tEfNS_4arch4Sm80ELb1ELb0ELb1ELb1ELb1ELb0ELb0ELb0ELi2ELi4ELi4ELi4ELb0EEENS1_21CollectiveEpilogueBwdISA_SB_SD_Li256ELb1ELb0ELi2EEENS1_25SingleTileBwdLPTSchedulerILb1ELi128ELb1EEEEEEEEEvNT_6ParamsE$_ZN4cute3eso3ESOILb1ELb0EJNS_5tupleIJNS_1CILi2EEES4_S4_EEENS2_IJNS3_ILi1EEENS3_ILi512EEEiEEEEEC2ERKS5_RKS8_,@function
        .size           $_ZN7cutlass13device_kernelIN5flash19enable_sm80_to_sm89INS1_16FlashAttnBwdSm80INS1_25CollectiveMainloopBwdSm80ILi2ELi2EN4cute5tupleIJNS5_1CILi128EEES8_NS7_ILi64EEEEEENS_10bfloat16_tEfNS_4arch4Sm80ELb1ELb0ELb1ELb1ELb1ELb0ELb0ELb0ELi2ELi4ELi4ELi4ELb0EEENS1_21CollectiveEpilogueBwdISA_SB_SD_Li256ELb1ELb0ELi2EEENS1_25SingleTileBwdLPTSchedulerILb1ELi128ELb1EEEEEEEEEvNT_6ParamsE$_ZN4cute3eso3ESOILb1ELb0EJNS_5tupleIJNS_1CILi2EEES4_S4_EEENS2_IJNS3_ILi1EEENS3_ILi512EEEiEEEEEC2ERKS5_RKS8_,($_ZN7cutlass13device_kernelIN5flash19enable_sm80_to_sm89INS1_16FlashAttnBwdSm80INS1_25CollectiveMainloopBwdSm80ILi2ELi2EN4cute5tupleIJNS5_1CILi128EEES8_NS7_ILi64EEEEEENS_10bfloat16_tEfNS_4arch4Sm80ELb1ELb0ELb1ELb1ELb1ELb0ELb0ELb0ELi2ELi4ELi4ELi4ELb0EEENS1_21CollectiveEpilogueBwdISA_SB_SD_Li256ELb1ELb0ELi2EEENS1_25SingleTileBwdLPTSchedulerILb1ELi128ELb1EEEEEEEEEvNT_6ParamsE$_ZN4cute3eso3ESOILb1ELb0EJNS_5tupleIJNS_1CILi8EEENS2_IJNS3_ILi2EEES5_S5_EEENS3_ILi1EEES6_S7_EEENS2_IJS7_NS2_IJS4_iiEEENS3_ILi64EEENS2_IJiNS3_ILi144EEENS3_ILi288EEEEEENS3_ILi512EEEEEEEEC2ERKS8_RKSF_ - $_ZN7cutlass13device_kernelIN5flash19enable_sm80_to_sm89INS1_16FlashAttnBwdSm80INS1_25CollectiveMainloopBwdSm80ILi2ELi2EN4cute5tupleIJNS5_1CILi128EEES8_NS7_ILi64EEEEEENS_10bfloat16_tEfNS_4arch4Sm80ELb1ELb0ELb1ELb1ELb1ELb0ELb0ELb0ELi2ELi4ELi4ELi4ELb0EEENS1_21CollectiveEpilogueBwdISA_SB_SD_Li256ELb1ELb0ELi2EEENS1_25SingleTileBwdLPTSchedulerILb1ELi128ELb1EEEEEEEEEvNT_6ParamsE$_ZN4cute3eso3ESOILb1ELb0EJNS_5tupleIJNS_1CILi2EEES4_S4_EEENS2_IJNS3_ILi1EEENS3_ILi512EEEiEEEEEC2ERKS5_RKS8_)
$_ZN7cutlass13device_kernelIN5flash19enable_sm80_to_sm89INS1_16FlashAttnBwdSm80INS1_25CollectiveMainloopBwdSm80ILi2ELi2EN4cute5tupleIJNS5_1CILi128EEES8_NS7_ILi64EEEEEENS_10bfloat16_tEfNS_4arch4Sm80ELb1ELb0ELb1ELb1ELb1ELb0ELb0ELb0ELi2ELi4ELi4ELi4ELb0EEENS1_21CollectiveEpilogueBwdISA_SB_SD_Li256ELb1ELb0ELi2EEENS1_25SingleTileBwdLPTSchedulerILb1ELi128ELb1EEEEEEEEEvNT_6ParamsE$_ZN4cute3eso3ESOILb1ELb0EJNS_5tupleIJNS_1CILi2EEES4_S4_EEENS2_IJNS3_ILi1EEENS3_ILi512EEEiEEEEEC2ERKS5_RKS8_:
[----:B------:R-:W-:Y:S02]  /*a540*/  IADD3 R3, R77, -c[0x0][0x20], RZ ;  /* 0x800008004d037a10 */ /* 0x000fe40007ffe0ff */
[----:B------:R-:W-:-:S03]  /*a550*/  MOV R5, 0x0 ;  /* 0x0000000000057802 */ /* 0x000fc60000000f00 */
[----:B------:R1:W-:Y:S01]  /*a560*/  STL [R3], R2 ;  /* 0x0000000203007387 */ /* 0x0003e20000100800 */
[----:B------:R-:W-:Y:S05]  /*a570*/  RET.REL.NODEC R4 `(_ZN7cutlass13device_kernelIN5flash19enable_sm80_to_sm89INS1_16FlashAttnBwdSm80INS1_25CollectiveMainloopBwdSm80ILi2ELi2EN4cute5tupleIJNS5_1CILi128EEES8_NS7_ILi64EEEEEENS_10bfloat16_tEfNS_4arch4Sm80ELb1ELb0ELb1ELb1ELb1ELb0ELb0ELb0ELi2ELi4ELi4ELi4ELb0EEENS1_21CollectiveEpilogueBwdISA_SB_SD_Li256ELb1ELb0ELi2EEENS1_25SingleTileBwdLPTSchedulerILb1ELi128ELb1EEEEEEEEEvNT_6ParamsE) ;  /* 0xffff5a8004007950 */ /* 0x000fea0003c3ffff */
        .type           $_ZN7cutlass13device_kernelIN5flash19enable_sm80_to_sm89INS1_16FlashAttnBwdSm80INS1_25CollectiveMainloopBwdSm80ILi2ELi2EN4cute5tupleIJNS5_1CILi128EEES8_NS7_ILi64EEEEEENS_10bfloat16_tEfNS_4arch4Sm80ELb1ELb0ELb1ELb1ELb1ELb0ELb0ELb0ELi2ELi4ELi4ELi4ELb0EEENS1_21CollectiveEpilogueBwdISA_SB_SD_Li256ELb1ELb0ELi2EEENS1_25SingleTileBwdLPTSchedulerILb1ELi128ELb1EEEEEEEEEvNT_6ParamsE$_ZN4cute3eso3ESOILb1ELb0EJNS_5tupleIJNS_1CILi8EEENS2_IJNS3_ILi2EEES5_S5_EEENS3_ILi1EEES6_S7_EEENS2_IJS7_NS2_IJS4_iiEEENS3_ILi64EEENS2_IJiNS3_ILi144EEENS3_ILi288EEEEEENS3_ILi512EEEEEEEEC2ERKS8_RKSF_,@function
        .size           $_ZN7cutlass13device_kernelIN5flash19enable_sm80_to_sm89INS1_16FlashAttnBwdSm80INS1_25CollectiveMainloopBwdSm80ILi2ELi2EN4cute5tupleIJNS5_1CILi128EEES8_NS7_ILi64EEEEEENS_10bfloat16_tEfNS_4arch4Sm80ELb1ELb0ELb1ELb1ELb1ELb0ELb0ELb0ELi2ELi4ELi4ELi4ELb0EEENS1_21CollectiveEpilogueBwdISA_SB_SD_Li256ELb1ELb0ELi2EEENS1_25SingleTileBwdLPTSchedulerILb1ELi128ELb1EEEEEEEEEvNT_6ParamsE$_ZN4cute3eso3ESOILb1ELb0EJNS_5tupleIJNS_1CILi8EEENS2_IJNS3_ILi2EEES5_S5_EEENS3_ILi1EEES6_S7_EEENS2_IJS7_NS2_IJS4_iiEEENS3_ILi64EEENS2_IJiNS3_ILi144EEENS3_ILi288EEEEEENS3_ILi512EEEEEEEEC2ERKS8_RKSF_,($_ZN7cutlass13device_kernelIN5flash19enable_sm80_to_sm89INS1_16FlashAttnBwdSm80INS1_25CollectiveMainloopBwdSm80ILi2ELi2EN4cute5tupleIJNS5_1CILi128EEES8_NS7_ILi64EEEEEENS_10bfloat16_tEfNS_4arch4Sm80ELb1ELb0ELb1ELb1ELb1ELb0ELb0ELb0ELi2ELi4ELi4ELi4ELb0EEENS1_21CollectiveEpilogueBwdISA_SB_SD_Li256ELb1ELb0ELi2EEENS1_25SingleTileBwdLPTSchedulerILb1ELi128ELb1EEEEEEEEEvNT_6ParamsE$_ZN4cute3eso3ESOILb1ELb0EJNS_5tupleIJNS_1CILi8EEENS2_IJNS3_ILi2EEES5_S5_EEENS3_ILi1EEES6_S7_EEENS2_IJS7_NS2_IJiiiEEENS3_ILi64EEENS2_IJNS3_ILi72EEENS3_ILi144EEENS3_ILi288EEEEEENS3_ILi512EEEEEEEEC2ERKS8_RKSG_ - $_ZN7cutlass13device_kernelIN5flash19enable_sm80_to_sm89INS1_16FlashAttnBwdSm80INS1_25CollectiveMainloopBwdSm80ILi2ELi2EN4cute5tupleIJNS5_1CILi128EEES8_NS7_ILi64EEEEEENS_10bfloat16_tEfNS_4arch4Sm80ELb1ELb0ELb1ELb1ELb1ELb0ELb0ELb0ELi2ELi4ELi4ELi4ELb0EEENS1_21CollectiveEpilogueBwdISA_SB_SD_Li256ELb1ELb0ELi2EEENS1_25SingleTileBwdLPTSchedulerILb1ELi128ELb1EEEEEEEEEvNT_6ParamsE$_ZN4cute3eso3ESOILb1ELb0EJNS_5tupleIJNS_1CILi8EEENS2_IJNS3_ILi2EEES5_S5_EEENS3_ILi1EEES6_S7_EEENS2_IJS7_NS2_IJS4_iiEEENS3_ILi64EEENS2_IJiNS3_ILi144EEENS3_ILi288EEEEEENS3_ILi512EEEEEEEEC2ERKS8_RKSF_)
$_ZN7cutlass13device_kernelIN5flash19enable_sm80_to_sm89INS1_16FlashAttnBwdSm80INS1_25CollectiveMainloopBwdSm80ILi2ELi2EN4cute5tupleIJNS5_1CILi128EEES8_NS7_ILi64EEEEEENS_10bfloat16_tEfNS_4arch4Sm80ELb1ELb0ELb1ELb1ELb1ELb0ELb0ELb0ELi2ELi4ELi4ELi4ELb0EEENS1_21CollectiveEpilogueBwdISA_SB_SD_Li256ELb1ELb0ELi2EEENS1_25SingleTileBwdLPTSchedulerILb1ELi128ELb1EEEEEEEEEvNT_6ParamsE$_ZN4cute3eso3ESOILb1ELb0EJNS_5tupleIJNS_1CILi8EEENS2_IJNS3_ILi2EEES5_S5_EEENS3_ILi1EEES6_S7_EEENS2_IJS7_NS2_IJS4_iiEEENS3_ILi64EEENS2_IJiNS3_ILi144EEENS3_ILi288EEEEEENS3_ILi512EEEEEEEEC2ERKS8_RKSF_:
[----:B------:R-:W-:Y:S02]  /*a580*/  IADD3 R4, R60, -c[0x0][0x20], RZ ;  /* 0x800008003c047a10 */ /* 0x000fe40007ffe0ff */
[----:B------:R-:W-:-:S03]  /*a590*/  MOV R9, 0x0 ;  /* 0x0000000000097802 */ /* 0x000fc60000000f00 */
[----:B------:R1:W-:Y:S04]  /*a5a0*/  STL [R4], R2 ;  /* 0x0000000204007387 */ /* 0x0003e80000100800 */
[----:B------:R1:W-:Y:S04]  /*a5b0*/  STL [R4+0x4], R3 ;  /* 0x0000040304007387 */ /* 0x0003e80000100800 */
[----:B------:R1:W-:Y:S01]  /*a5c0*/  STL [R4+0x8], R5 ;  /* 0x0000080504007387 */ /* 0x0003e20000100800 */
[----:B------:R-:W-:Y:S05]  /*a5d0*/  RET.REL.NODEC R8 `(_ZN7cutlass13device_kernelIN5flash19enable_sm80_to_sm89INS1_16FlashAttnBwdSm80INS1_25CollectiveMainloopBwdSm80ILi2ELi2EN4cute5tupleIJNS5_1CILi128EEES8_NS7_ILi64EEEEEENS_10bfloat16_tEfNS_4arch4Sm80ELb1ELb0ELb1ELb1ELb1ELb0ELb0ELb0ELi2ELi4ELi4ELi4ELb0EEENS1_21CollectiveEpilogueBwdISA_SB_SD_Li256ELb1ELb0ELi2EEENS1_25SingleTileBwdLPTSchedulerILb1ELi128ELb1EEEEEEEEEvNT_6ParamsE) ;  /* 0xffff5a2008007950 */ /* 0x000fea0003c3ffff */
        .type           $_ZN7cutlass13device_kernelIN5flash19enable_sm80_to_sm89INS1_16FlashAttnBwdSm80INS1_25CollectiveMainloopBwdSm80ILi2ELi2EN4cute5tupleIJNS5_1CILi128EEES8_NS7_ILi64EEEEEENS_10bfloat16_tEfNS_4arch4Sm80ELb1ELb0ELb1ELb1ELb1ELb0ELb0ELb0ELi2ELi4ELi4ELi4ELb0EEENS1_21CollectiveEpilogueBwdISA_SB_SD_Li256ELb1ELb0ELi2EEENS1_25SingleTileBwdLPTSchedulerILb1ELi128ELb1EEEEEEEEEvNT_6ParamsE$_ZN4cute3eso3ESOILb1ELb0EJNS_5tupleIJNS_1CILi8EEENS2_IJNS3_ILi2EEES5_S5_EEENS3_ILi1EEES6_S7_EEENS2_IJS7_NS2_IJiiiEEENS3_ILi64EEENS2_IJNS3_ILi72EEENS3_ILi144EEENS3_ILi288EEEEEENS3_ILi512EEEEEEEEC2ERKS8_RKSG_,@function
        .size           $_ZN7cutlass13device_kernelIN5flash19enable_sm80_to_sm89INS1_16FlashAttnBwdSm80INS1_25CollectiveMainloopBwdSm80ILi2ELi2EN4cute5tupleIJNS5_1CILi128EEES8_NS7_ILi64EEEEEENS_10bfloat16_tEfNS_4arch4Sm80ELb1ELb0ELb1ELb1ELb1ELb0ELb0ELb0ELi2ELi4ELi4ELi4ELb0EEENS1_21CollectiveEpilogueBwdISA_SB_SD_Li256ELb1ELb0ELi2EEENS1_25SingleTileBwdLPTSchedulerILb1ELi128ELb1EEEEEEEEEvNT_6ParamsE$_ZN4cute3eso3ESOILb1ELb0EJNS_5tupleIJNS_1CILi8EEENS2_IJNS3_ILi2EEES5_S5_EEENS3_ILi1EEES6_S7_EEENS2_IJS7_NS2_IJiiiEEENS3_ILi64EEENS2_IJNS3_ILi72EEENS3_ILi144EEENS3_ILi288EEEEEENS3_ILi512EEEEEEEEC2ERKS8_RKSG_,($_ZN7cutlass13device_kernelIN5flash19enable_sm80_to_sm89INS1_16FlashAttnBwdSm80INS1_25CollectiveMainloopBwdSm80ILi2ELi2EN4cute5tupleIJNS5_1CILi128EEES8_NS7_ILi64EEEEEENS_10bfloat16_tEfNS_4arch4Sm80ELb1ELb0ELb1ELb1ELb1ELb0ELb0ELb0ELi2ELi4ELi4ELi4ELb0EEENS1_21CollectiveEpilogueBwdISA_SB_SD_Li256ELb1ELb0ELi2EEENS1_25SingleTileBwdLPTSchedulerILb1ELi128ELb1EEEEEEEEEvNT_6ParamsE$_ZN4cute3eso3ESOILb1ELb0EJNS_5tupleIJNS_1CILi8EEENS3_ILi2EEES5_S5_S4_S5_EEENS2_IJNS3_ILi1EEEiiiNS3_ILi72EEENS3_ILi512EEEEEEEEC2ERKS6_RKSA_ - $_ZN7cutlass13device_kernelIN5flash19enable_sm80_to_sm89INS1_16FlashAttnBwdSm80INS1_25CollectiveMainloopBwdSm80ILi2ELi2EN4cute5tupleIJNS5_1CILi128EEES8_NS7_ILi64EEEEEENS_10bfloat16_tEfNS_4arch4Sm80ELb1ELb0ELb1ELb1ELb1ELb0ELb0ELb0ELi2ELi4ELi4ELi4ELb0EEENS1_21CollectiveEpilogueBwdISA_SB_SD_Li256ELb1ELb0ELi2EEENS1_25SingleTileBwdLPTSchedulerILb1ELi128ELb1EEEEEEEEEvNT_6ParamsE$_ZN4cute3eso3ESOILb1ELb0EJNS_5tupleIJNS_1CILi8EEENS2_IJNS3_ILi2EEES5_S5_EEENS3_ILi1EEES6_S7_EEENS2_IJS7_NS2_IJiiiEEENS3_ILi64EEENS2_IJNS3_ILi72EEENS3_ILi144EEENS3_ILi288EEEEEENS3_ILi512EEEEEEEEC2ERKS8_RKSG_)
$_ZN7cutlass13device_kernelIN5flash19enable_sm80_to_sm89INS1_16FlashAttnBwdSm80INS1_25CollectiveMainloopBwdSm80ILi2ELi2EN4cute5tupleIJNS5_1CILi128EEES8_NS7_ILi64EEEEEENS_10bfloat16_tEfNS_4arch4Sm80ELb1ELb0ELb1ELb1ELb1ELb0ELb0ELb0ELi2ELi4ELi4ELi4ELb0EEENS1_21CollectiveEpilogueBwdISA_SB_SD_Li256ELb1ELb0ELi2EEENS1_25SingleTileBwdLPTSchedulerILb1ELi128ELb1EEEEEEEEEvNT_6ParamsE$_ZN4cute3eso3ESOILb1ELb0EJNS_5tupleIJNS_1CILi8EEENS2_IJNS3_ILi2EEES5_S5_EEENS3_ILi1EEES6_S7_EEENS2_IJS7_NS2_IJiiiEEENS3_ILi64EEENS2_IJNS3_ILi72EEENS3_ILi144EEENS3_ILi288EEEEEENS3_ILi512EEEEEEEEC2ERKS8_RKSG_:
[----:B------:R-:W-:Y:S02]  /*a5e0*/  IADD3 R4, R4, -c[0x0][0x20], RZ ;  /* 0x8000080004047a10 */ /* 0x000fe40007ffe0ff */
[----:B------:R-:W-:-:S03]  /*a5f0*/  MOV R9, 0x0 ;  /* 0x0000000000097802 */ /* 0x000fc60000000f00 */
[----:B------:R1:W-:Y:S04]  /*a600*/  STL [R4], R2 ;  /* 0x0000000204007387 */ /* 0x0003e80000100800 */
[----:B------:R1:W-:Y:S04]  /*a610*/  STL [R4+0x4], R3 ;  /* 0x0000040304007387 */ /* 0x0003e80000100800 */
[----:B------:R1:W-:Y:S01]  /*a620*/  STL [R4+0x8], R5 ;  /* 0x0000080504007387 */ /* 0x0003e20000100800 */
[----:B------:R-:W-:Y:S05]  /*a630*/  RET.REL.NODEC R8 `(_ZN7cutlass13device_kernelIN5flash19enable_sm80_to_sm89INS1_16FlashAttnBwdSm80INS1_25CollectiveMainloopBwdSm80ILi2ELi2EN4cute5tupleIJNS5_1CILi128EEES8_NS7_ILi64EEEEEENS_10bfloat16_tEfNS_4arch4Sm80ELb1ELb0ELb1ELb1ELb1ELb0ELb0ELb0ELi2ELi4ELi4ELi4ELb0EEENS1_21CollectiveEpilogueBwdISA_SB_SD_Li256ELb1ELb0ELi2EEENS1_25SingleTileBwdLPTSchedulerILb1ELi128ELb1EEEEEEEEEvNT_6ParamsE) ;  /* 0xffff59c008007950 */ /* 0x000fea0003c3ffff */
        .type           $_ZN7cutlass13device_kernelIN5flash19enable_sm80_to_sm89INS1_16FlashAttnBwdSm80INS1_25CollectiveMainloopBwdSm80ILi2ELi2EN4cute5tupleIJNS5_1CILi128EEES8_NS7_ILi64EEEEEENS_10bfloat16_tEfNS_4arch4Sm80ELb1ELb0ELb1ELb1ELb1ELb0ELb0ELb0ELi2ELi4ELi4ELi4ELb0EEENS1_21CollectiveEpilogueBwdISA_SB_SD_Li256ELb1ELb0ELi2EEENS1_25SingleTileBwdLPTSchedulerILb1ELi128ELb1EEEEEEEEEvNT_6ParamsE$_ZN4cute3eso3ESOILb1ELb0EJNS_5tupleIJNS_1CILi8EEENS3_ILi2EEES5_S5_S4_S5_EEENS2_IJNS3_ILi1EEEiiiNS3_ILi72EEENS3_ILi512EEEEEEEEC2ERKS6_RKSA_,@function
        .size           $_ZN7cutlass13device_kernelIN5flash19enable_sm80_to_sm89INS1_16FlashAttnBwdSm80INS1_25CollectiveMainloopBwdSm80ILi2ELi2EN4cute5tupleIJNS5_1CILi128EEES8_NS7_ILi64EEEEEENS_10bfloat16_tEfNS_4arch4Sm80ELb1ELb0ELb1ELb1ELb1ELb0ELb0ELb0ELi2ELi4ELi4ELi4ELb0EEENS1_21CollectiveEpilogueBwdISA_SB_SD_Li256ELb1ELb0ELi2EEENS1_25SingleTileBwdLPTSchedulerILb1ELi128ELb1EEEEEEEEEvNT_6ParamsE$_ZN4cute3eso3ESOILb1ELb0EJNS_5tupleIJNS_1CILi8EEENS3_ILi2EEES5_S5_S4_S5_EEENS2_IJNS3_ILi1EEEiiiNS3_ILi72EEENS3_ILi512EEEEEEEEC2ERKS6_RKSA_,($_ZN7cutlass13device_kernelIN5flash19enable_sm80_to_sm89INS1_16FlashAttnBwdSm80INS1_25CollectiveMainloopBwdSm80ILi2ELi2EN4cute5tupleIJNS5_1CILi128EEES8_NS7_ILi64EEEEEENS_10bfloat16_tEfNS_4arch4Sm80ELb1ELb0ELb1ELb1ELb1ELb0ELb0ELb0ELi2ELi4ELi4ELi4ELb0EEENS1_21CollectiveEpilogueBwdISA_SB_SD_Li256ELb1ELb0ELi2EEENS1_25SingleTileBwdLPTSchedulerILb1ELi128ELb1EEEEEEEEEvNT_6ParamsE$_ZN4cute3eso3ESOILb1ELb0EJNS_6LayoutINS_5tupleIJNS3_IJNS3_IJNS3_IJNS_1CILi4EEENS4_ILi2EEEEEENS4_ILi1EEEEEES8_EEENS3_IJNS3_IJNS3_IJS8_S8_EEES8_EEES6_EEEEEENS3_IJNS3_IJNS3_IJNS3_IJS8_NS4_ILi32EEEEEENS4_ILi0EEEEEESH_EEENS3_IJNS3_IJNS3_IJSH_SH_EEESH_EEENS4_ILi64EEEEEEEEEEENS_10ViewEngineIPN7cutlass10bfloat16_tEEEEEC2ERKSP_RKSU_ - $_ZN7cutlass13device_kernelIN5flash19enable_sm80_to_sm89INS1_16FlashAttnBwdSm80INS1_25CollectiveMainloopBwdSm80ILi2ELi2EN4cute5tupleIJNS5_1CILi128EEES8_NS7_ILi64EEEEEENS_10bfloat16_tEfNS_4arch4Sm80ELb1ELb0ELb1ELb1ELb1ELb0ELb0ELb0ELi2ELi4ELi4ELi4ELb0EEENS1_21CollectiveEpilogueBwdISA_SB_SD_Li256ELb1ELb0ELi2EEENS1_25SingleTileBwdLPTSchedulerILb1ELi128ELb1EEEEEEEEEvNT_6ParamsE$_ZN4cute3eso3ESOILb1ELb0EJNS_5tupleIJNS_1CILi8EEENS3_ILi2EEES5_S5_S4_S5_EEENS2_IJNS3_ILi1EEEiiiNS3_ILi72EEENS3_ILi512EEEEEEEEC2ERKS6_RKSA_)
$_ZN7cutlass13device_kernelIN5flash19enable_sm80_to_sm89INS1_16FlashAttnBwdSm80INS1_25CollectiveMainloopBwdSm80ILi2ELi2EN4cute5tupleIJNS5_1CILi128EEES8_NS7_ILi64EEEEEENS_10bfloat16_tEfNS_4arch4Sm80ELb1ELb0ELb1ELb1ELb1ELb0ELb0ELb0ELi2ELi4ELi4ELi4ELb0EEENS1_21CollectiveEpilogueBwdISA_SB_SD_Li256ELb1ELb0ELi2EEENS1_25SingleTileBwdLPTSchedulerILb1ELi128ELb1EEEEEEEEEvNT_6ParamsE$_ZN4cute3eso3ESOILb1ELb0EJNS_5tupleIJNS_1CILi8EEENS3_ILi2EEES5_S5_S4_S5_EEENS2_IJNS3_ILi1EEEiiiNS3_ILi72EEENS3_ILi512EEEEEEEEC2ERKS6_RKSA_:
[----:B------:R-:W-:Y:S02]  /*a640*/  IADD3 R4, R4, -c[0x0][0x20], RZ ;  /* 0x8000080004047a10 */ /* 0x000fe40007ffe0ff */
[----:B------:R-:W-:-:S03]  /*a650*/  MOV R9, 0x0 ;  /* 0x0000000000097802 */ /* 0x000fc60000000f00 */
[----:B------:R1:W-:Y:S04]  /*a660*/  STL [R4], R2 ;  /* 0x0000000204007387 */ /* 0x0003e80000100800 */
[----:B------:R1:W-:Y:S04]  /*a670*/  STL [R4+0x4], R3 ;  /* 0x0000040304007387 */ /* 0x0003e80000100800 */
[----:B------:R1:W-:Y:S01]  /*a680*/  STL [R4+0x8], R5 ;  /* 0x0000080504007387 */ /* 0x0003e20000100800 */
[----:B------:R-:W-:Y:S05]  /*a690*/  RET.REL.NODEC R8 `(_ZN7cutlass13device_kernelIN5flash19enable_sm80_to_sm89INS1_16FlashAttnBwdSm80INS1_25CollectiveMainloopBwdSm80ILi2ELi2EN4cute5tupleIJNS5_1CILi128EEES8_NS7_ILi64EEEEEENS_10bfloat16_tEfNS_4arch4Sm80ELb1ELb0ELb1ELb1ELb1ELb0ELb0ELb0ELi2ELi4ELi4ELi4ELb0EEENS1_21CollectiveEpilogueBwdISA_SB_SD_Li256ELb1ELb0ELi2EEENS1_25SingleTileBwdLPTSchedulerILb1ELi128ELb1EEEEEEEEEvNT_6ParamsE) ;  /* 0xffff596008007950 */ /* 0x000fea0003c3ffff */
        .type           $_ZN7cutlass13device_kernelIN5flash19enable_sm80_to_sm89INS1_16FlashAttnBwdSm80INS1_25CollectiveMainloopBwdSm80ILi2ELi2EN4cute5tupleIJNS5_1CILi128EEES8_NS7_ILi64EEEEEENS_10bfloat16_tEfNS_4arch4Sm80ELb1ELb0ELb1ELb1ELb1ELb0ELb0ELb0ELi2ELi4ELi4ELi4ELb0EEENS1_21CollectiveEpilogueBwdISA_SB_SD_Li256ELb1ELb0ELi2EEENS1_25SingleTileBwdLPTSchedulerILb1ELi128ELb1EEEEEEEEEvNT_6ParamsE$_ZN4cute3eso3ESOILb1ELb0EJNS_6LayoutINS_5tupleIJNS3_IJNS3_IJNS3_IJNS_1CILi4EEENS4_ILi2EEEEEENS4_ILi1EEEEEES8_EEENS3_IJNS3_IJNS3_IJS8_S8_EEES8_EEES6_EEEEEENS3_IJNS3_IJNS3_IJNS3_IJS8_NS4_ILi32EEEEEENS4_ILi0EEEEEESH_EEENS3_IJNS3_IJNS3_IJSH_SH_EEESH_EEENS4_ILi64EEEEEEEEEEENS_10ViewEngineIPN7cutlass10bfloat16_tEEEEEC2ERKSP_RKSU_,@function
        .size           $_ZN7cutlass13device_kernelIN5flash19enable_sm80_to_sm89INS1_16FlashAttnBwdSm80INS1_25CollectiveMainloopBwdSm80ILi2ELi2EN4cute5tupleIJNS5_1CILi128EEES8_NS7_ILi64EEEEEENS_10bfloat16_tEfNS_4arch4Sm80ELb1ELb0ELb1ELb1ELb1ELb0ELb0ELb0ELi2ELi4ELi4ELi4ELb0EEENS1_21CollectiveEpilogueBwdISA_SB_SD_Li256ELb1ELb0ELi2EEENS1_25SingleTileBwdLPTSchedulerILb1ELi128ELb1EEEEEEEEEvNT_6ParamsE$_ZN4cute3eso3ESOILb1ELb0EJNS_6LayoutINS_5tupleIJNS3_IJNS3_IJNS3_IJNS_1CILi4EEENS4_ILi2EEEEEENS4_ILi1EEEEEES8_EEENS3_IJNS3_IJNS3_IJS8_S8_EEES8_EEES6_EEEEEENS3_IJNS3_IJNS3_IJNS3_IJS8_NS4_ILi32EEEEEENS4_ILi0EEEEEESH_EEENS3_IJNS3_IJNS3_IJSH_SH_EEESH_EEENS4_ILi64EEEEEEEEEEENS_10ViewEngineIPN7cutlass10bfloat16_tEEEEEC2ERKSP_RKSU_,($_ZN7cutlass13device_kernelIN5flash19enable_sm80_to_sm89INS1_16FlashAttnBwdSm80INS1_25CollectiveMainloopBwdSm80ILi2ELi2EN4cute5tupleIJNS5_1CILi128EEES8_NS7_ILi64EEEEEENS_10bfloat16_tEfNS_4arch4Sm80ELb1ELb0ELb1ELb1ELb1ELb0ELb0ELb0ELi2ELi4ELi4ELi4ELb0EEENS1_21CollectiveEpilogueBwdISA_SB_SD_Li256ELb1ELb0ELi2EEENS1_25SingleTileBwdLPTSchedulerILb1ELi128ELb1EEEEEEEEEvNT_6ParamsE$_ZN4cute3eso3ESOILb1ELb0EJNS_6LayoutINS_5tupleIJNS3_IJNS3_IJNS_1CILi2EEES5_EEENS4_ILi1EEEEEEEEENS3_IJNS3_IJNS3_IJS7_NS4_ILi16EEEEEENS4_ILi0EEEEEEEEEEENS_10ViewEngineIPjEEEEC2ERKSF_RKSI_ - $_ZN7cutlass13device_kernelIN5flash19enable_sm80_to_sm89INS1_16FlashAttnBwdSm80INS1_25CollectiveMainloopBwdSm80ILi2ELi2EN4cute5tupleIJNS5_1CILi128EEES8_NS7_ILi64EEEEEENS_10bfloat16_tEfNS_4arch4Sm80ELb1ELb0ELb1ELb1ELb1ELb0ELb0ELb0ELi2ELi4ELi4ELi4ELb0EEENS1_21CollectiveEpilogueBwdISA_SB_SD_Li256ELb1ELb0ELi2EEENS1_25SingleTileBwdLPTSchedulerILb1ELi128ELb1EEEEEEEEEvNT_6ParamsE$_ZN4cute3eso3ESOILb1ELb0EJNS_6LayoutINS_5tupleIJNS3_IJNS3_IJNS3_IJNS_1CILi4EEENS4_ILi2EEEEEENS4_ILi1EEEEEES8_EEENS3_IJNS3_IJNS3_IJS8_S8_EEES8_EEES6_EEEEEENS3_IJNS3_IJNS3_IJNS3_IJS8_NS4_ILi32EEEEEENS4_ILi0EEEEEESH_EEENS3_IJNS3_IJNS3_IJSH_SH_EEESH_EEENS4_ILi64EEEEEEEEEEENS_10ViewEngineIPN7cutlass10bfloat16_tEEEEEC2ERKSP_RKSU_)
$_ZN7cutlass13device_kernelIN5flash19enable_sm80_to_sm89INS1_16FlashAttnBwdSm80INS1_25CollectiveMainloopBwdSm80ILi2ELi2EN4cute5tupleIJNS5_1CILi128EEES8_NS7_ILi64EEEEEENS_10bfloat16_tEfNS_4arch4Sm80ELb1ELb0ELb1ELb1ELb1ELb0ELb0ELb0ELi2ELi4ELi4ELi4ELb0EEENS1_21CollectiveEpilogueBwdISA_SB_SD_Li256ELb1ELb0ELi2EEENS1_25SingleTileBwdLPTSchedulerILb1ELi128ELb1EEEEEEEEEvNT_6ParamsE$_ZN4cute3eso3ESOILb1ELb0EJNS_6LayoutINS_5tupleIJNS3_IJNS3_IJNS3_IJNS_1CILi4EEENS4_ILi2EEEEEENS4_ILi1EEEEEES8_EEENS3_IJNS3_IJNS3_IJS8_S8_EEES8_EEES6_EEEEEENS3_IJNS3_IJNS3_IJNS3_IJS8_NS4_ILi32EEEEEENS4_ILi0EEEEEESH_EEENS3_IJNS3_IJNS3_IJSH_SH_EEESH_EEENS4_ILi64EEEEEEEEEEENS_10ViewEngineIPN7cutlass10bfloat16_tEEEEEC2ERKSP_RKSU_:
[----:B------:R-:W-:Y:S02]  /*a6a0*/  IADD3 R4, R67, -c[0x0][0x20], RZ ;  /* 0x8000080043047a10 */ /* 0x000fe40007ffe0ff */
[----:B------:R-:W-:-:S03]  /*a6b0*/  MOV R7, 0x0 ;  /* 0x0000000000077802 */ /* 0x000fc60000000f00 */
[----:B------:R1:W-:Y:S01]  /*a6c0*/  STL.64 [R4], R2 ;  /* 0x0000000204007387 */ /* 0x0003e20000100a00 */
[----:B------:R-:W-:Y:S05]  /*a6d0*/  RET.REL.NODEC R6 `(_ZN7cutlass13device_kernelIN5flash19enable_sm80_to_sm89INS1_16FlashAttnBwdSm80INS1_25CollectiveMainloopBwdSm80ILi2ELi2EN4cute5tupleIJNS5_1CILi128EEES8_NS7_ILi64EEEEEENS_10bfloat16_tEfNS_4arch4Sm80ELb1ELb0ELb1ELb1ELb1ELb0ELb0ELb0ELi2ELi4ELi4ELi4ELb0EEENS1_21CollectiveEpilogueBwdISA_SB_SD_Li256ELb1ELb0ELi2EEENS1_25SingleTileBwdLPTSchedulerILb1ELi128ELb1EEEEEEEEEvNT_6ParamsE) ;  /* 0xffff592006007950 */ /* 0x000fea0003c3ffff */
        .type           $_ZN7cutlass13device_kernelIN5flash19enable_sm80_to_sm89INS1_16FlashAttnBwdSm80INS1_25CollectiveMainloopBwdSm80ILi2ELi2EN4cute5tupleIJNS5_1CILi128EEES8_NS7_ILi64EEEEEENS_10bfloat16_tEfNS_4arch4Sm80ELb1ELb0ELb1ELb1ELb1ELb0ELb0ELb0ELi2ELi4ELi4ELi4ELb0EEENS1_21CollectiveEpilogueBwdISA_SB_SD_Li256ELb1ELb0ELi2EEENS1_25SingleTileBwdLPTSchedulerILb1ELi128ELb1EEEEEEEEEvNT_6ParamsE$_ZN4cute3eso3ESOILb1ELb0EJNS_6LayoutINS_5tupleIJNS3_IJNS3_IJNS_1CILi2EEES5_EEENS4_ILi1EEEEEEEEENS3_IJNS3_IJNS3_IJS7_NS4_ILi16EEEEEENS4_ILi0EEEEEEEEEEENS_10ViewEngineIPjEEEEC2ERKSF_RKSI_,@function
        .size           $_ZN7cutlass13device_kernelIN5flash19enable_sm80_to_sm89INS1_16FlashAttnBwdSm80INS1_25CollectiveMainloopBwdSm80ILi2ELi2EN4cute5tupleIJNS5_1CILi128EEES8_NS7_ILi64EEEEEENS_10bfloat16_tEfNS_4arch4Sm80ELb1ELb0ELb1ELb1ELb1ELb0ELb0ELb0ELi2ELi4ELi4ELi4ELb0EEENS1_21CollectiveEpilogueBwdISA_SB_SD_Li256ELb1ELb0ELi2EEENS1_25SingleTileBwdLPTSchedulerILb1ELi128ELb1EEEEEEEEEvNT_6ParamsE$_ZN4cute3eso3ESOILb1ELb0EJNS_6LayoutINS_5tupleIJNS3_IJNS3_IJNS_1CILi2EEES5_EEENS4_ILi1EEEEEEEEENS3_IJNS3_IJNS3_IJS7_NS4_ILi16EEEEEENS4_ILi0EEEEEEEEEEENS_10ViewEngineIPjEEEEC2ERKSF_RKSI_,($_ZN7cutlass13device_kernelIN5flash19enable_sm80_to_sm89INS1_16FlashAttnBwdSm80INS1_25CollectiveMainloopBwdSm80ILi2ELi2EN4cute5tupleIJNS5_1CILi128EEES8_NS7_ILi64EEEEEENS_10bfloat16_tEfNS_4arch4Sm80ELb1ELb0ELb1ELb1ELb1ELb0ELb0ELb0ELi2ELi4ELi4ELi4ELb0EEENS1_21CollectiveEpilogueBwdISA_SB_SD_Li256ELb1ELb0ELi2EEENS1_25SingleTileBwdLPTSchedulerILb1ELi128ELb1EEEEEEEEEvNT_6ParamsE$_ZN4cute3eso3ESOILb1ELb0EJNS_6LayoutINS_5tupleIJNS3_IJNS3_IJNS_1CILi4EEENS4_ILi2EEEEEENS4_ILi1EEEEEEEEENS3_IJNS3_IJNS3_IJS8_NS4_ILi32EEEEEENS4_ILi0EEEEEEEEEEENS_10ViewEngineIPN7cutlass10bfloat16_tEEEEEC2ERKSG_RKSL_ - $_ZN7cutlass13device_kernelIN5flash19enable_sm80_to_sm89INS1_16FlashAttnBwdSm80INS1_25CollectiveMainloopBwdSm80ILi2ELi2EN4cute5tupleIJNS5_1CILi128EEES8_NS7_ILi64EEEEEENS_10bfloat16_tEfNS_4arch4Sm80ELb1ELb0ELb1ELb1ELb1ELb0ELb0ELb0ELi2ELi4ELi4ELi4ELb0EEENS1_21CollectiveEpilogueBwdISA_SB_SD_Li256ELb1ELb0ELi2EEENS1_25SingleTileBwdLPTSchedulerILb1ELi128ELb1EEEEEEEEEvNT_6ParamsE$_ZN4cute3eso3ESOILb1ELb0EJNS_6LayoutINS_5tupleIJNS3_IJNS3_IJNS_1CILi2EEES5_EEENS4_ILi1EEEEEEEEENS3_IJNS3_IJNS3_IJS7_NS4_ILi16EEEEEENS4_ILi0EEEEEEEEEEENS_10ViewEngineIPjEEEEC2ERKSF_RKSI_)
$_ZN7cutlass13device_kernelIN5flash19enable_sm80_to_sm89INS1_16FlashAttnBwdSm80INS1_25CollectiveMainloopBwdSm80ILi2ELi2EN4cute5tupleIJNS5_1CILi128EEES8_NS7_ILi64EEEEEENS_10bfloat16_tEfNS_4arch4Sm80ELb1ELb0ELb1ELb1ELb1ELb0ELb0ELb0ELi2ELi4ELi4ELi4ELb0EEENS1_21CollectiveEpilogueBwdISA_SB_SD_Li256ELb1ELb0ELi2EEENS1_25SingleTileBwdLPTSchedulerILb1ELi128ELb1EEEEEEEEEvNT_6ParamsE$_ZN4cute3eso3ESOILb1ELb0EJNS_6LayoutINS_5tupleIJNS3_IJNS3_IJNS_1CILi2EEES5_EEENS4_ILi1EEEEEEEEENS3_IJNS3_IJNS3_IJS7_NS4_ILi16EEEEEENS4_ILi0EEEEEEEEEEENS_10ViewEngineIPjEEEEC2ERKSF_RKSI_:
[----:B------:R-:W-:Y:S02]  /*a6e0*/  IADD3 R2, R67, -c[0x0][0x20], RZ ;  /* 0x8000080043027a10 */ /* 0x000fe40007ffe0ff */
[----:B------:R-:W-:-:S03]  /*a6f0*/  MOV R5, 0x0 ;  /* 0x0000000000057802 */ /* 0x000fc60000000f00 */
[----:B------:R1:W-:Y:S01]  /*a700*/  STL.64 [R2], R12 ;  /* 0x0000000c02007387 */ /* 0x0003e20000100a00 */
[----:B------:R-:W-:Y:S05]  /*a710*/  RET.REL.NODEC R4 `(_ZN7cutlass13device_kernelIN5flash19enable_sm80_to_sm89INS1_16FlashAttnBwdSm80INS1_25CollectiveMainloopBwdSm80ILi2ELi2EN4cute5tupleIJNS5_1CILi128EEES8_NS7_ILi64EEEEEENS_10bfloat16_tEfNS_4arch4Sm80ELb1ELb0ELb1ELb1ELb1ELb0ELb0ELb0ELi2ELi4ELi4ELi4ELb0EEENS1_21CollectiveEpilogueBwdISA_SB_SD_Li256ELb1ELb0ELi2EEENS1_25SingleTileBwdLPTSchedulerILb1ELi128ELb1EEEEEEEEEvNT_6ParamsE) ;  /* 0xffff58e004007950 */ /* 0x000fea0003c3ffff */
        .type           $_ZN7cutlass13device_kernelIN5flash19enable_sm80_to_sm89INS1_16FlashAttnBwdSm80INS1_25CollectiveMainloopBwdSm80ILi2ELi2EN4cute5tupleIJNS5_1CILi128EEES8_NS7_ILi64EEEEEENS_10bfloat16_tEfNS_4arch4Sm80ELb1ELb0ELb1ELb1ELb1ELb0ELb0ELb0ELi2ELi4ELi4ELi4ELb0EEENS1_21CollectiveEpilogueBwdISA_SB_SD_Li256ELb1ELb0ELi2EEENS1_25SingleTileBwdLPTSchedulerILb1ELi128ELb1EEEEEEEEEvNT_6ParamsE$_ZN4cute3eso3ESOILb1ELb0EJNS_6LayoutINS_5tupleIJNS3_IJNS3_IJNS_1CILi4EEENS4_ILi2EEEEEENS4_ILi1EEEEEEEEENS3_IJNS3_IJNS3_IJS8_NS4_ILi32EEEEEENS4_ILi0EEEEEEEEEEENS_10ViewEngineIPN7cutlass10bfloat16_tEEEEEC2ERKSG_RKSL_,@function
        .size           $_ZN7cutlass13device_kernelIN5flash19enable_sm80_to_sm89INS1_16FlashAttnBwdSm80INS1_25CollectiveMainloopBwdSm80ILi2ELi2EN4cute5tupleIJNS5_1CILi128EEES8_NS7_ILi64EEEEEENS_10bfloat16_tEfNS_4arch4Sm80ELb1ELb0ELb1ELb1ELb1ELb0ELb0ELb0ELi2ELi4ELi4ELi4ELb0EEENS1_21CollectiveEpilogueBwdISA_SB_SD_Li256ELb1ELb0ELi2EEENS1_25SingleTileBwdLPTSchedulerILb1ELi128ELb1EEEEEEEEEvNT_6ParamsE$_ZN4cute3eso3ESOILb1ELb0EJNS_6LayoutINS_5tupleIJNS3_IJNS3_IJNS_1CILi4EEENS4_ILi2EEEEEENS4_ILi1EEEEEEEEENS3_IJNS3_IJNS3_IJS8_NS4_ILi32EEEEEENS4_ILi0EEEEEEEEEEENS_10ViewEngineIPN7cutlass10bfloat16_tEEEEEC2ERKSG_RKSL_,($_ZN7cutlass13device_kernelIN5flash19enable_sm80_to_sm89INS1_16FlashAttnBwdSm80INS1_25CollectiveMainloopBwdSm80ILi2ELi2EN4cute5tupleIJNS5_1CILi128EEES8_NS7_ILi64EEEEEENS_10bfloat16_tEfNS_4arch4Sm80ELb1ELb0ELb1ELb1ELb1ELb0ELb0ELb0ELi2ELi4ELi4ELi4ELb0EEENS1_21CollectiveEpilogueBwdISA_SB_SD_Li256ELb1ELb0ELi2EEENS1_25SingleTileBwdLPTSchedulerILb1ELi128ELb1EEEEEEEEEvNT_6ParamsE$_ZN4cute3eso3ESOILb1ELb0EJNS_6LayoutINS_5tupleIJNS3_IJNS3_IJNS_1CILi4EEENS4_ILi2EEEEEENS4_ILi1EEEEEEEEENS3_IJNS3_IJNS3_IJS8_NS4_ILi32EEEEEENS4_ILi0EEEEEEEEEEEiEEC2ERKSG_RKi - $_ZN7cutlass13device_kernelIN5flash19enable_sm80_to_sm89INS1_16FlashAttnBwdSm80INS1_25CollectiveMainloopBwdSm80ILi2ELi2EN4cute5tupleIJNS5_1CILi128EEES8_NS7_ILi64EEEEEENS_10bfloat16_tEfNS_4arch4Sm80ELb1ELb0ELb1ELb1ELb1ELb0ELb0ELb0ELi2ELi4ELi4ELi4ELb0EEENS1_21CollectiveEpilogueBwdISA_SB_SD_Li256ELb1ELb0ELi2EEENS1_25SingleTileBwdLPTSchedulerILb1ELi128ELb1EEEEEEEEEvNT_6ParamsE$_ZN4cute3eso3ESOILb1ELb0EJNS_6LayoutINS_5tupleIJNS3_IJNS3_IJNS_1CILi4EEENS4_ILi2EEEEEENS4_ILi1EEEEEEEEENS3_IJNS3_IJNS3_IJS8_NS4_ILi32EEEEEENS4_ILi0EEEEEEEEEEENS_10ViewEngineIPN7cutlass10bfloat16_tEEEEEC2ERKSG_RKSL_)
$_ZN7cutlass13device_kernelIN5flash19enable_sm80_to_sm89INS1_16FlashAttnBwdSm80INS1_25CollectiveMainloopBwdSm80ILi2ELi2EN4cute5tupleIJNS5_1CILi128EEES8_NS7_ILi64EEEEEENS_10bfloat16_tEfNS_4arch4Sm80ELb1ELb0ELb1ELb1ELb1ELb0ELb0ELb0ELi2ELi4ELi4ELi4ELb0EEENS1_21CollectiveEpilogueBwdISA_SB_SD_Li256ELb1ELb0ELi2EEENS1_25SingleTileBwdLPTSchedulerILb1ELi128ELb1EEEEEEEEEvNT_6ParamsE$_ZN4cute3eso3ESOILb1ELb0EJNS_6LayoutINS_5tupleIJNS3_IJNS3_IJNS_1CILi4EEENS4_ILi2EEEEEENS4_ILi1EEEEEEEEENS3_IJNS3_IJNS3_IJS8_NS4_ILi32EEEEEENS4_ILi0EEEEEEEEEEENS_10ViewEngineIPN7cutlass10bfloat16_tEEEEEC2ERKSG_RKSL_:
[----:B------:R-:W-:Y:S01]  /*a720*/  IADD3 R2, R67, -c[0x0][0x20], RZ ;  /* 0x8000080043027a10 */ /* 0x000fe20007ffe0ff */
[----:B------:R-:W-:Y:S01]  /*a730*/  IMAD.MOV.U32 R9, RZ, RZ, R3 ;  /* 0x000000ffff097224 */ /* 0x000fe200078e0003 */
[----:B------:R-:W-:-:S04]  /*a740*/  MOV R7, 0x0 ;  /* 0x0000000000077802 */ /* 0x000fc80000000f00 */
[----:B------:R1:W-:Y:S01]  /*a750*/  STL.64 [R2], R8 ;  /* 0x0000000802007387 */ /* 0x0003e20000100a00 */
[----:B------:R-:W-:Y:S05]  /*a760*/  RET.REL.NODEC R6 `(_ZN7cutlass13device_kernelIN5flash19enable_sm80_to_sm89INS1_16FlashAttnBwdSm80INS1_25CollectiveMainloopBwdSm80ILi2ELi2EN4cute5tupleIJNS5_1CILi128EEES8_NS7_ILi64EEEEEENS_10bfloat16_tEfNS_4arch4Sm80ELb1ELb0ELb1ELb1ELb1ELb0ELb0ELb0ELi2ELi4ELi4ELi4ELb0EEENS1_21CollectiveEpilogueBwdISA_SB_SD_Li256ELb1ELb0ELi2EEENS1_25SingleTileBwdLPTSchedulerILb1ELi128ELb1EEEEEEEEEvNT_6ParamsE) ;  /* 0xffff589006007950 */ /* 0x000fea0003c3ffff */
        .type           $_ZN7cutlass13device_kernelIN5flash19enable_sm80_to_sm89INS1_16FlashAttnBwdSm80INS1_25CollectiveMainloopBwdSm80ILi2ELi2EN4cute5tupleIJNS5_1CILi128EEES8_NS7_ILi64EEEEEENS_10bfloat16_tEfNS_4arch4Sm80ELb1ELb0ELb1ELb1ELb1ELb0ELb0ELb0ELi2ELi4ELi4ELi4ELb0EEENS1_21CollectiveEpilogueBwdISA_SB_SD_Li256ELb1ELb0ELi2EEENS1_25SingleTileBwdLPTSchedulerILb1ELi128ELb1EEEEEEEEEvNT_6ParamsE$_ZN4cute3eso3ESOILb1ELb0EJNS_6LayoutINS_5tupleIJNS3_IJNS3_IJNS_1CILi4EEENS4_ILi2EEEEEENS4_ILi1EEEEEEEEENS3_IJNS3_IJNS3_IJS8_NS4_ILi32EEEEEENS4_ILi0EEEEEEEEEEEiEEC2ERKSG_RKi,@function
        .size           $_ZN7cutlass13device_kernelIN5flash19enable_sm80_to_sm89INS1_16FlashAttnBwdSm80INS1_25CollectiveMainloopBwdSm80ILi2ELi2EN4cute5tupleIJNS5_1CILi128EEES8_NS7_ILi64EEEEEENS_10bfloat16_tEfNS_4arch4Sm80ELb1ELb0ELb1ELb1ELb1ELb0ELb0ELb0ELi2ELi4ELi4ELi4ELb0EEENS1_21CollectiveEpilogueBwdISA_SB_SD_Li256ELb1ELb0ELi2EEENS1_25SingleTileBwdLPTSchedulerILb1ELi128ELb1EEEEEEEEEvNT_6ParamsE$_ZN4cute3eso3ESOILb1ELb0EJNS_6LayoutINS_5tupleIJNS3_IJNS3_IJNS_1CILi4EEENS4_ILi2EEEEEENS4_ILi1EEEEEEEEENS3_IJNS3_IJNS3_IJS8_NS4_ILi32EEEEEENS4_ILi0EEEEEEEEEEEiEEC2ERKSG_RKi,($_ZN7cutlass13device_kernelIN5flash19enable_sm80_to_sm89INS1_16FlashAttnBwdSm80INS1_25CollectiveMainloopBwdSm80ILi2ELi2EN4cute5tupleIJNS5_1CILi128EEES8_NS7_ILi64EEEEEENS_10bfloat16_tEfNS_4arch4Sm80ELb1ELb0ELb1ELb1ELb1ELb0ELb0ELb0ELi2ELi4ELi4ELi4ELb0EEENS1_21CollectiveEpilogueBwdISA_SB_SD_Li256ELb1ELb0ELi2EEENS1_25SingleTileBwdLPTSchedulerILb1ELi128ELb1EEEEEEEEEvNT_6ParamsE$_ZN4cute3eso3ESOILb1ELb0EJNS_6LayoutINS_5tupleIJNS3_IJNS3_IJNS_1CILi4EEENS4_ILi2EEEEEENS4_ILi1EEEEEENS3_IJS6_EEEEEENS3_IJNS3_IJNS3_IJS8_NS4_ILi32EEEEEENS4_ILi0EEEEEENS3_IJNS4_ILi64EEEEEEEEEEENS_10ViewEngineIPN7cutlass10bfloat16_tEEEEEC2ERKSJ_RKSO_ - $_ZN7cutlass13device_kernelIN5flash19enable_sm80_to_sm89INS1_16FlashAttnBwdSm80INS1_25CollectiveMainloopBwdSm80ILi2ELi2EN4cute5tupleIJNS5_1CILi128EEES8_NS7_ILi64EEEEEENS_10bfloat16_tEfNS_4arch4Sm80ELb1ELb0ELb1ELb1ELb1ELb0ELb0ELb0ELi2ELi4ELi4ELi4ELb0EEENS1_21CollectiveEpilogueBwdISA_SB_SD_Li256ELb1ELb0ELi2EEENS1_25SingleTileBwdLPTSchedulerILb1ELi128ELb1EEEEEEEEEvNT_6ParamsE$_ZN4cute3eso3ESOILb1ELb0EJNS_6LayoutINS_5tupleIJNS3_IJNS3_IJNS_1CILi4EEENS4_ILi2EEEEEENS4_ILi1EEEEEEEEENS3_IJNS3_IJNS3_IJS8_NS4_ILi32EEEEEENS4_ILi0EEEEEEEEEEEiEEC2ERKSG_RKi)
$_ZN7cutlass13device_kernelIN5flash19enable_sm80_to_sm89INS1_16FlashAttnBwdSm80INS1_25CollectiveMainloopBwdSm80ILi2ELi2EN4cute5tupleIJNS5_1CILi128EEES8_NS7_ILi64EEEEEENS_10bfloat16_tEfNS_4arch4Sm80ELb1ELb0ELb1ELb1ELb1ELb0ELb0ELb0ELi2ELi4ELi4ELi4ELb0EEENS1_21CollectiveEpilogueBwdISA_SB_SD_Li256ELb1ELb0ELi2EEENS1_25SingleTileBwdLPTSchedulerILb1ELi128ELb1EEEEEEEEEvNT_6ParamsE$_ZN4cute3eso3ESOILb1ELb0EJNS_6LayoutINS_5tupleIJNS3_IJNS3_IJNS_1CILi4EEENS4_ILi2EEEEEENS4_ILi1EEEEEEEEENS3_IJNS3_IJNS3_IJS8_NS4_ILi32EEEEEENS4_ILi0EEEEEEEEEEEiEEC2ERKSG_RKi:
[----:B------:R-:W-:Y:S02]  /*a770*/  IADD3 R2, R67, -c[0x0][0x20], RZ ;  /* 0x8000080043027a10 */ /* 0x000fe40007ffe0ff */
[----:B------:R-:W-:-:S03]  /*a780*/  MOV R7, 0x0 ;  /* 0x0000000000077802 */ /* 0x000fc60000000f00 */
[----:B------:R1:W-:Y:S01]  /*a790*/  STL [R2], R3 ;  /* 0x0000000302007387 */ /* 0x0003e20000100800 */
[----:B------:R-:W-:Y:S05]  /*a7a0*/  RET.REL.NODEC R6 `(_ZN7cutlass13device_kernelIN5flash19enable_sm80_to_sm89INS1_16FlashAttnBwdSm80INS1_25CollectiveMainloopBwdSm80ILi2ELi2EN4cute5tupleIJNS5_1CILi128EEES8_NS7_ILi64EEEEEENS_10bfloat16_tEfNS_4arch4Sm80ELb1ELb0ELb1ELb1ELb1ELb0ELb0ELb0ELi2ELi4ELi4ELi4ELb0EEENS1_21CollectiveEpilogueBwdISA_SB_SD_Li256ELb1ELb0ELi2EEENS1_25SingleTileBwdLPTSchedulerILb1ELi128ELb1EEEEEEEEEvNT_6ParamsE) ;  /* 0xffff585006007950 */ /* 0x000fea0003c3ffff */
        .type           $_ZN7cutlass13device_kernelIN5flash19enable_sm80_to_sm89INS1_16FlashAttnBwdSm80INS1_25CollectiveMainloopBwdSm80ILi2ELi2EN4cute5tupleIJNS5_1CILi128EEES8_NS7_ILi64EEEEEENS_10bfloat16_tEfNS_4arch4Sm80ELb1ELb0ELb1ELb1ELb1ELb0ELb0ELb0ELi2ELi4ELi4ELi4ELb0EEENS1_21CollectiveEpilogueBwdISA_SB_SD_Li256ELb1ELb0ELi2EEENS1_25SingleTileBwdLPTSchedulerILb1ELi128ELb1EEEEEEEEEvNT_6ParamsE$_ZN4cute3eso3ESOILb1ELb0EJNS_6LayoutINS_5tupleIJNS3_IJNS3_IJNS_1CILi4EEENS4_ILi2EEEEEENS4_ILi1EEEEEENS3_IJS6_EEEEEENS3_IJNS3_IJNS3_IJS8_NS4_ILi32EEEEEENS4_ILi0EEEEEENS3_IJNS4_ILi64EEEEEEEEEEENS_10ViewEngineIPN7cutlass10bfloat16_tEEEEEC2ERKSJ_RKSO_,@function
        .size           $_ZN7cutlass13device_kernelIN5flash19enable_sm80_to_sm89INS1_16FlashAttnBwdSm80INS1_25CollectiveMainloopBwdSm80ILi2ELi2EN4cute5tupleIJNS5_1CILi128EEES8_NS7_ILi64EEEEEENS_10bfloat16_tEfNS_4arch4Sm80ELb1ELb0ELb1ELb1ELb1ELb0ELb0ELb0ELi2ELi4ELi4ELi4ELb0EEENS1_21CollectiveEpilogueBwdISA_SB_SD_Li256ELb1ELb0ELi2EEENS1_25SingleTileBwdLPTSchedulerILb1ELi128ELb1EEEEEEEEEvNT_6ParamsE$_ZN4cute3eso3ESOILb1ELb0EJNS_6LayoutINS_5tupleIJNS3_IJNS3_IJNS_1CILi4EEENS4_ILi2EEEEEENS4_ILi1EEEEEENS3_IJS6_EEEEEENS3_IJNS3_IJNS3_IJS8_NS4_ILi32EEEEEENS4_ILi0EEEEEENS3_IJNS4_ILi64EEEEEEEEEEENS_10ViewEngineIPN7cutlass10bfloat16_tEEEEEC2ERKSJ_RKSO_,($_ZN7cutlass13device_kernelIN5flash19enable_sm80_to_sm89INS1_16FlashAttnBwdSm80INS1_25CollectiveMainloopBwdSm80ILi2ELi2EN4cute5tupleIJNS5_1CILi128EEES8_NS7_ILi64EEEEEENS_10bfloat16_tEfNS_4arch4Sm80ELb1ELb0ELb1ELb1ELb1ELb0ELb0ELb0ELi2ELi4ELi4ELi4ELb0EEENS1_21CollectiveEpilogueBwdISA_SB_SD_Li256ELb1ELb0ELi2EEENS1_25SingleTileBwdLPTSchedulerILb1ELi128ELb1EEEEEEEEEvNT_6ParamsE$_ZN4cute3eso3ESOILb1ELb0EJNS_6LayoutINS_5tupleIJNS3_IJNS3_IJNS_1CILi4EEENS4_ILi2EEEEEENS4_ILi1EEEEEES6_EEENS3_IJNS3_IJNS3_IJS8_NS4_ILi32EEEEEENS4_ILi0EEEEEENS4_ILi64EEEEEEEENS_10ViewEngineIPN7cutlass10bfloat16_tEEEEEC2ERKSH_RKSM_ - $_ZN7cutlass13device_kernelIN5flash19enable_sm80_to_sm89INS1_16FlashAttnBwdSm80INS1_25CollectiveMainloopBwdSm80ILi2ELi2EN4cute5tupleIJNS5_1CILi128EEES8_NS7_ILi64EEEEEENS_10bfloat16_tEfNS_4arch4Sm80ELb1ELb0ELb1ELb1ELb1ELb0ELb0ELb0ELi2ELi4ELi4ELi4ELb0EEENS1_21CollectiveEpilogueBwdISA_SB_SD_Li256ELb1ELb0ELi2EEENS1_25SingleTileBwdLPTSchedulerILb1ELi128ELb1EEEEEEEEEvNT_6ParamsE$_ZN4cute3eso3ESOILb1ELb0EJNS_6LayoutINS_5tupleIJNS3_IJNS3_IJNS_1CILi4EEENS4_ILi2EEEEEENS4_ILi1EEEEEENS3_IJS6_EEEEEENS3_IJNS3_IJNS3_IJS8_NS4_ILi32EEEEEENS4_ILi0EEEEEENS3_IJNS4_ILi64EEEEEEEEEEENS_10ViewEngineIPN7cutlass10bfloat16_tEEEEEC2ERKSJ_RKSO_)
$_ZN7cutlass13device_kernelIN5flash19enable_sm80_to_sm89INS1_16FlashAttnBwdSm80INS1_25CollectiveMainloopBwdSm80ILi2ELi2EN4cute5tupleIJNS5_1CILi128EEES8_NS7_ILi64EEEEEENS_10bfloat16_tEfNS_4arch4Sm80ELb1ELb0ELb1ELb1ELb1ELb0ELb0ELb0ELi2ELi4ELi4ELi4ELb0EEENS1_21CollectiveEpilogueBwdISA_SB_SD_Li256ELb1ELb0ELi2EEENS1_25SingleTileBwdLPTSchedulerILb1ELi128ELb1EEEEEEEEEvNT_6ParamsE$_ZN4cute3eso3ESOILb1ELb0EJNS_6LayoutINS_5tupleIJNS3_IJNS3_IJNS_1CILi4EEENS4_ILi2EEEEEENS4_ILi1EEEEEENS3_IJS6_EEEEEENS3_IJNS3_IJNS3_IJS8_NS4_ILi32EEEEEENS4_ILi0EEEEEENS3_IJNS4_ILi64EEEEEEEEEEENS_10ViewEngineIPN7cutlass10bfloat16_tEEEEEC2ERKSJ_RKSO_:
[----:B------:R-:W-:Y:S02]  /*a7b0*/  IADD3 R2, R67, -c[0x0][0x20], RZ ;  /* 0x8000080043027a10 */ /* 0x000fe40007ffe0ff */
[----:B------:R-:W-:-:S03]  /*a7c0*/  MOV R7, 0x0 ;  /* 0x0000000000077802 */ /* 0x000fc60000000f00 */
[----:B------:R1:W-:Y:S01]  /*a7d0*/  STL.64 [R2], R4 ;  /* 0x0000000402007387 */ /* 0x0003e20000100a00 */
[----:B------:R-:W-:Y:S05]  /*a7e0*/  RET.REL.NODEC R6 `(_ZN7cutlass13device_kernelIN5flash19enable_sm80_to_sm89INS1_16FlashAttnBwdSm80INS1_25CollectiveMainloopBwdSm80ILi2ELi2EN4cute5tupleIJNS5_1CILi128EEES8_NS7_ILi64EEEEEENS_10bfloat16_tEfNS_4arch4Sm80ELb1ELb0ELb1ELb1ELb1ELb0ELb0ELb0ELi2ELi4ELi4ELi4ELb0EEENS1_21CollectiveEpilogueBwdISA_SB_SD_Li256ELb1ELb0ELi2EEENS1_25SingleTileBwdLPTSchedulerILb1ELi128ELb1EEEEEEEEEvNT_6ParamsE) ;  /* 0xffff581006007950 */ /* 0x000fea0003c3ffff */
        .type           $_ZN7cutlass13device_kernelIN5flash19enable_sm80_to_sm89INS1_16FlashAttnBwdSm80INS1_25CollectiveMainloopBwdSm80ILi2ELi2EN4cute5tupleIJNS5_1CILi128EEES8_NS7_ILi64EEEEEENS_10bfloat16_tEfNS_4arch4Sm80ELb1ELb0ELb1ELb1ELb1ELb0ELb0ELb0ELi2ELi4ELi4ELi4ELb0EEENS1_21CollectiveEpilogueBwdISA_SB_SD_Li256ELb1ELb0ELi2EEENS1_25SingleTileBwdLPTSchedulerILb1ELi128ELb1EEEEEEEEEvNT_6ParamsE$_ZN4cute3eso3ESOILb1ELb0EJNS_6LayoutINS_5tupleIJNS3_IJNS3_IJNS_1CILi4EEENS4_ILi2EEEEEENS4_ILi1EEEEEES6_EEENS3_IJNS3_IJNS3_IJS8_NS4_ILi32EEEEEENS4_ILi0EEEEEENS4_ILi64EEEEEEEENS_10ViewEngineIPN7cutlass10bfloat16_tEEEEEC2ERKSH_RKSM_,@function
        .size           $_ZN7cutlass13device_kernelIN5flash19enable_sm80_to_sm89INS1_16FlashAttnBwdSm80INS1_25CollectiveMainloopBwdSm80ILi2ELi2EN4cute5tupleIJNS5_1CILi128EEES8_NS7_ILi64EEEEEENS_10bfloat16_tEfNS_4arch4Sm80ELb1ELb0ELb1ELb1ELb1ELb0ELb0ELb0ELi2ELi4ELi4ELi4ELb0EEENS1_21CollectiveEpilogueBwdISA_SB_SD_Li256ELb1ELb0ELi2EEENS1_25SingleTileBwdLPTSchedulerILb1ELi128ELb1EEEEEEEEEvNT_6ParamsE$_ZN4cute3eso3ESOILb1ELb0EJNS_6LayoutINS_5tupleIJNS3_IJNS3_IJNS_1CILi4EEENS4_ILi2EEEEEENS4_ILi1EEEEEES6_EEENS3_IJNS3_IJNS3_IJS8_NS4_ILi32EEEEEENS4_ILi0EEEEEENS4_ILi64EEEEEEEENS_10ViewEngineIPN7cutlass10bfloat16_tEEEEEC2ERKSH_RKSM_,($_ZN7cutlass13device_kernelIN5flash19enable_sm80_to_sm89INS1_16FlashAttnBwdSm80INS1_25CollectiveMainloopBwdSm80ILi2ELi2EN4cute5tupleIJNS5_1CILi128EEES8_NS7_ILi64EEEEEENS_10bfloat16_tEfNS_4arch4Sm80ELb1ELb0ELb1ELb1ELb1ELb0ELb0ELb0ELi2ELi4ELi4ELi4ELb0EEENS1_21CollectiveEpilogueBwdISA_SB_SD_Li256ELb1ELb0ELi2EEENS1_25SingleTileBwdLPTSchedulerILb1ELi128ELb1EEEEEEEEEvNT_6ParamsE$_ZN4cute3eso3ESOILb1ELb0EJNS_6LayoutINS_5tupleIJNS3_IJNS3_IJNS_1CILi4EEENS4_ILi2EEEEEENS4_ILi1EEEEEES6_EEENS3_IJNS3_IJNS3_IJS8_NS4_ILi32EEEEEENS4_ILi0EEEEEENS4_ILi64EEEEEEEEiEEC2ERKSH_RKi - $_ZN7cutlass13device_kernelIN5flash19enable_sm80_to_sm89INS1_16FlashAttnBwdSm80INS1_25CollectiveMainloopBwdSm80ILi2ELi2EN4cute5tupleIJNS5_1CILi128EEES8_NS7_ILi64EEEEEENS_10bfloat16_tEfNS_4arch4Sm80ELb1ELb0ELb1ELb1ELb1ELb0ELb0ELb0ELi2ELi4ELi4ELi4ELb0EEENS1_21CollectiveEpilogueBwdISA_SB_SD_Li256ELb1ELb0ELi2EEENS1_25SingleTileBwdLPTSchedulerILb1ELi128ELb1EEEEEEEEEvNT_6ParamsE$_ZN4cute3eso3ESOILb1ELb0EJNS_6LayoutINS_5tupleIJNS3_IJNS3_IJNS_1CILi4EEENS4_ILi2EEEEEENS4_ILi1EEEEEES6_EEENS3_IJNS3_IJNS3_IJS8_NS4_ILi32EEEEEENS4_ILi0EEEEEENS4_ILi64EEEEEEEENS_10ViewEngineIPN7cutlass10bfloat16_tEEEEEC2ERKSH_RKSM_)
$_ZN7cutlass13device_kernelIN5flash19enable_sm80_to_sm89INS1_16FlashAttnBwdSm80INS1_25CollectiveMainloopBwdSm80ILi2ELi2EN4cute5tupleIJNS5_1CILi128EEES8_NS7_ILi64EEEEEENS_10bfloat16_tEfNS_4arch4Sm80ELb1ELb0ELb1ELb1ELb1ELb0ELb0ELb0ELi2ELi4ELi4ELi4ELb0EEENS1_21CollectiveEpilogueBwdISA_SB_SD_Li256ELb1ELb0ELi2EEENS1_25SingleTileBwdLPTSchedulerILb1ELi128ELb1EEEEEEEEEvNT_6ParamsE$_ZN4cute3eso3ESOILb1ELb0EJNS_6LayoutINS_5tupleIJNS3_IJNS3_IJNS_1CILi4EEENS4_ILi2EEEEEENS4_ILi1EEEEEES6_EEENS3_IJNS3_IJNS3_IJS8_NS4_ILi32EEEEEENS4_ILi0EEEEEENS4_ILi64EEEEEEEENS_10ViewEngineIPN7cutlass10bfloat16_tEEEEEC2ERKSH_RKSM_:
[----:B------:R-:W-:Y:S02]  /*a7f0*/  IADD3 R2, R67, -c[0x0][0x20], RZ ;  /* 0x8000080043027a10 */ /* 0x000fe40007ffe0ff */
[----:B------:R-:W-:-:S03]  /*a800*/  MOV R7, 0x0 ;  /* 0x0000000000077802 */ /* 0x000fc60000000f00 */
[----:B------:R1:W-:Y:S01]  /*a810*/  STL.64 [R2], R10 ;  /* 0x0000000a02007387 */ /* 0x0003e20000100a00 */
[----:B------:R-:W-:Y:S05]  /*a820*/  RET.REL.NODEC R6 `(_ZN7cutlass13device_kernelIN5flash19enable_sm80_to_sm89INS1_16FlashAttnBwdSm80INS1_25CollectiveMainloopBwdSm80ILi2ELi2EN4cute5tupleIJNS5_1CILi128EEES8_NS7_ILi64EEEEEENS_10bfloat16_tEfNS_4arch4Sm80ELb1ELb0ELb1ELb1ELb1ELb0ELb0ELb0ELi2ELi4ELi4ELi4ELb0EEENS1_21CollectiveEpilogueBwdISA_SB_SD_Li256ELb1ELb0ELi2EEENS1_25SingleTileBwdLPTSchedulerILb1ELi128ELb1EEEEEEEEEvNT_6ParamsE) ;  /* 0xffff57d006007950 */ /* 0x000fea0003c3ffff */
        .type           $_ZN7cutlass13device_kernelIN5flash19enable_sm80_to_sm89INS1_16FlashAttnBwdSm80INS1_25CollectiveMainloopBwdSm80ILi2ELi2EN4cute5tupleIJNS5_1CILi128EEES8_NS7_ILi64EEEEEENS_10bfloat16_tEfNS_4arch4Sm80ELb1ELb0ELb1ELb1ELb1ELb0ELb0ELb0ELi2ELi4ELi4ELi4ELb0EEENS1_21CollectiveEpilogueBwdISA_SB_SD_Li256ELb1ELb0ELi2EEENS1_25SingleTileBwdLPTSchedulerILb1ELi128ELb1EEEEEEEEEvNT_6ParamsE$_ZN4cute3eso3ESOILb1ELb0EJNS_6LayoutINS_5tupleIJNS3_IJNS3_IJNS_1CILi4EEENS4_ILi2EEEEEENS4_ILi1EEEEEES6_EEENS3_IJNS3_IJNS3_IJS8_NS4_ILi32EEEEEENS4_ILi0EEEEEENS4_ILi64EEEEEEEEiEEC2ERKSH_RKi,@function
        .size           $_ZN7cutlass13device_kernelIN5flash19enable_sm80_to_sm89INS1_16FlashAttnBwdSm80INS1_25CollectiveMainloopBwdSm80ILi2ELi2EN4cute5tupleIJNS5_1CILi128EEES8_NS7_ILi64EEEEEENS_10bfloat16_tEfNS_4arch4Sm80ELb1ELb0ELb1ELb1ELb1ELb0ELb0ELb0ELi2ELi4ELi4ELi4ELb0EEENS1_21CollectiveEpilogueBwdISA_SB_SD_Li256ELb1ELb0ELi2EEENS1_25SingleTileBwdLPTSchedulerILb1ELi128ELb1EEEEEEEEEvNT_6ParamsE$_ZN4cute3eso3ESOILb1ELb0EJNS_6LayoutINS_5tupleIJNS3_IJNS3_IJNS_1CILi4EEENS4_ILi2EEEEEENS4_ILi1EEEEEES6_EEENS3_IJNS3_IJNS3_IJS8_NS4_ILi32EEEEEENS4_ILi0EEEEEENS4_ILi64EEEEEEEEiEEC2ERKSH_RKi,($_ZN7cutlass13device_kernelIN5flash19enable_sm80_to_sm89INS1_16FlashAttnBwdSm80INS1_25CollectiveMainloopBwdSm80ILi2ELi2EN4cute5tupleIJNS5_1CILi128EEES8_NS7_ILi64EEEEEENS_10bfloat16_tEfNS_4arch4Sm80ELb1ELb0ELb1ELb1ELb1ELb0ELb0ELb0ELi2ELi4ELi4ELi4ELb0EEENS1_21CollectiveEpilogueBwdISA_SB_SD_Li256ELb1ELb0ELi2EEENS1_25SingleTileBwdLPTSchedulerILb1ELi128ELb1EEEEEEEEEvNT_6ParamsE$_ZN4cute3eso3ESOILb1ELb0EJNS_6LayoutINS_5tupleIJNS3_IJNS3_IJNS_1CILi4EEENS4_ILi2EEEEEENS4_ILi1EEEEEES6_NS4_ILi8EEEEEENS3_IJNS3_IJNS3_IJS8_NS4_ILi32EEEEEENS4_ILi0EEEEEENS4_ILi64EEES5_EEEEENS_10ViewEngineIPN7cutlass10bfloat16_tEEEEEC2ERKSI_RKSN_ - $_ZN7cutlass13device_kernelIN5flash19enable_sm80_to_sm89INS1_16FlashAttnBwdSm80INS1_25CollectiveMainloopBwdSm80ILi2ELi2EN4cute5tupleIJNS5_1CILi128EEES8_NS7_ILi64EEEEEENS_10bfloat16_tEfNS_4arch4Sm80ELb1ELb0ELb1ELb1ELb1ELb0ELb0ELb0ELi2ELi4ELi4ELi4ELb0EEENS1_21CollectiveEpilogueBwdISA_SB_SD_Li256ELb1ELb0ELi2EEENS1_25SingleTileBwdLPTSchedulerILb1ELi128ELb1EEEEEEEEEvNT_6ParamsE$_ZN4cute3eso3ESOILb1ELb0EJNS_6LayoutINS_5tupleIJNS3_IJNS3_IJNS_1CILi4EEENS4_ILi2EEEEEENS4_ILi1EEEEEES6_EEENS3_IJNS3_IJNS3_IJS8_NS4_ILi32EEEEEENS4_ILi0EEEEEENS4_ILi64EEEEEEEEiEEC2ERKSH_RKi)
$_ZN7cutlass13device_kernelIN5flash19enable_sm80_to_sm89INS1_16FlashAttnBwdSm80INS1_25CollectiveMainloopBwdSm80ILi2ELi2EN4cute5tupleIJNS5_1CILi128EEES8_NS7_ILi64EEEEEENS_10bfloat16_tEfNS_4arch4Sm80ELb1ELb0ELb1ELb1ELb1ELb0ELb0ELb0ELi2ELi4ELi4ELi4ELb0EEENS1_21CollectiveEpilogueBwdISA_SB_SD_Li256ELb1ELb0ELi2EEENS1_25SingleTileBwdLPTSchedulerILb1ELi128ELb1EEEEEEEEEvNT_6ParamsE$_ZN4cute3eso3ESOILb1ELb0EJNS_6LayoutINS_5tupleIJNS3_IJNS3_IJNS_1CILi4EEENS4_ILi2EEEEEENS4_ILi1EEEEEES6_EEENS3_IJNS3_IJNS3_IJS8_NS4_ILi32EEEEEENS4_ILi0EEEEEENS4_ILi64EEEEEEEEiEEC2ERKSH_RKi:
[----:B------:R-:W-:Y:S02]  /*a830*/  IADD3 R2, R58, -c[0x0][0x20], RZ ;  /* 0x800008003a027a10 */ /* 0x000fe40007ffe0ff */
[----:B------:R-:W-:-:S03]  /*a840*/  MOV R5, 0x0 ;  /* 0x0000000000057802 */ /* 0x000fc60000000f00 */
[----:B------:R1:W-:Y:S01]  /*a850*/  STL [R2], R3 ;  /* 0x0000000302007387 */ /* 0x0003e20000100800 */
[----:B------:R-:W-:Y:S05]  /*a860*/  RET.REL.NODEC R4 `(_ZN7cutlass13device_kernelIN5flash19enable_sm80_to_sm89INS1_16FlashAttnBwdSm80INS1_25CollectiveMainloopBwdSm80ILi2ELi2EN4cute5tupleIJNS5_1CILi128EEES8_NS7_ILi64EEEEEENS_10bfloat16_tEfNS_4arch4Sm80ELb1ELb0ELb1ELb1ELb1ELb0ELb0ELb0ELi2ELi4ELi4ELi4ELb0EEENS1_21CollectiveEpilogueBwdISA_SB_SD_Li256ELb1ELb0ELi2EEENS1_25SingleTileBwdLPTSchedulerILb1ELi128ELb1EEEEEEEEEvNT_6ParamsE) ;  /* 0xffff579004007950 */ /* 0x000fea0003c3ffff */
        .type           $_ZN7cutlass13device_kernelIN5flash19enable_sm80_to_sm89INS1_16FlashAttnBwdSm80INS1_25CollectiveMainloopBwdSm80ILi2ELi2EN4cute5tupleIJNS5_1CILi128EEES8_NS7_ILi64EEEEEENS_10bfloat16_tEfNS_4arch4Sm80ELb1ELb0ELb1ELb1ELb1ELb0ELb0ELb0ELi2ELi4ELi4ELi4ELb0EEENS1_21CollectiveEpilogueBwdISA_SB_SD_Li256ELb1ELb0ELi2EEENS1_25SingleTileBwdLPTSchedulerILb1ELi128ELb1EEEEEEEEEvNT_6ParamsE$_ZN4cute3eso3ESOILb1ELb0EJNS_6LayoutINS_5tupleIJNS3_IJNS3_IJNS_1CILi4EEENS4_ILi2EEEEEENS4_ILi1EEEEEES6_NS4_ILi8EEEEEENS3_IJNS3_IJNS3_IJS8_NS4_ILi32EEEEEENS4_ILi0EEEEEENS4_ILi64EEES5_EEEEENS_10ViewEngineIPN7cutlass10bfloat16_tEEEEEC2ERKSI_RKSN_,@function
        .size           $_ZN7cutlass13device_kernelIN5flash19enable_sm80_to_sm89INS1_16FlashAttnBwdSm80INS1_25CollectiveMainloopBwdSm80ILi2ELi2EN4cute5tupleIJNS5_1CILi128EEES8_NS7_ILi64EEEEEENS_10bfloat16_tEfNS_4arch4Sm80ELb1ELb0ELb1ELb1ELb1ELb0ELb0ELb0ELi2ELi4ELi4ELi4ELb0EEENS1_21CollectiveEpilogueBwdISA_SB_SD_Li256ELb1ELb0ELi2EEENS1_25SingleTileBwdLPTSchedulerILb1ELi128ELb1EEEEEEEEEvNT_6ParamsE$_ZN4cute3eso3ESOILb1ELb0EJNS_6LayoutINS_5tupleIJNS3_IJNS3_IJNS_1CILi4EEENS4_ILi2EEEEEENS4_ILi1EEEEEES6_NS4_ILi8EEEEEENS3_IJNS3_IJNS3_IJS8_NS4_ILi32EEEEEENS4_ILi0EEEEEENS4_ILi64EEES5_EEEEENS_10ViewEngineIPN7cutlass10bfloat16_tEEEEEC2ERKSI_RKSN_,($_ZN7cutlass13device_kernelIN5flash19enable_sm80_to_sm89INS1_16FlashAttnBwdSm80INS1_25CollectiveMainloopBwdSm80ILi2ELi2EN4cute5tupleIJNS5_1CILi128EEES8_NS7_ILi64EEEEEENS_10bfloat16_tEfNS_4arch4Sm80ELb1ELb0ELb1ELb1ELb1ELb0ELb0ELb0ELi2ELi4ELi4ELi4ELb0EEENS1_21CollectiveEpilogueBwdISA_SB_SD_Li256ELb1ELb0ELi2EEENS1_25SingleTileBwdLPTSchedulerILb1ELi128ELb1EEEEEEEEEvNT_6ParamsE$_ZN4cute3eso3ESOILb1ELb0EJNS_6LayoutINS_5tupleIJNS3_IJNS3_IJNS_1CILi4EEENS4_ILi8EEEEEENS3_IJS5_NS4_ILi2EEEEEEEEENS3_IJNS3_IJS8_S8_EEENS3_IJS8_S6_EEEEEEEEENS3_IJNS3_IJNS3_IJNS_11ScaledBasisIS8_JLi1EEEENSF_INS4_ILi1EEEJLi0EEEEEEENS3_IJNSF_INS4_ILi16EEEJLi0EEEENSF_IS6_JLi1EEEEEEEEEENS3_IJNS3_IJNSF_ISH_JLi1EEEENSF_IS6_JLi0EEEEEEENS3_IJNSF_INS4_ILi64EEEJLi0EEEENSF_ISK_JLi1EEEEEEEEEEEEEEENS_10ViewEngineINS_23ArithmeticTupleIteratorINS_15ArithmeticTupleIJNS4_ILi0EEES12_EEEEEEEEEC2ERKSY_RKS15_ - $_ZN7cutlass13device_kernelIN5flash19enable_sm80_to_sm89INS1_16FlashAttnBwdSm80INS1_25CollectiveMainloopBwdSm80ILi2ELi2EN4cute5tupleIJNS5_1CILi128EEES8_NS7_ILi64EEEEEENS_10bfloat16_tEfNS_4arch4Sm80ELb1ELb0ELb1ELb1ELb1ELb0ELb0ELb0ELi2ELi4ELi4ELi4ELb0EEENS1_21CollectiveEpilogueBwdISA_SB_SD_Li256ELb1ELb0ELi2EEENS1_25SingleTileBwdLPTSchedulerILb1ELi128ELb1EEEEEEEEEvNT_6ParamsE$_ZN4cute3eso3ESOILb1ELb0EJNS_6LayoutINS_5tupleIJNS3_IJNS3_IJNS_1CILi4EEENS4_ILi2EEEEEENS4_ILi1EEEEEES6_NS4_ILi8EEEEEENS3_IJNS3_IJNS3_IJS8_NS4_ILi32EEEEEENS4_ILi0EEEEEENS4_ILi64EEES5_EEEEENS_10ViewEngineIPN7cutlass10bfloat16_tEEEEEC2ERKSI_RKSN_)
$_ZN7cutlass13device_kernelIN5flash19enable_sm80_to_sm89INS1_16FlashAttnBwdSm80INS1_25CollectiveMainloopBwdSm80ILi2ELi2EN4cute5tupleIJNS5_1CILi128EEES8_NS7_ILi64EEEEEENS_10bfloat16_tEfNS_4arch4Sm80ELb1ELb0ELb1ELb1ELb1ELb0ELb0ELb0ELi2ELi4ELi4ELi4ELb0EEENS1_21CollectiveEpilogueBwdISA_SB_SD_Li256ELb1ELb0ELi2EEENS1_25SingleTileBwdLPTSchedulerILb1ELi128ELb1EEEEEEEEEvNT_6ParamsE$_ZN4cute3eso3ESOILb1ELb0EJNS_6LayoutINS_5tupleIJNS3_IJNS3_IJNS_1CILi4EEENS4_ILi2EEEEEENS4_ILi1EEEEEES6_NS4_ILi8EEEEEENS3_IJNS3_IJNS3_IJS8_NS4_ILi32EEEEEENS4_ILi0EEEEEENS4_ILi64EEES5_EEEEENS_10ViewEngineIPN7cutlass10bfloat16_tEEEEEC2ERKSI_RKSN_:
[----:B------:R-:W-:Y:S01]  /*a870*/  IADD3 R2, R67, -c[0x0][0x20], RZ ;  /* 0x8000080043027a10 */ /* 0x000fe20007ffe0ff */
[----:B------:R-:W-:Y:S01]  /*a880*/  IMAD.MOV.U32 R7, RZ, RZ, R3 ;  /* 0x000000ffff077224 */ /* 0x000fe200078e0003 */
[----:B------:R-:W-:-:S04]  /*a890*/  MOV R5, 0x0 ;  /* 0x0000000000057802 */ /* 0x000fc80000000f00 */
[----:B------:R1:W-:Y:S01]  /*a8a0*/  STL.64 [R2], R6 ;  /* 0x0000000602007387 */ /* 0x0003e20000100a00 */
[----:B------:R-:W-:Y:S05]  /*a8b0*/  RET.REL.NODEC R4 `(_ZN7cutlass13device_kernelIN5flash19enable_sm80_to_sm89INS1_16FlashAttnBwdSm80INS1_25CollectiveMainloopBwdSm80ILi2ELi2EN4cute5tupleIJNS5_1CILi128EEES8_NS7_ILi64EEEEEENS_10bfloat16_tEfNS_4arch4Sm80ELb1ELb0ELb1ELb1ELb1ELb0ELb0ELb0ELi2ELi4ELi4ELi4ELb0EEENS1_21CollectiveEpilogueBwdISA_SB_SD_Li256ELb1ELb0ELi2EEENS1_25SingleTileBwdLPTSchedulerILb1ELi128ELb1EEEEEEEEEvNT_6ParamsE) ;  /* 0xffff574004007950 */ /* 0x000fea0003c3ffff */
        .type           $_ZN7cutlass13device_kernelIN5flash19enable_sm80_to_sm89INS1_16FlashAttnBwdSm80INS1_25CollectiveMainloopBwdSm80ILi2ELi2EN4cute5tupleIJNS5_1CILi128EEES8_NS7_ILi64EEEEEENS_10bfloat16_tEfNS_4arch4Sm80ELb1ELb0ELb1ELb1ELb1ELb0ELb0ELb0ELi2ELi4ELi4ELi4ELb0EEENS1_21CollectiveEpilogueBwdISA_SB_SD_Li256ELb1ELb0ELi2EEENS1_25SingleTileBwdLPTSchedulerILb1ELi128ELb1EEEEEEEEEvNT_6ParamsE$_ZN4cute3eso3ESOILb1ELb0EJNS_6LayoutINS_5tupleIJNS3_IJNS3_IJNS_1CILi4EEENS4_ILi8EEEEEENS3_IJS5_NS4_ILi2EEEEEEEEENS3_IJNS3_IJS8_S8_EEENS3_IJS8_S6_EEEEEEEEENS3_IJNS3_IJNS3_IJNS_11ScaledBasisIS8_JLi1EEEENSF_INS4_ILi1EEEJLi0EEEEEEENS3_IJNSF_INS4_ILi16EEEJLi0EEEENSF_IS6_JLi1EEEEEEEEEENS3_IJNS3_IJNSF_ISH_JLi1EEEENSF_IS6_JLi0EEEEEEENS3_IJNSF_INS4_ILi64EEEJLi0EEEENSF_ISK_JLi1EEEEEEEEEEEEEEENS_10ViewEngineINS_23ArithmeticTupleIteratorINS_15ArithmeticTupleIJNS4_ILi0EEES12_EEEEEEEEEC2ERKSY_RKS15_,@function
        .size           $_ZN7cutlass13device_kernelIN5flash19enable_sm80_to_sm89INS1_16FlashAttnBwdSm80INS1_25CollectiveMainloopBwdSm80ILi2ELi2EN4cute5tupleIJNS5_1CILi128EEES8_NS7_ILi64EEEEEENS_10bfloat16_tEfNS_4arch4Sm80ELb1ELb0ELb1ELb1ELb1ELb0ELb0ELb0ELi2ELi4ELi4ELi4ELb0EEENS1_21CollectiveEpilogueBwdISA_SB_SD_Li256ELb1ELb0ELi2EEENS1_25SingleTileBwdLPTSchedulerILb1ELi128ELb1EEEEEEEEEvNT_6ParamsE$_ZN4cute3eso3ESOILb1ELb0EJNS_6LayoutINS_5tupleIJNS3_IJNS3_IJNS_1CILi4EEENS4_ILi8EEEEEENS3_IJS5_NS4_ILi2EEEEEEEEENS3_IJNS3_IJS8_S8_EEENS3_IJS8_S6_EEEEEEEEENS3_IJNS3_IJNS3_IJNS_11ScaledBasisIS8_JLi1EEEENSF_INS4_ILi1EEEJLi0EEEEEEENS3_IJNSF_INS4_ILi16EEEJLi0EEEENSF_IS6_JLi1EEEEEEEEEENS3_IJNS3_IJNSF_ISH_JLi1EEEENSF_IS6_JLi0EEEEEEENS3_IJNSF_INS4_ILi64EEEJLi0EEEENSF_ISK_JLi1EEEEEEEEEEEEEEENS_10ViewEngineINS_23ArithmeticTupleIteratorINS_15ArithmeticTupleIJNS4_ILi0EEES12_EEEEEEEEEC2ERKSY_RKS15_,($_ZN7cutlass13device_kernelIN5flash19enable_sm80_to_sm89INS1_16FlashAttnBwdSm80INS1_25CollectiveMainloopBwdSm80ILi2ELi2EN4cute5tupleIJNS5_1CILi128EEES8_NS7_ILi64EEEEEENS_10bfloat16_tEfNS_4arch4Sm80ELb1ELb0ELb1ELb1ELb1ELb0ELb0ELb0ELi2ELi4ELi4ELi4ELb0EEENS1_21CollectiveEpilogueBwdISA_SB_SD_Li256ELb1ELb0ELi2EEENS1_25SingleTileBwdLPTSchedulerILb1ELi128ELb1EEEEEEEEEvNT_6ParamsE$_ZN4cute3eso3ESOILb1ELb0EJNS_6LayoutINS_5tupleIJNS3_IJNS3_IJNS_1CILi8EEENS4_ILi1EEEEEES6_EEENS3_IJNS3_IJS6_S6_EEENS4_ILi2EEEEEEEEENS3_IJNS3_IJNS3_IJS6_NS4_ILi0EEEEEESD_EEENS3_IJNS3_IJSD_SD_EEENS4_ILi4096EEEEEEEEEEENS_10ViewEngineINS_8smem_ptrIPN7cutlass10bfloat16_tEEEEEEEC2ERKSK_RKSR_ - $_ZN7cutlass13device_kernelIN5flash19enable_sm80_to_sm89INS1_16FlashAttnBwdSm80INS1_25CollectiveMainloopBwdSm80ILi2ELi2EN4cute5tupleIJNS5_1CILi128EEES8_NS7_ILi64EEEEEENS_10bfloat16_tEfNS_4arch4Sm80ELb1ELb0ELb1ELb1ELb1ELb0ELb0ELb0ELi2ELi4ELi4ELi4ELb0EEENS1_21CollectiveEpilogueBwdISA_SB_SD_Li256ELb1ELb0ELi2EEENS1_25SingleTileBwdLPTSchedulerILb1ELi128ELb1EEEEEEEEEvNT_6ParamsE$_ZN4cute3eso3ESOILb1ELb0EJNS_6LayoutINS_5tupleIJNS3_IJNS3_IJNS_1CILi4EEENS4_ILi8EEEEEENS3_IJS5_NS4_ILi2EEEEEEEEENS3_IJNS3_IJS8_S8_EEENS3_IJS8_S6_EEEEEEEEENS3_IJNS3_IJNS3_IJNS_11ScaledBasisIS8_JLi1EEEENSF_INS4_ILi1EEEJLi0EEEEEEENS3_IJNSF_INS4_ILi16EEEJLi0EEEENSF_IS6_JLi1EEEEEEEEEENS3_IJNS3_IJNSF_ISH_JLi1EEEENSF_IS6_JLi0EEEEEEENS3_IJNSF_INS4_ILi64EEEJLi0EEEENSF_ISK_JLi1EEEEEEEEEEEEEEENS_10ViewEngineINS_23ArithmeticTupleIteratorINS_15ArithmeticTupleIJNS4_ILi0EEES12_EEEEEEEEEC2ERKSY_RKS15_)
$_ZN7cutlass13device_kernelIN5flash19enable_sm80_to_sm89INS1_16FlashAttnBwdSm80INS1_25CollectiveMainloopBwdSm80ILi2ELi2EN4cute5tupleIJNS5_1CILi128EEES8_NS7_ILi64EEEEEENS_10bfloat16_tEfNS_4arch4Sm80ELb1ELb0ELb1ELb1ELb1ELb0ELb0ELb0ELi2ELi4ELi4ELi4ELb0EEENS1_21CollectiveEpilogueBwdISA_SB_SD_Li256ELb1ELb0ELi2EEENS1_25SingleTileBwdLPTSchedulerILb1ELi128ELb1EEEEEEEEEvNT_6ParamsE$_ZN4cute3eso3ESOILb1ELb0EJNS_6LayoutINS_5tupleIJNS3_IJNS3_IJNS_1CILi4EEENS4_ILi8EEEEEENS3_IJS5_NS4_ILi2EEEEEEEEENS3_IJNS3_IJS8_S8_EEENS3_IJS8_S6_EEEEEEEEENS3_IJNS3_IJNS3_IJNS_11ScaledBasisIS8_JLi1EEEENSF_INS4_ILi1EEEJLi0EEEEEEENS3_IJNSF_INS4_ILi16EEEJLi0EEEENSF_IS6_JLi1EEEEEEEEEENS3_IJNS3_IJNSF_ISH_JLi1EEEENSF_IS6_JLi0EEEEEEENS3_IJNSF_INS4_ILi64EEEJLi0EEEENSF_ISK_JLi1EEEEEEEEEEEEEEENS_10ViewEngineINS_23ArithmeticTupleIteratorINS_15ArithmeticTupleIJNS4_ILi0EEES12_EEEEEEEEEC2ERKSY_RKS15_:
[----:B------:R-:W-:Y:S01]  /*a8c0*/  IADD3 R2, R46, -c[0x0][0x20], RZ ;  /* 0x800008002e027a10 */ /* 0x000fe20007ffe0ff */
[----:B------:R-:W-:Y:S01]  /*a8d0*/  IMAD.MOV.U32 R10, RZ, RZ, R6 ;  /* 0x000000ffff0a7224 */ /* 0x000fe200078e0006 */
[----:B------:R-:W-:Y:S01]  /*a8e0*/  PRMT R9, R47, 0x7770, RZ ;  /* 0x000077702f097816 */ /* 0x000fe200000000ff */
[----:B------:R-:W-:-:S04]  /*a8f0*/  IMAD.MOV.U32 R11, RZ, RZ, 0x0 ;  /* 0x00000000ff0b7424 */ /* 0x000fc800078e00ff */
[----:B------:R1:W-:Y:S01]  /*a900*/  STL.U8 [R2], R9 ;  /* 0x0000000902007387 */ /* 0x0003e20000100000 */
[----:B------:R-:W-:Y:S05]  /*a910*/  RET.REL.NODEC R10 `(_ZN7cutlass13device_kernelIN5flash19enable_sm80_to_sm89INS1_16FlashAttnBwdSm80INS1_25CollectiveMainloopBwdSm80ILi2ELi2EN4cute5tupleIJNS5_1CILi128EEES8_NS7_ILi64EEEEEENS_10bfloat16_tEfNS_4arch4Sm80ELb1ELb0ELb1ELb1ELb1ELb0ELb0ELb0ELi2ELi4ELi4ELi4ELb0EEENS1_21CollectiveEpilogueBwdISA_SB_SD_Li256ELb1ELb0ELi2EEENS1_25SingleTileBwdLPTSchedulerILb1ELi128ELb1EEEEEEEEEvNT_6ParamsE) ;  /* 0xffff56e00a007950 */ /* 0x000fea0003c3ffff */
        .type           $_ZN7cutlass13device_kernelIN5flash19enable_sm80_to_sm89INS1_16FlashAttnBwdSm80INS1_25CollectiveMainloopBwdSm80ILi2ELi2EN4cute5tupleIJNS5_1CILi128EEES8_NS7_ILi64EEEEEENS_10bfloat16_tEfNS_4arch4Sm80ELb1ELb0ELb1ELb1ELb1ELb0ELb0ELb0ELi2ELi4ELi4ELi4ELb0EEENS1_21CollectiveEpilogueBwdISA_SB_SD_Li256ELb1ELb0ELi2EEENS1_25SingleTileBwdLPTSchedulerILb1ELi128ELb1EEEEEEEEEvNT_6ParamsE$_ZN4cute3eso3ESOILb1ELb0EJNS_6LayoutINS_5tupleIJNS3_IJNS3_IJNS_1CILi8EEENS4_ILi1EEEEEES6_EEENS3_IJNS3_IJS6_S6_EEENS4_ILi2EEEEEEEEENS3_IJNS3_IJNS3_IJS6_NS4_ILi0EEEEEESD_EEENS3_IJNS3_IJSD_SD_EEENS4_ILi4096EEEEEEEEEEENS_10ViewEngineINS_8smem_ptrIPN7cutlass10bfloat16_tEEEEEEEC2ERKSK_RKSR_,@function
        .size           $_ZN7cutlass13device_kernelIN5flash19enable_sm80_to_sm89INS1_16FlashAttnBwdSm80INS1_25CollectiveMainloopBwdSm80ILi2ELi2EN4cute5tupleIJNS5_1CILi128EEES8_NS7_ILi64EEEEEENS_10bfloat16_tEfNS_4arch4Sm80ELb1ELb0ELb1ELb1ELb1ELb0ELb0ELb0ELi2ELi4ELi4ELi4ELb0EEENS1_21CollectiveEpilogueBwdISA_SB_SD_Li256ELb1ELb0ELi2EEENS1_25SingleTileBwdLPTSchedulerILb1ELi128ELb1EEEEEEEEEvNT_6ParamsE$_ZN4cute3eso3ESOILb1ELb0EJNS_6LayoutINS_5tupleIJNS3_IJNS3_IJNS_1CILi8EEENS4_ILi1EEEEEES6_EEENS3_IJNS3_IJS6_S6_EEENS4_ILi2EEEEEEEEENS3_IJNS3_IJNS3_IJS6_NS4_ILi0EEEEEESD_EEENS3_IJNS3_IJSD_SD_EEENS4_ILi4096EEEEEEEEEEENS_10ViewEngineINS_8smem_ptrIPN7cutlass10bfloat16_tEEEEEEEC2ERKSK_RKSR_,($_ZN7cutlass13device_kernelIN5flash19enable_sm80_to_sm89INS1_16FlashAttnBwdSm80INS1_25CollectiveMainloopBwdSm80ILi2ELi2EN4cute5tupleIJNS5_1CILi128EEES8_NS7_ILi64EEEEEENS_10bfloat16_tEfNS_4arch4Sm80ELb1ELb0ELb1ELb1ELb1ELb0ELb0ELb0ELi2ELi4ELi4ELi4ELb0EEENS1_21CollectiveEpilogueBwdISA_SB_SD_Li256ELb1ELb0ELi2EEENS1_25SingleTileBwdLPTSchedulerILb1ELi128ELb1EEEEEEEEEvNT_6ParamsE$_ZN4cute3eso3ESOILb1ELb0EJNS_6LayoutINS_5tupleIJNS3_IJNS3_IJNS_1CILi8EEENS4_ILi1EEEEEES6_EEENS3_IJNS3_IJS6_S6_EEENS4_ILi2EEEEEEEEENS3_IJNS3_IJNS3_IJS6_NS4_ILi0EEEEEESD_EEENS3_IJNS3_IJSD_SD_EEENS4_ILi64EEEEEEEEEEENS_10ViewEngineIPN7cutlass10bfloat16_tEEEEEC2ERKSK_RKSP_ - $_ZN7cutlass13device_kernelIN5flash19enable_sm80_to_sm89INS1_16FlashAttnBwdSm80INS1_25CollectiveMainloopBwdSm80ILi2ELi2EN4cute5tupleIJNS5_1CILi128EEES8_NS7_ILi64EEEEEENS_10bfloat16_tEfNS_4arch4Sm80ELb1ELb0ELb1ELb1ELb1ELb0ELb0ELb0ELi2ELi4ELi4ELi4ELb0EEENS1_21CollectiveEpilogueBwdISA_SB_SD_Li256ELb1ELb0ELi2EEENS1_25SingleTileBwdLPTSchedulerILb1ELi128ELb1EEEEEEEEEvNT_6ParamsE$_ZN4cute3eso3ESOILb1ELb0EJNS_6LayoutINS_5tupleIJNS3_IJNS3_IJNS_1CILi8EEENS4_ILi1EEEEEES6_EEENS3_IJNS3_IJS6_S6_EEENS4_ILi2EEEEEEEEENS3_IJNS3_IJNS3_IJS6_NS4_ILi0EEEEEESD_EEENS3_IJNS3_IJSD_SD_EEENS4_ILi4096EEEEEEEEEEENS_10ViewEngineINS_8smem_ptrIPN7cutlass10bfloat16_tEEEEEEEC2ERKSK_RKSR_)
$_ZN7cutlass13device_kernelIN5flash19enable_sm80_to_sm89INS1_16FlashAttnBwdSm80INS1_25CollectiveMainloopBwdSm80ILi2ELi2EN4cute5tupleIJNS5_1CILi128EEES8_NS7_ILi64EEEEEENS_10bfloat16_tEfNS_4arch4Sm80ELb1ELb0ELb1ELb1ELb1ELb0ELb0ELb0ELi2ELi4ELi4ELi4ELb0EEENS1_21CollectiveEpilogueBwdISA_SB_SD_Li256ELb1ELb0ELi2EEENS1_25SingleTileBwdLPTSchedulerILb1ELi128ELb1EEEEEEEEEvNT_6ParamsE$_ZN4cute3eso3ESOILb1ELb0EJNS_6LayoutINS_5tupleIJNS3_IJNS3_IJNS_1CILi8EEENS4_ILi1EEEEEES6_EEENS3_IJNS3_IJS6_S6_EEENS4_ILi2EEEEEEEEENS3_IJNS3_IJNS3_IJS6_NS4_ILi0EEEEEESD_EEENS3_IJNS3_IJSD_SD_EEENS4_ILi4096EEEEEEEEEEENS_10ViewEngineINS_8smem_ptrIPN7cutlass10bfloat16_tEEEEEEEC2ERKSK_RKSR_:
[----:B------:R-:W-:Y:S02]  /*a920*/  IADD3 R2, R67, -c[0x0][0x20], RZ ;  /* 0x8000080043027a10 */ /* 0x000fe40007ffe0ff */
[----:B------:R-:W-:-:S03]  /*a930*/  MOV R9, 0x0 ;  /* 0x0000000000097802 */ /* 0x000fc60000000f00 */
[----:B------:R1:W-:Y:S01]  /*a940*/  STL.64 [R2], R6 ;  /* 0x0000000602007387 */ /* 0x0003e20000100a00 */
[----:B------:R-:W-:Y:S05]  /*a950*/  RET.REL.NODEC R8 `(_ZN7cutlass13device_kernelIN5flash19enable_sm80_to_sm89INS1_16FlashAttnBwdSm80INS1_25CollectiveMainloopBwdSm80ILi2ELi2EN4cute5tupleIJNS5_1CILi128EEES8_NS7_ILi64EEEEEENS_10bfloat16_tEfNS_4arch4Sm80ELb1ELb0ELb1ELb1ELb1ELb0ELb0ELb0ELi2ELi4ELi4ELi4ELb0EEENS1_21CollectiveEpilogueBwdISA_SB_SD_Li256ELb1ELb0ELi2EEENS1_25SingleTileBwdLPTSchedulerILb1ELi128ELb1EEEEEEEEEvNT_6ParamsE) ;  /* 0xffff56a008007950 */ /* 0x000fea0003c3ffff */
        .type           $_ZN7cutlass13device_kernelIN5flash19enable_sm80_to_sm89INS1_16FlashAttnBwdSm80INS1_25CollectiveMainloopBwdSm80ILi2ELi2EN4cute5tupleIJNS5_1CILi128EEES8_NS7_ILi64EEEEEENS_10bfloat16_tEfNS_4arch4Sm80ELb1ELb0ELb1ELb1ELb1ELb0ELb0ELb0ELi2ELi4ELi4ELi4ELb0EEENS1_21CollectiveEpilogueBwdISA_SB_SD_Li256ELb1ELb0ELi2EEENS1_25SingleTileBwdLPTSchedulerILb1ELi128ELb1EEEEEEEEEvNT_6ParamsE$_ZN4cute3eso3ESOILb1ELb0EJNS_6LayoutINS_5tupleIJNS3_IJNS3_IJNS_1CILi8EEENS4_ILi1EEEEEES6_EEENS3_IJNS3_IJS6_S6_EEENS4_ILi2EEEEEEEEENS3_IJNS3_IJNS3_IJS6_NS4_ILi0EEEEEESD_EEENS3_IJNS3_IJSD_SD_EEENS4_ILi64EEEEEEEEEEENS_10ViewEngineIPN7cutlass10bfloat16_tEEEEEC2ERKSK_RKSP_,@function
        .size           $_ZN7cutlass13device_kernelIN5flash19enable_sm80_to_sm89INS1_16FlashAttnBwdSm80INS1_25CollectiveMainloopBwdSm80ILi2ELi2EN4cute5tupleIJNS5_1CILi128EEES8_NS7_ILi64EEEEEENS_10bfloat16_tEfNS_4arch4Sm80ELb1ELb0ELb1ELb1ELb1ELb0ELb0ELb0ELi2ELi4ELi4ELi4ELb0EEENS1_21CollectiveEpilogueBwdISA_SB_SD_Li256ELb1ELb0ELi2EEENS1_25SingleTileBwdLPTSchedulerILb1ELi128ELb1EEEEEEEEEvNT_6ParamsE$_ZN4cute3eso3ESOILb1ELb0EJNS_6LayoutINS_5tupleIJNS3_IJNS3_IJNS_1CILi8EEENS4_ILi1EEEEEES6_EEENS3_IJNS3_IJS6_S6_EEENS4_ILi2EEEEEEEEENS3_IJNS3_IJNS3_IJS6_NS4_ILi0EEEEEESD_EEENS3_IJNS3_IJSD_SD_EEENS4_ILi64EEEEEEEEEEENS_10ViewEngineIPN7cutlass10bfloat16_tEEEEEC2ERKSK_RKSP_,($_ZN7cutlass13device_kernelIN5flash19enable_sm80_to_sm89INS1_16FlashAttnBwdSm80INS1_25CollectiveMainloopBwdSm80ILi2ELi2EN4cute5tupleIJNS5_1CILi128EEES8_NS7_ILi64EEEEEENS_10bfloat16_tEfNS_4arch4Sm80ELb1ELb0ELb1ELb1ELb1ELb0ELb0ELb0ELi2ELi4ELi4ELi4ELb0EEENS1_21CollectiveEpilogueBwdISA_SB_SD_Li256ELb1ELb0ELi2EEENS1_25SingleTileBwdLPTSchedulerILb1ELi128ELb1EEEEEEEEEvNT_6ParamsE$_ZN4cute3eso3ESOILb1ELb0EJNS_6LayoutINS_5tupleIJNS3_IJNS3_IJNS_1CILi8EEENS4_ILi1EEEEEES6_EEENS3_IJNS3_IJS6_S6_EEENS4_ILi2EEEEEEEEENS3_IJNS3_IJNS3_IJS6_NS4_ILi0EEEEEESD_EEENS3_IJNS3_IJSD_SD_EEENS4_ILi8192EEEEEEEEEEENS_10ViewEngineINS_8smem_ptrIPN7cutlass10bfloat16_tEEEEEEEC2ERKSK_RKSR_ - $_ZN7cutlass13device_kernelIN5flash19enable_sm80_to_sm89INS1_16FlashAttnBwdSm80INS1_25CollectiveMainloopBwdSm80ILi2ELi2EN4cute5tupleIJNS5_1CILi128EEES8_NS7_ILi64EEEEEENS_10bfloat16_tEfNS_4arch4Sm80ELb1ELb0ELb1ELb1ELb1ELb0ELb0ELb0ELi2ELi4ELi4ELi4ELb0EEENS1_21CollectiveEpilogueBwdISA_SB_SD_Li256ELb1ELb0ELi2EEENS1_25SingleTileBwdLPTSchedulerILb1ELi128ELb1EEEEEEEEEvNT_6ParamsE$_ZN4cute3eso3ESOILb1ELb0EJNS_6LayoutINS_5tupleIJNS3_IJNS3_IJNS_1CILi8EEENS4_ILi1EEEEEES6_EEENS3_IJNS3_IJS6_S6_EEENS4_ILi2EEEEEEEEENS3_IJNS3_IJNS3_IJS6_NS4_ILi0EEEEEESD_EEENS3_IJNS3_IJSD_SD_EEENS4_ILi64EEEEEEEEEEENS_10ViewEngineIPN7cutlass10bfloat16_tEEEEEC2ERKSK_RKSP_)
$_ZN7cutlass13device_kernelIN5flash19enable_sm80_to_sm89INS1_16FlashAttnBwdSm80INS1_25CollectiveMainloopBwdSm80ILi2ELi2EN4cute5tupleIJNS5_1CILi128EEES8_NS7_ILi64EEEEEENS_10bfloat16_tEfNS_4arch4Sm80ELb1ELb0ELb1ELb1ELb1ELb0ELb0ELb0ELi2ELi4ELi4ELi4ELb0EEENS1_21CollectiveEpilogueBwdISA_SB_SD_Li256ELb1ELb0ELi2EEENS1_25SingleTileBwdLPTSchedulerILb1ELi128ELb1EEEEEEEEEvNT_6ParamsE$_ZN4cute3eso3ESOILb1ELb0EJNS_6LayoutINS_5tupleIJNS3_IJNS3_IJNS_1CILi8EEENS4_ILi1EEEEEES6_EEENS3_IJNS3_IJS6_S6_EEENS4_ILi2EEEEEEEEENS3_IJNS3_IJNS3_IJS6_NS4_ILi0EEEEEESD_EEENS3_IJNS3_IJSD_SD_EEENS4_ILi64EEEEEEEEEEENS_10ViewEngineIPN7cutlass10bfloat16_tEEEEEC2ERKSK_RKSP_:
[----:B------:R-:W-:Y:S02]  /*a960*/  IADD3 R6, R23, -c[0x0][0x20], RZ ;  /* 0x8000080017067a10 */ /* 0x000fe40007ffe0ff */
[----:B------:R-:W-:-:S03]  /*a970*/  MOV R9, 0x0 ;  /* 0x0000000000097802 */ /* 0x000fc60000000f00 */
[----:B------:R1:W-:Y:S01]  /*a980*/  STL.64 [R6], R2 ;  /* 0x0000000206007387 */ /* 0x0003e20000100a00 */
[----:B------:R-:W-:Y:S05]  /*a990*/  RET.REL.NODEC R8 `(_ZN7cutlass13device_kernelIN5flash19enable_sm80_to_sm89INS1_16FlashAttnBwdSm80INS1_25CollectiveMainloopBwdSm80ILi2ELi2EN4cute5tupleIJNS5_1CILi128EEES8_NS7_ILi64EEEEEENS_10bfloat16_tEfNS_4arch4Sm80ELb1ELb0ELb1ELb1ELb1ELb0ELb0ELb0ELi2ELi4ELi4ELi4ELb0EEENS1_21CollectiveEpilogueBwdISA_SB_SD_Li256ELb1ELb0ELi2EEENS1_25SingleTileBwdLPTSchedulerILb1ELi128ELb1EEEEEEEEEvNT_6ParamsE) ;  /* 0xffff566008007950 */ /* 0x000fea0003c3ffff */
        .type           $_ZN7cutlass13device_kernelIN5flash19enable_sm80_to_sm89INS1_16FlashAttnBwdSm80INS1_25CollectiveMainloopBwdSm80ILi2ELi2EN4cute5tupleIJNS5_1CILi128EEES8_NS7_ILi64EEEEEENS_10bfloat16_tEfNS_4arch4Sm80ELb1ELb0ELb1ELb1ELb1ELb0ELb0ELb0ELi2ELi4ELi4ELi4ELb0EEENS1_21CollectiveEpilogueBwdISA_SB_SD_Li256ELb1ELb0ELi2EEENS1_25SingleTileBwdLPTSchedulerILb1ELi128ELb1EEEEEEEEEvNT_6ParamsE$_ZN4cute3eso3ESOILb1ELb0EJNS_6LayoutINS_5tupleIJNS3_IJNS3_IJNS_1CILi8EEENS4_ILi1EEEEEES6_EEENS3_IJNS3_IJS6_S6_EEENS4_ILi2EEEEEEEEENS3_IJNS3_IJNS3_IJS6_NS4_ILi0EEEEEESD_EEENS3_IJNS3_IJSD_SD_EEENS4_ILi8192EEEEEEEEEEENS_10ViewEngineINS_8smem_ptrIPN7cutlass10bfloat16_tEEEEEEEC2ERKSK_RKSR_,@function
        .size           $_ZN7cutlass13device_kernelIN5flash19enable_sm80_to_sm89INS1_16FlashAttnBwdSm80INS1_25CollectiveMainloopBwdSm80ILi2ELi2EN4cute5tupleIJNS5_1CILi128EEES8_NS7_ILi64EEEEEENS_10bfloat16_tEfNS_4arch4Sm80ELb1ELb0ELb1ELb1ELb1ELb0ELb0ELb0ELi2ELi4ELi4ELi4ELb0EEENS1_21CollectiveEpilogueBwdISA_SB_SD_Li256ELb1ELb0ELi2EEENS1_25SingleTileBwdLPTSchedulerILb1ELi128ELb1EEEEEEEEEvNT_6ParamsE$_ZN4cute3eso3ESOILb1ELb0EJNS_6LayoutINS_5tupleIJNS3_IJNS3_IJNS_1CILi8EEENS4_ILi1EEEEEES6_EEENS3_IJNS3_IJS6_S6_EEENS4_ILi2EEEEEEEEENS3_IJNS3_IJNS3_IJS6_NS4_ILi0EEEEEESD_EEENS3_IJNS3_IJSD_SD_EEENS4_ILi8192EEEEEEEEEEENS_10ViewEngineINS_8smem_ptrIPN7cutlass10bfloat16_tEEEEEEEC2ERKSK_RKSR_,($_ZN7cutlass13device_kernelIN5flash19enable_sm80_to_sm89INS1_16FlashAttnBwdSm80INS1_25CollectiveMainloopBwdSm80ILi2ELi2EN4cute5tupleIJNS5_1CILi128EEES8_NS7_ILi64EEEEEENS_10bfloat16_tEfNS_4arch4Sm80ELb1ELb0ELb1ELb1ELb1ELb0ELb0ELb0ELi2ELi4ELi4ELi4ELb0EEENS1_21CollectiveEpilogueBwdISA_SB_SD_Li256ELb1ELb0ELi2EEENS1_25SingleTileBwdLPTSchedulerILb1ELi128ELb1EEEEEEEEEvNT_6ParamsE$_ZN4cute3eso3ESOILb1ELb0EJNS_6LayoutINS_5tupleIJNS3_IJNS3_IJNS_1CILi8EEENS4_ILi1EEEEEES6_EEENS3_IJNS3_IJS6_S6_EEENS4_ILi2EEEEEEEEENS3_IJNS3_IJNS3_IJS6_NS4_ILi0EEEEEESD_EEENS3_IJNS3_IJSD_SD_EEES5_EEEEEEEENS_10ViewEngineIPN7cutlass10bfloat16_tEEEEEC2ERKSJ_RKSO_ - $_ZN7cutlass13device_kernelIN5flash19enable_sm80_to_sm89INS1_16FlashAttnBwdSm80INS1_25CollectiveMainloopBwdSm80ILi2ELi2EN4cute5tupleIJNS5_1CILi128EEES8_NS7_ILi64EEEEEENS_10bfloat16_tEfNS_4arch4Sm80ELb1ELb0ELb1ELb1ELb1ELb0ELb0ELb0ELi2ELi4ELi4ELi4ELb0EEENS1_21CollectiveEpilogueBwdISA_SB_SD_Li256ELb1ELb0ELi2EEENS1_25SingleTileBwdLPTSchedulerILb1ELi128ELb1EEEEEEEEEvNT_6ParamsE$_ZN4cute3eso3ESOILb1ELb0EJNS_6LayoutINS_5tupleIJNS3_IJNS3_IJNS_1CILi8EEENS4_ILi1EEEEEES6_EEENS3_IJNS3_IJS6_S6_EEENS4_ILi2EEEEEEEEENS3_IJNS3_IJNS3_IJS6_NS4_ILi0EEEEEESD_EEENS3_IJNS3_IJSD_SD_EEENS4_ILi8192EEEEEEEEEEENS_10ViewEngineINS_8smem_ptrIPN7cutlass10bfloat16_tEEEEEEEC2ERKSK_RKSR_)
$_ZN7cutlass13device_kernelIN5flash19enable_sm80_to_sm89INS1_16FlashAttnBwdSm80INS1_25CollectiveMainloopBwdSm80ILi2ELi2EN4cute5tupleIJNS5_1CILi128EEES8_NS7_ILi64EEEEEENS_10bfloat16_tEfNS_4arch4Sm80ELb1ELb0ELb1ELb1ELb1ELb0ELb0ELb0ELi2ELi4ELi4ELi4ELb0EEENS1_21CollectiveEpilogueBwdISA_SB_SD_Li256ELb1ELb0ELi2EEENS1_25SingleTileBwdLPTSchedulerILb1ELi128ELb1EEEEEEEEEvNT_6ParamsE$_ZN4cute3eso3ESOILb1ELb0EJNS_6LayoutINS_5tupleIJNS3_IJNS3_IJNS_1CILi8EEENS4_ILi1EEEEEES6_EEENS3_IJNS3_IJS6_S6_EEENS4_ILi2EEEEEEEEENS3_IJNS3_IJNS3_IJS6_NS4_ILi0EEEEEESD_EEENS3_IJNS3_IJSD_SD_EEENS4_ILi8192EEEEEEEEEEENS_10ViewEngineINS_8smem_ptrIPN7cutlass10bfloat16_tEEEEEEEC2ERKSK_RKSR_:
[----:B------:R-:W-:Y:S01]  /*a9a0*/  IADD3 R5, R23, -c[0x0][0x20], RZ ;  /* 0x8000080017057a10 */ /* 0x000fe20007ffe0ff */
[----:B------:R-:W-:Y:S01]  /*a9b0*/  IMAD.MOV.U32 R8, RZ, RZ, R4 ;  /* 0x000000ffff087224 */ /* 0x000fe200078e0004 */
[----:B------:R-:W-:Y:S01]  /*a9c0*/  MOV R9, R7 ;  /* 0x0000000700097202 */ /* 0x000fe20000000f00 */
[----:B------:R-:W-:-:S04]  /*a9d0*/  IMAD.MOV.U32 R7, RZ, RZ, 0x0 ;  /* 0x00000000ff077424 */ /* 0x000fc800078e00ff */
[----:B------:R1:W-:Y:S01]  /*a9e0*/  STL.64 [R5], R8 ;  /* 0x0000000805007387 */ /* 0x0003e20000100a00 */
[----:B------:R-:W-:Y:S05]  /*a9f0*/  RET.REL.NODEC R6 `(_ZN7cutlass13device_kernelIN5flash19enable_sm80_to_sm89INS1_16FlashAttnBwdSm80INS1_25CollectiveMainloopBwdSm80ILi2ELi2EN4cute5tupleIJNS5_1CILi128EEES8_NS7_ILi64EEEEEENS_10bfloat16_tEfNS_4arch4Sm80ELb1ELb0ELb1ELb1ELb1ELb0ELb0ELb0ELi2ELi4ELi4ELi4ELb0EEENS1_21CollectiveEpilogueBwdISA_SB_SD_Li256ELb1ELb0ELi2EEENS1_25SingleTileBwdLPTSchedulerILb1ELi128ELb1EEEEEEEEEvNT_6ParamsE) ;  /* 0xffff560006007950 */ /* 0x000fea0003c3ffff */
        .type           $_ZN7cutlass13device_kernelIN5flash19enable_sm80_to_sm89INS1_16FlashAttnBwdSm80INS1_25CollectiveMainloopBwdSm80ILi2ELi2EN4cute5tupleIJNS5_1CILi128EEES8_NS7_ILi64EEEEEENS_10bfloat16_tEfNS_4arch4Sm80ELb1ELb0ELb1ELb1ELb1ELb0ELb0ELb0ELi2ELi4ELi4ELi4ELb0EEENS1_21CollectiveEpilogueBwdISA_SB_SD_Li256ELb1ELb0ELi2EEENS1_25SingleTileBwdLPTSchedulerILb1ELi128ELb1EEEEEEEEEvNT_6ParamsE$_ZN4cute3eso3ESOILb1ELb0EJNS_6LayoutINS_5tupleIJNS3_IJNS3_IJNS_1CILi8EEENS4_ILi1EEEEEES6_EEENS3_IJNS3_IJS6_S6_EEENS4_ILi2EEEEEEEEENS3_IJNS3_IJNS3_IJS6_NS4_ILi0EEEEEESD_EEENS3_IJNS3_IJSD_SD_EEES5_EEEEEEEENS_10ViewEngineIPN7cutlass10bfloat16_tEEEEEC2ERKSJ_RKSO_,@function
        .size           $_ZN7cutlass13device_kernelIN5flash19enable_sm80_to_sm89INS1_16FlashAttnBwdSm80INS1_25CollectiveMainloopBwdSm80ILi2ELi2EN4cute5tupleIJNS5_1CILi128EEES8_NS7_ILi64EEEEEENS_10bfloat16_tEfNS_4arch4Sm80ELb1ELb0ELb1ELb1ELb1ELb0ELb0ELb0ELi2ELi4ELi4ELi4ELb0EEENS1_21CollectiveEpilogueBwdISA_SB_SD_Li256ELb1ELb0ELi2EEENS1_25SingleTileBwdLPTSchedulerILb1ELi128ELb1EEEEEEEEEvNT_6ParamsE$_ZN4cute3eso3ESOILb1ELb0EJNS_6LayoutINS_5tupleIJNS3_IJNS3_IJNS_1CILi8EEENS4_ILi1EEEEEES6_EEENS3_IJNS3_IJS6_S6_EEENS4_ILi2EEEEEEEEENS3_IJNS3_IJNS3_IJS6_NS4_ILi0EEEEEESD_EEENS3_IJNS3_IJSD_SD_EEES5_EEEEEEEENS_10ViewEngineIPN7cutlass10bfloat16_tEEEEEC2ERKSJ_RKSO_,($_ZN7cutlass13device_kernelIN5flash19enable_sm80_to_sm89INS1_16FlashAttnBwdSm80INS1_25CollectiveMainloopBwdSm80ILi2ELi2EN4cute5tupleIJNS5_1CILi128EEES8_NS7_ILi64EEEEEENS_10bfloat16_tEfNS_4arch4Sm80ELb1ELb0ELb1ELb1ELb1ELb0ELb0ELb0ELi2ELi4ELi4ELi4ELb0EEENS1_21CollectiveEpilogueBwdISA_SB_SD_Li256ELb1ELb0ELi2EEENS1_25SingleTileBwdLPTSchedulerILb1ELi128ELb1EEEEEEEEEvNT_6ParamsE$_ZN4cute3eso3ESOILb1ELb0EJNS_6LayoutINS_5tupleIJNS3_IJNS3_IJNS_1CILi8EEENS4_ILi1EEEEEES6_EEENS3_IJNS3_IJS6_S6_EEENS4_ILi4EEEEEEEEENS3_IJNS3_IJNS3_IJS6_NS4_ILi0EEEEEESD_EEENS3_IJNS3_IJSD_SD_EEENS4_ILi2048EEEEEEEEEEENS_10ViewEngineINS_8smem_ptrIPN7cutlass10bfloat16_tEEEEEEEC2ERKSK_RKSR_ - $_ZN7cutlass13device_kernelIN5flash19enable_sm80_to_sm89INS1_16FlashAttnBwdSm80INS1_25CollectiveMainloopBwdSm80ILi2ELi2EN4cute5tupleIJNS5_1CILi128EEES8_NS7_ILi64EEEEEENS_10bfloat16_tEfNS_4arch4Sm80ELb1ELb0ELb1ELb1ELb1ELb0ELb0ELb0ELi2ELi4ELi4ELi4ELb0EEENS1_21CollectiveEpilogueBwdISA_SB_SD_Li256ELb1ELb0ELi2EEENS1_25SingleTileBwdLPTSchedulerILb1ELi128ELb1EEEEEEEEEvNT_6ParamsE$_ZN4cute3eso3ESOILb1ELb0EJNS_6LayoutINS_5tupleIJNS3_IJNS3_IJNS_1CILi8EEENS4_ILi1EEEEEES6_EEENS3_IJNS3_IJS6_S6_EEENS4_ILi2EEEEEEEEENS3_IJNS3_IJNS3_IJS6_NS4_ILi0EEEEEESD_EEENS3_IJNS3_IJSD_SD_EEES5_EEEEEEEENS_10ViewEngineIPN7cutlass10bfloat16_tEEEEEC2ERKSJ_RKSO_)
$_ZN7cutlass13device_kernelIN5flash19enable_sm80_to_sm89INS1_16FlashAttnBwdSm80INS1_25CollectiveMainloopBwdSm80ILi2ELi2EN4cute5tupleIJNS5_1CILi128EEES8_NS7_ILi64EEEEEENS_10bfloat16_tEfNS_4arch4Sm80ELb1ELb0ELb1ELb1ELb1ELb0ELb0ELb0ELi2ELi4ELi4ELi4ELb0EEENS1_21CollectiveEpilogueBwdISA_SB_SD_Li256ELb1ELb0ELi2EEENS1_25SingleTileBwdLPTSchedulerILb1ELi128ELb1EEEEEEEEEvNT_6ParamsE$_ZN4cute3eso3ESOILb1ELb0EJNS_6LayoutINS_5tupleIJNS3_IJNS3_IJNS_1CILi8EEENS4_ILi1EEEEEES6_EEENS3_IJNS3_IJS6_S6_EEENS4_ILi2EEEEEEEEENS3_IJNS3_IJNS3_IJS6_NS4_ILi0EEEEEESD_EEENS3_IJNS3_IJSD_SD_EEES5_EEEEEEEENS_10ViewEngineIPN7cutlass10bfloat16_tEEEEEC2ERKSJ_RKSO_:
[----:B------:R-:W-:Y:S02]  /*aa00*/  IADD3 R4, R67, -c[0x0][0x20], RZ ;  /* 0x8000080043047a10 */ /* 0x000fe40007ffe0ff */
[----:B------:R-:W-:-:S03]  /*aa10*/  MOV R9, 0x0 ;  /* 0x0000000000097802 */ /* 0x000fc60000000f00 */
[----:B------:R1:W-:Y:S01]  /*aa20*/  STL.64 [R4], R2 ;  /* 0x0000000204007387 */ /* 0x0003e20000100a00 */
[----:B------:R-:W-:Y:S05]  /*aa30*/  RET.REL.NODEC R8 `(_ZN7cutlass13device_kernelIN5flash19enable_sm80_to_sm89INS1_16FlashAttnBwdSm80INS1_25CollectiveMainloopBwdSm80ILi2ELi2EN4cute5tupleIJNS5_1CILi128EEES8_NS7_ILi64EEEEEENS_10bfloat16_tEfNS_4arch4Sm80ELb1ELb0ELb1ELb1ELb1ELb0ELb0ELb0ELi2ELi4ELi4ELi4ELb0EEENS1_21CollectiveEpilogueBwdISA_SB_SD_Li256ELb1ELb0ELi2EEENS1_25SingleTileBwdLPTSchedulerILb1ELi128ELb1EEEEEEEEEvNT_6ParamsE) ;  /* 0xffff55c008007950 */ /* 0x000fea0003c3ffff */
        .type           $_ZN7cutlass13device_kernelIN5flash19enable_sm80_to_sm89INS1_16FlashAttnBwdSm80INS1_25CollectiveMainloopBwdSm80ILi2ELi2EN4cute5tupleIJNS5_1CILi128EEES8_NS7_ILi64EEEEEENS_10bfloat16_tEfNS_4arch4Sm80ELb1ELb0ELb1ELb1ELb1ELb0ELb0ELb0ELi2ELi4ELi4ELi4ELb0EEENS1_21CollectiveEpilogueBwdISA_SB_SD_Li256ELb1ELb0ELi2EEENS1_25SingleTileBwdLPTSchedulerILb1ELi128ELb1EEEEEEEEEvNT_6ParamsE$_ZN4cute3eso3ESOILb1ELb0EJNS_6LayoutINS_5tupleIJNS3_IJNS3_IJNS_1CILi8EEENS4_ILi1EEEEEES6_EEENS3_IJNS3_IJS6_S6_EEENS4_ILi4EEEEEEEEENS3_IJNS3_IJNS3_IJS6_NS4_ILi0EEEEEESD_EEENS3_IJNS3_IJSD_SD_EEENS4_ILi2048EEEEEEEEEEENS_10ViewEngineINS_8smem_ptrIPN7cutlass10bfloat16_tEEEEEEEC2ERKSK_RKSR_,@function
        .size           $_ZN7cutlass13device_kernelIN5flash19enable_sm80_to_sm89INS1_16FlashAttnBwdSm80INS1_25CollectiveMainloopBwdSm80ILi2ELi2EN4cute5tupleIJNS5_1CILi128EEES8_NS7_ILi64EEEEEENS_10bfloat16_tEfNS_4arch4Sm80ELb1ELb0ELb1ELb1ELb1ELb0ELb0ELb0ELi2ELi4ELi4ELi4ELb0EEENS1_21CollectiveEpilogueBwdISA_SB_SD_Li256ELb1ELb0ELi2EEENS1_25SingleTileBwdLPTSchedulerILb1ELi128ELb1EEEEEEEEEvNT_6ParamsE$_ZN4cute3eso3ESOILb1ELb0EJNS_6LayoutINS_5tupleIJNS3_IJNS3_IJNS_1CILi8EEENS4_ILi1EEEEEES6_EEENS3_IJNS3_IJS6_S6_EEENS4_ILi4EEEEEEEEENS3_IJNS3_IJNS3_IJS6_NS4_ILi0EEEEEESD_EEENS3_IJNS3_IJSD_SD_EEENS4_ILi2048EEEEEEEEEEENS_10ViewEngineINS_8smem_ptrIPN7cutlass10bfloat16_tEEEEEEEC2ERKSK_RKSR_,($_ZN7cutlass13device_kernelIN5flash19enable_sm80_to_sm89INS1_16FlashAttnBwdSm80INS1_25CollectiveMainloopBwdSm80ILi2ELi2EN4cute5tupleIJNS5_1CILi128EEES8_NS7_ILi64EEEEEENS_10bfloat16_tEfNS_4arch4Sm80ELb1ELb0ELb1ELb1ELb1ELb0ELb0ELb0ELi2ELi4ELi4ELi4ELb0EEENS1_21CollectiveEpilogueBwdISA_SB_SD_Li256ELb1ELb0ELi2EEENS1_25SingleTileBwdLPTSchedulerILb1ELi128ELb1EEEEEEEEEvNT_6ParamsE$_ZN4cute3eso3ESOILb1ELb0EJNS_6LayoutINS_5tupleIJNS3_IJNS3_IJNS_1CILi8EEENS4_ILi1EEEEEES6_EEENS3_IJNS3_IJS6_S6_EEENS4_ILi4EEEEEEEEENS3_IJNS3_IJNS3_IJS6_NS4_ILi0EEEEEESD_EEENS3_IJNS3_IJSD_SD_EEES5_EEEEEEEENS_10ViewEngineIPN7cutlass10bfloat16_tEEEEEC2ERKSJ_RKSO_ - $_ZN7cutlass13device_kernelIN5flash19enable_sm80_to_sm89INS1_16FlashAttnBwdSm80INS1_25CollectiveMainloopBwdSm80ILi2ELi2EN4cute5tupleIJNS5_1CILi128EEES8_NS7_ILi64EEEEEENS_10bfloat16_tEfNS_4arch4Sm80ELb1ELb0ELb1ELb1ELb1ELb0ELb0ELb0ELi2ELi4ELi4ELi4ELb0EEENS1_21CollectiveEpilogueBwdISA_SB_SD_Li256ELb1ELb0ELi2EEENS1_25SingleTileBwdLPTSchedulerILb1ELi128ELb1EEEEEEEEEvNT_6ParamsE$_ZN4cute3eso3ESOILb1ELb0EJNS_6LayoutINS_5tupleIJNS3_IJNS3_IJNS_1CILi8EEENS4_ILi1EEEEEES6_EEENS3_IJNS3_IJS6_S6_EEENS4_ILi4EEEEEEEEENS3_IJNS3_IJNS3_IJS6_NS4_ILi0EEEEEESD_EEENS3_IJNS3_IJSD_SD_EEENS4_ILi2048EEEEEEEEEEENS_10ViewEngineINS_8smem_ptrIPN7cutlass10bfloat16_tEEEEEEEC2ERKSK_RKSR_)
$_ZN7cutlass13device_kernelIN5flash19enable_sm80_to_sm89INS1_16FlashAttnBwdSm80INS1_25CollectiveMainloopBwdSm80ILi2ELi2EN4cute5tupleIJNS5_1CILi128EEES8_NS7_ILi64EEEEEENS_10bfloat16_tEfNS_4arch4Sm80ELb1ELb0ELb1ELb1ELb1ELb0ELb0ELb0ELi2ELi4ELi4ELi4ELb0EEENS1_21CollectiveEpilogueBwdISA_SB_SD_Li256ELb1ELb0ELi2EEENS1_25SingleTileBwdLPTSchedulerILb1ELi128ELb1EEEEEEEEEvNT_6ParamsE$_ZN4cute3eso3ESOILb1ELb0EJNS_6LayoutINS_5tupleIJNS3_IJNS3_IJNS_1CILi8EEENS4_ILi1EEEEEES6_EEENS3_IJNS3_IJS6_S6_EEENS4_ILi4EEEEEEEEENS3_IJNS3_IJNS3_IJS6_NS4_ILi0EEEEEESD_EEENS3_IJNS3_IJSD_SD_EEENS4_ILi2048EEEEEEEEEEENS_10ViewEngineINS_8smem_ptrIPN7cutlass10bfloat16_tEEEEEEEC2ERKSK_RKSR_:
[----:B------:R-:W-:Y:S02]  /*aa40*/  IADD3 R2, R23, -c[0x0][0x20], RZ ;  /* 0x8000080017027a10 */ /* 0x000fe40007ffe0ff */
[----:B------:R-:W-:-:S03]  /*aa50*/  MOV R9, 0x0 ;  /* 0x0000000000097802 */ /* 0x000fc60000000f00 */
[----:B------:R1:W-:Y:S01]  /*aa60*/  STL.64 [R2], R6 ;  /* 0x0000000602007387 */ /* 0x0003e20000100a00 */
[----:B------:R-:W-:Y:S05]  /*aa70*/  RET.REL.NODEC R8 `(_ZN7cutlass13device_kernelIN5flash19enable_sm80_to_sm89INS1_16FlashAttnBwdSm80INS1_25CollectiveMainloopBwdSm80ILi2ELi2EN4cute5tupleIJNS5_1CILi128EEES8_NS7_ILi64EEEEEENS_10bfloat16_tEfNS_4arch4Sm80ELb1ELb0ELb1ELb1ELb1ELb0ELb0ELb0ELi2ELi4ELi4ELi4ELb0EEENS1_21CollectiveEpilogueBwdISA_SB_SD_Li256ELb1ELb0ELi2EEENS1_25SingleTileBwdLPTSchedulerILb1ELi128ELb1EEEEEEEEEvNT_6ParamsE) ;  /* 0xffff558008007950 */ /* 0x000fea0003c3ffff */
        .type           $_ZN7cutlass13device_kernelIN5flash19enable_sm80_to_sm89INS1_16FlashAttnBwdSm80INS1_25CollectiveMainloopBwdSm80ILi2ELi2EN4cute5tupleIJNS5_1CILi128EEES8_NS7_ILi64EEEEEENS_10bfloat16_tEfNS_4arch4Sm80ELb1ELb0ELb1ELb1ELb1ELb0ELb0ELb0ELi2ELi4ELi4ELi4ELb0EEENS1_21CollectiveEpilogueBwdISA_SB_SD_Li256ELb1ELb0ELi2EEENS1_25SingleTileBwdLPTSchedulerILb1ELi128ELb1EEEEEEEEEvNT_6ParamsE$_ZN4cute3eso3ESOILb1ELb0EJNS_6LayoutINS_5tupleIJNS3_IJNS3_IJNS_1CILi8EEENS4_ILi1EEEEEES6_EEENS3_IJNS3_IJS6_S6_EEENS4_ILi4EEEEEEEEENS3_IJNS3_IJNS3_IJS6_NS4_ILi0EEEEEESD_EEENS3_IJNS3_IJSD_SD_EEES5_EEEEEEEENS_10ViewEngineIPN7cutlass10bfloat16_tEEEEEC2ERKSJ_RKSO_,@function
        .size           $_ZN7cutlass13device_kernelIN5flash19enable_sm80_to_sm89INS1_16FlashAttnBwdSm80INS1_25CollectiveMainloopBwdSm80ILi2ELi2EN4cute5tupleIJNS5_1CILi128EEES8_NS7_ILi64EEEEEENS_10bfloat16_tEfNS_4arch4Sm80ELb1ELb0ELb1ELb1ELb1ELb0ELb0ELb0ELi2ELi4ELi4ELi4ELb0EEENS1_21CollectiveEpilogueBwdISA_SB_SD_Li256ELb1ELb0ELi2EEENS1_25SingleTileBwdLPTSchedulerILb1ELi128ELb1EEEEEEEEEvNT_6ParamsE$_ZN4cute3eso3ESOILb1ELb0EJNS_6LayoutINS_5tupleIJNS3_IJNS3_IJNS_1CILi8EEENS4_ILi1EEEEEES6_EEENS3_IJNS3_IJS6_S6_EEENS4_ILi4EEEEEEEEENS3_IJNS3_IJNS3_IJS6_NS4_ILi0EEEEEESD_EEENS3_IJNS3_IJSD_SD_EEES5_EEEEEEEENS_10ViewEngineIPN7cutlass10bfloat16_tEEEEEC2ERKSJ_RKSO_,($_ZN7cutlass13device_kernelIN5flash19enable_sm80_to_sm89INS1_16FlashAttnBwdSm80INS1_25CollectiveMainloopBwdSm80ILi2ELi2EN4cute5tupleIJNS5_1CILi128EEES8_NS7_ILi64EEEEEENS_10bfloat16_tEfNS_4arch4Sm80ELb1ELb0ELb1ELb1ELb1ELb0ELb0ELb0ELi2ELi4ELi4ELi4ELb0EEENS1_21CollectiveEpilogueBwdISA_SB_SD_Li256ELb1ELb0ELi2EEENS1_25SingleTileBwdLPTSchedulerILb1ELi128ELb1EEEEEEEEEvNT_6ParamsE$_ZN4cute3eso3ESOILb1ELb0EJNS_6LayoutINS_5tupleIJNS3_IJNS_1CILi1EEENS3_IJNS4_ILi2EEES6_EEEEEES6_NS4_ILi4EEEEEENS3_IJNS3_IJNS4_ILi0EEENS3_IJS5_S9_EEEEEES6_NS4_ILi8EEEEEEEENS_10ViewEngineIPjEEEEC2ERKSG_RKSJ_ - $_ZN7cutlass13device_kernelIN5flash19enable_sm80_to_sm89INS1_16FlashAttnBwdSm80INS1_25CollectiveMainloopBwdSm80ILi2ELi2EN4cute5tupleIJNS5_1CILi128EEES8_NS7_ILi64EEEEEENS_10bfloat16_tEfNS_4arch4Sm80ELb1ELb0ELb1ELb1ELb1ELb0ELb0ELb0ELi2ELi4ELi4ELi4ELb0EEENS1_21CollectiveEpilogueBwdISA_SB_SD_Li256ELb1ELb0ELi2EEENS1_25SingleTileBwdLPTSchedulerILb1ELi128ELb1EEEEEEEEEvNT_6ParamsE$_ZN4cute3eso3ESOILb1ELb0EJNS_6LayoutINS_5tupleIJNS3_IJNS3_IJNS_1CILi8EEENS4_ILi1EEEEEES6_EEENS3_IJNS3_IJS6_S6_EEENS4_ILi4EEEEEEEEENS3_IJNS3_IJNS3_IJS6_NS4_ILi0EEEEEESD_EEENS3_IJNS3_IJSD_SD_EEES5_EEEEEEEENS_10ViewEngineIPN7cutlass10bfloat16_tEEEEEC2ERKSJ_RKSO_)
$_ZN7cutlass13device_kernelIN5flash19enable_sm80_to_sm89INS1_16FlashAttnBwdSm80INS1_25CollectiveMainloopBwdSm80ILi2ELi2EN4cute5tupleIJNS5_1CILi128EEES8_NS7_ILi64EEEEEENS_10bfloat16_tEfNS_4arch4Sm80ELb1ELb0ELb1ELb1ELb1ELb0ELb0ELb0ELi2ELi4ELi4ELi4ELb0EEENS1_21CollectiveEpilogueBwdISA_SB_SD_Li256ELb1ELb0ELi2EEENS1_25SingleTileBwdLPTSchedulerILb1ELi128ELb1EEEEEEEEEvNT_6ParamsE$_ZN4cute3eso3ESOILb1ELb0EJNS_6LayoutINS_5tupleIJNS3_IJNS3_IJNS_1CILi8EEENS4_ILi1EEEEEES6_EEENS3_IJNS3_IJS6_S6_EEENS4_ILi4EEEEEEEEENS3_IJNS3_IJNS3_IJS6_NS4_ILi0EEEEEESD_EEENS3_IJNS3_IJSD_SD_EEES5_EEEEEEEENS_10ViewEngineIPN7cutlass10bfloat16_tEEEEEC2ERKSJ_RKSO_:
[----:B------:R-:W-:Y:S02]  /*aa80*/  IADD3 R4, R23, -c[0x0][0x20], RZ ;  /* 0x8000080017047a10 */ /* 0x000fe40007ffe0ff */
[----:B------:R-:W-:-:S03]  /*aa90*/  MOV R9, 0x0 ;  /* 0x0000000000097802 */ /* 0x000fc60000000f00 */
[----:B------:R1:W-:Y:S01]  /*aaa0*/  STL.64 [R4], R2 ;  /* 0x0000000204007387 */ /* 0x0003e20000100a00 */
[----:B------:R-:W-:Y:S05]  /*aab0*/  RET.REL.NODEC R8 `(_ZN7cutlass13device_kernelIN5flash19enable_sm80_to_sm89INS1_16FlashAttnBwdSm80INS1_25CollectiveMainloopBwdSm80ILi2ELi2EN4cute5tupleIJNS5_1CILi128EEES8_NS7_ILi64EEEEEENS_10bfloat16_tEfNS_4arch4Sm80ELb1ELb0ELb1ELb1ELb1ELb0ELb0ELb0ELi2ELi4ELi4ELi4ELb0EEENS1_21CollectiveEpilogueBwdISA_SB_SD_Li256ELb1ELb0ELi2EEENS1_25SingleTileBwdLPTSchedulerILb1ELi128ELb1EEEEEEEEEvNT_6ParamsE) ;  /* 0xffff554008007950 */ /* 0x000fea0003c3ffff */
        .type           $_ZN7cutlass13device_kernelIN5flash19enable_sm80_to_sm89INS1_16FlashAttnBwdSm80INS1_25CollectiveMainloopBwdSm80ILi2ELi2EN4cute5tupleIJNS5_1CILi128EEES8_NS7_ILi64EEEEEENS_10bfloat16_tEfNS_4arch4Sm80ELb1ELb0ELb1ELb1ELb1ELb0ELb0ELb0ELi2ELi4ELi4ELi4ELb0EEENS1_21CollectiveEpilogueBwdISA_SB_SD_Li256ELb1ELb0ELi2EEENS1_25SingleTileBwdLPTSchedulerILb1ELi128ELb1EEEEEEEEEvNT_6ParamsE$_ZN4cute3eso3ESOILb1ELb0EJNS_6LayoutINS_5tupleIJNS3_IJNS_1CILi1EEENS3_IJNS4_ILi2EEES6_EEEEEES6_NS4_ILi4EEEEEENS3_IJNS3_IJNS4_ILi0EEENS3_IJS5_S9_EEEEEES6_NS4_ILi8EEEEEEEENS_10ViewEngineIPjEEEEC2ERKSG_RKSJ_,@function
        .size           $_ZN7cutlass13device_kernelIN5flash19enable_sm80_to_sm89INS1_16FlashAttnBwdSm80INS1_25CollectiveMainloopBwdSm80ILi2ELi2EN4cute5tupleIJNS5_1CILi128EEES8_NS7_ILi64EEEEEENS_10bfloat16_tEfNS_4arch4Sm80ELb1ELb0ELb1ELb1ELb1ELb0ELb0ELb0ELi2ELi4ELi4ELi4ELb0EEENS1_21CollectiveEpilogueBwdISA_SB_SD_Li256ELb1ELb0ELi2EEENS1_25SingleTileBwdLPTSchedulerILb1ELi128ELb1EEEEEEEEEvNT_6ParamsE$_ZN4cute3eso3ESOILb1ELb0EJNS_6LayoutINS_5tupleIJNS3_IJNS_1CILi1EEENS3_IJNS4_ILi2EEES6_EEEEEES6_NS4_ILi4EEEEEENS3_IJNS3_IJNS4_ILi0EEENS3_IJS5_S9_EEEEEES6_NS4_ILi8EEEEEEEENS_10ViewEngineIPjEEEEC2ERKSG_RKSJ_,($_ZN7cutlass13device_kernelIN5flash19enable_sm80_to_sm89INS1_16FlashAttnBwdSm80INS1_25CollectiveMainloopBwdSm80ILi2ELi2EN4cute5tupleIJNS5_1CILi128EEES8_NS7_ILi64EEEEEENS_10bfloat16_tEfNS_4arch4Sm80ELb1ELb0ELb1ELb1ELb1ELb0ELb0ELb0ELi2ELi4ELi4ELi4ELb0EEENS1_21CollectiveEpilogueBwdISA_SB_SD_Li256ELb1ELb0ELi2EEENS1_25SingleTileBwdLPTSchedulerILb1ELi128ELb1EEEEEEEEEvNT_6ParamsE$_ZN4cute3eso3ESOILb1ELb0EJNS_6LayoutINS_5tupleIJNS3_IJNS_1CILi1EEENS3_IJNS4_ILi4EEENS4_ILi2EEEEEEEEES7_S6_EEENS3_IJNS3_IJNS4_ILi0EEENS3_IJS5_NS4_ILi8EEEEEEEEES6_NS4_ILi16EEEEEEEENS_10ViewEngineIPN7cutlass10bfloat16_tEEEEEC2ERKSH_RKSM_ - $_ZN7cutlass13device_kernelIN5flash19enable_sm80_to_sm89INS1_16FlashAttnBwdSm80INS1_25CollectiveMainloopBwdSm80ILi2ELi2EN4cute5tupleIJNS5_1CILi128EEES8_NS7_ILi64EEEEEENS_10bfloat16_tEfNS_4arch4Sm80ELb1ELb0ELb1ELb1ELb1ELb0ELb0ELb0ELi2ELi4ELi4ELi4ELb0EEENS1_21CollectiveEpilogueBwdISA_SB_SD_Li256ELb1ELb0ELi2EEENS1_25SingleTileBwdLPTSchedulerILb1ELi128ELb1EEEEEEEEEvNT_6ParamsE$_ZN4cute3eso3ESOILb1ELb0EJNS_6LayoutINS_5tupleIJNS3_IJNS_1CILi1EEENS3_IJNS4_ILi2EEES6_EEEEEES6_NS4_ILi4EEEEEENS3_IJNS3_IJNS4_ILi0EEENS3_IJS5_S9_EEEEEES6_NS4_ILi8EEEEEEEENS_10ViewEngineIPjEEEEC2ERKSG_RKSJ_)
$_ZN7cutlass13device_kernelIN5flash19enable_sm80_to_sm89INS1_16FlashAttnBwdSm80INS1_25CollectiveMainloopBwdSm80ILi2ELi2EN4cute5tupleIJNS5_1CILi128EEES8_NS7_ILi64EEEEEENS_10bfloat16_tEfNS_4arch4Sm80ELb1ELb0ELb1ELb1ELb1ELb0ELb0ELb0ELi2ELi4ELi4ELi4ELb0EEENS1_21CollectiveEpilogueBwdISA_SB_SD_Li256ELb1ELb0ELi2EEENS1_25SingleTileBwdLPTSchedulerILb1ELi128ELb1EEEEEEEEEvNT_6ParamsE$_ZN4cute3eso3ESOILb1ELb0EJNS_6LayoutINS_5tupleIJNS3_IJNS_1CILi1EEENS3_IJNS4_ILi2EEES6_EEEEEES6_NS4_ILi4EEEEEENS3_IJNS3_IJNS4_ILi0EEENS3_IJS5_S9_EEEEEES6_NS4_ILi8EEEEEEEENS_10ViewEngineIPjEEEEC2ERKSG_RKSJ_:
[----:B------:R-:W-:Y:S01]  /*aac0*/  IADD3 R4, R58, -c[0x0][0x20], RZ ;  /* 0x800008003a047a10 */ /* 0x000fe20007ffe0ff */
[----:B------:R-:W-:Y:S01]  /*aad0*/  IMAD.MOV.U32 R8, RZ, RZ, R6 ;  /* 0x000000ffff087224 */ /* 0x000fe200078e0006 */
[----:B------:R-:W-:-:S03]  /*aae0*/  MOV R9, 0x0 ;  /* 0x0000000000097802 */ /* 0x000fc60000000f00 */
[----:B------:R1:W-:Y:S01]  /*aaf0*/  STL.64 [R4], R2 ;  /* 0x0000000204007387 */ /* 0x0003e20000100a00 */
[----:B------:R-:W-:Y:S05]  /*ab00*/  RET.REL.NODEC R8 `(_ZN7cutlass13device_kernelIN5flash19enable_sm80_to_sm89INS1_16FlashAttnBwdSm80INS1_25CollectiveMainloopBwdSm80ILi2ELi2EN4cute5tupleIJNS5_1CILi128EEES8_NS7_ILi64EEEEEENS_10bfloat16_tEfNS_4arch4Sm80ELb1ELb0ELb1ELb1ELb1ELb0ELb0ELb0ELi2ELi4ELi4ELi4ELb0EEENS1_21CollectiveEpilogueBwdISA_SB_SD_Li256ELb1ELb0ELi2EEENS1_25SingleTileBwdLPTSchedulerILb1ELi128ELb1EEEEEEEEEvNT_6ParamsE) ;  /* 0xffff54f008007950 */ /* 0x000fea0003c3ffff */
        .type           $_ZN7cutlass13device_kernelIN5flash19enable_sm80_to_sm89INS1_16FlashAttnBwdSm80INS1_25CollectiveMainloopBwdSm80ILi2ELi2EN4cute5tupleIJNS5_1CILi128EEES8_NS7_ILi64EEEEEENS_10bfloat16_tEfNS_4arch4Sm80ELb1ELb0ELb1ELb1ELb1ELb0ELb0ELb0ELi2ELi4ELi4ELi4ELb0EEENS1_21CollectiveEpilogueBwdISA_SB_SD_Li256ELb1ELb0ELi2EEENS1_25SingleTileBwdLPTSchedulerILb1ELi128ELb1EEEEEEEEEvNT_6ParamsE$_ZN4cute3eso3ESOILb1ELb0EJNS_6LayoutINS_5tupleIJNS3_IJNS_1CILi1EEENS3_IJNS4_ILi4EEENS4_ILi2EEEEEEEEES7_S6_EEENS3_IJNS3_IJNS4_ILi0EEENS3_IJS5_NS4_ILi8EEEEEEEEES6_NS4_ILi16EEEEEEEENS_10ViewEngineIPN7cutlass10bfloat16_tEEEEEC2ERKSH_RKSM_,@function
        .size           $_ZN7cutlass13device_kernelIN5flash19enable_sm80_to_sm89INS1_16FlashAttnBwdSm80INS1_25CollectiveMainloopBwdSm80ILi2ELi2EN4cute5tupleIJNS5_1CILi128EEES8_NS7_ILi64EEEEEENS_10bfloat16_tEfNS_4arch4Sm80ELb1ELb0ELb1ELb1ELb1ELb0ELb0ELb0ELi2ELi4ELi4ELi4ELb0EEENS1_21CollectiveEpilogueBwdISA_SB_SD_Li256ELb1ELb0ELi2EEENS1_25SingleTileBwdLPTSchedulerILb1ELi128ELb1EEEEEEEEEvNT_6ParamsE$_ZN4cute3eso3ESOILb1ELb0EJNS_6LayoutINS_5tupleIJNS3_IJNS_1CILi1EEENS3_IJNS4_ILi4EEENS4_ILi2EEEEEEEEES7_S6_EEENS3_IJNS3_IJNS4_ILi0EEENS3_IJS5_NS4_ILi8EEEEEEEEES6_NS4_ILi16EEEEEEEENS_10ViewEngineIPN7cutlass10bfloat16_tEEEEEC2ERKSH_RKSM_,($_ZN7cutlass13device_kernelIN5flash19enable_sm80_to_sm89INS1_16FlashAttnBwdSm80INS1_25CollectiveMainloopBwdSm80ILi2ELi2EN4cute5tupleIJNS5_1CILi128EEES8_NS7_ILi64EEEEEENS_10bfloat16_tEfNS_4arch4Sm80ELb1ELb0ELb1ELb1ELb1ELb0ELb0ELb0ELi2ELi4ELi4ELi4ELb0EEENS1_21CollectiveEpilogueBwdISA_SB_SD_Li256ELb1ELb0ELi2EEENS1_25SingleTileBwdLPTSchedulerILb1ELi128ELb1EEEEEEEEEvNT_6ParamsE$_ZN4cute3eso3ESOILb1ELb0EJNS_6LayoutINS_5tupleIJNS3_IJNS_1CILi1EEENS4_ILi2EEEEEEEEENS3_IJNS3_IJS5_S5_EEEEEEEENS_10ViewEngineIPjEEEEC2ERKSB_RKSE_ - $_ZN7cutlass13device_kernelIN5flash19enable_sm80_to_sm89INS1_16FlashAttnBwdSm80INS1_25CollectiveMainloopBwdSm80ILi2ELi2EN4cute5tupleIJNS5_1CILi128EEES8_NS7_ILi64EEEEEENS_10bfloat16_tEfNS_4arch4Sm80ELb1ELb0ELb1ELb1ELb1ELb0ELb0ELb0ELi2ELi4ELi4ELi4ELb0EEENS1_21CollectiveEpilogueBwdISA_SB_SD_Li256ELb1ELb0ELi2EEENS1_25SingleTileBwdLPTSchedulerILb1ELi128ELb1EEEEEEEEEvNT_6ParamsE$_ZN4cute3eso3ESOILb1ELb0EJNS_6LayoutINS_5tupleIJNS3_IJNS_1CILi1EEENS3_IJNS4_ILi4EEENS4_ILi2EEEEEEEEES7_S6_EEENS3_IJNS3_IJNS4_ILi0EEENS3_IJS5_NS4_ILi8EEEEEEEEES6_NS4_ILi16EEEEEEEENS_10ViewEngineIPN7cutlass10bfloat16_tEEEEEC2ERKSH_RKSM_)
$_ZN7cutlass13device_kernelIN5flash19enable_sm80_to_sm89INS1_16FlashAttnBwdSm80INS1_25CollectiveMainloopBwdSm80ILi2ELi2EN4cute5tupleIJNS5_1CILi128EEES8_NS7_ILi64EEEEEENS_10bfloat16_tEfNS_4arch4Sm80ELb1ELb0ELb1ELb1ELb1ELb0ELb0ELb0ELi2ELi4ELi4ELi4ELb0EEENS1_21CollectiveEpilogueBwdISA_SB_SD_Li256ELb1ELb0ELi2EEENS1_25SingleTileBwdLPTSchedulerILb1ELi128ELb1EEEEEEEEEvNT_6ParamsE$_ZN4cute3eso3ESOILb1ELb0EJNS_6LayoutINS_5tupleIJNS3_IJNS_1CILi1EEENS3_IJNS4_ILi4EEENS4_ILi2EEEEEEEEES7_S6_EEENS3_IJNS3_IJNS4_ILi0EEENS3_IJS5_NS4_ILi8EEEEEEEEES6_NS4_ILi16EEEEEEEENS_10ViewEngineIPN7cutlass10bfloat16_tEEEEEC2ERKSH_RKSM_:
[----:B------:R-:W-:Y:S01]  /*ab10*/  IADD3 R3, R58, -c[0x0][0x20], RZ ;  /* 0x800008003a037a10 */ /* 0x000fe20007ffe0ff */
[----:B------:R-:W-:Y:S01]  /*ab20*/  IMAD.MOV.U32 R52, RZ, RZ, R2 ;  /* 0x000000ffff347224 */ /* 0x000fe200078e0002 */
[----:B------:R-:W-:-:S04]  /*ab30*/  MOV R5, 0x0 ;  /* 0x0000000000057802 */ /* 0x000fc80000000f00 */
[----:B------:R1:W-:Y:S01]  /*ab40*/  STL.64 [R3], R52 ;  /* 0x0000003403007387 */ /* 0x0003e20000100a00 */
[----:B------:R-:W-:Y:S05]  /*ab50*/  RET.REL.NODEC R4 `(_ZN7cutlass13device_kernelIN5flash19enable_sm80_to_sm89INS1_16FlashAttnBwdSm80INS1_25CollectiveMainloopBwdSm80ILi2ELi2EN4cute5tupleIJNS5_1CILi128EEES8_NS7_ILi64EEEEEENS_10bfloat16_tEfNS_4arch4Sm80ELb1ELb0ELb1ELb1ELb1ELb0ELb0ELb0ELi2ELi4ELi4ELi4ELb0EEENS1_21CollectiveEpilogueBwdISA_SB_SD_Li256ELb1ELb0ELi2EEENS1_25SingleTileBwdLPTSchedulerILb1ELi128ELb1EEEEEEEEEvNT_6ParamsE) ;  /* 0xffff54a004007950 */ /* 0x000fea0003c3ffff */
        .type           $_ZN7cutlass13device_kernelIN5flash19enable_sm80_to_sm89INS1_16FlashAttnBwdSm80INS1_25CollectiveMainloopBwdSm80ILi2ELi2EN4cute5tupleIJNS5_1CILi128EEES8_NS7_ILi64EEEEEENS_10bfloat16_tEfNS_4arch4Sm80ELb1ELb0ELb1ELb1ELb1ELb0ELb0ELb0ELi2ELi4ELi4ELi4ELb0EEENS1_21CollectiveEpilogueBwdISA_SB_SD_Li256ELb1ELb0ELi2EEENS1_25SingleTileBwdLPTSchedulerILb1ELi128ELb1EEEEEEEEEvNT_6ParamsE$_ZN4cute3eso3ESOILb1ELb0EJNS_6LayoutINS_5tupleIJNS3_IJNS_1CILi1EEENS4_ILi2EEEEEEEEENS3_IJNS3_IJS5_S5_EEEEEEEENS_10ViewEngineIPjEEEEC2ERKSB_RKSE_,@function
        .size           $_ZN7cutlass13device_kernelIN5flash19enable_sm80_to_sm89INS1_16FlashAttnBwdSm80INS1_25CollectiveMainloopBwdSm80ILi2ELi2EN4cute5tupleIJNS5_1CILi128EEES8_NS7_ILi64EEEEEENS_10bfloat16_tEfNS_4arch4Sm80ELb1ELb0ELb1ELb1ELb1ELb0ELb0ELb0ELi2ELi4ELi4ELi4ELb0EEENS1_21CollectiveEpilogueBwdISA_SB_SD_Li256ELb1ELb0ELi2EEENS1_25SingleTileBwdLPTSchedulerILb1ELi128ELb1EEEEEEEEEvNT_6ParamsE$_ZN4cute3eso3ESOILb1ELb0EJNS_6LayoutINS_5tupleIJNS3_IJNS_1CILi1EEENS4_ILi2EEEEEEEEENS3_IJNS3_IJS5_S5_EEEEEEEENS_10ViewEngineIPjEEEEC2ERKSB_RKSE_,($_ZN7cutlass13device_kernelIN5flash19enable_sm80_to_sm89INS1_16FlashAttnBwdSm80INS1_25CollectiveMainloopBwdSm80ILi2ELi2EN4cute5tupleIJNS5_1CILi128EEES8_NS7_ILi64EEEEEENS_10bfloat16_tEfNS_4arch4Sm80ELb1ELb0ELb1ELb1ELb1ELb0ELb0ELb0ELi2ELi4ELi4ELi4ELb0EEENS1_21CollectiveEpilogueBwdISA_SB_SD_Li256ELb1ELb0ELi2EEENS1_25SingleTileBwdLPTSchedulerILb1ELi128ELb1EEEEEEEEEvNT_6ParamsE$_ZN4cute3eso3ESOILb1ELb0EJNS_6LayoutINS_5tupleIJNS3_IJNS_1CILi1EEENS4_ILi2EEEEEES6_NS4_ILi8EEEEEENS3_IJNS3_IJS5_S5_EEES6_NS4_ILi4EEEEEEEENS_10ViewEngineIPKN7cutlass5ArrayIfLi2ELb1EEEEEEEC2ERKSD_RKSK_ - $_ZN7cutlass13device_kernelIN5flash19enable_sm80_to_sm89INS1_16FlashAttnBwdSm80INS1_25CollectiveMainloopBwdSm80ILi2ELi2EN4cute5tupleIJNS5_1CILi128EEES8_NS7_ILi64EEEEEENS_10bfloat16_tEfNS_4arch4Sm80ELb1ELb0ELb1ELb1ELb1ELb0ELb0ELb0ELi2ELi4ELi4ELi4ELb0EEENS1_21CollectiveEpilogueBwdISA_SB_SD_Li256ELb1ELb0ELi2EEENS1_25SingleTileBwdLPTSchedulerILb1ELi128ELb1EEEEEEEEEvNT_6ParamsE$_ZN4cute3eso3ESOILb1ELb0EJNS_6LayoutINS_5tupleIJNS3_IJNS_1CILi1EEENS4_ILi2EEEEEEEEENS3_IJNS3_IJS5_S5_EEEEEEEENS_10ViewEngineIPjEEEEC2ERKSB_RKSE_)
$_ZN7cutlass13device_kernelIN5flash19enable_sm80_to_sm89INS1_16FlashAttnBwdSm80INS1_25CollectiveMainloopBwdSm80ILi2ELi2EN4cute5tupleIJNS5_1CILi128EEES8_NS7_ILi64EEEEEENS_10bfloat16_tEfNS_4arch4Sm80ELb1ELb0ELb1ELb1ELb1ELb0ELb0ELb0ELi2ELi4ELi4ELi4ELb0EEENS1_21CollectiveEpilogueBwdISA_SB_SD_Li256ELb1ELb0ELi2EEENS1_25SingleTileBwdLPTSchedulerILb1ELi128ELb1EEEEEEEEEvNT_6ParamsE$_ZN4cute3eso3ESOILb1ELb0EJNS_6LayoutINS_5tupleIJNS3_IJNS_1CILi1EEENS4_ILi2EEEEEEEEENS3_IJNS3_IJS5_S5_EEEEEEEENS_10ViewEngineIPjEEEEC2ERKSB_RKSE_:
[----:B------:R-:W-:Y:S01]  /*ab60*/  IADD3 R2, R2, -c[0x0][0x20], RZ ;  /* 0x8000080002027a10 */ /* 0x000fe20007ffe0ff */
[----:B------:R-:W-:Y:S01]  /*ab70*/  IMAD.MOV.U32 R11, RZ, RZ, R3 ;  /* 0x000000ffff0b7224 */ /* 0x000fe200078e0003 */
[----:B------:R-:W-:-:S04]  /*ab80*/  MOV R5, 0x0 ;  /* 0x0000000000057802 */ /* 0x000fc80000000f00 */
[----:B------:R1:W-:Y:S01]  /*ab90*/  STL.64 [R2], R10 ;  /* 0x0000000a02007387 */ /* 0x0003e20000100a00 */
[----:B------:R-:W-:Y:S05]  /*aba0*/  RET.REL.NODEC R4 `(_ZN7cutlass13device_kernelIN5flash19enable_sm80_to_sm89INS1_16FlashAttnBwdSm80INS1_25CollectiveMainloopBwdSm80ILi2ELi2EN4cute5tupleIJNS5_1CILi128EEES8_NS7_ILi64EEEEEENS_10bfloat16_tEfNS_4arch4Sm80ELb1ELb0ELb1ELb1ELb1ELb0ELb0ELb0ELi2ELi4ELi4ELi4ELb0EEENS1_21CollectiveEpilogueBwdISA_SB_SD_Li256ELb1ELb0ELi2EEENS1_25SingleTileBwdLPTSchedulerILb1ELi128ELb1EEEEEEEEEvNT_6ParamsE) ;  /* 0xffff545004007950 */ /* 0x000fea0003c3ffff */
        .type           $_ZN7cutlass13device_kernelIN5flash19enable_sm80_to_sm89INS1_16FlashAttnBwdSm80INS1_25CollectiveMainloopBwdSm80ILi2ELi2EN4cute5tupleIJNS5_1CILi128EEES8_NS7_ILi64EEEEEENS_10bfloat16_tEfNS_4arch4Sm80ELb1ELb0ELb1ELb1ELb1ELb0ELb0ELb0ELi2ELi4ELi4ELi4ELb0EEENS1_21CollectiveEpilogueBwdISA_SB_SD_Li256ELb1ELb0ELi2EEENS1_25SingleTileBwdLPTSchedulerILb1ELi128ELb1EEEEEEEEEvNT_6ParamsE$_ZN4cute3eso3ESOILb1ELb0EJNS_6LayoutINS_5tupleIJNS3_IJNS_1CILi1EEENS4_ILi2EEEEEES6_NS4_ILi8EEEEEENS3_IJNS3_IJS5_S5_EEES6_NS4_ILi4EEEEEEEENS_10ViewEngineIPKN7cutlass5ArrayIfLi2ELb1EEEEEEEC2ERKSD_RKSK_,@function
        .size           $_ZN7cutlass13device_kernelIN5flash19enable_sm80_to_sm89INS1_16FlashAttnBwdSm80INS1_25CollectiveMainloopBwdSm80ILi2ELi2EN4cute5tupleIJNS5_1CILi128EEES8_NS7_ILi64EEEEEENS_10bfloat16_tEfNS_4arch4Sm80ELb1ELb0ELb1ELb1ELb1ELb0ELb0ELb0ELi2ELi4ELi4ELi4ELb0EEENS1_21CollectiveEpilogueBwdISA_SB_SD_Li256ELb1ELb0ELi2EEENS1_25SingleTileBwdLPTSchedulerILb1ELi128ELb1EEEEEEEEEvNT_6ParamsE$_ZN4cute3eso3ESOILb1ELb0EJNS_6LayoutINS_5tupleIJNS3_IJNS_1CILi1EEENS4_ILi2EEEEEES6_NS4_ILi8EEEEEENS3_IJNS3_IJS5_S5_EEES6_NS4_ILi4EEEEEEEENS_10ViewEngineIPKN7cutlass5ArrayIfLi2ELb1EEEEEEEC2ERKSD_RKSK_,($_ZN7cutlass13device_kernelIN5flash19enable_sm80_to_sm89INS1_16FlashAttnBwdSm80INS1_25CollectiveMainloopBwdSm80ILi2ELi2EN4cute5tupleIJNS5_1CILi128EEES8_NS7_ILi64EEEEEENS_10bfloat16_tEfNS_4arch4Sm80ELb1ELb0ELb1ELb1ELb1ELb0ELb0ELb0ELi2ELi4ELi4ELi4ELb0EEENS1_21CollectiveEpilogueBwdISA_SB_SD_Li256ELb1ELb0ELi2EEENS1_25SingleTileBwdLPTSchedulerILb1ELi128ELb1EEEEEEEEEvNT_6ParamsE$_ZN4cute3eso3ESOILb1ELb0EJNS_6LayoutINS_5tupleIJNS3_IJNS_1CILi1EEENS4_ILi2EEEEEES6_NS4_ILi8EEEEEENS3_IJNS3_IJS5_S5_EEES6_NS4_ILi4EEEEEEEENS_10ViewEngineIPN7cutlass5ArrayINSF_10bfloat16_tELi2ELb0EEEEEEEC2ERKSD_RKSK_ - $_ZN7cutlass13device_kernelIN5flash19enable_sm80_to_sm89INS1_16FlashAttnBwdSm80INS1_25CollectiveMainloopBwdSm80ILi2ELi2EN4cute5tupleIJNS5_1CILi128EEES8_NS7_ILi64EEEEEENS_10bfloat16_tEfNS_4arch4Sm80ELb1ELb0ELb1ELb1ELb1ELb0ELb0ELb0ELi2ELi4ELi4ELi4ELb0EEENS1_21CollectiveEpilogueBwdISA_SB_SD_Li256ELb1ELb0ELi2EEENS1_25SingleTileBwdLPTSchedulerILb1ELi128ELb1EEEEEEEEEvNT_6ParamsE$_ZN4cute3eso3ESOILb1ELb0EJNS_6LayoutINS_5tupleIJNS3_IJNS_1CILi1EEENS4_ILi2EEEEEES6_NS4_ILi8EEEEEENS3_IJNS3_IJS5_S5_EEES6_NS4_ILi4EEEEEEEENS_10ViewEngineIPKN7cutlass5ArrayIfLi2ELb1EEEEEEEC2ERKSD_RKSK_)
$_ZN7cutlass13device_kernelIN5flash19enable_sm80_to_sm89INS1_16FlashAttnBwdSm80INS1_25CollectiveMainloopBwdSm80ILi2ELi2EN4cute5tupleIJNS5_1CILi128EEES8_NS7_ILi64EEEEEENS_10bfloat16_tEfNS_4arch4Sm80ELb1ELb0ELb1ELb1ELb1ELb0ELb0ELb0ELi2ELi4ELi4ELi4ELb0EEENS1_21CollectiveEpilogueBwdISA_SB_SD_Li256ELb1ELb0ELi2EEENS1_25SingleTileBwdLPTSchedulerILb1ELi128ELb1EEEEEEEEEvNT_6ParamsE$_ZN4cute3eso3ESOILb1ELb0EJNS_6LayoutINS_5tupleIJNS3_IJNS_1CILi1EEENS4_ILi2EEEEEES6_NS4_ILi8EEEEEENS3_IJNS3_IJS5_S5_EEES6_NS4_ILi4EEEEEEEENS_10ViewEngineIPKN7cutlass5ArrayIfLi2ELb1EEEEEEEC2ERKSD_RKSK_:
[----:B------:R-:W-:Y:S01]  /*abb0*/  IADD3 R2, R58, -c[0x0][0x20], RZ ;  /* 0x800008003a027a10 */ /* 0x000fe20007ffe0ff */
[----:B------:R-:W-:Y:S01]  /*abc0*/  IMAD.MOV.U32 R9, RZ, RZ, R5 ;  /* 0x000000ffff097224 */ /* 0x000fe200078e0005 */
[----:B------:R-:W-:Y:S01]  /*abd0*/  MOV R10, R6 ;  /* 0x00000006000a7202 */ /* 0x000fe20000000f00 */
[----:B------:R-:W-:-:S03]  /*abe0*/  IMAD.MOV.U32 R11, RZ, RZ, 0x0 ;  /* 0x00000000ff0b7424 */ /* 0x000fc600078e00ff */
[----:B------:R1:W-:Y:S01]  /*abf0*/  STL.64 [R2], R8 ;  /* 0x0000000802007387 */ /* 0x0003e20000100a00 */
[----:B------:R-:W-:Y:S05]  /*ac00*/  RET.REL.NODEC R10 `(_ZN7cutlass13device_kernelIN5flash19enable_sm80_to_sm89INS1_16FlashAttnBwdSm80INS1_25CollectiveMainloopBwdSm80ILi2ELi2EN4cute5tupleIJNS5_1CILi128EEES8_NS7_ILi64EEEEEENS_10bfloat16_tEfNS_4arch4Sm80ELb1ELb0ELb1ELb1ELb1ELb0ELb0ELb0ELi2ELi4ELi4ELi4ELb0EEENS1_21CollectiveEpilogueBwdISA_SB_SD_Li256ELb1ELb0ELi2EEENS1_25SingleTileBwdLPTSchedulerILb1ELi128ELb1EEEEEEEEEvNT_6ParamsE) ;  /* 0xffff53f00a007950 */ /* 0x000fea0003c3ffff */
        .type           $_ZN7cutlass13device_kernelIN5flash19enable_sm80_to_sm89INS1_16FlashAttnBwdSm80INS1_25CollectiveMainloopBwdSm80ILi2ELi2EN4cute5tupleIJNS5_1CILi128EEES8_NS7_ILi64EEEEEENS_10bfloat16_tEfNS_4arch4Sm80ELb1ELb0ELb1ELb1ELb1ELb0ELb0ELb0ELi2ELi4ELi4ELi4ELb0EEENS1_21CollectiveEpilogueBwdISA_SB_SD_Li256ELb1ELb0ELi2EEENS1_25SingleTileBwdLPTSchedulerILb1ELi128ELb1EEEEEEEEEvNT_6ParamsE$_ZN4cute3eso3ESOILb1ELb0EJNS_6LayoutINS_5tupleIJNS3_IJNS_1CILi1EEENS4_ILi2EEEEEES6_NS4_ILi8EEEEEENS3_IJNS3_IJS5_S5_EEES6_NS4_ILi4EEEEEEEENS_10ViewEngineIPN7cutlass5ArrayINSF_10bfloat16_tELi2ELb0EEEEEEEC2ERKSD_RKSK_,@function
        .size           $_ZN7cutlass13device_kernelIN5flash19enable_sm80_to_sm89INS1_16FlashAttnBwdSm80INS1_25CollectiveMainloopBwdSm80ILi2ELi2EN4cute5tupleIJNS5_1CILi128EEES8_NS7_ILi64EEEEEENS_10bfloat16_tEfNS_4arch4Sm80ELb1ELb0ELb1ELb1ELb1ELb0ELb0ELb0ELi2ELi4ELi4ELi4ELb0EEENS1_21CollectiveEpilogueBwdISA_SB_SD_Li256ELb1ELb0ELi2EEENS1_25SingleTileBwdLPTSchedulerILb1ELi128ELb1EEEEEEEEEvNT_6ParamsE$_ZN4cute3eso3ESOILb1ELb0EJNS_6LayoutINS_5tupleIJNS3_IJNS_1CILi1EEENS4_ILi2EEEEEES6_NS4_ILi8EEEEEENS3_IJNS3_IJS5_S5_EEES6_NS4_ILi4EEEEEEEENS_10ViewEngineIPN7cutlass5ArrayINSF_10bfloat16_tELi2ELb0EEEEEEEC2ERKSD_RKSK_,($_ZN7cutlass13device_kernelIN5flash19enable_sm80_to_sm89INS1_16FlashAttnBwdSm80INS1_25CollectiveMainloopBwdSm80ILi2ELi2EN4cute5tupleIJNS5_1CILi128EEES8_NS7_ILi64EEEEEENS_10bfloat16_tEfNS_4arch4Sm80ELb1ELb0ELb1ELb1ELb1ELb0ELb0ELb0ELi2ELi4ELi4ELi4ELb0EEENS1_21CollectiveEpilogueBwdISA_SB_SD_Li256ELb1ELb0ELi2EEENS1_25SingleTileBwdLPTSchedulerILb1ELi128ELb1EEEEEEEEEvNT_6ParamsE$_ZN4cute3eso3ESOILb1ELb0EJNS_6LayoutINS_5tupleIJNS3_IJNS_1CILi1EEENS4_ILi2EEES6_EEEEEENS3_IJNS3_IJS5_S5_S6_EEEEEEEENS_10ViewEngineIPjEEEEC2ERKSB_RKSE_ - $_ZN7cutlass13device_kernelIN5flash19enable_sm80_to_sm89INS1_16FlashAttnBwdSm80INS1_25CollectiveMainloopBwdSm80ILi2ELi2EN4cute5tupleIJNS5_1CILi128EEES8_NS7_ILi64EEEEEENS_10bfloat16_tEfNS_4arch4Sm80ELb1ELb0ELb1ELb1ELb1ELb0ELb0ELb0ELi2ELi4ELi4ELi4ELb0EEENS1_21CollectiveEpilogueBwdISA_SB_SD_Li256ELb1ELb0ELi2EEENS1_25SingleTileBwdLPTSchedulerILb1ELi128ELb1EEEEEEEEEvNT_6ParamsE$_ZN4cute3eso3ESOILb1ELb0EJNS_6LayoutINS_5tupleIJNS3_IJNS_1CILi1EEENS4_ILi2EEEEEES6_NS4_ILi8EEEEEENS3_IJNS3_IJS5_S5_EEES6_NS4_ILi4EEEEEEEENS_10ViewEngineIPN7cutlass5ArrayINSF_10bfloat16_tELi2ELb0EEEEEEEC2ERKSD_RKSK_)
$_ZN7cutlass13device_kernelIN5flash19enable_sm80_to_sm89INS1_16FlashAttnBwdSm80INS1_25CollectiveMainloopBwdSm80ILi2ELi2EN4cute5tupleIJNS5_1CILi128EEES8_NS7_ILi64EEEEEENS_10bfloat16_tEfNS_4arch4Sm80ELb1ELb0ELb1ELb1ELb1ELb0ELb0ELb0ELi2ELi4ELi4ELi4ELb0EEENS1_21CollectiveEpilogueBwdISA_SB_SD_Li256ELb1ELb0ELi2EEENS1_25SingleTileBwdLPTSchedulerILb1ELi128ELb1EEEEEEEEEvNT_6ParamsE$_ZN4cute3eso3ESOILb1ELb0EJNS_6LayoutINS_5tupleIJNS3_IJNS_1CILi1EEENS4_ILi2EEEEEES6_NS4_ILi8EEEEEENS3_IJNS3_IJS5_S5_EEES6_NS4_ILi4EEEEEEEENS_10ViewEngineIPN7cutlass5ArrayINSF_10bfloat16_tELi2ELb0EEEEEEEC2ERKSD_RKSK_:
[----:B------:R-:W-:Y:S01]  /*ac10*/  IADD3 R2, R58, -c[0x0][0x20], RZ ;  /* 0x800008003a027a10 */ /* 0x000fe20007ffe0ff */
[----:B------:R-:W-:Y:S01]  /*ac20*/  IMAD.MOV.U32 R9, RZ, RZ, R5 ;  /* 0x000000ffff097224 */ /* 0x000fe200078e0005 */
[----:B------:R-:W-:Y:S01]  /*ac30*/  MOV R52, R6 ;  /* 0x0000000600347202 */ /* 0x000fe20000000f00 */
[----:B------:R-:W-:-:S03]  /*ac40*/  IMAD.MOV.U32 R53, RZ, RZ, 0x0 ;  /* 0x00000000ff357424 */ /* 0x000fc600078e00ff */
[----:B------:R1:W-:Y:S01]  /*ac50*/  STL.64 [R2], R8 ;  /* 0x0000000802007387 */ /* 0x0003e20000100a00 */
[----:B------:R-:W-:Y:S05]  /*ac60*/  RET.REL.NODEC R52 `(_ZN7cutlass13device_kernelIN5flash19enable_sm80_to_sm89INS1_16FlashAttnBwdSm80INS1_25CollectiveMainloopBwdSm80ILi2ELi2EN4cute5tupleIJNS5_1CILi128EEES8_NS7_ILi64EEEEEENS_10bfloat16_tEfNS_4arch4Sm80ELb1ELb0ELb1ELb1ELb1ELb0ELb0ELb0ELi2ELi4ELi4ELi4ELb0EEENS1_21CollectiveEpilogueBwdISA_SB_SD_Li256ELb1ELb0ELi2EEENS1_25SingleTileBwdLPTSchedulerILb1ELi128ELb1EEEEEEEEEvNT_6ParamsE) ;  /* 0xffff539034007950 */ /* 0x000fea0003c3ffff */
        .type           $_ZN7cutlass13device_kernelIN5flash19enable_sm80_to_sm89INS1_16FlashAttnBwdSm80INS1_25CollectiveMainloopBwdSm80ILi2ELi2EN4cute5tupleIJNS5_1CILi128EEES8_NS7_ILi64EEEEEENS_10bfloat16_tEfNS_4arch4Sm80ELb1ELb0ELb1ELb1ELb1ELb0ELb0ELb0ELi2ELi4ELi4ELi4ELb0EEENS1_21CollectiveEpilogueBwdISA_SB_SD_Li256ELb1ELb0ELi2EEENS1_25SingleTileBwdLPTSchedulerILb1ELi128ELb1EEEEEEEEEvNT_6ParamsE$_ZN4cute3eso3ESOILb1ELb0EJNS_6LayoutINS_5tupleIJNS3_IJNS_1CILi1EEENS4_ILi2EEES6_EEEEEENS3_IJNS3_IJS5_S5_S6_EEEEEEEENS_10ViewEngineIPjEEEEC2ERKSB_RKSE_,@function
        .size           $_ZN7cutlass13device_kernelIN5flash19enable_sm80_to_sm89INS1_16FlashAttnBwdSm80INS1_25CollectiveMainloopBwdSm80ILi2ELi2EN4cute5tupleIJNS5_1CILi128EEES8_NS7_ILi64EEEEEENS_10bfloat16_tEfNS_4arch4Sm80ELb1ELb0ELb1ELb1ELb1ELb0ELb0ELb0ELi2ELi4ELi4ELi4ELb0EEENS1_21CollectiveEpilogueBwdISA_SB_SD_Li256ELb1ELb0ELi2EEENS1_25SingleTileBwdLPTSchedulerILb1ELi128ELb1EEEEEEEEEvNT_6ParamsE$_ZN4cute3eso3ESOILb1ELb0EJNS_6LayoutINS_5tupleIJNS3_IJNS_1CILi1EEENS4_ILi2EEES6_EEEEEENS3_IJNS3_IJS5_S5_S6_EEEEEEEENS_10ViewEngineIPjEEEEC2ERKSB_RKSE_,($_ZN7cutlass13device_kernelIN5flash19enable_sm80_to_sm89INS1_16FlashAttnBwdSm80INS1_25CollectiveMainloopBwdSm80ILi2ELi2EN4cute5tupleIJNS5_1CILi128EEES8_NS7_ILi64EEEEEENS_10bfloat16_tEfNS_4arch4Sm80ELb1ELb0ELb1ELb1ELb1ELb0ELb0ELb0ELi2ELi4ELi4ELi4ELb0EEENS1_21CollectiveEpilogueBwdISA_SB_SD_Li256ELb1ELb0ELi2EEENS1_25SingleTileBwdLPTSchedulerILb1ELi128ELb1EEEEEEEEEvNT_6ParamsE$_ZN4cute3eso3ESOILb1ELb0EJNS_6LayoutINS_5tupleIJNS3_IJNS_1CILi1EEENS4_ILi4EEEEEENS4_ILi2EEES6_EEENS3_IJNS3_IJNS4_ILi0EEES5_EEES6_NS4_ILi8EEEEEEEENS_10ViewEngineIPfEEEEC2ERKSE_RKSH_ - $_ZN7cutlass13device_kernelIN5flash19enable_sm80_to_sm89INS1_16FlashAttnBwdSm80INS1_25CollectiveMainloopBwdSm80ILi2ELi2EN4cute5tupleIJNS5_1CILi128EEES8_NS7_ILi64EEEEEENS_10bfloat16_tEfNS_4arch4Sm80ELb1ELb0ELb1ELb1ELb1ELb0ELb0ELb0ELi2ELi4ELi4ELi4ELb0EEENS1_21CollectiveEpilogueBwdISA_SB_SD_Li256ELb1ELb0ELi2EEENS1_25SingleTileBwdLPTSchedulerILb1ELi128ELb1EEEEEEEEEvNT_6ParamsE$_ZN4cute3eso3ESOILb1ELb0EJNS_6LayoutINS_5tupleIJNS3_IJNS_1CILi1EEENS4_ILi2EEES6_EEEEEENS3_IJNS3_IJS5_S5_S6_EEEEEEEENS_10ViewEngineIPjEEEEC2ERKSB_RKSE_)
$_ZN7cutlass13device_kernelIN5flash19enable_sm80_to_sm89INS1_16FlashAttnBwdSm80INS1_25CollectiveMainloopBwdSm80ILi2ELi2EN4cute5tupleIJNS5_1CILi128EEES8_NS7_ILi64EEEEEENS_10bfloat16_tEfNS_4arch4Sm80ELb1ELb0ELb1ELb1ELb1ELb0ELb0ELb0ELi2ELi4ELi4ELi4ELb0EEENS1_21CollectiveEpilogueBwdISA_SB_SD_Li256ELb1ELb0ELi2EEENS1_25SingleTileBwdLPTSchedulerILb1ELi128ELb1EEEEEEEEEvNT_6ParamsE$_ZN4cute3eso3ESOILb1ELb0EJNS_6LayoutINS_5tupleIJNS3_IJNS_1CILi1EEENS4_ILi2EEES6_EEEEEENS3_IJNS3_IJS5_S5_S6_EEEEEEEENS_10ViewEngineIPjEEEEC2ERKSB_RKSE_:
[----:B------:R-:W-:Y:S02]  /*ac70*/  IADD3 R2, R67, -c[0x0][0x20], RZ ;  /* 0x8000080043027a10 */ /* 0x000fe40007ffe0ff */
[----:B------:R-:W-:-:S03]  /*ac80*/  MOV R5, 0x0 ;  /* 0x0000000000057802 */ /* 0x000fc60000000f00 */
[----:B------:R1:W-:Y:S01]  /*ac90*/  STL.64 [R2], R12 ;  /* 0x0000000c02007387 */ /* 0x0003e20000100a00 */
[----:B------:R-:W-:Y:S05]  /*aca0*/  RET.REL.NODEC R4 `(_ZN7cutlass13device_kernelIN5flash19enable_sm80_to_sm89INS1_16FlashAttnBwdSm80INS1_25CollectiveMainloopBwdSm80ILi2ELi2EN4cute5tupleIJNS5_1CILi128EEES8_NS7_ILi64EEEEEENS_10bfloat16_tEfNS_4arch4Sm80ELb1ELb0ELb1ELb1ELb1ELb0ELb0ELb0ELi2ELi4ELi4ELi4ELb0EEENS1_21CollectiveEpilogueBwdISA_SB_SD_Li256ELb1ELb0ELi2EEENS1_25SingleTileBwdLPTSchedulerILb1ELi128ELb1EEEEEEEEEvNT_6ParamsE) ;  /* 0xffff535004007950 */ /* 0x000fea0003c3ffff */
        .type           $_ZN7cutlass13device_kernelIN5flash19enable_sm80_to_sm89INS1_16FlashAttnBwdSm80INS1_25CollectiveMainloopBwdSm80ILi2ELi2EN4cute5tupleIJNS5_1CILi128EEES8_NS7_ILi64EEEEEENS_10bfloat16_tEfNS_4arch4Sm80ELb1ELb0ELb1ELb1ELb1ELb0ELb0ELb0ELi2ELi4ELi4ELi4ELb0EEENS1_21CollectiveEpilogueBwdISA_SB_SD_Li256ELb1ELb0ELi2EEENS1_25SingleTileBwdLPTSchedulerILb1ELi128ELb1EEEEEEEEEvNT_6ParamsE$_ZN4cute3eso3ESOILb1ELb0EJNS_6LayoutINS_5tupleIJNS3_IJNS_1CILi1EEENS4_ILi4EEEEEENS4_ILi2EEES6_EEENS3_IJNS3_IJNS4_ILi0EEES5_EEES6_NS4_ILi8EEEEEEEENS_10ViewEngineIPfEEEEC2ERKSE_RKSH_,@function
        .size           $_ZN7cutlass13device_kernelIN5flash19enable_sm80_to_sm89INS1_16FlashAttnBwdSm80INS1_25CollectiveMainloopBwdSm80ILi2ELi2EN4cute5tupleIJNS5_1CILi128EEES8_NS7_ILi64EEEEEENS_10bfloat16_tEfNS_4arch4Sm80ELb1ELb0ELb1ELb1ELb1ELb0ELb0ELb0ELi2ELi4ELi4ELi4ELb0EEENS1_21CollectiveEpilogueBwdISA_SB_SD_Li256ELb1ELb0ELi2EEENS1_25SingleTileBwdLPTSchedulerILb1ELi128ELb1EEEEEEEEEvNT_6ParamsE$_ZN4cute3eso3ESOILb1ELb0EJNS_6LayoutINS_5tupleIJNS3_IJNS_1CILi1EEENS4_ILi4EEEEEENS4_ILi2EEES6_EEENS3_IJNS3_IJNS4_ILi0EEES5_EEES6_NS4_ILi8EEEEEEEENS_10ViewEngineIPfEEEEC2ERKSE_RKSH_,($_ZN7cutlass13device_kernelIN5flash19enable_sm80_to_sm89INS1_16FlashAttnBwdSm80INS1_25CollectiveMainloopBwdSm80ILi2ELi2EN4cute5tupleIJNS5_1CILi128EEES8_NS7_ILi64EEEEEENS_10bfloat16_tEfNS_4arch4Sm80ELb1ELb0ELb1ELb1ELb1ELb0ELb0ELb0ELi2ELi4ELi4ELi4ELb0EEENS1_21CollectiveEpilogueBwdISA_SB_SD_Li256ELb1ELb0ELi2EEENS1_25SingleTileBwdLPTSchedulerILb1ELi128ELb1EEEEEEEEEvNT_6ParamsE$_ZN4cute3eso3ESOILb1ELb0EJNS_6LayoutINS_5tupleIJNS3_IJNS_1CILi1EEES5_EEEEEENS3_IJNS3_IJS5_NS4_ILi0EEEEEEEEEEENS_10ViewEngineINS_8gmem_ptrIPKN7cutlass9uint128_tEEEEEEEC2ERKSB_RKSJ_ - $_ZN7cutlass13device_kernelIN5flash19enable_sm80_to_sm89INS1_16FlashAttnBwdSm80INS1_25CollectiveMainloopBwdSm80ILi2ELi2EN4cute5tupleIJNS5_1CILi128EEES8_NS7_ILi64EEEEEENS_10bfloat16_tEfNS_4arch4Sm80ELb1ELb0ELb1ELb1ELb1ELb0ELb0ELb0ELi2ELi4ELi4ELi4ELb0EEENS1_21CollectiveEpilogueBwdISA_SB_SD_Li256ELb1ELb0ELi2EEENS1_25SingleTileBwdLPTSchedulerILb1ELi128ELb1EEEEEEEEEvNT_6ParamsE$_ZN4cute3eso3ESOILb1ELb0EJNS_6LayoutINS_5tupleIJNS3_IJNS_1CILi1EEENS4_ILi4EEEEEENS4_ILi2EEES6_EEENS3_IJNS3_IJNS4_ILi0EEES5_EEES6_NS4_ILi8EEEEEEEENS_10ViewEngineIPfEEEEC2ERKSE_RKSH_)
$_ZN7cutlass13device_kernelIN5flash19enable_sm80_to_sm89INS1_16FlashAttnBwdSm80INS1_25CollectiveMainloopBwdSm80ILi2ELi2EN4cute5tupleIJNS5_1CILi128EEES8_NS7_ILi64EEEEEENS_10bfloat16_tEfNS_4arch4Sm80ELb1ELb0ELb1ELb1ELb1ELb0ELb0ELb0ELi2ELi4ELi4ELi4ELb0EEENS1_21CollectiveEpilogueBwdISA_SB_SD_Li256ELb1ELb0ELi2EEENS1_25SingleTileBwdLPTSchedulerILb1ELi128ELb1EEEEEEEEEvNT_6ParamsE$_ZN4cute3eso3ESOILb1ELb0EJNS_6LayoutINS_5tupleIJNS3_IJNS_1CILi1EEENS4_ILi4EEEEEENS4_ILi2EEES6_EEENS3_IJNS3_IJNS4_ILi0EEES5_EEES6_NS4_ILi8EEEEEEEENS_10ViewEngineIPfEEEEC2ERKSE_RKSH_:
[----:B------:R-:W-:Y:S02]  /*acb0*/  IADD3 R2, R60, -c[0x0][0x20], RZ ;  /* 0x800008003c027a10 */ /* 0x000fe40007ffe0ff */
[----:B------:R-:W-:-:S03]  /*acc0*/  MOV R5, 0x0 ;  /* 0x0000000000057802 */ /* 0x000fc60000000f00 */
[----:B------:R1:W-:Y:S01]  /*acd0*/  STL.64 [R2], R56 ;  /* 0x0000003802007387 */ /* 0x0003e20000100a00 */
[----:B------:R-:W-:Y:S05]  /*ace0*/  RET.REL.NODEC R4 `(_ZN7cutlass13device_kernelIN5flash19enable_sm80_to_sm89INS1_16FlashAttnBwdSm80INS1_25CollectiveMainloopBwdSm80ILi2ELi2EN4cute5tupleIJNS5_1CILi128EEES8_NS7_ILi64EEEEEENS_10bfloat16_tEfNS_4arch4Sm80ELb1ELb0ELb1ELb1ELb1ELb0ELb0ELb0ELi2ELi4ELi4ELi4ELb0EEENS1_21CollectiveEpilogueBwdISA_SB_SD_Li256ELb1ELb0ELi2EEENS1_25SingleTileBwdLPTSchedulerILb1ELi128ELb1EEEEEEEEEvNT_6ParamsE) ;  /* 0xffff531004007950 */ /* 0x000fea0003c3ffff */
        .type           $_ZN7cutlass13device_kernelIN5flash19enable_sm80_to_sm89INS1_16FlashAttnBwdSm80INS1_25CollectiveMainloopBwdSm80ILi2ELi2EN4cute5tupleIJNS5_1CILi128EEES8_NS7_ILi64EEEEEENS_10bfloat16_tEfNS_4arch4Sm80ELb1ELb0ELb1ELb1ELb1ELb0ELb0ELb0ELi2ELi4ELi4ELi4ELb0EEENS1_21CollectiveEpilogueBwdISA_SB_SD_Li256ELb1ELb0ELi2EEENS1_25SingleTileBwdLPTSchedulerILb1ELi128ELb1EEEEEEEEEvNT_6ParamsE$_ZN4cute3eso3ESOILb1ELb0EJNS_6LayoutINS_5tupleIJNS3_IJNS_1CILi1EEES5_EEEEEENS3_IJNS3_IJS5_NS4_ILi0EEEEEEEEEEENS_10ViewEngineINS_8gmem_ptrIPKN7cutlass9uint128_tEEEEEEEC2ERKSB_RKSJ_,@function
        .size           $_ZN7cutlass13device_kernelIN5flash19enable_sm80_to_sm89INS1_16FlashAttnBwdSm80INS1_25CollectiveMainloopBwdSm80ILi2ELi2EN4cute5tupleIJNS5_1CILi128EEES8_NS7_ILi64EEEEEENS_10bfloat16_tEfNS_4arch4Sm80ELb1ELb0ELb1ELb1ELb1ELb0ELb0ELb0ELi2ELi4ELi4ELi4ELb0EEENS1_21CollectiveEpilogueBwdISA_SB_SD_Li256ELb1ELb0ELi2EEENS1_25SingleTileBwdLPTSchedulerILb1ELi128ELb1EEEEEEEEEvNT_6ParamsE$_ZN4cute3eso3ESOILb1ELb0EJNS_6LayoutINS_5tupleIJNS3_IJNS_1CILi1EEES5_EEEEEENS3_IJNS3_IJS5_NS4_ILi0EEEEEEEEEEENS_10ViewEngineINS_8gmem_ptrIPKN7cutlass9uint128_tEEEEEEEC2ERKSB_RKSJ_,($_ZN7cutlass13device_kernelIN5flash19enable_sm80_to_sm89INS1_16FlashAttnBwdSm80INS1_25CollectiveMainloopBwdSm80ILi2ELi2EN4cute5tupleIJNS5_1CILi128EEES8_NS7_ILi64EEEEEENS_10bfloat16_tEfNS_4arch4Sm80ELb1ELb0ELb1ELb1ELb1ELb0ELb0ELb0ELi2ELi4ELi4ELi4ELb0EEENS1_21CollectiveEpilogueBwdISA_SB_SD_Li256ELb1ELb0ELi2EEENS1_25SingleTileBwdLPTSchedulerILb1ELi128ELb1EEEEEEEEEvNT_6ParamsE$_ZN4cute3eso3ESOILb1ELb0EJNS_6LayoutINS_5tupleIJNS3_IJNS_1CILi1EEES5_EEEEEENS3_IJNS3_IJS5_NS4_ILi0EEEEEEEEEEENS_10ViewEngineINS_8smem_ptrIPN7cutlass9uint128_tEEEEEEEC2ERKSB_RKSI_ - $_ZN7cutlass13device_kernelIN5flash19enable_sm80_to_sm89INS1_16FlashAttnBwdSm80INS1_25CollectiveMainloopBwdSm80ILi2ELi2EN4cute5tupleIJNS5_1CILi128EEES8_NS7_ILi64EEEEEENS_10bfloat16_tEfNS_4arch4Sm80ELb1ELb0ELb1ELb1ELb1ELb0ELb0ELb0ELi2ELi4ELi4ELi4ELb0EEENS1_21CollectiveEpilogueBwdISA_SB_SD_Li256ELb1ELb0ELi2EEENS1_25SingleTileBwdLPTSchedulerILb1ELi128ELb1EEEEEEEEEvNT_6ParamsE$_ZN4cute3eso3ESOILb1ELb0EJNS_6LayoutINS_5tupleIJNS3_IJNS_1CILi1EEES5_EEEEEENS3_IJNS3_IJS5_NS4_ILi0EEEEEEEEEEENS_10ViewEngineINS_8gmem_ptrIPKN7cutlass9uint128_tEEEEEEEC2ERKSB_RKSJ_)
$_ZN7cutlass13device_kernelIN5flash19enable_sm80_to_sm89INS1_16FlashAttnBwdSm80INS1_25CollectiveMainloopBwdSm80ILi2ELi2EN4cute5tupleIJNS5_1CILi128EEES8_NS7_ILi64EEEEEENS_10bfloat16_tEfNS_4arch4Sm80ELb1ELb0ELb1ELb1ELb1ELb0ELb0ELb0ELi2ELi4ELi4ELi4ELb0EEENS1_21CollectiveEpilogueBwdISA_SB_SD_Li256ELb1ELb0ELi2EEENS1_25SingleTileBwdLPTSchedulerILb1ELi128ELb1EEEEEEEEEvNT_6ParamsE$_ZN4cute3eso3ESOILb1ELb0EJNS_6LayoutINS_5tupleIJNS3_IJNS_1CILi1EEES5_EEEEEENS3_IJNS3_IJS5_NS4_ILi0EEEEEEEEEEENS_10ViewEngineINS_8gmem_ptrIPKN7cutlass9uint128_tEEEEEEEC2ERKSB_RKSJ_:
[----:B------:R-:W-:Y:S02]  /*acf0*/  IADD3 R4, R81, -c[0x0][0x20], RZ ;  /* 0x8000080051047a10 */ /* 0x000fe40007ffe0ff */
[----:B------:R-:W-:-:S03]  /*ad00*/  MOV R9, 0x0 ;  /* 0x0000000000097802 */ /* 0x000fc60000000f00 */
[----:B------:R1:W-:Y:S01]  /*ad10*/  STL.64 [R4], R2 ;  /* 0x0000000204007387 */ /* 0x0003e20000100a00 */
[----:B------:R-:W-:Y:S05]  /*ad20*/  RET.REL.NODEC R8 `(_ZN7cutlass13device_kernelIN5flash19enable_sm80_to_sm89INS1_16FlashAttnBwdSm80INS1_25CollectiveMainloopBwdSm80ILi2ELi2EN4cute5tupleIJNS5_1CILi128EEES8_NS7_ILi64EEEEEENS_10bfloat16_tEfNS_4arch4Sm80ELb1ELb0ELb1ELb1ELb1ELb0ELb0ELb0ELi2ELi4ELi4ELi4ELb0EEENS1_21CollectiveEpilogueBwdISA_SB_SD_Li256ELb1ELb0ELi2EEENS1_25SingleTileBwdLPTSchedulerILb1ELi128ELb1EEEEEEEEEvNT_6ParamsE) ;  /* 0xffff52d008007950 */ /* 0x000fea0003c3ffff */
        .type           $_ZN7cutlass13device_kernelIN5flash19enable_sm80_to_sm89INS1_16FlashAttnBwdSm80INS1_25CollectiveMainloopBwdSm80ILi2ELi2EN4cute5tupleIJNS5_1CILi128EEES8_NS7_ILi64EEEEEENS_10bfloat16_tEfNS_4arch4Sm80ELb1ELb0ELb1ELb1ELb1ELb0ELb0ELb0ELi2ELi4ELi4ELi4ELb0EEENS1_21CollectiveEpilogueBwdISA_SB_SD_Li256ELb1ELb0ELi2EEENS1_25SingleTileBwdLPTSchedulerILb1ELi128ELb1EEEEEEEEEvNT_6ParamsE$_ZN4cute3eso3ESOILb1ELb0EJNS_6LayoutINS_5tupleIJNS3_IJNS_1CILi1EEES5_EEEEEENS3_IJNS3_IJS5_NS4_ILi0EEEEEEEEEEENS_10ViewEngineINS_8smem_ptrIPN7cutlass9uint128_tEEEEEEEC2ERKSB_RKSI_,@function
        .size           $_ZN7cutlass13device_kernelIN5flash19enable_sm80_to_sm89INS1_16FlashAttnBwdSm80INS1_25CollectiveMainloopBwdSm80ILi2ELi2EN4cute5tupleIJNS5_1CILi128EEES8_NS7_ILi64EEEEEENS_10bfloat16_tEfNS_4arch4Sm80ELb1ELb0ELb1ELb1ELb1ELb0ELb0ELb0ELi2ELi4ELi4ELi4ELb0EEENS1_21CollectiveEpilogueBwdISA_SB_SD_Li256ELb1ELb0ELi2EEENS1_25SingleTileBwdLPTSchedulerILb1ELi128ELb1EEEEEEEEEvNT_6ParamsE$_ZN4cute3eso3ESOILb1ELb0EJNS_6LayoutINS_5tupleIJNS3_IJNS_1CILi1EEES5_EEEEEENS3_IJNS3_IJS5_NS4_ILi0EEEEEEEEEEENS_10ViewEngineINS_8smem_ptrIPN7cutlass9uint128_tEEEEEEEC2ERKSB_RKSI_,($_ZN7cutlass13device_kernelIN5flash19enable_sm80_to_sm89INS1_16FlashAttnBwdSm80INS1_25CollectiveMainloopBwdSm80ILi2ELi2EN4cute5tupleIJNS5_1CILi128EEES8_NS7_ILi64EEEEEENS_10bfloat16_tEfNS_4arch4Sm80ELb1ELb0ELb1ELb1ELb1ELb0ELb0ELb0ELi2ELi4ELi4ELi4ELb0EEENS1_21CollectiveEpilogueBwdISA_SB_SD_Li256ELb1ELb0ELi2EEENS1_25SingleTileBwdLPTSchedulerILb1ELi128ELb1EEEEEEEEEvNT_6ParamsE$_ZN4cute3eso3ESOILb1ELb0EJNS_6LayoutINS_5tupleIJNS3_IJNS_1CILi1EEES5_EEENS4_ILi32EEEEEENS3_IJNS3_IJNS4_ILi0EEES9_EEENS4_ILi256EEEEEEEENS_10ViewEngineINS_8gmem_ptrIPfEEEEEEC2ERKSD_RKSI_ - $_ZN7cutlass13device_kernelIN5flash19enable_sm80_to_sm89INS1_16FlashAttnBwdSm80INS1_25CollectiveMainloopBwdSm80ILi2ELi2EN4cute5tupleIJNS5_1CILi128EEES8_NS7_ILi64EEEEEENS_10bfloat16_tEfNS_4arch4Sm80ELb1ELb0ELb1ELb1ELb1ELb0ELb0ELb0ELi2ELi4ELi4ELi4ELb0EEENS1_21CollectiveEpilogueBwdISA_SB_SD_Li256ELb1ELb0ELi2EEENS1_25SingleTileBwdLPTSchedulerILb1ELi128ELb1EEEEEEEEEvNT_6ParamsE$_ZN4cute3eso3ESOILb1ELb0EJNS_6LayoutINS_5tupleIJNS3_IJNS_1CILi1EEES5_EEEEEENS3_IJNS3_IJS5_NS4_ILi0EEEEEEEEEEENS_10ViewEngineINS_8smem_ptrIPN7cutlass9uint128_tEEEEEEEC2ERKSB_RKSI_)
$_ZN7cutlass13device_kernelIN5flash19enable_sm80_to_sm89INS1_16FlashAttnBwdSm80INS1_25CollectiveMainloopBwdSm80ILi2ELi2EN4cute5tupleIJNS5_1CILi128EEES8_NS7_ILi64EEEEEENS_10bfloat16_tEfNS_4arch4Sm80ELb1ELb0ELb1ELb1ELb1ELb0ELb0ELb0ELi2ELi4ELi4ELi4ELb0EEENS1_21CollectiveEpilogueBwdISA_SB_SD_Li256ELb1ELb0ELi2EEENS1_25SingleTileBwdLPTSchedulerILb1ELi128ELb1EEEEEEEEEvNT_6ParamsE$_ZN4cute3eso3ESOILb1ELb0EJNS_6LayoutINS_5tupleIJNS3_IJNS_1CILi1EEES5_EEEEEENS3_IJNS3_IJS5_NS4_ILi0EEEEEEEEEEENS_10ViewEngineINS_8smem_ptrIPN7cutlass9uint128_tEEEEEEEC2ERKSB_RKSI_:
[----:B------:R-:W-:Y:S02]  /*ad30*/  IADD3 R4, R4, -c[0x0][0x20], RZ ;  /* 0x8000080004047a10 */ /* 0x000fe40007ffe0ff */
[----:B------:R-:W-:-:S03]  /*ad40*/  MOV R7, 0x0 ;  /* 0x0000000000077802 */ /* 0x000fc60000000f00 */
[----:B------:R1:W-:Y:S01]  /*ad50*/  STL.64 [R4], R2 ;  /* 0x0000000204007387 */ /* 0x0003e20000100a00 */
[----:B------:R-:W-:Y:S05]  /*ad60*/  RET.REL.NODEC R6 `(_ZN7cutlass13device_kernelIN5flash19enable_sm80_to_sm89INS1_16FlashAttnBwdSm80INS1_25CollectiveMainloopBwdSm80ILi2ELi2EN4cute5tupleIJNS5_1CILi128EEES8_NS7_ILi64EEEEEENS_10bfloat16_tEfNS_4arch4Sm80ELb1ELb0ELb1ELb1ELb1ELb0ELb0ELb0ELi2ELi4ELi4ELi4ELb0EEENS1_21CollectiveEpilogueBwdISA_SB_SD_Li256ELb1ELb0ELi2EEENS1_25SingleTileBwdLPTSchedulerILb1ELi128ELb1EEEEEEEEEvNT_6ParamsE) ;  /* 0xffff529006007950 */ /* 0x000fea0003c3ffff */
        .type           $_ZN7cutlass13device_kernelIN5flash19enable_sm80_to_sm89INS1_16FlashAttnBwdSm80INS1_25CollectiveMainloopBwdSm80ILi2ELi2EN4cute5tupleIJNS5_1CILi128EEES8_NS7_ILi64EEEEEENS_10bfloat16_tEfNS_4arch4Sm80ELb1ELb0ELb1ELb1ELb1ELb0ELb0ELb0ELi2ELi4ELi4ELi4ELb0EEENS1_21CollectiveEpilogueBwdISA_SB_SD_Li256ELb1ELb0ELi2EEENS1_25SingleTileBwdLPTSchedulerILb1ELi128ELb1EEEEEEEEEvNT_6ParamsE$_ZN4cute3eso3ESOILb1ELb0EJNS_6LayoutINS_5tupleIJNS3_IJNS_1CILi1EEES5_EEENS4_ILi32EEEEEENS3_IJNS3_IJNS4_ILi0EEES9_EEENS4_ILi256EEEEEEEENS_10ViewEngineINS_8gmem_ptrIPfEEEEEEC2ERKSD_RKSI_,@function
        .size           $_ZN7cutlass13device_kernelIN5flash19enable_sm80_to_sm89INS1_16FlashAttnBwdSm80INS1_25CollectiveMainloopBwdSm80ILi2ELi2EN4cute5tupleIJNS5_1CILi128EEES8_NS7_ILi64EEEEEENS_10bfloat16_tEfNS_4arch4Sm80ELb1ELb0ELb1ELb1ELb1ELb0ELb0ELb0ELi2ELi4ELi4ELi4ELb0EEENS1_21CollectiveEpilogueBwdISA_SB_SD_Li256ELb1ELb0ELi2EEENS1_25SingleTileBwdLPTSchedulerILb1ELi128ELb1EEEEEEEEEvNT_6ParamsE$_ZN4cute3eso3ESOILb1ELb0EJNS_6LayoutINS_5tupleIJNS3_IJNS_1CILi1EEES5_EEENS4_ILi32EEEEEENS3_IJNS3_IJNS4_ILi0EEES9_EEENS4_ILi256EEEEEEEENS_10ViewEngineINS_8gmem_ptrIPfEEEEEEC2ERKSD_RKSI_,($_ZN7cutlass13device_kernelIN5flash19enable_sm80_to_sm89INS1_16FlashAttnBwdSm80INS1_25CollectiveMainloopBwdSm80ILi2ELi2EN4cute5tupleIJNS5_1CILi128EEES8_NS7_ILi64EEEEEENS_10bfloat16_tEfNS_4arch4Sm80ELb1ELb0ELb1ELb1ELb1ELb0ELb0ELb0ELi2ELi4ELi4ELi4ELb0EEENS1_21CollectiveEpilogueBwdISA_SB_SD_Li256ELb1ELb0ELi2EEENS1_25SingleTileBwdLPTSchedulerILb1ELi128ELb1EEEEEEEEEvNT_6ParamsE$_ZN4cute3eso3ESOILb1ELb0EJNS_6LayoutINS_5tupleIJNS3_IJNS_1CILi1EEES5_EEENS4_ILi32EEEEEENS3_IJNS3_IJNS4_ILi0EEES9_EEENS4_ILi256EEEEEEEEiEEC2ERKSD_RKi - $_ZN7cutlass13device_kernelIN5flash19enable_sm80_to_sm89INS1_16FlashAttnBwdSm80INS1_25CollectiveMainloopBwdSm80ILi2ELi2EN4cute5tupleIJNS5_1CILi128EEES8_NS7_ILi64EEEEEENS_10bfloat16_tEfNS_4arch4Sm80ELb1ELb0ELb1ELb1ELb1ELb0ELb0ELb0ELi2ELi4ELi4ELi4ELb0EEENS1_21CollectiveEpilogueBwdISA_SB_SD_Li256ELb1ELb0ELi2EEENS1_25SingleTileBwdLPTSchedulerILb1ELi128ELb1EEEEEEEEEvNT_6ParamsE$_ZN4cute3eso3ESOILb1ELb0EJNS_6LayoutINS_5tupleIJNS3_IJNS_1CILi1EEES5_EEENS4_ILi32EEEEEENS3_IJNS3_IJNS4_ILi0EEES9_EEENS4_ILi256EEEEEEEENS_10ViewEngineINS_8gmem_ptrIPfEEEEEEC2ERKSD_RKSI_)
$_ZN7cutlass13device_kernelIN5flash19enable_sm80_to_sm89INS1_16FlashAttnBwdSm80INS1_25CollectiveMainloopBwdSm80ILi2ELi2EN4cute5tupleIJNS5_1CILi128EEES8_NS7_ILi64EEEEEENS_10bfloat16_tEfNS_4arch4Sm80ELb1ELb0ELb1ELb1ELb1ELb0ELb0ELb0ELi2ELi4ELi4ELi4ELb0EEENS1_21CollectiveEpilogueBwdISA_SB_SD_Li256ELb1ELb0ELi2EEENS1_25SingleTileBwdLPTSchedulerILb1ELi128ELb1EEEEEEEEEvNT_6ParamsE$_ZN4cute3eso3ESOILb1ELb0EJNS_6LayoutINS_5tupleIJNS3_IJNS_1CILi1EEES5_EEENS4_ILi32EEEEEENS3_IJNS3_IJNS4_ILi0EEES9_EEENS4_ILi256EEEEEEEENS_10ViewEngineINS_8gmem_ptrIPfEEEEEEC2ERKSD_RKSI_:
[----:B------:R-:W-:Y:S02]  /*ad70*/  IADD3 R60, R60, -c[0x0][0x20], RZ ;  /* 0x800008003c3c7a10 */ /* 0x000fe40007ffe0ff */
[----:B------:R-:W-:-:S03]  /*ad80*/  MOV R5, 0x0 ;  /* 0x0000000000057802 */ /* 0x000fc60000000f00 */
[----:B------:R1:W-:Y:S01]  /*ad90*/  STL.64 [R60], R2 ;  /* 0x000000023c007387 */ /* 0x0003e20000100a00 */
[----:B------:R-:W-:Y:S05]  /*ada0*/  RET.REL.NODEC R4 `(_ZN7cutlass13device_kernelIN5flash19enable_sm80_to_sm89INS1_16FlashAttnBwdSm80INS1_25CollectiveMainloopBwdSm80ILi2ELi2EN4cute5tupleIJNS5_1CILi128EEES8_NS7_ILi64EEEEEENS_10bfloat16_tEfNS_4arch4Sm80ELb1ELb0ELb1ELb1ELb1ELb0ELb0ELb0ELi2ELi4ELi4ELi4ELb0EEENS1_21CollectiveEpilogueBwdISA_SB_SD_Li256ELb1ELb0ELi2EEENS1_25SingleTileBwdLPTSchedulerILb1ELi128ELb1EEEEEEEEEvNT_6ParamsE) ;  /* 0xffff525004007950 */ /* 0x000fea0003c3ffff */
        .type           $_ZN7cutlass13device_kernelIN5flash19enable_sm80_to_sm89INS1_16FlashAttnBwdSm80INS1_25CollectiveMainloopBwdSm80ILi2ELi2EN4cute5tupleIJNS5_1CILi128EEES8_NS7_ILi64EEEEEENS_10bfloat16_tEfNS_4arch4Sm80ELb1ELb0ELb1ELb1ELb1ELb0ELb0ELb0ELi2ELi4ELi4ELi4ELb0EEENS1_21CollectiveEpilogueBwdISA_SB_SD_Li256ELb1ELb0ELi2EEENS1_25SingleTileBwdLPTSchedulerILb1ELi128ELb1EEEEEEEEEvNT_6ParamsE$_ZN4cute3eso3ESOILb1ELb0EJNS_6LayoutINS_5tupleIJNS3_IJNS_1CILi1EEES5_EEENS4_ILi32EEEEEENS3_IJNS3_IJNS4_ILi0EEES9_EEENS4_ILi256EEEEEEEEiEEC2ERKSD_RKi,@function
        .size           $_ZN7cutlass13device_kernelIN5flash19enable_sm80_to_sm89INS1_16FlashAttnBwdSm80INS1_25CollectiveMainloopBwdSm80ILi2ELi2EN4cute5tupleIJNS5_1CILi128EEES8_NS7_ILi64EEEEEENS_10bfloat16_tEfNS_4arch4Sm80ELb1ELb0ELb1ELb1ELb1ELb0ELb0ELb0ELi2ELi4ELi4ELi4ELb0EEENS1_21CollectiveEpilogueBwdISA_SB_SD_Li256ELb1ELb0ELi2EEENS1_25SingleTileBwdLPTSchedulerILb1ELi128ELb1EEEEEEEEEvNT_6ParamsE$_ZN4cute3eso3ESOILb1ELb0EJNS_6LayoutINS_5tupleIJNS3_IJNS_1CILi1EEES5_EEENS4_ILi32EEEEEENS3_IJNS3_IJNS4_ILi0EEES9_EEENS4_ILi256EEEEEEEEiEEC2ERKSD_RKi,($_ZN7cutlass13device_kernelIN5flash19enable_sm80_to_sm89INS1_16FlashAttnBwdSm80INS1_25CollectiveMainloopBwdSm80ILi2ELi2EN4cute5tupleIJNS5_1CILi128EEES8_NS7_ILi64EEEEEENS_10bfloat16_tEfNS_4arch4Sm80ELb1ELb0ELb1ELb1ELb1ELb0ELb0ELb0ELi2ELi4ELi4ELi4ELb0EEENS1_21CollectiveEpilogueBwdISA_SB_SD_Li256ELb1ELb0ELi2EEENS1_25SingleTileBwdLPTSchedulerILb1ELi128ELb1EEEEEEEEEvNT_6ParamsE$_ZN4cute3eso3ESOILb1ELb0EJNS_6LayoutINS_5tupleIJNS3_IJNS_1CILi2EEES5_EEEEEENS3_IJNS3_IJNS4_ILi1EEES5_EEEEEEEENS_10ViewEngineIPKfEEEEC2ERKSB_RKSF_ - $_ZN7cutlass13device_kernelIN5flash19enable_sm80_to_sm89INS1_16FlashAttnBwdSm80INS1_25CollectiveMainloopBwdSm80ILi2ELi2EN4cute5tupleIJNS5_1CILi128EEES8_NS7_ILi64EEEEEENS_10bfloat16_tEfNS_4arch4Sm80ELb1ELb0ELb1ELb1ELb1ELb0ELb0ELb0ELi2ELi4ELi4ELi4ELb0EEENS1_21CollectiveEpilogueBwdISA_SB_SD_Li256ELb1ELb0ELi2EEENS1_25SingleTileBwdLPTSchedulerILb1ELi128ELb1EEEEEEEEEvNT_6ParamsE$_ZN4cute3eso3ESOILb1ELb0EJNS_6LayoutINS_5tupleIJNS3_IJNS_1CILi1EEES5_EEENS4_ILi32EEEEEENS3_IJNS3_IJNS4_ILi0EEES9_EEENS4_ILi256EEEEEEEEiEEC2ERKSD_RKi)
$_ZN7cutlass13device_kernelIN5flash19enable_sm80_to_sm89INS1_16FlashAttnBwdSm80INS1_25CollectiveMainloopBwdSm80ILi2ELi2EN4cute5tupleIJNS5_1CILi128EEES8_NS7_ILi64EEEEEENS_10bfloat16_tEfNS_4arch4Sm80ELb1ELb0ELb1ELb1ELb1ELb0ELb0ELb0ELi2ELi4ELi4ELi4ELb0EEENS1_21CollectiveEpilogueBwdISA_SB_SD_Li256ELb1ELb0ELi2EEENS1_25SingleTileBwdLPTSchedulerILb1ELi128ELb1EEEEEEEEEvNT_6ParamsE$_ZN4cute3eso3ESOILb1ELb0EJNS_6LayoutINS_5tupleIJNS3_IJNS_1CILi1EEES5_EEENS4_ILi32EEEEEENS3_IJNS3_IJNS4_ILi0EEES9_EEENS4_ILi256EEEEEEEEiEEC2ERKSD_RKi:
[----:B------:R-:W-:Y:S02]  /*adb0*/  IADD3 R2, R60, -c[0x0][0x20], RZ ;  /* 0x800008003c027a10 */ /* 0x000fe40007ffe0ff */
[----:B------:R-:W-:-:S03]  /*adc0*/  MOV R9, 0x0 ;  /* 0x0000000000097802 */ /* 0x000fc60000000f00 */
[----:B------:R1:W-:Y:S01]  /*add0*/  STL [R2], R3 ;  /* 0x0000000302007387 */ /* 0x0003e20000100800 */
[----:B------:R-:W-:Y:S05]  /*ade0*/  RET.REL.NODEC R8 `(_ZN7cutlass13device_kernelIN5flash19enable_sm80_to_sm89INS1_16FlashAttnBwdSm80INS1_25CollectiveMainloopBwdSm80ILi2ELi2EN4cute5tupleIJNS5_1CILi128EEES8_NS7_ILi64EEEEEENS_10bfloat16_tEfNS_4arch4Sm80ELb1ELb0ELb1ELb1ELb1ELb0ELb0ELb0ELi2ELi4ELi4ELi4ELb0EEENS1_21CollectiveEpilogueBwdISA_SB_SD_Li256ELb1ELb0ELi2EEENS1_25SingleTileBwdLPTSchedulerILb1ELi128ELb1EEEEEEEEEvNT_6ParamsE) ;  /* 0xffff521008007950 */ /* 0x000fea0003c3ffff */
        .type           $_ZN7cutlass13device_kernelIN5flash19enable_sm80_to_sm89INS1_16FlashAttnBwdSm80INS1_25CollectiveMainloopBwdSm80ILi2ELi2EN4cute5tupleIJNS5_1CILi128EEES8_NS7_ILi64EEEEEENS_10bfloat16_tEfNS_4arch4Sm80ELb1ELb0ELb1ELb1ELb1ELb0ELb0ELb0ELi2ELi4ELi4ELi4ELb0EEENS1_21CollectiveEpilogueBwdISA_SB_SD_Li256ELb1ELb0ELi2EEENS1_25SingleTileBwdLPTSchedulerILb1ELi128ELb1EEEEEEEEEvNT_6ParamsE$_ZN4cute3eso3ESOILb1ELb0EJNS_6LayoutINS_5tupleIJNS3_IJNS_1CILi2EEES5_EEEEEENS3_IJNS3_IJNS4_ILi1EEES5_EEEEEEEENS_10ViewEngineIPKfEEEEC2ERKSB_RKSF_,@function
        .size           $_ZN7cutlass13device_kernelIN5flash19enable_sm80_to_sm89INS1_16FlashAttnBwdSm80INS1_25CollectiveMainloopBwdSm80ILi2ELi2EN4cute5tupleIJNS5_1CILi128EEES8_NS7_ILi64EEEEEENS_10bfloat16_tEfNS_4arch4Sm80ELb1ELb0ELb1ELb1ELb1ELb0ELb0ELb0ELi2ELi4ELi4ELi4ELb0EEENS1_21CollectiveEpilogueBwdISA_SB_SD_Li256ELb1ELb0ELi2EEENS1_25SingleTileBwdLPTSchedulerILb1ELi128ELb1EEEEEEEEEvNT_6ParamsE$_ZN4cute3eso3ESOILb1ELb0EJNS_6LayoutINS_5tupleIJNS3_IJNS_1CILi2EEES5_EEEEEENS3_IJNS3_IJNS4_ILi1EEES5_EEEEEEEENS_10ViewEngineIPKfEEEEC2ERKSB_RKSF_,($_ZN7cutlass13device_kernelIN5flash19enable_sm80_to_sm89INS1_16FlashAttnBwdSm80INS1_25CollectiveMainloopBwdSm80ILi2ELi2EN4cute5tupleIJNS5_1CILi128EEES8_NS7_ILi64EEEEEENS_10bfloat16_tEfNS_4arch4Sm80ELb1ELb0ELb1ELb1ELb1ELb0ELb0ELb0ELi2ELi4ELi4ELi4ELb0EEENS1_21CollectiveEpilogueBwdISA_SB_SD_Li256ELb1ELb0ELi2EEENS1_25SingleTileBwdLPTSchedulerILb1ELi128ELb1EEEEEEEEEvNT_6ParamsE$_ZN4cute3eso3ESOILb1ELb0EJNS_6LayoutINS_5tupleIJNS3_IJNS_1CILi2EEES5_EEEEEENS3_IJNS3_IJNS4_ILi1EEES5_EEEEEEEENS_10ViewEngineIPN7cutlass10bfloat16_tEEEEEC2ERKSB_RKSG_ - $_ZN7cutlass13device_kernelIN5flash19enable_sm80_to_sm89INS1_16FlashAttnBwdSm80INS1_25CollectiveMainloopBwdSm80ILi2ELi2EN4cute5tupleIJNS5_1CILi128EEES8_NS7_ILi64EEEEEENS_10bfloat16_tEfNS_4arch4Sm80ELb1ELb0ELb1ELb1ELb1ELb0ELb0ELb0ELi2ELi4ELi4ELi4ELb0EEENS1_21CollectiveEpilogueBwdISA_SB_SD_Li256ELb1ELb0ELi2EEENS1_25SingleTileBwdLPTSchedulerILb1ELi128ELb1EEEEEEEEEvNT_6ParamsE$_ZN4cute3eso3ESOILb1ELb0EJNS_6LayoutINS_5tupleIJNS3_IJNS_1CILi2EEES5_EEEEEENS3_IJNS3_IJNS4_ILi1EEES5_EEEEEEEENS_10ViewEngineIPKfEEEEC2ERKSB_RKSF_)
$_ZN7cutlass13device_kernelIN5flash19enable_sm80_to_sm89INS1_16FlashAttnBwdSm80INS1_25CollectiveMainloopBwdSm80ILi2ELi2EN4cute5tupleIJNS5_1CILi128EEES8_NS7_ILi64EEEEEENS_10bfloat16_tEfNS_4arch4Sm80ELb1ELb0ELb1ELb1ELb1ELb0ELb0ELb0ELi2ELi4ELi4ELi4ELb0EEENS1_21CollectiveEpilogueBwdISA_SB_SD_Li256ELb1ELb0ELi2EEENS1_25SingleTileBwdLPTSchedulerILb1ELi128ELb1EEEEEEEEEvNT_6ParamsE$_ZN4cute3eso3ESOILb1ELb0EJNS_6LayoutINS_5tupleIJNS3_IJNS_1CILi2EEES5_EEEEEENS3_IJNS3_IJNS4_ILi1EEES5_EEEEEEEENS_10ViewEngineIPKfEEEEC2ERKSB_RKSF_:
[----:B------:R-:W-:Y:S01]  /*adf0*/  IADD3 R2, R2, -c[0x0][0x20], RZ ;  /* 0x8000080002027a10 */ /* 0x000fe20007ffe0ff */
[----:B------:R-:W-:Y:S01]  /*ae00*/  IMAD.MOV.U32 R7, RZ, RZ, R3 ;  /* 0x000000ffff077224 */ /* 0x000fe200078e0003 */
[----:B------:R-:W-:-:S04]  /*ae10*/  MOV R5, 0x0 ;  /* 0x0000000000057802 */ /* 0x000fc80000000f00 */
[----:B------:R1:W-:Y:S01]  /*ae20*/  STL.64 [R2], R6 ;  /* 0x0000000602007387 */ /* 0x0003e20000100a00 */
[----:B------:R-:W-:Y:S05]  /*ae30*/  RET.REL.NODEC R4 `(_ZN7cutlass13device_kernelIN5flash19enable_sm80_to_sm89INS1_16FlashAttnBwdSm80INS1_25CollectiveMainloopBwdSm80ILi2ELi2EN4cute5tupleIJNS5_1CILi128EEES8_NS7_ILi64EEEEEENS_10bfloat16_tEfNS_4arch4Sm80ELb1ELb0ELb1ELb1ELb1ELb0ELb0ELb0ELi2ELi4ELi4ELi4ELb0EEENS1_21CollectiveEpilogueBwdISA_SB_SD_Li256ELb1ELb0ELi2EEENS1_25SingleTileBwdLPTSchedulerILb1ELi128ELb1EEEEEEEEEvNT_6ParamsE) ;  /* 0xffff51c004007950 */ /* 0x000fea0003c3ffff */
        .type           $_ZN7cutlass13device_kernelIN5flash19enable_sm80_to_sm89INS1_16FlashAttnBwdSm80INS1_25CollectiveMainloopBwdSm80ILi2ELi2EN4cute5tupleIJNS5_1CILi128EEES8_NS7_ILi64EEEEEENS_10bfloat16_tEfNS_4arch4Sm80ELb1ELb0ELb1ELb1ELb1ELb0ELb0ELb0ELi2ELi4ELi4ELi4ELb0EEENS1_21CollectiveEpilogueBwdISA_SB_SD_Li256ELb1ELb0ELi2EEENS1_25SingleTileBwdLPTSchedulerILb1ELi128ELb1EEEEEEEEEvNT_6ParamsE$_ZN4cute3eso3ESOILb1ELb0EJNS_6LayoutINS_5tupleIJNS3_IJNS_1CILi2EEES5_EEEEEENS3_IJNS3_IJNS4_ILi1EEES5_EEEEEEEENS_10ViewEngineIPN7cutlass10bfloat16_tEEEEEC2ERKSB_RKSG_,@function
        .size           $_ZN7cutlass13device_kernelIN5flash19enable_sm80_to_sm89INS1_16FlashAttnBwdSm80INS1_25CollectiveMainloopBwdSm80ILi2ELi2EN4cute5tupleIJNS5_1CILi128EEES8_NS7_ILi64EEEEEENS_10bfloat16_tEfNS_4arch4Sm80ELb1ELb0ELb1ELb1ELb1ELb0ELb0ELb0ELi2ELi4ELi4ELi4ELb0EEENS1_21CollectiveEpilogueBwdISA_SB_SD_Li256ELb1ELb0ELi2EEENS1_25SingleTileBwdLPTSchedulerILb1ELi128ELb1EEEEEEEEEvNT_6ParamsE$_ZN4cute3eso3ESOILb1ELb0EJNS_6LayoutINS_5tupleIJNS3_IJNS_1CILi2EEES5_EEEEEENS3_IJNS3_IJNS4_ILi1EEES5_EEEEEEEENS_10ViewEngineIPN7cutlass10bfloat16_tEEEEEC2ERKSB_RKSG_,($_ZN7cutlass13device_kernelIN5flash19enable_sm80_to_sm89INS1_16FlashAttnBwdSm80INS1_25CollectiveMainloopBwdSm80ILi2ELi2EN4cute5tupleIJNS5_1CILi128EEES8_NS7_ILi64EEEEEENS_10bfloat16_tEfNS_4arch4Sm80ELb1ELb0ELb1ELb1ELb1ELb0ELb0ELb0ELi2ELi4ELi4ELi4ELb0EEENS1_21CollectiveEpilogueBwdISA_SB_SD_Li256ELb1ELb0ELi2EEENS1_25SingleTileBwdLPTSchedulerILb1ELi128ELb1EEEEEEEEEvNT_6ParamsE$_ZN4cute3eso3ESOILb1ELb0EJNS_6LayoutINS_5tupleIJNS3_IJNS_1CILi2EEES5_EEEEEENS3_IJNS3_IJNS4_ILi1EEES5_EEEEEEEENS_10ViewEngineIPfEEEEC2ERKSB_RKSE_ - $_ZN7cutlass13device_kernelIN5flash19enable_sm80_to_sm89INS1_16FlashAttnBwdSm80INS1_25CollectiveMainloopBwdSm80ILi2ELi2EN4cute5tupleIJNS5_1CILi128EEES8_NS7_ILi64EEEEEENS_10bfloat16_tEfNS_4arch4Sm80ELb1ELb0ELb1ELb1ELb1ELb0ELb0ELb0ELi2ELi4ELi4ELi4ELb0EEENS1_21CollectiveEpilogueBwdISA_SB_SD_Li256ELb1ELb0ELi2EEENS1_25SingleTileBwdLPTSchedulerILb1ELi128ELb1EEEEEEEEEvNT_6ParamsE$_ZN4cute3eso3ESOILb1ELb0EJNS_6LayoutINS_5tupleIJNS3_IJNS_1CILi2EEES5_EEEEEENS3_IJNS3_IJNS4_ILi1EEES5_EEEEEEEENS_10ViewEngineIPN7cutlass10bfloat16_tEEEEEC2ERKSB_RKSG_)
$_ZN7cutlass13device_kernelIN5flash19enable_sm80_to_sm89INS1_16FlashAttnBwdSm80INS1_25CollectiveMainloopBwdSm80ILi2ELi2EN4cute5tupleIJNS5_1CILi128EEES8_NS7_ILi64EEEEEENS_10bfloat16_tEfNS_4arch4Sm80ELb1ELb0ELb1ELb1ELb1ELb0ELb0ELb0ELi2ELi4ELi4ELi4ELb0EEENS1_21CollectiveEpilogueBwdISA_SB_SD_Li256ELb1ELb0ELi2EEENS1_25SingleTileBwdLPTSchedulerILb1ELi128ELb1EEEEEEEEEvNT_6ParamsE$_ZN4cute3eso3ESOILb1ELb0EJNS_6LayoutINS_5tupleIJNS3_IJNS_1CILi2EEES5_EEEEEENS3_IJNS3_IJNS4_ILi1EEES5_EEEEEEEENS_10ViewEngineIPN7cutlass10bfloat16_tEEEEEC2ERKSB_RKSG_:
[----:B------:R-:W-:Y:S01]  /*ae40*/  IADD3 R2, R67, -c[0x0][0x20], RZ ;  /* 0x8000080043027a10 */ /* 0x000fe20007ffe0ff */
[----:B------:R-:W-:Y:S01]  /*ae50*/  IMAD.MOV.U32 R7, RZ, RZ, R3 ;  /* 0x000000ffff077224 */ /* 0x000fe200078e0003 */
[----:B------:R-:W-:-:S04]  /*ae60*/  MOV R5, 0x0 ;  /* 0x0000000000057802 */ /* 0x000fc80000000f00 */
[----:B------:R1:W-:Y:S01]  /*ae70*/  STL.64 [R2], R6 ;  /* 0x0000000602007387 */ /* 0x0003e20000100a00 */
[----:B------:R-:W-:Y:S05]  /*ae80*/  RET.REL.NODEC R4 `(_ZN7cutlass13device_kernelIN5flash19enable_sm80_to_sm89INS1_16FlashAttnBwdSm80INS1_25CollectiveMainloopBwdSm80ILi2ELi2EN4cute5tupleIJNS5_1CILi128EEES8_NS7_ILi64EEEEEENS_10bfloat16_tEfNS_4arch4Sm80ELb1ELb0ELb1ELb1ELb1ELb0ELb0ELb0ELi2ELi4ELi4ELi4ELb0EEENS1_21CollectiveEpilogueBwdISA_SB_SD_Li256ELb1ELb0ELi2EEENS1_25SingleTileBwdLPTSchedulerILb1ELi128ELb1EEEEEEEEEvNT_6ParamsE) ;  /* 0xffff517004007950 */ /* 0x000fea0003c3ffff */
        .type           $_ZN7cutlass13device_kernelIN5flash19enable_sm80_to_sm89INS1_16FlashAttnBwdSm80INS1_25CollectiveMainloopBwdSm80ILi2ELi2EN4cute5tupleIJNS5_1CILi128EEES8_NS7_ILi64EEEEEENS_10bfloat16_tEfNS_4arch4Sm80ELb1ELb0ELb1ELb1ELb1ELb0ELb0ELb0ELi2ELi4ELi4ELi4ELb0EEENS1_21CollectiveEpilogueBwdISA_SB_SD_Li256ELb1ELb0ELi2EEENS1_25SingleTileBwdLPTSchedulerILb1ELi128ELb1EEEEEEEEEvNT_6ParamsE$_ZN4cute3eso3ESOILb1ELb0EJNS_6LayoutINS_5tupleIJNS3_IJNS_1CILi2EEES5_EEEEEENS3_IJNS3_IJNS4_ILi1EEES5_EEEEEEEENS_10ViewEngineIPfEEEEC2ERKSB_RKSE_,@function
        .size           $_ZN7cutlass13device_kernelIN5flash19enable_sm80_to_sm89INS1_16FlashAttnBwdSm80INS1_25CollectiveMainloopBwdSm80ILi2ELi2EN4cute5tupleIJNS5_1CILi128EEES8_NS7_ILi64EEEEEENS_10bfloat16_tEfNS_4arch4Sm80ELb1ELb0ELb1ELb1ELb1ELb0ELb0ELb0ELi2ELi4ELi4ELi4ELb0EEENS1_21CollectiveEpilogueBwdISA_SB_SD_Li256ELb1ELb0ELi2EEENS1_25SingleTileBwdLPTSchedulerILb1ELi128ELb1EEEEEEEEEvNT_6ParamsE$_ZN4cute3eso3ESOILb1ELb0EJNS_6LayoutINS_5tupleIJNS3_IJNS_1CILi2EEES5_EEEEEENS3_IJNS3_IJNS4_ILi1EEES5_EEEEEEEENS_10ViewEngineIPfEEEEC2ERKSB_RKSE_,($_ZN7cutlass13device_kernelIN5flash19enable_sm80_to_sm89INS1_16FlashAttnBwdSm80INS1_25CollectiveMainloopBwdSm80ILi2ELi2EN4cute5tupleIJNS5_1CILi128EEES8_NS7_ILi64EEEEEENS_10bfloat16_tEfNS_4arch4Sm80ELb1ELb0ELb1ELb1ELb1ELb0ELb0ELb0ELi2ELi4ELi4ELi4ELb0EEENS1_21CollectiveEpilogueBwdISA_SB_SD_Li256ELb1ELb0ELi2EEENS1_25SingleTileBwdLPTSchedulerILb1ELi128ELb1EEEEEEEEEvNT_6ParamsE$_ZN4cute3eso3ESOILb1ELb0EJNS_6LayoutINS_5tupleIJNS3_IJNS_1CILi2EEES5_EEEEEENS3_IJNS3_IJNS4_ILi1EEES5_EEEEEEEEiEEC2ERKSB_RKi - $_ZN7cutlass13device_kernelIN5flash19enable_sm80_to_sm89INS1_16FlashAttnBwdSm80INS1_25CollectiveMainloopBwdSm80ILi2ELi2EN4cute5tupleIJNS5_1CILi128EEES8_NS7_ILi64EEEEEENS_10bfloat16_tEfNS_4arch4Sm80ELb1ELb0ELb1ELb1ELb1ELb0ELb0ELb0ELi2ELi4ELi4ELi4ELb0EEENS1_21CollectiveEpilogueBwdISA_SB_SD_Li256ELb1ELb0ELi2EEENS1_25SingleTileBwdLPTSchedulerILb1ELi128ELb1EEEEEEEEEvNT_6ParamsE$_ZN4cute3eso3ESOILb1ELb0EJNS_6LayoutINS_5tupleIJNS3_IJNS_1CILi2EEES5_EEEEEENS3_IJNS3_IJNS4_ILi1EEES5_EEEEEEEENS_10ViewEngineIPfEEEEC2ERKSB_RKSE_)
$_ZN7cutlass13device_kernelIN5flash19enable_sm80_to_sm89INS1_16FlashAttnBwdSm80INS1_25CollectiveMainloopBwdSm80ILi2ELi2EN4cute5tupleIJNS5_1CILi128EEES8_NS7_ILi64EEEEEENS_10bfloat16_tEfNS_4arch4Sm80ELb1ELb0ELb1ELb1ELb1ELb0ELb0ELb0ELi2ELi4ELi4ELi4ELb0EEENS1_21CollectiveEpilogueBwdISA_SB_SD_Li256ELb1ELb0ELi2EEENS1_25SingleTileBwdLPTSchedulerILb1ELi128ELb1EEEEEEEEEvNT_6ParamsE$_ZN4cute3eso3ESOILb1ELb0EJNS_6LayoutINS_5tupleIJNS3_IJNS_1CILi2EEES5_EEEEEENS3_IJNS3_IJNS4_ILi1EEES5_EEEEEEEENS_10ViewEngineIPfEEEEC2ERKSB_RKSE_:
[----:B------:R-:W-:Y:S01]  /*ae90*/  IADD3 R2, R2, -c[0x0][0x20], RZ ;  /* 0x8000080002027a10 */ /* 0x000fe20007ffe0ff */
[----:B------:R-:W-:Y:S01]  /*aea0*/  IMAD.MOV.U32 R9, RZ, RZ, R3 ;  /* 0x000000ffff097224 */ /* 0x000fe200078e0003 */
[----:B------:R-:W-:-:S04]  /*aeb0*/  MOV R5, 0x0 ;  /* 0x0000000000057802 */ /* 0x000fc80000000f00 */
[----:B------:R1:W-:Y:S01]  /*aec0*/  STL.64 [R2], R8 ;  /* 0x0000000802007387 */ /* 0x0003e20000100a00 */
[----:B------:R-:W-:Y:S05]  /*aed0*/  RET.REL.NODEC R4 `(_ZN7cutlass13device_kernelIN5flash19enable_sm80_to_sm89INS1_16FlashAttnBwdSm80INS1_25CollectiveMainloopBwdSm80ILi2ELi2EN4cute5tupleIJNS5_1CILi128EEES8_NS7_ILi64EEEEEENS_10bfloat16_tEfNS_4arch4Sm80ELb1ELb0ELb1ELb1ELb1ELb0ELb0ELb0ELi2ELi4ELi4ELi4ELb0EEENS1_21CollectiveEpilogueBwdISA_SB_SD_Li256ELb1ELb0ELi2EEENS1_25SingleTileBwdLPTSchedulerILb1ELi128ELb1EEEEEEEEEvNT_6ParamsE) ;  /* 0xffff512004007950 */ /* 0x000fea0003c3ffff */
        .type           $_ZN7cutlass13device_kernelIN5flash19enable_sm80_to_sm89INS1_16FlashAttnBwdSm80INS1_25CollectiveMainloopBwdSm80ILi2ELi2EN4cute5tupleIJNS5_1CILi128EEES8_NS7_ILi64EEEEEENS_10bfloat16_tEfNS_4arch4Sm80ELb1ELb0ELb1ELb1ELb1ELb0ELb0ELb0ELi2ELi4ELi4ELi4ELb0EEENS1_21CollectiveEpilogueBwdISA_SB_SD_Li256ELb1ELb0ELi2EEENS1_25SingleTileBwdLPTSchedulerILb1ELi128ELb1EEEEEEEEEvNT_6ParamsE$_ZN4cute3eso3ESOILb1ELb0EJNS_6LayoutINS_5tupleIJNS3_IJNS_1CILi2EEES5_EEEEEENS3_IJNS3_IJNS4_ILi1EEES5_EEEEEEEEiEEC2ERKSB_RKi,@function
        .size           $_ZN7cutlass13device_kernelIN5flash19enable_sm80_to_sm89INS1_16FlashAttnBwdSm80INS1_25CollectiveMainloopBwdSm80ILi2ELi2EN4cute5tupleIJNS5_1CILi128EEES8_NS7_ILi64EEEEEENS_10bfloat16_tEfNS_4arch4Sm80ELb1ELb0ELb1ELb1ELb1ELb0ELb0ELb0ELi2ELi4ELi4ELi4ELb0EEENS1_21CollectiveEpilogueBwdISA_SB_SD_Li256ELb1ELb0ELi2EEENS1_25SingleTileBwdLPTSchedulerILb1ELi128ELb1EEEEEEEEEvNT_6ParamsE$_ZN4cute3eso3ESOILb1ELb0EJNS_6LayoutINS_5tupleIJNS3_IJNS_1CILi2EEES5_EEEEEENS3_IJNS3_IJNS4_ILi1EEES5_EEEEEEEEiEEC2ERKSB_RKi,($_ZN7cutlass13device_kernelIN5flash19enable_sm80_to_sm89INS1_16FlashAttnBwdSm80INS1_25CollectiveMainloopBwdSm80ILi2ELi2EN4cute5tupleIJNS5_1CILi128EEES8_NS7_ILi64EEEEEENS_10bfloat16_tEfNS_4arch4Sm80ELb1ELb0ELb1ELb1ELb1ELb0ELb0ELb0ELi2ELi4ELi4ELi4ELb0EEENS1_21CollectiveEpilogueBwdISA_SB_SD_Li256ELb1ELb0ELi2EEENS1_25SingleTileBwdLPTSchedulerILb1ELi128ELb1EEEEEEEEEvNT_6ParamsE$_ZN4cute3eso3ESOILb1ELb0EJNS_6LayoutINS_5tupleIJNS3_IJNS_1CILi2EEES5_EEEEEENS3_IJNS3_IJNS4_ILi8EEENS4_ILi64EEEEEEEEEEENS_10ViewEngineINS_8smem_ptrIPfEEEEEEC2ERKSC_RKSH_ - $_ZN7cutlass13device_kernelIN5flash19enable_sm80_to_sm89INS1_16FlashAttnBwdSm80INS1_25CollectiveMainloopBwdSm80ILi2ELi2EN4cute5tupleIJNS5_1CILi128EEES8_NS7_ILi64EEEEEENS_10bfloat16_tEfNS_4arch4Sm80ELb1ELb0ELb1ELb1ELb1ELb0ELb0ELb0ELi2ELi4ELi4ELi4ELb0EEENS1_21CollectiveEpilogueBwdISA_SB_SD_Li256ELb1ELb0ELi2EEENS1_25SingleTileBwdLPTSchedulerILb1ELi128ELb1EEEEEEEEEvNT_6ParamsE$_ZN4cute3eso3ESOILb1ELb0EJNS_6LayoutINS_5tupleIJNS3_IJNS_1CILi2EEES5_EEEEEENS3_IJNS3_IJNS4_ILi1EEES5_EEEEEEEEiEEC2ERKSB_RKi)
$_ZN7cutlass13device_kernelIN5flash19enable_sm80_to_sm89INS1_16FlashAttnBwdSm80INS1_25CollectiveMainloopBwdSm80ILi2ELi2EN4cute5tupleIJNS5_1CILi128EEES8_NS7_ILi64EEEEEENS_10bfloat16_tEfNS_4arch4Sm80ELb1ELb0ELb1ELb1ELb1ELb0ELb0ELb0ELi2ELi4ELi4ELi4ELb0EEENS1_21CollectiveEpilogueBwdISA_SB_SD_Li256ELb1ELb0ELi2EEENS1_25SingleTileBwdLPTSchedulerILb1ELi128ELb1EEEEEEEEEvNT_6ParamsE$_ZN4cute3eso3ESOILb1ELb0EJNS_6LayoutINS_5tupleIJNS3_IJNS_1CILi2EEES5_EEEEEENS3_IJNS3_IJNS4_ILi1EEES5_EEEEEEEEiEEC2ERKSB_RKi:
[----:B------:R-:W-:Y:S02]  /*aee0*/  IADD3 R2, R67, -c[0x0][0x20], RZ ;  /* 0x8000080043027a10 */ /* 0x000fe40007ffe0ff */
[----:B------:R-:W-:-:S03]  /*aef0*/  MOV R5, 0x0 ;  /* 0x0000000000057802 */ /* 0x000fc60000000f00 */
[----:B------:R1:W-:Y:S01]  /*af00*/  STL [R2], R3 ;  /* 0x0000000302007387 */ /* 0x0003e20000100800 */
[----:B------:R-:W-:Y:S05]  /*af10*/  RET.REL.NODEC R4 `(_ZN7cutlass13device_kernelIN5flash19enable_sm80_to_sm89INS1_16FlashAttnBwdSm80INS1_25CollectiveMainloopBwdSm80ILi2ELi2EN4cute5tupleIJNS5_1CILi128EEES8_NS7_ILi64EEEEEENS_10bfloat16_tEfNS_4arch4Sm80ELb1ELb0ELb1ELb1ELb1ELb0ELb0ELb0ELi2ELi4ELi4ELi4ELb0EEENS1_21CollectiveEpilogueBwdISA_SB_SD_Li256ELb1ELb0ELi2EEENS1_25SingleTileBwdLPTSchedulerILb1ELi128ELb1EEEEEEEEEvNT_6ParamsE) ;  /* 0xffff50e004007950 */ /* 0x000fea0003c3ffff */
        .type           $_ZN7cutlass13device_kernelIN5flash19enable_sm80_to_sm89INS1_16FlashAttnBwdSm80INS1_25CollectiveMainloopBwdSm80ILi2ELi2EN4cute5tupleIJNS5_1CILi128EEES8_NS7_ILi64EEEEEENS_10bfloat16_tEfNS_4arch4Sm80ELb1ELb0ELb1ELb1ELb1ELb0ELb0ELb0ELi2ELi4ELi4ELi4ELb0EEENS1_21CollectiveEpilogueBwdISA_SB_SD_Li256ELb1ELb0ELi2EEENS1_25SingleTileBwdLPTSchedulerILb1ELi128ELb1EEEEEEEEEvNT_6ParamsE$_ZN4cute3eso3ESOILb1ELb0EJNS_6LayoutINS_5tupleIJNS3_IJNS_1CILi2EEES5_EEEEEENS3_IJNS3_IJNS4_ILi8EEENS4_ILi64EEEEEEEEEEENS_10ViewEngineINS_8smem_ptrIPfEEEEEEC2ERKSC_RKSH_,@function
        .size           $_ZN7cutlass13device_kernelIN5flash19enable_sm80_to_sm89INS1_16FlashAttnBwdSm80INS1_25CollectiveMainloopBwdSm80ILi2ELi2EN4cute5tupleIJNS5_1CILi128EEES8_NS7_ILi64EEEEEENS_10bfloat16_tEfNS_4arch4Sm80ELb1ELb0ELb1ELb1ELb1ELb0ELb0ELb0ELi2ELi4ELi4ELi4ELb0EEENS1_21CollectiveEpilogueBwdISA_SB_SD_Li256ELb1ELb0ELi2EEENS1_25SingleTileBwdLPTSchedulerILb1ELi128ELb1EEEEEEEEEvNT_6ParamsE$_ZN4cute3eso3ESOILb1ELb0EJNS_6LayoutINS_5tupleIJNS3_IJNS_1CILi2EEES5_EEEEEENS3_IJNS3_IJNS4_ILi8EEENS4_ILi64EEEEEEEEEEENS_10ViewEngineINS_8smem_ptrIPfEEEEEEC2ERKSC_RKSH_,($_ZN7cutlass13device_kernelIN5flash19enable_sm80_to_sm89INS1_16FlashAttnBwdSm80INS1_25CollectiveMainloopBwdSm80ILi2ELi2EN4cute5tupleIJNS5_1CILi128EEES8_NS7_ILi64EEEEEENS_10bfloat16_tEfNS_4arch4Sm80ELb1ELb0ELb1ELb1ELb1ELb0ELb0ELb0ELi2ELi4ELi4ELi4ELb0EEENS1_21CollectiveEpilogueBwdISA_SB_SD_Li256ELb1ELb0ELi2EEENS1_25SingleTileBwdLPTSchedulerILb1ELi128ELb1EEEEEEEEEvNT_6ParamsE$_ZN4cute3eso3ESOILb1ELb0EJNS_6LayoutINS_5tupleIJNS3_IJNS_1CILi2EEES5_EEEEEENS3_IJNS3_IJNS4_ILi8EEENS4_ILi64EEEEEEEEEEEiEEC2ERKSC_RKi - $_ZN7cutlass13device_kernelIN5flash19enable_sm80_to_sm89INS1_16FlashAttnBwdSm80INS1_25CollectiveMainloopBwdSm80ILi2ELi2EN4cute5tupleIJNS5_1CILi128EEES8_NS7_ILi64EEEEEENS_10bfloat16_tEfNS_4arch4Sm80ELb1ELb0ELb1ELb1ELb1ELb0ELb0ELb0ELi2ELi4ELi4ELi4ELb0EEENS1_21CollectiveEpilogueBwdISA_SB_SD_Li256ELb1ELb0ELi2EEENS1_25SingleTileBwdLPTSchedulerILb1ELi128ELb1EEEEEEEEEvNT_6ParamsE$_ZN4cute3eso3ESOILb1ELb0EJNS_6LayoutINS_5tupleIJNS3_IJNS_1CILi2EEES5_EEEEEENS3_IJNS3_IJNS4_ILi8EEENS4_ILi64EEEEEEEEEEENS_10ViewEngineINS_8smem_ptrIPfEEEEEEC2ERKSC_RKSH_)
$_ZN7cutlass13device_kernelIN5flash19enable_sm80_to_sm89INS1_16FlashAttnBwdSm80INS1_25CollectiveMainloopBwdSm80ILi2ELi2EN4cute5tupleIJNS5_1CILi128EEES8_NS7_ILi64EEEEEENS_10bfloat16_tEfNS_4arch4Sm80ELb1ELb0ELb1ELb1ELb1ELb0ELb0ELb0ELi2ELi4ELi4ELi4ELb0EEENS1_21CollectiveEpilogueBwdISA_SB_SD_Li256ELb1ELb0ELi2EEENS1_25SingleTileBwdLPTSchedulerILb1ELi128ELb1EEEEEEEEEvNT_6ParamsE$_ZN4cute3eso3ESOILb1ELb0EJNS_6LayoutINS_5tupleIJNS3_IJNS_1CILi2EEES5_EEEEEENS3_IJNS3_IJNS4_ILi8EEENS4_ILi64EEEEEEEEEEENS_10ViewEngineINS_8smem_ptrIPfEEEEEEC2ERKSC_RKSH_:
[----:B------:R-:W-:Y:S02]  /*af20*/  IADD3 R6, R23, -c[0x0][0x20], RZ ;  /* 0x8000080017067a10 */ /* 0x000fe40007ffe0ff */
[----:B------:R-:W-:-:S03]  /*af30*/  MOV R9, 0x0 ;  /* 0x0000000000097802 */ /* 0x000fc60000000f00 */
[----:B------:R1:W-:Y:S01]  /*af40*/  STL.64 [R6], R2 ;  /* 0x0000000206007387 */ /* 0x0003e20000100a00 */
[----:B------:R-:W-:Y:S05]  /*af50*/  RET.REL.NODEC R8 `(_ZN7cutlass13device_kernelIN5flash19enable_sm80_to_sm89INS1_16FlashAttnBwdSm80INS1_25CollectiveMainloopBwdSm80ILi2ELi2EN4cute5tupleIJNS5_1CILi128EEES8_NS7_ILi64EEEEEENS_10bfloat16_tEfNS_4arch4Sm80ELb1ELb0ELb1ELb1ELb1ELb0ELb0ELb0ELi2ELi4ELi4ELi4ELb0EEENS1_21CollectiveEpilogueBwdISA_SB_SD_Li256ELb1ELb0ELi2EEENS1_25SingleTileBwdLPTSchedulerILb1ELi128ELb1EEEEEEEEEvNT_6ParamsE) ;  /* 0xffff50a008007950 */ /* 0x000fea0003c3ffff */
        .type           $_ZN7cutlass13device_kernelIN5flash19enable_sm80_to_sm89INS1_16FlashAttnBwdSm80INS1_25CollectiveMainloopBwdSm80ILi2ELi2EN4cute5tupleIJNS5_1CILi128EEES8_NS7_ILi64EEEEEENS_10bfloat16_tEfNS_4arch4Sm80ELb1ELb0ELb1ELb1ELb1ELb0ELb0ELb0ELi2ELi4ELi4ELi4ELb0EEENS1_21CollectiveEpilogueBwdISA_SB_SD_Li256ELb1ELb0ELi2EEENS1_25SingleTileBwdLPTSchedulerILb1ELi128ELb1EEEEEEEEEvNT_6ParamsE$_ZN4cute3eso3ESOILb1ELb0EJNS_6LayoutINS_5tupleIJNS3_IJNS_1CILi2EEES5_EEEEEENS3_IJNS3_IJNS4_ILi8EEENS4_ILi64EEEEEEEEEEEiEEC2ERKSC_RKi,@function
        .size           $_ZN7cutlass13device_kernelIN5flash19enable_sm80_to_sm89INS1_16FlashAttnBwdSm80INS1_25CollectiveMainloopBwdSm80ILi2ELi2EN4cute5tupleIJNS5_1CILi128EEES8_NS7_ILi64EEEEEENS_10bfloat16_tEfNS_4arch4Sm80ELb1ELb0ELb1ELb1ELb1ELb0ELb0ELb0ELi2ELi4ELi4ELi4ELb0EEENS1_21CollectiveEpilogueBwdISA_SB_SD_Li256ELb1ELb0ELi2EEENS1_25SingleTileBwdLPTSchedulerILb1ELi128ELb1EEEEEEEEEvNT_6ParamsE$_ZN4cute3eso3ESOILb1ELb0EJNS_6LayoutINS_5tupleIJNS3_IJNS_1CILi2EEES5_EEEEEENS3_IJNS3_IJNS4_ILi8EEENS4_ILi64EEEEEEEEEEEiEEC2ERKSC_RKi,($_ZN7cutlass13device_kernelIN5flash19enable_sm80_to_sm89INS1_16FlashAttnBwdSm80INS1_25CollectiveMainloopBwdSm80ILi2ELi2EN4cute5tupleIJNS5_1CILi128EEES8_NS7_ILi64EEEEEENS_10bfloat16_tEfNS_4arch4Sm80ELb1ELb0ELb1ELb1ELb1ELb0ELb0ELb0ELi2ELi4ELi4ELi4ELb0EEENS1_21CollectiveEpilogueBwdISA_SB_SD_Li256ELb1ELb0ELi2EEENS1_25SingleTileBwdLPTSchedulerILb1ELi128ELb1EEEEEEEEEvNT_6ParamsE$_ZN4cute3eso3ESOILb1ELb0EJNS_6LayoutINS_5tupleIJNS3_IJNS_1CILi2EEES5_EEENS3_IJS5_NS4_ILi8EEEEEEEEENS3_IJNS3_IJNS_11ScaledBasisIS7_JLi0EEEENSA_INS4_ILi64EEEJLi0EEEEEEENS3_IJNSA_INS4_ILi1EEEJLi1EEEENSA_INS4_ILi16EEEJLi1EEEEEEEEEEEENS_10ViewEngineINS_23ArithmeticTupleIteratorINS_15ArithmeticTupleIJNS4_ILi0EEESP_EEEEEEEEEC2ERKSL_RKSS_ - $_ZN7cutlass13device_kernelIN5flash19enable_sm80_to_sm89INS1_16FlashAttnBwdSm80INS1_25CollectiveMainloopBwdSm80ILi2ELi2EN4cute5tupleIJNS5_1CILi128EEES8_NS7_ILi64EEEEEENS_10bfloat16_tEfNS_4arch4Sm80ELb1ELb0ELb1ELb1ELb1ELb0ELb0ELb0ELi2ELi4ELi4ELi4ELb0EEENS1_21CollectiveEpilogueBwdISA_SB_SD_Li256ELb1ELb0ELi2EEENS1_25SingleTileBwdLPTSchedulerILb1ELi128ELb1EEEEEEEEEvNT_6ParamsE$_ZN4cute3eso3ESOILb1ELb0EJNS_6LayoutINS_5tupleIJNS3_IJNS_1CILi2EEES5_EEEEEENS3_IJNS3_IJNS4_ILi8EEENS4_ILi64EEEEEEEEEEEiEEC2ERKSC_RKi)
$_ZN7cutlass13device_kernelIN5flash19enable_sm80_to_sm89INS1_16FlashAttnBwdSm80INS1_25CollectiveMainloopBwdSm80ILi2ELi2EN4cute5tupleIJNS5_1CILi128EEES8_NS7_ILi64EEEEEENS_10bfloat16_tEfNS_4arch4Sm80ELb1ELb0ELb1ELb1ELb1ELb0ELb0ELb0ELi2ELi4ELi4ELi4ELb0EEENS1_21CollectiveEpilogueBwdISA_SB_SD_Li256ELb1ELb0ELi2EEENS1_25SingleTileBwdLPTSchedulerILb1ELi128ELb1EEEEEEEEEvNT_6ParamsE$_ZN4cute3eso3ESOILb1ELb0EJNS_6LayoutINS_5tupleIJNS3_IJNS_1CILi2EEES5_EEEEEENS3_IJNS3_IJNS4_ILi8EEENS4_ILi64EEEEEEEEEEEiEEC2ERKSC_RKi:
[----:B------:R-:W-:Y:S01]  /*af60*/  IADD3 R2, R23, -c[0x0][0x20], RZ ;  /* 0x8000080017027a10 */ /* 0x000fe20007ffe0ff */
[----:B------:R-:W-:Y:S01]  /*af70*/  IMAD.MOV.U32 R8, RZ, RZ, R6 ;  /* 0x000000ffff087224 */ /* 0x000fe200078e0006 */
[----:B------:R-:W-:-:S03]  /*af80*/  MOV R9, 0x0 ;  /* 0x0000000000097802 */ /* 0x000fc60000000f00 */
[----:B------:R1:W-:Y:S01]  /*af90*/  STL [R2], R3 ;  /* 0x0000000302007387 */ /* 0x0003e20000100800 */
[----:B------:R-:W-:Y:S05]  /*afa0*/  RET.REL.NODEC R8 `(_ZN7cutlass13device_kernelIN5flash19enable_sm80_to_sm89INS1_16FlashAttnBwdSm80INS1_25CollectiveMainloopBwdSm80ILi2ELi2EN4cute5tupleIJNS5_1CILi128EEES8_NS7_ILi64EEEEEENS_10bfloat16_tEfNS_4arch4Sm80ELb1ELb0ELb1ELb1ELb1ELb0ELb0ELb0ELi2ELi4ELi4ELi4ELb0EEENS1_21CollectiveEpilogueBwdISA_SB_SD_Li256ELb1ELb0ELi2EEENS1_25SingleTileBwdLPTSchedulerILb1ELi128ELb1EEEEEEEEEvNT_6ParamsE) ;  /* 0xffff505008007950 */ /* 0x000fea0003c3ffff */
        .type           $_ZN7cutlass13device_kernelIN5flash19enable_sm80_to_sm89INS1_16FlashAttnBwdSm80INS1_25CollectiveMainloopBwdSm80ILi2ELi2EN4cute5tupleIJNS5_1CILi128EEES8_NS7_ILi64EEEEEENS_10bfloat16_tEfNS_4arch4Sm80ELb1ELb0ELb1ELb1ELb1ELb0ELb0ELb0ELi2ELi4ELi4ELi4ELb0EEENS1_21CollectiveEpilogueBwdISA_SB_SD_Li256ELb1ELb0ELi2EEENS1_25SingleTileBwdLPTSchedulerILb1ELi128ELb1EEEEEEEEEvNT_6ParamsE$_ZN4cute3eso3ESOILb1ELb0EJNS_6LayoutINS_5tupleIJNS3_IJNS_1CILi2EEES5_EEENS3_IJS5_NS4_ILi8EEEEEEEEENS3_IJNS3_IJNS_11ScaledBasisIS7_JLi0EEEENSA_INS4_ILi64EEEJLi0EEEEEEENS3_IJNSA_INS4_ILi1EEEJLi1EEEENSA_INS4_ILi16EEEJLi1EEEEEEEEEEEENS_10ViewEngineINS_23ArithmeticTupleIteratorINS_15ArithmeticTupleIJNS4_ILi0EEESP_EEEEEEEEEC2ERKSL_RKSS_,@function
        .size           $_ZN7cutlass13device_kernelIN5flash19enable_sm80_to_sm89INS1_16FlashAttnBwdSm80INS1_25CollectiveMainloopBwdSm80ILi2ELi2EN4cute5tupleIJNS5_1CILi128EEES8_NS7_ILi64EEEEEENS_10bfloat16_tEfNS_4arch4Sm80ELb1ELb0ELb1ELb1ELb1ELb0ELb0ELb0ELi2ELi4ELi4ELi4ELb0EEENS1_21CollectiveEpilogueBwdISA_SB_SD_Li256ELb1ELb0ELi2EEENS1_25SingleTileBwdLPTSchedulerILb1ELi128ELb1EEEEEEEEEvNT_6ParamsE$_ZN4cute3eso3ESOILb1ELb0EJNS_6LayoutINS_5tupleIJNS3_IJNS_1CILi2EEES5_EEENS3_IJS5_NS4_ILi8EEEEEEEEENS3_IJNS3_IJNS_11ScaledBasisIS7_JLi0EEEENSA_INS4_ILi64EEEJLi0EEEEEEENS3_IJNSA_INS4_ILi1EEEJLi1EEEENSA_INS4_ILi16EEEJLi1EEEEEEEEEEEENS_10ViewEngineINS_23ArithmeticTupleIteratorINS_15ArithmeticTupleIJNS4_ILi0EEESP_EEEEEEEEEC2ERKSL_RKSS_,($_ZN7cutlass13device_kernelIN5flash19enable_sm80_to_sm89INS1_16FlashAttnBwdSm80INS1_25CollectiveMainloopBwdSm80ILi2ELi2EN4cute5tupleIJNS5_1CILi128EEES8_NS7_ILi64EEEEEENS_10bfloat16_tEfNS_4arch4Sm80ELb1ELb0ELb1ELb1ELb1ELb0ELb0ELb0ELi2ELi4ELi4ELi4ELb0EEENS1_21CollectiveEpilogueBwdISA_SB_SD_Li256ELb1ELb0ELi2EEENS1_25SingleTileBwdLPTSchedulerILb1ELi128ELb1EEEEEEEEEvNT_6ParamsE$_ZN4cute3eso3ESOILb1ELb0EJNS_6LayoutINS_5tupleIJNS3_IJNS_1CILi2EEES5_EEENS3_IJS5_NS4_ILi8EEEEEEEEENS3_IJNS3_IJNS_11ScaledBasisIS7_JLi0EEEENSA_INS4_ILi64EEEJLi0EEEEEEENS3_IJNSA_INS4_ILi1EEEJLi1EEEENSA_INS4_ILi16EEEJLi1EEEEEEEEEEEENS_10ViewEngineINS_23ArithmeticTupleIteratorINS_15ArithmeticTupleIJiiEEEEEEEEEC2ERKSL_RKSR_ - $_ZN7cutlass13device_kernelIN5flash19enable_sm80_to_sm89INS1_16FlashAttnBwdSm80INS1_25CollectiveMainloopBwdSm80ILi2ELi2EN4cute5tupleIJNS5_1CILi128EEES8_NS7_ILi64EEEEEENS_10bfloat16_tEfNS_4arch4Sm80ELb1ELb0ELb1ELb1ELb1ELb0ELb0ELb0ELi2ELi4ELi4ELi4ELb0EEENS1_21CollectiveEpilogueBwdISA_SB_SD_Li256ELb1ELb0ELi2EEENS1_25SingleTileBwdLPTSchedulerILb1ELi128ELb1EEEEEEEEEvNT_6ParamsE$_ZN4cute3eso3ESOILb1ELb0EJNS_6LayoutINS_5tupleIJNS3_IJNS_1CILi2EEES5_EEENS3_IJS5_NS4_ILi8EEEEEEEEENS3_IJNS3_IJNS_11ScaledBasisIS7_JLi0EEEENSA_INS4_ILi64EEEJLi0EEEEEEENS3_IJNSA_INS4_ILi1EEEJLi1EEEENSA_INS4_ILi16EEEJLi1EEEEEEEEEEEENS_10ViewEngineINS_23ArithmeticTupleIteratorINS_15ArithmeticTupleIJNS4_ILi0EEESP_EEEEEEEEEC2ERKSL_RKSS_)
$_ZN7cutlass13device_kernelIN5flash19enable_sm80_to_sm89INS1_16FlashAttnBwdSm80INS1_25CollectiveMainloopBwdSm80ILi2ELi2EN4cute5tupleIJNS5_1CILi128EEES8_NS7_ILi64EEEEEENS_10bfloat16_tEfNS_4arch4Sm80ELb1ELb0ELb1ELb1ELb1ELb0ELb0ELb0ELi2ELi4ELi4ELi4ELb0EEENS1_21CollectiveEpilogueBwdISA_SB_SD_Li256ELb1ELb0ELi2EEENS1_25SingleTileBwdLPTSchedulerILb1ELi128ELb1EEEEEEEEEvNT_6ParamsE$_ZN4cute3eso3ESOILb1ELb0EJNS_6LayoutINS_5tupleIJNS3_IJNS_1CILi2EEES5_EEENS3_IJS5_NS4_ILi8EEEEEEEEENS3_IJNS3_IJNS_11ScaledBasisIS7_JLi0EEEENSA_INS4_ILi64EEEJLi0EEEEEEENS3_IJNSA_INS4_ILi1EEEJLi1EEEENSA_INS4_ILi16EEEJLi1EEEEEEEEEEEENS_10ViewEngineINS_23ArithmeticTupleIteratorINS_15ArithmeticTupleIJNS4_ILi0EEESP_EEEEEEEEEC2ERKSL_RKSS_:
[----:B------:R-:W-:Y:S01]  /*afb0*/  IADD3 R46, R46, -c[0x0][0x20], RZ ;  /* 0x800008002e2e7a10 */ /* 0x000fe20007ffe0ff */
[----:B------:R-:W-:Y:S01]  /*afc0*/  IMAD.MOV.U32 R8, RZ, RZ, R2 ;  /* 0x000000ffff087224 */ /* 0x000fe200078e0002 */
[----:B------:R-:W-:Y:S01]  /*afd0*/  PRMT R3, RZ, 0x7610, R3 ;  /* 0x00007610ff037816 */ /* 0x000fe20000000003 */
[----:B------:R-:W-:-:S04]  /*afe0*/  IMAD.MOV.U32 R9, RZ, RZ, 0x0 ;  /* 0x00000000ff097424 */ /* 0x000fc800078e00ff */
[----:B------:R1:W-:Y:S01]  /*aff0*/  STL.U8 [R46], R3 ;  /* 0x000000032e007387 */ /* 0x0003e20000100000 */
[----:B------:R-:W-:Y:S05]  /*b000*/  RET.REL.NODEC R8 `(_ZN7cutlass13device_kernelIN5flash19enable_sm80_to_sm89INS1_16FlashAttnBwdSm80INS1_25CollectiveMainloopBwdSm80ILi2ELi2EN4cute5tupleIJNS5_1CILi128EEES8_NS7_ILi64EEEEEENS_10bfloat16_tEfNS_4arch4Sm80ELb1ELb0ELb1ELb1ELb1ELb0ELb0ELb0ELi2ELi4ELi4ELi4ELb0EEENS1_21CollectiveEpilogueBwdISA_SB_SD_Li256ELb1ELb0ELi2EEENS1_25SingleTileBwdLPTSchedulerILb1ELi128ELb1EEEEEEEEEvNT_6ParamsE) ;  /* 0xffff4ff008007950 */ /* 0x000fea0003c3ffff */
        .type           $_ZN7cutlass13device_kernelIN5flash19enable_sm80_to_sm89INS1_16FlashAttnBwdSm80INS1_25CollectiveMainloopBwdSm80ILi2ELi2EN4cute5tupleIJNS5_1CILi128EEES8_NS7_ILi64EEEEEENS_10bfloat16_tEfNS_4arch4Sm80ELb1ELb0ELb1ELb1ELb1ELb0ELb0ELb0ELi2ELi4ELi4ELi4ELb0EEENS1_21CollectiveEpilogueBwdISA_SB_SD_Li256ELb1ELb0ELi2EEENS1_25SingleTileBwdLPTSchedulerILb1ELi128ELb1EEEEEEEEEvNT_6ParamsE$_ZN4cute3eso3ESOILb1ELb0EJNS_6LayoutINS_5tupleIJNS3_IJNS_1CILi2EEES5_EEENS3_IJS5_NS4_ILi8EEEEEEEEENS3_IJNS3_IJNS_11ScaledBasisIS7_JLi0EEEENSA_INS4_ILi64EEEJLi0EEEEEEENS3_IJNSA_INS4_ILi1EEEJLi1EEEENSA_INS4_ILi16EEEJLi1EEEEEEEEEEEENS_10ViewEngineINS_23ArithmeticTupleIteratorINS_15ArithmeticTupleIJiiEEEEEEEEEC2ERKSL_RKSR_,@function
        .size           $_ZN7cutlass13device_kernelIN5flash19enable_sm80_to_sm89INS1_16FlashAttnBwdSm80INS1_25CollectiveMainloopBwdSm80ILi2ELi2EN4cute5tupleIJNS5_1CILi128EEES8_NS7_ILi64EEEEEENS_10bfloat16_tEfNS_4arch4Sm80ELb1ELb0ELb1ELb1ELb1ELb0ELb0ELb0ELi2ELi4ELi4ELi4ELb0EEENS1_21CollectiveEpilogueBwdISA_SB_SD_Li256ELb1ELb0ELi2EEENS1_25SingleTileBwdLPTSchedulerILb1ELi128ELb1EEEEEEEEEvNT_6ParamsE$_ZN4cute3eso3ESOILb1ELb0EJNS_6LayoutINS_5tupleIJNS3_IJNS_1CILi2EEES5_EEENS3_IJS5_NS4_ILi8EEEEEEEEENS3_IJNS3_IJNS_11ScaledBasisIS7_JLi0EEEENSA_INS4_ILi64EEEJLi0EEEEEEENS3_IJNSA_INS4_ILi1EEEJLi1EEEENSA_INS4_ILi16EEEJLi1EEEEEEEEEEEENS_10ViewEngineINS_23ArithmeticTupleIteratorINS_15ArithmeticTupleIJiiEEEEEEEEEC2ERKSL_RKSR_,($_ZN7cutlass13device_kernelIN5flash19enable_sm80_to_sm89INS1_16FlashAttnBwdSm80INS1_25CollectiveMainloopBwdSm80ILi2ELi2EN4cute5tupleIJNS5_1CILi128EEES8_NS7_ILi64EEEEEENS_10bfloat16_tEfNS_4arch4Sm80ELb1ELb0ELb1ELb1ELb1ELb0ELb0ELb0ELi2ELi4ELi4ELi4ELb0EEENS1_21CollectiveEpilogueBwdISA_SB_SD_Li256ELb1ELb0ELi2EEENS1_25SingleTileBwdLPTSchedulerILb1ELi128ELb1EEEEEEEEEvNT_6ParamsE$_ZN4cute3eso3ESOILb1ELb0EJNS_6LayoutINS_5tupleIJNS3_IJNS_1CILi2EEES5_EEENS3_IJS5_NS4_ILi8EEEEEEEEENS3_IJNS3_IJS5_NS4_ILi4EEEEEENS3_IJNS4_ILi1EEES7_EEEEEEEENS_10ViewEngineIPfEEEEC2ERKSF_RKSI_ - $_ZN7cutlass13device_kernelIN5flash19enable_sm80_to_sm89INS1_16FlashAttnBwdSm80INS1_25CollectiveMainloopBwdSm80ILi2ELi2EN4cute5tupleIJNS5_1CILi128EEES8_NS7_ILi64EEEEEENS_10bfloat16_tEfNS_4arch4Sm80ELb1ELb0ELb1ELb1ELb1ELb0ELb0ELb0ELi2ELi4ELi4ELi4ELb0EEENS1_21CollectiveEpilogueBwdISA_SB_SD_Li256ELb1ELb0ELi2EEENS1_25SingleTileBwdLPTSchedulerILb1ELi128ELb1EEEEEEEEEvNT_6ParamsE$_ZN4cute3eso3ESOILb1ELb0EJNS_6LayoutINS_5tupleIJNS3_IJNS_1CILi2EEES5_EEENS3_IJS5_NS4_ILi8EEEEEEEEENS3_IJNS3_IJNS_11ScaledBasisIS7_JLi0EEEENSA_INS4_ILi64EEEJLi0EEEEEEENS3_IJNSA_INS4_ILi1EEEJLi1EEEENSA_INS4_ILi16EEEJLi1EEEEEEEEEEEENS_10ViewEngineINS_23ArithmeticTupleIteratorINS_15ArithmeticTupleIJiiEEEEEEEEEC2ERKSL_RKSR_)
$_ZN7cutlass13device_kernelIN5flash19enable_sm80_to_sm89INS1_16FlashAttnBwdSm80INS1_25CollectiveMainloopBwdSm80ILi2ELi2EN4cute5tupleIJNS5_1CILi128EEES8_NS7_ILi64EEEEEENS_10bfloat16_tEfNS_4arch4Sm80ELb1ELb0ELb1ELb1ELb1ELb0ELb0ELb0ELi2ELi4ELi4ELi4ELb0EEENS1_21CollectiveEpilogueBwdISA_SB_SD_Li256ELb1ELb0ELi2EEENS1_25SingleTileBwdLPTSchedulerILb1ELi128ELb1EEEEEEEEEvNT_6ParamsE$_ZN4cute3eso3ESOILb1ELb0EJNS_6LayoutINS_5tupleIJNS3_IJNS_1CILi2EEES5_EEENS3_IJS5_NS4_ILi8EEEEEEEEENS3_IJNS3_IJNS_11ScaledBasisIS7_JLi0EEEENSA_INS4_ILi64EEEJLi0EEEEEEENS3_IJNSA_INS4_ILi1EEEJLi1EEEENSA_INS4_ILi16EEEJLi1EEEEEEEEEEEENS_10ViewEngineINS_23ArithmeticTupleIteratorINS_15ArithmeticTupleIJiiEEEEEEEEEC2ERKSL_RKSR_:
[----:B------:R-:W-:Y:S01]  /*b010*/  IADD3 R4, R81, -c[0x0][0x20], RZ ;  /* 0x8000080051047a10 */ /* 0x000fe20007ffe0ff */
[----:B------:R-:W-:Y:S01]  /*b020*/  IMAD.MOV.U32 R8, RZ, RZ, R6 ;  /* 0x000000ffff087224 */ /* 0x000fe200078e0006 */
[----:B------:R-:W-:-:S03]  /*b030*/  MOV R9, 0x0 ;  /* 0x0000000000097802 */ /* 0x000fc60000000f00 */
[----:B------:R1:W-:Y:S04]  /*b040*/  STL [R4], R2 ;  /* 0x0000000204007387 */ /* 0x0003e80000100800 */
[----:B------:R1:W-:Y:S01]  /*b050*/  STL [R4+0x4], R3 ;  /* 0x0000040304007387 */ /* 0x0003e20000100800 */
[----:B------:R-:W-:Y:S05]  /*b060*/  RET.REL.NODEC R8 `(_ZN7cutlass13device_kernelIN5flash19enable_sm80_to_sm89INS1_16FlashAttnBwdSm80INS1_25CollectiveMainloopBwdSm80ILi2ELi2EN4cute5tupleIJNS5_1CILi128EEES8_NS7_ILi64EEEEEENS_10bfloat16_tEfNS_4arch4Sm80ELb1ELb0ELb1ELb1ELb1ELb0ELb0ELb0ELi2ELi4ELi4ELi4ELb0EEENS1_21CollectiveEpilogueBwdISA_SB_SD_Li256ELb1ELb0ELi2EEENS1_25SingleTileBwdLPTSchedulerILb1ELi128ELb1EEEEEEEEEvNT_6ParamsE) ;  /* 0xffff4f9008007950 */ /* 0x000fea0003c3ffff */
        .type           $_ZN7cutlass13device_kernelIN5flash19enable_sm80_to_sm89INS1_16FlashAttnBwdSm80INS1_25CollectiveMainloopBwdSm80ILi2ELi2EN4cute5tupleIJNS5_1CILi128EEES8_NS7_ILi64EEEEEENS_10bfloat16_tEfNS_4arch4Sm80ELb1ELb0ELb1ELb1ELb1ELb0ELb0ELb0ELi2ELi4ELi4ELi4ELb0EEENS1_21CollectiveEpilogueBwdISA_SB_SD_Li256ELb1ELb0ELi2EEENS1_25SingleTileBwdLPTSchedulerILb1ELi128ELb1EEEEEEEEEvNT_6ParamsE$_ZN4cute3eso3ESOILb1ELb0EJNS_6LayoutINS_5tupleIJNS3_IJNS_1CILi2EEES5_EEENS3_IJS5_NS4_ILi8EEEEEEEEENS3_IJNS3_IJS5_NS4_ILi4EEEEEENS3_IJNS4_ILi1EEES7_EEEEEEEENS_10ViewEngineIPfEEEEC2ERKSF_RKSI_,@function
        .size           $_ZN7cutlass13device_kernelIN5flash19enable_sm80_to_sm89INS1_16FlashAttnBwdSm80INS1_25CollectiveMainloopBwdSm80ILi2ELi2EN4cute5tupleIJNS5_1CILi128EEES8_NS7_ILi64EEEEEENS_10bfloat16_tEfNS_4arch4Sm80ELb1ELb0ELb1ELb1ELb1ELb0ELb0ELb0ELi2ELi4ELi4ELi4ELb0EEENS1_21CollectiveEpilogueBwdISA_SB_SD_Li256ELb1ELb0ELi2EEENS1_25SingleTileBwdLPTSchedulerILb1ELi128ELb1EEEEEEEEEvNT_6ParamsE$_ZN4cute3eso3ESOILb1ELb0EJNS_6LayoutINS_5tupleIJNS3_IJNS_1CILi2EEES5_EEENS3_IJS5_NS4_ILi8EEEEEEEEENS3_IJNS3_IJS5_NS4_ILi4EEEEEENS3_IJNS4_ILi1EEES7_EEEEEEEENS_10ViewEngineIPfEEEEC2ERKSF_RKSI_,($_ZN7cutlass13device_kernelIN5flash19enable_sm80_to_sm89INS1_16FlashAttnBwdSm80INS1_25CollectiveMainloopBwdSm80ILi2ELi2EN4cute5tupleIJNS5_1CILi128EEES8_NS7_ILi64EEEEEENS_10bfloat16_tEfNS_4arch4Sm80ELb1ELb0ELb1ELb1ELb1ELb0ELb0ELb0ELi2ELi4ELi4ELi4ELb0EEENS1_21CollectiveEpilogueBwdISA_SB_SD_Li256ELb1ELb0ELi2EEENS1_25SingleTileBwdLPTSchedulerILb1ELi128ELb1EEEEEEEEEvNT_6ParamsE$_ZN4cute3eso3ESOILb1ELb0EJNS_6LayoutINS_5tupleIJNS3_IJNS_1CILi2EEES5_EEENS4_ILi8EEEEEENS3_IJNS3_IJNS4_ILi1EEES5_EEENS4_ILi4EEEEEEEENS_10ViewEngineIPN7cutlass10bfloat16_tEEEEEC2ERKSD_RKSI_ - $_ZN7cutlass13device_kernelIN5flash19enable_sm80_to_sm89INS1_16FlashAttnBwdSm80INS1_25CollectiveMainloopBwdSm80ILi2ELi2EN4cute5tupleIJNS5_1CILi128EEES8_NS7_ILi64EEEEEENS_10bfloat16_tEfNS_4arch4Sm80ELb1ELb0ELb1ELb1ELb1ELb0ELb0ELb0ELi2ELi4ELi4ELi4ELb0EEENS1_21CollectiveEpilogueBwdISA_SB_SD_Li256ELb1ELb0ELi2EEENS1_25SingleTileBwdLPTSchedulerILb1ELi128ELb1EEEEEEEEEvNT_6ParamsE$_ZN4cute3eso3ESOILb1ELb0EJNS_6LayoutINS_5tupleIJNS3_IJNS_1CILi2EEES5_EEENS3_IJS5_NS4_ILi8EEEEEEEEENS3_IJNS3_IJS5_NS4_ILi4EEEEEENS3_IJNS4_ILi1EEES7_EEEEEEEENS_10ViewEngineIPfEEEEC2ERKSF_RKSI_)
$_ZN7cutlass13device_kernelIN5flash19enable_sm80_to_sm89INS1_16FlashAttnBwdSm80INS1_25CollectiveMainloopBwdSm80ILi2ELi2EN4cute5tupleIJNS5_1CILi128EEES8_NS7_ILi64EEEEEENS_10bfloat16_tEfNS_4arch4Sm80ELb1ELb0ELb1ELb1ELb1ELb0ELb0ELb0ELi2ELi4ELi4ELi4ELb0EEENS1_21CollectiveEpilogueBwdISA_SB_SD_Li256ELb1ELb0ELi2EEENS1_25SingleTileBwdLPTSchedulerILb1ELi128ELb1EEEEEEEEEvNT_6ParamsE$_ZN4cute3eso3ESOILb1ELb0EJNS_6LayoutINS_5tupleIJNS3_IJNS_1CILi2EEES5_EEENS3_IJS5_NS4_ILi8EEEEEEEEENS3_IJNS3_IJS5_NS4_ILi4EEEEEENS3_IJNS4_ILi1EEES7_EEEEEEEENS_10ViewEngineIPfEEEEC2ERKSF_RKSI_:
[----:B------:R-:W-:Y:S01]  /*b070*/  IADD3 R4, R81, -c[0x0][0x20], RZ ;  /* 0x8000080051047a10 */ /* 0x000fe20007ffe0ff */
[----:B------:R-:W-:Y:S01]  /*b080*/  IMAD.MOV.U32 R8, RZ, RZ, R6 ;  /* 0x000000ffff087224 */ /* 0x000fe200078e0006 */
[----:B------:R-:W-:-:S03]  /*b090*/  MOV R9, 0x0 ;  /* 0x0000000000097802 */ /* 0x000fc60000000f00 */
[----:B------:R1:W-:Y:S01]  /*b0a0*/  STL.64 [R4], R48 ;  /* 0x0000003004007387 */ /* 0x0003e20000100a00 */
[----:B------:R-:W-:Y:S05]  /*b0b0*/  RET.REL.NODEC R8 `(_ZN7cutlass13device_kernelIN5flash19enable_sm80_to_sm89INS1_16FlashAttnBwdSm80INS1_25CollectiveMainloopBwdSm80ILi2ELi2EN4cute5tupleIJNS5_1CILi128EEES8_NS7_ILi64EEEEEENS_10bfloat16_tEfNS_4arch4Sm80ELb1ELb0ELb1ELb1ELb1ELb0ELb0ELb0ELi2ELi4ELi4ELi4ELb0EEENS1_21CollectiveEpilogueBwdISA_SB_SD_Li256ELb1ELb0ELi2EEENS1_25SingleTileBwdLPTSchedulerILb1ELi128ELb1EEEEEEEEEvNT_6ParamsE) ;  /* 0xffff4f4008007950 */ /* 0x000fea0003c3ffff */
        .type           $_ZN7cutlass13device_kernelIN5flash19enable_sm80_to_sm89INS1_16FlashAttnBwdSm80INS1_25CollectiveMainloopBwdSm80ILi2ELi2EN4cute5tupleIJNS5_1CILi128EEES8_NS7_ILi64EEEEEENS_10bfloat16_tEfNS_4arch4Sm80ELb1ELb0ELb1ELb1ELb1ELb0ELb0ELb0ELi2ELi4ELi4ELi4ELb0EEENS1_21CollectiveEpilogueBwdISA_SB_SD_Li256ELb1ELb0ELi2EEENS1_25SingleTileBwdLPTSchedulerILb1ELi128ELb1EEEEEEEEEvNT_6ParamsE$_ZN4cute3eso3ESOILb1ELb0EJNS_6LayoutINS_5tupleIJNS3_IJNS_1CILi2EEES5_EEENS4_ILi8EEEEEENS3_IJNS3_IJNS4_ILi1EEES5_EEENS4_ILi4EEEEEEEENS_10ViewEngineIPN7cutlass10bfloat16_tEEEEEC2ERKSD_RKSI_,@function
        .size           $_ZN7cutlass13device_kernelIN5flash19enable_sm80_to_sm89INS1_16FlashAttnBwdSm80INS1_25CollectiveMainloopBwdSm80ILi2ELi2EN4cute5tupleIJNS5_1CILi128EEES8_NS7_ILi64EEEEEENS_10bfloat16_tEfNS_4arch4Sm80ELb1ELb0ELb1ELb1ELb1ELb0ELb0ELb0ELi2ELi4ELi4ELi4ELb0EEENS1_21CollectiveEpilogueBwdISA_SB_SD_Li256ELb1ELb0ELi2EEENS1_25SingleTileBwdLPTSchedulerILb1ELi128ELb1EEEEEEEEEvNT_6ParamsE$_ZN4cute3eso3ESOILb1ELb0EJNS_6LayoutINS_5tupleIJNS3_IJNS_1CILi2EEES5_EEENS4_ILi8EEEEEENS3_IJNS3_IJNS4_ILi1EEES5_EEENS4_ILi4EEEEEEEENS_10ViewEngineIPN7cutlass10bfloat16_tEEEEEC2ERKSD_RKSI_,($_ZN7cutlass13device_kernelIN5flash19enable_sm80_to_sm89INS1_16FlashAttnBwdSm80INS1_25CollectiveMainloopBwdSm80ILi2ELi2EN4cute5tupleIJNS5_1CILi128EEES8_NS7_ILi64EEEEEENS_10bfloat16_tEfNS_4arch4Sm80ELb1ELb0ELb1ELb1ELb1ELb0ELb0ELb0ELi2ELi4ELi4ELi4ELb0EEENS1_21CollectiveEpilogueBwdISA_SB_SD_Li256ELb1ELb0ELi2EEENS1_25SingleTileBwdLPTSchedulerILb1ELi128ELb1EEEEEEEEEvNT_6ParamsE$_ZN4cute3eso3ESOILb1ELb0EJNS_6LayoutINS_5tupleIJNS3_IJNS_1CILi2EEES5_EEENS4_ILi8EEEEEENS3_IJNS3_IJNS4_ILi1EEES5_EEENS4_ILi4EEEEEEEEiEEC2ERKSD_RKi - $_ZN7cutlass13device_kernelIN5flash19enable_sm80_to_sm89INS1_16FlashAttnBwdSm80INS1_25CollectiveMainloopBwdSm80ILi2ELi2EN4cute5tupleIJNS5_1CILi128EEES8_NS7_ILi64EEEEEENS_10bfloat16_tEfNS_4arch4Sm80ELb1ELb0ELb1ELb1ELb1ELb0ELb0ELb0ELi2ELi4ELi4ELi4ELb0EEENS1_21CollectiveEpilogueBwdISA_SB_SD_Li256ELb1ELb0ELi2EEENS1_25SingleTileBwdLPTSchedulerILb1ELi128ELb1EEEEEEEEEvNT_6ParamsE$_ZN4cute3eso3ESOILb1ELb0EJNS_6LayoutINS_5tupleIJNS3_IJNS_1CILi2EEES5_EEENS4_ILi8EEEEEENS3_IJNS3_IJNS4_ILi1EEES5_EEENS4_ILi4EEEEEEEENS_10ViewEngineIPN7cutlass10bfloat16_tEEEEEC2ERKSD_RKSI_)
$_ZN7cutlass13device_kernelIN5flash19enable_sm80_to_sm89INS1_16FlashAttnBwdSm80INS1_25CollectiveMainloopBwdSm80ILi2ELi2EN4cute5tupleIJNS5_1CILi128EEES8_NS7_ILi64EEEEEENS_10bfloat16_tEfNS_4arch4Sm80ELb1ELb0ELb1ELb1ELb1ELb0ELb0ELb0ELi2ELi4ELi4ELi4ELb0EEENS1_21CollectiveEpilogueBwdISA_SB_SD_Li256ELb1ELb0ELi2EEENS1_25SingleTileBwdLPTSchedulerILb1ELi128ELb1EEEEEEEEEvNT_6ParamsE$_ZN4cute3eso3ESOILb1ELb0EJNS_6LayoutINS_5tupleIJNS3_IJNS_1CILi2EEES5_EEENS4_ILi8EEEEEENS3_IJNS3_IJNS4_ILi1EEES5_EEENS4_ILi4EEEEEEEENS_10ViewEngineIPN7cutlass10bfloat16_tEEEEEC2ERKSD_RKSI_:
[----:B------:R-:W-:Y:S01]  /*b0c0*/  IADD3 R2, R23, -c[0x0][0x20], RZ ;  /* 0x8000080017027a10 */ /* 0x000fe20007ffe0ff */
[----:B------:R-:W-:Y:S01]  /*b0d0*/  IMAD.MOV.U32 R7, RZ, RZ, R3 ;  /* 0x000000ffff077224 */ /* 0x000fe200078e0003 */
[----:B------:R-:W-:-:S04]  /*b0e0*/  MOV R5, 0x0 ;  /* 0x0000000000057802 */ /* 0x000fc80000000f00 */
[----:B------:R1:W-:Y:S01]  /*b0f0*/  STL.64 [R2], R6 ;  /* 0x0000000602007387 */ /* 0x0003e20000100a00 */
[----:B------:R-:W-:Y:S05]  /*b100*/  RET.REL.NODEC R4 `(_ZN7cutlass13device_kernelIN5flash19enable_sm80_to_sm89INS1_16FlashAttnBwdSm80INS1_25CollectiveMainloopBwdSm80ILi2ELi2EN4cute5tupleIJNS5_1CILi128EEES8_NS7_ILi64EEEEEENS_10bfloat16_tEfNS_4arch4Sm80ELb1ELb0ELb1ELb1ELb1ELb0ELb0ELb0ELi2ELi4ELi4ELi4ELb0EEENS1_21CollectiveEpilogueBwdISA_SB_SD_Li256ELb1ELb0ELi2EEENS1_25SingleTileBwdLPTSchedulerILb1ELi128ELb1EEEEEEEEEvNT_6ParamsE) ;  /* 0xffff4ef004007950 */ /* 0x000fea0003c3ffff */
        .type           $_ZN7cutlass13device_kernelIN5flash19enable_sm80_to_sm89INS1_16FlashAttnBwdSm80INS1_25CollectiveMainloopBwdSm80ILi2ELi2EN4cute5tupleIJNS5_1CILi128EEES8_NS7_ILi64EEEEEENS_10bfloat16_tEfNS_4arch4Sm80ELb1ELb0ELb1ELb1ELb1ELb0ELb0ELb0ELi2ELi4ELi4ELi4ELb0EEENS1_21CollectiveEpilogueBwdISA_SB_SD_Li256ELb1ELb0ELi2EEENS1_25SingleTileBwdLPTSchedulerILb1ELi128ELb1EEEEEEEEEvNT_6ParamsE$_ZN4cute3eso3ESOILb1ELb0EJNS_6LayoutINS_5tupleIJNS3_IJNS_1CILi2EEES5_EEENS4_ILi8EEEEEENS3_IJNS3_IJNS4_ILi1EEES5_EEENS4_ILi4EEEEEEEEiEEC2ERKSD_RKi,@function
        .size           $_ZN7cutlass13device_kernelIN5flash19enable_sm80_to_sm89INS1_16FlashAttnBwdSm80INS1_25CollectiveMainloopBwdSm80ILi2ELi2EN4cute5tupleIJNS5_1CILi128EEES8_NS7_ILi64EEEEEENS_10bfloat16_tEfNS_4arch4Sm80ELb1ELb0ELb1ELb1ELb1ELb0ELb0ELb0ELi2ELi4ELi4ELi4ELb0EEENS1_21CollectiveEpilogueBwdISA_SB_SD_Li256ELb1ELb0ELi2EEENS1_25SingleTileBwdLPTSchedulerILb1ELi128ELb1EEEEEEEEEvNT_6ParamsE$_ZN4cute3eso3ESOILb1ELb0EJNS_6LayoutINS_5tupleIJNS3_IJNS_1CILi2EEES5_EEENS4_ILi8EEEEEENS3_IJNS3_IJNS4_ILi1EEES5_EEENS4_ILi4EEEEEEEEiEEC2ERKSD_RKi,($_ZN7cutlass13device_kernelIN5flash19enable_sm80_to_sm89INS1_16FlashAttnBwdSm80INS1_25CollectiveMainloopBwdSm80ILi2ELi2EN4cute5tupleIJNS5_1CILi128EEES8_NS7_ILi64EEEEEENS_10bfloat16_tEfNS_4arch4Sm80ELb1ELb0ELb1ELb1ELb1ELb0ELb0ELb0ELi2ELi4ELi4ELi4ELb0EEENS1_21CollectiveEpilogueBwdISA_SB_SD_Li256ELb1ELb0ELi2EEENS1_25SingleTileBwdLPTSchedulerILb1ELi128ELb1EEEEEEEEEvNT_6ParamsE$_ZN4cute3eso3ESOILb1ELb0EJNS_6LayoutINS_5tupleIJNS3_IJNS_1CILi2EEES5_EEES5_NS4_ILi8EEEEEENS3_IJNS3_IJNS_11ScaledBasisINS4_ILi1EEEJLi1EEEENS9_IS7_JLi0EEEEEEENS9_INS4_ILi64EEEJLi0EEEENS9_INS4_ILi16EEEJLi1EEEEEEEEENS_10ViewEngineINS_23ArithmeticTupleIteratorINS_15ArithmeticTupleIJiiEEEEEEEEEC2ERKSJ_RKSP_ - $_ZN7cutlass13device_kernelIN5flash19enable_sm80_to_sm89INS1_16FlashAttnBwdSm80INS1_25CollectiveMainloopBwdSm80ILi2ELi2EN4cute5tupleIJNS5_1CILi128EEES8_NS7_ILi64EEEEEENS_10bfloat16_tEfNS_4arch4Sm80ELb1ELb0ELb1ELb1ELb1ELb0ELb0ELb0ELi2ELi4ELi4ELi4ELb0EEENS1_21CollectiveEpilogueBwdISA_SB_SD_Li256ELb1ELb0ELi2EEENS1_25SingleTileBwdLPTSchedulerILb1ELi128ELb1EEEEEEEEEvNT_6ParamsE$_ZN4cute3eso3ESOILb1ELb0EJNS_6LayoutINS_5tupleIJNS3_IJNS_1CILi2EEES5_EEENS4_ILi8EEEEEENS3_IJNS3_IJNS4_ILi1EEES5_EEENS4_ILi4EEEEEEEEiEEC2ERKSD_RKi)
$_ZN7cutlass13device_kernelIN5flash19enable_sm80_to_sm89INS1_16FlashAttnBwdSm80INS1_25CollectiveMainloopBwdSm80ILi2ELi2EN4cute5tupleIJNS5_1CILi128EEES8_NS7_ILi64EEEEEENS_10bfloat16_tEfNS_4arch4Sm80ELb1ELb0ELb1ELb1ELb1ELb0ELb0ELb0ELi2ELi4ELi4ELi4ELb0EEENS1_21CollectiveEpilogueBwdISA_SB_SD_Li256ELb1ELb0ELi2EEENS1_25SingleTileBwdLPTSchedulerILb1ELi128ELb1EEEEEEEEEvNT_6ParamsE$_ZN4cute3eso3ESOILb1ELb0EJNS_6LayoutINS_5tupleIJNS3_IJNS_1CILi2EEES5_EEENS4_ILi8EEEEEENS3_IJNS3_IJNS4_ILi1EEES5_EEENS4_ILi4EEEEEEEEiEEC2ERKSD_RKi:
[----:B------:R-:W-:Y:S02]  /*b110*/  IADD3 R2, R23, -c[0x0][0x20], RZ ;  /* 0x8000080017027a10 */ /* 0x000fe40007ffe0ff */
[----:B------:R-:W-:-:S03]  /*b120*/  MOV R5, 0x0 ;  /* 0x0000000000057802 */ /* 0x000fc60000000f00 */
[----:B------:R1:W-:Y:S01]  /*b130*/  STL [R2], R3 ;  /* 0x0000000302007387 */ /* 0x0003e20000100800 */
[----:B------:R-:W-:Y:S05]  /*b140*/  RET.REL.NODEC R4 `(_ZN7cutlass13device_kernelIN5flash19enable_sm80_to_sm89INS1_16FlashAttnBwdSm80INS1_25CollectiveMainloopBwdSm80ILi2ELi2EN4cute5tupleIJNS5_1CILi128EEES8_NS7_ILi64EEEEEENS_10bfloat16_tEfNS_4arch4Sm80ELb1ELb0ELb1ELb1ELb1ELb0ELb0ELb0ELi2ELi4ELi4ELi4ELb0EEENS1_21CollectiveEpilogueBwdISA_SB_SD_Li256ELb1ELb0ELi2EEENS1_25SingleTileBwdLPTSchedulerILb1ELi128ELb1EEEEEEEEEvNT_6ParamsE) ;  /* 0xffff4eb004007950 */ /* 0x000fea0003c3ffff */
        .type           $_ZN7cutlass13device_kernelIN5flash19enable_sm80_to_sm89INS1_16FlashAttnBwdSm80INS1_25CollectiveMainloopBwdSm80ILi2ELi2EN4cute5tupleIJNS5_1CILi128EEES8_NS7_ILi64EEEEEENS_10bfloat16_tEfNS_4arch4Sm80ELb1ELb0ELb1ELb1ELb1ELb0ELb0ELb0ELi2ELi4ELi4ELi4ELb0EEENS1_21CollectiveEpilogueBwdISA_SB_SD_Li256ELb1ELb0ELi2EEENS1_25SingleTileBwdLPTSchedulerILb1ELi128ELb1EEEEEEEEEvNT_6ParamsE$_ZN4cute3eso3ESOILb1ELb0EJNS_6LayoutINS_5tupleIJNS3_IJNS_1CILi2EEES5_EEES5_NS4_ILi8EEEEEENS3_IJNS3_IJNS_11ScaledBasisINS4_ILi1EEEJLi1EEEENS9_IS7_JLi0EEEEEEENS9_INS4_ILi64EEEJLi0EEEENS9_INS4_ILi16EEEJLi1EEEEEEEEENS_10ViewEngineINS_23ArithmeticTupleIteratorINS_15ArithmeticTupleIJiiEEEEEEEEEC2ERKSJ_RKSP_,@function
        .size           $_ZN7cutlass13device_kernelIN5flash19enable_sm80_to_sm89INS1_16FlashAttnBwdSm80INS1_25CollectiveMainloopBwdSm80ILi2ELi2EN4cute5tupleIJNS5_1CILi128EEES8_NS7_ILi64EEEEEENS_10bfloat16_tEfNS_4arch4Sm80ELb1ELb0ELb1ELb1ELb1ELb0ELb0ELb0ELi2ELi4ELi4ELi4ELb0EEENS1_21CollectiveEpilogueBwdISA_SB_SD_Li256ELb1ELb0ELi2EEENS1_25SingleTileBwdLPTSchedulerILb1ELi128ELb1EEEEEEEEEvNT_6ParamsE$_ZN4cute3eso3ESOILb1ELb0EJNS_6LayoutINS_5tupleIJNS3_IJNS_1CILi2EEES5_EEES5_NS4_ILi8EEEEEENS3_IJNS3_IJNS_11ScaledBasisINS4_ILi1EEEJLi1EEEENS9_IS7_JLi0EEEEEEENS9_INS4_ILi64EEEJLi0EEEENS9_INS4_ILi16EEEJLi1EEEEEEEEENS_10ViewEngineINS_23ArithmeticTupleIteratorINS_15ArithmeticTupleIJiiEEEEEEEEEC2ERKSJ_RKSP_,($_ZN7cutlass13device_kernelIN5flash19enable_sm80_to_sm89INS1_16FlashAttnBwdSm80INS1_25CollectiveMainloopBwdSm80ILi2ELi2EN4cute5tupleIJNS5_1CILi128EEES8_NS7_ILi64EEEEEENS_10bfloat16_tEfNS_4arch4Sm80ELb1ELb0ELb1ELb1ELb1ELb0ELb0ELb0ELi2ELi4ELi4ELi4ELb0EEENS1_21CollectiveEpilogueBwdISA_SB_SD_Li256ELb1ELb0ELi2EEENS1_25SingleTileBwdLPTSchedulerILb1ELi128ELb1EEEEEEEEEvNT_6ParamsE$_ZN4cute3eso3ESOILb1ELb0EJNS_6LayoutINS_5tupleIJNS3_IJNS_1CILi2EEES5_EEES5_NS4_ILi8EEEEEENS3_IJNS3_IJNS_11ScaledBasisINS4_ILi1EEEJLi1EEEENS9_IS7_JLi0EEEEEEENS9_INS4_ILi64EEEJLi0EEEENS9_INS4_ILi16EEEJLi1EEEEEEEEENS_15ArithmeticTupleIJiiEEEEEC2ERKSJ_RKSL_ - $_ZN7cutlass13device_kernelIN5flash19enable_sm80_to_sm89INS1_16FlashAttnBwdSm80INS1_25CollectiveMainloopBwdSm80ILi2ELi2EN4cute5tupleIJNS5_1CILi128EEES8_NS7_ILi64EEEEEENS_10bfloat16_tEfNS_4arch4Sm80ELb1ELb0ELb1ELb1ELb1ELb0ELb0ELb0ELi2ELi4ELi4ELi4ELb0EEENS1_21CollectiveEpilogueBwdISA_SB_SD_Li256ELb1ELb0ELi2EEENS1_25SingleTileBwdLPTSchedulerILb1ELi128ELb1EEEEEEEEEvNT_6ParamsE$_ZN4cute3eso3ESOILb1ELb0EJNS_6LayoutINS_5tupleIJNS3_IJNS_1CILi2EEES5_EEES5_NS4_ILi8EEEEEENS3_IJNS3_IJNS_11ScaledBasisINS4_ILi1EEEJLi1EEEENS9_IS7_JLi0EEEEEEENS9_INS4_ILi64EEEJLi0EEEENS9_INS4_ILi16EEEJLi1EEEEEEEEENS_10ViewEngineINS_23ArithmeticTupleIteratorINS_15ArithmeticTupleIJiiEEEEEEEEEC2ERKSJ_RKSP_)
$_ZN7cutlass13device_kernelIN5flash19enable_sm80_to_sm89INS1_16FlashAttnBwdSm80INS1_25CollectiveMainloopBwdSm80ILi2ELi2EN4cute5tupleIJNS5_1CILi128EEES8_NS7_ILi64EEEEEENS_10bfloat16_tEfNS_4arch4Sm80ELb1ELb0ELb1ELb1ELb1ELb0ELb0ELb0ELi2ELi4ELi4ELi4ELb0EEENS1_21CollectiveEpilogueBwdISA_SB_SD_Li256ELb1ELb0ELi2EEENS1_25SingleTileBwdLPTSchedulerILb1ELi128ELb1EEEEEEEEEvNT_6ParamsE$_ZN4cute3eso3ESOILb1ELb0EJNS_6LayoutINS_5tupleIJNS3_IJNS_1CILi2EEES5_EEES5_NS4_ILi8EEEEEENS3_IJNS3_IJNS_11ScaledBasisINS4_ILi1EEEJLi1EEEENS9_IS7_JLi0EEEEEEENS9_INS4_ILi64EEEJLi0EEEENS9_INS4_ILi16EEEJLi1EEEEEEEEENS_10ViewEngineINS_23ArithmeticTupleIteratorINS_15ArithmeticTupleIJiiEEEEEEEEEC2ERKSJ_RKSP_:
[----:B------:R-:W-:Y:S01]  /*b150*/  IADD3 R4, R81, -c[0x0][0x20], RZ ;  /* 0x8000080051047a10 */ /* 0x000fe20007ffe0ff */
[----:B------:R-:W-:Y:S01]  /*b160*/  IMAD.MOV.U32 R8, RZ, RZ, R6 ;  /* 0x000000ffff087224 */ /* 0x000fe200078e0006 */
[----:B------:R-:W-:-:S03]  /*b170*/  MOV R9, 0x0 ;  /* 0x0000000000097802 */ /* 0x000fc60000000f00 */
[----:B------:R1:W-:Y:S04]  /*b180*/  STL [R4], R2 ;  /* 0x0000000204007387 */ /* 0x0003e80000100800 */
[----:B------:R1:W-:Y:S01]  /*b190*/  STL [R4+0x4], R3 ;  /* 0x0000040304007387 */ /* 0x0003e20000100800 */
[----:B------:R-:W-:Y:S05]  /*b1a0*/  RET.REL.NODEC R8 `(_ZN7cutlass13device_kernelIN5flash19enable_sm80_to_sm89INS1_16FlashAttnBwdSm80INS1_25CollectiveMainloopBwdSm80ILi2ELi2EN4cute5tupleIJNS5_1CILi128EEES8_NS7_ILi64EEEEEENS_10bfloat16_tEfNS_4arch4Sm80ELb1ELb0ELb1ELb1ELb1ELb0ELb0ELb0ELi2ELi4ELi4ELi4ELb0EEENS1_21CollectiveEpilogueBwdISA_SB_SD_Li256ELb1ELb0ELi2EEENS1_25SingleTileBwdLPTSchedulerILb1ELi128ELb1EEEEEEEEEvNT_6ParamsE) ;  /* 0xffff4e5008007950 */ /* 0x000fea0003c3ffff */
        .type           $_ZN7cutlass13device_kernelIN5flash19enable_sm80_to_sm89INS1_16FlashAttnBwdSm80INS1_25CollectiveMainloopBwdSm80ILi2ELi2EN4cute5tupleIJNS5_1CILi128EEES8_NS7_ILi64EEEEEENS_10bfloat16_tEfNS_4arch4Sm80ELb1ELb0ELb1ELb1ELb1ELb0ELb0ELb0ELi2ELi4ELi4ELi4ELb0EEENS1_21CollectiveEpilogueBwdISA_SB_SD_Li256ELb1ELb0ELi2EEENS1_25SingleTileBwdLPTSchedulerILb1ELi128ELb1EEEEEEEEEvNT_6ParamsE$_ZN4cute3eso3ESOILb1ELb0EJNS_6LayoutINS_5tupleIJNS3_IJNS_1CILi2EEES5_EEES5_NS4_ILi8EEEEEENS3_IJNS3_IJNS_11ScaledBasisINS4_ILi1EEEJLi1EEEENS9_IS7_JLi0EEEEEEENS9_INS4_ILi64EEEJLi0EEEENS9_INS4_ILi16EEEJLi1EEEEEEEEENS_15ArithmeticTupleIJiiEEEEEC2ERKSJ_RKSL_,@function
        .size           $_ZN7cutlass13device_kernelIN5flash19enable_sm80_to_sm89INS1_16FlashAttnBwdSm80INS1_25CollectiveMainloopBwdSm80ILi2ELi2EN4cute5tupleIJNS5_1CILi128EEES8_NS7_ILi64EEEEEENS_10bfloat16_tEfNS_4arch4Sm80ELb1ELb0ELb1ELb1ELb1ELb0ELb0ELb0ELi2ELi4ELi4ELi4ELb0EEENS1_21CollectiveEpilogueBwdISA_SB_SD_Li256ELb1ELb0ELi2EEENS1_25SingleTileBwdLPTSchedulerILb1ELi128ELb1EEEEEEEEEvNT_6ParamsE$_ZN4cute3eso3ESOILb1ELb0EJNS_6LayoutINS_5tupleIJNS3_IJNS_1CILi2EEES5_EEES5_NS4_ILi8EEEEEENS3_IJNS3_IJNS_11ScaledBasisINS4_ILi1EEEJLi1EEEENS9_IS7_JLi0EEEEEEENS9_INS4_ILi64EEEJLi0EEEENS9_INS4_ILi16EEEJLi1EEEEEEEEENS_15ArithmeticTupleIJiiEEEEEC2ERKSJ_RKSL_,($_ZN7cutlass13device_kernelIN5flash19enable_sm80_to_sm89INS1_16FlashAttnBwdSm80INS1_25CollectiveMainloopBwdSm80ILi2ELi2EN4cute5tupleIJNS5_1CILi128EEES8_NS7_ILi64EEEEEENS_10bfloat16_tEfNS_4arch4Sm80ELb1ELb0ELb1ELb1ELb1ELb0ELb0ELb0ELi2ELi4ELi4ELi4ELb0EEENS1_21CollectiveEpilogueBwdISA_SB_SD_Li256ELb1ELb0ELi2EEENS1_25SingleTileBwdLPTSchedulerILb1ELi128ELb1EEEEEEEEEvNT_6ParamsE$_ZN4cute3eso3ESOILb1ELb0EJNS_6LayoutINS_5tupleIJNS3_IJNS_1CILi2EEES5_EEES6_EEENS3_IJNS3_IJNS4_ILi1EEES5_EEENS3_IJNS4_ILi32EEENS4_ILi64EEEEEEEEEEENS_10ViewEngineIPN7cutlass10bfloat16_tEEEEEC2ERKSE_RKSJ_ - $_ZN7cutlass13device_kernelIN5flash19enable_sm80_to_sm89INS1_16FlashAttnBwdSm80INS1_25CollectiveMainloopBwdSm80ILi2ELi2EN4cute5tupleIJNS5_1CILi128EEES8_NS7_ILi64EEEEEENS_10bfloat16_tEfNS_4arch4Sm80ELb1ELb0ELb1ELb1ELb1ELb0ELb0ELb0ELi2ELi4ELi4ELi4ELb0EEENS1_21CollectiveEpilogueBwdISA_SB_SD_Li256ELb1ELb0ELi2EEENS1_25SingleTileBwdLPTSchedulerILb1ELi128ELb1EEEEEEEEEvNT_6ParamsE$_ZN4cute3eso3ESOILb1ELb0EJNS_6LayoutINS_5tupleIJNS3_IJNS_1CILi2EEES5_EEES5_NS4_ILi8EEEEEENS3_IJNS3_IJNS_11ScaledBasisINS4_ILi1EEEJLi1EEEENS9_IS7_JLi0EEEEEEENS9_INS4_ILi64EEEJLi0EEEENS9_INS4_ILi16EEEJLi1EEEEEEEEENS_15ArithmeticTupleIJiiEEEEEC2ERKSJ_RKSL_)
$_ZN7cutlass13device_kernelIN5flash19enable_sm80_to_sm89INS1_16FlashAttnBwdSm80INS1_25CollectiveMainloopBwdSm80ILi2ELi2EN4cute5tupleIJNS5_1CILi128EEES8_NS7_ILi64EEEEEENS_10bfloat16_tEfNS_4arch4Sm80ELb1ELb0ELb1ELb1ELb1ELb0ELb0ELb0ELi2ELi4ELi4ELi4ELb0EEENS1_21CollectiveEpilogueBwdISA_SB_SD_Li256ELb1ELb0ELi2EEENS1_25SingleTileBwdLPTSchedulerILb1ELi128ELb1EEEEEEEEEvNT_6ParamsE$_ZN4cute3eso3ESOILb1ELb0EJNS_6LayoutINS_5tupleIJNS3_IJNS_1CILi2EEES5_EEES5_NS4_ILi8EEEEEENS3_IJNS3_IJNS_11ScaledBasisINS4_ILi1EEEJLi1EEEENS9_IS7_JLi0EEEEEEENS9_INS4_ILi64EEEJLi0EEEENS9_INS4_ILi16EEEJLi1EEEEEEEEENS_15ArithmeticTupleIJiiEEEEEC2ERKSJ_RKSL_:
[----:B------:R-:W-:Y:S01]  /*b1b0*/  IADD3 R4, R81, -c[0x0][0x20], RZ ;  /* 0x8000080051047a10 */ /* 0x000fe20007ffe0ff */
[----:B------:R-:W-:Y:S01]  /*b1c0*/  IMAD.MOV.U32 R8, RZ, RZ, R6 ;  /* 0x000000ffff087224 */ /* 0x000fe200078e0006 */
[----:B------:R-:W-:-:S03]  /*b1d0*/  MOV R9, 0x0 ;  /* 0x0000000000097802 */ /* 0x000fc60000000f00 */
[----:B------:R1:W-:Y:S04]  /*b1e0*/  STL [R4], R2 ;  /* 0x0000000204007387 */ /* 0x0003e80000100800 */
[----:B------:R1:W-:Y:S01]  /*b1f0*/  STL [R4+0x4], R3 ;  /* 0x0000040304007387 */ /* 0x0003e20000100800 */
[----:B------:R-:W-:Y:S05]  /*b200*/  RET.REL.NODEC R8 `(_ZN7cutlass13device_kernelIN5flash19enable_sm80_to_sm89INS1_16FlashAttnBwdSm80INS1_25CollectiveMainloopBwdSm80ILi2ELi2EN4cute5tupleIJNS5_1CILi128EEES8_NS7_ILi64EEEEEENS_10bfloat16_tEfNS_4arch4Sm80ELb1ELb0ELb1ELb1ELb1ELb0ELb0ELb0ELi2ELi4ELi4ELi4ELb0EEENS1_21CollectiveEpilogueBwdISA_SB_SD_Li256ELb1ELb0ELi2EEENS1_25SingleTileBwdLPTSchedulerILb1ELi128ELb1EEEEEEEEEvNT_6ParamsE) ;  /* 0xffff4df008007950 */ /* 0x000fea0003c3ffff */
        .type           $_ZN7cutlass13device_kernelIN5flash19enable_sm80_to_sm89INS1_16FlashAttnBwdSm80INS1_25CollectiveMainloopBwdSm80ILi2ELi2EN4cute5tupleIJNS5_1CILi128EEES8_NS7_ILi64EEEEEENS_10bfloat16_tEfNS_4arch4Sm80ELb1ELb0ELb1ELb1ELb1ELb0ELb0ELb0ELi2ELi4ELi4ELi4ELb0EEENS1_21CollectiveEpilogueBwdISA_SB_SD_Li256ELb1ELb0ELi2EEENS1_25SingleTileBwdLPTSchedulerILb1ELi128ELb1EEEEEEEEEvNT_6ParamsE$_ZN4cute3eso3ESOILb1ELb0EJNS_6LayoutINS_5tupleIJNS3_IJNS_1CILi2EEES5_EEES6_EEENS3_IJNS3_IJNS4_ILi1EEES5_EEENS3_IJNS4_ILi32EEENS4_ILi64EEEEEEEEEEENS_10ViewEngineIPN7cutlass10bfloat16_tEEEEEC2ERKSE_RKSJ_,@function
        .size           $_ZN7cutlass13device_kernelIN5flash19enable_sm80_to_sm89INS1_16FlashAttnBwdSm80INS1_25CollectiveMainloopBwdSm80ILi2ELi2EN4cute5tupleIJNS5_1CILi128EEES8_NS7_ILi64EEEEEENS_10bfloat16_tEfNS_4arch4Sm80ELb1ELb0ELb1ELb1ELb1ELb0ELb0ELb0ELi2ELi4ELi4ELi4ELb0EEENS1_21CollectiveEpilogueBwdISA_SB_SD_Li256ELb1ELb0ELi2EEENS1_25SingleTileBwdLPTSchedulerILb1ELi128ELb1EEEEEEEEEvNT_6ParamsE$_ZN4cute3eso3ESOILb1ELb0EJNS_6LayoutINS_5tupleIJNS3_IJNS_1CILi2EEES5_EEES6_EEENS3_IJNS3_IJNS4_ILi1EEES5_EEENS3_IJNS4_ILi32EEENS4_ILi64EEEEEEEEEEENS_10ViewEngineIPN7cutlass10bfloat16_tEEEEEC2ERKSE_RKSJ_,($_ZN7cutlass13device_kernelIN5flash19enable_sm80_to_sm89INS1_16FlashAttnBwdSm80INS1_25CollectiveMainloopBwdSm80ILi2ELi2EN4cute5tupleIJNS5_1CILi128EEES8_NS7_ILi64EEEEEENS_10bfloat16_tEfNS_4arch4Sm80ELb1ELb0ELb1ELb1ELb1ELb0ELb0ELb0ELi2ELi4ELi4ELi4ELb0EEENS1_21CollectiveEpilogueBwdISA_SB_SD_Li256ELb1ELb0ELi2EEENS1_25SingleTileBwdLPTSchedulerILb1ELi128ELb1EEEEEEEEEvNT_6ParamsE$_ZN4cute3eso3ESOILb1ELb0EJNS_6LayoutINS_5tupleIJNS3_IJNS_1CILi2EEES5_EEES6_EEENS3_IJNS3_IJNS4_ILi1EEES5_EEENS3_IJNS4_ILi32EEENS4_ILi64EEEEEEEEEEEiEEC2ERKSE_RKi - $_ZN7cutlass13device_kernelIN5flash19enable_sm80_to_sm89INS1_16FlashAttnBwdSm80INS1_25CollectiveMainloopBwdSm80ILi2ELi2EN4cute5tupleIJNS5_1CILi128EEES8_NS7_ILi64EEEEEENS_10bfloat16_tEfNS_4arch4Sm80ELb1ELb0ELb1ELb1ELb1ELb0ELb0ELb0ELi2ELi4ELi4ELi4ELb0EEENS1_21CollectiveEpilogueBwdISA_SB_SD_Li256ELb1ELb0ELi2EEENS1_25SingleTileBwdLPTSchedulerILb1ELi128ELb1EEEEEEEEEvNT_6ParamsE$_ZN4cute3eso3ESOILb1ELb0EJNS_6LayoutINS_5tupleIJNS3_IJNS_1CILi2EEES5_EEES6_EEENS3_IJNS3_IJNS4_ILi1EEES5_EEENS3_IJNS4_ILi32EEENS4_ILi64EEEEEEEEEEENS_10ViewEngineIPN7cutlass10bfloat16_tEEEEEC2ERKSE_RKSJ_)
$_ZN7cutlass13device_kernelIN5flash19enable_sm80_to_sm89INS1_16FlashAttnBwdSm80INS1_25CollectiveMainloopBwdSm80ILi2ELi2EN4cute5tupleIJNS5_1CILi128EEES8_NS7_ILi64EEEEEENS_10bfloat16_tEfNS_4arch4Sm80ELb1ELb0ELb1ELb1ELb1ELb0ELb0ELb0ELi2ELi4ELi4ELi4ELb0EEENS1_21CollectiveEpilogueBwdISA_SB_SD_Li256ELb1ELb0ELi2EEENS1_25SingleTileBwdLPTSchedulerILb1ELi128ELb1EEEEEEEEEvNT_6ParamsE$_ZN4cute3eso3ESOILb1ELb0EJNS_6LayoutINS_5tupleIJNS3_IJNS_1CILi2EEES5_EEES6_EEENS3_IJNS3_IJNS4_ILi1EEES5_EEENS3_IJNS4_ILi32EEENS4_ILi64EEEEEEEEEEENS_10ViewEngineIPN7cutlass10bfloat16_tEEEEEC2ERKSE_RKSJ_:
[----:B------:R-:W-:Y:S01]  /*b210*/  IADD3 R2, R67, -c[0x0][0x20], RZ ;  /* 0x8000080043027a10 */ /* 0x000fe20007ffe0ff */
[----:B------:R-:W-:Y:S01]  /*b220*/  IMAD.MOV.U32 R7, RZ, RZ, R3 ;  /* 0x000000ffff077224 */ /* 0x000fe200078e0003 */
[----:B------:R-:W-:-:S04]  /*b230*/  MOV R5, 0x0 ;  /* 0x0000000000057802 */ /* 0x000fc80000000f00 */
[----:B------:R1:W-:Y:S01]  /*b240*/  STL.64 [R2], R6 ;  /* 0x0000000602007387 */ /* 0x0003e20000100a00 */
[----:B------:R-:W-:Y:S05]  /*b250*/  RET.REL.NODEC R4 `(_ZN7cutlass13device_kernelIN5flash19enable_sm80_to_sm89INS1_16FlashAttnBwdSm80INS1_25CollectiveMainloopBwdSm80ILi2ELi2EN4cute5tupleIJNS5_1CILi128EEES8_NS7_ILi64EEEEEENS_10bfloat16_tEfNS_4arch4Sm80ELb1ELb0ELb1ELb1ELb1ELb0ELb0ELb0ELi2ELi4ELi4ELi4ELb0EEENS1_21CollectiveEpilogueBwdISA_SB_SD_Li256ELb1ELb0ELi2EEENS1_25SingleTileBwdLPTSchedulerILb1ELi128ELb1EEEEEEEEEvNT_6ParamsE) ;  /* 0xffff4da004007950 */ /* 0x000fea0003c3ffff */
        .type           $_ZN7cutlass13device_kernelIN5flash19enable_sm80_to_sm89INS1_16FlashAttnBwdSm80INS1_25CollectiveMainloopBwdSm80ILi2ELi2EN4cute5tupleIJNS5_1CILi128EEES8_NS7_ILi64EEEEEENS_10bfloat16_tEfNS_4arch4Sm80ELb1ELb0ELb1ELb1ELb1ELb0ELb0ELb0ELi2ELi4ELi4ELi4ELb0EEENS1_21CollectiveEpilogueBwdISA_SB_SD_Li256ELb1ELb0ELi2EEENS1_25SingleTileBwdLPTSchedulerILb1ELi128ELb1EEEEEEEEEvNT_6ParamsE$_ZN4cute3eso3ESOILb1ELb0EJNS_6LayoutINS_5tupleIJNS3_IJNS_1CILi2EEES5_EEES6_EEENS3_IJNS3_IJNS4_ILi1EEES5_EEENS3_IJNS4_ILi32EEENS4_ILi64EEEEEEEEEEEiEEC2ERKSE_RKi,@function
        .size           $_ZN7cutlass13device_kernelIN5flash19enable_sm80_to_sm89INS1_16FlashAttnBwdSm80INS1_25CollectiveMainloopBwdSm80ILi2ELi2EN4cute5tupleIJNS5_1CILi128EEES8_NS7_ILi64EEEEEENS_10bfloat16_tEfNS_4arch4Sm80ELb1ELb0ELb1ELb1ELb1ELb0ELb0ELb0ELi2ELi4ELi4ELi4ELb0EEENS1_21CollectiveEpilogueBwdISA_SB_SD_Li256ELb1ELb0ELi2EEENS1_25SingleTileBwdLPTSchedulerILb1ELi128ELb1EEEEEEEEEvNT_6ParamsE$_ZN4cute3eso3ESOILb1ELb0EJNS_6LayoutINS_5tupleIJNS3_IJNS_1CILi2EEES5_EEES6_EEENS3_IJNS3_IJNS4_ILi1EEES5_EEENS3_IJNS4_ILi32EEENS4_ILi64EEEEEEEEEEEiEEC2ERKSE_RKi,($_ZN7cutlass13device_kernelIN5flash19enable_sm80_to_sm89INS1_16FlashAttnBwdSm80INS1_25CollectiveMainloopBwdSm80ILi2ELi2EN4cute5tupleIJNS5_1CILi128EEES8_NS7_ILi64EEEEEENS_10bfloat16_tEfNS_4arch4Sm80ELb1ELb0ELb1ELb1ELb1ELb0ELb0ELb0ELi2ELi4ELi4ELi4ELb0EEENS1_21CollectiveEpilogueBwdISA_SB_SD_Li256ELb1ELb0ELi2EEENS1_25SingleTileBwdLPTSchedulerILb1ELi128ELb1EEEEEEEEEvNT_6ParamsE$_ZN4cute3eso3ESOILb1ELb0EJNS_6LayoutINS_5tupleIJNS3_IJNS_1CILi2EEES5_S5_EEEEEENS3_IJNS3_IJNS4_ILi1EEES5_NS4_ILi4EEEEEEEEEEENS_10ViewEngineIPN7cutlass10bfloat16_tEEEEEC2ERKSC_RKSH_ - $_ZN7cutlass13device_kernelIN5flash19enable_sm80_to_sm89INS1_16FlashAttnBwdSm80INS1_25CollectiveMainloopBwdSm80ILi2ELi2EN4cute5tupleIJNS5_1CILi128EEES8_NS7_ILi64EEEEEENS_10bfloat16_tEfNS_4arch4Sm80ELb1ELb0ELb1ELb1ELb1ELb0ELb0ELb0ELi2ELi4ELi4ELi4ELb0EEENS1_21CollectiveEpilogueBwdISA_SB_SD_Li256ELb1ELb0ELi2EEENS1_25SingleTileBwdLPTSchedulerILb1ELi128ELb1EEEEEEEEEvNT_6ParamsE$_ZN4cute3eso3ESOILb1ELb0EJNS_6LayoutINS_5tupleIJNS3_IJNS_1CILi2EEES5_EEES6_EEENS3_IJNS3_IJNS4_ILi1EEES5_EEENS3_IJNS4_ILi32EEENS4_ILi64EEEEEEEEEEEiEEC2ERKSE_RKi)
$_ZN7cutlass13device_kernelIN5flash19enable_sm80_to_sm89INS1_16FlashAttnBwdSm80INS1_25CollectiveMainloopBwdSm80ILi2ELi2EN4cute5tupleIJNS5_1CILi128EEES8_NS7_ILi64EEEEEENS_10bfloat16_tEfNS_4arch4Sm80ELb1ELb0ELb1ELb1ELb1ELb0ELb0ELb0ELi2ELi4ELi4ELi4ELb0EEENS1_21CollectiveEpilogueBwdISA_SB_SD_Li256ELb1ELb0ELi2EEENS1_25SingleTileBwdLPTSchedulerILb1ELi128ELb1EEEEEEEEEvNT_6ParamsE$_ZN4cute3eso3ESOILb1ELb0EJNS_6LayoutINS_5tupleIJNS3_IJNS_1CILi2EEES5_EEES6_EEENS3_IJNS3_IJNS4_ILi1EEES5_EEENS3_IJNS4_ILi32EEENS4_ILi64EEEEEEEEEEEiEEC2ERKSE_RKi:
[----:B------:R-:W-:Y:S02]  /*b260*/  IADD3 R2, R67, -c[0x0][0x20], RZ ;  /* 0x8000080043027a10 */ /* 0x000fe40007ffe0ff */
[----:B------:R-:W-:-:S03]  /*b270*/  MOV R5, 0x0 ;  /* 0x0000000000057802 */ /* 0x000fc60000000f00 */
[----:B------:R1:W-:Y:S01]  /*b280*/  STL [R2], R3 ;  /* 0x0000000302007387 */ /* 0x0003e20000100800 */
[----:B------:R-:W-:Y:S05]  /*b290*/  RET.REL.NODEC R4 `(_ZN7cutlass13device_kernelIN5flash19enable_sm80_to_sm89INS1_16FlashAttnBwdSm80INS1_25CollectiveMainloopBwdSm80ILi2ELi2EN4cute5tupleIJNS5_1CILi128EEES8_NS7_ILi64EEEEEENS_10bfloat16_tEfNS_4arch4Sm80ELb1ELb0ELb1ELb1ELb1ELb0ELb0ELb0ELi2ELi4ELi4ELi4ELb0EEENS1_21CollectiveEpilogueBwdISA_SB_SD_Li256ELb1ELb0ELi2EEENS1_25SingleTileBwdLPTSchedulerILb1ELi128ELb1EEEEEEEEEvNT_6ParamsE) ;  /* 0xffff4d6004007950 */ /* 0x000fea0003c3ffff */
        .type           $_ZN7cutlass13device_kernelIN5flash19enable_sm80_to_sm89INS1_16FlashAttnBwdSm80INS1_25CollectiveMainloopBwdSm80ILi2ELi2EN4cute5tupleIJNS5_1CILi128EEES8_NS7_ILi64EEEEEENS_10bfloat16_tEfNS_4arch4Sm80ELb1ELb0ELb1ELb1ELb1ELb0ELb0ELb0ELi2ELi4ELi4ELi4ELb0EEENS1_21CollectiveEpilogueBwdISA_SB_SD_Li256ELb1ELb0ELi2EEENS1_25SingleTileBwdLPTSchedulerILb1ELi128ELb1EEEEEEEEEvNT_6ParamsE$_ZN4cute3eso3ESOILb1ELb0EJNS_6LayoutINS_5tupleIJNS3_IJNS_1CILi2EEES5_S5_EEEEEENS3_IJNS3_IJNS4_ILi1EEES5_NS4_ILi4EEEEEEEEEEENS_10ViewEngineIPN7cutlass10bfloat16_tEEEEEC2ERKSC_RKSH_,@function
        .size           $_ZN7cutlass13device_kernelIN5flash19enable_sm80_to_sm89INS1_16FlashAttnBwdSm80INS1_25CollectiveMainloopBwdSm80ILi2ELi2EN4cute5tupleIJNS5_1CILi128EEES8_NS7_ILi64EEEEEENS_10bfloat16_tEfNS_4arch4Sm80ELb1ELb0ELb1ELb1ELb1ELb0ELb0ELb0ELi2ELi4ELi4ELi4ELb0EEENS1_21CollectiveEpilogueBwdISA_SB_SD_Li256ELb1ELb0ELi2EEENS1_25SingleTileBwdLPTSchedulerILb1ELi128ELb1EEEEEEEEEvNT_6ParamsE$_ZN4cute3eso3ESOILb1ELb0EJNS_6LayoutINS_5tupleIJNS3_IJNS_1CILi2EEES5_S5_EEEEEENS3_IJNS3_IJNS4_ILi1EEES5_NS4_ILi4EEEEEEEEEEENS_10ViewEngineIPN7cutlass10bfloat16_tEEEEEC2ERKSC_RKSH_,($_ZN7cutlass13device_kernelIN5flash19enable_sm80_to_sm89INS1_16FlashAttnBwdSm80INS1_25CollectiveMainloopBwdSm80ILi2ELi2EN4cute5tupleIJNS5_1CILi128EEES8_NS7_ILi64EEEEEENS_10bfloat16_tEfNS_4arch4Sm80ELb1ELb0ELb1ELb1ELb1ELb0ELb0ELb0ELi2ELi4ELi4ELi4ELb0EEENS1_21CollectiveEpilogueBwdISA_SB_SD_Li256ELb1ELb0ELi2EEENS1_25SingleTileBwdLPTSchedulerILb1ELi128ELb1EEEEEEEEEvNT_6ParamsE$_ZN4cute3eso3ESOILb1ELb0EJNS_6LayoutINS_5tupleIJNS3_IJNS_1CILi2EEES5_S5_EEEEEENS3_IJNS3_IJNS4_ILi1EEES5_NS4_ILi4EEEEEEEEEEEiEEC2ERKSC_RKi - $_ZN7cutlass13device_kernelIN5flash19enable_sm80_to_sm89INS1_16FlashAttnBwdSm80INS1_25CollectiveMainloopBwdSm80ILi2ELi2EN4cute5tupleIJNS5_1CILi128EEES8_NS7_ILi64EEEEEENS_10bfloat16_tEfNS_4arch4Sm80ELb1ELb0ELb1ELb1ELb1ELb0ELb0ELb0ELi2ELi4ELi4ELi4ELb0EEENS1_21CollectiveEpilogueBwdISA_SB_SD_Li256ELb1ELb0ELi2EEENS1_25SingleTileBwdLPTSchedulerILb1ELi128ELb1EEEEEEEEEvNT_6ParamsE$_ZN4cute3eso3ESOILb1ELb0EJNS_6LayoutINS_5tupleIJNS3_IJNS_1CILi2EEES5_S5_EEEEEENS3_IJNS3_IJNS4_ILi1EEES5_NS4_ILi4EEEEEEEEEEENS_10ViewEngineIPN7cutlass10bfloat16_tEEEEEC2ERKSC_RKSH_)
$_ZN7cutlass13device_kernelIN5flash19enable_sm80_to_sm89INS1_16FlashAttnBwdSm80INS1_25CollectiveMainloopBwdSm80ILi2ELi2EN4cute5tupleIJNS5_1CILi128EEES8_NS7_ILi64EEEEEENS_10bfloat16_tEfNS_4arch4Sm80ELb1ELb0ELb1ELb1ELb1ELb0ELb0ELb0ELi2ELi4ELi4ELi4ELb0EEENS1_21CollectiveEpilogueBwdISA_SB_SD_Li256ELb1ELb0ELi2EEENS1_25SingleTileBwdLPTSchedulerILb1ELi128ELb1EEEEEEEEEvNT_6ParamsE$_ZN4cute3eso3ESOILb1ELb0EJNS_6LayoutINS_5tupleIJNS3_IJNS_1CILi2EEES5_S5_EEEEEENS3_IJNS3_IJNS4_ILi1EEES5_NS4_ILi4EEEEEEEEEEENS_10ViewEngineIPN7cutlass10bfloat16_tEEEEEC2ERKSC_RKSH_:
[----:B------:R-:W-:Y:S01]  /*b2a0*/  IADD3 R2, R67, -c[0x0][0x20], RZ ;  /* 0x8000080043027a10 */ /* 0x000fe20007ffe0ff */
[----:B------:R-:W-:Y:S01]  /*b2b0*/  IMAD.MOV.U32 R7, RZ, RZ, R3 ;  /* 0x000000ffff077224 */ /* 0x000fe200078e0003 */
[----:B------:R-:W-:-:S04]  /*b2c0*/  MOV R5, 0x0 ;  /* 0x0000000000057802 */ /* 0x000fc80000000f00 */
[----:B------:R1:W-:Y:S01]  /*b2d0*/  STL.64 [R2], R6 ;  /* 0x0000000602007387 */ /* 0x0003e20000100a00 */
[----:B------:R-:W-:Y:S05]  /*b2e0*/  RET.REL.NODEC R4 `(_ZN7cutlass13device_kernelIN5flash19enable_sm80_to_sm89INS1_16FlashAttnBwdSm80INS1_25CollectiveMainloopBwdSm80ILi2ELi2EN4cute5tupleIJNS5_1CILi128EEES8_NS7_ILi64EEEEEENS_10bfloat16_tEfNS_4arch4Sm80ELb1ELb0ELb1ELb1ELb1ELb0ELb0ELb0ELi2ELi4ELi4ELi4ELb0EEENS1_21CollectiveEpilogueBwdISA_SB_SD_Li256ELb1ELb0ELi2EEENS1_25SingleTileBwdLPTSchedulerILb1ELi128ELb1EEEEEEEEEvNT_6ParamsE) ;  /* 0xffff4d1004007950 */ /* 0x000fea0003c3ffff */
        .type           $_ZN7cutlass13device_kernelIN5flash19enable_sm80_to_sm89INS1_16FlashAttnBwdSm80INS1_25CollectiveMainloopBwdSm80ILi2ELi2EN4cute5tupleIJNS5_1CILi128EEES8_NS7_ILi64EEEEEENS_10bfloat16_tEfNS_4arch4Sm80ELb1ELb0ELb1ELb1ELb1ELb0ELb0ELb0ELi2ELi4ELi4ELi4ELb0EEENS1_21CollectiveEpilogueBwdISA_SB_SD_Li256ELb1ELb0ELi2EEENS1_25SingleTileBwdLPTSchedulerILb1ELi128ELb1EEEEEEEEEvNT_6ParamsE$_ZN4cute3eso3ESOILb1ELb0EJNS_6LayoutINS_5tupleIJNS3_IJNS_1CILi2EEES5_S5_EEEEEENS3_IJNS3_IJNS4_ILi1EEES5_NS4_ILi4EEEEEEEEEEEiEEC2ERKSC_RKi,@function
        .size           $_ZN7cutlass13device_kernelIN5flash19enable_sm80_to_sm89INS1_16FlashAttnBwdSm80INS1_25CollectiveMainloopBwdSm80ILi2ELi2EN4cute5tupleIJNS5_1CILi128EEES8_NS7_ILi64EEEEEENS_10bfloat16_tEfNS_4arch4Sm80ELb1ELb0ELb1ELb1ELb1ELb0ELb0ELb0ELi2ELi4ELi4ELi4ELb0EEENS1_21CollectiveEpilogueBwdISA_SB_SD_Li256ELb1ELb0ELi2EEENS1_25SingleTileBwdLPTSchedulerILb1ELi128ELb1EEEEEEEEEvNT_6ParamsE$_ZN4cute3eso3ESOILb1ELb0EJNS_6LayoutINS_5tupleIJNS3_IJNS_1CILi2EEES5_S5_EEEEEENS3_IJNS3_IJNS4_ILi1EEES5_NS4_ILi4EEEEEEEEEEEiEEC2ERKSC_RKi,($_ZN7cutlass13device_kernelIN5flash19enable_sm80_to_sm89INS1_16FlashAttnBwdSm80INS1_25CollectiveMainloopBwdSm80ILi2ELi2EN4cute5tupleIJNS5_1CILi128EEES8_NS7_ILi64EEEEEENS_10bfloat16_tEfNS_4arch4Sm80ELb1ELb0ELb1ELb1ELb1ELb0ELb0ELb0ELi2ELi4ELi4ELi4ELb0EEENS1_21CollectiveEpilogueBwdISA_SB_SD_Li256ELb1ELb0ELi2EEENS1_25SingleTileBwdLPTSchedulerILb1ELi128ELb1EEEEEEEEEvNT_6ParamsE$_ZN4cute3eso3ESOILb1ELb0EJNS_6LayoutINS_5tupleIJNS3_IJNS_1CILi2EEES5_S5_EEES5_EEENS3_IJNS3_IJNS4_ILi1EEES5_NS4_ILi4EEEEEENS4_ILi64EEEEEEEENS_10ViewEngineIPN7cutlass10bfloat16_tEEEEEC2ERKSD_RKSI_ - $_ZN7cutlass13device_kernelIN5flash19enable_sm80_to_sm89INS1_16FlashAttnBwdSm80INS1_25CollectiveMainloopBwdSm80ILi2ELi2EN4cute5tupleIJNS5_1CILi128EEES8_NS7_ILi64EEEEEENS_10bfloat16_tEfNS_4arch4Sm80ELb1ELb0ELb1ELb1ELb1ELb0ELb0ELb0ELi2ELi4ELi4ELi4ELb0EEENS1_21CollectiveEpilogueBwdISA_SB_SD_Li256ELb1ELb0ELi2EEENS1_25SingleTileBwdLPTSchedulerILb1ELi128ELb1EEEEEEEEEvNT_6ParamsE$_ZN4cute3eso3ESOILb1ELb0EJNS_6LayoutINS_5tupleIJNS3_IJNS_1CILi2EEES5_S5_EEEEEENS3_IJNS3_IJNS4_ILi1EEES5_NS4_ILi4EEEEEEEEEEEiEEC2ERKSC_RKi)
$_ZN7cutlass13device_kernelIN5flash19enable_sm80_to_sm89INS1_16FlashAttnBwdSm80INS1_25CollectiveMainloopBwdSm80ILi2ELi2EN4cute5tupleIJNS5_1CILi128EEES8_NS7_ILi64EEEEEENS_10bfloat16_tEfNS_4arch4Sm80ELb1ELb0ELb1ELb1ELb1ELb0ELb0ELb0ELi2ELi4ELi4ELi4ELb0EEENS1_21CollectiveEpilogueBwdISA_SB_SD_Li256ELb1ELb0ELi2EEENS1_25SingleTileBwdLPTSchedulerILb1ELi128ELb1EEEEEEEEEvNT_6ParamsE$_ZN4cute3eso3ESOILb1ELb0EJNS_6LayoutINS_5tupleIJNS3_IJNS_1CILi2EEES5_S5_EEEEEENS3_IJNS3_IJNS4_ILi1EEES5_NS4_ILi4EEEEEEEEEEEiEEC2ERKSC_RKi:
[----:B------:R-:W-:Y:S02]  /*b2f0*/  IADD3 R2, R67, -c[0x0][0x20], RZ ;  /* 0x8000080043027a10 */ /* 0x000fe40007ffe0ff */
[----:B------:R-:W-:-:S03]  /*b300*/  MOV R5, 0x0 ;  /* 0x0000000000057802 */ /* 0x000fc60000000f00 */
[----:B------:R1:W-:Y:S01]  /*b310*/  STL [R2], R3 ;  /* 0x0000000302007387 */ /* 0x0003e20000100800 */
[----:B------:R-:W-:Y:S05]  /*b320*/  RET.REL.NODEC R4 `(_ZN7cutlass13device_kernelIN5flash19enable_sm80_to_sm89INS1_16FlashAttnBwdSm80INS1_25CollectiveMainloopBwdSm80ILi2ELi2EN4cute5tupleIJNS5_1CILi128EEES8_NS7_ILi64EEEEEENS_10bfloat16_tEfNS_4arch4Sm80ELb1ELb0ELb1ELb1ELb1ELb0ELb0ELb0ELi2ELi4ELi4ELi4ELb0EEENS1_21CollectiveEpilogueBwdISA_SB_SD_Li256ELb1ELb0ELi2EEENS1_25SingleTileBwdLPTSchedulerILb1ELi128ELb1EEEEEEEEEvNT_6ParamsE) ;  /* 0xffff4cd004007950 */ /* 0x000fea0003c3ffff */
        .type           $_ZN7cutlass13device_kernelIN5flash19enable_sm80_to_sm89INS1_16FlashAttnBwdSm80INS1_25CollectiveMainloopBwdSm80ILi2ELi2EN4cute5tupleIJNS5_1CILi128EEES8_NS7_ILi64EEEEEENS_10bfloat16_tEfNS_4arch4Sm80ELb1ELb0ELb1ELb1ELb1ELb0ELb0ELb0ELi2ELi4ELi4ELi4ELb0EEENS1_21CollectiveEpilogueBwdISA_SB_SD_Li256ELb1ELb0ELi2EEENS1_25SingleTileBwdLPTSchedulerILb1ELi128ELb1EEEEEEEEEvNT_6ParamsE$_ZN4cute3eso3ESOILb1ELb0EJNS_6LayoutINS_5tupleIJNS3_IJNS_1CILi2EEES5_S5_EEES5_EEENS3_IJNS3_IJNS4_ILi1EEES5_NS4_ILi4EEEEEENS4_ILi64EEEEEEEENS_10ViewEngineIPN7cutlass10bfloat16_tEEEEEC2ERKSD_RKSI_,@function
        .size           $_ZN7cutlass13device_kernelIN5flash19enable_sm80_to_sm89INS1_16FlashAttnBwdSm80INS1_25CollectiveMainloopBwdSm80ILi2ELi2EN4cute5tupleIJNS5_1CILi128EEES8_NS7_ILi64EEEEEENS_10bfloat16_tEfNS_4arch4Sm80ELb1ELb0ELb1ELb1ELb1ELb0ELb0ELb0ELi2ELi4ELi4ELi4ELb0EEENS1_21CollectiveEpilogueBwdISA_SB_SD_Li256ELb1ELb0ELi2EEENS1_25SingleTileBwdLPTSchedulerILb1ELi128ELb1EEEEEEEEEvNT_6ParamsE$_ZN4cute3eso3ESOILb1ELb0EJNS_6LayoutINS_5tupleIJNS3_IJNS_1CILi2EEES5_S5_EEES5_EEENS3_IJNS3_IJNS4_ILi1EEES5_NS4_ILi4EEEEEENS4_ILi64EEEEEEEENS_10ViewEngineIPN7cutlass10bfloat16_tEEEEEC2ERKSD_RKSI_,($_ZN7cutlass13device_kernelIN5flash19enable_sm80_to_sm89INS1_16FlashAttnBwdSm80INS1_25CollectiveMainloopBwdSm80ILi2ELi2EN4cute5tupleIJNS5_1CILi128EEES8_NS7_ILi64EEEEEENS_10bfloat16_tEfNS_4arch4Sm80ELb1ELb0ELb1ELb1ELb1ELb0ELb0ELb0ELi2ELi4ELi4ELi4ELb0EEENS1_21CollectiveEpilogueBwdISA_SB_SD_Li256ELb1ELb0ELi2EEENS1_25SingleTileBwdLPTSchedulerILb1ELi128ELb1EEEEEEEEEvNT_6ParamsE$_ZN4cute3eso3ESOILb1ELb0EJNS_6LayoutINS_5tupleIJNS3_IJNS_1CILi2EEES5_S5_EEES5_EEENS3_IJNS3_IJNS4_ILi1EEES5_NS4_ILi4EEEEEENS4_ILi64EEEEEEEEiEEC2ERKSD_RKi - $_ZN7cutlass13device_kernelIN5flash19enable_sm80_to_sm89INS1_16FlashAttnBwdSm80INS1_25CollectiveMainloopBwdSm80ILi2ELi2EN4cute5tupleIJNS5_1CILi128EEES8_NS7_ILi64EEEEEENS_10bfloat16_tEfNS_4arch4Sm80ELb1ELb0ELb1ELb1ELb1ELb0ELb0ELb0ELi2ELi4ELi4ELi4ELb0EEENS1_21CollectiveEpilogueBwdISA_SB_SD_Li256ELb1ELb0ELi2EEENS1_25SingleTileBwdLPTSchedulerILb1ELi128ELb1EEEEEEEEEvNT_6ParamsE$_ZN4cute3eso3ESOILb1ELb0EJNS_6LayoutINS_5tupleIJNS3_IJNS_1CILi2EEES5_S5_EEES5_EEENS3_IJNS3_IJNS4_ILi1EEES5_NS4_ILi4EEEEEENS4_ILi64EEEEEEEENS_10ViewEngineIPN7cutlass10bfloat16_tEEEEEC2ERKSD_RKSI_)
$_ZN7cutlass13device_kernelIN5flash19enable_sm80_to_sm89INS1_16FlashAttnBwdSm80INS1_25CollectiveMainloopBwdSm80ILi2ELi2EN4cute5tupleIJNS5_1CILi128EEES8_NS7_ILi64EEEEEENS_10bfloat16_tEfNS_4arch4Sm80ELb1ELb0ELb1ELb1ELb1ELb0ELb0ELb0ELi2ELi4ELi4ELi4ELb0EEENS1_21CollectiveEpilogueBwdISA_SB_SD_Li256ELb1ELb0ELi2EEENS1_25SingleTileBwdLPTSchedulerILb1ELi128ELb1EEEEEEEEEvNT_6ParamsE$_ZN4cute3eso3ESOILb1ELb0EJNS_6LayoutINS_5tupleIJNS3_IJNS_1CILi2EEES5_S5_EEES5_EEENS3_IJNS3_IJNS4_ILi1EEES5_NS4_ILi4EEEEEENS4_ILi64EEEEEEEENS_10ViewEngineIPN7cutlass10bfloat16_tEEEEEC2ERKSD_RKSI_:
[----:B------:R-:W-:Y:S01]  /*b330*/  IADD3 R2, R23, -c[0x0][0x20], RZ ;  /* 0x8000080017027a10 */ /* 0x000fe20007ffe0ff */
[----:B------:R-:W-:Y:S01]  /*b340*/  IMAD.MOV.U32 R7, RZ, RZ, R3 ;  /* 0x000000ffff077224 */ /* 0x000fe200078e0003 */
[----:B------:R-:W-:-:S04]  /*b350*/  MOV R5, 0x0 ;  /* 0x0000000000057802 */ /* 0x000fc80000000f00 */
[----:B------:R1:W-:Y:S01]  /*b360*/  STL.64 [R2], R6 ;  /* 0x0000000602007387 */ /* 0x0003e20000100a00 */
[----:B------:R-:W-:Y:S05]  /*b370*/  RET.REL.NODEC R4 `(_ZN7cutlass13device_kernelIN5flash19enable_sm80_to_sm89INS1_16FlashAttnBwdSm80INS1_25CollectiveMainloopBwdSm80ILi2ELi2EN4cute5tupleIJNS5_1CILi128EEES8_NS7_ILi64EEEEEENS_10bfloat16_tEfNS_4arch4Sm80ELb1ELb0ELb1ELb1ELb1ELb0ELb0ELb0ELi2ELi4ELi4ELi4ELb0EEENS1_21CollectiveEpilogueBwdISA_SB_SD_Li256ELb1ELb0ELi2EEENS1_25SingleTileBwdLPTSchedulerILb1ELi128ELb1EEEEEEEEEvNT_6ParamsE) ;  /* 0xffff4c8004007950 */ /* 0x000fea0003c3ffff */
        .type           $_ZN7cutlass13device_kernelIN5flash19enable_sm80_to_sm89INS1_16FlashAttnBwdSm80INS1_25CollectiveMainloopBwdSm80ILi2ELi2EN4cute5tupleIJNS5_1CILi128EEES8_NS7_ILi64EEEEEENS_10bfloat16_tEfNS_4arch4Sm80ELb1ELb0ELb1ELb1ELb1ELb0ELb0ELb0ELi2ELi4ELi4ELi4ELb0EEENS1_21CollectiveEpilogueBwdISA_SB_SD_Li256ELb1ELb0ELi2EEENS1_25SingleTileBwdLPTSchedulerILb1ELi128ELb1EEEEEEEEEvNT_6ParamsE$_ZN4cute3eso3ESOILb1ELb0EJNS_6LayoutINS_5tupleIJNS3_IJNS_1CILi2EEES5_S5_EEES5_EEENS3_IJNS3_IJNS4_ILi1EEES5_NS4_ILi4EEEEEENS4_ILi64EEEEEEEEiEEC2ERKSD_RKi,@function
        .size           $_ZN7cutlass13device_kernelIN5flash19enable_sm80_to_sm89INS1_16FlashAttnBwdSm80INS1_25CollectiveMainloopBwdSm80ILi2ELi2EN4cute5tupleIJNS5_1CILi128EEES8_NS7_ILi64EEEEEENS_10bfloat16_tEfNS_4arch4Sm80ELb1ELb0ELb1ELb1ELb1ELb0ELb0ELb0ELi2ELi4ELi4ELi4ELb0EEENS1_21CollectiveEpilogueBwdISA_SB_SD_Li256ELb1ELb0ELi2EEENS1_25SingleTileBwdLPTSchedulerILb1ELi128ELb1EEEEEEEEEvNT_6ParamsE$_ZN4cute3eso3ESOILb1ELb0EJNS_6LayoutINS_5tupleIJNS3_IJNS_1CILi2EEES5_S5_EEES5_EEENS3_IJNS3_IJNS4_ILi1EEES5_NS4_ILi4EEEEEENS4_ILi64EEEEEEEEiEEC2ERKSD_RKi,($_ZN7cutlass13device_kernelIN5flash19enable_sm80_to_sm89INS1_16FlashAttnBwdSm80INS1_25CollectiveMainloopBwdSm80ILi2ELi2EN4cute5tupleIJNS5_1CILi128EEES8_NS7_ILi64EEEEEENS_10bfloat16_tEfNS_4arch4Sm80ELb1ELb0ELb1ELb1ELb1ELb0ELb0ELb0ELi2ELi4ELi4ELi4ELb0EEENS1_21CollectiveEpilogueBwdISA_SB_SD_Li256ELb1ELb0ELi2EEENS1_25SingleTileBwdLPTSchedulerILb1ELi128ELb1EEEEEEEEEvNT_6ParamsE$_ZN4cute3eso3ESOILb1ELb0EJNS_6LayoutINS_5tupleIJNS3_IJNS_1CILi2EEES5_S5_EEES5_EEENS3_IJNS3_IJNS4_ILi1EEES5_NS4_ILi4EEEEEENS4_ILi8EEEEEEEENS_10ViewEngineIPN7cutlass10bfloat16_tEEEEEC2ERKSD_RKSI_ - $_ZN7cutlass13device_kernelIN5flash19enable_sm80_to_sm89INS1_16FlashAttnBwdSm80INS1_25CollectiveMainloopBwdSm80ILi2ELi2EN4cute5tupleIJNS5_1CILi128EEES8_NS7_ILi64EEEEEENS_10bfloat16_tEfNS_4arch4Sm80ELb1ELb0ELb1ELb1ELb1ELb0ELb0ELb0ELi2ELi4ELi4ELi4ELb0EEENS1_21CollectiveEpilogueBwdISA_SB_SD_Li256ELb1ELb0ELi2EEENS1_25SingleTileBwdLPTSchedulerILb1ELi128ELb1EEEEEEEEEvNT_6ParamsE$_ZN4cute3eso3ESOILb1ELb0EJNS_6LayoutINS_5tupleIJNS3_IJNS_1CILi2EEES5_S5_EEES5_EEENS3_IJNS3_IJNS4_ILi1EEES5_NS4_ILi4EEEEEENS4_ILi64EEEEEEEEiEEC2ERKSD_RKi)
$_ZN7cutlass13device_kernelIN5flash19enable_sm80_to_sm89INS1_16FlashAttnBwdSm80INS1_25CollectiveMainloopBwdSm80ILi2ELi2EN4cute5tupleIJNS5_1CILi128EEES8_NS7_ILi64EEEEEENS_10bfloat16_tEfNS_4arch4Sm80ELb1ELb0ELb1ELb1ELb1ELb0ELb0ELb0ELi2ELi4ELi4ELi4ELb0EEENS1_21CollectiveEpilogueBwdISA_SB_SD_Li256ELb1ELb0ELi2EEENS1_25SingleTileBwdLPTSchedulerILb1ELi128ELb1EEEEEEEEEvNT_6ParamsE$_ZN4cute3eso3ESOILb1ELb0EJNS_6LayoutINS_5tupleIJNS3_IJNS_1CILi2EEES5_S5_EEES5_EEENS3_IJNS3_IJNS4_ILi1EEES5_NS4_ILi4EEEEEENS4_ILi64EEEEEEEEiEEC2ERKSD_RKi:
[----:B------:R-:W-:Y:S02]  /*b380*/  IADD3 R2, R23, -c[0x0][0x20], RZ ;  /* 0x8000080017027a10 */ /* 0x000fe40007ffe0ff */
[----:B------:R-:W-:-:S03]  /*b390*/  MOV R5, 0x0 ;  /* 0x0000000000057802 */ /* 0x000fc60000000f00 */
[----:B------:R1:W-:Y:S01]  /*b3a0*/  STL [R2], R3 ;  /* 0x0000000302007387 */ /* 0x0003e20000100800 */
[----:B------:R-:W-:Y:S05]  /*b3b0*/  RET.REL.NODEC R4 `(_ZN7cutlass13device_kernelIN5flash19enable_sm80_to_sm89INS1_16FlashAttnBwdSm80INS1_25CollectiveMainloopBwdSm80ILi2ELi2EN4cute5tupleIJNS5_1CILi128EEES8_NS7_ILi64EEEEEENS_10bfloat16_tEfNS_4arch4Sm80ELb1ELb0ELb1ELb1ELb1ELb0ELb0ELb0ELi2ELi4ELi4ELi4ELb0EEENS1_21CollectiveEpilogueBwdISA_SB_SD_Li256ELb1ELb0ELi2EEENS1_25SingleTileBwdLPTSchedulerILb1ELi128ELb1EEEEEEEEEvNT_6ParamsE) ;  /* 0xffff4c4004007950 */ /* 0x000fea0003c3ffff */
        .type           $_ZN7cutlass13device_kernelIN5flash19enable_sm80_to_sm89INS1_16FlashAttnBwdSm80INS1_25CollectiveMainloopBwdSm80ILi2ELi2EN4cute5tupleIJNS5_1CILi128EEES8_NS7_ILi64EEEEEENS_10bfloat16_tEfNS_4arch4Sm80ELb1ELb0ELb1ELb1ELb1ELb0ELb0ELb0ELi2ELi4ELi4ELi4ELb0EEENS1_21CollectiveEpilogueBwdISA_SB_SD_Li256ELb1ELb0ELi2EEENS1_25SingleTileBwdLPTSchedulerILb1ELi128ELb1EEEEEEEEEvNT_6ParamsE$_ZN4cute3eso3ESOILb1ELb0EJNS_6LayoutINS_5tupleIJNS3_IJNS_1CILi2EEES5_S5_EEES5_EEENS3_IJNS3_IJNS4_ILi1EEES5_NS4_ILi4EEEEEENS4_ILi8EEEEEEEENS_10ViewEngineIPN7cutlass10bfloat16_tEEEEEC2ERKSD_RKSI_,@function
        .size           $_ZN7cutlass13device_kernelIN5flash19enable_sm80_to_sm89INS1_16FlashAttnBwdSm80INS1_25CollectiveMainloopBwdSm80ILi2ELi2EN4cute5tupleIJNS5_1CILi128EEES8_NS7_ILi64EEEEEENS_10bfloat16_tEfNS_4arch4Sm80ELb1ELb0ELb1ELb1ELb1ELb0ELb0ELb0ELi2ELi4ELi4ELi4ELb0EEENS1_21CollectiveEpilogueBwdISA_SB_SD_Li256ELb1ELb0ELi2EEENS1_25SingleTileBwdLPTSchedulerILb1ELi128ELb1EEEEEEEEEvNT_6ParamsE$_ZN4cute3eso3ESOILb1ELb0EJNS_6LayoutINS_5tupleIJNS3_IJNS_1CILi2EEES5_S5_EEES5_EEENS3_IJNS3_IJNS4_ILi1EEES5_NS4_ILi4EEEEEENS4_ILi8EEEEEEEENS_10ViewEngineIPN7cutlass10bfloat16_tEEEEEC2ERKSD_RKSI_,($_ZN7cutlass13device_kernelIN5flash19enable_sm80_to_sm89INS1_16FlashAttnBwdSm80INS1_25CollectiveMainloopBwdSm80ILi2ELi2EN4cute5tupleIJNS5_1CILi128EEES8_NS7_ILi64EEEEEENS_10bfloat16_tEfNS_4arch4Sm80ELb1ELb0ELb1ELb1ELb1ELb0ELb0ELb0ELi2ELi4ELi4ELi4ELb0EEENS1_21CollectiveEpilogueBwdISA_SB_SD_Li256ELb1ELb0ELi2EEENS1_25SingleTileBwdLPTSchedulerILb1ELi128ELb1EEEEEEEEEvNT_6ParamsE$_ZN4cute3eso3ESOILb1ELb0EJNS_6LayoutINS_5tupleIJNS3_IJNS_1CILi2EEES5_S5_EEES5_EEENS3_IJNS3_IJNS4_ILi1EEES5_NS4_ILi4EEEEEENS4_ILi8EEEEEEEEiEEC2ERKSD_RKi - $_ZN7cutlass13device_kernelIN5flash19enable_sm80_to_sm89INS1_16FlashAttnBwdSm80INS1_25CollectiveMainloopBwdSm80ILi2ELi2EN4cute5tupleIJNS5_1CILi128EEES8_NS7_ILi64EEEEEENS_10bfloat16_tEfNS_4arch4Sm80ELb1ELb0ELb1ELb1ELb1ELb0ELb0ELb0ELi2ELi4ELi4ELi4ELb0EEENS1_21CollectiveEpilogueBwdISA_SB_SD_Li256ELb1ELb0ELi2EEENS1_25SingleTileBwdLPTSchedulerILb1ELi128ELb1EEEEEEEEEvNT_6ParamsE$_ZN4cute3eso3ESOILb1ELb0EJNS_6LayoutINS_5tupleIJNS3_IJNS_1CILi2EEES5_S5_EEES5_EEENS3_IJNS3_IJNS4_ILi1EEES5_NS4_ILi4EEEEEENS4_ILi8EEEEEEEENS_10ViewEngineIPN7cutlass10bfloat16_tEEEEEC2ERKSD_RKSI_)
$_ZN7cutlass13device_kernelIN5flash19enable_sm80_to_sm89INS1_16FlashAttnBwdSm80INS1_25CollectiveMainloopBwdSm80ILi2ELi2EN4cute5tupleIJNS5_1CILi128EEES8_NS7_ILi64EEEEEENS_10bfloat16_tEfNS_4arch4Sm80ELb1ELb0ELb1ELb1ELb1ELb0ELb0ELb0ELi2ELi4ELi4ELi4ELb0EEENS1_21CollectiveEpilogueBwdISA_SB_SD_Li256ELb1ELb0ELi2EEENS1_25SingleTileBwdLPTSchedulerILb1ELi128ELb1EEEEEEEEEvNT_6ParamsE$_ZN4cute3eso3ESOILb1ELb0EJNS_6LayoutINS_5tupleIJNS3_IJNS_1CILi2EEES5_S5_EEES5_EEENS3_IJNS3_IJNS4_ILi1EEES5_NS4_ILi4EEEEEENS4_ILi8EEEEEEEENS_10ViewEngineIPN7cutlass10bfloat16_tEEEEEC2ERKSD_RKSI_:
[----:B------:R-:W-:Y:S01]  /*b3c0*/  IADD3 R2, R67, -c[0x0][0x20], RZ ;  /* 0x8000080043027a10 */ /* 0x000fe20007ffe0ff */
[----:B------:R-:W-:Y:S01]  /*b3d0*/  IMAD.MOV.U32 R7, RZ, RZ, R3 ;  /* 0x000000ffff077224 */ /* 0x000fe200078e0003 */
[----:B------:R-:W-:-:S04]  /*b3e0*/  MOV R5, 0x0 ;  /* 0x0000000000057802 */ /* 0x000fc80000000f00 */
[----:B------:R1:W-:Y:S01]  /*b3f0*/  STL.64 [R2], R6 ;  /* 0x0000000602007387 */ /* 0x0003e20000100a00 */
[----:B------:R-:W-:Y:S05]  /*b400*/  RET.REL.NODEC R4 `(_ZN7cutlass13device_kernelIN5flash19enable_sm80_to_sm89INS1_16FlashAttnBwdSm80INS1_25CollectiveMainloopBwdSm80ILi2ELi2EN4cute5tupleIJNS5_1CILi128EEES8_NS7_ILi64EEEEEENS_10bfloat16_tEfNS_4arch4Sm80ELb1ELb0ELb1ELb1ELb1ELb0ELb0ELb0ELi2ELi4ELi4ELi4ELb0EEENS1_21CollectiveEpilogueBwdISA_SB_SD_Li256ELb1ELb0ELi2EEENS1_25SingleTileBwdLPTSchedulerILb1ELi128ELb1EEEEEEEEEvNT_6ParamsE) ;  /* 0xffff4bf004007950 */ /* 0x000fea0003c3ffff */
        .type           $_ZN7cutlass13device_kernelIN5flash19enable_sm80_to_sm89INS1_16FlashAttnBwdSm80INS1_25CollectiveMainloopBwdSm80ILi2ELi2EN4cute5tupleIJNS5_1CILi128EEES8_NS7_ILi64EEEEEENS_10bfloat16_tEfNS_4arch4Sm80ELb1ELb0ELb1ELb1ELb1ELb0ELb0ELb0ELi2ELi4ELi4ELi4ELb0EEENS1_21CollectiveEpilogueBwdISA_SB_SD_Li256ELb1ELb0ELi2EEENS1_25SingleTileBwdLPTSchedulerILb1ELi128ELb1EEEEEEEEEvNT_6ParamsE$_ZN4cute3eso3ESOILb1ELb0EJNS_6LayoutINS_5tupleIJNS3_IJNS_1CILi2EEES5_S5_EEES5_EEENS3_IJNS3_IJNS4_ILi1EEES5_NS4_ILi4EEEEEENS4_ILi8EEEEEEEEiEEC2ERKSD_RKi,@function
        .size           $_ZN7cutlass13device_kernelIN5flash19enable_sm80_to_sm89INS1_16FlashAttnBwdSm80INS1_25CollectiveMainloopBwdSm80ILi2ELi2EN4cute5tupleIJNS5_1CILi128EEES8_NS7_ILi64EEEEEENS_10bfloat16_tEfNS_4arch4Sm80ELb1ELb0ELb1ELb1ELb1ELb0ELb0ELb0ELi2ELi4ELi4ELi4ELb0EEENS1_21CollectiveEpilogueBwdISA_SB_SD_Li256ELb1ELb0ELi2EEENS1_25SingleTileBwdLPTSchedulerILb1ELi128ELb1EEEEEEEEEvNT_6ParamsE$_ZN4cute3eso3ESOILb1ELb0EJNS_6LayoutINS_5tupleIJNS3_IJNS_1CILi2EEES5_S5_EEES5_EEENS3_IJNS3_IJNS4_ILi1EEES5_NS4_ILi4EEEEEENS4_ILi8EEEEEEEEiEEC2ERKSD_RKi,($_ZN7cutlass13device_kernelIN5flash19enable_sm80_to_sm89INS1_16FlashAttnBwdSm80INS1_25CollectiveMainloopBwdSm80ILi2ELi2EN4cute5tupleIJNS5_1CILi128EEES8_NS7_ILi64EEEEEENS_10bfloat16_tEfNS_4arch4Sm80ELb1ELb0ELb1ELb1ELb1ELb0ELb0ELb0ELi2ELi4ELi4ELi4ELb0EEENS1_21CollectiveEpilogueBwdISA_SB_SD_Li256ELb1ELb0ELi2EEENS1_25SingleTileBwdLPTSchedulerILb1ELi128ELb1EEEEEEEEEvNT_6ParamsE$_ZN4cute3eso3ESOILb1ELb0EJNS_6LayoutINS_5tupleIJNS3_IJNS_1CILi4EEENS4_ILi1EEEEEEEEENS3_IJNS3_IJS6_NS4_ILi0EEEEEEEEEEENS_10ViewEngineINS_8gmem_ptrIPKfEEEEEEC2ERKSC_RKSI_ - $_ZN7cutlass13device_kernelIN5flash19enable_sm80_to_sm89INS1_16FlashAttnBwdSm80INS1_25CollectiveMainloopBwdSm80ILi2ELi2EN4cute5tupleIJNS5_1CILi128EEES8_NS7_ILi64EEEEEENS_10bfloat16_tEfNS_4arch4Sm80ELb1ELb0ELb1ELb1ELb1ELb0ELb0ELb0ELi2ELi4ELi4ELi4ELb0EEENS1_21CollectiveEpilogueBwdISA_SB_SD_Li256ELb1ELb0ELi2EEENS1_25SingleTileBwdLPTSchedulerILb1ELi128ELb1EEEEEEEEEvNT_6ParamsE$_ZN4cute3eso3ESOILb1ELb0EJNS_6LayoutINS_5tupleIJNS3_IJNS_1CILi2EEES5_S5_EEES5_EEENS3_IJNS3_IJNS4_ILi1EEES5_NS4_ILi4EEEEEENS4_ILi8EEEEEEEEiEEC2ERKSD_RKi)
$_ZN7cutlass13device_kernelIN5flash19enable_sm80_to_sm89INS1_16FlashAttnBwdSm80INS1_25CollectiveMainloopBwdSm80ILi2ELi2EN4cute5tupleIJNS5_1CILi128EEES8_NS7_ILi64EEEEEENS_10bfloat16_tEfNS_4arch4Sm80ELb1ELb0ELb1ELb1ELb1ELb0ELb0ELb0ELi2ELi4ELi4ELi4ELb0EEENS1_21CollectiveEpilogueBwdISA_SB_SD_Li256ELb1ELb0ELi2EEENS1_25SingleTileBwdLPTSchedulerILb1ELi128ELb1EEEEEEEEEvNT_6ParamsE$_ZN4cute3eso3ESOILb1ELb0EJNS_6LayoutINS_5tupleIJNS3_IJNS_1CILi2EEES5_S5_EEES5_EEENS3_IJNS3_IJNS4_ILi1EEES5_NS4_ILi4EEEEEENS4_ILi8EEEEEEEEiEEC2ERKSD_RKi:
[----:B------:R-:W-:Y:S02]  /*b410*/  IADD3 R2, R67, -c[0x0][0x20], RZ ;  /* 0x8000080043027a10 */ /* 0x000fe40007ffe0ff */
[----:B------:R-:W-:-:S03]  /*b420*/  MOV R5, 0x0 ;  /* 0x0000000000057802 */ /* 0x000fc60000000f00 */
[----:B------:R1:W-:Y:S01]  /*b430*/  STL [R2], R3 ;  /* 0x0000000302007387 */ /* 0x0003e20000100800 */
[----:B------:R-:W-:Y:S05]  /*b440*/  RET.REL.NODEC R4 `(_ZN7cutlass13device_kernelIN5flash19enable_sm80_to_sm89INS1_16FlashAttnBwdSm80INS1_25CollectiveMainloopBwdSm80ILi2ELi2EN4cute5tupleIJNS5_1CILi128EEES8_NS7_ILi64EEEEEENS_10bfloat16_tEfNS_4arch4Sm80ELb1ELb0ELb1ELb1ELb1ELb0ELb0ELb0ELi2ELi4ELi4ELi4ELb0EEENS1_21CollectiveEpilogueBwdISA_SB_SD_Li256ELb1ELb0ELi2EEENS1_25SingleTileBwdLPTSchedulerILb1ELi128ELb1EEEEEEEEEvNT_6ParamsE) ;  /* 0xffff4bb004007950 */ /* 0x000fea0003c3ffff */
        .type           $_ZN7cutlass13device_kernelIN5flash19enable_sm80_to_sm89INS1_16FlashAttnBwdSm80INS1_25CollectiveMainloopBwdSm80ILi2ELi2EN4cute5tupleIJNS5_1CILi128EEES8_NS7_ILi64EEEEEENS_10bfloat16_tEfNS_4arch4Sm80ELb1ELb0ELb1ELb1ELb1ELb0ELb0ELb0ELi2ELi4ELi4ELi4ELb0EEENS1_21CollectiveEpilogueBwdISA_SB_SD_Li256ELb1ELb0ELi2EEENS1_25SingleTileBwdLPTSchedulerILb1ELi128ELb1EEEEEEEEEvNT_6ParamsE$_ZN4cute3eso3ESOILb1ELb0EJNS_6LayoutINS_5tupleIJNS3_IJNS_1CILi4EEENS4_ILi1EEEEEEEEENS3_IJNS3_IJS6_NS4_ILi0EEEEEEEEEEENS_10ViewEngineINS_8gmem_ptrIPKfEEEEEEC2ERKSC_RKSI_,@function
        .size           $_ZN7cutlass13device_kernelIN5flash19enable_sm80_to_sm89INS1_16FlashAttnBwdSm80INS1_25CollectiveMainloopBwdSm80ILi2ELi2EN4cute5tupleIJNS5_1CILi128EEES8_NS7_ILi64EEEEEENS_10bfloat16_tEfNS_4arch4Sm80ELb1ELb0ELb1ELb1ELb1ELb0ELb0ELb0ELi2ELi4ELi4ELi4ELb0EEENS1_21CollectiveEpilogueBwdISA_SB_SD_Li256ELb1ELb0ELi2EEENS1_25SingleTileBwdLPTSchedulerILb1ELi128ELb1EEEEEEEEEvNT_6ParamsE$_ZN4cute3eso3ESOILb1ELb0EJNS_6LayoutINS_5tupleIJNS3_IJNS_1CILi4EEENS4_ILi1EEEEEEEEENS3_IJNS3_IJS6_NS4_ILi0EEEEEEEEEEENS_10ViewEngineINS_8gmem_ptrIPKfEEEEEEC2ERKSC_RKSI_,($_ZN7cutlass13device_kernelIN5flash19enable_sm80_to_sm89INS1_16FlashAttnBwdSm80INS1_25CollectiveMainloopBwdSm80ILi2ELi2EN4cute5tupleIJNS5_1CILi128EEES8_NS7_ILi64EEEEEENS_10bfloat16_tEfNS_4arch4Sm80ELb1ELb0ELb1ELb1ELb1ELb0ELb0ELb0ELi2ELi4ELi4ELi4ELb0EEENS1_21CollectiveEpilogueBwdISA_SB_SD_Li256ELb1ELb0ELi2EEENS1_25SingleTileBwdLPTSchedulerILb1ELi128ELb1EEEEEEEEEvNT_6ParamsE$_ZN4cute3eso3ESOILb1ELb0EJNS_6LayoutINS_5tupleIJNS3_IJNS_1CILi4EEENS4_ILi1EEEEEEEEENS3_IJNS3_IJS6_NS4_ILi0EEEEEEEEEEENS_10ViewEngineINS_8smem_ptrIPfEEEEEEC2ERKSC_RKSH_ - $_ZN7cutlass13device_kernelIN5flash19enable_sm80_to_sm89INS1_16FlashAttnBwdSm80INS1_25CollectiveMainloopBwdSm80ILi2ELi2EN4cute5tupleIJNS5_1CILi128EEES8_NS7_ILi64EEEEEENS_10bfloat16_tEfNS_4arch4Sm80ELb1ELb0ELb1ELb1ELb1ELb0ELb0ELb0ELi2ELi4ELi4ELi4ELb0EEENS1_21CollectiveEpilogueBwdISA_SB_SD_Li256ELb1ELb0ELi2EEENS1_25SingleTileBwdLPTSchedulerILb1ELi128ELb1EEEEEEEEEvNT_6ParamsE$_ZN4cute3eso3ESOILb1ELb0EJNS_6LayoutINS_5tupleIJNS3_IJNS_1CILi4EEENS4_ILi1EEEEEEEEENS3_IJNS3_IJS6_NS4_ILi0EEEEEEEEEEENS_10ViewEngineINS_8gmem_ptrIPKfEEEEEEC2ERKSC_RKSI_)
$_ZN7cutlass13device_kernelIN5flash19enable_sm80_to_sm89INS1_16FlashAttnBwdSm80INS1_25CollectiveMainloopBwdSm80ILi2ELi2EN4cute5tupleIJNS5_1CILi128EEES8_NS7_ILi64EEEEEENS_10bfloat16_tEfNS_4arch4Sm80ELb1ELb0ELb1ELb1ELb1ELb0ELb0ELb0ELi2ELi4ELi4ELi4ELb0EEENS1_21CollectiveEpilogueBwdISA_SB_SD_Li256ELb1ELb0ELi2EEENS1_25SingleTileBwdLPTSchedulerILb1ELi128ELb1EEEEEEEEEvNT_6ParamsE$_ZN4cute3eso3ESOILb1ELb0EJNS_6LayoutINS_5tupleIJNS3_IJNS_1CILi4EEENS4_ILi1EEEEEEEEENS3_IJNS3_IJS6_NS4_ILi0EEEEEEEEEEENS_10ViewEngineINS_8gmem_ptrIPKfEEEEEEC2ERKSC_RKSI_:
[----:B------:R-:W-:Y:S02]  /*b450*/  IADD3 R4, R13, -c[0x0][0x20], RZ ;  /* 0x800008000d047a10 */ /* 0x000fe40007ffe0ff */
[----:B------:R-:W-:-:S03]  /*b460*/  MOV R9, 0x0 ;  /* 0x0000000000097802 */ /* 0x000fc60000000f00 */
[----:B------:R1:W-:Y:S01]  /*b470*/  STL.64 [R4], R2 ;  /* 0x0000000204007387 */ /* 0x0003e20000100a00 */
[----:B------:R-:W-:Y:S05]  /*b480*/  RET.REL.NODEC R8 `(_ZN7cutlass13device_kernelIN5flash19enable_sm80_to_sm89INS1_16FlashAttnBwdSm80INS1_25CollectiveMainloopBwdSm80ILi2ELi2EN4cute5tupleIJNS5_1CILi128EEES8_NS7_ILi64EEEEEENS_10bfloat16_tEfNS_4arch4Sm80ELb1ELb0ELb1ELb1ELb1ELb0ELb0ELb0ELi2ELi4ELi4ELi4ELb0EEENS1_21CollectiveEpilogueBwdISA_SB_SD_Li256ELb1ELb0ELi2EEENS1_25SingleTileBwdLPTSchedulerILb1ELi128ELb1EEEEEEEEEvNT_6ParamsE) ;  /* 0xffff4b7008007950 */ /* 0x000fea0003c3ffff */
        .type           $_ZN7cutlass13device_kernelIN5flash19enable_sm80_to_sm89INS1_16FlashAttnBwdSm80INS1_25CollectiveMainloopBwdSm80ILi2ELi2EN4cute5tupleIJNS5_1CILi128EEES8_NS7_ILi64EEEEEENS_10bfloat16_tEfNS_4arch4Sm80ELb1ELb0ELb1ELb1ELb1ELb0ELb0ELb0ELi2ELi4ELi4ELi4ELb0EEENS1_21CollectiveEpilogueBwdISA_SB_SD_Li256ELb1ELb0ELi2EEENS1_25SingleTileBwdLPTSchedulerILb1ELi128ELb1EEEEEEEEEvNT_6ParamsE$_ZN4cute3eso3ESOILb1ELb0EJNS_6LayoutINS_5tupleIJNS3_IJNS_1CILi4EEENS4_ILi1EEEEEEEEENS3_IJNS3_IJS6_NS4_ILi0EEEEEEEEEEENS_10ViewEngineINS_8smem_ptrIPfEEEEEEC2ERKSC_RKSH_,@function
        .size           $_ZN7cutlass13device_kernelIN5flash19enable_sm80_to_sm89INS1_16FlashAttnBwdSm80INS1_25CollectiveMainloopBwdSm80ILi2ELi2EN4cute5tupleIJNS5_1CILi128EEES8_NS7_ILi64EEEEEENS_10bfloat16_tEfNS_4arch4Sm80ELb1ELb0ELb1ELb1ELb1ELb0ELb0ELb0ELi2ELi4ELi4ELi4ELb0EEENS1_21CollectiveEpilogueBwdISA_SB_SD_Li256ELb1ELb0ELi2EEENS1_25SingleTileBwdLPTSchedulerILb1ELi128ELb1EEEEEEEEEvNT_6ParamsE$_ZN4cute3eso3ESOILb1ELb0EJNS_6LayoutINS_5tupleIJNS3_IJNS_1CILi4EEENS4_ILi1EEEEEEEEENS3_IJNS3_IJS6_NS4_ILi0EEEEEEEEEEENS_10ViewEngineINS_8smem_ptrIPfEEEEEEC2ERKSC_RKSH_,($_ZN7cutlass13device_kernelIN5flash19enable_sm80_to_sm89INS1_16FlashAttnBwdSm80INS1_25CollectiveMainloopBwdSm80ILi2ELi2EN4cute5tupleIJNS5_1CILi128EEES8_NS7_ILi64EEEEEENS_10bfloat16_tEfNS_4arch4Sm80ELb1ELb0ELb1ELb1ELb1ELb0ELb0ELb0ELi2ELi4ELi4ELi4ELb0EEENS1_21CollectiveEpilogueBwdISA_SB_SD_Li256ELb1ELb0ELi2EEENS1_25SingleTileBwdLPTSchedulerILb1ELi128ELb1EEEEEEEEEvNT_6ParamsE$_ZN4cute3eso3ESOILb1ELb0EJNS_6LayoutINS_5tupleIJNS3_IJNS_1CILi4EEENS4_ILi1EEEEEEEEENS3_IJNS3_IJS6_NS4_ILi0EEEEEEEEEEENS_10ViewEngineIPjEEEEC2ERKSC_RKSF_ - $_ZN7cutlass13device_kernelIN5flash19enable_sm80_to_sm89INS1_16FlashAttnBwdSm80INS1_25CollectiveMainloopBwdSm80ILi2ELi2EN4cute5tupleIJNS5_1CILi128EEES8_NS7_ILi64EEEEEENS_10bfloat16_tEfNS_4arch4Sm80ELb1ELb0ELb1ELb1ELb1ELb0ELb0ELb0ELi2ELi4ELi4ELi4ELb0EEENS1_21CollectiveEpilogueBwdISA_SB_SD_Li256ELb1ELb0ELi2EEENS1_25SingleTileBwdLPTSchedulerILb1ELi128ELb1EEEEEEEEEvNT_6ParamsE$_ZN4cute3eso3ESOILb1ELb0EJNS_6LayoutINS_5tupleIJNS3_IJNS_1CILi4EEENS4_ILi1EEEEEEEEENS3_IJNS3_IJS6_NS4_ILi0EEEEEEEEEEENS_10ViewEngineINS_8smem_ptrIPfEEEEEEC2ERKSC_RKSH_)
$_ZN7cutlass13device_kernelIN5flash19enable_sm80_to_sm89INS1_16FlashAttnBwdSm80INS1_25CollectiveMainloopBwdSm80ILi2ELi2EN4cute5tupleIJNS5_1CILi128EEES8_NS7_ILi64EEEEEENS_10bfloat16_tEfNS_4arch4Sm80ELb1ELb0ELb1ELb1ELb1ELb0ELb0ELb0ELi2ELi4ELi4ELi4ELb0EEENS1_21CollectiveEpilogueBwdISA_SB_SD_Li256ELb1ELb0ELi2EEENS1_25SingleTileBwdLPTSchedulerILb1ELi128ELb1EEEEEEEEEvNT_6ParamsE$_ZN4cute3eso3ESOILb1ELb0EJNS_6LayoutINS_5tupleIJNS3_IJNS_1CILi4EEENS4_ILi1EEEEEEEEENS3_IJNS3_IJS6_NS4_ILi0EEEEEEEEEEENS_10ViewEngineINS_8smem_ptrIPfEEEEEEC2ERKSC_RKSH_:
[----:B------:R-:W-:Y:S02]  /*b490*/  IADD3 R6, R13, -c[0x0][0x20], RZ ;  /* 0x800008000d067a10 */ /* 0x000fe40007ffe0ff */
[----:B------:R-:W-:-:S03]  /*b4a0*/  MOV R9, 0x0 ;  /* 0x0000000000097802 */ /* 0x000fc60000000f00 */
[----:B------:R1:W-:Y:S01]  /*b4b0*/  STL.64 [R6], R2 ;  /* 0x0000000206007387 */ /* 0x0003e20000100a00 */
[----:B------:R-:W-:Y:S05]  /*b4c0*/  RET.REL.NODEC R8 `(_ZN7cutlass13device_kernelIN5flash19enable_sm80_to_sm89INS1_16FlashAttnBwdSm80INS1_25CollectiveMainloopBwdSm80ILi2ELi2EN4cute5tupleIJNS5_1CILi128EEES8_NS7_ILi64EEEEEENS_10bfloat16_tEfNS_4arch4Sm80ELb1ELb0ELb1ELb1ELb1ELb0ELb0ELb0ELi2ELi4ELi4ELi4ELb0EEENS1_21CollectiveEpilogueBwdISA_SB_SD_Li256ELb1ELb0ELi2EEENS1_25SingleTileBwdLPTSchedulerILb1ELi128ELb1EEEEEEEEEvNT_6ParamsE) ;  /* 0xffff4b3008007950 */ /* 0x000fea0003c3ffff */
        .type           $_ZN7cutlass13device_kernelIN5flash19enable_sm80_to_sm89INS1_16FlashAttnBwdSm80INS1_25CollectiveMainloopBwdSm80ILi2ELi2EN4cute5tupleIJNS5_1CILi128EEES8_NS7_ILi64EEEEEENS_10bfloat16_tEfNS_4arch4Sm80ELb1ELb0ELb1ELb1ELb1ELb0ELb0ELb0ELi2ELi4ELi4ELi4ELb0EEENS1_21CollectiveEpilogueBwdISA_SB_SD_Li256ELb1ELb0ELi2EEENS1_25SingleTileBwdLPTSchedulerILb1ELi128ELb1EEEEEEEEEvNT_6ParamsE$_ZN4cute3eso3ESOILb1ELb0EJNS_6LayoutINS_5tupleIJNS3_IJNS_1CILi4EEENS4_ILi1EEEEEEEEENS3_IJNS3_IJS6_NS4_ILi0EEEEEEEEEEENS_10ViewEngineIPjEEEEC2ERKSC_RKSF_,@function
        .size           $_ZN7cutlass13device_kernelIN5flash19enable_sm80_to_sm89INS1_16FlashAttnBwdSm80INS1_25CollectiveMainloopBwdSm80ILi2ELi2EN4cute5tupleIJNS5_1CILi128EEES8_NS7_ILi64EEEEEENS_10bfloat16_tEfNS_4arch4Sm80ELb1ELb0ELb1ELb1ELb1ELb0ELb0ELb0ELi2ELi4ELi4ELi4ELb0EEENS1_21CollectiveEpilogueBwdISA_SB_SD_Li256ELb1ELb0ELi2EEENS1_25SingleTileBwdLPTSchedulerILb1ELi128ELb1EEEEEEEEEvNT_6ParamsE$_ZN4cute3eso3ESOILb1ELb0EJNS_6LayoutINS_5tupleIJNS3_IJNS_1CILi4EEENS4_ILi1EEEEEEEEENS3_IJNS3_IJS6_NS4_ILi0EEEEEEEEEEENS_10ViewEngineIPjEEEEC2ERKSC_RKSF_,($_ZN7cutlass13device_kernelIN5flash19enable_sm80_to_sm89INS1_16FlashAttnBwdSm80INS1_25CollectiveMainloopBwdSm80ILi2ELi2EN4cute5tupleIJNS5_1CILi128EEES8_NS7_ILi64EEEEEENS_10bfloat16_tEfNS_4arch4Sm80ELb1ELb0ELb1ELb1ELb1ELb0ELb0ELb0ELi2ELi4ELi4ELi4ELb0EEENS1_21CollectiveEpilogueBwdISA_SB_SD_Li256ELb1ELb0ELi2EEENS1_25SingleTileBwdLPTSchedulerILb1ELi128ELb1EEEEEEEEEvNT_6ParamsE$_ZN4cute3eso3ESOILb1ELb0EJNS_6LayoutINS_5tupleIJNS3_IJNS_1CILi4EEENS4_ILi1EEEEEES6_EEENS3_IJNS3_IJS6_NS4_ILi0EEEEEES9_EEEEENS_10ViewEngineINS_8gmem_ptrIPKfEEEEEEC2ERKSC_RKSI_ - $_ZN7cutlass13device_kernelIN5flash19enable_sm80_to_sm89INS1_16FlashAttnBwdSm80INS1_25CollectiveMainloopBwdSm80ILi2ELi2EN4cute5tupleIJNS5_1CILi128EEES8_NS7_ILi64EEEEEENS_10bfloat16_tEfNS_4arch4Sm80ELb1ELb0ELb1ELb1ELb1ELb0ELb0ELb0ELi2ELi4ELi4ELi4ELb0EEENS1_21CollectiveEpilogueBwdISA_SB_SD_Li256ELb1ELb0ELi2EEENS1_25SingleTileBwdLPTSchedulerILb1ELi128ELb1EEEEEEEEEvNT_6ParamsE$_ZN4cute3eso3ESOILb1ELb0EJNS_6LayoutINS_5tupleIJNS3_IJNS_1CILi4EEENS4_ILi1EEEEEEEEENS3_IJNS3_IJS6_NS4_ILi0EEEEEEEEEEENS_10ViewEngineIPjEEEEC2ERKSC_RKSF_)
$_ZN7cutlass13device_kernelIN5flash19enable_sm80_to_sm89INS1_16FlashAttnBwdSm80INS1_25CollectiveMainloopBwdSm80ILi2ELi2EN4cute5tupleIJNS5_1CILi128EEES8_NS7_ILi64EEEEEENS_10bfloat16_tEfNS_4arch4Sm80ELb1ELb0ELb1ELb1ELb1ELb0ELb0ELb0ELi2ELi4ELi4ELi4ELb0EEENS1_21CollectiveEpilogueBwdISA_SB_SD_Li256ELb1ELb0ELi2EEENS1_25SingleTileBwdLPTSchedulerILb1ELi128ELb1EEEEEEEEEvNT_6ParamsE$_ZN4cute3eso3ESOILb1ELb0EJNS_6LayoutINS_5tupleIJNS3_IJNS_1CILi4EEENS4_ILi1EEEEEEEEENS3_IJNS3_IJS6_NS4_ILi0EEEEEEEEEEENS_10ViewEngineIPjEEEEC2ERKSC_RKSF_:
[----:B------:R-:W-:Y:S02]  /*b4d0*/  IADD3 R2, R67, -c[0x0][0x20], RZ ;  /* 0x8000080043027a10 */ /* 0x000fe40007ffe0ff */
[----:B------:R-:W-:-:S03]  /*b4e0*/  MOV R5, 0x0 ;  /* 0x0000000000057802 */ /* 0x000fc60000000f00 */
[----:B------:R1:W-:Y:S01]  /*b4f0*/  STL.64 [R2], R12 ;  /* 0x0000000c02007387 */ /* 0x0003e20000100a00 */
[----:B------:R-:W-:Y:S05]  /*b500*/  RET.REL.NODEC R4 `(_ZN7cutlass13device_kernelIN5flash19enable_sm80_to_sm89INS1_16FlashAttnBwdSm80INS1_25CollectiveMainloopBwdSm80ILi2ELi2EN4cute5tupleIJNS5_1CILi128EEES8_NS7_ILi64EEEEEENS_10bfloat16_tEfNS_4arch4Sm80ELb1ELb0ELb1ELb1ELb1ELb0ELb0ELb0ELi2ELi4ELi4ELi4ELb0EEENS1_21CollectiveEpilogueBwdISA_SB_SD_Li256ELb1ELb0ELi2EEENS1_25SingleTileBwdLPTSchedulerILb1ELi128ELb1EEEEEEEEEvNT_6ParamsE) ;  /* 0xffff4af004007950 */ /* 0x000fea0003c3ffff */
        .type           $_ZN7cutlass13device_kernelIN5flash19enable_sm80_to_sm89INS1_16FlashAttnBwdSm80INS1_25CollectiveMainloopBwdSm80ILi2ELi2EN4cute5tupleIJNS5_1CILi128EEES8_NS7_ILi64EEEEEENS_10bfloat16_tEfNS_4arch4Sm80ELb1ELb0ELb1ELb1ELb1ELb0ELb0ELb0ELi2ELi4ELi4ELi4ELb0EEENS1_21CollectiveEpilogueBwdISA_SB_SD_Li256ELb1ELb0ELi2EEENS1_25SingleTileBwdLPTSchedulerILb1ELi128ELb1EEEEEEEEEvNT_6ParamsE$_ZN4cute3eso3ESOILb1ELb0EJNS_6LayoutINS_5tupleIJNS3_IJNS_1CILi4EEENS4_ILi1EEEEEES6_EEENS3_IJNS3_IJS6_NS4_ILi0EEEEEES9_EEEEENS_10ViewEngineINS_8gmem_ptrIPKfEEEEEEC2ERKSC_RKSI_,@function
        .size           $_ZN7cutlass13device_kernelIN5flash19enable_sm80_to_sm89INS1_16FlashAttnBwdSm80INS1_25CollectiveMainloopBwdSm80ILi2ELi2EN4cute5tupleIJNS5_1CILi128EEES8_NS7_ILi64EEEEEENS_10bfloat16_tEfNS_4arch4Sm80ELb1ELb0ELb1ELb1ELb1ELb0ELb0ELb0ELi2ELi4ELi4ELi4ELb0EEENS1_21CollectiveEpilogueBwdISA_SB_SD_Li256ELb1ELb0ELi2EEENS1_25SingleTileBwdLPTSchedulerILb1ELi128ELb1EEEEEEEEEvNT_6ParamsE$_ZN4cute3eso3ESOILb1ELb0EJNS_6LayoutINS_5tupleIJNS3_IJNS_1CILi4EEENS4_ILi1EEEEEES6_EEENS3_IJNS3_IJS6_NS4_ILi0EEEEEES9_EEEEENS_10ViewEngineINS_8gmem_ptrIPKfEEEEEEC2ERKSC_RKSI_,($_ZN7cutlass13device_kernelIN5flash19enable_sm80_to_sm89INS1_16FlashAttnBwdSm80INS1_25CollectiveMainloopBwdSm80ILi2ELi2EN4cute5tupleIJNS5_1CILi128EEES8_NS7_ILi64EEEEEENS_10bfloat16_tEfNS_4arch4Sm80ELb1ELb0ELb1ELb1ELb1ELb0ELb0ELb0ELi2ELi4ELi4ELi4ELb0EEENS1_21CollectiveEpilogueBwdISA_SB_SD_Li256ELb1ELb0ELi2EEENS1_25SingleTileBwdLPTSchedulerILb1ELi128ELb1EEEEEEEEEvNT_6ParamsE$_ZN4cute3eso3ESOILb1ELb0EJNS_6LayoutINS_5tupleIJNS3_IJNS_1CILi4EEENS4_ILi1EEEEEES6_EEENS3_IJNS3_IJS6_NS4_ILi0EEEEEES9_EEEEENS_10ViewEngineINS_8smem_ptrIPfEEEEEEC2ERKSC_RKSH_ - $_ZN7cutlass13device_kernelIN5flash19enable_sm80_to_sm89INS1_16FlashAttnBwdSm80INS1_25CollectiveMainloopBwdSm80ILi2ELi2EN4cute5tupleIJNS5_1CILi128EEES8_NS7_ILi64EEEEEENS_10bfloat16_tEfNS_4arch4Sm80ELb1ELb0ELb1ELb1ELb1ELb0ELb0ELb0ELi2ELi4ELi4ELi4ELb0EEENS1_21CollectiveEpilogueBwdISA_SB_SD_Li256ELb1ELb0ELi2EEENS1_25SingleTileBwdLPTSchedulerILb1ELi128ELb1EEEEEEEEEvNT_6ParamsE$_ZN4cute3eso3ESOILb1ELb0EJNS_6LayoutINS_5tupleIJNS3_IJNS_1CILi4EEENS4_ILi1EEEEEES6_EEENS3_IJNS3_IJS6_NS4_ILi0EEEEEES9_EEEEENS_10ViewEngineINS_8gmem_ptrIPKfEEEEEEC2ERKSC_RKSI_)
$_ZN7cutlass13device_kernelIN5flash19enable_sm80_to_sm89INS1_16FlashAttnBwdSm80INS1_25CollectiveMainloopBwdSm80ILi2ELi2EN4cute5tupleIJNS5_1CILi128EEES8_NS7_ILi64EEEEEENS_10bfloat16_tEfNS_4arch4Sm80ELb1ELb0ELb1ELb1ELb1ELb0ELb0ELb0ELi2ELi4ELi4ELi4ELb0EEENS1_21CollectiveEpilogueBwdISA_SB_SD_Li256ELb1ELb0ELi2EEENS1_25SingleTileBwdLPTSchedulerILb1ELi128ELb1EEEEEEEEEvNT_6ParamsE$_ZN4cute3eso3ESOILb1ELb0EJNS_6LayoutINS_5tupleIJNS3_IJNS_1CILi4EEENS4_ILi1EEEEEES6_EEENS3_IJNS3_IJS6_NS4_ILi0EEEEEES9_EEEEENS_10ViewEngineINS_8gmem_ptrIPKfEEEEEEC2ERKSC_RKSI_:
[----:B------:R-:W-:Y:S02]  /*b510*/  IADD3 R4, R81, -c[0x0][0x20], RZ ;  /* 0x8000080051047a10 */ /* 0x000fe40007ffe0ff */
[----:B------:R-:W-:-:S03]  /*b520*/  MOV R7, 0x0 ;  /* 0x0000000000077802 */ /* 0x000fc60000000f00 */
[----:B------:R1:W-:Y:S01]  /*b530*/  STL.64 [R4], R2 ;  /* 0x0000000204007387 */ /* 0x0003e20000100a00 */
[----:B------:R-:W-:Y:S05]  /*b540*/  RET.REL.NODEC R6 `(_ZN7cutlass13device_kernelIN5flash19enable_sm80_to_sm89INS1_16FlashAttnBwdSm80INS1_25CollectiveMainloopBwdSm80ILi2ELi2EN4cute5tupleIJNS5_1CILi128EEES8_NS7_ILi64EEEEEENS_10bfloat16_tEfNS_4arch4Sm80ELb1ELb0ELb1ELb1ELb1ELb0ELb0ELb0ELi2ELi4ELi4ELi4ELb0EEENS1_21CollectiveEpilogueBwdISA_SB_SD_Li256ELb1ELb0ELi2EEENS1_25SingleTileBwdLPTSchedulerILb1ELi128ELb1EEEEEEEEEvNT_6ParamsE) ;  /* 0xffff4ab006007950 */ /* 0x000fea0003c3ffff */
        .type           $_ZN7cutlass13device_kernelIN5flash19enable_sm80_to_sm89INS1_16FlashAttnBwdSm80INS1_25CollectiveMainloopBwdSm80ILi2ELi2EN4cute5tupleIJNS5_1CILi128EEES8_NS7_ILi64EEEEEENS_10bfloat16_tEfNS_4arch4Sm80ELb1ELb0ELb1ELb1ELb1ELb0ELb0ELb0ELi2ELi4ELi4ELi4ELb0EEENS1_21CollectiveEpilogueBwdISA_SB_SD_Li256ELb1ELb0ELi2EEENS1_25SingleTileBwdLPTSchedulerILb1ELi128ELb1EEEEEEEEEvNT_6ParamsE$_ZN4cute3eso3ESOILb1ELb0EJNS_6LayoutINS_5tupleIJNS3_IJNS_1CILi4EEENS4_ILi1EEEEEES6_EEENS3_IJNS3_IJS6_NS4_ILi0EEEEEES9_EEEEENS_10ViewEngineINS_8smem_ptrIPfEEEEEEC2ERKSC_RKSH_,@function
        .size           $_ZN7cutlass13device_kernelIN5flash19enable_sm80_to_sm89INS1_16FlashAttnBwdSm80INS1_25CollectiveMainloopBwdSm80ILi2ELi2EN4cute5tupleIJNS5_1CILi128EEES8_NS7_ILi64EEEEEENS_10bfloat16_tEfNS_4arch4Sm80ELb1ELb0ELb1ELb1ELb1ELb0ELb0ELb0ELi2ELi4ELi4ELi4ELb0EEENS1_21CollectiveEpilogueBwdISA_SB_SD_Li256ELb1ELb0ELi2EEENS1_25SingleTileBwdLPTSchedulerILb1ELi128ELb1EEEEEEEEEvNT_6ParamsE$_ZN4cute3eso3ESOILb1ELb0EJNS_6LayoutINS_5tupleIJNS3_IJNS_1CILi4EEENS4_ILi1EEEEEES6_EEENS3_IJNS3_IJS6_NS4_ILi0EEEEEES9_EEEEENS_10ViewEngineINS_8smem_ptrIPfEEEEEEC2ERKSC_RKSH_,($_ZN7cutlass13device_kernelIN5flash19enable_sm80_to_sm89INS1_16FlashAttnBwdSm80INS1_25CollectiveMainloopBwdSm80ILi2ELi2EN4cute5tupleIJNS5_1CILi128EEES8_NS7_ILi64EEEEEENS_10bfloat16_tEfNS_4arch4Sm80ELb1ELb0ELb1ELb1ELb1ELb0ELb0ELb0ELi2ELi4ELi4ELi4ELb0EEENS1_21CollectiveEpilogueBwdISA_SB_SD_Li256ELb1ELb0ELi2EEENS1_25SingleTileBwdLPTSchedulerILb1ELi128ELb1EEEEEEEEEvNT_6ParamsE$_ZN4cute3eso3ESOILb1ELb0EJNS_6LayoutINS_5tupleIJNS3_IJNS_1CILi4EEENS4_ILi1EEEEEES6_EEENS3_IJNS3_IJS6_NS4_ILi0EEEEEES9_EEEEEiEEC2ERKSC_RKi - $_ZN7cutlass13device_kernelIN5flash19enable_sm80_to_sm89INS1_16FlashAttnBwdSm80INS1_25CollectiveMainloopBwdSm80ILi2ELi2EN4cute5tupleIJNS5_1CILi128EEES8_NS7_ILi64EEEEEENS_10bfloat16_tEfNS_4arch4Sm80ELb1ELb0ELb1ELb1ELb1ELb0ELb0ELb0ELi2ELi4ELi4ELi4ELb0EEENS1_21CollectiveEpilogueBwdISA_SB_SD_Li256ELb1ELb0ELi2EEENS1_25SingleTileBwdLPTSchedulerILb1ELi128ELb1EEEEEEEEEvNT_6ParamsE$_ZN4cute3eso3ESOILb1ELb0EJNS_6LayoutINS_5tupleIJNS3_IJNS_1CILi4EEENS4_ILi1EEEEEES6_EEENS3_IJNS3_IJS6_NS4_ILi0EEEEEES9_EEEEENS_10ViewEngineINS_8smem_ptrIPfEEEEEEC2ERKSC_RKSH_)
$_ZN7cutlass13device_kernelIN5flash19enable_sm80_to_sm89INS1_16FlashAttnBwdSm80INS1_25CollectiveMainloopBwdSm80ILi2ELi2EN4cute5tupleIJNS5_1CILi128EEES8_NS7_ILi64EEEEEENS_10bfloat16_tEfNS_4arch4Sm80ELb1ELb0ELb1ELb1ELb1ELb0ELb0ELb0ELi2ELi4ELi4ELi4ELb0EEENS1_21CollectiveEpilogueBwdISA_SB_SD_Li256ELb1ELb0ELi2EEENS1_25SingleTileBwdLPTSchedulerILb1ELi128ELb1EEEEEEEEEvNT_6ParamsE$_ZN4cute3eso3ESOILb1ELb0EJNS_6LayoutINS_5tupleIJNS3_IJNS_1CILi4EEENS4_ILi1EEEEEES6_EEENS3_IJNS3_IJS6_NS4_ILi0EEEEEES9_EEEEENS_10ViewEngineINS_8smem_ptrIPfEEEEEEC2ERKSC_RKSH_:
[----:B------:R-:W-:Y:S02]  /*b550*/  IADD3 R6, R81, -c[0x0][0x20], RZ ;  /* 0x8000080051067a10 */ /* 0x000fe40007ffe0ff */
[----:B------:R-:W-:-:S03]  /*b560*/  MOV R9, 0x0 ;  /* 0x0000000000097802 */ /* 0x000fc60000000f00 */
[----:B------:R1:W-:Y:S01]  /*b570*/  STL.64 [R6], R2 ;  /* 0x0000000206007387 */ /* 0x0003e20000100a00 */
[----:B------:R-:W-:Y:S05]  /*b580*/  RET.REL.NODEC R8 `(_ZN7cutlass13device_kernelIN5flash19enable_sm80_to_sm89INS1_16FlashAttnBwdSm80INS1_25CollectiveMainloopBwdSm80ILi2ELi2EN4cute5tupleIJNS5_1CILi128EEES8_NS7_ILi64EEEEEENS_10bfloat16_tEfNS_4arch4Sm80ELb1ELb0ELb1ELb1ELb1ELb0ELb0ELb0ELi2ELi4ELi4ELi4ELb0EEENS1_21CollectiveEpilogueBwdISA_SB_SD_Li256ELb1ELb0ELi2EEENS1_25SingleTileBwdLPTSchedulerILb1ELi128ELb1EEEEEEEEEvNT_6ParamsE) ;  /* 0xffff4a7008007950 */ /* 0x000fea0003c3ffff */
        .type           $_ZN7cutlass13device_kernelIN5flash19enable_sm80_to_sm89INS1_16FlashAttnBwdSm80INS1_25CollectiveMainloopBwdSm80ILi2ELi2EN4cute5tupleIJNS5_1CILi128EEES8_NS7_ILi64EEEEEENS_10bfloat16_tEfNS_4arch4Sm80ELb1ELb0ELb1ELb1ELb1ELb0ELb0ELb0ELi2ELi4ELi4ELi4ELb0EEENS1_21CollectiveEpilogueBwdISA_SB_SD_Li256ELb1ELb0ELi2EEENS1_25SingleTileBwdLPTSchedulerILb1ELi128ELb1EEEEEEEEEvNT_6ParamsE$_ZN4cute3eso3ESOILb1ELb0EJNS_6LayoutINS_5tupleIJNS3_IJNS_1CILi4EEENS4_ILi1EEEEEES6_EEENS3_IJNS3_IJS6_NS4_ILi0EEEEEES9_EEEEEiEEC2ERKSC_RKi,@function
        .size           $_ZN7cutlass13device_kernelIN5flash19enable_sm80_to_sm89INS1_16FlashAttnBwdSm80INS1_25CollectiveMainloopBwdSm80ILi2ELi2EN4cute5tupleIJNS5_1CILi128EEES8_NS7_ILi64EEEEEENS_10bfloat16_tEfNS_4arch4Sm80ELb1ELb0ELb1ELb1ELb1ELb0ELb0ELb0ELi2ELi4ELi4ELi4ELb0EEENS1_21CollectiveEpilogueBwdISA_SB_SD_Li256ELb1ELb0ELi2EEENS1_25SingleTileBwdLPTSchedulerILb1ELi128ELb1EEEEEEEEEvNT_6ParamsE$_ZN4cute3eso3ESOILb1ELb0EJNS_6LayoutINS_5tupleIJNS3_IJNS_1CILi4EEENS4_ILi1EEEEEES6_EEENS3_IJNS3_IJS6_NS4_ILi0EEEEEES9_EEEEEiEEC2ERKSC_RKi,($_ZN7cutlass13device_kernelIN5flash19enable_sm80_to_sm89INS1_16FlashAttnBwdSm80INS1_25CollectiveMainloopBwdSm80ILi2ELi2EN4cute5tupleIJNS5_1CILi128EEES8_NS7_ILi64EEEEEENS_10bfloat16_tEfNS_4arch4Sm80ELb1ELb0ELb1ELb1ELb1ELb0ELb0ELb0ELi2ELi4ELi4ELi4ELb0EEENS1_21CollectiveEpilogueBwdISA_SB_SD_Li256ELb1ELb0ELi2EEENS1_25SingleTileBwdLPTSchedulerILb1ELi128ELb1EEEEEEEEEvNT_6ParamsE$_ZN4cute3eso3ESOILb1ELb0EJNS_6LayoutINS_5tupleIJNS3_IJNS_1CILi8EEENS4_ILi1EEEEEEEEENS3_IJNS3_IJS6_NS4_ILi0EEEEEEEEEEENS_10ViewEngineINS_8gmem_ptrIPKN7cutlass10bfloat16_tEEEEEEEC2ERKSC_RKSK_ - $_ZN7cutlass13device_kernelIN5flash19enable_sm80_to_sm89INS1_16FlashAttnBwdSm80INS1_25CollectiveMainloopBwdSm80ILi2ELi2EN4cute5tupleIJNS5_1CILi128EEES8_NS7_ILi64EEEEEENS_10bfloat16_tEfNS_4arch4Sm80ELb1ELb0ELb1ELb1ELb1ELb0ELb0ELb0ELi2ELi4ELi4ELi4ELb0EEENS1_21CollectiveEpilogueBwdISA_SB_SD_Li256ELb1ELb0ELi2EEENS1_25SingleTileBwdLPTSchedulerILb1ELi128ELb1EEEEEEEEEvNT_6ParamsE$_ZN4cute3eso3ESOILb1ELb0EJNS_6LayoutINS_5tupleIJNS3_IJNS_1CILi4EEENS4_ILi1EEEEEES6_EEENS3_IJNS3_IJS6_NS4_ILi0EEEEEES9_EEEEEiEEC2ERKSC_RKi)
$_ZN7cutlass13device_kernelIN5flash19enable_sm80_to_sm89INS1_16FlashAttnBwdSm80INS1_25CollectiveMainloopBwdSm80ILi2ELi2EN4cute5tupleIJNS5_1CILi128EEES8_NS7_ILi64EEEEEENS_10bfloat16_tEfNS_4arch4Sm80ELb1ELb0ELb1ELb1ELb1ELb0ELb0ELb0ELi2ELi4ELi4ELi4ELb0EEENS1_21CollectiveEpilogueBwdISA_SB_SD_Li256ELb1ELb0ELi2EEENS1_25SingleTileBwdLPTSchedulerILb1ELi128ELb1EEEEEEEEEvNT_6ParamsE$_ZN4cute3eso3ESOILb1ELb0EJNS_6LayoutINS_5tupleIJNS3_IJNS_1CILi4EEENS4_ILi1EEEEEES6_EEENS3_IJNS3_IJS6_NS4_ILi0EEEEEES9_EEEEEiEEC2ERKSC_RKi:
[----:B------:R-:W-:Y:S02]  /*b590*/  IADD3 R2, R81, -c[0x0][0x20], RZ ;  /* 0x8000080051027a10 */ /* 0x000fe40007ffe0ff */
[----:B------:R-:W-:-:S03]  /*b5a0*/  MOV R7, 0x0 ;  /* 0x0000000000077802 */ /* 0x000fc60000000f00 */
[----:B------:R1:W-:Y:S01]  /*b5b0*/  STL [R2], R3 ;  /* 0x0000000302007387 */ /* 0x0003e20000100800 */
[----:B------:R-:W-:Y:S05]  /*b5c0*/  RET.REL.NODEC R6 `(_ZN7cutlass13device_kernelIN5flash19enable_sm80_to_sm89INS1_16FlashAttnBwdSm80INS1_25CollectiveMainloopBwdSm80ILi2ELi2EN4cute5tupleIJNS5_1CILi128EEES8_NS7_ILi64EEEEEENS_10bfloat16_tEfNS_4arch4Sm80ELb1ELb0ELb1ELb1ELb1ELb0ELb0ELb0ELi2ELi4ELi4ELi4ELb0EEENS1_21CollectiveEpilogueBwdISA_SB_SD_Li256ELb1ELb0ELi2EEENS1_25SingleTileBwdLPTSchedulerILb1ELi128ELb1EEEEEEEEEvNT_6ParamsE) ;  /* 0xffff4a3006007950 */ /* 0x000fea0003c3ffff */
        .type           $_ZN7cutlass13device_kernelIN5flash19enable_sm80_to_sm89INS1_16FlashAttnBwdSm80INS1_25CollectiveMainloopBwdSm80ILi2ELi2EN4cute5tupleIJNS5_1CILi128EEES8_NS7_ILi64EEEEEENS_10bfloat16_tEfNS_4arch4Sm80ELb1ELb0ELb1ELb1ELb1ELb0ELb0ELb0ELi2ELi4ELi4ELi4ELb0EEENS1_21CollectiveEpilogueBwdISA_SB_SD_Li256ELb1ELb0ELi2EEENS1_25SingleTileBwdLPTSchedulerILb1ELi128ELb1EEEEEEEEEvNT_6ParamsE$_ZN4cute3eso3ESOILb1ELb0EJNS_6LayoutINS_5tupleIJNS3_IJNS_1CILi8EEENS4_ILi1EEEEEEEEENS3_IJNS3_IJS6_NS4_ILi0EEEEEEEEEEENS_10ViewEngineINS_8gmem_ptrIPKN7cutlass10bfloat16_tEEEEEEEC2ERKSC_RKSK_,@function
        .size           $_ZN7cutlass13device_kernelIN5flash19enable_sm80_to_sm89INS1_16FlashAttnBwdSm80INS1_25CollectiveMainloopBwdSm80ILi2ELi2EN4cute5tupleIJNS5_1CILi128EEES8_NS7_ILi64EEEEEENS_10bfloat16_tEfNS_4arch4Sm80ELb1ELb0ELb1ELb1ELb1ELb0ELb0ELb0ELi2ELi4ELi4ELi4ELb0EEENS1_21CollectiveEpilogueBwdISA_SB_SD_Li256ELb1ELb0ELi2EEENS1_25SingleTileBwdLPTSchedulerILb1ELi128ELb1EEEEEEEEEvNT_6ParamsE$_ZN4cute3eso3ESOILb1ELb0EJNS_6LayoutINS_5tupleIJNS3_IJNS_1CILi8EEENS4_ILi1EEEEEEEEENS3_IJNS3_IJS6_NS4_ILi0EEEEEEEEEEENS_10ViewEngineINS_8gmem_ptrIPKN7cutlass10bfloat16_tEEEEEEEC2ERKSC_RKSK_,($_ZN7cutlass13device_kernelIN5flash19enable_sm80_to_sm89INS1_16FlashAttnBwdSm80INS1_25CollectiveMainloopBwdSm80ILi2ELi2EN4cute5tupleIJNS5_1CILi128EEES8_NS7_ILi64EEEEEENS_10bfloat16_tEfNS_4arch4Sm80ELb1ELb0ELb1ELb1ELb1ELb0ELb0ELb0ELi2ELi4ELi4ELi4ELb0EEENS1_21CollectiveEpilogueBwdISA_SB_SD_Li256ELb1ELb0ELi2EEENS1_25SingleTileBwdLPTSchedulerILb1ELi128ELb1EEEEEEEEEvNT_6ParamsE$_ZN4cute3eso3ESOILb1ELb0EJNS_6LayoutINS_5tupleIJNS3_IJNS_1CILi8EEENS4_ILi1EEEEEEEEENS3_IJNS3_IJS6_NS4_ILi0EEEEEEEEEEENS_10ViewEngineINS_8smem_ptrIPN7cutlass10bfloat16_tEEEEEEEC2ERKSC_RKSJ_ - $_ZN7cutlass13device_kernelIN5flash19enable_sm80_to_sm89INS1_16FlashAttnBwdSm80INS1_25CollectiveMainloopBwdSm80ILi2ELi2EN4cute5tupleIJNS5_1CILi128EEES8_NS7_ILi64EEEEEENS_10bfloat16_tEfNS_4arch4Sm80ELb1ELb0ELb1ELb1ELb1ELb0ELb0ELb0ELi2ELi4ELi4ELi4ELb0EEENS1_21CollectiveEpilogueBwdISA_SB_SD_Li256ELb1ELb0ELi2EEENS1_25SingleTileBwdLPTSchedulerILb1ELi128ELb1EEEEEEEEEvNT_6ParamsE$_ZN4cute3eso3ESOILb1ELb0EJNS_6LayoutINS_5tupleIJNS3_IJNS_1CILi8EEENS4_ILi1EEEEEEEEENS3_IJNS3_IJS6_NS4_ILi0EEEEEEEEEEENS_10ViewEngineINS_8gmem_ptrIPKN7cutlass10bfloat16_tEEEEEEEC2ERKSC_RKSK_)
$_ZN7cutlass13device_kernelIN5flash19enable_sm80_to_sm89INS1_16FlashAttnBwdSm80INS1_25CollectiveMainloopBwdSm80ILi2ELi2EN4cute5tupleIJNS5_1CILi128EEES8_NS7_ILi64EEEEEENS_10bfloat16_tEfNS_4arch4Sm80ELb1ELb0ELb1ELb1ELb1ELb0ELb0ELb0ELi2ELi4ELi4ELi4ELb0EEENS1_21CollectiveEpilogueBwdISA_SB_SD_Li256ELb1ELb0ELi2EEENS1_25SingleTileBwdLPTSchedulerILb1ELi128ELb1EEEEEEEEEvNT_6ParamsE$_ZN4cute3eso3ESOILb1ELb0EJNS_6LayoutINS_5tupleIJNS3_IJNS_1CILi8EEENS4_ILi1EEEEEEEEENS3_IJNS3_IJS6_NS4_ILi0EEEEEEEEEEENS_10ViewEngineINS_8gmem_ptrIPKN7cutlass10bfloat16_tEEEEEEEC2ERKSC_RKSK_:
[----:B------:R-:W-:Y:S02]  /*b5d0*/  IADD3 R4, R81, -c[0x0][0x20], RZ ;  /* 0x8000080051047a10 */ /* 0x000fe40007ffe0ff */
[----:B------:R-:W-:-:S03]  /*b5e0*/  MOV R7, 0x0 ;  /* 0x0000000000077802 */ /* 0x000fc60000000f00 */
[----:B------:R1:W-:Y:S01]  /*b5f0*/  STL.64 [R4], R2 ;  /* 0x0000000204007387 */ /* 0x0003e20000100a00 */
[----:B------:R-:W-:Y:S05]  /*b600*/  RET.REL.NODEC R6 `(_ZN7cutlass13device_kernelIN5flash19enable_sm80_to_sm89INS1_16FlashAttnBwdSm80INS1_25CollectiveMainloopBwdSm80ILi2ELi2EN4cute5tupleIJNS5_1CILi128EEES8_NS7_ILi64EEEEEENS_10bfloat16_tEfNS_4arch4Sm80ELb1ELb0ELb1ELb1ELb1ELb0ELb0ELb0ELi2ELi4ELi4ELi4ELb0EEENS1_21CollectiveEpilogueBwdISA_SB_SD_Li256ELb1ELb0ELi2EEENS1_25SingleTileBwdLPTSchedulerILb1ELi128ELb1EEEEEEEEEvNT_6ParamsE) ;  /* 0xffff49f006007950 */ /* 0x000fea0003c3ffff */
        .type           $_ZN7cutlass13device_kernelIN5flash19enable_sm80_to_sm89INS1_16FlashAttnBwdSm80INS1_25CollectiveMainloopBwdSm80ILi2ELi2EN4cute5tupleIJNS5_1CILi128EEES8_NS7_ILi64EEEEEENS_10bfloat16_tEfNS_4arch4Sm80ELb1ELb0ELb1ELb1ELb1ELb0ELb0ELb0ELi2ELi4ELi4ELi4ELb0EEENS1_21CollectiveEpilogueBwdISA_SB_SD_Li256ELb1ELb0ELi2EEENS1_25SingleTileBwdLPTSchedulerILb1ELi128ELb1EEEEEEEEEvNT_6ParamsE$_ZN4cute3eso3ESOILb1ELb0EJNS_6LayoutINS_5tupleIJNS3_IJNS_1CILi8EEENS4_ILi1EEEEEEEEENS3_IJNS3_IJS6_NS4_ILi0EEEEEEEEEEENS_10ViewEngineINS_8smem_ptrIPN7cutlass10bfloat16_tEEEEEEEC2ERKSC_RKSJ_,@function
        .size           $_ZN7cutlass13device_kernelIN5flash19enable_sm80_to_sm89INS1_16FlashAttnBwdSm80INS1_25CollectiveMainloopBwdSm80ILi2ELi2EN4cute5tupleIJNS5_1CILi128EEES8_NS7_ILi64EEEEEENS_10bfloat16_tEfNS_4arch4Sm80ELb1ELb0ELb1ELb1ELb1ELb0ELb0ELb0ELi2ELi4ELi4ELi4ELb0EEENS1_21CollectiveEpilogueBwdISA_SB_SD_Li256ELb1ELb0ELi2EEENS1_25SingleTileBwdLPTSchedulerILb1ELi128ELb1EEEEEEEEEvNT_6ParamsE$_ZN4cute3eso3ESOILb1ELb0EJNS_6LayoutINS_5tupleIJNS3_IJNS_1CILi8EEENS4_ILi1EEEEEEEEENS3_IJNS3_IJS6_NS4_ILi0EEEEEEEEEEENS_10ViewEngineINS_8smem_ptrIPN7cutlass10bfloat16_tEEEEEEEC2ERKSC_RKSJ_,($_ZN7cutlass13device_kernelIN5flash19enable_sm80_to_sm89INS1_16FlashAttnBwdSm80INS1_25CollectiveMainloopBwdSm80ILi2ELi2EN4cute5tupleIJNS5_1CILi128EEES8_NS7_ILi64EEEEEENS_10bfloat16_tEfNS_4arch4Sm80ELb1ELb0ELb1ELb1ELb1ELb0ELb0ELb0ELi2ELi4ELi4ELi4ELb0EEENS1_21CollectiveEpilogueBwdISA_SB_SD_Li256ELb1ELb0ELi2EEENS1_25SingleTileBwdLPTSchedulerILb1ELi128ELb1EEEEEEEEEvNT_6ParamsE$_ZN4cute3eso3ESOILb1ELb0EJNS_6LayoutINS_5tupleIJNS3_IJNS_1CILi8EEENS4_ILi1EEEEEEEEENS3_IJNS3_IJS6_NS4_ILi0EEEEEEEEEEENS_10ViewEngineIPN7cutlass10bfloat16_tEEEEEC2ERKSC_RKSH_ - $_ZN7cutlass13device_kernelIN5flash19enable_sm80_to_sm89INS1_16FlashAttnBwdSm80INS1_25CollectiveMainloopBwdSm80ILi2ELi2EN4cute5tupleIJNS5_1CILi128EEES8_NS7_ILi64EEEEEENS_10bfloat16_tEfNS_4arch4Sm80ELb1ELb0ELb1ELb1ELb1ELb0ELb0ELb0ELi2ELi4ELi4ELi4ELb0EEENS1_21CollectiveEpilogueBwdISA_SB_SD_Li256ELb1ELb0ELi2EEENS1_25SingleTileBwdLPTSchedulerILb1ELi128ELb1EEEEEEEEEvNT_6ParamsE$_ZN4cute3eso3ESOILb1ELb0EJNS_6LayoutINS_5tupleIJNS3_IJNS_1CILi8EEENS4_ILi1EEEEEEEEENS3_IJNS3_IJS6_NS4_ILi0EEEEEEEEEEENS_10ViewEngineINS_8smem_ptrIPN7cutlass10bfloat16_tEEEEEEEC2ERKSC_RKSJ_)
$_ZN7cutlass13device_kernelIN5flash19enable_sm80_to_sm89INS1_16FlashAttnBwdSm80INS1_25CollectiveMainloopBwdSm80ILi2ELi2EN4cute5tupleIJNS5_1CILi128EEES8_NS7_ILi64EEEEEENS_10bfloat16_tEfNS_4arch4Sm80ELb1ELb0ELb1ELb1ELb1ELb0ELb0ELb0ELi2ELi4ELi4ELi4ELb0EEENS1_21CollectiveEpilogueBwdISA_SB_SD_Li256ELb1ELb0ELi2EEENS1_25SingleTileBwdLPTSchedulerILb1ELi128ELb1EEEEEEEEEvNT_6ParamsE$_ZN4cute3eso3ESOILb1ELb0EJNS_6LayoutINS_5tupleIJNS3_IJNS_1CILi8EEENS4_ILi1EEEEEEEEENS3_IJNS3_IJS6_NS4_ILi0EEEEEEEEEEENS_10ViewEngineINS_8smem_ptrIPN7cutlass10bfloat16_tEEEEEEEC2ERKSC_RKSJ_:
[----:B------:R-:W-:Y:S02]  /*b610*/  IADD3 R6, R6, -c[0x0][0x20], RZ ;  /* 0x8000080006067a10 */ /* 0x000fe40007ffe0ff */
[----:B------:R-:W-:-:S03]  /*b620*/  MOV R9, 0x0 ;  /* 0x0000000000097802 */ /* 0x000fc60000000f00 */
[----:B------:R1:W-:Y:S01]  /*b630*/  STL.64 [R6], R2 ;  /* 0x0000000206007387 */ /* 0x0003e20000100a00 */
[----:B------:R-:W-:Y:S05]  /*b640*/  RET.REL.NODEC R8 `(_ZN7cutlass13device_kernelIN5flash19enable_sm80_to_sm89INS1_16FlashAttnBwdSm80INS1_25CollectiveMainloopBwdSm80ILi2ELi2EN4cute5tupleIJNS5_1CILi128EEES8_NS7_ILi64EEEEEENS_10bfloat16_tEfNS_4arch4Sm80ELb1ELb0ELb1ELb1ELb1ELb0ELb0ELb0ELi2ELi4ELi4ELi4ELb0EEENS1_21CollectiveEpilogueBwdISA_SB_SD_Li256ELb1ELb0ELi2EEENS1_25SingleTileBwdLPTSchedulerILb1ELi128ELb1EEEEEEEEEvNT_6ParamsE) ;  /* 0xffff49b008007950 */ /* 0x000fea0003c3ffff */
        .type           $_ZN7cutlass13device_kernelIN5flash19enable_sm80_to_sm89INS1_16FlashAttnBwdSm80INS1_25CollectiveMainloopBwdSm80ILi2ELi2EN4cute5tupleIJNS5_1CILi128EEES8_NS7_ILi64EEEEEENS_10bfloat16_tEfNS_4arch4Sm80ELb1ELb0ELb1ELb1ELb1ELb0ELb0ELb0ELi2ELi4ELi4ELi4ELb0EEENS1_21CollectiveEpilogueBwdISA_SB_SD_Li256ELb1ELb0ELi2EEENS1_25SingleTileBwdLPTSchedulerILb1ELi128ELb1EEEEEEEEEvNT_6ParamsE$_ZN4cute3eso3ESOILb1ELb0EJNS_6LayoutINS_5tupleIJNS3_IJNS_1CILi8EEENS4_ILi1EEEEEEEEENS3_IJNS3_IJS6_NS4_ILi0EEEEEEEEEEENS_10ViewEngineIPN7cutlass10bfloat16_tEEEEEC2ERKSC_RKSH_,@function
        .size           $_ZN7cutlass13device_kernelIN5flash19enable_sm80_to_sm89INS1_16FlashAttnBwdSm80INS1_25CollectiveMainloopBwdSm80ILi2ELi2EN4cute5tupleIJNS5_1CILi128EEES8_NS7_ILi64EEEEEENS_10bfloat16_tEfNS_4arch4Sm80ELb1ELb0ELb1ELb1ELb1ELb0ELb0ELb0ELi2ELi4ELi4ELi4ELb0EEENS1_21CollectiveEpilogueBwdISA_SB_SD_Li256ELb1ELb0ELi2EEENS1_25SingleTileBwdLPTSchedulerILb1ELi128ELb1EEEEEEEEEvNT_6ParamsE$_ZN4cute3eso3ESOILb1ELb0EJNS_6LayoutINS_5tupleIJNS3_IJNS_1CILi8EEENS4_ILi1EEEEEEEEENS3_IJNS3_IJS6_NS4_ILi0EEEEEEEEEEENS_10ViewEngineIPN7cutlass10bfloat16_tEEEEEC2ERKSC_RKSH_,($_ZN7cutlass13device_kernelIN5flash19enable_sm80_to_sm89INS1_16FlashAttnBwdSm80INS1_25CollectiveMainloopBwdSm80ILi2ELi2EN4cute5tupleIJNS5_1CILi128EEES8_NS7_ILi64EEEEEENS_10bfloat16_tEfNS_4arch4Sm80ELb1ELb0ELb1ELb1ELb1ELb0ELb0ELb0ELi2ELi4ELi4ELi4ELb0EEENS1_21CollectiveEpilogueBwdISA_SB_SD_Li256ELb1ELb0ELi2EEENS1_25SingleTileBwdLPTSchedulerILb1ELi128ELb1EEEEEEEEEvNT_6ParamsE$_ZN4cute3eso3ESOILb1ELb0EJNS_6LayoutINS_5tupleIJNS3_IJNS_1CILi8EEENS4_ILi1EEEEEEEEENS3_IJNS3_IJS6_NS4_ILi0EEEEEEEEEEEiEEC2ERKSC_RKi - $_ZN7cutlass13device_kernelIN5flash19enable_sm80_to_sm89INS1_16FlashAttnBwdSm80INS1_25CollectiveMainloopBwdSm80ILi2ELi2EN4cute5tupleIJNS5_1CILi128EEES8_NS7_ILi64EEEEEENS_10bfloat16_tEfNS_4arch4Sm80ELb1ELb0ELb1ELb1ELb1ELb0ELb0ELb0ELi2ELi4ELi4ELi4ELb0EEENS1_21CollectiveEpilogueBwdISA_SB_SD_Li256ELb1ELb0ELi2EEENS1_25SingleTileBwdLPTSchedulerILb1ELi128ELb1EEEEEEEEEvNT_6ParamsE$_ZN4cute3eso3ESOILb1ELb0EJNS_6LayoutINS_5tupleIJNS3_IJNS_1CILi8EEENS4_ILi1EEEEEEEEENS3_IJNS3_IJS6_NS4_ILi0EEEEEEEEEEENS_10ViewEngineIPN7cutlass10bfloat16_tEEEEEC2ERKSC_RKSH_)
$_ZN7cutlass13device_kernelIN5flash19enable_sm80_to_sm89INS1_16FlashAttnBwdSm80INS1_25CollectiveMainloopBwdSm80ILi2ELi2EN4cute5tupleIJNS5_1CILi128EEES8_NS7_ILi64EEEEEENS_10bfloat16_tEfNS_4arch4Sm80ELb1ELb0ELb1ELb1ELb1ELb0ELb0ELb0ELi2ELi4ELi4ELi4ELb0EEENS1_21CollectiveEpilogueBwdISA_SB_SD_Li256ELb1ELb0ELi2EEENS1_25SingleTileBwdLPTSchedulerILb1ELi128ELb1EEEEEEEEEvNT_6ParamsE$_ZN4cute3eso3ESOILb1ELb0EJNS_6LayoutINS_5tupleIJNS3_IJNS_1CILi8EEENS4_ILi1EEEEEEEEENS3_IJNS3_IJS6_NS4_ILi0EEEEEEEEEEENS_10ViewEngineIPN7cutlass10bfloat16_tEEEEEC2ERKSC_RKSH_:
[----:B------:R-:W-:Y:S01]  /*b650*/  IADD3 R2, R67, -c[0x0][0x20], RZ ;  /* 0x8000080043027a10 */ /* 0x000fe20007ffe0ff */
[----:B------:R-:W-:Y:S01]  /*b660*/  IMAD.MOV.U32 R9, RZ, RZ, R3 ;  /* 0x000000ffff097224 */ /* 0x000fe200078e0003 */
[----:B------:R-:W-:-:S04]  /*b670*/  MOV R7, 0x0 ;  /* 0x0000000000077802 */ /* 0x000fc80000000f00 */
[----:B------:R1:W-:Y:S01]  /*b680*/  STL.64 [R2], R8 ;  /* 0x0000000802007387 */ /* 0x0003e20000100a00 */
[----:B------:R-:W-:Y:S05]  /*b690*/  RET.REL.NODEC R6 `(_ZN7cutlass13device_kernelIN5flash19enable_sm80_to_sm89INS1_16FlashAttnBwdSm80INS1_25CollectiveMainloopBwdSm80ILi2ELi2EN4cute5tupleIJNS5_1CILi128EEES8_NS7_ILi64EEEEEENS_10bfloat16_tEfNS_4arch4Sm80ELb1ELb0ELb1ELb1ELb1ELb0ELb0ELb0ELi2ELi4ELi4ELi4ELb0EEENS1_21CollectiveEpilogueBwdISA_SB_SD_Li256ELb1ELb0ELi2EEENS1_25SingleTileBwdLPTSchedulerILb1ELi128ELb1EEEEEEEEEvNT_6ParamsE) ;  /* 0xffff496006007950 */ /* 0x000fea0003c3ffff */
        .type           $_ZN7cutlass13device_kernelIN5flash19enable_sm80_to_sm89INS1_16FlashAttnBwdSm80INS1_25CollectiveMainloopBwdSm80ILi2ELi2EN4cute5tupleIJNS5_1CILi128EEES8_NS7_ILi64EEEEEENS_10bfloat16_tEfNS_4arch4Sm80ELb1ELb0ELb1ELb1ELb1ELb0ELb0ELb0ELi2ELi4ELi4ELi4ELb0EEENS1_21CollectiveEpilogueBwdISA_SB_SD_Li256ELb1ELb0ELi2EEENS1_25SingleTileBwdLPTSchedulerILb1ELi128ELb1EEEEEEEEEvNT_6ParamsE$_ZN4cute3eso3ESOILb1ELb0EJNS_6LayoutINS_5tupleIJNS3_IJNS_1CILi8EEENS4_ILi1EEEEEEEEENS3_IJNS3_IJS6_NS4_ILi0EEEEEEEEEEEiEEC2ERKSC_RKi,@function
        .size           $_ZN7cutlass13device_kernelIN5flash19enable_sm80_to_sm89INS1_16FlashAttnBwdSm80INS1_25CollectiveMainloopBwdSm80ILi2ELi2EN4cute5tupleIJNS5_1CILi128EEES8_NS7_ILi64EEEEEENS_10bfloat16_tEfNS_4arch4Sm80ELb1ELb0ELb1ELb1ELb1ELb0ELb0ELb0ELi2ELi4ELi4ELi4ELb0EEENS1_21CollectiveEpilogueBwdISA_SB_SD_Li256ELb1ELb0ELi2EEENS1_25SingleTileBwdLPTSchedulerILb1ELi128ELb1EEEEEEEEEvNT_6ParamsE$_ZN4cute3eso3ESOILb1ELb0EJNS_6LayoutINS_5tupleIJNS3_IJNS_1CILi8EEENS4_ILi1EEEEEEEEENS3_IJNS3_IJS6_NS4_ILi0EEEEEEEEEEEiEEC2ERKSC_RKi,($_ZN7cutlass13device_kernelIN5flash19enable_sm80_to_sm89INS1_16FlashAttnBwdSm80INS1_25CollectiveMainloopBwdSm80ILi2ELi2EN4cute5tupleIJNS5_1CILi128EEES8_NS7_ILi64EEEEEENS_10bfloat16_tEfNS_4arch4Sm80ELb1ELb0ELb1ELb1ELb1ELb0ELb0ELb0ELi2ELi4ELi4ELi4ELb0EEENS1_21CollectiveEpilogueBwdISA_SB_SD_Li256ELb1ELb0ELi2EEENS1_25SingleTileBwdLPTSchedulerILb1ELi128ELb1EEEEEEEEEvNT_6ParamsE$_ZN4cute3eso3ESOILb1ELb0EJNS_6LayoutINS_5tupleIJNS3_IJNS_1CILi8EEENS4_ILi1EEEEEEEEENS3_IJNS3_IJS6_NS4_ILi0EEEEEEEEEEElEEC2ERKSC_RKl - $_ZN7cutlass13device_kernelIN5flash19enable_sm80_to_sm89INS1_16FlashAttnBwdSm80INS1_25CollectiveMainloopBwdSm80ILi2ELi2EN4cute5tupleIJNS5_1CILi128EEES8_NS7_ILi64EEEEEENS_10bfloat16_tEfNS_4arch4Sm80ELb1ELb0ELb1ELb1ELb1ELb0ELb0ELb0ELi2ELi4ELi4ELi4ELb0EEENS1_21CollectiveEpilogueBwdISA_SB_SD_Li256ELb1ELb0ELi2EEENS1_25SingleTileBwdLPTSchedulerILb1ELi128ELb1EEEEEEEEEvNT_6ParamsE$_ZN4cute3eso3ESOILb1ELb0EJNS_6LayoutINS_5tupleIJNS3_IJNS_1CILi8EEENS4_ILi1EEEEEEEEENS3_IJNS3_IJS6_NS4_ILi0EEEEEEEEEEEiEEC2ERKSC_RKi)
$_ZN7cutlass13device_kernelIN5flash19enable_sm80_to_sm89INS1_16FlashAttnBwdSm80INS1_25CollectiveMainloopBwdSm80ILi2ELi2EN4cute5tupleIJNS5_1CILi128EEES8_NS7_ILi64EEEEEENS_10bfloat16_tEfNS_4arch4Sm80ELb1ELb0ELb1ELb1ELb1ELb0ELb0ELb0ELi2ELi4ELi4ELi4ELb0EEENS1_21CollectiveEpilogueBwdISA_SB_SD_Li256ELb1ELb0ELi2EEENS1_25SingleTileBwdLPTSchedulerILb1ELi128ELb1EEEEEEEEEvNT_6ParamsE$_ZN4cute3eso3ESOILb1ELb0EJNS_6LayoutINS_5tupleIJNS3_IJNS_1CILi8EEENS4_ILi1EEEEEEEEENS3_IJNS3_IJS6_NS4_ILi0EEEEEEEEEEEiEEC2ERKSC_RKi:
[----:B------:R-:W-:Y:S02]  /*b6a0*/  IADD3 R2, R2, -c[0x0][0x20], RZ ;  /* 0x8000080002027a10 */ /* 0x000fe40007ffe0ff */
[----:B------:R-:W-:-:S03]  /*b6b0*/  MOV R7, 0x0 ;  /* 0x0000000000077802 */ /* 0x000fc60000000f00 */
[----:B------:R1:W-:Y:S01]  /*b6c0*/  STL [R2], R3 ;  /* 0x0000000302007387 */ /* 0x0003e20000100800 */
[----:B------:R-:W-:Y:S05]  /*b6d0*/  RET.REL.NODEC R6 `(_ZN7cutlass13device_kernelIN5flash19enable_sm80_to_sm89INS1_16FlashAttnBwdSm80INS1_25CollectiveMainloopBwdSm80ILi2ELi2EN4cute5tupleIJNS5_1CILi128EEES8_NS7_ILi64EEEEEENS_10bfloat16_tEfNS_4arch4Sm80ELb1ELb0ELb1ELb1ELb1ELb0ELb0ELb0ELi2ELi4ELi4ELi4ELb0EEENS1_21CollectiveEpilogueBwdISA_SB_SD_Li256ELb1ELb0ELi2EEENS1_25SingleTileBwdLPTSchedulerILb1ELi128ELb1EEEEEEEEEvNT_6ParamsE) ;  /* 0xffff492006007950 */ /* 0x000fea0003c3ffff */
        .type           $_ZN7cutlass13device_kernelIN5flash19enable_sm80_to_sm89INS1_16FlashAttnBwdSm80INS1_25CollectiveMainloopBwdSm80ILi2ELi2EN4cute5tupleIJNS5_1CILi128EEES8_NS7_ILi64EEEEEENS_10bfloat16_tEfNS_4arch4Sm80ELb1ELb0ELb1ELb1ELb1ELb0ELb0ELb0ELi2ELi4ELi4ELi4ELb0EEENS1_21CollectiveEpilogueBwdISA_SB_SD_Li256ELb1ELb0ELi2EEENS1_25SingleTileBwdLPTSchedulerILb1ELi128ELb1EEEEEEEEEvNT_6ParamsE$_ZN4cute3eso3ESOILb1ELb0EJNS_6LayoutINS_5tupleIJNS3_IJNS_1CILi8EEENS4_ILi1EEEEEEEEENS3_IJNS3_IJS6_NS4_ILi0EEEEEEEEEEElEEC2ERKSC_RKl,@function
        .size           $_ZN7cutlass13device_kernelIN5flash19enable_sm80_to_sm89INS1_16FlashAttnBwdSm80INS1_25CollectiveMainloopBwdSm80ILi2ELi2EN4cute5tupleIJNS5_1CILi128EEES8_NS7_ILi64EEEEEENS_10bfloat16_tEfNS_4arch4Sm80ELb1ELb0ELb1ELb1ELb1ELb0ELb0ELb0ELi2ELi4ELi4ELi4ELb0EEENS1_21CollectiveEpilogueBwdISA_SB_SD_Li256ELb1ELb0ELi2EEENS1_25SingleTileBwdLPTSchedulerILb1ELi128ELb1EEEEEEEEEvNT_6ParamsE$_ZN4cute3eso3ESOILb1ELb0EJNS_6LayoutINS_5tupleIJNS3_IJNS_1CILi8EEENS4_ILi1EEEEEEEEENS3_IJNS3_IJS6_NS4_ILi0EEEEEEEEEEElEEC2ERKSC_RKl,($_ZN7cutlass13device_kernelIN5flash19enable_sm80_to_sm89INS1_16FlashAttnBwdSm80INS1_25CollectiveMainloopBwdSm80ILi2ELi2EN4cute5tupleIJNS5_1CILi128EEES8_NS7_ILi64EEEEEENS_10bfloat16_tEfNS_4arch4Sm80ELb1ELb0ELb1ELb1ELb1ELb0ELb0ELb0ELi2ELi4ELi4ELi4ELb0EEENS1_21CollectiveEpilogueBwdISA_SB_SD_Li256ELb1ELb0ELi2EEENS1_25SingleTileBwdLPTSchedulerILb1ELi128ELb1EEEEEEEEEvNT_6ParamsE$_ZN4cute3eso3ESOILb1ELb0EJNS_6LayoutINS_5tupleIJNS3_IJNS_1CILi8EEENS4_ILi1EEEEEENS3_IJNS4_ILi2EEEEEEEEENS3_IJNS3_IJS6_NS4_ILi0EEEEEENS3_IJNS4_ILi4096EEEEEEEEEEENS_10ViewEngineINS_8smem_ptrIPN7cutlass10bfloat16_tEEEEEEEC2ERKSG_RKSN_ - $_ZN7cutlass13device_kernelIN5flash19enable_sm80_to_sm89INS1_16FlashAttnBwdSm80INS1_25CollectiveMainloopBwdSm80ILi2ELi2EN4cute5tupleIJNS5_1CILi128EEES8_NS7_ILi64EEEEEENS_10bfloat16_tEfNS_4arch4Sm80ELb1ELb0ELb1ELb1ELb1ELb0ELb0ELb0ELi2ELi4ELi4ELi4ELb0EEENS1_21CollectiveEpilogueBwdISA_SB_SD_Li256ELb1ELb0ELi2EEENS1_25SingleTileBwdLPTSchedulerILb1ELi128ELb1EEEEEEEEEvNT_6ParamsE$_ZN4cute3eso3ESOILb1ELb0EJNS_6LayoutINS_5tupleIJNS3_IJNS_1CILi8EEENS4_ILi1EEEEEEEEENS3_IJNS3_IJS6_NS4_ILi0EEEEEEEEEEElEEC2ERKSC_RKl)
$_ZN7cutlass13device_kernelIN5flash19enable_sm80_to_sm89INS1_16FlashAttnBwdSm80INS1_25CollectiveMainloopBwdSm80ILi2ELi2EN4cute5tupleIJNS5_1CILi128EEES8_NS7_ILi64EEEEEENS_10bfloat16_tEfNS_4arch4Sm80ELb1ELb0ELb1ELb1ELb1ELb0ELb0ELb0ELi2ELi4ELi4ELi4ELb0EEENS1_21CollectiveEpilogueBwdISA_SB_SD_Li256ELb1ELb0ELi2EEENS1_25SingleTileBwdLPTSchedulerILb1ELi128ELb1EEEEEEEEEvNT_6ParamsE$_ZN4cute3eso3ESOILb1ELb0EJNS_6LayoutINS_5tupleIJNS3_IJNS_1CILi8EEENS4_ILi1EEEEEEEEENS3_IJNS3_IJS6_NS4_ILi0EEEEEEEEEEElEEC2ERKSC_RKl:
[----:B------:R-:W-:Y:S01]  /*b6e0*/  IADD3 R2, R81, -c[0x0][0x20], RZ ;  /* 0x8000080051027a10 */ /* 0x000fe20007ffe0ff */
[----:B------:R-:W-:Y:S01]  /*b6f0*/  IMAD.MOV.U32 R7, RZ, RZ, R3 ;  /* 0x000000ffff077224 */ /* 0x000fe200078e0003 */
[----:B------:R-:W-:-:S04]  /*b700*/  MOV R5, 0x0 ;  /* 0x0000000000057802 */ /* 0x000fc80000000f00 */
[----:B------:R1:W-:Y:S01]  /*b710*/  STL.64 [R2], R6 ;  /* 0x0000000602007387 */ /* 0x0003e20000100a00 */
[----:B------:R-:W-:Y:S05]  /*b720*/  RET.REL.NODEC R4 `(_ZN7cutlass13device_kernelIN5flash19enable_sm80_to_sm89INS1_16FlashAttnBwdSm80INS1_25CollectiveMainloopBwdSm80ILi2ELi2EN4cute5tupleIJNS5_1CILi128EEES8_NS7_ILi64EEEEEENS_10bfloat16_tEfNS_4arch4Sm80ELb1ELb0ELb1ELb1ELb1ELb0ELb0ELb0ELi2ELi4ELi4ELi4ELb0EEENS1_21CollectiveEpilogueBwdISA_SB_SD_Li256ELb1ELb0ELi2EEENS1_25SingleTileBwdLPTSchedulerILb1ELi128ELb1EEEEEEEEEvNT_6ParamsE) ;  /* 0xffff48d004007950 */ /* 0x000fea0003c3ffff */
        .type           $_ZN7cutlass13device_kernelIN5flash19enable_sm80_to_sm89INS1_16FlashAttnBwdSm80INS1_25CollectiveMainloopBwdSm80ILi2ELi2EN4cute5tupleIJNS5_1CILi128EEES8_NS7_ILi64EEEEEENS_10bfloat16_tEfNS_4arch4Sm80ELb1ELb0ELb1ELb1ELb1ELb0ELb0ELb0ELi2ELi4ELi4ELi4ELb0EEENS1_21CollectiveEpilogueBwdISA_SB_SD_Li256ELb1ELb0ELi2EEENS1_25SingleTileBwdLPTSchedulerILb1ELi128ELb1EEEEEEEEEvNT_6ParamsE$_ZN4cute3eso3ESOILb1ELb0EJNS_6LayoutINS_5tupleIJNS3_IJNS_1CILi8EEENS4_ILi1EEEEEENS3_IJNS4_ILi2EEEEEEEEENS3_IJNS3_IJS6_NS4_ILi0EEEEEENS3_IJNS4_ILi4096EEEEEEEEEEENS_10ViewEngineINS_8smem_ptrIPN7cutlass10bfloat16_tEEEEEEEC2ERKSG_RKSN_,@function
        .size           $_ZN7cutlass13device_kernelIN5flash19enable_sm80_to_sm89INS1_16FlashAttnBwdSm80INS1_25CollectiveMainloopBwdSm80ILi2ELi2EN4cute5tupleIJNS5_1CILi128EEES8_NS7_ILi64EEEEEENS_10bfloat16_tEfNS_4arch4Sm80ELb1ELb0ELb1ELb1ELb1ELb0ELb0ELb0ELi2ELi4ELi4ELi4ELb0EEENS1_21CollectiveEpilogueBwdISA_SB_SD_Li256ELb1ELb0ELi2EEENS1_25SingleTileBwdLPTSchedulerILb1ELi128ELb1EEEEEEEEEvNT_6ParamsE$_ZN4cute3eso3ESOILb1ELb0EJNS_6LayoutINS_5tupleIJNS3_IJNS_1CILi8EEENS4_ILi1EEEEEENS3_IJNS4_ILi2EEEEEEEEENS3_IJNS3_IJS6_NS4_ILi0EEEEEENS3_IJNS4_ILi4096EEEEEEEEEEENS_10ViewEngineINS_8smem_ptrIPN7cutlass10bfloat16_tEEEEEEEC2ERKSG_RKSN_,($_ZN7cutlass13device_kernelIN5flash19enable_sm80_to_sm89INS1_16FlashAttnBwdSm80INS1_25CollectiveMainloopBwdSm80ILi2ELi2EN4cute5tupleIJNS5_1CILi128EEES8_NS7_ILi64EEEEEENS_10bfloat16_tEfNS_4arch4Sm80ELb1ELb0ELb1ELb1ELb1ELb0ELb0ELb0ELi2ELi4ELi4ELi4ELb0EEENS1_21CollectiveEpilogueBwdISA_SB_SD_Li256ELb1ELb0ELi2EEENS1_25SingleTileBwdLPTSchedulerILb1ELi128ELb1EEEEEEEEEvNT_6ParamsE$_ZN4cute3eso3ESOILb1ELb0EJNS_6LayoutINS_5tupleIJNS3_IJNS_1CILi8EEENS4_ILi1EEEEEENS3_IJNS4_ILi2EEEEEEEEENS3_IJNS3_IJS6_NS4_ILi0EEEEEENS3_IJNS4_ILi64EEEEEEEEEEENS_10ViewEngineIPN7cutlass10bfloat16_tEEEEEC2ERKSG_RKSL_ - $_ZN7cutlass13device_kernelIN5flash19enable_sm80_to_sm89INS1_16FlashAttnBwdSm80INS1_25CollectiveMainloopBwdSm80ILi2ELi2EN4cute5tupleIJNS5_1CILi128EEES8_NS7_ILi64EEEEEENS_10bfloat16_tEfNS_4arch4Sm80ELb1ELb0ELb1ELb1ELb1ELb0ELb0ELb0ELi2ELi4ELi4ELi4ELb0EEENS1_21CollectiveEpilogueBwdISA_SB_SD_Li256ELb1ELb0ELi2EEENS1_25SingleTileBwdLPTSchedulerILb1ELi128ELb1EEEEEEEEEvNT_6ParamsE$_ZN4cute3eso3ESOILb1ELb0EJNS_6LayoutINS_5tupleIJNS3_IJNS_1CILi8EEENS4_ILi1EEEEEENS3_IJNS4_ILi2EEEEEEEEENS3_IJNS3_IJS6_NS4_ILi0EEEEEENS3_IJNS4_ILi4096EEEEEEEEEEENS_10ViewEngineINS_8smem_ptrIPN7cutlass10bfloat16_tEEEEEEEC2ERKSG_RKSN_)
$_ZN7cutlass13device_kernelIN5flash19enable_sm80_to_sm89INS1_16FlashAttnBwdSm80INS1_25CollectiveMainloopBwdSm80ILi2ELi2EN4cute5tupleIJNS5_1CILi128EEES8_NS7_ILi64EEEEEENS_10bfloat16_tEfNS_4arch4Sm80ELb1ELb0ELb1ELb1ELb1ELb0ELb0ELb0ELi2ELi4ELi4ELi4ELb0EEENS1_21CollectiveEpilogueBwdISA_SB_SD_Li256ELb1ELb0ELi2EEENS1_25SingleTileBwdLPTSchedulerILb1ELi128ELb1EEEEEEEEEvNT_6ParamsE$_ZN4cute3eso3ESOILb1ELb0EJNS_6LayoutINS_5tupleIJNS3_IJNS_1CILi8EEENS4_ILi1EEEEEENS3_IJNS4_ILi2EEEEEEEEENS3_IJNS3_IJS6_NS4_ILi0EEEEEENS3_IJNS4_ILi4096EEEEEEEEEEENS_10ViewEngineINS_8smem_ptrIPN7cutlass10bfloat16_tEEEEEEEC2ERKSG_RKSN_:
[----:B------:R-:W-:Y:S01]  /*b730*/  IADD3 R5, R67, -c[0x0][0x20], RZ ;  /* 0x8000080043057a10 */ /* 0x000fe20007ffe0ff */
[----:B------:R-:W-:Y:S01]  /*b740*/  IMAD.MOV.U32 R8, RZ, RZ, R4 ;  /* 0x000000ffff087224 */ /* 0x000fe200078e0004 */
[----:B------:R-:W-:Y:S01]  /*b750*/  MOV R9, R7 ;  /* 0x0000000700097202 */ /* 0x000fe20000000f00 */
[----:B------:R-:W-:-:S04]  /*b760*/  IMAD.MOV.U32 R7, RZ, RZ, 0x0 ;  /* 0x00000000ff077424 */ /* 0x000fc800078e00ff */
[----:B------:R1:W-:Y:S01]  /*b770*/  STL.64 [R5], R8 ;  /* 0x0000000805007387 */ /* 0x0003e20000100a00 */
[----:B------:R-:W-:Y:S05]  /*b780*/  RET.REL.NODEC R6 `(_ZN7cutlass13device_kernelIN5flash19enable_sm80_to_sm89INS1_16FlashAttnBwdSm80INS1_25CollectiveMainloopBwdSm80ILi2ELi2EN4cute5tupleIJNS5_1CILi128EEES8_NS7_ILi64EEEEEENS_10bfloat16_tEfNS_4arch4Sm80ELb1ELb0ELb1ELb1ELb1ELb0ELb0ELb0ELi2ELi4ELi4ELi4ELb0EEENS1_21CollectiveEpilogueBwdISA_SB_SD_Li256ELb1ELb0ELi2EEENS1_25SingleTileBwdLPTSchedulerILb1ELi128ELb1EEEEEEEEEvNT_6ParamsE) ;  /* 0xffff487006007950 */ /* 0x000fea0003c3ffff */
        .type           $_ZN7cutlass13device_kernelIN5flash19enable_sm80_to_sm89INS1_16FlashAttnBwdSm80INS1_25CollectiveMainloopBwdSm80ILi2ELi2EN4cute5tupleIJNS5_1CILi128EEES8_NS7_ILi64EEEEEENS_10bfloat16_tEfNS_4arch4Sm80ELb1ELb0ELb1ELb1ELb1ELb0ELb0ELb0ELi2ELi4ELi4ELi4ELb0EEENS1_21CollectiveEpilogueBwdISA_SB_SD_Li256ELb1ELb0ELi2EEENS1_25SingleTileBwdLPTSchedulerILb1ELi128ELb1EEEEEEEEEvNT_6ParamsE$_ZN4cute3eso3ESOILb1ELb0EJNS_6LayoutINS_5tupleIJNS3_IJNS_1CILi8EEENS4_ILi1EEEEEENS3_IJNS4_ILi2EEEEEEEEENS3_IJNS3_IJS6_NS4_ILi0EEEEEENS3_IJNS4_ILi64EEEEEEEEEEENS_10ViewEngineIPN7cutlass10bfloat16_tEEEEEC2ERKSG_RKSL_,@function
        .size           $_ZN7cutlass13device_kernelIN5flash19enable_sm80_to_sm89INS1_16FlashAttnBwdSm80INS1_25CollectiveMainloopBwdSm80ILi2ELi2EN4cute5tupleIJNS5_1CILi128EEES8_NS7_ILi64EEEEEENS_10bfloat16_tEfNS_4arch4Sm80ELb1ELb0ELb1ELb1ELb1ELb0ELb0ELb0ELi2ELi4ELi4ELi4ELb0EEENS1_21CollectiveEpilogueBwdISA_SB_SD_Li256ELb1ELb0ELi2EEENS1_25SingleTileBwdLPTSchedulerILb1ELi128ELb1EEEEEEEEEvNT_6ParamsE$_ZN4cute3eso3ESOILb1ELb0EJNS_6LayoutINS_5tupleIJNS3_IJNS_1CILi8EEENS4_ILi1EEEEEENS3_IJNS4_ILi2EEEEEEEEENS3_IJNS3_IJS6_NS4_ILi0EEEEEENS3_IJNS4_ILi64EEEEEEEEEEENS_10ViewEngineIPN7cutlass10bfloat16_tEEEEEC2ERKSG_RKSL_,($_ZN7cutlass13device_kernelIN5flash19enable_sm80_to_sm89INS1_16FlashAttnBwdSm80INS1_25CollectiveMainloopBwdSm80ILi2ELi2EN4cute5tupleIJNS5_1CILi128EEES8_NS7_ILi64EEEEEENS_10bfloat16_tEfNS_4arch4Sm80ELb1ELb0ELb1ELb1ELb1ELb0ELb0ELb0ELi2ELi4ELi4ELi4ELb0EEENS1_21CollectiveEpilogueBwdISA_SB_SD_Li256ELb1ELb0ELi2EEENS1_25SingleTileBwdLPTSchedulerILb1ELi128ELb1EEEEEEEEEvNT_6ParamsE$_ZN4cute3eso3ESOILb1ELb0EJNS_6LayoutINS_5tupleIJNS3_IJNS_1CILi8EEENS4_ILi1EEEEEENS3_IJNS4_ILi2EEEEEEEEENS3_IJNS3_IJS6_NS4_ILi0EEEEEENS3_IJNS4_ILi8192EEEEEEEEEEENS_10ViewEngineINS_8smem_ptrIPN7cutlass10bfloat16_tEEEEEEEC2ERKSG_RKSN_ - $_ZN7cutlass13device_kernelIN5flash19enable_sm80_to_sm89INS1_16FlashAttnBwdSm80INS1_25CollectiveMainloopBwdSm80ILi2ELi2EN4cute5tupleIJNS5_1CILi128EEES8_NS7_ILi64EEEEEENS_10bfloat16_tEfNS_4arch4Sm80ELb1ELb0ELb1ELb1ELb1ELb0ELb0ELb0ELi2ELi4ELi4ELi4ELb0EEENS1_21CollectiveEpilogueBwdISA_SB_SD_Li256ELb1ELb0ELi2EEENS1_25SingleTileBwdLPTSchedulerILb1ELi128ELb1EEEEEEEEEvNT_6ParamsE$_ZN4cute3eso3ESOILb1ELb0EJNS_6LayoutINS_5tupleIJNS3_IJNS_1CILi8EEENS4_ILi1EEEEEENS3_IJNS4_ILi2EEEEEEEEENS3_IJNS3_IJS6_NS4_ILi0EEEEEENS3_IJNS4_ILi64EEEEEEEEEEENS_10ViewEngineIPN7cutlass10bfloat16_tEEEEEC2ERKSG_RKSL_)
$_ZN7cutlass13device_kernelIN5flash19enable_sm80_to_sm89INS1_16FlashAttnBwdSm80INS1_25CollectiveMainloopBwdSm80ILi2ELi2EN4cute5tupleIJNS5_1CILi128EEES8_NS7_ILi64EEEEEENS_10bfloat16_tEfNS_4arch4Sm80ELb1ELb0ELb1ELb1ELb1ELb0ELb0ELb0ELi2ELi4ELi4ELi4ELb0EEENS1_21CollectiveEpilogueBwdISA_SB_SD_Li256ELb1ELb0ELi2EEENS1_25SingleTileBwdLPTSchedulerILb1ELi128ELb1EEEEEEEEEvNT_6ParamsE$_ZN4cute3eso3ESOILb1ELb0EJNS_6LayoutINS_5tupleIJNS3_IJNS_1CILi8EEENS4_ILi1EEEEEENS3_IJNS4_ILi2EEEEEEEEENS3_IJNS3_IJS6_NS4_ILi0EEEEEENS3_IJNS4_ILi64EEEEEEEEEEENS_10ViewEngineIPN7cutlass10bfloat16_tEEEEEC2ERKSG_RKSL_:
[----:B------:R-:W-:Y:S01]  /*b790*/  IADD3 R2, R23, -c[0x0][0x20], RZ ;  /* 0x8000080017027a10 */ /* 0x000fe20007ffe0ff */
[----:B------:R-:W-:Y:S01]  /*b7a0*/  IMAD.MOV.U32 R9, RZ, RZ, R3 ;  /* 0x000000ffff097224 */ /* 0x000fe200078e0003 */
[----:B------:R-:W-:-:S04]  /*b7b0*/  MOV R7, 0x0 ;  /* 0x0000000000077802 */ /* 0x000fc80000000f00 */
[----:B------:R1:W-:Y:S01]  /*b7c0*/  STL.64 [R2], R8 ;  /* 0x0000000802007387 */ /* 0x0003e20000100a00 */
[----:B------:R-:W-:Y:S05]  /*b7d0*/  RET.REL.NODEC R6 `(_ZN7cutlass13device_kernelIN5flash19enable_sm80_to_sm89INS1_16FlashAttnBwdSm80INS1_25CollectiveMainloopBwdSm80ILi2ELi2EN4cute5tupleIJNS5_1CILi128EEES8_NS7_ILi64EEEEEENS_10bfloat16_tEfNS_4arch4Sm80ELb1ELb0ELb1ELb1ELb1ELb0ELb0ELb0ELi2ELi4ELi4ELi4ELb0EEENS1_21CollectiveEpilogueBwdISA_SB_SD_Li256ELb1ELb0ELi2EEENS1_25SingleTileBwdLPTSchedulerILb1ELi128ELb1EEEEEEEEEvNT_6ParamsE) ;  /* 0xffff482006007950 */ /* 0x000fea0003c3ffff */
        .type           $_ZN7cutlass13device_kernelIN5flash19enable_sm80_to_sm89INS1_16FlashAttnBwdSm80INS1_25CollectiveMainloopBwdSm80ILi2ELi2EN4cute5tupleIJNS5_1CILi128EEES8_NS7_ILi64EEEEEENS_10bfloat16_tEfNS_4arch4Sm80ELb1ELb0ELb1ELb1ELb1ELb0ELb0ELb0ELi2ELi4ELi4ELi4ELb0EEENS1_21CollectiveEpilogueBwdISA_SB_SD_Li256ELb1ELb0ELi2EEENS1_25SingleTileBwdLPTSchedulerILb1ELi128ELb1EEEEEEEEEvNT_6ParamsE$_ZN4cute3eso3ESOILb1ELb0EJNS_6LayoutINS_5tupleIJNS3_IJNS_1CILi8EEENS4_ILi1EEEEEENS3_IJNS4_ILi2EEEEEEEEENS3_IJNS3_IJS6_NS4_ILi0EEEEEENS3_IJNS4_ILi8192EEEEEEEEEEENS_10ViewEngineINS_8smem_ptrIPN7cutlass10bfloat16_tEEEEEEEC2ERKSG_RKSN_,@function
        .size           $_ZN7cutlass13device_kernelIN5flash19enable_sm80_to_sm89INS1_16FlashAttnBwdSm80INS1_25CollectiveMainloopBwdSm80ILi2ELi2EN4cute5tupleIJNS5_1CILi128EEES8_NS7_ILi64EEEEEENS_10bfloat16_tEfNS_4arch4Sm80ELb1ELb0ELb1ELb1ELb1ELb0ELb0ELb0ELi2ELi4ELi4ELi4ELb0EEENS1_21CollectiveEpilogueBwdISA_SB_SD_Li256ELb1ELb0ELi2EEENS1_25SingleTileBwdLPTSchedulerILb1ELi128ELb1EEEEEEEEEvNT_6ParamsE$_ZN4cute3eso3ESOILb1ELb0EJNS_6LayoutINS_5tupleIJNS3_IJNS_1CILi8EEENS4_ILi1EEEEEENS3_IJNS4_ILi2EEEEEEEEENS3_IJNS3_IJS6_NS4_ILi0EEEEEENS3_IJNS4_ILi8192EEEEEEEEEEENS_10ViewEngineINS_8smem_ptrIPN7cutlass10bfloat16_tEEEEEEEC2ERKSG_RKSN_,($_ZN7cutlass13device_kernelIN5flash19enable_sm80_to_sm89INS1_16FlashAttnBwdSm80INS1_25CollectiveMainloopBwdSm80ILi2ELi2EN4cute5tupleIJNS5_1CILi128EEES8_NS7_ILi64EEEEEENS_10bfloat16_tEfNS_4arch4Sm80ELb1ELb0ELb1ELb1ELb1ELb0ELb0ELb0ELi2ELi4ELi4ELi4ELb0EEENS1_21CollectiveEpilogueBwdISA_SB_SD_Li256ELb1ELb0ELi2EEENS1_25SingleTileBwdLPTSchedulerILb1ELi128ELb1EEEEEEEEEvNT_6ParamsE$_ZN4cute3eso3ESOILb1ELb0EJNS_6LayoutINS_5tupleIJNS3_IJNS_1CILi8EEENS4_ILi1EEEEEENS3_IJNS4_ILi2EEEEEEEEENS3_IJNS3_IJS6_NS4_ILi0EEEEEENS3_IJS5_EEEEEEEENS_10ViewEngineIPN7cutlass10bfloat16_tEEEEEC2ERKSF_RKSK_ - $_ZN7cutlass13device_kernelIN5flash19enable_sm80_to_sm89INS1_16FlashAttnBwdSm80INS1_25CollectiveMainloopBwdSm80ILi2ELi2EN4cute5tupleIJNS5_1CILi128EEES8_NS7_ILi64EEEEEENS_10bfloat16_tEfNS_4arch4Sm80ELb1ELb0ELb1ELb1ELb1ELb0ELb0ELb0ELi2ELi4ELi4ELi4ELb0EEENS1_21CollectiveEpilogueBwdISA_SB_SD_Li256ELb1ELb0ELi2EEENS1_25SingleTileBwdLPTSchedulerILb1ELi128ELb1EEEEEEEEEvNT_6ParamsE$_ZN4cute3eso3ESOILb1ELb0EJNS_6LayoutINS_5tupleIJNS3_IJNS_1CILi8EEENS4_ILi1EEEEEENS3_IJNS4_ILi2EEEEEEEEENS3_IJNS3_IJS6_NS4_ILi0EEEEEENS3_IJNS4_ILi8192EEEEEEEEEEENS_10ViewEngineINS_8smem_ptrIPN7cutlass10bfloat16_tEEEEEEEC2ERKSG_RKSN_)
$_ZN7cutlass13device_kernelIN5flash19enable_sm80_to_sm89INS1_16FlashAttnBwdSm80INS1_25CollectiveMainloopBwdSm80ILi2ELi2EN4cute5tupleIJNS5_1CILi128EEES8_NS7_ILi64EEEEEENS_10bfloat16_tEfNS_4arch4Sm80ELb1ELb0ELb1ELb1ELb1ELb0ELb0ELb0ELi2ELi4ELi4ELi4ELb0EEENS1_21CollectiveEpilogueBwdISA_SB_SD_Li256ELb1ELb0ELi2EEENS1_25SingleTileBwdLPTSchedulerILb1ELi128ELb1EEEEEEEEEvNT_6ParamsE$_ZN4cute3eso3ESOILb1ELb0EJNS_6LayoutINS_5tupleIJNS3_IJNS_1CILi8EEENS4_ILi1EEEEEENS3_IJNS4_ILi2EEEEEEEEENS3_IJNS3_IJS6_NS4_ILi0EEEEEENS3_IJNS4_ILi8192EEEEEEEEEEENS_10ViewEngineINS_8smem_ptrIPN7cutlass10bfloat16_tEEEEEEEC2ERKSG_RKSN_:
[----:B------:R-:W-:Y:S01]  /*b7e0*/  IADD3 R5, R23, -c[0x0][0x20], RZ ;  /* 0x8000080017057a10 */ /* 0x000fe20007ffe0ff */
[----:B------:R-:W-:Y:S01]  /*b7f0*/  IMAD.MOV.U32 R8, RZ, RZ, R4 ;  /* 0x000000ffff087224 */ /* 0x000fe200078e0004 */
[----:B------:R-:W-:Y:S01]  /*b800*/  MOV R9, R7 ;  /* 0x0000000700097202 */ /* 0x000fe20000000f00 */
[----:B------:R-:W-:-:S04]  /*b810*/  IMAD.MOV.U32 R7, RZ, RZ, 0x0 ;  /* 0x00000000ff077424 */ /* 0x000fc800078e00ff */
[----:B------:R1:W-:Y:S01]  /*b820*/  STL.64 [R5], R8 ;  /* 0x0000000805007387 */ /* 0x0003e20000100a00 */
[----:B------:R-:W-:Y:S05]  /*b830*/  RET.REL.NODEC R6 `(_ZN7cutlass13device_kernelIN5flash19enable_sm80_to_sm89INS1_16FlashAttnBwdSm80INS1_25CollectiveMainloopBwdSm80ILi2ELi2EN4cute5tupleIJNS5_1CILi128EEES8_NS7_ILi64EEEEEENS_10bfloat16_tEfNS_4arch4Sm80ELb1ELb0ELb1ELb1ELb1ELb0ELb0ELb0ELi2ELi4ELi4ELi4ELb0EEENS1_21CollectiveEpilogueBwdISA_SB_SD_Li256ELb1ELb0ELi2EEENS1_25SingleTileBwdLPTSchedulerILb1ELi128ELb1EEEEEEEEEvNT_6ParamsE) ;  /* 0xffff47c006007950 */ /* 0x000fea0003c3ffff */
        .type           $_ZN7cutlass13device_kernelIN5flash19enable_sm80_to_sm89INS1_16FlashAttnBwdSm80INS1_25CollectiveMainloopBwdSm80ILi2ELi2EN4cute5tupleIJNS5_1CILi128EEES8_NS7_ILi64EEEEEENS_10bfloat16_tEfNS_4arch4Sm80ELb1ELb0ELb1ELb1ELb1ELb0ELb0ELb0ELi2ELi4ELi4ELi4ELb0EEENS1_21CollectiveEpilogueBwdISA_SB_SD_Li256ELb1ELb0ELi2EEENS1_25SingleTileBwdLPTSchedulerILb1ELi128ELb1EEEEEEEEEvNT_6ParamsE$_ZN4cute3eso3ESOILb1ELb0EJNS_6LayoutINS_5tupleIJNS3_IJNS_1CILi8EEENS4_ILi1EEEEEENS3_IJNS4_ILi2EEEEEEEEENS3_IJNS3_IJS6_NS4_ILi0EEEEEENS3_IJS5_EEEEEEEENS_10ViewEngineIPN7cutlass10bfloat16_tEEEEEC2ERKSF_RKSK_,@function
        .size           $_ZN7cutlass13device_kernelIN5flash19enable_sm80_to_sm89INS1_16FlashAttnBwdSm80INS1_25CollectiveMainloopBwdSm80ILi2ELi2EN4cute5tupleIJNS5_1CILi128EEES8_NS7_ILi64EEEEEENS_10bfloat16_tEfNS_4arch4Sm80ELb1ELb0ELb1ELb1ELb1ELb0ELb0ELb0ELi2ELi4ELi4ELi4ELb0EEENS1_21CollectiveEpilogueBwdISA_SB_SD_Li256ELb1ELb0ELi2EEENS1_25SingleTileBwdLPTSchedulerILb1ELi128ELb1EEEEEEEEEvNT_6ParamsE$_ZN4cute3eso3ESOILb1ELb0EJNS_6LayoutINS_5tupleIJNS3_IJNS_1CILi8EEENS4_ILi1EEEEEENS3_IJNS4_ILi2EEEEEEEEENS3_IJNS3_IJS6_NS4_ILi0EEEEEENS3_IJS5_EEEEEEEENS_10ViewEngineIPN7cutlass10bfloat16_tEEEEEC2ERKSF_RKSK_,($_ZN7cutlass13device_kernelIN5flash19enable_sm80_to_sm89INS1_16FlashAttnBwdSm80INS1_25CollectiveMainloopBwdSm80ILi2ELi2EN4cute5tupleIJNS5_1CILi128EEES8_NS7_ILi64EEEEEENS_10bfloat16_tEfNS_4arch4Sm80ELb1ELb0ELb1ELb1ELb1ELb0ELb0ELb0ELi2ELi4ELi4ELi4ELb0EEENS1_21CollectiveEpilogueBwdISA_SB_SD_Li256ELb1ELb0ELi2EEENS1_25SingleTileBwdLPTSchedulerILb1ELi128ELb1EEEEEEEEEvNT_6ParamsE$_ZN4cute3eso3ESOILb1ELb0EJNS_6LayoutINS_5tupleIJNS3_IJNS_1CILi8EEENS4_ILi1EEEEEENS3_IJNS4_ILi4EEEEEEEEENS3_IJNS3_IJS6_NS4_ILi0EEEEEENS3_IJNS4_ILi2048EEEEEEEEEEENS_10ViewEngineINS_8smem_ptrIPN7cutlass10bfloat16_tEEEEEEEC2ERKSG_RKSN_ - $_ZN7cutlass13device_kernelIN5flash19enable_sm80_to_sm89INS1_16FlashAttnBwdSm80INS1_25CollectiveMainloopBwdSm80ILi2ELi2EN4cute5tupleIJNS5_1CILi128EEES8_NS7_ILi64EEEEEENS_10bfloat16_tEfNS_4arch4Sm80ELb1ELb0ELb1ELb1ELb1ELb0ELb0ELb0ELi2ELi4ELi4ELi4ELb0EEENS1_21CollectiveEpilogueBwdISA_SB_SD_Li256ELb1ELb0ELi2EEENS1_25SingleTileBwdLPTSchedulerILb1ELi128ELb1EEEEEEEEEvNT_6ParamsE$_ZN4cute3eso3ESOILb1ELb0EJNS_6LayoutINS_5tupleIJNS3_IJNS_1CILi8EEENS4_ILi1EEEEEENS3_IJNS4_ILi2EEEEEEEEENS3_IJNS3_IJS6_NS4_ILi0EEEEEENS3_IJS5_EEEEEEEENS_10ViewEngineIPN7cutlass10bfloat16_tEEEEEC2ERKSF_RKSK_)
$_ZN7cutlass13device_kernelIN5flash19enable_sm80_to_sm89INS1_16FlashAttnBwdSm80INS1_25CollectiveMainloopBwdSm80ILi2ELi2EN4cute5tupleIJNS5_1CILi128EEES8_NS7_ILi64EEEEEENS_10bfloat16_tEfNS_4arch4Sm80ELb1ELb0ELb1ELb1ELb1ELb0ELb0ELb0ELi2ELi4ELi4ELi4ELb0EEENS1_21CollectiveEpilogueBwdISA_SB_SD_Li256ELb1ELb0ELi2EEENS1_25SingleTileBwdLPTSchedulerILb1ELi128ELb1EEEEEEEEEvNT_6ParamsE$_ZN4cute3eso3ESOILb1ELb0EJNS_6LayoutINS_5tupleIJNS3_IJNS_1CILi8EEENS4_ILi1EEEEEENS3_IJNS4_ILi2EEEEEEEEENS3_IJNS3_IJS6_NS4_ILi0EEEEEENS3_IJS5_EEEEEEEENS_10ViewEngineIPN7cutlass10bfloat16_tEEEEEC2ERKSF_RKSK_:
[----:B------:R-:W-:Y:S01]  /*b840*/  IADD3 R3, R67, -c[0x0][0x20], RZ ;  /* 0x8000080043037a10 */ /* 0x000fe20007ffe0ff */
[----:B------:R-:W-:Y:S01]  /*b850*/  IMAD.MOV.U32 R8, RZ, RZ, R2 ;  /* 0x000000ffff087224 */ /* 0x000fe200078e0002 */
[----:B------:R-:W-:Y:S01]  /*b860*/  MOV R9, R5 ;  /* 0x0000000500097202 */ /* 0x000fe20000000f00 */
[----:B------:R-:W-:-:S04]  /*b870*/  IMAD.MOV.U32 R5, RZ, RZ, 0x0 ;  /* 0x00000000ff057424 */ /* 0x000fc800078e00ff */
[----:B------:R1:W-:Y:S01]  /*b880*/  STL.64 [R3], R8 ;  /* 0x0000000803007387 */ /* 0x0003e20000100a00 */
[----:B------:R-:W-:Y:S05]  /*b890*/  RET.REL.NODEC R4 `(_ZN7cutlass13device_kernelIN5flash19enable_sm80_to_sm89INS1_16FlashAttnBwdSm80INS1_25CollectiveMainloopBwdSm80ILi2ELi2EN4cute5tupleIJNS5_1CILi128EEES8_NS7_ILi64EEEEEENS_10bfloat16_tEfNS_4arch4Sm80ELb1ELb0ELb1ELb1ELb1ELb0ELb0ELb0ELi2ELi4ELi4ELi4ELb0EEENS1_21CollectiveEpilogueBwdISA_SB_SD_Li256ELb1ELb0ELi2EEENS1_25SingleTileBwdLPTSchedulerILb1ELi128ELb1EEEEEEEEEvNT_6ParamsE) ;  /* 0xffff476004007950 */ /* 0x000fea0003c3ffff */
        .type           $_ZN7cutlass13device_kernelIN5flash19enable_sm80_to_sm89INS1_16FlashAttnBwdSm80INS1_25CollectiveMainloopBwdSm80ILi2ELi2EN4cute5tupleIJNS5_1CILi128EEES8_NS7_ILi64EEEEEENS_10bfloat16_tEfNS_4arch4Sm80ELb1ELb0ELb1ELb1ELb1ELb0ELb0ELb0ELi2ELi4ELi4ELi4ELb0EEENS1_21CollectiveEpilogueBwdISA_SB_SD_Li256ELb1ELb0ELi2EEENS1_25SingleTileBwdLPTSchedulerILb1ELi128ELb1EEEEEEEEEvNT_6ParamsE$_ZN4cute3eso3ESOILb1ELb0EJNS_6LayoutINS_5tupleIJNS3_IJNS_1CILi8EEENS4_ILi1EEEEEENS3_IJNS4_ILi4EEEEEEEEENS3_IJNS3_IJS6_NS4_ILi0EEEEEENS3_IJNS4_ILi2048EEEEEEEEEEENS_10ViewEngineINS_8smem_ptrIPN7cutlass10bfloat16_tEEEEEEEC2ERKSG_RKSN_,@function
        .size           $_ZN7cutlass13device_kernelIN5flash19enable_sm80_to_sm89INS1_16FlashAttnBwdSm80INS1_25CollectiveMainloopBwdSm80ILi2ELi2EN4cute5tupleIJNS5_1CILi128EEES8_NS7_ILi64EEEEEENS_10bfloat16_tEfNS_4arch4Sm80ELb1ELb0ELb1ELb1ELb1ELb0ELb0ELb0ELi2ELi4ELi4ELi4ELb0EEENS1_21CollectiveEpilogueBwdISA_SB_SD_Li256ELb1ELb0ELi2EEENS1_25SingleTileBwdLPTSchedulerILb1ELi128ELb1EEEEEEEEEvNT_6ParamsE$_ZN4cute3eso3ESOILb1ELb0EJNS_6LayoutINS_5tupleIJNS3_IJNS_1CILi8EEENS4_ILi1EEEEEENS3_IJNS4_ILi4EEEEEEEEENS3_IJNS3_IJS6_NS4_ILi0EEEEEENS3_IJNS4_ILi2048EEEEEEEEEEENS_10ViewEngineINS_8smem_ptrIPN7cutlass10bfloat16_tEEEEEEEC2ERKSG_RKSN_,($_ZN7cutlass13device_kernelIN5flash19enable_sm80_to_sm89INS1_16FlashAttnBwdSm80INS1_25CollectiveMainloopBwdSm80ILi2ELi2EN4cute5tupleIJNS5_1CILi128EEES8_NS7_ILi64EEEEEENS_10bfloat16_tEfNS_4arch4Sm80ELb1ELb0ELb1ELb1ELb1ELb0ELb0ELb0ELi2ELi4ELi4ELi4ELb0EEENS1_21CollectiveEpilogueBwdISA_SB_SD_Li256ELb1ELb0ELi2EEENS1_25SingleTileBwdLPTSchedulerILb1ELi128ELb1EEEEEEEEEvNT_6ParamsE$_ZN4cute3eso3ESOILb1ELb0EJNS_6LayoutINS_5tupleIJNS3_IJNS_1CILi8EEENS4_ILi1EEEEEENS3_IJNS4_ILi4EEEEEEEEENS3_IJNS3_IJS6_NS4_ILi0EEEEEENS3_IJS5_EEEEEEEENS_10ViewEngineIPN7cutlass10bfloat16_tEEEEEC2ERKSF_RKSK_ - $_ZN7cutlass13device_kernelIN5flash19enable_sm80_to_sm89INS1_16FlashAttnBwdSm80INS1_25CollectiveMainloopBwdSm80ILi2ELi2EN4cute5tupleIJNS5_1CILi128EEES8_NS7_ILi64EEEEEENS_10bfloat16_tEfNS_4arch4Sm80ELb1ELb0ELb1ELb1ELb1ELb0ELb0ELb0ELi2ELi4ELi4ELi4ELb0EEENS1_21CollectiveEpilogueBwdISA_SB_SD_Li256ELb1ELb0ELi2EEENS1_25SingleTileBwdLPTSchedulerILb1ELi128ELb1EEEEEEEEEvNT_6ParamsE$_ZN4cute3eso3ESOILb1ELb0EJNS_6LayoutINS_5tupleIJNS3_IJNS_1CILi8EEENS4_ILi1EEEEEENS3_IJNS4_ILi4EEEEEEEEENS3_IJNS3_IJS6_NS4_ILi0EEEEEENS3_IJNS4_ILi2048EEEEEEEEEEENS_10ViewEngineINS_8smem_ptrIPN7cutlass10bfloat16_tEEEEEEEC2ERKSG_RKSN_)
$_ZN7cutlass13device_kernelIN5flash19enable_sm80_to_sm89INS1_16FlashAttnBwdSm80INS1_25CollectiveMainloopBwdSm80ILi2ELi2EN4cute5tupleIJNS5_1CILi128EEES8_NS7_ILi64EEEEEENS_10bfloat16_tEfNS_4arch4Sm80ELb1ELb0ELb1ELb1ELb1ELb0ELb0ELb0ELi2ELi4ELi4ELi4ELb0EEENS1_21CollectiveEpilogueBwdISA_SB_SD_Li256ELb1ELb0ELi2EEENS1_25SingleTileBwdLPTSchedulerILb1ELi128ELb1EEEEEEEEEvNT_6ParamsE$_ZN4cute3eso3ESOILb1ELb0EJNS_6LayoutINS_5tupleIJNS3_IJNS_1CILi8EEENS4_ILi1EEEEEENS3_IJNS4_ILi4EEEEEEEEENS3_IJNS3_IJS6_NS4_ILi0EEEEEENS3_IJNS4_ILi2048EEEEEEEEEEENS_10ViewEngineINS_8smem_ptrIPN7cutlass10bfloat16_tEEEEEEEC2ERKSG_RKSN_:
[----:B------:R-:W-:Y:S01]  /*b8a0*/  IADD3 R5, R23, -c[0x0][0x20], RZ ;  /* 0x8000080017057a10 */ /* 0x000fe20007ffe0ff */
[----:B------:R-:W-:Y:S01]  /*b8b0*/  IMAD.MOV.U32 R8, RZ, RZ, R4 ;  /* 0x000000ffff087224 */ /* 0x000fe200078e0004 */
[----:B------:R-:W-:Y:S01]  /*b8c0*/  MOV R9, R7 ;  /* 0x0000000700097202 */ /* 0x000fe20000000f00 */
[----:B------:R-:W-:-:S04]  /*b8d0*/  IMAD.MOV.U32 R7, RZ, RZ, 0x0 ;  /* 0x00000000ff077424 */ /* 0x000fc800078e00ff */
[----:B------:R1:W-:Y:S01]  /*b8e0*/  STL.64 [R5], R8 ;  /* 0x0000000805007387 */ /* 0x0003e20000100a00 */
[----:B------:R-:W-:Y:S05]  /*b8f0*/  RET.REL.NODEC R6 `(_ZN7cutlass13device_kernelIN5flash19enable_sm80_to_sm89INS1_16FlashAttnBwdSm80INS1_25CollectiveMainloopBwdSm80ILi2ELi2EN4cute5tupleIJNS5_1CILi128EEES8_NS7_ILi64EEEEEENS_10bfloat16_tEfNS_4arch4Sm80ELb1ELb0ELb1ELb1ELb1ELb0ELb0ELb0ELi2ELi4ELi4ELi4ELb0EEENS1_21CollectiveEpilogueBwdISA_SB_SD_Li256ELb1ELb0ELi2EEENS1_25SingleTileBwdLPTSchedulerILb1ELi128ELb1EEEEEEEEEvNT_6ParamsE) ;  /* 0xffff470006007950 */ /* 0x000fea0003c3ffff */
        .type           $_ZN7cutlass13device_kernelIN5flash19enable_sm80_to_sm89INS1_16FlashAttnBwdSm80INS1_25CollectiveMainloopBwdSm80ILi2ELi2EN4cute5tupleIJNS5_1CILi128EEES8_NS7_ILi64EEEEEENS_10bfloat16_tEfNS_4arch4Sm80ELb1ELb0ELb1ELb1ELb1ELb0ELb0ELb0ELi2ELi4ELi4ELi4ELb0EEENS1_21CollectiveEpilogueBwdISA_SB_SD_Li256ELb1ELb0ELi2EEENS1_25SingleTileBwdLPTSchedulerILb1ELi128ELb1EEEEEEEEEvNT_6ParamsE$_ZN4cute3eso3ESOILb1ELb0EJNS_6LayoutINS_5tupleIJNS3_IJNS_1CILi8EEENS4_ILi1EEEEEENS3_IJNS4_ILi4EEEEEEEEENS3_IJNS3_IJS6_NS4_ILi0EEEEEENS3_IJS5_EEEEEEEENS_10ViewEngineIPN7cutlass10bfloat16_tEEEEEC2ERKSF_RKSK_,@function
        .size           $_ZN7cutlass13device_kernelIN5flash19enable_sm80_to_sm89INS1_16FlashAttnBwdSm80INS1_25CollectiveMainloopBwdSm80ILi2ELi2EN4cute5tupleIJNS5_1CILi128EEES8_NS7_ILi64EEEEEENS_10bfloat16_tEfNS_4arch4Sm80ELb1ELb0ELb1ELb1ELb1ELb0ELb0ELb0ELi2ELi4ELi4ELi4ELb0EEENS1_21CollectiveEpilogueBwdISA_SB_SD_Li256ELb1ELb0ELi2EEENS1_25SingleTileBwdLPTSchedulerILb1ELi128ELb1EEEEEEEEEvNT_6ParamsE$_ZN4cute3eso3ESOILb1ELb0EJNS_6LayoutINS_5tupleIJNS3_IJNS_1CILi8EEENS4_ILi1EEEEEENS3_IJNS4_ILi4EEEEEEEEENS3_IJNS3_IJS6_NS4_ILi0EEEEEENS3_IJS5_EEEEEEEENS_10ViewEngineIPN7cutlass10bfloat16_tEEEEEC2ERKSF_RKSK_,($_ZN7cutlass13device_kernelIN5flash19enable_sm80_to_sm89INS1_16FlashAttnBwdSm80INS1_25CollectiveMainloopBwdSm80ILi2ELi2EN4cute5tupleIJNS5_1CILi128EEES8_NS7_ILi64EEEEEENS_10bfloat16_tEfNS_4arch4Sm80ELb1ELb0ELb1ELb1ELb1ELb0ELb0ELb0ELi2ELi4ELi4ELi4ELb0EEENS1_21CollectiveEpilogueBwdISA_SB_SD_Li256ELb1ELb0ELi2EEENS1_25SingleTileBwdLPTSchedulerILb1ELi128ELb1EEEEEEEEEvNT_6ParamsE$_ZN4cute3eso3ESOILb1ELb0EJNS_6LayoutINS_5tupleIJNS3_IJNS_1CILi8EEENS4_ILi1EEEEEENS4_ILi2EEEEEENS3_IJNS3_IJS6_NS4_ILi0EEEEEENS4_ILi4096EEEEEEEENS_10ViewEngineINS_8smem_ptrIPN7cutlass10bfloat16_tEEEEEEEC2ERKSE_RKSL_ - $_ZN7cutlass13device_kernelIN5flash19enable_sm80_to_sm89INS1_16FlashAttnBwdSm80INS1_25CollectiveMainloopBwdSm80ILi2ELi2EN4cute5tupleIJNS5_1CILi128EEES8_NS7_ILi64EEEEEENS_10bfloat16_tEfNS_4arch4Sm80ELb1ELb0ELb1ELb1ELb1ELb0ELb0ELb0ELi2ELi4ELi4ELi4ELb0EEENS1_21CollectiveEpilogueBwdISA_SB_SD_Li256ELb1ELb0ELi2EEENS1_25SingleTileBwdLPTSchedulerILb1ELi128ELb1EEEEEEEEEvNT_6ParamsE$_ZN4cute3eso3ESOILb1ELb0EJNS_6LayoutINS_5tupleIJNS3_IJNS_1CILi8EEENS4_ILi1EEEEEENS3_IJNS4_ILi4EEEEEEEEENS3_IJNS3_IJS6_NS4_ILi0EEEEEENS3_IJS5_EEEEEEEENS_10ViewEngineIPN7cutlass10bfloat16_tEEEEEC2ERKSF_RKSK_)
$_ZN7cutlass13device_kernelIN5flash19enable_sm80_to_sm89INS1_16FlashAttnBwdSm80INS1_25CollectiveMainloopBwdSm80ILi2ELi2EN4cute5tupleIJNS5_1CILi128EEES8_NS7_ILi64EEEEEENS_10bfloat16_tEfNS_4arch4Sm80ELb1ELb0ELb1ELb1ELb1ELb0ELb0ELb0ELi2ELi4ELi4ELi4ELb0EEENS1_21CollectiveEpilogueBwdISA_SB_SD_Li256ELb1ELb0ELi2EEENS1_25SingleTileBwdLPTSchedulerILb1ELi128ELb1EEEEEEEEEvNT_6ParamsE$_ZN4cute3eso3ESOILb1ELb0EJNS_6LayoutINS_5tupleIJNS3_IJNS_1CILi8EEENS4_ILi1EEEEEENS3_IJNS4_ILi4EEEEEEEEENS3_IJNS3_IJS6_NS4_ILi0EEEEEENS3_IJS5_EEEEEEEENS_10ViewEngineIPN7cutlass10bfloat16_tEEEEEC2ERKSF_RKSK_:
[----:B------:R-:W-:Y:S01]  /*b900*/  IADD3 R3, R23, -c[0x0][0x20], RZ ;  /* 0x8000080017037a10 */ /* 0x000fe20007ffe0ff */
[----:B------:R-:W-:Y:S01]  /*b910*/  IMAD.MOV.U32 R8, RZ, RZ, R2 ;  /* 0x000000ffff087224 */ /* 0x000fe200078e0002 */
[----:B------:R-:W-:Y:S01]  /*b920*/  MOV R9, R5 ;  /* 0x0000000500097202 */ /* 0x000fe20000000f00 */
[----:B------:R-:W-:-:S04]  /*b930*/  IMAD.MOV.U32 R5, RZ, RZ, 0x0 ;  /* 0x00000000ff057424 */ /* 0x000fc800078e00ff */
[----:B------:R1:W-:Y:S01]  /*b940*/  STL.64 [R3], R8 ;  /* 0x0000000803007387 */ /* 0x0003e20000100a00 */
[----:B------:R-:W-:Y:S05]  /*b950*/  RET.REL.NODEC R4 `(_ZN7cutlass13device_kernelIN5flash19enable_sm80_to_sm89INS1_16FlashAttnBwdSm80INS1_25CollectiveMainloopBwdSm80ILi2ELi2EN4cute5tupleIJNS5_1CILi128EEES8_NS7_ILi64EEEEEENS_10bfloat16_tEfNS_4arch4Sm80ELb1ELb0ELb1ELb1ELb1ELb0ELb0ELb0ELi2ELi4ELi4ELi4ELb0EEENS1_21CollectiveEpilogueBwdISA_SB_SD_Li256ELb1ELb0ELi2EEENS1_25SingleTileBwdLPTSchedulerILb1ELi128ELb1EEEEEEEEEvNT_6ParamsE) ;  /* 0xffff46a004007950 */ /* 0x000fea0003c3ffff */
        .type           $_ZN7cutlass13device_kernelIN5flash19enable_sm80_to_sm89INS1_16FlashAttnBwdSm80INS1_25CollectiveMainloopBwdSm80ILi2ELi2EN4cute5tupleIJNS5_1CILi128EEES8_NS7_ILi64EEEEEENS_10bfloat16_tEfNS_4arch4Sm80ELb1ELb0ELb1ELb1ELb1ELb0ELb0ELb0ELi2ELi4ELi4ELi4ELb0EEENS1_21CollectiveEpilogueBwdISA_SB_SD_Li256ELb1ELb0ELi2EEENS1_25SingleTileBwdLPTSchedulerILb1ELi128ELb1EEEEEEEEEvNT_6ParamsE$_ZN4cute3eso3ESOILb1ELb0EJNS_6LayoutINS_5tupleIJNS3_IJNS_1CILi8EEENS4_ILi1EEEEEENS4_ILi2EEEEEENS3_IJNS3_IJS6_NS4_ILi0EEEEEENS4_ILi4096EEEEEEEENS_10ViewEngineINS_8smem_ptrIPN7cutlass10bfloat16_tEEEEEEEC2ERKSE_RKSL_,@function
        .size           $_ZN7cutlass13device_kernelIN5flash19enable_sm80_to_sm89INS1_16FlashAttnBwdSm80INS1_25CollectiveMainloopBwdSm80ILi2ELi2EN4cute5tupleIJNS5_1CILi128EEES8_NS7_ILi64EEEEEENS_10bfloat16_tEfNS_4arch4Sm80ELb1ELb0ELb1ELb1ELb1ELb0ELb0ELb0ELi2ELi4ELi4ELi4ELb0EEENS1_21CollectiveEpilogueBwdISA_SB_SD_Li256ELb1ELb0ELi2EEENS1_25SingleTileBwdLPTSchedulerILb1ELi128ELb1EEEEEEEEEvNT_6ParamsE$_ZN4cute3eso3ESOILb1ELb0EJNS_6LayoutINS_5tupleIJNS3_IJNS_1CILi8EEENS4_ILi1EEEEEENS4_ILi2EEEEEENS3_IJNS3_IJS6_NS4_ILi0EEEEEENS4_ILi4096EEEEEEEENS_10ViewEngineINS_8smem_ptrIPN7cutlass10bfloat16_tEEEEEEEC2ERKSE_RKSL_,($_ZN7cutlass13device_kernelIN5flash19enable_sm80_to_sm89INS1_16FlashAttnBwdSm80INS1_25CollectiveMainloopBwdSm80ILi2ELi2EN4cute5tupleIJNS5_1CILi128EEES8_NS7_ILi64EEEEEENS_10bfloat16_tEfNS_4arch4Sm80ELb1ELb0ELb1ELb1ELb1ELb0ELb0ELb0ELi2ELi4ELi4ELi4ELb0EEENS1_21CollectiveEpilogueBwdISA_SB_SD_Li256ELb1ELb0ELi2EEENS1_25SingleTileBwdLPTSchedulerILb1ELi128ELb1EEEEEEEEEvNT_6ParamsE$_ZN4cute3eso3ESOILb1ELb0EJNS_6LayoutINS_5tupleIJNS3_IJNS_1CILi8EEENS4_ILi1EEEEEENS4_ILi2EEEEEENS3_IJNS3_IJS6_NS4_ILi0EEEEEENS4_ILi4096EEEEEEEEiEEC2ERKSE_RKi - $_ZN7cutlass13device_kernelIN5flash19enable_sm80_to_sm89INS1_16FlashAttnBwdSm80INS1_25CollectiveMainloopBwdSm80ILi2ELi2EN4cute5tupleIJNS5_1CILi128EEES8_NS7_ILi64EEEEEENS_10bfloat16_tEfNS_4arch4Sm80ELb1ELb0ELb1ELb1ELb1ELb0ELb0ELb0ELi2ELi4ELi4ELi4ELb0EEENS1_21CollectiveEpilogueBwdISA_SB_SD_Li256ELb1ELb0ELi2EEENS1_25SingleTileBwdLPTSchedulerILb1ELi128ELb1EEEEEEEEEvNT_6ParamsE$_ZN4cute3eso3ESOILb1ELb0EJNS_6LayoutINS_5tupleIJNS3_IJNS_1CILi8EEENS4_ILi1EEEEEENS4_ILi2EEEEEENS3_IJNS3_IJS6_NS4_ILi0EEEEEENS4_ILi4096EEEEEEEENS_10ViewEngineINS_8smem_ptrIPN7cutlass10bfloat16_tEEEEEEEC2ERKSE_RKSL_)
$_ZN7cutlass13device_kernelIN5flash19enable_sm80_to_sm89INS1_16FlashAttnBwdSm80INS1_25CollectiveMainloopBwdSm80ILi2ELi2EN4cute5tupleIJNS5_1CILi128EEES8_NS7_ILi64EEEEEENS_10bfloat16_tEfNS_4arch4Sm80ELb1ELb0ELb1ELb1ELb1ELb0ELb0ELb0ELi2ELi4ELi4ELi4ELb0EEENS1_21CollectiveEpilogueBwdISA_SB_SD_Li256ELb1ELb0ELi2EEENS1_25SingleTileBwdLPTSchedulerILb1ELi128ELb1EEEEEEEEEvNT_6ParamsE$_ZN4cute3eso3ESOILb1ELb0EJNS_6LayoutINS_5tupleIJNS3_IJNS_1CILi8EEENS4_ILi1EEEEEENS4_ILi2EEEEEENS3_IJNS3_IJS6_NS4_ILi0EEEEEENS4_ILi4096EEEEEEEENS_10ViewEngineINS_8smem_ptrIPN7cutlass10bfloat16_tEEEEEEEC2ERKSE_RKSL_:
[----:B------:R-:W-:Y:S02]  /*b960*/  IADD3 R4, R67, -c[0x0][0x20], RZ ;  /* 0x8000080043047a10 */ /* 0x000fe40007ffe0ff */
[----:B------:R-:W-:-:S03]  /*b970*/  MOV R7, 0x0 ;  /* 0x0000000000077802 */ /* 0x000fc60000000f00 */
[----:B------:R1:W-:Y:S01]  /*b980*/  STL.64 [R4], R2 ;  /* 0x0000000204007387 */ /* 0x0003e20000100a00 */
[----:B------:R-:W-:Y:S05]  /*b990*/  RET.REL.NODEC R6 `(_ZN7cutlass13device_kernelIN5flash19enable_sm80_to_sm89INS1_16FlashAttnBwdSm80INS1_25CollectiveMainloopBwdSm80ILi2ELi2EN4cute5tupleIJNS5_1CILi128EEES8_NS7_ILi64EEEEEENS_10bfloat16_tEfNS_4arch4Sm80ELb1ELb0ELb1ELb1ELb1ELb0ELb0ELb0ELi2ELi4ELi4ELi4ELb0EEENS1_21CollectiveEpilogueBwdISA_SB_SD_Li256ELb1ELb0ELi2EEENS1_25SingleTileBwdLPTSchedulerILb1ELi128ELb1EEEEEEEEEvNT_6ParamsE) ;  /* 0xffff466006007950 */ /* 0x000fea0003c3ffff */
        .type           $_ZN7cutlass13device_kernelIN5flash19enable_sm80_to_sm89INS1_16FlashAttnBwdSm80INS1_25CollectiveMainloopBwdSm80ILi2ELi2EN4cute5tupleIJNS5_1CILi128EEES8_NS7_ILi64EEEEEENS_10bfloat16_tEfNS_4arch4Sm80ELb1ELb0ELb1ELb1ELb1ELb0ELb0ELb0ELi2ELi4ELi4ELi4ELb0EEENS1_21CollectiveEpilogueBwdISA_SB_SD_Li256ELb1ELb0ELi2EEENS1_25SingleTileBwdLPTSchedulerILb1ELi128ELb1EEEEEEEEEvNT_6ParamsE$_ZN4cute3eso3ESOILb1ELb0EJNS_6LayoutINS_5tupleIJNS3_IJNS_1CILi8EEENS4_ILi1EEEEEENS4_ILi2EEEEEENS3_IJNS3_IJS6_NS4_ILi0EEEEEENS4_ILi4096EEEEEEEEiEEC2ERKSE_RKi,@function
        .size           $_ZN7cutlass13device_kernelIN5flash19enable_sm80_to_sm89INS1_16FlashAttnBwdSm80INS1_25CollectiveMainloopBwdSm80ILi2ELi2EN4cute5tupleIJNS5_1CILi128EEES8_NS7_ILi64EEEEEENS_10bfloat16_tEfNS_4arch4Sm80ELb1ELb0ELb1ELb1ELb1ELb0ELb0ELb0ELi2ELi4ELi4ELi4ELb0EEENS1_21CollectiveEpilogueBwdISA_SB_SD_Li256ELb1ELb0ELi2EEENS1_25SingleTileBwdLPTSchedulerILb1ELi128ELb1EEEEEEEEEvNT_6ParamsE$_ZN4cute3eso3ESOILb1ELb0EJNS_6LayoutINS_5tupleIJNS3_IJNS_1CILi8EEENS4_ILi1EEEEEENS4_ILi2EEEEEENS3_IJNS3_IJS6_NS4_ILi0EEEEEENS4_ILi4096EEEEEEEEiEEC2ERKSE_RKi,($_ZN7cutlass13device_kernelIN5flash19enable_sm80_to_sm89INS1_16FlashAttnBwdSm80INS1_25CollectiveMainloopBwdSm80ILi2ELi2EN4cute5tupleIJNS5_1CILi128EEES8_NS7_ILi64EEEEEENS_10bfloat16_tEfNS_4arch4Sm80ELb1ELb0ELb1ELb1ELb1ELb0ELb0ELb0ELi2ELi4ELi4ELi4ELb0EEENS1_21CollectiveEpilogueBwdISA_SB_SD_Li256ELb1ELb0ELi2EEENS1_25SingleTileBwdLPTSchedulerILb1ELi128ELb1EEEEEEEEEvNT_6ParamsE$_ZN4cute3eso3ESOILb1ELb0EJNS_6LayoutINS_5tupleIJNS3_IJNS_1CILi8EEENS4_ILi1EEEEEENS4_ILi2EEEEEENS3_IJNS3_IJS6_NS4_ILi0EEEEEENS4_ILi64EEEEEEEENS_10ViewEngineIPN7cutlass10bfloat16_tEEEEEC2ERKSE_RKSJ_ - $_ZN7cutlass13device_kernelIN5flash19enable_sm80_to_sm89INS1_16FlashAttnBwdSm80INS1_25CollectiveMainloopBwdSm80ILi2ELi2EN4cute5tupleIJNS5_1CILi128EEES8_NS7_ILi64EEEEEENS_10bfloat16_tEfNS_4arch4Sm80ELb1ELb0ELb1ELb1ELb1ELb0ELb0ELb0ELi2ELi4ELi4ELi4ELb0EEENS1_21CollectiveEpilogueBwdISA_SB_SD_Li256ELb1ELb0ELi2EEENS1_25SingleTileBwdLPTSchedulerILb1ELi128ELb1EEEEEEEEEvNT_6ParamsE$_ZN4cute3eso3ESOILb1ELb0EJNS_6LayoutINS_5tupleIJNS3_IJNS_1CILi8EEENS4_ILi1EEEEEENS4_ILi2EEEEEENS3_IJNS3_IJS6_NS4_ILi0EEEEEENS4_ILi4096EEEEEEEEiEEC2ERKSE_RKi)
$_ZN7cutlass13device_kernelIN5flash19enable_sm80_to_sm89INS1_16FlashAttnBwdSm80INS1_25CollectiveMainloopBwdSm80ILi2ELi2EN4cute5tupleIJNS5_1CILi128EEES8_NS7_ILi64EEEEEENS_10bfloat16_tEfNS_4arch4Sm80ELb1ELb0ELb1ELb1ELb1ELb0ELb0ELb0ELi2ELi4ELi4ELi4ELb0EEENS1_21CollectiveEpilogueBwdISA_SB_SD_Li256ELb1ELb0ELi2EEENS1_25SingleTileBwdLPTSchedulerILb1ELi128ELb1EEEEEEEEEvNT_6ParamsE$_ZN4cute3eso3ESOILb1ELb0EJNS_6LayoutINS_5tupleIJNS3_IJNS_1CILi8EEENS4_ILi1EEEEEENS4_ILi2EEEEEENS3_IJNS3_IJS6_NS4_ILi0EEEEEENS4_ILi4096EEEEEEEEiEEC2ERKSE_RKi:
[----:B------:R-:W-:Y:S02]  /*b9a0*/  IADD3 R2, R67, -c[0x0][0x20], RZ ;  /* 0x8000080043027a10 */ /* 0x000fe40007ffe0ff */
[----:B------:R-:W-:-:S03]  /*b9b0*/  MOV R5, 0x0 ;  /* 0x0000000000057802 */ /* 0x000fc60000000f00 */
[----:B------:R1:W-:Y:S01]  /*b9c0*/  STL [R2], R3 ;  /* 0x0000000302007387 */ /* 0x0003e20000100800 */
[----:B------:R-:W-:Y:S05]  /*b9d0*/  RET.REL.NODEC R4 `(_ZN7cutlass13device_kernelIN5flash19enable_sm80_to_sm89INS1_16FlashAttnBwdSm80INS1_25CollectiveMainloopBwdSm80ILi2ELi2EN4cute5tupleIJNS5_1CILi128EEES8_NS7_ILi64EEEEEENS_10bfloat16_tEfNS_4arch4Sm80ELb1ELb0ELb1ELb1ELb1ELb0ELb0ELb0ELi2ELi4ELi4ELi4ELb0EEENS1_21CollectiveEpilogueBwdISA_SB_SD_Li256ELb1ELb0ELi2EEENS1_25SingleTileBwdLPTSchedulerILb1ELi128ELb1EEEEEEEEEvNT_6ParamsE) ;  /* 0xffff462004007950 */ /* 0x000fea0003c3ffff */
        .type           $_ZN7cutlass13device_kernelIN5flash19enable_sm80_to_sm89INS1_16FlashAttnBwdSm80INS1_25CollectiveMainloopBwdSm80ILi2ELi2EN4cute5tupleIJNS5_1CILi128EEES8_NS7_ILi64EEEEEENS_10bfloat16_tEfNS_4arch4Sm80ELb1ELb0ELb1ELb1ELb1ELb0ELb0ELb0ELi2ELi4ELi4ELi4ELb0EEENS1_21CollectiveEpilogueBwdISA_SB_SD_Li256ELb1ELb0ELi2EEENS1_25SingleTileBwdLPTSchedulerILb1ELi128ELb1EEEEEEEEEvNT_6ParamsE$_ZN4cute3eso3ESOILb1ELb0EJNS_6LayoutINS_5tupleIJNS3_IJNS_1CILi8EEENS4_ILi1EEEEEENS4_ILi2EEEEEENS3_IJNS3_IJS6_NS4_ILi0EEEEEENS4_ILi64EEEEEEEENS_10ViewEngineIPN7cutlass10bfloat16_tEEEEEC2ERKSE_RKSJ_,@function
        .size           $_ZN7cutlass13device_kernelIN5flash19enable_sm80_to_sm89INS1_16FlashAttnBwdSm80INS1_25CollectiveMainloopBwdSm80ILi2ELi2EN4cute5tupleIJNS5_1CILi128EEES8_NS7_ILi64EEEEEENS_10bfloat16_tEfNS_4arch4Sm80ELb1ELb0ELb1ELb1ELb1ELb0ELb0ELb0ELi2ELi4ELi4ELi4ELb0EEENS1_21CollectiveEpilogueBwdISA_SB_SD_Li256ELb1ELb0ELi2EEENS1_25SingleTileBwdLPTSchedulerILb1ELi128ELb1EEEEEEEEEvNT_6ParamsE$_ZN4cute3eso3ESOILb1ELb0EJNS_6LayoutINS_5tupleIJNS3_IJNS_1CILi8EEENS4_ILi1EEEEEENS4_ILi2EEEEEENS3_IJNS3_IJS6_NS4_ILi0EEEEEENS4_ILi64EEEEEEEENS_10ViewEngineIPN7cutlass10bfloat16_tEEEEEC2ERKSE_RKSJ_,($_ZN7cutlass13device_kernelIN5flash19enable_sm80_to_sm89INS1_16FlashAttnBwdSm80INS1_25CollectiveMainloopBwdSm80ILi2ELi2EN4cute5tupleIJNS5_1CILi128EEES8_NS7_ILi64EEEEEENS_10bfloat16_tEfNS_4arch4Sm80ELb1ELb0ELb1ELb1ELb1ELb0ELb0ELb0ELi2ELi4ELi4ELi4ELb0EEENS1_21CollectiveEpilogueBwdISA_SB_SD_Li256ELb1ELb0ELi2EEENS1_25SingleTileBwdLPTSchedulerILb1ELi128ELb1EEEEEEEEEvNT_6ParamsE$_ZN4cute3eso3ESOILb1ELb0EJNS_6LayoutINS_5tupleIJNS3_IJNS_1CILi8EEENS4_ILi1EEEEEENS4_ILi2EEEEEENS3_IJNS3_IJS6_NS4_ILi0EEEEEENS4_ILi64EEEEEEEEiEEC2ERKSE_RKi - $_ZN7cutlass13device_kernelIN5flash19enable_sm80_to_sm89INS1_16FlashAttnBwdSm80INS1_25CollectiveMainloopBwdSm80ILi2ELi2EN4cute5tupleIJNS5_1CILi128EEES8_NS7_ILi64EEEEEENS_10bfloat16_tEfNS_4arch4Sm80ELb1ELb0ELb1ELb1ELb1ELb0ELb0ELb0ELi2ELi4ELi4ELi4ELb0EEENS1_21CollectiveEpilogueBwdISA_SB_SD_Li256ELb1ELb0ELi2EEENS1_25SingleTileBwdLPTSchedulerILb1ELi128ELb1EEEEEEEEEvNT_6ParamsE$_ZN4cute3eso3ESOILb1ELb0EJNS_6LayoutINS_5tupleIJNS3_IJNS_1CILi8EEENS4_ILi1EEEEEENS4_ILi2EEEEEENS3_IJNS3_IJS6_NS4_ILi0EEEEEENS4_ILi64EEEEEEEENS_10ViewEngineIPN7cutlass10bfloat16_tEEEEEC2ERKSE_RKSJ_)
$_ZN7cutlass13device_kernelIN5flash19enable_sm80_to_sm89INS1_16FlashAttnBwdSm80INS1_25CollectiveMainloopBwdSm80ILi2ELi2EN4cute5tupleIJNS5_1CILi128EEES8_NS7_ILi64EEEEEENS_10bfloat16_tEfNS_4arch4Sm80ELb1ELb0ELb1ELb1ELb1ELb0ELb0ELb0ELi2ELi4ELi4ELi4ELb0EEENS1_21CollectiveEpilogueBwdISA_SB_SD_Li256ELb1ELb0ELi2EEENS1_25SingleTileBwdLPTSchedulerILb1ELi128ELb1EEEEEEEEEvNT_6ParamsE$_ZN4cute3eso3ESOILb1ELb0EJNS_6LayoutINS_5tupleIJNS3_IJNS_1CILi8EEENS4_ILi1EEEEEENS4_ILi2EEEEEENS3_IJNS3_IJS6_NS4_ILi0EEEEEENS4_ILi64EEEEEEEENS_10ViewEngineIPN7cutlass10bfloat16_tEEEEEC2ERKSE_RKSJ_:
[----:B------:R-:W-:Y:S01]  /*b9e0*/  IADD3 R2, R23, -c[0x0][0x20], RZ ;  /* 0x8000080017027a10 */ /* 0x000fe20007ffe0ff */
[----:B------:R-:W-:Y:S01]  /*b9f0*/  IMAD.MOV.U32 R9, RZ, RZ, R3 ;  /* 0x000000ffff097224 */ /* 0x000fe200078e0003 */
[----:B------:R-:W-:-:S04]  /*ba00*/  MOV R7, 0x0 ;  /* 0x0000000000077802 */ /* 0x000fc80000000f00 */
[----:B------:R1:W-:Y:S01]  /*ba10*/  STL.64 [R2], R8 ;  /* 0x0000000802007387 */ /* 0x0003e20000100a00 */
[----:B------:R-:W-:Y:S05]  /*ba20*/  RET.REL.NODEC R6 `(_ZN7cutlass13device_kernelIN5flash19enable_sm80_to_sm89INS1_16FlashAttnBwdSm80INS1_25CollectiveMainloopBwdSm80ILi2ELi2EN4cute5tupleIJNS5_1CILi128EEES8_NS7_ILi64EEEEEENS_10bfloat16_tEfNS_4arch4Sm80ELb1ELb0ELb1ELb1ELb1ELb0ELb0ELb0ELi2ELi4ELi4ELi4ELb0EEENS1_21CollectiveEpilogueBwdISA_SB_SD_Li256ELb1ELb0ELi2EEENS1_25SingleTileBwdLPTSchedulerILb1ELi128ELb1EEEEEEEEEvNT_6ParamsE) ;  /* 0xffff45d006007950 */ /* 0x000fea0003c3ffff */
        .type           $_ZN7cutlass13device_kernelIN5flash19enable_sm80_to_sm89INS1_16FlashAttnBwdSm80INS1_25CollectiveMainloopBwdSm80ILi2ELi2EN4cute5tupleIJNS5_1CILi128EEES8_NS7_ILi64EEEEEENS_10bfloat16_tEfNS_4arch4Sm80ELb1ELb0ELb1ELb1ELb1ELb0ELb0ELb0ELi2ELi4ELi4ELi4ELb0EEENS1_21CollectiveEpilogueBwdISA_SB_SD_Li256ELb1ELb0ELi2EEENS1_25SingleTileBwdLPTSchedulerILb1ELi128ELb1EEEEEEEEEvNT_6ParamsE$_ZN4cute3eso3ESOILb1ELb0EJNS_6LayoutINS_5tupleIJNS3_IJNS_1CILi8EEENS4_ILi1EEEEEENS4_ILi2EEEEEENS3_IJNS3_IJS6_NS4_ILi0EEEEEENS4_ILi64EEEEEEEEiEEC2ERKSE_RKi,@function
        .size           $_ZN7cutlass13device_kernelIN5flash19enable_sm80_to_sm89INS1_16FlashAttnBwdSm80INS1_25CollectiveMainloopBwdSm80ILi2ELi2EN4cute5tupleIJNS5_1CILi128EEES8_NS7_ILi64EEEEEENS_10bfloat16_tEfNS_4arch4Sm80ELb1ELb0ELb1ELb1ELb1ELb0ELb0ELb0ELi2ELi4ELi4ELi4ELb0EEENS1_21CollectiveEpilogueBwdISA_SB_SD_Li256ELb1ELb0ELi2EEENS1_25SingleTileBwdLPTSchedulerILb1ELi128ELb1EEEEEEEEEvNT_6ParamsE$_ZN4cute3eso3ESOILb1ELb0EJNS_6LayoutINS_5tupleIJNS3_IJNS_1CILi8EEENS4_ILi1EEEEEENS4_ILi2EEEEEENS3_IJNS3_IJS6_NS4_ILi0EEEEEENS4_ILi64EEEEEEEEiEEC2ERKSE_RKi,($_ZN7cutlass13device_kernelIN5flash19enable_sm80_to_sm89INS1_16FlashAttnBwdSm80INS1_25CollectiveMainloopBwdSm80ILi2ELi2EN4cute5tupleIJNS5_1CILi128EEES8_NS7_ILi64EEEEEENS_10bfloat16_tEfNS_4arch4Sm80ELb1ELb0ELb1ELb1ELb1ELb0ELb0ELb0ELi2ELi4ELi4ELi4ELb0EEENS1_21CollectiveEpilogueBwdISA_SB_SD_Li256ELb1ELb0ELi2EEENS1_25SingleTileBwdLPTSchedulerILb1ELi128ELb1EEEEEEEEEvNT_6ParamsE$_ZN4cute3eso3ESOILb1ELb0EJNS_6LayoutINS_5tupleIJNS3_IJNS_1CILi8EEENS4_ILi1EEEEEENS4_ILi2EEEEEENS3_IJNS3_IJS6_NS4_ILi0EEEEEENS4_ILi8192EEEEEEEENS_10ViewEngineINS_8smem_ptrIPN7cutlass10bfloat16_tEEEEEEEC2ERKSE_RKSL_ - $_ZN7cutlass13device_kernelIN5flash19enable_sm80_to_sm89INS1_16FlashAttnBwdSm80INS1_25CollectiveMainloopBwdSm80ILi2ELi2EN4cute5tupleIJNS5_1CILi128EEES8_NS7_ILi64EEEEEENS_10bfloat16_tEfNS_4arch4Sm80ELb1ELb0ELb1ELb1ELb1ELb0ELb0ELb0ELi2ELi4ELi4ELi4ELb0EEENS1_21CollectiveEpilogueBwdISA_SB_SD_Li256ELb1ELb0ELi2EEENS1_25SingleTileBwdLPTSchedulerILb1ELi128ELb1EEEEEEEEEvNT_6ParamsE$_ZN4cute3eso3ESOILb1ELb0EJNS_6LayoutINS_5tupleIJNS3_IJNS_1CILi8EEENS4_ILi1EEEEEENS4_ILi2EEEEEENS3_IJNS3_IJS6_NS4_ILi0EEEEEENS4_ILi64EEEEEEEEiEEC2ERKSE_RKi)
$_ZN7cutlass13device_kernelIN5flash19enable_sm80_to_sm89INS1_16FlashAttnBwdSm80INS1_25CollectiveMainloopBwdSm80ILi2ELi2EN4cute5tupleIJNS5_1CILi128EEES8_NS7_ILi64EEEEEENS_10bfloat16_tEfNS_4arch4Sm80ELb1ELb0ELb1ELb1ELb1ELb0ELb0ELb0ELi2ELi4ELi4ELi4ELb0EEENS1_21CollectiveEpilogueBwdISA_SB_SD_Li256ELb1ELb0ELi2EEENS1_25SingleTileBwdLPTSchedulerILb1ELi128ELb1EEEEEEEEEvNT_6ParamsE$_ZN4cute3eso3ESOILb1ELb0EJNS_6LayoutINS_5tupleIJNS3_IJNS_1CILi8EEENS4_ILi1EEEEEENS4_ILi2EEEEEENS3_IJNS3_IJS6_NS4_ILi0EEEEEENS4_ILi64EEEEEEEEiEEC2ERKSE_RKi:
[----:B------:R-:W-:Y:S02]  /*ba30*/  IADD3 R2, R23, -c[0x0][0x20], RZ ;  /* 0x8000080017027a10 */ /* 0x000fe40007ffe0ff */
[----:B------:R-:W-:-:S03]  /*ba40*/  MOV R7, 0x0 ;  /* 0x0000000000077802 */ /* 0x000fc60000000f00 */
[----:B------:R1:W-:Y:S01]  /*ba50*/  STL [R2], R3 ;  /* 0x0000000302007387 */ /* 0x0003e20000100800 */
[----:B------:R-:W-:Y:S05]  /*ba60*/  RET.REL.NODEC R6 `(_ZN7cutlass13device_kernelIN5flash19enable_sm80_to_sm89INS1_16FlashAttnBwdSm80INS1_25CollectiveMainloopBwdSm80ILi2ELi2EN4cute5tupleIJNS5_1CILi128EEES8_NS7_ILi64EEEEEENS_10bfloat16_tEfNS_4arch4Sm80ELb1ELb0ELb1ELb1ELb1ELb0ELb0ELb0ELi2ELi4ELi4ELi4ELb0EEENS1_21CollectiveEpilogueBwdISA_SB_SD_Li256ELb1ELb0ELi2EEENS1_25SingleTileBwdLPTSchedulerILb1ELi128ELb1EEEEEEEEEvNT_6ParamsE) ;  /* 0xffff459006007950 */ /* 0x000fea0003c3ffff */
        .type           $_ZN7cutlass13device_kernelIN5flash19enable_sm80_to_sm89INS1_16FlashAttnBwdSm80INS1_25CollectiveMainloopBwdSm80ILi2ELi2EN4cute5tupleIJNS5_1CILi128EEES8_NS7_ILi64EEEEEENS_10bfloat16_tEfNS_4arch4Sm80ELb1ELb0ELb1ELb1ELb1ELb0ELb0ELb0ELi2ELi4ELi4ELi4ELb0EEENS1_21CollectiveEpilogueBwdISA_SB_SD_Li256ELb1ELb0ELi2EEENS1_25SingleTileBwdLPTSchedulerILb1ELi128ELb1EEEEEEEEEvNT_6ParamsE$_ZN4cute3eso3ESOILb1ELb0EJNS_6LayoutINS_5tupleIJNS3_IJNS_1CILi8EEENS4_ILi1EEEEEENS4_ILi2EEEEEENS3_IJNS3_IJS6_NS4_ILi0EEEEEENS4_ILi8192EEEEEEEENS_10ViewEngineINS_8smem_ptrIPN7cutlass10bfloat16_tEEEEEEEC2ERKSE_RKSL_,@function
        .size           $_ZN7cutlass13device_kernelIN5flash19enable_sm80_to_sm89INS1_16FlashAttnBwdSm80INS1_25CollectiveMainloopBwdSm80ILi2ELi2EN4cute5tupleIJNS5_1CILi128EEES8_NS7_ILi64EEEEEENS_10bfloat16_tEfNS_4arch4Sm80ELb1ELb0ELb1ELb1ELb1ELb0ELb0ELb0ELi2ELi4ELi4ELi4ELb0EEENS1_21CollectiveEpilogueBwdISA_SB_SD_Li256ELb1ELb0ELi2EEENS1_25SingleTileBwdLPTSchedulerILb1ELi128ELb1EEEEEEEEEvNT_6ParamsE$_ZN4cute3eso3ESOILb1ELb0EJNS_6LayoutINS_5tupleIJNS3_IJNS_1CILi8EEENS4_ILi1EEEEEENS4_ILi2EEEEEENS3_IJNS3_IJS6_NS4_ILi0EEEEEENS4_ILi8192EEEEEEEENS_10ViewEngineINS_8smem_ptrIPN7cutlass10bfloat16_tEEEEEEEC2ERKSE_RKSL_,($_ZN7cutlass13device_kernelIN5flash19enable_sm80_to_sm89INS1_16FlashAttnBwdSm80INS1_25CollectiveMainloopBwdSm80ILi2ELi2EN4cute5tupleIJNS5_1CILi128EEES8_NS7_ILi64EEEEEENS_10bfloat16_tEfNS_4arch4Sm80ELb1ELb0ELb1ELb1ELb1ELb0ELb0ELb0ELi2ELi4ELi4ELi4ELb0EEENS1_21CollectiveEpilogueBwdISA_SB_SD_Li256ELb1ELb0ELi2EEENS1_25SingleTileBwdLPTSchedulerILb1ELi128ELb1EEEEEEEEEvNT_6ParamsE$_ZN4cute3eso3ESOILb1ELb0EJNS_6LayoutINS_5tupleIJNS3_IJNS_1CILi8EEENS4_ILi1EEEEEENS4_ILi2EEEEEENS3_IJNS3_IJS6_NS4_ILi0EEEEEENS4_ILi8192EEEEEEEEiEEC2ERKSE_RKi - $_ZN7cutlass13device_kernelIN5flash19enable_sm80_to_sm89INS1_16FlashAttnBwdSm80INS1_25CollectiveMainloopBwdSm80ILi2ELi2EN4cute5tupleIJNS5_1CILi128EEES8_NS7_ILi64EEEEEENS_10bfloat16_tEfNS_4arch4Sm80ELb1ELb0ELb1ELb1ELb1ELb0ELb0ELb0ELi2ELi4ELi4ELi4ELb0EEENS1_21CollectiveEpilogueBwdISA_SB_SD_Li256ELb1ELb0ELi2EEENS1_25SingleTileBwdLPTSchedulerILb1ELi128ELb1EEEEEEEEEvNT_6ParamsE$_ZN4cute3eso3ESOILb1ELb0EJNS_6LayoutINS_5tupleIJNS3_IJNS_1CILi8EEENS4_ILi1EEEEEENS4_ILi2EEEEEENS3_IJNS3_IJS6_NS4_ILi0EEEEEENS4_ILi8192EEEEEEEENS_10ViewEngineINS_8smem_ptrIPN7cutlass10bfloat16_tEEEEEEEC2ERKSE_RKSL_)
$_ZN7cutlass13device_kernelIN5flash19enable_sm80_to_sm89INS1_16FlashAttnBwdSm80INS1_25CollectiveMainloopBwdSm80ILi2ELi2EN4cute5tupleIJNS5_1CILi128EEES8_NS7_ILi64EEEEEENS_10bfloat16_tEfNS_4arch4Sm80ELb1ELb0ELb1ELb1ELb1ELb0ELb0ELb0ELi2ELi4ELi4ELi4ELb0EEENS1_21CollectiveEpilogueBwdISA_SB_SD_Li256ELb1ELb0ELi2EEENS1_25SingleTileBwdLPTSchedulerILb1ELi128ELb1EEEEEEEEEvNT_6ParamsE$_ZN4cute3eso3ESOILb1ELb0EJNS_6LayoutINS_5tupleIJNS3_IJNS_1CILi8EEENS4_ILi1EEEEEENS4_ILi2EEEEEENS3_IJNS3_IJS6_NS4_ILi0EEEEEENS4_ILi8192EEEEEEEENS_10ViewEngineINS_8smem_ptrIPN7cutlass10bfloat16_tEEEEEEEC2ERKSE_RKSL_:
[----:B------:R-:W-:Y:S02]  /*ba70*/  IADD3 R4, R23, -c[0x0][0x20], RZ ;  /* 0x8000080017047a10 */ /* 0x000fe40007ffe0ff */
[----:B------:R-:W-:-:S03]  /*ba80*/  MOV R7, 0x0 ;  /* 0x0000000000077802 */ /* 0x000fc60000000f00 */
[----:B------:R1:W-:Y:S01]  /*ba90*/  STL.64 [R4], R2 ;  /* 0x0000000204007387 */ /* 0x0003e20000100a00 */
[----:B------:R-:W-:Y:S05]  /*baa0*/  RET.REL.NODEC R6 `(_ZN7cutlass13device_kernelIN5flash19enable_sm80_to_sm89INS1_16FlashAttnBwdSm80INS1_25CollectiveMainloopBwdSm80ILi2ELi2EN4cute5tupleIJNS5_1CILi128EEES8_NS7_ILi64EEEEEENS_10bfloat16_tEfNS_4arch4Sm80ELb1ELb0ELb1ELb1ELb1ELb0ELb0ELb0ELi2ELi4ELi4ELi4ELb0EEENS1_21CollectiveEpilogueBwdISA_SB_SD_Li256ELb1ELb0ELi2EEENS1_25SingleTileBwdLPTSchedulerILb1ELi128ELb1EEEEEEEEEvNT_6ParamsE) ;  /* 0xffff455006007950 */ /* 0x000fea0003c3ffff */
        .type           $_ZN7cutlass13device_kernelIN5flash19enable_sm80_to_sm89INS1_16FlashAttnBwdSm80INS1_25CollectiveMainloopBwdSm80ILi2ELi2EN4cute5tupleIJNS5_1CILi128EEES8_NS7_ILi64EEEEEENS_10bfloat16_tEfNS_4arch4Sm80ELb1ELb0ELb1ELb1ELb1ELb0ELb0ELb0ELi2ELi4ELi4ELi4ELb0EEENS1_21CollectiveEpilogueBwdISA_SB_SD_Li256ELb1ELb0ELi2EEENS1_25SingleTileBwdLPTSchedulerILb1ELi128ELb1EEEEEEEEEvNT_6ParamsE$_ZN4cute3eso3ESOILb1ELb0EJNS_6LayoutINS_5tupleIJNS3_IJNS_1CILi8EEENS4_ILi1EEEEEENS4_ILi2EEEEEENS3_IJNS3_IJS6_NS4_ILi0EEEEEENS4_ILi8192EEEEEEEEiEEC2ERKSE_RKi,@function
        .size           $_ZN7cutlass13device_kernelIN5flash19enable_sm80_to_sm89INS1_16FlashAttnBwdSm80INS1_25CollectiveMainloopBwdSm80ILi2ELi2EN4cute5tupleIJNS5_1CILi128EEES8_NS7_ILi64EEEEEENS_10bfloat16_tEfNS_4arch4Sm80ELb1ELb0ELb1ELb1ELb1ELb0ELb0ELb0ELi2ELi4ELi4ELi4ELb0EEENS1_21CollectiveEpilogueBwdISA_SB_SD_Li256ELb1ELb0ELi2EEENS1_25SingleTileBwdLPTSchedulerILb1ELi128ELb1EEEEEEEEEvNT_6ParamsE$_ZN4cute3eso3ESOILb1ELb0EJNS_6LayoutINS_5tupleIJNS3_IJNS_1CILi8EEENS4_ILi1EEEEEENS4_ILi2EEEEEENS3_IJNS3_IJS6_NS4_ILi0EEEEEENS4_ILi8192EEEEEEEEiEEC2ERKSE_RKi,($_ZN7cutlass13device_kernelIN5flash19enable_sm80_to_sm89INS1_16FlashAttnBwdSm80INS1_25CollectiveMainloopBwdSm80ILi2ELi2EN4cute5tupleIJNS5_1CILi128EEES8_NS7_ILi64EEEEEENS_10bfloat16_tEfNS_4arch4Sm80ELb1ELb0ELb1ELb1ELb1ELb0ELb0ELb0ELi2ELi4ELi4ELi4ELb0EEENS1_21CollectiveEpilogueBwdISA_SB_SD_Li256ELb1ELb0ELi2EEENS1_25SingleTileBwdLPTSchedulerILb1ELi128ELb1EEEEEEEEEvNT_6ParamsE$_ZN4cute3eso3ESOILb1ELb0EJNS_6LayoutINS_5tupleIJNS3_IJNS_1CILi8EEENS4_ILi1EEEEEENS4_ILi2EEEEEENS3_IJNS3_IJS6_NS4_ILi0EEEEEES5_EEEEENS_10ViewEngineIPN7cutlass10bfloat16_tEEEEEC2ERKSD_RKSI_ - $_ZN7cutlass13device_kernelIN5flash19enable_sm80_to_sm89INS1_16FlashAttnBwdSm80INS1_25CollectiveMainloopBwdSm80ILi2ELi2EN4cute5tupleIJNS5_1CILi128EEES8_NS7_ILi64EEEEEENS_10bfloat16_tEfNS_4arch4Sm80ELb1ELb0ELb1ELb1ELb1ELb0ELb0ELb0ELi2ELi4ELi4ELi4ELb0EEENS1_21CollectiveEpilogueBwdISA_SB_SD_Li256ELb1ELb0ELi2EEENS1_25SingleTileBwdLPTSchedulerILb1ELi128ELb1EEEEEEEEEvNT_6ParamsE$_ZN4cute3eso3ESOILb1ELb0EJNS_6LayoutINS_5tupleIJNS3_IJNS_1CILi8EEENS4_ILi1EEEEEENS4_ILi2EEEEEENS3_IJNS3_IJS6_NS4_ILi0EEEEEENS4_ILi8192EEEEEEEEiEEC2ERKSE_RKi)
$_ZN7cutlass13device_kernelIN5flash19enable_sm80_to_sm89INS1_16FlashAttnBwdSm80INS1_25CollectiveMainloopBwdSm80ILi2ELi2EN4cute5tupleIJNS5_1CILi128EEES8_NS7_ILi64EEEEEENS_10bfloat16_tEfNS_4arch4Sm80ELb1ELb0ELb1ELb1ELb1ELb0ELb0ELb0ELi2ELi4ELi4ELi4ELb0EEENS1_21CollectiveEpilogueBwdISA_SB_SD_Li256ELb1ELb0ELi2EEENS1_25SingleTileBwdLPTSchedulerILb1ELi128ELb1EEEEEEEEEvNT_6ParamsE$_ZN4cute3eso3ESOILb1ELb0EJNS_6LayoutINS_5tupleIJNS3_IJNS_1CILi8EEENS4_ILi1EEEEEENS4_ILi2EEEEEENS3_IJNS3_IJS6_NS4_ILi0EEEEEENS4_ILi8192EEEEEEEEiEEC2ERKSE_RKi:
[----:B------:R-:W-:Y:S02]  /*bab0*/  IADD3 R2, R23, -c[0x0][0x20], RZ ;  /* 0x8000080017027a10 */ /* 0x000fe40007ffe0ff */
[----:B------:R-:W-:-:S03]  /*bac0*/  MOV R5, 0x0 ;  /* 0x0000000000057802 */ /* 0x000fc60000000f00 */
[----:B------:R1:W-:Y:S01]  /*bad0*/  STL [R2], R3 ;  /* 0x0000000302007387 */ /* 0x0003e20000100800 */
[----:B------:R-:W-:Y:S05]  /*bae0*/  RET.REL.NODEC R4 `(_ZN7cutlass13device_kernelIN5flash19enable_sm80_to_sm89INS1_16FlashAttnBwdSm80INS1_25CollectiveMainloopBwdSm80ILi2ELi2EN4cute5tupleIJNS5_1CILi128EEES8_NS7_ILi64EEEEEENS_10bfloat16_tEfNS_4arch4Sm80ELb1ELb0ELb1ELb1ELb1ELb0ELb0ELb0ELi2ELi4ELi4ELi4ELb0EEENS1_21CollectiveEpilogueBwdISA_SB_SD_Li256ELb1ELb0ELi2EEENS1_25SingleTileBwdLPTSchedulerILb1ELi128ELb1EEEEEEEEEvNT_6ParamsE) ;  /* 0xffff451004007950 */ /* 0x000fea0003c3ffff */
        .type           $_ZN7cutlass13device_kernelIN5flash19enable_sm80_to_sm89INS1_16FlashAttnBwdSm80INS1_25CollectiveMainloopBwdSm80ILi2ELi2EN4cute5tupleIJNS5_1CILi128EEES8_NS7_ILi64EEEEEENS_10bfloat16_tEfNS_4arch4Sm80ELb1ELb0ELb1ELb1ELb1ELb0ELb0ELb0ELi2ELi4ELi4ELi4ELb0EEENS1_21CollectiveEpilogueBwdISA_SB_SD_Li256ELb1ELb0ELi2EEENS1_25SingleTileBwdLPTSchedulerILb1ELi128ELb1EEEEEEEEEvNT_6ParamsE$_ZN4cute3eso3ESOILb1ELb0EJNS_6LayoutINS_5tupleIJNS3_IJNS_1CILi8EEENS4_ILi1EEEEEENS4_ILi2EEEEEENS3_IJNS3_IJS6_NS4_ILi0EEEEEES5_EEEEENS_10ViewEngineIPN7cutlass10bfloat16_tEEEEEC2ERKSD_RKSI_,@function
        .size           $_ZN7cutlass13device_kernelIN5flash19enable_sm80_to_sm89INS1_16FlashAttnBwdSm80INS1_25CollectiveMainloopBwdSm80ILi2ELi2EN4cute5tupleIJNS5_1CILi128EEES8_NS7_ILi64EEEEEENS_10bfloat16_tEfNS_4arch4Sm80ELb1ELb0ELb1ELb1ELb1ELb0ELb0ELb0ELi2ELi4ELi4ELi4ELb0EEENS1_21CollectiveEpilogueBwdISA_SB_SD_Li256ELb1ELb0ELi2EEENS1_25SingleTileBwdLPTSchedulerILb1ELi128ELb1EEEEEEEEEvNT_6ParamsE$_ZN4cute3eso3ESOILb1ELb0EJNS_6LayoutINS_5tupleIJNS3_IJNS_1CILi8EEENS4_ILi1EEEEEENS4_ILi2EEEEEENS3_IJNS3_IJS6_NS4_ILi0EEEEEES5_EEEEENS_10ViewEngineIPN7cutlass10bfloat16_tEEEEEC2ERKSD_RKSI_,($_ZN7cutlass13device_kernelIN5flash19enable_sm80_to_sm89INS1_16FlashAttnBwdSm80INS1_25CollectiveMainloopBwdSm80ILi2ELi2EN4cute5tupleIJNS5_1CILi128EEES8_NS7_ILi64EEEEEENS_10bfloat16_tEfNS_4arch4Sm80ELb1ELb0ELb1ELb1ELb1ELb0ELb0ELb0ELi2ELi4ELi4ELi4ELb0EEENS1_21CollectiveEpilogueBwdISA_SB_SD_Li256ELb1ELb0ELi2EEENS1_25SingleTileBwdLPTSchedulerILb1ELi128ELb1EEEEEEEEEvNT_6ParamsE$_ZN4cute3eso3ESOILb1ELb0EJNS_6LayoutINS_5tupleIJNS3_IJNS_1CILi8EEENS4_ILi1EEEEEENS4_ILi2EEEEEENS3_IJNS3_IJS6_NS4_ILi0EEEEEES5_EEEEEiEEC2ERKSD_RKi - $_ZN7cutlass13device_kernelIN5flash19enable_sm80_to_sm89INS1_16FlashAttnBwdSm80INS1_25CollectiveMainloopBwdSm80ILi2ELi2EN4cute5tupleIJNS5_1CILi128EEES8_NS7_ILi64EEEEEENS_10bfloat16_tEfNS_4arch4Sm80ELb1ELb0ELb1ELb1ELb1ELb0ELb0ELb0ELi2ELi4ELi4ELi4ELb0EEENS1_21CollectiveEpilogueBwdISA_SB_SD_Li256ELb1ELb0ELi2EEENS1_25SingleTileBwdLPTSchedulerILb1ELi128ELb1EEEEEEEEEvNT_6ParamsE$_ZN4cute3eso3ESOILb1ELb0EJNS_6LayoutINS_5tupleIJNS3_IJNS_1CILi8EEENS4_ILi1EEEEEENS4_ILi2EEEEEENS3_IJNS3_IJS6_NS4_ILi0EEEEEES5_EEEEENS_10ViewEngineIPN7cutlass10bfloat16_tEEEEEC2ERKSD_RKSI_)
$_ZN7cutlass13device_kernelIN5flash19enable_sm80_to_sm89INS1_16FlashAttnBwdSm80INS1_25CollectiveMainloopBwdSm80ILi2ELi2EN4cute5tupleIJNS5_1CILi128EEES8_NS7_ILi64EEEEEENS_10bfloat16_tEfNS_4arch4Sm80ELb1ELb0ELb1ELb1ELb1ELb0ELb0ELb0ELi2ELi4ELi4ELi4ELb0EEENS1_21CollectiveEpilogueBwdISA_SB_SD_Li256ELb1ELb0ELi2EEENS1_25SingleTileBwdLPTSchedulerILb1ELi128ELb1EEEEEEEEEvNT_6ParamsE$_ZN4cute3eso3ESOILb1ELb0EJNS_6LayoutINS_5tupleIJNS3_IJNS_1CILi8EEENS4_ILi1EEEEEENS4_ILi2EEEEEENS3_IJNS3_IJS6_NS4_ILi0EEEEEES5_EEEEENS_10ViewEngineIPN7cutlass10bfloat16_tEEEEEC2ERKSD_RKSI_:
[----:B------:R-:W-:Y:S01]  /*baf0*/  IADD3 R7, R67, -c[0x0][0x20], RZ ;  /* 0x8000080043077a10 */ /* 0x000fe20007ffe0ff */
[----:B------:R-:W-:Y:S01]  /*bb00*/  IMAD.MOV.U32 R10, RZ, RZ, R6 ;  /* 0x000000ffff0a7224 */ /* 0x000fe200078e0006 */
[----:B------:R-:W-:Y:S01]  /*bb10*/  MOV R11, R9 ;  /* 0x00000009000b7202 */ /* 0x000fe20000000f00 */
[----:B------:R-:W-:-:S04]  /*bb20*/  IMAD.MOV.U32 R9, RZ, RZ, 0x0 ;  /* 0x00000000ff097424 */ /* 0x000fc800078e00ff */
[----:B------:R1:W-:Y:S01]  /*bb30*/  STL.64 [R7], R10 ;  /* 0x0000000a07007387 */ /* 0x0003e20000100a00 */
[----:B------:R-:W-:Y:S05]  /*bb40*/  RET.REL.NODEC R8 `(_ZN7cutlass13device_kernelIN5flash19enable_sm80_to_sm89INS1_16FlashAttnBwdSm80INS1_25CollectiveMainloopBwdSm80ILi2ELi2EN4cute5tupleIJNS5_1CILi128EEES8_NS7_ILi64EEEEEENS_10bfloat16_tEfNS_4arch4Sm80ELb1ELb0ELb1ELb1ELb1ELb0ELb0ELb0ELi2ELi4ELi4ELi4ELb0EEENS1_21CollectiveEpilogueBwdISA_SB_SD_Li256ELb1ELb0ELi2EEENS1_25SingleTileBwdLPTSchedulerILb1ELi128ELb1EEEEEEEEEvNT_6ParamsE) ;  /* 0xffff44b008007950 */ /* 0x000fea0003c3ffff */
        .type           $_ZN7cutlass13device_kernelIN5flash19enable_sm80_to_sm89INS1_16FlashAttnBwdSm80INS1_25CollectiveMainloopBwdSm80ILi2ELi2EN4cute5tupleIJNS5_1CILi128EEES8_NS7_ILi64EEEEEENS_10bfloat16_tEfNS_4arch4Sm80ELb1ELb0ELb1ELb1ELb1ELb0ELb0ELb0ELi2ELi4ELi4ELi4ELb0EEENS1_21CollectiveEpilogueBwdISA_SB_SD_Li256ELb1ELb0ELi2EEENS1_25SingleTileBwdLPTSchedulerILb1ELi128ELb1EEEEEEEEEvNT_6ParamsE$_ZN4cute3eso3ESOILb1ELb0EJNS_6LayoutINS_5tupleIJNS3_IJNS_1CILi8EEENS4_ILi1EEEEEENS4_ILi2EEEEEENS3_IJNS3_IJS6_NS4_ILi0EEEEEES5_EEEEEiEEC2ERKSD_RKi,@function
        .size           $_ZN7cutlass13device_kernelIN5flash19enable_sm80_to_sm89INS1_16FlashAttnBwdSm80INS1_25CollectiveMainloopBwdSm80ILi2ELi2EN4cute5tupleIJNS5_1CILi128EEES8_NS7_ILi64EEEEEENS_10bfloat16_tEfNS_4arch4Sm80ELb1ELb0ELb1ELb1ELb1ELb0ELb0ELb0ELi2ELi4ELi4ELi4ELb0EEENS1_21CollectiveEpilogueBwdISA_SB_SD_Li256ELb1ELb0ELi2EEENS1_25SingleTileBwdLPTSchedulerILb1ELi128ELb1EEEEEEEEEvNT_6ParamsE$_ZN4cute3eso3ESOILb1ELb0EJNS_6LayoutINS_5tupleIJNS3_IJNS_1CILi8EEENS4_ILi1EEEEEENS4_ILi2EEEEEENS3_IJNS3_IJS6_NS4_ILi0EEEEEES5_EEEEEiEEC2ERKSD_RKi,($_ZN7cutlass13device_kernelIN5flash19enable_sm80_to_sm89INS1_16FlashAttnBwdSm80INS1_25CollectiveMainloopBwdSm80ILi2ELi2EN4cute5tupleIJNS5_1CILi128EEES8_NS7_ILi64EEEEEENS_10bfloat16_tEfNS_4arch4Sm80ELb1ELb0ELb1ELb1ELb1ELb0ELb0ELb0ELi2ELi4ELi4ELi4ELb0EEENS1_21CollectiveEpilogueBwdISA_SB_SD_Li256ELb1ELb0ELi2EEENS1_25SingleTileBwdLPTSchedulerILb1ELi128ELb1EEEEEEEEEvNT_6ParamsE$_ZN4cute3eso3ESOILb1ELb0EJNS_6LayoutINS_5tupleIJNS3_IJNS_1CILi8EEENS4_ILi1EEEEEENS4_ILi2EEENS3_IJNS4_ILi4EEES8_EEEEEENS3_IJNS3_IJS6_NS4_ILi0EEEEEES5_NS3_IJNS4_ILi32EEENS4_ILi16EEEEEEEEEEENS_10ViewEngineIPN7cutlass10bfloat16_tEEEEEC2ERKSI_RKSN_ - $_ZN7cutlass13device_kernelIN5flash19enable_sm80_to_sm89INS1_16FlashAttnBwdSm80INS1_25CollectiveMainloopBwdSm80ILi2ELi2EN4cute5tupleIJNS5_1CILi128EEES8_NS7_ILi64EEEEEENS_10bfloat16_tEfNS_4arch4Sm80ELb1ELb0ELb1ELb1ELb1ELb0ELb0ELb0ELi2ELi4ELi4ELi4ELb0EEENS1_21CollectiveEpilogueBwdISA_SB_SD_Li256ELb1ELb0ELi2EEENS1_25SingleTileBwdLPTSchedulerILb1ELi128ELb1EEEEEEEEEvNT_6ParamsE$_ZN4cute3eso3ESOILb1ELb0EJNS_6LayoutINS_5tupleIJNS3_IJNS_1CILi8EEENS4_ILi1EEEEEENS4_ILi2EEEEEENS3_IJNS3_IJS6_NS4_ILi0EEEEEES5_EEEEEiEEC2ERKSD_RKi)
$_ZN7cutlass13device_kernelIN5flash19enable_sm80_to_sm89INS1_16FlashAttnBwdSm80INS1_25CollectiveMainloopBwdSm80ILi2ELi2EN4cute5tupleIJNS5_1CILi128EEES8_NS7_ILi64EEEEEENS_10bfloat16_tEfNS_4arch4Sm80ELb1ELb0ELb1ELb1ELb1ELb0ELb0ELb0ELi2ELi4ELi4ELi4ELb0EEENS1_21CollectiveEpilogueBwdISA_SB_SD_Li256ELb1ELb0ELi2EEENS1_25SingleTileBwdLPTSchedulerILb1ELi128ELb1EEEEEEEEEvNT_6ParamsE$_ZN4cute3eso3ESOILb1ELb0EJNS_6LayoutINS_5tupleIJNS3_IJNS_1CILi8EEENS4_ILi1EEEEEENS4_ILi2EEEEEENS3_IJNS3_IJS6_NS4_ILi0EEEEEES5_EEEEEiEEC2ERKSD_RKi:
[----:B------:R-:W-:Y:S02]  /*bb50*/  IADD3 R2, R2, -c[0x0][0x20], RZ ;  /* 0x8000080002027a10 */ /* 0x000fe40007ffe0ff */
[----:B------:R-:W-:-:S03]  /*bb60*/  MOV R7, 0x0 ;  /* 0x0000000000077802 */ /* 0x000fc60000000f00 */
[----:B------:R1:W-:Y:S01]  /*bb70*/  STL [R2], R3 ;  /* 0x0000000302007387 */ /* 0x0003e20000100800 */
[----:B------:R-:W-:Y:S05]  /*bb80*/  RET.REL.NODEC R6 `(_ZN7cutlass13device_kernelIN5flash19enable_sm80_to_sm89INS1_16FlashAttnBwdSm80INS1_25CollectiveMainloopBwdSm80ILi2ELi2EN4cute5tupleIJNS5_1CILi128EEES8_NS7_ILi64EEEEEENS_10bfloat16_tEfNS_4arch4Sm80ELb1ELb0ELb1ELb1ELb1ELb0ELb0ELb0ELi2ELi4ELi4ELi4ELb0EEENS1_21CollectiveEpilogueBwdISA_SB_SD_Li256ELb1ELb0ELi2EEENS1_25SingleTileBwdLPTSchedulerILb1ELi128ELb1EEEEEEEEEvNT_6ParamsE) ;  /* 0xffff447006007950 */ /* 0x000fea0003c3ffff */
        .type           $_ZN7cutlass13device_kernelIN5flash19enable_sm80_to_sm89INS1_16FlashAttnBwdSm80INS1_25CollectiveMainloopBwdSm80ILi2ELi2EN4cute5tupleIJNS5_1CILi128EEES8_NS7_ILi64EEEEEENS_10bfloat16_tEfNS_4arch4Sm80ELb1ELb0ELb1ELb1ELb1ELb0ELb0ELb0ELi2ELi4ELi4ELi4ELb0EEENS1_21CollectiveEpilogueBwdISA_SB_SD_Li256ELb1ELb0ELi2EEENS1_25SingleTileBwdLPTSchedulerILb1ELi128ELb1EEEEEEEEEvNT_6ParamsE$_ZN4cute3eso3ESOILb1ELb0EJNS_6LayoutINS_5tupleIJNS3_IJNS_1CILi8EEENS4_ILi1EEEEEENS4_ILi2EEENS3_IJNS4_ILi4EEES8_EEEEEENS3_IJNS3_IJS6_NS4_ILi0EEEEEES5_NS3_IJNS4_ILi32EEENS4_ILi16EEEEEEEEEEENS_10ViewEngineIPN7cutlass10bfloat16_tEEEEEC2ERKSI_RKSN_,@function
        .size           $_ZN7cutlass13device_kernelIN5flash19enable_sm80_to_sm89INS1_16FlashAttnBwdSm80INS1_25CollectiveMainloopBwdSm80ILi2ELi2EN4cute5tupleIJNS5_1CILi128EEES8_NS7_ILi64EEEEEENS_10bfloat16_tEfNS_4arch4Sm80ELb1ELb0ELb1ELb1ELb1ELb0ELb0ELb0ELi2ELi4ELi4ELi4ELb0EEENS1_21CollectiveEpilogueBwdISA_SB_SD_Li256ELb1ELb0ELi2EEENS1_25SingleTileBwdLPTSchedulerILb1ELi128ELb1EEEEEEEEEvNT_6ParamsE$_ZN4cute3eso3ESOILb1ELb0EJNS_6LayoutINS_5tupleIJNS3_IJNS_1CILi8EEENS4_ILi1EEEEEENS4_ILi2EEENS3_IJNS4_ILi4EEES8_EEEEEENS3_IJNS3_IJS6_NS4_ILi0EEEEEES5_NS3_IJNS4_ILi32EEENS4_ILi16EEEEEEEEEEENS_10ViewEngineIPN7cutlass10bfloat16_tEEEEEC2ERKSI_RKSN_,($_ZN7cutlass13device_kernelIN5flash19enable_sm80_to_sm89INS1_16FlashAttnBwdSm80INS1_25CollectiveMainloopBwdSm80ILi2ELi2EN4cute5tupleIJNS5_1CILi128EEES8_NS7_ILi64EEEEEENS_10bfloat16_tEfNS_4arch4Sm80ELb1ELb0ELb1ELb1ELb1ELb0ELb0ELb0ELi2ELi4ELi4ELi4ELb0EEENS1_21CollectiveEpilogueBwdISA_SB_SD_Li256ELb1ELb0ELi2EEENS1_25SingleTileBwdLPTSchedulerILb1ELi128ELb1EEEEEEEEEvNT_6ParamsE$_ZN4cute3eso3ESOILb1ELb0EJNS_6LayoutINS_5tupleIJNS3_IJNS_1CILi8EEENS4_ILi1EEEEEENS4_ILi2EEENS4_ILi4EEEEEENS3_IJNS3_IJS6_NS4_ILi0EEEEEES5_NS4_ILi16EEEEEEEENS_10ViewEngineIPN7cutlass10bfloat16_tEEEEEC2ERKSF_RKSK_ - $_ZN7cutlass13device_kernelIN5flash19enable_sm80_to_sm89INS1_16FlashAttnBwdSm80INS1_25CollectiveMainloopBwdSm80ILi2ELi2EN4cute5tupleIJNS5_1CILi128EEES8_NS7_ILi64EEEEEENS_10bfloat16_tEfNS_4arch4Sm80ELb1ELb0ELb1ELb1ELb1ELb0ELb0ELb0ELi2ELi4ELi4ELi4ELb0EEENS1_21CollectiveEpilogueBwdISA_SB_SD_Li256ELb1ELb0ELi2EEENS1_25SingleTileBwdLPTSchedulerILb1ELi128ELb1EEEEEEEEEvNT_6ParamsE$_ZN4cute3eso3ESOILb1ELb0EJNS_6LayoutINS_5tupleIJNS3_IJNS_1CILi8EEENS4_ILi1EEEEEENS4_ILi2EEENS3_IJNS4_ILi4EEES8_EEEEEENS3_IJNS3_IJS6_NS4_ILi0EEEEEES5_NS3_IJNS4_ILi32EEENS4_ILi16EEEEEEEEEEENS_10ViewEngineIPN7cutlass10bfloat16_tEEEEEC2ERKSI_RKSN_)
$_ZN7cutlass13device_kernelIN5flash19enable_sm80_to_sm89INS1_16FlashAttnBwdSm80INS1_25CollectiveMainloopBwdSm80ILi2ELi2EN4cute5tupleIJNS5_1CILi128EEES8_NS7_ILi64EEEEEENS_10bfloat16_tEfNS_4arch4Sm80ELb1ELb0ELb1ELb1ELb1ELb0ELb0ELb0ELi2ELi4ELi4ELi4ELb0EEENS1_21CollectiveEpilogueBwdISA_SB_SD_Li256ELb1ELb0ELi2EEENS1_25SingleTileBwdLPTSchedulerILb1ELi128ELb1EEEEEEEEEvNT_6ParamsE$_ZN4cute3eso3ESOILb1ELb0EJNS_6LayoutINS_5tupleIJNS3_IJNS_1CILi8EEENS4_ILi1EEEEEENS4_ILi2EEENS3_IJNS4_ILi4EEES8_EEEEEENS3_IJNS3_IJS6_NS4_ILi0EEEEEES5_NS3_IJNS4_ILi32EEENS4_ILi16EEEEEEEEEEENS_10ViewEngineIPN7cutlass10bfloat16_tEEEEEC2ERKSI_RKSN_:
[----:B------:R-:W-:Y:S02]  /*bb90*/  IADD3 R2, R67, -c[0x0][0x20], RZ ;  /* 0x8000080043027a10 */ /* 0x000fe40007ffe0ff */
[----:B------:R-:W-:-:S03]  /*bba0*/  MOV R5, 0x0 ;  /* 0x0000000000057802 */ /* 0x000fc60000000f00 */
[----:B------:R1:W-:Y:S01]  /*bbb0*/  STL.64 [R2], R62 ;  /* 0x0000003e02007387 */ /* 0x0003e20000100a00 */
[----:B------:R-:W-:Y:S05]  /*bbc0*/  RET.REL.NODEC R4 `(_ZN7cutlass13device_kernelIN5flash19enable_sm80_to_sm89INS1_16FlashAttnBwdSm80INS1_25CollectiveMainloopBwdSm80ILi2ELi2EN4cute5tupleIJNS5_1CILi128EEES8_NS7_ILi64EEEEEENS_10bfloat16_tEfNS_4arch4Sm80ELb1ELb0ELb1ELb1ELb1ELb0ELb0ELb0ELi2ELi4ELi4ELi4ELb0EEENS1_21CollectiveEpilogueBwdISA_SB_SD_Li256ELb1ELb0ELi2EEENS1_25SingleTileBwdLPTSchedulerILb1ELi128ELb1EEEEEEEEEvNT_6ParamsE) ;  /* 0xffff443004007950 */ /* 0x000fea0003c3ffff */
        .type           $_ZN7cutlass13device_kernelIN5flash19enable_sm80_to_sm89INS1_16FlashAttnBwdSm80INS1_25CollectiveMainloopBwdSm80ILi2ELi2EN4cute5tupleIJNS5_1CILi128EEES8_NS7_ILi64EEEEEENS_10bfloat16_tEfNS_4arch4Sm80ELb1ELb0ELb1ELb1ELb1ELb0ELb0ELb0ELi2ELi4ELi4ELi4ELb0EEENS1_21CollectiveEpilogueBwdISA_SB_SD_Li256ELb1ELb0ELi2EEENS1_25SingleTileBwdLPTSchedulerILb1ELi128ELb1EEEEEEEEEvNT_6ParamsE$_ZN4cute3eso3ESOILb1ELb0EJNS_6LayoutINS_5tupleIJNS3_IJNS_1CILi8EEENS4_ILi1EEEEEENS4_ILi2EEENS4_ILi4EEEEEENS3_IJNS3_IJS6_NS4_ILi0EEEEEES5_NS4_ILi16EEEEEEEENS_10ViewEngineIPN7cutlass10bfloat16_tEEEEEC2ERKSF_RKSK_,@function
        .size           $_ZN7cutlass13device_kernelIN5flash19enable_sm80_to_sm89INS1_16FlashAttnBwdSm80INS1_25CollectiveMainloopBwdSm80ILi2ELi2EN4cute5tupleIJNS5_1CILi128EEES8_NS7_ILi64EEEEEENS_10bfloat16_tEfNS_4arch4Sm80ELb1ELb0ELb1ELb1ELb1ELb0ELb0ELb0ELi2ELi4ELi4ELi4ELb0EEENS1_21CollectiveEpilogueBwdISA_SB_SD_Li256ELb1ELb0ELi2EEENS1_25SingleTileBwdLPTSchedulerILb1ELi128ELb1EEEEEEEEEvNT_6ParamsE$_ZN4cute3eso3ESOILb1ELb0EJNS_6LayoutINS_5tupleIJNS3_IJNS_1CILi8EEENS4_ILi1EEEEEENS4_ILi2EEENS4_ILi4EEEEEENS3_IJNS3_IJS6_NS4_ILi0EEEEEES5_NS4_ILi16EEEEEEEENS_10ViewEngineIPN7cutlass10bfloat16_tEEEEEC2ERKSF_RKSK_,($_ZN7cutlass13device_kernelIN5flash19enable_sm80_to_sm89INS1_16FlashAttnBwdSm80INS1_25CollectiveMainloopBwdSm80ILi2ELi2EN4cute5tupleIJNS5_1CILi128EEES8_NS7_ILi64EEEEEENS_10bfloat16_tEfNS_4arch4Sm80ELb1ELb0ELb1ELb1ELb1ELb0ELb0ELb0ELi2ELi4ELi4ELi4ELb0EEENS1_21CollectiveEpilogueBwdISA_SB_SD_Li256ELb1ELb0ELi2EEENS1_25SingleTileBwdLPTSchedulerILb1ELi128ELb1EEEEEEEEEvNT_6ParamsE$_ZN4cute3eso3ESOILb1ELb0EJNS_6LayoutINS_5tupleIJNS3_IJNS_1CILi8EEENS4_ILi1EEEEEENS4_ILi2EEES5_EEENS3_IJNS3_IJS6_NS4_ILi0EEEEEENS4_ILi64EEES5_EEEEENS_10ViewEngineIPN7cutlass10bfloat16_tEEEEEC2ERKSE_RKSJ_ - $_ZN7cutlass13device_kernelIN5flash19enable_sm80_to_sm89INS1_16FlashAttnBwdSm80INS1_25CollectiveMainloopBwdSm80ILi2ELi2EN4cute5tupleIJNS5_1CILi128EEES8_NS7_ILi64EEEEEENS_10bfloat16_tEfNS_4arch4Sm80ELb1ELb0ELb1ELb1ELb1ELb0ELb0ELb0ELi2ELi4ELi4ELi4ELb0EEENS1_21CollectiveEpilogueBwdISA_SB_SD_Li256ELb1ELb0ELi2EEENS1_25SingleTileBwdLPTSchedulerILb1ELi128ELb1EEEEEEEEEvNT_6ParamsE$_ZN4cute3eso3ESOILb1ELb0EJNS_6LayoutINS_5tupleIJNS3_IJNS_1CILi8EEENS4_ILi1EEEEEENS4_ILi2EEENS4_ILi4EEEEEENS3_IJNS3_IJS6_NS4_ILi0EEEEEES5_NS4_ILi16EEEEEEEENS_10ViewEngineIPN7cutlass10bfloat16_tEEEEEC2ERKSF_RKSK_)
$_ZN7cutlass13device_kernelIN5flash19enable_sm80_to_sm89INS1_16FlashAttnBwdSm80INS1_25CollectiveMainloopBwdSm80ILi2ELi2EN4cute5tupleIJNS5_1CILi128EEES8_NS7_ILi64EEEEEENS_10bfloat16_tEfNS_4arch4Sm80ELb1ELb0ELb1ELb1ELb1ELb0ELb0ELb0ELi2ELi4ELi4ELi4ELb0EEENS1_21CollectiveEpilogueBwdISA_SB_SD_Li256ELb1ELb0ELi2EEENS1_25SingleTileBwdLPTSchedulerILb1ELi128ELb1EEEEEEEEEvNT_6ParamsE$_ZN4cute3eso3ESOILb1ELb0EJNS_6LayoutINS_5tupleIJNS3_IJNS_1CILi8EEENS4_ILi1EEEEEENS4_ILi2EEENS4_ILi4EEEEEENS3_IJNS3_IJS6_NS4_ILi0EEEEEES5_NS4_ILi16EEEEEEEENS_10ViewEngineIPN7cutlass10bfloat16_tEEEEEC2ERKSF_RKSK_:
[----:B------:R-:W-:Y:S01]  /*bbd0*/  IADD3 R2, R23, -c[0x0][0x20], RZ ;  /* 0x8000080017027a10 */ /* 0x000fe20007ffe0ff */
[----:B------:R-:W-:Y:S01]  /*bbe0*/  IMAD.MOV.U32 R7, RZ, RZ, R3 ;  /* 0x000000ffff077224 */ /* 0x000fe200078e0003 */
[----:B------:R-:W-:-:S04]  /*bbf0*/  MOV R5, 0x0 ;  /* 0x0000000000057802 */ /* 0x000fc80000000f00 */
[----:B------:R1:W-:Y:S01]  /*bc00*/  STL.64 [R2], R6 ;  /* 0x0000000602007387 */ /* 0x0003e20000100a00 */
[----:B------:R-:W-:Y:S05]  /*bc10*/  RET.REL.NODEC R4 `(_ZN7cutlass13device_kernelIN5flash19enable_sm80_to_sm89INS1_16FlashAttnBwdSm80INS1_25CollectiveMainloopBwdSm80ILi2ELi2EN4cute5tupleIJNS5_1CILi128EEES8_NS7_ILi64EEEEEENS_10bfloat16_tEfNS_4arch4Sm80ELb1ELb0ELb1ELb1ELb1ELb0ELb0ELb0ELi2ELi4ELi4ELi4ELb0EEENS1_21CollectiveEpilogueBwdISA_SB_SD_Li256ELb1ELb0ELi2EEENS1_25SingleTileBwdLPTSchedulerILb1ELi128ELb1EEEEEEEEEvNT_6ParamsE) ;  /* 0xffff43e004007950 */ /* 0x000fea0003c3ffff */
        .type           $_ZN7cutlass13device_kernelIN5flash19enable_sm80_to_sm89INS1_16FlashAttnBwdSm80INS1_25CollectiveMainloopBwdSm80ILi2ELi2EN4cute5tupleIJNS5_1CILi128EEES8_NS7_ILi64EEEEEENS_10bfloat16_tEfNS_4arch4Sm80ELb1ELb0ELb1ELb1ELb1ELb0ELb0ELb0ELi2ELi4ELi4ELi4ELb0EEENS1_21CollectiveEpilogueBwdISA_SB_SD_Li256ELb1ELb0ELi2EEENS1_25SingleTileBwdLPTSchedulerILb1ELi128ELb1EEEEEEEEEvNT_6ParamsE$_ZN4cute3eso3ESOILb1ELb0EJNS_6LayoutINS_5tupleIJNS3_IJNS_1CILi8EEENS4_ILi1EEEEEENS4_ILi2EEES5_EEENS3_IJNS3_IJS6_NS4_ILi0EEEEEENS4_ILi64EEES5_EEEEENS_10ViewEngineIPN7cutlass10bfloat16_tEEEEEC2ERKSE_RKSJ_,@function
        .size           $_ZN7cutlass13device_kernelIN5flash19enable_sm80_to_sm89INS1_16FlashAttnBwdSm80INS1_25CollectiveMainloopBwdSm80ILi2ELi2EN4cute5tupleIJNS5_1CILi128EEES8_NS7_ILi64EEEEEENS_10bfloat16_tEfNS_4arch4Sm80ELb1ELb0ELb1ELb1ELb1ELb0ELb0ELb0ELi2ELi4ELi4ELi4ELb0EEENS1_21CollectiveEpilogueBwdISA_SB_SD_Li256ELb1ELb0ELi2EEENS1_25SingleTileBwdLPTSchedulerILb1ELi128ELb1EEEEEEEEEvNT_6ParamsE$_ZN4cute3eso3ESOILb1ELb0EJNS_6LayoutINS_5tupleIJNS3_IJNS_1CILi8EEENS4_ILi1EEEEEENS4_ILi2EEES5_EEENS3_IJNS3_IJS6_NS4_ILi0EEEEEENS4_ILi64EEES5_EEEEENS_10ViewEngineIPN7cutlass10bfloat16_tEEEEEC2ERKSE_RKSJ_,($_ZN7cutlass13device_kernelIN5flash19enable_sm80_to_sm89INS1_16FlashAttnBwdSm80INS1_25CollectiveMainloopBwdSm80ILi2ELi2EN4cute5tupleIJNS5_1CILi128EEES8_NS7_ILi64EEEEEENS_10bfloat16_tEfNS_4arch4Sm80ELb1ELb0ELb1ELb1ELb1ELb0ELb0ELb0ELi2ELi4ELi4ELi4ELb0EEENS1_21CollectiveEpilogueBwdISA_SB_SD_Li256ELb1ELb0ELi2EEENS1_25SingleTileBwdLPTSchedulerILb1ELi128ELb1EEEEEEEEEvNT_6ParamsE$_ZN4cute3eso3ESOILb1ELb0EJNS_6LayoutINS_5tupleIJNS3_IJNS_1CILi8EEENS4_ILi1EEEEEENS4_ILi4EEEEEENS3_IJNS3_IJS6_NS4_ILi0EEEEEENS4_ILi2048EEEEEEEENS_10ViewEngineINS_8smem_ptrIPN7cutlass10bfloat16_tEEEEEEEC2ERKSE_RKSL_ - $_ZN7cutlass13device_kernelIN5flash19enable_sm80_to_sm89INS1_16FlashAttnBwdSm80INS1_25CollectiveMainloopBwdSm80ILi2ELi2EN4cute5tupleIJNS5_1CILi128EEES8_NS7_ILi64EEEEEENS_10bfloat16_tEfNS_4arch4Sm80ELb1ELb0ELb1ELb1ELb1ELb0ELb0ELb0ELi2ELi4ELi4ELi4ELb0EEENS1_21CollectiveEpilogueBwdISA_SB_SD_Li256ELb1ELb0ELi2EEENS1_25SingleTileBwdLPTSchedulerILb1ELi128ELb1EEEEEEEEEvNT_6ParamsE$_ZN4cute3eso3ESOILb1ELb0EJNS_6LayoutINS_5tupleIJNS3_IJNS_1CILi8EEENS4_ILi1EEEEEENS4_ILi2EEES5_EEENS3_IJNS3_IJS6_NS4_ILi0EEEEEENS4_ILi64EEES5_EEEEENS_10ViewEngineIPN7cutlass10bfloat16_tEEEEEC2ERKSE_RKSJ_)
$_ZN7cutlass13device_kernelIN5flash19enable_sm80_to_sm89INS1_16FlashAttnBwdSm80INS1_25CollectiveMainloopBwdSm80ILi2ELi2EN4cute5tupleIJNS5_1CILi128EEES8_NS7_ILi64EEEEEENS_10bfloat16_tEfNS_4arch4Sm80ELb1ELb0ELb1ELb1ELb1ELb0ELb0ELb0ELi2ELi4ELi4ELi4ELb0EEENS1_21CollectiveEpilogueBwdISA_SB_SD_Li256ELb1ELb0ELi2EEENS1_25SingleTileBwdLPTSchedulerILb1ELi128ELb1EEEEEEEEEvNT_6ParamsE$_ZN4cute3eso3ESOILb1ELb0EJNS_6LayoutINS_5tupleIJNS3_IJNS_1CILi8EEENS4_ILi1EEEEEENS4_ILi2EEES5_EEENS3_IJNS3_IJS6_NS4_ILi0EEEEEENS4_ILi64EEES5_EEEEENS_10ViewEngineIPN7cutlass10bfloat16_tEEEEEC2ERKSE_RKSJ_:
[----:B------:R-:W-:Y:S01]  /*bc20*/  IADD3 R2, R23, -c[0x0][0x20], RZ ;  /* 0x8000080017027a10 */ /* 0x000fe20007ffe0ff */
[----:B------:R-:W-:Y:S01]  /*bc30*/  IMAD.MOV.U32 R7, RZ, RZ, R3 ;  /* 0x000000ffff077224 */ /* 0x000fe200078e0003 */
[----:B------:R-:W-:-:S04]  /*bc40*/  MOV R5, 0x0 ;  /* 0x0000000000057802 */ /* 0x000fc80000000f00 */
[----:B------:R1:W-:Y:S01]  /*bc50*/  STL.64 [R2], R6 ;  /* 0x0000000602007387 */ /* 0x0003e20000100a00 */
[----:B------:R-:W-:Y:S05]  /*bc60*/  RET.REL.NODEC R4 `(_ZN7cutlass13device_kernelIN5flash19enable_sm80_to_sm89INS1_16FlashAttnBwdSm80INS1_25CollectiveMainloopBwdSm80ILi2ELi2EN4cute5tupleIJNS5_1CILi128EEES8_NS7_ILi64EEEEEENS_10bfloat16_tEfNS_4arch4Sm80ELb1ELb0ELb1ELb1ELb1ELb0ELb0ELb0ELi2ELi4ELi4ELi4ELb0EEENS1_21CollectiveEpilogueBwdISA_SB_SD_Li256ELb1ELb0ELi2EEENS1_25SingleTileBwdLPTSchedulerILb1ELi128ELb1EEEEEEEEEvNT_6ParamsE) ;  /* 0xffff439004007950 */ /* 0x000fea0003c3ffff */
        .type           $_ZN7cutlass13device_kernelIN5flash19enable_sm80_to_sm89INS1_16FlashAttnBwdSm80INS1_25CollectiveMainloopBwdSm80ILi2ELi2EN4cute5tupleIJNS5_1CILi128EEES8_NS7_ILi64EEEEEENS_10bfloat16_tEfNS_4arch4Sm80ELb1ELb0ELb1ELb1ELb1ELb0ELb0ELb0ELi2ELi4ELi4ELi4ELb0EEENS1_21CollectiveEpilogueBwdISA_SB_SD_Li256ELb1ELb0ELi2EEENS1_25SingleTileBwdLPTSchedulerILb1ELi128ELb1EEEEEEEEEvNT_6ParamsE$_ZN4cute3eso3ESOILb1ELb0EJNS_6LayoutINS_5tupleIJNS3_IJNS_1CILi8EEENS4_ILi1EEEEEENS4_ILi4EEEEEENS3_IJNS3_IJS6_NS4_ILi0EEEEEENS4_ILi2048EEEEEEEENS_10ViewEngineINS_8smem_ptrIPN7cutlass10bfloat16_tEEEEEEEC2ERKSE_RKSL_,@function
        .size           $_ZN7cutlass13device_kernelIN5flash19enable_sm80_to_sm89INS1_16FlashAttnBwdSm80INS1_25CollectiveMainloopBwdSm80ILi2ELi2EN4cute5tupleIJNS5_1CILi128EEES8_NS7_ILi64EEEEEENS_10bfloat16_tEfNS_4arch4Sm80ELb1ELb0ELb1ELb1ELb1ELb0ELb0ELb0ELi2ELi4ELi4ELi4ELb0EEENS1_21CollectiveEpilogueBwdISA_SB_SD_Li256ELb1ELb0ELi2EEENS1_25SingleTileBwdLPTSchedulerILb1ELi128ELb1EEEEEEEEEvNT_6ParamsE$_ZN4cute3eso3ESOILb1ELb0EJNS_6LayoutINS_5tupleIJNS3_IJNS_1CILi8EEENS4_ILi1EEEEEENS4_ILi4EEEEEENS3_IJNS3_IJS6_NS4_ILi0EEEEEENS4_ILi2048EEEEEEEENS_10ViewEngineINS_8smem_ptrIPN7cutlass10bfloat16_tEEEEEEEC2ERKSE_RKSL_,($_ZN7cutlass13device_kernelIN5flash19enable_sm80_to_sm89INS1_16FlashAttnBwdSm80INS1_25CollectiveMainloopBwdSm80ILi2ELi2EN4cute5tupleIJNS5_1CILi128EEES8_NS7_ILi64EEEEEENS_10bfloat16_tEfNS_4arch4Sm80ELb1ELb0ELb1ELb1ELb1ELb0ELb0ELb0ELi2ELi4ELi4ELi4ELb0EEENS1_21CollectiveEpilogueBwdISA_SB_SD_Li256ELb1ELb0ELi2EEENS1_25SingleTileBwdLPTSchedulerILb1ELi128ELb1EEEEEEEEEvNT_6ParamsE$_ZN4cute3eso3ESOILb1ELb0EJNS_6LayoutINS_5tupleIJNS3_IJNS_1CILi8EEENS4_ILi1EEEEEENS4_ILi4EEEEEENS3_IJNS3_IJS6_NS4_ILi0EEEEEENS4_ILi2048EEEEEEEEiEEC2ERKSE_RKi - $_ZN7cutlass13device_kernelIN5flash19enable_sm80_to_sm89INS1_16FlashAttnBwdSm80INS1_25CollectiveMainloopBwdSm80ILi2ELi2EN4cute5tupleIJNS5_1CILi128EEES8_NS7_ILi64EEEEEENS_10bfloat16_tEfNS_4arch4Sm80ELb1ELb0ELb1ELb1ELb1ELb0ELb0ELb0ELi2ELi4ELi4ELi4ELb0EEENS1_21CollectiveEpilogueBwdISA_SB_SD_Li256ELb1ELb0ELi2EEENS1_25SingleTileBwdLPTSchedulerILb1ELi128ELb1EEEEEEEEEvNT_6ParamsE$_ZN4cute3eso3ESOILb1ELb0EJNS_6LayoutINS_5tupleIJNS3_IJNS_1CILi8EEENS4_ILi1EEEEEENS4_ILi4EEEEEENS3_IJNS3_IJS6_NS4_ILi0EEEEEENS4_ILi2048EEEEEEEENS_10ViewEngineINS_8smem_ptrIPN7cutlass10bfloat16_tEEEEEEEC2ERKSE_RKSL_)
$_ZN7cutlass13device_kernelIN5flash19enable_sm80_to_sm89INS1_16FlashAttnBwdSm80INS1_25CollectiveMainloopBwdSm80ILi2ELi2EN4cute5tupleIJNS5_1CILi128EEES8_NS7_ILi64EEEEEENS_10bfloat16_tEfNS_4arch4Sm80ELb1ELb0ELb1ELb1ELb1ELb0ELb0ELb0ELi2ELi4ELi4ELi4ELb0EEENS1_21CollectiveEpilogueBwdISA_SB_SD_Li256ELb1ELb0ELi2EEENS1_25SingleTileBwdLPTSchedulerILb1ELi128ELb1EEEEEEEEEvNT_6ParamsE$_ZN4cute3eso3ESOILb1ELb0EJNS_6LayoutINS_5tupleIJNS3_IJNS_1CILi8EEENS4_ILi1EEEEEENS4_ILi4EEEEEENS3_IJNS3_IJS6_NS4_ILi0EEEEEENS4_ILi2048EEEEEEEENS_10ViewEngineINS_8smem_ptrIPN7cutlass10bfloat16_tEEEEEEEC2ERKSE_RKSL_:
[----:B------:R-:W-:Y:S02]  /*bc70*/  IADD3 R4, R23, -c[0x0][0x20], RZ ;  /* 0x8000080017047a10 */ /* 0x000fe40007ffe0ff */
[----:B------:R-:W-:-:S03]  /*bc80*/  MOV R7, 0x0 ;  /* 0x0000000000077802 */ /* 0x000fc60000000f00 */
[----:B------:R1:W-:Y:S01]  /*bc90*/  STL.64 [R4], R2 ;  /* 0x0000000204007387 */ /* 0x0003e20000100a00 */
[----:B------:R-:W-:Y:S05]  /*bca0*/  RET.REL.NODEC R6 `(_ZN7cutlass13device_kernelIN5flash19enable_sm80_to_sm89INS1_16FlashAttnBwdSm80INS1_25CollectiveMainloopBwdSm80ILi2ELi2EN4cute5tupleIJNS5_1CILi128EEES8_NS7_ILi64EEEEEENS_10bfloat16_tEfNS_4arch4Sm80ELb1ELb0ELb1ELb1ELb1ELb0ELb0ELb0ELi2ELi4ELi4ELi4ELb0EEENS1_21CollectiveEpilogueBwdISA_SB_SD_Li256ELb1ELb0ELi2EEENS1_25SingleTileBwdLPTSchedulerILb1ELi128ELb1EEEEEEEEEvNT_6ParamsE) ;  /* 0xffff435006007950 */ /* 0x000fea0003c3ffff */
        .type           $_ZN7cutlass13device_kernelIN5flash19enable_sm80_to_sm89INS1_16FlashAttnBwdSm80INS1_25CollectiveMainloopBwdSm80ILi2ELi2EN4cute5tupleIJNS5_1CILi128EEES8_NS7_ILi64EEEEEENS_10bfloat16_tEfNS_4arch4Sm80ELb1ELb0ELb1ELb1ELb1ELb0ELb0ELb0ELi2ELi4ELi4ELi4ELb0EEENS1_21CollectiveEpilogueBwdISA_SB_SD_Li256ELb1ELb0ELi2EEENS1_25SingleTileBwdLPTSchedulerILb1ELi128ELb1EEEEEEEEEvNT_6ParamsE$_ZN4cute3eso3ESOILb1ELb0EJNS_6LayoutINS_5tupleIJNS3_IJNS_1CILi8EEENS4_ILi1EEEEEENS4_ILi4EEEEEENS3_IJNS3_IJS6_NS4_ILi0EEEEEENS4_ILi2048EEEEEEEEiEEC2ERKSE_RKi,@function
        .size           $_ZN7cutlass13device_kernelIN5flash19enable_sm80_to_sm89INS1_16FlashAttnBwdSm80INS1_25CollectiveMainloopBwdSm80ILi2ELi2EN4cute5tupleIJNS5_1CILi128EEES8_NS7_ILi64EEEEEENS_10bfloat16_tEfNS_4arch4Sm80ELb1ELb0ELb1ELb1ELb1ELb0ELb0ELb0ELi2ELi4ELi4ELi4ELb0EEENS1_21CollectiveEpilogueBwdISA_SB_SD_Li256ELb1ELb0ELi2EEENS1_25SingleTileBwdLPTSchedulerILb1ELi128ELb1EEEEEEEEEvNT_6ParamsE$_ZN4cute3eso3ESOILb1ELb0EJNS_6LayoutINS_5tupleIJNS3_IJNS_1CILi8EEENS4_ILi1EEEEEENS4_ILi4EEEEEENS3_IJNS3_IJS6_NS4_ILi0EEEEEENS4_ILi2048EEEEEEEEiEEC2ERKSE_RKi,($_ZN7cutlass13device_kernelIN5flash19enable_sm80_to_sm89INS1_16FlashAttnBwdSm80INS1_25CollectiveMainloopBwdSm80ILi2ELi2EN4cute5tupleIJNS5_1CILi128EEES8_NS7_ILi64EEEEEENS_10bfloat16_tEfNS_4arch4Sm80ELb1ELb0ELb1ELb1ELb1ELb0ELb0ELb0ELi2ELi4ELi4ELi4ELb0EEENS1_21CollectiveEpilogueBwdISA_SB_SD_Li256ELb1ELb0ELi2EEENS1_25SingleTileBwdLPTSchedulerILb1ELi128ELb1EEEEEEEEEvNT_6ParamsE$_ZN4cute3eso3ESOILb1ELb0EJNS_6LayoutINS_5tupleIJNS3_IJNS_1CILi8EEENS4_ILi1EEEEEENS4_ILi4EEEEEENS3_IJNS3_IJS6_NS4_ILi0EEEEEES5_EEEEENS_10ViewEngineIPN7cutlass10bfloat16_tEEEEEC2ERKSD_RKSI_ - $_ZN7cutlass13device_kernelIN5flash19enable_sm80_to_sm89INS1_16FlashAttnBwdSm80INS1_25CollectiveMainloopBwdSm80ILi2ELi2EN4cute5tupleIJNS5_1CILi128EEES8_NS7_ILi64EEEEEENS_10bfloat16_tEfNS_4arch4Sm80ELb1ELb0ELb1ELb1ELb1ELb0ELb0ELb0ELi2ELi4ELi4ELi4ELb0EEENS1_21CollectiveEpilogueBwdISA_SB_SD_Li256ELb1ELb0ELi2EEENS1_25SingleTileBwdLPTSchedulerILb1ELi128ELb1EEEEEEEEEvNT_6ParamsE$_ZN4cute3eso3ESOILb1ELb0EJNS_6LayoutINS_5tupleIJNS3_IJNS_1CILi8EEENS4_ILi1EEEEEENS4_ILi4EEEEEENS3_IJNS3_IJS6_NS4_ILi0EEEEEENS4_ILi2048EEEEEEEEiEEC2ERKSE_RKi)
$_ZN7cutlass13device_kernelIN5flash19enable_sm80_to_sm89INS1_16FlashAttnBwdSm80INS1_25CollectiveMainloopBwdSm80ILi2ELi2EN4cute5tupleIJNS5_1CILi128EEES8_NS7_ILi64EEEEEENS_10bfloat16_tEfNS_4arch4Sm80ELb1ELb0ELb1ELb1ELb1ELb0ELb0ELb0ELi2ELi4ELi4ELi4ELb0EEENS1_21CollectiveEpilogueBwdISA_SB_SD_Li256ELb1ELb0ELi2EEENS1_25SingleTileBwdLPTSchedulerILb1ELi128ELb1EEEEEEEEEvNT_6ParamsE$_ZN4cute3eso3ESOILb1ELb0EJNS_6LayoutINS_5tupleIJNS3_IJNS_1CILi8EEENS4_ILi1EEEEEENS4_ILi4EEEEEENS3_IJNS3_IJS6_NS4_ILi0EEEEEENS4_ILi2048EEEEEEEEiEEC2ERKSE_RKi:
[----:B------:R-:W-:Y:S02]  /*bcb0*/  IADD3 R2, R23, -c[0x0][0x20], RZ ;  /* 0x8000080017027a10 */ /* 0x000fe40007ffe0ff */
[----:B------:R-:W-:-:S03]  /*bcc0*/  MOV R5, 0x0 ;  /* 0x0000000000057802 */ /* 0x000fc60000000f00 */
[----:B------:R1:W-:Y:S01]  /*bcd0*/  STL [R2], R3 ;  /* 0x0000000302007387 */ /* 0x0003e20000100800 */
[----:B------:R-:W-:Y:S05]  /*bce0*/  RET.REL.NODEC R4 `(_ZN7cutlass13device_kernelIN5flash19enable_sm80_to_sm89INS1_16FlashAttnBwdSm80INS1_25CollectiveMainloopBwdSm80ILi2ELi2EN4cute5tupleIJNS5_1CILi128EEES8_NS7_ILi64EEEEEENS_10bfloat16_tEfNS_4arch4Sm80ELb1ELb0ELb1ELb1ELb1ELb0ELb0ELb0ELi2ELi4ELi4ELi4ELb0EEENS1_21CollectiveEpilogueBwdISA_SB_SD_Li256ELb1ELb0ELi2EEENS1_25SingleTileBwdLPTSchedulerILb1ELi128ELb1EEEEEEEEEvNT_6ParamsE) ;  /* 0xffff431004007950 */ /* 0x000fea0003c3ffff */
        .type           $_ZN7cutlass13device_kernelIN5flash19enable_sm80_to_sm89INS1_16FlashAttnBwdSm80INS1_25CollectiveMainloopBwdSm80ILi2ELi2EN4cute5tupleIJNS5_1CILi128EEES8_NS7_ILi64EEEEEENS_10bfloat16_tEfNS_4arch4Sm80ELb1ELb0ELb1ELb1ELb1ELb0ELb0ELb0ELi2ELi4ELi4ELi4ELb0EEENS1_21CollectiveEpilogueBwdISA_SB_SD_Li256ELb1ELb0ELi2EEENS1_25SingleTileBwdLPTSchedulerILb1ELi128ELb1EEEEEEEEEvNT_6ParamsE$_ZN4cute3eso3ESOILb1ELb0EJNS_6LayoutINS_5tupleIJNS3_IJNS_1CILi8EEENS4_ILi1EEEEEENS4_ILi4EEEEEENS3_IJNS3_IJS6_NS4_ILi0EEEEEES5_EEEEENS_10ViewEngineIPN7cutlass10bfloat16_tEEEEEC2ERKSD_RKSI_,@function
        .size           $_ZN7cutlass13device_kernelIN5flash19enable_sm80_to_sm89INS1_16FlashAttnBwdSm80INS1_25CollectiveMainloopBwdSm80ILi2ELi2EN4cute5tupleIJNS5_1CILi128EEES8_NS7_ILi64EEEEEENS_10bfloat16_tEfNS_4arch4Sm80ELb1ELb0ELb1ELb1ELb1ELb0ELb0ELb0ELi2ELi4ELi4ELi4ELb0EEENS1_21CollectiveEpilogueBwdISA_SB_SD_Li256ELb1ELb0ELi2EEENS1_25SingleTileBwdLPTSchedulerILb1ELi128ELb1EEEEEEEEEvNT_6ParamsE$_ZN4cute3eso3ESOILb1ELb0EJNS_6LayoutINS_5tupleIJNS3_IJNS_1CILi8EEENS4_ILi1EEEEEENS4_ILi4EEEEEENS3_IJNS3_IJS6_NS4_ILi0EEEEEES5_EEEEENS_10ViewEngineIPN7cutlass10bfloat16_tEEEEEC2ERKSD_RKSI_,($_ZN7cutlass13device_kernelIN5flash19enable_sm80_to_sm89INS1_16FlashAttnBwdSm80INS1_25CollectiveMainloopBwdSm80ILi2ELi2EN4cute5tupleIJNS5_1CILi128EEES8_NS7_ILi64EEEEEENS_10bfloat16_tEfNS_4arch4Sm80ELb1ELb0ELb1ELb1ELb1ELb0ELb0ELb0ELi2ELi4ELi4ELi4ELb0EEENS1_21CollectiveEpilogueBwdISA_SB_SD_Li256ELb1ELb0ELi2EEENS1_25SingleTileBwdLPTSchedulerILb1ELi128ELb1EEEEEEEEEvNT_6ParamsE$_ZN4cute3eso3ESOILb1ELb0EJNS_6LayoutINS_5tupleIJNS3_IJNS_1CILi8EEENS4_ILi1EEEEEENS4_ILi4EEEEEENS3_IJNS3_IJS6_NS4_ILi0EEEEEES5_EEEEEiEEC2ERKSD_RKi - $_ZN7cutlass13device_kernelIN5flash19enable_sm80_to_sm89INS1_16FlashAttnBwdSm80INS1_25CollectiveMainloopBwdSm80ILi2ELi2EN4cute5tupleIJNS5_1CILi128EEES8_NS7_ILi64EEEEEENS_10bfloat16_tEfNS_4arch4Sm80ELb1ELb0ELb1ELb1ELb1ELb0ELb0ELb0ELi2ELi4ELi4ELi4ELb0EEENS1_21CollectiveEpilogueBwdISA_SB_SD_Li256ELb1ELb0ELi2EEENS1_25SingleTileBwdLPTSchedulerILb1ELi128ELb1EEEEEEEEEvNT_6ParamsE$_ZN4cute3eso3ESOILb1ELb0EJNS_6LayoutINS_5tupleIJNS3_IJNS_1CILi8EEENS4_ILi1EEEEEENS4_ILi4EEEEEENS3_IJNS3_IJS6_NS4_ILi0EEEEEES5_EEEEENS_10ViewEngineIPN7cutlass10bfloat16_tEEEEEC2ERKSD_RKSI_)
$_ZN7cutlass13device_kernelIN5flash19enable_sm80_to_sm89INS1_16FlashAttnBwdSm80INS1_25CollectiveMainloopBwdSm80ILi2ELi2EN4cute5tupleIJNS5_1CILi128EEES8_NS7_ILi64EEEEEENS_10bfloat16_tEfNS_4arch4Sm80ELb1ELb0ELb1ELb1ELb1ELb0ELb0ELb0ELi2ELi4ELi4ELi4ELb0EEENS1_21CollectiveEpilogueBwdISA_SB_SD_Li256ELb1ELb0ELi2EEENS1_25SingleTileBwdLPTSchedulerILb1ELi128ELb1EEEEEEEEEvNT_6ParamsE$_ZN4cute3eso3ESOILb1ELb0EJNS_6LayoutINS_5tupleIJNS3_IJNS_1CILi8EEENS4_ILi1EEEEEENS4_ILi4EEEEEENS3_IJNS3_IJS6_NS4_ILi0EEEEEES5_EEEEENS_10ViewEngineIPN7cutlass10bfloat16_tEEEEEC2ERKSD_RKSI_:
[----:B------:R-:W-:Y:S01]  /*bcf0*/  IADD3 R7, R23, -c[0x0][0x20], RZ ;  /* 0x8000080017077a10 */ /* 0x000fe20007ffe0ff */
[----:B------:R-:W-:Y:S01]  /*bd00*/  IMAD.MOV.U32 R10, RZ, RZ, R6 ;  /* 0x000000ffff0a7224 */ /* 0x000fe200078e0006 */
[----:B------:R-:W-:Y:S01]  /*bd10*/  MOV R11, R9 ;  /* 0x00000009000b7202 */ /* 0x000fe20000000f00 */
[----:B------:R-:W-:-:S04]  /*bd20*/  IMAD.MOV.U32 R9, RZ, RZ, 0x0 ;  /* 0x00000000ff097424 */ /* 0x000fc800078e00ff */
[----:B------:R1:W-:Y:S01]  /*bd30*/  STL.64 [R7], R10 ;  /* 0x0000000a07007387 */ /* 0x0003e20000100a00 */
[----:B------:R-:W-:Y:S05]  /*bd40*/  RET.REL.NODEC R8 `(_ZN7cutlass13device_kernelIN5flash19enable_sm80_to_sm89INS1_16FlashAttnBwdSm80INS1_25CollectiveMainloopBwdSm80ILi2ELi2EN4cute5tupleIJNS5_1CILi128EEES8_NS7_ILi64EEEEEENS_10bfloat16_tEfNS_4arch4Sm80ELb1ELb0ELb1ELb1ELb1ELb0ELb0ELb0ELi2ELi4ELi4ELi4ELb0EEENS1_21CollectiveEpilogueBwdISA_SB_SD_Li256ELb1ELb0ELi2EEENS1_25SingleTileBwdLPTSchedulerILb1ELi128ELb1EEEEEEEEEvNT_6ParamsE) ;  /* 0xffff42b008007950 */ /* 0x000fea0003c3ffff */
        .type           $_ZN7cutlass13device_kernelIN5flash19enable_sm80_to_sm89INS1_16FlashAttnBwdSm80INS1_25CollectiveMainloopBwdSm80ILi2ELi2EN4cute5tupleIJNS5_1CILi128EEES8_NS7_ILi64EEEEEENS_10bfloat16_tEfNS_4arch4Sm80ELb1ELb0ELb1ELb1ELb1ELb0ELb0ELb0ELi2ELi4ELi4ELi4ELb0EEENS1_21CollectiveEpilogueBwdISA_SB_SD_Li256ELb1ELb0ELi2EEENS1_25SingleTileBwdLPTSchedulerILb1ELi128ELb1EEEEEEEEEvNT_6ParamsE$_ZN4cute3eso3ESOILb1ELb0EJNS_6LayoutINS_5tupleIJNS3_IJNS_1CILi8EEENS4_ILi1EEEEEENS4_ILi4EEEEEENS3_IJNS3_IJS6_NS4_ILi0EEEEEES5_EEEEEiEEC2ERKSD_RKi,@function
        .size           $_ZN7cutlass13device_kernelIN5flash19enable_sm80_to_sm89INS1_16FlashAttnBwdSm80INS1_25CollectiveMainloopBwdSm80ILi2ELi2EN4cute5tupleIJNS5_1CILi128EEES8_NS7_ILi64EEEEEENS_10bfloat16_tEfNS_4arch4Sm80ELb1ELb0ELb1ELb1ELb1ELb0ELb0ELb0ELi2ELi4ELi4ELi4ELb0EEENS1_21CollectiveEpilogueBwdISA_SB_SD_Li256ELb1ELb0ELi2EEENS1_25SingleTileBwdLPTSchedulerILb1ELi128ELb1EEEEEEEEEvNT_6ParamsE$_ZN4cute3eso3ESOILb1ELb0EJNS_6LayoutINS_5tupleIJNS3_IJNS_1CILi8EEENS4_ILi1EEEEEENS4_ILi4EEEEEENS3_IJNS3_IJS6_NS4_ILi0EEEEEES5_EEEEEiEEC2ERKSD_RKi,($_ZN7cutlass13device_kernelIN5flash19enable_sm80_to_sm89INS1_16FlashAttnBwdSm80INS1_25CollectiveMainloopBwdSm80ILi2ELi2EN4cute5tupleIJNS5_1CILi128EEES8_NS7_ILi64EEEEEENS_10bfloat16_tEfNS_4arch4Sm80ELb1ELb0ELb1ELb1ELb1ELb0ELb0ELb0ELi2ELi4ELi4ELi4ELb0EEENS1_21CollectiveEpilogueBwdISA_SB_SD_Li256ELb1ELb0ELi2EEENS1_25SingleTileBwdLPTSchedulerILb1ELi128ELb1EEEEEEEEEvNT_6ParamsE$_ZN4cute3eso3ESOILb1ELb0EJNS_6LayoutINS_5tupleIJNS3_IJNS_1CILi8EEENS4_ILi1EEEEEENS4_ILi4EEES6_EEENS3_IJNS3_IJS6_NS4_ILi0EEEEEENS4_ILi2048EEESA_EEEEENS_10ViewEngineINS_8smem_ptrIPN7cutlass10bfloat16_tEEEEEEEC2ERKSE_RKSL_ - $_ZN7cutlass13device_kernelIN5flash19enable_sm80_to_sm89INS1_16FlashAttnBwdSm80INS1_25CollectiveMainloopBwdSm80ILi2ELi2EN4cute5tupleIJNS5_1CILi128EEES8_NS7_ILi64EEEEEENS_10bfloat16_tEfNS_4arch4Sm80ELb1ELb0ELb1ELb1ELb1ELb0ELb0ELb0ELi2ELi4ELi4ELi4ELb0EEENS1_21CollectiveEpilogueBwdISA_SB_SD_Li256ELb1ELb0ELi2EEENS1_25SingleTileBwdLPTSchedulerILb1ELi128ELb1EEEEEEEEEvNT_6ParamsE$_ZN4cute3eso3ESOILb1ELb0EJNS_6LayoutINS_5tupleIJNS3_IJNS_1CILi8EEENS4_ILi1EEEEEENS4_ILi4EEEEEENS3_IJNS3_IJS6_NS4_ILi0EEEEEES5_EEEEEiEEC2ERKSD_RKi)
$_ZN7cutlass13device_kernelIN5flash19enable_sm80_to_sm89INS1_16FlashAttnBwdSm80INS1_25CollectiveMainloopBwdSm80ILi2ELi2EN4cute5tupleIJNS5_1CILi128EEES8_NS7_ILi64EEEEEENS_10bfloat16_tEfNS_4arch4Sm80ELb1ELb0ELb1ELb1ELb1ELb0ELb0ELb0ELi2ELi4ELi4ELi4ELb0EEENS1_21CollectiveEpilogueBwdISA_SB_SD_Li256ELb1ELb0ELi2EEENS1_25SingleTileBwdLPTSchedulerILb1ELi128ELb1EEEEEEEEEvNT_6ParamsE$_ZN4cute3eso3ESOILb1ELb0EJNS_6LayoutINS_5tupleIJNS3_IJNS_1CILi8EEENS4_ILi1EEEEEENS4_ILi4EEEEEENS3_IJNS3_IJS6_NS4_ILi0EEEEEES5_EEEEEiEEC2ERKSD_RKi:
[----:B------:R-:W-:Y:S02]  /*bd50*/  IADD3 R2, R23, -c[0x0][0x20], RZ ;  /* 0x8000080017027a10 */ /* 0x000fe40007ffe0ff */
[----:B------:R-:W-:-:S03]  /*bd60*/  MOV R7, 0x0 ;  /* 0x0000000000077802 */ /* 0x000fc60000000f00 */
[----:B------:R1:W-:Y:S01]  /*bd70*/  STL [R2], R3 ;  /* 0x0000000302007387 */ /* 0x0003e20000100800 */
[----:B------:R-:W-:Y:S05]  /*bd80*/  RET.REL.NODEC R6 `(_ZN7cutlass13device_kernelIN5flash19enable_sm80_to_sm89INS1_16FlashAttnBwdSm80INS1_25CollectiveMainloopBwdSm80ILi2ELi2EN4cute5tupleIJNS5_1CILi128EEES8_NS7_ILi64EEEEEENS_10bfloat16_tEfNS_4arch4Sm80ELb1ELb0ELb1ELb1ELb1ELb0ELb0ELb0ELi2ELi4ELi4ELi4ELb0EEENS1_21CollectiveEpilogueBwdISA_SB_SD_Li256ELb1ELb0ELi2EEENS1_25SingleTileBwdLPTSchedulerILb1ELi128ELb1EEEEEEEEEvNT_6ParamsE) ;  /* 0xffff427006007950 */ /* 0x000fea0003c3ffff */
        .type           $_ZN7cutlass13device_kernelIN5flash19enable_sm80_to_sm89INS1_16FlashAttnBwdSm80INS1_25CollectiveMainloopBwdSm80ILi2ELi2EN4cute5tupleIJNS5_1CILi128EEES8_NS7_ILi64EEEEEENS_10bfloat16_tEfNS_4arch4Sm80ELb1ELb0ELb1ELb1ELb1ELb0ELb0ELb0ELi2ELi4ELi4ELi4ELb0EEENS1_21CollectiveEpilogueBwdISA_SB_SD_Li256ELb1ELb0ELi2EEENS1_25SingleTileBwdLPTSchedulerILb1ELi128ELb1EEEEEEEEEvNT_6ParamsE$_ZN4cute3eso3ESOILb1ELb0EJNS_6LayoutINS_5tupleIJNS3_IJNS_1CILi8EEENS4_ILi1EEEEEENS4_ILi4EEES6_EEENS3_IJNS3_IJS6_NS4_ILi0EEEEEENS4_ILi2048EEESA_EEEEENS_10ViewEngineINS_8smem_ptrIPN7cutlass10bfloat16_tEEEEEEEC2ERKSE_RKSL_,@function
        .size           $_ZN7cutlass13device_kernelIN5flash19enable_sm80_to_sm89INS1_16FlashAttnBwdSm80INS1_25CollectiveMainloopBwdSm80ILi2ELi2EN4cute5tupleIJNS5_1CILi128EEES8_NS7_ILi64EEEEEENS_10bfloat16_tEfNS_4arch4Sm80ELb1ELb0ELb1ELb1ELb1ELb0ELb0ELb0ELi2ELi4ELi4ELi4ELb0EEENS1_21CollectiveEpilogueBwdISA_SB_SD_Li256ELb1ELb0ELi2EEENS1_25SingleTileBwdLPTSchedulerILb1ELi128ELb1EEEEEEEEEvNT_6ParamsE$_ZN4cute3eso3ESOILb1ELb0EJNS_6LayoutINS_5tupleIJNS3_IJNS_1CILi8EEENS4_ILi1EEEEEENS4_ILi4EEES6_EEENS3_IJNS3_IJS6_NS4_ILi0EEEEEENS4_ILi2048EEESA_EEEEENS_10ViewEngineINS_8smem_ptrIPN7cutlass10bfloat16_tEEEEEEEC2ERKSE_RKSL_,($_ZN7cutlass13device_kernelIN5flash19enable_sm80_to_sm89INS1_16FlashAttnBwdSm80INS1_25CollectiveMainloopBwdSm80ILi2ELi2EN4cute5tupleIJNS5_1CILi128EEES8_NS7_ILi64EEEEEENS_10bfloat16_tEfNS_4arch4Sm80ELb1ELb0ELb1ELb1ELb1ELb0ELb0ELb0ELi2ELi4ELi4ELi4ELb0EEENS1_21CollectiveEpilogueBwdISA_SB_SD_Li256ELb1ELb0ELi2EEENS1_25SingleTileBwdLPTSchedulerILb1ELi128ELb1EEEEEEEEEvNT_6ParamsE$_ZN4cute3eso3ESOILb1ELb0EJNS_6LayoutINS_5tupleIJNS3_IJNS_1CILi8EEENS4_ILi1EEEEEENS4_ILi4EEES6_EEENS3_IJNS3_IJS6_NS4_ILi0EEEEEENS4_ILi2048EEESA_EEEEEiEEC2ERKSE_RKi - $_ZN7cutlass13device_kernelIN5flash19enable_sm80_to_sm89INS1_16FlashAttnBwdSm80INS1_25CollectiveMainloopBwdSm80ILi2ELi2EN4cute5tupleIJNS5_1CILi128EEES8_NS7_ILi64EEEEEENS_10bfloat16_tEfNS_4arch4Sm80ELb1ELb0ELb1ELb1ELb1ELb0ELb0ELb0ELi2ELi4ELi4ELi4ELb0EEENS1_21CollectiveEpilogueBwdISA_SB_SD_Li256ELb1ELb0ELi2EEENS1_25SingleTileBwdLPTSchedulerILb1ELi128ELb1EEEEEEEEEvNT_6ParamsE$_ZN4cute3eso3ESOILb1ELb0EJNS_6LayoutINS_5tupleIJNS3_IJNS_1CILi8EEENS4_ILi1EEEEEENS4_ILi4EEES6_EEENS3_IJNS3_IJS6_NS4_ILi0EEEEEENS4_ILi2048EEESA_EEEEENS_10ViewEngineINS_8smem_ptrIPN7cutlass10bfloat16_tEEEEEEEC2ERKSE_RKSL_)
$_ZN7cutlass13device_kernelIN5flash19enable_sm80_to_sm89INS1_16FlashAttnBwdSm80INS1_25CollectiveMainloopBwdSm80ILi2ELi2EN4cute5tupleIJNS5_1CILi128EEES8_NS7_ILi64EEEEEENS_10bfloat16_tEfNS_4arch4Sm80ELb1ELb0ELb1ELb1ELb1ELb0ELb0ELb0ELi2ELi4ELi4ELi4ELb0EEENS1_21CollectiveEpilogueBwdISA_SB_SD_Li256ELb1ELb0ELi2EEENS1_25SingleTileBwdLPTSchedulerILb1ELi128ELb1EEEEEEEEEvNT_6ParamsE$_ZN4cute3eso3ESOILb1ELb0EJNS_6LayoutINS_5tupleIJNS3_IJNS_1CILi8EEENS4_ILi1EEEEEENS4_ILi4EEES6_EEENS3_IJNS3_IJS6_NS4_ILi0EEEEEENS4_ILi2048EEESA_EEEEENS_10ViewEngineINS_8smem_ptrIPN7cutlass10bfloat16_tEEEEEEEC2ERKSE_RKSL_:
[----:B------:R-:W-:Y:S02]  /*bd90*/  IADD3 R4, R81, -c[0x0][0x20], RZ ;  /* 0x8000080051047a10 */ /* 0x000fe40007ffe0ff */
[----:B------:R-:W-:-:S03]  /*bda0*/  MOV R7, 0x0 ;  /* 0x0000000000077802 */ /* 0x000fc60000000f00 */
[----:B------:R1:W-:Y:S01]  /*bdb0*/  STL.64 [R4], R2 ;  /* 0x0000000204007387 */ /* 0x0003e20000100a00 */
[----:B------:R-:W-:Y:S05]  /*bdc0*/  RET.REL.NODEC R6 `(_ZN7cutlass13device_kernelIN5flash19enable_sm80_to_sm89INS1_16FlashAttnBwdSm80INS1_25CollectiveMainloopBwdSm80ILi2ELi2EN4cute5tupleIJNS5_1CILi128EEES8_NS7_ILi64EEEEEENS_10bfloat16_tEfNS_4arch4Sm80ELb1ELb0ELb1ELb1ELb1ELb0ELb0ELb0ELi2ELi4ELi4ELi4ELb0EEENS1_21CollectiveEpilogueBwdISA_SB_SD_Li256ELb1ELb0ELi2EEENS1_25SingleTileBwdLPTSchedulerILb1ELi128ELb1EEEEEEEEEvNT_6ParamsE) ;  /* 0xffff423006007950 */ /* 0x000fea0003c3ffff */
        .type           $_ZN7cutlass13device_kernelIN5flash19enable_sm80_to_sm89INS1_16FlashAttnBwdSm80INS1_25CollectiveMainloopBwdSm80ILi2ELi2EN4cute5tupleIJNS5_1CILi128EEES8_NS7_ILi64EEEEEENS_10bfloat16_tEfNS_4arch4Sm80ELb1ELb0ELb1ELb1ELb1ELb0ELb0ELb0ELi2ELi4ELi4ELi4ELb0EEENS1_21CollectiveEpilogueBwdISA_SB_SD_Li256ELb1ELb0ELi2EEENS1_25SingleTileBwdLPTSchedulerILb1ELi128ELb1EEEEEEEEEvNT_6ParamsE$_ZN4cute3eso3ESOILb1ELb0EJNS_6LayoutINS_5tupleIJNS3_IJNS_1CILi8EEENS4_ILi1EEEEEENS4_ILi4EEES6_EEENS3_IJNS3_IJS6_NS4_ILi0EEEEEENS4_ILi2048EEESA_EEEEEiEEC2ERKSE_RKi,@function
        .size           $_ZN7cutlass13device_kernelIN5flash19enable_sm80_to_sm89INS1_16FlashAttnBwdSm80INS1_25CollectiveMainloopBwdSm80ILi2ELi2EN4cute5tupleIJNS5_1CILi128EEES8_NS7_ILi64EEEEEENS_10bfloat16_tEfNS_4arch4Sm80ELb1ELb0ELb1ELb1ELb1ELb0ELb0ELb0ELi2ELi4ELi4ELi4ELb0EEENS1_21CollectiveEpilogueBwdISA_SB_SD_Li256ELb1ELb0ELi2EEENS1_25SingleTileBwdLPTSchedulerILb1ELi128ELb1EEEEEEEEEvNT_6ParamsE$_ZN4cute3eso3ESOILb1ELb0EJNS_6LayoutINS_5tupleIJNS3_IJNS_1CILi8EEENS4_ILi1EEEEEENS4_ILi4EEES6_EEENS3_IJNS3_IJS6_NS4_ILi0EEEEEENS4_ILi2048EEESA_EEEEEiEEC2ERKSE_RKi,($_ZN7cutlass13device_kernelIN5flash19enable_sm80_to_sm89INS1_16FlashAttnBwdSm80INS1_25CollectiveMainloopBwdSm80ILi2ELi2EN4cute5tupleIJNS5_1CILi128EEES8_NS7_ILi64EEEEEENS_10bfloat16_tEfNS_4arch4Sm80ELb1ELb0ELb1ELb1ELb1ELb0ELb0ELb0ELi2ELi4ELi4ELi4ELb0EEENS1_21CollectiveEpilogueBwdISA_SB_SD_Li256ELb1ELb0ELi2EEENS1_25SingleTileBwdLPTSchedulerILb1ELi128ELb1EEEEEEEEEvNT_6ParamsE$_ZN4cute3eso3ESOILb1ELb0EJNS_6LayoutINS_5tupleIJNS3_IJNS_1CILi8EEENS4_ILi1EEEEEENS4_ILi4EEES8_EEENS3_IJNS3_IJS6_NS4_ILi0EEEEEES5_NS4_ILi32EEEEEEEENS_10ViewEngineIPN7cutlass10bfloat16_tEEEEEC2ERKSE_RKSJ_ - $_ZN7cutlass13device_kernelIN5flash19enable_sm80_to_sm89INS1_16FlashAttnBwdSm80INS1_25CollectiveMainloopBwdSm80ILi2ELi2EN4cute5tupleIJNS5_1CILi128EEES8_NS7_ILi64EEEEEENS_10bfloat16_tEfNS_4arch4Sm80ELb1ELb0ELb1ELb1ELb1ELb0ELb0ELb0ELi2ELi4ELi4ELi4ELb0EEENS1_21CollectiveEpilogueBwdISA_SB_SD_Li256ELb1ELb0ELi2EEENS1_25SingleTileBwdLPTSchedulerILb1ELi128ELb1EEEEEEEEEvNT_6ParamsE$_ZN4cute3eso3ESOILb1ELb0EJNS_6LayoutINS_5tupleIJNS3_IJNS_1CILi8EEENS4_ILi1EEEEEENS4_ILi4EEES6_EEENS3_IJNS3_IJS6_NS4_ILi0EEEEEENS4_ILi2048EEESA_EEEEEiEEC2ERKSE_RKi)
$_ZN7cutlass13device_kernelIN5flash19enable_sm80_to_sm89INS1_16FlashAttnBwdSm80INS1_25CollectiveMainloopBwdSm80ILi2ELi2EN4cute5tupleIJNS5_1CILi128EEES8_NS7_ILi64EEEEEENS_10bfloat16_tEfNS_4arch4Sm80ELb1ELb0ELb1ELb1ELb1ELb0ELb0ELb0ELi2ELi4ELi4ELi4ELb0EEENS1_21CollectiveEpilogueBwdISA_SB_SD_Li256ELb1ELb0ELi2EEENS1_25SingleTileBwdLPTSchedulerILb1ELi128ELb1EEEEEEEEEvNT_6ParamsE$_ZN4cute3eso3ESOILb1ELb0EJNS_6LayoutINS_5tupleIJNS3_IJNS_1CILi8EEENS4_ILi1EEEEEENS4_ILi4EEES6_EEENS3_IJNS3_IJS6_NS4_ILi0EEEEEENS4_ILi2048EEESA_EEEEEiEEC2ERKSE_RKi:
[----:B------:R-:W-:Y:S02]  /*bdd0*/  IADD3 R2, R81, -c[0x0][0x20], RZ ;  /* 0x8000080051027a10 */ /* 0x000fe40007ffe0ff */
[----:B------:R-:W-:-:S03]  /*bde0*/  MOV R5, 0x0 ;  /* 0x0000000000057802 */ /* 0x000fc60000000f00 */
[----:B------:R1:W-:Y:S01]  /*bdf0*/  STL [R2], R3 ;  /* 0x0000000302007387 */ /* 0x0003e20000100800 */
[----:B------:R-:W-:Y:S05]  /*be00*/  RET.REL.NODEC R4 `(_ZN7cutlass13device_kernelIN5flash19enable_sm80_to_sm89INS1_16FlashAttnBwdSm80INS1_25CollectiveMainloopBwdSm80ILi2ELi2EN4cute5tupleIJNS5_1CILi128EEES8_NS7_ILi64EEEEEENS_10bfloat16_tEfNS_4arch4Sm80ELb1ELb0ELb1ELb1ELb1ELb0ELb0ELb0ELi2ELi4ELi4ELi4ELb0EEENS1_21CollectiveEpilogueBwdISA_SB_SD_Li256ELb1ELb0ELi2EEENS1_25SingleTileBwdLPTSchedulerILb1ELi128ELb1EEEEEEEEEvNT_6ParamsE) ;  /* 0xffff41f004007950 */ /* 0x000fea0003c3ffff */
        .type           $_ZN7cutlass13device_kernelIN5flash19enable_sm80_to_sm89INS1_16FlashAttnBwdSm80INS1_25CollectiveMainloopBwdSm80ILi2ELi2EN4cute5tupleIJNS5_1CILi128EEES8_NS7_ILi64EEEEEENS_10bfloat16_tEfNS_4arch4Sm80ELb1ELb0ELb1ELb1ELb1ELb0ELb0ELb0ELi2ELi4ELi4ELi4ELb0EEENS1_21CollectiveEpilogueBwdISA_SB_SD_Li256ELb1ELb0ELi2EEENS1_25SingleTileBwdLPTSchedulerILb1ELi128ELb1EEEEEEEEEvNT_6ParamsE$_ZN4cute3eso3ESOILb1ELb0EJNS_6LayoutINS_5tupleIJNS3_IJNS_1CILi8EEENS4_ILi1EEEEEENS4_ILi4EEES8_EEENS3_IJNS3_IJS6_NS4_ILi0EEEEEES5_NS4_ILi32EEEEEEEENS_10ViewEngineIPN7cutlass10bfloat16_tEEEEEC2ERKSE_RKSJ_,@function
        .size           $_ZN7cutlass13device_kernelIN5flash19enable_sm80_to_sm89INS1_16FlashAttnBwdSm80INS1_25CollectiveMainloopBwdSm80ILi2ELi2EN4cute5tupleIJNS5_1CILi128EEES8_NS7_ILi64EEEEEENS_10bfloat16_tEfNS_4arch4Sm80ELb1ELb0ELb1ELb1ELb1ELb0ELb0ELb0ELi2ELi4ELi4ELi4ELb0EEENS1_21CollectiveEpilogueBwdISA_SB_SD_Li256ELb1ELb0ELi2EEENS1_25SingleTileBwdLPTSchedulerILb1ELi128ELb1EEEEEEEEEvNT_6ParamsE$_ZN4cute3eso3ESOILb1ELb0EJNS_6LayoutINS_5tupleIJNS3_IJNS_1CILi8EEENS4_ILi1EEEEEENS4_ILi4EEES8_EEENS3_IJNS3_IJS6_NS4_ILi0EEEEEES5_NS4_ILi32EEEEEEEENS_10ViewEngineIPN7cutlass10bfloat16_tEEEEEC2ERKSE_RKSJ_,($_ZN7cutlass13device_kernelIN5flash19enable_sm80_to_sm89INS1_16FlashAttnBwdSm80INS1_25CollectiveMainloopBwdSm80ILi2ELi2EN4cute5tupleIJNS5_1CILi128EEES8_NS7_ILi64EEEEEENS_10bfloat16_tEfNS_4arch4Sm80ELb1ELb0ELb1ELb1ELb1ELb0ELb0ELb0ELi2ELi4ELi4ELi4ELb0EEENS1_21CollectiveEpilogueBwdISA_SB_SD_Li256ELb1ELb0ELi2EEENS1_25SingleTileBwdLPTSchedulerILb1ELi128ELb1EEEEEEEEEvNT_6ParamsE$_ZN4cute3eso3ESOILb1ELb0EJNS_6LayoutINS_5tupleIJNS_1CILi1EEENS3_IJNS4_ILi2EEES6_EEEEEENS3_IJNS4_ILi0EEENS3_IJNS4_ILi8EEENS4_ILi64EEEEEEEEEEENS_10ViewEngineINS_8smem_ptrIPfEEEEEEC2ERKSE_RKSJ_ - $_ZN7cutlass13device_kernelIN5flash19enable_sm80_to_sm89INS1_16FlashAttnBwdSm80INS1_25CollectiveMainloopBwdSm80ILi2ELi2EN4cute5tupleIJNS5_1CILi128EEES8_NS7_ILi64EEEEEENS_10bfloat16_tEfNS_4arch4Sm80ELb1ELb0ELb1ELb1ELb1ELb0ELb0ELb0ELi2ELi4ELi4ELi4ELb0EEENS1_21CollectiveEpilogueBwdISA_SB_SD_Li256ELb1ELb0ELi2EEENS1_25SingleTileBwdLPTSchedulerILb1ELi128ELb1EEEEEEEEEvNT_6ParamsE$_ZN4cute3eso3ESOILb1ELb0EJNS_6LayoutINS_5tupleIJNS3_IJNS_1CILi8EEENS4_ILi1EEEEEENS4_ILi4EEES8_EEENS3_IJNS3_IJS6_NS4_ILi0EEEEEES5_NS4_ILi32EEEEEEEENS_10ViewEngineIPN7cutlass10bfloat16_tEEEEEC2ERKSE_RKSJ_)
$_ZN7cutlass13device_kernelIN5flash19enable_sm80_to_sm89INS1_16FlashAttnBwdSm80INS1_25CollectiveMainloopBwdSm80ILi2ELi2EN4cute5tupleIJNS5_1CILi128EEES8_NS7_ILi64EEEEEENS_10bfloat16_tEfNS_4arch4Sm80ELb1ELb0ELb1ELb1ELb1ELb0ELb0ELb0ELi2ELi4ELi4ELi4ELb0EEENS1_21CollectiveEpilogueBwdISA_SB_SD_Li256ELb1ELb0ELi2EEENS1_25SingleTileBwdLPTSchedulerILb1ELi128ELb1EEEEEEEEEvNT_6ParamsE$_ZN4cute3eso3ESOILb1ELb0EJNS_6LayoutINS_5tupleIJNS3_IJNS_1CILi8EEENS4_ILi1EEEEEENS4_ILi4EEES8_EEENS3_IJNS3_IJS6_NS4_ILi0EEEEEES5_NS4_ILi32EEEEEEEENS_10ViewEngineIPN7cutlass10bfloat16_tEEEEEC2ERKSE_RKSJ_:
[----:B------:R-:W-:Y:S01]  /*be10*/  IADD3 R2, R23, -c[0x0][0x20], RZ ;  /* 0x8000080017027a10 */ /* 0x000fe20007ffe0ff */
[----:B------:R-:W-:Y:S01]  /*be20*/  IMAD.MOV.U32 R7, RZ, RZ, R3 ;  /* 0x000000ffff077224 */ /* 0x000fe200078e0003 */
[----:B------:R-:W-:-:S04]  /*be30*/  MOV R5, 0x0 ;  /* 0x0000000000057802 */ /* 0x000fc80000000f00 */
[----:B------:R1:W-:Y:S01]  /*be40*/  STL.64 [R2], R6 ;  /* 0x0000000602007387 */ /* 0x0003e20000100a00 */
[----:B------:R-:W-:Y:S05]  /*be50*/  RET.REL.NODEC R4 `(_ZN7cutlass13device_kernelIN5flash19enable_sm80_to_sm89INS1_16FlashAttnBwdSm80INS1_25CollectiveMainloopBwdSm80ILi2ELi2EN4cute5tupleIJNS5_1CILi128EEES8_NS7_ILi64EEEEEENS_10bfloat16_tEfNS_4arch4Sm80ELb1ELb0ELb1ELb1ELb1ELb0ELb0ELb0ELi2ELi4ELi4ELi4ELb0EEENS1_21CollectiveEpilogueBwdISA_SB_SD_Li256ELb1ELb0ELi2EEENS1_25SingleTileBwdLPTSchedulerILb1ELi128ELb1EEEEEEEEEvNT_6ParamsE) ;  /* 0xffff41a004007950 */ /* 0x000fea0003c3ffff */
        .type           $_ZN7cutlass13device_kernelIN5flash19enable_sm80_to_sm89INS1_16FlashAttnBwdSm80INS1_25CollectiveMainloopBwdSm80ILi2ELi2EN4cute5tupleIJNS5_1CILi128EEES8_NS7_ILi64EEEEEENS_10bfloat16_tEfNS_4arch4Sm80ELb1ELb0ELb1ELb1ELb1ELb0ELb0ELb0ELi2ELi4ELi4ELi4ELb0EEENS1_21CollectiveEpilogueBwdISA_SB_SD_Li256ELb1ELb0ELi2EEENS1_25SingleTileBwdLPTSchedulerILb1ELi128ELb1EEEEEEEEEvNT_6ParamsE$_ZN4cute3eso3ESOILb1ELb0EJNS_6LayoutINS_5tupleIJNS_1CILi1EEENS3_IJNS4_ILi2EEES6_EEEEEENS3_IJNS4_ILi0EEENS3_IJNS4_ILi8EEENS4_ILi64EEEEEEEEEEENS_10ViewEngineINS_8smem_ptrIPfEEEEEEC2ERKSE_RKSJ_,@function
        .size           $_ZN7cutlass13device_kernelIN5flash19enable_sm80_to_sm89INS1_16FlashAttnBwdSm80INS1_25CollectiveMainloopBwdSm80ILi2ELi2EN4cute5tupleIJNS5_1CILi128EEES8_NS7_ILi64EEEEEENS_10bfloat16_tEfNS_4arch4Sm80ELb1ELb0ELb1ELb1ELb1ELb0ELb0ELb0ELi2ELi4ELi4ELi4ELb0EEENS1_21CollectiveEpilogueBwdISA_SB_SD_Li256ELb1ELb0ELi2EEENS1_25SingleTileBwdLPTSchedulerILb1ELi128ELb1EEEEEEEEEvNT_6ParamsE$_ZN4cute3eso3ESOILb1ELb0EJNS_6LayoutINS_5tupleIJNS_1CILi1EEENS3_IJNS4_ILi2EEES6_EEEEEENS3_IJNS4_ILi0EEENS3_IJNS4_ILi8EEENS4_ILi64EEEEEEEEEEENS_10ViewEngineINS_8smem_ptrIPfEEEEEEC2ERKSE_RKSJ_,($_ZN7cutlass13device_kernelIN5flash19enable_sm80_to_sm89INS1_16FlashAttnBwdSm80INS1_25CollectiveMainloopBwdSm80ILi2ELi2EN4cute5tupleIJNS5_1CILi128EEES8_NS7_ILi64EEEEEENS_10bfloat16_tEfNS_4arch4Sm80ELb1ELb0ELb1ELb1ELb1ELb0ELb0ELb0ELi2ELi4ELi4ELi4ELb0EEENS1_21CollectiveEpilogueBwdISA_SB_SD_Li256ELb1ELb0ELi2EEENS1_25SingleTileBwdLPTSchedulerILb1ELi128ELb1EEEEEEEEEvNT_6ParamsE$_ZN4cute3eso3ESOILb1ELb0EJNS_6LayoutINS_5tupleIJNS_1CILi1EEENS4_ILi4EEEEEENS3_IJNS4_ILi0EEES5_EEEEENS_10ViewEngineIPfEEEEC2ERKSA_RKSD_ - $_ZN7cutlass13device_kernelIN5flash19enable_sm80_to_sm89INS1_16FlashAttnBwdSm80INS1_25CollectiveMainloopBwdSm80ILi2ELi2EN4cute5tupleIJNS5_1CILi128EEES8_NS7_ILi64EEEEEENS_10bfloat16_tEfNS_4arch4Sm80ELb1ELb0ELb1ELb1ELb1ELb0ELb0ELb0ELi2ELi4ELi4ELi4ELb0EEENS1_21CollectiveEpilogueBwdISA_SB_SD_Li256ELb1ELb0ELi2EEENS1_25SingleTileBwdLPTSchedulerILb1ELi128ELb1EEEEEEEEEvNT_6ParamsE$_ZN4cute3eso3ESOILb1ELb0EJNS_6LayoutINS_5tupleIJNS_1CILi1EEENS3_IJNS4_ILi2EEES6_EEEEEENS3_IJNS4_ILi0EEENS3_IJNS4_ILi8EEENS4_ILi64EEEEEEEEEEENS_10ViewEngineINS_8smem_ptrIPfEEEEEEC2ERKSE_RKSJ_)
$_ZN7cutlass13device_kernelIN5flash19enable_sm80_to_sm89INS1_16FlashAttnBwdSm80INS1_25CollectiveMainloopBwdSm80ILi2ELi2EN4cute5tupleIJNS5_1CILi128EEES8_NS7_ILi64EEEEEENS_10bfloat16_tEfNS_4arch4Sm80ELb1ELb0ELb1ELb1ELb1ELb0ELb0ELb0ELi2ELi4ELi4ELi4ELb0EEENS1_21CollectiveEpilogueBwdISA_SB_SD_Li256ELb1ELb0ELi2EEENS1_25SingleTileBwdLPTSchedulerILb1ELi128ELb1EEEEEEEEEvNT_6ParamsE$_ZN4cute3eso3ESOILb1ELb0EJNS_6LayoutINS_5tupleIJNS_1CILi1EEENS3_IJNS4_ILi2EEES6_EEEEEENS3_IJNS4_ILi0EEENS3_IJNS4_ILi8EEENS4_ILi64EEEEEEEEEEENS_10ViewEngineINS_8smem_ptrIPfEEEEEEC2ERKSE_RKSJ_:
[----:B------:R-:W-:Y:S01]  /*be60*/  IADD3 R3, R23, -c[0x0][0x20], RZ ;  /* 0x8000080017037a10 */ /* 0x000fe20007ffe0ff */
[----:B------:R-:W-:Y:S01]  /*be70*/  IMAD.MOV.U32 R8, RZ, RZ, R2 ;  /* 0x000000ffff087224 */ /* 0x000fe200078e0002 */
[----:B------:R-:W-:Y:S01]  /*be80*/  MOV R10, R6 ;  /* 0x00000006000a7202 */ /* 0x000fe20000000f00 */
[----:B------:R-:W-:-:S03]  /*be90*/  IMAD.MOV.U32 R11, RZ, RZ, 0x0 ;  /* 0x00000000ff0b7424 */ /* 0x000fc600078e00ff */
[----:B------:R1:W-:Y:S01]  /*bea0*/  STL.64 [R3], R8 ;  /* 0x0000000803007387 */ /* 0x0003e20000100a00 */
[----:B------:R-:W-:Y:S05]  /*beb0*/  RET.REL.NODEC R10 `(_ZN7cutlass13device_kernelIN5flash19enable_sm80_to_sm89INS1_16FlashAttnBwdSm80INS1_25CollectiveMainloopBwdSm80ILi2ELi2EN4cute5tupleIJNS5_1CILi128EEES8_NS7_ILi64EEEEEENS_10bfloat16_tEfNS_4arch4Sm80ELb1ELb0ELb1ELb1ELb1ELb0ELb0ELb0ELi2ELi4ELi4ELi4ELb0EEENS1_21CollectiveEpilogueBwdISA_SB_SD_Li256ELb1ELb0ELi2EEENS1_25SingleTileBwdLPTSchedulerILb1ELi128ELb1EEEEEEEEEvNT_6ParamsE) ;  /* 0xffff41400a007950 */ /* 0x000fea0003c3ffff */
        .type           $_ZN7cutlass13device_kernelIN5flash19enable_sm80_to_sm89INS1_16FlashAttnBwdSm80INS1_25CollectiveMainloopBwdSm80ILi2ELi2EN4cute5tupleIJNS5_1CILi128EEES8_NS7_ILi64EEEEEENS_10bfloat16_tEfNS_4arch4Sm80ELb1ELb0ELb1ELb1ELb1ELb0ELb0ELb0ELi2ELi4ELi4ELi4ELb0EEENS1_21CollectiveEpilogueBwdISA_SB_SD_Li256ELb1ELb0ELi2EEENS1_25SingleTileBwdLPTSchedulerILb1ELi128ELb1EEEEEEEEEvNT_6ParamsE$_ZN4cute3eso3ESOILb1ELb0EJNS_6LayoutINS_5tupleIJNS_1CILi1EEENS4_ILi4EEEEEENS3_IJNS4_ILi0EEES5_EEEEENS_10ViewEngineIPfEEEEC2ERKSA_RKSD_,@function
        .size           $_ZN7cutlass13device_kernelIN5flash19enable_sm80_to_sm89INS1_16FlashAttnBwdSm80INS1_25CollectiveMainloopBwdSm80ILi2ELi2EN4cute5tupleIJNS5_1CILi128EEES8_NS7_ILi64EEEEEENS_10bfloat16_tEfNS_4arch4Sm80ELb1ELb0ELb1ELb1ELb1ELb0ELb0ELb0ELi2ELi4ELi4ELi4ELb0EEENS1_21CollectiveEpilogueBwdISA_SB_SD_Li256ELb1ELb0ELi2EEENS1_25SingleTileBwdLPTSchedulerILb1ELi128ELb1EEEEEEEEEvNT_6ParamsE$_ZN4cute3eso3ESOILb1ELb0EJNS_6LayoutINS_5tupleIJNS_1CILi1EEENS4_ILi4EEEEEENS3_IJNS4_ILi0EEES5_EEEEENS_10ViewEngineIPfEEEEC2ERKSA_RKSD_,($_ZN7cutlass13device_kernelIN5flash19enable_sm80_to_sm89INS1_16FlashAttnBwdSm80INS1_25CollectiveMainloopBwdSm80ILi2ELi2EN4cute5tupleIJNS5_1CILi128EEES8_NS7_ILi64EEEEEENS_10bfloat16_tEfNS_4arch4Sm80ELb1ELb0ELb1ELb1ELb1ELb0ELb0ELb0ELi2ELi4ELi4ELi4ELb0EEENS1_21CollectiveEpilogueBwdISA_SB_SD_Li256ELb1ELb0ELi2EEENS1_25SingleTileBwdLPTSchedulerILb1ELi128ELb1EEEEEEEEEvNT_6ParamsE$_ZN4cute3eso3ESOILb1ELb0EJNS_6LayoutINS_5tupleIJNS_1CILi4EEEEEENS3_IJNS4_ILi1EEEEEEEENS_10ViewEngineIPfEEEEC2ERKS9_RKSC_ - $_ZN7cutlass13device_kernelIN5flash19enable_sm80_to_sm89INS1_16FlashAttnBwdSm80INS1_25CollectiveMainloopBwdSm80ILi2ELi2EN4cute5tupleIJNS5_1CILi128EEES8_NS7_ILi64EEEEEENS_10bfloat16_tEfNS_4arch4Sm80ELb1ELb0ELb1ELb1ELb1ELb0ELb0ELb0ELi2ELi4ELi4ELi4ELb0EEENS1_21CollectiveEpilogueBwdISA_SB_SD_Li256ELb1ELb0ELi2EEENS1_25SingleTileBwdLPTSchedulerILb1ELi128ELb1EEEEEEEEEvNT_6ParamsE$_ZN4cute3eso3ESOILb1ELb0EJNS_6LayoutINS_5tupleIJNS_1CILi1EEENS4_ILi4EEEEEENS3_IJNS4_ILi0EEES5_EEEEENS_10ViewEngineIPfEEEEC2ERKSA_RKSD_)
$_ZN7cutlass13device_kernelIN5flash19enable_sm80_to_sm89INS1_16FlashAttnBwdSm80INS1_25CollectiveMainloopBwdSm80ILi2ELi2EN4cute5tupleIJNS5_1CILi128EEES8_NS7_ILi64EEEEEENS_10bfloat16_tEfNS_4arch4Sm80ELb1ELb0ELb1ELb1ELb1ELb0ELb0ELb0ELi2ELi4ELi4ELi4ELb0EEENS1_21CollectiveEpilogueBwdISA_SB_SD_Li256ELb1ELb0ELi2EEENS1_25SingleTileBwdLPTSchedulerILb1ELi128ELb1EEEEEEEEEvNT_6ParamsE$_ZN4cute3eso3ESOILb1ELb0EJNS_6LayoutINS_5tupleIJNS_1CILi1EEENS4_ILi4EEEEEENS3_IJNS4_ILi0EEES5_EEEEENS_10ViewEngineIPfEEEEC2ERKSA_RKSD_:
[----:B------:R-:W-:Y:S01]  /*bec0*/  IADD3 R5, R23, -c[0x0][0x20], RZ ;  /* 0x8000080017057a10 */ /* 0x000fe20007ffe0ff */
[----:B------:R-:W-:Y:S01]  /*bed0*/  IMAD.MOV.U32 R8, RZ, RZ, R16 ;  /* 0x000000ffff087224 */ /* 0x000fe200078e0010 */
[----:B------:R-:W-:Y:S01]  /*bee0*/  MOV R10, R6 ;  /* 0x00000006000a7202 */ /* 0x000fe20000000f00 */
[----:B------:R-:W-:-:S03]  /*bef0*/  IMAD.MOV.U32 R11, RZ, RZ, 0x0 ;  /* 0x00000000ff0b7424 */ /* 0x000fc600078e00ff */
[----:B------:R1:W-:Y:S01]  /*bf00*/  STL.64 [R5], R8 ;  /* 0x0000000805007387 */ /* 0x0003e20000100a00 */
[----:B------:R-:W-:Y:S05]  /*bf10*/  RET.REL.NODEC R10 `(_ZN7cutlass13device_kernelIN5flash19enable_sm80_to_sm89INS1_16FlashAttnBwdSm80INS1_25CollectiveMainloopBwdSm80ILi2ELi2EN4cute5tupleIJNS5_1CILi128EEES8_NS7_ILi64EEEEEENS_10bfloat16_tEfNS_4arch4Sm80ELb1ELb0ELb1ELb1ELb1ELb0ELb0ELb0ELi2ELi4ELi4ELi4ELb0EEENS1_21CollectiveEpilogueBwdISA_SB_SD_Li256ELb1ELb0ELi2EEENS1_25SingleTileBwdLPTSchedulerILb1ELi128ELb1EEEEEEEEEvNT_6ParamsE) ;  /* 0xffff40e00a007950 */ /* 0x000fea0003c3ffff */
        .type           $_ZN7cutlass13device_kernelIN5flash19enable_sm80_to_sm89INS1_16FlashAttnBwdSm80INS1_25CollectiveMainloopBwdSm80ILi2ELi2EN4cute5tupleIJNS5_1CILi128EEES8_NS7_ILi64EEEEEENS_10bfloat16_tEfNS_4arch4Sm80ELb1ELb0ELb1ELb1ELb1ELb0ELb0ELb0ELi2ELi4ELi4ELi4ELb0EEENS1_21CollectiveEpilogueBwdISA_SB_SD_Li256ELb1ELb0ELi2EEENS1_25SingleTileBwdLPTSchedulerILb1ELi128ELb1EEEEEEEEEvNT_6ParamsE$_ZN4cute3eso3ESOILb1ELb0EJNS_6LayoutINS_5tupleIJNS_1CILi4EEEEEENS3_IJNS4_ILi1EEEEEEEENS_10ViewEngineIPfEEEEC2ERKS9_RKSC_,@function
        .size           $_ZN7cutlass13device_kernelIN5flash19enable_sm80_to_sm89INS1_16FlashAttnBwdSm80INS1_25CollectiveMainloopBwdSm80ILi2ELi2EN4cute5tupleIJNS5_1CILi128EEES8_NS7_ILi64EEEEEENS_10bfloat16_tEfNS_4arch4Sm80ELb1ELb0ELb1ELb1ELb1ELb0ELb0ELb0ELi2ELi4ELi4ELi4ELb0EEENS1_21CollectiveEpilogueBwdISA_SB_SD_Li256ELb1ELb0ELi2EEENS1_25SingleTileBwdLPTSchedulerILb1ELi128ELb1EEEEEEEEEvNT_6ParamsE$_ZN4cute3eso3ESOILb1ELb0EJNS_6LayoutINS_5tupleIJNS_1CILi4EEEEEENS3_IJNS4_ILi1EEEEEEEENS_10ViewEngineIPfEEEEC2ERKS9_RKSC_,($_ZN7cutlass13device_kernelIN5flash19enable_sm80_to_sm89INS1_16FlashAttnBwdSm80INS1_25CollectiveMainloopBwdSm80ILi2ELi2EN4cute5tupleIJNS5_1CILi128EEES8_NS7_ILi64EEEEEENS_10bfloat16_tEfNS_4arch4Sm80ELb1ELb0ELb1ELb1ELb1ELb0ELb0ELb0ELi2ELi4ELi4ELi4ELb0EEENS1_21CollectiveEpilogueBwdISA_SB_SD_Li256ELb1ELb0ELi2EEENS1_25SingleTileBwdLPTSchedulerILb1ELi128ELb1EEEEEEEEEvNT_6ParamsE$_ZN4cute3eso3ESOILb1ELb0EJNS_7SwizzleILi3ELi3ELi3EEENS_9MixedBitsILj0ELj432EEENS_6LayoutINS_5tupleIJNS7_IJNS_1CILi2EEES9_S9_EEES9_NS8_ILi8EEEEEENS7_IJNS7_IJNS8_ILi64EEESB_NS8_ILi512EEEEEENS8_ILi8192EEENS8_ILi1024EEEEEEEEEEC2ERKS3_RKS5_RKSJ_ - $_ZN7cutlass13device_kernelIN5flash19enable_sm80_to_sm89INS1_16FlashAttnBwdSm80INS1_25CollectiveMainloopBwdSm80ILi2ELi2EN4cute5tupleIJNS5_1CILi128EEES8_NS7_ILi64EEEEEENS_10bfloat16_tEfNS_4arch4Sm80ELb1ELb0ELb1ELb1ELb1ELb0ELb0ELb0ELi2ELi4ELi4ELi4ELb0EEENS1_21CollectiveEpilogueBwdISA_SB_SD_Li256ELb1ELb0ELi2EEENS1_25SingleTileBwdLPTSchedulerILb1ELi128ELb1EEEEEEEEEvNT_6ParamsE$_ZN4cute3eso3ESOILb1ELb0EJNS_6LayoutINS_5tupleIJNS_1CILi4EEEEEENS3_IJNS4_ILi1EEEEEEEENS_10ViewEngineIPfEEEEC2ERKS9_RKSC_)
$_ZN7cutlass13device_kernelIN5flash19enable_sm80_to_sm89INS1_16FlashAttnBwdSm80INS1_25CollectiveMainloopBwdSm80ILi2ELi2EN4cute5tupleIJNS5_1CILi128EEES8_NS7_ILi64EEEEEENS_10bfloat16_tEfNS_4arch4Sm80ELb1ELb0ELb1ELb1ELb1ELb0ELb0ELb0ELi2ELi4ELi4ELi4ELb0EEENS1_21CollectiveEpilogueBwdISA_SB_SD_Li256ELb1ELb0ELi2EEENS1_25SingleTileBwdLPTSchedulerILb1ELi128ELb1EEEEEEEEEvNT_6ParamsE$_ZN4cute3eso3ESOILb1ELb0EJNS_6LayoutINS_5tupleIJNS_1CILi4EEEEEENS3_IJNS4_ILi1EEEEEEEENS_10ViewEngineIPfEEEEC2ERKS9_RKSC_:
[----:B------:R-:W-:Y:S01]  /*bf20*/  IADD3 R2, R23, -c[0x0][0x20], RZ ;  /* 0x8000080017027a10 */ /* 0x000fe20007ffe0ff */
[----:B------:R-:W-:Y:S01]  /*bf30*/  IMAD.MOV.U32 R8, RZ, RZ, R6 ;  /* 0x000000ffff087224 */ /* 0x000fe200078e0006 */
[----:B------:R-:W-:-:S03]  /*bf40*/  MOV R9, 0x0 ;  /* 0x0000000000097802 */ /* 0x000fc60000000f00 */
[----:B------:R1:W-:Y:S01]  /*bf50*/  STL.64 [R2], R12 ;  /* 0x0000000c02007387 */ /* 0x0003e20000100a00 */
[----:B------:R-:W-:Y:S05]  /*bf60*/  RET.REL.NODEC R8 `(_ZN7cutlass13device_kernelIN5flash19enable_sm80_to_sm89INS1_16FlashAttnBwdSm80INS1_25CollectiveMainloopBwdSm80ILi2ELi2EN4cute5tupleIJNS5_1CILi128EEES8_NS7_ILi64EEEEEENS_10bfloat16_tEfNS_4arch4Sm80ELb1ELb0ELb1ELb1ELb1ELb0ELb0ELb0ELi2ELi4ELi4ELi4ELb0EEENS1_21CollectiveEpilogueBwdISA_SB_SD_Li256ELb1ELb0ELi2EEENS1_25SingleTileBwdLPTSchedulerILb1ELi128ELb1EEEEEEEEEvNT_6ParamsE) ;  /* 0xffff409008007950 */ /* 0x000fea0003c3ffff */
        .type           $_ZN7cutlass13device_kernelIN5flash19enable_sm80_to_sm89INS1_16FlashAttnBwdSm80INS1_25CollectiveMainloopBwdSm80ILi2ELi2EN4cute5tupleIJNS5_1CILi128EEES8_NS7_ILi64EEEEEENS_10bfloat16_tEfNS_4arch4Sm80ELb1ELb0ELb1ELb1ELb1ELb0ELb0ELb0ELi2ELi4ELi4ELi4ELb0EEENS1_21CollectiveEpilogueBwdISA_SB_SD_Li256ELb1ELb0ELi2EEENS1_25SingleTileBwdLPTSchedulerILb1ELi128ELb1EEEEEEEEEvNT_6ParamsE$_ZN4cute3eso3ESOILb1ELb0EJNS_7SwizzleILi3ELi3ELi3EEENS_9MixedBitsILj0ELj432EEENS_6LayoutINS_5tupleIJNS7_IJNS_1CILi2EEES9_S9_EEES9_NS8_ILi8EEEEEENS7_IJNS7_IJNS8_ILi64EEESB_NS8_ILi512EEEEEENS8_ILi8192EEENS8_ILi1024EEEEEEEEEEC2ERKS3_RKS5_RKSJ_,@function
        .size           $_ZN7cutlass13device_kernelIN5flash19enable_sm80_to_sm89INS1_16FlashAttnBwdSm80INS1_25CollectiveMainloopBwdSm80ILi2ELi2EN4cute5tupleIJNS5_1CILi128EEES8_NS7_ILi64EEEEEENS_10bfloat16_tEfNS_4arch4Sm80ELb1ELb0ELb1ELb1ELb1ELb0ELb0ELb0ELi2ELi4ELi4ELi4ELb0EEENS1_21CollectiveEpilogueBwdISA_SB_SD_Li256ELb1ELb0ELi2EEENS1_25SingleTileBwdLPTSchedulerILb1ELi128ELb1EEEEEEEEEvNT_6ParamsE$_ZN4cute3eso3ESOILb1ELb0EJNS_7SwizzleILi3ELi3ELi3EEENS_9MixedBitsILj0ELj432EEENS_6LayoutINS_5tupleIJNS7_IJNS_1CILi2EEES9_S9_EEES9_NS8_ILi8EEEEEENS7_IJNS7_IJNS8_ILi64EEESB_NS8_ILi512EEEEEENS8_ILi8192EEENS8_ILi1024EEEEEEEEEEC2ERKS3_RKS5_RKSJ_,($_ZN7cutlass13device_kernelIN5flash19enable_sm80_to_sm89INS1_16FlashAttnBwdSm80INS1_25CollectiveMainloopBwdSm80ILi2ELi2EN4cute5tupleIJNS5_1CILi128EEES8_NS7_ILi64EEEEEENS_10bfloat16_tEfNS_4arch4Sm80ELb1ELb0ELb1ELb1ELb1ELb0ELb0ELb0ELi2ELi4ELi4ELi4ELb0EEENS1_21CollectiveEpilogueBwdISA_SB_SD_Li256ELb1ELb0ELi2EEENS1_25SingleTileBwdLPTSchedulerILb1ELi128ELb1EEEEEEEEEvNT_6ParamsE$_ZN4cute5tupleIJNS0_IJNS0_IJNS0_IJNS_1CILi8EEENS1_ILi1EEEEEENS0_IJS3_S3_EEEEEENS0_IJS3_NS1_ILi2EEEEEEEEENS0_IJNS0_IJNS0_IJS3_NS1_ILi0EEEEEENS0_IJSA_SA_EEEEEENS0_IJSA_iEEEEEEEEC2ERKS9_RKSF_ - $_ZN7cutlass13device_kernelIN5flash19enable_sm80_to_sm89INS1_16FlashAttnBwdSm80INS1_25CollectiveMainloopBwdSm80ILi2ELi2EN4cute5tupleIJNS5_1CILi128EEES8_NS7_ILi64EEEEEENS_10bfloat16_tEfNS_4arch4Sm80ELb1ELb0ELb1ELb1ELb1ELb0ELb0ELb0ELi2ELi4ELi4ELi4ELb0EEENS1_21CollectiveEpilogueBwdISA_SB_SD_Li256ELb1ELb0ELi2EEENS1_25SingleTileBwdLPTSchedulerILb1ELi128ELb1EEEEEEEEEvNT_6ParamsE$_ZN4cute3eso3ESOILb1ELb0EJNS_7SwizzleILi3ELi3ELi3EEENS_9MixedBitsILj0ELj432EEENS_6LayoutINS_5tupleIJNS7_IJNS_1CILi2EEES9_S9_EEES9_NS8_ILi8EEEEEENS7_IJNS7_IJNS8_ILi64EEESB_NS8_ILi512EEEEEENS8_ILi8192EEENS8_ILi1024EEEEEEEEEEC2ERKS3_RKS5_RKSJ_)
$_ZN7cutlass13device_kernelIN5flash19enable_sm80_to_sm89INS1_16FlashAttnBwdSm80INS1_25CollectiveMainloopBwdSm80ILi2ELi2EN4cute5tupleIJNS5_1CILi128EEES8_NS7_ILi64EEEEEENS_10bfloat16_tEfNS_4arch4Sm80ELb1ELb0ELb1ELb1ELb1ELb0ELb0ELb0ELi2ELi4ELi4ELi4ELb0EEENS1_21CollectiveEpilogueBwdISA_SB_SD_Li256ELb1ELb0ELi2EEENS1_25SingleTileBwdLPTSchedulerILb1ELi128ELb1EEEEEEEEEvNT_6ParamsE$_ZN4cute3eso3ESOILb1ELb0EJNS_7SwizzleILi3ELi3ELi3EEENS_9MixedBitsILj0ELj432EEENS_6LayoutINS_5tupleIJNS7_IJNS_1CILi2EEES9_S9_EEES9_NS8_ILi8EEEEEENS7_IJNS7_IJNS8_ILi64EEESB_NS8_ILi512EEEEEENS8_ILi8192EEENS8_ILi1024EEEEEEEEEEC2ERKS3_RKS5_RKSJ_:
[----:B------:R-:W-:Y:S01]  /*bf70*/  IADD3 R2, R23, -c[0x0][0x20], RZ ;  /* 0x8000080017027a10 */ /* 0x000fe20007ffe0ff */
[----:B------:R-:W-:Y:S01]  /*bf80*/  IMAD.MOV.U32 R8, RZ, RZ, R6 ;  /* 0x000000ffff087224 */ /* 0x000fe200078e0006 */
[----:B------:R-:W-:-:S03]  /*bf90*/  MOV R9, 0x0 ;  /* 0x0000000000097802 */ /* 0x000fc60000000f00 */
[----:B------:R1:W-:Y:S01]  /*bfa0*/  STL [R2], R3 ;  /* 0x0000000302007387 */ /* 0x0003e20000100800 */
[----:B------:R-:W-:Y:S05]  /*bfb0*/  RET.REL.NODEC R8 `(_ZN7cutlass13device_kernelIN5flash19enable_sm80_to_sm89INS1_16FlashAttnBwdSm80INS1_25CollectiveMainloopBwdSm80ILi2ELi2EN4cute5tupleIJNS5_1CILi128EEES8_NS7_ILi64EEEEEENS_10bfloat16_tEfNS_4arch4Sm80ELb1ELb0ELb1ELb1ELb1ELb0ELb0ELb0ELi2ELi4ELi4ELi4ELb0EEENS1_21CollectiveEpilogueBwdISA_SB_SD_Li256ELb1ELb0ELi2EEENS1_25SingleTileBwdLPTSchedulerILb1ELi128ELb1EEEEEEEEEvNT_6ParamsE) ;  /* 0xffff404008007950 */ /* 0x000fea0003c3ffff */
        .type           $_ZN7cutlass13device_kernelIN5flash19enable_sm80_to_sm89INS1_16FlashAttnBwdSm80INS1_25CollectiveMainloopBwdSm80ILi2ELi2EN4cute5tupleIJNS5_1CILi128EEES8_NS7_ILi64EEEEEENS_10bfloat16_tEfNS_4arch4Sm80ELb1ELb0ELb1ELb1ELb1ELb0ELb0ELb0ELi2ELi4ELi4ELi4ELb0EEENS1_21CollectiveEpilogueBwdISA_SB_SD_Li256ELb1ELb0ELi2EEENS1_25SingleTileBwdLPTSchedulerILb1ELi128ELb1EEEEEEEEEvNT_6ParamsE$_ZN4cute5tupleIJNS0_IJNS0_IJNS0_IJNS_1CILi8EEENS1_ILi1EEEEEENS0_IJS3_S3_EEEEEENS0_IJS3_NS1_ILi2EEEEEEEEENS0_IJNS0_IJNS0_IJS3_NS1_ILi0EEEEEENS0_IJSA_SA_EEEEEENS0_IJSA_iEEEEEEEEC2ERKS9_RKSF_,@function
        .size           $_ZN7cutlass13device_kernelIN5flash19enable_sm80_to_sm89INS1_16FlashAttnBwdSm80INS1_25CollectiveMainloopBwdSm80ILi2ELi2EN4cute5tupleIJNS5_1CILi128EEES8_NS7_ILi64EEEEEENS_10bfloat16_tEfNS_4arch4Sm80ELb1ELb0ELb1ELb1ELb1ELb0ELb0ELb0ELi2ELi4ELi4ELi4ELb0EEENS1_21CollectiveEpilogueBwdISA_SB_SD_Li256ELb1ELb0ELi2EEENS1_25SingleTileBwdLPTSchedulerILb1ELi128ELb1EEEEEEEEEvNT_6ParamsE$_ZN4cute5tupleIJNS0_IJNS0_IJNS0_IJNS_1CILi8EEENS1_ILi1EEEEEENS0_IJS3_S3_EEEEEENS0_IJS3_NS1_ILi2EEEEEEEEENS0_IJNS0_IJNS0_IJS3_NS1_ILi0EEEEEENS0_IJSA_SA_EEEEEENS0_IJSA_iEEEEEEEEC2ERKS9_RKSF_,($_ZN7cutlass13device_kernelIN5flash19enable_sm80_to_sm89INS1_16FlashAttnBwdSm80INS1_25CollectiveMainloopBwdSm80ILi2ELi2EN4cute5tupleIJNS5_1CILi128EEES8_NS7_ILi64EEEEEENS_10bfloat16_tEfNS_4arch4Sm80ELb1ELb0ELb1ELb1ELb1ELb0ELb0ELb0ELi2ELi4ELi4ELi4ELb0EEENS1_21CollectiveEpilogueBwdISA_SB_SD_Li256ELb1ELb0ELi2EEENS1_25SingleTileBwdLPTSchedulerILb1ELi128ELb1EEEEEEEEEvNT_6ParamsE$_ZN4cute5tupleIJNS0_IJNS0_IJNS0_IJNS_1CILi8EEENS1_ILi1EEEEEES3_EEENS0_IJNS0_IJS3_S3_EEENS1_ILi2EEEEEEEEENS0_IJNS0_IJNS0_IJS3_NS1_ILi0EEEEEESA_EEENS0_IJNS0_IJSA_SA_EEEiEEEEEEEEC2ERKS9_RKSF_ - $_ZN7cutlass13device_kernelIN5flash19enable_sm80_to_sm89INS1_16FlashAttnBwdSm80INS1_25CollectiveMainloopBwdSm80ILi2ELi2EN4cute5tupleIJNS5_1CILi128EEES8_NS7_ILi64EEEEEENS_10bfloat16_tEfNS_4arch4Sm80ELb1ELb0ELb1ELb1ELb1ELb0ELb0ELb0ELi2ELi4ELi4ELi4ELb0EEENS1_21CollectiveEpilogueBwdISA_SB_SD_Li256ELb1ELb0ELi2EEENS1_25SingleTileBwdLPTSchedulerILb1ELi128ELb1EEEEEEEEEvNT_6ParamsE$_ZN4cute5tupleIJNS0_IJNS0_IJNS0_IJNS_1CILi8EEENS1_ILi1EEEEEENS0_IJS3_S3_EEEEEENS0_IJS3_NS1_ILi2EEEEEEEEENS0_IJNS0_IJNS0_IJS3_NS1_ILi0EEEEEENS0_IJSA_SA_EEEEEENS0_IJSA_iEEEEEEEEC2ERKS9_RKSF_)
$_ZN7cutlass13device_kernelIN5flash19enable_sm80_to_sm89INS1_16FlashAttnBwdSm80INS1_25CollectiveMainloopBwdSm80ILi2ELi2EN4cute5tupleIJNS5_1CILi128EEES8_NS7_ILi64EEEEEENS_10bfloat16_tEfNS_4arch4Sm80ELb1ELb0ELb1ELb1ELb1ELb0ELb0ELb0ELi2ELi4ELi4ELi4ELb0EEENS1_21CollectiveEpilogueBwdISA_SB_SD_Li256ELb1ELb0ELi2EEENS1_25SingleTileBwdLPTSchedulerILb1ELi128ELb1EEEEEEEEEvNT_6ParamsE$_ZN4cute5tupleIJNS0_IJNS0_IJNS0_IJNS_1CILi8EEENS1_ILi1EEEEEENS0_IJS3_S3_EEEEEENS0_IJS3_NS1_ILi2EEEEEEEEENS0_IJNS0_IJNS0_IJS3_NS1_ILi0EEEEEENS0_IJSA_SA_EEEEEENS0_IJSA_iEEEEEEEEC2ERKS9_RKSF_:
[----:B------:R-:W-:Y:S02]  /*bfc0*/  MOV R6, 0xbfe0 ;  /* 0x0000bfe000067802 */ /* 0x000fe40000000f00 */
[----:B------:R-:W-:Y:S05]  /*bfd0*/  CALL.REL.NOINC `($_ZN7cutlass13device_kernelIN5flash19enable_sm80_to_sm89INS1_16FlashAttnBwdSm80INS1_25CollectiveMainloopBwdSm80ILi2ELi2EN4cute5tupleIJNS5_1CILi128EEES8_NS7_ILi64EEEEEENS_10bfloat16_tEfNS_4arch4Sm80ELb1ELb0ELb1ELb1ELb1ELb0ELb0ELb0ELi2ELi4ELi4ELi4ELb0EEENS1_21CollectiveEpilogueBwdISA_SB_SD_Li256ELb1ELb0ELi2EEENS1_25SingleTileBwdLPTSchedulerILb1ELi128ELb1EEEEEEEEEvNT_6ParamsE$_ZN4cute3eso3ESOILb1ELb0EJNS_5tupleIJNS2_IJNS2_IJNS_1CILi8EEENS3_ILi1EEEEEENS2_IJS5_S5_EEEEEENS2_IJS5_NS3_ILi2EEEEEEEEENS2_IJNS2_IJNS2_IJS5_NS3_ILi0EEEEEENS2_IJSC_SC_EEEEEENS2_IJSC_iEEEEEEEEC2ERKSB_RKSH_) ;  /* 0xffffdb6000007944 */ /* 0x000fea0003c3ffff */
[----:B------:R-:W-:-:S04]  /*bfe0*/  MOV R5, 0x0 ;  /* 0x0000000000057802 */ /* 0x000fc80000000f00 */
[----:B------:R-:W-:Y:S05]  /*bff0*/  RET.REL.NODEC R4 `(_ZN7cutlass13device_kernelIN5flash19enable_sm80_to_sm89INS1_16FlashAttnBwdSm80INS1_25CollectiveMainloopBwdSm80ILi2ELi2EN4cute5tupleIJNS5_1CILi128EEES8_NS7_ILi64EEEEEENS_10bfloat16_tEfNS_4arch4Sm80ELb1ELb0ELb1ELb1ELb1ELb0ELb0ELb0ELi2ELi4ELi4ELi4ELb0EEENS1_21CollectiveEpilogueBwdISA_SB_SD_Li256ELb1ELb0ELi2EEENS1_25SingleTileBwdLPTSchedulerILb1ELi128ELb1EEEEEEEEEvNT_6ParamsE) ;  /* 0xffff400004007950 */ /* 0x000fea0003c3ffff */
        .type           $_ZN7cutlass13device_kernelIN5flash19enable_sm80_to_sm89INS1_16FlashAttnBwdSm80INS1_25CollectiveMainloopBwdSm80ILi2ELi2EN4cute5tupleIJNS5_1CILi128EEES8_NS7_ILi64EEEEEENS_10bfloat16_tEfNS_4arch4Sm80ELb1ELb0ELb1ELb1ELb1ELb0ELb0ELb0ELi2ELi4ELi4ELi4ELb0EEENS1_21CollectiveEpilogueBwdISA_SB_SD_Li256ELb1ELb0ELi2EEENS1_25SingleTileBwdLPTSchedulerILb1ELi128ELb1EEEEEEEEEvNT_6ParamsE$_ZN4cute5tupleIJNS0_IJNS0_IJNS0_IJNS_1CILi8EEENS1_ILi1EEEEEES3_EEENS0_IJNS0_IJS3_S3_EEENS1_ILi2EEEEEEEEENS0_IJNS0_IJNS0_IJS3_NS1_ILi0EEEEEESA_EEENS0_IJNS0_IJSA_SA_EEEiEEEEEEEEC2ERKS9_RKSF_,@function
        .size           $_ZN7cutlass13device_kernelIN5flash19enable_sm80_to_sm89INS1_16FlashAttnBwdSm80INS1_25CollectiveMainloopBwdSm80ILi2ELi2EN4cute5tupleIJNS5_1CILi128EEES8_NS7_ILi64EEEEEENS_10bfloat16_tEfNS_4arch4Sm80ELb1ELb0ELb1ELb1ELb1ELb0ELb0ELb0ELi2ELi4ELi4ELi4ELb0EEENS1_21CollectiveEpilogueBwdISA_SB_SD_Li256ELb1ELb0ELi2EEENS1_25SingleTileBwdLPTSchedulerILb1ELi128ELb1EEEEEEEEEvNT_6ParamsE$_ZN4cute5tupleIJNS0_IJNS0_IJNS0_IJNS_1CILi8EEENS1_ILi1EEEEEES3_EEENS0_IJNS0_IJS3_S3_EEENS1_ILi2EEEEEEEEENS0_IJNS0_IJNS0_IJS3_NS1_ILi0EEEEEESA_EEENS0_IJNS0_IJSA_SA_EEEiEEEEEEEEC2ERKS9_RKSF_,($_ZN7cutlass13device_kernelIN5flash19enable_sm80_to_sm89INS1_16FlashAttnBwdSm80INS1_25CollectiveMainloopBwdSm80ILi2ELi2EN4cute5tupleIJNS5_1CILi128EEES8_NS7_ILi64EEEEEENS_10bfloat16_tEfNS_4arch4Sm80ELb1ELb0ELb1ELb1ELb1ELb0ELb0ELb0ELi2ELi4ELi4ELi4ELb0EEENS1_21CollectiveEpilogueBwdISA_SB_SD_Li256ELb1ELb0ELi2EEENS1_25SingleTileBwdLPTSchedulerILb1ELi128ELb1EEEEEEEEEvNT_6ParamsE$_ZN4cute5tupleIJNS0_IJNS0_IJNS_1CILi1EEENS0_IJS2_NS1_ILi2EEES3_EEEEEES3_NS0_IJS3_S3_EEEEEENS0_IJNS0_IJNS1_ILi0EEENS0_IJS2_NS1_ILi256EEEiEEEEEENS1_ILi2048EEENS0_IJiNS1_ILi4096EEEEEEEEEEEC2ERKS7_RKSF_ - $_ZN7cutlass13device_kernelIN5flash19enable_sm80_to_sm89INS1_16FlashAttnBwdSm80INS1_25CollectiveMainloopBwdSm80ILi2ELi2EN4cute5tupleIJNS5_1CILi128EEES8_NS7_ILi64EEEEEENS_10bfloat16_tEfNS_4arch4Sm80ELb1ELb0ELb1ELb1ELb1ELb0ELb0ELb0ELi2ELi4ELi4ELi4ELb0EEENS1_21CollectiveEpilogueBwdISA_SB_SD_Li256ELb1ELb0ELi2EEENS1_25SingleTileBwdLPTSchedulerILb1ELi128ELb1EEEEEEEEEvNT_6ParamsE$_ZN4cute5tupleIJNS0_IJNS0_IJNS0_IJNS_1CILi8EEENS1_ILi1EEEEEES3_EEENS0_IJNS0_IJS3_S3_EEENS1_ILi2EEEEEEEEENS0_IJNS0_IJNS0_IJS3_NS1_ILi0EEEEEESA_EEENS0_IJNS0_IJSA_SA_EEEiEEEEEEEEC2ERKS9_RKSF_)
$_ZN7cutlass13device_kernelIN5flash19enable_sm80_to_sm89INS1_16FlashAttnBwdSm80INS1_25CollectiveMainloopBwdSm80ILi2ELi2EN4cute5tupleIJNS5_1CILi128EEES8_NS7_ILi64EEEEEENS_10bfloat16_tEfNS_4arch4Sm80ELb1ELb0ELb1ELb1ELb1ELb0ELb0ELb0ELi2ELi4ELi4ELi4ELb0EEENS1_21CollectiveEpilogueBwdISA_SB_SD_Li256ELb1ELb0ELi2EEENS1_25SingleTileBwdLPTSchedulerILb1ELi128ELb1EEEEEEEEEvNT_6ParamsE$_ZN4cute5tupleIJNS0_IJNS0_IJNS0_IJNS_1CILi8EEENS1_ILi1EEEEEES3_EEENS0_IJNS0_IJS3_S3_EEENS1_ILi2EEEEEEEEENS0_IJNS0_IJNS0_IJS3_NS1_ILi0EEEEEESA_EEENS0_IJNS0_IJSA_SA_EEEiEEEEEEEEC2ERKS9_RKSF_:
[----:B------:R-:W-:Y:S02]  /*c000*/  MOV R6, 0xc020 ;  /* 0x0000c02000067802 */ /* 0x000fe40000000f00 */
[----:B------:R-:W-:Y:S05]  /*c010*/  CALL.REL.NOINC `($_ZN7cutlass13device_kernelIN5flash19enable_sm80_to_sm89INS1_16FlashAttnBwdSm80INS1_25CollectiveMainloopBwdSm80ILi2ELi2EN4cute5tupleIJNS5_1CILi128EEES8_NS7_ILi64EEEEEENS_10bfloat16_tEfNS_4arch4Sm80ELb1ELb0ELb1ELb1ELb1ELb0ELb0ELb0ELi2ELi4ELi4ELi4ELb0EEENS1_21CollectiveEpilogueBwdISA_SB_SD_Li256ELb1ELb0ELi2EEENS1_25SingleTileBwdLPTSchedulerILb1ELi128ELb1EEEEEEEEEvNT_6ParamsE$_ZN4cute3eso3ESOILb1ELb0EJNS_5tupleIJNS2_IJNS2_IJNS_1CILi8EEENS3_ILi1EEEEEES5_EEENS2_IJNS2_IJS5_S5_EEENS3_ILi2EEEEEEEEENS2_IJNS2_IJNS2_IJS5_NS3_ILi0EEEEEESC_EEENS2_IJNS2_IJSC_SC_EEEiEEEEEEEEC2ERKSB_RKSH_) ;  /* 0xffffdb6000007944 */ /* 0x000fea0003c3ffff */
[----:B------:R-:W-:-:S04]  /*c020*/  MOV R5, 0x0 ;  /* 0x0000000000057802 */ /* 0x000fc80000000f00 */
[----:B------:R-:W-:Y:S05]  /*c030*/  RET.REL.NODEC R4 `(_ZN7cutlass13device_kernelIN5flash19enable_sm80_to_sm89INS1_16FlashAttnBwdSm80INS1_25CollectiveMainloopBwdSm80ILi2ELi2EN4cute5tupleIJNS5_1CILi128EEES8_NS7_ILi64EEEEEENS_10bfloat16_tEfNS_4arch4Sm80ELb1ELb0ELb1ELb1ELb1ELb0ELb0ELb0ELi2ELi4ELi4ELi4ELb0EEENS1_21CollectiveEpilogueBwdISA_SB_SD_Li256ELb1ELb0ELi2EEENS1_25SingleTileBwdLPTSchedulerILb1ELi128ELb1EEEEEEEEEvNT_6ParamsE) ;  /* 0xffff3fc004007950 */ /* 0x000fea0003c3ffff */
        .type           $_ZN7cutlass13device_kernelIN5flash19enable_sm80_to_sm89INS1_16FlashAttnBwdSm80INS1_25CollectiveMainloopBwdSm80ILi2ELi2EN4cute5tupleIJNS5_1CILi128EEES8_NS7_ILi64EEEEEENS_10bfloat16_tEfNS_4arch4Sm80ELb1ELb0ELb1ELb1ELb1ELb0ELb0ELb0ELi2ELi4ELi4ELi4ELb0EEENS1_21CollectiveEpilogueBwdISA_SB_SD_Li256ELb1ELb0ELi2EEENS1_25SingleTileBwdLPTSchedulerILb1ELi128ELb1EEEEEEEEEvNT_6ParamsE$_ZN4cute5tupleIJNS0_IJNS0_IJNS_1CILi1EEENS0_IJS2_NS1_ILi2EEES3_EEEEEES3_NS0_IJS3_S3_EEEEEENS0_IJNS0_IJNS1_ILi0EEENS0_IJS2_NS1_ILi256EEEiEEEEEENS1_ILi2048EEENS0_IJiNS1_ILi4096EEEEEEEEEEEC2ERKS7_RKSF_,@function
        .size           $_ZN7cutlass13device_kernelIN5flash19enable_sm80_to_sm89INS1_16FlashAttnBwdSm80INS1_25CollectiveMainloopBwdSm80ILi2ELi2EN4cute5tupleIJNS5_1CILi128EEES8_NS7_ILi64EEEEEENS_10bfloat16_tEfNS_4arch4Sm80ELb1ELb0ELb1ELb1ELb1ELb0ELb0ELb0ELi2ELi4ELi4ELi4ELb0EEENS1_21CollectiveEpilogueBwdISA_SB_SD_Li256ELb1ELb0ELi2EEENS1_25SingleTileBwdLPTSchedulerILb1ELi128ELb1EEEEEEEEEvNT_6ParamsE$_ZN4cute5tupleIJNS0_IJNS0_IJNS_1CILi1EEENS0_IJS2_NS1_ILi2EEES3_EEEEEES3_NS0_IJS3_S3_EEEEEENS0_IJNS0_IJNS1_ILi0EEENS0_IJS2_NS1_ILi256EEEiEEEEEENS1_ILi2048EEENS0_IJiNS1_ILi4096EEEEEEEEEEEC2ERKS7_RKSF_,($_ZN7cutlass13device_kernelIN5flash19enable_sm80_to_sm89INS1_16FlashAttnBwdSm80INS1_25CollectiveMainloopBwdSm80ILi2ELi2EN4cute5tupleIJNS5_1CILi128EEES8_NS7_ILi64EEEEEENS_10bfloat16_tEfNS_4arch4Sm80ELb1ELb0ELb1ELb1ELb1ELb0ELb0ELb0ELi2ELi4ELi4ELi4ELb0EEENS1_21CollectiveEpilogueBwdISA_SB_SD_Li256ELb1ELb0ELi2EEENS1_25SingleTileBwdLPTSchedulerILb1ELi128ELb1EEEEEEEEEvNT_6ParamsE$_ZN4cute5tupleIJNS0_IJNS0_IJNS_1CILi2EEES2_EEENS1_ILi8EEES3_EEENS0_IJNS0_IJNS1_ILi1EEEiEEENS1_ILi1024EEENS0_IJiiEEEEEEEEC2ERKS5_RKSA_ - $_ZN7cutlass13device_kernelIN5flash19enable_sm80_to_sm89INS1_16FlashAttnBwdSm80INS1_25CollectiveMainloopBwdSm80ILi2ELi2EN4cute5tupleIJNS5_1CILi128EEES8_NS7_ILi64EEEEEENS_10bfloat16_tEfNS_4arch4Sm80ELb1ELb0ELb1ELb1ELb1ELb0ELb0ELb0ELi2ELi4ELi4ELi4ELb0EEENS1_21CollectiveEpilogueBwdISA_SB_SD_Li256ELb1ELb0ELi2EEENS1_25SingleTileBwdLPTSchedulerILb1ELi128ELb1EEEEEEEEEvNT_6ParamsE$_ZN4cute5tupleIJNS0_IJNS0_IJNS_1CILi1EEENS0_IJS2_NS1_ILi2EEES3_EEEEEES3_NS0_IJS3_S3_EEEEEENS0_IJNS0_IJNS1_ILi0EEENS0_IJS2_NS1_ILi256EEEiEEEEEENS1_ILi2048EEENS0_IJiNS1_ILi4096EEEEEEEEEEEC2ERKS7_RKSF_)
$_ZN7cutlass13device_kernelIN5flash19enable_sm80_to_sm89INS1_16FlashAttnBwdSm80INS1_25CollectiveMainloopBwdSm80ILi2ELi2EN4cute5tupleIJNS5_1CILi128EEES8_NS7_ILi64EEEEEENS_10bfloat16_tEfNS_4arch4Sm80ELb1ELb0ELb1ELb1ELb1ELb0ELb0ELb0ELi2ELi4ELi4ELi4ELb0EEENS1_21CollectiveEpilogueBwdISA_SB_SD_Li256ELb1ELb0ELi2EEENS1_25SingleTileBwdLPTSchedulerILb1ELi128ELb1EEEEEEEEEvNT_6ParamsE$_ZN4cute5tupleIJNS0_IJNS0_IJNS_1CILi1EEENS0_IJS2_NS1_ILi2EEES3_EEEEEES3_NS0_IJS3_S3_EEEEEENS0_IJNS0_IJNS1_ILi0EEENS0_IJS2_NS1_ILi256EEEiEEEEEENS1_ILi2048EEENS0_IJiNS1_ILi4096EEEEEEEEEEEC2ERKS7_RKSF_:
[----:B------:R-:W-:Y:S02]  /*c040*/  MOV R6, 0xc060 ;  /* 0x0000c06000067802 */ /* 0x000fe40000000f00 */
[----:B------:R-:W-:Y:S05]  /*c050*/  CALL.REL.NOINC `($_ZN7cutlass13device_kernelIN5flash19enable_sm80_to_sm89INS1_16FlashAttnBwdSm80INS1_25CollectiveMainloopBwdSm80ILi2ELi2EN4cute5tupleIJNS5_1CILi128EEES8_NS7_ILi64EEEEEENS_10bfloat16_tEfNS_4arch4Sm80ELb1ELb0ELb1ELb1ELb1ELb0ELb0ELb0ELi2ELi4ELi4ELi4ELb0EEENS1_21CollectiveEpilogueBwdISA_SB_SD_Li256ELb1ELb0ELi2EEENS1_25SingleTileBwdLPTSchedulerILb1ELi128ELb1EEEEEEEEEvNT_6ParamsE$_ZN4cute3eso3ESOILb1ELb0EJNS_5tupleIJNS2_IJNS_1CILi1EEENS2_IJS4_NS3_ILi2EEES5_EEEEEES5_NS2_IJS5_S5_EEEEEENS2_IJNS2_IJNS3_ILi0EEENS2_IJS4_NS3_ILi256EEEiEEEEEENS3_ILi2048EEENS2_IJiNS3_ILi4096EEEEEEEEEEEC2ERKS9_RKSH_) ;  /* 0xffffdb6000007944 */ /* 0x000fea0003c3ffff */
[----:B-1----:R-:W-:-:S04]  /*c060*/  MOV R5, 0x0 ;  /* 0x0000000000057802 */ /* 0x002fc80000000f00 */
[----:B------:R-:W-:Y:S05]  /*c070*/  RET.REL.NODEC R4 `(_ZN7cutlass13device_kernelIN5flash19enable_sm80_to_sm89INS1_16FlashAttnBwdSm80INS1_25CollectiveMainloopBwdSm80ILi2ELi2EN4cute5tupleIJNS5_1CILi128EEES8_NS7_ILi64EEEEEENS_10bfloat16_tEfNS_4arch4Sm80ELb1ELb0ELb1ELb1ELb1ELb0ELb0ELb0ELi2ELi4ELi4ELi4ELb0EEENS1_21CollectiveEpilogueBwdISA_SB_SD_Li256ELb1ELb0ELi2EEENS1_25SingleTileBwdLPTSchedulerILb1ELi128ELb1EEEEEEEEEvNT_6ParamsE) ;  /* 0xffff3f8004007950 */ /* 0x000fea0003c3ffff */
        .type           $_ZN7cutlass13device_kernelIN5flash19enable_sm80_to_sm89INS1_16FlashAttnBwdSm80INS1_25CollectiveMainloopBwdSm80ILi2ELi2EN4cute5tupleIJNS5_1CILi128EEES8_NS7_ILi64EEEEEENS_10bfloat16_tEfNS_4arch4Sm80ELb1ELb0ELb1ELb1ELb1ELb0ELb0ELb0ELi2ELi4ELi4ELi4ELb0EEENS1_21CollectiveEpilogueBwdISA_SB_SD_Li256ELb1ELb0ELi2EEENS1_25SingleTileBwdLPTSchedulerILb1ELi128ELb1EEEEEEEEEvNT_6ParamsE$_ZN4cute5tupleIJNS0_IJNS0_IJNS_1CILi2EEES2_EEENS1_ILi8EEES3_EEENS0_IJNS0_IJNS1_ILi1EEEiEEENS1_ILi1024EEENS0_IJiiEEEEEEEEC2ERKS5_RKSA_,@function
        .size           $_ZN7cutlass13device_kernelIN5flash19enable_sm80_to_sm89INS1_16FlashAttnBwdSm80INS1_25CollectiveMainloopBwdSm80ILi2ELi2EN4cute5tupleIJNS5_1CILi128EEES8_NS7_ILi64EEEEEENS_10bfloat16_tEfNS_4arch4Sm80ELb1ELb0ELb1ELb1ELb1ELb0ELb0ELb0ELi2ELi4ELi4ELi4ELb0EEENS1_21CollectiveEpilogueBwdISA_SB_SD_Li256ELb1ELb0ELi2EEENS1_25SingleTileBwdLPTSchedulerILb1ELi128ELb1EEEEEEEEEvNT_6ParamsE$_ZN4cute5tupleIJNS0_IJNS0_IJNS_1CILi2EEES2_EEENS1_ILi8EEES3_EEENS0_IJNS0_IJNS1_ILi1EEEiEEENS1_ILi1024EEENS0_IJiiEEEEEEEEC2ERKS5_RKSA_,($_ZN7cutlass13device_kernelIN5flash19enable_sm80_to_sm89INS1_16FlashAttnBwdSm80INS1_25CollectiveMainloopBwdSm80ILi2ELi2EN4cute5tupleIJNS5_1CILi128EEES8_NS7_ILi64EEEEEENS_10bfloat16_tEfNS_4arch4Sm80ELb1ELb0ELb1ELb1ELb1ELb0ELb0ELb0ELi2ELi4ELi4ELi4ELb0EEENS1_21CollectiveEpilogueBwdISA_SB_SD_Li256ELb1ELb0ELi2EEENS1_25SingleTileBwdLPTSchedulerILb1ELi128ELb1EEEEEEEEEvNT_6ParamsE$_ZN4cute5tupleIJNS0_IJNS0_IJNS_1CILi2EEES2_EEES2_EEENS0_IJNS0_IJiiEEENS1_ILi8192EEEEEEEEC2ERKS4_RKS7_ - $_ZN7cutlass13device_kernelIN5flash19enable_sm80_to_sm89INS1_16FlashAttnBwdSm80INS1_25CollectiveMainloopBwdSm80ILi2ELi2EN4cute5tupleIJNS5_1CILi128EEES8_NS7_ILi64EEEEEENS_10bfloat16_tEfNS_4arch4Sm80ELb1ELb0ELb1ELb1ELb1ELb0ELb0ELb0ELi2ELi4ELi4ELi4ELb0EEENS1_21CollectiveEpilogueBwdISA_SB_SD_Li256ELb1ELb0ELi2EEENS1_25SingleTileBwdLPTSchedulerILb1ELi128ELb1EEEEEEEEEvNT_6ParamsE$_ZN4cute5tupleIJNS0_IJNS0_IJNS_1CILi2EEES2_EEENS1_ILi8EEES3_EEENS0_IJNS0_IJNS1_ILi1EEEiEEENS1_ILi1024EEENS0_IJiiEEEEEEEEC2ERKS5_RKSA_)
$_ZN7cutlass13device_kernelIN5flash19enable_sm80_to_sm89INS1_16FlashAttnBwdSm80INS1_25CollectiveMainloopBwdSm80ILi2ELi2EN4cute5tupleIJNS5_1CILi128EEES8_NS7_ILi64EEEEEENS_10bfloat16_tEfNS_4arch4Sm80ELb1ELb0ELb1ELb1ELb1ELb0ELb0ELb0ELi2ELi4ELi4ELi4ELb0EEENS1_21CollectiveEpilogueBwdISA_SB_SD_Li256ELb1ELb0ELi2EEENS1_25SingleTileBwdLPTSchedulerILb1ELi128ELb1EEEEEEEEEvNT_6ParamsE$_ZN4cute5tupleIJNS0_IJNS0_IJNS_1CILi2EEES2_EEENS1_ILi8EEES3_EEENS0_IJNS0_IJNS1_ILi1EEEiEEENS1_ILi1024EEENS0_IJiiEEEEEEEEC2ERKS5_RKSA_:
[----:B------:R-:W-:Y:S02]  /*c080*/  MOV R8, 0xc0a0 ;  /* 0x0000c0a000087802 */ /* 0x000fe40000000f00 */
[----:B------:R-:W-:Y:S05]  /*c090*/  CALL.REL.NOINC `($_ZN7cutlass13device_kernelIN5flash19enable_sm80_to_sm89INS1_16FlashAttnBwdSm80INS1_25CollectiveMainloopBwdSm80ILi2ELi2EN4cute5tupleIJNS5_1CILi128EEES8_NS7_ILi64EEEEEENS_10bfloat16_tEfNS_4arch4Sm80ELb1ELb0ELb1ELb1ELb1ELb0ELb0ELb0ELi2ELi4ELi4ELi4ELb0EEENS1_21CollectiveEpilogueBwdISA_SB_SD_Li256ELb1ELb0ELi2EEENS1_25SingleTileBwdLPTSchedulerILb1ELi128ELb1EEEEEEEEEvNT_6ParamsE$_ZN4cute3eso3ESOILb1ELb0EJNS_5tupleIJNS2_IJNS_1CILi2EEES4_EEENS3_ILi8EEES5_EEENS2_IJNS2_IJNS3_ILi1EEEiEEENS3_ILi1024EEENS2_IJiiEEEEEEEEC2ERKS7_RKSC_) ;  /* 0xffffdc0000007944 */ /* 0x000fea0003c3ffff */
[----:B------:R-:W-:-:S04]  /*c0a0*/  MOV R7, 0x0 ;  /* 0x0000000000077802 */ /* 0x000fc80000000f00 */
[----:B------:R-:W-:Y:S05]  /*c0b0*/  RET.REL.NODEC R6 `(_ZN7cutlass13device_kernelIN5flash19enable_sm80_to_sm89INS1_16FlashAttnBwdSm80INS1_25CollectiveMainloopBwdSm80ILi2ELi2EN4cute5tupleIJNS5_1CILi128EEES8_NS7_ILi64EEEEEENS_10bfloat16_tEfNS_4arch4Sm80ELb1ELb0ELb1ELb1ELb1ELb0ELb0ELb0ELi2ELi4ELi4ELi4ELb0EEENS1_21CollectiveEpilogueBwdISA_SB_SD_Li256ELb1ELb0ELi2EEENS1_25SingleTileBwdLPTSchedulerILb1ELi128ELb1EEEEEEEEEvNT_6ParamsE) ;  /* 0xffff3f4006007950 */ /* 0x000fea0003c3ffff */
        .type           $_ZN7cutlass13device_kernelIN5flash19enable_sm80_to_sm89INS1_16FlashAttnBwdSm80INS1_25CollectiveMainloopBwdSm80ILi2ELi2EN4cute5tupleIJNS5_1CILi128EEES8_NS7_ILi64EEEEEENS_10bfloat16_tEfNS_4arch4Sm80ELb1ELb0ELb1ELb1ELb1ELb0ELb0ELb0ELi2ELi4ELi4ELi4ELb0EEENS1_21CollectiveEpilogueBwdISA_SB_SD_Li256ELb1ELb0ELi2EEENS1_25SingleTileBwdLPTSchedulerILb1ELi128ELb1EEEEEEEEEvNT_6ParamsE$_ZN4cute5tupleIJNS0_IJNS0_IJNS_1CILi2EEES2_EEES2_EEENS0_IJNS0_IJiiEEENS1_ILi8192EEEEEEEEC2ERKS4_RKS7_,@function
        .size           $_ZN7cutlass13device_kernelIN5flash19enable_sm80_to_sm89INS1_16FlashAttnBwdSm80INS1_25CollectiveMainloopBwdSm80ILi2ELi2EN4cute5tupleIJNS5_1CILi128EEES8_NS7_ILi64EEEEEENS_10bfloat16_tEfNS_4arch4Sm80ELb1ELb0ELb1ELb1ELb1ELb0ELb0ELb0ELi2ELi4ELi4ELi4ELb0EEENS1_21CollectiveEpilogueBwdISA_SB_SD_Li256ELb1ELb0ELi2EEENS1_25SingleTileBwdLPTSchedulerILb1ELi128ELb1EEEEEEEEEvNT_6ParamsE$_ZN4cute5tupleIJNS0_IJNS0_IJNS_1CILi2EEES2_EEES2_EEENS0_IJNS0_IJiiEEENS1_ILi8192EEEEEEEEC2ERKS4_RKS7_,($_ZN7cutlass13device_kernelIN5flash19enable_sm80_to_sm89INS1_16FlashAttnBwdSm80INS1_25CollectiveMainloopBwdSm80ILi2ELi2EN4cute5tupleIJNS5_1CILi128EEES8_NS7_ILi64EEEEEENS_10bfloat16_tEfNS_4arch4Sm80ELb1ELb0ELb1ELb1ELb1ELb0ELb0ELb0ELi2ELi4ELi4ELi4ELb0EEENS1_21CollectiveEpilogueBwdISA_SB_SD_Li256ELb1ELb0ELi2EEENS1_25SingleTileBwdLPTSchedulerILb1ELi128ELb1EEEEEEEEEvNT_6ParamsE$_ZN4cute5tupleIJNS0_IJNS0_IJNS_1CILi2EEES2_EEES3_NS1_ILi8EEEEEENS0_IJNS0_IJiNS1_ILi512EEEEEENS0_IJiiEEENS1_ILi1024EEEEEEEEC2ERKS5_RKSA_ - $_ZN7cutlass13device_kernelIN5flash19enable_sm80_to_sm89INS1_16FlashAttnBwdSm80INS1_25CollectiveMainloopBwdSm80ILi2ELi2EN4cute5tupleIJNS5_1CILi128EEES8_NS7_ILi64EEEEEENS_10bfloat16_tEfNS_4arch4Sm80ELb1ELb0ELb1ELb1ELb1ELb0ELb0ELb0ELi2ELi4ELi4ELi4ELb0EEENS1_21CollectiveEpilogueBwdISA_SB_SD_Li256ELb1ELb0ELi2EEENS1_25SingleTileBwdLPTSchedulerILb1ELi128ELb1EEEEEEEEEvNT_6ParamsE$_ZN4cute5tupleIJNS0_IJNS0_IJNS_1CILi2EEES2_EEES2_EEENS0_IJNS0_IJiiEEENS1_ILi8192EEEEEEEEC2ERKS4_RKS7_)
$_ZN7cutlass13device_kernelIN5flash19enable_sm80_to_sm89INS1_16FlashAttnBwdSm80INS1_25CollectiveMainloopBwdSm80ILi2ELi2EN4cute5tupleIJNS5_1CILi128EEES8_NS7_ILi64EEEEEENS_10bfloat16_tEfNS_4arch4Sm80ELb1ELb0ELb1ELb1ELb1ELb0ELb0ELb0ELi2ELi4ELi4ELi4ELb0EEENS1_21CollectiveEpilogueBwdISA_SB_SD_Li256ELb1ELb0ELi2EEENS1_25SingleTileBwdLPTSchedulerILb1ELi128ELb1EEEEEEEEEvNT_6ParamsE$_ZN4cute5tupleIJNS0_IJNS0_IJNS_1CILi2EEES2_EEES2_EEENS0_IJNS0_IJiiEEENS1_ILi8192EEEEEEEEC2ERKS4_RKS7_:
[----:B------:R-:W-:Y:S02]  /*c0c0*/  MOV R6, 0xc0e0 ;  /* 0x0000c0e000067802 */ /* 0x000fe40000000f00 */
[----:B------:R-:W-:Y:S05]  /*c0d0*/  CALL.REL.NOINC `($_ZN7cutlass13device_kernelIN5flash19enable_sm80_to_sm89INS1_16FlashAttnBwdSm80INS1_25CollectiveMainloopBwdSm80ILi2ELi2EN4cute5tupleIJNS5_1CILi128EEES8_NS7_ILi64EEEEEENS_10bfloat16_tEfNS_4arch4Sm80ELb1ELb0ELb1ELb1ELb1ELb0ELb0ELb0ELi2ELi4ELi4ELi4ELb0EEENS1_21CollectiveEpilogueBwdISA_SB_SD_Li256ELb1ELb0ELi2EEENS1_25SingleTileBwdLPTSchedulerILb1ELi128ELb1EEEEEEEEEvNT_6ParamsE$_ZN4cute3eso3ESOILb1ELb0EJNS_5tupleIJNS2_IJNS_1CILi2EEES4_EEES4_EEENS2_IJNS2_IJiiEEENS3_ILi8192EEEEEEEEC2ERKS6_RKS9_) ;  /* 0xffffdc2000007944 */ /* 0x000fea0003c3ffff */
[----:B------:R-:W-:-:S04]  /*c0e0*/  MOV R9, 0x0 ;  /* 0x0000000000097802 */ /* 0x000fc80000000f00 */
[----:B------:R-:W-:Y:S05]  /*c0f0*/  RET.REL.NODEC R8 `(_ZN7cutlass13device_kernelIN5flash19enable_sm80_to_sm89INS1_16FlashAttnBwdSm80INS1_25CollectiveMainloopBwdSm80ILi2ELi2EN4cute5tupleIJNS5_1CILi128EEES8_NS7_ILi64EEEEEENS_10bfloat16_tEfNS_4arch4Sm80ELb1ELb0ELb1ELb1ELb1ELb0ELb0ELb0ELi2ELi4ELi4ELi4ELb0EEENS1_21CollectiveEpilogueBwdISA_SB_SD_Li256ELb1ELb0ELi2EEENS1_25SingleTileBwdLPTSchedulerILb1ELi128ELb1EEEEEEEEEvNT_6ParamsE) ;  /* 0xffff3f0008007950 */ /* 0x000fea0003c3ffff */
        .type           $_ZN7cutlass13device_kernelIN5flash19enable_sm80_to_sm89INS1_16FlashAttnBwdSm80INS1_25CollectiveMainloopBwdSm80ILi2ELi2EN4cute5tupleIJNS5_1CILi128EEES8_NS7_ILi64EEEEEENS_10bfloat16_tEfNS_4arch4Sm80ELb1ELb0ELb1ELb1ELb1ELb0ELb0ELb0ELi2ELi4ELi4ELi4ELb0EEENS1_21CollectiveEpilogueBwdISA_SB_SD_Li256ELb1ELb0ELi2EEENS1_25SingleTileBwdLPTSchedulerILb1ELi128ELb1EEEEEEEEEvNT_6ParamsE$_ZN4cute5tupleIJNS0_IJNS0_IJNS_1CILi2EEES2_EEES3_NS1_ILi8EEEEEENS0_IJNS0_IJiNS1_ILi512EEEEEENS0_IJiiEEENS1_ILi1024EEEEEEEEC2ERKS5_RKSA_,@function
        .size           $_ZN7cutlass13device_kernelIN5flash19enable_sm80_to_sm89INS1_16FlashAttnBwdSm80INS1_25CollectiveMainloopBwdSm80ILi2ELi2EN4cute5tupleIJNS5_1CILi128EEES8_NS7_ILi64EEEEEENS_10bfloat16_tEfNS_4arch4Sm80ELb1ELb0ELb1ELb1ELb1ELb0ELb0ELb0ELi2ELi4ELi4ELi4ELb0EEENS1_21CollectiveEpilogueBwdISA_SB_SD_Li256ELb1ELb0ELi2EEENS1_25SingleTileBwdLPTSchedulerILb1ELi128ELb1EEEEEEEEEvNT_6ParamsE$_ZN4cute5tupleIJNS0_IJNS0_IJNS_1CILi2EEES2_EEES3_NS1_ILi8EEEEEENS0_IJNS0_IJiNS1_ILi512EEEEEENS0_IJiiEEENS1_ILi1024EEEEEEEEC2ERKS5_RKSA_,($_ZN7cutlass13device_kernelIN5flash19enable_sm80_to_sm89INS1_16FlashAttnBwdSm80INS1_25CollectiveMainloopBwdSm80ILi2ELi2EN4cute5tupleIJNS5_1CILi128EEES8_NS7_ILi64EEEEEENS_10bfloat16_tEfNS_4arch4Sm80ELb1ELb0ELb1ELb1ELb1ELb0ELb0ELb0ELi2ELi4ELi4ELi4ELb0EEENS1_21CollectiveEpilogueBwdISA_SB_SD_Li256ELb1ELb0ELi2EEENS1_25SingleTileBwdLPTSchedulerILb1ELi128ELb1EEEEEEEEEvNT_6ParamsE$_ZN4cute5tupleIJNS0_IJNS0_IJNS_1CILi2EEES2_S2_EEES2_NS0_IJNS0_IJS2_S2_EEES2_EEEEEENS0_IJNS0_IJNS1_ILi1EEENS1_ILi512EEEiEEENS1_ILi4096EEENS0_IJNS0_IJiiEEENS1_ILi8192EEEEEEEEEEEC2ERKS6_RKSE_ - $_ZN7cutlass13device_kernelIN5flash19enable_sm80_to_sm89INS1_16FlashAttnBwdSm80INS1_25CollectiveMainloopBwdSm80ILi2ELi2EN4cute5tupleIJNS5_1CILi128EEES8_NS7_ILi64EEEEEENS_10bfloat16_tEfNS_4arch4Sm80ELb1ELb0ELb1ELb1ELb1ELb0ELb0ELb0ELi2ELi4ELi4ELi4ELb0EEENS1_21CollectiveEpilogueBwdISA_SB_SD_Li256ELb1ELb0ELi2EEENS1_25SingleTileBwdLPTSchedulerILb1ELi128ELb1EEEEEEEEEvNT_6ParamsE$_ZN4cute5tupleIJNS0_IJNS0_IJNS_1CILi2EEES2_EEES3_NS1_ILi8EEEEEENS0_IJNS0_IJiNS1_ILi512EEEEEENS0_IJiiEEENS1_ILi1024EEEEEEEEC2ERKS5_RKSA_)
$_ZN7cutlass13device_kernelIN5flash19enable_sm80_to_sm89INS1_16FlashAttnBwdSm80INS1_25CollectiveMainloopBwdSm80ILi2ELi2EN4cute5tupleIJNS5_1CILi128EEES8_NS7_ILi64EEEEEENS_10bfloat16_tEfNS_4arch4Sm80ELb1ELb0ELb1ELb1ELb1ELb0ELb0ELb0ELi2ELi4ELi4ELi4ELb0EEENS1_21CollectiveEpilogueBwdISA_SB_SD_Li256ELb1ELb0ELi2EEENS1_25SingleTileBwdLPTSchedulerILb1ELi128ELb1EEEEEEEEEvNT_6ParamsE$_ZN4cute5tupleIJNS0_IJNS0_IJNS_1CILi2EEES2_EEES3_NS1_ILi8EEEEEENS0_IJNS0_IJiNS1_ILi512EEEEEENS0_IJiiEEENS1_ILi1024EEEEEEEEC2ERKS5_RKSA_:
[----:B------:R-:W-:Y:S02]  /*c100*/  MOV R8, 0xc120 ;  /* 0x0000c12000087802 */ /* 0x000fe40000000f00 */
[----:B------:R-:W-:Y:S05]  /*c110*/  CALL.REL.NOINC `($_ZN7cutlass13device_kernelIN5flash19enable_sm80_to_sm89INS1_16FlashAttnBwdSm80INS1_25CollectiveMainloopBwdSm80ILi2ELi2EN4cute5tupleIJNS5_1CILi128EEES8_NS7_ILi64EEEEEENS_10bfloat16_tEfNS_4arch4Sm80ELb1ELb0ELb1ELb1ELb1ELb0ELb0ELb0ELi2ELi4ELi4ELi4ELb0EEENS1_21CollectiveEpilogueBwdISA_SB_SD_Li256ELb1ELb0ELi2EEENS1_25SingleTileBwdLPTSchedulerILb1ELi128ELb1EEEEEEEEEvNT_6ParamsE$_ZN4cute3eso3ESOILb1ELb0EJNS_5tupleIJNS2_IJNS_1CILi2EEES4_EEES5_NS3_ILi8EEEEEENS2_IJNS2_IJiNS3_ILi512EEEEEENS2_IJiiEEENS3_ILi1024EEEEEEEEC2ERKS7_RKSC_) ;  /* 0xffffdc4000007944 */ /* 0x000fea0003c3ffff */
[----:B-1----:R-:W-:Y:S02]  /*c120*/  MOV R2, R6 ;  /* 0x0000000600027202 */ /* 0x002fe40000000f00 */
[----:B------:R-:W-:-:S04]  /*c130*/  MOV R3, 0x0 ;  /* 0x0000000000037802 */ /* 0x000fc80000000f00 */
[----:B------:R-:W-:Y:S05]  /*c140*/  RET.REL.NODEC R2 `(_ZN7cutlass13device_kernelIN5flash19enable_sm80_to_sm89INS1_16FlashAttnBwdSm80INS1_25CollectiveMainloopBwdSm80ILi2ELi2EN4cute5tupleIJNS5_1CILi128EEES8_NS7_ILi64EEEEEENS_10bfloat16_tEfNS_4arch4Sm80ELb1ELb0ELb1ELb1ELb1ELb0ELb0ELb0ELi2ELi4ELi4ELi4ELb0EEENS1_21CollectiveEpilogueBwdISA_SB_SD_Li256ELb1ELb0ELi2EEENS1_25SingleTileBwdLPTSchedulerILb1ELi128ELb1EEEEEEEEEvNT_6ParamsE) ;  /* 0xffff3eb002007950 */ /* 0x000fea0003c3ffff */
        .type           $_ZN7cutlass13device_kernelIN5flash19enable_sm80_to_sm89INS1_16FlashAttnBwdSm80INS1_25CollectiveMainloopBwdSm80ILi2ELi2EN4cute5tupleIJNS5_1CILi128EEES8_NS7_ILi64EEEEEENS_10bfloat16_tEfNS_4arch4Sm80ELb1ELb0ELb1ELb1ELb1ELb0ELb0ELb0ELi2ELi4ELi4ELi4ELb0EEENS1_21CollectiveEpilogueBwdISA_SB_SD_Li256ELb1ELb0ELi2EEENS1_25SingleTileBwdLPTSchedulerILb1ELi128ELb1EEEEEEEEEvNT_6ParamsE$_ZN4cute5tupleIJNS0_IJNS0_IJNS_1CILi2EEES2_S2_EEES2_NS0_IJNS0_IJS2_S2_EEES2_EEEEEENS0_IJNS0_IJNS1_ILi1EEENS1_ILi512EEEiEEENS1_ILi4096EEENS0_IJNS0_IJiiEEENS1_ILi8192EEEEEEEEEEEC2ERKS6_RKSE_,@function
        .size           $_ZN7cutlass13device_kernelIN5flash19enable_sm80_to_sm89INS1_16FlashAttnBwdSm80INS1_25CollectiveMainloopBwdSm80ILi2ELi2EN4cute5tupleIJNS5_1CILi128EEES8_NS7_ILi64EEEEEENS_10bfloat16_tEfNS_4arch4Sm80ELb1ELb0ELb1ELb1ELb1ELb0ELb0ELb0ELi2ELi4ELi4ELi4ELb0EEENS1_21CollectiveEpilogueBwdISA_SB_SD_Li256ELb1ELb0ELi2EEENS1_25SingleTileBwdLPTSchedulerILb1ELi128ELb1EEEEEEEEEvNT_6ParamsE$_ZN4cute5tupleIJNS0_IJNS0_IJNS_1CILi2EEES2_S2_EEES2_NS0_IJNS0_IJS2_S2_EEES2_EEEEEENS0_IJNS0_IJNS1_ILi1EEENS1_ILi512EEEiEEENS1_ILi4096EEENS0_IJNS0_IJiiEEENS1_ILi8192EEEEEEEEEEEC2ERKS6_RKSE_,($_ZN7cutlass13device_kernelIN5flash19enable_sm80_to_sm89INS1_16FlashAttnBwdSm80INS1_25CollectiveMainloopBwdSm80ILi2ELi2EN4cute5tupleIJNS5_1CILi128EEES8_NS7_ILi64EEEEEENS_10bfloat16_tEfNS_4arch4Sm80ELb1ELb0ELb1ELb1ELb1ELb0ELb0ELb0ELi2ELi4ELi4ELi4ELb0EEENS1_21CollectiveEpilogueBwdISA_SB_SD_Li256ELb1ELb0ELi2EEENS1_25SingleTileBwdLPTSchedulerILb1ELi128ELb1EEEEEEEEEvNT_6ParamsE$_ZN4cute5tupleIJNS0_IJNS0_IJNS_1CILi2EEES2_S2_EEES2_NS0_IJS2_S2_EEEEEENS0_IJNS0_IJNS1_ILi1EEENS1_ILi512EEEiEEENS1_ILi4096EEENS0_IJiiEEEEEEEEC2ERKS5_RKSB_ - $_ZN7cutlass13device_kernelIN5flash19enable_sm80_to_sm89INS1_16FlashAttnBwdSm80INS1_25CollectiveMainloopBwdSm80ILi2ELi2EN4cute5tupleIJNS5_1CILi128EEES8_NS7_ILi64EEEEEENS_10bfloat16_tEfNS_4arch4Sm80ELb1ELb0ELb1ELb1ELb1ELb0ELb0ELb0ELi2ELi4ELi4ELi4ELb0EEENS1_21CollectiveEpilogueBwdISA_SB_SD_Li256ELb1ELb0ELi2EEENS1_25SingleTileBwdLPTSchedulerILb1ELi128ELb1EEEEEEEEEvNT_6ParamsE$_ZN4cute5tupleIJNS0_IJNS0_IJNS_1CILi2EEES2_S2_EEES2_NS0_IJNS0_IJS2_S2_EEES2_EEEEEENS0_IJNS0_IJNS1_ILi1EEENS1_ILi512EEEiEEENS1_ILi4096EEENS0_IJNS0_IJiiEEENS1_ILi8192EEEEEEEEEEEC2ERKS6_RKSE_)
$_ZN7cutlass13device_kernelIN5flash19enable_sm80_to_sm89INS1_16FlashAttnBwdSm80INS1_25CollectiveMainloopBwdSm80ILi2ELi2EN4cute5tupleIJNS5_1CILi128EEES8_NS7_ILi64EEEEEENS_10bfloat16_tEfNS_4arch4Sm80ELb1ELb0ELb1ELb1ELb1ELb0ELb0ELb0ELi2ELi4ELi4ELi4ELb0EEENS1_21CollectiveEpilogueBwdISA_SB_SD_Li256ELb1ELb0ELi2EEENS1_25SingleTileBwdLPTSchedulerILb1ELi128ELb1EEEEEEEEEvNT_6ParamsE$_ZN4cute5tupleIJNS0_IJNS0_IJNS_1CILi2EEES2_S2_EEES2_NS0_IJNS0_IJS2_S2_EEES2_EEEEEENS0_IJNS0_IJNS1_ILi1EEENS1_ILi512EEEiEEENS1_ILi4096EEENS0_IJNS0_IJiiEEENS1_ILi8192EEEEEEEEEEEC2ERKS6_RKSE_:
[----:B------:R-:W-:Y:S02]  /*c150*/  MOV R8, 0xc170 ;  /* 0x0000c17000087802 */ /* 0x000fe40000000f00 */
[----:B------:R-:W-:Y:S05]  /*c160*/  CALL.REL.NOINC `($_ZN7cutlass13device_kernelIN5flash19enable_sm80_to_sm89INS1_16FlashAttnBwdSm80INS1_25CollectiveMainloopBwdSm80ILi2ELi2EN4cute5tupleIJNS5_1CILi128EEES8_NS7_ILi64EEEEEENS_10bfloat16_tEfNS_4arch4Sm80ELb1ELb0ELb1ELb1ELb1ELb0ELb0ELb0ELi2ELi4ELi4ELi4ELb0EEENS1_21CollectiveEpilogueBwdISA_SB_SD_Li256ELb1ELb0ELi2EEENS1_25SingleTileBwdLPTSchedulerILb1ELi128ELb1EEEEEEEEEvNT_6ParamsE$_ZN4cute3eso3ESOILb1ELb0EJNS_5tupleIJNS2_IJNS_1CILi2EEES4_S4_EEES4_NS2_IJNS2_IJS4_S4_EEES4_EEEEEENS2_IJNS2_IJNS3_ILi1EEENS3_ILi512EEEiEEENS3_ILi4096EEENS2_IJNS2_IJiiEEENS3_ILi8192EEEEEEEEEEEC2ERKS8_RKSG_) ;  /* 0xffffdc5000007944 */ /* 0x000fea0003c3ffff */
[----:B-1----:R-:W-:Y:S02]  /*c170*/  MOV R2, R6 ;  /* 0x0000000600027202 */ /* 0x002fe40000000f00 */
[----:B------:R-:W-:-:S04]  /*c180*/  MOV R3, 0x0 ;  /* 0x0000000000037802 */ /* 0x000fc80000000f00 */
[----:B------:R-:W-:Y:S05]  /*c190*/  RET.REL.NODEC R2 `(_ZN7cutlass13device_kernelIN5flash19enable_sm80_to_sm89INS1_16FlashAttnBwdSm80INS1_25CollectiveMainloopBwdSm80ILi2ELi2EN4cute5tupleIJNS5_1CILi128EEES8_NS7_ILi64EEEEEENS_10bfloat16_tEfNS_4arch4Sm80ELb1ELb0ELb1ELb1ELb1ELb0ELb0ELb0ELi2ELi4ELi4ELi4ELb0EEENS1_21CollectiveEpilogueBwdISA_SB_SD_Li256ELb1ELb0ELi2EEENS1_25SingleTileBwdLPTSchedulerILb1ELi128ELb1EEEEEEEEEvNT_6ParamsE) ;  /* 0xffff3e6002007950 */ /* 0x000fea0003c3ffff */
        .type           $_ZN7cutlass13device_kernelIN5flash19enable_sm80_to_sm89INS1_16FlashAttnBwdSm80INS1_25CollectiveMainloopBwdSm80ILi2ELi2EN4cute5tupleIJNS5_1CILi128EEES8_NS7_ILi64EEEEEENS_10bfloat16_tEfNS_4arch4Sm80ELb1ELb0ELb1ELb1ELb1ELb0ELb0ELb0ELi2ELi4ELi4ELi4ELb0EEENS1_21CollectiveEpilogueBwdISA_SB_SD_Li256ELb1ELb0ELi2EEENS1_25SingleTileBwdLPTSchedulerILb1ELi128ELb1EEEEEEEEEvNT_6ParamsE$_ZN4cute5tupleIJNS0_IJNS0_IJNS_1CILi2EEES2_S2_EEES2_NS0_IJS2_S2_EEEEEENS0_IJNS0_IJNS1_ILi1EEENS1_ILi512EEEiEEENS1_ILi4096EEENS0_IJiiEEEEEEEEC2ERKS5_RKSB_,@function
        .size           $_ZN7cutlass13device_kernelIN5flash19enable_sm80_to_sm89INS1_16FlashAttnBwdSm80INS1_25CollectiveMainloopBwdSm80ILi2ELi2EN4cute5tupleIJNS5_1CILi128EEES8_NS7_ILi64EEEEEENS_10bfloat16_tEfNS_4arch4Sm80ELb1ELb0ELb1ELb1ELb1ELb0ELb0ELb0ELi2ELi4ELi4ELi4ELb0EEENS1_21CollectiveEpilogueBwdISA_SB_SD_Li256ELb1ELb0ELi2EEENS1_25SingleTileBwdLPTSchedulerILb1ELi128ELb1EEEEEEEEEvNT_6ParamsE$_ZN4cute5tupleIJNS0_IJNS0_IJNS_1CILi2EEES2_S2_EEES2_NS0_IJS2_S2_EEEEEENS0_IJNS0_IJNS1_ILi1EEENS1_ILi512EEEiEEENS1_ILi4096EEENS0_IJiiEEEEEEEEC2ERKS5_RKSB_,($_ZN7cutlass13device_kernelIN5flash19enable_sm80_to_sm89INS1_16FlashAttnBwdSm80INS1_25CollectiveMainloopBwdSm80ILi2ELi2EN4cute5tupleIJNS5_1CILi128EEES8_NS7_ILi64EEEEEENS_10bfloat16_tEfNS_4arch4Sm80ELb1ELb0ELb1ELb1ELb1ELb0ELb0ELb0ELi2ELi4ELi4ELi4ELb0EEENS1_21CollectiveEpilogueBwdISA_SB_SD_Li256ELb1ELb0ELi2EEENS1_25SingleTileBwdLPTSchedulerILb1ELi128ELb1EEEEEEEEEvNT_6ParamsE$_ZN4cute5tupleIJNS0_IJNS0_IJNS_1CILi8EEENS1_ILi1EEEEEENS0_IJNS1_ILi2EEEEEEEEENS0_IJNS0_IJS3_NS1_ILi0EEEEEENS0_IJiEEEEEEEEC2ERKS7_RKSB_ - $_ZN7cutlass13device_kernelIN5flash19enable_sm80_to_sm89INS1_16FlashAttnBwdSm80INS1_25CollectiveMainloopBwdSm80ILi2ELi2EN4cute5tupleIJNS5_1CILi128EEES8_NS7_ILi64EEEEEENS_10bfloat16_tEfNS_4arch4Sm80ELb1ELb0ELb1ELb1ELb1ELb0ELb0ELb0ELi2ELi4ELi4ELi4ELb0EEENS1_21CollectiveEpilogueBwdISA_SB_SD_Li256ELb1ELb0ELi2EEENS1_25SingleTileBwdLPTSchedulerILb1ELi128ELb1EEEEEEEEEvNT_6ParamsE$_ZN4cute5tupleIJNS0_IJNS0_IJNS_1CILi2EEES2_S2_EEES2_NS0_IJS2_S2_EEEEEENS0_IJNS0_IJNS1_ILi1EEENS1_ILi512EEEiEEENS1_ILi4096EEENS0_IJiiEEEEEEEEC2ERKS5_RKSB_)
$_ZN7cutlass13device_kernelIN5flash19enable_sm80_to_sm89INS1_16FlashAttnBwdSm80INS1_25CollectiveMainloopBwdSm80ILi2ELi2EN4cute5tupleIJNS5_1CILi128EEES8_NS7_ILi64EEEEEENS_10bfloat16_tEfNS_4arch4Sm80ELb1ELb0ELb1ELb1ELb1ELb0ELb0ELb0ELi2ELi4ELi4ELi4ELb0EEENS1_21CollectiveEpilogueBwdISA_SB_SD_Li256ELb1ELb0ELi2EEENS1_25SingleTileBwdLPTSchedulerILb1ELi128ELb1EEEEEEEEEvNT_6ParamsE$_ZN4cute5tupleIJNS0_IJNS0_IJNS_1CILi2EEES2_S2_EEES2_NS0_IJS2_S2_EEEEEENS0_IJNS0_IJNS1_ILi1EEENS1_ILi512EEEiEEENS1_ILi4096EEENS0_IJiiEEEEEEEEC2ERKS5_RKSB_:
[----:B------:R-:W-:Y:S02]  /*c1a0*/  MOV R8, 0xc1c0 ;  /* 0x0000c1c000087802 */ /* 0x000fe40000000f00 */
[----:B------:R-:W-:Y:S05]  /*c1b0*/  CALL.REL.NOINC `($_ZN7cutlass13device_kernelIN5flash19enable_sm80_to_sm89INS1_16FlashAttnBwdSm80INS1_25CollectiveMainloopBwdSm80ILi2ELi2EN4cute5tupleIJNS5_1CILi128EEES8_NS7_ILi64EEEEEENS_10bfloat16_tEfNS_4arch4Sm80ELb1ELb0ELb1ELb1ELb1ELb0ELb0ELb0ELi2ELi4ELi4ELi4ELb0EEENS1_21CollectiveEpilogueBwdISA_SB_SD_Li256ELb1ELb0ELi2EEENS1_25SingleTileBwdLPTSchedulerILb1ELi128ELb1EEEEEEEEEvNT_6ParamsE$_ZN4cute3eso3ESOILb1ELb0EJNS_5tupleIJNS2_IJNS_1CILi2EEES4_S4_EEES4_NS2_IJS4_S4_EEEEEENS2_IJNS2_IJNS3_ILi1EEENS3_ILi512EEEiEEENS3_ILi4096EEENS2_IJiiEEEEEEEEC2ERKS7_RKSD_) ;  /* 0xffffdc6000007944 */ /* 0x000fea0003c3ffff */
[----:B-1----:R-:W-:Y:S02]  /*c1c0*/  MOV R2, R6 ;  /* 0x0000000600027202 */ /* 0x002fe40000000f00 */
[----:B------:R-:W-:-:S04]  /*c1d0*/  MOV R3, 0x0 ;  /* 0x0000000000037802 */ /* 0x000fc80000000f00 */
[----:B------:R-:W-:Y:S05]  /*c1e0*/  RET.REL.NODEC R2 `(_ZN7cutlass13device_kernelIN5flash19enable_sm80_to_sm89INS1_16FlashAttnBwdSm80INS1_25CollectiveMainloopBwdSm80ILi2ELi2EN4cute5tupleIJNS5_1CILi128EEES8_NS7_ILi64EEEEEENS_10bfloat16_tEfNS_4arch4Sm80ELb1ELb0ELb1ELb1ELb1ELb0ELb0ELb0ELi2ELi4ELi4ELi4ELb0EEENS1_21CollectiveEpilogueBwdISA_SB_SD_Li256ELb1ELb0ELi2EEENS1_25SingleTileBwdLPTSchedulerILb1ELi128ELb1EEEEEEEEEvNT_6ParamsE) ;  /* 0xffff3e1002007950 */ /* 0x000fea0003c3ffff */
        .type           $_ZN7cutlass13device_kernelIN5flash19enable_sm80_to_sm89INS1_16FlashAttnBwdSm80INS1_25CollectiveMainloopBwdSm80ILi2ELi2EN4cute5tupleIJNS5_1CILi128EEES8_NS7_ILi64EEEEEENS_10bfloat16_tEfNS_4arch4Sm80ELb1ELb0ELb1ELb1ELb1ELb0ELb0ELb0ELi2ELi4ELi4ELi4ELb0EEENS1_21CollectiveEpilogueBwdISA_SB_SD_Li256ELb1ELb0ELi2EEENS1_25SingleTileBwdLPTSchedulerILb1ELi128ELb1EEEEEEEEEvNT_6ParamsE$_ZN4cute5tupleIJNS0_IJNS0_IJNS_1CILi8EEENS1_ILi1EEEEEENS0_IJNS1_ILi2EEEEEEEEENS0_IJNS0_IJS3_NS1_ILi0EEEEEENS0_IJiEEEEEEEEC2ERKS7_RKSB_,@function
        .size           $_ZN7cutlass13device_kernelIN5flash19enable_sm80_to_sm89INS1_16FlashAttnBwdSm80INS1_25CollectiveMainloopBwdSm80ILi2ELi2EN4cute5tupleIJNS5_1CILi128EEES8_NS7_ILi64EEEEEENS_10bfloat16_tEfNS_4arch4Sm80ELb1ELb0ELb1ELb1ELb1ELb0ELb0ELb0ELi2ELi4ELi4ELi4ELb0EEENS1_21CollectiveEpilogueBwdISA_SB_SD_Li256ELb1ELb0ELi2EEENS1_25SingleTileBwdLPTSchedulerILb1ELi128ELb1EEEEEEEEEvNT_6ParamsE$_ZN4cute5tupleIJNS0_IJNS0_IJNS_1CILi8EEENS1_ILi1EEEEEENS0_IJNS1_ILi2EEEEEEEEENS0_IJNS0_IJS3_NS1_ILi0EEEEEENS0_IJiEEEEEEEEC2ERKS7_RKSB_,($_ZN7cutlass13device_kernelIN5flash19enable_sm80_to_sm89INS1_16FlashAttnBwdSm80INS1_25CollectiveMainloopBwdSm80ILi2ELi2EN4cute5tupleIJNS5_1CILi128EEES8_NS7_ILi64EEEEEENS_10bfloat16_tEfNS_4arch4Sm80ELb1ELb0ELb1ELb1ELb1ELb0ELb0ELb0ELi2ELi4ELi4ELi4ELb0EEENS1_21CollectiveEpilogueBwdISA_SB_SD_Li256ELb1ELb0ELi2EEENS1_25SingleTileBwdLPTSchedulerILb1ELi128ELb1EEEEEEEEEvNT_6ParamsE$_ZN4cute5tupleIJNS0_IJNS0_IJNS_1CILi8EEENS1_ILi1EEEEEENS1_ILi2EEEEEENS0_IJNS0_IJS3_NS1_ILi0EEEEEEiEEEEEC2ERKS6_RKS9_ - $_ZN7cutlass13device_kernelIN5flash19enable_sm80_to_sm89INS1_16FlashAttnBwdSm80INS1_25CollectiveMainloopBwdSm80ILi2ELi2EN4cute5tupleIJNS5_1CILi128EEES8_NS7_ILi64EEEEEENS_10bfloat16_tEfNS_4arch4Sm80ELb1ELb0ELb1ELb1ELb1ELb0ELb0ELb0ELi2ELi4ELi4ELi4ELb0EEENS1_21CollectiveEpilogueBwdISA_SB_SD_Li256ELb1ELb0ELi2EEENS1_25SingleTileBwdLPTSchedulerILb1ELi128ELb1EEEEEEEEEvNT_6ParamsE$_ZN4cute5tupleIJNS0_IJNS0_IJNS_1CILi8EEENS1_ILi1EEEEEENS0_IJNS1_ILi2EEEEEEEEENS0_IJNS0_IJS3_NS1_ILi0EEEEEENS0_IJiEEEEEEEEC2ERKS7_RKSB_)
$_ZN7cutlass13device_kernelIN5flash19enable_sm80_to_sm89INS1_16FlashAttnBwdSm80INS1_25CollectiveMainloopBwdSm80ILi2ELi2EN4cute5tupleIJNS5_1CILi128EEES8_NS7_ILi64EEEEEENS_10bfloat16_tEfNS_4arch4Sm80ELb1ELb0ELb1ELb1ELb1ELb0ELb0ELb0ELi2ELi4ELi4ELi4ELb0EEENS1_21CollectiveEpilogueBwdISA_SB_SD_Li256ELb1ELb0ELi2EEENS1_25SingleTileBwdLPTSchedulerILb1ELi128ELb1EEEEEEEEEvNT_6ParamsE$_ZN4cute5tupleIJNS0_IJNS0_IJNS_1CILi8EEENS1_ILi1EEEEEENS0_IJNS1_ILi2EEEEEEEEENS0_IJNS0_IJS3_NS1_ILi0EEEEEENS0_IJiEEEEEEEEC2ERKS7_RKSB_:
[----:B------:R-:W-:Y:S02]  /*c1f0*/  MOV R8, 0xc210 ;  /* 0x0000c21000087802 */ /* 0x000fe40000000f00 */
[----:B------:R-:W-:Y:S05]  /*c200*/  CALL.REL.NOINC `($_ZN7cutlass13device_kernelIN5flash19enable_sm80_to_sm89INS1_16FlashAttnBwdSm80INS1_25CollectiveMainloopBwdSm80ILi2ELi2EN4cute5tupleIJNS5_1CILi128EEES8_NS7_ILi64EEEEEENS_10bfloat16_tEfNS_4arch4Sm80ELb1ELb0ELb1ELb1ELb1ELb0ELb0ELb0ELi2ELi4ELi4ELi4ELb0EEENS1_21CollectiveEpilogueBwdISA_SB_SD_Li256ELb1ELb0ELi2EEENS1_25SingleTileBwdLPTSchedulerILb1ELi128ELb1EEEEEEEEEvNT_6ParamsE$_ZN4cute3eso3ESOILb1ELb0EJNS_5tupleIJNS2_IJNS_1CILi8EEENS3_ILi1EEEEEENS2_IJNS3_ILi2EEEEEEEEENS2_IJNS2_IJS5_NS3_ILi0EEEEEENS2_IJiEEEEEEEEC2ERKS9_RKSD_) ;  /* 0xffffdc7000007944 */ /* 0x000fea0003c3ffff */
[----:B------:R-:W-:-:S04]  /*c210*/  MOV R7, 0x0 ;  /* 0x0000000000077802 */ /* 0x000fc80000000f00 */
[----:B------:R-:W-:Y:S05]  /*c220*/  RET.REL.NODEC R6 `(_ZN7cutlass13device_kernelIN5flash19enable_sm80_to_sm89INS1_16FlashAttnBwdSm80INS1_25CollectiveMainloopBwdSm80ILi2ELi2EN4cute5tupleIJNS5_1CILi128EEES8_NS7_ILi64EEEEEENS_10bfloat16_tEfNS_4arch4Sm80ELb1ELb0ELb1ELb1ELb1ELb0ELb0ELb0ELi2ELi4ELi4ELi4ELb0EEENS1_21CollectiveEpilogueBwdISA_SB_SD_Li256ELb1ELb0ELi2EEENS1_25SingleTileBwdLPTSchedulerILb1ELi128ELb1EEEEEEEEEvNT_6ParamsE) ;  /* 0xffff3dd006007950 */ /* 0x000fea0003c3ffff */
        .type           $_ZN7cutlass13device_kernelIN5flash19enable_sm80_to_sm89INS1_16FlashAttnBwdSm80INS1_25CollectiveMainloopBwdSm80ILi2ELi2EN4cute5tupleIJNS5_1CILi128EEES8_NS7_ILi64EEEEEENS_10bfloat16_tEfNS_4arch4Sm80ELb1ELb0ELb1ELb1ELb1ELb0ELb0ELb0ELi2ELi4ELi4ELi4ELb0EEENS1_21CollectiveEpilogueBwdISA_SB_SD_Li256ELb1ELb0ELi2EEENS1_25SingleTileBwdLPTSchedulerILb1ELi128ELb1EEEEEEEEEvNT_6ParamsE$_ZN4cute5tupleIJNS0_IJNS0_IJNS_1CILi8EEENS1_ILi1EEEEEENS1_ILi2EEEEEENS0_IJNS0_IJS3_NS1_ILi0EEEEEEiEEEEEC2ERKS6_RKS9_,@function
        .size           $_ZN7cutlass13device_kernelIN5flash19enable_sm80_to_sm89INS1_16FlashAttnBwdSm80INS1_25CollectiveMainloopBwdSm80ILi2ELi2EN4cute5tupleIJNS5_1CILi128EEES8_NS7_ILi64EEEEEENS_10bfloat16_tEfNS_4arch4Sm80ELb1ELb0ELb1ELb1ELb1ELb0ELb0ELb0ELi2ELi4ELi4ELi4ELb0EEENS1_21CollectiveEpilogueBwdISA_SB_SD_Li256ELb1ELb0ELi2EEENS1_25SingleTileBwdLPTSchedulerILb1ELi128ELb1EEEEEEEEEvNT_6ParamsE$_ZN4cute5tupleIJNS0_IJNS0_IJNS_1CILi8EEENS1_ILi1EEEEEENS1_ILi2EEEEEENS0_IJNS0_IJS3_NS1_ILi0EEEEEEiEEEEEC2ERKS6_RKS9_,($_ZN7cutlass13device_kernelIN5flash19enable_sm80_to_sm89INS1_16FlashAttnBwdSm80INS1_25CollectiveMainloopBwdSm80ILi2ELi2EN4cute5tupleIJNS5_1CILi128EEES8_NS7_ILi64EEEEEENS_10bfloat16_tEfNS_4arch4Sm80ELb1ELb0ELb1ELb1ELb1ELb0ELb0ELb0ELi2ELi4ELi4ELi4ELb0EEENS1_21CollectiveEpilogueBwdISA_SB_SD_Li256ELb1ELb0ELi2EEENS1_25SingleTileBwdLPTSchedulerILb1ELi128ELb1EEEEEEEEEvNT_6ParamsE$_ZN4cute5tupleIJNS0_IJNS0_IJNS_1CILi8EEENS1_ILi1EEEEEENS1_ILi2EEENS0_IJS5_S5_EEEEEENS0_IJNS0_IJS3_NS1_ILi0EEEEEENS1_ILi4096EEENS0_IJiiEEEEEEEEC2ERKS7_RKSC_ - $_ZN7cutlass13device_kernelIN5flash19enable_sm80_to_sm89INS1_16FlashAttnBwdSm80INS1_25CollectiveMainloopBwdSm80ILi2ELi2EN4cute5tupleIJNS5_1CILi128EEES8_NS7_ILi64EEEEEENS_10bfloat16_tEfNS_4arch4Sm80ELb1ELb0ELb1ELb1ELb1ELb0ELb0ELb0ELi2ELi4ELi4ELi4ELb0EEENS1_21CollectiveEpilogueBwdISA_SB_SD_Li256ELb1ELb0ELi2EEENS1_25SingleTileBwdLPTSchedulerILb1ELi128ELb1EEEEEEEEEvNT_6ParamsE$_ZN4cute5tupleIJNS0_IJNS0_IJNS_1CILi8EEENS1_ILi1EEEEEENS1_ILi2EEEEEENS0_IJNS0_IJS3_NS1_ILi0EEEEEEiEEEEEC2ERKS6_RKS9_)
$_ZN7cutlass13device_kernelIN5flash19enable_sm80_to_sm89INS1_16FlashAttnBwdSm80INS1_25CollectiveMainloopBwdSm80ILi2ELi2EN4cute5tupleIJNS5_1CILi128EEES8_NS7_ILi64EEEEEENS_10bfloat16_tEfNS_4arch4Sm80ELb1ELb0ELb1ELb1ELb1ELb0ELb0ELb0ELi2ELi4ELi4ELi4ELb0EEENS1_21CollectiveEpilogueBwdISA_SB_SD_Li256ELb1ELb0ELi2EEENS1_25SingleTileBwdLPTSchedulerILb1ELi128ELb1EEEEEEEEEvNT_6ParamsE$_ZN4cute5tupleIJNS0_IJNS0_IJNS_1CILi8EEENS1_ILi1EEEEEENS1_ILi2EEEEEENS0_IJNS0_IJS3_NS1_ILi0EEEEEEiEEEEEC2ERKS6_RKS9_:
[----:B------:R-:W-:Y:S02]  /*c230*/  MOV R8, 0xc250 ;  /* 0x0000c25000087802 */ /* 0x000fe40000000f00 */
[----:B------:R-:W-:Y:S05]  /*c240*/  CALL.REL.NOINC `($_ZN7cutlass13device_kernelIN5flash19enable_sm80_to_sm89INS1_16FlashAttnBwdSm80INS1_25CollectiveMainloopBwdSm80ILi2ELi2EN4cute5tupleIJNS5_1CILi128EEES8_NS7_ILi64EEEEEENS_10bfloat16_tEfNS_4arch4Sm80ELb1ELb0ELb1ELb1ELb1ELb0ELb0ELb0ELi2ELi4ELi4ELi4ELb0EEENS1_21CollectiveEpilogueBwdISA_SB_SD_Li256ELb1ELb0ELi2EEENS1_25SingleTileBwdLPTSchedulerILb1ELi128ELb1EEEEEEEEEvNT_6ParamsE$_ZN4cute3eso3ESOILb1ELb0EJNS_5tupleIJNS2_IJNS_1CILi8EEENS3_ILi1EEEEEENS3_ILi2EEEEEENS2_IJNS2_IJS5_NS3_ILi0EEEEEEiEEEEEC2ERKS8_RKSB_) ;  /* 0xffffdc7000007944 */ /* 0x000fea0003c3ffff */
[----:B------:R-:W-:-:S04]  /*c250*/  MOV R7, 0x0 ;  /* 0x0000000000077802 */ /* 0x000fc80000000f00 */
[----:B------:R-:W-:Y:S05]  /*c260*/  RET.REL.NODEC R6 `(_ZN7cutlass13device_kernelIN5flash19enable_sm80_to_sm89INS1_16FlashAttnBwdSm80INS1_25CollectiveMainloopBwdSm80ILi2ELi2EN4cute5tupleIJNS5_1CILi128EEES8_NS7_ILi64EEEEEENS_10bfloat16_tEfNS_4arch4Sm80ELb1ELb0ELb1ELb1ELb1ELb0ELb0ELb0ELi2ELi4ELi4ELi4ELb0EEENS1_21CollectiveEpilogueBwdISA_SB_SD_Li256ELb1ELb0ELi2EEENS1_25SingleTileBwdLPTSchedulerILb1ELi128ELb1EEEEEEEEEvNT_6ParamsE) ;  /* 0xffff3d9006007950 */ /* 0x000fea0003c3ffff */
        .type           $_ZN7cutlass13device_kernelIN5flash19enable_sm80_to_sm89INS1_16FlashAttnBwdSm80INS1_25CollectiveMainloopBwdSm80ILi2ELi2EN4cute5tupleIJNS5_1CILi128EEES8_NS7_ILi64EEEEEENS_10bfloat16_tEfNS_4arch4Sm80ELb1ELb0ELb1ELb1ELb1ELb0ELb0ELb0ELi2ELi4ELi4ELi4ELb0EEENS1_21CollectiveEpilogueBwdISA_SB_SD_Li256ELb1ELb0ELi2EEENS1_25SingleTileBwdLPTSchedulerILb1ELi128ELb1EEEEEEEEEvNT_6ParamsE$_ZN4cute5tupleIJNS0_IJNS0_IJNS_1CILi8EEENS1_ILi1EEEEEENS1_ILi2EEENS0_IJS5_S5_EEEEEENS0_IJNS0_IJS3_NS1_ILi0EEEEEENS1_ILi4096EEENS0_IJiiEEEEEEEEC2ERKS7_RKSC_,@function
        .size           $_ZN7cutlass13device_kernelIN5flash19enable_sm80_to_sm89INS1_16FlashAttnBwdSm80INS1_25CollectiveMainloopBwdSm80ILi2ELi2EN4cute5tupleIJNS5_1CILi128EEES8_NS7_ILi64EEEEEENS_10bfloat16_tEfNS_4arch4Sm80ELb1ELb0ELb1ELb1ELb1ELb0ELb0ELb0ELi2ELi4ELi4ELi4ELb0EEENS1_21CollectiveEpilogueBwdISA_SB_SD_Li256ELb1ELb0ELi2EEENS1_25SingleTileBwdLPTSchedulerILb1ELi128ELb1EEEEEEEEEvNT_6ParamsE$_ZN4cute5tupleIJNS0_IJNS0_IJNS_1CILi8EEENS1_ILi1EEEEEENS1_ILi2EEENS0_IJS5_S5_EEEEEENS0_IJNS0_IJS3_NS1_ILi0EEEEEENS1_ILi4096EEENS0_IJiiEEEEEEEEC2ERKS7_RKSC_,($_ZN7cutlass13device_kernelIN5flash19enable_sm80_to_sm89INS1_16FlashAttnBwdSm80INS1_25CollectiveMainloopBwdSm80ILi2ELi2EN4cute5tupleIJNS5_1CILi128EEES8_NS7_ILi64EEEEEENS_10bfloat16_tEfNS_4arch4Sm80ELb1ELb0ELb1ELb1ELb1ELb0ELb0ELb0ELi2ELi4ELi4ELi4ELb0EEENS1_21CollectiveEpilogueBwdISA_SB_SD_Li256ELb1ELb0ELi2EEENS1_25SingleTileBwdLPTSchedulerILb1ELi128ELb1EEEEEEEEEvNT_6ParamsE$_ZN4cute5tupleIJNS0_IJNS0_IJNS_1CILi8EEENS1_ILi1EEEEEENS1_ILi2EEES2_EEENS0_IJNS0_IJS3_NS1_ILi0EEEEEEiNS1_ILi1024EEEEEEEEC2ERKS6_RKSA_ - $_ZN7cutlass13device_kernelIN5flash19enable_sm80_to_sm89INS1_16FlashAttnBwdSm80INS1_25CollectiveMainloopBwdSm80ILi2ELi2EN4cute5tupleIJNS5_1CILi128EEES8_NS7_ILi64EEEEEENS_10bfloat16_tEfNS_4arch4Sm80ELb1ELb0ELb1ELb1ELb1ELb0ELb0ELb0ELi2ELi4ELi4ELi4ELb0EEENS1_21CollectiveEpilogueBwdISA_SB_SD_Li256ELb1ELb0ELi2EEENS1_25SingleTileBwdLPTSchedulerILb1ELi128ELb1EEEEEEEEEvNT_6ParamsE$_ZN4cute5tupleIJNS0_IJNS0_IJNS_1CILi8EEENS1_ILi1EEEEEENS1_ILi2EEENS0_IJS5_S5_EEEEEENS0_IJNS0_IJS3_NS1_ILi0EEEEEENS1_ILi4096EEENS0_IJiiEEEEEEEEC2ERKS7_RKSC_)
$_ZN7cutlass13device_kernelIN5flash19enable_sm80_to_sm89INS1_16FlashAttnBwdSm80INS1_25CollectiveMainloopBwdSm80ILi2ELi2EN4cute5tupleIJNS5_1CILi128EEES8_NS7_ILi64EEEEEENS_10bfloat16_tEfNS_4arch4Sm80ELb1ELb0ELb1ELb1ELb1ELb0ELb0ELb0ELi2ELi4ELi4ELi4ELb0EEENS1_21CollectiveEpilogueBwdISA_SB_SD_Li256ELb1ELb0ELi2EEENS1_25SingleTileBwdLPTSchedulerILb1ELi128ELb1EEEEEEEEEvNT_6ParamsE$_ZN4cute5tupleIJNS0_IJNS0_IJNS_1CILi8EEENS1_ILi1EEEEEENS1_ILi2EEENS0_IJS5_S5_EEEEEENS0_IJNS0_IJS3_NS1_ILi0EEEEEENS1_ILi4096EEENS0_IJiiEEEEEEEEC2ERKS7_RKSC_:
[----:B------:R-:W-:Y:S02]  /*c270*/  MOV R6, 0xc290 ;  /* 0x0000c29000067802 */ /* 0x000fe40000000f00 */
[----:B------:R-:W-:Y:S05]  /*c280*/  CALL.REL.NOINC `($_ZN7cutlass13device_kernelIN5flash19enable_sm80_to_sm89INS1_16FlashAttnBwdSm80INS1_25CollectiveMainloopBwdSm80ILi2ELi2EN4cute5tupleIJNS5_1CILi128EEES8_NS7_ILi64EEEEEENS_10bfloat16_tEfNS_4arch4Sm80ELb1ELb0ELb1ELb1ELb1ELb0ELb0ELb0ELi2ELi4ELi4ELi4ELb0EEENS1_21CollectiveEpilogueBwdISA_SB_SD_Li256ELb1ELb0ELi2EEENS1_25SingleTileBwdLPTSchedulerILb1ELi128ELb1EEEEEEEEEvNT_6ParamsE$_ZN4cute3eso3ESOILb1ELb0EJNS_5tupleIJNS2_IJNS_1CILi8EEENS3_ILi1EEEEEENS3_ILi2EEENS2_IJS7_S7_EEEEEENS2_IJNS2_IJS5_NS3_ILi0EEEEEENS3_ILi4096EEENS2_IJiiEEEEEEEEC2ERKS9_RKSE_) ;  /* 0xffffdc7000007944 */ /* 0x000fea0003c3ffff */
[----:B------:R-:W-:-:S04]  /*c290*/  MOV R5, 0x0 ;  /* 0x0000000000057802 */ /* 0x000fc80000000f00 */
[----:B------:R-:W-:Y:S05]  /*c2a0*/  RET.REL.NODEC R4 `(_ZN7cutlass13device_kernelIN5flash19enable_sm80_to_sm89INS1_16FlashAttnBwdSm80INS1_25CollectiveMainloopBwdSm80ILi2ELi2EN4cute5tupleIJNS5_1CILi128EEES8_NS7_ILi64EEEEEENS_10bfloat16_tEfNS_4arch4Sm80ELb1ELb0ELb1ELb1ELb1ELb0ELb0ELb0ELi2ELi4ELi4ELi4ELb0EEENS1_21CollectiveEpilogueBwdISA_SB_SD_Li256ELb1ELb0ELi2EEENS1_25SingleTileBwdLPTSchedulerILb1ELi128ELb1EEEEEEEEEvNT_6ParamsE) ;  /* 0xffff3d5004007950 */ /* 0x000fea0003c3ffff */
        .type           $_ZN7cutlass13device_kernelIN5flash19enable_sm80_to_sm89INS1_16FlashAttnBwdSm80INS1_25CollectiveMainloopBwdSm80ILi2ELi2EN4cute5tupleIJNS5_1CILi128EEES8_NS7_ILi64EEEEEENS_10bfloat16_tEfNS_4arch4Sm80ELb1ELb0ELb1ELb1ELb1ELb0ELb0ELb0ELi2ELi4ELi4ELi4ELb0EEENS1_21CollectiveEpilogueBwdISA_SB_SD_Li256ELb1ELb0ELi2EEENS1_25SingleTileBwdLPTSchedulerILb1ELi128ELb1EEEEEEEEEvNT_6ParamsE$_ZN4cute5tupleIJNS0_IJNS0_IJNS_1CILi8EEENS1_ILi1EEEEEENS1_ILi2EEES2_EEENS0_IJNS0_IJS3_NS1_ILi0EEEEEEiNS1_ILi1024EEEEEEEEC2ERKS6_RKSA_,@function
        .size           $_ZN7cutlass13device_kernelIN5flash19enable_sm80_to_sm89INS1_16FlashAttnBwdSm80INS1_25CollectiveMainloopBwdSm80ILi2ELi2EN4cute5tupleIJNS5_1CILi128EEES8_NS7_ILi64EEEEEENS_10bfloat16_tEfNS_4arch4Sm80ELb1ELb0ELb1ELb1ELb1ELb0ELb0ELb0ELi2ELi4ELi4ELi4ELb0EEENS1_21CollectiveEpilogueBwdISA_SB_SD_Li256ELb1ELb0ELi2EEENS1_25SingleTileBwdLPTSchedulerILb1ELi128ELb1EEEEEEEEEvNT_6ParamsE$_ZN4cute5tupleIJNS0_IJNS0_IJNS_1CILi8EEENS1_ILi1EEEEEENS1_ILi2EEES2_EEENS0_IJNS0_IJS3_NS1_ILi0EEEEEEiNS1_ILi1024EEEEEEEEC2ERKS6_RKSA_,($_ZN7cutlass13device_kernelIN5flash19enable_sm80_to_sm89INS1_16FlashAttnBwdSm80INS1_25CollectiveMainloopBwdSm80ILi2ELi2EN4cute5tupleIJNS5_1CILi128EEES8_NS7_ILi64EEEEEENS_10bfloat16_tEfNS_4arch4Sm80ELb1ELb0ELb1ELb1ELb1ELb0ELb0ELb0ELi2ELi4ELi4ELi4ELb0EEENS1_21CollectiveEpilogueBwdISA_SB_SD_Li256ELb1ELb0ELi2EEENS1_25SingleTileBwdLPTSchedulerILb1ELi128ELb1EEEEEEEEEvNT_6ParamsE$_ZN4cute5tupleIJNS0_IJNS0_IJNS_1CILi8EEENS1_ILi1EEEEEENS1_ILi4EEES3_EEENS0_IJNS0_IJS3_NS1_ILi0EEEEEElS7_EEEEEC2ERKS6_RKS9_ - $_ZN7cutlass13device_kernelIN5flash19enable_sm80_to_sm89INS1_16FlashAttnBwdSm80INS1_25CollectiveMainloopBwdSm80ILi2ELi2EN4cute5tupleIJNS5_1CILi128EEES8_NS7_ILi64EEEEEENS_10bfloat16_tEfNS_4arch4Sm80ELb1ELb0ELb1ELb1ELb1ELb0ELb0ELb0ELi2ELi4ELi4ELi4ELb0EEENS1_21CollectiveEpilogueBwdISA_SB_SD_Li256ELb1ELb0ELi2EEENS1_25SingleTileBwdLPTSchedulerILb1ELi128ELb1EEEEEEEEEvNT_6ParamsE$_ZN4cute5tupleIJNS0_IJNS0_IJNS_1CILi8EEENS1_ILi1EEEEEENS1_ILi2EEES2_EEENS0_IJNS0_IJS3_NS1_ILi0EEEEEEiNS1_ILi1024EEEEEEEEC2ERKS6_RKSA_)
$_ZN7cutlass13device_kernelIN5flash19enable_sm80_to_sm89INS1_16FlashAttnBwdSm80INS1_25CollectiveMainloopBwdSm80ILi2ELi2EN4cute5tupleIJNS5_1CILi128EEES8_NS7_ILi64EEEEEENS_10bfloat16_tEfNS_4arch4Sm80ELb1ELb0ELb1ELb1ELb1ELb0ELb0ELb0ELi2ELi4ELi4ELi4ELb0EEENS1_21CollectiveEpilogueBwdISA_SB_SD_Li256ELb1ELb0ELi2EEENS1_25SingleTileBwdLPTSchedulerILb1ELi128ELb1EEEEEEEEEvNT_6ParamsE$_ZN4cute5tupleIJNS0_IJNS0_IJNS_1CILi8EEENS1_ILi1EEEEEENS1_ILi2EEES2_EEENS0_IJNS0_IJS3_NS1_ILi0EEEEEEiNS1_ILi1024EEEEEEEEC2ERKS6_RKSA_:
[----:B------:R-:W-:Y:S02]  /*c2b0*/  MOV R8, 0xc2d0 ;  /* 0x0000c2d000087802 */ /* 0x000fe40000000f00 */
[----:B------:R-:W-:Y:S05]  /*c2c0*/  CALL.REL.NOINC `($_ZN7cutlass13device_kernelIN5flash19enable_sm80_to_sm89INS1_16FlashAttnBwdSm80INS1_25CollectiveMainloopBwdSm80ILi2ELi2EN4cute5tupleIJNS5_1CILi128EEES8_NS7_ILi64EEEEEENS_10bfloat16_tEfNS_4arch4Sm80ELb1ELb0ELb1ELb1ELb1ELb0ELb0ELb0ELi2ELi4ELi4ELi4ELb0EEENS1_21CollectiveEpilogueBwdISA_SB_SD_Li256ELb1ELb0ELi2EEENS1_25SingleTileBwdLPTSchedulerILb1ELi128ELb1EEEEEEEEEvNT_6ParamsE$_ZN4cute3eso3ESOILb1ELb0EJNS_5tupleIJNS2_IJNS_1CILi8EEENS3_ILi1EEEEEENS3_ILi2EEES4_EEENS2_IJNS2_IJS5_NS3_ILi0EEEEEEiNS3_ILi1024EEEEEEEEC2ERKS8_RKSC_) ;  /* 0xffffdc9000007944 */ /* 0x000fea0003c3ffff */
[----:B-1----:R-:W-:Y:S02]  /*c2d0*/  MOV R2, R4 ;  /* 0x0000000400027202 */ /* 0x002fe40000000f00 */
[----:B------:R-:W-:-:S04]  /*c2e0*/  MOV R3, 0x0 ;  /* 0x0000000000037802 */ /* 0x000fc80000000f00 */
[----:B------:R-:W-:Y:S05]  /*c2f0*/  RET.REL.NODEC R2 `(_ZN7cutlass13device_kernelIN5flash19enable_sm80_to_sm89INS1_16FlashAttnBwdSm80INS1_25CollectiveMainloopBwdSm80ILi2ELi2EN4cute5tupleIJNS5_1CILi128EEES8_NS7_ILi64EEEEEENS_10bfloat16_tEfNS_4arch4Sm80ELb1ELb0ELb1ELb1ELb1ELb0ELb0ELb0ELi2ELi4ELi4ELi4ELb0EEENS1_21CollectiveEpilogueBwdISA_SB_SD_Li256ELb1ELb0ELi2EEENS1_25SingleTileBwdLPTSchedulerILb1ELi128ELb1EEEEEEEEEvNT_6ParamsE) ;  /* 0xffff3d0002007950 */ /* 0x000fea0003c3ffff */
        .type           $_ZN7cutlass13device_kernelIN5flash19enable_sm80_to_sm89INS1_16FlashAttnBwdSm80INS1_25CollectiveMainloopBwdSm80ILi2ELi2EN4cute5tupleIJNS5_1CILi128EEES8_NS7_ILi64EEEEEENS_10bfloat16_tEfNS_4arch4Sm80ELb1ELb0ELb1ELb1ELb1ELb0ELb0ELb0ELi2ELi4ELi4ELi4ELb0EEENS1_21CollectiveEpilogueBwdISA_SB_SD_Li256ELb1ELb0ELi2EEENS1_25SingleTileBwdLPTSchedulerILb1ELi128ELb1EEEEEEEEEvNT_6ParamsE$_ZN4cute5tupleIJNS0_IJNS0_IJNS_1CILi8EEENS1_ILi1EEEEEENS1_ILi4EEES3_EEENS0_IJNS0_IJS3_NS1_ILi0EEEEEElS7_EEEEEC2ERKS6_RKS9_,@function
        .size           $_ZN7cutlass13device_kernelIN5flash19enable_sm80_to_sm89INS1_16FlashAttnBwdSm80INS1_25CollectiveMainloopBwdSm80ILi2ELi2EN4cute5tupleIJNS5_1CILi128EEES8_NS7_ILi64EEEEEENS_10bfloat16_tEfNS_4arch4Sm80ELb1ELb0ELb1ELb1ELb1ELb0ELb0ELb0ELi2ELi4ELi4ELi4ELb0EEENS1_21CollectiveEpilogueBwdISA_SB_SD_Li256ELb1ELb0ELi2EEENS1_25SingleTileBwdLPTSchedulerILb1ELi128ELb1EEEEEEEEEvNT_6ParamsE$_ZN4cute5tupleIJNS0_IJNS0_IJNS_1CILi8EEENS1_ILi1EEEEEENS1_ILi4EEES3_EEENS0_IJNS0_IJS3_NS1_ILi0EEEEEElS7_EEEEEC2ERKS6_RKS9_,($_ZN7cutlass13device_kernelIN5flash19enable_sm80_to_sm89INS1_16FlashAttnBwdSm80INS1_25CollectiveMainloopBwdSm80ILi2ELi2EN4cute5tupleIJNS5_1CILi128EEES8_NS7_ILi64EEEEEENS_10bfloat16_tEfNS_4arch4Sm80ELb1ELb0ELb1ELb1ELb1ELb0ELb0ELb0ELi2ELi4ELi4ELi4ELb0EEENS1_21CollectiveEpilogueBwdISA_SB_SD_Li256ELb1ELb0ELi2EEENS1_25SingleTileBwdLPTSchedulerILb1ELi128ELb1EEEEEEEEEvNT_6ParamsE$_ZN4cute5tupleIJNS0_IJNS_1CILi16EEENS1_ILi2EEES3_S3_NS1_ILi4EEES3_EEENS0_IJNS1_ILi1EEEiiiNS1_ILi144EEENS1_ILi512EEEEEEEEC2ERKS5_RKS9_ - $_ZN7cutlass13device_kernelIN5flash19enable_sm80_to_sm89INS1_16FlashAttnBwdSm80INS1_25CollectiveMainloopBwdSm80ILi2ELi2EN4cute5tupleIJNS5_1CILi128EEES8_NS7_ILi64EEEEEENS_10bfloat16_tEfNS_4arch4Sm80ELb1ELb0ELb1ELb1ELb1ELb0ELb0ELb0ELi2ELi4ELi4ELi4ELb0EEENS1_21CollectiveEpilogueBwdISA_SB_SD_Li256ELb1ELb0ELi2EEENS1_25SingleTileBwdLPTSchedulerILb1ELi128ELb1EEEEEEEEEvNT_6ParamsE$_ZN4cute5tupleIJNS0_IJNS0_IJNS_1CILi8EEENS1_ILi1EEEEEENS1_ILi4EEES3_EEENS0_IJNS0_IJS3_NS1_ILi0EEEEEElS7_EEEEEC2ERKS6_RKS9_)
$_ZN7cutlass13device_kernelIN5flash19enable_sm80_to_sm89INS1_16FlashAttnBwdSm80INS1_25CollectiveMainloopBwdSm80ILi2ELi2EN4cute5tupleIJNS5_1CILi128EEES8_NS7_ILi64EEEEEENS_10bfloat16_tEfNS_4arch4Sm80ELb1ELb0ELb1ELb1ELb1ELb0ELb0ELb0ELi2ELi4ELi4ELi4ELb0EEENS1_21CollectiveEpilogueBwdISA_SB_SD_Li256ELb1ELb0ELi2EEENS1_25SingleTileBwdLPTSchedulerILb1ELi128ELb1EEEEEEEEEvNT_6ParamsE$_ZN4cute5tupleIJNS0_IJNS0_IJNS_1CILi8EEENS1_ILi1EEEEEENS1_ILi4EEES3_EEENS0_IJNS0_IJS3_NS1_ILi0EEEEEElS7_EEEEEC2ERKS6_RKS9_:
[----:B------:R-:W-:Y:S02]  /*c300*/  MOV R6, 0xc320 ;  /* 0x0000c32000067802 */ /* 0x000fe40000000f00 */
[----:B------:R-:W-:Y:S05]  /*c310*/  CALL.REL.NOINC `($_ZN7cutlass13device_kernelIN5flash19enable_sm80_to_sm89INS1_16FlashAttnBwdSm80INS1_25CollectiveMainloopBwdSm80ILi2ELi2EN4cute5tupleIJNS5_1CILi128EEES8_NS7_ILi64EEEEEENS_10bfloat16_tEfNS_4arch4Sm80ELb1ELb0ELb1ELb1ELb1ELb0ELb0ELb0ELi2ELi4ELi4ELi4ELb0EEENS1_21CollectiveEpilogueBwdISA_SB_SD_Li256ELb1ELb0ELi2EEENS1_25SingleTileBwdLPTSchedulerILb1ELi128ELb1EEEEEEEEEvNT_6ParamsE$_ZN4cute3eso3ESOILb1ELb0EJNS_5tupleIJNS2_IJNS_1CILi8EEENS3_ILi1EEEEEENS3_ILi4EEES5_EEENS2_IJNS2_IJS5_NS3_ILi0EEEEEElS9_EEEEEC2ERKS8_RKSB_) ;  /* 0xffffdc8000007944 */ /* 0x000fea0003c3ffff */
[----:B------:R-:W-:-:S04]  /*c320*/  MOV R5, 0x0 ;  /* 0x0000000000057802 */ /* 0x000fc80000000f00 */
[----:B------:R-:W-:Y:S05]  /*c330*/  RET.REL.NODEC R4 `(_ZN7cutlass13device_kernelIN5flash19enable_sm80_to_sm89INS1_16FlashAttnBwdSm80INS1_25CollectiveMainloopBwdSm80ILi2ELi2EN4cute5tupleIJNS5_1CILi128EEES8_NS7_ILi64EEEEEENS_10bfloat16_tEfNS_4arch4Sm80ELb1ELb0ELb1ELb1ELb1ELb0ELb0ELb0ELi2ELi4ELi4ELi4ELb0EEENS1_21CollectiveEpilogueBwdISA_SB_SD_Li256ELb1ELb0ELi2EEENS1_25SingleTileBwdLPTSchedulerILb1ELi128ELb1EEEEEEEEEvNT_6ParamsE) ;  /* 0xffff3cc004007950 */ /* 0x000fea0003c3ffff */
        .type           $_ZN7cutlass13device_kernelIN5flash19enable_sm80_to_sm89INS1_16FlashAttnBwdSm80INS1_25CollectiveMainloopBwdSm80ILi2ELi2EN4cute5tupleIJNS5_1CILi128EEES8_NS7_ILi64EEEEEENS_10bfloat16_tEfNS_4arch4Sm80ELb1ELb0ELb1ELb1ELb1ELb0ELb0ELb0ELi2ELi4ELi4ELi4ELb0EEENS1_21CollectiveEpilogueBwdISA_SB_SD_Li256ELb1ELb0ELi2EEENS1_25SingleTileBwdLPTSchedulerILb1ELi128ELb1EEEEEEEEEvNT_6ParamsE$_ZN4cute5tupleIJNS0_IJNS_1CILi16EEENS1_ILi2EEES3_S3_NS1_ILi4EEES3_EEENS0_IJNS1_ILi1EEEiiiNS1_ILi144EEENS1_ILi512EEEEEEEEC2ERKS5_RKS9_,@function
        .size           $_ZN7cutlass13device_kernelIN5flash19enable_sm80_to_sm89INS1_16FlashAttnBwdSm80INS1_25CollectiveMainloopBwdSm80ILi2ELi2EN4cute5tupleIJNS5_1CILi128EEES8_NS7_ILi64EEEEEENS_10bfloat16_tEfNS_4arch4Sm80ELb1ELb0ELb1ELb1ELb1ELb0ELb0ELb0ELi2ELi4ELi4ELi4ELb0EEENS1_21CollectiveEpilogueBwdISA_SB_SD_Li256ELb1ELb0ELi2EEENS1_25SingleTileBwdLPTSchedulerILb1ELi128ELb1EEEEEEEEEvNT_6ParamsE$_ZN4cute5tupleIJNS0_IJNS_1CILi16EEENS1_ILi2EEES3_S3_NS1_ILi4EEES3_EEENS0_IJNS1_ILi1EEEiiiNS1_ILi144EEENS1_ILi512EEEEEEEEC2ERKS5_RKS9_,($_ZN7cutlass13device_kernelIN5flash19enable_sm80_to_sm89INS1_16FlashAttnBwdSm80INS1_25CollectiveMainloopBwdSm80ILi2ELi2EN4cute5tupleIJNS5_1CILi128EEES8_NS7_ILi64EEEEEENS_10bfloat16_tEfNS_4arch4Sm80ELb1ELb0ELb1ELb1ELb1ELb0ELb0ELb0ELi2ELi4ELi4ELi4ELb0EEENS1_21CollectiveEpilogueBwdISA_SB_SD_Li256ELb1ELb0ELi2EEENS1_25SingleTileBwdLPTSchedulerILb1ELi128ELb1EEEEEEEEEvNT_6ParamsE$_ZN4cute5tupleIJNS0_IJNS_1CILi1EEENS0_IJS2_NS1_ILi2EEES3_EEEEEENS0_IJNS1_ILi0EEENS0_IJS2_NS1_ILi256EEEiEEEEEEEEC2ERKS5_RKS9_ - $_ZN7cutlass13device_kernelIN5flash19enable_sm80_to_sm89INS1_16FlashAttnBwdSm80INS1_25CollectiveMainloopBwdSm80ILi2ELi2EN4cute5tupleIJNS5_1CILi128EEES8_NS7_ILi64EEEEEENS_10bfloat16_tEfNS_4arch4Sm80ELb1ELb0ELb1ELb1ELb1ELb0ELb0ELb0ELi2ELi4ELi4ELi4ELb0EEENS1_21CollectiveEpilogueBwdISA_SB_SD_Li256ELb1ELb0ELi2EEENS1_25SingleTileBwdLPTSchedulerILb1ELi128ELb1EEEEEEEEEvNT_6ParamsE$_ZN4cute5tupleIJNS0_IJNS_1CILi16EEENS1_ILi2EEES3_S3_NS1_ILi4EEES3_EEENS0_IJNS1_ILi1EEEiiiNS1_ILi144EEENS1_ILi512EEEEEEEEC2ERKS5_RKS9_)
$_ZN7cutlass13device_kernelIN5flash19enable_sm80_to_sm89INS1_16FlashAttnBwdSm80INS1_25CollectiveMainloopBwdSm80ILi2ELi2EN4cute5tupleIJNS5_1CILi128EEES8_NS7_ILi64EEEEEENS_10bfloat16_tEfNS_4arch4Sm80ELb1ELb0ELb1ELb1ELb1ELb0ELb0ELb0ELi2ELi4ELi4ELi4ELb0EEENS1_21CollectiveEpilogueBwdISA_SB_SD_Li256ELb1ELb0ELi2EEENS1_25SingleTileBwdLPTSchedulerILb1ELi128ELb1EEEEEEEEEvNT_6ParamsE$_ZN4cute5tupleIJNS0_IJNS_1CILi16EEENS1_ILi2EEES3_S3_NS1_ILi4EEES3_EEENS0_IJNS1_ILi1EEEiiiNS1_ILi144EEENS1_ILi512EEEEEEEEC2ERKS5_RKS9_:
[----:B------:R-:W-:Y:S02]  /*c340*/  MOV R8, 0xc360 ;  /* 0x0000c36000087802 */ /* 0x000fe40000000f00 */
[----:B------:R-:W-:Y:S05]  /*c350*/  CALL.REL.NOINC `($_ZN7cutlass13device_kernelIN5flash19enable_sm80_to_sm89INS1_16FlashAttnBwdSm80INS1_25CollectiveMainloopBwdSm80ILi2ELi2EN4cute5tupleIJNS5_1CILi128EEES8_NS7_ILi64EEEEEENS_10bfloat16_tEfNS_4arch4Sm80ELb1ELb0ELb1ELb1ELb1ELb0ELb0ELb0ELi2ELi4ELi4ELi4ELb0EEENS1_21CollectiveEpilogueBwdISA_SB_SD_Li256ELb1ELb0ELi2EEENS1_25SingleTileBwdLPTSchedulerILb1ELi128ELb1EEEEEEEEEvNT_6ParamsE$_ZN4cute3eso3ESOILb1ELb0EJNS_5tupleIJNS_1CILi16EEENS3_ILi2EEES5_S5_NS3_ILi4EEES5_EEENS2_IJNS3_ILi1EEEiiiNS3_ILi144EEENS3_ILi512EEEEEEEEC2ERKS7_RKSB_) ;  /* 0xffffdcf000007944 */ /* 0x000fea0003c3ffff */
[----:B-1----:R-:W-:Y:S02]  /*c360*/  MOV R2, R6 ;  /* 0x0000000600027202 */ /* 0x002fe40000000f00 */
[----:B------:R-:W-:-:S04]  /*c370*/  MOV R3, 0x0 ;  /* 0x0000000000037802 */ /* 0x000fc80000000f00 */
[----:B------:R-:W-:Y:S05]  /*c380*/  RET.REL.NODEC R2 `(_ZN7cutlass13device_kernelIN5flash19enable_sm80_to_sm89INS1_16FlashAttnBwdSm80INS1_25CollectiveMainloopBwdSm80ILi2ELi2EN4cute5tupleIJNS5_1CILi128EEES8_NS7_ILi64EEEEEENS_10bfloat16_tEfNS_4arch4Sm80ELb1ELb0ELb1ELb1ELb1ELb0ELb0ELb0ELi2ELi4ELi4ELi4ELb0EEENS1_21CollectiveEpilogueBwdISA_SB_SD_Li256ELb1ELb0ELi2EEENS1_25SingleTileBwdLPTSchedulerILb1ELi128ELb1EEEEEEEEEvNT_6ParamsE) ;  /* 0xffff3c7002007950 */ /* 0x000fea0003c3ffff */
        .type           $_ZN7cutlass13device_kernelIN5flash19enable_sm80_to_sm89INS1_16FlashAttnBwdSm80INS1_25CollectiveMainloopBwdSm80ILi2ELi2EN4cute5tupleIJNS5_1CILi128EEES8_NS7_ILi64EEEEEENS_10bfloat16_tEfNS_4arch4Sm80ELb1ELb0ELb1ELb1ELb1ELb0ELb0ELb0ELi2ELi4ELi4ELi4ELb0EEENS1_21CollectiveEpilogueBwdISA_SB_SD_Li256ELb1ELb0ELi2EEENS1_25SingleTileBwdLPTSchedulerILb1ELi128ELb1EEEEEEEEEvNT_6ParamsE$_ZN4cute5tupleIJNS0_IJNS_1CILi1EEENS0_IJS2_NS1_ILi2EEES3_EEEEEENS0_IJNS1_ILi0EEENS0_IJS2_NS1_ILi256EEEiEEEEEEEEC2ERKS5_RKS9_,@function
        .size           $_ZN7cutlass13device_kernelIN5flash19enable_sm80_to_sm89INS1_16FlashAttnBwdSm80INS1_25CollectiveMainloopBwdSm80ILi2ELi2EN4cute5tupleIJNS5_1CILi128EEES8_NS7_ILi64EEEEEENS_10bfloat16_tEfNS_4arch4Sm80ELb1ELb0ELb1ELb1ELb1ELb0ELb0ELb0ELi2ELi4ELi4ELi4ELb0EEENS1_21CollectiveEpilogueBwdISA_SB_SD_Li256ELb1ELb0ELi2EEENS1_25SingleTileBwdLPTSchedulerILb1ELi128ELb1EEEEEEEEEvNT_6ParamsE$_ZN4cute5tupleIJNS0_IJNS_1CILi1EEENS0_IJS2_NS1_ILi2EEES3_EEEEEENS0_IJNS1_ILi0EEENS0_IJS2_NS1_ILi256EEEiEEEEEEEEC2ERKS5_RKS9_,($_ZN7cutlass13device_kernelIN5flash19enable_sm80_to_sm89INS1_16FlashAttnBwdSm80INS1_25CollectiveMainloopBwdSm80ILi2ELi2EN4cute5tupleIJNS5_1CILi128EEES8_NS7_ILi64EEEEEENS_10bfloat16_tEfNS_4arch4Sm80ELb1ELb0ELb1ELb1ELb1ELb0ELb0ELb0ELi2ELi4ELi4ELi4ELb0EEENS1_21CollectiveEpilogueBwdISA_SB_SD_Li256ELb1ELb0ELi2EEENS1_25SingleTileBwdLPTSchedulerILb1ELi128ELb1EEEEEEEEEvNT_6ParamsE$_ZN4cute5tupleIJNS0_IJNS_1CILi1EEENS1_ILi2EEEEEENS0_IJNS1_ILi0EEEiEEEEEC2ERKS4_RKS6_ - $_ZN7cutlass13device_kernelIN5flash19enable_sm80_to_sm89INS1_16FlashAttnBwdSm80INS1_25CollectiveMainloopBwdSm80ILi2ELi2EN4cute5tupleIJNS5_1CILi128EEES8_NS7_ILi64EEEEEENS_10bfloat16_tEfNS_4arch4Sm80ELb1ELb0ELb1ELb1ELb1ELb0ELb0ELb0ELi2ELi4ELi4ELi4ELb0EEENS1_21CollectiveEpilogueBwdISA_SB_SD_Li256ELb1ELb0ELi2EEENS1_25SingleTileBwdLPTSchedulerILb1ELi128ELb1EEEEEEEEEvNT_6ParamsE$_ZN4cute5tupleIJNS0_IJNS_1CILi1EEENS0_IJS2_NS1_ILi2EEES3_EEEEEENS0_IJNS1_ILi0EEENS0_IJS2_NS1_ILi256EEEiEEEEEEEEC2ERKS5_RKS9_)
$_ZN7cutlass13device_kernelIN5flash19enable_sm80_to_sm89INS1_16FlashAttnBwdSm80INS1_25CollectiveMainloopBwdSm80ILi2ELi2EN4cute5tupleIJNS5_1CILi128EEES8_NS7_ILi64EEEEEENS_10bfloat16_tEfNS_4arch4Sm80ELb1ELb0ELb1ELb1ELb1ELb0ELb0ELb0ELi2ELi4ELi4ELi4ELb0EEENS1_21CollectiveEpilogueBwdISA_SB_SD_Li256ELb1ELb0ELi2EEENS1_25SingleTileBwdLPTSchedulerILb1ELi128ELb1EEEEEEEEEvNT_6ParamsE$_ZN4cute5tupleIJNS0_IJNS_1CILi1EEENS0_IJS2_NS1_ILi2EEES3_EEEEEENS0_IJNS1_ILi0EEENS0_IJS2_NS1_ILi256EEEiEEEEEEEEC2ERKS5_RKS9_:
[----:B------:R-:W-:Y:S02]  /*c390*/  MOV R4, 0xc3b0 ;  /* 0x0000c3b000047802 */ /* 0x000fe40000000f00 */
[----:B------:R-:W-:Y:S05]  /*c3a0*/  CALL.REL.NOINC `($_ZN7cutlass13device_kernelIN5flash19enable_sm80_to_sm89INS1_16FlashAttnBwdSm80INS1_25CollectiveMainloopBwdSm80ILi2ELi2EN4cute5tupleIJNS5_1CILi128EEES8_NS7_ILi64EEEEEENS_10bfloat16_tEfNS_4arch4Sm80ELb1ELb0ELb1ELb1ELb1ELb0ELb0ELb0ELi2ELi4ELi4ELi4ELb0EEENS1_21CollectiveEpilogueBwdISA_SB_SD_Li256ELb1ELb0ELi2EEENS1_25SingleTileBwdLPTSchedulerILb1ELi128ELb1EEEEEEEEEvNT_6ParamsE$_ZN4cute3eso3ESOILb1ELb0EJNS_5tupleIJNS_1CILi1EEENS2_IJS4_NS3_ILi2EEES5_EEEEEENS2_IJNS3_ILi0EEENS2_IJS4_NS3_ILi256EEEiEEEEEEEEC2ERKS7_RKSB_) ;  /* 0xffffdd0000007944 */ /* 0x000fea0003c3ffff */
[----:B-1----:R-:W-:Y:S02]  /*c3b0*/  MOV R2, R6 ;  /* 0x0000000600027202 */ /* 0x002fe40000000f00 */
[----:B------:R-:W-:-:S04]  /*c3c0*/  MOV R3, 0x0 ;  /* 0x0000000000037802 */ /* 0x000fc80000000f00 */
[----:B------:R-:W-:Y:S05]  /*c3d0*/  RET.REL.NODEC R2 `(_ZN7cutlass13device_kernelIN5flash19enable_sm80_to_sm89INS1_16FlashAttnBwdSm80INS1_25CollectiveMainloopBwdSm80ILi2ELi2EN4cute5tupleIJNS5_1CILi128EEES8_NS7_ILi64EEEEEENS_10bfloat16_tEfNS_4arch4Sm80ELb1ELb0ELb1ELb1ELb1ELb0ELb0ELb0ELi2ELi4ELi4ELi4ELb0EEENS1_21CollectiveEpilogueBwdISA_SB_SD_Li256ELb1ELb0ELi2EEENS1_25SingleTileBwdLPTSchedulerILb1ELi128ELb1EEEEEEEEEvNT_6ParamsE) ;  /* 0xffff3c2002007950 */ /* 0x000fea0003c3ffff */
        .type           $_ZN7cutlass13device_kernelIN5flash19enable_sm80_to_sm89INS1_16FlashAttnBwdSm80INS1_25CollectiveMainloopBwdSm80ILi2ELi2EN4cute5tupleIJNS5_1CILi128EEES8_NS7_ILi64EEEEEENS_10bfloat16_tEfNS_4arch4Sm80ELb1ELb0ELb1ELb1ELb1ELb0ELb0ELb0ELi2ELi4ELi4ELi4ELb0EEENS1_21CollectiveEpilogueBwdISA_SB_SD_Li256ELb1ELb0ELi2EEENS1_25SingleTileBwdLPTSchedulerILb1ELi128ELb1EEEEEEEEEvNT_6ParamsE$_ZN4cute5tupleIJNS0_IJNS_1CILi1EEENS1_ILi2EEEEEENS0_IJNS1_ILi0EEEiEEEEEC2ERKS4_RKS6_,@function
        .size           $_ZN7cutlass13device_kernelIN5flash19enable_sm80_to_sm89INS1_16FlashAttnBwdSm80INS1_25CollectiveMainloopBwdSm80ILi2ELi2EN4cute5tupleIJNS5_1CILi128EEES8_NS7_ILi64EEEEEENS_10bfloat16_tEfNS_4arch4Sm80ELb1ELb0ELb1ELb1ELb1ELb0ELb0ELb0ELi2ELi4ELi4ELi4ELb0EEENS1_21CollectiveEpilogueBwdISA_SB_SD_Li256ELb1ELb0ELi2EEENS1_25SingleTileBwdLPTSchedulerILb1ELi128ELb1EEEEEEEEEvNT_6ParamsE$_ZN4cute5tupleIJNS0_IJNS_1CILi1EEENS1_ILi2EEEEEENS0_IJNS1_ILi0EEEiEEEEEC2ERKS4_RKS6_,($_ZN7cutlass13device_kernelIN5flash19enable_sm80_to_sm89INS1_16FlashAttnBwdSm80INS1_25CollectiveMainloopBwdSm80ILi2ELi2EN4cute5tupleIJNS5_1CILi128EEES8_NS7_ILi64EEEEEENS_10bfloat16_tEfNS_4arch4Sm80ELb1ELb0ELb1ELb1ELb1ELb0ELb0ELb0ELi2ELi4ELi4ELi4ELb0EEENS1_21CollectiveEpilogueBwdISA_SB_SD_Li256ELb1ELb0ELi2EEENS1_25SingleTileBwdLPTSchedulerILb1ELi128ELb1EEEEEEEEEvNT_6ParamsE$_ZN4cute5tupleIJNS0_IJNS_1CILi1EEENS1_ILi2EEES3_EEENS0_IJS2_NS1_ILi256EEEiEEEEEC2ERKS4_RKS6_ - $_ZN7cutlass13device_kernelIN5flash19enable_sm80_to_sm89INS1_16FlashAttnBwdSm80INS1_25CollectiveMainloopBwdSm80ILi2ELi2EN4cute5tupleIJNS5_1CILi128EEES8_NS7_ILi64EEEEEENS_10bfloat16_tEfNS_4arch4Sm80ELb1ELb0ELb1ELb1ELb1ELb0ELb0ELb0ELi2ELi4ELi4ELi4ELb0EEENS1_21CollectiveEpilogueBwdISA_SB_SD_Li256ELb1ELb0ELi2EEENS1_25SingleTileBwdLPTSchedulerILb1ELi128ELb1EEEEEEEEEvNT_6ParamsE$_ZN4cute5tupleIJNS0_IJNS_1CILi1EEENS1_ILi2EEEEEENS0_IJNS1_ILi0EEEiEEEEEC2ERKS4_RKS6_)
$_ZN7cutlass13device_kernelIN5flash19enable_sm80_to_sm89INS1_16FlashAttnBwdSm80INS1_25CollectiveMainloopBwdSm80ILi2ELi2EN4cute5tupleIJNS5_1CILi128EEES8_NS7_ILi64EEEEEENS_10bfloat16_tEfNS_4arch4Sm80ELb1ELb0ELb1ELb1ELb1ELb0ELb0ELb0ELi2ELi4ELi4ELi4ELb0EEENS1_21CollectiveEpilogueBwdISA_SB_SD_Li256ELb1ELb0ELi2EEENS1_25SingleTileBwdLPTSchedulerILb1ELi128ELb1EEEEEEEEEvNT_6ParamsE$_ZN4cute5tupleIJNS0_IJNS_1CILi1EEENS1_ILi2EEEEEENS0_IJNS1_ILi0EEEiEEEEEC2ERKS4_RKS6_:
[----:B------:R-:W-:Y:S02]  /*c3e0*/  MOV R4, 0xc400 ;  /* 0x0000c40000047802 */ /* 0x000fe40000000f00 */
[----:B------:R-:W-:Y:S05]  /*c3f0*/  CALL.REL.NOINC `($_ZN7cutlass13device_kernelIN5flash19enable_sm80_to_sm89INS1_16FlashAttnBwdSm80INS1_25CollectiveMainloopBwdSm80ILi2ELi2EN4cute5tupleIJNS5_1CILi128EEES8_NS7_ILi64EEEEEENS_10bfloat16_tEfNS_4arch4Sm80ELb1ELb0ELb1ELb1ELb1ELb0ELb0ELb0ELi2ELi4ELi4ELi4ELb0EEENS1_21CollectiveEpilogueBwdISA_SB_SD_Li256ELb1ELb0ELi2EEENS1_25SingleTileBwdLPTSchedulerILb1ELi128ELb1EEEEEEEEEvNT_6ParamsE$_ZN4cute3eso3ESOILb1ELb0EJNS_5tupleIJNS_1CILi1EEENS3_ILi2EEEEEENS2_IJNS3_ILi0EEEiEEEEEC2ERKS6_RKS8_) ;  /* 0xffffde8000007944 */ /* 0x000fea0003c3ffff */
[----:B------:R-:W-:-:S04]  /*c400*/  MOV R7, 0x0 ;  /* 0x0000000000077802 */ /* 0x000fc80000000f00 */
[----:B------:R-:W-:Y:S05]  /*c410*/  RET.REL.NODEC R6 `(_ZN7cutlass13device_kernelIN5flash19enable_sm80_to_sm89INS1_16FlashAttnBwdSm80INS1_25CollectiveMainloopBwdSm80ILi2ELi2EN4cute5tupleIJNS5_1CILi128EEES8_NS7_ILi64EEEEEENS_10bfloat16_tEfNS_4arch4Sm80ELb1ELb0ELb1ELb1ELb1ELb0ELb0ELb0ELi2ELi4ELi4ELi4ELb0EEENS1_21CollectiveEpilogueBwdISA_SB_SD_Li256ELb1ELb0ELi2EEENS1_25SingleTileBwdLPTSchedulerILb1ELi128ELb1EEEEEEEEEvNT_6ParamsE) ;  /* 0xffff3be006007950 */ /* 0x000fea0003c3ffff */
        .type           $_ZN7cutlass13device_kernelIN5flash19enable_sm80_to_sm89INS1_16FlashAttnBwdSm80INS1_25CollectiveMainloopBwdSm80ILi2ELi2EN4cute5tupleIJNS5_1CILi128EEES8_NS7_ILi64EEEEEENS_10bfloat16_tEfNS_4arch4Sm80ELb1ELb0ELb1ELb1ELb1ELb0ELb0ELb0ELi2ELi4ELi4ELi4ELb0EEENS1_21CollectiveEpilogueBwdISA_SB_SD_Li256ELb1ELb0ELi2EEENS1_25SingleTileBwdLPTSchedulerILb1ELi128ELb1EEEEEEEEEvNT_6ParamsE$_ZN4cute5tupleIJNS0_IJNS_1CILi1EEENS1_ILi2EEES3_EEENS0_IJS2_NS1_ILi256EEEiEEEEEC2ERKS4_RKS6_,@function
        .size           $_ZN7cutlass13device_kernelIN5flash19enable_sm80_to_sm89INS1_16FlashAttnBwdSm80INS1_25CollectiveMainloopBwdSm80ILi2ELi2EN4cute5tupleIJNS5_1CILi128EEES8_NS7_ILi64EEEEEENS_10bfloat16_tEfNS_4arch4Sm80ELb1ELb0ELb1ELb1ELb1ELb0ELb0ELb0ELi2ELi4ELi4ELi4ELb0EEENS1_21CollectiveEpilogueBwdISA_SB_SD_Li256ELb1ELb0ELi2EEENS1_25SingleTileBwdLPTSchedulerILb1ELi128ELb1EEEEEEEEEvNT_6ParamsE$_ZN4cute5tupleIJNS0_IJNS_1CILi1EEENS1_ILi2EEES3_EEENS0_IJS2_NS1_ILi256EEEiEEEEEC2ERKS4_RKS6_,($_ZN7cutlass13device_kernelIN5flash19enable_sm80_to_sm89INS1_16FlashAttnBwdSm80INS1_25CollectiveMainloopBwdSm80ILi2ELi2EN4cute5tupleIJNS5_1CILi128EEES8_NS7_ILi64EEEEEENS_10bfloat16_tEfNS_4arch4Sm80ELb1ELb0ELb1ELb1ELb1ELb0ELb0ELb0ELi2ELi4ELi4ELi4ELb0EEENS1_21CollectiveEpilogueBwdISA_SB_SD_Li256ELb1ELb0ELi2EEENS1_25SingleTileBwdLPTSchedulerILb1ELi128ELb1EEEEEEEEEvNT_6ParamsE$_ZN4cute5tupleIJNS0_IJNS_1CILi2EEEEEENS0_IJiEEEEEC2ERKS3_RKS4_ - $_ZN7cutlass13device_kernelIN5flash19enable_sm80_to_sm89INS1_16FlashAttnBwdSm80INS1_25CollectiveMainloopBwdSm80ILi2ELi2EN4cute5tupleIJNS5_1CILi128EEES8_NS7_ILi64EEEEEENS_10bfloat16_tEfNS_4arch4Sm80ELb1ELb0ELb1ELb1ELb1ELb0ELb0ELb0ELi2ELi4ELi4ELi4ELb0EEENS1_21CollectiveEpilogueBwdISA_SB_SD_Li256ELb1ELb0ELi2EEENS1_25SingleTileBwdLPTSchedulerILb1ELi128ELb1EEEEEEEEEvNT_6ParamsE$_ZN4cute5tupleIJNS0_IJNS_1CILi1EEENS1_ILi2EEES3_EEENS0_IJS2_NS1_ILi256EEEiEEEEEC2ERKS4_RKS6_)
$_ZN7cutlass13device_kernelIN5flash19enable_sm80_to_sm89INS1_16FlashAttnBwdSm80INS1_25CollectiveMainloopBwdSm80ILi2ELi2EN4cute5tupleIJNS5_1CILi128EEES8_NS7_ILi64EEEEEENS_10bfloat16_tEfNS_4arch4Sm80ELb1ELb0ELb1ELb1ELb1ELb0ELb0ELb0ELi2ELi4ELi4ELi4ELb0EEENS1_21CollectiveEpilogueBwdISA_SB_SD_Li256ELb1ELb0ELi2EEENS1_25SingleTileBwdLPTSchedulerILb1ELi128ELb1EEEEEEEEEvNT_6ParamsE$_ZN4cute5tupleIJNS0_IJNS_1CILi1EEENS1_ILi2EEES3_EEENS0_IJS2_NS1_ILi256EEEiEEEEEC2ERKS4_RKS6_:
[----:B------:R-:W-:Y:S02]  /*c420*/  MOV R4, 0xc440 ;  /* 0x0000c44000047802 */ /* 0x000fe40000000f00 */
[----:B------:R-:W-:Y:S05]  /*c430*/  CALL.REL.NOINC `($_ZN7cutlass13device_kernelIN5flash19enable_sm80_to_sm89INS1_16FlashAttnBwdSm80INS1_25CollectiveMainloopBwdSm80ILi2ELi2EN4cute5tupleIJNS5_1CILi128EEES8_NS7_ILi64EEEEEENS_10bfloat16_tEfNS_4arch4Sm80ELb1ELb0ELb1ELb1ELb1ELb0ELb0ELb0ELi2ELi4ELi4ELi4ELb0EEENS1_21CollectiveEpilogueBwdISA_SB_SD_Li256ELb1ELb0ELi2EEENS1_25SingleTileBwdLPTSchedulerILb1ELi128ELb1EEEEEEEEEvNT_6ParamsE$_ZN4cute3eso3ESOILb1ELb0EJNS_5tupleIJNS_1CILi1EEENS3_ILi2EEES5_EEENS2_IJS4_NS3_ILi256EEEiEEEEEC2ERKS6_RKS8_) ;  /* 0xffffde8000007944 */ /* 0x000fea0003c3ffff */
[----:B-1----:R-:W-:Y:S02]  /*c440*/  MOV R2, R6 ;  /* 0x0000000600027202 */ /* 0x002fe40000000f00 */
[----:B------:R-:W-:-:S04]  /*c450*/  MOV R3, 0x0 ;  /* 0x0000000000037802 */ /* 0x000fc80000000f00 */
[----:B------:R-:W-:Y:S05]  /*c460*/  RET.REL.NODEC R2 `(_ZN7cutlass13device_kernelIN5flash19enable_sm80_to_sm89INS1_16FlashAttnBwdSm80INS1_25CollectiveMainloopBwdSm80ILi2ELi2EN4cute5tupleIJNS5_1CILi128EEES8_NS7_ILi64EEEEEENS_10bfloat16_tEfNS_4arch4Sm80ELb1ELb0ELb1ELb1ELb1ELb0ELb0ELb0ELi2ELi4ELi4ELi4ELb0EEENS1_21CollectiveEpilogueBwdISA_SB_SD_Li256ELb1ELb0ELi2EEENS1_25SingleTileBwdLPTSchedulerILb1ELi128ELb1EEEEEEEEEvNT_6ParamsE) ;  /* 0xffff3b9002007950 */ /* 0x000fea0003c3ffff */
        .type           $_ZN7cutlass13device_kernelIN5flash19enable_sm80_to_sm89INS1_16FlashAttnBwdSm80INS1_25CollectiveMainloopBwdSm80ILi2ELi2EN4cute5tupleIJNS5_1CILi128EEES8_NS7_ILi64EEEEEENS_10bfloat16_tEfNS_4arch4Sm80ELb1ELb0ELb1ELb1ELb1ELb0ELb0ELb0ELi2ELi4ELi4ELi4ELb0EEENS1_21CollectiveEpilogueBwdISA_SB_SD_Li256ELb1ELb0ELi2EEENS1_25SingleTileBwdLPTSchedulerILb1ELi128ELb1EEEEEEEEEvNT_6ParamsE$_ZN4cute5tupleIJNS0_IJNS_1CILi2EEEEEENS0_IJiEEEEEC2ERKS3_RKS4_,@function
        .size           $_ZN7cutlass13device_kernelIN5flash19enable_sm80_to_sm89INS1_16FlashAttnBwdSm80INS1_25CollectiveMainloopBwdSm80ILi2ELi2EN4cute5tupleIJNS5_1CILi128EEES8_NS7_ILi64EEEEEENS_10bfloat16_tEfNS_4arch4Sm80ELb1ELb0ELb1ELb1ELb1ELb0ELb0ELb0ELi2ELi4ELi4ELi4ELb0EEENS1_21CollectiveEpilogueBwdISA_SB_SD_Li256ELb1ELb0ELi2EEENS1_25SingleTileBwdLPTSchedulerILb1ELi128ELb1EEEEEEEEEvNT_6ParamsE$_ZN4cute5tupleIJNS0_IJNS_1CILi2EEEEEENS0_IJiEEEEEC2ERKS3_RKS4_,($_ZN7cutlass13device_kernelIN5flash19enable_sm80_to_sm89INS1_16FlashAttnBwdSm80INS1_25CollectiveMainloopBwdSm80ILi2ELi2EN4cute5tupleIJNS5_1CILi128EEES8_NS7_ILi64EEEEEENS_10bfloat16_tEfNS_4arch4Sm80ELb1ELb0ELb1ELb1ELb1ELb0ELb0ELb0ELi2ELi4ELi4ELi4ELb0EEENS1_21CollectiveEpilogueBwdISA_SB_SD_Li256ELb1ELb0ELi2EEENS1_25SingleTileBwdLPTSchedulerILb1ELi128ELb1EEEEEEEEEvNT_6ParamsE$_ZN4cute5tupleIJNS0_IJNS_1CILi2EEES2_EEENS0_IJNS1_ILi1EEEiEEEEEC2ERKS3_RKS5_ - $_ZN7cutlass13device_kernelIN5flash19enable_sm80_to_sm89INS1_16FlashAttnBwdSm80INS1_25CollectiveMainloopBwdSm80ILi2ELi2EN4cute5tupleIJNS5_1CILi128EEES8_NS7_ILi64EEEEEENS_10bfloat16_tEfNS_4arch4Sm80ELb1ELb0ELb1ELb1ELb1ELb0ELb0ELb0ELi2ELi4ELi4ELi4ELb0EEENS1_21CollectiveEpilogueBwdISA_SB_SD_Li256ELb1ELb0ELi2EEENS1_25SingleTileBwdLPTSchedulerILb1ELi128ELb1EEEEEEEEEvNT_6ParamsE$_ZN4cute5tupleIJNS0_IJNS_1CILi2EEEEEENS0_IJiEEEEEC2ERKS3_RKS4_)
$_ZN7cutlass13device_kernelIN5flash19enable_sm80_to_sm89INS1_16FlashAttnBwdSm80INS1_25CollectiveMainloopBwdSm80ILi2ELi2EN4cute5tupleIJNS5_1CILi128EEES8_NS7_ILi64EEEEEENS_10bfloat16_tEfNS_4arch4Sm80ELb1ELb0ELb1ELb1ELb1ELb0ELb0ELb0ELi2ELi4ELi4ELi4ELb0EEENS1_21CollectiveEpilogueBwdISA_SB_SD_Li256ELb1ELb0ELi2EEENS1_25SingleTileBwdLPTSchedulerILb1ELi128ELb1EEEEEEEEEvNT_6ParamsE$_ZN4cute5tupleIJNS0_IJNS_1CILi2EEEEEENS0_IJiEEEEEC2ERKS3_RKS4_:
[----:B------:R-:W-:Y:S02]  /*c470*/  MOV R6, 0xc490 ;  /* 0x0000c49000067802 */ /* 0x000fe40000000f00 */
[----:B------:R-:W-:Y:S05]  /*c480*/  CALL.REL.NOINC `($_ZN7cutlass13device_kernelIN5flash19enable_sm80_to_sm89INS1_16FlashAttnBwdSm80INS1_25CollectiveMainloopBwdSm80ILi2ELi2EN4cute5tupleIJNS5_1CILi128EEES8_NS7_ILi64EEEEEENS_10bfloat16_tEfNS_4arch4Sm80ELb1ELb0ELb1ELb1ELb1ELb0ELb0ELb0ELi2ELi4ELi4ELi4ELb0EEENS1_21CollectiveEpilogueBwdISA_SB_SD_Li256ELb1ELb0ELi2EEENS1_25SingleTileBwdLPTSchedulerILb1ELi128ELb1EEEEEEEEEvNT_6ParamsE$_ZN4cute3eso3ESOILb1ELb0EJNS_5tupleIJNS_1CILi2EEEEEENS2_IJiEEEEEC2ERKS5_RKS6_) ;  /* 0xffffde7000007944 */ /* 0x000fea0003c3ffff */
[----:B------:R-:W-:-:S04]  /*c490*/  MOV R5, 0x0 ;  /* 0x0000000000057802 */ /* 0x000fc80000000f00 */
[----:B------:R-:W-:Y:S05]  /*c4a0*/  RET.REL.NODEC R4 `(_ZN7cutlass13device_kernelIN5flash19enable_sm80_to_sm89INS1_16FlashAttnBwdSm80INS1_25CollectiveMainloopBwdSm80ILi2ELi2EN4cute5tupleIJNS5_1CILi128EEES8_NS7_ILi64EEEEEENS_10bfloat16_tEfNS_4arch4Sm80ELb1ELb0ELb1ELb1ELb1ELb0ELb0ELb0ELi2ELi4ELi4ELi4ELb0EEENS1_21CollectiveEpilogueBwdISA_SB_SD_Li256ELb1ELb0ELi2EEENS1_25SingleTileBwdLPTSchedulerILb1ELi128ELb1EEEEEEEEEvNT_6ParamsE) ;  /* 0xffff3b5004007950 */ /* 0x000fea0003c3ffff */
        .type           $_ZN7cutlass13device_kernelIN5flash19enable_sm80_to_sm89INS1_16FlashAttnBwdSm80INS1_25CollectiveMainloopBwdSm80ILi2ELi2EN4cute5tupleIJNS5_1CILi128EEES8_NS7_ILi64EEEEEENS_10bfloat16_tEfNS_4arch4Sm80ELb1ELb0ELb1ELb1ELb1ELb0ELb0ELb0ELi2ELi4ELi4ELi4ELb0EEENS1_21CollectiveEpilogueBwdISA_SB_SD_Li256ELb1ELb0ELi2EEENS1_25SingleTileBwdLPTSchedulerILb1ELi128ELb1EEEEEEEEEvNT_6ParamsE$_ZN4cute5tupleIJNS0_IJNS_1CILi2EEES2_EEENS0_IJNS1_ILi1EEEiEEEEEC2ERKS3_RKS5_,@function
        .size           $_ZN7cutlass13device_kernelIN5flash19enable_sm80_to_sm89INS1_16FlashAttnBwdSm80INS1_25CollectiveMainloopBwdSm80ILi2ELi2EN4cute5tupleIJNS5_1CILi128EEES8_NS7_ILi64EEEEEENS_10bfloat16_tEfNS_4arch4Sm80ELb1ELb0ELb1ELb1ELb1ELb0ELb0ELb0ELi2ELi4ELi4ELi4ELb0EEENS1_21CollectiveEpilogueBwdISA_SB_SD_Li256ELb1ELb0ELi2EEENS1_25SingleTileBwdLPTSchedulerILb1ELi128ELb1EEEEEEEEEvNT_6ParamsE$_ZN4cute5tupleIJNS0_IJNS_1CILi2EEES2_EEENS0_IJNS1_ILi1EEEiEEEEEC2ERKS3_RKS5_,($_ZN7cutlass13device_kernelIN5flash19enable_sm80_to_sm89INS1_16FlashAttnBwdSm80INS1_25CollectiveMainloopBwdSm80ILi2ELi2EN4cute5tupleIJNS5_1CILi128EEES8_NS7_ILi64EEEEEENS_10bfloat16_tEfNS_4arch4Sm80ELb1ELb0ELb1ELb1ELb1ELb0ELb0ELb0ELi2ELi4ELi4ELi4ELb0EEENS1_21CollectiveEpilogueBwdISA_SB_SD_Li256ELb1ELb0ELi2EEENS1_25SingleTileBwdLPTSchedulerILb1ELi128ELb1EEEEEEEEEvNT_6ParamsE$_ZN4cute5tupleIJNS0_IJNS_1CILi2EEES2_EEENS0_IJiNS1_ILi4096EEEEEEEEC2ERKS3_RKS5_ - $_ZN7cutlass13device_kernelIN5flash19enable_sm80_to_sm89INS1_16FlashAttnBwdSm80INS1_25CollectiveMainloopBwdSm80ILi2ELi2EN4cute5tupleIJNS5_1CILi128EEES8_NS7_ILi64EEEEEENS_10bfloat16_tEfNS_4arch4Sm80ELb1ELb0ELb1ELb1ELb1ELb0ELb0ELb0ELi2ELi4ELi4ELi4ELb0EEENS1_21CollectiveEpilogueBwdISA_SB_SD_Li256ELb1ELb0ELi2EEENS1_25SingleTileBwdLPTSchedulerILb1ELi128ELb1EEEEEEEEEvNT_6ParamsE$_ZN4cute5tupleIJNS0_IJNS_1CILi2EEES2_EEENS0_IJNS1_ILi1EEEiEEEEEC2ERKS3_RKS5_)
$_ZN7cutlass13device_kernelIN5flash19enable_sm80_to_sm89INS1_16FlashAttnBwdSm80INS1_25CollectiveMainloopBwdSm80ILi2ELi2EN4cute5tupleIJNS5_1CILi128EEES8_NS7_ILi64EEEEEENS_10bfloat16_tEfNS_4arch4Sm80ELb1ELb0ELb1ELb1ELb1ELb0ELb0ELb0ELi2ELi4ELi4ELi4ELb0EEENS1_21CollectiveEpilogueBwdISA_SB_SD_Li256ELb1ELb0ELi2EEENS1_25SingleTileBwdLPTSchedulerILb1ELi128ELb1EEEEEEEEEvNT_6ParamsE$_ZN4cute5tupleIJNS0_IJNS_1CILi2EEES2_EEENS0_IJNS1_ILi1EEEiEEEEEC2ERKS3_RKS5_:
[----:B------:R-:W-:Y:S02]  /*c4b0*/  MOV R4, 0xc4d0 ;  /* 0x0000c4d000047802 */ /* 0x000fe40000000f00 */
[----:B------:R-:W-:Y:S05]  /*c4c0*/  CALL.REL.NOINC `($_ZN7cutlass13device_kernelIN5flash19enable_sm80_to_sm89INS1_16FlashAttnBwdSm80INS1_25CollectiveMainloopBwdSm80ILi2ELi2EN4cute5tupleIJNS5_1CILi128EEES8_NS7_ILi64EEEEEENS_10bfloat16_tEfNS_4arch4Sm80ELb1ELb0ELb1ELb1ELb1ELb0ELb0ELb0ELi2ELi4ELi4ELi4ELb0EEENS1_21CollectiveEpilogueBwdISA_SB_SD_Li256ELb1ELb0ELi2EEENS1_25SingleTileBwdLPTSchedulerILb1ELi128ELb1EEEEEEEEEvNT_6ParamsE$_ZN4cute3eso3ESOILb1ELb0EJNS_5tupleIJNS_1CILi2EEES4_EEENS2_IJNS3_ILi1EEEiEEEEEC2ERKS5_RKS7_) ;  /* 0xffffdf0000007944 */ /* 0x000fea0003c3ffff */
[----:B-1----:R-:W-:Y:S02]  /*c4d0*/  MOV R2, R6 ;  /* 0x0000000600027202 */ /* 0x002fe40000000f00 */
[----:B------:R-:W-:-:S04]  /*c4e0*/  MOV R3, 0x0 ;  /* 0x0000000000037802 */ /* 0x000fc80000000f00 */
[----:B------:R-:W-:Y:S05]  /*c4f0*/  RET.REL.NODEC R2 `(_ZN7cutlass13device_kernelIN5flash19enable_sm80_to_sm89INS1_16FlashAttnBwdSm80INS1_25CollectiveMainloopBwdSm80ILi2ELi2EN4cute5tupleIJNS5_1CILi128EEES8_NS7_ILi64EEEEEENS_10bfloat16_tEfNS_4arch4Sm80ELb1ELb0ELb1ELb1ELb1ELb0ELb0ELb0ELi2ELi4ELi4ELi4ELb0EEENS1_21CollectiveEpilogueBwdISA_SB_SD_Li256ELb1ELb0ELi2EEENS1_25SingleTileBwdLPTSchedulerILb1ELi128ELb1EEEEEEEEEvNT_6ParamsE) ;  /* 0xffff3b0002007950 */ /* 0x000fea0003c3ffff */
        .type           $_ZN7cutlass13device_kernelIN5flash19enable_sm80_to_sm89INS1_16FlashAttnBwdSm80INS1_25CollectiveMainloopBwdSm80ILi2ELi2EN4cute5tupleIJNS5_1CILi128EEES8_NS7_ILi64EEEEEENS_10bfloat16_tEfNS_4arch4Sm80ELb1ELb0ELb1ELb1ELb1ELb0ELb0ELb0ELi2ELi4ELi4ELi4ELb0EEENS1_21CollectiveEpilogueBwdISA_SB_SD_Li256ELb1ELb0ELi2EEENS1_25SingleTileBwdLPTSchedulerILb1ELi128ELb1EEEEEEEEEvNT_6ParamsE$_ZN4cute5tupleIJNS0_IJNS_1CILi2EEES2_EEENS0_IJiNS1_ILi4096EEEEEEEEC2ERKS3_RKS5_,@function
        .size           $_ZN7cutlass13device_kernelIN5flash19enable_sm80_to_sm89INS1_16FlashAttnBwdSm80INS1_25CollectiveMainloopBwdSm80ILi2ELi2EN4cute5tupleIJNS5_1CILi128EEES8_NS7_ILi64EEEEEENS_10bfloat16_tEfNS_4arch4Sm80ELb1ELb0ELb1ELb1ELb1ELb0ELb0ELb0ELi2ELi4ELi4ELi4ELb0EEENS1_21CollectiveEpilogueBwdISA_SB_SD_Li256ELb1ELb0ELi2EEENS1_25SingleTileBwdLPTSchedulerILb1ELi128ELb1EEEEEEEEEvNT_6ParamsE$_ZN4cute5tupleIJNS0_IJNS_1CILi2EEES2_EEENS0_IJiNS1_ILi4096EEEEEEEEC2ERKS3_RKS5_,($_ZN7cutlass13device_kernelIN5flash19enable_sm80_to_sm89INS1_16FlashAttnBwdSm80INS1_25CollectiveMainloopBwdSm80ILi2ELi2EN4cute5tupleIJNS5_1CILi128EEES8_NS7_ILi64EEEEEENS_10bfloat16_tEfNS_4arch4Sm80ELb1ELb0ELb1ELb1ELb1ELb0ELb0ELb0ELi2ELi4ELi4ELi4ELb0EEENS1_21CollectiveEpilogueBwdISA_SB_SD_Li256ELb1ELb0ELi2EEENS1_25SingleTileBwdLPTSchedulerILb1ELi128ELb1EEEEEEEEEvNT_6ParamsE$_ZN4cute5tupleIJNS0_IJNS_1CILi2EEES2_EEENS0_IJiNS1_ILi512EEEEEEEEC2ERKS3_RKS5_ - $_ZN7cutlass13device_kernelIN5flash19enable_sm80_to_sm89INS1_16FlashAttnBwdSm80INS1_25CollectiveMainloopBwdSm80ILi2ELi2EN4cute5tupleIJNS5_1CILi128EEES8_NS7_ILi64EEEEEENS_10bfloat16_tEfNS_4arch4Sm80ELb1ELb0ELb1ELb1ELb1ELb0ELb0ELb0ELi2ELi4ELi4ELi4ELb0EEENS1_21CollectiveEpilogueBwdISA_SB_SD_Li256ELb1ELb0ELi2EEENS1_25SingleTileBwdLPTSchedulerILb1ELi128ELb1EEEEEEEEEvNT_6ParamsE$_ZN4cute5tupleIJNS0_IJNS_1CILi2EEES2_EEENS0_IJiNS1_ILi4096EEEEEEEEC2ERKS3_RKS5_)
$_ZN7cutlass13device_kernelIN5flash19enable_sm80_to_sm89INS1_16FlashAttnBwdSm80INS1_25CollectiveMainloopBwdSm80ILi2ELi2EN4cute5tupleIJNS5_1CILi128EEES8_NS7_ILi64EEEEEENS_10bfloat16_tEfNS_4arch4Sm80ELb1ELb0ELb1ELb1ELb1ELb0ELb0ELb0ELi2ELi4ELi4ELi4ELb0EEENS1_21CollectiveEpilogueBwdISA_SB_SD_Li256ELb1ELb0ELi2EEENS1_25SingleTileBwdLPTSchedulerILb1ELi128ELb1EEEEEEEEEvNT_6ParamsE$_ZN4cute5tupleIJNS0_IJNS_1CILi2EEES2_EEENS0_IJiNS1_ILi4096EEEEEEEEC2ERKS3_RKS5_:
[----:B------:R-:W-:Y:S02]  /*c500*/  MOV R4, 0xc520 ;  /* 0x0000c52000047802 */ /* 0x000fe40000000f00 */
[----:B------:R-:W-:Y:S05]  /*c510*/  CALL.REL.NOINC `($_ZN7cutlass13device_kernelIN5flash19enable_sm80_to_sm89INS1_16FlashAttnBwdSm80INS1_25CollectiveMainloopBwdSm80ILi2ELi2EN4cute5tupleIJNS5_1CILi128EEES8_NS7_ILi64EEEEEENS_10bfloat16_tEfNS_4arch4Sm80ELb1ELb0ELb1ELb1ELb1ELb0ELb0ELb0ELi2ELi4ELi4ELi4ELb0EEENS1_21CollectiveEpilogueBwdISA_SB_SD_Li256ELb1ELb0ELi2EEENS1_25SingleTileBwdLPTSchedulerILb1ELi128ELb1EEEEEEEEEvNT_6ParamsE$_ZN4cute3eso3ESOILb1ELb0EJNS_5tupleIJNS_1CILi2EEES4_EEENS2_IJiNS3_ILi4096EEEEEEEEC2ERKS5_RKS7_) ;  /* 0xffffdef000007944 */ /* 0x000fea0003c3ffff */
[----:B-1----:R-:W-:Y:S02]  /*c520*/  MOV R2, R6 ;  /* 0x0000000600027202 */ /* 0x002fe40000000f00 */
[----:B------:R-:W-:-:S04]  /*c530*/  MOV R3, 0x0 ;  /* 0x0000000000037802 */ /* 0x000fc80000000f00 */
[----:B------:R-:W-:Y:S05]  /*c540*/  RET.REL.NODEC R2 `(_ZN7cutlass13device_kernelIN5flash19enable_sm80_to_sm89INS1_16FlashAttnBwdSm80INS1_25CollectiveMainloopBwdSm80ILi2ELi2EN4cute5tupleIJNS5_1CILi128EEES8_NS7_ILi64EEEEEENS_10bfloat16_tEfNS_4arch4Sm80ELb1ELb0ELb1ELb1ELb1ELb0ELb0ELb0ELi2ELi4ELi4ELi4ELb0EEENS1_21CollectiveEpilogueBwdISA_SB_SD_Li256ELb1ELb0ELi2EEENS1_25SingleTileBwdLPTSchedulerILb1ELi128ELb1EEEEEEEEEvNT_6ParamsE) ;  /* 0xffff3ab002007950 */ /* 0x000fea0003c3ffff */
        .type           $_ZN7cutlass13device_kernelIN5flash19enable_sm80_to_sm89INS1_16FlashAttnBwdSm80INS1_25CollectiveMainloopBwdSm80ILi2ELi2EN4cute5tupleIJNS5_1CILi128EEES8_NS7_ILi64EEEEEENS_10bfloat16_tEfNS_4arch4Sm80ELb1ELb0ELb1ELb1ELb1ELb0ELb0ELb0ELi2ELi4ELi4ELi4ELb0EEENS1_21CollectiveEpilogueBwdISA_SB_SD_Li256ELb1ELb0ELi2EEENS1_25SingleTileBwdLPTSchedulerILb1ELi128ELb1EEEEEEEEEvNT_6ParamsE$_ZN4cute5tupleIJNS0_IJNS_1CILi2EEES2_EEENS0_IJiNS1_ILi512EEEEEEEEC2ERKS3_RKS5_,@function
        .size           $_ZN7cutlass13device_kernelIN5flash19enable_sm80_to_sm89INS1_16FlashAttnBwdSm80INS1_25CollectiveMainloopBwdSm80ILi2ELi2EN4cute5tupleIJNS5_1CILi128EEES8_NS7_ILi64EEEEEENS_10bfloat16_tEfNS_4arch4Sm80ELb1ELb0ELb1ELb1ELb1ELb0ELb0ELb0ELi2ELi4ELi4ELi4ELb0EEENS1_21CollectiveEpilogueBwdISA_SB_SD_Li256ELb1ELb0ELi2EEENS1_25SingleTileBwdLPTSchedulerILb1ELi128ELb1EEEEEEEEEvNT_6ParamsE$_ZN4cute5tupleIJNS0_IJNS_1CILi2EEES2_EEENS0_IJiNS1_ILi512EEEEEEEEC2ERKS3_RKS5_,($_ZN7cutlass13device_kernelIN5flash19enable_sm80_to_sm89INS1_16FlashAttnBwdSm80INS1_25CollectiveMainloopBwdSm80ILi2ELi2EN4cute5tupleIJNS5_1CILi128EEES8_NS7_ILi64EEEEEENS_10bfloat16_tEfNS_4arch4Sm80ELb1ELb0ELb1ELb1ELb1ELb0ELb0ELb0ELi2ELi4ELi4ELi4ELb0EEENS1_21CollectiveEpilogueBwdISA_SB_SD_Li256ELb1ELb0ELi2EEENS1_25SingleTileBwdLPTSchedulerILb1ELi128ELb1EEEEEEEEEvNT_6ParamsE$_ZN4cute5tupleIJNS0_IJNS_1CILi2EEES2_EEENS0_IJiiEEEEEC2ERKS3_RKS4_ - $_ZN7cutlass13device_kernelIN5flash19enable_sm80_to_sm89INS1_16FlashAttnBwdSm80INS1_25CollectiveMainloopBwdSm80ILi2ELi2EN4cute5tupleIJNS5_1CILi128EEES8_NS7_ILi64EEEEEENS_10bfloat16_tEfNS_4arch4Sm80ELb1ELb0ELb1ELb1ELb1ELb0ELb0ELb0ELi2ELi4ELi4ELi4ELb0EEENS1_21CollectiveEpilogueBwdISA_SB_SD_Li256ELb1ELb0ELi2EEENS1_25SingleTileBwdLPTSchedulerILb1ELi128ELb1EEEEEEEEEvNT_6ParamsE$_ZN4cute5tupleIJNS0_IJNS_1CILi2EEES2_EEENS0_IJiNS1_ILi512EEEEEEEEC2ERKS3_RKS5_)
$_ZN7cutlass13device_kernelIN5flash19enable_sm80_to_sm89INS1_16FlashAttnBwdSm80INS1_25CollectiveMainloopBwdSm80ILi2ELi2EN4cute5tupleIJNS5_1CILi128EEES8_NS7_ILi64EEEEEENS_10bfloat16_tEfNS_4arch4Sm80ELb1ELb0ELb1ELb1ELb1ELb0ELb0ELb0ELi2ELi4ELi4ELi4ELb0EEENS1_21CollectiveEpilogueBwdISA_SB_SD_Li256ELb1ELb0ELi2EEENS1_25SingleTileBwdLPTSchedulerILb1ELi128ELb1EEEEEEEEEvNT_6ParamsE$_ZN4cute5tupleIJNS0_IJNS_1CILi2EEES2_EEENS0_IJiNS1_ILi512EEEEEEEEC2ERKS3_RKS5_:
[----:B------:R-:W-:Y:S02]  /*c550*/  MOV R4, 0xc570 ;  /* 0x0000c57000047802 */ /* 0x000fe40000000f00 */
[----:B------:R-:W-:Y:S05]  /*c560*/  CALL.REL.NOINC `($_ZN7cutlass13device_kernelIN5flash19enable_sm80_to_sm89INS1_16FlashAttnBwdSm80INS1_25CollectiveMainloopBwdSm80ILi2ELi2EN4cute5tupleIJNS5_1CILi128EEES8_NS7_ILi64EEEEEENS_10bfloat16_tEfNS_4arch4Sm80ELb1ELb0ELb1ELb1ELb1ELb0ELb0ELb0ELi2ELi4ELi4ELi4ELb0EEENS1_21CollectiveEpilogueBwdISA_SB_SD_Li256ELb1ELb0ELi2EEENS1_25SingleTileBwdLPTSchedulerILb1ELi128ELb1EEEEEEEEEvNT_6ParamsE$_ZN4cute3eso3ESOILb1ELb0EJNS_5tupleIJNS_1CILi2EEES4_EEENS2_IJiNS3_ILi512EEEEEEEEC2ERKS5_RKS7_) ;  /* 0xffffdee000007944 */ /* 0x000fea0003c3ffff */
[----:B-1----:R-:W-:Y:S02]  /*c570*/  MOV R2, R6 ;  /* 0x0000000600027202 */ /* 0x002fe40000000f00 */
[----:B------:R-:W-:-:S04]  /*c580*/  MOV R3, 0x0 ;  /* 0x0000000000037802 */ /* 0x000fc80000000f00 */
[----:B------:R-:W-:Y:S05]  /*c590*/  RET.REL.NODEC R2 `(_ZN7cutlass13device_kernelIN5flash19enable_sm80_to_sm89INS1_16FlashAttnBwdSm80INS1_25CollectiveMainloopBwdSm80ILi2ELi2EN4cute5tupleIJNS5_1CILi128EEES8_NS7_ILi64EEEEEENS_10bfloat16_tEfNS_4arch4Sm80ELb1ELb0ELb1ELb1ELb1ELb0ELb0ELb0ELi2ELi4ELi4ELi4ELb0EEENS1_21CollectiveEpilogueBwdISA_SB_SD_Li256ELb1ELb0ELi2EEENS1_25SingleTileBwdLPTSchedulerILb1ELi128ELb1EEEEEEEEEvNT_6ParamsE) ;  /* 0xffff3a6002007950 */ /* 0x000fea0003c3ffff */
        .type           $_ZN7cutlass13device_kernelIN5flash19enable_sm80_to_sm89INS1_16FlashAttnBwdSm80INS1_25CollectiveMainloopBwdSm80ILi2ELi2EN4cute5tupleIJNS5_1CILi128EEES8_NS7_ILi64EEEEEENS_10bfloat16_tEfNS_4arch4Sm80ELb1ELb0ELb1ELb1ELb1ELb0ELb0ELb0ELi2ELi4ELi4ELi4ELb0EEENS1_21CollectiveEpilogueBwdISA_SB_SD_Li256ELb1ELb0ELi2EEENS1_25SingleTileBwdLPTSchedulerILb1ELi128ELb1EEEEEEEEEvNT_6ParamsE$_ZN4cute5tupleIJNS0_IJNS_1CILi2EEES2_EEENS0_IJiiEEEEEC2ERKS3_RKS4_,@function
        .size           $_ZN7cutlass13device_kernelIN5flash19enable_sm80_to_sm89INS1_16FlashAttnBwdSm80INS1_25CollectiveMainloopBwdSm80ILi2ELi2EN4cute5tupleIJNS5_1CILi128EEES8_NS7_ILi64EEEEEENS_10bfloat16_tEfNS_4arch4Sm80ELb1ELb0ELb1ELb1ELb1ELb0ELb0ELb0ELi2ELi4ELi4ELi4ELb0EEENS1_21CollectiveEpilogueBwdISA_SB_SD_Li256ELb1ELb0ELi2EEENS1_25SingleTileBwdLPTSchedulerILb1ELi128ELb1EEEEEEEEEvNT_6ParamsE$_ZN4cute5tupleIJNS0_IJNS_1CILi2EEES2_EEENS0_IJiiEEEEEC2ERKS3_RKS4_,($_ZN7cutlass13device_kernelIN5flash19enable_sm80_to_sm89INS1_16FlashAttnBwdSm80INS1_25CollectiveMainloopBwdSm80ILi2ELi2EN4cute5tupleIJNS5_1CILi128EEES8_NS7_ILi64EEEEEENS_10bfloat16_tEfNS_4arch4Sm80ELb1ELb0ELb1ELb1ELb1ELb0ELb0ELb0ELi2ELi4ELi4ELi4ELb0EEENS1_21CollectiveEpilogueBwdISA_SB_SD_Li256ELb1ELb0ELi2EEENS1_25SingleTileBwdLPTSchedulerILb1ELi128ELb1EEEEEEEEEvNT_6ParamsE$_ZN4cute5tupleIJNS0_IJNS_1CILi2EEES2_S2_EEENS0_IJNS1_ILi1EEENS1_ILi512EEEiEEEEEC2ERKS3_RKS6_ - $_ZN7cutlass13device_kernelIN5flash19enable_sm80_to_sm89INS1_16FlashAttnBwdSm80INS1_25CollectiveMainloopBwdSm80ILi2ELi2EN4cute5tupleIJNS5_1CILi128EEES8_NS7_ILi64EEEEEENS_10bfloat16_tEfNS_4arch4Sm80ELb1ELb0ELb1ELb1ELb1ELb0ELb0ELb0ELi2ELi4ELi4ELi4ELb0EEENS1_21CollectiveEpilogueBwdISA_SB_SD_Li256ELb1ELb0ELi2EEENS1_25SingleTileBwdLPTSchedulerILb1ELi128ELb1EEEEEEEEEvNT_6ParamsE$_ZN4cute5tupleIJNS0_IJNS_1CILi2EEES2_EEENS0_IJiiEEEEEC2ERKS3_RKS4_)
$_ZN7cutlass13device_kernelIN5flash19enable_sm80_to_sm89INS1_16FlashAttnBwdSm80INS1_25CollectiveMainloopBwdSm80ILi2ELi2EN4cute5tupleIJNS5_1CILi128EEES8_NS7_ILi64EEEEEENS_10bfloat16_tEfNS_4arch4Sm80ELb1ELb0ELb1ELb1ELb1ELb0ELb0ELb0ELi2ELi4ELi4ELi4ELb0EEENS1_21CollectiveEpilogueBwdISA_SB_SD_Li256ELb1ELb0ELi2EEENS1_25SingleTileBwdLPTSchedulerILb1ELi128ELb1EEEEEEEEEvNT_6ParamsE$_ZN4cute5tupleIJNS0_IJNS_1CILi2EEES2_EEENS0_IJiiEEEEEC2ERKS3_RKS4_:
[----:B------:R-:W-:Y:S02]  /*c5a0*/  MOV R4, 0xc5c0 ;  /* 0x0000c5c000047802 */ /* 0x000fe40000000f00 */
[----:B------:R-:W-:Y:S05]  /*c5b0*/  CALL.REL.NOINC `($_ZN7cutlass13device_kernelIN5flash19enable_sm80_to_sm89INS1_16FlashAttnBwdSm80INS1_25CollectiveMainloopBwdSm80ILi2ELi2EN4cute5tupleIJNS5_1CILi128EEES8_NS7_ILi64EEEEEENS_10bfloat16_tEfNS_4arch4Sm80ELb1ELb0ELb1ELb1ELb1ELb0ELb0ELb0ELi2ELi4ELi4ELi4ELb0EEENS1_21CollectiveEpilogueBwdISA_SB_SD_Li256ELb1ELb0ELi2EEENS1_25SingleTileBwdLPTSchedulerILb1ELi128ELb1EEEEEEEEEvNT_6ParamsE$_ZN4cute3eso3ESOILb1ELb0EJNS_5tupleIJNS_1CILi2EEES4_EEENS2_IJiiEEEEEC2ERKS5_RKS6_) ;  /* 0xffffded000007944 */ /* 0x000fea0003c3ffff */
[----:B-1----:R-:W-:Y:S02]  /*c5c0*/  MOV R2, R6 ;  /* 0x0000000600027202 */ /* 0x002fe40000000f00 */
[----:B------:R-:W-:-:S04]  /*c5d0*/  MOV R3, 0x0 ;  /* 0x0000000000037802 */ /* 0x000fc80000000f00 */
[----:B------:R-:W-:Y:S05]  /*c5e0*/  RET.REL.NODEC R2 `(_ZN7cutlass13device_kernelIN5flash19enable_sm80_to_sm89INS1_16FlashAttnBwdSm80INS1_25CollectiveMainloopBwdSm80ILi2ELi2EN4cute5tupleIJNS5_1CILi128EEES8_NS7_ILi64EEEEEENS_10bfloat16_tEfNS_4arch4Sm80ELb1ELb0ELb1ELb1ELb1ELb0ELb0ELb0ELi2ELi4ELi4ELi4ELb0EEENS1_21CollectiveEpilogueBwdISA_SB_SD_Li256ELb1ELb0ELi2EEENS1_25SingleTileBwdLPTSchedulerILb1ELi128ELb1EEEEEEEEEvNT_6ParamsE) ;  /* 0xffff3a1002007950 */ /* 0x000fea0003c3ffff */
        .type           $_ZN7cutlass13device_kernelIN5flash19enable_sm80_to_sm89INS1_16FlashAttnBwdSm80INS1_25CollectiveMainloopBwdSm80ILi2ELi2EN4cute5tupleIJNS5_1CILi128EEES8_NS7_ILi64EEEEEENS_10bfloat16_tEfNS_4arch4Sm80ELb1ELb0ELb1ELb1ELb1ELb0ELb0ELb0ELi2ELi4ELi4ELi4ELb0EEENS1_21CollectiveEpilogueBwdISA_SB_SD_Li256ELb1ELb0ELi2EEENS1_25SingleTileBwdLPTSchedulerILb1ELi128ELb1EEEEEEEEEvNT_6ParamsE$_ZN4cute5tupleIJNS0_IJNS_1CILi2EEES2_S2_EEENS0_IJNS1_ILi1EEENS1_ILi512EEEiEEEEEC2ERKS3_RKS6_,@function
        .size           $_ZN7cutlass13device_kernelIN5flash19enable_sm80_to_sm89INS1_16FlashAttnBwdSm80INS1_25CollectiveMainloopBwdSm80ILi2ELi2EN4cute5tupleIJNS5_1CILi128EEES8_NS7_ILi64EEEEEENS_10bfloat16_tEfNS_4arch4Sm80ELb1ELb0ELb1ELb1ELb1ELb0ELb0ELb0ELi2ELi4ELi4ELi4ELb0EEENS1_21CollectiveEpilogueBwdISA_SB_SD_Li256ELb1ELb0ELi2EEENS1_25SingleTileBwdLPTSchedulerILb1ELi128ELb1EEEEEEEEEvNT_6ParamsE$_ZN4cute5tupleIJNS0_IJNS_1CILi2EEES2_S2_EEENS0_IJNS1_ILi1EEENS1_ILi512EEEiEEEEEC2ERKS3_RKS6_,($_ZN7cutlass13device_kernelIN5flash19enable_sm80_to_sm89INS1_16FlashAttnBwdSm80INS1_25CollectiveMainloopBwdSm80ILi2ELi2EN4cute5tupleIJNS5_1CILi128EEES8_NS7_ILi64EEEEEENS_10bfloat16_tEfNS_4arch4Sm80ELb1ELb0ELb1ELb1ELb1ELb0ELb0ELb0ELi2ELi4ELi4ELi4ELb0EEENS1_21CollectiveEpilogueBwdISA_SB_SD_Li256ELb1ELb0ELi2EEENS1_25SingleTileBwdLPTSchedulerILb1ELi128ELb1EEEEEEEEEvNT_6ParamsE$_ZN4cute5tupleIJNS0_IJNS_1CILi8EEENS0_IJNS1_ILi2EEES3_S3_EEENS1_ILi1EEES4_S5_EEENS0_IJS5_NS0_IJS2_iiEEENS1_ILi64EEENS0_IJiNS1_ILi144EEENS1_ILi288EEEEEENS1_ILi512EEEEEEEEC2ERKS6_RKSD_ - $_ZN7cutlass13device_kernelIN5flash19enable_sm80_to_sm89INS1_16FlashAttnBwdSm80INS1_25CollectiveMainloopBwdSm80ILi2ELi2EN4cute5tupleIJNS5_1CILi128EEES8_NS7_ILi64EEEEEENS_10bfloat16_tEfNS_4arch4Sm80ELb1ELb0ELb1ELb1ELb1ELb0ELb0ELb0ELi2ELi4ELi4ELi4ELb0EEENS1_21CollectiveEpilogueBwdISA_SB_SD_Li256ELb1ELb0ELi2EEENS1_25SingleTileBwdLPTSchedulerILb1ELi128ELb1EEEEEEEEEvNT_6ParamsE$_ZN4cute5tupleIJNS0_IJNS_1CILi2EEES2_S2_EEENS0_IJNS1_ILi1EEENS1_ILi512EEEiEEEEEC2ERKS3_RKS6_)
$_ZN7cutlass13device_kernelIN5flash19enable_sm80_to_sm89INS1_16FlashAttnBwdSm80INS1_25CollectiveMainloopBwdSm80ILi2ELi2EN4cute5tupleIJNS5_1CILi128EEES8_NS7_ILi64EEEEEENS_10bfloat16_tEfNS_4arch4Sm80ELb1ELb0ELb1ELb1ELb1ELb0ELb0ELb0ELi2ELi4ELi4ELi4ELb0EEENS1_21CollectiveEpilogueBwdISA_SB_SD_Li256ELb1ELb0ELi2EEENS1_25SingleTileBwdLPTSchedulerILb1ELi128ELb1EEEEEEEEEvNT_6ParamsE$_ZN4cute5tupleIJNS0_IJNS_1CILi2EEES2_S2_EEENS0_IJNS1_ILi1EEENS1_ILi512EEEiEEEEEC2ERKS3_RKS6_:
[----:B------:R-:W-:Y:S02]  /*c5f0*/  MOV R4, 0xc610 ;  /* 0x0000c61000047802 */ /* 0x000fe40000000f00 */
[----:B------:R-:W-:Y:S05]  /*c600*/  CALL.REL.NOINC `($_ZN7cutlass13device_kernelIN5flash19enable_sm80_to_sm89INS1_16FlashAttnBwdSm80INS1_25CollectiveMainloopBwdSm80ILi2ELi2EN4cute5tupleIJNS5_1CILi128EEES8_NS7_ILi64EEEEEENS_10bfloat16_tEfNS_4arch4Sm80ELb1ELb0ELb1ELb1ELb1ELb0ELb0ELb0ELi2ELi4ELi4ELi4ELb0EEENS1_21CollectiveEpilogueBwdISA_SB_SD_Li256ELb1ELb0ELi2EEENS1_25SingleTileBwdLPTSchedulerILb1ELi128ELb1EEEEEEEEEvNT_6ParamsE$_ZN4cute3eso3ESOILb1ELb0EJNS_5tupleIJNS_1CILi2EEES4_S4_EEENS2_IJNS3_ILi1EEENS3_ILi512EEEiEEEEEC2ERKS5_RKS8_) ;  /* 0xffffdf3000007944 */ /* 0x000fea0003c3ffff */
[----:B-1----:R-:W-:Y:S02]  /*c610*/  MOV R2, R6 ;  /* 0x0000000600027202 */ /* 0x002fe40000000f00 */
[----:B------:R-:W-:-:S04]  /*c620*/  MOV R3, 0x0 ;  /* 0x0000000000037802 */ /* 0x000fc80000000f00 */
[----:B------:R-:W-:Y:S05]  /*c630*/  RET.REL.NODEC R2 `(_ZN7cutlass13device_kernelIN5flash19enable_sm80_to_sm89INS1_16FlashAttnBwdSm80INS1_25CollectiveMainloopBwdSm80ILi2ELi2EN4cute5tupleIJNS5_1CILi128EEES8_NS7_ILi64EEEEEENS_10bfloat16_tEfNS_4arch4Sm80ELb1ELb0ELb1ELb1ELb1ELb0ELb0ELb0ELi2ELi4ELi4ELi4ELb0EEENS1_21CollectiveEpilogueBwdISA_SB_SD_Li256ELb1ELb0ELi2EEENS1_25SingleTileBwdLPTSchedulerILb1ELi128ELb1EEEEEEEEEvNT_6ParamsE) ;  /* 0xffff39c002007950 */ /* 0x000fea0003c3ffff */
        .type           $_ZN7cutlass13device_kernelIN5flash19enable_sm80_to_sm89INS1_16FlashAttnBwdSm80INS1_25CollectiveMainloopBwdSm80ILi2ELi2EN4cute5tupleIJNS5_1CILi128EEES8_NS7_ILi64EEEEEENS_10bfloat16_tEfNS_4arch4Sm80ELb1ELb0ELb1ELb1ELb1ELb0ELb0ELb0ELi2ELi4ELi4ELi4ELb0EEENS1_21CollectiveEpilogueBwdISA_SB_SD_Li256ELb1ELb0ELi2EEENS1_25SingleTileBwdLPTSchedulerILb1ELi128ELb1EEEEEEEEEvNT_6ParamsE$_ZN4cute5tupleIJNS0_IJNS_1CILi8EEENS0_IJNS1_ILi2EEES3_S3_EEENS1_ILi1EEES4_S5_EEENS0_IJS5_NS0_IJS2_iiEEENS1_ILi64EEENS0_IJiNS1_ILi144EEENS1_ILi288EEEEEENS1_ILi512EEEEEEEEC2ERKS6_RKSD_,@function
        .size           $_ZN7cutlass13device_kernelIN5flash19enable_sm80_to_sm89INS1_16FlashAttnBwdSm80INS1_25CollectiveMainloopBwdSm80ILi2ELi2EN4cute5tupleIJNS5_1CILi128EEES8_NS7_ILi64EEEEEENS_10bfloat16_tEfNS_4arch4Sm80ELb1ELb0ELb1ELb1ELb1ELb0ELb0ELb0ELi2ELi4ELi4ELi4ELb0EEENS1_21CollectiveEpilogueBwdISA_SB_SD_Li256ELb1ELb0ELi2EEENS1_25SingleTileBwdLPTSchedulerILb1ELi128ELb1EEEEEEEEEvNT_6ParamsE$_ZN4cute5tupleIJNS0_IJNS_1CILi8EEENS0_IJNS1_ILi2EEES3_S3_EEENS1_ILi1EEES4_S5_EEENS0_IJS5_NS0_IJS2_iiEEENS1_ILi64EEENS0_IJiNS1_ILi144EEENS1_ILi288EEEEEENS1_ILi512EEEEEEEEC2ERKS6_RKSD_,($_ZN7cutlass13device_kernelIN5flash19enable_sm80_to_sm89INS1_16FlashAttnBwdSm80INS1_25CollectiveMainloopBwdSm80ILi2ELi2EN4cute5tupleIJNS5_1CILi128EEES8_NS7_ILi64EEEEEENS_10bfloat16_tEfNS_4arch4Sm80ELb1ELb0ELb1ELb1ELb1ELb0ELb0ELb0ELi2ELi4ELi4ELi4ELb0EEENS1_21CollectiveEpilogueBwdISA_SB_SD_Li256ELb1ELb0ELi2EEENS1_25SingleTileBwdLPTSchedulerILb1ELi128ELb1EEEEEEEEEvNT_6ParamsE$_ZN4cute5tupleIJNS0_IJNS_1CILi8EEENS0_IJNS1_ILi2EEES3_S3_EEENS1_ILi1EEES4_S5_EEENS0_IJS5_NS0_IJiiiEEENS1_ILi64EEENS0_IJNS1_ILi72EEENS1_ILi144EEENS1_ILi288EEEEEENS1_ILi512EEEEEEEEC2ERKS6_RKSE_ - $_ZN7cutlass13device_kernelIN5flash19enable_sm80_to_sm89INS1_16FlashAttnBwdSm80INS1_25CollectiveMainloopBwdSm80ILi2ELi2EN4cute5tupleIJNS5_1CILi128EEES8_NS7_ILi64EEEEEENS_10bfloat16_tEfNS_4arch4Sm80ELb1ELb0ELb1ELb1ELb1ELb0ELb0ELb0ELi2ELi4ELi4ELi4ELb0EEENS1_21CollectiveEpilogueBwdISA_SB_SD_Li256ELb1ELb0ELi2EEENS1_25SingleTileBwdLPTSchedulerILb1ELi128ELb1EEEEEEEEEvNT_6ParamsE$_ZN4cute5tupleIJNS0_IJNS_1CILi8EEENS0_IJNS1_ILi2EEES3_S3_EEENS1_ILi1EEES4_S5_EEENS0_IJS5_NS0_IJS2_iiEEENS1_ILi64EEENS0_IJiNS1_ILi144EEENS1_ILi288EEEEEENS1_ILi512EEEEEEEEC2ERKS6_RKSD_)
$_ZN7cutlass13device_kernelIN5flash19enable_sm80_to_sm89INS1_16FlashAttnBwdSm80INS1_25CollectiveMainloopBwdSm80ILi2ELi2EN4cute5tupleIJNS5_1CILi128EEES8_NS7_ILi64EEEEEENS_10bfloat16_tEfNS_4arch4Sm80ELb1ELb0ELb1ELb1ELb1ELb0ELb0ELb0ELi2ELi4ELi4ELi4ELb0EEENS1_21CollectiveEpilogueBwdISA_SB_SD_Li256ELb1ELb0ELi2EEENS1_25SingleTileBwdLPTSchedulerILb1ELi128ELb1EEEEEEEEEvNT_6ParamsE$_ZN4cute5tupleIJNS0_IJNS_1CILi8EEENS0_IJNS1_ILi2EEES3_S3_EEENS1_ILi1EEES4_S5_EEENS0_IJS5_NS0_IJS2_iiEEENS1_ILi64EEENS0_IJiNS1_ILi144EEENS1_ILi288EEEEEENS1_ILi512EEEEEEEEC2ERKS6_RKSD_:
[----:B------:R-:W-:Y:S02]  /*c640*/  MOV R8, 0xc660 ;  /* 0x0000c66000087802 */ /* 0x000fe40000000f00 */
[----:B------:R-:W-:Y:S05]  /*c650*/  CALL.REL.NOINC `($_ZN7cutlass13device_kernelIN5flash19enable_sm80_to_sm89INS1_16FlashAttnBwdSm80INS1_25CollectiveMainloopBwdSm80ILi2ELi2EN4cute5tupleIJNS5_1CILi128EEES8_NS7_ILi64EEEEEENS_10bfloat16_tEfNS_4arch4Sm80ELb1ELb0ELb1ELb1ELb1ELb0ELb0ELb0ELi2ELi4ELi4ELi4ELb0EEENS1_21CollectiveEpilogueBwdISA_SB_SD_Li256ELb1ELb0ELi2EEENS1_25SingleTileBwdLPTSchedulerILb1ELi128ELb1EEEEEEEEEvNT_6ParamsE$_ZN4cute3eso3ESOILb1ELb0EJNS_5tupleIJNS_1CILi8EEENS2_IJNS3_ILi2EEES5_S5_EEENS3_ILi1EEES6_S7_EEENS2_IJS7_NS2_IJS4_iiEEENS3_ILi64EEENS2_IJiNS3_ILi144EEENS3_ILi288EEEEEENS3_ILi512EEEEEEEEC2ERKS8_RKSF_) ;  /* 0xffffdf2000007944 */ /* 0x000fea0003c3ffff */
[----:B-1----:R-:W-:Y:S02]  /*c660*/  MOV R2, R6 ;  /* 0x0000000600027202 */ /* 0x002fe40000000f00 */
[----:B------:R-:W-:-:S04]  /*c670*/  MOV R3, 0x0 ;  /* 0x0000000000037802 */ /* 0x000fc80000000f00 */
[----:B------:R-:W-:Y:S05]  /*c680*/  RET.REL.NODEC R2 `(_ZN7cutlass13device_kernelIN5flash19enable_sm80_to_sm89INS1_16FlashAttnBwdSm80INS1_25CollectiveMainloopBwdSm80ILi2ELi2EN4cute5tupleIJNS5_1CILi128EEES8_NS7_ILi64EEEEEENS_10bfloat16_tEfNS_4arch4Sm80ELb1ELb0ELb1ELb1ELb1ELb0ELb0ELb0ELi2ELi4ELi4ELi4ELb0EEENS1_21CollectiveEpilogueBwdISA_SB_SD_Li256ELb1ELb0ELi2EEENS1_25SingleTileBwdLPTSchedulerILb1ELi128ELb1EEEEEEEEEvNT_6ParamsE) ;  /* 0xffff397002007950 */ /* 0x000fea0003c3ffff */
        .type           $_ZN7cutlass13device_kernelIN5flash19enable_sm80_to_sm89INS1_16FlashAttnBwdSm80INS1_25CollectiveMainloopBwdSm80ILi2ELi2EN4cute5tupleIJNS5_1CILi128EEES8_NS7_ILi64EEEEEENS_10bfloat16_tEfNS_4arch4Sm80ELb1ELb0ELb1ELb1ELb1ELb0ELb0ELb0ELi2ELi4ELi4ELi4ELb0EEENS1_21CollectiveEpilogueBwdISA_SB_SD_Li256ELb1ELb0ELi2EEENS1_25SingleTileBwdLPTSchedulerILb1ELi128ELb1EEEEEEEEEvNT_6ParamsE$_ZN4cute5tupleIJNS0_IJNS_1CILi8EEENS0_IJNS1_ILi2EEES3_S3_EEENS1_ILi1EEES4_S5_EEENS0_IJS5_NS0_IJiiiEEENS1_ILi64EEENS0_IJNS1_ILi72EEENS1_ILi144EEENS1_ILi288EEEEEENS1_ILi512EEEEEEEEC2ERKS6_RKSE_,@function
        .size           $_ZN7cutlass13device_kernelIN5flash19enable_sm80_to_sm89INS1_16FlashAttnBwdSm80INS1_25CollectiveMainloopBwdSm80ILi2ELi2EN4cute5tupleIJNS5_1CILi128EEES8_NS7_ILi64EEEEEENS_10bfloat16_tEfNS_4arch4Sm80ELb1ELb0ELb1ELb1ELb1ELb0ELb0ELb0ELi2ELi4ELi4ELi4ELb0EEENS1_21CollectiveEpilogueBwdISA_SB_SD_Li256ELb1ELb0ELi2EEENS1_25SingleTileBwdLPTSchedulerILb1ELi128ELb1EEEEEEEEEvNT_6ParamsE$_ZN4cute5tupleIJNS0_IJNS_1CILi8EEENS0_IJNS1_ILi2EEES3_S3_EEENS1_ILi1EEES4_S5_EEENS0_IJS5_NS0_IJiiiEEENS1_ILi64EEENS0_IJNS1_ILi72EEENS1_ILi144EEENS1_ILi288EEEEEENS1_ILi512EEEEEEEEC2ERKS6_RKSE_,($_ZN7cutlass13device_kernelIN5flash19enable_sm80_to_sm89INS1_16FlashAttnBwdSm80INS1_25CollectiveMainloopBwdSm80ILi2ELi2EN4cute5tupleIJNS5_1CILi128EEES8_NS7_ILi64EEEEEENS_10bfloat16_tEfNS_4arch4Sm80ELb1ELb0ELb1ELb1ELb1ELb0ELb0ELb0ELi2ELi4ELi4ELi4ELb0EEENS1_21CollectiveEpilogueBwdISA_SB_SD_Li256ELb1ELb0ELi2EEENS1_25SingleTileBwdLPTSchedulerILb1ELi128ELb1EEEEEEEEEvNT_6ParamsE$_ZN4cute5tupleIJNS0_IJNS_1CILi8EEENS1_ILi2EEES3_S3_S2_S3_EEENS0_IJNS1_ILi1EEEiiiNS1_ILi72EEENS1_ILi512EEEEEEEEC2ERKS4_RKS8_ - $_ZN7cutlass13device_kernelIN5flash19enable_sm80_to_sm89INS1_16FlashAttnBwdSm80INS1_25CollectiveMainloopBwdSm80ILi2ELi2EN4cute5tupleIJNS5_1CILi128EEES8_NS7_ILi64EEEEEENS_10bfloat16_tEfNS_4arch4Sm80ELb1ELb0ELb1ELb1ELb1ELb0ELb0ELb0ELi2ELi4ELi4ELi4ELb0EEENS1_21CollectiveEpilogueBwdISA_SB_SD_Li256ELb1ELb0ELi2EEENS1_25SingleTileBwdLPTSchedulerILb1ELi128ELb1EEEEEEEEEvNT_6ParamsE$_ZN4cute5tupleIJNS0_IJNS_1CILi8EEENS0_IJNS1_ILi2EEES3_S3_EEENS1_ILi1EEES4_S5_EEENS0_IJS5_NS0_IJiiiEEENS1_ILi64EEENS0_IJNS1_ILi72EEENS1_ILi144EEENS1_ILi288EEEEEENS1_ILi512EEEEEEEEC2ERKS6_RKSE_)
$_ZN7cutlass13device_kernelIN5flash19enable_sm80_to_sm89INS1_16FlashAttnBwdSm80INS1_25CollectiveMainloopBwdSm80ILi2ELi2EN4cute5tupleIJNS5_1CILi128EEES8_NS7_ILi64EEEEEENS_10bfloat16_tEfNS_4arch4Sm80ELb1ELb0ELb1ELb1ELb1ELb0ELb0ELb0ELi2ELi4ELi4ELi4ELb0EEENS1_21CollectiveEpilogueBwdISA_SB_SD_Li256ELb1ELb0ELi2EEENS1_25SingleTileBwdLPTSchedulerILb1ELi128ELb1EEEEEEEEEvNT_6ParamsE$_ZN4cute5tupleIJNS0_IJNS_1CILi8EEENS0_IJNS1_ILi2EEES3_S3_EEENS1_ILi1EEES4_S5_EEENS0_IJS5_NS0_IJiiiEEENS1_ILi64EEENS0_IJNS1_ILi72EEENS1_ILi144EEENS1_ILi288EEEEEENS1_ILi512EEEEEEEEC2ERKS6_RKSE_:
[----:B------:R-:W-:Y:S02]  /*c690*/  MOV R8, 0xc6b0 ;  /* 0x0000c6b000087802 */ /* 0x000fe40000000f00 */
[----:B------:R-:W-:Y:S05]  /*c6a0*/  CALL.REL.NOINC `($_ZN7cutlass13device_kernelIN5flash19enable_sm80_to_sm89INS1_16FlashAttnBwdSm80INS1_25CollectiveMainloopBwdSm80ILi2ELi2EN4cute5tupleIJNS5_1CILi128EEES8_NS7_ILi64EEEEEENS_10bfloat16_tEfNS_4arch4Sm80ELb1ELb0ELb1ELb1ELb1ELb0ELb0ELb0ELi2ELi4ELi4ELi4ELb0EEENS1_21CollectiveEpilogueBwdISA_SB_SD_Li256ELb1ELb0ELi2EEENS1_25SingleTileBwdLPTSchedulerILb1ELi128ELb1EEEEEEEEEvNT_6ParamsE$_ZN4cute3eso3ESOILb1ELb0EJNS_5tupleIJNS_1CILi8EEENS2_IJNS3_ILi2EEES5_S5_EEENS3_ILi1EEES6_S7_EEENS2_IJS7_NS2_IJiiiEEENS3_ILi64EEENS2_IJNS3_ILi72EEENS3_ILi144EEENS3_ILi288EEEEEENS3_ILi512EEEEEEEEC2ERKS8_RKSG_) ;  /* 0xffffdf3000007944 */ /* 0x000fea0003c3ffff */
[----:B-1----:R-:W-:Y:S02]  /*c6b0*/  MOV R2, R6 ;  /* 0x0000000600027202 */ /* 0x002fe40000000f00 */
[----:B------:R-:W-:-:S04]  /*c6c0*/  MOV R3, 0x0 ;  /* 0x0000000000037802 */ /* 0x000fc80000000f00 */
[----:B------:R-:W-:Y:S05]  /*c6d0*/  RET.REL.NODEC R2 `(_ZN7cutlass13device_kernelIN5flash19enable_sm80_to_sm89INS1_16FlashAttnBwdSm80INS1_25CollectiveMainloopBwdSm80ILi2ELi2EN4cute5tupleIJNS5_1CILi128EEES8_NS7_ILi64EEEEEENS_10bfloat16_tEfNS_4arch4Sm80ELb1ELb0ELb1ELb1ELb1ELb0ELb0ELb0ELi2ELi4ELi4ELi4ELb0EEENS1_21CollectiveEpilogueBwdISA_SB_SD_Li256ELb1ELb0ELi2EEENS1_25SingleTileBwdLPTSchedulerILb1ELi128ELb1EEEEEEEEEvNT_6ParamsE) ;  /* 0xffff392002007950 */ /* 0x000fea0003c3ffff */
        .type           $_ZN7cutlass13device_kernelIN5flash19enable_sm80_to_sm89INS1_16FlashAttnBwdSm80INS1_25CollectiveMainloopBwdSm80ILi2ELi2EN4cute5tupleIJNS5_1CILi128EEES8_NS7_ILi64EEEEEENS_10bfloat16_tEfNS_4arch4Sm80ELb1ELb0ELb1ELb1ELb1ELb0ELb0ELb0ELi2ELi4ELi4ELi4ELb0EEENS1_21CollectiveEpilogueBwdISA_SB_SD_Li256ELb1ELb0ELi2EEENS1_25SingleTileBwdLPTSchedulerILb1ELi128ELb1EEEEEEEEEvNT_6ParamsE$_ZN4cute5tupleIJNS0_IJNS_1CILi8EEENS1_ILi2EEES3_S3_S2_S3_EEENS0_IJNS1_ILi1EEEiiiNS1_ILi72EEENS1_ILi512EEEEEEEEC2ERKS4_RKS8_,@function
        .size           $_ZN7cutlass13device_kernelIN5flash19enable_sm80_to_sm89INS1_16FlashAttnBwdSm80INS1_25CollectiveMainloopBwdSm80ILi2ELi2EN4cute5tupleIJNS5_1CILi128EEES8_NS7_ILi64EEEEEENS_10bfloat16_tEfNS_4arch4Sm80ELb1ELb0ELb1ELb1ELb1ELb0ELb0ELb0ELi2ELi4ELi4ELi4ELb0EEENS1_21CollectiveEpilogueBwdISA_SB_SD_Li256ELb1ELb0ELi2EEENS1_25SingleTileBwdLPTSchedulerILb1ELi128ELb1EEEEEEEEEvNT_6ParamsE$_ZN4cute5tupleIJNS0_IJNS_1CILi8EEENS1_ILi2EEES3_S3_S2_S3_EEENS0_IJNS1_ILi1EEEiiiNS1_ILi72EEENS1_ILi512EEEEEEEEC2ERKS4_RKS8_,($_ZN7cutlass13device_kernelIN5flash19enable_sm80_to_sm89INS1_16FlashAttnBwdSm80INS1_25CollectiveMainloopBwdSm80ILi2ELi2EN4cute5tupleIJNS5_1CILi128EEES8_NS7_ILi64EEEEEENS_10bfloat16_tEfNS_4arch4Sm80ELb1ELb0ELb1ELb1ELb1ELb0ELb0ELb0ELi2ELi4ELi4ELi4ELb0EEENS1_21CollectiveEpilogueBwdISA_SB_SD_Li256ELb1ELb0ELi2EEENS1_25SingleTileBwdLPTSchedulerILb1ELi128ELb1EEEEEEEEEvNT_6ParamsE$_ZN4cute5tupleIJNS_1CILi0EEEiEEC2ERKS2_RKi - $_ZN7cutlass13device_kernelIN5flash19enable_sm80_to_sm89INS1_16FlashAttnBwdSm80INS1_25CollectiveMainloopBwdSm80ILi2ELi2EN4cute5tupleIJNS5_1CILi128EEES8_NS7_ILi64EEEEEENS_10bfloat16_tEfNS_4arch4Sm80ELb1ELb0ELb1ELb1ELb1ELb0ELb0ELb0ELi2ELi4ELi4ELi4ELb0EEENS1_21CollectiveEpilogueBwdISA_SB_SD_Li256ELb1ELb0ELi2EEENS1_25SingleTileBwdLPTSchedulerILb1ELi128ELb1EEEEEEEEEvNT_6ParamsE$_ZN4cute5tupleIJNS0_IJNS_1CILi8EEENS1_ILi2EEES3_S3_S2_S3_EEENS0_IJNS1_ILi1EEEiiiNS1_ILi72EEENS1_ILi512EEEEEEEEC2ERKS4_RKS8_)
$_ZN7cutlass13device_kernelIN5flash19enable_sm80_to_sm89INS1_16FlashAttnBwdSm80INS1_25CollectiveMainloopBwdSm80ILi2ELi2EN4cute5tupleIJNS5_1CILi128EEES8_NS7_ILi64EEEEEENS_10bfloat16_tEfNS_4arch4Sm80ELb1ELb0ELb1ELb1ELb1ELb0ELb0ELb0ELi2ELi4ELi4ELi4ELb0EEENS1_21CollectiveEpilogueBwdISA_SB_SD_Li256ELb1ELb0ELi2EEENS1_25SingleTileBwdLPTSchedulerILb1ELi128ELb1EEEEEEEEEvNT_6ParamsE$_ZN4cute5tupleIJNS0_IJNS_1CILi8EEENS1_ILi2EEES3_S3_S2_S3_EEENS0_IJNS1_ILi1EEEiiiNS1_ILi72EEENS1_ILi512EEEEEEEEC2ERKS4_RKS8_:
[----:B------:R-:W-:Y:S02]  /*c6e0*/  MOV R8, 0xc700 ;  /* 0x0000c70000087802 */ /* 0x000fe40000000f00 */
[----:B------:R-:W-:Y:S05]  /*c6f0*/  CALL.REL.NOINC `($_ZN7cutlass13device_kernelIN5flash19enable_sm80_to_sm89INS1_16FlashAttnBwdSm80INS1_25CollectiveMainloopBwdSm80ILi2ELi2EN4cute5tupleIJNS5_1CILi128EEES8_NS7_ILi64EEEEEENS_10bfloat16_tEfNS_4arch4Sm80ELb1ELb0ELb1ELb1ELb1ELb0ELb0ELb0ELi2ELi4ELi4ELi4ELb0EEENS1_21CollectiveEpilogueBwdISA_SB_SD_Li256ELb1ELb0ELi2EEENS1_25SingleTileBwdLPTSchedulerILb1ELi128ELb1EEEEEEEEEvNT_6ParamsE$_ZN4cute3eso3ESOILb1ELb0EJNS_5tupleIJNS_1CILi8EEENS3_ILi2EEES5_S5_S4_S5_EEENS2_IJNS3_ILi1EEEiiiNS3_ILi72EEENS3_ILi512EEEEEEEEC2ERKS6_RKSA_) ;  /* 0xffffdf4000007944 */ /* 0x000fea0003c3ffff */
[----:B-1----:R-:W-:Y:S02]  /*c700*/  MOV R2, R6 ;  /* 0x0000000600027202 */ /* 0x002fe40000000f00 */
[----:B------:R-:W-:-:S04]  /*c710*/  MOV R3, 0x0 ;  /* 0x0000000000037802 */ /* 0x000fc80000000f00 */
[----:B------:R-:W-:Y:S05]  /*c720*/  RET.REL.NODEC R2 `(_ZN7cutlass13device_kernelIN5flash19enable_sm80_to_sm89INS1_16FlashAttnBwdSm80INS1_25CollectiveMainloopBwdSm80ILi2ELi2EN4cute5tupleIJNS5_1CILi128EEES8_NS7_ILi64EEEEEENS_10bfloat16_tEfNS_4arch4Sm80ELb1ELb0ELb1ELb1ELb1ELb0ELb0ELb0ELi2ELi4ELi4ELi4ELb0EEENS1_21CollectiveEpilogueBwdISA_SB_SD_Li256ELb1ELb0ELi2EEENS1_25SingleTileBwdLPTSchedulerILb1ELi128ELb1EEEEEEEEEvNT_6ParamsE) ;  /* 0xffff38d002007950 */ /* 0x000fea0003c3ffff */
        .type           $_ZN7cutlass13device_kernelIN5flash19enable_sm80_to_sm89INS1_16FlashAttnBwdSm80INS1_25CollectiveMainloopBwdSm80ILi2ELi2EN4cute5tupleIJNS5_1CILi128EEES8_NS7_ILi64EEEEEENS_10bfloat16_tEfNS_4arch4Sm80ELb1ELb0ELb1ELb1ELb1ELb0ELb0ELb0ELi2ELi4ELi4ELi4ELb0EEENS1_21CollectiveEpilogueBwdISA_SB_SD_Li256ELb1ELb0ELi2EEENS1_25SingleTileBwdLPTSchedulerILb1ELi128ELb1EEEEEEEEEvNT_6ParamsE$_ZN4cute5tupleIJNS_1CILi0EEEiEEC2ERKS2_RKi,@function
        .size           $_ZN7cutlass13device_kernelIN5flash19enable_sm80_to_sm89INS1_16FlashAttnBwdSm80INS1_25CollectiveMainloopBwdSm80ILi2ELi2EN4cute5tupleIJNS5_1CILi128EEES8_NS7_ILi64EEEEEENS_10bfloat16_tEfNS_4arch4Sm80ELb1ELb0ELb1ELb1ELb1ELb0ELb0ELb0ELi2ELi4ELi4ELi4ELb0EEENS1_21CollectiveEpilogueBwdISA_SB_SD_Li256ELb1ELb0ELi2EEENS1_25SingleTileBwdLPTSchedulerILb1ELi128ELb1EEEEEEEEEvNT_6ParamsE$_ZN4cute5tupleIJNS_1CILi0EEEiEEC2ERKS2_RKi,($_ZN7cutlass13device_kernelIN5flash19enable_sm80_to_sm89INS1_16FlashAttnBwdSm80INS1_25CollectiveMainloopBwdSm80ILi2ELi2EN4cute5tupleIJNS5_1CILi128EEES8_NS7_ILi64EEEEEENS_10bfloat16_tEfNS_4arch4Sm80ELb1ELb0ELb1ELb1ELb1ELb0ELb0ELb0ELi2ELi4ELi4ELi4ELb0EEENS1_21CollectiveEpilogueBwdISA_SB_SD_Li256ELb1ELb0ELi2EEENS1_25SingleTileBwdLPTSchedulerILb1ELi128ELb1EEEEEEEEEvNT_6ParamsE$_ZN4cute5tupleIJNS_1CILi2EEEiEEC2ERKS2_RKi - $_ZN7cutlass13device_kernelIN5flash19enable_sm80_to_sm89INS1_16FlashAttnBwdSm80INS1_25CollectiveMainloopBwdSm80ILi2ELi2EN4cute5tupleIJNS5_1CILi128EEES8_NS7_ILi64EEEEEENS_10bfloat16_tEfNS_4arch4Sm80ELb1ELb0ELb1ELb1ELb1ELb0ELb0ELb0ELi2ELi4ELi4ELi4ELb0EEENS1_21CollectiveEpilogueBwdISA_SB_SD_Li256ELb1ELb0ELi2EEENS1_25SingleTileBwdLPTSchedulerILb1ELi128ELb1EEEEEEEEEvNT_6ParamsE$_ZN4cute5tupleIJNS_1CILi0EEEiEEC2ERKS2_RKi)
$_ZN7cutlass13device_kernelIN5flash19enable_sm80_to_sm89INS1_16FlashAttnBwdSm80INS1_25CollectiveMainloopBwdSm80ILi2ELi2EN4cute5tupleIJNS5_1CILi128EEES8_NS7_ILi64EEEEEENS_10bfloat16_tEfNS_4arch4Sm80ELb1ELb0ELb1ELb1ELb1ELb0ELb0ELb0ELi2ELi4ELi4ELi4ELb0EEENS1_21CollectiveEpilogueBwdISA_SB_SD_Li256ELb1ELb0ELi2EEENS1_25SingleTileBwdLPTSchedulerILb1ELi128ELb1EEEEEEEEEvNT_6ParamsE$_ZN4cute5tupleIJNS_1CILi0EEEiEEC2ERKS2_RKi:
[----:B------:R-:W-:Y:S02]  /*c730*/  MOV R13, R11 ;  /* 0x0000000b000d7202 */ /* 0x000fe40000000f00 */
[----:B------:R-:W-:Y:S02]  /*c740*/  MOV R8, 0xc760 ;  /* 0x0000c76000087802 */ /* 0x000fe40000000f00 */
[----:B------:R-:W-:Y:S05]  /*c750*/  CALL.REL.NOINC `($_ZN7cutlass13device_kernelIN5flash19enable_sm80_to_sm89INS1_16FlashAttnBwdSm80INS1_25CollectiveMainloopBwdSm80ILi2ELi2EN4cute5tupleIJNS5_1CILi128EEES8_NS7_ILi64EEEEEENS_10bfloat16_tEfNS_4arch4Sm80ELb1ELb0ELb1ELb1ELb1ELb0ELb0ELb0ELi2ELi4ELi4ELi4ELb0EEENS1_21CollectiveEpilogueBwdISA_SB_SD_Li256ELb1ELb0ELi2EEENS1_25SingleTileBwdLPTSchedulerILb1ELi128ELb1EEEEEEEEEvNT_6ParamsE$_ZN4cute3eso3ESOILb1ELb0EJNS_1CILi0EEEiEEC2ERKS3_RKi) ;  /* 0xffffcb0000007944 */ /* 0x000fea0003c3ffff */
[----:B-1----:R-:W-:Y:S02]  /*c760*/  MOV R2, R6 ;  /* 0x0000000600027202 */ /* 0x002fe40000000f00 */
[----:B------:R-:W-:-:S04]  /*c770*/  MOV R3, 0x0 ;  /* 0x0000000000037802 */ /* 0x000fc80000000f00 */
[----:B------:R-:W-:Y:S05]  /*c780*/  RET.REL.NODEC R2 `(_ZN7cutlass13device_kernelIN5flash19enable_sm80_to_sm89INS1_16FlashAttnBwdSm80INS1_25CollectiveMainloopBwdSm80ILi2ELi2EN4cute5tupleIJNS5_1CILi128EEES8_NS7_ILi64EEEEEENS_10bfloat16_tEfNS_4arch4Sm80ELb1ELb0ELb1ELb1ELb1ELb0ELb0ELb0ELi2ELi4ELi4ELi4ELb0EEENS1_21CollectiveEpilogueBwdISA_SB_SD_Li256ELb1ELb0ELi2EEENS1_25SingleTileBwdLPTSchedulerILb1ELi128ELb1EEEEEEEEEvNT_6ParamsE) ;  /* 0xffff387002007950 */ /* 0x000fea0003c3ffff */
        .type           $_ZN7cutlass13device_kernelIN5flash19enable_sm80_to_sm89INS1_16FlashAttnBwdSm80INS1_25CollectiveMainloopBwdSm80ILi2ELi2EN4cute5tupleIJNS5_1CILi128EEES8_NS7_ILi64EEEEEENS_10bfloat16_tEfNS_4arch4Sm80ELb1ELb0ELb1ELb1ELb1ELb0ELb0ELb0ELi2ELi4ELi4ELi4ELb0EEENS1_21CollectiveEpilogueBwdISA_SB_SD_Li256ELb1ELb0ELi2EEENS1_25SingleTileBwdLPTSchedulerILb1ELi128ELb1EEEEEEEEEvNT_6ParamsE$_ZN4cute5tupleIJNS_1CILi2EEEiEEC2ERKS2_RKi,@function
        .size           $_ZN7cutlass13device_kernelIN5flash19enable_sm80_to_sm89INS1_16FlashAttnBwdSm80INS1_25CollectiveMainloopBwdSm80ILi2ELi2EN4cute5tupleIJNS5_1CILi128EEES8_NS7_ILi64EEEEEENS_10bfloat16_tEfNS_4arch4Sm80ELb1ELb0ELb1ELb1ELb1ELb0ELb0ELb0ELi2ELi4ELi4ELi4ELb0EEENS1_21CollectiveEpilogueBwdISA_SB_SD_Li256ELb1ELb0ELi2EEENS1_25SingleTileBwdLPTSchedulerILb1ELi128ELb1EEEEEEEEEvNT_6ParamsE$_ZN4cute5tupleIJNS_1CILi2EEEiEEC2ERKS2_RKi,($_ZN7cutlass13device_kernelIN5flash19enable_sm80_to_sm89INS1_16FlashAttnBwdSm80INS1_25CollectiveMainloopBwdSm80ILi2ELi2EN4cute5tupleIJNS5_1CILi128EEES8_NS7_ILi64EEEEEENS_10bfloat16_tEfNS_4arch4Sm80ELb1ELb0ELb1ELb1ELb1ELb0ELb0ELb0ELi2ELi4ELi4ELi4ELb0EEENS1_21CollectiveEpilogueBwdISA_SB_SD_Li256ELb1ELb0ELi2EEENS1_25SingleTileBwdLPTSchedulerILb1ELi128ELb1EEEEEEEEEvNT_6ParamsE$_ZN4cute5tupleIJNS_7SwizzleILi3ELi3ELi3EEENS_9MixedBitsILj0ELj432EEENS_6LayoutINS0_IJNS0_IJNS_1CILi2EEES7_S7_EEES7_NS6_ILi8EEEEEENS0_IJNS0_IJNS6_ILi64EEES9_NS6_ILi512EEEEEENS6_ILi8192EEENS6_ILi1024EEEEEEEEEEC2ERKS2_RKS4_RKSH_ - $_ZN7cutlass13device_kernelIN5flash19enable_sm80_to_sm89INS1_16FlashAttnBwdSm80INS1_25CollectiveMainloopBwdSm80ILi2ELi2EN4cute5tupleIJNS5_1CILi128EEES8_NS7_ILi64EEEEEENS_10bfloat16_tEfNS_4arch4Sm80ELb1ELb0ELb1ELb1ELb1ELb0ELb0ELb0ELi2ELi4ELi4ELi4ELb0EEENS1_21CollectiveEpilogueBwdISA_SB_SD_Li256ELb1ELb0ELi2EEENS1_25SingleTileBwdLPTSchedulerILb1ELi128ELb1EEEEEEEEEvNT_6ParamsE$_ZN4cute5tupleIJNS_1CILi2EEEiEEC2ERKS2_RKi)
$_ZN7cutlass13device_kernelIN5flash19enable_sm80_to_sm89INS1_16FlashAttnBwdSm80INS1_25CollectiveMainloopBwdSm80ILi2ELi2EN4cute5tupleIJNS5_1CILi128EEES8_NS7_ILi64EEEEEENS_10bfloat16_tEfNS_4arch4Sm80ELb1ELb0ELb1ELb1ELb1ELb0ELb0ELb0ELi2ELi4ELi4ELi4ELb0EEENS1_21CollectiveEpilogueBwdISA_SB_SD_Li256ELb1ELb0ELi2EEENS1_25SingleTileBwdLPTSchedulerILb1ELi128ELb1EEEEEEEEEvNT_6ParamsE$_ZN4cute5tupleIJNS_1CILi2EEEiEEC2ERKS2_RKi:
[----:B------:R-:W-:Y:S02]  /*c790*/  MOV R4, 0xc7b0 ;  /* 0x0000c7b000047802 */ /* 0x000fe40000000f00 */
[----:B------:R-:W-:Y:S05]  /*c7a0*/  CALL.REL.NOINC `($_ZN7cutlass13device_kernelIN5flash19enable_sm80_to_sm89INS1_16FlashAttnBwdSm80INS1_25CollectiveMainloopBwdSm80ILi2ELi2EN4cute5tupleIJNS5_1CILi128EEES8_NS7_ILi64EEEEEENS_10bfloat16_tEfNS_4arch4Sm80ELb1ELb0ELb1ELb1ELb1ELb0ELb0ELb0ELi2ELi4ELi4ELi4ELb0EEENS1_21CollectiveEpilogueBwdISA_SB_SD_Li256ELb1ELb0ELi2EEENS1_25SingleTileBwdLPTSchedulerILb1ELi128ELb1EEEEEEEEEvNT_6ParamsE$_ZN4cute3eso3ESOILb1ELb0EJNS_1CILi2EEEiEEC2ERKS3_RKi) ;  /* 0xffffd08000007944 */ /* 0x000fea0003c3ffff */
[----:B-1----:R-:W-:Y:S02]  /*c7b0*/  MOV R2, R6 ;  /* 0x0000000600027202 */ /* 0x002fe40000000f00 */
[----:B------:R-:W-:-:S04]  /*c7c0*/  MOV R3, 0x0 ;  /* 0x0000000000037802 */ /* 0x000fc80000000f00 */
[----:B------:R-:W-:Y:S05]  /*c7d0*/  RET.REL.NODEC R2 `(_ZN7cutlass13device_kernelIN5flash19enable_sm80_to_sm89INS1_16FlashAttnBwdSm80INS1_25CollectiveMainloopBwdSm80ILi2ELi2EN4cute5tupleIJNS5_1CILi128EEES8_NS7_ILi64EEEEEENS_10bfloat16_tEfNS_4arch4Sm80ELb1ELb0ELb1ELb1ELb1ELb0ELb0ELb0ELi2ELi4ELi4ELi4ELb0EEENS1_21CollectiveEpilogueBwdISA_SB_SD_Li256ELb1ELb0ELi2EEENS1_25SingleTileBwdLPTSchedulerILb1ELi128ELb1EEEEEEEEEvNT_6ParamsE) ;  /* 0xffff382002007950 */ /* 0x000fea0003c3ffff */
        .type           $_ZN7cutlass13device_kernelIN5flash19enable_sm80_to_sm89INS1_16FlashAttnBwdSm80INS1_25CollectiveMainloopBwdSm80ILi2ELi2EN4cute5tupleIJNS5_1CILi128EEES8_NS7_ILi64EEEEEENS_10bfloat16_tEfNS_4arch4Sm80ELb1ELb0ELb1ELb1ELb1ELb0ELb0ELb0ELi2ELi4ELi4ELi4ELb0EEENS1_21CollectiveEpilogueBwdISA_SB_SD_Li256ELb1ELb0ELi2EEENS1_25SingleTileBwdLPTSchedulerILb1ELi128ELb1EEEEEEEEEvNT_6ParamsE$_ZN4cute5tupleIJNS_7SwizzleILi3ELi3ELi3EEENS_9MixedBitsILj0ELj432EEENS_6LayoutINS0_IJNS0_IJNS_1CILi2EEES7_S7_EEES7_NS6_ILi8EEEEEENS0_IJNS0_IJNS6_ILi64EEES9_NS6_ILi512EEEEEENS6_ILi8192EEENS6_ILi1024EEEEEEEEEEC2ERKS2_RKS4_RKSH_,@function
        .size           $_ZN7cutlass13device_kernelIN5flash19enable_sm80_to_sm89INS1_16FlashAttnBwdSm80INS1_25CollectiveMainloopBwdSm80ILi2ELi2EN4cute5tupleIJNS5_1CILi128EEES8_NS7_ILi64EEEEEENS_10bfloat16_tEfNS_4arch4Sm80ELb1ELb0ELb1ELb1ELb1ELb0ELb0ELb0ELi2ELi4ELi4ELi4ELb0EEENS1_21CollectiveEpilogueBwdISA_SB_SD_Li256ELb1ELb0ELi2EEENS1_25SingleTileBwdLPTSchedulerILb1ELi128ELb1EEEEEEEEEvNT_6ParamsE$_ZN4cute5tupleIJNS_7SwizzleILi3ELi3ELi3EEENS_9MixedBitsILj0ELj432EEENS_6LayoutINS0_IJNS0_IJNS_1CILi2EEES7_S7_EEES7_NS6_ILi8EEEEEENS0_IJNS0_IJNS6_ILi64EEES9_NS6_ILi512EEEEEENS6_ILi8192EEENS6_ILi1024EEEEEEEEEEC2ERKS2_RKS4_RKSH_,($_ZN7cutlass13device_kernelIN5flash19enable_sm80_to_sm89INS1_16FlashAttnBwdSm80INS1_25CollectiveMainloopBwdSm80ILi2ELi2EN4cute5tupleIJNS5_1CILi128EEES8_NS7_ILi64EEEEEENS_10bfloat16_tEfNS_4arch4Sm80ELb1ELb0ELb1ELb1ELb1ELb0ELb0ELb0ELi2ELi4ELi4ELi4ELb0EEENS1_21CollectiveEpilogueBwdISA_SB_SD_Li256ELb1ELb0ELi2EEENS1_25SingleTileBwdLPTSchedulerILb1ELi128ELb1EEEEEEEEEvNT_6ParamsE$_ZN4cute5tupleIJiEEC2ERKi - $_ZN7cutlass13device_kernelIN5flash19enable_sm80_to_sm89INS1_16FlashAttnBwdSm80INS1_25CollectiveMainloopBwdSm80ILi2ELi2EN4cute5tupleIJNS5_1CILi128EEES8_NS7_ILi64EEEEEENS_10bfloat16_tEfNS_4arch4Sm80ELb1ELb0ELb1ELb1ELb1ELb0ELb0ELb0ELi2ELi4ELi4ELi4ELb0EEENS1_21CollectiveEpilogueBwdISA_SB_SD_Li256ELb1ELb0ELi2EEENS1_25SingleTileBwdLPTSchedulerILb1ELi128ELb1EEEEEEEEEvNT_6ParamsE$_ZN4cute5tupleIJNS_7SwizzleILi3ELi3ELi3EEENS_9MixedBitsILj0ELj432EEENS_6LayoutINS0_IJNS0_IJNS_1CILi2EEES7_S7_EEES7_NS6_ILi8EEEEEENS0_IJNS0_IJNS6_ILi64EEES9_NS6_ILi512EEEEEENS6_ILi8192EEENS6_ILi1024EEEEEEEEEEC2ERKS2_RKS4_RKSH_)
$_ZN7cutlass13device_kernelIN5flash19enable_sm80_to_sm89INS1_16FlashAttnBwdSm80INS1_25CollectiveMainloopBwdSm80ILi2ELi2EN4cute5tupleIJNS5_1CILi128EEES8_NS7_ILi64EEEEEENS_10bfloat16_tEfNS_4arch4Sm80ELb1ELb0ELb1ELb1ELb1ELb0ELb0ELb0ELi2ELi4ELi4ELi4ELb0EEENS1_21CollectiveEpilogueBwdISA_SB_SD_Li256ELb1ELb0ELi2EEENS1_25SingleTileBwdLPTSchedulerILb1ELi128ELb1EEEEEEEEEvNT_6ParamsE$_ZN4cute5tupleIJNS_7SwizzleILi3ELi3ELi3EEENS_9MixedBitsILj0ELj432EEENS_6LayoutINS0_IJNS0_IJNS_1CILi2EEES7_S7_EEES7_NS6_ILi8EEEEEENS0_IJNS0_IJNS6_ILi64EEES9_NS6_ILi512EEEEEENS6_ILi8192EEENS6_ILi1024EEEEEEEEEEC2ERKS2_RKS4_RKSH_:
[----:B------:R-:W-:Y:S02]  /*c7e0*/  MOV R6, 0xc800 ;  /* 0x0000c80000067802 */ /* 0x000fe40000000f00 */
[----:B------:R-:W-:Y:S05]  /*c7f0*/  CALL.REL.NOINC `($_ZN7cutlass13device_kernelIN5flash19enable_sm80_to_sm89INS1_16FlashAttnBwdSm80INS1_25CollectiveMainloopBwdSm80ILi2ELi2EN4cute5tupleIJNS5_1CILi128EEES8_NS7_ILi64EEEEEENS_10bfloat16_tEfNS_4arch4Sm80ELb1ELb0ELb1ELb1ELb1ELb0ELb0ELb0ELi2ELi4ELi4ELi4ELb0EEENS1_21CollectiveEpilogueBwdISA_SB_SD_Li256ELb1ELb0ELi2EEENS1_25SingleTileBwdLPTSchedulerILb1ELi128ELb1EEEEEEEEEvNT_6ParamsE$_ZN4cute3eso3ESOILb1ELb0EJNS_7SwizzleILi3ELi3ELi3EEENS_9MixedBitsILj0ELj432EEENS_6LayoutINS_5tupleIJNS7_IJNS_1CILi2EEES9_S9_EEES9_NS8_ILi8EEEEEENS7_IJNS7_IJNS8_ILi64EEESB_NS8_ILi512EEEEEENS8_ILi8192EEENS8_ILi1024EEEEEEEEEEC2ERKS3_RKS5_RKSJ_) ;  /* 0xfffff77000007944 */ /* 0x000fea0003c3ffff */
[----:B------:R-:W-:-:S04]  /*c800*/  MOV R5, 0x0 ;  /* 0x0000000000057802 */ /* 0x000fc80000000f00 */
[----:B------:R-:W-:Y:S05]  /*c810*/  RET.REL.NODEC R4 `(_ZN7cutlass13device_kernelIN5flash19enable_sm80_to_sm89INS1_16FlashAttnBwdSm80INS1_25CollectiveMainloopBwdSm80ILi2ELi2EN4cute5tupleIJNS5_1CILi128EEES8_NS7_ILi64EEEEEENS_10bfloat16_tEfNS_4arch4Sm80ELb1ELb0ELb1ELb1ELb1ELb0ELb0ELb0ELi2ELi4ELi4ELi4ELb0EEENS1_21CollectiveEpilogueBwdISA_SB_SD_Li256ELb1ELb0ELi2EEENS1_25SingleTileBwdLPTSchedulerILb1ELi128ELb1EEEEEEEEEvNT_6ParamsE) ;  /* 0xffff37e004007950 */ /* 0x000fea0003c3ffff */
        .type           $_ZN7cutlass13device_kernelIN5flash19enable_sm80_to_sm89INS1_16FlashAttnBwdSm80INS1_25CollectiveMainloopBwdSm80ILi2ELi2EN4cute5tupleIJNS5_1CILi128EEES8_NS7_ILi64EEEEEENS_10bfloat16_tEfNS_4arch4Sm80ELb1ELb0ELb1ELb1ELb1ELb0ELb0ELb0ELi2ELi4ELi4ELi4ELb0EEENS1_21CollectiveEpilogueBwdISA_SB_SD_Li256ELb1ELb0ELi2EEENS1_25SingleTileBwdLPTSchedulerILb1ELi128ELb1EEEEEEEEEvNT_6ParamsE$_ZN4cute5tupleIJiEEC2ERKi,@function
        .size           $_ZN7cutlass13device_kernelIN5flash19enable_sm80_to_sm89INS1_16FlashAttnBwdSm80INS1_25CollectiveMainloopBwdSm80ILi2ELi2EN4cute5tupleIJNS5_1CILi128EEES8_NS7_ILi64EEEEEENS_10bfloat16_tEfNS_4arch4Sm80ELb1ELb0ELb1ELb1ELb1ELb0ELb0ELb0ELi2ELi4ELi4ELi4ELb0EEENS1_21CollectiveEpilogueBwdISA_SB_SD_Li256ELb1ELb0ELi2EEENS1_25SingleTileBwdLPTSchedulerILb1ELi128ELb1EEEEEEEEEvNT_6ParamsE$_ZN4cute5tupleIJiEEC2ERKi,($_ZN7cutlass13device_kernelIN5flash19enable_sm80_to_sm89INS1_16FlashAttnBwdSm80INS1_25CollectiveMainloopBwdSm80ILi2ELi2EN4cute5tupleIJNS5_1CILi128EEES8_NS7_ILi64EEEEEENS_10bfloat16_tEfNS_4arch4Sm80ELb1ELb0ELb1ELb1ELb1ELb0ELb0ELb0ELi2ELi4ELi4ELi4ELb0EEENS1_21CollectiveEpilogueBwdISA_SB_SD_Li256ELb1ELb0ELi2EEENS1_25SingleTileBwdLPTSchedulerILb1ELi128ELb1EEEEEEEEEvNT_6ParamsE$_ZN4cute5tupleIJiNS_1CILi0EEEEEC2ERKiRKS2_ - $_ZN7cutlass13device_kernelIN5flash19enable_sm80_to_sm89INS1_16FlashAttnBwdSm80INS1_25CollectiveMainloopBwdSm80ILi2ELi2EN4cute5tupleIJNS5_1CILi128EEES8_NS7_ILi64EEEEEENS_10bfloat16_tEfNS_4arch4Sm80ELb1ELb0ELb1ELb1ELb1ELb0ELb0ELb0ELi2ELi4ELi4ELi4ELb0EEENS1_21CollectiveEpilogueBwdISA_SB_SD_Li256ELb1ELb0ELi2EEENS1_25SingleTileBwdLPTSchedulerILb1ELi128ELb1EEEEEEEEEvNT_6ParamsE$_ZN4cute5tupleIJiEEC2ERKi)
$_ZN7cutlass13device_kernelIN5flash19enable_sm80_to_sm89INS1_16FlashAttnBwdSm80INS1_25CollectiveMainloopBwdSm80ILi2ELi2EN4cute5tupleIJNS5_1CILi128EEES8_NS7_ILi64EEEEEENS_10bfloat16_tEfNS_4arch4Sm80ELb1ELb0ELb1ELb1ELb1ELb0ELb0ELb0ELi2ELi4ELi4ELi4ELb0EEENS1_21CollectiveEpilogueBwdISA_SB_SD_Li256ELb1ELb0ELi2EEENS1_25SingleTileBwdLPTSchedulerILb1ELi128ELb1EEEEEEEEEvNT_6ParamsE$_ZN4cute5tupleIJiEEC2ERKi:
[----:B------:R-:W-:Y:S02]  /*c820*/  MOV R8, 0xc840 ;  /* 0x0000c84000087802 */ /* 0x000fe40000000f00 */
[----:B------:R-:W-:Y:S05]  /*c830*/  CALL.REL.NOINC `($_ZN7cutlass13device_kernelIN5flash19enable_sm80_to_sm89INS1_16FlashAttnBwdSm80INS1_25CollectiveMainloopBwdSm80ILi2ELi2EN4cute5tupleIJNS5_1CILi128EEES8_NS7_ILi64EEEEEENS_10bfloat16_tEfNS_4arch4Sm80ELb1ELb0ELb1ELb1ELb1ELb0ELb0ELb0ELi2ELi4ELi4ELi4ELb0EEENS1_21CollectiveEpilogueBwdISA_SB_SD_Li256ELb1ELb0ELi2EEENS1_25SingleTileBwdLPTSchedulerILb1ELi128ELb1EEEEEEEEEvNT_6ParamsE$_ZN4cute3eso3ESOILb0ELb1EJiEEC2ERKi) ;  /* 0xffffc33000007944 */ /* 0x000fea0003c3ffff */
[----:B-1----:R-:W-:Y:S02]  /*c840*/  MOV R2, R10 ;  /* 0x0000000a00027202 */ /* 0x002fe40000000f00 */
[----:B------:R-:W-:-:S04]  /*c850*/  MOV R3, 0x0 ;  /* 0x0000000000037802 */ /* 0x000fc80000000f00 */
[----:B------:R-:W-:Y:S05]  /*c860*/  RET.REL.NODEC R2 `(_ZN7cutlass13device_kernelIN5flash19enable_sm80_to_sm89INS1_16FlashAttnBwdSm80INS1_25CollectiveMainloopBwdSm80ILi2ELi2EN4cute5tupleIJNS5_1CILi128EEES8_NS7_ILi64EEEEEENS_10bfloat16_tEfNS_4arch4Sm80ELb1ELb0ELb1ELb1ELb1ELb0ELb0ELb0ELi2ELi4ELi4ELi4ELb0EEENS1_21CollectiveEpilogueBwdISA_SB_SD_Li256ELb1ELb0ELi2EEENS1_25SingleTileBwdLPTSchedulerILb1ELi128ELb1EEEEEEEEEvNT_6ParamsE) ;  /* 0xffff379002007950 */ /* 0x000fea0003c3ffff */
        .type           $_ZN7cutlass13device_kernelIN5flash19enable_sm80_to_sm89INS1_16FlashAttnBwdSm80INS1_25CollectiveMainloopBwdSm80ILi2ELi2EN4cute5tupleIJNS5_1CILi128EEES8_NS7_ILi64EEEEEENS_10bfloat16_tEfNS_4arch4Sm80ELb1ELb0ELb1ELb1ELb1ELb0ELb0ELb0ELi2ELi4ELi4ELi4ELb0EEENS1_21CollectiveEpilogueBwdISA_SB_SD_Li256ELb1ELb0ELi2EEENS1_25SingleTileBwdLPTSchedulerILb1ELi128ELb1EEEEEEEEEvNT_6ParamsE$_ZN4cute5tupleIJiNS_1CILi0EEEEEC2ERKiRKS2_,@function
        .size           $_ZN7cutlass13device_kernelIN5flash19enable_sm80_to_sm89INS1_16FlashAttnBwdSm80INS1_25CollectiveMainloopBwdSm80ILi2ELi2EN4cute5tupleIJNS5_1CILi128EEES8_NS7_ILi64EEEEEENS_10bfloat16_tEfNS_4arch4Sm80ELb1ELb0ELb1ELb1ELb1ELb0ELb0ELb0ELi2ELi4ELi4ELi4ELb0EEENS1_21CollectiveEpilogueBwdISA_SB_SD_Li256ELb1ELb0ELi2EEENS1_25SingleTileBwdLPTSchedulerILb1ELi128ELb1EEEEEEEEEvNT_6ParamsE$_ZN4cute5tupleIJiNS_1CILi0EEEEEC2ERKiRKS2_,($_ZN7cutlass13device_kernelIN5flash19enable_sm80_to_sm89INS1_16FlashAttnBwdSm80INS1_25CollectiveMainloopBwdSm80ILi2ELi2EN4cute5tupleIJNS5_1CILi128EEES8_NS7_ILi64EEEEEENS_10bfloat16_tEfNS_4arch4Sm80ELb1ELb0ELb1ELb1ELb1ELb0ELb0ELb0ELi2ELi4ELi4ELi4ELb0EEENS1_21CollectiveEpilogueBwdISA_SB_SD_Li256ELb1ELb0ELi2EEENS1_25SingleTileBwdLPTSchedulerILb1ELi128ELb1EEEEEEEEEvNT_6ParamsE$_ZN4cute5tupleIJiiEEC2ERKiS3_ - $_ZN7cutlass13device_kernelIN5flash19enable_sm80_to_sm89INS1_16FlashAttnBwdSm80INS1_25CollectiveMainloopBwdSm80ILi2ELi2EN4cute5tupleIJNS5_1CILi128EEES8_NS7_ILi64EEEEEENS_10bfloat16_tEfNS_4arch4Sm80ELb1ELb0ELb1ELb1ELb1ELb0ELb0ELb0ELi2ELi4ELi4ELi4ELb0EEENS1_21CollectiveEpilogueBwdISA_SB_SD_Li256ELb1ELb0ELi2EEENS1_25SingleTileBwdLPTSchedulerILb1ELi128ELb1EEEEEEEEEvNT_6ParamsE$_ZN4cute5tupleIJiNS_1CILi0EEEEEC2ERKiRKS2_)
$_ZN7cutlass13device_kernelIN5flash19enable_sm80_to_sm89INS1_16FlashAttnBwdSm80INS1_25CollectiveMainloopBwdSm80ILi2ELi2EN4cute5tupleIJNS5_1CILi128EEES8_NS7_ILi64EEEEEENS_10bfloat16_tEfNS_4arch4Sm80ELb1ELb0ELb1ELb1ELb1ELb0ELb0ELb0ELi2ELi4ELi4ELi4ELb0EEENS1_21CollectiveEpilogueBwdISA_SB_SD_Li256ELb1ELb0ELi2EEENS1_25SingleTileBwdLPTSchedulerILb1ELi128ELb1EEEEEEEEEvNT_6ParamsE$_ZN4cute5tupleIJiNS_1CILi0EEEEEC2ERKiRKS2_:
[----:B------:R-:W-:Y:S02]  /*c870*/  MOV R6, 0xc890 ;  /* 0x0000c89000067802 */ /* 0x000fe40000000f00 */
[----:B------:R-:W-:Y:S05]  /*c880*/  CALL.REL.NOINC `($_ZN7cutlass13device_kernelIN5flash19enable_sm80_to_sm89INS1_16FlashAttnBwdSm80INS1_25CollectiveMainloopBwdSm80ILi2ELi2EN4cute5tupleIJNS5_1CILi128EEES8_NS7_ILi64EEEEEENS_10bfloat16_tEfNS_4arch4Sm80ELb1ELb0ELb1ELb1ELb1ELb0ELb0ELb0ELi2ELi4ELi4ELi4ELb0EEENS1_21CollectiveEpilogueBwdISA_SB_SD_Li256ELb1ELb0ELi2EEENS1_25SingleTileBwdLPTSchedulerILb1ELi128ELb1EEEEEEEEEvNT_6ParamsE$_ZN4cute3eso3ESOILb0ELb1EJiNS_1CILi0EEEEEC2ERKiRKS3_) ;  /* 0xffffc32000007944 */ /* 0x000fea0003c3ffff */
[----:B------:R-:W-:-:S04]  /*c890*/  MOV R11, 0x0 ;  /* 0x00000000000b7802 */ /* 0x000fc80000000f00 */
[----:B------:R-:W-:Y:S05]  /*c8a0*/  RET.REL.NODEC R10 `(_ZN7cutlass13device_kernelIN5flash19enable_sm80_to_sm89INS1_16FlashAttnBwdSm80INS1_25CollectiveMainloopBwdSm80ILi2ELi2EN4cute5tupleIJNS5_1CILi128EEES8_NS7_ILi64EEEEEENS_10bfloat16_tEfNS_4arch4Sm80ELb1ELb0ELb1ELb1ELb1ELb0ELb0ELb0ELi2ELi4ELi4ELi4ELb0EEENS1_21CollectiveEpilogueBwdISA_SB_SD_Li256ELb1ELb0ELi2EEENS1_25SingleTileBwdLPTSchedulerILb1ELi128ELb1EEEEEEEEEvNT_6ParamsE) ;  /* 0xffff37500a007950 */ /* 0x000fea0003c3ffff */
        .type           $_ZN7cutlass13device_kernelIN5flash19enable_sm80_to_sm89INS1_16FlashAttnBwdSm80INS1_25CollectiveMainloopBwdSm80ILi2ELi2EN4cute5tupleIJNS5_1CILi128EEES8_NS7_ILi64EEEEEENS_10bfloat16_tEfNS_4arch4Sm80ELb1ELb0ELb1ELb1ELb1ELb0ELb0ELb0ELi2ELi4ELi4ELi4ELb0EEENS1_21CollectiveEpilogueBwdISA_SB_SD_Li256ELb1ELb0ELi2EEENS1_25SingleTileBwdLPTSchedulerILb1ELi128ELb1EEEEEEEEEvNT_6ParamsE$_ZN4cute5tupleIJiiEEC2ERKiS3_,@function
        .size           $_ZN7cutlass13device_kernelIN5flash19enable_sm80_to_sm89INS1_16FlashAttnBwdSm80INS1_25CollectiveMainloopBwdSm80ILi2ELi2EN4cute5tupleIJNS5_1CILi128EEES8_NS7_ILi64EEEEEENS_10bfloat16_tEfNS_4arch4Sm80ELb1ELb0ELb1ELb1ELb1ELb0ELb0ELb0ELi2ELi4ELi4ELi4ELb0EEENS1_21CollectiveEpilogueBwdISA_SB_SD_Li256ELb1ELb0ELi2EEENS1_25SingleTileBwdLPTSchedulerILb1ELi128ELb1EEEEEEEEEvNT_6ParamsE$_ZN4cute5tupleIJiiEEC2ERKiS3_,($_ZN7cutlass13device_kernelIN5flash19enable_sm80_to_sm89INS1_16FlashAttnBwdSm80INS1_25CollectiveMainloopBwdSm80ILi2ELi2EN4cute5tupleIJNS5_1CILi128EEES8_NS7_ILi64EEEEEENS_10bfloat16_tEfNS_4arch4Sm80ELb1ELb0ELb1ELb1ELb1ELb0ELb0ELb0ELi2ELi4ELi4ELi4ELb0EEENS1_21CollectiveEpilogueBwdISA_SB_SD_Li256ELb1ELb0ELi2EEENS1_25SingleTileBwdLPTSchedulerILb1ELi128ELb1EEEEEEEEEvNT_6ParamsE$_ZN4cute8gmem_ptrIPKN7cutlass10bfloat16_tEECI1NS_12iter_adaptorIS4_S5_EEES4_ - $_ZN7cutlass13device_kernelIN5flash19enable_sm80_to_sm89INS1_16FlashAttnBwdSm80INS1_25CollectiveMainloopBwdSm80ILi2ELi2EN4cute5tupleIJNS5_1CILi128EEES8_NS7_ILi64EEEEEENS_10bfloat16_tEfNS_4arch4Sm80ELb1ELb0ELb1ELb1ELb1ELb0ELb0ELb0ELi2ELi4ELi4ELi4ELb0EEENS1_21CollectiveEpilogueBwdISA_SB_SD_Li256ELb1ELb0ELi2EEENS1_25SingleTileBwdLPTSchedulerILb1ELi128ELb1EEEEEEEEEvNT_6ParamsE$_ZN4cute5tupleIJiiEEC2ERKiS3_)
$_ZN7cutlass13device_kernelIN5flash19enable_sm80_to_sm89INS1_16FlashAttnBwdSm80INS1_25CollectiveMainloopBwdSm80ILi2ELi2EN4cute5tupleIJNS5_1CILi128EEES8_NS7_ILi64EEEEEENS_10bfloat16_tEfNS_4arch4Sm80ELb1ELb0ELb1ELb1ELb1ELb0ELb0ELb0ELi2ELi4ELi4ELi4ELb0EEENS1_21CollectiveEpilogueBwdISA_SB_SD_Li256ELb1ELb0ELi2EEENS1_25SingleTileBwdLPTSchedulerILb1ELi128ELb1EEEEEEEEEvNT_6ParamsE$_ZN4cute5tupleIJiiEEC2ERKiS3_:
[----:B------:R-:W-:Y:S02]  /*c8b0*/  MOV R8, 0xc8d0 ;  /* 0x0000c8d000087802 */ /* 0x000fe40000000f00 */
[----:B------:R-:W-:Y:S05]  /*c8c0*/  CALL.REL.NOINC `($_ZN7cutlass13device_kernelIN5flash19enable_sm80_to_sm89INS1_16FlashAttnBwdSm80INS1_25CollectiveMainloopBwdSm80ILi2ELi2EN4cute5tupleIJNS5_1CILi128EEES8_NS7_ILi64EEEEEENS_10bfloat16_tEfNS_4arch4Sm80ELb1ELb0ELb1ELb1ELb1ELb0ELb0ELb0ELi2ELi4ELi4ELi4ELb0EEENS1_21CollectiveEpilogueBwdISA_SB_SD_Li256ELb1ELb0ELi2EEENS1_25SingleTileBwdLPTSchedulerILb1ELi128ELb1EEEEEEEEEvNT_6ParamsE$_ZN4cute3eso3ESOILb0ELb0EJiiEEC2ERKiS4_) ;  /* 0xffffbaf000007944 */ /* 0x000fea0003c3ffff */
[----:B-1----:R-:W-:Y:S02]  /*c8d0*/  MOV R2, R6 ;  /* 0x0000000600027202 */ /* 0x002fe40000000f00 */
[----:B------:R-:W-:-:S04]  /*c8e0*/  MOV R3, 0x0 ;  /* 0x0000000000037802 */ /* 0x000fc80000000f00 */
[----:B------:R-:W-:Y:S05]  /*c8f0*/  RET.REL.NODEC R2 `(_ZN7cutlass13device_kernelIN5flash19enable_sm80_to_sm89INS1_16FlashAttnBwdSm80INS1_25CollectiveMainloopBwdSm80ILi2ELi2EN4cute5tupleIJNS5_1CILi128EEES8_NS7_ILi64EEEEEENS_10bfloat16_tEfNS_4arch4Sm80ELb1ELb0ELb1ELb1ELb1ELb0ELb0ELb0ELi2ELi4ELi4ELi4ELb0EEENS1_21CollectiveEpilogueBwdISA_SB_SD_Li256ELb1ELb0ELi2EEENS1_25SingleTileBwdLPTSchedulerILb1ELi128ELb1EEEEEEEEEvNT_6ParamsE) ;  /* 0xffff370002007950 */ /* 0x000fea0003c3ffff */
        .type           $_ZN7cutlass13device_kernelIN5flash19enable_sm80_to_sm89INS1_16FlashAttnBwdSm80INS1_25CollectiveMainloopBwdSm80ILi2ELi2EN4cute5tupleIJNS5_1CILi128EEES8_NS7_ILi64EEEEEENS_10bfloat16_tEfNS_4arch4Sm80ELb1ELb0ELb1ELb1ELb1ELb0ELb0ELb0ELi2ELi4ELi4ELi4ELb0EEENS1_21CollectiveEpilogueBwdISA_SB_SD_Li256ELb1ELb0ELi2EEENS1_25SingleTileBwdLPTSchedulerILb1ELi128ELb1EEEEEEEEEvNT_6ParamsE$_ZN4cute8gmem_ptrIPKN7cutlass10bfloat16_tEECI1NS_12iter_adaptorIS4_S5_EEES4_,@function
        .size           $_ZN7cutlass13device_kernelIN5flash19enable_sm80_to_sm89INS1_16FlashAttnBwdSm80INS1_25CollectiveMainloopBwdSm80ILi2ELi2EN4cute5tupleIJNS5_1CILi128EEES8_NS7_ILi64EEEEEENS_10bfloat16_tEfNS_4arch4Sm80ELb1ELb0ELb1ELb1ELb1ELb0ELb0ELb0ELi2ELi4ELi4ELi4ELb0EEENS1_21CollectiveEpilogueBwdISA_SB_SD_Li256ELb1ELb0ELi2EEENS1_25SingleTileBwdLPTSchedulerILb1ELi128ELb1EEEEEEEEEvNT_6ParamsE$_ZN4cute8gmem_ptrIPKN7cutlass10bfloat16_tEECI1NS_12iter_adaptorIS4_S5_EEES4_,($_ZN7cutlass13device_kernelIN5flash19enable_sm80_to_sm89INS1_16FlashAttnBwdSm80INS1_25CollectiveMainloopBwdSm80ILi2ELi2EN4cute5tupleIJNS5_1CILi128EEES8_NS7_ILi64EEEEEENS_10bfloat16_tEfNS_4arch4Sm80ELb1ELb0ELb1ELb1ELb1ELb0ELb0ELb0ELi2ELi4ELi4ELi4ELb0EEENS1_21CollectiveEpilogueBwdISA_SB_SD_Li256ELb1ELb0ELi2EEENS1_25SingleTileBwdLPTSchedulerILb1ELi128ELb1EEEEEEEEEvNT_6ParamsE$_ZN4cute8gmem_ptrIPKN7cutlass9uint128_tEECI1NS_12iter_adaptorIS4_S5_EEES4_ - $_ZN7cutlass13device_kernelIN5flash19enable_sm80_to_sm89INS1_16FlashAttnBwdSm80INS1_25CollectiveMainloopBwdSm80ILi2ELi2EN4cute5tupleIJNS5_1CILi128EEES8_NS7_ILi64EEEEEENS_10bfloat16_tEfNS_4arch4Sm80ELb1ELb0ELb1ELb1ELb1ELb0ELb0ELb0ELi2ELi4ELi4ELi4ELb0EEENS1_21CollectiveEpilogueBwdISA_SB_SD_Li256ELb1ELb0ELi2EEENS1_25SingleTileBwdLPTSchedulerILb1ELi128ELb1EEEEEEEEEvNT_6ParamsE$_ZN4cute8gmem_ptrIPKN7cutlass10bfloat16_tEECI1NS_12iter_adaptorIS4_S5_EEES4_)
$_ZN7cutlass13device_kernelIN5flash19enable_sm80_to_sm89INS1_16FlashAttnBwdSm80INS1_25CollectiveMainloopBwdSm80ILi2ELi2EN4cute5tupleIJNS5_1CILi128EEES8_NS7_ILi64EEEEEENS_10bfloat16_tEfNS_4arch4Sm80ELb1ELb0ELb1ELb1ELb1ELb0ELb0ELb0ELi2ELi4ELi4ELi4ELb0EEENS1_21CollectiveEpilogueBwdISA_SB_SD_Li256ELb1ELb0ELi2EEENS1_25SingleTileBwdLPTSchedulerILb1ELi128ELb1EEEEEEEEEvNT_6ParamsE$_ZN4cute8gmem_ptrIPKN7cutlass10bfloat16_tEECI1NS_12iter_adaptorIS4_S5_EEES4_:
[----:B------:R-:W-:Y:S02]  /*c900*/  MOV R10, 0xc920 ;  /* 0x0000c920000a7802 */ /* 0x000fe40000000f00 */
[----:B------:R-:W-:Y:S05]  /*c910*/  CALL.REL.NOINC `($_ZN7cutlass13device_kernelIN5flash19enable_sm80_to_sm89INS1_16FlashAttnBwdSm80INS1_25CollectiveMainloopBwdSm80ILi2ELi2EN4cute5tupleIJNS5_1CILi128EEES8_NS7_ILi64EEEEEENS_10bfloat16_tEfNS_4arch4Sm80ELb1ELb0ELb1ELb1ELb1ELb0ELb0ELb0ELi2ELi4ELi4ELi4ELb0EEENS1_21CollectiveEpilogueBwdISA_SB_SD_Li256ELb1ELb0ELi2EEENS1_25SingleTileBwdLPTSchedulerILb1ELi128ELb1EEEEEEEEEvNT_6ParamsE$_ZN4cute12iter_adaptorIPKN7cutlass10bfloat16_tENS_8gmem_ptrIS4_EEEC2ES4_) ;  /* 0xffffa97000007944 */ /* 0x000fea0003c3ffff */
[----:B------:R-:W-:-:S04]  /*c920*/  MOV R9, 0x0 ;  /* 0x0000000000097802 */ /* 0x000fc80000000f00 */
[----:B------:R-:W-:Y:S05]  /*c930*/  RET.REL.NODEC R8 `(_ZN7cutlass13device_kernelIN5flash19enable_sm80_to_sm89INS1_16FlashAttnBwdSm80INS1_25CollectiveMainloopBwdSm80ILi2ELi2EN4cute5tupleIJNS5_1CILi128EEES8_NS7_ILi64EEEEEENS_10bfloat16_tEfNS_4arch4Sm80ELb1ELb0ELb1ELb1ELb1ELb0ELb0ELb0ELi2ELi4ELi4ELi4ELb0EEENS1_21CollectiveEpilogueBwdISA_SB_SD_Li256ELb1ELb0ELi2EEENS1_25SingleTileBwdLPTSchedulerILb1ELi128ELb1EEEEEEEEEvNT_6ParamsE) ;  /* 0xffff36c008007950 */ /* 0x000fea0003c3ffff */
        .type           $_ZN7cutlass13device_kernelIN5flash19enable_sm80_to_sm89INS1_16FlashAttnBwdSm80INS1_25CollectiveMainloopBwdSm80ILi2ELi2EN4cute5tupleIJNS5_1CILi128EEES8_NS7_ILi64EEEEEENS_10bfloat16_tEfNS_4arch4Sm80ELb1ELb0ELb1ELb1ELb1ELb0ELb0ELb0ELi2ELi4ELi4ELi4ELb0EEENS1_21CollectiveEpilogueBwdISA_SB_SD_Li256ELb1ELb0ELi2EEENS1_25SingleTileBwdLPTSchedulerILb1ELi128ELb1EEEEEEEEEvNT_6ParamsE$_ZN4cute8gmem_ptrIPKN7cutlass9uint128_tEECI1NS_12iter_adaptorIS4_S5_EEES4_,@function
        .size           $_ZN7cutlass13device_kernelIN5flash19enable_sm80_to_sm89INS1_16FlashAttnBwdSm80INS1_25CollectiveMainloopBwdSm80ILi2ELi2EN4cute5tupleIJNS5_1CILi128EEES8_NS7_ILi64EEEEEENS_10bfloat16_tEfNS_4arch4Sm80ELb1ELb0ELb1ELb1ELb1ELb0ELb0ELb0ELi2ELi4ELi4ELi4ELb0EEENS1_21CollectiveEpilogueBwdISA_SB_SD_Li256ELb1ELb0ELi2EEENS1_25SingleTileBwdLPTSchedulerILb1ELi128ELb1EEEEEEEEEvNT_6ParamsE$_ZN4cute8gmem_ptrIPKN7cutlass9uint128_tEECI1NS_12iter_adaptorIS4_S5_EEES4_,($_ZN7cutlass13device_kernelIN5flash19enable_sm80_to_sm89INS1_16FlashAttnBwdSm80INS1_25CollectiveMainloopBwdSm80ILi2ELi2EN4cute5tupleIJNS5_1CILi128EEES8_NS7_ILi64EEEEEENS_10bfloat16_tEfNS_4arch4Sm80ELb1ELb0ELb1ELb1ELb1ELb0ELb0ELb0ELi2ELi4ELi4ELi4ELb0EEENS1_21CollectiveEpilogueBwdISA_SB_SD_Li256ELb1ELb0ELi2EEENS1_25SingleTileBwdLPTSchedulerILb1ELi128ELb1EEEEEEEEEvNT_6ParamsE$_ZN4cute8gmem_ptrIPKfECI1NS_12iter_adaptorIS2_S3_EEES2_ - $_ZN7cutlass13device_kernelIN5flash19enable_sm80_to_sm89INS1_16FlashAttnBwdSm80INS1_25CollectiveMainloopBwdSm80ILi2ELi2EN4cute5tupleIJNS5_1CILi128EEES8_NS7_ILi64EEEEEENS_10bfloat16_tEfNS_4arch4Sm80ELb1ELb0ELb1ELb1ELb1ELb0ELb0ELb0ELi2ELi4ELi4ELi4ELb0EEENS1_21CollectiveEpilogueBwdISA_SB_SD_Li256ELb1ELb0ELi2EEENS1_25SingleTileBwdLPTSchedulerILb1ELi128ELb1EEEEEEEEEvNT_6ParamsE$_ZN4cute8gmem_ptrIPKN7cutlass9uint128_tEECI1NS_12iter_adaptorIS4_S5_EEES4_)
$_ZN7cutlass13device_kernelIN5flash19enable_sm80_to_sm89INS1_16FlashAttnBwdSm80INS1_25CollectiveMainloopBwdSm80ILi2ELi2EN4cute5tupleIJNS5_1CILi128EEES8_NS7_ILi64EEEEEENS_10bfloat16_tEfNS_4arch4Sm80ELb1ELb0ELb1ELb1ELb1ELb0ELb0ELb0ELi2ELi4ELi4ELi4ELb0EEENS1_21CollectiveEpilogueBwdISA_SB_SD_Li256ELb1ELb0ELi2EEENS1_25SingleTileBwdLPTSchedulerILb1ELi128ELb1EEEEEEEEEvNT_6ParamsE$_ZN4cute8gmem_ptrIPKN7cutlass9uint128_tEECI1NS_12iter_adaptorIS4_S5_EEES4_:
[----:B------:R-:W-:Y:S02]  /*c940*/  MOV R10, 0xc960 ;  /* 0x0000c960000a7802 */ /* 0x000fe40000000f00 */
[----:B------:R-:W-:Y:S05]  /*c950*/  CALL.REL.NOINC `($_ZN7cutlass13device_kernelIN5flash19enable_sm80_to_sm89INS1_16FlashAttnBwdSm80INS1_25CollectiveMainloopBwdSm80ILi2ELi2EN4cute5tupleIJNS5_1CILi128EEES8_NS7_ILi64EEEEEENS_10bfloat16_tEfNS_4arch4Sm80ELb1ELb0ELb1ELb1ELb1ELb0ELb0ELb0ELi2ELi4ELi4ELi4ELb0EEENS1_21CollectiveEpilogueBwdISA_SB_SD_Li256ELb1ELb0ELi2EEENS1_25SingleTileBwdLPTSchedulerILb1ELi128ELb1EEEEEEEEEvNT_6ParamsE$_ZN4cute12iter_adaptorIPKN7cutlass9uint128_tENS_8gmem_ptrIS4_EEEC2ES4_) ;  /* 0xffffa99000007944 */ /* 0x000fea0003c3ffff */
[----:B------:R-:W-:-:S04]  /*c960*/  MOV R9, 0x0 ;  /* 0x0000000000097802 */ /* 0x000fc80000000f00 */
[----:B------:R-:W-:Y:S05]  /*c970*/  RET.REL.NODEC R8 `(_ZN7cutlass13device_kernelIN5flash19enable_sm80_to_sm89INS1_16FlashAttnBwdSm80INS1_25CollectiveMainloopBwdSm80ILi2ELi2EN4cute5tupleIJNS5_1CILi128EEES8_NS7_ILi64EEEEEENS_10bfloat16_tEfNS_4arch4Sm80ELb1ELb0ELb1ELb1ELb1ELb0ELb0ELb0ELi2ELi4ELi4ELi4ELb0EEENS1_21CollectiveEpilogueBwdISA_SB_SD_Li256ELb1ELb0ELi2EEENS1_25SingleTileBwdLPTSchedulerILb1ELi128ELb1EEEEEEEEEvNT_6ParamsE) ;  /* 0xffff368008007950 */ /* 0x000fea0003c3ffff */
        .type           $_ZN7cutlass13device_kernelIN5flash19enable_sm80_to_sm89INS1_16FlashAttnBwdSm80INS1_25CollectiveMainloopBwdSm80ILi2ELi2EN4cute5tupleIJNS5_1CILi128EEES8_NS7_ILi64EEEEEENS_10bfloat16_tEfNS_4arch4Sm80ELb1ELb0ELb1ELb1ELb1ELb0ELb0ELb0ELi2ELi4ELi4ELi4ELb0EEENS1_21CollectiveEpilogueBwdISA_SB_SD_Li256ELb1ELb0ELi2EEENS1_25SingleTileBwdLPTSchedulerILb1ELi128ELb1EEEEEEEEEvNT_6ParamsE$_ZN4cute8gmem_ptrIPKfECI1NS_12iter_adaptorIS2_S3_EEES2_,@function
        .size           $_ZN7cutlass13device_kernelIN5flash19enable_sm80_to_sm89INS1_16FlashAttnBwdSm80INS1_25CollectiveMainloopBwdSm80ILi2ELi2EN4cute5tupleIJNS5_1CILi128EEES8_NS7_ILi64EEEEEENS_10bfloat16_tEfNS_4arch4Sm80ELb1ELb0ELb1ELb1ELb1ELb0ELb0ELb0ELi2ELi4ELi4ELi4ELb0EEENS1_21CollectiveEpilogueBwdISA_SB_SD_Li256ELb1ELb0ELi2EEENS1_25SingleTileBwdLPTSchedulerILb1ELi128ELb1EEEEEEEEEvNT_6ParamsE$_ZN4cute8gmem_ptrIPKfECI1NS_12iter_adaptorIS2_S3_EEES2_,($_ZN7cutlass13device_kernelIN5flash19enable_sm80_to_sm89INS1_16FlashAttnBwdSm80INS1_25CollectiveMainloopBwdSm80ILi2ELi2EN4cute5tupleIJNS5_1CILi128EEES8_NS7_ILi64EEEEEENS_10bfloat16_tEfNS_4arch4Sm80ELb1ELb0ELb1ELb1ELb1ELb0ELb0ELb0ELi2ELi4ELi4ELi4ELb0EEENS1_21CollectiveEpilogueBwdISA_SB_SD_Li256ELb1ELb0ELi2EEENS1_25SingleTileBwdLPTSchedulerILb1ELi128ELb1EEEEEEEEEvNT_6ParamsE$_ZN4cute8gmem_ptrIPfECI1NS_12iter_adaptorIS1_S2_EEES1_ - $_ZN7cutlass13device_kernelIN5flash19enable_sm80_to_sm89INS1_16FlashAttnBwdSm80INS1_25CollectiveMainloopBwdSm80ILi2ELi2EN4cute5tupleIJNS5_1CILi128EEES8_NS7_ILi64EEEEEENS_10bfloat16_tEfNS_4arch4Sm80ELb1ELb0ELb1ELb1ELb1ELb0ELb0ELb0ELi2ELi4ELi4ELi4ELb0EEENS1_21CollectiveEpilogueBwdISA_SB_SD_Li256ELb1ELb0ELi2EEENS1_25SingleTileBwdLPTSchedulerILb1ELi128ELb1EEEEEEEEEvNT_6ParamsE$_ZN4cute8gmem_ptrIPKfECI1NS_12iter_adaptorIS2_S3_EEES2_)
$_ZN7cutlass13device_kernelIN5flash19enable_sm80_to_sm89INS1_16FlashAttnBwdSm80INS1_25CollectiveMainloopBwdSm80ILi2ELi2EN4cute5tupleIJNS5_1CILi128EEES8_NS7_ILi64EEEEEENS_10bfloat16_tEfNS_4arch4Sm80ELb1ELb0ELb1ELb1ELb1ELb0ELb0ELb0ELi2ELi4ELi4ELi4ELb0EEENS1_21CollectiveEpilogueBwdISA_SB_SD_Li256ELb1ELb0ELi2EEENS1_25SingleTileBwdLPTSchedulerILb1ELi128ELb1EEEEEEEEEvNT_6ParamsE$_ZN4cute8gmem_ptrIPKfECI1NS_12iter_adaptorIS2_S3_EEES2_:
[----:B------:R-:W-:Y:S02]  /*c980*/  MOV R10, 0xc9a0 ;  /* 0x0000c9a0000a7802 */ /* 0x000fe40000000f00 */
[----:B------:R-:W-:Y:S05]  /*c990*/  CALL.REL.NOINC `($_ZN7cutlass13device_kernelIN5flash19enable_sm80_to_sm89INS1_16FlashAttnBwdSm80INS1_25CollectiveMainloopBwdSm80ILi2ELi2EN4cute5tupleIJNS5_1CILi128EEES8_NS7_ILi64EEEEEENS_10bfloat16_tEfNS_4arch4Sm80ELb1ELb0ELb1ELb1ELb1ELb0ELb0ELb0ELi2ELi4ELi4ELi4ELb0EEENS1_21CollectiveEpilogueBwdISA_SB_SD_Li256ELb1ELb0ELi2EEENS1_25SingleTileBwdLPTSchedulerILb1ELi128ELb1EEEEEEEEEvNT_6ParamsE$_ZN4cute12iter_adaptorIPKfNS_8gmem_ptrIS2_EEEC2ES2_) ;  /* 0xffffa99000007944 */ /* 0x000fea0003c3ffff */
[----:B------:R-:W-:-:S04]  /*c9a0*/  MOV R9, 0x0 ;  /* 0x0000000000097802 */ /* 0x000fc80000000f00 */
[----:B------:R-:W-:Y:S05]  /*c9b0*/  RET.REL.NODEC R8 `(_ZN7cutlass13device_kernelIN5flash19enable_sm80_to_sm89INS1_16FlashAttnBwdSm80INS1_25CollectiveMainloopBwdSm80ILi2ELi2EN4cute5tupleIJNS5_1CILi128EEES8_NS7_ILi64EEEEEENS_10bfloat16_tEfNS_4arch4Sm80ELb1ELb0ELb1ELb1ELb1ELb0ELb0ELb0ELi2ELi4ELi4ELi4ELb0EEENS1_21CollectiveEpilogueBwdISA_SB_SD_Li256ELb1ELb0ELi2EEENS1_25SingleTileBwdLPTSchedulerILb1ELi128ELb1EEEEEEEEEvNT_6ParamsE) ;  /* 0xffff364008007950 */ /* 0x000fea0003c3ffff */
        .type           $_ZN7cutlass13device_kernelIN5flash19enable_sm80_to_sm89INS1_16FlashAttnBwdSm80INS1_25CollectiveMainloopBwdSm80ILi2ELi2EN4cute5tupleIJNS5_1CILi128EEES8_NS7_ILi64EEEEEENS_10bfloat16_tEfNS_4arch4Sm80ELb1ELb0ELb1ELb1ELb1ELb0ELb0ELb0ELi2ELi4ELi4ELi4ELb0EEENS1_21CollectiveEpilogueBwdISA_SB_SD_Li256ELb1ELb0ELi2EEENS1_25SingleTileBwdLPTSchedulerILb1ELi128ELb1EEEEEEEEEvNT_6ParamsE$_ZN4cute8gmem_ptrIPfECI1NS_12iter_adaptorIS1_S2_EEES1_,@function
        .size           $_ZN7cutlass13device_kernelIN5flash19enable_sm80_to_sm89INS1_16FlashAttnBwdSm80INS1_25CollectiveMainloopBwdSm80ILi2ELi2EN4cute5tupleIJNS5_1CILi128EEES8_NS7_ILi64EEEEEENS_10bfloat16_tEfNS_4arch4Sm80ELb1ELb0ELb1ELb1ELb1ELb0ELb0ELb0ELi2ELi4ELi4ELi4ELb0EEENS1_21CollectiveEpilogueBwdISA_SB_SD_Li256ELb1ELb0ELi2EEENS1_25SingleTileBwdLPTSchedulerILb1ELi128ELb1EEEEEEEEEvNT_6ParamsE$_ZN4cute8gmem_ptrIPfECI1NS_12iter_adaptorIS1_S2_EEES1_,($_ZN7cutlass13device_kernelIN5flash19enable_sm80_to_sm89INS1_16FlashAttnBwdSm80INS1_25CollectiveMainloopBwdSm80ILi2ELi2EN4cute5tupleIJNS5_1CILi128EEES8_NS7_ILi64EEEEEENS_10bfloat16_tEfNS_4arch4Sm80ELb1ELb0ELb1ELb1ELb1ELb0ELb0ELb0ELi2ELi4ELi4ELi4ELb0EEENS1_21CollectiveEpilogueBwdISA_SB_SD_Li256ELb1ELb0ELi2EEENS1_25SingleTileBwdLPTSchedulerILb1ELi128ELb1EEEEEEEEEvNT_6ParamsE$_ZN4cute8smem_ptrIPN7cutlass10bfloat16_tEECI1NS_12iter_adaptorIS3_S4_EEES3_ - $_ZN7cutlass13device_kernelIN5flash19enable_sm80_to_sm89INS1_16FlashAttnBwdSm80INS1_25CollectiveMainloopBwdSm80ILi2ELi2EN4cute5tupleIJNS5_1CILi128EEES8_NS7_ILi64EEEEEENS_10bfloat16_tEfNS_4arch4Sm80ELb1ELb0ELb1ELb1ELb1ELb0ELb0ELb0ELi2ELi4ELi4ELi4ELb0EEENS1_21CollectiveEpilogueBwdISA_SB_SD_Li256ELb1ELb0ELi2EEENS1_25SingleTileBwdLPTSchedulerILb1ELi128ELb1EEEEEEEEEvNT_6ParamsE$_ZN4cute8gmem_ptrIPfECI1NS_12iter_adaptorIS1_S2_EEES1_)
$_ZN7cutlass13device_kernelIN5flash19enable_sm80_to_sm89INS1_16FlashAttnBwdSm80INS1_25CollectiveMainloopBwdSm80ILi2ELi2EN4cute5tupleIJNS5_1CILi128EEES8_NS7_ILi64EEEEEENS_10bfloat16_tEfNS_4arch4Sm80ELb1ELb0ELb1ELb1ELb1ELb0ELb0ELb0ELi2ELi4ELi4ELi4ELb0EEENS1_21CollectiveEpilogueBwdISA_SB_SD_Li256ELb1ELb0ELi2EEENS1_25SingleTileBwdLPTSchedulerILb1ELi128ELb1EEEEEEEEEvNT_6ParamsE$_ZN4cute8gmem_ptrIPfECI1NS_12iter_adaptorIS1_S2_EEES1_:
[----:B------:R-:W-:Y:S02]  /*c9c0*/  MOV R4, 0xc9e0 ;  /* 0x0000c9e000047802 */ /* 0x000fe40000000f00 */
[----:B------:R-:W-:Y:S05]  /*c9d0*/  CALL.REL.NOINC `($_ZN7cutlass13device_kernelIN5flash19enable_sm80_to_sm89INS1_16FlashAttnBwdSm80INS1_25CollectiveMainloopBwdSm80ILi2ELi2EN4cute5tupleIJNS5_1CILi128EEES8_NS7_ILi64EEEEEENS_10bfloat16_tEfNS_4arch4Sm80ELb1ELb0ELb1ELb1ELb1ELb0ELb0ELb0ELi2ELi4ELi4ELi4ELb0EEENS1_21CollectiveEpilogueBwdISA_SB_SD_Li256ELb1ELb0ELi2EEENS1_25SingleTileBwdLPTSchedulerILb1ELi128ELb1EEEEEEEEEvNT_6ParamsE$_ZN4cute12iter_adaptorIPfNS_8gmem_ptrIS1_EEEC2ES1_) ;  /* 0xffffaa1000007944 */ /* 0x000fea0003c3ffff */
[----:B------:R-:W-:-:S04]  /*c9e0*/  MOV R9, 0x0 ;  /* 0x0000000000097802 */ /* 0x000fc80000000f00 */
[----:B------:R-:W-:Y:S05]  /*c9f0*/  RET.REL.NODEC R8 `(_ZN7cutlass13device_kernelIN5flash19enable_sm80_to_sm89INS1_16FlashAttnBwdSm80INS1_25CollectiveMainloopBwdSm80ILi2ELi2EN4cute5tupleIJNS5_1CILi128EEES8_NS7_ILi64EEEEEENS_10bfloat16_tEfNS_4arch4Sm80ELb1ELb0ELb1ELb1ELb1ELb0ELb0ELb0ELi2ELi4ELi4ELi4ELb0EEENS1_21CollectiveEpilogueBwdISA_SB_SD_Li256ELb1ELb0ELi2EEENS1_25SingleTileBwdLPTSchedulerILb1ELi128ELb1EEEEEEEEEvNT_6ParamsE) ;  /* 0xffff360008007950 */ /* 0x000fea0003c3ffff */
        .type           $_ZN7cutlass13device_kernelIN5flash19enable_sm80_to_sm89INS1_16FlashAttnBwdSm80INS1_25CollectiveMainloopBwdSm80ILi2ELi2EN4cute5tupleIJNS5_1CILi128EEES8_NS7_ILi64EEEEEENS_10bfloat16_tEfNS_4arch4Sm80ELb1ELb0ELb1ELb1ELb1ELb0ELb0ELb0ELi2ELi4ELi4ELi4ELb0EEENS1_21CollectiveEpilogueBwdISA_SB_SD_Li256ELb1ELb0ELi2EEENS1_25SingleTileBwdLPTSchedulerILb1ELi128ELb1EEEEEEEEEvNT_6ParamsE$_ZN4cute8smem_ptrIPN7cutlass10bfloat16_tEECI1NS_12iter_adaptorIS3_S4_EEES3_,@function
        .size           $_ZN7cutlass13device_kernelIN5flash19enable_sm80_to_sm89INS1_16FlashAttnBwdSm80INS1_25CollectiveMainloopBwdSm80ILi2ELi2EN4cute5tupleIJNS5_1CILi128EEES8_NS7_ILi64EEEEEENS_10bfloat16_tEfNS_4arch4Sm80ELb1ELb0ELb1ELb1ELb1ELb0ELb0ELb0ELi2ELi4ELi4ELi4ELb0EEENS1_21CollectiveEpilogueBwdISA_SB_SD_Li256ELb1ELb0ELi2EEENS1_25SingleTileBwdLPTSchedulerILb1ELi128ELb1EEEEEEEEEvNT_6ParamsE$_ZN4cute8smem_ptrIPN7cutlass10bfloat16_tEECI1NS_12iter_adaptorIS3_S4_EEES3_,($_ZN7cutlass13device_kernelIN5flash19enable_sm80_to_sm89INS1_16FlashAttnBwdSm80INS1_25CollectiveMainloopBwdSm80ILi2ELi2EN4cute5tupleIJNS5_1CILi128EEES8_NS7_ILi64EEEEEENS_10bfloat16_tEfNS_4arch4Sm80ELb1ELb0ELb1ELb1ELb1ELb0ELb0ELb0ELi2ELi4ELi4ELi4ELb0EEENS1_21CollectiveEpilogueBwdISA_SB_SD_Li256ELb1ELb0ELi2EEENS1_25SingleTileBwdLPTSchedulerILb1ELi128ELb1EEEEEEEEEvNT_6ParamsE$_ZN4cute8smem_ptrIPN7cutlass9uint128_tEECI1NS_12iter_adaptorIS3_S4_EEES3_ - $_ZN7cutlass13device_kernelIN5flash19enable_sm80_to_sm89INS1_16FlashAttnBwdSm80INS1_25CollectiveMainloopBwdSm80ILi2ELi2EN4cute5tupleIJNS5_1CILi128EEES8_NS7_ILi64EEEEEENS_10bfloat16_tEfNS_4arch4Sm80ELb1ELb0ELb1ELb1ELb1ELb0ELb0ELb0ELi2ELi4ELi4ELi4ELb0EEENS1_21CollectiveEpilogueBwdISA_SB_SD_Li256ELb1ELb0ELi2EEENS1_25SingleTileBwdLPTSchedulerILb1ELi128ELb1EEEEEEEEEvNT_6ParamsE$_ZN4cute8smem_ptrIPN7cutlass10bfloat16_tEECI1NS_12iter_adaptorIS3_S4_EEES3_)
$_ZN7cutlass13device_kernelIN5flash19enable_sm80_to_sm89INS1_16FlashAttnBwdSm80INS1_25CollectiveMainloopBwdSm80ILi2ELi2EN4cute5tupleIJNS5_1CILi128EEES8_NS7_ILi64EEEEEENS_10bfloat16_tEfNS_4arch4Sm80ELb1ELb0ELb1ELb1ELb1ELb0ELb0ELb0ELi2ELi4ELi4ELi4ELb0EEENS1_21CollectiveEpilogueBwdISA_SB_SD_Li256ELb1ELb0ELi2EEENS1_25SingleTileBwdLPTSchedulerILb1ELi128ELb1EEEEEEEEEvNT_6ParamsE$_ZN4cute8smem_ptrIPN7cutlass10bfloat16_tEECI1NS_12iter_adaptorIS3_S4_EEES3_:
[----:B------:R-:W-:Y:S02]  /*ca00*/  MOV R10, 0xca20 ;  /* 0x0000ca20000a7802 */ /* 0x000fe40000000f00 */
[----:B------:R-:W-:Y:S05]  /*ca10*/  CALL.REL.NOINC `($_ZN7cutlass13device_kernelIN5flash19enable_sm80_to_sm89INS1_16FlashAttnBwdSm80INS1_25CollectiveMainloopBwdSm80ILi2ELi2EN4cute5tupleIJNS5_1CILi128EEES8_NS7_ILi64EEEEEENS_10bfloat16_tEfNS_4arch4Sm80ELb1ELb0ELb1ELb1ELb1ELb0ELb0ELb0ELi2ELi4ELi4ELi4ELb0EEENS1_21CollectiveEpilogueBwdISA_SB_SD_Li256ELb1ELb0ELi2EEENS1_25SingleTileBwdLPTSchedulerILb1ELi128ELb1EEEEEEEEEvNT_6ParamsE$_ZN4cute12iter_adaptorIPN7cutlass10bfloat16_tENS_8smem_ptrIS3_EEEC2ES3_) ;  /* 0xffffa95000007944 */ /* 0x000fea0003c3ffff */
[----:B------:R-:W-:-:S04]  /*ca20*/  MOV R9, 0x0 ;  /* 0x0000000000097802 */ /* 0x000fc80000000f00 */
[----:B------:R-:W-:Y:S05]  /*ca30*/  RET.REL.NODEC R8 `(_ZN7cutlass13device_kernelIN5flash19enable_sm80_to_sm89INS1_16FlashAttnBwdSm80INS1_25CollectiveMainloopBwdSm80ILi2ELi2EN4cute5tupleIJNS5_1CILi128EEES8_NS7_ILi64EEEEEENS_10bfloat16_tEfNS_4arch4Sm80ELb1ELb0ELb1ELb1ELb1ELb0ELb0ELb0ELi2ELi4ELi4ELi4ELb0EEENS1_21CollectiveEpilogueBwdISA_SB_SD_Li256ELb1ELb0ELi2EEENS1_25SingleTileBwdLPTSchedulerILb1ELi128ELb1EEEEEEEEEvNT_6ParamsE) ;  /* 0xffff35c008007950 */ /* 0x000fea0003c3ffff */
        .type           $_ZN7cutlass13device_kernelIN5flash19enable_sm80_to_sm89INS1_16FlashAttnBwdSm80INS1_25CollectiveMainloopBwdSm80ILi2ELi2EN4cute5tupleIJNS5_1CILi128EEES8_NS7_ILi64EEEEEENS_10bfloat16_tEfNS_4arch4Sm80ELb1ELb0ELb1ELb1ELb1ELb0ELb0ELb0ELi2ELi4ELi4ELi4ELb0EEENS1_21CollectiveEpilogueBwdISA_SB_SD_Li256ELb1ELb0ELi2EEENS1_25SingleTileBwdLPTSchedulerILb1ELi128ELb1EEEEEEEEEvNT_6ParamsE$_ZN4cute8smem_ptrIPN7cutlass9uint128_tEECI1NS_12iter_adaptorIS3_S4_EEES3_,@function
        .size           $_ZN7cutlass13device_kernelIN5flash19enable_sm80_to_sm89INS1_16FlashAttnBwdSm80INS1_25CollectiveMainloopBwdSm80ILi2ELi2EN4cute5tupleIJNS5_1CILi128EEES8_NS7_ILi64EEEEEENS_10bfloat16_tEfNS_4arch4Sm80ELb1ELb0ELb1ELb1ELb1ELb0ELb0ELb0ELi2ELi4ELi4ELi4ELb0EEENS1_21CollectiveEpilogueBwdISA_SB_SD_Li256ELb1ELb0ELi2EEENS1_25SingleTileBwdLPTSchedulerILb1ELi128ELb1EEEEEEEEEvNT_6ParamsE$_ZN4cute8smem_ptrIPN7cutlass9uint128_tEECI1NS_12iter_adaptorIS3_S4_EEES3_,($_ZN7cutlass13device_kernelIN5flash19enable_sm80_to_sm89INS1_16FlashAttnBwdSm80INS1_25CollectiveMainloopBwdSm80ILi2ELi2EN4cute5tupleIJNS5_1CILi128EEES8_NS7_ILi64EEEEEENS_10bfloat16_tEfNS_4arch4Sm80ELb1ELb0ELb1ELb1ELb1ELb0ELb0ELb0ELi2ELi4ELi4ELi4ELb0EEENS1_21CollectiveEpilogueBwdISA_SB_SD_Li256ELb1ELb0ELi2EEENS1_25SingleTileBwdLPTSchedulerILb1ELi128ELb1EEEEEEEEEvNT_6ParamsE$_ZN4cute8smem_ptrIPfECI1NS_12iter_adaptorIS1_S2_EEES1_ - $_ZN7cutlass13device_kernelIN5flash19enable_sm80_to_sm89INS1_16FlashAttnBwdSm80INS1_25CollectiveMainloopBwdSm80ILi2ELi2EN4cute5tupleIJNS5_1CILi128EEES8_NS7_ILi64EEEEEENS_10bfloat16_tEfNS_4arch4Sm80ELb1ELb0ELb1ELb1ELb1ELb0ELb0ELb0ELi2ELi4ELi4ELi4ELb0EEENS1_21CollectiveEpilogueBwdISA_SB_SD_Li256ELb1ELb0ELi2EEENS1_25SingleTileBwdLPTSchedulerILb1ELi128ELb1EEEEEEEEEvNT_6ParamsE$_ZN4cute8smem_ptrIPN7cutlass9uint128_tEECI1NS_12iter_adaptorIS3_S4_EEES3_)
$_ZN7cutlass13device_kernelIN5flash19enable_sm80_to_sm89INS1_16FlashAttnBwdSm80INS1_25CollectiveMainloopBwdSm80ILi2ELi2EN4cute5tupleIJNS5_1CILi128EEES8_NS7_ILi64EEEEEENS_10bfloat16_tEfNS_4arch4Sm80ELb1ELb0ELb1ELb1ELb1ELb0ELb0ELb0ELi2ELi4ELi4ELi4ELb0EEENS1_21CollectiveEpilogueBwdISA_SB_SD_Li256ELb1ELb0ELi2EEENS1_25SingleTileBwdLPTSchedulerILb1ELi128ELb1EEEEEEEEEvNT_6ParamsE$_ZN4cute8smem_ptrIPN7cutlass9uint128_tEECI1NS_12iter_adaptorIS3_S4_EEES3_:
[----:B------:R-:W-:Y:S02]  /*ca40*/  MOV R8, 0xca60 ;  /* 0x0000ca6000087802 */ /* 0x000fe40000000f00 */
[----:B------:R-:W-:Y:S05]  /*ca50*/  CALL.REL.NOINC `($_ZN7cutlass13device_kernelIN5flash19enable_sm80_to_sm89INS1_16FlashAttnBwdSm80INS1_25CollectiveMainloopBwdSm80ILi2ELi2EN4cute5tupleIJNS5_1CILi128EEES8_NS7_ILi64EEEEEENS_10bfloat16_tEfNS_4arch4Sm80ELb1ELb0ELb1ELb1ELb1ELb0ELb0ELb0ELi2ELi4ELi4ELi4ELb0EEENS1_21CollectiveEpilogueBwdISA_SB_SD_Li256ELb1ELb0ELi2EEENS1_25SingleTileBwdLPTSchedulerILb1ELi128ELb1EEEEEEEEEvNT_6ParamsE$_ZN4cute12iter_adaptorIPN7cutlass9uint128_tENS_8smem_ptrIS3_EEEC2ES3_) ;  /* 0xffffa95000007944 */ /* 0x000fea0003c3ffff */
[----:B------:R-:W-:-:S04]  /*ca60*/  MOV R7, 0x0 ;  /* 0x0000000000077802 */ /* 0x000fc80000000f00 */
[----:B------:R-:W-:Y:S05]  /*ca70*/  RET.REL.NODEC R6 `(_ZN7cutlass13device_kernelIN5flash19enable_sm80_to_sm89INS1_16FlashAttnBwdSm80INS1_25CollectiveMainloopBwdSm80ILi2ELi2EN4cute5tupleIJNS5_1CILi128EEES8_NS7_ILi64EEEEEENS_10bfloat16_tEfNS_4arch4Sm80ELb1ELb0ELb1ELb1ELb1ELb0ELb0ELb0ELi2ELi4ELi4ELi4ELb0EEENS1_21CollectiveEpilogueBwdISA_SB_SD_Li256ELb1ELb0ELi2EEENS1_25SingleTileBwdLPTSchedulerILb1ELi128ELb1EEEEEEEEEvNT_6ParamsE) ;  /* 0xffff358006007950 */ /* 0x000fea0003c3ffff */
        .type           $_ZN7cutlass13device_kernelIN5flash19enable_sm80_to_sm89INS1_16FlashAttnBwdSm80INS1_25CollectiveMainloopBwdSm80ILi2ELi2EN4cute5tupleIJNS5_1CILi128EEES8_NS7_ILi64EEEEEENS_10bfloat16_tEfNS_4arch4Sm80ELb1ELb0ELb1ELb1ELb1ELb0ELb0ELb0ELi2ELi4ELi4ELi4ELb0EEENS1_21CollectiveEpilogueBwdISA_SB_SD_Li256ELb1ELb0ELi2EEENS1_25SingleTileBwdLPTSchedulerILb1ELi128ELb1EEEEEEEEEvNT_6ParamsE$_ZN4cute8smem_ptrIPfECI1NS_12iter_adaptorIS1_S2_EEES1_,@function
        .size           $_ZN7cutlass13device_kernelIN5flash19enable_sm80_to_sm89INS1_16FlashAttnBwdSm80INS1_25CollectiveMainloopBwdSm80ILi2ELi2EN4cute5tupleIJNS5_1CILi128EEES8_NS7_ILi64EEEEEENS_10bfloat16_tEfNS_4arch4Sm80ELb1ELb0ELb1ELb1ELb1ELb0ELb0ELb0ELi2ELi4ELi4ELi4ELb0EEENS1_21CollectiveEpilogueBwdISA_SB_SD_Li256ELb1ELb0ELi2EEENS1_25SingleTileBwdLPTSchedulerILb1ELi128ELb1EEEEEEEEEvNT_6ParamsE$_ZN4cute8smem_ptrIPfECI1NS_12iter_adaptorIS1_S2_EEES1_,($_ZN7cutlass13device_kernelIN5flash19enable_sm80_to_sm89INS1_16FlashAttnBwdSm80INS1_25CollectiveMainloopBwdSm80ILi2ELi2EN4cute5tupleIJNS5_1CILi128EEES8_NS7_ILi64EEEEEENS_10bfloat16_tEfNS_4arch4Sm80ELb1ELb0ELb1ELb1ELb1ELb0ELb0ELb0ELi2ELi4ELi4ELi4ELb0EEENS1_21CollectiveEpilogueBwdISA_SB_SD_Li256ELb1ELb0ELi2EEENS1_25SingleTileBwdLPTSchedulerILb1ELi128ELb1EEEEEEEEEvNT_6ParamsE$_ZN4cute8smem_ptrIPjECI1NS_12iter_adaptorIS1_S2_EEES1_ - $_ZN7cutlass13device_kernelIN5flash19enable_sm80_to_sm89INS1_16FlashAttnBwdSm80INS1_25CollectiveMainloopBwdSm80ILi2ELi2EN4cute5tupleIJNS5_1CILi128EEES8_NS7_ILi64EEEEEENS_10bfloat16_tEfNS_4arch4Sm80ELb1ELb0ELb1ELb1ELb1ELb0ELb0ELb0ELi2ELi4ELi4ELi4ELb0EEENS1_21CollectiveEpilogueBwdISA_SB_SD_Li256ELb1ELb0ELi2EEENS1_25SingleTileBwdLPTSchedulerILb1ELi128ELb1EEEEEEEEEvNT_6ParamsE$_ZN4cute8smem_ptrIPfECI1NS_12iter_adaptorIS1_S2_EEES1_)
$_ZN7cutlass13device_kernelIN5flash19enable_sm80_to_sm89INS1_16FlashAttnBwdSm80INS1_25CollectiveMainloopBwdSm80ILi2ELi2EN4cute5tupleIJNS5_1CILi128EEES8_NS7_ILi64EEEEEENS_10bfloat16_tEfNS_4arch4Sm80ELb1ELb0ELb1ELb1ELb1ELb0ELb0ELb0ELi2ELi4ELi4ELi4ELb0EEENS1_21CollectiveEpilogueBwdISA_SB_SD_Li256ELb1ELb0ELi2EEENS1_25SingleTileBwdLPTSchedulerILb1ELi128ELb1EEEEEEEEEvNT_6ParamsE$_ZN4cute8smem_ptrIPfECI1NS_12iter_adaptorIS1_S2_EEES1_:
[----:B------:R-:W-:Y:S02]  /*ca80*/  MOV R10, 0xcaa0 ;  /* 0x0000caa0000a7802 */ /* 0x000fe40000000f00 */
[----:B------:R-:W-:Y:S05]  /*ca90*/  CALL.REL.NOINC `($_ZN7cutlass13device_kernelIN5flash19enable_sm80_to_sm89INS1_16FlashAttnBwdSm80INS1_25CollectiveMainloopBwdSm80ILi2ELi2EN4cute5tupleIJNS5_1CILi128EEES8_NS7_ILi64EEEEEENS_10bfloat16_tEfNS_4arch4Sm80ELb1ELb0ELb1ELb1ELb1ELb0ELb0ELb0ELi2ELi4ELi4ELi4ELb0EEENS1_21CollectiveEpilogueBwdISA_SB_SD_Li256ELb1ELb0ELi2EEENS1_25SingleTileBwdLPTSchedulerILb1ELi128ELb1EEEEEEEEEvNT_6ParamsE$_ZN4cute12iter_adaptorIPfNS_8smem_ptrIS1_EEEC2ES1_) ;  /* 0xffffa99000007944 */ /* 0x000fea0003c3ffff */
[----:B------:R-:W-:-:S04]  /*caa0*/  MOV R9, 0x0 ;  /* 0x0000000000097802 */ /* 0x000fc80000000f00 */
[----:B------:R-:W-:Y:S05]  /*cab0*/  RET.REL.NODEC R8 `(_ZN7cutlass13device_kernelIN5flash19enable_sm80_to_sm89INS1_16FlashAttnBwdSm80INS1_25CollectiveMainloopBwdSm80ILi2ELi2EN4cute5tupleIJNS5_1CILi128EEES8_NS7_ILi64EEEEEENS_10bfloat16_tEfNS_4arch4Sm80ELb1ELb0ELb1ELb1ELb1ELb0ELb0ELb0ELi2ELi4ELi4ELi4ELb0EEENS1_21CollectiveEpilogueBwdISA_SB_SD_Li256ELb1ELb0ELi2EEENS1_25SingleTileBwdLPTSchedulerILb1ELi128ELb1EEEEEEEEEvNT_6ParamsE) ;  /* 0xffff354008007950 */ /* 0x000fea0003c3ffff */
        .type           $_ZN7cutlass13device_kernelIN5flash19enable_sm80_to_sm89INS1_16FlashAttnBwdSm80INS1_25CollectiveMainloopBwdSm80ILi2ELi2EN4cute5tupleIJNS5_1CILi128EEES8_NS7_ILi64EEEEEENS_10bfloat16_tEfNS_4arch4Sm80ELb1ELb0ELb1ELb1ELb1ELb0ELb0ELb0ELi2ELi4ELi4ELi4ELb0EEENS1_21CollectiveEpilogueBwdISA_SB_SD_Li256ELb1ELb0ELi2EEENS1_25SingleTileBwdLPTSchedulerILb1ELi128ELb1EEEEEEEEEvNT_6ParamsE$_ZN4cute8smem_ptrIPjECI1NS_12iter_adaptorIS1_S2_EEES1_,@function
        .size           $_ZN7cutlass13device_kernelIN5flash19enable_sm80_to_sm89INS1_16FlashAttnBwdSm80INS1_25CollectiveMainloopBwdSm80ILi2ELi2EN4cute5tupleIJNS5_1CILi128EEES8_NS7_ILi64EEEEEENS_10bfloat16_tEfNS_4arch4Sm80ELb1ELb0ELb1ELb1ELb1ELb0ELb0ELb0ELi2ELi4ELi4ELi4ELb0EEENS1_21CollectiveEpilogueBwdISA_SB_SD_Li256ELb1ELb0ELi2EEENS1_25SingleTileBwdLPTSchedulerILb1ELi128ELb1EEEEEEEEEvNT_6ParamsE$_ZN4cute8smem_ptrIPjECI1NS_12iter_adaptorIS1_S2_EEES1_,($_ZN7cutlass13device_kernelIN5flash19enable_sm80_to_sm89INS1_16FlashAttnBwdSm80INS1_25CollectiveMainloopBwdSm80ILi2ELi2EN4cute5tupleIJNS5_1CILi128EEES8_NS7_ILi64EEEEEENS_10bfloat16_tEfNS_4arch4Sm80ELb1ELb0ELb1ELb1ELb1ELb0ELb0ELb0ELi2ELi4ELi4ELi4ELb0EEENS1_21CollectiveEpilogueBwdISA_SB_SD_Li256ELb1ELb0ELi2EEENS1_25SingleTileBwdLPTSchedulerILb1ELi128ELb1EEEEEEEEEvNT_6ParamsE$_ZN73_INTERNAL_24fd9406_37_flash_bwd_hdim64_bf16_softcap_sm80_cu_3fbc093a_291814__viaddmin_s32Eiii - $_ZN7cutlass13device_kernelIN5flash19enable_sm80_to_sm89INS1_16FlashAttnBwdSm80INS1_25CollectiveMainloopBwdSm80ILi2ELi2EN4cute5tupleIJNS5_1CILi128EEES8_NS7_ILi64EEEEEENS_10bfloat16_tEfNS_4arch4Sm80ELb1ELb0ELb1ELb1ELb1ELb0ELb0ELb0ELi2ELi4ELi4ELi4ELb0EEENS1_21CollectiveEpilogueBwdISA_SB_SD_Li256ELb1ELb0ELi2EEENS1_25SingleTileBwdLPTSchedulerILb1ELi128ELb1EEEEEEEEEvNT_6ParamsE$_ZN4cute8smem_ptrIPjECI1NS_12iter_adaptorIS1_S2_EEES1_)
$_ZN7cutlass13device_kernelIN5flash19enable_sm80_to_sm89INS1_16FlashAttnBwdSm80INS1_25CollectiveMainloopBwdSm80ILi2ELi2EN4cute5tupleIJNS5_1CILi128EEES8_NS7_ILi64EEEEEENS_10bfloat16_tEfNS_4arch4Sm80ELb1ELb0ELb1ELb1ELb1ELb0ELb0ELb0ELi2ELi4ELi4ELi4ELb0EEENS1_21CollectiveEpilogueBwdISA_SB_SD_Li256ELb1ELb0ELi2EEENS1_25SingleTileBwdLPTSchedulerILb1ELi128ELb1EEEEEEEEEvNT_6ParamsE$_ZN4cute8smem_ptrIPjECI1NS_12iter_adaptorIS1_S2_EEES1_:
[----:B------:R-:W-:Y:S02]  /*cac0*/  MOV R10, 0xcae0 ;  /* 0x0000cae0000a7802 */ /* 0x000fe40000000f00 */
[----:B------:R-:W-:Y:S05]  /*cad0*/  CALL.REL.NOINC `($_ZN7cutlass13device_kernelIN5flash19enable_sm80_to_sm89INS1_16FlashAttnBwdSm80INS1_25CollectiveMainloopBwdSm80ILi2ELi2EN4cute5tupleIJNS5_1CILi128EEES8_NS7_ILi64EEEEEENS_10bfloat16_tEfNS_4arch4Sm80ELb1ELb0ELb1ELb1ELb1ELb0ELb0ELb0ELi2ELi4ELi4ELi4ELb0EEENS1_21CollectiveEpilogueBwdISA_SB_SD_Li256ELb1ELb0ELi2EEENS1_25SingleTileBwdLPTSchedulerILb1ELi128ELb1EEEEEEEEEvNT_6ParamsE$_ZN4cute12iter_adaptorIPjNS_8smem_ptrIS1_EEEC2ES1_) ;  /* 0xffffa99000007944 */ /* 0x000fea0003c3ffff */
[----:B------:R-:W-:-:S04]  /*cae0*/  MOV R9, 0x0 ;  /* 0x0000000000097802 */ /* 0x000fc80000000f00 */
[----:B------:R-:W-:Y:S05]  /*caf0*/  RET.REL.NODEC R8 `(_ZN7cutlass13device_kernelIN5flash19enable_sm80_to_sm89INS1_16FlashAttnBwdSm80INS1_25CollectiveMainloopBwdSm80ILi2ELi2EN4cute5tupleIJNS5_1CILi128EEES8_NS7_ILi64EEEEEENS_10bfloat16_tEfNS_4arch4Sm80ELb1ELb0ELb1ELb1ELb1ELb0ELb0ELb0ELi2ELi4ELi4ELi4ELb0EEENS1_21CollectiveEpilogueBwdISA_SB_SD_Li256ELb1ELb0ELi2EEENS1_25SingleTileBwdLPTSchedulerILb1ELi128ELb1EEEEEEEEEvNT_6ParamsE) ;  /* 0xffff350008007950 */ /* 0x000fea0003c3ffff */
        .type           $_ZN7cutlass13device_kernelIN5flash19enable_sm80_to_sm89INS1_16FlashAttnBwdSm80INS1_25CollectiveMainloopBwdSm80ILi2ELi2EN4cute5tupleIJNS5_1CILi128EEES8_NS7_ILi64EEEEEENS_10bfloat16_tEfNS_4arch4Sm80ELb1ELb0ELb1ELb1ELb1ELb0ELb0ELb0ELi2ELi4ELi4ELi4ELb0EEENS1_21CollectiveEpilogueBwdISA_SB_SD_Li256ELb1ELb0ELi2EEENS1_25SingleTileBwdLPTSchedulerILb1ELi128ELb1EEEEEEEEEvNT_6ParamsE$_ZN73_INTERNAL_24fd9406_37_flash_bwd_hdim64_bf16_softcap_sm80_cu_3fbc093a_291814__viaddmin_s32Eiii,@function
        .size           $_ZN7cutlass13device_kernelIN5flash19enable_sm80_to_sm89INS1_16FlashAttnBwdSm80INS1_25CollectiveMainloopBwdSm80ILi2ELi2EN4cute5tupleIJNS5_1CILi128EEES8_NS7_ILi64EEEEEENS_10bfloat16_tEfNS_4arch4Sm80ELb1ELb0ELb1ELb1ELb1ELb0ELb0ELb0ELi2ELi4ELi4ELi4ELb0EEENS1_21CollectiveEpilogueBwdISA_SB_SD_Li256ELb1ELb0ELi2EEENS1_25SingleTileBwdLPTSchedulerILb1ELi128ELb1EEEEEEEEEvNT_6ParamsE$_ZN73_INTERNAL_24fd9406_37_flash_bwd_hdim64_bf16_softcap_sm80_cu_3fbc093a_291814__viaddmin_s32Eiii,($_ZN7cutlass13device_kernelIN5flash19enable_sm80_to_sm89INS1_16FlashAttnBwdSm80INS1_25CollectiveMainloopBwdSm80ILi2ELi2EN4cute5tupleIJNS5_1CILi128EEES8_NS7_ILi64EEEEEENS_10bfloat16_tEfNS_4arch4Sm80ELb1ELb0ELb1ELb1ELb1ELb0ELb0ELb0ELi2ELi4ELi4ELi4ELb0EEENS1_21CollectiveEpilogueBwdISA_SB_SD_Li256ELb1ELb0ELi2EEENS1_25SingleTileBwdLPTSchedulerILb1ELi128ELb1EEEEEEEEEvNT_6ParamsE$_ZN73_INTERNAL_24fd9406_37_flash_bwd_hdim64_bf16_softcap_sm80_cu_3fbc093a_291824__cvta_generic_to_sharedEPKv - $_ZN7cutlass13device_kernelIN5flash19enable_sm80_to_sm89INS1_16FlashAttnBwdSm80INS1_25CollectiveMainloopBwdSm80ILi2ELi2EN4cute5tupleIJNS5_1CILi128EEES8_NS7_ILi64EEEEEENS_10bfloat16_tEfNS_4arch4Sm80ELb1ELb0ELb1ELb1ELb1ELb0ELb0ELb0ELi2ELi4ELi4ELi4ELb0EEENS1_21CollectiveEpilogueBwdISA_SB_SD_Li256ELb1ELb0ELi2EEENS1_25SingleTileBwdLPTSchedulerILb1ELi128ELb1EEEEEEEEEvNT_6ParamsE$_ZN73_INTERNAL_24fd9406_37_flash_bwd_hdim64_bf16_softcap_sm80_cu_3fbc093a_291814__viaddmin_s32Eiii)
$_ZN7cutlass13device_kernelIN5flash19enable_sm80_to_sm89INS1_16FlashAttnBwdSm80INS1_25CollectiveMainloopBwdSm80ILi2ELi2EN4cute5tupleIJNS5_1CILi128EEES8_NS7_ILi64EEEEEENS_10bfloat16_tEfNS_4arch4Sm80ELb1ELb0ELb1ELb1ELb1ELb0ELb0ELb0ELi2ELi4ELi4ELi4ELb0EEENS1_21CollectiveEpilogueBwdISA_SB_SD_Li256ELb1ELb0ELi2EEENS1_25SingleTileBwdLPTSchedulerILb1ELi128ELb1EEEEEEEEEvNT_6ParamsE$_ZN73_INTERNAL_24fd9406_37_flash_bwd_hdim64_bf16_softcap_sm80_cu_3fbc093a_291814__viaddmin_s32Eiii:
[----:B------:R-:W-:Y:S02]  /*cb00*/  IADD3 R3, R3, R46, RZ ;  /* 0x0000002e03037210 */ /* 0x000fe40007ffe0ff */
[----:B------:R-:W-:Y:S02]  /*cb10*/  MOV R6, 0xcb30 ;  /* 0x0000cb3000067802 */ /* 0x000fe40000000f00 */
[----:B------:R-:W-:Y:S05]  /*cb20*/  CALL.REL.NOINC `($_ZN7cutlass13device_kernelIN5flash19enable_sm80_to_sm89INS1_16FlashAttnBwdSm80INS1_25CollectiveMainloopBwdSm80ILi2ELi2EN4cute5tupleIJNS5_1CILi128EEES8_NS7_ILi64EEEEEENS_10bfloat16_tEfNS_4arch4Sm80ELb1ELb0ELb1ELb1ELb1ELb0ELb0ELb0ELi2ELi4ELi4ELi4ELb0EEENS1_21CollectiveEpilogueBwdISA_SB_SD_Li256ELb1ELb0ELi2EEENS1_25SingleTileBwdLPTSchedulerILb1ELi128ELb1EEEEEEEEEvNT_6ParamsE$min) ;  /* 0x0005bd4000007944 */ /* 0x000fea0003c00000 */
[----:B------:R-:W-:-:S04]  /*cb30*/  MOV R3, 0x0 ;  /* 0x0000000000037802 */ /* 0x000fc80000000f00 */
[----:B------:R-:W-:Y:S05]  /*cb40*/  RET.REL.NODEC R2 `(_ZN7cutlass13device_kernelIN5flash19enable_sm80_to_sm89INS1_16FlashAttnBwdSm80INS1_25CollectiveMainloopBwdSm80ILi2ELi2EN4cute5tupleIJNS5_1CILi128EEES8_NS7_ILi64EEEEEENS_10bfloat16_tEfNS_4arch4Sm80ELb1ELb0ELb1ELb1ELb1ELb0ELb0ELb0ELi2ELi4ELi4ELi4ELb0EEENS1_21CollectiveEpilogueBwdISA_SB_SD_Li256ELb1ELb0ELi2EEENS1_25SingleTileBwdLPTSchedulerILb1ELi128ELb1EEEEEEEEEvNT_6ParamsE) ;  /* 0xffff34b002007950 */ /* 0x000fea0003c3ffff */
        .type           $_ZN7cutlass13device_kernelIN5flash19enable_sm80_to_sm89INS1_16FlashAttnBwdSm80INS1_25CollectiveMainloopBwdSm80ILi2ELi2EN4cute5tupleIJNS5_1CILi128EEES8_NS7_ILi64EEEEEENS_10bfloat16_tEfNS_4arch4Sm80ELb1ELb0ELb1ELb1ELb1ELb0ELb0ELb0ELi2ELi4ELi4ELi4ELb0EEENS1_21CollectiveEpilogueBwdISA_SB_SD_Li256ELb1ELb0ELi2EEENS1_25SingleTileBwdLPTSchedulerILb1ELi128ELb1EEEEEEEEEvNT_6ParamsE$_ZN73_INTERNAL_24fd9406_37_flash_bwd_hdim64_bf16_softcap_sm80_cu_3fbc093a_291824__cvta_generic_to_sharedEPKv,@function
        .size           $_ZN7cutlass13device_kernelIN5flash19enable_sm80_to_sm89INS1_16FlashAttnBwdSm80INS1_25CollectiveMainloopBwdSm80ILi2ELi2EN4cute5tupleIJNS5_1CILi128EEES8_NS7_ILi64EEEEEENS_10bfloat16_tEfNS_4arch4Sm80ELb1ELb0ELb1ELb1ELb1ELb0ELb0ELb0ELi2ELi4ELi4ELi4ELb0EEENS1_21CollectiveEpilogueBwdISA_SB_SD_Li256ELb1ELb0ELi2EEENS1_25SingleTileBwdLPTSchedulerILb1ELi128ELb1EEEEEEEEEvNT_6ParamsE$_ZN73_INTERNAL_24fd9406_37_flash_bwd_hdim64_bf16_softcap_sm80_cu_3fbc093a_291824__cvta_generic_to_sharedEPKv,($_ZN7cutlass13device_kernelIN5flash19enable_sm80_to_sm89INS1_16FlashAttnBwdSm80INS1_25CollectiveMainloopBwdSm80ILi2ELi2EN4cute5tupleIJNS5_1CILi128EEES8_NS7_ILi64EEEEEENS_10bfloat16_tEfNS_4arch4Sm80ELb1ELb0ELb1ELb1ELb1ELb0ELb0ELb0ELi2ELi4ELi4ELi4ELb0EEENS1_21CollectiveEpilogueBwdISA_SB_SD_Li256ELb1ELb0ELi2EEENS1_25SingleTileBwdLPTSchedulerILb1ELi128ELb1EEEEEEEEEvNT_6ParamsE$_ZN73_INTERNAL_24fd9406_37_flash_bwd_hdim64_bf16_softcap_sm80_cu_3fbc093a_29189atomicAddEPff - $_ZN7cutlass13device_kernelIN5flash19enable_sm80_to_sm89INS1_16FlashAttnBwdSm80INS1_25CollectiveMainloopBwdSm80ILi2ELi2EN4cute5tupleIJNS5_1CILi128EEES8_NS7_ILi64EEEEEENS_10bfloat16_tEfNS_4arch4Sm80ELb1ELb0ELb1ELb1ELb1ELb0ELb0ELb0ELi2ELi4ELi4ELi4ELb0EEENS1_21CollectiveEpilogueBwdISA_SB_SD_Li256ELb1ELb0ELi2EEENS1_25SingleTileBwdLPTSchedulerILb1ELi128ELb1EEEEEEEEEvNT_6ParamsE$_ZN73_INTERNAL_24fd9406_37_flash_bwd_hdim64_bf16_softcap_sm80_cu_3fbc093a_291824__cvta_generic_to_sharedEPKv)
$_ZN7cutlass13device_kernelIN5flash19enable_sm80_to_sm89INS1_16FlashAttnBwdSm80INS1_25CollectiveMainloopBwdSm80ILi2ELi2EN4cute5tupleIJNS5_1CILi128EEES8_NS7_ILi64EEEEEENS_10bfloat16_tEfNS_4arch4Sm80ELb1ELb0ELb1ELb1ELb1ELb0ELb0ELb0ELi2ELi4ELi4ELi4ELb0EEENS1_21CollectiveEpilogueBwdISA_SB_SD_Li256ELb1ELb0ELi2EEENS1_25SingleTileBwdLPTSchedulerILb1ELi128ELb1EEEEEEEEEvNT_6ParamsE$_ZN73_INTERNAL_24fd9406_37_flash_bwd_hdim64_bf16_softcap_sm80_cu_3fbc093a_291824__cvta_generic_to_sharedEPKv:
[----:B------:R-:W-:Y:S02]  /*cb50*/  MOV R3, 0x0 ;  /* 0x0000000000037802 */ /* 0x000fe40000000f00 */
[----:B------:R-:W-:Y:S02]  /*cb60*/  IADD3 R4, R4, -c[0x0][0x18], RZ ;  /* 0x8000060004047a10 */ /* 0x000fe40007ffe0ff */
[----:B------:R-:W-:Y:S05]  /*cb70*/  RET.REL.NODEC R2 `(_ZN7cutlass13device_kernelIN5flash19enable_sm80_to_sm89INS1_16FlashAttnBwdSm80INS1_25CollectiveMainloopBwdSm80ILi2ELi2EN4cute5tupleIJNS5_1CILi128EEES8_NS7_ILi64EEEEEENS_10bfloat16_tEfNS_4arch4Sm80ELb1ELb0ELb1ELb1ELb1ELb0ELb0ELb0ELi2ELi4ELi4ELi4ELb0EEENS1_21CollectiveEpilogueBwdISA_SB_SD_Li256ELb1ELb0ELi2EEENS1_25SingleTileBwdLPTSchedulerILb1ELi128ELb1EEEEEEEEEvNT_6ParamsE) ;  /* 0xffff348002007950 */ /* 0x000fea0003c3ffff */
        .type           $_ZN7cutlass13device_kernelIN5flash19enable_sm80_to_sm89INS1_16FlashAttnBwdSm80INS1_25CollectiveMainloopBwdSm80ILi2ELi2EN4cute5tupleIJNS5_1CILi128EEES8_NS7_ILi64EEEEEENS_10bfloat16_tEfNS_4arch4Sm80ELb1ELb0ELb1ELb1ELb1ELb0ELb0ELb0ELi2ELi4ELi4ELi4ELb0EEENS1_21CollectiveEpilogueBwdISA_SB_SD_Li256ELb1ELb0ELi2EEENS1_25SingleTileBwdLPTSchedulerILb1ELi128ELb1EEEEEEEEEvNT_6ParamsE$_ZN73_INTERNAL_24fd9406_37_flash_bwd_hdim64_bf16_softcap_sm80_cu_3fbc093a_29189atomicAddEPff,@function
        .size           $_ZN7cutlass13device_kernelIN5flash19enable_sm80_to_sm89INS1_16FlashAttnBwdSm80INS1_25CollectiveMainloopBwdSm80ILi2ELi2EN4cute5tupleIJNS5_1CILi128EEES8_NS7_ILi64EEEEEENS_10bfloat16_tEfNS_4arch4Sm80ELb1ELb0ELb1ELb1ELb1ELb0ELb0ELb0ELi2ELi4ELi4ELi4ELb0EEENS1_21CollectiveEpilogueBwdISA_SB_SD_Li256ELb1ELb0ELi2EEENS1_25SingleTileBwdLPTSchedulerILb1ELi128ELb1EEEEEEEEEvNT_6ParamsE$_ZN73_INTERNAL_24fd9406_37_flash_bwd_hdim64_bf16_softcap_sm80_cu_3fbc093a_29189atomicAddEPff,($_ZN7cutlass13device_kernelIN5flash19enable_sm80_to_sm89INS1_16FlashAttnBwdSm80INS1_25CollectiveMainloopBwdSm80ILi2ELi2EN4cute5tupleIJNS5_1CILi128EEES8_NS7_ILi64EEEEEENS_10bfloat16_tEfNS_4arch4Sm80ELb1ELb0ELb1ELb1ELb1ELb0ELb0ELb0ELi2ELi4ELi4ELi4ELb0EEENS1_21CollectiveEpilogueBwdISA_SB_SD_Li256ELb1ELb0ELi2EEENS1_25SingleTileBwdLPTSchedulerILb1ELi128ELb1EEEEEEEEEvNT_6ParamsE$_ZZN4cute12filter_tupleINS_5tupleIJNS1_IJNS_10UnderscoreENS_1CILi0EEEEEENS1_IJS4_S2_EEEEEENS1_IJNS1_IJNS1_IJNS3_ILi1EEES4_EEES4_EEENS1_IJNS1_IJS4_S4_EEEiEEEEEEZNS_5sliceIS7_SD_EEDaRKT_RKT0_EUlRKT_RKT0_E_EEDaSH_SK_OT1_ENKUlDpSN_E_clIJNS1_IJS9_EEENS1_IJiEEEEEEDaSU_ - $_ZN7cutlass13device_kernelIN5flash19enable_sm80_to_sm89INS1_16FlashAttnBwdSm80INS1_25CollectiveMainloopBwdSm80ILi2ELi2EN4cute5tupleIJNS5_1CILi128EEES8_NS7_ILi64EEEEEENS_10bfloat16_tEfNS_4arch4Sm80ELb1ELb0ELb1ELb1ELb1ELb0ELb0ELb0ELi2ELi4ELi4ELi4ELb0EEENS1_21CollectiveEpilogueBwdISA_SB_SD_Li256ELb1ELb0ELi2EEENS1_25SingleTileBwdLPTSchedulerILb1ELi128ELb1EEEEEEEEEvNT_6ParamsE$_ZN73_INTERNAL_24fd9406_37_flash_bwd_hdim64_bf16_softcap_sm80_cu_3fbc093a_29189atomicAddEPff)
$_ZN7cutlass13device_kernelIN5flash19enable_sm80_to_sm89INS1_16FlashAttnBwdSm80INS1_25CollectiveMainloopBwdSm80ILi2ELi2EN4cute5tupleIJNS5_1CILi128EEES8_NS7_ILi64EEEEEENS_10bfloat16_tEfNS_4arch4Sm80ELb1ELb0ELb1ELb1ELb1ELb0ELb0ELb0ELi2ELi4ELi4ELi4ELb0EEENS1_21CollectiveEpilogueBwdISA_SB_SD_Li256ELb1ELb0ELi2EEENS1_25SingleTileBwdLPTSchedulerILb1ELi128ELb1EEEEEEEEEvNT_6ParamsE$_ZN73_INTERNAL_24fd9406_37_flash_bwd_hdim64_bf16_softcap_sm80_cu_3fbc093a_29189atomicAddEPff:
[----:B------:R-:W-:Y:S01]  /*cb80*/  BSSY B0, `(.L_x_2864) ;  /* 0x0000003000007945 */ /* 0x000fe20003800000 */
[----:B------:R-:W-:Y:S02]  /*cb90*/  MOV R12, 0xcbb0 ;  /* 0x0000cbb0000c7802 */ /* 0x000fe40000000f00 */
[----:B------:R-:W-:Y:S05]  /*cba0*/  CALL.REL.NOINC `($_ZN7cutlass13device_kernelIN5flash19enable_sm80_to_sm89INS1_16FlashAttnBwdSm80INS1_25CollectiveMainloopBwdSm80ILi2ELi2EN4cute5tupleIJNS5_1CILi128EEES8_NS7_ILi64EEEEEENS_10bfloat16_tEfNS_4arch4Sm80ELb1ELb0ELb1ELb1ELb1ELb0ELb0ELb0ELi2ELi4ELi4ELi4ELb0EEENS1_21CollectiveEpilogueBwdISA_SB_SD_Li256ELb1ELb0ELi2EEENS1_25SingleTileBwdLPTSchedulerILb1ELi128ELb1EEEEEEEEEvNT_6ParamsE$__fAtomicAdd) ;  /* 0x0005bb5000007944 */ /* 0x000fea0003c00000 */
[----:B------:R-:W-:Y:S05]  /*cbb0*/  BSYNC B0 ;  /* 0x0000000000007941 */ /* 0x000fea0003800000 */
.L_x_2864:
[----:B------:R-:W-:-:S04]  /*cbc0*/  MOV R11, 0x0 ;  /* 0x00000000000b7802 */ /* 0x000fc80000000f00 */
[----:B------:R-:W-:Y:S05]  /*cbd0*/  RET.REL.NODEC R10 `(_ZN7cutlass13device_kernelIN5flash19enable_sm80_to_sm89INS1_16FlashAttnBwdSm80INS1_25CollectiveMainloopBwdSm80ILi2ELi2EN4cute5tupleIJNS5_1CILi128EEES8_NS7_ILi64EEEEEENS_10bfloat16_tEfNS_4arch4Sm80ELb1ELb0ELb1ELb1ELb1ELb0ELb0ELb0ELi2ELi4ELi4ELi4ELb0EEENS1_21CollectiveEpilogueBwdISA_SB_SD_Li256ELb1ELb0ELi2EEENS1_25SingleTileBwdLPTSchedulerILb1ELi128ELb1EEEEEEEEEvNT_6ParamsE) ;  /* 0xffff34200a007950 */ /* 0x000fea0003c3ffff */
        .type           $_ZN7cutlass13device_kernelIN5flash19enable_sm80_to_sm89INS1_16FlashAttnBwdSm80INS1_25CollectiveMainloopBwdSm80ILi2ELi2EN4cute5tupleIJNS5_1CILi128EEES8_NS7_ILi64EEEEEENS_10bfloat16_tEfNS_4arch4Sm80ELb1ELb0ELb1ELb1ELb1ELb0ELb0ELb0ELi2ELi4ELi4ELi4ELb0EEENS1_21CollectiveEpilogueBwdISA_SB_SD_Li256ELb1ELb0ELi2EEENS1_25SingleTileBwdLPTSchedulerILb1ELi128ELb1EEEEEEEEEvNT_6ParamsE$_ZZN4cute12filter_tupleINS_5tupleIJNS1_IJNS_10UnderscoreENS_1CILi0EEEEEENS1_IJS4_S2_EEEEEENS1_IJNS1_IJNS1_IJNS3_ILi1EEES4_EEES4_EEENS1_IJNS1_IJS4_S4_EEEiEEEEEEZNS_5sliceIS7_SD_EEDaRKT_RKT0_EUlRKT_RKT0_E_EEDaSH_SK_OT1_ENKUlDpSN_E_clIJNS1_IJS9_EEENS1_IJiEEEEEEDaSU_,@function
        .size           $_ZN7cutlass13device_kernelIN5flash19enable_sm80_to_sm89INS1_16FlashAttnBwdSm80INS1_25CollectiveMainloopBwdSm80ILi2ELi2EN4cute5tupleIJNS5_1CILi128EEES8_NS7_ILi64EEEEEENS_10bfloat16_tEfNS_4arch4Sm80ELb1ELb0ELb1ELb1ELb1ELb0ELb0ELb0ELi2ELi4ELi4ELi4ELb0EEENS1_21CollectiveEpilogueBwdISA_SB_SD_Li256ELb1ELb0ELi2EEENS1_25SingleTileBwdLPTSchedulerILb1ELi128ELb1EEEEEEEEEvNT_6ParamsE$_ZZN4cute12filter_tupleINS_5tupleIJNS1_IJNS_10UnderscoreENS_1CILi0EEEEEENS1_IJS4_S2_EEEEEENS1_IJNS1_IJNS1_IJNS3_ILi1EEES4_EEES4_EEENS1_IJNS1_IJS4_S4_EEEiEEEEEEZNS_5sliceIS7_SD_EEDaRKT_RKT0_EUlRKT_RKT0_E_EEDaSH_SK_OT1_ENKUlDpSN_E_clIJNS1_IJS9_EEENS1_IJiEEEEEEDaSU_,($_ZN7cutlass13device_kernelIN5flash19enable_sm80_to_sm89INS1_16FlashAttnBwdSm80INS1_25CollectiveMainloopBwdSm80ILi2ELi2EN4cute5tupleIJNS5_1CILi128EEES8_NS7_ILi64EEEEEENS_10bfloat16_tEfNS_4arch4Sm80ELb1ELb0ELb1ELb1ELb1ELb0ELb0ELb0ELi2ELi4ELi4ELi4ELb0EEENS1_21CollectiveEpilogueBwdISA_SB_SD_Li256ELb1ELb0ELi2EEENS1_25SingleTileBwdLPTSchedulerILb1ELi128ELb1EEEEEEEEEvNT_6ParamsE$_ZZN4cute12filter_tupleINS_5tupleIJNS1_IJNS_1CILi0EEENS1_IJNS2_ILi1EEENS2_ILi512EEEiEEEEEENS2_ILi4096EEENS1_IJiNS2_ILi8192EEEEEEEEEZNS_7flattenISB_EEDaRKT_EUlRKT_E_EEDaSF_OT0_ENKUlDpSI_E_clIJNS1_IJS3_S4_S5_iEEENS1_IJS8_EEESA_EEEDaSM_ - $_ZN7cutlass13device_kernelIN5flash19enable_sm80_to_sm89INS1_16FlashAttnBwdSm80INS1_25CollectiveMainloopBwdSm80ILi2ELi2EN4cute5tupleIJNS5_1CILi128EEES8_NS7_ILi64EEEEEENS_10bfloat16_tEfNS_4arch4Sm80ELb1ELb0ELb1ELb1ELb1ELb0ELb0ELb0ELi2ELi4ELi4ELi4ELb0EEENS1_21CollectiveEpilogueBwdISA_SB_SD_Li256ELb1ELb0ELi2EEENS1_25SingleTileBwdLPTSchedulerILb1ELi128ELb1EEEEEEEEEvNT_6ParamsE$_ZZN4cute12filter_tupleINS_5tupleIJNS1_IJNS_10UnderscoreENS_1CILi0EEEEEENS1_IJS4_S2_EEEEEENS1_IJNS1_IJNS1_IJNS3_ILi1EEES4_EEES4_EEENS1_IJNS1_IJS4_S4_EEEiEEEEEEZNS_5sliceIS7_SD_EEDaRKT_RKT0_EUlRKT_RKT0_E_EEDaSH_SK_OT1_ENKUlDpSN_E_clIJNS1_IJS9_EEENS1_IJiEEEEEEDaSU_)
$_ZN7cutlass13device_kernelIN5flash19enable_sm80_to_sm89INS1_16FlashAttnBwdSm80INS1_25CollectiveMainloopBwdSm80ILi2ELi2EN4cute5tupleIJNS5_1CILi128EEES8_NS7_ILi64EEEEEENS_10bfloat16_tEfNS_4arch4Sm80ELb1ELb0ELb1ELb1ELb1ELb0ELb0ELb0ELi2ELi4ELi4ELi4ELb0EEENS1_21CollectiveEpilogueBwdISA_SB_SD_Li256ELb1ELb0ELi2EEENS1_25SingleTileBwdLPTSchedulerILb1ELi128ELb1EEEEEEEEEvNT_6ParamsE$_ZZN4cute12filter_tupleINS_5tupleIJNS1_IJNS_10UnderscoreENS_1CILi0EEEEEENS1_IJS4_S2_EEEEEENS1_IJNS1_IJNS1_IJNS3_ILi1EEES4_EEES4_EEENS1_IJNS1_IJS4_S4_EEEiEEEEEEZNS_5sliceIS7_SD_EEDaRKT_RKT0_EUlRKT_RKT0_E_EEDaSH_SK_OT1_ENKUlDpSN_E_clIJNS1_IJS9_EEENS1_IJiEEEEEEDaSU_:
[----:B------:R-:W-:Y:S02]  /*cbe0*/  IADD3 R2, R1, 0x1680, RZ ;  /* 0x0000168001027810 */ /* 0x000fe40007ffe0ff */
[----:B------:R-:W-:Y:S02]  /*cbf0*/  MOV R6, 0xcc20 ;  /* 0x0000cc2000067802 */ /* 0x000fe40000000f00 */
[----:B------:R-:W-:Y:S02]  /*cc00*/  IADD3 R2, R2, c[0x0][0x20], RZ ;  /* 0x0000080002027a10 */ /* 0x000fe40007ffe0ff */
[----:B------:R-:W-:Y:S05]  /*cc10*/  CALL.REL.NOINC `($_ZN7cutlass13device_kernelIN5flash19enable_sm80_to_sm89INS1_16FlashAttnBwdSm80INS1_25CollectiveMainloopBwdSm80ILi2ELi2EN4cute5tupleIJNS5_1CILi128EEES8_NS7_ILi64EEEEEENS_10bfloat16_tEfNS_4arch4Sm80ELb1ELb0ELb1ELb1ELb1ELb0ELb0ELb0ELi2ELi4ELi4ELi4ELb0EEENS1_21CollectiveEpilogueBwdISA_SB_SD_Li256ELb1ELb0ELi2EEENS1_25SingleTileBwdLPTSchedulerILb1ELi128ELb1EEEEEEEEEvNT_6ParamsE$_ZN4cute3eso3ESOILb1ELb0EJNS_5tupleIJNS_1CILi1EEENS3_ILi0EEEEEEiEEC2ERKS6_RKi) ;  /* 0xffffd57000007944 */ /* 0x000fea0003c3ffff */
[----:B-1----:R1:W5:Y:S01]  /*cc20*/  LDL R3, [R1+0x1680] ;  /* 0x0016800001037983 */ /* 0x0023620000100800 */
[----:B------:R-:W-:-:S04]  /*cc30*/  MOV R9, 0x0 ;  /* 0x0000000000097802 */ /* 0x000fc80000000f00 */
[----:B------:R-:W-:Y:S05]  /*cc40*/  RET.REL.NODEC R8 `(_ZN7cutlass13device_kernelIN5flash19enable_sm80_to_sm89INS1_16FlashAttnBwdSm80INS1_25CollectiveMainloopBwdSm80ILi2ELi2EN4cute5tupleIJNS5_1CILi128EEES8_NS7_ILi64EEEEEENS_10bfloat16_tEfNS_4arch4Sm80ELb1ELb0ELb1ELb1ELb1ELb0ELb0ELb0ELi2ELi4ELi4ELi4ELb0EEENS1_21CollectiveEpilogueBwdISA_SB_SD_Li256ELb1ELb0ELi2EEENS1_25SingleTileBwdLPTSchedulerILb1ELi128ELb1EEEEEEEEEvNT_6ParamsE) ;  /* 0xffff33b008007950 */ /* 0x000fea0003c3ffff */
        .type           $_ZN7cutlass13device_kernelIN5flash19enable_sm80_to_sm89INS1_16FlashAttnBwdSm80INS1_25CollectiveMainloopBwdSm80ILi2ELi2EN4cute5tupleIJNS5_1CILi128EEES8_NS7_ILi64EEEEEENS_10bfloat16_tEfNS_4arch4Sm80ELb1ELb0ELb1ELb1ELb1ELb0ELb0ELb0ELi2ELi4ELi4ELi4ELb0EEENS1_21CollectiveEpilogueBwdISA_SB_SD_Li256ELb1ELb0ELi2EEENS1_25SingleTileBwdLPTSchedulerILb1ELi128ELb1EEEEEEEEEvNT_6ParamsE$_ZZN4cute12filter_tupleINS_5tupleIJNS1_IJNS_1CILi0EEENS1_IJNS2_ILi1EEENS2_ILi512EEEiEEEEEENS2_ILi4096EEENS1_IJiNS2_ILi8192EEEEEEEEEZNS_7flattenISB_EEDaRKT_EUlRKT_E_EEDaSF_OT0_ENKUlDpSI_E_clIJNS1_IJS3_S4_S5_iEEENS1_IJS8_EEESA_EEEDaSM_,@function
        .size           $_ZN7cutlass13device_kernelIN5flash19enable_sm80_to_sm89INS1_16FlashAttnBwdSm80INS1_25CollectiveMainloopBwdSm80ILi2ELi2EN4cute5tupleIJNS5_1CILi128EEES8_NS7_ILi64EEEEEENS_10bfloat16_tEfNS_4arch4Sm80ELb1ELb0ELb1ELb1ELb1ELb0ELb0ELb0ELi2ELi4ELi4ELi4ELb0EEENS1_21CollectiveEpilogueBwdISA_SB_SD_Li256ELb1ELb0ELi2EEENS1_25SingleTileBwdLPTSchedulerILb1ELi128ELb1EEEEEEEEEvNT_6ParamsE$_ZZN4cute12filter_tupleINS_5tupleIJNS1_IJNS_1CILi0EEENS1_IJNS2_ILi1EEENS2_ILi512EEEiEEEEEENS2_ILi4096EEENS1_IJiNS2_ILi8192EEEEEEEEEZNS_7flattenISB_EEDaRKT_EUlRKT_E_EEDaSF_OT0_ENKUlDpSI_E_clIJNS1_IJS3_S4_S5_iEEENS1_IJS8_EEESA_EEEDaSM_,($_ZN7cutlass13device_kernelIN5flash19enable_sm80_to_sm89INS1_16FlashAttnBwdSm80INS1_25CollectiveMainloopBwdSm80ILi2ELi2EN4cute5tupleIJNS5_1CILi128EEES8_NS7_ILi64EEEEEENS_10bfloat16_tEfNS_4arch4Sm80ELb1ELb0ELb1ELb1ELb1ELb0ELb0ELb0ELi2ELi4ELi4ELi4ELb0EEENS1_21CollectiveEpilogueBwdISA_SB_SD_Li256ELb1ELb0ELi2EEENS1_25SingleTileBwdLPTSchedulerILb1ELi128ELb1EEEEEEEEEvNT_6ParamsE$_ZZN4cute12filter_tupleINS_5tupleIJNS1_IJiNS1_IJiNS_1CILi0EEEEEEEEENS1_IJNS_10UnderscoreENS1_IJS6_S6_EEEEEEEEES9_ZNS_4diceIS9_S9_EEDaRKT_RKT0_EUlRKT_RKT0_E_EEDaSD_SG_OT1_ENKUlDpSJ_E_clIJNS1_IJiiS3_EEENS1_IJEEEEEEDaSQ_ - $_ZN7cutlass13device_kernelIN5flash19enable_sm80_to_sm89INS1_16FlashAttnBwdSm80INS1_25CollectiveMainloopBwdSm80ILi2ELi2EN4cute5tupleIJNS5_1CILi128EEES8_NS7_ILi64EEEEEENS_10bfloat16_tEfNS_4arch4Sm80ELb1ELb0ELb1ELb1ELb1ELb0ELb0ELb0ELi2ELi4ELi4ELi4ELb0EEENS1_21CollectiveEpilogueBwdISA_SB_SD_Li256ELb1ELb0ELi2EEENS1_25SingleTileBwdLPTSchedulerILb1ELi128ELb1EEEEEEEEEvNT_6ParamsE$_ZZN4cute12filter_tupleINS_5tupleIJNS1_IJNS_1CILi0EEENS1_IJNS2_ILi1EEENS2_ILi512EEEiEEEEEENS2_ILi4096EEENS1_IJiNS2_ILi8192EEEEEEEEEZNS_7flattenISB_EEDaRKT_EUlRKT_E_EEDaSF_OT0_ENKUlDpSI_E_clIJNS1_IJS3_S4_S5_iEEENS1_IJS8_EEESA_EEEDaSM_)
$_ZN7cutlass13device_kernelIN5flash19enable_sm80_to_sm89INS1_16FlashAttnBwdSm80INS1_25CollectiveMainloopBwdSm80ILi2ELi2EN4cute5tupleIJNS5_1CILi128EEES8_NS7_ILi64EEEEEENS_10bfloat16_tEfNS_4arch4Sm80ELb1ELb0ELb1ELb1ELb1ELb0ELb0ELb0ELi2ELi4ELi4ELi4ELb0EEENS1_21CollectiveEpilogueBwdISA_SB_SD_Li256ELb1ELb0ELi2EEENS1_25SingleTileBwdLPTSchedulerILb1ELi128ELb1EEEEEEEEEvNT_6ParamsE$_ZZN4cute12filter_tupleINS_5tupleIJNS1_IJNS_1CILi0EEENS1_IJNS2_ILi1EEENS2_ILi512EEEiEEEEEENS2_ILi4096EEENS1_IJiNS2_ILi8192EEEEEEEEEZNS_7flattenISB_EEDaRKT_EUlRKT_E_EEDaSF_OT0_ENKUlDpSI_E_clIJNS1_IJS3_S4_S5_iEEENS1_IJS8_EEESA_EEEDaSM_:
[----:B------:R-:W-:Y:S02]  /*cc50*/  IADD3 R3, R1, 0x1380, RZ ;  /* 0x0000138001037810 */ /* 0x000fe40007ffe0ff */
[----:B------:R-:W-:Y:S02]  /*cc60*/  MOV R8, 0xcc90 ;  /* 0x0000cc9000087802 */ /* 0x000fe40000000f00 */
[----:B------:R-:W-:Y:S02]  /*cc70*/  IADD3 R3, R3, c[0x0][0x20], RZ ;  /* 0x0000080003037a10 */ /* 0x000fe40007ffe0ff */
[----:B------:R-:W-:Y:S05]  /*cc80*/  CALL.REL.NOINC `($_ZN7cutlass13device_kernelIN5flash19enable_sm80_to_sm89INS1_16FlashAttnBwdSm80INS1_25CollectiveMainloopBwdSm80ILi2ELi2EN4cute5tupleIJNS5_1CILi128EEES8_NS7_ILi64EEEEEENS_10bfloat16_tEfNS_4arch4Sm80ELb1ELb0ELb1ELb1ELb1ELb0ELb0ELb0ELi2ELi4ELi4ELi4ELb0EEENS1_21CollectiveEpilogueBwdISA_SB_SD_Li256ELb1ELb0ELi2EEENS1_25SingleTileBwdLPTSchedulerILb1ELi128ELb1EEEEEEEEEvNT_6ParamsE$_ZN4cute3eso3ESOILb1ELb0EJNS_1CILi0EEENS2_ILi1EEENS2_ILi512EEEiNS2_ILi4096EEEiNS2_ILi8192EEEEEC2ERKS3_RKS4_RKS5_RKiRKS6_SG_RKS7_) ;  /* 0xffffc52000007944 */ /* 0x000fea0003c3ffff */
[----:B-1----:R-:W-:Y:S02]  /*cc90*/  MOV R2, R6 ;  /* 0x0000000600027202 */ /* 0x002fe40000000f00 */
[----:B------:R-:W-:-:S04]  /*cca0*/  MOV R3, 0x0 ;  /* 0x0000000000037802 */ /* 0x000fc80000000f00 */
[----:B------:R-:W-:Y:S05]  /*ccb0*/  RET.REL.NODEC R2 `(_ZN7cutlass13device_kernelIN5flash19enable_sm80_to_sm89INS1_16FlashAttnBwdSm80INS1_25CollectiveMainloopBwdSm80ILi2ELi2EN4cute5tupleIJNS5_1CILi128EEES8_NS7_ILi64EEEEEENS_10bfloat16_tEfNS_4arch4Sm80ELb1ELb0ELb1ELb1ELb1ELb0ELb0ELb0ELi2ELi4ELi4ELi4ELb0EEENS1_21CollectiveEpilogueBwdISA_SB_SD_Li256ELb1ELb0ELi2EEENS1_25SingleTileBwdLPTSchedulerILb1ELi128ELb1EEEEEEEEEvNT_6ParamsE) ;  /* 0xffff334002007950 */ /* 0x000fea0003c3ffff */
        .type           $_ZN7cutlass13device_kernelIN5flash19enable_sm80_to_sm89INS1_16FlashAttnBwdSm80INS1_25CollectiveMainloopBwdSm80ILi2ELi2EN4cute5tupleIJNS5_1CILi128EEES8_NS7_ILi64EEEEEENS_10bfloat16_tEfNS_4arch4Sm80ELb1ELb0ELb1ELb1ELb1ELb0ELb0ELb0ELi2ELi4ELi4ELi4ELb0EEENS1_21CollectiveEpilogueBwdISA_SB_SD_Li256ELb1ELb0ELi2EEENS1_25SingleTileBwdLPTSchedulerILb1ELi128ELb1EEEEEEEEEvNT_6ParamsE$_ZZN4cute12filter_tupleINS_5tupleIJNS1_IJiNS1_IJiNS_1CILi0EEEEEEEEENS1_IJNS_10UnderscoreENS1_IJS6_S6_EEEEEEEEES9_ZNS_4diceIS9_S9_EEDaRKT_RKT0_EUlRKT_RKT0_E_EEDaSD_SG_OT1_ENKUlDpSJ_E_clIJNS1_IJiiS3_EEENS1_IJEEEEEEDaSQ_,@function
        .size           $_ZN7cutlass13device_kernelIN5flash19enable_sm80_to_sm89INS1_16FlashAttnBwdSm80INS1_25CollectiveMainloopBwdSm80ILi2ELi2EN4cute5tupleIJNS5_1CILi128EEES8_NS7_ILi64EEEEEENS_10bfloat16_tEfNS_4arch4Sm80ELb1ELb0ELb1ELb1ELb1ELb0ELb0ELb0ELi2ELi4ELi4ELi4ELb0EEENS1_21CollectiveEpilogueBwdISA_SB_SD_Li256ELb1ELb0ELi2EEENS1_25SingleTileBwdLPTSchedulerILb1ELi128ELb1EEEEEEEEEvNT_6ParamsE$_ZZN4cute12filter_tupleINS_5tupleIJNS1_IJiNS1_IJiNS_1CILi0EEEEEEEEENS1_IJNS_10UnderscoreENS1_IJS6_S6_EEEEEEEEES9_ZNS_4diceIS9_S9_EEDaRKT_RKT0_EUlRKT_RKT0_E_EEDaSD_SG_OT1_ENKUlDpSJ_E_clIJNS1_IJiiS3_EEENS1_IJEEEEEEDaSQ_,($_ZN7cutlass13device_kernelIN5flash19enable_sm80_to_sm89INS1_16FlashAttnBwdSm80INS1_25CollectiveMainloopBwdSm80ILi2ELi2EN4cute5tupleIJNS5_1CILi128EEES8_NS7_ILi64EEEEEENS_10bfloat16_tEfNS_4arch4Sm80ELb1ELb0ELb1ELb1ELb1ELb0ELb0ELb0ELi2ELi4ELi4ELi4ELb0EEENS1_21CollectiveEpilogueBwdISA_SB_SD_Li256ELb1ELb0ELi2EEENS1_25SingleTileBwdLPTSchedulerILb1ELi128ELb1EEEEEEEEEvNT_6ParamsE$_ZZN4cute12filter_tupleINS_5tupleIJNS1_IJiiEEENS_1CILi1024EEEEEEZNS_16flatten_to_tupleIS5_EEDaRKT_EUlRKT_E_EEDaS9_OT0_ENKUlDpSC_E_clIJS2_NS1_IJS4_EEEEEEDaSG_ - $_ZN7cutlass13device_kernelIN5flash19enable_sm80_to_sm89INS1_16FlashAttnBwdSm80INS1_25CollectiveMainloopBwdSm80ILi2ELi2EN4cute5tupleIJNS5_1CILi128EEES8_NS7_ILi64EEEEEENS_10bfloat16_tEfNS_4arch4Sm80ELb1ELb0ELb1ELb1ELb1ELb0ELb0ELb0ELi2ELi4ELi4ELi4ELb0EEENS1_21CollectiveEpilogueBwdISA_SB_SD_Li256ELb1ELb0ELi2EEENS1_25SingleTileBwdLPTSchedulerILb1ELi128ELb1EEEEEEEEEvNT_6ParamsE$_ZZN4cute12filter_tupleINS_5tupleIJNS1_IJiNS1_IJiNS_1CILi0EEEEEEEEENS1_IJNS_10UnderscoreENS1_IJS6_S6_EEEEEEEEES9_ZNS_4diceIS9_S9_EEDaRKT_RKT0_EUlRKT_RKT0_E_EEDaSD_SG_OT1_ENKUlDpSJ_E_clIJNS1_IJiiS3_EEENS1_IJEEEEEEDaSQ_)
$_ZN7cutlass13device_kernelIN5flash19enable_sm80_to_sm89INS1_16FlashAttnBwdSm80INS1_25CollectiveMainloopBwdSm80ILi2ELi2EN4cute5tupleIJNS5_1CILi128EEES8_NS7_ILi64EEEEEENS_10bfloat16_tEfNS_4arch4Sm80ELb1ELb0ELb1ELb1ELb1ELb0ELb0ELb0ELi2ELi4ELi4ELi4ELb0EEENS1_21CollectiveEpilogueBwdISA_SB_SD_Li256ELb1ELb0ELi2EEENS1_25SingleTileBwdLPTSchedulerILb1ELi128ELb1EEEEEEEEEvNT_6ParamsE$_ZZN4cute12filter_tupleINS_5tupleIJNS1_IJiNS1_IJiNS_1CILi0EEEEEEEEENS1_IJNS_10UnderscoreENS1_IJS6_S6_EEEEEEEEES9_ZNS_4diceIS9_S9_EEDaRKT_RKT0_EUlRKT_RKT0_E_EEDaSD_SG_OT1_ENKUlDpSJ_E_clIJNS1_IJiiS3_EEENS1_IJEEEEEEDaSQ_:
[----:B------:R-:W-:-:S06]  /*ccc0*/  IADD3 R11, R4, -c[0x0][0x20], RZ ;  /* 0x80000800040b7a10 */ /* 0x000fcc0007ffe0ff */
[----:B------:R-:W5:Y:S01]  /*ccd0*/  LDL R11, [R11] ;  /* 0x000000000b0b7983 */ /* 0x000f620000100800 */
[----:B------:R-:W-:Y:S02]  /*cce0*/  IADD3 R6, R1, 0x1680, RZ ;  /* 0x0000168001067810 */ /* 0x000fe40007ffe0ff */
[----:B------:R-:W-:Y:S02]  /*ccf0*/  IADD3 R5, R4, 0x4, RZ ;  /* 0x0000000404057810 */ /* 0x000fe40007ffe0ff */
[----:B------:R-:W-:Y:S02]  /*cd00*/  IADD3 R6, R6, c[0x0][0x20], RZ ;  /* 0x0000080006067a10 */ /* 0x000fe40007ffe0ff */
[----:B------:R-:W-:Y:S02]  /*cd10*/  MOV R10, 0xcd30 ;  /* 0x0000cd30000a7802 */ /* 0x000fe40000000f00 */
[----:B-----5:R-:W-:Y:S05]  /*cd20*/  CALL.REL.NOINC `($_ZN7cutlass13device_kernelIN5flash19enable_sm80_to_sm89INS1_16FlashAttnBwdSm80INS1_25CollectiveMainloopBwdSm80ILi2ELi2EN4cute5tupleIJNS5_1CILi128EEES8_NS7_ILi64EEEEEENS_10bfloat16_tEfNS_4arch4Sm80ELb1ELb0ELb1ELb1ELb1ELb0ELb0ELb0ELi2ELi4ELi4ELi4ELb0EEENS1_21CollectiveEpilogueBwdISA_SB_SD_Li256ELb1ELb0ELi2EEENS1_25SingleTileBwdLPTSchedulerILb1ELi128ELb1EEEEEEEEEvNT_6ParamsE$_ZN4cute3eso3ESOILb0ELb0EJiiNS_1CILi0EEEEEC2ERKiS6_RKS3_) ;  /* 0xffffb70000007944 */ /* 0x020fea0003c3ffff */
[----:B------:R2:W5:Y:S01]  /*cd30*/  LDL.64 R4, [R1+0x1680] ;  /* 0x0016800001047983 */ /* 0x0005620000100a00 */
[----:B------:R-:W-:-:S04]  /*cd40*/  MOV R9, 0x0 ;  /* 0x0000000000097802 */ /* 0x000fc80000000f00 */
[----:B------:R-:W-:Y:S05]  /*cd50*/  RET.REL.NODEC R8 `(_ZN7cutlass13device_kernelIN5flash19enable_sm80_to_sm89INS1_16FlashAttnBwdSm80INS1_25CollectiveMainloopBwdSm80ILi2ELi2EN4cute5tupleIJNS5_1CILi128EEES8_NS7_ILi64EEEEEENS_10bfloat16_tEfNS_4arch4Sm80ELb1ELb0ELb1ELb1ELb1ELb0ELb0ELb0ELi2ELi4ELi4ELi4ELb0EEENS1_21CollectiveEpilogueBwdISA_SB_SD_Li256ELb1ELb0ELi2EEENS1_25SingleTileBwdLPTSchedulerILb1ELi128ELb1EEEEEEEEEvNT_6ParamsE) ;  /* 0xffff32a008007950 */ /* 0x000fea0003c3ffff */
        .type           $_ZN7cutlass13device_kernelIN5flash19enable_sm80_to_sm89INS1_16FlashAttnBwdSm80INS1_25CollectiveMainloopBwdSm80ILi2ELi2EN4cute5tupleIJNS5_1CILi128EEES8_NS7_ILi64EEEEEENS_10bfloat16_tEfNS_4arch4Sm80ELb1ELb0ELb1ELb1ELb1ELb0ELb0ELb0ELi2ELi4ELi4ELi4ELb0EEENS1_21CollectiveEpilogueBwdISA_SB_SD_Li256ELb1ELb0ELi2EEENS1_25SingleTileBwdLPTSchedulerILb1ELi128ELb1EEEEEEEEEvNT_6ParamsE$_ZZN4cute12filter_tupleINS_5tupleIJNS1_IJiiEEENS_1CILi1024EEEEEEZNS_16flatten_to_tupleIS5_EEDaRKT_EUlRKT_E_EEDaS9_OT0_ENKUlDpSC_E_clIJS2_NS1_IJS4_EEEEEEDaSG_,@function
        .size           $_ZN7cutlass13device_kernelIN5flash19enable_sm80_to_sm89INS1_16FlashAttnBwdSm80INS1_25CollectiveMainloopBwdSm80ILi2ELi2EN4cute5tupleIJNS5_1CILi128EEES8_NS7_ILi64EEEEEENS_10bfloat16_tEfNS_4arch4Sm80ELb1ELb0ELb1ELb1ELb1ELb0ELb0ELb0ELi2ELi4ELi4ELi4ELb0EEENS1_21CollectiveEpilogueBwdISA_SB_SD_Li256ELb1ELb0ELi2EEENS1_25SingleTileBwdLPTSchedulerILb1ELi128ELb1EEEEEEEEEvNT_6ParamsE$_ZZN4cute12filter_tupleINS_5tupleIJNS1_IJiiEEENS_1CILi1024EEEEEEZNS_16flatten_to_tupleIS5_EEDaRKT_EUlRKT_E_EEDaS9_OT0_ENKUlDpSC_E_clIJS2_NS1_IJS4_EEEEEEDaSG_,($_ZN7cutlass13device_kernelIN5flash19enable_sm80_to_sm89INS1_16FlashAttnBwdSm80INS1_25CollectiveMainloopBwdSm80ILi2ELi2EN4cute5tupleIJNS5_1CILi128EEES8_NS7_ILi64EEEEEENS_10bfloat16_tEfNS_4arch4Sm80ELb1ELb0ELb1ELb1ELb1ELb0ELb0ELb0ELi2ELi4ELi4ELi4ELb0EEENS1_21CollectiveEpilogueBwdISA_SB_SD_Li256ELb1ELb0ELi2EEENS1_25SingleTileBwdLPTSchedulerILb1ELi128ELb1EEEEEEEEEvNT_6ParamsE$_ZZN4cute12filter_tupleINS_5tupleIJNS1_IJiiEEENS_1CILi8192EEEEEEZNS_16flatten_to_tupleIS5_EEDaRKT_EUlRKT_E_EEDaS9_OT0_ENKUlDpSC_E_clIJS2_NS1_IJS4_EEEEEEDaSG_ - $_ZN7cutlass13device_kernelIN5flash19enable_sm80_to_sm89INS1_16FlashAttnBwdSm80INS1_25CollectiveMainloopBwdSm80ILi2ELi2EN4cute5tupleIJNS5_1CILi128EEES8_NS7_ILi64EEEEEENS_10bfloat16_tEfNS_4arch4Sm80ELb1ELb0ELb1ELb1ELb1ELb0ELb0ELb0ELi2ELi4ELi4ELi4ELb0EEENS1_21CollectiveEpilogueBwdISA_SB_SD_Li256ELb1ELb0ELi2EEENS1_25SingleTileBwdLPTSchedulerILb1ELi128ELb1EEEEEEEEEvNT_6ParamsE$_ZZN4cute12filter_tupleINS_5tupleIJNS1_IJiiEEENS_1CILi1024EEEEEEZNS_16flatten_to_tupleIS5_EEDaRKT_EUlRKT_E_EEDaS9_OT0_ENKUlDpSC_E_clIJS2_NS1_IJS4_EEEEEEDaSG_)
$_ZN7cutlass13device_kernelIN5flash19enable_sm80_to_sm89INS1_16FlashAttnBwdSm80INS1_25CollectiveMainloopBwdSm80ILi2ELi2EN4cute5tupleIJNS5_1CILi128EEES8_NS7_ILi64EEEEEENS_10bfloat16_tEfNS_4arch4Sm80ELb1ELb0ELb1ELb1ELb1ELb0ELb0ELb0ELi2ELi4ELi4ELi4ELb0EEENS1_21CollectiveEpilogueBwdISA_SB_SD_Li256ELb1ELb0ELi2EEENS1_25SingleTileBwdLPTSchedulerILb1ELi128ELb1EEEEEEEEEvNT_6ParamsE$_ZZN4cute12filter_tupleINS_5tupleIJNS1_IJiiEEENS_1CILi1024EEEEEEZNS_16flatten_to_tupleIS5_EEDaRKT_EUlRKT_E_EEDaS9_OT0_ENKUlDpSC_E_clIJS2_NS1_IJS4_EEEEEEDaSG_:
[----:B------:R-:W-:-:S06]  /*cd60*/  IADD3 R8, R60, -c[0x0][0x20], RZ ;  /* 0x800008003c087a10 */ /* 0x000fcc0007ffe0ff */
[----:B------:R-:W5:Y:S01]  /*cd70*/  LDL R8, [R8] ;  /* 0x0000000008087983 */ /* 0x000f620000100800 */
[----:B------:R-:W-:Y:S02]  /*cd80*/  IADD3 R3, R1, 0x1680, RZ ;  /* 0x0000168001037810 */ /* 0x000fe40007ffe0ff */
[----:B------:R-:W-:Y:S02]  /*cd90*/  IADD3 R2, R60, 0x4, RZ ;  /* 0x000000043c027810 */ /* 0x000fe40007ffe0ff */
[----:B------:R-:W-:Y:S02]  /*cda0*/  IADD3 R3, R3, c[0x0][0x20], RZ ;  /* 0x0000080003037a10 */ /* 0x000fe40007ffe0ff */
[----:B------:R-:W-:Y:S02]  /*cdb0*/  MOV R6, 0xcdd0 ;  /* 0x0000cdd000067802 */ /* 0x000fe40000000f00 */
[----:B-----5:R-:W-:Y:S05]  /*cdc0*/  CALL.REL.NOINC `($_ZN7cutlass13device_kernelIN5flash19enable_sm80_to_sm89INS1_16FlashAttnBwdSm80INS1_25CollectiveMainloopBwdSm80ILi2ELi2EN4cute5tupleIJNS5_1CILi128EEES8_NS7_ILi64EEEEEENS_10bfloat16_tEfNS_4arch4Sm80ELb1ELb0ELb1ELb1ELb1ELb0ELb0ELb0ELi2ELi4ELi4ELi4ELb0EEENS1_21CollectiveEpilogueBwdISA_SB_SD_Li256ELb1ELb0ELi2EEENS1_25SingleTileBwdLPTSchedulerILb1ELi128ELb1EEEEEEEEEvNT_6ParamsE$_ZN4cute3eso3ESOILb0ELb0EJiiNS_1CILi1024EEEEEC2ERKiS6_RKS3_) ;  /* 0xffffb6e000007944 */ /* 0x020fea0003c3ffff */
[----:B------:R-:W-:-:S04]  /*cdd0*/  MOV R5, 0x0 ;  /* 0x0000000000057802 */ /* 0x000fc80000000f00 */
[----:B------:R-:W-:Y:S05]  /*cde0*/  RET.REL.NODEC R4 `(_ZN7cutlass13device_kernelIN5flash19enable_sm80_to_sm89INS1_16FlashAttnBwdSm80INS1_25CollectiveMainloopBwdSm80ILi2ELi2EN4cute5tupleIJNS5_1CILi128EEES8_NS7_ILi64EEEEEENS_10bfloat16_tEfNS_4arch4Sm80ELb1ELb0ELb1ELb1ELb1ELb0ELb0ELb0ELi2ELi4ELi4ELi4ELb0EEENS1_21CollectiveEpilogueBwdISA_SB_SD_Li256ELb1ELb0ELi2EEENS1_25SingleTileBwdLPTSchedulerILb1ELi128ELb1EEEEEEEEEvNT_6ParamsE) ;  /* 0xffff321004007950 */ /* 0x000fea0003c3ffff */
        .type           $_ZN7cutlass13device_kernelIN5flash19enable_sm80_to_sm89INS1_16FlashAttnBwdSm80INS1_25CollectiveMainloopBwdSm80ILi2ELi2EN4cute5tupleIJNS5_1CILi128EEES8_NS7_ILi64EEEEEENS_10bfloat16_tEfNS_4arch4Sm80ELb1ELb0ELb1ELb1ELb1ELb0ELb0ELb0ELi2ELi4ELi4ELi4ELb0EEENS1_21CollectiveEpilogueBwdISA_SB_SD_Li256ELb1ELb0ELi2EEENS1_25SingleTileBwdLPTSchedulerILb1ELi128ELb1EEEEEEEEEvNT_6ParamsE$_ZZN4cute12filter_tupleINS_5tupleIJNS1_IJiiEEENS_1CILi8192EEEEEEZNS_16flatten_to_tupleIS5_EEDaRKT_EUlRKT_E_EEDaS9_OT0_ENKUlDpSC_E_clIJS2_NS1_IJS4_EEEEEEDaSG_,@function
        .size           $_ZN7cutlass13device_kernelIN5flash19enable_sm80_to_sm89INS1_16FlashAttnBwdSm80INS1_25CollectiveMainloopBwdSm80ILi2ELi2EN4cute5tupleIJNS5_1CILi128EEES8_NS7_ILi64EEEEEENS_10bfloat16_tEfNS_4arch4Sm80ELb1ELb0ELb1ELb1ELb1ELb0ELb0ELb0ELi2ELi4ELi4ELi4ELb0EEENS1_21CollectiveEpilogueBwdISA_SB_SD_Li256ELb1ELb0ELi2EEENS1_25SingleTileBwdLPTSchedulerILb1ELi128ELb1EEEEEEEEEvNT_6ParamsE$_ZZN4cute12filter_tupleINS_5tupleIJNS1_IJiiEEENS_1CILi8192EEEEEEZNS_16flatten_to_tupleIS5_EEDaRKT_EUlRKT_E_EEDaS9_OT0_ENKUlDpSC_E_clIJS2_NS1_IJS4_EEEEEEDaSG_,($_ZN7cutlass13device_kernelIN5flash19enable_sm80_to_sm89INS1_16FlashAttnBwdSm80INS1_25CollectiveMainloopBwdSm80ILi2ELi2EN4cute5tupleIJNS5_1CILi128EEES8_NS7_ILi64EEEEEENS_10bfloat16_tEfNS_4arch4Sm80ELb1ELb0ELb1ELb1ELb1ELb0ELb0ELb0ELi2ELi4ELi4ELi4ELb0EEENS1_21CollectiveEpilogueBwdISA_SB_SD_Li256ELb1ELb0ELi2EEENS1_25SingleTileBwdLPTSchedulerILb1ELi128ELb1EEEEEEEEEvNT_6ParamsE$_ZZN4cute12filter_tupleINS_5tupleIJNS_10UnderscoreES2_NS_1CILi0EEEEEENS1_IJNS1_IJNS3_ILi1EEES4_EEEiNS3_ILi1024EEEEEEZNS_5sliceIS5_S9_EEDaRKT_RKT0_EUlRKT_RKT0_E_EEDaSD_SG_OT1_ENKUlDpSJ_E_clIJNS1_IJS7_EEENS1_IJiEEENS1_IJEEEEEEDaSQ_ - $_ZN7cutlass13device_kernelIN5flash19enable_sm80_to_sm89INS1_16FlashAttnBwdSm80INS1_25CollectiveMainloopBwdSm80ILi2ELi2EN4cute5tupleIJNS5_1CILi128EEES8_NS7_ILi64EEEEEENS_10bfloat16_tEfNS_4arch4Sm80ELb1ELb0ELb1ELb1ELb1ELb0ELb0ELb0ELi2ELi4ELi4ELi4ELb0EEENS1_21CollectiveEpilogueBwdISA_SB_SD_Li256ELb1ELb0ELi2EEENS1_25SingleTileBwdLPTSchedulerILb1ELi128ELb1EEEEEEEEEvNT_6ParamsE$_ZZN4cute12filter_tupleINS_5tupleIJNS1_IJiiEEENS_1CILi8192EEEEEEZNS_16flatten_to_tupleIS5_EEDaRKT_EUlRKT_E_EEDaS9_OT0_ENKUlDpSC_E_clIJS2_NS1_IJS4_EEEEEEDaSG_)
$_ZN7cutlass13device_kernelIN5flash19enable_sm80_to_sm89INS1_16FlashAttnBwdSm80INS1_25CollectiveMainloopBwdSm80ILi2ELi2EN4cute5tupleIJNS5_1CILi128EEES8_NS7_ILi64EEEEEENS_10bfloat16_tEfNS_4arch4Sm80ELb1ELb0ELb1ELb1ELb1ELb0ELb0ELb0ELi2ELi4ELi4ELi4ELb0EEENS1_21CollectiveEpilogueBwdISA_SB_SD_Li256ELb1ELb0ELi2EEENS1_25SingleTileBwdLPTSchedulerILb1ELi128ELb1EEEEEEEEEvNT_6ParamsE$_ZZN4cute12filter_tupleINS_5tupleIJNS1_IJiiEEENS_1CILi8192EEEEEEZNS_16flatten_to_tupleIS5_EEDaRKT_EUlRKT_E_EEDaS9_OT0_ENKUlDpSC_E_clIJS2_NS1_IJS4_EEEEEEDaSG_:
[----:B------:R-:W-:-:S06]  /*cdf0*/  IADD3 R10, R5, -c[0x0][0x20], RZ ;  /* 0x80000800050a7a10 */ /* 0x000fcc0007ffe0ff */
[----:B------:R-:W5:Y:S01]  /*ce00*/  LDL R10, [R10] ;  /* 0x000000000a0a7983 */ /* 0x000f620000100800 */
[----:B------:R-:W-:Y:S02]  /*ce10*/  IADD3 R3, R1, 0x1688, RZ ;  /* 0x0000168801037810 */ /* 0x000fe40007ffe0ff */
[----:B------:R-:W-:Y:S02]  /*ce20*/  IADD3 R2, R5, 0x4, RZ ;  /* 0x0000000405027810 */ /* 0x000fe40007ffe0ff */
[----:B------:R-:W-:Y:S02]  /*ce30*/  IADD3 R3, R3, c[0x0][0x20], RZ ;  /* 0x0000080003037a10 */ /* 0x000fe40007ffe0ff */
[----:B------:R-:W-:Y:S02]  /*ce40*/  MOV R8, 0xce60 ;  /* 0x0000ce6000087802 */ /* 0x000fe40000000f00 */
[----:B-----5:R-:W-:Y:S05]  /*ce50*/  CALL.REL.NOINC `($_ZN7cutlass13device_kernelIN5flash19enable_sm80_to_sm89INS1_16FlashAttnBwdSm80INS1_25CollectiveMainloopBwdSm80ILi2ELi2EN4cute5tupleIJNS5_1CILi128EEES8_NS7_ILi64EEEEEENS_10bfloat16_tEfNS_4arch4Sm80ELb1ELb0ELb1ELb1ELb1ELb0ELb0ELb0ELi2ELi4ELi4ELi4ELb0EEENS1_21CollectiveEpilogueBwdISA_SB_SD_Li256ELb1ELb0ELi2EEENS1_25SingleTileBwdLPTSchedulerILb1ELi128ELb1EEEEEEEEEvNT_6ParamsE$_ZN4cute3eso3ESOILb0ELb0EJiiNS_1CILi8192EEEEEC2ERKiS6_RKS3_) ;  /* 0xffffb7c000007944 */ /* 0x020fea0003c3ffff */
[----:B-1----:R1:W5:Y:S01]  /*ce60*/  LDL.64 R2, [R1+0x1688] ;  /* 0x0016880001027983 */ /* 0x0023620000100a00 */
[----:B------:R-:W-:Y:S02]  /*ce70*/  MOV R8, R6 ;  /* 0x0000000600087202 */ /* 0x000fe40000000f00 */
[----:B------:R-:W-:-:S04]  /*ce80*/  MOV R9, 0x0 ;  /* 0x0000000000097802 */ /* 0x000fc80000000f00 */
[----:B------:R-:W-:Y:S05]  /*ce90*/  RET.REL.NODEC R8 `(_ZN7cutlass13device_kernelIN5flash19enable_sm80_to_sm89INS1_16FlashAttnBwdSm80INS1_25CollectiveMainloopBwdSm80ILi2ELi2EN4cute5tupleIJNS5_1CILi128EEES8_NS7_ILi64EEEEEENS_10bfloat16_tEfNS_4arch4Sm80ELb1ELb0ELb1ELb1ELb1ELb0ELb0ELb0ELi2ELi4ELi4ELi4ELb0EEENS1_21CollectiveEpilogueBwdISA_SB_SD_Li256ELb1ELb0ELi2EEENS1_25SingleTileBwdLPTSchedulerILb1ELi128ELb1EEEEEEEEEvNT_6ParamsE) ;  /* 0xffff316008007950 */ /* 0x000fea0003c3ffff */
        .type           $_ZN7cutlass13device_kernelIN5flash19enable_sm80_to_sm89INS1_16FlashAttnBwdSm80INS1_25CollectiveMainloopBwdSm80ILi2ELi2EN4cute5tupleIJNS5_1CILi128EEES8_NS7_ILi64EEEEEENS_10bfloat16_tEfNS_4arch4Sm80ELb1ELb0ELb1ELb1ELb1ELb0ELb0ELb0ELi2ELi4ELi4ELi4ELb0EEENS1_21CollectiveEpilogueBwdISA_SB_SD_Li256ELb1ELb0ELi2EEENS1_25SingleTileBwdLPTSchedulerILb1ELi128ELb1EEEEEEEEEvNT_6ParamsE$_ZZN4cute12filter_tupleINS_5tupleIJNS_10UnderscoreES2_NS_1CILi0EEEEEENS1_IJNS1_IJNS3_ILi1EEES4_EEEiNS3_ILi1024EEEEEEZNS_5sliceIS5_S9_EEDaRKT_RKT0_EUlRKT_RKT0_E_EEDaSD_SG_OT1_ENKUlDpSJ_E_clIJNS1_IJS7_EEENS1_IJiEEENS1_IJEEEEEEDaSQ_,@function
        .size           $_ZN7cutlass13device_kernelIN5flash19enable_sm80_to_sm89INS1_16FlashAttnBwdSm80INS1_25CollectiveMainloopBwdSm80ILi2ELi2EN4cute5tupleIJNS5_1CILi128EEES8_NS7_ILi64EEEEEENS_10bfloat16_tEfNS_4arch4Sm80ELb1ELb0ELb1ELb1ELb1ELb0ELb0ELb0ELi2ELi4ELi4ELi4ELb0EEENS1_21CollectiveEpilogueBwdISA_SB_SD_Li256ELb1ELb0ELi2EEENS1_25SingleTileBwdLPTSchedulerILb1ELi128ELb1EEEEEEEEEvNT_6ParamsE$_ZZN4cute12filter_tupleINS_5tupleIJNS_10UnderscoreES2_NS_1CILi0EEEEEENS1_IJNS1_IJNS3_ILi1EEES4_EEEiNS3_ILi1024EEEEEEZNS_5sliceIS5_S9_EEDaRKT_RKT0_EUlRKT_RKT0_E_EEDaSD_SG_OT1_ENKUlDpSJ_E_clIJNS1_IJS7_EEENS1_IJiEEENS1_IJEEEEEEDaSQ_,($_ZN7cutlass13device_kernelIN5flash19enable_sm80_to_sm89INS1_16FlashAttnBwdSm80INS1_25CollectiveMainloopBwdSm80ILi2ELi2EN4cute5tupleIJNS5_1CILi128EEES8_NS7_ILi64EEEEEENS_10bfloat16_tEfNS_4arch4Sm80ELb1ELb0ELb1ELb1ELb1ELb0ELb0ELb0ELi2ELi4ELi4ELi4ELb0EEENS1_21CollectiveEpilogueBwdISA_SB_SD_Li256ELb1ELb0ELi2EEENS1_25SingleTileBwdLPTSchedulerILb1ELi128ELb1EEEEEEEEEvNT_6ParamsE$_ZZN4cute12filter_tupleINS_5tupleIJNS_10UnderscoreES2_S2_iEEENS1_IJNS1_IJNS_1CILi1EEENS4_ILi0EEEEEENS4_ILi4096EEENS1_IJiiEEENS1_IJS6_NS4_ILi8192EEEEEEEEEZNS_5sliceIS3_SC_EEDaRKT_RKT0_EUlRKT_RKT0_E_EEDaSG_SJ_OT1_ENKUlDpSM_E_clIJNS1_IJS7_EEENS1_IJS8_EEENS1_IJS9_EEENS1_IJEEEEEEDaST_ - $_ZN7cutlass13device_kernelIN5flash19enable_sm80_to_sm89INS1_16FlashAttnBwdSm80INS1_25CollectiveMainloopBwdSm80ILi2ELi2EN4cute5tupleIJNS5_1CILi128EEES8_NS7_ILi64EEEEEENS_10bfloat16_tEfNS_4arch4Sm80ELb1ELb0ELb1ELb1ELb1ELb0ELb0ELb0ELi2ELi4ELi4ELi4ELb0EEENS1_21CollectiveEpilogueBwdISA_SB_SD_Li256ELb1ELb0ELi2EEENS1_25SingleTileBwdLPTSchedulerILb1ELi128ELb1EEEEEEEEEvNT_6ParamsE$_ZZN4cute12filter_tupleINS_5tupleIJNS_10UnderscoreES2_NS_1CILi0EEEEEENS1_IJNS1_IJNS3_ILi1EEES4_EEEiNS3_ILi1024EEEEEEZNS_5sliceIS5_S9_EEDaRKT_RKT0_EUlRKT_RKT0_E_EEDaSD_SG_OT1_ENKUlDpSJ_E_clIJNS1_IJS7_EEENS1_IJiEEENS1_IJEEEEEEDaSQ_)
$_ZN7cutlass13device_kernelIN5flash19enable_sm80_to_sm89INS1_16FlashAttnBwdSm80INS1_25CollectiveMainloopBwdSm80ILi2ELi2EN4cute5tupleIJNS5_1CILi128EEES8_NS7_ILi64EEEEEENS_10bfloat16_tEfNS_4arch4Sm80ELb1ELb0ELb1ELb1ELb1ELb0ELb0ELb0ELi2ELi4ELi4ELi4ELb0EEENS1_21CollectiveEpilogueBwdISA_SB_SD_Li256ELb1ELb0ELi2EEENS1_25SingleTileBwdLPTSchedulerILb1ELi128ELb1EEEEEEEEEvNT_6ParamsE$_ZZN4cute12filter_tupleINS_5tupleIJNS_10UnderscoreES2_NS_1CILi0EEEEEENS1_IJNS1_IJNS3_ILi1EEES4_EEEiNS3_ILi1024EEEEEEZNS_5sliceIS5_S9_EEDaRKT_RKT0_EUlRKT_RKT0_E_EEDaSD_SG_OT1_ENKUlDpSJ_E_clIJNS1_IJS7_EEENS1_IJiEEENS1_IJEEEEEEDaSQ_:
[----:B------:R-:W-:Y:S02]  /*cea0*/  IADD3 R2, R1, 0x1680, RZ ;  /* 0x0000168001027810 */ /* 0x000fe40007ffe0ff */
[----:B------:R-:W-:Y:S02]  /*ceb0*/  MOV R6, 0xcee0 ;  /* 0x0000cee000067802 */ /* 0x000fe40000000f00 */
[----:B------:R-:W-:Y:S02]  /*cec0*/  IADD3 R2, R2, c[0x0][0x20], RZ ;  /* 0x0000080002027a10 */ /* 0x000fe40007ffe0ff */
[----:B------:R-:W-:Y:S05]  /*ced0*/  CALL.REL.NOINC `($_ZN7cutlass13device_kernelIN5flash19enable_sm80_to_sm89INS1_16FlashAttnBwdSm80INS1_25CollectiveMainloopBwdSm80ILi2ELi2EN4cute5tupleIJNS5_1CILi128EEES8_NS7_ILi64EEEEEENS_10bfloat16_tEfNS_4arch4Sm80ELb1ELb0ELb1ELb1ELb1ELb0ELb0ELb0ELi2ELi4ELi4ELi4ELb0EEENS1_21CollectiveEpilogueBwdISA_SB_SD_Li256ELb1ELb0ELi2EEENS1_25SingleTileBwdLPTSchedulerILb1ELi128ELb1EEEEEEEEEvNT_6ParamsE$_ZN4cute3eso3ESOILb1ELb0EJNS_5tupleIJNS_1CILi1EEENS3_ILi0EEEEEEiEEC2ERKS6_RKi) ;  /* 0xffffd2b000007944 */ /* 0x000fea0003c3ffff */
[----:B-1----:R1:W5:Y:S01]  /*cee0*/  LDL R3, [R1+0x1680] ;  /* 0x0016800001037983 */ /* 0x0023620000100800 */
[----:B------:R-:W-:-:S04]  /*cef0*/  MOV R5, 0x0 ;  /* 0x0000000000057802 */ /* 0x000fc80000000f00 */
[----:B------:R-:W-:Y:S05]  /*cf00*/  RET.REL.NODEC R4 `(_ZN7cutlass13device_kernelIN5flash19enable_sm80_to_sm89INS1_16FlashAttnBwdSm80INS1_25CollectiveMainloopBwdSm80ILi2ELi2EN4cute5tupleIJNS5_1CILi128EEES8_NS7_ILi64EEEEEENS_10bfloat16_tEfNS_4arch4Sm80ELb1ELb0ELb1ELb1ELb1ELb0ELb0ELb0ELi2ELi4ELi4ELi4ELb0EEENS1_21CollectiveEpilogueBwdISA_SB_SD_Li256ELb1ELb0ELi2EEENS1_25SingleTileBwdLPTSchedulerILb1ELi128ELb1EEEEEEEEEvNT_6ParamsE) ;  /* 0xffff30f004007950 */ /* 0x000fea0003c3ffff */
        .type           $_ZN7cutlass13device_kernelIN5flash19enable_sm80_to_sm89INS1_16FlashAttnBwdSm80INS1_25CollectiveMainloopBwdSm80ILi2ELi2EN4cute5tupleIJNS5_1CILi128EEES8_NS7_ILi64EEEEEENS_10bfloat16_tEfNS_4arch4Sm80ELb1ELb0ELb1ELb1ELb1ELb0ELb0ELb0ELi2ELi4ELi4ELi4ELb0EEENS1_21CollectiveEpilogueBwdISA_SB_SD_Li256ELb1ELb0ELi2EEENS1_25SingleTileBwdLPTSchedulerILb1ELi128ELb1EEEEEEEEEvNT_6ParamsE$_ZZN4cute12filter_tupleINS_5tupleIJNS_10UnderscoreES2_S2_iEEENS1_IJNS1_IJNS_1CILi1EEENS4_ILi0EEEEEENS4_ILi4096EEENS1_IJiiEEENS1_IJS6_NS4_ILi8192EEEEEEEEEZNS_5sliceIS3_SC_EEDaRKT_RKT0_EUlRKT_RKT0_E_EEDaSG_SJ_OT1_ENKUlDpSM_E_clIJNS1_IJS7_EEENS1_IJS8_EEENS1_IJS9_EEENS1_IJEEEEEEDaST_,@function
        .size           $_ZN7cutlass13device_kernelIN5flash19enable_sm80_to_sm89INS1_16FlashAttnBwdSm80INS1_25CollectiveMainloopBwdSm80ILi2ELi2EN4cute5tupleIJNS5_1CILi128EEES8_NS7_ILi64EEEEEENS_10bfloat16_tEfNS_4arch4Sm80ELb1ELb0ELb1ELb1ELb1ELb0ELb0ELb0ELi2ELi4ELi4ELi4ELb0EEENS1_21CollectiveEpilogueBwdISA_SB_SD_Li256ELb1ELb0ELi2EEENS1_25SingleTileBwdLPTSchedulerILb1ELi128ELb1EEEEEEEEEvNT_6ParamsE$_ZZN4cute12filter_tupleINS_5tupleIJNS_10UnderscoreES2_S2_iEEENS1_IJNS1_IJNS_1CILi1EEENS4_ILi0EEEEEENS4_ILi4096EEENS1_IJiiEEENS1_IJS6_NS4_ILi8192EEEEEEEEEZNS_5sliceIS3_SC_EEDaRKT_RKT0_EUlRKT_RKT0_E_EEDaSG_SJ_OT1_ENKUlDpSM_E_clIJNS1_IJS7_EEENS1_IJS8_EEENS1_IJS9_EEENS1_IJEEEEEEDaST_,($_ZN7cutlass13device_kernelIN5flash19enable_sm80_to_sm89INS1_16FlashAttnBwdSm80INS1_25CollectiveMainloopBwdSm80ILi2ELi2EN4cute5tupleIJNS5_1CILi128EEES8_NS7_ILi64EEEEEENS_10bfloat16_tEfNS_4arch4Sm80ELb1ELb0ELb1ELb1ELb1ELb0ELb0ELb0ELi2ELi4ELi4ELi4ELb0EEENS1_21CollectiveEpilogueBwdISA_SB_SD_Li256ELb1ELb0ELi2EEENS1_25SingleTileBwdLPTSchedulerILb1ELi128ELb1EEEEEEEEEvNT_6ParamsE$_ZZN4cute12filter_tupleINS_5tupleIJNS_10UnderscoreES2_S2_iEEENS1_IJNS1_IJNS_1CILi1EEENS4_ILi0EEEEEEiNS4_ILi1024EEENS4_ILi8192EEEEEEZNS_5sliceIS3_SA_EEDaRKT_RKT0_EUlRKT_RKT0_E_EEDaSE_SH_OT1_ENKUlDpSK_E_clIJNS1_IJS7_EEENS1_IJiEEENS1_IJS8_EEENS1_IJEEEEEEDaSR_ - $_ZN7cutlass13device_kernelIN5flash19enable_sm80_to_sm89INS1_16FlashAttnBwdSm80INS1_25CollectiveMainloopBwdSm80ILi2ELi2EN4cute5tupleIJNS5_1CILi128EEES8_NS7_ILi64EEEEEENS_10bfloat16_tEfNS_4arch4Sm80ELb1ELb0ELb1ELb1ELb1ELb0ELb0ELb0ELi2ELi4ELi4ELi4ELb0EEENS1_21CollectiveEpilogueBwdISA_SB_SD_Li256ELb1ELb0ELi2EEENS1_25SingleTileBwdLPTSchedulerILb1ELi128ELb1EEEEEEEEEvNT_6ParamsE$_ZZN4cute12filter_tupleINS_5tupleIJNS_10UnderscoreES2_S2_iEEENS1_IJNS1_IJNS_1CILi1EEENS4_ILi0EEEEEENS4_ILi4096EEENS1_IJiiEEENS1_IJS6_NS4_ILi8192EEEEEEEEEZNS_5sliceIS3_SC_EEDaRKT_RKT0_EUlRKT_RKT0_E_EEDaSG_SJ_OT1_ENKUlDpSM_E_clIJNS1_IJS7_EEENS1_IJS8_EEENS1_IJS9_EEENS1_IJEEEEEEDaST_)
$_ZN7cutlass13device_kernelIN5flash19enable_sm80_to_sm89INS1_16FlashAttnBwdSm80INS1_25CollectiveMainloopBwdSm80ILi2ELi2EN4cute5tupleIJNS5_1CILi128EEES8_NS7_ILi64EEEEEENS_10bfloat16_tEfNS_4arch4Sm80ELb1ELb0ELb1ELb1ELb1ELb0ELb0ELb0ELi2ELi4ELi4ELi4ELb0EEENS1_21CollectiveEpilogueBwdISA_SB_SD_Li256ELb1ELb0ELi2EEENS1_25SingleTileBwdLPTSchedulerILb1ELi128ELb1EEEEEEEEEvNT_6ParamsE$_ZZN4cute12filter_tupleINS_5tupleIJNS_10UnderscoreES2_S2_iEEENS1_IJNS1_IJNS_1CILi1EEENS4_ILi0EEEEEENS4_ILi4096EEENS1_IJiiEEENS1_IJS6_NS4_ILi8192EEEEEEEEEZNS_5sliceIS3_SC_EEDaRKT_RKT0_EUlRKT_RKT0_E_EEDaSG_SJ_OT1_ENKUlDpSM_E_clIJNS1_IJS7_EEENS1_IJS8_EEENS1_IJS9_EEENS1_IJEEEEEEDaST_:
[----:B------:R-:W-:-:S05]  /*cf10*/  IADD3 R8, R58, -c[0x0][0x20], RZ ;  /* 0x800008003a087a10 */ /* 0x000fca0007ffe0ff */
[----:B------:R1:W5:Y:S04]  /*cf20*/  LDL R5, [R8] ;  /* 0x0000000008057983 */ /* 0x0003680000100800 */
[----:B------:R1:W5:Y:S01]  /*cf30*/  LDL R3, [R8+0x4] ;  /* 0x0000040008037983 */ /* 0x0003620000100800 */
[----:B------:R-:W-:Y:S02]  /*cf40*/  IADD3 R2, R1, 0x1380, RZ ;  /* 0x0000138001027810 */ /* 0x000fe40007ffe0ff */
[----:B------:R-:W-:Y:S02]  /*cf50*/  MOV R6, 0xcf80 ;  /* 0x0000cf8000067802 */ /* 0x000fe40000000f00 */
[----:B------:R-:W-:Y:S02]  /*cf60*/  IADD3 R2, R2, c[0x0][0x20], RZ ;  /* 0x0000080002027a10 */ /* 0x000fe40007ffe0ff */
[----:B-1---5:R-:W-:Y:S05]  /*cf70*/  CALL.REL.NOINC `($_ZN7cutlass13device_kernelIN5flash19enable_sm80_to_sm89INS1_16FlashAttnBwdSm80INS1_25CollectiveMainloopBwdSm80ILi2ELi2EN4cute5tupleIJNS5_1CILi128EEES8_NS7_ILi64EEEEEENS_10bfloat16_tEfNS_4arch4Sm80ELb1ELb0ELb1ELb1ELb1ELb0ELb0ELb0ELi2ELi4ELi4ELi4ELb0EEENS1_21CollectiveEpilogueBwdISA_SB_SD_Li256ELb1ELb0ELi2EEENS1_25SingleTileBwdLPTSchedulerILb1ELi128ELb1EEEEEEEEEvNT_6ParamsE$_ZN4cute3eso3ESOILb1ELb0EJNS_5tupleIJNS_1CILi1EEENS3_ILi0EEEEEENS3_ILi4096EEENS2_IJiiEEEEEC2ERKS6_RKS7_RKS8_) ;  /* 0xffffd1b000007944 */ /* 0x022fea0003c3ffff */
[----:B-1----:R1:W5:Y:S01]  /*cf80*/  LDL.64 R2, [R1+0x1380] ;  /* 0x0013800001027983 */ /* 0x0023620000100a00 */
[----:B------:R-:W-:-:S04]  /*cf90*/  MOV R5, 0x0 ;  /* 0x0000000000057802 */ /* 0x000fc80000000f00 */
[----:B------:R-:W-:Y:S05]  /*cfa0*/  RET.REL.NODEC R4 `(_ZN7cutlass13device_kernelIN5flash19enable_sm80_to_sm89INS1_16FlashAttnBwdSm80INS1_25CollectiveMainloopBwdSm80ILi2ELi2EN4cute5tupleIJNS5_1CILi128EEES8_NS7_ILi64EEEEEENS_10bfloat16_tEfNS_4arch4Sm80ELb1ELb0ELb1ELb1ELb1ELb0ELb0ELb0ELi2ELi4ELi4ELi4ELb0EEENS1_21CollectiveEpilogueBwdISA_SB_SD_Li256ELb1ELb0ELi2EEENS1_25SingleTileBwdLPTSchedulerILb1ELi128ELb1EEEEEEEEEvNT_6ParamsE) ;  /* 0xffff305004007950 */ /* 0x000fea0003c3ffff */
        .type           $_ZN7cutlass13device_kernelIN5flash19enable_sm80_to_sm89INS1_16FlashAttnBwdSm80INS1_25CollectiveMainloopBwdSm80ILi2ELi2EN4cute5tupleIJNS5_1CILi128EEES8_NS7_ILi64EEEEEENS_10bfloat16_tEfNS_4arch4Sm80ELb1ELb0ELb1ELb1ELb1ELb0ELb0ELb0ELi2ELi4ELi4ELi4ELb0EEENS1_21CollectiveEpilogueBwdISA_SB_SD_Li256ELb1ELb0ELi2EEENS1_25SingleTileBwdLPTSchedulerILb1ELi128ELb1EEEEEEEEEvNT_6ParamsE$_ZZN4cute12filter_tupleINS_5tupleIJNS_10UnderscoreES2_S2_iEEENS1_IJNS1_IJNS_1CILi1EEENS4_ILi0EEEEEEiNS4_ILi1024EEENS4_ILi8192EEEEEEZNS_5sliceIS3_SA_EEDaRKT_RKT0_EUlRKT_RKT0_E_EEDaSE_SH_OT1_ENKUlDpSK_E_clIJNS1_IJS7_EEENS1_IJiEEENS1_IJS8_EEENS1_IJEEEEEEDaSR_,@function
        .size           $_ZN7cutlass13device_kernelIN5flash19enable_sm80_to_sm89INS1_16FlashAttnBwdSm80INS1_25CollectiveMainloopBwdSm80ILi2ELi2EN4cute5tupleIJNS5_1CILi128EEES8_NS7_ILi64EEEEEENS_10bfloat16_tEfNS_4arch4Sm80ELb1ELb0ELb1ELb1ELb1ELb0ELb0ELb0ELi2ELi4ELi4ELi4ELb0EEENS1_21CollectiveEpilogueBwdISA_SB_SD_Li256ELb1ELb0ELi2EEENS1_25SingleTileBwdLPTSchedulerILb1ELi128ELb1EEEEEEEEEvNT_6ParamsE$_ZZN4cute12filter_tupleINS_5tupleIJNS_10UnderscoreES2_S2_iEEENS1_IJNS1_IJNS_1CILi1EEENS4_ILi0EEEEEEiNS4_ILi1024EEENS4_ILi8192EEEEEEZNS_5sliceIS3_SA_EEDaRKT_RKT0_EUlRKT_RKT0_E_EEDaSE_SH_OT1_ENKUlDpSK_E_clIJNS1_IJS7_EEENS1_IJiEEENS1_IJS8_EEENS1_IJEEEEEEDaSR_,($_ZN7cutlass13device_kernelIN5flash19enable_sm80_to_sm89INS1_16FlashAttnBwdSm80INS1_25CollectiveMainloopBwdSm80ILi2ELi2EN4cute5tupleIJNS5_1CILi128EEES8_NS7_ILi64EEEEEENS_10bfloat16_tEfNS_4arch4Sm80ELb1ELb0ELb1ELb1ELb1ELb0ELb0ELb0ELi2ELi4ELi4ELi4ELb0EEENS1_21CollectiveEpilogueBwdISA_SB_SD_Li256ELb1ELb0ELi2EEENS1_25SingleTileBwdLPTSchedulerILb1ELi128ELb1EEEEEEEEEvNT_6ParamsE$_ZZN4cute12filter_tupleINS_5tupleIJNS_10UnderscoreES2_S2_iEEENS1_IJNS1_IJNS_1CILi1EEENS4_ILi0EEEEEElS6_lEEEZNS_5sliceIS3_S8_EEDaRKT_RKT0_EUlRKT_RKT0_E_EEDaSC_SF_OT1_ENKUlDpSI_E_clIJNS1_IJS7_EEENS1_IJlEEENS1_IJS6_EEENS1_IJEEEEEEDaSP_ - $_ZN7cutlass13device_kernelIN5flash19enable_sm80_to_sm89INS1_16FlashAttnBwdSm80INS1_25CollectiveMainloopBwdSm80ILi2ELi2EN4cute5tupleIJNS5_1CILi128EEES8_NS7_ILi64EEEEEENS_10bfloat16_tEfNS_4arch4Sm80ELb1ELb0ELb1ELb1ELb1ELb0ELb0ELb0ELi2ELi4ELi4ELi4ELb0EEENS1_21CollectiveEpilogueBwdISA_SB_SD_Li256ELb1ELb0ELi2EEENS1_25SingleTileBwdLPTSchedulerILb1ELi128ELb1EEEEEEEEEvNT_6ParamsE$_ZZN4cute12filter_tupleINS_5tupleIJNS_10UnderscoreES2_S2_iEEENS1_IJNS1_IJNS_1CILi1EEENS4_ILi0EEEEEEiNS4_ILi1024EEENS4_ILi8192EEEEEEZNS_5sliceIS3_SA_EEDaRKT_RKT0_EUlRKT_RKT0_E_EEDaSE_SH_OT1_ENKUlDpSK_E_clIJNS1_IJS7_EEENS1_IJiEEENS1_IJS8_EEENS1_IJEEEEEEDaSR_)
$_ZN7cutlass13device_kernelIN5flash19enable_sm80_to_sm89INS1_16FlashAttnBwdSm80INS1_25CollectiveMainloopBwdSm80ILi2ELi2EN4cute5tupleIJNS5_1CILi128EEES8_NS7_ILi64EEEEEENS_10bfloat16_tEfNS_4arch4Sm80ELb1ELb0ELb1ELb1ELb1ELb0ELb0ELb0ELi2ELi4ELi4ELi4ELb0EEENS1_21CollectiveEpilogueBwdISA_SB_SD_Li256ELb1ELb0ELi2EEENS1_25SingleTileBwdLPTSchedulerILb1ELi128ELb1EEEEEEEEEvNT_6ParamsE$_ZZN4cute12filter_tupleINS_5tupleIJNS_10UnderscoreES2_S2_iEEENS1_IJNS1_IJNS_1CILi1EEENS4_ILi0EEEEEEiNS4_ILi1024EEENS4_ILi8192EEEEEEZNS_5sliceIS3_SA_EEDaRKT_RKT0_EUlRKT_RKT0_E_EEDaSE_SH_OT1_ENKUlDpSK_E_clIJNS1_IJS7_EEENS1_IJiEEENS1_IJS8_EEENS1_IJEEEEEEDaSR_:
[----:B------:R-:W-:Y:S02]  /*cfb0*/  IADD3 R2, R1, 0x1380, RZ ;  /* 0x0000138001027810 */ /* 0x000fe40007ffe0ff */
[----:B------:R-:W-:Y:S02]  /*cfc0*/  MOV R8, 0xcff0 ;  /* 0x0000cff000087802 */ /* 0x000fe40000000f00 */
[----:B------:R-:W-:Y:S02]  /*cfd0*/  IADD3 R2, R2, c[0x0][0x20], RZ ;  /* 0x0000080002027a10 */ /* 0x000fe40007ffe0ff */
[----:B------:R-:W-:Y:S05]  /*cfe0*/  CALL.REL.NOINC `($_ZN7cutlass13device_kernelIN5flash19enable_sm80_to_sm89INS1_16FlashAttnBwdSm80INS1_25CollectiveMainloopBwdSm80ILi2ELi2EN4cute5tupleIJNS5_1CILi128EEES8_NS7_ILi64EEEEEENS_10bfloat16_tEfNS_4arch4Sm80ELb1ELb0ELb1ELb1ELb1ELb0ELb0ELb0ELi2ELi4ELi4ELi4ELb0EEENS1_21CollectiveEpilogueBwdISA_SB_SD_Li256ELb1ELb0ELi2EEENS1_25SingleTileBwdLPTSchedulerILb1ELi128ELb1EEEEEEEEEvNT_6ParamsE$_ZN4cute3eso3ESOILb1ELb0EJNS_5tupleIJNS_1CILi1EEENS3_ILi0EEEEEEiNS3_ILi1024EEEEEC2ERKS6_RKiRKS7_) ;  /* 0xffffd1e000007944 */ /* 0x000fea0003c3ffff */
[----:B-1----:R1:W5:Y:S01]  /*cff0*/  LDL R3, [R1+0x1380] ;  /* 0x0013800001037983 */ /* 0x0023620000100800 */
[----:B------:R-:W-:Y:S02]  /*d000*/  MOV R8, R4 ;  /* 0x0000000400087202 */ /* 0x000fe40000000f00 */
[----:B------:R-:W-:-:S04]  /*d010*/  MOV R9, 0x0 ;  /* 0x0000000000097802 */ /* 0x000fc80000000f00 */
[----:B------:R-:W-:Y:S05]  /*d020*/  RET.REL.NODEC R8 `(_ZN7cutlass13device_kernelIN5flash19enable_sm80_to_sm89INS1_16FlashAttnBwdSm80INS1_25CollectiveMainloopBwdSm80ILi2ELi2EN4cute5tupleIJNS5_1CILi128EEES8_NS7_ILi64EEEEEENS_10bfloat16_tEfNS_4arch4Sm80ELb1ELb0ELb1ELb1ELb1ELb0ELb0ELb0ELi2ELi4ELi4ELi4ELb0EEENS1_21CollectiveEpilogueBwdISA_SB_SD_Li256ELb1ELb0ELi2EEENS1_25SingleTileBwdLPTSchedulerILb1ELi128ELb1EEEEEEEEEvNT_6ParamsE) ;  /* 0xffff2fd008007950 */ /* 0x000fea0003c3ffff */
        .type           $_ZN7cutlass13device_kernelIN5flash19enable_sm80_to_sm89INS1_16FlashAttnBwdSm80INS1_25CollectiveMainloopBwdSm80ILi2ELi2EN4cute5tupleIJNS5_1CILi128EEES8_NS7_ILi64EEEEEENS_10bfloat16_tEfNS_4arch4Sm80ELb1ELb0ELb1ELb1ELb1ELb0ELb0ELb0ELi2ELi4ELi4ELi4ELb0EEENS1_21CollectiveEpilogueBwdISA_SB_SD_Li256ELb1ELb0ELi2EEENS1_25SingleTileBwdLPTSchedulerILb1ELi128ELb1EEEEEEEEEvNT_6ParamsE$_ZZN4cute12filter_tupleINS_5tupleIJNS_10UnderscoreES2_S2_iEEENS1_IJNS1_IJNS_1CILi1EEENS4_ILi0EEEEEElS6_lEEEZNS_5sliceIS3_S8_EEDaRKT_RKT0_EUlRKT_RKT0_E_EEDaSC_SF_OT1_ENKUlDpSI_E_clIJNS1_IJS7_EEENS1_IJlEEENS1_IJS6_EEENS1_IJEEEEEEDaSP_,@function
        .size           $_ZN7cutlass13device_kernelIN5flash19enable_sm80_to_sm89INS1_16FlashAttnBwdSm80INS1_25CollectiveMainloopBwdSm80ILi2ELi2EN4cute5tupleIJNS5_1CILi128EEES8_NS7_ILi64EEEEEENS_10bfloat16_tEfNS_4arch4Sm80ELb1ELb0ELb1ELb1ELb1ELb0ELb0ELb0ELi2ELi4ELi4ELi4ELb0EEENS1_21CollectiveEpilogueBwdISA_SB_SD_Li256ELb1ELb0ELi2EEENS1_25SingleTileBwdLPTSchedulerILb1ELi128ELb1EEEEEEEEEvNT_6ParamsE$_ZZN4cute12filter_tupleINS_5tupleIJNS_10UnderscoreES2_S2_iEEENS1_IJNS1_IJNS_1CILi1EEENS4_ILi0EEEEEElS6_lEEEZNS_5sliceIS3_S8_EEDaRKT_RKT0_EUlRKT_RKT0_E_EEDaSC_SF_OT1_ENKUlDpSI_E_clIJNS1_IJS7_EEENS1_IJlEEENS1_IJS6_EEENS1_IJEEEEEEDaSP_,($_ZN7cutlass13device_kernelIN5flash19enable_sm80_to_sm89INS1_16FlashAttnBwdSm80INS1_25CollectiveMainloopBwdSm80ILi2ELi2EN4cute5tupleIJNS5_1CILi128EEES8_NS7_ILi64EEEEEENS_10bfloat16_tEfNS_4arch4Sm80ELb1ELb0ELb1ELb1ELb1ELb0ELb0ELb0ELi2ELi4ELi4ELi4ELb0EEENS1_21CollectiveEpilogueBwdISA_SB_SD_Li256ELb1ELb0ELi2EEENS1_25SingleTileBwdLPTSchedulerILb1ELi128ELb1EEEEEEEEEvNT_6ParamsE$_ZZN4cute12filter_tupleINS_5tupleIJNS_10UnderscoreES2_iEEENS1_IJNS1_IJNS_1CILi1EEENS4_ILi0EEEEEEiNS4_ILi1024EEEEEEZNS_5sliceIS3_S9_EEDaRKT_RKT0_EUlRKT_RKT0_E_EEDaSD_SG_OT1_ENKUlDpSJ_E_clIJNS1_IJS7_EEENS1_IJiEEENS1_IJEEEEEEDaSQ_ - $_ZN7cutlass13device_kernelIN5flash19enable_sm80_to_sm89INS1_16FlashAttnBwdSm80INS1_25CollectiveMainloopBwdSm80ILi2ELi2EN4cute5tupleIJNS5_1CILi128EEES8_NS7_ILi64EEEEEENS_10bfloat16_tEfNS_4arch4Sm80ELb1ELb0ELb1ELb1ELb1ELb0ELb0ELb0ELi2ELi4ELi4ELi4ELb0EEENS1_21CollectiveEpilogueBwdISA_SB_SD_Li256ELb1ELb0ELi2EEENS1_25SingleTileBwdLPTSchedulerILb1ELi128ELb1EEEEEEEEEvNT_6ParamsE$_ZZN4cute12filter_tupleINS_5tupleIJNS_10UnderscoreES2_S2_iEEENS1_IJNS1_IJNS_1CILi1EEENS4_ILi0EEEEEElS6_lEEEZNS_5sliceIS3_S8_EEDaRKT_RKT0_EUlRKT_RKT0_E_EEDaSC_SF_OT1_ENKUlDpSI_E_clIJNS1_IJS7_EEENS1_IJlEEENS1_IJS6_EEENS1_IJEEEEEEDaSP_)
$_ZN7cutlass13device_kernelIN5flash19enable_sm80_to_sm89INS1_16FlashAttnBwdSm80INS1_25CollectiveMainloopBwdSm80ILi2ELi2EN4cute5tupleIJNS5_1CILi128EEES8_NS7_ILi64EEEEEENS_10bfloat16_tEfNS_4arch4Sm80ELb1ELb0ELb1ELb1ELb1ELb0ELb0ELb0ELi2ELi4ELi4ELi4ELb0EEENS1_21CollectiveEpilogueBwdISA_SB_SD_Li256ELb1ELb0ELi2EEENS1_25SingleTileBwdLPTSchedulerILb1ELi128ELb1EEEEEEEEEvNT_6ParamsE$_ZZN4cute12filter_tupleINS_5tupleIJNS_10UnderscoreES2_S2_iEEENS1_IJNS1_IJNS_1CILi1EEENS4_ILi0EEEEEElS6_lEEEZNS_5sliceIS3_S8_EEDaRKT_RKT0_EUlRKT_RKT0_E_EEDaSC_SF_OT1_ENKUlDpSI_E_clIJNS1_IJS7_EEENS1_IJlEEENS1_IJS6_EEENS1_IJEEEEEEDaSP_:
[----:B------:R-:W-:Y:S02]  /*d030*/  IADD3 R3, R1, 0x16a8, RZ ;  /* 0x000016a801037810 */ /* 0x000fe40007ffe0ff */
[----:B------:R-:W-:Y:S02]  /*d040*/  MOV R6, 0xd070 ;  /* 0x0000d07000067802 */ /* 0x000fe40000000f00 */
[----:B------:R-:W-:Y:S02]  /*d050*/  IADD3 R3, R3, c[0x0][0x20], RZ ;  /* 0x0000080003037a10 */ /* 0x000fe40007ffe0ff */
[----:B------:R-:W-:Y:S05]  /*d060*/  CALL.REL.NOINC `($_ZN7cutlass13device_kernelIN5flash19enable_sm80_to_sm89INS1_16FlashAttnBwdSm80INS1_25CollectiveMainloopBwdSm80ILi2ELi2EN4cute5tupleIJNS5_1CILi128EEES8_NS7_ILi64EEEEEENS_10bfloat16_tEfNS_4arch4Sm80ELb1ELb0ELb1ELb1ELb1ELb0ELb0ELb0ELi2ELi4ELi4ELi4ELb0EEENS1_21CollectiveEpilogueBwdISA_SB_SD_Li256ELb1ELb0ELi2EEENS1_25SingleTileBwdLPTSchedulerILb1ELi128ELb1EEEEEEEEEvNT_6ParamsE$_ZN4cute3eso3ESOILb1ELb0EJNS_5tupleIJNS_1CILi1EEENS3_ILi0EEEEEElS5_EEC2ERKS6_RKlRKS5_) ;  /* 0xffffd1a000007944 */ /* 0x000fea0003c3ffff */
[----:B-1----:R1:W5:Y:S01]  /*d070*/  LDL.64 R2, [R1+0x16a8] ;  /* 0x0016a80001027983 */ /* 0x0023620000100a00 */
[----:B------:R-:W-:-:S04]  /*d080*/  MOV R5, 0x0 ;  /* 0x0000000000057802 */ /* 0x000fc80000000f00 */
[----:B------:R-:W-:Y:S05]  /*d090*/  RET.REL.NODEC R4 `(_ZN7cutlass13device_kernelIN5flash19enable_sm80_to_sm89INS1_16FlashAttnBwdSm80INS1_25CollectiveMainloopBwdSm80ILi2ELi2EN4cute5tupleIJNS5_1CILi128EEES8_NS7_ILi64EEEEEENS_10bfloat16_tEfNS_4arch4Sm80ELb1ELb0ELb1ELb1ELb1ELb0ELb0ELb0ELi2ELi4ELi4ELi4ELb0EEENS1_21CollectiveEpilogueBwdISA_SB_SD_Li256ELb1ELb0ELi2EEENS1_25SingleTileBwdLPTSchedulerILb1ELi128ELb1EEEEEEEEEvNT_6ParamsE) ;  /* 0xffff2f6004007950 */ /* 0x000fea0003c3ffff */
        .type           $_ZN7cutlass13device_kernelIN5flash19enable_sm80_to_sm89INS1_16FlashAttnBwdSm80INS1_25CollectiveMainloopBwdSm80ILi2ELi2EN4cute5tupleIJNS5_1CILi128EEES8_NS7_ILi64EEEEEENS_10bfloat16_tEfNS_4arch4Sm80ELb1ELb0ELb1ELb1ELb1ELb0ELb0ELb0ELi2ELi4ELi4ELi4ELb0EEENS1_21CollectiveEpilogueBwdISA_SB_SD_Li256ELb1ELb0ELi2EEENS1_25SingleTileBwdLPTSchedulerILb1ELi128ELb1EEEEEEEEEvNT_6ParamsE$_ZZN4cute12filter_tupleINS_5tupleIJNS_10UnderscoreES2_iEEENS1_IJNS1_IJNS_1CILi1EEENS4_ILi0EEEEEEiNS4_ILi1024EEEEEEZNS_5sliceIS3_S9_EEDaRKT_RKT0_EUlRKT_RKT0_E_EEDaSD_SG_OT1_ENKUlDpSJ_E_clIJNS1_IJS7_EEENS1_IJiEEENS1_IJEEEEEEDaSQ_,@function
        .size           $_ZN7cutlass13device_kernelIN5flash19enable_sm80_to_sm89INS1_16FlashAttnBwdSm80INS1_25CollectiveMainloopBwdSm80ILi2ELi2EN4cute5tupleIJNS5_1CILi128EEES8_NS7_ILi64EEEEEENS_10bfloat16_tEfNS_4arch4Sm80ELb1ELb0ELb1ELb1ELb1ELb0ELb0ELb0ELi2ELi4ELi4ELi4ELb0EEENS1_21CollectiveEpilogueBwdISA_SB_SD_Li256ELb1ELb0ELi2EEENS1_25SingleTileBwdLPTSchedulerILb1ELi128ELb1EEEEEEEEEvNT_6ParamsE$_ZZN4cute12filter_tupleINS_5tupleIJNS_10UnderscoreES2_iEEENS1_IJNS1_IJNS_1CILi1EEENS4_ILi0EEEEEEiNS4_ILi1024EEEEEEZNS_5sliceIS3_S9_EEDaRKT_RKT0_EUlRKT_RKT0_E_EEDaSD_SG_OT1_ENKUlDpSJ_E_clIJNS1_IJS7_EEENS1_IJiEEENS1_IJEEEEEEDaSQ_,($_ZN7cutlass13device_kernelIN5flash19enable_sm80_to_sm89INS1_16FlashAttnBwdSm80INS1_25CollectiveMainloopBwdSm80ILi2ELi2EN4cute5tupleIJNS5_1CILi128EEES8_NS7_ILi64EEEEEENS_10bfloat16_tEfNS_4arch4Sm80ELb1ELb0ELb1ELb1ELb1ELb0ELb0ELb0ELi2ELi4ELi4ELi4ELb0EEENS1_21CollectiveEpilogueBwdISA_SB_SD_Li256ELb1ELb0ELi2EEENS1_25SingleTileBwdLPTSchedulerILb1ELi128ELb1EEEEEEEEEvNT_6ParamsE$_ZZN4cute12filter_tupleINS_5tupleIJNS_1CILi0EEENS1_IJNS2_ILi1EEENS2_ILi512EEEiEEEEEEZNS_16flatten_to_tupleIS7_EEDaRKT_EUlRKT_E_EEDaSB_OT0_ENKUlDpSE_E_clIJNS1_IJS3_EEES6_EEEDaSI_ - $_ZN7cutlass13device_kernelIN5flash19enable_sm80_to_sm89INS1_16FlashAttnBwdSm80INS1_25CollectiveMainloopBwdSm80ILi2ELi2EN4cute5tupleIJNS5_1CILi128EEES8_NS7_ILi64EEEEEENS_10bfloat16_tEfNS_4arch4Sm80ELb1ELb0ELb1ELb1ELb1ELb0ELb0ELb0ELi2ELi4ELi4ELi4ELb0EEENS1_21CollectiveEpilogueBwdISA_SB_SD_Li256ELb1ELb0ELi2EEENS1_25SingleTileBwdLPTSchedulerILb1ELi128ELb1EEEEEEEEEvNT_6ParamsE$_ZZN4cute12filter_tupleINS_5tupleIJNS_10UnderscoreES2_iEEENS1_IJNS1_IJNS_1CILi1EEENS4_ILi0EEEEEEiNS4_ILi1024EEEEEEZNS_5sliceIS3_S9_EEDaRKT_RKT0_EUlRKT_RKT0_E_EEDaSD_SG_OT1_ENKUlDpSJ_E_clIJNS1_IJS7_EEENS1_IJiEEENS1_IJEEEEEEDaSQ_)
$_ZN7cutlass13device_kernelIN5flash19enable_sm80_to_sm89INS1_16FlashAttnBwdSm80INS1_25CollectiveMainloopBwdSm80ILi2ELi2EN4cute5tupleIJNS5_1CILi128EEES8_NS7_ILi64EEEEEENS_10bfloat16_tEfNS_4arch4Sm80ELb1ELb0ELb1ELb1ELb1ELb0ELb0ELb0ELi2ELi4ELi4ELi4ELb0EEENS1_21CollectiveEpilogueBwdISA_SB_SD_Li256ELb1ELb0ELi2EEENS1_25SingleTileBwdLPTSchedulerILb1ELi128ELb1EEEEEEEEEvNT_6ParamsE$_ZZN4cute12filter_tupleINS_5tupleIJNS_10UnderscoreES2_iEEENS1_IJNS1_IJNS_1CILi1EEENS4_ILi0EEEEEEiNS4_ILi1024EEEEEEZNS_5sliceIS3_S9_EEDaRKT_RKT0_EUlRKT_RKT0_E_EEDaSD_SG_OT1_ENKUlDpSJ_E_clIJNS1_IJS7_EEENS1_IJiEEENS1_IJEEEEEEDaSQ_:
[----:B------:R-:W-:Y:S02]  /*d0a0*/  IADD3 R2, R1, 0x1680, RZ ;  /* 0x0000168001027810 */ /* 0x000fe40007ffe0ff */
[----:B------:R-:W-:Y:S02]  /*d0b0*/  MOV R6, 0xd0e0 ;  /* 0x0000d0e000067802 */ /* 0x000fe40000000f00 */
[----:B------:R-:W-:Y:S02]  /*d0c0*/  IADD3 R2, R2, c[0x0][0x20], RZ ;  /* 0x0000080002027a10 */ /* 0x000fe40007ffe0ff */
[----:B------:R-:W-:Y:S05]  /*d0d0*/  CALL.REL.NOINC `($_ZN7cutlass13device_kernelIN5flash19enable_sm80_to_sm89INS1_16FlashAttnBwdSm80INS1_25CollectiveMainloopBwdSm80ILi2ELi2EN4cute5tupleIJNS5_1CILi128EEES8_NS7_ILi64EEEEEENS_10bfloat16_tEfNS_4arch4Sm80ELb1ELb0ELb1ELb1ELb1ELb0ELb0ELb0ELi2ELi4ELi4ELi4ELb0EEENS1_21CollectiveEpilogueBwdISA_SB_SD_Li256ELb1ELb0ELi2EEENS1_25SingleTileBwdLPTSchedulerILb1ELi128ELb1EEEEEEEEEvNT_6ParamsE$_ZN4cute3eso3ESOILb1ELb0EJNS_5tupleIJNS_1CILi1EEENS3_ILi0EEEEEEiEEC2ERKS6_RKi) ;  /* 0xffffd0b000007944 */ /* 0x000fea0003c3ffff */
[----:B-1----:R1:W5:Y:S01]  /*d0e0*/  LDL R3, [R1+0x1680] ;  /* 0x0016800001037983 */ /* 0x0023620000100800 */
[----:B------:R-:W-:Y:S02]  /*d0f0*/  MOV R6, R4 ;  /* 0x0000000400067202 */ /* 0x000fe40000000f00 */
[----:B------:R-:W-:-:S04]  /*d100*/  MOV R7, 0x0 ;  /* 0x0000000000077802 */ /* 0x000fc80000000f00 */
[----:B------:R-:W-:Y:S05]  /*d110*/  RET.REL.NODEC R6 `(_ZN7cutlass13device_kernelIN5flash19enable_sm80_to_sm89INS1_16FlashAttnBwdSm80INS1_25CollectiveMainloopBwdSm80ILi2ELi2EN4cute5tupleIJNS5_1CILi128EEES8_NS7_ILi64EEEEEENS_10bfloat16_tEfNS_4arch4Sm80ELb1ELb0ELb1ELb1ELb1ELb0ELb0ELb0ELi2ELi4ELi4ELi4ELb0EEENS1_21CollectiveEpilogueBwdISA_SB_SD_Li256ELb1ELb0ELi2EEENS1_25SingleTileBwdLPTSchedulerILb1ELi128ELb1EEEEEEEEEvNT_6ParamsE) ;  /* 0xffff2ee006007950 */ /* 0x000fea0003c3ffff */
        .type           $_ZN7cutlass13device_kernelIN5flash19enable_sm80_to_sm89INS1_16FlashAttnBwdSm80INS1_25CollectiveMainloopBwdSm80ILi2ELi2EN4cute5tupleIJNS5_1CILi128EEES8_NS7_ILi64EEEEEENS_10bfloat16_tEfNS_4arch4Sm80ELb1ELb0ELb1ELb1ELb1ELb0ELb0ELb0ELi2ELi4ELi4ELi4ELb0EEENS1_21CollectiveEpilogueBwdISA_SB_SD_Li256ELb1ELb0ELi2EEENS1_25SingleTileBwdLPTSchedulerILb1ELi128ELb1EEEEEEEEEvNT_6ParamsE$_ZZN4cute12filter_tupleINS_5tupleIJNS_1CILi0EEENS1_IJNS2_ILi1EEENS2_ILi512EEEiEEEEEEZNS_16flatten_to_tupleIS7_EEDaRKT_EUlRKT_E_EEDaSB_OT0_ENKUlDpSE_E_clIJNS1_IJS3_EEES6_EEEDaSI_,@function
        .size           $_ZN7cutlass13device_kernelIN5flash19enable_sm80_to_sm89INS1_16FlashAttnBwdSm80INS1_25CollectiveMainloopBwdSm80ILi2ELi2EN4cute5tupleIJNS5_1CILi128EEES8_NS7_ILi64EEEEEENS_10bfloat16_tEfNS_4arch4Sm80ELb1ELb0ELb1ELb1ELb1ELb0ELb0ELb0ELi2ELi4ELi4ELi4ELb0EEENS1_21CollectiveEpilogueBwdISA_SB_SD_Li256ELb1ELb0ELi2EEENS1_25SingleTileBwdLPTSchedulerILb1ELi128ELb1EEEEEEEEEvNT_6ParamsE$_ZZN4cute12filter_tupleINS_5tupleIJNS_1CILi0EEENS1_IJNS2_ILi1EEENS2_ILi512EEEiEEEEEEZNS_16flatten_to_tupleIS7_EEDaRKT_EUlRKT_E_EEDaSB_OT0_ENKUlDpSE_E_clIJNS1_IJS3_EEES6_EEEDaSI_,($_ZN7cutlass13device_kernelIN5flash19enable_sm80_to_sm89INS1_16FlashAttnBwdSm80INS1_25CollectiveMainloopBwdSm80ILi2ELi2EN4cute5tupleIJNS5_1CILi128EEES8_NS7_ILi64EEEEEENS_10bfloat16_tEfNS_4arch4Sm80ELb1ELb0ELb1ELb1ELb1ELb0ELb0ELb0ELi2ELi4ELi4ELi4ELb0EEENS1_21CollectiveEpilogueBwdISA_SB_SD_Li256ELb1ELb0ELi2EEENS1_25SingleTileBwdLPTSchedulerILb1ELi128ELb1EEEEEEEEEvNT_6ParamsE$_ZZN4cute12filter_tupleINS_5tupleIJNS_1CILi0EEENS_10UnderscoreEEEENS1_IJNS1_IJS3_S3_EEEiEEEZNS_6detail10lift_sliceIS5_S7_EEDaRKT_RKT0_EUlRKT_RKT0_E_EEDaSC_SF_OT1_ENKUlDpSI_E_clIJNS1_IJEEENS1_IJiEEEEEEDaSP_ - $_ZN7cutlass13device_kernelIN5flash19enable_sm80_to_sm89INS1_16FlashAttnBwdSm80INS1_25CollectiveMainloopBwdSm80ILi2ELi2EN4cute5tupleIJNS5_1CILi128EEES8_NS7_ILi64EEEEEENS_10bfloat16_tEfNS_4arch4Sm80ELb1ELb0ELb1ELb1ELb1ELb0ELb0ELb0ELi2ELi4ELi4ELi4ELb0EEENS1_21CollectiveEpilogueBwdISA_SB_SD_Li256ELb1ELb0ELi2EEENS1_25SingleTileBwdLPTSchedulerILb1ELi128ELb1EEEEEEEEEvNT_6ParamsE$_ZZN4cute12filter_tupleINS_5tupleIJNS_1CILi0EEENS1_IJNS2_ILi1EEENS2_ILi512EEEiEEEEEEZNS_16flatten_to_tupleIS7_EEDaRKT_EUlRKT_E_EEDaSB_OT0_ENKUlDpSE_E_clIJNS1_IJS3_EEES6_EEEDaSI_)
$_ZN7cutlass13device_kernelIN5flash19enable_sm80_to_sm89INS1_16FlashAttnBwdSm80INS1_25CollectiveMainloopBwdSm80ILi2ELi2EN4cute5tupleIJNS5_1CILi128EEES8_NS7_ILi64EEEEEENS_10bfloat16_tEfNS_4arch4Sm80ELb1ELb0ELb1ELb1ELb1ELb0ELb0ELb0ELi2ELi4ELi4ELi4ELb0EEENS1_21CollectiveEpilogueBwdISA_SB_SD_Li256ELb1ELb0ELi2EEENS1_25SingleTileBwdLPTSchedulerILb1ELi128ELb1EEEEEEEEEvNT_6ParamsE$_ZZN4cute12filter_tupleINS_5tupleIJNS_1CILi0EEENS1_IJNS2_ILi1EEENS2_ILi512EEEiEEEEEEZNS_16flatten_to_tupleIS7_EEDaRKT_EUlRKT_E_EEDaSB_OT0_ENKUlDpSE_E_clIJNS1_IJS3_EEES6_EEEDaSI_:
[----:B------:R-:W-:Y:S02]  /*d120*/  IADD3 R2, R1, 0x1380, RZ ;  /* 0x0000138001027810 */ /* 0x000fe40007ffe0ff */
[----:B------:R-:W-:Y:S02]  /*d130*/  MOV R8, 0xd160 ;  /* 0x0000d16000087802 */ /* 0x000fe40000000f00 */
[----:B------:R-:W-:Y:S02]  /*d140*/  IADD3 R2, R2, c[0x0][0x20], RZ ;  /* 0x0000080002027a10 */ /* 0x000fe40007ffe0ff */
[----:B------:R-:W-:Y:S05]  /*d150*/  CALL.REL.NOINC `($_ZN7cutlass13device_kernelIN5flash19enable_sm80_to_sm89INS1_16FlashAttnBwdSm80INS1_25CollectiveMainloopBwdSm80ILi2ELi2EN4cute5tupleIJNS5_1CILi128EEES8_NS7_ILi64EEEEEENS_10bfloat16_tEfNS_4arch4Sm80ELb1ELb0ELb1ELb1ELb1ELb0ELb0ELb0ELi2ELi4ELi4ELi4ELb0EEENS1_21CollectiveEpilogueBwdISA_SB_SD_Li256ELb1ELb0ELi2EEENS1_25SingleTileBwdLPTSchedulerILb1ELi128ELb1EEEEEEEEEvNT_6ParamsE$_ZN4cute3eso3ESOILb1ELb0EJNS_1CILi0EEENS2_ILi1EEENS2_ILi512EEEiEEC2ERKS3_RKS4_RKS5_RKi) ;  /* 0xffffc01000007944 */ /* 0x000fea0003c3ffff */
[----:B-1----:R1:W5:Y:S01]  /*d160*/  LDL R2, [R1+0x1380] ;  /* 0x0013800001027983 */ /* 0x0023620000100800 */
[----:B------:R-:W-:-:S04]  /*d170*/  MOV R11, 0x0 ;  /* 0x00000000000b7802 */ /* 0x000fc80000000f00 */
[----:B------:R-:W-:Y:S05]  /*d180*/  RET.REL.NODEC R10 `(_ZN7cutlass13device_kernelIN5flash19enable_sm80_to_sm89INS1_16FlashAttnBwdSm80INS1_25CollectiveMainloopBwdSm80ILi2ELi2EN4cute5tupleIJNS5_1CILi128EEES8_NS7_ILi64EEEEEENS_10bfloat16_tEfNS_4arch4Sm80ELb1ELb0ELb1ELb1ELb1ELb0ELb0ELb0ELi2ELi4ELi4ELi4ELb0EEENS1_21CollectiveEpilogueBwdISA_SB_SD_Li256ELb1ELb0ELi2EEENS1_25SingleTileBwdLPTSchedulerILb1ELi128ELb1EEEEEEEEEvNT_6ParamsE) ;  /* 0xffff2e700a007950 */ /* 0x000fea0003c3ffff */
        .type           $_ZN7cutlass13device_kernelIN5flash19enable_sm80_to_sm89INS1_16FlashAttnBwdSm80INS1_25CollectiveMainloopBwdSm80ILi2ELi2EN4cute5tupleIJNS5_1CILi128EEES8_NS7_ILi64EEEEEENS_10bfloat16_tEfNS_4arch4Sm80ELb1ELb0ELb1ELb1ELb1ELb0ELb0ELb0ELi2ELi4ELi4ELi4ELb0EEENS1_21CollectiveEpilogueBwdISA_SB_SD_Li256ELb1ELb0ELi2EEENS1_25SingleTileBwdLPTSchedulerILb1ELi128ELb1EEEEEEEEEvNT_6ParamsE$_ZZN4cute12filter_tupleINS_5tupleIJNS_1CILi0EEENS_10UnderscoreEEEENS1_IJNS1_IJS3_S3_EEEiEEEZNS_6detail10lift_sliceIS5_S7_EEDaRKT_RKT0_EUlRKT_RKT0_E_EEDaSC_SF_OT1_ENKUlDpSI_E_clIJNS1_IJEEENS1_IJiEEEEEEDaSP_,@function
        .size           $_ZN7cutlass13device_kernelIN5flash19enable_sm80_to_sm89INS1_16FlashAttnBwdSm80INS1_25CollectiveMainloopBwdSm80ILi2ELi2EN4cute5tupleIJNS5_1CILi128EEES8_NS7_ILi64EEEEEENS_10bfloat16_tEfNS_4arch4Sm80ELb1ELb0ELb1ELb1ELb1ELb0ELb0ELb0ELi2ELi4ELi4ELi4ELb0EEENS1_21CollectiveEpilogueBwdISA_SB_SD_Li256ELb1ELb0ELi2EEENS1_25SingleTileBwdLPTSchedulerILb1ELi128ELb1EEEEEEEEEvNT_6ParamsE$_ZZN4cute12filter_tupleINS_5tupleIJNS_1CILi0EEENS_10UnderscoreEEEENS1_IJNS1_IJS3_S3_EEEiEEEZNS_6detail10lift_sliceIS5_S7_EEDaRKT_RKT0_EUlRKT_RKT0_E_EEDaSC_SF_OT1_ENKUlDpSI_E_clIJNS1_IJEEENS1_IJiEEEEEEDaSP_,($_ZN7cutlass13device_kernelIN5flash19enable_sm80_to_sm89INS1_16FlashAttnBwdSm80INS1_25CollectiveMainloopBwdSm80ILi2ELi2EN4cute5tupleIJNS5_1CILi128EEES8_NS7_ILi64EEEEEENS_10bfloat16_tEfNS_4arch4Sm80ELb1ELb0ELb1ELb1ELb1ELb0ELb0ELb0ELi2ELi4ELi4ELi4ELb0EEENS1_21CollectiveEpilogueBwdISA_SB_SD_Li256ELb1ELb0ELi2EEENS1_25SingleTileBwdLPTSchedulerILb1ELi128ELb1EEEEEEEEEvNT_6ParamsE$_ZZN4cute12filter_tupleINS_5tupleIJNS_1CILi1024EEENS1_IJiiEEEEEEZNS_16flatten_to_tupleIS5_EEDaRKT_EUlRKT_E_EEDaS9_OT0_ENKUlDpSC_E_clIJNS1_IJS3_EEES4_EEEDaSG_ - $_ZN7cutlass13device_kernelIN5flash19enable_sm80_to_sm89INS1_16FlashAttnBwdSm80INS1_25CollectiveMainloopBwdSm80ILi2ELi2EN4cute5tupleIJNS5_1CILi128EEES8_NS7_ILi64EEEEEENS_10bfloat16_tEfNS_4arch4Sm80ELb1ELb0ELb1ELb1ELb1ELb0ELb0ELb0ELi2ELi4ELi4ELi4ELb0EEENS1_21CollectiveEpilogueBwdISA_SB_SD_Li256ELb1ELb0ELi2EEENS1_25SingleTileBwdLPTSchedulerILb1ELi128ELb1EEEEEEEEEvNT_6ParamsE$_ZZN4cute12filter_tupleINS_5tupleIJNS_1CILi0EEENS_10UnderscoreEEEENS1_IJNS1_IJS3_S3_EEEiEEEZNS_6detail10lift_sliceIS5_S7_EEDaRKT_RKT0_EUlRKT_RKT0_E_EEDaSC_SF_OT1_ENKUlDpSI_E_clIJNS1_IJEEENS1_IJiEEEEEEDaSP_)
$_ZN7cutlass13device_kernelIN5flash19enable_sm80_to_sm89INS1_16FlashAttnBwdSm80INS1_25CollectiveMainloopBwdSm80ILi2ELi2EN4cute5tupleIJNS5_1CILi128EEES8_NS7_ILi64EEEEEENS_10bfloat16_tEfNS_4arch4Sm80ELb1ELb0ELb1ELb1ELb1ELb0ELb0ELb0ELi2ELi4ELi4ELi4ELb0EEENS1_21CollectiveEpilogueBwdISA_SB_SD_Li256ELb1ELb0ELi2EEENS1_25SingleTileBwdLPTSchedulerILb1ELi128ELb1EEEEEEEEEvNT_6ParamsE$_ZZN4cute12filter_tupleINS_5tupleIJNS_1CILi0EEENS_10UnderscoreEEEENS1_IJNS1_IJS3_S3_EEEiEEEZNS_6detail10lift_sliceIS5_S7_EEDaRKT_RKT0_EUlRKT_RKT0_E_EEDaSC_SF_OT1_ENKUlDpSI_E_clIJNS1_IJEEENS1_IJiEEEEEEDaSP_:
[----:B------:R-:W-:Y:S02]  /*d190*/  IADD3 R2, R1, 0x1680, RZ ;  /* 0x0000168001027810 */ /* 0x000fe40007ffe0ff */
[----:B------:R-:W-:Y:S02]  /*d1a0*/  MOV R8, 0xd1d0 ;  /* 0x0000d1d000087802 */ /* 0x000fe40000000f00 */
[----:B------:R-:W-:Y:S02]  /*d1b0*/  IADD3 R2, R2, c[0x0][0x20], RZ ;  /* 0x0000080002027a10 */ /* 0x000fe40007ffe0ff */
[----:B------:R-:W-:Y:S05]  /*d1c0*/  CALL.REL.NOINC `($_ZN7cutlass13device_kernelIN5flash19enable_sm80_to_sm89INS1_16FlashAttnBwdSm80INS1_25CollectiveMainloopBwdSm80ILi2ELi2EN4cute5tupleIJNS5_1CILi128EEES8_NS7_ILi64EEEEEENS_10bfloat16_tEfNS_4arch4Sm80ELb1ELb0ELb1ELb1ELb1ELb0ELb0ELb0ELi2ELi4ELi4ELi4ELb0EEENS1_21CollectiveEpilogueBwdISA_SB_SD_Li256ELb1ELb0ELi2EEENS1_25SingleTileBwdLPTSchedulerILb1ELi128ELb1EEEEEEEEEvNT_6ParamsE$_ZN4cute3eso3ESOILb0ELb1EJiEEC2ERKi) ;  /* 0xffffb9a000007944 */ /* 0x000fea0003c3ffff */
[----:B-1----:R1:W5:Y:S01]  /*d1d0*/  LDL R2, [R1+0x1680] ;  /* 0x0016800001027983 */ /* 0x0023620000100800 */
[----:B------:R-:W-:-:S04]  /*d1e0*/  MOV R11, 0x0 ;  /* 0x00000000000b7802 */ /* 0x000fc80000000f00 */
[----:B------:R-:W-:Y:S05]  /*d1f0*/  RET.REL.NODEC R10 `(_ZN7cutlass13device_kernelIN5flash19enable_sm80_to_sm89INS1_16FlashAttnBwdSm80INS1_25CollectiveMainloopBwdSm80ILi2ELi2EN4cute5tupleIJNS5_1CILi128EEES8_NS7_ILi64EEEEEENS_10bfloat16_tEfNS_4arch4Sm80ELb1ELb0ELb1ELb1ELb1ELb0ELb0ELb0ELi2ELi4ELi4ELi4ELb0EEENS1_21CollectiveEpilogueBwdISA_SB_SD_Li256ELb1ELb0ELi2EEENS1_25SingleTileBwdLPTSchedulerILb1ELi128ELb1EEEEEEEEEvNT_6ParamsE) ;  /* 0xffff2e000a007950 */ /* 0x000fea0003c3ffff */
        .type           $_ZN7cutlass13device_kernelIN5flash19enable_sm80_to_sm89INS1_16FlashAttnBwdSm80INS1_25CollectiveMainloopBwdSm80ILi2ELi2EN4cute5tupleIJNS5_1CILi128EEES8_NS7_ILi64EEEEEENS_10bfloat16_tEfNS_4arch4Sm80ELb1ELb0ELb1ELb1ELb1ELb0ELb0ELb0ELi2ELi4ELi4ELi4ELb0EEENS1_21CollectiveEpilogueBwdISA_SB_SD_Li256ELb1ELb0ELi2EEENS1_25SingleTileBwdLPTSchedulerILb1ELi128ELb1EEEEEEEEEvNT_6ParamsE$_ZZN4cute12filter_tupleINS_5tupleIJNS_1CILi1024EEENS1_IJiiEEEEEEZNS_16flatten_to_tupleIS5_EEDaRKT_EUlRKT_E_EEDaS9_OT0_ENKUlDpSC_E_clIJNS1_IJS3_EEES4_EEEDaSG_,@function
        .size           $_ZN7cutlass13device_kernelIN5flash19enable_sm80_to_sm89INS1_16FlashAttnBwdSm80INS1_25CollectiveMainloopBwdSm80ILi2ELi2EN4cute5tupleIJNS5_1CILi128EEES8_NS7_ILi64EEEEEENS_10bfloat16_tEfNS_4arch4Sm80ELb1ELb0ELb1ELb1ELb1ELb0ELb0ELb0ELi2ELi4ELi4ELi4ELb0EEENS1_21CollectiveEpilogueBwdISA_SB_SD_Li256ELb1ELb0ELi2EEENS1_25SingleTileBwdLPTSchedulerILb1ELi128ELb1EEEEEEEEEvNT_6ParamsE$_ZZN4cute12filter_tupleINS_5tupleIJNS_1CILi1024EEENS1_IJiiEEEEEEZNS_16flatten_to_tupleIS5_EEDaRKT_EUlRKT_E_EEDaS9_OT0_ENKUlDpSC_E_clIJNS1_IJS3_EEES4_EEEDaSG_,($_ZN7cutlass13device_kernelIN5flash19enable_sm80_to_sm89INS1_16FlashAttnBwdSm80INS1_25CollectiveMainloopBwdSm80ILi2ELi2EN4cute5tupleIJNS5_1CILi128EEES8_NS7_ILi64EEEEEENS_10bfloat16_tEfNS_4arch4Sm80ELb1ELb0ELb1ELb1ELb1ELb0ELb0ELb0ELi2ELi4ELi4ELi4ELb0EEENS1_21CollectiveEpilogueBwdISA_SB_SD_Li256ELb1ELb0ELi2EEENS1_25SingleTileBwdLPTSchedulerILb1ELi128ELb1EEEEEEEEEvNT_6ParamsE$_ZZN4cute12filter_tupleINS_5tupleIJNS_1CILi1EEENS1_IJNS2_ILi8EEEiiEEENS2_ILi64EEENS1_IJiNS2_ILi144EEENS2_ILi288EEEEEENS2_ILi512EEEEEEZNS_7flattenISB_EEDaRKT_EUlRKT_E_EEDaSF_OT0_ENKUlDpSI_E_clIJNS1_IJS3_EEES5_NS1_IJS6_EEES9_NS1_IJSA_EEEEEEDaSM_ - $_ZN7cutlass13device_kernelIN5flash19enable_sm80_to_sm89INS1_16FlashAttnBwdSm80INS1_25CollectiveMainloopBwdSm80ILi2ELi2EN4cute5tupleIJNS5_1CILi128EEES8_NS7_ILi64EEEEEENS_10bfloat16_tEfNS_4arch4Sm80ELb1ELb0ELb1ELb1ELb1ELb0ELb0ELb0ELi2ELi4ELi4ELi4ELb0EEENS1_21CollectiveEpilogueBwdISA_SB_SD_Li256ELb1ELb0ELi2EEENS1_25SingleTileBwdLPTSchedulerILb1ELi128ELb1EEEEEEEEEvNT_6ParamsE$_ZZN4cute12filter_tupleINS_5tupleIJNS_1CILi1024EEENS1_IJiiEEEEEEZNS_16flatten_to_tupleIS5_EEDaRKT_EUlRKT_E_EEDaS9_OT0_ENKUlDpSC_E_clIJNS1_IJS3_EEES4_EEEDaSG_)
$_ZN7cutlass13device_kernelIN5flash19enable_sm80_to_sm89INS1_16FlashAttnBwdSm80INS1_25CollectiveMainloopBwdSm80ILi2ELi2EN4cute5tupleIJNS5_1CILi128EEES8_NS7_ILi64EEEEEENS_10bfloat16_tEfNS_4arch4Sm80ELb1ELb0ELb1ELb1ELb1ELb0ELb0ELb0ELi2ELi4ELi4ELi4ELb0EEENS1_21CollectiveEpilogueBwdISA_SB_SD_Li256ELb1ELb0ELi2EEENS1_25SingleTileBwdLPTSchedulerILb1ELi128ELb1EEEEEEEEEvNT_6ParamsE$_ZZN4cute12filter_tupleINS_5tupleIJNS_1CILi1024EEENS1_IJiiEEEEEEZNS_16flatten_to_tupleIS5_EEDaRKT_EUlRKT_E_EEDaS9_OT0_ENKUlDpSC_E_clIJNS1_IJS3_EEES4_EEEDaSG_:
[----:B------:R-:W-:-:S06]  /*d200*/  IADD3 R8, R58, -c[0x0][0x20], RZ ;  /* 0x800008003a087a10 */ /* 0x000fcc0007ffe0ff */
[----:B------:R-:W5:Y:S01]  /*d210*/  LDL R8, [R8] ;  /* 0x0000000008087983 */ /* 0x000f620000100800 */
[----:B------:R-:W-:Y:S02]  /*d220*/  IADD3 R3, R1, 0x1380, RZ ;  /* 0x0000138001037810 */ /* 0x000fe40007ffe0ff */
[----:B------:R-:W-:Y:S02]  /*d230*/  IADD3 R2, R58, 0x4, RZ ;  /* 0x000000043a027810 */ /* 0x000fe40007ffe0ff */
[----:B------:R-:W-:Y:S02]  /*d240*/  IADD3 R3, R3, c[0x0][0x20], RZ ;  /* 0x0000080003037a10 */ /* 0x000fe40007ffe0ff */
[----:B------:R-:W-:Y:S02]  /*d250*/  MOV R6, 0xd270 ;  /* 0x0000d27000067802 */ /* 0x000fe40000000f00 */
[----:B-----5:R-:W-:Y:S05]  /*d260*/  CALL.REL.NOINC `($_ZN7cutlass13device_kernelIN5flash19enable_sm80_to_sm89INS1_16FlashAttnBwdSm80INS1_25CollectiveMainloopBwdSm80ILi2ELi2EN4cute5tupleIJNS5_1CILi128EEES8_NS7_ILi64EEEEEENS_10bfloat16_tEfNS_4arch4Sm80ELb1ELb0ELb1ELb1ELb1ELb0ELb0ELb0ELi2ELi4ELi4ELi4ELb0EEENS1_21CollectiveEpilogueBwdISA_SB_SD_Li256ELb1ELb0ELi2EEENS1_25SingleTileBwdLPTSchedulerILb1ELi128ELb1EEEEEEEEEvNT_6ParamsE$_ZN4cute3eso3ESOILb1ELb0EJNS_1CILi1024EEEiiEEC2ERKS3_RKiS8_) ;  /* 0xffffc0c000007944 */ /* 0x020fea0003c3ffff */
[----:B------:R-:W-:-:S04]  /*d270*/  MOV R5, 0x0 ;  /* 0x0000000000057802 */ /* 0x000fc80000000f00 */
[----:B------:R-:W-:Y:S05]  /*d280*/  RET.REL.NODEC R4 `(_ZN7cutlass13device_kernelIN5flash19enable_sm80_to_sm89INS1_16FlashAttnBwdSm80INS1_25CollectiveMainloopBwdSm80ILi2ELi2EN4cute5tupleIJNS5_1CILi128EEES8_NS7_ILi64EEEEEENS_10bfloat16_tEfNS_4arch4Sm80ELb1ELb0ELb1ELb1ELb1ELb0ELb0ELb0ELi2ELi4ELi4ELi4ELb0EEENS1_21CollectiveEpilogueBwdISA_SB_SD_Li256ELb1ELb0ELi2EEENS1_25SingleTileBwdLPTSchedulerILb1ELi128ELb1EEEEEEEEEvNT_6ParamsE) ;  /* 0xffff2d7004007950 */ /* 0x000fea0003c3ffff */
        .type           $_ZN7cutlass13device_kernelIN5flash19enable_sm80_to_sm89INS1_16FlashAttnBwdSm80INS1_25CollectiveMainloopBwdSm80ILi2ELi2EN4cute5tupleIJNS5_1CILi128EEES8_NS7_ILi64EEEEEENS_10bfloat16_tEfNS_4arch4Sm80ELb1ELb0ELb1ELb1ELb1ELb0ELb0ELb0ELi2ELi4ELi4ELi4ELb0EEENS1_21CollectiveEpilogueBwdISA_SB_SD_Li256ELb1ELb0ELi2EEENS1_25SingleTileBwdLPTSchedulerILb1ELi128ELb1EEEEEEEEEvNT_6ParamsE$_ZZN4cute12filter_tupleINS_5tupleIJNS_1CILi1EEENS1_IJNS2_ILi8EEEiiEEENS2_ILi64EEENS1_IJiNS2_ILi144EEENS2_ILi288EEEEEENS2_ILi512EEEEEEZNS_7flattenISB_EEDaRKT_EUlRKT_E_EEDaSF_OT0_ENKUlDpSI_E_clIJNS1_IJS3_EEES5_NS1_IJS6_EEES9_NS1_IJSA_EEEEEEDaSM_,@function
        .size           $_ZN7cutlass13device_kernelIN5flash19enable_sm80_to_sm89INS1_16FlashAttnBwdSm80INS1_25CollectiveMainloopBwdSm80ILi2ELi2EN4cute5tupleIJNS5_1CILi128EEES8_NS7_ILi64EEEEEENS_10bfloat16_tEfNS_4arch4Sm80ELb1ELb0ELb1ELb1ELb1ELb0ELb0ELb0ELi2ELi4ELi4ELi4ELb0EEENS1_21CollectiveEpilogueBwdISA_SB_SD_Li256ELb1ELb0ELi2EEENS1_25SingleTileBwdLPTSchedulerILb1ELi128ELb1EEEEEEEEEvNT_6ParamsE$_ZZN4cute12filter_tupleINS_5tupleIJNS_1CILi1EEENS1_IJNS2_ILi8EEEiiEEENS2_ILi64EEENS1_IJiNS2_ILi144EEENS2_ILi288EEEEEENS2_ILi512EEEEEEZNS_7flattenISB_EEDaRKT_EUlRKT_E_EEDaSF_OT0_ENKUlDpSI_E_clIJNS1_IJS3_EEES5_NS1_IJS6_EEES9_NS1_IJSA_EEEEEEDaSM_,($_ZN7cutlass13device_kernelIN5flash19enable_sm80_to_sm89INS1_16FlashAttnBwdSm80INS1_25CollectiveMainloopBwdSm80ILi2ELi2EN4cute5tupleIJNS5_1CILi128EEES8_NS7_ILi64EEEEEENS_10bfloat16_tEfNS_4arch4Sm80ELb1ELb0ELb1ELb1ELb1ELb0ELb0ELb0ELi2ELi4ELi4ELi4ELb0EEENS1_21CollectiveEpilogueBwdISA_SB_SD_Li256ELb1ELb0ELi2EEENS1_25SingleTileBwdLPTSchedulerILb1ELi128ELb1EEEEEEEEEvNT_6ParamsE$_ZZN4cute12filter_tupleINS_5tupleIJNS_1CILi1EEENS1_IJiiiEEENS2_ILi64EEENS1_IJNS2_ILi72EEENS2_ILi144EEENS2_ILi288EEEEEENS2_ILi512EEEEEEZNS_7flattenISB_EEDaRKT_EUlRKT_E_EEDaSF_OT0_ENKUlDpSI_E_clIJNS1_IJS3_EEES4_NS1_IJS5_EEES9_NS1_IJSA_EEEEEEDaSM_ - $_ZN7cutlass13device_kernelIN5flash19enable_sm80_to_sm89INS1_16FlashAttnBwdSm80INS1_25CollectiveMainloopBwdSm80ILi2ELi2EN4cute5tupleIJNS5_1CILi128EEES8_NS7_ILi64EEEEEENS_10bfloat16_tEfNS_4arch4Sm80ELb1ELb0ELb1ELb1ELb1ELb0ELb0ELb0ELi2ELi4ELi4ELi4ELb0EEENS1_21CollectiveEpilogueBwdISA_SB_SD_Li256ELb1ELb0ELi2EEENS1_25SingleTileBwdLPTSchedulerILb1ELi128ELb1EEEEEEEEEvNT_6ParamsE$_ZZN4cute12filter_tupleINS_5tupleIJNS_1CILi1EEENS1_IJNS2_ILi8EEEiiEEENS2_ILi64EEENS1_IJiNS2_ILi144EEENS2_ILi288EEEEEENS2_ILi512EEEEEEZNS_7flattenISB_EEDaRKT_EUlRKT_E_EEDaSF_OT0_ENKUlDpSI_E_clIJNS1_IJS3_EEES5_NS1_IJS6_EEES9_NS1_IJSA_EEEEEEDaSM_)
$_ZN7cutlass13device_kernelIN5flash19enable_sm80_to_sm89INS1_16FlashAttnBwdSm80INS1_25CollectiveMainloopBwdSm80ILi2ELi2EN4cute5tupleIJNS5_1CILi128EEES8_NS7_ILi64EEEEEENS_10bfloat16_tEfNS_4arch4Sm80ELb1ELb0ELb1ELb1ELb1ELb0ELb0ELb0ELi2ELi4ELi4ELi4ELb0EEENS1_21CollectiveEpilogueBwdISA_SB_SD_Li256ELb1ELb0ELi2EEENS1_25SingleTileBwdLPTSchedulerILb1ELi128ELb1EEEEEEEEEvNT_6ParamsE$_ZZN4cute12filter_tupleINS_5tupleIJNS_1CILi1EEENS1_IJNS2_ILi8EEEiiEEENS2_ILi64EEENS1_IJiNS2_ILi144EEENS2_ILi288EEEEEENS2_ILi512EEEEEEZNS_7flattenISB_EEDaRKT_EUlRKT_E_EEDaSF_OT0_ENKUlDpSI_E_clIJNS1_IJS3_EEES5_NS1_IJS6_EEES9_NS1_IJSA_EEEEEEDaSM_:
[----:B------:R-:W-:-:S06]  /*d290*/  IADD3 R8, R60, -c[0x0][0x20], RZ ;  /* 0x800008003c087a10 */ /* 0x000fcc0007ffe0ff */
[----:B------:R-:W5:Y:S01]  /*d2a0*/  LDL R8, [R8] ;  /* 0x0000000008087983 */ /* 0x000f620000100800 */
[----:B------:R-:W-:Y:S02]  /*d2b0*/  IADD3 R3, R1, 0x1680, RZ ;  /* 0x0000168001037810 */ /* 0x000fe40007ffe0ff */
[----:B------:R-:W-:Y:S02]  /*d2c0*/  IADD3 R2, R60, 0x4, RZ ;  /* 0x000000043c027810 */ /* 0x000fe40007ffe0ff */
[----:B------:R-:W-:Y:S02]  /*d2d0*/  IADD3 R3, R3, c[0x0][0x20], RZ ;  /* 0x0000080003037a10 */ /* 0x000fe40007ffe0ff */
[----:B------:R-:W-:Y:S02]  /*d2e0*/  MOV R6, 0xd300 ;  /* 0x0000d30000067802 */ /* 0x000fe40000000f00 */
[----:B-----5:R-:W-:Y:S05]  /*d2f0*/  CALL.REL.NOINC `($_ZN7cutlass13device_kernelIN5flash19enable_sm80_to_sm89INS1_16FlashAttnBwdSm80INS1_25CollectiveMainloopBwdSm80ILi2ELi2EN4cute5tupleIJNS5_1CILi128EEES8_NS7_ILi64EEEEEENS_10bfloat16_tEfNS_4arch4Sm80ELb1ELb0ELb1ELb1ELb1ELb0ELb0ELb0ELi2ELi4ELi4ELi4ELb0EEENS1_21CollectiveEpilogueBwdISA_SB_SD_Li256ELb1ELb0ELi2EEENS1_25SingleTileBwdLPTSchedulerILb1ELi128ELb1EEEEEEEEEvNT_6ParamsE$_ZN4cute3eso3ESOILb1ELb0EJNS_1CILi1EEENS2_ILi8EEEiiNS2_ILi64EEEiNS2_ILi144EEENS2_ILi288EEENS2_ILi512EEEEEC2ERKS3_RKS4_RKiSF_RKS5_SF_RKS6_RKS7_RKS8_) ;  /* 0xffffc13000007944 */ /* 0x020fea0003c3ffff */
[----:B------:R2:W5:Y:S04]  /*d300*/  LDL R5, [R1+0x1688] ;  /* 0x0016880001057983 */ /* 0x0005680000100800 */
[----:B-1----:R2:W5:Y:S01]  /*d310*/  LDL.64 R2, [R1+0x1680] ;  /* 0x0016800001027983 */ /* 0x0025620000100a00 */
[----:B------:R-:W-:-:S02]  /*d320*/  MOV R8, R4 ;  /* 0x0000000400087202 */ /* 0x000fc40000000f00 */
[----:B------:R-:W-:-:S04]  /*d330*/  MOV R9, 0x0 ;  /* 0x0000000000097802 */ /* 0x000fc80000000f00 */
[----:B------:R-:W-:Y:S05]  /*d340*/  RET.REL.NODEC R8 `(_ZN7cutlass13device_kernelIN5flash19enable_sm80_to_sm89INS1_16FlashAttnBwdSm80INS1_25CollectiveMainloopBwdSm80ILi2ELi2EN4cute5tupleIJNS5_1CILi128EEES8_NS7_ILi64EEEEEENS_10bfloat16_tEfNS_4arch4Sm80ELb1ELb0ELb1ELb1ELb1ELb0ELb0ELb0ELi2ELi4ELi4ELi4ELb0EEENS1_21CollectiveEpilogueBwdISA_SB_SD_Li256ELb1ELb0ELi2EEENS1_25SingleTileBwdLPTSchedulerILb1ELi128ELb1EEEEEEEEEvNT_6ParamsE) ;  /* 0xffff2cb008007950 */ /* 0x000fea0003c3ffff */
        .type           $_ZN7cutlass13device_kernelIN5flash19enable_sm80_to_sm89INS1_16FlashAttnBwdSm80INS1_25CollectiveMainloopBwdSm80ILi2ELi2EN4cute5tupleIJNS5_1CILi128EEES8_NS7_ILi64EEEEEENS_10bfloat16_tEfNS_4arch4Sm80ELb1ELb0ELb1ELb1ELb1ELb0ELb0ELb0ELi2ELi4ELi4ELi4ELb0EEENS1_21CollectiveEpilogueBwdISA_SB_SD_Li256ELb1ELb0ELi2EEENS1_25SingleTileBwdLPTSchedulerILb1ELi128ELb1EEEEEEEEEvNT_6ParamsE$_ZZN4cute12filter_tupleINS_5tupleIJNS_1CILi1EEENS1_IJiiiEEENS2_ILi64EEENS1_IJNS2_ILi72EEENS2_ILi144EEENS2_ILi288EEEEEENS2_ILi512EEEEEEZNS_7flattenISB_EEDaRKT_EUlRKT_E_EEDaSF_OT0_ENKUlDpSI_E_clIJNS1_IJS3_EEES4_NS1_IJS5_EEES9_NS1_IJSA_EEEEEEDaSM_,@function
        .size           $_ZN7cutlass13device_kernelIN5flash19enable_sm80_to_sm89INS1_16FlashAttnBwdSm80INS1_25CollectiveMainloopBwdSm80ILi2ELi2EN4cute5tupleIJNS5_1CILi128EEES8_NS7_ILi64EEEEEENS_10bfloat16_tEfNS_4arch4Sm80ELb1ELb0ELb1ELb1ELb1ELb0ELb0ELb0ELi2ELi4ELi4ELi4ELb0EEENS1_21CollectiveEpilogueBwdISA_SB_SD_Li256ELb1ELb0ELi2EEENS1_25SingleTileBwdLPTSchedulerILb1ELi128ELb1EEEEEEEEEvNT_6ParamsE$_ZZN4cute12filter_tupleINS_5tupleIJNS_1CILi1EEENS1_IJiiiEEENS2_ILi64EEENS1_IJNS2_ILi72EEENS2_ILi144EEENS2_ILi288EEEEEENS2_ILi512EEEEEEZNS_7flattenISB_EEDaRKT_EUlRKT_E_EEDaSF_OT0_ENKUlDpSI_E_clIJNS1_IJS3_EEES4_NS1_IJS5_EEES9_NS1_IJSA_EEEEEEDaSM_,($_ZN7cutlass13device_kernelIN5flash19enable_sm80_to_sm89INS1_16FlashAttnBwdSm80INS1_25CollectiveMainloopBwdSm80ILi2ELi2EN4cute5tupleIJNS5_1CILi128EEES8_NS7_ILi64EEEEEENS_10bfloat16_tEfNS_4arch4Sm80ELb1ELb0ELb1ELb1ELb1ELb0ELb0ELb0ELi2ELi4ELi4ELi4ELb0EEENS1_21CollectiveEpilogueBwdISA_SB_SD_Li256ELb1ELb0ELi2EEENS1_25SingleTileBwdLPTSchedulerILb1ELi128ELb1EEEEEEEEEvNT_6ParamsE$_ZZN4cute12filter_tupleINS_5tupleIJNS_1CILi4096EEENS1_IJNS1_IJiiEEENS2_ILi8192EEEEEEEEEZNS_16flatten_to_tupleIS7_EEDaRKT_EUlRKT_E_EEDaSB_OT0_ENKUlDpSE_E_clIJNS1_IJS3_EEENS1_IJiiS5_EEEEEEDaSI_ - $_ZN7cutlass13device_kernelIN5flash19enable_sm80_to_sm89INS1_16FlashAttnBwdSm80INS1_25CollectiveMainloopBwdSm80ILi2ELi2EN4cute5tupleIJNS5_1CILi128EEES8_NS7_ILi64EEEEEENS_10bfloat16_tEfNS_4arch4Sm80ELb1ELb0ELb1ELb1ELb1ELb0ELb0ELb0ELi2ELi4ELi4ELi4ELb0EEENS1_21CollectiveEpilogueBwdISA_SB_SD_Li256ELb1ELb0ELi2EEENS1_25SingleTileBwdLPTSchedulerILb1ELi128ELb1EEEEEEEEEvNT_6ParamsE$_ZZN4cute12filter_tupleINS_5tupleIJNS_1CILi1EEENS1_IJiiiEEENS2_ILi64EEENS1_IJNS2_ILi72EEENS2_ILi144EEENS2_ILi288EEEEEENS2_ILi512EEEEEEZNS_7flattenISB_EEDaRKT_EUlRKT_E_EEDaSF_OT0_ENKUlDpSI_E_clIJNS1_IJS3_EEES4_NS1_IJS5_EEES9_NS1_IJSA_EEEEEEDaSM_)
$_ZN7cutlass13device_kernelIN5flash19enable_sm80_to_sm89INS1_16FlashAttnBwdSm80INS1_25CollectiveMainloopBwdSm80ILi2ELi2EN4cute5tupleIJNS5_1CILi128EEES8_NS7_ILi64EEEEEENS_10bfloat16_tEfNS_4arch4Sm80ELb1ELb0ELb1ELb1ELb1ELb0ELb0ELb0ELi2ELi4ELi4ELi4ELb0EEENS1_21CollectiveEpilogueBwdISA_SB_SD_Li256ELb1ELb0ELi2EEENS1_25SingleTileBwdLPTSchedulerILb1ELi128ELb1EEEEEEEEEvNT_6ParamsE$_ZZN4cute12filter_tupleINS_5tupleIJNS_1CILi1EEENS1_IJiiiEEENS2_ILi64EEENS1_IJNS2_ILi72EEENS2_ILi144EEENS2_ILi288EEEEEENS2_ILi512EEEEEEZNS_7flattenISB_EEDaRKT_EUlRKT_E_EEDaSF_OT0_ENKUlDpSI_E_clIJNS1_IJS3_EEES4_NS1_IJS5_EEES9_NS1_IJSA_EEEEEEDaSM_:
[----:B------:R-:W-:-:S06]  /*d350*/  IADD3 R8, R6, -c[0x0][0x20], RZ ;  /* 0x8000080006087a10 */ /* 0x000fcc0007ffe0ff */
[----:B------:R-:W5:Y:S01]  /*d360*/  LDL R8, [R8] ;  /* 0x0000000008087983 */ /* 0x000f620000100800 */
[----:B------:R-:W-:Y:S02]  /*d370*/  IADD3 R3, R1, 0x1680, RZ ;  /* 0x0000168001037810 */ /* 0x000fe40007ffe0ff */
[C---:B------:R-:W-:Y:S02]  /*d380*/  IADD3 R2, R6.reuse, 0x4, RZ ;  /* 0x0000000406027810 */ /* 0x040fe40007ffe0ff */
[----:B------:R-:W-:Y:S02]  /*d390*/  IADD3 R5, R6, 0x8, RZ ;  /* 0x0000000806057810 */ /* 0x000fe40007ffe0ff */
[----:B------:R-:W-:Y:S02]  /*d3a0*/  IADD3 R3, R3, c[0x0][0x20], RZ ;  /* 0x0000080003037a10 */ /* 0x000fe40007ffe0ff */
[----:B------:R-:W-:Y:S02]  /*d3b0*/  MOV R6, 0xd3d0 ;  /* 0x0000d3d000067802 */ /* 0x000fe40000000f00 */
[----:B-----5:R-:W-:Y:S05]  /*d3c0*/  CALL.REL.NOINC `($_ZN7cutlass13device_kernelIN5flash19enable_sm80_to_sm89INS1_16FlashAttnBwdSm80INS1_25CollectiveMainloopBwdSm80ILi2ELi2EN4cute5tupleIJNS5_1CILi128EEES8_NS7_ILi64EEEEEENS_10bfloat16_tEfNS_4arch4Sm80ELb1ELb0ELb1ELb1ELb1ELb0ELb0ELb0ELi2ELi4ELi4ELi4ELb0EEENS1_21CollectiveEpilogueBwdISA_SB_SD_Li256ELb1ELb0ELi2EEENS1_25SingleTileBwdLPTSchedulerILb1ELi128ELb1EEEEEEEEEvNT_6ParamsE$_ZN4cute3eso3ESOILb1ELb0EJNS_1CILi1EEEiiiNS2_ILi64EEENS2_ILi72EEENS2_ILi144EEENS2_ILi288EEENS2_ILi512EEEEEC2ERKS3_RKiSD_SD_RKS4_RKS5_RKS6_RKS7_RKS8_) ;  /* 0xffffc30000007944 */ /* 0x020fea0003c3ffff */
[----:B------:R2:W5:Y:S04]  /*d3d0*/  LDL R5, [R1+0x1688] ;  /* 0x0016880001057983 */ /* 0x0005680000100800 */
[----:B-1----:R2:W5:Y:S01]  /*d3e0*/  LDL.64 R2, [R1+0x1680] ;  /* 0x0016800001027983 */ /* 0x0025620000100a00 */
[----:B------:R-:W-:-:S02]  /*d3f0*/  MOV R8, R4 ;  /* 0x0000000400087202 */ /* 0x000fc40000000f00 */
[----:B------:R-:W-:-:S04]  /*d400*/  MOV R9, 0x0 ;  /* 0x0000000000097802 */ /* 0x000fc80000000f00 */
[----:B------:R-:W-:Y:S05]  /*d410*/  RET.REL.NODEC R8 `(_ZN7cutlass13device_kernelIN5flash19enable_sm80_to_sm89INS1_16FlashAttnBwdSm80INS1_25CollectiveMainloopBwdSm80ILi2ELi2EN4cute5tupleIJNS5_1CILi128EEES8_NS7_ILi64EEEEEENS_10bfloat16_tEfNS_4arch4Sm80ELb1ELb0ELb1ELb1ELb1ELb0ELb0ELb0ELi2ELi4ELi4ELi4ELb0EEENS1_21CollectiveEpilogueBwdISA_SB_SD_Li256ELb1ELb0ELi2EEENS1_25SingleTileBwdLPTSchedulerILb1ELi128ELb1EEEEEEEEEvNT_6ParamsE) ;  /* 0xffff2be008007950 */ /* 0x000fea0003c3ffff */
        .type           $_ZN7cutlass13device_kernelIN5flash19enable_sm80_to_sm89INS1_16FlashAttnBwdSm80INS1_25CollectiveMainloopBwdSm80ILi2ELi2EN4cute5tupleIJNS5_1CILi128EEES8_NS7_ILi64EEEEEENS_10bfloat16_tEfNS_4arch4Sm80ELb1ELb0ELb1ELb1ELb1ELb0ELb0ELb0ELi2ELi4ELi4ELi4ELb0EEENS1_21CollectiveEpilogueBwdISA_SB_SD_Li256ELb1ELb0ELi2EEENS1_25SingleTileBwdLPTSchedulerILb1ELi128ELb1EEEEEEEEEvNT_6ParamsE$_ZZN4cute12filter_tupleINS_5tupleIJNS_1CILi4096EEENS1_IJNS1_IJiiEEENS2_ILi8192EEEEEEEEEZNS_16flatten_to_tupleIS7_EEDaRKT_EUlRKT_E_EEDaSB_OT0_ENKUlDpSE_E_clIJNS1_IJS3_EEENS1_IJiiS5_EEEEEEDaSI_,@function
        .size           $_ZN7cutlass13device_kernelIN5flash19enable_sm80_to_sm89INS1_16FlashAttnBwdSm80INS1_25CollectiveMainloopBwdSm80ILi2ELi2EN4cute5tupleIJNS5_1CILi128EEES8_NS7_ILi64EEEEEENS_10bfloat16_tEfNS_4arch4Sm80ELb1ELb0ELb1ELb1ELb1ELb0ELb0ELb0ELi2ELi4ELi4ELi4ELb0EEENS1_21CollectiveEpilogueBwdISA_SB_SD_Li256ELb1ELb0ELi2EEENS1_25SingleTileBwdLPTSchedulerILb1ELi128ELb1EEEEEEEEEvNT_6ParamsE$_ZZN4cute12filter_tupleINS_5tupleIJNS_1CILi4096EEENS1_IJNS1_IJiiEEENS2_ILi8192EEEEEEEEEZNS_16flatten_to_tupleIS7_EEDaRKT_EUlRKT_E_EEDaSB_OT0_ENKUlDpSE_E_clIJNS1_IJS3_EEENS1_IJiiS5_EEEEEEDaSI_,($_ZN7cutlass13device_kernelIN5flash19enable_sm80_to_sm89INS1_16FlashAttnBwdSm80INS1_25CollectiveMainloopBwdSm80ILi2ELi2EN4cute5tupleIJNS5_1CILi128EEES8_NS7_ILi64EEEEEENS_10bfloat16_tEfNS_4arch4Sm80ELb1ELb0ELb1ELb1ELb1ELb0ELb0ELb0ELi2ELi4ELi4ELi4ELb0EEENS1_21CollectiveEpilogueBwdISA_SB_SD_Li256ELb1ELb0ELi2EEENS1_25SingleTileBwdLPTSchedulerILb1ELi128ELb1EEEEEEEEEvNT_6ParamsE$_ZZN4cute12filter_tupleINS_5tupleIJNS_1CILi4096EEENS1_IJiiEEEEEEZNS_16flatten_to_tupleIS5_EEDaRKT_EUlRKT_E_EEDaS9_OT0_ENKUlDpSC_E_clIJNS1_IJS3_EEES4_EEEDaSG_ - $_ZN7cutlass13device_kernelIN5flash19enable_sm80_to_sm89INS1_16FlashAttnBwdSm80INS1_25CollectiveMainloopBwdSm80ILi2ELi2EN4cute5tupleIJNS5_1CILi128EEES8_NS7_ILi64EEEEEENS_10bfloat16_tEfNS_4arch4Sm80ELb1ELb0ELb1ELb1ELb1ELb0ELb0ELb0ELi2ELi4ELi4ELi4ELb0EEENS1_21CollectiveEpilogueBwdISA_SB_SD_Li256ELb1ELb0ELi2EEENS1_25SingleTileBwdLPTSchedulerILb1ELi128ELb1EEEEEEEEEvNT_6ParamsE$_ZZN4cute12filter_tupleINS_5tupleIJNS_1CILi4096EEENS1_IJNS1_IJiiEEENS2_ILi8192EEEEEEEEEZNS_16flatten_to_tupleIS7_EEDaRKT_EUlRKT_E_EEDaSB_OT0_ENKUlDpSE_E_clIJNS1_IJS3_EEENS1_IJiiS5_EEEEEEDaSI_)
$_ZN7cutlass13device_kernelIN5flash19enable_sm80_to_sm89INS1_16FlashAttnBwdSm80INS1_25CollectiveMainloopBwdSm80ILi2ELi2EN4cute5tupleIJNS5_1CILi128EEES8_NS7_ILi64EEEEEENS_10bfloat16_tEfNS_4arch4Sm80ELb1ELb0ELb1ELb1ELb1ELb0ELb0ELb0ELi2ELi4ELi4ELi4ELb0EEENS1_21CollectiveEpilogueBwdISA_SB_SD_Li256ELb1ELb0ELi2EEENS1_25SingleTileBwdLPTSchedulerILb1ELi128ELb1EEEEEEEEEvNT_6ParamsE$_ZZN4cute12filter_tupleINS_5tupleIJNS_1CILi4096EEENS1_IJNS1_IJiiEEENS2_ILi8192EEEEEEEEEZNS_16flatten_to_tupleIS7_EEDaRKT_EUlRKT_E_EEDaSB_OT0_ENKUlDpSE_E_clIJNS1_IJS3_EEENS1_IJiiS5_EEEEEEDaSI_:
[----:B------:R-:W-:-:S06]  /*d420*/  IADD3 R8, R60, -c[0x0][0x20], RZ ;  /* 0x800008003c087a10 */ /* 0x000fcc0007ffe0ff */
[----:B------:R-:W5:Y:S01]  /*d430*/  LDL R8, [R8] ;  /* 0x0000000008087983 */ /* 0x000f620000100800 */
[----:B------:R-:W-:Y:S02]  /*d440*/  IADD3 R3, R1, 0x1680, RZ ;  /* 0x0000168001037810 */ /* 0x000fe40007ffe0ff */
[----:B------:R-:W-:Y:S02]  /*d450*/  IADD3 R2, R60, 0x4, RZ ;  /* 0x000000043c027810 */ /* 0x000fe40007ffe0ff */
[----:B------:R-:W-:Y:S02]  /*d460*/  IADD3 R3, R3, c[0x0][0x20], RZ ;  /* 0x0000080003037a10 */ /* 0x000fe40007ffe0ff */
[----:B------:R-:W-:Y:S02]  /*d470*/  MOV R6, 0xd490 ;  /* 0x0000d49000067802 */ /* 0x000fe40000000f00 */
[----:B-----5:R-:W-:Y:S05]  /*d480*/  CALL.REL.NOINC `($_ZN7cutlass13device_kernelIN5flash19enable_sm80_to_sm89INS1_16FlashAttnBwdSm80INS1_25CollectiveMainloopBwdSm80ILi2ELi2EN4cute5tupleIJNS5_1CILi128EEES8_NS7_ILi64EEEEEENS_10bfloat16_tEfNS_4arch4Sm80ELb1ELb0ELb1ELb1ELb1ELb0ELb0ELb0ELi2ELi4ELi4ELi4ELb0EEENS1_21CollectiveEpilogueBwdISA_SB_SD_Li256ELb1ELb0ELi2EEENS1_25SingleTileBwdLPTSchedulerILb1ELi128ELb1EEEEEEEEEvNT_6ParamsE$_ZN4cute3eso3ESOILb1ELb0EJNS_1CILi4096EEEiiNS2_ILi8192EEEEEC2ERKS3_RKiS9_RKS4_) ;  /* 0xffffc52000007944 */ /* 0x020fea0003c3ffff */
[----:B------:R-:W-:-:S04]  /*d490*/  MOV R5, 0x0 ;  /* 0x0000000000057802 */ /* 0x000fc80000000f00 */
[----:B------:R-:W-:Y:S05]  /*d4a0*/  RET.REL.NODEC R4 `(_ZN7cutlass13device_kernelIN5flash19enable_sm80_to_sm89INS1_16FlashAttnBwdSm80INS1_25CollectiveMainloopBwdSm80ILi2ELi2EN4cute5tupleIJNS5_1CILi128EEES8_NS7_ILi64EEEEEENS_10bfloat16_tEfNS_4arch4Sm80ELb1ELb0ELb1ELb1ELb1ELb0ELb0ELb0ELi2ELi4ELi4ELi4ELb0EEENS1_21CollectiveEpilogueBwdISA_SB_SD_Li256ELb1ELb0ELi2EEENS1_25SingleTileBwdLPTSchedulerILb1ELi128ELb1EEEEEEEEEvNT_6ParamsE) ;  /* 0xffff2b5004007950 */ /* 0x000fea0003c3ffff */
        .type           $_ZN7cutlass13device_kernelIN5flash19enable_sm80_to_sm89INS1_16FlashAttnBwdSm80INS1_25CollectiveMainloopBwdSm80ILi2ELi2EN4cute5tupleIJNS5_1CILi128EEES8_NS7_ILi64EEEEEENS_10bfloat16_tEfNS_4arch4Sm80ELb1ELb0ELb1ELb1ELb1ELb0ELb0ELb0ELi2ELi4ELi4ELi4ELb0EEENS1_21CollectiveEpilogueBwdISA_SB_SD_Li256ELb1ELb0ELi2EEENS1_25SingleTileBwdLPTSchedulerILb1ELi128ELb1EEEEEEEEEvNT_6ParamsE$_ZZN4cute12filter_tupleINS_5tupleIJNS_1CILi4096EEENS1_IJiiEEEEEEZNS_16flatten_to_tupleIS5_EEDaRKT_EUlRKT_E_EEDaS9_OT0_ENKUlDpSC_E_clIJNS1_IJS3_EEES4_EEEDaSG_,@function
        .size           $_ZN7cutlass13device_kernelIN5flash19enable_sm80_to_sm89INS1_16FlashAttnBwdSm80INS1_25CollectiveMainloopBwdSm80ILi2ELi2EN4cute5tupleIJNS5_1CILi128EEES8_NS7_ILi64EEEEEENS_10bfloat16_tEfNS_4arch4Sm80ELb1ELb0ELb1ELb1ELb1ELb0ELb0ELb0ELi2ELi4ELi4ELi4ELb0EEENS1_21CollectiveEpilogueBwdISA_SB_SD_Li256ELb1ELb0ELi2EEENS1_25SingleTileBwdLPTSchedulerILb1ELi128ELb1EEEEEEEEEvNT_6ParamsE$_ZZN4cute12filter_tupleINS_5tupleIJNS_1CILi4096EEENS1_IJiiEEEEEEZNS_16flatten_to_tupleIS5_EEDaRKT_EUlRKT_E_EEDaS9_OT0_ENKUlDpSC_E_clIJNS1_IJS3_EEES4_EEEDaSG_,($_ZN7cutlass13device_kernelIN5flash19enable_sm80_to_sm89INS1_16FlashAttnBwdSm80INS1_25CollectiveMainloopBwdSm80ILi2ELi2EN4cute5tupleIJNS5_1CILi128EEES8_NS7_ILi64EEEEEENS_10bfloat16_tEfNS_4arch4Sm80ELb1ELb0ELb1ELb1ELb1ELb0ELb0ELb0ELi2ELi4ELi4ELi4ELb0EEENS1_21CollectiveEpilogueBwdISA_SB_SD_Li256ELb1ELb0ELi2EEENS1_25SingleTileBwdLPTSchedulerILb1ELi128ELb1EEEEEEEEEvNT_6ParamsE$_ZZN4cute12filter_tupleINS_5tupleIJiNS1_IJiNS_1CILi0EEEEEEEEES5_ZNS_6detail9lift_diceIS5_S5_EEDaRKT_RKT0_EUlRKT_RKT0_E_EEDaSA_SD_OT1_ENKUlDpSG_E_clIJNS1_IJiEEES4_EEEDaSN_ - $_ZN7cutlass13device_kernelIN5flash19enable_sm80_to_sm89INS1_16FlashAttnBwdSm80INS1_25CollectiveMainloopBwdSm80ILi2ELi2EN4cute5tupleIJNS5_1CILi128EEES8_NS7_ILi64EEEEEENS_10bfloat16_tEfNS_4arch4Sm80ELb1ELb0ELb1ELb1ELb1ELb0ELb0ELb0ELi2ELi4ELi4ELi4ELb0EEENS1_21CollectiveEpilogueBwdISA_SB_SD_Li256ELb1ELb0ELi2EEENS1_25SingleTileBwdLPTSchedulerILb1ELi128ELb1EEEEEEEEEvNT_6ParamsE$_ZZN4cute12filter_tupleINS_5tupleIJNS_1CILi4096EEENS1_IJiiEEEEEEZNS_16flatten_to_tupleIS5_EEDaRKT_EUlRKT_E_EEDaS9_OT0_ENKUlDpSC_E_clIJNS1_IJS3_EEES4_EEEDaSG_)
$_ZN7cutlass13device_kernelIN5flash19enable_sm80_to_sm89INS1_16FlashAttnBwdSm80INS1_25CollectiveMainloopBwdSm80ILi2ELi2EN4cute5tupleIJNS5_1CILi128EEES8_NS7_ILi64EEEEEENS_10bfloat16_tEfNS_4arch4Sm80ELb1ELb0ELb1ELb1ELb1ELb0ELb0ELb0ELi2ELi4ELi4ELi4ELb0EEENS1_21CollectiveEpilogueBwdISA_SB_SD_Li256ELb1ELb0ELi2EEENS1_25SingleTileBwdLPTSchedulerILb1ELi128ELb1EEEEEEEEEvNT_6ParamsE$_ZZN4cute12filter_tupleINS_5tupleIJNS_1CILi4096EEENS1_IJiiEEEEEEZNS_16flatten_to_tupleIS5_EEDaRKT_EUlRKT_E_EEDaS9_OT0_ENKUlDpSC_E_clIJNS1_IJS3_EEES4_EEEDaSG_:
[----:B------:R-:W-:-:S06]  /*d4b0*/  IADD3 R8, R58, -c[0x0][0x20], RZ ;  /* 0x800008003a087a10 */ /* 0x000fcc0007ffe0ff */
[----:B------:R-:W5:Y:S01]  /*d4c0*/  LDL R8, [R8] ;  /* 0x0000000008087983 */ /* 0x000f620000100800 */
[----:B------:R-:W-:Y:S02]  /*d4d0*/  IADD3 R3, R1, 0x1380, RZ ;  /* 0x0000138001037810 */ /* 0x000fe40007ffe0ff */
[----:B------:R-:W-:Y:S02]  /*d4e0*/  IADD3 R2, R58, 0x4, RZ ;  /* 0x000000043a027810 */ /* 0x000fe40007ffe0ff */
[----:B------:R-:W-:Y:S02]  /*d4f0*/  IADD3 R3, R3, c[0x0][0x20], RZ ;  /* 0x0000080003037a10 */ /* 0x000fe40007ffe0ff */
[----:B------:R-:W-:Y:S02]  /*d500*/  MOV R6, 0xd520 ;  /* 0x0000d52000067802 */ /* 0x000fe40000000f00 */
[----:B-----5:R-:W-:Y:S05]  /*d510*/  CALL.REL.NOINC `($_ZN7cutlass13device_kernelIN5flash19enable_sm80_to_sm89INS1_16FlashAttnBwdSm80INS1_25CollectiveMainloopBwdSm80ILi2ELi2EN4cute5tupleIJNS5_1CILi128EEES8_NS7_ILi64EEEEEENS_10bfloat16_tEfNS_4arch4Sm80ELb1ELb0ELb1ELb1ELb1ELb0ELb0ELb0ELi2ELi4ELi4ELi4ELb0EEENS1_21CollectiveEpilogueBwdISA_SB_SD_Li256ELb1ELb0ELi2EEENS1_25SingleTileBwdLPTSchedulerILb1ELi128ELb1EEEEEEEEEvNT_6ParamsE$_ZN4cute3eso3ESOILb1ELb0EJNS_1CILi4096EEEiiEEC2ERKS3_RKiS8_) ;  /* 0xffffc41000007944 */ /* 0x020fea0003c3ffff */
[----:B------:R-:W-:-:S04]  /*d520*/  MOV R5, 0x0 ;  /* 0x0000000000057802 */ /* 0x000fc80000000f00 */
[----:B------:R-:W-:Y:S05]  /*d530*/  RET.REL.NODEC R4 `(_ZN7cutlass13device_kernelIN5flash19enable_sm80_to_sm89INS1_16FlashAttnBwdSm80INS1_25CollectiveMainloopBwdSm80ILi2ELi2EN4cute5tupleIJNS5_1CILi128EEES8_NS7_ILi64EEEEEENS_10bfloat16_tEfNS_4arch4Sm80ELb1ELb0ELb1ELb1ELb1ELb0ELb0ELb0ELi2ELi4ELi4ELi4ELb0EEENS1_21CollectiveEpilogueBwdISA_SB_SD_Li256ELb1ELb0ELi2EEENS1_25SingleTileBwdLPTSchedulerILb1ELi128ELb1EEEEEEEEEvNT_6ParamsE) ;  /* 0xffff2ac004007950 */ /* 0x000fea0003c3ffff */
        .type           $_ZN7cutlass13device_kernelIN5flash19enable_sm80_to_sm89INS1_16FlashAttnBwdSm80INS1_25CollectiveMainloopBwdSm80ILi2ELi2EN4cute5tupleIJNS5_1CILi128EEES8_NS7_ILi64EEEEEENS_10bfloat16_tEfNS_4arch4Sm80ELb1ELb0ELb1ELb1ELb1ELb0ELb0ELb0ELi2ELi4ELi4ELi4ELb0EEENS1_21CollectiveEpilogueBwdISA_SB_SD_Li256ELb1ELb0ELi2EEENS1_25SingleTileBwdLPTSchedulerILb1ELi128ELb1EEEEEEEEEvNT_6ParamsE$_ZZN4cute12filter_tupleINS_5tupleIJiNS1_IJiNS_1CILi0EEEEEEEEES5_ZNS_6detail9lift_diceIS5_S5_EEDaRKT_RKT0_EUlRKT_RKT0_E_EEDaSA_SD_OT1_ENKUlDpSG_E_clIJNS1_IJiEEES4_EEEDaSN_,@function
        .size           $_ZN7cutlass13device_kernelIN5flash19enable_sm80_to_sm89INS1_16FlashAttnBwdSm80INS1_25CollectiveMainloopBwdSm80ILi2ELi2EN4cute5tupleIJNS5_1CILi128EEES8_NS7_ILi64EEEEEENS_10bfloat16_tEfNS_4arch4Sm80ELb1ELb0ELb1ELb1ELb1ELb0ELb0ELb0ELi2ELi4ELi4ELi4ELb0EEENS1_21CollectiveEpilogueBwdISA_SB_SD_Li256ELb1ELb0ELi2EEENS1_25SingleTileBwdLPTSchedulerILb1ELi128ELb1EEEEEEEEEvNT_6ParamsE$_ZZN4cute12filter_tupleINS_5tupleIJiNS1_IJiNS_1CILi0EEEEEEEEES5_ZNS_6detail9lift_diceIS5_S5_EEDaRKT_RKT0_EUlRKT_RKT0_E_EEDaSA_SD_OT1_ENKUlDpSG_E_clIJNS1_IJiEEES4_EEEDaSN_,($_ZN7cutlass13device_kernelIN5flash19enable_sm80_to_sm89INS1_16FlashAttnBwdSm80INS1_25CollectiveMainloopBwdSm80ILi2ELi2EN4cute5tupleIJNS5_1CILi128EEES8_NS7_ILi64EEEEEENS_10bfloat16_tEfNS_4arch4Sm80ELb1ELb0ELb1ELb1ELb1ELb0ELb0ELb0ELi2ELi4ELi4ELi4ELb0EEENS1_21CollectiveEpilogueBwdISA_SB_SD_Li256ELb1ELb0ELi2EEENS1_25SingleTileBwdLPTSchedulerILb1ELi128ELb1EEEEEEEEEvNT_6ParamsE$_ZZN4cute12filter_tupleINS_5tupleIJiNS_1CILi0EEEEEES4_ZNS_6detail9lift_diceIS4_S4_EEDaRKT_RKT0_EUlRKT_RKT0_E_EEDaS9_SC_OT1_ENKUlDpSF_E_clIJNS1_IJiEEENS1_IJS3_EEEEEEDaSM_ - $_ZN7cutlass13device_kernelIN5flash19enable_sm80_to_sm89INS1_16FlashAttnBwdSm80INS1_25CollectiveMainloopBwdSm80ILi2ELi2EN4cute5tupleIJNS5_1CILi128EEES8_NS7_ILi64EEEEEENS_10bfloat16_tEfNS_4arch4Sm80ELb1ELb0ELb1ELb1ELb1ELb0ELb0ELb0ELi2ELi4ELi4ELi4ELb0EEENS1_21CollectiveEpilogueBwdISA_SB_SD_Li256ELb1ELb0ELi2EEENS1_25SingleTileBwdLPTSchedulerILb1ELi128ELb1EEEEEEEEEvNT_6ParamsE$_ZZN4cute12filter_tupleINS_5tupleIJiNS1_IJiNS_1CILi0EEEEEEEEES5_ZNS_6detail9lift_diceIS5_S5_EEDaRKT_RKT0_EUlRKT_RKT0_E_EEDaSA_SD_OT1_ENKUlDpSG_E_clIJNS1_IJiEEES4_EEEDaSN_)
$_ZN7cutlass13device_kernelIN5flash19enable_sm80_to_sm89INS1_16FlashAttnBwdSm80INS1_25CollectiveMainloopBwdSm80ILi2ELi2EN4cute5tupleIJNS5_1CILi128EEES8_NS7_ILi64EEEEEENS_10bfloat16_tEfNS_4arch4Sm80ELb1ELb0ELb1ELb1ELb1ELb0ELb0ELb0ELi2ELi4ELi4ELi4ELb0EEENS1_21CollectiveEpilogueBwdISA_SB_SD_Li256ELb1ELb0ELi2EEENS1_25SingleTileBwdLPTSchedulerILb1ELi128ELb1EEEEEEEEEvNT_6ParamsE$_ZZN4cute12filter_tupleINS_5tupleIJiNS1_IJiNS_1CILi0EEEEEEEEES5_ZNS_6detail9lift_diceIS5_S5_EEDaRKT_RKT0_EUlRKT_RKT0_E_EEDaSA_SD_OT1_ENKUlDpSG_E_clIJNS1_IJiEEES4_EEEDaSN_:
[----:B------:R-:W-:Y:S02]  /*d540*/  IADD3 R6, R1, 0x1684, RZ ;  /* 0x0000168401067810 */ /* 0x000fe40007ffe0ff */
[----:B------:R-:W-:Y:S02]  /*d550*/  MOV R10, 0xd580 ;  /* 0x0000d580000a7802 */ /* 0x000fe40000000f00 */
[----:B------:R-:W-:Y:S02]  /*d560*/  IADD3 R6, R6, c[0x0][0x20], RZ ;  /* 0x0000080006067a10 */ /* 0x000fe40007ffe0ff */
[----:B------:R-:W-:Y:S05]  /*d570*/  CALL.REL.NOINC `($_ZN7cutlass13device_kernelIN5flash19enable_sm80_to_sm89INS1_16FlashAttnBwdSm80INS1_25CollectiveMainloopBwdSm80ILi2ELi2EN4cute5tupleIJNS5_1CILi128EEES8_NS7_ILi64EEEEEENS_10bfloat16_tEfNS_4arch4Sm80ELb1ELb0ELb1ELb1ELb1ELb0ELb0ELb0ELi2ELi4ELi4ELi4ELb0EEENS1_21CollectiveEpilogueBwdISA_SB_SD_Li256ELb1ELb0ELi2EEENS1_25SingleTileBwdLPTSchedulerILb1ELi128ELb1EEEEEEEEEvNT_6ParamsE$_ZN4cute3eso3ESOILb0ELb0EJiiNS_1CILi0EEEEEC2ERKiS6_RKS3_) ;  /* 0xffffaeb000007944 */ /* 0x000fea0003c3ffff */
[----:B-1----:R1:W5:Y:S04]  /*d580*/  LDL R3, [R1+0x1688] ;  /* 0x0016880001037983 */ /* 0x0023680000100800 */
[----:B------:R1:W5:Y:S01]  /*d590*/  LDL R5, [R1+0x1684] ;  /* 0x0016840001057983 */ /* 0x0003620000100800 */
[----:B------:R-:W-:Y:S02]  /*d5a0*/  MOV R8, R2 ;  /* 0x0000000200087202 */ /* 0x000fe40000000f00 */
[----:B------:R-:W-:-:S04]  /*d5b0*/  MOV R9, 0x0 ;  /* 0x0000000000097802 */ /* 0x000fc80000000f00 */
[----:B------:R-:W-:Y:S05]  /*d5c0*/  RET.REL.NODEC R8 `(_ZN7cutlass13device_kernelIN5flash19enable_sm80_to_sm89INS1_16FlashAttnBwdSm80INS1_25CollectiveMainloopBwdSm80ILi2ELi2EN4cute5tupleIJNS5_1CILi128EEES8_NS7_ILi64EEEEEENS_10bfloat16_tEfNS_4arch4Sm80ELb1ELb0ELb1ELb1ELb1ELb0ELb0ELb0ELi2ELi4ELi4ELi4ELb0EEENS1_21CollectiveEpilogueBwdISA_SB_SD_Li256ELb1ELb0ELi2EEENS1_25SingleTileBwdLPTSchedulerILb1ELi128ELb1EEEEEEEEEvNT_6ParamsE) ;  /* 0xffff2a3008007950 */ /* 0x000fea0003c3ffff */
        .type           $_ZN7cutlass13device_kernelIN5flash19enable_sm80_to_sm89INS1_16FlashAttnBwdSm80INS1_25CollectiveMainloopBwdSm80ILi2ELi2EN4cute5tupleIJNS5_1CILi128EEES8_NS7_ILi64EEEEEENS_10bfloat16_tEfNS_4arch4Sm80ELb1ELb0ELb1ELb1ELb1ELb0ELb0ELb0ELi2ELi4ELi4ELi4ELb0EEENS1_21CollectiveEpilogueBwdISA_SB_SD_Li256ELb1ELb0ELi2EEENS1_25SingleTileBwdLPTSchedulerILb1ELi128ELb1EEEEEEEEEvNT_6ParamsE$_ZZN4cute12filter_tupleINS_5tupleIJiNS_1CILi0EEEEEES4_ZNS_6detail9lift_diceIS4_S4_EEDaRKT_RKT0_EUlRKT_RKT0_E_EEDaS9_SC_OT1_ENKUlDpSF_E_clIJNS1_IJiEEENS1_IJS3_EEEEEEDaSM_,@function
        .size           $_ZN7cutlass13device_kernelIN5flash19enable_sm80_to_sm89INS1_16FlashAttnBwdSm80INS1_25CollectiveMainloopBwdSm80ILi2ELi2EN4cute5tupleIJNS5_1CILi128EEES8_NS7_ILi64EEEEEENS_10bfloat16_tEfNS_4arch4Sm80ELb1ELb0ELb1ELb1ELb1ELb0ELb0ELb0ELi2ELi4ELi4ELi4ELb0EEENS1_21CollectiveEpilogueBwdISA_SB_SD_Li256ELb1ELb0ELi2EEENS1_25SingleTileBwdLPTSchedulerILb1ELi128ELb1EEEEEEEEEvNT_6ParamsE$_ZZN4cute12filter_tupleINS_5tupleIJiNS_1CILi0EEEEEES4_ZNS_6detail9lift_diceIS4_S4_EEDaRKT_RKT0_EUlRKT_RKT0_E_EEDaS9_SC_OT1_ENKUlDpSF_E_clIJNS1_IJiEEENS1_IJS3_EEEEEEDaSM_,($_ZN7cutlass13device_kernelIN5flash19enable_sm80_to_sm89INS1_16FlashAttnBwdSm80INS1_25CollectiveMainloopBwdSm80ILi2ELi2EN4cute5tupleIJNS5_1CILi128EEES8_NS7_ILi64EEEEEENS_10bfloat16_tEfNS_4arch4Sm80ELb1ELb0ELb1ELb1ELb1ELb0ELb0ELb0ELi2ELi4ELi4ELi4ELb0EEENS1_21CollectiveEpilogueBwdISA_SB_SD_Li256ELb1ELb0ELi2EEENS1_25SingleTileBwdLPTSchedulerILb1ELi128ELb1EEEEEEEEEvNT_6ParamsE$_ZZN4cute13to_mixed_bitsINS_5tupleIJNS1_IJNS_1CILi4EEENS2_ILi8EEEEEENS2_ILi2EEENS2_ILi1EEEEEENS1_IJNS1_IJNS2_ILi0EEENS2_ILi64EEEEEES9_S9_EEENS1_IJNS1_IJiiEEEiS9_EEEEEDaRKT_RKT0_RKT1_ENKUlDpRKT_E_clIJNS_9MixedBitsILj0ELj448EEENS2_ILj0EEESW_EEEDaSR_ - $_ZN7cutlass13device_kernelIN5flash19enable_sm80_to_sm89INS1_16FlashAttnBwdSm80INS1_25CollectiveMainloopBwdSm80ILi2ELi2EN4cute5tupleIJNS5_1CILi128EEES8_NS7_ILi64EEEEEENS_10bfloat16_tEfNS_4arch4Sm80ELb1ELb0ELb1ELb1ELb1ELb0ELb0ELb0ELi2ELi4ELi4ELi4ELb0EEENS1_21CollectiveEpilogueBwdISA_SB_SD_Li256ELb1ELb0ELi2EEENS1_25SingleTileBwdLPTSchedulerILb1ELi128ELb1EEEEEEEEEvNT_6ParamsE$_ZZN4cute12filter_tupleINS_5tupleIJiNS_1CILi0EEEEEES4_ZNS_6detail9lift_diceIS4_S4_EEDaRKT_RKT0_EUlRKT_RKT0_E_EEDaS9_SC_OT1_ENKUlDpSF_E_clIJNS1_IJiEEENS1_IJS3_EEEEEEDaSM_)
$_ZN7cutlass13device_kernelIN5flash19enable_sm80_to_sm89INS1_16FlashAttnBwdSm80INS1_25CollectiveMainloopBwdSm80ILi2ELi2EN4cute5tupleIJNS5_1CILi128EEES8_NS7_ILi64EEEEEENS_10bfloat16_tEfNS_4arch4Sm80ELb1ELb0ELb1ELb1ELb1ELb0ELb0ELb0ELi2ELi4ELi4ELi4ELb0EEENS1_21CollectiveEpilogueBwdISA_SB_SD_Li256ELb1ELb0ELi2EEENS1_25SingleTileBwdLPTSchedulerILb1ELi128ELb1EEEEEEEEEvNT_6ParamsE$_ZZN4cute12filter_tupleINS_5tupleIJiNS_1CILi0EEEEEES4_ZNS_6detail9lift_diceIS4_S4_EEDaRKT_RKT0_EUlRKT_RKT0_E_EEDaS9_SC_OT1_ENKUlDpSF_E_clIJNS1_IJiEEENS1_IJS3_EEEEEEDaSM_:
[----:B------:R-:W-:Y:S02]  /*d5d0*/  IADD3 R2, R1, 0x1684, RZ ;  /* 0x0000168401027810 */ /* 0x000fe40007ffe0ff */
[----:B------:R-:W-:Y:S02]  /*d5e0*/  MOV R6, 0xd610 ;  /* 0x0000d61000067802 */ /* 0x000fe40000000f00 */
[----:B------:R-:W-:Y:S02]  /*d5f0*/  IADD3 R2, R2, c[0x0][0x20], RZ ;  /* 0x0000080002027a10 */ /* 0x000fe40007ffe0ff */
[----:B------:R-:W-:Y:S05]  /*d600*/  CALL.REL.NOINC `($_ZN7cutlass13device_kernelIN5flash19enable_sm80_to_sm89INS1_16FlashAttnBwdSm80INS1_25CollectiveMainloopBwdSm80ILi2ELi2EN4cute5tupleIJNS5_1CILi128EEES8_NS7_ILi64EEEEEENS_10bfloat16_tEfNS_4arch4Sm80ELb1ELb0ELb1ELb1ELb1ELb0ELb0ELb0ELi2ELi4ELi4ELi4ELb0EEENS1_21CollectiveEpilogueBwdISA_SB_SD_Li256ELb1ELb0ELi2EEENS1_25SingleTileBwdLPTSchedulerILb1ELi128ELb1EEEEEEEEEvNT_6ParamsE$_ZN4cute3eso3ESOILb0ELb1EJiNS_1CILi0EEEEEC2ERKiRKS3_) ;  /* 0xffffb5a000007944 */ /* 0x000fea0003c3ffff */
[----:B-1----:R1:W5:Y:S01]  /*d610*/  LDL R2, [R1+0x1684] ;  /* 0x0016840001027983 */ /* 0x0023620000100800 */
[----:B------:R-:W-:Y:S02]  /*d620*/  MOV R8, R72 ;  /* 0x0000004800087202 */ /* 0x000fe40000000f00 */
[----:B------:R-:W-:-:S04]  /*d630*/  MOV R9, 0x0 ;  /* 0x0000000000097802 */ /* 0x000fc80000000f00 */
[----:B------:R-:W-:Y:S05]  /*d640*/  RET.REL.NODEC R8 `(_ZN7cutlass13device_kernelIN5flash19enable_sm80_to_sm89INS1_16FlashAttnBwdSm80INS1_25CollectiveMainloopBwdSm80ILi2ELi2EN4cute5tupleIJNS5_1CILi128EEES8_NS7_ILi64EEEEEENS_10bfloat16_tEfNS_4arch4Sm80ELb1ELb0ELb1ELb1ELb1ELb0ELb0ELb0ELi2ELi4ELi4ELi4ELb0EEENS1_21CollectiveEpilogueBwdISA_SB_SD_Li256ELb1ELb0ELi2EEENS1_25SingleTileBwdLPTSchedulerILb1ELi128ELb1EEEEEEEEEvNT_6ParamsE) ;  /* 0xffff29b008007950 */ /* 0x000fea0003c3ffff */
        .type           $_ZN7cutlass13device_kernelIN5flash19enable_sm80_to_sm89INS1_16FlashAttnBwdSm80INS1_25CollectiveMainloopBwdSm80ILi2ELi2EN4cute5tupleIJNS5_1CILi128EEES8_NS7_ILi64EEEEEENS_10bfloat16_tEfNS_4arch4Sm80ELb1ELb0ELb1ELb1ELb1ELb0ELb0ELb0ELi2ELi4ELi4ELi4ELb0EEENS1_21CollectiveEpilogueBwdISA_SB_SD_Li256ELb1ELb0ELi2EEENS1_25SingleTileBwdLPTSchedulerILb1ELi128ELb1EEEEEEEEEvNT_6ParamsE$_ZZN4cute13to_mixed_bitsINS_5tupleIJNS1_IJNS_1CILi4EEENS2_ILi8EEEEEENS2_ILi2EEENS2_ILi1EEEEEENS1_IJNS1_IJNS2_ILi0EEENS2_ILi64EEEEEES9_S9_EEENS1_IJNS1_IJiiEEEiS9_EEEEEDaRKT_RKT0_RKT1_ENKUlDpRKT_E_clIJNS_9MixedBitsILj0ELj448EEENS2_ILj0EEESW_EEEDaSR_,@function
        .size           $_ZN7cutlass13device_kernelIN5flash19enable_sm80_to_sm89INS1_16FlashAttnBwdSm80INS1_25CollectiveMainloopBwdSm80ILi2ELi2EN4cute5tupleIJNS5_1CILi128EEES8_NS7_ILi64EEEEEENS_10bfloat16_tEfNS_4arch4Sm80ELb1ELb0ELb1ELb1ELb1ELb0ELb0ELb0ELi2ELi4ELi4ELi4ELb0EEENS1_21CollectiveEpilogueBwdISA_SB_SD_Li256ELb1ELb0ELi2EEENS1_25SingleTileBwdLPTSchedulerILb1ELi128ELb1EEEEEEEEEvNT_6ParamsE$_ZZN4cute13to_mixed_bitsINS_5tupleIJNS1_IJNS_1CILi4EEENS2_ILi8EEEEEENS2_ILi2EEENS2_ILi1EEEEEENS1_IJNS1_IJNS2_ILi0EEENS2_ILi64EEEEEES9_S9_EEENS1_IJNS1_IJiiEEEiS9_EEEEEDaRKT_RKT0_RKT1_ENKUlDpRKT_E_clIJNS_9MixedBitsILj0ELj448EEENS2_ILj0EEESW_EEEDaSR_,($_ZN7cutlass13device_kernelIN5flash19enable_sm80_to_sm89INS1_16FlashAttnBwdSm80INS1_25CollectiveMainloopBwdSm80ILi2ELi2EN4cute5tupleIJNS5_1CILi128EEES8_NS7_ILi64EEEEEENS_10bfloat16_tEfNS_4arch4Sm80ELb1ELb0ELb1ELb1ELb1ELb0ELb0ELb0ELi2ELi4ELi4ELi4ELb0EEENS1_21CollectiveEpilogueBwdISA_SB_SD_Li256ELb1ELb0ELi2EEENS1_25SingleTileBwdLPTSchedulerILb1ELi128ELb1EEEEEEEEEvNT_6ParamsE$_ZZN4cute13to_mixed_bitsINS_5tupleIJNS1_IJNS_1CILi4EEENS2_ILi8EEEEEENS2_ILi2EEENS2_ILi1EEEEEENS1_IJNS1_IJNS2_ILi0EEENS2_ILi64EEEEEES9_S9_EEENS1_IJNS1_IJiiEEEiS9_EEEEEDaRKT_RKT0_RKT1_ENKUlRKT_RKT0_RKT1_E_clIS5_SB_SD_EEDaSQ_ST_SW_ - $_ZN7cutlass13device_kernelIN5flash19enable_sm80_to_sm89INS1_16FlashAttnBwdSm80INS1_25CollectiveMainloopBwdSm80ILi2ELi2EN4cute5tupleIJNS5_1CILi128EEES8_NS7_ILi64EEEEEENS_10bfloat16_tEfNS_4arch4Sm80ELb1ELb0ELb1ELb1ELb1ELb0ELb0ELb0ELi2ELi4ELi4ELi4ELb0EEENS1_21CollectiveEpilogueBwdISA_SB_SD_Li256ELb1ELb0ELi2EEENS1_25SingleTileBwdLPTSchedulerILb1ELi128ELb1EEEEEEEEEvNT_6ParamsE$_ZZN4cute13to_mixed_bitsINS_5tupleIJNS1_IJNS_1CILi4EEENS2_ILi8EEEEEENS2_ILi2EEENS2_ILi1EEEEEENS1_IJNS1_IJNS2_ILi0EEENS2_ILi64EEEEEES9_S9_EEENS1_IJNS1_IJiiEEEiS9_EEEEEDaRKT_RKT0_RKT1_ENKUlDpRKT_E_clIJNS_9MixedBitsILj0ELj448EEENS2_ILj0EEESW_EEEDaSR_)
$_ZN7cutlass13device_kernelIN5flash19enable_sm80_to_sm89INS1_16FlashAttnBwdSm80INS1_25CollectiveMainloopBwdSm80ILi2ELi2EN4cute5tupleIJNS5_1CILi128EEES8_NS7_ILi64EEEEEENS_10bfloat16_tEfNS_4arch4Sm80ELb1ELb0ELb1ELb1ELb1ELb0ELb0ELb0ELi2ELi4ELi4ELi4ELb0EEENS1_21CollectiveEpilogueBwdISA_SB_SD_Li256ELb1ELb0ELi2EEENS1_25SingleTileBwdLPTSchedulerILb1ELi128ELb1EEEEEEEEEvNT_6ParamsE$_ZZN4cute13to_mixed_bitsINS_5tupleIJNS1_IJNS_1CILi4EEENS2_ILi8EEEEEENS2_ILi2EEENS2_ILi1EEEEEENS1_IJNS1_IJNS2_ILi0EEENS2_ILi64EEEEEES9_S9_EEENS1_IJNS1_IJiiEEEiS9_EEEEEDaRKT_RKT0_RKT1_ENKUlDpRKT_E_clIJNS_9MixedBitsILj0ELj448EEENS2_ILj0EEESW_EEEDaSR_:
[----:B------:R-:W-:Y:S02]  /*d650*/  MOV R3, 0x0 ;  /* 0x0000000000037802 */ /* 0x000fe40000000f00 */
[----:B------:R-:W-:Y:S02]  /*d660*/  LOP3.LUT R13, R13, 0x1c0, RZ, 0xc0, !PT ;  /* 0x000001c00d0d7812 */ /* 0x000fe400078ec0ff */
[----:B------:R-:W-:Y:S05]  /*d670*/  RET.REL.NODEC R2 `(_ZN7cutlass13device_kernelIN5flash19enable_sm80_to_sm89INS1_16FlashAttnBwdSm80INS1_25CollectiveMainloopBwdSm80ILi2ELi2EN4cute5tupleIJNS5_1CILi128EEES8_NS7_ILi64EEEEEENS_10bfloat16_tEfNS_4arch4Sm80ELb1ELb0ELb1ELb1ELb1ELb0ELb0ELb0ELi2ELi4ELi4ELi4ELb0EEENS1_21CollectiveEpilogueBwdISA_SB_SD_Li256ELb1ELb0ELi2EEENS1_25SingleTileBwdLPTSchedulerILb1ELi128ELb1EEEEEEEEEvNT_6ParamsE) ;  /* 0xffff298002007950 */ /* 0x000fea0003c3ffff */
        .type           $_ZN7cutlass13device_kernelIN5flash19enable_sm80_to_sm89INS1_16FlashAttnBwdSm80INS1_25CollectiveMainloopBwdSm80ILi2ELi2EN4cute5tupleIJNS5_1CILi128EEES8_NS7_ILi64EEEEEENS_10bfloat16_tEfNS_4arch4Sm80ELb1ELb0ELb1ELb1ELb1ELb0ELb0ELb0ELi2ELi4ELi4ELi4ELb0EEENS1_21CollectiveEpilogueBwdISA_SB_SD_Li256ELb1ELb0ELi2EEENS1_25SingleTileBwdLPTSchedulerILb1ELi128ELb1EEEEEEEEEvNT_6ParamsE$_ZZN4cute13to_mixed_bitsINS_5tupleIJNS1_IJNS_1CILi4EEENS2_ILi8EEEEEENS2_ILi2EEENS2_ILi1EEEEEENS1_IJNS1_IJNS2_ILi0EEENS2_ILi64EEEEEES9_S9_EEENS1_IJNS1_IJiiEEEiS9_EEEEEDaRKT_RKT0_RKT1_ENKUlRKT_RKT0_RKT1_E_clIS5_SB_SD_EEDaSQ_ST_SW_,@function
        .size           $_ZN7cutlass13device_kernelIN5flash19enable_sm80_to_sm89INS1_16FlashAttnBwdSm80INS1_25CollectiveMainloopBwdSm80ILi2ELi2EN4cute5tupleIJNS5_1CILi128EEES8_NS7_ILi64EEEEEENS_10bfloat16_tEfNS_4arch4Sm80ELb1ELb0ELb1ELb1ELb1ELb0ELb0ELb0ELi2ELi4ELi4ELi4ELb0EEENS1_21CollectiveEpilogueBwdISA_SB_SD_Li256ELb1ELb0ELi2EEENS1_25SingleTileBwdLPTSchedulerILb1ELi128ELb1EEEEEEEEEvNT_6ParamsE$_ZZN4cute13to_mixed_bitsINS_5tupleIJNS1_IJNS_1CILi4EEENS2_ILi8EEEEEENS2_ILi2EEENS2_ILi1EEEEEENS1_IJNS1_IJNS2_ILi0EEENS2_ILi64EEEEEES9_S9_EEENS1_IJNS1_IJiiEEEiS9_EEEEEDaRKT_RKT0_RKT1_ENKUlRKT_RKT0_RKT1_E_clIS5_SB_SD_EEDaSQ_ST_SW_,($_ZN7cutlass13device_kernelIN5flash19enable_sm80_to_sm89INS1_16FlashAttnBwdSm80INS1_25CollectiveMainloopBwdSm80ILi2ELi2EN4cute5tupleIJNS5_1CILi128EEES8_NS7_ILi64EEEEEENS_10bfloat16_tEfNS_4arch4Sm80ELb1ELb0ELb1ELb1ELb1ELb0ELb0ELb0ELi2ELi4ELi4ELi4ELb0EEENS1_21CollectiveEpilogueBwdISA_SB_SD_Li256ELb1ELb0ELi2EEENS1_25SingleTileBwdLPTSchedulerILb1ELi128ELb1EEEEEEEEEvNT_6ParamsE$_ZZN4cute13to_mixed_bitsINS_5tupleIJNS1_IJNS_1CILi4EEENS2_ILi8EEEEEENS2_ILi2EEENS2_ILi1EEEEEENS1_IJNS1_IJNS2_ILi128EEENS2_ILi0EEEEEES4_SA_EEENS1_IJNS1_IJiiEEEiSA_EEEEEDaRKT_RKT0_RKT1_ENKUlDpRKT_E_clIJNS_9MixedBitsILj0ELj384EEENSU_ILj0ELj8EEENS2_ILj0EEEEEEDaSR_ - $_ZN7cutlass13device_kernelIN5flash19enable_sm80_to_sm89INS1_16FlashAttnBwdSm80INS1_25CollectiveMainloopBwdSm80ILi2ELi2EN4cute5tupleIJNS5_1CILi128EEES8_NS7_ILi64EEEEEENS_10bfloat16_tEfNS_4arch4Sm80ELb1ELb0ELb1ELb1ELb1ELb0ELb0ELb0ELi2ELi4ELi4ELi4ELb0EEENS1_21CollectiveEpilogueBwdISA_SB_SD_Li256ELb1ELb0ELi2EEENS1_25SingleTileBwdLPTSchedulerILb1ELi128ELb1EEEEEEEEEvNT_6ParamsE$_ZZN4cute13to_mixed_bitsINS_5tupleIJNS1_IJNS_1CILi4EEENS2_ILi8EEEEEENS2_ILi2EEENS2_ILi1EEEEEENS1_IJNS1_IJNS2_ILi0EEENS2_ILi64EEEEEES9_S9_EEENS1_IJNS1_IJiiEEEiS9_EEEEEDaRKT_RKT0_RKT1_ENKUlRKT_RKT0_RKT1_E_clIS5_SB_SD_EEDaSQ_ST_SW_)
$_ZN7cutlass13device_kernelIN5flash19enable_sm80_to_sm89INS1_16FlashAttnBwdSm80INS1_25CollectiveMainloopBwdSm80ILi2ELi2EN4cute5tupleIJNS5_1CILi128EEES8_NS7_ILi64EEEEEENS_10bfloat16_tEfNS_4arch4Sm80ELb1ELb0ELb1ELb1ELb1ELb0ELb0ELb0ELi2ELi4ELi4ELi4ELb0EEENS1_21CollectiveEpilogueBwdISA_SB_SD_Li256ELb1ELb0ELi2EEENS1_25SingleTileBwdLPTSchedulerILb1ELi128ELb1EEEEEEEEEvNT_6ParamsE$_ZZN4cute13to_mixed_bitsINS_5tupleIJNS1_IJNS_1CILi4EEENS2_ILi8EEEEEENS2_ILi2EEENS2_ILi1EEEEEENS1_IJNS1_IJNS2_ILi0EEENS2_ILi64EEEEEES9_S9_EEENS1_IJNS1_IJiiEEEiS9_EEEEEDaRKT_RKT0_RKT1_ENKUlRKT_RKT0_RKT1_E_clIS5_SB_SD_EEDaSQ_ST_SW_:
[----:B------:R-:W-:Y:S02]  /*d680*/  MOV R2, 0xd6a0 ;  /* 0x0000d6a000027802 */ /* 0x000fe40000000f00 */
[----:B------:R-:W-:Y:S05]  /*d690*/  CALL.REL.NOINC `($_ZN7cutlass13device_kernelIN5flash19enable_sm80_to_sm89INS1_16FlashAttnBwdSm80INS1_25CollectiveMainloopBwdSm80ILi2ELi2EN4cute5tupleIJNS5_1CILi128EEES8_NS7_ILi64EEEEEENS_10bfloat16_tEfNS_4arch4Sm80ELb1ELb0ELb1ELb1ELb1ELb0ELb0ELb0ELi2ELi4ELi4ELi4ELb0EEENS1_21CollectiveEpilogueBwdISA_SB_SD_Li256ELb1ELb0ELi2EEENS1_25SingleTileBwdLPTSchedulerILb1ELi128ELb1EEEEEEEEEvNT_6ParamsE$_ZZN4cute13to_mixed_bitsINS_5tupleIJNS_1CILi4EEENS2_ILi8EEEEEENS1_IJNS2_ILi0EEENS2_ILi64EEEEEENS1_IJiiEEEEEDaRKT_RKT0_RKT1_ENKUlRKT_RKT0_RKT1_E_clIS4_S7_iEEDaSL_SO_SR_) ;  /* 0x0000038000007944 */ /* 0x000fea0003c00000 */
[----:B------:R-:W-:Y:S02]  /*d6a0*/  MOV R2, 0xd6c0 ;  /* 0x0000d6c000027802 */ /* 0x000fe40000000f00 */
[----:B------:R-:W-:Y:S05]  /*d6b0*/  CALL.REL.NOINC `($_ZN7cutlass13device_kernelIN5flash19enable_sm80_to_sm89INS1_16FlashAttnBwdSm80INS1_25CollectiveMainloopBwdSm80ILi2ELi2EN4cute5tupleIJNS5_1CILi128EEES8_NS7_ILi64EEEEEENS_10bfloat16_tEfNS_4arch4Sm80ELb1ELb0ELb1ELb1ELb1ELb0ELb0ELb0ELi2ELi4ELi4ELi4ELb0EEENS1_21CollectiveEpilogueBwdISA_SB_SD_Li256ELb1ELb0ELi2EEENS1_25SingleTileBwdLPTSchedulerILb1ELi128ELb1EEEEEEEEEvNT_6ParamsE$_ZZN4cute13to_mixed_bitsINS_5tupleIJNS_1CILi4EEENS2_ILi8EEEEEENS1_IJNS2_ILi0EEENS2_ILi64EEEEEENS1_IJiiEEEEEDaRKT_RKT0_RKT1_ENKUlDpRKT_E_clIJNS2_ILj0EEENS_9MixedBitsILj0ELj448EEEEEEDaSM_) ;  /* 0x0000032000007944 */ /* 0x000fea0003c00000 */
[----:B------:R-:W-:Y:S02]  /*d6c0*/  MOV R13, R3 ;  /* 0x00000003000d7202 */ /* 0x000fe40000000f00 */
[----:B------:R-:W-:Y:S02]  /*d6d0*/  MOV R2, R6 ;  /* 0x0000000600027202 */ /* 0x000fe40000000f00 */
[----:B------:R-:W-:-:S04]  /*d6e0*/  MOV R3, 0x0 ;  /* 0x0000000000037802 */ /* 0x000fc80000000f00 */
[----:B------:R-:W-:Y:S05]  /*d6f0*/  RET.REL.NODEC R2 `(_ZN7cutlass13device_kernelIN5flash19enable_sm80_to_sm89INS1_16FlashAttnBwdSm80INS1_25CollectiveMainloopBwdSm80ILi2ELi2EN4cute5tupleIJNS5_1CILi128EEES8_NS7_ILi64EEEEEENS_10bfloat16_tEfNS_4arch4Sm80ELb1ELb0ELb1ELb1ELb1ELb0ELb0ELb0ELi2ELi4ELi4ELi4ELb0EEENS1_21CollectiveEpilogueBwdISA_SB_SD_Li256ELb1ELb0ELi2EEENS1_25SingleTileBwdLPTSchedulerILb1ELi128ELb1EEEEEEEEEvNT_6ParamsE) ;  /* 0xffff290002007950 */ /* 0x000fea0003c3ffff */
        .type           $_ZN7cutlass13device_kernelIN5flash19enable_sm80_to_sm89INS1_16FlashAttnBwdSm80INS1_25CollectiveMainloopBwdSm80ILi2ELi2EN4cute5tupleIJNS5_1CILi128EEES8_NS7_ILi64EEEEEENS_10bfloat16_tEfNS_4arch4Sm80ELb1ELb0ELb1ELb1ELb1ELb0ELb0ELb0ELi2ELi4ELi4ELi4ELb0EEENS1_21CollectiveEpilogueBwdISA_SB_SD_Li256ELb1ELb0ELi2EEENS1_25SingleTileBwdLPTSchedulerILb1ELi128ELb1EEEEEEEEEvNT_6ParamsE$_ZZN4cute13to_mixed_bitsINS_5tupleIJNS1_IJNS_1CILi4EEENS2_ILi8EEEEEENS2_ILi2EEENS2_ILi1EEEEEENS1_IJNS1_IJNS2_ILi128EEENS2_ILi0EEEEEES4_SA_EEENS1_IJNS1_IJiiEEEiSA_EEEEEDaRKT_RKT0_RKT1_ENKUlDpRKT_E_clIJNS_9MixedBitsILj0ELj384EEENSU_ILj0ELj8EEENS2_ILj0EEEEEEDaSR_,@function
        .size           $_ZN7cutlass13device_kernelIN5flash19enable_sm80_to_sm89INS1_16FlashAttnBwdSm80INS1_25CollectiveMainloopBwdSm80ILi2ELi2EN4cute5tupleIJNS5_1CILi128EEES8_NS7_ILi64EEEEEENS_10bfloat16_tEfNS_4arch4Sm80ELb1ELb0ELb1ELb1ELb1ELb0ELb0ELb0ELi2ELi4ELi4ELi4ELb0EEENS1_21CollectiveEpilogueBwdISA_SB_SD_Li256ELb1ELb0ELi2EEENS1_25SingleTileBwdLPTSchedulerILb1ELi128ELb1EEEEEEEEEvNT_6ParamsE$_ZZN4cute13to_mixed_bitsINS_5tupleIJNS1_IJNS_1CILi4EEENS2_ILi8EEEEEENS2_ILi2EEENS2_ILi1EEEEEENS1_IJNS1_IJNS2_ILi128EEENS2_ILi0EEEEEES4_SA_EEENS1_IJNS1_IJiiEEEiSA_EEEEEDaRKT_RKT0_RKT1_ENKUlDpRKT_E_clIJNS_9MixedBitsILj0ELj384EEENSU_ILj0ELj8EEENS2_ILj0EEEEEEDaSR_,($_ZN7cutlass13device_kernelIN5flash19enable_sm80_to_sm89INS1_16FlashAttnBwdSm80INS1_25CollectiveMainloopBwdSm80ILi2ELi2EN4cute5tupleIJNS5_1CILi128EEES8_NS7_ILi64EEEEEENS_10bfloat16_tEfNS_4arch4Sm80ELb1ELb0ELb1ELb1ELb1ELb0ELb0ELb0ELi2ELi4ELi4ELi4ELb0EEENS1_21CollectiveEpilogueBwdISA_SB_SD_Li256ELb1ELb0ELi2EEENS1_25SingleTileBwdLPTSchedulerILb1ELi128ELb1EEEEEEEEEvNT_6ParamsE$_ZZN4cute13to_mixed_bitsINS_5tupleIJNS1_IJNS_1CILi4EEENS2_ILi8EEEEEENS2_ILi2EEENS2_ILi1EEEEEENS1_IJNS1_IJNS2_ILi128EEENS2_ILi0EEEEEES4_SA_EEENS1_IJNS1_IJiiEEEiSA_EEEEEDaRKT_RKT0_RKT1_ENKUlRKT_RKT0_RKT1_E_clIS5_SB_SD_EEDaSQ_ST_SW_ - $_ZN7cutlass13device_kernelIN5flash19enable_sm80_to_sm89INS1_16FlashAttnBwdSm80INS1_25CollectiveMainloopBwdSm80ILi2ELi2EN4cute5tupleIJNS5_1CILi128EEES8_NS7_ILi64EEEEEENS_10bfloat16_tEfNS_4arch4Sm80ELb1ELb0ELb1ELb1ELb1ELb0ELb0ELb0ELi2ELi4ELi4ELi4ELb0EEENS1_21CollectiveEpilogueBwdISA_SB_SD_Li256ELb1ELb0ELi2EEENS1_25SingleTileBwdLPTSchedulerILb1ELi128ELb1EEEEEEEEEvNT_6ParamsE$_ZZN4cute13to_mixed_bitsINS_5tupleIJNS1_IJNS_1CILi4EEENS2_ILi8EEEEEENS2_ILi2EEENS2_ILi1EEEEEENS1_IJNS1_IJNS2_ILi128EEENS2_ILi0EEEEEES4_SA_EEENS1_IJNS1_IJiiEEEiSA_EEEEEDaRKT_RKT0_RKT1_ENKUlDpRKT_E_clIJNS_9MixedBitsILj0ELj384EEENSU_ILj0ELj8EEENS2_ILj0EEEEEEDaSR_)
$_ZN7cutlass13device_kernelIN5flash19enable_sm80_to_sm89INS1_16FlashAttnBwdSm80INS1_25CollectiveMainloopBwdSm80ILi2ELi2EN4cute5tupleIJNS5_1CILi128EEES8_NS7_ILi64EEEEEENS_10bfloat16_tEfNS_4arch4Sm80ELb1ELb0ELb1ELb1ELb1ELb0ELb0ELb0ELi2ELi4ELi4ELi4ELb0EEENS1_21CollectiveEpilogueBwdISA_SB_SD_Li256ELb1ELb0ELi2EEENS1_25SingleTileBwdLPTSchedulerILb1ELi128ELb1EEEEEEEEEvNT_6ParamsE$_ZZN4cute13to_mixed_bitsINS_5tupleIJNS1_IJNS_1CILi4EEENS2_ILi8EEEEEENS2_ILi2EEENS2_ILi1EEEEEENS1_IJNS1_IJNS2_ILi128EEENS2_ILi0EEEEEES4_SA_EEENS1_IJNS1_IJiiEEEiSA_EEEEEDaRKT_RKT0_RKT1_ENKUlDpRKT_E_clIJNS_9MixedBitsILj0ELj384EEENSU_ILj0ELj8EEENS2_ILj0EEEEEEDaSR_:
[----:B------:R-:W-:-:S04]  /*d700*/  LOP3.LUT R6, R5, 0x8, RZ, 0xc0, !PT ;  /* 0x0000000805067812 */ /* 0x000fc800078ec0ff */
[----:B------:R-:W-:Y:S01]  /*d710*/  LOP3.LUT R11, R6, 0x188, R3, 0x78, !PT ;  /* 0x00000188060b7812 */ /* 0x000fe200078e7803 */
[----:B------:R-:W-:-:S04]  /*d720*/  IMAD.MOV.U32 R3, RZ, RZ, 0x0 ;  /* 0x00000000ff037424 */ /* 0x000fc800078e00ff */
[----:B------:R-:W-:Y:S05]  /*d730*/  RET.REL.NODEC R2 `(_ZN7cutlass13device_kernelIN5flash19enable_sm80_to_sm89INS1_16FlashAttnBwdSm80INS1_25CollectiveMainloopBwdSm80ILi2ELi2EN4cute5tupleIJNS5_1CILi128EEES8_NS7_ILi64EEEEEENS_10bfloat16_tEfNS_4arch4Sm80ELb1ELb0ELb1ELb1ELb1ELb0ELb0ELb0ELi2ELi4ELi4ELi4ELb0EEENS1_21CollectiveEpilogueBwdISA_SB_SD_Li256ELb1ELb0ELi2EEENS1_25SingleTileBwdLPTSchedulerILb1ELi128ELb1EEEEEEEEEvNT_6ParamsE) ;  /* 0xffff28c002007950 */ /* 0x000fea0003c3ffff */
        .type           $_ZN7cutlass13device_kernelIN5flash19enable_sm80_to_sm89INS1_16FlashAttnBwdSm80INS1_25CollectiveMainloopBwdSm80ILi2ELi2EN4cute5tupleIJNS5_1CILi128EEES8_NS7_ILi64EEEEEENS_10bfloat16_tEfNS_4arch4Sm80ELb1ELb0ELb1ELb1ELb1ELb0ELb0ELb0ELi2ELi4ELi4ELi4ELb0EEENS1_21CollectiveEpilogueBwdISA_SB_SD_Li256ELb1ELb0ELi2EEENS1_25SingleTileBwdLPTSchedulerILb1ELi128ELb1EEEEEEEEEvNT_6ParamsE$_ZZN4cute13to_mixed_bitsINS_5tupleIJNS1_IJNS_1CILi4EEENS2_ILi8EEEEEENS2_ILi2EEENS2_ILi1EEEEEENS1_IJNS1_IJNS2_ILi128EEENS2_ILi0EEEEEES4_SA_EEENS1_IJNS1_IJiiEEEiSA_EEEEEDaRKT_RKT0_RKT1_ENKUlRKT_RKT0_RKT1_E_clIS5_SB_SD_EEDaSQ_ST_SW_,@function
        .size           $_ZN7cutlass13device_kernelIN5flash19enable_sm80_to_sm89INS1_16FlashAttnBwdSm80INS1_25CollectiveMainloopBwdSm80ILi2ELi2EN4cute5tupleIJNS5_1CILi128EEES8_NS7_ILi64EEEEEENS_10bfloat16_tEfNS_4arch4Sm80ELb1ELb0ELb1ELb1ELb1ELb0ELb0ELb0ELi2ELi4ELi4ELi4ELb0EEENS1_21CollectiveEpilogueBwdISA_SB_SD_Li256ELb1ELb0ELi2EEENS1_25SingleTileBwdLPTSchedulerILb1ELi128ELb1EEEEEEEEEvNT_6ParamsE$_ZZN4cute13to_mixed_bitsINS_5tupleIJNS1_IJNS_1CILi4EEENS2_ILi8EEEEEENS2_ILi2EEENS2_ILi1EEEEEENS1_IJNS1_IJNS2_ILi128EEENS2_ILi0EEEEEES4_SA_EEENS1_IJNS1_IJiiEEEiSA_EEEEEDaRKT_RKT0_RKT1_ENKUlRKT_RKT0_RKT1_E_clIS5_SB_SD_EEDaSQ_ST_SW_,($_ZN7cutlass13device_kernelIN5flash19enable_sm80_to_sm89INS1_16FlashAttnBwdSm80INS1_25CollectiveMainloopBwdSm80ILi2ELi2EN4cute5tupleIJNS5_1CILi128EEES8_NS7_ILi64EEEEEENS_10bfloat16_tEfNS_4arch4Sm80ELb1ELb0ELb1ELb1ELb1ELb0ELb0ELb0ELi2ELi4ELi4ELi4ELb0EEENS1_21CollectiveEpilogueBwdISA_SB_SD_Li256ELb1ELb0ELi2EEENS1_25SingleTileBwdLPTSchedulerILb1ELi128ELb1EEEEEEEEEvNT_6ParamsE$_ZZN4cute13to_mixed_bitsINS_5tupleIJNS1_IJNS_1CILi4EEENS2_ILi8EEEEEENS2_ILi2EEENS2_ILi1EEEEEENS1_IJNS1_IJNS2_ILi128EEENS2_ILi0EEEEEES4_SA_EEENS1_IJNS1_IJiiEEEiSA_EEEEEDaRKT_RKT0_RKT1_ENKUlRKT_RKT0_RKT1_E_clIS6_S4_iEEDaSQ_ST_SW_ - $_ZN7cutlass13device_kernelIN5flash19enable_sm80_to_sm89INS1_16FlashAttnBwdSm80INS1_25CollectiveMainloopBwdSm80ILi2ELi2EN4cute5tupleIJNS5_1CILi128EEES8_NS7_ILi64EEEEEENS_10bfloat16_tEfNS_4arch4Sm80ELb1ELb0ELb1ELb1ELb1ELb0ELb0ELb0ELi2ELi4ELi4ELi4ELb0EEENS1_21CollectiveEpilogueBwdISA_SB_SD_Li256ELb1ELb0ELi2EEENS1_25SingleTileBwdLPTSchedulerILb1ELi128ELb1EEEEEEEEEvNT_6ParamsE$_ZZN4cute13to_mixed_bitsINS_5tupleIJNS1_IJNS_1CILi4EEENS2_ILi8EEEEEENS2_ILi2EEENS2_ILi1EEEEEENS1_IJNS1_IJNS2_ILi128EEENS2_ILi0EEEEEES4_SA_EEENS1_IJNS1_IJiiEEEiSA_EEEEEDaRKT_RKT0_RKT1_ENKUlRKT_RKT0_RKT1_E_clIS5_SB_SD_EEDaSQ_ST_SW_)
$_ZN7cutlass13device_kernelIN5flash19enable_sm80_to_sm89INS1_16FlashAttnBwdSm80INS1_25CollectiveMainloopBwdSm80ILi2ELi2EN4cute5tupleIJNS5_1CILi128EEES8_NS7_ILi64EEEEEENS_10bfloat16_tEfNS_4arch4Sm80ELb1ELb0ELb1ELb1ELb1ELb0ELb0ELb0ELi2ELi4ELi4ELi4ELb0EEENS1_21CollectiveEpilogueBwdISA_SB_SD_Li256ELb1ELb0ELi2EEENS1_25SingleTileBwdLPTSchedulerILb1ELi128ELb1EEEEEEEEEvNT_6ParamsE$_ZZN4cute13to_mixed_bitsINS_5tupleIJNS1_IJNS_1CILi4EEENS2_ILi8EEEEEENS2_ILi2EEENS2_ILi1EEEEEENS1_IJNS1_IJNS2_ILi128EEENS2_ILi0EEEEEES4_SA_EEENS1_IJNS1_IJiiEEEiSA_EEEEEDaRKT_RKT0_RKT1_ENKUlRKT_RKT0_RKT1_E_clIS5_SB_SD_EEDaSQ_ST_SW_:
[----:B------:R-:W-:Y:S02]  /*d740*/  MOV R3, R2 ;  /* 0x0000000200037202 */ /* 0x000fe40000000f00 */
[----:B------:R-:W-:Y:S02]  /*d750*/  MOV R2, 0xd770 ;  /* 0x0000d77000027802 */ /* 0x000fe40000000f00 */
[----:B------:R-:W-:Y:S05]  /*d760*/  CALL.REL.NOINC `($_ZN7cutlass13device_kernelIN5flash19enable_sm80_to_sm89INS1_16FlashAttnBwdSm80INS1_25CollectiveMainloopBwdSm80ILi2ELi2EN4cute5tupleIJNS5_1CILi128EEES8_NS7_ILi64EEEEEENS_10bfloat16_tEfNS_4arch4Sm80ELb1ELb0ELb1ELb1ELb1ELb0ELb0ELb0ELi2ELi4ELi4ELi4ELb0EEENS1_21CollectiveEpilogueBwdISA_SB_SD_Li256ELb1ELb0ELi2EEENS1_25SingleTileBwdLPTSchedulerILb1ELi128ELb1EEEEEEEEEvNT_6ParamsE$_ZZN4cute13to_mixed_bitsINS_5tupleIJNS_1CILi4EEENS2_ILi8EEEEEENS1_IJNS2_ILi128EEENS2_ILi0EEEEEENS1_IJiiEEEEEDaRKT_RKT0_RKT1_ENKUlRKT_RKT0_RKT1_E_clIS3_S6_iEEDaSL_SO_SR_) ;  /* 0x0000034000007944 */ /* 0x000fea0003c00000 */
[----:B------:R-:W-:Y:S02]  /*d770*/  MOV R2, 0xd790 ;  /* 0x0000d79000027802 */ /* 0x000fe40000000f00 */
[----:B------:R-:W-:Y:S05]  /*d780*/  CALL.REL.NOINC `($_ZN7cutlass13device_kernelIN5flash19enable_sm80_to_sm89INS1_16FlashAttnBwdSm80INS1_25CollectiveMainloopBwdSm80ILi2ELi2EN4cute5tupleIJNS5_1CILi128EEES8_NS7_ILi64EEEEEENS_10bfloat16_tEfNS_4arch4Sm80ELb1ELb0ELb1ELb1ELb1ELb0ELb0ELb0ELi2ELi4ELi4ELi4ELb0EEENS1_21CollectiveEpilogueBwdISA_SB_SD_Li256ELb1ELb0ELi2EEENS1_25SingleTileBwdLPTSchedulerILb1ELi128ELb1EEEEEEEEEvNT_6ParamsE$_ZZN4cute13to_mixed_bitsINS_5tupleIJNS_1CILi4EEENS2_ILi8EEEEEENS1_IJNS2_ILi128EEENS2_ILi0EEEEEENS1_IJiiEEEEEDaRKT_RKT0_RKT1_ENKUlDpRKT_E_clIJNS_9MixedBitsILj0ELj384EEENS2_ILj0EEEEEEDaSM_) ;  /* 0x000002e000007944 */ /* 0x000fea0003c00000 */
[----:B------:R-:W-:Y:S02]  /*d790*/  MOV R8, R6 ;  /* 0x0000000600087202 */ /* 0x000fe40000000f00 */
[----:B------:R-:W-:-:S04]  /*d7a0*/  MOV R9, 0x0 ;  /* 0x0000000000097802 */ /* 0x000fc80000000f00 */
[----:B------:R-:W-:Y:S05]  /*d7b0*/  RET.REL.NODEC R8 `(_ZN7cutlass13device_kernelIN5flash19enable_sm80_to_sm89INS1_16FlashAttnBwdSm80INS1_25CollectiveMainloopBwdSm80ILi2ELi2EN4cute5tupleIJNS5_1CILi128EEES8_NS7_ILi64EEEEEENS_10bfloat16_tEfNS_4arch4Sm80ELb1ELb0ELb1ELb1ELb1ELb0ELb0ELb0ELi2ELi4ELi4ELi4ELb0EEENS1_21CollectiveEpilogueBwdISA_SB_SD_Li256ELb1ELb0ELi2EEENS1_25SingleTileBwdLPTSchedulerILb1ELi128ELb1EEEEEEEEEvNT_6ParamsE) ;  /* 0xffff284008007950 */ /* 0x000fea0003c3ffff */
        .type           $_ZN7cutlass13device_kernelIN5flash19enable_sm80_to_sm89INS1_16FlashAttnBwdSm80INS1_25CollectiveMainloopBwdSm80ILi2ELi2EN4cute5tupleIJNS5_1CILi128EEES8_NS7_ILi64EEEEEENS_10bfloat16_tEfNS_4arch4Sm80ELb1ELb0ELb1ELb1ELb1ELb0ELb0ELb0ELi2ELi4ELi4ELi4ELb0EEENS1_21CollectiveEpilogueBwdISA_SB_SD_Li256ELb1ELb0ELi2EEENS1_25SingleTileBwdLPTSchedulerILb1ELi128ELb1EEEEEEEEEvNT_6ParamsE$_ZZN4cute13to_mixed_bitsINS_5tupleIJNS1_IJNS_1CILi4EEENS2_ILi8EEEEEENS2_ILi2EEENS2_ILi1EEEEEENS1_IJNS1_IJNS2_ILi128EEENS2_ILi0EEEEEES4_SA_EEENS1_IJNS1_IJiiEEEiSA_EEEEEDaRKT_RKT0_RKT1_ENKUlRKT_RKT0_RKT1_E_clIS6_S4_iEEDaSQ_ST_SW_,@function
        .size           $_ZN7cutlass13device_kernelIN5flash19enable_sm80_to_sm89INS1_16FlashAttnBwdSm80INS1_25CollectiveMainloopBwdSm80ILi2ELi2EN4cute5tupleIJNS5_1CILi128EEES8_NS7_ILi64EEEEEENS_10bfloat16_tEfNS_4arch4Sm80ELb1ELb0ELb1ELb1ELb1ELb0ELb0ELb0ELi2ELi4ELi4ELi4ELb0EEENS1_21CollectiveEpilogueBwdISA_SB_SD_Li256ELb1ELb0ELi2EEENS1_25SingleTileBwdLPTSchedulerILb1ELi128ELb1EEEEEEEEEvNT_6ParamsE$_ZZN4cute13to_mixed_bitsINS_5tupleIJNS1_IJNS_1CILi4EEENS2_ILi8EEEEEENS2_ILi2EEENS2_ILi1EEEEEENS1_IJNS1_IJNS2_ILi128EEENS2_ILi0EEEEEES4_SA_EEENS1_IJNS1_IJiiEEEiSA_EEEEEDaRKT_RKT0_RKT1_ENKUlRKT_RKT0_RKT1_E_clIS6_S4_iEEDaSQ_ST_SW_,($_ZN7cutlass13device_kernelIN5flash19enable_sm80_to_sm89INS1_16FlashAttnBwdSm80INS1_25CollectiveMainloopBwdSm80ILi2ELi2EN4cute5tupleIJNS5_1CILi128EEES8_NS7_ILi64EEEEEENS_10bfloat16_tEfNS_4arch4Sm80ELb1ELb0ELb1ELb1ELb1ELb0ELb0ELb0ELi2ELi4ELi4ELi4ELb0EEENS1_21CollectiveEpilogueBwdISA_SB_SD_Li256ELb1ELb0ELi2EEENS1_25SingleTileBwdLPTSchedulerILb1ELi128ELb1EEEEEEEEEvNT_6ParamsE$_ZZN4cute13to_mixed_bitsINS_5tupleIJNS1_IJNS_1CILi4EEENS2_ILi8EEEEEES3_NS2_ILi1EEEEEENS1_IJNS1_IJNS2_ILi0EEENS2_ILi64EEEEEES8_S8_EEENS1_IJNS1_IJiiEEEiS8_EEEEEDaRKT_RKT0_RKT1_ENKUlDpRKT_E_clIJNS_9MixedBitsILj0ELj448EEENS2_ILj0EEESV_EEEDaSQ_ - $_ZN7cutlass13device_kernelIN5flash19enable_sm80_to_sm89INS1_16FlashAttnBwdSm80INS1_25CollectiveMainloopBwdSm80ILi2ELi2EN4cute5tupleIJNS5_1CILi128EEES8_NS7_ILi64EEEEEENS_10bfloat16_tEfNS_4arch4Sm80ELb1ELb0ELb1ELb1ELb1ELb0ELb0ELb0ELi2ELi4ELi4ELi4ELb0EEENS1_21CollectiveEpilogueBwdISA_SB_SD_Li256ELb1ELb0ELi2EEENS1_25SingleTileBwdLPTSchedulerILb1ELi128ELb1EEEEEEEEEvNT_6ParamsE$_ZZN4cute13to_mixed_bitsINS_5tupleIJNS1_IJNS_1CILi4EEENS2_ILi8EEEEEENS2_ILi2EEENS2_ILi1EEEEEENS1_IJNS1_IJNS2_ILi128EEENS2_ILi0EEEEEES4_SA_EEENS1_IJNS1_IJiiEEEiSA_EEEEEDaRKT_RKT0_RKT1_ENKUlRKT_RKT0_RKT1_E_clIS6_S4_iEEDaSQ_ST_SW_)
$_ZN7cutlass13device_kernelIN5flash19enable_sm80_to_sm89INS1_16FlashAttnBwdSm80INS1_25CollectiveMainloopBwdSm80ILi2ELi2EN4cute5tupleIJNS5_1CILi128EEES8_NS7_ILi64EEEEEENS_10bfloat16_tEfNS_4arch4Sm80ELb1ELb0ELb1ELb1ELb1ELb0ELb0ELb0ELi2ELi4ELi4ELi4ELb0EEENS1_21CollectiveEpilogueBwdISA_SB_SD_Li256ELb1ELb0ELi2EEENS1_25SingleTileBwdLPTSchedulerILb1ELi128ELb1EEEEEEEEEvNT_6ParamsE$_ZZN4cute13to_mixed_bitsINS_5tupleIJNS1_IJNS_1CILi4EEENS2_ILi8EEEEEENS2_ILi2EEENS2_ILi1EEEEEENS1_IJNS1_IJNS2_ILi128EEENS2_ILi0EEEEEES4_SA_EEENS1_IJNS1_IJiiEEEiSA_EEEEEDaRKT_RKT0_RKT1_ENKUlRKT_RKT0_RKT1_E_clIS6_S4_iEEDaSQ_ST_SW_:
[----:B------:R-:W-:Y:S01]  /*d7c0*/  MOV R8, R6 ;  /* 0x0000000600087202 */ /* 0x000fe20000000f00 */
[----:B------:R-:W-:Y:S02]  /*d7d0*/  IMAD.MOV.U32 R9, RZ, RZ, 0x0 ;  /* 0x00000000ff097424 */ /* 0x000fe400078e00ff */
[----:B------:R-:W-:-:S05]  /*d7e0*/  IMAD.SHL.U32 R2, R31, 0x8, RZ ;  /* 0x000000081f027824 */ /* 0x000fca00078e00ff */
[----:B------:R-:W-:Y:S01]  /*d7f0*/  LOP3.LUT R2, R2, 0x8, RZ, 0xc0, !PT ;  /* 0x0000000802027812 */ /* 0x000fe200078ec0ff */
[----:B------:R-:W-:Y:S06]  /*d800*/  RET.REL.NODEC R8 `(_ZN7cutlass13device_kernelIN5flash19enable_sm80_to_sm89INS1_16FlashAttnBwdSm80INS1_25CollectiveMainloopBwdSm80ILi2ELi2EN4cute5tupleIJNS5_1CILi128EEES8_NS7_ILi64EEEEEENS_10bfloat16_tEfNS_4arch4Sm80ELb1ELb0ELb1ELb1ELb1ELb0ELb0ELb0ELi2ELi4ELi4ELi4ELb0EEENS1_21CollectiveEpilogueBwdISA_SB_SD_Li256ELb1ELb0ELi2EEENS1_25SingleTileBwdLPTSchedulerILb1ELi128ELb1EEEEEEEEEvNT_6ParamsE) ;  /* 0xffff27f008007950 */ /* 0x000fec0003c3ffff */
        .type           $_ZN7cutlass13device_kernelIN5flash19enable_sm80_to_sm89INS1_16FlashAttnBwdSm80INS1_25CollectiveMainloopBwdSm80ILi2ELi2EN4cute5tupleIJNS5_1CILi128EEES8_NS7_ILi64EEEEEENS_10bfloat16_tEfNS_4arch4Sm80ELb1ELb0ELb1ELb1ELb1ELb0ELb0ELb0ELi2ELi4ELi4ELi4ELb0EEENS1_21CollectiveEpilogueBwdISA_SB_SD_Li256ELb1ELb0ELi2EEENS1_25SingleTileBwdLPTSchedulerILb1ELi128ELb1EEEEEEEEEvNT_6ParamsE$_ZZN4cute13to_mixed_bitsINS_5tupleIJNS1_IJNS_1CILi4EEENS2_ILi8EEEEEES3_NS2_ILi1EEEEEENS1_IJNS1_IJNS2_ILi0EEENS2_ILi64EEEEEES8_S8_EEENS1_IJNS1_IJiiEEEiS8_EEEEEDaRKT_RKT0_RKT1_ENKUlDpRKT_E_clIJNS_9MixedBitsILj0ELj448EEENS2_ILj0EEESV_EEEDaSQ_,@function
        .size           $_ZN7cutlass13device_kernelIN5flash19enable_sm80_to_sm89INS1_16FlashAttnBwdSm80INS1_25CollectiveMainloopBwdSm80ILi2ELi2EN4cute5tupleIJNS5_1CILi128EEES8_NS7_ILi64EEEEEENS_10bfloat16_tEfNS_4arch4Sm80ELb1ELb0ELb1ELb1ELb1ELb0ELb0ELb0ELi2ELi4ELi4ELi4ELb0EEENS1_21CollectiveEpilogueBwdISA_SB_SD_Li256ELb1ELb0ELi2EEENS1_25SingleTileBwdLPTSchedulerILb1ELi128ELb1EEEEEEEEEvNT_6ParamsE$_ZZN4cute13to_mixed_bitsINS_5tupleIJNS1_IJNS_1CILi4EEENS2_ILi8EEEEEES3_NS2_ILi1EEEEEENS1_IJNS1_IJNS2_ILi0EEENS2_ILi64EEEEEES8_S8_EEENS1_IJNS1_IJiiEEEiS8_EEEEEDaRKT_RKT0_RKT1_ENKUlDpRKT_E_clIJNS_9MixedBitsILj0ELj448EEENS2_ILj0EEESV_EEEDaSQ_,($_ZN7cutlass13device_kernelIN5flash19enable_sm80_to_sm89INS1_16FlashAttnBwdSm80INS1_25CollectiveMainloopBwdSm80ILi2ELi2EN4cute5tupleIJNS5_1CILi128EEES8_NS7_ILi64EEEEEENS_10bfloat16_tEfNS_4arch4Sm80ELb1ELb0ELb1ELb1ELb1ELb0ELb0ELb0ELi2ELi4ELi4ELi4ELb0EEENS1_21CollectiveEpilogueBwdISA_SB_SD_Li256ELb1ELb0ELi2EEENS1_25SingleTileBwdLPTSchedulerILb1ELi128ELb1EEEEEEEEEvNT_6ParamsE$_ZZN4cute13to_mixed_bitsINS_5tupleIJNS1_IJNS_1CILi4EEENS2_ILi8EEEEEES3_NS2_ILi1EEEEEENS1_IJNS1_IJNS2_ILi0EEENS2_ILi64EEEEEES8_S8_EEENS1_IJNS1_IJiiEEEiS8_EEEEEDaRKT_RKT0_RKT1_ENKUlRKT_RKT0_RKT1_E_clIS5_SA_SC_EEDaSP_SS_SV_ - $_ZN7cutlass13device_kernelIN5flash19enable_sm80_to_sm89INS1_16FlashAttnBwdSm80INS1_25CollectiveMainloopBwdSm80ILi2ELi2EN4cute5tupleIJNS5_1CILi128EEES8_NS7_ILi64EEEEEENS_10bfloat16_tEfNS_4arch4Sm80ELb1ELb0ELb1ELb1ELb1ELb0ELb0ELb0ELi2ELi4ELi4ELi4ELb0EEENS1_21CollectiveEpilogueBwdISA_SB_SD_Li256ELb1ELb0ELi2EEENS1_25SingleTileBwdLPTSchedulerILb1ELi128ELb1EEEEEEEEEvNT_6ParamsE$_ZZN4cute13to_mixed_bitsINS_5tupleIJNS1_IJNS_1CILi4EEENS2_ILi8EEEEEES3_NS2_ILi1EEEEEENS1_IJNS1_IJNS2_ILi0EEENS2_ILi64EEEEEES8_S8_EEENS1_IJNS1_IJiiEEEiS8_EEEEEDaRKT_RKT0_RKT1_ENKUlDpRKT_E_clIJNS_9MixedBitsILj0ELj448EEENS2_ILj0EEESV_EEEDaSQ_)
$_ZN7cutlass13device_kernelIN5flash19enable_sm80_to_sm89INS1_16FlashAttnBwdSm80INS1_25CollectiveMainloopBwdSm80ILi2ELi2EN4cute5tupleIJNS5_1CILi128EEES8_NS7_ILi64EEEEEENS_10bfloat16_tEfNS_4arch4Sm80ELb1ELb0ELb1ELb1ELb1ELb0ELb0ELb0ELi2ELi4ELi4ELi4ELb0EEENS1_21CollectiveEpilogueBwdISA_SB_SD_Li256ELb1ELb0ELi2EEENS1_25SingleTileBwdLPTSchedulerILb1ELi128ELb1EEEEEEEEEvNT_6ParamsE$_ZZN4cute13to_mixed_bitsINS_5tupleIJNS1_IJNS_1CILi4EEENS2_ILi8EEEEEES3_NS2_ILi1EEEEEENS1_IJNS1_IJNS2_ILi0EEENS2_ILi64EEEEEES8_S8_EEENS1_IJNS1_IJiiEEEiS8_EEEEEDaRKT_RKT0_RKT1_ENKUlDpRKT_E_clIJNS_9MixedBitsILj0ELj448EEENS2_ILj0EEESV_EEEDaSQ_:
[----:B------:R-:W-:Y:S02]  /*d810*/  MOV R3, 0x0 ;  /* 0x0000000000037802 */ /* 0x000fe40000000f00 */
[----:B------:R-:W-:Y:S02]  /*d820*/  LOP3.LUT R13, R13, 0x1c0, RZ, 0xc0, !PT ;  /* 0x000001c00d0d7812 */ /* 0x000fe400078ec0ff */
[----:B------:R-:W-:Y:S05]  /*d830*/  RET.REL.NODEC R2 `(_ZN7cutlass13device_kernelIN5flash19enable_sm80_to_sm89INS1_16FlashAttnBwdSm80INS1_25CollectiveMainloopBwdSm80ILi2ELi2EN4cute5tupleIJNS5_1CILi128EEES8_NS7_ILi64EEEEEENS_10bfloat16_tEfNS_4arch4Sm80ELb1ELb0ELb1ELb1ELb1ELb0ELb0ELb0ELi2ELi4ELi4ELi4ELb0EEENS1_21CollectiveEpilogueBwdISA_SB_SD_Li256ELb1ELb0ELi2EEENS1_25SingleTileBwdLPTSchedulerILb1ELi128ELb1EEEEEEEEEvNT_6ParamsE) ;  /* 0xffff27c002007950 */ /* 0x000fea0003c3ffff */
        .type           $_ZN7cutlass13device_kernelIN5flash19enable_sm80_to_sm89INS1_16FlashAttnBwdSm80INS1_25CollectiveMainloopBwdSm80ILi2ELi2EN4cute5tupleIJNS5_1CILi128EEES8_NS7_ILi64EEEEEENS_10bfloat16_tEfNS_4arch4Sm80ELb1ELb0ELb1ELb1ELb1ELb0ELb0ELb0ELi2ELi4ELi4ELi4ELb0EEENS1_21CollectiveEpilogueBwdISA_SB_SD_Li256ELb1ELb0ELi2EEENS1_25SingleTileBwdLPTSchedulerILb1ELi128ELb1EEEEEEEEEvNT_6ParamsE$_ZZN4cute13to_mixed_bitsINS_5tupleIJNS1_IJNS_1CILi4EEENS2_ILi8EEEEEES3_NS2_ILi1EEEEEENS1_IJNS1_IJNS2_ILi0EEENS2_ILi64EEEEEES8_S8_EEENS1_IJNS1_IJiiEEEiS8_EEEEEDaRKT_RKT0_RKT1_ENKUlRKT_RKT0_RKT1_E_clIS5_SA_SC_EEDaSP_SS_SV_,@function
        .size           $_ZN7cutlass13device_kernelIN5flash19enable_sm80_to_sm89INS1_16FlashAttnBwdSm80INS1_25CollectiveMainloopBwdSm80ILi2ELi2EN4cute5tupleIJNS5_1CILi128EEES8_NS7_ILi64EEEEEENS_10bfloat16_tEfNS_4arch4Sm80ELb1ELb0ELb1ELb1ELb1ELb0ELb0ELb0ELi2ELi4ELi4ELi4ELb0EEENS1_21CollectiveEpilogueBwdISA_SB_SD_Li256ELb1ELb0ELi2EEENS1_25SingleTileBwdLPTSchedulerILb1ELi128ELb1EEEEEEEEEvNT_6ParamsE$_ZZN4cute13to_mixed_bitsINS_5tupleIJNS1_IJNS_1CILi4EEENS2_ILi8EEEEEES3_NS2_ILi1EEEEEENS1_IJNS1_IJNS2_ILi0EEENS2_ILi64EEEEEES8_S8_EEENS1_IJNS1_IJiiEEEiS8_EEEEEDaRKT_RKT0_RKT1_ENKUlRKT_RKT0_RKT1_E_clIS5_SA_SC_EEDaSP_SS_SV_,($_ZN7cutlass13device_kernelIN5flash19enable_sm80_to_sm89INS1_16FlashAttnBwdSm80INS1_25CollectiveMainloopBwdSm80ILi2ELi2EN4cute5tupleIJNS5_1CILi128EEES8_NS7_ILi64EEEEEENS_10bfloat16_tEfNS_4arch4Sm80ELb1ELb0ELb1ELb1ELb1ELb0ELb0ELb0ELi2ELi4ELi4ELi4ELb0EEENS1_21CollectiveEpilogueBwdISA_SB_SD_Li256ELb1ELb0ELi2EEENS1_25SingleTileBwdLPTSchedulerILb1ELi128ELb1EEEEEEEEEvNT_6ParamsE$_ZZN4cute13to_mixed_bitsINS_5tupleIJNS1_IJNS_1CILi4EEENS2_ILi8EEEEEES3_NS2_ILi1EEEEEENS1_IJNS1_IJNS2_ILi128EEENS2_ILi0EEEEEENS2_ILi16EEES9_EEENS1_IJNS1_IJiiEEEiS9_EEEEEDaRKT_RKT0_RKT1_ENKUlDpRKT_E_clIJNS_9MixedBitsILj0ELj384EEENSU_ILj0ELj48EEENS2_ILj0EEEEEEDaSR_ - $_ZN7cutlass13device_kernelIN5flash19enable_sm80_to_sm89INS1_16FlashAttnBwdSm80INS1_25CollectiveMainloopBwdSm80ILi2ELi2EN4cute5tupleIJNS5_1CILi128EEES8_NS7_ILi64EEEEEENS_10bfloat16_tEfNS_4arch4Sm80ELb1ELb0ELb1ELb1ELb1ELb0ELb0ELb0ELi2ELi4ELi4ELi4ELb0EEENS1_21CollectiveEpilogueBwdISA_SB_SD_Li256ELb1ELb0ELi2EEENS1_25SingleTileBwdLPTSchedulerILb1ELi128ELb1EEEEEEEEEvNT_6ParamsE$_ZZN4cute13to_mixed_bitsINS_5tupleIJNS1_IJNS_1CILi4EEENS2_ILi8EEEEEES3_NS2_ILi1EEEEEENS1_IJNS1_IJNS2_ILi0EEENS2_ILi64EEEEEES8_S8_EEENS1_IJNS1_IJiiEEEiS8_EEEEEDaRKT_RKT0_RKT1_ENKUlRKT_RKT0_RKT1_E_clIS5_SA_SC_EEDaSP_SS_SV_)
$_ZN7cutlass13device_kernelIN5flash19enable_sm80_to_sm89INS1_16FlashAttnBwdSm80INS1_25CollectiveMainloopBwdSm80ILi2ELi2EN4cute5tupleIJNS5_1CILi128EEES8_NS7_ILi64EEEEEENS_10bfloat16_tEfNS_4arch4Sm80ELb1ELb0ELb1ELb1ELb1ELb0ELb0ELb0ELi2ELi4ELi4ELi4ELb0EEENS1_21CollectiveEpilogueBwdISA_SB_SD_Li256ELb1ELb0ELi2EEENS1_25SingleTileBwdLPTSchedulerILb1ELi128ELb1EEEEEEEEEvNT_6ParamsE$_ZZN4cute13to_mixed_bitsINS_5tupleIJNS1_IJNS_1CILi4EEENS2_ILi8EEEEEES3_NS2_ILi1EEEEEENS1_IJNS1_IJNS2_ILi0EEENS2_ILi64EEEEEES8_S8_EEENS1_IJNS1_IJiiEEEiS8_EEEEEDaRKT_RKT0_RKT1_ENKUlRKT_RKT0_RKT1_E_clIS5_SA_SC_EEDaSP_SS_SV_:
        /* <DEDUP_REMOVED lines=8> */
        .type           $_ZN7cutlass13device_kernelIN5flash19enable_sm80_to_sm89INS1_16FlashAttnBwdSm80INS1_25CollectiveMainloopBwdSm80ILi2ELi2EN4cute5tupleIJNS5_1CILi128EEES8_NS7_ILi64EEEEEENS_10bfloat16_tEfNS_4arch4Sm80ELb1ELb0ELb1ELb1ELb1ELb0ELb0ELb0ELi2ELi4ELi4ELi4ELb0EEENS1_21CollectiveEpilogueBwdISA_SB_SD_Li256ELb1ELb0ELi2EEENS1_25SingleTileBwdLPTSchedulerILb1ELi128ELb1EEEEEEEEEvNT_6ParamsE$_ZZN4cute13to_mixed_bitsINS_5tupleIJNS1_IJNS_1CILi4EEENS2_ILi8EEEEEES3_NS2_ILi1EEEEEENS1_IJNS1_IJNS2_ILi128EEENS2_ILi0EEEEEENS2_ILi16EEES9_EEENS1_IJNS1_IJiiEEEiS9_EEEEEDaRKT_RKT0_RKT1_ENKUlDpRKT_E_clIJNS_9MixedBitsILj0ELj384EEENSU_ILj0ELj48EEENS2_ILj0EEEEEEDaSR_,@function
        .size           $_ZN7cutlass13device_kernelIN5flash19enable_sm80_to_sm89INS1_16FlashAttnBwdSm80INS1_25CollectiveMainloopBwdSm80ILi2ELi2EN4cute5tupleIJNS5_1CILi128EEES8_NS7_ILi64EEEEEENS_10bfloat16_tEfNS_4arch4Sm80ELb1ELb0ELb1ELb1ELb1ELb0ELb0ELb0ELi2ELi4ELi4ELi4ELb0EEENS1_21CollectiveEpilogueBwdISA_SB_SD_Li256ELb1ELb0ELi2EEENS1_25SingleTileBwdLPTSchedulerILb1ELi128ELb1EEEEEEEEEvNT_6ParamsE$_ZZN4cute13to_mixed_bitsINS_5tupleIJNS1_IJNS_1CILi4EEENS2_ILi8EEEEEES3_NS2_ILi1EEEEEENS1_IJNS1_IJNS2_ILi128EEENS2_ILi0EEEEEENS2_ILi16EEES9_EEENS1_IJNS1_IJiiEEEiS9_EEEEEDaRKT_RKT0_RKT1_ENKUlDpRKT_E_clIJNS_9MixedBitsILj0ELj384EEENSU_ILj0ELj48EEENS2_ILj0EEEEEEDaSR_,($_ZN7cutlass13device_kernelIN5flash19enable_sm80_to_sm89INS1_16FlashAttnBwdSm80INS1_25CollectiveMainloopBwdSm80ILi2ELi2EN4cute5tupleIJNS5_1CILi128EEES8_NS7_ILi64EEEEEENS_10bfloat16_tEfNS_4arch4Sm80ELb1ELb0ELb1ELb1ELb1ELb0ELb0ELb0ELi2ELi4ELi4ELi4ELb0EEENS1_21CollectiveEpilogueBwdISA_SB_SD_Li256ELb1ELb0ELi2EEENS1_25SingleTileBwdLPTSchedulerILb1ELi128ELb1EEEEEEEEEvNT_6ParamsE$_ZZN4cute13to_mixed_bitsINS_5tupleIJNS1_IJNS_1CILi4EEENS2_ILi8EEEEEES3_NS2_ILi1EEEEEENS1_IJNS1_IJNS2_ILi128EEENS2_ILi0EEEEEENS2_ILi16EEES9_EEENS1_IJNS1_IJiiEEEiS9_EEEEEDaRKT_RKT0_RKT1_ENKUlRKT_RKT0_RKT1_E_clIS3_SB_iEEDaSQ_ST_SW_ - $_ZN7cutlass13device_kernelIN5flash19enable_sm80_to_sm89INS1_16FlashAttnBwdSm80INS1_25CollectiveMainloopBwdSm80ILi2ELi2EN4cute5tupleIJNS5_1CILi128EEES8_NS7_ILi64EEEEEENS_10bfloat16_tEfNS_4arch4Sm80ELb1ELb0ELb1ELb1ELb1ELb0ELb0ELb0ELi2ELi4ELi4ELi4ELb0EEENS1_21CollectiveEpilogueBwdISA_SB_SD_Li256ELb1ELb0ELi2EEENS1_25SingleTileBwdLPTSchedulerILb1ELi128ELb1EEEEEEEEEvNT_6ParamsE$_ZZN4cute13to_mixed_bitsINS_5tupleIJNS1_IJNS_1CILi4EEENS2_ILi8EEEEEES3_NS2_ILi1EEEEEENS1_IJNS1_IJNS2_ILi128EEENS2_ILi0EEEEEENS2_ILi16EEES9_EEENS1_IJNS1_IJiiEEEiS9_EEEEEDaRKT_RKT0_RKT1_ENKUlDpRKT_E_clIJNS_9MixedBitsILj0ELj384EEENSU_ILj0ELj48EEENS2_ILj0EEEEEEDaSR_)
$_ZN7cutlass13device_kernelIN5flash19enable_sm80_to_sm89INS1_16FlashAttnBwdSm80INS1_25CollectiveMainloopBwdSm80ILi2ELi2EN4cute5tupleIJNS5_1CILi128EEES8_NS7_ILi64EEEEEENS_10bfloat16_tEfNS_4arch4Sm80ELb1ELb0ELb1ELb1ELb1ELb0ELb0ELb0ELi2ELi4ELi4ELi4ELb0EEENS1_21CollectiveEpilogueBwdISA_SB_SD_Li256ELb1ELb0ELi2EEENS1_25SingleTileBwdLPTSchedulerILb1ELi128ELb1EEEEEEEEEvNT_6ParamsE$_ZZN4cute13to_mixed_bitsINS_5tupleIJNS1_IJNS_1CILi4EEENS2_ILi8EEEEEES3_NS2_ILi1EEEEEENS1_IJNS1_IJNS2_ILi128EEENS2_ILi0EEEEEENS2_ILi16EEES9_EEENS1_IJNS1_IJiiEEEiS9_EEEEEDaRKT_RKT0_RKT1_ENKUlDpRKT_E_clIJNS_9MixedBitsILj0ELj384EEENSU_ILj0ELj48EEENS2_ILj0EEEEEEDaSR_:
[----:B------:R-:W-:Y:S01]  /*d8c0*/  IMAD.MOV.U32 R8, RZ, RZ, R2 ;  /* 0x000000ffff087224 */ /* 0x000fe200078e0002 */
[----:B------:R-:W-:Y:S01]  /*d8d0*/  LOP3.LUT R6, R5, 0x30, RZ, 0xc0, !PT ;  /* 0x0000003005067812 */ /* 0x000fe200078ec0ff */
[----:B------:R-:W-:-:S03]  /*d8e0*/  IMAD.MOV.U32 R9, RZ, RZ, 0x0 ;  /* 0x00000000ff097424 */ /* 0x000fc600078e00ff */
[----:B------:R-:W-:Y:S01]  /*d8f0*/  LOP3.LUT R3, R6, 0x1b0, R3, 0x78, !PT ;  /* 0x000001b006037812 */ /* 0x000fe200078e7803 */
[----:B------:R-:W-:Y:S06]  /*d900*/  RET.REL.NODEC R8 `(_ZN7cutlass13device_kernelIN5flash19enable_sm80_to_sm89INS1_16FlashAttnBwdSm80INS1_25CollectiveMainloopBwdSm80ILi2ELi2EN4cute5tupleIJNS5_1CILi128EEES8_NS7_ILi64EEEEEENS_10bfloat16_tEfNS_4arch4Sm80ELb1ELb0ELb1ELb1ELb1ELb0ELb0ELb0ELi2ELi4ELi4ELi4ELb0EEENS1_21CollectiveEpilogueBwdISA_SB_SD_Li256ELb1ELb0ELi2EEENS1_25SingleTileBwdLPTSchedulerILb1ELi128ELb1EEEEEEEEEvNT_6ParamsE) ;  /* 0xffff26f008007950 */ /* 0x000fec0003c3ffff */
        .type           $_ZN7cutlass13device_kernelIN5flash19enable_sm80_to_sm89INS1_16FlashAttnBwdSm80INS1_25CollectiveMainloopBwdSm80ILi2ELi2EN4cute5tupleIJNS5_1CILi128EEES8_NS7_ILi64EEEEEENS_10bfloat16_tEfNS_4arch4Sm80ELb1ELb0ELb1ELb1ELb1ELb0ELb0ELb0ELi2ELi4ELi4ELi4ELb0EEENS1_21CollectiveEpilogueBwdISA_SB_SD_Li256ELb1ELb0ELi2EEENS1_25SingleTileBwdLPTSchedulerILb1ELi128ELb1EEEEEEEEEvNT_6ParamsE$_ZZN4cute13to_mixed_bitsINS_5tupleIJNS1_IJNS_1CILi4EEENS2_ILi8EEEEEES3_NS2_ILi1EEEEEENS1_IJNS1_IJNS2_ILi128EEENS2_ILi0EEEEEENS2_ILi16EEES9_EEENS1_IJNS1_IJiiEEEiS9_EEEEEDaRKT_RKT0_RKT1_ENKUlRKT_RKT0_RKT1_E_clIS3_SB_iEEDaSQ_ST_SW_,@function
        .size           $_ZN7cutlass13device_kernelIN5flash19enable_sm80_to_sm89INS1_16FlashAttnBwdSm80INS1_25CollectiveMainloopBwdSm80ILi2ELi2EN4cute5tupleIJNS5_1CILi128EEES8_NS7_ILi64EEEEEENS_10bfloat16_tEfNS_4arch4Sm80ELb1ELb0ELb1ELb1ELb1ELb0ELb0ELb0ELi2ELi4ELi4ELi4ELb0EEENS1_21CollectiveEpilogueBwdISA_SB_SD_Li256ELb1ELb0ELi2EEENS1_25SingleTileBwdLPTSchedulerILb1ELi128ELb1EEEEEEEEEvNT_6ParamsE$_ZZN4cute13to_mixed_bitsINS_5tupleIJNS1_IJNS_1CILi4EEENS2_ILi8EEEEEES3_NS2_ILi1EEEEEENS1_IJNS1_IJNS2_ILi128EEENS2_ILi0EEEEEENS2_ILi16EEES9_EEENS1_IJNS1_IJiiEEEiS9_EEEEEDaRKT_RKT0_RKT1_ENKUlRKT_RKT0_RKT1_E_clIS3_SB_iEEDaSQ_ST_SW_,($_ZN7cutlass13device_kernelIN5flash19enable_sm80_to_sm89INS1_16FlashAttnBwdSm80INS1_25CollectiveMainloopBwdSm80ILi2ELi2EN4cute5tupleIJNS5_1CILi128EEES8_NS7_ILi64EEEEEENS_10bfloat16_tEfNS_4arch4Sm80ELb1ELb0ELb1ELb1ELb1ELb0ELb0ELb0ELi2ELi4ELi4ELi4ELb0EEENS1_21CollectiveEpilogueBwdISA_SB_SD_Li256ELb1ELb0ELi2EEENS1_25SingleTileBwdLPTSchedulerILb1ELi128ELb1EEEEEEEEEvNT_6ParamsE$_ZZN4cute13to_mixed_bitsINS_5tupleIJNS1_IJNS_1CILi4EEENS2_ILi8EEEEEES3_NS2_ILi1EEEEEENS1_IJNS1_IJNS2_ILi128EEENS2_ILi0EEEEEENS2_ILi16EEES9_EEENS1_IJNS1_IJiiEEEiS9_EEEEEDaRKT_RKT0_RKT1_ENKUlRKT_RKT0_RKT1_E_clIS5_SA_SD_EEDaSQ_ST_SW_ - $_ZN7cutlass13device_kernelIN5flash19enable_sm80_to_sm89INS1_16FlashAttnBwdSm80INS1_25CollectiveMainloopBwdSm80ILi2ELi2EN4cute5tupleIJNS5_1CILi128EEES8_NS7_ILi64EEEEEENS_10bfloat16_tEfNS_4arch4Sm80ELb1ELb0ELb1ELb1ELb1ELb0ELb0ELb0ELi2ELi4ELi4ELi4ELb0EEENS1_21CollectiveEpilogueBwdISA_SB_SD_Li256ELb1ELb0ELi2EEENS1_25SingleTileBwdLPTSchedulerILb1ELi128ELb1EEEEEEEEEvNT_6ParamsE$_ZZN4cute13to_mixed_bitsINS_5tupleIJNS1_IJNS_1CILi4EEENS2_ILi8EEEEEES3_NS2_ILi1EEEEEENS1_IJNS1_IJNS2_ILi128EEENS2_ILi0EEEEEENS2_ILi16EEES9_EEENS1_IJNS1_IJiiEEEiS9_EEEEEDaRKT_RKT0_RKT1_ENKUlRKT_RKT0_RKT1_E_clIS3_SB_iEEDaSQ_ST_SW_)
$_ZN7cutlass13device_kernelIN5flash19enable_sm80_to_sm89INS1_16FlashAttnBwdSm80INS1_25CollectiveMainloopBwdSm80ILi2ELi2EN4cute5tupleIJNS5_1CILi128EEES8_NS7_ILi64EEEEEENS_10bfloat16_tEfNS_4arch4Sm80ELb1ELb0ELb1ELb1ELb1ELb0ELb0ELb0ELi2ELi4ELi4ELi4ELb0EEENS1_21CollectiveEpilogueBwdISA_SB_SD_Li256ELb1ELb0ELi2EEENS1_25SingleTileBwdLPTSchedulerILb1ELi128ELb1EEEEEEEEEvNT_6ParamsE$_ZZN4cute13to_mixed_bitsINS_5tupleIJNS1_IJNS_1CILi4EEENS2_ILi8EEEEEES3_NS2_ILi1EEEEEENS1_IJNS1_IJNS2_ILi128EEENS2_ILi0EEEEEENS2_ILi16EEES9_EEENS1_IJNS1_IJiiEEEiS9_EEEEEDaRKT_RKT0_RKT1_ENKUlRKT_RKT0_RKT1_E_clIS3_SB_iEEDaSQ_ST_SW_:
[----:B------:R-:W-:Y:S01]  /*d910*/  MOV R8, R6 ;  /* 0x0000000600087202 */ /* 0x000fe20000000f00 */
[----:B------:R-:W-:Y:S02]  /*d920*/  IMAD.MOV.U32 R9, RZ, RZ, 0x0 ;  /* 0x00000000ff097424 */ /* 0x000fe400078e00ff */
[----:B------:R-:W-:-:S05]  /*d930*/  IMAD.SHL.U32 R2, R29, 0x10, RZ ;  /* 0x000000101d027824 */ /* 0x000fca00078e00ff */
[----:B------:R-:W-:Y:S01]  /*d940*/  LOP3.LUT R2, R2, 0x30, RZ, 0xc0, !PT ;  /* 0x0000003002027812 */ /* 0x000fe200078ec0ff */
[----:B------:R-:W-:Y:S06]  /*d950*/  RET.REL.NODEC R8 `(_ZN7cutlass13device_kernelIN5flash19enable_sm80_to_sm89INS1_16FlashAttnBwdSm80INS1_25CollectiveMainloopBwdSm80ILi2ELi2EN4cute5tupleIJNS5_1CILi128EEES8_NS7_ILi64EEEEEENS_10bfloat16_tEfNS_4arch4Sm80ELb1ELb0ELb1ELb1ELb1ELb0ELb0ELb0ELi2ELi4ELi4ELi4ELb0EEENS1_21CollectiveEpilogueBwdISA_SB_SD_Li256ELb1ELb0ELi2EEENS1_25SingleTileBwdLPTSchedulerILb1ELi128ELb1EEEEEEEEEvNT_6ParamsE) ;  /* 0xffff26a008007950 */ /* 0x000fec0003c3ffff */
        .type           $_ZN7cutlass13device_kernelIN5flash19enable_sm80_to_sm89INS1_16FlashAttnBwdSm80INS1_25CollectiveMainloopBwdSm80ILi2ELi2EN4cute5tupleIJNS5_1CILi128EEES8_NS7_ILi64EEEEEENS_10bfloat16_tEfNS_4arch4Sm80ELb1ELb0ELb1ELb1ELb1ELb0ELb0ELb0ELi2ELi4ELi4ELi4ELb0EEENS1_21CollectiveEpilogueBwdISA_SB_SD_Li256ELb1ELb0ELi2EEENS1_25SingleTileBwdLPTSchedulerILb1ELi128ELb1EEEEEEEEEvNT_6ParamsE$_ZZN4cute13to_mixed_bitsINS_5tupleIJNS1_IJNS_1CILi4EEENS2_ILi8EEEEEES3_NS2_ILi1EEEEEENS1_IJNS1_IJNS2_ILi128EEENS2_ILi0EEEEEENS2_ILi16EEES9_EEENS1_IJNS1_IJiiEEEiS9_EEEEEDaRKT_RKT0_RKT1_ENKUlRKT_RKT0_RKT1_E_clIS5_SA_SD_EEDaSQ_ST_SW_,@function
        .size           $_ZN7cutlass13device_kernelIN5flash19enable_sm80_to_sm89INS1_16FlashAttnBwdSm80INS1_25CollectiveMainloopBwdSm80ILi2ELi2EN4cute5tupleIJNS5_1CILi128EEES8_NS7_ILi64EEEEEENS_10bfloat16_tEfNS_4arch4Sm80ELb1ELb0ELb1ELb1ELb1ELb0ELb0ELb0ELi2ELi4ELi4ELi4ELb0EEENS1_21CollectiveEpilogueBwdISA_SB_SD_Li256ELb1ELb0ELi2EEENS1_25SingleTileBwdLPTSchedulerILb1ELi128ELb1EEEEEEEEEvNT_6ParamsE$_ZZN4cute13to_mixed_bitsINS_5tupleIJNS1_IJNS_1CILi4EEENS2_ILi8EEEEEES3_NS2_ILi1EEEEEENS1_IJNS1_IJNS2_ILi128EEENS2_ILi0EEEEEENS2_ILi16EEES9_EEENS1_IJNS1_IJiiEEEiS9_EEEEEDaRKT_RKT0_RKT1_ENKUlRKT_RKT0_RKT1_E_clIS5_SA_SD_EEDaSQ_ST_SW_,($_ZN7cutlass13device_kernelIN5flash19enable_sm80_to_sm89INS1_16FlashAttnBwdSm80INS1_25CollectiveMainloopBwdSm80ILi2ELi2EN4cute5tupleIJNS5_1CILi128EEES8_NS7_ILi64EEEEEENS_10bfloat16_tEfNS_4arch4Sm80ELb1ELb0ELb1ELb1ELb1ELb0ELb0ELb0ELi2ELi4ELi4ELi4ELb0EEENS1_21CollectiveEpilogueBwdISA_SB_SD_Li256ELb1ELb0ELi2EEENS1_25SingleTileBwdLPTSchedulerILb1ELi128ELb1EEEEEEEEEvNT_6ParamsE$_ZZN4cute13to_mixed_bitsINS_5tupleIJNS_1CILi4EEENS2_ILi8EEEEEENS1_IJNS2_ILi0EEENS2_ILi64EEEEEENS1_IJiiEEEEEDaRKT_RKT0_RKT1_ENKUlDpRKT_E_clIJNS2_ILj0EEENS_9MixedBitsILj0ELj448EEEEEEDaSM_ - $_ZN7cutlass13device_kernelIN5flash19enable_sm80_to_sm89INS1_16FlashAttnBwdSm80INS1_25CollectiveMainloopBwdSm80ILi2ELi2EN4cute5tupleIJNS5_1CILi128EEES8_NS7_ILi64EEEEEENS_10bfloat16_tEfNS_4arch4Sm80ELb1ELb0ELb1ELb1ELb1ELb0ELb0ELb0ELi2ELi4ELi4ELi4ELb0EEENS1_21CollectiveEpilogueBwdISA_SB_SD_Li256ELb1ELb0ELi2EEENS1_25SingleTileBwdLPTSchedulerILb1ELi128ELb1EEEEEEEEEvNT_6ParamsE$_ZZN4cute13to_mixed_bitsINS_5tupleIJNS1_IJNS_1CILi4EEENS2_ILi8EEEEEES3_NS2_ILi1EEEEEENS1_IJNS1_IJNS2_ILi128EEENS2_ILi0EEEEEENS2_ILi16EEES9_EEENS1_IJNS1_IJiiEEEiS9_EEEEEDaRKT_RKT0_RKT1_ENKUlRKT_RKT0_RKT1_E_clIS5_SA_SD_EEDaSQ_ST_SW_)
$_ZN7cutlass13device_kernelIN5flash19enable_sm80_to_sm89INS1_16FlashAttnBwdSm80INS1_25CollectiveMainloopBwdSm80ILi2ELi2EN4cute5tupleIJNS5_1CILi128EEES8_NS7_ILi64EEEEEENS_10bfloat16_tEfNS_4arch4Sm80ELb1ELb0ELb1ELb1ELb1ELb0ELb0ELb0ELi2ELi4ELi4ELi4ELb0EEENS1_21CollectiveEpilogueBwdISA_SB_SD_Li256ELb1ELb0ELi2EEENS1_25SingleTileBwdLPTSchedulerILb1ELi128ELb1EEEEEEEEEvNT_6ParamsE$_ZZN4cute13to_mixed_bitsINS_5tupleIJNS1_IJNS_1CILi4EEENS2_ILi8EEEEEES3_NS2_ILi1EEEEEENS1_IJNS1_IJNS2_ILi128EEENS2_ILi0EEEEEENS2_ILi16EEES9_EEENS1_IJNS1_IJiiEEEiS9_EEEEEDaRKT_RKT0_RKT1_ENKUlRKT_RKT0_RKT1_E_clIS5_SA_SD_EEDaSQ_ST_SW_:
        /* <DEDUP_REMOVED lines=8> */
        .type           $_ZN7cutlass13device_kernelIN5flash19enable_sm80_to_sm89INS1_16FlashAttnBwdSm80INS1_25CollectiveMainloopBwdSm80ILi2ELi2EN4cute5tupleIJNS5_1CILi128EEES8_NS7_ILi64EEEEEENS_10bfloat16_tEfNS_4arch4Sm80ELb1ELb0ELb1ELb1ELb1ELb0ELb0ELb0ELi2ELi4ELi4ELi4ELb0EEENS1_21CollectiveEpilogueBwdISA_SB_SD_Li256ELb1ELb0ELi2EEENS1_25SingleTileBwdLPTSchedulerILb1ELi128ELb1EEEEEEEEEvNT_6ParamsE$_ZZN4cute13to_mixed_bitsINS_5tupleIJNS_1CILi4EEENS2_ILi8EEEEEENS1_IJNS2_ILi0EEENS2_ILi64EEEEEENS1_IJiiEEEEEDaRKT_RKT0_RKT1_ENKUlDpRKT_E_clIJNS2_ILj0EEENS_9MixedBitsILj0ELj448EEEEEEDaSM_,@function
        .size           $_ZN7cutlass13device_kernelIN5flash19enable_sm80_to_sm89INS1_16FlashAttnBwdSm80INS1_25CollectiveMainloopBwdSm80ILi2ELi2EN4cute5tupleIJNS5_1CILi128EEES8_NS7_ILi64EEEEEENS_10bfloat16_tEfNS_4arch4Sm80ELb1ELb0ELb1ELb1ELb1ELb0ELb0ELb0ELi2ELi4ELi4ELi4ELb0EEENS1_21CollectiveEpilogueBwdISA_SB_SD_Li256ELb1ELb0ELi2EEENS1_25SingleTileBwdLPTSchedulerILb1ELi128ELb1EEEEEEEEEvNT_6ParamsE$_ZZN4cute13to_mixed_bitsINS_5tupleIJNS_1CILi4EEENS2_ILi8EEEEEENS1_IJNS2_ILi0EEENS2_ILi64EEEEEENS1_IJiiEEEEEDaRKT_RKT0_RKT1_ENKUlDpRKT_E_clIJNS2_ILj0EEENS_9MixedBitsILj0ELj448EEEEEEDaSM_,($_ZN7cutlass13device_kernelIN5flash19enable_sm80_to_sm89INS1_16FlashAttnBwdSm80INS1_25CollectiveMainloopBwdSm80ILi2ELi2EN4cute5tupleIJNS5_1CILi128EEES8_NS7_ILi64EEEEEENS_10bfloat16_tEfNS_4arch4Sm80ELb1ELb0ELb1ELb1ELb1ELb0ELb0ELb0ELi2ELi4ELi4ELi4ELb0EEENS1_21CollectiveEpilogueBwdISA_SB_SD_Li256ELb1ELb0ELi2EEENS1_25SingleTileBwdLPTSchedulerILb1ELi128ELb1EEEEEEEEEvNT_6ParamsE$_ZZN4cute13to_mixed_bitsINS_5tupleIJNS_1CILi4EEENS2_ILi8EEEEEENS1_IJNS2_ILi0EEENS2_ILi64EEEEEENS1_IJiiEEEEEDaRKT_RKT0_RKT1_ENKUlRKT_RKT0_RKT1_E_clIS4_S7_iEEDaSL_SO_SR_ - $_ZN7cutlass13device_kernelIN5flash19enable_sm80_to_sm89INS1_16FlashAttnBwdSm80INS1_25CollectiveMainloopBwdSm80ILi2ELi2EN4cute5tupleIJNS5_1CILi128EEES8_NS7_ILi64EEEEEENS_10bfloat16_tEfNS_4arch4Sm80ELb1ELb0ELb1ELb1ELb1ELb0ELb0ELb0ELi2ELi4ELi4ELi4ELb0EEENS1_21CollectiveEpilogueBwdISA_SB_SD_Li256ELb1ELb0ELi2EEENS1_25SingleTileBwdLPTSchedulerILb1ELi128ELb1EEEEEEEEEvNT_6ParamsE$_ZZN4cute13to_mixed_bitsINS_5tupleIJNS_1CILi4EEENS2_ILi8EEEEEENS1_IJNS2_ILi0EEENS2_ILi64EEEEEENS1_IJiiEEEEEDaRKT_RKT0_RKT1_ENKUlDpRKT_E_clIJNS2_ILj0EEENS_9MixedBitsILj0ELj448EEEEEEDaSM_)
$_ZN7cutlass13device_kernelIN5flash19enable_sm80_to_sm89INS1_16FlashAttnBwdSm80INS1_25CollectiveMainloopBwdSm80ILi2ELi2EN4cute5tupleIJNS5_1CILi128EEES8_NS7_ILi64EEEEEENS_10bfloat16_tEfNS_4arch4Sm80ELb1ELb0ELb1ELb1ELb1ELb0ELb0ELb0ELi2ELi4ELi4ELi4ELb0EEENS1_21CollectiveEpilogueBwdISA_SB_SD_Li256ELb1ELb0ELi2EEENS1_25SingleTileBwdLPTSchedulerILb1ELi128ELb1EEEEEEEEEvNT_6ParamsE$_ZZN4cute13to_mixed_bitsINS_5tupleIJNS_1CILi4EEENS2_ILi8EEEEEENS1_IJNS2_ILi0EEENS2_ILi64EEEEEENS1_IJiiEEEEEDaRKT_RKT0_RKT1_ENKUlDpRKT_E_clIJNS2_ILj0EEENS_9MixedBitsILj0ELj448EEEEEEDaSM_:
[----:B------:R-:W-:Y:S01]  /*d9e0*/  IMAD.MOV.U32 R8, RZ, RZ, R2 ;  /* 0x000000ffff087224 */ /* 0x000fe200078e0002 */
[----:B------:R-:W-:Y:S02]  /*d9f0*/  MOV R9, 0x0 ;  /* 0x0000000000097802 */ /* 0x000fe40000000f00 */
[----:B------:R-:W-:Y:S02]  /*da00*/  LOP3.LUT R3, R3, 0x1c0, RZ, 0xc0, !PT ;  /* 0x000001c003037812 */ /* 0x000fe400078ec0ff */
[----:B------:R-:W-:Y:S05]  /*da10*/  RET.REL.NODEC R8 `(_ZN7cutlass13device_kernelIN5flash19enable_sm80_to_sm89INS1_16FlashAttnBwdSm80INS1_25CollectiveMainloopBwdSm80ILi2ELi2EN4cute5tupleIJNS5_1CILi128EEES8_NS7_ILi64EEEEEENS_10bfloat16_tEfNS_4arch4Sm80ELb1ELb0ELb1ELb1ELb1ELb0ELb0ELb0ELi2ELi4ELi4ELi4ELb0EEENS1_21CollectiveEpilogueBwdISA_SB_SD_Li256ELb1ELb0ELi2EEENS1_25SingleTileBwdLPTSchedulerILb1ELi128ELb1EEEEEEEEEvNT_6ParamsE) ;  /* 0xffff25e008007950 */ /* 0x000fea0003c3ffff */
        .type           $_ZN7cutlass13device_kernelIN5flash19enable_sm80_to_sm89INS1_16FlashAttnBwdSm80INS1_25CollectiveMainloopBwdSm80ILi2ELi2EN4cute5tupleIJNS5_1CILi128EEES8_NS7_ILi64EEEEEENS_10bfloat16_tEfNS_4arch4Sm80ELb1ELb0ELb1ELb1ELb1ELb0ELb0ELb0ELi2ELi4ELi4ELi4ELb0EEENS1_21CollectiveEpilogueBwdISA_SB_SD_Li256ELb1ELb0ELi2EEENS1_25SingleTileBwdLPTSchedulerILb1ELi128ELb1EEEEEEEEEvNT_6ParamsE$_ZZN4cute13to_mixed_bitsINS_5tupleIJNS_1CILi4EEENS2_ILi8EEEEEENS1_IJNS2_ILi0EEENS2_ILi64EEEEEENS1_IJiiEEEEEDaRKT_RKT0_RKT1_ENKUlRKT_RKT0_RKT1_E_clIS4_S7_iEEDaSL_SO_SR_,@function
        .size           $_ZN7cutlass13device_kernelIN5flash19enable_sm80_to_sm89INS1_16FlashAttnBwdSm80INS1_25CollectiveMainloopBwdSm80ILi2ELi2EN4cute5tupleIJNS5_1CILi128EEES8_NS7_ILi64EEEEEENS_10bfloat16_tEfNS_4arch4Sm80ELb1ELb0ELb1ELb1ELb1ELb0ELb0ELb0ELi2ELi4ELi4ELi4ELb0EEENS1_21CollectiveEpilogueBwdISA_SB_SD_Li256ELb1ELb0ELi2EEENS1_25SingleTileBwdLPTSchedulerILb1ELi128ELb1EEEEEEEEEvNT_6ParamsE$_ZZN4cute13to_mixed_bitsINS_5tupleIJNS_1CILi4EEENS2_ILi8EEEEEENS1_IJNS2_ILi0EEENS2_ILi64EEEEEENS1_IJiiEEEEEDaRKT_RKT0_RKT1_ENKUlRKT_RKT0_RKT1_E_clIS4_S7_iEEDaSL_SO_SR_,($_ZN7cutlass13device_kernelIN5flash19enable_sm80_to_sm89INS1_16FlashAttnBwdSm80INS1_25CollectiveMainloopBwdSm80ILi2ELi2EN4cute5tupleIJNS5_1CILi128EEES8_NS7_ILi64EEEEEENS_10bfloat16_tEfNS_4arch4Sm80ELb1ELb0ELb1ELb1ELb1ELb0ELb0ELb0ELi2ELi4ELi4ELi4ELb0EEENS1_21CollectiveEpilogueBwdISA_SB_SD_Li256ELb1ELb0ELi2EEENS1_25SingleTileBwdLPTSchedulerILb1ELi128ELb1EEEEEEEEEvNT_6ParamsE$_ZZN4cute13to_mixed_bitsINS_5tupleIJNS_1CILi4EEENS2_ILi8EEEEEENS1_IJNS2_ILi128EEENS2_ILi0EEEEEENS1_IJiiEEEEEDaRKT_RKT0_RKT1_ENKUlDpRKT_E_clIJNS_9MixedBitsILj0ELj384EEENS2_ILj0EEEEEEDaSM_ - $_ZN7cutlass13device_kernelIN5flash19enable_sm80_to_sm89INS1_16FlashAttnBwdSm80INS1_25CollectiveMainloopBwdSm80ILi2ELi2EN4cute5tupleIJNS5_1CILi128EEES8_NS7_ILi64EEEEEENS_10bfloat16_tEfNS_4arch4Sm80ELb1ELb0ELb1ELb1ELb1ELb0ELb0ELb0ELi2ELi4ELi4ELi4ELb0EEENS1_21CollectiveEpilogueBwdISA_SB_SD_Li256ELb1ELb0ELi2EEENS1_25SingleTileBwdLPTSchedulerILb1ELi128ELb1EEEEEEEEEvNT_6ParamsE$_ZZN4cute13to_mixed_bitsINS_5tupleIJNS_1CILi4EEENS2_ILi8EEEEEENS1_IJNS2_ILi0EEENS2_ILi64EEEEEENS1_IJiiEEEEEDaRKT_RKT0_RKT1_ENKUlRKT_RKT0_RKT1_E_clIS4_S7_iEEDaSL_SO_SR_)
$_ZN7cutlass13device_kernelIN5flash19enable_sm80_to_sm89INS1_16FlashAttnBwdSm80INS1_25CollectiveMainloopBwdSm80ILi2ELi2EN4cute5tupleIJNS5_1CILi128EEES8_NS7_ILi64EEEEEENS_10bfloat16_tEfNS_4arch4Sm80ELb1ELb0ELb1ELb1ELb1ELb0ELb0ELb0ELi2ELi4ELi4ELi4ELb0EEENS1_21CollectiveEpilogueBwdISA_SB_SD_Li256ELb1ELb0ELi2EEENS1_25SingleTileBwdLPTSchedulerILb1ELi128ELb1EEEEEEEEEvNT_6ParamsE$_ZZN4cute13to_mixed_bitsINS_5tupleIJNS_1CILi4EEENS2_ILi8EEEEEENS1_IJNS2_ILi0EEENS2_ILi64EEEEEENS1_IJiiEEEEEDaRKT_RKT0_RKT1_ENKUlRKT_RKT0_RKT1_E_clIS4_S7_iEEDaSL_SO_SR_:
[----:B------:R-:W-:Y:S01]  /*da20*/  MOV R8, R2 ;  /* 0x0000000200087202 */ /* 0x000fe20000000f00 */
[----:B------:R-:W-:Y:S02]  /*da30*/  IMAD.MOV.U32 R9, RZ, RZ, 0x0 ;  /* 0x00000000ff097424 */ /* 0x000fe400078e00ff */
[----:B------:R-:W-:-:S05]  /*da40*/  IMAD.SHL.U32 R3, R3, 0x40, RZ ;  /* 0x0000004003037824 */ /* 0x000fca00078e00ff */
[----:B------:R-:W-:Y:S01]  /*da50*/  LOP3.LUT R3, R3, 0x1c0, RZ, 0xc0, !PT ;  /* 0x000001c003037812 */ /* 0x000fe200078ec0ff */
[----:B------:R-:W-:Y:S06]  /*da60*/  RET.REL.NODEC R8 `(_ZN7cutlass13device_kernelIN5flash19enable_sm80_to_sm89INS1_16FlashAttnBwdSm80INS1_25CollectiveMainloopBwdSm80ILi2ELi2EN4cute5tupleIJNS5_1CILi128EEES8_NS7_ILi64EEEEEENS_10bfloat16_tEfNS_4arch4Sm80ELb1ELb0ELb1ELb1ELb1ELb0ELb0ELb0ELi2ELi4ELi4ELi4ELb0EEENS1_21CollectiveEpilogueBwdISA_SB_SD_Li256ELb1ELb0ELi2EEENS1_25SingleTileBwdLPTSchedulerILb1ELi128ELb1EEEEEEEEEvNT_6ParamsE) ;  /* 0xffff259008007950 */ /* 0x000fec0003c3ffff */
        .type           $_ZN7cutlass13device_kernelIN5flash19enable_sm80_to_sm89INS1_16FlashAttnBwdSm80INS1_25CollectiveMainloopBwdSm80ILi2ELi2EN4cute5tupleIJNS5_1CILi128EEES8_NS7_ILi64EEEEEENS_10bfloat16_tEfNS_4arch4Sm80ELb1ELb0ELb1ELb1ELb1ELb0ELb0ELb0ELi2ELi4ELi4ELi4ELb0EEENS1_21CollectiveEpilogueBwdISA_SB_SD_Li256ELb1ELb0ELi2EEENS1_25SingleTileBwdLPTSchedulerILb1ELi128ELb1EEEEEEEEEvNT_6ParamsE$_ZZN4cute13to_mixed_bitsINS_5tupleIJNS_1CILi4EEENS2_ILi8EEEEEENS1_IJNS2_ILi128EEENS2_ILi0EEEEEENS1_IJiiEEEEEDaRKT_RKT0_RKT1_ENKUlDpRKT_E_clIJNS_9MixedBitsILj0ELj384EEENS2_ILj0EEEEEEDaSM_,@function
        .size           $_ZN7cutlass13device_kernelIN5flash19enable_sm80_to_sm89INS1_16FlashAttnBwdSm80INS1_25CollectiveMainloopBwdSm80ILi2ELi2EN4cute5tupleIJNS5_1CILi128EEES8_NS7_ILi64EEEEEENS_10bfloat16_tEfNS_4arch4Sm80ELb1ELb0ELb1ELb1ELb1ELb0ELb0ELb0ELi2ELi4ELi4ELi4ELb0EEENS1_21CollectiveEpilogueBwdISA_SB_SD_Li256ELb1ELb0ELi2EEENS1_25SingleTileBwdLPTSchedulerILb1ELi128ELb1EEEEEEEEEvNT_6ParamsE$_ZZN4cute13to_mixed_bitsINS_5tupleIJNS_1CILi4EEENS2_ILi8EEEEEENS1_IJNS2_ILi128EEENS2_ILi0EEEEEENS1_IJiiEEEEEDaRKT_RKT0_RKT1_ENKUlDpRKT_E_clIJNS_9MixedBitsILj0ELj384EEENS2_ILj0EEEEEEDaSM_,($_ZN7cutlass13device_kernelIN5flash19enable_sm80_to_sm89INS1_16FlashAttnBwdSm80INS1_25CollectiveMainloopBwdSm80ILi2ELi2EN4cute5tupleIJNS5_1CILi128EEES8_NS7_ILi64EEEEEENS_10bfloat16_tEfNS_4arch4Sm80ELb1ELb0ELb1ELb1ELb1ELb0ELb0ELb0ELi2ELi4ELi4ELi4ELb0EEENS1_21CollectiveEpilogueBwdISA_SB_SD_Li256ELb1ELb0ELi2EEENS1_25SingleTileBwdLPTSchedulerILb1ELi128ELb1EEEEEEEEEvNT_6ParamsE$_ZZN4cute13to_mixed_bitsINS_5tupleIJNS_1CILi4EEENS2_ILi8EEEEEENS1_IJNS2_ILi128EEENS2_ILi0EEEEEENS1_IJiiEEEEEDaRKT_RKT0_RKT1_ENKUlRKT_RKT0_RKT1_E_clIS3_S6_iEEDaSL_SO_SR_ - $_ZN7cutlass13device_kernelIN5flash19enable_sm80_to_sm89INS1_16FlashAttnBwdSm80INS1_25CollectiveMainloopBwdSm80ILi2ELi2EN4cute5tupleIJNS5_1CILi128EEES8_NS7_ILi64EEEEEENS_10bfloat16_tEfNS_4arch4Sm80ELb1ELb0ELb1ELb1ELb1ELb0ELb0ELb0ELi2ELi4ELi4ELi4ELb0EEENS1_21CollectiveEpilogueBwdISA_SB_SD_Li256ELb1ELb0ELi2EEENS1_25SingleTileBwdLPTSchedulerILb1ELi128ELb1EEEEEEEEEvNT_6ParamsE$_ZZN4cute13to_mixed_bitsINS_5tupleIJNS_1CILi4EEENS2_ILi8EEEEEENS1_IJNS2_ILi128EEENS2_ILi0EEEEEENS1_IJiiEEEEEDaRKT_RKT0_RKT1_ENKUlDpRKT_E_clIJNS_9MixedBitsILj0ELj384EEENS2_ILj0EEEEEEDaSM_)
$_ZN7cutlass13device_kernelIN5flash19enable_sm80_to_sm89INS1_16FlashAttnBwdSm80INS1_25CollectiveMainloopBwdSm80ILi2ELi2EN4cute5tupleIJNS5_1CILi128EEES8_NS7_ILi64EEEEEENS_10bfloat16_tEfNS_4arch4Sm80ELb1ELb0ELb1ELb1ELb1ELb0ELb0ELb0ELi2ELi4ELi4ELi4ELb0EEENS1_21CollectiveEpilogueBwdISA_SB_SD_Li256ELb1ELb0ELi2EEENS1_25SingleTileBwdLPTSchedulerILb1ELi128ELb1EEEEEEEEEvNT_6ParamsE$_ZZN4cute13to_mixed_bitsINS_5tupleIJNS_1CILi4EEENS2_ILi8EEEEEENS1_IJNS2_ILi128EEENS2_ILi0EEEEEENS1_IJiiEEEEEDaRKT_RKT0_RKT1_ENKUlDpRKT_E_clIJNS_9MixedBitsILj0ELj384EEENS2_ILj0EEEEEEDaSM_:
[----:B------:R-:W-:Y:S01]  /*da70*/  IMAD.MOV.U32 R8, RZ, RZ, R2 ;  /* 0x000000ffff087224 */ /* 0x000fe200078e0002 */
[----:B------:R-:W-:Y:S02]  /*da80*/  MOV R9, 0x0 ;  /* 0x0000000000097802 */ /* 0x000fe40000000f00 */
[----:B------:R-:W-:Y:S02]  /*da90*/  LOP3.LUT R3, R3, 0x180, RZ, 0xc0, !PT ;  /* 0x0000018003037812 */ /* 0x000fe400078ec0ff */
[----:B------:R-:W-:Y:S05]  /*daa0*/  RET.REL.NODEC R8 `(_ZN7cutlass13device_kernelIN5flash19enable_sm80_to_sm89INS1_16FlashAttnBwdSm80INS1_25CollectiveMainloopBwdSm80ILi2ELi2EN4cute5tupleIJNS5_1CILi128EEES8_NS7_ILi64EEEEEENS_10bfloat16_tEfNS_4arch4Sm80ELb1ELb0ELb1ELb1ELb1ELb0ELb0ELb0ELi2ELi4ELi4ELi4ELb0EEENS1_21CollectiveEpilogueBwdISA_SB_SD_Li256ELb1ELb0ELi2EEENS1_25SingleTileBwdLPTSchedulerILb1ELi128ELb1EEEEEEEEEvNT_6ParamsE) ;  /* 0xffff255008007950 */ /* 0x000fea0003c3ffff */
        .type           $_ZN7cutlass13device_kernelIN5flash19enable_sm80_to_sm89INS1_16FlashAttnBwdSm80INS1_25CollectiveMainloopBwdSm80ILi2ELi2EN4cute5tupleIJNS5_1CILi128EEES8_NS7_ILi64EEEEEENS_10bfloat16_tEfNS_4arch4Sm80ELb1ELb0ELb1ELb1ELb1ELb0ELb0ELb0ELi2ELi4ELi4ELi4ELb0EEENS1_21CollectiveEpilogueBwdISA_SB_SD_Li256ELb1ELb0ELi2EEENS1_25SingleTileBwdLPTSchedulerILb1ELi128ELb1EEEEEEEEEvNT_6ParamsE$_ZZN4cute13to_mixed_bitsINS_5tupleIJNS_1CILi4EEENS2_ILi8EEEEEENS1_IJNS2_ILi128EEENS2_ILi0EEEEEENS1_IJiiEEEEEDaRKT_RKT0_RKT1_ENKUlRKT_RKT0_RKT1_E_clIS3_S6_iEEDaSL_SO_SR_,@function
        .size           $_ZN7cutlass13device_kernelIN5flash19enable_sm80_to_sm89INS1_16FlashAttnBwdSm80INS1_25CollectiveMainloopBwdSm80ILi2ELi2EN4cute5tupleIJNS5_1CILi128EEES8_NS7_ILi64EEEEEENS_10bfloat16_tEfNS_4arch4Sm80ELb1ELb0ELb1ELb1ELb1ELb0ELb0ELb0ELi2ELi4ELi4ELi4ELb0EEENS1_21CollectiveEpilogueBwdISA_SB_SD_Li256ELb1ELb0ELi2EEENS1_25SingleTileBwdLPTSchedulerILb1ELi128ELb1EEEEEEEEEvNT_6ParamsE$_ZZN4cute13to_mixed_bitsINS_5tupleIJNS_1CILi4EEENS2_ILi8EEEEEENS1_IJNS2_ILi128EEENS2_ILi0EEEEEENS1_IJiiEEEEEDaRKT_RKT0_RKT1_ENKUlRKT_RKT0_RKT1_E_clIS3_S6_iEEDaSL_SO_SR_,($_ZN7cutlass13device_kernelIN5flash19enable_sm80_to_sm89INS1_16FlashAttnBwdSm80INS1_25CollectiveMainloopBwdSm80ILi2ELi2EN4cute5tupleIJNS5_1CILi128EEES8_NS7_ILi64EEEEEENS_10bfloat16_tEfNS_4arch4Sm80ELb1ELb0ELb1ELb1ELb1ELb0ELb0ELb0ELi2ELi4ELi4ELi4ELb0EEENS1_21CollectiveEpilogueBwdISA_SB_SD_Li256ELb1ELb0ELi2EEENS1_25SingleTileBwdLPTSchedulerILb1ELi128ELb1EEEEEEEEEvNT_6ParamsE$_ZZN4cute14logical_divideINS_5tupleIJNS1_IJNS_1CILi8EEENS2_ILi1EEEEEENS1_IJNS2_ILi2EEEEEEEEENS1_IJNS1_IJS4_NS2_ILi0EEEEEENS1_IJiEEEEEENS1_IJS5_NS_6LayoutIS4_S9_EEEEEEEDaRKNSD_IT_T0_EERKT1_ENKUlRKT_RKT0_E_clINSD_IS7_SB_EESE_EEDaSQ_ST_ - $_ZN7cutlass13device_kernelIN5flash19enable_sm80_to_sm89INS1_16FlashAttnBwdSm80INS1_25CollectiveMainloopBwdSm80ILi2ELi2EN4cute5tupleIJNS5_1CILi128EEES8_NS7_ILi64EEEEEENS_10bfloat16_tEfNS_4arch4Sm80ELb1ELb0ELb1ELb1ELb1ELb0ELb0ELb0ELi2ELi4ELi4ELi4ELb0EEENS1_21CollectiveEpilogueBwdISA_SB_SD_Li256ELb1ELb0ELi2EEENS1_25SingleTileBwdLPTSchedulerILb1ELi128ELb1EEEEEEEEEvNT_6ParamsE$_ZZN4cute13to_mixed_bitsINS_5tupleIJNS_1CILi4EEENS2_ILi8EEEEEENS1_IJNS2_ILi128EEENS2_ILi0EEEEEENS1_IJiiEEEEEDaRKT_RKT0_RKT1_ENKUlRKT_RKT0_RKT1_E_clIS3_S6_iEEDaSL_SO_SR_)
$_ZN7cutlass13device_kernelIN5flash19enable_sm80_to_sm89INS1_16FlashAttnBwdSm80INS1_25CollectiveMainloopBwdSm80ILi2ELi2EN4cute5tupleIJNS5_1CILi128EEES8_NS7_ILi64EEEEEENS_10bfloat16_tEfNS_4arch4Sm80ELb1ELb0ELb1ELb1ELb1ELb0ELb0ELb0ELi2ELi4ELi4ELi4ELb0EEENS1_21CollectiveEpilogueBwdISA_SB_SD_Li256ELb1ELb0ELi2EEENS1_25SingleTileBwdLPTSchedulerILb1ELi128ELb1EEEEEEEEEvNT_6ParamsE$_ZZN4cute13to_mixed_bitsINS_5tupleIJNS_1CILi4EEENS2_ILi8EEEEEENS1_IJNS2_ILi128EEENS2_ILi0EEEEEENS1_IJiiEEEEEDaRKT_RKT0_RKT1_ENKUlRKT_RKT0_RKT1_E_clIS3_S6_iEEDaSL_SO_SR_:
[----:B------:R-:W-:Y:S01]  /*dab0*/  MOV R8, R2 ;  /* 0x0000000200087202 */ /* 0x000fe20000000f00 */
[----:B------:R-:W-:Y:S02]  /*dac0*/  IMAD.MOV.U32 R9, RZ, RZ, 0x0 ;  /* 0x00000000ff097424 */ /* 0x000fe400078e00ff */
[----:B------:R-:W-:-:S05]  /*dad0*/  IMAD.SHL.U32 R3, R3, 0x80, RZ ;  /* 0x0000008003037824 */ /* 0x000fca00078e00ff */
[----:B------:R-:W-:Y:S01]  /*dae0*/  LOP3.LUT R3, R3, 0x180, RZ, 0xc0, !PT ;  /* 0x0000018003037812 */ /* 0x000fe200078ec0ff */
[----:B------:R-:W-:Y:S06]  /*daf0*/  RET.REL.NODEC R8 `(_ZN7cutlass13device_kernelIN5flash19enable_sm80_to_sm89INS1_16FlashAttnBwdSm80INS1_25CollectiveMainloopBwdSm80ILi2ELi2EN4cute5tupleIJNS5_1CILi128EEES8_NS7_ILi64EEEEEENS_10bfloat16_tEfNS_4arch4Sm80ELb1ELb0ELb1ELb1ELb1ELb0ELb0ELb0ELi2ELi4ELi4ELi4ELb0EEENS1_21CollectiveEpilogueBwdISA_SB_SD_Li256ELb1ELb0ELi2EEENS1_25SingleTileBwdLPTSchedulerILb1ELi128ELb1EEEEEEEEEvNT_6ParamsE) ;  /* 0xffff250008007950 */ /* 0x000fec0003c3ffff */
        .type           $_ZN7cutlass13device_kernelIN5flash19enable_sm80_to_sm89INS1_16FlashAttnBwdSm80INS1_25CollectiveMainloopBwdSm80ILi2ELi2EN4cute5tupleIJNS5_1CILi128EEES8_NS7_ILi64EEEEEENS_10bfloat16_tEfNS_4arch4Sm80ELb1ELb0ELb1ELb1ELb1ELb0ELb0ELb0ELi2ELi4ELi4ELi4ELb0EEENS1_21CollectiveEpilogueBwdISA_SB_SD_Li256ELb1ELb0ELi2EEENS1_25SingleTileBwdLPTSchedulerILb1ELi128ELb1EEEEEEEEEvNT_6ParamsE$_ZZN4cute14logical_divideINS_5tupleIJNS1_IJNS_1CILi8EEENS2_ILi1EEEEEENS1_IJNS2_ILi2EEEEEEEEENS1_IJNS1_IJS4_NS2_ILi0EEEEEENS1_IJiEEEEEENS1_IJS5_NS_6LayoutIS4_S9_EEEEEEEDaRKNSD_IT_T0_EERKT1_ENKUlRKT_RKT0_E_clINSD_IS7_SB_EESE_EEDaSQ_ST_,@function
        .size           $_ZN7cutlass13device_kernelIN5flash19enable_sm80_to_sm89INS1_16FlashAttnBwdSm80INS1_25CollectiveMainloopBwdSm80ILi2ELi2EN4cute5tupleIJNS5_1CILi128EEES8_NS7_ILi64EEEEEENS_10bfloat16_tEfNS_4arch4Sm80ELb1ELb0ELb1ELb1ELb1ELb0ELb0ELb0ELi2ELi4ELi4ELi4ELb0EEENS1_21CollectiveEpilogueBwdISA_SB_SD_Li256ELb1ELb0ELi2EEENS1_25SingleTileBwdLPTSchedulerILb1ELi128ELb1EEEEEEEEEvNT_6ParamsE$_ZZN4cute14logical_divideINS_5tupleIJNS1_IJNS_1CILi8EEENS2_ILi1EEEEEENS1_IJNS2_ILi2EEEEEEEEENS1_IJNS1_IJS4_NS2_ILi0EEEEEENS1_IJiEEEEEENS1_IJS5_NS_6LayoutIS4_S9_EEEEEEEDaRKNSD_IT_T0_EERKT1_ENKUlRKT_RKT0_E_clINSD_IS7_SB_EESE_EEDaSQ_ST_,($_ZN7cutlass13device_kernelIN5flash19enable_sm80_to_sm89INS1_16FlashAttnBwdSm80INS1_25CollectiveMainloopBwdSm80ILi2ELi2EN4cute5tupleIJNS5_1CILi128EEES8_NS7_ILi64EEEEEENS_10bfloat16_tEfNS_4arch4Sm80ELb1ELb0ELb1ELb1ELb1ELb0ELb0ELb0ELi2ELi4ELi4ELi4ELb0EEENS1_21CollectiveEpilogueBwdISA_SB_SD_Li256ELb1ELb0ELi2EEENS1_25SingleTileBwdLPTSchedulerILb1ELi128ELb1EEEEEEEEEvNT_6ParamsE$_ZZN4cute14transform_leafINS_15ArithmeticTupleIJiiEEENS_8identityEEEDaRKT_OT0_ENKUlRKT_E_clIiEEDaSB_ - $_ZN7cutlass13device_kernelIN5flash19enable_sm80_to_sm89INS1_16FlashAttnBwdSm80INS1_25CollectiveMainloopBwdSm80ILi2ELi2EN4cute5tupleIJNS5_1CILi128EEES8_NS7_ILi64EEEEEENS_10bfloat16_tEfNS_4arch4Sm80ELb1ELb0ELb1ELb1ELb1ELb0ELb0ELb0ELi2ELi4ELi4ELi4ELb0EEENS1_21CollectiveEpilogueBwdISA_SB_SD_Li256ELb1ELb0ELi2EEENS1_25SingleTileBwdLPTSchedulerILb1ELi128ELb1EEEEEEEEEvNT_6ParamsE$_ZZN4cute14logical_divideINS_5tupleIJNS1_IJNS_1CILi8EEENS2_ILi1EEEEEENS1_IJNS2_ILi2EEEEEEEEENS1_IJNS1_IJS4_NS2_ILi0EEEEEENS1_IJiEEEEEENS1_IJS5_NS_6LayoutIS4_S9_EEEEEEEDaRKNSD_IT_T0_EERKT1_ENKUlRKT_RKT0_E_clINSD_IS7_SB_EESE_EEDaSQ_ST_)
$_ZN7cutlass13device_kernelIN5flash19enable_sm80_to_sm89INS1_16FlashAttnBwdSm80INS1_25CollectiveMainloopBwdSm80ILi2ELi2EN4cute5tupleIJNS5_1CILi128EEES8_NS7_ILi64EEEEEENS_10bfloat16_tEfNS_4arch4Sm80ELb1ELb0ELb1ELb1ELb1ELb0ELb0ELb0ELi2ELi4ELi4ELi4ELb0EEENS1_21CollectiveEpilogueBwdISA_SB_SD_Li256ELb1ELb0ELi2EEENS1_25SingleTileBwdLPTSchedulerILb1ELi128ELb1EEEEEEEEEvNT_6ParamsE$_ZZN4cute14logical_divideINS_5tupleIJNS1_IJNS_1CILi8EEENS2_ILi1EEEEEENS1_IJNS2_ILi2EEEEEEEEENS1_IJNS1_IJS4_NS2_ILi0EEEEEENS1_IJiEEEEEENS1_IJS5_NS_6LayoutIS4_S9_EEEEEEEDaRKNSD_IT_T0_EERKT1_ENKUlRKT_RKT0_E_clINSD_IS7_SB_EESE_EEDaSQ_ST_:
[----:B------:R-:W-:-:S05]  /*db00*/  IADD3 R7, R2, -c[0x0][0x20], RZ ;  /* 0x8000080002077a10 */ /* 0x000fca0007ffe0ff */
[----:B------:R1:W5:Y:S01]  /*db10*/  LDL R3, [R7] ;  /* 0x0000000007037983 */ /* 0x0003620000100800 */
[----:B------:R-:W-:Y:S02]  /*db20*/  IADD3 R13, R1, 0x1680, RZ ;  /* 0x00001680010d7810 */ /* 0x000fe40007ffe0ff */
[----:B------:R-:W-:Y:S02]  /*db30*/  MOV R6, 0xdb70 ;  /* 0x0000db7000067802 */ /* 0x000fe40000000f00 */
[----:B------:R-:W-:-:S04]  /*db40*/  IADD3 R13, R13, c[0x0][0x20], RZ ;  /* 0x000008000d0d7a10 */ /* 0x000fc80007ffe0ff */
[----:B------:R-:W-:Y:S02]  /*db50*/  IADD3 R2, R13, 0x4, RZ ;  /* 0x000000040d027810 */ /* 0x000fe40007ffe0ff */
[----:B-1---5:R-:W-:Y:S05]  /*db60*/  CALL.REL.NOINC `($_ZN7cutlass13device_kernelIN5flash19enable_sm80_to_sm89INS1_16FlashAttnBwdSm80INS1_25CollectiveMainloopBwdSm80ILi2ELi2EN4cute5tupleIJNS5_1CILi128EEES8_NS7_ILi64EEEEEENS_10bfloat16_tEfNS_4arch4Sm80ELb1ELb0ELb1ELb1ELb1ELb0ELb0ELb0ELi2ELi4ELi4ELi4ELb0EEENS1_21CollectiveEpilogueBwdISA_SB_SD_Li256ELb1ELb0ELi2EEENS1_25SingleTileBwdLPTSchedulerILb1ELi128ELb1EEEEEEEEEvNT_6ParamsE$_ZN4cute5tupleIJNS_1CILi2EEEiEEC2ERKS2_RKi) ;  /* 0xffffec2000007944 */ /* 0x022fea0003c3ffff */
[----:B------:R1:W5:Y:S01]  /*db70*/  LDL R3, [R7] ;  /* 0x0000000007037983 */ /* 0x0003620000100800 */
[----:B------:R-:W-:Y:S02]  /*db80*/  MOV R2, R13 ;  /* 0x0000000d00027202 */ /* 0x000fe40000000f00 */
[----:B------:R-:W-:Y:S02]  /*db90*/  MOV R6, 0xdbb0 ;  /* 0x0000dbb000067802 */ /* 0x000fe40000000f00 */
[----:B-1---5:R-:W-:Y:S05]  /*dba0*/  CALL.REL.NOINC `($_ZN7cutlass13device_kernelIN5flash19enable_sm80_to_sm89INS1_16FlashAttnBwdSm80INS1_25CollectiveMainloopBwdSm80ILi2ELi2EN4cute5tupleIJNS5_1CILi128EEES8_NS7_ILi64EEEEEENS_10bfloat16_tEfNS_4arch4Sm80ELb1ELb0ELb1ELb1ELb1ELb0ELb0ELb0ELi2ELi4ELi4ELi4ELb0EEENS1_21CollectiveEpilogueBwdISA_SB_SD_Li256ELb1ELb0ELi2EEENS1_25SingleTileBwdLPTSchedulerILb1ELi128ELb1EEEEEEEEEvNT_6ParamsE$_ZN4cute5tupleIJNS_1CILi2EEEiEEC2ERKS2_RKi) ;  /* 0xffffebe000007944 */ /* 0x022fea0003c3ffff */
[----:B------:R1:W5:Y:S01]  /*dbb0*/  LDL R3, [R1+0x1680] ;  /* 0x0016800001037983 */ /* 0x0003620000100800 */
[----:B------:R-:W-:-:S03]  /*dbc0*/  MOV R8, 0xdbe0 ;  /* 0x0000dbe000087802 */ /* 0x000fc60000000f00 */
[----:B-1---5:R-:W-:Y:S05]  /*dbd0*/  CALL.REL.NOINC `($_ZN7cutlass13device_kernelIN5flash19enable_sm80_to_sm89INS1_16FlashAttnBwdSm80INS1_25CollectiveMainloopBwdSm80ILi2ELi2EN4cute5tupleIJNS5_1CILi128EEES8_NS7_ILi64EEEEEENS_10bfloat16_tEfNS_4arch4Sm80ELb1ELb0ELb1ELb1ELb1ELb0ELb0ELb0ELi2ELi4ELi4ELi4ELb0EEENS1_21CollectiveEpilogueBwdISA_SB_SD_Li256ELb1ELb0ELi2EEENS1_25SingleTileBwdLPTSchedulerILb1ELi128ELb1EEEEEEEEEvNT_6ParamsE$_ZZN4cute6detail16composition_implINS_1CILi2EEEiNS_5tupleIJNS2_ILi1EEES3_EEENS4_IJNS2_ILi0EEES5_EEEEEDaRKT_RKT0_RKT1_RKT2_ENKUlRKT_RKT0_E_clIS3_S5_EEDaSN_SQ_) ;  /* 0x0000095000007944 */ /* 0x022fea0003c00000 */
[----:B------:R-:W-:Y:S02]  /*dbe0*/  MOV R8, 0xdc00 ;  /* 0x0000dc0000087802 */ /* 0x000fe40000000f00 */
[----:B-1---5:R-:W-:Y:S05]  /*dbf0*/  CALL.REL.NOINC `($_ZN7cutlass13device_kernelIN5flash19enable_sm80_to_sm89INS1_16FlashAttnBwdSm80INS1_25CollectiveMainloopBwdSm80ILi2ELi2EN4cute5tupleIJNS5_1CILi128EEES8_NS7_ILi64EEEEEENS_10bfloat16_tEfNS_4arch4Sm80ELb1ELb0ELb1ELb1ELb1ELb0ELb0ELb0ELi2ELi4ELi4ELi4ELb0EEENS1_21CollectiveEpilogueBwdISA_SB_SD_Li256ELb1ELb0ELi2EEENS1_25SingleTileBwdLPTSchedulerILb1ELi128ELb1EEEEEEEEEvNT_6ParamsE$_ZN4cute3eso3ESOILb1ELb0EJNS_1CILi0EEEiEEC2ERKS3_RKi) ;  /* 0xffffb66000007944 */ /* 0x022fea0003c3ffff */
[----:B-1----:R1:W5:Y:S01]  /*dc00*/  LDL R2, [R1+0x1680] ;  /* 0x0016800001027983 */ /* 0x0023620000100800 */
[----:B------:R-:W-:-:S03]  /*dc10*/  MOV R6, 0xdc30 ;  /* 0x0000dc3000067802 */ /* 0x000fc60000000f00 */
[----:B-1---5:R-:W-:Y:S05]  /*dc20*/  CALL.REL.NOINC `($_ZN7cutlass13device_kernelIN5flash19enable_sm80_to_sm89INS1_16FlashAttnBwdSm80INS1_25CollectiveMainloopBwdSm80ILi2ELi2EN4cute5tupleIJNS5_1CILi128EEES8_NS7_ILi64EEEEEENS_10bfloat16_tEfNS_4arch4Sm80ELb1ELb0ELb1ELb1ELb1ELb0ELb0ELb0ELi2ELi4ELi4ELi4ELb0EEENS1_21CollectiveEpilogueBwdISA_SB_SD_Li256ELb1ELb0ELi2EEENS1_25SingleTileBwdLPTSchedulerILb1ELi128ELb1EEEEEEEEEvNT_6ParamsE$_ZN4cute5tupleIJNS0_IJNS_1CILi1EEENS1_ILi2EEEEEENS0_IJNS1_ILi0EEEiEEEEEC2ERKS4_RKS6_) ;  /* 0xffffe7b000007944 */ /* 0x022fea0003c3ffff */
[----:B-1----:R1:W5:Y:S01]  /*dc30*/  LDL R3, [R1+0x1680] ;  /* 0x0016800001037983 */ /* 0x0023620000100800 */
[----:B------:R-:W-:-:S04]  /*dc40*/  MOV R13, 0x0 ;  /* 0x00000000000d7802 */ /* 0x000fc80000000f00 */
[----:B------:R-:W-:Y:S05]  /*dc50*/  RET.REL.NODEC R12 `(_ZN7cutlass13device_kernelIN5flash19enable_sm80_to_sm89INS1_16FlashAttnBwdSm80INS1_25CollectiveMainloopBwdSm80ILi2ELi2EN4cute5tupleIJNS5_1CILi128EEES8_NS7_ILi64EEEEEENS_10bfloat16_tEfNS_4arch4Sm80ELb1ELb0ELb1ELb1ELb1ELb0ELb0ELb0ELi2ELi4ELi4ELi4ELb0EEENS1_21CollectiveEpilogueBwdISA_SB_SD_Li256ELb1ELb0ELi2EEENS1_25SingleTileBwdLPTSchedulerILb1ELi128ELb1EEEEEEEEEvNT_6ParamsE) ;  /* 0xffff23a00c007950 */ /* 0x000fea0003c3ffff */
        .type           $_ZN7cutlass13device_kernelIN5flash19enable_sm80_to_sm89INS1_16FlashAttnBwdSm80INS1_25CollectiveMainloopBwdSm80ILi2ELi2EN4cute5tupleIJNS5_1CILi128EEES8_NS7_ILi64EEEEEENS_10bfloat16_tEfNS_4arch4Sm80ELb1ELb0ELb1ELb1ELb1ELb0ELb0ELb0ELi2ELi4ELi4ELi4ELb0EEENS1_21CollectiveEpilogueBwdISA_SB_SD_Li256ELb1ELb0ELi2EEENS1_25SingleTileBwdLPTSchedulerILb1ELi128ELb1EEEEEEEEEvNT_6ParamsE$_ZZN4cute14transform_leafINS_15ArithmeticTupleIJiiEEENS_8identityEEEDaRKT_OT0_ENKUlRKT_E_clIiEEDaSB_,@function
        .size           $_ZN7cutlass13device_kernelIN5flash19enable_sm80_to_sm89INS1_16FlashAttnBwdSm80INS1_25CollectiveMainloopBwdSm80ILi2ELi2EN4cute5tupleIJNS5_1CILi128EEES8_NS7_ILi64EEEEEENS_10bfloat16_tEfNS_4arch4Sm80ELb1ELb0ELb1ELb1ELb1ELb0ELb0ELb0ELi2ELi4ELi4ELi4ELb0EEENS1_21CollectiveEpilogueBwdISA_SB_SD_Li256ELb1ELb0ELi2EEENS1_25SingleTileBwdLPTSchedulerILb1ELi128ELb1EEEEEEEEEvNT_6ParamsE$_ZZN4cute14transform_leafINS_15ArithmeticTupleIJiiEEENS_8identityEEEDaRKT_OT0_ENKUlRKT_E_clIiEEDaSB_,($_ZN7cutlass13device_kernelIN5flash19enable_sm80_to_sm89INS1_16FlashAttnBwdSm80INS1_25CollectiveMainloopBwdSm80ILi2ELi2EN4cute5tupleIJNS5_1CILi128EEES8_NS7_ILi64EEEEEENS_10bfloat16_tEfNS_4arch4Sm80ELb1ELb0ELb1ELb1ELb1ELb0ELb0ELb0ELi2ELi4ELi4ELi4ELb0EEENS1_21CollectiveEpilogueBwdISA_SB_SD_Li256ELb1ELb0ELi2EEENS1_25SingleTileBwdLPTSchedulerILb1ELi128ELb1EEEEEEEEEvNT_6ParamsE$_ZZN4cute16flatten_to_tupleINS_5tupleIJNS1_IJiiEEENS_1CILi1024EEEEEEEEDaRKT_ENKUlRKT_E_clIS2_EEDaSB_ - $_ZN7cutlass13device_kernelIN5flash19enable_sm80_to_sm89INS1_16FlashAttnBwdSm80INS1_25CollectiveMainloopBwdSm80ILi2ELi2EN4cute5tupleIJNS5_1CILi128EEES8_NS7_ILi64EEEEEENS_10bfloat16_tEfNS_4arch4Sm80ELb1ELb0ELb1ELb1ELb1ELb0ELb0ELb0ELi2ELi4ELi4ELi4ELb0EEENS1_21CollectiveEpilogueBwdISA_SB_SD_Li256ELb1ELb0ELi2EEENS1_25SingleTileBwdLPTSchedulerILb1ELi128ELb1EEEEEEEEEvNT_6ParamsE$_ZZN4cute14transform_leafINS_15ArithmeticTupleIJiiEEENS_8identityEEEDaRKT_OT0_ENKUlRKT_E_clIiEEDaSB_)
$_ZN7cutlass13device_kernelIN5flash19enable_sm80_to_sm89INS1_16FlashAttnBwdSm80INS1_25CollectiveMainloopBwdSm80ILi2ELi2EN4cute5tupleIJNS5_1CILi128EEES8_NS7_ILi64EEEEEENS_10bfloat16_tEfNS_4arch4Sm80ELb1ELb0ELb1ELb1ELb1ELb0ELb0ELb0ELi2ELi4ELi4ELi4ELb0EEENS1_21CollectiveEpilogueBwdISA_SB_SD_Li256ELb1ELb0ELi2EEENS1_25SingleTileBwdLPTSchedulerILb1ELi128ELb1EEEEEEEEEvNT_6ParamsE$_ZZN4cute14transform_leafINS_15ArithmeticTupleIJiiEEENS_8identityEEEDaRKT_OT0_ENKUlRKT_E_clIiEEDaSB_:
[----:B------:R-:W-:Y:S02]  /*dc60*/  MOV R86, R2 ;  /* 0x0000000200567202 */ /* 0x000fe40000000f00 */
[----:B------:R-:W-:Y:S02]  /*dc70*/  MOV R87, 0x0 ;  /* 0x0000000000577802 */ /* 0x000fe40000000f00 */
[----:B------:R-:W-:Y:S02]  /*dc80*/  MOV R8, R6 ;  /* 0x0000000600087202 */ /* 0x000fe40000000f00 */
[----:B------:R-:W-:Y:S05]  /*dc90*/  RET.REL.NODEC R86 `(_ZN7cutlass13device_kernelIN5flash19enable_sm80_to_sm89INS1_16FlashAttnBwdSm80INS1_25CollectiveMainloopBwdSm80ILi2ELi2EN4cute5tupleIJNS5_1CILi128EEES8_NS7_ILi64EEEEEENS_10bfloat16_tEfNS_4arch4Sm80ELb1ELb0ELb1ELb1ELb1ELb0ELb0ELb0ELi2ELi4ELi4ELi4ELb0EEENS1_21CollectiveEpilogueBwdISA_SB_SD_Li256ELb1ELb0ELi2EEENS1_25SingleTileBwdLPTSchedulerILb1ELi128ELb1EEEEEEEEEvNT_6ParamsE) ;  /* 0xffff236056007950 */ /* 0x000fea0003c3ffff */
        .type           $_ZN7cutlass13device_kernelIN5flash19enable_sm80_to_sm89INS1_16FlashAttnBwdSm80INS1_25CollectiveMainloopBwdSm80ILi2ELi2EN4cute5tupleIJNS5_1CILi128EEES8_NS7_ILi64EEEEEENS_10bfloat16_tEfNS_4arch4Sm80ELb1ELb0ELb1ELb1ELb1ELb0ELb0ELb0ELi2ELi4ELi4ELi4ELb0EEENS1_21CollectiveEpilogueBwdISA_SB_SD_Li256ELb1ELb0ELi2EEENS1_25SingleTileBwdLPTSchedulerILb1ELi128ELb1EEEEEEEEEvNT_6ParamsE$_ZZN4cute16flatten_to_tupleINS_5tupleIJNS1_IJiiEEENS_1CILi1024EEEEEEEEDaRKT_ENKUlRKT_E_clIS2_EEDaSB_,@function
        .size           $_ZN7cutlass13device_kernelIN5flash19enable_sm80_to_sm89INS1_16FlashAttnBwdSm80INS1_25CollectiveMainloopBwdSm80ILi2ELi2EN4cute5tupleIJNS5_1CILi128EEES8_NS7_ILi64EEEEEENS_10bfloat16_tEfNS_4arch4Sm80ELb1ELb0ELb1ELb1ELb1ELb0ELb0ELb0ELi2ELi4ELi4ELi4ELb0EEENS1_21CollectiveEpilogueBwdISA_SB_SD_Li256ELb1ELb0ELi2EEENS1_25SingleTileBwdLPTSchedulerILb1ELi128ELb1EEEEEEEEEvNT_6ParamsE$_ZZN4cute16flatten_to_tupleINS_5tupleIJNS1_IJiiEEENS_1CILi1024EEEEEEEEDaRKT_ENKUlRKT_E_clIS2_EEDaSB_,($_ZN7cutlass13device_kernelIN5flash19enable_sm80_to_sm89INS1_16FlashAttnBwdSm80INS1_25CollectiveMainloopBwdSm80ILi2ELi2EN4cute5tupleIJNS5_1CILi128EEES8_NS7_ILi64EEEEEENS_10bfloat16_tEfNS_4arch4Sm80ELb1ELb0ELb1ELb1ELb1ELb0ELb0ELb0ELi2ELi4ELi4ELi4ELb0EEENS1_21CollectiveEpilogueBwdISA_SB_SD_Li256ELb1ELb0ELi2EEENS1_25SingleTileBwdLPTSchedulerILb1ELi128ELb1EEEEEEEEEvNT_6ParamsE$_ZZN4cute16flatten_to_tupleINS_5tupleIJNS1_IJiiEEENS_1CILi8192EEEEEEEEDaRKT_ENKUlRKT_E_clIS2_EEDaSB_ - $_ZN7cutlass13device_kernelIN5flash19enable_sm80_to_sm89INS1_16FlashAttnBwdSm80INS1_25CollectiveMainloopBwdSm80ILi2ELi2EN4cute5tupleIJNS5_1CILi128EEES8_NS7_ILi64EEEEEENS_10bfloat16_tEfNS_4arch4Sm80ELb1ELb0ELb1ELb1ELb1ELb0ELb0ELb0ELi2ELi4ELi4ELi4ELb0EEENS1_21CollectiveEpilogueBwdISA_SB_SD_Li256ELb1ELb0ELi2EEENS1_25SingleTileBwdLPTSchedulerILb1ELi128ELb1EEEEEEEEEvNT_6ParamsE$_ZZN4cute16flatten_to_tupleINS_5tupleIJNS1_IJiiEEENS_1CILi1024EEEEEEEEDaRKT_ENKUlRKT_E_clIS2_EEDaSB_)
$_ZN7cutlass13device_kernelIN5flash19enable_sm80_to_sm89INS1_16FlashAttnBwdSm80INS1_25CollectiveMainloopBwdSm80ILi2ELi2EN4cute5tupleIJNS5_1CILi128EEES8_NS7_ILi64EEEEEENS_10bfloat16_tEfNS_4arch4Sm80ELb1ELb0ELb1ELb1ELb1ELb0ELb0ELb0ELi2ELi4ELi4ELi4ELb0EEENS1_21CollectiveEpilogueBwdISA_SB_SD_Li256ELb1ELb0ELi2EEENS1_25SingleTileBwdLPTSchedulerILb1ELi128ELb1EEEEEEEEEvNT_6ParamsE$_ZZN4cute16flatten_to_tupleINS_5tupleIJNS1_IJiiEEENS_1CILi1024EEEEEEEEDaRKT_ENKUlRKT_E_clIS2_EEDaSB_:
[----:B------:R-:W-:-:S04]  /*dca0*/  MOV R5, 0x0 ;  /* 0x0000000000057802 */ /* 0x000fc80000000f00 */
[----:B------:R-:W-:Y:S05]  /*dcb0*/  RET.REL.NODEC R4 `(_ZN7cutlass13device_kernelIN5flash19enable_sm80_to_sm89INS1_16FlashAttnBwdSm80INS1_25CollectiveMainloopBwdSm80ILi2ELi2EN4cute5tupleIJNS5_1CILi128EEES8_NS7_ILi64EEEEEENS_10bfloat16_tEfNS_4arch4Sm80ELb1ELb0ELb1ELb1ELb1ELb0ELb0ELb0ELi2ELi4ELi4ELi4ELb0EEENS1_21CollectiveEpilogueBwdISA_SB_SD_Li256ELb1ELb0ELi2EEENS1_25SingleTileBwdLPTSchedulerILb1ELi128ELb1EEEEEEEEEvNT_6ParamsE) ;  /* 0xffff234004007950 */ /* 0x000fea0003c3ffff */
        .type           $_ZN7cutlass13device_kernelIN5flash19enable_sm80_to_sm89INS1_16FlashAttnBwdSm80INS1_25CollectiveMainloopBwdSm80ILi2ELi2EN4cute5tupleIJNS5_1CILi128EEES8_NS7_ILi64EEEEEENS_10bfloat16_tEfNS_4arch4Sm80ELb1ELb0ELb1ELb1ELb1ELb0ELb0ELb0ELi2ELi4ELi4ELi4ELb0EEENS1_21CollectiveEpilogueBwdISA_SB_SD_Li256ELb1ELb0ELi2EEENS1_25SingleTileBwdLPTSchedulerILb1ELi128ELb1EEEEEEEEEvNT_6ParamsE$_ZZN4cute16flatten_to_tupleINS_5tupleIJNS1_IJiiEEENS_1CILi8192EEEEEEEEDaRKT_ENKUlRKT_E_clIS2_EEDaSB_,@function
        .size           $_ZN7cutlass13device_kernelIN5flash19enable_sm80_to_sm89INS1_16FlashAttnBwdSm80INS1_25CollectiveMainloopBwdSm80ILi2ELi2EN4cute5tupleIJNS5_1CILi128EEES8_NS7_ILi64EEEEEENS_10bfloat16_tEfNS_4arch4Sm80ELb1ELb0ELb1ELb1ELb1ELb0ELb0ELb0ELi2ELi4ELi4ELi4ELb0EEENS1_21CollectiveEpilogueBwdISA_SB_SD_Li256ELb1ELb0ELi2EEENS1_25SingleTileBwdLPTSchedulerILb1ELi128ELb1EEEEEEEEEvNT_6ParamsE$_ZZN4cute16flatten_to_tupleINS_5tupleIJNS1_IJiiEEENS_1CILi8192EEEEEEEEDaRKT_ENKUlRKT_E_clIS2_EEDaSB_,($_ZN7cutlass13device_kernelIN5flash19enable_sm80_to_sm89INS1_16FlashAttnBwdSm80INS1_25CollectiveMainloopBwdSm80ILi2ELi2EN4cute5tupleIJNS5_1CILi128EEES8_NS7_ILi64EEEEEENS_10bfloat16_tEfNS_4arch4Sm80ELb1ELb0ELb1ELb1ELb1ELb0ELb0ELb0ELi2ELi4ELi4ELi4ELb0EEENS1_21CollectiveEpilogueBwdISA_SB_SD_Li256ELb1ELb0ELi2EEENS1_25SingleTileBwdLPTSchedulerILb1ELi128ELb1EEEEEEEEEvNT_6ParamsE$_ZZN4cute16flatten_to_tupleINS_5tupleIJNS_1CILi0EEENS1_IJNS2_ILi1EEENS2_ILi512EEEiEEEEEEEEDaRKT_ENKUlRKT_E_clIS6_EEDaSD_ - $_ZN7cutlass13device_kernelIN5flash19enable_sm80_to_sm89INS1_16FlashAttnBwdSm80INS1_25CollectiveMainloopBwdSm80ILi2ELi2EN4cute5tupleIJNS5_1CILi128EEES8_NS7_ILi64EEEEEENS_10bfloat16_tEfNS_4arch4Sm80ELb1ELb0ELb1ELb1ELb1ELb0ELb0ELb0ELi2ELi4ELi4ELi4ELb0EEENS1_21CollectiveEpilogueBwdISA_SB_SD_Li256ELb1ELb0ELi2EEENS1_25SingleTileBwdLPTSchedulerILb1ELi128ELb1EEEEEEEEEvNT_6ParamsE$_ZZN4cute16flatten_to_tupleINS_5tupleIJNS1_IJiiEEENS_1CILi8192EEEEEEEEDaRKT_ENKUlRKT_E_clIS2_EEDaSB_)
$_ZN7cutlass13device_kernelIN5flash19enable_sm80_to_sm89INS1_16FlashAttnBwdSm80INS1_25CollectiveMainloopBwdSm80ILi2ELi2EN4cute5tupleIJNS5_1CILi128EEES8_NS7_ILi64EEEEEENS_10bfloat16_tEfNS_4arch4Sm80ELb1ELb0ELb1ELb1ELb1ELb0ELb0ELb0ELi2ELi4ELi4ELi4ELb0EEENS1_21CollectiveEpilogueBwdISA_SB_SD_Li256ELb1ELb0ELi2EEENS1_25SingleTileBwdLPTSchedulerILb1ELi128ELb1EEEEEEEEEvNT_6ParamsE$_ZZN4cute16flatten_to_tupleINS_5tupleIJNS1_IJiiEEENS_1CILi8192EEEEEEEEDaRKT_ENKUlRKT_E_clIS2_EEDaSB_:
[----:B------:R-:W-:Y:S02]  /*dcc0*/  MOV R8, R6 ;  /* 0x0000000600087202 */ /* 0x000fe40000000f00 */
[----:B------:R-:W-:-:S04]  /*dcd0*/  MOV R9, 0x0 ;  /* 0x0000000000097802 */ /* 0x000fc80000000f00 */
[----:B------:R-:W-:Y:S05]  /*dce0*/  RET.REL.NODEC R8 `(_ZN7cutlass13device_kernelIN5flash19enable_sm80_to_sm89INS1_16FlashAttnBwdSm80INS1_25CollectiveMainloopBwdSm80ILi2ELi2EN4cute5tupleIJNS5_1CILi128EEES8_NS7_ILi64EEEEEENS_10bfloat16_tEfNS_4arch4Sm80ELb1ELb0ELb1ELb1ELb1ELb0ELb0ELb0ELi2ELi4ELi4ELi4ELb0EEENS1_21CollectiveEpilogueBwdISA_SB_SD_Li256ELb1ELb0ELi2EEENS1_25SingleTileBwdLPTSchedulerILb1ELi128ELb1EEEEEEEEEvNT_6ParamsE) ;  /* 0xffff231008007950 */ /* 0x000fea0003c3ffff */
        .type           $_ZN7cutlass13device_kernelIN5flash19enable_sm80_to_sm89INS1_16FlashAttnBwdSm80INS1_25CollectiveMainloopBwdSm80ILi2ELi2EN4cute5tupleIJNS5_1CILi128EEES8_NS7_ILi64EEEEEENS_10bfloat16_tEfNS_4arch4Sm80ELb1ELb0ELb1ELb1ELb1ELb0ELb0ELb0ELi2ELi4ELi4ELi4ELb0EEENS1_21CollectiveEpilogueBwdISA_SB_SD_Li256ELb1ELb0ELi2EEENS1_25SingleTileBwdLPTSchedulerILb1ELi128ELb1EEEEEEEEEvNT_6ParamsE$_ZZN4cute16flatten_to_tupleINS_5tupleIJNS_1CILi0EEENS1_IJNS2_ILi1EEENS2_ILi512EEEiEEEEEEEEDaRKT_ENKUlRKT_E_clIS6_EEDaSD_,@function
        .size           $_ZN7cutlass13device_kernelIN5flash19enable_sm80_to_sm89INS1_16FlashAttnBwdSm80INS1_25CollectiveMainloopBwdSm80ILi2ELi2EN4cute5tupleIJNS5_1CILi128EEES8_NS7_ILi64EEEEEENS_10bfloat16_tEfNS_4arch4Sm80ELb1ELb0ELb1ELb1ELb1ELb0ELb0ELb0ELi2ELi4ELi4ELi4ELb0EEENS1_21CollectiveEpilogueBwdISA_SB_SD_Li256ELb1ELb0ELi2EEENS1_25SingleTileBwdLPTSchedulerILb1ELi128ELb1EEEEEEEEEvNT_6ParamsE$_ZZN4cute16flatten_to_tupleINS_5tupleIJNS_1CILi0EEENS1_IJNS2_ILi1EEENS2_ILi512EEEiEEEEEEEEDaRKT_ENKUlRKT_E_clIS6_EEDaSD_,($_ZN7cutlass13device_kernelIN5flash19enable_sm80_to_sm89INS1_16FlashAttnBwdSm80INS1_25CollectiveMainloopBwdSm80ILi2ELi2EN4cute5tupleIJNS5_1CILi128EEES8_NS7_ILi64EEEEEENS_10bfloat16_tEfNS_4arch4Sm80ELb1ELb0ELb1ELb1ELb1ELb0ELb0ELb0ELi2ELi4ELi4ELi4ELb0EEENS1_21CollectiveEpilogueBwdISA_SB_SD_Li256ELb1ELb0ELi2EEENS1_25SingleTileBwdLPTSchedulerILb1ELi128ELb1EEEEEEEEEvNT_6ParamsE$_ZZN4cute16flatten_to_tupleINS_5tupleIJNS_1CILi1024EEENS1_IJiiEEEEEEEEDaRKT_ENKUlRKT_E_clIS4_EEDaSB_ - $_ZN7cutlass13device_kernelIN5flash19enable_sm80_to_sm89INS1_16FlashAttnBwdSm80INS1_25CollectiveMainloopBwdSm80ILi2ELi2EN4cute5tupleIJNS5_1CILi128EEES8_NS7_ILi64EEEEEENS_10bfloat16_tEfNS_4arch4Sm80ELb1ELb0ELb1ELb1ELb1ELb0ELb0ELb0ELi2ELi4ELi4ELi4ELb0EEENS1_21CollectiveEpilogueBwdISA_SB_SD_Li256ELb1ELb0ELi2EEENS1_25SingleTileBwdLPTSchedulerILb1ELi128ELb1EEEEEEEEEvNT_6ParamsE$_ZZN4cute16flatten_to_tupleINS_5tupleIJNS_1CILi0EEENS1_IJNS2_ILi1EEENS2_ILi512EEEiEEEEEEEEDaRKT_ENKUlRKT_E_clIS6_EEDaSD_)
$_ZN7cutlass13device_kernelIN5flash19enable_sm80_to_sm89INS1_16FlashAttnBwdSm80INS1_25CollectiveMainloopBwdSm80ILi2ELi2EN4cute5tupleIJNS5_1CILi128EEES8_NS7_ILi64EEEEEENS_10bfloat16_tEfNS_4arch4Sm80ELb1ELb0ELb1ELb1ELb1ELb0ELb0ELb0ELi2ELi4ELi4ELi4ELb0EEENS1_21CollectiveEpilogueBwdISA_SB_SD_Li256ELb1ELb0ELi2EEENS1_25SingleTileBwdLPTSchedulerILb1ELi128ELb1EEEEEEEEEvNT_6ParamsE$_ZZN4cute16flatten_to_tupleINS_5tupleIJNS_1CILi0EEENS1_IJNS2_ILi1EEENS2_ILi512EEEiEEEEEEEEDaRKT_ENKUlRKT_E_clIS6_EEDaSD_:
[----:B------:R-:W-:Y:S02]  /*dcf0*/  MOV R8, R2 ;  /* 0x0000000200087202 */ /* 0x000fe40000000f00 */
[----:B------:R-:W-:-:S04]  /*dd00*/  MOV R9, 0x0 ;  /* 0x0000000000097802 */ /* 0x000fc80000000f00 */
[----:B------:R-:W-:Y:S05]  /*dd10*/  RET.REL.NODEC R8 `(_ZN7cutlass13device_kernelIN5flash19enable_sm80_to_sm89INS1_16FlashAttnBwdSm80INS1_25CollectiveMainloopBwdSm80ILi2ELi2EN4cute5tupleIJNS5_1CILi128EEES8_NS7_ILi64EEEEEENS_10bfloat16_tEfNS_4arch4Sm80ELb1ELb0ELb1ELb1ELb1ELb0ELb0ELb0ELi2ELi4ELi4ELi4ELb0EEENS1_21CollectiveEpilogueBwdISA_SB_SD_Li256ELb1ELb0ELi2EEENS1_25SingleTileBwdLPTSchedulerILb1ELi128ELb1EEEEEEEEEvNT_6ParamsE) ;  /* 0xffff22e008007950 */ /* 0x000fea0003c3ffff */
        .type           $_ZN7cutlass13device_kernelIN5flash19enable_sm80_to_sm89INS1_16FlashAttnBwdSm80INS1_25CollectiveMainloopBwdSm80ILi2ELi2EN4cute5tupleIJNS5_1CILi128EEES8_NS7_ILi64EEEEEENS_10bfloat16_tEfNS_4arch4Sm80ELb1ELb0ELb1ELb1ELb1ELb0ELb0ELb0ELi2ELi4ELi4ELi4ELb0EEENS1_21CollectiveEpilogueBwdISA_SB_SD_Li256ELb1ELb0ELi2EEENS1_25SingleTileBwdLPTSchedulerILb1ELi128ELb1EEEEEEEEEvNT_6ParamsE$_ZZN4cute16flatten_to_tupleINS_5tupleIJNS_1CILi1024EEENS1_IJiiEEEEEEEEDaRKT_ENKUlRKT_E_clIS4_EEDaSB_,@function
        .size           $_ZN7cutlass13device_kernelIN5flash19enable_sm80_to_sm89INS1_16FlashAttnBwdSm80INS1_25CollectiveMainloopBwdSm80ILi2ELi2EN4cute5tupleIJNS5_1CILi128EEES8_NS7_ILi64EEEEEENS_10bfloat16_tEfNS_4arch4Sm80ELb1ELb0ELb1ELb1ELb1ELb0ELb0ELb0ELi2ELi4ELi4ELi4ELb0EEENS1_21CollectiveEpilogueBwdISA_SB_SD_Li256ELb1ELb0ELi2EEENS1_25SingleTileBwdLPTSchedulerILb1ELi128ELb1EEEEEEEEEvNT_6ParamsE$_ZZN4cute16flatten_to_tupleINS_5tupleIJNS_1CILi1024EEENS1_IJiiEEEEEEEEDaRKT_ENKUlRKT_E_clIS4_EEDaSB_,($_ZN7cutlass13device_kernelIN5flash19enable_sm80_to_sm89INS1_16FlashAttnBwdSm80INS1_25CollectiveMainloopBwdSm80ILi2ELi2EN4cute5tupleIJNS5_1CILi128EEES8_NS7_ILi64EEEEEENS_10bfloat16_tEfNS_4arch4Sm80ELb1ELb0ELb1ELb1ELb1ELb0ELb0ELb0ELi2ELi4ELi4ELi4ELb0EEENS1_21CollectiveEpilogueBwdISA_SB_SD_Li256ELb1ELb0ELi2EEENS1_25SingleTileBwdLPTSchedulerILb1ELi128ELb1EEEEEEEEEvNT_6ParamsE$_ZZN4cute16flatten_to_tupleINS_5tupleIJNS_1CILi4096EEENS1_IJNS1_IJiiEEENS2_ILi8192EEEEEEEEEEEDaRKT_ENKUlRKT_E_clIS6_EEDaSD_ - $_ZN7cutlass13device_kernelIN5flash19enable_sm80_to_sm89INS1_16FlashAttnBwdSm80INS1_25CollectiveMainloopBwdSm80ILi2ELi2EN4cute5tupleIJNS5_1CILi128EEES8_NS7_ILi64EEEEEENS_10bfloat16_tEfNS_4arch4Sm80ELb1ELb0ELb1ELb1ELb1ELb0ELb0ELb0ELi2ELi4ELi4ELi4ELb0EEENS1_21CollectiveEpilogueBwdISA_SB_SD_Li256ELb1ELb0ELi2EEENS1_25SingleTileBwdLPTSchedulerILb1ELi128ELb1EEEEEEEEEvNT_6ParamsE$_ZZN4cute16flatten_to_tupleINS_5tupleIJNS_1CILi1024EEENS1_IJiiEEEEEEEEDaRKT_ENKUlRKT_E_clIS4_EEDaSB_)
$_ZN7cutlass13device_kernelIN5flash19enable_sm80_to_sm89INS1_16FlashAttnBwdSm80INS1_25CollectiveMainloopBwdSm80ILi2ELi2EN4cute5tupleIJNS5_1CILi128EEES8_NS7_ILi64EEEEEENS_10bfloat16_tEfNS_4arch4Sm80ELb1ELb0ELb1ELb1ELb1ELb0ELb0ELb0ELi2ELi4ELi4ELi4ELb0EEENS1_21CollectiveEpilogueBwdISA_SB_SD_Li256ELb1ELb0ELi2EEENS1_25SingleTileBwdLPTSchedulerILb1ELi128ELb1EEEEEEEEEvNT_6ParamsE$_ZZN4cute16flatten_to_tupleINS_5tupleIJNS_1CILi1024EEENS1_IJiiEEEEEEEEDaRKT_ENKUlRKT_E_clIS4_EEDaSB_:
[----:B------:R-:W-:-:S04]  /*dd20*/  MOV R5, 0x0 ;  /* 0x0000000000057802 */ /* 0x000fc80000000f00 */
[----:B------:R-:W-:Y:S05]  /*dd30*/  RET.REL.NODEC R4 `(_ZN7cutlass13device_kernelIN5flash19enable_sm80_to_sm89INS1_16FlashAttnBwdSm80INS1_25CollectiveMainloopBwdSm80ILi2ELi2EN4cute5tupleIJNS5_1CILi128EEES8_NS7_ILi64EEEEEENS_10bfloat16_tEfNS_4arch4Sm80ELb1ELb0ELb1ELb1ELb1ELb0ELb0ELb0ELi2ELi4ELi4ELi4ELb0EEENS1_21CollectiveEpilogueBwdISA_SB_SD_Li256ELb1ELb0ELi2EEENS1_25SingleTileBwdLPTSchedulerILb1ELi128ELb1EEEEEEEEEvNT_6ParamsE) ;  /* 0xffff22c004007950 */ /* 0x000fea0003c3ffff */
        .type           $_ZN7cutlass13device_kernelIN5flash19enable_sm80_to_sm89INS1_16FlashAttnBwdSm80INS1_25CollectiveMainloopBwdSm80ILi2ELi2EN4cute5tupleIJNS5_1CILi128EEES8_NS7_ILi64EEEEEENS_10bfloat16_tEfNS_4arch4Sm80ELb1ELb0ELb1ELb1ELb1ELb0ELb0ELb0ELi2ELi4ELi4ELi4ELb0EEENS1_21CollectiveEpilogueBwdISA_SB_SD_Li256ELb1ELb0ELi2EEENS1_25SingleTileBwdLPTSchedulerILb1ELi128ELb1EEEEEEEEEvNT_6ParamsE$_ZZN4cute16flatten_to_tupleINS_5tupleIJNS_1CILi4096EEENS1_IJNS1_IJiiEEENS2_ILi8192EEEEEEEEEEEDaRKT_ENKUlRKT_E_clIS6_EEDaSD_,@function
        .size           $_ZN7cutlass13device_kernelIN5flash19enable_sm80_to_sm89INS1_16FlashAttnBwdSm80INS1_25CollectiveMainloopBwdSm80ILi2ELi2EN4cute5tupleIJNS5_1CILi128EEES8_NS7_ILi64EEEEEENS_10bfloat16_tEfNS_4arch4Sm80ELb1ELb0ELb1ELb1ELb1ELb0ELb0ELb0ELi2ELi4ELi4ELi4ELb0EEENS1_21CollectiveEpilogueBwdISA_SB_SD_Li256ELb1ELb0ELi2EEENS1_25SingleTileBwdLPTSchedulerILb1ELi128ELb1EEEEEEEEEvNT_6ParamsE$_ZZN4cute16flatten_to_tupleINS_5tupleIJNS_1CILi4096EEENS1_IJNS1_IJiiEEENS2_ILi8192EEEEEEEEEEEDaRKT_ENKUlRKT_E_clIS6_EEDaSD_,($_ZN7cutlass13device_kernelIN5flash19enable_sm80_to_sm89INS1_16FlashAttnBwdSm80INS1_25CollectiveMainloopBwdSm80ILi2ELi2EN4cute5tupleIJNS5_1CILi128EEES8_NS7_ILi64EEEEEENS_10bfloat16_tEfNS_4arch4Sm80ELb1ELb0ELb1ELb1ELb1ELb0ELb0ELb0ELi2ELi4ELi4ELi4ELb0EEENS1_21CollectiveEpilogueBwdISA_SB_SD_Li256ELb1ELb0ELi2EEENS1_25SingleTileBwdLPTSchedulerILb1ELi128ELb1EEEEEEEEEvNT_6ParamsE$_ZZN4cute16flatten_to_tupleINS_5tupleIJNS_1CILi4096EEENS1_IJiiEEEEEEEEDaRKT_ENKUlRKT_E_clIS4_EEDaSB_ - $_ZN7cutlass13device_kernelIN5flash19enable_sm80_to_sm89INS1_16FlashAttnBwdSm80INS1_25CollectiveMainloopBwdSm80ILi2ELi2EN4cute5tupleIJNS5_1CILi128EEES8_NS7_ILi64EEEEEENS_10bfloat16_tEfNS_4arch4Sm80ELb1ELb0ELb1ELb1ELb1ELb0ELb0ELb0ELi2ELi4ELi4ELi4ELb0EEENS1_21CollectiveEpilogueBwdISA_SB_SD_Li256ELb1ELb0ELi2EEENS1_25SingleTileBwdLPTSchedulerILb1ELi128ELb1EEEEEEEEEvNT_6ParamsE$_ZZN4cute16flatten_to_tupleINS_5tupleIJNS_1CILi4096EEENS1_IJNS1_IJiiEEENS2_ILi8192EEEEEEEEEEEDaRKT_ENKUlRKT_E_clIS6_EEDaSD_)
$_ZN7cutlass13device_kernelIN5flash19enable_sm80_to_sm89INS1_16FlashAttnBwdSm80INS1_25CollectiveMainloopBwdSm80ILi2ELi2EN4cute5tupleIJNS5_1CILi128EEES8_NS7_ILi64EEEEEENS_10bfloat16_tEfNS_4arch4Sm80ELb1ELb0ELb1ELb1ELb1ELb0ELb0ELb0ELi2ELi4ELi4ELi4ELb0EEENS1_21CollectiveEpilogueBwdISA_SB_SD_Li256ELb1ELb0ELi2EEENS1_25SingleTileBwdLPTSchedulerILb1ELi128ELb1EEEEEEEEEvNT_6ParamsE$_ZZN4cute16flatten_to_tupleINS_5tupleIJNS_1CILi4096EEENS1_IJNS1_IJiiEEENS2_ILi8192EEEEEEEEEEEDaRKT_ENKUlRKT_E_clIS6_EEDaSD_:
[----:B------:R-:W-:-:S05]  /*dd40*/  IADD3 R8, R67, -c[0x0][0x20], RZ ;  /* 0x8000080043087a10 */ /* 0x000fca0007ffe0ff */
[----:B------:R1:W5:Y:S04]  /*dd50*/  LDL R2, [R8] ;  /* 0x0000000008027983 */ /* 0x0003680000100800 */
[----:B------:R1:W5:Y:S01]  /*dd60*/  LDL R3, [R8+0x4] ;  /* 0x0000040008037983 */ /* 0x0003620000100800 */
[----:B------:R-:W-:Y:S02]  /*dd70*/  IADD3 R5, R1, 0x1680, RZ ;  /* 0x0000168001057810 */ /* 0x000fe40007ffe0ff */
[----:B------:R-:W-:Y:S02]  /*dd80*/  MOV R6, 0xddb0 ;  /* 0x0000ddb000067802 */ /* 0x000fe40000000f00 */
[----:B------:R-:W-:Y:S02]  /*dd90*/  IADD3 R5, R5, c[0x0][0x20], RZ ;  /* 0x0000080005057a10 */ /* 0x000fe40007ffe0ff */
[----:B-1---5:R-:W-:Y:S05]  /*dda0*/  CALL.REL.NOINC `($_ZN7cutlass13device_kernelIN5flash19enable_sm80_to_sm89INS1_16FlashAttnBwdSm80INS1_25CollectiveMainloopBwdSm80ILi2ELi2EN4cute5tupleIJNS5_1CILi128EEES8_NS7_ILi64EEEEEENS_10bfloat16_tEfNS_4arch4Sm80ELb1ELb0ELb1ELb1ELb1ELb0ELb0ELb0ELi2ELi4ELi4ELi4ELb0EEENS1_21CollectiveEpilogueBwdISA_SB_SD_Li256ELb1ELb0ELi2EEENS1_25SingleTileBwdLPTSchedulerILb1ELi128ELb1EEEEEEEEEvNT_6ParamsE$_ZZN4cute16flatten_to_tupleINS_5tupleIJNS1_IJiiEEENS_1CILi8192EEEEEEEEDaRKT_ENKUlRKT_E_clIS2_EEDaSB_) ;  /* 0xffffff1000007944 */ /* 0x022fea0003c3ffff */
[----:B------:R1:W-:Y:S01]  /*ddb0*/  STL.64 [R1+0x1680], R2 ;  /* 0x0016800201007387 */ /* 0x0003e20000100a00 */
[----:B------:R-:W-:-:S03]  /*ddc0*/  MOV R6, 0xdde0 ;  /* 0x0000dde000067802 */ /* 0x000fc60000000f00 */
[----:B-1----:R-:W-:Y:S05]  /*ddd0*/  CALL.REL.NOINC `($_ZN7cutlass13device_kernelIN5flash19enable_sm80_to_sm89INS1_16FlashAttnBwdSm80INS1_25CollectiveMainloopBwdSm80ILi2ELi2EN4cute5tupleIJNS5_1CILi128EEES8_NS7_ILi64EEEEEENS_10bfloat16_tEfNS_4arch4Sm80ELb1ELb0ELb1ELb1ELb1ELb0ELb0ELb0ELi2ELi4ELi4ELi4ELb0EEENS1_21CollectiveEpilogueBwdISA_SB_SD_Li256ELb1ELb0ELi2EEENS1_25SingleTileBwdLPTSchedulerILb1ELi128ELb1EEEEEEEEEvNT_6ParamsE$_ZZN4cute12filter_tupleINS_5tupleIJNS1_IJiiEEENS_1CILi8192EEEEEEZNS_16flatten_to_tupleIS5_EEDaRKT_EUlRKT_E_EEDaS9_OT0_ENKUlDpSC_E_clIJS2_NS1_IJS4_EEEEEEDaSG_) ;  /* 0xfffff01000007944 */ /* 0x002fea0003c3ffff */
[----:B------:R-:W-:-:S04]  /*dde0*/  MOV R5, 0x0 ;  /* 0x0000000000057802 */ /* 0x000fc80000000f00 */
[----:B------:R-:W-:Y:S05]  /*ddf0*/  RET.REL.NODEC R4 `(_ZN7cutlass13device_kernelIN5flash19enable_sm80_to_sm89INS1_16FlashAttnBwdSm80INS1_25CollectiveMainloopBwdSm80ILi2ELi2EN4cute5tupleIJNS5_1CILi128EEES8_NS7_ILi64EEEEEENS_10bfloat16_tEfNS_4arch4Sm80ELb1ELb0ELb1ELb1ELb1ELb0ELb0ELb0ELi2ELi4ELi4ELi4ELb0EEENS1_21CollectiveEpilogueBwdISA_SB_SD_Li256ELb1ELb0ELi2EEENS1_25SingleTileBwdLPTSchedulerILb1ELi128ELb1EEEEEEEEEvNT_6ParamsE) ;  /* 0xffff220004007950 */ /* 0x000fea0003c3ffff */
        .type           $_ZN7cutlass13device_kernelIN5flash19enable_sm80_to_sm89INS1_16FlashAttnBwdSm80INS1_25CollectiveMainloopBwdSm80ILi2ELi2EN4cute5tupleIJNS5_1CILi128EEES8_NS7_ILi64EEEEEENS_10bfloat16_tEfNS_4arch4Sm80ELb1ELb0ELb1ELb1ELb1ELb0ELb0ELb0ELi2ELi4ELi4ELi4ELb0EEENS1_21CollectiveEpilogueBwdISA_SB_SD_Li256ELb1ELb0ELi2EEENS1_25SingleTileBwdLPTSchedulerILb1ELi128ELb1EEEEEEEEEvNT_6ParamsE$_ZZN4cute16flatten_to_tupleINS_5tupleIJNS_1CILi4096EEENS1_IJiiEEEEEEEEDaRKT_ENKUlRKT_E_clIS4_EEDaSB_,@function
        .size           $_ZN7cutlass13device_kernelIN5flash19enable_sm80_to_sm89INS1_16FlashAttnBwdSm80INS1_25CollectiveMainloopBwdSm80ILi2ELi2EN4cute5tupleIJNS5_1CILi128EEES8_NS7_ILi64EEEEEENS_10bfloat16_tEfNS_4arch4Sm80ELb1ELb0ELb1ELb1ELb1ELb0ELb0ELb0ELi2ELi4ELi4ELi4ELb0EEENS1_21CollectiveEpilogueBwdISA_SB_SD_Li256ELb1ELb0ELi2EEENS1_25SingleTileBwdLPTSchedulerILb1ELi128ELb1EEEEEEEEEvNT_6ParamsE$_ZZN4cute16flatten_to_tupleINS_5tupleIJNS_1CILi4096EEENS1_IJiiEEEEEEEEDaRKT_ENKUlRKT_E_clIS4_EEDaSB_,($_ZN7cutlass13device_kernelIN5flash19enable_sm80_to_sm89INS1_16FlashAttnBwdSm80INS1_25CollectiveMainloopBwdSm80ILi2ELi2EN4cute5tupleIJNS5_1CILi128EEES8_NS7_ILi64EEEEEENS_10bfloat16_tEfNS_4arch4Sm80ELb1ELb0ELb1ELb1ELb1ELb0ELb0ELb0ELi2ELi4ELi4ELi4ELb0EEENS1_21CollectiveEpilogueBwdISA_SB_SD_Li256ELb1ELb0ELi2EEENS1_25SingleTileBwdLPTSchedulerILb1ELi128ELb1EEEEEEEEEvNT_6ParamsE$_ZZN4cute19as_arithmetic_tupleINS_15ArithmeticTupleIJiiEEEEEDaRKT_ENKUlDpRKT_E_clIJiiEEEDaS9_ - $_ZN7cutlass13device_kernelIN5flash19enable_sm80_to_sm89INS1_16FlashAttnBwdSm80INS1_25CollectiveMainloopBwdSm80ILi2ELi2EN4cute5tupleIJNS5_1CILi128EEES8_NS7_ILi64EEEEEENS_10bfloat16_tEfNS_4arch4Sm80ELb1ELb0ELb1ELb1ELb1ELb0ELb0ELb0ELi2ELi4ELi4ELi4ELb0EEENS1_21CollectiveEpilogueBwdISA_SB_SD_Li256ELb1ELb0ELi2EEENS1_25SingleTileBwdLPTSchedulerILb1ELi128ELb1EEEEEEEEEvNT_6ParamsE$_ZZN4cute16flatten_to_tupleINS_5tupleIJNS_1CILi4096EEENS1_IJiiEEEEEEEEDaRKT_ENKUlRKT_E_clIS4_EEDaSB_)
$_ZN7cutlass13device_kernelIN5flash19enable_sm80_to_sm89INS1_16FlashAttnBwdSm80INS1_25CollectiveMainloopBwdSm80ILi2ELi2EN4cute5tupleIJNS5_1CILi128EEES8_NS7_ILi64EEEEEENS_10bfloat16_tEfNS_4arch4Sm80ELb1ELb0ELb1ELb1ELb1ELb0ELb0ELb0ELi2ELi4ELi4ELi4ELb0EEENS1_21CollectiveEpilogueBwdISA_SB_SD_Li256ELb1ELb0ELi2EEENS1_25SingleTileBwdLPTSchedulerILb1ELi128ELb1EEEEEEEEEvNT_6ParamsE$_ZZN4cute16flatten_to_tupleINS_5tupleIJNS_1CILi4096EEENS1_IJiiEEEEEEEEDaRKT_ENKUlRKT_E_clIS4_EEDaSB_:
[----:B------:R-:W-:-:S04]  /*de00*/  MOV R5, 0x0 ;  /* 0x0000000000057802 */ /* 0x000fc80000000f00 */
[----:B------:R-:W-:Y:S05]  /*de10*/  RET.REL.NODEC R4 `(_ZN7cutlass13device_kernelIN5flash19enable_sm80_to_sm89INS1_16FlashAttnBwdSm80INS1_25CollectiveMainloopBwdSm80ILi2ELi2EN4cute5tupleIJNS5_1CILi128EEES8_NS7_ILi64EEEEEENS_10bfloat16_tEfNS_4arch4Sm80ELb1ELb0ELb1ELb1ELb1ELb0ELb0ELb0ELi2ELi4ELi4ELi4ELb0EEENS1_21CollectiveEpilogueBwdISA_SB_SD_Li256ELb1ELb0ELi2EEENS1_25SingleTileBwdLPTSchedulerILb1ELi128ELb1EEEEEEEEEvNT_6ParamsE) ;  /* 0xffff21e004007950 */ /* 0x000fea0003c3ffff */
        .type           $_ZN7cutlass13device_kernelIN5flash19enable_sm80_to_sm89INS1_16FlashAttnBwdSm80INS1_25CollectiveMainloopBwdSm80ILi2ELi2EN4cute5tupleIJNS5_1CILi128EEES8_NS7_ILi64EEEEEENS_10bfloat16_tEfNS_4arch4Sm80ELb1ELb0ELb1ELb1ELb1ELb0ELb0ELb0ELi2ELi4ELi4ELi4ELb0EEENS1_21CollectiveEpilogueBwdISA_SB_SD_Li256ELb1ELb0ELi2EEENS1_25SingleTileBwdLPTSchedulerILb1ELi128ELb1EEEEEEEEEvNT_6ParamsE$_ZZN4cute19as_arithmetic_tupleINS_15ArithmeticTupleIJiiEEEEEDaRKT_ENKUlDpRKT_E_clIJiiEEEDaS9_,@function
        .size           $_ZN7cutlass13device_kernelIN5flash19enable_sm80_to_sm89INS1_16FlashAttnBwdSm80INS1_25CollectiveMainloopBwdSm80ILi2ELi2EN4cute5tupleIJNS5_1CILi128EEES8_NS7_ILi64EEEEEENS_10bfloat16_tEfNS_4arch4Sm80ELb1ELb0ELb1ELb1ELb1ELb0ELb0ELb0ELi2ELi4ELi4ELi4ELb0EEENS1_21CollectiveEpilogueBwdISA_SB_SD_Li256ELb1ELb0ELi2EEENS1_25SingleTileBwdLPTSchedulerILb1ELi128ELb1EEEEEEEEEvNT_6ParamsE$_ZZN4cute19as_arithmetic_tupleINS_15ArithmeticTupleIJiiEEEEEDaRKT_ENKUlDpRKT_E_clIJiiEEEDaS9_,($_ZN7cutlass13device_kernelIN5flash19enable_sm80_to_sm89INS1_16FlashAttnBwdSm80INS1_25CollectiveMainloopBwdSm80ILi2ELi2EN4cute5tupleIJNS5_1CILi128EEES8_NS7_ILi64EEEEEENS_10bfloat16_tEfNS_4arch4Sm80ELb1ELb0ELb1ELb1ELb1ELb0ELb0ELb0ELi2ELi4ELi4ELi4ELb0EEENS1_21CollectiveEpilogueBwdISA_SB_SD_Li256ELb1ELb0ELi2EEENS1_25SingleTileBwdLPTSchedulerILb1ELi128ELb1EEEEEEEEEvNT_6ParamsE$_ZZN4cute19as_arithmetic_tupleINS_15ArithmeticTupleIJiiEEEEEDaRKT_ENKUlRKT_E_clIiEEDaS8_ - $_ZN7cutlass13device_kernelIN5flash19enable_sm80_to_sm89INS1_16FlashAttnBwdSm80INS1_25CollectiveMainloopBwdSm80ILi2ELi2EN4cute5tupleIJNS5_1CILi128EEES8_NS7_ILi64EEEEEENS_10bfloat16_tEfNS_4arch4Sm80ELb1ELb0ELb1ELb1ELb1ELb0ELb0ELb0ELi2ELi4ELi4ELi4ELb0EEENS1_21CollectiveEpilogueBwdISA_SB_SD_Li256ELb1ELb0ELi2EEENS1_25SingleTileBwdLPTSchedulerILb1ELi128ELb1EEEEEEEEEvNT_6ParamsE$_ZZN4cute19as_arithmetic_tupleINS_15ArithmeticTupleIJiiEEEEEDaRKT_ENKUlDpRKT_E_clIJiiEEEDaS9_)
$_ZN7cutlass13device_kernelIN5flash19enable_sm80_to_sm89INS1_16FlashAttnBwdSm80INS1_25CollectiveMainloopBwdSm80ILi2ELi2EN4cute5tupleIJNS5_1CILi128EEES8_NS7_ILi64EEEEEENS_10bfloat16_tEfNS_4arch4Sm80ELb1ELb0ELb1ELb1ELb1ELb0ELb0ELb0ELi2ELi4ELi4ELi4ELb0EEENS1_21CollectiveEpilogueBwdISA_SB_SD_Li256ELb1ELb0ELi2EEENS1_25SingleTileBwdLPTSchedulerILb1ELi128ELb1EEEEEEEEEvNT_6ParamsE$_ZZN4cute19as_arithmetic_tupleINS_15ArithmeticTupleIJiiEEEEEDaRKT_ENKUlDpRKT_E_clIJiiEEEDaS9_:
[----:B------:R-:W-:Y:S01]  /*de20*/  IADD3 R3, R1, 0x1688, RZ ;  /* 0x0000168801037810 */ /* 0x000fe20007ffe0ff */
[----:B------:R-:W-:Y:S01]  /*de30*/  IMAD.MOV.U32 R2, RZ, RZ, R11 ;  /* 0x000000ffff027224 */ /* 0x000fe200078e000b */
[----:B------:R-:W-:Y:S02]  /*de40*/  MOV R6, 0xde70 ;  /* 0x0000de7000067802 */ /* 0x000fe40000000f00 */
[----:B------:R-:W-:Y:S02]  /*de50*/  IADD3 R3, R3, c[0x0][0x20], RZ ;  /* 0x0000080003037a10 */ /* 0x000fe40007ffe0ff */
[----:B------:R-:W-:Y:S05]  /*de60*/  CALL.REL.NOINC `($_ZN7cutlass13device_kernelIN5flash19enable_sm80_to_sm89INS1_16FlashAttnBwdSm80INS1_25CollectiveMainloopBwdSm80ILi2ELi2EN4cute5tupleIJNS5_1CILi128EEES8_NS7_ILi64EEEEEENS_10bfloat16_tEfNS_4arch4Sm80ELb1ELb0ELb1ELb1ELb1ELb0ELb0ELb0ELi2ELi4ELi4ELi4ELb0EEENS1_21CollectiveEpilogueBwdISA_SB_SD_Li256ELb1ELb0ELi2EEENS1_25SingleTileBwdLPTSchedulerILb1ELi128ELb1EEEEEEEEEvNT_6ParamsE$_ZN4cute5tupleIJiiEEC2ERKiS3_) ;  /* 0xffffea4000007944 */ /* 0x000fea0003c3ffff */
[----:B------:R1:W5:Y:S01]  /*de70*/  LDL.64 R2, [R1+0x1688] ;  /* 0x0016880001027983 */ /* 0x0003620000100a00 */
[----:B------:R-:W-:-:S04]  /*de80*/  MOV R87, 0x0 ;  /* 0x0000000000577802 */ /* 0x000fc80000000f00 */
[----:B------:R-:W-:Y:S05]  /*de90*/  RET.REL.NODEC R86 `(_ZN7cutlass13device_kernelIN5flash19enable_sm80_to_sm89INS1_16FlashAttnBwdSm80INS1_25CollectiveMainloopBwdSm80ILi2ELi2EN4cute5tupleIJNS5_1CILi128EEES8_NS7_ILi64EEEEEENS_10bfloat16_tEfNS_4arch4Sm80ELb1ELb0ELb1ELb1ELb1ELb0ELb0ELb0ELi2ELi4ELi4ELi4ELb0EEENS1_21CollectiveEpilogueBwdISA_SB_SD_Li256ELb1ELb0ELi2EEENS1_25SingleTileBwdLPTSchedulerILb1ELi128ELb1EEEEEEEEEvNT_6ParamsE) ;  /* 0xffff216056007950 */ /* 0x000fea0003c3ffff */
        .type           $_ZN7cutlass13device_kernelIN5flash19enable_sm80_to_sm89INS1_16FlashAttnBwdSm80INS1_25CollectiveMainloopBwdSm80ILi2ELi2EN4cute5tupleIJNS5_1CILi128EEES8_NS7_ILi64EEEEEENS_10bfloat16_tEfNS_4arch4Sm80ELb1ELb0ELb1ELb1ELb1ELb0ELb0ELb0ELi2ELi4ELi4ELi4ELb0EEENS1_21CollectiveEpilogueBwdISA_SB_SD_Li256ELb1ELb0ELi2EEENS1_25SingleTileBwdLPTSchedulerILb1ELi128ELb1EEEEEEEEEvNT_6ParamsE$_ZZN4cute19as_arithmetic_tupleINS_15ArithmeticTupleIJiiEEEEEDaRKT_ENKUlRKT_E_clIiEEDaS8_,@function
        .size           $_ZN7cutlass13device_kernelIN5flash19enable_sm80_to_sm89INS1_16FlashAttnBwdSm80INS1_25CollectiveMainloopBwdSm80ILi2ELi2EN4cute5tupleIJNS5_1CILi128EEES8_NS7_ILi64EEEEEENS_10bfloat16_tEfNS_4arch4Sm80ELb1ELb0ELb1ELb1ELb1ELb0ELb0ELb0ELi2ELi4ELi4ELi4ELb0EEENS1_21CollectiveEpilogueBwdISA_SB_SD_Li256ELb1ELb0ELi2EEENS1_25SingleTileBwdLPTSchedulerILb1ELi128ELb1EEEEEEEEEvNT_6ParamsE$_ZZN4cute19as_arithmetic_tupleINS_15ArithmeticTupleIJiiEEEEEDaRKT_ENKUlRKT_E_clIiEEDaS8_,($_ZN7cutlass13device_kernelIN5flash19enable_sm80_to_sm89INS1_16FlashAttnBwdSm80INS1_25CollectiveMainloopBwdSm80ILi2ELi2EN4cute5tupleIJNS5_1CILi128EEES8_NS7_ILi64EEEEEENS_10bfloat16_tEfNS_4arch4Sm80ELb1ELb0ELb1ELb1ELb1ELb0ELb0ELb0ELi2ELi4ELi4ELi4ELb0EEENS1_21CollectiveEpilogueBwdISA_SB_SD_Li256ELb1ELb0ELi2EEENS1_25SingleTileBwdLPTSchedulerILb1ELi128ELb1EEEEEEEEEvNT_6ParamsE$_ZZN4cute4diceINS_5tupleIJNS1_IJiNS1_IJiNS_1CILi0EEEEEEEEENS1_IJNS_10UnderscoreENS1_IJS6_S6_EEEEEEEEES9_EEDaRKT_RKT0_ENKUlRKT_RKT0_E_clIS5_S5_EEDaSI_SL_ - $_ZN7cutlass13device_kernelIN5flash19enable_sm80_to_sm89INS1_16FlashAttnBwdSm80INS1_25CollectiveMainloopBwdSm80ILi2ELi2EN4cute5tupleIJNS5_1CILi128EEES8_NS7_ILi64EEEEEENS_10bfloat16_tEfNS_4arch4Sm80ELb1ELb0ELb1ELb1ELb1ELb0ELb0ELb0ELi2ELi4ELi4ELi4ELb0EEENS1_21CollectiveEpilogueBwdISA_SB_SD_Li256ELb1ELb0ELi2EEENS1_25SingleTileBwdLPTSchedulerILb1ELi128ELb1EEEEEEEEEvNT_6ParamsE$_ZZN4cute19as_arithmetic_tupleINS_15ArithmeticTupleIJiiEEEEEDaRKT_ENKUlRKT_E_clIiEEDaS8_)
$_ZN7cutlass13device_kernelIN5flash19enable_sm80_to_sm89INS1_16FlashAttnBwdSm80INS1_25CollectiveMainloopBwdSm80ILi2ELi2EN4cute5tupleIJNS5_1CILi128EEES8_NS7_ILi64EEEEEENS_10bfloat16_tEfNS_4arch4Sm80ELb1ELb0ELb1ELb1ELb1ELb0ELb0ELb0ELi2ELi4ELi4ELi4ELb0EEENS1_21CollectiveEpilogueBwdISA_SB_SD_Li256ELb1ELb0ELi2EEENS1_25SingleTileBwdLPTSchedulerILb1ELi128ELb1EEEEEEEEEvNT_6ParamsE$_ZZN4cute19as_arithmetic_tupleINS_15ArithmeticTupleIJiiEEEEEDaRKT_ENKUlRKT_E_clIiEEDaS8_:
[----:B------:R-:W-:Y:S02]  /*dea0*/  MOV R6, R8 ;  /* 0x0000000800067202 */ /* 0x000fe40000000f00 */
[----:B------:R-:W-:Y:S02]  /*deb0*/  MOV R8, R2 ;  /* 0x0000000200087202 */ /* 0x000fe40000000f00 */
[----:B------:R-:W-:-:S04]  /*dec0*/  MOV R9, 0x0 ;  /* 0x0000000000097802 */ /* 0x000fc80000000f00 */
[----:B------:R-:W-:Y:S05]  /*ded0*/  RET.REL.NODEC R8 `(_ZN7cutlass13device_kernelIN5flash19enable_sm80_to_sm89INS1_16FlashAttnBwdSm80INS1_25CollectiveMainloopBwdSm80ILi2ELi2EN4cute5tupleIJNS5_1CILi128EEES8_NS7_ILi64EEEEEENS_10bfloat16_tEfNS_4arch4Sm80ELb1ELb0ELb1ELb1ELb1ELb0ELb0ELb0ELi2ELi4ELi4ELi4ELb0EEENS1_21CollectiveEpilogueBwdISA_SB_SD_Li256ELb1ELb0ELi2EEENS1_25SingleTileBwdLPTSchedulerILb1ELi128ELb1EEEEEEEEEvNT_6ParamsE) ;  /* 0xffff212008007950 */ /* 0x000fea0003c3ffff */
        .type           $_ZN7cutlass13device_kernelIN5flash19enable_sm80_to_sm89INS1_16FlashAttnBwdSm80INS1_25CollectiveMainloopBwdSm80ILi2ELi2EN4cute5tupleIJNS5_1CILi128EEES8_NS7_ILi64EEEEEENS_10bfloat16_tEfNS_4arch4Sm80ELb1ELb0ELb1ELb1ELb1ELb0ELb0ELb0ELi2ELi4ELi4ELi4ELb0EEENS1_21CollectiveEpilogueBwdISA_SB_SD_Li256ELb1ELb0ELi2EEENS1_25SingleTileBwdLPTSchedulerILb1ELi128ELb1EEEEEEEEEvNT_6ParamsE$_ZZN4cute4diceINS_5tupleIJNS1_IJiNS1_IJiNS_1CILi0EEEEEEEEENS1_IJNS_10UnderscoreENS1_IJS6_S6_EEEEEEEEES9_EEDaRKT_RKT0_ENKUlRKT_RKT0_E_clIS5_S5_EEDaSI_SL_,@function
        .size           $_ZN7cutlass13device_kernelIN5flash19enable_sm80_to_sm89INS1_16FlashAttnBwdSm80INS1_25CollectiveMainloopBwdSm80ILi2ELi2EN4cute5tupleIJNS5_1CILi128EEES8_NS7_ILi64EEEEEENS_10bfloat16_tEfNS_4arch4Sm80ELb1ELb0ELb1ELb1ELb1ELb0ELb0ELb0ELi2ELi4ELi4ELi4ELb0EEENS1_21CollectiveEpilogueBwdISA_SB_SD_Li256ELb1ELb0ELi2EEENS1_25SingleTileBwdLPTSchedulerILb1ELi128ELb1EEEEEEEEEvNT_6ParamsE$_ZZN4cute4diceINS_5tupleIJNS1_IJiNS1_IJiNS_1CILi0EEEEEEEEENS1_IJNS_10UnderscoreENS1_IJS6_S6_EEEEEEEEES9_EEDaRKT_RKT0_ENKUlRKT_RKT0_E_clIS5_S5_EEDaSI_SL_,($_ZN7cutlass13device_kernelIN5flash19enable_sm80_to_sm89INS1_16FlashAttnBwdSm80INS1_25CollectiveMainloopBwdSm80ILi2ELi2EN4cute5tupleIJNS5_1CILi128EEES8_NS7_ILi64EEEEEENS_10bfloat16_tEfNS_4arch4Sm80ELb1ELb0ELb1ELb1ELb1ELb0ELb0ELb0ELi2ELi4ELi4ELi4ELb0EEENS1_21CollectiveEpilogueBwdISA_SB_SD_Li256ELb1ELb0ELi2EEENS1_25SingleTileBwdLPTSchedulerILb1ELi128ELb1EEEEEEEEEvNT_6ParamsE$_ZZN4cute4takeILi1ELi2ENS_5tupleIJNS1_IJNS_1CILi1EEENS2_ILi0EEEEEEiEEEEEDaRKT1_ENKUlDpRKT_E_clIJiEEEDaSD_ - $_ZN7cutlass13device_kernelIN5flash19enable_sm80_to_sm89INS1_16FlashAttnBwdSm80INS1_25CollectiveMainloopBwdSm80ILi2ELi2EN4cute5tupleIJNS5_1CILi128EEES8_NS7_ILi64EEEEEENS_10bfloat16_tEfNS_4arch4Sm80ELb1ELb0ELb1ELb1ELb1ELb0ELb0ELb0ELi2ELi4ELi4ELi4ELb0EEENS1_21CollectiveEpilogueBwdISA_SB_SD_Li256ELb1ELb0ELi2EEENS1_25SingleTileBwdLPTSchedulerILb1ELi128ELb1EEEEEEEEEvNT_6ParamsE$_ZZN4cute4diceINS_5tupleIJNS1_IJiNS1_IJiNS_1CILi0EEEEEEEEENS1_IJNS_10UnderscoreENS1_IJS6_S6_EEEEEEEEES9_EEDaRKT_RKT0_ENKUlRKT_RKT0_E_clIS5_S5_EEDaSI_SL_)
$_ZN7cutlass13device_kernelIN5flash19enable_sm80_to_sm89INS1_16FlashAttnBwdSm80INS1_25CollectiveMainloopBwdSm80ILi2ELi2EN4cute5tupleIJNS5_1CILi128EEES8_NS7_ILi64EEEEEENS_10bfloat16_tEfNS_4arch4Sm80ELb1ELb0ELb1ELb1ELb1ELb0ELb0ELb0ELi2ELi4ELi4ELi4ELb0EEENS1_21CollectiveEpilogueBwdISA_SB_SD_Li256ELb1ELb0ELi2EEENS1_25SingleTileBwdLPTSchedulerILb1ELi128ELb1EEEEEEEEEvNT_6ParamsE$_ZZN4cute4diceINS_5tupleIJNS1_IJiNS1_IJiNS_1CILi0EEEEEEEEENS1_IJNS_10UnderscoreENS1_IJS6_S6_EEEEEEEEES9_EEDaRKT_RKT0_ENKUlRKT_RKT0_E_clIS5_S5_EEDaSI_SL_:
[----:B------:R-:W-:-:S05]  /*dee0*/  IADD3 R6, R2, -c[0x0][0x20], RZ ;  /* 0x8000080002067a10 */ /* 0x000fca0007ffe0ff */
[----:B------:R1:W5:Y:S01]  /*def0*/  LDL R3, [R6] ;  /* 0x0000000006037983 */ /* 0x0003620000100800 */
[----:B------:R-:W-:Y:S02]  /*df00*/  IADD3 R5, R1, 0x1680, RZ ;  /* 0x0000168001057810 */ /* 0x000fe40007ffe0ff */
[----:B------:R-:W-:Y:S02]  /*df10*/  MOV R10, 0xdf40 ;  /* 0x0000df40000a7802 */ /* 0x000fe40000000f00 */
[----:B------:R-:W-:Y:S02]  /*df20*/  IADD3 R5, R5, c[0x0][0x20], RZ ;  /* 0x0000080005057a10 */ /* 0x000fe40007ffe0ff */
[----:B-1---5:R-:W-:Y:S05]  /*df30*/  CALL.REL.NOINC `($_ZN7cutlass13device_kernelIN5flash19enable_sm80_to_sm89INS1_16FlashAttnBwdSm80INS1_25CollectiveMainloopBwdSm80ILi2ELi2EN4cute5tupleIJNS5_1CILi128EEES8_NS7_ILi64EEEEEENS_10bfloat16_tEfNS_4arch4Sm80ELb1ELb0ELb1ELb1ELb1ELb0ELb0ELb0ELi2ELi4ELi4ELi4ELb0EEENS1_21CollectiveEpilogueBwdISA_SB_SD_Li256ELb1ELb0ELi2EEENS1_25SingleTileBwdLPTSchedulerILb1ELi128ELb1EEEEEEEEEvNT_6ParamsE$_ZZN4cute6detail9lift_diceINS_5tupleIJiNS2_IJiNS_1CILi0EEEEEEEEES6_EEDaRKT_RKT0_ENKUlRKT_RKT0_E_clIiiEEDaSF_SI_) ;  /* 0x0000245000007944 */ /* 0x022fea0003c00000 */
[----:B------:R1:W5:Y:S01]  /*df40*/  LDL R3, [R6+0x4] ;  /* 0x0000040006037983 */ /* 0x0003620000100800 */
[----:B------:R-:W-:-:S03]  /*df50*/  MOV R10, 0xdf70 ;  /* 0x0000df70000a7802 */ /* 0x000fc60000000f00 */
[----:B-12--5:R-:W-:Y:S05]  /*df60*/  CALL.REL.NOINC `($_ZN7cutlass13device_kernelIN5flash19enable_sm80_to_sm89INS1_16FlashAttnBwdSm80INS1_25CollectiveMainloopBwdSm80ILi2ELi2EN4cute5tupleIJNS5_1CILi128EEES8_NS7_ILi64EEEEEENS_10bfloat16_tEfNS_4arch4Sm80ELb1ELb0ELb1ELb1ELb1ELb0ELb0ELb0ELi2ELi4ELi4ELi4ELb0EEENS1_21CollectiveEpilogueBwdISA_SB_SD_Li256ELb1ELb0ELi2EEENS1_25SingleTileBwdLPTSchedulerILb1ELi128ELb1EEEEEEEEEvNT_6ParamsE$_ZZN4cute6detail9lift_diceINS_5tupleIJiNS2_IJiNS_1CILi0EEEEEEEEES6_EEDaRKT_RKT0_ENKUlRKT_RKT0_E_clIS5_S5_EEDaSF_SI_) ;  /* 0x000023a000007944 */ /* 0x026fea0003c00000 */
[----:B------:R2:W-:Y:S01]  /*df70*/  STL [R1+0x1680], R6 ;  /* 0x0016800601007387 */ /* 0x0005e20000100800 */
[----:B------:R-:W-:-:S03]  /*df80*/  MOV R2, 0xdfa0 ;  /* 0x0000dfa000027802 */ /* 0x000fc60000000f00 */
[----:B-12---:R-:W-:Y:S05]  /*df90*/  CALL.REL.NOINC `($_ZN7cutlass13device_kernelIN5flash19enable_sm80_to_sm89INS1_16FlashAttnBwdSm80INS1_25CollectiveMainloopBwdSm80ILi2ELi2EN4cute5tupleIJNS5_1CILi128EEES8_NS7_ILi64EEEEEENS_10bfloat16_tEfNS_4arch4Sm80ELb1ELb0ELb1ELb1ELb1ELb0ELb0ELb0ELi2ELi4ELi4ELi4ELb0EEENS1_21CollectiveEpilogueBwdISA_SB_SD_Li256ELb1ELb0ELi2EEENS1_25SingleTileBwdLPTSchedulerILb1ELi128ELb1EEEEEEEEEvNT_6ParamsE$_ZZN4cute12filter_tupleINS_5tupleIJiNS1_IJiNS_1CILi0EEEEEEEEES5_ZNS_6detail9lift_diceIS5_S5_EEDaRKT_RKT0_EUlRKT_RKT0_E_EEDaSA_SD_OT1_ENKUlDpSG_E_clIJNS1_IJiEEES4_EEEDaSN_) ;  /* 0xfffff5a000007944 */ /* 0x006fea0003c3ffff */
[----:B-----5:R-:W-:Y:S02]  /*dfa0*/  MOV R2, R5 ;  /* 0x0000000500027202 */ /* 0x020fe40000000f00 */
[----:B------:R-:W-:-:S04]  /*dfb0*/  MOV R5, 0x0 ;  /* 0x0000000000057802 */ /* 0x000fc80000000f00 */
[----:B------:R-:W-:Y:S05]  /*dfc0*/  RET.REL.NODEC R4 `(_ZN7cutlass13device_kernelIN5flash19enable_sm80_to_sm89INS1_16FlashAttnBwdSm80INS1_25CollectiveMainloopBwdSm80ILi2ELi2EN4cute5tupleIJNS5_1CILi128EEES8_NS7_ILi64EEEEEENS_10bfloat16_tEfNS_4arch4Sm80ELb1ELb0ELb1ELb1ELb1ELb0ELb0ELb0ELi2ELi4ELi4ELi4ELb0EEENS1_21CollectiveEpilogueBwdISA_SB_SD_Li256ELb1ELb0ELi2EEENS1_25SingleTileBwdLPTSchedulerILb1ELi128ELb1EEEEEEEEEvNT_6ParamsE) ;  /* 0xffff203004007950 */ /* 0x000fea0003c3ffff */
        .type           $_ZN7cutlass13device_kernelIN5flash19enable_sm80_to_sm89INS1_16FlashAttnBwdSm80INS1_25CollectiveMainloopBwdSm80ILi2ELi2EN4cute5tupleIJNS5_1CILi128EEES8_NS7_ILi64EEEEEENS_10bfloat16_tEfNS_4arch4Sm80ELb1ELb0ELb1ELb1ELb1ELb0ELb0ELb0ELi2ELi4ELi4ELi4ELb0EEENS1_21CollectiveEpilogueBwdISA_SB_SD_Li256ELb1ELb0ELi2EEENS1_25SingleTileBwdLPTSchedulerILb1ELi128ELb1EEEEEEEEEvNT_6ParamsE$_ZZN4cute4takeILi1ELi2ENS_5tupleIJNS1_IJNS_1CILi1EEENS2_ILi0EEEEEEiEEEEEDaRKT1_ENKUlDpRKT_E_clIJiEEEDaSD_,@function
        .size           $_ZN7cutlass13device_kernelIN5flash19enable_sm80_to_sm89INS1_16FlashAttnBwdSm80INS1_25CollectiveMainloopBwdSm80ILi2ELi2EN4cute5tupleIJNS5_1CILi128EEES8_NS7_ILi64EEEEEENS_10bfloat16_tEfNS_4arch4Sm80ELb1ELb0ELb1ELb1ELb1ELb0ELb0ELb0ELi2ELi4ELi4ELi4ELb0EEENS1_21CollectiveEpilogueBwdISA_SB_SD_Li256ELb1ELb0ELi2EEENS1_25SingleTileBwdLPTSchedulerILb1ELi128ELb1EEEEEEEEEvNT_6ParamsE$_ZZN4cute4takeILi1ELi2ENS_5tupleIJNS1_IJNS_1CILi1EEENS2_ILi0EEEEEEiEEEEEDaRKT1_ENKUlDpRKT_E_clIJiEEEDaSD_,($_ZN7cutlass13device_kernelIN5flash19enable_sm80_to_sm89INS1_16FlashAttnBwdSm80INS1_25CollectiveMainloopBwdSm80ILi2ELi2EN4cute5tupleIJNS5_1CILi128EEES8_NS7_ILi64EEEEEENS_10bfloat16_tEfNS_4arch4Sm80ELb1ELb0ELb1ELb1ELb1ELb0ELb0ELb0ELi2ELi4ELi4ELi4ELb0EEENS1_21CollectiveEpilogueBwdISA_SB_SD_Li256ELb1ELb0ELi2EEENS1_25SingleTileBwdLPTSchedulerILb1ELi128ELb1EEEEEEEEEvNT_6ParamsE$_ZZN4cute4takeILi1ELi3ENS_5tupleIJNS1_IJNS_1CILi1EEENS2_ILi512EEEiEEENS2_ILi4096EEENS1_IJNS1_IJiiEEENS2_ILi8192EEEEEEEEEEEDaRKT1_ENKUlDpRKT_E_clIJS6_S9_EEEDaSH_ - $_ZN7cutlass13device_kernelIN5flash19enable_sm80_to_sm89INS1_16FlashAttnBwdSm80INS1_25CollectiveMainloopBwdSm80ILi2ELi2EN4cute5tupleIJNS5_1CILi128EEES8_NS7_ILi64EEEEEENS_10bfloat16_tEfNS_4arch4Sm80ELb1ELb0ELb1ELb1ELb1ELb0ELb0ELb0ELi2ELi4ELi4ELi4ELb0EEENS1_21CollectiveEpilogueBwdISA_SB_SD_Li256ELb1ELb0ELi2EEENS1_25SingleTileBwdLPTSchedulerILb1ELi128ELb1EEEEEEEEEvNT_6ParamsE$_ZZN4cute4takeILi1ELi2ENS_5tupleIJNS1_IJNS_1CILi1EEENS2_ILi0EEEEEEiEEEEEDaRKT1_ENKUlDpRKT_E_clIJiEEEDaSD_)
$_ZN7cutlass13device_kernelIN5flash19enable_sm80_to_sm89INS1_16FlashAttnBwdSm80INS1_25CollectiveMainloopBwdSm80ILi2ELi2EN4cute5tupleIJNS5_1CILi128EEES8_NS7_ILi64EEEEEENS_10bfloat16_tEfNS_4arch4Sm80ELb1ELb0ELb1ELb1ELb1ELb0ELb0ELb0ELi2ELi4ELi4ELi4ELb0EEENS1_21CollectiveEpilogueBwdISA_SB_SD_Li256ELb1ELb0ELi2EEENS1_25SingleTileBwdLPTSchedulerILb1ELi128ELb1EEEEEEEEEvNT_6ParamsE$_ZZN4cute4takeILi1ELi2ENS_5tupleIJNS1_IJNS_1CILi1EEENS2_ILi0EEEEEEiEEEEEDaRKT1_ENKUlDpRKT_E_clIJiEEEDaSD_:
[----:B------:R-:W-:Y:S02]  /*dfd0*/  IADD3 R2, R1, 0x1680, RZ ;  /* 0x0000168001027810 */ /* 0x000fe40007ffe0ff */
[----:B------:R-:W-:Y:S02]  /*dfe0*/  MOV R8, 0xe010 ;  /* 0x0000e01000087802 */ /* 0x000fe40000000f00 */
[----:B------:R-:W-:Y:S02]  /*dff0*/  IADD3 R2, R2, c[0x0][0x20], RZ ;  /* 0x0000080002027a10 */ /* 0x000fe40007ffe0ff */
[----:B------:R-:W-:Y:S05]  /*e000*/  CALL.REL.NOINC `($_ZN7cutlass13device_kernelIN5flash19enable_sm80_to_sm89INS1_16FlashAttnBwdSm80INS1_25CollectiveMainloopBwdSm80ILi2ELi2EN4cute5tupleIJNS5_1CILi128EEES8_NS7_ILi64EEEEEENS_10bfloat16_tEfNS_4arch4Sm80ELb1ELb0ELb1ELb1ELb1ELb0ELb0ELb0ELi2ELi4ELi4ELi4ELb0EEENS1_21CollectiveEpilogueBwdISA_SB_SD_Li256ELb1ELb0ELi2EEENS1_25SingleTileBwdLPTSchedulerILb1ELi128ELb1EEEEEEEEEvNT_6ParamsE$_ZN4cute3eso3ESOILb0ELb1EJiEEC2ERKi) ;  /* 0xffffab6000007944 */ /* 0x000fea0003c3ffff */
[----:B-1----:R1:W5:Y:S01]  /*e010*/  LDL R3, [R1+0x1680] ;  /* 0x0016800001037983 */ /* 0x0023620000100800 */
[----:B------:R-:W-:-:S04]  /*e020*/  MOV R7, 0x0 ;  /* 0x0000000000077802 */ /* 0x000fc80000000f00 */
[----:B------:R-:W-:Y:S05]  /*e030*/  RET.REL.NODEC R6 `(_ZN7cutlass13device_kernelIN5flash19enable_sm80_to_sm89INS1_16FlashAttnBwdSm80INS1_25CollectiveMainloopBwdSm80ILi2ELi2EN4cute5tupleIJNS5_1CILi128EEES8_NS7_ILi64EEEEEENS_10bfloat16_tEfNS_4arch4Sm80ELb1ELb0ELb1ELb1ELb1ELb0ELb0ELb0ELi2ELi4ELi4ELi4ELb0EEENS1_21CollectiveEpilogueBwdISA_SB_SD_Li256ELb1ELb0ELi2EEENS1_25SingleTileBwdLPTSchedulerILb1ELi128ELb1EEEEEEEEEvNT_6ParamsE) ;  /* 0xffff1fc006007950 */ /* 0x000fea0003c3ffff */
        .type           $_ZN7cutlass13device_kernelIN5flash19enable_sm80_to_sm89INS1_16FlashAttnBwdSm80INS1_25CollectiveMainloopBwdSm80ILi2ELi2EN4cute5tupleIJNS5_1CILi128EEES8_NS7_ILi64EEEEEENS_10bfloat16_tEfNS_4arch4Sm80ELb1ELb0ELb1ELb1ELb1ELb0ELb0ELb0ELi2ELi4ELi4ELi4ELb0EEENS1_21CollectiveEpilogueBwdISA_SB_SD_Li256ELb1ELb0ELi2EEENS1_25SingleTileBwdLPTSchedulerILb1ELi128ELb1EEEEEEEEEvNT_6ParamsE$_ZZN4cute4takeILi1ELi3ENS_5tupleIJNS1_IJNS_1CILi1EEENS2_ILi512EEEiEEENS2_ILi4096EEENS1_IJNS1_IJiiEEENS2_ILi8192EEEEEEEEEEEDaRKT1_ENKUlDpRKT_E_clIJS6_S9_EEEDaSH_,@function
        .size           $_ZN7cutlass13device_kernelIN5flash19enable_sm80_to_sm89INS1_16FlashAttnBwdSm80INS1_25CollectiveMainloopBwdSm80ILi2ELi2EN4cute5tupleIJNS5_1CILi128EEES8_NS7_ILi64EEEEEENS_10bfloat16_tEfNS_4arch4Sm80ELb1ELb0ELb1ELb1ELb1ELb0ELb0ELb0ELi2ELi4ELi4ELi4ELb0EEENS1_21CollectiveEpilogueBwdISA_SB_SD_Li256ELb1ELb0ELi2EEENS1_25SingleTileBwdLPTSchedulerILb1ELi128ELb1EEEEEEEEEvNT_6ParamsE$_ZZN4cute4takeILi1ELi3ENS_5tupleIJNS1_IJNS_1CILi1EEENS2_ILi512EEEiEEENS2_ILi4096EEENS1_IJNS1_IJiiEEENS2_ILi8192EEEEEEEEEEEDaRKT1_ENKUlDpRKT_E_clIJS6_S9_EEEDaSH_,($_ZN7cutlass13device_kernelIN5flash19enable_sm80_to_sm89INS1_16FlashAttnBwdSm80INS1_25CollectiveMainloopBwdSm80ILi2ELi2EN4cute5tupleIJNS5_1CILi128EEES8_NS7_ILi64EEEEEENS_10bfloat16_tEfNS_4arch4Sm80ELb1ELb0ELb1ELb1ELb1ELb0ELb0ELb0ELi2ELi4ELi4ELi4ELb0EEENS1_21CollectiveEpilogueBwdISA_SB_SD_Li256ELb1ELb0ELi2EEENS1_25SingleTileBwdLPTSchedulerILb1ELi128ELb1EEEEEEEEEvNT_6ParamsE$_ZZN4cute4takeILi1ELi3ENS_5tupleIJNS1_IJNS_1CILi1EEENS2_ILi512EEEiEEENS2_ILi4096EEENS1_IJiiEEEEEEEEDaRKT1_ENKUlDpRKT_E_clIJS6_S7_EEEDaSF_ - $_ZN7cutlass13device_kernelIN5flash19enable_sm80_to_sm89INS1_16FlashAttnBwdSm80INS1_25CollectiveMainloopBwdSm80ILi2ELi2EN4cute5tupleIJNS5_1CILi128EEES8_NS7_ILi64EEEEEENS_10bfloat16_tEfNS_4arch4Sm80ELb1ELb0ELb1ELb1ELb1ELb0ELb0ELb0ELi2ELi4ELi4ELi4ELb0EEENS1_21CollectiveEpilogueBwdISA_SB_SD_Li256ELb1ELb0ELi2EEENS1_25SingleTileBwdLPTSchedulerILb1ELi128ELb1EEEEEEEEEvNT_6ParamsE$_ZZN4cute4takeILi1ELi3ENS_5tupleIJNS1_IJNS_1CILi1EEENS2_ILi512EEEiEEENS2_ILi4096EEENS1_IJNS1_IJiiEEENS2_ILi8192EEEEEEEEEEEDaRKT1_ENKUlDpRKT_E_clIJS6_S9_EEEDaSH_)
$_ZN7cutlass13device_kernelIN5flash19enable_sm80_to_sm89INS1_16FlashAttnBwdSm80INS1_25CollectiveMainloopBwdSm80ILi2ELi2EN4cute5tupleIJNS5_1CILi128EEES8_NS7_ILi64EEEEEENS_10bfloat16_tEfNS_4arch4Sm80ELb1ELb0ELb1ELb1ELb1ELb0ELb0ELb0ELi2ELi4ELi4ELi4ELb0EEENS1_21CollectiveEpilogueBwdISA_SB_SD_Li256ELb1ELb0ELi2EEENS1_25SingleTileBwdLPTSchedulerILb1ELi128ELb1EEEEEEEEEvNT_6ParamsE$_ZZN4cute4takeILi1ELi3ENS_5tupleIJNS1_IJNS_1CILi1EEENS2_ILi512EEEiEEENS2_ILi4096EEENS1_IJNS1_IJiiEEENS2_ILi8192EEEEEEEEEEEDaRKT1_ENKUlDpRKT_E_clIJS6_S9_EEEDaSH_:
[----:B------:R-:W-:Y:S02]  /*e040*/  IADD3 R2, R1, 0x1680, RZ ;  /* 0x0000168001027810 */ /* 0x000fe40007ffe0ff */
[----:B------:R-:W-:Y:S02]  /*e050*/  MOV R6, 0xe080 ;  /* 0x0000e08000067802 */ /* 0x000fe40000000f00 */
[----:B------:R-:W-:Y:S02]  /*e060*/  IADD3 R2, R2, c[0x0][0x20], RZ ;  /* 0x0000080002027a10 */ /* 0x000fe40007ffe0ff */
[----:B------:R-:W-:Y:S05]  /*e070*/  CALL.REL.NOINC `($_ZN7cutlass13device_kernelIN5flash19enable_sm80_to_sm89INS1_16FlashAttnBwdSm80INS1_25CollectiveMainloopBwdSm80ILi2ELi2EN4cute5tupleIJNS5_1CILi128EEES8_NS7_ILi64EEEEEENS_10bfloat16_tEfNS_4arch4Sm80ELb1ELb0ELb1ELb1ELb1ELb0ELb0ELb0ELi2ELi4ELi4ELi4ELb0EEENS1_21CollectiveEpilogueBwdISA_SB_SD_Li256ELb1ELb0ELi2EEENS1_25SingleTileBwdLPTSchedulerILb1ELi128ELb1EEEEEEEEEvNT_6ParamsE$_ZN4cute3eso3ESOILb1ELb0EJNS_1CILi4096EEENS_5tupleIJNS4_IJiiEEENS2_ILi8192EEEEEEEEC2ERKS3_RKS7_) ;  /* 0xffffb7f000007944 */ /* 0x000fea0003c3ffff */
[----:B-1----:R1:W5:Y:S01]  /*e080*/  LDL.64 R2, [R1+0x1680] ;  /* 0x0016800001027983 */ /* 0x0023620000100a00 */
[----:B------:R-:W-:-:S04]  /*e090*/  MOV R5, 0x0 ;  /* 0x0000000000057802 */ /* 0x000fc80000000f00 */
[----:B------:R-:W-:Y:S05]  /*e0a0*/  RET.REL.NODEC R4 `(_ZN7cutlass13device_kernelIN5flash19enable_sm80_to_sm89INS1_16FlashAttnBwdSm80INS1_25CollectiveMainloopBwdSm80ILi2ELi2EN4cute5tupleIJNS5_1CILi128EEES8_NS7_ILi64EEEEEENS_10bfloat16_tEfNS_4arch4Sm80ELb1ELb0ELb1ELb1ELb1ELb0ELb0ELb0ELi2ELi4ELi4ELi4ELb0EEENS1_21CollectiveEpilogueBwdISA_SB_SD_Li256ELb1ELb0ELi2EEENS1_25SingleTileBwdLPTSchedulerILb1ELi128ELb1EEEEEEEEEvNT_6ParamsE) ;  /* 0xffff1f5004007950 */ /* 0x000fea0003c3ffff */
        .type           $_ZN7cutlass13device_kernelIN5flash19enable_sm80_to_sm89INS1_16FlashAttnBwdSm80INS1_25CollectiveMainloopBwdSm80ILi2ELi2EN4cute5tupleIJNS5_1CILi128EEES8_NS7_ILi64EEEEEENS_10bfloat16_tEfNS_4arch4Sm80ELb1ELb0ELb1ELb1ELb1ELb0ELb0ELb0ELi2ELi4ELi4ELi4ELb0EEENS1_21CollectiveEpilogueBwdISA_SB_SD_Li256ELb1ELb0ELi2EEENS1_25SingleTileBwdLPTSchedulerILb1ELi128ELb1EEEEEEEEEvNT_6ParamsE$_ZZN4cute4takeILi1ELi3ENS_5tupleIJNS1_IJNS_1CILi1EEENS2_ILi512EEEiEEENS2_ILi4096EEENS1_IJiiEEEEEEEEDaRKT1_ENKUlDpRKT_E_clIJS6_S7_EEEDaSF_,@function
        .size           $_ZN7cutlass13device_kernelIN5flash19enable_sm80_to_sm89INS1_16FlashAttnBwdSm80INS1_25CollectiveMainloopBwdSm80ILi2ELi2EN4cute5tupleIJNS5_1CILi128EEES8_NS7_ILi64EEEEEENS_10bfloat16_tEfNS_4arch4Sm80ELb1ELb0ELb1ELb1ELb1ELb0ELb0ELb0ELi2ELi4ELi4ELi4ELb0EEENS1_21CollectiveEpilogueBwdISA_SB_SD_Li256ELb1ELb0ELi2EEENS1_25SingleTileBwdLPTSchedulerILb1ELi128ELb1EEEEEEEEEvNT_6ParamsE$_ZZN4cute4takeILi1ELi3ENS_5tupleIJNS1_IJNS_1CILi1EEENS2_ILi512EEEiEEENS2_ILi4096EEENS1_IJiiEEEEEEEEDaRKT1_ENKUlDpRKT_E_clIJS6_S7_EEEDaSF_,($_ZN7cutlass13device_kernelIN5flash19enable_sm80_to_sm89INS1_16FlashAttnBwdSm80INS1_25CollectiveMainloopBwdSm80ILi2ELi2EN4cute5tupleIJNS5_1CILi128EEES8_NS7_ILi64EEEEEENS_10bfloat16_tEfNS_4arch4Sm80ELb1ELb0ELb1ELb1ELb1ELb0ELb0ELb0ELi2ELi4ELi4ELi4ELb0EEENS1_21CollectiveEpilogueBwdISA_SB_SD_Li256ELb1ELb0ELi2EEENS1_25SingleTileBwdLPTSchedulerILb1ELi128ELb1EEEEEEEEEvNT_6ParamsE$_ZZN4cute4takeILi1ELi3ENS_5tupleIJNS1_IJNS_1CILi1EEEiEEENS2_ILi1024EEENS1_IJiiEEEEEEEEDaRKT1_ENKUlDpRKT_E_clIJS5_S6_EEEDaSE_ - $_ZN7cutlass13device_kernelIN5flash19enable_sm80_to_sm89INS1_16FlashAttnBwdSm80INS1_25CollectiveMainloopBwdSm80ILi2ELi2EN4cute5tupleIJNS5_1CILi128EEES8_NS7_ILi64EEEEEENS_10bfloat16_tEfNS_4arch4Sm80ELb1ELb0ELb1ELb1ELb1ELb0ELb0ELb0ELi2ELi4ELi4ELi4ELb0EEENS1_21CollectiveEpilogueBwdISA_SB_SD_Li256ELb1ELb0ELi2EEENS1_25SingleTileBwdLPTSchedulerILb1ELi128ELb1EEEEEEEEEvNT_6ParamsE$_ZZN4cute4takeILi1ELi3ENS_5tupleIJNS1_IJNS_1CILi1EEENS2_ILi512EEEiEEENS2_ILi4096EEENS1_IJiiEEEEEEEEDaRKT1_ENKUlDpRKT_E_clIJS6_S7_EEEDaSF_)
$_ZN7cutlass13device_kernelIN5flash19enable_sm80_to_sm89INS1_16FlashAttnBwdSm80INS1_25CollectiveMainloopBwdSm80ILi2ELi2EN4cute5tupleIJNS5_1CILi128EEES8_NS7_ILi64EEEEEENS_10bfloat16_tEfNS_4arch4Sm80ELb1ELb0ELb1ELb1ELb1ELb0ELb0ELb0ELi2ELi4ELi4ELi4ELb0EEENS1_21CollectiveEpilogueBwdISA_SB_SD_Li256ELb1ELb0ELi2EEENS1_25SingleTileBwdLPTSchedulerILb1ELi128ELb1EEEEEEEEEvNT_6ParamsE$_ZZN4cute4takeILi1ELi3ENS_5tupleIJNS1_IJNS_1CILi1EEENS2_ILi512EEEiEEENS2_ILi4096EEENS1_IJiiEEEEEEEEDaRKT1_ENKUlDpRKT_E_clIJS6_S7_EEEDaSF_:
[----:B------:R-:W-:Y:S02]  /*e0b0*/  IADD3 R2, R1, 0x1380, RZ ;  /* 0x0000138001027810 */ /* 0x000fe40007ffe0ff */
[----:B------:R-:W-:Y:S02]  /*e0c0*/  MOV R6, 0xe0f0 ;  /* 0x0000e0f000067802 */ /* 0x000fe40000000f00 */
[----:B------:R-:W-:Y:S02]  /*e0d0*/  IADD3 R2, R2, c[0x0][0x20], RZ ;  /* 0x0000080002027a10 */ /* 0x000fe40007ffe0ff */
[----:B------:R-:W-:Y:S05]  /*e0e0*/  CALL.REL.NOINC `($_ZN7cutlass13device_kernelIN5flash19enable_sm80_to_sm89INS1_16FlashAttnBwdSm80INS1_25CollectiveMainloopBwdSm80ILi2ELi2EN4cute5tupleIJNS5_1CILi128EEES8_NS7_ILi64EEEEEENS_10bfloat16_tEfNS_4arch4Sm80ELb1ELb0ELb1ELb1ELb1ELb0ELb0ELb0ELi2ELi4ELi4ELi4ELb0EEENS1_21CollectiveEpilogueBwdISA_SB_SD_Li256ELb1ELb0ELi2EEENS1_25SingleTileBwdLPTSchedulerILb1ELi128ELb1EEEEEEEEEvNT_6ParamsE$_ZN4cute3eso3ESOILb1ELb0EJNS_1CILi4096EEENS_5tupleIJiiEEEEEC2ERKS3_RKS5_) ;  /* 0xffffb7e000007944 */ /* 0x000fea0003c3ffff */
[----:B-1----:R1:W5:Y:S01]  /*e0f0*/  LDL.64 R2, [R1+0x1380] ;  /* 0x0013800001027983 */ /* 0x0023620000100a00 */
[----:B------:R-:W-:-:S04]  /*e100*/  MOV R5, 0x0 ;  /* 0x0000000000057802 */ /* 0x000fc80000000f00 */
[----:B------:R-:W-:Y:S05]  /*e110*/  RET.REL.NODEC R4 `(_ZN7cutlass13device_kernelIN5flash19enable_sm80_to_sm89INS1_16FlashAttnBwdSm80INS1_25CollectiveMainloopBwdSm80ILi2ELi2EN4cute5tupleIJNS5_1CILi128EEES8_NS7_ILi64EEEEEENS_10bfloat16_tEfNS_4arch4Sm80ELb1ELb0ELb1ELb1ELb1ELb0ELb0ELb0ELi2ELi4ELi4ELi4ELb0EEENS1_21CollectiveEpilogueBwdISA_SB_SD_Li256ELb1ELb0ELi2EEENS1_25SingleTileBwdLPTSchedulerILb1ELi128ELb1EEEEEEEEEvNT_6ParamsE) ;  /* 0xffff1ee004007950 */ /* 0x000fea0003c3ffff */
        .type           $_ZN7cutlass13device_kernelIN5flash19enable_sm80_to_sm89INS1_16FlashAttnBwdSm80INS1_25CollectiveMainloopBwdSm80ILi2ELi2EN4cute5tupleIJNS5_1CILi128EEES8_NS7_ILi64EEEEEENS_10bfloat16_tEfNS_4arch4Sm80ELb1ELb0ELb1ELb1ELb1ELb0ELb0ELb0ELi2ELi4ELi4ELi4ELb0EEENS1_21CollectiveEpilogueBwdISA_SB_SD_Li256ELb1ELb0ELi2EEENS1_25SingleTileBwdLPTSchedulerILb1ELi128ELb1EEEEEEEEEvNT_6ParamsE$_ZZN4cute4takeILi1ELi3ENS_5tupleIJNS1_IJNS_1CILi1EEEiEEENS2_ILi1024EEENS1_IJiiEEEEEEEEDaRKT1_ENKUlDpRKT_E_clIJS5_S6_EEEDaSE_,@function
        .size           $_ZN7cutlass13device_kernelIN5flash19enable_sm80_to_sm89INS1_16FlashAttnBwdSm80INS1_25CollectiveMainloopBwdSm80ILi2ELi2EN4cute5tupleIJNS5_1CILi128EEES8_NS7_ILi64EEEEEENS_10bfloat16_tEfNS_4arch4Sm80ELb1ELb0ELb1ELb1ELb1ELb0ELb0ELb0ELi2ELi4ELi4ELi4ELb0EEENS1_21CollectiveEpilogueBwdISA_SB_SD_Li256ELb1ELb0ELi2EEENS1_25SingleTileBwdLPTSchedulerILb1ELi128ELb1EEEEEEEEEvNT_6ParamsE$_ZZN4cute4takeILi1ELi3ENS_5tupleIJNS1_IJNS_1CILi1EEEiEEENS2_ILi1024EEENS1_IJiiEEEEEEEEDaRKT1_ENKUlDpRKT_E_clIJS5_S6_EEEDaSE_,($_ZN7cutlass13device_kernelIN5flash19enable_sm80_to_sm89INS1_16FlashAttnBwdSm80INS1_25CollectiveMainloopBwdSm80ILi2ELi2EN4cute5tupleIJNS5_1CILi128EEES8_NS7_ILi64EEEEEENS_10bfloat16_tEfNS_4arch4Sm80ELb1ELb0ELb1ELb1ELb1ELb0ELb0ELb0ELi2ELi4ELi4ELi4ELb0EEENS1_21CollectiveEpilogueBwdISA_SB_SD_Li256ELb1ELb0ELi2EEENS1_25SingleTileBwdLPTSchedulerILb1ELi128ELb1EEEEEEEEEvNT_6ParamsE$_ZZN4cute4takeILi1ELi3ENS_5tupleIJNS1_IJiNS_1CILi512EEEEEENS1_IJiiEEENS2_ILi1024EEEEEEEEDaRKT1_ENKUlDpRKT_E_clIJS5_S6_EEEDaSE_ - $_ZN7cutlass13device_kernelIN5flash19enable_sm80_to_sm89INS1_16FlashAttnBwdSm80INS1_25CollectiveMainloopBwdSm80ILi2ELi2EN4cute5tupleIJNS5_1CILi128EEES8_NS7_ILi64EEEEEENS_10bfloat16_tEfNS_4arch4Sm80ELb1ELb0ELb1ELb1ELb1ELb0ELb0ELb0ELi2ELi4ELi4ELi4ELb0EEENS1_21CollectiveEpilogueBwdISA_SB_SD_Li256ELb1ELb0ELi2EEENS1_25SingleTileBwdLPTSchedulerILb1ELi128ELb1EEEEEEEEEvNT_6ParamsE$_ZZN4cute4takeILi1ELi3ENS_5tupleIJNS1_IJNS_1CILi1EEEiEEENS2_ILi1024EEENS1_IJiiEEEEEEEEDaRKT1_ENKUlDpRKT_E_clIJS5_S6_EEEDaSE_)
$_ZN7cutlass13device_kernelIN5flash19enable_sm80_to_sm89INS1_16FlashAttnBwdSm80INS1_25CollectiveMainloopBwdSm80ILi2ELi2EN4cute5tupleIJNS5_1CILi128EEES8_NS7_ILi64EEEEEENS_10bfloat16_tEfNS_4arch4Sm80ELb1ELb0ELb1ELb1ELb1ELb0ELb0ELb0ELi2ELi4ELi4ELi4ELb0EEENS1_21CollectiveEpilogueBwdISA_SB_SD_Li256ELb1ELb0ELi2EEENS1_25SingleTileBwdLPTSchedulerILb1ELi128ELb1EEEEEEEEEvNT_6ParamsE$_ZZN4cute4takeILi1ELi3ENS_5tupleIJNS1_IJNS_1CILi1EEEiEEENS2_ILi1024EEENS1_IJiiEEEEEEEEDaRKT1_ENKUlDpRKT_E_clIJS5_S6_EEEDaSE_:
[----:B------:R-:W-:Y:S02]  /*e120*/  IADD3 R2, R1, 0x1380, RZ ;  /* 0x0000138001027810 */ /* 0x000fe40007ffe0ff */
[----:B------:R-:W-:Y:S02]  /*e130*/  MOV R6, 0xe160 ;  /* 0x0000e16000067802 */ /* 0x000fe40000000f00 */
[----:B------:R-:W-:Y:S02]  /*e140*/  IADD3 R2, R2, c[0x0][0x20], RZ ;  /* 0x0000080002027a10 */ /* 0x000fe40007ffe0ff */
[----:B------:R-:W-:Y:S05]  /*e150*/  CALL.REL.NOINC `($_ZN7cutlass13device_kernelIN5flash19enable_sm80_to_sm89INS1_16FlashAttnBwdSm80INS1_25CollectiveMainloopBwdSm80ILi2ELi2EN4cute5tupleIJNS5_1CILi128EEES8_NS7_ILi64EEEEEENS_10bfloat16_tEfNS_4arch4Sm80ELb1ELb0ELb1ELb1ELb1ELb0ELb0ELb0ELi2ELi4ELi4ELi4ELb0EEENS1_21CollectiveEpilogueBwdISA_SB_SD_Li256ELb1ELb0ELi2EEENS1_25SingleTileBwdLPTSchedulerILb1ELi128ELb1EEEEEEEEEvNT_6ParamsE$_ZN4cute3eso3ESOILb1ELb0EJNS_1CILi1024EEENS_5tupleIJiiEEEEEC2ERKS3_RKS5_) ;  /* 0xffffb18000007944 */ /* 0x000fea0003c3ffff */
[----:B-1----:R1:W5:Y:S01]  /*e160*/  LDL.64 R2, [R1+0x1380] ;  /* 0x0013800001027983 */ /* 0x0023620000100a00 */
[----:B------:R-:W-:-:S04]  /*e170*/  MOV R5, 0x0 ;  /* 0x0000000000057802 */ /* 0x000fc80000000f00 */
[----:B------:R-:W-:Y:S05]  /*e180*/  RET.REL.NODEC R4 `(_ZN7cutlass13device_kernelIN5flash19enable_sm80_to_sm89INS1_16FlashAttnBwdSm80INS1_25CollectiveMainloopBwdSm80ILi2ELi2EN4cute5tupleIJNS5_1CILi128EEES8_NS7_ILi64EEEEEENS_10bfloat16_tEfNS_4arch4Sm80ELb1ELb0ELb1ELb1ELb1ELb0ELb0ELb0ELi2ELi4ELi4ELi4ELb0EEENS1_21CollectiveEpilogueBwdISA_SB_SD_Li256ELb1ELb0ELi2EEENS1_25SingleTileBwdLPTSchedulerILb1ELi128ELb1EEEEEEEEEvNT_6ParamsE) ;  /* 0xffff1e7004007950 */ /* 0x000fea0003c3ffff */
        .type           $_ZN7cutlass13device_kernelIN5flash19enable_sm80_to_sm89INS1_16FlashAttnBwdSm80INS1_25CollectiveMainloopBwdSm80ILi2ELi2EN4cute5tupleIJNS5_1CILi128EEES8_NS7_ILi64EEEEEENS_10bfloat16_tEfNS_4arch4Sm80ELb1ELb0ELb1ELb1ELb1ELb0ELb0ELb0ELi2ELi4ELi4ELi4ELb0EEENS1_21CollectiveEpilogueBwdISA_SB_SD_Li256ELb1ELb0ELi2EEENS1_25SingleTileBwdLPTSchedulerILb1ELi128ELb1EEEEEEEEEvNT_6ParamsE$_ZZN4cute4takeILi1ELi3ENS_5tupleIJNS1_IJiNS_1CILi512EEEEEENS1_IJiiEEENS2_ILi1024EEEEEEEEDaRKT1_ENKUlDpRKT_E_clIJS5_S6_EEEDaSE_,@function
        .size           $_ZN7cutlass13device_kernelIN5flash19enable_sm80_to_sm89INS1_16FlashAttnBwdSm80INS1_25CollectiveMainloopBwdSm80ILi2ELi2EN4cute5tupleIJNS5_1CILi128EEES8_NS7_ILi64EEEEEENS_10bfloat16_tEfNS_4arch4Sm80ELb1ELb0ELb1ELb1ELb1ELb0ELb0ELb0ELi2ELi4ELi4ELi4ELb0EEENS1_21CollectiveEpilogueBwdISA_SB_SD_Li256ELb1ELb0ELi2EEENS1_25SingleTileBwdLPTSchedulerILb1ELi128ELb1EEEEEEEEEvNT_6ParamsE$_ZZN4cute4takeILi1ELi3ENS_5tupleIJNS1_IJiNS_1CILi512EEEEEENS1_IJiiEEENS2_ILi1024EEEEEEEEDaRKT1_ENKUlDpRKT_E_clIJS5_S6_EEEDaSE_,($_ZN7cutlass13device_kernelIN5flash19enable_sm80_to_sm89INS1_16FlashAttnBwdSm80INS1_25CollectiveMainloopBwdSm80ILi2ELi2EN4cute5tupleIJNS5_1CILi128EEES8_NS7_ILi64EEEEEENS_10bfloat16_tEfNS_4arch4Sm80ELb1ELb0ELb1ELb1ELb1ELb0ELb0ELb0ELi2ELi4ELi4ELi4ELb0EEENS1_21CollectiveEpilogueBwdISA_SB_SD_Li256ELb1ELb0ELi2EEENS1_25SingleTileBwdLPTSchedulerILb1ELi128ELb1EEEEEEEEEvNT_6ParamsE$_ZZN4cute5sliceINS_5tupleIJNS1_IJNS_10UnderscoreENS_1CILi0EEEEEENS1_IJS4_S2_EEEEEENS1_IJNS1_IJNS1_IJNS3_ILi1EEES4_EEES4_EEENS1_IJNS1_IJS4_S4_EEEiEEEEEEEEDaRKT_RKT0_ENKUlRKT_RKT0_E_clIS6_SC_EEDaSM_SP_ - $_ZN7cutlass13device_kernelIN5flash19enable_sm80_to_sm89INS1_16FlashAttnBwdSm80INS1_25CollectiveMainloopBwdSm80ILi2ELi2EN4cute5tupleIJNS5_1CILi128EEES8_NS7_ILi64EEEEEENS_10bfloat16_tEfNS_4arch4Sm80ELb1ELb0ELb1ELb1ELb1ELb0ELb0ELb0ELi2ELi4ELi4ELi4ELb0EEENS1_21CollectiveEpilogueBwdISA_SB_SD_Li256ELb1ELb0ELi2EEENS1_25SingleTileBwdLPTSchedulerILb1ELi128ELb1EEEEEEEEEvNT_6ParamsE$_ZZN4cute4takeILi1ELi3ENS_5tupleIJNS1_IJiNS_1CILi512EEEEEENS1_IJiiEEENS2_ILi1024EEEEEEEEDaRKT1_ENKUlDpRKT_E_clIJS5_S6_EEEDaSE_)
$_ZN7cutlass13device_kernelIN5flash19enable_sm80_to_sm89INS1_16FlashAttnBwdSm80INS1_25CollectiveMainloopBwdSm80ILi2ELi2EN4cute5tupleIJNS5_1CILi128EEES8_NS7_ILi64EEEEEENS_10bfloat16_tEfNS_4arch4Sm80ELb1ELb0ELb1ELb1ELb1ELb0ELb0ELb0ELi2ELi4ELi4ELi4ELb0EEENS1_21CollectiveEpilogueBwdISA_SB_SD_Li256ELb1ELb0ELi2EEENS1_25SingleTileBwdLPTSchedulerILb1ELi128ELb1EEEEEEEEEvNT_6ParamsE$_ZZN4cute4takeILi1ELi3ENS_5tupleIJNS1_IJiNS_1CILi512EEEEEENS1_IJiiEEENS2_ILi1024EEEEEEEEDaRKT1_ENKUlDpRKT_E_clIJS5_S6_EEEDaSE_:
[----:B------:R-:W-:Y:S02]  /*e190*/  IADD3 R2, R1, 0x1680, RZ ;  /* 0x0000168001027810 */ /* 0x000fe40007ffe0ff */
[----:B------:R-:W-:Y:S02]  /*e1a0*/  MOV R6, 0xe1d0 ;  /* 0x0000e1d000067802 */ /* 0x000fe40000000f00 */
[----:B------:R-:W-:Y:S02]  /*e1b0*/  IADD3 R2, R2, c[0x0][0x20], RZ ;  /* 0x0000080002027a10 */ /* 0x000fe40007ffe0ff */
[----:B------:R-:W-:Y:S05]  /*e1c0*/  CALL.REL.NOINC `($_ZN7cutlass13device_kernelIN5flash19enable_sm80_to_sm89INS1_16FlashAttnBwdSm80INS1_25CollectiveMainloopBwdSm80ILi2ELi2EN4cute5tupleIJNS5_1CILi128EEES8_NS7_ILi64EEEEEENS_10bfloat16_tEfNS_4arch4Sm80ELb1ELb0ELb1ELb1ELb1ELb0ELb0ELb0ELi2ELi4ELi4ELi4ELb0EEENS1_21CollectiveEpilogueBwdISA_SB_SD_Li256ELb1ELb0ELi2EEENS1_25SingleTileBwdLPTSchedulerILb1ELi128ELb1EEEEEEEEEvNT_6ParamsE$_ZN4cute3eso3ESOILb0ELb1EJNS_5tupleIJiiEEENS_1CILi1024EEEEEC2ERKS3_RKS5_) ;  /* 0xffffa8a000007944 */ /* 0x000fea0003c3ffff */
[----:B-1----:R1:W5:Y:S01]  /*e1d0*/  LDL.64 R2, [R1+0x1680] ;  /* 0x0016800001027983 */ /* 0x0023620000100a00 */
[----:B------:R-:W-:-:S04]  /*e1e0*/  MOV R5, 0x0 ;  /* 0x0000000000057802 */ /* 0x000fc80000000f00 */
[----:B------:R-:W-:Y:S05]  /*e1f0*/  RET.REL.NODEC R4 `(_ZN7cutlass13device_kernelIN5flash19enable_sm80_to_sm89INS1_16FlashAttnBwdSm80INS1_25CollectiveMainloopBwdSm80ILi2ELi2EN4cute5tupleIJNS5_1CILi128EEES8_NS7_ILi64EEEEEENS_10bfloat16_tEfNS_4arch4Sm80ELb1ELb0ELb1ELb1ELb1ELb0ELb0ELb0ELi2ELi4ELi4ELi4ELb0EEENS1_21CollectiveEpilogueBwdISA_SB_SD_Li256ELb1ELb0ELi2EEENS1_25SingleTileBwdLPTSchedulerILb1ELi128ELb1EEEEEEEEEvNT_6ParamsE) ;  /* 0xffff1e0004007950 */ /* 0x000fea0003c3ffff */
        .type           $_ZN7cutlass13device_kernelIN5flash19enable_sm80_to_sm89INS1_16FlashAttnBwdSm80INS1_25CollectiveMainloopBwdSm80ILi2ELi2EN4cute5tupleIJNS5_1CILi128EEES8_NS7_ILi64EEEEEENS_10bfloat16_tEfNS_4arch4Sm80ELb1ELb0ELb1ELb1ELb1ELb0ELb0ELb0ELi2ELi4ELi4ELi4ELb0EEENS1_21CollectiveEpilogueBwdISA_SB_SD_Li256ELb1ELb0ELi2EEENS1_25SingleTileBwdLPTSchedulerILb1ELi128ELb1EEEEEEEEEvNT_6ParamsE$_ZZN4cute5sliceINS_5tupleIJNS1_IJNS_10UnderscoreENS_1CILi0EEEEEENS1_IJS4_S2_EEEEEENS1_IJNS1_IJNS1_IJNS3_ILi1EEES4_EEES4_EEENS1_IJNS1_IJS4_S4_EEEiEEEEEEEEDaRKT_RKT0_ENKUlRKT_RKT0_E_clIS6_SC_EEDaSM_SP_,@function
        .size           $_ZN7cutlass13device_kernelIN5flash19enable_sm80_to_sm89INS1_16FlashAttnBwdSm80INS1_25CollectiveMainloopBwdSm80ILi2ELi2EN4cute5tupleIJNS5_1CILi128EEES8_NS7_ILi64EEEEEENS_10bfloat16_tEfNS_4arch4Sm80ELb1ELb0ELb1ELb1ELb1ELb0ELb0ELb0ELi2ELi4ELi4ELi4ELb0EEENS1_21CollectiveEpilogueBwdISA_SB_SD_Li256ELb1ELb0ELi2EEENS1_25SingleTileBwdLPTSchedulerILb1ELi128ELb1EEEEEEEEEvNT_6ParamsE$_ZZN4cute5sliceINS_5tupleIJNS1_IJNS_10UnderscoreENS_1CILi0EEEEEENS1_IJS4_S2_EEEEEENS1_IJNS1_IJNS1_IJNS3_ILi1EEES4_EEES4_EEENS1_IJNS1_IJS4_S4_EEEiEEEEEEEEDaRKT_RKT0_ENKUlRKT_RKT0_E_clIS6_SC_EEDaSM_SP_,($_ZN7cutlass13device_kernelIN5flash19enable_sm80_to_sm89INS1_16FlashAttnBwdSm80INS1_25CollectiveMainloopBwdSm80ILi2ELi2EN4cute5tupleIJNS5_1CILi128EEES8_NS7_ILi64EEEEEENS_10bfloat16_tEfNS_4arch4Sm80ELb1ELb0ELb1ELb1ELb1ELb0ELb0ELb0ELi2ELi4ELi4ELi4ELb0EEENS1_21CollectiveEpilogueBwdISA_SB_SD_Li256ELb1ELb0ELi2EEENS1_25SingleTileBwdLPTSchedulerILb1ELi128ELb1EEEEEEEEEvNT_6ParamsE$_ZZN4cute5sliceINS_5tupleIJNS_10UnderscoreES2_NS_1CILi0EEEEEENS1_IJNS1_IJNS3_ILi1EEES4_EEEiNS3_ILi1024EEEEEEEEDaRKT_RKT0_ENKUlRKT_RKT0_E_clIS2_iEEDaSI_SL_ - $_ZN7cutlass13device_kernelIN5flash19enable_sm80_to_sm89INS1_16FlashAttnBwdSm80INS1_25CollectiveMainloopBwdSm80ILi2ELi2EN4cute5tupleIJNS5_1CILi128EEES8_NS7_ILi64EEEEEENS_10bfloat16_tEfNS_4arch4Sm80ELb1ELb0ELb1ELb1ELb1ELb0ELb0ELb0ELi2ELi4ELi4ELi4ELb0EEENS1_21CollectiveEpilogueBwdISA_SB_SD_Li256ELb1ELb0ELi2EEENS1_25SingleTileBwdLPTSchedulerILb1ELi128ELb1EEEEEEEEEvNT_6ParamsE$_ZZN4cute5sliceINS_5tupleIJNS1_IJNS_10UnderscoreENS_1CILi0EEEEEENS1_IJS4_S2_EEEEEENS1_IJNS1_IJNS1_IJNS3_ILi1EEES4_EEES4_EEENS1_IJNS1_IJS4_S4_EEEiEEEEEEEEDaRKT_RKT0_ENKUlRKT_RKT0_E_clIS6_SC_EEDaSM_SP_)
$_ZN7cutlass13device_kernelIN5flash19enable_sm80_to_sm89INS1_16FlashAttnBwdSm80INS1_25CollectiveMainloopBwdSm80ILi2ELi2EN4cute5tupleIJNS5_1CILi128EEES8_NS7_ILi64EEEEEENS_10bfloat16_tEfNS_4arch4Sm80ELb1ELb0ELb1ELb1ELb1ELb0ELb0ELb0ELi2ELi4ELi4ELi4ELb0EEENS1_21CollectiveEpilogueBwdISA_SB_SD_Li256ELb1ELb0ELi2EEENS1_25SingleTileBwdLPTSchedulerILb1ELi128ELb1EEEEEEEEEvNT_6ParamsE$_ZZN4cute5sliceINS_5tupleIJNS1_IJNS_10UnderscoreENS_1CILi0EEEEEENS1_IJS4_S2_EEEEEENS1_IJNS1_IJNS1_IJNS3_ILi1EEES4_EEES4_EEENS1_IJNS1_IJS4_S4_EEEiEEEEEEEEDaRKT_RKT0_ENKUlRKT_RKT0_E_clIS6_SC_EEDaSM_SP_:
[----:B------:R-:W-:Y:S02]  /*e200*/  MOV R10, 0xe220 ;  /* 0x0000e220000a7802 */ /* 0x000fe40000000f00 */
[----:B------:R-:W-:Y:S05]  /*e210*/  CALL.REL.NOINC `($_ZN7cutlass13device_kernelIN5flash19enable_sm80_to_sm89INS1_16FlashAttnBwdSm80INS1_25CollectiveMainloopBwdSm80ILi2ELi2EN4cute5tupleIJNS5_1CILi128EEES8_NS7_ILi64EEEEEENS_10bfloat16_tEfNS_4arch4Sm80ELb1ELb0ELb1ELb1ELb1ELb0ELb0ELb0ELi2ELi4ELi4ELi4ELb0EEENS1_21CollectiveEpilogueBwdISA_SB_SD_Li256ELb1ELb0ELi2EEENS1_25SingleTileBwdLPTSchedulerILb1ELi128ELb1EEEEEEEEEvNT_6ParamsE$_ZZN4cute6detail10lift_sliceINS_5tupleIJNS_1CILi0EEENS_10UnderscoreEEEENS2_IJNS2_IJS4_S4_EEEiEEEEEDaRKT_RKT0_ENKUlRKT_RKT0_E_clIS5_iEEDaSH_SK_) ;  /* 0x000002a000007944 */ /* 0x000fea0003c00000 */
[----:B------:R-:W-:Y:S02]  /*e220*/  MOV R10, 0xe240 ;  /* 0x0000e240000a7802 */ /* 0x000fe40000000f00 */
[----:B-1---5:R-:W-:Y:S05]  /*e230*/  CALL.REL.NOINC `($_ZN7cutlass13device_kernelIN5flash19enable_sm80_to_sm89INS1_16FlashAttnBwdSm80INS1_25CollectiveMainloopBwdSm80ILi2ELi2EN4cute5tupleIJNS5_1CILi128EEES8_NS7_ILi64EEEEEENS_10bfloat16_tEfNS_4arch4Sm80ELb1ELb0ELb1ELb1ELb1ELb0ELb0ELb0ELi2ELi4ELi4ELi4ELb0EEENS1_21CollectiveEpilogueBwdISA_SB_SD_Li256ELb1ELb0ELi2EEENS1_25SingleTileBwdLPTSchedulerILb1ELi128ELb1EEEEEEEEEvNT_6ParamsE$_ZZN4cute12filter_tupleINS_5tupleIJNS_1CILi0EEENS_10UnderscoreEEEENS1_IJNS1_IJS3_S3_EEEiEEEZNS_6detail10lift_sliceIS5_S7_EEDaRKT_RKT0_EUlRKT_RKT0_E_EEDaSC_SF_OT1_ENKUlDpSI_E_clIJNS1_IJEEENS1_IJiEEEEEEDaSP_) ;  /* 0xffffef5000007944 */ /* 0x022fea0003c3ffff */
[----:B------:R-:W-:Y:S02]  /*e240*/  MOV R7, 0x0 ;  /* 0x0000000000077802 */ /* 0x000fe40000000f00 */
[----:B-----5:R-:W-:Y:S02]  /*e250*/  MOV R3, R2 ;  /* 0x0000000200037202 */ /* 0x020fe40000000f00 */
[----:B------:R-:W-:Y:S05]  /*e260*/  RET.REL.NODEC R6 `(_ZN7cutlass13device_kernelIN5flash19enable_sm80_to_sm89INS1_16FlashAttnBwdSm80INS1_25CollectiveMainloopBwdSm80ILi2ELi2EN4cute5tupleIJNS5_1CILi128EEES8_NS7_ILi64EEEEEENS_10bfloat16_tEfNS_4arch4Sm80ELb1ELb0ELb1ELb1ELb1ELb0ELb0ELb0ELi2ELi4ELi4ELi4ELb0EEENS1_21CollectiveEpilogueBwdISA_SB_SD_Li256ELb1ELb0ELi2EEENS1_25SingleTileBwdLPTSchedulerILb1ELi128ELb1EEEEEEEEEvNT_6ParamsE) ;  /* 0xffff1d9006007950 */ /* 0x000fea0003c3ffff */
        .type           $_ZN7cutlass13device_kernelIN5flash19enable_sm80_to_sm89INS1_16FlashAttnBwdSm80INS1_25CollectiveMainloopBwdSm80ILi2ELi2EN4cute5tupleIJNS5_1CILi128EEES8_NS7_ILi64EEEEEENS_10bfloat16_tEfNS_4arch4Sm80ELb1ELb0ELb1ELb1ELb1ELb0ELb0ELb0ELi2ELi4ELi4ELi4ELb0EEENS1_21CollectiveEpilogueBwdISA_SB_SD_Li256ELb1ELb0ELi2EEENS1_25SingleTileBwdLPTSchedulerILb1ELi128ELb1EEEEEEEEEvNT_6ParamsE$_ZZN4cute5sliceINS_5tupleIJNS_10UnderscoreES2_NS_1CILi0EEEEEENS1_IJNS1_IJNS3_ILi1EEES4_EEEiNS3_ILi1024EEEEEEEEDaRKT_RKT0_ENKUlRKT_RKT0_E_clIS2_iEEDaSI_SL_,@function
        .size           $_ZN7cutlass13device_kernelIN5flash19enable_sm80_to_sm89INS1_16FlashAttnBwdSm80INS1_25CollectiveMainloopBwdSm80ILi2ELi2EN4cute5tupleIJNS5_1CILi128EEES8_NS7_ILi64EEEEEENS_10bfloat16_tEfNS_4arch4Sm80ELb1ELb0ELb1ELb1ELb1ELb0ELb0ELb0ELi2ELi4ELi4ELi4ELb0EEENS1_21CollectiveEpilogueBwdISA_SB_SD_Li256ELb1ELb0ELi2EEENS1_25SingleTileBwdLPTSchedulerILb1ELi128ELb1EEEEEEEEEvNT_6ParamsE$_ZZN4cute5sliceINS_5tupleIJNS_10UnderscoreES2_NS_1CILi0EEEEEENS1_IJNS1_IJNS3_ILi1EEES4_EEEiNS3_ILi1024EEEEEEEEDaRKT_RKT0_ENKUlRKT_RKT0_E_clIS2_iEEDaSI_SL_,($_ZN7cutlass13device_kernelIN5flash19enable_sm80_to_sm89INS1_16FlashAttnBwdSm80INS1_25CollectiveMainloopBwdSm80ILi2ELi2EN4cute5tupleIJNS5_1CILi128EEES8_NS7_ILi64EEEEEENS_10bfloat16_tEfNS_4arch4Sm80ELb1ELb0ELb1ELb1ELb1ELb0ELb0ELb0ELi2ELi4ELi4ELi4ELb0EEENS1_21CollectiveEpilogueBwdISA_SB_SD_Li256ELb1ELb0ELi2EEENS1_25SingleTileBwdLPTSchedulerILb1ELi128ELb1EEEEEEEEEvNT_6ParamsE$_ZZN4cute5sliceINS_5tupleIJNS_10UnderscoreES2_S2_iEEENS1_IJNS1_IJNS_1CILi1EEENS4_ILi0EEEEEENS4_ILi4096EEENS1_IJiiEEENS1_IJS6_NS4_ILi8192EEEEEEEEEEEDaRKT_RKT0_ENKUlRKT_RKT0_E_clIS2_S9_EEDaSL_SO_ - $_ZN7cutlass13device_kernelIN5flash19enable_sm80_to_sm89INS1_16FlashAttnBwdSm80INS1_25CollectiveMainloopBwdSm80ILi2ELi2EN4cute5tupleIJNS5_1CILi128EEES8_NS7_ILi64EEEEEENS_10bfloat16_tEfNS_4arch4Sm80ELb1ELb0ELb1ELb1ELb1ELb0ELb0ELb0ELi2ELi4ELi4ELi4ELb0EEENS1_21CollectiveEpilogueBwdISA_SB_SD_Li256ELb1ELb0ELi2EEENS1_25SingleTileBwdLPTSchedulerILb1ELi128ELb1EEEEEEEEEvNT_6ParamsE$_ZZN4cute5sliceINS_5tupleIJNS_10UnderscoreES2_NS_1CILi0EEEEEENS1_IJNS1_IJNS3_ILi1EEES4_EEEiNS3_ILi1024EEEEEEEEDaRKT_RKT0_ENKUlRKT_RKT0_E_clIS2_iEEDaSI_SL_)
$_ZN7cutlass13device_kernelIN5flash19enable_sm80_to_sm89INS1_16FlashAttnBwdSm80INS1_25CollectiveMainloopBwdSm80ILi2ELi2EN4cute5tupleIJNS5_1CILi128EEES8_NS7_ILi64EEEEEENS_10bfloat16_tEfNS_4arch4Sm80ELb1ELb0ELb1ELb1ELb1ELb0ELb0ELb0ELi2ELi4ELi4ELi4ELb0EEENS1_21CollectiveEpilogueBwdISA_SB_SD_Li256ELb1ELb0ELi2EEENS1_25SingleTileBwdLPTSchedulerILb1ELi128ELb1EEEEEEEEEvNT_6ParamsE$_ZZN4cute5sliceINS_5tupleIJNS_10UnderscoreES2_NS_1CILi0EEEEEENS1_IJNS1_IJNS3_ILi1EEES4_EEEiNS3_ILi1024EEEEEEEEDaRKT_RKT0_ENKUlRKT_RKT0_E_clIS2_iEEDaSI_SL_:
[----:B------:R-:W-:Y:S02]  /*e270*/  IADD3 R2, R1, 0x1680, RZ ;  /* 0x0000168001027810 */ /* 0x000fe40007ffe0ff */
[----:B------:R-:W-:Y:S02]  /*e280*/  MOV R8, 0xe2b0 ;  /* 0x0000e2b000087802 */ /* 0x000fe40000000f00 */
[----:B------:R-:W-:Y:S02]  /*e290*/  IADD3 R2, R2, c[0x0][0x20], RZ ;  /* 0x0000080002027a10 */ /* 0x000fe40007ffe0ff */
[----:B------:R-:W-:Y:S05]  /*e2a0*/  CALL.REL.NOINC `($_ZN7cutlass13device_kernelIN5flash19enable_sm80_to_sm89INS1_16FlashAttnBwdSm80INS1_25CollectiveMainloopBwdSm80ILi2ELi2EN4cute5tupleIJNS5_1CILi128EEES8_NS7_ILi64EEEEEENS_10bfloat16_tEfNS_4arch4Sm80ELb1ELb0ELb1ELb1ELb1ELb0ELb0ELb0ELi2ELi4ELi4ELi4ELb0EEENS1_21CollectiveEpilogueBwdISA_SB_SD_Li256ELb1ELb0ELi2EEENS1_25SingleTileBwdLPTSchedulerILb1ELi128ELb1EEEEEEEEEvNT_6ParamsE$_ZN4cute3eso3ESOILb0ELb1EJiEEC2ERKi) ;  /* 0xffffa8c000007944 */ /* 0x000fea0003c3ffff */
[----:B-1----:R1:W5:Y:S01]  /*e2b0*/  LDL R3, [R1+0x1680] ;  /* 0x0016800001037983 */ /* 0x0023620000100800 */
[----:B------:R-:W-:-:S04]  /*e2c0*/  MOV R11, 0x0 ;  /* 0x00000000000b7802 */ /* 0x000fc80000000f00 */
[----:B------:R-:W-:Y:S05]  /*e2d0*/  RET.REL.NODEC R10 `(_ZN7cutlass13device_kernelIN5flash19enable_sm80_to_sm89INS1_16FlashAttnBwdSm80INS1_25CollectiveMainloopBwdSm80ILi2ELi2EN4cute5tupleIJNS5_1CILi128EEES8_NS7_ILi64EEEEEENS_10bfloat16_tEfNS_4arch4Sm80ELb1ELb0ELb1ELb1ELb1ELb0ELb0ELb0ELi2ELi4ELi4ELi4ELb0EEENS1_21CollectiveEpilogueBwdISA_SB_SD_Li256ELb1ELb0ELi2EEENS1_25SingleTileBwdLPTSchedulerILb1ELi128ELb1EEEEEEEEEvNT_6ParamsE) ;  /* 0xffff1d200a007950 */ /* 0x000fea0003c3ffff */
        .type           $_ZN7cutlass13device_kernelIN5flash19enable_sm80_to_sm89INS1_16FlashAttnBwdSm80INS1_25CollectiveMainloopBwdSm80ILi2ELi2EN4cute5tupleIJNS5_1CILi128EEES8_NS7_ILi64EEEEEENS_10bfloat16_tEfNS_4arch4Sm80ELb1ELb0ELb1ELb1ELb1ELb0ELb0ELb0ELi2ELi4ELi4ELi4ELb0EEENS1_21CollectiveEpilogueBwdISA_SB_SD_Li256ELb1ELb0ELi2EEENS1_25SingleTileBwdLPTSchedulerILb1ELi128ELb1EEEEEEEEEvNT_6ParamsE$_ZZN4cute5sliceINS_5tupleIJNS_10UnderscoreES2_S2_iEEENS1_IJNS1_IJNS_1CILi1EEENS4_ILi0EEEEEENS4_ILi4096EEENS1_IJiiEEENS1_IJS6_NS4_ILi8192EEEEEEEEEEEDaRKT_RKT0_ENKUlRKT_RKT0_E_clIS2_S9_EEDaSL_SO_,@function
        .size           $_ZN7cutlass13device_kernelIN5flash19enable_sm80_to_sm89INS1_16FlashAttnBwdSm80INS1_25CollectiveMainloopBwdSm80ILi2ELi2EN4cute5tupleIJNS5_1CILi128EEES8_NS7_ILi64EEEEEENS_10bfloat16_tEfNS_4arch4Sm80ELb1ELb0ELb1ELb1ELb1ELb0ELb0ELb0ELi2ELi4ELi4ELi4ELb0EEENS1_21CollectiveEpilogueBwdISA_SB_SD_Li256ELb1ELb0ELi2EEENS1_25SingleTileBwdLPTSchedulerILb1ELi128ELb1EEEEEEEEEvNT_6ParamsE$_ZZN4cute5sliceINS_5tupleIJNS_10UnderscoreES2_S2_iEEENS1_IJNS1_IJNS_1CILi1EEENS4_ILi0EEEEEENS4_ILi4096EEENS1_IJiiEEENS1_IJS6_NS4_ILi8192EEEEEEEEEEEDaRKT_RKT0_ENKUlRKT_RKT0_E_clIS2_S9_EEDaSL_SO_,($_ZN7cutlass13device_kernelIN5flash19enable_sm80_to_sm89INS1_16FlashAttnBwdSm80INS1_25CollectiveMainloopBwdSm80ILi2ELi2EN4cute5tupleIJNS5_1CILi128EEES8_NS7_ILi64EEEEEENS_10bfloat16_tEfNS_4arch4Sm80ELb1ELb0ELb1ELb1ELb1ELb0ELb0ELb0ELi2ELi4ELi4ELi4ELb0EEENS1_21CollectiveEpilogueBwdISA_SB_SD_Li256ELb1ELb0ELi2EEENS1_25SingleTileBwdLPTSchedulerILb1ELi128ELb1EEEEEEEEEvNT_6ParamsE$_ZZN4cute5sliceINS_5tupleIJNS_10UnderscoreES2_S2_iEEENS1_IJNS1_IJNS_1CILi1EEENS4_ILi0EEEEEEiNS4_ILi1024EEENS4_ILi8192EEEEEEEEDaRKT_RKT0_ENKUlRKT_RKT0_E_clIS2_iEEDaSJ_SM_ - $_ZN7cutlass13device_kernelIN5flash19enable_sm80_to_sm89INS1_16FlashAttnBwdSm80INS1_25CollectiveMainloopBwdSm80ILi2ELi2EN4cute5tupleIJNS5_1CILi128EEES8_NS7_ILi64EEEEEENS_10bfloat16_tEfNS_4arch4Sm80ELb1ELb0ELb1ELb1ELb1ELb0ELb0ELb0ELi2ELi4ELi4ELi4ELb0EEENS1_21CollectiveEpilogueBwdISA_SB_SD_Li256ELb1ELb0ELi2EEENS1_25SingleTileBwdLPTSchedulerILb1ELi128ELb1EEEEEEEEEvNT_6ParamsE$_ZZN4cute5sliceINS_5tupleIJNS_10UnderscoreES2_S2_iEEENS1_IJNS1_IJNS_1CILi1EEENS4_ILi0EEEEEENS4_ILi4096EEENS1_IJiiEEENS1_IJS6_NS4_ILi8192EEEEEEEEEEEDaRKT_RKT0_ENKUlRKT_RKT0_E_clIS2_S9_EEDaSL_SO_)
$_ZN7cutlass13device_kernelIN5flash19enable_sm80_to_sm89INS1_16FlashAttnBwdSm80INS1_25CollectiveMainloopBwdSm80ILi2ELi2EN4cute5tupleIJNS5_1CILi128EEES8_NS7_ILi64EEEEEENS_10bfloat16_tEfNS_4arch4Sm80ELb1ELb0ELb1ELb1ELb1ELb0ELb0ELb0ELi2ELi4ELi4ELi4ELb0EEENS1_21CollectiveEpilogueBwdISA_SB_SD_Li256ELb1ELb0ELi2EEENS1_25SingleTileBwdLPTSchedulerILb1ELi128ELb1EEEEEEEEEvNT_6ParamsE$_ZZN4cute5sliceINS_5tupleIJNS_10UnderscoreES2_S2_iEEENS1_IJNS1_IJNS_1CILi1EEENS4_ILi0EEEEEENS4_ILi4096EEENS1_IJiiEEENS1_IJS6_NS4_ILi8192EEEEEEEEEEEDaRKT_RKT0_ENKUlRKT_RKT0_E_clIS2_S9_EEDaSL_SO_:
[----:B------:R-:W-:Y:S02]  /*e2e0*/  IADD3 R2, R1, 0x1380, RZ ;  /* 0x0000138001027810 */ /* 0x000fe40007ffe0ff */
[----:B------:R-:W-:Y:S02]  /*e2f0*/  MOV R6, 0xe320 ;  /* 0x0000e32000067802 */ /* 0x000fe40000000f00 */
[----:B------:R-:W-:Y:S02]  /*e300*/  IADD3 R2, R2, c[0x0][0x20], RZ ;  /* 0x0000080002027a10 */ /* 0x000fe40007ffe0ff */
[----:B------:R-:W-:Y:S05]  /*e310*/  CALL.REL.NOINC `($_ZN7cutlass13device_kernelIN5flash19enable_sm80_to_sm89INS1_16FlashAttnBwdSm80INS1_25CollectiveMainloopBwdSm80ILi2ELi2EN4cute5tupleIJNS5_1CILi128EEES8_NS7_ILi64EEEEEENS_10bfloat16_tEfNS_4arch4Sm80ELb1ELb0ELb1ELb1ELb1ELb0ELb0ELb0ELi2ELi4ELi4ELi4ELb0EEENS1_21CollectiveEpilogueBwdISA_SB_SD_Li256ELb1ELb0ELi2EEENS1_25SingleTileBwdLPTSchedulerILb1ELi128ELb1EEEEEEEEEvNT_6ParamsE$_ZN4cute3eso3ESOILb0ELb1EJNS_5tupleIJiiEEEEEC2ERKS3_) ;  /* 0xffffa6f000007944 */ /* 0x000fea0003c3ffff */
[----:B-1----:R1:W5:Y:S01]  /*e320*/  LDL.64 R2, [R1+0x1380] ;  /* 0x0013800001027983 */ /* 0x0023620000100a00 */
[----:B------:R-:W-:-:S04]  /*e330*/  MOV R5, 0x0 ;  /* 0x0000000000057802 */ /* 0x000fc80000000f00 */
[----:B------:R-:W-:Y:S05]  /*e340*/  RET.REL.NODEC R4 `(_ZN7cutlass13device_kernelIN5flash19enable_sm80_to_sm89INS1_16FlashAttnBwdSm80INS1_25CollectiveMainloopBwdSm80ILi2ELi2EN4cute5tupleIJNS5_1CILi128EEES8_NS7_ILi64EEEEEENS_10bfloat16_tEfNS_4arch4Sm80ELb1ELb0ELb1ELb1ELb1ELb0ELb0ELb0ELi2ELi4ELi4ELi4ELb0EEENS1_21CollectiveEpilogueBwdISA_SB_SD_Li256ELb1ELb0ELi2EEENS1_25SingleTileBwdLPTSchedulerILb1ELi128ELb1EEEEEEEEEvNT_6ParamsE) ;  /* 0xffff1cb004007950 */ /* 0x000fea0003c3ffff */
        .type           $_ZN7cutlass13device_kernelIN5flash19enable_sm80_to_sm89INS1_16FlashAttnBwdSm80INS1_25CollectiveMainloopBwdSm80ILi2ELi2EN4cute5tupleIJNS5_1CILi128EEES8_NS7_ILi64EEEEEENS_10bfloat16_tEfNS_4arch4Sm80ELb1ELb0ELb1ELb1ELb1ELb0ELb0ELb0ELi2ELi4ELi4ELi4ELb0EEENS1_21CollectiveEpilogueBwdISA_SB_SD_Li256ELb1ELb0ELi2EEENS1_25SingleTileBwdLPTSchedulerILb1ELi128ELb1EEEEEEEEEvNT_6ParamsE$_ZZN4cute5sliceINS_5tupleIJNS_10UnderscoreES2_S2_iEEENS1_IJNS1_IJNS_1CILi1EEENS4_ILi0EEEEEEiNS4_ILi1024EEENS4_ILi8192EEEEEEEEDaRKT_RKT0_ENKUlRKT_RKT0_E_clIS2_iEEDaSJ_SM_,@function
        .size           $_ZN7cutlass13device_kernelIN5flash19enable_sm80_to_sm89INS1_16FlashAttnBwdSm80INS1_25CollectiveMainloopBwdSm80ILi2ELi2EN4cute5tupleIJNS5_1CILi128EEES8_NS7_ILi64EEEEEENS_10bfloat16_tEfNS_4arch4Sm80ELb1ELb0ELb1ELb1ELb1ELb0ELb0ELb0ELi2ELi4ELi4ELi4ELb0EEENS1_21CollectiveEpilogueBwdISA_SB_SD_Li256ELb1ELb0ELi2EEENS1_25SingleTileBwdLPTSchedulerILb1ELi128ELb1EEEEEEEEEvNT_6ParamsE$_ZZN4cute5sliceINS_5tupleIJNS_10UnderscoreES2_S2_iEEENS1_IJNS1_IJNS_1CILi1EEENS4_ILi0EEEEEEiNS4_ILi1024EEENS4_ILi8192EEEEEEEEDaRKT_RKT0_ENKUlRKT_RKT0_E_clIS2_iEEDaSJ_SM_,($_ZN7cutlass13device_kernelIN5flash19enable_sm80_to_sm89INS1_16FlashAttnBwdSm80INS1_25CollectiveMainloopBwdSm80ILi2ELi2EN4cute5tupleIJNS5_1CILi128EEES8_NS7_ILi64EEEEEENS_10bfloat16_tEfNS_4arch4Sm80ELb1ELb0ELb1ELb1ELb1ELb0ELb0ELb0ELi2ELi4ELi4ELi4ELb0EEENS1_21CollectiveEpilogueBwdISA_SB_SD_Li256ELb1ELb0ELi2EEENS1_25SingleTileBwdLPTSchedulerILb1ELi128ELb1EEEEEEEEEvNT_6ParamsE$_ZZN4cute5sliceINS_5tupleIJNS_10UnderscoreES2_S2_iEEENS1_IJNS1_IJNS_1CILi1EEENS4_ILi0EEEEEElS6_lEEEEEDaRKT_RKT0_ENKUlRKT_RKT0_E_clIS2_lEEDaSH_SK_ - $_ZN7cutlass13device_kernelIN5flash19enable_sm80_to_sm89INS1_16FlashAttnBwdSm80INS1_25CollectiveMainloopBwdSm80ILi2ELi2EN4cute5tupleIJNS5_1CILi128EEES8_NS7_ILi64EEEEEENS_10bfloat16_tEfNS_4arch4Sm80ELb1ELb0ELb1ELb1ELb1ELb0ELb0ELb0ELi2ELi4ELi4ELi4ELb0EEENS1_21CollectiveEpilogueBwdISA_SB_SD_Li256ELb1ELb0ELi2EEENS1_25SingleTileBwdLPTSchedulerILb1ELi128ELb1EEEEEEEEEvNT_6ParamsE$_ZZN4cute5sliceINS_5tupleIJNS_10UnderscoreES2_S2_iEEENS1_IJNS1_IJNS_1CILi1EEENS4_ILi0EEEEEEiNS4_ILi1024EEENS4_ILi8192EEEEEEEEDaRKT_RKT0_ENKUlRKT_RKT0_E_clIS2_iEEDaSJ_SM_)
$_ZN7cutlass13device_kernelIN5flash19enable_sm80_to_sm89INS1_16FlashAttnBwdSm80INS1_25CollectiveMainloopBwdSm80ILi2ELi2EN4cute5tupleIJNS5_1CILi128EEES8_NS7_ILi64EEEEEENS_10bfloat16_tEfNS_4arch4Sm80ELb1ELb0ELb1ELb1ELb1ELb0ELb0ELb0ELi2ELi4ELi4ELi4ELb0EEENS1_21CollectiveEpilogueBwdISA_SB_SD_Li256ELb1ELb0ELi2EEENS1_25SingleTileBwdLPTSchedulerILb1ELi128ELb1EEEEEEEEEvNT_6ParamsE$_ZZN4cute5sliceINS_5tupleIJNS_10UnderscoreES2_S2_iEEENS1_IJNS1_IJNS_1CILi1EEENS4_ILi0EEEEEEiNS4_ILi1024EEENS4_ILi8192EEEEEEEEDaRKT_RKT0_ENKUlRKT_RKT0_E_clIS2_iEEDaSJ_SM_:
[----:B------:R-:W-:Y:S02]  /*e350*/  IADD3 R2, R1, 0x1380, RZ ;  /* 0x0000138001027810 */ /* 0x000fe40007ffe0ff */
[----:B------:R-:W-:Y:S02]  /*e360*/  MOV R8, 0xe390 ;  /* 0x0000e39000087802 */ /* 0x000fe40000000f00 */
[----:B------:R-:W-:Y:S02]  /*e370*/  IADD3 R2, R2, c[0x0][0x20], RZ ;  /* 0x0000080002027a10 */ /* 0x000fe40007ffe0ff */
[----:B------:R-:W-:Y:S05]  /*e380*/  CALL.REL.NOINC `($_ZN7cutlass13device_kernelIN5flash19enable_sm80_to_sm89INS1_16FlashAttnBwdSm80INS1_25CollectiveMainloopBwdSm80ILi2ELi2EN4cute5tupleIJNS5_1CILi128EEES8_NS7_ILi64EEEEEENS_10bfloat16_tEfNS_4arch4Sm80ELb1ELb0ELb1ELb1ELb1ELb0ELb0ELb0ELi2ELi4ELi4ELi4ELb0EEENS1_21CollectiveEpilogueBwdISA_SB_SD_Li256ELb1ELb0ELi2EEENS1_25SingleTileBwdLPTSchedulerILb1ELi128ELb1EEEEEEEEEvNT_6ParamsE$_ZN4cute3eso3ESOILb0ELb1EJiEEC2ERKi) ;  /* 0xffffa7e000007944 */ /* 0x000fea0003c3ffff */
[----:B-1----:R1:W5:Y:S01]  /*e390*/  LDL R3, [R1+0x1380] ;  /* 0x0013800001037983 */ /* 0x0023620000100800 */
[----:B------:R-:W-:Y:S02]  /*e3a0*/  MOV R8, R4 ;  /* 0x0000000400087202 */ /* 0x000fe40000000f00 */
[----:B------:R-:W-:-:S04]  /*e3b0*/  MOV R9, 0x0 ;  /* 0x0000000000097802 */ /* 0x000fc80000000f00 */
[----:B------:R-:W-:Y:S05]  /*e3c0*/  RET.REL.NODEC R8 `(_ZN7cutlass13device_kernelIN5flash19enable_sm80_to_sm89INS1_16FlashAttnBwdSm80INS1_25CollectiveMainloopBwdSm80ILi2ELi2EN4cute5tupleIJNS5_1CILi128EEES8_NS7_ILi64EEEEEENS_10bfloat16_tEfNS_4arch4Sm80ELb1ELb0ELb1ELb1ELb1ELb0ELb0ELb0ELi2ELi4ELi4ELi4ELb0EEENS1_21CollectiveEpilogueBwdISA_SB_SD_Li256ELb1ELb0ELi2EEENS1_25SingleTileBwdLPTSchedulerILb1ELi128ELb1EEEEEEEEEvNT_6ParamsE) ;  /* 0xffff1c3008007950 */ /* 0x000fea0003c3ffff */
        .type           $_ZN7cutlass13device_kernelIN5flash19enable_sm80_to_sm89INS1_16FlashAttnBwdSm80INS1_25CollectiveMainloopBwdSm80ILi2ELi2EN4cute5tupleIJNS5_1CILi128EEES8_NS7_ILi64EEEEEENS_10bfloat16_tEfNS_4arch4Sm80ELb1ELb0ELb1ELb1ELb1ELb0ELb0ELb0ELi2ELi4ELi4ELi4ELb0EEENS1_21CollectiveEpilogueBwdISA_SB_SD_Li256ELb1ELb0ELi2EEENS1_25SingleTileBwdLPTSchedulerILb1ELi128ELb1EEEEEEEEEvNT_6ParamsE$_ZZN4cute5sliceINS_5tupleIJNS_10UnderscoreES2_S2_iEEENS1_IJNS1_IJNS_1CILi1EEENS4_ILi0EEEEEElS6_lEEEEEDaRKT_RKT0_ENKUlRKT_RKT0_E_clIS2_lEEDaSH_SK_,@function
        .size           $_ZN7cutlass13device_kernelIN5flash19enable_sm80_to_sm89INS1_16FlashAttnBwdSm80INS1_25CollectiveMainloopBwdSm80ILi2ELi2EN4cute5tupleIJNS5_1CILi128EEES8_NS7_ILi64EEEEEENS_10bfloat16_tEfNS_4arch4Sm80ELb1ELb0ELb1ELb1ELb1ELb0ELb0ELb0ELi2ELi4ELi4ELi4ELb0EEENS1_21CollectiveEpilogueBwdISA_SB_SD_Li256ELb1ELb0ELi2EEENS1_25SingleTileBwdLPTSchedulerILb1ELi128ELb1EEEEEEEEEvNT_6ParamsE$_ZZN4cute5sliceINS_5tupleIJNS_10UnderscoreES2_S2_iEEENS1_IJNS1_IJNS_1CILi1EEENS4_ILi0EEEEEElS6_lEEEEEDaRKT_RKT0_ENKUlRKT_RKT0_E_clIS2_lEEDaSH_SK_,($_ZN7cutlass13device_kernelIN5flash19enable_sm80_to_sm89INS1_16FlashAttnBwdSm80INS1_25CollectiveMainloopBwdSm80ILi2ELi2EN4cute5tupleIJNS5_1CILi128EEES8_NS7_ILi64EEEEEENS_10bfloat16_tEfNS_4arch4Sm80ELb1ELb0ELb1ELb1ELb1ELb0ELb0ELb0ELi2ELi4ELi4ELi4ELb0EEENS1_21CollectiveEpilogueBwdISA_SB_SD_Li256ELb1ELb0ELi2EEENS1_25SingleTileBwdLPTSchedulerILb1ELi128ELb1EEEEEEEEEvNT_6ParamsE$_ZZN4cute5sliceINS_5tupleIJNS_10UnderscoreES2_iEEENS1_IJNS1_IJNS_1CILi1EEENS4_ILi0EEEEEEiNS4_ILi1024EEEEEEEEDaRKT_RKT0_ENKUlRKT_RKT0_E_clIS2_iEEDaSI_SL_ - $_ZN7cutlass13device_kernelIN5flash19enable_sm80_to_sm89INS1_16FlashAttnBwdSm80INS1_25CollectiveMainloopBwdSm80ILi2ELi2EN4cute5tupleIJNS5_1CILi128EEES8_NS7_ILi64EEEEEENS_10bfloat16_tEfNS_4arch4Sm80ELb1ELb0ELb1ELb1ELb1ELb0ELb0ELb0ELi2ELi4ELi4ELi4ELb0EEENS1_21CollectiveEpilogueBwdISA_SB_SD_Li256ELb1ELb0ELi2EEENS1_25SingleTileBwdLPTSchedulerILb1ELi128ELb1EEEEEEEEEvNT_6ParamsE$_ZZN4cute5sliceINS_5tupleIJNS_10UnderscoreES2_S2_iEEENS1_IJNS1_IJNS_1CILi1EEENS4_ILi0EEEEEElS6_lEEEEEDaRKT_RKT0_ENKUlRKT_RKT0_E_clIS2_lEEDaSH_SK_)
$_ZN7cutlass13device_kernelIN5flash19enable_sm80_to_sm89INS1_16FlashAttnBwdSm80INS1_25CollectiveMainloopBwdSm80ILi2ELi2EN4cute5tupleIJNS5_1CILi128EEES8_NS7_ILi64EEEEEENS_10bfloat16_tEfNS_4arch4Sm80ELb1ELb0ELb1ELb1ELb1ELb0ELb0ELb0ELi2ELi4ELi4ELi4ELb0EEENS1_21CollectiveEpilogueBwdISA_SB_SD_Li256ELb1ELb0ELi2EEENS1_25SingleTileBwdLPTSchedulerILb1ELi128ELb1EEEEEEEEEvNT_6ParamsE$_ZZN4cute5sliceINS_5tupleIJNS_10UnderscoreES2_S2_iEEENS1_IJNS1_IJNS_1CILi1EEENS4_ILi0EEEEEElS6_lEEEEEDaRKT_RKT0_ENKUlRKT_RKT0_E_clIS2_lEEDaSH_SK_:
[----:B------:R-:W-:Y:S02]  /*e3d0*/  IADD3 R5, R1, 0x16a8, RZ ;  /* 0x000016a801057810 */ /* 0x000fe40007ffe0ff */
[----:B------:R-:W-:Y:S02]  /*e3e0*/  MOV R6, 0xe410 ;  /* 0x0000e41000067802 */ /* 0x000fe40000000f00 */
[----:B------:R-:W-:Y:S02]  /*e3f0*/  IADD3 R5, R5, c[0x0][0x20], RZ ;  /* 0x0000080005057a10 */ /* 0x000fe40007ffe0ff */
[----:B------:R-:W-:Y:S05]  /*e400*/  CALL.REL.NOINC `($_ZN7cutlass13device_kernelIN5flash19enable_sm80_to_sm89INS1_16FlashAttnBwdSm80INS1_25CollectiveMainloopBwdSm80ILi2ELi2EN4cute5tupleIJNS5_1CILi128EEES8_NS7_ILi64EEEEEENS_10bfloat16_tEfNS_4arch4Sm80ELb1ELb0ELb1ELb1ELb1ELb0ELb0ELb0ELi2ELi4ELi4ELi4ELb0EEENS1_21CollectiveEpilogueBwdISA_SB_SD_Li256ELb1ELb0ELi2EEENS1_25SingleTileBwdLPTSchedulerILb1ELi128ELb1EEEEEEEEEvNT_6ParamsE$_ZN4cute3eso3ESOILb0ELb1EJlEEC2ERKl) ;  /* 0xffffa96000007944 */ /* 0x000fea0003c3ffff */
[----:B-1----:R1:W5:Y:S01]  /*e410*/  LDL.64 R2, [R1+0x16a8] ;  /* 0x0016a80001027983 */ /* 0x0023620000100a00 */
[----:B------:R-:W-:-:S04]  /*e420*/  MOV R5, 0x0 ;  /* 0x0000000000057802 */ /* 0x000fc80000000f00 */
[----:B------:R-:W-:Y:S05]  /*e430*/  RET.REL.NODEC R4 `(_ZN7cutlass13device_kernelIN5flash19enable_sm80_to_sm89INS1_16FlashAttnBwdSm80INS1_25CollectiveMainloopBwdSm80ILi2ELi2EN4cute5tupleIJNS5_1CILi128EEES8_NS7_ILi64EEEEEENS_10bfloat16_tEfNS_4arch4Sm80ELb1ELb0ELb1ELb1ELb1ELb0ELb0ELb0ELi2ELi4ELi4ELi4ELb0EEENS1_21CollectiveEpilogueBwdISA_SB_SD_Li256ELb1ELb0ELi2EEENS1_25SingleTileBwdLPTSchedulerILb1ELi128ELb1EEEEEEEEEvNT_6ParamsE) ;  /* 0xffff1bc004007950 */ /* 0x000fea0003c3ffff */
        .type           $_ZN7cutlass13device_kernelIN5flash19enable_sm80_to_sm89INS1_16FlashAttnBwdSm80INS1_25CollectiveMainloopBwdSm80ILi2ELi2EN4cute5tupleIJNS5_1CILi128EEES8_NS7_ILi64EEEEEENS_10bfloat16_tEfNS_4arch4Sm80ELb1ELb0ELb1ELb1ELb1ELb0ELb0ELb0ELi2ELi4ELi4ELi4ELb0EEENS1_21CollectiveEpilogueBwdISA_SB_SD_Li256ELb1ELb0ELi2EEENS1_25SingleTileBwdLPTSchedulerILb1ELi128ELb1EEEEEEEEEvNT_6ParamsE$_ZZN4cute5sliceINS_5tupleIJNS_10UnderscoreES2_iEEENS1_IJNS1_IJNS_1CILi1EEENS4_ILi0EEEEEEiNS4_ILi1024EEEEEEEEDaRKT_RKT0_ENKUlRKT_RKT0_E_clIS2_iEEDaSI_SL_,@function
        .size           $_ZN7cutlass13device_kernelIN5flash19enable_sm80_to_sm89INS1_16FlashAttnBwdSm80INS1_25CollectiveMainloopBwdSm80ILi2ELi2EN4cute5tupleIJNS5_1CILi128EEES8_NS7_ILi64EEEEEENS_10bfloat16_tEfNS_4arch4Sm80ELb1ELb0ELb1ELb1ELb1ELb0ELb0ELb0ELi2ELi4ELi4ELi4ELb0EEENS1_21CollectiveEpilogueBwdISA_SB_SD_Li256ELb1ELb0ELi2EEENS1_25SingleTileBwdLPTSchedulerILb1ELi128ELb1EEEEEEEEEvNT_6ParamsE$_ZZN4cute5sliceINS_5tupleIJNS_10UnderscoreES2_iEEENS1_IJNS1_IJNS_1CILi1EEENS4_ILi0EEEEEEiNS4_ILi1024EEEEEEEEDaRKT_RKT0_ENKUlRKT_RKT0_E_clIS2_iEEDaSI_SL_,($_ZN7cutlass13device_kernelIN5flash19enable_sm80_to_sm89INS1_16FlashAttnBwdSm80INS1_25CollectiveMainloopBwdSm80ILi2ELi2EN4cute5tupleIJNS5_1CILi128EEES8_NS7_ILi64EEEEEENS_10bfloat16_tEfNS_4arch4Sm80ELb1ELb0ELb1ELb1ELb1ELb0ELb0ELb0ELi2ELi4ELi4ELi4ELb0EEENS1_21CollectiveEpilogueBwdISA_SB_SD_Li256ELb1ELb0ELi2EEENS1_25SingleTileBwdLPTSchedulerILb1ELi128ELb1EEEEEEEEEvNT_6ParamsE$_ZZN4cute6detail10lift_sliceINS_5tupleIJNS_1CILi0EEENS_10UnderscoreEEEENS2_IJNS2_IJS4_S4_EEEiEEEEEDaRKT_RKT0_ENKUlRKT_RKT0_E_clIS5_iEEDaSH_SK_ - $_ZN7cutlass13device_kernelIN5flash19enable_sm80_to_sm89INS1_16FlashAttnBwdSm80INS1_25CollectiveMainloopBwdSm80ILi2ELi2EN4cute5tupleIJNS5_1CILi128EEES8_NS7_ILi64EEEEEENS_10bfloat16_tEfNS_4arch4Sm80ELb1ELb0ELb1ELb1ELb1ELb0ELb0ELb0ELi2ELi4ELi4ELi4ELb0EEENS1_21CollectiveEpilogueBwdISA_SB_SD_Li256ELb1ELb0ELi2EEENS1_25SingleTileBwdLPTSchedulerILb1ELi128ELb1EEEEEEEEEvNT_6ParamsE$_ZZN4cute5sliceINS_5tupleIJNS_10UnderscoreES2_iEEENS1_IJNS1_IJNS_1CILi1EEENS4_ILi0EEEEEEiNS4_ILi1024EEEEEEEEDaRKT_RKT0_ENKUlRKT_RKT0_E_clIS2_iEEDaSI_SL_)
$_ZN7cutlass13device_kernelIN5flash19enable_sm80_to_sm89INS1_16FlashAttnBwdSm80INS1_25CollectiveMainloopBwdSm80ILi2ELi2EN4cute5tupleIJNS5_1CILi128EEES8_NS7_ILi64EEEEEENS_10bfloat16_tEfNS_4arch4Sm80ELb1ELb0ELb1ELb1ELb1ELb0ELb0ELb0ELi2ELi4ELi4ELi4ELb0EEENS1_21CollectiveEpilogueBwdISA_SB_SD_Li256ELb1ELb0ELi2EEENS1_25SingleTileBwdLPTSchedulerILb1ELi128ELb1EEEEEEEEEvNT_6ParamsE$_ZZN4cute5sliceINS_5tupleIJNS_10UnderscoreES2_iEEENS1_IJNS1_IJNS_1CILi1EEENS4_ILi0EEEEEEiNS4_ILi1024EEEEEEEEDaRKT_RKT0_ENKUlRKT_RKT0_E_clIS2_iEEDaSI_SL_:
        /* <DEDUP_REMOVED lines=8> */
        .type           $_ZN7cutlass13device_kernelIN5flash19enable_sm80_to_sm89INS1_16FlashAttnBwdSm80INS1_25CollectiveMainloopBwdSm80ILi2ELi2EN4cute5tupleIJNS5_1CILi128EEES8_NS7_ILi64EEEEEENS_10bfloat16_tEfNS_4arch4Sm80ELb1ELb0ELb1ELb1ELb1ELb0ELb0ELb0ELi2ELi4ELi4ELi4ELb0EEENS1_21CollectiveEpilogueBwdISA_SB_SD_Li256ELb1ELb0ELi2EEENS1_25SingleTileBwdLPTSchedulerILb1ELi128ELb1EEEEEEEEEvNT_6ParamsE$_ZZN4cute6detail10lift_sliceINS_5tupleIJNS_1CILi0EEENS_10UnderscoreEEEENS2_IJNS2_IJS4_S4_EEEiEEEEEDaRKT_RKT0_ENKUlRKT_RKT0_E_clIS5_iEEDaSH_SK_,@function
        .size           $_ZN7cutlass13device_kernelIN5flash19enable_sm80_to_sm89INS1_16FlashAttnBwdSm80INS1_25CollectiveMainloopBwdSm80ILi2ELi2EN4cute5tupleIJNS5_1CILi128EEES8_NS7_ILi64EEEEEENS_10bfloat16_tEfNS_4arch4Sm80ELb1ELb0ELb1ELb1ELb1ELb0ELb0ELb0ELi2ELi4ELi4ELi4ELb0EEENS1_21CollectiveEpilogueBwdISA_SB_SD_Li256ELb1ELb0ELi2EEENS1_25SingleTileBwdLPTSchedulerILb1ELi128ELb1EEEEEEEEEvNT_6ParamsE$_ZZN4cute6detail10lift_sliceINS_5tupleIJNS_1CILi0EEENS_10UnderscoreEEEENS2_IJNS2_IJS4_S4_EEEiEEEEEDaRKT_RKT0_ENKUlRKT_RKT0_E_clIS5_iEEDaSH_SK_,($_ZN7cutlass13device_kernelIN5flash19enable_sm80_to_sm89INS1_16FlashAttnBwdSm80INS1_25CollectiveMainloopBwdSm80ILi2ELi2EN4cute5tupleIJNS5_1CILi128EEES8_NS7_ILi64EEEEEENS_10bfloat16_tEfNS_4arch4Sm80ELb1ELb0ELb1ELb1ELb1ELb0ELb0ELb0ELi2ELi4ELi4ELi4ELb0EEENS1_21CollectiveEpilogueBwdISA_SB_SD_Li256ELb1ELb0ELi2EEENS1_25SingleTileBwdLPTSchedulerILb1ELi128ELb1EEEEEEEEEvNT_6ParamsE$_ZZN4cute6detail16composition_implINS_1CILi2EEEiNS_5tupleIJNS2_ILi1EEES3_EEENS4_IJNS2_ILi0EEES5_EEEEEDaRKT_RKT0_RKT1_RKT2_ENKUlRKT_RKT0_E_clIS3_S5_EEDaSN_SQ_ - $_ZN7cutlass13device_kernelIN5flash19enable_sm80_to_sm89INS1_16FlashAttnBwdSm80INS1_25CollectiveMainloopBwdSm80ILi2ELi2EN4cute5tupleIJNS5_1CILi128EEES8_NS7_ILi64EEEEEENS_10bfloat16_tEfNS_4arch4Sm80ELb1ELb0ELb1ELb1ELb1ELb0ELb0ELb0ELi2ELi4ELi4ELi4ELb0EEENS1_21CollectiveEpilogueBwdISA_SB_SD_Li256ELb1ELb0ELi2EEENS1_25SingleTileBwdLPTSchedulerILb1ELi128ELb1EEEEEEEEEvNT_6ParamsE$_ZZN4cute6detail10lift_sliceINS_5tupleIJNS_1CILi0EEENS_10UnderscoreEEEENS2_IJNS2_IJS4_S4_EEEiEEEEEDaRKT_RKT0_ENKUlRKT_RKT0_E_clIS5_iEEDaSH_SK_)
$_ZN7cutlass13device_kernelIN5flash19enable_sm80_to_sm89INS1_16FlashAttnBwdSm80INS1_25CollectiveMainloopBwdSm80ILi2ELi2EN4cute5tupleIJNS5_1CILi128EEES8_NS7_ILi64EEEEEENS_10bfloat16_tEfNS_4arch4Sm80ELb1ELb0ELb1ELb1ELb1ELb0ELb0ELb0ELi2ELi4ELi4ELi4ELb0EEENS1_21CollectiveEpilogueBwdISA_SB_SD_Li256ELb1ELb0ELi2EEENS1_25SingleTileBwdLPTSchedulerILb1ELi128ELb1EEEEEEEEEvNT_6ParamsE$_ZZN4cute6detail10lift_sliceINS_5tupleIJNS_1CILi0EEENS_10UnderscoreEEEENS2_IJNS2_IJS4_S4_EEEiEEEEEDaRKT_RKT0_ENKUlRKT_RKT0_E_clIS5_iEEDaSH_SK_:
[----:B------:R-:W-:Y:S02]  /*e4c0*/  IADD3 R2, R1, 0x1680, RZ ;  /* 0x0000168001027810 */ /* 0x000fe40007ffe0ff */
[----:B------:R-:W-:Y:S02]  /*e4d0*/  MOV R8, 0xe500 ;  /* 0x0000e50000087802 */ /* 0x000fe40000000f00 */
[----:B------:R-:W-:Y:S02]  /*e4e0*/  IADD3 R2, R2, c[0x0][0x20], RZ ;  /* 0x0000080002027a10 */ /* 0x000fe40007ffe0ff */
[----:B------:R-:W-:Y:S05]  /*e4f0*/  CALL.REL.NOINC `($_ZN7cutlass13device_kernelIN5flash19enable_sm80_to_sm89INS1_16FlashAttnBwdSm80INS1_25CollectiveMainloopBwdSm80ILi2ELi2EN4cute5tupleIJNS5_1CILi128EEES8_NS7_ILi64EEEEEENS_10bfloat16_tEfNS_4arch4Sm80ELb1ELb0ELb1ELb1ELb1ELb0ELb0ELb0ELi2ELi4ELi4ELi4ELb0EEENS1_21CollectiveEpilogueBwdISA_SB_SD_Li256ELb1ELb0ELi2EEENS1_25SingleTileBwdLPTSchedulerILb1ELi128ELb1EEEEEEEEEvNT_6ParamsE$_ZN4cute3eso3ESOILb0ELb1EJiEEC2ERKi) ;  /* 0xffffa67000007944 */ /* 0x000fea0003c3ffff */
[----:B-1----:R1:W5:Y:S01]  /*e500*/  LDL R3, [R1+0x1680] ;  /* 0x0016800001037983 */ /* 0x0023620000100800 */
[----:B------:R-:W-:-:S04]  /*e510*/  MOV R11, 0x0 ;  /* 0x00000000000b7802 */ /* 0x000fc80000000f00 */
[----:B------:R-:W-:Y:S05]  /*e520*/  RET.REL.NODEC R10 `(_ZN7cutlass13device_kernelIN5flash19enable_sm80_to_sm89INS1_16FlashAttnBwdSm80INS1_25CollectiveMainloopBwdSm80ILi2ELi2EN4cute5tupleIJNS5_1CILi128EEES8_NS7_ILi64EEEEEENS_10bfloat16_tEfNS_4arch4Sm80ELb1ELb0ELb1ELb1ELb1ELb0ELb0ELb0ELi2ELi4ELi4ELi4ELb0EEENS1_21CollectiveEpilogueBwdISA_SB_SD_Li256ELb1ELb0ELi2EEENS1_25SingleTileBwdLPTSchedulerILb1ELi128ELb1EEEEEEEEEvNT_6ParamsE) ;  /* 0xffff1ad00a007950 */ /* 0x000fea0003c3ffff */
        .type           $_ZN7cutlass13device_kernelIN5flash19enable_sm80_to_sm89INS1_16FlashAttnBwdSm80INS1_25CollectiveMainloopBwdSm80ILi2ELi2EN4cute5tupleIJNS5_1CILi128EEES8_NS7_ILi64EEEEEENS_10bfloat16_tEfNS_4arch4Sm80ELb1ELb0ELb1ELb1ELb1ELb0ELb0ELb0ELi2ELi4ELi4ELi4ELb0EEENS1_21CollectiveEpilogueBwdISA_SB_SD_Li256ELb1ELb0ELi2EEENS1_25SingleTileBwdLPTSchedulerILb1ELi128ELb1EEEEEEEEEvNT_6ParamsE$_ZZN4cute6detail16composition_implINS_1CILi2EEEiNS_5tupleIJNS2_ILi1EEES3_EEENS4_IJNS2_ILi0EEES5_EEEEEDaRKT_RKT0_RKT1_RKT2_ENKUlRKT_RKT0_E_clIS3_S5_EEDaSN_SQ_,@function
        .size           $_ZN7cutlass13device_kernelIN5flash19enable_sm80_to_sm89INS1_16FlashAttnBwdSm80INS1_25CollectiveMainloopBwdSm80ILi2ELi2EN4cute5tupleIJNS5_1CILi128EEES8_NS7_ILi64EEEEEENS_10bfloat16_tEfNS_4arch4Sm80ELb1ELb0ELb1ELb1ELb1ELb0ELb0ELb0ELi2ELi4ELi4ELi4ELb0EEENS1_21CollectiveEpilogueBwdISA_SB_SD_Li256ELb1ELb0ELi2EEENS1_25SingleTileBwdLPTSchedulerILb1ELi128ELb1EEEEEEEEEvNT_6ParamsE$_ZZN4cute6detail16composition_implINS_1CILi2EEEiNS_5tupleIJNS2_ILi1EEES3_EEENS4_IJNS2_ILi0EEES5_EEEEEDaRKT_RKT0_RKT1_RKT2_ENKUlRKT_RKT0_E_clIS3_S5_EEDaSN_SQ_,($_ZN7cutlass13device_kernelIN5flash19enable_sm80_to_sm89INS1_16FlashAttnBwdSm80INS1_25CollectiveMainloopBwdSm80ILi2ELi2EN4cute5tupleIJNS5_1CILi128EEES8_NS7_ILi64EEEEEENS_10bfloat16_tEfNS_4arch4Sm80ELb1ELb0ELb1ELb1ELb1ELb0ELb0ELb0ELi2ELi4ELi4ELi4ELb0EEENS1_21CollectiveEpilogueBwdISA_SB_SD_Li256ELb1ELb0ELi2EEENS1_25SingleTileBwdLPTSchedulerILb1ELi128ELb1EEEEEEEEEvNT_6ParamsE$_ZZN4cute6detail16composition_implINS_5tupleIJNS_1CILi16EEENS3_ILi2EEES5_S5_NS3_ILi4EEES5_EEENS2_IJNS3_ILi1EEEiiiNS3_ILi144EEENS3_ILi512EEEEEENS2_IJNS2_IJS5_S5_EEES6_NS3_ILi8EEEEEENS2_IJNS2_IJNS3_ILi64EEESA_EEES4_NS3_ILi1024EEEEEEEEDaRKT_RKT0_RKT1_RKT2_ENKUlRKT_RKT0_E_clIS6_S4_EEDaSX_S10_ - $_ZN7cutlass13device_kernelIN5flash19enable_sm80_to_sm89INS1_16FlashAttnBwdSm80INS1_25CollectiveMainloopBwdSm80ILi2ELi2EN4cute5tupleIJNS5_1CILi128EEES8_NS7_ILi64EEEEEENS_10bfloat16_tEfNS_4arch4Sm80ELb1ELb0ELb1ELb1ELb1ELb0ELb0ELb0ELi2ELi4ELi4ELi4ELb0EEENS1_21CollectiveEpilogueBwdISA_SB_SD_Li256ELb1ELb0ELi2EEENS1_25SingleTileBwdLPTSchedulerILb1ELi128ELb1EEEEEEEEEvNT_6ParamsE$_ZZN4cute6detail16composition_implINS_1CILi2EEEiNS_5tupleIJNS2_ILi1EEES3_EEENS4_IJNS2_ILi0EEES5_EEEEEDaRKT_RKT0_RKT1_RKT2_ENKUlRKT_RKT0_E_clIS3_S5_EEDaSN_SQ_)
$_ZN7cutlass13device_kernelIN5flash19enable_sm80_to_sm89INS1_16FlashAttnBwdSm80INS1_25CollectiveMainloopBwdSm80ILi2ELi2EN4cute5tupleIJNS5_1CILi128EEES8_NS7_ILi64EEEEEENS_10bfloat16_tEfNS_4arch4Sm80ELb1ELb0ELb1ELb1ELb1ELb0ELb0ELb0ELi2ELi4ELi4ELi4ELb0EEENS1_21CollectiveEpilogueBwdISA_SB_SD_Li256ELb1ELb0ELi2EEENS1_25SingleTileBwdLPTSchedulerILb1ELi128ELb1EEEEEEEEEvNT_6ParamsE$_ZZN4cute6detail16composition_implINS_1CILi2EEEiNS_5tupleIJNS2_ILi1EEES3_EEENS4_IJNS2_ILi0EEES5_EEEEEDaRKT_RKT0_RKT1_RKT2_ENKUlRKT_RKT0_E_clIS3_S5_EEDaSN_SQ_:
[----:B------:R-:W-:Y:S02]  /*e530*/  IADD3 R2, R1, 0x1688, RZ ;  /* 0x0000168801027810 */ /* 0x000fe40007ffe0ff */
[----:B------:R-:W-:Y:S02]  /*e540*/  MOV R6, 0xe570 ;  /* 0x0000e57000067802 */ /* 0x000fe40000000f00 */
[----:B------:R-:W-:Y:S02]  /*e550*/  IADD3 R2, R2, c[0x0][0x20], RZ ;  /* 0x0000080002027a10 */ /* 0x000fe40007ffe0ff */
[----:B------:R-:W-:Y:S05]  /*e560*/  CALL.REL.NOINC `($_ZN7cutlass13device_kernelIN5flash19enable_sm80_to_sm89INS1_16FlashAttnBwdSm80INS1_25CollectiveMainloopBwdSm80ILi2ELi2EN4cute5tupleIJNS5_1CILi128EEES8_NS7_ILi64EEEEEENS_10bfloat16_tEfNS_4arch4Sm80ELb1ELb0ELb1ELb1ELb1ELb0ELb0ELb0ELi2ELi4ELi4ELi4ELb0EEENS1_21CollectiveEpilogueBwdISA_SB_SD_Li256ELb1ELb0ELi2EEENS1_25SingleTileBwdLPTSchedulerILb1ELi128ELb1EEEEEEEEEvNT_6ParamsE$_ZN4cute5tupleIJNS_1CILi2EEEiEEC2ERKS2_RKi) ;  /* 0xffffe22000007944 */ /* 0x000fea0003c3ffff */
[----:B------:R1:W5:Y:S01]  /*e570*/  LDL R3, [R1+0x1688] ;  /* 0x0016880001037983 */ /* 0x0003620000100800 */
[----:B------:R-:W-:-:S04]  /*e580*/  MOV R9, 0x0 ;  /* 0x0000000000097802 */ /* 0x000fc80000000f00 */
[----:B------:R-:W-:Y:S05]  /*e590*/  RET.REL.NODEC R8 `(_ZN7cutlass13device_kernelIN5flash19enable_sm80_to_sm89INS1_16FlashAttnBwdSm80INS1_25CollectiveMainloopBwdSm80ILi2ELi2EN4cute5tupleIJNS5_1CILi128EEES8_NS7_ILi64EEEEEENS_10bfloat16_tEfNS_4arch4Sm80ELb1ELb0ELb1ELb1ELb1ELb0ELb0ELb0ELi2ELi4ELi4ELi4ELb0EEENS1_21CollectiveEpilogueBwdISA_SB_SD_Li256ELb1ELb0ELi2EEENS1_25SingleTileBwdLPTSchedulerILb1ELi128ELb1EEEEEEEEEvNT_6ParamsE) ;  /* 0xffff1a6008007950 */ /* 0x000fea0003c3ffff */
        .type           $_ZN7cutlass13device_kernelIN5flash19enable_sm80_to_sm89INS1_16FlashAttnBwdSm80INS1_25CollectiveMainloopBwdSm80ILi2ELi2EN4cute5tupleIJNS5_1CILi128EEES8_NS7_ILi64EEEEEENS_10bfloat16_tEfNS_4arch4Sm80ELb1ELb0ELb1ELb1ELb1ELb0ELb0ELb0ELi2ELi4ELi4ELi4ELb0EEENS1_21CollectiveEpilogueBwdISA_SB_SD_Li256ELb1ELb0ELi2EEENS1_25SingleTileBwdLPTSchedulerILb1ELi128ELb1EEEEEEEEEvNT_6ParamsE$_ZZN4cute6detail16composition_implINS_5tupleIJNS_1CILi16EEENS3_ILi2EEES5_S5_NS3_ILi4EEES5_EEENS2_IJNS3_ILi1EEEiiiNS3_ILi144EEENS3_ILi512EEEEEENS2_IJNS2_IJS5_S5_EEES6_NS3_ILi8EEEEEENS2_IJNS2_IJNS3_ILi64EEESA_EEES4_NS3_ILi1024EEEEEEEEDaRKT_RKT0_RKT1_RKT2_ENKUlRKT_RKT0_E_clIS6_S4_EEDaSX_S10_,@function
        .size           $_ZN7cutlass13device_kernelIN5flash19enable_sm80_to_sm89INS1_16FlashAttnBwdSm80INS1_25CollectiveMainloopBwdSm80ILi2ELi2EN4cute5tupleIJNS5_1CILi128EEES8_NS7_ILi64EEEEEENS_10bfloat16_tEfNS_4arch4Sm80ELb1ELb0ELb1ELb1ELb1ELb0ELb0ELb0ELi2ELi4ELi4ELi4ELb0EEENS1_21CollectiveEpilogueBwdISA_SB_SD_Li256ELb1ELb0ELi2EEENS1_25SingleTileBwdLPTSchedulerILb1ELi128ELb1EEEEEEEEEvNT_6ParamsE$_ZZN4cute6detail16composition_implINS_5tupleIJNS_1CILi16EEENS3_ILi2EEES5_S5_NS3_ILi4EEES5_EEENS2_IJNS3_ILi1EEEiiiNS3_ILi144EEENS3_ILi512EEEEEENS2_IJNS2_IJS5_S5_EEES6_NS3_ILi8EEEEEENS2_IJNS2_IJNS3_ILi64EEESA_EEES4_NS3_ILi1024EEEEEEEEDaRKT_RKT0_RKT1_RKT2_ENKUlRKT_RKT0_E_clIS6_S4_EEDaSX_S10_,($_ZN7cutlass13device_kernelIN5flash19enable_sm80_to_sm89INS1_16FlashAttnBwdSm80INS1_25CollectiveMainloopBwdSm80ILi2ELi2EN4cute5tupleIJNS5_1CILi128EEES8_NS7_ILi64EEEEEENS_10bfloat16_tEfNS_4arch4Sm80ELb1ELb0ELb1ELb1ELb1ELb0ELb0ELb0ELi2ELi4ELi4ELi4ELb0EEENS1_21CollectiveEpilogueBwdISA_SB_SD_Li256ELb1ELb0ELi2EEENS1_25SingleTileBwdLPTSchedulerILb1ELi128ELb1EEEEEEEEEvNT_6ParamsE$_ZZN4cute6detail16composition_implINS_5tupleIJNS_1CILi16EEENS3_ILi2EEES5_S5_NS3_ILi4EEES5_EEENS2_IJNS3_ILi1EEEiiiNS3_ILi144EEENS3_ILi512EEEEEENS2_IJNS2_IJS5_S5_EEES6_NS3_ILi8EEEEEENS2_IJNS2_IJNS3_ILi64EEESA_EEES4_NS3_ILi1024EEEEEEEEDaRKT_RKT0_RKT1_RKT2_ENKUlRKT_RKT0_E_clISC_SG_EEDaSX_S10_ - $_ZN7cutlass13device_kernelIN5flash19enable_sm80_to_sm89INS1_16FlashAttnBwdSm80INS1_25CollectiveMainloopBwdSm80ILi2ELi2EN4cute5tupleIJNS5_1CILi128EEES8_NS7_ILi64EEEEEENS_10bfloat16_tEfNS_4arch4Sm80ELb1ELb0ELb1ELb1ELb1ELb0ELb0ELb0ELi2ELi4ELi4ELi4ELb0EEENS1_21CollectiveEpilogueBwdISA_SB_SD_Li256ELb1ELb0ELi2EEENS1_25SingleTileBwdLPTSchedulerILb1ELi128ELb1EEEEEEEEEvNT_6ParamsE$_ZZN4cute6detail16composition_implINS_5tupleIJNS_1CILi16EEENS3_ILi2EEES5_S5_NS3_ILi4EEES5_EEENS2_IJNS3_ILi1EEEiiiNS3_ILi144EEENS3_ILi512EEEEEENS2_IJNS2_IJS5_S5_EEES6_NS3_ILi8EEEEEENS2_IJNS2_IJNS3_ILi64EEESA_EEES4_NS3_ILi1024EEEEEEEEDaRKT_RKT0_RKT1_RKT2_ENKUlRKT_RKT0_E_clIS6_S4_EEDaSX_S10_)
$_ZN7cutlass13device_kernelIN5flash19enable_sm80_to_sm89INS1_16FlashAttnBwdSm80INS1_25CollectiveMainloopBwdSm80ILi2ELi2EN4cute5tupleIJNS5_1CILi128EEES8_NS7_ILi64EEEEEENS_10bfloat16_tEfNS_4arch4Sm80ELb1ELb0ELb1ELb1ELb1ELb0ELb0ELb0ELi2ELi4ELi4ELi4ELb0EEENS1_21CollectiveEpilogueBwdISA_SB_SD_Li256ELb1ELb0ELi2EEENS1_25SingleTileBwdLPTSchedulerILb1ELi128ELb1EEEEEEEEEvNT_6ParamsE$_ZZN4cute6detail16composition_implINS_5tupleIJNS_1CILi16EEENS3_ILi2EEES5_S5_NS3_ILi4EEES5_EEENS2_IJNS3_ILi1EEEiiiNS3_ILi144EEENS3_ILi512EEEEEENS2_IJNS2_IJS5_S5_EEES6_NS3_ILi8EEEEEENS2_IJNS2_IJNS3_ILi64EEESA_EEES4_NS3_ILi1024EEEEEEEEDaRKT_RKT0_RKT1_RKT2_ENKUlRKT_RKT0_E_clIS6_S4_EEDaSX_S10_:
        /* <DEDUP_REMOVED lines=14> */
[----:B-1---5:R-:W-:Y:S05]  /*e680*/  CALL.REL.NOINC `($_ZN7cutlass13device_kernelIN5flash19enable_sm80_to_sm89INS1_16FlashAttnBwdSm80INS1_25CollectiveMainloopBwdSm80ILi2ELi2EN4cute5tupleIJNS5_1CILi128EEES8_NS7_ILi64EEEEEENS_10bfloat16_tEfNS_4arch4Sm80ELb1ELb0ELb1ELb1ELb1ELb0ELb0ELb0ELi2ELi4ELi4ELi4ELb0EEENS1_21CollectiveEpilogueBwdISA_SB_SD_Li256ELb1ELb0ELi2EEENS1_25SingleTileBwdLPTSchedulerILb1ELi128ELb1EEEEEEEEEvNT_6ParamsE$_ZZN4cute6detail16composition_implINS_5tupleIJNS_1CILi16EEENS3_ILi2EEES5_S5_NS3_ILi4EEES5_EEENS2_IJNS3_ILi1EEEiiiNS3_ILi144EEENS3_ILi512EEEEEES6_S4_EEDaRKT_RKT0_RKT1_RKT2_ENKUlRKT_T0_E_clINS2_IJNS2_IJEEESU_S6_S8_EEENS_17integral_constantIiLi1EEEEEDaSQ_SR_) ;  /* 0x0000055000007944 */ /* 0x022fea0003c00000 */
[----:B-----5:R2:W-:Y:S04]  /*e690*/  STL [R1+0x16a8], R2 ;  /* 0x0016a80201007387 */ /* 0x0205e80000100800 */
[----:B------:R2:W-:Y:S04]  /*e6a0*/  STL.64 [R1+0x16a0], R74 ;  /* 0x0016a04a01007387 */ /* 0x0005e80000100a00 */
[----:B------:R-:W5:Y:S01]  /*e6b0*/  LDL R6, [R6+0x4] ;  /* 0x0000040006067983 */ /* 0x000f620000100800 */
[----:B------:R-:W-:Y:S02]  /*e6c0*/  IADD3 R3, R70, 0x28, RZ ;  /* 0x0000002846037810 */ /* 0x000fe40007ffe0ff */
[----:B------:R-:W-:-:S02]  /*e6d0*/  MOV R72, 0xe6f0 ;  /* 0x0000e6f000487802 */ /* 0x000fc40000000f00 */
[----:B-12--5:R-:W-:Y:S05]  /*e6e0*/  CALL.REL.NOINC `($_ZN7cutlass13device_kernelIN5flash19enable_sm80_to_sm89INS1_16FlashAttnBwdSm80INS1_25CollectiveMainloopBwdSm80ILi2ELi2EN4cute5tupleIJNS5_1CILi128EEES8_NS7_ILi64EEEEEENS_10bfloat16_tEfNS_4arch4Sm80ELb1ELb0ELb1ELb1ELb1ELb0ELb0ELb0ELi2ELi4ELi4ELi4ELb0EEENS1_21CollectiveEpilogueBwdISA_SB_SD_Li256ELb1ELb0ELi2EEENS1_25SingleTileBwdLPTSchedulerILb1ELi128ELb1EEEEEEEEEvNT_6ParamsE$_ZZN4cute6detail16composition_implINS_5tupleIJNS_1CILi16EEENS3_ILi2EEES5_S5_NS3_ILi4EEES5_EEENS2_IJNS3_ILi1EEEiiiNS3_ILi144EEENS3_ILi512EEEEEES6_S4_EEDaRKT_RKT0_RKT1_RKT2_ENKUlRKT_T0_E_clINS2_IJNS2_IJS5_EEENS2_IJiEEES5_S8_EEENS_17integral_constantIiLi2EEEEEDaSQ_SR_) ;  /* 0x000005c000007944 */ /* 0x026fea0003c00000 */
[----:B------:R-:W2:Y:S01]  /*e6f0*/  LDL.64 R72, [R1+0x16a0] ;  /* 0x0016a00001487983 */ /* 0x000ea20000100a00 */
[----:B------:R-:W-:-:S02]  /*e700*/  IADD3 R5, R70, 0x18, RZ ;  /* 0x0000001846057810 */ /* 0x000fc40007ffe0ff */
[----:B------:R-:W-:Y:S01]  /*e710*/  MOV R8, 0xe750 ;  /* 0x0000e75000087802 */ /* 0x000fe20000000f00 */
[----:B-----5:R3:W-:Y:S04]  /*e720*/  STL.64 [R1+0x1698], R2 ;  /* 0x0016980201007387 */ /* 0x0207e80000100a00 */
[----:B--2---:R3:W-:Y:S02]  /*e730*/  STL.64 [R1+0x1690], R72 ;  /* 0x0016904801007387 */ /* 0x0047e40000100a00 */
[----:B-1-3--:R-:W-:Y:S05]  /*e740*/  CALL.REL.NOINC `($_ZN7cutlass13device_kernelIN5flash19enable_sm80_to_sm89INS1_16FlashAttnBwdSm80INS1_25CollectiveMainloopBwdSm80ILi2ELi2EN4cute5tupleIJNS5_1CILi128EEES8_NS7_ILi64EEEEEENS_10bfloat16_tEfNS_4arch4Sm80ELb1ELb0ELb1ELb1ELb1ELb0ELb0ELb0ELi2ELi4ELi4ELi4ELb0EEENS1_21CollectiveEpilogueBwdISA_SB_SD_Li256ELb1ELb0ELi2EEENS1_25SingleTileBwdLPTSchedulerILb1ELi128ELb1EEEEEEEEEvNT_6ParamsE$_ZZN4cute6detail16composition_implINS_5tupleIJNS_1CILi16EEENS3_ILi2EEES5_S5_NS3_ILi4EEES5_EEENS2_IJNS3_ILi1EEEiiiNS3_ILi144EEENS3_ILi512EEEEEES6_S4_EEDaRKT_RKT0_RKT1_RKT2_ENKUlRKT_T0_E_clINS2_IJNS2_IJS5_S5_EEENS2_IJiiEEES8_S8_EEENS_17integral_constantIiLi3EEEEEDaSQ_SR_) ;  /* 0x0000065000007944 */ /* 0x00afea0003c00000 */
[----:B------:R-:W2:Y:S01]  /*e750*/  LDL.64 R72, [R1+0x1690] ;  /* 0x0016900001487983 */ /* 0x000ea20000100a00 */
[----:B------:R-:W-:Y:S02]  /*e760*/  IADD3 R5, R70, 0x8, RZ ;  /* 0x0000000846057810 */ /* 0x000fe40007ffe0ff */
[----:B------:R-:W-:Y:S01]  /*e770*/  MOV R8, 0xe7b0 ;  /* 0x0000e7b000087802 */ /* 0x000fe20000000f00 */
[----:B-----5:R3:W-:Y:S04]  /*e780*/  STL.64 [R1+0x1688], R2 ;  /* 0x0016880201007387 */ /* 0x0207e80000100a00 */
[----:B--2---:R3:W-:Y:S02]  /*e790*/  STL.64 [R1+0x1680], R72 ;  /* 0x0016804801007387 */ /* 0x0047e40000100a00 */
[----:B-1-3--:R-:W-:Y:S05]  /*e7a0*/  CALL.REL.NOINC `($_ZN7cutlass13device_kernelIN5flash19enable_sm80_to_sm89INS1_16FlashAttnBwdSm80INS1_25CollectiveMainloopBwdSm80ILi2ELi2EN4cute5tupleIJNS5_1CILi128EEES8_NS7_ILi64EEEEEENS_10bfloat16_tEfNS_4arch4Sm80ELb1ELb0ELb1ELb1ELb1ELb0ELb0ELb0ELi2ELi4ELi4ELi4ELb0EEENS1_21CollectiveEpilogueBwdISA_SB_SD_Li256ELb1ELb0ELi2EEENS1_25SingleTileBwdLPTSchedulerILb1ELi128ELb1EEEEEEEEEvNT_6ParamsE$_ZZN4cute6detail16composition_implINS_5tupleIJNS_1CILi16EEENS3_ILi2EEES5_S5_NS3_ILi4EEES5_EEENS2_IJNS3_ILi1EEEiiiNS3_ILi144EEENS3_ILi512EEEEEES6_S4_EEDaRKT_RKT0_RKT1_RKT2_ENKUlRKT_T0_E_clINS2_IJNS2_IJS5_S5_EEENS2_IJiiEEES8_S8_EEENS_17integral_constantIiLi4EEEEEDaSQ_SR_) ;  /* 0x0000069000007944 */ /* 0x00afea0003c00000 */
[----:B-----5:R-:W-:Y:S01]  /*e7b0*/  IMAD.MOV.U32 R8, RZ, RZ, R3 ;  /* 0x000000ffff087224 */ /* 0x020fe200078e0003 */
[----:B------:R-:W-:-:S02]  /*e7c0*/  MOV R3, R17 ;  /* 0x0000001100037202 */ /* 0x000fc40000000f00 */
[----:B------:R-:W-:Y:S02]  /*e7d0*/  MOV R6, 0xe7f0 ;  /* 0x0000e7f000067802 */ /* 0x000fe40000000f00 */
[----:B-1----:R-:W-:Y:S05]  /*e7e0*/  CALL.REL.NOINC `($_ZN7cutlass13device_kernelIN5flash19enable_sm80_to_sm89INS1_16FlashAttnBwdSm80INS1_25CollectiveMainloopBwdSm80ILi2ELi2EN4cute5tupleIJNS5_1CILi128EEES8_NS7_ILi64EEEEEENS_10bfloat16_tEfNS_4arch4Sm80ELb1ELb0ELb1ELb1ELb1ELb0ELb0ELb0ELi2ELi4ELi4ELi4ELb0EEENS1_21CollectiveEpilogueBwdISA_SB_SD_Li256ELb1ELb0ELi2EEENS1_25SingleTileBwdLPTSchedulerILb1ELi128ELb1EEEEEEEEEvNT_6ParamsE$_ZN4cute5tupleIJNS0_IJNS_1CILi2EEES2_EEENS0_IJiiEEEEEC2ERKS3_RKS4_) ;  /* 0xffffddb000007944 */ /* 0x002fea0003c3ffff */
[----:B------:R1:W5:Y:S01]  /*e7f0*/  LDL.64 R2, [R1+0x16c0] ;  /* 0x0016c00001027983 */ /* 0x0003620000100a00 */
[----:B------:R-:W-:-:S04]  /*e800*/  MOV R17, 0x0 ;  /* 0x0000000000117802 */ /* 0x000fc80000000f00 */
[----:B------:R-:W-:Y:S05]  /*e810*/  RET.REL.NODEC R16 `(_ZN7cutlass13device_kernelIN5flash19enable_sm80_to_sm89INS1_16FlashAttnBwdSm80INS1_25CollectiveMainloopBwdSm80ILi2ELi2EN4cute5tupleIJNS5_1CILi128EEES8_NS7_ILi64EEEEEENS_10bfloat16_tEfNS_4arch4Sm80ELb1ELb0ELb1ELb1ELb1ELb0ELb0ELb0ELi2ELi4ELi4ELi4ELb0EEENS1_21CollectiveEpilogueBwdISA_SB_SD_Li256ELb1ELb0ELi2EEENS1_25SingleTileBwdLPTSchedulerILb1ELi128ELb1EEEEEEEEEvNT_6ParamsE) ;  /* 0xffff17e010007950 */ /* 0x000fea0003c3ffff */
        .type           $_ZN7cutlass13device_kernelIN5flash19enable_sm80_to_sm89INS1_16FlashAttnBwdSm80INS1_25CollectiveMainloopBwdSm80ILi2ELi2EN4cute5tupleIJNS5_1CILi128EEES8_NS7_ILi64EEEEEENS_10bfloat16_tEfNS_4arch4Sm80ELb1ELb0ELb1ELb1ELb1ELb0ELb0ELb0ELi2ELi4ELi4ELi4ELb0EEENS1_21CollectiveEpilogueBwdISA_SB_SD_Li256ELb1ELb0ELi2EEENS1_25SingleTileBwdLPTSchedulerILb1ELi128ELb1EEEEEEEEEvNT_6ParamsE$_ZZN4cute6detail16composition_implINS_5tupleIJNS_1CILi16EEENS3_ILi2EEES5_S5_NS3_ILi4EEES5_EEENS2_IJNS3_ILi1EEEiiiNS3_ILi144EEENS3_ILi512EEEEEENS2_IJNS2_IJS5_S5_EEES6_NS3_ILi8EEEEEENS2_IJNS2_IJNS3_ILi64EEESA_EEES4_NS3_ILi1024EEEEEEEEDaRKT_RKT0_RKT1_RKT2_ENKUlRKT_RKT0_E_clISC_SG_EEDaSX_S10_,@function
        .size           $_ZN7cutlass13device_kernelIN5flash19enable_sm80_to_sm89INS1_16FlashAttnBwdSm80INS1_25CollectiveMainloopBwdSm80ILi2ELi2EN4cute5tupleIJNS5_1CILi128EEES8_NS7_ILi64EEEEEENS_10bfloat16_tEfNS_4arch4Sm80ELb1ELb0ELb1ELb1ELb1ELb0ELb0ELb0ELi2ELi4ELi4ELi4ELb0EEENS1_21CollectiveEpilogueBwdISA_SB_SD_Li256ELb1ELb0ELi2EEENS1_25SingleTileBwdLPTSchedulerILb1ELi128ELb1EEEEEEEEEvNT_6ParamsE$_ZZN4cute6detail16composition_implINS_5tupleIJNS_1CILi16EEENS3_ILi2EEES5_S5_NS3_ILi4EEES5_EEENS2_IJNS3_ILi1EEEiiiNS3_ILi144EEENS3_ILi512EEEEEENS2_IJNS2_IJS5_S5_EEES6_NS3_ILi8EEEEEENS2_IJNS2_IJNS3_ILi64EEESA_EEES4_NS3_ILi1024EEEEEEEEDaRKT_RKT0_RKT1_RKT2_ENKUlRKT_RKT0_E_clISC_SG_EEDaSX_S10_,($_ZN7cutlass13device_kernelIN5flash19enable_sm80_to_sm89INS1_16FlashAttnBwdSm80INS1_25CollectiveMainloopBwdSm80ILi2ELi2EN4cute5tupleIJNS5_1CILi128EEES8_NS7_ILi64EEEEEENS_10bfloat16_tEfNS_4arch4Sm80ELb1ELb0ELb1ELb1ELb1ELb0ELb0ELb0ELi2ELi4ELi4ELi4ELb0EEENS1_21CollectiveEpilogueBwdISA_SB_SD_Li256ELb1ELb0ELi2EEENS1_25SingleTileBwdLPTSchedulerILb1ELi128ELb1EEEEEEEEEvNT_6ParamsE$_ZZN4cute6detail16composition_implINS_5tupleIJNS_1CILi16EEENS3_ILi2EEES5_S5_NS3_ILi4EEES5_EEENS2_IJNS3_ILi1EEEiiiNS3_ILi144EEENS3_ILi512EEEEEENS2_IJS5_S5_EEENS2_IJNS3_ILi64EEESA_EEEEEDaRKT_RKT0_RKT1_RKT2_ENKUlRKT_RKT0_E_clIS5_SD_EEDaST_SW_ - $_ZN7cutlass13device_kernelIN5flash19enable_sm80_to_sm89INS1_16FlashAttnBwdSm80INS1_25CollectiveMainloopBwdSm80ILi2ELi2EN4cute5tupleIJNS5_1CILi128EEES8_NS7_ILi64EEEEEENS_10bfloat16_tEfNS_4arch4Sm80ELb1ELb0ELb1ELb1ELb1ELb0ELb0ELb0ELi2ELi4ELi4ELi4ELb0EEENS1_21CollectiveEpilogueBwdISA_SB_SD_Li256ELb1ELb0ELi2EEENS1_25SingleTileBwdLPTSchedulerILb1ELi128ELb1EEEEEEEEEvNT_6ParamsE$_ZZN4cute6detail16composition_implINS_5tupleIJNS_1CILi16EEENS3_ILi2EEES5_S5_NS3_ILi4EEES5_EEENS2_IJNS3_ILi1EEEiiiNS3_ILi144EEENS3_ILi512EEEEEENS2_IJNS2_IJS5_S5_EEES6_NS3_ILi8EEEEEENS2_IJNS2_IJNS3_ILi64EEESA_EEES4_NS3_ILi1024EEEEEEEEDaRKT_RKT0_RKT1_RKT2_ENKUlRKT_RKT0_E_clISC_SG_EEDaSX_S10_)
$_ZN7cutlass13device_kernelIN5flash19enable_sm80_to_sm89INS1_16FlashAttnBwdSm80INS1_25CollectiveMainloopBwdSm80ILi2ELi2EN4cute5tupleIJNS5_1CILi128EEES8_NS7_ILi64EEEEEENS_10bfloat16_tEfNS_4arch4Sm80ELb1ELb0ELb1ELb1ELb1ELb0ELb0ELb0ELi2ELi4ELi4ELi4ELb0EEENS1_21CollectiveEpilogueBwdISA_SB_SD_Li256ELb1ELb0ELi2EEENS1_25SingleTileBwdLPTSchedulerILb1ELi128ELb1EEEEEEEEEvNT_6ParamsE$_ZZN4cute6detail16composition_implINS_5tupleIJNS_1CILi16EEENS3_ILi2EEES5_S5_NS3_ILi4EEES5_EEENS2_IJNS3_ILi1EEEiiiNS3_ILi144EEENS3_ILi512EEEEEENS2_IJNS2_IJS5_S5_EEES6_NS3_ILi8EEEEEENS2_IJNS2_IJNS3_ILi64EEESA_EEES4_NS3_ILi1024EEEEEEEEDaRKT_RKT0_RKT1_RKT2_ENKUlRKT_RKT0_E_clISC_SG_EEDaSX_S10_:
[----:B------:R-:W-:Y:S02]  /*e820*/  IADD3 R35, R1, 0x1680, RZ ;  /* 0x0000168001237810 */ /* 0x000fe40007ffe0ff */
[----:B------:R-:W-:Y:S02]  /*e830*/  MOV R72, 0xe870 ;  /* 0x0000e87000487802 */ /* 0x000fe40000000f00 */
[----:B------:R-:W-:-:S04]  /*e840*/  IADD3 R35, R35, c[0x0][0x20], RZ ;  /* 0x0000080023237a10 */ /* 0x000fc80007ffe0ff */
[----:B------:R-:W-:Y:S02]  /*e850*/  IADD3 R70, R35, 0x4, RZ ;  /* 0x0000000423467810 */ /* 0x000fe40007ffe0ff */
[----:B------:R-:W-:Y:S05]  /*e860*/  CALL.REL.NOINC `($_ZN7cutlass13device_kernelIN5flash19enable_sm80_to_sm89INS1_16FlashAttnBwdSm80INS1_25CollectiveMainloopBwdSm80ILi2ELi2EN4cute5tupleIJNS5_1CILi128EEES8_NS7_ILi64EEEEEENS_10bfloat16_tEfNS_4arch4Sm80ELb1ELb0ELb1ELb1ELb1ELb0ELb0ELb0ELi2ELi4ELi4ELi4ELb0EEENS1_21CollectiveEpilogueBwdISA_SB_SD_Li256ELb1ELb0ELi2EEENS1_25SingleTileBwdLPTSchedulerILb1ELi128ELb1EEEEEEEEEvNT_6ParamsE$_ZZN4cute6detail16composition_implINS_5tupleIJNS_1CILi16EEENS3_ILi2EEES5_S5_NS3_ILi4EEES5_EEENS2_IJNS3_ILi1EEEiiiNS3_ILi144EEENS3_ILi512EEEEEENS2_IJS5_S5_EEENS2_IJNS3_ILi64EEESA_EEEEEDaRKT_RKT0_RKT1_RKT2_ENKUlRKT_RKT0_E_clIS5_SD_EEDaST_SW_) ;  /* 0x0000009000007944 */ /* 0x000fea0003c00000 */
[----:B------:R-:W-:Y:S02]  /*e870*/  MOV R4, 0xe890 ;  /* 0x0000e89000047802 */ /* 0x000fe40000000f00 */
[----:B-1---5:R-:W-:Y:S05]  /*e880*/  CALL.REL.NOINC `($_ZN7cutlass13device_kernelIN5flash19enable_sm80_to_sm89INS1_16FlashAttnBwdSm80INS1_25CollectiveMainloopBwdSm80ILi2ELi2EN4cute5tupleIJNS5_1CILi128EEES8_NS7_ILi64EEEEEENS_10bfloat16_tEfNS_4arch4Sm80ELb1ELb0ELb1ELb1ELb1ELb0ELb0ELb0ELi2ELi4ELi4ELi4ELb0EEENS1_21CollectiveEpilogueBwdISA_SB_SD_Li256ELb1ELb0ELi2EEENS1_25SingleTileBwdLPTSchedulerILb1ELi128ELb1EEEEEEEEEvNT_6ParamsE$_ZN4cute3eso3ESOILb0ELb1EJiNS_1CILi512EEEEEC2ERKiRKS3_) ;  /* 0xffffa45000007944 */ /* 0x022fea0003c3ffff */
[----:B-1----:R1:W5:Y:S01]  /*e890*/  LDL R2, [R1+0x1684] ;  /* 0x0016840001027983 */ /* 0x0023620000100800 */
[----:B------:R-:W-:-:S03]  /*e8a0*/  MOV R6, 0xe8c0 ;  /* 0x0000e8c000067802 */ /* 0x000fc60000000f00 */
[----:B-1---5:R-:W-:Y:S05]  /*e8b0*/  CALL.REL.NOINC `($_ZN7cutlass13device_kernelIN5flash19enable_sm80_to_sm89INS1_16FlashAttnBwdSm80INS1_25CollectiveMainloopBwdSm80ILi2ELi2EN4cute5tupleIJNS5_1CILi128EEES8_NS7_ILi64EEEEEENS_10bfloat16_tEfNS_4arch4Sm80ELb1ELb0ELb1ELb1ELb1ELb0ELb0ELb0ELi2ELi4ELi4ELi4ELb0EEENS1_21CollectiveEpilogueBwdISA_SB_SD_Li256ELb1ELb0ELi2EEENS1_25SingleTileBwdLPTSchedulerILb1ELi128ELb1EEEEEEEEEvNT_6ParamsE$_ZN4cute5tupleIJNS0_IJNS_1CILi2EEES2_EEENS0_IJiNS1_ILi512EEEEEEEEC2ERKS3_RKS5_) ;  /* 0xffffdc9000007944 */ /* 0x022fea0003c3ffff */
[----:B------:R1:W5:Y:S01]  /*e8c0*/  LDL R35, [R1+0x1680] ;  /* 0x0016800001237983 */ /* 0x0003620000100800 */
[----:B------:R-:W-:Y:S02]  /*e8d0*/  MOV R2, R10 ;  /* 0x0000000a00027202 */ /* 0x000fe40000000f00 */
[----:B------:R-:W-:-:S04]  /*e8e0*/  MOV R3, 0x0 ;  /* 0x0000000000037802 */ /* 0x000fc80000000f00 */
[----:B------:R-:W-:Y:S05]  /*e8f0*/  RET.REL.NODEC R2 `(_ZN7cutlass13device_kernelIN5flash19enable_sm80_to_sm89INS1_16FlashAttnBwdSm80INS1_25CollectiveMainloopBwdSm80ILi2ELi2EN4cute5tupleIJNS5_1CILi128EEES8_NS7_ILi64EEEEEENS_10bfloat16_tEfNS_4arch4Sm80ELb1ELb0ELb1ELb1ELb1ELb0ELb0ELb0ELi2ELi4ELi4ELi4ELb0EEENS1_21CollectiveEpilogueBwdISA_SB_SD_Li256ELb1ELb0ELi2EEENS1_25SingleTileBwdLPTSchedulerILb1ELi128ELb1EEEEEEEEEvNT_6ParamsE) ;  /* 0xffff170002007950 */ /* 0x000fea0003c3ffff */
        .type           $_ZN7cutlass13device_kernelIN5flash19enable_sm80_to_sm89INS1_16FlashAttnBwdSm80INS1_25CollectiveMainloopBwdSm80ILi2ELi2EN4cute5tupleIJNS5_1CILi128EEES8_NS7_ILi64EEEEEENS_10bfloat16_tEfNS_4arch4Sm80ELb1ELb0ELb1ELb1ELb1ELb0ELb0ELb0ELi2ELi4ELi4ELi4ELb0EEENS1_21CollectiveEpilogueBwdISA_SB_SD_Li256ELb1ELb0ELi2EEENS1_25SingleTileBwdLPTSchedulerILb1ELi128ELb1EEEEEEEEEvNT_6ParamsE$_ZZN4cute6detail16composition_implINS_5tupleIJNS_1CILi16EEENS3_ILi2EEES5_S5_NS3_ILi4EEES5_EEENS2_IJNS3_ILi1EEEiiiNS3_ILi144EEENS3_ILi512EEEEEENS2_IJS5_S5_EEENS2_IJNS3_ILi64EEESA_EEEEEDaRKT_RKT0_RKT1_RKT2_ENKUlRKT_RKT0_E_clIS5_SD_EEDaST_SW_,@function
        .size           $_ZN7cutlass13device_kernelIN5flash19enable_sm80_to_sm89INS1_16FlashAttnBwdSm80INS1_25CollectiveMainloopBwdSm80ILi2ELi2EN4cute5tupleIJNS5_1CILi128EEES8_NS7_ILi64EEEEEENS_10bfloat16_tEfNS_4arch4Sm80ELb1ELb0ELb1ELb1ELb1ELb0ELb0ELb0ELi2ELi4ELi4ELi4ELb0EEENS1_21CollectiveEpilogueBwdISA_SB_SD_Li256ELb1ELb0ELi2EEENS1_25SingleTileBwdLPTSchedulerILb1ELi128ELb1EEEEEEEEEvNT_6ParamsE$_ZZN4cute6detail16composition_implINS_5tupleIJNS_1CILi16EEENS3_ILi2EEES5_S5_NS3_ILi4EEES5_EEENS2_IJNS3_ILi1EEEiiiNS3_ILi144EEENS3_ILi512EEEEEENS2_IJS5_S5_EEENS2_IJNS3_ILi64EEESA_EEEEEDaRKT_RKT0_RKT1_RKT2_ENKUlRKT_RKT0_E_clIS5_SD_EEDaST_SW_,($_ZN7cutlass13device_kernelIN5flash19enable_sm80_to_sm89INS1_16FlashAttnBwdSm80INS1_25CollectiveMainloopBwdSm80ILi2ELi2EN4cute5tupleIJNS5_1CILi128EEES8_NS7_ILi64EEEEEENS_10bfloat16_tEfNS_4arch4Sm80ELb1ELb0ELb1ELb1ELb1ELb0ELb0ELb0ELi2ELi4ELi4ELi4ELb0EEENS1_21CollectiveEpilogueBwdISA_SB_SD_Li256ELb1ELb0ELi2EEENS1_25SingleTileBwdLPTSchedulerILb1ELi128ELb1EEEEEEEEEvNT_6ParamsE$_ZZN4cute6detail16composition_implINS_5tupleIJNS_1CILi16EEENS3_ILi2EEES5_S5_NS3_ILi4EEES5_EEENS2_IJNS3_ILi1EEEiiiNS3_ILi144EEENS3_ILi512EEEEEES5_NS3_ILi64EEEEEDaRKT_RKT0_RKT1_RKT2_ENKUlRKT_T0_E_clINS2_IJNS2_IJEEESV_S5_S8_EEENS_17integral_constantIiLi3EEEEEDaSR_SS_ - $_ZN7cutlass13device_kernelIN5flash19enable_sm80_to_sm89INS1_16FlashAttnBwdSm80INS1_25CollectiveMainloopBwdSm80ILi2ELi2EN4cute5tupleIJNS5_1CILi128EEES8_NS7_ILi64EEEEEENS_10bfloat16_tEfNS_4arch4Sm80ELb1ELb0ELb1ELb1ELb1ELb0ELb0ELb0ELi2ELi4ELi4ELi4ELb0EEENS1_21CollectiveEpilogueBwdISA_SB_SD_Li256ELb1ELb0ELi2EEENS1_25SingleTileBwdLPTSchedulerILb1ELi128ELb1EEEEEEEEEvNT_6ParamsE$_ZZN4cute6detail16composition_implINS_5tupleIJNS_1CILi16EEENS3_ILi2EEES5_S5_NS3_ILi4EEES5_EEENS2_IJNS3_ILi1EEEiiiNS3_ILi144EEENS3_ILi512EEEEEENS2_IJS5_S5_EEENS2_IJNS3_ILi64EEESA_EEEEEDaRKT_RKT0_RKT1_RKT2_ENKUlRKT_RKT0_E_clIS5_SD_EEDaST_SW_)
$_ZN7cutlass13device_kernelIN5flash19enable_sm80_to_sm89INS1_16FlashAttnBwdSm80INS1_25CollectiveMainloopBwdSm80ILi2ELi2EN4cute5tupleIJNS5_1CILi128EEES8_NS7_ILi64EEEEEENS_10bfloat16_tEfNS_4arch4Sm80ELb1ELb0ELb1ELb1ELb1ELb0ELb0ELb0ELi2ELi4ELi4ELi4ELb0EEENS1_21CollectiveEpilogueBwdISA_SB_SD_Li256ELb1ELb0ELi2EEENS1_25SingleTileBwdLPTSchedulerILb1ELi128ELb1EEEEEEEEEvNT_6ParamsE$_ZZN4cute6detail16composition_implINS_5tupleIJNS_1CILi16EEENS3_ILi2EEES5_S5_NS3_ILi4EEES5_EEENS2_IJNS3_ILi1EEEiiiNS3_ILi144EEENS3_ILi512EEEEEENS2_IJS5_S5_EEENS2_IJNS3_ILi64EEESA_EEEEEDaRKT_RKT0_RKT1_RKT2_ENKUlRKT_RKT0_E_clIS5_SD_EEDaST_SW_:
        /* <DEDUP_REMOVED lines=13> */
[----:B-1---5:R-:W-:Y:S05]  /*e9d0*/  CALL.REL.NOINC `($_ZN7cutlass13device_kernelIN5flash19enable_sm80_to_sm89INS1_16FlashAttnBwdSm80INS1_25CollectiveMainloopBwdSm80ILi2ELi2EN4cute5tupleIJNS5_1CILi128EEES8_NS7_ILi64EEEEEENS_10bfloat16_tEfNS_4arch4Sm80ELb1ELb0ELb1ELb1ELb1ELb0ELb0ELb0ELi2ELi4ELi4ELi4ELb0EEENS1_21CollectiveEpilogueBwdISA_SB_SD_Li256ELb1ELb0ELi2EEENS1_25SingleTileBwdLPTSchedulerILb1ELi128ELb1EEEEEEEEEvNT_6ParamsE$_ZZN4cute6detail16composition_implINS_5tupleIJNS_1CILi16EEENS3_ILi2EEES5_S5_NS3_ILi4EEES5_EEENS2_IJNS3_ILi1EEEiiiNS3_ILi144EEENS3_ILi512EEEEEES5_NS3_ILi64EEEEEDaRKT_RKT0_RKT1_RKT2_ENKUlRKT_T0_E_clINS2_IJNS2_IJEEESV_S5_S8_EEENS_17integral_constantIiLi3EEEEEDaSR_SS_) ;  /* 0x000000b000007944 */ /* 0x022fea0003c00000 */
[----:B-----5:R2:W-:Y:S01]  /*e9e0*/  STL [R1+0x1690], R2 ;  /* 0x0016900201007387 */ /* 0x0205e20000100800 */
[----:B------:R-:W-:Y:S02]  /*e9f0*/  IADD3 R5, R5, 0x8, RZ ;  /* 0x0000000805057810 */ /* 0x000fe40007ffe0ff */
[----:B------:R-:W-:Y:S01]  /*ea00*/  MOV R74, 0xea30 ;  /* 0x0000ea30004a7802 */ /* 0x000fe20000000f00 */
[----:B------:R2:W-:Y:S04]  /*ea10*/  STL.64 [R1+0x1688], R76 ;  /* 0x0016884c01007387 */ /* 0x0005e80000100a00 */
[----:B-12---:R-:W-:Y:S05]  /*ea20*/  CALL.REL.NOINC `($_ZN7cutlass13device_kernelIN5flash19enable_sm80_to_sm89INS1_16FlashAttnBwdSm80INS1_25CollectiveMainloopBwdSm80ILi2ELi2EN4cute5tupleIJNS5_1CILi128EEES8_NS7_ILi64EEEEEENS_10bfloat16_tEfNS_4arch4Sm80ELb1ELb0ELb1ELb1ELb1ELb0ELb0ELb0ELi2ELi4ELi4ELi4ELb0EEENS1_21CollectiveEpilogueBwdISA_SB_SD_Li256ELb1ELb0ELi2EEENS1_25SingleTileBwdLPTSchedulerILb1ELi128ELb1EEEEEEEEEvNT_6ParamsE$_ZZN4cute6detail16composition_implINS_5tupleIJNS_1CILi16EEENS3_ILi2EEES5_S5_NS3_ILi4EEES5_EEENS2_IJNS3_ILi1EEEiiiNS3_ILi144EEENS3_ILi512EEEEEES5_NS3_ILi64EEEEEDaRKT_RKT0_RKT1_RKT2_ENKUlRKT_T0_E_clINS2_IJNS2_IJS5_EEENS2_IJiEEES8_S8_EEENS_17integral_constantIiLi4EEEEEDaSR_SS_) ;  /* 0x0000012000007944 */ /* 0x006fea0003c00000 */
[----:B------:R-:W-:Y:S02]  /*ea30*/  MOV R2, R6 ;  /* 0x0000000600027202 */ /* 0x000fe40000000f00 */
[----:B------:R-:W-:Y:S02]  /*ea40*/  MOV R6, 0xea60 ;  /* 0x0000ea6000067802 */ /* 0x000fe40000000f00 */
[----:B-1---5:R-:W-:Y:S05]  /*ea50*/  CALL.REL.NOINC `($_ZN7cutlass13device_kernelIN5flash19enable_sm80_to_sm89INS1_16FlashAttnBwdSm80INS1_25CollectiveMainloopBwdSm80ILi2ELi2EN4cute5tupleIJNS5_1CILi128EEES8_NS7_ILi64EEEEEENS_10bfloat16_tEfNS_4arch4Sm80ELb1ELb0ELb1ELb1ELb1ELb0ELb0ELb0ELi2ELi4ELi4ELi4ELb0EEENS1_21CollectiveEpilogueBwdISA_SB_SD_Li256ELb1ELb0ELi2EEENS1_25SingleTileBwdLPTSchedulerILb1ELi128ELb1EEEEEEEEEvNT_6ParamsE$_ZN4cute5tupleIJNS_1CILi2EEEiEEC2ERKS2_RKi) ;  /* 0xffffdd3000007944 */ /* 0x022fea0003c3ffff */
[----:B------:R1:W5:Y:S01]  /*ea60*/  LDL R2, [R1+0x16a8] ;  /* 0x0016a80001027983 */ /* 0x0003620000100800 */
[----:B------:R-:W-:-:S04]  /*ea70*/  MOV R73, 0x0 ;  /* 0x0000000000497802 */ /* 0x000fc80000000f00 */
[----:B------:R-:W-:Y:S05]  /*ea80*/  RET.REL.NODEC R72 `(_ZN7cutlass13device_kernelIN5flash19enable_sm80_to_sm89INS1_16FlashAttnBwdSm80INS1_25CollectiveMainloopBwdSm80ILi2ELi2EN4cute5tupleIJNS5_1CILi128EEES8_NS7_ILi64EEEEEENS_10bfloat16_tEfNS_4arch4Sm80ELb1ELb0ELb1ELb1ELb1ELb0ELb0ELb0ELi2ELi4ELi4ELi4ELb0EEENS1_21CollectiveEpilogueBwdISA_SB_SD_Li256ELb1ELb0ELi2EEENS1_25SingleTileBwdLPTSchedulerILb1ELi128ELb1EEEEEEEEEvNT_6ParamsE) ;  /* 0xffff157048007950 */ /* 0x000fea0003c3ffff */
        .type           $_ZN7cutlass13device_kernelIN5flash19enable_sm80_to_sm89INS1_16FlashAttnBwdSm80INS1_25CollectiveMainloopBwdSm80ILi2ELi2EN4cute5tupleIJNS5_1CILi128EEES8_NS7_ILi64EEEEEENS_10bfloat16_tEfNS_4arch4Sm80ELb1ELb0ELb1ELb1ELb1ELb0ELb0ELb0ELi2ELi4ELi4ELi4ELb0EEENS1_21CollectiveEpilogueBwdISA_SB_SD_Li256ELb1ELb0ELi2EEENS1_25SingleTileBwdLPTSchedulerILb1ELi128ELb1EEEEEEEEEvNT_6ParamsE$_ZZN4cute6detail16composition_implINS_5tupleIJNS_1CILi16EEENS3_ILi2EEES5_S5_NS3_ILi4EEES5_EEENS2_IJNS3_ILi1EEEiiiNS3_ILi144EEENS3_ILi512EEEEEES5_NS3_ILi64EEEEEDaRKT_RKT0_RKT1_RKT2_ENKUlRKT_T0_E_clINS2_IJNS2_IJEEESV_S5_S8_EEENS_17integral_constantIiLi3EEEEEDaSR_SS_,@function
        .size           $_ZN7cutlass13device_kernelIN5flash19enable_sm80_to_sm89INS1_16FlashAttnBwdSm80INS1_25CollectiveMainloopBwdSm80ILi2ELi2EN4cute5tupleIJNS5_1CILi128EEES8_NS7_ILi64EEEEEENS_10bfloat16_tEfNS_4arch4Sm80ELb1ELb0ELb1ELb1ELb1ELb0ELb0ELb0ELi2ELi4ELi4ELi4ELb0EEENS1_21CollectiveEpilogueBwdISA_SB_SD_Li256ELb1ELb0ELi2EEENS1_25SingleTileBwdLPTSchedulerILb1ELi128ELb1EEEEEEEEEvNT_6ParamsE$_ZZN4cute6detail16composition_implINS_5tupleIJNS_1CILi16EEENS3_ILi2EEES5_S5_NS3_ILi4EEES5_EEENS2_IJNS3_ILi1EEEiiiNS3_ILi144EEENS3_ILi512EEEEEES5_NS3_ILi64EEEEEDaRKT_RKT0_RKT1_RKT2_ENKUlRKT_T0_E_clINS2_IJNS2_IJEEESV_S5_S8_EEENS_17integral_constantIiLi3EEEEEDaSR_SS_,($_ZN7cutlass13device_kernelIN5flash19enable_sm80_to_sm89INS1_16FlashAttnBwdSm80INS1_25CollectiveMainloopBwdSm80ILi2ELi2EN4cute5tupleIJNS5_1CILi128EEES8_NS7_ILi64EEEEEENS_10bfloat16_tEfNS_4arch4Sm80ELb1ELb0ELb1ELb1ELb1ELb0ELb0ELb0ELi2ELi4ELi4ELi4ELb0EEENS1_21CollectiveEpilogueBwdISA_SB_SD_Li256ELb1ELb0ELi2EEENS1_25SingleTileBwdLPTSchedulerILb1ELi128ELb1EEEEEEEEEvNT_6ParamsE$_ZZN4cute6detail16composition_implINS_5tupleIJNS_1CILi16EEENS3_ILi2EEES5_S5_NS3_ILi4EEES5_EEENS2_IJNS3_ILi1EEEiiiNS3_ILi144EEENS3_ILi512EEEEEES5_NS3_ILi64EEEEEDaRKT_RKT0_RKT1_RKT2_ENKUlRKT_T0_E_clINS2_IJNS2_IJS5_EEENS2_IJiEEES8_S8_EEENS_17integral_constantIiLi4EEEEEDaSR_SS_ - $_ZN7cutlass13device_kernelIN5flash19enable_sm80_to_sm89INS1_16FlashAttnBwdSm80INS1_25CollectiveMainloopBwdSm80ILi2ELi2EN4cute5tupleIJNS5_1CILi128EEES8_NS7_ILi64EEEEEENS_10bfloat16_tEfNS_4arch4Sm80ELb1ELb0ELb1ELb1ELb1ELb0ELb0ELb0ELi2ELi4ELi4ELi4ELb0EEENS1_21CollectiveEpilogueBwdISA_SB_SD_Li256ELb1ELb0ELi2EEENS1_25SingleTileBwdLPTSchedulerILb1ELi128ELb1EEEEEEEEEvNT_6ParamsE$_ZZN4cute6detail16composition_implINS_5tupleIJNS_1CILi16EEENS3_ILi2EEES5_S5_NS3_ILi4EEES5_EEENS2_IJNS3_ILi1EEEiiiNS3_ILi144EEENS3_ILi512EEEEEES5_NS3_ILi64EEEEEDaRKT_RKT0_RKT1_RKT2_ENKUlRKT_T0_E_clINS2_IJNS2_IJEEESV_S5_S8_EEENS_17integral_constantIiLi3EEEEEDaSR_SS_)
$_ZN7cutlass13device_kernelIN5flash19enable_sm80_to_sm89INS1_16FlashAttnBwdSm80INS1_25CollectiveMainloopBwdSm80ILi2ELi2EN4cute5tupleIJNS5_1CILi128EEES8_NS7_ILi64EEEEEENS_10bfloat16_tEfNS_4arch4Sm80ELb1ELb0ELb1ELb1ELb1ELb0ELb0ELb0ELi2ELi4ELi4ELi4ELb0EEENS1_21CollectiveEpilogueBwdISA_SB_SD_Li256ELb1ELb0ELi2EEENS1_25SingleTileBwdLPTSchedulerILb1ELi128ELb1EEEEEEEEEvNT_6ParamsE$_ZZN4cute6detail16composition_implINS_5tupleIJNS_1CILi16EEENS3_ILi2EEES5_S5_NS3_ILi4EEES5_EEENS2_IJNS3_ILi1EEEiiiNS3_ILi144EEENS3_ILi512EEEEEES5_NS3_ILi64EEEEEDaRKT_RKT0_RKT1_RKT2_ENKUlRKT_T0_E_clINS2_IJNS2_IJEEESV_S5_S8_EEENS_17integral_constantIiLi3EEEEEDaSR_SS_:
[----:B------:R-:W-:Y:S02]  /*ea90*/  IADD3 R4, R1, 0x16b0, RZ ;  /* 0x000016b001047810 */ /* 0x000fe40007ffe0ff */
[----:B------:R-:W-:Y:S02]  /*eaa0*/  MOV R8, 0xeae0 ;  /* 0x0000eae000087802 */ /* 0x000fe40000000f00 */
[----:B------:R-:W-:-:S04]  /*eab0*/  IADD3 R4, R4, c[0x0][0x20], RZ ;  /* 0x0000080004047a10 */ /* 0x000fc80007ffe0ff */
[----:B------:R-:W-:Y:S02]  /*eac0*/  IADD3 R2, R4, 0x4, RZ ;  /* 0x0000000404027810 */ /* 0x000fe40007ffe0ff */
[----:B------:R-:W-:Y:S05]  /*ead0*/  CALL.REL.NOINC `($_ZN7cutlass13device_kernelIN5flash19enable_sm80_to_sm89INS1_16FlashAttnBwdSm80INS1_25CollectiveMainloopBwdSm80ILi2ELi2EN4cute5tupleIJNS5_1CILi128EEES8_NS7_ILi64EEEEEENS_10bfloat16_tEfNS_4arch4Sm80ELb1ELb0ELb1ELb1ELb1ELb0ELb0ELb0ELi2ELi4ELi4ELi4ELb0EEENS1_21CollectiveEpilogueBwdISA_SB_SD_Li256ELb1ELb0ELi2EEENS1_25SingleTileBwdLPTSchedulerILb1ELi128ELb1EEEEEEEEEvNT_6ParamsE$_ZN4cute3eso3ESOILb0ELb1EJiEEC2ERKi) ;  /* 0xffffa09000007944 */ /* 0x000fea0003c3ffff */
[----:B-1----:R1:W5:Y:S01]  /*eae0*/  LDL R3, [R1+0x16b4] ;  /* 0x0016b40001037983 */ /* 0x0023620000100800 */
[----:B------:R-:W-:Y:S02]  /*eaf0*/  MOV R2, R4 ;  /* 0x0000000400027202 */ /* 0x000fe40000000f00 */
[----:B------:R-:W-:Y:S02]  /*eb00*/  MOV R4, 0xeb20 ;  /* 0x0000eb2000047802 */ /* 0x000fe40000000f00 */
[----:B-1---5:R-:W-:Y:S05]  /*eb10*/  CALL.REL.NOINC `($_ZN7cutlass13device_kernelIN5flash19enable_sm80_to_sm89INS1_16FlashAttnBwdSm80INS1_25CollectiveMainloopBwdSm80ILi2ELi2EN4cute5tupleIJNS5_1CILi128EEES8_NS7_ILi64EEEEEENS_10bfloat16_tEfNS_4arch4Sm80ELb1ELb0ELb1ELb1ELb1ELb0ELb0ELb0ELi2ELi4ELi4ELi4ELb0EEENS1_21CollectiveEpilogueBwdISA_SB_SD_Li256ELb1ELb0ELi2EEENS1_25SingleTileBwdLPTSchedulerILb1ELi128ELb1EEEEEEEEEvNT_6ParamsE$_ZN4cute3eso3ESOILb1ELb0EJNS_5tupleIJNS_1CILi2EEEEEENS2_IJiEEENS3_ILi1EEES7_EEC2ERKS5_RKS6_RKS7_SE_) ;  /* 0xffffb82000007944 */ /* 0x022fea0003c3ffff */
[----:B-1----:R1:W5:Y:S01]  /*eb20*/  LDL R2, [R1+0x16b0] ;  /* 0x0016b00001027983 */ /* 0x0023620000100800 */
[----:B------:R-:W-:-:S04]  /*eb30*/  MOV R75, 0x0 ;  /* 0x00000000004b7802 */ /* 0x000fc80000000f00 */
[----:B------:R-:W-:Y:S05]  /*eb40*/  RET.REL.NODEC R74 `(_ZN7cutlass13device_kernelIN5flash19enable_sm80_to_sm89INS1_16FlashAttnBwdSm80INS1_25CollectiveMainloopBwdSm80ILi2ELi2EN4cute5tupleIJNS5_1CILi128EEES8_NS7_ILi64EEEEEENS_10bfloat16_tEfNS_4arch4Sm80ELb1ELb0ELb1ELb1ELb1ELb0ELb0ELb0ELi2ELi4ELi4ELi4ELb0EEENS1_21CollectiveEpilogueBwdISA_SB_SD_Li256ELb1ELb0ELi2EEENS1_25SingleTileBwdLPTSchedulerILb1ELi128ELb1EEEEEEEEEvNT_6ParamsE) ;  /* 0xffff14b04a007950 */ /* 0x000fea0003c3ffff */
        .type           $_ZN7cutlass13device_kernelIN5flash19enable_sm80_to_sm89INS1_16FlashAttnBwdSm80INS1_25CollectiveMainloopBwdSm80ILi2ELi2EN4cute5tupleIJNS5_1CILi128EEES8_NS7_ILi64EEEEEENS_10bfloat16_tEfNS_4arch4Sm80ELb1ELb0ELb1ELb1ELb1ELb0ELb0ELb0ELi2ELi4ELi4ELi4ELb0EEENS1_21CollectiveEpilogueBwdISA_SB_SD_Li256ELb1ELb0ELi2EEENS1_25SingleTileBwdLPTSchedulerILb1ELi128ELb1EEEEEEEEEvNT_6ParamsE$_ZZN4cute6detail16composition_implINS_5tupleIJNS_1CILi16EEENS3_ILi2EEES5_S5_NS3_ILi4EEES5_EEENS2_IJNS3_ILi1EEEiiiNS3_ILi144EEENS3_ILi512EEEEEES5_NS3_ILi64EEEEEDaRKT_RKT0_RKT1_RKT2_ENKUlRKT_T0_E_clINS2_IJNS2_IJS5_EEENS2_IJiEEES8_S8_EEENS_17integral_constantIiLi4EEEEEDaSR_SS_,@function
        .size           $_ZN7cutlass13device_kernelIN5flash19enable_sm80_to_sm89INS1_16FlashAttnBwdSm80INS1_25CollectiveMainloopBwdSm80ILi2ELi2EN4cute5tupleIJNS5_1CILi128EEES8_NS7_ILi64EEEEEENS_10bfloat16_tEfNS_4arch4Sm80ELb1ELb0ELb1ELb1ELb1ELb0ELb0ELb0ELi2ELi4ELi4ELi4ELb0EEENS1_21CollectiveEpilogueBwdISA_SB_SD_Li256ELb1ELb0ELi2EEENS1_25SingleTileBwdLPTSchedulerILb1ELi128ELb1EEEEEEEEEvNT_6ParamsE$_ZZN4cute6detail16composition_implINS_5tupleIJNS_1CILi16EEENS3_ILi2EEES5_S5_NS3_ILi4EEES5_EEENS2_IJNS3_ILi1EEEiiiNS3_ILi144EEENS3_ILi512EEEEEES5_NS3_ILi64EEEEEDaRKT_RKT0_RKT1_RKT2_ENKUlRKT_T0_E_clINS2_IJNS2_IJS5_EEENS2_IJiEEES8_S8_EEENS_17integral_constantIiLi4EEEEEDaSR_SS_,($_ZN7cutlass13device_kernelIN5flash19enable_sm80_to_sm89INS1_16FlashAttnBwdSm80INS1_25CollectiveMainloopBwdSm80ILi2ELi2EN4cute5tupleIJNS5_1CILi128EEES8_NS7_ILi64EEEEEENS_10bfloat16_tEfNS_4arch4Sm80ELb1ELb0ELb1ELb1ELb1ELb0ELb0ELb0ELi2ELi4ELi4ELi4ELb0EEENS1_21CollectiveEpilogueBwdISA_SB_SD_Li256ELb1ELb0ELi2EEENS1_25SingleTileBwdLPTSchedulerILb1ELi128ELb1EEEEEEEEEvNT_6ParamsE$_ZZN4cute6detail16composition_implINS_5tupleIJNS_1CILi16EEENS3_ILi2EEES5_S5_NS3_ILi4EEES5_EEENS2_IJNS3_ILi1EEEiiiNS3_ILi144EEENS3_ILi512EEEEEES6_S4_EEDaRKT_RKT0_RKT1_RKT2_ENKUlRKT_T0_E_clINS2_IJNS2_IJEEESU_S6_S8_EEENS_17integral_constantIiLi1EEEEEDaSQ_SR_ - $_ZN7cutlass13device_kernelIN5flash19enable_sm80_to_sm89INS1_16FlashAttnBwdSm80INS1_25CollectiveMainloopBwdSm80ILi2ELi2EN4cute5tupleIJNS5_1CILi128EEES8_NS7_ILi64EEEEEENS_10bfloat16_tEfNS_4arch4Sm80ELb1ELb0ELb1ELb1ELb1ELb0ELb0ELb0ELi2ELi4ELi4ELi4ELb0EEENS1_21CollectiveEpilogueBwdISA_SB_SD_Li256ELb1ELb0ELi2EEENS1_25SingleTileBwdLPTSchedulerILb1ELi128ELb1EEEEEEEEEvNT_6ParamsE$_ZZN4cute6detail16composition_implINS_5tupleIJNS_1CILi16EEENS3_ILi2EEES5_S5_NS3_ILi4EEES5_EEENS2_IJNS3_ILi1EEEiiiNS3_ILi144EEENS3_ILi512EEEEEES5_NS3_ILi64EEEEEDaRKT_RKT0_RKT1_RKT2_ENKUlRKT_T0_E_clINS2_IJNS2_IJS5_EEENS2_IJiEEES8_S8_EEENS_17integral_constantIiLi4EEEEEDaSR_SS_)
$_ZN7cutlass13device_kernelIN5flash19enable_sm80_to_sm89INS1_16FlashAttnBwdSm80INS1_25CollectiveMainloopBwdSm80ILi2ELi2EN4cute5tupleIJNS5_1CILi128EEES8_NS7_ILi64EEEEEENS_10bfloat16_tEfNS_4arch4Sm80ELb1ELb0ELb1ELb1ELb1ELb0ELb0ELb0ELi2ELi4ELi4ELi4ELb0EEENS1_21CollectiveEpilogueBwdISA_SB_SD_Li256ELb1ELb0ELi2EEENS1_25SingleTileBwdLPTSchedulerILb1ELi128ELb1EEEEEEEEEvNT_6ParamsE$_ZZN4cute6detail16composition_implINS_5tupleIJNS_1CILi16EEENS3_ILi2EEES5_S5_NS3_ILi4EEES5_EEENS2_IJNS3_ILi1EEEiiiNS3_ILi144EEENS3_ILi512EEEEEES5_NS3_ILi64EEEEEDaRKT_RKT0_RKT1_RKT2_ENKUlRKT_T0_E_clINS2_IJNS2_IJS5_EEENS2_IJiEEES8_S8_EEENS_17integral_constantIiLi4EEEEEDaSR_SS_:
[----:B------:R-:W-:-:S05]  /*eb50*/  IADD3 R5, R5, -c[0x0][0x20], RZ ;  /* 0x8000080005057a10 */ /* 0x000fca0007ffe0ff */
[----:B------:R1:W5:Y:S01]  /*eb60*/  LDL R3, [R5] ;  /* 0x0000000005037983 */ /* 0x0003620000100800 */
[----:B------:R-:W-:Y:S02]  /*eb70*/  IADD3 R2, R1, 0x16b0, RZ ;  /* 0x000016b001027810 */ /* 0x000fe40007ffe0ff */
[----:B------:R-:W-:Y:S02]  /*eb80*/  MOV R4, 0xebb0 ;  /* 0x0000ebb000047802 */ /* 0x000fe40000000f00 */
[----:B------:R-:W-:Y:S02]  /*eb90*/  IADD3 R2, R2, c[0x0][0x20], RZ ;  /* 0x0000080002027a10 */ /* 0x000fe40007ffe0ff */
[----:B-1---5:R-:W-:Y:S05]  /*eba0*/  CALL.REL.NOINC `($_ZN7cutlass13device_kernelIN5flash19enable_sm80_to_sm89INS1_16FlashAttnBwdSm80INS1_25CollectiveMainloopBwdSm80ILi2ELi2EN4cute5tupleIJNS5_1CILi128EEES8_NS7_ILi64EEEEEENS_10bfloat16_tEfNS_4arch4Sm80ELb1ELb0ELb1ELb1ELb1ELb0ELb0ELb0ELi2ELi4ELi4ELi4ELb0EEENS1_21CollectiveEpilogueBwdISA_SB_SD_Li256ELb1ELb0ELi2EEENS1_25SingleTileBwdLPTSchedulerILb1ELi128ELb1EEEEEEEEEvNT_6ParamsE$_ZN4cute3eso3ESOILb1ELb0EJNS_5tupleIJNS_1CILi2EEEEEENS2_IJiEEENS3_ILi1EEES7_EEC2ERKS5_RKS6_RKS7_SE_) ;  /* 0xffffb79000007944 */ /* 0x022fea0003c3ffff */
[----:B-1----:R1:W5:Y:S01]  /*ebb0*/  LDL R3, [R1+0x16b0] ;  /* 0x0016b00001037983 */ /* 0x0023620000100800 */
[----:B------:R-:W-:-:S04]  /*ebc0*/  MOV R75, 0x0 ;  /* 0x00000000004b7802 */ /* 0x000fc80000000f00 */
[----:B------:R-:W-:Y:S05]  /*ebd0*/  RET.REL.NODEC R74 `(_ZN7cutlass13device_kernelIN5flash19enable_sm80_to_sm89INS1_16FlashAttnBwdSm80INS1_25CollectiveMainloopBwdSm80ILi2ELi2EN4cute5tupleIJNS5_1CILi128EEES8_NS7_ILi64EEEEEENS_10bfloat16_tEfNS_4arch4Sm80ELb1ELb0ELb1ELb1ELb1ELb0ELb0ELb0ELi2ELi4ELi4ELi4ELb0EEENS1_21CollectiveEpilogueBwdISA_SB_SD_Li256ELb1ELb0ELi2EEENS1_25SingleTileBwdLPTSchedulerILb1ELi128ELb1EEEEEEEEEvNT_6ParamsE) ;  /* 0xffff14204a007950 */ /* 0x000fea0003c3ffff */
        .type           $_ZN7cutlass13device_kernelIN5flash19enable_sm80_to_sm89INS1_16FlashAttnBwdSm80INS1_25CollectiveMainloopBwdSm80ILi2ELi2EN4cute5tupleIJNS5_1CILi128EEES8_NS7_ILi64EEEEEENS_10bfloat16_tEfNS_4arch4Sm80ELb1ELb0ELb1ELb1ELb1ELb0ELb0ELb0ELi2ELi4ELi4ELi4ELb0EEENS1_21CollectiveEpilogueBwdISA_SB_SD_Li256ELb1ELb0ELi2EEENS1_25SingleTileBwdLPTSchedulerILb1ELi128ELb1EEEEEEEEEvNT_6ParamsE$_ZZN4cute6detail16composition_implINS_5tupleIJNS_1CILi16EEENS3_ILi2EEES5_S5_NS3_ILi4EEES5_EEENS2_IJNS3_ILi1EEEiiiNS3_ILi144EEENS3_ILi512EEEEEES6_S4_EEDaRKT_RKT0_RKT1_RKT2_ENKUlRKT_T0_E_clINS2_IJNS2_IJEEESU_S6_S8_EEENS_17integral_constantIiLi1EEEEEDaSQ_SR_,@function
        .size           $_ZN7cutlass13device_kernelIN5flash19enable_sm80_to_sm89INS1_16FlashAttnBwdSm80INS1_25CollectiveMainloopBwdSm80ILi2ELi2EN4cute5tupleIJNS5_1CILi128EEES8_NS7_ILi64EEEEEENS_10bfloat16_tEfNS_4arch4Sm80ELb1ELb0ELb1ELb1ELb1ELb0ELb0ELb0ELi2ELi4ELi4ELi4ELb0EEENS1_21CollectiveEpilogueBwdISA_SB_SD_Li256ELb1ELb0ELi2EEENS1_25SingleTileBwdLPTSchedulerILb1ELi128ELb1EEEEEEEEEvNT_6ParamsE$_ZZN4cute6detail16composition_implINS_5tupleIJNS_1CILi16EEENS3_ILi2EEES5_S5_NS3_ILi4EEES5_EEENS2_IJNS3_ILi1EEEiiiNS3_ILi144EEENS3_ILi512EEEEEES6_S4_EEDaRKT_RKT0_RKT1_RKT2_ENKUlRKT_T0_E_clINS2_IJNS2_IJEEESU_S6_S8_EEENS_17integral_constantIiLi1EEEEEDaSQ_SR_,($_ZN7cutlass13device_kernelIN5flash19enable_sm80_to_sm89INS1_16FlashAttnBwdSm80INS1_25CollectiveMainloopBwdSm80ILi2ELi2EN4cute5tupleIJNS5_1CILi128EEES8_NS7_ILi64EEEEEENS_10bfloat16_tEfNS_4arch4Sm80ELb1ELb0ELb1ELb1ELb1ELb0ELb0ELb0ELi2ELi4ELi4ELi4ELb0EEENS1_21CollectiveEpilogueBwdISA_SB_SD_Li256ELb1ELb0ELi2EEENS1_25SingleTileBwdLPTSchedulerILb1ELi128ELb1EEEEEEEEEvNT_6ParamsE$_ZZN4cute6detail16composition_implINS_5tupleIJNS_1CILi16EEENS3_ILi2EEES5_S5_NS3_ILi4EEES5_EEENS2_IJNS3_ILi1EEEiiiNS3_ILi144EEENS3_ILi512EEEEEES6_S4_EEDaRKT_RKT0_RKT1_RKT2_ENKUlRKT_T0_E_clINS2_IJNS2_IJS5_EEENS2_IJiEEES5_S8_EEENS_17integral_constantIiLi2EEEEEDaSQ_SR_ - $_ZN7cutlass13device_kernelIN5flash19enable_sm80_to_sm89INS1_16FlashAttnBwdSm80INS1_25CollectiveMainloopBwdSm80ILi2ELi2EN4cute5tupleIJNS5_1CILi128EEES8_NS7_ILi64EEEEEENS_10bfloat16_tEfNS_4arch4Sm80ELb1ELb0ELb1ELb1ELb1ELb0ELb0ELb0ELi2ELi4ELi4ELi4ELb0EEENS1_21CollectiveEpilogueBwdISA_SB_SD_Li256ELb1ELb0ELi2EEENS1_25SingleTileBwdLPTSchedulerILb1ELi128ELb1EEEEEEEEEvNT_6ParamsE$_ZZN4cute6detail16composition_implINS_5tupleIJNS_1CILi16EEENS3_ILi2EEES5_S5_NS3_ILi4EEES5_EEENS2_IJNS3_ILi1EEEiiiNS3_ILi144EEENS3_ILi512EEEEEES6_S4_EEDaRKT_RKT0_RKT1_RKT2_ENKUlRKT_T0_E_clINS2_IJNS2_IJEEESU_S6_S8_EEENS_17integral_constantIiLi1EEEEEDaSQ_SR_)
$_ZN7cutlass13device_kernelIN5flash19enable_sm80_to_sm89INS1_16FlashAttnBwdSm80INS1_25CollectiveMainloopBwdSm80ILi2ELi2EN4cute5tupleIJNS5_1CILi128EEES8_NS7_ILi64EEEEEENS_10bfloat16_tEfNS_4arch4Sm80ELb1ELb0ELb1ELb1ELb1ELb0ELb0ELb0ELi2ELi4ELi4ELi4ELb0EEENS1_21CollectiveEpilogueBwdISA_SB_SD_Li256ELb1ELb0ELi2EEENS1_25SingleTileBwdLPTSchedulerILb1ELi128ELb1EEEEEEEEEvNT_6ParamsE$_ZZN4cute6detail16composition_implINS_5tupleIJNS_1CILi16EEENS3_ILi2EEES5_S5_NS3_ILi4EEES5_EEENS2_IJNS3_ILi1EEEiiiNS3_ILi144EEENS3_ILi512EEEEEES6_S4_EEDaRKT_RKT0_RKT1_RKT2_ENKUlRKT_T0_E_clINS2_IJNS2_IJEEESU_S6_S8_EEENS_17integral_constantIiLi1EEEEEDaSQ_SR_:
        /* <DEDUP_REMOVED lines=8> */
[----:B-1---5:R-:W-:Y:S05]  /*ec60*/  CALL.REL.NOINC `($_ZN7cutlass13device_kernelIN5flash19enable_sm80_to_sm89INS1_16FlashAttnBwdSm80INS1_25CollectiveMainloopBwdSm80ILi2ELi2EN4cute5tupleIJNS5_1CILi128EEES8_NS7_ILi64EEEEEENS_10bfloat16_tEfNS_4arch4Sm80ELb1ELb0ELb1ELb1ELb1ELb0ELb0ELb0ELi2ELi4ELi4ELi4ELb0EEENS1_21CollectiveEpilogueBwdISA_SB_SD_Li256ELb1ELb0ELi2EEENS1_25SingleTileBwdLPTSchedulerILb1ELi128ELb1EEEEEEEEEvNT_6ParamsE$_ZN4cute3eso3ESOILb1ELb0EJNS_5tupleIJNS_1CILi2EEEEEENS2_IJiEEES4_NS3_ILi1EEEEEC2ERKS5_RKS6_RKS4_RKS7_) ;  /* 0xffffb72000007944 */ /* 0x022fea0003c3ffff */
[----:B-1----:R1:W5:Y:S01]  /*ec70*/  LDL R2, [R1+0x16c8] ;  /* 0x0016c80001027983 */ /* 0x0023620000100800 */
[----:B------:R-:W-:Y:S02]  /*ec80*/  MOV R4, R10 ;  /* 0x0000000a00047202 */ /* 0x000fe40000000f00 */
[----:B------:R-:W-:-:S04]  /*ec90*/  MOV R5, 0x0 ;  /* 0x0000000000057802 */ /* 0x000fc80000000f00 */
[----:B------:R-:W-:Y:S05]  /*eca0*/  RET.REL.NODEC R4 `(_ZN7cutlass13device_kernelIN5flash19enable_sm80_to_sm89INS1_16FlashAttnBwdSm80INS1_25CollectiveMainloopBwdSm80ILi2ELi2EN4cute5tupleIJNS5_1CILi128EEES8_NS7_ILi64EEEEEENS_10bfloat16_tEfNS_4arch4Sm80ELb1ELb0ELb1ELb1ELb1ELb0ELb0ELb0ELi2ELi4ELi4ELi4ELb0EEENS1_21CollectiveEpilogueBwdISA_SB_SD_Li256ELb1ELb0ELi2EEENS1_25SingleTileBwdLPTSchedulerILb1ELi128ELb1EEEEEEEEEvNT_6ParamsE) ;  /* 0xffff135004007950 */ /* 0x000fea0003c3ffff */
        .type           $_ZN7cutlass13device_kernelIN5flash19enable_sm80_to_sm89INS1_16FlashAttnBwdSm80INS1_25CollectiveMainloopBwdSm80ILi2ELi2EN4cute5tupleIJNS5_1CILi128EEES8_NS7_ILi64EEEEEENS_10bfloat16_tEfNS_4arch4Sm80ELb1ELb0ELb1ELb1ELb1ELb0ELb0ELb0ELi2ELi4ELi4ELi4ELb0EEENS1_21CollectiveEpilogueBwdISA_SB_SD_Li256ELb1ELb0ELi2EEENS1_25SingleTileBwdLPTSchedulerILb1ELi128ELb1EEEEEEEEEvNT_6ParamsE$_ZZN4cute6detail16composition_implINS_5tupleIJNS_1CILi16EEENS3_ILi2EEES5_S5_NS3_ILi4EEES5_EEENS2_IJNS3_ILi1EEEiiiNS3_ILi144EEENS3_ILi512EEEEEES6_S4_EEDaRKT_RKT0_RKT1_RKT2_ENKUlRKT_T0_E_clINS2_IJNS2_IJS5_EEENS2_IJiEEES5_S8_EEENS_17integral_constantIiLi2EEEEEDaSQ_SR_,@function
        .size           $_ZN7cutlass13device_kernelIN5flash19enable_sm80_to_sm89INS1_16FlashAttnBwdSm80INS1_25CollectiveMainloopBwdSm80ILi2ELi2EN4cute5tupleIJNS5_1CILi128EEES8_NS7_ILi64EEEEEENS_10bfloat16_tEfNS_4arch4Sm80ELb1ELb0ELb1ELb1ELb1ELb0ELb0ELb0ELi2ELi4ELi4ELi4ELb0EEENS1_21CollectiveEpilogueBwdISA_SB_SD_Li256ELb1ELb0ELi2EEENS1_25SingleTileBwdLPTSchedulerILb1ELi128ELb1EEEEEEEEEvNT_6ParamsE$_ZZN4cute6detail16composition_implINS_5tupleIJNS_1CILi16EEENS3_ILi2EEES5_S5_NS3_ILi4EEES5_EEENS2_IJNS3_ILi1EEEiiiNS3_ILi144EEENS3_ILi512EEEEEES6_S4_EEDaRKT_RKT0_RKT1_RKT2_ENKUlRKT_T0_E_clINS2_IJNS2_IJS5_EEENS2_IJiEEES5_S8_EEENS_17integral_constantIiLi2EEEEEDaSQ_SR_,($_ZN7cutlass13device_kernelIN5flash19enable_sm80_to_sm89INS1_16FlashAttnBwdSm80INS1_25CollectiveMainloopBwdSm80ILi2ELi2EN4cute5tupleIJNS5_1CILi128EEES8_NS7_ILi64EEEEEENS_10bfloat16_tEfNS_4arch4Sm80ELb1ELb0ELb1ELb1ELb1ELb0ELb0ELb0ELi2ELi4ELi4ELi4ELb0EEENS1_21CollectiveEpilogueBwdISA_SB_SD_Li256ELb1ELb0ELi2EEENS1_25SingleTileBwdLPTSchedulerILb1ELi128ELb1EEEEEEEEEvNT_6ParamsE$_ZZN4cute6detail16composition_implINS_5tupleIJNS_1CILi16EEENS3_ILi2EEES5_S5_NS3_ILi4EEES5_EEENS2_IJNS3_ILi1EEEiiiNS3_ILi144EEENS3_ILi512EEEEEES6_S4_EEDaRKT_RKT0_RKT1_RKT2_ENKUlRKT_T0_E_clINS2_IJNS2_IJS5_S5_EEENS2_IJiiEEES8_S8_EEENS_17integral_constantIiLi3EEEEEDaSQ_SR_ - $_ZN7cutlass13device_kernelIN5flash19enable_sm80_to_sm89INS1_16FlashAttnBwdSm80INS1_25CollectiveMainloopBwdSm80ILi2ELi2EN4cute5tupleIJNS5_1CILi128EEES8_NS7_ILi64EEEEEENS_10bfloat16_tEfNS_4arch4Sm80ELb1ELb0ELb1ELb1ELb1ELb0ELb0ELb0ELi2ELi4ELi4ELi4ELb0EEENS1_21CollectiveEpilogueBwdISA_SB_SD_Li256ELb1ELb0ELi2EEENS1_25SingleTileBwdLPTSchedulerILb1ELi128ELb1EEEEEEEEEvNT_6ParamsE$_ZZN4cute6detail16composition_implINS_5tupleIJNS_1CILi16EEENS3_ILi2EEES5_S5_NS3_ILi4EEES5_EEENS2_IJNS3_ILi1EEEiiiNS3_ILi144EEENS3_ILi512EEEEEES6_S4_EEDaRKT_RKT0_RKT1_RKT2_ENKUlRKT_T0_E_clINS2_IJNS2_IJS5_EEENS2_IJiEEES5_S8_EEENS_17integral_constantIiLi2EEEEEDaSQ_SR_)
$_ZN7cutlass13device_kernelIN5flash19enable_sm80_to_sm89INS1_16FlashAttnBwdSm80INS1_25CollectiveMainloopBwdSm80ILi2ELi2EN4cute5tupleIJNS5_1CILi128EEES8_NS7_ILi64EEEEEENS_10bfloat16_tEfNS_4arch4Sm80ELb1ELb0ELb1ELb1ELb1ELb0ELb0ELb0ELi2ELi4ELi4ELi4ELb0EEENS1_21CollectiveEpilogueBwdISA_SB_SD_Li256ELb1ELb0ELi2EEENS1_25SingleTileBwdLPTSchedulerILb1ELi128ELb1EEEEEEEEEvNT_6ParamsE$_ZZN4cute6detail16composition_implINS_5tupleIJNS_1CILi16EEENS3_ILi2EEES5_S5_NS3_ILi4EEES5_EEENS2_IJNS3_ILi1EEEiiiNS3_ILi144EEENS3_ILi512EEEEEES6_S4_EEDaRKT_RKT0_RKT1_RKT2_ENKUlRKT_T0_E_clINS2_IJNS2_IJS5_EEENS2_IJiEEES5_S8_EEENS_17integral_constantIiLi2EEEEEDaSQ_SR_:
        /* <DEDUP_REMOVED lines=8> */
[----:B-1---5:R-:W-:Y:S05]  /*ed30*/  CALL.REL.NOINC `($_ZN7cutlass13device_kernelIN5flash19enable_sm80_to_sm89INS1_16FlashAttnBwdSm80INS1_25CollectiveMainloopBwdSm80ILi2ELi2EN4cute5tupleIJNS5_1CILi128EEES8_NS7_ILi64EEEEEENS_10bfloat16_tEfNS_4arch4Sm80ELb1ELb0ELb1ELb1ELb1ELb0ELb0ELb0ELi2ELi4ELi4ELi4ELb0EEENS1_21CollectiveEpilogueBwdISA_SB_SD_Li256ELb1ELb0ELi2EEENS1_25SingleTileBwdLPTSchedulerILb1ELi128ELb1EEEEEEEEEvNT_6ParamsE$_ZN4cute3eso3ESOILb0ELb0EJiiEEC2ERKiS4_) ;  /* 0xffff968000007944 */ /* 0x022fea0003c3ffff */
[----:B-1----:R1:W5:Y:S01]  /*ed40*/  LDL.64 R2, [R1+0x16c8] ;  /* 0x0016c80001027983 */ /* 0x0023620000100a00 */
[----:B------:R-:W-:-:S03]  /*ed50*/  MOV R6, 0xed70 ;  /* 0x0000ed7000067802 */ /* 0x000fc60000000f00 */
[----:B-1---5:R-:W-:Y:S05]  /*ed60*/  CALL.REL.NOINC `($_ZN7cutlass13device_kernelIN5flash19enable_sm80_to_sm89INS1_16FlashAttnBwdSm80INS1_25CollectiveMainloopBwdSm80ILi2ELi2EN4cute5tupleIJNS5_1CILi128EEES8_NS7_ILi64EEEEEENS_10bfloat16_tEfNS_4arch4Sm80ELb1ELb0ELb1ELb1ELb1ELb0ELb0ELb0ELi2ELi4ELi4ELi4ELb0EEENS1_21CollectiveEpilogueBwdISA_SB_SD_Li256ELb1ELb0ELi2EEENS1_25SingleTileBwdLPTSchedulerILb1ELi128ELb1EEEEEEEEEvNT_6ParamsE$_ZN4cute3eso3ESOILb1ELb0EJNS_5tupleIJNS_1CILi2EEES4_EEENS2_IJiiEEENS3_ILi1EEES7_EEC2ERKS5_RKS6_RKS7_SE_) ;  /* 0xffffb77000007944 */ /* 0x022fea0003c3ffff */
[----:B-1----:R1:W5:Y:S01]  /*ed70*/  LDL.64 R2, [R1+0x16c8] ;  /* 0x0016c80001027983 */ /* 0x0023620000100a00 */
[----:B------:R-:W-:-:S04]  /*ed80*/  MOV R73, 0x0 ;  /* 0x0000000000497802 */ /* 0x000fc80000000f00 */
[----:B------:R-:W-:Y:S05]  /*ed90*/  RET.REL.NODEC R72 `(_ZN7cutlass13device_kernelIN5flash19enable_sm80_to_sm89INS1_16FlashAttnBwdSm80INS1_25CollectiveMainloopBwdSm80ILi2ELi2EN4cute5tupleIJNS5_1CILi128EEES8_NS7_ILi64EEEEEENS_10bfloat16_tEfNS_4arch4Sm80ELb1ELb0ELb1ELb1ELb1ELb0ELb0ELb0ELi2ELi4ELi4ELi4ELb0EEENS1_21CollectiveEpilogueBwdISA_SB_SD_Li256ELb1ELb0ELi2EEENS1_25SingleTileBwdLPTSchedulerILb1ELi128ELb1EEEEEEEEEvNT_6ParamsE) ;  /* 0xffff126048007950 */ /* 0x000fea0003c3ffff */
        .type           $_ZN7cutlass13device_kernelIN5flash19enable_sm80_to_sm89INS1_16FlashAttnBwdSm80INS1_25CollectiveMainloopBwdSm80ILi2ELi2EN4cute5tupleIJNS5_1CILi128EEES8_NS7_ILi64EEEEEENS_10bfloat16_tEfNS_4arch4Sm80ELb1ELb0ELb1ELb1ELb1ELb0ELb0ELb0ELi2ELi4ELi4ELi4ELb0EEENS1_21CollectiveEpilogueBwdISA_SB_SD_Li256ELb1ELb0ELi2EEENS1_25SingleTileBwdLPTSchedulerILb1ELi128ELb1EEEEEEEEEvNT_6ParamsE$_ZZN4cute6detail16composition_implINS_5tupleIJNS_1CILi16EEENS3_ILi2EEES5_S5_NS3_ILi4EEES5_EEENS2_IJNS3_ILi1EEEiiiNS3_ILi144EEENS3_ILi512EEEEEES6_S4_EEDaRKT_RKT0_RKT1_RKT2_ENKUlRKT_T0_E_clINS2_IJNS2_IJS5_S5_EEENS2_IJiiEEES8_S8_EEENS_17integral_constantIiLi3EEEEEDaSQ_SR_,@function
        .size           $_ZN7cutlass13device_kernelIN5flash19enable_sm80_to_sm89INS1_16FlashAttnBwdSm80INS1_25CollectiveMainloopBwdSm80ILi2ELi2EN4cute5tupleIJNS5_1CILi128EEES8_NS7_ILi64EEEEEENS_10bfloat16_tEfNS_4arch4Sm80ELb1ELb0ELb1ELb1ELb1ELb0ELb0ELb0ELi2ELi4ELi4ELi4ELb0EEENS1_21CollectiveEpilogueBwdISA_SB_SD_Li256ELb1ELb0ELi2EEENS1_25SingleTileBwdLPTSchedulerILb1ELi128ELb1EEEEEEEEEvNT_6ParamsE$_ZZN4cute6detail16composition_implINS_5tupleIJNS_1CILi16EEENS3_ILi2EEES5_S5_NS3_ILi4EEES5_EEENS2_IJNS3_ILi1EEEiiiNS3_ILi144EEENS3_ILi512EEEEEES6_S4_EEDaRKT_RKT0_RKT1_RKT2_ENKUlRKT_T0_E_clINS2_IJNS2_IJS5_S5_EEENS2_IJiiEEES8_S8_EEENS_17integral_constantIiLi3EEEEEDaSQ_SR_,($_ZN7cutlass13device_kernelIN5flash19enable_sm80_to_sm89INS1_16FlashAttnBwdSm80INS1_25CollectiveMainloopBwdSm80ILi2ELi2EN4cute5tupleIJNS5_1CILi128EEES8_NS7_ILi64EEEEEENS_10bfloat16_tEfNS_4arch4Sm80ELb1ELb0ELb1ELb1ELb1ELb0ELb0ELb0ELi2ELi4ELi4ELi4ELb0EEENS1_21CollectiveEpilogueBwdISA_SB_SD_Li256ELb1ELb0ELi2EEENS1_25SingleTileBwdLPTSchedulerILb1ELi128ELb1EEEEEEEEEvNT_6ParamsE$_ZZN4cute6detail16composition_implINS_5tupleIJNS_1CILi16EEENS3_ILi2EEES5_S5_NS3_ILi4EEES5_EEENS2_IJNS3_ILi1EEEiiiNS3_ILi144EEENS3_ILi512EEEEEES6_S4_EEDaRKT_RKT0_RKT1_RKT2_ENKUlRKT_T0_E_clINS2_IJNS2_IJS5_S5_EEENS2_IJiiEEES8_S8_EEENS_17integral_constantIiLi4EEEEEDaSQ_SR_ - $_ZN7cutlass13device_kernelIN5flash19enable_sm80_to_sm89INS1_16FlashAttnBwdSm80INS1_25CollectiveMainloopBwdSm80ILi2ELi2EN4cute5tupleIJNS5_1CILi128EEES8_NS7_ILi64EEEEEENS_10bfloat16_tEfNS_4arch4Sm80ELb1ELb0ELb1ELb1ELb1ELb0ELb0ELb0ELi2ELi4ELi4ELi4ELb0EEENS1_21CollectiveEpilogueBwdISA_SB_SD_Li256ELb1ELb0ELi2EEENS1_25SingleTileBwdLPTSchedulerILb1ELi128ELb1EEEEEEEEEvNT_6ParamsE$_ZZN4cute6detail16composition_implINS_5tupleIJNS_1CILi16EEENS3_ILi2EEES5_S5_NS3_ILi4EEES5_EEENS2_IJNS3_ILi1EEEiiiNS3_ILi144EEENS3_ILi512EEEEEES6_S4_EEDaRKT_RKT0_RKT1_RKT2_ENKUlRKT_T0_E_clINS2_IJNS2_IJS5_S5_EEENS2_IJiiEEES8_S8_EEENS_17integral_constantIiLi3EEEEEDaSQ_SR_)
$_ZN7cutlass13device_kernelIN5flash19enable_sm80_to_sm89INS1_16FlashAttnBwdSm80INS1_25CollectiveMainloopBwdSm80ILi2ELi2EN4cute5tupleIJNS5_1CILi128EEES8_NS7_ILi64EEEEEENS_10bfloat16_tEfNS_4arch4Sm80ELb1ELb0ELb1ELb1ELb1ELb0ELb0ELb0ELi2ELi4ELi4ELi4ELb0EEENS1_21CollectiveEpilogueBwdISA_SB_SD_Li256ELb1ELb0ELi2EEENS1_25SingleTileBwdLPTSchedulerILb1ELi128ELb1EEEEEEEEEvNT_6ParamsE$_ZZN4cute6detail16composition_implINS_5tupleIJNS_1CILi16EEENS3_ILi2EEES5_S5_NS3_ILi4EEES5_EEENS2_IJNS3_ILi1EEEiiiNS3_ILi144EEENS3_ILi512EEEEEES6_S4_EEDaRKT_RKT0_RKT1_RKT2_ENKUlRKT_T0_E_clINS2_IJNS2_IJS5_S5_EEENS2_IJiiEEES8_S8_EEENS_17integral_constantIiLi3EEEEEDaSQ_SR_:
[----:B------:R-:W-:-:S05]  /*eda0*/  IADD3 R5, R5, -c[0x0][0x20], RZ ;  /* 0x8000080005057a10 */ /* 0x000fca0007ffe0ff */
[----:B------:R1:W5:Y:S04]  /*edb0*/  LDL R2, [R5] ;  /* 0x0000000005027983 */ /* 0x0003680000100800 */
[----:B------:R1:W5:Y:S01]  /*edc0*/  LDL R3, [R5+0x4] ;  /* 0x0000040005037983 */ /* 0x0003620000100800 */
[----:B------:R-:W-:Y:S02]  /*edd0*/  IADD3 R4, R1, 0x16c8, RZ ;  /* 0x000016c801047810 */ /* 0x000fe40007ffe0ff */
[----:B------:R-:W-:Y:S02]  /*ede0*/  MOV R6, 0xee10 ;  /* 0x0000ee1000067802 */ /* 0x000fe40000000f00 */
[----:B------:R-:W-:Y:S02]  /*edf0*/  IADD3 R4, R4, c[0x0][0x20], RZ ;  /* 0x0000080004047a10 */ /* 0x000fe40007ffe0ff */
[----:B-1---5:R-:W-:Y:S05]  /*ee00*/  CALL.REL.NOINC `($_ZN7cutlass13device_kernelIN5flash19enable_sm80_to_sm89INS1_16FlashAttnBwdSm80INS1_25CollectiveMainloopBwdSm80ILi2ELi2EN4cute5tupleIJNS5_1CILi128EEES8_NS7_ILi64EEEEEENS_10bfloat16_tEfNS_4arch4Sm80ELb1ELb0ELb1ELb1ELb1ELb0ELb0ELb0ELi2ELi4ELi4ELi4ELb0EEENS1_21CollectiveEpilogueBwdISA_SB_SD_Li256ELb1ELb0ELi2EEENS1_25SingleTileBwdLPTSchedulerILb1ELi128ELb1EEEEEEEEEvNT_6ParamsE$_ZN4cute3eso3ESOILb1ELb0EJNS_5tupleIJNS_1CILi2EEES4_EEENS2_IJiiEEENS3_ILi1EEES7_EEC2ERKS5_RKS6_RKS7_SE_) ;  /* 0xffffb6d000007944 */ /* 0x022fea0003c3ffff */
[----:B-1----:R1:W5:Y:S01]  /*ee10*/  LDL.64 R2, [R1+0x16c8] ;  /* 0x0016c80001027983 */ /* 0x0023620000100a00 */
[----:B------:R-:W-:-:S04]  /*ee20*/  MOV R9, 0x0 ;  /* 0x0000000000097802 */ /* 0x000fc80000000f00 */
[----:B------:R-:W-:Y:S05]  /*ee30*/  RET.REL.NODEC R8 `(_ZN7cutlass13device_kernelIN5flash19enable_sm80_to_sm89INS1_16FlashAttnBwdSm80INS1_25CollectiveMainloopBwdSm80ILi2ELi2EN4cute5tupleIJNS5_1CILi128EEES8_NS7_ILi64EEEEEENS_10bfloat16_tEfNS_4arch4Sm80ELb1ELb0ELb1ELb1ELb1ELb0ELb0ELb0ELi2ELi4ELi4ELi4ELb0EEENS1_21CollectiveEpilogueBwdISA_SB_SD_Li256ELb1ELb0ELi2EEENS1_25SingleTileBwdLPTSchedulerILb1ELi128ELb1EEEEEEEEEvNT_6ParamsE) ;  /* 0xffff11c008007950 */ /* 0x000fea0003c3ffff */
        .type           $_ZN7cutlass13device_kernelIN5flash19enable_sm80_to_sm89INS1_16FlashAttnBwdSm80INS1_25CollectiveMainloopBwdSm80ILi2ELi2EN4cute5tupleIJNS5_1CILi128EEES8_NS7_ILi64EEEEEENS_10bfloat16_tEfNS_4arch4Sm80ELb1ELb0ELb1ELb1ELb1ELb0ELb0ELb0ELi2ELi4ELi4ELi4ELb0EEENS1_21CollectiveEpilogueBwdISA_SB_SD_Li256ELb1ELb0ELi2EEENS1_25SingleTileBwdLPTSchedulerILb1ELi128ELb1EEEEEEEEEvNT_6ParamsE$_ZZN4cute6detail16composition_implINS_5tupleIJNS_1CILi16EEENS3_ILi2EEES5_S5_NS3_ILi4EEES5_EEENS2_IJNS3_ILi1EEEiiiNS3_ILi144EEENS3_ILi512EEEEEES6_S4_EEDaRKT_RKT0_RKT1_RKT2_ENKUlRKT_T0_E_clINS2_IJNS2_IJS5_S5_EEENS2_IJiiEEES8_S8_EEENS_17integral_constantIiLi4EEEEEDaSQ_SR_,@function
        .size           $_ZN7cutlass13device_kernelIN5flash19enable_sm80_to_sm89INS1_16FlashAttnBwdSm80INS1_25CollectiveMainloopBwdSm80ILi2ELi2EN4cute5tupleIJNS5_1CILi128EEES8_NS7_ILi64EEEEEENS_10bfloat16_tEfNS_4arch4Sm80ELb1ELb0ELb1ELb1ELb1ELb0ELb0ELb0ELi2ELi4ELi4ELi4ELb0EEENS1_21CollectiveEpilogueBwdISA_SB_SD_Li256ELb1ELb0ELi2EEENS1_25SingleTileBwdLPTSchedulerILb1ELi128ELb1EEEEEEEEEvNT_6ParamsE$_ZZN4cute6detail16composition_implINS_5tupleIJNS_1CILi16EEENS3_ILi2EEES5_S5_NS3_ILi4EEES5_EEENS2_IJNS3_ILi1EEEiiiNS3_ILi144EEENS3_ILi512EEEEEES6_S4_EEDaRKT_RKT0_RKT1_RKT2_ENKUlRKT_T0_E_clINS2_IJNS2_IJS5_S5_EEENS2_IJiiEEES8_S8_EEENS_17integral_constantIiLi4EEEEEDaSQ_SR_,($_ZN7cutlass13device_kernelIN5flash19enable_sm80_to_sm89INS1_16FlashAttnBwdSm80INS1_25CollectiveMainloopBwdSm80ILi2ELi2EN4cute5tupleIJNS5_1CILi128EEES8_NS7_ILi64EEEEEENS_10bfloat16_tEfNS_4arch4Sm80ELb1ELb0ELb1ELb1ELb1ELb0ELb0ELb0ELi2ELi4ELi4ELi4ELb0EEENS1_21CollectiveEpilogueBwdISA_SB_SD_Li256ELb1ELb0ELi2EEENS1_25SingleTileBwdLPTSchedulerILb1ELi128ELb1EEEEEEEEEvNT_6ParamsE$_ZZN4cute6detail16composition_implINS_5tupleIJNS_1CILi8EEENS3_ILi2EEES5_S5_S4_S5_EEENS2_IJNS3_ILi1EEEiiiNS3_ILi72EEENS3_ILi512EEEEEENS2_IJNS2_IJS5_S5_EEES4_NS3_ILi4EEEEEENS2_IJNS2_IJS7_S4_EEENS3_ILi1024EEENS3_ILi16EEEEEEEEDaRKT_RKT0_RKT1_RKT2_ENKUlRKT_RKT0_E_clISB_SE_EEDaSW_SZ_ - $_ZN7cutlass13device_kernelIN5flash19enable_sm80_to_sm89INS1_16FlashAttnBwdSm80INS1_25CollectiveMainloopBwdSm80ILi2ELi2EN4cute5tupleIJNS5_1CILi128EEES8_NS7_ILi64EEEEEENS_10bfloat16_tEfNS_4arch4Sm80ELb1ELb0ELb1ELb1ELb1ELb0ELb0ELb0ELi2ELi4ELi4ELi4ELb0EEENS1_21CollectiveEpilogueBwdISA_SB_SD_Li256ELb1ELb0ELi2EEENS1_25SingleTileBwdLPTSchedulerILb1ELi128ELb1EEEEEEEEEvNT_6ParamsE$_ZZN4cute6detail16composition_implINS_5tupleIJNS_1CILi16EEENS3_ILi2EEES5_S5_NS3_ILi4EEES5_EEENS2_IJNS3_ILi1EEEiiiNS3_ILi144EEENS3_ILi512EEEEEES6_S4_EEDaRKT_RKT0_RKT1_RKT2_ENKUlRKT_T0_E_clINS2_IJNS2_IJS5_S5_EEENS2_IJiiEEES8_S8_EEENS_17integral_constantIiLi4EEEEEDaSQ_SR_)
$_ZN7cutlass13device_kernelIN5flash19enable_sm80_to_sm89INS1_16FlashAttnBwdSm80INS1_25CollectiveMainloopBwdSm80ILi2ELi2EN4cute5tupleIJNS5_1CILi128EEES8_NS7_ILi64EEEEEENS_10bfloat16_tEfNS_4arch4Sm80ELb1ELb0ELb1ELb1ELb1ELb0ELb0ELb0ELi2ELi4ELi4ELi4ELb0EEENS1_21CollectiveEpilogueBwdISA_SB_SD_Li256ELb1ELb0ELi2EEENS1_25SingleTileBwdLPTSchedulerILb1ELi128ELb1EEEEEEEEEvNT_6ParamsE$_ZZN4cute6detail16composition_implINS_5tupleIJNS_1CILi16EEENS3_ILi2EEES5_S5_NS3_ILi4EEES5_EEENS2_IJNS3_ILi1EEEiiiNS3_ILi144EEENS3_ILi512EEEEEES6_S4_EEDaRKT_RKT0_RKT1_RKT2_ENKUlRKT_T0_E_clINS2_IJNS2_IJS5_S5_EEENS2_IJiiEEES8_S8_EEENS_17integral_constantIiLi4EEEEEDaSQ_SR_:
        /* <DEDUP_REMOVED lines=10> */
        .type           $_ZN7cutlass13device_kernelIN5flash19enable_sm80_to_sm89INS1_16FlashAttnBwdSm80INS1_25CollectiveMainloopBwdSm80ILi2ELi2EN4cute5tupleIJNS5_1CILi128EEES8_NS7_ILi64EEEEEENS_10bfloat16_tEfNS_4arch4Sm80ELb1ELb0ELb1ELb1ELb1ELb0ELb0ELb0ELi2ELi4ELi4ELi4ELb0EEENS1_21CollectiveEpilogueBwdISA_SB_SD_Li256ELb1ELb0ELi2EEENS1_25SingleTileBwdLPTSchedulerILb1ELi128ELb1EEEEEEEEEvNT_6ParamsE$_ZZN4cute6detail16composition_implINS_5tupleIJNS_1CILi8EEENS3_ILi2EEES5_S5_S4_S5_EEENS2_IJNS3_ILi1EEEiiiNS3_ILi72EEENS3_ILi512EEEEEENS2_IJNS2_IJS5_S5_EEES4_NS3_ILi4EEEEEENS2_IJNS2_IJS7_S4_EEENS3_ILi1024EEENS3_ILi16EEEEEEEEDaRKT_RKT0_RKT1_RKT2_ENKUlRKT_RKT0_E_clISB_SE_EEDaSW_SZ_,@function
        .size           $_ZN7cutlass13device_kernelIN5flash19enable_sm80_to_sm89INS1_16FlashAttnBwdSm80INS1_25CollectiveMainloopBwdSm80ILi2ELi2EN4cute5tupleIJNS5_1CILi128EEES8_NS7_ILi64EEEEEENS_10bfloat16_tEfNS_4arch4Sm80ELb1ELb0ELb1ELb1ELb1ELb0ELb0ELb0ELi2ELi4ELi4ELi4ELb0EEENS1_21CollectiveEpilogueBwdISA_SB_SD_Li256ELb1ELb0ELi2EEENS1_25SingleTileBwdLPTSchedulerILb1ELi128ELb1EEEEEEEEEvNT_6ParamsE$_ZZN4cute6detail16composition_implINS_5tupleIJNS_1CILi8EEENS3_ILi2EEES5_S5_S4_S5_EEENS2_IJNS3_ILi1EEEiiiNS3_ILi72EEENS3_ILi512EEEEEENS2_IJNS2_IJS5_S5_EEES4_NS3_ILi4EEEEEENS2_IJNS2_IJS7_S4_EEENS3_ILi1024EEENS3_ILi16EEEEEEEEDaRKT_RKT0_RKT1_RKT2_ENKUlRKT_RKT0_E_clISB_SE_EEDaSW_SZ_,($_ZN7cutlass13device_kernelIN5flash19enable_sm80_to_sm89INS1_16FlashAttnBwdSm80INS1_25CollectiveMainloopBwdSm80ILi2ELi2EN4cute5tupleIJNS5_1CILi128EEES8_NS7_ILi64EEEEEENS_10bfloat16_tEfNS_4arch4Sm80ELb1ELb0ELb1ELb1ELb1ELb0ELb0ELb0ELi2ELi4ELi4ELi4ELb0EEENS1_21CollectiveEpilogueBwdISA_SB_SD_Li256ELb1ELb0ELi2EEENS1_25SingleTileBwdLPTSchedulerILb1ELi128ELb1EEEEEEEEEvNT_6ParamsE$_ZZN4cute6detail16composition_implINS_5tupleIJNS_1CILi8EEENS3_ILi2EEES5_S5_S4_S5_EEENS2_IJNS3_ILi1EEEiiiNS3_ILi72EEENS3_ILi512EEEEEENS2_IJNS2_IJS5_S5_EEES4_NS3_ILi4EEEEEENS2_IJNS2_IJS7_S4_EEENS3_ILi1024EEENS3_ILi16EEEEEEEEDaRKT_RKT0_RKT1_RKT2_ENKUlRKT_RKT0_E_clISC_SG_EEDaSW_SZ_ - $_ZN7cutlass13device_kernelIN5flash19enable_sm80_to_sm89INS1_16FlashAttnBwdSm80INS1_25CollectiveMainloopBwdSm80ILi2ELi2EN4cute5tupleIJNS5_1CILi128EEES8_NS7_ILi64EEEEEENS_10bfloat16_tEfNS_4arch4Sm80ELb1ELb0ELb1ELb1ELb1ELb0ELb0ELb0ELi2ELi4ELi4ELi4ELb0EEENS1_21CollectiveEpilogueBwdISA_SB_SD_Li256ELb1ELb0ELi2EEENS1_25SingleTileBwdLPTSchedulerILb1ELi128ELb1EEEEEEEEEvNT_6ParamsE$_ZZN4cute6detail16composition_implINS_5tupleIJNS_1CILi8EEENS3_ILi2EEES5_S5_S4_S5_EEENS2_IJNS3_ILi1EEEiiiNS3_ILi72EEENS3_ILi512EEEEEENS2_IJNS2_IJS5_S5_EEES4_NS3_ILi4EEEEEENS2_IJNS2_IJS7_S4_EEENS3_ILi1024EEENS3_ILi16EEEEEEEEDaRKT_RKT0_RKT1_RKT2_ENKUlRKT_RKT0_E_clISB_SE_EEDaSW_SZ_)
$_ZN7cutlass13device_kernelIN5flash19enable_sm80_to_sm89INS1_16FlashAttnBwdSm80INS1_25CollectiveMainloopBwdSm80ILi2ELi2EN4cute5tupleIJNS5_1CILi128EEES8_NS7_ILi64EEEEEENS_10bfloat16_tEfNS_4arch4Sm80ELb1ELb0ELb1ELb1ELb1ELb0ELb0ELb0ELi2ELi4ELi4ELi4ELb0EEENS1_21CollectiveEpilogueBwdISA_SB_SD_Li256ELb1ELb0ELi2EEENS1_25SingleTileBwdLPTSchedulerILb1ELi128ELb1EEEEEEEEEvNT_6ParamsE$_ZZN4cute6detail16composition_implINS_5tupleIJNS_1CILi8EEENS3_ILi2EEES5_S5_S4_S5_EEENS2_IJNS3_ILi1EEEiiiNS3_ILi72EEENS3_ILi512EEEEEENS2_IJNS2_IJS5_S5_EEES4_NS3_ILi4EEEEEENS2_IJNS2_IJS7_S4_EEENS3_ILi1024EEENS3_ILi16EEEEEEEEDaRKT_RKT0_RKT1_RKT2_ENKUlRKT_RKT0_E_clISB_SE_EEDaSW_SZ_:
[----:B------:R-:W-:Y:S02]  /*eee0*/  IADD3 R34, R1, 0x1380, RZ ;  /* 0x0000138001227810 */ /* 0x000fe40007ffe0ff */
[----:B------:R-:W-:Y:S02]  /*eef0*/  MOV R68, 0xef30 ;  /* 0x0000ef3000447802 */ /* 0x000fe40000000f00 */
[----:B------:R-:W-:-:S04]  /*ef00*/  IADD3 R34, R34, c[0x0][0x20], RZ ;  /* 0x0000080022227a10 */ /* 0x000fc80007ffe0ff */
[----:B------:R-:W-:Y:S02]  /*ef10*/  IADD3 R62, R34, 0x4, RZ ;  /* 0x00000004223e7810 */ /* 0x000fe40007ffe0ff */
[----:B------:R-:W-:Y:S05]  /*ef20*/  CALL.REL.NOINC `($_ZN7cutlass13device_kernelIN5flash19enable_sm80_to_sm89INS1_16FlashAttnBwdSm80INS1_25CollectiveMainloopBwdSm80ILi2ELi2EN4cute5tupleIJNS5_1CILi128EEES8_NS7_ILi64EEEEEENS_10bfloat16_tEfNS_4arch4Sm80ELb1ELb0ELb1ELb1ELb1ELb0ELb0ELb0ELi2ELi4ELi4ELi4ELb0EEENS1_21CollectiveEpilogueBwdISA_SB_SD_Li256ELb1ELb0ELi2EEENS1_25SingleTileBwdLPTSchedulerILb1ELi128ELb1EEEEEEEEEvNT_6ParamsE$_ZZN4cute6detail16composition_implINS_5tupleIJNS_1CILi8EEENS3_ILi2EEES5_S5_S4_S5_EEENS2_IJNS3_ILi1EEEiiiNS3_ILi72EEENS3_ILi512EEEEEENS2_IJS5_S5_EEENS2_IJS7_S4_EEEEEDaRKT_RKT0_RKT1_RKT2_ENKUlRKT_RKT0_E_clIS5_S4_EEDaSR_SU_) ;  /* 0x000009d000007944 */ /* 0x000fea0003c00000 */
[----:B------:R-:W-:Y:S02]  /*ef30*/  MOV R4, 0xef50 ;  /* 0x0000ef5000047802 */ /* 0x000fe40000000f00 */
[----:B-1---5:R-:W-:Y:S05]  /*ef40*/  CALL.REL.NOINC `($_ZN7cutlass13device_kernelIN5flash19enable_sm80_to_sm89INS1_16FlashAttnBwdSm80INS1_25CollectiveMainloopBwdSm80ILi2ELi2EN4cute5tupleIJNS5_1CILi128EEES8_NS7_ILi64EEEEEENS_10bfloat16_tEfNS_4arch4Sm80ELb1ELb0ELb1ELb1ELb1ELb0ELb0ELb0ELi2ELi4ELi4ELi4ELb0EEENS1_21CollectiveEpilogueBwdISA_SB_SD_Li256ELb1ELb0ELi2EEENS1_25SingleTileBwdLPTSchedulerILb1ELi128ELb1EEEEEEEEEvNT_6ParamsE$_ZN4cute3eso3ESOILb1ELb0EJNS_1CILi1EEEiEEC2ERKS3_RKi) ;  /* 0xffffa69000007944 */ /* 0x022fea0003c3ffff */
[----:B-1----:R1:W5:Y:S01]  /*ef50*/  LDL R2, [R1+0x1384] ;  /* 0x0013840001027983 */ /* 0x0023620000100800 */
[----:B------:R-:W-:-:S03]  /*ef60*/  MOV R6, 0xef80 ;  /* 0x0000ef8000067802 */ /* 0x000fc60000000f00 */
[----:B-1---5:R-:W-:Y:S05]  /*ef70*/  CALL.REL.NOINC `($_ZN7cutlass13device_kernelIN5flash19enable_sm80_to_sm89INS1_16FlashAttnBwdSm80INS1_25CollectiveMainloopBwdSm80ILi2ELi2EN4cute5tupleIJNS5_1CILi128EEES8_NS7_ILi64EEEEEENS_10bfloat16_tEfNS_4arch4Sm80ELb1ELb0ELb1ELb1ELb1ELb0ELb0ELb0ELi2ELi4ELi4ELi4ELb0EEENS1_21CollectiveEpilogueBwdISA_SB_SD_Li256ELb1ELb0ELi2EEENS1_25SingleTileBwdLPTSchedulerILb1ELi128ELb1EEEEEEEEEvNT_6ParamsE$_ZN4cute5tupleIJNS0_IJNS_1CILi2EEES2_EEENS0_IJNS1_ILi1EEEiEEEEEC2ERKS3_RKS5_) ;  /* 0xffffd53000007944 */ /* 0x022fea0003c3ffff */
[----:B------:R1:W5:Y:S01]  /*ef80*/  LDL R34, [R1+0x1380] ;  /* 0x0013800001227983 */ /* 0x0003620000100800 */
[----:B------:R-:W-:Y:S02]  /*ef90*/  MOV R2, R10 ;  /* 0x0000000a00027202 */ /* 0x000fe40000000f00 */
[----:B------:R-:W-:-:S04]  /*efa0*/  MOV R3, 0x0 ;  /* 0x0000000000037802 */ /* 0x000fc80000000f00 */
[----:B------:R-:W-:Y:S05]  /*efb0*/  RET.REL.NODEC R2 `(_ZN7cutlass13device_kernelIN5flash19enable_sm80_to_sm89INS1_16FlashAttnBwdSm80INS1_25CollectiveMainloopBwdSm80ILi2ELi2EN4cute5tupleIJNS5_1CILi128EEES8_NS7_ILi64EEEEEENS_10bfloat16_tEfNS_4arch4Sm80ELb1ELb0ELb1ELb1ELb1ELb0ELb0ELb0ELi2ELi4ELi4ELi4ELb0EEENS1_21CollectiveEpilogueBwdISA_SB_SD_Li256ELb1ELb0ELi2EEENS1_25SingleTileBwdLPTSchedulerILb1ELi128ELb1EEEEEEEEEvNT_6ParamsE) ;  /* 0xffff104002007950 */ /* 0x000fea0003c3ffff */
        .type           $_ZN7cutlass13device_kernelIN5flash19enable_sm80_to_sm89INS1_16FlashAttnBwdSm80INS1_25CollectiveMainloopBwdSm80ILi2ELi2EN4cute5tupleIJNS5_1CILi128EEES8_NS7_ILi64EEEEEENS_10bfloat16_tEfNS_4arch4Sm80ELb1ELb0ELb1ELb1ELb1ELb0ELb0ELb0ELi2ELi4ELi4ELi4ELb0EEENS1_21CollectiveEpilogueBwdISA_SB_SD_Li256ELb1ELb0ELi2EEENS1_25SingleTileBwdLPTSchedulerILb1ELi128ELb1EEEEEEEEEvNT_6ParamsE$_ZZN4cute6detail16composition_implINS_5tupleIJNS_1CILi8EEENS3_ILi2EEES5_S5_S4_S5_EEENS2_IJNS3_ILi1EEEiiiNS3_ILi72EEENS3_ILi512EEEEEENS2_IJNS2_IJS5_S5_EEES4_NS3_ILi4EEEEEENS2_IJNS2_IJS7_S4_EEENS3_ILi1024EEENS3_ILi16EEEEEEEEDaRKT_RKT0_RKT1_RKT2_ENKUlRKT_RKT0_E_clISC_SG_EEDaSW_SZ_,@function
        .size           $_ZN7cutlass13device_kernelIN5flash19enable_sm80_to_sm89INS1_16FlashAttnBwdSm80INS1_25CollectiveMainloopBwdSm80ILi2ELi2EN4cute5tupleIJNS5_1CILi128EEES8_NS7_ILi64EEEEEENS_10bfloat16_tEfNS_4arch4Sm80ELb1ELb0ELb1ELb1ELb1ELb0ELb0ELb0ELi2ELi4ELi4ELi4ELb0EEENS1_21CollectiveEpilogueBwdISA_SB_SD_Li256ELb1ELb0ELi2EEENS1_25SingleTileBwdLPTSchedulerILb1ELi128ELb1EEEEEEEEEvNT_6ParamsE$_ZZN4cute6detail16composition_implINS_5tupleIJNS_1CILi8EEENS3_ILi2EEES5_S5_S4_S5_EEENS2_IJNS3_ILi1EEEiiiNS3_ILi72EEENS3_ILi512EEEEEENS2_IJNS2_IJS5_S5_EEES4_NS3_ILi4EEEEEENS2_IJNS2_IJS7_S4_EEENS3_ILi1024EEENS3_ILi16EEEEEEEEDaRKT_RKT0_RKT1_RKT2_ENKUlRKT_RKT0_E_clISC_SG_EEDaSW_SZ_,($_ZN7cutlass13device_kernelIN5flash19enable_sm80_to_sm89INS1_16FlashAttnBwdSm80INS1_25CollectiveMainloopBwdSm80ILi2ELi2EN4cute5tupleIJNS5_1CILi128EEES8_NS7_ILi64EEEEEENS_10bfloat16_tEfNS_4arch4Sm80ELb1ELb0ELb1ELb1ELb1ELb0ELb0ELb0ELi2ELi4ELi4ELi4ELb0EEENS1_21CollectiveEpilogueBwdISA_SB_SD_Li256ELb1ELb0ELi2EEENS1_25SingleTileBwdLPTSchedulerILb1ELi128ELb1EEEEEEEEEvNT_6ParamsE$_ZZN4cute6detail16composition_implINS_5tupleIJNS_1CILi8EEENS3_ILi2EEES5_S5_S4_S5_EEENS2_IJNS3_ILi1EEEiiiNS3_ILi72EEENS3_ILi512EEEEEENS2_IJNS2_IJS5_S5_S5_EEES5_NS2_IJNS3_ILi4EEES5_EEEEEENS2_IJNS2_IJS7_S9_S4_EEENS3_ILi4096EEENS2_IJNS3_ILi16EEENS3_ILi8192EEEEEEEEEEEDaRKT_RKT0_RKT1_RKT2_ENKUlRKT_RKT0_E_clISB_SF_EEDaSZ_S12_ - $_ZN7cutlass13device_kernelIN5flash19enable_sm80_to_sm89INS1_16FlashAttnBwdSm80INS1_25CollectiveMainloopBwdSm80ILi2ELi2EN4cute5tupleIJNS5_1CILi128EEES8_NS7_ILi64EEEEEENS_10bfloat16_tEfNS_4arch4Sm80ELb1ELb0ELb1ELb1ELb1ELb0ELb0ELb0ELi2ELi4ELi4ELi4ELb0EEENS1_21CollectiveEpilogueBwdISA_SB_SD_Li256ELb1ELb0ELi2EEENS1_25SingleTileBwdLPTSchedulerILb1ELi128ELb1EEEEEEEEEvNT_6ParamsE$_ZZN4cute6detail16composition_implINS_5tupleIJNS_1CILi8EEENS3_ILi2EEES5_S5_S4_S5_EEENS2_IJNS3_ILi1EEEiiiNS3_ILi72EEENS3_ILi512EEEEEENS2_IJNS2_IJS5_S5_EEES4_NS3_ILi4EEEEEENS2_IJNS2_IJS7_S4_EEENS3_ILi1024EEENS3_ILi16EEEEEEEEDaRKT_RKT0_RKT1_RKT2_ENKUlRKT_RKT0_E_clISC_SG_EEDaSW_SZ_)
$_ZN7cutlass13device_kernelIN5flash19enable_sm80_to_sm89INS1_16FlashAttnBwdSm80INS1_25CollectiveMainloopBwdSm80ILi2ELi2EN4cute5tupleIJNS5_1CILi128EEES8_NS7_ILi64EEEEEENS_10bfloat16_tEfNS_4arch4Sm80ELb1ELb0ELb1ELb1ELb1ELb0ELb0ELb0ELi2ELi4ELi4ELi4ELb0EEENS1_21CollectiveEpilogueBwdISA_SB_SD_Li256ELb1ELb0ELi2EEENS1_25SingleTileBwdLPTSchedulerILb1ELi128ELb1EEEEEEEEEvNT_6ParamsE$_ZZN4cute6detail16composition_implINS_5tupleIJNS_1CILi8EEENS3_ILi2EEES5_S5_S4_S5_EEENS2_IJNS3_ILi1EEEiiiNS3_ILi72EEENS3_ILi512EEEEEENS2_IJNS2_IJS5_S5_EEES4_NS3_ILi4EEEEEENS2_IJNS2_IJS7_S4_EEENS3_ILi1024EEENS3_ILi16EEEEEEEEDaRKT_RKT0_RKT1_RKT2_ENKUlRKT_RKT0_E_clISC_SG_EEDaSW_SZ_:
        /* <DEDUP_REMOVED lines=14> */
[----:B-1---5:R-:W-:Y:S05]  /*f0a0*/  CALL.REL.NOINC `($_ZN7cutlass13device_kernelIN5flash19enable_sm80_to_sm89INS1_16FlashAttnBwdSm80INS1_25CollectiveMainloopBwdSm80ILi2ELi2EN4cute5tupleIJNS5_1CILi128EEES8_NS7_ILi64EEEEEENS_10bfloat16_tEfNS_4arch4Sm80ELb1ELb0ELb1ELb1ELb1ELb0ELb0ELb0ELi2ELi4ELi4ELi4ELb0EEENS1_21CollectiveEpilogueBwdISA_SB_SD_Li256ELb1ELb0ELi2EEENS1_25SingleTileBwdLPTSchedulerILb1ELi128ELb1EEEEEEEEEvNT_6ParamsE$_ZZN4cute6detail16composition_implINS_5tupleIJNS_1CILi8EEENS3_ILi2EEES5_S5_S4_S5_EEENS2_IJNS3_ILi1EEEiiiNS3_ILi72EEENS3_ILi512EEEEEENS3_ILi4EEENS3_ILi16EEEEEDaRKT_RKT0_RKT1_RKT2_ENKUlRKT_T0_E_clINS2_IJNS2_IJEEESV_SB_S7_EEENS_17integral_constantIiLi2EEEEEDaSR_SS_) ;  /* 0x00000d4000007944 */ /* 0x022fea0003c00000 */
[----:B-----5:R2:W-:Y:S04]  /*f0b0*/  STL [R1+0x1398], R2 ;  /* 0x0013980201007387 */ /* 0x0205e80000100800 */
[----:B------:R2:W-:Y:S04]  /*f0c0*/  STL.64 [R1+0x1390], R62 ;  /* 0x0013903e01007387 */ /* 0x0005e80000100a00 */
[----:B------:R2:W5:Y:S01]  /*f0d0*/  LDL R6, [R49+0x8] ;  /* 0x0000080031067983 */ /* 0x0005620000100800 */
[----:B------:R-:W-:Y:S02]  /*f0e0*/  IADD3 R10, R45, 0x18, RZ ;  /* 0x000000182d0a7810 */ /* 0x000fe40007ffe0ff */
[----:B------:R-:W-:-:S02]  /*f0f0*/  MOV R72, 0xf110 ;  /* 0x0000f11000487802 */ /* 0x000fc40000000f00 */
[----:B-12--5:R-:W-:Y:S05]  /*f100*/  CALL.REL.NOINC `($_ZN7cutlass13device_kernelIN5flash19enable_sm80_to_sm89INS1_16FlashAttnBwdSm80INS1_25CollectiveMainloopBwdSm80ILi2ELi2EN4cute5tupleIJNS5_1CILi128EEES8_NS7_ILi64EEEEEENS_10bfloat16_tEfNS_4arch4Sm80ELb1ELb0ELb1ELb1ELb1ELb0ELb0ELb0ELi2ELi4ELi4ELi4ELb0EEENS1_21CollectiveEpilogueBwdISA_SB_SD_Li256ELb1ELb0ELi2EEENS1_25SingleTileBwdLPTSchedulerILb1ELi128ELb1EEEEEEEEEvNT_6ParamsE$_ZZN4cute6detail16composition_implINS_5tupleIJNS_1CILi8EEENS3_ILi2EEES5_S5_S4_S5_EEENS2_IJNS3_ILi1EEEiiiNS3_ILi72EEENS3_ILi512EEEEEENS3_ILi4EEENS3_ILi16EEEEEDaRKT_RKT0_RKT1_RKT2_ENKUlRKT_T0_E_clINS2_IJNS2_IJS5_EEENS2_IJiEEES5_S7_EEENS_17integral_constantIiLi3EEEEEDaSR_SS_) ;  /* 0x00000db000007944 */ /* 0x026fea0003c00000 */
[----:B------:R-:W2:Y:S01]  /*f110*/  LDL.64 R62, [R1+0x1390] ;  /* 0x00139000013e7983 */ /* 0x000ea20000100a00 */
[----:B------:R-:W-:-:S02]  /*f120*/  IADD3 R5, R45, 0x8, RZ ;  /* 0x000000082d057810 */ /* 0x000fc40007ffe0ff */
[----:B------:R-:W-:Y:S01]  /*f130*/  MOV R8, 0xf170 ;  /* 0x0000f17000087802 */ /* 0x000fe20000000f00 */
[----:B-----5:R3:W-:Y:S04]  /*f140*/  STL.64 [R1+0x1388], R2 ;  /* 0x0013880201007387 */ /* 0x0207e80000100a00 */
[----:B--2---:R3:W-:Y:S02]  /*f150*/  STL.64 [R1+0x1380], R62 ;  /* 0x0013803e01007387 */ /* 0x0047e40000100a00 */
[----:B-1-3--:R-:W-:Y:S05]  /*f160*/  CALL.REL.NOINC `($_ZN7cutlass13device_kernelIN5flash19enable_sm80_to_sm89INS1_16FlashAttnBwdSm80INS1_25CollectiveMainloopBwdSm80ILi2ELi2EN4cute5tupleIJNS5_1CILi128EEES8_NS7_ILi64EEEEEENS_10bfloat16_tEfNS_4arch4Sm80ELb1ELb0ELb1ELb1ELb1ELb0ELb0ELb0ELi2ELi4ELi4ELi4ELb0EEENS1_21CollectiveEpilogueBwdISA_SB_SD_Li256ELb1ELb0ELi2EEENS1_25SingleTileBwdLPTSchedulerILb1ELi128ELb1EEEEEEEEEvNT_6ParamsE$_ZZN4cute6detail16composition_implINS_5tupleIJNS_1CILi8EEENS3_ILi2EEES5_S5_S4_S5_EEENS2_IJNS3_ILi1EEEiiiNS3_ILi72EEENS3_ILi512EEEEEENS3_ILi4EEENS3_ILi16EEEEEDaRKT_RKT0_RKT1_RKT2_ENKUlRKT_T0_E_clINS2_IJNS2_IJS5_S5_EEENS2_IJiiEEES7_S7_EEENS_17integral_constantIiLi4EEEEEDaSR_SS_) ;  /* 0x00000e5000007944 */ /* 0x00afea0003c00000 */
[----:B-----5:R-:W-:Y:S01]  /*f170*/  IMAD.MOV.U32 R8, RZ, RZ, R3 ;  /* 0x000000ffff087224 */ /* 0x020fe200078e0003 */
[----:B------:R-:W-:Y:S02]  /*f180*/  MOV R3, R7 ;  /* 0x0000000700037202 */ /* 0x000fe40000000f00 */
[----:B------:R-:W-:Y:S02]  /*f190*/  MOV R6, 0xf1b0 ;  /* 0x0000f1b000067802 */ /* 0x000fe40000000f00 */
[----:B-1----:R-:W-:Y:S05]  /*f1a0*/  CALL.REL.NOINC `($_ZN7cutlass13device_kernelIN5flash19enable_sm80_to_sm89INS1_16FlashAttnBwdSm80INS1_25CollectiveMainloopBwdSm80ILi2ELi2EN4cute5tupleIJNS5_1CILi128EEES8_NS7_ILi64EEEEEENS_10bfloat16_tEfNS_4arch4Sm80ELb1ELb0ELb1ELb1ELb1ELb0ELb0ELb0ELi2ELi4ELi4ELi4ELb0EEENS1_21CollectiveEpilogueBwdISA_SB_SD_Li256ELb1ELb0ELi2EEENS1_25SingleTileBwdLPTSchedulerILb1ELi128ELb1EEEEEEEEEvNT_6ParamsE$_ZN4cute5tupleIJNS0_IJNS_1CILi2EEES2_EEENS0_IJiiEEEEEC2ERKS3_RKS4_) ;  /* 0xffffd3f000007944 */ /* 0x002fea0003c3ffff */
[----:B------:R1:W5:Y:S01]  /*f1b0*/  LDL.64 R2, [R1+0x13b0] ;  /* 0x0013b00001027983 */ /* 0x0003620000100a00 */
[----:B------:R-:W-:-:S04]  /*f1c0*/  MOV R45, 0x0 ;  /* 0x00000000002d7802 */ /* 0x000fc80000000f00 */
[----:B------:R-:W-:Y:S05]  /*f1d0*/  RET.REL.NODEC R44 `(_ZN7cutlass13device_kernelIN5flash19enable_sm80_to_sm89INS1_16FlashAttnBwdSm80INS1_25CollectiveMainloopBwdSm80ILi2ELi2EN4cute5tupleIJNS5_1CILi128EEES8_NS7_ILi64EEEEEENS_10bfloat16_tEfNS_4arch4Sm80ELb1ELb0ELb1ELb1ELb1ELb0ELb0ELb0ELi2ELi4ELi4ELi4ELb0EEENS1_21CollectiveEpilogueBwdISA_SB_SD_Li256ELb1ELb0ELi2EEENS1_25SingleTileBwdLPTSchedulerILb1ELi128ELb1EEEEEEEEEvNT_6ParamsE) ;  /* 0xffff0e202c007950 */ /* 0x000fea0003c3ffff */
        .type           $_ZN7cutlass13device_kernelIN5flash19enable_sm80_to_sm89INS1_16FlashAttnBwdSm80INS1_25CollectiveMainloopBwdSm80ILi2ELi2EN4cute5tupleIJNS5_1CILi128EEES8_NS7_ILi64EEEEEENS_10bfloat16_tEfNS_4arch4Sm80ELb1ELb0ELb1ELb1ELb1ELb0ELb0ELb0ELi2ELi4ELi4ELi4ELb0EEENS1_21CollectiveEpilogueBwdISA_SB_SD_Li256ELb1ELb0ELi2EEENS1_25SingleTileBwdLPTSchedulerILb1ELi128ELb1EEEEEEEEEvNT_6ParamsE$_ZZN4cute6detail16composition_implINS_5tupleIJNS_1CILi8EEENS3_ILi2EEES5_S5_S4_S5_EEENS2_IJNS3_ILi1EEEiiiNS3_ILi72EEENS3_ILi512EEEEEENS2_IJNS2_IJS5_S5_S5_EEES5_NS2_IJNS3_ILi4EEES5_EEEEEENS2_IJNS2_IJS7_S9_S4_EEENS3_ILi4096EEENS2_IJNS3_ILi16EEENS3_ILi8192EEEEEEEEEEEDaRKT_RKT0_RKT1_RKT2_ENKUlRKT_RKT0_E_clISB_SF_EEDaSZ_S12_,@function
        .size           $_ZN7cutlass13device_kernelIN5flash19enable_sm80_to_sm89INS1_16FlashAttnBwdSm80INS1_25CollectiveMainloopBwdSm80ILi2ELi2EN4cute5tupleIJNS5_1CILi128EEES8_NS7_ILi64EEEEEENS_10bfloat16_tEfNS_4arch4Sm80ELb1ELb0ELb1ELb1ELb1ELb0ELb0ELb0ELi2ELi4ELi4ELi4ELb0EEENS1_21CollectiveEpilogueBwdISA_SB_SD_Li256ELb1ELb0ELi2EEENS1_25SingleTileBwdLPTSchedulerILb1ELi128ELb1EEEEEEEEEvNT_6ParamsE$_ZZN4cute6detail16composition_implINS_5tupleIJNS_1CILi8EEENS3_ILi2EEES5_S5_S4_S5_EEENS2_IJNS3_ILi1EEEiiiNS3_ILi72EEENS3_ILi512EEEEEENS2_IJNS2_IJS5_S5_S5_EEES5_NS2_IJNS3_ILi4EEES5_EEEEEENS2_IJNS2_IJS7_S9_S4_EEENS3_ILi4096EEENS2_IJNS3_ILi16EEENS3_ILi8192EEEEEEEEEEEDaRKT_RKT0_RKT1_RKT2_ENKUlRKT_RKT0_E_clISB_SF_EEDaSZ_S12_,($_ZN7cutlass13device_kernelIN5flash19enable_sm80_to_sm89INS1_16FlashAttnBwdSm80INS1_25CollectiveMainloopBwdSm80ILi2ELi2EN4cute5tupleIJNS5_1CILi128EEES8_NS7_ILi64EEEEEENS_10bfloat16_tEfNS_4arch4Sm80ELb1ELb0ELb1ELb1ELb1ELb0ELb0ELb0ELi2ELi4ELi4ELi4ELb0EEENS1_21CollectiveEpilogueBwdISA_SB_SD_Li256ELb1ELb0ELi2EEENS1_25SingleTileBwdLPTSchedulerILb1ELi128ELb1EEEEEEEEEvNT_6ParamsE$_ZZN4cute6detail16composition_implINS_5tupleIJNS_1CILi8EEENS3_ILi2EEES5_S5_S4_S5_EEENS2_IJNS3_ILi1EEEiiiNS3_ILi72EEENS3_ILi512EEEEEENS2_IJNS2_IJS5_S5_S5_EEES5_NS2_IJNS3_ILi4EEES5_EEEEEENS2_IJNS2_IJS7_S9_S4_EEENS3_ILi4096EEENS2_IJNS3_ILi16EEENS3_ILi8192EEEEEEEEEEEDaRKT_RKT0_RKT1_RKT2_ENKUlRKT_RKT0_E_clISD_SJ_EEDaSZ_S12_ - $_ZN7cutlass13device_kernelIN5flash19enable_sm80_to_sm89INS1_16FlashAttnBwdSm80INS1_25CollectiveMainloopBwdSm80ILi2ELi2EN4cute5tupleIJNS5_1CILi128EEES8_NS7_ILi64EEEEEENS_10bfloat16_tEfNS_4arch4Sm80ELb1ELb0ELb1ELb1ELb1ELb0ELb0ELb0ELi2ELi4ELi4ELi4ELb0EEENS1_21CollectiveEpilogueBwdISA_SB_SD_Li256ELb1ELb0ELi2EEENS1_25SingleTileBwdLPTSchedulerILb1ELi128ELb1EEEEEEEEEvNT_6ParamsE$_ZZN4cute6detail16composition_implINS_5tupleIJNS_1CILi8EEENS3_ILi2EEES5_S5_S4_S5_EEENS2_IJNS3_ILi1EEEiiiNS3_ILi72EEENS3_ILi512EEEEEENS2_IJNS2_IJS5_S5_S5_EEES5_NS2_IJNS3_ILi4EEES5_EEEEEENS2_IJNS2_IJS7_S9_S4_EEENS3_ILi4096EEENS2_IJNS3_ILi16EEENS3_ILi8192EEEEEEEEEEEDaRKT_RKT0_RKT1_RKT2_ENKUlRKT_RKT0_E_clISB_SF_EEDaSZ_S12_)
$_ZN7cutlass13device_kernelIN5flash19enable_sm80_to_sm89INS1_16FlashAttnBwdSm80INS1_25CollectiveMainloopBwdSm80ILi2ELi2EN4cute5tupleIJNS5_1CILi128EEES8_NS7_ILi64EEEEEENS_10bfloat16_tEfNS_4arch4Sm80ELb1ELb0ELb1ELb1ELb1ELb0ELb0ELb0ELi2ELi4ELi4ELi4ELb0EEENS1_21CollectiveEpilogueBwdISA_SB_SD_Li256ELb1ELb0ELi2EEENS1_25SingleTileBwdLPTSchedulerILb1ELi128ELb1EEEEEEEEEvNT_6ParamsE$_ZZN4cute6detail16composition_implINS_5tupleIJNS_1CILi8EEENS3_ILi2EEES5_S5_S4_S5_EEENS2_IJNS3_ILi1EEEiiiNS3_ILi72EEENS3_ILi512EEEEEENS2_IJNS2_IJS5_S5_S5_EEES5_NS2_IJNS3_ILi4EEES5_EEEEEENS2_IJNS2_IJS7_S9_S4_EEENS3_ILi4096EEENS2_IJNS3_ILi16EEENS3_ILi8192EEEEEEEEEEEDaRKT_RKT0_RKT1_RKT2_ENKUlRKT_RKT0_E_clISB_SF_EEDaSZ_S12_:
[----:B------:R-:W-:Y:S01]  /*f1e0*/  IADD3 R77, R1, 0x1680, RZ ;  /* 0x00001680014d7810 */ /* 0x000fe20007ffe0ff */
[----:B------:R-:W-:Y:S01]  /*f1f0*/  IMAD.MOV.U32 R72, RZ, RZ, R70 ;  /* 0x000000ffff487224 */ /* 0x000fe200078e0046 */
[----:B------:R-:W-:Y:S01]  /*f200*/  MOV R10, 0xf250 ;  /* 0x0000f250000a7802 */ /* 0x000fe20000000f00 */
[----:B------:R-:W-:Y:S01]  /*f210*/  IMAD.MOV.U32 R5, RZ, RZ, R65 ;  /* 0x000000ffff057224 */ /* 0x000fe200078e0041 */
[----:B------:R-:W-:-:S04]  /*f220*/  IADD3 R77, R77, c[0x0][0x20], RZ ;  /* 0x000008004d4d7a10 */ /* 0x000fc80007ffe0ff */
[----:B------:R-:W-:Y:S02]  /*f230*/  IADD3 R86, R77, 0x4, RZ ;  /* 0x000000044d567810 */ /* 0x000fe40007ffe0ff */
[----:B------:R-:W-:Y:S05]  /*f240*/  CALL.REL.NOINC `($_ZN7cutlass13device_kernelIN5flash19enable_sm80_to_sm89INS1_16FlashAttnBwdSm80INS1_25CollectiveMainloopBwdSm80ILi2ELi2EN4cute5tupleIJNS5_1CILi128EEES8_NS7_ILi64EEEEEENS_10bfloat16_tEfNS_4arch4Sm80ELb1ELb0ELb1ELb1ELb1ELb0ELb0ELb0ELi2ELi4ELi4ELi4ELb0EEENS1_21CollectiveEpilogueBwdISA_SB_SD_Li256ELb1ELb0ELi2EEENS1_25SingleTileBwdLPTSchedulerILb1ELi128ELb1EEEEEEEEEvNT_6ParamsE$_ZZN4cute6detail16composition_implINS_5tupleIJNS_1CILi8EEENS3_ILi2EEES5_S5_S4_S5_EEENS2_IJNS3_ILi1EEEiiiNS3_ILi72EEENS3_ILi512EEEEEENS2_IJS5_S5_S5_EEENS2_IJS7_S9_S4_EEEEEDaRKT_RKT0_RKT1_RKT2_ENKUlRKT_RKT0_E_clIS5_S4_EEDaSR_SU_) ;  /* 0x0000092000007944 */ /* 0x000fea0003c00000 */
[----:B-----5:R-:W-:Y:S02]  /*f250*/  MOV R3, R2 ;  /* 0x0000000200037202 */ /* 0x020fe40000000f00 */
[----:B------:R-:W-:Y:S02]  /*f260*/  MOV R2, 0xf280 ;  /* 0x0000f28000027802 */ /* 0x000fe40000000f00 */
[----:B-1----:R-:W-:Y:S05]  /*f270*/  CALL.REL.NOINC `($_ZN7cutlass13device_kernelIN5flash19enable_sm80_to_sm89INS1_16FlashAttnBwdSm80INS1_25CollectiveMainloopBwdSm80ILi2ELi2EN4cute5tupleIJNS5_1CILi128EEES8_NS7_ILi64EEEEEENS_10bfloat16_tEfNS_4arch4Sm80ELb1ELb0ELb1ELb1ELb1ELb0ELb0ELb0ELi2ELi4ELi4ELi4ELb0EEENS1_21CollectiveEpilogueBwdISA_SB_SD_Li256ELb1ELb0ELi2EEENS1_25SingleTileBwdLPTSchedulerILb1ELi128ELb1EEEEEEEEEvNT_6ParamsE$_ZN4cute3eso3ESOILb1ELb0EJNS_1CILi1EEENS2_ILi512EEEiEEC2ERKS3_RKS4_RKi) ;  /* 0xffffa16000007944 */ /* 0x002fea0003c3ffff */
[----:B------:R2:W5:Y:S01]  /*f280*/  LDL R2, [R1+0x1684] ;  /* 0x0016840001027983 */ /* 0x0005620000100800 */
[----:B------:R-:W-:-:S03]  /*f290*/  MOV R6, 0xf2b0 ;  /* 0x0000f2b000067802 */ /* 0x000fc60000000f00 */
[----:B-12--5:R-:W-:Y:S05]  /*f2a0*/  CALL.REL.NOINC `($_ZN7cutlass13device_kernelIN5flash19enable_sm80_to_sm89INS1_16FlashAttnBwdSm80INS1_25CollectiveMainloopBwdSm80ILi2ELi2EN4cute5tupleIJNS5_1CILi128EEES8_NS7_ILi64EEEEEENS_10bfloat16_tEfNS_4arch4Sm80ELb1ELb0ELb1ELb1ELb1ELb0ELb0ELb0ELi2ELi4ELi4ELi4ELb0EEENS1_21CollectiveEpilogueBwdISA_SB_SD_Li256ELb1ELb0ELi2EEENS1_25SingleTileBwdLPTSchedulerILb1ELi128ELb1EEEEEEEEEvNT_6ParamsE$_ZN4cute5tupleIJNS0_IJNS_1CILi2EEES2_S2_EEENS0_IJNS1_ILi1EEENS1_ILi512EEEiEEEEEC2ERKS3_RKS6_) ;  /* 0xffffd34000007944 */ /* 0x026fea0003c3ffff */
[----:B------:R1:W5:Y:S01]  /*f2b0*/  LDL R77, [R1+0x1680] ;  /* 0x00168000014d7983 */ /* 0x0003620000100800 */
[----:B------:R-:W-:-:S04]  /*f2c0*/  MOV R91, 0x0 ;  /* 0x00000000005b7802 */ /* 0x000fc80000000f00 */
[----:B------:R-:W-:Y:S05]  /*f2d0*/  RET.REL.NODEC R90 `(_ZN7cutlass13device_kernelIN5flash19enable_sm80_to_sm89INS1_16FlashAttnBwdSm80INS1_25CollectiveMainloopBwdSm80ILi2ELi2EN4cute5tupleIJNS5_1CILi128EEES8_NS7_ILi64EEEEEENS_10bfloat16_tEfNS_4arch4Sm80ELb1ELb0ELb1ELb1ELb1ELb0ELb0ELb0ELi2ELi4ELi4ELi4ELb0EEENS1_21CollectiveEpilogueBwdISA_SB_SD_Li256ELb1ELb0ELi2EEENS1_25SingleTileBwdLPTSchedulerILb1ELi128ELb1EEEEEEEEEvNT_6ParamsE) ;  /* 0xffff0d205a007950 */ /* 0x000fea0003c3ffff */
        .type           $_ZN7cutlass13device_kernelIN5flash19enable_sm80_to_sm89INS1_16FlashAttnBwdSm80INS1_25CollectiveMainloopBwdSm80ILi2ELi2EN4cute5tupleIJNS5_1CILi128EEES8_NS7_ILi64EEEEEENS_10bfloat16_tEfNS_4arch4Sm80ELb1ELb0ELb1ELb1ELb1ELb0ELb0ELb0ELi2ELi4ELi4ELi4ELb0EEENS1_21CollectiveEpilogueBwdISA_SB_SD_Li256ELb1ELb0ELi2EEENS1_25SingleTileBwdLPTSchedulerILb1ELi128ELb1EEEEEEEEEvNT_6ParamsE$_ZZN4cute6detail16composition_implINS_5tupleIJNS_1CILi8EEENS3_ILi2EEES5_S5_S4_S5_EEENS2_IJNS3_ILi1EEEiiiNS3_ILi72EEENS3_ILi512EEEEEENS2_IJNS2_IJS5_S5_S5_EEES5_NS2_IJNS3_ILi4EEES5_EEEEEENS2_IJNS2_IJS7_S9_S4_EEENS3_ILi4096EEENS2_IJNS3_ILi16EEENS3_ILi8192EEEEEEEEEEEDaRKT_RKT0_RKT1_RKT2_ENKUlRKT_RKT0_E_clISD_SJ_EEDaSZ_S12_,@function
        .size           $_ZN7cutlass13device_kernelIN5flash19enable_sm80_to_sm89INS1_16FlashAttnBwdSm80INS1_25CollectiveMainloopBwdSm80ILi2ELi2EN4cute5tupleIJNS5_1CILi128EEES8_NS7_ILi64EEEEEENS_10bfloat16_tEfNS_4arch4Sm80ELb1ELb0ELb1ELb1ELb1ELb0ELb0ELb0ELi2ELi4ELi4ELi4ELb0EEENS1_21CollectiveEpilogueBwdISA_SB_SD_Li256ELb1ELb0ELi2EEENS1_25SingleTileBwdLPTSchedulerILb1ELi128ELb1EEEEEEEEEvNT_6ParamsE$_ZZN4cute6detail16composition_implINS_5tupleIJNS_1CILi8EEENS3_ILi2EEES5_S5_S4_S5_EEENS2_IJNS3_ILi1EEEiiiNS3_ILi72EEENS3_ILi512EEEEEENS2_IJNS2_IJS5_S5_S5_EEES5_NS2_IJNS3_ILi4EEES5_EEEEEENS2_IJNS2_IJS7_S9_S4_EEENS3_ILi4096EEENS2_IJNS3_ILi16EEENS3_ILi8192EEEEEEEEEEEDaRKT_RKT0_RKT1_RKT2_ENKUlRKT_RKT0_E_clISD_SJ_EEDaSZ_S12_,($_ZN7cutlass13device_kernelIN5flash19enable_sm80_to_sm89INS1_16FlashAttnBwdSm80INS1_25CollectiveMainloopBwdSm80ILi2ELi2EN4cute5tupleIJNS5_1CILi128EEES8_NS7_ILi64EEEEEENS_10bfloat16_tEfNS_4arch4Sm80ELb1ELb0ELb1ELb1ELb1ELb0ELb0ELb0ELi2ELi4ELi4ELi4ELb0EEENS1_21CollectiveEpilogueBwdISA_SB_SD_Li256ELb1ELb0ELi2EEENS1_25SingleTileBwdLPTSchedulerILb1ELi128ELb1EEEEEEEEEvNT_6ParamsE$_ZZN4cute6detail16composition_implINS_5tupleIJNS_1CILi8EEENS3_ILi2EEES5_S5_S4_S5_EEENS2_IJNS3_ILi1EEEiiiNS3_ILi72EEENS3_ILi512EEEEEENS2_IJNS2_IJS5_S5_S5_EEES5_NS3_ILi4EEEEEENS2_IJNS2_IJS7_S9_S4_EEENS3_ILi4096EEENS3_ILi16EEEEEEEEDaRKT_RKT0_RKT1_RKT2_ENKUlRKT_RKT0_E_clISB_SE_EEDaSW_SZ_ - $_ZN7cutlass13device_kernelIN5flash19enable_sm80_to_sm89INS1_16FlashAttnBwdSm80INS1_25CollectiveMainloopBwdSm80ILi2ELi2EN4cute5tupleIJNS5_1CILi128EEES8_NS7_ILi64EEEEEENS_10bfloat16_tEfNS_4arch4Sm80ELb1ELb0ELb1ELb1ELb1ELb0ELb0ELb0ELi2ELi4ELi4ELi4ELb0EEENS1_21CollectiveEpilogueBwdISA_SB_SD_Li256ELb1ELb0ELi2EEENS1_25SingleTileBwdLPTSchedulerILb1ELi128ELb1EEEEEEEEEvNT_6ParamsE$_ZZN4cute6detail16composition_implINS_5tupleIJNS_1CILi8EEENS3_ILi2EEES5_S5_S4_S5_EEENS2_IJNS3_ILi1EEEiiiNS3_ILi72EEENS3_ILi512EEEEEENS2_IJNS2_IJS5_S5_S5_EEES5_NS2_IJNS3_ILi4EEES5_EEEEEENS2_IJNS2_IJS7_S9_S4_EEENS3_ILi4096EEENS2_IJNS3_ILi16EEENS3_ILi8192EEEEEEEEEEEDaRKT_RKT0_RKT1_RKT2_ENKUlRKT_RKT0_E_clISD_SJ_EEDaSZ_S12_)
$_ZN7cutlass13device_kernelIN5flash19enable_sm80_to_sm89INS1_16FlashAttnBwdSm80INS1_25CollectiveMainloopBwdSm80ILi2ELi2EN4cute5tupleIJNS5_1CILi128EEES8_NS7_ILi64EEEEEENS_10bfloat16_tEfNS_4arch4Sm80ELb1ELb0ELb1ELb1ELb1ELb0ELb0ELb0ELi2ELi4ELi4ELi4ELb0EEENS1_21CollectiveEpilogueBwdISA_SB_SD_Li256ELb1ELb0ELi2EEENS1_25SingleTileBwdLPTSchedulerILb1ELi128ELb1EEEEEEEEEvNT_6ParamsE$_ZZN4cute6detail16composition_implINS_5tupleIJNS_1CILi8EEENS3_ILi2EEES5_S5_S4_S5_EEENS2_IJNS3_ILi1EEEiiiNS3_ILi72EEENS3_ILi512EEEEEENS2_IJNS2_IJS5_S5_S5_EEES5_NS2_IJNS3_ILi4EEES5_EEEEEENS2_IJNS2_IJS7_S9_S4_EEENS3_ILi4096EEENS2_IJNS3_ILi16EEENS3_ILi8192EEEEEEEEEEEDaRKT_RKT0_RKT1_RKT2_ENKUlRKT_RKT0_E_clISD_SJ_EEDaSZ_S12_:
[----:B------:R-:W-:Y:S01]  /*f2e0*/  IADD3 R2, R1, 0x1680, RZ ;  /* 0x0000168001027810 */ /* 0x000fe20007ffe0ff */
[----:B------:R-:W-:Y:S01]  /*f2f0*/  IMAD.MOV.U32 R3, RZ, RZ, R65 ;  /* 0x000000ffff037224 */ /* 0x000fe200078e0041 */
[----:B------:R-:W-:Y:S02]  /*f300*/  MOV R92, 0xf330 ;  /* 0x0000f330005c7802 */ /* 0x000fe40000000f00 */
[----:B------:R-:W-:Y:S02]  /*f310*/  IADD3 R65, R2, c[0x0][0x20], RZ ;  /* 0x0000080002417a10 */ /* 0x000fe40007ffe0ff */
[----:B------:R-:W-:Y:S05]  /*f320*/  CALL.REL.NOINC `($_ZN7cutlass13device_kernelIN5flash19enable_sm80_to_sm89INS1_16FlashAttnBwdSm80INS1_25CollectiveMainloopBwdSm80ILi2ELi2EN4cute5tupleIJNS5_1CILi128EEES8_NS7_ILi64EEEEEENS_10bfloat16_tEfNS_4arch4Sm80ELb1ELb0ELb1ELb1ELb1ELb0ELb0ELb0ELi2ELi4ELi4ELi4ELb0EEENS1_21CollectiveEpilogueBwdISA_SB_SD_Li256ELb1ELb0ELi2EEENS1_25SingleTileBwdLPTSchedulerILb1ELi128ELb1EEEEEEEEEvNT_6ParamsE$_ZZN4cute6detail16composition_implINS_5tupleIJNS_1CILi8EEENS3_ILi2EEES5_S5_S4_S5_EEENS2_IJNS3_ILi1EEEiiiNS3_ILi72EEENS3_ILi512EEEEEENS2_IJNS3_ILi4EEES5_EEENS2_IJNS3_ILi16EEENS3_ILi8192EEEEEEEEDaRKT_RKT0_RKT1_RKT2_ENKUlRKT_RKT0_E_clISB_SD_EEDaSU_SX_) ;  /* 0x000003a000007944 */ /* 0x000fea0003c00000 */
[----:B------:R-:W-:Y:S02]  /*f330*/  MOV R6, 0xf350 ;  /* 0x0000f35000067802 */ /* 0x000fe40000000f00 */
[----:B-1---5:R-:W-:Y:S05]  /*f340*/  CALL.REL.NOINC `($_ZN7cutlass13device_kernelIN5flash19enable_sm80_to_sm89INS1_16FlashAttnBwdSm80INS1_25CollectiveMainloopBwdSm80ILi2ELi2EN4cute5tupleIJNS5_1CILi128EEES8_NS7_ILi64EEEEEENS_10bfloat16_tEfNS_4arch4Sm80ELb1ELb0ELb1ELb1ELb1ELb0ELb0ELb0ELi2ELi4ELi4ELi4ELb0EEENS1_21CollectiveEpilogueBwdISA_SB_SD_Li256ELb1ELb0ELi2EEENS1_25SingleTileBwdLPTSchedulerILb1ELi128ELb1EEEEEEEEEvNT_6ParamsE$_ZN4cute3eso3ESOILb0ELb1EJNS_5tupleIJiiEEENS_1CILi8192EEEEEC2ERKS3_RKS5_) ;  /* 0xffff978000007944 */ /* 0x022fea0003c3ffff */
[----:B-1----:R1:W5:Y:S01]  /*f350*/  LDL.64 R2, [R1+0x1680] ;  /* 0x0016800001027983 */ /* 0x0023620000100a00 */
[----:B------:R-:W-:-:S03]  /*f360*/  MOV R8, 0xf380 ;  /* 0x0000f38000087802 */ /* 0x000fc60000000f00 */
[----:B-1---5:R-:W-:Y:S05]  /*f370*/  CALL.REL.NOINC `($_ZN7cutlass13device_kernelIN5flash19enable_sm80_to_sm89INS1_16FlashAttnBwdSm80INS1_25CollectiveMainloopBwdSm80ILi2ELi2EN4cute5tupleIJNS5_1CILi128EEES8_NS7_ILi64EEEEEENS_10bfloat16_tEfNS_4arch4Sm80ELb1ELb0ELb1ELb1ELb1ELb0ELb0ELb0ELi2ELi4ELi4ELi4ELb0EEENS1_21CollectiveEpilogueBwdISA_SB_SD_Li256ELb1ELb0ELi2EEENS1_25SingleTileBwdLPTSchedulerILb1ELi128ELb1EEEEEEEEEvNT_6ParamsE$_ZN4cute5tupleIJNS0_IJNS0_IJNS_1CILi2EEES2_EEES2_EEENS0_IJNS0_IJiiEEENS1_ILi8192EEEEEEEEC2ERKS4_RKS7_) ;  /* 0xffffcd4000007944 */ /* 0x022fea0003c3ffff */
[----:B-1----:R1:W5:Y:S01]  /*f380*/  LDL.64 R2, [R1+0x1680] ;  /* 0x0016800001027983 */ /* 0x0023620000100a00 */
[----:B------:R-:W-:-:S04]  /*f390*/  MOV R87, 0x0 ;  /* 0x0000000000577802 */ /* 0x000fc80000000f00 */
[----:B------:R-:W-:Y:S05]  /*f3a0*/  RET.REL.NODEC R86 `(_ZN7cutlass13device_kernelIN5flash19enable_sm80_to_sm89INS1_16FlashAttnBwdSm80INS1_25CollectiveMainloopBwdSm80ILi2ELi2EN4cute5tupleIJNS5_1CILi128EEES8_NS7_ILi64EEEEEENS_10bfloat16_tEfNS_4arch4Sm80ELb1ELb0ELb1ELb1ELb1ELb0ELb0ELb0ELi2ELi4ELi4ELi4ELb0EEENS1_21CollectiveEpilogueBwdISA_SB_SD_Li256ELb1ELb0ELi2EEENS1_25SingleTileBwdLPTSchedulerILb1ELi128ELb1EEEEEEEEEvNT_6ParamsE) ;  /* 0xffff0c5056007950 */ /* 0x000fea0003c3ffff */
        .type           $_ZN7cutlass13device_kernelIN5flash19enable_sm80_to_sm89INS1_16FlashAttnBwdSm80INS1_25CollectiveMainloopBwdSm80ILi2ELi2EN4cute5tupleIJNS5_1CILi128EEES8_NS7_ILi64EEEEEENS_10bfloat16_tEfNS_4arch4Sm80ELb1ELb0ELb1ELb1ELb1ELb0ELb0ELb0ELi2ELi4ELi4ELi4ELb0EEENS1_21CollectiveEpilogueBwdISA_SB_SD_Li256ELb1ELb0ELi2EEENS1_25SingleTileBwdLPTSchedulerILb1ELi128ELb1EEEEEEEEEvNT_6ParamsE$_ZZN4cute6detail16composition_implINS_5tupleIJNS_1CILi8EEENS3_ILi2EEES5_S5_S4_S5_EEENS2_IJNS3_ILi1EEEiiiNS3_ILi72EEENS3_ILi512EEEEEENS2_IJNS2_IJS5_S5_S5_EEES5_NS3_ILi4EEEEEENS2_IJNS2_IJS7_S9_S4_EEENS3_ILi4096EEENS3_ILi16EEEEEEEEDaRKT_RKT0_RKT1_RKT2_ENKUlRKT_RKT0_E_clISB_SE_EEDaSW_SZ_,@function
        .size           $_ZN7cutlass13device_kernelIN5flash19enable_sm80_to_sm89INS1_16FlashAttnBwdSm80INS1_25CollectiveMainloopBwdSm80ILi2ELi2EN4cute5tupleIJNS5_1CILi128EEES8_NS7_ILi64EEEEEENS_10bfloat16_tEfNS_4arch4Sm80ELb1ELb0ELb1ELb1ELb1ELb0ELb0ELb0ELi2ELi4ELi4ELi4ELb0EEENS1_21CollectiveEpilogueBwdISA_SB_SD_Li256ELb1ELb0ELi2EEENS1_25SingleTileBwdLPTSchedulerILb1ELi128ELb1EEEEEEEEEvNT_6ParamsE$_ZZN4cute6detail16composition_implINS_5tupleIJNS_1CILi8EEENS3_ILi2EEES5_S5_S4_S5_EEENS2_IJNS3_ILi1EEEiiiNS3_ILi72EEENS3_ILi512EEEEEENS2_IJNS2_IJS5_S5_S5_EEES5_NS3_ILi4EEEEEENS2_IJNS2_IJS7_S9_S4_EEENS3_ILi4096EEENS3_ILi16EEEEEEEEDaRKT_RKT0_RKT1_RKT2_ENKUlRKT_RKT0_E_clISB_SE_EEDaSW_SZ_,($_ZN7cutlass13device_kernelIN5flash19enable_sm80_to_sm89INS1_16FlashAttnBwdSm80INS1_25CollectiveMainloopBwdSm80ILi2ELi2EN4cute5tupleIJNS5_1CILi128EEES8_NS7_ILi64EEEEEENS_10bfloat16_tEfNS_4arch4Sm80ELb1ELb0ELb1ELb1ELb1ELb0ELb0ELb0ELi2ELi4ELi4ELi4ELb0EEENS1_21CollectiveEpilogueBwdISA_SB_SD_Li256ELb1ELb0ELi2EEENS1_25SingleTileBwdLPTSchedulerILb1ELi128ELb1EEEEEEEEEvNT_6ParamsE$_ZZN4cute6detail16composition_implINS_5tupleIJNS_1CILi8EEENS3_ILi2EEES5_S5_S4_S5_EEENS2_IJNS3_ILi1EEEiiiNS3_ILi72EEENS3_ILi512EEEEEENS2_IJNS2_IJS5_S5_S5_EEES5_NS3_ILi4EEEEEENS2_IJNS2_IJS7_S9_S4_EEENS3_ILi4096EEENS3_ILi16EEEEEEEEDaRKT_RKT0_RKT1_RKT2_ENKUlRKT_RKT0_E_clISC_SG_EEDaSW_SZ_ - $_ZN7cutlass13device_kernelIN5flash19enable_sm80_to_sm89INS1_16FlashAttnBwdSm80INS1_25CollectiveMainloopBwdSm80ILi2ELi2EN4cute5tupleIJNS5_1CILi128EEES8_NS7_ILi64EEEEEENS_10bfloat16_tEfNS_4arch4Sm80ELb1ELb0ELb1ELb1ELb1ELb0ELb0ELb0ELi2ELi4ELi4ELi4ELb0EEENS1_21CollectiveEpilogueBwdISA_SB_SD_Li256ELb1ELb0ELi2EEENS1_25SingleTileBwdLPTSchedulerILb1ELi128ELb1EEEEEEEEEvNT_6ParamsE$_ZZN4cute6detail16composition_implINS_5tupleIJNS_1CILi8EEENS3_ILi2EEES5_S5_S4_S5_EEENS2_IJNS3_ILi1EEEiiiNS3_ILi72EEENS3_ILi512EEEEEENS2_IJNS2_IJS5_S5_S5_EEES5_NS3_ILi4EEEEEENS2_IJNS2_IJS7_S9_S4_EEENS3_ILi4096EEENS3_ILi16EEEEEEEEDaRKT_RKT0_RKT1_RKT2_ENKUlRKT_RKT0_E_clISB_SE_EEDaSW_SZ_)
$_ZN7cutlass13device_kernelIN5flash19enable_sm80_to_sm89INS1_16FlashAttnBwdSm80INS1_25CollectiveMainloopBwdSm80ILi2ELi2EN4cute5tupleIJNS5_1CILi128EEES8_NS7_ILi64EEEEEENS_10bfloat16_tEfNS_4arch4Sm80ELb1ELb0ELb1ELb1ELb1ELb0ELb0ELb0ELi2ELi4ELi4ELi4ELb0EEENS1_21CollectiveEpilogueBwdISA_SB_SD_Li256ELb1ELb0ELi2EEENS1_25SingleTileBwdLPTSchedulerILb1ELi128ELb1EEEEEEEEEvNT_6ParamsE$_ZZN4cute6detail16composition_implINS_5tupleIJNS_1CILi8EEENS3_ILi2EEES5_S5_S4_S5_EEENS2_IJNS3_ILi1EEEiiiNS3_ILi72EEENS3_ILi512EEEEEENS2_IJNS2_IJS5_S5_S5_EEES5_NS3_ILi4EEEEEENS2_IJNS2_IJS7_S9_S4_EEENS3_ILi4096EEENS3_ILi16EEEEEEEEDaRKT_RKT0_RKT1_RKT2_ENKUlRKT_RKT0_E_clISB_SE_EEDaSW_SZ_:
[----:B------:R-:W-:Y:S01]  /*f3b0*/  IADD3 R33, R1, 0x1380, RZ ;  /* 0x0000138001217810 */ /* 0x000fe20007ffe0ff */
[----:B------:R-:W-:Y:S01]  /*f3c0*/  IMAD.MOV.U32 R59, RZ, RZ, R58 ;  /* 0x000000ffff3b7224 */ /* 0x000fe200078e003a */
[----:B------:R-:W-:Y:S02]  /*f3d0*/  MOV R10, 0xf410 ;  /* 0x0000f410000a7802 */ /* 0x000fe40000000f00 */
[----:B------:R-:W-:-:S04]  /*f3e0*/  IADD3 R33, R33, c[0x0][0x20], RZ ;  /* 0x0000080021217a10 */ /* 0x000fc80007ffe0ff */
[----:B------:R-:W-:Y:S02]  /*f3f0*/  IADD3 R55, R33, 0x4, RZ ;  /* 0x0000000421377810 */ /* 0x000fe40007ffe0ff */
[----:B------:R-:W-:Y:S05]  /*f400*/  CALL.REL.NOINC `($_ZN7cutlass13device_kernelIN5flash19enable_sm80_to_sm89INS1_16FlashAttnBwdSm80INS1_25CollectiveMainloopBwdSm80ILi2ELi2EN4cute5tupleIJNS5_1CILi128EEES8_NS7_ILi64EEEEEENS_10bfloat16_tEfNS_4arch4Sm80ELb1ELb0ELb1ELb1ELb1ELb0ELb0ELb0ELi2ELi4ELi4ELi4ELb0EEENS1_21CollectiveEpilogueBwdISA_SB_SD_Li256ELb1ELb0ELi2EEENS1_25SingleTileBwdLPTSchedulerILb1ELi128ELb1EEEEEEEEEvNT_6ParamsE$_ZZN4cute6detail16composition_implINS_5tupleIJNS_1CILi8EEENS3_ILi2EEES5_S5_S4_S5_EEENS2_IJNS3_ILi1EEEiiiNS3_ILi72EEENS3_ILi512EEEEEENS2_IJS5_S5_S5_EEENS2_IJS7_S9_S4_EEEEEDaRKT_RKT0_RKT1_RKT2_ENKUlRKT_RKT0_E_clIS5_S4_EEDaSR_SU_) ;  /* 0x0000076000007944 */ /* 0x000fea0003c00000 */
[----:B-----5:R-:W-:Y:S01]  /*f410*/  MOV R3, R2 ;  /* 0x0000000200037202 */ /* 0x020fe20000000f00 */
[----:B------:R-:W-:Y:S01]  /*f420*/  IMAD.MOV.U32 R86, RZ, RZ, R55 ;  /* 0x000000ffff567224 */ /* 0x000fe200078e0037 */
[----:B------:R-:W-:Y:S02]  /*f430*/  MOV R2, 0xf450 ;  /* 0x0000f45000027802 */ /* 0x000fe40000000f00 */
[----:B-1----:R-:W-:Y:S05]  /*f440*/  CALL.REL.NOINC `($_ZN7cutlass13device_kernelIN5flash19enable_sm80_to_sm89INS1_16FlashAttnBwdSm80INS1_25CollectiveMainloopBwdSm80ILi2ELi2EN4cute5tupleIJNS5_1CILi128EEES8_NS7_ILi64EEEEEENS_10bfloat16_tEfNS_4arch4Sm80ELb1ELb0ELb1ELb1ELb1ELb0ELb0ELb0ELi2ELi4ELi4ELi4ELb0EEENS1_21CollectiveEpilogueBwdISA_SB_SD_Li256ELb1ELb0ELi2EEENS1_25SingleTileBwdLPTSchedulerILb1ELi128ELb1EEEEEEEEEvNT_6ParamsE$_ZN4cute3eso3ESOILb1ELb0EJNS_1CILi1EEENS2_ILi512EEEiEEC2ERKS3_RKS4_RKi) ;  /* 0xffff9f9000007944 */ /* 0x002fea0003c3ffff */
[----:B------:R2:W5:Y:S01]  /*f450*/  LDL R2, [R1+0x1384] ;  /* 0x0013840001027983 */ /* 0x0005620000100800 */
[----:B------:R-:W-:Y:S02]  /*f460*/  MOV R77, R33 ;  /* 0x00000021004d7202 */ /* 0x000fe40000000f00 */
[----:B------:R-:W-:Y:S02]  /*f470*/  MOV R6, 0xf490 ;  /* 0x0000f49000067802 */ /* 0x000fe40000000f00 */
[----:B-12--5:R-:W-:Y:S05]  /*f480*/  CALL.REL.NOINC `($_ZN7cutlass13device_kernelIN5flash19enable_sm80_to_sm89INS1_16FlashAttnBwdSm80INS1_25CollectiveMainloopBwdSm80ILi2ELi2EN4cute5tupleIJNS5_1CILi128EEES8_NS7_ILi64EEEEEENS_10bfloat16_tEfNS_4arch4Sm80ELb1ELb0ELb1ELb1ELb1ELb0ELb0ELb0ELi2ELi4ELi4ELi4ELb0EEENS1_21CollectiveEpilogueBwdISA_SB_SD_Li256ELb1ELb0ELi2EEENS1_25SingleTileBwdLPTSchedulerILb1ELi128ELb1EEEEEEEEEvNT_6ParamsE$_ZN4cute5tupleIJNS0_IJNS_1CILi2EEES2_S2_EEENS0_IJNS1_ILi1EEENS1_ILi512EEEiEEEEEC2ERKS3_RKS6_) ;  /* 0xffffd16000007944 */ /* 0x026fea0003c3ffff */
[----:B------:R1:W5:Y:S01]  /*f490*/  LDL R33, [R1+0x1380] ;  /* 0x0013800001217983 */ /* 0x0003620000100800 */
[----:B------:R-:W-:-:S04]  /*f4a0*/  MOV R63, 0x0 ;  /* 0x00000000003f7802 */ /* 0x000fc80000000f00 */
[----:B------:R-:W-:Y:S05]  /*f4b0*/  RET.REL.NODEC R62 `(_ZN7cutlass13device_kernelIN5flash19enable_sm80_to_sm89INS1_16FlashAttnBwdSm80INS1_25CollectiveMainloopBwdSm80ILi2ELi2EN4cute5tupleIJNS5_1CILi128EEES8_NS7_ILi64EEEEEENS_10bfloat16_tEfNS_4arch4Sm80ELb1ELb0ELb1ELb1ELb1ELb0ELb0ELb0ELi2ELi4ELi4ELi4ELb0EEENS1_21CollectiveEpilogueBwdISA_SB_SD_Li256ELb1ELb0ELi2EEENS1_25SingleTileBwdLPTSchedulerILb1ELi128ELb1EEEEEEEEEvNT_6ParamsE) ;  /* 0xffff0b403e007950 */ /* 0x000fea0003c3ffff */
        .type           $_ZN7cutlass13device_kernelIN5flash19enable_sm80_to_sm89INS1_16FlashAttnBwdSm80INS1_25CollectiveMainloopBwdSm80ILi2ELi2EN4cute5tupleIJNS5_1CILi128EEES8_NS7_ILi64EEEEEENS_10bfloat16_tEfNS_4arch4Sm80ELb1ELb0ELb1ELb1ELb1ELb0ELb0ELb0ELi2ELi4ELi4ELi4ELb0EEENS1_21CollectiveEpilogueBwdISA_SB_SD_Li256ELb1ELb0ELi2EEENS1_25SingleTileBwdLPTSchedulerILb1ELi128ELb1EEEEEEEEEvNT_6ParamsE$_ZZN4cute6detail16composition_implINS_5tupleIJNS_1CILi8EEENS3_ILi2EEES5_S5_S4_S5_EEENS2_IJNS3_ILi1EEEiiiNS3_ILi72EEENS3_ILi512EEEEEENS2_IJNS2_IJS5_S5_S5_EEES5_NS3_ILi4EEEEEENS2_IJNS2_IJS7_S9_S4_EEENS3_ILi4096EEENS3_ILi16EEEEEEEEDaRKT_RKT0_RKT1_RKT2_ENKUlRKT_RKT0_E_clISC_SG_EEDaSW_SZ_,@function
        .size           $_ZN7cutlass13device_kernelIN5flash19enable_sm80_to_sm89INS1_16FlashAttnBwdSm80INS1_25CollectiveMainloopBwdSm80ILi2ELi2EN4cute5tupleIJNS5_1CILi128EEES8_NS7_ILi64EEEEEENS_10bfloat16_tEfNS_4arch4Sm80ELb1ELb0ELb1ELb1ELb1ELb0ELb0ELb0ELi2ELi4ELi4ELi4ELb0EEENS1_21CollectiveEpilogueBwdISA_SB_SD_Li256ELb1ELb0ELi2EEENS1_25SingleTileBwdLPTSchedulerILb1ELi128ELb1EEEEEEEEEvNT_6ParamsE$_ZZN4cute6detail16composition_implINS_5tupleIJNS_1CILi8EEENS3_ILi2EEES5_S5_S4_S5_EEENS2_IJNS3_ILi1EEEiiiNS3_ILi72EEENS3_ILi512EEEEEENS2_IJNS2_IJS5_S5_S5_EEES5_NS3_ILi4EEEEEENS2_IJNS2_IJS7_S9_S4_EEENS3_ILi4096EEENS3_ILi16EEEEEEEEDaRKT_RKT0_RKT1_RKT2_ENKUlRKT_RKT0_E_clISC_SG_EEDaSW_SZ_,($_ZN7cutlass13device_kernelIN5flash19enable_sm80_to_sm89INS1_16FlashAttnBwdSm80INS1_25CollectiveMainloopBwdSm80ILi2ELi2EN4cute5tupleIJNS5_1CILi128EEES8_NS7_ILi64EEEEEENS_10bfloat16_tEfNS_4arch4Sm80ELb1ELb0ELb1ELb1ELb1ELb0ELb0ELb0ELi2ELi4ELi4ELi4ELb0EEENS1_21CollectiveEpilogueBwdISA_SB_SD_Li256ELb1ELb0ELi2EEENS1_25SingleTileBwdLPTSchedulerILb1ELi128ELb1EEEEEEEEEvNT_6ParamsE$_ZZN4cute6detail16composition_implINS_5tupleIJNS_1CILi8EEENS3_ILi2EEES5_S5_S4_S5_EEENS2_IJNS3_ILi1EEEiiiNS3_ILi72EEENS3_ILi512EEEEEENS2_IJNS3_ILi4EEES5_EEENS2_IJNS3_ILi16EEENS3_ILi8192EEEEEEEEDaRKT_RKT0_RKT1_RKT2_ENKUlRKT_RKT0_E_clISB_SD_EEDaSU_SX_ - $_ZN7cutlass13device_kernelIN5flash19enable_sm80_to_sm89INS1_16FlashAttnBwdSm80INS1_25CollectiveMainloopBwdSm80ILi2ELi2EN4cute5tupleIJNS5_1CILi128EEES8_NS7_ILi64EEEEEENS_10bfloat16_tEfNS_4arch4Sm80ELb1ELb0ELb1ELb1ELb1ELb0ELb0ELb0ELi2ELi4ELi4ELi4ELb0EEENS1_21CollectiveEpilogueBwdISA_SB_SD_Li256ELb1ELb0ELi2EEENS1_25SingleTileBwdLPTSchedulerILb1ELi128ELb1EEEEEEEEEvNT_6ParamsE$_ZZN4cute6detail16composition_implINS_5tupleIJNS_1CILi8EEENS3_ILi2EEES5_S5_S4_S5_EEENS2_IJNS3_ILi1EEEiiiNS3_ILi72EEENS3_ILi512EEEEEENS2_IJNS2_IJS5_S5_S5_EEES5_NS3_ILi4EEEEEENS2_IJNS2_IJS7_S9_S4_EEENS3_ILi4096EEENS3_ILi16EEEEEEEEDaRKT_RKT0_RKT1_RKT2_ENKUlRKT_RKT0_E_clISC_SG_EEDaSW_SZ_)
$_ZN7cutlass13device_kernelIN5flash19enable_sm80_to_sm89INS1_16FlashAttnBwdSm80INS1_25CollectiveMainloopBwdSm80ILi2ELi2EN4cute5tupleIJNS5_1CILi128EEES8_NS7_ILi64EEEEEENS_10bfloat16_tEfNS_4arch4Sm80ELb1ELb0ELb1ELb1ELb1ELb0ELb0ELb0ELi2ELi4ELi4ELi4ELb0EEENS1_21CollectiveEpilogueBwdISA_SB_SD_Li256ELb1ELb0ELi2EEENS1_25SingleTileBwdLPTSchedulerILb1ELi128ELb1EEEEEEEEEvNT_6ParamsE$_ZZN4cute6detail16composition_implINS_5tupleIJNS_1CILi8EEENS3_ILi2EEES5_S5_S4_S5_EEENS2_IJNS3_ILi1EEEiiiNS3_ILi72EEENS3_ILi512EEEEEENS2_IJNS2_IJS5_S5_S5_EEES5_NS3_ILi4EEEEEENS2_IJNS2_IJS7_S9_S4_EEENS3_ILi4096EEENS3_ILi16EEEEEEEEDaRKT_RKT0_RKT1_RKT2_ENKUlRKT_RKT0_E_clISC_SG_EEDaSW_SZ_:
        /* <DEDUP_REMOVED lines=33> */
        .type           $_ZN7cutlass13device_kernelIN5flash19enable_sm80_to_sm89INS1_16FlashAttnBwdSm80INS1_25CollectiveMainloopBwdSm80ILi2ELi2EN4cute5tupleIJNS5_1CILi128EEES8_NS7_ILi64EEEEEENS_10bfloat16_tEfNS_4arch4Sm80ELb1ELb0ELb1ELb1ELb1ELb0ELb0ELb0ELi2ELi4ELi4ELi4ELb0EEENS1_21CollectiveEpilogueBwdISA_SB_SD_Li256ELb1ELb0ELi2EEENS1_25SingleTileBwdLPTSchedulerILb1ELi128ELb1EEEEEEEEEvNT_6ParamsE$_ZZN4cute6detail16composition_implINS_5tupleIJNS_1CILi8EEENS3_ILi2EEES5_S5_S4_S5_EEENS2_IJNS3_ILi1EEEiiiNS3_ILi72EEENS3_ILi512EEEEEENS2_IJNS3_ILi4EEES5_EEENS2_IJNS3_ILi16EEENS3_ILi8192EEEEEEEEDaRKT_RKT0_RKT1_RKT2_ENKUlRKT_RKT0_E_clISB_SD_EEDaSU_SX_,@function
        .size           $_ZN7cutlass13device_kernelIN5flash19enable_sm80_to_sm89INS1_16FlashAttnBwdSm80INS1_25CollectiveMainloopBwdSm80ILi2ELi2EN4cute5tupleIJNS5_1CILi128EEES8_NS7_ILi64EEEEEENS_10bfloat16_tEfNS_4arch4Sm80ELb1ELb0ELb1ELb1ELb1ELb0ELb0ELb0ELi2ELi4ELi4ELi4ELb0EEENS1_21CollectiveEpilogueBwdISA_SB_SD_Li256ELb1ELb0ELi2EEENS1_25SingleTileBwdLPTSchedulerILb1ELi128ELb1EEEEEEEEEvNT_6ParamsE$_ZZN4cute6detail16composition_implINS_5tupleIJNS_1CILi8EEENS3_ILi2EEES5_S5_S4_S5_EEENS2_IJNS3_ILi1EEEiiiNS3_ILi72EEENS3_ILi512EEEEEENS2_IJNS3_ILi4EEES5_EEENS2_IJNS3_ILi16EEENS3_ILi8192EEEEEEEEDaRKT_RKT0_RKT1_RKT2_ENKUlRKT_RKT0_E_clISB_SD_EEDaSU_SX_,($_ZN7cutlass13device_kernelIN5flash19enable_sm80_to_sm89INS1_16FlashAttnBwdSm80INS1_25CollectiveMainloopBwdSm80ILi2ELi2EN4cute5tupleIJNS5_1CILi128EEES8_NS7_ILi64EEEEEENS_10bfloat16_tEfNS_4arch4Sm80ELb1ELb0ELb1ELb1ELb1ELb0ELb0ELb0ELi2ELi4ELi4ELi4ELb0EEENS1_21CollectiveEpilogueBwdISA_SB_SD_Li256ELb1ELb0ELi2EEENS1_25SingleTileBwdLPTSchedulerILb1ELi128ELb1EEEEEEEEEvNT_6ParamsE$_ZZN4cute6detail16composition_implINS_5tupleIJNS_1CILi8EEENS3_ILi2EEES5_S5_S4_S5_EEENS2_IJNS3_ILi1EEEiiiNS3_ILi72EEENS3_ILi512EEEEEENS2_IJS5_S5_EEENS2_IJS7_S4_EEEEEDaRKT_RKT0_RKT1_RKT2_ENKUlRKT_RKT0_E_clIS5_S4_EEDaSR_SU_ - $_ZN7cutlass13device_kernelIN5flash19enable_sm80_to_sm89INS1_16FlashAttnBwdSm80INS1_25CollectiveMainloopBwdSm80ILi2ELi2EN4cute5tupleIJNS5_1CILi128EEES8_NS7_ILi64EEEEEENS_10bfloat16_tEfNS_4arch4Sm80ELb1ELb0ELb1ELb1ELb1ELb0ELb0ELb0ELi2ELi4ELi4ELi4ELb0EEENS1_21CollectiveEpilogueBwdISA_SB_SD_Li256ELb1ELb0ELi2EEENS1_25SingleTileBwdLPTSchedulerILb1ELi128ELb1EEEEEEEEEvNT_6ParamsE$_ZZN4cute6detail16composition_implINS_5tupleIJNS_1CILi8EEENS3_ILi2EEES5_S5_S4_S5_EEENS2_IJNS3_ILi1EEEiiiNS3_ILi72EEENS3_ILi512EEEEEENS2_IJNS3_ILi4EEES5_EEENS2_IJNS3_ILi16EEENS3_ILi8192EEEEEEEEDaRKT_RKT0_RKT1_RKT2_ENKUlRKT_RKT0_E_clISB_SD_EEDaSU_SX_)
$_ZN7cutlass13device_kernelIN5flash19enable_sm80_to_sm89INS1_16FlashAttnBwdSm80INS1_25CollectiveMainloopBwdSm80ILi2ELi2EN4cute5tupleIJNS5_1CILi128EEES8_NS7_ILi64EEEEEENS_10bfloat16_tEfNS_4arch4Sm80ELb1ELb0ELb1ELb1ELb1ELb0ELb0ELb0ELi2ELi4ELi4ELi4ELb0EEENS1_21CollectiveEpilogueBwdISA_SB_SD_Li256ELb1ELb0ELi2EEENS1_25SingleTileBwdLPTSchedulerILb1ELi128ELb1EEEEEEEEEvNT_6ParamsE$_ZZN4cute6detail16composition_implINS_5tupleIJNS_1CILi8EEENS3_ILi2EEES5_S5_S4_S5_EEENS2_IJNS3_ILi1EEEiiiNS3_ILi72EEENS3_ILi512EEEEEENS2_IJNS3_ILi4EEES5_EEENS2_IJNS3_ILi16EEENS3_ILi8192EEEEEEEEDaRKT_RKT0_RKT1_RKT2_ENKUlRKT_RKT0_E_clISB_SD_EEDaSU_SX_:
        /* <DEDUP_REMOVED lines=35> */
        .type           $_ZN7cutlass13device_kernelIN5flash19enable_sm80_to_sm89INS1_16FlashAttnBwdSm80INS1_25CollectiveMainloopBwdSm80ILi2ELi2EN4cute5tupleIJNS5_1CILi128EEES8_NS7_ILi64EEEEEENS_10bfloat16_tEfNS_4arch4Sm80ELb1ELb0ELb1ELb1ELb1ELb0ELb0ELb0ELi2ELi4ELi4ELi4ELb0EEENS1_21CollectiveEpilogueBwdISA_SB_SD_Li256ELb1ELb0ELi2EEENS1_25SingleTileBwdLPTSchedulerILb1ELi128ELb1EEEEEEEEEvNT_6ParamsE$_ZZN4cute6detail16composition_implINS_5tupleIJNS_1CILi8EEENS3_ILi2EEES5_S5_S4_S5_EEENS2_IJNS3_ILi1EEEiiiNS3_ILi72EEENS3_ILi512EEEEEENS2_IJS5_S5_EEENS2_IJS7_S4_EEEEEDaRKT_RKT0_RKT1_RKT2_ENKUlRKT_RKT0_E_clIS5_S4_EEDaSR_SU_,@function
        .size           $_ZN7cutlass13device_kernelIN5flash19enable_sm80_to_sm89INS1_16FlashAttnBwdSm80INS1_25CollectiveMainloopBwdSm80ILi2ELi2EN4cute5tupleIJNS5_1CILi128EEES8_NS7_ILi64EEEEEENS_10bfloat16_tEfNS_4arch4Sm80ELb1ELb0ELb1ELb1ELb1ELb0ELb0ELb0ELi2ELi4ELi4ELi4ELb0EEENS1_21CollectiveEpilogueBwdISA_SB_SD_Li256ELb1ELb0ELi2EEENS1_25SingleTileBwdLPTSchedulerILb1ELi128ELb1EEEEEEEEEvNT_6ParamsE$_ZZN4cute6detail16composition_implINS_5tupleIJNS_1CILi8EEENS3_ILi2EEES5_S5_S4_S5_EEENS2_IJNS3_ILi1EEEiiiNS3_ILi72EEENS3_ILi512EEEEEENS2_IJS5_S5_EEENS2_IJS7_S4_EEEEEDaRKT_RKT0_RKT1_RKT2_ENKUlRKT_RKT0_E_clIS5_S4_EEDaSR_SU_,($_ZN7cutlass13device_kernelIN5flash19enable_sm80_to_sm89INS1_16FlashAttnBwdSm80INS1_25CollectiveMainloopBwdSm80ILi2ELi2EN4cute5tupleIJNS5_1CILi128EEES8_NS7_ILi64EEEEEENS_10bfloat16_tEfNS_4arch4Sm80ELb1ELb0ELb1ELb1ELb1ELb0ELb0ELb0ELi2ELi4ELi4ELi4ELb0EEENS1_21CollectiveEpilogueBwdISA_SB_SD_Li256ELb1ELb0ELi2EEENS1_25SingleTileBwdLPTSchedulerILb1ELi128ELb1EEEEEEEEEvNT_6ParamsE$_ZZN4cute6detail16composition_implINS_5tupleIJNS_1CILi8EEENS3_ILi2EEES5_S5_S4_S5_EEENS2_IJNS3_ILi1EEEiiiNS3_ILi72EEENS3_ILi512EEEEEENS2_IJS5_S5_S5_EEENS2_IJS7_S9_S4_EEEEEDaRKT_RKT0_RKT1_RKT2_ENKUlRKT_RKT0_E_clIS5_S4_EEDaSR_SU_ - $_ZN7cutlass13device_kernelIN5flash19enable_sm80_to_sm89INS1_16FlashAttnBwdSm80INS1_25CollectiveMainloopBwdSm80ILi2ELi2EN4cute5tupleIJNS5_1CILi128EEES8_NS7_ILi64EEEEEENS_10bfloat16_tEfNS_4arch4Sm80ELb1ELb0ELb1ELb1ELb1ELb0ELb0ELb0ELi2ELi4ELi4ELi4ELb0EEENS1_21CollectiveEpilogueBwdISA_SB_SD_Li256ELb1ELb0ELi2EEENS1_25SingleTileBwdLPTSchedulerILb1ELi128ELb1EEEEEEEEEvNT_6ParamsE$_ZZN4cute6detail16composition_implINS_5tupleIJNS_1CILi8EEENS3_ILi2EEES5_S5_S4_S5_EEENS2_IJNS3_ILi1EEEiiiNS3_ILi72EEENS3_ILi512EEEEEENS2_IJS5_S5_EEENS2_IJS7_S4_EEEEEDaRKT_RKT0_RKT1_RKT2_ENKUlRKT_RKT0_E_clIS5_S4_EEDaSR_SU_)
$_ZN7cutlass13device_kernelIN5flash19enable_sm80_to_sm89INS1_16FlashAttnBwdSm80INS1_25CollectiveMainloopBwdSm80ILi2ELi2EN4cute5tupleIJNS5_1CILi128EEES8_NS7_ILi64EEEEEENS_10bfloat16_tEfNS_4arch4Sm80ELb1ELb0ELb1ELb1ELb1ELb0ELb0ELb0ELi2ELi4ELi4ELi4ELb0EEENS1_21CollectiveEpilogueBwdISA_SB_SD_Li256ELb1ELb0ELi2EEENS1_25SingleTileBwdLPTSchedulerILb1ELi128ELb1EEEEEEEEEvNT_6ParamsE$_ZZN4cute6detail16composition_implINS_5tupleIJNS_1CILi8EEENS3_ILi2EEES5_S5_S4_S5_EEENS2_IJNS3_ILi1EEEiiiNS3_ILi72EEENS3_ILi512EEEEEENS2_IJS5_S5_EEENS2_IJS7_S4_EEEEEDaRKT_RKT0_RKT1_RKT2_ENKUlRKT_RKT0_E_clIS5_S4_EEDaSR_SU_:
        /* <DEDUP_REMOVED lines=15> */
[----:B-1---5:R-:W-:Y:S05]  /*f9f0*/  CALL.REL.NOINC `($_ZN7cutlass13device_kernelIN5flash19enable_sm80_to_sm89INS1_16FlashAttnBwdSm80INS1_25CollectiveMainloopBwdSm80ILi2ELi2EN4cute5tupleIJNS5_1CILi128EEES8_NS7_ILi64EEEEEENS_10bfloat16_tEfNS_4arch4Sm80ELb1ELb0ELb1ELb1ELb1ELb0ELb0ELb0ELi2ELi4ELi4ELi4ELb0EEENS1_21CollectiveEpilogueBwdISA_SB_SD_Li256ELb1ELb0ELi2EEENS1_25SingleTileBwdLPTSchedulerILb1ELi128ELb1EEEEEEEEEvNT_6ParamsE$_ZZN4cute6detail16composition_implINS_5tupleIJNS_1CILi8EEENS3_ILi2EEES5_S5_S4_S5_EEENS2_IJNS3_ILi1EEEiiiNS3_ILi72EEENS3_ILi512EEEEEES5_S4_EEDaRKT_RKT0_RKT1_RKT2_ENKUlRKT_T0_E_clINS2_IJNS2_IJEEEST_S5_S7_EEENS_17integral_constantIiLi1EEEEEDaSP_SQ_) ;  /* 0x0000066000007944 */ /* 0x022fea0003c00000 */
[----:B-----5:R2:W-:Y:S01]  /*fa00*/  STL [R1+0x13b0], R2 ;  /* 0x0013b00201007387 */ /* 0x0205e20000100800 */
[----:B------:R-:W-:Y:S02]  /*fa10*/  IADD3 R3, R5, 0x28, RZ ;  /* 0x0000002805037810 */ /* 0x000fe40007ffe0ff */
[----:B------:R-:W-:Y:S01]  /*fa20*/  MOV R6, 0xfa50 ;  /* 0x0000fa5000067802 */ /* 0x000fe20000000f00 */
[----:B------:R2:W-:Y:S04]  /*fa30*/  STL.64 [R1+0x13a8], R72 ;  /* 0x0013a84801007387 */ /* 0x0005e80000100a00 */
[----:B-12---:R-:W-:Y:S05]  /*fa40*/  CALL.REL.NOINC `($_ZN7cutlass13device_kernelIN5flash19enable_sm80_to_sm89INS1_16FlashAttnBwdSm80INS1_25CollectiveMainloopBwdSm80ILi2ELi2EN4cute5tupleIJNS5_1CILi128EEES8_NS7_ILi64EEEEEENS_10bfloat16_tEfNS_4arch4Sm80ELb1ELb0ELb1ELb1ELb1ELb0ELb0ELb0ELi2ELi4ELi4ELi4ELb0EEENS1_21CollectiveEpilogueBwdISA_SB_SD_Li256ELb1ELb0ELi2EEENS1_25SingleTileBwdLPTSchedulerILb1ELi128ELb1EEEEEEEEEvNT_6ParamsE$_ZZN4cute6detail16composition_implINS_5tupleIJNS_1CILi8EEENS3_ILi2EEES5_S5_S4_S5_EEENS2_IJNS3_ILi1EEEiiiNS3_ILi72EEENS3_ILi512EEEEEES5_S4_EEDaRKT_RKT0_RKT1_RKT2_ENKUlRKT_T0_E_clINS2_IJNS2_IJS5_EEENS2_IJiEEES7_S7_EEENS_17integral_constantIiLi2EEEEEDaSP_SQ_) ;  /* 0x000006e000007944 */ /* 0x006fea0003c00000 */
[----:B------:R-:W2:Y:S01]  /*fa50*/  LDL.64 R8, [R1+0x13a8] ;  /* 0x0013a80001087983 */ /* 0x000ea20000100a00 */
[----:B------:R-:W-:Y:S02]  /*fa60*/  IADD3 R3, R5, 0x18, RZ ;  /* 0x0000001805037810 */ /* 0x000fe40007ffe0ff */
[----:B------:R-:W-:Y:S01]  /*fa70*/  MOV R6, 0xfab0 ;  /* 0x0000fab000067802 */ /* 0x000fe20000000f00 */
[----:B-----5:R3:W-:Y:S04]  /*fa80*/  STL [R1+0x13a0], R2 ;  /* 0x0013a00201007387 */ /* 0x0207e80000100800 */
[----:B--2---:R3:W-:Y:S02]  /*fa90*/  STL.64 [R1+0x1398], R8 ;  /* 0x0013980801007387 */ /* 0x0047e40000100a00 */
[----:B-1-3--:R-:W-:Y:S05]  /*faa0*/  CALL.REL.NOINC `($_ZN7cutlass13device_kernelIN5flash19enable_sm80_to_sm89INS1_16FlashAttnBwdSm80INS1_25CollectiveMainloopBwdSm80ILi2ELi2EN4cute5tupleIJNS5_1CILi128EEES8_NS7_ILi64EEEEEENS_10bfloat16_tEfNS_4arch4Sm80ELb1ELb0ELb1ELb1ELb1ELb0ELb0ELb0ELi2ELi4ELi4ELi4ELb0EEENS1_21CollectiveEpilogueBwdISA_SB_SD_Li256ELb1ELb0ELi2EEENS1_25SingleTileBwdLPTSchedulerILb1ELi128ELb1EEEEEEEEEvNT_6ParamsE$_ZZN4cute6detail16composition_implINS_5tupleIJNS_1CILi8EEENS3_ILi2EEES5_S5_S4_S5_EEENS2_IJNS3_ILi1EEEiiiNS3_ILi72EEENS3_ILi512EEEEEES5_S4_EEDaRKT_RKT0_RKT1_RKT2_ENKUlRKT_T0_E_clINS2_IJNS2_IJS5_EEENS2_IJiEEES7_S7_EEENS_17integral_constantIiLi3EEEEEDaSP_SQ_) ;  /* 0x0000072000007944 */ /* 0x00afea0003c00000 */
[----:B------:R-:W2:Y:S01]  /*fab0*/  LDL.64 R8, [R1+0x1398] ;  /* 0x0013980001087983 */ /* 0x000ea20000100a00 */
[----:B------:R-:W-:-:S02]  /*fac0*/  IADD3 R3, R5, 0x8, RZ ;  /* 0x0000000805037810 */ /* 0x000fc40007ffe0ff */
[----:B------:R-:W-:Y:S01]  /*fad0*/  MOV R6, 0xfb10 ;  /* 0x0000fb1000067802 */ /* 0x000fe20000000f00 */
[----:B-----5:R3:W-:Y:S04]  /*fae0*/  STL [R1+0x1390], R2 ;  /* 0x0013900201007387 */ /* 0x0207e80000100800 */
[----:B--2---:R3:W-:Y:S02]  /*faf0*/  STL.64 [R1+0x1388], R8 ;  /* 0x0013880801007387 */ /* 0x0047e40000100a00 */
[----:B-1-3--:R-:W-:Y:S05]  /*fb00*/  CALL.REL.NOINC `($_ZN7cutlass13device_kernelIN5flash19enable_sm80_to_sm89INS1_16FlashAttnBwdSm80INS1_25CollectiveMainloopBwdSm80ILi2ELi2EN4cute5tupleIJNS5_1CILi128EEES8_NS7_ILi64EEEEEENS_10bfloat16_tEfNS_4arch4Sm80ELb1ELb0ELb1ELb1ELb1ELb0ELb0ELb0ELi2ELi4ELi4ELi4ELb0EEENS1_21CollectiveEpilogueBwdISA_SB_SD_Li256ELb1ELb0ELi2EEENS1_25SingleTileBwdLPTSchedulerILb1ELi128ELb1EEEEEEEEEvNT_6ParamsE$_ZZN4cute6detail16composition_implINS_5tupleIJNS_1CILi8EEENS3_ILi2EEES5_S5_S4_S5_EEENS2_IJNS3_ILi1EEEiiiNS3_ILi72EEENS3_ILi512EEEEEES5_S4_EEDaRKT_RKT0_RKT1_RKT2_ENKUlRKT_T0_E_clINS2_IJNS2_IJS5_EEENS2_IJiEEES7_S7_EEENS_17integral_constantIiLi4EEEEEDaSP_SQ_) ;  /* 0x0000076000007944 */ /* 0x00afea0003c00000 */
[----:B------:R-:W-:Y:S02]  /*fb10*/  MOV R2, R63 ;  /* 0x0000003f00027202 */ /* 0x000fe40000000f00 */
[----:B------:R-:W-:Y:S02]  /*fb20*/  MOV R6, 0xfb40 ;  /* 0x0000fb4000067802 */ /* 0x000fe40000000f00 */
[----:B-1---5:R-:W-:Y:S05]  /*fb30*/  CALL.REL.NOINC `($_ZN7cutlass13device_kernelIN5flash19enable_sm80_to_sm89INS1_16FlashAttnBwdSm80INS1_25CollectiveMainloopBwdSm80ILi2ELi2EN4cute5tupleIJNS5_1CILi128EEES8_NS7_ILi64EEEEEENS_10bfloat16_tEfNS_4arch4Sm80ELb1ELb0ELb1ELb1ELb1ELb0ELb0ELb0ELi2ELi4ELi4ELi4ELb0EEENS1_21CollectiveEpilogueBwdISA_SB_SD_Li256ELb1ELb0ELi2EEENS1_25SingleTileBwdLPTSchedulerILb1ELi128ELb1EEEEEEEEEvNT_6ParamsE$_ZN4cute5tupleIJNS_1CILi2EEEiEEC2ERKS2_RKi) ;  /* 0xffffcc5000007944 */ /* 0x022fea0003c3ffff */
[----:B------:R1:W5:Y:S01]  /*fb40*/  LDL R2, [R1+0x13c8] ;  /* 0x0013c80001027983 */ /* 0x0003620000100800 */
[----:B------:R-:W-:-:S04]  /*fb50*/  MOV R69, 0x0 ;  /* 0x0000000000457802 */ /* 0x000fc80000000f00 */
[----:B------:R-:W-:Y:S05]  /*fb60*/  RET.REL.NODEC R68 `(_ZN7cutlass13device_kernelIN5flash19enable_sm80_to_sm89INS1_16FlashAttnBwdSm80INS1_25CollectiveMainloopBwdSm80ILi2ELi2EN4cute5tupleIJNS5_1CILi128EEES8_NS7_ILi64EEEEEENS_10bfloat16_tEfNS_4arch4Sm80ELb1ELb0ELb1ELb1ELb1ELb0ELb0ELb0ELi2ELi4ELi4ELi4ELb0EEENS1_21CollectiveEpilogueBwdISA_SB_SD_Li256ELb1ELb0ELi2EEENS1_25SingleTileBwdLPTSchedulerILb1ELi128ELb1EEEEEEEEEvNT_6ParamsE) ;  /* 0xffff049044007950 */ /* 0x000fea0003c3ffff */
        .type           $_ZN7cutlass13device_kernelIN5flash19enable_sm80_to_sm89INS1_16FlashAttnBwdSm80INS1_25CollectiveMainloopBwdSm80ILi2ELi2EN4cute5tupleIJNS5_1CILi128EEES8_NS7_ILi64EEEEEENS_10bfloat16_tEfNS_4arch4Sm80ELb1ELb0ELb1ELb1ELb1ELb0ELb0ELb0ELi2ELi4ELi4ELi4ELb0EEENS1_21CollectiveEpilogueBwdISA_SB_SD_Li256ELb1ELb0ELi2EEENS1_25SingleTileBwdLPTSchedulerILb1ELi128ELb1EEEEEEEEEvNT_6ParamsE$_ZZN4cute6detail16composition_implINS_5tupleIJNS_1CILi8EEENS3_ILi2EEES5_S5_S4_S5_EEENS2_IJNS3_ILi1EEEiiiNS3_ILi72EEENS3_ILi512EEEEEENS2_IJS5_S5_S5_EEENS2_IJS7_S9_S4_EEEEEDaRKT_RKT0_RKT1_RKT2_ENKUlRKT_RKT0_E_clIS5_S4_EEDaSR_SU_,@function
        .size           $_ZN7cutlass13device_kernelIN5flash19enable_sm80_to_sm89INS1_16FlashAttnBwdSm80INS1_25CollectiveMainloopBwdSm80ILi2ELi2EN4cute5tupleIJNS5_1CILi128EEES8_NS7_ILi64EEEEEENS_10bfloat16_tEfNS_4arch4Sm80ELb1ELb0ELb1ELb1ELb1ELb0ELb0ELb0ELi2ELi4ELi4ELi4ELb0EEENS1_21CollectiveEpilogueBwdISA_SB_SD_Li256ELb1ELb0ELi2EEENS1_25SingleTileBwdLPTSchedulerILb1ELi128ELb1EEEEEEEEEvNT_6ParamsE$_ZZN4cute6detail16composition_implINS_5tupleIJNS_1CILi8EEENS3_ILi2EEES5_S5_S4_S5_EEENS2_IJNS3_ILi1EEEiiiNS3_ILi72EEENS3_ILi512EEEEEENS2_IJS5_S5_S5_EEENS2_IJS7_S9_S4_EEEEEDaRKT_RKT0_RKT1_RKT2_ENKUlRKT_RKT0_E_clIS5_S4_EEDaSR_SU_,($_ZN7cutlass13device_kernelIN5flash19enable_sm80_to_sm89INS1_16FlashAttnBwdSm80INS1_25CollectiveMainloopBwdSm80ILi2ELi2EN4cute5tupleIJNS5_1CILi128EEES8_NS7_ILi64EEEEEENS_10bfloat16_tEfNS_4arch4Sm80ELb1ELb0ELb1ELb1ELb1ELb0ELb0ELb0ELi2ELi4ELi4ELi4ELb0EEENS1_21CollectiveEpilogueBwdISA_SB_SD_Li256ELb1ELb0ELi2EEENS1_25SingleTileBwdLPTSchedulerILb1ELi128ELb1EEEEEEEEEvNT_6ParamsE$_ZZN4cute6detail16composition_implINS_5tupleIJNS_1CILi8EEENS3_ILi2EEES5_S5_S4_S5_EEENS2_IJNS3_ILi1EEEiiiNS3_ILi72EEENS3_ILi512EEEEEENS3_ILi4EEENS3_ILi16EEEEEDaRKT_RKT0_RKT1_RKT2_ENKUlRKT_T0_E_clINS2_IJNS2_IJEEESV_SB_S7_EEENS_17integral_constantIiLi2EEEEEDaSR_SS_ - $_ZN7cutlass13device_kernelIN5flash19enable_sm80_to_sm89INS1_16FlashAttnBwdSm80INS1_25CollectiveMainloopBwdSm80ILi2ELi2EN4cute5tupleIJNS5_1CILi128EEES8_NS7_ILi64EEEEEENS_10bfloat16_tEfNS_4arch4Sm80ELb1ELb0ELb1ELb1ELb1ELb0ELb0ELb0ELi2ELi4ELi4ELi4ELb0EEENS1_21CollectiveEpilogueBwdISA_SB_SD_Li256ELb1ELb0ELi2EEENS1_25SingleTileBwdLPTSchedulerILb1ELi128ELb1EEEEEEEEEvNT_6ParamsE$_ZZN4cute6detail16composition_implINS_5tupleIJNS_1CILi8EEENS3_ILi2EEES5_S5_S4_S5_EEENS2_IJNS3_ILi1EEEiiiNS3_ILi72EEENS3_ILi512EEEEEENS2_IJS5_S5_S5_EEENS2_IJS7_S9_S4_EEEEEDaRKT_RKT0_RKT1_RKT2_ENKUlRKT_RKT0_E_clIS5_S4_EEDaSR_SU_)
$_ZN7cutlass13device_kernelIN5flash19enable_sm80_to_sm89INS1_16FlashAttnBwdSm80INS1_25CollectiveMainloopBwdSm80ILi2ELi2EN4cute5tupleIJNS5_1CILi128EEES8_NS7_ILi64EEEEEENS_10bfloat16_tEfNS_4arch4Sm80ELb1ELb0ELb1ELb1ELb1ELb0ELb0ELb0ELi2ELi4ELi4ELi4ELb0EEENS1_21CollectiveEpilogueBwdISA_SB_SD_Li256ELb1ELb0ELi2EEENS1_25SingleTileBwdLPTSchedulerILb1ELi128ELb1EEEEEEEEEvNT_6ParamsE$_ZZN4cute6detail16composition_implINS_5tupleIJNS_1CILi8EEENS3_ILi2EEES5_S5_S4_S5_EEENS2_IJNS3_ILi1EEEiiiNS3_ILi72EEENS3_ILi512EEEEEENS2_IJS5_S5_S5_EEENS2_IJS7_S9_S4_EEEEEDaRKT_RKT0_RKT1_RKT2_ENKUlRKT_RKT0_E_clIS5_S4_EEDaSR_SU_:
        /* <DEDUP_REMOVED lines=37> */
[----:B------:R-:W-:Y:S02]  /*fdc0*/  MOV R4, R10 ;  /* 0x0000000a00047202 */ /* 0x000fe40000000f00 */
[----:B------:R-:W-:-:S04]  /*fdd0*/  MOV R5, 0x0 ;  /* 0x0000000000057802 */ /* 0x000fc80000000f00 */
[----:B------:R-:W-:Y:S05]  /*fde0*/  RET.REL.NODEC R4 `(_ZN7cutlass13device_kernelIN5flash19enable_sm80_to_sm89INS1_16FlashAttnBwdSm80INS1_25CollectiveMainloopBwdSm80ILi2ELi2EN4cute5tupleIJNS5_1CILi128EEES8_NS7_ILi64EEEEEENS_10bfloat16_tEfNS_4arch4Sm80ELb1ELb0ELb1ELb1ELb1ELb0ELb0ELb0ELi2ELi4ELi4ELi4ELb0EEENS1_21CollectiveEpilogueBwdISA_SB_SD_Li256ELb1ELb0ELi2EEENS1_25SingleTileBwdLPTSchedulerILb1ELi128ELb1EEEEEEEEEvNT_6ParamsE) ;  /* 0xffff021004007950 */ /* 0x000fea0003c3ffff */
        .type           $_ZN7cutlass13device_kernelIN5flash19enable_sm80_to_sm89INS1_16FlashAttnBwdSm80INS1_25CollectiveMainloopBwdSm80ILi2ELi2EN4cute5tupleIJNS5_1CILi128EEES8_NS7_ILi64EEEEEENS_10bfloat16_tEfNS_4arch4Sm80ELb1ELb0ELb1ELb1ELb1ELb0ELb0ELb0ELi2ELi4ELi4ELi4ELb0EEENS1_21CollectiveEpilogueBwdISA_SB_SD_Li256ELb1ELb0ELi2EEENS1_25SingleTileBwdLPTSchedulerILb1ELi128ELb1EEEEEEEEEvNT_6ParamsE$_ZZN4cute6detail16composition_implINS_5tupleIJNS_1CILi8EEENS3_ILi2EEES5_S5_S4_S5_EEENS2_IJNS3_ILi1EEEiiiNS3_ILi72EEENS3_ILi512EEEEEENS3_ILi4EEENS3_ILi16EEEEEDaRKT_RKT0_RKT1_RKT2_ENKUlRKT_T0_E_clINS2_IJNS2_IJEEESV_SB_S7_EEENS_17integral_constantIiLi2EEEEEDaSR_SS_,@function
        .size           $_ZN7cutlass13device_kernelIN5flash19enable_sm80_to_sm89INS1_16FlashAttnBwdSm80INS1_25CollectiveMainloopBwdSm80ILi2ELi2EN4cute5tupleIJNS5_1CILi128EEES8_NS7_ILi64EEEEEENS_10bfloat16_tEfNS_4arch4Sm80ELb1ELb0ELb1ELb1ELb1ELb0ELb0ELb0ELi2ELi4ELi4ELi4ELb0EEENS1_21CollectiveEpilogueBwdISA_SB_SD_Li256ELb1ELb0ELi2EEENS1_25SingleTileBwdLPTSchedulerILb1ELi128ELb1EEEEEEEEEvNT_6ParamsE$_ZZN4cute6detail16composition_implINS_5tupleIJNS_1CILi8EEENS3_ILi2EEES5_S5_S4_S5_EEENS2_IJNS3_ILi1EEEiiiNS3_ILi72EEENS3_ILi512EEEEEENS3_ILi4EEENS3_ILi16EEEEEDaRKT_RKT0_RKT1_RKT2_ENKUlRKT_T0_E_clINS2_IJNS2_IJEEESV_SB_S7_EEENS_17integral_constantIiLi2EEEEEDaSR_SS_,($_ZN7cutlass13device_kernelIN5flash19enable_sm80_to_sm89INS1_16FlashAttnBwdSm80INS1_25CollectiveMainloopBwdSm80ILi2ELi2EN4cute5tupleIJNS5_1CILi128EEES8_NS7_ILi64EEEEEENS_10bfloat16_tEfNS_4arch4Sm80ELb1ELb0ELb1ELb1ELb1ELb0ELb0ELb0ELi2ELi4ELi4ELi4ELb0EEENS1_21CollectiveEpilogueBwdISA_SB_SD_Li256ELb1ELb0ELi2EEENS1_25SingleTileBwdLPTSchedulerILb1ELi128ELb1EEEEEEEEEvNT_6ParamsE$_ZZN4cute6detail16composition_implINS_5tupleIJNS_1CILi8EEENS3_ILi2EEES5_S5_S4_S5_EEENS2_IJNS3_ILi1EEEiiiNS3_ILi72EEENS3_ILi512EEEEEENS3_ILi4EEENS3_ILi16EEEEEDaRKT_RKT0_RKT1_RKT2_ENKUlRKT_T0_E_clINS2_IJNS2_IJS5_EEENS2_IJiEEES5_S7_EEENS_17integral_constantIiLi3EEEEEDaSR_SS_ - $_ZN7cutlass13device_kernelIN5flash19enable_sm80_to_sm89INS1_16FlashAttnBwdSm80INS1_25CollectiveMainloopBwdSm80ILi2ELi2EN4cute5tupleIJNS5_1CILi128EEES8_NS7_ILi64EEEEEENS_10bfloat16_tEfNS_4arch4Sm80ELb1ELb0ELb1ELb1ELb1ELb0ELb0ELb0ELi2ELi4ELi4ELi4ELb0EEENS1_21CollectiveEpilogueBwdISA_SB_SD_Li256ELb1ELb0ELi2EEENS1_25SingleTileBwdLPTSchedulerILb1ELi128ELb1EEEEEEEEEvNT_6ParamsE$_ZZN4cute6detail16composition_implINS_5tupleIJNS_1CILi8EEENS3_ILi2EEES5_S5_S4_S5_EEENS2_IJNS3_ILi1EEEiiiNS3_ILi72EEENS3_ILi512EEEEEENS3_ILi4EEENS3_ILi16EEEEEDaRKT_RKT0_RKT1_RKT2_ENKUlRKT_T0_E_clINS2_IJNS2_IJEEESV_SB_S7_EEENS_17integral_constantIiLi2EEEEEDaSR_SS_)
$_ZN7cutlass13device_kernelIN5flash19enable_sm80_to_sm89INS1_16FlashAttnBwdSm80INS1_25CollectiveMainloopBwdSm80ILi2ELi2EN4cute5tupleIJNS5_1CILi128EEES8_NS7_ILi64EEEEEENS_10bfloat16_tEfNS_4arch4Sm80ELb1ELb0ELb1ELb1ELb1ELb0ELb0ELb0ELi2ELi4ELi4ELi4ELb0EEENS1_21CollectiveEpilogueBwdISA_SB_SD_Li256ELb1ELb0ELi2EEENS1_25SingleTileBwdLPTSchedulerILb1ELi128ELb1EEEEEEEEEvNT_6ParamsE$_ZZN4cute6detail16composition_implINS_5tupleIJNS_1CILi8EEENS3_ILi2EEES5_S5_S4_S5_EEENS2_IJNS3_ILi1EEEiiiNS3_ILi72EEENS3_ILi512EEEEEENS3_ILi4EEENS3_ILi16EEEEEDaRKT_RKT0_RKT1_RKT2_ENKUlRKT_T0_E_clINS2_IJNS2_IJEEESV_SB_S7_EEENS_17integral_constantIiLi2EEEEEDaSR_SS_:
        /* <DEDUP_REMOVED lines=13> */
        .type           $_ZN7cutlass13device_kernelIN5flash19enable_sm80_to_sm89INS1_16FlashAttnBwdSm80INS1_25CollectiveMainloopBwdSm80ILi2ELi2EN4cute5tupleIJNS5_1CILi128EEES8_NS7_ILi64EEEEEENS_10bfloat16_tEfNS_4arch4Sm80ELb1ELb0ELb1ELb1ELb1ELb0ELb0ELb0ELi2ELi4ELi4ELi4ELb0EEENS1_21CollectiveEpilogueBwdISA_SB_SD_Li256ELb1ELb0ELi2EEENS1_25SingleTileBwdLPTSchedulerILb1ELi128ELb1EEEEEEEEEvNT_6ParamsE$_ZZN4cute6detail16composition_implINS_5tupleIJNS_1CILi8EEENS3_ILi2EEES5_S5_S4_S5_EEENS2_IJNS3_ILi1EEEiiiNS3_ILi72EEENS3_ILi512EEEEEENS3_ILi4EEENS3_ILi16EEEEEDaRKT_RKT0_RKT1_RKT2_ENKUlRKT_T0_E_clINS2_IJNS2_IJS5_EEENS2_IJiEEES5_S7_EEENS_17integral_constantIiLi3EEEEEDaSR_SS_,@function
        .size           $_ZN7cutlass13device_kernelIN5flash19enable_sm80_to_sm89INS1_16FlashAttnBwdSm80INS1_25CollectiveMainloopBwdSm80ILi2ELi2EN4cute5tupleIJNS5_1CILi128EEES8_NS7_ILi64EEEEEENS_10bfloat16_tEfNS_4arch4Sm80ELb1ELb0ELb1ELb1ELb1ELb0ELb0ELb0ELi2ELi4ELi4ELi4ELb0EEENS1_21CollectiveEpilogueBwdISA_SB_SD_Li256ELb1ELb0ELi2EEENS1_25SingleTileBwdLPTSchedulerILb1ELi128ELb1EEEEEEEEEvNT_6ParamsE$_ZZN4cute6detail16composition_implINS_5tupleIJNS_1CILi8EEENS3_ILi2EEES5_S5_S4_S5_EEENS2_IJNS3_ILi1EEEiiiNS3_ILi72EEENS3_ILi512EEEEEENS3_ILi4EEENS3_ILi16EEEEEDaRKT_RKT0_RKT1_RKT2_ENKUlRKT_T0_E_clINS2_IJNS2_IJS5_EEENS2_IJiEEES5_S7_EEENS_17integral_constantIiLi3EEEEEDaSR_SS_,($_ZN7cutlass13device_kernelIN5flash19enable_sm80_to_sm89INS1_16FlashAttnBwdSm80INS1_25CollectiveMainloopBwdSm80ILi2ELi2EN4cute5tupleIJNS5_1CILi128EEES8_NS7_ILi64EEEEEENS_10bfloat16_tEfNS_4arch4Sm80ELb1ELb0ELb1ELb1ELb1ELb0ELb0ELb0ELi2ELi4ELi4ELi4ELb0EEENS1_21CollectiveEpilogueBwdISA_SB_SD_Li256ELb1ELb0ELi2EEENS1_25SingleTileBwdLPTSchedulerILb1ELi128ELb1EEEEEEEEEvNT_6ParamsE$_ZZN4cute6detail16composition_implINS_5tupleIJNS_1CILi8EEENS3_ILi2EEES5_S5_S4_S5_EEENS2_IJNS3_ILi1EEEiiiNS3_ILi72EEENS3_ILi512EEEEEENS3_ILi4EEENS3_ILi16EEEEEDaRKT_RKT0_RKT1_RKT2_ENKUlRKT_T0_E_clINS2_IJNS2_IJS5_S5_EEENS2_IJiiEEES7_S7_EEENS_17integral_constantIiLi4EEEEEDaSR_SS_ - $_ZN7cutlass13device_kernelIN5flash19enable_sm80_to_sm89INS1_16FlashAttnBwdSm80INS1_25CollectiveMainloopBwdSm80ILi2ELi2EN4cute5tupleIJNS5_1CILi128EEES8_NS7_ILi64EEEEEENS_10bfloat16_tEfNS_4arch4Sm80ELb1ELb0ELb1ELb1ELb1ELb0ELb0ELb0ELi2ELi4ELi4ELi4ELb0EEENS1_21CollectiveEpilogueBwdISA_SB_SD_Li256ELb1ELb0ELi2EEENS1_25SingleTileBwdLPTSchedulerILb1ELi128ELb1EEEEEEEEEvNT_6ParamsE$_ZZN4cute6detail16composition_implINS_5tupleIJNS_1CILi8EEENS3_ILi2EEES5_S5_S4_S5_EEENS2_IJNS3_ILi1EEEiiiNS3_ILi72EEENS3_ILi512EEEEEENS3_ILi4EEENS3_ILi16EEEEEDaRKT_RKT0_RKT1_RKT2_ENKUlRKT_T0_E_clINS2_IJNS2_IJS5_EEENS2_IJiEEES5_S7_EEENS_17integral_constantIiLi3EEEEEDaSR_SS_)
$_ZN7cutlass13device_kernelIN5flash19enable_sm80_to_sm89INS1_16FlashAttnBwdSm80INS1_25CollectiveMainloopBwdSm80ILi2ELi2EN4cute5tupleIJNS5_1CILi128EEES8_NS7_ILi64EEEEEENS_10bfloat16_tEfNS_4arch4Sm80ELb1ELb0ELb1ELb1ELb1ELb0ELb0ELb0ELi2ELi4ELi4ELi4ELb0EEENS1_21CollectiveEpilogueBwdISA_SB_SD_Li256ELb1ELb0ELi2EEENS1_25SingleTileBwdLPTSchedulerILb1ELi128ELb1EEEEEEEEEvNT_6ParamsE$_ZZN4cute6detail16composition_implINS_5tupleIJNS_1CILi8EEENS3_ILi2EEES5_S5_S4_S5_EEENS2_IJNS3_ILi1EEEiiiNS3_ILi72EEENS3_ILi512EEEEEENS3_ILi4EEENS3_ILi16EEEEEDaRKT_RKT0_RKT1_RKT2_ENKUlRKT_T0_E_clINS2_IJNS2_IJS5_EEENS2_IJiEEES5_S7_EEENS_17integral_constantIiLi3EEEEEDaSR_SS_:
        /* <DEDUP_REMOVED lines=13> */
[----:B------:R-:W-:Y:S02]  /*ff90*/  MOV R4, R72 ;  /* 0x0000004800047202 */ /* 0x000fe40000000f00 */
[----:B------:R-:W-:-:S04]  /*ffa0*/  MOV R5, 0x0 ;  /* 0x0000000000057802 */ /* 0x000fc80000000f00 */
[----:B------:R-:W-:Y:S05]  /*ffb0*/  RET.REL.NODEC R4 `(_ZN7cutlass13device_kernelIN5flash19enable_sm80_to_sm89INS1_16FlashAttnBwdSm80INS1_25CollectiveMainloopBwdSm80ILi2ELi2EN4cute5tupleIJNS5_1CILi128EEES8_NS7_ILi64EEEEEENS_10bfloat16_tEfNS_4arch4Sm80ELb1ELb0ELb1ELb1ELb1ELb0ELb0ELb0ELi2ELi4ELi4ELi4ELb0EEENS1_21CollectiveEpilogueBwdISA_SB_SD_Li256ELb1ELb0ELi2EEENS1_25SingleTileBwdLPTSchedulerILb1ELi128ELb1EEEEEEEEEvNT_6ParamsE) ;  /* 0xffff004004007950 */ /* 0x000fea0003c3ffff */
        .type           $_ZN7cutlass13device_kernelIN5flash19enable_sm80_to_sm89INS1_16FlashAttnBwdSm80INS1_25CollectiveMainloopBwdSm80ILi2ELi2EN4cute5tupleIJNS5_1CILi128EEES8_NS7_ILi64EEEEEENS_10bfloat16_tEfNS_4arch4Sm80ELb1ELb0ELb1ELb1ELb1ELb0ELb0ELb0ELi2ELi4ELi4ELi4ELb0EEENS1_21CollectiveEpilogueBwdISA_SB_SD_Li256ELb1ELb0ELi2EEENS1_25SingleTileBwdLPTSchedulerILb1ELi128ELb1EEEEEEEEEvNT_6ParamsE$_ZZN4cute6detail16composition_implINS_5tupleIJNS_1CILi8EEENS3_ILi2EEES5_S5_S4_S5_EEENS2_IJNS3_ILi1EEEiiiNS3_ILi72EEENS3_ILi512EEEEEENS3_ILi4EEENS3_ILi16EEEEEDaRKT_RKT0_RKT1_RKT2_ENKUlRKT_T0_E_clINS2_IJNS2_IJS5_S5_EEENS2_IJiiEEES7_S7_EEENS_17integral_constantIiLi4EEEEEDaSR_SS_,@function
        .size           $_ZN7cutlass13device_kernelIN5flash19enable_sm80_to_sm89INS1_16FlashAttnBwdSm80INS1_25CollectiveMainloopBwdSm80ILi2ELi2EN4cute5tupleIJNS5_1CILi128EEES8_NS7_ILi64EEEEEENS_10bfloat16_tEfNS_4arch4Sm80ELb1ELb0ELb1ELb1ELb1ELb0ELb0ELb0ELi2ELi4ELi4ELi4ELb0EEENS1_21CollectiveEpilogueBwdISA_SB_SD_Li256ELb1ELb0ELi2EEENS1_25SingleTileBwdLPTSchedulerILb1ELi128ELb1EEEEEEEEEvNT_6ParamsE$_ZZN4cute6detail16composition_implINS_5tupleIJNS_1CILi8EEENS3_ILi2EEES5_S5_S4_S5_EEENS2_IJNS3_ILi1EEEiiiNS3_ILi72EEENS3_ILi512EEEEEENS3_ILi4EEENS3_ILi16EEEEEDaRKT_RKT0_RKT1_RKT2_ENKUlRKT_T0_E_clINS2_IJNS2_IJS5_S5_EEENS2_IJiiEEES7_S7_EEENS_17integral_constantIiLi4EEEEEDaSR_SS_,($_ZN7cutlass13device_kernelIN5flash19enable_sm80_to_sm89INS1_16FlashAttnBwdSm80INS1_25CollectiveMainloopBwdSm80ILi2ELi2EN4cute5tupleIJNS5_1CILi128EEES8_NS7_ILi64EEEEEENS_10bfloat16_tEfNS_4arch4Sm80ELb1ELb0ELb1ELb1ELb1ELb0ELb0ELb0ELi2ELi4ELi4ELi4ELb0EEENS1_21CollectiveEpilogueBwdISA_SB_SD_Li256ELb1ELb0ELi2EEENS1_25SingleTileBwdLPTSchedulerILb1ELi128ELb1EEEEEEEEEvNT_6ParamsE$_ZZN4cute6detail16composition_implINS_5tupleIJNS_1CILi8EEENS3_ILi2EEES5_S5_S4_S5_EEENS2_IJNS3_ILi1EEEiiiNS3_ILi72EEENS3_ILi512EEEEEES5_S4_EEDaRKT_RKT0_RKT1_RKT2_ENKUlRKT_T0_E_clINS2_IJNS2_IJEEEST_S5_S7_EEENS_17integral_constantIiLi1EEEEEDaSP_SQ_ - $_ZN7cutlass13device_kernelIN5flash19enable_sm80_to_sm89INS1_16FlashAttnBwdSm80INS1_25CollectiveMainloopBwdSm80ILi2ELi2EN4cute5tupleIJNS5_1CILi128EEES8_NS7_ILi64EEEEEENS_10bfloat16_tEfNS_4arch4Sm80ELb1ELb0ELb1ELb1ELb1ELb0ELb0ELb0ELi2ELi4ELi4ELi4ELb0EEENS1_21CollectiveEpilogueBwdISA_SB_SD_Li256ELb1ELb0ELi2EEENS1_25SingleTileBwdLPTSchedulerILb1ELi128ELb1EEEEEEEEEvNT_6ParamsE$_ZZN4cute6detail16composition_implINS_5tupleIJNS_1CILi8EEENS3_ILi2EEES5_S5_S4_S5_EEENS2_IJNS3_ILi1EEEiiiNS3_ILi72EEENS3_ILi512EEEEEENS3_ILi4EEENS3_ILi16EEEEEDaRKT_RKT0_RKT1_RKT2_ENKUlRKT_T0_E_clINS2_IJNS2_IJS5_S5_EEENS2_IJiiEEES7_S7_EEENS_17integral_constantIiLi4EEEEEDaSR_SS_)
$_ZN7cutlass13device_kernelIN5flash19enable_sm80_to_sm89INS1_16FlashAttnBwdSm80INS1_25CollectiveMainloopBwdSm80ILi2ELi2EN4cute5tupleIJNS5_1CILi128EEES8_NS7_ILi64EEEEEENS_10bfloat16_tEfNS_4arch4Sm80ELb1ELb0ELb1ELb1ELb1ELb0ELb0ELb0ELi2ELi4ELi4ELi4ELb0EEENS1_21CollectiveEpilogueBwdISA_SB_SD_Li256ELb1ELb0ELi2EEENS1_25SingleTileBwdLPTSchedulerILb1ELi128ELb1EEEEEEEEEvNT_6ParamsE$_ZZN4cute6detail16composition_implINS_5tupleIJNS_1CILi8EEENS3_ILi2EEES5_S5_S4_S5_EEENS2_IJNS3_ILi1EEEiiiNS3_ILi72EEENS3_ILi512EEEEEENS3_ILi4EEENS3_ILi16EEEEEDaRKT_RKT0_RKT1_RKT2_ENKUlRKT_T0_E_clINS2_IJNS2_IJS5_S5_EEENS2_IJiiEEES7_S7_EEENS_17integral_constantIiLi4EEEEEDaSR_SS_:
        /* <DEDUP_REMOVED lines=10> */
        .type           $_ZN7cutlass13device_kernelIN5flash19enable_sm80_to_sm89INS1_16FlashAttnBwdSm80INS1_25CollectiveMainloopBwdSm80ILi2ELi2EN4cute5tupleIJNS5_1CILi128EEES8_NS7_ILi64EEEEEENS_10bfloat16_tEfNS_4arch4Sm80ELb1ELb0ELb1ELb1ELb1ELb0ELb0ELb0ELi2ELi4ELi4ELi4ELb0EEENS1_21CollectiveEpilogueBwdISA_SB_SD_Li256ELb1ELb0ELi2EEENS1_25SingleTileBwdLPTSchedulerILb1ELi128ELb1EEEEEEEEEvNT_6ParamsE$_ZZN4cute6detail16composition_implINS_5tupleIJNS_1CILi8EEENS3_ILi2EEES5_S5_S4_S5_EEENS2_IJNS3_ILi1EEEiiiNS3_ILi72EEENS3_ILi512EEEEEES5_S4_EEDaRKT_RKT0_RKT1_RKT2_ENKUlRKT_T0_E_clINS2_IJNS2_IJEEEST_S5_S7_EEENS_17integral_constantIiLi1EEEEEDaSP_SQ_,@function
        .size           $_ZN7cutlass13device_kernelIN5flash19enable_sm80_to_sm89INS1_16FlashAttnBwdSm80INS1_25CollectiveMainloopBwdSm80ILi2ELi2EN4cute5tupleIJNS5_1CILi128EEES8_NS7_ILi64EEEEEENS_10bfloat16_tEfNS_4arch4Sm80ELb1ELb0ELb1ELb1ELb1ELb0ELb0ELb0ELi2ELi4ELi4ELi4ELb0EEENS1_21CollectiveEpilogueBwdISA_SB_SD_Li256ELb1ELb0ELi2EEENS1_25SingleTileBwdLPTSchedulerILb1ELi128ELb1EEEEEEEEEvNT_6ParamsE$_ZZN4cute6detail16composition_implINS_5tupleIJNS_1CILi8EEENS3_ILi2EEES5_S5_S4_S5_EEENS2_IJNS3_ILi1EEEiiiNS3_ILi72EEENS3_ILi512EEEEEES5_S4_EEDaRKT_RKT0_RKT1_RKT2_ENKUlRKT_T0_E_clINS2_IJNS2_IJEEEST_S5_S7_EEENS_17integral_constantIiLi1EEEEEDaSP_SQ_,($_ZN7cutlass13device_kernelIN5flash19enable_sm80_to_sm89INS1_16FlashAttnBwdSm80INS1_25CollectiveMainloopBwdSm80ILi2ELi2EN4cute5tupleIJNS5_1CILi128EEES8_NS7_ILi64EEEEEENS_10bfloat16_tEfNS_4arch4Sm80ELb1ELb0ELb1ELb1ELb1ELb0ELb0ELb0ELi2ELi4ELi4ELi4ELb0EEENS1_21CollectiveEpilogueBwdISA_SB_SD_Li256ELb1ELb0ELi2EEENS1_25SingleTileBwdLPTSchedulerILb1ELi128ELb1EEEEEEEEEvNT_6ParamsE$_ZZN4cute6detail16composition_implINS_5tupleIJNS_1CILi8EEENS3_ILi2EEES5_S5_S4_S5_EEENS2_IJNS3_ILi1EEEiiiNS3_ILi72EEENS3_ILi512EEEEEES5_S4_EEDaRKT_RKT0_RKT1_RKT2_ENKUlRKT_T0_E_clINS2_IJNS2_IJS5_EEENS2_IJiEEES7_S7_EEENS_17integral_constantIiLi2EEEEEDaSP_SQ_ - $_ZN7cutlass13device_kernelIN5flash19enable_sm80_to_sm89INS1_16FlashAttnBwdSm80INS1_25CollectiveMainloopBwdSm80ILi2ELi2EN4cute5tupleIJNS5_1CILi128EEES8_NS7_ILi64EEEEEENS_10bfloat16_tEfNS_4arch4Sm80ELb1ELb0ELb1ELb1ELb1ELb0ELb0ELb0ELi2ELi4ELi4ELi4ELb0EEENS1_21CollectiveEpilogueBwdISA_SB_SD_Li256ELb1ELb0ELi2EEENS1_25SingleTileBwdLPTSchedulerILb1ELi128ELb1EEEEEEEEEvNT_6ParamsE$_ZZN4cute6detail16composition_implINS_5tupleIJNS_1CILi8EEENS3_ILi2EEES5_S5_S4_S5_EEENS2_IJNS3_ILi1EEEiiiNS3_ILi72EEENS3_ILi512EEEEEES5_S4_EEDaRKT_RKT0_RKT1_RKT2_ENKUlRKT_T0_E_clINS2_IJNS2_IJEEEST_S5_S7_EEENS_17integral_constantIiLi1EEEEEDaSP_SQ_)
$_ZN7cutlass13device_kernelIN5flash19enable_sm80_to_sm89INS1_16FlashAttnBwdSm80INS1_25CollectiveMainloopBwdSm80ILi2ELi2EN4cute5tupleIJNS5_1CILi128EEES8_NS7_ILi64EEEEEENS_10bfloat16_tEfNS_4arch4Sm80ELb1ELb0ELb1ELb1ELb1ELb0ELb0ELb0ELi2ELi4ELi4ELi4ELb0EEENS1_21CollectiveEpilogueBwdISA_SB_SD_Li256ELb1ELb0ELi2EEENS1_25SingleTileBwdLPTSchedulerILb1ELi128ELb1EEEEEEEEEvNT_6ParamsE$_ZZN4cute6detail16composition_implINS_5tupleIJNS_1CILi8EEENS3_ILi2EEES5_S5_S4_S5_EEENS2_IJNS3_ILi1EEEiiiNS3_ILi72EEENS3_ILi512EEEEEES5_S4_EEDaRKT_RKT0_RKT1_RKT2_ENKUlRKT_T0_E_clINS2_IJNS2_IJEEEST_S5_S7_EEENS_17integral_constantIiLi1EEEEEDaSP_SQ_:
        /* <DEDUP_REMOVED lines=10> */
[----:B------:R-:W-:Y:S02]  /*10100*/  MOV R8, R6 ;  /* 0x0000000600087202 */ /* 0x000fe40000000f00 */
[----:B------:R-:W-:-:S04]  /*10110*/  MOV R9, 0x0 ;  /* 0x0000000000097802 */ /* 0x000fc80000000f00 */
[----:B------:R-:W-:Y:S05]  /*10120*/  RET.REL.NODEC R8 `(_ZN7cutlass13device_kernelIN5flash19enable_sm80_to_sm89INS1_16FlashAttnBwdSm80INS1_25CollectiveMainloopBwdSm80ILi2ELi2EN4cute5tupleIJNS5_1CILi128EEES8_NS7_ILi64EEEEEENS_10bfloat16_tEfNS_4arch4Sm80ELb1ELb0ELb1ELb1ELb1ELb0ELb0ELb0ELi2ELi4ELi4ELi4ELb0EEENS1_21CollectiveEpilogueBwdISA_SB_SD_Li256ELb1ELb0ELi2EEENS1_25SingleTileBwdLPTSchedulerILb1ELi128ELb1EEEEEEEEEvNT_6ParamsE) ;  /* 0xfffefed008007950 */ /* 0x000fea0003c3ffff */
        .type           $_ZN7cutlass13device_kernelIN5flash19enable_sm80_to_sm89INS1_16FlashAttnBwdSm80INS1_25CollectiveMainloopBwdSm80ILi2ELi2EN4cute5tupleIJNS5_1CILi128EEES8_NS7_ILi64EEEEEENS_10bfloat16_tEfNS_4arch4Sm80ELb1ELb0ELb1ELb1ELb1ELb0ELb0ELb0ELi2ELi4ELi4ELi4ELb0EEENS1_21CollectiveEpilogueBwdISA_SB_SD_Li256ELb1ELb0ELi2EEENS1_25SingleTileBwdLPTSchedulerILb1ELi128ELb1EEEEEEEEEvNT_6ParamsE$_ZZN4cute6detail16composition_implINS_5tupleIJNS_1CILi8EEENS3_ILi2EEES5_S5_S4_S5_EEENS2_IJNS3_ILi1EEEiiiNS3_ILi72EEENS3_ILi512EEEEEES5_S4_EEDaRKT_RKT0_RKT1_RKT2_ENKUlRKT_T0_E_clINS2_IJNS2_IJS5_EEENS2_IJiEEES7_S7_EEENS_17integral_constantIiLi2EEEEEDaSP_SQ_,@function
        .size           $_ZN7cutlass13device_kernelIN5flash19enable_sm80_to_sm89INS1_16FlashAttnBwdSm80INS1_25CollectiveMainloopBwdSm80ILi2ELi2EN4cute5tupleIJNS5_1CILi128EEES8_NS7_ILi64EEEEEENS_10bfloat16_tEfNS_4arch4Sm80ELb1ELb0ELb1ELb1ELb1ELb0ELb0ELb0ELi2ELi4ELi4ELi4ELb0EEENS1_21CollectiveEpilogueBwdISA_SB_SD_Li256ELb1ELb0ELi2EEENS1_25SingleTileBwdLPTSchedulerILb1ELi128ELb1EEEEEEEEEvNT_6ParamsE$_ZZN4cute6detail16composition_implINS_5tupleIJNS_1CILi8EEENS3_ILi2EEES5_S5_S4_S5_EEENS2_IJNS3_ILi1EEEiiiNS3_ILi72EEENS3_ILi512EEEEEES5_S4_EEDaRKT_RKT0_RKT1_RKT2_ENKUlRKT_T0_E_clINS2_IJNS2_IJS5_EEENS2_IJiEEES7_S7_EEENS_17integral_constantIiLi2EEEEEDaSP_SQ_,($_ZN7cutlass13device_kernelIN5flash19enable_sm80_to_sm89INS1_16FlashAttnBwdSm80INS1_25CollectiveMainloopBwdSm80ILi2ELi2EN4cute5tupleIJNS5_1CILi128EEES8_NS7_ILi64EEEEEENS_10bfloat16_tEfNS_4arch4Sm80ELb1ELb0ELb1ELb1ELb1ELb0ELb0ELb0ELi2ELi4ELi4ELi4ELb0EEENS1_21CollectiveEpilogueBwdISA_SB_SD_Li256ELb1ELb0ELi2EEENS1_25SingleTileBwdLPTSchedulerILb1ELi128ELb1EEEEEEEEEvNT_6ParamsE$_ZZN4cute6detail16composition_implINS_5tupleIJNS_1CILi8EEENS3_ILi2EEES5_S5_S4_S5_EEENS2_IJNS3_ILi1EEEiiiNS3_ILi72EEENS3_ILi512EEEEEES5_S4_EEDaRKT_RKT0_RKT1_RKT2_ENKUlRKT_T0_E_clINS2_IJNS2_IJS5_EEENS2_IJiEEES7_S7_EEENS_17integral_constantIiLi3EEEEEDaSP_SQ_ - $_ZN7cutlass13device_kernelIN5flash19enable_sm80_to_sm89INS1_16FlashAttnBwdSm80INS1_25CollectiveMainloopBwdSm80ILi2ELi2EN4cute5tupleIJNS5_1CILi128EEES8_NS7_ILi64EEEEEENS_10bfloat16_tEfNS_4arch4Sm80ELb1ELb0ELb1ELb1ELb1ELb0ELb0ELb0ELi2ELi4ELi4ELi4ELb0EEENS1_21CollectiveEpilogueBwdISA_SB_SD_Li256ELb1ELb0ELi2EEENS1_25SingleTileBwdLPTSchedulerILb1ELi128ELb1EEEEEEEEEvNT_6ParamsE$_ZZN4cute6detail16composition_implINS_5tupleIJNS_1CILi8EEENS3_ILi2EEES5_S5_S4_S5_EEENS2_IJNS3_ILi1EEEiiiNS3_ILi72EEENS3_ILi512EEEEEES5_S4_EEDaRKT_RKT0_RKT1_RKT2_ENKUlRKT_T0_E_clINS2_IJNS2_IJS5_EEENS2_IJiEEES7_S7_EEENS_17integral_constantIiLi2EEEEEDaSP_SQ_)
$_ZN7cutlass13device_kernelIN5flash19enable_sm80_to_sm89INS1_16FlashAttnBwdSm80INS1_25CollectiveMainloopBwdSm80ILi2ELi2EN4cute5tupleIJNS5_1CILi128EEES8_NS7_ILi64EEEEEENS_10bfloat16_tEfNS_4arch4Sm80ELb1ELb0ELb1ELb1ELb1ELb0ELb0ELb0ELi2ELi4ELi4ELi4ELb0EEENS1_21CollectiveEpilogueBwdISA_SB_SD_Li256ELb1ELb0ELi2EEENS1_25SingleTileBwdLPTSchedulerILb1ELi128ELb1EEEEEEEEEvNT_6ParamsE$_ZZN4cute6detail16composition_implINS_5tupleIJNS_1CILi8EEENS3_ILi2EEES5_S5_S4_S5_EEENS2_IJNS3_ILi1EEEiiiNS3_ILi72EEENS3_ILi512EEEEEES5_S4_EEDaRKT_RKT0_RKT1_RKT2_ENKUlRKT_T0_E_clINS2_IJNS2_IJS5_EEENS2_IJiEEES7_S7_EEENS_17integral_constantIiLi2EEEEEDaSP_SQ_:
[----:B------:R-:W-:-:S06]  /*10130*/  IADD3 R3, R3, -c[0x0][0x20], RZ ;  /* 0x8000080003037a10 */ /* 0x000fcc0007ffe0ff */
[----:B------:R-:W5:Y:S01]  /*10140*/  LDL R3, [R3] ;  /* 0x0000000003037983 */ /* 0x000f620000100800 */
[----:B------:R-:W-:Y:S02]  /*10150*/  IADD3 R2, R1, 0x16d0, RZ ;  /* 0x000016d001027810 */ /* 0x000fe40007ffe0ff */
[----:B------:R-:W-:Y:S02]  /*10160*/  MOV R4, 0x10190 ;  /* 0x0001019000047802 */ /* 0x000fe40000000f00 */
[----:B------:R-:W-:Y:S02]  /*10170*/  IADD3 R2, R2, c[0x0][0x20], RZ ;  /* 0x0000080002027a10 */ /* 0x000fe40007ffe0ff */
[----:B-----5:R-:W-:Y:S05]  /*10180*/  CALL.REL.NOINC `($_ZN7cutlass13device_kernelIN5flash19enable_sm80_to_sm89INS1_16FlashAttnBwdSm80INS1_25CollectiveMainloopBwdSm80ILi2ELi2EN4cute5tupleIJNS5_1CILi128EEES8_NS7_ILi64EEEEEENS_10bfloat16_tEfNS_4arch4Sm80ELb1ELb0ELb1ELb1ELb1ELb0ELb0ELb0ELi2ELi4ELi4ELi4ELb0EEENS1_21CollectiveEpilogueBwdISA_SB_SD_Li256ELb1ELb0ELi2EEENS1_25SingleTileBwdLPTSchedulerILb1ELi128ELb1EEEEEEEEEvNT_6ParamsE$_ZN4cute3eso3ESOILb1ELb0EJNS_5tupleIJNS_1CILi2EEEEEENS2_IJiEEENS3_ILi1EEES7_EEC2ERKS5_RKS6_RKS7_SE_) ;  /* 0xffffa1b000007944 */ /* 0x020fea0003c3ffff */
[----:B-1----:R1:W5:Y:S01]  /*10190*/  LDL R2, [R1+0x16d0] ;  /* 0x0016d00001027983 */ /* 0x0023620000100800 */
[----:B------:R-:W-:Y:S02]  /*101a0*/  MOV R8, R6 ;  /* 0x0000000600087202 */ /* 0x000fe40000000f00 */
[----:B------:R-:W-:-:S04]  /*101b0*/  MOV R9, 0x0 ;  /* 0x0000000000097802 */ /* 0x000fc80000000f00 */
[----:B------:R-:W-:Y:S05]  /*101c0*/  RET.REL.NODEC R8 `(_ZN7cutlass13device_kernelIN5flash19enable_sm80_to_sm89INS1_16FlashAttnBwdSm80INS1_25CollectiveMainloopBwdSm80ILi2ELi2EN4cute5tupleIJNS5_1CILi128EEES8_NS7_ILi64EEEEEENS_10bfloat16_tEfNS_4arch4Sm80ELb1ELb0ELb1ELb1ELb1ELb0ELb0ELb0ELi2ELi4ELi4ELi4ELb0EEENS1_21CollectiveEpilogueBwdISA_SB_SD_Li256ELb1ELb0ELi2EEENS1_25SingleTileBwdLPTSchedulerILb1ELi128ELb1EEEEEEEEEvNT_6ParamsE) ;  /* 0xfffefe3008007950 */ /* 0x000fea0003c3ffff */
        .type           $_ZN7cutlass13device_kernelIN5flash19enable_sm80_to_sm89INS1_16FlashAttnBwdSm80INS1_25CollectiveMainloopBwdSm80ILi2ELi2EN4cute5tupleIJNS5_1CILi128EEES8_NS7_ILi64EEEEEENS_10bfloat16_tEfNS_4arch4Sm80ELb1ELb0ELb1ELb1ELb1ELb0ELb0ELb0ELi2ELi4ELi4ELi4ELb0EEENS1_21CollectiveEpilogueBwdISA_SB_SD_Li256ELb1ELb0ELi2EEENS1_25SingleTileBwdLPTSchedulerILb1ELi128ELb1EEEEEEEEEvNT_6ParamsE$_ZZN4cute6detail16composition_implINS_5tupleIJNS_1CILi8EEENS3_ILi2EEES5_S5_S4_S5_EEENS2_IJNS3_ILi1EEEiiiNS3_ILi72EEENS3_ILi512EEEEEES5_S4_EEDaRKT_RKT0_RKT1_RKT2_ENKUlRKT_T0_E_clINS2_IJNS2_IJS5_EEENS2_IJiEEES7_S7_EEENS_17integral_constantIiLi3EEEEEDaSP_SQ_,@function
        .size           $_ZN7cutlass13device_kernelIN5flash19enable_sm80_to_sm89INS1_16FlashAttnBwdSm80INS1_25CollectiveMainloopBwdSm80ILi2ELi2EN4cute5tupleIJNS5_1CILi128EEES8_NS7_ILi64EEEEEENS_10bfloat16_tEfNS_4arch4Sm80ELb1ELb0ELb1ELb1ELb1ELb0ELb0ELb0ELi2ELi4ELi4ELi4ELb0EEENS1_21CollectiveEpilogueBwdISA_SB_SD_Li256ELb1ELb0ELi2EEENS1_25SingleTileBwdLPTSchedulerILb1ELi128ELb1EEEEEEEEEvNT_6ParamsE$_ZZN4cute6detail16composition_implINS_5tupleIJNS_1CILi8EEENS3_ILi2EEES5_S5_S4_S5_EEENS2_IJNS3_ILi1EEEiiiNS3_ILi72EEENS3_ILi512EEEEEES5_S4_EEDaRKT_RKT0_RKT1_RKT2_ENKUlRKT_T0_E_clINS2_IJNS2_IJS5_EEENS2_IJiEEES7_S7_EEENS_17integral_constantIiLi3EEEEEDaSP_SQ_,($_ZN7cutlass13device_kernelIN5flash19enable_sm80_to_sm89INS1_16FlashAttnBwdSm80INS1_25CollectiveMainloopBwdSm80ILi2ELi2EN4cute5tupleIJNS5_1CILi128EEES8_NS7_ILi64EEEEEENS_10bfloat16_tEfNS_4arch4Sm80ELb1ELb0ELb1ELb1ELb1ELb0ELb0ELb0ELi2ELi4ELi4ELi4ELb0EEENS1_21CollectiveEpilogueBwdISA_SB_SD_Li256ELb1ELb0ELi2EEENS1_25SingleTileBwdLPTSchedulerILb1ELi128ELb1EEEEEEEEEvNT_6ParamsE$_ZZN4cute6detail16composition_implINS_5tupleIJNS_1CILi8EEENS3_ILi2EEES5_S5_S4_S5_EEENS2_IJNS3_ILi1EEEiiiNS3_ILi72EEENS3_ILi512EEEEEES5_S4_EEDaRKT_RKT0_RKT1_RKT2_ENKUlRKT_T0_E_clINS2_IJNS2_IJS5_EEENS2_IJiEEES7_S7_EEENS_17integral_constantIiLi4EEEEEDaSP_SQ_ - $_ZN7cutlass13device_kernelIN5flash19enable_sm80_to_sm89INS1_16FlashAttnBwdSm80INS1_25CollectiveMainloopBwdSm80ILi2ELi2EN4cute5tupleIJNS5_1CILi128EEES8_NS7_ILi64EEEEEENS_10bfloat16_tEfNS_4arch4Sm80ELb1ELb0ELb1ELb1ELb1ELb0ELb0ELb0ELi2ELi4ELi4ELi4ELb0EEENS1_21CollectiveEpilogueBwdISA_SB_SD_Li256ELb1ELb0ELi2EEENS1_25SingleTileBwdLPTSchedulerILb1ELi128ELb1EEEEEEEEEvNT_6ParamsE$_ZZN4cute6detail16composition_implINS_5tupleIJNS_1CILi8EEENS3_ILi2EEES5_S5_S4_S5_EEENS2_IJNS3_ILi1EEEiiiNS3_ILi72EEENS3_ILi512EEEEEES5_S4_EEDaRKT_RKT0_RKT1_RKT2_ENKUlRKT_T0_E_clINS2_IJNS2_IJS5_EEENS2_IJiEEES7_S7_EEENS_17integral_constantIiLi3EEEEEDaSP_SQ_)
$_ZN7cutlass13device_kernelIN5flash19enable_sm80_to_sm89INS1_16FlashAttnBwdSm80INS1_25CollectiveMainloopBwdSm80ILi2ELi2EN4cute5tupleIJNS5_1CILi128EEES8_NS7_ILi64EEEEEENS_10bfloat16_tEfNS_4arch4Sm80ELb1ELb0ELb1ELb1ELb1ELb0ELb0ELb0ELi2ELi4ELi4ELi4ELb0EEENS1_21CollectiveEpilogueBwdISA_SB_SD_Li256ELb1ELb0ELi2EEENS1_25SingleTileBwdLPTSchedulerILb1ELi128ELb1EEEEEEEEEvNT_6ParamsE$_ZZN4cute6detail16composition_implINS_5tupleIJNS_1CILi8EEENS3_ILi2EEES5_S5_S4_S5_EEENS2_IJNS3_ILi1EEEiiiNS3_ILi72EEENS3_ILi512EEEEEES5_S4_EEDaRKT_RKT0_RKT1_RKT2_ENKUlRKT_T0_E_clINS2_IJNS2_IJS5_EEENS2_IJiEEES7_S7_EEENS_17integral_constantIiLi3EEEEEDaSP_SQ_:
        /* <DEDUP_REMOVED lines=10> */
        .type           $_ZN7cutlass13device_kernelIN5flash19enable_sm80_to_sm89INS1_16FlashAttnBwdSm80INS1_25CollectiveMainloopBwdSm80ILi2ELi2EN4cute5tupleIJNS5_1CILi128EEES8_NS7_ILi64EEEEEENS_10bfloat16_tEfNS_4arch4Sm80ELb1ELb0ELb1ELb1ELb1ELb0ELb0ELb0ELi2ELi4ELi4ELi4ELb0EEENS1_21CollectiveEpilogueBwdISA_SB_SD_Li256ELb1ELb0ELi2EEENS1_25SingleTileBwdLPTSchedulerILb1ELi128ELb1EEEEEEEEEvNT_6ParamsE$_ZZN4cute6detail16composition_implINS_5tupleIJNS_1CILi8EEENS3_ILi2EEES5_S5_S4_S5_EEENS2_IJNS3_ILi1EEEiiiNS3_ILi72EEENS3_ILi512EEEEEES5_S4_EEDaRKT_RKT0_RKT1_RKT2_ENKUlRKT_T0_E_clINS2_IJNS2_IJS5_EEENS2_IJiEEES7_S7_EEENS_17integral_constantIiLi4EEEEEDaSP_SQ_,@function
        .size           $_ZN7cutlass13device_kernelIN5flash19enable_sm80_to_sm89INS1_16FlashAttnBwdSm80INS1_25CollectiveMainloopBwdSm80ILi2ELi2EN4cute5tupleIJNS5_1CILi128EEES8_NS7_ILi64EEEEEENS_10bfloat16_tEfNS_4arch4Sm80ELb1ELb0ELb1ELb1ELb1ELb0ELb0ELb0ELi2ELi4ELi4ELi4ELb0EEENS1_21CollectiveEpilogueBwdISA_SB_SD_Li256ELb1ELb0ELi2EEENS1_25SingleTileBwdLPTSchedulerILb1ELi128ELb1EEEEEEEEEvNT_6ParamsE$_ZZN4cute6detail16composition_implINS_5tupleIJNS_1CILi8EEENS3_ILi2EEES5_S5_S4_S5_EEENS2_IJNS3_ILi1EEEiiiNS3_ILi72EEENS3_ILi512EEEEEES5_S4_EEDaRKT_RKT0_RKT1_RKT2_ENKUlRKT_T0_E_clINS2_IJNS2_IJS5_EEENS2_IJiEEES7_S7_EEENS_17integral_constantIiLi4EEEEEDaSP_SQ_,($_ZN7cutlass13device_kernelIN5flash19enable_sm80_to_sm89INS1_16FlashAttnBwdSm80INS1_25CollectiveMainloopBwdSm80ILi2ELi2EN4cute5tupleIJNS5_1CILi128EEES8_NS7_ILi64EEEEEENS_10bfloat16_tEfNS_4arch4Sm80ELb1ELb0ELb1ELb1ELb1ELb0ELb0ELb0ELi2ELi4ELi4ELi4ELb0EEENS1_21CollectiveEpilogueBwdISA_SB_SD_Li256ELb1ELb0ELi2EEENS1_25SingleTileBwdLPTSchedulerILb1ELi128ELb1EEEEEEEEEvNT_6ParamsE$_ZZN4cute6detail9lift_diceINS_5tupleIJiNS2_IJiNS_1CILi0EEEEEEEEES6_EEDaRKT_RKT0_ENKUlRKT_RKT0_E_clIS5_S5_EEDaSF_SI_ - $_ZN7cutlass13device_kernelIN5flash19enable_sm80_to_sm89INS1_16FlashAttnBwdSm80INS1_25CollectiveMainloopBwdSm80ILi2ELi2EN4cute5tupleIJNS5_1CILi128EEES8_NS7_ILi64EEEEEENS_10bfloat16_tEfNS_4arch4Sm80ELb1ELb0ELb1ELb1ELb1ELb0ELb0ELb0ELi2ELi4ELi4ELi4ELb0EEENS1_21CollectiveEpilogueBwdISA_SB_SD_Li256ELb1ELb0ELi2EEENS1_25SingleTileBwdLPTSchedulerILb1ELi128ELb1EEEEEEEEEvNT_6ParamsE$_ZZN4cute6detail16composition_implINS_5tupleIJNS_1CILi8EEENS3_ILi2EEES5_S5_S4_S5_EEENS2_IJNS3_ILi1EEEiiiNS3_ILi72EEENS3_ILi512EEEEEES5_S4_EEDaRKT_RKT0_RKT1_RKT2_ENKUlRKT_T0_E_clINS2_IJNS2_IJS5_EEENS2_IJiEEES7_S7_EEENS_17integral_constantIiLi4EEEEEDaSP_SQ_)
$_ZN7cutlass13device_kernelIN5flash19enable_sm80_to_sm89INS1_16FlashAttnBwdSm80INS1_25CollectiveMainloopBwdSm80ILi2ELi2EN4cute5tupleIJNS5_1CILi128EEES8_NS7_ILi64EEEEEENS_10bfloat16_tEfNS_4arch4Sm80ELb1ELb0ELb1ELb1ELb1ELb0ELb0ELb0ELi2ELi4ELi4ELi4ELb0EEENS1_21CollectiveEpilogueBwdISA_SB_SD_Li256ELb1ELb0ELi2EEENS1_25SingleTileBwdLPTSchedulerILb1ELi128ELb1EEEEEEEEEvNT_6ParamsE$_ZZN4cute6detail16composition_implINS_5tupleIJNS_1CILi8EEENS3_ILi2EEES5_S5_S4_S5_EEENS2_IJNS3_ILi1EEEiiiNS3_ILi72EEENS3_ILi512EEEEEES5_S4_EEDaRKT_RKT0_RKT1_RKT2_ENKUlRKT_T0_E_clINS2_IJNS2_IJS5_EEENS2_IJiEEES7_S7_EEENS_17integral_constantIiLi4EEEEEDaSP_SQ_:
        /* <DEDUP_REMOVED lines=10> */
        .type           $_ZN7cutlass13device_kernelIN5flash19enable_sm80_to_sm89INS1_16FlashAttnBwdSm80INS1_25CollectiveMainloopBwdSm80ILi2ELi2EN4cute5tupleIJNS5_1CILi128EEES8_NS7_ILi64EEEEEENS_10bfloat16_tEfNS_4arch4Sm80ELb1ELb0ELb1ELb1ELb1ELb0ELb0ELb0ELi2ELi4ELi4ELi4ELb0EEENS1_21CollectiveEpilogueBwdISA_SB_SD_Li256ELb1ELb0ELi2EEENS1_25SingleTileBwdLPTSchedulerILb1ELi128ELb1EEEEEEEEEvNT_6ParamsE$_ZZN4cute6detail9lift_diceINS_5tupleIJiNS2_IJiNS_1CILi0EEEEEEEEES6_EEDaRKT_RKT0_ENKUlRKT_RKT0_E_clIS5_S5_EEDaSF_SI_,@function
        .size           $_ZN7cutlass13device_kernelIN5flash19enable_sm80_to_sm89INS1_16FlashAttnBwdSm80INS1_25CollectiveMainloopBwdSm80ILi2ELi2EN4cute5tupleIJNS5_1CILi128EEES8_NS7_ILi64EEEEEENS_10bfloat16_tEfNS_4arch4Sm80ELb1ELb0ELb1ELb1ELb1ELb0ELb0ELb0ELi2ELi4ELi4ELi4ELb0EEENS1_21CollectiveEpilogueBwdISA_SB_SD_Li256ELb1ELb0ELi2EEENS1_25SingleTileBwdLPTSchedulerILb1ELi128ELb1EEEEEEEEEvNT_6ParamsE$_ZZN4cute6detail9lift_diceINS_5tupleIJiNS2_IJiNS_1CILi0EEEEEEEEES6_EEDaRKT_RKT0_ENKUlRKT_RKT0_E_clIS5_S5_EEDaSF_SI_,($_ZN7cutlass13device_kernelIN5flash19enable_sm80_to_sm89INS1_16FlashAttnBwdSm80INS1_25CollectiveMainloopBwdSm80ILi2ELi2EN4cute5tupleIJNS5_1CILi128EEES8_NS7_ILi64EEEEEENS_10bfloat16_tEfNS_4arch4Sm80ELb1ELb0ELb1ELb1ELb1ELb0ELb0ELb0ELi2ELi4ELi4ELi4ELb0EEENS1_21CollectiveEpilogueBwdISA_SB_SD_Li256ELb1ELb0ELi2EEENS1_25SingleTileBwdLPTSchedulerILb1ELi128ELb1EEEEEEEEEvNT_6ParamsE$_ZZN4cute6detail9lift_diceINS_5tupleIJiNS2_IJiNS_1CILi0EEEEEEEEES6_EEDaRKT_RKT0_ENKUlRKT_RKT0_E_clIiiEEDaSF_SI_ - $_ZN7cutlass13device_kernelIN5flash19enable_sm80_to_sm89INS1_16FlashAttnBwdSm80INS1_25CollectiveMainloopBwdSm80ILi2ELi2EN4cute5tupleIJNS5_1CILi128EEES8_NS7_ILi64EEEEEENS_10bfloat16_tEfNS_4arch4Sm80ELb1ELb0ELb1ELb1ELb1ELb0ELb0ELb0ELi2ELi4ELi4ELi4ELb0EEENS1_21CollectiveEpilogueBwdISA_SB_SD_Li256ELb1ELb0ELi2EEENS1_25SingleTileBwdLPTSchedulerILb1ELi128ELb1EEEEEEEEEvNT_6ParamsE$_ZZN4cute6detail9lift_diceINS_5tupleIJiNS2_IJiNS_1CILi0EEEEEEEEES6_EEDaRKT_RKT0_ENKUlRKT_RKT0_E_clIS5_S5_EEDaSF_SI_)
$_ZN7cutlass13device_kernelIN5flash19enable_sm80_to_sm89INS1_16FlashAttnBwdSm80INS1_25CollectiveMainloopBwdSm80ILi2ELi2EN4cute5tupleIJNS5_1CILi128EEES8_NS7_ILi64EEEEEENS_10bfloat16_tEfNS_4arch4Sm80ELb1ELb0ELb1ELb1ELb1ELb0ELb0ELb0ELi2ELi4ELi4ELi4ELb0EEENS1_21CollectiveEpilogueBwdISA_SB_SD_Li256ELb1ELb0ELi2EEENS1_25SingleTileBwdLPTSchedulerILb1ELi128ELb1EEEEEEEEEvNT_6ParamsE$_ZZN4cute6detail9lift_diceINS_5tupleIJiNS2_IJiNS_1CILi0EEEEEEEEES6_EEDaRKT_RKT0_ENKUlRKT_RKT0_E_clIS5_S5_EEDaSF_SI_:
[----:B------:R-:W-:Y:S02]  /*10310*/  MOV R6, 0x10330 ;  /* 0x0001033000067802 */ /* 0x000fe40000000f00 */
[----:B------:R-:W-:Y:S05]  /*10320*/  CALL.REL.NOINC `($_ZN7cutlass13device_kernelIN5flash19enable_sm80_to_sm89INS1_16FlashAttnBwdSm80INS1_25CollectiveMainloopBwdSm80ILi2ELi2EN4cute5tupleIJNS5_1CILi128EEES8_NS7_ILi64EEEEEENS_10bfloat16_tEfNS_4arch4Sm80ELb1ELb0ELb1ELb1ELb1ELb0ELb0ELb0ELi2ELi4ELi4ELi4ELb0EEENS1_21CollectiveEpilogueBwdISA_SB_SD_Li256ELb1ELb0ELi2EEENS1_25SingleTileBwdLPTSchedulerILb1ELi128ELb1EEEEEEEEEvNT_6ParamsE$_ZZN4cute6detail9lift_diceINS_5tupleIJiNS_1CILi0EEEEEES5_EEDaRKT_RKT0_ENKUlRKT_RKT0_E_clIiiEEDaSE_SH_) ;  /* 0x000000e000007944 */ /* 0x000fea0003c00000 */
[----:B------:R-:W-:Y:S02]  /*10330*/  MOV R72, 0x10350 ;  /* 0x0001035000487802 */ /* 0x000fe40000000f00 */
[----:B-1---5:R-:W-:Y:S05]  /*10340*/  CALL.REL.NOINC `($_ZN7cutlass13device_kernelIN5flash19enable_sm80_to_sm89INS1_16FlashAttnBwdSm80INS1_25CollectiveMainloopBwdSm80ILi2ELi2EN4cute5tupleIJNS5_1CILi128EEES8_NS7_ILi64EEEEEENS_10bfloat16_tEfNS_4arch4Sm80ELb1ELb0ELb1ELb1ELb1ELb0ELb0ELb0ELi2ELi4ELi4ELi4ELb0EEENS1_21CollectiveEpilogueBwdISA_SB_SD_Li256ELb1ELb0ELi2EEENS1_25SingleTileBwdLPTSchedulerILb1ELi128ELb1EEEEEEEEEvNT_6ParamsE$_ZZN4cute12filter_tupleINS_5tupleIJiNS_1CILi0EEEEEES4_ZNS_6detail9lift_diceIS4_S4_EEDaRKT_RKT0_EUlRKT_RKT0_E_EEDaS9_SC_OT1_ENKUlDpSF_E_clIJNS1_IJiEEENS1_IJS3_EEEEEEDaSM_) ;  /* 0xffffd28000007944 */ /* 0x022fea0003c3ffff */
[----:B-----5:R-:W-:Y:S02]  /*10350*/  MOV R6, R2 ;  /* 0x0000000200067202 */ /* 0x020fe40000000f00 */
[----:B------:R-:W-:Y:S02]  /*10360*/  MOV R2, R10 ;  /* 0x0000000a00027202 */ /* 0x000fe40000000f00 */
[----:B------:R-:W-:-:S04]  /*10370*/  MOV R3, 0x0 ;  /* 0x0000000000037802 */ /* 0x000fc80000000f00 */
[----:B------:R-:W-:Y:S05]  /*10380*/  RET.REL.NODEC R2 `(_ZN7cutlass13device_kernelIN5flash19enable_sm80_to_sm89INS1_16FlashAttnBwdSm80INS1_25CollectiveMainloopBwdSm80ILi2ELi2EN4cute5tupleIJNS5_1CILi128EEES8_NS7_ILi64EEEEEENS_10bfloat16_tEfNS_4arch4Sm80ELb1ELb0ELb1ELb1ELb1ELb0ELb0ELb0ELi2ELi4ELi4ELi4ELb0EEENS1_21CollectiveEpilogueBwdISA_SB_SD_Li256ELb1ELb0ELi2EEENS1_25SingleTileBwdLPTSchedulerILb1ELi128ELb1EEEEEEEEEvNT_6ParamsE) ;  /* 0xfffefc7002007950 */ /* 0x000fea0003c3ffff */
        .type           $_ZN7cutlass13device_kernelIN5flash19enable_sm80_to_sm89INS1_16FlashAttnBwdSm80INS1_25CollectiveMainloopBwdSm80ILi2ELi2EN4cute5tupleIJNS5_1CILi128EEES8_NS7_ILi64EEEEEENS_10bfloat16_tEfNS_4arch4Sm80ELb1ELb0ELb1ELb1ELb1ELb0ELb0ELb0ELi2ELi4ELi4ELi4ELb0EEENS1_21CollectiveEpilogueBwdISA_SB_SD_Li256ELb1ELb0ELi2EEENS1_25SingleTileBwdLPTSchedulerILb1ELi128ELb1EEEEEEEEEvNT_6ParamsE$_ZZN4cute6detail9lift_diceINS_5tupleIJiNS2_IJiNS_1CILi0EEEEEEEEES6_EEDaRKT_RKT0_ENKUlRKT_RKT0_E_clIiiEEDaSF_SI_,@function
        .size           $_ZN7cutlass13device_kernelIN5flash19enable_sm80_to_sm89INS1_16FlashAttnBwdSm80INS1_25CollectiveMainloopBwdSm80ILi2ELi2EN4cute5tupleIJNS5_1CILi128EEES8_NS7_ILi64EEEEEENS_10bfloat16_tEfNS_4arch4Sm80ELb1ELb0ELb1ELb1ELb1ELb0ELb0ELb0ELi2ELi4ELi4ELi4ELb0EEENS1_21CollectiveEpilogueBwdISA_SB_SD_Li256ELb1ELb0ELi2EEENS1_25SingleTileBwdLPTSchedulerILb1ELi128ELb1EEEEEEEEEvNT_6ParamsE$_ZZN4cute6detail9lift_diceINS_5tupleIJiNS2_IJiNS_1CILi0EEEEEEEEES6_EEDaRKT_RKT0_ENKUlRKT_RKT0_E_clIiiEEDaSF_SI_,($_ZN7cutlass13device_kernelIN5flash19enable_sm80_to_sm89INS1_16FlashAttnBwdSm80INS1_25CollectiveMainloopBwdSm80ILi2ELi2EN4cute5tupleIJNS5_1CILi128EEES8_NS7_ILi64EEEEEENS_10bfloat16_tEfNS_4arch4Sm80ELb1ELb0ELb1ELb1ELb1ELb0ELb0ELb0ELi2ELi4ELi4ELi4ELb0EEENS1_21CollectiveEpilogueBwdISA_SB_SD_Li256ELb1ELb0ELi2EEENS1_25SingleTileBwdLPTSchedulerILb1ELi128ELb1EEEEEEEEEvNT_6ParamsE$_ZZN4cute6detail9lift_diceINS_5tupleIJiNS_1CILi0EEEEEES5_EEDaRKT_RKT0_ENKUlRKT_RKT0_E_clIiiEEDaSE_SH_ - $_ZN7cutlass13device_kernelIN5flash19enable_sm80_to_sm89INS1_16FlashAttnBwdSm80INS1_25CollectiveMainloopBwdSm80ILi2ELi2EN4cute5tupleIJNS5_1CILi128EEES8_NS7_ILi64EEEEEENS_10bfloat16_tEfNS_4arch4Sm80ELb1ELb0ELb1ELb1ELb1ELb0ELb0ELb0ELi2ELi4ELi4ELi4ELb0EEENS1_21CollectiveEpilogueBwdISA_SB_SD_Li256ELb1ELb0ELi2EEENS1_25SingleTileBwdLPTSchedulerILb1ELi128ELb1EEEEEEEEEvNT_6ParamsE$_ZZN4cute6detail9lift_diceINS_5tupleIJiNS2_IJiNS_1CILi0EEEEEEEEES6_EEDaRKT_RKT0_ENKUlRKT_RKT0_E_clIiiEEDaSF_SI_)
$_ZN7cutlass13device_kernelIN5flash19enable_sm80_to_sm89INS1_16FlashAttnBwdSm80INS1_25CollectiveMainloopBwdSm80ILi2ELi2EN4cute5tupleIJNS5_1CILi128EEES8_NS7_ILi64EEEEEENS_10bfloat16_tEfNS_4arch4Sm80ELb1ELb0ELb1ELb1ELb1ELb0ELb0ELb0ELi2ELi4ELi4ELi4ELb0EEENS1_21CollectiveEpilogueBwdISA_SB_SD_Li256ELb1ELb0ELi2EEENS1_25SingleTileBwdLPTSchedulerILb1ELi128ELb1EEEEEEEEEvNT_6ParamsE$_ZZN4cute6detail9lift_diceINS_5tupleIJiNS2_IJiNS_1CILi0EEEEEEEEES6_EEDaRKT_RKT0_ENKUlRKT_RKT0_E_clIiiEEDaSF_SI_:
[----:B------:R-:W-:Y:S02]  /*10390*/  IADD3 R2, R1, 0x1684, RZ ;  /* 0x0000168401027810 */ /* 0x000fe40007ffe0ff */
[----:B------:R-:W-:Y:S02]  /*103a0*/  MOV R8, 0x103d0 ;  /* 0x000103d000087802 */ /* 0x000fe40000000f00 */
[----:B------:R-:W-:Y:S02]  /*103b0*/  IADD3 R2, R2, c[0x0][0x20], RZ ;  /* 0x0000080002027a10 */ /* 0x000fe40007ffe0ff */
[----:B------:R-:W-:Y:S05]  /*103c0*/  CALL.REL.NOINC `($_ZN7cutlass13device_kernelIN5flash19enable_sm80_to_sm89INS1_16FlashAttnBwdSm80INS1_25CollectiveMainloopBwdSm80ILi2ELi2EN4cute5tupleIJNS5_1CILi128EEES8_NS7_ILi64EEEEEENS_10bfloat16_tEfNS_4arch4Sm80ELb1ELb0ELb1ELb1ELb1ELb0ELb0ELb0ELi2ELi4ELi4ELi4ELb0EEENS1_21CollectiveEpilogueBwdISA_SB_SD_Li256ELb1ELb0ELi2EEENS1_25SingleTileBwdLPTSchedulerILb1ELi128ELb1EEEEEEEEEvNT_6ParamsE$_ZN4cute3eso3ESOILb0ELb1EJiEEC2ERKi) ;  /* 0xffff87a000007944 */ /* 0x000fea0003c3ffff */
[----:B------:R2:W5:Y:S01]  /*103d0*/  LDL R11, [R1+0x1684] ;  /* 0x00168400010b7983 */ /* 0x0005620000100800 */
[----:B-1----:R-:W-:Y:S02]  /*103e0*/  MOV R2, R10 ;  /* 0x0000000a00027202 */ /* 0x002fe40000000f00 */
[----:B------:R-:W-:-:S04]  /*103f0*/  MOV R3, 0x0 ;  /* 0x0000000000037802 */ /* 0x000fc80000000f00 */
[----:B------:R-:W-:Y:S05]  /*10400*/  RET.REL.NODEC R2 `(_ZN7cutlass13device_kernelIN5flash19enable_sm80_to_sm89INS1_16FlashAttnBwdSm80INS1_25CollectiveMainloopBwdSm80ILi2ELi2EN4cute5tupleIJNS5_1CILi128EEES8_NS7_ILi64EEEEEENS_10bfloat16_tEfNS_4arch4Sm80ELb1ELb0ELb1ELb1ELb1ELb0ELb0ELb0ELi2ELi4ELi4ELi4ELb0EEENS1_21CollectiveEpilogueBwdISA_SB_SD_Li256ELb1ELb0ELi2EEENS1_25SingleTileBwdLPTSchedulerILb1ELi128ELb1EEEEEEEEEvNT_6ParamsE) ;  /* 0xfffefbf002007950 */ /* 0x000fea0003c3ffff */
        .type           $_ZN7cutlass13device_kernelIN5flash19enable_sm80_to_sm89INS1_16FlashAttnBwdSm80INS1_25CollectiveMainloopBwdSm80ILi2ELi2EN4cute5tupleIJNS5_1CILi128EEES8_NS7_ILi64EEEEEENS_10bfloat16_tEfNS_4arch4Sm80ELb1ELb0ELb1ELb1ELb1ELb0ELb0ELb0ELi2ELi4ELi4ELi4ELb0EEENS1_21CollectiveEpilogueBwdISA_SB_SD_Li256ELb1ELb0ELi2EEENS1_25SingleTileBwdLPTSchedulerILb1ELi128ELb1EEEEEEEEEvNT_6ParamsE$_ZZN4cute6detail9lift_diceINS_5tupleIJiNS_1CILi0EEEEEES5_EEDaRKT_RKT0_ENKUlRKT_RKT0_E_clIiiEEDaSE_SH_,@function
        .size           $_ZN7cutlass13device_kernelIN5flash19enable_sm80_to_sm89INS1_16FlashAttnBwdSm80INS1_25CollectiveMainloopBwdSm80ILi2ELi2EN4cute5tupleIJNS5_1CILi128EEES8_NS7_ILi64EEEEEENS_10bfloat16_tEfNS_4arch4Sm80ELb1ELb0ELb1ELb1ELb1ELb0ELb0ELb0ELi2ELi4ELi4ELi4ELb0EEENS1_21CollectiveEpilogueBwdISA_SB_SD_Li256ELb1ELb0ELi2EEENS1_25SingleTileBwdLPTSchedulerILb1ELi128ELb1EEEEEEEEEvNT_6ParamsE$_ZZN4cute6detail9lift_diceINS_5tupleIJiNS_1CILi0EEEEEES5_EEDaRKT_RKT0_ENKUlRKT_RKT0_E_clIiiEEDaSE_SH_,($_ZN7cutlass13device_kernelIN5flash19enable_sm80_to_sm89INS1_16FlashAttnBwdSm80INS1_25CollectiveMainloopBwdSm80ILi2ELi2EN4cute5tupleIJNS5_1CILi128EEES8_NS7_ILi64EEEEEENS_10bfloat16_tEfNS_4arch4Sm80ELb1ELb0ELb1ELb1ELb1ELb0ELb0ELb0ELi2ELi4ELi4ELi4ELb0EEENS1_21CollectiveEpilogueBwdISA_SB_SD_Li256ELb1ELb0ELi2EEENS1_25SingleTileBwdLPTSchedulerILb1ELi128ELb1EEEEEEEEEvNT_6ParamsE$_ZZN4cute6upcastILi2ENS_5tupleIJNS1_IJNS_1CILi1EEENS1_IJNS2_ILi2EEES4_S4_EEEEEES4_NS1_IJS4_S4_EEEEEENS1_IJNS1_IJNS2_ILi0EEENS1_IJS3_NS2_ILi512EEEiEEEEEENS2_ILi4096EEENS1_IJiNS2_ILi8192EEEEEEEEEEEDaRKT0_RKT1_ENKUlRKT_RKT0_E_clIS6_SC_EEDaSP_SS_ - $_ZN7cutlass13device_kernelIN5flash19enable_sm80_to_sm89INS1_16FlashAttnBwdSm80INS1_25CollectiveMainloopBwdSm80ILi2ELi2EN4cute5tupleIJNS5_1CILi128EEES8_NS7_ILi64EEEEEENS_10bfloat16_tEfNS_4arch4Sm80ELb1ELb0ELb1ELb1ELb1ELb0ELb0ELb0ELi2ELi4ELi4ELi4ELb0EEENS1_21CollectiveEpilogueBwdISA_SB_SD_Li256ELb1ELb0ELi2EEENS1_25SingleTileBwdLPTSchedulerILb1ELi128ELb1EEEEEEEEEvNT_6ParamsE$_ZZN4cute6detail9lift_diceINS_5tupleIJiNS_1CILi0EEEEEES5_EEDaRKT_RKT0_ENKUlRKT_RKT0_E_clIiiEEDaSE_SH_)
$_ZN7cutlass13device_kernelIN5flash19enable_sm80_to_sm89INS1_16FlashAttnBwdSm80INS1_25CollectiveMainloopBwdSm80ILi2ELi2EN4cute5tupleIJNS5_1CILi128EEES8_NS7_ILi64EEEEEENS_10bfloat16_tEfNS_4arch4Sm80ELb1ELb0ELb1ELb1ELb1ELb0ELb0ELb0ELi2ELi4ELi4ELi4ELb0EEENS1_21CollectiveEpilogueBwdISA_SB_SD_Li256ELb1ELb0ELi2EEENS1_25SingleTileBwdLPTSchedulerILb1ELi128ELb1EEEEEEEEEvNT_6ParamsE$_ZZN4cute6detail9lift_diceINS_5tupleIJiNS_1CILi0EEEEEES5_EEDaRKT_RKT0_ENKUlRKT_RKT0_E_clIiiEEDaSE_SH_:
        /* <DEDUP_REMOVED lines=8> */
        .type           $_ZN7cutlass13device_kernelIN5flash19enable_sm80_to_sm89INS1_16FlashAttnBwdSm80INS1_25CollectiveMainloopBwdSm80ILi2ELi2EN4cute5tupleIJNS5_1CILi128EEES8_NS7_ILi64EEEEEENS_10bfloat16_tEfNS_4arch4Sm80ELb1ELb0ELb1ELb1ELb1ELb0ELb0ELb0ELi2ELi4ELi4ELi4ELb0EEENS1_21CollectiveEpilogueBwdISA_SB_SD_Li256ELb1ELb0ELi2EEENS1_25SingleTileBwdLPTSchedulerILb1ELi128ELb1EEEEEEEEEvNT_6ParamsE$_ZZN4cute6upcastILi2ENS_5tupleIJNS1_IJNS_1CILi1EEENS1_IJNS2_ILi2EEES4_S4_EEEEEES4_NS1_IJS4_S4_EEEEEENS1_IJNS1_IJNS2_ILi0EEENS1_IJS3_NS2_ILi512EEEiEEEEEENS2_ILi4096EEENS1_IJiNS2_ILi8192EEEEEEEEEEEDaRKT0_RKT1_ENKUlRKT_RKT0_E_clIS6_SC_EEDaSP_SS_,@function
        .size           $_ZN7cutlass13device_kernelIN5flash19enable_sm80_to_sm89INS1_16FlashAttnBwdSm80INS1_25CollectiveMainloopBwdSm80ILi2ELi2EN4cute5tupleIJNS5_1CILi128EEES8_NS7_ILi64EEEEEENS_10bfloat16_tEfNS_4arch4Sm80ELb1ELb0ELb1ELb1ELb1ELb0ELb0ELb0ELi2ELi4ELi4ELi4ELb0EEENS1_21CollectiveEpilogueBwdISA_SB_SD_Li256ELb1ELb0ELi2EEENS1_25SingleTileBwdLPTSchedulerILb1ELi128ELb1EEEEEEEEEvNT_6ParamsE$_ZZN4cute6upcastILi2ENS_5tupleIJNS1_IJNS_1CILi1EEENS1_IJNS2_ILi2EEES4_S4_EEEEEES4_NS1_IJS4_S4_EEEEEENS1_IJNS1_IJNS2_ILi0EEENS1_IJS3_NS2_ILi512EEEiEEEEEENS2_ILi4096EEENS1_IJiNS2_ILi8192EEEEEEEEEEEDaRKT0_RKT1_ENKUlRKT_RKT0_E_clIS6_SC_EEDaSP_SS_,($_ZN7cutlass13device_kernelIN5flash19enable_sm80_to_sm89INS1_16FlashAttnBwdSm80INS1_25CollectiveMainloopBwdSm80ILi2ELi2EN4cute5tupleIJNS5_1CILi128EEES8_NS7_ILi64EEEEEENS_10bfloat16_tEfNS_4arch4Sm80ELb1ELb0ELb1ELb1ELb1ELb0ELb0ELb0ELi2ELi4ELi4ELi4ELb0EEENS1_21CollectiveEpilogueBwdISA_SB_SD_Li256ELb1ELb0ELi2EEENS1_25SingleTileBwdLPTSchedulerILb1ELi128ELb1EEEEEEEEEvNT_6ParamsE$_ZZN4cute6upcastILi2ENS_5tupleIJNS1_IJNS_1CILi1EEENS1_IJNS2_ILi2EEES4_S4_EEEEEES4_NS1_IJS4_S4_EEEEEENS1_IJNS1_IJNS2_ILi0EEENS1_IJS3_NS2_ILi512EEEiEEEEEENS2_ILi4096EEENS1_IJiNS2_ILi8192EEEEEEEEEEEDaRKT0_RKT1_ENKUlRKT_RKT0_E_clIS7_SF_EEDaSP_SS_ - $_ZN7cutlass13device_kernelIN5flash19enable_sm80_to_sm89INS1_16FlashAttnBwdSm80INS1_25CollectiveMainloopBwdSm80ILi2ELi2EN4cute5tupleIJNS5_1CILi128EEES8_NS7_ILi64EEEEEENS_10bfloat16_tEfNS_4arch4Sm80ELb1ELb0ELb1ELb1ELb1ELb0ELb0ELb0ELi2ELi4ELi4ELi4ELb0EEENS1_21CollectiveEpilogueBwdISA_SB_SD_Li256ELb1ELb0ELi2EEENS1_25SingleTileBwdLPTSchedulerILb1ELi128ELb1EEEEEEEEEvNT_6ParamsE$_ZZN4cute6upcastILi2ENS_5tupleIJNS1_IJNS_1CILi1EEENS1_IJNS2_ILi2EEES4_S4_EEEEEES4_NS1_IJS4_S4_EEEEEENS1_IJNS1_IJNS2_ILi0EEENS1_IJS3_NS2_ILi512EEEiEEEEEENS2_ILi4096EEENS1_IJiNS2_ILi8192EEEEEEEEEEEDaRKT0_RKT1_ENKUlRKT_RKT0_E_clIS6_SC_EEDaSP_SS_)
$_ZN7cutlass13device_kernelIN5flash19enable_sm80_to_sm89INS1_16FlashAttnBwdSm80INS1_25CollectiveMainloopBwdSm80ILi2ELi2EN4cute5tupleIJNS5_1CILi128EEES8_NS7_ILi64EEEEEENS_10bfloat16_tEfNS_4arch4Sm80ELb1ELb0ELb1ELb1ELb1ELb0ELb0ELb0ELi2ELi4ELi4ELi4ELb0EEENS1_21CollectiveEpilogueBwdISA_SB_SD_Li256ELb1ELb0ELi2EEENS1_25SingleTileBwdLPTSchedulerILb1ELi128ELb1EEEEEEEEEvNT_6ParamsE$_ZZN4cute6upcastILi2ENS_5tupleIJNS1_IJNS_1CILi1EEENS1_IJNS2_ILi2EEES4_S4_EEEEEES4_NS1_IJS4_S4_EEEEEENS1_IJNS1_IJNS2_ILi0EEENS1_IJS3_NS2_ILi512EEEiEEEEEENS2_ILi4096EEENS1_IJiNS2_ILi8192EEEEEEEEEEEDaRKT0_RKT1_ENKUlRKT_RKT0_E_clIS6_SC_EEDaSP_SS_:
[----:B------:R-:W-:-:S06]  /*10490*/  IADD3 R3, R42, -c[0x0][0x20], RZ ;  /* 0x800008002a037a10 */ /* 0x000fcc0007ffe0ff */
[----:B------:R-:W5:Y:S01]  /*104a0*/  LDL R3, [R3] ;  /* 0x0000000003037983 */ /* 0x000f620000100800 */
[----:B------:R-:W-:Y:S02]  /*104b0*/  IADD3 R9, R1, 0x1380, RZ ;  /* 0x0000138001097810 */ /* 0x000fe40007ffe0ff */
[----:B------:R-:W-:Y:S02]  /*104c0*/  MOV R56, 0x10500 ;  /* 0x0001050000387802 */ /* 0x000fe40000000f00 */
[----:B------:R-:W-:-:S04]  /*104d0*/  IADD3 R9, R9, c[0x0][0x20], RZ ;  /* 0x0000080009097a10 */ /* 0x000fc80007ffe0ff */
[----:B------:R-:W-:Y:S02]  /*104e0*/  IADD3 R10, R9, 0x4, RZ ;  /* 0x00000004090a7810 */ /* 0x000fe40007ffe0ff */
[----:B-----5:R-:W-:Y:S05]  /*104f0*/  CALL.REL.NOINC `($_ZN7cutlass13device_kernelIN5flash19enable_sm80_to_sm89INS1_16FlashAttnBwdSm80INS1_25CollectiveMainloopBwdSm80ILi2ELi2EN4cute5tupleIJNS5_1CILi128EEES8_NS7_ILi64EEEEEENS_10bfloat16_tEfNS_4arch4Sm80ELb1ELb0ELb1ELb1ELb1ELb0ELb0ELb0ELi2ELi4ELi4ELi4ELb0EEENS1_21CollectiveEpilogueBwdISA_SB_SD_Li256ELb1ELb0ELi2EEENS1_25SingleTileBwdLPTSchedulerILb1ELi128ELb1EEEEEEEEEvNT_6ParamsE$_ZZN4cute6upcastILi2ENS_5tupleIJNS_1CILi1EEENS1_IJNS2_ILi2EEES4_S4_EEEEEENS1_IJNS2_ILi0EEENS1_IJS3_NS2_ILi512EEEiEEEEEEEEDaRKT0_RKT1_ENKUlRKT_RKT0_E_clIS5_S9_EEDaSJ_SM_) ;  /* 0x0000015000007944 */ /* 0x020fea0003c00000 */
[----:B------:R-:W-:Y:S02]  /*10500*/  MOV R4, 0x10520 ;  /* 0x0001052000047802 */ /* 0x000fe40000000f00 */
[----:B-1---5:R-:W-:Y:S05]  /*10510*/  CALL.REL.NOINC `($_ZN7cutlass13device_kernelIN5flash19enable_sm80_to_sm89INS1_16FlashAttnBwdSm80INS1_25CollectiveMainloopBwdSm80ILi2ELi2EN4cute5tupleIJNS5_1CILi128EEES8_NS7_ILi64EEEEEENS_10bfloat16_tEfNS_4arch4Sm80ELb1ELb0ELb1ELb1ELb1ELb0ELb0ELb0ELi2ELi4ELi4ELi4ELb0EEENS1_21CollectiveEpilogueBwdISA_SB_SD_Li256ELb1ELb0ELi2EEENS1_25SingleTileBwdLPTSchedulerILb1ELi128ELb1EEEEEEEEEvNT_6ParamsE$_ZN4cute3eso3ESOILb1ELb0EJNS_1CILi0EEENS_5tupleIJNS2_ILi1EEENS2_ILi256EEEiEEEEEC2ERKS3_RKS7_) ;  /* 0xffff8d0000007944 */ /* 0x022fea0003c3ffff */
[----:B-1----:R1:W5:Y:S01]  /*10520*/  LDL R2, [R1+0x1384] ;  /* 0x0013840001027983 */ /* 0x0023620000100800 */
[----:B------:R-:W-:-:S03]  /*10530*/  MOV R6, 0x10550 ;  /* 0x0001055000067802 */ /* 0x000fc60000000f00 */
[----:B-1---5:R-:W-:Y:S05]  /*10540*/  CALL.REL.NOINC `($_ZN7cutlass13device_kernelIN5flash19enable_sm80_to_sm89INS1_16FlashAttnBwdSm80INS1_25CollectiveMainloopBwdSm80ILi2ELi2EN4cute5tupleIJNS5_1CILi128EEES8_NS7_ILi64EEEEEENS_10bfloat16_tEfNS_4arch4Sm80ELb1ELb0ELb1ELb1ELb1ELb0ELb0ELb0ELi2ELi4ELi4ELi4ELb0EEENS1_21CollectiveEpilogueBwdISA_SB_SD_Li256ELb1ELb0ELi2EEENS1_25SingleTileBwdLPTSchedulerILb1ELi128ELb1EEEEEEEEEvNT_6ParamsE$_ZN4cute5tupleIJNS0_IJNS_1CILi1EEENS0_IJS2_NS1_ILi2EEES3_EEEEEENS0_IJNS1_ILi0EEENS0_IJS2_NS1_ILi256EEEiEEEEEEEEC2ERKS5_RKS9_) ;  /* 0xffffbe4000007944 */ /* 0x022fea0003c3ffff */
[----:B------:R1:W5:Y:S01]  /*10550*/  LDL R32, [R1+0x1380] ;  /* 0x0013800001207983 */ /* 0x0003620000100800 */
[----:B------:R-:W-:-:S04]  /*10560*/  MOV R9, 0x0 ;  /* 0x0000000000097802 */ /* 0x000fc80000000f00 */
[----:B------:R-:W-:Y:S05]  /*10570*/  RET.REL.NODEC R8 `(_ZN7cutlass13device_kernelIN5flash19enable_sm80_to_sm89INS1_16FlashAttnBwdSm80INS1_25CollectiveMainloopBwdSm80ILi2ELi2EN4cute5tupleIJNS5_1CILi128EEES8_NS7_ILi64EEEEEENS_10bfloat16_tEfNS_4arch4Sm80ELb1ELb0ELb1ELb1ELb1ELb0ELb0ELb0ELi2ELi4ELi4ELi4ELb0EEENS1_21CollectiveEpilogueBwdISA_SB_SD_Li256ELb1ELb0ELi2EEENS1_25SingleTileBwdLPTSchedulerILb1ELi128ELb1EEEEEEEEEvNT_6ParamsE) ;  /* 0xfffefa8008007950 */ /* 0x000fea0003c3ffff */
        .type           $_ZN7cutlass13device_kernelIN5flash19enable_sm80_to_sm89INS1_16FlashAttnBwdSm80INS1_25CollectiveMainloopBwdSm80ILi2ELi2EN4cute5tupleIJNS5_1CILi128EEES8_NS7_ILi64EEEEEENS_10bfloat16_tEfNS_4arch4Sm80ELb1ELb0ELb1ELb1ELb1ELb0ELb0ELb0ELi2ELi4ELi4ELi4ELb0EEENS1_21CollectiveEpilogueBwdISA_SB_SD_Li256ELb1ELb0ELi2EEENS1_25SingleTileBwdLPTSchedulerILb1ELi128ELb1EEEEEEEEEvNT_6ParamsE$_ZZN4cute6upcastILi2ENS_5tupleIJNS1_IJNS_1CILi1EEENS1_IJNS2_ILi2EEES4_S4_EEEEEES4_NS1_IJS4_S4_EEEEEENS1_IJNS1_IJNS2_ILi0EEENS1_IJS3_NS2_ILi512EEEiEEEEEENS2_ILi4096EEENS1_IJiNS2_ILi8192EEEEEEEEEEEDaRKT0_RKT1_ENKUlRKT_RKT0_E_clIS7_SF_EEDaSP_SS_,@function
        .size           $_ZN7cutlass13device_kernelIN5flash19enable_sm80_to_sm89INS1_16FlashAttnBwdSm80INS1_25CollectiveMainloopBwdSm80ILi2ELi2EN4cute5tupleIJNS5_1CILi128EEES8_NS7_ILi64EEEEEENS_10bfloat16_tEfNS_4arch4Sm80ELb1ELb0ELb1ELb1ELb1ELb0ELb0ELb0ELi2ELi4ELi4ELi4ELb0EEENS1_21CollectiveEpilogueBwdISA_SB_SD_Li256ELb1ELb0ELi2EEENS1_25SingleTileBwdLPTSchedulerILb1ELi128ELb1EEEEEEEEEvNT_6ParamsE$_ZZN4cute6upcastILi2ENS_5tupleIJNS1_IJNS_1CILi1EEENS1_IJNS2_ILi2EEES4_S4_EEEEEES4_NS1_IJS4_S4_EEEEEENS1_IJNS1_IJNS2_ILi0EEENS1_IJS3_NS2_ILi512EEEiEEEEEENS2_ILi4096EEENS1_IJiNS2_ILi8192EEEEEEEEEEEDaRKT0_RKT1_ENKUlRKT_RKT0_E_clIS7_SF_EEDaSP_SS_,($_ZN7cutlass13device_kernelIN5flash19enable_sm80_to_sm89INS1_16FlashAttnBwdSm80INS1_25CollectiveMainloopBwdSm80ILi2ELi2EN4cute5tupleIJNS5_1CILi128EEES8_NS7_ILi64EEEEEENS_10bfloat16_tEfNS_4arch4Sm80ELb1ELb0ELb1ELb1ELb1ELb0ELb0ELb0ELi2ELi4ELi4ELi4ELb0EEENS1_21CollectiveEpilogueBwdISA_SB_SD_Li256ELb1ELb0ELi2EEENS1_25SingleTileBwdLPTSchedulerILb1ELi128ELb1EEEEEEEEEvNT_6ParamsE$_ZZN4cute6upcastILi2ENS_5tupleIJNS_1CILi1EEENS1_IJNS2_ILi2EEES4_S4_EEEEEENS1_IJNS2_ILi0EEENS1_IJS3_NS2_ILi512EEEiEEEEEEEEDaRKT0_RKT1_ENKUlRKT_RKT0_E_clIS5_S9_EEDaSJ_SM_ - $_ZN7cutlass13device_kernelIN5flash19enable_sm80_to_sm89INS1_16FlashAttnBwdSm80INS1_25CollectiveMainloopBwdSm80ILi2ELi2EN4cute5tupleIJNS5_1CILi128EEES8_NS7_ILi64EEEEEENS_10bfloat16_tEfNS_4arch4Sm80ELb1ELb0ELb1ELb1ELb1ELb0ELb0ELb0ELi2ELi4ELi4ELi4ELb0EEENS1_21CollectiveEpilogueBwdISA_SB_SD_Li256ELb1ELb0ELi2EEENS1_25SingleTileBwdLPTSchedulerILb1ELi128ELb1EEEEEEEEEvNT_6ParamsE$_ZZN4cute6upcastILi2ENS_5tupleIJNS1_IJNS_1CILi1EEENS1_IJNS2_ILi2EEES4_S4_EEEEEES4_NS1_IJS4_S4_EEEEEENS1_IJNS1_IJNS2_ILi0EEENS1_IJS3_NS2_ILi512EEEiEEEEEENS2_ILi4096EEENS1_IJiNS2_ILi8192EEEEEEEEEEEDaRKT0_RKT1_ENKUlRKT_RKT0_E_clIS7_SF_EEDaSP_SS_)
$_ZN7cutlass13device_kernelIN5flash19enable_sm80_to_sm89INS1_16FlashAttnBwdSm80INS1_25CollectiveMainloopBwdSm80ILi2ELi2EN4cute5tupleIJNS5_1CILi128EEES8_NS7_ILi64EEEEEENS_10bfloat16_tEfNS_4arch4Sm80ELb1ELb0ELb1ELb1ELb1ELb0ELb0ELb0ELi2ELi4ELi4ELi4ELb0EEENS1_21CollectiveEpilogueBwdISA_SB_SD_Li256ELb1ELb0ELi2EEENS1_25SingleTileBwdLPTSchedulerILb1ELi128ELb1EEEEEEEEEvNT_6ParamsE$_ZZN4cute6upcastILi2ENS_5tupleIJNS1_IJNS_1CILi1EEENS1_IJNS2_ILi2EEES4_S4_EEEEEES4_NS1_IJS4_S4_EEEEEENS1_IJNS1_IJNS2_ILi0EEENS1_IJS3_NS2_ILi512EEEiEEEEEENS2_ILi4096EEENS1_IJiNS2_ILi8192EEEEEEEEEEEDaRKT0_RKT1_ENKUlRKT_RKT0_E_clIS7_SF_EEDaSP_SS_:
[----:B------:R-:W-:Y:S02]  /*10580*/  IADD3 R8, R1, 0x1380, RZ ;  /* 0x0000138001087810 */ /* 0x000fe40007ffe0ff */
[----:B------:R-:W-:Y:S02]  /*10590*/  MOV R54, 0x105d0 ;  /* 0x000105d000367802 */ /* 0x000fe40000000f00 */
[----:B------:R-:W-:-:S04]  /*105a0*/  IADD3 R8, R8, c[0x0][0x20], RZ ;  /* 0x0000080008087a10 */ /* 0x000fc80007ffe0ff */
[----:B------:R-:W-:Y:S02]  /*105b0*/  IADD3 R9, R8, 0x4, RZ ;  /* 0x0000000408097810 */ /* 0x000fe40007ffe0ff */
[----:B------:R-:W-:Y:S05]  /*105c0*/  CALL.REL.NOINC `($_ZN7cutlass13device_kernelIN5flash19enable_sm80_to_sm89INS1_16FlashAttnBwdSm80INS1_25CollectiveMainloopBwdSm80ILi2ELi2EN4cute5tupleIJNS5_1CILi128EEES8_NS7_ILi64EEEEEENS_10bfloat16_tEfNS_4arch4Sm80ELb1ELb0ELb1ELb1ELb1ELb0ELb0ELb0ELi2ELi4ELi4ELi4ELb0EEENS1_21CollectiveEpilogueBwdISA_SB_SD_Li256ELb1ELb0ELi2EEENS1_25SingleTileBwdLPTSchedulerILb1ELi128ELb1EEEEEEEEEvNT_6ParamsE$_ZZN4cute6upcastILi2ENS_5tupleIJNS_1CILi2EEES3_EEENS1_IJiNS2_ILi8192EEEEEEEEDaRKT0_RKT1_ENKUlRKT_RKT0_E_clIS3_iEEDaSF_SI_) ;  /* 0x0000015000007944 */ /* 0x000fea0003c00000 */
[----:B------:R-:W-:Y:S02]  /*105d0*/  MOV R4, 0x105f0 ;  /* 0x000105f000047802 */ /* 0x000fe40000000f00 */
[----:B-1---5:R-:W-:Y:S05]  /*105e0*/  CALL.REL.NOINC `($_ZN7cutlass13device_kernelIN5flash19enable_sm80_to_sm89INS1_16FlashAttnBwdSm80INS1_25CollectiveMainloopBwdSm80ILi2ELi2EN4cute5tupleIJNS5_1CILi128EEES8_NS7_ILi64EEEEEENS_10bfloat16_tEfNS_4arch4Sm80ELb1ELb0ELb1ELb1ELb1ELb0ELb0ELb0ELi2ELi4ELi4ELi4ELb0EEENS1_21CollectiveEpilogueBwdISA_SB_SD_Li256ELb1ELb0ELi2EEENS1_25SingleTileBwdLPTSchedulerILb1ELi128ELb1EEEEEEEEEvNT_6ParamsE$_ZN4cute3eso3ESOILb0ELb1EJiNS_1CILi4096EEEEEC2ERKiRKS3_) ;  /* 0xffff86b000007944 */ /* 0x022fea0003c3ffff */
[----:B-1----:R1:W5:Y:S01]  /*105f0*/  LDL R2, [R1+0x1384] ;  /* 0x0013840001027983 */ /* 0x0023620000100800 */
[----:B------:R-:W-:-:S03]  /*10600*/  MOV R6, 0x10620 ;  /* 0x0001062000067802 */ /* 0x000fc60000000f00 */
[----:B-1---5:R-:W-:Y:S05]  /*10610*/  CALL.REL.NOINC `($_ZN7cutlass13device_kernelIN5flash19enable_sm80_to_sm89INS1_16FlashAttnBwdSm80INS1_25CollectiveMainloopBwdSm80ILi2ELi2EN4cute5tupleIJNS5_1CILi128EEES8_NS7_ILi64EEEEEENS_10bfloat16_tEfNS_4arch4Sm80ELb1ELb0ELb1ELb1ELb1ELb0ELb0ELb0ELi2ELi4ELi4ELi4ELb0EEENS1_21CollectiveEpilogueBwdISA_SB_SD_Li256ELb1ELb0ELi2EEENS1_25SingleTileBwdLPTSchedulerILb1ELi128ELb1EEEEEEEEEvNT_6ParamsE$_ZN4cute5tupleIJNS0_IJNS_1CILi2EEES2_EEENS0_IJiNS1_ILi4096EEEEEEEEC2ERKS3_RKS5_) ;  /* 0xffffbee000007944 */ /* 0x022fea0003c3ffff */
[----:B------:R1:W5:Y:S01]  /*10620*/  LDL R2, [R1+0x1380] ;  /* 0x0013800001027983 */ /* 0x0003620000100800 */
[----:B------:R-:W-:-:S04]  /*10630*/  MOV R11, 0x0 ;  /* 0x00000000000b7802 */ /* 0x000fc80000000f00 */
[----:B------:R-:W-:Y:S05]  /*10640*/  RET.REL.NODEC R10 `(_ZN7cutlass13device_kernelIN5flash19enable_sm80_to_sm89INS1_16FlashAttnBwdSm80INS1_25CollectiveMainloopBwdSm80ILi2ELi2EN4cute5tupleIJNS5_1CILi128EEES8_NS7_ILi64EEEEEENS_10bfloat16_tEfNS_4arch4Sm80ELb1ELb0ELb1ELb1ELb1ELb0ELb0ELb0ELi2ELi4ELi4ELi4ELb0EEENS1_21CollectiveEpilogueBwdISA_SB_SD_Li256ELb1ELb0ELi2EEENS1_25SingleTileBwdLPTSchedulerILb1ELi128ELb1EEEEEEEEEvNT_6ParamsE) ;  /* 0xfffef9b00a007950 */ /* 0x000fea0003c3ffff */
        .type           $_ZN7cutlass13device_kernelIN5flash19enable_sm80_to_sm89INS1_16FlashAttnBwdSm80INS1_25CollectiveMainloopBwdSm80ILi2ELi2EN4cute5tupleIJNS5_1CILi128EEES8_NS7_ILi64EEEEEENS_10bfloat16_tEfNS_4arch4Sm80ELb1ELb0ELb1ELb1ELb1ELb0ELb0ELb0ELi2ELi4ELi4ELi4ELb0EEENS1_21CollectiveEpilogueBwdISA_SB_SD_Li256ELb1ELb0ELi2EEENS1_25SingleTileBwdLPTSchedulerILb1ELi128ELb1EEEEEEEEEvNT_6ParamsE$_ZZN4cute6upcastILi2ENS_5tupleIJNS_1CILi1EEENS1_IJNS2_ILi2EEES4_S4_EEEEEENS1_IJNS2_ILi0EEENS1_IJS3_NS2_ILi512EEEiEEEEEEEEDaRKT0_RKT1_ENKUlRKT_RKT0_E_clIS5_S9_EEDaSJ_SM_,@function
        .size           $_ZN7cutlass13device_kernelIN5flash19enable_sm80_to_sm89INS1_16FlashAttnBwdSm80INS1_25CollectiveMainloopBwdSm80ILi2ELi2EN4cute5tupleIJNS5_1CILi128EEES8_NS7_ILi64EEEEEENS_10bfloat16_tEfNS_4arch4Sm80ELb1ELb0ELb1ELb1ELb1ELb0ELb0ELb0ELi2ELi4ELi4ELi4ELb0EEENS1_21CollectiveEpilogueBwdISA_SB_SD_Li256ELb1ELb0ELi2EEENS1_25SingleTileBwdLPTSchedulerILb1ELi128ELb1EEEEEEEEEvNT_6ParamsE$_ZZN4cute6upcastILi2ENS_5tupleIJNS_1CILi1EEENS1_IJNS2_ILi2EEES4_S4_EEEEEENS1_IJNS2_ILi0EEENS1_IJS3_NS2_ILi512EEEiEEEEEEEEDaRKT0_RKT1_ENKUlRKT_RKT0_E_clIS5_S9_EEDaSJ_SM_,($_ZN7cutlass13device_kernelIN5flash19enable_sm80_to_sm89INS1_16FlashAttnBwdSm80INS1_25CollectiveMainloopBwdSm80ILi2ELi2EN4cute5tupleIJNS5_1CILi128EEES8_NS7_ILi64EEEEEENS_10bfloat16_tEfNS_4arch4Sm80ELb1ELb0ELb1ELb1ELb1ELb0ELb0ELb0ELi2ELi4ELi4ELi4ELb0EEENS1_21CollectiveEpilogueBwdISA_SB_SD_Li256ELb1ELb0ELi2EEENS1_25SingleTileBwdLPTSchedulerILb1ELi128ELb1EEEEEEEEEvNT_6ParamsE$_ZZN4cute6upcastILi2ENS_5tupleIJNS_1CILi2EEES3_EEENS1_IJiNS2_ILi8192EEEEEEEEDaRKT0_RKT1_ENKUlRKT_RKT0_E_clIS3_iEEDaSF_SI_ - $_ZN7cutlass13device_kernelIN5flash19enable_sm80_to_sm89INS1_16FlashAttnBwdSm80INS1_25CollectiveMainloopBwdSm80ILi2ELi2EN4cute5tupleIJNS5_1CILi128EEES8_NS7_ILi64EEEEEENS_10bfloat16_tEfNS_4arch4Sm80ELb1ELb0ELb1ELb1ELb1ELb0ELb0ELb0ELi2ELi4ELi4ELi4ELb0EEENS1_21CollectiveEpilogueBwdISA_SB_SD_Li256ELb1ELb0ELi2EEENS1_25SingleTileBwdLPTSchedulerILb1ELi128ELb1EEEEEEEEEvNT_6ParamsE$_ZZN4cute6upcastILi2ENS_5tupleIJNS_1CILi1EEENS1_IJNS2_ILi2EEES4_S4_EEEEEENS1_IJNS2_ILi0EEENS1_IJS3_NS2_ILi512EEEiEEEEEEEEDaRKT0_RKT1_ENKUlRKT_RKT0_E_clIS5_S9_EEDaSJ_SM_)
$_ZN7cutlass13device_kernelIN5flash19enable_sm80_to_sm89INS1_16FlashAttnBwdSm80INS1_25CollectiveMainloopBwdSm80ILi2ELi2EN4cute5tupleIJNS5_1CILi128EEES8_NS7_ILi64EEEEEENS_10bfloat16_tEfNS_4arch4Sm80ELb1ELb0ELb1ELb1ELb1ELb0ELb0ELb0ELi2ELi4ELi4ELi4ELb0EEENS1_21CollectiveEpilogueBwdISA_SB_SD_Li256ELb1ELb0ELi2EEENS1_25SingleTileBwdLPTSchedulerILb1ELi128ELb1EEEEEEEEEvNT_6ParamsE$_ZZN4cute6upcastILi2ENS_5tupleIJNS_1CILi1EEENS1_IJNS2_ILi2EEES4_S4_EEEEEENS1_IJNS2_ILi0EEENS1_IJS3_NS2_ILi512EEEiEEEEEEEEDaRKT0_RKT1_ENKUlRKT_RKT0_E_clIS5_S9_EEDaSJ_SM_:
[----:B------:R-:W-:Y:S02]  /*10650*/  IADD3 R11, R1, 0x1388, RZ ;  /* 0x00001388010b7810 */ /* 0x000fe40007ffe0ff */
[----:B------:R-:W-:Y:S02]  /*10660*/  MOV R54, 0x106a0 ;  /* 0x000106a000367802 */ /* 0x000fe40000000f00 */
[----:B------:R-:W-:-:S04]  /*10670*/  IADD3 R11, R11, c[0x0][0x20], RZ ;  /* 0x000008000b0b7a10 */ /* 0x000fc80007ffe0ff */
[----:B------:R-:W-:Y:S02]  /*10680*/  IADD3 R32, R11, 0x4, RZ ;  /* 0x000000040b207810 */ /* 0x000fe40007ffe0ff */
[----:B------:R-:W-:Y:S05]  /*10690*/  CALL.REL.NOINC `($_ZN7cutlass13device_kernelIN5flash19enable_sm80_to_sm89INS1_16FlashAttnBwdSm80INS1_25CollectiveMainloopBwdSm80ILi2ELi2EN4cute5tupleIJNS5_1CILi128EEES8_NS7_ILi64EEEEEENS_10bfloat16_tEfNS_4arch4Sm80ELb1ELb0ELb1ELb1ELb1ELb0ELb0ELb0ELi2ELi4ELi4ELi4ELb0EEENS1_21CollectiveEpilogueBwdISA_SB_SD_Li256ELb1ELb0ELi2EEENS1_25SingleTileBwdLPTSchedulerILb1ELi128ELb1EEEEEEEEEvNT_6ParamsE$_ZZN4cute6upcastILi2ENS_5tupleIJNS_1CILi2EEES3_S3_EEENS1_IJNS2_ILi1EEENS2_ILi512EEEiEEEEEDaRKT0_RKT1_ENKUlRKT_RKT0_E_clIS3_iEEDaSG_SJ_) ;  /* 0x0000011000007944 */ /* 0x000fea0003c00000 */
[----:B------:R-:W-:Y:S02]  /*106a0*/  MOV R4, 0x106c0 ;  /* 0x000106c000047802 */ /* 0x000fe40000000f00 */
[----:B-1---5:R-:W-:Y:S05]  /*106b0*/  CALL.REL.NOINC `($_ZN7cutlass13device_kernelIN5flash19enable_sm80_to_sm89INS1_16FlashAttnBwdSm80INS1_25CollectiveMainloopBwdSm80ILi2ELi2EN4cute5tupleIJNS5_1CILi128EEES8_NS7_ILi64EEEEEENS_10bfloat16_tEfNS_4arch4Sm80ELb1ELb0ELb1ELb1ELb1ELb0ELb0ELb0ELi2ELi4ELi4ELi4ELb0EEENS1_21CollectiveEpilogueBwdISA_SB_SD_Li256ELb1ELb0ELi2EEENS1_25SingleTileBwdLPTSchedulerILb1ELi128ELb1EEEEEEEEEvNT_6ParamsE$_ZN4cute3eso3ESOILb1ELb0EJNS_1CILi1EEENS2_ILi256EEEiEEC2ERKS3_RKS4_RKi) ;  /* 0xffff8ce000007944 */ /* 0x022fea0003c3ffff */
[----:B-1----:R1:W5:Y:S01]  /*106c0*/  LDL R2, [R1+0x138c] ;  /* 0x00138c0001027983 */ /* 0x0023620000100800 */
[----:B------:R-:W-:-:S03]  /*106d0*/  MOV R6, 0x106f0 ;  /* 0x000106f000067802 */ /* 0x000fc60000000f00 */
[----:B-1---5:R-:W-:Y:S05]  /*106e0*/  CALL.REL.NOINC `($_ZN7cutlass13device_kernelIN5flash19enable_sm80_to_sm89INS1_16FlashAttnBwdSm80INS1_25CollectiveMainloopBwdSm80ILi2ELi2EN4cute5tupleIJNS5_1CILi128EEES8_NS7_ILi64EEEEEENS_10bfloat16_tEfNS_4arch4Sm80ELb1ELb0ELb1ELb1ELb1ELb0ELb0ELb0ELi2ELi4ELi4ELi4ELb0EEENS1_21CollectiveEpilogueBwdISA_SB_SD_Li256ELb1ELb0ELi2EEENS1_25SingleTileBwdLPTSchedulerILb1ELi128ELb1EEEEEEEEEvNT_6ParamsE$_ZN4cute5tupleIJNS0_IJNS_1CILi1EEENS1_ILi2EEES3_EEENS0_IJS2_NS1_ILi256EEEiEEEEEC2ERKS4_RKS6_) ;  /* 0xffffbd3000007944 */ /* 0x022fea0003c3ffff */
[----:B------:R1:W5:Y:S01]  /*106f0*/  LDL R2, [R1+0x1388] ;  /* 0x0013880001027983 */ /* 0x0003620000100800 */
[----:B------:R-:W-:-:S04]  /*10700*/  MOV R57, 0x0 ;  /* 0x0000000000397802 */ /* 0x000fc80000000f00 */
[----:B------:R-:W-:Y:S05]  /*10710*/  RET.REL.NODEC R56 `(_ZN7cutlass13device_kernelIN5flash19enable_sm80_to_sm89INS1_16FlashAttnBwdSm80INS1_25CollectiveMainloopBwdSm80ILi2ELi2EN4cute5tupleIJNS5_1CILi128EEES8_NS7_ILi64EEEEEENS_10bfloat16_tEfNS_4arch4Sm80ELb1ELb0ELb1ELb1ELb1ELb0ELb0ELb0ELi2ELi4ELi4ELi4ELb0EEENS1_21CollectiveEpilogueBwdISA_SB_SD_Li256ELb1ELb0ELi2EEENS1_25SingleTileBwdLPTSchedulerILb1ELi128ELb1EEEEEEEEEvNT_6ParamsE) ;  /* 0xfffef8e038007950 */ /* 0x000fea0003c3ffff */
        .type           $_ZN7cutlass13device_kernelIN5flash19enable_sm80_to_sm89INS1_16FlashAttnBwdSm80INS1_25CollectiveMainloopBwdSm80ILi2ELi2EN4cute5tupleIJNS5_1CILi128EEES8_NS7_ILi64EEEEEENS_10bfloat16_tEfNS_4arch4Sm80ELb1ELb0ELb1ELb1ELb1ELb0ELb0ELb0ELi2ELi4ELi4ELi4ELb0EEENS1_21CollectiveEpilogueBwdISA_SB_SD_Li256ELb1ELb0ELi2EEENS1_25SingleTileBwdLPTSchedulerILb1ELi128ELb1EEEEEEEEEvNT_6ParamsE$_ZZN4cute6upcastILi2ENS_5tupleIJNS_1CILi2EEES3_EEENS1_IJiNS2_ILi8192EEEEEEEEDaRKT0_RKT1_ENKUlRKT_RKT0_E_clIS3_iEEDaSF_SI_,@function
        .size           $_ZN7cutlass13device_kernelIN5flash19enable_sm80_to_sm89INS1_16FlashAttnBwdSm80INS1_25CollectiveMainloopBwdSm80ILi2ELi2EN4cute5tupleIJNS5_1CILi128EEES8_NS7_ILi64EEEEEENS_10bfloat16_tEfNS_4arch4Sm80ELb1ELb0ELb1ELb1ELb1ELb0ELb0ELb0ELi2ELi4ELi4ELi4ELb0EEENS1_21CollectiveEpilogueBwdISA_SB_SD_Li256ELb1ELb0ELi2EEENS1_25SingleTileBwdLPTSchedulerILb1ELi128ELb1EEEEEEEEEvNT_6ParamsE$_ZZN4cute6upcastILi2ENS_5tupleIJNS_1CILi2EEES3_EEENS1_IJiNS2_ILi8192EEEEEEEEDaRKT0_RKT1_ENKUlRKT_RKT0_E_clIS3_iEEDaSF_SI_,($_ZN7cutlass13device_kernelIN5flash19enable_sm80_to_sm89INS1_16FlashAttnBwdSm80INS1_25CollectiveMainloopBwdSm80ILi2ELi2EN4cute5tupleIJNS5_1CILi128EEES8_NS7_ILi64EEEEEENS_10bfloat16_tEfNS_4arch4Sm80ELb1ELb0ELb1ELb1ELb1ELb0ELb0ELb0ELi2ELi4ELi4ELi4ELb0EEENS1_21CollectiveEpilogueBwdISA_SB_SD_Li256ELb1ELb0ELi2EEENS1_25SingleTileBwdLPTSchedulerILb1ELi128ELb1EEEEEEEEEvNT_6ParamsE$_ZZN4cute6upcastILi2ENS_5tupleIJNS_1CILi2EEES3_S3_EEENS1_IJNS2_ILi1EEENS2_ILi512EEEiEEEEEDaRKT0_RKT1_ENKUlRKT_RKT0_E_clIS3_iEEDaSG_SJ_ - $_ZN7cutlass13device_kernelIN5flash19enable_sm80_to_sm89INS1_16FlashAttnBwdSm80INS1_25CollectiveMainloopBwdSm80ILi2ELi2EN4cute5tupleIJNS5_1CILi128EEES8_NS7_ILi64EEEEEENS_10bfloat16_tEfNS_4arch4Sm80ELb1ELb0ELb1ELb1ELb1ELb0ELb0ELb0ELi2ELi4ELi4ELi4ELb0EEENS1_21CollectiveEpilogueBwdISA_SB_SD_Li256ELb1ELb0ELi2EEENS1_25SingleTileBwdLPTSchedulerILb1ELi128ELb1EEEEEEEEEvNT_6ParamsE$_ZZN4cute6upcastILi2ENS_5tupleIJNS_1CILi2EEES3_EEENS1_IJiNS2_ILi8192EEEEEEEEDaRKT0_RKT1_ENKUlRKT_RKT0_E_clIS3_iEEDaSF_SI_)
$_ZN7cutlass13device_kernelIN5flash19enable_sm80_to_sm89INS1_16FlashAttnBwdSm80INS1_25CollectiveMainloopBwdSm80ILi2ELi2EN4cute5tupleIJNS5_1CILi128EEES8_NS7_ILi64EEEEEENS_10bfloat16_tEfNS_4arch4Sm80ELb1ELb0ELb1ELb1ELb1ELb0ELb0ELb0ELi2ELi4ELi4ELi4ELb0EEENS1_21CollectiveEpilogueBwdISA_SB_SD_Li256ELb1ELb0ELi2EEENS1_25SingleTileBwdLPTSchedulerILb1ELi128ELb1EEEEEEEEEvNT_6ParamsE$_ZZN4cute6upcastILi2ENS_5tupleIJNS_1CILi2EEES3_EEENS1_IJiNS2_ILi8192EEEEEEEEDaRKT0_RKT1_ENKUlRKT_RKT0_E_clIS3_iEEDaSF_SI_:
[----:B------:R-:W-:Y:S02]  /*10720*/  LEA.HI R3, R3, R3, RZ, 0x1 ;  /* 0x0000000303037211 */ /* 0x000fe400078f08ff */
[----:B------:R-:W-:Y:S02]  /*10730*/  IADD3 R2, R1, 0x1388, RZ ;  /* 0x0000138801027810 */ /* 0x000fe40007ffe0ff */
[----:B------:R-:W-:Y:S02]  /*10740*/  SHF.R.S32.HI R3, RZ, 0x1, R3 ;  /* 0x00000001ff037819 */ /* 0x000fe40000011403 */
[----:B------:R-:W-:Y:S02]  /*10750*/  IADD3 R2, R2, c[0x0][0x20], RZ ;  /* 0x0000080002027a10 */ /* 0x000fe40007ffe0ff */
[----:B------:R-:W-:Y:S02]  /*10760*/  MOV R6, 0x10780 ;  /* 0x0001078000067802 */ /* 0x000fe40000000f00 */
[----:B------:R-:W-:Y:S05]  /*10770*/  CALL.REL.NOINC `($_ZN7cutlass13device_kernelIN5flash19enable_sm80_to_sm89INS1_16FlashAttnBwdSm80INS1_25CollectiveMainloopBwdSm80ILi2ELi2EN4cute5tupleIJNS5_1CILi128EEES8_NS7_ILi64EEEEEENS_10bfloat16_tEfNS_4arch4Sm80ELb1ELb0ELb1ELb1ELb1ELb0ELb0ELb0ELi2ELi4ELi4ELi4ELb0EEENS1_21CollectiveEpilogueBwdISA_SB_SD_Li256ELb1ELb0ELi2EEENS1_25SingleTileBwdLPTSchedulerILb1ELi128ELb1EEEEEEEEEvNT_6ParamsE$_ZN4cute5tupleIJNS_1CILi2EEEiEEC2ERKS2_RKi) ;  /* 0xffffc01000007944 */ /* 0x000fea0003c3ffff */
[----:B------:R1:W5:Y:S01]  /*10780*/  LDL R2, [R1+0x1388] ;  /* 0x0013880001027983 */ /* 0x0003620000100800 */
[----:B------:R-:W-:-:S04]  /*10790*/  MOV R55, 0x0 ;  /* 0x0000000000377802 */ /* 0x000fc80000000f00 */
[----:B------:R-:W-:Y:S05]  /*107a0*/  RET.REL.NODEC R54 `(_ZN7cutlass13device_kernelIN5flash19enable_sm80_to_sm89INS1_16FlashAttnBwdSm80INS1_25CollectiveMainloopBwdSm80ILi2ELi2EN4cute5tupleIJNS5_1CILi128EEES8_NS7_ILi64EEEEEENS_10bfloat16_tEfNS_4arch4Sm80ELb1ELb0ELb1ELb1ELb1ELb0ELb0ELb0ELi2ELi4ELi4ELi4ELb0EEENS1_21CollectiveEpilogueBwdISA_SB_SD_Li256ELb1ELb0ELi2EEENS1_25SingleTileBwdLPTSchedulerILb1ELi128ELb1EEEEEEEEEvNT_6ParamsE) ;  /* 0xfffef85036007950 */ /* 0x000fea0003c3ffff */
        .type           $_ZN7cutlass13device_kernelIN5flash19enable_sm80_to_sm89INS1_16FlashAttnBwdSm80INS1_25CollectiveMainloopBwdSm80ILi2ELi2EN4cute5tupleIJNS5_1CILi128EEES8_NS7_ILi64EEEEEENS_10bfloat16_tEfNS_4arch4Sm80ELb1ELb0ELb1ELb1ELb1ELb0ELb0ELb0ELi2ELi4ELi4ELi4ELb0EEENS1_21CollectiveEpilogueBwdISA_SB_SD_Li256ELb1ELb0ELi2EEENS1_25SingleTileBwdLPTSchedulerILb1ELi128ELb1EEEEEEEEEvNT_6ParamsE$_ZZN4cute6upcastILi2ENS_5tupleIJNS_1CILi2EEES3_S3_EEENS1_IJNS2_ILi1EEENS2_ILi512EEEiEEEEEDaRKT0_RKT1_ENKUlRKT_RKT0_E_clIS3_iEEDaSG_SJ_,@function
        .size           $_ZN7cutlass13device_kernelIN5flash19enable_sm80_to_sm89INS1_16FlashAttnBwdSm80INS1_25CollectiveMainloopBwdSm80ILi2ELi2EN4cute5tupleIJNS5_1CILi128EEES8_NS7_ILi64EEEEEENS_10bfloat16_tEfNS_4arch4Sm80ELb1ELb0ELb1ELb1ELb1ELb0ELb0ELb0ELi2ELi4ELi4ELi4ELb0EEENS1_21CollectiveEpilogueBwdISA_SB_SD_Li256ELb1ELb0ELi2EEENS1_25SingleTileBwdLPTSchedulerILb1ELi128ELb1EEEEEEEEEvNT_6ParamsE$_ZZN4cute6upcastILi2ENS_5tupleIJNS_1CILi2EEES3_S3_EEENS1_IJNS2_ILi1EEENS2_ILi512EEEiEEEEEDaRKT0_RKT1_ENKUlRKT_RKT0_E_clIS3_iEEDaSG_SJ_,($_ZN7cutlass13device_kernelIN5flash19enable_sm80_to_sm89INS1_16FlashAttnBwdSm80INS1_25CollectiveMainloopBwdSm80ILi2ELi2EN4cute5tupleIJNS5_1CILi128EEES8_NS7_ILi64EEEEEENS_10bfloat16_tEfNS_4arch4Sm80ELb1ELb0ELb1ELb1ELb1ELb0ELb0ELb0ELi2ELi4ELi4ELi4ELb0EEENS1_21CollectiveEpilogueBwdISA_SB_SD_Li256ELb1ELb0ELi2EEENS1_25SingleTileBwdLPTSchedulerILb1ELi128ELb1EEEEEEEEEvNT_6ParamsE$_ZZN4cute7crd2crdINS_5tupleIJiiiNS_1CILi0EEEEEENS1_IJNS2_ILi32EEENS2_ILi4EEENS2_ILi2EEENS2_ILi1EEEEEENS1_IJS8_S8_S8_S8_EEEEEDaRKT_RKT0_RKT1_ENKUlRKT_RKT0_RKT1_E_clIiS5_S8_EEDaSM_SP_SS_ - $_ZN7cutlass13device_kernelIN5flash19enable_sm80_to_sm89INS1_16FlashAttnBwdSm80INS1_25CollectiveMainloopBwdSm80ILi2ELi2EN4cute5tupleIJNS5_1CILi128EEES8_NS7_ILi64EEEEEENS_10bfloat16_tEfNS_4arch4Sm80ELb1ELb0ELb1ELb1ELb1ELb0ELb0ELb0ELi2ELi4ELi4ELi4ELb0EEENS1_21CollectiveEpilogueBwdISA_SB_SD_Li256ELb1ELb0ELi2EEENS1_25SingleTileBwdLPTSchedulerILb1ELi128ELb1EEEEEEEEEvNT_6ParamsE$_ZZN4cute6upcastILi2ENS_5tupleIJNS_1CILi2EEES3_S3_EEENS1_IJNS2_ILi1EEENS2_ILi512EEEiEEEEEDaRKT0_RKT1_ENKUlRKT_RKT0_E_clIS3_iEEDaSG_SJ_)
$_ZN7cutlass13device_kernelIN5flash19enable_sm80_to_sm89INS1_16FlashAttnBwdSm80INS1_25CollectiveMainloopBwdSm80ILi2ELi2EN4cute5tupleIJNS5_1CILi128EEES8_NS7_ILi64EEEEEENS_10bfloat16_tEfNS_4arch4Sm80ELb1ELb0ELb1ELb1ELb1ELb0ELb0ELb0ELi2ELi4ELi4ELi4ELb0EEENS1_21CollectiveEpilogueBwdISA_SB_SD_Li256ELb1ELb0ELi2EEENS1_25SingleTileBwdLPTSchedulerILb1ELi128ELb1EEEEEEEEEvNT_6ParamsE$_ZZN4cute6upcastILi2ENS_5tupleIJNS_1CILi2EEES3_S3_EEENS1_IJNS2_ILi1EEENS2_ILi512EEEiEEEEEDaRKT0_RKT1_ENKUlRKT_RKT0_E_clIS3_iEEDaSG_SJ_:
        /* <DEDUP_REMOVED lines=9> */
        .type           $_ZN7cutlass13device_kernelIN5flash19enable_sm80_to_sm89INS1_16FlashAttnBwdSm80INS1_25CollectiveMainloopBwdSm80ILi2ELi2EN4cute5tupleIJNS5_1CILi128EEES8_NS7_ILi64EEEEEENS_10bfloat16_tEfNS_4arch4Sm80ELb1ELb0ELb1ELb1ELb1ELb0ELb0ELb0ELi2ELi4ELi4ELi4ELb0EEENS1_21CollectiveEpilogueBwdISA_SB_SD_Li256ELb1ELb0ELi2EEENS1_25SingleTileBwdLPTSchedulerILb1ELi128ELb1EEEEEEEEEvNT_6ParamsE$_ZZN4cute7crd2crdINS_5tupleIJiiiNS_1CILi0EEEEEENS1_IJNS2_ILi32EEENS2_ILi4EEENS2_ILi2EEENS2_ILi1EEEEEENS1_IJS8_S8_S8_S8_EEEEEDaRKT_RKT0_RKT1_ENKUlRKT_RKT0_RKT1_E_clIiS5_S8_EEDaSM_SP_SS_,@function
        .size           $_ZN7cutlass13device_kernelIN5flash19enable_sm80_to_sm89INS1_16FlashAttnBwdSm80INS1_25CollectiveMainloopBwdSm80ILi2ELi2EN4cute5tupleIJNS5_1CILi128EEES8_NS7_ILi64EEEEEENS_10bfloat16_tEfNS_4arch4Sm80ELb1ELb0ELb1ELb1ELb1ELb0ELb0ELb0ELi2ELi4ELi4ELi4ELb0EEENS1_21CollectiveEpilogueBwdISA_SB_SD_Li256ELb1ELb0ELi2EEENS1_25SingleTileBwdLPTSchedulerILb1ELi128ELb1EEEEEEEEEvNT_6ParamsE$_ZZN4cute7crd2crdINS_5tupleIJiiiNS_1CILi0EEEEEENS1_IJNS2_ILi32EEENS2_ILi4EEENS2_ILi2EEENS2_ILi1EEEEEENS1_IJS8_S8_S8_S8_EEEEEDaRKT_RKT0_RKT1_ENKUlRKT_RKT0_RKT1_E_clIiS5_S8_EEDaSM_SP_SS_,($_ZN7cutlass13device_kernelIN5flash19enable_sm80_to_sm89INS1_16FlashAttnBwdSm80INS1_25CollectiveMainloopBwdSm80ILi2ELi2EN4cute5tupleIJNS5_1CILi128EEES8_NS7_ILi64EEEEEENS_10bfloat16_tEfNS_4arch4Sm80ELb1ELb0ELb1ELb1ELb1ELb0ELb0ELb0ELi2ELi4ELi4ELi4ELb0EEENS1_21CollectiveEpilogueBwdISA_SB_SD_Li256ELb1ELb0ELi2EEENS1_25SingleTileBwdLPTSchedulerILb1ELi128ELb1EEEEEEEEEvNT_6ParamsE$_ZZN4cute7crd2crdINS_5tupleIJiiiNS_1CILi0EEEEEENS1_IJNS2_ILi32EEENS2_ILi4EEENS2_ILi2EEENS2_ILi1EEEEEENS1_IJS8_S8_S8_S8_EEEEEDaRKT_RKT0_RKT1_ENKUlRKT_RKT0_RKT1_E_clIiS6_S8_EEDaSM_SP_SS_ - $_ZN7cutlass13device_kernelIN5flash19enable_sm80_to_sm89INS1_16FlashAttnBwdSm80INS1_25CollectiveMainloopBwdSm80ILi2ELi2EN4cute5tupleIJNS5_1CILi128EEES8_NS7_ILi64EEEEEENS_10bfloat16_tEfNS_4arch4Sm80ELb1ELb0ELb1ELb1ELb1ELb0ELb0ELb0ELi2ELi4ELi4ELi4ELb0EEENS1_21CollectiveEpilogueBwdISA_SB_SD_Li256ELb1ELb0ELi2EEENS1_25SingleTileBwdLPTSchedulerILb1ELi128ELb1EEEEEEEEEvNT_6ParamsE$_ZZN4cute7crd2crdINS_5tupleIJiiiNS_1CILi0EEEEEENS1_IJNS2_ILi32EEENS2_ILi4EEENS2_ILi2EEENS2_ILi1EEEEEENS1_IJS8_S8_S8_S8_EEEEEDaRKT_RKT0_RKT1_ENKUlRKT_RKT0_RKT1_E_clIiS5_S8_EEDaSM_SP_SS_)
$_ZN7cutlass13device_kernelIN5flash19enable_sm80_to_sm89INS1_16FlashAttnBwdSm80INS1_25CollectiveMainloopBwdSm80ILi2ELi2EN4cute5tupleIJNS5_1CILi128EEES8_NS7_ILi64EEEEEENS_10bfloat16_tEfNS_4arch4Sm80ELb1ELb0ELb1ELb1ELb1ELb0ELb0ELb0ELi2ELi4ELi4ELi4ELb0EEENS1_21CollectiveEpilogueBwdISA_SB_SD_Li256ELb1ELb0ELi2EEENS1_25SingleTileBwdLPTSchedulerILb1ELi128ELb1EEEEEEEEEvNT_6ParamsE$_ZZN4cute7crd2crdINS_5tupleIJiiiNS_1CILi0EEEEEENS1_IJNS2_ILi32EEENS2_ILi4EEENS2_ILi2EEENS2_ILi1EEEEEENS1_IJS8_S8_S8_S8_EEEEEDaRKT_RKT0_RKT1_ENKUlRKT_RKT0_RKT1_E_clIiS5_S8_EEDaSM_SP_SS_:
[----:B------:R-:W-:Y:S02]  /*10840*/  MOV R8, R4 ;  /* 0x0000000400087202 */ /* 0x000fe40000000f00 */
[----:B------:R-:W-:-:S04]  /*10850*/  MOV R9, 0x0 ;  /* 0x0000000000097802 */ /* 0x000fc80000000f00 */
[----:B------:R-:W-:Y:S05]  /*10860*/  RET.REL.NODEC R8 `(_ZN7cutlass13device_kernelIN5flash19enable_sm80_to_sm89INS1_16FlashAttnBwdSm80INS1_25CollectiveMainloopBwdSm80ILi2ELi2EN4cute5tupleIJNS5_1CILi128EEES8_NS7_ILi64EEEEEENS_10bfloat16_tEfNS_4arch4Sm80ELb1ELb0ELb1ELb1ELb1ELb0ELb0ELb0ELi2ELi4ELi4ELi4ELb0EEENS1_21CollectiveEpilogueBwdISA_SB_SD_Li256ELb1ELb0ELi2EEENS1_25SingleTileBwdLPTSchedulerILb1ELi128ELb1EEEEEEEEEvNT_6ParamsE) ;  /* 0xfffef79008007950 */ /* 0x000fea0003c3ffff */
        .type           $_ZN7cutlass13device_kernelIN5flash19enable_sm80_to_sm89INS1_16FlashAttnBwdSm80INS1_25CollectiveMainloopBwdSm80ILi2ELi2EN4cute5tupleIJNS5_1CILi128EEES8_NS7_ILi64EEEEEENS_10bfloat16_tEfNS_4arch4Sm80ELb1ELb0ELb1ELb1ELb1ELb0ELb0ELb0ELi2ELi4ELi4ELi4ELb0EEENS1_21CollectiveEpilogueBwdISA_SB_SD_Li256ELb1ELb0ELi2EEENS1_25SingleTileBwdLPTSchedulerILb1ELi128ELb1EEEEEEEEEvNT_6ParamsE$_ZZN4cute7crd2crdINS_5tupleIJiiiNS_1CILi0EEEEEENS1_IJNS2_ILi32EEENS2_ILi4EEENS2_ILi2EEENS2_ILi1EEEEEENS1_IJS8_S8_S8_S8_EEEEEDaRKT_RKT0_RKT1_ENKUlRKT_RKT0_RKT1_E_clIiS6_S8_EEDaSM_SP_SS_,@function
        .size           $_ZN7cutlass13device_kernelIN5flash19enable_sm80_to_sm89INS1_16FlashAttnBwdSm80INS1_25CollectiveMainloopBwdSm80ILi2ELi2EN4cute5tupleIJNS5_1CILi128EEES8_NS7_ILi64EEEEEENS_10bfloat16_tEfNS_4arch4Sm80ELb1ELb0ELb1ELb1ELb1ELb0ELb0ELb0ELi2ELi4ELi4ELi4ELb0EEENS1_21CollectiveEpilogueBwdISA_SB_SD_Li256ELb1ELb0ELi2EEENS1_25SingleTileBwdLPTSchedulerILb1ELi128ELb1EEEEEEEEEvNT_6ParamsE$_ZZN4cute7crd2crdINS_5tupleIJiiiNS_1CILi0EEEEEENS1_IJNS2_ILi32EEENS2_ILi4EEENS2_ILi2EEENS2_ILi1EEEEEENS1_IJS8_S8_S8_S8_EEEEEDaRKT_RKT0_RKT1_ENKUlRKT_RKT0_RKT1_E_clIiS6_S8_EEDaSM_SP_SS_,($_ZN7cutlass13device_kernelIN5flash19enable_sm80_to_sm89INS1_16FlashAttnBwdSm80INS1_25CollectiveMainloopBwdSm80ILi2ELi2EN4cute5tupleIJNS5_1CILi128EEES8_NS7_ILi64EEEEEENS_10bfloat16_tEfNS_4arch4Sm80ELb1ELb0ELb1ELb1ELb1ELb0ELb0ELb0ELi2ELi4ELi4ELi4ELb0EEENS1_21CollectiveEpilogueBwdISA_SB_SD_Li256ELb1ELb0ELi2EEENS1_25SingleTileBwdLPTSchedulerILb1ELi128ELb1EEEEEEEEEvNT_6ParamsE$_ZZN4cute7crd2crdINS_5tupleIJiiiNS_1CILi0EEEEEENS1_IJNS2_ILi32EEENS2_ILi4EEENS2_ILi2EEENS2_ILi1EEEEEENS1_IJS8_S8_S8_S8_EEEEEDaRKT_RKT0_RKT1_ENKUlRKT_RKT0_RKT1_E_clIiS7_S8_EEDaSM_SP_SS_ - $_ZN7cutlass13device_kernelIN5flash19enable_sm80_to_sm89INS1_16FlashAttnBwdSm80INS1_25CollectiveMainloopBwdSm80ILi2ELi2EN4cute5tupleIJNS5_1CILi128EEES8_NS7_ILi64EEEEEENS_10bfloat16_tEfNS_4arch4Sm80ELb1ELb0ELb1ELb1ELb1ELb0ELb0ELb0ELi2ELi4ELi4ELi4ELb0EEENS1_21CollectiveEpilogueBwdISA_SB_SD_Li256ELb1ELb0ELi2EEENS1_25SingleTileBwdLPTSchedulerILb1ELi128ELb1EEEEEEEEEvNT_6ParamsE$_ZZN4cute7crd2crdINS_5tupleIJiiiNS_1CILi0EEEEEENS1_IJNS2_ILi32EEENS2_ILi4EEENS2_ILi2EEENS2_ILi1EEEEEENS1_IJS8_S8_S8_S8_EEEEEDaRKT_RKT0_RKT1_ENKUlRKT_RKT0_RKT1_E_clIiS6_S8_EEDaSM_SP_SS_)
$_ZN7cutlass13device_kernelIN5flash19enable_sm80_to_sm89INS1_16FlashAttnBwdSm80INS1_25CollectiveMainloopBwdSm80ILi2ELi2EN4cute5tupleIJNS5_1CILi128EEES8_NS7_ILi64EEEEEENS_10bfloat16_tEfNS_4arch4Sm80ELb1ELb0ELb1ELb1ELb1ELb0ELb0ELb0ELi2ELi4ELi4ELi4ELb0EEENS1_21CollectiveEpilogueBwdISA_SB_SD_Li256ELb1ELb0ELi2EEENS1_25SingleTileBwdLPTSchedulerILb1ELi128ELb1EEEEEEEEEvNT_6ParamsE$_ZZN4cute7crd2crdINS_5tupleIJiiiNS_1CILi0EEEEEENS1_IJNS2_ILi32EEENS2_ILi4EEENS2_ILi2EEENS2_ILi1EEEEEENS1_IJS8_S8_S8_S8_EEEEEDaRKT_RKT0_RKT1_ENKUlRKT_RKT0_RKT1_E_clIiS6_S8_EEDaSM_SP_SS_:
[----:B------:R-:W-:Y:S02]  /*10870*/  MOV R10, R2 ;  /* 0x00000002000a7202 */ /* 0x000fe40000000f00 */
[----:B------:R-:W-:-:S04]  /*10880*/  MOV R11, 0x0 ;  /* 0x00000000000b7802 */ /* 0x000fc80000000f00 */
[----:B------:R-:W-:Y:S05]  /*10890*/  RET.REL.NODEC R10 `(_ZN7cutlass13device_kernelIN5flash19enable_sm80_to_sm89INS1_16FlashAttnBwdSm80INS1_25CollectiveMainloopBwdSm80ILi2ELi2EN4cute5tupleIJNS5_1CILi128EEES8_NS7_ILi64EEEEEENS_10bfloat16_tEfNS_4arch4Sm80ELb1ELb0ELb1ELb1ELb1ELb0ELb0ELb0ELi2ELi4ELi4ELi4ELb0EEENS1_21CollectiveEpilogueBwdISA_SB_SD_Li256ELb1ELb0ELi2EEENS1_25SingleTileBwdLPTSchedulerILb1ELi128ELb1EEEEEEEEEvNT_6ParamsE) ;  /* 0xfffef7600a007950 */ /* 0x000fea0003c3ffff */
        .type           $_ZN7cutlass13device_kernelIN5flash19enable_sm80_to_sm89INS1_16FlashAttnBwdSm80INS1_25CollectiveMainloopBwdSm80ILi2ELi2EN4cute5tupleIJNS5_1CILi128EEES8_NS7_ILi64EEEEEENS_10bfloat16_tEfNS_4arch4Sm80ELb1ELb0ELb1ELb1ELb1ELb0ELb0ELb0ELi2ELi4ELi4ELi4ELb0EEENS1_21CollectiveEpilogueBwdISA_SB_SD_Li256ELb1ELb0ELi2EEENS1_25SingleTileBwdLPTSchedulerILb1ELi128ELb1EEEEEEEEEvNT_6ParamsE$_ZZN4cute7crd2crdINS_5tupleIJiiiNS_1CILi0EEEEEENS1_IJNS2_ILi32EEENS2_ILi4EEENS2_ILi2EEENS2_ILi1EEEEEENS1_IJS8_S8_S8_S8_EEEEEDaRKT_RKT0_RKT1_ENKUlRKT_RKT0_RKT1_E_clIiS7_S8_EEDaSM_SP_SS_,@function
        .size           $_ZN7cutlass13device_kernelIN5flash19enable_sm80_to_sm89INS1_16FlashAttnBwdSm80INS1_25CollectiveMainloopBwdSm80ILi2ELi2EN4cute5tupleIJNS5_1CILi128EEES8_NS7_ILi64EEEEEENS_10bfloat16_tEfNS_4arch4Sm80ELb1ELb0ELb1ELb1ELb1ELb0ELb0ELb0ELi2ELi4ELi4ELi4ELb0EEENS1_21CollectiveEpilogueBwdISA_SB_SD_Li256ELb1ELb0ELi2EEENS1_25SingleTileBwdLPTSchedulerILb1ELi128ELb1EEEEEEEEEvNT_6ParamsE$_ZZN4cute7crd2crdINS_5tupleIJiiiNS_1CILi0EEEEEENS1_IJNS2_ILi32EEENS2_ILi4EEENS2_ILi2EEENS2_ILi1EEEEEENS1_IJS8_S8_S8_S8_EEEEEDaRKT_RKT0_RKT1_ENKUlRKT_RKT0_RKT1_E_clIiS7_S8_EEDaSM_SP_SS_,($_ZN7cutlass13device_kernelIN5flash19enable_sm80_to_sm89INS1_16FlashAttnBwdSm80INS1_25CollectiveMainloopBwdSm80ILi2ELi2EN4cute5tupleIJNS5_1CILi128EEES8_NS7_ILi64EEEEEENS_10bfloat16_tEfNS_4arch4Sm80ELb1ELb0ELb1ELb1ELb1ELb0ELb0ELb0ELi2ELi4ELi4ELi4ELb0EEENS1_21CollectiveEpilogueBwdISA_SB_SD_Li256ELb1ELb0ELi2EEENS1_25SingleTileBwdLPTSchedulerILb1ELi128ELb1EEEEEEEEEvNT_6ParamsE$_ZZN4cute7flattenINS_5tupleIJNS1_IJNS_1CILi0EEENS1_IJNS2_ILi1EEENS2_ILi512EEEiEEEEEENS2_ILi4096EEENS1_IJiNS2_ILi8192EEEEEEEEEEEDaRKT_ENKUlRKT_E_clIS7_EEDaSH_ - $_ZN7cutlass13device_kernelIN5flash19enable_sm80_to_sm89INS1_16FlashAttnBwdSm80INS1_25CollectiveMainloopBwdSm80ILi2ELi2EN4cute5tupleIJNS5_1CILi128EEES8_NS7_ILi64EEEEEENS_10bfloat16_tEfNS_4arch4Sm80ELb1ELb0ELb1ELb1ELb1ELb0ELb0ELb0ELi2ELi4ELi4ELi4ELb0EEENS1_21CollectiveEpilogueBwdISA_SB_SD_Li256ELb1ELb0ELi2EEENS1_25SingleTileBwdLPTSchedulerILb1ELi128ELb1EEEEEEEEEvNT_6ParamsE$_ZZN4cute7crd2crdINS_5tupleIJiiiNS_1CILi0EEEEEENS1_IJNS2_ILi32EEENS2_ILi4EEENS2_ILi2EEENS2_ILi1EEEEEENS1_IJS8_S8_S8_S8_EEEEEDaRKT_RKT0_RKT1_ENKUlRKT_RKT0_RKT1_E_clIiS7_S8_EEDaSM_SP_SS_)
$_ZN7cutlass13device_kernelIN5flash19enable_sm80_to_sm89INS1_16FlashAttnBwdSm80INS1_25CollectiveMainloopBwdSm80ILi2ELi2EN4cute5tupleIJNS5_1CILi128EEES8_NS7_ILi64EEEEEENS_10bfloat16_tEfNS_4arch4Sm80ELb1ELb0ELb1ELb1ELb1ELb0ELb0ELb0ELi2ELi4ELi4ELi4ELb0EEENS1_21CollectiveEpilogueBwdISA_SB_SD_Li256ELb1ELb0ELi2EEENS1_25SingleTileBwdLPTSchedulerILb1ELi128ELb1EEEEEEEEEvNT_6ParamsE$_ZZN4cute7crd2crdINS_5tupleIJiiiNS_1CILi0EEEEEENS1_IJNS2_ILi32EEENS2_ILi4EEENS2_ILi2EEENS2_ILi1EEEEEENS1_IJS8_S8_S8_S8_EEEEEDaRKT_RKT0_RKT1_ENKUlRKT_RKT0_RKT1_E_clIiS7_S8_EEDaSM_SP_SS_:
[----:B------:R-:W-:-:S04]  /*108a0*/  MOV R3, 0x0 ;  /* 0x0000000000037802 */ /* 0x000fc80000000f00 */
[----:B------:R-:W-:Y:S05]  /*108b0*/  RET.REL.NODEC R2 `(_ZN7cutlass13device_kernelIN5flash19enable_sm80_to_sm89INS1_16FlashAttnBwdSm80INS1_25CollectiveMainloopBwdSm80ILi2ELi2EN4cute5tupleIJNS5_1CILi128EEES8_NS7_ILi64EEEEEENS_10bfloat16_tEfNS_4arch4Sm80ELb1ELb0ELb1ELb1ELb1ELb0ELb0ELb0ELi2ELi4ELi4ELi4ELb0EEENS1_21CollectiveEpilogueBwdISA_SB_SD_Li256ELb1ELb0ELi2EEENS1_25SingleTileBwdLPTSchedulerILb1ELi128ELb1EEEEEEEEEvNT_6ParamsE) ;  /* 0xfffef74002007950 */ /* 0x000fea0003c3ffff */
        .type           $_ZN7cutlass13device_kernelIN5flash19enable_sm80_to_sm89INS1_16FlashAttnBwdSm80INS1_25CollectiveMainloopBwdSm80ILi2ELi2EN4cute5tupleIJNS5_1CILi128EEES8_NS7_ILi64EEEEEENS_10bfloat16_tEfNS_4arch4Sm80ELb1ELb0ELb1ELb1ELb1ELb0ELb0ELb0ELi2ELi4ELi4ELi4ELb0EEENS1_21CollectiveEpilogueBwdISA_SB_SD_Li256ELb1ELb0ELi2EEENS1_25SingleTileBwdLPTSchedulerILb1ELi128ELb1EEEEEEEEEvNT_6ParamsE$_ZZN4cute7flattenINS_5tupleIJNS1_IJNS_1CILi0EEENS1_IJNS2_ILi1EEENS2_ILi512EEEiEEEEEENS2_ILi4096EEENS1_IJiNS2_ILi8192EEEEEEEEEEEDaRKT_ENKUlRKT_E_clIS7_EEDaSH_,@function
        .size           $_ZN7cutlass13device_kernelIN5flash19enable_sm80_to_sm89INS1_16FlashAttnBwdSm80INS1_25CollectiveMainloopBwdSm80ILi2ELi2EN4cute5tupleIJNS5_1CILi128EEES8_NS7_ILi64EEEEEENS_10bfloat16_tEfNS_4arch4Sm80ELb1ELb0ELb1ELb1ELb1ELb0ELb0ELb0ELi2ELi4ELi4ELi4ELb0EEENS1_21CollectiveEpilogueBwdISA_SB_SD_Li256ELb1ELb0ELi2EEENS1_25SingleTileBwdLPTSchedulerILb1ELi128ELb1EEEEEEEEEvNT_6ParamsE$_ZZN4cute7flattenINS_5tupleIJNS1_IJNS_1CILi0EEENS1_IJNS2_ILi1EEENS2_ILi512EEEiEEEEEENS2_ILi4096EEENS1_IJiNS2_ILi8192EEEEEEEEEEEDaRKT_ENKUlRKT_E_clIS7_EEDaSH_,($_ZN7cutlass13device_kernelIN5flash19enable_sm80_to_sm89INS1_16FlashAttnBwdSm80INS1_25CollectiveMainloopBwdSm80ILi2ELi2EN4cute5tupleIJNS5_1CILi128EEES8_NS7_ILi64EEEEEENS_10bfloat16_tEfNS_4arch4Sm80ELb1ELb0ELb1ELb1ELb1ELb0ELb0ELb0ELi2ELi4ELi4ELi4ELb0EEENS1_21CollectiveEpilogueBwdISA_SB_SD_Li256ELb1ELb0ELi2EEENS1_25SingleTileBwdLPTSchedulerILb1ELi128ELb1EEEEEEEEEvNT_6ParamsE$_ZZN4cute7flattenINS_5tupleIJNS1_IJNS_1CILi0EEENS1_IJNS2_ILi1EEENS2_ILi512EEEiEEEEEENS2_ILi4096EEENS1_IJiNS2_ILi8192EEEEEEEEEEEDaRKT_ENKUlRKT_E_clISA_EEDaSH_ - $_ZN7cutlass13device_kernelIN5flash19enable_sm80_to_sm89INS1_16FlashAttnBwdSm80INS1_25CollectiveMainloopBwdSm80ILi2ELi2EN4cute5tupleIJNS5_1CILi128EEES8_NS7_ILi64EEEEEENS_10bfloat16_tEfNS_4arch4Sm80ELb1ELb0ELb1ELb1ELb1ELb0ELb0ELb0ELi2ELi4ELi4ELi4ELb0EEENS1_21CollectiveEpilogueBwdISA_SB_SD_Li256ELb1ELb0ELi2EEENS1_25SingleTileBwdLPTSchedulerILb1ELi128ELb1EEEEEEEEEvNT_6ParamsE$_ZZN4cute7flattenINS_5tupleIJNS1_IJNS_1CILi0EEENS1_IJNS2_ILi1EEENS2_ILi512EEEiEEEEEENS2_ILi4096EEENS1_IJiNS2_ILi8192EEEEEEEEEEEDaRKT_ENKUlRKT_E_clIS7_EEDaSH_)
$_ZN7cutlass13device_kernelIN5flash19enable_sm80_to_sm89INS1_16FlashAttnBwdSm80INS1_25CollectiveMainloopBwdSm80ILi2ELi2EN4cute5tupleIJNS5_1CILi128EEES8_NS7_ILi64EEEEEENS_10bfloat16_tEfNS_4arch4Sm80ELb1ELb0ELb1ELb1ELb1ELb0ELb0ELb0ELi2ELi4ELi4ELi4ELb0EEENS1_21CollectiveEpilogueBwdISA_SB_SD_Li256ELb1ELb0ELi2EEENS1_25SingleTileBwdLPTSchedulerILb1ELi128ELb1EEEEEEEEEvNT_6ParamsE$_ZZN4cute7flattenINS_5tupleIJNS1_IJNS_1CILi0EEENS1_IJNS2_ILi1EEENS2_ILi512EEEiEEEEEENS2_ILi4096EEENS1_IJiNS2_ILi8192EEEEEEEEEEEDaRKT_ENKUlRKT_E_clIS7_EEDaSH_:
[----:B------:R-:W-:-:S06]  /*108c0*/  IADD3 R3, R42, -c[0x0][0x20], RZ ;  /* 0x800008002a037a10 */ /* 0x000fcc0007ffe0ff */
[----:B------:R-:W5:Y:S01]  /*108d0*/  LDL R3, [R3] ;  /* 0x0000000003037983 */ /* 0x000f620000100800 */
[----:B------:R-:W-:-:S03]  /*108e0*/  MOV R2, 0x10900 ;  /* 0x0001090000027802 */ /* 0x000fc60000000f00 */
[----:B-----5:R-:W-:Y:S05]  /*108f0*/  CALL.REL.NOINC `($_ZN7cutlass13device_kernelIN5flash19enable_sm80_to_sm89INS1_16FlashAttnBwdSm80INS1_25CollectiveMainloopBwdSm80ILi2ELi2EN4cute5tupleIJNS5_1CILi128EEES8_NS7_ILi64EEEEEENS_10bfloat16_tEfNS_4arch4Sm80ELb1ELb0ELb1ELb1ELb1ELb0ELb0ELb0ELi2ELi4ELi4ELi4ELb0EEENS1_21CollectiveEpilogueBwdISA_SB_SD_Li256ELb1ELb0ELi2EEENS1_25SingleTileBwdLPTSchedulerILb1ELi128ELb1EEEEEEEEEvNT_6ParamsE$_ZZN4cute16flatten_to_tupleINS_5tupleIJNS_1CILi0EEENS1_IJNS2_ILi1EEENS2_ILi512EEEiEEEEEEEEDaRKT_ENKUlRKT_E_clIS6_EEDaSD_) ;  /* 0xffffd3f000007944 */ /* 0x020fea0003c3ffff */
[----:B------:R-:W-:Y:S02]  /*10900*/  MOV R10, 0x10920 ;  /* 0x00010920000a7802 */ /* 0x000fe40000000f00 */
[----:B------:R-:W-:Y:S05]  /*10910*/  CALL.REL.NOINC `($_ZN7cutlass13device_kernelIN5flash19enable_sm80_to_sm89INS1_16FlashAttnBwdSm80INS1_25CollectiveMainloopBwdSm80ILi2ELi2EN4cute5tupleIJNS5_1CILi128EEES8_NS7_ILi64EEEEEENS_10bfloat16_tEfNS_4arch4Sm80ELb1ELb0ELb1ELb1ELb1ELb0ELb0ELb0ELi2ELi4ELi4ELi4ELb0EEENS1_21CollectiveEpilogueBwdISA_SB_SD_Li256ELb1ELb0ELi2EEENS1_25SingleTileBwdLPTSchedulerILb1ELi128ELb1EEEEEEEEEvNT_6ParamsE$_ZZN4cute12filter_tupleINS_5tupleIJNS_1CILi0EEENS1_IJNS2_ILi1EEENS2_ILi512EEEiEEEEEEZNS_16flatten_to_tupleIS7_EEDaRKT_EUlRKT_E_EEDaSB_OT0_ENKUlDpSE_E_clIJNS1_IJS3_EEES6_EEEDaSI_) ;  /* 0xffffc80000007944 */ /* 0x000fea0003c3ffff */
[----:B-----5:R-:W-:Y:S02]  /*10920*/  MOV R10, R2 ;  /* 0x00000002000a7202 */ /* 0x020fe40000000f00 */
[----:B------:R-:W-:Y:S02]  /*10930*/  MOV R2, R6 ;  /* 0x0000000600027202 */ /* 0x000fe40000000f00 */
[----:B------:R-:W-:-:S04]  /*10940*/  MOV R3, 0x0 ;  /* 0x0000000000037802 */ /* 0x000fc80000000f00 */
[----:B------:R-:W-:Y:S05]  /*10950*/  RET.REL.NODEC R2 `(_ZN7cutlass13device_kernelIN5flash19enable_sm80_to_sm89INS1_16FlashAttnBwdSm80INS1_25CollectiveMainloopBwdSm80ILi2ELi2EN4cute5tupleIJNS5_1CILi128EEES8_NS7_ILi64EEEEEENS_10bfloat16_tEfNS_4arch4Sm80ELb1ELb0ELb1ELb1ELb1ELb0ELb0ELb0ELi2ELi4ELi4ELi4ELb0EEENS1_21CollectiveEpilogueBwdISA_SB_SD_Li256ELb1ELb0ELi2EEENS1_25SingleTileBwdLPTSchedulerILb1ELi128ELb1EEEEEEEEEvNT_6ParamsE) ;  /* 0xfffef6a002007950 */ /* 0x000fea0003c3ffff */
        .type           $_ZN7cutlass13device_kernelIN5flash19enable_sm80_to_sm89INS1_16FlashAttnBwdSm80INS1_25CollectiveMainloopBwdSm80ILi2ELi2EN4cute5tupleIJNS5_1CILi128EEES8_NS7_ILi64EEEEEENS_10bfloat16_tEfNS_4arch4Sm80ELb1ELb0ELb1ELb1ELb1ELb0ELb0ELb0ELi2ELi4ELi4ELi4ELb0EEENS1_21CollectiveEpilogueBwdISA_SB_SD_Li256ELb1ELb0ELi2EEENS1_25SingleTileBwdLPTSchedulerILb1ELi128ELb1EEEEEEEEEvNT_6ParamsE$_ZZN4cute7flattenINS_5tupleIJNS1_IJNS_1CILi0EEENS1_IJNS2_ILi1EEENS2_ILi512EEEiEEEEEENS2_ILi4096EEENS1_IJiNS2_ILi8192EEEEEEEEEEEDaRKT_ENKUlRKT_E_clISA_EEDaSH_,@function
        .size           $_ZN7cutlass13device_kernelIN5flash19enable_sm80_to_sm89INS1_16FlashAttnBwdSm80INS1_25CollectiveMainloopBwdSm80ILi2ELi2EN4cute5tupleIJNS5_1CILi128EEES8_NS7_ILi64EEEEEENS_10bfloat16_tEfNS_4arch4Sm80ELb1ELb0ELb1ELb1ELb1ELb0ELb0ELb0ELi2ELi4ELi4ELi4ELb0EEENS1_21CollectiveEpilogueBwdISA_SB_SD_Li256ELb1ELb0ELi2EEENS1_25SingleTileBwdLPTSchedulerILb1ELi128ELb1EEEEEEEEEvNT_6ParamsE$_ZZN4cute7flattenINS_5tupleIJNS1_IJNS_1CILi0EEENS1_IJNS2_ILi1EEENS2_ILi512EEEiEEEEEENS2_ILi4096EEENS1_IJiNS2_ILi8192EEEEEEEEEEEDaRKT_ENKUlRKT_E_clISA_EEDaSH_,($_ZN7cutlass13device_kernelIN5flash19enable_sm80_to_sm89INS1_16FlashAttnBwdSm80INS1_25CollectiveMainloopBwdSm80ILi2ELi2EN4cute5tupleIJNS5_1CILi128EEES8_NS7_ILi64EEEEEENS_10bfloat16_tEfNS_4arch4Sm80ELb1ELb0ELb1ELb1ELb1ELb0ELb0ELb0ELi2ELi4ELi4ELi4ELb0EEENS1_21CollectiveEpilogueBwdISA_SB_SD_Li256ELb1ELb0ELi2EEENS1_25SingleTileBwdLPTSchedulerILb1ELi128ELb1EEEEEEEEEvNT_6ParamsE$_ZZN4cute7flattenINS_5tupleIJNS_1CILi1EEENS1_IJNS2_ILi8EEEiiEEENS2_ILi64EEENS1_IJiNS2_ILi144EEENS2_ILi288EEEEEENS2_ILi512EEEEEEEEDaRKT_ENKUlRKT_E_clIS5_EEDaSH_ - $_ZN7cutlass13device_kernelIN5flash19enable_sm80_to_sm89INS1_16FlashAttnBwdSm80INS1_25CollectiveMainloopBwdSm80ILi2ELi2EN4cute5tupleIJNS5_1CILi128EEES8_NS7_ILi64EEEEEENS_10bfloat16_tEfNS_4arch4Sm80ELb1ELb0ELb1ELb1ELb1ELb0ELb0ELb0ELi2ELi4ELi4ELi4ELb0EEENS1_21CollectiveEpilogueBwdISA_SB_SD_Li256ELb1ELb0ELi2EEENS1_25SingleTileBwdLPTSchedulerILb1ELi128ELb1EEEEEEEEEvNT_6ParamsE$_ZZN4cute7flattenINS_5tupleIJNS1_IJNS_1CILi0EEENS1_IJNS2_ILi1EEENS2_ILi512EEEiEEEEEENS2_ILi4096EEENS1_IJiNS2_ILi8192EEEEEEEEEEEDaRKT_ENKUlRKT_E_clISA_EEDaSH_)
$_ZN7cutlass13device_kernelIN5flash19enable_sm80_to_sm89INS1_16FlashAttnBwdSm80INS1_25CollectiveMainloopBwdSm80ILi2ELi2EN4cute5tupleIJNS5_1CILi128EEES8_NS7_ILi64EEEEEENS_10bfloat16_tEfNS_4arch4Sm80ELb1ELb0ELb1ELb1ELb1ELb0ELb0ELb0ELi2ELi4ELi4ELi4ELb0EEENS1_21CollectiveEpilogueBwdISA_SB_SD_Li256ELb1ELb0ELi2EEENS1_25SingleTileBwdLPTSchedulerILb1ELi128ELb1EEEEEEEEEvNT_6ParamsE$_ZZN4cute7flattenINS_5tupleIJNS1_IJNS_1CILi0EEENS1_IJNS2_ILi1EEENS2_ILi512EEEiEEEEEENS2_ILi4096EEENS1_IJiNS2_ILi8192EEEEEEEEEEEDaRKT_ENKUlRKT_E_clISA_EEDaSH_:
[----:B------:R-:W-:Y:S02]  /*10960*/  MOV R8, R2 ;  /* 0x0000000200087202 */ /* 0x000fe40000000f00 */
[----:B------:R-:W-:-:S04]  /*10970*/  MOV R9, 0x0 ;  /* 0x0000000000097802 */ /* 0x000fc80000000f00 */
[----:B------:R-:W-:Y:S05]  /*10980*/  RET.REL.NODEC R8 `(_ZN7cutlass13device_kernelIN5flash19enable_sm80_to_sm89INS1_16FlashAttnBwdSm80INS1_25CollectiveMainloopBwdSm80ILi2ELi2EN4cute5tupleIJNS5_1CILi128EEES8_NS7_ILi64EEEEEENS_10bfloat16_tEfNS_4arch4Sm80ELb1ELb0ELb1ELb1ELb1ELb0ELb0ELb0ELi2ELi4ELi4ELi4ELb0EEENS1_21CollectiveEpilogueBwdISA_SB_SD_Li256ELb1ELb0ELi2EEENS1_25SingleTileBwdLPTSchedulerILb1ELi128ELb1EEEEEEEEEvNT_6ParamsE) ;  /* 0xfffef67008007950 */ /* 0x000fea0003c3ffff */
        .type           $_ZN7cutlass13device_kernelIN5flash19enable_sm80_to_sm89INS1_16FlashAttnBwdSm80INS1_25CollectiveMainloopBwdSm80ILi2ELi2EN4cute5tupleIJNS5_1CILi128EEES8_NS7_ILi64EEEEEENS_10bfloat16_tEfNS_4arch4Sm80ELb1ELb0ELb1ELb1ELb1ELb0ELb0ELb0ELi2ELi4ELi4ELi4ELb0EEENS1_21CollectiveEpilogueBwdISA_SB_SD_Li256ELb1ELb0ELi2EEENS1_25SingleTileBwdLPTSchedulerILb1ELi128ELb1EEEEEEEEEvNT_6ParamsE$_ZZN4cute7flattenINS_5tupleIJNS_1CILi1EEENS1_IJNS2_ILi8EEEiiEEENS2_ILi64EEENS1_IJiNS2_ILi144EEENS2_ILi288EEEEEENS2_ILi512EEEEEEEEDaRKT_ENKUlRKT_E_clIS5_EEDaSH_,@function
        .size           $_ZN7cutlass13device_kernelIN5flash19enable_sm80_to_sm89INS1_16FlashAttnBwdSm80INS1_25CollectiveMainloopBwdSm80ILi2ELi2EN4cute5tupleIJNS5_1CILi128EEES8_NS7_ILi64EEEEEENS_10bfloat16_tEfNS_4arch4Sm80ELb1ELb0ELb1ELb1ELb1ELb0ELb0ELb0ELi2ELi4ELi4ELi4ELb0EEENS1_21CollectiveEpilogueBwdISA_SB_SD_Li256ELb1ELb0ELi2EEENS1_25SingleTileBwdLPTSchedulerILb1ELi128ELb1EEEEEEEEEvNT_6ParamsE$_ZZN4cute7flattenINS_5tupleIJNS_1CILi1EEENS1_IJNS2_ILi8EEEiiEEENS2_ILi64EEENS1_IJiNS2_ILi144EEENS2_ILi288EEEEEENS2_ILi512EEEEEEEEDaRKT_ENKUlRKT_E_clIS5_EEDaSH_,($_ZN7cutlass13device_kernelIN5flash19enable_sm80_to_sm89INS1_16FlashAttnBwdSm80INS1_25CollectiveMainloopBwdSm80ILi2ELi2EN4cute5tupleIJNS5_1CILi128EEES8_NS7_ILi64EEEEEENS_10bfloat16_tEfNS_4arch4Sm80ELb1ELb0ELb1ELb1ELb1ELb0ELb0ELb0ELi2ELi4ELi4ELi4ELb0EEENS1_21CollectiveEpilogueBwdISA_SB_SD_Li256ELb1ELb0ELi2EEENS1_25SingleTileBwdLPTSchedulerILb1ELi128ELb1EEEEEEEEEvNT_6ParamsE$_ZZN4cute7flattenINS_5tupleIJNS_1CILi1EEENS1_IJNS2_ILi8EEEiiEEENS2_ILi64EEENS1_IJiNS2_ILi144EEENS2_ILi288EEEEEENS2_ILi512EEEEEEEEDaRKT_ENKUlRKT_E_clIS9_EEDaSH_ - $_ZN7cutlass13device_kernelIN5flash19enable_sm80_to_sm89INS1_16FlashAttnBwdSm80INS1_25CollectiveMainloopBwdSm80ILi2ELi2EN4cute5tupleIJNS5_1CILi128EEES8_NS7_ILi64EEEEEENS_10bfloat16_tEfNS_4arch4Sm80ELb1ELb0ELb1ELb1ELb1ELb0ELb0ELb0ELi2ELi4ELi4ELi4ELb0EEENS1_21CollectiveEpilogueBwdISA_SB_SD_Li256ELb1ELb0ELi2EEENS1_25SingleTileBwdLPTSchedulerILb1ELi128ELb1EEEEEEEEEvNT_6ParamsE$_ZZN4cute7flattenINS_5tupleIJNS_1CILi1EEENS1_IJNS2_ILi8EEEiiEEENS2_ILi64EEENS1_IJiNS2_ILi144EEENS2_ILi288EEEEEENS2_ILi512EEEEEEEEDaRKT_ENKUlRKT_E_clIS5_EEDaSH_)
$_ZN7cutlass13device_kernelIN5flash19enable_sm80_to_sm89INS1_16FlashAttnBwdSm80INS1_25CollectiveMainloopBwdSm80ILi2ELi2EN4cute5tupleIJNS5_1CILi128EEES8_NS7_ILi64EEEEEENS_10bfloat16_tEfNS_4arch4Sm80ELb1ELb0ELb1ELb1ELb1ELb0ELb0ELb0ELi2ELi4ELi4ELi4ELb0EEENS1_21CollectiveEpilogueBwdISA_SB_SD_Li256ELb1ELb0ELi2EEENS1_25SingleTileBwdLPTSchedulerILb1ELi128ELb1EEEEEEEEEvNT_6ParamsE$_ZZN4cute7flattenINS_5tupleIJNS_1CILi1EEENS1_IJNS2_ILi8EEEiiEEENS2_ILi64EEENS1_IJiNS2_ILi144EEENS2_ILi288EEEEEENS2_ILi512EEEEEEEEDaRKT_ENKUlRKT_E_clIS5_EEDaSH_:
[----:B------:R-:W-:-:S04]  /*10990*/  MOV R5, 0x0 ;  /* 0x0000000000057802 */ /* 0x000fc80000000f00 */
[----:B------:R-:W-:Y:S05]  /*109a0*/  RET.REL.NODEC R4 `(_ZN7cutlass13device_kernelIN5flash19enable_sm80_to_sm89INS1_16FlashAttnBwdSm80INS1_25CollectiveMainloopBwdSm80ILi2ELi2EN4cute5tupleIJNS5_1CILi128EEES8_NS7_ILi64EEEEEENS_10bfloat16_tEfNS_4arch4Sm80ELb1ELb0ELb1ELb1ELb1ELb0ELb0ELb0ELi2ELi4ELi4ELi4ELb0EEENS1_21CollectiveEpilogueBwdISA_SB_SD_Li256ELb1ELb0ELi2EEENS1_25SingleTileBwdLPTSchedulerILb1ELi128ELb1EEEEEEEEEvNT_6ParamsE) ;  /* 0xfffef65004007950 */ /* 0x000fea0003c3ffff */
        .type           $_ZN7cutlass13device_kernelIN5flash19enable_sm80_to_sm89INS1_16FlashAttnBwdSm80INS1_25CollectiveMainloopBwdSm80ILi2ELi2EN4cute5tupleIJNS5_1CILi128EEES8_NS7_ILi64EEEEEENS_10bfloat16_tEfNS_4arch4Sm80ELb1ELb0ELb1ELb1ELb1ELb0ELb0ELb0ELi2ELi4ELi4ELi4ELb0EEENS1_21CollectiveEpilogueBwdISA_SB_SD_Li256ELb1ELb0ELi2EEENS1_25SingleTileBwdLPTSchedulerILb1ELi128ELb1EEEEEEEEEvNT_6ParamsE$_ZZN4cute7flattenINS_5tupleIJNS_1CILi1EEENS1_IJNS2_ILi8EEEiiEEENS2_ILi64EEENS1_IJiNS2_ILi144EEENS2_ILi288EEEEEENS2_ILi512EEEEEEEEDaRKT_ENKUlRKT_E_clIS9_EEDaSH_,@function
        .size           $_ZN7cutlass13device_kernelIN5flash19enable_sm80_to_sm89INS1_16FlashAttnBwdSm80INS1_25CollectiveMainloopBwdSm80ILi2ELi2EN4cute5tupleIJNS5_1CILi128EEES8_NS7_ILi64EEEEEENS_10bfloat16_tEfNS_4arch4Sm80ELb1ELb0ELb1ELb1ELb1ELb0ELb0ELb0ELi2ELi4ELi4ELi4ELb0EEENS1_21CollectiveEpilogueBwdISA_SB_SD_Li256ELb1ELb0ELi2EEENS1_25SingleTileBwdLPTSchedulerILb1ELi128ELb1EEEEEEEEEvNT_6ParamsE$_ZZN4cute7flattenINS_5tupleIJNS_1CILi1EEENS1_IJNS2_ILi8EEEiiEEENS2_ILi64EEENS1_IJiNS2_ILi144EEENS2_ILi288EEEEEENS2_ILi512EEEEEEEEDaRKT_ENKUlRKT_E_clIS9_EEDaSH_,($_ZN7cutlass13device_kernelIN5flash19enable_sm80_to_sm89INS1_16FlashAttnBwdSm80INS1_25CollectiveMainloopBwdSm80ILi2ELi2EN4cute5tupleIJNS5_1CILi128EEES8_NS7_ILi64EEEEEENS_10bfloat16_tEfNS_4arch4Sm80ELb1ELb0ELb1ELb1ELb1ELb0ELb0ELb0ELi2ELi4ELi4ELi4ELb0EEENS1_21CollectiveEpilogueBwdISA_SB_SD_Li256ELb1ELb0ELi2EEENS1_25SingleTileBwdLPTSchedulerILb1ELi128ELb1EEEEEEEEEvNT_6ParamsE$_ZZN4cute7flattenINS_5tupleIJNS_1CILi1EEENS1_IJiiiEEENS2_ILi64EEENS1_IJNS2_ILi72EEENS2_ILi144EEENS2_ILi288EEEEEENS2_ILi512EEEEEEEEDaRKT_ENKUlRKT_E_clIS4_EEDaSH_ - $_ZN7cutlass13device_kernelIN5flash19enable_sm80_to_sm89INS1_16FlashAttnBwdSm80INS1_25CollectiveMainloopBwdSm80ILi2ELi2EN4cute5tupleIJNS5_1CILi128EEES8_NS7_ILi64EEEEEENS_10bfloat16_tEfNS_4arch4Sm80ELb1ELb0ELb1ELb1ELb1ELb0ELb0ELb0ELi2ELi4ELi4ELi4ELb0EEENS1_21CollectiveEpilogueBwdISA_SB_SD_Li256ELb1ELb0ELi2EEENS1_25SingleTileBwdLPTSchedulerILb1ELi128ELb1EEEEEEEEEvNT_6ParamsE$_ZZN4cute7flattenINS_5tupleIJNS_1CILi1EEENS1_IJNS2_ILi8EEEiiEEENS2_ILi64EEENS1_IJiNS2_ILi144EEENS2_ILi288EEEEEENS2_ILi512EEEEEEEEDaRKT_ENKUlRKT_E_clIS9_EEDaSH_)
$_ZN7cutlass13device_kernelIN5flash19enable_sm80_to_sm89INS1_16FlashAttnBwdSm80INS1_25CollectiveMainloopBwdSm80ILi2ELi2EN4cute5tupleIJNS5_1CILi128EEES8_NS7_ILi64EEEEEENS_10bfloat16_tEfNS_4arch4Sm80ELb1ELb0ELb1ELb1ELb1ELb0ELb0ELb0ELi2ELi4ELi4ELi4ELb0EEENS1_21CollectiveEpilogueBwdISA_SB_SD_Li256ELb1ELb0ELi2EEENS1_25SingleTileBwdLPTSchedulerILb1ELi128ELb1EEEEEEEEEvNT_6ParamsE$_ZZN4cute7flattenINS_5tupleIJNS_1CILi1EEENS1_IJNS2_ILi8EEEiiEEENS2_ILi64EEENS1_IJiNS2_ILi144EEENS2_ILi288EEEEEENS2_ILi512EEEEEEEEDaRKT_ENKUlRKT_E_clIS9_EEDaSH_:
[----:B------:R-:W-:Y:S02]  /*109b0*/  MOV R2, R5 ;  /* 0x0000000500027202 */ /* 0x000fe40000000f00 */
[----:B------:R-:W-:-:S04]  /*109c0*/  MOV R5, 0x0 ;  /* 0x0000000000057802 */ /* 0x000fc80000000f00 */
[----:B------:R-:W-:Y:S05]  /*109d0*/  RET.REL.NODEC R4 `(_ZN7cutlass13device_kernelIN5flash19enable_sm80_to_sm89INS1_16FlashAttnBwdSm80INS1_25CollectiveMainloopBwdSm80ILi2ELi2EN4cute5tupleIJNS5_1CILi128EEES8_NS7_ILi64EEEEEENS_10bfloat16_tEfNS_4arch4Sm80ELb1ELb0ELb1ELb1ELb1ELb0ELb0ELb0ELi2ELi4ELi4ELi4ELb0EEENS1_21CollectiveEpilogueBwdISA_SB_SD_Li256ELb1ELb0ELi2EEENS1_25SingleTileBwdLPTSchedulerILb1ELi128ELb1EEEEEEEEEvNT_6ParamsE) ;  /* 0xfffef62004007950 */ /* 0x000fea0003c3ffff */
        .type           $_ZN7cutlass13device_kernelIN5flash19enable_sm80_to_sm89INS1_16FlashAttnBwdSm80INS1_25CollectiveMainloopBwdSm80ILi2ELi2EN4cute5tupleIJNS5_1CILi128EEES8_NS7_ILi64EEEEEENS_10bfloat16_tEfNS_4arch4Sm80ELb1ELb0ELb1ELb1ELb1ELb0ELb0ELb0ELi2ELi4ELi4ELi4ELb0EEENS1_21CollectiveEpilogueBwdISA_SB_SD_Li256ELb1ELb0ELi2EEENS1_25SingleTileBwdLPTSchedulerILb1ELi128ELb1EEEEEEEEEvNT_6ParamsE$_ZZN4cute7flattenINS_5tupleIJNS_1CILi1EEENS1_IJiiiEEENS2_ILi64EEENS1_IJNS2_ILi72EEENS2_ILi144EEENS2_ILi288EEEEEENS2_ILi512EEEEEEEEDaRKT_ENKUlRKT_E_clIS4_EEDaSH_,@function
        .size           $_ZN7cutlass13device_kernelIN5flash19enable_sm80_to_sm89INS1_16FlashAttnBwdSm80INS1_25CollectiveMainloopBwdSm80ILi2ELi2EN4cute5tupleIJNS5_1CILi128EEES8_NS7_ILi64EEEEEENS_10bfloat16_tEfNS_4arch4Sm80ELb1ELb0ELb1ELb1ELb1ELb0ELb0ELb0ELi2ELi4ELi4ELi4ELb0EEENS1_21CollectiveEpilogueBwdISA_SB_SD_Li256ELb1ELb0ELi2EEENS1_25SingleTileBwdLPTSchedulerILb1ELi128ELb1EEEEEEEEEvNT_6ParamsE$_ZZN4cute7flattenINS_5tupleIJNS_1CILi1EEENS1_IJiiiEEENS2_ILi64EEENS1_IJNS2_ILi72EEENS2_ILi144EEENS2_ILi288EEEEEENS2_ILi512EEEEEEEEDaRKT_ENKUlRKT_E_clIS4_EEDaSH_,($_ZN7cutlass13device_kernelIN5flash19enable_sm80_to_sm89INS1_16FlashAttnBwdSm80INS1_25CollectiveMainloopBwdSm80ILi2ELi2EN4cute5tupleIJNS5_1CILi128EEES8_NS7_ILi64EEEEEENS_10bfloat16_tEfNS_4arch4Sm80ELb1ELb0ELb1ELb1ELb1ELb0ELb0ELb0ELi2ELi4ELi4ELi4ELb0EEENS1_21CollectiveEpilogueBwdISA_SB_SD_Li256ELb1ELb0ELi2EEENS1_25SingleTileBwdLPTSchedulerILb1ELi128ELb1EEEEEEEEEvNT_6ParamsE$_ZZN4cute7idx2crdINS_5tupleIJiiNS_1CILi0EEEEEENS1_IJNS1_IJNS2_ILi4EEENS2_ILi8EEEEEENS2_ILi2EEENS2_ILi1EEEEEEEEDaRKT_RKT0_ENKUlRKT_RKT0_E_clIiS7_EEDaSJ_SM_ - $_ZN7cutlass13device_kernelIN5flash19enable_sm80_to_sm89INS1_16FlashAttnBwdSm80INS1_25CollectiveMainloopBwdSm80ILi2ELi2EN4cute5tupleIJNS5_1CILi128EEES8_NS7_ILi64EEEEEENS_10bfloat16_tEfNS_4arch4Sm80ELb1ELb0ELb1ELb1ELb1ELb0ELb0ELb0ELi2ELi4ELi4ELi4ELb0EEENS1_21CollectiveEpilogueBwdISA_SB_SD_Li256ELb1ELb0ELi2EEENS1_25SingleTileBwdLPTSchedulerILb1ELi128ELb1EEEEEEEEEvNT_6ParamsE$_ZZN4cute7flattenINS_5tupleIJNS_1CILi1EEENS1_IJiiiEEENS2_ILi64EEENS1_IJNS2_ILi72EEENS2_ILi144EEENS2_ILi288EEEEEENS2_ILi512EEEEEEEEDaRKT_ENKUlRKT_E_clIS4_EEDaSH_)
$_ZN7cutlass13device_kernelIN5flash19enable_sm80_to_sm89INS1_16FlashAttnBwdSm80INS1_25CollectiveMainloopBwdSm80ILi2ELi2EN4cute5tupleIJNS5_1CILi128EEES8_NS7_ILi64EEEEEENS_10bfloat16_tEfNS_4arch4Sm80ELb1ELb0ELb1ELb1ELb1ELb0ELb0ELb0ELi2ELi4ELi4ELi4ELb0EEENS1_21CollectiveEpilogueBwdISA_SB_SD_Li256ELb1ELb0ELi2EEENS1_25SingleTileBwdLPTSchedulerILb1ELi128ELb1EEEEEEEEEvNT_6ParamsE$_ZZN4cute7flattenINS_5tupleIJNS_1CILi1EEENS1_IJiiiEEENS2_ILi64EEENS1_IJNS2_ILi72EEENS2_ILi144EEENS2_ILi288EEEEEENS2_ILi512EEEEEEEEDaRKT_ENKUlRKT_E_clIS4_EEDaSH_:
[----:B------:R-:W-:Y:S02]  /*109e0*/  MOV R8, R4 ;  /* 0x0000000400087202 */ /* 0x000fe40000000f00 */
[----:B------:R-:W-:-:S04]  /*109f0*/  MOV R9, 0x0 ;  /* 0x0000000000097802 */ /* 0x000fc80000000f00 */
[----:B------:R-:W-:Y:S05]  /*10a00*/  RET.REL.NODEC R8 `(_ZN7cutlass13device_kernelIN5flash19enable_sm80_to_sm89INS1_16FlashAttnBwdSm80INS1_25CollectiveMainloopBwdSm80ILi2ELi2EN4cute5tupleIJNS5_1CILi128EEES8_NS7_ILi64EEEEEENS_10bfloat16_tEfNS_4arch4Sm80ELb1ELb0ELb1ELb1ELb1ELb0ELb0ELb0ELi2ELi4ELi4ELi4ELb0EEENS1_21CollectiveEpilogueBwdISA_SB_SD_Li256ELb1ELb0ELi2EEENS1_25SingleTileBwdLPTSchedulerILb1ELi128ELb1EEEEEEEEEvNT_6ParamsE) ;  /* 0xfffef5f008007950 */ /* 0x000fea0003c3ffff */
        .type           $_ZN7cutlass13device_kernelIN5flash19enable_sm80_to_sm89INS1_16FlashAttnBwdSm80INS1_25CollectiveMainloopBwdSm80ILi2ELi2EN4cute5tupleIJNS5_1CILi128EEES8_NS7_ILi64EEEEEENS_10bfloat16_tEfNS_4arch4Sm80ELb1ELb0ELb1ELb1ELb1ELb0ELb0ELb0ELi2ELi4ELi4ELi4ELb0EEENS1_21CollectiveEpilogueBwdISA_SB_SD_Li256ELb1ELb0ELi2EEENS1_25SingleTileBwdLPTSchedulerILb1ELi128ELb1EEEEEEEEEvNT_6ParamsE$_ZZN4cute7idx2crdINS_5tupleIJiiNS_1CILi0EEEEEENS1_IJNS1_IJNS2_ILi4EEENS2_ILi8EEEEEENS2_ILi2EEENS2_ILi1EEEEEEEEDaRKT_RKT0_ENKUlRKT_RKT0_E_clIiS7_EEDaSJ_SM_,@function
        .size           $_ZN7cutlass13device_kernelIN5flash19enable_sm80_to_sm89INS1_16FlashAttnBwdSm80INS1_25CollectiveMainloopBwdSm80ILi2ELi2EN4cute5tupleIJNS5_1CILi128EEES8_NS7_ILi64EEEEEENS_10bfloat16_tEfNS_4arch4Sm80ELb1ELb0ELb1ELb1ELb1ELb0ELb0ELb0ELi2ELi4ELi4ELi4ELb0EEENS1_21CollectiveEpilogueBwdISA_SB_SD_Li256ELb1ELb0ELi2EEENS1_25SingleTileBwdLPTSchedulerILb1ELi128ELb1EEEEEEEEEvNT_6ParamsE$_ZZN4cute7idx2crdINS_5tupleIJiiNS_1CILi0EEEEEENS1_IJNS1_IJNS2_ILi4EEENS2_ILi8EEEEEENS2_ILi2EEENS2_ILi1EEEEEEEEDaRKT_RKT0_ENKUlRKT_RKT0_E_clIiS7_EEDaSJ_SM_,($_ZN7cutlass13device_kernelIN5flash19enable_sm80_to_sm89INS1_16FlashAttnBwdSm80INS1_25CollectiveMainloopBwdSm80ILi2ELi2EN4cute5tupleIJNS5_1CILi128EEES8_NS7_ILi64EEEEEENS_10bfloat16_tEfNS_4arch4Sm80ELb1ELb0ELb1ELb1ELb1ELb0ELb0ELb0ELi2ELi4ELi4ELi4ELb0EEENS1_21CollectiveEpilogueBwdISA_SB_SD_Li256ELb1ELb0ELi2EEENS1_25SingleTileBwdLPTSchedulerILb1ELi128ELb1EEEEEEEEEvNT_6ParamsE$_ZZN4cute7idx2crdINS_5tupleIJiiNS_1CILi0EEEEEENS1_IJNS1_IJNS2_ILi4EEENS2_ILi8EEEEEENS2_ILi2EEENS2_ILi1EEEEEEEEDaRKT_RKT0_ENKUlRKT_RKT0_E_clIiS8_EEDaSJ_SM_ - $_ZN7cutlass13device_kernelIN5flash19enable_sm80_to_sm89INS1_16FlashAttnBwdSm80INS1_25CollectiveMainloopBwdSm80ILi2ELi2EN4cute5tupleIJNS5_1CILi128EEES8_NS7_ILi64EEEEEENS_10bfloat16_tEfNS_4arch4Sm80ELb1ELb0ELb1ELb1ELb1ELb0ELb0ELb0ELi2ELi4ELi4ELi4ELb0EEENS1_21CollectiveEpilogueBwdISA_SB_SD_Li256ELb1ELb0ELi2EEENS1_25SingleTileBwdLPTSchedulerILb1ELi128ELb1EEEEEEEEEvNT_6ParamsE$_ZZN4cute7idx2crdINS_5tupleIJiiNS_1CILi0EEEEEENS1_IJNS1_IJNS2_ILi4EEENS2_ILi8EEEEEENS2_ILi2EEENS2_ILi1EEEEEEEEDaRKT_RKT0_ENKUlRKT_RKT0_E_clIiS7_EEDaSJ_SM_)
$_ZN7cutlass13device_kernelIN5flash19enable_sm80_to_sm89INS1_16FlashAttnBwdSm80INS1_25CollectiveMainloopBwdSm80ILi2ELi2EN4cute5tupleIJNS5_1CILi128EEES8_NS7_ILi64EEEEEENS_10bfloat16_tEfNS_4arch4Sm80ELb1ELb0ELb1ELb1ELb1ELb0ELb0ELb0ELi2ELi4ELi4ELi4ELb0EEENS1_21CollectiveEpilogueBwdISA_SB_SD_Li256ELb1ELb0ELi2EEENS1_25SingleTileBwdLPTSchedulerILb1ELi128ELb1EEEEEEEEEvNT_6ParamsE$_ZZN4cute7idx2crdINS_5tupleIJiiNS_1CILi0EEEEEENS1_IJNS1_IJNS2_ILi4EEENS2_ILi8EEEEEENS2_ILi2EEENS2_ILi1EEEEEEEEDaRKT_RKT0_ENKUlRKT_RKT0_E_clIiS7_EEDaSJ_SM_:
        /* <DEDUP_REMOVED lines=10> */
[----:B------:R-:W-:Y:S05]  /*10ab0*/  CALL.REL.NOINC `($_ZN7cutlass13device_kernelIN5flash19enable_sm80_to_sm89INS1_16FlashAttnBwdSm80INS1_25CollectiveMainloopBwdSm80ILi2ELi2EN4cute5tupleIJNS5_1CILi128EEES8_NS7_ILi64EEEEEENS_10bfloat16_tEfNS_4arch4Sm80ELb1ELb0ELb1ELb1ELb1ELb0ELb0ELb0ELi2ELi4ELi4ELi4ELb0EEENS1_21CollectiveEpilogueBwdISA_SB_SD_Li256ELb1ELb0ELi2EEENS1_25SingleTileBwdLPTSchedulerILb1ELi128ELb1EEEEEEEEEvNT_6ParamsE$_ZN4cute5tupleIJiEEC2ERKi) ;  /* 0xffffbd6000007944 */ /* 0x000fea0003c3ffff */
[----:B------:R1:W5:Y:S01]  /*10ac0*/  LDL R73, [R1+0x1680] ;  /* 0x0016800001497983 */ /* 0x0003620000100800 */
[----:B------:R-:W-:Y:S01]  /*10ad0*/  IMAD.MOV.U32 R3, RZ, RZ, R13 ;  /* 0x000000ffff037224 */ /* 0x000fe200078e000d */
[----:B------:R-:W-:-:S02]  /*10ae0*/  MOV R2, R11 ;  /* 0x0000000b00027202 */ /* 0x000fc40000000f00 */
[----:B------:R-:W-:Y:S02]  /*10af0*/  MOV R10, 0x10b10 ;  /* 0x00010b10000a7802 */ /* 0x000fe40000000f00 */
[----:B-1---5:R-:W-:Y:S05]  /*10b00*/  CALL.REL.NOINC `($_ZN7cutlass13device_kernelIN5flash19enable_sm80_to_sm89INS1_16FlashAttnBwdSm80INS1_25CollectiveMainloopBwdSm80ILi2ELi2EN4cute5tupleIJNS5_1CILi128EEES8_NS7_ILi64EEEEEENS_10bfloat16_tEfNS_4arch4Sm80ELb1ELb0ELb1ELb1ELb1ELb0ELb0ELb0ELi2ELi4ELi4ELi4ELb0EEENS1_21CollectiveEpilogueBwdISA_SB_SD_Li256ELb1ELb0ELi2EEENS1_25SingleTileBwdLPTSchedulerILb1ELi128ELb1EEEEEEEEEvNT_6ParamsE$_ZN4cute5tupleIJiEEC2ERKi) ;  /* 0xffffbd1000007944 */ /* 0x022fea0003c3ffff */
[----:B------:R1:W5:Y:S01]  /*10b10*/  LDL R13, [R1+0x1680] ;  /* 0x00168000010d7983 */ /* 0x0003620000100800 */
[----:B------:R-:W-:Y:S01]  /*10b20*/  IMAD.MOV.U32 R3, RZ, RZ, R73 ;  /* 0x000000ffff037224 */ /* 0x000fe200078e0049 */
[----:B------:R-:W-:Y:S02]  /*10b30*/  MOV R2, R6 ;  /* 0x0000000600027202 */ /* 0x000fe40000000f00 */
[----:B------:R-:W-:Y:S02]  /*10b40*/  MOV R10, 0x10b60 ;  /* 0x00010b60000a7802 */ /* 0x000fe40000000f00 */
[----:B-1---5:R-:W-:Y:S05]  /*10b50*/  CALL.REL.NOINC `($_ZN7cutlass13device_kernelIN5flash19enable_sm80_to_sm89INS1_16FlashAttnBwdSm80INS1_25CollectiveMainloopBwdSm80ILi2ELi2EN4cute5tupleIJNS5_1CILi128EEES8_NS7_ILi64EEEEEENS_10bfloat16_tEfNS_4arch4Sm80ELb1ELb0ELb1ELb1ELb1ELb0ELb0ELb0ELi2ELi4ELi4ELi4ELb0EEENS1_21CollectiveEpilogueBwdISA_SB_SD_Li256ELb1ELb0ELi2EEENS1_25SingleTileBwdLPTSchedulerILb1ELi128ELb1EEEEEEEEEvNT_6ParamsE$_ZN4cute5tupleIJiEEC2ERKi) ;  /* 0xffffbcc000007944 */ /* 0x022fea0003c3ffff */
[----:B------:R1:W5:Y:S01]  /*10b60*/  LDL R3, [R1+0x1684] ;  /* 0x0016840001037983 */ /* 0x0003620000100800 */
[----:B------:R-:W-:Y:S02]  /*10b70*/  MOV R2, R11 ;  /* 0x0000000b00027202 */ /* 0x000fe40000000f00 */
[----:B------:R-:W-:Y:S02]  /*10b80*/  MOV R10, 0x10ba0 ;  /* 0x00010ba0000a7802 */ /* 0x000fe40000000f00 */
[----:B-1---5:R-:W-:Y:S05]  /*10b90*/  CALL.REL.NOINC `($_ZN7cutlass13device_kernelIN5flash19enable_sm80_to_sm89INS1_16FlashAttnBwdSm80INS1_25CollectiveMainloopBwdSm80ILi2ELi2EN4cute5tupleIJNS5_1CILi128EEES8_NS7_ILi64EEEEEENS_10bfloat16_tEfNS_4arch4Sm80ELb1ELb0ELb1ELb1ELb1ELb0ELb0ELb0ELi2ELi4ELi4ELi4ELb0EEENS1_21CollectiveEpilogueBwdISA_SB_SD_Li256ELb1ELb0ELi2EEENS1_25SingleTileBwdLPTSchedulerILb1ELi128ELb1EEEEEEEEEvNT_6ParamsE$_ZN4cute5tupleIJiEEC2ERKi) ;  /* 0xffffbc8000007944 */ /* 0x022fea0003c3ffff */
[----:B------:R1:W5:Y:S01]  /*10ba0*/  LDL R73, [R1+0x1680] ;  /* 0x0016800001497983 */ /* 0x0003620000100800 */
[----:B------:R-:W-:Y:S01]  /*10bb0*/  IMAD.MOV.U32 R2, RZ, RZ, R6 ;  /* 0x000000ffff027224 */ /* 0x000fe200078e0006 */
[----:B------:R-:W-:Y:S02]  /*10bc0*/  MOV R3, R13 ;  /* 0x0000000d00037202 */ /* 0x000fe40000000f00 */
[----:B------:R-:W-:-:S02]  /*10bd0*/  MOV R10, 0x10bf0 ;  /* 0x00010bf0000a7802 */ /* 0x000fc40000000f00 */
[----:B-1---5:R-:W-:Y:S05]  /*10be0*/  CALL.REL.NOINC `($_ZN7cutlass13device_kernelIN5flash19enable_sm80_to_sm89INS1_16FlashAttnBwdSm80INS1_25CollectiveMainloopBwdSm80ILi2ELi2EN4cute5tupleIJNS5_1CILi128EEES8_NS7_ILi64EEEEEENS_10bfloat16_tEfNS_4arch4Sm80ELb1ELb0ELb1ELb1ELb1ELb0ELb0ELb0ELi2ELi4ELi4ELi4ELb0EEENS1_21CollectiveEpilogueBwdISA_SB_SD_Li256ELb1ELb0ELi2EEENS1_25SingleTileBwdLPTSchedulerILb1ELi128ELb1EEEEEEEEEvNT_6ParamsE$_ZN4cute5tupleIJiEEC2ERKi) ;  /* 0xffffbc3000007944 */ /* 0x022fea0003c3ffff */
[----:B------:R1:W5:Y:S01]  /*10bf0*/  LDL R3, [R1+0x1684] ;  /* 0x0016840001037983 */ /* 0x0003620000100800 */
[----:B------:R-:W-:-:S03]  /*10c00*/  MOV R6, 0x10c20 ;  /* 0x00010c2000067802 */ /* 0x000fc60000000f00 */
[----:B-1---5:R-:W-:Y:S05]  /*10c10*/  CALL.REL.NOINC `($_ZN7cutlass13device_kernelIN5flash19enable_sm80_to_sm89INS1_16FlashAttnBwdSm80INS1_25CollectiveMainloopBwdSm80ILi2ELi2EN4cute5tupleIJNS5_1CILi128EEES8_NS7_ILi64EEEEEENS_10bfloat16_tEfNS_4arch4Sm80ELb1ELb0ELb1ELb1ELb1ELb0ELb0ELb0ELi2ELi4ELi4ELi4ELb0EEENS1_21CollectiveEpilogueBwdISA_SB_SD_Li256ELb1ELb0ELi2EEENS1_25SingleTileBwdLPTSchedulerILb1ELi128ELb1EEEEEEEEEvNT_6ParamsE$_ZN4cute5tupleIJNS_1CILi0EEEiEEC2ERKS2_RKi) ;  /* 0xffffbb1000007944 */ /* 0x022fea0003c3ffff */
[----:B------:R1:W5:Y:S01]  /*10c20*/  LDL R74, [R1+0x1680] ;  /* 0x00168000014a7983 */ /* 0x0003620000100800 */
[----:B------:R-:W-:Y:S01]  /*10c30*/  IMAD.MOV.U32 R3, RZ, RZ, R73 ;  /* 0x000000ffff037224 */ /* 0x000fe200078e0049 */
[----:B------:R-:W-:-:S02]  /*10c40*/  MOV R2, R11 ;  /* 0x0000000b00027202 */ /* 0x000fc40000000f00 */
[----:B------:R-:W-:Y:S02]  /*10c50*/  MOV R6, 0x10c70 ;  /* 0x00010c7000067802 */ /* 0x000fe40000000f00 */
[----:B-1---5:R-:W-:Y:S05]  /*10c60*/  CALL.REL.NOINC `($_ZN7cutlass13device_kernelIN5flash19enable_sm80_to_sm89INS1_16FlashAttnBwdSm80INS1_25CollectiveMainloopBwdSm80ILi2ELi2EN4cute5tupleIJNS5_1CILi128EEES8_NS7_ILi64EEEEEENS_10bfloat16_tEfNS_4arch4Sm80ELb1ELb0ELb1ELb1ELb1ELb0ELb0ELb0ELi2ELi4ELi4ELi4ELb0EEENS1_21CollectiveEpilogueBwdISA_SB_SD_Li256ELb1ELb0ELi2EEENS1_25SingleTileBwdLPTSchedulerILb1ELi128ELb1EEEEEEEEEvNT_6ParamsE$_ZN4cute3eso3ESOILb0ELb1EJiNS_1CILi0EEEEEC2ERKiRKS3_) ;  /* 0xffff7f4000007944 */ /* 0x022fea0003c3ffff */
[----:B------:R2:W5:Y:S01]  /*10c70*/  LDL R10, [R1+0x1680] ;  /* 0x00168000010a7983 */ /* 0x0005620000100800 */
[----:B------:R-:W-:-:S03]  /*10c80*/  MOV R86, 0x10cb0 ;  /* 0x00010cb000567802 */ /* 0x000fc60000000f00 */
[----:B------:R2:W-:Y:S04]  /*10c90*/  STL [R1+0x1680], R74 ;  /* 0x0016804a01007387 */ /* 0x0005e80000100800 */
[----:B-12--5:R-:W-:Y:S05]  /*10ca0*/  CALL.REL.NOINC `($_ZN7cutlass13device_kernelIN5flash19enable_sm80_to_sm89INS1_16FlashAttnBwdSm80INS1_25CollectiveMainloopBwdSm80ILi2ELi2EN4cute5tupleIJNS5_1CILi128EEES8_NS7_ILi64EEEEEENS_10bfloat16_tEfNS_4arch4Sm80ELb1ELb0ELb1ELb1ELb1ELb0ELb0ELb0ELi2ELi4ELi4ELi4ELb0EEENS1_21CollectiveEpilogueBwdISA_SB_SD_Li256ELb1ELb0ELi2EEENS1_25SingleTileBwdLPTSchedulerILb1ELi128ELb1EEEEEEEEEvNT_6ParamsE$_ZZN4cuteplIJiEJNS_1CILi0EEEiEEEDaRKNS_15ArithmeticTupleIJDpT_EEERKNS3_IJDpT0_EEEENKUlDpRKT_E_clIJiiEEEDaSH_) ;  /* 0x00000e5000007944 */ /* 0x026fea0003c00000 */
[----:B-----5:R-:W-:Y:S02]  /*10cb0*/  MOV R8, R2 ;  /* 0x0000000200087202 */ /* 0x020fe40000000f00 */
[----:B------:R-:W-:Y:S02]  /*10cc0*/  MOV R2, 0x10ce0 ;  /* 0x00010ce000027802 */ /* 0x000fe40000000f00 */
[----:B-1----:R-:W-:Y:S05]  /*10cd0*/  CALL.REL.NOINC `($_ZN7cutlass13device_kernelIN5flash19enable_sm80_to_sm89INS1_16FlashAttnBwdSm80INS1_25CollectiveMainloopBwdSm80ILi2ELi2EN4cute5tupleIJNS5_1CILi128EEES8_NS7_ILi64EEEEEENS_10bfloat16_tEfNS_4arch4Sm80ELb1ELb0ELb1ELb1ELb1ELb0ELb0ELb0ELi2ELi4ELi4ELi4ELb0EEENS1_21CollectiveEpilogueBwdISA_SB_SD_Li256ELb1ELb0ELi2EEENS1_25SingleTileBwdLPTSchedulerILb1ELi128ELb1EEEEEEEEEvNT_6ParamsE$_ZZN4cute19as_arithmetic_tupleINS_15ArithmeticTupleIJiiEEEEEDaRKT_ENKUlRKT_E_clIiEEDaS8_) ;  /* 0xffffd1c000007944 */ /* 0x002fea0003c3ffff */
[----:B------:R-:W-:Y:S01]  /*10ce0*/  IMAD.MOV.U32 R8, RZ, RZ, R3 ;  /* 0x000000ffff087224 */ /* 0x000fe200078e0003 */
[----:B------:R-:W-:Y:S02]  /*10cf0*/  MOV R10, R6 ;  /* 0x00000006000a7202 */ /* 0x000fe40000000f00 */
[----:B------:R-:W-:Y:S02]  /*10d00*/  MOV R2, 0x10d20 ;  /* 0x00010d2000027802 */ /* 0x000fe40000000f00 */
[----:B------:R-:W-:Y:S05]  /*10d10*/  CALL.REL.NOINC `($_ZN7cutlass13device_kernelIN5flash19enable_sm80_to_sm89INS1_16FlashAttnBwdSm80INS1_25CollectiveMainloopBwdSm80ILi2ELi2EN4cute5tupleIJNS5_1CILi128EEES8_NS7_ILi64EEEEEENS_10bfloat16_tEfNS_4arch4Sm80ELb1ELb0ELb1ELb1ELb1ELb0ELb0ELb0ELi2ELi4ELi4ELi4ELb0EEENS1_21CollectiveEpilogueBwdISA_SB_SD_Li256ELb1ELb0ELi2EEENS1_25SingleTileBwdLPTSchedulerILb1ELi128ELb1EEEEEEEEEvNT_6ParamsE$_ZZN4cute19as_arithmetic_tupleINS_15ArithmeticTupleIJiiEEEEEDaRKT_ENKUlRKT_E_clIiEEDaS8_) ;  /* 0xffffd18000007944 */ /* 0x000fea0003c3ffff */
[----:B------:R1:W-:Y:S01]  /*10d20*/  STL [R1+0x1680], R6 ;  /* 0x0016800601007387 */ /* 0x0003e20000100800 */
[----:B------:R-:W-:-:S03]  /*10d30*/  MOV R86, 0x10d50 ;  /* 0x00010d5000567802 */ /* 0x000fc60000000f00 */
[----:B-1----:R-:W-:Y:S05]  /*10d40*/  CALL.REL.NOINC `($_ZN7cutlass13device_kernelIN5flash19enable_sm80_to_sm89INS1_16FlashAttnBwdSm80INS1_25CollectiveMainloopBwdSm80ILi2ELi2EN4cute5tupleIJNS5_1CILi128EEES8_NS7_ILi64EEEEEENS_10bfloat16_tEfNS_4arch4Sm80ELb1ELb0ELb1ELb1ELb1ELb0ELb0ELb0ELi2ELi4ELi4ELi4ELb0EEENS1_21CollectiveEpilogueBwdISA_SB_SD_Li256ELb1ELb0ELi2EEENS1_25SingleTileBwdLPTSchedulerILb1ELi128ELb1EEEEEEEEEvNT_6ParamsE$_ZZN4cute19as_arithmetic_tupleINS_15ArithmeticTupleIJiiEEEEEDaRKT_ENKUlDpRKT_E_clIJiiEEEDaS9_) ;  /* 0xffffd0d000007944 */ /* 0x002fea0003c3ffff */
[----:B-----5:R-:W-:Y:S02]  /*10d50*/  MOV R6, R2 ;  /* 0x0000000200067202 */ /* 0x020fe40000000f00 */
[----:B------:R-:W-:Y:S02]  /*10d60*/  MOV R2, 0x10d80 ;  /* 0x00010d8000027802 */ /* 0x000fe40000000f00 */
[----:B-1----:R-:W-:Y:S05]  /*10d70*/  CALL.REL.NOINC `($_ZN7cutlass13device_kernelIN5flash19enable_sm80_to_sm89INS1_16FlashAttnBwdSm80INS1_25CollectiveMainloopBwdSm80ILi2ELi2EN4cute5tupleIJNS5_1CILi128EEES8_NS7_ILi64EEEEEENS_10bfloat16_tEfNS_4arch4Sm80ELb1ELb0ELb1ELb1ELb1ELb0ELb0ELb0ELi2ELi4ELi4ELi4ELb0EEENS1_21CollectiveEpilogueBwdISA_SB_SD_Li256ELb1ELb0ELi2EEENS1_25SingleTileBwdLPTSchedulerILb1ELi128ELb1EEEEEEEEEvNT_6ParamsE$_ZZN4cute14transform_leafINS_15ArithmeticTupleIJiiEEENS_8identityEEEDaRKT_OT0_ENKUlRKT_E_clIiEEDaSB_) ;  /* 0xffffcee000007944 */ /* 0x002fea0003c3ffff */
[----:B------:R-:W-:Y:S01]  /*10d80*/  IMAD.MOV.U32 R6, RZ, RZ, R3 ;  /* 0x000000ffff067224 */ /* 0x000fe200078e0003 */
[----:B------:R-:W-:Y:S02]  /*10d90*/  MOV R10, R8 ;  /* 0x00000008000a7202 */ /* 0x000fe40000000f00 */
[----:B------:R-:W-:-:S02]  /*10da0*/  MOV R2, 0x10dc0 ;  /* 0x00010dc000027802 */ /* 0x000fc40000000f00 */
[----:B------:R-:W-:Y:S05]  /*10db0*/  CALL.REL.NOINC `($_ZN7cutlass13device_kernelIN5flash19enable_sm80_to_sm89INS1_16FlashAttnBwdSm80INS1_25CollectiveMainloopBwdSm80ILi2ELi2EN4cute5tupleIJNS5_1CILi128EEES8_NS7_ILi64EEEEEENS_10bfloat16_tEfNS_4arch4Sm80ELb1ELb0ELb1ELb1ELb1ELb0ELb0ELb0ELi2ELi4ELi4ELi4ELb0EEENS1_21CollectiveEpilogueBwdISA_SB_SD_Li256ELb1ELb0ELi2EEENS1_25SingleTileBwdLPTSchedulerILb1ELi128ELb1EEEEEEEEEvNT_6ParamsE$_ZZN4cute14transform_leafINS_15ArithmeticTupleIJiiEEENS_8identityEEEDaRKT_OT0_ENKUlRKT_E_clIiEEDaSB_) ;  /* 0xffffcea000007944 */ /* 0x000fea0003c3ffff */
[----:B------:R1:W-:Y:S01]  /*10dc0*/  STL [R1+0x1680], R8 ;  /* 0x0016800801007387 */ /* 0x0003e20000100800 */
[----:B------:R-:W-:-:S03]  /*10dd0*/  MOV R6, 0x10df0 ;  /* 0x00010df000067802 */ /* 0x000fc60000000f00 */
[----:B-1----:R-:W-:Y:S05]  /*10de0*/  CALL.REL.NOINC `($_ZN7cutlass13device_kernelIN5flash19enable_sm80_to_sm89INS1_16FlashAttnBwdSm80INS1_25CollectiveMainloopBwdSm80ILi2ELi2EN4cute5tupleIJNS5_1CILi128EEES8_NS7_ILi64EEEEEENS_10bfloat16_tEfNS_4arch4Sm80ELb1ELb0ELb1ELb1ELb1ELb0ELb0ELb0ELi2ELi4ELi4ELi4ELb0EEENS1_21CollectiveEpilogueBwdISA_SB_SD_Li256ELb1ELb0ELi2EEENS1_25SingleTileBwdLPTSchedulerILb1ELi128ELb1EEEEEEEEEvNT_6ParamsE$_ZZN4cute9transformINS_15ArithmeticTupleIJiiEEEZNS_14transform_leafIS2_NS_8identityEEEDaRKT_OT0_EUlRKT_E_EEDaS7_S9_ENKUlDpSC_E_clIJiiEEEDaSE_) ;  /* 0x0000064000007944 */ /* 0x002fea0003c00000 */
[----:B------:R-:W-:Y:S02]  /*10df0*/  MOV R73, 0x0 ;  /* 0x0000000000497802 */ /* 0x000fe40000000f00 */
[----:B-----5:R-:W-:-:S02]  /*10e00*/  MOV R10, R2 ;  /* 0x00000002000a7202 */ /* 0x020fc40000000f00 */
[----:B------:R-:W-:Y:S01]  /*10e10*/  MOV R8, R3 ;  /* 0x0000000300087202 */ /* 0x000fe20000000f00 */
[----:B------:R-:W-:Y:S06]  /*10e20*/  RET.REL.NODEC R72 `(_ZN7cutlass13device_kernelIN5flash19enable_sm80_to_sm89INS1_16FlashAttnBwdSm80INS1_25CollectiveMainloopBwdSm80ILi2ELi2EN4cute5tupleIJNS5_1CILi128EEES8_NS7_ILi64EEEEEENS_10bfloat16_tEfNS_4arch4Sm80ELb1ELb0ELb1ELb1ELb1ELb0ELb0ELb0ELi2ELi4ELi4ELi4ELb0EEENS1_21CollectiveEpilogueBwdISA_SB_SD_Li256ELb1ELb0ELi2EEENS1_25SingleTileBwdLPTSchedulerILb1ELi128ELb1EEEEEEEEEvNT_6ParamsE) ;  /* 0xfffef1d048007950 */ /* 0x000fec0003c3ffff */
        .type           $_ZN7cutlass13device_kernelIN5flash19enable_sm80_to_sm89INS1_16FlashAttnBwdSm80INS1_25CollectiveMainloopBwdSm80ILi2ELi2EN4cute5tupleIJNS5_1CILi128EEES8_NS7_ILi64EEEEEENS_10bfloat16_tEfNS_4arch4Sm80ELb1ELb0ELb1ELb1ELb1ELb0ELb0ELb0ELi2ELi4ELi4ELi4ELb0EEENS1_21CollectiveEpilogueBwdISA_SB_SD_Li256ELb1ELb0ELi2EEENS1_25SingleTileBwdLPTSchedulerILb1ELi128ELb1EEEEEEEEEvNT_6ParamsE$_ZZN4cute7idx2crdINS_5tupleIJiiNS_1CILi0EEEEEENS1_IJNS1_IJNS2_ILi4EEENS2_ILi8EEEEEENS2_ILi2EEENS2_ILi1EEEEEEEEDaRKT_RKT0_ENKUlRKT_RKT0_E_clIiS8_EEDaSJ_SM_,@function
        .size           $_ZN7cutlass13device_kernelIN5flash19enable_sm80_to_sm89INS1_16FlashAttnBwdSm80INS1_25CollectiveMainloopBwdSm80ILi2ELi2EN4cute5tupleIJNS5_1CILi128EEES8_NS7_ILi64EEEEEENS_10bfloat16_tEfNS_4arch4Sm80ELb1ELb0ELb1ELb1ELb1ELb0ELb0ELb0ELi2ELi4ELi4ELi4ELb0EEENS1_21CollectiveEpilogueBwdISA_SB_SD_Li256ELb1ELb0ELi2EEENS1_25SingleTileBwdLPTSchedulerILb1ELi128ELb1EEEEEEEEEvNT_6ParamsE$_ZZN4cute7idx2crdINS_5tupleIJiiNS_1CILi0EEEEEENS1_IJNS1_IJNS2_ILi4EEENS2_ILi8EEEEEENS2_ILi2EEENS2_ILi1EEEEEEEEDaRKT_RKT0_ENKUlRKT_RKT0_E_clIiS8_EEDaSJ_SM_,($_ZN7cutlass13device_kernelIN5flash19enable_sm80_to_sm89INS1_16FlashAttnBwdSm80INS1_25CollectiveMainloopBwdSm80ILi2ELi2EN4cute5tupleIJNS5_1CILi128EEES8_NS7_ILi64EEEEEENS_10bfloat16_tEfNS_4arch4Sm80ELb1ELb0ELb1ELb1ELb1ELb0ELb0ELb0ELi2ELi4ELi4ELi4ELb0EEENS1_21CollectiveEpilogueBwdISA_SB_SD_Li256ELb1ELb0ELi2EEENS1_25SingleTileBwdLPTSchedulerILb1ELi128ELb1EEEEEEEEEvNT_6ParamsE$_ZZN4cute7idx2crdINS_5tupleIJiiNS_1CILi0EEEEEENS1_IJNS1_IJNS2_ILi4EEENS2_ILi8EEEEEES5_NS2_ILi1EEEEEEEEDaRKT_RKT0_ENKUlRKT_RKT0_E_clIiS5_EEDaSI_SL_ - $_ZN7cutlass13device_kernelIN5flash19enable_sm80_to_sm89INS1_16FlashAttnBwdSm80INS1_25CollectiveMainloopBwdSm80ILi2ELi2EN4cute5tupleIJNS5_1CILi128EEES8_NS7_ILi64EEEEEENS_10bfloat16_tEfNS_4arch4Sm80ELb1ELb0ELb1ELb1ELb1ELb0ELb0ELb0ELi2ELi4ELi4ELi4ELb0EEENS1_21CollectiveEpilogueBwdISA_SB_SD_Li256ELb1ELb0ELi2EEENS1_25SingleTileBwdLPTSchedulerILb1ELi128ELb1EEEEEEEEEvNT_6ParamsE$_ZZN4cute7idx2crdINS_5tupleIJiiNS_1CILi0EEEEEENS1_IJNS1_IJNS2_ILi4EEENS2_ILi8EEEEEENS2_ILi2EEENS2_ILi1EEEEEEEEDaRKT_RKT0_ENKUlRKT_RKT0_E_clIiS8_EEDaSJ_SM_)
$_ZN7cutlass13device_kernelIN5flash19enable_sm80_to_sm89INS1_16FlashAttnBwdSm80INS1_25CollectiveMainloopBwdSm80ILi2ELi2EN4cute5tupleIJNS5_1CILi128EEES8_NS7_ILi64EEEEEENS_10bfloat16_tEfNS_4arch4Sm80ELb1ELb0ELb1ELb1ELb1ELb0ELb0ELb0ELi2ELi4ELi4ELi4ELb0EEENS1_21CollectiveEpilogueBwdISA_SB_SD_Li256ELb1ELb0ELi2EEENS1_25SingleTileBwdLPTSchedulerILb1ELi128ELb1EEEEEEEEEvNT_6ParamsE$_ZZN4cute7idx2crdINS_5tupleIJiiNS_1CILi0EEEEEENS1_IJNS1_IJNS2_ILi4EEENS2_ILi8EEEEEENS2_ILi2EEENS2_ILi1EEEEEEEEDaRKT_RKT0_ENKUlRKT_RKT0_E_clIiS8_EEDaSJ_SM_:
[----:B------:R-:W-:Y:S02]  /*10e30*/  MOV R3, 0x0 ;  /* 0x0000000000037802 */ /* 0x000fe40000000f00 */
[----:B------:R-:W-:Y:S02]  /*10e40*/  MOV R6, R5 ;  /* 0x0000000500067202 */ /* 0x000fe40000000f00 */
[----:B------:R-:W-:Y:S05]  /*10e50*/  RET.REL.NODEC R2 `(_ZN7cutlass13device_kernelIN5flash19enable_sm80_to_sm89INS1_16FlashAttnBwdSm80INS1_25CollectiveMainloopBwdSm80ILi2ELi2EN4cute5tupleIJNS5_1CILi128EEES8_NS7_ILi64EEEEEENS_10bfloat16_tEfNS_4arch4Sm80ELb1ELb0ELb1ELb1ELb1ELb0ELb0ELb0ELi2ELi4ELi4ELi4ELb0EEENS1_21CollectiveEpilogueBwdISA_SB_SD_Li256ELb1ELb0ELi2EEENS1_25SingleTileBwdLPTSchedulerILb1ELi128ELb1EEEEEEEEEvNT_6ParamsE) ;  /* 0xfffef1a002007950 */ /* 0x000fea0003c3ffff */
        .type           $_ZN7cutlass13device_kernelIN5flash19enable_sm80_to_sm89INS1_16FlashAttnBwdSm80INS1_25CollectiveMainloopBwdSm80ILi2ELi2EN4cute5tupleIJNS5_1CILi128EEES8_NS7_ILi64EEEEEENS_10bfloat16_tEfNS_4arch4Sm80ELb1ELb0ELb1ELb1ELb1ELb0ELb0ELb0ELi2ELi4ELi4ELi4ELb0EEENS1_21CollectiveEpilogueBwdISA_SB_SD_Li256ELb1ELb0ELi2EEENS1_25SingleTileBwdLPTSchedulerILb1ELi128ELb1EEEEEEEEEvNT_6ParamsE$_ZZN4cute7idx2crdINS_5tupleIJiiNS_1CILi0EEEEEENS1_IJNS1_IJNS2_ILi4EEENS2_ILi8EEEEEES5_NS2_ILi1EEEEEEEEDaRKT_RKT0_ENKUlRKT_RKT0_E_clIiS5_EEDaSI_SL_,@function
        .size           $_ZN7cutlass13device_kernelIN5flash19enable_sm80_to_sm89INS1_16FlashAttnBwdSm80INS1_25CollectiveMainloopBwdSm80ILi2ELi2EN4cute5tupleIJNS5_1CILi128EEES8_NS7_ILi64EEEEEENS_10bfloat16_tEfNS_4arch4Sm80ELb1ELb0ELb1ELb1ELb1ELb0ELb0ELb0ELi2ELi4ELi4ELi4ELb0EEENS1_21CollectiveEpilogueBwdISA_SB_SD_Li256ELb1ELb0ELi2EEENS1_25SingleTileBwdLPTSchedulerILb1ELi128ELb1EEEEEEEEEvNT_6ParamsE$_ZZN4cute7idx2crdINS_5tupleIJiiNS_1CILi0EEEEEENS1_IJNS1_IJNS2_ILi4EEENS2_ILi8EEEEEES5_NS2_ILi1EEEEEEEEDaRKT_RKT0_ENKUlRKT_RKT0_E_clIiS5_EEDaSI_SL_,($_ZN7cutlass13device_kernelIN5flash19enable_sm80_to_sm89INS1_16FlashAttnBwdSm80INS1_25CollectiveMainloopBwdSm80ILi2ELi2EN4cute5tupleIJNS5_1CILi128EEES8_NS7_ILi64EEEEEENS_10bfloat16_tEfNS_4arch4Sm80ELb1ELb0ELb1ELb1ELb1ELb0ELb0ELb0ELi2ELi4ELi4ELi4ELb0EEENS1_21CollectiveEpilogueBwdISA_SB_SD_Li256ELb1ELb0ELi2EEENS1_25SingleTileBwdLPTSchedulerILb1ELi128ELb1EEEEEEEEEvNT_6ParamsE$_ZZN4cute7idx2crdINS_5tupleIJiiNS_1CILi0EEEEEENS1_IJNS1_IJNS2_ILi4EEENS2_ILi8EEEEEES5_NS2_ILi1EEEEEEEEDaRKT_RKT0_ENKUlRKT_RKT0_E_clIiS7_EEDaSI_SL_ - $_ZN7cutlass13device_kernelIN5flash19enable_sm80_to_sm89INS1_16FlashAttnBwdSm80INS1_25CollectiveMainloopBwdSm80ILi2ELi2EN4cute5tupleIJNS5_1CILi128EEES8_NS7_ILi64EEEEEENS_10bfloat16_tEfNS_4arch4Sm80ELb1ELb0ELb1ELb1ELb1ELb0ELb0ELb0ELi2ELi4ELi4ELi4ELb0EEENS1_21CollectiveEpilogueBwdISA_SB_SD_Li256ELb1ELb0ELi2EEENS1_25SingleTileBwdLPTSchedulerILb1ELi128ELb1EEEEEEEEEvNT_6ParamsE$_ZZN4cute7idx2crdINS_5tupleIJiiNS_1CILi0EEEEEENS1_IJNS1_IJNS2_ILi4EEENS2_ILi8EEEEEES5_NS2_ILi1EEEEEEEEDaRKT_RKT0_ENKUlRKT_RKT0_E_clIiS5_EEDaSI_SL_)
$_ZN7cutlass13device_kernelIN5flash19enable_sm80_to_sm89INS1_16FlashAttnBwdSm80INS1_25CollectiveMainloopBwdSm80ILi2ELi2EN4cute5tupleIJNS5_1CILi128EEES8_NS7_ILi64EEEEEENS_10bfloat16_tEfNS_4arch4Sm80ELb1ELb0ELb1ELb1ELb1ELb0ELb0ELb0ELi2ELi4ELi4ELi4ELb0EEENS1_21CollectiveEpilogueBwdISA_SB_SD_Li256ELb1ELb0ELi2EEENS1_25SingleTileBwdLPTSchedulerILb1ELi128ELb1EEEEEEEEEvNT_6ParamsE$_ZZN4cute7idx2crdINS_5tupleIJiiNS_1CILi0EEEEEENS1_IJNS1_IJNS2_ILi4EEENS2_ILi8EEEEEES5_NS2_ILi1EEEEEEEEDaRKT_RKT0_ENKUlRKT_RKT0_E_clIiS5_EEDaSI_SL_:
[----:B------:R-:W-:Y:S02]  /*10e60*/  MOV R3, 0x0 ;  /* 0x0000000000037802 */ /* 0x000fe40000000f00 */
[----:B------:R-:W-:Y:S02]  /*10e70*/  MOV R6, R5 ;  /* 0x0000000500067202 */ /* 0x000fe40000000f00 */
[----:B------:R-:W-:Y:S05]  /*10e80*/  RET.REL.NODEC R2 `(_ZN7cutlass13device_kernelIN5flash19enable_sm80_to_sm89INS1_16FlashAttnBwdSm80INS1_25CollectiveMainloopBwdSm80ILi2ELi2EN4cute5tupleIJNS5_1CILi128EEES8_NS7_ILi64EEEEEENS_10bfloat16_tEfNS_4arch4Sm80ELb1ELb0ELb1ELb1ELb1ELb0ELb0ELb0ELi2ELi4ELi4ELi4ELb0EEENS1_21CollectiveEpilogueBwdISA_SB_SD_Li256ELb1ELb0ELi2EEENS1_25SingleTileBwdLPTSchedulerILb1ELi128ELb1EEEEEEEEEvNT_6ParamsE) ;  /* 0xfffef17002007950 */ /* 0x000fea0003c3ffff */
        .type           $_ZN7cutlass13device_kernelIN5flash19enable_sm80_to_sm89INS1_16FlashAttnBwdSm80INS1_25CollectiveMainloopBwdSm80ILi2ELi2EN4cute5tupleIJNS5_1CILi128EEES8_NS7_ILi64EEEEEENS_10bfloat16_tEfNS_4arch4Sm80ELb1ELb0ELb1ELb1ELb1ELb0ELb0ELb0ELi2ELi4ELi4ELi4ELb0EEENS1_21CollectiveEpilogueBwdISA_SB_SD_Li256ELb1ELb0ELi2EEENS1_25SingleTileBwdLPTSchedulerILb1ELi128ELb1EEEEEEEEEvNT_6ParamsE$_ZZN4cute7idx2crdINS_5tupleIJiiNS_1CILi0EEEEEENS1_IJNS1_IJNS2_ILi4EEENS2_ILi8EEEEEES5_NS2_ILi1EEEEEEEEDaRKT_RKT0_ENKUlRKT_RKT0_E_clIiS7_EEDaSI_SL_,@function
        .size           $_ZN7cutlass13device_kernelIN5flash19enable_sm80_to_sm89INS1_16FlashAttnBwdSm80INS1_25CollectiveMainloopBwdSm80ILi2ELi2EN4cute5tupleIJNS5_1CILi128EEES8_NS7_ILi64EEEEEENS_10bfloat16_tEfNS_4arch4Sm80ELb1ELb0ELb1ELb1ELb1ELb0ELb0ELb0ELi2ELi4ELi4ELi4ELb0EEENS1_21CollectiveEpilogueBwdISA_SB_SD_Li256ELb1ELb0ELi2EEENS1_25SingleTileBwdLPTSchedulerILb1ELi128ELb1EEEEEEEEEvNT_6ParamsE$_ZZN4cute7idx2crdINS_5tupleIJiiNS_1CILi0EEEEEENS1_IJNS1_IJNS2_ILi4EEENS2_ILi8EEEEEES5_NS2_ILi1EEEEEEEEDaRKT_RKT0_ENKUlRKT_RKT0_E_clIiS7_EEDaSI_SL_,($_ZN7cutlass13device_kernelIN5flash19enable_sm80_to_sm89INS1_16FlashAttnBwdSm80INS1_25CollectiveMainloopBwdSm80ILi2ELi2EN4cute5tupleIJNS5_1CILi128EEES8_NS7_ILi64EEEEEENS_10bfloat16_tEfNS_4arch4Sm80ELb1ELb0ELb1ELb1ELb1ELb0ELb0ELb0ELi2ELi4ELi4ELi4ELb0EEENS1_21CollectiveEpilogueBwdISA_SB_SD_Li256ELb1ELb0ELi2EEENS1_25SingleTileBwdLPTSchedulerILb1ELi128ELb1EEEEEEEEEvNT_6ParamsE$_ZZN4cute7idx2crdIiNS_5tupleIJNS_1CILi32EEENS2_ILi4EEENS2_ILi2EEENS2_ILi1EEEEEENS1_IJS6_S3_NS2_ILi128EEENS2_ILi0EEEEEEEEDaRKT_RKT0_RKT1_ENKUlRKT_RKT0_E_clIS3_S6_EEDaSM_SP_ - $_ZN7cutlass13device_kernelIN5flash19enable_sm80_to_sm89INS1_16FlashAttnBwdSm80INS1_25CollectiveMainloopBwdSm80ILi2ELi2EN4cute5tupleIJNS5_1CILi128EEES8_NS7_ILi64EEEEEENS_10bfloat16_tEfNS_4arch4Sm80ELb1ELb0ELb1ELb1ELb1ELb0ELb0ELb0ELi2ELi4ELi4ELi4ELb0EEENS1_21CollectiveEpilogueBwdISA_SB_SD_Li256ELb1ELb0ELi2EEENS1_25SingleTileBwdLPTSchedulerILb1ELi128ELb1EEEEEEEEEvNT_6ParamsE$_ZZN4cute7idx2crdINS_5tupleIJiiNS_1CILi0EEEEEENS1_IJNS1_IJNS2_ILi4EEENS2_ILi8EEEEEES5_NS2_ILi1EEEEEEEEDaRKT_RKT0_ENKUlRKT_RKT0_E_clIiS7_EEDaSI_SL_)
$_ZN7cutlass13device_kernelIN5flash19enable_sm80_to_sm89INS1_16FlashAttnBwdSm80INS1_25CollectiveMainloopBwdSm80ILi2ELi2EN4cute5tupleIJNS5_1CILi128EEES8_NS7_ILi64EEEEEENS_10bfloat16_tEfNS_4arch4Sm80ELb1ELb0ELb1ELb1ELb1ELb0ELb0ELb0ELi2ELi4ELi4ELi4ELb0EEENS1_21CollectiveEpilogueBwdISA_SB_SD_Li256ELb1ELb0ELi2EEENS1_25SingleTileBwdLPTSchedulerILb1ELi128ELb1EEEEEEEEEvNT_6ParamsE$_ZZN4cute7idx2crdINS_5tupleIJiiNS_1CILi0EEEEEENS1_IJNS1_IJNS2_ILi4EEENS2_ILi8EEEEEES5_NS2_ILi1EEEEEEEEDaRKT_RKT0_ENKUlRKT_RKT0_E_clIiS7_EEDaSI_SL_:
        /* <DEDUP_REMOVED lines=62> */
[----:B-----5:R-:W-:Y:S01]  /*11270*/  IMAD.MOV.U32 R10, RZ, RZ, R2 ;  /* 0x000000ffff0a7224 */ /* 0x020fe200078e0002 */
[----:B------:R-:W-:Y:S01]  /*11280*/  MOV R2, R72 ;  /* 0x0000004800027202 */ /* 0x000fe20000000f00 */
[----:B------:R-:W-:Y:S01]  /*11290*/  IMAD.MOV.U32 R8, RZ, RZ, R3 ;  /* 0x000000ffff087224 */ /* 0x000fe200078e0003 */
[----:B------:R-:W-:-:S04]  /*112a0*/  MOV R3, 0x0 ;  /* 0x0000000000037802 */ /* 0x000fc80000000f00 */
[----:B------:R-:W-:Y:S05]  /*112b0*/  RET.REL.NODEC R2 `(_ZN7cutlass13device_kernelIN5flash19enable_sm80_to_sm89INS1_16FlashAttnBwdSm80INS1_25CollectiveMainloopBwdSm80ILi2ELi2EN4cute5tupleIJNS5_1CILi128EEES8_NS7_ILi64EEEEEENS_10bfloat16_tEfNS_4arch4Sm80ELb1ELb0ELb1ELb1ELb1ELb0ELb0ELb0ELi2ELi4ELi4ELi4ELb0EEENS1_21CollectiveEpilogueBwdISA_SB_SD_Li256ELb1ELb0ELi2EEENS1_25SingleTileBwdLPTSchedulerILb1ELi128ELb1EEEEEEEEEvNT_6ParamsE) ;  /* 0xfffeed4002007950 */ /* 0x000fea0003c3ffff */
        .type           $_ZN7cutlass13device_kernelIN5flash19enable_sm80_to_sm89INS1_16FlashAttnBwdSm80INS1_25CollectiveMainloopBwdSm80ILi2ELi2EN4cute5tupleIJNS5_1CILi128EEES8_NS7_ILi64EEEEEENS_10bfloat16_tEfNS_4arch4Sm80ELb1ELb0ELb1ELb1ELb1ELb0ELb0ELb0ELi2ELi4ELi4ELi4ELb0EEENS1_21CollectiveEpilogueBwdISA_SB_SD_Li256ELb1ELb0ELi2EEENS1_25SingleTileBwdLPTSchedulerILb1ELi128ELb1EEEEEEEEEvNT_6ParamsE$_ZZN4cute7idx2crdIiNS_5tupleIJNS_1CILi32EEENS2_ILi4EEENS2_ILi2EEENS2_ILi1EEEEEENS1_IJS6_S3_NS2_ILi128EEENS2_ILi0EEEEEEEEDaRKT_RKT0_RKT1_ENKUlRKT_RKT0_E_clIS3_S6_EEDaSM_SP_,@function
        .size           $_ZN7cutlass13device_kernelIN5flash19enable_sm80_to_sm89INS1_16FlashAttnBwdSm80INS1_25CollectiveMainloopBwdSm80ILi2ELi2EN4cute5tupleIJNS5_1CILi128EEES8_NS7_ILi64EEEEEENS_10bfloat16_tEfNS_4arch4Sm80ELb1ELb0ELb1ELb1ELb1ELb0ELb0ELb0ELi2ELi4ELi4ELi4ELb0EEENS1_21CollectiveEpilogueBwdISA_SB_SD_Li256ELb1ELb0ELi2EEENS1_25SingleTileBwdLPTSchedulerILb1ELi128ELb1EEEEEEEEEvNT_6ParamsE$_ZZN4cute7idx2crdIiNS_5tupleIJNS_1CILi32EEENS2_ILi4EEENS2_ILi2EEENS2_ILi1EEEEEENS1_IJS6_S3_NS2_ILi128EEENS2_ILi0EEEEEEEEDaRKT_RKT0_RKT1_ENKUlRKT_RKT0_E_clIS3_S6_EEDaSM_SP_,($_ZN7cutlass13device_kernelIN5flash19enable_sm80_to_sm89INS1_16FlashAttnBwdSm80INS1_25CollectiveMainloopBwdSm80ILi2ELi2EN4cute5tupleIJNS5_1CILi128EEES8_NS7_ILi64EEEEEENS_10bfloat16_tEfNS_4arch4Sm80ELb1ELb0ELb1ELb1ELb1ELb0ELb0ELb0ELi2ELi4ELi4ELi4ELb0EEENS1_21CollectiveEpilogueBwdISA_SB_SD_Li256ELb1ELb0ELi2EEENS1_25SingleTileBwdLPTSchedulerILb1ELi128ELb1EEEEEEEEEvNT_6ParamsE$_ZZN4cute7idx2crdIiNS_5tupleIJNS_1CILi32EEENS2_ILi4EEENS2_ILi2EEENS2_ILi1EEEEEENS1_IJS6_S3_NS2_ILi128EEENS2_ILi0EEEEEEEEDaRKT_RKT0_RKT1_ENKUlRKT_RKT0_E_clIS4_S3_EEDaSM_SP_ - $_ZN7cutlass13device_kernelIN5flash19enable_sm80_to_sm89INS1_16FlashAttnBwdSm80INS1_25CollectiveMainloopBwdSm80ILi2ELi2EN4cute5tupleIJNS5_1CILi128EEES8_NS7_ILi64EEEEEENS_10bfloat16_tEfNS_4arch4Sm80ELb1ELb0ELb1ELb1ELb1ELb0ELb0ELb0ELi2ELi4ELi4ELi4ELb0EEENS1_21CollectiveEpilogueBwdISA_SB_SD_Li256ELb1ELb0ELi2EEENS1_25SingleTileBwdLPTSchedulerILb1ELi128ELb1EEEEEEEEEvNT_6ParamsE$_ZZN4cute7idx2crdIiNS_5tupleIJNS_1CILi32EEENS2_ILi4EEENS2_ILi2EEENS2_ILi1EEEEEENS1_IJS6_S3_NS2_ILi128EEENS2_ILi0EEEEEEEEDaRKT_RKT0_RKT1_ENKUlRKT_RKT0_E_clIS3_S6_EEDaSM_SP_)
$_ZN7cutlass13device_kernelIN5flash19enable_sm80_to_sm89INS1_16FlashAttnBwdSm80INS1_25CollectiveMainloopBwdSm80ILi2ELi2EN4cute5tupleIJNS5_1CILi128EEES8_NS7_ILi64EEEEEENS_10bfloat16_tEfNS_4arch4Sm80ELb1ELb0ELb1ELb1ELb1ELb0ELb0ELb0ELi2ELi4ELi4ELi4ELb0EEENS1_21CollectiveEpilogueBwdISA_SB_SD_Li256ELb1ELb0ELi2EEENS1_25SingleTileBwdLPTSchedulerILb1ELi128ELb1EEEEEEEEEvNT_6ParamsE$_ZZN4cute7idx2crdIiNS_5tupleIJNS_1CILi32EEENS2_ILi4EEENS2_ILi2EEENS2_ILi1EEEEEENS1_IJS6_S3_NS2_ILi128EEENS2_ILi0EEEEEEEEDaRKT_RKT0_RKT1_ENKUlRKT_RKT0_E_clIS3_S6_EEDaSM_SP_:
[----:B------:R-:W-:Y:S01]  /*112c0*/  SHF.R.S32.HI R3, RZ, 0x1f, R2 ;  /* 0x0000001fff037819 */ /* 0x000fe20000011402 */
[----:B------:R-:W-:-:S03]  /*112d0*/  IMAD.MOV.U32 R5, RZ, RZ, 0x0 ;  /* 0x00000000ff057424 */ /* 0x000fc600078e00ff */
[----:B------:R-:W-:-:S04]  /*112e0*/  LEA.HI R3, R3, R2, RZ, 0x5 ;  /* 0x0000000203037211 */ /* 0x000fc800078f28ff */
[----:B------:R-:W-:-:S05]  /*112f0*/  LOP3.LUT R3, R3, 0xffffffe0, RZ, 0xc0, !PT ;  /* 0xffffffe003037812 */ /* 0x000fca00078ec0ff */
[----:B------:R-:W-:Y:S01]  /*11300*/  IMAD.IADD R8, R2, 0x1, -R3 ;  /* 0x0000000102087824 */ /* 0x000fe200078e0a03 */
[----:B------:R-:W-:Y:S06]  /*11310*/  RET.REL.NODEC R4 `(_ZN7cutlass13device_kernelIN5flash19enable_sm80_to_sm89INS1_16FlashAttnBwdSm80INS1_25CollectiveMainloopBwdSm80ILi2ELi2EN4cute5tupleIJNS5_1CILi128EEES8_NS7_ILi64EEEEEENS_10bfloat16_tEfNS_4arch4Sm80ELb1ELb0ELb1ELb1ELb1ELb0ELb0ELb0ELi2ELi4ELi4ELi4ELb0EEENS1_21CollectiveEpilogueBwdISA_SB_SD_Li256ELb1ELb0ELi2EEENS1_25SingleTileBwdLPTSchedulerILb1ELi128ELb1EEEEEEEEEvNT_6ParamsE) ;  /* 0xfffeece004007950 */ /* 0x000fec0003c3ffff */
        .type           $_ZN7cutlass13device_kernelIN5flash19enable_sm80_to_sm89INS1_16FlashAttnBwdSm80INS1_25CollectiveMainloopBwdSm80ILi2ELi2EN4cute5tupleIJNS5_1CILi128EEES8_NS7_ILi64EEEEEENS_10bfloat16_tEfNS_4arch4Sm80ELb1ELb0ELb1ELb1ELb1ELb0ELb0ELb0ELi2ELi4ELi4ELi4ELb0EEENS1_21CollectiveEpilogueBwdISA_SB_SD_Li256ELb1ELb0ELi2EEENS1_25SingleTileBwdLPTSchedulerILb1ELi128ELb1EEEEEEEEEvNT_6ParamsE$_ZZN4cute7idx2crdIiNS_5tupleIJNS_1CILi32EEENS2_ILi4EEENS2_ILi2EEENS2_ILi1EEEEEENS1_IJS6_S3_NS2_ILi128EEENS2_ILi0EEEEEEEEDaRKT_RKT0_RKT1_ENKUlRKT_RKT0_E_clIS4_S3_EEDaSM_SP_,@function
        .size           $_ZN7cutlass13device_kernelIN5flash19enable_sm80_to_sm89INS1_16FlashAttnBwdSm80INS1_25CollectiveMainloopBwdSm80ILi2ELi2EN4cute5tupleIJNS5_1CILi128EEES8_NS7_ILi64EEEEEENS_10bfloat16_tEfNS_4arch4Sm80ELb1ELb0ELb1ELb1ELb1ELb0ELb0ELb0ELi2ELi4ELi4ELi4ELb0EEENS1_21CollectiveEpilogueBwdISA_SB_SD_Li256ELb1ELb0ELi2EEENS1_25SingleTileBwdLPTSchedulerILb1ELi128ELb1EEEEEEEEEvNT_6ParamsE$_ZZN4cute7idx2crdIiNS_5tupleIJNS_1CILi32EEENS2_ILi4EEENS2_ILi2EEENS2_ILi1EEEEEENS1_IJS6_S3_NS2_ILi128EEENS2_ILi0EEEEEEEEDaRKT_RKT0_RKT1_ENKUlRKT_RKT0_E_clIS4_S3_EEDaSM_SP_,($_ZN7cutlass13device_kernelIN5flash19enable_sm80_to_sm89INS1_16FlashAttnBwdSm80INS1_25CollectiveMainloopBwdSm80ILi2ELi2EN4cute5tupleIJNS5_1CILi128EEES8_NS7_ILi64EEEEEENS_10bfloat16_tEfNS_4arch4Sm80ELb1ELb0ELb1ELb1ELb1ELb0ELb0ELb0ELi2ELi4ELi4ELi4ELb0EEENS1_21CollectiveEpilogueBwdISA_SB_SD_Li256ELb1ELb0ELi2EEENS1_25SingleTileBwdLPTSchedulerILb1ELi128ELb1EEEEEEEEEvNT_6ParamsE$_ZZN4cute7idx2crdIiNS_5tupleIJNS_1CILi32EEENS2_ILi4EEENS2_ILi2EEENS2_ILi1EEEEEENS1_IJS6_S3_NS2_ILi128EEENS2_ILi0EEEEEEEEDaRKT_RKT0_RKT1_ENKUlRKT_RKT0_E_clIS5_S8_EEDaSM_SP_ - $_ZN7cutlass13device_kernelIN5flash19enable_sm80_to_sm89INS1_16FlashAttnBwdSm80INS1_25CollectiveMainloopBwdSm80ILi2ELi2EN4cute5tupleIJNS5_1CILi128EEES8_NS7_ILi64EEEEEENS_10bfloat16_tEfNS_4arch4Sm80ELb1ELb0ELb1ELb1ELb1ELb0ELb0ELb0ELi2ELi4ELi4ELi4ELb0EEENS1_21CollectiveEpilogueBwdISA_SB_SD_Li256ELb1ELb0ELi2EEENS1_25SingleTileBwdLPTSchedulerILb1ELi128ELb1EEEEEEEEEvNT_6ParamsE$_ZZN4cute7idx2crdIiNS_5tupleIJNS_1CILi32EEENS2_ILi4EEENS2_ILi2EEENS2_ILi1EEEEEENS1_IJS6_S3_NS2_ILi128EEENS2_ILi0EEEEEEEEDaRKT_RKT0_RKT1_ENKUlRKT_RKT0_E_clIS4_S3_EEDaSM_SP_)
$_ZN7cutlass13device_kernelIN5flash19enable_sm80_to_sm89INS1_16FlashAttnBwdSm80INS1_25CollectiveMainloopBwdSm80ILi2ELi2EN4cute5tupleIJNS5_1CILi128EEES8_NS7_ILi64EEEEEENS_10bfloat16_tEfNS_4arch4Sm80ELb1ELb0ELb1ELb1ELb1ELb0ELb0ELb0ELi2ELi4ELi4ELi4ELb0EEENS1_21CollectiveEpilogueBwdISA_SB_SD_Li256ELb1ELb0ELi2EEENS1_25SingleTileBwdLPTSchedulerILb1ELi128ELb1EEEEEEEEEvNT_6ParamsE$_ZZN4cute7idx2crdIiNS_5tupleIJNS_1CILi32EEENS2_ILi4EEENS2_ILi2EEENS2_ILi1EEEEEENS1_IJS6_S3_NS2_ILi128EEENS2_ILi0EEEEEEEEDaRKT_RKT0_RKT1_ENKUlRKT_RKT0_E_clIS4_S3_EEDaSM_SP_:
        /* <DEDUP_REMOVED lines=8> */
[----:B------:R-:W-:Y:S06]  /*113a0*/  RET.REL.NODEC R4 `(_ZN7cutlass13device_kernelIN5flash19enable_sm80_to_sm89INS1_16FlashAttnBwdSm80INS1_25CollectiveMainloopBwdSm80ILi2ELi2EN4cute5tupleIJNS5_1CILi128EEES8_NS7_ILi64EEEEEENS_10bfloat16_tEfNS_4arch4Sm80ELb1ELb0ELb1ELb1ELb1ELb0ELb0ELb0ELi2ELi4ELi4ELi4ELb0EEENS1_21CollectiveEpilogueBwdISA_SB_SD_Li256ELb1ELb0ELi2EEENS1_25SingleTileBwdLPTSchedulerILb1ELi128ELb1EEEEEEEEEvNT_6ParamsE) ;  /* 0xfffeec5004007950 */ /* 0x000fec0003c3ffff */
        .type           $_ZN7cutlass13device_kernelIN5flash19enable_sm80_to_sm89INS1_16FlashAttnBwdSm80INS1_25CollectiveMainloopBwdSm80ILi2ELi2EN4cute5tupleIJNS5_1CILi128EEES8_NS7_ILi64EEEEEENS_10bfloat16_tEfNS_4arch4Sm80ELb1ELb0ELb1ELb1ELb1ELb0ELb0ELb0ELi2ELi4ELi4ELi4ELb0EEENS1_21CollectiveEpilogueBwdISA_SB_SD_Li256ELb1ELb0ELi2EEENS1_25SingleTileBwdLPTSchedulerILb1ELi128ELb1EEEEEEEEEvNT_6ParamsE$_ZZN4cute7idx2crdIiNS_5tupleIJNS_1CILi32EEENS2_ILi4EEENS2_ILi2EEENS2_ILi1EEEEEENS1_IJS6_S3_NS2_ILi128EEENS2_ILi0EEEEEEEEDaRKT_RKT0_RKT1_ENKUlRKT_RKT0_E_clIS5_S8_EEDaSM_SP_,@function
        .size           $_ZN7cutlass13device_kernelIN5flash19enable_sm80_to_sm89INS1_16FlashAttnBwdSm80INS1_25CollectiveMainloopBwdSm80ILi2ELi2EN4cute5tupleIJNS5_1CILi128EEES8_NS7_ILi64EEEEEENS_10bfloat16_tEfNS_4arch4Sm80ELb1ELb0ELb1ELb1ELb1ELb0ELb0ELb0ELi2ELi4ELi4ELi4ELb0EEENS1_21CollectiveEpilogueBwdISA_SB_SD_Li256ELb1ELb0ELi2EEENS1_25SingleTileBwdLPTSchedulerILb1ELi128ELb1EEEEEEEEEvNT_6ParamsE$_ZZN4cute7idx2crdIiNS_5tupleIJNS_1CILi32EEENS2_ILi4EEENS2_ILi2EEENS2_ILi1EEEEEENS1_IJS6_S3_NS2_ILi128EEENS2_ILi0EEEEEEEEDaRKT_RKT0_RKT1_ENKUlRKT_RKT0_E_clIS5_S8_EEDaSM_SP_,($_ZN7cutlass13device_kernelIN5flash19enable_sm80_to_sm89INS1_16FlashAttnBwdSm80INS1_25CollectiveMainloopBwdSm80ILi2ELi2EN4cute5tupleIJNS5_1CILi128EEES8_NS7_ILi64EEEEEENS_10bfloat16_tEfNS_4arch4Sm80ELb1ELb0ELb1ELb1ELb1ELb0ELb0ELb0ELi2ELi4ELi4ELi4ELb0EEENS1_21CollectiveEpilogueBwdISA_SB_SD_Li256ELb1ELb0ELi2EEENS1_25SingleTileBwdLPTSchedulerILb1ELi128ELb1EEEEEEEEEvNT_6ParamsE$_ZZN4cute9transformINS_15ArithmeticTupleIJiiEEEZNS_14transform_leafIS2_NS_8identityEEEDaRKT_OT0_EUlRKT_E_EEDaS7_S9_ENKUlDpSC_E_clIJiiEEEDaSE_ - $_ZN7cutlass13device_kernelIN5flash19enable_sm80_to_sm89INS1_16FlashAttnBwdSm80INS1_25CollectiveMainloopBwdSm80ILi2ELi2EN4cute5tupleIJNS5_1CILi128EEES8_NS7_ILi64EEEEEENS_10bfloat16_tEfNS_4arch4Sm80ELb1ELb0ELb1ELb1ELb1ELb0ELb0ELb0ELi2ELi4ELi4ELi4ELb0EEENS1_21CollectiveEpilogueBwdISA_SB_SD_Li256ELb1ELb0ELi2EEENS1_25SingleTileBwdLPTSchedulerILb1ELi128ELb1EEEEEEEEEvNT_6ParamsE$_ZZN4cute7idx2crdIiNS_5tupleIJNS_1CILi32EEENS2_ILi4EEENS2_ILi2EEENS2_ILi1EEEEEENS1_IJS6_S3_NS2_ILi128EEENS2_ILi0EEEEEEEEDaRKT_RKT0_RKT1_ENKUlRKT_RKT0_E_clIS5_S8_EEDaSM_SP_)
$_ZN7cutlass13device_kernelIN5flash19enable_sm80_to_sm89INS1_16FlashAttnBwdSm80INS1_25CollectiveMainloopBwdSm80ILi2ELi2EN4cute5tupleIJNS5_1CILi128EEES8_NS7_ILi64EEEEEENS_10bfloat16_tEfNS_4arch4Sm80ELb1ELb0ELb1ELb1ELb1ELb0ELb0ELb0ELi2ELi4ELi4ELi4ELb0EEENS1_21CollectiveEpilogueBwdISA_SB_SD_Li256ELb1ELb0ELi2EEENS1_25SingleTileBwdLPTSchedulerILb1ELi128ELb1EEEEEEEEEvNT_6ParamsE$_ZZN4cute7idx2crdIiNS_5tupleIJNS_1CILi32EEENS2_ILi4EEENS2_ILi2EEENS2_ILi1EEEEEENS1_IJS6_S3_NS2_ILi128EEENS2_ILi0EEEEEEEEDaRKT_RKT0_RKT1_ENKUlRKT_RKT0_E_clIS5_S8_EEDaSM_SP_:
[----:B------:R-:W-:Y:S01]  /*113b0*/  SHF.R.S32.HI R3, RZ, 0x1f, R2 ;  /* 0x0000001fff037819 */ /* 0x000fe20000011402 */
[----:B------:R-:W-:-:S03]  /*113c0*/  IMAD.MOV.U32 R5, RZ, RZ, 0x0 ;  /* 0x00000000ff057424 */ /* 0x000fc600078e00ff */
[----:B------:R-:W-:-:S04]  /*113d0*/  LEA.HI R2, R3, R2, RZ, 0x7 ;  /* 0x0000000203027211 */ /* 0x000fc800078f38ff */
[----:B------:R-:W-:-:S04]  /*113e0*/  SHF.R.S32.HI R3, RZ, 0x7, R2 ;  /* 0x00000007ff037819 */ /* 0x000fc80000011402 */
[----:B------:R-:W-:-:S04]  /*113f0*/  LEA.HI R2, R2, R3, RZ, 0x1 ;  /* 0x0000000302027211 */ /* 0x000fc800078f08ff */
[----:B------:R-:W-:-:S05]  /*11400*/  LOP3.LUT R2, R2, 0xfffffffe, RZ, 0xc0, !PT ;  /* 0xfffffffe02027812 */ /* 0x000fca00078ec0ff */
[----:B------:R-:W-:Y:S01]  /*11410*/  IMAD.IADD R2, R3, 0x1, -R2 ;  /* 0x0000000103027824 */ /* 0x000fe200078e0a02 */
[----:B------:R-:W-:Y:S06]  /*11420*/  RET.REL.NODEC R4 `(_ZN7cutlass13device_kernelIN5flash19enable_sm80_to_sm89INS1_16FlashAttnBwdSm80INS1_25CollectiveMainloopBwdSm80ILi2ELi2EN4cute5tupleIJNS5_1CILi128EEES8_NS7_ILi64EEEEEENS_10bfloat16_tEfNS_4arch4Sm80ELb1ELb0ELb1ELb1ELb1ELb0ELb0ELb0ELi2ELi4ELi4ELi4ELb0EEENS1_21CollectiveEpilogueBwdISA_SB_SD_Li256ELb1ELb0ELi2EEENS1_25SingleTileBwdLPTSchedulerILb1ELi128ELb1EEEEEEEEEvNT_6ParamsE) ;  /* 0xfffeebd004007950 */ /* 0x000fec0003c3ffff */
        .type           $_ZN7cutlass13device_kernelIN5flash19enable_sm80_to_sm89INS1_16FlashAttnBwdSm80INS1_25CollectiveMainloopBwdSm80ILi2ELi2EN4cute5tupleIJNS5_1CILi128EEES8_NS7_ILi64EEEEEENS_10bfloat16_tEfNS_4arch4Sm80ELb1ELb0ELb1ELb1ELb1ELb0ELb0ELb0ELi2ELi4ELi4ELi4ELb0EEENS1_21CollectiveEpilogueBwdISA_SB_SD_Li256ELb1ELb0ELi2EEENS1_25SingleTileBwdLPTSchedulerILb1ELi128ELb1EEEEEEEEEvNT_6ParamsE$_ZZN4cute9transformINS_15ArithmeticTupleIJiiEEEZNS_14transform_leafIS2_NS_8identityEEEDaRKT_OT0_EUlRKT_E_EEDaS7_S9_ENKUlDpSC_E_clIJiiEEEDaSE_,@function
        .size           $_ZN7cutlass13device_kernelIN5flash19enable_sm80_to_sm89INS1_16FlashAttnBwdSm80INS1_25CollectiveMainloopBwdSm80ILi2ELi2EN4cute5tupleIJNS5_1CILi128EEES8_NS7_ILi64EEEEEENS_10bfloat16_tEfNS_4arch4Sm80ELb1ELb0ELb1ELb1ELb1ELb0ELb0ELb0ELi2ELi4ELi4ELi4ELb0EEENS1_21CollectiveEpilogueBwdISA_SB_SD_Li256ELb1ELb0ELi2EEENS1_25SingleTileBwdLPTSchedulerILb1ELi128ELb1EEEEEEEEEvNT_6ParamsE$_ZZN4cute9transformINS_15ArithmeticTupleIJiiEEEZNS_14transform_leafIS2_NS_8identityEEEDaRKT_OT0_EUlRKT_E_EEDaS7_S9_ENKUlDpSC_E_clIJiiEEEDaSE_,($_ZN7cutlass13device_kernelIN5flash19enable_sm80_to_sm89INS1_16FlashAttnBwdSm80INS1_25CollectiveMainloopBwdSm80ILi2ELi2EN4cute5tupleIJNS5_1CILi128EEES8_NS7_ILi64EEEEEENS_10bfloat16_tEfNS_4arch4Sm80ELb1ELb0ELb1ELb1ELb1ELb0ELb0ELb0ELi2ELi4ELi4ELi4ELb0EEENS1_21CollectiveEpilogueBwdISA_SB_SD_Li256ELb1ELb0ELi2EEENS1_25SingleTileBwdLPTSchedulerILb1ELi128ELb1EEEEEEEEEvNT_6ParamsE$_ZZN4cute9transformINS_5tupleIJNS_1CILi32EEENS2_ILi4EEENS2_ILi2EEENS2_ILi1EEEEEENS1_IJS6_S3_NS2_ILi128EEENS2_ILi0EEEEEEZNS_7idx2crdIiS7_SA_EEDaRKT_RKT0_RKT1_EUlRKT_RKT0_E_EEDaSE_SH_OSI_ENKUlDpSN_E_clIJiiiS9_EEEDaST_ - $_ZN7cutlass13device_kernelIN5flash19enable_sm80_to_sm89INS1_16FlashAttnBwdSm80INS1_25CollectiveMainloopBwdSm80ILi2ELi2EN4cute5tupleIJNS5_1CILi128EEES8_NS7_ILi64EEEEEENS_10bfloat16_tEfNS_4arch4Sm80ELb1ELb0ELb1ELb1ELb1ELb0ELb0ELb0ELi2ELi4ELi4ELi4ELb0EEENS1_21CollectiveEpilogueBwdISA_SB_SD_Li256ELb1ELb0ELi2EEENS1_25SingleTileBwdLPTSchedulerILb1ELi128ELb1EEEEEEEEEvNT_6ParamsE$_ZZN4cute9transformINS_15ArithmeticTupleIJiiEEEZNS_14transform_leafIS2_NS_8identityEEEDaRKT_OT0_EUlRKT_E_EEDaS7_S9_ENKUlDpSC_E_clIJiiEEEDaSE_)
$_ZN7cutlass13device_kernelIN5flash19enable_sm80_to_sm89INS1_16FlashAttnBwdSm80INS1_25CollectiveMainloopBwdSm80ILi2ELi2EN4cute5tupleIJNS5_1CILi128EEES8_NS7_ILi64EEEEEENS_10bfloat16_tEfNS_4arch4Sm80ELb1ELb0ELb1ELb1ELb1ELb0ELb0ELb0ELi2ELi4ELi4ELi4ELb0EEENS1_21CollectiveEpilogueBwdISA_SB_SD_Li256ELb1ELb0ELi2EEENS1_25SingleTileBwdLPTSchedulerILb1ELi128ELb1EEEEEEEEEvNT_6ParamsE$_ZZN4cute9transformINS_15ArithmeticTupleIJiiEEEZNS_14transform_leafIS2_NS_8identityEEEDaRKT_OT0_EUlRKT_E_EEDaS7_S9_ENKUlDpSC_E_clIJiiEEEDaSE_:
[----:B------:R-:W-:Y:S01]  /*11430*/  IADD3 R3, R1, 0x1688, RZ ;  /* 0x0000168801037810 */ /* 0x000fe20007ffe0ff */
[----:B------:R-:W-:Y:S01]  /*11440*/  IMAD.MOV.U32 R2, RZ, RZ, R11 ;  /* 0x000000ffff027224 */ /* 0x000fe200078e000b */
[----:B------:R-:W-:Y:S02]  /*11450*/  MOV R8, 0x11480 ;  /* 0x0001148000087802 */ /* 0x000fe40000000f00 */
[----:B------:R-:W-:Y:S02]  /*11460*/  IADD3 R3, R3, c[0x0][0x20], RZ ;  /* 0x0000080003037a10 */ /* 0x000fe40007ffe0ff */
[----:B------:R-:W-:Y:S05]  /*11470*/  CALL.REL.NOINC `($_ZN7cutlass13device_kernelIN5flash19enable_sm80_to_sm89INS1_16FlashAttnBwdSm80INS1_25CollectiveMainloopBwdSm80ILi2ELi2EN4cute5tupleIJNS5_1CILi128EEES8_NS7_ILi64EEEEEENS_10bfloat16_tEfNS_4arch4Sm80ELb1ELb0ELb1ELb1ELb1ELb0ELb0ELb0ELi2ELi4ELi4ELi4ELb0EEENS1_21CollectiveEpilogueBwdISA_SB_SD_Li256ELb1ELb0ELi2EEENS1_25SingleTileBwdLPTSchedulerILb1ELi128ELb1EEEEEEEEEvNT_6ParamsE$_ZN4cute3eso3ESOILb0ELb0EJiiEEC2ERKiS4_) ;  /* 0xffff6f4000007944 */ /* 0x000fea0003c3ffff */
[----:B-1----:R1:W5:Y:S01]  /*11480*/  LDL.64 R2, [R1+0x1688] ;  /* 0x0016880001027983 */ /* 0x0023620000100a00 */
[----:B------:R-:W-:Y:S02]  /*11490*/  MOV R8, R6 ;  /* 0x0000000600087202 */ /* 0x000fe40000000f00 */
[----:B------:R-:W-:-:S04]  /*114a0*/  MOV R9, 0x0 ;  /* 0x0000000000097802 */ /* 0x000fc80000000f00 */
[----:B------:R-:W-:Y:S05]  /*114b0*/  RET.REL.NODEC R8 `(_ZN7cutlass13device_kernelIN5flash19enable_sm80_to_sm89INS1_16FlashAttnBwdSm80INS1_25CollectiveMainloopBwdSm80ILi2ELi2EN4cute5tupleIJNS5_1CILi128EEES8_NS7_ILi64EEEEEENS_10bfloat16_tEfNS_4arch4Sm80ELb1ELb0ELb1ELb1ELb1ELb0ELb0ELb0ELi2ELi4ELi4ELi4ELb0EEENS1_21CollectiveEpilogueBwdISA_SB_SD_Li256ELb1ELb0ELi2EEENS1_25SingleTileBwdLPTSchedulerILb1ELi128ELb1EEEEEEEEEvNT_6ParamsE) ;  /* 0xfffeeb4008007950 */ /* 0x000fea0003c3ffff */
        .type           $_ZN7cutlass13device_kernelIN5flash19enable_sm80_to_sm89INS1_16FlashAttnBwdSm80INS1_25CollectiveMainloopBwdSm80ILi2ELi2EN4cute5tupleIJNS5_1CILi128EEES8_NS7_ILi64EEEEEENS_10bfloat16_tEfNS_4arch4Sm80ELb1ELb0ELb1ELb1ELb1ELb0ELb0ELb0ELi2ELi4ELi4ELi4ELb0EEENS1_21CollectiveEpilogueBwdISA_SB_SD_Li256ELb1ELb0ELi2EEENS1_25SingleTileBwdLPTSchedulerILb1ELi128ELb1EEEEEEEEEvNT_6ParamsE$_ZZN4cute9transformINS_5tupleIJNS_1CILi32EEENS2_ILi4EEENS2_ILi2EEENS2_ILi1EEEEEENS1_IJS6_S3_NS2_ILi128EEENS2_ILi0EEEEEEZNS_7idx2crdIiS7_SA_EEDaRKT_RKT0_RKT1_EUlRKT_RKT0_E_EEDaSE_SH_OSI_ENKUlDpSN_E_clIJiiiS9_EEEDaST_,@function
        .size           $_ZN7cutlass13device_kernelIN5flash19enable_sm80_to_sm89INS1_16FlashAttnBwdSm80INS1_25CollectiveMainloopBwdSm80ILi2ELi2EN4cute5tupleIJNS5_1CILi128EEES8_NS7_ILi64EEEEEENS_10bfloat16_tEfNS_4arch4Sm80ELb1ELb0ELb1ELb1ELb1ELb0ELb0ELb0ELi2ELi4ELi4ELi4ELb0EEENS1_21CollectiveEpilogueBwdISA_SB_SD_Li256ELb1ELb0ELi2EEENS1_25SingleTileBwdLPTSchedulerILb1ELi128ELb1EEEEEEEEEvNT_6ParamsE$_ZZN4cute9transformINS_5tupleIJNS_1CILi32EEENS2_ILi4EEENS2_ILi2EEENS2_ILi1EEEEEENS1_IJS6_S3_NS2_ILi128EEENS2_ILi0EEEEEEZNS_7idx2crdIiS7_SA_EEDaRKT_RKT0_RKT1_EUlRKT_RKT0_E_EEDaSE_SH_OSI_ENKUlDpSN_E_clIJiiiS9_EEEDaST_,($_ZN7cutlass13device_kernelIN5flash19enable_sm80_to_sm89INS1_16FlashAttnBwdSm80INS1_25CollectiveMainloopBwdSm80ILi2ELi2EN4cute5tupleIJNS5_1CILi128EEES8_NS7_ILi64EEEEEENS_10bfloat16_tEfNS_4arch4Sm80ELb1ELb0ELb1ELb1ELb1ELb0ELb0ELb0ELi2ELi4ELi4ELi4ELb0EEENS1_21CollectiveEpilogueBwdISA_SB_SD_Li256ELb1ELb0ELi2EEENS1_25SingleTileBwdLPTSchedulerILb1ELi128ELb1EEEEEEEEEvNT_6ParamsE$_ZZN4cute9transformINS_5tupleIJiiNS_1CILi0EEEEEENS1_IJNS1_IJNS2_ILi4EEENS2_ILi8EEEEEENS2_ILi2EEENS2_ILi1EEEEEEZNS_7idx2crdIS4_SA_EEDaRKT_RKT0_EUlRKT_RKT0_E_EEDaSE_SH_OT1_ENKUlDpSK_E_clIJNS1_IJiiEEEiS3_EEEDaSR_ - $_ZN7cutlass13device_kernelIN5flash19enable_sm80_to_sm89INS1_16FlashAttnBwdSm80INS1_25CollectiveMainloopBwdSm80ILi2ELi2EN4cute5tupleIJNS5_1CILi128EEES8_NS7_ILi64EEEEEENS_10bfloat16_tEfNS_4arch4Sm80ELb1ELb0ELb1ELb1ELb1ELb0ELb0ELb0ELi2ELi4ELi4ELi4ELb0EEENS1_21CollectiveEpilogueBwdISA_SB_SD_Li256ELb1ELb0ELi2EEENS1_25SingleTileBwdLPTSchedulerILb1ELi128ELb1EEEEEEEEEvNT_6ParamsE$_ZZN4cute9transformINS_5tupleIJNS_1CILi32EEENS2_ILi4EEENS2_ILi2EEENS2_ILi1EEEEEENS1_IJS6_S3_NS2_ILi128EEENS2_ILi0EEEEEEZNS_7idx2crdIiS7_SA_EEDaRKT_RKT0_RKT1_EUlRKT_RKT0_E_EEDaSE_SH_OSI_ENKUlDpSN_E_clIJiiiS9_EEEDaST_)
$_ZN7cutlass13device_kernelIN5flash19enable_sm80_to_sm89INS1_16FlashAttnBwdSm80INS1_25CollectiveMainloopBwdSm80ILi2ELi2EN4cute5tupleIJNS5_1CILi128EEES8_NS7_ILi64EEEEEENS_10bfloat16_tEfNS_4arch4Sm80ELb1ELb0ELb1ELb1ELb1ELb0ELb0ELb0ELi2ELi4ELi4ELi4ELb0EEENS1_21CollectiveEpilogueBwdISA_SB_SD_Li256ELb1ELb0ELi2EEENS1_25SingleTileBwdLPTSchedulerILb1ELi128ELb1EEEEEEEEEvNT_6ParamsE$_ZZN4cute9transformINS_5tupleIJNS_1CILi32EEENS2_ILi4EEENS2_ILi2EEENS2_ILi1EEEEEENS1_IJS6_S3_NS2_ILi128EEENS2_ILi0EEEEEEZNS_7idx2crdIiS7_SA_EEDaRKT_RKT0_RKT1_EUlRKT_RKT0_E_EEDaSE_SH_OSI_ENKUlDpSN_E_clIJiiiS9_EEEDaST_:
[----:B------:R-:W-:Y:S02]  /*114c0*/  IADD3 R3, R1, 0x13b8, RZ ;  /* 0x000013b801037810 */ /* 0x000fe40007ffe0ff */
[----:B------:R-:W-:Y:S02]  /*114d0*/  MOV R6, 0x11500 ;  /* 0x0001150000067802 */ /* 0x000fe40000000f00 */
[----:B------:R-:W-:Y:S02]  /*114e0*/  IADD3 R3, R3, c[0x0][0x20], RZ ;  /* 0x0000080003037a10 */ /* 0x000fe40007ffe0ff */
[----:B------:R-:W-:Y:S05]  /*114f0*/  CALL.REL.NOINC `($_ZN7cutlass13device_kernelIN5flash19enable_sm80_to_sm89INS1_16FlashAttnBwdSm80INS1_25CollectiveMainloopBwdSm80ILi2ELi2EN4cute5tupleIJNS5_1CILi128EEES8_NS7_ILi64EEEEEENS_10bfloat16_tEfNS_4arch4Sm80ELb1ELb0ELb1ELb1ELb1ELb0ELb0ELb0ELi2ELi4ELi4ELi4ELb0EEENS1_21CollectiveEpilogueBwdISA_SB_SD_Li256ELb1ELb0ELi2EEENS1_25SingleTileBwdLPTSchedulerILb1ELi128ELb1EEEEEEEEEvNT_6ParamsE$_ZN4cute3eso3ESOILb0ELb0EJiiiNS_1CILi0EEEEEC2ERKiS6_S6_RKS3_) ;  /* 0xffff723000007944 */ /* 0x000fea0003c3ffff */
[----:B------:R2:W5:Y:S04]  /*11500*/  LDL R5, [R1+0x13c0] ;  /* 0x0013c00001057983 */ /* 0x0005680000100800 */
[----:B-1----:R2:W5:Y:S01]  /*11510*/  LDL.64 R2, [R1+0x13b8] ;  /* 0x0013b80001027983 */ /* 0x0025620000100a00 */
[----:B------:R-:W-:Y:S02]  /*11520*/  MOV R8, R4 ;  /* 0x0000000400087202 */ /* 0x000fe40000000f00 */
[----:B------:R-:W-:-:S04]  /*11530*/  MOV R9, 0x0 ;  /* 0x0000000000097802 */ /* 0x000fc80000000f00 */
[----:B------:R-:W-:Y:S05]  /*11540*/  RET.REL.NODEC R8 `(_ZN7cutlass13device_kernelIN5flash19enable_sm80_to_sm89INS1_16FlashAttnBwdSm80INS1_25CollectiveMainloopBwdSm80ILi2ELi2EN4cute5tupleIJNS5_1CILi128EEES8_NS7_ILi64EEEEEENS_10bfloat16_tEfNS_4arch4Sm80ELb1ELb0ELb1ELb1ELb1ELb0ELb0ELb0ELi2ELi4ELi4ELi4ELb0EEENS1_21CollectiveEpilogueBwdISA_SB_SD_Li256ELb1ELb0ELi2EEENS1_25SingleTileBwdLPTSchedulerILb1ELi128ELb1EEEEEEEEEvNT_6ParamsE) ;  /* 0xfffeeab008007950 */ /* 0x000fea0003c3ffff */
        .type           $_ZN7cutlass13device_kernelIN5flash19enable_sm80_to_sm89INS1_16FlashAttnBwdSm80INS1_25CollectiveMainloopBwdSm80ILi2ELi2EN4cute5tupleIJNS5_1CILi128EEES8_NS7_ILi64EEEEEENS_10bfloat16_tEfNS_4arch4Sm80ELb1ELb0ELb1ELb1ELb1ELb0ELb0ELb0ELi2ELi4ELi4ELi4ELb0EEENS1_21CollectiveEpilogueBwdISA_SB_SD_Li256ELb1ELb0ELi2EEENS1_25SingleTileBwdLPTSchedulerILb1ELi128ELb1EEEEEEEEEvNT_6ParamsE$_ZZN4cute9transformINS_5tupleIJiiNS_1CILi0EEEEEENS1_IJNS1_IJNS2_ILi4EEENS2_ILi8EEEEEENS2_ILi2EEENS2_ILi1EEEEEEZNS_7idx2crdIS4_SA_EEDaRKT_RKT0_EUlRKT_RKT0_E_EEDaSE_SH_OT1_ENKUlDpSK_E_clIJNS1_IJiiEEEiS3_EEEDaSR_,@function
        .size           $_ZN7cutlass13device_kernelIN5flash19enable_sm80_to_sm89INS1_16FlashAttnBwdSm80INS1_25CollectiveMainloopBwdSm80ILi2ELi2EN4cute5tupleIJNS5_1CILi128EEES8_NS7_ILi64EEEEEENS_10bfloat16_tEfNS_4arch4Sm80ELb1ELb0ELb1ELb1ELb1ELb0ELb0ELb0ELi2ELi4ELi4ELi4ELb0EEENS1_21CollectiveEpilogueBwdISA_SB_SD_Li256ELb1ELb0ELi2EEENS1_25SingleTileBwdLPTSchedulerILb1ELi128ELb1EEEEEEEEEvNT_6ParamsE$_ZZN4cute9transformINS_5tupleIJiiNS_1CILi0EEEEEENS1_IJNS1_IJNS2_ILi4EEENS2_ILi8EEEEEENS2_ILi2EEENS2_ILi1EEEEEEZNS_7idx2crdIS4_SA_EEDaRKT_RKT0_EUlRKT_RKT0_E_EEDaSE_SH_OT1_ENKUlDpSK_E_clIJNS1_IJiiEEEiS3_EEEDaSR_,($_ZN7cutlass13device_kernelIN5flash19enable_sm80_to_sm89INS1_16FlashAttnBwdSm80INS1_25CollectiveMainloopBwdSm80ILi2ELi2EN4cute5tupleIJNS5_1CILi128EEES8_NS7_ILi64EEEEEENS_10bfloat16_tEfNS_4arch4Sm80ELb1ELb0ELb1ELb1ELb1ELb0ELb0ELb0ELi2ELi4ELi4ELi4ELb0EEENS1_21CollectiveEpilogueBwdISA_SB_SD_Li256ELb1ELb0ELi2EEENS1_25SingleTileBwdLPTSchedulerILb1ELi128ELb1EEEEEEEEEvNT_6ParamsE$_ZZN4cute9transformINS_5tupleIJiiNS_1CILi0EEEEEENS1_IJNS1_IJNS2_ILi4EEENS2_ILi8EEEEEES5_NS2_ILi1EEEEEEZNS_7idx2crdIS4_S9_EEDaRKT_RKT0_EUlRKT_RKT0_E_EEDaSD_SG_OT1_ENKUlDpSJ_E_clIJNS1_IJiiEEEiS3_EEEDaSQ_ - $_ZN7cutlass13device_kernelIN5flash19enable_sm80_to_sm89INS1_16FlashAttnBwdSm80INS1_25CollectiveMainloopBwdSm80ILi2ELi2EN4cute5tupleIJNS5_1CILi128EEES8_NS7_ILi64EEEEEENS_10bfloat16_tEfNS_4arch4Sm80ELb1ELb0ELb1ELb1ELb1ELb0ELb0ELb0ELi2ELi4ELi4ELi4ELb0EEENS1_21CollectiveEpilogueBwdISA_SB_SD_Li256ELb1ELb0ELi2EEENS1_25SingleTileBwdLPTSchedulerILb1ELi128ELb1EEEEEEEEEvNT_6ParamsE$_ZZN4cute9transformINS_5tupleIJiiNS_1CILi0EEEEEENS1_IJNS1_IJNS2_ILi4EEENS2_ILi8EEEEEENS2_ILi2EEENS2_ILi1EEEEEEZNS_7idx2crdIS4_SA_EEDaRKT_RKT0_EUlRKT_RKT0_E_EEDaSE_SH_OT1_ENKUlDpSK_E_clIJNS1_IJiiEEEiS3_EEEDaSR_)
$_ZN7cutlass13device_kernelIN5flash19enable_sm80_to_sm89INS1_16FlashAttnBwdSm80INS1_25CollectiveMainloopBwdSm80ILi2ELi2EN4cute5tupleIJNS5_1CILi128EEES8_NS7_ILi64EEEEEENS_10bfloat16_tEfNS_4arch4Sm80ELb1ELb0ELb1ELb1ELb1ELb0ELb0ELb0ELi2ELi4ELi4ELi4ELb0EEENS1_21CollectiveEpilogueBwdISA_SB_SD_Li256ELb1ELb0ELi2EEENS1_25SingleTileBwdLPTSchedulerILb1ELi128ELb1EEEEEEEEEvNT_6ParamsE$_ZZN4cute9transformINS_5tupleIJiiNS_1CILi0EEEEEENS1_IJNS1_IJNS2_ILi4EEENS2_ILi8EEEEEENS2_ILi2EEENS2_ILi1EEEEEEZNS_7idx2crdIS4_SA_EEDaRKT_RKT0_EUlRKT_RKT0_E_EEDaSE_SH_OT1_ENKUlDpSK_E_clIJNS1_IJiiEEEiS3_EEEDaSR_:
[----:B------:R-:W-:Y:S02]  /*11550*/  IADD3 R3, R1, 0x1680, RZ ;  /* 0x0000168001037810 */ /* 0x000fe40007ffe0ff */
[----:B------:R-:W-:Y:S02]  /*11560*/  MOV R6, 0x11590 ;  /* 0x0001159000067802 */ /* 0x000fe40000000f00 */
[----:B------:R-:W-:Y:S02]  /*11570*/  IADD3 R3, R3, c[0x0][0x20], RZ ;  /* 0x0000080003037a10 */ /* 0x000fe40007ffe0ff */
[----:B------:R-:W-:Y:S05]  /*11580*/  CALL.REL.NOINC `($_ZN7cutlass13device_kernelIN5flash19enable_sm80_to_sm89INS1_16FlashAttnBwdSm80INS1_25CollectiveMainloopBwdSm80ILi2ELi2EN4cute5tupleIJNS5_1CILi128EEES8_NS7_ILi64EEEEEENS_10bfloat16_tEfNS_4arch4Sm80ELb1ELb0ELb1ELb1ELb1ELb0ELb0ELb0ELi2ELi4ELi4ELi4ELb0EEENS1_21CollectiveEpilogueBwdISA_SB_SD_Li256ELb1ELb0ELi2EEENS1_25SingleTileBwdLPTSchedulerILb1ELi128ELb1EEEEEEEEEvNT_6ParamsE$_ZN4cute3eso3ESOILb0ELb0EJNS_5tupleIJiiEEEiNS_1CILi0EEEEEC2ERKS3_RKiRKS5_) ;  /* 0xffff62d000007944 */ /* 0x000fea0003c3ffff */
[----:B------:R2:W5:Y:S04]  /*11590*/  LDL R31, [R1+0x1688] ;  /* 0x00168800011f7983 */ /* 0x0005680000100800 */
[----:B-1----:R2:W5:Y:S01]  /*115a0*/  LDL.64 R2, [R1+0x1680] ;  /* 0x0016800001027983 */ /* 0x0025620000100a00 */
[----:B------:R-:W-:-:S04]  /*115b0*/  MOV R73, 0x0 ;  /* 0x0000000000497802 */ /* 0x000fc80000000f00 */
[----:B------:R-:W-:Y:S05]  /*115c0*/  RET.REL.NODEC R72 `(_ZN7cutlass13device_kernelIN5flash19enable_sm80_to_sm89INS1_16FlashAttnBwdSm80INS1_25CollectiveMainloopBwdSm80ILi2ELi2EN4cute5tupleIJNS5_1CILi128EEES8_NS7_ILi64EEEEEENS_10bfloat16_tEfNS_4arch4Sm80ELb1ELb0ELb1ELb1ELb1ELb0ELb0ELb0ELi2ELi4ELi4ELi4ELb0EEENS1_21CollectiveEpilogueBwdISA_SB_SD_Li256ELb1ELb0ELi2EEENS1_25SingleTileBwdLPTSchedulerILb1ELi128ELb1EEEEEEEEEvNT_6ParamsE) ;  /* 0xfffeea3048007950 */ /* 0x000fea0003c3ffff */
        .type           $_ZN7cutlass13device_kernelIN5flash19enable_sm80_to_sm89INS1_16FlashAttnBwdSm80INS1_25CollectiveMainloopBwdSm80ILi2ELi2EN4cute5tupleIJNS5_1CILi128EEES8_NS7_ILi64EEEEEENS_10bfloat16_tEfNS_4arch4Sm80ELb1ELb0ELb1ELb1ELb1ELb0ELb0ELb0ELi2ELi4ELi4ELi4ELb0EEENS1_21CollectiveEpilogueBwdISA_SB_SD_Li256ELb1ELb0ELi2EEENS1_25SingleTileBwdLPTSchedulerILb1ELi128ELb1EEEEEEEEEvNT_6ParamsE$_ZZN4cute9transformINS_5tupleIJiiNS_1CILi0EEEEEENS1_IJNS1_IJNS2_ILi4EEENS2_ILi8EEEEEES5_NS2_ILi1EEEEEEZNS_7idx2crdIS4_S9_EEDaRKT_RKT0_EUlRKT_RKT0_E_EEDaSD_SG_OT1_ENKUlDpSJ_E_clIJNS1_IJiiEEEiS3_EEEDaSQ_,@function
        .size           $_ZN7cutlass13device_kernelIN5flash19enable_sm80_to_sm89INS1_16FlashAttnBwdSm80INS1_25CollectiveMainloopBwdSm80ILi2ELi2EN4cute5tupleIJNS5_1CILi128EEES8_NS7_ILi64EEEEEENS_10bfloat16_tEfNS_4arch4Sm80ELb1ELb0ELb1ELb1ELb1ELb0ELb0ELb0ELi2ELi4ELi4ELi4ELb0EEENS1_21CollectiveEpilogueBwdISA_SB_SD_Li256ELb1ELb0ELi2EEENS1_25SingleTileBwdLPTSchedulerILb1ELi128ELb1EEEEEEEEEvNT_6ParamsE$_ZZN4cute9transformINS_5tupleIJiiNS_1CILi0EEEEEENS1_IJNS1_IJNS2_ILi4EEENS2_ILi8EEEEEES5_NS2_ILi1EEEEEEZNS_7idx2crdIS4_S9_EEDaRKT_RKT0_EUlRKT_RKT0_E_EEDaSD_SG_OT1_ENKUlDpSJ_E_clIJNS1_IJiiEEEiS3_EEEDaSQ_,($_ZN7cutlass13device_kernelIN5flash19enable_sm80_to_sm89INS1_16FlashAttnBwdSm80INS1_25CollectiveMainloopBwdSm80ILi2ELi2EN4cute5tupleIJNS5_1CILi128EEES8_NS7_ILi64EEEEEENS_10bfloat16_tEfNS_4arch4Sm80ELb1ELb0ELb1ELb1ELb1ELb0ELb0ELb0ELi2ELi4ELi4ELi4ELb0EEENS1_21CollectiveEpilogueBwdISA_SB_SD_Li256ELb1ELb0ELi2EEENS1_25SingleTileBwdLPTSchedulerILb1ELi128ELb1EEEEEEEEEvNT_6ParamsE$_ZZN4cute9transformINS_5tupleIJiiiNS_1CILi0EEEEEENS1_IJNS2_ILi32EEENS2_ILi4EEENS2_ILi2EEENS2_ILi1EEEEEENS1_IJS8_S8_S8_S8_EEEZNS_7crd2crdIS4_S9_SA_EEDaRKT_RKT0_RKT1_EUlRKT_RKT0_RKT1_E_EEDaSE_SH_SK_OT2_ENKUlDpSN_E_clIJiiiS3_EEEDaSX_ - $_ZN7cutlass13device_kernelIN5flash19enable_sm80_to_sm89INS1_16FlashAttnBwdSm80INS1_25CollectiveMainloopBwdSm80ILi2ELi2EN4cute5tupleIJNS5_1CILi128EEES8_NS7_ILi64EEEEEENS_10bfloat16_tEfNS_4arch4Sm80ELb1ELb0ELb1ELb1ELb1ELb0ELb0ELb0ELi2ELi4ELi4ELi4ELb0EEENS1_21CollectiveEpilogueBwdISA_SB_SD_Li256ELb1ELb0ELi2EEENS1_25SingleTileBwdLPTSchedulerILb1ELi128ELb1EEEEEEEEEvNT_6ParamsE$_ZZN4cute9transformINS_5tupleIJiiNS_1CILi0EEEEEENS1_IJNS1_IJNS2_ILi4EEENS2_ILi8EEEEEES5_NS2_ILi1EEEEEEZNS_7idx2crdIS4_S9_EEDaRKT_RKT0_EUlRKT_RKT0_E_EEDaSD_SG_OT1_ENKUlDpSJ_E_clIJNS1_IJiiEEEiS3_EEEDaSQ_)
$_ZN7cutlass13device_kernelIN5flash19enable_sm80_to_sm89INS1_16FlashAttnBwdSm80INS1_25CollectiveMainloopBwdSm80ILi2ELi2EN4cute5tupleIJNS5_1CILi128EEES8_NS7_ILi64EEEEEENS_10bfloat16_tEfNS_4arch4Sm80ELb1ELb0ELb1ELb1ELb1ELb0ELb0ELb0ELi2ELi4ELi4ELi4ELb0EEENS1_21CollectiveEpilogueBwdISA_SB_SD_Li256ELb1ELb0ELi2EEENS1_25SingleTileBwdLPTSchedulerILb1ELi128ELb1EEEEEEEEEvNT_6ParamsE$_ZZN4cute9transformINS_5tupleIJiiNS_1CILi0EEEEEENS1_IJNS1_IJNS2_ILi4EEENS2_ILi8EEEEEES5_NS2_ILi1EEEEEEZNS_7idx2crdIS4_S9_EEDaRKT_RKT0_EUlRKT_RKT0_E_EEDaSD_SG_OT1_ENKUlDpSJ_E_clIJNS1_IJiiEEEiS3_EEEDaSQ_:
[----:B------:R-:W-:Y:S02]  /*115d0*/  IADD3 R3, R1, 0x1680, RZ ;  /* 0x0000168001037810 */ /* 0x000fe40007ffe0ff */
[----:B------:R-:W-:Y:S02]  /*115e0*/  MOV R6, 0x11610 ;  /* 0x0001161000067802 */ /* 0x000fe40000000f00 */
[----:B------:R-:W-:Y:S02]  /*115f0*/  IADD3 R3, R3, c[0x0][0x20], RZ ;  /* 0x0000080003037a10 */ /* 0x000fe40007ffe0ff */
[----:B------:R-:W-:Y:S05]  /*11600*/  CALL.REL.NOINC `($_ZN7cutlass13device_kernelIN5flash19enable_sm80_to_sm89INS1_16FlashAttnBwdSm80INS1_25CollectiveMainloopBwdSm80ILi2ELi2EN4cute5tupleIJNS5_1CILi128EEES8_NS7_ILi64EEEEEENS_10bfloat16_tEfNS_4arch4Sm80ELb1ELb0ELb1ELb1ELb1ELb0ELb0ELb0ELi2ELi4ELi4ELi4ELb0EEENS1_21CollectiveEpilogueBwdISA_SB_SD_Li256ELb1ELb0ELi2EEENS1_25SingleTileBwdLPTSchedulerILb1ELi128ELb1EEEEEEEEEvNT_6ParamsE$_ZN4cute3eso3ESOILb0ELb0EJNS_5tupleIJiiEEEiNS_1CILi0EEEEEC2ERKS3_RKiRKS5_) ;  /* 0xffff625000007944 */ /* 0x000fea0003c3ffff */
[----:B------:R2:W5:Y:S04]  /*11610*/  LDL R29, [R1+0x1688] ;  /* 0x00168800011d7983 */ /* 0x0005680000100800 */
[----:B-1----:R2:W5:Y:S01]  /*11620*/  LDL.64 R2, [R1+0x1680] ;  /* 0x0016800001027983 */ /* 0x0025620000100a00 */
[----:B------:R-:W-:Y:S02]  /*11630*/  MOV R8, R72 ;  /* 0x0000004800087202 */ /* 0x000fe40000000f00 */
[----:B------:R-:W-:-:S04]  /*11640*/  MOV R9, 0x0 ;  /* 0x0000000000097802 */ /* 0x000fc80000000f00 */
[----:B------:R-:W-:Y:S05]  /*11650*/  RET.REL.NODEC R8 `(_ZN7cutlass13device_kernelIN5flash19enable_sm80_to_sm89INS1_16FlashAttnBwdSm80INS1_25CollectiveMainloopBwdSm80ILi2ELi2EN4cute5tupleIJNS5_1CILi128EEES8_NS7_ILi64EEEEEENS_10bfloat16_tEfNS_4arch4Sm80ELb1ELb0ELb1ELb1ELb1ELb0ELb0ELb0ELi2ELi4ELi4ELi4ELb0EEENS1_21CollectiveEpilogueBwdISA_SB_SD_Li256ELb1ELb0ELi2EEENS1_25SingleTileBwdLPTSchedulerILb1ELi128ELb1EEEEEEEEEvNT_6ParamsE) ;  /* 0xfffee9a008007950 */ /* 0x000fea0003c3ffff */
        .type           $_ZN7cutlass13device_kernelIN5flash19enable_sm80_to_sm89INS1_16FlashAttnBwdSm80INS1_25CollectiveMainloopBwdSm80ILi2ELi2EN4cute5tupleIJNS5_1CILi128EEES8_NS7_ILi64EEEEEENS_10bfloat16_tEfNS_4arch4Sm80ELb1ELb0ELb1ELb1ELb1ELb0ELb0ELb0ELi2ELi4ELi4ELi4ELb0EEENS1_21CollectiveEpilogueBwdISA_SB_SD_Li256ELb1ELb0ELi2EEENS1_25SingleTileBwdLPTSchedulerILb1ELi128ELb1EEEEEEEEEvNT_6ParamsE$_ZZN4cute9transformINS_5tupleIJiiiNS_1CILi0EEEEEENS1_IJNS2_ILi32EEENS2_ILi4EEENS2_ILi2EEENS2_ILi1EEEEEENS1_IJS8_S8_S8_S8_EEEZNS_7crd2crdIS4_S9_SA_EEDaRKT_RKT0_RKT1_EUlRKT_RKT0_RKT1_E_EEDaSE_SH_SK_OT2_ENKUlDpSN_E_clIJiiiS3_EEEDaSX_,@function
        .size           $_ZN7cutlass13device_kernelIN5flash19enable_sm80_to_sm89INS1_16FlashAttnBwdSm80INS1_25CollectiveMainloopBwdSm80ILi2ELi2EN4cute5tupleIJNS5_1CILi128EEES8_NS7_ILi64EEEEEENS_10bfloat16_tEfNS_4arch4Sm80ELb1ELb0ELb1ELb1ELb1ELb0ELb0ELb0ELi2ELi4ELi4ELi4ELb0EEENS1_21CollectiveEpilogueBwdISA_SB_SD_Li256ELb1ELb0ELi2EEENS1_25SingleTileBwdLPTSchedulerILb1ELi128ELb1EEEEEEEEEvNT_6ParamsE$_ZZN4cute9transformINS_5tupleIJiiiNS_1CILi0EEEEEENS1_IJNS2_ILi32EEENS2_ILi4EEENS2_ILi2EEENS2_ILi1EEEEEENS1_IJS8_S8_S8_S8_EEEZNS_7crd2crdIS4_S9_SA_EEDaRKT_RKT0_RKT1_EUlRKT_RKT0_RKT1_E_EEDaSE_SH_SK_OT2_ENKUlDpSN_E_clIJiiiS3_EEEDaSX_,($_ZN7cutlass13device_kernelIN5flash19enable_sm80_to_sm89INS1_16FlashAttnBwdSm80INS1_25CollectiveMainloopBwdSm80ILi2ELi2EN4cute5tupleIJNS5_1CILi128EEES8_NS7_ILi64EEEEEENS_10bfloat16_tEfNS_4arch4Sm80ELb1ELb0ELb1ELb1ELb1ELb0ELb0ELb0ELi2ELi4ELi4ELi4ELb0EEENS1_21CollectiveEpilogueBwdISA_SB_SD_Li256ELb1ELb0ELi2EEENS1_25SingleTileBwdLPTSchedulerILb1ELi128ELb1EEEEEEEEEvNT_6ParamsE$_ZZN4cuteplIJNS_1CILi0EEEEJS2_iEEEDaRKNS_15ArithmeticTupleIJDpT_EEERKNS3_IJDpT0_EEEENKUlDpRKT_E_clIJS2_iEEEDaSH_ - $_ZN7cutlass13device_kernelIN5flash19enable_sm80_to_sm89INS1_16FlashAttnBwdSm80INS1_25CollectiveMainloopBwdSm80ILi2ELi2EN4cute5tupleIJNS5_1CILi128EEES8_NS7_ILi64EEEEEENS_10bfloat16_tEfNS_4arch4Sm80ELb1ELb0ELb1ELb1ELb1ELb0ELb0ELb0ELi2ELi4ELi4ELi4ELb0EEENS1_21CollectiveEpilogueBwdISA_SB_SD_Li256ELb1ELb0ELi2EEENS1_25SingleTileBwdLPTSchedulerILb1ELi128ELb1EEEEEEEEEvNT_6ParamsE$_ZZN4cute9transformINS_5tupleIJiiiNS_1CILi0EEEEEENS1_IJNS2_ILi32EEENS2_ILi4EEENS2_ILi2EEENS2_ILi1EEEEEENS1_IJS8_S8_S8_S8_EEEZNS_7crd2crdIS4_S9_SA_EEDaRKT_RKT0_RKT1_EUlRKT_RKT0_RKT1_E_EEDaSE_SH_SK_OT2_ENKUlDpSN_E_clIJiiiS3_EEEDaSX_)
$_ZN7cutlass13device_kernelIN5flash19enable_sm80_to_sm89INS1_16FlashAttnBwdSm80INS1_25CollectiveMainloopBwdSm80ILi2ELi2EN4cute5tupleIJNS5_1CILi128EEES8_NS7_ILi64EEEEEENS_10bfloat16_tEfNS_4arch4Sm80ELb1ELb0ELb1ELb1ELb1ELb0ELb0ELb0ELi2ELi4ELi4ELi4ELb0EEENS1_21CollectiveEpilogueBwdISA_SB_SD_Li256ELb1ELb0ELi2EEENS1_25SingleTileBwdLPTSchedulerILb1ELi128ELb1EEEEEEEEEvNT_6ParamsE$_ZZN4cute9transformINS_5tupleIJiiiNS_1CILi0EEEEEENS1_IJNS2_ILi32EEENS2_ILi4EEENS2_ILi2EEENS2_ILi1EEEEEENS1_IJS8_S8_S8_S8_EEEZNS_7crd2crdIS4_S9_SA_EEDaRKT_RKT0_RKT1_EUlRKT_RKT0_RKT1_E_EEDaSE_SH_SK_OT2_ENKUlDpSN_E_clIJiiiS3_EEEDaSX_:
[----:B------:R-:W-:Y:S02]  /*11660*/  IADD3 R3, R1, 0x13b8, RZ ;  /* 0x000013b801037810 */ /* 0x000fe40007ffe0ff */
[----:B------:R-:W-:Y:S02]  /*11670*/  MOV R6, 0x116a0 ;  /* 0x000116a000067802 */ /* 0x000fe40000000f00 */
[----:B------:R-:W-:Y:S02]  /*11680*/  IADD3 R3, R3, c[0x0][0x20], RZ ;  /* 0x0000080003037a10 */ /* 0x000fe40007ffe0ff */
[----:B------:R-:W-:Y:S05]  /*11690*/  CALL.REL.NOINC `($_ZN7cutlass13device_kernelIN5flash19enable_sm80_to_sm89INS1_16FlashAttnBwdSm80INS1_25CollectiveMainloopBwdSm80ILi2ELi2EN4cute5tupleIJNS5_1CILi128EEES8_NS7_ILi64EEEEEENS_10bfloat16_tEfNS_4arch4Sm80ELb1ELb0ELb1ELb1ELb1ELb0ELb0ELb0ELi2ELi4ELi4ELi4ELb0EEENS1_21CollectiveEpilogueBwdISA_SB_SD_Li256ELb1ELb0ELi2EEENS1_25SingleTileBwdLPTSchedulerILb1ELi128ELb1EEEEEEEEEvNT_6ParamsE$_ZN4cute3eso3ESOILb0ELb0EJiiiNS_1CILi0EEEEEC2ERKiS6_S6_RKS3_) ;  /* 0xffff709000007944 */ /* 0x000fea0003c3ffff */
[----:B-1----:R1:W5:Y:S04]  /*116a0*/  LDL R8, [R1+0x13c0] ;  /* 0x0013c00001087983 */ /* 0x0023680000100800 */
[----:B------:R1:W5:Y:S01]  /*116b0*/  LDL.64 R2, [R1+0x13b8] ;  /* 0x0013b80001027983 */ /* 0x0003620000100a00 */
[----:B------:R-:W-:-:S04]  /*116c0*/  MOV R5, 0x0 ;  /* 0x0000000000057802 */ /* 0x000fc80000000f00 */
[----:B------:R-:W-:Y:S05]  /*116d0*/  RET.REL.NODEC R4 `(_ZN7cutlass13device_kernelIN5flash19enable_sm80_to_sm89INS1_16FlashAttnBwdSm80INS1_25CollectiveMainloopBwdSm80ILi2ELi2EN4cute5tupleIJNS5_1CILi128EEES8_NS7_ILi64EEEEEENS_10bfloat16_tEfNS_4arch4Sm80ELb1ELb0ELb1ELb1ELb1ELb0ELb0ELb0ELi2ELi4ELi4ELi4ELb0EEENS1_21CollectiveEpilogueBwdISA_SB_SD_Li256ELb1ELb0ELi2EEENS1_25SingleTileBwdLPTSchedulerILb1ELi128ELb1EEEEEEEEEvNT_6ParamsE) ;  /* 0xfffee92004007950 */ /* 0x000fea0003c3ffff */
        .type           $_ZN7cutlass13device_kernelIN5flash19enable_sm80_to_sm89INS1_16FlashAttnBwdSm80INS1_25CollectiveMainloopBwdSm80ILi2ELi2EN4cute5tupleIJNS5_1CILi128EEES8_NS7_ILi64EEEEEENS_10bfloat16_tEfNS_4arch4Sm80ELb1ELb0ELb1ELb1ELb1ELb0ELb0ELb0ELi2ELi4ELi4ELi4ELb0EEENS1_21CollectiveEpilogueBwdISA_SB_SD_Li256ELb1ELb0ELi2EEENS1_25SingleTileBwdLPTSchedulerILb1ELi128ELb1EEEEEEEEEvNT_6ParamsE$_ZZN4cuteplIJNS_1CILi0EEEEJS2_iEEEDaRKNS_15ArithmeticTupleIJDpT_EEERKNS3_IJDpT0_EEEENKUlDpRKT_E_clIJS2_iEEEDaSH_,@function
        .size           $_ZN7cutlass13device_kernelIN5flash19enable_sm80_to_sm89INS1_16FlashAttnBwdSm80INS1_25CollectiveMainloopBwdSm80ILi2ELi2EN4cute5tupleIJNS5_1CILi128EEES8_NS7_ILi64EEEEEENS_10bfloat16_tEfNS_4arch4Sm80ELb1ELb0ELb1ELb1ELb1ELb0ELb0ELb0ELi2ELi4ELi4ELi4ELb0EEENS1_21CollectiveEpilogueBwdISA_SB_SD_Li256ELb1ELb0ELi2EEENS1_25SingleTileBwdLPTSchedulerILb1ELi128ELb1EEEEEEEEEvNT_6ParamsE$_ZZN4cuteplIJNS_1CILi0EEEEJS2_iEEEDaRKNS_15ArithmeticTupleIJDpT_EEERKNS3_IJDpT0_EEEENKUlDpRKT_E_clIJS2_iEEEDaSH_,($_ZN7cutlass13device_kernelIN5flash19enable_sm80_to_sm89INS1_16FlashAttnBwdSm80INS1_25CollectiveMainloopBwdSm80ILi2ELi2EN4cute5tupleIJNS5_1CILi128EEES8_NS7_ILi64EEEEEENS_10bfloat16_tEfNS_4arch4Sm80ELb1ELb0ELb1ELb1ELb1ELb0ELb0ELb0ELi2ELi4ELi4ELi4ELb0EEENS1_21CollectiveEpilogueBwdISA_SB_SD_Li256ELb1ELb0ELi2EEENS1_25SingleTileBwdLPTSchedulerILb1ELi128ELb1EEEEEEEEEvNT_6ParamsE$_ZZN4cuteplIJNS_1CILi0EEES2_EJS2_iEEEDaRKNS_15ArithmeticTupleIJDpT_EEERKNS3_IJDpT0_EEEENKUlDpRKT_E_clIJS2_iEEEDaSH_ - $_ZN7cutlass13device_kernelIN5flash19enable_sm80_to_sm89INS1_16FlashAttnBwdSm80INS1_25CollectiveMainloopBwdSm80ILi2ELi2EN4cute5tupleIJNS5_1CILi128EEES8_NS7_ILi64EEEEEENS_10bfloat16_tEfNS_4arch4Sm80ELb1ELb0ELb1ELb1ELb1ELb0ELb0ELb0ELi2ELi4ELi4ELi4ELb0EEENS1_21CollectiveEpilogueBwdISA_SB_SD_Li256ELb1ELb0ELi2EEENS1_25SingleTileBwdLPTSchedulerILb1ELi128ELb1EEEEEEEEEvNT_6ParamsE$_ZZN4cuteplIJNS_1CILi0EEEEJS2_iEEEDaRKNS_15ArithmeticTupleIJDpT_EEERKNS3_IJDpT0_EEEENKUlDpRKT_E_clIJS2_iEEEDaSH_)
$_ZN7cutlass13device_kernelIN5flash19enable_sm80_to_sm89INS1_16FlashAttnBwdSm80INS1_25CollectiveMainloopBwdSm80ILi2ELi2EN4cute5tupleIJNS5_1CILi128EEES8_NS7_ILi64EEEEEENS_10bfloat16_tEfNS_4arch4Sm80ELb1ELb0ELb1ELb1ELb1ELb0ELb0ELb0ELi2ELi4ELi4ELi4ELb0EEENS1_21CollectiveEpilogueBwdISA_SB_SD_Li256ELb1ELb0ELi2EEENS1_25SingleTileBwdLPTSchedulerILb1ELi128ELb1EEEEEEEEEvNT_6ParamsE$_ZZN4cuteplIJNS_1CILi0EEEEJS2_iEEEDaRKNS_15ArithmeticTupleIJDpT_EEERKNS3_IJDpT0_EEEENKUlDpRKT_E_clIJS2_iEEEDaSH_:
[----:B------:R-:W-:Y:S02]  /*116e0*/  IADD3 R11, R1, 0x13b8, RZ ;  /* 0x000013b8010b7810 */ /* 0x000fe40007ffe0ff */
[----:B------:R-:W-:Y:S02]  /*116f0*/  MOV R6, 0x11720 ;  /* 0x0001172000067802 */ /* 0x000fe40000000f00 */
[----:B------:R-:W-:Y:S02]  /*11700*/  IADD3 R11, R11, c[0x0][0x20], RZ ;  /* 0x000008000b0b7a10 */ /* 0x000fe40007ffe0ff */
[----:B------:R-:W-:Y:S05]  /*11710*/  CALL.REL.NOINC `($_ZN7cutlass13device_kernelIN5flash19enable_sm80_to_sm89INS1_16FlashAttnBwdSm80INS1_25CollectiveMainloopBwdSm80ILi2ELi2EN4cute5tupleIJNS5_1CILi128EEES8_NS7_ILi64EEEEEENS_10bfloat16_tEfNS_4arch4Sm80ELb1ELb0ELb1ELb1ELb1ELb0ELb0ELb0ELi2ELi4ELi4ELi4ELb0EEENS1_21CollectiveEpilogueBwdISA_SB_SD_Li256ELb1ELb0ELi2EEENS1_25SingleTileBwdLPTSchedulerILb1ELi128ELb1EEEEEEEEEvNT_6ParamsE$_ZN4cute5tupleIJNS_1CILi0EEEiEEC2ERKS2_RKi) ;  /* 0xffffb01000007944 */ /* 0x000fea0003c3ffff */
[----:B------:R1:W5:Y:S01]  /*11720*/  LDL R3, [R1+0x13b8] ;  /* 0x0013b80001037983 */ /* 0x0003620000100800 */
[----:B------:R-:W-:-:S04]  /*11730*/  MOV R11, 0x0 ;  /* 0x00000000000b7802 */ /* 0x000fc80000000f00 */
[----:B------:R-:W-:Y:S05]  /*11740*/  RET.REL.NODEC R10 `(_ZN7cutlass13device_kernelIN5flash19enable_sm80_to_sm89INS1_16FlashAttnBwdSm80INS1_25CollectiveMainloopBwdSm80ILi2ELi2EN4cute5tupleIJNS5_1CILi128EEES8_NS7_ILi64EEEEEENS_10bfloat16_tEfNS_4arch4Sm80ELb1ELb0ELb1ELb1ELb1ELb0ELb0ELb0ELi2ELi4ELi4ELi4ELb0EEENS1_21CollectiveEpilogueBwdISA_SB_SD_Li256ELb1ELb0ELi2EEENS1_25SingleTileBwdLPTSchedulerILb1ELi128ELb1EEEEEEEEEvNT_6ParamsE) ;  /* 0xfffee8b00a007950 */ /* 0x000fea0003c3ffff */
        .type           $_ZN7cutlass13device_kernelIN5flash19enable_sm80_to_sm89INS1_16FlashAttnBwdSm80INS1_25CollectiveMainloopBwdSm80ILi2ELi2EN4cute5tupleIJNS5_1CILi128EEES8_NS7_ILi64EEEEEENS_10bfloat16_tEfNS_4arch4Sm80ELb1ELb0ELb1ELb1ELb1ELb0ELb0ELb0ELi2ELi4ELi4ELi4ELb0EEENS1_21CollectiveEpilogueBwdISA_SB_SD_Li256ELb1ELb0ELi2EEENS1_25SingleTileBwdLPTSchedulerILb1ELi128ELb1EEEEEEEEEvNT_6ParamsE$_ZZN4cuteplIJNS_1CILi0EEES2_EJS2_iEEEDaRKNS_15ArithmeticTupleIJDpT_EEERKNS3_IJDpT0_EEEENKUlDpRKT_E_clIJS2_iEEEDaSH_,@function
        .size           $_ZN7cutlass13device_kernelIN5flash19enable_sm80_to_sm89INS1_16FlashAttnBwdSm80INS1_25CollectiveMainloopBwdSm80ILi2ELi2EN4cute5tupleIJNS5_1CILi128EEES8_NS7_ILi64EEEEEENS_10bfloat16_tEfNS_4arch4Sm80ELb1ELb0ELb1ELb1ELb1ELb0ELb0ELb0ELi2ELi4ELi4ELi4ELb0EEENS1_21CollectiveEpilogueBwdISA_SB_SD_Li256ELb1ELb0ELi2EEENS1_25SingleTileBwdLPTSchedulerILb1ELi128ELb1EEEEEEEEEvNT_6ParamsE$_ZZN4cuteplIJNS_1CILi0EEES2_EJS2_iEEEDaRKNS_15ArithmeticTupleIJDpT_EEERKNS3_IJDpT0_EEEENKUlDpRKT_E_clIJS2_iEEEDaSH_,($_ZN7cutlass13device_kernelIN5flash19enable_sm80_to_sm89INS1_16FlashAttnBwdSm80INS1_25CollectiveMainloopBwdSm80ILi2ELi2EN4cute5tupleIJNS5_1CILi128EEES8_NS7_ILi64EEEEEENS_10bfloat16_tEfNS_4arch4Sm80ELb1ELb0ELb1ELb1ELb1ELb0ELb0ELb0ELi2ELi4ELi4ELi4ELb0EEENS1_21CollectiveEpilogueBwdISA_SB_SD_Li256ELb1ELb0ELi2EEENS1_25SingleTileBwdLPTSchedulerILb1ELi128ELb1EEEEEEEEEvNT_6ParamsE$_ZZN4cuteplIJNS_1CILi0EEES2_EJiEEEDaRKNS_15ArithmeticTupleIJDpT_EEERKNS3_IJDpT0_EEEENKUlDpRKT_E_clIJiS2_EEEDaSH_ - $_ZN7cutlass13device_kernelIN5flash19enable_sm80_to_sm89INS1_16FlashAttnBwdSm80INS1_25CollectiveMainloopBwdSm80ILi2ELi2EN4cute5tupleIJNS5_1CILi128EEES8_NS7_ILi64EEEEEENS_10bfloat16_tEfNS_4arch4Sm80ELb1ELb0ELb1ELb1ELb1ELb0ELb0ELb0ELi2ELi4ELi4ELi4ELb0EEENS1_21CollectiveEpilogueBwdISA_SB_SD_Li256ELb1ELb0ELi2EEENS1_25SingleTileBwdLPTSchedulerILb1ELi128ELb1EEEEEEEEEvNT_6ParamsE$_ZZN4cuteplIJNS_1CILi0EEES2_EJS2_iEEEDaRKNS_15ArithmeticTupleIJDpT_EEERKNS3_IJDpT0_EEEENKUlDpRKT_E_clIJS2_iEEEDaSH_)
$_ZN7cutlass13device_kernelIN5flash19enable_sm80_to_sm89INS1_16FlashAttnBwdSm80INS1_25CollectiveMainloopBwdSm80ILi2ELi2EN4cute5tupleIJNS5_1CILi128EEES8_NS7_ILi64EEEEEENS_10bfloat16_tEfNS_4arch4Sm80ELb1ELb0ELb1ELb1ELb1ELb0ELb0ELb0ELi2ELi4ELi4ELi4ELb0EEENS1_21CollectiveEpilogueBwdISA_SB_SD_Li256ELb1ELb0ELi2EEENS1_25SingleTileBwdLPTSchedulerILb1ELi128ELb1EEEEEEEEEvNT_6ParamsE$_ZZN4cuteplIJNS_1CILi0EEES2_EJS2_iEEEDaRKNS_15ArithmeticTupleIJDpT_EEERKNS3_IJDpT0_EEEENKUlDpRKT_E_clIJS2_iEEEDaSH_:
[----:B------:R-:W-:Y:S02]  /*11750*/  IADD3 R11, R1, 0x13b8, RZ ;  /* 0x000013b8010b7810 */ /* 0x000fe40007ffe0ff */
[----:B------:R-:W-:Y:S02]  /*11760*/  MOV R6, 0x11790 ;  /* 0x0001179000067802 */ /* 0x000fe40000000f00 */
[----:B------:R-:W-:Y:S02]  /*11770*/  IADD3 R11, R11, c[0x0][0x20], RZ ;  /* 0x000008000b0b7a10 */ /* 0x000fe40007ffe0ff */
[----:B------:R-:W-:Y:S05]  /*11780*/  CALL.REL.NOINC `($_ZN7cutlass13device_kernelIN5flash19enable_sm80_to_sm89INS1_16FlashAttnBwdSm80INS1_25CollectiveMainloopBwdSm80ILi2ELi2EN4cute5tupleIJNS5_1CILi128EEES8_NS7_ILi64EEEEEENS_10bfloat16_tEfNS_4arch4Sm80ELb1ELb0ELb1ELb1ELb1ELb0ELb0ELb0ELi2ELi4ELi4ELi4ELb0EEENS1_21CollectiveEpilogueBwdISA_SB_SD_Li256ELb1ELb0ELi2EEENS1_25SingleTileBwdLPTSchedulerILb1ELi128ELb1EEEEEEEEEvNT_6ParamsE$_ZN4cute5tupleIJNS_1CILi0EEEiEEC2ERKS2_RKi) ;  /* 0xffffafa000007944 */ /* 0x000fea0003c3ffff */
[----:B------:R1:W5:Y:S01]  /*11790*/  LDL R2, [R1+0x13b8] ;  /* 0x0013b80001027983 */ /* 0x0003620000100800 */
[----:B------:R-:W-:-:S04]  /*117a0*/  MOV R11, 0x0 ;  /* 0x00000000000b7802 */ /* 0x000fc80000000f00 */
[----:B------:R-:W-:Y:S05]  /*117b0*/  RET.REL.NODEC R10 `(_ZN7cutlass13device_kernelIN5flash19enable_sm80_to_sm89INS1_16FlashAttnBwdSm80INS1_25CollectiveMainloopBwdSm80ILi2ELi2EN4cute5tupleIJNS5_1CILi128EEES8_NS7_ILi64EEEEEENS_10bfloat16_tEfNS_4arch4Sm80ELb1ELb0ELb1ELb1ELb1ELb0ELb0ELb0ELi2ELi4ELi4ELi4ELb0EEENS1_21CollectiveEpilogueBwdISA_SB_SD_Li256ELb1ELb0ELi2EEENS1_25SingleTileBwdLPTSchedulerILb1ELi128ELb1EEEEEEEEEvNT_6ParamsE) ;  /* 0xfffee8400a007950 */ /* 0x000fea0003c3ffff */
        .type           $_ZN7cutlass13device_kernelIN5flash19enable_sm80_to_sm89INS1_16FlashAttnBwdSm80INS1_25CollectiveMainloopBwdSm80ILi2ELi2EN4cute5tupleIJNS5_1CILi128EEES8_NS7_ILi64EEEEEENS_10bfloat16_tEfNS_4arch4Sm80ELb1ELb0ELb1ELb1ELb1ELb0ELb0ELb0ELi2ELi4ELi4ELi4ELb0EEENS1_21CollectiveEpilogueBwdISA_SB_SD_Li256ELb1ELb0ELi2EEENS1_25SingleTileBwdLPTSchedulerILb1ELi128ELb1EEEEEEEEEvNT_6ParamsE$_ZZN4cuteplIJNS_1CILi0EEES2_EJiEEEDaRKNS_15ArithmeticTupleIJDpT_EEERKNS3_IJDpT0_EEEENKUlDpRKT_E_clIJiS2_EEEDaSH_,@function
        .size           $_ZN7cutlass13device_kernelIN5flash19enable_sm80_to_sm89INS1_16FlashAttnBwdSm80INS1_25CollectiveMainloopBwdSm80ILi2ELi2EN4cute5tupleIJNS5_1CILi128EEES8_NS7_ILi64EEEEEENS_10bfloat16_tEfNS_4arch4Sm80ELb1ELb0ELb1ELb1ELb1ELb0ELb0ELb0ELi2ELi4ELi4ELi4ELb0EEENS1_21CollectiveEpilogueBwdISA_SB_SD_Li256ELb1ELb0ELi2EEENS1_25SingleTileBwdLPTSchedulerILb1ELi128ELb1EEEEEEEEEvNT_6ParamsE$_ZZN4cuteplIJNS_1CILi0EEES2_EJiEEEDaRKNS_15ArithmeticTupleIJDpT_EEERKNS3_IJDpT0_EEEENKUlDpRKT_E_clIJiS2_EEEDaSH_,($_ZN7cutlass13device_kernelIN5flash19enable_sm80_to_sm89INS1_16FlashAttnBwdSm80INS1_25CollectiveMainloopBwdSm80ILi2ELi2EN4cute5tupleIJNS5_1CILi128EEES8_NS7_ILi64EEEEEENS_10bfloat16_tEfNS_4arch4Sm80ELb1ELb0ELb1ELb1ELb1ELb0ELb0ELb0ELi2ELi4ELi4ELi4ELb0EEENS1_21CollectiveEpilogueBwdISA_SB_SD_Li256ELb1ELb0ELi2EEENS1_25SingleTileBwdLPTSchedulerILb1ELi128ELb1EEEEEEEEEvNT_6ParamsE$_ZZN4cuteplIJNS_1CILi0EEES2_EJiS2_EEEDaRKNS_15ArithmeticTupleIJDpT_EEERKNS3_IJDpT0_EEEENKUlDpRKT_E_clIJiS2_EEEDaSH_ - $_ZN7cutlass13device_kernelIN5flash19enable_sm80_to_sm89INS1_16FlashAttnBwdSm80INS1_25CollectiveMainloopBwdSm80ILi2ELi2EN4cute5tupleIJNS5_1CILi128EEES8_NS7_ILi64EEEEEENS_10bfloat16_tEfNS_4arch4Sm80ELb1ELb0ELb1ELb1ELb1ELb0ELb0ELb0ELi2ELi4ELi4ELi4ELb0EEENS1_21CollectiveEpilogueBwdISA_SB_SD_Li256ELb1ELb0ELi2EEENS1_25SingleTileBwdLPTSchedulerILb1ELi128ELb1EEEEEEEEEvNT_6ParamsE$_ZZN4cuteplIJNS_1CILi0EEES2_EJiEEEDaRKNS_15ArithmeticTupleIJDpT_EEERKNS3_IJDpT0_EEEENKUlDpRKT_E_clIJiS2_EEEDaSH_)
$_ZN7cutlass13device_kernelIN5flash19enable_sm80_to_sm89INS1_16FlashAttnBwdSm80INS1_25CollectiveMainloopBwdSm80ILi2ELi2EN4cute5tupleIJNS5_1CILi128EEES8_NS7_ILi64EEEEEENS_10bfloat16_tEfNS_4arch4Sm80ELb1ELb0ELb1ELb1ELb1ELb0ELb0ELb0ELi2ELi4ELi4ELi4ELb0EEENS1_21CollectiveEpilogueBwdISA_SB_SD_Li256ELb1ELb0ELi2EEENS1_25SingleTileBwdLPTSchedulerILb1ELi128ELb1EEEEEEEEEvNT_6ParamsE$_ZZN4cuteplIJNS_1CILi0EEES2_EJiEEEDaRKNS_15ArithmeticTupleIJDpT_EEERKNS3_IJDpT0_EEEENKUlDpRKT_E_clIJiS2_EEEDaSH_:
[----:B------:R-:W-:Y:S02]  /*117c0*/  IADD3 R2, R1, 0x16a8, RZ ;  /* 0x000016a801027810 */ /* 0x000fe40007ffe0ff */
[----:B------:R-:W-:Y:S02]  /*117d0*/  MOV R10, 0x11800 ;  /* 0x00011800000a7802 */ /* 0x000fe40000000f00 */
[----:B------:R-:W-:Y:S02]  /*117e0*/  IADD3 R2, R2, c[0x0][0x20], RZ ;  /* 0x0000080002027a10 */ /* 0x000fe40007ffe0ff */
[----:B------:R-:W-:Y:S05]  /*117f0*/  CALL.REL.NOINC `($_ZN7cutlass13device_kernelIN5flash19enable_sm80_to_sm89INS1_16FlashAttnBwdSm80INS1_25CollectiveMainloopBwdSm80ILi2ELi2EN4cute5tupleIJNS5_1CILi128EEES8_NS7_ILi64EEEEEENS_10bfloat16_tEfNS_4arch4Sm80ELb1ELb0ELb1ELb1ELb1ELb0ELb0ELb0ELi2ELi4ELi4ELi4ELb0EEENS1_21CollectiveEpilogueBwdISA_SB_SD_Li256ELb1ELb0ELi2EEENS1_25SingleTileBwdLPTSchedulerILb1ELi128ELb1EEEEEEEEEvNT_6ParamsE$_ZN4cute5tupleIJiNS_1CILi0EEEEEC2ERKiRKS2_) ;  /* 0xffffb07000007944 */ /* 0x000fea0003c3ffff */
[----:B-1----:R1:W5:Y:S01]  /*11800*/  LDL R3, [R1+0x16a8] ;  /* 0x0016a80001037983 */ /* 0x0023620000100800 */
[----:B------:R-:W-:-:S04]  /*11810*/  MOV R5, 0x0 ;  /* 0x0000000000057802 */ /* 0x000fc80000000f00 */
[----:B------:R-:W-:Y:S05]  /*11820*/  RET.REL.NODEC R4 `(_ZN7cutlass13device_kernelIN5flash19enable_sm80_to_sm89INS1_16FlashAttnBwdSm80INS1_25CollectiveMainloopBwdSm80ILi2ELi2EN4cute5tupleIJNS5_1CILi128EEES8_NS7_ILi64EEEEEENS_10bfloat16_tEfNS_4arch4Sm80ELb1ELb0ELb1ELb1ELb1ELb0ELb0ELb0ELi2ELi4ELi4ELi4ELb0EEENS1_21CollectiveEpilogueBwdISA_SB_SD_Li256ELb1ELb0ELi2EEENS1_25SingleTileBwdLPTSchedulerILb1ELi128ELb1EEEEEEEEEvNT_6ParamsE) ;  /* 0xfffee7d004007950 */ /* 0x000fea0003c3ffff */
        .type           $_ZN7cutlass13device_kernelIN5flash19enable_sm80_to_sm89INS1_16FlashAttnBwdSm80INS1_25CollectiveMainloopBwdSm80ILi2ELi2EN4cute5tupleIJNS5_1CILi128EEES8_NS7_ILi64EEEEEENS_10bfloat16_tEfNS_4arch4Sm80ELb1ELb0ELb1ELb1ELb1ELb0ELb0ELb0ELi2ELi4ELi4ELi4ELb0EEENS1_21CollectiveEpilogueBwdISA_SB_SD_Li256ELb1ELb0ELi2EEENS1_25SingleTileBwdLPTSchedulerILb1ELi128ELb1EEEEEEEEEvNT_6ParamsE$_ZZN4cuteplIJNS_1CILi0EEES2_EJiS2_EEEDaRKNS_15ArithmeticTupleIJDpT_EEERKNS3_IJDpT0_EEEENKUlDpRKT_E_clIJiS2_EEEDaSH_,@function
        .size           $_ZN7cutlass13device_kernelIN5flash19enable_sm80_to_sm89INS1_16FlashAttnBwdSm80INS1_25CollectiveMainloopBwdSm80ILi2ELi2EN4cute5tupleIJNS5_1CILi128EEES8_NS7_ILi64EEEEEENS_10bfloat16_tEfNS_4arch4Sm80ELb1ELb0ELb1ELb1ELb1ELb0ELb0ELb0ELi2ELi4ELi4ELi4ELb0EEENS1_21CollectiveEpilogueBwdISA_SB_SD_Li256ELb1ELb0ELi2EEENS1_25SingleTileBwdLPTSchedulerILb1ELi128ELb1EEEEEEEEEvNT_6ParamsE$_ZZN4cuteplIJNS_1CILi0EEES2_EJiS2_EEEDaRKNS_15ArithmeticTupleIJDpT_EEERKNS3_IJDpT0_EEEENKUlDpRKT_E_clIJiS2_EEEDaSH_,($_ZN7cutlass13device_kernelIN5flash19enable_sm80_to_sm89INS1_16FlashAttnBwdSm80INS1_25CollectiveMainloopBwdSm80ILi2ELi2EN4cute5tupleIJNS5_1CILi128EEES8_NS7_ILi64EEEEEENS_10bfloat16_tEfNS_4arch4Sm80ELb1ELb0ELb1ELb1ELb1ELb0ELb0ELb0ELi2ELi4ELi4ELi4ELb0EEENS1_21CollectiveEpilogueBwdISA_SB_SD_Li256ELb1ELb0ELi2EEENS1_25SingleTileBwdLPTSchedulerILb1ELi128ELb1EEEEEEEEEvNT_6ParamsE$_ZZN4cuteplIJNS_1CILi0EEES2_EJiiEEEDaRKNS_15ArithmeticTupleIJDpT_EEERKNS3_IJDpT0_EEEENKUlDpRKT_E_clIJiiEEEDaSH_ - $_ZN7cutlass13device_kernelIN5flash19enable_sm80_to_sm89INS1_16FlashAttnBwdSm80INS1_25CollectiveMainloopBwdSm80ILi2ELi2EN4cute5tupleIJNS5_1CILi128EEES8_NS7_ILi64EEEEEENS_10bfloat16_tEfNS_4arch4Sm80ELb1ELb0ELb1ELb1ELb1ELb0ELb0ELb0ELi2ELi4ELi4ELi4ELb0EEENS1_21CollectiveEpilogueBwdISA_SB_SD_Li256ELb1ELb0ELi2EEENS1_25SingleTileBwdLPTSchedulerILb1ELi128ELb1EEEEEEEEEvNT_6ParamsE$_ZZN4cuteplIJNS_1CILi0EEES2_EJiS2_EEEDaRKNS_15ArithmeticTupleIJDpT_EEERKNS3_IJDpT0_EEEENKUlDpRKT_E_clIJiS2_EEEDaSH_)
$_ZN7cutlass13device_kernelIN5flash19enable_sm80_to_sm89INS1_16FlashAttnBwdSm80INS1_25CollectiveMainloopBwdSm80ILi2ELi2EN4cute5tupleIJNS5_1CILi128EEES8_NS7_ILi64EEEEEENS_10bfloat16_tEfNS_4arch4Sm80ELb1ELb0ELb1ELb1ELb1ELb0ELb0ELb0ELi2ELi4ELi4ELi4ELb0EEENS1_21CollectiveEpilogueBwdISA_SB_SD_Li256ELb1ELb0ELi2EEENS1_25SingleTileBwdLPTSchedulerILb1ELi128ELb1EEEEEEEEEvNT_6ParamsE$_ZZN4cuteplIJNS_1CILi0EEES2_EJiS2_EEEDaRKNS_15ArithmeticTupleIJDpT_EEERKNS3_IJDpT0_EEEENKUlDpRKT_E_clIJiS2_EEEDaSH_:
[----:B------:R-:W-:Y:S02]  /*11830*/  IADD3 R2, R1, 0x16a8, RZ ;  /* 0x000016a801027810 */ /* 0x000fe40007ffe0ff */
[----:B------:R-:W-:Y:S02]  /*11840*/  MOV R10, 0x11870 ;  /* 0x00011870000a7802 */ /* 0x000fe40000000f00 */
[----:B------:R-:W-:Y:S02]  /*11850*/  IADD3 R2, R2, c[0x0][0x20], RZ ;  /* 0x0000080002027a10 */ /* 0x000fe40007ffe0ff */
[----:B------:R-:W-:Y:S05]  /*11860*/  CALL.REL.NOINC `($_ZN7cutlass13device_kernelIN5flash19enable_sm80_to_sm89INS1_16FlashAttnBwdSm80INS1_25CollectiveMainloopBwdSm80ILi2ELi2EN4cute5tupleIJNS5_1CILi128EEES8_NS7_ILi64EEEEEENS_10bfloat16_tEfNS_4arch4Sm80ELb1ELb0ELb1ELb1ELb1ELb0ELb0ELb0ELi2ELi4ELi4ELi4ELb0EEENS1_21CollectiveEpilogueBwdISA_SB_SD_Li256ELb1ELb0ELi2EEENS1_25SingleTileBwdLPTSchedulerILb1ELi128ELb1EEEEEEEEEvNT_6ParamsE$_ZN4cute5tupleIJiNS_1CILi0EEEEEC2ERKiRKS2_) ;  /* 0xffffb00000007944 */ /* 0x000fea0003c3ffff */
[----:B------:R2:W5:Y:S01]  /*11870*/  LDL R27, [R1+0x16a8] ;  /* 0x0016a800011b7983 */ /* 0x0005620000100800 */
[----:B------:R-:W-:-:S04]  /*11880*/  MOV R5, 0x0 ;  /* 0x0000000000057802 */ /* 0x000fc80000000f00 */
[----:B------:R-:W-:Y:S05]  /*11890*/  RET.REL.NODEC R4 `(_ZN7cutlass13device_kernelIN5flash19enable_sm80_to_sm89INS1_16FlashAttnBwdSm80INS1_25CollectiveMainloopBwdSm80ILi2ELi2EN4cute5tupleIJNS5_1CILi128EEES8_NS7_ILi64EEEEEENS_10bfloat16_tEfNS_4arch4Sm80ELb1ELb0ELb1ELb1ELb1ELb0ELb0ELb0ELi2ELi4ELi4ELi4ELb0EEENS1_21CollectiveEpilogueBwdISA_SB_SD_Li256ELb1ELb0ELi2EEENS1_25SingleTileBwdLPTSchedulerILb1ELi128ELb1EEEEEEEEEvNT_6ParamsE) ;  /* 0xfffee76004007950 */ /* 0x000fea0003c3ffff */
        .type           $_ZN7cutlass13device_kernelIN5flash19enable_sm80_to_sm89INS1_16FlashAttnBwdSm80INS1_25CollectiveMainloopBwdSm80ILi2ELi2EN4cute5tupleIJNS5_1CILi128EEES8_NS7_ILi64EEEEEENS_10bfloat16_tEfNS_4arch4Sm80ELb1ELb0ELb1ELb1ELb1ELb0ELb0ELb0ELi2ELi4ELi4ELi4ELb0EEENS1_21CollectiveEpilogueBwdISA_SB_SD_Li256ELb1ELb0ELi2EEENS1_25SingleTileBwdLPTSchedulerILb1ELi128ELb1EEEEEEEEEvNT_6ParamsE$_ZZN4cuteplIJNS_1CILi0EEES2_EJiiEEEDaRKNS_15ArithmeticTupleIJDpT_EEERKNS3_IJDpT0_EEEENKUlDpRKT_E_clIJiiEEEDaSH_,@function
        .size           $_ZN7cutlass13device_kernelIN5flash19enable_sm80_to_sm89INS1_16FlashAttnBwdSm80INS1_25CollectiveMainloopBwdSm80ILi2ELi2EN4cute5tupleIJNS5_1CILi128EEES8_NS7_ILi64EEEEEENS_10bfloat16_tEfNS_4arch4Sm80ELb1ELb0ELb1ELb1ELb1ELb0ELb0ELb0ELi2ELi4ELi4ELi4ELb0EEENS1_21CollectiveEpilogueBwdISA_SB_SD_Li256ELb1ELb0ELi2EEENS1_25SingleTileBwdLPTSchedulerILb1ELi128ELb1EEEEEEEEEvNT_6ParamsE$_ZZN4cuteplIJNS_1CILi0EEES2_EJiiEEEDaRKNS_15ArithmeticTupleIJDpT_EEERKNS3_IJDpT0_EEEENKUlDpRKT_E_clIJiiEEEDaSH_,($_ZN7cutlass13device_kernelIN5flash19enable_sm80_to_sm89INS1_16FlashAttnBwdSm80INS1_25CollectiveMainloopBwdSm80ILi2ELi2EN4cute5tupleIJNS5_1CILi128EEES8_NS7_ILi64EEEEEENS_10bfloat16_tEfNS_4arch4Sm80ELb1ELb0ELb1ELb1ELb1ELb0ELb0ELb0ELi2ELi4ELi4ELi4ELb0EEENS1_21CollectiveEpilogueBwdISA_SB_SD_Li256ELb1ELb0ELi2EEENS1_25SingleTileBwdLPTSchedulerILb1ELi128ELb1EEEEEEEEEvNT_6ParamsE$_ZZN4cuteplIJNS_1CILi0EEEiEJS2_iEEEDaRKNS_15ArithmeticTupleIJDpT_EEERKNS3_IJDpT0_EEEENKUlDpRKT_E_clIJS2_iEEEDaSH_ - $_ZN7cutlass13device_kernelIN5flash19enable_sm80_to_sm89INS1_16FlashAttnBwdSm80INS1_25CollectiveMainloopBwdSm80ILi2ELi2EN4cute5tupleIJNS5_1CILi128EEES8_NS7_ILi64EEEEEENS_10bfloat16_tEfNS_4arch4Sm80ELb1ELb0ELb1ELb1ELb1ELb0ELb0ELb0ELi2ELi4ELi4ELi4ELb0EEENS1_21CollectiveEpilogueBwdISA_SB_SD_Li256ELb1ELb0ELi2EEENS1_25SingleTileBwdLPTSchedulerILb1ELi128ELb1EEEEEEEEEvNT_6ParamsE$_ZZN4cuteplIJNS_1CILi0EEES2_EJiiEEEDaRKNS_15ArithmeticTupleIJDpT_EEERKNS3_IJDpT0_EEEENKUlDpRKT_E_clIJiiEEEDaSH_)
$_ZN7cutlass13device_kernelIN5flash19enable_sm80_to_sm89INS1_16FlashAttnBwdSm80INS1_25CollectiveMainloopBwdSm80ILi2ELi2EN4cute5tupleIJNS5_1CILi128EEES8_NS7_ILi64EEEEEENS_10bfloat16_tEfNS_4arch4Sm80ELb1ELb0ELb1ELb1ELb1ELb0ELb0ELb0ELi2ELi4ELi4ELi4ELb0EEENS1_21CollectiveEpilogueBwdISA_SB_SD_Li256ELb1ELb0ELi2EEENS1_25SingleTileBwdLPTSchedulerILb1ELi128ELb1EEEEEEEEEvNT_6ParamsE$_ZZN4cuteplIJNS_1CILi0EEES2_EJiiEEEDaRKNS_15ArithmeticTupleIJDpT_EEERKNS3_IJDpT0_EEEENKUlDpRKT_E_clIJiiEEEDaSH_:
        /* <DEDUP_REMOVED lines=8> */
        .type           $_ZN7cutlass13device_kernelIN5flash19enable_sm80_to_sm89INS1_16FlashAttnBwdSm80INS1_25CollectiveMainloopBwdSm80ILi2ELi2EN4cute5tupleIJNS5_1CILi128EEES8_NS7_ILi64EEEEEENS_10bfloat16_tEfNS_4arch4Sm80ELb1ELb0ELb1ELb1ELb1ELb0ELb0ELb0ELi2ELi4ELi4ELi4ELb0EEENS1_21CollectiveEpilogueBwdISA_SB_SD_Li256ELb1ELb0ELi2EEENS1_25SingleTileBwdLPTSchedulerILb1ELi128ELb1EEEEEEEEEvNT_6ParamsE$_ZZN4cuteplIJNS_1CILi0EEEiEJS2_iEEEDaRKNS_15ArithmeticTupleIJDpT_EEERKNS3_IJDpT0_EEEENKUlDpRKT_E_clIJS2_iEEEDaSH_,@function
        .size           $_ZN7cutlass13device_kernelIN5flash19enable_sm80_to_sm89INS1_16FlashAttnBwdSm80INS1_25CollectiveMainloopBwdSm80ILi2ELi2EN4cute5tupleIJNS5_1CILi128EEES8_NS7_ILi64EEEEEENS_10bfloat16_tEfNS_4arch4Sm80ELb1ELb0ELb1ELb1ELb1ELb0ELb0ELb0ELi2ELi4ELi4ELi4ELb0EEENS1_21CollectiveEpilogueBwdISA_SB_SD_Li256ELb1ELb0ELi2EEENS1_25SingleTileBwdLPTSchedulerILb1ELi128ELb1EEEEEEEEEvNT_6ParamsE$_ZZN4cuteplIJNS_1CILi0EEEiEJS2_iEEEDaRKNS_15ArithmeticTupleIJDpT_EEERKNS3_IJDpT0_EEEENKUlDpRKT_E_clIJS2_iEEEDaSH_,($_ZN7cutlass13device_kernelIN5flash19enable_sm80_to_sm89INS1_16FlashAttnBwdSm80INS1_25CollectiveMainloopBwdSm80ILi2ELi2EN4cute5tupleIJNS5_1CILi128EEES8_NS7_ILi64EEEEEENS_10bfloat16_tEfNS_4arch4Sm80ELb1ELb0ELb1ELb1ELb1ELb0ELb0ELb0ELi2ELi4ELi4ELi4ELb0EEENS1_21CollectiveEpilogueBwdISA_SB_SD_Li256ELb1ELb0ELi2EEENS1_25SingleTileBwdLPTSchedulerILb1ELi128ELb1EEEEEEEEEvNT_6ParamsE$_ZZN4cuteplIJNS_1CILi0EEEiEJiEEEDaRKNS_15ArithmeticTupleIJDpT_EEERKNS3_IJDpT0_EEEENKUlDpRKT_E_clIJiiEEEDaSH_ - $_ZN7cutlass13device_kernelIN5flash19enable_sm80_to_sm89INS1_16FlashAttnBwdSm80INS1_25CollectiveMainloopBwdSm80ILi2ELi2EN4cute5tupleIJNS5_1CILi128EEES8_NS7_ILi64EEEEEENS_10bfloat16_tEfNS_4arch4Sm80ELb1ELb0ELb1ELb1ELb1ELb0ELb0ELb0ELi2ELi4ELi4ELi4ELb0EEENS1_21CollectiveEpilogueBwdISA_SB_SD_Li256ELb1ELb0ELi2EEENS1_25SingleTileBwdLPTSchedulerILb1ELi128ELb1EEEEEEEEEvNT_6ParamsE$_ZZN4cuteplIJNS_1CILi0EEEiEJS2_iEEEDaRKNS_15ArithmeticTupleIJDpT_EEERKNS3_IJDpT0_EEEENKUlDpRKT_E_clIJS2_iEEEDaSH_)
$_ZN7cutlass13device_kernelIN5flash19enable_sm80_to_sm89INS1_16FlashAttnBwdSm80INS1_25CollectiveMainloopBwdSm80ILi2ELi2EN4cute5tupleIJNS5_1CILi128EEES8_NS7_ILi64EEEEEENS_10bfloat16_tEfNS_4arch4Sm80ELb1ELb0ELb1ELb1ELb1ELb0ELb0ELb0ELi2ELi4ELi4ELi4ELb0EEENS1_21CollectiveEpilogueBwdISA_SB_SD_Li256ELb1ELb0ELi2EEENS1_25SingleTileBwdLPTSchedulerILb1ELi128ELb1EEEEEEEEEvNT_6ParamsE$_ZZN4cuteplIJNS_1CILi0EEEiEJS2_iEEEDaRKNS_15ArithmeticTupleIJDpT_EEERKNS3_IJDpT0_EEEENKUlDpRKT_E_clIJS2_iEEEDaSH_:
[----:B------:R-:W-:Y:S02]  /*11920*/  IADD3 R11, R1, 0x13b8, RZ ;  /* 0x000013b8010b7810 */ /* 0x000fe40007ffe0ff */
[----:B------:R-:W-:Y:S02]  /*11930*/  MOV R6, 0x11960 ;  /* 0x0001196000067802 */ /* 0x000fe40000000f00 */
[----:B------:R-:W-:Y:S02]  /*11940*/  IADD3 R11, R11, c[0x0][0x20], RZ ;  /* 0x000008000b0b7a10 */ /* 0x000fe40007ffe0ff */
[----:B------:R-:W-:Y:S05]  /*11950*/  CALL.REL.NOINC `($_ZN7cutlass13device_kernelIN5flash19enable_sm80_to_sm89INS1_16FlashAttnBwdSm80INS1_25CollectiveMainloopBwdSm80ILi2ELi2EN4cute5tupleIJNS5_1CILi128EEES8_NS7_ILi64EEEEEENS_10bfloat16_tEfNS_4arch4Sm80ELb1ELb0ELb1ELb1ELb1ELb0ELb0ELb0ELi2ELi4ELi4ELi4ELb0EEENS1_21CollectiveEpilogueBwdISA_SB_SD_Li256ELb1ELb0ELi2EEENS1_25SingleTileBwdLPTSchedulerILb1ELi128ELb1EEEEEEEEEvNT_6ParamsE$_ZN4cute5tupleIJNS_1CILi0EEEiEEC2ERKS2_RKi) ;  /* 0xffffadd000007944 */ /* 0x000fea0003c3ffff */
[----:B------:R1:W5:Y:S01]  /*11960*/  LDL R3, [R1+0x13b8] ;  /* 0x0013b80001037983 */ /* 0x0003620000100800 */
[----:B------:R-:W-:-:S04]  /*11970*/  MOV R11, 0x0 ;  /* 0x00000000000b7802 */ /* 0x000fc80000000f00 */
[----:B------:R-:W-:Y:S05]  /*11980*/  RET.REL.NODEC R10 `(_ZN7cutlass13device_kernelIN5flash19enable_sm80_to_sm89INS1_16FlashAttnBwdSm80INS1_25CollectiveMainloopBwdSm80ILi2ELi2EN4cute5tupleIJNS5_1CILi128EEES8_NS7_ILi64EEEEEENS_10bfloat16_tEfNS_4arch4Sm80ELb1ELb0ELb1ELb1ELb1ELb0ELb0ELb0ELi2ELi4ELi4ELi4ELb0EEENS1_21CollectiveEpilogueBwdISA_SB_SD_Li256ELb1ELb0ELi2EEENS1_25SingleTileBwdLPTSchedulerILb1ELi128ELb1EEEEEEEEEvNT_6ParamsE) ;  /* 0xfffee6700a007950 */ /* 0x000fea0003c3ffff */
        .type           $_ZN7cutlass13device_kernelIN5flash19enable_sm80_to_sm89INS1_16FlashAttnBwdSm80INS1_25CollectiveMainloopBwdSm80ILi2ELi2EN4cute5tupleIJNS5_1CILi128EEES8_NS7_ILi64EEEEEENS_10bfloat16_tEfNS_4arch4Sm80ELb1ELb0ELb1ELb1ELb1ELb0ELb0ELb0ELi2ELi4ELi4ELi4ELb0EEENS1_21CollectiveEpilogueBwdISA_SB_SD_Li256ELb1ELb0ELi2EEENS1_25SingleTileBwdLPTSchedulerILb1ELi128ELb1EEEEEEEEEvNT_6ParamsE$_ZZN4cuteplIJNS_1CILi0EEEiEJiEEEDaRKNS_15ArithmeticTupleIJDpT_EEERKNS3_IJDpT0_EEEENKUlDpRKT_E_clIJiiEEEDaSH_,@function
        .size           $_ZN7cutlass13device_kernelIN5flash19enable_sm80_to_sm89INS1_16FlashAttnBwdSm80INS1_25CollectiveMainloopBwdSm80ILi2ELi2EN4cute5tupleIJNS5_1CILi128EEES8_NS7_ILi64EEEEEENS_10bfloat16_tEfNS_4arch4Sm80ELb1ELb0ELb1ELb1ELb1ELb0ELb0ELb0ELi2ELi4ELi4ELi4ELb0EEENS1_21CollectiveEpilogueBwdISA_SB_SD_Li256ELb1ELb0ELi2EEENS1_25SingleTileBwdLPTSchedulerILb1ELi128ELb1EEEEEEEEEvNT_6ParamsE$_ZZN4cuteplIJNS_1CILi0EEEiEJiEEEDaRKNS_15ArithmeticTupleIJDpT_EEERKNS3_IJDpT0_EEEENKUlDpRKT_E_clIJiiEEEDaSH_,($_ZN7cutlass13device_kernelIN5flash19enable_sm80_to_sm89INS1_16FlashAttnBwdSm80INS1_25CollectiveMainloopBwdSm80ILi2ELi2EN4cute5tupleIJNS5_1CILi128EEES8_NS7_ILi64EEEEEENS_10bfloat16_tEfNS_4arch4Sm80ELb1ELb0ELb1ELb1ELb1ELb0ELb0ELb0ELi2ELi4ELi4ELi4ELb0EEENS1_21CollectiveEpilogueBwdISA_SB_SD_Li256ELb1ELb0ELi2EEENS1_25SingleTileBwdLPTSchedulerILb1ELi128ELb1EEEEEEEEEvNT_6ParamsE$_ZZN4cuteplIJiEJNS_1CILi0EEEEEEDaRKNS_15ArithmeticTupleIJDpT_EEERKNS3_IJDpT0_EEEENKUlDpRKT_E_clIJiEEEDaSH_ - $_ZN7cutlass13device_kernelIN5flash19enable_sm80_to_sm89INS1_16FlashAttnBwdSm80INS1_25CollectiveMainloopBwdSm80ILi2ELi2EN4cute5tupleIJNS5_1CILi128EEES8_NS7_ILi64EEEEEENS_10bfloat16_tEfNS_4arch4Sm80ELb1ELb0ELb1ELb1ELb1ELb0ELb0ELb0ELi2ELi4ELi4ELi4ELb0EEENS1_21CollectiveEpilogueBwdISA_SB_SD_Li256ELb1ELb0ELi2EEENS1_25SingleTileBwdLPTSchedulerILb1ELi128ELb1EEEEEEEEEvNT_6ParamsE$_ZZN4cuteplIJNS_1CILi0EEEiEJiEEEDaRKNS_15ArithmeticTupleIJDpT_EEERKNS3_IJDpT0_EEEENKUlDpRKT_E_clIJiiEEEDaSH_)
$_ZN7cutlass13device_kernelIN5flash19enable_sm80_to_sm89INS1_16FlashAttnBwdSm80INS1_25CollectiveMainloopBwdSm80ILi2ELi2EN4cute5tupleIJNS5_1CILi128EEES8_NS7_ILi64EEEEEENS_10bfloat16_tEfNS_4arch4Sm80ELb1ELb0ELb1ELb1ELb1ELb0ELb0ELb0ELi2ELi4ELi4ELi4ELb0EEENS1_21CollectiveEpilogueBwdISA_SB_SD_Li256ELb1ELb0ELi2EEENS1_25SingleTileBwdLPTSchedulerILb1ELi128ELb1EEEEEEEEEvNT_6ParamsE$_ZZN4cuteplIJNS_1CILi0EEEiEJiEEEDaRKNS_15ArithmeticTupleIJDpT_EEERKNS3_IJDpT0_EEEENKUlDpRKT_E_clIJiiEEEDaSH_:
[----:B------:R-:W-:Y:S01]  /*11990*/  IADD3 R3, R1, 0x13b8, RZ ;  /* 0x000013b801037810 */ /* 0x000fe20007ffe0ff */
[----:B------:R-:W-:Y:S01]  /*119a0*/  IMAD.MOV.U32 R2, RZ, RZ, R81 ;  /* 0x000000ffff027224 */ /* 0x000fe200078e0051 */
[----:B------:R-:W-:Y:S02]  /*119b0*/  MOV R6, 0x119e0 ;  /* 0x000119e000067802 */ /* 0x000fe40000000f00 */
[----:B------:R-:W-:Y:S02]  /*119c0*/  IADD3 R3, R3, c[0x0][0x20], RZ ;  /* 0x0000080003037a10 */ /* 0x000fe40007ffe0ff */
[----:B------:R-:W-:Y:S05]  /*119d0*/  CALL.REL.NOINC `($_ZN7cutlass13device_kernelIN5flash19enable_sm80_to_sm89INS1_16FlashAttnBwdSm80INS1_25CollectiveMainloopBwdSm80ILi2ELi2EN4cute5tupleIJNS5_1CILi128EEES8_NS7_ILi64EEEEEENS_10bfloat16_tEfNS_4arch4Sm80ELb1ELb0ELb1ELb1ELb1ELb0ELb0ELb0ELi2ELi4ELi4ELi4ELb0EEENS1_21CollectiveEpilogueBwdISA_SB_SD_Li256ELb1ELb0ELi2EEENS1_25SingleTileBwdLPTSchedulerILb1ELi128ELb1EEEEEEEEEvNT_6ParamsE$_ZN4cute5tupleIJiiEEC2ERKiS3_) ;  /* 0xffffaed000007944 */ /* 0x000fea0003c3ffff */
[----:B------:R1:W5:Y:S01]  /*119e0*/  LDL.64 R18, [R1+0x13b8] ;  /* 0x0013b80001127983 */ /* 0x0003620000100a00 */
[----:B------:R-:W-:Y:S02]  /*119f0*/  MOV R2, R4 ;  /* 0x0000000400027202 */ /* 0x000fe40000000f00 */
[----:B------:R-:W-:-:S04]  /*11a00*/  MOV R3, 0x0 ;  /* 0x0000000000037802 */ /* 0x000fc80000000f00 */
[----:B------:R-:W-:Y:S05]  /*11a10*/  RET.REL.NODEC R2 `(_ZN7cutlass13device_kernelIN5flash19enable_sm80_to_sm89INS1_16FlashAttnBwdSm80INS1_25CollectiveMainloopBwdSm80ILi2ELi2EN4cute5tupleIJNS5_1CILi128EEES8_NS7_ILi64EEEEEENS_10bfloat16_tEfNS_4arch4Sm80ELb1ELb0ELb1ELb1ELb1ELb0ELb0ELb0ELi2ELi4ELi4ELi4ELb0EEENS1_21CollectiveEpilogueBwdISA_SB_SD_Li256ELb1ELb0ELi2EEENS1_25SingleTileBwdLPTSchedulerILb1ELi128ELb1EEEEEEEEEvNT_6ParamsE) ;  /* 0xfffee5e002007950 */ /* 0x000fea0003c3ffff */
        .type           $_ZN7cutlass13device_kernelIN5flash19enable_sm80_to_sm89INS1_16FlashAttnBwdSm80INS1_25CollectiveMainloopBwdSm80ILi2ELi2EN4cute5tupleIJNS5_1CILi128EEES8_NS7_ILi64EEEEEENS_10bfloat16_tEfNS_4arch4Sm80ELb1ELb0ELb1ELb1ELb1ELb0ELb0ELb0ELi2ELi4ELi4ELi4ELb0EEENS1_21CollectiveEpilogueBwdISA_SB_SD_Li256ELb1ELb0ELi2EEENS1_25SingleTileBwdLPTSchedulerILb1ELi128ELb1EEEEEEEEEvNT_6ParamsE$_ZZN4cuteplIJiEJNS_1CILi0EEEEEEDaRKNS_15ArithmeticTupleIJDpT_EEERKNS3_IJDpT0_EEEENKUlDpRKT_E_clIJiEEEDaSH_,@function
        .size           $_ZN7cutlass13device_kernelIN5flash19enable_sm80_to_sm89INS1_16FlashAttnBwdSm80INS1_25CollectiveMainloopBwdSm80ILi2ELi2EN4cute5tupleIJNS5_1CILi128EEES8_NS7_ILi64EEEEEENS_10bfloat16_tEfNS_4arch4Sm80ELb1ELb0ELb1ELb1ELb1ELb0ELb0ELb0ELi2ELi4ELi4ELi4ELb0EEENS1_21CollectiveEpilogueBwdISA_SB_SD_Li256ELb1ELb0ELi2EEENS1_25SingleTileBwdLPTSchedulerILb1ELi128ELb1EEEEEEEEEvNT_6ParamsE$_ZZN4cuteplIJiEJNS_1CILi0EEEEEEDaRKNS_15ArithmeticTupleIJDpT_EEERKNS3_IJDpT0_EEEENKUlDpRKT_E_clIJiEEEDaSH_,($_ZN7cutlass13device_kernelIN5flash19enable_sm80_to_sm89INS1_16FlashAttnBwdSm80INS1_25CollectiveMainloopBwdSm80ILi2ELi2EN4cute5tupleIJNS5_1CILi128EEES8_NS7_ILi64EEEEEENS_10bfloat16_tEfNS_4arch4Sm80ELb1ELb0ELb1ELb1ELb1ELb0ELb0ELb0ELi2ELi4ELi4ELi4ELb0EEENS1_21CollectiveEpilogueBwdISA_SB_SD_Li256ELb1ELb0ELi2EEENS1_25SingleTileBwdLPTSchedulerILb1ELi128ELb1EEEEEEEEEvNT_6ParamsE$_ZZN4cuteplIJiEJNS_1CILi0EEES2_EEEDaRKNS_15ArithmeticTupleIJDpT_EEERKNS3_IJDpT0_EEEENKUlDpRKT_E_clIJiS2_EEEDaSH_ - $_ZN7cutlass13device_kernelIN5flash19enable_sm80_to_sm89INS1_16FlashAttnBwdSm80INS1_25CollectiveMainloopBwdSm80ILi2ELi2EN4cute5tupleIJNS5_1CILi128EEES8_NS7_ILi64EEEEEENS_10bfloat16_tEfNS_4arch4Sm80ELb1ELb0ELb1ELb1ELb1ELb0ELb0ELb0ELi2ELi4ELi4ELi4ELb0EEENS1_21CollectiveEpilogueBwdISA_SB_SD_Li256ELb1ELb0ELi2EEENS1_25SingleTileBwdLPTSchedulerILb1ELi128ELb1EEEEEEEEEvNT_6ParamsE$_ZZN4cuteplIJiEJNS_1CILi0EEEEEEDaRKNS_15ArithmeticTupleIJDpT_EEERKNS3_IJDpT0_EEEENKUlDpRKT_E_clIJiEEEDaSH_)
$_ZN7cutlass13device_kernelIN5flash19enable_sm80_to_sm89INS1_16FlashAttnBwdSm80INS1_25CollectiveMainloopBwdSm80ILi2ELi2EN4cute5tupleIJNS5_1CILi128EEES8_NS7_ILi64EEEEEENS_10bfloat16_tEfNS_4arch4Sm80ELb1ELb0ELb1ELb1ELb1ELb0ELb0ELb0ELi2ELi4ELi4ELi4ELb0EEENS1_21CollectiveEpilogueBwdISA_SB_SD_Li256ELb1ELb0ELi2EEENS1_25SingleTileBwdLPTSchedulerILb1ELi128ELb1EEEEEEEEEvNT_6ParamsE$_ZZN4cuteplIJiEJNS_1CILi0EEEEEEDaRKNS_15ArithmeticTupleIJDpT_EEERKNS3_IJDpT0_EEEENKUlDpRKT_E_clIJiEEEDaSH_:
[----:B------:R-:W-:Y:S02]  /*11a20*/  IADD3 R2, R1, 0x16a8, RZ ;  /* 0x000016a801027810 */ /* 0x000fe40007ffe0ff */
[----:B------:R-:W-:Y:S02]  /*11a30*/  MOV R10, 0x11a60 ;  /* 0x00011a60000a7802 */ /* 0x000fe40000000f00 */
[----:B------:R-:W-:Y:S02]  /*11a40*/  IADD3 R2, R2, c[0x0][0x20], RZ ;  /* 0x0000080002027a10 */ /* 0x000fe40007ffe0ff */
[----:B------:R-:W-:Y:S05]  /*11a50*/  CALL.REL.NOINC `($_ZN7cutlass13device_kernelIN5flash19enable_sm80_to_sm89INS1_16FlashAttnBwdSm80INS1_25CollectiveMainloopBwdSm80ILi2ELi2EN4cute5tupleIJNS5_1CILi128EEES8_NS7_ILi64EEEEEENS_10bfloat16_tEfNS_4arch4Sm80ELb1ELb0ELb1ELb1ELb1ELb0ELb0ELb0ELi2ELi4ELi4ELi4ELb0EEENS1_21CollectiveEpilogueBwdISA_SB_SD_Li256ELb1ELb0ELi2EEENS1_25SingleTileBwdLPTSchedulerILb1ELi128ELb1EEEEEEEEEvNT_6ParamsE$_ZN4cute5tupleIJiEEC2ERKi) ;  /* 0xffffadc000007944 */ /* 0x000fea0003c3ffff */
[----:B------:R1:W5:Y:S01]  /*11a60*/  LDL R2, [R1+0x16a8] ;  /* 0x0016a80001027983 */ /* 0x0003620000100800 */
[----:B------:R-:W-:-:S04]  /*11a70*/  MOV R17, 0x0 ;  /* 0x0000000000117802 */ /* 0x000fc80000000f00 */
[----:B------:R-:W-:Y:S05]  /*11a80*/  RET.REL.NODEC R16 `(_ZN7cutlass13device_kernelIN5flash19enable_sm80_to_sm89INS1_16FlashAttnBwdSm80INS1_25CollectiveMainloopBwdSm80ILi2ELi2EN4cute5tupleIJNS5_1CILi128EEES8_NS7_ILi64EEEEEENS_10bfloat16_tEfNS_4arch4Sm80ELb1ELb0ELb1ELb1ELb1ELb0ELb0ELb0ELi2ELi4ELi4ELi4ELb0EEENS1_21CollectiveEpilogueBwdISA_SB_SD_Li256ELb1ELb0ELi2EEENS1_25SingleTileBwdLPTSchedulerILb1ELi128ELb1EEEEEEEEEvNT_6ParamsE) ;  /* 0xfffee57010007950 */ /* 0x000fea0003c3ffff */
        .type           $_ZN7cutlass13device_kernelIN5flash19enable_sm80_to_sm89INS1_16FlashAttnBwdSm80INS1_25CollectiveMainloopBwdSm80ILi2ELi2EN4cute5tupleIJNS5_1CILi128EEES8_NS7_ILi64EEEEEENS_10bfloat16_tEfNS_4arch4Sm80ELb1ELb0ELb1ELb1ELb1ELb0ELb0ELb0ELi2ELi4ELi4ELi4ELb0EEENS1_21CollectiveEpilogueBwdISA_SB_SD_Li256ELb1ELb0ELi2EEENS1_25SingleTileBwdLPTSchedulerILb1ELi128ELb1EEEEEEEEEvNT_6ParamsE$_ZZN4cuteplIJiEJNS_1CILi0EEES2_EEEDaRKNS_15ArithmeticTupleIJDpT_EEERKNS3_IJDpT0_EEEENKUlDpRKT_E_clIJiS2_EEEDaSH_,@function
        .size           $_ZN7cutlass13device_kernelIN5flash19enable_sm80_to_sm89INS1_16FlashAttnBwdSm80INS1_25CollectiveMainloopBwdSm80ILi2ELi2EN4cute5tupleIJNS5_1CILi128EEES8_NS7_ILi64EEEEEENS_10bfloat16_tEfNS_4arch4Sm80ELb1ELb0ELb1ELb1ELb1ELb0ELb0ELb0ELi2ELi4ELi4ELi4ELb0EEENS1_21CollectiveEpilogueBwdISA_SB_SD_Li256ELb1ELb0ELi2EEENS1_25SingleTileBwdLPTSchedulerILb1ELi128ELb1EEEEEEEEEvNT_6ParamsE$_ZZN4cuteplIJiEJNS_1CILi0EEES2_EEEDaRKNS_15ArithmeticTupleIJDpT_EEERKNS3_IJDpT0_EEEENKUlDpRKT_E_clIJiS2_EEEDaSH_,($_ZN7cutlass13device_kernelIN5flash19enable_sm80_to_sm89INS1_16FlashAttnBwdSm80INS1_25CollectiveMainloopBwdSm80ILi2ELi2EN4cute5tupleIJNS5_1CILi128EEES8_NS7_ILi64EEEEEENS_10bfloat16_tEfNS_4arch4Sm80ELb1ELb0ELb1ELb1ELb1ELb0ELb0ELb0ELi2ELi4ELi4ELi4ELb0EEENS1_21CollectiveEpilogueBwdISA_SB_SD_Li256ELb1ELb0ELi2EEENS1_25SingleTileBwdLPTSchedulerILb1ELi128ELb1EEEEEEEEEvNT_6ParamsE$_ZZN4cuteplIJiEJNS_1CILi0EEEiEEEDaRKNS_15ArithmeticTupleIJDpT_EEERKNS3_IJDpT0_EEEENKUlDpRKT_E_clIJiiEEEDaSH_ - $_ZN7cutlass13device_kernelIN5flash19enable_sm80_to_sm89INS1_16FlashAttnBwdSm80INS1_25CollectiveMainloopBwdSm80ILi2ELi2EN4cute5tupleIJNS5_1CILi128EEES8_NS7_ILi64EEEEEENS_10bfloat16_tEfNS_4arch4Sm80ELb1ELb0ELb1ELb1ELb1ELb0ELb0ELb0ELi2ELi4ELi4ELi4ELb0EEENS1_21CollectiveEpilogueBwdISA_SB_SD_Li256ELb1ELb0ELi2EEENS1_25SingleTileBwdLPTSchedulerILb1ELi128ELb1EEEEEEEEEvNT_6ParamsE$_ZZN4cuteplIJiEJNS_1CILi0EEES2_EEEDaRKNS_15ArithmeticTupleIJDpT_EEERKNS3_IJDpT0_EEEENKUlDpRKT_E_clIJiS2_EEEDaSH_)
$_ZN7cutlass13device_kernelIN5flash19enable_sm80_to_sm89INS1_16FlashAttnBwdSm80INS1_25CollectiveMainloopBwdSm80ILi2ELi2EN4cute5tupleIJNS5_1CILi128EEES8_NS7_ILi64EEEEEENS_10bfloat16_tEfNS_4arch4Sm80ELb1ELb0ELb1ELb1ELb1ELb0ELb0ELb0ELi2ELi4ELi4ELi4ELb0EEENS1_21CollectiveEpilogueBwdISA_SB_SD_Li256ELb1ELb0ELi2EEENS1_25SingleTileBwdLPTSchedulerILb1ELi128ELb1EEEEEEEEEvNT_6ParamsE$_ZZN4cuteplIJiEJNS_1CILi0EEES2_EEEDaRKNS_15ArithmeticTupleIJDpT_EEERKNS3_IJDpT0_EEEENKUlDpRKT_E_clIJiS2_EEEDaSH_:
[----:B------:R-:W-:Y:S02]  /*11a90*/  IADD3 R2, R1, 0x13b8, RZ ;  /* 0x000013b801027810 */ /* 0x000fe40007ffe0ff */
[----:B------:R-:W-:Y:S02]  /*11aa0*/  MOV R10, 0x11ad0 ;  /* 0x00011ad0000a7802 */ /* 0x000fe40000000f00 */
[----:B------:R-:W-:Y:S02]  /*11ab0*/  IADD3 R2, R2, c[0x0][0x20], RZ ;  /* 0x0000080002027a10 */ /* 0x000fe40007ffe0ff */
[----:B------:R-:W-:Y:S05]  /*11ac0*/  CALL.REL.NOINC `($_ZN7cutlass13device_kernelIN5flash19enable_sm80_to_sm89INS1_16FlashAttnBwdSm80INS1_25CollectiveMainloopBwdSm80ILi2ELi2EN4cute5tupleIJNS5_1CILi128EEES8_NS7_ILi64EEEEEENS_10bfloat16_tEfNS_4arch4Sm80ELb1ELb0ELb1ELb1ELb1ELb0ELb0ELb0ELi2ELi4ELi4ELi4ELb0EEENS1_21CollectiveEpilogueBwdISA_SB_SD_Li256ELb1ELb0ELi2EEENS1_25SingleTileBwdLPTSchedulerILb1ELi128ELb1EEEEEEEEEvNT_6ParamsE$_ZN4cute5tupleIJiNS_1CILi0EEEEEC2ERKiRKS2_) ;  /* 0xffffada000007944 */ /* 0x000fea0003c3ffff */
[----:B-1----:R1:W5:Y:S01]  /*11ad0*/  LDL R3, [R1+0x13b8] ;  /* 0x0013b80001037983 */ /* 0x0023620000100800 */
[----:B------:R-:W-:-:S04]  /*11ae0*/  MOV R51, 0x0 ;  /* 0x0000000000337802 */ /* 0x000fc80000000f00 */
[----:B------:R-:W-:Y:S05]  /*11af0*/  RET.REL.NODEC R50 `(_ZN7cutlass13device_kernelIN5flash19enable_sm80_to_sm89INS1_16FlashAttnBwdSm80INS1_25CollectiveMainloopBwdSm80ILi2ELi2EN4cute5tupleIJNS5_1CILi128EEES8_NS7_ILi64EEEEEENS_10bfloat16_tEfNS_4arch4Sm80ELb1ELb0ELb1ELb1ELb1ELb0ELb0ELb0ELi2ELi4ELi4ELi4ELb0EEENS1_21CollectiveEpilogueBwdISA_SB_SD_Li256ELb1ELb0ELi2EEENS1_25SingleTileBwdLPTSchedulerILb1ELi128ELb1EEEEEEEEEvNT_6ParamsE) ;  /* 0xfffee50032007950 */ /* 0x000fea0003c3ffff */
        .type           $_ZN7cutlass13device_kernelIN5flash19enable_sm80_to_sm89INS1_16FlashAttnBwdSm80INS1_25CollectiveMainloopBwdSm80ILi2ELi2EN4cute5tupleIJNS5_1CILi128EEES8_NS7_ILi64EEEEEENS_10bfloat16_tEfNS_4arch4Sm80ELb1ELb0ELb1ELb1ELb1ELb0ELb0ELb0ELi2ELi4ELi4ELi4ELb0EEENS1_21CollectiveEpilogueBwdISA_SB_SD_Li256ELb1ELb0ELi2EEENS1_25SingleTileBwdLPTSchedulerILb1ELi128ELb1EEEEEEEEEvNT_6ParamsE$_ZZN4cuteplIJiEJNS_1CILi0EEEiEEEDaRKNS_15ArithmeticTupleIJDpT_EEERKNS3_IJDpT0_EEEENKUlDpRKT_E_clIJiiEEEDaSH_,@function
        .size           $_ZN7cutlass13device_kernelIN5flash19enable_sm80_to_sm89INS1_16FlashAttnBwdSm80INS1_25CollectiveMainloopBwdSm80ILi2ELi2EN4cute5tupleIJNS5_1CILi128EEES8_NS7_ILi64EEEEEENS_10bfloat16_tEfNS_4arch4Sm80ELb1ELb0ELb1ELb1ELb1ELb0ELb0ELb0ELi2ELi4ELi4ELi4ELb0EEENS1_21CollectiveEpilogueBwdISA_SB_SD_Li256ELb1ELb0ELi2EEENS1_25SingleTileBwdLPTSchedulerILb1ELi128ELb1EEEEEEEEEvNT_6ParamsE$_ZZN4cuteplIJiEJNS_1CILi0EEEiEEEDaRKNS_15ArithmeticTupleIJDpT_EEERKNS3_IJDpT0_EEEENKUlDpRKT_E_clIJiiEEEDaSH_,($_ZN7cutlass13device_kernelIN5flash19enable_sm80_to_sm89INS1_16FlashAttnBwdSm80INS1_25CollectiveMainloopBwdSm80ILi2ELi2EN4cute5tupleIJNS5_1CILi128EEES8_NS7_ILi64EEEEEENS_10bfloat16_tEfNS_4arch4Sm80ELb1ELb0ELb1ELb1ELb1ELb0ELb0ELb0ELi2ELi4ELi4ELi4ELb0EEENS1_21CollectiveEpilogueBwdISA_SB_SD_Li256ELb1ELb0ELi2EEENS1_25SingleTileBwdLPTSchedulerILb1ELi128ELb1EEEEEEEEEvNT_6ParamsE$_ZZN4cuteplIJiEJiEEEDaRKNS_15ArithmeticTupleIJDpT_EEERKNS1_IJDpT0_EEEENKUlDpRKT_E_clIJiEEEDaSF_ - $_ZN7cutlass13device_kernelIN5flash19enable_sm80_to_sm89INS1_16FlashAttnBwdSm80INS1_25CollectiveMainloopBwdSm80ILi2ELi2EN4cute5tupleIJNS5_1CILi128EEES8_NS7_ILi64EEEEEENS_10bfloat16_tEfNS_4arch4Sm80ELb1ELb0ELb1ELb1ELb1ELb0ELb0ELb0ELi2ELi4ELi4ELi4ELb0EEENS1_21CollectiveEpilogueBwdISA_SB_SD_Li256ELb1ELb0ELi2EEENS1_25SingleTileBwdLPTSchedulerILb1ELi128ELb1EEEEEEEEEvNT_6ParamsE$_ZZN4cuteplIJiEJNS_1CILi0EEEiEEEDaRKNS_15ArithmeticTupleIJDpT_EEERKNS3_IJDpT0_EEEENKUlDpRKT_E_clIJiiEEEDaSH_)
$_ZN7cutlass13device_kernelIN5flash19enable_sm80_to_sm89INS1_16FlashAttnBwdSm80INS1_25CollectiveMainloopBwdSm80ILi2ELi2EN4cute5tupleIJNS5_1CILi128EEES8_NS7_ILi64EEEEEENS_10bfloat16_tEfNS_4arch4Sm80ELb1ELb0ELb1ELb1ELb1ELb0ELb0ELb0ELi2ELi4ELi4ELi4ELb0EEENS1_21CollectiveEpilogueBwdISA_SB_SD_Li256ELb1ELb0ELi2EEENS1_25SingleTileBwdLPTSchedulerILb1ELi128ELb1EEEEEEEEEvNT_6ParamsE$_ZZN4cuteplIJiEJNS_1CILi0EEEiEEEDaRKNS_15ArithmeticTupleIJDpT_EEERKNS3_IJDpT0_EEEENKUlDpRKT_E_clIJiiEEEDaSH_:
        /* <DEDUP_REMOVED lines=8> */
        .type           $_ZN7cutlass13device_kernelIN5flash19enable_sm80_to_sm89INS1_16FlashAttnBwdSm80INS1_25CollectiveMainloopBwdSm80ILi2ELi2EN4cute5tupleIJNS5_1CILi128EEES8_NS7_ILi64EEEEEENS_10bfloat16_tEfNS_4arch4Sm80ELb1ELb0ELb1ELb1ELb1ELb0ELb0ELb0ELi2ELi4ELi4ELi4ELb0EEENS1_21CollectiveEpilogueBwdISA_SB_SD_Li256ELb1ELb0ELi2EEENS1_25SingleTileBwdLPTSchedulerILb1ELi128ELb1EEEEEEEEEvNT_6ParamsE$_ZZN4cuteplIJiEJiEEEDaRKNS_15ArithmeticTupleIJDpT_EEERKNS1_IJDpT0_EEEENKUlDpRKT_E_clIJiEEEDaSF_,@function
        .size           $_ZN7cutlass13device_kernelIN5flash19enable_sm80_to_sm89INS1_16FlashAttnBwdSm80INS1_25CollectiveMainloopBwdSm80ILi2ELi2EN4cute5tupleIJNS5_1CILi128EEES8_NS7_ILi64EEEEEENS_10bfloat16_tEfNS_4arch4Sm80ELb1ELb0ELb1ELb1ELb1ELb0ELb0ELb0ELi2ELi4ELi4ELi4ELb0EEENS1_21CollectiveEpilogueBwdISA_SB_SD_Li256ELb1ELb0ELi2EEENS1_25SingleTileBwdLPTSchedulerILb1ELi128ELb1EEEEEEEEEvNT_6ParamsE$_ZZN4cuteplIJiEJiEEEDaRKNS_15ArithmeticTupleIJDpT_EEERKNS1_IJDpT0_EEEENKUlDpRKT_E_clIJiEEEDaSF_,($_ZN7cutlass13device_kernelIN5flash19enable_sm80_to_sm89INS1_16FlashAttnBwdSm80INS1_25CollectiveMainloopBwdSm80ILi2ELi2EN4cute5tupleIJNS5_1CILi128EEES8_NS7_ILi64EEEEEENS_10bfloat16_tEfNS_4arch4Sm80ELb1ELb0ELb1ELb1ELb1ELb0ELb0ELb0ELi2ELi4ELi4ELi4ELb0EEENS1_21CollectiveEpilogueBwdISA_SB_SD_Li256ELb1ELb0ELi2EEENS1_25SingleTileBwdLPTSchedulerILb1ELi128ELb1EEEEEEEEEvNT_6ParamsE$_ZZN4cuteplIJiiEJNS_1CILi0EEES2_EEEDaRKNS_15ArithmeticTupleIJDpT_EEERKNS3_IJDpT0_EEEENKUlDpRKT_E_clIJiiEEEDaSH_ - $_ZN7cutlass13device_kernelIN5flash19enable_sm80_to_sm89INS1_16FlashAttnBwdSm80INS1_25CollectiveMainloopBwdSm80ILi2ELi2EN4cute5tupleIJNS5_1CILi128EEES8_NS7_ILi64EEEEEENS_10bfloat16_tEfNS_4arch4Sm80ELb1ELb0ELb1ELb1ELb1ELb0ELb0ELb0ELi2ELi4ELi4ELi4ELb0EEENS1_21CollectiveEpilogueBwdISA_SB_SD_Li256ELb1ELb0ELi2EEENS1_25SingleTileBwdLPTSchedulerILb1ELi128ELb1EEEEEEEEEvNT_6ParamsE$_ZZN4cuteplIJiEJiEEEDaRKNS_15ArithmeticTupleIJDpT_EEERKNS1_IJDpT0_EEEENKUlDpRKT_E_clIJiEEEDaSF_)
$_ZN7cutlass13device_kernelIN5flash19enable_sm80_to_sm89INS1_16FlashAttnBwdSm80INS1_25CollectiveMainloopBwdSm80ILi2ELi2EN4cute5tupleIJNS5_1CILi128EEES8_NS7_ILi64EEEEEENS_10bfloat16_tEfNS_4arch4Sm80ELb1ELb0ELb1ELb1ELb1ELb0ELb0ELb0ELi2ELi4ELi4ELi4ELb0EEENS1_21CollectiveEpilogueBwdISA_SB_SD_Li256ELb1ELb0ELi2EEENS1_25SingleTileBwdLPTSchedulerILb1ELi128ELb1EEEEEEEEEvNT_6ParamsE$_ZZN4cuteplIJiEJiEEEDaRKNS_15ArithmeticTupleIJDpT_EEERKNS1_IJDpT0_EEEENKUlDpRKT_E_clIJiEEEDaSF_:
[----:B------:R-:W-:Y:S02]  /*11b80*/  IADD3 R2, R1, 0x13b8, RZ ;  /* 0x000013b801027810 */ /* 0x000fe40007ffe0ff */
[----:B------:R-:W-:Y:S02]  /*11b90*/  MOV R10, 0x11bc0 ;  /* 0x00011bc0000a7802 */ /* 0x000fe40000000f00 */
[----:B------:R-:W-:Y:S02]  /*11ba0*/  IADD3 R2, R2, c[0x0][0x20], RZ ;  /* 0x0000080002027a10 */ /* 0x000fe40007ffe0ff */
[----:B------:R-:W-:Y:S05]  /*11bb0*/  CALL.REL.NOINC `($_ZN7cutlass13device_kernelIN5flash19enable_sm80_to_sm89INS1_16FlashAttnBwdSm80INS1_25CollectiveMainloopBwdSm80ILi2ELi2EN4cute5tupleIJNS5_1CILi128EEES8_NS7_ILi64EEEEEENS_10bfloat16_tEfNS_4arch4Sm80ELb1ELb0ELb1ELb1ELb1ELb0ELb0ELb0ELi2ELi4ELi4ELi4ELb0EEENS1_21CollectiveEpilogueBwdISA_SB_SD_Li256ELb1ELb0ELi2EEENS1_25SingleTileBwdLPTSchedulerILb1ELi128ELb1EEEEEEEEEvNT_6ParamsE$_ZN4cute5tupleIJiEEC2ERKi) ;  /* 0xffffac6000007944 */ /* 0x000fea0003c3ffff */
[----:B------:R1:W5:Y:S01]  /*11bc0*/  LDL R3, [R1+0x13b8] ;  /* 0x0013b80001037983 */ /* 0x0003620000100800 */
[----:B------:R-:W-:Y:S02]  /*11bd0*/  MOV R8, R6 ;  /* 0x0000000600087202 */ /* 0x000fe40000000f00 */
[----:B------:R-:W-:-:S04]  /*11be0*/  MOV R9, 0x0 ;  /* 0x0000000000097802 */ /* 0x000fc80000000f00 */
[----:B------:R-:W-:Y:S05]  /*11bf0*/  RET.REL.NODEC R8 `(_ZN7cutlass13device_kernelIN5flash19enable_sm80_to_sm89INS1_16FlashAttnBwdSm80INS1_25CollectiveMainloopBwdSm80ILi2ELi2EN4cute5tupleIJNS5_1CILi128EEES8_NS7_ILi64EEEEEENS_10bfloat16_tEfNS_4arch4Sm80ELb1ELb0ELb1ELb1ELb1ELb0ELb0ELb0ELi2ELi4ELi4ELi4ELb0EEENS1_21CollectiveEpilogueBwdISA_SB_SD_Li256ELb1ELb0ELi2EEENS1_25SingleTileBwdLPTSchedulerILb1ELi128ELb1EEEEEEEEEvNT_6ParamsE) ;  /* 0xfffee40008007950 */ /* 0x000fea0003c3ffff */
        .type           $_ZN7cutlass13device_kernelIN5flash19enable_sm80_to_sm89INS1_16FlashAttnBwdSm80INS1_25CollectiveMainloopBwdSm80ILi2ELi2EN4cute5tupleIJNS5_1CILi128EEES8_NS7_ILi64EEEEEENS_10bfloat16_tEfNS_4arch4Sm80ELb1ELb0ELb1ELb1ELb1ELb0ELb0ELb0ELi2ELi4ELi4ELi4ELb0EEENS1_21CollectiveEpilogueBwdISA_SB_SD_Li256ELb1ELb0ELi2EEENS1_25SingleTileBwdLPTSchedulerILb1ELi128ELb1EEEEEEEEEvNT_6ParamsE$_ZZN4cuteplIJiiEJNS_1CILi0EEES2_EEEDaRKNS_15ArithmeticTupleIJDpT_EEERKNS3_IJDpT0_EEEENKUlDpRKT_E_clIJiiEEEDaSH_,@function
        .size           $_ZN7cutlass13device_kernelIN5flash19enable_sm80_to_sm89INS1_16FlashAttnBwdSm80INS1_25CollectiveMainloopBwdSm80ILi2ELi2EN4cute5tupleIJNS5_1CILi128EEES8_NS7_ILi64EEEEEENS_10bfloat16_tEfNS_4arch4Sm80ELb1ELb0ELb1ELb1ELb1ELb0ELb0ELb0ELi2ELi4ELi4ELi4ELb0EEENS1_21CollectiveEpilogueBwdISA_SB_SD_Li256ELb1ELb0ELi2EEENS1_25SingleTileBwdLPTSchedulerILb1ELi128ELb1EEEEEEEEEvNT_6ParamsE$_ZZN4cuteplIJiiEJNS_1CILi0EEES2_EEEDaRKNS_15ArithmeticTupleIJDpT_EEERKNS3_IJDpT0_EEEENKUlDpRKT_E_clIJiiEEEDaSH_,($_ZN7cutlass13device_kernelIN5flash19enable_sm80_to_sm89INS1_16FlashAttnBwdSm80INS1_25CollectiveMainloopBwdSm80ILi2ELi2EN4cute5tupleIJNS5_1CILi128EEES8_NS7_ILi64EEEEEENS_10bfloat16_tEfNS_4arch4Sm80ELb1ELb0ELb1ELb1ELb1ELb0ELb0ELb0ELi2ELi4ELi4ELi4ELb0EEENS1_21CollectiveEpilogueBwdISA_SB_SD_Li256ELb1ELb0ELi2EEENS1_25SingleTileBwdLPTSchedulerILb1ELi128ELb1EEEEEEEEEvNT_6ParamsE$_ZZN4cuteplIJiiEJiNS_1CILi0EEEEEEDaRKNS_15ArithmeticTupleIJDpT_EEERKNS3_IJDpT0_EEEENKUlDpRKT_E_clIJiiEEEDaSH_ - $_ZN7cutlass13device_kernelIN5flash19enable_sm80_to_sm89INS1_16FlashAttnBwdSm80INS1_25CollectiveMainloopBwdSm80ILi2ELi2EN4cute5tupleIJNS5_1CILi128EEES8_NS7_ILi64EEEEEENS_10bfloat16_tEfNS_4arch4Sm80ELb1ELb0ELb1ELb1ELb1ELb0ELb0ELb0ELi2ELi4ELi4ELi4ELb0EEENS1_21CollectiveEpilogueBwdISA_SB_SD_Li256ELb1ELb0ELi2EEENS1_25SingleTileBwdLPTSchedulerILb1ELi128ELb1EEEEEEEEEvNT_6ParamsE$_ZZN4cuteplIJiiEJNS_1CILi0EEES2_EEEDaRKNS_15ArithmeticTupleIJDpT_EEERKNS3_IJDpT0_EEEENKUlDpRKT_E_clIJiiEEEDaSH_)
$_ZN7cutlass13device_kernelIN5flash19enable_sm80_to_sm89INS1_16FlashAttnBwdSm80INS1_25CollectiveMainloopBwdSm80ILi2ELi2EN4cute5tupleIJNS5_1CILi128EEES8_NS7_ILi64EEEEEENS_10bfloat16_tEfNS_4arch4Sm80ELb1ELb0ELb1ELb1ELb1ELb0ELb0ELb0ELi2ELi4ELi4ELi4ELb0EEENS1_21CollectiveEpilogueBwdISA_SB_SD_Li256ELb1ELb0ELi2EEENS1_25SingleTileBwdLPTSchedulerILb1ELi128ELb1EEEEEEEEEvNT_6ParamsE$_ZZN4cuteplIJiiEJNS_1CILi0EEES2_EEEDaRKNS_15ArithmeticTupleIJDpT_EEERKNS3_IJDpT0_EEEENKUlDpRKT_E_clIJiiEEEDaSH_:
[----:B------:R-:W-:Y:S01]  /*11c00*/  IADD3 R3, R1, 0x16a8, RZ ;  /* 0x000016a801037810 */ /* 0x000fe20007ffe0ff */
[----:B------:R-:W-:Y:S01]  /*11c10*/  IMAD.MOV.U32 R10, RZ, RZ, R4 ;  /* 0x000000ffff0a7224 */ /* 0x000fe200078e0004 */
[----:B------:R-:W-:Y:S01]  /*11c20*/  MOV R6, 0x11c60 ;  /* 0x00011c6000067802 */ /* 0x000fe20000000f00 */
[----:B------:R-:W-:Y:S01]  /*11c30*/  IMAD.MOV.U32 R2, RZ, RZ, R81 ;  /* 0x000000ffff027224 */ /* 0x000fe200078e0051 */
[----:B------:R-:W-:Y:S02]  /*11c40*/  IADD3 R3, R3, c[0x0][0x20], RZ ;  /* 0x0000080003037a10 */ /* 0x000fe40007ffe0ff */
[----:B------:R-:W-:Y:S05]  /*11c50*/  CALL.REL.NOINC `($_ZN7cutlass13device_kernelIN5flash19enable_sm80_to_sm89INS1_16FlashAttnBwdSm80INS1_25CollectiveMainloopBwdSm80ILi2ELi2EN4cute5tupleIJNS5_1CILi128EEES8_NS7_ILi64EEEEEENS_10bfloat16_tEfNS_4arch4Sm80ELb1ELb0ELb1ELb1ELb1ELb0ELb0ELb0ELi2ELi4ELi4ELi4ELb0EEENS1_21CollectiveEpilogueBwdISA_SB_SD_Li256ELb1ELb0ELi2EEENS1_25SingleTileBwdLPTSchedulerILb1ELi128ELb1EEEEEEEEEvNT_6ParamsE$_ZN4cute5tupleIJiiEEC2ERKiS3_) ;  /* 0xffffac5000007944 */ /* 0x000fea0003c3ffff */
[----:B------:R1:W5:Y:S01]  /*11c60*/  LDL.64 R2, [R1+0x16a8] ;  /* 0x0016a80001027983 */ /* 0x0003620000100a00 */
[----:B------:R-:W-:-:S04]  /*11c70*/  MOV R79, 0x0 ;  /* 0x00000000004f7802 */ /* 0x000fc80000000f00 */
[----:B------:R-:W-:Y:S05]  /*11c80*/  RET.REL.NODEC R78 `(_ZN7cutlass13device_kernelIN5flash19enable_sm80_to_sm89INS1_16FlashAttnBwdSm80INS1_25CollectiveMainloopBwdSm80ILi2ELi2EN4cute5tupleIJNS5_1CILi128EEES8_NS7_ILi64EEEEEENS_10bfloat16_tEfNS_4arch4Sm80ELb1ELb0ELb1ELb1ELb1ELb0ELb0ELb0ELi2ELi4ELi4ELi4ELb0EEENS1_21CollectiveEpilogueBwdISA_SB_SD_Li256ELb1ELb0ELi2EEENS1_25SingleTileBwdLPTSchedulerILb1ELi128ELb1EEEEEEEEEvNT_6ParamsE) ;  /* 0xfffee3704e007950 */ /* 0x000fea0003c3ffff */
        .type           $_ZN7cutlass13device_kernelIN5flash19enable_sm80_to_sm89INS1_16FlashAttnBwdSm80INS1_25CollectiveMainloopBwdSm80ILi2ELi2EN4cute5tupleIJNS5_1CILi128EEES8_NS7_ILi64EEEEEENS_10bfloat16_tEfNS_4arch4Sm80ELb1ELb0ELb1ELb1ELb1ELb0ELb0ELb0ELi2ELi4ELi4ELi4ELb0EEENS1_21CollectiveEpilogueBwdISA_SB_SD_Li256ELb1ELb0ELi2EEENS1_25SingleTileBwdLPTSchedulerILb1ELi128ELb1EEEEEEEEEvNT_6ParamsE$_ZZN4cuteplIJiiEJiNS_1CILi0EEEEEEDaRKNS_15ArithmeticTupleIJDpT_EEERKNS3_IJDpT0_EEEENKUlDpRKT_E_clIJiiEEEDaSH_,@function
        .size           $_ZN7cutlass13device_kernelIN5flash19enable_sm80_to_sm89INS1_16FlashAttnBwdSm80INS1_25CollectiveMainloopBwdSm80ILi2ELi2EN4cute5tupleIJNS5_1CILi128EEES8_NS7_ILi64EEEEEENS_10bfloat16_tEfNS_4arch4Sm80ELb1ELb0ELb1ELb1ELb1ELb0ELb0ELb0ELi2ELi4ELi4ELi4ELb0EEENS1_21CollectiveEpilogueBwdISA_SB_SD_Li256ELb1ELb0ELi2EEENS1_25SingleTileBwdLPTSchedulerILb1ELi128ELb1EEEEEEEEEvNT_6ParamsE$_ZZN4cuteplIJiiEJiNS_1CILi0EEEEEEDaRKNS_15ArithmeticTupleIJDpT_EEERKNS3_IJDpT0_EEEENKUlDpRKT_E_clIJiiEEEDaSH_,($_ZN7cutlass13device_kernelIN5flash19enable_sm80_to_sm89INS1_16FlashAttnBwdSm80INS1_25CollectiveMainloopBwdSm80ILi2ELi2EN4cute5tupleIJNS5_1CILi128EEES8_NS7_ILi64EEEEEENS_10bfloat16_tEfNS_4arch4Sm80ELb1ELb0ELb1ELb1ELb1ELb0ELb0ELb0ELi2ELi4ELi4ELi4ELb0EEENS1_21CollectiveEpilogueBwdISA_SB_SD_Li256ELb1ELb0ELi2EEENS1_25SingleTileBwdLPTSchedulerILb1ELi128ELb1EEEEEEEEEvNT_6ParamsE$_ZZN4cuteplIJiiEJiiEEEDaRKNS_15ArithmeticTupleIJDpT_EEERKNS1_IJDpT0_EEEENKUlDpRKT_E_clIJiiEEEDaSF_ - $_ZN7cutlass13device_kernelIN5flash19enable_sm80_to_sm89INS1_16FlashAttnBwdSm80INS1_25CollectiveMainloopBwdSm80ILi2ELi2EN4cute5tupleIJNS5_1CILi128EEES8_NS7_ILi64EEEEEENS_10bfloat16_tEfNS_4arch4Sm80ELb1ELb0ELb1ELb1ELb1ELb0ELb0ELb0ELi2ELi4ELi4ELi4ELb0EEENS1_21CollectiveEpilogueBwdISA_SB_SD_Li256ELb1ELb0ELi2EEENS1_25SingleTileBwdLPTSchedulerILb1ELi128ELb1EEEEEEEEEvNT_6ParamsE$_ZZN4cuteplIJiiEJiNS_1CILi0EEEEEEDaRKNS_15ArithmeticTupleIJDpT_EEERKNS3_IJDpT0_EEEENKUlDpRKT_E_clIJiiEEEDaSH_)
$_ZN7cutlass13device_kernelIN5flash19enable_sm80_to_sm89INS1_16FlashAttnBwdSm80INS1_25CollectiveMainloopBwdSm80ILi2ELi2EN4cute5tupleIJNS5_1CILi128EEES8_NS7_ILi64EEEEEENS_10bfloat16_tEfNS_4arch4Sm80ELb1ELb0ELb1ELb1ELb1ELb0ELb0ELb0ELi2ELi4ELi4ELi4ELb0EEENS1_21CollectiveEpilogueBwdISA_SB_SD_Li256ELb1ELb0ELi2EEENS1_25SingleTileBwdLPTSchedulerILb1ELi128ELb1EEEEEEEEEvNT_6ParamsE$_ZZN4cuteplIJiiEJiNS_1CILi0EEEEEEDaRKNS_15ArithmeticTupleIJDpT_EEERKNS3_IJDpT0_EEEENKUlDpRKT_E_clIJiiEEEDaSH_:
[----:B------:R-:W-:Y:S01]  /*11c90*/  IADD3 R3, R1, 0x13b8, RZ ;  /* 0x000013b801037810 */ /* 0x000fe20007ffe0ff */
[----:B------:R-:W-:Y:S01]  /*11ca0*/  IMAD.MOV.U32 R2, RZ, RZ, R81 ;  /* 0x000000ffff027224 */ /* 0x000fe200078e0051 */
[----:B------:R-:W-:Y:S02]  /*11cb0*/  MOV R6, 0x11ce0 ;  /* 0x00011ce000067802 */ /* 0x000fe40000000f00 */
[----:B------:R-:W-:Y:S02]  /*11cc0*/  IADD3 R3, R3, c[0x0][0x20], RZ ;  /* 0x0000080003037a10 */ /* 0x000fe40007ffe0ff */
[----:B------:R-:W-:Y:S05]  /*11cd0*/  CALL.REL.NOINC `($_ZN7cutlass13device_kernelIN5flash19enable_sm80_to_sm89INS1_16FlashAttnBwdSm80INS1_25CollectiveMainloopBwdSm80ILi2ELi2EN4cute5tupleIJNS5_1CILi128EEES8_NS7_ILi64EEEEEENS_10bfloat16_tEfNS_4arch4Sm80ELb1ELb0ELb1ELb1ELb1ELb0ELb0ELb0ELi2ELi4ELi4ELi4ELb0EEENS1_21CollectiveEpilogueBwdISA_SB_SD_Li256ELb1ELb0ELi2EEENS1_25SingleTileBwdLPTSchedulerILb1ELi128ELb1EEEEEEEEEvNT_6ParamsE$_ZN4cute5tupleIJiiEEC2ERKiS3_) ;  /* 0xffffabd000007944 */ /* 0x000fea0003c3ffff */
[----:B------:R1:W5:Y:S01]  /*11ce0*/  LDL R2, [R1+0x13b8] ;  /* 0x0013b80001027983 */ /* 0x0003620000100800 */
[----:B------:R-:W-:-:S04]  /*11cf0*/  MOV R51, 0x0 ;  /* 0x0000000000337802 */ /* 0x000fc80000000f00 */
[----:B------:R-:W-:Y:S05]  /*11d00*/  RET.REL.NODEC R50 `(_ZN7cutlass13device_kernelIN5flash19enable_sm80_to_sm89INS1_16FlashAttnBwdSm80INS1_25CollectiveMainloopBwdSm80ILi2ELi2EN4cute5tupleIJNS5_1CILi128EEES8_NS7_ILi64EEEEEENS_10bfloat16_tEfNS_4arch4Sm80ELb1ELb0ELb1ELb1ELb1ELb0ELb0ELb0ELi2ELi4ELi4ELi4ELb0EEENS1_21CollectiveEpilogueBwdISA_SB_SD_Li256ELb1ELb0ELi2EEENS1_25SingleTileBwdLPTSchedulerILb1ELi128ELb1EEEEEEEEEvNT_6ParamsE) ;  /* 0xfffee2f032007950 */ /* 0x000fea0003c3ffff */
        .type           $_ZN7cutlass13device_kernelIN5flash19enable_sm80_to_sm89INS1_16FlashAttnBwdSm80INS1_25CollectiveMainloopBwdSm80ILi2ELi2EN4cute5tupleIJNS5_1CILi128EEES8_NS7_ILi64EEEEEENS_10bfloat16_tEfNS_4arch4Sm80ELb1ELb0ELb1ELb1ELb1ELb0ELb0ELb0ELi2ELi4ELi4ELi4ELb0EEENS1_21CollectiveEpilogueBwdISA_SB_SD_Li256ELb1ELb0ELi2EEENS1_25SingleTileBwdLPTSchedulerILb1ELi128ELb1EEEEEEEEEvNT_6ParamsE$_ZZN4cuteplIJiiEJiiEEEDaRKNS_15ArithmeticTupleIJDpT_EEERKNS1_IJDpT0_EEEENKUlDpRKT_E_clIJiiEEEDaSF_,@function
        .size           $_ZN7cutlass13device_kernelIN5flash19enable_sm80_to_sm89INS1_16FlashAttnBwdSm80INS1_25CollectiveMainloopBwdSm80ILi2ELi2EN4cute5tupleIJNS5_1CILi128EEES8_NS7_ILi64EEEEEENS_10bfloat16_tEfNS_4arch4Sm80ELb1ELb0ELb1ELb1ELb1ELb0ELb0ELb0ELi2ELi4ELi4ELi4ELb0EEENS1_21CollectiveEpilogueBwdISA_SB_SD_Li256ELb1ELb0ELi2EEENS1_25SingleTileBwdLPTSchedulerILb1ELi128ELb1EEEEEEEEEvNT_6ParamsE$_ZZN4cuteplIJiiEJiiEEEDaRKNS_15ArithmeticTupleIJDpT_EEERKNS1_IJDpT0_EEEENKUlDpRKT_E_clIJiiEEEDaSF_,($_ZN7cutlass13device_kernelIN5flash19enable_sm80_to_sm89INS1_16FlashAttnBwdSm80INS1_25CollectiveMainloopBwdSm80ILi2ELi2EN4cute5tupleIJNS5_1CILi128EEES8_NS7_ILi64EEEEEENS_10bfloat16_tEfNS_4arch4Sm80ELb1ELb0ELb1ELb1ELb1ELb0ELb0ELb0ELi2ELi4ELi4ELi4ELb0EEENS1_21CollectiveEpilogueBwdISA_SB_SD_Li256ELb1ELb0ELi2EEENS1_25SingleTileBwdLPTSchedulerILb1ELi128ELb1EEEEEEEEEvNT_6ParamsE$_ZZN5flash25CollectiveMainloopBwdSm80ILi2ELi2EN4cute5tupleIJNS1_1CILi128EEES4_NS3_ILi64EEEEEEN7cutlass10bfloat16_tEfNS7_4arch4Sm80ELb1ELb0ELb1ELb1ELb1ELb0ELb0ELb0ELi2ELi4ELi4ELi4ELb0EE3mmaINS_16FlashAttnBwdSm80ISB_NS_21CollectiveEpilogueBwdIS6_S8_SA_Li256ELb1ELb0ELi2EEENS_25SingleTileBwdLPTSchedulerILb1ELi128ELb1EEEE13SharedStorageENS1_6TensorINS1_11ArrayEngineIfLm32EEENS1_6LayoutINS2_IJNS2_IJNS3_ILi2EEESO_EEESO_NS3_ILi4EEEEEENS2_IJNS2_IJNS3_ILi1EEESO_EEESQ_NS3_ILi8EEEEEEEEEEEEbRKNSB_6ParamsERT0_S12_iNS2_IJiiiEEERT_ENKUlRT_iE_clINSK_INSL_IfLm64EEENSN_INS2_IJSP_SO_SU_EEESV_EEEEEEDaS17_i - $_ZN7cutlass13device_kernelIN5flash19enable_sm80_to_sm89INS1_16FlashAttnBwdSm80INS1_25CollectiveMainloopBwdSm80ILi2ELi2EN4cute5tupleIJNS5_1CILi128EEES8_NS7_ILi64EEEEEENS_10bfloat16_tEfNS_4arch4Sm80ELb1ELb0ELb1ELb1ELb1ELb0ELb0ELb0ELi2ELi4ELi4ELi4ELb0EEENS1_21CollectiveEpilogueBwdISA_SB_SD_Li256ELb1ELb0ELi2EEENS1_25SingleTileBwdLPTSchedulerILb1ELi128ELb1EEEEEEEEEvNT_6ParamsE$_ZZN4cuteplIJiiEJiiEEEDaRKNS_15ArithmeticTupleIJDpT_EEERKNS1_IJDpT0_EEEENKUlDpRKT_E_clIJiiEEEDaSF_)
$_ZN7cutlass13device_kernelIN5flash19enable_sm80_to_sm89INS1_16FlashAttnBwdSm80INS1_25CollectiveMainloopBwdSm80ILi2ELi2EN4cute5tupleIJNS5_1CILi128EEES8_NS7_ILi64EEEEEENS_10bfloat16_tEfNS_4arch4Sm80ELb1ELb0ELb1ELb1ELb1ELb0ELb0ELb0ELi2ELi4ELi4ELi4ELb0EEENS1_21CollectiveEpilogueBwdISA_SB_SD_Li256ELb1ELb0ELi2EEENS1_25SingleTileBwdLPTSchedulerILb1ELi128ELb1EEEEEEEEEvNT_6ParamsE$_ZZN4cuteplIJiiEJiiEEEDaRKNS_15ArithmeticTupleIJDpT_EEERKNS1_IJDpT0_EEEENKUlDpRKT_E_clIJiiEEEDaSF_:
        /* <DEDUP_REMOVED lines=8> */
        .type           $_ZN7cutlass13device_kernelIN5flash19enable_sm80_to_sm89INS1_16FlashAttnBwdSm80INS1_25CollectiveMainloopBwdSm80ILi2ELi2EN4cute5tupleIJNS5_1CILi128EEES8_NS7_ILi64EEEEEENS_10bfloat16_tEfNS_4arch4Sm80ELb1ELb0ELb1ELb1ELb1ELb0ELb0ELb0ELi2ELi4ELi4ELi4ELb0EEENS1_21CollectiveEpilogueBwdISA_SB_SD_Li256ELb1ELb0ELi2EEENS1_25SingleTileBwdLPTSchedulerILb1ELi128ELb1EEEEEEEEEvNT_6ParamsE$_ZZN5flash25CollectiveMainloopBwdSm80ILi2ELi2EN4cute5tupleIJNS1_1CILi128EEES4_NS3_ILi64EEEEEEN7cutlass10bfloat16_tEfNS7_4arch4Sm80ELb1ELb0ELb1ELb1ELb1ELb0ELb0ELb0ELi2ELi4ELi4ELi4ELb0EE3mmaINS_16FlashAttnBwdSm80ISB_NS_21CollectiveEpilogueBwdIS6_S8_SA_Li256ELb1ELb0ELi2EEENS_25SingleTileBwdLPTSchedulerILb1ELi128ELb1EEEE13SharedStorageENS1_6TensorINS1_11ArrayEngineIfLm32EEENS1_6LayoutINS2_IJNS2_IJNS3_ILi2EEESO_EEESO_NS3_ILi4EEEEEENS2_IJNS2_IJNS3_ILi1EEESO_EEESQ_NS3_ILi8EEEEEEEEEEEEbRKNSB_6ParamsERT0_S12_iNS2_IJiiiEEERT_ENKUlRT_iE_clINSK_INSL_IfLm64EEENSN_INS2_IJSP_SO_SU_EEESV_EEEEEEDaS17_i,@function
        .size           $_ZN7cutlass13device_kernelIN5flash19enable_sm80_to_sm89INS1_16FlashAttnBwdSm80INS1_25CollectiveMainloopBwdSm80ILi2ELi2EN4cute5tupleIJNS5_1CILi128EEES8_NS7_ILi64EEEEEENS_10bfloat16_tEfNS_4arch4Sm80ELb1ELb0ELb1ELb1ELb1ELb0ELb0ELb0ELi2ELi4ELi4ELi4ELb0EEENS1_21CollectiveEpilogueBwdISA_SB_SD_Li256ELb1ELb0ELi2EEENS1_25SingleTileBwdLPTSchedulerILb1ELi128ELb1EEEEEEEEEvNT_6ParamsE$_ZZN5flash25CollectiveMainloopBwdSm80ILi2ELi2EN4cute5tupleIJNS1_1CILi128EEES4_NS3_ILi64EEEEEEN7cutlass10bfloat16_tEfNS7_4arch4Sm80ELb1ELb0ELb1ELb1ELb1ELb0ELb0ELb0ELi2ELi4ELi4ELi4ELb0EE3mmaINS_16FlashAttnBwdSm80ISB_NS_21CollectiveEpilogueBwdIS6_S8_SA_Li256ELb1ELb0ELi2EEENS_25SingleTileBwdLPTSchedulerILb1ELi128ELb1EEEE13SharedStorageENS1_6TensorINS1_11ArrayEngineIfLm32EEENS1_6LayoutINS2_IJNS2_IJNS3_ILi2EEESO_EEESO_NS3_ILi4EEEEEENS2_IJNS2_IJNS3_ILi1EEESO_EEESQ_NS3_ILi8EEEEEEEEEEEEbRKNSB_6ParamsERT0_S12_iNS2_IJiiiEEERT_ENKUlRT_iE_clINSK_INSL_IfLm64EEENSN_INS2_IJSP_SO_SU_EEESV_EEEEEEDaS17_i,($_ZN7cutlass13device_kernelIN5flash19enable_sm80_to_sm89INS1_16FlashAttnBwdSm80INS1_25CollectiveMainloopBwdSm80ILi2ELi2EN4cute5tupleIJNS5_1CILi128EEES8_NS7_ILi64EEEEEENS_10bfloat16_tEfNS_4arch4Sm80ELb1ELb0ELb1ELb1ELb1ELb0ELb0ELb0ELi2ELi4ELi4ELi4ELb0EEENS1_21CollectiveEpilogueBwdISA_SB_SD_Li256ELb1ELb0ELi2EEENS1_25SingleTileBwdLPTSchedulerILb1ELi128ELb1EEEEEEEEEvNT_6ParamsE$_ZZN5flash25CollectiveMainloopBwdSm80ILi2ELi2EN4cute5tupleIJNS1_1CILi128EEES4_NS3_ILi64EEEEEEN7cutlass10bfloat16_tEfNS7_4arch4Sm80ELb1ELb0ELb1ELb1ELb1ELb0ELb0ELb0ELi2ELi4ELi4ELi4ELb0EE3mmaINS_16FlashAttnBwdSm80ISB_NS_21CollectiveEpilogueBwdIS6_S8_SA_Li256ELb1ELb0ELi2EEENS_25SingleTileBwdLPTSchedulerILb1ELi128ELb1EEEE13SharedStorageENS1_6TensorINS1_11ArrayEngineIfLm32EEENS1_6LayoutINS2_IJNS2_IJNS3_ILi2EEESO_EEESO_NS3_ILi4EEEEEENS2_IJNS2_IJNS3_ILi1EEESO_EEESQ_NS3_ILi8EEEEEEEEEEEEbRKNSB_6ParamsERT0_S12_iNS2_IJiiiEEERT_ENKUliT_E_clIZSC_ISJ_SX_EbS10_S12_S12_iS13_S15_EUlRS16_iE_EEDaiS16_ - $_ZN7cutlass13device_kernelIN5flash19enable_sm80_to_sm89INS1_16FlashAttnBwdSm80INS1_25CollectiveMainloopBwdSm80ILi2ELi2EN4cute5tupleIJNS5_1CILi128EEES8_NS7_ILi64EEEEEENS_10bfloat16_tEfNS_4arch4Sm80ELb1ELb0ELb1ELb1ELb1ELb0ELb0ELb0ELi2ELi4ELi4ELi4ELb0EEENS1_21CollectiveEpilogueBwdISA_SB_SD_Li256ELb1ELb0ELi2EEENS1_25SingleTileBwdLPTSchedulerILb1ELi128ELb1EEEEEEEEEvNT_6ParamsE$_ZZN5flash25CollectiveMainloopBwdSm80ILi2ELi2EN4cute5tupleIJNS1_1CILi128EEES4_NS3_ILi64EEEEEEN7cutlass10bfloat16_tEfNS7_4arch4Sm80ELb1ELb0ELb1ELb1ELb1ELb0ELb0ELb0ELi2ELi4ELi4ELi4ELb0EE3mmaINS_16FlashAttnBwdSm80ISB_NS_21CollectiveEpilogueBwdIS6_S8_SA_Li256ELb1ELb0ELi2EEENS_25SingleTileBwdLPTSchedulerILb1ELi128ELb1EEEE13SharedStorageENS1_6TensorINS1_11ArrayEngineIfLm32EEENS1_6LayoutINS2_IJNS2_IJNS3_ILi2EEESO_EEESO_NS3_ILi4EEEEEENS2_IJNS2_IJNS3_ILi1EEESO_EEESQ_NS3_ILi8EEEEEEEEEEEEbRKNSB_6ParamsERT0_S12_iNS2_IJiiiEEERT_ENKUlRT_iE_clINSK_INSL_IfLm64EEENSN_INS2_IJSP_SO_SU_EEESV_EEEEEEDaS17_i)
$_ZN7cutlass13device_kernelIN5flash19enable_sm80_to_sm89INS1_16FlashAttnBwdSm80INS1_25CollectiveMainloopBwdSm80ILi2ELi2EN4cute5tupleIJNS5_1CILi128EEES8_NS7_ILi64EEEEEENS_10bfloat16_tEfNS_4arch4Sm80ELb1ELb0ELb1ELb1ELb1ELb0ELb0ELb0ELi2ELi4ELi4ELi4ELb0EEENS1_21CollectiveEpilogueBwdISA_SB_SD_Li256ELb1ELb0ELi2EEENS1_25SingleTileBwdLPTSchedulerILb1ELi128ELb1EEEEEEEEEvNT_6ParamsE$_ZZN5flash25CollectiveMainloopBwdSm80ILi2ELi2EN4cute5tupleIJNS1_1CILi128EEES4_NS3_ILi64EEEEEEN7cutlass10bfloat16_tEfNS7_4arch4Sm80ELb1ELb0ELb1ELb1ELb1ELb0ELb0ELb0ELi2ELi4ELi4ELi4ELb0EE3mmaINS_16FlashAttnBwdSm80ISB_NS_21CollectiveEpilogueBwdIS6_S8_SA_Li256ELb1ELb0ELi2EEENS_25SingleTileBwdLPTSchedulerILb1ELi128ELb1EEEE13SharedStorageENS1_6TensorINS1_11ArrayEngineIfLm32EEENS1_6LayoutINS2_IJNS2_IJNS3_ILi2EEESO_EEESO_NS3_ILi4EEEEEENS2_IJNS2_IJNS3_ILi1EEESO_EEESQ_NS3_ILi8EEEEEEEEEEEEbRKNSB_6ParamsERT0_S12_iNS2_IJiiiEEERT_ENKUlRT_iE_clINSK_INSL_IfLm64EEENSN_INS2_IJSP_SO_SU_EEESV_EEEEEEDaS17_i:
        /* <DEDUP_REMOVED lines=13> */
[----:B-1---5:R-:W-:Y:S05]  /*11e60*/  CALL.REL.NOINC `($_ZN7cutlass13device_kernelIN5flash19enable_sm80_to_sm89INS1_16FlashAttnBwdSm80INS1_25CollectiveMainloopBwdSm80ILi2ELi2EN4cute5tupleIJNS5_1CILi128EEES8_NS7_ILi64EEEEEENS_10bfloat16_tEfNS_4arch4Sm80ELb1ELb0ELb1ELb1ELb1ELb0ELb0ELb0ELi2ELi4ELi4ELi4ELb0EEENS1_21CollectiveEpilogueBwdISA_SB_SD_Li256ELb1ELb0ELi2EEENS1_25SingleTileBwdLPTSchedulerILb1ELi128ELb1EEEEEEEEEvNT_6ParamsE$_ZZN4cute7idx2crdIiNS_5tupleIJNS_1CILi32EEENS2_ILi4EEENS2_ILi2EEENS2_ILi1EEEEEENS1_IJS6_S3_NS2_ILi128EEENS2_ILi0EEEEEEEEDaRKT_RKT0_RKT1_ENKUlRKT_RKT0_E_clIS3_S6_EEDaSM_SP_) ;  /* 0xfffff45000007944 */ /* 0x022fea0003c3ffff */
[----:B------:R-:W-:Y:S02]  /*11e70*/  MOV R4, 0x11e90 ;  /* 0x00011e9000047802 */ /* 0x000fe40000000f00 */
[----:B------:R-:W-:Y:S05]  /*11e80*/  CALL.REL.NOINC `($_ZN7cutlass13device_kernelIN5flash19enable_sm80_to_sm89INS1_16FlashAttnBwdSm80INS1_25CollectiveMainloopBwdSm80ILi2ELi2EN4cute5tupleIJNS5_1CILi128EEES8_NS7_ILi64EEEEEENS_10bfloat16_tEfNS_4arch4Sm80ELb1ELb0ELb1ELb1ELb1ELb0ELb0ELb0ELi2ELi4ELi4ELi4ELb0EEENS1_21CollectiveEpilogueBwdISA_SB_SD_Li256ELb1ELb0ELi2EEENS1_25SingleTileBwdLPTSchedulerILb1ELi128ELb1EEEEEEEEEvNT_6ParamsE$_ZZN4cute7idx2crdIiNS_5tupleIJNS_1CILi32EEENS2_ILi4EEENS2_ILi2EEENS2_ILi1EEEEEENS1_IJS6_S3_NS2_ILi128EEENS2_ILi0EEEEEEEEDaRKT_RKT0_RKT1_ENKUlRKT_RKT0_E_clIS4_S3_EEDaSM_SP_) ;  /* 0xfffff49000007944 */ /* 0x000fea0003c3ffff */
[----:B------:R1:W-:Y:S01]  /*11e90*/  STL [R1+0x1388], R6 ;  /* 0x0013880601007387 */ /* 0x0003e20000100800 */
[----:B------:R-:W-:-:S03]  /*11ea0*/  MOV R4, 0x11ec0 ;  /* 0x00011ec000047802 */ /* 0x000fc60000000f00 */
[----:B-1----:R-:W-:Y:S05]  /*11eb0*/  CALL.REL.NOINC `($_ZN7cutlass13device_kernelIN5flash19enable_sm80_to_sm89INS1_16FlashAttnBwdSm80INS1_25CollectiveMainloopBwdSm80ILi2ELi2EN4cute5tupleIJNS5_1CILi128EEES8_NS7_ILi64EEEEEENS_10bfloat16_tEfNS_4arch4Sm80ELb1ELb0ELb1ELb1ELb1ELb0ELb0ELb0ELi2ELi4ELi4ELi4ELb0EEENS1_21CollectiveEpilogueBwdISA_SB_SD_Li256ELb1ELb0ELi2EEENS1_25SingleTileBwdLPTSchedulerILb1ELi128ELb1EEEEEEEEEvNT_6ParamsE$_ZZN4cute7idx2crdIiNS_5tupleIJNS_1CILi32EEENS2_ILi4EEENS2_ILi2EEENS2_ILi1EEEEEENS1_IJS6_S3_NS2_ILi128EEENS2_ILi0EEEEEEEEDaRKT_RKT0_RKT1_ENKUlRKT_RKT0_E_clIS5_S8_EEDaSM_SP_) ;  /* 0xfffff4f000007944 */ /* 0x002fea0003c3ffff */
[----:B------:R1:W-:Y:S01]  /*11ec0*/  STL [R1+0x1394], R2 ;  /* 0x0013940201007387 */ /* 0x0003e20000100800 */
[----:B------:R-:W-:-:S03]  /*11ed0*/  MOV R4, 0x11ef0 ;  /* 0x00011ef000047802 */ /* 0x000fc60000000f00 */
[----:B-1----:R-:W-:Y:S05]  /*11ee0*/  CALL.REL.NOINC `($_ZN7cutlass13device_kernelIN5flash19enable_sm80_to_sm89INS1_16FlashAttnBwdSm80INS1_25CollectiveMainloopBwdSm80ILi2ELi2EN4cute5tupleIJNS5_1CILi128EEES8_NS7_ILi64EEEEEENS_10bfloat16_tEfNS_4arch4Sm80ELb1ELb0ELb1ELb1ELb1ELb0ELb0ELb0ELi2ELi4ELi4ELi4ELb0EEENS1_21CollectiveEpilogueBwdISA_SB_SD_Li256ELb1ELb0ELi2EEENS1_25SingleTileBwdLPTSchedulerILb1ELi128ELb1EEEEEEEEEvNT_6ParamsE$_ZZN4cute9transformINS_5tupleIJNS_1CILi32EEENS2_ILi4EEENS2_ILi2EEENS2_ILi1EEEEEENS1_IJS6_S3_NS2_ILi128EEENS2_ILi0EEEEEEZNS_7idx2crdIiS7_SA_EEDaRKT_RKT0_RKT1_EUlRKT_RKT0_E_EEDaSE_SH_OSI_ENKUlDpSN_E_clIJiiiS9_EEEDaST_) ;  /* 0xfffff5d000007944 */ /* 0x002fea0003c3ffff */
[----:B------:R-:W-:Y:S02]  /*11ef0*/  MOV R4, 0x11f10 ;  /* 0x00011f1000047802 */ /* 0x000fe40000000f00 */
[----:B--2--5:R-:W-:Y:S05]  /*11f00*/  CALL.REL.NOINC `($_ZN7cutlass13device_kernelIN5flash19enable_sm80_to_sm89INS1_16FlashAttnBwdSm80INS1_25CollectiveMainloopBwdSm80ILi2ELi2EN4cute5tupleIJNS5_1CILi128EEES8_NS7_ILi64EEEEEENS_10bfloat16_tEfNS_4arch4Sm80ELb1ELb0ELb1ELb1ELb1ELb0ELb0ELb0ELi2ELi4ELi4ELi4ELb0EEENS1_21CollectiveEpilogueBwdISA_SB_SD_Li256ELb1ELb0ELi2EEENS1_25SingleTileBwdLPTSchedulerILb1ELi128ELb1EEEEEEEEEvNT_6ParamsE$_ZZN4cute7crd2crdINS_5tupleIJiiiNS_1CILi0EEEEEENS1_IJNS2_ILi32EEENS2_ILi4EEENS2_ILi2EEENS2_ILi1EEEEEENS1_IJS8_S8_S8_S8_EEEEEDaRKT_RKT0_RKT1_ENKUlRKT_RKT0_RKT1_E_clIiS5_S8_EEDaSM_SP_SS_) ;  /* 0xffffe93000007944 */ /* 0x024fea0003c3ffff */
[----:B------:R-:W-:Y:S02]  /*11f10*/  MOV R8, R2 ;  /* 0x0000000200087202 */ /* 0x000fe40000000f00 */
[----:B------:R-:W-:Y:S02]  /*11f20*/  MOV R2, 0x11f40 ;  /* 0x00011f4000027802 */ /* 0x000fe40000000f00 */
[----:B------:R-:W-:Y:S05]  /*11f30*/  CALL.REL.NOINC `($_ZN7cutlass13device_kernelIN5flash19enable_sm80_to_sm89INS1_16FlashAttnBwdSm80INS1_25CollectiveMainloopBwdSm80ILi2ELi2EN4cute5tupleIJNS5_1CILi128EEES8_NS7_ILi64EEEEEENS_10bfloat16_tEfNS_4arch4Sm80ELb1ELb0ELb1ELb1ELb1ELb0ELb0ELb0ELi2ELi4ELi4ELi4ELb0EEENS1_21CollectiveEpilogueBwdISA_SB_SD_Li256ELb1ELb0ELi2EEENS1_25SingleTileBwdLPTSchedulerILb1ELi128ELb1EEEEEEEEEvNT_6ParamsE$_ZZN4cute7crd2crdINS_5tupleIJiiiNS_1CILi0EEEEEENS1_IJNS2_ILi32EEENS2_ILi4EEENS2_ILi2EEENS2_ILi1EEEEEENS1_IJS8_S8_S8_S8_EEEEEDaRKT_RKT0_RKT1_ENKUlRKT_RKT0_RKT1_E_clIiS6_S8_EEDaSM_SP_SS_) ;  /* 0xffffe93000007944 */ /* 0x000fea0003c3ffff */
[----:B------:R1:W-:Y:S01]  /*11f40*/  STL [R1+0x1388], R3 ;  /* 0x0013880301007387 */ /* 0x0003e20000100800 */
[----:B------:R-:W-:-:S03]  /*11f50*/  MOV R2, 0x11f70 ;  /* 0x00011f7000027802 */ /* 0x000fc60000000f00 */
[----:B-1----:R-:W-:Y:S05]  /*11f60*/  CALL.REL.NOINC `($_ZN7cutlass13device_kernelIN5flash19enable_sm80_to_sm89INS1_16FlashAttnBwdSm80INS1_25CollectiveMainloopBwdSm80ILi2ELi2EN4cute5tupleIJNS5_1CILi128EEES8_NS7_ILi64EEEEEENS_10bfloat16_tEfNS_4arch4Sm80ELb1ELb0ELb1ELb1ELb1ELb0ELb0ELb0ELi2ELi4ELi4ELi4ELb0EEENS1_21CollectiveEpilogueBwdISA_SB_SD_Li256ELb1ELb0ELi2EEENS1_25SingleTileBwdLPTSchedulerILb1ELi128ELb1EEEEEEEEEvNT_6ParamsE$_ZZN4cute7crd2crdINS_5tupleIJiiiNS_1CILi0EEEEEENS1_IJNS2_ILi32EEENS2_ILi4EEENS2_ILi2EEENS2_ILi1EEEEEENS1_IJS8_S8_S8_S8_EEEEEDaRKT_RKT0_RKT1_ENKUlRKT_RKT0_RKT1_E_clIiS7_S8_EEDaSM_SP_SS_) ;  /* 0xffffe93000007944 */ /* 0x002fea0003c3ffff */
[----:B------:R1:W-:Y:S01]  /*11f70*/  STL [R1+0x1394], R5 ;  /* 0x0013940501007387 */ /* 0x0003e20000100800 */
[----:B------:R-:W-:-:S03]  /*11f80*/  MOV R4, 0x11fa0 ;  /* 0x00011fa000047802 */ /* 0x000fc60000000f00 */
[----:B-1----:R-:W-:Y:S05]  /*11f90*/  CALL.REL.NOINC `($_ZN7cutlass13device_kernelIN5flash19enable_sm80_to_sm89INS1_16FlashAttnBwdSm80INS1_25CollectiveMainloopBwdSm80ILi2ELi2EN4cute5tupleIJNS5_1CILi128EEES8_NS7_ILi64EEEEEENS_10bfloat16_tEfNS_4arch4Sm80ELb1ELb0ELb1ELb1ELb1ELb0ELb0ELb0ELi2ELi4ELi4ELi4ELb0EEENS1_21CollectiveEpilogueBwdISA_SB_SD_Li256ELb1ELb0ELi2EEENS1_25SingleTileBwdLPTSchedulerILb1ELi128ELb1EEEEEEEEEvNT_6ParamsE$_ZZN4cute9transformINS_5tupleIJiiiNS_1CILi0EEEEEENS1_IJNS2_ILi32EEENS2_ILi4EEENS2_ILi2EEENS2_ILi1EEEEEENS1_IJS8_S8_S8_S8_EEEZNS_7crd2crdIS4_S9_SA_EEDaRKT_RKT0_RKT1_EUlRKT_RKT0_RKT1_E_EEDaSE_SH_SK_OT2_ENKUlDpSN_E_clIJiiiS3_EEEDaSX_) ;  /* 0xfffff6c000007944 */ /* 0x002fea0003c3ffff */
[----:B-----5:R2:W-:Y:S01]  /*11fa0*/  STL [R1+0x13a8], R8 ;  /* 0x0013a80801007387 */ /* 0x0205e20000100800 */
[----:B------:R-:W-:Y:S01]  /*11fb0*/  IADD3 R46, R7, 0x30, RZ ;  /* 0x00000030072e7810 */ /* 0x000fe20007ffe0ff */
[----:B------:R-:W-:Y:S01]  /*11fc0*/  IMAD.MOV.U32 R4, RZ, RZ, R2 ;  /* 0x000000ffff047224 */ /* 0x000fe200078e0002 */
[----:B------:R-:W-:Y:S01]  /*11fd0*/  MOV R6, 0x12020 ;  /* 0x0001202000067802 */ /* 0x000fe20000000f00 */
[----:B------:R2:W-:Y:S01]  /*11fe0*/  STL.U8 [R1+0x139c], RZ ;  /* 0x00139cff01007387 */ /* 0x0005e20000100000 */
[----:B------:R-:W-:-:S03]  /*11ff0*/  IMAD.MOV.U32 R47, RZ, RZ, RZ ;  /* 0x000000ffff2f7224 */ /* 0x000fc600078e00ff */
[----:B------:R2:W-:Y:S04]  /*12000*/  STL.64 [R1+0x13a0], R2 ;  /* 0x0013a00201007387 */ /* 0x0005e80000100a00 */
[----:B-12---:R-:W-:Y:S05]  /*12010*/  CALL.REL.NOINC `($_ZN7cutlass13device_kernelIN5flash19enable_sm80_to_sm89INS1_16FlashAttnBwdSm80INS1_25CollectiveMainloopBwdSm80ILi2ELi2EN4cute5tupleIJNS5_1CILi128EEES8_NS7_ILi64EEEEEENS_10bfloat16_tEfNS_4arch4Sm80ELb1ELb0ELb1ELb1ELb1ELb0ELb0ELb0ELi2ELi4ELi4ELi4ELb0EEENS1_21CollectiveEpilogueBwdISA_SB_SD_Li256ELb1ELb0ELi2EEENS1_25SingleTileBwdLPTSchedulerILb1ELi128ELb1EEEEEEEEEvNT_6ParamsE$_ZN4cute3eso3ESOILb1ELb0EJNS_6LayoutINS_5tupleIJNS3_IJNS3_IJNS_1CILi4EEENS4_ILi8EEEEEENS3_IJS5_NS4_ILi2EEEEEEEEENS3_IJNS3_IJS8_S8_EEENS3_IJS8_S6_EEEEEEEEENS3_IJNS3_IJNS3_IJNS_11ScaledBasisIS8_JLi1EEEENSF_INS4_ILi1EEEJLi0EEEEEEENS3_IJNSF_INS4_ILi16EEEJLi0EEEENSF_IS6_JLi1EEEEEEEEEENS3_IJNS3_IJNSF_ISH_JLi1EEEENSF_IS6_JLi0EEEEEEENS3_IJNSF_INS4_ILi64EEEJLi0EEEENSF_ISK_JLi1EEEEEEEEEEEEEEENS_10ViewEngineINS_23ArithmeticTupleIteratorINS_15ArithmeticTupleIJNS4_ILi0EEES12_EEEEEEEEEC2ERKSY_RKS15_) ;  /* 0xffff88a000007944 */ /* 0x006fea0003c3ffff */
[----:B------:R-:W-:Y:S01]  /*12020*/  IMAD.MOV.U32 R10, RZ, RZ, R3 ;  /* 0x000000ffff0a7224 */ /* 0x000fe200078e0003 */
[----:B-1----:R-:W-:Y:S01]  /*12030*/  IADD3 R2, R7, 0x28, RZ ;  /* 0x0000002807027810 */ /* 0x002fe20007ffe0ff */
[----:B------:R-:W-:Y:S01]  /*12040*/  IMAD.MOV.U32 R3, RZ, RZ, R81 ;  /* 0x000000ffff037224 */ /* 0x000fe200078e0051 */
[----:B------:R-:W-:Y:S02]  /*12050*/  MOV R8, 0x12070 ;  /* 0x0001207000087802 */ /* 0x000fe40000000f00 */
[----:B------:R-:W-:Y:S05]  /*12060*/  CALL.REL.NOINC `($_ZN7cutlass13device_kernelIN5flash19enable_sm80_to_sm89INS1_16FlashAttnBwdSm80INS1_25CollectiveMainloopBwdSm80ILi2ELi2EN4cute5tupleIJNS5_1CILi128EEES8_NS7_ILi64EEEEEENS_10bfloat16_tEfNS_4arch4Sm80ELb1ELb0ELb1ELb1ELb1ELb0ELb0ELb0ELi2ELi4ELi4ELi4ELb0EEENS1_21CollectiveEpilogueBwdISA_SB_SD_Li256ELb1ELb0ELi2EEENS1_25SingleTileBwdLPTSchedulerILb1ELi128ELb1EEEEEEEEEvNT_6ParamsE$_ZN4cute3eso3ESOILb0ELb0EJiiEEC2ERKiS4_) ;  /* 0xffff635000007944 */ /* 0x000fea0003c3ffff */
[----:B-1----:R-:W2:Y:S01]  /*12070*/  LDL.64 R2, [R1+0x1388] ;  /* 0x0013880001027983 */ /* 0x002ea20000100a00 */
[----:B------:R-:W-:-:S03]  /*12080*/  MOV R6, 0x120c0 ;  /* 0x000120c000067802 */ /* 0x000fc60000000f00 */
[----:B--2---:R1:W-:Y:S04]  /*12090*/  STL [R1+0x1394], R2 ;  /* 0x0013940201007387 */ /* 0x0043e80000100800 */
[----:B------:R1:W-:Y:S02]  /*120a0*/  STL [R1+0x1398], R3 ;  /* 0x0013980301007387 */ /* 0x0003e40000100800 */
[----:B-1----:R-:W-:Y:S05]  /*120b0*/  CALL.REL.NOINC `($_ZN7cutlass13device_kernelIN5flash19enable_sm80_to_sm89INS1_16FlashAttnBwdSm80INS1_25CollectiveMainloopBwdSm80ILi2ELi2EN4cute5tupleIJNS5_1CILi128EEES8_NS7_ILi64EEEEEENS_10bfloat16_tEfNS_4arch4Sm80ELb1ELb0ELb1ELb1ELb1ELb0ELb0ELb0ELi2ELi4ELi4ELi4ELb0EEENS1_21CollectiveEpilogueBwdISA_SB_SD_Li256ELb1ELb0ELi2EEENS1_25SingleTileBwdLPTSchedulerILb1ELi128ELb1EEEEEEEEEvNT_6ParamsE$_ZN4cute3eso3ESOILb0ELb0EJiNS_5tupleIJiiEEEEEC2ERKiRKS3_) ;  /* 0xffff626000007944 */ /* 0x002fea0003c3ffff */
[----:B------:R2:W5:Y:S04]  /*120c0*/  LDL R5, [R1+0x1390] ;  /* 0x0013900001057983 */ /* 0x0005680000100800 */
[----:B-1----:R2:W5:Y:S01]  /*120d0*/  LDL.64 R2, [R1+0x1388] ;  /* 0x0013880001027983 */ /* 0x0025620000100a00 */
[----:B------:R-:W-:-:S03]  /*120e0*/  MOV R6, 0x12100 ;  /* 0x0001210000067802 */ /* 0x000fc60000000f00 */
[----:B--2--5:R-:W-:Y:S05]  /*120f0*/  CALL.REL.NOINC `($_ZN7cutlass13device_kernelIN5flash19enable_sm80_to_sm89INS1_16FlashAttnBwdSm80INS1_25CollectiveMainloopBwdSm80ILi2ELi2EN4cute5tupleIJNS5_1CILi128EEES8_NS7_ILi64EEEEEENS_10bfloat16_tEfNS_4arch4Sm80ELb1ELb0ELb1ELb1ELb1ELb0ELb0ELb0ELi2ELi4ELi4ELi4ELb0EEENS1_21CollectiveEpilogueBwdISA_SB_SD_Li256ELb1ELb0ELi2EEENS1_25SingleTileBwdLPTSchedulerILb1ELi128ELb1EEEEEEEEEvNT_6ParamsE$_ZN4cute3eso3ESOILb0ELb1EJNS_5tupleIJiNS2_IJiiEEEEEENS2_IJNS_10UnderscoreENS2_IJS5_S5_EEEEEEEEC2ERKS4_RKS7_) ;  /* 0xffff68a000007944 */ /* 0x024fea0003c3ffff */
        /* <DEDUP_REMOVED lines=10> */
[----:B-1---5:R-:W-:Y:S05]  /*121a0*/  CALL.REL.NOINC `($_ZN7cutlass13device_kernelIN5flash19enable_sm80_to_sm89INS1_16FlashAttnBwdSm80INS1_25CollectiveMainloopBwdSm80ILi2ELi2EN4cute5tupleIJNS5_1CILi128EEES8_NS7_ILi64EEEEEENS_10bfloat16_tEfNS_4arch4Sm80ELb1ELb0ELb1ELb1ELb1ELb0ELb0ELb0ELi2ELi4ELi4ELi4ELb0EEENS1_21CollectiveEpilogueBwdISA_SB_SD_Li256ELb1ELb0ELi2EEENS1_25SingleTileBwdLPTSchedulerILb1ELi128ELb1EEEEEEEEEvNT_6ParamsE$_ZN4cute5tupleIJiEEC2ERKi) ;  /* 0xffffa67000007944 */ /* 0x022fea0003c3ffff */
[----:B------:R1:W5:Y:S01]  /*121b0*/  LDL R6, [R1+0x1388] ;  /* 0x0013880001067983 */ /* 0x0003620000100800 */
[----:B------:R-:W-:Y:S01]  /*121c0*/  IMAD.MOV.U32 R3, RZ, RZ, R4 ;  /* 0x000000ffff037224 */ /* 0x000fe200078e0004 */
[----:B------:R-:W-:Y:S02]  /*121d0*/  MOV R2, R81 ;  /* 0x0000005100027202 */ /* 0x000fe40000000f00 */
        /* <DEDUP_REMOVED lines=9> */
[----:B------:R-:W-:-:S02]  /*12270*/  MOV R6, 0x12290 ;  /* 0x0001229000067802 */ /* 0x000fc40000000f00 */
[----:B-1---5:R-:W-:Y:S05]  /*12280*/  CALL.REL.NOINC `($_ZN7cutlass13device_kernelIN5flash19enable_sm80_to_sm89INS1_16FlashAttnBwdSm80INS1_25CollectiveMainloopBwdSm80ILi2ELi2EN4cute5tupleIJNS5_1CILi128EEES8_NS7_ILi64EEEEEENS_10bfloat16_tEfNS_4arch4Sm80ELb1ELb0ELb1ELb1ELb1ELb0ELb0ELb0ELi2ELi4ELi4ELi4ELb0EEENS1_21CollectiveEpilogueBwdISA_SB_SD_Li256ELb1ELb0ELi2EEENS1_25SingleTileBwdLPTSchedulerILb1ELi128ELb1EEEEEEEEEvNT_6ParamsE$_ZN4cute5tupleIJNS_1CILi0EEEiEEC2ERKS2_RKi) ;  /* 0xffffa4a000007944 */ /* 0x022fea0003c3ffff */
[----:B------:R1:W5:Y:S01]  /*12290*/  LDL R54, [R1+0x1388] ;  /* 0x0013880001367983 */ /* 0x0003620000100800 */
[----:B------:R-:W-:Y:S01]  /*122a0*/  IMAD.MOV.U32 R3, RZ, RZ, R4 ;  /* 0x000000ffff037224 */ /* 0x000fe200078e0004 */
[----:B------:R-:W-:-:S02]  /*122b0*/  MOV R2, R7 ;  /* 0x0000000700027202 */ /* 0x000fc40000000f00 */
[----:B------:R-:W-:Y:S02]  /*122c0*/  MOV R10, 0x122e0 ;  /* 0x000122e0000a7802 */ /* 0x000fe40000000f00 */
[----:B-1---5:R-:W-:Y:S05]  /*122d0*/  CALL.REL.NOINC `($_ZN7cutlass13device_kernelIN5flash19enable_sm80_to_sm89INS1_16FlashAttnBwdSm80INS1_25CollectiveMainloopBwdSm80ILi2ELi2EN4cute5tupleIJNS5_1CILi128EEES8_NS7_ILi64EEEEEENS_10bfloat16_tEfNS_4arch4Sm80ELb1ELb0ELb1ELb1ELb1ELb0ELb0ELb0ELi2ELi4ELi4ELi4ELb0EEENS1_21CollectiveEpilogueBwdISA_SB_SD_Li256ELb1ELb0ELi2EEENS1_25SingleTileBwdLPTSchedulerILb1ELi128ELb1EEEEEEEEEvNT_6ParamsE$_ZN4cute5tupleIJiEEC2ERKi) ;  /* 0xffffa54000007944 */ /* 0x022fea0003c3ffff */
[----:B------:R1:W5:Y:S01]  /*122e0*/  LDL R3, [R1+0x1380] ;  /* 0x0013800001037983 */ /* 0x0003620000100800 */
[----:B------:R-:W-:Y:S02]  /*122f0*/  MOV R2, R81 ;  /* 0x0000005100027202 */ /* 0x000fe40000000f00 */
[----:B------:R-:W-:Y:S02]  /*12300*/  MOV R10, 0x12320 ;  /* 0x00012320000a7802 */ /* 0x000fe40000000f00 */
[----:B-1---5:R-:W-:Y:S05]  /*12310*/  CALL.REL.NOINC `($_ZN7cutlass13device_kernelIN5flash19enable_sm80_to_sm89INS1_16FlashAttnBwdSm80INS1_25CollectiveMainloopBwdSm80ILi2ELi2EN4cute5tupleIJNS5_1CILi128EEES8_NS7_ILi64EEEEEENS_10bfloat16_tEfNS_4arch4Sm80ELb1ELb0ELb1ELb1ELb1ELb0ELb0ELb0ELi2ELi4ELi4ELi4ELb0EEENS1_21CollectiveEpilogueBwdISA_SB_SD_Li256ELb1ELb0ELi2EEENS1_25SingleTileBwdLPTSchedulerILb1ELi128ELb1EEEEEEEEEvNT_6ParamsE$_ZN4cute5tupleIJiEEC2ERKi) ;  /* 0xffffa50000007944 */ /* 0x022fea0003c3ffff */
[----:B------:R1:W5:Y:S01]  /*12320*/  LDL R3, [R1+0x1388] ;  /* 0x0013880001037983 */ /* 0x0003620000100800 */
[----:B------:R-:W-:Y:S02]  /*12330*/  MOV R2, R81 ;  /* 0x0000005100027202 */ /* 0x000fe40000000f00 */
[----:B------:R-:W-:Y:S02]  /*12340*/  MOV R6, 0x12360 ;  /* 0x0001236000067802 */ /* 0x000fe40000000f00 */
[----:B-1---5:R-:W-:Y:S05]  /*12350*/  CALL.REL.NOINC `($_ZN7cutlass13device_kernelIN5flash19enable_sm80_to_sm89INS1_16FlashAttnBwdSm80INS1_25CollectiveMainloopBwdSm80ILi2ELi2EN4cute5tupleIJNS5_1CILi128EEES8_NS7_ILi64EEEEEENS_10bfloat16_tEfNS_4arch4Sm80ELb1ELb0ELb1ELb1ELb1ELb0ELb0ELb0ELi2ELi4ELi4ELi4ELb0EEENS1_21CollectiveEpilogueBwdISA_SB_SD_Li256ELb1ELb0ELi2EEENS1_25SingleTileBwdLPTSchedulerILb1ELi128ELb1EEEEEEEEEvNT_6ParamsE$_ZN4cute3eso3ESOILb0ELb1EJiNS_1CILi0EEEEEC2ERKiRKS3_) ;  /* 0xffff685000007944 */ /* 0x022fea0003c3ffff */
[----:B------:R2:W5:Y:S01]  /*12360*/  LDL R10, [R1+0x1388] ;  /* 0x00138800010a7983 */ /* 0x0005620000100800 */
[----:B------:R-:W-:-:S03]  /*12370*/  MOV R4, 0x123a0 ;  /* 0x000123a000047802 */ /* 0x000fc60000000f00 */
[----:B------:R2:W-:Y:S04]  /*12380*/  STL [R1+0x1388], R54 ;  /* 0x0013883601007387 */ /* 0x0005e80000100800 */
[----:B-12--5:R-:W-:Y:S05]  /*12390*/  CALL.REL.NOINC `($_ZN7cutlass13device_kernelIN5flash19enable_sm80_to_sm89INS1_16FlashAttnBwdSm80INS1_25CollectiveMainloopBwdSm80ILi2ELi2EN4cute5tupleIJNS5_1CILi128EEES8_NS7_ILi64EEEEEENS_10bfloat16_tEfNS_4arch4Sm80ELb1ELb0ELb1ELb1ELb1ELb0ELb0ELb0ELi2ELi4ELi4ELi4ELb0EEENS1_21CollectiveEpilogueBwdISA_SB_SD_Li256ELb1ELb0ELi2EEENS1_25SingleTileBwdLPTSchedulerILb1ELi128ELb1EEEEEEEEEvNT_6ParamsE$_ZZN4cuteplIJNS_1CILi0EEEiEJiEEEDaRKNS_15ArithmeticTupleIJDpT_EEERKNS3_IJDpT0_EEEENKUlDpRKT_E_clIJiiEEEDaSH_) ;  /* 0xfffff5f000007944 */ /* 0x026fea0003c3ffff */
[----:B------:R-:W-:Y:S01]  /*123a0*/  IMAD.SHL.U32 R3, R5, 0x10, RZ ;  /* 0x0000001005037824 */ /* 0x000fe200078e00ff */
[----:B------:R-:W-:Y:S02]  /*123b0*/  MOV R2, R81 ;  /* 0x0000005100027202 */ /* 0x000fe40000000f00 */
[----:B------:R-:W-:Y:S02]  /*123c0*/  MOV R10, 0x123e0 ;  /* 0x000123e0000a7802 */ /* 0x000fe40000000f00 */
[----:B-1---5:R-:W-:Y:S05]  /*123d0*/  CALL.REL.NOINC `($_ZN7cutlass13device_kernelIN5flash19enable_sm80_to_sm89INS1_16FlashAttnBwdSm80INS1_25CollectiveMainloopBwdSm80ILi2ELi2EN4cute5tupleIJNS5_1CILi128EEES8_NS7_ILi64EEEEEENS_10bfloat16_tEfNS_4arch4Sm80ELb1ELb0ELb1ELb1ELb1ELb0ELb0ELb0ELi2ELi4ELi4ELi4ELb0EEENS1_21CollectiveEpilogueBwdISA_SB_SD_Li256ELb1ELb0ELi2EEENS1_25SingleTileBwdLPTSchedulerILb1ELi128ELb1EEEEEEEEEvNT_6ParamsE$_ZN4cute5tupleIJiEEC2ERKi) ;  /* 0xffffa44000007944 */ /* 0x022fea0003c3ffff */
[----:B------:R1:W5:Y:S01]  /*123e0*/  LDL R4, [R1+0x1388] ;  /* 0x0013880001047983 */ /* 0x0003620000100800 */
[----:B------:R-:W-:Y:S01]  /*123f0*/  IMAD.SHL.U32 R3, R52, 0x8, RZ ;  /* 0x0000000834037824 */ /* 0x000fe200078e00ff */
        /* <DEDUP_REMOVED lines=20> */
[----:B-1---5:R-:W-:Y:S05]  /*12540*/  CALL.REL.NOINC `($_ZN7cutlass13device_kernelIN5flash19enable_sm80_to_sm89INS1_16FlashAttnBwdSm80INS1_25CollectiveMainloopBwdSm80ILi2ELi2EN4cute5tupleIJNS5_1CILi128EEES8_NS7_ILi64EEEEEENS_10bfloat16_tEfNS_4arch4Sm80ELb1ELb0ELb1ELb1ELb1ELb0ELb0ELb0ELi2ELi4ELi4ELi4ELb0EEENS1_21CollectiveEpilogueBwdISA_SB_SD_Li256ELb1ELb0ELi2EEENS1_25SingleTileBwdLPTSchedulerILb1ELi128ELb1EEEEEEEEEvNT_6ParamsE$_ZN4cute5tupleIJNS_1CILi0EEEiEEC2ERKS2_RKi) ;  /* 0xffffa1e000007944 */ /* 0x022fea0003c3ffff */
[----:B------:R1:W5:Y:S01]  /*12550*/  LDL R52, [R1+0x1388] ;  /* 0x0013880001347983 */ /* 0x0003620000100800 */
[----:B------:R-:W-:Y:S01]  /*12560*/  IMAD.MOV.U32 R3, RZ, RZ, R4 ;  /* 0x000000ffff037224 */ /* 0x000fe200078e0004 */
[----:B------:R-:W-:Y:S02]  /*12570*/  MOV R2, R81 ;  /* 0x0000005100027202 */ /* 0x000fe40000000f00 */
[----:B------:R-:W-:-:S02]  /*12580*/  MOV R6, 0x125a0 ;  /* 0x000125a000067802 */ /* 0x000fc40000000f00 */
[----:B-1---5:R-:W-:Y:S05]  /*12590*/  CALL.REL.NOINC `($_ZN7cutlass13device_kernelIN5flash19enable_sm80_to_sm89INS1_16FlashAttnBwdSm80INS1_25CollectiveMainloopBwdSm80ILi2ELi2EN4cute5tupleIJNS5_1CILi128EEES8_NS7_ILi64EEEEEENS_10bfloat16_tEfNS_4arch4Sm80ELb1ELb0ELb1ELb1ELb1ELb0ELb0ELb0ELi2ELi4ELi4ELi4ELb0EEENS1_21CollectiveEpilogueBwdISA_SB_SD_Li256ELb1ELb0ELi2EEENS1_25SingleTileBwdLPTSchedulerILb1ELi128ELb1EEEEEEEEEvNT_6ParamsE$_ZN4cute3eso3ESOILb0ELb1EJiNS_1CILi0EEEEEC2ERKiRKS3_) ;  /* 0xffff661000007944 */ /* 0x022fea0003c3ffff */
[----:B------:R2:W5:Y:S01]  /*125a0*/  LDL R10, [R1+0x1388] ;  /* 0x00138800010a7983 */ /* 0x0005620000100800 */
[----:B------:R-:W-:-:S02]  /*125b0*/  MOV R11, R81 ;  /* 0x00000051000b7202 */ /* 0x000fc40000000f00 */
[----:B------:R-:W-:Y:S01]  /*125c0*/  MOV R86, 0x125f0 ;  /* 0x000125f000567802 */ /* 0x000fe20000000f00 */
[----:B------:R2:W-:Y:S04]  /*125d0*/  STL [R1+0x1388], R52 ;  /* 0x0013883401007387 */ /* 0x0005e80000100800 */
[----:B-12--5:R-:W-:Y:S05]  /*125e0*/  CALL.REL.NOINC `($_ZN7cutlass13device_kernelIN5flash19enable_sm80_to_sm89INS1_16FlashAttnBwdSm80INS1_25CollectiveMainloopBwdSm80ILi2ELi2EN4cute5tupleIJNS5_1CILi128EEES8_NS7_ILi64EEEEEENS_10bfloat16_tEfNS_4arch4Sm80ELb1ELb0ELb1ELb1ELb1ELb0ELb0ELb0ELi2ELi4ELi4ELi4ELb0EEENS1_21CollectiveEpilogueBwdISA_SB_SD_Li256ELb1ELb0ELi2EEENS1_25SingleTileBwdLPTSchedulerILb1ELi128ELb1EEEEEEEEEvNT_6ParamsE$_ZZN4cuteplIJiEJNS_1CILi0EEEiEEEDaRKNS_15ArithmeticTupleIJDpT_EEERKNS3_IJDpT0_EEEENKUlDpRKT_E_clIJiiEEEDaSH_) ;  /* 0xfffff51000007944 */ /* 0x026fea0003c3ffff */
[----:B-----5:R-:W-:Y:S01]  /*125f0*/  IMAD.IADD R4, R3, 0x1, R19 ;  /* 0x0000000103047824 */ /* 0x020fe200078e0213 */
[----:B------:R-:W-:Y:S02]  /*12600*/  IADD3 R10, R18, R2, RZ ;  /* 0x00000002120a7210 */ /* 0x000fe40007ffe0ff */
[----:B------:R-:W-:Y:S02]  /*12610*/  MOV R52, 0x12640 ;  /* 0x0001264000347802 */ /* 0x000fe40000000f00 */
[----:B------:R2:W-:Y:S04]  /*12620*/  STL [R1+0x1388], R4 ;  /* 0x0013880401007387 */ /* 0x0005e80000100800 */
[----:B-12---:R-:W-:Y:S05]  /*12630*/  CALL.REL.NOINC `($_ZN7cutlass13device_kernelIN5flash19enable_sm80_to_sm89INS1_16FlashAttnBwdSm80INS1_25CollectiveMainloopBwdSm80ILi2ELi2EN4cute5tupleIJNS5_1CILi128EEES8_NS7_ILi64EEEEEENS_10bfloat16_tEfNS_4arch4Sm80ELb1ELb0ELb1ELb1ELb1ELb0ELb0ELb0ELi2ELi4ELi4ELi4ELb0EEENS1_21CollectiveEpilogueBwdISA_SB_SD_Li256ELb1ELb0ELi2EEENS1_25SingleTileBwdLPTSchedulerILb1ELi128ELb1EEEEEEEEEvNT_6ParamsE$_ZZN4cuteplIJiiEJiiEEEDaRKNS_15ArithmeticTupleIJDpT_EEERKNS1_IJDpT0_EEEENKUlDpRKT_E_clIJiiEEEDaSF_) ;  /* 0xfffff6d000007944 */ /* 0x006fea0003c3ffff */
[----:B-----5:R2:W-:Y:S01]  /*12640*/  STL [R1+0x1388], R5 ;  /* 0x0013880501007387 */ /* 0x0205e20000100800 */
[----:B------:R-:W-:-:S03]  /*12650*/  MOV R78, 0x12670 ;  /* 0x00012670004e7802 */ /* 0x000fc60000000f00 */
[----:B-12---:R-:W-:Y:S05]  /*12660*/  CALL.REL.NOINC `($_ZN7cutlass13device_kernelIN5flash19enable_sm80_to_sm89INS1_16FlashAttnBwdSm80INS1_25CollectiveMainloopBwdSm80ILi2ELi2EN4cute5tupleIJNS5_1CILi128EEES8_NS7_ILi64EEEEEENS_10bfloat16_tEfNS_4arch4Sm80ELb1ELb0ELb1ELb1ELb1ELb0ELb0ELb0ELi2ELi4ELi4ELi4ELb0EEENS1_21CollectiveEpilogueBwdISA_SB_SD_Li256ELb1ELb0ELi2EEENS1_25SingleTileBwdLPTSchedulerILb1ELi128ELb1EEEEEEEEEvNT_6ParamsE$_ZZN4cuteplIJiiEJNS_1CILi0EEES2_EEEDaRKNS_15ArithmeticTupleIJDpT_EEERKNS3_IJDpT0_EEEENKUlDpRKT_E_clIJiiEEEDaSH_) ;  /* 0xfffff59000007944 */ /* 0x006fea0003c3ffff */
[----:B------:R-:W-:Y:S02]  /*12670*/  MOV R6, 0x12690 ;  /* 0x0001269000067802 */ /* 0x000fe40000000f00 */
[----:B-1---5:R-:W-:Y:S05]  /*12680*/  CALL.REL.NOINC `($_ZN7cutlass13device_kernelIN5flash19enable_sm80_to_sm89INS1_16FlashAttnBwdSm80INS1_25CollectiveMainloopBwdSm80ILi2ELi2EN4cute5tupleIJNS5_1CILi128EEES8_NS7_ILi64EEEEEENS_10bfloat16_tEfNS_4arch4Sm80ELb1ELb0ELb1ELb1ELb1ELb0ELb0ELb0ELi2ELi4ELi4ELi4ELb0EEENS1_21CollectiveEpilogueBwdISA_SB_SD_Li256ELb1ELb0ELi2EEENS1_25SingleTileBwdLPTSchedulerILb1ELi128ELb1EEEEEEEEEvNT_6ParamsE$_ZN4cute3eso3ESOILb1ELb0EJNS_6LayoutINS_5tupleIJNS3_IJNS_1CILi2EEES5_EEES5_NS4_ILi8EEEEEENS3_IJNS3_IJNS_11ScaledBasisINS4_ILi1EEEJLi1EEEENS9_IS7_JLi0EEEEEEENS9_INS4_ILi64EEEJLi0EEEENS9_INS4_ILi16EEEJLi1EEEEEEEEENS_15ArithmeticTupleIJiiEEEEEC2ERKSJ_RKSL_) ;  /* 0xffff8b2000007944 */ /* 0x022fea0003c3ffff */
[----:B------:R-:W2:Y:S01]  /*12690*/  LDL.64 R10, [R1+0x1388] ;  /* 0x00138800010a7983 */ /* 0x000ea20000100a00 */
[----:B-1----:R-:W-:-:S03]  /*126a0*/  MOV R4, 0x126d0 ;  /* 0x000126d000047802 */ /* 0x002fc60000000f00 */
[----:B--2---:R1:W-:Y:S04]  /*126b0*/  STL [R1+0x1388], R11 ;  /* 0x0013880b01007387 */ /* 0x0043e80000100800 */
[----:B-1----:R-:W-:Y:S05]  /*126c0*/  CALL.REL.NOINC `($_ZN7cutlass13device_kernelIN5flash19enable_sm80_to_sm89INS1_16FlashAttnBwdSm80INS1_25CollectiveMainloopBwdSm80ILi2ELi2EN4cute5tupleIJNS5_1CILi128EEES8_NS7_ILi64EEEEEENS_10bfloat16_tEfNS_4arch4Sm80ELb1ELb0ELb1ELb1ELb1ELb0ELb0ELb0ELi2ELi4ELi4ELi4ELb0EEENS1_21CollectiveEpilogueBwdISA_SB_SD_Li256ELb1ELb0ELi2EEENS1_25SingleTileBwdLPTSchedulerILb1ELi128ELb1EEEEEEEEEvNT_6ParamsE$_ZZN4cuteplIJNS_1CILi0EEES2_EJiiEEEDaRKNS_15ArithmeticTupleIJDpT_EEERKNS3_IJDpT0_EEEENKUlDpRKT_E_clIJiiEEEDaSH_) ;  /* 0xfffff1d000007944 */ /* 0x002fea0003c3ffff */
[----:B------:R-:W-:Y:S02]  /*126d0*/  MOV R6, 0x126f0 ;  /* 0x000126f000067802 */ /* 0x000fe40000000f00 */
[----:B-1---5:R-:W-:Y:S05]  /*126e0*/  CALL.REL.NOINC `($_ZN7cutlass13device_kernelIN5flash19enable_sm80_to_sm89INS1_16FlashAttnBwdSm80INS1_25CollectiveMainloopBwdSm80ILi2ELi2EN4cute5tupleIJNS5_1CILi128EEES8_NS7_ILi64EEEEEENS_10bfloat16_tEfNS_4arch4Sm80ELb1ELb0ELb1ELb1ELb1ELb0ELb0ELb0ELi2ELi4ELi4ELi4ELb0EEENS1_21CollectiveEpilogueBwdISA_SB_SD_Li256ELb1ELb0ELi2EEENS1_25SingleTileBwdLPTSchedulerILb1ELi128ELb1EEEEEEEEEvNT_6ParamsE$_ZN4cute3eso3ESOILb1ELb0EJNS_6LayoutINS_5tupleIJNS3_IJNS_1CILi2EEES5_EEES5_NS4_ILi8EEEEEENS3_IJNS3_IJNS_11ScaledBasisINS4_ILi1EEEJLi1EEEENS9_IS7_JLi0EEEEEEENS9_INS4_ILi64EEEJLi0EEEENS9_INS4_ILi16EEEJLi1EEEEEEEEENS_10ViewEngineINS_23ArithmeticTupleIteratorINS_15ArithmeticTupleIJiiEEEEEEEEEC2ERKSJ_RKSP_) ;  /* 0xffff8a6000007944 */ /* 0x022fea0003c3ffff */
[----:B-1----:R1:W5:Y:S01]  /*126f0*/  LDL.64 R2, [R1+0x1388] ;  /* 0x0013880001027983 */ /* 0x0023620000100a00 */
[----:B------:R-:W-:-:S03]  /*12700*/  MOV R6, 0x12720 ;  /* 0x0001272000067802 */ /* 0x000fc60000000f00 */
[----:B-1---5:R-:W-:Y:S05]  /*12710*/  CALL.REL.NOINC `($_ZN7cutlass13device_kernelIN5flash19enable_sm80_to_sm89INS1_16FlashAttnBwdSm80INS1_25CollectiveMainloopBwdSm80ILi2ELi2EN4cute5tupleIJNS5_1CILi128EEES8_NS7_ILi64EEEEEENS_10bfloat16_tEfNS_4arch4Sm80ELb1ELb0ELb1ELb1ELb1ELb0ELb0ELb0ELi2ELi4ELi4ELi4ELb0EEENS1_21CollectiveEpilogueBwdISA_SB_SD_Li256ELb1ELb0ELi2EEENS1_25SingleTileBwdLPTSchedulerILb1ELi128ELb1EEEEEEEEEvNT_6ParamsE$_ZN4cute3eso3ESOILb1ELb0EJNS_6LayoutINS_5tupleIJNS3_IJNS_1CILi2EEES5_EEENS3_IJS5_NS4_ILi8EEEEEEEEENS3_IJNS3_IJS5_NS4_ILi4EEEEEENS3_IJNS4_ILi1EEES7_EEEEEEEENS_10ViewEngineIPfEEEEC2ERKSF_RKSI_) ;  /* 0xffff895000007944 */ /* 0x022fea0003c3ffff */
[----:B-1----:R1:W5:Y:S01]  /*12720*/  LDL.64 R48, [R1+0x1388] ;  /* 0x0013880001307983 */ /* 0x0023620000100a00 */
[----:B------:R-:W-:-:S03]  /*12730*/  MOV R6, 0x12750 ;  /* 0x0001275000067802 */ /* 0x000fc60000000f00 */
[----:B-1---5:R-:W-:Y:S05]  /*12740*/  CALL.REL.NOINC `($_ZN7cutlass13device_kernelIN5flash19enable_sm80_to_sm89INS1_16FlashAttnBwdSm80INS1_25CollectiveMainloopBwdSm80ILi2ELi2EN4cute5tupleIJNS5_1CILi128EEES8_NS7_ILi64EEEEEENS_10bfloat16_tEfNS_4arch4Sm80ELb1ELb0ELb1ELb1ELb1ELb0ELb0ELb0ELi2ELi4ELi4ELi4ELb0EEENS1_21CollectiveEpilogueBwdISA_SB_SD_Li256ELb1ELb0ELi2EEENS1_25SingleTileBwdLPTSchedulerILb1ELi128ELb1EEEEEEEEEvNT_6ParamsE$_ZN4cute3eso3ESOILb1ELb0EJNS_6LayoutINS_5tupleIJNS3_IJNS_1CILi2EEES5_EEENS3_IJS5_NS4_ILi8EEEEEEEEENS3_IJNS3_IJNS_11ScaledBasisIS7_JLi0EEEENSA_INS4_ILi64EEEJLi0EEEEEEENS3_IJNSA_INS4_ILi1EEEJLi1EEEENSA_INS4_ILi16EEEJLi1EEEEEEEEEEEENS_10ViewEngineINS_23ArithmeticTupleIteratorINS_15ArithmeticTupleIJiiEEEEEEEEEC2ERKSL_RKSR_) ;  /* 0xffff88c000007944 */ /* 0x022fea0003c3ffff */
[----:B-1----:R1:W5:Y:S01]  /*12750*/  LDL.64 R4, [R1+0x1388] ;  /* 0x0013880001047983 */ /* 0x0023620000100a00 */
[----:B------:R-:W-:-:S03]  /*12760*/  MOV R6, 0x12780 ;  /* 0x0001278000067802 */ /* 0x000fc60000000f00 */
[----:B-1---5:R-:W-:Y:S05]  /*12770*/  CALL.REL.NOINC `($_ZN7cutlass13device_kernelIN5flash19enable_sm80_to_sm89INS1_16FlashAttnBwdSm80INS1_25CollectiveMainloopBwdSm80ILi2ELi2EN4cute5tupleIJNS5_1CILi128EEES8_NS7_ILi64EEEEEENS_10bfloat16_tEfNS_4arch4Sm80ELb1ELb0ELb1ELb1ELb1ELb0ELb0ELb0ELi2ELi4ELi4ELi4ELb0EEENS1_21CollectiveEpilogueBwdISA_SB_SD_Li256ELb1ELb0ELi2EEENS1_25SingleTileBwdLPTSchedulerILb1ELi128ELb1EEEEEEEEEvNT_6ParamsE$_ZN4cute3eso3ESOILb1ELb0EJNS_6LayoutINS_5tupleIJNS3_IJNS3_IJNS_1CILi4EEENS4_ILi8EEEEEENS3_IJS5_NS4_ILi2EEEEEEEEENS3_IJNS3_IJS8_S8_EEENS3_IJS8_S6_EEEEEEEEENS3_IJNS3_IJNS3_IJNS_11ScaledBasisIS8_JLi1EEEENSF_INS4_ILi1EEEJLi0EEEEEEENS3_IJNSF_INS4_ILi16EEEJLi0EEEENSF_IS6_JLi1EEEEEEEEEENS3_IJNS3_IJNSF_ISH_JLi1EEEENSF_IS6_JLi0EEEEEEENS3_IJNSF_INS4_ILi64EEEJLi0EEEENSF_ISK_JLi1EEEEEEEEEEEEEEENS_10ViewEngineINS_23ArithmeticTupleIteratorINS_15ArithmeticTupleIJNS4_ILi0EEES12_EEEEEEEEEC2ERKSY_RKS15_) ;  /* 0xffff814000007944 */ /* 0x022fea0003c3ffff */
[----:B-1----:R-:W-:Y:S02]  /*12780*/  MOV R2, 0x127a0 ;  /* 0x000127a000027802 */ /* 0x002fe40000000f00 */
[----:B------:R-:W-:Y:S05]  /*12790*/  CALL.REL.NOINC `($_ZN7cutlass13device_kernelIN5flash19enable_sm80_to_sm89INS1_16FlashAttnBwdSm80INS1_25CollectiveMainloopBwdSm80ILi2ELi2EN4cute5tupleIJNS5_1CILi128EEES8_NS7_ILi64EEEEEENS_10bfloat16_tEfNS_4arch4Sm80ELb1ELb0ELb1ELb1ELb1ELb0ELb0ELb0ELi2ELi4ELi4ELi4ELb0EEENS1_21CollectiveEpilogueBwdISA_SB_SD_Li256ELb1ELb0ELi2EEENS1_25SingleTileBwdLPTSchedulerILb1ELi128ELb1EEEEEEEEEvNT_6ParamsE$_ZN4cute3eso3ESOILb1ELb0EJNS_6LayoutINS_5tupleIJNS3_IJNS_1CILi2EEES5_EEENS3_IJS5_NS4_ILi8EEEEEEEEENS3_IJNS3_IJNS_11ScaledBasisIS7_JLi0EEEENSA_INS4_ILi64EEEJLi0EEEEEEENS3_IJNSA_INS4_ILi1EEEJLi1EEEENSA_INS4_ILi16EEEJLi1EEEEEEEEEEEENS_10ViewEngineINS_23ArithmeticTupleIteratorINS_15ArithmeticTupleIJNS4_ILi0EEESP_EEEEEEEEEC2ERKSL_RKSS_) ;  /* 0xffff881000007944 */ /* 0x000fea0003c3ffff */
[----:B------:R2:W-:Y:S01]  /*127a0*/  STL [R1+0x1388], R5 ;  /* 0x0013880501007387 */ /* 0x0005e20000100800 */
[----:B------:R-:W-:-:S03]  /*127b0*/  MOV R78, 0x127d0 ;  /* 0x000127d0004e7802 */ /* 0x000fc60000000f00 */
[----:B-12---:R-:W-:Y:S05]  /*127c0*/  CALL.REL.NOINC `($_ZN7cutlass13device_kernelIN5flash19enable_sm80_to_sm89INS1_16FlashAttnBwdSm80INS1_25CollectiveMainloopBwdSm80ILi2ELi2EN4cute5tupleIJNS5_1CILi128EEES8_NS7_ILi64EEEEEENS_10bfloat16_tEfNS_4arch4Sm80ELb1ELb0ELb1ELb1ELb1ELb0ELb0ELb0ELi2ELi4ELi4ELi4ELb0EEENS1_21CollectiveEpilogueBwdISA_SB_SD_Li256ELb1ELb0ELi2EEENS1_25SingleTileBwdLPTSchedulerILb1ELi128ELb1EEEEEEEEEvNT_6ParamsE$_ZZN4cuteplIJiiEJNS_1CILi0EEES2_EEEDaRKNS_15ArithmeticTupleIJDpT_EEERKNS3_IJDpT0_EEEENKUlDpRKT_E_clIJiiEEEDaSH_) ;  /* 0xfffff43000007944 */ /* 0x006fea0003c3ffff */
        /* <DEDUP_REMOVED lines=11> */
[----:B-1----:R-:W-:Y:S05]  /*12880*/  CALL.REL.NOINC `($_ZN7cutlass13device_kernelIN5flash19enable_sm80_to_sm89INS1_16FlashAttnBwdSm80INS1_25CollectiveMainloopBwdSm80ILi2ELi2EN4cute5tupleIJNS5_1CILi128EEES8_NS7_ILi64EEEEEENS_10bfloat16_tEfNS_4arch4Sm80ELb1ELb0ELb1ELb1ELb1ELb0ELb0ELb0ELi2ELi4ELi4ELi4ELb0EEENS1_21CollectiveEpilogueBwdISA_SB_SD_Li256ELb1ELb0ELi2EEENS1_25SingleTileBwdLPTSchedulerILb1ELi128ELb1EEEEEEEEEvNT_6ParamsE$_ZN4cute3eso3ESOILb0ELb1EJiNS_1CILi0EEEEEC2ERKiRKS3_) ;  /* 0xffff632000007944 */ /* 0x002fea0003c3ffff */
[----:B-1----:R-:W2:Y:S01]  /*12890*/  LDL R2, [R1+0x1388] ;  /* 0x0013880001027983 */ /* 0x002ea20000100800 */
[----:B------:R-:W-:Y:S02]  /*128a0*/  MOV R10, 0x12910 ;  /* 0x00012910000a7802 */ /* 0x000fe40000000f00 */
[----:B--2---:R-:W-:-:S04]  /*128b0*/  LEA.HI R11, R2, R2, RZ, 0x1 ;  /* 0x00000002020b7211 */ /* 0x004fc800078f08ff */
[----:B------:R-:W-:-:S05]  /*128c0*/  LOP3.LUT R3, R11, 0x1ffffffe, RZ, 0xc0, !PT ;  /* 0x1ffffffe0b037812 */ /* 0x000fca00078ec0ff */
[----:B------:R-:W-:Y:S02]  /*128d0*/  IMAD.IADD R3, R2, 0x1, -R3 ;  /* 0x0000000102037824 */ /* 0x000fe400078e0a03 */
[----:B------:R-:W-:Y:S02]  /*128e0*/  IMAD.MOV.U32 R2, RZ, RZ, R81 ;  /* 0x000000ffff027224 */ /* 0x000fe400078e0051 */
[----:B------:R-:W-:Y:S02]  /*128f0*/  IMAD.SHL.U32 R3, R3, 0x8, RZ ;  /* 0x0000000803037824 */ /* 0x000fe400078e00ff */
[----:B------:R-:W-:Y:S05]  /*12900*/  CALL.REL.NOINC `($_ZN7cutlass13device_kernelIN5flash19enable_sm80_to_sm89INS1_16FlashAttnBwdSm80INS1_25CollectiveMainloopBwdSm80ILi2ELi2EN4cute5tupleIJNS5_1CILi128EEES8_NS7_ILi64EEEEEENS_10bfloat16_tEfNS_4arch4Sm80ELb1ELb0ELb1ELb1ELb1ELb0ELb0ELb0ELi2ELi4ELi4ELi4ELb0EEENS1_21CollectiveEpilogueBwdISA_SB_SD_Li256ELb1ELb0ELi2EEENS1_25SingleTileBwdLPTSchedulerILb1ELi128ELb1EEEEEEEEEvNT_6ParamsE$_ZN4cute5tupleIJiEEC2ERKi) ;  /* 0xffff9f1000007944 */ /* 0x000fea0003c3ffff */
[----:B------:R1:W5:Y:S01]  /*12910*/  LDL R6, [R1+0x1388] ;  /* 0x0013880001067983 */ /* 0x0003620000100800 */
[----:B------:R-:W-:Y:S01]  /*12920*/  IMAD.SHL.U32 R3, R11, 0x20, RZ ;  /* 0x000000200b037824 */ /* 0x000fe200078e00ff */
[----:B------:R-:W-:Y:S01]  /*12930*/  MOV R10, 0x12970 ;  /* 0x00012970000a7802 */ /* 0x000fe20000000f00 */
[----:B------:R-:W-:-:S03]  /*12940*/  IMAD.MOV.U32 R2, RZ, RZ, R81 ;  /* 0x000000ffff027224 */ /* 0x000fc600078e0051 */
[----:B------:R-:W-:Y:S02]  /*12950*/  LOP3.LUT R3, R3, 0xffffffc0, RZ, 0xc0, !PT ;  /* 0xffffffc003037812 */ /* 0x000fe400078ec0ff */
        /* <DEDUP_REMOVED lines=19> */
[----:B------:R-:W2:Y:S02]  /*12a90*/  LDL R3, [R1+0x1388] ;  /* 0x0013880001037983 */ /* 0x000ea40000100800 */
[----:B--2---:R-:W-:Y:S02]  /*12aa0*/  IADD3 R3, R6, R3, RZ ;  /* 0x0000000306037210 */ /* 0x004fe40007ffe0ff */
[----:B------:R-:W-:Y:S02]  /*12ab0*/  MOV R6, 0x12ad0 ;  /* 0x00012ad000067802 */ /* 0x000fe40000000f00 */
[----:B------:R-:W-:Y:S05]  /*12ac0*/  CALL.REL.NOINC `($_ZN7cutlass13device_kernelIN5flash19enable_sm80_to_sm89INS1_16FlashAttnBwdSm80INS1_25CollectiveMainloopBwdSm80ILi2ELi2EN4cute5tupleIJNS5_1CILi128EEES8_NS7_ILi64EEEEEENS_10bfloat16_tEfNS_4arch4Sm80ELb1ELb0ELb1ELb1ELb1ELb0ELb0ELb0ELi2ELi4ELi4ELi4ELb0EEENS1_21CollectiveEpilogueBwdISA_SB_SD_Li256ELb1ELb0ELi2EEENS1_25SingleTileBwdLPTSchedulerILb1ELi128ELb1EEEEEEEEEvNT_6ParamsE$_ZZN4cuteplIJiEJiEEEDaRKNS_15ArithmeticTupleIJDpT_EEERKNS1_IJDpT0_EEEENKUlDpRKT_E_clIJiEEEDaSF_) ;  /* 0xfffff0b000007944 */ /* 0x000fea0003c3ffff */
[----:B------:R-:W-:Y:S02]  /*12ad0*/  MOV R2, R81 ;  /* 0x0000005100027202 */ /* 0x000fe40000000f00 */
[----:B------:R-:W-:Y:S02]  /*12ae0*/  MOV R6, 0x12b00 ;  /* 0x00012b0000067802 */ /* 0x000fe40000000f00 */
[----:B-1---5:R-:W-:Y:S05]  /*12af0*/  CALL.REL.NOINC `($_ZN7cutlass13device_kernelIN5flash19enable_sm80_to_sm89INS1_16FlashAttnBwdSm80INS1_25CollectiveMainloopBwdSm80ILi2ELi2EN4cute5tupleIJNS5_1CILi128EEES8_NS7_ILi64EEEEEENS_10bfloat16_tEfNS_4arch4Sm80ELb1ELb0ELb1ELb1ELb1ELb0ELb0ELb0ELi2ELi4ELi4ELi4ELb0EEENS1_21CollectiveEpilogueBwdISA_SB_SD_Li256ELb1ELb0ELi2EEENS1_25SingleTileBwdLPTSchedulerILb1ELi128ELb1EEEEEEEEEvNT_6ParamsE$_ZN4cute3eso3ESOILb0ELb1EJiNS_1CILi0EEEEEC2ERKiRKS3_) ;  /* 0xffff60b000007944 */ /* 0x022fea0003c3ffff */
[----:B-1----:R1:W5:Y:S01]  /*12b00*/  LDL R3, [R1+0x1388] ;  /* 0x0013880001037983 */ /* 0x0023620000100800 */
[----:B------:R-:W-:-:S03]  /*12b10*/  MOV R50, 0x12b30 ;  /* 0x00012b3000327802 */ /* 0x000fc60000000f00 */
[----:B-1---5:R-:W-:Y:S05]  /*12b20*/  CALL.REL.NOINC `($_ZN7cutlass13device_kernelIN5flash19enable_sm80_to_sm89INS1_16FlashAttnBwdSm80INS1_25CollectiveMainloopBwdSm80ILi2ELi2EN4cute5tupleIJNS5_1CILi128EEES8_NS7_ILi64EEEEEENS_10bfloat16_tEfNS_4arch4Sm80ELb1ELb0ELb1ELb1ELb1ELb0ELb0ELb0ELi2ELi4ELi4ELi4ELb0EEENS1_21CollectiveEpilogueBwdISA_SB_SD_Li256ELb1ELb0ELi2EEENS1_25SingleTileBwdLPTSchedulerILb1ELi128ELb1EEEEEEEEEvNT_6ParamsE$_ZZN4cuteplIJiEJNS_1CILi0EEES2_EEEDaRKNS_15ArithmeticTupleIJDpT_EEERKNS3_IJDpT0_EEEENKUlDpRKT_E_clIJiS2_EEEDaSH_) ;  /* 0xffffef6000007944 */ /* 0x022fea0003c3ffff */
[----:B------:R2:W-:Y:S01]  /*12b30*/  STL [R1+0x1388], R5 ;  /* 0x0013880501007387 */ /* 0x0005e20000100800 */
[----:B-----5:R-:W-:Y:S02]  /*12b40*/  IADD3 R10, R3, R4, RZ ;  /* 0x00000004030a7210 */ /* 0x020fe40007ffe0ff */
[----:B------:R-:W-:-:S02]  /*12b50*/  MOV R50, 0x12b70 ;  /* 0x00012b7000327802 */ /* 0x000fc40000000f00 */
[----:B-12---:R-:W-:Y:S05]  /*12b60*/  CALL.REL.NOINC `($_ZN7cutlass13device_kernelIN5flash19enable_sm80_to_sm89INS1_16FlashAttnBwdSm80INS1_25CollectiveMainloopBwdSm80ILi2ELi2EN4cute5tupleIJNS5_1CILi128EEES8_NS7_ILi64EEEEEENS_10bfloat16_tEfNS_4arch4Sm80ELb1ELb0ELb1ELb1ELb1ELb0ELb0ELb0ELi2ELi4ELi4ELi4ELb0EEENS1_21CollectiveEpilogueBwdISA_SB_SD_Li256ELb1ELb0ELi2EEENS1_25SingleTileBwdLPTSchedulerILb1ELi128ELb1EEEEEEEEEvNT_6ParamsE$_ZZN4cuteplIJiiEJiNS_1CILi0EEEEEEDaRKNS_15ArithmeticTupleIJDpT_EEERKNS3_IJDpT0_EEEENKUlDpRKT_E_clIJiiEEEDaSH_) ;  /* 0xfffff12000007944 */ /* 0x006fea0003c3ffff */
[----:B-----5:R-:W-:Y:S02]  /*12b70*/  LEA R3, R17, R2, 0x7 ;  /* 0x0000000211037211 */ /* 0x020fe400078e38ff */
[----:B------:R-:W-:-:S02]  /*12b80*/  MOV R2, 0x12ba0 ;  /* 0x00012ba000027802 */ /* 0x000fc40000000f00 */
[----:B-1----:R-:W-:Y:S05]  /*12b90*/  CALL.REL.NOINC `($_ZN7cutlass13device_kernelIN5flash19enable_sm80_to_sm89INS1_16FlashAttnBwdSm80INS1_25CollectiveMainloopBwdSm80ILi2ELi2EN4cute5tupleIJNS5_1CILi128EEES8_NS7_ILi64EEEEEENS_10bfloat16_tEfNS_4arch4Sm80ELb1ELb0ELb1ELb1ELb1ELb0ELb0ELb0ELi2ELi4ELi4ELi4ELb0EEENS1_21CollectiveEpilogueBwdISA_SB_SD_Li256ELb1ELb0ELi2EEENS1_25SingleTileBwdLPTSchedulerILb1ELi128ELb1EEEEEEEEEvNT_6ParamsE$_ZN73_INTERNAL_24fd9406_37_flash_bwd_hdim64_bf16_softcap_sm80_cu_3fbc093a_291814__viaddmin_s32Eiii) ;  /* 0xffff9f6000007944 */ /* 0x002fea0003c3ffff */
[----:B------:R1:W-:Y:S02]  /*12ba0*/  STL [R1+0x13ac], RZ ;  /* 0x0013acff01007387 */ /* 0x0003e40000100800 */
.L_x_2867:
[C---:B--2---:R-:W-:Y:S01]  /*12bb0*/  IADD3 R50, R15.reuse, 0x1, RZ ;  /* 0x000000010f327810 */ /* 0x044fe20007ffe0ff */
[----:B------:R-:W-:Y:S01]  /*12bc0*/  IMAD.MOV.U32 R3, RZ, RZ, R15 ;  /* 0x000000ffff037224 */ /* 0x000fe200078e000f */
[----:B------:R-:W-:Y:S01]  /*12bd0*/  ISETP.GE.U32.AND P0, PT, R15, 0xf, PT ;  /* 0x0000000f0f00780c */ /* 0x000fe20003f06070 */
[----:B------:R-:W-:Y:S01]  /*12be0*/  IMAD.MOV.U32 R13, RZ, RZ, R81 ;  /* 0x000000ffff0d7224 */ /* 0x000fe200078e0051 */
[----:B-1----:R-:W-:Y:S01]  /*12bf0*/  MOV R8, 0x12c20 ;  /* 0x00012c2000087802 */ /* 0x002fe20000000f00 */
[----:B------:R-:W-:-:S05]  /*12c00*/  IMAD.MOV.U32 R15, RZ, RZ, R50 ;  /* 0x000000ffff0f7224 */ /* 0x000fca00078e0032 */
[----:B-1----:R-:W-:Y:S05]  /*12c10*/  CALL.REL.NOINC `($_ZN7cutlass13device_kernelIN5flash19enable_sm80_to_sm89INS1_16FlashAttnBwdSm80INS1_25CollectiveMainloopBwdSm80ILi2ELi2EN4cute5tupleIJNS5_1CILi128EEES8_NS7_ILi64EEEEEENS_10bfloat16_tEfNS_4arch4Sm80ELb1ELb0ELb1ELb1ELb1ELb0ELb0ELb0ELi2ELi4ELi4ELi4ELb0EEENS1_21CollectiveEpilogueBwdISA_SB_SD_Li256ELb1ELb0ELi2EEENS1_25SingleTileBwdLPTSchedulerILb1ELi128ELb1EEEEEEEEEvNT_6ParamsE$_ZN4cute3eso3ESOILb1ELb0EJNS_1CILi0EEEiEEC2ERKS3_RKi) ;  /* 0xffff664000007944 */ /* 0x002fea0003c3ffff */
[----:B------:R-:W2:Y:S01]  /*12c20*/  LDL R6, [R1+0x1388] ;  /* 0x0013880001067983 */ /* 0x000ea20000100800 */
[----:B-1----:R-:W-:Y:S01]  /*12c30*/  IMAD.MOV.U32 R2, RZ, RZ, R81 ;  /* 0x000000ffff027224 */ /* 0x002fe200078e0051 */
[----:B------:R-:W-:-:S02]  /*12c40*/  MOV R10, 0x12c90 ;  /* 0x00012c90000a7802 */ /* 0x000fc40000000f00 */
[----:B--2---:R-:W-:-:S04]  /*12c50*/  LEA.HI R11, R6, R6, RZ, 0x1 ;  /* 0x00000006060b7211 */ /* 0x004fc800078f08ff */
[----:B------:R-:W-:-:S05]  /*12c60*/  LOP3.LUT R3, R11, 0xfffffffe, RZ, 0xc0, !PT ;  /* 0xfffffffe0b037812 */ /* 0x000fca00078ec0ff */
[----:B------:R-:W-:Y:S02]  /*12c70*/  IMAD.IADD R3, R6, 0x1, -R3 ;  /* 0x0000000106037824 */ /* 0x000fe400078e0a03 */
        /* <DEDUP_REMOVED lines=24> */
[----:B-1---5:R-:W-:Y:S05]  /*12e00*/  CALL.REL.NOINC `($_ZN7cutlass13device_kernelIN5flash19enable_sm80_to_sm89INS1_16FlashAttnBwdSm80INS1_25CollectiveMainloopBwdSm80ILi2ELi2EN4cute5tupleIJNS5_1CILi128EEES8_NS7_ILi64EEEEEENS_10bfloat16_tEfNS_4arch4Sm80ELb1ELb0ELb1ELb1ELb1ELb0ELb0ELb0ELi2ELi4ELi4ELi4ELb0EEENS1_21CollectiveEpilogueBwdISA_SB_SD_Li256ELb1ELb0ELi2EEENS1_25SingleTileBwdLPTSchedulerILb1ELi128ELb1EEEEEEEEEvNT_6ParamsE$_ZN4cute5tupleIJNS_1CILi0EEEiEEC2ERKS2_RKi) ;  /* 0xffff992000007944 */ /* 0x022fea0003c3ffff */
[----:B------:R-:W2:Y:S01]  /*12e10*/  LDL R2, [R1+0x1388] ;  /* 0x0013880001027983 */ /* 0x000ea20000100800 */
[----:B------:R-:W-:Y:S02]  /*12e20*/  MOV R10, 0x12e50 ;  /* 0x00012e50000a7802 */ /* 0x000fe40000000f00 */
[----:B--2---:R-:W-:Y:S02]  /*12e30*/  IADD3 R3, R51, R2, RZ ;  /* 0x0000000233037210 */ /* 0x004fe40007ffe0ff */
[----:B------:R-:W-:Y:S05]  /*12e40*/  CALL.REL.NOINC `($_ZN7cutlass13device_kernelIN5flash19enable_sm80_to_sm89INS1_16FlashAttnBwdSm80INS1_25CollectiveMainloopBwdSm80ILi2ELi2EN4cute5tupleIJNS5_1CILi128EEES8_NS7_ILi64EEEEEENS_10bfloat16_tEfNS_4arch4Sm80ELb1ELb0ELb1ELb1ELb1ELb0ELb0ELb0ELi2ELi4ELi4ELi4ELb0EEENS1_21CollectiveEpilogueBwdISA_SB_SD_Li256ELb1ELb0ELi2EEENS1_25SingleTileBwdLPTSchedulerILb1ELi128ELb1EEEEEEEEEvNT_6ParamsE$_ZZN4cuteplIJNS_1CILi0EEEiEJS2_iEEEDaRKNS_15ArithmeticTupleIJDpT_EEERKNS3_IJDpT0_EEEENKUlDpRKT_E_clIJS2_iEEEDaSH_) ;  /* 0xffffead000007944 */ /* 0x000fea0003c3ffff */
[----:B------:R-:W-:Y:S02]  /*12e50*/  MOV R10, 0x12e70 ;  /* 0x00012e70000a7802 */ /* 0x000fe40000000f00 */
[----:B-1---5:R-:W-:Y:S05]  /*12e60*/  CALL.REL.NOINC `($_ZN7cutlass13device_kernelIN5flash19enable_sm80_to_sm89INS1_16FlashAttnBwdSm80INS1_25CollectiveMainloopBwdSm80ILi2ELi2EN4cute5tupleIJNS5_1CILi128EEES8_NS7_ILi64EEEEEENS_10bfloat16_tEfNS_4arch4Sm80ELb1ELb0ELb1ELb1ELb1ELb0ELb0ELb0ELi2ELi4ELi4ELi4ELb0EEENS1_21CollectiveEpilogueBwdISA_SB_SD_Li256ELb1ELb0ELi2EEENS1_25SingleTileBwdLPTSchedulerILb1ELi128ELb1EEEEEEEEEvNT_6ParamsE$_ZZN4cuteplIJNS_1CILi0EEEEJS2_iEEEDaRKNS_15ArithmeticTupleIJDpT_EEERKNS3_IJDpT0_EEEENKUlDpRKT_E_clIJS2_iEEEDaSH_) ;  /* 0xffffe87000007944 */ /* 0x022fea0003c3ffff */
[----:B------:R-:W-:Y:S02]  /*12e70*/  MOV R10, 0x12e90 ;  /* 0x00012e90000a7802 */ /* 0x000fe40000000f00 */
[----:B-1---5:R-:W-:Y:S05]  /*12e80*/  CALL.REL.NOINC `($_ZN7cutlass13device_kernelIN5flash19enable_sm80_to_sm89INS1_16FlashAttnBwdSm80INS1_25CollectiveMainloopBwdSm80ILi2ELi2EN4cute5tupleIJNS5_1CILi128EEES8_NS7_ILi64EEEEEENS_10bfloat16_tEfNS_4arch4Sm80ELb1ELb0ELb1ELb1ELb1ELb0ELb0ELb0ELi2ELi4ELi4ELi4ELb0EEENS1_21CollectiveEpilogueBwdISA_SB_SD_Li256ELb1ELb0ELi2EEENS1_25SingleTileBwdLPTSchedulerILb1ELi128ELb1EEEEEEEEEvNT_6ParamsE$_ZZN4cuteplIJNS_1CILi0EEES2_EJS2_iEEEDaRKNS_15ArithmeticTupleIJDpT_EEERKNS3_IJDpT0_EEEENKUlDpRKT_E_clIJS2_iEEEDaSH_) ;  /* 0xffffe8c000007944 */ /* 0x022fea0003c3ffff */
[----:B-----5:R-:W-:Y:S01]  /*12e90*/  ISETP.GE.AND P1, PT, R2, R47, PT ;  /* 0x0000002f0200720c */ /* 0x020fe20003f26270 */
[----:B------:R-:W-:-:S12]  /*12ea0*/  BSSY B0, `(.L_x_2865) ;  /* 0x0000017000007945 */ /* 0x000fd80003800000 */
[----:B------:R-:W-:Y:S05]  /*12eb0*/  @!P1 BRA `(.L_x_2866) ;  /* 0x0000015000009947 */ /* 0x000fea0003800000 */
[----:B------:R-:W-:Y:S01]  /*12ec0*/  IMAD.MOV.U32 R3, RZ, RZ, R81 ;  /* 0x000000ffff037224 */ /* 0x000fe200078e0051 */
[----:B------:R-:W-:Y:S01]  /*12ed0*/  MOV R10, RZ ;  /* 0x000000ff000a7202 */ /* 0x000fe20000000f00 */
[----:B------:R-:W-:Y:S01]  /*12ee0*/  IMAD.MOV.U32 R2, RZ, RZ, R14 ;  /* 0x000000ffff027224 */ /* 0x000fe200078e000e */
[----:B------:R-:W-:Y:S02]  /*12ef0*/  MOV R8, 0x12f10 ;  /* 0x00012f1000087802 */ /* 0x000fe40000000f00 */
[----:B-1----:R-:W-:Y:S05]  /*12f00*/  CALL.REL.NOINC `($_ZN7cutlass13device_kernelIN5flash19enable_sm80_to_sm89INS1_16FlashAttnBwdSm80INS1_25CollectiveMainloopBwdSm80ILi2ELi2EN4cute5tupleIJNS5_1CILi128EEES8_NS7_ILi64EEEEEENS_10bfloat16_tEfNS_4arch4Sm80ELb1ELb0ELb1ELb1ELb1ELb0ELb0ELb0ELi2ELi4ELi4ELi4ELb0EEENS1_21CollectiveEpilogueBwdISA_SB_SD_Li256ELb1ELb0ELi2EEENS1_25SingleTileBwdLPTSchedulerILb1ELi128ELb1EEEEEEEEEvNT_6ParamsE$_ZN4cute3eso3ESOILb0ELb0EJiiEEC2ERKiS4_) ;  /* 0xffff54b000007944 */ /* 0x002fea0003c3ffff */
        /* <DEDUP_REMOVED lines=16> */
.L_x_2866:
[----:B------:R-:W-:Y:S05]  /*13010*/  BSYNC B0 ;  /* 0x0000000000007941 */ /* 0x000fea0003800000 */
.L_x_2865:
[----:B------:R2:W-:Y:S01]  /*13020*/  STL [R1+0x13ac], R50 ;  /* 0x0013ac3201007387 */ /* 0x0005e20000100800 */
[----:B------:R-:W-:Y:S05]  /*13030*/  @!P0 BRA `(.L_x_2867) ;  /* 0xfffffb7000008947 */ /* 0x000fea000383ffff */
[----:B-1----:R-:W-:Y:S01]  /*13040*/  IMAD.MOV.U32 R2, RZ, RZ, R81 ;  /* 0x000000ffff027224 */ /* 0x002fe200078e0051 */
[----:B------:R-:W-:Y:S01]  /*13050*/  MOV R3, 0x1 ;  /* 0x0000000100037802 */ /* 0x000fe20000000f00 */
[----:B------:R-:W-:Y:S01]  /*13060*/  IMAD.MOV.U32 R15, RZ, RZ, RZ ;  /* 0x000000ffff0f7224 */ /* 0x000fe200078e00ff */
[----:B------:R-:W-:Y:S02]  /*13070*/  MOV R6, 0x13090 ;  /* 0x0001309000067802 */ /* 0x000fe40000000f00 */
[----:B--2---:R-:W-:Y:S05]  /*13080*/  CALL.REL.NOINC `($_ZN7cutlass13device_kernelIN5flash19enable_sm80_to_sm89INS1_16FlashAttnBwdSm80INS1_25CollectiveMainloopBwdSm80ILi2ELi2EN4cute5tupleIJNS5_1CILi128EEES8_NS7_ILi64EEEEEENS_10bfloat16_tEfNS_4arch4Sm80ELb1ELb0ELb1ELb1ELb1ELb0ELb0ELb0ELi2ELi4ELi4ELi4ELb0EEENS1_21CollectiveEpilogueBwdISA_SB_SD_Li256ELb1ELb0ELi2EEENS1_25SingleTileBwdLPTSchedulerILb1ELi128ELb1EEEEEEEEEvNT_6ParamsE$_ZN4cute3eso3ESOILb0ELb1EJiNS_1CILi0EEEEEC2ERKiRKS3_) ;  /* 0xffff5b2000007944 */ /* 0x004fea0003c3ffff */
        /* <DEDUP_REMOVED lines=50> */
.L_x_2870:
        /* <DEDUP_REMOVED lines=50> */
[----:B------:R-:W-:Y:S01]  /*136d0*/  MOV R10, 0x1 ;  /* 0x00000001000a7802 */ /* 0x000fe20000000f00 */
        /* <DEDUP_REMOVED lines=19> */
.L_x_2869:
[----:B------:R-:W-:Y:S05]  /*13810*/  BSYNC B0 ;  /* 0x0000000000007941 */ /* 0x000fea0003800000 */
.L_x_2868:
        /* <DEDUP_REMOVED lines=57> */
.L_x_2873:
        /* <DEDUP_REMOVED lines=70> */
.L_x_2872:
[----:B------:R-:W-:Y:S05]  /*14010*/  BSYNC B0 ;  /* 0x0000000000007941 */ /* 0x000fea0003800000 */
.L_x_2871:
        /* <DEDUP_REMOVED lines=57> */
.L_x_2876:
        /* <DEDUP_REMOVED lines=70> */
.L_x_2875:
[----:B------:R-:W-:Y:S05]  /*14810*/  BSYNC B0 ;  /* 0x0000000000007941 */ /* 0x000fea0003800000 */
.L_x_2874:
[----:B------:R2:W-:Y:S01]  /*14820*/  STL [R1+0x13ac], R4 ;  /* 0x0013ac0401007387 */ /* 0x0005e20000100800 */
[----:B------:R-:W-:Y:S05]  /*14830*/  @!P0 BRA `(.L_x_2876) ;  /* 0xfffffb7000008947 */ /* 0x000fea000383ffff */
[----:B------:R-:W-:-:S04]  /*14840*/  MOV R45, 0x0 ;  /* 0x00000000002d7802 */ /* 0x000fc80000000f00 */
[----:B------:R-:W-:Y:S05]  /*14850*/  RET.REL.NODEC R44 `(_ZN7cutlass13device_kernelIN5flash19enable_sm80_to_sm89INS1_16FlashAttnBwdSm80INS1_25CollectiveMainloopBwdSm80ILi2ELi2EN4cute5tupleIJNS5_1CILi128EEES8_NS7_ILi64EEEEEENS_10bfloat16_tEfNS_4arch4Sm80ELb1ELb0ELb1ELb1ELb1ELb0ELb0ELb0ELi2ELi4ELi4ELi4ELb0EEENS1_21CollectiveEpilogueBwdISA_SB_SD_Li256ELb1ELb0ELi2EEENS1_25SingleTileBwdLPTSchedulerILb1ELi128ELb1EEEEEEEEEvNT_6ParamsE) ;  /* 0xfffeb7a02c007950 */ /* 0x000fea0003c3ffff */
        .type           $_ZN7cutlass13device_kernelIN5flash19enable_sm80_to_sm89INS1_16FlashAttnBwdSm80INS1_25CollectiveMainloopBwdSm80ILi2ELi2EN4cute5tupleIJNS5_1CILi128EEES8_NS7_ILi64EEEEEENS_10bfloat16_tEfNS_4arch4Sm80ELb1ELb0ELb1ELb1ELb1ELb0ELb0ELb0ELi2ELi4ELi4ELi4ELb0EEENS1_21CollectiveEpilogueBwdISA_SB_SD_Li256ELb1ELb0ELi2EEENS1_25SingleTileBwdLPTSchedulerILb1ELi128ELb1EEEEEEEEEvNT_6ParamsE$_ZZN5flash25CollectiveMainloopBwdSm80ILi2ELi2EN4cute5tupleIJNS1_1CILi128EEES4_NS3_ILi64EEEEEEN7cutlass10bfloat16_tEfNS7_4arch4Sm80ELb1ELb0ELb1ELb1ELb1ELb0ELb0ELb0ELi2ELi4ELi4ELi4ELb0EE3mmaINS_16FlashAttnBwdSm80ISB_NS_21CollectiveEpilogueBwdIS6_S8_SA_Li256ELb1ELb0ELi2EEENS_25SingleTileBwdLPTSchedulerILb1ELi128ELb1EEEE13SharedStorageENS1_6TensorINS1_11ArrayEngineIfLm32EEENS1_6LayoutINS2_IJNS2_IJNS3_ILi2EEESO_EEESO_NS3_ILi4EEEEEENS2_IJNS2_IJNS3_ILi1EEESO_EEESQ_NS3_ILi8EEEEEEEEEEEEbRKNSB_6ParamsERT0_S12_iNS2_IJiiiEEERT_ENKUliT_E_clIZSC_ISJ_SX_EbS10_S12_S12_iS13_S15_EUlRS16_iE_EEDaiS16_,@function
        .size           $_ZN7cutlass13device_kernelIN5flash19enable_sm80_to_sm89INS1_16FlashAttnBwdSm80INS1_25CollectiveMainloopBwdSm80ILi2ELi2EN4cute5tupleIJNS5_1CILi128EEES8_NS7_ILi64EEEEEENS_10bfloat16_tEfNS_4arch4Sm80ELb1ELb0ELb1ELb1ELb1ELb0ELb0ELb0ELi2ELi4ELi4ELi4ELb0EEENS1_21CollectiveEpilogueBwdISA_SB_SD_Li256ELb1ELb0ELi2EEENS1_25SingleTileBwdLPTSchedulerILb1ELi128ELb1EEEEEEEEEvNT_6ParamsE$_ZZN5flash25CollectiveMainloopBwdSm80ILi2ELi2EN4cute5tupleIJNS1_1CILi128EEES4_NS3_ILi64EEEEEEN7cutlass10bfloat16_tEfNS7_4arch4Sm80ELb1ELb0ELb1ELb1ELb1ELb0ELb0ELb0ELi2ELi4ELi4ELi4ELb0EE3mmaINS_16FlashAttnBwdSm80ISB_NS_21CollectiveEpilogueBwdIS6_S8_SA_Li256ELb1ELb0ELi2EEENS_25SingleTileBwdLPTSchedulerILb1ELi128ELb1EEEE13SharedStorageENS1_6TensorINS1_11ArrayEngineIfLm32EEENS1_6LayoutINS2_IJNS2_IJNS3_ILi2EEESO_EEESO_NS3_ILi4EEEEEENS2_IJNS2_IJNS3_ILi1EEESO_EEESQ_NS3_ILi8EEEEEEEEEEEEbRKNSB_6ParamsERT0_S12_iNS2_IJiiiEEERT_ENKUliT_E_clIZSC_ISJ_SX_EbS10_S12_S12_iS13_S15_EUlRS16_iE_EEDaiS16_,($_ZN7cutlass13device_kernelIN5flash19enable_sm80_to_sm89INS1_16FlashAttnBwdSm80INS1_25CollectiveMainloopBwdSm80ILi2ELi2EN4cute5tupleIJNS5_1CILi128EEES8_NS7_ILi64EEEEEENS_10bfloat16_tEfNS_4arch4Sm80ELb1ELb0ELb1ELb1ELb1ELb0ELb0ELb0ELi2ELi4ELi4ELi4ELb0EEENS1_21CollectiveEpilogueBwdISA_SB_SD_Li256ELb1ELb0ELi2EEENS1_25SingleTileBwdLPTSchedulerILb1ELi128ELb1EEEEEEEEEvNT_6ParamsE$_ZZN5flash25CollectiveMainloopBwdSm80ILi2ELi2EN4cute5tupleIJNS1_1CILi128EEES4_NS3_ILi64EEEEEEN7cutlass10bfloat16_tEfNS7_4arch4Sm80ELb1ELb0ELb1ELb1ELb1ELb0ELb0ELb0ELi2ELi4ELi4ELi4ELb0EE3mmaINS_16FlashAttnBwdSm80ISB_NS_21CollectiveEpilogueBwdIS6_S8_SA_Li256ELb1ELb0ELi2EEENS_25SingleTileBwdLPTSchedulerILb1ELi128ELb1EEEE13SharedStorageENS1_6TensorINS1_11ArrayEngineIfLm32EEENS1_6LayoutINS2_IJNS2_IJNS3_ILi2EEESO_EEESO_NS3_ILi4EEEEEENS2_IJNS2_IJNS3_ILi1EEESO_EEESQ_NS3_ILi8EEEEEEEEEEEEbRKNSB_6ParamsERT0_S12_iNS2_IJiiiEEERT_ENKUliiE0_clEii - $_ZN7cutlass13device_kernelIN5flash19enable_sm80_to_sm89INS1_16FlashAttnBwdSm80INS1_25CollectiveMainloopBwdSm80ILi2ELi2EN4cute5tupleIJNS5_1CILi128EEES8_NS7_ILi64EEEEEENS_10bfloat16_tEfNS_4arch4Sm80ELb1ELb0ELb1ELb1ELb1ELb0ELb0ELb0ELi2ELi4ELi4ELi4ELb0EEENS1_21CollectiveEpilogueBwdISA_SB_SD_Li256ELb1ELb0ELi2EEENS1_25SingleTileBwdLPTSchedulerILb1ELi128ELb1EEEEEEEEEvNT_6ParamsE$_ZZN5flash25CollectiveMainloopBwdSm80ILi2ELi2EN4cute5tupleIJNS1_1CILi128EEES4_NS3_ILi64EEEEEEN7cutlass10bfloat16_tEfNS7_4arch4Sm80ELb1ELb0ELb1ELb1ELb1ELb0ELb0ELb0ELi2ELi4ELi4ELi4ELb0EE3mmaINS_16FlashAttnBwdSm80ISB_NS_21CollectiveEpilogueBwdIS6_S8_SA_Li256ELb1ELb0ELi2EEENS_25SingleTileBwdLPTSchedulerILb1ELi128ELb1EEEE13SharedStorageENS1_6TensorINS1_11ArrayEngineIfLm32EEENS1_6LayoutINS2_IJNS2_IJNS3_ILi2EEESO_EEESO_NS3_ILi4EEEEEENS2_IJNS2_IJNS3_ILi1EEESO_EEESQ_NS3_ILi8EEEEEEEEEEEEbRKNSB_6ParamsERT0_S12_iNS2_IJiiiEEERT_ENKUliT_E_clIZSC_ISJ_SX_EbS10_S12_S12_iS13_S15_EUlRS16_iE_EEDaiS16_)
$_ZN7cutlass13device_kernelIN5flash19enable_sm80_to_sm89INS1_16FlashAttnBwdSm80INS1_25CollectiveMainloopBwdSm80ILi2ELi2EN4cute5tupleIJNS5_1CILi128EEES8_NS7_ILi64EEEEEENS_10bfloat16_tEfNS_4arch4Sm80ELb1ELb0ELb1ELb1ELb1ELb0ELb0ELb0ELi2ELi4ELi4ELi4ELb0EEENS1_21CollectiveEpilogueBwdISA_SB_SD_Li256ELb1ELb0ELi2EEENS1_25SingleTileBwdLPTSchedulerILb1ELi128ELb1EEEEEEEEEvNT_6ParamsE$_ZZN5flash25CollectiveMainloopBwdSm80ILi2ELi2EN4cute5tupleIJNS1_1CILi128EEES4_NS3_ILi64EEEEEEN7cutlass10bfloat16_tEfNS7_4arch4Sm80ELb1ELb0ELb1ELb1ELb1ELb0ELb0ELb0ELi2ELi4ELi4ELi4ELb0EE3mmaINS_16FlashAttnBwdSm80ISB_NS_21CollectiveEpilogueBwdIS6_S8_SA_Li256ELb1ELb0ELi2EEENS_25SingleTileBwdLPTSchedulerILb1ELi128ELb1EEEE13SharedStorageENS1_6TensorINS1_11ArrayEngineIfLm32EEENS1_6LayoutINS2_IJNS2_IJNS3_ILi2EEESO_EEESO_NS3_ILi4EEEEEENS2_IJNS2_IJNS3_ILi1EEESO_EEESQ_NS3_ILi8EEEEEEEEEEEEbRKNSB_6ParamsERT0_S12_iNS2_IJiiiEEERT_ENKUliT_E_clIZSC_ISJ_SX_EbS10_S12_S12_iS13_S15_EUlRS16_iE_EEDaiS16_:
        /* <DEDUP_REMOVED lines=48> */
[----:B-1---5:R-:W-:Y:S05]  /*14b60*/  CALL.REL.NOINC `($_ZN7cutlass13device_kernelIN5flash19enable_sm80_to_sm89INS1_16FlashAttnBwdSm80INS1_25CollectiveMainloopBwdSm80ILi2ELi2EN4cute5tupleIJNS5_1CILi128EEES8_NS7_ILi64EEEEEENS_10bfloat16_tEfNS_4arch4Sm80ELb1ELb0ELb1ELb1ELb1ELb0ELb0ELb0ELi2ELi4ELi4ELi4ELb0EEENS1_21CollectiveEpilogueBwdISA_SB_SD_Li256ELb1ELb0ELi2EEENS1_25SingleTileBwdLPTSchedulerILb1ELi128ELb1EEEEEEEEEvNT_6ParamsE$_ZN4cute8smem_ptrIPN7cutlass10bfloat16_tEECI1NS_12iter_adaptorIS3_S4_EEES3_) ;  /* 0xffff7e9000007944 */ /* 0x022fea0003c3ffff */
[----:B-1----:R1:W5:Y:S01]  /*14b70*/  LDL.64 R2, [R1+0x758] ;  /* 0x0007580001027983 */ /* 0x0023620000100a00 */
[----:B------:R-:W-:-:S03]  /*14b80*/  MOV R6, 0x14ba0 ;  /* 0x00014ba000067802 */ /* 0x000fc60000000f00 */
[----:B-1---5:R-:W-:Y:S05]  /*14b90*/  CALL.REL.NOINC `($_ZN7cutlass13device_kernelIN5flash19enable_sm80_to_sm89INS1_16FlashAttnBwdSm80INS1_25CollectiveMainloopBwdSm80ILi2ELi2EN4cute5tupleIJNS5_1CILi128EEES8_NS7_ILi64EEEEEENS_10bfloat16_tEfNS_4arch4Sm80ELb1ELb0ELb1ELb1ELb1ELb0ELb0ELb0ELi2ELi4ELi4ELi4ELb0EEENS1_21CollectiveEpilogueBwdISA_SB_SD_Li256ELb1ELb0ELi2EEENS1_25SingleTileBwdLPTSchedulerILb1ELi128ELb1EEEEEEEEEvNT_6ParamsE$_ZN4cute3eso3ESOILb1ELb0EJNS_14ComposedLayoutINS_7SwizzleILi3ELi3ELi3EEENS_1CILj0EEENS_6LayoutINS_5tupleIJNS8_IJNS5_ILi8EEENS5_ILi16EEEEEENS8_IJNS5_ILi64EEENS5_ILi1EEEEEEEEENS8_IJNS8_IJSC_NS5_ILi512EEEEEENS8_IJSD_NS5_ILi0EEEEEEEEEEEEENS_10ViewEngineINS_8smem_ptrIPN7cutlass10bfloat16_tEEEEEEEC2ERKSM_RKST_) ;  /* 0xffff44e000007944 */ /* 0x022fea0003c3ffff */
[----:B-1----:R1:W5:Y:S01]  /*14ba0*/  LDL.64 R2, [R1+0x758] ;  /* 0x0007580001027983 */ /* 0x0023620000100a00 */
[----:B------:R-:W-:-:S03]  /*14bb0*/  MOV R6, 0x14bd0 ;  /* 0x00014bd000067802 */ /* 0x000fc60000000f00 */
[----:B-1---5:R-:W-:Y:S05]  /*14bc0*/  CALL.REL.NOINC `($_ZN7cutlass13device_kernelIN5flash19enable_sm80_to_sm89INS1_16FlashAttnBwdSm80INS1_25CollectiveMainloopBwdSm80ILi2ELi2EN4cute5tupleIJNS5_1CILi128EEES8_NS7_ILi64EEEEEENS_10bfloat16_tEfNS_4arch4Sm80ELb1ELb0ELb1ELb1ELb1ELb0ELb0ELb0ELi2ELi4ELi4ELi4ELb0EEENS1_21CollectiveEpilogueBwdISA_SB_SD_Li256ELb1ELb0ELi2EEENS1_25SingleTileBwdLPTSchedulerILb1ELi128ELb1EEEEEEEEEvNT_6ParamsE$_ZN4cute3eso3ESOILb1ELb0EJNS_14ComposedLayoutINS_7SwizzleILi3ELi3ELi3EEENS_1CILj0EEENS_6LayoutINS_5tupleIJNS8_IJNS8_IJNS5_ILi4EEENS5_ILi8EEEEEENS8_IJS9_NS5_ILi1EEEEEEEEENS8_IJNS8_IJNS5_ILi2EEESF_SF_EEENS8_IJSF_S9_EEEEEEEEENS8_IJNS8_IJNS8_IJSF_NS5_ILi64EEEEEENS8_IJNS5_ILi1024EEENS5_ILi0EEEEEEEEENS8_IJNS8_IJSC_NS5_ILi512EEESA_EEENS8_IJNS5_ILi4096EEENS5_ILi16EEEEEEEEEEEEEEEENS_10ViewEngineINS_8smem_ptrIPN7cutlass10bfloat16_tEEEEEEEC2ERKSY_RKS15_) ;  /* 0xffff455000007944 */ /* 0x022fea0003c3ffff */
[----:B------:R-:W-:Y:S01]  /*14bd0*/  ULDC.64 UR4, c[0x0][0x118] ;  /* 0x0000460000047ab9 */ /* 0x000fe20000000a00 */
[----:B------:R2:W5:Y:S04]  /*14be0*/  LDL.64 R56, [R1+0x758] ;  /* 0x0007580001387983 */ /* 0x0005680000100a00 */
[----:B-1----:R2:W5:Y:S01]  /*14bf0*/  LD.E R3, [R54.64+0x8] ;  /* 0x0000080436037980 */ /* 0x002562000c101900 */
[----:B------:R-:W-:-:S02]  /*14c00*/  MOV R2, R23 ;  /* 0x0000001700027202 */ /* 0x000fc40000000f00 */
[----:B------:R-:W-:Y:S02]  /*14c10*/  MOV R6, 0x14c30 ;  /* 0x00014c3000067802 */ /* 0x000fe40000000f00 */
[----:B--2--5:R-:W-:Y:S05]  /*14c20*/  CALL.REL.NOINC `($_ZN7cutlass13device_kernelIN5flash19enable_sm80_to_sm89INS1_16FlashAttnBwdSm80INS1_25CollectiveMainloopBwdSm80ILi2ELi2EN4cute5tupleIJNS5_1CILi128EEES8_NS7_ILi64EEEEEENS_10bfloat16_tEfNS_4arch4Sm80ELb1ELb0ELb1ELb1ELb1ELb0ELb0ELb0ELi2ELi4ELi4ELi4ELb0EEENS1_21CollectiveEpilogueBwdISA_SB_SD_Li256ELb1ELb0ELi2EEENS1_25SingleTileBwdLPTSchedulerILb1ELi128ELb1EEEEEEEEEvNT_6ParamsE$_ZN4cute3eso3ESOILb0ELb1EJiNS_1CILi0EEEEEC2ERKiRKS3_) ;  /* 0xffff3f8000007944 */ /* 0x024fea0003c3ffff */
[----:B------:R-:W2:Y:S01]  /*14c30*/  LDL R8, [R1+0x758] ;  /* 0x0007580001087983 */ /* 0x000ea20000100800 */
[----:B------:R-:W-:Y:S01]  /*14c40*/  ULDC.64 UR4, c[0x0][0x118] ;  /* 0x0000460000047ab9 */ /* 0x000fe20000000a00 */
[----:B-1----:R-:W-:Y:S01]  /*14c50*/  IMAD.MOV.U32 R3, RZ, RZ, R23 ;  /* 0x000000ffff037224 */ /* 0x002fe200078e0017 */
[----:B------:R-:W-:Y:S01]  /*14c60*/  MOV R2, R49 ;  /* 0x0000003100027202 */ /* 0x000fe20000000f00 */
[----:B--2---:R1:W-:Y:S04]  /*14c70*/  STL [R1+0x11e8], R8 ;  /* 0x0011e80801007387 */ /* 0x0043e80000100800 */
[----:B------:R1:W5:Y:S01]  /*14c80*/  LD.E R6, [R54.64+0x4] ;  /* 0x0000040436067980 */ /* 0x000362000c101900 */
[----:B------:R-:W-:-:S03]  /*14c90*/  MOV R4, 0x14cb0 ;  /* 0x00014cb000047802 */ /* 0x000fc60000000f00 */
[----:B-1---5:R-:W-:Y:S05]  /*14ca0*/  CALL.REL.NOINC `($_ZN7cutlass13device_kernelIN5flash19enable_sm80_to_sm89INS1_16FlashAttnBwdSm80INS1_25CollectiveMainloopBwdSm80ILi2ELi2EN4cute5tupleIJNS5_1CILi128EEES8_NS7_ILi64EEEEEENS_10bfloat16_tEfNS_4arch4Sm80ELb1ELb0ELb1ELb1ELb1ELb0ELb0ELb0ELi2ELi4ELi4ELi4ELb0EEENS1_21CollectiveEpilogueBwdISA_SB_SD_Li256ELb1ELb0ELi2EEENS1_25SingleTileBwdLPTSchedulerILb1ELi128ELb1EEEEEEEEEvNT_6ParamsE$_ZN4cute3eso3ESOILb0ELb0EJiNS_5tupleIJiNS_1CILi0EEEEEEEEC2ERKiRKS5_) ;  /* 0xffff360000007944 */ /* 0x022fea0003c3ffff */
[----:B-1----:R1:W5:Y:S01]  /*14cb0*/  LDL.64 R2, [R1+0x758] ;  /* 0x0007580001027983 */ /* 0x0023620000100a00 */
[----:B------:R-:W-:-:S02]  /*14cc0*/  MOV R4, R23 ;  /* 0x0000001700047202 */ /* 0x000fc40000000f00 */
[----:B------:R-:W-:Y:S02]  /*14cd0*/  MOV R6, 0x14cf0 ;  /* 0x00014cf000067802 */ /* 0x000fe40000000f00 */
[----:B-1---5:R-:W-:Y:S05]  /*14ce0*/  CALL.REL.NOINC `($_ZN7cutlass13device_kernelIN5flash19enable_sm80_to_sm89INS1_16FlashAttnBwdSm80INS1_25CollectiveMainloopBwdSm80ILi2ELi2EN4cute5tupleIJNS5_1CILi128EEES8_NS7_ILi64EEEEEENS_10bfloat16_tEfNS_4arch4Sm80ELb1ELb0ELb1ELb1ELb1ELb0ELb0ELb0ELi2ELi4ELi4ELi4ELb0EEENS1_21CollectiveEpilogueBwdISA_SB_SD_Li256ELb1ELb0ELi2EEENS1_25SingleTileBwdLPTSchedulerILb1ELi128ELb1EEEEEEEEEvNT_6ParamsE$_ZN4cute3eso3ESOILb0ELb1EJNS_5tupleIJiNS2_IJiNS_1CILi0EEEEEEEEENS2_IJNS_10UnderscoreENS2_IJS7_S7_EEEEEEEEC2ERKS6_RKS9_) ;  /* 0xffff3c5000007944 */ /* 0x022fea0003c3ffff */
[----:B------:R-:W2:Y:S01]  /*14cf0*/  LDL.64 R8, [R1+0x758] ;  /* 0x0007580001087983 */ /* 0x000ea20000100a00 */
[----:B-1----:R-:W-:Y:S02]  /*14d00*/  MOV R2, R52 ;  /* 0x0000003400027202 */ /* 0x002fe40000000f00 */
[----:B------:R-:W-:Y:S01]  /*14d10*/  MOV R4, 0x14d50 ;  /* 0x00014d5000047802 */ /* 0x000fe20000000f00 */
[----:B--2---:R1:W-:Y:S04]  /*14d20*/  STL [R1+0x11ec], R8 ;  /* 0x0011ec0801007387 */ /* 0x0043e80000100800 */
[----:B------:R1:W-:Y:S02]  /*14d30*/  STL [R1+0x11f0], R9 ;  /* 0x0011f00901007387 */ /* 0x0003e40000100800 */
[----:B-1----:R-:W-:Y:S05]  /*14d40*/  CALL.REL.NOINC `($_ZN7cutlass13device_kernelIN5flash19enable_sm80_to_sm89INS1_16FlashAttnBwdSm80INS1_25CollectiveMainloopBwdSm80ILi2ELi2EN4cute5tupleIJNS5_1CILi128EEES8_NS7_ILi64EEEEEENS_10bfloat16_tEfNS_4arch4Sm80ELb1ELb0ELb1ELb1ELb1ELb0ELb0ELb0ELi2ELi4ELi4ELi4ELb0EEENS1_21CollectiveEpilogueBwdISA_SB_SD_Li256ELb1ELb0ELi2EEENS1_25SingleTileBwdLPTSchedulerILb1ELi128ELb1EEEEEEEEEvNT_6ParamsE$_ZZN4cute4diceINS_5tupleIJNS1_IJiNS1_IJiNS_1CILi0EEEEEEEEENS1_IJNS_10UnderscoreENS1_IJS6_S6_EEEEEEEEES9_EEDaRKT_RKT0_ENKUlRKT_RKT0_E_clIS5_S5_EEDaSI_SL_) ;  /* 0xffff919000007944 */ /* 0x002fea0003c3ffff */
[----:B------:R2:W-:Y:S01]  /*14d50*/  STL.64 [R1+0x758], R2 ;  /* 0x0007580201007387 */ /* 0x0005e20000100a00 */
[----:B------:R-:W-:Y:S02]  /*14d60*/  MOV R4, R23 ;  /* 0x0000001700047202 */ /* 0x000fe40000000f00 */
[----:B------:R-:W-:-:S02]  /*14d70*/  MOV R8, 0x14d90 ;  /* 0x00014d9000087802 */ /* 0x000fc40000000f00 */
[----:B-12---:R-:W-:Y:S05]  /*14d80*/  CALL.REL.NOINC `($_ZN7cutlass13device_kernelIN5flash19enable_sm80_to_sm89INS1_16FlashAttnBwdSm80INS1_25CollectiveMainloopBwdSm80ILi2ELi2EN4cute5tupleIJNS5_1CILi128EEES8_NS7_ILi64EEEEEENS_10bfloat16_tEfNS_4arch4Sm80ELb1ELb0ELb1ELb1ELb1ELb0ELb0ELb0ELi2ELi4ELi4ELi4ELb0EEENS1_21CollectiveEpilogueBwdISA_SB_SD_Li256ELb1ELb0ELi2EEENS1_25SingleTileBwdLPTSchedulerILb1ELi128ELb1EEEEEEEEEvNT_6ParamsE$_ZZN4cute12filter_tupleINS_5tupleIJNS1_IJiNS1_IJiNS_1CILi0EEEEEEEEENS1_IJNS_10UnderscoreENS1_IJS6_S6_EEEEEEEEES9_ZNS_4diceIS9_S9_EEDaRKT_RKT0_EUlRKT_RKT0_E_EEDaSD_SG_OT1_ENKUlDpSJ_E_clIJNS1_IJiiS3_EEENS1_IJEEEEEEDaSQ_) ;  /* 0xffff7f3000007944 */ /* 0x006fea0003c3ffff */
[----:B------:R-:W-:Y:S02]  /*14d90*/  MOV R72, 0x14db0 ;  /* 0x00014db000487802 */ /* 0x000fe40000000f00 */
[----:B-12--5:R-:W-:Y:S05]  /*14da0*/  CALL.REL.NOINC `($_ZN7cutlass13device_kernelIN5flash19enable_sm80_to_sm89INS1_16FlashAttnBwdSm80INS1_25CollectiveMainloopBwdSm80ILi2ELi2EN4cute5tupleIJNS5_1CILi128EEES8_NS7_ILi64EEEEEENS_10bfloat16_tEfNS_4arch4Sm80ELb1ELb0ELb1ELb1ELb1ELb0ELb0ELb0ELi2ELi4ELi4ELi4ELb0EEENS1_21CollectiveEpilogueBwdISA_SB_SD_Li256ELb1ELb0ELi2EEENS1_25SingleTileBwdLPTSchedulerILb1ELi128ELb1EEEEEEEEEvNT_6ParamsE$_ZZN4cute7idx2crdINS_5tupleIJiiNS_1CILi0EEEEEENS1_IJNS1_IJNS2_ILi4EEENS2_ILi8EEEEEES5_NS2_ILi1EEEEEEEEDaRKT_RKT0_ENKUlRKT_RKT0_E_clIiS7_EEDaSI_SL_) ;  /* 0xffffc0e000007944 */ /* 0x026fea0003c3ffff */
[----:B------:R-:W-:Y:S02]  /*14db0*/  MOV R2, 0x14dd0 ;  /* 0x00014dd000027802 */ /* 0x000fe40000000f00 */
[----:B-1----:R-:W-:Y:S05]  /*14dc0*/  CALL.REL.NOINC `($_ZN7cutlass13device_kernelIN5flash19enable_sm80_to_sm89INS1_16FlashAttnBwdSm80INS1_25CollectiveMainloopBwdSm80ILi2ELi2EN4cute5tupleIJNS5_1CILi128EEES8_NS7_ILi64EEEEEENS_10bfloat16_tEfNS_4arch4Sm80ELb1ELb0ELb1ELb1ELb1ELb0ELb0ELb0ELi2ELi4ELi4ELi4ELb0EEENS1_21CollectiveEpilogueBwdISA_SB_SD_Li256ELb1ELb0ELi2EEENS1_25SingleTileBwdLPTSchedulerILb1ELi128ELb1EEEEEEEEEvNT_6ParamsE$_ZZN4cute7idx2crdINS_5tupleIJiiNS_1CILi0EEEEEENS1_IJNS1_IJNS2_ILi4EEENS2_ILi8EEEEEES5_NS2_ILi1EEEEEEEEDaRKT_RKT0_ENKUlRKT_RKT0_E_clIiS5_EEDaSI_SL_) ;  /* 0xffffc09000007944 */ /* 0x002fea0003c3ffff */
[----:B------:R1:W-:Y:S01]  /*14dd0*/  STL [R1+0x758], R6 ;  /* 0x0007580601007387 */ /* 0x0003e20000100800 */
[----:B------:R-:W-:-:S02]  /*14de0*/  MOV R2, R23 ;  /* 0x0000001700027202 */ /* 0x000fc40000000f00 */
[----:B------:R-:W-:Y:S02]  /*14df0*/  MOV R72, 0x14e10 ;  /* 0x00014e1000487802 */ /* 0x000fe40000000f00 */
[----:B-1----:R-:W-:Y:S05]  /*14e00*/  CALL.REL.NOINC `($_ZN7cutlass13device_kernelIN5flash19enable_sm80_to_sm89INS1_16FlashAttnBwdSm80INS1_25CollectiveMainloopBwdSm80ILi2ELi2EN4cute5tupleIJNS5_1CILi128EEES8_NS7_ILi64EEEEEENS_10bfloat16_tEfNS_4arch4Sm80ELb1ELb0ELb1ELb1ELb1ELb0ELb0ELb0ELi2ELi4ELi4ELi4ELb0EEENS1_21CollectiveEpilogueBwdISA_SB_SD_Li256ELb1ELb0ELi2EEENS1_25SingleTileBwdLPTSchedulerILb1ELi128ELb1EEEEEEEEEvNT_6ParamsE$_ZZN4cute9transformINS_5tupleIJiiNS_1CILi0EEEEEENS1_IJNS1_IJNS2_ILi4EEENS2_ILi8EEEEEES5_NS2_ILi1EEEEEEZNS_7idx2crdIS4_S9_EEDaRKT_RKT0_EUlRKT_RKT0_E_EEDaSD_SG_OT1_ENKUlDpSJ_E_clIJNS1_IJiiEEEiS3_EEEDaSQ_) ;  /* 0xffffc7c000007944 */ /* 0x002fea0003c3ffff */
[----:B------:R-:W-:Y:S02]  /*14e10*/  MOV R6, 0x14e30 ;  /* 0x00014e3000067802 */ /* 0x000fe40000000f00 */
[----:B--2--5:R-:W-:Y:S05]  /*14e20*/  CALL.REL.NOINC `($_ZN7cutlass13device_kernelIN5flash19enable_sm80_to_sm89INS1_16FlashAttnBwdSm80INS1_25CollectiveMainloopBwdSm80ILi2ELi2EN4cute5tupleIJNS5_1CILi128EEES8_NS7_ILi64EEEEEENS_10bfloat16_tEfNS_4arch4Sm80ELb1ELb0ELb1ELb1ELb1ELb0ELb0ELb0ELi2ELi4ELi4ELi4ELb0EEENS1_21CollectiveEpilogueBwdISA_SB_SD_Li256ELb1ELb0ELi2EEENS1_25SingleTileBwdLPTSchedulerILb1ELi128ELb1EEEEEEEEEvNT_6ParamsE$_ZZN4cute13to_mixed_bitsINS_5tupleIJNS1_IJNS_1CILi4EEENS2_ILi8EEEEEES3_NS2_ILi1EEEEEENS1_IJNS1_IJNS2_ILi0EEENS2_ILi64EEEEEES8_S8_EEENS1_IJNS1_IJiiEEEiS8_EEEEEDaRKT_RKT0_RKT1_ENKUlRKT_RKT0_RKT1_E_clIS5_SA_SC_EEDaSP_SS_SV_) ;  /* 0xffff8a1000007944 */ /* 0x024fea0003c3ffff */
[----:B------:R-:W-:Y:S02]  /*14e30*/  MOV R2, 0x14e50 ;  /* 0x00014e5000027802 */ /* 0x000fe40000000f00 */
[----:B------:R-:W-:Y:S05]  /*14e40*/  CALL.REL.NOINC `($_ZN7cutlass13device_kernelIN5flash19enable_sm80_to_sm89INS1_16FlashAttnBwdSm80INS1_25CollectiveMainloopBwdSm80ILi2ELi2EN4cute5tupleIJNS5_1CILi128EEES8_NS7_ILi64EEEEEENS_10bfloat16_tEfNS_4arch4Sm80ELb1ELb0ELb1ELb1ELb1ELb0ELb0ELb0ELi2ELi4ELi4ELi4ELb0EEENS1_21CollectiveEpilogueBwdISA_SB_SD_Li256ELb1ELb0ELi2EEENS1_25SingleTileBwdLPTSchedulerILb1ELi128ELb1EEEEEEEEEvNT_6ParamsE$_ZZN4cute13to_mixed_bitsINS_5tupleIJNS1_IJNS_1CILi4EEENS2_ILi8EEEEEES3_NS2_ILi1EEEEEENS1_IJNS1_IJNS2_ILi0EEENS2_ILi64EEEEEES8_S8_EEENS1_IJNS1_IJiiEEEiS8_EEEEEDaRKT_RKT0_RKT1_ENKUlDpRKT_E_clIJNS_9MixedBitsILj0ELj448EEENS2_ILj0EEESV_EEEDaSQ_) ;  /* 0xffff89c000007944 */ /* 0x000fea0003c3ffff */
        /* <DEDUP_REMOVED lines=21> */
[----:B-1----:R-:W-:Y:S05]  /*14fa0*/  CALL.REL.NOINC `($_ZN7cutlass13device_kernelIN5flash19enable_sm80_to_sm89INS1_16FlashAttnBwdSm80INS1_25CollectiveMainloopBwdSm80ILi2ELi2EN4cute5tupleIJNS5_1CILi128EEES8_NS7_ILi64EEEEEENS_10bfloat16_tEfNS_4arch4Sm80ELb1ELb0ELb1ELb1ELb1ELb0ELb0ELb0ELi2ELi4ELi4ELi4ELb0EEENS1_21CollectiveEpilogueBwdISA_SB_SD_Li256ELb1ELb0ELi2EEENS1_25SingleTileBwdLPTSchedulerILb1ELi128ELb1EEEEEEEEEvNT_6ParamsE$_ZN4cute3eso3ESOILb0ELb0EJiiiEEC2ERKiS4_S4_) ;  /* 0xffff36e000007944 */ /* 0x002fea0003c3ffff */
[----:B------:R2:W5:Y:S04]  /*14fb0*/  LDL R5, [R1+0x760] ;  /* 0x0007600001057983 */ /* 0x0005680000100800 */
[----:B-1----:R2:W5:Y:S01]  /*14fc0*/  LDL.64 R2, [R1+0x758] ;  /* 0x0007580001027983 */ /* 0x0025620000100a00 */
[----:B------:R-:W-:Y:S02]  /*14fd0*/  MOV R4, R23 ;  /* 0x0000001700047202 */ /* 0x000fe40000000f00 */
[----:B------:R-:W-:Y:S02]  /*14fe0*/  MOV R6, 0x15000 ;  /* 0x0001500000067802 */ /* 0x000fe40000000f00 */
[----:B--2--5:R-:W-:Y:S05]  /*14ff0*/  CALL.REL.NOINC `($_ZN7cutlass13device_kernelIN5flash19enable_sm80_to_sm89INS1_16FlashAttnBwdSm80INS1_25CollectiveMainloopBwdSm80ILi2ELi2EN4cute5tupleIJNS5_1CILi128EEES8_NS7_ILi64EEEEEENS_10bfloat16_tEfNS_4arch4Sm80ELb1ELb0ELb1ELb1ELb1ELb0ELb0ELb0ELi2ELi4ELi4ELi4ELb0EEENS1_21CollectiveEpilogueBwdISA_SB_SD_Li256ELb1ELb0ELi2EEENS1_25SingleTileBwdLPTSchedulerILb1ELi128ELb1EEEEEEEEEvNT_6ParamsE$_ZN4cute3eso3ESOILb1ELb0EJNS_1CILi1EEENS_5tupleIJiiiEEENS2_ILi64EEENS4_IJNS2_ILi72EEENS2_ILi144EEENS2_ILi288EEEEEENS2_ILi512EEEEEC2ERKS3_RKS5_RKS6_RKSA_RKSB_) ;  /* 0xffff457000007944 */ /* 0x024fea0003c3ffff */
[----:B-1----:R1:W5:Y:S04]  /*15000*/  LDL R5, [R1+0x760] ;  /* 0x0007600001057983 */ /* 0x0023680000100800 */
[----:B------:R1:W5:Y:S01]  /*15010*/  LDL.64 R2, [R1+0x758] ;  /* 0x0007580001027983 */ /* 0x0003620000100a00 */
[----:B------:R-:W-:-:S02]  /*15020*/  MOV R4, R23 ;  /* 0x0000001700047202 */ /* 0x000fc40000000f00 */
[----:B------:R-:W-:Y:S02]  /*15030*/  MOV R6, 0x15050 ;  /* 0x0001505000067802 */ /* 0x000fe40000000f00 */
[----:B-1---5:R-:W-:Y:S05]  /*15040*/  CALL.REL.NOINC `($_ZN7cutlass13device_kernelIN5flash19enable_sm80_to_sm89INS1_16FlashAttnBwdSm80INS1_25CollectiveMainloopBwdSm80ILi2ELi2EN4cute5tupleIJNS5_1CILi128EEES8_NS7_ILi64EEEEEENS_10bfloat16_tEfNS_4arch4Sm80ELb1ELb0ELb1ELb1ELb1ELb0ELb0ELb0ELi2ELi4ELi4ELi4ELb0EEENS1_21CollectiveEpilogueBwdISA_SB_SD_Li256ELb1ELb0ELi2EEENS1_25SingleTileBwdLPTSchedulerILb1ELi128ELb1EEEEEEEEEvNT_6ParamsE$_ZN4cute5tupleIJNS0_IJNS_1CILi8EEENS0_IJNS1_ILi2EEES3_S3_EEENS1_ILi1EEES4_S5_EEENS0_IJS5_NS0_IJiiiEEENS1_ILi64EEENS0_IJNS1_ILi72EEENS1_ILi144EEENS1_ILi288EEEEEENS1_ILi512EEEEEEEEC2ERKS6_RKSE_) ;  /* 0xffff764000007944 */ /* 0x022fea0003c3ffff */
[----:B------:R1:W5:Y:S04]  /*15050*/  LDL R5, [R1+0x760] ;  /* 0x0007600001057983 */ /* 0x0003680000100800 */
[----:B------:R1:W5:Y:S01]  /*15060*/  LDL.64 R2, [R1+0x758] ;  /* 0x0007580001027983 */ /* 0x0003620000100a00 */
[----:B------:R-:W-:-:S03]  /*15070*/  MOV R4, 0x15090 ;  /* 0x0001509000047802 */ /* 0x000fc60000000f00 */
[----:B-1---5:R-:W-:Y:S05]  /*15080*/  CALL.REL.NOINC `($_ZN7cutlass13device_kernelIN5flash19enable_sm80_to_sm89INS1_16FlashAttnBwdSm80INS1_25CollectiveMainloopBwdSm80ILi2ELi2EN4cute5tupleIJNS5_1CILi128EEES8_NS7_ILi64EEEEEENS_10bfloat16_tEfNS_4arch4Sm80ELb1ELb0ELb1ELb1ELb1ELb0ELb0ELb0ELi2ELi4ELi4ELi4ELb0EEENS1_21CollectiveEpilogueBwdISA_SB_SD_Li256ELb1ELb0ELi2EEENS1_25SingleTileBwdLPTSchedulerILb1ELi128ELb1EEEEEEEEEvNT_6ParamsE$_ZZN4cute7flattenINS_5tupleIJNS_1CILi1EEENS1_IJiiiEEENS2_ILi64EEENS1_IJNS2_ILi72EEENS2_ILi144EEENS2_ILi288EEEEEENS2_ILi512EEEEEEEEDaRKT_ENKUlRKT_E_clIS4_EEDaSH_) ;  /* 0xffffb95000007944 */ /* 0x022fea0003c3ffff */
[----:B------:R1:W-:Y:S01]  /*15090*/  STL.64 [R1+0x758], R2 ;  /* 0x0007580201007387 */ /* 0x0003e20000100a00 */
[----:B------:R-:W-:Y:S02]  /*150a0*/  MOV R6, R23 ;  /* 0x0000001700067202 */ /* 0x000fe40000000f00 */
[----:B------:R-:W-:Y:S01]  /*150b0*/  MOV R4, 0x150e0 ;  /* 0x000150e000047802 */ /* 0x000fe20000000f00 */
[----:B------:R1:W-:Y:S04]  /*150c0*/  STL [R1+0x760], R5 ;  /* 0x0007600501007387 */ /* 0x0003e80000100800 */
[----:B-1----:R-:W-:Y:S05]  /*150d0*/  CALL.REL.NOINC `($_ZN7cutlass13device_kernelIN5flash19enable_sm80_to_sm89INS1_16FlashAttnBwdSm80INS1_25CollectiveMainloopBwdSm80ILi2ELi2EN4cute5tupleIJNS5_1CILi128EEES8_NS7_ILi64EEEEEENS_10bfloat16_tEfNS_4arch4Sm80ELb1ELb0ELb1ELb1ELb1ELb0ELb0ELb0ELi2ELi4ELi4ELi4ELb0EEENS1_21CollectiveEpilogueBwdISA_SB_SD_Li256ELb1ELb0ELi2EEENS1_25SingleTileBwdLPTSchedulerILb1ELi128ELb1EEEEEEEEEvNT_6ParamsE$_ZZN4cute12filter_tupleINS_5tupleIJNS_1CILi1EEENS1_IJiiiEEENS2_ILi64EEENS1_IJNS2_ILi72EEENS2_ILi144EEENS2_ILi288EEEEEENS2_ILi512EEEEEEZNS_7flattenISB_EEDaRKT_EUlRKT_E_EEDaSF_OT0_ENKUlDpSI_E_clIJNS1_IJS3_EEES4_NS1_IJS5_EEES9_NS1_IJSA_EEEEEEDaSM_) ;  /* 0xffff827000007944 */ /* 0x002fea0003c3ffff */
[----:B------:R-:W-:Y:S02]  /*150e0*/  MOV R4, R23 ;  /* 0x0000001700047202 */ /* 0x000fe40000000f00 */
[----:B------:R-:W-:-:S02]  /*150f0*/  MOV R6, 0x15110 ;  /* 0x0001511000067802 */ /* 0x000fc40000000f00 */
[----:B--2--5:R-:W-:Y:S05]  /*15100*/  CALL.REL.NOINC `($_ZN7cutlass13device_kernelIN5flash19enable_sm80_to_sm89INS1_16FlashAttnBwdSm80INS1_25CollectiveMainloopBwdSm80ILi2ELi2EN4cute5tupleIJNS5_1CILi128EEES8_NS7_ILi64EEEEEENS_10bfloat16_tEfNS_4arch4Sm80ELb1ELb0ELb1ELb1ELb1ELb0ELb0ELb0ELi2ELi4ELi4ELi4ELb0EEENS1_21CollectiveEpilogueBwdISA_SB_SD_Li256ELb1ELb0ELi2EEENS1_25SingleTileBwdLPTSchedulerILb1ELi128ELb1EEEEEEEEEvNT_6ParamsE$_ZN4cute3eso3ESOILb0ELb1EJiNS_1CILi72EEENS2_ILi512EEEEEC2ERKiRKS3_RKS4_) ;  /* 0xffff3c1000007944 */ /* 0x024fea0003c3ffff */
[----:B-1----:R-:W2:Y:S01]  /*15110*/  LDL R4, [R1+0x758] ;  /* 0x0007580001047983 */ /* 0x002ea20000100800 */
[----:B------:R-:W-:Y:S01]  /*15120*/  IMAD.MOV.U32 R5, RZ, RZ, R3 ;  /* 0x000000ffff057224 */ /* 0x000fe200078e0003 */
[----:B------:R-:W-:Y:S01]  /*15130*/  MOV R3, R23 ;  /* 0x0000001700037202 */ /* 0x000fe20000000f00 */
[----:B------:R-:W-:Y:S01]  /*15140*/  IMAD.MOV.U32 R8, RZ, RZ, R51 ;  /* 0x000000ffff087224 */ /* 0x000fe200078e0033 */
[----:B------:R-:W-:Y:S01]  /*15150*/  MOV R6, 0x15180 ;  /* 0x0001518000067802 */ /* 0x000fe20000000f00 */
[----:B--2---:R1:W-:Y:S04]  /*15160*/  STL [R1+0x790], R4 ;  /* 0x0007900401007387 */ /* 0x0043e80000100800 */
[----:B-1----:R-:W-:Y:S05]  /*15170*/  CALL.REL.NOINC `($_ZN7cutlass13device_kernelIN5flash19enable_sm80_to_sm89INS1_16FlashAttnBwdSm80INS1_25CollectiveMainloopBwdSm80ILi2ELi2EN4cute5tupleIJNS5_1CILi128EEES8_NS7_ILi64EEEEEENS_10bfloat16_tEfNS_4arch4Sm80ELb1ELb0ELb1ELb1ELb1ELb0ELb0ELb0ELi2ELi4ELi4ELi4ELb0EEENS1_21CollectiveEpilogueBwdISA_SB_SD_Li256ELb1ELb0ELi2EEENS1_25SingleTileBwdLPTSchedulerILb1ELi128ELb1EEEEEEEEEvNT_6ParamsE$_ZN4cute3eso3ESOILb0ELb0EJiiNS_1CILi72EEENS2_ILi512EEEEEC2ERKiS7_RKS3_RKS4_) ;  /* 0xffff342000007944 */ /* 0x002fea0003c3ffff */
        /* <DEDUP_REMOVED lines=8> */
[----:B-1----:R-:W-:Y:S05]  /*15200*/  CALL.REL.NOINC `($_ZN7cutlass13device_kernelIN5flash19enable_sm80_to_sm89INS1_16FlashAttnBwdSm80INS1_25CollectiveMainloopBwdSm80ILi2ELi2EN4cute5tupleIJNS5_1CILi128EEES8_NS7_ILi64EEEEEENS_10bfloat16_tEfNS_4arch4Sm80ELb1ELb0ELb1ELb1ELb1ELb0ELb0ELb0ELi2ELi4ELi4ELi4ELb0EEENS1_21CollectiveEpilogueBwdISA_SB_SD_Li256ELb1ELb0ELi2EEENS1_25SingleTileBwdLPTSchedulerILb1ELi128ELb1EEEEEEEEEvNT_6ParamsE$_ZN4cute3eso3ESOILb0ELb0EJiiiNS_1CILi72EEENS2_ILi512EEEEEC2ERKiS7_S7_RKS3_RKS4_) ;  /* 0xffff368000007944 */ /* 0x002fea0003c3ffff */
        /* <DEDUP_REMOVED lines=10> */
[----:B-1----:R-:W-:Y:S05]  /*152b0*/  CALL.REL.NOINC `($_ZN7cutlass13device_kernelIN5flash19enable_sm80_to_sm89INS1_16FlashAttnBwdSm80INS1_25CollectiveMainloopBwdSm80ILi2ELi2EN4cute5tupleIJNS5_1CILi128EEES8_NS7_ILi64EEEEEENS_10bfloat16_tEfNS_4arch4Sm80ELb1ELb0ELb1ELb1ELb1ELb0ELb0ELb0ELi2ELi4ELi4ELi4ELb0EEENS1_21CollectiveEpilogueBwdISA_SB_SD_Li256ELb1ELb0ELi2EEENS1_25SingleTileBwdLPTSchedulerILb1ELi128ELb1EEEEEEEEEvNT_6ParamsE$_ZN4cute3eso3ESOILb1ELb0EJNS_1CILi1EEEiiiNS2_ILi72EEENS2_ILi512EEEEEC2ERKS3_RKiSA_SA_RKS4_RKS5_) ;  /* 0xffff44c000007944 */ /* 0x002fea0003c3ffff */
[----:B-1----:R1:W5:Y:S04]  /*152c0*/  LDL R5, [R1+0x778] ;  /* 0x0007780001057983 */ /* 0x0023680000100800 */
[----:B------:R1:W5:Y:S01]  /*152d0*/  LDL.64 R2, [R1+0x770] ;  /* 0x0007700001027983 */ /* 0x0003620000100a00 */
[----:B------:R-:W-:-:S02]  /*152e0*/  MOV R4, R22 ;  /* 0x0000001600047202 */ /* 0x000fc40000000f00 */
[----:B------:R-:W-:Y:S02]  /*152f0*/  MOV R6, 0x15310 ;  /* 0x0001531000067802 */ /* 0x000fe40000000f00 */
[----:B-1---5:R-:W-:Y:S05]  /*15300*/  CALL.REL.NOINC `($_ZN7cutlass13device_kernelIN5flash19enable_sm80_to_sm89INS1_16FlashAttnBwdSm80INS1_25CollectiveMainloopBwdSm80ILi2ELi2EN4cute5tupleIJNS5_1CILi128EEES8_NS7_ILi64EEEEEENS_10bfloat16_tEfNS_4arch4Sm80ELb1ELb0ELb1ELb1ELb1ELb0ELb0ELb0ELi2ELi4ELi4ELi4ELb0EEENS1_21CollectiveEpilogueBwdISA_SB_SD_Li256ELb1ELb0ELi2EEENS1_25SingleTileBwdLPTSchedulerILb1ELi128ELb1EEEEEEEEEvNT_6ParamsE$_ZN4cute5tupleIJNS0_IJNS_1CILi8EEENS1_ILi2EEES3_S3_S2_S3_EEENS0_IJNS1_ILi1EEEiiiNS1_ILi72EEENS1_ILi512EEEEEEEEC2ERKS4_RKS8_) ;  /* 0xffff73d000007944 */ /* 0x022fea0003c3ffff */
        /* <DEDUP_REMOVED lines=11> */
[----:B-1----:R-:W-:Y:S05]  /*153c0*/  CALL.REL.NOINC `($_ZN7cutlass13device_kernelIN5flash19enable_sm80_to_sm89INS1_16FlashAttnBwdSm80INS1_25CollectiveMainloopBwdSm80ILi2ELi2EN4cute5tupleIJNS5_1CILi128EEES8_NS7_ILi64EEEEEENS_10bfloat16_tEfNS_4arch4Sm80ELb1ELb0ELb1ELb1ELb1ELb0ELb0ELb0ELi2ELi4ELi4ELi4ELb0EEENS1_21CollectiveEpilogueBwdISA_SB_SD_Li256ELb1ELb0ELi2EEENS1_25SingleTileBwdLPTSchedulerILb1ELi128ELb1EEEEEEEEEvNT_6ParamsE$_ZZN4cute6detail16composition_implINS_5tupleIJNS_1CILi8EEENS3_ILi2EEES5_S5_S4_S5_EEENS2_IJNS3_ILi1EEEiiiNS3_ILi72EEENS3_ILi512EEEEEENS2_IJNS2_IJS5_S5_S5_EEES5_NS3_ILi4EEEEEENS2_IJNS2_IJS7_S9_S4_EEENS3_ILi4096EEENS3_ILi16EEEEEEEEDaRKT_RKT0_RKT1_RKT2_ENKUlRKT_RKT0_E_clISB_SE_EEDaSW_SZ_) ;  /* 0xffff9fe000007944 */ /* 0x002fea0003c3ffff */
[----:B------:R-:W-:Y:S01]  /*153d0*/  IMAD.MOV.U32 R4, RZ, RZ, R45 ;  /* 0x000000ffff047224 */ /* 0x000fe200078e002d */
[----:B------:R-:W-:Y:S01]  /*153e0*/  MOV R58, R12 ;  /* 0x0000000c003a7202 */ /* 0x000fe20000000f00 */
[----:B------:R-:W-:Y:S01]  /*153f0*/  IMAD.MOV.U32 R5, RZ, RZ, R44 ;  /* 0x000000ffff057224 */ /* 0x000fe200078e002c */
[----:B------:R-:W-:Y:S02]  /*15400*/  MOV R3, R7 ;  /* 0x0000000700037202 */ /* 0x000fe40000000f00 */
[----:B------:R-:W-:Y:S02]  /*15410*/  MOV R62, 0x15430 ;  /* 0x00015430003e7802 */ /* 0x000fe40000000f00 */
[----:B-1---5:R-:W-:Y:S05]  /*15420*/  CALL.REL.NOINC `($_ZN7cutlass13device_kernelIN5flash19enable_sm80_to_sm89INS1_16FlashAttnBwdSm80INS1_25CollectiveMainloopBwdSm80ILi2ELi2EN4cute5tupleIJNS5_1CILi128EEES8_NS7_ILi64EEEEEENS_10bfloat16_tEfNS_4arch4Sm80ELb1ELb0ELb1ELb1ELb1ELb0ELb0ELb0ELi2ELi4ELi4ELi4ELb0EEENS1_21CollectiveEpilogueBwdISA_SB_SD_Li256ELb1ELb0ELi2EEENS1_25SingleTileBwdLPTSchedulerILb1ELi128ELb1EEEEEEEEEvNT_6ParamsE$_ZZN4cute6detail16composition_implINS_5tupleIJNS_1CILi8EEENS3_ILi2EEES5_S5_S4_S5_EEENS2_IJNS3_ILi1EEEiiiNS3_ILi72EEENS3_ILi512EEEEEENS2_IJNS2_IJS5_S5_S5_EEES5_NS3_ILi4EEEEEENS2_IJNS2_IJS7_S9_S4_EEENS3_ILi4096EEENS3_ILi16EEEEEEEEDaRKT_RKT0_RKT1_RKT2_ENKUlRKT_RKT0_E_clISC_SG_EEDaSW_SZ_) ;  /* 0xffffa09000007944 */ /* 0x022fea0003c3ffff */
[----:B-----5:R2:W-:Y:S01]  /*15430*/  STL.64 [R1+0x770], R2 ;  /* 0x0007700201007387 */ /* 0x0205e20000100a00 */
[----:B------:R-:W-:-:S03]  /*15440*/  MOV R4, 0x15460 ;  /* 0x0001546000047802 */ /* 0x000fc60000000f00 */
[----:B-12---:R-:W-:Y:S05]  /*15450*/  CALL.REL.NOINC `($_ZN7cutlass13device_kernelIN5flash19enable_sm80_to_sm89INS1_16FlashAttnBwdSm80INS1_25CollectiveMainloopBwdSm80ILi2ELi2EN4cute5tupleIJNS5_1CILi128EEES8_NS7_ILi64EEEEEENS_10bfloat16_tEfNS_4arch4Sm80ELb1ELb0ELb1ELb1ELb1ELb0ELb0ELb0ELi2ELi4ELi4ELi4ELb0EEENS1_21CollectiveEpilogueBwdISA_SB_SD_Li256ELb1ELb0ELi2EEENS1_25SingleTileBwdLPTSchedulerILb1ELi128ELb1EEEEEEEEEvNT_6ParamsE$_ZN4cute3eso3ESOILb0ELb0EJNS_5tupleIJNS_1CILi1EEENS3_ILi512EEEiEEENS3_ILi4096EEENS2_IJiiEEEEEC2ERKS6_RKS7_RKS8_) ;  /* 0xffff225000007944 */ /* 0x006fea0003c3ffff */
[----:B------:R2:W5:Y:S04]  /*15460*/  LDL R5, [R1+0x760] ;  /* 0x0007600001057983 */ /* 0x0005680000100800 */
[----:B-1----:R2:W5:Y:S01]  /*15470*/  LDL.64 R2, [R1+0x758] ;  /* 0x0007580001027983 */ /* 0x0025620000100a00 */
[----:B------:R-:W-:-:S03]  /*15480*/  MOV R6, 0x154a0 ;  /* 0x000154a000067802 */ /* 0x000fc60000000f00 */
[----:B--2--5:R-:W-:Y:S05]  /*15490*/  CALL.REL.NOINC `($_ZN7cutlass13device_kernelIN5flash19enable_sm80_to_sm89INS1_16FlashAttnBwdSm80INS1_25CollectiveMainloopBwdSm80ILi2ELi2EN4cute5tupleIJNS5_1CILi128EEES8_NS7_ILi64EEEEEENS_10bfloat16_tEfNS_4arch4Sm80ELb1ELb0ELb1ELb1ELb1ELb0ELb0ELb0ELi2ELi4ELi4ELi4ELb0EEENS1_21CollectiveEpilogueBwdISA_SB_SD_Li256ELb1ELb0ELi2EEENS1_25SingleTileBwdLPTSchedulerILb1ELi128ELb1EEEEEEEEEvNT_6ParamsE$_ZN4cute5tupleIJNS0_IJNS0_IJNS_1CILi2EEES2_S2_EEES2_NS0_IJS2_S2_EEEEEENS0_IJNS0_IJNS1_ILi1EEENS1_ILi512EEEiEEENS1_ILi4096EEENS0_IJiiEEEEEEEEC2ERKS5_RKSB_) ;  /* 0xffff6d0000007944 */ /* 0x024fea0003c3ffff */
[----:B------:R1:W5:Y:S04]  /*154a0*/  LDL R4, [R1+0x760] ;  /* 0x0007600001047983 */ /* 0x0003680000100800 */
[----:B------:R1:W5:Y:S01]  /*154b0*/  LDL.64 R2, [R1+0x758] ;  /* 0x0007580001027983 */ /* 0x0003620000100a00 */
[----:B------:R-:W-:-:S05]  /*154c0*/  LEA.HI R6, R13, R13, RZ, 0x1d ;  /* 0x0000000d0d067211 */ /* 0x000fca00078fe8ff */
[----:B------:R-:W-:Y:S01]  /*154d0*/  IMAD.U32 R8, R11, 0x2, R6 ;  /* 0x000000020b087824 */ /* 0x000fe200078e0006 */
[----:B------:R-:W-:-:S04]  /*154e0*/  MOV R6, 0x15510 ;  /* 0x0001551000067802 */ /* 0x000fc80000000f00 */
[----:B------:R1:W-:Y:S03]  /*154f0*/  STL [R1+0x11e4], R8 ;  /* 0x0011e40801007387 */ /* 0x0003e60000100800 */
[----:B-1---5:R-:W-:Y:S05]  /*15500*/  CALL.REL.NOINC `($_ZN7cutlass13device_kernelIN5flash19enable_sm80_to_sm89INS1_16FlashAttnBwdSm80INS1_25CollectiveMainloopBwdSm80ILi2ELi2EN4cute5tupleIJNS5_1CILi128EEES8_NS7_ILi64EEEEEENS_10bfloat16_tEfNS_4arch4Sm80ELb1ELb0ELb1ELb1ELb1ELb0ELb0ELb0ELi2ELi4ELi4ELi4ELb0EEENS1_21CollectiveEpilogueBwdISA_SB_SD_Li256ELb1ELb0ELi2EEENS1_25SingleTileBwdLPTSchedulerILb1ELi128ELb1EEEEEEEEEvNT_6ParamsE$_ZN4cute3eso3ESOILb0ELb0EJNS_6LayoutINS_5tupleIJNS3_IJNS_1CILi2EEES5_S5_EEES5_NS3_IJS5_S5_EEEEEENS3_IJNS3_IJNS4_ILi1EEENS4_ILi512EEEiEEENS4_ILi4096EEENS3_IJiiEEEEEEEEjEEC2ERKSF_RKj) ;  /* 0xffff28d000007944 */ /* 0x022fea0003c3ffff */
[----:B------:R-:W2:Y:S04]  /*15510*/  LDL.64 R58, [R1+0x760] ;  /* 0x00076000013a7983 */ /* 0x000ea80000100a00 */
[----:B-1----:R1:W5:Y:S01]  /*15520*/  LDL.64 R4, [R1+0x758] ;  /* 0x0007580001047983 */ /* 0x0023620000100a00 */
[----:B------:R-:W-:Y:S02]  /*15530*/  MOV R9, R23 ;  /* 0x0000001700097202 */ /* 0x000fe40000000f00 */
[----:B------:R-:W-:Y:S01]  /*15540*/  MOV R8, 0x15570 ;  /* 0x0001557000087802 */ /* 0x000fe20000000f00 */
[----:B--2---:R-:W-:-:S04]  /*15550*/  IMAD.WIDE.U32 R2, R59, 0x2, R56 ;  /* 0x000000023b027825 */ /* 0x004fc800078e0038 */
[----:B-1---5:R-:W-:Y:S05]  /*15560*/  CALL.REL.NOINC `($_ZN7cutlass13device_kernelIN5flash19enable_sm80_to_sm89INS1_16FlashAttnBwdSm80INS1_25CollectiveMainloopBwdSm80ILi2ELi2EN4cute5tupleIJNS5_1CILi128EEES8_NS7_ILi64EEEEEENS_10bfloat16_tEfNS_4arch4Sm80ELb1ELb0ELb1ELb1ELb1ELb0ELb0ELb0ELi2ELi4ELi4ELi4ELb0EEENS1_21CollectiveEpilogueBwdISA_SB_SD_Li256ELb1ELb0ELi2EEENS1_25SingleTileBwdLPTSchedulerILb1ELi128ELb1EEEEEEEEEvNT_6ParamsE$_ZN4cute8smem_ptrIPN7cutlass10bfloat16_tEECI1NS_12iter_adaptorIS3_S4_EEES3_) ;  /* 0xffff749000007944 */ /* 0x022fea0003c3ffff */
[----:B------:R-:W2:Y:S01]  /*15570*/  LDL.64 R10, [R1+0x758] ;  /* 0x00075800010a7983 */ /* 0x000ea20000100a00 */
[----:B-1----:R-:W-:Y:S01]  /*15580*/  IMAD.MOV.U32 R6, RZ, RZ, R58 ;  /* 0x000000ffff067224 */ /* 0x002fe200078e003a */
[----:B------:R-:W-:Y:S01]  /*15590*/  MOV R2, R4 ;  /* 0x0000000400027202 */ /* 0x000fe20000000f00 */
[----:B------:R-:W-:Y:S01]  /*155a0*/  IMAD.MOV.U32 R3, RZ, RZ, R5 ;  /* 0x000000ffff037224 */ /* 0x000fe200078e0005 */
[----:B------:R-:W-:Y:S01]  /*155b0*/  MOV R8, 0x155e0 ;  /* 0x000155e000087802 */ /* 0x000fe20000000f00 */
[----:B--2---:R1:W-:Y:S04]  /*155c0*/  STL.64 [R1+0x770], R10 ;  /* 0x0007700a01007387 */ /* 0x0043e80000100a00 */
[----:B-1----:R-:W-:Y:S05]  /*155d0*/  CALL.REL.NOINC `($_ZN7cutlass13device_kernelIN5flash19enable_sm80_to_sm89INS1_16FlashAttnBwdSm80INS1_25CollectiveMainloopBwdSm80ILi2ELi2EN4cute5tupleIJNS5_1CILi128EEES8_NS7_ILi64EEEEEENS_10bfloat16_tEfNS_4arch4Sm80ELb1ELb0ELb1ELb1ELb1ELb0ELb0ELb0ELi2ELi4ELi4ELi4ELb0EEENS1_21CollectiveEpilogueBwdISA_SB_SD_Li256ELb1ELb0ELi2EEENS1_25SingleTileBwdLPTSchedulerILb1ELi128ELb1EEEEEEEEEvNT_6ParamsE$_ZN4cute3eso3ESOILb0ELb0EJNS_6LayoutINS_5tupleIJNS3_IJNS_1CILi2EEES5_S5_EEES5_NS3_IJS5_S5_EEEEEENS3_IJNS3_IJNS4_ILi1EEENS4_ILi512EEEiEEENS4_ILi4096EEENS3_IJiiEEEEEEEENS_10ViewEngineINS_8smem_ptrIPN7cutlass10bfloat16_tEEEEEEEC2ERKSF_RKSM_) ;  /* 0xffff278000007944 */ /* 0x002fea0003c3ffff */
[----:B-1----:R1:W5:Y:S04]  /*155e0*/  LDL R5, [R1+0x75c] ;  /* 0x00075c0001057983 */ /* 0x0023680000100800 */
[----:B------:R1:W5:Y:S01]  /*155f0*/  LDL R3, [R1+0x760] ;  /* 0x0007600001037983 */ /* 0x0003620000100800 */
[----:B------:R-:W-:-:S03]  /*15600*/  MOV R4, 0x15620 ;  /* 0x0001562000047802 */ /* 0x000fc60000000f00 */
[----:B-1---5:R-:W-:Y:S05]  /*15610*/  CALL.REL.NOINC `($_ZN7cutlass13device_kernelIN5flash19enable_sm80_to_sm89INS1_16FlashAttnBwdSm80INS1_25CollectiveMainloopBwdSm80ILi2ELi2EN4cute5tupleIJNS5_1CILi128EEES8_NS7_ILi64EEEEEENS_10bfloat16_tEfNS_4arch4Sm80ELb1ELb0ELb1ELb1ELb1ELb0ELb0ELb0ELi2ELi4ELi4ELi4ELb0EEENS1_21CollectiveEpilogueBwdISA_SB_SD_Li256ELb1ELb0ELi2EEENS1_25SingleTileBwdLPTSchedulerILb1ELi128ELb1EEEEEEEEEvNT_6ParamsE$_ZZN4cute4takeILi1ELi3ENS_5tupleIJNS1_IJNS_1CILi1EEENS2_ILi512EEEiEEENS2_ILi4096EEENS1_IJiiEEEEEEEEDaRKT1_ENKUlDpRKT_E_clIJS6_S7_EEEDaSF_) ;  /* 0xffff8a9000007944 */ /* 0x022fea0003c3ffff */
[----:B------:R-:W-:Y:S02]  /*15620*/  MOV R4, 0x15640 ;  /* 0x0001564000047802 */ /* 0x000fe40000000f00 */
[----:B-1---5:R-:W-:Y:S05]  /*15630*/  CALL.REL.NOINC `($_ZN7cutlass13device_kernelIN5flash19enable_sm80_to_sm89INS1_16FlashAttnBwdSm80INS1_25CollectiveMainloopBwdSm80ILi2ELi2EN4cute5tupleIJNS5_1CILi128EEES8_NS7_ILi64EEEEEENS_10bfloat16_tEfNS_4arch4Sm80ELb1ELb0ELb1ELb1ELb1ELb0ELb0ELb0ELi2ELi4ELi4ELi4ELb0EEENS1_21CollectiveEpilogueBwdISA_SB_SD_Li256ELb1ELb0ELi2EEENS1_25SingleTileBwdLPTSchedulerILb1ELi128ELb1EEEEEEEEEvNT_6ParamsE$_ZZN4cute16flatten_to_tupleINS_5tupleIJNS_1CILi4096EEENS1_IJiiEEEEEEEEDaRKT_ENKUlRKT_E_clIS4_EEDaSB_) ;  /* 0xffff87c000007944 */ /* 0x022fea0003c3ffff */
[----:B------:R1:W-:Y:S01]  /*15640*/  STL.64 [R1+0x758], R2 ;  /* 0x0007580201007387 */ /* 0x0003e20000100a00 */
[----:B------:R-:W-:-:S02]  /*15650*/  MOV R58, R23 ;  /* 0x00000017003a7202 */ /* 0x000fc40000000f00 */
[----:B------:R-:W-:Y:S02]  /*15660*/  MOV R4, 0x15680 ;  /* 0x0001568000047802 */ /* 0x000fe40000000f00 */
[----:B-1----:R-:W-:Y:S05]  /*15670*/  CALL.REL.NOINC `($_ZN7cutlass13device_kernelIN5flash19enable_sm80_to_sm89INS1_16FlashAttnBwdSm80INS1_25CollectiveMainloopBwdSm80ILi2ELi2EN4cute5tupleIJNS5_1CILi128EEES8_NS7_ILi64EEEEEENS_10bfloat16_tEfNS_4arch4Sm80ELb1ELb0ELb1ELb1ELb1ELb0ELb0ELb0ELi2ELi4ELi4ELi4ELb0EEENS1_21CollectiveEpilogueBwdISA_SB_SD_Li256ELb1ELb0ELi2EEENS1_25SingleTileBwdLPTSchedulerILb1ELi128ELb1EEEEEEEEEvNT_6ParamsE$_ZZN4cute12filter_tupleINS_5tupleIJNS_1CILi4096EEENS1_IJiiEEEEEEZNS_16flatten_to_tupleIS5_EEDaRKT_EUlRKT_E_EEDaS9_OT0_ENKUlDpSC_E_clIJNS1_IJS3_EEES4_EEEDaSG_) ;  /* 0xffff7e3000007944 */ /* 0x002fea0003c3ffff */
        /* <DEDUP_REMOVED lines=14> */
[----:B--2--5:R-:W-:Y:S05]  /*15760*/  CALL.REL.NOINC `($_ZN7cutlass13device_kernelIN5flash19enable_sm80_to_sm89INS1_16FlashAttnBwdSm80INS1_25CollectiveMainloopBwdSm80ILi2ELi2EN4cute5tupleIJNS5_1CILi128EEES8_NS7_ILi64EEEEEENS_10bfloat16_tEfNS_4arch4Sm80ELb1ELb0ELb1ELb1ELb1ELb0ELb0ELb0ELi2ELi4ELi4ELi4ELb0EEENS1_21CollectiveEpilogueBwdISA_SB_SD_Li256ELb1ELb0ELi2EEENS1_25SingleTileBwdLPTSchedulerILb1ELi128ELb1EEEEEEEEEvNT_6ParamsE$_ZN4cute3eso3ESOILb1ELb0EJNS_14ComposedLayoutINS_7SwizzleILi3ELi3ELi3EEENS_1CILi0EEENS_6LayoutINS_5tupleIJNS8_IJNS8_IJNS5_ILi4EEENS5_ILi8EEEEEENS8_IJNS5_ILi2EEENS5_ILi1EEEEEEEEENS8_IJNS8_IJSC_SC_EEENS8_IJSA_S9_EEEEEEEEENS8_IJNS8_IJNS8_IJSC_NS5_ILi64EEEEEENS8_IJNS5_ILi512EEES6_EEEEEENS8_IJNS8_IJSD_SA_EEENS8_IJNS5_ILi1024EEENS5_ILi16EEEEEEEEEEEEEEEENS_10ViewEngineINS_8smem_ptrIPN7cutlass10bfloat16_tEEEEEEEC2ERKSW_RKS13_) ;  /* 0xffff378000007944 */ /* 0x024fea0003c3ffff */
        /* <DEDUP_REMOVED lines=29> */
[----:B-12--5:R-:W-:Y:S05]  /*15940*/  CALL.REL.NOINC `($_ZN7cutlass13device_kernelIN5flash19enable_sm80_to_sm89INS1_16FlashAttnBwdSm80INS1_25CollectiveMainloopBwdSm80ILi2ELi2EN4cute5tupleIJNS5_1CILi128EEES8_NS7_ILi64EEEEEENS_10bfloat16_tEfNS_4arch4Sm80ELb1ELb0ELb1ELb1ELb1ELb0ELb0ELb0ELi2ELi4ELi4ELi4ELb0EEENS1_21CollectiveEpilogueBwdISA_SB_SD_Li256ELb1ELb0ELi2EEENS1_25SingleTileBwdLPTSchedulerILb1ELi128ELb1EEEEEEEEEvNT_6ParamsE$_ZZN4cute7idx2crdINS_5tupleIJiiNS_1CILi0EEEEEENS1_IJNS1_IJNS2_ILi4EEENS2_ILi8EEEEEENS2_ILi2EEENS2_ILi1EEEEEEEEDaRKT_RKT0_ENKUlRKT_RKT0_E_clIiS7_EEDaSJ_SM_) ;  /* 0xffffb0c000007944 */ /* 0x026fea0003c3ffff */
[----:B------:R-:W-:Y:S02]  /*15950*/  MOV R2, 0x15970 ;  /* 0x0001597000027802 */ /* 0x000fe40000000f00 */
[----:B-1----:R-:W-:Y:S05]  /*15960*/  CALL.REL.NOINC `($_ZN7cutlass13device_kernelIN5flash19enable_sm80_to_sm89INS1_16FlashAttnBwdSm80INS1_25CollectiveMainloopBwdSm80ILi2ELi2EN4cute5tupleIJNS5_1CILi128EEES8_NS7_ILi64EEEEEENS_10bfloat16_tEfNS_4arch4Sm80ELb1ELb0ELb1ELb1ELb1ELb0ELb0ELb0ELi2ELi4ELi4ELi4ELb0EEENS1_21CollectiveEpilogueBwdISA_SB_SD_Li256ELb1ELb0ELi2EEENS1_25SingleTileBwdLPTSchedulerILb1ELi128ELb1EEEEEEEEEvNT_6ParamsE$_ZZN4cute7idx2crdINS_5tupleIJiiNS_1CILi0EEEEEENS1_IJNS1_IJNS2_ILi4EEENS2_ILi8EEEEEENS2_ILi2EEENS2_ILi1EEEEEEEEDaRKT_RKT0_ENKUlRKT_RKT0_E_clIiS8_EEDaSJ_SM_) ;  /* 0xffffb4c000007944 */ /* 0x002fea0003c3ffff */
[----:B------:R1:W-:Y:S01]  /*15970*/  STL [R1+0x758], R6 ;  /* 0x0007580601007387 */ /* 0x0003e20000100800 */
[----:B------:R-:W-:-:S02]  /*15980*/  MOV R2, R23 ;  /* 0x0000001700027202 */ /* 0x000fc40000000f00 */
[----:B------:R-:W-:Y:S02]  /*15990*/  MOV R72, 0x159b0 ;  /* 0x000159b000487802 */ /* 0x000fe40000000f00 */
[----:B-1----:R-:W-:Y:S05]  /*159a0*/  CALL.REL.NOINC `($_ZN7cutlass13device_kernelIN5flash19enable_sm80_to_sm89INS1_16FlashAttnBwdSm80INS1_25CollectiveMainloopBwdSm80ILi2ELi2EN4cute5tupleIJNS5_1CILi128EEES8_NS7_ILi64EEEEEENS_10bfloat16_tEfNS_4arch4Sm80ELb1ELb0ELb1ELb1ELb1ELb0ELb0ELb0ELi2ELi4ELi4ELi4ELb0EEENS1_21CollectiveEpilogueBwdISA_SB_SD_Li256ELb1ELb0ELi2EEENS1_25SingleTileBwdLPTSchedulerILb1ELi128ELb1EEEEEEEEEvNT_6ParamsE$_ZZN4cute9transformINS_5tupleIJiiNS_1CILi0EEEEEENS1_IJNS1_IJNS2_ILi4EEENS2_ILi8EEEEEENS2_ILi2EEENS2_ILi1EEEEEEZNS_7idx2crdIS4_SA_EEDaRKT_RKT0_EUlRKT_RKT0_E_EEDaSE_SH_OT1_ENKUlDpSK_E_clIJNS1_IJiiEEEiS3_EEEDaSR_) ;  /* 0xffffbba000007944 */ /* 0x002fea0003c3ffff */
[----:B------:R-:W-:Y:S02]  /*159b0*/  MOV R6, 0x159d0 ;  /* 0x000159d000067802 */ /* 0x000fe40000000f00 */
[----:B--2--5:R-:W-:Y:S05]  /*159c0*/  CALL.REL.NOINC `($_ZN7cutlass13device_kernelIN5flash19enable_sm80_to_sm89INS1_16FlashAttnBwdSm80INS1_25CollectiveMainloopBwdSm80ILi2ELi2EN4cute5tupleIJNS5_1CILi128EEES8_NS7_ILi64EEEEEENS_10bfloat16_tEfNS_4arch4Sm80ELb1ELb0ELb1ELb1ELb1ELb0ELb0ELb0ELi2ELi4ELi4ELi4ELb0EEENS1_21CollectiveEpilogueBwdISA_SB_SD_Li256ELb1ELb0ELi2EEENS1_25SingleTileBwdLPTSchedulerILb1ELi128ELb1EEEEEEEEEvNT_6ParamsE$_ZZN4cute13to_mixed_bitsINS_5tupleIJNS1_IJNS_1CILi4EEENS2_ILi8EEEEEENS2_ILi2EEENS2_ILi1EEEEEENS1_IJNS1_IJNS2_ILi0EEENS2_ILi64EEEEEES9_S9_EEENS1_IJNS1_IJiiEEEiS9_EEEEEDaRKT_RKT0_RKT1_ENKUlRKT_RKT0_RKT1_E_clIS5_SB_SD_EEDaSQ_ST_SW_) ;  /* 0xffff7cb000007944 */ /* 0x024fea0003c3ffff */
[----:B------:R-:W-:Y:S02]  /*159d0*/  MOV R2, 0x159f0 ;  /* 0x000159f000027802 */ /* 0x000fe40000000f00 */
[----:B------:R-:W-:Y:S05]  /*159e0*/  CALL.REL.NOINC `($_ZN7cutlass13device_kernelIN5flash19enable_sm80_to_sm89INS1_16FlashAttnBwdSm80INS1_25CollectiveMainloopBwdSm80ILi2ELi2EN4cute5tupleIJNS5_1CILi128EEES8_NS7_ILi64EEEEEENS_10bfloat16_tEfNS_4arch4Sm80ELb1ELb0ELb1ELb1ELb1ELb0ELb0ELb0ELi2ELi4ELi4ELi4ELb0EEENS1_21CollectiveEpilogueBwdISA_SB_SD_Li256ELb1ELb0ELi2EEENS1_25SingleTileBwdLPTSchedulerILb1ELi128ELb1EEEEEEEEEvNT_6ParamsE$_ZZN4cute13to_mixed_bitsINS_5tupleIJNS1_IJNS_1CILi4EEENS2_ILi8EEEEEENS2_ILi2EEENS2_ILi1EEEEEENS1_IJNS1_IJNS2_ILi0EEENS2_ILi64EEEEEES9_S9_EEENS1_IJNS1_IJiiEEEiS9_EEEEEDaRKT_RKT0_RKT1_ENKUlDpRKT_E_clIJNS_9MixedBitsILj0ELj448EEENS2_ILj0EEESW_EEEDaSR_) ;  /* 0xffff7c6000007944 */ /* 0x000fea0003c3ffff */
        /* <DEDUP_REMOVED lines=52> */
[----:B------:R-:W-:Y:S01]  /*15d30*/  IMAD.MOV.U32 R8, RZ, RZ, R2 ;  /* 0x000000ffff087224 */ /* 0x000fe200078e0002 */
[----:B------:R-:W-:Y:S01]  /*15d40*/  MOV R2, R22 ;  /* 0x0000001600027202 */ /* 0x000fe20000000f00 */
[----:B------:R-:W-:Y:S01]  /*15d50*/  IMAD.MOV.U32 R10, RZ, RZ, R50 ;  /* 0x000000ffff0a7224 */ /* 0x000fe200078e0032 */
[----:B------:R-:W-:-:S02]  /*15d60*/  MOV R9, R43 ;  /* 0x0000002b00097202 */ /* 0x000fc40000000f00 */
[----:B------:R-:W-:Y:S01]  /*15d70*/  MOV R6, 0x15da0 ;  /* 0x00015da000067802 */ /* 0x000fe20000000f00 */
[----:B--2---:R1:W-:Y:S04]  /*15d80*/  STL.64 [R1+0x788], R4 ;  /* 0x0007880401007387 */ /* 0x0043e80000100a00 */
[----:B-1----:R-:W-:Y:S05]  /*15d90*/  CALL.REL.NOINC `($_ZN7cutlass13device_kernelIN5flash19enable_sm80_to_sm89INS1_16FlashAttnBwdSm80INS1_25CollectiveMainloopBwdSm80ILi2ELi2EN4cute5tupleIJNS5_1CILi128EEES8_NS7_ILi64EEEEEENS_10bfloat16_tEfNS_4arch4Sm80ELb1ELb0ELb1ELb1ELb1ELb0ELb0ELb0ELi2ELi4ELi4ELi4ELb0EEENS1_21CollectiveEpilogueBwdISA_SB_SD_Li256ELb1ELb0ELi2EEENS1_25SingleTileBwdLPTSchedulerILb1ELi128ELb1EEEEEEEEEvNT_6ParamsE$_ZN4cute3eso3ESOILb0ELb0EJiiiNS_1CILi72EEENS2_ILi512EEEEEC2ERKiS7_S7_RKS3_RKS4_) ;  /* 0xffff2af000007944 */ /* 0x002fea0003c3ffff */
        /* <DEDUP_REMOVED lines=23> */
[----:B-1----:R-:W-:Y:S05]  /*15f10*/  CALL.REL.NOINC `($_ZN7cutlass13device_kernelIN5flash19enable_sm80_to_sm89INS1_16FlashAttnBwdSm80INS1_25CollectiveMainloopBwdSm80ILi2ELi2EN4cute5tupleIJNS5_1CILi128EEES8_NS7_ILi64EEEEEENS_10bfloat16_tEfNS_4arch4Sm80ELb1ELb0ELb1ELb1ELb1ELb0ELb0ELb0ELi2ELi4ELi4ELi4ELb0EEENS1_21CollectiveEpilogueBwdISA_SB_SD_Li256ELb1ELb0ELi2EEENS1_25SingleTileBwdLPTSchedulerILb1ELi128ELb1EEEEEEEEEvNT_6ParamsE$_ZZN4cute6detail16composition_implINS_5tupleIJNS_1CILi8EEENS3_ILi2EEES5_S5_S4_S5_EEENS2_IJNS3_ILi1EEEiiiNS3_ILi72EEENS3_ILi512EEEEEENS2_IJNS2_IJS5_S5_EEES4_NS3_ILi4EEEEEENS2_IJNS2_IJS7_S4_EEENS3_ILi1024EEENS3_ILi16EEEEEEEEDaRKT_RKT0_RKT1_RKT2_ENKUlRKT_RKT0_E_clISB_SE_EEDaSW_SZ_) ;  /* 0xffff8fc000007944 */ /* 0x002fea0003c3ffff */
[----:B------:R-:W-:Y:S01]  /*15f20*/  IMAD.MOV.U32 R2, RZ, RZ, R45 ;  /* 0x000000ffff027224 */ /* 0x000fe200078e002d */
[----:B------:R-:W-:Y:S01]  /*15f30*/  MOV R45, R44 ;  /* 0x0000002c002d7202 */ /* 0x000fe20000000f00 */
[----:B------:R-:W-:Y:S01]  /*15f40*/  IMAD.MOV.U32 R4, RZ, RZ, R12 ;  /* 0x000000ffff047224 */ /* 0x000fe200078e000c */
[----:B------:R-:W-:Y:S02]  /*15f50*/  MOV R44, 0x15f70 ;  /* 0x00015f70002c7802 */ /* 0x000fe40000000f00 */
[----:B-1---5:R-:W-:Y:S05]  /*15f60*/  CALL.REL.NOINC `($_ZN7cutlass13device_kernelIN5flash19enable_sm80_to_sm89INS1_16FlashAttnBwdSm80INS1_25CollectiveMainloopBwdSm80ILi2ELi2EN4cute5tupleIJNS5_1CILi128EEES8_NS7_ILi64EEEEEENS_10bfloat16_tEfNS_4arch4Sm80ELb1ELb0ELb1ELb1ELb1ELb0ELb0ELb0ELi2ELi4ELi4ELi4ELb0EEENS1_21CollectiveEpilogueBwdISA_SB_SD_Li256ELb1ELb0ELi2EEENS1_25SingleTileBwdLPTSchedulerILb1ELi128ELb1EEEEEEEEEvNT_6ParamsE$_ZZN4cute6detail16composition_implINS_5tupleIJNS_1CILi8EEENS3_ILi2EEES5_S5_S4_S5_EEENS2_IJNS3_ILi1EEEiiiNS3_ILi72EEENS3_ILi512EEEEEENS2_IJNS2_IJS5_S5_EEES4_NS3_ILi4EEEEEENS2_IJNS2_IJS7_S4_EEENS3_ILi1024EEENS3_ILi16EEEEEEEEDaRKT_RKT0_RKT1_RKT2_ENKUlRKT_RKT0_E_clISC_SG_EEDaSW_SZ_) ;  /* 0xffff905000007944 */ /* 0x022fea0003c3ffff */
[----:B-----5:R2:W-:Y:S01]  /*15f70*/  STL.64 [R1+0x770], R2 ;  /* 0x0007700201007387 */ /* 0x0205e20000100a00 */
[----:B------:R-:W-:-:S03]  /*15f80*/  MOV R4, 0x15fa0 ;  /* 0x00015fa000047802 */ /* 0x000fc60000000f00 */
[----:B-12---:R-:W-:Y:S05]  /*15f90*/  CALL.REL.NOINC `($_ZN7cutlass13device_kernelIN5flash19enable_sm80_to_sm89INS1_16FlashAttnBwdSm80INS1_25CollectiveMainloopBwdSm80ILi2ELi2EN4cute5tupleIJNS5_1CILi128EEES8_NS7_ILi64EEEEEENS_10bfloat16_tEfNS_4arch4Sm80ELb1ELb0ELb1ELb1ELb1ELb0ELb0ELb0ELi2ELi4ELi4ELi4ELb0EEENS1_21CollectiveEpilogueBwdISA_SB_SD_Li256ELb1ELb0ELi2EEENS1_25SingleTileBwdLPTSchedulerILb1ELi128ELb1EEEEEEEEEvNT_6ParamsE$_ZN4cute3eso3ESOILb0ELb0EJNS_5tupleIJNS_1CILi1EEEiEEENS3_ILi1024EEENS2_IJiiEEEEEC2ERKS5_RKS6_RKS7_) ;  /* 0xffff17a000007944 */ /* 0x006fea0003c3ffff */
[----:B------:R2:W5:Y:S04]  /*15fa0*/  LDL R5, [R1+0x760] ;  /* 0x0007600001057983 */ /* 0x0005680000100800 */
[----:B-1----:R2:W5:Y:S01]  /*15fb0*/  LDL.64 R2, [R1+0x758] ;  /* 0x0007580001027983 */ /* 0x0025620000100a00 */
[----:B------:R-:W-:-:S03]  /*15fc0*/  MOV R6, 0x15fe0 ;  /* 0x00015fe000067802 */ /* 0x000fc60000000f00 */
[----:B--2--5:R-:W-:Y:S05]  /*15fd0*/  CALL.REL.NOINC `($_ZN7cutlass13device_kernelIN5flash19enable_sm80_to_sm89INS1_16FlashAttnBwdSm80INS1_25CollectiveMainloopBwdSm80ILi2ELi2EN4cute5tupleIJNS5_1CILi128EEES8_NS7_ILi64EEEEEENS_10bfloat16_tEfNS_4arch4Sm80ELb1ELb0ELb1ELb1ELb1ELb0ELb0ELb0ELi2ELi4ELi4ELi4ELb0EEENS1_21CollectiveEpilogueBwdISA_SB_SD_Li256ELb1ELb0ELi2EEENS1_25SingleTileBwdLPTSchedulerILb1ELi128ELb1EEEEEEEEEvNT_6ParamsE$_ZN4cute5tupleIJNS0_IJNS0_IJNS_1CILi2EEES2_EEENS1_ILi8EEES3_EEENS0_IJNS0_IJNS1_ILi1EEEiEEENS1_ILi1024EEENS0_IJiiEEEEEEEEC2ERKS5_RKSA_) ;  /* 0xffff60a000007944 */ /* 0x024fea0003c3ffff */
[----:B-1----:R1:W5:Y:S04]  /*15fe0*/  LDL R4, [R1+0x760] ;  /* 0x0007600001047983 */ /* 0x0023680000100800 */
[----:B------:R1:W5:Y:S01]  /*15ff0*/  LDL.64 R2, [R1+0x758] ;  /* 0x0007580001027983 */ /* 0x0003620000100a00 */
[----:B------:R-:W-:Y:S01]  /*16000*/  LEA.HI R6, R13, R13, RZ, 0x1d ;  /* 0x0000000d0d067211 */ /* 0x000fe200078fe8ff */
[----:B------:R-:W-:-:S04]  /*16010*/  IMAD.MOV.U32 R12, RZ, RZ, R48 ;  /* 0x000000ffff0c7224 */ /* 0x000fc800078e0030 */
[----:B------:R-:W-:Y:S01]  /*16020*/  IMAD.U32 R8, R11, 0x2, R6 ;  /* 0x000000020b087824 */ /* 0x000fe200078e0006 */
[----:B------:R-:W-:-:S04]  /*16030*/  MOV R6, 0x16060 ;  /* 0x0001606000067802 */ /* 0x000fc80000000f00 */
[----:B------:R1:W-:Y:S03]  /*16040*/  STL [R1+0x11e4], R8 ;  /* 0x0011e40801007387 */ /* 0x0003e60000100800 */
[----:B-1---5:R-:W-:Y:S05]  /*16050*/  CALL.REL.NOINC `($_ZN7cutlass13device_kernelIN5flash19enable_sm80_to_sm89INS1_16FlashAttnBwdSm80INS1_25CollectiveMainloopBwdSm80ILi2ELi2EN4cute5tupleIJNS5_1CILi128EEES8_NS7_ILi64EEEEEENS_10bfloat16_tEfNS_4arch4Sm80ELb1ELb0ELb1ELb1ELb1ELb0ELb0ELb0ELi2ELi4ELi4ELi4ELb0EEENS1_21CollectiveEpilogueBwdISA_SB_SD_Li256ELb1ELb0ELi2EEENS1_25SingleTileBwdLPTSchedulerILb1ELi128ELb1EEEEEEEEEvNT_6ParamsE$_ZN4cute3eso3ESOILb0ELb0EJNS_6LayoutINS_5tupleIJNS3_IJNS_1CILi2EEES5_EEENS4_ILi8EEES6_EEENS3_IJNS3_IJNS4_ILi1EEEiEEENS4_ILi1024EEENS3_IJiiEEEEEEEEjEEC2ERKSE_RKj) ;  /* 0xffff1a0000007944 */ /* 0x022fea0003c3ffff */
[----:B------:R-:W2:Y:S04]  /*16060*/  LDL.64 R12, [R1+0x760] ;  /* 0x00076000010c7983 */ /* 0x000ea80000100a00 */
[----:B-1----:R1:W5:Y:S01]  /*16070*/  LDL.64 R4, [R1+0x758] ;  /* 0x0007580001047983 */ /* 0x0023620000100a00 */
[----:B------:R-:W-:Y:S02]  /*16080*/  MOV R9, R23 ;  /* 0x0000001700097202 */ /* 0x000fe40000000f00 */
[----:B------:R-:W-:Y:S01]  /*16090*/  MOV R8, 0x160c0 ;  /* 0x000160c000087802 */ /* 0x000fe20000000f00 */
[----:B--2---:R-:W-:-:S04]  /*160a0*/  IMAD.WIDE.U32 R2, R13, 0x2, R58 ;  /* 0x000000020d027825 */ /* 0x004fc800078e003a */
[----:B-1---5:R-:W-:Y:S05]  /*160b0*/  CALL.REL.NOINC `($_ZN7cutlass13device_kernelIN5flash19enable_sm80_to_sm89INS1_16FlashAttnBwdSm80INS1_25CollectiveMainloopBwdSm80ILi2ELi2EN4cute5tupleIJNS5_1CILi128EEES8_NS7_ILi64EEEEEENS_10bfloat16_tEfNS_4arch4Sm80ELb1ELb0ELb1ELb1ELb1ELb0ELb0ELb0ELi2ELi4ELi4ELi4ELb0EEENS1_21CollectiveEpilogueBwdISA_SB_SD_Li256ELb1ELb0ELi2EEENS1_25SingleTileBwdLPTSchedulerILb1ELi128ELb1EEEEEEEEEvNT_6ParamsE$_ZN4cute8smem_ptrIPN7cutlass10bfloat16_tEECI1NS_12iter_adaptorIS3_S4_EEES3_) ;  /* 0xffff694000007944 */ /* 0x022fea0003c3ffff */
[----:B-1----:R-:W2:Y:S01]  /*160c0*/  LDL.64 R2, [R1+0x758] ;  /* 0x0007580001027983 */ /* 0x002ea20000100a00 */
[----:B------:R-:W-:-:S03]  /*160d0*/  MOV R6, 0x16100 ;  /* 0x0001610000067802 */ /* 0x000fc60000000f00 */
[----:B--2---:R1:W-:Y:S04]  /*160e0*/  STL.64 [R1+0x770], R2 ;  /* 0x0007700201007387 */ /* 0x0043e80000100a00 */
[----:B-1----:R-:W-:Y:S05]  /*160f0*/  CALL.REL.NOINC `($_ZN7cutlass13device_kernelIN5flash19enable_sm80_to_sm89INS1_16FlashAttnBwdSm80INS1_25CollectiveMainloopBwdSm80ILi2ELi2EN4cute5tupleIJNS5_1CILi128EEES8_NS7_ILi64EEEEEENS_10bfloat16_tEfNS_4arch4Sm80ELb1ELb0ELb1ELb1ELb1ELb0ELb0ELb0ELi2ELi4ELi4ELi4ELb0EEENS1_21CollectiveEpilogueBwdISA_SB_SD_Li256ELb1ELb0ELi2EEENS1_25SingleTileBwdLPTSchedulerILb1ELi128ELb1EEEEEEEEEvNT_6ParamsE$_ZN4cute3eso3ESOILb0ELb0EJNS_6LayoutINS_5tupleIJNS3_IJNS_1CILi2EEES5_EEENS4_ILi8EEES6_EEENS3_IJNS3_IJNS4_ILi1EEEiEEENS4_ILi1024EEENS3_IJiiEEEEEEEENS_10ViewEngineINS_8smem_ptrIPN7cutlass10bfloat16_tEEEEEEEC2ERKSE_RKSL_) ;  /* 0xffff18e000007944 */ /* 0x002fea0003c3ffff */
[----:B-1----:R1:W5:Y:S04]  /*16100*/  LDL R5, [R1+0x75c] ;  /* 0x00075c0001057983 */ /* 0x0023680000100800 */
[----:B------:R1:W5:Y:S01]  /*16110*/  LDL R3, [R1+0x760] ;  /* 0x0007600001037983 */ /* 0x0003620000100800 */
[----:B------:R-:W-:-:S03]  /*16120*/  MOV R4, 0x16140 ;  /* 0x0001614000047802 */ /* 0x000fc60000000f00 */
[----:B-1---5:R-:W-:Y:S05]  /*16130*/  CALL.REL.NOINC `($_ZN7cutlass13device_kernelIN5flash19enable_sm80_to_sm89INS1_16FlashAttnBwdSm80INS1_25CollectiveMainloopBwdSm80ILi2ELi2EN4cute5tupleIJNS5_1CILi128EEES8_NS7_ILi64EEEEEENS_10bfloat16_tEfNS_4arch4Sm80ELb1ELb0ELb1ELb1ELb1ELb0ELb0ELb0ELi2ELi4ELi4ELi4ELb0EEENS1_21CollectiveEpilogueBwdISA_SB_SD_Li256ELb1ELb0ELi2EEENS1_25SingleTileBwdLPTSchedulerILb1ELi128ELb1EEEEEEEEEvNT_6ParamsE$_ZZN4cute4takeILi1ELi3ENS_5tupleIJNS1_IJNS_1CILi1EEEiEEENS2_ILi1024EEENS1_IJiiEEEEEEEEDaRKT1_ENKUlDpRKT_E_clIJS5_S6_EEEDaSE_) ;  /* 0xffff7fe000007944 */ /* 0x022fea0003c3ffff */
[----:B------:R-:W-:Y:S02]  /*16140*/  MOV R4, 0x16160 ;  /* 0x0001616000047802 */ /* 0x000fe40000000f00 */
[----:B-1---5:R-:W-:Y:S05]  /*16150*/  CALL.REL.NOINC `($_ZN7cutlass13device_kernelIN5flash19enable_sm80_to_sm89INS1_16FlashAttnBwdSm80INS1_25CollectiveMainloopBwdSm80ILi2ELi2EN4cute5tupleIJNS5_1CILi128EEES8_NS7_ILi64EEEEEENS_10bfloat16_tEfNS_4arch4Sm80ELb1ELb0ELb1ELb1ELb1ELb0ELb0ELb0ELi2ELi4ELi4ELi4ELb0EEENS1_21CollectiveEpilogueBwdISA_SB_SD_Li256ELb1ELb0ELi2EEENS1_25SingleTileBwdLPTSchedulerILb1ELi128ELb1EEEEEEEEEvNT_6ParamsE$_ZZN4cute16flatten_to_tupleINS_5tupleIJNS_1CILi1024EEENS1_IJiiEEEEEEEEDaRKT_ENKUlRKT_E_clIS4_EEDaSB_) ;  /* 0xffff7bc000007944 */ /* 0x022fea0003c3ffff */
[----:B------:R1:W-:Y:S01]  /*16160*/  STL.64 [R1+0x758], R2 ;  /* 0x0007580201007387 */ /* 0x0003e20000100a00 */
[----:B------:R-:W-:Y:S02]  /*16170*/  MOV R58, R23 ;  /* 0x00000017003a7202 */ /* 0x000fe40000000f00 */
[----:B------:R-:W-:Y:S02]  /*16180*/  MOV R4, 0x161a0 ;  /* 0x000161a000047802 */ /* 0x000fe40000000f00 */
[----:B-1----:R-:W-:Y:S05]  /*16190*/  CALL.REL.NOINC `($_ZN7cutlass13device_kernelIN5flash19enable_sm80_to_sm89INS1_16FlashAttnBwdSm80INS1_25CollectiveMainloopBwdSm80ILi2ELi2EN4cute5tupleIJNS5_1CILi128EEES8_NS7_ILi64EEEEEENS_10bfloat16_tEfNS_4arch4Sm80ELb1ELb0ELb1ELb1ELb1ELb0ELb0ELb0ELi2ELi4ELi4ELi4ELb0EEENS1_21CollectiveEpilogueBwdISA_SB_SD_Li256ELb1ELb0ELi2EEENS1_25SingleTileBwdLPTSchedulerILb1ELi128ELb1EEEEEEEEEvNT_6ParamsE$_ZZN4cute12filter_tupleINS_5tupleIJNS_1CILi1024EEENS1_IJiiEEEEEEZNS_16flatten_to_tupleIS5_EEDaRKT_EUlRKT_E_EEDaS9_OT0_ENKUlDpSC_E_clIJNS1_IJS3_EEES4_EEEDaSG_) ;  /* 0xffff706000007944 */ /* 0x002fea0003c3ffff */
        /* <DEDUP_REMOVED lines=22> */
[----:B--2--5:R-:W-:Y:S05]  /*16300*/  CALL.REL.NOINC `($_ZN7cutlass13device_kernelIN5flash19enable_sm80_to_sm89INS1_16FlashAttnBwdSm80INS1_25CollectiveMainloopBwdSm80ILi2ELi2EN4cute5tupleIJNS5_1CILi128EEES8_NS7_ILi64EEEEEENS_10bfloat16_tEfNS_4arch4Sm80ELb1ELb0ELb1ELb1ELb1ELb0ELb0ELb0ELi2ELi4ELi4ELi4ELb0EEENS1_21CollectiveEpilogueBwdISA_SB_SD_Li256ELb1ELb0ELi2EEENS1_25SingleTileBwdLPTSchedulerILb1ELi128ELb1EEEEEEEEEvNT_6ParamsE$_ZN4cute3eso3ESOILb1ELb0EJNS_10UnderscoreES2_S2_iEEC2ERKS2_S5_S5_RKi) ;  /* 0xffff2ab000007944 */ /* 0x024fea0003c3ffff */
[----:B------:R-:W-:Y:S01]  /*16310*/  ULDC.64 UR4, c[0x0][0x118] ;  /* 0x0000460000047ab9 */ /* 0x000fe20000000a00 */
[----:B------:R2:W5:Y:S04]  /*16320*/  LDL R7, [R1+0x758] ;  /* 0x0007580001077983 */ /* 0x0005680000100800 */
[----:B------:R2:W5:Y:S04]  /*16330*/  LD.E R5, [R10.64] ;  /* 0x000000040a057980 */ /* 0x000568000c101900 */
[----:B-1----:R2:W5:Y:S01]  /*16340*/  LD.E R3, [R10.64+0x4] ;  /* 0x000004040a037980 */ /* 0x002562000c101900 */
[----:B------:R-:W-:-:S03]  /*16350*/  MOV R4, 0x16370 ;  /* 0x0001637000047802 */ /* 0x000fc60000000f00 */
[----:B--2--5:R-:W-:Y:S05]  /*16360*/  CALL.REL.NOINC `($_ZN7cutlass13device_kernelIN5flash19enable_sm80_to_sm89INS1_16FlashAttnBwdSm80INS1_25CollectiveMainloopBwdSm80ILi2ELi2EN4cute5tupleIJNS5_1CILi128EEES8_NS7_ILi64EEEEEENS_10bfloat16_tEfNS_4arch4Sm80ELb1ELb0ELb1ELb1ELb1ELb0ELb0ELb0ELi2ELi4ELi4ELi4ELb0EEENS1_21CollectiveEpilogueBwdISA_SB_SD_Li256ELb1ELb0ELi2EEENS1_25SingleTileBwdLPTSchedulerILb1ELi128ELb1EEEEEEEEEvNT_6ParamsE$_ZZN4cute5sliceINS_5tupleIJNS_10UnderscoreES2_S2_iEEENS1_IJNS1_IJNS_1CILi1EEENS4_ILi0EEEEEENS4_ILi4096EEENS1_IJiiEEENS1_IJS6_NS4_ILi8192EEEEEEEEEEEDaRKT_RKT0_ENKUlRKT_RKT0_E_clIS2_S9_EEDaSL_SO_) ;  /* 0xffff7f7000007944 */ /* 0x024fea0003c3ffff */
[----:B-----5:R2:W-:Y:S01]  /*16370*/  STL.64 [R1+0x758], R2 ;  /* 0x0007580201007387 */ /* 0x0205e20000100a00 */
[----:B------:R-:W-:-:S02]  /*16380*/  MOV R58, R23 ;  /* 0x00000017003a7202 */ /* 0x000fc40000000f00 */
[----:B------:R-:W-:Y:S02]  /*16390*/  MOV R4, 0x163b0 ;  /* 0x000163b000047802 */ /* 0x000fe40000000f00 */
[----:B-12---:R-:W-:Y:S05]  /*163a0*/  CALL.REL.NOINC `($_ZN7cutlass13device_kernelIN5flash19enable_sm80_to_sm89INS1_16FlashAttnBwdSm80INS1_25CollectiveMainloopBwdSm80ILi2ELi2EN4cute5tupleIJNS5_1CILi128EEES8_NS7_ILi64EEEEEENS_10bfloat16_tEfNS_4arch4Sm80ELb1ELb0ELb1ELb1ELb1ELb0ELb0ELb0ELi2ELi4ELi4ELi4ELb0EEENS1_21CollectiveEpilogueBwdISA_SB_SD_Li256ELb1ELb0ELi2EEENS1_25SingleTileBwdLPTSchedulerILb1ELi128ELb1EEEEEEEEEvNT_6ParamsE$_ZZN4cute12filter_tupleINS_5tupleIJNS_10UnderscoreES2_S2_iEEENS1_IJNS1_IJNS_1CILi1EEENS4_ILi0EEEEEENS4_ILi4096EEENS1_IJiiEEENS1_IJS6_NS4_ILi8192EEEEEEEEEZNS_5sliceIS3_SC_EEDaRKT_RKT0_EUlRKT_RKT0_E_EEDaSG_SJ_OT1_ENKUlDpSM_E_clIJNS1_IJS7_EEENS1_IJS8_EEENS1_IJS9_EEENS1_IJEEEEEEDaST_) ;  /* 0xffff6b6000007944 */ /* 0x006fea0003c3ffff */
[----:B-----5:R-:W-:Y:S02]  /*163b0*/  MOV R8, R3 ;  /* 0x0000000300087202 */ /* 0x020fe40000000f00 */
[----:B------:R-:W-:Y:S02]  /*163c0*/  MOV R4, 0x163e0 ;  /* 0x000163e000047802 */ /* 0x000fe40000000f00 */
[----:B-1----:R-:W-:Y:S05]  /*163d0*/  CALL.REL.NOINC `($_ZN7cutlass13device_kernelIN5flash19enable_sm80_to_sm89INS1_16FlashAttnBwdSm80INS1_25CollectiveMainloopBwdSm80ILi2ELi2EN4cute5tupleIJNS5_1CILi128EEES8_NS7_ILi64EEEEEENS_10bfloat16_tEfNS_4arch4Sm80ELb1ELb0ELb1ELb1ELb1ELb0ELb0ELb0ELi2ELi4ELi4ELi4ELb0EEENS1_21CollectiveEpilogueBwdISA_SB_SD_Li256ELb1ELb0ELi2EEENS1_25SingleTileBwdLPTSchedulerILb1ELi128ELb1EEEEEEEEEvNT_6ParamsE$_ZN4cute5tupleIJNS0_IJNS0_IJNS_1CILi8EEENS1_ILi1EEEEEENS1_ILi2EEENS0_IJS5_S5_EEEEEENS0_IJNS0_IJS3_NS1_ILi0EEEEEENS1_ILi4096EEENS0_IJiiEEEEEEEEC2ERKS7_RKSC_) ;  /* 0xffff5e9000007944 */ /* 0x002fea0003c3ffff */
[----:B-1----:R1:W5:Y:S01]  /*163e0*/  LDL.64 R2, [R1+0x758] ;  /* 0x0007580001027983 */ /* 0x0023620000100a00 */
[----:B------:R-:W-:Y:S02]  /*163f0*/  SHF.L.U32 R4, R7, 0xd, RZ ;  /* 0x0000000d07047819 */ /* 0x000fe400000006ff */
[----:B------:R-:W-:-:S03]  /*16400*/  MOV R6, 0x16430 ;  /* 0x0001643000067802 */ /* 0x000fc60000000f00 */
[----:B------:R1:W-:Y:S04]  /*16410*/  STL [R1+0x770], R4 ;  /* 0x0007700401007387 */ /* 0x0003e80000100800 */
[----:B-1---5:R-:W-:Y:S05]  /*16420*/  CALL.REL.NOINC `($_ZN7cutlass13device_kernelIN5flash19enable_sm80_to_sm89INS1_16FlashAttnBwdSm80INS1_25CollectiveMainloopBwdSm80ILi2ELi2EN4cute5tupleIJNS5_1CILi128EEES8_NS7_ILi64EEEEEENS_10bfloat16_tEfNS_4arch4Sm80ELb1ELb0ELb1ELb1ELb1ELb0ELb0ELb0ELi2ELi4ELi4ELi4ELb0EEENS1_21CollectiveEpilogueBwdISA_SB_SD_Li256ELb1ELb0ELi2EEENS1_25SingleTileBwdLPTSchedulerILb1ELi128ELb1EEEEEEEEEvNT_6ParamsE$_ZN4cute3eso3ESOILb0ELb0EJNS_6LayoutINS_5tupleIJNS3_IJNS_1CILi8EEENS4_ILi1EEEEEENS4_ILi2EEENS3_IJS8_S8_EEEEEENS3_IJNS3_IJS6_NS4_ILi0EEEEEENS4_ILi4096EEENS3_IJiiEEEEEEEEiEEC2ERKSG_RKi) ;  /* 0xffff1c1000007944 */ /* 0x022fea0003c3ffff */
[----:B------:R-:W-:Y:S01]  /*16430*/  ULDC.64 UR4, c[0x0][0x118] ;  /* 0x0000460000047ab9 */ /* 0x000fe20000000a00 */
[----:B-1----:R-:W2:Y:S04]  /*16440*/  LDL R2, [R1+0x760] ;  /* 0x0007600001027983 */ /* 0x002ea80000100800 */
[----:B------:R-:W2:Y:S04]  /*16450*/  LD.E.64 R10, [R10.64+0x8] ;  /* 0x000008040a0a7980 */ /* 0x000ea8000c101b00 */
[----:B------:R1:W5:Y:S01]  /*16460*/  LDL.64 R4, [R1+0x758] ;  /* 0x0007580001047983 */ /* 0x0003620000100a00 */
[----:B------:R-:W-:-:S02]  /*16470*/  MOV R9, R23 ;  /* 0x0000001700097202 */ /* 0x000fc40000000f00 */
[----:B------:R-:W-:Y:S01]  /*16480*/  MOV R8, 0x164b0 ;  /* 0x000164b000087802 */ /* 0x000fe20000000f00 */
[----:B--2---:R-:W-:-:S04]  /*16490*/  IMAD.WIDE R2, R2, 0x2, R10 ;  /* 0x0000000202027825 */ /* 0x004fc800078e020a */
[----:B-1---5:R-:W-:Y:S05]  /*164a0*/  CALL.REL.NOINC `($_ZN7cutlass13device_kernelIN5flash19enable_sm80_to_sm89INS1_16FlashAttnBwdSm80INS1_25CollectiveMainloopBwdSm80ILi2ELi2EN4cute5tupleIJNS5_1CILi128EEES8_NS7_ILi64EEEEEENS_10bfloat16_tEfNS_4arch4Sm80ELb1ELb0ELb1ELb1ELb1ELb0ELb0ELb0ELi2ELi4ELi4ELi4ELb0EEENS1_21CollectiveEpilogueBwdISA_SB_SD_Li256ELb1ELb0ELi2EEENS1_25SingleTileBwdLPTSchedulerILb1ELi128ELb1EEEEEEEEEvNT_6ParamsE$_ZN4cute8smem_ptrIPN7cutlass10bfloat16_tEECI1NS_12iter_adaptorIS3_S4_EEES3_) ;  /* 0xffff655000007944 */ /* 0x022fea0003c3ffff */
[----:B-1----:R-:W2:Y:S01]  /*164b0*/  LDL.64 R2, [R1+0x758] ;  /* 0x0007580001027983 */ /* 0x002ea20000100a00 */
[----:B------:R-:W-:-:S03]  /*164c0*/  MOV R6, 0x164f0 ;  /* 0x000164f000067802 */ /* 0x000fc60000000f00 */
[----:B--2---:R1:W-:Y:S04]  /*164d0*/  STL.64 [R1+0x770], R2 ;  /* 0x0007700201007387 */ /* 0x0043e80000100a00 */
[----:B-1----:R-:W-:Y:S05]  /*164e0*/  CALL.REL.NOINC `($_ZN7cutlass13device_kernelIN5flash19enable_sm80_to_sm89INS1_16FlashAttnBwdSm80INS1_25CollectiveMainloopBwdSm80ILi2ELi2EN4cute5tupleIJNS5_1CILi128EEES8_NS7_ILi64EEEEEENS_10bfloat16_tEfNS_4arch4Sm80ELb1ELb0ELb1ELb1ELb1ELb0ELb0ELb0ELi2ELi4ELi4ELi4ELb0EEENS1_21CollectiveEpilogueBwdISA_SB_SD_Li256ELb1ELb0ELi2EEENS1_25SingleTileBwdLPTSchedulerILb1ELi128ELb1EEEEEEEEEvNT_6ParamsE$_ZN4cute3eso3ESOILb0ELb0EJNS_6LayoutINS_5tupleIJNS3_IJNS_1CILi8EEENS4_ILi1EEEEEENS4_ILi2EEENS3_IJS8_S8_EEEEEENS3_IJNS3_IJS6_NS4_ILi0EEEEEENS4_ILi4096EEENS3_IJiiEEEEEEEENS_10ViewEngineINS_8smem_ptrIPN7cutlass10bfloat16_tEEEEEEEC2ERKSG_RKSN_) ;  /* 0xffff1ae000007944 */ /* 0x002fea0003c3ffff */
[----:B------:R2:W5:Y:S04]  /*164f0*/  LDL.64 R54, [R1+0x760] ;  /* 0x0007600001367983 */ /* 0x0005680000100a00 */
[----:B------:R2:W5:Y:S04]  /*16500*/  LDL.64 R52, [R24+0x30] ;  /* 0x0000300018347983 */ /* 0x0005680000100a00 */
[----:B------:R2:W5:Y:S01]  /*16510*/  LDL.64 R44, [R1+0x758] ;  /* 0x00075800012c7983 */ /* 0x0005620000100a00 */
[----:B------:R-:W-:Y:S01]  /*16520*/  IMAD.MOV.U32 R6, RZ, RZ, R16 ;  /* 0x000000ffff067224 */ /* 0x000fe200078e0010 */
[----:B-1----:R-:W-:-:S02]  /*16530*/  MOV R3, R17 ;  /* 0x0000001100037202 */ /* 0x002fc40000000f00 */
[----:B------:R-:W-:Y:S02]  /*16540*/  MOV R4, 0x16560 ;  /* 0x0001656000047802 */ /* 0x000fe40000000f00 */
[----:B--2--5:R-:W-:Y:S05]  /*16550*/  CALL.REL.NOINC `($_ZN7cutlass13device_kernelIN5flash19enable_sm80_to_sm89INS1_16FlashAttnBwdSm80INS1_25CollectiveMainloopBwdSm80ILi2ELi2EN4cute5tupleIJNS5_1CILi128EEES8_NS7_ILi64EEEEEENS_10bfloat16_tEfNS_4arch4Sm80ELb1ELb0ELb1ELb1ELb1ELb0ELb0ELb0ELi2ELi4ELi4ELi4ELb0EEENS1_21CollectiveEpilogueBwdISA_SB_SD_Li256ELb1ELb0ELi2EEENS1_25SingleTileBwdLPTSchedulerILb1ELi128ELb1EEEEEEEEEvNT_6ParamsE$_ZN4cute3eso3ESOILb1ELb0EJNS_6LayoutINS_5tupleIJNS3_IJNS_1CILi8EEENS4_ILi1EEEEEENS4_ILi2EEENS4_ILi4EEEEEENS3_IJNS3_IJS6_NS4_ILi0EEEEEES5_NS4_ILi16EEEEEEEENS_10ViewEngineIPN7cutlass10bfloat16_tEEEEEC2ERKSF_RKSK_) ;  /* 0xffff567000007944 */ /* 0x024fea0003c3ffff */
[----:B------:R2:W5:Y:S01]  /*16560*/  LDL.64 R50, [R1+0x758] ;  /* 0x0007580001327983 */ /* 0x0005620000100a00 */
[----:B-1----:R-:W-:Y:S01]  /*16570*/  IMAD.MOV.U32 R6, RZ, RZ, R14 ;  /* 0x000000ffff067224 */ /* 0x002fe200078e000e */
[----:B------:R-:W-:Y:S02]  /*16580*/  MOV R3, R15 ;  /* 0x0000000f00037202 */ /* 0x000fe40000000f00 */
[----:B------:R-:W-:Y:S02]  /*16590*/  MOV R4, 0x165b0 ;  /* 0x000165b000047802 */ /* 0x000fe40000000f00 */
[----:B--2--5:R-:W-:Y:S05]  /*165a0*/  CALL.REL.NOINC `($_ZN7cutlass13device_kernelIN5flash19enable_sm80_to_sm89INS1_16FlashAttnBwdSm80INS1_25CollectiveMainloopBwdSm80ILi2ELi2EN4cute5tupleIJNS5_1CILi128EEES8_NS7_ILi64EEEEEENS_10bfloat16_tEfNS_4arch4Sm80ELb1ELb0ELb1ELb1ELb1ELb0ELb0ELb0ELi2ELi4ELi4ELi4ELb0EEENS1_21CollectiveEpilogueBwdISA_SB_SD_Li256ELb1ELb0ELi2EEENS1_25SingleTileBwdLPTSchedulerILb1ELi128ELb1EEEEEEEEEvNT_6ParamsE$_ZN4cute3eso3ESOILb1ELb0EJNS_6LayoutINS_5tupleIJNS3_IJNS_1CILi8EEENS4_ILi1EEEEEENS4_ILi4EEES8_EEENS3_IJNS3_IJS6_NS4_ILi0EEEEEES5_NS4_ILi32EEEEEEEENS_10ViewEngineIPN7cutlass10bfloat16_tEEEEEC2ERKSE_RKSJ_) ;  /* 0xffff586000007944 */ /* 0x024fea0003c3ffff */
[----:B------:R2:W5:Y:S01]  /*165b0*/  LDL.64 R48, [R1+0x758] ;  /* 0x0007580001307983 */ /* 0x0005620000100a00 */
[----:B------:R-:W-:Y:S01]  /*165c0*/  IMAD.MOV.U32 R9, RZ, RZ, R23 ;  /* 0x000000ffff097224 */ /* 0x000fe200078e0017 */
[----:B-1----:R-:W-:Y:S01]  /*165d0*/  MOV R2, R54 ;  /* 0x0000003600027202 */ /* 0x002fe20000000f00 */
[----:B------:R-:W-:Y:S01]  /*165e0*/  IMAD.MOV.U32 R3, RZ, RZ, R55 ;  /* 0x000000ffff037224 */ /* 0x000fe200078e0037 */
[----:B------:R-:W-:Y:S02]  /*165f0*/  MOV R8, 0x16610 ;  /* 0x0001661000087802 */ /* 0x000fe40000000f00 */
[----:B--2--5:R-:W-:Y:S05]  /*16600*/  CALL.REL.NOINC `($_ZN7cutlass13device_kernelIN5flash19enable_sm80_to_sm89INS1_16FlashAttnBwdSm80INS1_25CollectiveMainloopBwdSm80ILi2ELi2EN4cute5tupleIJNS5_1CILi128EEES8_NS7_ILi64EEEEEENS_10bfloat16_tEfNS_4arch4Sm80ELb1ELb0ELb1ELb1ELb1ELb0ELb0ELb0ELi2ELi4ELi4ELi4ELb0EEENS1_21CollectiveEpilogueBwdISA_SB_SD_Li256ELb1ELb0ELi2EEENS1_25SingleTileBwdLPTSchedulerILb1ELi128ELb1EEEEEEEEEvNT_6ParamsE$_ZN4cute8smem_ptrIPN7cutlass10bfloat16_tEECI1NS_12iter_adaptorIS3_S4_EEES3_) ;  /* 0xffff63f000007944 */ /* 0x024fea0003c3ffff */
[----:B-1----:R1:W5:Y:S01]  /*16610*/  LDL.64 R2, [R1+0x758] ;  /* 0x0007580001027983 */ /* 0x0023620000100a00 */
[----:B------:R-:W-:Y:S02]  /*16620*/  MOV R67, R23 ;  /* 0x0000001700437202 */ /* 0x000fe40000000f00 */
[----:B------:R-:W-:-:S02]  /*16630*/  MOV R6, 0x16650 ;  /* 0x0001665000067802 */ /* 0x000fc40000000f00 */
[----:B-1---5:R-:W-:Y:S05]  /*16640*/  CALL.REL.NOINC `($_ZN7cutlass13device_kernelIN5flash19enable_sm80_to_sm89INS1_16FlashAttnBwdSm80INS1_25CollectiveMainloopBwdSm80ILi2ELi2EN4cute5tupleIJNS5_1CILi128EEES8_NS7_ILi64EEEEEENS_10bfloat16_tEfNS_4arch4Sm80ELb1ELb0ELb1ELb1ELb1ELb0ELb0ELb0ELi2ELi4ELi4ELi4ELb0EEENS1_21CollectiveEpilogueBwdISA_SB_SD_Li256ELb1ELb0ELi2EEENS1_25SingleTileBwdLPTSchedulerILb1ELi128ELb1EEEEEEEEEvNT_6ParamsE$_ZN4cute3eso3ESOILb1ELb0EJNS_6LayoutINS_5tupleIJNS3_IJNS_1CILi8EEENS4_ILi1EEEEEENS4_ILi2EEEEEENS3_IJNS3_IJS6_NS4_ILi0EEEEEENS4_ILi4096EEEEEEEENS_10ViewEngineINS_8smem_ptrIPN7cutlass10bfloat16_tEEEEEEEC2ERKSE_RKSL_) ;  /* 0xffff531000007944 */ /* 0x022fea0003c3ffff */
[----:B-1----:R1:W5:Y:S01]  /*16650*/  LDL.64 R4, [R1+0x758] ;  /* 0x0007580001047983 */ /* 0x0023620000100a00 */
[----:B------:R-:W-:Y:S01]  /*16660*/  IMAD.MOV.U32 R67, RZ, RZ, R23 ;  /* 0x000000ffff437224 */ /* 0x000fe200078e0017 */
[----:B------:R-:W-:Y:S01]  /*16670*/  MOV R6, R50 ;  /* 0x0000003200067202 */ /* 0x000fe20000000f00 */
[----:B------:R-:W-:Y:S01]  /*16680*/  IMAD.MOV.U32 R9, RZ, RZ, R51 ;  /* 0x000000ffff097224 */ /* 0x000fe200078e0033 */
[----:B------:R-:W-:-:S02]  /*16690*/  MOV R8, 0x166b0 ;  /* 0x000166b000087802 */ /* 0x000fc40000000f00 */
[----:B-1---5:R-:W-:Y:S05]  /*166a0*/  CALL.REL.NOINC `($_ZN7cutlass13device_kernelIN5flash19enable_sm80_to_sm89INS1_16FlashAttnBwdSm80INS1_25CollectiveMainloopBwdSm80ILi2ELi2EN4cute5tupleIJNS5_1CILi128EEES8_NS7_ILi64EEEEEENS_10bfloat16_tEfNS_4arch4Sm80ELb1ELb0ELb1ELb1ELb1ELb0ELb0ELb0ELi2ELi4ELi4ELi4ELb0EEENS1_21CollectiveEpilogueBwdISA_SB_SD_Li256ELb1ELb0ELi2EEENS1_25SingleTileBwdLPTSchedulerILb1ELi128ELb1EEEEEEEEEvNT_6ParamsE$_ZN4cute3eso3ESOILb1ELb0EJNS_6LayoutINS_5tupleIJNS3_IJNS_1CILi8EEENS4_ILi1EEEEEENS4_ILi2EEEEEENS3_IJNS3_IJS6_NS4_ILi0EEEEEES5_EEEEENS_10ViewEngineIPN7cutlass10bfloat16_tEEEEEC2ERKSD_RKSI_) ;  /* 0xffff544000007944 */ /* 0x022fea0003c3ffff */
[----:B------:R2:W5:Y:S01]  /*166b0*/  LDL.64 R2, [R1+0x758] ;  /* 0x0007580001027983 */ /* 0x0005620000100a00 */
[----:B-1----:R-:W-:Y:S01]  /*166c0*/  IMAD.MOV.U32 R7, RZ, RZ, R5 ;  /* 0x000000ffff077224 */ /* 0x002fe200078e0005 */
[----:B------:R-:W-:-:S02]  /*166d0*/  MOV R67, R23 ;  /* 0x0000001700437202 */ /* 0x000fc40000000f00 */
[----:B------:R-:W-:Y:S02]  /*166e0*/  MOV R6, 0x16700 ;  /* 0x0001670000067802 */ /* 0x000fe40000000f00 */
[----:B--2--5:R-:W-:Y:S05]  /*166f0*/  CALL.REL.NOINC `($_ZN7cutlass13device_kernelIN5flash19enable_sm80_to_sm89INS1_16FlashAttnBwdSm80INS1_25CollectiveMainloopBwdSm80ILi2ELi2EN4cute5tupleIJNS5_1CILi128EEES8_NS7_ILi64EEEEEENS_10bfloat16_tEfNS_4arch4Sm80ELb1ELb0ELb1ELb1ELb1ELb0ELb0ELb0ELi2ELi4ELi4ELi4ELb0EEENS1_21CollectiveEpilogueBwdISA_SB_SD_Li256ELb1ELb0ELi2EEENS1_25SingleTileBwdLPTSchedulerILb1ELi128ELb1EEEEEEEEEvNT_6ParamsE$_ZN4cute3eso3ESOILb1ELb0EJNS_6LayoutINS_5tupleIJNS3_IJNS_1CILi8EEENS4_ILi1EEEEEENS3_IJNS4_ILi2EEEEEEEEENS3_IJNS3_IJS6_NS4_ILi0EEEEEENS3_IJNS4_ILi4096EEEEEEEEEEENS_10ViewEngineINS_8smem_ptrIPN7cutlass10bfloat16_tEEEEEEEC2ERKSG_RKSN_) ;  /* 0xffff503000007944 */ /* 0x024fea0003c3ffff */
[----:B------:R2:W5:Y:S01]  /*16700*/  LDL.64 R6, [R1+0x758] ;  /* 0x0007580001067983 */ /* 0x0005620000100a00 */
[----:B-1----:R-:W-:Y:S01]  /*16710*/  IMAD.MOV.U32 R5, RZ, RZ, R3 ;  /* 0x000000ffff057224 */ /* 0x002fe200078e0003 */
[----:B------:R-:W-:Y:S02]  /*16720*/  MOV R67, R23 ;  /* 0x0000001700437202 */ /* 0x000fe40000000f00 */
[----:B------:R-:W-:Y:S02]  /*16730*/  MOV R4, 0x16750 ;  /* 0x0001675000047802 */ /* 0x000fe40000000f00 */
[----:B--2--5:R-:W-:Y:S05]  /*16740*/  CALL.REL.NOINC `($_ZN7cutlass13device_kernelIN5flash19enable_sm80_to_sm89INS1_16FlashAttnBwdSm80INS1_25CollectiveMainloopBwdSm80ILi2ELi2EN4cute5tupleIJNS5_1CILi128EEES8_NS7_ILi64EEEEEENS_10bfloat16_tEfNS_4arch4Sm80ELb1ELb0ELb1ELb1ELb1ELb0ELb0ELb0ELi2ELi4ELi4ELi4ELb0EEENS1_21CollectiveEpilogueBwdISA_SB_SD_Li256ELb1ELb0ELi2EEENS1_25SingleTileBwdLPTSchedulerILb1ELi128ELb1EEEEEEEEEvNT_6ParamsE$_ZN4cute3eso3ESOILb1ELb0EJNS_6LayoutINS_5tupleIJNS3_IJNS_1CILi8EEENS4_ILi1EEEEEENS3_IJNS4_ILi2EEEEEEEEENS3_IJNS3_IJS6_NS4_ILi0EEEEEENS3_IJS5_EEEEEEEENS_10ViewEngineIPN7cutlass10bfloat16_tEEEEEC2ERKSF_RKSK_) ;  /* 0xffff50f000007944 */ /* 0x024fea0003c3ffff */
[----:B-1----:R1:W5:Y:S01]  /*16750*/  LDL.64 R2, [R1+0x758] ;  /* 0x0007580001027983 */ /* 0x0023620000100a00 */
[----:B------:R-:W-:Y:S02]  /*16760*/  MOV R67, R23 ;  /* 0x0000001700437202 */ /* 0x000fe40000000f00 */
[----:B------:R-:W-:Y:S02]  /*16770*/  MOV R8, 0x16790 ;  /* 0x0001679000087802 */ /* 0x000fe40000000f00 */
[----:B-1---5:R-:W-:Y:S05]  /*16780*/  CALL.REL.NOINC `($_ZN7cutlass13device_kernelIN5flash19enable_sm80_to_sm89INS1_16FlashAttnBwdSm80INS1_25CollectiveMainloopBwdSm80ILi2ELi2EN4cute5tupleIJNS5_1CILi128EEES8_NS7_ILi64EEEEEENS_10bfloat16_tEfNS_4arch4Sm80ELb1ELb0ELb1ELb1ELb1ELb0ELb0ELb0ELi2ELi4ELi4ELi4ELb0EEENS1_21CollectiveEpilogueBwdISA_SB_SD_Li256ELb1ELb0ELi2EEENS1_25SingleTileBwdLPTSchedulerILb1ELi128ELb1EEEEEEEEEvNT_6ParamsE$_ZN4cute3eso3ESOILb1ELb0EJNS_6LayoutINS_5tupleIJNS3_IJNS3_IJNS_1CILi8EEENS4_ILi1EEEEEES6_EEENS3_IJNS3_IJS6_S6_EEENS4_ILi2EEEEEEEEENS3_IJNS3_IJNS3_IJS6_NS4_ILi0EEEEEESD_EEENS3_IJNS3_IJSD_SD_EEES5_EEEEEEEENS_10ViewEngineIPN7cutlass10bfloat16_tEEEEEC2ERKSJ_RKSO_) ;  /* 0xffff427000007944 */ /* 0x022fea0003c3ffff */
[----:B-1----:R1:W5:Y:S01]  /*16790*/  LDL.64 R4, [R1+0x758] ;  /* 0x0007580001047983 */ /* 0x0023620000100a00 */
[----:B------:R-:W-:Y:S02]  /*167a0*/  MOV R67, R23 ;  /* 0x0000001700437202 */ /* 0x000fe40000000f00 */
[----:B------:R-:W-:-:S02]  /*167b0*/  MOV R8, 0x167d0 ;  /* 0x000167d000087802 */ /* 0x000fc40000000f00 */
[----:B-1---5:R-:W-:Y:S05]  /*167c0*/  CALL.REL.NOINC `($_ZN7cutlass13device_kernelIN5flash19enable_sm80_to_sm89INS1_16FlashAttnBwdSm80INS1_25CollectiveMainloopBwdSm80ILi2ELi2EN4cute5tupleIJNS5_1CILi128EEES8_NS7_ILi64EEEEEENS_10bfloat16_tEfNS_4arch4Sm80ELb1ELb0ELb1ELb1ELb1ELb0ELb0ELb0ELi2ELi4ELi4ELi4ELb0EEENS1_21CollectiveEpilogueBwdISA_SB_SD_Li256ELb1ELb0ELi2EEENS1_25SingleTileBwdLPTSchedulerILb1ELi128ELb1EEEEEEEEEvNT_6ParamsE$_ZN4cute3eso3ESOILb1ELb0EJNS_6LayoutINS_5tupleIJNS3_IJNS3_IJNS_1CILi8EEENS4_ILi1EEEEEES6_EEENS3_IJNS3_IJS6_S6_EEENS4_ILi2EEEEEEEEENS3_IJNS3_IJNS3_IJS6_NS4_ILi0EEEEEESD_EEENS3_IJNS3_IJSD_SD_EEENS4_ILi4096EEEEEEEEEEENS_10ViewEngineINS_8smem_ptrIPN7cutlass10bfloat16_tEEEEEEEC2ERKSK_RKSR_) ;  /* 0xffff415000007944 */ /* 0x022fea0003c3ffff */
[----:B-1----:R1:W5:Y:S01]  /*167d0*/  LDL.64 R2, [R1+0x758] ;  /* 0x0007580001027983 */ /* 0x0023620000100a00 */
[----:B------:R-:W-:Y:S01]  /*167e0*/  IMAD.MOV.U32 R6, RZ, RZ, R4 ;  /* 0x000000ffff067224 */ /* 0x000fe200078e0004 */
[----:B------:R-:W-:Y:S01]  /*167f0*/  MOV R9, R5 ;  /* 0x0000000500097202 */ /* 0x000fe20000000f00 */
[----:B------:R-:W-:Y:S01]  /*16800*/  IMAD.MOV.U32 R67, RZ, RZ, R23 ;  /* 0x000000ffff437224 */ /* 0x000fe200078e0017 */
[----:B------:R-:W-:-:S02]  /*16810*/  MOV R8, 0x16830 ;  /* 0x0001683000087802 */ /* 0x000fc40000000f00 */
[----:B-1---5:R-:W-:Y:S05]  /*16820*/  CALL.REL.NOINC `($_ZN7cutlass13device_kernelIN5flash19enable_sm80_to_sm89INS1_16FlashAttnBwdSm80INS1_25CollectiveMainloopBwdSm80ILi2ELi2EN4cute5tupleIJNS5_1CILi128EEES8_NS7_ILi64EEEEEENS_10bfloat16_tEfNS_4arch4Sm80ELb1ELb0ELb1ELb1ELb1ELb0ELb0ELb0ELi2ELi4ELi4ELi4ELb0EEENS1_21CollectiveEpilogueBwdISA_SB_SD_Li256ELb1ELb0ELi2EEENS1_25SingleTileBwdLPTSchedulerILb1ELi128ELb1EEEEEEEEEvNT_6ParamsE$_ZN4cute3eso3ESOILb1ELb0EJNS_6LayoutINS_5tupleIJNS3_IJNS_1CILi8EEENS4_ILi1EEEEEENS4_ILi2EEEEEENS3_IJNS3_IJS6_NS4_ILi0EEEEEES5_EEEEENS_10ViewEngineIPN7cutlass10bfloat16_tEEEEEC2ERKSD_RKSI_) ;  /* 0xffff52c000007944 */ /* 0x022fea0003c3ffff */
[----:B------:R2:W5:Y:S01]  /*16830*/  LDL.64 R58, [R1+0x758] ;  /* 0x00075800013a7983 */ /* 0x0005620000100a00 */
[----:B------:R-:W-:-:S02]  /*16840*/  MOV R9, R23 ;  /* 0x0000001700097202 */ /* 0x000fc40000000f00 */
[----:B------:R-:W-:Y:S02]  /*16850*/  MOV R8, 0x16870 ;  /* 0x0001687000087802 */ /* 0x000fe40000000f00 */
[----:B-12--5:R-:W-:Y:S05]  /*16860*/  CALL.REL.NOINC `($_ZN7cutlass13device_kernelIN5flash19enable_sm80_to_sm89INS1_16FlashAttnBwdSm80INS1_25CollectiveMainloopBwdSm80ILi2ELi2EN4cute5tupleIJNS5_1CILi128EEES8_NS7_ILi64EEEEEENS_10bfloat16_tEfNS_4arch4Sm80ELb1ELb0ELb1ELb1ELb1ELb0ELb0ELb0ELi2ELi4ELi4ELi4ELb0EEENS1_21CollectiveEpilogueBwdISA_SB_SD_Li256ELb1ELb0ELi2EEENS1_25SingleTileBwdLPTSchedulerILb1ELi128ELb1EEEEEEEEEvNT_6ParamsE$_ZN4cute8smem_ptrIPN7cutlass10bfloat16_tEECI1NS_12iter_adaptorIS3_S4_EEES3_) ;  /* 0xffff619000007944 */ /* 0x026fea0003c3ffff */
[----:B-1----:R1:W5:Y:S01]  /*16870*/  LDL.64 R2, [R1+0x758] ;  /* 0x0007580001027983 */ /* 0x0023620000100a00 */
[----:B------:R-:W-:Y:S02]  /*16880*/  MOV R67, R23 ;  /* 0x0000001700437202 */ /* 0x000fe40000000f00 */
[----:B------:R-:W-:Y:S02]  /*16890*/  MOV R6, 0x168b0 ;  /* 0x000168b000067802 */ /* 0x000fe40000000f00 */
[----:B-1---5:R-:W-:Y:S05]  /*168a0*/  CALL.REL.NOINC `($_ZN7cutlass13device_kernelIN5flash19enable_sm80_to_sm89INS1_16FlashAttnBwdSm80INS1_25CollectiveMainloopBwdSm80ILi2ELi2EN4cute5tupleIJNS5_1CILi128EEES8_NS7_ILi64EEEEEENS_10bfloat16_tEfNS_4arch4Sm80ELb1ELb0ELb1ELb1ELb1ELb0ELb0ELb0ELi2ELi4ELi4ELi4ELb0EEENS1_21CollectiveEpilogueBwdISA_SB_SD_Li256ELb1ELb0ELi2EEENS1_25SingleTileBwdLPTSchedulerILb1ELi128ELb1EEEEEEEEEvNT_6ParamsE$_ZN4cute3eso3ESOILb1ELb0EJNS_6LayoutINS_5tupleIJNS3_IJNS_1CILi8EEENS4_ILi1EEEEEENS4_ILi2EEEEEENS3_IJNS3_IJS6_NS4_ILi0EEEEEENS4_ILi4096EEEEEEEENS_10ViewEngineINS_8smem_ptrIPN7cutlass10bfloat16_tEEEEEEEC2ERKSE_RKSL_) ;  /* 0xffff50b000007944 */ /* 0x022fea0003c3ffff */
[----:B------:R2:W5:Y:S01]  /*168b0*/  LDL.64 R60, [R1+0x758] ;  /* 0x00075800013c7983 */ /* 0x0005620000100a00 */
[----:B-1----:R-:W-:Y:S01]  /*168c0*/  IMAD.MOV.U32 R2, RZ, RZ, R23 ;  /* 0x000000ffff027224 */ /* 0x002fe200078e0017 */
[----:B------:R-:W-:Y:S02]  /*168d0*/  MOV R3, RZ ;  /* 0x000000ff00037202 */ /* 0x000fe40000000f00 */
[----:B------:R-:W-:Y:S02]  /*168e0*/  MOV R10, 0x16900 ;  /* 0x00016900000a7802 */ /* 0x000fe40000000f00 */
[----:B--2--5:R-:W-:Y:S05]  /*168f0*/  CALL.REL.NOINC `($_ZN7cutlass13device_kernelIN5flash19enable_sm80_to_sm89INS1_16FlashAttnBwdSm80INS1_25CollectiveMainloopBwdSm80ILi2ELi2EN4cute5tupleIJNS5_1CILi128EEES8_NS7_ILi64EEEEEENS_10bfloat16_tEfNS_4arch4Sm80ELb1ELb0ELb1ELb1ELb1ELb0ELb0ELb0ELi2ELi4ELi4ELi4ELb0EEENS1_21CollectiveEpilogueBwdISA_SB_SD_Li256ELb1ELb0ELi2EEENS1_25SingleTileBwdLPTSchedulerILb1ELi128ELb1EEEEEEEEEvNT_6ParamsE$_ZN4cute3eso3ESOILb1ELb0EJNS_10UnderscoreEiEEC2ERKS2_RKi) ;  /* 0xffff254000007944 */ /* 0x024fea0003c3ffff */
[----:B-1----:R-:W2:Y:S01]  /*16900*/  LDL R3, [R1+0x758] ;  /* 0x0007580001037983 */ /* 0x002ea20000100800 */
[----:B------:R-:W-:Y:S01]  /*16910*/  IMAD.MOV.U32 R2, RZ, RZ, R23 ;  /* 0x000000ffff027224 */ /* 0x000fe200078e0017 */
[----:B------:R-:W-:Y:S02]  /*16920*/  MOV R6, 0x16950 ;  /* 0x0001695000067802 */ /* 0x000fe40000000f00 */
[----:B--2---:R-:W-:-:S02]  /*16930*/  SHF.L.U32 R3, R3, 0xc, RZ ;  /* 0x0000000c03037819 */ /* 0x004fc400000006ff */
[----:B------:R-:W-:Y:S05]  /*16940*/  CALL.REL.NOINC `($_ZN7cutlass13device_kernelIN5flash19enable_sm80_to_sm89INS1_16FlashAttnBwdSm80INS1_25CollectiveMainloopBwdSm80ILi2ELi2EN4cute5tupleIJNS5_1CILi128EEES8_NS7_ILi64EEEEEENS_10bfloat16_tEfNS_4arch4Sm80ELb1ELb0ELb1ELb1ELb1ELb0ELb0ELb0ELi2ELi4ELi4ELi4ELb0EEENS1_21CollectiveEpilogueBwdISA_SB_SD_Li256ELb1ELb0ELi2EEENS1_25SingleTileBwdLPTSchedulerILb1ELi128ELb1EEEEEEEEEvNT_6ParamsE$_ZN4cute3eso3ESOILb1ELb0EJNS_6LayoutINS_5tupleIJNS3_IJNS_1CILi8EEENS4_ILi1EEEEEEEEENS3_IJNS3_IJS6_NS4_ILi0EEEEEEEEEEEiEEC2ERKSC_RKi) ;  /* 0xffff4d5000007944 */ /* 0x000fea0003c3ffff */
[----:B-1----:R-:W2:Y:S01]  /*16950*/  LDL R3, [R1+0x758] ;  /* 0x0007580001037983 */ /* 0x002ea20000100800 */
[----:B------:R-:W-:-:S02]  /*16960*/  MOV R9, R23 ;  /* 0x0000001700097202 */ /* 0x000fc40000000f00 */
[----:B------:R-:W-:Y:S01]  /*16970*/  MOV R8, 0x169a0 ;  /* 0x000169a000087802 */ /* 0x000fe20000000f00 */
[----:B--2---:R-:W-:-:S04]  /*16980*/  IMAD.WIDE R2, R3, 0x2, R60 ;  /* 0x0000000203027825 */ /* 0x004fc800078e023c */
[----:B------:R-:W-:Y:S05]  /*16990*/  CALL.REL.NOINC `($_ZN7cutlass13device_kernelIN5flash19enable_sm80_to_sm89INS1_16FlashAttnBwdSm80INS1_25CollectiveMainloopBwdSm80ILi2ELi2EN4cute5tupleIJNS5_1CILi128EEES8_NS7_ILi64EEEEEENS_10bfloat16_tEfNS_4arch4Sm80ELb1ELb0ELb1ELb1ELb1ELb0ELb0ELb0ELi2ELi4ELi4ELi4ELb0EEENS1_21CollectiveEpilogueBwdISA_SB_SD_Li256ELb1ELb0ELi2EEENS1_25SingleTileBwdLPTSchedulerILb1ELi128ELb1EEEEEEEEEvNT_6ParamsE$_ZN4cute8smem_ptrIPN7cutlass10bfloat16_tEECI1NS_12iter_adaptorIS3_S4_EEES3_) ;  /* 0xffff606000007944 */ /* 0x000fea0003c3ffff */
[----:B-1----:R1:W5:Y:S01]  /*169a0*/  LDL.64 R2, [R1+0x758] ;  /* 0x0007580001027983 */ /* 0x0023620000100a00 */
[----:B------:R-:W-:Y:S02]  /*169b0*/  MOV R6, R23 ;  /* 0x0000001700067202 */ /* 0x000fe40000000f00 */
[----:B------:R-:W-:Y:S02]  /*169c0*/  MOV R8, 0x169e0 ;  /* 0x000169e000087802 */ /* 0x000fe40000000f00 */
[----:B-1---5:R-:W-:Y:S05]  /*169d0*/  CALL.REL.NOINC `($_ZN7cutlass13device_kernelIN5flash19enable_sm80_to_sm89INS1_16FlashAttnBwdSm80INS1_25CollectiveMainloopBwdSm80ILi2ELi2EN4cute5tupleIJNS5_1CILi128EEES8_NS7_ILi64EEEEEENS_10bfloat16_tEfNS_4arch4Sm80ELb1ELb0ELb1ELb1ELb1ELb0ELb0ELb0ELi2ELi4ELi4ELi4ELb0EEENS1_21CollectiveEpilogueBwdISA_SB_SD_Li256ELb1ELb0ELi2EEENS1_25SingleTileBwdLPTSchedulerILb1ELi128ELb1EEEEEEEEEvNT_6ParamsE$_ZN4cute3eso3ESOILb1ELb0EJNS_6LayoutINS_5tupleIJNS3_IJNS_1CILi8EEENS4_ILi1EEEEEEEEENS3_IJNS3_IJS6_NS4_ILi0EEEEEEEEEEENS_10ViewEngineINS_8smem_ptrIPN7cutlass10bfloat16_tEEEEEEEC2ERKSC_RKSJ_) ;  /* 0xffff4c3000007944 */ /* 0x022fea0003c3ffff */
[----:B------:R2:W5:Y:S01]  /*169e0*/  LDL.64 R4, [R1+0x758] ;  /* 0x0007580001047983 */ /* 0x0005620000100a00 */
[----:B-1----:R-:W-:Y:S01]  /*169f0*/  IMAD.MOV.U32 R2, RZ, RZ, R23 ;  /* 0x000000ffff027224 */ /* 0x002fe200078e0017 */
[----:B------:R-:W-:Y:S02]  /*16a00*/  MOV R3, RZ ;  /* 0x000000ff00037202 */ /* 0x000fe40000000f00 */
[----:B------:R-:W-:Y:S02]  /*16a10*/  MOV R10, 0x16a30 ;  /* 0x00016a30000a7802 */ /* 0x000fe40000000f00 */
[----:B--2--5:R-:W-:Y:S05]  /*16a20*/  CALL.REL.NOINC `($_ZN7cutlass13device_kernelIN5flash19enable_sm80_to_sm89INS1_16FlashAttnBwdSm80INS1_25CollectiveMainloopBwdSm80ILi2ELi2EN4cute5tupleIJNS5_1CILi128EEES8_NS7_ILi64EEEEEENS_10bfloat16_tEfNS_4arch4Sm80ELb1ELb0ELb1ELb1ELb1ELb0ELb0ELb0ELi2ELi4ELi4ELi4ELb0EEENS1_21CollectiveEpilogueBwdISA_SB_SD_Li256ELb1ELb0ELi2EEENS1_25SingleTileBwdLPTSchedulerILb1ELi128ELb1EEEEEEEEEvNT_6ParamsE$_ZN4cute3eso3ESOILb1ELb0EJNS_10UnderscoreEiEEC2ERKS2_RKi) ;  /* 0xffff241000007944 */ /* 0x024fea0003c3ffff */
[----:B-1----:R-:W2:Y:S01]  /*16a30*/  LDL R3, [R1+0x758] ;  /* 0x0007580001037983 */ /* 0x002ea20000100800 */
[----:B------:R-:W-:Y:S01]  /*16a40*/  IMAD.MOV.U32 R2, RZ, RZ, R23 ;  /* 0x000000ffff027224 */ /* 0x000fe200078e0017 */
[----:B------:R-:W-:-:S02]  /*16a50*/  MOV R6, 0x16a80 ;  /* 0x00016a8000067802 */ /* 0x000fc40000000f00 */
[----:B--2---:R-:W-:Y:S02]  /*16a60*/  SHF.L.U32 R3, R3, 0x3, RZ ;  /* 0x0000000303037819 */ /* 0x004fe400000006ff */
[----:B------:R-:W-:Y:S05]  /*16a70*/  CALL.REL.NOINC `($_ZN7cutlass13device_kernelIN5flash19enable_sm80_to_sm89INS1_16FlashAttnBwdSm80INS1_25CollectiveMainloopBwdSm80ILi2ELi2EN4cute5tupleIJNS5_1CILi128EEES8_NS7_ILi64EEEEEENS_10bfloat16_tEfNS_4arch4Sm80ELb1ELb0ELb1ELb1ELb1ELb0ELb0ELb0ELi2ELi4ELi4ELi4ELb0EEENS1_21CollectiveEpilogueBwdISA_SB_SD_Li256ELb1ELb0ELi2EEENS1_25SingleTileBwdLPTSchedulerILb1ELi128ELb1EEEEEEEEEvNT_6ParamsE$_ZN4cute3eso3ESOILb1ELb0EJNS_6LayoutINS_5tupleIJNS3_IJNS_1CILi8EEENS4_ILi1EEEEEEEEENS3_IJNS3_IJS6_NS4_ILi0EEEEEEEEEEEiEEC2ERKSC_RKi) ;  /* 0xffff4c2000007944 */ /* 0x000fea0003c3ffff */
[----:B-1----:R-:W2:Y:S01]  /*16a80*/  LDL R3, [R1+0x758] ;  /* 0x0007580001037983 */ /* 0x002ea20000100800 */
[----:B------:R-:W-:Y:S02]  /*16a90*/  MOV R67, R23 ;  /* 0x0000001700437202 */ /* 0x000fe40000000f00 */
[----:B------:R-:W-:Y:S01]  /*16aa0*/  MOV R6, 0x16ae0 ;  /* 0x00016ae000067802 */ /* 0x000fe20000000f00 */
[----:B--2---:R-:W-:-:S05]  /*16ab0*/  IMAD.WIDE R2, R3, 0x2, R58 ;  /* 0x0000000203027825 */ /* 0x004fca00078e023a */
[----:B------:R-:W-:Y:S02]  /*16ac0*/  MOV R8, R2 ;  /* 0x0000000200087202 */ /* 0x000fe40000000f00 */
[----:B------:R-:W-:Y:S05]  /*16ad0*/  CALL.REL.NOINC `($_ZN7cutlass13device_kernelIN5flash19enable_sm80_to_sm89INS1_16FlashAttnBwdSm80INS1_25CollectiveMainloopBwdSm80ILi2ELi2EN4cute5tupleIJNS5_1CILi128EEES8_NS7_ILi64EEEEEENS_10bfloat16_tEfNS_4arch4Sm80ELb1ELb0ELb1ELb1ELb1ELb0ELb0ELb0ELi2ELi4ELi4ELi4ELb0EEENS1_21CollectiveEpilogueBwdISA_SB_SD_Li256ELb1ELb0ELi2EEENS1_25SingleTileBwdLPTSchedulerILb1ELi128ELb1EEEEEEEEEvNT_6ParamsE$_ZN4cute3eso3ESOILb1ELb0EJNS_6LayoutINS_5tupleIJNS3_IJNS_1CILi8EEENS4_ILi1EEEEEEEEENS3_IJNS3_IJS6_NS4_ILi0EEEEEEEEEEENS_10ViewEngineIPN7cutlass10bfloat16_tEEEEEC2ERKSC_RKSH_) ;  /* 0xffff4b7000007944 */ /* 0x000fea0003c3ffff */
[----:B------:R2:W5:Y:S01]  /*16ae0*/  LDL.64 R12, [R1+0x758] ;  /* 0x00075800010c7983 */ /* 0x0005620000100a00 */
[----:B-1----:R-:W-:Y:S01]  /*16af0*/  IMAD.MOV.U32 R2, RZ, RZ, R4 ;  /* 0x000000ffff027224 */ /* 0x002fe200078e0004 */
[----:B------:R-:W-:Y:S01]  /*16b00*/  MOV R3, R5 ;  /* 0x0000000500037202 */ /* 0x000fe20000000f00 */
[----:B------:R-:W-:Y:S01]  /*16b10*/  IMAD.MOV.U32 R9, RZ, RZ, R23 ;  /* 0x000000ffff097224 */ /* 0x000fe200078e0017 */
[----:B------:R-:W-:Y:S02]  /*16b20*/  MOV R8, 0x16b40 ;  /* 0x00016b4000087802 */ /* 0x000fe40000000f00 */
[----:B--2--5:R-:W-:Y:S05]  /*16b30*/  CALL.REL.NOINC `($_ZN7cutlass13device_kernelIN5flash19enable_sm80_to_sm89INS1_16FlashAttnBwdSm80INS1_25CollectiveMainloopBwdSm80ILi2ELi2EN4cute5tupleIJNS5_1CILi128EEES8_NS7_ILi64EEEEEENS_10bfloat16_tEfNS_4arch4Sm80ELb1ELb0ELb1ELb1ELb1ELb0ELb0ELb0ELi2ELi4ELi4ELi4ELb0EEENS1_21CollectiveEpilogueBwdISA_SB_SD_Li256ELb1ELb0ELi2EEENS1_25SingleTileBwdLPTSchedulerILb1ELi128ELb1EEEEEEEEEvNT_6ParamsE$_ZN4cute8smem_ptrIPN7cutlass10bfloat16_tEECI1NS_12iter_adaptorIS3_S4_EEES3_) ;  /* 0xffff5ec000007944 */ /* 0x024fea0003c3ffff */
[----:B-1----:R1:W5:Y:S01]  /*16b40*/  LDL.64 R2, [R1+0x758] ;  /* 0x0007580001027983 */ /* 0x0023620000100a00 */
[----:B------:R-:W-:Y:S02]  /*16b50*/  MOV R4, R23 ;  /* 0x0000001700047202 */ /* 0x000fe40000000f00 */
[----:B------:R-:W-:Y:S02]  /*16b60*/  MOV R6, 0x16b80 ;  /* 0x00016b8000067802 */ /* 0x000fe40000000f00 */
[----:B-1---5:R-:W-:Y:S05]  /*16b70*/  CALL.REL.NOINC `($_ZN7cutlass13device_kernelIN5flash19enable_sm80_to_sm89INS1_16FlashAttnBwdSm80INS1_25CollectiveMainloopBwdSm80ILi2ELi2EN4cute5tupleIJNS5_1CILi128EEES8_NS7_ILi64EEEEEENS_10bfloat16_tEfNS_4arch4Sm80ELb1ELb0ELb1ELb1ELb1ELb0ELb0ELb0ELi2ELi4ELi4ELi4ELb0EEENS1_21CollectiveEpilogueBwdISA_SB_SD_Li256ELb1ELb0ELi2EEENS1_25SingleTileBwdLPTSchedulerILb1ELi128ELb1EEEEEEEEEvNT_6ParamsE$_ZN4cute8smem_ptrIPN7cutlass9uint128_tEECI1NS_12iter_adaptorIS3_S4_EEES3_) ;  /* 0xffff5ec000007944 */ /* 0x022fea0003c3ffff */
[----:B-1----:R1:W5:Y:S01]  /*16b80*/  LDL.64 R2, [R1+0x758] ;  /* 0x0007580001027983 */ /* 0x0023620000100a00 */
[----:B------:R-:W-:Y:S02]  /*16b90*/  MOV R4, R23 ;  /* 0x0000001700047202 */ /* 0x000fe40000000f00 */
[----:B------:R-:W-:-:S02]  /*16ba0*/  MOV R6, 0x16bc0 ;  /* 0x00016bc000067802 */ /* 0x000fc40000000f00 */
[----:B-1---5:R-:W-:Y:S05]  /*16bb0*/  CALL.REL.NOINC `($_ZN7cutlass13device_kernelIN5flash19enable_sm80_to_sm89INS1_16FlashAttnBwdSm80INS1_25CollectiveMainloopBwdSm80ILi2ELi2EN4cute5tupleIJNS5_1CILi128EEES8_NS7_ILi64EEEEEENS_10bfloat16_tEfNS_4arch4Sm80ELb1ELb0ELb1ELb1ELb1ELb0ELb0ELb0ELi2ELi4ELi4ELi4ELb0EEENS1_21CollectiveEpilogueBwdISA_SB_SD_Li256ELb1ELb0ELi2EEENS1_25SingleTileBwdLPTSchedulerILb1ELi128ELb1EEEEEEEEEvNT_6ParamsE$_ZN4cute3eso3ESOILb1ELb0EJNS_6LayoutINS_5tupleIJNS3_IJNS_1CILi1EEES5_EEEEEENS3_IJNS3_IJS5_NS4_ILi0EEEEEEEEEEENS_10ViewEngineINS_8smem_ptrIPN7cutlass9uint128_tEEEEEEEC2ERKSB_RKSI_) ;  /* 0xffff417000007944 */ /* 0x022fea0003c3ffff */
[----:B------:R2:W5:Y:S01]  /*16bc0*/  LDL R6, [R1+0x758] ;  /* 0x0007580001067983 */ /* 0x0005620000100800 */
[----:B------:R-:W-:-:S02]  /*16bd0*/  MOV R67, R23 ;  /* 0x0000001700437202 */ /* 0x000fc40000000f00 */
[----:B-1----:R-:W-:Y:S02]  /*16be0*/  MOV R4, 0x16c00 ;  /* 0x00016c0000047802 */ /* 0x002fe40000000f00 */
[----:B--2--5:R-:W-:Y:S05]  /*16bf0*/  CALL.REL.NOINC `($_ZN7cutlass13device_kernelIN5flash19enable_sm80_to_sm89INS1_16FlashAttnBwdSm80INS1_25CollectiveMainloopBwdSm80ILi2ELi2EN4cute5tupleIJNS5_1CILi128EEES8_NS7_ILi64EEEEEENS_10bfloat16_tEfNS_4arch4Sm80ELb1ELb0ELb1ELb1ELb1ELb0ELb0ELb0ELi2ELi4ELi4ELi4ELb0EEENS1_21CollectiveEpilogueBwdISA_SB_SD_Li256ELb1ELb0ELi2EEENS1_25SingleTileBwdLPTSchedulerILb1ELi128ELb1EEEEEEEEEvNT_6ParamsE$_ZN4cute3eso3ESOILb1ELb0EJNS_6LayoutINS_5tupleIJNS3_IJNS_1CILi4EEENS4_ILi1EEEEEEEEENS3_IJNS3_IJS6_NS4_ILi0EEEEEEEEEEENS_10ViewEngineIPjEEEEC2ERKSC_RKSF_) ;  /* 0xffff48d000007944 */ /* 0x024fea0003c3ffff */
[----:B------:R2:W5:Y:S01]  /*16c00*/  LDL.64 R8, [R1+0x758] ;  /* 0x0007580001087983 */ /* 0x0005620000100a00 */
[----:B------:R-:W-:Y:S02]  /*16c10*/  MOV R4, R6 ;  /* 0x0000000600047202 */ /* 0x000fe40000000f00 */
[----:B-1----:R-:W-:Y:S02]  /*16c20*/  MOV R2, 0x16c40 ;  /* 0x00016c4000027802 */ /* 0x002fe40000000f00 */
[----:B--2--5:R-:W-:Y:S05]  /*16c30*/  CALL.REL.NOINC `($_ZN7cutlass13device_kernelIN5flash19enable_sm80_to_sm89INS1_16FlashAttnBwdSm80INS1_25CollectiveMainloopBwdSm80ILi2ELi2EN4cute5tupleIJNS5_1CILi128EEES8_NS7_ILi64EEEEEENS_10bfloat16_tEfNS_4arch4Sm80ELb1ELb0ELb1ELb1ELb1ELb0ELb0ELb0ELi2ELi4ELi4ELi4ELb0EEENS1_21CollectiveEpilogueBwdISA_SB_SD_Li256ELb1ELb0ELi2EEENS1_25SingleTileBwdLPTSchedulerILb1ELi128ELb1EEEEEEEEEvNT_6ParamsE$_ZN73_INTERNAL_24fd9406_37_flash_bwd_hdim64_bf16_softcap_sm80_cu_3fbc093a_291824__cvta_generic_to_sharedEPKv) ;  /* 0xffff5f1000007944 */ /* 0x024fea0003c3ffff */
        /* <DEDUP_REMOVED lines=9> */
[----:B-1----:R-:W-:Y:S05]  /*16cd0*/  CALL.REL.NOINC `($_ZN7cutlass13device_kernelIN5flash19enable_sm80_to_sm89INS1_16FlashAttnBwdSm80INS1_25CollectiveMainloopBwdSm80ILi2ELi2EN4cute5tupleIJNS5_1CILi128EEES8_NS7_ILi64EEEEEENS_10bfloat16_tEfNS_4arch4Sm80ELb1ELb0ELb1ELb1ELb1ELb0ELb0ELb0ELi2ELi4ELi4ELi4ELb0EEENS1_21CollectiveEpilogueBwdISA_SB_SD_Li256ELb1ELb0ELi2EEENS1_25SingleTileBwdLPTSchedulerILb1ELi128ELb1EEEEEEEEEvNT_6ParamsE$_ZN4cute3eso3ESOILb1ELb0EJNS_10UnderscoreEiEEC2ERKS2_RKi) ;  /* 0xffff216000007944 */ /* 0x002fea0003c3ffff */
        /* <DEDUP_REMOVED lines=16> */
[----:B------:R-:W-:Y:S02]  /*16de0*/  MOV R3, 0x1 ;  /* 0x0000000100037802 */ /* 0x000fe40000000f00 */
[----:B------:R-:W-:-:S02]  /*16df0*/  MOV R10, 0x16e10 ;  /* 0x00016e10000a7802 */ /* 0x000fc40000000f00 */
        /* <DEDUP_REMOVED lines=43> */
[----:B-1---5:R-:W-:Y:S05]  /*170b0*/  CALL.REL.NOINC `($_ZN7cutlass13device_kernelIN5flash19enable_sm80_to_sm89INS1_16FlashAttnBwdSm80INS1_25CollectiveMainloopBwdSm80ILi2ELi2EN4cute5tupleIJNS5_1CILi128EEES8_NS7_ILi64EEEEEENS_10bfloat16_tEfNS_4arch4Sm80ELb1ELb0ELb1ELb1ELb1ELb0ELb0ELb0ELi2ELi4ELi4ELi4ELb0EEENS1_21CollectiveEpilogueBwdISA_SB_SD_Li256ELb1ELb0ELi2EEENS1_25SingleTileBwdLPTSchedulerILb1ELi128ELb1EEEEEEEEEvNT_6ParamsE$_ZN4cute8smem_ptrIPN7cutlass10bfloat16_tEECI1NS_12iter_adaptorIS3_S4_EEES3_) ;  /* 0xffff594000007944 */ /* 0x022fea0003c3ffff */
[----:B-1----:R1:W5:Y:S01]  /*170c0*/  LDL.64 R2, [R1+0x758] ;  /* 0x0007580001027983 */ /* 0x0023620000100a00 */
[----:B------:R-:W-:-:S03]  /*170d0*/  MOV R6, 0x170f0 ;  /* 0x000170f000067802 */ /* 0x000fc60000000f00 */
[----:B-1---5:R-:W-:Y:S05]  /*170e0*/  CALL.REL.NOINC `($_ZN7cutlass13device_kernelIN5flash19enable_sm80_to_sm89INS1_16FlashAttnBwdSm80INS1_25CollectiveMainloopBwdSm80ILi2ELi2EN4cute5tupleIJNS5_1CILi128EEES8_NS7_ILi64EEEEEENS_10bfloat16_tEfNS_4arch4Sm80ELb1ELb0ELb1ELb1ELb1ELb0ELb0ELb0ELi2ELi4ELi4ELi4ELb0EEENS1_21CollectiveEpilogueBwdISA_SB_SD_Li256ELb1ELb0ELi2EEENS1_25SingleTileBwdLPTSchedulerILb1ELi128ELb1EEEEEEEEEvNT_6ParamsE$_ZN4cute3eso3ESOILb1ELb0EJNS_6LayoutINS_5tupleIJNS3_IJNS_1CILi8EEENS4_ILi1EEEEEENS4_ILi4EEEEEENS3_IJNS3_IJS6_NS4_ILi0EEEEEENS4_ILi2048EEEEEEEENS_10ViewEngineINS_8smem_ptrIPN7cutlass10bfloat16_tEEEEEEEC2ERKSE_RKSL_) ;  /* 0xffff4b8000007944 */ /* 0x022fea0003c3ffff */
[----:B-1----:R1:W5:Y:S01]  /*170f0*/  LDL.64 R4, [R1+0x758] ;  /* 0x0007580001047983 */ /* 0x0023620000100a00 */
[----:B------:R-:W-:Y:S01]  /*17100*/  IMAD.MOV.U32 R6, RZ, RZ, R48 ;  /* 0x000000ffff067224 */ /* 0x000fe200078e0030 */
[----:B------:R-:W-:Y:S02]  /*17110*/  MOV R9, R49 ;  /* 0x0000003100097202 */ /* 0x000fe40000000f00 */
[----:B------:R-:W-:Y:S02]  /*17120*/  MOV R8, 0x17140 ;  /* 0x0001714000087802 */ /* 0x000fe40000000f00 */
[----:B-1---5:R-:W-:Y:S05]  /*17130*/  CALL.REL.NOINC `($_ZN7cutlass13device_kernelIN5flash19enable_sm80_to_sm89INS1_16FlashAttnBwdSm80INS1_25CollectiveMainloopBwdSm80ILi2ELi2EN4cute5tupleIJNS5_1CILi128EEES8_NS7_ILi64EEEEEENS_10bfloat16_tEfNS_4arch4Sm80ELb1ELb0ELb1ELb1ELb1ELb0ELb0ELb0ELi2ELi4ELi4ELi4ELb0EEENS1_21CollectiveEpilogueBwdISA_SB_SD_Li256ELb1ELb0ELi2EEENS1_25SingleTileBwdLPTSchedulerILb1ELi128ELb1EEEEEEEEEvNT_6ParamsE$_ZN4cute3eso3ESOILb1ELb0EJNS_6LayoutINS_5tupleIJNS3_IJNS_1CILi8EEENS4_ILi1EEEEEENS4_ILi4EEEEEENS3_IJNS3_IJS6_NS4_ILi0EEEEEES5_EEEEENS_10ViewEngineIPN7cutlass10bfloat16_tEEEEEC2ERKSD_RKSI_) ;  /* 0xffff4bb000007944 */ /* 0x022fea0003c3ffff */
[----:B------:R2:W5:Y:S01]  /*17140*/  LDL.64 R2, [R1+0x758] ;  /* 0x0007580001027983 */ /* 0x0005620000100a00 */
[----:B-1----:R-:W-:Y:S02]  /*17150*/  MOV R7, R5 ;  /* 0x0000000500077202 */ /* 0x002fe40000000f00 */
[----:B------:R-:W-:Y:S02]  /*17160*/  MOV R6, 0x17180 ;  /* 0x0001718000067802 */ /* 0x000fe40000000f00 */
[----:B--2--5:R-:W-:Y:S05]  /*17170*/  CALL.REL.NOINC `($_ZN7cutlass13device_kernelIN5flash19enable_sm80_to_sm89INS1_16FlashAttnBwdSm80INS1_25CollectiveMainloopBwdSm80ILi2ELi2EN4cute5tupleIJNS5_1CILi128EEES8_NS7_ILi64EEEEEENS_10bfloat16_tEfNS_4arch4Sm80ELb1ELb0ELb1ELb1ELb1ELb0ELb0ELb0ELi2ELi4ELi4ELi4ELb0EEENS1_21CollectiveEpilogueBwdISA_SB_SD_Li256ELb1ELb0ELi2EEENS1_25SingleTileBwdLPTSchedulerILb1ELi128ELb1EEEEEEEEEvNT_6ParamsE$_ZN4cute3eso3ESOILb1ELb0EJNS_6LayoutINS_5tupleIJNS3_IJNS_1CILi8EEENS4_ILi1EEEEEENS3_IJNS4_ILi4EEEEEEEEENS3_IJNS3_IJS6_NS4_ILi0EEEEEENS3_IJNS4_ILi2048EEEEEEEEEEENS_10ViewEngineINS_8smem_ptrIPN7cutlass10bfloat16_tEEEEEEEC2ERKSG_RKSN_) ;  /* 0xffff472000007944 */ /* 0x024fea0003c3ffff */
[----:B------:R2:W5:Y:S01]  /*17180*/  LDL.64 R6, [R1+0x758] ;  /* 0x0007580001067983 */ /* 0x0005620000100a00 */
[----:B-1----:R-:W-:Y:S02]  /*17190*/  MOV R5, R3 ;  /* 0x0000000300057202 */ /* 0x002fe40000000f00 */
[----:B------:R-:W-:-:S02]  /*171a0*/  MOV R4, 0x171c0 ;  /* 0x000171c000047802 */ /* 0x000fc40000000f00 */
[----:B--2--5:R-:W-:Y:S05]  /*171b0*/  CALL.REL.NOINC `($_ZN7cutlass13device_kernelIN5flash19enable_sm80_to_sm89INS1_16FlashAttnBwdSm80INS1_25CollectiveMainloopBwdSm80ILi2ELi2EN4cute5tupleIJNS5_1CILi128EEES8_NS7_ILi64EEEEEENS_10bfloat16_tEfNS_4arch4Sm80ELb1ELb0ELb1ELb1ELb1ELb0ELb0ELb0ELi2ELi4ELi4ELi4ELb0EEENS1_21CollectiveEpilogueBwdISA_SB_SD_Li256ELb1ELb0ELi2EEENS1_25SingleTileBwdLPTSchedulerILb1ELi128ELb1EEEEEEEEEvNT_6ParamsE$_ZN4cute3eso3ESOILb1ELb0EJNS_6LayoutINS_5tupleIJNS3_IJNS_1CILi8EEENS4_ILi1EEEEEENS3_IJNS4_ILi4EEEEEEEEENS3_IJNS3_IJS6_NS4_ILi0EEEEEENS3_IJS5_EEEEEEEENS_10ViewEngineIPN7cutlass10bfloat16_tEEEEEC2ERKSF_RKSK_) ;  /* 0xffff474000007944 */ /* 0x024fea0003c3ffff */
[----:B-1----:R1:W5:Y:S01]  /*171c0*/  LDL.64 R2, [R1+0x758] ;  /* 0x0007580001027983 */ /* 0x0023620000100a00 */
[----:B------:R-:W-:-:S03]  /*171d0*/  MOV R8, 0x171f0 ;  /* 0x000171f000087802 */ /* 0x000fc60000000f00 */
[----:B-1---5:R-:W-:Y:S05]  /*171e0*/  CALL.REL.NOINC `($_ZN7cutlass13device_kernelIN5flash19enable_sm80_to_sm89INS1_16FlashAttnBwdSm80INS1_25CollectiveMainloopBwdSm80ILi2ELi2EN4cute5tupleIJNS5_1CILi128EEES8_NS7_ILi64EEEEEENS_10bfloat16_tEfNS_4arch4Sm80ELb1ELb0ELb1ELb1ELb1ELb0ELb0ELb0ELi2ELi4ELi4ELi4ELb0EEENS1_21CollectiveEpilogueBwdISA_SB_SD_Li256ELb1ELb0ELi2EEENS1_25SingleTileBwdLPTSchedulerILb1ELi128ELb1EEEEEEEEEvNT_6ParamsE$_ZN4cute3eso3ESOILb1ELb0EJNS_6LayoutINS_5tupleIJNS3_IJNS3_IJNS_1CILi8EEENS4_ILi1EEEEEES6_EEENS3_IJNS3_IJS6_S6_EEENS4_ILi4EEEEEEEEENS3_IJNS3_IJNS3_IJS6_NS4_ILi0EEEEEESD_EEENS3_IJNS3_IJSD_SD_EEES5_EEEEEEEENS_10ViewEngineIPN7cutlass10bfloat16_tEEEEEC2ERKSJ_RKSO_) ;  /* 0xffff389000007944 */ /* 0x022fea0003c3ffff */
[----:B-1----:R1:W5:Y:S01]  /*171f0*/  LDL.64 R4, [R1+0x758] ;  /* 0x0007580001047983 */ /* 0x0023620000100a00 */
[----:B------:R-:W-:-:S03]  /*17200*/  MOV R8, 0x17220 ;  /* 0x0001722000087802 */ /* 0x000fc60000000f00 */
[----:B-1---5:R-:W-:Y:S05]  /*17210*/  CALL.REL.NOINC `($_ZN7cutlass13device_kernelIN5flash19enable_sm80_to_sm89INS1_16FlashAttnBwdSm80INS1_25CollectiveMainloopBwdSm80ILi2ELi2EN4cute5tupleIJNS5_1CILi128EEES8_NS7_ILi64EEEEEENS_10bfloat16_tEfNS_4arch4Sm80ELb1ELb0ELb1ELb1ELb1ELb0ELb0ELb0ELi2ELi4ELi4ELi4ELb0EEENS1_21CollectiveEpilogueBwdISA_SB_SD_Li256ELb1ELb0ELi2EEENS1_25SingleTileBwdLPTSchedulerILb1ELi128ELb1EEEEEEEEEvNT_6ParamsE$_ZN4cute3eso3ESOILb1ELb0EJNS_6LayoutINS_5tupleIJNS3_IJNS3_IJNS_1CILi8EEENS4_ILi1EEEEEES6_EEENS3_IJNS3_IJS6_S6_EEENS4_ILi4EEEEEEEEENS3_IJNS3_IJNS3_IJS6_NS4_ILi0EEEEEESD_EEENS3_IJNS3_IJSD_SD_EEENS4_ILi2048EEEEEEEEEEENS_10ViewEngineINS_8smem_ptrIPN7cutlass10bfloat16_tEEEEEEEC2ERKSK_RKSR_) ;  /* 0xffff382000007944 */ /* 0x022fea0003c3ffff */
[----:B-1----:R1:W5:Y:S01]  /*17220*/  LDL.64 R2, [R1+0x758] ;  /* 0x0007580001027983 */ /* 0x0023620000100a00 */
[----:B------:R-:W-:Y:S01]  /*17230*/  IMAD.MOV.U32 R6, RZ, RZ, R4 ;  /* 0x000000ffff067224 */ /* 0x000fe200078e0004 */
[----:B------:R-:W-:-:S02]  /*17240*/  MOV R9, R5 ;  /* 0x0000000500097202 */ /* 0x000fc40000000f00 */
[----:B------:R-:W-:Y:S02]  /*17250*/  MOV R8, 0x17270 ;  /* 0x0001727000087802 */ /* 0x000fe40000000f00 */
[----:B-1---5:R-:W-:Y:S05]  /*17260*/  CALL.REL.NOINC `($_ZN7cutlass13device_kernelIN5flash19enable_sm80_to_sm89INS1_16FlashAttnBwdSm80INS1_25CollectiveMainloopBwdSm80ILi2ELi2EN4cute5tupleIJNS5_1CILi128EEES8_NS7_ILi64EEEEEENS_10bfloat16_tEfNS_4arch4Sm80ELb1ELb0ELb1ELb1ELb1ELb0ELb0ELb0ELi2ELi4ELi4ELi4ELb0EEENS1_21CollectiveEpilogueBwdISA_SB_SD_Li256ELb1ELb0ELi2EEENS1_25SingleTileBwdLPTSchedulerILb1ELi128ELb1EEEEEEEEEvNT_6ParamsE$_ZN4cute3eso3ESOILb1ELb0EJNS_6LayoutINS_5tupleIJNS3_IJNS_1CILi8EEENS4_ILi1EEEEEENS4_ILi4EEEEEENS3_IJNS3_IJS6_NS4_ILi0EEEEEES5_EEEEENS_10ViewEngineIPN7cutlass10bfloat16_tEEEEEC2ERKSD_RKSI_) ;  /* 0xffff4a8000007944 */ /* 0x022fea0003c3ffff */
[----:B------:R2:W5:Y:S01]  /*17270*/  LDL.64 R58, [R1+0x758] ;  /* 0x00075800013a7983 */ /* 0x0005620000100a00 */
[----:B------:R-:W-:Y:S02]  /*17280*/  MOV R9, R23 ;  /* 0x0000001700097202 */ /* 0x000fe40000000f00 */
[----:B------:R-:W-:Y:S02]  /*17290*/  MOV R8, 0x172b0 ;  /* 0x000172b000087802 */ /* 0x000fe40000000f00 */
[----:B-12--5:R-:W-:Y:S05]  /*172a0*/  CALL.REL.NOINC `($_ZN7cutlass13device_kernelIN5flash19enable_sm80_to_sm89INS1_16FlashAttnBwdSm80INS1_25CollectiveMainloopBwdSm80ILi2ELi2EN4cute5tupleIJNS5_1CILi128EEES8_NS7_ILi64EEEEEENS_10bfloat16_tEfNS_4arch4Sm80ELb1ELb0ELb1ELb1ELb1ELb0ELb0ELb0ELi2ELi4ELi4ELi4ELb0EEENS1_21CollectiveEpilogueBwdISA_SB_SD_Li256ELb1ELb0ELi2EEENS1_25SingleTileBwdLPTSchedulerILb1ELi128ELb1EEEEEEEEEvNT_6ParamsE$_ZN4cute8smem_ptrIPN7cutlass10bfloat16_tEECI1NS_12iter_adaptorIS3_S4_EEES3_) ;  /* 0xffff575000007944 */ /* 0x026fea0003c3ffff */
[----:B-1----:R1:W5:Y:S01]  /*172b0*/  LDL.64 R2, [R1+0x758] ;  /* 0x0007580001027983 */ /* 0x0023620000100a00 */
[----:B------:R-:W-:-:S03]  /*172c0*/  MOV R6, 0x172e0 ;  /* 0x000172e000067802 */ /* 0x000fc60000000f00 */
[----:B-1---5:R-:W-:Y:S05]  /*172d0*/  CALL.REL.NOINC `($_ZN7cutlass13device_kernelIN5flash19enable_sm80_to_sm89INS1_16FlashAttnBwdSm80INS1_25CollectiveMainloopBwdSm80ILi2ELi2EN4cute5tupleIJNS5_1CILi128EEES8_NS7_ILi64EEEEEENS_10bfloat16_tEfNS_4arch4Sm80ELb1ELb0ELb1ELb1ELb1ELb0ELb0ELb0ELi2ELi4ELi4ELi4ELb0EEENS1_21CollectiveEpilogueBwdISA_SB_SD_Li256ELb1ELb0ELi2EEENS1_25SingleTileBwdLPTSchedulerILb1ELi128ELb1EEEEEEEEEvNT_6ParamsE$_ZN4cute3eso3ESOILb1ELb0EJNS_6LayoutINS_5tupleIJNS3_IJNS_1CILi8EEENS4_ILi1EEEEEENS4_ILi4EEEEEENS3_IJNS3_IJS6_NS4_ILi0EEEEEENS4_ILi2048EEEEEEEENS_10ViewEngineINS_8smem_ptrIPN7cutlass10bfloat16_tEEEEEEEC2ERKSE_RKSL_) ;  /* 0xffff499000007944 */ /* 0x022fea0003c3ffff */
        /* <DEDUP_REMOVED lines=252> */
[----:B-1----:R-:W-:Y:S05]  /*182a0*/  CALL.REL.NOINC `($_ZN7cutlass13device_kernelIN5flash19enable_sm80_to_sm89INS1_16FlashAttnBwdSm80INS1_25CollectiveMainloopBwdSm80ILi2ELi2EN4cute5tupleIJNS5_1CILi128EEES8_NS7_ILi64EEEEEENS_10bfloat16_tEfNS_4arch4Sm80ELb1ELb0ELb1ELb1ELb1ELb0ELb0ELb0ELi2ELi4ELi4ELi4ELb0EEENS1_21CollectiveEpilogueBwdISA_SB_SD_Li256ELb1ELb0ELi2EEENS1_25SingleTileBwdLPTSchedulerILb1ELi128ELb1EEEEEEEEEvNT_6ParamsE$_ZN4cute3eso3ESOILb1ELb0EJNS_10UnderscoreES2_iEEC2ERKS2_S5_RKi) ;  /* 0xffff0b5000007944 */ /* 0x002fea0003c3ffff */
        /* <DEDUP_REMOVED lines=9> */
[----:B------:R-:W-:Y:S05]  /*18340*/  CALL.REL.NOINC `($_ZN7cutlass13device_kernelIN5flash19enable_sm80_to_sm89INS1_16FlashAttnBwdSm80INS1_25CollectiveMainloopBwdSm80ILi2ELi2EN4cute5tupleIJNS5_1CILi128EEES8_NS7_ILi64EEEEEENS_10bfloat16_tEfNS_4arch4Sm80ELb1ELb0ELb1ELb1ELb1ELb0ELb0ELb0ELi2ELi4ELi4ELi4ELb0EEENS1_21CollectiveEpilogueBwdISA_SB_SD_Li256ELb1ELb0ELi2EEENS1_25SingleTileBwdLPTSchedulerILb1ELi128ELb1EEEEEEEEEvNT_6ParamsE$_ZN4cute3eso3ESOILb1ELb0EJNS_6LayoutINS_5tupleIJNS3_IJNS_1CILi8EEENS4_ILi1EEEEEENS4_ILi2EEEEEENS3_IJNS3_IJS6_NS4_ILi0EEEEEENS4_ILi4096EEEEEEEEiEEC2ERKSE_RKi) ;  /* 0xffff365000007944 */ /* 0x000fea0003c3ffff */
        /* <DEDUP_REMOVED lines=8> */
[----:B-1---5:R-:W-:Y:S05]  /*183d0*/  CALL.REL.NOINC `($_ZN7cutlass13device_kernelIN5flash19enable_sm80_to_sm89INS1_16FlashAttnBwdSm80INS1_25CollectiveMainloopBwdSm80ILi2ELi2EN4cute5tupleIJNS5_1CILi128EEES8_NS7_ILi64EEEEEENS_10bfloat16_tEfNS_4arch4Sm80ELb1ELb0ELb1ELb1ELb1ELb0ELb0ELb0ELi2ELi4ELi4ELi4ELb0EEENS1_21CollectiveEpilogueBwdISA_SB_SD_Li256ELb1ELb0ELi2EEENS1_25SingleTileBwdLPTSchedulerILb1ELi128ELb1EEEEEEEEEvNT_6ParamsE$_ZN4cute3eso3ESOILb1ELb0EJNS_6LayoutINS_5tupleIJNS3_IJNS_1CILi8EEENS4_ILi1EEEEEENS4_ILi2EEEEEENS3_IJNS3_IJS6_NS4_ILi0EEEEEENS4_ILi4096EEEEEEEENS_10ViewEngineINS_8smem_ptrIPN7cutlass10bfloat16_tEEEEEEEC2ERKSE_RKSL_) ;  /* 0xffff358000007944 */ /* 0x022fea0003c3ffff */
[----:B-1----:R1:W5:Y:S01]  /*183e0*/  LDL.64 R4, [R1+0x758] ;  /* 0x0007580001047983 */ /* 0x0023620000100a00 */
[----:B------:R-:W-:Y:S01]  /*183f0*/  IMAD.MOV.U32 R81, RZ, RZ, R23 ;  /* 0x000000ffff517224 */ /* 0x000fe200078e0017 */
[----:B------:R-:W-:Y:S02]  /*18400*/  MOV R3, 0x1 ;  /* 0x0000000100037802 */ /* 0x000fe40000000f00 */
[----:B------:R-:W-:-:S02]  /*18410*/  MOV R8, 0x18430 ;  /* 0x0001843000087802 */ /* 0x000fc40000000f00 */
[----:B-1---5:R-:W-:Y:S05]  /*18420*/  CALL.REL.NOINC `($_ZN7cutlass13device_kernelIN5flash19enable_sm80_to_sm89INS1_16FlashAttnBwdSm80INS1_25CollectiveMainloopBwdSm80ILi2ELi2EN4cute5tupleIJNS5_1CILi128EEES8_NS7_ILi64EEEEEENS_10bfloat16_tEfNS_4arch4Sm80ELb1ELb0ELb1ELb1ELb1ELb0ELb0ELb0ELi2ELi4ELi4ELi4ELb0EEENS1_21CollectiveEpilogueBwdISA_SB_SD_Li256ELb1ELb0ELi2EEENS1_25SingleTileBwdLPTSchedulerILb1ELi128ELb1EEEEEEEEEvNT_6ParamsE$_ZN4cute3eso3ESOILb1ELb0EJNS_10UnderscoreES2_iEEC2ERKS2_S5_RKi) ;  /* 0xffff09d000007944 */ /* 0x022fea0003c3ffff */
[----:B-1----:R-:W2:Y:S01]  /*18430*/  LDL R3, [R1+0x758] ;  /* 0x0007580001037983 */ /* 0x002ea20000100800 */
[----:B------:R-:W-:Y:S01]  /*18440*/  IMAD.MOV.U32 R2, RZ, RZ, R23 ;  /* 0x000000ffff027224 */ /* 0x000fe200078e0017 */
[----:B------:R-:W-:-:S02]  /*18450*/  MOV R6, 0x18480 ;  /* 0x0001848000067802 */ /* 0x000fc40000000f00 */
[----:B--2---:R-:W-:Y:S02]  /*18460*/  SHF.L.U32 R3, R3, 0x4, RZ ;  /* 0x0000000403037819 */ /* 0x004fe400000006ff */
[----:B------:R-:W-:Y:S05]  /*18470*/  CALL.REL.NOINC `($_ZN7cutlass13device_kernelIN5flash19enable_sm80_to_sm89INS1_16FlashAttnBwdSm80INS1_25CollectiveMainloopBwdSm80ILi2ELi2EN4cute5tupleIJNS5_1CILi128EEES8_NS7_ILi64EEEEEENS_10bfloat16_tEfNS_4arch4Sm80ELb1ELb0ELb1ELb1ELb1ELb0ELb0ELb0ELi2ELi4ELi4ELi4ELb0EEENS1_21CollectiveEpilogueBwdISA_SB_SD_Li256ELb1ELb0ELi2EEENS1_25SingleTileBwdLPTSchedulerILb1ELi128ELb1EEEEEEEEEvNT_6ParamsE$_ZN4cute3eso3ESOILb1ELb0EJNS_6LayoutINS_5tupleIJNS3_IJNS_1CILi8EEENS4_ILi1EEEEEENS4_ILi2EEEEEENS3_IJNS3_IJS6_NS4_ILi0EEEEEES5_EEEEEiEEC2ERKSD_RKi) ;  /* 0xffff36d000007944 */ /* 0x000fea0003c3ffff */
[----:B-1----:R-:W2:Y:S01]  /*18480*/  LDL R3, [R1+0x758] ;  /* 0x0007580001037983 */ /* 0x002ea20000100800 */
[----:B------:R-:W-:Y:S02]  /*18490*/  MOV R67, R23 ;  /* 0x0000001700437202 */ /* 0x000fe40000000f00 */
[----:B------:R-:W-:Y:S01]  /*184a0*/  MOV R8, 0x184e0 ;  /* 0x000184e000087802 */ /* 0x000fe20000000f00 */
[----:B--2---:R-:W-:-:S05]  /*184b0*/  IMAD.WIDE R6, R3, 0x2, R50 ;  /* 0x0000000203067825 */ /* 0x004fca00078e0232 */
[----:B------:R-:W-:Y:S02]  /*184c0*/  MOV R9, R7 ;  /* 0x0000000700097202 */ /* 0x000fe40000000f00 */
[----:B------:R-:W-:Y:S05]  /*184d0*/  CALL.REL.NOINC `($_ZN7cutlass13device_kernelIN5flash19enable_sm80_to_sm89INS1_16FlashAttnBwdSm80INS1_25CollectiveMainloopBwdSm80ILi2ELi2EN4cute5tupleIJNS5_1CILi128EEES8_NS7_ILi64EEEEEENS_10bfloat16_tEfNS_4arch4Sm80ELb1ELb0ELb1ELb1ELb1ELb0ELb0ELb0ELi2ELi4ELi4ELi4ELb0EEENS1_21CollectiveEpilogueBwdISA_SB_SD_Li256ELb1ELb0ELi2EEENS1_25SingleTileBwdLPTSchedulerILb1ELi128ELb1EEEEEEEEEvNT_6ParamsE$_ZN4cute3eso3ESOILb1ELb0EJNS_6LayoutINS_5tupleIJNS3_IJNS_1CILi8EEENS4_ILi1EEEEEENS4_ILi2EEEEEENS3_IJNS3_IJS6_NS4_ILi0EEEEEES5_EEEEENS_10ViewEngineIPN7cutlass10bfloat16_tEEEEEC2ERKSD_RKSI_) ;  /* 0xffff361000007944 */ /* 0x000fea0003c3ffff */
[----:B------:R2:W5:Y:S01]  /*184e0*/  LDL.64 R2, [R1+0x758] ;  /* 0x0007580001027983 */ /* 0x0005620000100a00 */
[----:B-1----:R-:W-:Y:S01]  /*184f0*/  IMAD.MOV.U32 R7, RZ, RZ, R5 ;  /* 0x000000ffff077224 */ /* 0x002fe200078e0005 */
[----:B------:R-:W-:Y:S02]  /*18500*/  MOV R67, R23 ;  /* 0x0000001700437202 */ /* 0x000fe40000000f00 */
        /* <DEDUP_REMOVED lines=9> */
[----:B------:R-:W-:-:S02]  /*185a0*/  MOV R8, 0x185c0 ;  /* 0x000185c000087802 */ /* 0x000fc40000000f00 */
[----:B-1---5:R-:W-:Y:S05]  /*185b0*/  CALL.REL.NOINC `($_ZN7cutlass13device_kernelIN5flash19enable_sm80_to_sm89INS1_16FlashAttnBwdSm80INS1_25CollectiveMainloopBwdSm80ILi2ELi2EN4cute5tupleIJNS5_1CILi128EEES8_NS7_ILi64EEEEEENS_10bfloat16_tEfNS_4arch4Sm80ELb1ELb0ELb1ELb1ELb1ELb0ELb0ELb0ELi2ELi4ELi4ELi4ELb0EEENS1_21CollectiveEpilogueBwdISA_SB_SD_Li256ELb1ELb0ELi2EEENS1_25SingleTileBwdLPTSchedulerILb1ELi128ELb1EEEEEEEEEvNT_6ParamsE$_ZN4cute3eso3ESOILb1ELb0EJNS_6LayoutINS_5tupleIJNS3_IJNS3_IJNS_1CILi8EEENS4_ILi1EEEEEES6_EEENS3_IJNS3_IJS6_S6_EEENS4_ILi2EEEEEEEEENS3_IJNS3_IJNS3_IJS6_NS4_ILi0EEEEEESD_EEENS3_IJNS3_IJSD_SD_EEES5_EEEEEEEENS_10ViewEngineIPN7cutlass10bfloat16_tEEEEEC2ERKSJ_RKSO_) ;  /* 0xffff244000007944 */ /* 0x022fea0003c3ffff */
[----:B-1----:R1:W5:Y:S01]  /*185c0*/  LDL.64 R4, [R1+0x758] ;  /* 0x0007580001047983 */ /* 0x0023620000100a00 */
[----:B------:R-:W-:-:S02]  /*185d0*/  MOV R67, R23 ;  /* 0x0000001700437202 */ /* 0x000fc40000000f00 */
[----:B------:R-:W-:Y:S02]  /*185e0*/  MOV R8, 0x18600 ;  /* 0x0001860000087802 */ /* 0x000fe40000000f00 */
[----:B-1---5:R-:W-:Y:S05]  /*185f0*/  CALL.REL.NOINC `($_ZN7cutlass13device_kernelIN5flash19enable_sm80_to_sm89INS1_16FlashAttnBwdSm80INS1_25CollectiveMainloopBwdSm80ILi2ELi2EN4cute5tupleIJNS5_1CILi128EEES8_NS7_ILi64EEEEEENS_10bfloat16_tEfNS_4arch4Sm80ELb1ELb0ELb1ELb1ELb1ELb0ELb0ELb0ELi2ELi4ELi4ELi4ELb0EEENS1_21CollectiveEpilogueBwdISA_SB_SD_Li256ELb1ELb0ELi2EEENS1_25SingleTileBwdLPTSchedulerILb1ELi128ELb1EEEEEEEEEvNT_6ParamsE$_ZN4cute3eso3ESOILb1ELb0EJNS_6LayoutINS_5tupleIJNS3_IJNS3_IJNS_1CILi8EEENS4_ILi1EEEEEES6_EEENS3_IJNS3_IJS6_S6_EEENS4_ILi2EEEEEEEEENS3_IJNS3_IJNS3_IJS6_NS4_ILi0EEEEEESD_EEENS3_IJNS3_IJSD_SD_EEENS4_ILi4096EEEEEEEEEEENS_10ViewEngineINS_8smem_ptrIPN7cutlass10bfloat16_tEEEEEEEC2ERKSK_RKSR_) ;  /* 0xffff232000007944 */ /* 0x022fea0003c3ffff */
[----:B-1----:R1:W5:Y:S01]  /*18600*/  LDL.64 R2, [R1+0x758] ;  /* 0x0007580001027983 */ /* 0x0023620000100a00 */
[----:B------:R-:W-:Y:S01]  /*18610*/  IMAD.MOV.U32 R6, RZ, RZ, R4 ;  /* 0x000000ffff067224 */ /* 0x000fe200078e0004 */
[----:B------:R-:W-:Y:S01]  /*18620*/  MOV R9, R5 ;  /* 0x0000000500097202 */ /* 0x000fe20000000f00 */
[----:B------:R-:W-:Y:S01]  /*18630*/  IMAD.MOV.U32 R67, RZ, RZ, R23 ;  /* 0x000000ffff437224 */ /* 0x000fe200078e0017 */
[----:B------:R-:W-:Y:S02]  /*18640*/  MOV R8, 0x18660 ;  /* 0x0001866000087802 */ /* 0x000fe40000000f00 */
[----:B-1---5:R-:W-:Y:S05]  /*18650*/  CALL.REL.NOINC `($_ZN7cutlass13device_kernelIN5flash19enable_sm80_to_sm89INS1_16FlashAttnBwdSm80INS1_25CollectiveMainloopBwdSm80ILi2ELi2EN4cute5tupleIJNS5_1CILi128EEES8_NS7_ILi64EEEEEENS_10bfloat16_tEfNS_4arch4Sm80ELb1ELb0ELb1ELb1ELb1ELb0ELb0ELb0ELi2ELi4ELi4ELi4ELb0EEENS1_21CollectiveEpilogueBwdISA_SB_SD_Li256ELb1ELb0ELi2EEENS1_25SingleTileBwdLPTSchedulerILb1ELi128ELb1EEEEEEEEEvNT_6ParamsE$_ZN4cute3eso3ESOILb1ELb0EJNS_6LayoutINS_5tupleIJNS3_IJNS_1CILi8EEENS4_ILi1EEEEEENS4_ILi2EEEEEENS3_IJNS3_IJS6_NS4_ILi0EEEEEES5_EEEEENS_10ViewEngineIPN7cutlass10bfloat16_tEEEEEC2ERKSD_RKSI_) ;  /* 0xffff349000007944 */ /* 0x022fea0003c3ffff */
[----:B------:R2:W5:Y:S01]  /*18660*/  LDL.64 R58, [R1+0x758] ;  /* 0x00075800013a7983 */ /* 0x0005620000100a00 */
[----:B------:R-:W-:Y:S02]  /*18670*/  MOV R9, R23 ;  /* 0x0000001700097202 */ /* 0x000fe40000000f00 */
[----:B------:R-:W-:Y:S02]  /*18680*/  MOV R8, 0x186a0 ;  /* 0x000186a000087802 */ /* 0x000fe40000000f00 */
[----:B-12--5:R-:W-:Y:S05]  /*18690*/  CALL.REL.NOINC `($_ZN7cutlass13device_kernelIN5flash19enable_sm80_to_sm89INS1_16FlashAttnBwdSm80INS1_25CollectiveMainloopBwdSm80ILi2ELi2EN4cute5tupleIJNS5_1CILi128EEES8_NS7_ILi64EEEEEENS_10bfloat16_tEfNS_4arch4Sm80ELb1ELb0ELb1ELb1ELb1ELb0ELb0ELb0ELi2ELi4ELi4ELi4ELb0EEENS1_21CollectiveEpilogueBwdISA_SB_SD_Li256ELb1ELb0ELi2EEENS1_25SingleTileBwdLPTSchedulerILb1ELi128ELb1EEEEEEEEEvNT_6ParamsE$_ZN4cute8smem_ptrIPN7cutlass10bfloat16_tEECI1NS_12iter_adaptorIS3_S4_EEES3_) ;  /* 0xffff436000007944 */ /* 0x026fea0003c3ffff */
[----:B-1----:R1:W5:Y:S01]  /*186a0*/  LDL.64 R2, [R1+0x758] ;  /* 0x0007580001027983 */ /* 0x0023620000100a00 */
[----:B------:R-:W-:Y:S02]  /*186b0*/  MOV R67, R23 ;  /* 0x0000001700437202 */ /* 0x000fe40000000f00 */
[----:B------:R-:W-:-:S02]  /*186c0*/  MOV R6, 0x186e0 ;  /* 0x000186e000067802 */ /* 0x000fc40000000f00 */
[----:B-1---5:R-:W-:Y:S05]  /*186d0*/  CALL.REL.NOINC `($_ZN7cutlass13device_kernelIN5flash19enable_sm80_to_sm89INS1_16FlashAttnBwdSm80INS1_25CollectiveMainloopBwdSm80ILi2ELi2EN4cute5tupleIJNS5_1CILi128EEES8_NS7_ILi64EEEEEENS_10bfloat16_tEfNS_4arch4Sm80ELb1ELb0ELb1ELb1ELb1ELb0ELb0ELb0ELi2ELi4ELi4ELi4ELb0EEENS1_21CollectiveEpilogueBwdISA_SB_SD_Li256ELb1ELb0ELi2EEENS1_25SingleTileBwdLPTSchedulerILb1ELi128ELb1EEEEEEEEEvNT_6ParamsE$_ZN4cute3eso3ESOILb1ELb0EJNS_6LayoutINS_5tupleIJNS3_IJNS_1CILi8EEENS4_ILi1EEEEEENS4_ILi2EEEEEENS3_IJNS3_IJS6_NS4_ILi0EEEEEENS4_ILi4096EEEEEEEENS_10ViewEngineINS_8smem_ptrIPN7cutlass10bfloat16_tEEEEEEEC2ERKSE_RKSL_) ;  /* 0xffff328000007944 */ /* 0x022fea0003c3ffff */
[----:B------:R2:W5:Y:S01]  /*186e0*/  LDL.64 R60, [R1+0x758] ;  /* 0x00075800013c7983 */ /* 0x0005620000100a00 */
[----:B-1----:R-:W-:Y:S01]  /*186f0*/  IMAD.MOV.U32 R2, RZ, RZ, R23 ;  /* 0x000000ffff027224 */ /* 0x002fe200078e0017 */
[----:B------:R-:W-:-:S02]  /*18700*/  MOV R3, RZ ;  /* 0x000000ff00037202 */ /* 0x000fc40000000f00 */
[----:B------:R-:W-:Y:S02]  /*18710*/  MOV R10, 0x18730 ;  /* 0x00018730000a7802 */ /* 0x000fe40000000f00 */
[----:B--2--5:R-:W-:Y:S05]  /*18720*/  CALL.REL.NOINC `($_ZN7cutlass13device_kernelIN5flash19enable_sm80_to_sm89INS1_16FlashAttnBwdSm80INS1_25CollectiveMainloopBwdSm80ILi2ELi2EN4cute5tupleIJNS5_1CILi128EEES8_NS7_ILi64EEEEEENS_10bfloat16_tEfNS_4arch4Sm80ELb1ELb0ELb1ELb1ELb1ELb0ELb0ELb0ELi2ELi4ELi4ELi4ELb0EEENS1_21CollectiveEpilogueBwdISA_SB_SD_Li256ELb1ELb0ELi2EEENS1_25SingleTileBwdLPTSchedulerILb1ELi128ELb1EEEEEEEEEvNT_6ParamsE$_ZN4cute3eso3ESOILb1ELb0EJNS_10UnderscoreEiEEC2ERKS2_RKi) ;  /* 0xffff071000007944 */ /* 0x024fea0003c3ffff */
[----:B-1----:R-:W2:Y:S01]  /*18730*/  LDL R3, [R1+0x758] ;  /* 0x0007580001037983 */ /* 0x002ea20000100800 */
[----:B------:R-:W-:Y:S01]  /*18740*/  IMAD.MOV.U32 R2, RZ, RZ, R23 ;  /* 0x000000ffff027224 */ /* 0x000fe200078e0017 */
[----:B------:R-:W-:Y:S02]  /*18750*/  MOV R6, 0x18780 ;  /* 0x0001878000067802 */ /* 0x000fe40000000f00 */
        /* <DEDUP_REMOVED lines=9> */
[----:B------:R-:W-:-:S02]  /*187f0*/  MOV R8, 0x18810 ;  /* 0x0001881000087802 */ /* 0x000fc40000000f00 */
[----:B-1---5:R-:W-:Y:S05]  /*18800*/  CALL.REL.NOINC `($_ZN7cutlass13device_kernelIN5flash19enable_sm80_to_sm89INS1_16FlashAttnBwdSm80INS1_25CollectiveMainloopBwdSm80ILi2ELi2EN4cute5tupleIJNS5_1CILi128EEES8_NS7_ILi64EEEEEENS_10bfloat16_tEfNS_4arch4Sm80ELb1ELb0ELb1ELb1ELb1ELb0ELb0ELb0ELi2ELi4ELi4ELi4ELb0EEENS1_21CollectiveEpilogueBwdISA_SB_SD_Li256ELb1ELb0ELi2EEENS1_25SingleTileBwdLPTSchedulerILb1ELi128ELb1EEEEEEEEEvNT_6ParamsE$_ZN4cute3eso3ESOILb1ELb0EJNS_6LayoutINS_5tupleIJNS3_IJNS_1CILi8EEENS4_ILi1EEEEEEEEENS3_IJNS3_IJS6_NS4_ILi0EEEEEEEEEEENS_10ViewEngineINS_8smem_ptrIPN7cutlass10bfloat16_tEEEEEEEC2ERKSC_RKSJ_) ;  /* 0xffff2e0000007944 */ /* 0x022fea0003c3ffff */
        /* <DEDUP_REMOVED lines=121> */
[----:B------:R-:W-:Y:S05]  /*18fa0*/  CALL.REL.NOINC `($_ZN7cutlass13device_kernelIN5flash19enable_sm80_to_sm89INS1_16FlashAttnBwdSm80INS1_25CollectiveMainloopBwdSm80ILi2ELi2EN4cute5tupleIJNS5_1CILi128EEES8_NS7_ILi64EEEEEENS_10bfloat16_tEfNS_4arch4Sm80ELb1ELb0ELb1ELb1ELb1ELb0ELb0ELb0ELi2ELi4ELi4ELi4ELb0EEENS1_21CollectiveEpilogueBwdISA_SB_SD_Li256ELb1ELb0ELi2EEENS1_25SingleTileBwdLPTSchedulerILb1ELi128ELb1EEEEEEEEEvNT_6ParamsE$_ZN4cute3eso3ESOILb1ELb0EJNS_6LayoutINS_5tupleIJNS3_IJNS_1CILi8EEENS4_ILi1EEEEEENS4_ILi4EEEEEENS3_IJNS3_IJS6_NS4_ILi0EEEEEENS4_ILi2048EEEEEEEEiEEC2ERKSE_RKi) ;  /* 0xffff2d0000007944 */ /* 0x000fea0003c3ffff */
[----:B------:R-:W-:Y:S01]  /*18fb0*/  ULDC.64 UR4, c[0x0][0x118] ;  /* 0x0000460000047ab9 */ /* 0x000fe20000000a00 */
[----:B-1----:R-:W2:Y:S04]  /*18fc0*/  LDL R2, [R1+0x758] ;  /* 0x0007580001027983 */ /* 0x002ea80000100800 */
[----:B------:R-:W2:Y:S01]  /*18fd0*/  LD.E.64 R4, [R52.64+0x8] ;  /* 0x0000080434047980 */ /* 0x000ea2000c101b00 */
[----:B------:R-:W-:Y:S02]  /*18fe0*/  MOV R9, R23 ;  /* 0x0000001700097202 */ /* 0x000fe40000000f00 */
[----:B------:R-:W-:Y:S01]  /*18ff0*/  MOV R8, 0x19020 ;  /* 0x0001902000087802 */ /* 0x000fe20000000f00 */
[----:B--2---:R-:W-:-:S04]  /*19000*/  IMAD.WIDE R2, R2, 0x2, R4 ;  /* 0x0000000202027825 */ /* 0x004fc800078e0204 */
[----:B------:R-:W-:Y:S05]  /*19010*/  CALL.REL.NOINC `($_ZN7cutlass13device_kernelIN5flash19enable_sm80_to_sm89INS1_16FlashAttnBwdSm80INS1_25CollectiveMainloopBwdSm80ILi2ELi2EN4cute5tupleIJNS5_1CILi128EEES8_NS7_ILi64EEEEEENS_10bfloat16_tEfNS_4arch4Sm80ELb1ELb0ELb1ELb1ELb1ELb0ELb0ELb0ELi2ELi4ELi4ELi4ELb0EEENS1_21CollectiveEpilogueBwdISA_SB_SD_Li256ELb1ELb0ELi2EEENS1_25SingleTileBwdLPTSchedulerILb1ELi128ELb1EEEEEEEEEvNT_6ParamsE$_ZN4cute8smem_ptrIPN7cutlass10bfloat16_tEECI1NS_12iter_adaptorIS3_S4_EEES3_) ;  /* 0xffff39e000007944 */ /* 0x000fea0003c3ffff */
[----:B-1----:R1:W5:Y:S01]  /*19020*/  LDL.64 R2, [R1+0x758] ;  /* 0x0007580001027983 */ /* 0x0023620000100a00 */
[----:B------:R-:W-:-:S03]  /*19030*/  MOV R6, 0x19050 ;  /* 0x0001905000067802 */ /* 0x000fc60000000f00 */
[----:B-1---5:R-:W-:Y:S05]  /*19040*/  CALL.REL.NOINC `($_ZN7cutlass13device_kernelIN5flash19enable_sm80_to_sm89INS1_16FlashAttnBwdSm80INS1_25CollectiveMainloopBwdSm80ILi2ELi2EN4cute5tupleIJNS5_1CILi128EEES8_NS7_ILi64EEEEEENS_10bfloat16_tEfNS_4arch4Sm80ELb1ELb0ELb1ELb1ELb1ELb0ELb0ELb0ELi2ELi4ELi4ELi4ELb0EEENS1_21CollectiveEpilogueBwdISA_SB_SD_Li256ELb1ELb0ELi2EEENS1_25SingleTileBwdLPTSchedulerILb1ELi128ELb1EEEEEEEEEvNT_6ParamsE$_ZN4cute3eso3ESOILb1ELb0EJNS_6LayoutINS_5tupleIJNS3_IJNS_1CILi8EEENS4_ILi1EEEEEENS4_ILi4EEEEEENS3_IJNS3_IJS6_NS4_ILi0EEEEEENS4_ILi2048EEEEEEEENS_10ViewEngineINS_8smem_ptrIPN7cutlass10bfloat16_tEEEEEEEC2ERKSE_RKSL_) ;  /* 0xffff2c2000007944 */ /* 0x022fea0003c3ffff */
[----:B-1----:R1:W5:Y:S01]  /*19050*/  LDL.64 R4, [R1+0x758] ;  /* 0x0007580001047983 */ /* 0x0023620000100a00 */
[----:B------:R-:W-:Y:S01]  /*19060*/  IMAD.MOV.U32 R81, RZ, RZ, R23 ;  /* 0x000000ffff517224 */ /* 0x000fe200078e0017 */
[----:B------:R-:W-:-:S02]  /*19070*/  MOV R3, 0x1 ;  /* 0x0000000100037802 */ /* 0x000fc40000000f00 */
[----:B------:R-:W-:Y:S02]  /*19080*/  MOV R8, 0x190a0 ;  /* 0x000190a000087802 */ /* 0x000fe40000000f00 */
[----:B-1---5:R-:W-:Y:S05]  /*19090*/  CALL.REL.NOINC `($_ZN7cutlass13device_kernelIN5flash19enable_sm80_to_sm89INS1_16FlashAttnBwdSm80INS1_25CollectiveMainloopBwdSm80ILi2ELi2EN4cute5tupleIJNS5_1CILi128EEES8_NS7_ILi64EEEEEENS_10bfloat16_tEfNS_4arch4Sm80ELb1ELb0ELb1ELb1ELb1ELb0ELb0ELb0ELi2ELi4ELi4ELi4ELb0EEENS1_21CollectiveEpilogueBwdISA_SB_SD_Li256ELb1ELb0ELi2EEENS1_25SingleTileBwdLPTSchedulerILb1ELi128ELb1EEEEEEEEEvNT_6ParamsE$_ZN4cute3eso3ESOILb1ELb0EJNS_10UnderscoreES2_iEEC2ERKS2_S5_RKi) ;  /* 0xfffefd6000007944 */ /* 0x022fea0003c3ffff */
[----:B-1----:R-:W2:Y:S01]  /*190a0*/  LDL R3, [R1+0x758] ;  /* 0x0007580001037983 */ /* 0x002ea20000100800 */
[----:B------:R-:W-:Y:S02]  /*190b0*/  MOV R6, 0x190e0 ;  /* 0x000190e000067802 */ /* 0x000fe40000000f00 */
[----:B--2---:R-:W-:Y:S02]  /*190c0*/  SHF.L.U32 R3, R3, 0x5, RZ ;  /* 0x0000000503037819 */ /* 0x004fe400000006ff */
[----:B------:R-:W-:Y:S05]  /*190d0*/  CALL.REL.NOINC `($_ZN7cutlass13device_kernelIN5flash19enable_sm80_to_sm89INS1_16FlashAttnBwdSm80INS1_25CollectiveMainloopBwdSm80ILi2ELi2EN4cute5tupleIJNS5_1CILi128EEES8_NS7_ILi64EEEEEENS_10bfloat16_tEfNS_4arch4Sm80ELb1ELb0ELb1ELb1ELb1ELb0ELb0ELb0ELi2ELi4ELi4ELi4ELb0EEENS1_21CollectiveEpilogueBwdISA_SB_SD_Li256ELb1ELb0ELi2EEENS1_25SingleTileBwdLPTSchedulerILb1ELi128ELb1EEEEEEEEEvNT_6ParamsE$_ZN4cute3eso3ESOILb1ELb0EJNS_6LayoutINS_5tupleIJNS3_IJNS_1CILi8EEENS4_ILi1EEEEEENS4_ILi4EEEEEENS3_IJNS3_IJS6_NS4_ILi0EEEEEES5_EEEEEiEEC2ERKSD_RKi) ;  /* 0xffff2c7000007944 */ /* 0x000fea0003c3ffff */
[----:B-1----:R-:W2:Y:S01]  /*190e0*/  LDL R3, [R1+0x758] ;  /* 0x0007580001037983 */ /* 0x002ea20000100800 */
[----:B------:R-:W-:Y:S01]  /*190f0*/  MOV R8, 0x19130 ;  /* 0x0001913000087802 */ /* 0x000fe20000000f00 */
[----:B--2---:R-:W-:-:S05]  /*19100*/  IMAD.WIDE R6, R3, 0x2, R48 ;  /* 0x0000000203067825 */ /* 0x004fca00078e0230 */
[----:B------:R-:W-:Y:S02]  /*19110*/  MOV R9, R7 ;  /* 0x0000000700097202 */ /* 0x000fe40000000f00 */
[----:B------:R-:W-:Y:S05]  /*19120*/  CALL.REL.NOINC `($_ZN7cutlass13device_kernelIN5flash19enable_sm80_to_sm89INS1_16FlashAttnBwdSm80INS1_25CollectiveMainloopBwdSm80ILi2ELi2EN4cute5tupleIJNS5_1CILi128EEES8_NS7_ILi64EEEEEENS_10bfloat16_tEfNS_4arch4Sm80ELb1ELb0ELb1ELb1ELb1ELb0ELb0ELb0ELi2ELi4ELi4ELi4ELb0EEENS1_21CollectiveEpilogueBwdISA_SB_SD_Li256ELb1ELb0ELi2EEENS1_25SingleTileBwdLPTSchedulerILb1ELi128ELb1EEEEEEEEEvNT_6ParamsE$_ZN4cute3eso3ESOILb1ELb0EJNS_6LayoutINS_5tupleIJNS3_IJNS_1CILi8EEENS4_ILi1EEEEEENS4_ILi4EEEEEENS3_IJNS3_IJS6_NS4_ILi0EEEEEES5_EEEEENS_10ViewEngineIPN7cutlass10bfloat16_tEEEEEC2ERKSD_RKSI_) ;  /* 0xffff2bc000007944 */ /* 0x000fea0003c3ffff */
[----:B------:R2:W5:Y:S01]  /*19130*/  LDL.64 R2, [R1+0x758] ;  /* 0x0007580001027983 */ /* 0x0005620000100a00 */
[----:B-1----:R-:W-:Y:S02]  /*19140*/  MOV R7, R5 ;  /* 0x0000000500077202 */ /* 0x002fe40000000f00 */
[----:B------:R-:W-:Y:S02]  /*19150*/  MOV R6, 0x19170 ;  /* 0x0001917000067802 */ /* 0x000fe40000000f00 */
[----:B--2--5:R-:W-:Y:S05]  /*19160*/  CALL.REL.NOINC `($_ZN7cutlass13device_kernelIN5flash19enable_sm80_to_sm89INS1_16FlashAttnBwdSm80INS1_25CollectiveMainloopBwdSm80ILi2ELi2EN4cute5tupleIJNS5_1CILi128EEES8_NS7_ILi64EEEEEENS_10bfloat16_tEfNS_4arch4Sm80ELb1ELb0ELb1ELb1ELb1ELb0ELb0ELb0ELi2ELi4ELi4ELi4ELb0EEENS1_21CollectiveEpilogueBwdISA_SB_SD_Li256ELb1ELb0ELi2EEENS1_25SingleTileBwdLPTSchedulerILb1ELi128ELb1EEEEEEEEEvNT_6ParamsE$_ZN4cute3eso3ESOILb1ELb0EJNS_6LayoutINS_5tupleIJNS3_IJNS_1CILi8EEENS4_ILi1EEEEEENS3_IJNS4_ILi4EEEEEEEEENS3_IJNS3_IJS6_NS4_ILi0EEEEEENS3_IJNS4_ILi2048EEEEEEEEEEENS_10ViewEngineINS_8smem_ptrIPN7cutlass10bfloat16_tEEEEEEEC2ERKSG_RKSN_) ;  /* 0xffff273000007944 */ /* 0x024fea0003c3ffff */
[----:B------:R2:W5:Y:S01]  /*19170*/  LDL.64 R6, [R1+0x758] ;  /* 0x0007580001067983 */ /* 0x0005620000100a00 */
[----:B-1----:R-:W-:Y:S02]  /*19180*/  MOV R5, R3 ;  /* 0x0000000300057202 */ /* 0x002fe40000000f00 */
[----:B------:R-:W-:Y:S02]  /*19190*/  MOV R4, 0x191b0 ;  /* 0x000191b000047802 */ /* 0x000fe40000000f00 */
        /* <DEDUP_REMOVED lines=271> */
[----:B-1----:R-:W-:Y:S05]  /*1a290*/  CALL.REL.NOINC `($_ZN7cutlass13device_kernelIN5flash19enable_sm80_to_sm89INS1_16FlashAttnBwdSm80INS1_25CollectiveMainloopBwdSm80ILi2ELi2EN4cute5tupleIJNS5_1CILi128EEES8_NS7_ILi64EEEEEENS_10bfloat16_tEfNS_4arch4Sm80ELb1ELb0ELb1ELb1ELb1ELb0ELb0ELb0ELi2ELi4ELi4ELi4ELb0EEENS1_21CollectiveEpilogueBwdISA_SB_SD_Li256ELb1ELb0ELi2EEENS1_25SingleTileBwdLPTSchedulerILb1ELi128ELb1EEEEEEEEEvNT_6ParamsE$_ZN4cute3eso3ESOILb1ELb0EJNS_10UnderscoreES2_iEEC2ERKS2_S5_RKi) ;  /* 0xfffeeb6000007944 */ /* 0x002fea0003c3ffff */
        /* <DEDUP_REMOVED lines=9> */
[----:B------:R-:W-:Y:S05]  /*1a330*/  CALL.REL.NOINC `($_ZN7cutlass13device_kernelIN5flash19enable_sm80_to_sm89INS1_16FlashAttnBwdSm80INS1_25CollectiveMainloopBwdSm80ILi2ELi2EN4cute5tupleIJNS5_1CILi128EEES8_NS7_ILi64EEEEEENS_10bfloat16_tEfNS_4arch4Sm80ELb1ELb0ELb1ELb1ELb1ELb0ELb0ELb0ELi2ELi4ELi4ELi4ELb0EEENS1_21CollectiveEpilogueBwdISA_SB_SD_Li256ELb1ELb0ELi2EEENS1_25SingleTileBwdLPTSchedulerILb1ELi128ELb1EEEEEEEEEvNT_6ParamsE$_ZN4cute3eso3ESOILb1ELb0EJNS_6LayoutINS_5tupleIJNS3_IJNS_1CILi2EEES5_S5_EEES5_EEENS3_IJNS3_IJNS4_ILi1EEES5_NS4_ILi4EEEEEENS4_ILi8EEEEEEEEiEEC2ERKSD_RKi) ;  /* 0xffff10d000007944 */ /* 0x000fea0003c3ffff */
[----:B-1----:R-:W2:Y:S01]  /*1a340*/  LDL R3, [R1+0x758] ;  /* 0x0007580001037983 */ /* 0x002ea20000100800 */
[----:B------:R-:W-:Y:S02]  /*1a350*/  MOV R67, R23 ;  /* 0x0000001700437202 */ /* 0x000fe40000000f00 */
[----:B------:R-:W-:Y:S01]  /*1a360*/  MOV R4, 0x1a3a0 ;  /* 0x0001a3a000047802 */ /* 0x000fe20000000f00 */
[----:B--2---:R-:W-:-:S05]  /*1a370*/  IMAD.WIDE R2, R3, 0x2, R16 ;  /* 0x0000000203027825 */ /* 0x004fca00078e0210 */
[----:B------:R-:W-:Y:S02]  /*1a380*/  MOV R6, R2 ;  /* 0x0000000200067202 */ /* 0x000fe40000000f00 */
[----:B------:R-:W-:Y:S05]  /*1a390*/  CALL.REL.NOINC `($_ZN7cutlass13device_kernelIN5flash19enable_sm80_to_sm89INS1_16FlashAttnBwdSm80INS1_25CollectiveMainloopBwdSm80ILi2ELi2EN4cute5tupleIJNS5_1CILi128EEES8_NS7_ILi64EEEEEENS_10bfloat16_tEfNS_4arch4Sm80ELb1ELb0ELb1ELb1ELb1ELb0ELb0ELb0ELi2ELi4ELi4ELi4ELb0EEENS1_21CollectiveEpilogueBwdISA_SB_SD_Li256ELb1ELb0ELi2EEENS1_25SingleTileBwdLPTSchedulerILb1ELi128ELb1EEEEEEEEEvNT_6ParamsE$_ZN4cute3eso3ESOILb1ELb0EJNS_6LayoutINS_5tupleIJNS3_IJNS_1CILi2EEES5_S5_EEES5_EEENS3_IJNS3_IJNS4_ILi1EEES5_NS4_ILi4EEEEEENS4_ILi8EEEEEEEENS_10ViewEngineIPN7cutlass10bfloat16_tEEEEEC2ERKSD_RKSI_) ;  /* 0xffff102000007944 */ /* 0x000fea0003c3ffff */
[----:B------:R2:W5:Y:S01]  /*1a3a0*/  LDL.64 R58, [R1+0x758] ;  /* 0x00075800013a7983 */ /* 0x0005620000100a00 */
[----:B------:R-:W-:Y:S01]  /*1a3b0*/  IMAD.MOV.U32 R81, RZ, RZ, R23 ;  /* 0x000000ffff517224 */ /* 0x000fe200078e0017 */
[----:B------:R-:W-:Y:S02]  /*1a3c0*/  MOV R3, RZ ;  /* 0x000000ff00037202 */ /* 0x000fe40000000f00 */
[----:B------:R-:W-:Y:S02]  /*1a3d0*/  MOV R8, 0x1a3f0 ;  /* 0x0001a3f000087802 */ /* 0x000fe40000000f00 */
[----:B-12--5:R-:W-:Y:S05]  /*1a3e0*/  CALL.REL.NOINC `($_ZN7cutlass13device_kernelIN5flash19enable_sm80_to_sm89INS1_16FlashAttnBwdSm80INS1_25CollectiveMainloopBwdSm80ILi2ELi2EN4cute5tupleIJNS5_1CILi128EEES8_NS7_ILi64EEEEEENS_10bfloat16_tEfNS_4arch4Sm80ELb1ELb0ELb1ELb1ELb1ELb0ELb0ELb0ELi2ELi4ELi4ELi4ELb0EEENS1_21CollectiveEpilogueBwdISA_SB_SD_Li256ELb1ELb0ELi2EEENS1_25SingleTileBwdLPTSchedulerILb1ELi128ELb1EEEEEEEEEvNT_6ParamsE$_ZN4cute3eso3ESOILb1ELb0EJNS_10UnderscoreES2_iEEC2ERKS2_S5_RKi) ;  /* 0xfffeea1000007944 */ /* 0x026fea0003c3ffff */
        /* <DEDUP_REMOVED lines=8> */
[----:B------:R-:W-:Y:S05]  /*1a470*/  CALL.REL.NOINC `($_ZN7cutlass13device_kernelIN5flash19enable_sm80_to_sm89INS1_16FlashAttnBwdSm80INS1_25CollectiveMainloopBwdSm80ILi2ELi2EN4cute5tupleIJNS5_1CILi128EEES8_NS7_ILi64EEEEEENS_10bfloat16_tEfNS_4arch4Sm80ELb1ELb0ELb1ELb1ELb1ELb0ELb0ELb0ELi2ELi4ELi4ELi4ELb0EEENS1_21CollectiveEpilogueBwdISA_SB_SD_Li256ELb1ELb0ELi2EEENS1_25SingleTileBwdLPTSchedulerILb1ELi128ELb1EEEEEEEEEvNT_6ParamsE$_ZN4cute3eso3ESOILb1ELb0EJNS_6LayoutINS_5tupleIJNS3_IJNS_1CILi2EEES5_EEENS4_ILi8EEEEEENS3_IJNS3_IJNS4_ILi1EEES5_EEENS4_ILi4EEEEEEEEiEEC2ERKSD_RKi) ;  /* 0xffff0c9000007944 */ /* 0x000fea0003c3ffff */
[----:B-1----:R-:W2:Y:S01]  /*1a480*/  LDL R3, [R1+0x758] ;  /* 0x0007580001037983 */ /* 0x002ea20000100800 */
[----:B------:R-:W-:Y:S01]  /*1a490*/  MOV R4, 0x1a4d0 ;  /* 0x0001a4d000047802 */ /* 0x000fe20000000f00 */
[----:B--2---:R-:W-:-:S05]  /*1a4a0*/  IMAD.WIDE R2, R3, 0x2, R14 ;  /* 0x0000000203027825 */ /* 0x004fca00078e020e */
[----:B------:R-:W-:Y:S02]  /*1a4b0*/  MOV R6, R2 ;  /* 0x0000000200067202 */ /* 0x000fe40000000f00 */
[----:B------:R-:W-:Y:S05]  /*1a4c0*/  CALL.REL.NOINC `($_ZN7cutlass13device_kernelIN5flash19enable_sm80_to_sm89INS1_16FlashAttnBwdSm80INS1_25CollectiveMainloopBwdSm80ILi2ELi2EN4cute5tupleIJNS5_1CILi128EEES8_NS7_ILi64EEEEEENS_10bfloat16_tEfNS_4arch4Sm80ELb1ELb0ELb1ELb1ELb1ELb0ELb0ELb0ELi2ELi4ELi4ELi4ELb0EEENS1_21CollectiveEpilogueBwdISA_SB_SD_Li256ELb1ELb0ELi2EEENS1_25SingleTileBwdLPTSchedulerILb1ELi128ELb1EEEEEEEEEvNT_6ParamsE$_ZN4cute3eso3ESOILb1ELb0EJNS_6LayoutINS_5tupleIJNS3_IJNS_1CILi2EEES5_EEENS4_ILi8EEEEEENS3_IJNS3_IJNS4_ILi1EEES5_EEENS4_ILi4EEEEEEEENS_10ViewEngineIPN7cutlass10bfloat16_tEEEEEC2ERKSD_RKSI_) ;  /* 0xffff0bf000007944 */ /* 0x000fea0003c3ffff */
[----:B------:R2:W5:Y:S04]  /*1a4d0*/  LDL.64 R60, [R1+0x758] ;  /* 0x00075800013c7983 */ /* 0x0005680000100a00 */
[----:B------:R2:W-:Y:S02]  /*1a4e0*/  STL [R1+0x770], RZ ;  /* 0x000770ff01007387 */ /* 0x0005e40000100800 */
.L_x_2877:
[----:B------:R-:W-:Y:S01]  /*1a4f0*/  IMAD.MOV.U32 R81, RZ, RZ, R23 ;  /* 0x000000ffff517224 */ /* 0x000fe200078e0017 */
[----:B------:R-:W-:Y:S01]  /*1a500*/  LOP3.LUT R80, R56, 0x1, RZ, 0xc0, !PT ;  /* 0x0000000138507812 */ /* 0x000fe200078ec0ff */
[----:B------:R-:W-:Y:S01]  /*1a510*/  IMAD.MOV.U32 R79, RZ, RZ, R22 ;  /* 0x000000ffff4f7224 */ /* 0x000fe200078e0016 */
[----:B-1----:R-:W-:Y:S02]  /*1a520*/  MOV R78, 0x1a540 ;  /* 0x0001a540004e7802 */ /* 0x002fe40000000f00 */
[----:B-12--5:R-:W-:Y:S05]  /*1a530*/  CALL.REL.NOINC `($_ZN7cutlass13device_kernelIN5flash19enable_sm80_to_sm89INS1_16FlashAttnBwdSm80INS1_25CollectiveMainloopBwdSm80ILi2ELi2EN4cute5tupleIJNS5_1CILi128EEES8_NS7_ILi64EEEEEENS_10bfloat16_tEfNS_4arch4Sm80ELb1ELb0ELb1ELb1ELb1ELb0ELb0ELb0ELi2ELi4ELi4ELi4ELb0EEENS1_21CollectiveEpilogueBwdISA_SB_SD_Li256ELb1ELb0ELi2EEENS1_25SingleTileBwdLPTSchedulerILb1ELi128ELb1EEEEEEEEEvNT_6ParamsE$_ZN4cute3eso3ESOILb1ELb0EJNS_10UnderscoreEiiEEC2ERKS2_RKiS7_) ;  /* 0xfffee94000007944 */ /* 0x026fea0003c3ffff */
[----:B------:R-:W-:Y:S01]  /*1a540*/  MOV R67, R23 ;  /* 0x0000001700437202 */ /* 0x000fe20000000f00 */
[----:B-1----:R-:W2:Y:S01]  /*1a550*/  LDL.64 R2, [R1+0x758] ;  /* 0x0007580001027983 */ /* 0x002ea20000100a00 */
[----:B------:R-:W-:Y:S01]  /*1a560*/  MOV R4, 0x1a5a0 ;  /* 0x0001a5a000047802 */ /* 0x000fe20000000f00 */
[----:B--2---:R-:W-:Y:S04]  /*1a570*/  IMAD R3, R3, 0x2, R2 ;  /* 0x0000000203037824 */ /* 0x004fe800078e0202 */
[----:B------:R-:W-:Y:S02]  /*1a580*/  IMAD.SHL.U32 R3, R3, 0x4, RZ ;  /* 0x0000000403037824 */ /* 0x000fe400078e00ff */
[----:B------:R-:W-:Y:S05]  /*1a590*/  CALL.REL.NOINC `($_ZN7cutlass13device_kernelIN5flash19enable_sm80_to_sm89INS1_16FlashAttnBwdSm80INS1_25CollectiveMainloopBwdSm80ILi2ELi2EN4cute5tupleIJNS5_1CILi128EEES8_NS7_ILi64EEEEEENS_10bfloat16_tEfNS_4arch4Sm80ELb1ELb0ELb1ELb1ELb1ELb0ELb0ELb0ELi2ELi4ELi4ELi4ELb0EEENS1_21CollectiveEpilogueBwdISA_SB_SD_Li256ELb1ELb0ELi2EEENS1_25SingleTileBwdLPTSchedulerILb1ELi128ELb1EEEEEEEEEvNT_6ParamsE$_ZN4cute3eso3ESOILb1ELb0EJNS_6LayoutINS_5tupleIJNS3_IJNS_1CILi2EEES5_EEEEEENS3_IJNS3_IJNS4_ILi1EEES5_EEEEEEEEiEEC2ERKSB_RKi) ;  /* 0xffff094000007944 */ /* 0x000fea0003c3ffff */
[----:B------:R-:W-:Y:S01]  /*1a5a0*/  MOV R4, 0x1a600 ;  /* 0x0001a60000047802 */ /* 0x000fe20000000f00 */
[----:B-1----:R-:W2:Y:S01]  /*1a5b0*/  LDL R3, [R1+0x758] ;  /* 0x0007580001037983 */ /* 0x002ea20000100800 */
[----:B------:R-:W-:Y:S01]  /*1a5c0*/  IMAD.MOV.U32 R2, RZ, RZ, R23 ;  /* 0x000000ffff027224 */ /* 0x000fe200078e0017 */
[C---:B--2---:R-:W-:Y:S04]  /*1a5d0*/  LEA R8, P0, R3.reuse, R46, 0x2 ;  /* 0x0000002e03087211 */ /* 0x044fe800078010ff */
[----:B------:R-:W-:Y:S04]  /*1a5e0*/  LEA.HI.X.SX32 R3, R3, R47, 0x2, P0 ;  /* 0x0000002f03037211 */ /* 0x000fe800000f16ff */
[----:B------:R-:W-:Y:S05]  /*1a5f0*/  CALL.REL.NOINC `($_ZN7cutlass13device_kernelIN5flash19enable_sm80_to_sm89INS1_16FlashAttnBwdSm80INS1_25CollectiveMainloopBwdSm80ILi2ELi2EN4cute5tupleIJNS5_1CILi128EEES8_NS7_ILi64EEEEEENS_10bfloat16_tEfNS_4arch4Sm80ELb1ELb0ELb1ELb1ELb1ELb0ELb0ELb0ELi2ELi4ELi4ELi4ELb0EEENS1_21CollectiveEpilogueBwdISA_SB_SD_Li256ELb1ELb0ELi2EEENS1_25SingleTileBwdLPTSchedulerILb1ELi128ELb1EEEEEEEEEvNT_6ParamsE$_ZN4cute3eso3ESOILb1ELb0EJNS_6LayoutINS_5tupleIJNS3_IJNS_1CILi2EEES5_EEEEEENS3_IJNS3_IJNS4_ILi1EEES5_EEEEEEEENS_10ViewEngineIPfEEEEC2ERKSB_RKSE_) ;  /* 0xffff089000007944 */ /* 0x000fea0003c3ffff */
[----:B------:R-:W-:Y:S01]  /*1a600*/  MOV R3, R80 ;  /* 0x0000005000037202 */ /* 0x000fe20000000f00 */
[----:B-1----:R1:W5:Y:S01]  /*1a610*/  LDL.64 R8, [R1+0x758] ;  /* 0x0007580001087983 */ /* 0x0023620000100a00 */
[----:B------:R-:W-:Y:S01]  /*1a620*/  MOV R10, 0x1a650 ;  /* 0x0001a650000a7802 */ /* 0x000fe20000000f00 */
[----:B------:R-:W-:Y:S02]  /*1a630*/  IMAD.MOV.U32 R2, RZ, RZ, R23 ;  /* 0x000000ffff027224 */ /* 0x000fe400078e0017 */
[----:B-1---5:R-:W-:Y:S05]  /*1a640*/  CALL.REL.NOINC `($_ZN7cutlass13device_kernelIN5flash19enable_sm80_to_sm89INS1_16FlashAttnBwdSm80INS1_25CollectiveMainloopBwdSm80ILi2ELi2EN4cute5tupleIJNS5_1CILi128EEES8_NS7_ILi64EEEEEENS_10bfloat16_tEfNS_4arch4Sm80ELb1ELb0ELb1ELb1ELb1ELb0ELb0ELb0ELi2ELi4ELi4ELi4ELb0EEENS1_21CollectiveEpilogueBwdISA_SB_SD_Li256ELb1ELb0ELi2EEENS1_25SingleTileBwdLPTSchedulerILb1ELi128ELb1EEEEEEEEEvNT_6ParamsE$_ZN4cute3eso3ESOILb1ELb0EJNS_10UnderscoreEiEEC2ERKS2_RKi) ;  /* 0xfffee7f000007944 */ /* 0x022fea0003c3ffff */
[----:B------:R-:W-:Y:S01]  /*1a650*/  MOV R4, 0x1a6a0 ;  /* 0x0001a6a000047802 */ /* 0x000fe20000000f00 */
[----:B-1----:R-:W2:Y:S01]  /*1a660*/  LDL R3, [R1+0x758] ;  /* 0x0007580001037983 */ /* 0x002ea20000100800 */
[----:B------:R-:W-:Y:S01]  /*1a670*/  IMAD.MOV.U32 R67, RZ, RZ, R23 ;  /* 0x000000ffff437224 */ /* 0x000fe200078e0017 */
[----:B--2---:R-:W-:Y:S02]  /*1a680*/  SHF.L.U32 R3, R3, 0x3, RZ ;  /* 0x0000000303037819 */ /* 0x004fe400000006ff */
[----:B------:R-:W-:Y:S05]  /*1a690*/  CALL.REL.NOINC `($_ZN7cutlass13device_kernelIN5flash19enable_sm80_to_sm89INS1_16FlashAttnBwdSm80INS1_25CollectiveMainloopBwdSm80ILi2ELi2EN4cute5tupleIJNS5_1CILi128EEES8_NS7_ILi64EEEEEENS_10bfloat16_tEfNS_4arch4Sm80ELb1ELb0ELb1ELb1ELb1ELb0ELb0ELb0ELi2ELi4ELi4ELi4ELb0EEENS1_21CollectiveEpilogueBwdISA_SB_SD_Li256ELb1ELb0ELi2EEENS1_25SingleTileBwdLPTSchedulerILb1ELi128ELb1EEEEEEEEEvNT_6ParamsE$_ZN4cute3eso3ESOILb1ELb0EJNS_6LayoutINS_5tupleIJNS3_IJNS_1CILi2EEES5_S5_EEEEEENS3_IJNS3_IJNS4_ILi1EEES5_NS4_ILi4EEEEEEEEEEEiEEC2ERKSC_RKi) ;  /* 0xffff0c5000007944 */ /* 0x000fea0003c3ffff */
[----:B------:R-:W-:Y:S01]  /*1a6a0*/  MOV R4, 0x1a700 ;  /* 0x0001a70000047802 */ /* 0x000fe20000000f00 */
[----:B-1----:R-:W2:Y:S01]  /*1a6b0*/  LDL R3, [R1+0x758] ;  /* 0x0007580001037983 */ /* 0x002ea20000100800 */
[----:B------:R-:W-:Y:S01]  /*1a6c0*/  IMAD.MOV.U32 R67, RZ, RZ, R23 ;  /* 0x000000ffff437224 */ /* 0x000fe200078e0017 */
[C---:B--2---:R-:W-:Y:S04]  /*1a6d0*/  LEA R6, P0, R3.reuse, R58, 0x1 ;  /* 0x0000003a03067211 */ /* 0x044fe800078008ff */
[----:B------:R-:W-:Y:S04]  /*1a6e0*/  LEA.HI.X.SX32 R3, R3, R59, 0x1, P0 ;  /* 0x0000003b03037211 */ /* 0x000fe800000f0eff */
[----:B------:R-:W-:Y:S05]  /*1a6f0*/  CALL.REL.NOINC `($_ZN7cutlass13device_kernelIN5flash19enable_sm80_to_sm89INS1_16FlashAttnBwdSm80INS1_25CollectiveMainloopBwdSm80ILi2ELi2EN4cute5tupleIJNS5_1CILi128EEES8_NS7_ILi64EEEEEENS_10bfloat16_tEfNS_4arch4Sm80ELb1ELb0ELb1ELb1ELb1ELb0ELb0ELb0ELi2ELi4ELi4ELi4ELb0EEENS1_21CollectiveEpilogueBwdISA_SB_SD_Li256ELb1ELb0ELi2EEENS1_25SingleTileBwdLPTSchedulerILb1ELi128ELb1EEEEEEEEEvNT_6ParamsE$_ZN4cute3eso3ESOILb1ELb0EJNS_6LayoutINS_5tupleIJNS3_IJNS_1CILi2EEES5_S5_EEEEEENS3_IJNS3_IJNS4_ILi1EEES5_NS4_ILi4EEEEEEEEEEENS_10ViewEngineIPN7cutlass10bfloat16_tEEEEEC2ERKSC_RKSH_) ;  /* 0xffff0ba000007944 */ /* 0x000fea0003c3ffff */
[----:B------:R-:W-:Y:S01]  /*1a700*/  MOV R3, R56 ;  /* 0x0000003800037202 */ /* 0x000fe20000000f00 */
[----:B------:R2:W5:Y:S01]  /*1a710*/  LDL.64 R12, [R1+0x758] ;  /* 0x00075800010c7983 */ /* 0x0005620000100a00 */
[----:B------:R-:W-:Y:S01]  /*1a720*/  MOV R10, 0x1a750 ;  /* 0x0001a750000a7802 */ /* 0x000fe20000000f00 */
[----:B-1----:R-:W-:Y:S02]  /*1a730*/  IMAD.MOV.U32 R2, RZ, RZ, R23 ;  /* 0x000000ffff027224 */ /* 0x002fe400078e0017 */
[----:B--2--5:R-:W-:Y:S05]  /*1a740*/  CALL.REL.NOINC `($_ZN7cutlass13device_kernelIN5flash19enable_sm80_to_sm89INS1_16FlashAttnBwdSm80INS1_25CollectiveMainloopBwdSm80ILi2ELi2EN4cute5tupleIJNS5_1CILi128EEES8_NS7_ILi64EEEEEENS_10bfloat16_tEfNS_4arch4Sm80ELb1ELb0ELb1ELb1ELb1ELb0ELb0ELb0ELi2ELi4ELi4ELi4ELb0EEENS1_21CollectiveEpilogueBwdISA_SB_SD_Li256ELb1ELb0ELi2EEENS1_25SingleTileBwdLPTSchedulerILb1ELi128ELb1EEEEEEEEEvNT_6ParamsE$_ZN4cute3eso3ESOILb1ELb0EJNS_10UnderscoreEiEEC2ERKS2_RKi) ;  /* 0xfffee6f000007944 */ /* 0x024fea0003c3ffff */
[----:B------:R-:W-:Y:S01]  /*1a750*/  MOV R4, 0x1a7a0 ;  /* 0x0001a7a000047802 */ /* 0x000fe20000000f00 */
[----:B-1----:R-:W2:Y:S01]  /*1a760*/  LDL R3, [R1+0x758] ;  /* 0x0007580001037983 */ /* 0x002ea20000100800 */
[----:B------:R-:W-:Y:S01]  /*1a770*/  IMAD.MOV.U32 R67, RZ, RZ, R23 ;  /* 0x000000ffff437224 */ /* 0x000fe200078e0017 */
[----:B--2---:R-:W-:Y:S02]  /*1a780*/  SHF.L.U32 R3, R3, 0x2, RZ ;  /* 0x0000000203037819 */ /* 0x004fe400000006ff */
[----:B------:R-:W-:Y:S05]  /*1a790*/  CALL.REL.NOINC `($_ZN7cutlass13device_kernelIN5flash19enable_sm80_to_sm89INS1_16FlashAttnBwdSm80INS1_25CollectiveMainloopBwdSm80ILi2ELi2EN4cute5tupleIJNS5_1CILi128EEES8_NS7_ILi64EEEEEENS_10bfloat16_tEfNS_4arch4Sm80ELb1ELb0ELb1ELb1ELb1ELb0ELb0ELb0ELi2ELi4ELi4ELi4ELb0EEENS1_21CollectiveEpilogueBwdISA_SB_SD_Li256ELb1ELb0ELi2EEENS1_25SingleTileBwdLPTSchedulerILb1ELi128ELb1EEEEEEEEEvNT_6ParamsE$_ZN4cute3eso3ESOILb1ELb0EJNS_6LayoutINS_5tupleIJNS3_IJNS_1CILi2EEES5_EEEEEENS3_IJNS3_IJNS4_ILi1EEES5_EEEEEEEEiEEC2ERKSB_RKi) ;  /* 0xffff074000007944 */ /* 0x000fea0003c3ffff */
[----:B------:R-:W-:Y:S01]  /*1a7a0*/  MOV R4, 0x1a800 ;  /* 0x0001a80000047802 */ /* 0x000fe20000000f00 */
[----:B-1----:R-:W2:Y:S01]  /*1a7b0*/  LDL R3, [R1+0x758] ;  /* 0x0007580001037983 */ /* 0x002ea20000100800 */
[----:B------:R-:W-:Y:S01]  /*1a7c0*/  IMAD.MOV.U32 R67, RZ, RZ, R23 ;  /* 0x000000ffff437224 */ /* 0x000fe200078e0017 */
[C---:B--2---:R-:W-:Y:S04]  /*1a7d0*/  LEA R6, P0, R3.reuse, R60, 0x1 ;  /* 0x0000003c03067211 */ /* 0x044fe800078008ff */
[----:B------:R-:W-:Y:S04]  /*1a7e0*/  LEA.HI.X.SX32 R3, R3, R61, 0x1, P0 ;  /* 0x0000003d03037211 */ /* 0x000fe800000f0eff */
[----:B------:R-:W-:Y:S05]  /*1a7f0*/  CALL.REL.NOINC `($_ZN7cutlass13device_kernelIN5flash19enable_sm80_to_sm89INS1_16FlashAttnBwdSm80INS1_25CollectiveMainloopBwdSm80ILi2ELi2EN4cute5tupleIJNS5_1CILi128EEES8_NS7_ILi64EEEEEENS_10bfloat16_tEfNS_4arch4Sm80ELb1ELb0ELb1ELb1ELb1ELb0ELb0ELb0ELi2ELi4ELi4ELi4ELb0EEENS1_21CollectiveEpilogueBwdISA_SB_SD_Li256ELb1ELb0ELi2EEENS1_25SingleTileBwdLPTSchedulerILb1ELi128ELb1EEEEEEEEEvNT_6ParamsE$_ZN4cute3eso3ESOILb1ELb0EJNS_6LayoutINS_5tupleIJNS3_IJNS_1CILi2EEES5_EEEEEENS3_IJNS3_IJNS4_ILi1EEES5_EEEEEEEENS_10ViewEngineIPN7cutlass10bfloat16_tEEEEEC2ERKSB_RKSG_) ;  /* 0xffff064000007944 */ /* 0x000fea0003c3ffff */
[----:B------:R-:W-:Y:S01]  /*1a800*/  MOV R79, R22 ;  /* 0x00000016004f7202 */ /* 0x000fe20000000f00 */
[----:B------:R2:W5:Y:S01]  /*1a810*/  LDL.64 R10, [R1+0x758] ;  /* 0x00075800010a7983 */ /* 0x0005620000100a00 */
[----:B------:R-:W-:Y:S01]  /*1a820*/  MOV R78, 0x1a850 ;  /* 0x0001a850004e7802 */ /* 0x000fe20000000f00 */
[----:B------:R-:W-:Y:S02]  /*1a830*/  IMAD.MOV.U32 R81, RZ, RZ, R23 ;  /* 0x000000ffff517224 */ /* 0x000fe400078e0017 */
        /* <DEDUP_REMOVED lines=12> */
[----:B------:R-:W-:Y:S05]  /*1a900*/  CALL.REL.NOINC `($_ZN7cutlass13device_kernelIN5flash19enable_sm80_to_sm89INS1_16FlashAttnBwdSm80INS1_25CollectiveMainloopBwdSm80ILi2ELi2EN4cute5tupleIJNS5_1CILi128EEES8_NS7_ILi64EEEEEENS_10bfloat16_tEfNS_4arch4Sm80ELb1ELb0ELb1ELb1ELb1ELb0ELb0ELb0ELi2ELi4ELi4ELi4ELb0EEENS1_21CollectiveEpilogueBwdISA_SB_SD_Li256ELb1ELb0ELi2EEENS1_25SingleTileBwdLPTSchedulerILb1ELi128ELb1EEEEEEEEEvNT_6ParamsE$_ZN4cute3eso3ESOILb1ELb0EJNS_6LayoutINS_5tupleIJNS3_IJNS_1CILi2EEES5_EEEEEENS3_IJNS3_IJNS4_ILi1EEES5_EEEEEEEENS_10ViewEngineIPKfEEEEC2ERKSB_RKSF_) ;  /* 0xffff04e000007944 */ /* 0x000fea0003c3ffff */
[----:B------:R-:W-:Y:S01]  /*1a910*/  MOV R67, R23 ;  /* 0x0000001700437202 */ /* 0x000fe20000000f00 */
[----:B-1----:R1:W5:Y:S01]  /*1a920*/  LDL.64 R6, [R1+0x758] ;  /* 0x0007580001067983 */ /* 0x0023620000100a00 */
[----:B------:R-:W-:Y:S03]  /*1a930*/  MOV R4, 0x1a950 ;  /* 0x0001a95000047802 */ /* 0x000fe60000000f00 */
[----:B-1---5:R-:W-:Y:S05]  /*1a940*/  CALL.REL.NOINC `($_ZN7cutlass13device_kernelIN5flash19enable_sm80_to_sm89INS1_16FlashAttnBwdSm80INS1_25CollectiveMainloopBwdSm80ILi2ELi2EN4cute5tupleIJNS5_1CILi128EEES8_NS7_ILi64EEEEEENS_10bfloat16_tEfNS_4arch4Sm80ELb1ELb0ELb1ELb1ELb1ELb0ELb0ELb0ELi2ELi4ELi4ELi4ELb0EEENS1_21CollectiveEpilogueBwdISA_SB_SD_Li256ELb1ELb0ELi2EEENS1_25SingleTileBwdLPTSchedulerILb1ELi128ELb1EEEEEEEEEvNT_6ParamsE$_ZN4cute3eso3ESOILb1ELb0EJNS_6LayoutINS_5tupleIJNS3_IJNS_1CILi1EEENS4_ILi2EEES6_EEEEEENS3_IJNS3_IJS5_S5_S6_EEEEEEEENS_10ViewEngineIPjEEEEC2ERKSB_RKSE_) ;  /* 0xffff032000007944 */ /* 0x022fea0003c3ffff */
[----:B-1----:R-:W-:Y:S01]  /*1a950*/  MOV R2, R23 ;  /* 0x0000001700027202 */ /* 0x002fe20000000f00 */
[----:B------:R1:W5:Y:S01]  /*1a960*/  LDL.64 R14, [R1+0x758] ;  /* 0x00075800010e7983 */ /* 0x0003620000100a00 */
[----:B------:R-:W-:Y:S01]  /*1a970*/  MOV R4, 0x1a9a0 ;  /* 0x0001a9a000047802 */ /* 0x000fe20000000f00 */
[----:B------:R-:W-:Y:S02]  /*1a980*/  IMAD.MOV.U32 R3, RZ, RZ, R11 ;  /* 0x000000ffff037224 */ /* 0x000fe400078e000b */
[----:B-1---5:R-:W-:Y:S05]  /*1a990*/  CALL.REL.NOINC `($_ZN7cutlass13device_kernelIN5flash19enable_sm80_to_sm89INS1_16FlashAttnBwdSm80INS1_25CollectiveMainloopBwdSm80ILi2ELi2EN4cute5tupleIJNS5_1CILi128EEES8_NS7_ILi64EEEEEENS_10bfloat16_tEfNS_4arch4Sm80ELb1ELb0ELb1ELb1ELb1ELb0ELb0ELb0ELi2ELi4ELi4ELi4ELb0EEENS1_21CollectiveEpilogueBwdISA_SB_SD_Li256ELb1ELb0ELi2EEENS1_25SingleTileBwdLPTSchedulerILb1ELi128ELb1EEEEEEEEEvNT_6ParamsE$_ZN4cute3eso3ESOILb1ELb0EJNS_6LayoutINS_5tupleIJNS3_IJNS_1CILi1EEENS4_ILi2EEEEEEEEENS3_IJNS3_IJS5_S5_EEEEEEEENS_10ViewEngineIPjEEEEC2ERKSB_RKSE_) ;  /* 0xffff01c000007944 */ /* 0x022fea0003c3ffff */
[----:B-1----:R-:W-:Y:S01]  /*1a9a0*/  MOV R2, R23 ;  /* 0x0000001700027202 */ /* 0x002fe20000000f00 */
[----:B------:R1:W5:Y:S01]  /*1a9b0*/  LDL.64 R16, [R1+0x758] ;  /* 0x0007580001107983 */ /* 0x0003620000100a00 */
[----:B------:R-:W-:Y:S01]  /*1a9c0*/  MOV R4, 0x1a9f0 ;  /* 0x0001a9f000047802 */ /* 0x000fe20000000f00 */
[----:B------:R-:W-:Y:S02]  /*1a9d0*/  IMAD.MOV.U32 R3, RZ, RZ, R9 ;  /* 0x000000ffff037224 */ /* 0x000fe400078e0009 */
[----:B-1---5:R-:W-:Y:S05]  /*1a9e0*/  CALL.REL.NOINC `($_ZN7cutlass13device_kernelIN5flash19enable_sm80_to_sm89INS1_16FlashAttnBwdSm80INS1_25CollectiveMainloopBwdSm80ILi2ELi2EN4cute5tupleIJNS5_1CILi128EEES8_NS7_ILi64EEEEEENS_10bfloat16_tEfNS_4arch4Sm80ELb1ELb0ELb1ELb1ELb1ELb0ELb0ELb0ELi2ELi4ELi4ELi4ELb0EEENS1_21CollectiveEpilogueBwdISA_SB_SD_Li256ELb1ELb0ELi2EEENS1_25SingleTileBwdLPTSchedulerILb1ELi128ELb1EEEEEEEEEvNT_6ParamsE$_ZN4cute3eso3ESOILb1ELb0EJNS_6LayoutINS_5tupleIJNS3_IJNS_1CILi2EEES5_EEEEEENS3_IJNS3_IJNS4_ILi1EEES5_EEEEEEEENS_10ViewEngineIPfEEEEC2ERKSB_RKSE_) ;  /* 0xffff04a000007944 */ /* 0x022fea0003c3ffff */
[----:B-1----:R-:W-:Y:S01]  /*1a9f0*/  MOV R2, R23 ;  /* 0x0000001700027202 */ /* 0x002fe20000000f00 */
[----:B------:R1:W5:Y:S01]  /*1aa00*/  LDL.64 R62, [R1+0x758] ;  /* 0x00075800013e7983 */ /* 0x0003620000100a00 */
[----:B------:R-:W-:Y:S01]  /*1aa10*/  MOV R4, 0x1aa40 ;  /* 0x0001aa4000047802 */ /* 0x000fe20000000f00 */
[----:B------:R-:W-:Y:S02]  /*1aa20*/  IMAD.MOV.U32 R3, RZ, RZ, R7 ;  /* 0x000000ffff037224 */ /* 0x000fe400078e0007 */
[----:B-1---5:R-:W-:Y:S05]  /*1aa30*/  CALL.REL.NOINC `($_ZN7cutlass13device_kernelIN5flash19enable_sm80_to_sm89INS1_16FlashAttnBwdSm80INS1_25CollectiveMainloopBwdSm80ILi2ELi2EN4cute5tupleIJNS5_1CILi128EEES8_NS7_ILi64EEEEEENS_10bfloat16_tEfNS_4arch4Sm80ELb1ELb0ELb1ELb1ELb1ELb0ELb0ELb0ELi2ELi4ELi4ELi4ELb0EEENS1_21CollectiveEpilogueBwdISA_SB_SD_Li256ELb1ELb0ELi2EEENS1_25SingleTileBwdLPTSchedulerILb1ELi128ELb1EEEEEEEEEvNT_6ParamsE$_ZN4cute3eso3ESOILb1ELb0EJNS_6LayoutINS_5tupleIJNS3_IJNS_1CILi2EEES5_EEEEEENS3_IJNS3_IJNS4_ILi1EEES5_EEEEEEEENS_10ViewEngineIPKfEEEEC2ERKSB_RKSF_) ;  /* 0xffff03b000007944 */ /* 0x022fea0003c3ffff */
        /* <DEDUP_REMOVED lines=24> */
[----:B-1----:R-:W-:Y:S05]  /*1abc0*/  CALL.REL.NOINC `($_ZN7cutlass13device_kernelIN5flash19enable_sm80_to_sm89INS1_16FlashAttnBwdSm80INS1_25CollectiveMainloopBwdSm80ILi2ELi2EN4cute5tupleIJNS5_1CILi128EEES8_NS7_ILi64EEEEEENS_10bfloat16_tEfNS_4arch4Sm80ELb1ELb0ELb1ELb1ELb1ELb0ELb0ELb0ELi2ELi4ELi4ELi4ELb0EEENS1_21CollectiveEpilogueBwdISA_SB_SD_Li256ELb1ELb0ELi2EEENS1_25SingleTileBwdLPTSchedulerILb1ELi128ELb1EEEEEEEEEvNT_6ParamsE$_ZN4cute3eso3ESOILb1ELb0EJNS_10UnderscoreEiiEEC2ERKS2_RKiS7_) ;  /* 0xfffee2b000007944 */ /* 0x002fea0003c3ffff */
        /* <DEDUP_REMOVED lines=642> */
[----:B------:R-:W-:Y:S02]  /*1d3f0*/  MOV R3, 0x1 ;  /* 0x0000000100037802 */ /* 0x000fe40000000f00 */
        /* <DEDUP_REMOVED lines=18> */
.L_x_2878:
        /* <DEDUP_REMOVED lines=771> */
.L_x_2879:
        /* <DEDUP_REMOVED lines=222> */
[----:B------:R-:W-:Y:S05]  /*21330*/  CALL.REL.NOINC `($_ZN7cutlass13device_kernelIN5flash19enable_sm80_to_sm89INS1_16FlashAttnBwdSm80INS1_25CollectiveMainloopBwdSm80ILi2ELi2EN4cute5tupleIJNS5_1CILi128EEES8_NS7_ILi64EEEEEENS_10bfloat16_tEfNS_4arch4Sm80ELb1ELb0ELb1ELb1ELb1ELb0ELb0ELb0ELi2ELi4ELi4ELi4ELb0EEENS1_21CollectiveEpilogueBwdISA_SB_SD_Li256ELb1ELb0ELi2EEENS1_25SingleTileBwdLPTSchedulerILb1ELi128ELb1EEEEEEEEEvNT_6ParamsE$_ZN4cute3eso3ESOILb1ELb0EJNS_10UnderscoreES2_iEEC2ERKS2_S5_RKi) ;  /* 0xfffe7ac000007944 */ /* 0x000fea0003c3ffff */
        /* <DEDUP_REMOVED lines=37> */
.L_x_2880:
        /* <DEDUP_REMOVED lines=220> */
[----:B-----5:R-:W-:Y:S05]  /*22350*/  CALL.REL.NOINC `($_ZN7cutlass13device_kernelIN5flash19enable_sm80_to_sm89INS1_16FlashAttnBwdSm80INS1_25CollectiveMainloopBwdSm80ILi2ELi2EN4cute5tupleIJNS5_1CILi128EEES8_NS7_ILi64EEEEEENS_10bfloat16_tEfNS_4arch4Sm80ELb1ELb0ELb1ELb1ELb1ELb0ELb0ELb0ELi2ELi4ELi4ELi4ELb0EEENS1_21CollectiveEpilogueBwdISA_SB_SD_Li256ELb1ELb0ELi2EEENS1_25SingleTileBwdLPTSchedulerILb1ELi128ELb1EEEEEEEEEvNT_6ParamsE$_ZN4cute8smem_ptrIPfECI1NS_12iter_adaptorIS1_S2_EEES1_) ;  /* 0xfffea72000007944 */ /* 0x020fea0003c3ffff */
[----:B-1----:R1:W5:Y:S01]  /*22360*/  LDL.64 R2, [R1+0x758] ;  /* 0x0007580001027983 */ /* 0x0023620000100a00 */
[----:B------:R-:W-:-:S03]  /*22370*/  MOV R8, 0x22390 ;  /* 0x0002239000087802 */ /* 0x000fc60000000f00 */
[----:B-1---5:R-:W-:Y:S05]  /*22380*/  CALL.REL.NOINC `($_ZN7cutlass13device_kernelIN5flash19enable_sm80_to_sm89INS1_16FlashAttnBwdSm80INS1_25CollectiveMainloopBwdSm80ILi2ELi2EN4cute5tupleIJNS5_1CILi128EEES8_NS7_ILi64EEEEEENS_10bfloat16_tEfNS_4arch4Sm80ELb1ELb0ELb1ELb1ELb1ELb0ELb0ELb0ELi2ELi4ELi4ELi4ELb0EEENS1_21CollectiveEpilogueBwdISA_SB_SD_Li256ELb1ELb0ELi2EEENS1_25SingleTileBwdLPTSchedulerILb1ELi128ELb1EEEEEEEEEvNT_6ParamsE$_ZN4cute3eso3ESOILb1ELb0EJNS_6LayoutINS_5tupleIJNS3_IJNS_1CILi2EEES5_EEEEEENS3_IJNS3_IJNS4_ILi8EEENS4_ILi64EEEEEEEEEEENS_10ViewEngineINS_8smem_ptrIPfEEEEEEC2ERKSC_RKSH_) ;  /* 0xfffe8b9000007944 */ /* 0x022fea0003c3ffff */
        /* <DEDUP_REMOVED lines=9> */
[----:B--2--5:R-:W-:Y:S05]  /*22420*/  CALL.REL.NOINC `($_ZN7cutlass13device_kernelIN5flash19enable_sm80_to_sm89INS1_16FlashAttnBwdSm80INS1_25CollectiveMainloopBwdSm80ILi2ELi2EN4cute5tupleIJNS5_1CILi128EEES8_NS7_ILi64EEEEEENS_10bfloat16_tEfNS_4arch4Sm80ELb1ELb0ELb1ELb1ELb1ELb0ELb0ELb0ELi2ELi4ELi4ELi4ELb0EEENS1_21CollectiveEpilogueBwdISA_SB_SD_Li256ELb1ELb0ELi2EEENS1_25SingleTileBwdLPTSchedulerILb1ELi128ELb1EEEEEEEEEvNT_6ParamsE$_ZN4cute3eso3ESOILb1ELb0EJNS_10UnderscoreEiEEC2ERKS2_RKi) ;  /* 0xfffe6a1000007944 */ /* 0x024fea0003c3ffff */
[----:B-1----:R-:W2:Y:S01]  /*22430*/  LDL R3, [R1+0x758] ;  /* 0x0007580001037983 */ /* 0x002ea20000100800 */
[----:B------:R-:W-:Y:S02]  /*22440*/  MOV R6, 0x22470 ;  /* 0x0002247000067802 */ /* 0x000fe40000000f00 */
[----:B--2---:R-:W-:Y:S02]  /*22450*/  SHF.L.U32 R3, R3, 0x7, RZ ;  /* 0x0000000703037819 */ /* 0x004fe400000006ff */
[----:B------:R-:W-:Y:S05]  /*22460*/  CALL.REL.NOINC `($_ZN7cutlass13device_kernelIN5flash19enable_sm80_to_sm89INS1_16FlashAttnBwdSm80INS1_25CollectiveMainloopBwdSm80ILi2ELi2EN4cute5tupleIJNS5_1CILi128EEES8_NS7_ILi64EEEEEENS_10bfloat16_tEfNS_4arch4Sm80ELb1ELb0ELb1ELb1ELb1ELb0ELb0ELb0ELi2ELi4ELi4ELi4ELb0EEENS1_21CollectiveEpilogueBwdISA_SB_SD_Li256ELb1ELb0ELi2EEENS1_25SingleTileBwdLPTSchedulerILb1ELi128ELb1EEEEEEEEEvNT_6ParamsE$_ZN4cute3eso3ESOILb1ELb0EJNS_6LayoutINS_5tupleIJNS3_IJNS_1CILi2EEES5_EEEEEENS3_IJNS3_IJNS4_ILi8EEENS4_ILi64EEEEEEEEEEEiEEC2ERKSC_RKi) ;  /* 0xfffe8af000007944 */ /* 0x000fea0003c3ffff */
[----:B------:R-:W-:Y:S01]  /*22470*/  ULDC.64 UR4, c[0x0][0x118] ;  /* 0x0000460000047ab9 */ /* 0x000fe20000000a00 */
[----:B-1----:R-:W2:Y:S04]  /*22480*/  LDL R2, [R1+0x758] ;  /* 0x0007580001027983 */ /* 0x002ea80000100800 */
[----:B------:R-:W2:Y:S01]  /*22490*/  LD.E.64 R12, [R12.64] ;  /* 0x000000040c0c7980 */ /* 0x000ea2000c101b00 */
[----:B------:R-:W-:-:S02]  /*224a0*/  MOV R6, R23 ;  /* 0x0000001700067202 */ /* 0x000fc40000000f00 */
[----:B------:R-:W-:Y:S01]  /*224b0*/  MOV R8, 0x224e0 ;  /* 0x000224e000087802 */ /* 0x000fe20000000f00 */
[----:B--2---:R-:W-:-:S04]  /*224c0*/  IMAD.WIDE R2, R2, 0x4, R12 ;  /* 0x0000000402027825 */ /* 0x004fc800078e020c */
[----:B------:R-:W-:Y:S05]  /*224d0*/  CALL.REL.NOINC `($_ZN7cutlass13device_kernelIN5flash19enable_sm80_to_sm89INS1_16FlashAttnBwdSm80INS1_25CollectiveMainloopBwdSm80ILi2ELi2EN4cute5tupleIJNS5_1CILi128EEES8_NS7_ILi64EEEEEENS_10bfloat16_tEfNS_4arch4Sm80ELb1ELb0ELb1ELb1ELb1ELb0ELb0ELb0ELi2ELi4ELi4ELi4ELb0EEENS1_21CollectiveEpilogueBwdISA_SB_SD_Li256ELb1ELb0ELi2EEENS1_25SingleTileBwdLPTSchedulerILb1ELi128ELb1EEEEEEEEEvNT_6ParamsE$_ZN4cute8smem_ptrIPfECI1NS_12iter_adaptorIS1_S2_EEES1_) ;  /* 0xfffea5a000007944 */ /* 0x000fea0003c3ffff */
[----:B-1----:R1:W5:Y:S01]  /*224e0*/  LDL.64 R2, [R1+0x758] ;  /* 0x0007580001027983 */ /* 0x0023620000100a00 */
[----:B------:R-:W-:-:S03]  /*224f0*/  MOV R8, 0x22510 ;  /* 0x0002251000087802 */ /* 0x000fc60000000f00 */
[----:B-1---5:R-:W-:Y:S05]  /*22500*/  CALL.REL.NOINC `($_ZN7cutlass13device_kernelIN5flash19enable_sm80_to_sm89INS1_16FlashAttnBwdSm80INS1_25CollectiveMainloopBwdSm80ILi2ELi2EN4cute5tupleIJNS5_1CILi128EEES8_NS7_ILi64EEEEEENS_10bfloat16_tEfNS_4arch4Sm80ELb1ELb0ELb1ELb1ELb1ELb0ELb0ELb0ELi2ELi4ELi4ELi4ELb0EEENS1_21CollectiveEpilogueBwdISA_SB_SD_Li256ELb1ELb0ELi2EEENS1_25SingleTileBwdLPTSchedulerILb1ELi128ELb1EEEEEEEEEvNT_6ParamsE$_ZN4cute3eso3ESOILb1ELb0EJNS_6LayoutINS_5tupleIJNS3_IJNS_1CILi2EEES5_EEEEEENS3_IJNS3_IJNS4_ILi8EEENS4_ILi64EEEEEEEEEEENS_10ViewEngineINS_8smem_ptrIPfEEEEEEC2ERKSC_RKSH_) ;  /* 0xfffe8a1000007944 */ /* 0x022fea0003c3ffff */
[----:B-1----:R1:W5:Y:S01]  /*22510*/  LDL.64 R2, [R1+0x758] ;  /* 0x0007580001027983 */ /* 0x0023620000100a00 */
[----:B------:R-:W-:Y:S02]  /*22520*/  MOV R9, R5 ;  /* 0x0000000500097202 */ /* 0x000fe40000000f00 */
[----:B------:R-:W-:Y:S02]  /*22530*/  MOV R6, 0x22550 ;  /* 0x0002255000067802 */ /* 0x000fe40000000f00 */
[----:B-1---5:R-:W-:Y:S05]  /*22540*/  CALL.REL.NOINC `($_ZN7cutlass13device_kernelIN5flash19enable_sm80_to_sm89INS1_16FlashAttnBwdSm80INS1_25CollectiveMainloopBwdSm80ILi2ELi2EN4cute5tupleIJNS5_1CILi128EEES8_NS7_ILi64EEEEEENS_10bfloat16_tEfNS_4arch4Sm80ELb1ELb0ELb1ELb1ELb1ELb0ELb0ELb0ELi2ELi4ELi4ELi4ELb0EEENS1_21CollectiveEpilogueBwdISA_SB_SD_Li256ELb1ELb0ELi2EEENS1_25SingleTileBwdLPTSchedulerILb1ELi128ELb1EEEEEEEEEvNT_6ParamsE$_ZN4cute3eso3ESOILb1ELb0EJNS_6LayoutINS_5tupleIJNS_1CILi1EEENS4_ILi4EEEEEENS3_IJNS4_ILi0EEES5_EEEEENS_10ViewEngineIPfEEEEC2ERKSA_RKSD_) ;  /* 0xfffe997000007944 */ /* 0x022fea0003c3ffff */
[----:B------:R2:W5:Y:S01]  /*22550*/  LDL.64 R12, [R1+0x758] ;  /* 0x00075800010c7983 */ /* 0x0005620000100a00 */
[----:B-1----:R-:W-:Y:S02]  /*22560*/  MOV R9, R3 ;  /* 0x0000000300097202 */ /* 0x002fe40000000f00 */
[----:B------:R-:W-:Y:S02]  /*22570*/  MOV R6, 0x22590 ;  /* 0x0002259000067802 */ /* 0x000fe40000000f00 */
[----:B--2--5:R-:W-:Y:S05]  /*22580*/  CALL.REL.NOINC `($_ZN7cutlass13device_kernelIN5flash19enable_sm80_to_sm89INS1_16FlashAttnBwdSm80INS1_25CollectiveMainloopBwdSm80ILi2ELi2EN4cute5tupleIJNS5_1CILi128EEES8_NS7_ILi64EEEEEENS_10bfloat16_tEfNS_4arch4Sm80ELb1ELb0ELb1ELb1ELb1ELb0ELb0ELb0ELi2ELi4ELi4ELi4ELb0EEENS1_21CollectiveEpilogueBwdISA_SB_SD_Li256ELb1ELb0ELi2EEENS1_25SingleTileBwdLPTSchedulerILb1ELi128ELb1EEEEEEEEEvNT_6ParamsE$_ZN4cute3eso3ESOILb1ELb0EJNS_6LayoutINS_5tupleIJNS_1CILi1EEENS3_IJNS4_ILi2EEES6_EEEEEENS3_IJNS4_ILi0EEENS3_IJNS4_ILi8EEENS4_ILi64EEEEEEEEEEENS_10ViewEngineINS_8smem_ptrIPfEEEEEEC2ERKSE_RKSJ_) ;  /* 0xfffe98d000007944 */ /* 0x024fea0003c3ffff */
[----:B-1----:R1:W5:Y:S01]  /*22590*/  LDL.64 R2, [R1+0x758] ;  /* 0x0007580001027983 */ /* 0x0023620000100a00 */
[----:B------:R-:W-:Y:S02]  /*225a0*/  MOV R6, R23 ;  /* 0x0000001700067202 */ /* 0x000fe40000000f00 */
[----:B------:R-:W-:-:S02]  /*225b0*/  MOV R8, 0x225d0 ;  /* 0x000225d000087802 */ /* 0x000fc40000000f00 */
[----:B-1---5:R-:W-:Y:S05]  /*225c0*/  CALL.REL.NOINC `($_ZN7cutlass13device_kernelIN5flash19enable_sm80_to_sm89INS1_16FlashAttnBwdSm80INS1_25CollectiveMainloopBwdSm80ILi2ELi2EN4cute5tupleIJNS5_1CILi128EEES8_NS7_ILi64EEEEEENS_10bfloat16_tEfNS_4arch4Sm80ELb1ELb0ELb1ELb1ELb1ELb0ELb0ELb0ELi2ELi4ELi4ELi4ELb0EEENS1_21CollectiveEpilogueBwdISA_SB_SD_Li256ELb1ELb0ELi2EEENS1_25SingleTileBwdLPTSchedulerILb1ELi128ELb1EEEEEEEEEvNT_6ParamsE$_ZN4cute8smem_ptrIPfECI1NS_12iter_adaptorIS1_S2_EEES1_) ;  /* 0xfffea4b000007944 */ /* 0x022fea0003c3ffff */
[----:B-1----:R1:W5:Y:S01]  /*225d0*/  LDL.64 R2, [R1+0x758] ;  /* 0x0007580001027983 */ /* 0x0023620000100a00 */
[----:B------:R-:W-:-:S03]  /*225e0*/  MOV R8, 0x22600 ;  /* 0x0002260000087802 */ /* 0x000fc60000000f00 */
[----:B-1---5:R-:W-:Y:S05]  /*225f0*/  CALL.REL.NOINC `($_ZN7cutlass13device_kernelIN5flash19enable_sm80_to_sm89INS1_16FlashAttnBwdSm80INS1_25CollectiveMainloopBwdSm80ILi2ELi2EN4cute5tupleIJNS5_1CILi128EEES8_NS7_ILi64EEEEEENS_10bfloat16_tEfNS_4arch4Sm80ELb1ELb0ELb1ELb1ELb1ELb0ELb0ELb0ELi2ELi4ELi4ELi4ELb0EEENS1_21CollectiveEpilogueBwdISA_SB_SD_Li256ELb1ELb0ELi2EEENS1_25SingleTileBwdLPTSchedulerILb1ELi128ELb1EEEEEEEEEvNT_6ParamsE$_ZN4cute3eso3ESOILb1ELb0EJNS_6LayoutINS_5tupleIJNS3_IJNS_1CILi2EEES5_EEEEEENS3_IJNS3_IJNS4_ILi8EEENS4_ILi64EEEEEEEEEEENS_10ViewEngineINS_8smem_ptrIPfEEEEEEC2ERKSC_RKSH_) ;  /* 0xfffe892000007944 */ /* 0x022fea0003c3ffff */
[----:B------:R2:W5:Y:S01]  /*22600*/  LDL.64 R10, [R1+0x758] ;  /* 0x00075800010a7983 */ /* 0x0005620000100a00 */
[----:B-1----:R-:W-:-:S03]  /*22610*/  MOV R6, 0x22630 ;  /* 0x0002263000067802 */ /* 0x002fc60000000f00 */
[----:B--2--5:R-:W-:Y:S05]  /*22620*/  CALL.REL.NOINC `($_ZN7cutlass13device_kernelIN5flash19enable_sm80_to_sm89INS1_16FlashAttnBwdSm80INS1_25CollectiveMainloopBwdSm80ILi2ELi2EN4cute5tupleIJNS5_1CILi128EEES8_NS7_ILi64EEEEEENS_10bfloat16_tEfNS_4arch4Sm80ELb1ELb0ELb1ELb1ELb1ELb0ELb0ELb0ELi2ELi4ELi4ELi4ELb0EEENS1_21CollectiveEpilogueBwdISA_SB_SD_Li256ELb1ELb0ELi2EEENS1_25SingleTileBwdLPTSchedulerILb1ELi128ELb1EEEEEEEEEvNT_6ParamsE$_ZN4cute3eso3ESOILb1ELb0EJNS_6LayoutINS_5tupleIJNS_1CILi4EEEEEENS3_IJNS4_ILi1EEEEEEEENS_10ViewEngineIPfEEEEC2ERKS9_RKSC_) ;  /* 0xfffe98f000007944 */ /* 0x024fea0003c3ffff */
        /* <DEDUP_REMOVED lines=272> */
[----:B------:R-:W-:Y:S05]  /*23730*/  CALL.REL.NOINC `($_ZN7cutlass13device_kernelIN5flash19enable_sm80_to_sm89INS1_16FlashAttnBwdSm80INS1_25CollectiveMainloopBwdSm80ILi2ELi2EN4cute5tupleIJNS5_1CILi128EEES8_NS7_ILi64EEEEEENS_10bfloat16_tEfNS_4arch4Sm80ELb1ELb0ELb1ELb1ELb1ELb0ELb0ELb0ELi2ELi4ELi4ELi4ELb0EEENS1_21CollectiveEpilogueBwdISA_SB_SD_Li256ELb1ELb0ELi2EEENS1_25SingleTileBwdLPTSchedulerILb1ELi128ELb1EEEEEEEEEvNT_6ParamsE$_ZN4cute3eso3ESOILb1ELb0EJNS_6LayoutINS_5tupleIJNS3_IJNS_1CILi2EEES5_EEENS3_IJS5_NS4_ILi8EEEEEEEEENS3_IJNS3_IJS5_NS4_ILi4EEEEEENS3_IJNS4_ILi1EEES7_EEEEEEEENS_10ViewEngineIPfEEEEC2ERKSF_RKSI_) ;  /* 0xfffe793000007944 */ /* 0x000fea0003c3ffff */
        /* <DEDUP_REMOVED lines=149> */
[----:B-1---5:R-:W-:Y:S05]  /*24090*/  CALL.REL.NOINC `($_ZN7cutlass13device_kernelIN5flash19enable_sm80_to_sm89INS1_16FlashAttnBwdSm80INS1_25CollectiveMainloopBwdSm80ILi2ELi2EN4cute5tupleIJNS5_1CILi128EEES8_NS7_ILi64EEEEEENS_10bfloat16_tEfNS_4arch4Sm80ELb1ELb0ELb1ELb1ELb1ELb0ELb0ELb0ELi2ELi4ELi4ELi4ELb0EEENS1_21CollectiveEpilogueBwdISA_SB_SD_Li256ELb1ELb0ELi2EEENS1_25SingleTileBwdLPTSchedulerILb1ELi128ELb1EEEEEEEEEvNT_6ParamsE$_ZZN5flash25CollectiveMainloopBwdSm80ILi2ELi2EN4cute5tupleIJNS1_1CILi128EEES4_NS3_ILi64EEEEEEN7cutlass10bfloat16_tEfNS7_4arch4Sm80ELb1ELb0ELb1ELb1ELb1ELb0ELb0ELb0ELi2ELi4ELi4ELi4ELb0EE3mmaINS_16FlashAttnBwdSm80ISB_NS_21CollectiveEpilogueBwdIS6_S8_SA_Li256ELb1ELb0ELi2EEENS_25SingleTileBwdLPTSchedulerILb1ELi128ELb1EEEE13SharedStorageENS1_6TensorINS1_11ArrayEngineIfLm32EEENS1_6LayoutINS2_IJNS2_IJNS3_ILi2EEESO_EEESO_NS3_ILi4EEEEEENS2_IJNS2_IJNS3_ILi1EEESO_EEESQ_NS3_ILi8EEEEEEEEEEEEbRKNSB_6ParamsERT0_S12_iNS2_IJiiiEEERT_ENKUlRT_iE_clINSK_INSL_IfLm64EEENSN_INS2_IJSP_SO_SU_EEESV_EEEEEEDaS17_i) ;  /* 0xfffedcf000007944 */ /* 0x022fea0003c3ffff */
[----:B------:R-:W-:Y:S02]  /*240a0*/  MOV R10, RZ ;  /* 0x000000ff000a7202 */ /* 0x000fe40000000f00 */
.L_x_2882:
[----:B-1----:R-:W-:-:S05]  /*240b0*/  MOV R2, 0x240d0 ;  /* 0x000240d000027802 */ /* 0x002fca0000000f00 */
[----:B--2---:R-:W-:Y:S05]  /*240c0*/  CALL.REL.NOINC `($_ZN7cutlass13device_kernelIN5flash19enable_sm80_to_sm89INS1_16FlashAttnBwdSm80INS1_25CollectiveMainloopBwdSm80ILi2ELi2EN4cute5tupleIJNS5_1CILi128EEES8_NS7_ILi64EEEEEENS_10bfloat16_tEfNS_4arch4Sm80ELb1ELb0ELb1ELb1ELb1ELb0ELb0ELb0ELi2ELi4ELi4ELi4ELb0EEENS1_21CollectiveEpilogueBwdISA_SB_SD_Li256ELb1ELb0ELi2EEENS1_25SingleTileBwdLPTSchedulerILb1ELi128ELb1EEEEEEEEEvNT_6ParamsE$_ZZZN5flash25CollectiveMainloopBwdSm80ILi2ELi2EN4cute5tupleIJNS1_1CILi128EEES4_NS3_ILi64EEEEEEN7cutlass10bfloat16_tEfNS7_4arch4Sm80ELb1ELb0ELb1ELb1ELb1ELb0ELb0ELb0ELi2ELi4ELi4ELi4ELb0EE3mmaINS_16FlashAttnBwdSm80ISB_NS_21CollectiveEpilogueBwdIS6_S8_SA_Li256ELb1ELb0ELi2EEENS_25SingleTileBwdLPTSchedulerILb1ELi128ELb1EEEE13SharedStorageENS1_6TensorINS1_11ArrayEngineIfLm32EEENS1_6LayoutINS2_IJNS2_IJNS3_ILi2EEESO_EEESO_NS3_ILi4EEEEEENS2_IJNS2_IJNS3_ILi1EEESO_EEESQ_NS3_ILi8EEEEEEEEEEEEbRKNSB_6ParamsERT0_S12_iNS2_IJiiiEEERT_ENKUliT_E_clIZSC_ISJ_SX_EbS10_S12_S12_iS13_S15_EUlRS16_iE_EEDaiS16_ENKUlvE0_clEv) ;  /* 0x0004459000007944 */ /* 0x004fea0003c00000 */
[----:B------:R1:W-:Y:S01]  /*240d0*/  STL [R1+0x770], RZ ;  /* 0x000770ff01007387 */ /* 0x0003e20000100800 */
[----:B------:R-:W-:-:S03]  /*240e0*/  MOV R5, RZ ;  /* 0x000000ff00057202 */ /* 0x000fc60000000f00 */
.L_x_2881:
[----:B------:R-:W-:Y:S01]  /*240f0*/  IMAD.MOV.U32 R3, RZ, RZ, R23 ;  /* 0x000000ffff037224 */ /* 0x000fe200078e0017 */
[----:B-1----:R-:W-:-:S02]  /*24100*/  MOV R2, R22 ;  /* 0x0000001600027202 */ /* 0x002fc40000000f00 */
[----:B------:R-:W-:Y:S02]  /*24110*/  MOV R8, 0x24130 ;  /* 0x0002413000087802 */ /* 0x000fe40000000f00 */
[----:B-1---5:R-:W-:Y:S05]  /*24120*/  CALL.REL.NOINC `($_ZN7cutlass13device_kernelIN5flash19enable_sm80_to_sm89INS1_16FlashAttnBwdSm80INS1_25CollectiveMainloopBwdSm80ILi2ELi2EN4cute5tupleIJNS5_1CILi128EEES8_NS7_ILi64EEEEEENS_10bfloat16_tEfNS_4arch4Sm80ELb1ELb0ELb1ELb1ELb1ELb0ELb0ELb0ELi2ELi4ELi4ELi4ELb0EEENS1_21CollectiveEpilogueBwdISA_SB_SD_Li256ELb1ELb0ELi2EEENS1_25SingleTileBwdLPTSchedulerILb1ELi128ELb1EEEEEEEEEvNT_6ParamsE$_ZN4cute3eso3ESOILb0ELb0EJiiEEC2ERKiS4_) ;  /* 0xfffe429000007944 */ /* 0x022fea0003c3ffff */
        /* <DEDUP_REMOVED lines=20> */
[----:B------:R-:W-:Y:S05]  /*24270*/  CALL.REL.NOINC `($_ZN7cutlass13device_kernelIN5flash19enable_sm80_to_sm89INS1_16FlashAttnBwdSm80INS1_25CollectiveMainloopBwdSm80ILi2ELi2EN4cute5tupleIJNS5_1CILi128EEES8_NS7_ILi64EEEEEENS_10bfloat16_tEfNS_4arch4Sm80ELb1ELb0ELb1ELb1ELb1ELb0ELb0ELb0ELi2ELi4ELi4ELi4ELb0EEENS1_21CollectiveEpilogueBwdISA_SB_SD_Li256ELb1ELb0ELi2EEENS1_25SingleTileBwdLPTSchedulerILb1ELi128ELb1EEEEEEEEEvNT_6ParamsE$exp2f) ;  /* 0x000445c000007944 */ /* 0x000fea0003c00000 */
[----:B------:R-:W-:Y:S01]  /*24280*/  IMAD.MOV.U32 R3, RZ, RZ, R23 ;  /* 0x000000ffff037224 */ /* 0x000fe200078e0017 */
[----:B------:R-:W-:Y:S02]  /*24290*/  MOV R2, R22 ;  /* 0x0000001600027202 */ /* 0x000fe40000000f00 */
[----:B------:R-:W-:Y:S02]  /*242a0*/  MOV R8, 0x242c0 ;  /* 0x000242c000087802 */ /* 0x000fe40000000f00 */
[----:B-1----:R-:W-:Y:S05]  /*242b0*/  CALL.REL.NOINC `($_ZN7cutlass13device_kernelIN5flash19enable_sm80_to_sm89INS1_16FlashAttnBwdSm80INS1_25CollectiveMainloopBwdSm80ILi2ELi2EN4cute5tupleIJNS5_1CILi128EEES8_NS7_ILi64EEEEEENS_10bfloat16_tEfNS_4arch4Sm80ELb1ELb0ELb1ELb1ELb1ELb0ELb0ELb0ELi2ELi4ELi4ELi4ELb0EEENS1_21CollectiveEpilogueBwdISA_SB_SD_Li256ELb1ELb0ELi2EEENS1_25SingleTileBwdLPTSchedulerILb1ELi128ELb1EEEEEEEEEvNT_6ParamsE$_ZN4cute3eso3ESOILb0ELb0EJiiEEC2ERKiS4_) ;  /* 0xfffe410000007944 */ /* 0x002fea0003c3ffff */
        /* <DEDUP_REMOVED lines=93> */
[----:B--2---:R1:W-:Y:S04]  /*24890*/  STL.64 [R1+0x750], R8 ;  /* 0x0007500801007387 */ /* 0x0043e80000100a00 */
[----:B-1----:R-:W-:Y:S05]  /*248a0*/  CALL.REL.NOINC `($_ZN7cutlass13device_kernelIN5flash19enable_sm80_to_sm89INS1_16FlashAttnBwdSm80INS1_25CollectiveMainloopBwdSm80ILi2ELi2EN4cute5tupleIJNS5_1CILi128EEES8_NS7_ILi64EEEEEENS_10bfloat16_tEfNS_4arch4Sm80ELb1ELb0ELb1ELb1ELb1ELb0ELb0ELb0ELi2ELi4ELi4ELi4ELb0EEENS1_21CollectiveEpilogueBwdISA_SB_SD_Li256ELb1ELb0ELi2EEENS1_25SingleTileBwdLPTSchedulerILb1ELi128ELb1EEEEEEEEEvNT_6ParamsE$_ZZN4cute4diceINS_5tupleIJNS1_IJiNS1_IJiNS_1CILi0EEEEEEEEENS1_IJNS_10UnderscoreENS1_IJS6_S6_EEEEEEEEES9_EEDaRKT_RKT0_ENKUlRKT_RKT0_E_clIS5_S5_EEDaSI_SL_) ;  /* 0xfffe963000007944 */ /* 0x002fea0003c3ffff */
[----:B------:R2:W-:Y:S01]  /*248b0*/  STL.64 [R1+0x7a0], R2 ;  /* 0x0007a00201007387 */ /* 0x0005e20000100a00 */
[----:B------:R-:W-:Y:S02]  /*248c0*/  IADD3 R58, P0, R41, 0x50, RZ ;  /* 0x00000050293a7810 */ /* 0x000fe40007f1e0ff */
[----:B------:R-:W-:-:S03]  /*248d0*/  MOV R8, 0x24910 ;  /* 0x0002491000087802 */ /* 0x000fc60000000f00 */
[----:B------:R-:W-:Y:S02]  /*248e0*/  IMAD.X R47, RZ, RZ, R40, P0 ;  /* 0x000000ffff2f7224 */ /* 0x000fe400000e0628 */
[----:B------:R-:W-:Y:S02]  /*248f0*/  IMAD.MOV.U32 R4, RZ, RZ, R58 ;  /* 0x000000ffff047224 */ /* 0x000fe400078e003a */
[----:B-12---:R-:W-:Y:S05]  /*24900*/  CALL.REL.NOINC `($_ZN7cutlass13device_kernelIN5flash19enable_sm80_to_sm89INS1_16FlashAttnBwdSm80INS1_25CollectiveMainloopBwdSm80ILi2ELi2EN4cute5tupleIJNS5_1CILi128EEES8_NS7_ILi64EEEEEENS_10bfloat16_tEfNS_4arch4Sm80ELb1ELb0ELb1ELb1ELb1ELb0ELb0ELb0ELi2ELi4ELi4ELi4ELb0EEENS1_21CollectiveEpilogueBwdISA_SB_SD_Li256ELb1ELb0ELi2EEENS1_25SingleTileBwdLPTSchedulerILb1ELi128ELb1EEEEEEEEEvNT_6ParamsE$_ZZN4cute12filter_tupleINS_5tupleIJNS1_IJiNS1_IJiNS_1CILi0EEEEEEEEENS1_IJNS_10UnderscoreENS1_IJS6_S6_EEEEEEEEES9_ZNS_4diceIS9_S9_EEDaRKT_RKT0_EUlRKT_RKT0_E_EEDaSD_SG_OT1_ENKUlDpSJ_E_clIJNS1_IJiiS3_EEENS1_IJEEEEEEDaSQ_) ;  /* 0xfffe83b000007944 */ /* 0x006fea0003c3ffff */
[----:B------:R-:W-:Y:S02]  /*24910*/  MOV R72, 0x24930 ;  /* 0x0002493000487802 */ /* 0x000fe40000000f00 */
[----:B-12--5:R-:W-:Y:S05]  /*24920*/  CALL.REL.NOINC `($_ZN7cutlass13device_kernelIN5flash19enable_sm80_to_sm89INS1_16FlashAttnBwdSm80INS1_25CollectiveMainloopBwdSm80ILi2ELi2EN4cute5tupleIJNS5_1CILi128EEES8_NS7_ILi64EEEEEENS_10bfloat16_tEfNS_4arch4Sm80ELb1ELb0ELb1ELb1ELb1ELb0ELb0ELb0ELi2ELi4ELi4ELi4ELb0EEENS1_21CollectiveEpilogueBwdISA_SB_SD_Li256ELb1ELb0ELi2EEENS1_25SingleTileBwdLPTSchedulerILb1ELi128ELb1EEEEEEEEEvNT_6ParamsE$_ZZN4cute7idx2crdINS_5tupleIJiiNS_1CILi0EEEEEENS1_IJNS1_IJNS2_ILi4EEENS2_ILi8EEEEEES5_NS2_ILi1EEEEEEEEDaRKT_RKT0_ENKUlRKT_RKT0_E_clIiS7_EEDaSI_SL_) ;  /* 0xfffec56000007944 */ /* 0x026fea0003c3ffff */
[----:B------:R-:W-:Y:S02]  /*24930*/  MOV R2, 0x24950 ;  /* 0x0002495000027802 */ /* 0x000fe40000000f00 */
[----:B-1----:R-:W-:Y:S05]  /*24940*/  CALL.REL.NOINC `($_ZN7cutlass13device_kernelIN5flash19enable_sm80_to_sm89INS1_16FlashAttnBwdSm80INS1_25CollectiveMainloopBwdSm80ILi2ELi2EN4cute5tupleIJNS5_1CILi128EEES8_NS7_ILi64EEEEEENS_10bfloat16_tEfNS_4arch4Sm80ELb1ELb0ELb1ELb1ELb1ELb0ELb0ELb0ELi2ELi4ELi4ELi4ELb0EEENS1_21CollectiveEpilogueBwdISA_SB_SD_Li256ELb1ELb0ELi2EEENS1_25SingleTileBwdLPTSchedulerILb1ELi128ELb1EEEEEEEEEvNT_6ParamsE$_ZZN4cute7idx2crdINS_5tupleIJiiNS_1CILi0EEEEEENS1_IJNS1_IJNS2_ILi4EEENS2_ILi8EEEEEES5_NS2_ILi1EEEEEEEEDaRKT_RKT0_ENKUlRKT_RKT0_E_clIiS5_EEDaSI_SL_) ;  /* 0xfffec51000007944 */ /* 0x002fea0003c3ffff */
[----:B------:R1:W-:Y:S01]  /*24950*/  STL [R1+0x7a0], R6 ;  /* 0x0007a00601007387 */ /* 0x0003e20000100800 */
[----:B------:R-:W-:Y:S02]  /*24960*/  MOV R2, R58 ;  /* 0x0000003a00027202 */ /* 0x000fe40000000f00 */
        /* <DEDUP_REMOVED lines=26> */
[----:B-1----:R-:W-:Y:S05]  /*24b10*/  CALL.REL.NOINC `($_ZN7cutlass13device_kernelIN5flash19enable_sm80_to_sm89INS1_16FlashAttnBwdSm80INS1_25CollectiveMainloopBwdSm80ILi2ELi2EN4cute5tupleIJNS5_1CILi128EEES8_NS7_ILi64EEEEEENS_10bfloat16_tEfNS_4arch4Sm80ELb1ELb0ELb1ELb1ELb1ELb0ELb0ELb0ELi2ELi4ELi4ELi4ELb0EEENS1_21CollectiveEpilogueBwdISA_SB_SD_Li256ELb1ELb0ELi2EEENS1_25SingleTileBwdLPTSchedulerILb1ELi128ELb1EEEEEEEEEvNT_6ParamsE$_ZN4cute3eso3ESOILb0ELb0EJiiiEEC2ERKiS4_S4_) ;  /* 0xfffe3b7000007944 */ /* 0x002fea0003c3ffff */
[----:B------:R2:W5:Y:S04]  /*24b20*/  LDL R5, [R1+0x760] ;  /* 0x0007600001057983 */ /* 0x0005680000100800 */
[----:B-1----:R2:W5:Y:S01]  /*24b30*/  LDL.64 R2, [R1+0x758] ;  /* 0x0007580001027983 */ /* 0x0025620000100a00 */
[----:B------:R-:W-:-:S02]  /*24b40*/  MOV R4, R23 ;  /* 0x0000001700047202 */ /* 0x000fc40000000f00 */
[----:B------:R-:W-:Y:S02]  /*24b50*/  MOV R6, 0x24b70 ;  /* 0x00024b7000067802 */ /* 0x000fe40000000f00 */
[----:B--2--5:R-:W-:Y:S05]  /*24b60*/  CALL.REL.NOINC `($_ZN7cutlass13device_kernelIN5flash19enable_sm80_to_sm89INS1_16FlashAttnBwdSm80INS1_25CollectiveMainloopBwdSm80ILi2ELi2EN4cute5tupleIJNS5_1CILi128EEES8_NS7_ILi64EEEEEENS_10bfloat16_tEfNS_4arch4Sm80ELb1ELb0ELb1ELb1ELb1ELb0ELb0ELb0ELi2ELi4ELi4ELi4ELb0EEENS1_21CollectiveEpilogueBwdISA_SB_SD_Li256ELb1ELb0ELi2EEENS1_25SingleTileBwdLPTSchedulerILb1ELi128ELb1EEEEEEEEEvNT_6ParamsE$_ZN4cute3eso3ESOILb1ELb0EJNS_1CILi1EEENS_5tupleIJiiiEEENS2_ILi64EEENS4_IJNS2_ILi72EEENS2_ILi144EEENS2_ILi288EEEEEENS2_ILi512EEEEEC2ERKS3_RKS5_RKS6_RKSA_RKSB_) ;  /* 0xfffe4a0000007944 */ /* 0x024fea0003c3ffff */
[----:B-1----:R1:W5:Y:S04]  /*24b70*/  LDL R5, [R1+0x760] ;  /* 0x0007600001057983 */ /* 0x0023680000100800 */
[----:B------:R1:W5:Y:S01]  /*24b80*/  LDL.64 R2, [R1+0x758] ;  /* 0x0007580001027983 */ /* 0x0003620000100a00 */
[----:B------:R-:W-:Y:S02]  /*24b90*/  MOV R4, R23 ;  /* 0x0000001700047202 */ /* 0x000fe40000000f00 */
[----:B------:R-:W-:Y:S02]  /*24ba0*/  MOV R6, 0x24bc0 ;  /* 0x00024bc000067802 */ /* 0x000fe40000000f00 */
[----:B-1---5:R-:W-:Y:S05]  /*24bb0*/  CALL.REL.NOINC `($_ZN7cutlass13device_kernelIN5flash19enable_sm80_to_sm89INS1_16FlashAttnBwdSm80INS1_25CollectiveMainloopBwdSm80ILi2ELi2EN4cute5tupleIJNS5_1CILi128EEES8_NS7_ILi64EEEEEENS_10bfloat16_tEfNS_4arch4Sm80ELb1ELb0ELb1ELb1ELb1ELb0ELb0ELb0ELi2ELi4ELi4ELi4ELb0EEENS1_21CollectiveEpilogueBwdISA_SB_SD_Li256ELb1ELb0ELi2EEENS1_25SingleTileBwdLPTSchedulerILb1ELi128ELb1EEEEEEEEEvNT_6ParamsE$_ZN4cute5tupleIJNS0_IJNS_1CILi8EEENS0_IJNS1_ILi2EEES3_S3_EEENS1_ILi1EEES4_S5_EEENS0_IJS5_NS0_IJiiiEEENS1_ILi64EEENS0_IJNS1_ILi72EEENS1_ILi144EEENS1_ILi288EEEEEENS1_ILi512EEEEEEEEC2ERKS6_RKSE_) ;  /* 0xfffe7ad000007944 */ /* 0x022fea0003c3ffff */
[----:B------:R1:W5:Y:S04]  /*24bc0*/  LDL R5, [R1+0x760] ;  /* 0x0007600001057983 */ /* 0x0003680000100800 */
[----:B------:R1:W5:Y:S01]  /*24bd0*/  LDL.64 R2, [R1+0x758] ;  /* 0x0007580001027983 */ /* 0x0003620000100a00 */
[----:B------:R-:W-:-:S03]  /*24be0*/  MOV R4, 0x24c00 ;  /* 0x00024c0000047802 */ /* 0x000fc60000000f00 */
[----:B-1---5:R-:W-:Y:S05]  /*24bf0*/  CALL.REL.NOINC `($_ZN7cutlass13device_kernelIN5flash19enable_sm80_to_sm89INS1_16FlashAttnBwdSm80INS1_25CollectiveMainloopBwdSm80ILi2ELi2EN4cute5tupleIJNS5_1CILi128EEES8_NS7_ILi64EEEEEENS_10bfloat16_tEfNS_4arch4Sm80ELb1ELb0ELb1ELb1ELb1ELb0ELb0ELb0ELi2ELi4ELi4ELi4ELb0EEENS1_21CollectiveEpilogueBwdISA_SB_SD_Li256ELb1ELb0ELi2EEENS1_25SingleTileBwdLPTSchedulerILb1ELi128ELb1EEEEEEEEEvNT_6ParamsE$_ZZN4cute7flattenINS_5tupleIJNS_1CILi1EEENS1_IJiiiEEENS2_ILi64EEENS1_IJNS2_ILi72EEENS2_ILi144EEENS2_ILi288EEEEEENS2_ILi512EEEEEEEEDaRKT_ENKUlRKT_E_clIS4_EEDaSH_) ;  /* 0xfffebde000007944 */ /* 0x022fea0003c3ffff */
[----:B------:R1:W-:Y:S01]  /*24c00*/  STL.64 [R1+0x7a0], R2 ;  /* 0x0007a00201007387 */ /* 0x0003e20000100a00 */
[----:B------:R-:W-:-:S02]  /*24c10*/  MOV R6, R58 ;  /* 0x0000003a00067202 */ /* 0x000fc40000000f00 */
[----:B------:R-:W-:Y:S01]  /*24c20*/  MOV R4, 0x24c50 ;  /* 0x00024c5000047802 */ /* 0x000fe20000000f00 */
[----:B------:R1:W-:Y:S04]  /*24c30*/  STL [R1+0x7a8], R5 ;  /* 0x0007a80501007387 */ /* 0x0003e80000100800 */
[----:B-1----:R-:W-:Y:S05]  /*24c40*/  CALL.REL.NOINC `($_ZN7cutlass13device_kernelIN5flash19enable_sm80_to_sm89INS1_16FlashAttnBwdSm80INS1_25CollectiveMainloopBwdSm80ILi2ELi2EN4cute5tupleIJNS5_1CILi128EEES8_NS7_ILi64EEEEEENS_10bfloat16_tEfNS_4arch4Sm80ELb1ELb0ELb1ELb1ELb1ELb0ELb0ELb0ELi2ELi4ELi4ELi4ELb0EEENS1_21CollectiveEpilogueBwdISA_SB_SD_Li256ELb1ELb0ELi2EEENS1_25SingleTileBwdLPTSchedulerILb1ELi128ELb1EEEEEEEEEvNT_6ParamsE$_ZZN4cute12filter_tupleINS_5tupleIJNS_1CILi1EEENS1_IJiiiEEENS2_ILi64EEENS1_IJNS2_ILi72EEENS2_ILi144EEENS2_ILi288EEEEEENS2_ILi512EEEEEEZNS_7flattenISB_EEDaRKT_EUlRKT_E_EEDaSF_OT0_ENKUlDpSI_E_clIJNS1_IJS3_EEES4_NS1_IJS5_EEES9_NS1_IJSA_EEEEEEDaSM_) ;  /* 0xfffe870000007944 */ /* 0x002fea0003c3ffff */
[----:B------:R-:W-:Y:S02]  /*24c50*/  MOV R4, R23 ;  /* 0x0000001700047202 */ /* 0x000fe40000000f00 */
[----:B------:R-:W-:Y:S02]  /*24c60*/  MOV R6, 0x24c80 ;  /* 0x00024c8000067802 */ /* 0x000fe40000000f00 */
        /* <DEDUP_REMOVED lines=41> */
[----:B-1----:R-:W-:Y:S05]  /*24f00*/  CALL.REL.NOINC `($_ZN7cutlass13device_kernelIN5flash19enable_sm80_to_sm89INS1_16FlashAttnBwdSm80INS1_25CollectiveMainloopBwdSm80ILi2ELi2EN4cute5tupleIJNS5_1CILi128EEES8_NS7_ILi64EEEEEENS_10bfloat16_tEfNS_4arch4Sm80ELb1ELb0ELb1ELb1ELb1ELb0ELb0ELb0ELi2ELi4ELi4ELi4ELb0EEENS1_21CollectiveEpilogueBwdISA_SB_SD_Li256ELb1ELb0ELi2EEENS1_25SingleTileBwdLPTSchedulerILb1ELi128ELb1EEEEEEEEEvNT_6ParamsE$_ZZN4cute6detail16composition_implINS_5tupleIJNS_1CILi8EEENS3_ILi2EEES5_S5_S4_S5_EEENS2_IJNS3_ILi1EEEiiiNS3_ILi72EEENS3_ILi512EEEEEENS2_IJNS2_IJS5_S5_S5_EEES5_NS3_ILi4EEEEEENS2_IJNS2_IJS7_S9_S4_EEENS3_ILi4096EEENS3_ILi16EEEEEEEEDaRKT_RKT0_RKT1_RKT2_ENKUlRKT_RKT0_E_clISB_SE_EEDaSW_SZ_) ;  /* 0xfffea4a000007944 */ /* 0x002fea0003c3ffff */
[----:B------:R-:W-:Y:S01]  /*24f10*/  IMAD.MOV.U32 R4, RZ, RZ, R49 ;  /* 0x000000ffff047224 */ /* 0x000fe200078e0031 */
[----:B------:R-:W-:Y:S01]  /*24f20*/  MOV R5, R45 ;  /* 0x0000002d00057202 */ /* 0x000fe20000000f00 */
[----:B------:R-:W-:Y:S01]  /*24f30*/  IMAD.MOV.U32 R3, RZ, RZ, R47 ;  /* 0x000000ffff037224 */ /* 0x000fe200078e002f */
        /* <DEDUP_REMOVED lines=11> */
[----:B------:R-:W-:Y:S01]  /*24ff0*/  LEA.HI R6, R13, R13, RZ, 0x1d ;  /* 0x0000000d0d067211 */ /* 0x000fe200078fe8ff */
[----:B------:R-:W-:-:S04]  /*25000*/  IMAD.MOV.U32 R48, RZ, RZ, R17 ;  /* 0x000000ffff307224 */ /* 0x000fc800078e0011 */
        /* <DEDUP_REMOVED lines=24> */
[----:B------:R-:W-:-:S03]  /*25190*/  MOV R4, 0x251b0 ;  /* 0x000251b000047802 */ /* 0x000fc60000000f00 */
        /* <DEDUP_REMOVED lines=17> */
[----:B--2--5:R-:W-:Y:S05]  /*252b0*/  CALL.REL.NOINC `($_ZN7cutlass13device_kernelIN5flash19enable_sm80_to_sm89INS1_16FlashAttnBwdSm80INS1_25CollectiveMainloopBwdSm80ILi2ELi2EN4cute5tupleIJNS5_1CILi128EEES8_NS7_ILi64EEEEEENS_10bfloat16_tEfNS_4arch4Sm80ELb1ELb0ELb1ELb1ELb1ELb0ELb0ELb0ELi2ELi4ELi4ELi4ELb0EEENS1_21CollectiveEpilogueBwdISA_SB_SD_Li256ELb1ELb0ELi2EEENS1_25SingleTileBwdLPTSchedulerILb1ELi128ELb1EEEEEEEEEvNT_6ParamsE$_ZN4cute3eso3ESOILb1ELb0EJNS_14ComposedLayoutINS_7SwizzleILi3ELi3ELi3EEENS_1CILi0EEENS_6LayoutINS_5tupleIJNS8_IJNS8_IJNS5_ILi4EEENS5_ILi8EEEEEENS8_IJNS5_ILi2EEENS5_ILi1EEEEEEEEENS8_IJNS8_IJSC_SC_EEENS8_IJSA_S9_EEEEEEEEENS8_IJNS8_IJNS8_IJSC_NS5_ILi64EEEEEENS8_IJNS5_ILi512EEES6_EEEEEENS8_IJNS8_IJSD_SA_EEENS8_IJNS5_ILi1024EEENS5_ILi16EEEEEEEEEEEEEEEENS_10ViewEngineINS_8smem_ptrIPN7cutlass10bfloat16_tEEEEEEEC2ERKSW_RKS13_) ;  /* 0xfffe3c3000007944 */ /* 0x024fea0003c3ffff */
[----:B------:R-:W-:Y:S01]  /*252c0*/  ULDC.64 UR4, c[0x0][0x118] ;  /* 0x0000460000047ab9 */ /* 0x000fe20000000a00 */
[----:B------:R2:W5:Y:S04]  /*252d0*/  LDL.64 R52, [R1+0x758] ;  /* 0x0007580001347983 */ /* 0x0005680000100a00 */
[----:B-1----:R2:W5:Y:S01]  /*252e0*/  LD.E R3, [R10.64+0xc] ;  /* 0x00000c040a037980 */ /* 0x002562000c101900 */
[----:B------:R-:W-:Y:S02]  /*252f0*/  MOV R2, R23 ;  /* 0x0000001700027202 */ /* 0x000fe40000000f00 */
[----:B------:R-:W-:-:S02]  /*25300*/  MOV R6, 0x25320 ;  /* 0x0002532000067802 */ /* 0x000fc40000000f00 */
        /* <DEDUP_REMOVED lines=19> */
[----:B------:R-:W-:Y:S02]  /*25440*/  MOV R4, R58 ;  /* 0x0000003a00047202 */ /* 0x000fe40000000f00 */
[----:B------:R-:W-:Y:S02]  /*25450*/  MOV R8, 0x25470 ;  /* 0x0002547000087802 */ /* 0x000fe40000000f00 */
[----:B-12---:R-:W-:Y:S05]  /*25460*/  CALL.REL.NOINC `($_ZN7cutlass13device_kernelIN5flash19enable_sm80_to_sm89INS1_16FlashAttnBwdSm80INS1_25CollectiveMainloopBwdSm80ILi2ELi2EN4cute5tupleIJNS5_1CILi128EEES8_NS7_ILi64EEEEEENS_10bfloat16_tEfNS_4arch4Sm80ELb1ELb0ELb1ELb1ELb1ELb0ELb0ELb0ELi2ELi4ELi4ELi4ELb0EEENS1_21CollectiveEpilogueBwdISA_SB_SD_Li256ELb1ELb0ELi2EEENS1_25SingleTileBwdLPTSchedulerILb1ELi128ELb1EEEEEEEEEvNT_6ParamsE$_ZZN4cute12filter_tupleINS_5tupleIJNS1_IJiNS1_IJiNS_1CILi0EEEEEEEEENS1_IJNS_10UnderscoreENS1_IJS6_S6_EEEEEEEEES9_ZNS_4diceIS9_S9_EEDaRKT_RKT0_EUlRKT_RKT0_E_EEDaSD_SG_OT1_ENKUlDpSJ_E_clIJNS1_IJiiS3_EEENS1_IJEEEEEEDaSQ_) ;  /* 0xfffe785000007944 */ /* 0x006fea0003c3ffff */
[----:B------:R-:W-:Y:S02]  /*25470*/  MOV R72, 0x25490 ;  /* 0x0002549000487802 */ /* 0x000fe40000000f00 */
[----:B-12--5:R-:W-:Y:S05]  /*25480*/  CALL.REL.NOINC `($_ZN7cutlass13device_kernelIN5flash19enable_sm80_to_sm89INS1_16FlashAttnBwdSm80INS1_25CollectiveMainloopBwdSm80ILi2ELi2EN4cute5tupleIJNS5_1CILi128EEES8_NS7_ILi64EEEEEENS_10bfloat16_tEfNS_4arch4Sm80ELb1ELb0ELb1ELb1ELb1ELb0ELb0ELb0ELi2ELi4ELi4ELi4ELb0EEENS1_21CollectiveEpilogueBwdISA_SB_SD_Li256ELb1ELb0ELi2EEENS1_25SingleTileBwdLPTSchedulerILb1ELi128ELb1EEEEEEEEEvNT_6ParamsE$_ZZN4cute7idx2crdINS_5tupleIJiiNS_1CILi0EEEEEENS1_IJNS1_IJNS2_ILi4EEENS2_ILi8EEEEEENS2_ILi2EEENS2_ILi1EEEEEEEEDaRKT_RKT0_ENKUlRKT_RKT0_E_clIiS7_EEDaSJ_SM_) ;  /* 0xfffeb58000007944 */ /* 0x026fea0003c3ffff */
[----:B------:R-:W-:Y:S02]  /*25490*/  MOV R2, 0x254b0 ;  /* 0x000254b000027802 */ /* 0x000fe40000000f00 */
[----:B-1----:R-:W-:Y:S05]  /*254a0*/  CALL.REL.NOINC `($_ZN7cutlass13device_kernelIN5flash19enable_sm80_to_sm89INS1_16FlashAttnBwdSm80INS1_25CollectiveMainloopBwdSm80ILi2ELi2EN4cute5tupleIJNS5_1CILi128EEES8_NS7_ILi64EEEEEENS_10bfloat16_tEfNS_4arch4Sm80ELb1ELb0ELb1ELb1ELb1ELb0ELb0ELb0ELi2ELi4ELi4ELi4ELb0EEENS1_21CollectiveEpilogueBwdISA_SB_SD_Li256ELb1ELb0ELi2EEENS1_25SingleTileBwdLPTSchedulerILb1ELi128ELb1EEEEEEEEEvNT_6ParamsE$_ZZN4cute7idx2crdINS_5tupleIJiiNS_1CILi0EEEEEENS1_IJNS1_IJNS2_ILi4EEENS2_ILi8EEEEEENS2_ILi2EEENS2_ILi1EEEEEEEEDaRKT_RKT0_ENKUlRKT_RKT0_E_clIiS8_EEDaSJ_SM_) ;  /* 0xfffeb98000007944 */ /* 0x002fea0003c3ffff */
[----:B------:R1:W-:Y:S01]  /*254b0*/  STL [R1+0x7a0], R6 ;  /* 0x0007a00601007387 */ /* 0x0003e20000100800 */
[----:B------:R-:W-:Y:S02]  /*254c0*/  MOV R2, R58 ;  /* 0x0000003a00027202 */ /* 0x000fe40000000f00 */
[----:B------:R-:W-:-:S02]  /*254d0*/  MOV R72, 0x254f0 ;  /* 0x000254f000487802 */ /* 0x000fc40000000f00 */
        /* <DEDUP_REMOVED lines=102> */
[----:B------:R-:W-:-:S05]  /*25b40*/  LEA.HI R6, R13, R13, RZ, 0x1d ;  /* 0x0000000d0d067211 */ /* 0x000fca00078fe8ff */
        /* <DEDUP_REMOVED lines=21> */
[----:B------:R-:W-:-:S03]  /*25ca0*/  MOV R4, 0x25cc0 ;  /* 0x00025cc000047802 */ /* 0x000fc60000000f00 */
        /* <DEDUP_REMOVED lines=31> */
[----:B------:R-:W-:-:S03]  /*25ea0*/  MOV R4, 0x25ec0 ;  /* 0x00025ec000047802 */ /* 0x000fc60000000f00 */
[----:B-12---:R-:W-:Y:S05]  /*25eb0*/  CALL.REL.NOINC `($_ZN7cutlass13device_kernelIN5flash19enable_sm80_to_sm89INS1_16FlashAttnBwdSm80INS1_25CollectiveMainloopBwdSm80ILi2ELi2EN4cute5tupleIJNS5_1CILi128EEES8_NS7_ILi64EEEEEENS_10bfloat16_tEfNS_4arch4Sm80ELb1ELb0ELb1ELb1ELb1ELb0ELb0ELb0ELi2ELi4ELi4ELi4ELb0EEENS1_21CollectiveEpilogueBwdISA_SB_SD_Li256ELb1ELb0ELi2EEENS1_25SingleTileBwdLPTSchedulerILb1ELi128ELb1EEEEEEEEEvNT_6ParamsE$_ZZN4cute12filter_tupleINS_5tupleIJNS_10UnderscoreES2_S2_iEEENS1_IJNS1_IJNS_1CILi1EEENS4_ILi0EEEEEENS4_ILi4096EEENS1_IJiiEEENS1_IJS6_NS4_ILi8192EEEEEEEEEZNS_5sliceIS3_SC_EEDaRKT_RKT0_EUlRKT_RKT0_E_EEDaSG_SJ_OT1_ENKUlDpSM_E_clIJNS1_IJS7_EEENS1_IJS8_EEENS1_IJS9_EEENS1_IJEEEEEEDaST_) ;  /* 0xfffe705000007944 */ /* 0x006fea0003c3ffff */
[----:B-----5:R-:W-:Y:S02]  /*25ec0*/  MOV R8, R3 ;  /* 0x0000000300087202 */ /* 0x020fe40000000f00 */
[----:B------:R-:W-:-:S02]  /*25ed0*/  MOV R4, 0x25ef0 ;  /* 0x00025ef000047802 */ /* 0x000fc40000000f00 */
[----:B-1----:R-:W-:Y:S05]  /*25ee0*/  CALL.REL.NOINC `($_ZN7cutlass13device_kernelIN5flash19enable_sm80_to_sm89INS1_16FlashAttnBwdSm80INS1_25CollectiveMainloopBwdSm80ILi2ELi2EN4cute5tupleIJNS5_1CILi128EEES8_NS7_ILi64EEEEEENS_10bfloat16_tEfNS_4arch4Sm80ELb1ELb0ELb1ELb1ELb1ELb0ELb0ELb0ELi2ELi4ELi4ELi4ELb0EEENS1_21CollectiveEpilogueBwdISA_SB_SD_Li256ELb1ELb0ELi2EEENS1_25SingleTileBwdLPTSchedulerILb1ELi128ELb1EEEEEEEEEvNT_6ParamsE$_ZN4cute5tupleIJNS0_IJNS0_IJNS_1CILi8EEENS1_ILi1EEEEEENS1_ILi2EEENS0_IJS5_S5_EEEEEENS0_IJNS0_IJS3_NS1_ILi0EEEEEENS1_ILi4096EEENS0_IJiiEEEEEEEEC2ERKS7_RKSC_) ;  /* 0xfffe638000007944 */ /* 0x002fea0003c3ffff */
[----:B-1----:R1:W5:Y:S01]  /*25ef0*/  LDL.64 R2, [R1+0x758] ;  /* 0x0007580001027983 */ /* 0x0023620000100a00 */
[----:B------:R-:W-:-:S02]  /*25f00*/  SHF.L.U32 R4, R7, 0xd, RZ ;  /* 0x0000000d07047819 */ /* 0x000fc400000006ff */
        /* <DEDUP_REMOVED lines=490> */
[----:B------:R1:W-:Y:S02]  /*27db0*/  ST.E [R8.64+0xc], R7 ;  /* 0x00000c0708007985 */ /* 0x0003e4000c101904 */
.L_x_2886:
[----:B------:R-:W-:-:S13]  /*27dc0*/  ISETP.NE.AND P0, PT, R48, 0x3, PT ;  /* 0x000000033000780c */ /* 0x000fda0003f05270 */
[----:B-1----:R-:W-:Y:S05]  /*27dd0*/  @!P0 BRA `(.L_x_2883) ;  /* 0x0000204000008947 */ /* 0x002fea0003800000 */
[----:B------:R-:W-:Y:S01]  /*27de0*/  IADD3 R14, R48, 0x1, RZ ;  /* 0x00000001300e7810 */ /* 0x000fe20007ffe0ff */
[----:B------:R-:W-:Y:S01]  /*27df0*/  IMAD.MOV.U32 R81, RZ, RZ, R23 ;  /* 0x000000ffff517224 */ /* 0x000fe200078e0017 */
[----:B-1----:R-:W-:-:S03]  /*27e00*/  MOV R8, 0x27e30 ;  /* 0x00027e3000087802 */ /* 0x002fc60000000f00 */
[----:B------:R-:W-:Y:S02]  /*27e10*/  IMAD.MOV.U32 R3, RZ, RZ, R14 ;  /* 0x000000ffff037224 */ /* 0x000fe400078e000e */
[----:B------:R-:W-:Y:S05]  /*27e20*/  CALL.REL.NOINC `($_ZN7cutlass13device_kernelIN5flash19enable_sm80_to_sm89INS1_16FlashAttnBwdSm80INS1_25CollectiveMainloopBwdSm80ILi2ELi2EN4cute5tupleIJNS5_1CILi128EEES8_NS7_ILi64EEEEEENS_10bfloat16_tEfNS_4arch4Sm80ELb1ELb0ELb1ELb1ELb1ELb0ELb0ELb0ELi2ELi4ELi4ELi4ELb0EEENS1_21CollectiveEpilogueBwdISA_SB_SD_Li256ELb1ELb0ELi2EEENS1_25SingleTileBwdLPTSchedulerILb1ELi128ELb1EEEEEEEEEvNT_6ParamsE$_ZN4cute3eso3ESOILb1ELb0EJNS_10UnderscoreES2_iEEC2ERKS2_S5_RKi) ;  /* 0xfffe0fd000007944 */ /* 0x000fea0003c3ffff */
        /* <DEDUP_REMOVED lines=21> */
[----:B------:R-:W-:Y:S02]  /*27f80*/  MOV R3, R14 ;  /* 0x0000000e00037202 */ /* 0x000fe40000000f00 */
        /* <DEDUP_REMOVED lines=198> */
[----:B------:R-:W-:-:S02]  /*28bf0*/  MOV R81, R23 ;  /* 0x0000001700517202 */ /* 0x000fc40000000f00 */
        /* <DEDUP_REMOVED lines=289> */
[----:B-1----:R-:W-:Y:S05]  /*29e10*/  CALL.REL.NOINC `($_ZN7cutlass13device_kernelIN5flash19enable_sm80_to_sm89INS1_16FlashAttnBwdSm80INS1_25CollectiveMainloopBwdSm80ILi2ELi2EN4cute5tupleIJNS5_1CILi128EEES8_NS7_ILi64EEEEEENS_10bfloat16_tEfNS_4arch4Sm80ELb1ELb0ELb1ELb1ELb1ELb0ELb0ELb0ELi2ELi4ELi4ELi4ELb0EEENS1_21CollectiveEpilogueBwdISA_SB_SD_Li256ELb1ELb0ELi2EEENS1_25SingleTileBwdLPTSchedulerILb1ELi128ELb1EEEEEEEEEvNT_6ParamsE$_ZZN5flash25CollectiveMainloopBwdSm80ILi2ELi2EN4cute5tupleIJNS1_1CILi128EEES4_NS3_ILi64EEEEEEN7cutlass10bfloat16_tEfNS7_4arch4Sm80ELb1ELb0ELb1ELb1ELb1ELb0ELb0ELb0ELi2ELi4ELi4ELi4ELb0EE3mmaINS_16FlashAttnBwdSm80ISB_NS_21CollectiveEpilogueBwdIS6_S8_SA_Li256ELb1ELb0ELi2EEENS_25SingleTileBwdLPTSchedulerILb1ELi128ELb1EEEE13SharedStorageENS1_6TensorINS1_11ArrayEngineIfLm32EEENS1_6LayoutINS2_IJNS2_IJNS3_ILi2EEESO_EEESO_NS3_ILi4EEEEEENS2_IJNS2_IJNS3_ILi1EEESO_EEESQ_NS3_ILi8EEEEEEEEEEEEbRKNSB_6ParamsERT0_S12_iNS2_IJiiiEEERT_ENKUlvE_clEv) ;  /* 0x00037f4000007944 */ /* 0x002fea0003c00000 */
.L_x_2883:
[----:B------:R-:W-:Y:S01]  /*29e20*/  IMAD.MOV.U32 R81, RZ, RZ, R23 ;  /* 0x000000ffff517224 */ /* 0x000fe200078e0017 */
[----:B------:R-:W-:Y:S01]  /*29e30*/  MOV R3, R48 ;  /* 0x0000003000037202 */ /* 0x000fe20000000f00 */
[----:B------:R-:W-:Y:S01]  /*29e40*/  IMAD.MOV.U32 R49, RZ, RZ, RZ ;  /* 0x000000ffff317224 */ /* 0x000fe200078e00ff */
[----:B-1----:R-:W-:-:S02]  /*29e50*/  MOV R8, 0x29e70 ;  /* 0x00029e7000087802 */ /* 0x002fc40000000f00 */
[----:B------:R-:W-:Y:S05]  /*29e60*/  CALL.REL.NOINC `($_ZN7cutlass13device_kernelIN5flash19enable_sm80_to_sm89INS1_16FlashAttnBwdSm80INS1_25CollectiveMainloopBwdSm80ILi2ELi2EN4cute5tupleIJNS5_1CILi128EEES8_NS7_ILi64EEEEEENS_10bfloat16_tEfNS_4arch4Sm80ELb1ELb0ELb1ELb1ELb1ELb0ELb0ELb0ELi2ELi4ELi4ELi4ELb0EEENS1_21CollectiveEpilogueBwdISA_SB_SD_Li256ELb1ELb0ELi2EEENS1_25SingleTileBwdLPTSchedulerILb1ELi128ELb1EEEEEEEEEvNT_6ParamsE$_ZN4cute3eso3ESOILb1ELb0EJNS_10UnderscoreES2_iEEC2ERKS2_S5_RKi) ;  /* 0xfffdef9000007944 */ /* 0x000fea0003c3ffff */
        /* <DEDUP_REMOVED lines=18> */
[----:B------:R-:W-:Y:S02]  /*29f90*/  MOV R3, R48 ;  /* 0x0000003000037202 */ /* 0x000fe40000000f00 */
        /* <DEDUP_REMOVED lines=18> */
.L_x_2884:
        /* <DEDUP_REMOVED lines=218> */
.L_x_2885:
[----:B------:R-:W2:Y:S01]  /*2ae60*/  LDL.64 R2, [R24+0xa0] ;  /* 0x0000a00018027983 */ /* 0x000ea20000100a00 */
[----:B------:R-:W-:Y:S01]  /*2ae70*/  ULDC.64 UR4, c[0x0][0x118] ;  /* 0x0000460000047ab9 */ /* 0x000fe20000000a00 */
[----:B-1----:R-:W-:Y:S02]  /*2ae80*/  MOV R6, R23 ;  /* 0x0000001700067202 */ /* 0x002fe40000000f00 */
[----:B------:R-:W-:Y:S01]  /*2ae90*/  MOV R8, 0x2aec0 ;  /* 0x0002aec000087802 */ /* 0x000fe20000000f00 */
[----:B--2---:R-:W5:Y:S04]  /*2aea0*/  LD.E.64 R2, [R2.64] ;  /* 0x0000000402027980 */ /* 0x004f68000c101b00 */
[----:B-----5:R-:W-:Y:S05]  /*2aeb0*/  CALL.REL.NOINC `($_ZN7cutlass13device_kernelIN5flash19enable_sm80_to_sm89INS1_16FlashAttnBwdSm80INS1_25CollectiveMainloopBwdSm80ILi2ELi2EN4cute5tupleIJNS5_1CILi128EEES8_NS7_ILi64EEEEEENS_10bfloat16_tEfNS_4arch4Sm80ELb1ELb0ELb1ELb1ELb1ELb0ELb0ELb0ELi2ELi4ELi4ELi4ELb0EEENS1_21CollectiveEpilogueBwdISA_SB_SD_Li256ELb1ELb0ELi2EEENS1_25SingleTileBwdLPTSchedulerILb1ELi128ELb1EEEEEEEEEvNT_6ParamsE$_ZN4cute8smem_ptrIPfECI1NS_12iter_adaptorIS1_S2_EEES1_) ;  /* 0xfffe1bc000007944 */ /* 0x020fea0003c3ffff */
[----:B-1----:R1:W5:Y:S01]  /*2aec0*/  LDL.64 R2, [R1+0x758] ;  /* 0x0007580001027983 */ /* 0x0023620000100a00 */
[----:B------:R-:W-:-:S03]  /*2aed0*/  MOV R8, 0x2aef0 ;  /* 0x0002aef000087802 */ /* 0x000fc60000000f00 */
[----:B-1---5:R-:W-:Y:S05]  /*2aee0*/  CALL.REL.NOINC `($_ZN7cutlass13device_kernelIN5flash19enable_sm80_to_sm89INS1_16FlashAttnBwdSm80INS1_25CollectiveMainloopBwdSm80ILi2ELi2EN4cute5tupleIJNS5_1CILi128EEES8_NS7_ILi64EEEEEENS_10bfloat16_tEfNS_4arch4Sm80ELb1ELb0ELb1ELb1ELb1ELb0ELb0ELb0ELi2ELi4ELi4ELi4ELb0EEENS1_21CollectiveEpilogueBwdISA_SB_SD_Li256ELb1ELb0ELi2EEENS1_25SingleTileBwdLPTSchedulerILb1ELi128ELb1EEEEEEEEEvNT_6ParamsE$_ZN4cute3eso3ESOILb1ELb0EJNS_6LayoutINS_5tupleIJNS3_IJNS_1CILi2EEES5_EEEEEENS3_IJNS3_IJNS4_ILi8EEENS4_ILi64EEEEEEEEEEENS_10ViewEngineINS_8smem_ptrIPfEEEEEEC2ERKSC_RKSH_) ;  /* 0xfffe003000007944 */ /* 0x022fea0003c3ffff */
[----:B------:R2:W-:Y:S04]  /*2aef0*/  STL.128 [R1+0xa50], RZ ;  /* 0x000a50ff01007387 */ /* 0x0005e80000100c00 */
[----:B------:R2:W5:Y:S01]  /*2af00*/  LDL.64 R12, [R24+0xa0] ;  /* 0x0000a000180c7983 */ /* 0x0005620000100a00 */
[----:B------:R-:W-:Y:S01]  /*2af10*/  IADD3 R7, P0, R41, 0x300, RZ ;  /* 0x0000030029077810 */ /* 0x000fe20007f1e0ff */
[----:B-1----:R-:W-:Y:S01]  /*2af20*/  IMAD.MOV.U32 R2, RZ, RZ, R23 ;  /* 0x000000ffff027224 */ /* 0x002fe200078e0017 */
[----:B------:R-:W-:-:S02]  /*2af30*/  MOV R3, R46 ;  /* 0x0000002e00037202 */ /* 0x000fc40000000f00 */
[----:B------:R-:W-:Y:S01]  /*2af40*/  MOV R10, 0x2af70 ;  /* 0x0002af70000a7802 */ /* 0x000fe20000000f00 */
[----:B------:R-:W-:-:S03]  /*2af50*/  IMAD.X R4, RZ, RZ, R40, P0 ;  /* 0x000000ffff047224 */ /* 0x000fc600000e0628 */
        /* <DEDUP_REMOVED lines=16> */
[----:B------:R-:W-:Y:S01]  /*2b060*/  IMAD.MOV.U32 R9, RZ, RZ, R4 ;  /* 0x000000ffff097224 */ /* 0x000fe200078e0004 */
[----:B------:R-:W-:Y:S02]  /*2b070*/  MOV R16, R7 ;  /* 0x0000000700107202 */ /* 0x000fe40000000f00 */
[----:B------:R-:W-:Y:S02]  /*2b080*/  MOV R6, 0x2b0a0 ;  /* 0x0002b0a000067802 */ /* 0x000fe40000000f00 */
[----:B-1---5:R-:W-:Y:S05]  /*2b090*/  CALL.REL.NOINC `($_ZN7cutlass13device_kernelIN5flash19enable_sm80_to_sm89INS1_16FlashAttnBwdSm80INS1_25CollectiveMainloopBwdSm80ILi2ELi2EN4cute5tupleIJNS5_1CILi128EEES8_NS7_ILi64EEEEEENS_10bfloat16_tEfNS_4arch4Sm80ELb1ELb0ELb1ELb1ELb1ELb0ELb0ELb0ELi2ELi4ELi4ELi4ELb0EEENS1_21CollectiveEpilogueBwdISA_SB_SD_Li256ELb1ELb0ELi2EEENS1_25SingleTileBwdLPTSchedulerILb1ELi128ELb1EEEEEEEEEvNT_6ParamsE$_ZN4cute3eso3ESOILb1ELb0EJNS_6LayoutINS_5tupleIJNS_1CILi1EEENS4_ILi4EEEEEENS3_IJNS4_ILi0EEES5_EEEEENS_10ViewEngineIPfEEEEC2ERKSA_RKSD_) ;  /* 0xfffe0e2000007944 */ /* 0x022fea0003c3ffff */
[----:B-1----:R1:W5:Y:S01]  /*2b0a0*/  LDL.64 R4, [R1+0x758] ;  /* 0x0007580001047983 */ /* 0x0023620000100a00 */
[----:B------:R-:W-:Y:S02]  /*2b0b0*/  MOV R9, R3 ;  /* 0x0000000300097202 */ /* 0x000fe40000000f00 */
[----:B------:R-:W-:Y:S02]  /*2b0c0*/  MOV R6, 0x2b0e0 ;  /* 0x0002b0e000067802 */ /* 0x000fe40000000f00 */
[----:B-1---5:R-:W-:Y:S05]  /*2b0d0*/  CALL.REL.NOINC `($_ZN7cutlass13device_kernelIN5flash19enable_sm80_to_sm89INS1_16FlashAttnBwdSm80INS1_25CollectiveMainloopBwdSm80ILi2ELi2EN4cute5tupleIJNS5_1CILi128EEES8_NS7_ILi64EEEEEENS_10bfloat16_tEfNS_4arch4Sm80ELb1ELb0ELb1ELb1ELb1ELb0ELb0ELb0ELi2ELi4ELi4ELi4ELb0EEENS1_21CollectiveEpilogueBwdISA_SB_SD_Li256ELb1ELb0ELi2EEENS1_25SingleTileBwdLPTSchedulerILb1ELi128ELb1EEEEEEEEEvNT_6ParamsE$_ZN4cute3eso3ESOILb1ELb0EJNS_6LayoutINS_5tupleIJNS_1CILi1EEENS3_IJNS4_ILi2EEES6_EEEEEENS3_IJNS4_ILi0EEENS3_IJNS4_ILi8EEENS4_ILi64EEEEEEEEEEENS_10ViewEngineINS_8smem_ptrIPfEEEEEEC2ERKSE_RKSJ_) ;  /* 0xfffe0d8000007944 */ /* 0x022fea0003c3ffff */
[----:B-1----:R1:W5:Y:S01]  /*2b0e0*/  LDL.64 R2, [R1+0x758] ;  /* 0x0007580001027983 */ /* 0x0023620000100a00 */
[----:B------:R-:W-:-:S02]  /*2b0f0*/  MOV R6, R23 ;  /* 0x0000001700067202 */ /* 0x000fc40000000f00 */
[----:B------:R-:W-:Y:S02]  /*2b100*/  MOV R8, 0x2b120 ;  /* 0x0002b12000087802 */ /* 0x000fe40000000f00 */
[----:B-1---5:R-:W-:Y:S05]  /*2b110*/  CALL.REL.NOINC `($_ZN7cutlass13device_kernelIN5flash19enable_sm80_to_sm89INS1_16FlashAttnBwdSm80INS1_25CollectiveMainloopBwdSm80ILi2ELi2EN4cute5tupleIJNS5_1CILi128EEES8_NS7_ILi64EEEEEENS_10bfloat16_tEfNS_4arch4Sm80ELb1ELb0ELb1ELb1ELb1ELb0ELb0ELb0ELi2ELi4ELi4ELi4ELb0EEENS1_21CollectiveEpilogueBwdISA_SB_SD_Li256ELb1ELb0ELi2EEENS1_25SingleTileBwdLPTSchedulerILb1ELi128ELb1EEEEEEEEEvNT_6ParamsE$_ZN4cute8smem_ptrIPfECI1NS_12iter_adaptorIS1_S2_EEES1_) ;  /* 0xfffe196000007944 */ /* 0x022fea0003c3ffff */
[----:B-1----:R1:W5:Y:S01]  /*2b120*/  LDL.64 R2, [R1+0x758] ;  /* 0x0007580001027983 */ /* 0x0023620000100a00 */
[----:B------:R-:W-:-:S03]  /*2b130*/  MOV R8, 0x2b150 ;  /* 0x0002b15000087802 */ /* 0x000fc60000000f00 */
[----:B-1---5:R-:W-:Y:S05]  /*2b140*/  CALL.REL.NOINC `($_ZN7cutlass13device_kernelIN5flash19enable_sm80_to_sm89INS1_16FlashAttnBwdSm80INS1_25CollectiveMainloopBwdSm80ILi2ELi2EN4cute5tupleIJNS5_1CILi128EEES8_NS7_ILi64EEEEEENS_10bfloat16_tEfNS_4arch4Sm80ELb1ELb0ELb1ELb1ELb1ELb0ELb0ELb0ELi2ELi4ELi4ELi4ELb0EEENS1_21CollectiveEpilogueBwdISA_SB_SD_Li256ELb1ELb0ELi2EEENS1_25SingleTileBwdLPTSchedulerILb1ELi128ELb1EEEEEEEEEvNT_6ParamsE$_ZN4cute3eso3ESOILb1ELb0EJNS_6LayoutINS_5tupleIJNS3_IJNS_1CILi2EEES5_EEEEEENS3_IJNS3_IJNS4_ILi8EEENS4_ILi64EEEEEEEEEEENS_10ViewEngineINS_8smem_ptrIPfEEEEEEC2ERKSC_RKSH_) ;  /* 0xfffdfdd000007944 */ /* 0x022fea0003c3ffff */
[----:B------:R2:W5:Y:S01]  /*2b150*/  LDL.64 R10, [R1+0x758] ;  /* 0x00075800010a7983 */ /* 0x0005620000100a00 */
[----:B------:R-:W-:Y:S01]  /*2b160*/  IMAD.MOV.U32 R12, RZ, RZ, R4 ;  /* 0x000000ffff0c7224 */ /* 0x000fe200078e0004 */
[----:B------:R-:W-:Y:S02]  /*2b170*/  MOV R13, R5 ;  /* 0x00000005000d7202 */ /* 0x000fe40000000f00 */
[----:B-1----:R-:W-:Y:S02]  /*2b180*/  MOV R6, 0x2b1a0 ;  /* 0x0002b1a000067802 */ /* 0x002fe40000000f00 */
[----:B--2--5:R-:W-:Y:S05]  /*2b190*/  CALL.REL.NOINC `($_ZN7cutlass13device_kernelIN5flash19enable_sm80_to_sm89INS1_16FlashAttnBwdSm80INS1_25CollectiveMainloopBwdSm80ILi2ELi2EN4cute5tupleIJNS5_1CILi128EEES8_NS7_ILi64EEEEEENS_10bfloat16_tEfNS_4arch4Sm80ELb1ELb0ELb1ELb1ELb1ELb0ELb0ELb0ELi2ELi4ELi4ELi4ELb0EEENS1_21CollectiveEpilogueBwdISA_SB_SD_Li256ELb1ELb0ELi2EEENS1_25SingleTileBwdLPTSchedulerILb1ELi128ELb1EEEEEEEEEvNT_6ParamsE$_ZN4cute3eso3ESOILb1ELb0EJNS_6LayoutINS_5tupleIJNS_1CILi4EEEEEENS3_IJNS4_ILi1EEEEEEEENS_10ViewEngineIPfEEEEC2ERKS9_RKSC_) ;  /* 0xfffe0d8000007944 */ /* 0x024fea0003c3ffff */
        /* <DEDUP_REMOVED lines=14> */
[----:B--2---:R-:W-:Y:S05]  /*2b280*/  CALL.REL.NOINC `($_ZN7cutlass13device_kernelIN5flash19enable_sm80_to_sm89INS1_16FlashAttnBwdSm80INS1_25CollectiveMainloopBwdSm80ILi2ELi2EN4cute5tupleIJNS5_1CILi128EEES8_NS7_ILi64EEEEEENS_10bfloat16_tEfNS_4arch4Sm80ELb1ELb0ELb1ELb1ELb1ELb0ELb0ELb0ELi2ELi4ELi4ELi4ELb0EEENS1_21CollectiveEpilogueBwdISA_SB_SD_Li256ELb1ELb0ELi2EEENS1_25SingleTileBwdLPTSchedulerILb1ELi128ELb1EEEEEEEEEvNT_6ParamsE$_ZN4cute3eso3ESOILb1ELb0EJNS_6LayoutINS_5tupleIJNS3_IJNS_1CILi2EEES5_EEENS3_IJS5_NS4_ILi8EEEEEEEEENS3_IJNS3_IJS5_NS4_ILi4EEEEEENS3_IJNS4_ILi1EEES7_EEEEEEEENS_10ViewEngineIPfEEEEC2ERKSF_RKSI_) ;  /* 0xfffdfde000007944 */ /* 0x004fea0003c3ffff */
[----:B------:R2:W5:Y:S01]  /*2b290*/  LDL.64 R12, [R1+0x758] ;  /* 0x00075800010c7983 */ /* 0x0005620000100a00 */
[----:B------:R-:W-:-:S03]  /*2b2a0*/  MOV R10, RZ ;  /* 0x000000ff000a7202 */ /* 0x000fc60000000f00 */
.L_x_2888:
[----:B-1----:R-:W-:-:S04]  /*2b2b0*/  MOV R2, 0x2b2d0 ;  /* 0x0002b2d000027802 */ /* 0x002fc80000000f00 */
[----:B-12--5:R-:W-:Y:S05]  /*2b2c0*/  CALL.REL.NOINC `($_ZN7cutlass13device_kernelIN5flash19enable_sm80_to_sm89INS1_16FlashAttnBwdSm80INS1_25CollectiveMainloopBwdSm80ILi2ELi2EN4cute5tupleIJNS5_1CILi128EEES8_NS7_ILi64EEEEEENS_10bfloat16_tEfNS_4arch4Sm80ELb1ELb0ELb1ELb1ELb1ELb0ELb0ELb0ELi2ELi4ELi4ELi4ELb0EEENS1_21CollectiveEpilogueBwdISA_SB_SD_Li256ELb1ELb0ELi2EEENS1_25SingleTileBwdLPTSchedulerILb1ELi128ELb1EEEEEEEEEvNT_6ParamsE$_ZZZN5flash25CollectiveMainloopBwdSm80ILi2ELi2EN4cute5tupleIJNS1_1CILi128EEES4_NS3_ILi64EEEEEEN7cutlass10bfloat16_tEfNS7_4arch4Sm80ELb1ELb0ELb1ELb1ELb1ELb0ELb0ELb0ELi2ELi4ELi4ELi4ELb0EE3mmaINS_16FlashAttnBwdSm80ISB_NS_21CollectiveEpilogueBwdIS6_S8_SA_Li256ELb1ELb0ELi2EEENS_25SingleTileBwdLPTSchedulerILb1ELi128ELb1EEEE13SharedStorageENS1_6TensorINS1_11ArrayEngineIfLm32EEENS1_6LayoutINS2_IJNS2_IJNS3_ILi2EEESO_EEESO_NS3_ILi4EEEEEENS2_IJNS2_IJNS3_ILi1EEESO_EEESQ_NS3_ILi8EEEEEEEEEEEEbRKNSB_6ParamsERT0_S12_iNS2_IJiiiEEERT_ENKUliT_E_clIZSC_ISJ_SX_EbS10_S12_S12_iS13_S15_EUlRS16_iE_EEDaiS16_ENKUlvE1_clEv) ;  /* 0x0003d3e000007944 */ /* 0x026fea0003c00000 */
[----:B------:R1:W-:Y:S01]  /*2b2d0*/  STL [R1+0x770], RZ ;  /* 0x000770ff01007387 */ /* 0x0003e20000100800 */
[----:B------:R-:W-:-:S03]  /*2b2e0*/  MOV R5, RZ ;  /* 0x000000ff00057202 */ /* 0x000fc60000000f00 */
.L_x_2887:
[----:B------:R-:W-:Y:S01]  /*2b2f0*/  IMAD.MOV.U32 R3, RZ, RZ, R23 ;  /* 0x000000ffff037224 */ /* 0x000fe200078e0017 */
[----:B-1----:R-:W-:-:S02]  /*2b300*/  MOV R2, R22 ;  /* 0x0000001600027202 */ /* 0x002fc40000000f00 */
[----:B------:R-:W-:Y:S02]  /*2b310*/  MOV R8, 0x2b330 ;  /* 0x0002b33000087802 */ /* 0x000fe40000000f00 */
[----:B-1---5:R-:W-:Y:S05]  /*2b320*/  CALL.REL.NOINC `($_ZN7cutlass13device_kernelIN5flash19enable_sm80_to_sm89INS1_16FlashAttnBwdSm80INS1_25CollectiveMainloopBwdSm80ILi2ELi2EN4cute5tupleIJNS5_1CILi128EEES8_NS7_ILi64EEEEEENS_10bfloat16_tEfNS_4arch4Sm80ELb1ELb0ELb1ELb1ELb1ELb0ELb0ELb0ELi2ELi4ELi4ELi4ELb0EEENS1_21CollectiveEpilogueBwdISA_SB_SD_Li256ELb1ELb0ELi2EEENS1_25SingleTileBwdLPTSchedulerILb1ELi128ELb1EEEEEEEEEvNT_6ParamsE$_ZN4cute3eso3ESOILb0ELb0EJiiEEC2ERKiS4_) ;  /* 0xfffdd09000007944 */ /* 0x022fea0003c3ffff */
        /* <DEDUP_REMOVED lines=41> */
[----:B------:R-:W-:Y:S05]  /*2b5c0*/  CALL.REL.NOINC `($_ZN7cutlass13device_kernelIN5flash19enable_sm80_to_sm89INS1_16FlashAttnBwdSm80INS1_25CollectiveMainloopBwdSm80ILi2ELi2EN4cute5tupleIJNS5_1CILi128EEES8_NS7_ILi64EEEEEENS_10bfloat16_tEfNS_4arch4Sm80ELb1ELb0ELb1ELb1ELb1ELb0ELb0ELb0ELi2ELi4ELi4ELi4ELb0EEENS1_21CollectiveEpilogueBwdISA_SB_SD_Li256ELb1ELb0ELi2EEENS1_25SingleTileBwdLPTSchedulerILb1ELi128ELb1EEEEEEEEEvNT_6ParamsE$_ZN4cute3eso3ESOILb0ELb0EJiiEEC2ERKiS4_) ;  /* 0xfffdcdf000007944 */ /* 0x000fea0003c3ffff */
        /* <DEDUP_REMOVED lines=19> */
[----:B-1----:R-:W-:Y:S05]  /*2b700*/  CALL.REL.NOINC `($_ZN7cutlass13device_kernelIN5flash19enable_sm80_to_sm89INS1_16FlashAttnBwdSm80INS1_25CollectiveMainloopBwdSm80ILi2ELi2EN4cute5tupleIJNS5_1CILi128EEES8_NS7_ILi64EEEEEENS_10bfloat16_tEfNS_4arch4Sm80ELb1ELb0ELb1ELb1ELb1ELb0ELb0ELb0ELi2ELi4ELi4ELi4ELb0EEENS1_21CollectiveEpilogueBwdISA_SB_SD_Li256ELb1ELb0ELi2EEENS1_25SingleTileBwdLPTSchedulerILb1ELi128ELb1EEEEEEEEEvNT_6ParamsE$_ZN4cute3eso3ESOILb0ELb0EJiiEEC2ERKiS4_) ;  /* 0xfffdccb000007944 */ /* 0x002fea0003c3ffff */
        /* <DEDUP_REMOVED lines=13> */
[----:B-----5:R-:W-:Y:S05]  /*2b7e0*/  CALL.REL.NOINC `($_ZN7cutlass13device_kernelIN5flash19enable_sm80_to_sm89INS1_16FlashAttnBwdSm80INS1_25CollectiveMainloopBwdSm80ILi2ELi2EN4cute5tupleIJNS5_1CILi128EEES8_NS7_ILi64EEEEEENS_10bfloat16_tEfNS_4arch4Sm80ELb1ELb0ELb1ELb1ELb1ELb0ELb0ELb0ELi2ELi4ELi4ELi4ELb0EEENS1_21CollectiveEpilogueBwdISA_SB_SD_Li256ELb1ELb0ELi2EEENS1_25SingleTileBwdLPTSchedulerILb1ELi128ELb1EEEEEEEEEvNT_6ParamsE$_ZN4cute3eso3ESOILb0ELb0EJiiEEC2ERKiS4_) ;  /* 0xfffdcbd000007944 */ /* 0x020fea0003c3ffff */
        /* <DEDUP_REMOVED lines=50> */
[----:B--2---:R-:W-:Y:S05]  /*2bb10*/  CALL.REL.NOINC `($_ZN7cutlass13device_kernelIN5flash19enable_sm80_to_sm89INS1_16FlashAttnBwdSm80INS1_25CollectiveMainloopBwdSm80ILi2ELi2EN4cute5tupleIJNS5_1CILi128EEES8_NS7_ILi64EEEEEENS_10bfloat16_tEfNS_4arch4Sm80ELb1ELb0ELb1ELb1ELb1ELb0ELb0ELb0ELi2ELi4ELi4ELi4ELb0EEENS1_21CollectiveEpilogueBwdISA_SB_SD_Li256ELb1ELb0ELi2EEENS1_25SingleTileBwdLPTSchedulerILb1ELi128ELb1EEEEEEEEEvNT_6ParamsE$_ZN4cute3eso3ESOILb1ELb0EJNS_6LayoutINS_5tupleIJNS3_IJNS_1CILi1EEENS4_ILi2EEEEEES6_NS4_ILi8EEEEEENS3_IJNS3_IJS5_S5_EEES6_NS4_ILi4EEEEEEEENS_10ViewEngineIPKN7cutlass5ArrayIfLi2ELb1EEEEEEEC2ERKSD_RKSK_) ;  /* 0xfffdf09000007944 */ /* 0x004fea0003c3ffff */
[----:B------:R2:W5:Y:S01]  /*2bb20*/  LDL.64 R10, [R14] ;  /* 0x000000000e0a7983 */ /* 0x0005620000100a00 */
[----:B-1----:R-:W-:Y:S01]  /*2bb30*/  IMAD.MOV.U32 R8, RZ, RZ, R4 ;  /* 0x000000ffff087224 */ /* 0x002fe200078e0004 */
[----:B------:R-:W-:-:S02]  /*2bb40*/  MOV R5, R3 ;  /* 0x0000000300057202 */ /* 0x000fc40000000f00 */
[----:B------:R-:W-:Y:S02]  /*2bb50*/  MOV R6, 0x2bb70 ;  /* 0x0002bb7000067802 */ /* 0x000fe40000000f00 */
[----:B--2--5:R-:W-:Y:S05]  /*2bb60*/  CALL.REL.NOINC `($_ZN7cutlass13device_kernelIN5flash19enable_sm80_to_sm89INS1_16FlashAttnBwdSm80INS1_25CollectiveMainloopBwdSm80ILi2ELi2EN4cute5tupleIJNS5_1CILi128EEES8_NS7_ILi64EEEEEENS_10bfloat16_tEfNS_4arch4Sm80ELb1ELb0ELb1ELb1ELb1ELb0ELb0ELb0ELi2ELi4ELi4ELi4ELb0EEENS1_21CollectiveEpilogueBwdISA_SB_SD_Li256ELb1ELb0ELi2EEENS1_25SingleTileBwdLPTSchedulerILb1ELi128ELb1EEEEEEEEEvNT_6ParamsE$_ZN4cute3eso3ESOILb1ELb0EJNS_6LayoutINS_5tupleIJNS3_IJNS_1CILi1EEENS4_ILi2EEEEEES6_NS4_ILi8EEEEEENS3_IJNS3_IJS5_S5_EEES6_NS4_ILi4EEEEEEEENS_10ViewEngineIPN7cutlass5ArrayINSF_10bfloat16_tELi2ELb0EEEEEEEC2ERKSD_RKSK_) ;  /* 0xfffdf0a000007944 */ /* 0x024fea0003c3ffff */
        /* <DEDUP_REMOVED lines=133> */
[----:B---3--:R-:W-:Y:S05]  /*2c3c0*/  CALL.REL.NOINC `($_ZN7cutlass13device_kernelIN5flash19enable_sm80_to_sm89INS1_16FlashAttnBwdSm80INS1_25CollectiveMainloopBwdSm80ILi2ELi2EN4cute5tupleIJNS5_1CILi128EEES8_NS7_ILi64EEEEEENS_10bfloat16_tEfNS_4arch4Sm80ELb1ELb0ELb1ELb1ELb1ELb0ELb0ELb0ELi2ELi4ELi4ELi4ELb0EEENS1_21CollectiveEpilogueBwdISA_SB_SD_Li256ELb1ELb0ELi2EEENS1_25SingleTileBwdLPTSchedulerILb1ELi128ELb1EEEEEEEEEvNT_6ParamsE$_ZN4cute3eso3ESOILb1ELb0EJNS_6LayoutINS_5tupleIJNS3_IJNS_1CILi1EEENS3_IJNS4_ILi4EEENS4_ILi2EEEEEEEEES7_S6_EEENS3_IJNS3_IJNS4_ILi0EEENS3_IJS5_NS4_ILi8EEEEEEEEES6_NS4_ILi16EEEEEEEENS_10ViewEngineIPN7cutlass10bfloat16_tEEEEEC2ERKSH_RKSM_) ;  /* 0xfffde74000007944 */ /* 0x008fea0003c3ffff */
[----:B------:R2:W5:Y:S04]  /*2c3d0*/  LDL.64 R60, [R24+0xb8] ;  /* 0x0000b800183c7983 */ /* 0x0005680000100a00 */
[----:B-1----:R2:W5:Y:S01]  /*2c3e0*/  LDL.64 R2, [R14] ;  /* 0x000000000e027983 */ /* 0x0025620000100a00 */
[----:B------:R-:W-:-:S03]  /*2c3f0*/  MOV R6, 0x2c410 ;  /* 0x0002c41000067802 */ /* 0x000fc60000000f00 */
[----:B--2--5:R-:W-:Y:S05]  /*2c400*/  CALL.REL.NOINC `($_ZN7cutlass13device_kernelIN5flash19enable_sm80_to_sm89INS1_16FlashAttnBwdSm80INS1_25CollectiveMainloopBwdSm80ILi2ELi2EN4cute5tupleIJNS5_1CILi128EEES8_NS7_ILi64EEEEEENS_10bfloat16_tEfNS_4arch4Sm80ELb1ELb0ELb1ELb1ELb1ELb0ELb0ELb0ELi2ELi4ELi4ELi4ELb0EEENS1_21CollectiveEpilogueBwdISA_SB_SD_Li256ELb1ELb0ELi2EEENS1_25SingleTileBwdLPTSchedulerILb1ELi128ELb1EEEEEEEEEvNT_6ParamsE$_ZN4cute3eso3ESOILb1ELb0EJNS_6LayoutINS_5tupleIJNS3_IJNS_1CILi1EEENS3_IJNS4_ILi2EEES6_EEEEEES6_NS4_ILi4EEEEEENS3_IJNS3_IJNS4_ILi0EEENS3_IJS5_S9_EEEEEES6_NS4_ILi8EEEEEEEENS_10ViewEngineIPjEEEEC2ERKSG_RKSJ_) ;  /* 0xfffde6b000007944 */ /* 0x024fea0003c3ffff */
[----:B------:R-:W-:Y:S01]  /*2c410*/  ULDC.64 UR4, c[0x0][0x118] ;  /* 0x0000460000047ab9 */ /* 0x000fe20000000a00 */
[----:B------:R2:W5:Y:S04]  /*2c420*/  LDL.64 R52, [R14] ;  /* 0x000000000e347983 */ /* 0x0005680000100a00 */
[----:B-1----:R-:W3:Y:S04]  /*2c430*/  LD.E R4, [R60.64] ;  /* 0x000000043c047980 */ /* 0x002ee8000c101900 */
[----:B------:R-:W4:Y:S01]  /*2c440*/  LD.E R2, [R60.64+0x4] ;  /* 0x000004043c027980 */ /* 0x000f22000c101900 */
[----:B------:R-:W-:-:S03]  /*2c450*/  MOV R8, 0x2c490 ;  /* 0x0002c49000087802 */ /* 0x000fc60000000f00 */
[----:B---3--:R2:W-:Y:S04]  /*2c460*/  STL [R1+0x794], R4 ;  /* 0x0007940401007387 */ /* 0x0085e80000100800 */
[----:B----4-:R2:W-:Y:S02]  /*2c470*/  STL [R1+0x798], R2 ;  /* 0x0007980201007387 */ /* 0x0105e40000100800 */
[----:B--2--5:R-:W-:Y:S05]  /*2c480*/  CALL.REL.NOINC `($_ZN7cutlass13device_kernelIN5flash19enable_sm80_to_sm89INS1_16FlashAttnBwdSm80INS1_25CollectiveMainloopBwdSm80ILi2ELi2EN4cute5tupleIJNS5_1CILi128EEES8_NS7_ILi64EEEEEENS_10bfloat16_tEfNS_4arch4Sm80ELb1ELb0ELb1ELb1ELb1ELb0ELb0ELb0ELi2ELi4ELi4ELi4ELb0EEENS1_21CollectiveEpilogueBwdISA_SB_SD_Li256ELb1ELb0ELi2EEENS1_25SingleTileBwdLPTSchedulerILb1ELi128ELb1EEEEEEEEEvNT_6ParamsE$_ZZN4cute6upcastILi2ENS_5tupleIJNS1_IJNS_1CILi1EEENS1_IJNS2_ILi2EEES4_S4_EEEEEES4_NS1_IJS4_S4_EEEEEENS1_IJNS1_IJNS2_ILi0EEENS1_IJS3_NS2_ILi512EEEiEEEEEENS2_ILi4096EEENS1_IJiNS2_ILi8192EEEEEEEEEEEDaRKT0_RKT1_ENKUlRKT_RKT0_E_clIS6_SC_EEDaSP_SS_) ;  /* 0xfffe400000007944 */ /* 0x024fea0003c3ffff */
[----:B------:R2:W5:Y:S01]  /*2c490*/  LDL R3, [R1+0x798] ;  /* 0x0007980001037983 */ /* 0x0005620000100800 */
[----:B------:R-:W-:-:S03]  /*2c4a0*/  MOV R10, 0x2c4c0 ;  /* 0x0002c4c0000a7802 */ /* 0x000fc60000000f00 */
[----:B-12--5:R-:W-:Y:S05]  /*2c4b0*/  CALL.REL.NOINC `($_ZN7cutlass13device_kernelIN5flash19enable_sm80_to_sm89INS1_16FlashAttnBwdSm80INS1_25CollectiveMainloopBwdSm80ILi2ELi2EN4cute5tupleIJNS5_1CILi128EEES8_NS7_ILi64EEEEEENS_10bfloat16_tEfNS_4arch4Sm80ELb1ELb0ELb1ELb1ELb1ELb0ELb0ELb0ELi2ELi4ELi4ELi4ELb0EEENS1_21CollectiveEpilogueBwdISA_SB_SD_Li256ELb1ELb0ELi2EEENS1_25SingleTileBwdLPTSchedulerILb1ELi128ELb1EEEEEEEEEvNT_6ParamsE$_ZZN4cute6upcastILi2ENS_5tupleIJNS1_IJNS_1CILi1EEENS1_IJNS2_ILi2EEES4_S4_EEEEEES4_NS1_IJS4_S4_EEEEEENS1_IJNS1_IJNS2_ILi0EEENS1_IJS3_NS2_ILi512EEEiEEEEEENS2_ILi4096EEENS1_IJiNS2_ILi8192EEEEEEEEEEEDaRKT0_RKT1_ENKUlRKT_RKT0_E_clIS7_SF_EEDaSP_SS_) ;  /* 0xfffe40c000007944 */ /* 0x026fea0003c3ffff */
[----:B-----5:R2:W-:Y:S01]  /*2c4c0*/  STL [R1+0x750], R2 ;  /* 0x0007500201007387 */ /* 0x0205e20000100800 */
[----:B------:R-:W-:-:S03]  /*2c4d0*/  MOV R4, 0x2c4f0 ;  /* 0x0002c4f000047802 */ /* 0x000fc60000000f00 */
[----:B-12---:R-:W-:Y:S05]  /*2c4e0*/  CALL.REL.NOINC `($_ZN7cutlass13device_kernelIN5flash19enable_sm80_to_sm89INS1_16FlashAttnBwdSm80INS1_25CollectiveMainloopBwdSm80ILi2ELi2EN4cute5tupleIJNS5_1CILi128EEES8_NS7_ILi64EEEEEENS_10bfloat16_tEfNS_4arch4Sm80ELb1ELb0ELb1ELb1ELb1ELb0ELb0ELb0ELi2ELi4ELi4ELi4ELb0EEENS1_21CollectiveEpilogueBwdISA_SB_SD_Li256ELb1ELb0ELi2EEENS1_25SingleTileBwdLPTSchedulerILb1ELi128ELb1EEEEEEEEEvNT_6ParamsE$_ZN4cute3eso3ESOILb0ELb0EJNS_5tupleIJNS_1CILi0EEENS2_IJNS3_ILi1EEENS3_ILi256EEEiEEEEEENS3_ILi2048EEENS2_IJiNS3_ILi4096EEEEEEEEC2ERKS8_RKS9_RKSB_) ;  /* 0xfffdb0b000007944 */ /* 0x006fea0003c3ffff */
[----:B------:R2:W5:Y:S04]  /*2c4f0*/  LDL R5, [R14] ;  /* 0x000000000e057983 */ /* 0x0005680000100800 */
[----:B-1----:R2:W5:Y:S01]  /*2c500*/  LDL R3, [R14+0x4] ;  /* 0x000004000e037983 */ /* 0x0025620000100800 */
[----:B------:R-:W-:-:S03]  /*2c510*/  MOV R4, 0x2c530 ;  /* 0x0002c53000047802 */ /* 0x000fc60000000f00 */
[----:B--2--5:R-:W-:Y:S05]  /*2c520*/  CALL.REL.NOINC `($_ZN7cutlass13device_kernelIN5flash19enable_sm80_to_sm89INS1_16FlashAttnBwdSm80INS1_25CollectiveMainloopBwdSm80ILi2ELi2EN4cute5tupleIJNS5_1CILi128EEES8_NS7_ILi64EEEEEENS_10bfloat16_tEfNS_4arch4Sm80ELb1ELb0ELb1ELb1ELb1ELb0ELb0ELb0ELi2ELi4ELi4ELi4ELb0EEENS1_21CollectiveEpilogueBwdISA_SB_SD_Li256ELb1ELb0ELi2EEENS1_25SingleTileBwdLPTSchedulerILb1ELi128ELb1EEEEEEEEEvNT_6ParamsE$_ZN4cute5tupleIJNS0_IJNS0_IJNS_1CILi1EEENS0_IJS2_NS1_ILi2EEES3_EEEEEES3_NS0_IJS3_S3_EEEEEENS0_IJNS0_IJNS1_ILi0EEENS0_IJS2_NS1_ILi256EEEiEEEEEENS1_ILi2048EEENS0_IJiNS1_ILi4096EEEEEEEEEEEC2ERKS7_RKSF_) ;  /* 0xfffdfb1000007944 */ /* 0x024fea0003c3ffff */
[----:B------:R1:W5:Y:S04]  /*2c530*/  LDL R5, [R14] ;  /* 0x000000000e057983 */ /* 0x0003680000100800 */
[----:B------:R1:W5:Y:S01]  /*2c540*/  LDL R4, [R14+0x4] ;  /* 0x000004000e047983 */ /* 0x0003620000100800 */
[----:B------:R-:W-:-:S03]  /*2c550*/  MOV R6, 0x2c570 ;  /* 0x0002c57000067802 */ /* 0x000fc60000000f00 */
[----:B-1---5:R-:W-:Y:S05]  /*2c560*/  CALL.REL.NOINC `($_ZN7cutlass13device_kernelIN5flash19enable_sm80_to_sm89INS1_16FlashAttnBwdSm80INS1_25CollectiveMainloopBwdSm80ILi2ELi2EN4cute5tupleIJNS5_1CILi128EEES8_NS7_ILi64EEEEEENS_10bfloat16_tEfNS_4arch4Sm80ELb1ELb0ELb1ELb1ELb1ELb0ELb0ELb0ELi2ELi4ELi4ELi4ELb0EEENS1_21CollectiveEpilogueBwdISA_SB_SD_Li256ELb1ELb0ELi2EEENS1_25SingleTileBwdLPTSchedulerILb1ELi128ELb1EEEEEEEEEvNT_6ParamsE$_ZZN4cute7flattenINS_5tupleIJNS1_IJNS_1CILi0EEENS1_IJNS2_ILi1EEENS2_ILi512EEEiEEEEEENS2_ILi4096EEENS1_IJiNS2_ILi8192EEEEEEEEEEEDaRKT_ENKUlRKT_E_clIS7_EEDaSH_) ;  /* 0xfffe435000007944 */ /* 0x022fea0003c3ffff */
[----:B------:R2:W5:Y:S01]  /*2c570*/  LDL R3, [R1+0x798] ;  /* 0x0007980001037983 */ /* 0x0005620000100800 */
[----:B------:R-:W-:-:S03]  /*2c580*/  MOV R2, 0x2c5a0 ;  /* 0x0002c5a000027802 */ /* 0x000fc60000000f00 */
[----:B-12--5:R-:W-:Y:S05]  /*2c590*/  CALL.REL.NOINC `($_ZN7cutlass13device_kernelIN5flash19enable_sm80_to_sm89INS1_16FlashAttnBwdSm80INS1_25CollectiveMainloopBwdSm80ILi2ELi2EN4cute5tupleIJNS5_1CILi128EEES8_NS7_ILi64EEEEEENS_10bfloat16_tEfNS_4arch4Sm80ELb1ELb0ELb1ELb1ELb1ELb0ELb0ELb0ELi2ELi4ELi4ELi4ELb0EEENS1_21CollectiveEpilogueBwdISA_SB_SD_Li256ELb1ELb0ELi2EEENS1_25SingleTileBwdLPTSchedulerILb1ELi128ELb1EEEEEEEEEvNT_6ParamsE$_ZZN4cute7flattenINS_5tupleIJNS1_IJNS_1CILi0EEENS1_IJNS2_ILi1EEENS2_ILi512EEEiEEEEEENS2_ILi4096EEENS1_IJiNS2_ILi8192EEEEEEEEEEEDaRKT_ENKUlRKT_E_clISA_EEDaSH_) ;  /* 0xfffe43c000007944 */ /* 0x026fea0003c3ffff */
[----:B------:R1:W-:Y:S01]  /*2c5a0*/  STL [R14], R3 ;  /* 0x000000030e007387 */ /* 0x0003e20000100800 */
[----:B------:R-:W-:-:S03]  /*2c5b0*/  MOV R6, 0x2c5d0 ;  /* 0x0002c5d000067802 */ /* 0x000fc60000000f00 */
[----:B-1----:R-:W-:Y:S05]  /*2c5c0*/  CALL.REL.NOINC `($_ZN7cutlass13device_kernelIN5flash19enable_sm80_to_sm89INS1_16FlashAttnBwdSm80INS1_25CollectiveMainloopBwdSm80ILi2ELi2EN4cute5tupleIJNS5_1CILi128EEES8_NS7_ILi64EEEEEENS_10bfloat16_tEfNS_4arch4Sm80ELb1ELb0ELb1ELb1ELb1ELb0ELb0ELb0ELi2ELi4ELi4ELi4ELb0EEENS1_21CollectiveEpilogueBwdISA_SB_SD_Li256ELb1ELb0ELi2EEENS1_25SingleTileBwdLPTSchedulerILb1ELi128ELb1EEEEEEEEEvNT_6ParamsE$_ZZN4cute12filter_tupleINS_5tupleIJNS1_IJNS_1CILi0EEENS1_IJNS2_ILi1EEENS2_ILi512EEEiEEEEEENS2_ILi4096EEENS1_IJiNS2_ILi8192EEEEEEEEEZNS_7flattenISB_EEDaRKT_EUlRKT_E_EEDaSF_OT0_ENKUlDpSI_E_clIJNS1_IJS3_S4_S5_iEEENS1_IJS8_EEESA_EEEDaSM_) ;  /* 0xfffe068000007944 */ /* 0x002fea0003c3ffff */
[----:B------:R-:W-:Y:S02]  /*2c5d0*/  ULDC.64 UR4, c[0x0][0x118] ;  /* 0x0000460000047ab9 */ /* 0x000fe40000000a00 */
[----:B------:R1:W5:Y:S01]  /*2c5e0*/  LD.E.64 R2, [R60.64+0x8] ;  /* 0x000008043c027980 */ /* 0x000362000c101b00 */
[----:B------:R-:W-:-:S02]  /*2c5f0*/  MOV R9, R58 ;  /* 0x0000003a00097202 */ /* 0x000fc40000000f00 */
[----:B------:R-:W-:Y:S02]  /*2c600*/  MOV R8, 0x2c620 ;  /* 0x0002c62000087802 */ /* 0x000fe40000000f00 */
[----:B-1---5:R-:W-:Y:S05]  /*2c610*/  CALL.REL.NOINC `($_ZN7cutlass13device_kernelIN5flash19enable_sm80_to_sm89INS1_16FlashAttnBwdSm80INS1_25CollectiveMainloopBwdSm80ILi2ELi2EN4cute5tupleIJNS5_1CILi128EEES8_NS7_ILi64EEEEEENS_10bfloat16_tEfNS_4arch4Sm80ELb1ELb0ELb1ELb1ELb1ELb0ELb0ELb0ELi2ELi4ELi4ELi4ELb0EEENS1_21CollectiveEpilogueBwdISA_SB_SD_Li256ELb1ELb0ELi2EEENS1_25SingleTileBwdLPTSchedulerILb1ELi128ELb1EEEEEEEEEvNT_6ParamsE$_ZN4cute8smem_ptrIPN7cutlass10bfloat16_tEECI1NS_12iter_adaptorIS3_S4_EEES3_) ;  /* 0xfffe03e000007944 */ /* 0x022fea0003c3ffff */
[----:B-1----:R1:W5:Y:S01]  /*2c620*/  LDL.64 R2, [R14] ;  /* 0x000000000e027983 */ /* 0x0023620000100a00 */
[----:B------:R-:W-:-:S03]  /*2c630*/  MOV R8, 0x2c650 ;  /* 0x0002c65000087802 */ /* 0x000fc60000000f00 */
[----:B-1---5:R-:W-:Y:S05]  /*2c640*/  CALL.REL.NOINC `($_ZN7cutlass13device_kernelIN5flash19enable_sm80_to_sm89INS1_16FlashAttnBwdSm80INS1_25CollectiveMainloopBwdSm80ILi2ELi2EN4cute5tupleIJNS5_1CILi128EEES8_NS7_ILi64EEEEEENS_10bfloat16_tEfNS_4arch4Sm80ELb1ELb0ELb1ELb1ELb1ELb0ELb0ELb0ELi2ELi4ELi4ELi4ELb0EEENS1_21CollectiveEpilogueBwdISA_SB_SD_Li256ELb1ELb0ELi2EEENS1_25SingleTileBwdLPTSchedulerILb1ELi128ELb1EEEEEEEEEvNT_6ParamsE$_ZN4cute8smem_ptrIPjECI1NS_12iter_adaptorIS1_S2_EEES1_) ;  /* 0xfffe047000007944 */ /* 0x022fea0003c3ffff */
[----:B------:R-:W2:Y:S01]  /*2c650*/  LDL.64 R8, [R14] ;  /* 0x000000000e087983 */ /* 0x000ea20000100a00 */
[----:B-1----:R-:W-:Y:S01]  /*2c660*/  MOV R3, R4 ;  /* 0x0000000400037202 */ /* 0x002fe20000000f00 */
[----:B------:R-:W-:Y:S01]  /*2c670*/  IMAD.MOV.U32 R2, RZ, RZ, R5 ;  /* 0x000000ffff027224 */ /* 0x000fe200078e0005 */
[----:B------:R-:W-:Y:S01]  /*2c680*/  MOV R4, 0x2c6b0 ;  /* 0x0002c6b000047802 */ /* 0x000fe20000000f00 */
[----:B--2---:R1:W-:Y:S04]  /*2c690*/  STL.64 [R1+0x750], R8 ;  /* 0x0007500801007387 */ /* 0x0043e80000100a00 */
[----:B-1----:R-:W-:Y:S05]  /*2c6a0*/  CALL.REL.NOINC `($_ZN7cutlass13device_kernelIN5flash19enable_sm80_to_sm89INS1_16FlashAttnBwdSm80INS1_25CollectiveMainloopBwdSm80ILi2ELi2EN4cute5tupleIJNS5_1CILi128EEES8_NS7_ILi64EEEEEENS_10bfloat16_tEfNS_4arch4Sm80ELb1ELb0ELb1ELb1ELb1ELb0ELb0ELb0ELi2ELi4ELi4ELi4ELb0EEENS1_21CollectiveEpilogueBwdISA_SB_SD_Li256ELb1ELb0ELi2EEENS1_25SingleTileBwdLPTSchedulerILb1ELi128ELb1EEEEEEEEEvNT_6ParamsE$_ZN4cute3eso3ESOILb0ELb0EJNS_6LayoutINS_5tupleIJNS3_IJNS_1CILi1EEENS3_IJS5_NS4_ILi2EEES6_EEEEEES6_NS3_IJS6_S6_EEEEEENS3_IJNS3_IJNS4_ILi0EEENS3_IJS5_NS4_ILi256EEEiEEEEEENS4_ILi2048EEENS3_IJiNS4_ILi4096EEEEEEEEEEENS_10ViewEngineINS_8smem_ptrIPjEEEEEEC2ERKSJ_RKSO_) ;  /* 0xfffdb2b000007944 */ /* 0x002fea0003c3ffff */
        /* <DEDUP_REMOVED lines=224> */
[----:B---3--:R-:W-:Y:S05]  /*2d4b0*/  CALL.REL.NOINC `($_ZN7cutlass13device_kernelIN5flash19enable_sm80_to_sm89INS1_16FlashAttnBwdSm80INS1_25CollectiveMainloopBwdSm80ILi2ELi2EN4cute5tupleIJNS5_1CILi128EEES8_NS7_ILi64EEEEEENS_10bfloat16_tEfNS_4arch4Sm80ELb1ELb0ELb1ELb1ELb1ELb0ELb0ELb0ELi2ELi4ELi4ELi4ELb0EEENS1_21CollectiveEpilogueBwdISA_SB_SD_Li256ELb1ELb0ELi2EEENS1_25SingleTileBwdLPTSchedulerILb1ELi128ELb1EEEEEEEEEvNT_6ParamsE$_ZN4cute3eso3ESOILb1ELb0EJNS_6LayoutINS_5tupleIJNS3_IJNS_1CILi1EEENS3_IJNS4_ILi4EEENS4_ILi2EEEEEEEEES7_S6_EEENS3_IJNS3_IJNS4_ILi0EEENS3_IJS5_NS4_ILi8EEEEEEEEES6_NS4_ILi16EEEEEEEENS_10ViewEngineIPN7cutlass10bfloat16_tEEEEEC2ERKSH_RKSM_) ;  /* 0xfffdd65000007944 */ /* 0x008fea0003c3ffff */
[----:B-1----:R1:W5:Y:S04]  /*2d4c0*/  LDL.64 R52, [R24+0xc0] ;  /* 0x0000c00018347983 */ /* 0x0023680000100a00 */
[----:B------:R1:W5:Y:S01]  /*2d4d0*/  LDL.64 R2, [R14] ;  /* 0x000000000e027983 */ /* 0x0003620000100a00 */
[----:B------:R-:W-:-:S03]  /*2d4e0*/  MOV R6, 0x2d500 ;  /* 0x0002d50000067802 */ /* 0x000fc60000000f00 */
[----:B-1---5:R-:W-:Y:S05]  /*2d4f0*/  CALL.REL.NOINC `($_ZN7cutlass13device_kernelIN5flash19enable_sm80_to_sm89INS1_16FlashAttnBwdSm80INS1_25CollectiveMainloopBwdSm80ILi2ELi2EN4cute5tupleIJNS5_1CILi128EEES8_NS7_ILi64EEEEEENS_10bfloat16_tEfNS_4arch4Sm80ELb1ELb0ELb1ELb1ELb1ELb0ELb0ELb0ELi2ELi4ELi4ELi4ELb0EEENS1_21CollectiveEpilogueBwdISA_SB_SD_Li256ELb1ELb0ELi2EEENS1_25SingleTileBwdLPTSchedulerILb1ELi128ELb1EEEEEEEEEvNT_6ParamsE$_ZN4cute3eso3ESOILb1ELb0EJNS_6LayoutINS_5tupleIJNS3_IJNS_1CILi1EEENS3_IJNS4_ILi2EEES6_EEEEEES6_NS4_ILi4EEEEEENS3_IJNS3_IJNS4_ILi0EEENS3_IJS5_S9_EEEEEES6_NS4_ILi8EEEEEEEENS_10ViewEngineIPjEEEEC2ERKSG_RKSJ_) ;  /* 0xfffdd5c000007944 */ /* 0x022fea0003c3ffff */
        /* <DEDUP_REMOVED lines=118> */
[----:B----45:R-:W-:Y:S05]  /*2dc60*/  CALL.REL.NOINC `($_ZN7cutlass13device_kernelIN5flash19enable_sm80_to_sm89INS1_16FlashAttnBwdSm80INS1_25CollectiveMainloopBwdSm80ILi2ELi2EN4cute5tupleIJNS5_1CILi128EEES8_NS7_ILi64EEEEEENS_10bfloat16_tEfNS_4arch4Sm80ELb1ELb0ELb1ELb1ELb1ELb0ELb0ELb0ELi2ELi4ELi4ELi4ELb0EEENS1_21CollectiveEpilogueBwdISA_SB_SD_Li256ELb1ELb0ELi2EEENS1_25SingleTileBwdLPTSchedulerILb1ELi128ELb1EEEEEEEEEvNT_6ParamsE$_ZN4cute8smem_ptrIPN7cutlass10bfloat16_tEECI1NS_12iter_adaptorIS3_S4_EEES3_) ;  /* 0xfffded9000007944 */ /* 0x030fea0003c3ffff */
[----:B-1----:R1:W5:Y:S01]  /*2dc70*/  LDL.64 R2, [R1+0x758] ;  /* 0x0007580001027983 */ /* 0x0023620000100a00 */
[----:B------:R-:W-:-:S03]  /*2dc80*/  MOV R6, 0x2dca0 ;  /* 0x0002dca000067802 */ /* 0x000fc60000000f00 */
[----:B-1---5:R-:W-:Y:S05]  /*2dc90*/  CALL.REL.NOINC `($_ZN7cutlass13device_kernelIN5flash19enable_sm80_to_sm89INS1_16FlashAttnBwdSm80INS1_25CollectiveMainloopBwdSm80ILi2ELi2EN4cute5tupleIJNS5_1CILi128EEES8_NS7_ILi64EEEEEENS_10bfloat16_tEfNS_4arch4Sm80ELb1ELb0ELb1ELb1ELb1ELb0ELb0ELb0ELi2ELi4ELi4ELi4ELb0EEENS1_21CollectiveEpilogueBwdISA_SB_SD_Li256ELb1ELb0ELi2EEENS1_25SingleTileBwdLPTSchedulerILb1ELi128ELb1EEEEEEEEEvNT_6ParamsE$_ZN4cute3eso3ESOILb1ELb0EJNS_14ComposedLayoutINS_7SwizzleILi3ELi3ELi3EEENS_1CILj0EEENS_6LayoutINS_5tupleIJNS5_ILi64EEENS5_ILi128EEEEEENS8_IJNS5_ILi1EEES9_EEEEEEENS_10ViewEngineINS_8smem_ptrIPN7cutlass10bfloat16_tEEEEEEEC2ERKSF_RKSM_) ;  /* 0xfffdb39000007944 */ /* 0x022fea0003c3ffff */
[----:B-1----:R1:W5:Y:S01]  /*2dca0*/  LDL.64 R2, [R1+0x758] ;  /* 0x0007580001027983 */ /* 0x0023620000100a00 */
[----:B------:R-:W-:-:S03]  /*2dcb0*/  MOV R6, 0x2dcd0 ;  /* 0x0002dcd000067802 */ /* 0x000fc60000000f00 */
[----:B-1---5:R-:W-:Y:S05]  /*2dcc0*/  CALL.REL.NOINC `($_ZN7cutlass13device_kernelIN5flash19enable_sm80_to_sm89INS1_16FlashAttnBwdSm80INS1_25CollectiveMainloopBwdSm80ILi2ELi2EN4cute5tupleIJNS5_1CILi128EEES8_NS7_ILi64EEEEEENS_10bfloat16_tEfNS_4arch4Sm80ELb1ELb0ELb1ELb1ELb1ELb0ELb0ELb0ELi2ELi4ELi4ELi4ELb0EEENS1_21CollectiveEpilogueBwdISA_SB_SD_Li256ELb1ELb0ELi2EEENS1_25SingleTileBwdLPTSchedulerILb1ELi128ELb1EEEEEEEEEvNT_6ParamsE$_ZN4cute3eso3ESOILb1ELb0EJNS_14ComposedLayoutINS_7SwizzleILi3ELi3ELi3EEENS_1CILj0EEENS_6LayoutINS_5tupleIJNS8_IJNS8_IJNS5_ILi4EEENS5_ILi8EEEEEENS8_IJNS5_ILi2EEENS5_ILi1EEEEEEEEENS8_IJNS8_IJSC_SC_EEESB_EEEEEENS8_IJNS8_IJNS8_IJNS5_ILi128EEESD_EEENS8_IJSA_NS5_ILi0EEEEEEEEENS8_IJNS8_IJNS5_ILi64EEENS5_ILi512EEEEEENS8_IJNS5_ILi16EEENS5_ILi1024EEEEEEEEEEEEEEEENS_10ViewEngineINS_8smem_ptrIPN7cutlass10bfloat16_tEEEEEEEC2ERKSX_RKS14_) ;  /* 0xfffdb40000007944 */ /* 0x022fea0003c3ffff */
        /* <DEDUP_REMOVED lines=23> */
[----:B------:R2:W-:Y:S01]  /*2de40*/  STL [R14], R2 ;  /* 0x000000020e007387 */ /* 0x0005e20000100800 */
[----:B------:R-:W-:Y:S02]  /*2de50*/  MOV R4, R58 ;  /* 0x0000003a00047202 */ /* 0x000fe40000000f00 */
[----:B------:R-:W-:Y:S01]  /*2de60*/  MOV R8, 0x2de90 ;  /* 0x0002de9000087802 */ /* 0x000fe20000000f00 */
[----:B------:R2:W-:Y:S04]  /*2de70*/  STL [R14+0x4], R3 ;  /* 0x000004030e007387 */ /* 0x0005e80000100800 */
[----:B-12---:R-:W-:Y:S05]  /*2de80*/  CALL.REL.NOINC `($_ZN7cutlass13device_kernelIN5flash19enable_sm80_to_sm89INS1_16FlashAttnBwdSm80INS1_25CollectiveMainloopBwdSm80ILi2ELi2EN4cute5tupleIJNS5_1CILi128EEES8_NS7_ILi64EEEEEENS_10bfloat16_tEfNS_4arch4Sm80ELb1ELb0ELb1ELb1ELb1ELb0ELb0ELb0ELi2ELi4ELi4ELi4ELb0EEENS1_21CollectiveEpilogueBwdISA_SB_SD_Li256ELb1ELb0ELi2EEENS1_25SingleTileBwdLPTSchedulerILb1ELi128ELb1EEEEEEEEEvNT_6ParamsE$_ZZN4cute12filter_tupleINS_5tupleIJNS1_IJiNS1_IJiNS_1CILi0EEEEEEEEENS1_IJNS_10UnderscoreENS1_IJS6_S6_EEEEEEEEES9_ZNS_4diceIS9_S9_EEDaRKT_RKT0_EUlRKT_RKT0_E_EEDaSD_SG_OT1_ENKUlDpSJ_E_clIJNS1_IJiiS3_EEENS1_IJEEEEEEDaSQ_) ;  /* 0xfffdee3000007944 */ /* 0x006fea0003c3ffff */
[----:B------:R-:W-:Y:S02]  /*2de90*/  MOV R72, 0x2deb0 ;  /* 0x0002deb000487802 */ /* 0x000fe40000000f00 */
[----:B-12--5:R-:W-:Y:S05]  /*2dea0*/  CALL.REL.NOINC `($_ZN7cutlass13device_kernelIN5flash19enable_sm80_to_sm89INS1_16FlashAttnBwdSm80INS1_25CollectiveMainloopBwdSm80ILi2ELi2EN4cute5tupleIJNS5_1CILi128EEES8_NS7_ILi64EEEEEENS_10bfloat16_tEfNS_4arch4Sm80ELb1ELb0ELb1ELb1ELb1ELb0ELb0ELb0ELi2ELi4ELi4ELi4ELb0EEENS1_21CollectiveEpilogueBwdISA_SB_SD_Li256ELb1ELb0ELi2EEENS1_25SingleTileBwdLPTSchedulerILb1ELi128ELb1EEEEEEEEEvNT_6ParamsE$_ZZN4cute7idx2crdINS_5tupleIJiiNS_1CILi0EEEEEENS1_IJNS1_IJNS2_ILi4EEENS2_ILi8EEEEEENS2_ILi2EEENS2_ILi1EEEEEEEEDaRKT_RKT0_ENKUlRKT_RKT0_E_clIiS7_EEDaSJ_SM_) ;  /* 0xfffe2b6000007944 */ /* 0x026fea0003c3ffff */
[----:B------:R-:W-:Y:S02]  /*2deb0*/  MOV R2, 0x2ded0 ;  /* 0x0002ded000027802 */ /* 0x000fe40000000f00 */
[----:B-1----:R-:W-:Y:S05]  /*2dec0*/  CALL.REL.NOINC `($_ZN7cutlass13device_kernelIN5flash19enable_sm80_to_sm89INS1_16FlashAttnBwdSm80INS1_25CollectiveMainloopBwdSm80ILi2ELi2EN4cute5tupleIJNS5_1CILi128EEES8_NS7_ILi64EEEEEENS_10bfloat16_tEfNS_4arch4Sm80ELb1ELb0ELb1ELb1ELb1ELb0ELb0ELb0ELi2ELi4ELi4ELi4ELb0EEENS1_21CollectiveEpilogueBwdISA_SB_SD_Li256ELb1ELb0ELi2EEENS1_25SingleTileBwdLPTSchedulerILb1ELi128ELb1EEEEEEEEEvNT_6ParamsE$_ZZN4cute7idx2crdINS_5tupleIJiiNS_1CILi0EEEEEENS1_IJNS1_IJNS2_ILi4EEENS2_ILi8EEEEEENS2_ILi2EEENS2_ILi1EEEEEEEEDaRKT_RKT0_ENKUlRKT_RKT0_E_clIiS8_EEDaSJ_SM_) ;  /* 0xfffe2f6000007944 */ /* 0x002fea0003c3ffff */
[----:B------:R1:W-:Y:S01]  /*2ded0*/  STL [R14], R6 ;  /* 0x000000060e007387 */ /* 0x0003e20000100800 */
[----:B------:R-:W-:Y:S02]  /*2dee0*/  MOV R2, R58 ;  /* 0x0000003a00027202 */ /* 0x000fe40000000f00 */
[----:B------:R-:W-:-:S02]  /*2def0*/  MOV R72, 0x2df10 ;  /* 0x0002df1000487802 */ /* 0x000fc40000000f00 */
[----:B-1----:R-:W-:Y:S05]  /*2df00*/  CALL.REL.NOINC `($_ZN7cutlass13device_kernelIN5flash19enable_sm80_to_sm89INS1_16FlashAttnBwdSm80INS1_25CollectiveMainloopBwdSm80ILi2ELi2EN4cute5tupleIJNS5_1CILi128EEES8_NS7_ILi64EEEEEENS_10bfloat16_tEfNS_4arch4Sm80ELb1ELb0ELb1ELb1ELb1ELb0ELb0ELb0ELi2ELi4ELi4ELi4ELb0EEENS1_21CollectiveEpilogueBwdISA_SB_SD_Li256ELb1ELb0ELi2EEENS1_25SingleTileBwdLPTSchedulerILb1ELi128ELb1EEEEEEEEEvNT_6ParamsE$_ZZN4cute9transformINS_5tupleIJiiNS_1CILi0EEEEEENS1_IJNS1_IJNS2_ILi4EEENS2_ILi8EEEEEENS2_ILi2EEENS2_ILi1EEEEEEZNS_7idx2crdIS4_SA_EEDaRKT_RKT0_EUlRKT_RKT0_E_EEDaSE_SH_OT1_ENKUlDpSK_E_clIJNS1_IJiiEEEiS3_EEEDaSR_) ;  /* 0xfffe364000007944 */ /* 0x002fea0003c3ffff */
[----:B------:R-:W-:Y:S02]  /*2df10*/  MOV R6, 0x2df30 ;  /* 0x0002df3000067802 */ /* 0x000fe40000000f00 */
[----:B--2--5:R-:W-:Y:S05]  /*2df20*/  CALL.REL.NOINC `($_ZN7cutlass13device_kernelIN5flash19enable_sm80_to_sm89INS1_16FlashAttnBwdSm80INS1_25CollectiveMainloopBwdSm80ILi2ELi2EN4cute5tupleIJNS5_1CILi128EEES8_NS7_ILi64EEEEEENS_10bfloat16_tEfNS_4arch4Sm80ELb1ELb0ELb1ELb1ELb1ELb0ELb0ELb0ELi2ELi4ELi4ELi4ELb0EEENS1_21CollectiveEpilogueBwdISA_SB_SD_Li256ELb1ELb0ELi2EEENS1_25SingleTileBwdLPTSchedulerILb1ELi128ELb1EEEEEEEEEvNT_6ParamsE$_ZZN4cute13to_mixed_bitsINS_5tupleIJNS1_IJNS_1CILi4EEENS2_ILi8EEEEEENS2_ILi2EEENS2_ILi1EEEEEENS1_IJNS1_IJNS2_ILi128EEENS2_ILi0EEEEEES4_SA_EEENS1_IJNS1_IJiiEEEiSA_EEEEEDaRKT_RKT0_RKT1_ENKUlRKT_RKT0_RKT1_E_clIS5_SB_SD_EEDaSQ_ST_SW_) ;  /* 0xfffdf81000007944 */ /* 0x024fea0003c3ffff */
[----:B------:R-:W-:Y:S02]  /*2df30*/  MOV R6, 0x2df50 ;  /* 0x0002df5000067802 */ /* 0x000fe40000000f00 */
[----:B------:R-:W-:Y:S05]  /*2df40*/  CALL.REL.NOINC `($_ZN7cutlass13device_kernelIN5flash19enable_sm80_to_sm89INS1_16FlashAttnBwdSm80INS1_25CollectiveMainloopBwdSm80ILi2ELi2EN4cute5tupleIJNS5_1CILi128EEES8_NS7_ILi64EEEEEENS_10bfloat16_tEfNS_4arch4Sm80ELb1ELb0ELb1ELb1ELb1ELb0ELb0ELb0ELi2ELi4ELi4ELi4ELb0EEENS1_21CollectiveEpilogueBwdISA_SB_SD_Li256ELb1ELb0ELi2EEENS1_25SingleTileBwdLPTSchedulerILb1ELi128ELb1EEEEEEEEEvNT_6ParamsE$_ZZN4cute13to_mixed_bitsINS_5tupleIJNS1_IJNS_1CILi4EEENS2_ILi8EEEEEENS2_ILi2EEENS2_ILi1EEEEEENS1_IJNS1_IJNS2_ILi128EEENS2_ILi0EEEEEES4_SA_EEENS1_IJNS1_IJiiEEEiSA_EEEEEDaRKT_RKT0_RKT1_ENKUlRKT_RKT0_RKT1_E_clIS6_S4_iEEDaSQ_ST_SW_) ;  /* 0xfffdf87000007944 */ /* 0x000fea0003c3ffff */
[----:B------:R-:W-:Y:S02]  /*2df50*/  MOV R5, R2 ;  /* 0x0000000200057202 */ /* 0x000fe40000000f00 */
[----:B------:R-:W-:-:S02]  /*2df60*/  MOV R2, 0x2df80 ;  /* 0x0002df8000027802 */ /* 0x000fc40000000f00 */
[----:B------:R-:W-:Y:S05]  /*2df70*/  CALL.REL.NOINC `($_ZN7cutlass13device_kernelIN5flash19enable_sm80_to_sm89INS1_16FlashAttnBwdSm80INS1_25CollectiveMainloopBwdSm80ILi2ELi2EN4cute5tupleIJNS5_1CILi128EEES8_NS7_ILi64EEEEEENS_10bfloat16_tEfNS_4arch4Sm80ELb1ELb0ELb1ELb1ELb1ELb0ELb0ELb0ELi2ELi4ELi4ELi4ELb0EEENS1_21CollectiveEpilogueBwdISA_SB_SD_Li256ELb1ELb0ELi2EEENS1_25SingleTileBwdLPTSchedulerILb1ELi128ELb1EEEEEEEEEvNT_6ParamsE$_ZZN4cute13to_mixed_bitsINS_5tupleIJNS1_IJNS_1CILi4EEENS2_ILi8EEEEEENS2_ILi2EEENS2_ILi1EEEEEENS1_IJNS1_IJNS2_ILi128EEENS2_ILi0EEEEEES4_SA_EEENS1_IJNS1_IJiiEEEiSA_EEEEEDaRKT_RKT0_RKT1_ENKUlDpRKT_E_clIJNS_9MixedBitsILj0ELj384EEENSU_ILj0ELj8EEENS2_ILj0EEEEEEDaSR_) ;  /* 0xfffdf78000007944 */ /* 0x000fea0003c3ffff */
        /* <DEDUP_REMOVED lines=13> */
[----:B-1----:R-:W-:Y:S05]  /*2e050*/  CALL.REL.NOINC `($_ZN7cutlass13device_kernelIN5flash19enable_sm80_to_sm89INS1_16FlashAttnBwdSm80INS1_25CollectiveMainloopBwdSm80ILi2ELi2EN4cute5tupleIJNS5_1CILi128EEES8_NS7_ILi64EEEEEENS_10bfloat16_tEfNS_4arch4Sm80ELb1ELb0ELb1ELb1ELb1ELb0ELb0ELb0ELi2ELi4ELi4ELi4ELb0EEENS1_21CollectiveEpilogueBwdISA_SB_SD_Li256ELb1ELb0ELi2EEENS1_25SingleTileBwdLPTSchedulerILb1ELi128ELb1EEEEEEEEEvNT_6ParamsE$_ZN4cute3eso3ESOILb1ELb0EJNS_1CILi8EEEiiEEC2ERKS3_RKiS8_) ;  /* 0xfffdb9d000007944 */ /* 0x002fea0003c3ffff */
[----:B-1----:R1:W5:Y:S01]  /*2e060*/  LDL.64 R2, [R1+0x758] ;  /* 0x0007580001027983 */ /* 0x0023620000100a00 */
[----:B------:R-:W-:Y:S01]  /*2e070*/  IMAD.MOV.U32 R5, RZ, RZ, 0x48 ;  /* 0x00000048ff057424 */ /* 0x000fe200078e00ff */
[----:B------:R-:W-:Y:S01]  /*2e080*/  LOP3.LUT P0, RZ, R11, 0x8, RZ, 0xc0, !PT ;  /* 0x000000080bff7812 */ /* 0x000fe2000780c0ff */
[----:B------:R-:W-:Y:S01]  /*2e090*/  IMAD.MOV.U32 R60, RZ, RZ, R23 ;  /* 0x000000ffff3c7224 */ /* 0x000fe200078e0017 */
[----:B------:R-:W-:-:S02]  /*2e0a0*/  MOV R6, 0x2e0d0 ;  /* 0x0002e0d000067802 */ /* 0x000fc40000000f00 */
[----:B------:R-:W-:-:S04]  /*2e0b0*/  SEL R5, R5, 0x38, !P0 ;  /* 0x0000003805057807 */ /* 0x000fc80004000000 */
[----:B-1---5:R-:W-:Y:S05]  /*2e0c0*/  CALL.REL.NOINC `($_ZN7cutlass13device_kernelIN5flash19enable_sm80_to_sm89INS1_16FlashAttnBwdSm80INS1_25CollectiveMainloopBwdSm80ILi2ELi2EN4cute5tupleIJNS5_1CILi128EEES8_NS7_ILi64EEEEEENS_10bfloat16_tEfNS_4arch4Sm80ELb1ELb0ELb1ELb1ELb1ELb0ELb0ELb0ELi2ELi4ELi4ELi4ELb0EEENS1_21CollectiveEpilogueBwdISA_SB_SD_Li256ELb1ELb0ELi2EEENS1_25SingleTileBwdLPTSchedulerILb1ELi128ELb1EEEEEEEEEvNT_6ParamsE$_ZN4cute3eso3ESOILb0ELb1EJiNS_1CILi144EEENS2_ILi288EEEEEC2ERKiRKS3_RKS4_) ;  /* 0xfffdab3000007944 */ /* 0x022fea0003c3ffff */
[----:B-1----:R-:W2:Y:S01]  /*2e0d0*/  LDL R4, [R1+0x758] ;  /* 0x0007580001047983 */ /* 0x002ea20000100800 */
[----:B------:R-:W-:Y:S01]  /*2e0e0*/  IMAD.MOV.U32 R60, RZ, RZ, R23 ;  /* 0x000000ffff3c7224 */ /* 0x000fe200078e0017 */
[----:B------:R-:W-:Y:S02]  /*2e0f0*/  MOV R70, R12 ;  /* 0x0000000c00467202 */ /* 0x000fe40000000f00 */
[----:B------:R-:W-:Y:S01]  /*2e100*/  MOV R6, 0x2e130 ;  /* 0x0002e13000067802 */ /* 0x000fe20000000f00 */
[----:B--2---:R1:W-:Y:S04]  /*2e110*/  STL [R1+0x790], R4 ;  /* 0x0007900401007387 */ /* 0x0043e80000100800 */
[----:B-1----:R-:W-:Y:S05]  /*2e120*/  CALL.REL.NOINC `($_ZN7cutlass13device_kernelIN5flash19enable_sm80_to_sm89INS1_16FlashAttnBwdSm80INS1_25CollectiveMainloopBwdSm80ILi2ELi2EN4cute5tupleIJNS5_1CILi128EEES8_NS7_ILi64EEEEEENS_10bfloat16_tEfNS_4arch4Sm80ELb1ELb0ELb1ELb1ELb1ELb0ELb0ELb0ELi2ELi4ELi4ELi4ELb0EEENS1_21CollectiveEpilogueBwdISA_SB_SD_Li256ELb1ELb0ELi2EEENS1_25SingleTileBwdLPTSchedulerILb1ELi128ELb1EEEEEEEEEvNT_6ParamsE$_ZN4cute3eso3ESOILb1ELb0EJNS_1CILi1EEENS_5tupleIJNS2_ILi8EEEiiEEENS2_ILi64EEENS4_IJiNS2_ILi144EEENS2_ILi288EEEEEENS2_ILi512EEEEEC2ERKS3_RKS6_RKS7_RKSA_RKSB_) ;  /* 0xfffdb3b000007944 */ /* 0x002fea0003c3ffff */
[----:B-1----:R1:W5:Y:S04]  /*2e130*/  LDL R5, [R1+0x760] ;  /* 0x0007600001057983 */ /* 0x0023680000100800 */
[----:B------:R1:W5:Y:S01]  /*2e140*/  LDL.64 R2, [R1+0x758] ;  /* 0x0007580001027983 */ /* 0x0003620000100a00 */
[----:B------:R-:W-:-:S02]  /*2e150*/  MOV R60, R23 ;  /* 0x00000017003c7202 */ /* 0x000fc40000000f00 */
[----:B------:R-:W-:Y:S02]  /*2e160*/  MOV R6, 0x2e180 ;  /* 0x0002e18000067802 */ /* 0x000fe40000000f00 */
[----:B-1---5:R-:W-:Y:S05]  /*2e170*/  CALL.REL.NOINC `($_ZN7cutlass13device_kernelIN5flash19enable_sm80_to_sm89INS1_16FlashAttnBwdSm80INS1_25CollectiveMainloopBwdSm80ILi2ELi2EN4cute5tupleIJNS5_1CILi128EEES8_NS7_ILi64EEEEEENS_10bfloat16_tEfNS_4arch4Sm80ELb1ELb0ELb1ELb1ELb1ELb0ELb0ELb0ELi2ELi4ELi4ELi4ELb0EEENS1_21CollectiveEpilogueBwdISA_SB_SD_Li256ELb1ELb0ELi2EEENS1_25SingleTileBwdLPTSchedulerILb1ELi128ELb1EEEEEEEEEvNT_6ParamsE$_ZN4cute5tupleIJNS0_IJNS_1CILi8EEENS0_IJNS1_ILi2EEES3_S3_EEENS1_ILi1EEES4_S5_EEENS0_IJS5_NS0_IJS2_iiEEENS1_ILi64EEENS0_IJiNS1_ILi144EEENS1_ILi288EEEEEENS1_ILi512EEEEEEEEC2ERKS6_RKSD_) ;  /* 0xfffde4c000007944 */ /* 0x022fea0003c3ffff */
[----:B------:R1:W5:Y:S04]  /*2e180*/  LDL R6, [R1+0x760] ;  /* 0x0007600001067983 */ /* 0x0003680000100800 */
[----:B------:R1:W5:Y:S01]  /*2e190*/  LDL.64 R2, [R1+0x758] ;  /* 0x0007580001027983 */ /* 0x0003620000100a00 */
[----:B------:R-:W-:-:S03]  /*2e1a0*/  MOV R4, 0x2e1c0 ;  /* 0x0002e1c000047802 */ /* 0x000fc60000000f00 */
[----:B-1---5:R-:W-:Y:S05]  /*2e1b0*/  CALL.REL.NOINC `($_ZN7cutlass13device_kernelIN5flash19enable_sm80_to_sm89INS1_16FlashAttnBwdSm80INS1_25CollectiveMainloopBwdSm80ILi2ELi2EN4cute5tupleIJNS5_1CILi128EEES8_NS7_ILi64EEEEEENS_10bfloat16_tEfNS_4arch4Sm80ELb1ELb0ELb1ELb1ELb1ELb0ELb0ELb0ELi2ELi4ELi4ELi4ELb0EEENS1_21CollectiveEpilogueBwdISA_SB_SD_Li256ELb1ELb0ELi2EEENS1_25SingleTileBwdLPTSchedulerILb1ELi128ELb1EEEEEEEEEvNT_6ParamsE$_ZZN4cute7flattenINS_5tupleIJNS_1CILi1EEENS1_IJNS2_ILi8EEEiiEEENS2_ILi64EEENS1_IJiNS2_ILi144EEENS2_ILi288EEEEEENS2_ILi512EEEEEEEEDaRKT_ENKUlRKT_E_clIS5_EEDaSH_) ;  /* 0xfffe27d000007944 */ /* 0x022fea0003c3ffff */
[----:B------:R1:W-:Y:S01]  /*2e1c0*/  STL [R14], R2 ;  /* 0x000000020e007387 */ /* 0x0003e20000100800 */
[----:B------:R-:W-:Y:S02]  /*2e1d0*/  MOV R5, R6 ;  /* 0x0000000600057202 */ /* 0x000fe40000000f00 */
[----:B------:R-:W-:Y:S01]  /*2e1e0*/  MOV R4, 0x2e210 ;  /* 0x0002e21000047802 */ /* 0x000fe20000000f00 */
[----:B------:R1:W-:Y:S04]  /*2e1f0*/  STL [R14+0x4], R3 ;  /* 0x000004030e007387 */ /* 0x0003e80000100800 */
[----:B-1----:R-:W-:Y:S05]  /*2e200*/  CALL.REL.NOINC `($_ZN7cutlass13device_kernelIN5flash19enable_sm80_to_sm89INS1_16FlashAttnBwdSm80INS1_25CollectiveMainloopBwdSm80ILi2ELi2EN4cute5tupleIJNS5_1CILi128EEES8_NS7_ILi64EEEEEENS_10bfloat16_tEfNS_4arch4Sm80ELb1ELb0ELb1ELb1ELb1ELb0ELb0ELb0ELi2ELi4ELi4ELi4ELb0EEENS1_21CollectiveEpilogueBwdISA_SB_SD_Li256ELb1ELb0ELi2EEENS1_25SingleTileBwdLPTSchedulerILb1ELi128ELb1EEEEEEEEEvNT_6ParamsE$_ZZN4cute7flattenINS_5tupleIJNS_1CILi1EEENS1_IJNS2_ILi8EEEiiEEENS2_ILi64EEENS1_IJiNS2_ILi144EEENS2_ILi288EEEEEENS2_ILi512EEEEEEEEDaRKT_ENKUlRKT_E_clIS9_EEDaSH_) ;  /* 0xfffe27a000007944 */ /* 0x002fea0003c3ffff */
[----:B------:R1:W-:Y:S01]  /*2e210*/  STL [R1+0x794], R2 ;  /* 0x0007940201007387 */ /* 0x0003e20000100800 */
[----:B------:R-:W-:Y:S01]  /*2e220*/  IMAD.MOV.U32 R60, RZ, RZ, R58 ;  /* 0x000000ffff3c7224 */ /* 0x000fe200078e003a */
[----:B------:R-:W-:-:S02]  /*2e230*/  MOV R67, R42 ;  /* 0x0000002a00437202 */ /* 0x000fc40000000f00 */
[----:B------:R-:W-:Y:S02]  /*2e240*/  MOV R4, 0x2e260 ;  /* 0x0002e26000047802 */ /* 0x000fe40000000f00 */
[----:B-1----:R-:W-:Y:S05]  /*2e250*/  CALL.REL.NOINC `($_ZN7cutlass13device_kernelIN5flash19enable_sm80_to_sm89INS1_16FlashAttnBwdSm80INS1_25CollectiveMainloopBwdSm80ILi2ELi2EN4cute5tupleIJNS5_1CILi128EEES8_NS7_ILi64EEEEEENS_10bfloat16_tEfNS_4arch4Sm80ELb1ELb0ELb1ELb1ELb1ELb0ELb0ELb0ELi2ELi4ELi4ELi4ELb0EEENS1_21CollectiveEpilogueBwdISA_SB_SD_Li256ELb1ELb0ELi2EEENS1_25SingleTileBwdLPTSchedulerILb1ELi128ELb1EEEEEEEEEvNT_6ParamsE$_ZZN4cute12filter_tupleINS_5tupleIJNS_1CILi1EEENS1_IJNS2_ILi8EEEiiEEENS2_ILi64EEENS1_IJiNS2_ILi144EEENS2_ILi288EEEEEENS2_ILi512EEEEEEZNS_7flattenISB_EEDaRKT_EUlRKT_E_EEDaSF_OT0_ENKUlDpSI_E_clIJNS1_IJS3_EEES5_NS1_IJS6_EEES9_NS1_IJSA_EEEEEEDaSM_) ;  /* 0xfffdf03000007944 */ /* 0x002fea0003c3ffff */
[----:B------:R-:W-:Y:S02]  /*2e260*/  MOV R60, R23 ;  /* 0x00000017003c7202 */ /* 0x000fe40000000f00 */
[----:B------:R-:W-:Y:S02]  /*2e270*/  MOV R6, 0x2e290 ;  /* 0x0002e29000067802 */ /* 0x000fe40000000f00 */
[----:B--2--5:R-:W-:Y:S05]  /*2e280*/  CALL.REL.NOINC `($_ZN7cutlass13device_kernelIN5flash19enable_sm80_to_sm89INS1_16FlashAttnBwdSm80INS1_25CollectiveMainloopBwdSm80ILi2ELi2EN4cute5tupleIJNS5_1CILi128EEES8_NS7_ILi64EEEEEENS_10bfloat16_tEfNS_4arch4Sm80ELb1ELb0ELb1ELb1ELb1ELb0ELb0ELb0ELi2ELi4ELi4ELi4ELb0EEENS1_21CollectiveEpilogueBwdISA_SB_SD_Li256ELb1ELb0ELi2EEENS1_25SingleTileBwdLPTSchedulerILb1ELi128ELb1EEEEEEEEEvNT_6ParamsE$_ZN4cute3eso3ESOILb0ELb1EJiNS_1CILi144EEENS2_ILi512EEEEEC2ERKiRKS3_RKS4_) ;  /* 0xfffda9c000007944 */ /* 0x024fea0003c3ffff */
[----:B------:R-:W2:Y:S01]  /*2e290*/  LDL R6, [R1+0x758] ;  /* 0x0007580001067983 */ /* 0x000ea20000100800 */
[----:B-1----:R-:W-:Y:S01]  /*2e2a0*/  IMAD.MOV.U32 R4, RZ, RZ, R44 ;  /* 0x000000ffff047224 */ /* 0x002fe200078e002c */
[----:B------:R-:W-:Y:S02]  /*2e2b0*/  MOV R60, R23 ;  /* 0x00000017003c7202 */ /* 0x000fe40000000f00 */
[----:B------:R-:W-:Y:S01]  /*2e2c0*/  MOV R8, 0x2e2f0 ;  /* 0x0002e2f000087802 */ /* 0x000fe20000000f00 */
[----:B--2---:R1:W-:Y:S04]  /*2e2d0*/  STL [R1+0x11ec], R6 ;  /* 0x0011ec0601007387 */ /* 0x0043e80000100800 */
[----:B-1----:R-:W-:Y:S05]  /*2e2e0*/  CALL.REL.NOINC `($_ZN7cutlass13device_kernelIN5flash19enable_sm80_to_sm89INS1_16FlashAttnBwdSm80INS1_25CollectiveMainloopBwdSm80ILi2ELi2EN4cute5tupleIJNS5_1CILi128EEES8_NS7_ILi64EEEEEENS_10bfloat16_tEfNS_4arch4Sm80ELb1ELb0ELb1ELb1ELb1ELb0ELb0ELb0ELi2ELi4ELi4ELi4ELb0EEENS1_21CollectiveEpilogueBwdISA_SB_SD_Li256ELb1ELb0ELi2EEENS1_25SingleTileBwdLPTSchedulerILb1ELi128ELb1EEEEEEEEEvNT_6ParamsE$_ZN4cute3eso3ESOILb0ELb0EJiiNS_1CILi144EEENS2_ILi512EEEEEC2ERKiS7_RKS3_RKS4_) ;  /* 0xfffda24000007944 */ /* 0x002fea0003c3ffff */
[----:B-1----:R-:W2:Y:S01]  /*2e2f0*/  LDL.64 R4, [R1+0x758] ;  /* 0x0007580001047983 */ /* 0x002ea20000100a00 */
[----:B------:R-:W-:Y:S01]  /*2e300*/  IMAD.MOV.U32 R3, RZ, RZ, R16 ;  /* 0x000000ffff037224 */ /* 0x000fe200078e0010 */
[----:B------:R-:W-:Y:S01]  /*2e310*/  MOV R8, R43 ;  /* 0x0000002b00087202 */ /* 0x000fe20000000f00 */
[----:B------:R-:W-:Y:S01]  /*2e320*/  IMAD.MOV.U32 R67, RZ, RZ, R23 ;  /* 0x000000ffff437224 */ /* 0x000fe200078e0017 */
[----:B------:R-:W-:Y:S01]  /*2e330*/  MOV R6, 0x2e360 ;  /* 0x0002e36000067802 */ /* 0x000fe20000000f00 */
[----:B--2---:R1:W-:Y:S04]  /*2e340*/  STL.64 [R1+0x788], R4 ;  /* 0x0007880401007387 */ /* 0x0043e80000100a00 */
[----:B-1----:R-:W-:Y:S05]  /*2e350*/  CALL.REL.NOINC `($_ZN7cutlass13device_kernelIN5flash19enable_sm80_to_sm89INS1_16FlashAttnBwdSm80INS1_25CollectiveMainloopBwdSm80ILi2ELi2EN4cute5tupleIJNS5_1CILi128EEES8_NS7_ILi64EEEEEENS_10bfloat16_tEfNS_4arch4Sm80ELb1ELb0ELb1ELb1ELb1ELb0ELb0ELb0ELi2ELi4ELi4ELi4ELb0EEENS1_21CollectiveEpilogueBwdISA_SB_SD_Li256ELb1ELb0ELi2EEENS1_25SingleTileBwdLPTSchedulerILb1ELi128ELb1EEEEEEEEEvNT_6ParamsE$_ZN4cute3eso3ESOILb0ELb0EJiiiNS_1CILi144EEENS2_ILi512EEEEEC2ERKiS7_S7_RKS3_RKS4_) ;  /* 0xfffda48000007944 */ /* 0x002fea0003c3ffff */
        /* <DEDUP_REMOVED lines=9> */
[----:B-1----:R-:W-:Y:S05]  /*2e3f0*/  CALL.REL.NOINC `($_ZN7cutlass13device_kernelIN5flash19enable_sm80_to_sm89INS1_16FlashAttnBwdSm80INS1_25CollectiveMainloopBwdSm80ILi2ELi2EN4cute5tupleIJNS5_1CILi128EEES8_NS7_ILi64EEEEEENS_10bfloat16_tEfNS_4arch4Sm80ELb1ELb0ELb1ELb1ELb1ELb0ELb0ELb0ELi2ELi4ELi4ELi4ELb0EEENS1_21CollectiveEpilogueBwdISA_SB_SD_Li256ELb1ELb0ELi2EEENS1_25SingleTileBwdLPTSchedulerILb1ELi128ELb1EEEEEEEEEvNT_6ParamsE$_ZN4cute3eso3ESOILb1ELb0EJNS_1CILi8EEEiiiNS2_ILi144EEENS2_ILi512EEEEEC2ERKS3_RKiSA_SA_RKS4_RKS5_) ;  /* 0xfffdb6a000007944 */ /* 0x002fea0003c3ffff */
        /* <DEDUP_REMOVED lines=8> */
[----:B-1----:R-:W-:Y:S05]  /*2e480*/  CALL.REL.NOINC `($_ZN7cutlass13device_kernelIN5flash19enable_sm80_to_sm89INS1_16FlashAttnBwdSm80INS1_25CollectiveMainloopBwdSm80ILi2ELi2EN4cute5tupleIJNS5_1CILi128EEES8_NS7_ILi64EEEEEENS_10bfloat16_tEfNS_4arch4Sm80ELb1ELb0ELb1ELb1ELb1ELb0ELb0ELb0ELi2ELi4ELi4ELi4ELb0EEENS1_21CollectiveEpilogueBwdISA_SB_SD_Li256ELb1ELb0ELi2EEENS1_25SingleTileBwdLPTSchedulerILb1ELi128ELb1EEEEEEEEEvNT_6ParamsE$_ZN4cute3eso3ESOILb1ELb0EJNS_1CILi1EEEiiiNS2_ILi144EEENS2_ILi512EEEEEC2ERKS3_RKiSA_SA_RKS4_RKS5_) ;  /* 0xfffdb19000007944 */ /* 0x002fea0003c3ffff */
[----:B-1----:R1:W5:Y:S04]  /*2e490*/  LDL R5, [R1+0x760] ;  /* 0x0007600001057983 */ /* 0x0023680000100800 */
[----:B------:R1:W5:Y:S01]  /*2e4a0*/  LDL.64 R2, [R1+0x758] ;  /* 0x0007580001027983 */ /* 0x0003620000100a00 */
[----:B------:R-:W-:-:S02]  /*2e4b0*/  MOV R59, R23 ;  /* 0x00000017003b7202 */ /* 0x000fc40000000f00 */
[----:B------:R-:W-:Y:S02]  /*2e4c0*/  MOV R6, 0x2e4e0 ;  /* 0x0002e4e000067802 */ /* 0x000fe40000000f00 */
[----:B-1---5:R-:W-:Y:S05]  /*2e4d0*/  CALL.REL.NOINC `($_ZN7cutlass13device_kernelIN5flash19enable_sm80_to_sm89INS1_16FlashAttnBwdSm80INS1_25CollectiveMainloopBwdSm80ILi2ELi2EN4cute5tupleIJNS5_1CILi128EEES8_NS7_ILi64EEEEEENS_10bfloat16_tEfNS_4arch4Sm80ELb1ELb0ELb1ELb1ELb1ELb0ELb0ELb0ELi2ELi4ELi4ELi4ELb0EEENS1_21CollectiveEpilogueBwdISA_SB_SD_Li256ELb1ELb0ELi2EEENS1_25SingleTileBwdLPTSchedulerILb1ELi128ELb1EEEEEEEEEvNT_6ParamsE$_ZN4cute5tupleIJNS0_IJNS_1CILi16EEENS1_ILi2EEES3_S3_NS1_ILi4EEES3_EEENS0_IJNS1_ILi1EEEiiiNS1_ILi144EEENS1_ILi512EEEEEEEEC2ERKS5_RKS9_) ;  /* 0xfffdde6000007944 */ /* 0x022fea0003c3ffff */
        /* <DEDUP_REMOVED lines=11> */
[----:B-1----:R-:W-:Y:S05]  /*2e590*/  CALL.REL.NOINC `($_ZN7cutlass13device_kernelIN5flash19enable_sm80_to_sm89INS1_16FlashAttnBwdSm80INS1_25CollectiveMainloopBwdSm80ILi2ELi2EN4cute5tupleIJNS5_1CILi128EEES8_NS7_ILi64EEEEEENS_10bfloat16_tEfNS_4arch4Sm80ELb1ELb0ELb1ELb1ELb1ELb0ELb0ELb0ELi2ELi4ELi4ELi4ELb0EEENS1_21CollectiveEpilogueBwdISA_SB_SD_Li256ELb1ELb0ELi2EEENS1_25SingleTileBwdLPTSchedulerILb1ELi128ELb1EEEEEEEEEvNT_6ParamsE$_ZZN4cute6detail16composition_implINS_5tupleIJNS_1CILi16EEENS3_ILi2EEES5_S5_NS3_ILi4EEES5_EEENS2_IJNS3_ILi1EEEiiiNS3_ILi144EEENS3_ILi512EEEEEENS2_IJNS2_IJS5_S5_EEES6_NS3_ILi8EEEEEENS2_IJNS2_IJNS3_ILi64EEESA_EEES4_NS3_ILi1024EEEEEEEEDaRKT_RKT0_RKT1_RKT2_ENKUlRKT_RKT0_E_clISC_SG_EEDaSX_S10_) ;  /* 0xfffe028000007944 */ /* 0x002fea0003c3ffff */
[----:B------:R-:W-:Y:S01]  /*2e5a0*/  IMAD.MOV.U32 R3, RZ, RZ, R17 ;  /* 0x000000ffff037224 */ /* 0x000fe200078e0011 */
[----:B------:R-:W-:Y:S01]  /*2e5b0*/  MOV R5, R47 ;  /* 0x0000002f00057202 */ /* 0x000fe20000000f00 */
[----:B------:R-:W-:Y:S01]  /*2e5c0*/  IMAD.MOV.U32 R2, RZ, RZ, R42 ;  /* 0x000000ffff027224 */ /* 0x000fe200078e002a */
[----:B------:R-:W-:-:S02]  /*2e5d0*/  MOV R17, R58 ;  /* 0x0000003a00117202 */ /* 0x000fc40000000f00 */
[----:B------:R-:W-:Y:S02]  /*2e5e0*/  MOV R16, 0x2e600 ;  /* 0x0002e60000107802 */ /* 0x000fe40000000f00 */
[----:B-1---5:R-:W-:Y:S05]  /*2e5f0*/  CALL.REL.NOINC `($_ZN7cutlass13device_kernelIN5flash19enable_sm80_to_sm89INS1_16FlashAttnBwdSm80INS1_25CollectiveMainloopBwdSm80ILi2ELi2EN4cute5tupleIJNS5_1CILi128EEES8_NS7_ILi64EEEEEENS_10bfloat16_tEfNS_4arch4Sm80ELb1ELb0ELb1ELb1ELb1ELb0ELb0ELb0ELi2ELi4ELi4ELi4ELb0EEENS1_21CollectiveEpilogueBwdISA_SB_SD_Li256ELb1ELb0ELi2EEENS1_25SingleTileBwdLPTSchedulerILb1ELi128ELb1EEEEEEEEEvNT_6ParamsE$_ZZN4cute6detail16composition_implINS_5tupleIJNS_1CILi16EEENS3_ILi2EEES5_S5_NS3_ILi4EEES5_EEENS2_IJNS3_ILi1EEEiiiNS3_ILi144EEENS3_ILi512EEEEEENS2_IJNS2_IJS5_S5_EEES6_NS3_ILi8EEEEEENS2_IJNS2_IJNS3_ILi64EEESA_EEES4_NS3_ILi1024EEEEEEEEDaRKT_RKT0_RKT1_RKT2_ENKUlRKT_RKT0_E_clIS6_S4_EEDaSX_S10_) ;  /* 0xfffdffa000007944 */ /* 0x022fea0003c3ffff */
[----:B-----5:R2:W-:Y:S01]  /*2e600*/  STL.64 [R1+0x770], R2 ;  /* 0x0007700201007387 */ /* 0x0205e20000100a00 */
[----:B------:R-:W-:Y:S01]  /*2e610*/  IMAD.MOV.U32 R60, RZ, RZ, R23 ;  /* 0x000000ffff3c7224 */ /* 0x000fe200078e0017 */
[----:B------:R-:W-:Y:S02]  /*2e620*/  MOV R67, R22 ;  /* 0x0000001600437202 */ /* 0x000fe40000000f00 */
[----:B------:R-:W-:Y:S02]  /*2e630*/  MOV R4, 0x2e650 ;  /* 0x0002e65000047802 */ /* 0x000fe40000000f00 */
[----:B-12---:R-:W-:Y:S05]  /*2e640*/  CALL.REL.NOINC `($_ZN7cutlass13device_kernelIN5flash19enable_sm80_to_sm89INS1_16FlashAttnBwdSm80INS1_25CollectiveMainloopBwdSm80ILi2ELi2EN4cute5tupleIJNS5_1CILi128EEES8_NS7_ILi64EEEEEENS_10bfloat16_tEfNS_4arch4Sm80ELb1ELb0ELb1ELb1ELb1ELb0ELb0ELb0ELi2ELi4ELi4ELi4ELb0EEENS1_21CollectiveEpilogueBwdISA_SB_SD_Li256ELb1ELb0ELi2EEENS1_25SingleTileBwdLPTSchedulerILb1ELi128ELb1EEEEEEEEEvNT_6ParamsE$_ZN4cute3eso3ESOILb0ELb0EJNS_5tupleIJiNS_1CILi512EEEEEENS2_IJiiEEENS3_ILi1024EEEEEC2ERKS5_RKS6_RKS7_) ;  /* 0xfffd918000007944 */ /* 0x006fea0003c3ffff */
[----:B------:R2:W5:Y:S04]  /*2e650*/  LDL R5, [R1+0x760] ;  /* 0x0007600001057983 */ /* 0x0005680000100800 */
[----:B-1----:R2:W5:Y:S01]  /*2e660*/  LDL.64 R2, [R1+0x758] ;  /* 0x0007580001027983 */ /* 0x0025620000100a00 */
[----:B------:R-:W-:Y:S02]  /*2e670*/  MOV R60, R23 ;  /* 0x00000017003c7202 */ /* 0x000fe40000000f00 */
[----:B------:R-:W-:-:S02]  /*2e680*/  MOV R6, 0x2e6a0 ;  /* 0x0002e6a000067802 */ /* 0x000fc40000000f00 */
[----:B--2--5:R-:W-:Y:S05]  /*2e690*/  CALL.REL.NOINC `($_ZN7cutlass13device_kernelIN5flash19enable_sm80_to_sm89INS1_16FlashAttnBwdSm80INS1_25CollectiveMainloopBwdSm80ILi2ELi2EN4cute5tupleIJNS5_1CILi128EEES8_NS7_ILi64EEEEEENS_10bfloat16_tEfNS_4arch4Sm80ELb1ELb0ELb1ELb1ELb1ELb0ELb0ELb0ELi2ELi4ELi4ELi4ELb0EEENS1_21CollectiveEpilogueBwdISA_SB_SD_Li256ELb1ELb0ELi2EEENS1_25SingleTileBwdLPTSchedulerILb1ELi128ELb1EEEEEEEEEvNT_6ParamsE$_ZN4cute5tupleIJNS0_IJNS0_IJNS_1CILi2EEES2_EEES3_NS1_ILi8EEEEEENS0_IJNS0_IJiNS1_ILi512EEEEEENS0_IJiiEEENS1_ILi1024EEEEEEEEC2ERKS5_RKSA_) ;  /* 0xfffdda6000007944 */ /* 0x024fea0003c3ffff */
        /* <DEDUP_REMOVED lines=9> */
[----:B-1---5:R-:W-:Y:S05]  /*2e730*/  CALL.REL.NOINC `($_ZN7cutlass13device_kernelIN5flash19enable_sm80_to_sm89INS1_16FlashAttnBwdSm80INS1_25CollectiveMainloopBwdSm80ILi2ELi2EN4cute5tupleIJNS5_1CILi128EEES8_NS7_ILi64EEEEEENS_10bfloat16_tEfNS_4arch4Sm80ELb1ELb0ELb1ELb1ELb1ELb0ELb0ELb0ELi2ELi4ELi4ELi4ELb0EEENS1_21CollectiveEpilogueBwdISA_SB_SD_Li256ELb1ELb0ELi2EEENS1_25SingleTileBwdLPTSchedulerILb1ELi128ELb1EEEEEEEEEvNT_6ParamsE$_ZN4cute3eso3ESOILb0ELb0EJNS_6LayoutINS_5tupleIJNS3_IJNS_1CILi2EEES5_EEES6_NS4_ILi8EEEEEENS3_IJNS3_IJiNS4_ILi512EEEEEENS3_IJiiEEENS4_ILi1024EEEEEEEEjEEC2ERKSE_RKj) ;  /* 0xfffd945000007944 */ /* 0x022fea0003c3ffff */
[----:B------:R-:W2:Y:S04]  /*2e740*/  LDL.64 R16, [R1+0x760] ;  /* 0x0007600001107983 */ /* 0x000ea80000100a00 */
[----:B-1----:R1:W5:Y:S01]  /*2e750*/  LDL.64 R4, [R1+0x758] ;  /* 0x0007580001047983 */ /* 0x0023620000100a00 */
[----:B------:R-:W-:Y:S02]  /*2e760*/  MOV R9, R23 ;  /* 0x0000001700097202 */ /* 0x000fe40000000f00 */
[----:B------:R-:W-:Y:S01]  /*2e770*/  MOV R8, 0x2e7a0 ;  /* 0x0002e7a000087802 */ /* 0x000fe20000000f00 */
[----:B--2---:R-:W-:-:S04]  /*2e780*/  IMAD.WIDE.U32 R2, R17, 0x2, R50 ;  /* 0x0000000211027825 */ /* 0x004fc800078e0032 */
[----:B-1---5:R-:W-:Y:S05]  /*2e790*/  CALL.REL.NOINC `($_ZN7cutlass13device_kernelIN5flash19enable_sm80_to_sm89INS1_16FlashAttnBwdSm80INS1_25CollectiveMainloopBwdSm80ILi2ELi2EN4cute5tupleIJNS5_1CILi128EEES8_NS7_ILi64EEEEEENS_10bfloat16_tEfNS_4arch4Sm80ELb1ELb0ELb1ELb1ELb1ELb0ELb0ELb0ELi2ELi4ELi4ELi4ELb0EEENS1_21CollectiveEpilogueBwdISA_SB_SD_Li256ELb1ELb0ELi2EEENS1_25SingleTileBwdLPTSchedulerILb1ELi128ELb1EEEEEEEEEvNT_6ParamsE$_ZN4cute8smem_ptrIPN7cutlass10bfloat16_tEECI1NS_12iter_adaptorIS3_S4_EEES3_) ;  /* 0xfffde26000007944 */ /* 0x022fea0003c3ffff */
[----:B-1----:R-:W2:Y:S01]  /*2e7a0*/  LDL.64 R2, [R1+0x758] ;  /* 0x0007580001027983 */ /* 0x002ea20000100a00 */
[----:B------:R-:W-:Y:S01]  /*2e7b0*/  IMAD.MOV.U32 R60, RZ, RZ, R23 ;  /* 0x000000ffff3c7224 */ /* 0x000fe200078e0017 */
[----:B------:R-:W-:-:S02]  /*2e7c0*/  MOV R67, R22 ;  /* 0x0000001600437202 */ /* 0x000fc40000000f00 */
[----:B------:R-:W-:Y:S01]  /*2e7d0*/  MOV R6, 0x2e800 ;  /* 0x0002e80000067802 */ /* 0x000fe20000000f00 */
[----:B--2---:R1:W-:Y:S04]  /*2e7e0*/  STL.64 [R1+0x770], R2 ;  /* 0x0007700201007387 */ /* 0x0043e80000100a00 */
[----:B-1----:R-:W-:Y:S05]  /*2e7f0*/  CALL.REL.NOINC `($_ZN7cutlass13device_kernelIN5flash19enable_sm80_to_sm89INS1_16FlashAttnBwdSm80INS1_25CollectiveMainloopBwdSm80ILi2ELi2EN4cute5tupleIJNS5_1CILi128EEES8_NS7_ILi64EEEEEENS_10bfloat16_tEfNS_4arch4Sm80ELb1ELb0ELb1ELb1ELb1ELb0ELb0ELb0ELi2ELi4ELi4ELi4ELb0EEENS1_21CollectiveEpilogueBwdISA_SB_SD_Li256ELb1ELb0ELi2EEENS1_25SingleTileBwdLPTSchedulerILb1ELi128ELb1EEEEEEEEEvNT_6ParamsE$_ZN4cute3eso3ESOILb0ELb0EJNS_6LayoutINS_5tupleIJNS3_IJNS_1CILi2EEES5_EEES6_NS4_ILi8EEEEEENS3_IJNS3_IJiNS4_ILi512EEEEEENS3_IJiiEEENS4_ILi1024EEEEEEEENS_10ViewEngineINS_8smem_ptrIPN7cutlass10bfloat16_tEEEEEEEC2ERKSE_RKSL_) ;  /* 0xfffd930000007944 */ /* 0x002fea0003c3ffff */
[----:B-1----:R1:W5:Y:S04]  /*2e800*/  LDL R5, [R1+0x75c] ;  /* 0x00075c0001057983 */ /* 0x0023680000100800 */
[----:B------:R1:W5:Y:S01]  /*2e810*/  LDL R3, [R1+0x760] ;  /* 0x0007600001037983 */ /* 0x0003620000100800 */
[----:B------:R-:W-:-:S03]  /*2e820*/  MOV R4, 0x2e840 ;  /* 0x0002e84000047802 */ /* 0x000fc60000000f00 */
[----:B-1---5:R-:W-:Y:S05]  /*2e830*/  CALL.REL.NOINC `($_ZN7cutlass13device_kernelIN5flash19enable_sm80_to_sm89INS1_16FlashAttnBwdSm80INS1_25CollectiveMainloopBwdSm80ILi2ELi2EN4cute5tupleIJNS5_1CILi128EEES8_NS7_ILi64EEEEEENS_10bfloat16_tEfNS_4arch4Sm80ELb1ELb0ELb1ELb1ELb1ELb0ELb0ELb0ELi2ELi4ELi4ELi4ELb0EEENS1_21CollectiveEpilogueBwdISA_SB_SD_Li256ELb1ELb0ELi2EEENS1_25SingleTileBwdLPTSchedulerILb1ELi128ELb1EEEEEEEEEvNT_6ParamsE$_ZZN4cute4takeILi1ELi3ENS_5tupleIJNS1_IJiNS_1CILi512EEEEEENS1_IJiiEEENS2_ILi1024EEEEEEEEDaRKT1_ENKUlDpRKT_E_clIJS5_S6_EEEDaSE_) ;  /* 0xfffdf95000007944 */ /* 0x022fea0003c3ffff */
[----:B------:R-:W-:Y:S02]  /*2e840*/  MOV R4, 0x2e860 ;  /* 0x0002e86000047802 */ /* 0x000fe40000000f00 */
[----:B-1---5:R-:W-:Y:S05]  /*2e850*/  CALL.REL.NOINC `($_ZN7cutlass13device_kernelIN5flash19enable_sm80_to_sm89INS1_16FlashAttnBwdSm80INS1_25CollectiveMainloopBwdSm80ILi2ELi2EN4cute5tupleIJNS5_1CILi128EEES8_NS7_ILi64EEEEEENS_10bfloat16_tEfNS_4arch4Sm80ELb1ELb0ELb1ELb1ELb1ELb0ELb0ELb0ELi2ELi4ELi4ELi4ELb0EEENS1_21CollectiveEpilogueBwdISA_SB_SD_Li256ELb1ELb0ELi2EEENS1_25SingleTileBwdLPTSchedulerILb1ELi128ELb1EEEEEEEEEvNT_6ParamsE$_ZZN4cute16flatten_to_tupleINS_5tupleIJNS1_IJiiEEENS_1CILi1024EEEEEEEEDaRKT_ENKUlRKT_E_clIS2_EEDaSB_) ;  /* 0xfffdf44000007944 */ /* 0x022fea0003c3ffff */
[----:B------:R1:W-:Y:S01]  /*2e860*/  STL [R14], R2 ;  /* 0x000000020e007387 */ /* 0x0003e20000100800 */
[----:B------:R-:W-:Y:S02]  /*2e870*/  MOV R60, R58 ;  /* 0x0000003a003c7202 */ /* 0x000fe40000000f00 */
[----:B------:R-:W-:Y:S01]  /*2e880*/  MOV R4, 0x2e8b0 ;  /* 0x0002e8b000047802 */ /* 0x000fe20000000f00 */
[----:B------:R1:W-:Y:S04]  /*2e890*/  STL [R14+0x4], R3 ;  /* 0x000004030e007387 */ /* 0x0003e80000100800 */
[----:B-1----:R-:W-:Y:S05]  /*2e8a0*/  CALL.REL.NOINC `($_ZN7cutlass13device_kernelIN5flash19enable_sm80_to_sm89INS1_16FlashAttnBwdSm80INS1_25CollectiveMainloopBwdSm80ILi2ELi2EN4cute5tupleIJNS5_1CILi128EEES8_NS7_ILi64EEEEEENS_10bfloat16_tEfNS_4arch4Sm80ELb1ELb0ELb1ELb1ELb1ELb0ELb0ELb0ELi2ELi4ELi4ELi4ELb0EEENS1_21CollectiveEpilogueBwdISA_SB_SD_Li256ELb1ELb0ELi2EEENS1_25SingleTileBwdLPTSchedulerILb1ELi128ELb1EEEEEEEEEvNT_6ParamsE$_ZZN4cute12filter_tupleINS_5tupleIJNS1_IJiiEEENS_1CILi1024EEEEEEZNS_16flatten_to_tupleIS5_EEDaRKT_EUlRKT_E_EEDaS9_OT0_ENKUlDpSC_E_clIJS2_NS1_IJS4_EEEEEEDaSG_) ;  /* 0xfffde4b000007944 */ /* 0x002fea0003c3ffff */
        /* <DEDUP_REMOVED lines=22> */
[----:B--2--5:R-:W-:Y:S05]  /*2ea10*/  CALL.REL.NOINC `($_ZN7cutlass13device_kernelIN5flash19enable_sm80_to_sm89INS1_16FlashAttnBwdSm80INS1_25CollectiveMainloopBwdSm80ILi2ELi2EN4cute5tupleIJNS5_1CILi128EEES8_NS7_ILi64EEEEEENS_10bfloat16_tEfNS_4arch4Sm80ELb1ELb0ELb1ELb1ELb1ELb0ELb0ELb0ELi2ELi4ELi4ELi4ELb0EEENS1_21CollectiveEpilogueBwdISA_SB_SD_Li256ELb1ELb0ELi2EEENS1_25SingleTileBwdLPTSchedulerILb1ELi128ELb1EEEEEEEEEvNT_6ParamsE$_ZN4cute3eso3ESOILb1ELb0EJNS_10UnderscoreES2_S2_iEEC2ERKS2_S5_S5_RKi) ;  /* 0xfffda3a000007944 */ /* 0x024fea0003c3ffff */
[----:B------:R-:W-:Y:S01]  /*2ea20*/  ULDC.64 UR4, c[0x0][0x118] ;  /* 0x0000460000047ab9 */ /* 0x000fe20000000a00 */
[----:B------:R2:W5:Y:S04]  /*2ea30*/  LDL R5, [R1+0x758] ;  /* 0x0007580001057983 */ /* 0x0005680000100800 */
[----:B-1----:R2:W5:Y:S01]  /*2ea40*/  LD.E R3, [R10.64] ;  /* 0x000000040a037980 */ /* 0x002562000c101900 */
[----:B------:R-:W-:-:S03]  /*2ea50*/  MOV R4, 0x2ea70 ;  /* 0x0002ea7000047802 */ /* 0x000fc60000000f00 */
[----:B--2--5:R-:W-:Y:S05]  /*2ea60*/  CALL.REL.NOINC `($_ZN7cutlass13device_kernelIN5flash19enable_sm80_to_sm89INS1_16FlashAttnBwdSm80INS1_25CollectiveMainloopBwdSm80ILi2ELi2EN4cute5tupleIJNS5_1CILi128EEES8_NS7_ILi64EEEEEENS_10bfloat16_tEfNS_4arch4Sm80ELb1ELb0ELb1ELb1ELb1ELb0ELb0ELb0ELi2ELi4ELi4ELi4ELb0EEENS1_21CollectiveEpilogueBwdISA_SB_SD_Li256ELb1ELb0ELi2EEENS1_25SingleTileBwdLPTSchedulerILb1ELi128ELb1EEEEEEEEEvNT_6ParamsE$_ZZN4cute5sliceINS_5tupleIJNS_10UnderscoreES2_S2_iEEENS1_IJNS1_IJNS_1CILi1EEENS4_ILi0EEEEEEiNS4_ILi1024EEENS4_ILi8192EEEEEEEEDaRKT_RKT0_ENKUlRKT_RKT0_E_clIS2_iEEDaSJ_SM_) ;  /* 0xfffdf8e000007944 */ /* 0x024fea0003c3ffff */
[----:B------:R-:W-:Y:S02]  /*2ea70*/  MOV R4, 0x2ea90 ;  /* 0x0002ea9000047802 */ /* 0x000fe40000000f00 */
[----:B-1---5:R-:W-:Y:S05]  /*2ea80*/  CALL.REL.NOINC `($_ZN7cutlass13device_kernelIN5flash19enable_sm80_to_sm89INS1_16FlashAttnBwdSm80INS1_25CollectiveMainloopBwdSm80ILi2ELi2EN4cute5tupleIJNS5_1CILi128EEES8_NS7_ILi64EEEEEENS_10bfloat16_tEfNS_4arch4Sm80ELb1ELb0ELb1ELb1ELb1ELb0ELb0ELb0ELi2ELi4ELi4ELi4ELb0EEENS1_21CollectiveEpilogueBwdISA_SB_SD_Li256ELb1ELb0ELi2EEENS1_25SingleTileBwdLPTSchedulerILb1ELi128ELb1EEEEEEEEEvNT_6ParamsE$_ZZN4cute12filter_tupleINS_5tupleIJNS_10UnderscoreES2_S2_iEEENS1_IJNS1_IJNS_1CILi1EEENS4_ILi0EEEEEEiNS4_ILi1024EEENS4_ILi8192EEEEEEZNS_5sliceIS3_SA_EEDaRKT_RKT0_EUlRKT_RKT0_E_EEDaSE_SH_OT1_ENKUlDpSK_E_clIJNS1_IJS7_EEENS1_IJiEEENS1_IJS8_EEENS1_IJEEEEEEDaSR_) ;  /* 0xfffde52000007944 */ /* 0x022fea0003c3ffff */
[----:B------:R-:W-:Y:S02]  /*2ea90*/  MOV R4, 0x2eab0 ;  /* 0x0002eab000047802 */ /* 0x000fe40000000f00 */
[----:B-1---5:R-:W-:Y:S05]  /*2eaa0*/  CALL.REL.NOINC `($_ZN7cutlass13device_kernelIN5flash19enable_sm80_to_sm89INS1_16FlashAttnBwdSm80INS1_25CollectiveMainloopBwdSm80ILi2ELi2EN4cute5tupleIJNS5_1CILi128EEES8_NS7_ILi64EEEEEENS_10bfloat16_tEfNS_4arch4Sm80ELb1ELb0ELb1ELb1ELb1ELb0ELb0ELb0ELi2ELi4ELi4ELi4ELb0EEENS1_21CollectiveEpilogueBwdISA_SB_SD_Li256ELb1ELb0ELi2EEENS1_25SingleTileBwdLPTSchedulerILb1ELi128ELb1EEEEEEEEEvNT_6ParamsE$_ZN4cute5tupleIJNS0_IJNS0_IJNS_1CILi8EEENS1_ILi1EEEEEENS1_ILi2EEES2_EEENS0_IJNS0_IJS3_NS1_ILi0EEEEEEiNS1_ILi1024EEEEEEEEC2ERKS6_RKSA_) ;  /* 0xfffdd80000007944 */ /* 0x022fea0003c3ffff */
[----:B------:R1:W5:Y:S01]  /*2eab0*/  LDL R2, [R1+0x758] ;  /* 0x0007580001027983 */ /* 0x0003620000100800 */
[----:B------:R-:W-:Y:S02]  /*2eac0*/  SHF.L.U32 R6, R5, 0xd, RZ ;  /* 0x0000000d05067819 */ /* 0x000fe400000006ff */
[----:B------:R-:W-:-:S03]  /*2ead0*/  MOV R4, 0x2eb00 ;  /* 0x0002eb0000047802 */ /* 0x000fc60000000f00 */
[----:B------:R1:W-:Y:S04]  /*2eae0*/  STL [R1+0x11e0], R6 ;  /* 0x0011e00601007387 */ /* 0x0003e80000100800 */
[----:B-1---5:R-:W-:Y:S05]  /*2eaf0*/  CALL.REL.NOINC `($_ZN7cutlass13device_kernelIN5flash19enable_sm80_to_sm89INS1_16FlashAttnBwdSm80INS1_25CollectiveMainloopBwdSm80ILi2ELi2EN4cute5tupleIJNS5_1CILi128EEES8_NS7_ILi64EEEEEENS_10bfloat16_tEfNS_4arch4Sm80ELb1ELb0ELb1ELb1ELb1ELb0ELb0ELb0ELi2ELi4ELi4ELi4ELb0EEENS1_21CollectiveEpilogueBwdISA_SB_SD_Li256ELb1ELb0ELi2EEENS1_25SingleTileBwdLPTSchedulerILb1ELi128ELb1EEEEEEEEEvNT_6ParamsE$_ZN4cute3eso3ESOILb0ELb0EJNS_6LayoutINS_5tupleIJNS3_IJNS_1CILi8EEENS4_ILi1EEEEEENS4_ILi2EEES5_EEENS3_IJNS3_IJS6_NS4_ILi0EEEEEEiNS4_ILi1024EEEEEEEEiEEC2ERKSE_RKi) ;  /* 0xfffd963000007944 */ /* 0x022fea0003c3ffff */
[----:B------:R-:W-:Y:S01]  /*2eb00*/  ULDC.64 UR4, c[0x0][0x118] ;  /* 0x0000460000047ab9 */ /* 0x000fe20000000a00 */
[----:B-1----:R-:W2:Y:S04]  /*2eb10*/  LDL.64 R4, [R1+0x758] ;  /* 0x0007580001047983 */ /* 0x002ea80000100a00 */
[----:B------:R-:W2:Y:S01]  /*2eb20*/  LD.E.64 R2, [R10.64+0x8] ;  /* 0x000008040a027980 */ /* 0x000ea2000c101b00 */
[----:B------:R-:W-:Y:S02]  /*2eb30*/  MOV R9, R23 ;  /* 0x0000001700097202 */ /* 0x000fe40000000f00 */
[----:B------:R-:W-:Y:S01]  /*2eb40*/  MOV R8, 0x2eb70 ;  /* 0x0002eb7000087802 */ /* 0x000fe20000000f00 */
[----:B--2---:R-:W-:-:S04]  /*2eb50*/  IMAD.WIDE R2, R5, 0x2, R2 ;  /* 0x0000000205027825 */ /* 0x004fc800078e0202 */
[----:B------:R-:W-:Y:S05]  /*2eb60*/  CALL.REL.NOINC `($_ZN7cutlass13device_kernelIN5flash19enable_sm80_to_sm89INS1_16FlashAttnBwdSm80INS1_25CollectiveMainloopBwdSm80ILi2ELi2EN4cute5tupleIJNS5_1CILi128EEES8_NS7_ILi64EEEEEENS_10bfloat16_tEfNS_4arch4Sm80ELb1ELb0ELb1ELb1ELb1ELb0ELb0ELb0ELi2ELi4ELi4ELi4ELb0EEENS1_21CollectiveEpilogueBwdISA_SB_SD_Li256ELb1ELb0ELi2EEENS1_25SingleTileBwdLPTSchedulerILb1ELi128ELb1EEEEEEEEEvNT_6ParamsE$_ZN4cute8smem_ptrIPN7cutlass10bfloat16_tEECI1NS_12iter_adaptorIS3_S4_EEES3_) ;  /* 0xfffdde9000007944 */ /* 0x000fea0003c3ffff */
[----:B-1----:R-:W2:Y:S01]  /*2eb70*/  LDL.64 R2, [R1+0x758] ;  /* 0x0007580001027983 */ /* 0x002ea20000100a00 */
[----:B------:R-:W-:-:S02]  /*2eb80*/  MOV R6, R4 ;  /* 0x0000000400067202 */ /* 0x000fc40000000f00 */
[----:B------:R-:W-:Y:S01]  /*2eb90*/  MOV R4, 0x2ebc0 ;  /* 0x0002ebc000047802 */ /* 0x000fe20000000f00 */
[----:B--2---:R1:W-:Y:S04]  /*2eba0*/  STL.64 [R1+0x770], R2 ;  /* 0x0007700201007387 */ /* 0x0043e80000100a00 */
[----:B-1----:R-:W-:Y:S05]  /*2ebb0*/  CALL.REL.NOINC `($_ZN7cutlass13device_kernelIN5flash19enable_sm80_to_sm89INS1_16FlashAttnBwdSm80INS1_25CollectiveMainloopBwdSm80ILi2ELi2EN4cute5tupleIJNS5_1CILi128EEES8_NS7_ILi64EEEEEENS_10bfloat16_tEfNS_4arch4Sm80ELb1ELb0ELb1ELb1ELb1ELb0ELb0ELb0ELi2ELi4ELi4ELi4ELb0EEENS1_21CollectiveEpilogueBwdISA_SB_SD_Li256ELb1ELb0ELi2EEENS1_25SingleTileBwdLPTSchedulerILb1ELi128ELb1EEEEEEEEEvNT_6ParamsE$_ZN4cute3eso3ESOILb0ELb0EJNS_6LayoutINS_5tupleIJNS3_IJNS_1CILi8EEENS4_ILi1EEEEEENS4_ILi2EEES5_EEENS3_IJNS3_IJS6_NS4_ILi0EEEEEEiNS4_ILi1024EEEEEEEENS_10ViewEngineINS_8smem_ptrIPN7cutlass10bfloat16_tEEEEEEEC2ERKSE_RKSL_) ;  /* 0xfffd950000007944 */ /* 0x002fea0003c3ffff */
[----:B-1----:R-:W2:Y:S01]  /*2ebc0*/  LDL.64 R2, [R24+0xe0] ;  /* 0x0000e00018027983 */ /* 0x002ea20000100a00 */
[----:B------:R-:W-:-:S03]  /*2ebd0*/  ULDC.64 UR4, c[0x0][0x118] ;  /* 0x0000460000047ab9 */ /* 0x000fc60000000a00 */
[----:B------:R1:W5:Y:S04]  /*2ebe0*/  LDL R44, [R1+0x758] ;  /* 0x00075800012c7983 */ /* 0x0003680000100800 */
[----:B------:R1:W5:Y:S04]  /*2ebf0*/  LDL.64 R56, [R1+0x760] ;  /* 0x0007600001387983 */ /* 0x0003680000100a00 */
[----:B------:R1:W5:Y:S04]  /*2ec00*/  LDL.64 R10, [R24+0xc8] ;  /* 0x0000c800180a7983 */ /* 0x0003680000100a00 */
[----:B--2---:R-:W5:Y:S01]  /*2ec10*/  LD.E.64 R2, [R2.64] ;  /* 0x0000000402027980 */ /* 0x004f62000c101b00 */
[----:B------:R-:W-:-:S03]  /*2ec20*/  MOV R6, 0x2ec40 ;  /* 0x0002ec4000067802 */ /* 0x000fc60000000f00 */
[----:B-1---5:R-:W-:Y:S05]  /*2ec30*/  CALL.REL.NOINC `($_ZN7cutlass13device_kernelIN5flash19enable_sm80_to_sm89INS1_16FlashAttnBwdSm80INS1_25CollectiveMainloopBwdSm80ILi2ELi2EN4cute5tupleIJNS5_1CILi128EEES8_NS7_ILi64EEEEEENS_10bfloat16_tEfNS_4arch4Sm80ELb1ELb0ELb1ELb1ELb1ELb0ELb0ELb0ELi2ELi4ELi4ELi4ELb0EEENS1_21CollectiveEpilogueBwdISA_SB_SD_Li256ELb1ELb0ELi2EEENS1_25SingleTileBwdLPTSchedulerILb1ELi128ELb1EEEEEEEEEvNT_6ParamsE$_ZN4cute3eso3ESOILb1ELb0EJNS_14ComposedLayoutINS_7SwizzleILi3ELi3ELi3EEENS_1CILi0EEENS_6LayoutINS_5tupleIJNS8_IJNS8_IJNS5_ILi4EEENS5_ILi8EEEEEENS8_IJS9_NS5_ILi1EEEEEEEEENS8_IJNS8_IJNS5_ILi2EEESF_SF_EEENS8_IJSF_SA_EEEEEEEEENS8_IJNS8_IJNS8_IJNS5_ILi128EEESC_EEENS8_IJNS5_ILi16EEES6_EEEEEENS8_IJNS8_IJNS5_ILi64EEESA_NS5_ILi512EEEEEENS8_IJNS5_ILi8192EEENS5_ILi1024EEEEEEEEEEEEEEEENS_10ViewEngineINS_8smem_ptrIPN7cutlass10bfloat16_tEEEEEEEC2ERKSY_RKS15_) ;  /* 0xfffda3a000007944 */ /* 0x022fea0003c3ffff */
        /* <DEDUP_REMOVED lines=29> */
[----:B-12--5:R-:W-:Y:S05]  /*2ee10*/  CALL.REL.NOINC `($_ZN7cutlass13device_kernelIN5flash19enable_sm80_to_sm89INS1_16FlashAttnBwdSm80INS1_25CollectiveMainloopBwdSm80ILi2ELi2EN4cute5tupleIJNS5_1CILi128EEES8_NS7_ILi64EEEEEENS_10bfloat16_tEfNS_4arch4Sm80ELb1ELb0ELb1ELb1ELb1ELb0ELb0ELb0ELi2ELi4ELi4ELi4ELb0EEENS1_21CollectiveEpilogueBwdISA_SB_SD_Li256ELb1ELb0ELi2EEENS1_25SingleTileBwdLPTSchedulerILb1ELi128ELb1EEEEEEEEEvNT_6ParamsE$_ZZN4cute7idx2crdINS_5tupleIJiiNS_1CILi0EEEEEENS1_IJNS1_IJNS2_ILi4EEENS2_ILi8EEEEEES5_NS2_ILi1EEEEEEEEDaRKT_RKT0_ENKUlRKT_RKT0_E_clIiS7_EEDaSI_SL_) ;  /* 0xfffe207000007944 */ /* 0x026fea0003c3ffff */
[----:B------:R-:W-:Y:S02]  /*2ee20*/  MOV R2, 0x2ee40 ;  /* 0x0002ee4000027802 */ /* 0x000fe40000000f00 */
[----:B-1----:R-:W-:Y:S05]  /*2ee30*/  CALL.REL.NOINC `($_ZN7cutlass13device_kernelIN5flash19enable_sm80_to_sm89INS1_16FlashAttnBwdSm80INS1_25CollectiveMainloopBwdSm80ILi2ELi2EN4cute5tupleIJNS5_1CILi128EEES8_NS7_ILi64EEEEEENS_10bfloat16_tEfNS_4arch4Sm80ELb1ELb0ELb1ELb1ELb1ELb0ELb0ELb0ELi2ELi4ELi4ELi4ELb0EEENS1_21CollectiveEpilogueBwdISA_SB_SD_Li256ELb1ELb0ELi2EEENS1_25SingleTileBwdLPTSchedulerILb1ELi128ELb1EEEEEEEEEvNT_6ParamsE$_ZZN4cute7idx2crdINS_5tupleIJiiNS_1CILi0EEEEEENS1_IJNS1_IJNS2_ILi4EEENS2_ILi8EEEEEES5_NS2_ILi1EEEEEEEEDaRKT_RKT0_ENKUlRKT_RKT0_E_clIiS5_EEDaSI_SL_) ;  /* 0xfffe202000007944 */ /* 0x002fea0003c3ffff */
[----:B------:R1:W-:Y:S01]  /*2ee40*/  STL [R14], R6 ;  /* 0x000000060e007387 */ /* 0x0003e20000100800 */
[----:B------:R-:W-:Y:S02]  /*2ee50*/  MOV R2, R58 ;  /* 0x0000003a00027202 */ /* 0x000fe40000000f00 */
[----:B------:R-:W-:-:S02]  /*2ee60*/  MOV R72, 0x2ee80 ;  /* 0x0002ee8000487802 */ /* 0x000fc40000000f00 */
[----:B-1----:R-:W-:Y:S05]  /*2ee70*/  CALL.REL.NOINC `($_ZN7cutlass13device_kernelIN5flash19enable_sm80_to_sm89INS1_16FlashAttnBwdSm80INS1_25CollectiveMainloopBwdSm80ILi2ELi2EN4cute5tupleIJNS5_1CILi128EEES8_NS7_ILi64EEEEEENS_10bfloat16_tEfNS_4arch4Sm80ELb1ELb0ELb1ELb1ELb1ELb0ELb0ELb0ELi2ELi4ELi4ELi4ELb0EEENS1_21CollectiveEpilogueBwdISA_SB_SD_Li256ELb1ELb0ELi2EEENS1_25SingleTileBwdLPTSchedulerILb1ELi128ELb1EEEEEEEEEvNT_6ParamsE$_ZZN4cute9transformINS_5tupleIJiiNS_1CILi0EEEEEENS1_IJNS1_IJNS2_ILi4EEENS2_ILi8EEEEEES5_NS2_ILi1EEEEEEZNS_7idx2crdIS4_S9_EEDaRKT_RKT0_EUlRKT_RKT0_E_EEDaSD_SG_OT1_ENKUlDpSJ_E_clIJNS1_IJiiEEEiS3_EEEDaSQ_) ;  /* 0xfffe275000007944 */ /* 0x002fea0003c3ffff */
[----:B------:R-:W-:Y:S02]  /*2ee80*/  MOV R6, 0x2eea0 ;  /* 0x0002eea000067802 */ /* 0x000fe40000000f00 */
[----:B--2--5:R-:W-:Y:S05]  /*2ee90*/  CALL.REL.NOINC `($_ZN7cutlass13device_kernelIN5flash19enable_sm80_to_sm89INS1_16FlashAttnBwdSm80INS1_25CollectiveMainloopBwdSm80ILi2ELi2EN4cute5tupleIJNS5_1CILi128EEES8_NS7_ILi64EEEEEENS_10bfloat16_tEfNS_4arch4Sm80ELb1ELb0ELb1ELb1ELb1ELb0ELb0ELb0ELi2ELi4ELi4ELi4ELb0EEENS1_21CollectiveEpilogueBwdISA_SB_SD_Li256ELb1ELb0ELi2EEENS1_25SingleTileBwdLPTSchedulerILb1ELi128ELb1EEEEEEEEEvNT_6ParamsE$_ZZN4cute13to_mixed_bitsINS_5tupleIJNS1_IJNS_1CILi4EEENS2_ILi8EEEEEES3_NS2_ILi1EEEEEENS1_IJNS1_IJNS2_ILi128EEENS2_ILi0EEEEEENS2_ILi16EEES9_EEENS1_IJNS1_IJiiEEEiS9_EEEEEDaRKT_RKT0_RKT1_ENKUlRKT_RKT0_RKT1_E_clIS5_SA_SD_EEDaSQ_ST_SW_) ;  /* 0xfffdeac000007944 */ /* 0x024fea0003c3ffff */
[----:B------:R-:W-:Y:S02]  /*2eea0*/  MOV R6, 0x2eec0 ;  /* 0x0002eec000067802 */ /* 0x000fe40000000f00 */
[----:B------:R-:W-:Y:S05]  /*2eeb0*/  CALL.REL.NOINC `($_ZN7cutlass13device_kernelIN5flash19enable_sm80_to_sm89INS1_16FlashAttnBwdSm80INS1_25CollectiveMainloopBwdSm80ILi2ELi2EN4cute5tupleIJNS5_1CILi128EEES8_NS7_ILi64EEEEEENS_10bfloat16_tEfNS_4arch4Sm80ELb1ELb0ELb1ELb1ELb1ELb0ELb0ELb0ELi2ELi4ELi4ELi4ELb0EEENS1_21CollectiveEpilogueBwdISA_SB_SD_Li256ELb1ELb0ELi2EEENS1_25SingleTileBwdLPTSchedulerILb1ELi128ELb1EEEEEEEEEvNT_6ParamsE$_ZZN4cute13to_mixed_bitsINS_5tupleIJNS1_IJNS_1CILi4EEENS2_ILi8EEEEEES3_NS2_ILi1EEEEEENS1_IJNS1_IJNS2_ILi128EEENS2_ILi0EEEEEENS2_ILi16EEES9_EEENS1_IJNS1_IJiiEEEiS9_EEEEEDaRKT_RKT0_RKT1_ENKUlRKT_RKT0_RKT1_E_clIS3_SB_iEEDaSQ_ST_SW_) ;  /* 0xfffdea5000007944 */ /* 0x000fea0003c3ffff */
[----:B------:R-:W-:Y:S02]  /*2eec0*/  MOV R5, R2 ;  /* 0x0000000200057202 */ /* 0x000fe40000000f00 */
[----:B------:R-:W-:-:S02]  /*2eed0*/  MOV R2, 0x2eef0 ;  /* 0x0002eef000027802 */ /* 0x000fc40000000f00 */
[----:B------:R-:W-:Y:S05]  /*2eee0*/  CALL.REL.NOINC `($_ZN7cutlass13device_kernelIN5flash19enable_sm80_to_sm89INS1_16FlashAttnBwdSm80INS1_25CollectiveMainloopBwdSm80ILi2ELi2EN4cute5tupleIJNS5_1CILi128EEES8_NS7_ILi64EEEEEENS_10bfloat16_tEfNS_4arch4Sm80ELb1ELb0ELb1ELb1ELb1ELb0ELb0ELb0ELi2ELi4ELi4ELi4ELb0EEENS1_21CollectiveEpilogueBwdISA_SB_SD_Li256ELb1ELb0ELi2EEENS1_25SingleTileBwdLPTSchedulerILb1ELi128ELb1EEEEEEEEEvNT_6ParamsE$_ZZN4cute13to_mixed_bitsINS_5tupleIJNS1_IJNS_1CILi4EEENS2_ILi8EEEEEES3_NS2_ILi1EEEEEENS1_IJNS1_IJNS2_ILi128EEENS2_ILi0EEEEEENS2_ILi16EEES9_EEENS1_IJNS1_IJiiEEEiS9_EEEEEDaRKT_RKT0_RKT1_ENKUlDpRKT_E_clIJNS_9MixedBitsILj0ELj384EEENSU_ILj0ELj48EEENS2_ILj0EEEEEEDaSR_) ;  /* 0xfffde9d000007944 */ /* 0x000fea0003c3ffff */
[----:B------:R-:W-:Y:S02]  /*2eef0*/  SHF.R.S32.HI R5, RZ, 0x1f, R4 ;  /* 0x0000001fff057819 */ /* 0x000fe40000011404 */
[----:B------:R-:W-:-:S02]  /*2ef00*/  LOP3.LUT R3, R3, 0x1b0, RZ, 0xc0, !PT ;  /* 0x000001b003037812 */ /* 0x000fc400078ec0ff */
[----:B------:R-:W-:Y:S02]  /*2ef10*/  LEA.HI R5, R5, R4, RZ, 0x2 ;  /* 0x0000000405057211 */ /* 0x000fe400078f10ff */
[----:B------:R-:W-:Y:S02]  /*2ef20*/  MOV R4, 0x2ef60 ;  /* 0x0002ef6000047802 */ /* 0x000fe40000000f00 */
[----:B------:R-:W-:-:S05]  /*2ef30*/  SHF.R.S32.HI R2, RZ, 0x2, R5 ;  /* 0x00000002ff027819 */ /* 0x000fca0000011405 */
[----:B------:R1:W-:Y:S02]  /*2ef40*/  STL [R1+0x77c], R2 ;  /* 0x00077c0201007387 */ /* 0x0003e40000100800 */
[----:B-1----:R-:W-:Y:S05]  /*2ef50*/  CALL.REL.NOINC `($_ZN7cutlass13device_kernelIN5flash19enable_sm80_to_sm89INS1_16FlashAttnBwdSm80INS1_25CollectiveMainloopBwdSm80ILi2ELi2EN4cute5tupleIJNS5_1CILi128EEES8_NS7_ILi64EEEEEENS_10bfloat16_tEfNS_4arch4Sm80ELb1ELb0ELb1ELb1ELb1ELb0ELb0ELb0ELi2ELi4ELi4ELi4ELb0EEENS1_21CollectiveEpilogueBwdISA_SB_SD_Li256ELb1ELb0ELi2EEENS1_25SingleTileBwdLPTSchedulerILb1ELi128ELb1EEEEEEEEEvNT_6ParamsE$_ZN4cute5tupleIJNS_7SwizzleILi3ELi3ELi3EEENS_9MixedBitsILj0ELj432EEENS_6LayoutINS0_IJNS0_IJNS_1CILi2EEES7_S7_EEES7_NS6_ILi8EEEEEENS0_IJNS0_IJNS6_ILi64EEES9_NS6_ILi512EEEEEENS6_ILi8192EEENS6_ILi1024EEEEEEEEEEC2ERKS2_RKS4_RKSH_) ;  /* 0xfffdd88000007944 */ /* 0x002fea0003c3ffff */
[----:B-1----:R1:W5:Y:S01]  /*2ef60*/  LDL R2, [R1+0x758] ;  /* 0x0007580001027983 */ /* 0x0023620000100800 */
[----:B------:R-:W-:-:S03]  /*2ef70*/  MOV R4, 0x2ef90 ;  /* 0x0002ef9000047802 */ /* 0x000fc60000000f00 */
[----:B-1---5:R-:W-:Y:S05]  /*2ef80*/  CALL.REL.NOINC `($_ZN7cutlass13device_kernelIN5flash19enable_sm80_to_sm89INS1_16FlashAttnBwdSm80INS1_25CollectiveMainloopBwdSm80ILi2ELi2EN4cute5tupleIJNS5_1CILi128EEES8_NS7_ILi64EEEEEENS_10bfloat16_tEfNS_4arch4Sm80ELb1ELb0ELb1ELb1ELb1ELb0ELb0ELb0ELi2ELi4ELi4ELi4ELb0EEENS1_21CollectiveEpilogueBwdISA_SB_SD_Li256ELb1ELb0ELi2EEENS1_25SingleTileBwdLPTSchedulerILb1ELi128ELb1EEEEEEEEEvNT_6ParamsE$_ZN4cute3eso3ESOILb0ELb0EJNS_14ComposedLayoutINS_7SwizzleILi3ELi3ELi3EEENS_9MixedBitsILj0ELj432EEENS_6LayoutINS_5tupleIJNS8_IJNS_1CILi2EEESA_SA_EEESA_NS9_ILi8EEEEEENS8_IJNS8_IJNS9_ILi64EEESC_NS9_ILi512EEEEEENS9_ILi8192EEENS9_ILi1024EEEEEEEEEEiEEC2ERKSL_RKi) ;  /* 0xfffd859000007944 */ /* 0x022fea0003c3ffff */
[----:B-1----:R-:W2:Y:S01]  /*2ef90*/  LDL.64 R4, [R1+0x758] ;  /* 0x0007580001047983 */ /* 0x002ea20000100a00 */
[----:B------:R-:W-:Y:S02]  /*2efa0*/  MOV R9, R23 ;  /* 0x0000001700097202 */ /* 0x000fe40000000f00 */
[----:B------:R-:W-:Y:S01]  /*2efb0*/  MOV R8, 0x2efe0 ;  /* 0x0002efe000087802 */ /* 0x000fe20000000f00 */
[----:B--2---:R-:W-:-:S04]  /*2efc0*/  IMAD.WIDE R2, R5, 0x2, R16 ;  /* 0x0000000205027825 */ /* 0x004fc800078e0210 */
[----:B------:R-:W-:Y:S05]  /*2efd0*/  CALL.REL.NOINC `($_ZN7cutlass13device_kernelIN5flash19enable_sm80_to_sm89INS1_16FlashAttnBwdSm80INS1_25CollectiveMainloopBwdSm80ILi2ELi2EN4cute5tupleIJNS5_1CILi128EEES8_NS7_ILi64EEEEEENS_10bfloat16_tEfNS_4arch4Sm80ELb1ELb0ELb1ELb1ELb1ELb0ELb0ELb0ELi2ELi4ELi4ELi4ELb0EEENS1_21CollectiveEpilogueBwdISA_SB_SD_Li256ELb1ELb0ELi2EEENS1_25SingleTileBwdLPTSchedulerILb1ELi128ELb1EEEEEEEEEvNT_6ParamsE$_ZN4cute8smem_ptrIPN7cutlass10bfloat16_tEECI1NS_12iter_adaptorIS3_S4_EEES3_) ;  /* 0xfffdda2000007944 */ /* 0x000fea0003c3ffff */
[----:B-1----:R-:W2:Y:S01]  /*2efe0*/  LDL.64 R2, [R1+0x758] ;  /* 0x0007580001027983 */ /* 0x002ea20000100a00 */
[----:B------:R-:W-:Y:S02]  /*2eff0*/  MOV R6, R4 ;  /* 0x0000000400067202 */ /* 0x000fe40000000f00 */
[----:B------:R-:W-:Y:S01]  /*2f000*/  MOV R4, 0x2f030 ;  /* 0x0002f03000047802 */ /* 0x000fe20000000f00 */
[----:B--2---:R1:W-:Y:S04]  /*2f010*/  STL.64 [R1+0x770], R2 ;  /* 0x0007700201007387 */ /* 0x0043e80000100a00 */
[----:B-1----:R-:W-:Y:S05]  /*2f020*/  CALL.REL.NOINC `($_ZN7cutlass13device_kernelIN5flash19enable_sm80_to_sm89INS1_16FlashAttnBwdSm80INS1_25CollectiveMainloopBwdSm80ILi2ELi2EN4cute5tupleIJNS5_1CILi128EEES8_NS7_ILi64EEEEEENS_10bfloat16_tEfNS_4arch4Sm80ELb1ELb0ELb1ELb1ELb1ELb0ELb0ELb0ELi2ELi4ELi4ELi4ELb0EEENS1_21CollectiveEpilogueBwdISA_SB_SD_Li256ELb1ELb0ELi2EEENS1_25SingleTileBwdLPTSchedulerILb1ELi128ELb1EEEEEEEEEvNT_6ParamsE$_ZN4cute3eso3ESOILb0ELb0EJNS_14ComposedLayoutINS_7SwizzleILi3ELi3ELi3EEENS_9MixedBitsILj0ELj432EEENS_6LayoutINS_5tupleIJNS8_IJNS_1CILi2EEESA_SA_EEESA_NS9_ILi8EEEEEENS8_IJNS8_IJNS9_ILi64EEESC_NS9_ILi512EEEEEENS9_ILi8192EEENS9_ILi1024EEEEEEEEEENS_10ViewEngineINS_8smem_ptrIPN7cutlass10bfloat16_tEEEEEEEC2ERKSL_RKSS_) ;  /* 0xfffd848000007944 */ /* 0x002fea0003c3ffff */
        /* <DEDUP_REMOVED lines=23> */
[----:B--2--5:R-:W-:Y:S05]  /*2f1a0*/  CALL.REL.NOINC `($_ZN7cutlass13device_kernelIN5flash19enable_sm80_to_sm89INS1_16FlashAttnBwdSm80INS1_25CollectiveMainloopBwdSm80ILi2ELi2EN4cute5tupleIJNS5_1CILi128EEES8_NS7_ILi64EEEEEENS_10bfloat16_tEfNS_4arch4Sm80ELb1ELb0ELb1ELb1ELb1ELb0ELb0ELb0ELi2ELi4ELi4ELi4ELb0EEENS1_21CollectiveEpilogueBwdISA_SB_SD_Li256ELb1ELb0ELi2EEENS1_25SingleTileBwdLPTSchedulerILb1ELi128ELb1EEEEEEEEEvNT_6ParamsE$_ZN4cute3eso3ESOILb1ELb0EJNS_6LayoutINS_5tupleIJNS3_IJNS_1CILi8EEENS4_ILi1EEEEEENS4_ILi2EEES5_EEENS3_IJNS3_IJS6_NS4_ILi0EEEEEENS4_ILi64EEES5_EEEEENS_10ViewEngineIPN7cutlass10bfloat16_tEEEEEC2ERKSE_RKSJ_) ;  /* 0xfffdca7000007944 */ /* 0x024fea0003c3ffff */
[----:B------:R2:W5:Y:S01]  /*2f1b0*/  LDL.64 R52, [R1+0x758] ;  /* 0x0007580001347983 */ /* 0x0005620000100a00 */
[----:B-1----:R-:W-:Y:S01]  /*2f1c0*/  IMAD.MOV.U32 R6, RZ, RZ, R48 ;  /* 0x000000ffff067224 */ /* 0x002fe200078e0030 */
[----:B------:R-:W-:Y:S01]  /*2f1d0*/  MOV R3, R49 ;  /* 0x0000003100037202 */ /* 0x000fe20000000f00 */
[----:B------:R-:W-:Y:S01]  /*2f1e0*/  IMAD.MOV.U32 R67, RZ, RZ, R23 ;  /* 0x000000ffff437224 */ /* 0x000fe200078e0017 */
[----:B------:R-:W-:Y:S02]  /*2f1f0*/  MOV R4, 0x2f210 ;  /* 0x0002f21000047802 */ /* 0x000fe40000000f00 */
[----:B--2--5:R-:W-:Y:S05]  /*2f200*/  CALL.REL.NOINC `($_ZN7cutlass13device_kernelIN5flash19enable_sm80_to_sm89INS1_16FlashAttnBwdSm80INS1_25CollectiveMainloopBwdSm80ILi2ELi2EN4cute5tupleIJNS5_1CILi128EEES8_NS7_ILi64EEEEEENS_10bfloat16_tEfNS_4arch4Sm80ELb1ELb0ELb1ELb1ELb1ELb0ELb0ELb0ELi2ELi4ELi4ELi4ELb0EEENS1_21CollectiveEpilogueBwdISA_SB_SD_Li256ELb1ELb0ELi2EEENS1_25SingleTileBwdLPTSchedulerILb1ELi128ELb1EEEEEEEEEvNT_6ParamsE$_ZN4cute3eso3ESOILb1ELb0EJNS_6LayoutINS_5tupleIJNS3_IJNS3_IJNS_1CILi4EEENS4_ILi2EEEEEENS4_ILi1EEEEEES6_NS4_ILi8EEEEEENS3_IJNS3_IJNS3_IJS8_NS4_ILi32EEEEEENS4_ILi0EEEEEENS4_ILi64EEES5_EEEEENS_10ViewEngineIPN7cutlass10bfloat16_tEEEEEC2ERKSI_RKSN_) ;  /* 0xfffdb66000007944 */ /* 0x024fea0003c3ffff */
[----:B------:R-:W-:Y:S01]  /*2f210*/  ULDC.64 UR4, c[0x0][0x118] ;  /* 0x0000460000047ab9 */ /* 0x000fe20000000a00 */
[----:B------:R2:W5:Y:S04]  /*2f220*/  LDL.64 R50, [R1+0x758] ;  /* 0x0007580001327983 */ /* 0x0005680000100a00 */
[----:B-1----:R2:W5:Y:S01]  /*2f230*/  LD.E.64 R2, [R54.64] ;  /* 0x0000000436027980 */ /* 0x002562000c101b00 */
[----:B------:R-:W-:-:S02]  /*2f240*/  MOV R9, R23 ;  /* 0x0000001700097202 */ /* 0x000fc40000000f00 */
[----:B------:R-:W-:Y:S02]  /*2f250*/  MOV R8, 0x2f270 ;  /* 0x0002f27000087802 */ /* 0x000fe40000000f00 */
[----:B--2--5:R-:W-:Y:S05]  /*2f260*/  CALL.REL.NOINC `($_ZN7cutlass13device_kernelIN5flash19enable_sm80_to_sm89INS1_16FlashAttnBwdSm80INS1_25CollectiveMainloopBwdSm80ILi2ELi2EN4cute5tupleIJNS5_1CILi128EEES8_NS7_ILi64EEEEEENS_10bfloat16_tEfNS_4arch4Sm80ELb1ELb0ELb1ELb1ELb1ELb0ELb0ELb0ELi2ELi4ELi4ELi4ELb0EEENS1_21CollectiveEpilogueBwdISA_SB_SD_Li256ELb1ELb0ELi2EEENS1_25SingleTileBwdLPTSchedulerILb1ELi128ELb1EEEEEEEEEvNT_6ParamsE$_ZN4cute8smem_ptrIPN7cutlass10bfloat16_tEECI1NS_12iter_adaptorIS3_S4_EEES3_) ;  /* 0xfffdd79000007944 */ /* 0x024fea0003c3ffff */
[----:B-1----:R1:W5:Y:S01]  /*2f270*/  LDL.64 R2, [R1+0x758] ;  /* 0x0007580001027983 */ /* 0x0023620000100a00 */
[----:B------:R-:W-:-:S03]  /*2f280*/  MOV R6, 0x2f2a0 ;  /* 0x0002f2a000067802 */ /* 0x000fc60000000f00 */
[----:B-1---5:R-:W-:Y:S05]  /*2f290*/  CALL.REL.NOINC `($_ZN7cutlass13device_kernelIN5flash19enable_sm80_to_sm89INS1_16FlashAttnBwdSm80INS1_25CollectiveMainloopBwdSm80ILi2ELi2EN4cute5tupleIJNS5_1CILi128EEES8_NS7_ILi64EEEEEENS_10bfloat16_tEfNS_4arch4Sm80ELb1ELb0ELb1ELb1ELb1ELb0ELb0ELb0ELi2ELi4ELi4ELi4ELb0EEENS1_21CollectiveEpilogueBwdISA_SB_SD_Li256ELb1ELb0ELi2EEENS1_25SingleTileBwdLPTSchedulerILb1ELi128ELb1EEEEEEEEEvNT_6ParamsE$_ZN4cute3eso3ESOILb1ELb0EJNS_6LayoutINS_5tupleIJNS3_IJNS_1CILi8EEENS4_ILi1EEEEEENS4_ILi2EEEEEENS3_IJNS3_IJS6_NS4_ILi0EEEEEENS4_ILi8192EEEEEEEENS_10ViewEngineINS_8smem_ptrIPN7cutlass10bfloat16_tEEEEEEEC2ERKSE_RKSL_) ;  /* 0xfffdc7d000007944 */ /* 0x022fea0003c3ffff */
[----:B-1----:R1:W5:Y:S01]  /*2f2a0*/  LDL.64 R4, [R1+0x758] ;  /* 0x0007580001047983 */ /* 0x0023620000100a00 */
[----:B------:R-:W-:Y:S01]  /*2f2b0*/  IMAD.MOV.U32 R8, RZ, RZ, R52 ;  /* 0x000000ffff087224 */ /* 0x000fe200078e0034 */
[----:B------:R-:W-:Y:S02]  /*2f2c0*/  MOV R3, R53 ;  /* 0x0000003500037202 */ /* 0x000fe40000000f00 */
[----:B------:R-:W-:Y:S02]  /*2f2d0*/  MOV R6, 0x2f2f0 ;  /* 0x0002f2f000067802 */ /* 0x000fe40000000f00 */
[----:B-1---5:R-:W-:Y:S05]  /*2f2e0*/  CALL.REL.NOINC `($_ZN7cutlass13device_kernelIN5flash19enable_sm80_to_sm89INS1_16FlashAttnBwdSm80INS1_25CollectiveMainloopBwdSm80ILi2ELi2EN4cute5tupleIJNS5_1CILi128EEES8_NS7_ILi64EEEEEENS_10bfloat16_tEfNS_4arch4Sm80ELb1ELb0ELb1ELb1ELb1ELb0ELb0ELb0ELi2ELi4ELi4ELi4ELb0EEENS1_21CollectiveEpilogueBwdISA_SB_SD_Li256ELb1ELb0ELi2EEENS1_25SingleTileBwdLPTSchedulerILb1ELi128ELb1EEEEEEEEEvNT_6ParamsE$_ZN4cute3eso3ESOILb1ELb0EJNS_6LayoutINS_5tupleIJNS3_IJNS_1CILi8EEENS4_ILi1EEEEEENS4_ILi2EEEEEENS3_IJNS3_IJS6_NS4_ILi0EEEEEENS4_ILi64EEEEEEEENS_10ViewEngineIPN7cutlass10bfloat16_tEEEEEC2ERKSE_RKSJ_) ;  /* 0xfffdc6f000007944 */ /* 0x022fea0003c3ffff */
[----:B-1----:R1:W5:Y:S01]  /*2f2f0*/  LDL.64 R2, [R1+0x758] ;  /* 0x0007580001027983 */ /* 0x0023620000100a00 */
[----:B------:R-:W-:Y:S02]  /*2f300*/  MOV R7, R5 ;  /* 0x0000000500077202 */ /* 0x000fe40000000f00 */
[----:B------:R-:W-:Y:S02]  /*2f310*/  MOV R6, 0x2f330 ;  /* 0x0002f33000067802 */ /* 0x000fe40000000f00 */
[----:B-1---5:R-:W-:Y:S05]  /*2f320*/  CALL.REL.NOINC `($_ZN7cutlass13device_kernelIN5flash19enable_sm80_to_sm89INS1_16FlashAttnBwdSm80INS1_25CollectiveMainloopBwdSm80ILi2ELi2EN4cute5tupleIJNS5_1CILi128EEES8_NS7_ILi64EEEEEENS_10bfloat16_tEfNS_4arch4Sm80ELb1ELb0ELb1ELb1ELb1ELb0ELb0ELb0ELi2ELi4ELi4ELi4ELb0EEENS1_21CollectiveEpilogueBwdISA_SB_SD_Li256ELb1ELb0ELi2EEENS1_25SingleTileBwdLPTSchedulerILb1ELi128ELb1EEEEEEEEEvNT_6ParamsE$_ZN4cute3eso3ESOILb1ELb0EJNS_6LayoutINS_5tupleIJNS3_IJNS_1CILi8EEENS4_ILi1EEEEEENS3_IJNS4_ILi2EEEEEEEEENS3_IJNS3_IJS6_NS4_ILi0EEEEEENS3_IJNS4_ILi8192EEEEEEEEEEENS_10ViewEngineINS_8smem_ptrIPN7cutlass10bfloat16_tEEEEEEEC2ERKSG_RKSN_) ;  /* 0xfffdc4b000007944 */ /* 0x022fea0003c3ffff */
[----:B-1----:R1:W5:Y:S01]  /*2f330*/  LDL.64 R4, [R1+0x758] ;  /* 0x0007580001047983 */ /* 0x0023620000100a00 */
[----:B------:R-:W-:Y:S02]  /*2f340*/  MOV R8, R2 ;  /* 0x0000000200087202 */ /* 0x000fe40000000f00 */
[----:B------:R-:W-:-:S02]  /*2f350*/  MOV R6, 0x2f370 ;  /* 0x0002f37000067802 */ /* 0x000fc40000000f00 */
[----:B-1---5:R-:W-:Y:S05]  /*2f360*/  CALL.REL.NOINC `($_ZN7cutlass13device_kernelIN5flash19enable_sm80_to_sm89INS1_16FlashAttnBwdSm80INS1_25CollectiveMainloopBwdSm80ILi2ELi2EN4cute5tupleIJNS5_1CILi128EEES8_NS7_ILi64EEEEEENS_10bfloat16_tEfNS_4arch4Sm80ELb1ELb0ELb1ELb1ELb1ELb0ELb0ELb0ELi2ELi4ELi4ELi4ELb0EEENS1_21CollectiveEpilogueBwdISA_SB_SD_Li256ELb1ELb0ELi2EEENS1_25SingleTileBwdLPTSchedulerILb1ELi128ELb1EEEEEEEEEvNT_6ParamsE$_ZN4cute3eso3ESOILb1ELb0EJNS_6LayoutINS_5tupleIJNS3_IJNS_1CILi8EEENS4_ILi1EEEEEENS3_IJNS4_ILi2EEEEEEEEENS3_IJNS3_IJS6_NS4_ILi0EEEEEENS3_IJNS4_ILi64EEEEEEEEEEENS_10ViewEngineIPN7cutlass10bfloat16_tEEEEEC2ERKSG_RKSL_) ;  /* 0xfffdc42000007944 */ /* 0x022fea0003c3ffff */
[----:B-1----:R1:W5:Y:S01]  /*2f370*/  LDL.64 R2, [R1+0x758] ;  /* 0x0007580001027983 */ /* 0x0023620000100a00 */
[----:B------:R-:W-:-:S03]  /*2f380*/  MOV R8, 0x2f3a0 ;  /* 0x0002f3a000087802 */ /* 0x000fc60000000f00 */
[----:B-1---5:R-:W-:Y:S05]  /*2f390*/  CALL.REL.NOINC `($_ZN7cutlass13device_kernelIN5flash19enable_sm80_to_sm89INS1_16FlashAttnBwdSm80INS1_25CollectiveMainloopBwdSm80ILi2ELi2EN4cute5tupleIJNS5_1CILi128EEES8_NS7_ILi64EEEEEENS_10bfloat16_tEfNS_4arch4Sm80ELb1ELb0ELb1ELb1ELb1ELb0ELb0ELb0ELi2ELi4ELi4ELi4ELb0EEENS1_21CollectiveEpilogueBwdISA_SB_SD_Li256ELb1ELb0ELi2EEENS1_25SingleTileBwdLPTSchedulerILb1ELi128ELb1EEEEEEEEEvNT_6ParamsE$_ZN4cute3eso3ESOILb1ELb0EJNS_6LayoutINS_5tupleIJNS3_IJNS3_IJNS_1CILi8EEENS4_ILi1EEEEEES6_EEENS3_IJNS3_IJS6_S6_EEENS4_ILi2EEEEEEEEENS3_IJNS3_IJNS3_IJS6_NS4_ILi0EEEEEESD_EEENS3_IJNS3_IJSD_SD_EEENS4_ILi64EEEEEEEEEEENS_10ViewEngineIPN7cutlass10bfloat16_tEEEEEC2ERKSK_RKSP_) ;  /* 0xfffdb5c000007944 */ /* 0x022fea0003c3ffff */
[----:B-1----:R1:W5:Y:S01]  /*2f3a0*/  LDL.64 R2, [R1+0x758] ;  /* 0x0007580001027983 */ /* 0x0023620000100a00 */
[----:B------:R-:W-:-:S02]  /*2f3b0*/  MOV R7, R5 ;  /* 0x0000000500077202 */ /* 0x000fc40000000f00 */
[----:B------:R-:W-:Y:S02]  /*2f3c0*/  MOV R6, 0x2f3e0 ;  /* 0x0002f3e000067802 */ /* 0x000fe40000000f00 */
[----:B-1---5:R-:W-:Y:S05]  /*2f3d0*/  CALL.REL.NOINC `($_ZN7cutlass13device_kernelIN5flash19enable_sm80_to_sm89INS1_16FlashAttnBwdSm80INS1_25CollectiveMainloopBwdSm80ILi2ELi2EN4cute5tupleIJNS5_1CILi128EEES8_NS7_ILi64EEEEEENS_10bfloat16_tEfNS_4arch4Sm80ELb1ELb0ELb1ELb1ELb1ELb0ELb0ELb0ELi2ELi4ELi4ELi4ELb0EEENS1_21CollectiveEpilogueBwdISA_SB_SD_Li256ELb1ELb0ELi2EEENS1_25SingleTileBwdLPTSchedulerILb1ELi128ELb1EEEEEEEEEvNT_6ParamsE$_ZN4cute3eso3ESOILb1ELb0EJNS_6LayoutINS_5tupleIJNS3_IJNS3_IJNS_1CILi8EEENS4_ILi1EEEEEES6_EEENS3_IJNS3_IJS6_S6_EEENS4_ILi2EEEEEEEEENS3_IJNS3_IJNS3_IJS6_NS4_ILi0EEEEEESD_EEENS3_IJNS3_IJSD_SD_EEENS4_ILi8192EEEEEEEEEEENS_10ViewEngineINS_8smem_ptrIPN7cutlass10bfloat16_tEEEEEEEC2ERKSK_RKSR_) ;  /* 0xfffdb5c000007944 */ /* 0x022fea0003c3ffff */
[----:B-1----:R1:W5:Y:S01]  /*2f3e0*/  LDL.64 R4, [R1+0x758] ;  /* 0x0007580001047983 */ /* 0x0023620000100a00 */
[----:B------:R-:W-:Y:S02]  /*2f3f0*/  MOV R8, R2 ;  /* 0x0000000200087202 */ /* 0x000fe40000000f00 */
[----:B------:R-:W-:Y:S02]  /*2f400*/  MOV R6, 0x2f420 ;  /* 0x0002f42000067802 */ /* 0x000fe40000000f00 */
[----:B-1---5:R-:W-:Y:S05]  /*2f410*/  CALL.REL.NOINC `($_ZN7cutlass13device_kernelIN5flash19enable_sm80_to_sm89INS1_16FlashAttnBwdSm80INS1_25CollectiveMainloopBwdSm80ILi2ELi2EN4cute5tupleIJNS5_1CILi128EEES8_NS7_ILi64EEEEEENS_10bfloat16_tEfNS_4arch4Sm80ELb1ELb0ELb1ELb1ELb1ELb0ELb0ELb0ELi2ELi4ELi4ELi4ELb0EEENS1_21CollectiveEpilogueBwdISA_SB_SD_Li256ELb1ELb0ELi2EEENS1_25SingleTileBwdLPTSchedulerILb1ELi128ELb1EEEEEEEEEvNT_6ParamsE$_ZN4cute3eso3ESOILb1ELb0EJNS_6LayoutINS_5tupleIJNS3_IJNS_1CILi8EEENS4_ILi1EEEEEENS4_ILi2EEEEEENS3_IJNS3_IJS6_NS4_ILi0EEEEEENS4_ILi64EEEEEEEENS_10ViewEngineIPN7cutlass10bfloat16_tEEEEEC2ERKSE_RKSJ_) ;  /* 0xfffdc5c000007944 */ /* 0x022fea0003c3ffff */
[----:B------:R2:W5:Y:S01]  /*2f420*/  LDL.64 R16, [R1+0x758] ;  /* 0x0007580001107983 */ /* 0x0005620000100a00 */
[----:B-1----:R-:W-:Y:S01]  /*2f430*/  IMAD.MOV.U32 R2, RZ, RZ, R4 ;  /* 0x000000ffff027224 */ /* 0x002fe200078e0004 */
[----:B------:R-:W-:Y:S01]  /*2f440*/  MOV R3, R5 ;  /* 0x0000000500037202 */ /* 0x000fe20000000f00 */
[----:B------:R-:W-:Y:S01]  /*2f450*/  IMAD.MOV.U32 R9, RZ, RZ, R23 ;  /* 0x000000ffff097224 */ /* 0x000fe200078e0017 */
[----:B------:R-:W-:Y:S02]  /*2f460*/  MOV R8, 0x2f480 ;  /* 0x0002f48000087802 */ /* 0x000fe40000000f00 */
[----:B--2--5:R-:W-:Y:S05]  /*2f470*/  CALL.REL.NOINC `($_ZN7cutlass13device_kernelIN5flash19enable_sm80_to_sm89INS1_16FlashAttnBwdSm80INS1_25CollectiveMainloopBwdSm80ILi2ELi2EN4cute5tupleIJNS5_1CILi128EEES8_NS7_ILi64EEEEEENS_10bfloat16_tEfNS_4arch4Sm80ELb1ELb0ELb1ELb1ELb1ELb0ELb0ELb0ELi2ELi4ELi4ELi4ELb0EEENS1_21CollectiveEpilogueBwdISA_SB_SD_Li256ELb1ELb0ELi2EEENS1_25SingleTileBwdLPTSchedulerILb1ELi128ELb1EEEEEEEEEvNT_6ParamsE$_ZN4cute8smem_ptrIPN7cutlass10bfloat16_tEECI1NS_12iter_adaptorIS3_S4_EEES3_) ;  /* 0xfffdd58000007944 */ /* 0x024fea0003c3ffff */
[----:B-1----:R1:W5:Y:S01]  /*2f480*/  LDL.64 R2, [R1+0x758] ;  /* 0x0007580001027983 */ /* 0x0023620000100a00 */
[----:B------:R-:W-:-:S03]  /*2f490*/  MOV R6, 0x2f4b0 ;  /* 0x0002f4b000067802 */ /* 0x000fc60000000f00 */
[----:B-1---5:R-:W-:Y:S05]  /*2f4a0*/  CALL.REL.NOINC `($_ZN7cutlass13device_kernelIN5flash19enable_sm80_to_sm89INS1_16FlashAttnBwdSm80INS1_25CollectiveMainloopBwdSm80ILi2ELi2EN4cute5tupleIJNS5_1CILi128EEES8_NS7_ILi64EEEEEENS_10bfloat16_tEfNS_4arch4Sm80ELb1ELb0ELb1ELb1ELb1ELb0ELb0ELb0ELi2ELi4ELi4ELi4ELb0EEENS1_21CollectiveEpilogueBwdISA_SB_SD_Li256ELb1ELb0ELi2EEENS1_25SingleTileBwdLPTSchedulerILb1ELi128ELb1EEEEEEEEEvNT_6ParamsE$_ZN4cute3eso3ESOILb1ELb0EJNS_6LayoutINS_5tupleIJNS3_IJNS_1CILi8EEENS4_ILi1EEEEEENS4_ILi2EEEEEENS3_IJNS3_IJS6_NS4_ILi0EEEEEENS4_ILi8192EEEEEEEENS_10ViewEngineINS_8smem_ptrIPN7cutlass10bfloat16_tEEEEEEEC2ERKSE_RKSL_) ;  /* 0xfffdc5c000007944 */ /* 0x022fea0003c3ffff */
        /* <DEDUP_REMOVED lines=127> */
[----:B-1----:R-:W-:Y:S05]  /*2fca0*/  CALL.REL.NOINC `($_ZN7cutlass13device_kernelIN5flash19enable_sm80_to_sm89INS1_16FlashAttnBwdSm80INS1_25CollectiveMainloopBwdSm80ILi2ELi2EN4cute5tupleIJNS5_1CILi128EEES8_NS7_ILi64EEEEEENS_10bfloat16_tEfNS_4arch4Sm80ELb1ELb0ELb1ELb1ELb1ELb0ELb0ELb0ELi2ELi4ELi4ELi4ELb0EEENS1_21CollectiveEpilogueBwdISA_SB_SD_Li256ELb1ELb0ELi2EEENS1_25SingleTileBwdLPTSchedulerILb1ELi128ELb1EEEEEEEEEvNT_6ParamsE$_ZZN4cute5sliceINS_5tupleIJNS_10UnderscoreES2_NS_1CILi0EEEEEENS1_IJNS1_IJNS3_ILi1EEES4_EEEiNS3_ILi1024EEEEEEEEDaRKT_RKT0_ENKUlRKT_RKT0_E_clIS2_iEEDaSI_SL_) ;  /* 0xfffde5c000007944 */ /* 0x002fea0003c3ffff */
[----:B------:R-:W-:Y:S02]  /*2fcb0*/  MOV R4, 0x2fcd0 ;  /* 0x0002fcd000047802 */ /* 0x000fe40000000f00 */
[----:B-1---5:R-:W-:Y:S05]  /*2fcc0*/  CALL.REL.NOINC `($_ZN7cutlass13device_kernelIN5flash19enable_sm80_to_sm89INS1_16FlashAttnBwdSm80INS1_25CollectiveMainloopBwdSm80ILi2ELi2EN4cute5tupleIJNS5_1CILi128EEES8_NS7_ILi64EEEEEENS_10bfloat16_tEfNS_4arch4Sm80ELb1ELb0ELb1ELb1ELb1ELb0ELb0ELb0ELi2ELi4ELi4ELi4ELb0EEENS1_21CollectiveEpilogueBwdISA_SB_SD_Li256ELb1ELb0ELi2EEENS1_25SingleTileBwdLPTSchedulerILb1ELi128ELb1EEEEEEEEEvNT_6ParamsE$_ZZN4cute12filter_tupleINS_5tupleIJNS_10UnderscoreES2_NS_1CILi0EEEEEENS1_IJNS1_IJNS3_ILi1EEES4_EEEiNS3_ILi1024EEEEEEZNS_5sliceIS5_S9_EEDaRKT_RKT0_EUlRKT_RKT0_E_EEDaSD_SG_OT1_ENKUlDpSJ_E_clIJNS1_IJS7_EEENS1_IJiEEENS1_IJEEEEEEDaSQ_) ;  /* 0xfffdd1d000007944 */ /* 0x022fea0003c3ffff */
[----:B------:R-:W-:Y:S02]  /*2fcd0*/  MOV R67, R23 ;  /* 0x0000001700437202 */ /* 0x000fe40000000f00 */
[----:B------:R-:W-:-:S02]  /*2fce0*/  MOV R6, 0x2fd00 ;  /* 0x0002fd0000067802 */ /* 0x000fc40000000f00 */
[----:B-1---5:R-:W-:Y:S05]  /*2fcf0*/  CALL.REL.NOINC `($_ZN7cutlass13device_kernelIN5flash19enable_sm80_to_sm89INS1_16FlashAttnBwdSm80INS1_25CollectiveMainloopBwdSm80ILi2ELi2EN4cute5tupleIJNS5_1CILi128EEES8_NS7_ILi64EEEEEENS_10bfloat16_tEfNS_4arch4Sm80ELb1ELb0ELb1ELb1ELb1ELb0ELb0ELb0ELi2ELi4ELi4ELi4ELb0EEENS1_21CollectiveEpilogueBwdISA_SB_SD_Li256ELb1ELb0ELi2EEENS1_25SingleTileBwdLPTSchedulerILb1ELi128ELb1EEEEEEEEEvNT_6ParamsE$_ZN4cute5tupleIJNS0_IJNS0_IJNS_1CILi8EEENS1_ILi1EEEEEENS1_ILi2EEEEEENS0_IJNS0_IJS3_NS1_ILi0EEEEEEiEEEEEC2ERKS6_RKS9_) ;  /* 0xfffdc53000007944 */ /* 0x022fea0003c3ffff */
[----:B-1----:R1:W5:Y:S01]  /*2fd00*/  LDL R3, [R1+0x758] ;  /* 0x0007580001037983 */ /* 0x0023620000100800 */
[----:B------:R-:W-:-:S02]  /*2fd10*/  MOV R67, R23 ;  /* 0x0000001700437202 */ /* 0x000fc40000000f00 */
[----:B------:R-:W-:Y:S02]  /*2fd20*/  MOV R6, 0x2fd40 ;  /* 0x0002fd4000067802 */ /* 0x000fe40000000f00 */
[----:B-1---5:R-:W-:Y:S05]  /*2fd30*/  CALL.REL.NOINC `($_ZN7cutlass13device_kernelIN5flash19enable_sm80_to_sm89INS1_16FlashAttnBwdSm80INS1_25CollectiveMainloopBwdSm80ILi2ELi2EN4cute5tupleIJNS5_1CILi128EEES8_NS7_ILi64EEEEEENS_10bfloat16_tEfNS_4arch4Sm80ELb1ELb0ELb1ELb1ELb1ELb0ELb0ELb0ELi2ELi4ELi4ELi4ELb0EEENS1_21CollectiveEpilogueBwdISA_SB_SD_Li256ELb1ELb0ELi2EEENS1_25SingleTileBwdLPTSchedulerILb1ELi128ELb1EEEEEEEEEvNT_6ParamsE$_ZN4cute3eso3ESOILb0ELb1EJNS_6LayoutINS_5tupleIJNS3_IJNS_1CILi8EEENS4_ILi1EEEEEENS4_ILi2EEEEEENS3_IJNS3_IJS6_NS4_ILi0EEEEEEiEEEEESA_EEC2ERKSD_RKSA_) ;  /* 0xfffd8df000007944 */ /* 0x022fea0003c3ffff */
[----:B------:R2:W5:Y:S01]  /*2fd40*/  LDL R4, [R1+0x758] ;  /* 0x0007580001047983 */ /* 0x0005620000100800 */
[----:B------:R-:W-:Y:S01]  /*2fd50*/  IMAD.MOV.U32 R9, RZ, RZ, R23 ;  /* 0x000000ffff097224 */ /* 0x000fe200078e0017 */
[----:B-1----:R-:W-:Y:S01]  /*2fd60*/  MOV R2, R56 ;  /* 0x0000003800027202 */ /* 0x002fe20000000f00 */
[----:B------:R-:W-:Y:S01]  /*2fd70*/  IMAD.MOV.U32 R3, RZ, RZ, R57 ;  /* 0x000000ffff037224 */ /* 0x000fe200078e0039 */
[----:B------:R-:W-:Y:S02]  /*2fd80*/  MOV R8, 0x2fda0 ;  /* 0x0002fda000087802 */ /* 0x000fe40000000f00 */
[----:B--2--5:R-:W-:Y:S05]  /*2fd90*/  CALL.REL.NOINC `($_ZN7cutlass13device_kernelIN5flash19enable_sm80_to_sm89INS1_16FlashAttnBwdSm80INS1_25CollectiveMainloopBwdSm80ILi2ELi2EN4cute5tupleIJNS5_1CILi128EEES8_NS7_ILi64EEEEEENS_10bfloat16_tEfNS_4arch4Sm80ELb1ELb0ELb1ELb1ELb1ELb0ELb0ELb0ELi2ELi4ELi4ELi4ELb0EEENS1_21CollectiveEpilogueBwdISA_SB_SD_Li256ELb1ELb0ELi2EEENS1_25SingleTileBwdLPTSchedulerILb1ELi128ELb1EEEEEEEEEvNT_6ParamsE$_ZN4cute8smem_ptrIPN7cutlass10bfloat16_tEECI1NS_12iter_adaptorIS3_S4_EEES3_) ;  /* 0xfffdcc6000007944 */ /* 0x024fea0003c3ffff */
[----:B-1----:R-:W2:Y:S01]  /*2fda0*/  LDL.64 R2, [R1+0x758] ;  /* 0x0007580001027983 */ /* 0x002ea20000100a00 */
[----:B------:R-:W-:Y:S01]  /*2fdb0*/  IMAD.MOV.U32 R6, RZ, RZ, R4 ;  /* 0x000000ffff067224 */ /* 0x000fe200078e0004 */
[----:B------:R-:W-:Y:S01]  /*2fdc0*/  MOV R67, R23 ;  /* 0x0000001700437202 */ /* 0x000fe20000000f00 */
[----:B------:R-:W-:Y:S01]  /*2fdd0*/  IMAD.MOV.U32 R59, RZ, RZ, R22 ;  /* 0x000000ffff3b7224 */ /* 0x000fe200078e0016 */
[----:B------:R-:W-:Y:S01]  /*2fde0*/  MOV R4, 0x2fe10 ;  /* 0x0002fe1000047802 */ /* 0x000fe20000000f00 */
[----:B--2---:R1:W-:Y:S04]  /*2fdf0*/  STL.64 [R1+0x770], R2 ;  /* 0x0007700201007387 */ /* 0x0043e80000100a00 */
[----:B-1----:R-:W-:Y:S05]  /*2fe00*/  CALL.REL.NOINC `($_ZN7cutlass13device_kernelIN5flash19enable_sm80_to_sm89INS1_16FlashAttnBwdSm80INS1_25CollectiveMainloopBwdSm80ILi2ELi2EN4cute5tupleIJNS5_1CILi128EEES8_NS7_ILi64EEEEEENS_10bfloat16_tEfNS_4arch4Sm80ELb1ELb0ELb1ELb1ELb1ELb0ELb0ELb0ELi2ELi4ELi4ELi4ELb0EEENS1_21CollectiveEpilogueBwdISA_SB_SD_Li256ELb1ELb0ELi2EEENS1_25SingleTileBwdLPTSchedulerILb1ELi128ELb1EEEEEEEEEvNT_6ParamsE$_ZN4cute3eso3ESOILb0ELb0EJNS_6LayoutINS_5tupleIJNS3_IJNS_1CILi8EEENS4_ILi1EEEEEENS4_ILi2EEEEEENS3_IJNS3_IJS6_NS4_ILi0EEEEEEiEEEEENS_10ViewEngineINS_8smem_ptrIPN7cutlass10bfloat16_tEEEEEEEC2ERKSD_RKSK_) ;  /* 0xfffd80e000007944 */ /* 0x002fea0003c3ffff */
[----:B-1----:R1:W5:Y:S04]  /*2fe10*/  LDL R8, [R1+0x758] ;  /* 0x0007580001087983 */ /* 0x0023680000100800 */
[----:B------:R1:W5:Y:S01]  /*2fe20*/  LDL.64 R12, [R1+0x760] ;  /* 0x00076000010c7983 */ /* 0x0003620000100a00 */
[----:B------:R-:W-:Y:S01]  /*2fe30*/  IMAD.MOV.U32 R67, RZ, RZ, R23 ;  /* 0x000000ffff437224 */ /* 0x000fe200078e0017 */
[----:B------:R-:W-:Y:S01]  /*2fe40*/  MOV R10, R50 ;  /* 0x00000032000a7202 */ /* 0x000fe20000000f00 */
[----:B------:R-:W-:Y:S01]  /*2fe50*/  IMAD.MOV.U32 R11, RZ, RZ, R51 ;  /* 0x000000ffff0b7224 */ /* 0x000fe200078e0033 */
[----:B------:R-:W-:-:S02]  /*2fe60*/  MOV R6, 0x2fe80 ;  /* 0x0002fe8000067802 */ /* 0x000fc40000000f00 */
[----:B-1---5:R-:W-:Y:S05]  /*2fe70*/  CALL.REL.NOINC `($_ZN7cutlass13device_kernelIN5flash19enable_sm80_to_sm89INS1_16FlashAttnBwdSm80INS1_25CollectiveMainloopBwdSm80ILi2ELi2EN4cute5tupleIJNS5_1CILi128EEES8_NS7_ILi64EEEEEENS_10bfloat16_tEfNS_4arch4Sm80ELb1ELb0ELb1ELb1ELb1ELb0ELb0ELb0ELi2ELi4ELi4ELi4ELb0EEENS1_21CollectiveEpilogueBwdISA_SB_SD_Li256ELb1ELb0ELi2EEENS1_25SingleTileBwdLPTSchedulerILb1ELi128ELb1EEEEEEEEEvNT_6ParamsE$_ZN4cute3eso3ESOILb1ELb0EJNS_6LayoutINS_5tupleIJNS3_IJNS3_IJNS_1CILi4EEENS4_ILi2EEEEEENS4_ILi1EEEEEES6_EEENS3_IJNS3_IJNS3_IJS8_NS4_ILi32EEEEEENS4_ILi0EEEEEENS4_ILi64EEEEEEEENS_10ViewEngineIPN7cutlass10bfloat16_tEEEEEC2ERKSH_RKSM_) ;  /* 0xfffda97000007944 */ /* 0x022fea0003c3ffff */
[----:B------:R2:W5:Y:S01]  /*2fe80*/  LDL.64 R4, [R1+0x758] ;  /* 0x0007580001047983 */ /* 0x0005620000100a00 */
[----:B------:R-:W-:-:S02]  /*2fe90*/  MOV R3, R8 ;  /* 0x0000000800037202 */ /* 0x000fc40000000f00 */
[----:B------:R-:W-:Y:S02]  /*2fea0*/  MOV R6, 0x2fec0 ;  /* 0x0002fec000067802 */ /* 0x000fe40000000f00 */
[----:B-12--5:R-:W-:Y:S05]  /*2feb0*/  CALL.REL.NOINC `($_ZN7cutlass13device_kernelIN5flash19enable_sm80_to_sm89INS1_16FlashAttnBwdSm80INS1_25CollectiveMainloopBwdSm80ILi2ELi2EN4cute5tupleIJNS5_1CILi128EEES8_NS7_ILi64EEEEEENS_10bfloat16_tEfNS_4arch4Sm80ELb1ELb0ELb1ELb1ELb1ELb0ELb0ELb0ELi2ELi4ELi4ELi4ELb0EEENS1_21CollectiveEpilogueBwdISA_SB_SD_Li256ELb1ELb0ELi2EEENS1_25SingleTileBwdLPTSchedulerILb1ELi128ELb1EEEEEEEEEvNT_6ParamsE$_ZZN4cute4takeILi1ELi2ENS_5tupleIJNS1_IJNS_1CILi1EEENS2_ILi0EEEEEEiEEEEEDaRKT1_ENKUlDpRKT_E_clIJiEEEDaSD_) ;  /* 0xfffde11000007944 */ /* 0x026fea0003c3ffff */
[----:B------:R-:W-:Y:S02]  /*2fec0*/  MOV R67, R23 ;  /* 0x0000001700437202 */ /* 0x000fe40000000f00 */
[----:B------:R-:W-:Y:S02]  /*2fed0*/  MOV R6, 0x2fef0 ;  /* 0x0002fef000067802 */ /* 0x000fe40000000f00 */
[----:B-1---5:R-:W-:Y:S05]  /*2fee0*/  CALL.REL.NOINC `($_ZN7cutlass13device_kernelIN5flash19enable_sm80_to_sm89INS1_16FlashAttnBwdSm80INS1_25CollectiveMainloopBwdSm80ILi2ELi2EN4cute5tupleIJNS5_1CILi128EEES8_NS7_ILi64EEEEEENS_10bfloat16_tEfNS_4arch4Sm80ELb1ELb0ELb1ELb1ELb1ELb0ELb0ELb0ELi2ELi4ELi4ELi4ELb0EEENS1_21CollectiveEpilogueBwdISA_SB_SD_Li256ELb1ELb0ELi2EEENS1_25SingleTileBwdLPTSchedulerILb1ELi128ELb1EEEEEEEEEvNT_6ParamsE$_ZN4cute3eso3ESOILb1ELb0EJNS_5tupleIJNS_1CILi1EEENS3_ILi0EEEEEENS2_IJiEEEEEC2ERKS6_RKS7_) ;  /* 0xfffda20000007944 */ /* 0x022fea0003c3ffff */
[----:B-1----:R1:W5:Y:S01]  /*2fef0*/  LDL R3, [R1+0x758] ;  /* 0x0007580001037983 */ /* 0x0023620000100800 */
[----:B------:R-:W-:Y:S02]  /*2ff00*/  MOV R67, R23 ;  /* 0x0000001700437202 */ /* 0x000fe40000000f00 */
[----:B------:R-:W-:Y:S02]  /*2ff10*/  MOV R6, 0x2ff30 ;  /* 0x0002ff3000067802 */ /* 0x000fe40000000f00 */
[----:B-1---5:R-:W-:Y:S05]  /*2ff20*/  CALL.REL.NOINC `($_ZN7cutlass13device_kernelIN5flash19enable_sm80_to_sm89INS1_16FlashAttnBwdSm80INS1_25CollectiveMainloopBwdSm80ILi2ELi2EN4cute5tupleIJNS5_1CILi128EEES8_NS7_ILi64EEEEEENS_10bfloat16_tEfNS_4arch4Sm80ELb1ELb0ELb1ELb1ELb1ELb0ELb0ELb0ELi2ELi4ELi4ELi4ELb0EEENS1_21CollectiveEpilogueBwdISA_SB_SD_Li256ELb1ELb0ELi2EEENS1_25SingleTileBwdLPTSchedulerILb1ELi128ELb1EEEEEEEEEvNT_6ParamsE$_ZN4cute5tupleIJNS0_IJNS0_IJNS_1CILi8EEENS1_ILi1EEEEEENS0_IJNS1_ILi2EEEEEEEEENS0_IJNS0_IJS3_NS1_ILi0EEEEEENS0_IJiEEEEEEEEC2ERKS7_RKSB_) ;  /* 0xfffdc2c000007944 */ /* 0x022fea0003c3ffff */
[----:B------:R2:W5:Y:S01]  /*2ff30*/  LDL R8, [R1+0x758] ;  /* 0x0007580001087983 */ /* 0x0005620000100800 */
[----:B------:R-:W-:Y:S01]  /*2ff40*/  IMAD.MOV.U32 R67, RZ, RZ, R23 ;  /* 0x000000ffff437224 */ /* 0x000fe200078e0017 */
[----:B------:R-:W-:Y:S02]  /*2ff50*/  MOV R59, R22 ;  /* 0x00000016003b7202 */ /* 0x000fe40000000f00 */
[----:B------:R2:W-:Y:S01]  /*2ff60*/  STL.64 [R1+0x770], R12 ;  /* 0x0007700c01007387 */ /* 0x0005e20000100a00 */
[----:B------:R-:W-:-:S03]  /*2ff70*/  MOV R6, 0x2ff90 ;  /* 0x0002ff9000067802 */ /* 0x000fc60000000f00 */
[----:B-12--5:R-:W-:Y:S05]  /*2ff80*/  CALL.REL.NOINC `($_ZN7cutlass13device_kernelIN5flash19enable_sm80_to_sm89INS1_16FlashAttnBwdSm80INS1_25CollectiveMainloopBwdSm80ILi2ELi2EN4cute5tupleIJNS5_1CILi128EEES8_NS7_ILi64EEEEEENS_10bfloat16_tEfNS_4arch4Sm80ELb1ELb0ELb1ELb1ELb1ELb0ELb0ELb0ELi2ELi4ELi4ELi4ELb0EEENS1_21CollectiveEpilogueBwdISA_SB_SD_Li256ELb1ELb0ELi2EEENS1_25SingleTileBwdLPTSchedulerILb1ELi128ELb1EEEEEEEEEvNT_6ParamsE$_ZN4cute3eso3ESOILb0ELb0EJNS_6LayoutINS_5tupleIJNS3_IJNS_1CILi8EEENS4_ILi1EEEEEENS3_IJNS4_ILi2EEEEEEEEENS3_IJNS3_IJS6_NS4_ILi0EEEEEENS3_IJiEEEEEEEENS_10ViewEngineINS_8smem_ptrIPN7cutlass10bfloat16_tEEEEEEEC2ERKSF_RKSM_) ;  /* 0xfffd7ef000007944 */ /* 0x026fea0003c3ffff */
[----:B-1----:R1:W5:Y:S04]  /*2ff90*/  LDL R8, [R1+0x758] ;  /* 0x0007580001087983 */ /* 0x0023680000100800 */
[----:B------:R1:W5:Y:S01]  /*2ffa0*/  LDL.64 R16, [R1+0x760] ;  /* 0x0007600001107983 */ /* 0x0003620000100a00 */
[----:B------:R-:W-:-:S02]  /*2ffb0*/  MOV R67, R23 ;  /* 0x0000001700437202 */ /* 0x000fc40000000f00 */
[----:B------:R-:W-:Y:S02]  /*2ffc0*/  MOV R6, 0x2ffe0 ;  /* 0x0002ffe000067802 */ /* 0x000fe40000000f00 */
[----:B-1---5:R-:W-:Y:S05]  /*2ffd0*/  CALL.REL.NOINC `($_ZN7cutlass13device_kernelIN5flash19enable_sm80_to_sm89INS1_16FlashAttnBwdSm80INS1_25CollectiveMainloopBwdSm80ILi2ELi2EN4cute5tupleIJNS5_1CILi128EEES8_NS7_ILi64EEEEEENS_10bfloat16_tEfNS_4arch4Sm80ELb1ELb0ELb1ELb1ELb1ELb0ELb0ELb0ELi2ELi4ELi4ELi4ELb0EEENS1_21CollectiveEpilogueBwdISA_SB_SD_Li256ELb1ELb0ELi2EEENS1_25SingleTileBwdLPTSchedulerILb1ELi128ELb1EEEEEEEEEvNT_6ParamsE$_ZN4cute3eso3ESOILb1ELb0EJNS_6LayoutINS_5tupleIJNS3_IJNS3_IJNS_1CILi4EEENS4_ILi2EEEEEENS4_ILi1EEEEEENS3_IJS6_EEEEEENS3_IJNS3_IJNS3_IJS8_NS4_ILi32EEEEEENS4_ILi0EEEEEENS3_IJNS4_ILi64EEEEEEEEEEENS_10ViewEngineIPN7cutlass10bfloat16_tEEEEEC2ERKSJ_RKSO_) ;  /* 0xfffda7d000007944 */ /* 0x022fea0003c3ffff */
[----:B-1----:R1:W5:Y:S01]  /*2ffe0*/  LDL.64 R2, [R1+0x758] ;  /* 0x0007580001027983 */ /* 0x0023620000100a00 */
[----:B------:R-:W-:Y:S02]  /*2fff0*/  MOV R67, R23 ;  /* 0x0000001700437202 */ /* 0x000fe40000000f00 */
[----:B------:R-:W-:Y:S02]  /*30000*/  MOV R6, 0x30020 ;  /* 0x0003002000067802 */ /* 0x000fe40000000f00 */
[----:B-1---5:R-:W-:Y:S05]  /*30010*/  CALL.REL.NOINC `($_ZN7cutlass13device_kernelIN5flash19enable_sm80_to_sm89INS1_16FlashAttnBwdSm80INS1_25CollectiveMainloopBwdSm80ILi2ELi2EN4cute5tupleIJNS5_1CILi128EEES8_NS7_ILi64EEEEEENS_10bfloat16_tEfNS_4arch4Sm80ELb1ELb0ELb1ELb1ELb1ELb0ELb0ELb0ELi2ELi4ELi4ELi4ELb0EEENS1_21CollectiveEpilogueBwdISA_SB_SD_Li256ELb1ELb0ELi2EEENS1_25SingleTileBwdLPTSchedulerILb1ELi128ELb1EEEEEEEEEvNT_6ParamsE$_ZN4cute3eso3ESOILb1ELb0EJNS_6LayoutINS_5tupleIJNS3_IJNS3_IJNS3_IJNS_1CILi4EEENS4_ILi2EEEEEENS4_ILi1EEEEEES8_EEENS3_IJNS3_IJNS3_IJS8_S8_EEES8_EEES6_EEEEEENS3_IJNS3_IJNS3_IJNS3_IJS8_NS4_ILi32EEEEEENS4_ILi0EEEEEESH_EEENS3_IJNS3_IJNS3_IJSH_SH_EEESH_EEENS4_ILi64EEEEEEEEEEENS_10ViewEngineIPN7cutlass10bfloat16_tEEEEEC2ERKSP_RKSU_) ;  /* 0xfffda68000007944 */ /* 0x022fea0003c3ffff */
[----:B------:R2:W5:Y:S01]  /*30020*/  LDL.64 R10, [R1+0x758] ;  /* 0x00075800010a7983 */ /* 0x0005620000100a00 */
[----:B-1----:R-:W-:Y:S01]  /*30030*/  IMAD.MOV.U32 R3, RZ, RZ, R8 ;  /* 0x000000ffff037224 */ /* 0x002fe200078e0008 */
[----:B------:R-:W-:Y:S02]  /*30040*/  MOV R67, R23 ;  /* 0x0000001700437202 */ /* 0x000fe40000000f00 */
[----:B------:R-:W-:Y:S02]  /*30050*/  MOV R4, 0x30070 ;  /* 0x0003007000047802 */ /* 0x000fe40000000f00 */
[----:B--2--5:R-:W-:Y:S05]  /*30060*/  CALL.REL.NOINC `($_ZN7cutlass13device_kernelIN5flash19enable_sm80_to_sm89INS1_16FlashAttnBwdSm80INS1_25CollectiveMainloopBwdSm80ILi2ELi2EN4cute5tupleIJNS5_1CILi128EEES8_NS7_ILi64EEEEEENS_10bfloat16_tEfNS_4arch4Sm80ELb1ELb0ELb1ELb1ELb1ELb0ELb0ELb0ELi2ELi4ELi4ELi4ELb0EEENS1_21CollectiveEpilogueBwdISA_SB_SD_Li256ELb1ELb0ELi2EEENS1_25SingleTileBwdLPTSchedulerILb1ELi128ELb1EEEEEEEEEvNT_6ParamsE$_ZN4cute5tupleIJNS0_IJNS_1CILi2EEEEEENS0_IJiEEEEEC2ERKS3_RKS4_) ;  /* 0xfffdc40000007944 */ /* 0x024fea0003c3ffff */
[----:B-1----:R-:W2:Y:S01]  /*30070*/  LDL R3, [R1+0x758] ;  /* 0x0007580001037983 */ /* 0x002ea20000100800 */
[----:B------:R-:W-:Y:S02]  /*30080*/  MOV R2, R58 ;  /* 0x0000003a00027202 */ /* 0x000fe40000000f00 */
[----:B------:R-:W-:Y:S01]  /*30090*/  MOV R12, 0x300c0 ;  /* 0x000300c0000c7802 */ /* 0x000fe20000000f00 */
[----:B--2---:R1:W-:Y:S04]  /*300a0*/  STL [R14], R3 ;  /* 0x000000030e007387 */ /* 0x0043e80000100800 */
[----:B-1----:R-:W-:Y:S05]  /*300b0*/  CALL.REL.NOINC `($_ZN7cutlass13device_kernelIN5flash19enable_sm80_to_sm89INS1_16FlashAttnBwdSm80INS1_25CollectiveMainloopBwdSm80ILi2ELi2EN4cute5tupleIJNS5_1CILi128EEES8_NS7_ILi64EEEEEENS_10bfloat16_tEfNS_4arch4Sm80ELb1ELb0ELb1ELb1ELb1ELb0ELb0ELb0ELi2ELi4ELi4ELi4ELb0EEENS1_21CollectiveEpilogueBwdISA_SB_SD_Li256ELb1ELb0ELi2EEENS1_25SingleTileBwdLPTSchedulerILb1ELi128ELb1EEEEEEEEEvNT_6ParamsE$_ZZN4cute14logical_divideINS_5tupleIJNS1_IJNS_1CILi8EEENS2_ILi1EEEEEENS1_IJNS2_ILi2EEEEEEEEENS1_IJNS1_IJS4_NS2_ILi0EEEEEENS1_IJiEEEEEENS1_IJS5_NS_6LayoutIS4_S9_EEEEEEEDaRKNSD_IT_T0_EERKT1_ENKUlRKT_RKT0_E_clINSD_IS7_SB_EESE_EEDaSQ_ST_) ;  /* 0xfffdda4000007944 */ /* 0x002fea0003c3ffff */
[----:B------:R-:W-:Y:S02]  /*300c0*/  MOV R67, R23 ;  /* 0x0000001700437202 */ /* 0x000fe40000000f00 */
[----:B------:R-:W-:-:S02]  /*300d0*/  MOV R4, 0x300f0 ;  /* 0x000300f000047802 */ /* 0x000fc40000000f00 */
[----:B-1---5:R-:W-:Y:S05]  /*300e0*/  CALL.REL.NOINC `($_ZN7cutlass13device_kernelIN5flash19enable_sm80_to_sm89INS1_16FlashAttnBwdSm80INS1_25CollectiveMainloopBwdSm80ILi2ELi2EN4cute5tupleIJNS5_1CILi128EEES8_NS7_ILi64EEEEEENS_10bfloat16_tEfNS_4arch4Sm80ELb1ELb0ELb1ELb1ELb1ELb0ELb0ELb0ELi2ELi4ELi4ELi4ELb0EEENS1_21CollectiveEpilogueBwdISA_SB_SD_Li256ELb1ELb0ELi2EEENS1_25SingleTileBwdLPTSchedulerILb1ELi128ELb1EEEEEEEEEvNT_6ParamsE$_ZN4cute3eso3ESOILb1ELb0EJNS_5tupleIJNS2_IJNS_1CILi1EEENS3_ILi0EEEEEENS2_IJS5_S5_EEEEEENS2_IJS5_iEEEEEC2ERKS8_RKS9_) ;  /* 0xfffd9b3000007944 */ /* 0x022fea0003c3ffff */
[----:B-1----:R1:W5:Y:S01]  /*300f0*/  LDL R3, [R1+0x758] ;  /* 0x0007580001037983 */ /* 0x0023620000100800 */
[----:B------:R-:W-:-:S02]  /*30100*/  MOV R67, R23 ;  /* 0x0000001700437202 */ /* 0x000fc40000000f00 */
[----:B------:R-:W-:Y:S02]  /*30110*/  MOV R4, 0x30130 ;  /* 0x0003013000047802 */ /* 0x000fe40000000f00 */
[----:B-1---5:R-:W-:Y:S05]  /*30120*/  CALL.REL.NOINC `($_ZN7cutlass13device_kernelIN5flash19enable_sm80_to_sm89INS1_16FlashAttnBwdSm80INS1_25CollectiveMainloopBwdSm80ILi2ELi2EN4cute5tupleIJNS5_1CILi128EEES8_NS7_ILi64EEEEEENS_10bfloat16_tEfNS_4arch4Sm80ELb1ELb0ELb1ELb1ELb1ELb0ELb0ELb0ELi2ELi4ELi4ELi4ELb0EEENS1_21CollectiveEpilogueBwdISA_SB_SD_Li256ELb1ELb0ELi2EEENS1_25SingleTileBwdLPTSchedulerILb1ELi128ELb1EEEEEEEEEvNT_6ParamsE$_ZN4cute5tupleIJNS0_IJNS0_IJNS0_IJNS_1CILi8EEENS1_ILi1EEEEEENS0_IJS3_S3_EEEEEENS0_IJS3_NS1_ILi2EEEEEEEEENS0_IJNS0_IJNS0_IJS3_NS1_ILi0EEEEEENS0_IJSA_SA_EEEEEENS0_IJSA_iEEEEEEEEC2ERKS9_RKSF_) ;  /* 0xfffdbe9000007944 */ /* 0x022fea0003c3ffff */
[----:B-1----:R1:W5:Y:S01]  /*30130*/  LDL R3, [R1+0x758] ;  /* 0x0007580001037983 */ /* 0x0023620000100800 */
[----:B------:R-:W-:Y:S02]  /*30140*/  MOV R67, R23 ;  /* 0x0000001700437202 */ /* 0x000fe40000000f00 */
[----:B------:R-:W-:Y:S02]  /*30150*/  MOV R4, 0x30170 ;  /* 0x0003017000047802 */ /* 0x000fe40000000f00 */
[----:B-1---5:R-:W-:Y:S05]  /*30160*/  CALL.REL.NOINC `($_ZN7cutlass13device_kernelIN5flash19enable_sm80_to_sm89INS1_16FlashAttnBwdSm80INS1_25CollectiveMainloopBwdSm80ILi2ELi2EN4cute5tupleIJNS5_1CILi128EEES8_NS7_ILi64EEEEEENS_10bfloat16_tEfNS_4arch4Sm80ELb1ELb0ELb1ELb1ELb1ELb0ELb0ELb0ELi2ELi4ELi4ELi4ELb0EEENS1_21CollectiveEpilogueBwdISA_SB_SD_Li256ELb1ELb0ELi2EEENS1_25SingleTileBwdLPTSchedulerILb1ELi128ELb1EEEEEEEEEvNT_6ParamsE$_ZN4cute3eso3ESOILb1ELb0EJNS_5tupleIJNS2_IJNS_1CILi1EEENS3_ILi0EEEEEENS2_IJS5_S5_EEEEEENS2_IJS5_iEEEEEC2ERKS8_RKS9_) ;  /* 0xfffd9ab000007944 */ /* 0x022fea0003c3ffff */
[----:B-1----:R1:W5:Y:S01]  /*30170*/  LDL R3, [R1+0x758] ;  /* 0x0007580001037983 */ /* 0x0023620000100800 */
[----:B------:R-:W-:Y:S02]  /*30180*/  MOV R67, R23 ;  /* 0x0000001700437202 */ /* 0x000fe40000000f00 */
[----:B------:R-:W-:Y:S02]  /*30190*/  MOV R4, 0x301b0 ;  /* 0x000301b000047802 */ /* 0x000fe40000000f00 */
[----:B-1---5:R-:W-:Y:S05]  /*301a0*/  CALL.REL.NOINC `($_ZN7cutlass13device_kernelIN5flash19enable_sm80_to_sm89INS1_16FlashAttnBwdSm80INS1_25CollectiveMainloopBwdSm80ILi2ELi2EN4cute5tupleIJNS5_1CILi128EEES8_NS7_ILi64EEEEEENS_10bfloat16_tEfNS_4arch4Sm80ELb1ELb0ELb1ELb1ELb1ELb0ELb0ELb0ELi2ELi4ELi4ELi4ELb0EEENS1_21CollectiveEpilogueBwdISA_SB_SD_Li256ELb1ELb0ELi2EEENS1_25SingleTileBwdLPTSchedulerILb1ELi128ELb1EEEEEEEEEvNT_6ParamsE$_ZN4cute3eso3ESOILb1ELb0EJNS_5tupleIJNS_1CILi0EEES4_EEEiEEC2ERKS5_RKi) ;  /* 0xfffd9e6000007944 */ /* 0x022fea0003c3ffff */
[----:B-1----:R1:W5:Y:S01]  /*301b0*/  LDL R3, [R1+0x758] ;  /* 0x0007580001037983 */ /* 0x0023620000100800 */
[----:B------:R-:W-:Y:S02]  /*301c0*/  MOV R67, R23 ;  /* 0x0000001700437202 */ /* 0x000fe40000000f00 */
[----:B------:R-:W-:Y:S02]  /*301d0*/  MOV R4, 0x301f0 ;  /* 0x000301f000047802 */ /* 0x000fe40000000f00 */
[----:B-1---5:R-:W-:Y:S05]  /*301e0*/  CALL.REL.NOINC `($_ZN7cutlass13device_kernelIN5flash19enable_sm80_to_sm89INS1_16FlashAttnBwdSm80INS1_25CollectiveMainloopBwdSm80ILi2ELi2EN4cute5tupleIJNS5_1CILi128EEES8_NS7_ILi64EEEEEENS_10bfloat16_tEfNS_4arch4Sm80ELb1ELb0ELb1ELb1ELb1ELb0ELb0ELb0ELi2ELi4ELi4ELi4ELb0EEENS1_21CollectiveEpilogueBwdISA_SB_SD_Li256ELb1ELb0ELi2EEENS1_25SingleTileBwdLPTSchedulerILb1ELi128ELb1EEEEEEEEEvNT_6ParamsE$_ZN4cute3eso3ESOILb1ELb0EJNS_5tupleIJNS2_IJNS_1CILi1EEENS3_ILi0EEEEEES5_EEENS2_IJNS2_IJS5_S5_EEEiEEEEEC2ERKS7_RKS9_) ;  /* 0xfffd9a7000007944 */ /* 0x022fea0003c3ffff */
[----:B-1----:R1:W5:Y:S01]  /*301f0*/  LDL R3, [R1+0x758] ;  /* 0x0007580001037983 */ /* 0x0023620000100800 */
[----:B------:R-:W-:-:S02]  /*30200*/  MOV R67, R23 ;  /* 0x0000001700437202 */ /* 0x000fc40000000f00 */
[----:B------:R-:W-:Y:S02]  /*30210*/  MOV R4, 0x30230 ;  /* 0x0003023000047802 */ /* 0x000fe40000000f00 */
[----:B-1---5:R-:W-:Y:S05]  /*30220*/  CALL.REL.NOINC `($_ZN7cutlass13device_kernelIN5flash19enable_sm80_to_sm89INS1_16FlashAttnBwdSm80INS1_25CollectiveMainloopBwdSm80ILi2ELi2EN4cute5tupleIJNS5_1CILi128EEES8_NS7_ILi64EEEEEENS_10bfloat16_tEfNS_4arch4Sm80ELb1ELb0ELb1ELb1ELb1ELb0ELb0ELb0ELi2ELi4ELi4ELi4ELb0EEENS1_21CollectiveEpilogueBwdISA_SB_SD_Li256ELb1ELb0ELi2EEENS1_25SingleTileBwdLPTSchedulerILb1ELi128ELb1EEEEEEEEEvNT_6ParamsE$_ZN4cute5tupleIJNS0_IJNS0_IJNS0_IJNS_1CILi8EEENS1_ILi1EEEEEES3_EEENS0_IJNS0_IJS3_S3_EEENS1_ILi2EEEEEEEEENS0_IJNS0_IJNS0_IJS3_NS1_ILi0EEEEEESA_EEENS0_IJNS0_IJSA_SA_EEEiEEEEEEEEC2ERKS9_RKSF_) ;  /* 0xfffdbdd000007944 */ /* 0x022fea0003c3ffff */
[----:B------:R2:W5:Y:S01]  /*30230*/  LDL R6, [R1+0x758] ;  /* 0x0007580001067983 */ /* 0x0005620000100800 */
[----:B------:R-:W-:Y:S01]  /*30240*/  IMAD.MOV.U32 R67, RZ, RZ, R23 ;  /* 0x000000ffff437224 */ /* 0x000fe200078e0017 */
[----:B------:R-:W-:Y:S02]  /*30250*/  MOV R59, R22 ;  /* 0x00000016003b7202 */ /* 0x000fe40000000f00 */
[----:B------:R2:W-:Y:S01]  /*30260*/  STL.64 [R1+0x770], R16 ;  /* 0x0007701001007387 */ /* 0x0005e20000100a00 */
[----:B------:R-:W-:-:S03]  /*30270*/  MOV R4, 0x30290 ;  /* 0x0003029000047802 */ /* 0x000fc60000000f00 */
[----:B-12--5:R-:W-:Y:S05]  /*30280*/  CALL.REL.NOINC `($_ZN7cutlass13device_kernelIN5flash19enable_sm80_to_sm89INS1_16FlashAttnBwdSm80INS1_25CollectiveMainloopBwdSm80ILi2ELi2EN4cute5tupleIJNS5_1CILi128EEES8_NS7_ILi64EEEEEENS_10bfloat16_tEfNS_4arch4Sm80ELb1ELb0ELb1ELb1ELb1ELb0ELb0ELb0ELi2ELi4ELi4ELi4ELb0EEENS1_21CollectiveEpilogueBwdISA_SB_SD_Li256ELb1ELb0ELi2EEENS1_25SingleTileBwdLPTSchedulerILb1ELi128ELb1EEEEEEEEEvNT_6ParamsE$_ZN4cute3eso3ESOILb0ELb0EJNS_6LayoutINS_5tupleIJNS3_IJNS3_IJNS_1CILi8EEENS4_ILi1EEEEEES6_EEENS3_IJNS3_IJS6_S6_EEENS4_ILi2EEEEEEEEENS3_IJNS3_IJNS3_IJS6_NS4_ILi0EEEEEESD_EEENS3_IJNS3_IJSD_SD_EEEiEEEEEEEENS_10ViewEngineINS_8smem_ptrIPN7cutlass10bfloat16_tEEEEEEEC2ERKSJ_RKSQ_) ;  /* 0xfffd766000007944 */ /* 0x026fea0003c3ffff */
[----:B-1----:R1:W5:Y:S04]  /*30290*/  LDL R8, [R1+0x758] ;  /* 0x0007580001087983 */ /* 0x0023680000100800 */
[----:B------:R1:W5:Y:S01]  /*302a0*/  LDL.64 R4, [R1+0x760] ;  /* 0x0007600001047983 */ /* 0x0003620000100a00 */
[----:B------:R-:W-:-:S02]  /*302b0*/  MOV R67, R23 ;  /* 0x0000001700437202 */ /* 0x000fc40000000f00 */
[----:B------:R-:W-:Y:S02]  /*302c0*/  MOV R6, 0x302e0 ;  /* 0x000302e000067802 */ /* 0x000fe40000000f00 */
[----:B-1---5:R-:W-:Y:S05]  /*302d0*/  CALL.REL.NOINC `($_ZN7cutlass13device_kernelIN5flash19enable_sm80_to_sm89INS1_16FlashAttnBwdSm80INS1_25CollectiveMainloopBwdSm80ILi2ELi2EN4cute5tupleIJNS5_1CILi128EEES8_NS7_ILi64EEEEEENS_10bfloat16_tEfNS_4arch4Sm80ELb1ELb0ELb1ELb1ELb1ELb0ELb0ELb0ELi2ELi4ELi4ELi4ELb0EEENS1_21CollectiveEpilogueBwdISA_SB_SD_Li256ELb1ELb0ELi2EEENS1_25SingleTileBwdLPTSchedulerILb1ELi128ELb1EEEEEEEEEvNT_6ParamsE$_ZN4cute3eso3ESOILb1ELb0EJNS_6LayoutINS_5tupleIJNS3_IJNS3_IJNS_1CILi4EEENS4_ILi2EEEEEENS4_ILi1EEEEEES6_EEENS3_IJNS3_IJNS3_IJS8_NS4_ILi32EEEEEENS4_ILi0EEEEEENS4_ILi64EEEEEEEENS_10ViewEngineIPN7cutlass10bfloat16_tEEEEEC2ERKSH_RKSM_) ;  /* 0xfffda51000007944 */ /* 0x022fea0003c3ffff */
[----:B------:R2:W5:Y:S01]  /*302e0*/  LDL.64 R14, [R1+0x758] ;  /* 0x00075800010e7983 */ /* 0x0005620000100a00 */
[----:B------:R-:W-:Y:S02]  /*302f0*/  MOV R3, R8 ;  /* 0x0000000800037202 */ /* 0x000fe40000000f00 */
[----:B------:R-:W-:Y:S02]  /*30300*/  MOV R6, 0x30320 ;  /* 0x0003032000067802 */ /* 0x000fe40000000f00 */
[----:B-12--5:R-:W-:Y:S05]  /*30310*/  CALL.REL.NOINC `($_ZN7cutlass13device_kernelIN5flash19enable_sm80_to_sm89INS1_16FlashAttnBwdSm80INS1_25CollectiveMainloopBwdSm80ILi2ELi2EN4cute5tupleIJNS5_1CILi128EEES8_NS7_ILi64EEEEEENS_10bfloat16_tEfNS_4arch4Sm80ELb1ELb0ELb1ELb1ELb1ELb0ELb0ELb0ELi2ELi4ELi4ELi4ELb0EEENS1_21CollectiveEpilogueBwdISA_SB_SD_Li256ELb1ELb0ELi2EEENS1_25SingleTileBwdLPTSchedulerILb1ELi128ELb1EEEEEEEEEvNT_6ParamsE$_ZZN4cute5sliceINS_5tupleIJNS1_IJNS_10UnderscoreENS_1CILi0EEEEEENS1_IJS4_S2_EEEEEENS1_IJNS1_IJNS1_IJNS3_ILi1EEES4_EEES4_EEENS1_IJNS1_IJS4_S4_EEEiEEEEEEEEDaRKT_RKT0_ENKUlRKT_RKT0_E_clIS6_SC_EEDaSM_SP_) ;  /* 0xfffddee000007944 */ /* 0x026fea0003c3ffff */
[----:B------:R-:W-:Y:S02]  /*30320*/  MOV R8, 0x30340 ;  /* 0x0003034000087802 */ /* 0x000fe40000000f00 */
[----:B-1----:R-:W-:Y:S05]  /*30330*/  CALL.REL.NOINC `($_ZN7cutlass13device_kernelIN5flash19enable_sm80_to_sm89INS1_16FlashAttnBwdSm80INS1_25CollectiveMainloopBwdSm80ILi2ELi2EN4cute5tupleIJNS5_1CILi128EEES8_NS7_ILi64EEEEEENS_10bfloat16_tEfNS_4arch4Sm80ELb1ELb0ELb1ELb1ELb1ELb0ELb0ELb0ELi2ELi4ELi4ELi4ELb0EEENS1_21CollectiveEpilogueBwdISA_SB_SD_Li256ELb1ELb0ELi2EEENS1_25SingleTileBwdLPTSchedulerILb1ELi128ELb1EEEEEEEEEvNT_6ParamsE$_ZZN4cute12filter_tupleINS_5tupleIJNS1_IJNS_10UnderscoreENS_1CILi0EEEEEENS1_IJS4_S2_EEEEEENS1_IJNS1_IJNS1_IJNS3_ILi1EEES4_EEES4_EEENS1_IJNS1_IJS4_S4_EEEiEEEEEEZNS_5sliceIS7_SD_EEDaRKT_RKT0_EUlRKT_RKT0_E_EEDaSH_SK_OT1_ENKUlDpSN_E_clIJNS1_IJS9_EEENS1_IJiEEEEEEDaSU_) ;  /* 0xfffdc8a000007944 */ /* 0x002fea0003c3ffff */
[----:B------:R-:W-:Y:S02]  /*30340*/  MOV R67, R23 ;  /* 0x0000001700437202 */ /* 0x000fe40000000f00 */
[----:B------:R-:W-:Y:S02]  /*30350*/  MOV R6, 0x30370 ;  /* 0x0003037000067802 */ /* 0x000fe40000000f00 */
[----:B-1---5:R-:W-:Y:S05]  /*30360*/  CALL.REL.NOINC `($_ZN7cutlass13device_kernelIN5flash19enable_sm80_to_sm89INS1_16FlashAttnBwdSm80INS1_25CollectiveMainloopBwdSm80ILi2ELi2EN4cute5tupleIJNS5_1CILi128EEES8_NS7_ILi64EEEEEENS_10bfloat16_tEfNS_4arch4Sm80ELb1ELb0ELb1ELb1ELb1ELb0ELb0ELb0ELi2ELi4ELi4ELi4ELb0EEENS1_21CollectiveEpilogueBwdISA_SB_SD_Li256ELb1ELb0ELi2EEENS1_25SingleTileBwdLPTSchedulerILb1ELi128ELb1EEEEEEEEEvNT_6ParamsE$_ZN4cute5tupleIJNS0_IJNS0_IJNS_1CILi8EEENS1_ILi1EEEEEENS1_ILi2EEEEEENS0_IJNS0_IJS3_NS1_ILi0EEEEEEiEEEEEC2ERKS6_RKS9_) ;  /* 0xfffdbec000007944 */ /* 0x022fea0003c3ffff */
[----:B-1----:R1:W5:Y:S01]  /*30370*/  LDL R3, [R1+0x758] ;  /* 0x0007580001037983 */ /* 0x0023620000100800 */
[----:B------:R-:W-:Y:S02]  /*30380*/  MOV R67, R23 ;  /* 0x0000001700437202 */ /* 0x000fe40000000f00 */
[----:B------:R-:W-:Y:S02]  /*30390*/  MOV R6, 0x303b0 ;  /* 0x000303b000067802 */ /* 0x000fe40000000f00 */
[----:B-1---5:R-:W-:Y:S05]  /*303a0*/  CALL.REL.NOINC `($_ZN7cutlass13device_kernelIN5flash19enable_sm80_to_sm89INS1_16FlashAttnBwdSm80INS1_25CollectiveMainloopBwdSm80ILi2ELi2EN4cute5tupleIJNS5_1CILi128EEES8_NS7_ILi64EEEEEENS_10bfloat16_tEfNS_4arch4Sm80ELb1ELb0ELb1ELb1ELb1ELb0ELb0ELb0ELi2ELi4ELi4ELi4ELb0EEENS1_21CollectiveEpilogueBwdISA_SB_SD_Li256ELb1ELb0ELi2EEENS1_25SingleTileBwdLPTSchedulerILb1ELi128ELb1EEEEEEEEEvNT_6ParamsE$_ZN4cute3eso3ESOILb0ELb1EJNS_6LayoutINS_5tupleIJNS3_IJNS_1CILi8EEENS4_ILi1EEEEEENS4_ILi2EEEEEENS3_IJNS3_IJS6_NS4_ILi0EEEEEEiEEEEESA_EEC2ERKSD_RKSA_) ;  /* 0xfffd878000007944 */ /* 0x022fea0003c3ffff */
[----:B------:R2:W5:Y:S01]  /*303b0*/  LDL R7, [R1+0x758] ;  /* 0x0007580001077983 */ /* 0x0005620000100800 */
[----:B-1----:R-:W-:Y:S01]  /*303c0*/  IMAD.MOV.U32 R2, RZ, RZ, R4 ;  /* 0x000000ffff027224 */ /* 0x002fe200078e0004 */
[----:B------:R-:W-:Y:S01]  /*303d0*/  MOV R3, R5 ;  /* 0x0000000500037202 */ /* 0x000fe20000000f00 */
[----:B------:R-:W-:Y:S01]  /*303e0*/  IMAD.MOV.U32 R9, RZ, RZ, R23 ;  /* 0x000000ffff097224 */ /* 0x000fe200078e0017 */
[----:B------:R-:W-:-:S02]  /*303f0*/  MOV R8, 0x30410 ;  /* 0x0003041000087802 */ /* 0x000fc40000000f00 */
        /* <DEDUP_REMOVED lines=8> */
[----:B------:R2:W5:Y:S04]  /*30480*/  LDL R16, [R1+0x758] ;  /* 0x0007580001107983 */ /* 0x0005680000100800 */
[----:B------:R2:W5:Y:S01]  /*30490*/  LDL.64 R58, [R1+0x760] ;  /* 0x00076000013a7983 */ /* 0x0005620000100a00 */
[----:B------:R-:W-:Y:S01]  /*304a0*/  IMAD.MOV.U32 R2, RZ, RZ, R23 ;  /* 0x000000ffff027224 */ /* 0x000fe200078e0017 */
[----:B-1----:R-:W-:-:S02]  /*304b0*/  MOV R3, RZ ;  /* 0x000000ff00037202 */ /* 0x002fc40000000f00 */
[----:B------:R-:W-:Y:S02]  /*304c0*/  MOV R10, 0x304e0 ;  /* 0x000304e0000a7802 */ /* 0x000fe40000000f00 */
[----:B--2--5:R-:W-:Y:S05]  /*304d0*/  CALL.REL.NOINC `($_ZN7cutlass13device_kernelIN5flash19enable_sm80_to_sm89INS1_16FlashAttnBwdSm80INS1_25CollectiveMainloopBwdSm80ILi2ELi2EN4cute5tupleIJNS5_1CILi128EEES8_NS7_ILi64EEEEEENS_10bfloat16_tEfNS_4arch4Sm80ELb1ELb0ELb1ELb1ELb1ELb0ELb0ELb0ELi2ELi4ELi4ELi4ELb0EEENS1_21CollectiveEpilogueBwdISA_SB_SD_Li256ELb1ELb0ELi2EEENS1_25SingleTileBwdLPTSchedulerILb1ELi128ELb1EEEEEEEEEvNT_6ParamsE$_ZN4cute3eso3ESOILb1ELb0EJNS_10UnderscoreEiEEC2ERKS2_RKi) ;  /* 0xfffd896000007944 */ /* 0x024fea0003c3ffff */
[----:B-1----:R-:W2:Y:S01]  /*304e0*/  LDL R3, [R1+0x758] ;  /* 0x0007580001037983 */ /* 0x002ea20000100800 */
[----:B------:R-:W-:Y:S02]  /*304f0*/  MOV R2, R23 ;  /* 0x0000001700027202 */ /* 0x000fe40000000f00 */
[----:B------:R-:W-:Y:S01]  /*30500*/  MOV R6, 0x30530 ;  /* 0x0003053000067802 */ /* 0x000fe20000000f00 */
[----:B--2---:R-:W-:Y:S02]  /*30510*/  IMAD R3, R16, R3, RZ ;  /* 0x0000000310037224 */ /* 0x004fe400078e02ff */
        /* <DEDUP_REMOVED lines=19> */
[----:B------:R-:W-:Y:S05]  /*30650*/  CALL.REL.NOINC `($_ZN7cutlass13device_kernelIN5flash19enable_sm80_to_sm89INS1_16FlashAttnBwdSm80INS1_25CollectiveMainloopBwdSm80ILi2ELi2EN4cute5tupleIJNS5_1CILi128EEES8_NS7_ILi64EEEEEENS_10bfloat16_tEfNS_4arch4Sm80ELb1ELb0ELb1ELb1ELb1ELb0ELb0ELb0ELi2ELi4ELi4ELi4ELb0EEENS1_21CollectiveEpilogueBwdISA_SB_SD_Li256ELb1ELb0ELi2EEENS1_25SingleTileBwdLPTSchedulerILb1ELi128ELb1EEEEEEEEEvNT_6ParamsE$_ZN4cute3eso3ESOILb1ELb0EJNS_6LayoutINS_5tupleIJNS3_IJNS3_IJNS_1CILi4EEENS4_ILi2EEEEEENS4_ILi1EEEEEEEEENS3_IJNS3_IJNS3_IJS8_NS4_ILi32EEEEEENS4_ILi0EEEEEEEEEEEiEEC2ERKSG_RKi) ;  /* 0xfffda11000007944 */ /* 0x000fea0003c3ffff */
[----:B-1----:R-:W2:Y:S01]  /*30660*/  LDL R3, [R1+0x758] ;  /* 0x0007580001037983 */ /* 0x002ea20000100800 */
[----:B------:R-:W-:Y:S02]  /*30670*/  MOV R67, R23 ;  /* 0x0000001700437202 */ /* 0x000fe40000000f00 */
[----:B------:R-:W-:Y:S01]  /*30680*/  MOV R6, 0x306c0 ;  /* 0x000306c000067802 */ /* 0x000fe20000000f00 */
[----:B--2---:R-:W-:-:S05]  /*30690*/  IMAD.WIDE R2, R3, 0x2, R14 ;  /* 0x0000000203027825 */ /* 0x004fca00078e020e */
[----:B------:R-:W-:Y:S02]  /*306a0*/  MOV R8, R2 ;  /* 0x0000000200087202 */ /* 0x000fe40000000f00 */
[----:B------:R-:W-:Y:S05]  /*306b0*/  CALL.REL.NOINC `($_ZN7cutlass13device_kernelIN5flash19enable_sm80_to_sm89INS1_16FlashAttnBwdSm80INS1_25CollectiveMainloopBwdSm80ILi2ELi2EN4cute5tupleIJNS5_1CILi128EEES8_NS7_ILi64EEEEEENS_10bfloat16_tEfNS_4arch4Sm80ELb1ELb0ELb1ELb1ELb1ELb0ELb0ELb0ELi2ELi4ELi4ELi4ELb0EEENS1_21CollectiveEpilogueBwdISA_SB_SD_Li256ELb1ELb0ELi2EEENS1_25SingleTileBwdLPTSchedulerILb1ELi128ELb1EEEEEEEEEvNT_6ParamsE$_ZN4cute3eso3ESOILb1ELb0EJNS_6LayoutINS_5tupleIJNS3_IJNS3_IJNS_1CILi4EEENS4_ILi2EEEEEENS4_ILi1EEEEEEEEENS3_IJNS3_IJNS3_IJS8_NS4_ILi32EEEEEENS4_ILi0EEEEEEEEEEENS_10ViewEngineIPN7cutlass10bfloat16_tEEEEEC2ERKSG_RKSL_) ;  /* 0xfffda06000007944 */ /* 0x000fea0003c3ffff */
        /* <DEDUP_REMOVED lines=17> */
[----:B--2--5:R-:W-:Y:S05]  /*307d0*/  CALL.REL.NOINC `($_ZN7cutlass13device_kernelIN5flash19enable_sm80_to_sm89INS1_16FlashAttnBwdSm80INS1_25CollectiveMainloopBwdSm80ILi2ELi2EN4cute5tupleIJNS5_1CILi128EEES8_NS7_ILi64EEEEEENS_10bfloat16_tEfNS_4arch4Sm80ELb1ELb0ELb1ELb1ELb1ELb0ELb0ELb0ELi2ELi4ELi4ELi4ELb0EEENS1_21CollectiveEpilogueBwdISA_SB_SD_Li256ELb1ELb0ELi2EEENS1_25SingleTileBwdLPTSchedulerILb1ELi128ELb1EEEEEEEEEvNT_6ParamsE$_ZN4cute3eso3ESOILb1ELb0EJNS_6LayoutINS_5tupleIJNS3_IJNS3_IJNS_1CILi2EEES5_EEENS4_ILi1EEEEEEEEENS3_IJNS3_IJNS3_IJS7_NS4_ILi16EEEEEENS4_ILi0EEEEEEEEEEENS_10ViewEngineIPjEEEEC2ERKSF_RKSI_) ;  /* 0xfffd9f0000007944 */ /* 0x024fea0003c3ffff */
        /* <DEDUP_REMOVED lines=15> */
[----:B------:R-:W-:-:S02]  /*308d0*/  MOV R2, R23 ;  /* 0x0000001700027202 */ /* 0x000fc40000000f00 */
        /* <DEDUP_REMOVED lines=14> */
[----:B------:R-:W-:-:S02]  /*309c0*/  MOV R3, 0x1 ;  /* 0x0000000100037802 */ /* 0x000fc40000000f00 */
        /* <DEDUP_REMOVED lines=46> */
[----:B------:R-:W-:-:S02]  /*30cb0*/  MOV R4, 0x30ce0 ;  /* 0x00030ce000047802 */ /* 0x000fc40000000f00 */
[----:B--2---:R-:W-:Y:S02]  /*30cc0*/  SHF.L.U32 R3, R3, 0xa, RZ ;  /* 0x0000000a03037819 */ /* 0x004fe400000006ff */
[----:B------:R-:W-:Y:S05]  /*30cd0*/  CALL.REL.NOINC `($_ZN7cutlass13device_kernelIN5flash19enable_sm80_to_sm89INS1_16FlashAttnBwdSm80INS1_25CollectiveMainloopBwdSm80ILi2ELi2EN4cute5tupleIJNS5_1CILi128EEES8_NS7_ILi64EEEEEENS_10bfloat16_tEfNS_4arch4Sm80ELb1ELb0ELb1ELb1ELb1ELb0ELb0ELb0ELi2ELi4ELi4ELi4ELb0EEENS1_21CollectiveEpilogueBwdISA_SB_SD_Li256ELb1ELb0ELi2EEENS1_25SingleTileBwdLPTSchedulerILb1ELi128ELb1EEEEEEEEEvNT_6ParamsE$_ZN4cute3eso3ESOILb1ELb0EJNS_6LayoutINS_5tupleIJNS3_IJNS_1CILi8EEENS4_ILi1EEEEEENS4_ILi2EEEEEENS3_IJNS3_IJS6_NS4_ILi0EEEEEENS4_ILi8192EEEEEEEEiEEC2ERKSE_RKi) ;  /* 0xfffdadd000007944 */ /* 0x000fea0003c3ffff */
[----:B------:R-:W-:Y:S01]  /*30ce0*/  ULDC.64 UR4, c[0x0][0x118] ;  /* 0x0000460000047ab9 */ /* 0x000fe20000000a00 */
[----:B-1----:R-:W2:Y:S04]  /*30cf0*/  LDL R2, [R1+0x758] ;  /* 0x0007580001027983 */ /* 0x002ea80000100800 */
[----:B------:R-:W2:Y:S01]  /*30d00*/  LD.E.64 R4, [R54.64] ;  /* 0x0000000436047980 */ /* 0x000ea2000c101b00 */
[----:B------:R-:W-:Y:S02]  /*30d10*/  MOV R9, R23 ;  /* 0x0000001700097202 */ /* 0x000fe40000000f00 */
[----:B------:R-:W-:Y:S01]  /*30d20*/  MOV R8, 0x30d50 ;  /* 0x00030d5000087802 */ /* 0x000fe20000000f00 */
[----:B--2---:R-:W-:-:S04]  /*30d30*/  IMAD.WIDE R2, R2, 0x2, R4 ;  /* 0x0000000202027825 */ /* 0x004fc800078e0204 */
[----:B------:R-:W-:Y:S05]  /*30d40*/  CALL.REL.NOINC `($_ZN7cutlass13device_kernelIN5flash19enable_sm80_to_sm89INS1_16FlashAttnBwdSm80INS1_25CollectiveMainloopBwdSm80ILi2ELi2EN4cute5tupleIJNS5_1CILi128EEES8_NS7_ILi64EEEEEENS_10bfloat16_tEfNS_4arch4Sm80ELb1ELb0ELb1ELb1ELb1ELb0ELb0ELb0ELi2ELi4ELi4ELi4ELb0EEENS1_21CollectiveEpilogueBwdISA_SB_SD_Li256ELb1ELb0ELi2EEENS1_25SingleTileBwdLPTSchedulerILb1ELi128ELb1EEEEEEEEEvNT_6ParamsE$_ZN4cute8smem_ptrIPN7cutlass10bfloat16_tEECI1NS_12iter_adaptorIS3_S4_EEES3_) ;  /* 0xfffdbcb000007944 */ /* 0x000fea0003c3ffff */
[----:B-1----:R1:W5:Y:S01]  /*30d50*/  LDL.64 R2, [R1+0x758] ;  /* 0x0007580001027983 */ /* 0x0023620000100a00 */
[----:B------:R-:W-:-:S03]  /*30d60*/  MOV R6, 0x30d80 ;  /* 0x00030d8000067802 */ /* 0x000fc60000000f00 */
[----:B-1---5:R-:W-:Y:S05]  /*30d70*/  CALL.REL.NOINC `($_ZN7cutlass13device_kernelIN5flash19enable_sm80_to_sm89INS1_16FlashAttnBwdSm80INS1_25CollectiveMainloopBwdSm80ILi2ELi2EN4cute5tupleIJNS5_1CILi128EEES8_NS7_ILi64EEEEEENS_10bfloat16_tEfNS_4arch4Sm80ELb1ELb0ELb1ELb1ELb1ELb0ELb0ELb0ELi2ELi4ELi4ELi4ELb0EEENS1_21CollectiveEpilogueBwdISA_SB_SD_Li256ELb1ELb0ELi2EEENS1_25SingleTileBwdLPTSchedulerILb1ELi128ELb1EEEEEEEEEvNT_6ParamsE$_ZN4cute3eso3ESOILb1ELb0EJNS_6LayoutINS_5tupleIJNS3_IJNS_1CILi8EEENS4_ILi1EEEEEENS4_ILi2EEEEEENS3_IJNS3_IJS6_NS4_ILi0EEEEEENS4_ILi8192EEEEEEEENS_10ViewEngineINS_8smem_ptrIPN7cutlass10bfloat16_tEEEEEEEC2ERKSE_RKSL_) ;  /* 0xfffdacf000007944 */ /* 0x022fea0003c3ffff */
        /* <DEDUP_REMOVED lines=8> */
[----:B------:R-:W-:Y:S05]  /*30e00*/  CALL.REL.NOINC `($_ZN7cutlass13device_kernelIN5flash19enable_sm80_to_sm89INS1_16FlashAttnBwdSm80INS1_25CollectiveMainloopBwdSm80ILi2ELi2EN4cute5tupleIJNS5_1CILi128EEES8_NS7_ILi64EEEEEENS_10bfloat16_tEfNS_4arch4Sm80ELb1ELb0ELb1ELb1ELb1ELb0ELb0ELb0ELi2ELi4ELi4ELi4ELb0EEENS1_21CollectiveEpilogueBwdISA_SB_SD_Li256ELb1ELb0ELi2EEENS1_25SingleTileBwdLPTSchedulerILb1ELi128ELb1EEEEEEEEEvNT_6ParamsE$_ZN4cute3eso3ESOILb1ELb0EJNS_6LayoutINS_5tupleIJNS3_IJNS_1CILi8EEENS4_ILi1EEEEEENS4_ILi2EEEEEENS3_IJNS3_IJS6_NS4_ILi0EEEEEENS4_ILi64EEEEEEEEiEEC2ERKSE_RKi) ;  /* 0xfffdac2000007944 */ /* 0x000fea0003c3ffff */
[----:B-1----:R-:W2:Y:S01]  /*30e10*/  LDL R3, [R1+0x758] ;  /* 0x0007580001037983 */ /* 0x002ea20000100800 */
[----:B------:R-:W-:Y:S01]  /*30e20*/  MOV R6, 0x30e60 ;  /* 0x00030e6000067802 */ /* 0x000fe20000000f00 */
[----:B--2---:R-:W-:-:S05]  /*30e30*/  IMAD.WIDE R2, R3, 0x2, R52 ;  /* 0x0000000203027825 */ /* 0x004fca00078e0234 */
[----:B------:R-:W-:Y:S02]  /*30e40*/  MOV R8, R2 ;  /* 0x0000000200087202 */ /* 0x000fe40000000f00 */
[----:B------:R-:W-:Y:S05]  /*30e50*/  CALL.REL.NOINC `($_ZN7cutlass13device_kernelIN5flash19enable_sm80_to_sm89INS1_16FlashAttnBwdSm80INS1_25CollectiveMainloopBwdSm80ILi2ELi2EN4cute5tupleIJNS5_1CILi128EEES8_NS7_ILi64EEEEEENS_10bfloat16_tEfNS_4arch4Sm80ELb1ELb0ELb1ELb1ELb1ELb0ELb0ELb0ELi2ELi4ELi4ELi4ELb0EEENS1_21CollectiveEpilogueBwdISA_SB_SD_Li256ELb1ELb0ELi2EEENS1_25SingleTileBwdLPTSchedulerILb1ELi128ELb1EEEEEEEEEvNT_6ParamsE$_ZN4cute3eso3ESOILb1ELb0EJNS_6LayoutINS_5tupleIJNS3_IJNS_1CILi8EEENS4_ILi1EEEEEENS4_ILi2EEEEEENS3_IJNS3_IJS6_NS4_ILi0EEEEEENS4_ILi64EEEEEEEENS_10ViewEngineIPN7cutlass10bfloat16_tEEEEEC2ERKSE_RKSJ_) ;  /* 0xfffdab8000007944 */ /* 0x000fea0003c3ffff */
[----:B-1----:R1:W5:Y:S01]  /*30e60*/  LDL.64 R2, [R1+0x758] ;  /* 0x0007580001027983 */ /* 0x0023620000100a00 */
[----:B------:R-:W-:Y:S02]  /*30e70*/  MOV R7, R5 ;  /* 0x0000000500077202 */ /* 0x000fe40000000f00 */
[----:B------:R-:W-:Y:S02]  /*30e80*/  MOV R6, 0x30ea0 ;  /* 0x00030ea000067802 */ /* 0x000fe40000000f00 */
[----:B-1---5:R-:W-:Y:S05]  /*30e90*/  CALL.REL.NOINC `($_ZN7cutlass13device_kernelIN5flash19enable_sm80_to_sm89INS1_16FlashAttnBwdSm80INS1_25CollectiveMainloopBwdSm80ILi2ELi2EN4cute5tupleIJNS5_1CILi128EEES8_NS7_ILi64EEEEEENS_10bfloat16_tEfNS_4arch4Sm80ELb1ELb0ELb1ELb1ELb1ELb0ELb0ELb0ELi2ELi4ELi4ELi4ELb0EEENS1_21CollectiveEpilogueBwdISA_SB_SD_Li256ELb1ELb0ELi2EEENS1_25SingleTileBwdLPTSchedulerILb1ELi128ELb1EEEEEEEEEvNT_6ParamsE$_ZN4cute3eso3ESOILb1ELb0EJNS_6LayoutINS_5tupleIJNS3_IJNS_1CILi8EEENS4_ILi1EEEEEENS3_IJNS4_ILi2EEEEEEEEENS3_IJNS3_IJS6_NS4_ILi0EEEEEENS3_IJNS4_ILi8192EEEEEEEEEEENS_10ViewEngineINS_8smem_ptrIPN7cutlass10bfloat16_tEEEEEEEC2ERKSG_RKSN_) ;  /* 0xfffda94000007944 */ /* 0x022fea0003c3ffff */
[----:B-1----:R1:W5:Y:S01]  /*30ea0*/  LDL.64 R4, [R1+0x758] ;  /* 0x0007580001047983 */ /* 0x0023620000100a00 */
[----:B------:R-:W-:Y:S02]  /*30eb0*/  MOV R8, R2 ;  /* 0x0000000200087202 */ /* 0x000fe40000000f00 */
[----:B------:R-:W-:Y:S02]  /*30ec0*/  MOV R6, 0x30ee0 ;  /* 0x00030ee000067802 */ /* 0x000fe40000000f00 */
[----:B-1---5:R-:W-:Y:S05]  /*30ed0*/  CALL.REL.NOINC `($_ZN7cutlass13device_kernelIN5flash19enable_sm80_to_sm89INS1_16FlashAttnBwdSm80INS1_25CollectiveMainloopBwdSm80ILi2ELi2EN4cute5tupleIJNS5_1CILi128EEES8_NS7_ILi64EEEEEENS_10bfloat16_tEfNS_4arch4Sm80ELb1ELb0ELb1ELb1ELb1ELb0ELb0ELb0ELi2ELi4ELi4ELi4ELb0EEENS1_21CollectiveEpilogueBwdISA_SB_SD_Li256ELb1ELb0ELi2EEENS1_25SingleTileBwdLPTSchedulerILb1ELi128ELb1EEEEEEEEEvNT_6ParamsE$_ZN4cute3eso3ESOILb1ELb0EJNS_6LayoutINS_5tupleIJNS3_IJNS_1CILi8EEENS4_ILi1EEEEEENS3_IJNS4_ILi2EEEEEEEEENS3_IJNS3_IJS6_NS4_ILi0EEEEEENS3_IJNS4_ILi64EEEEEEEEEEENS_10ViewEngineIPN7cutlass10bfloat16_tEEEEEC2ERKSG_RKSL_) ;  /* 0xfffda8b000007944 */ /* 0x022fea0003c3ffff */
[----:B-1----:R1:W5:Y:S01]  /*30ee0*/  LDL.64 R2, [R1+0x758] ;  /* 0x0007580001027983 */ /* 0x0023620000100a00 */
[----:B------:R-:W-:-:S03]  /*30ef0*/  MOV R8, 0x30f10 ;  /* 0x00030f1000087802 */ /* 0x000fc60000000f00 */
[----:B-1---5:R-:W-:Y:S05]  /*30f00*/  CALL.REL.NOINC `($_ZN7cutlass13device_kernelIN5flash19enable_sm80_to_sm89INS1_16FlashAttnBwdSm80INS1_25CollectiveMainloopBwdSm80ILi2ELi2EN4cute5tupleIJNS5_1CILi128EEES8_NS7_ILi64EEEEEENS_10bfloat16_tEfNS_4arch4Sm80ELb1ELb0ELb1ELb1ELb1ELb0ELb0ELb0ELi2ELi4ELi4ELi4ELb0EEENS1_21CollectiveEpilogueBwdISA_SB_SD_Li256ELb1ELb0ELi2EEENS1_25SingleTileBwdLPTSchedulerILb1ELi128ELb1EEEEEEEEEvNT_6ParamsE$_ZN4cute3eso3ESOILb1ELb0EJNS_6LayoutINS_5tupleIJNS3_IJNS3_IJNS_1CILi8EEENS4_ILi1EEEEEES6_EEENS3_IJNS3_IJS6_S6_EEENS4_ILi2EEEEEEEEENS3_IJNS3_IJNS3_IJS6_NS4_ILi0EEEEEESD_EEENS3_IJNS3_IJSD_SD_EEENS4_ILi64EEEEEEEEEEENS_10ViewEngineIPN7cutlass10bfloat16_tEEEEEC2ERKSK_RKSP_) ;  /* 0xfffd9a5000007944 */ /* 0x022fea0003c3ffff */
[----:B-1----:R1:W5:Y:S01]  /*30f10*/  LDL.64 R2, [R1+0x758] ;  /* 0x0007580001027983 */ /* 0x0023620000100a00 */
[----:B------:R-:W-:Y:S02]  /*30f20*/  MOV R7, R5 ;  /* 0x0000000500077202 */ /* 0x000fe40000000f00 */
[----:B------:R-:W-:-:S02]  /*30f30*/  MOV R6, 0x30f50 ;  /* 0x00030f5000067802 */ /* 0x000fc40000000f00 */
[----:B-1---5:R-:W-:Y:S05]  /*30f40*/  CALL.REL.NOINC `($_ZN7cutlass13device_kernelIN5flash19enable_sm80_to_sm89INS1_16FlashAttnBwdSm80INS1_25CollectiveMainloopBwdSm80ILi2ELi2EN4cute5tupleIJNS5_1CILi128EEES8_NS7_ILi64EEEEEENS_10bfloat16_tEfNS_4arch4Sm80ELb1ELb0ELb1ELb1ELb1ELb0ELb0ELb0ELi2ELi4ELi4ELi4ELb0EEENS1_21CollectiveEpilogueBwdISA_SB_SD_Li256ELb1ELb0ELi2EEENS1_25SingleTileBwdLPTSchedulerILb1ELi128ELb1EEEEEEEEEvNT_6ParamsE$_ZN4cute3eso3ESOILb1ELb0EJNS_6LayoutINS_5tupleIJNS3_IJNS3_IJNS_1CILi8EEENS4_ILi1EEEEEES6_EEENS3_IJNS3_IJS6_S6_EEENS4_ILi2EEEEEEEEENS3_IJNS3_IJNS3_IJS6_NS4_ILi0EEEEEESD_EEENS3_IJNS3_IJSD_SD_EEENS4_ILi8192EEEEEEEEEEENS_10ViewEngineINS_8smem_ptrIPN7cutlass10bfloat16_tEEEEEEEC2ERKSK_RKSR_) ;  /* 0xfffd9a5000007944 */ /* 0x022fea0003c3ffff */
[----:B-1----:R1:W5:Y:S01]  /*30f50*/  LDL.64 R4, [R1+0x758] ;  /* 0x0007580001047983 */ /* 0x0023620000100a00 */
[----:B------:R-:W-:-:S02]  /*30f60*/  MOV R8, R2 ;  /* 0x0000000200087202 */ /* 0x000fc40000000f00 */
        /* <DEDUP_REMOVED lines=140> */
[----:B------:R2:W5:Y:S01]  /*31830*/  LDL R5, [R1+0x758] ;  /* 0x0007580001057983 */ /* 0x0005620000100800 */
[----:B-1----:R-:W-:-:S02]  /*31840*/  MOV R3, R44 ;  /* 0x0000002c00037202 */ /* 0x002fc40000000f00 */
[----:B------:R-:W-:Y:S02]  /*31850*/  MOV R4, 0x31870 ;  /* 0x0003187000047802 */ /* 0x000fe40000000f00 */
[----:B--2--5:R-:W-:Y:S05]  /*31860*/  CALL.REL.NOINC `($_ZN7cutlass13device_kernelIN5flash19enable_sm80_to_sm89INS1_16FlashAttnBwdSm80INS1_25CollectiveMainloopBwdSm80ILi2ELi2EN4cute5tupleIJNS5_1CILi128EEES8_NS7_ILi64EEEEEENS_10bfloat16_tEfNS_4arch4Sm80ELb1ELb0ELb1ELb1ELb1ELb0ELb0ELb0ELi2ELi4ELi4ELi4ELb0EEENS1_21CollectiveEpilogueBwdISA_SB_SD_Li256ELb1ELb0ELi2EEENS1_25SingleTileBwdLPTSchedulerILb1ELi128ELb1EEEEEEEEEvNT_6ParamsE$_ZZN4cute5sliceINS_5tupleIJNS_10UnderscoreES2_iEEENS1_IJNS1_IJNS_1CILi1EEENS4_ILi0EEEEEEiNS4_ILi1024EEEEEEEEDaRKT_RKT0_ENKUlRKT_RKT0_E_clIS2_iEEDaSI_SL_) ;  /* 0xfffdcbd000007944 */ /* 0x024fea0003c3ffff */
[----:B------:R-:W-:Y:S02]  /*31870*/  MOV R4, 0x31890 ;  /* 0x0003189000047802 */ /* 0x000fe40000000f00 */
[----:B-1---5:R-:W-:Y:S05]  /*31880*/  CALL.REL.NOINC `($_ZN7cutlass13device_kernelIN5flash19enable_sm80_to_sm89INS1_16FlashAttnBwdSm80INS1_25CollectiveMainloopBwdSm80ILi2ELi2EN4cute5tupleIJNS5_1CILi128EEES8_NS7_ILi64EEEEEENS_10bfloat16_tEfNS_4arch4Sm80ELb1ELb0ELb1ELb1ELb1ELb0ELb0ELb0ELi2ELi4ELi4ELi4ELb0EEENS1_21CollectiveEpilogueBwdISA_SB_SD_Li256ELb1ELb0ELi2EEENS1_25SingleTileBwdLPTSchedulerILb1ELi128ELb1EEEEEEEEEvNT_6ParamsE$_ZZN4cute12filter_tupleINS_5tupleIJNS_10UnderscoreES2_iEEENS1_IJNS1_IJNS_1CILi1EEENS4_ILi0EEEEEEiNS4_ILi1024EEEEEEZNS_5sliceIS3_S9_EEDaRKT_RKT0_EUlRKT_RKT0_E_EEDaSD_SG_OT1_ENKUlDpSJ_E_clIJNS1_IJS7_EEENS1_IJiEEENS1_IJEEEEEEDaSQ_) ;  /* 0xfffdb81000007944 */ /* 0x022fea0003c3ffff */
[----:B------:R-:W-:Y:S02]  /*31890*/  MOV R67, R23 ;  /* 0x0000001700437202 */ /* 0x000fe40000000f00 */
[----:B------:R-:W-:Y:S02]  /*318a0*/  MOV R6, 0x318c0 ;  /* 0x000318c000067802 */ /* 0x000fe40000000f00 */
[----:B-1---5:R-:W-:Y:S05]  /*318b0*/  CALL.REL.NOINC `($_ZN7cutlass13device_kernelIN5flash19enable_sm80_to_sm89INS1_16FlashAttnBwdSm80INS1_25CollectiveMainloopBwdSm80ILi2ELi2EN4cute5tupleIJNS5_1CILi128EEES8_NS7_ILi64EEEEEENS_10bfloat16_tEfNS_4arch4Sm80ELb1ELb0ELb1ELb1ELb1ELb0ELb0ELb0ELi2ELi4ELi4ELi4ELb0EEENS1_21CollectiveEpilogueBwdISA_SB_SD_Li256ELb1ELb0ELi2EEENS1_25SingleTileBwdLPTSchedulerILb1ELi128ELb1EEEEEEEEEvNT_6ParamsE$_ZN4cute5tupleIJNS0_IJNS0_IJNS_1CILi8EEENS1_ILi1EEEEEENS1_ILi2EEEEEENS0_IJNS0_IJS3_NS1_ILi0EEEEEEiEEEEEC2ERKS6_RKS9_) ;  /* 0xfffda97000007944 */ /* 0x022fea0003c3ffff */
[----:B------:R2:W5:Y:S01]  /*318c0*/  LDL R6, [R1+0x758] ;  /* 0x0007580001067983 */ /* 0x0005620000100800 */
[----:B-1----:R-:W-:Y:S01]  /*318d0*/  IMAD.SHL.U32 R2, R5, 0x400, RZ ;  /* 0x0000040005027824 */ /* 0x002fe200078e00ff */
[----:B------:R-:W-:Y:S01]  /*318e0*/  MOV R58, R23 ;  /* 0x00000017003a7202 */ /* 0x000fe20000000f00 */
[----:B------:R-:W-:Y:S01]  /*318f0*/  IMAD.MOV.U32 R61, RZ, RZ, R22 ;  /* 0x000000ffff3d7224 */ /* 0x000fe200078e0016 */
[----:B------:R-:W-:Y:S02]  /*31900*/  MOV R4, 0x31930 ;  /* 0x0003193000047802 */ /* 0x000fe40000000f00 */
[----:B------:R2:W-:Y:S04]  /*31910*/  STL [R1+0x770], R2 ;  /* 0x0007700201007387 */ /* 0x0005e80000100800 */
[----:B--2--5:R-:W-:Y:S05]  /*31920*/  CALL.REL.NOINC `($_ZN7cutlass13device_kernelIN5flash19enable_sm80_to_sm89INS1_16FlashAttnBwdSm80INS1_25CollectiveMainloopBwdSm80ILi2ELi2EN4cute5tupleIJNS5_1CILi128EEES8_NS7_ILi64EEEEEENS_10bfloat16_tEfNS_4arch4Sm80ELb1ELb0ELb1ELb1ELb1ELb0ELb0ELb0ELi2ELi4ELi4ELi4ELb0EEENS1_21CollectiveEpilogueBwdISA_SB_SD_Li256ELb1ELb0ELi2EEENS1_25SingleTileBwdLPTSchedulerILb1ELi128ELb1EEEEEEEEEvNT_6ParamsE$_ZN4cute3eso3ESOILb0ELb0EJNS_6LayoutINS_5tupleIJNS3_IJNS_1CILi8EEENS4_ILi1EEEEEENS4_ILi2EEEEEENS3_IJNS3_IJS6_NS4_ILi0EEEEEEiEEEEEiEEC2ERKSD_RKi) ;  /* 0xfffd663000007944 */ /* 0x024fea0003c3ffff */
[----:B------:R-:W2:Y:S01]  /*31930*/  LDL.64 R4, [R1+0x758] ;  /* 0x0007580001047983 */ /* 0x000ea20000100a00 */
[----:B------:R-:W-:Y:S02]  /*31940*/  MOV R9, R23 ;  /* 0x0000001700097202 */ /* 0x000fe40000000f00 */
[----:B------:R-:W-:Y:S01]  /*31950*/  MOV R8, 0x31980 ;  /* 0x0003198000087802 */ /* 0x000fe20000000f00 */
[----:B-12---:R-:W-:-:S04]  /*31960*/  IMAD.WIDE R2, R5, 0x2, R56 ;  /* 0x0000000205027825 */ /* 0x006fc800078e0238 */
[----:B------:R-:W-:Y:S05]  /*31970*/  CALL.REL.NOINC `($_ZN7cutlass13device_kernelIN5flash19enable_sm80_to_sm89INS1_16FlashAttnBwdSm80INS1_25CollectiveMainloopBwdSm80ILi2ELi2EN4cute5tupleIJNS5_1CILi128EEES8_NS7_ILi64EEEEEENS_10bfloat16_tEfNS_4arch4Sm80ELb1ELb0ELb1ELb1ELb1ELb0ELb0ELb0ELi2ELi4ELi4ELi4ELb0EEENS1_21CollectiveEpilogueBwdISA_SB_SD_Li256ELb1ELb0ELi2EEENS1_25SingleTileBwdLPTSchedulerILb1ELi128ELb1EEEEEEEEEvNT_6ParamsE$_ZN4cute8smem_ptrIPN7cutlass10bfloat16_tEECI1NS_12iter_adaptorIS3_S4_EEES3_) ;  /* 0xfffdb08000007944 */ /* 0x000fea0003c3ffff */
        /* <DEDUP_REMOVED lines=10> */
[----:B-1----:R-:W-:-:S02]  /*31a20*/  MOV R3, 0x1 ;  /* 0x0000000100037802 */ /* 0x002fc40000000f00 */
[----:B------:R-:W-:Y:S02]  /*31a30*/  MOV R8, 0x31a50 ;  /* 0x00031a5000087802 */ /* 0x000fe40000000f00 */
[----:B--2--5:R-:W-:Y:S05]  /*31a40*/  CALL.REL.NOINC `($_ZN7cutlass13device_kernelIN5flash19enable_sm80_to_sm89INS1_16FlashAttnBwdSm80INS1_25CollectiveMainloopBwdSm80ILi2ELi2EN4cute5tupleIJNS5_1CILi128EEES8_NS7_ILi64EEEEEENS_10bfloat16_tEfNS_4arch4Sm80ELb1ELb0ELb1ELb1ELb1ELb0ELb0ELb0ELi2ELi4ELi4ELi4ELb0EEENS1_21CollectiveEpilogueBwdISA_SB_SD_Li256ELb1ELb0ELi2EEENS1_25SingleTileBwdLPTSchedulerILb1ELi128ELb1EEEEEEEEEvNT_6ParamsE$_ZN4cute3eso3ESOILb1ELb0EJNS_10UnderscoreES2_iEEC2ERKS2_S5_RKi) ;  /* 0xfffd73b000007944 */ /* 0x024fea0003c3ffff */
[----:B-1----:R-:W2:Y:S01]  /*31a50*/  LDL R3, [R1+0x758] ;  /* 0x0007580001037983 */ /* 0x002ea20000100800 */
[----:B------:R-:W-:Y:S01]  /*31a60*/  IMAD.MOV.U32 R58, RZ, RZ, R23 ;  /* 0x000000ffff3a7224 */ /* 0x000fe200078e0017 */
[----:B------:R-:W-:Y:S02]  /*31a70*/  MOV R4, 0x31aa0 ;  /* 0x00031aa000047802 */ /* 0x000fe40000000f00 */
[----:B--2---:R-:W-:Y:S02]  /*31a80*/  SHF.L.U32 R3, R3, 0x2, RZ ;  /* 0x0000000203037819 */ /* 0x004fe400000006ff */
[----:B------:R-:W-:Y:S05]  /*31a90*/  CALL.REL.NOINC `($_ZN7cutlass13device_kernelIN5flash19enable_sm80_to_sm89INS1_16FlashAttnBwdSm80INS1_25CollectiveMainloopBwdSm80ILi2ELi2EN4cute5tupleIJNS5_1CILi128EEES8_NS7_ILi64EEEEEENS_10bfloat16_tEfNS_4arch4Sm80ELb1ELb0ELb1ELb1ELb1ELb0ELb0ELb0ELi2ELi4ELi4ELi4ELb0EEENS1_21CollectiveEpilogueBwdISA_SB_SD_Li256ELb1ELb0ELi2EEENS1_25SingleTileBwdLPTSchedulerILb1ELi128ELb1EEEEEEEEEvNT_6ParamsE$_ZN4cute3eso3ESOILb1ELb0EJNS_6LayoutINS_5tupleIJNS3_IJNS3_IJNS_1CILi4EEENS4_ILi2EEEEEENS4_ILi1EEEEEES6_EEENS3_IJNS3_IJNS3_IJS8_NS4_ILi32EEEEEENS4_ILi0EEEEEENS4_ILi64EEEEEEEEiEEC2ERKSH_RKi) ;  /* 0xfffd8d9000007944 */ /* 0x000fea0003c3ffff */
[----:B-1----:R-:W2:Y:S01]  /*31aa0*/  LDL R3, [R1+0x758] ;  /* 0x0007580001037983 */ /* 0x002ea20000100800 */
[----:B------:R-:W-:Y:S02]  /*31ab0*/  MOV R67, R23 ;  /* 0x0000001700437202 */ /* 0x000fe40000000f00 */
[----:B------:R-:W-:Y:S01]  /*31ac0*/  MOV R6, 0x31af0 ;  /* 0x00031af000067802 */ /* 0x000fe20000000f00 */
[----:B--2---:R-:W-:-:S04]  /*31ad0*/  IMAD.WIDE R10, R3, 0x2, R50 ;  /* 0x00000002030a7825 */ /* 0x004fc800078e0232 */
[----:B------:R-:W-:Y:S05]  /*31ae0*/  CALL.REL.NOINC `($_ZN7cutlass13device_kernelIN5flash19enable_sm80_to_sm89INS1_16FlashAttnBwdSm80INS1_25CollectiveMainloopBwdSm80ILi2ELi2EN4cute5tupleIJNS5_1CILi128EEES8_NS7_ILi64EEEEEENS_10bfloat16_tEfNS_4arch4Sm80ELb1ELb0ELb1ELb1ELb1ELb0ELb0ELb0ELi2ELi4ELi4ELi4ELb0EEENS1_21CollectiveEpilogueBwdISA_SB_SD_Li256ELb1ELb0ELi2EEENS1_25SingleTileBwdLPTSchedulerILb1ELi128ELb1EEEEEEEEEvNT_6ParamsE$_ZN4cute3eso3ESOILb1ELb0EJNS_6LayoutINS_5tupleIJNS3_IJNS3_IJNS_1CILi4EEENS4_ILi2EEEEEENS4_ILi1EEEEEES6_EEENS3_IJNS3_IJNS3_IJS8_NS4_ILi32EEEEEENS4_ILi0EEEEEENS4_ILi64EEEEEEEENS_10ViewEngineIPN7cutlass10bfloat16_tEEEEEC2ERKSH_RKSM_) ;  /* 0xfffd8d0000007944 */ /* 0x000fea0003c3ffff */
[----:B------:R2:W5:Y:S01]  /*31af0*/  LDL.64 R4, [R1+0x758] ;  /* 0x0007580001047983 */ /* 0x0005620000100a00 */
[----:B------:R-:W-:Y:S02]  /*31b00*/  MOV R3, R14 ;  /* 0x0000000e00037202 */ /* 0x000fe40000000f00 */
[----:B------:R-:W-:-:S02]  /*31b10*/  MOV R6, 0x31b30 ;  /* 0x00031b3000067802 */ /* 0x000fc40000000f00 */
[----:B-12--5:R-:W-:Y:S05]  /*31b20*/  CALL.REL.NOINC `($_ZN7cutlass13device_kernelIN5flash19enable_sm80_to_sm89INS1_16FlashAttnBwdSm80INS1_25CollectiveMainloopBwdSm80ILi2ELi2EN4cute5tupleIJNS5_1CILi128EEES8_NS7_ILi64EEEEEENS_10bfloat16_tEfNS_4arch4Sm80ELb1ELb0ELb1ELb1ELb1ELb0ELb0ELb0ELi2ELi4ELi4ELi4ELb0EEENS1_21CollectiveEpilogueBwdISA_SB_SD_Li256ELb1ELb0ELi2EEENS1_25SingleTileBwdLPTSchedulerILb1ELi128ELb1EEEEEEEEEvNT_6ParamsE$_ZZN4cute4takeILi1ELi2ENS_5tupleIJNS1_IJNS_1CILi1EEENS2_ILi0EEEEEEiEEEEEDaRKT1_ENKUlDpRKT_E_clIJiEEEDaSD_) ;  /* 0xfffdc4a000007944 */ /* 0x026fea0003c3ffff */
[----:B------:R-:W-:Y:S02]  /*31b30*/  MOV R67, R23 ;  /* 0x0000001700437202 */ /* 0x000fe40000000f00 */
[----:B------:R-:W-:-:S02]  /*31b40*/  MOV R6, 0x31b60 ;  /* 0x00031b6000067802 */ /* 0x000fc40000000f00 */
[----:B-1---5:R-:W-:Y:S05]  /*31b50*/  CALL.REL.NOINC `($_ZN7cutlass13device_kernelIN5flash19enable_sm80_to_sm89INS1_16FlashAttnBwdSm80INS1_25CollectiveMainloopBwdSm80ILi2ELi2EN4cute5tupleIJNS5_1CILi128EEES8_NS7_ILi64EEEEEENS_10bfloat16_tEfNS_4arch4Sm80ELb1ELb0ELb1ELb1ELb1ELb0ELb0ELb0ELi2ELi4ELi4ELi4ELb0EEENS1_21CollectiveEpilogueBwdISA_SB_SD_Li256ELb1ELb0ELi2EEENS1_25SingleTileBwdLPTSchedulerILb1ELi128ELb1EEEEEEEEEvNT_6ParamsE$_ZN4cute3eso3ESOILb1ELb0EJNS_5tupleIJNS_1CILi1EEENS3_ILi0EEEEEENS2_IJiEEEEEC2ERKS6_RKS7_) ;  /* 0xfffd859000007944 */ /* 0x022fea0003c3ffff */
[----:B-1----:R1:W5:Y:S01]  /*31b60*/  LDL R3, [R1+0x758] ;  /* 0x0007580001037983 */ /* 0x0023620000100800 */
[----:B------:R-:W-:-:S02]  /*31b70*/  MOV R67, R23 ;  /* 0x0000001700437202 */ /* 0x000fc40000000f00 */
        /* <DEDUP_REMOVED lines=22> */
[----:B------:R-:W2:Y:S01]  /*31ce0*/  LDL R4, [R1+0x758] ;  /* 0x0007580001047983 */ /* 0x000ea20000100800 */
[----:B-1----:R-:W-:Y:S02]  /*31cf0*/  MOV R2, R22 ;  /* 0x0000001600027202 */ /* 0x002fe40000000f00 */
[----:B------:R-:W-:Y:S01]  /*31d00*/  MOV R12, 0x31d30 ;  /* 0x00031d30000c7802 */ /* 0x000fe20000000f00 */
[----:B--2---:R1:W-:Y:S04]  /*31d10*/  STL [R1+0x770], R4 ;  /* 0x0007700401007387 */ /* 0x0043e80000100800 */
        /* <DEDUP_REMOVED lines=194> */
[----:B------:R-:W-:Y:S05]  /*32940*/  CALL.REL.NOINC `($_ZN7cutlass13device_kernelIN5flash19enable_sm80_to_sm89INS1_16FlashAttnBwdSm80INS1_25CollectiveMainloopBwdSm80ILi2ELi2EN4cute5tupleIJNS5_1CILi128EEES8_NS7_ILi64EEEEEENS_10bfloat16_tEfNS_4arch4Sm80ELb1ELb0ELb1ELb1ELb1ELb0ELb0ELb0ELi2ELi4ELi4ELi4ELb0EEENS1_21CollectiveEpilogueBwdISA_SB_SD_Li256ELb1ELb0ELi2EEENS1_25SingleTileBwdLPTSchedulerILb1ELi128ELb1EEEEEEEEEvNT_6ParamsE$_ZN4cute3eso3ESOILb1ELb0EJNS_6LayoutINS_5tupleIJNS3_IJNS_1CILi2EEES5_S5_EEES5_EEENS3_IJNS3_IJNS4_ILi1EEES5_NS4_ILi4EEEEEENS4_ILi64EEEEEEEEiEEC2ERKSD_RKi) ;  /* 0xfffd8a3000007944 */ /* 0x000fea0003c3ffff */
[----:B-1----:R-:W2:Y:S01]  /*32950*/  LDL R3, [R1+0x758] ;  /* 0x0007580001037983 */ /* 0x002ea20000100800 */
[----:B------:R-:W-:Y:S01]  /*32960*/  MOV R4, 0x329a0 ;  /* 0x000329a000047802 */ /* 0x000fe20000000f00 */
[----:B--2---:R-:W-:-:S05]  /*32970*/  IMAD.WIDE R2, R3, 0x2, R46 ;  /* 0x0000000203027825 */ /* 0x004fca00078e022e */
[----:B------:R-:W-:Y:S02]  /*32980*/  MOV R6, R2 ;  /* 0x0000000200067202 */ /* 0x000fe40000000f00 */
[----:B------:R-:W-:Y:S05]  /*32990*/  CALL.REL.NOINC `($_ZN7cutlass13device_kernelIN5flash19enable_sm80_to_sm89INS1_16FlashAttnBwdSm80INS1_25CollectiveMainloopBwdSm80ILi2ELi2EN4cute5tupleIJNS5_1CILi128EEES8_NS7_ILi64EEEEEENS_10bfloat16_tEfNS_4arch4Sm80ELb1ELb0ELb1ELb1ELb1ELb0ELb0ELb0ELi2ELi4ELi4ELi4ELb0EEENS1_21CollectiveEpilogueBwdISA_SB_SD_Li256ELb1ELb0ELi2EEENS1_25SingleTileBwdLPTSchedulerILb1ELi128ELb1EEEEEEEEEvNT_6ParamsE$_ZN4cute3eso3ESOILb1ELb0EJNS_6LayoutINS_5tupleIJNS3_IJNS_1CILi2EEES5_S5_EEES5_EEENS3_IJNS3_IJNS4_ILi1EEES5_NS4_ILi4EEEEEENS4_ILi64EEEEEEEENS_10ViewEngineIPN7cutlass10bfloat16_tEEEEEC2ERKSD_RKSI_) ;  /* 0xfffd899000007944 */ /* 0x000fea0003c3ffff */
[----:B------:R2:W5:Y:S01]  /*329a0*/  LDL.64 R58, [R1+0x758] ;  /* 0x00075800013a7983 */ /* 0x0005620000100a00 */
[----:B------:R-:W-:Y:S01]  /*329b0*/  IMAD.MOV.U32 R81, RZ, RZ, R23 ;  /* 0x000000ffff517224 */ /* 0x000fe200078e0017 */
[----:B------:R-:W-:Y:S02]  /*329c0*/  MOV R3, RZ ;  /* 0x000000ff00037202 */ /* 0x000fe40000000f00 */
[----:B------:R-:W-:Y:S02]  /*329d0*/  MOV R8, 0x329f0 ;  /* 0x000329f000087802 */ /* 0x000fe40000000f00 */
[----:B-12--5:R-:W-:Y:S05]  /*329e0*/  CALL.REL.NOINC `($_ZN7cutlass13device_kernelIN5flash19enable_sm80_to_sm89INS1_16FlashAttnBwdSm80INS1_25CollectiveMainloopBwdSm80ILi2ELi2EN4cute5tupleIJNS5_1CILi128EEES8_NS7_ILi64EEEEEENS_10bfloat16_tEfNS_4arch4Sm80ELb1ELb0ELb1ELb1ELb1ELb0ELb0ELb0ELi2ELi4ELi4ELi4ELb0EEENS1_21CollectiveEpilogueBwdISA_SB_SD_Li256ELb1ELb0ELi2EEENS1_25SingleTileBwdLPTSchedulerILb1ELi128ELb1EEEEEEEEEvNT_6ParamsE$_ZN4cute3eso3ESOILb1ELb0EJNS_10UnderscoreES2_iEEC2ERKS2_S5_RKi) ;  /* 0xfffd641000007944 */ /* 0x026fea0003c3ffff */
[----:B-1----:R-:W2:Y:S01]  /*329f0*/  LDL R3, [R1+0x758] ;  /* 0x0007580001037983 */ /* 0x002ea20000100800 */
[----:B------:R-:W-:Y:S01]  /*32a00*/  IMAD.MOV.U32 R67, RZ, RZ, R23 ;  /* 0x000000ffff437224 */ /* 0x000fe200078e0017 */
[----:B------:R-:W-:Y:S02]  /*32a10*/  MOV R4, 0x32a40 ;  /* 0x00032a4000047802 */ /* 0x000fe40000000f00 */
[----:B--2---:R-:W-:Y:S02]  /*32a20*/  SHF.L.U32 R3, R3, 0x2, RZ ;  /* 0x0000000203037819 */ /* 0x004fe400000006ff */
[----:B------:R-:W-:Y:S05]  /*32a30*/  CALL.REL.NOINC `($_ZN7cutlass13device_kernelIN5flash19enable_sm80_to_sm89INS1_16FlashAttnBwdSm80INS1_25CollectiveMainloopBwdSm80ILi2ELi2EN4cute5tupleIJNS5_1CILi128EEES8_NS7_ILi64EEEEEENS_10bfloat16_tEfNS_4arch4Sm80ELb1ELb0ELb1ELb1ELb1ELb0ELb0ELb0ELi2ELi4ELi4ELi4ELb0EEENS1_21CollectiveEpilogueBwdISA_SB_SD_Li256ELb1ELb0ELi2EEENS1_25SingleTileBwdLPTSchedulerILb1ELi128ELb1EEEEEEEEEvNT_6ParamsE$_ZN4cute3eso3ESOILb1ELb0EJNS_6LayoutINS_5tupleIJNS3_IJNS_1CILi2EEES5_EEES6_EEENS3_IJNS3_IJNS4_ILi1EEES5_EEENS3_IJNS4_ILi32EEENS4_ILi64EEEEEEEEEEEiEEC2ERKSE_RKi) ;  /* 0xfffd882000007944 */ /* 0x000fea0003c3ffff */
[----:B-1----:R-:W2:Y:S01]  /*32a40*/  LDL R3, [R1+0x758] ;  /* 0x0007580001037983 */ /* 0x002ea20000100800 */
[----:B------:R-:W-:Y:S02]  /*32a50*/  MOV R67, R23 ;  /* 0x0000001700437202 */ /* 0x000fe40000000f00 */
[----:B------:R-:W-:Y:S01]  /*32a60*/  MOV R4, 0x32aa0 ;  /* 0x00032aa000047802 */ /* 0x000fe20000000f00 */
[----:B--2---:R-:W-:-:S05]  /*32a70*/  IMAD.WIDE R2, R3, 0x2, R48 ;  /* 0x0000000203027825 */ /* 0x004fca00078e0230 */
[----:B------:R-:W-:Y:S02]  /*32a80*/  MOV R6, R2 ;  /* 0x0000000200067202 */ /* 0x000fe40000000f00 */
[----:B------:R-:W-:Y:S05]  /*32a90*/  CALL.REL.NOINC `($_ZN7cutlass13device_kernelIN5flash19enable_sm80_to_sm89INS1_16FlashAttnBwdSm80INS1_25CollectiveMainloopBwdSm80ILi2ELi2EN4cute5tupleIJNS5_1CILi128EEES8_NS7_ILi64EEEEEENS_10bfloat16_tEfNS_4arch4Sm80ELb1ELb0ELb1ELb1ELb1ELb0ELb0ELb0ELi2ELi4ELi4ELi4ELb0EEENS1_21CollectiveEpilogueBwdISA_SB_SD_Li256ELb1ELb0ELi2EEENS1_25SingleTileBwdLPTSchedulerILb1ELi128ELb1EEEEEEEEEvNT_6ParamsE$_ZN4cute3eso3ESOILb1ELb0EJNS_6LayoutINS_5tupleIJNS3_IJNS_1CILi2EEES5_EEES6_EEENS3_IJNS3_IJNS4_ILi1EEES5_EEENS3_IJNS4_ILi32EEENS4_ILi64EEEEEEEEEEENS_10ViewEngineIPN7cutlass10bfloat16_tEEEEEC2ERKSE_RKSJ_) ;  /* 0xfffd877000007944 */ /* 0x000fea0003c3ffff */
[----:B------:R2:W5:Y:S04]  /*32aa0*/  LDL.64 R60, [R1+0x758] ;  /* 0x00075800013c7983 */ /* 0x0005680000100a00 */
[----:B------:R2:W-:Y:S02]  /*32ab0*/  STL [R1+0x770], RZ ;  /* 0x000770ff01007387 */ /* 0x0005e40000100800 */
.L_x_2889:
        /* <DEDUP_REMOVED lines=695> */
[----:B------:R-:W-:Y:S02]  /*35630*/  MOV R3, 0x1 ;  /* 0x0000000100037802 */ /* 0x000fe40000000f00 */
        /* <DEDUP_REMOVED lines=15> */
.L_x_2890:
        /* <DEDUP_REMOVED lines=711> */
.L_x_2891:
        /* <DEDUP_REMOVED lines=711> */
.L_x_2892:
        /* <DEDUP_REMOVED lines=711> */
.L_x_2893:
        /* <DEDUP_REMOVED lines=711> */
.L_x_2894:
        /* <DEDUP_REMOVED lines=711> */
.L_x_2895:
        /* <DEDUP_REMOVED lines=228> */
[----:B------:R-:W-:Y:S05]  /*443a0*/  CALL.REL.NOINC `($_ZN7cutlass13device_kernelIN5flash19enable_sm80_to_sm89INS1_16FlashAttnBwdSm80INS1_25CollectiveMainloopBwdSm80ILi2ELi2EN4cute5tupleIJNS5_1CILi128EEES8_NS7_ILi64EEEEEENS_10bfloat16_tEfNS_4arch4Sm80ELb1ELb0ELb1ELb1ELb1ELb0ELb0ELb0ELi2ELi4ELi4ELi4ELb0EEENS1_21CollectiveEpilogueBwdISA_SB_SD_Li256ELb1ELb0ELi2EEENS1_25SingleTileBwdLPTSchedulerILb1ELi128ELb1EEEEEEEEEvNT_6ParamsE$_ZN4cute3eso3ESOILb1ELb0EJNS_10UnderscoreES2_iEEC2ERKS2_S5_RKi) ;  /* 0xfffc4a5000007944 */ /* 0x000fea0003c3ffff */
        /* <DEDUP_REMOVED lines=27> */
.L_x_2896:
        /* <DEDUP_REMOVED lines=274> */
[----:B--2--5:R-:W-:Y:S05]  /*45680*/  CALL.REL.NOINC `($_ZN7cutlass13device_kernelIN5flash19enable_sm80_to_sm89INS1_16FlashAttnBwdSm80INS1_25CollectiveMainloopBwdSm80ILi2ELi2EN4cute5tupleIJNS5_1CILi128EEES8_NS7_ILi64EEEEEENS_10bfloat16_tEfNS_4arch4Sm80ELb1ELb0ELb1ELb1ELb1ELb0ELb0ELb0ELi2ELi4ELi4ELi4ELb0EEENS1_21CollectiveEpilogueBwdISA_SB_SD_Li256ELb1ELb0ELi2EEENS1_25SingleTileBwdLPTSchedulerILb1ELi128ELb1EEEEEEEEEvNT_6ParamsE$_ZZZN5flash25CollectiveMainloopBwdSm80ILi2ELi2EN4cute5tupleIJNS1_1CILi128EEES4_NS3_ILi64EEEEEEN7cutlass10bfloat16_tEfNS7_4arch4Sm80ELb1ELb0ELb1ELb1ELb1ELb0ELb0ELb0ELi2ELi4ELi4ELi4ELb0EE3mmaINS_16FlashAttnBwdSm80ISB_NS_21CollectiveEpilogueBwdIS6_S8_SA_Li256ELb1ELb0ELi2EEENS_25SingleTileBwdLPTSchedulerILb1ELi128ELb1EEEE13SharedStorageENS1_6TensorINS1_11ArrayEngineIfLm32EEENS1_6LayoutINS2_IJNS2_IJNS3_ILi2EEESO_EEESO_NS3_ILi4EEEEEENS2_IJNS2_IJNS3_ILi1EEESO_EEESQ_NS3_ILi8EEEEEEEEEEEEbRKNSB_6ParamsERT0_S12_iNS2_IJiiiEEERT_ENKUliT_E_clIZSC_ISJ_SX_EbS10_S12_S12_iS13_S15_EUlRS16_iE_EEDaiS16_ENKUlT_E_clIZSC_ISJ_SX_EbS10_S12_S12_iS13_S15_EUlvE0_EEDaS1B_) ;  /* 0x0001c80000007944 */ /* 0x024fea0003c00000 */
[----:B------:R-:W2:Y:S01]  /*45690*/  LDL.64 R2, [R24+0x188] ;  /* 0x0001880018027983 */ /* 0x000ea20000100a00 */
[----:B------:R-:W-:-:S03]  /*456a0*/  ULDC.64 UR4, c[0x0][0x118] ;  /* 0x0000460000047ab9 */ /* 0x000fc60000000a00 */
[----:B------:R3:W5:Y:S04]  /*456b0*/  LDL.64 R12, [R24+0xc8] ;  /* 0x0000c800180c7983 */ /* 0x0007680000100a00 */
[----:B--2---:R-:W5:Y:S01]  /*456c0*/  LD.E.64 R2, [R2.64] ;  /* 0x0000000402027980 */ /* 0x004f62000c101b00 */
[----:B-1----:R-:W-:Y:S02]  /*456d0*/  MOV R9, R23 ;  /* 0x0000001700097202 */ /* 0x002fe40000000f00 */
[----:B------:R-:W-:Y:S02]  /*456e0*/  MOV R8, 0x45700 ;  /* 0x0004570000087802 */ /* 0x000fe40000000f00 */
[----:B---3-5:R-:W-:Y:S05]  /*456f0*/  CALL.REL.NOINC `($_ZN7cutlass13device_kernelIN5flash19enable_sm80_to_sm89INS1_16FlashAttnBwdSm80INS1_25CollectiveMainloopBwdSm80ILi2ELi2EN4cute5tupleIJNS5_1CILi128EEES8_NS7_ILi64EEEEEENS_10bfloat16_tEfNS_4arch4Sm80ELb1ELb0ELb1ELb1ELb1ELb0ELb0ELb0ELi2ELi4ELi4ELi4ELb0EEENS1_21CollectiveEpilogueBwdISA_SB_SD_Li256ELb1ELb0ELi2EEENS1_25SingleTileBwdLPTSchedulerILb1ELi128ELb1EEEEEEEEEvNT_6ParamsE$_ZN4cute8smem_ptrIPN7cutlass10bfloat16_tEECI1NS_12iter_adaptorIS3_S4_EEES3_) ;  /* 0xfffc730000007944 */ /* 0x028fea0003c3ffff */
        /* <DEDUP_REMOVED lines=84> */
[----:B------:R1:W-:Y:S01]  /*45c40*/  STL.64 [R1+0x7a0], R2 ;  /* 0x0007a00201007387 */ /* 0x0003e20000100a00 */
[----:B------:R-:W-:Y:S02]  /*45c50*/  MOV R5, R6 ;  /* 0x0000000600057202 */ /* 0x000fe40000000f00 */
[----:B------:R-:W-:Y:S02]  /*45c60*/  MOV R4, 0x45c80 ;  /* 0x00045c8000047802 */ /* 0x000fe40000000f00 */
        /* <DEDUP_REMOVED lines=31> */
[----:B-1----:R-:W-:Y:S05]  /*45e60*/  CALL.REL.NOINC `($_ZN7cutlass13device_kernelIN5flash19enable_sm80_to_sm89INS1_16FlashAttnBwdSm80INS1_25CollectiveMainloopBwdSm80ILi2ELi2EN4cute5tupleIJNS5_1CILi128EEES8_NS7_ILi64EEEEEENS_10bfloat16_tEfNS_4arch4Sm80ELb1ELb0ELb1ELb1ELb1ELb0ELb0ELb0ELi2ELi4ELi4ELi4ELb0EEENS1_21CollectiveEpilogueBwdISA_SB_SD_Li256ELb1ELb0ELi2EEENS1_25SingleTileBwdLPTSchedulerILb1ELi128ELb1EEEEEEEEEvNT_6ParamsE$_ZN4cute3eso3ESOILb1ELb0EJNS_1CILi8EEEiiiNS2_ILi144EEENS2_ILi512EEEEEC2ERKS3_RKiSA_SA_RKS4_RKS5_) ;  /* 0xfffc3c3000007944 */ /* 0x002fea0003c3ffff */
        /* <DEDUP_REMOVED lines=59> */
[----:B------:R-:W-:Y:S01]  /*46220*/  MOV R60, R23 ;  /* 0x00000017003c7202 */ /* 0x000fe20000000f00 */
[----:B------:R-:W-:Y:S01]  /*46230*/  IMAD.MOV.U32 R67, RZ, RZ, R22 ;  /* 0x000000ffff437224 */ /* 0x000fe200078e0016 */
        /* <DEDUP_REMOVED lines=9> */
[----:B------:R1:W-:Y:S01]  /*462d0*/  STL.64 [R1+0x7a0], R2 ;  /* 0x0007a00201007387 */ /* 0x0003e20000100a00 */
[----:B------:R-:W-:-:S02]  /*462e0*/  MOV R60, R45 ;  /* 0x0000002d003c7202 */ /* 0x000fc40000000f00 */
[----:B------:R-:W-:Y:S02]  /*462f0*/  MOV R4, 0x46310 ;  /* 0x0004631000047802 */ /* 0x000fe40000000f00 */
        /* <DEDUP_REMOVED lines=37> */
[----:B------:R-:W-:Y:S01]  /*46550*/  IMAD.SHL.U32 R8, R5, 0x2000, RZ ;  /* 0x0000200005087824 */ /* 0x000fe200078e00ff */
[----:B------:R-:W-:-:S02]  /*46560*/  MOV R15, R44 ;  /* 0x0000002c000f7202 */ /* 0x000fc40000000f00 */
[----:B------:R-:W-:Y:S02]  /*46570*/  MOV R4, 0x465a0 ;  /* 0x000465a000047802 */ /* 0x000fe40000000f00 */
        /* <DEDUP_REMOVED lines=50> */
[----:B-12--5:R-:W-:Y:S05]  /*468a0*/  CALL.REL.NOINC `($_ZN7cutlass13device_kernelIN5flash19enable_sm80_to_sm89INS1_16FlashAttnBwdSm80INS1_25CollectiveMainloopBwdSm80ILi2ELi2EN4cute5tupleIJNS5_1CILi128EEES8_NS7_ILi64EEEEEENS_10bfloat16_tEfNS_4arch4Sm80ELb1ELb0ELb1ELb1ELb1ELb0ELb0ELb0ELi2ELi4ELi4ELi4ELb0EEENS1_21CollectiveEpilogueBwdISA_SB_SD_Li256ELb1ELb0ELi2EEENS1_25SingleTileBwdLPTSchedulerILb1ELi128ELb1EEEEEEEEEvNT_6ParamsE$_ZZN4cute7idx2crdINS_5tupleIJiiNS_1CILi0EEEEEENS1_IJNS1_IJNS2_ILi4EEENS2_ILi8EEEEEES5_NS2_ILi1EEEEEEEEDaRKT_RKT0_ENKUlRKT_RKT0_E_clIiS7_EEDaSI_SL_) ;  /* 0xfffca5e000007944 */ /* 0x026fea0003c3ffff */
[----:B------:R-:W-:Y:S02]  /*468b0*/  MOV R2, 0x468d0 ;  /* 0x000468d000027802 */ /* 0x000fe40000000f00 */
[----:B-1----:R-:W-:Y:S05]  /*468c0*/  CALL.REL.NOINC `($_ZN7cutlass13device_kernelIN5flash19enable_sm80_to_sm89INS1_16FlashAttnBwdSm80INS1_25CollectiveMainloopBwdSm80ILi2ELi2EN4cute5tupleIJNS5_1CILi128EEES8_NS7_ILi64EEEEEENS_10bfloat16_tEfNS_4arch4Sm80ELb1ELb0ELb1ELb1ELb1ELb0ELb0ELb0ELi2ELi4ELi4ELi4ELb0EEENS1_21CollectiveEpilogueBwdISA_SB_SD_Li256ELb1ELb0ELi2EEENS1_25SingleTileBwdLPTSchedulerILb1ELi128ELb1EEEEEEEEEvNT_6ParamsE$_ZZN4cute7idx2crdINS_5tupleIJiiNS_1CILi0EEEEEENS1_IJNS1_IJNS2_ILi4EEENS2_ILi8EEEEEES5_NS2_ILi1EEEEEEEEDaRKT_RKT0_ENKUlRKT_RKT0_E_clIiS5_EEDaSI_SL_) ;  /* 0xfffca59000007944 */ /* 0x002fea0003c3ffff */
[----:B------:R1:W-:Y:S01]  /*468d0*/  STL [R1+0x7a0], R6 ;  /* 0x0007a00601007387 */ /* 0x0003e20000100800 */
        /* <DEDUP_REMOVED lines=18> */
[----:B------:R-:W-:Y:S02]  /*46a00*/  MOV R7, R43 ;  /* 0x0000002b00077202 */ /* 0x000fe40000000f00 */
[----:B------:R-:W-:Y:S02]  /*46a10*/  MOV R4, 0x46a30 ;  /* 0x00046a3000047802 */ /* 0x000fe40000000f00 */
        /* <DEDUP_REMOVED lines=948> */
.L_x_2897:
        /* <DEDUP_REMOVED lines=711> */
.L_x_2898:
        /* <DEDUP_REMOVED lines=711> */
.L_x_2899:
        /* <DEDUP_REMOVED lines=711> */
.L_x_2900:
        /* <DEDUP_REMOVED lines=711> */
.L_x_2901:
        /* <DEDUP_REMOVED lines=711> */
.L_x_2902:
        /* <DEDUP_REMOVED lines=711> */
.L_x_2903:
        /* <DEDUP_REMOVED lines=256> */
.L_x_2904:
        /* <DEDUP_REMOVED lines=251> */
[----:B------:R-:W-:Y:S05]  /*5cfb0*/  RET.REL.NODEC R6 `(_ZN7cutlass13device_kernelIN5flash19enable_sm80_to_sm89INS1_16FlashAttnBwdSm80INS1_25CollectiveMainloopBwdSm80ILi2ELi2EN4cute5tupleIJNS5_1CILi128EEES8_NS7_ILi64EEEEEENS_10bfloat16_tEfNS_4arch4Sm80ELb1ELb0ELb1ELb1ELb1ELb0ELb0ELb0ELi2ELi4ELi4ELi4ELb0EEENS1_21CollectiveEpilogueBwdISA_SB_SD_Li256ELb1ELb0ELi2EEENS1_25SingleTileBwdLPTSchedulerILb1ELi128ELb1EEEEEEEEEvNT_6ParamsE) ;  /* 0xfffa304006007950 */ /* 0x000fea0003c3ffff */
        .type           $_ZN7cutlass13device_kernelIN5flash19enable_sm80_to_sm89INS1_16FlashAttnBwdSm80INS1_25CollectiveMainloopBwdSm80ILi2ELi2EN4cute5tupleIJNS5_1CILi128EEES8_NS7_ILi64EEEEEENS_10bfloat16_tEfNS_4arch4Sm80ELb1ELb0ELb1ELb1ELb1ELb0ELb0ELb0ELi2ELi4ELi4ELi4ELb0EEENS1_21CollectiveEpilogueBwdISA_SB_SD_Li256ELb1ELb0ELi2EEENS1_25SingleTileBwdLPTSchedulerILb1ELi128ELb1EEEEEEEEEvNT_6ParamsE$_ZZN5flash25CollectiveMainloopBwdSm80ILi2ELi2EN4cute5tupleIJNS1_1CILi128EEES4_NS3_ILi64EEEEEEN7cutlass10bfloat16_tEfNS7_4arch4Sm80ELb1ELb0ELb1ELb1ELb1ELb0ELb0ELb0ELi2ELi4ELi4ELi4ELb0EE3mmaINS_16FlashAttnBwdSm80ISB_NS_21CollectiveEpilogueBwdIS6_S8_SA_Li256ELb1ELb0ELi2EEENS_25SingleTileBwdLPTSchedulerILb1ELi128ELb1EEEE13SharedStorageENS1_6TensorINS1_11ArrayEngineIfLm32EEENS1_6LayoutINS2_IJNS2_IJNS3_ILi2EEESO_EEESO_NS3_ILi4EEEEEENS2_IJNS2_IJNS3_ILi1EEESO_EEESQ_NS3_ILi8EEEEEEEEEEEEbRKNSB_6ParamsERT0_S12_iNS2_IJiiiEEERT_ENKUliiE0_clEii,@function
        .size           $_ZN7cutlass13device_kernelIN5flash19enable_sm80_to_sm89INS1_16FlashAttnBwdSm80INS1_25CollectiveMainloopBwdSm80ILi2ELi2EN4cute5tupleIJNS5_1CILi128EEES8_NS7_ILi64EEEEEENS_10bfloat16_tEfNS_4arch4Sm80ELb1ELb0ELb1ELb1ELb1ELb0ELb0ELb0ELi2ELi4ELi4ELi4ELb0EEENS1_21CollectiveEpilogueBwdISA_SB_SD_Li256ELb1ELb0ELi2EEENS1_25SingleTileBwdLPTSchedulerILb1ELi128ELb1EEEEEEEEEvNT_6ParamsE$_ZZN5flash25CollectiveMainloopBwdSm80ILi2ELi2EN4cute5tupleIJNS1_1CILi128EEES4_NS3_ILi64EEEEEEN7cutlass10bfloat16_tEfNS7_4arch4Sm80ELb1ELb0ELb1ELb1ELb1ELb0ELb0ELb0ELi2ELi4ELi4ELi4ELb0EE3mmaINS_16FlashAttnBwdSm80ISB_NS_21CollectiveEpilogueBwdIS6_S8_SA_Li256ELb1ELb0ELi2EEENS_25SingleTileBwdLPTSchedulerILb1ELi128ELb1EEEE13SharedStorageENS1_6TensorINS1_11ArrayEngineIfLm32EEENS1_6LayoutINS2_IJNS2_IJNS3_ILi2EEESO_EEESO_NS3_ILi4EEEEEENS2_IJNS2_IJNS3_ILi1EEESO_EEESQ_NS3_ILi8EEEEEEEEEEEEbRKNSB_6ParamsERT0_S12_iNS2_IJiiiEEERT_ENKUliiE0_clEii,($_ZN7cutlass13device_kernelIN5flash19enable_sm80_to_sm89INS1_16FlashAttnBwdSm80INS1_25CollectiveMainloopBwdSm80ILi2ELi2EN4cute5tupleIJNS5_1CILi128EEES8_NS7_ILi64EEEEEENS_10bfloat16_tEfNS_4arch4Sm80ELb1ELb0ELb1ELb1ELb1ELb0ELb0ELb0ELi2ELi4ELi4ELi4ELb0EEENS1_21CollectiveEpilogueBwdISA_SB_SD_Li256ELb1ELb0ELi2EEENS1_25SingleTileBwdLPTSchedulerILb1ELi128ELb1EEEEEEEEEvNT_6ParamsE$_ZZN5flash25CollectiveMainloopBwdSm80ILi2ELi2EN4cute5tupleIJNS1_1CILi128EEES4_NS3_ILi64EEEEEEN7cutlass10bfloat16_tEfNS7_4arch4Sm80ELb1ELb0ELb1ELb1ELb1ELb0ELb0ELb0ELi2ELi4ELi4ELi4ELb0EE3mmaINS_16FlashAttnBwdSm80ISB_NS_21CollectiveEpilogueBwdIS6_S8_SA_Li256ELb1ELb0ELi2EEENS_25SingleTileBwdLPTSchedulerILb1ELi128ELb1EEEE13SharedStorageENS1_6TensorINS1_11ArrayEngineIfLm32EEENS1_6LayoutINS2_IJNS2_IJNS3_ILi2EEESO_EEESO_NS3_ILi4EEEEEENS2_IJNS2_IJNS3_ILi1EEESO_EEESQ_NS3_ILi8EEEEEEEEEEEEbRKNSB_6ParamsERT0_S12_iNS2_IJiiiEEERT_ENKUliiE_clEii - $_ZN7cutlass13device_kernelIN5flash19enable_sm80_to_sm89INS1_16FlashAttnBwdSm80INS1_25CollectiveMainloopBwdSm80ILi2ELi2EN4cute5tupleIJNS5_1CILi128EEES8_NS7_ILi64EEEEEENS_10bfloat16_tEfNS_4arch4Sm80ELb1ELb0ELb1ELb1ELb1ELb0ELb0ELb0ELi2ELi4ELi4ELi4ELb0EEENS1_21CollectiveEpilogueBwdISA_SB_SD_Li256ELb1ELb0ELi2EEENS1_25SingleTileBwdLPTSchedulerILb1ELi128ELb1EEEEEEEEEvNT_6ParamsE$_ZZN5flash25CollectiveMainloopBwdSm80ILi2ELi2EN4cute5tupleIJNS1_1CILi128EEES4_NS3_ILi64EEEEEEN7cutlass10bfloat16_tEfNS7_4arch4Sm80ELb1ELb0ELb1ELb1ELb1ELb0ELb0ELb0ELi2ELi4ELi4ELi4ELb0EE3mmaINS_16FlashAttnBwdSm80ISB_NS_21CollectiveEpilogueBwdIS6_S8_SA_Li256ELb1ELb0ELi2EEENS_25SingleTileBwdLPTSchedulerILb1ELi128ELb1EEEE13SharedStorageENS1_6TensorINS1_11ArrayEngineIfLm32EEENS1_6LayoutINS2_IJNS2_IJNS3_ILi2EEESO_EEESO_NS3_ILi4EEEEEENS2_IJNS2_IJNS3_ILi1EEESO_EEESQ_NS3_ILi8EEEEEEEEEEEEbRKNSB_6ParamsERT0_S12_iNS2_IJiiiEEERT_ENKUliiE0_clEii)
$_ZN7cutlass13device_kernelIN5flash19enable_sm80_to_sm89INS1_16FlashAttnBwdSm80INS1_25CollectiveMainloopBwdSm80ILi2ELi2EN4cute5tupleIJNS5_1CILi128EEES8_NS7_ILi64EEEEEENS_10bfloat16_tEfNS_4arch4Sm80ELb1ELb0ELb1ELb1ELb1ELb0ELb0ELb0ELi2ELi4ELi4ELi4ELb0EEENS1_21CollectiveEpilogueBwdISA_SB_SD_Li256ELb1ELb0ELi2EEENS1_25SingleTileBwdLPTSchedulerILb1ELi128ELb1EEEEEEEEEvNT_6ParamsE$_ZZN5flash25CollectiveMainloopBwdSm80ILi2ELi2EN4cute5tupleIJNS1_1CILi128EEES4_NS3_ILi64EEEEEEN7cutlass10bfloat16_tEfNS7_4arch4Sm80ELb1ELb0ELb1ELb1ELb1ELb0ELb0ELb0ELi2ELi4ELi4ELi4ELb0EE3mmaINS_16FlashAttnBwdSm80ISB_NS_21CollectiveEpilogueBwdIS6_S8_SA_Li256ELb1ELb0ELi2EEENS_25SingleTileBwdLPTSchedulerILb1ELi128ELb1EEEE13SharedStorageENS1_6TensorINS1_11ArrayEngineIfLm32EEENS1_6LayoutINS2_IJNS2_IJNS3_ILi2EEESO_EEESO_NS3_ILi4EEEEEENS2_IJNS2_IJNS3_ILi1EEESO_EEESQ_NS3_ILi8EEEEEEEEEEEEbRKNSB_6ParamsERT0_S12_iNS2_IJiiiEEERT_ENKUliiE0_clEii:
        /* <DEDUP_REMOVED lines=9> */
[----:B-1---5:R-:W-:Y:S05]  /*5d050*/  CALL.REL.NOINC `($_ZN7cutlass13device_kernelIN5flash19enable_sm80_to_sm89INS1_16FlashAttnBwdSm80INS1_25CollectiveMainloopBwdSm80ILi2ELi2EN4cute5tupleIJNS5_1CILi128EEES8_NS7_ILi64EEEEEENS_10bfloat16_tEfNS_4arch4Sm80ELb1ELb0ELb1ELb1ELb1ELb0ELb0ELb0ELi2ELi4ELi4ELi4ELb0EEENS1_21CollectiveEpilogueBwdISA_SB_SD_Li256ELb1ELb0ELi2EEENS1_25SingleTileBwdLPTSchedulerILb1ELi128ELb1EEEEEEEEEvNT_6ParamsE$_ZN4cute3eso3ESOILb1ELb0EJNS_10UnderscoreES2_S2_iEEC2ERKS2_S5_S5_RKi) ;  /* 0xfffabd6000007944 */ /* 0x022fea0003c3ffff */
[----:B-1----:R-:W2:Y:S01]  /*5d060*/  LDL R3, [R1+0x1688] ;  /* 0x0016880001037983 */ /* 0x002ea20000100800 */
[----:B------:R-:W-:Y:S02]  /*5d070*/  MOV R4, 0x5d0a0 ;  /* 0x0005d0a000047802 */ /* 0x000fe40000000f00 */
[----:B--2---:R-:W-:Y:S02]  /*5d080*/  SHF.L.U32 R3, R3, 0xd, RZ ;  /* 0x0000000d03037819 */ /* 0x004fe400000006ff */
[----:B------:R-:W-:Y:S05]  /*5d090*/  CALL.REL.NOINC `($_ZN7cutlass13device_kernelIN5flash19enable_sm80_to_sm89INS1_16FlashAttnBwdSm80INS1_25CollectiveMainloopBwdSm80ILi2ELi2EN4cute5tupleIJNS5_1CILi128EEES8_NS7_ILi64EEEEEENS_10bfloat16_tEfNS_4arch4Sm80ELb1ELb0ELb1ELb1ELb1ELb0ELb0ELb0ELi2ELi4ELi4ELi4ELb0EEENS1_21CollectiveEpilogueBwdISA_SB_SD_Li256ELb1ELb0ELi2EEENS1_25SingleTileBwdLPTSchedulerILb1ELi128ELb1EEEEEEEEEvNT_6ParamsE$_ZN4cute3eso3ESOILb1ELb0EJNS_6LayoutINS_5tupleIJNS3_IJNS_1CILi8EEENS4_ILi1EEEEEENS4_ILi4EEES6_EEENS3_IJNS3_IJS6_NS4_ILi0EEEEEENS4_ILi2048EEESA_EEEEEiEEC2ERKSE_RKi) ;  /* 0xfffaed3000007944 */ /* 0x000fea0003c3ffff */
[----:B------:R-:W-:Y:S01]  /*5d0a0*/  ULDC.64 UR8, c[0x0][0x118] ;  /* 0x0000460000087ab9 */ /* 0x000fe20000000a00 */
[----:B-1----:R-:W2:Y:S04]  /*5d0b0*/  LDL R2, [R1+0x1688] ;  /* 0x0016880001027983 */ /* 0x002ea80000100800 */
[----:B------:R-:W2:Y:S01]  /*5d0c0*/  LD.E.64 R6, [R6.64] ;  /* 0x0000000806067980 */ /* 0x000ea2000c101b00 */
[----:B------:R-:W-:-:S02]  /*5d0d0*/  MOV R9, R81 ;  /* 0x0000005100097202 */ /* 0x000fc40000000f00 */
[----:B------:R-:W-:Y:S01]  /*5d0e0*/  MOV R8, 0x5d110 ;  /* 0x0005d11000087802 */ /* 0x000fe20000000f00 */
[----:B--2---:R-:W-:-:S04]  /*5d0f0*/  IMAD.WIDE R2, R2, 0x2, R6 ;  /* 0x0000000202027825 */ /* 0x004fc800078e0206 */
[----:B------:R-:W-:Y:S05]  /*5d100*/  CALL.REL.NOINC `($_ZN7cutlass13device_kernelIN5flash19enable_sm80_to_sm89INS1_16FlashAttnBwdSm80INS1_25CollectiveMainloopBwdSm80ILi2ELi2EN4cute5tupleIJNS5_1CILi128EEES8_NS7_ILi64EEEEEENS_10bfloat16_tEfNS_4arch4Sm80ELb1ELb0ELb1ELb1ELb1ELb0ELb0ELb0ELi2ELi4ELi4ELi4ELb0EEENS1_21CollectiveEpilogueBwdISA_SB_SD_Li256ELb1ELb0ELi2EEENS1_25SingleTileBwdLPTSchedulerILb1ELi128ELb1EEEEEEEEEvNT_6ParamsE$_ZN4cute8smem_ptrIPN7cutlass10bfloat16_tEECI1NS_12iter_adaptorIS3_S4_EEES3_) ;  /* 0xfffaf8f000007944 */ /* 0x000fea0003c3ffff */
[----:B-1----:R1:W5:Y:S01]  /*5d110*/  LDL.64 R2, [R1+0x1688] ;  /* 0x0016880001027983 */ /* 0x0023620000100a00 */
[----:B------:R-:W-:-:S03]  /*5d120*/  MOV R6, 0x5d140 ;  /* 0x0005d14000067802 */ /* 0x000fc60000000f00 */
[----:B-1---5:R-:W-:Y:S05]  /*5d130*/  CALL.REL.NOINC `($_ZN7cutlass13device_kernelIN5flash19enable_sm80_to_sm89INS1_16FlashAttnBwdSm80INS1_25CollectiveMainloopBwdSm80ILi2ELi2EN4cute5tupleIJNS5_1CILi128EEES8_NS7_ILi64EEEEEENS_10bfloat16_tEfNS_4arch4Sm80ELb1ELb0ELb1ELb1ELb1ELb0ELb0ELb0ELi2ELi4ELi4ELi4ELb0EEENS1_21CollectiveEpilogueBwdISA_SB_SD_Li256ELb1ELb0ELi2EEENS1_25SingleTileBwdLPTSchedulerILb1ELi128ELb1EEEEEEEEEvNT_6ParamsE$_ZN4cute3eso3ESOILb1ELb0EJNS_6LayoutINS_5tupleIJNS3_IJNS_1CILi8EEENS4_ILi1EEEEEENS4_ILi4EEES6_EEENS3_IJNS3_IJS6_NS4_ILi0EEEEEENS4_ILi2048EEESA_EEEEENS_10ViewEngineINS_8smem_ptrIPN7cutlass10bfloat16_tEEEEEEEC2ERKSE_RKSL_) ;  /* 0xfffaec5000007944 */ /* 0x022fea0003c3ffff */
[----:B------:R-:W-:Y:S01]  /*5d140*/  ULDC.64 UR8, c[0x0][0x118] ;  /* 0x0000460000087ab9 */ /* 0x000fe20000000a00 */
[----:B------:R2:W5:Y:S04]  /*5d150*/  LDL.64 R88, [R1+0x1688] ;  /* 0x0016880001587983 */ /* 0x0005680000100a00 */
[----:B------:R2:W5:Y:S01]  /*5d160*/  LD.E.64 R10, [R84.64+0x8] ;  /* 0x00000808540a7980 */ /* 0x000562000c101b00 */
[----:B-1----:R-:W-:Y:S02]  /*5d170*/  MOV R3, R16 ;  /* 0x0000001000037202 */ /* 0x002fe40000000f00 */
[----:B------:R-:W-:-:S02]  /*5d180*/  MOV R4, 0x5d1a0 ;  /* 0x0005d1a000047802 */ /* 0x000fc40000000f00 */
[----:B--2--5:R-:W-:Y:S05]  /*5d190*/  CALL.REL.NOINC `($_ZN7cutlass13device_kernelIN5flash19enable_sm80_to_sm89INS1_16FlashAttnBwdSm80INS1_25CollectiveMainloopBwdSm80ILi2ELi2EN4cute5tupleIJNS5_1CILi128EEES8_NS7_ILi64EEEEEENS_10bfloat16_tEfNS_4arch4Sm80ELb1ELb0ELb1ELb1ELb1ELb0ELb0ELb0ELi2ELi4ELi4ELi4ELb0EEENS1_21CollectiveEpilogueBwdISA_SB_SD_Li256ELb1ELb0ELi2EEENS1_25SingleTileBwdLPTSchedulerILb1ELi128ELb1EEEEEEEEEvNT_6ParamsE$_ZN4cute3eso3ESOILb1ELb0EJNS_10UnderscoreES2_S2_iEEC2ERKS2_S5_S5_RKi) ;  /* 0xfffabc2000007944 */ /* 0x024fea0003c3ffff */
[----:B------:R-:W2:Y:S01]  /*5d1a0*/  LDL R8, [R1+0x1688] ;  /* 0x0016880001087983 */ /* 0x000ea20000100800 */
[----:B------:R-:W-:-:S03]  /*5d1b0*/  ULDC.64 UR8, c[0x0][0x118] ;  /* 0x0000460000087ab9 */ /* 0x000fc60000000a00 */
[----:B-1----:R1:W5:Y:S01]  /*5d1c0*/  LD.E.64 R2, [R10.64+0x8] ;  /* 0x000008080a027980 */ /* 0x002362000c101b00 */
[----:B------:R-:W-:Y:S02]  /*5d1d0*/  MOV R4, 0x5d200 ;  /* 0x0005d20000047802 */ /* 0x000fe40000000f00 */
[----:B--2---:R-:W-:Y:S02]  /*5d1e0*/  SHF.R.S32.HI R7, RZ, 0x1f, R8 ;  /* 0x0000001fff077819 */ /* 0x004fe40000011408 */
[----:B-1---5:R-:W-:Y:S05]  /*5d1f0*/  CALL.REL.NOINC `($_ZN7cutlass13device_kernelIN5flash19enable_sm80_to_sm89INS1_16FlashAttnBwdSm80INS1_25CollectiveMainloopBwdSm80ILi2ELi2EN4cute5tupleIJNS5_1CILi128EEES8_NS7_ILi64EEEEEENS_10bfloat16_tEfNS_4arch4Sm80ELb1ELb0ELb1ELb1ELb1ELb0ELb0ELb0ELi2ELi4ELi4ELi4ELb0EEENS1_21CollectiveEpilogueBwdISA_SB_SD_Li256ELb1ELb0ELi2EEENS1_25SingleTileBwdLPTSchedulerILb1ELi128ELb1EEEEEEEEEvNT_6ParamsE$_ZZN4cute5sliceINS_5tupleIJNS_10UnderscoreES2_S2_iEEENS1_IJNS1_IJNS_1CILi1EEENS4_ILi0EEEEEElS6_lEEEEEDaRKT_RKT0_ENKUlRKT_RKT0_E_clIS2_lEEDaSH_SK_) ;  /* 0xfffb11d000007944 */ /* 0x022fea0003c3ffff */
[----:B-----5:R-:W-:Y:S02]  /*5d200*/  MOV R5, R3 ;  /* 0x0000000300057202 */ /* 0x020fe40000000f00 */
[----:B------:R-:W-:Y:S02]  /*5d210*/  MOV R4, 0x5d230 ;  /* 0x0005d23000047802 */ /* 0x000fe40000000f00 */
[----:B-1----:R-:W-:Y:S05]  /*5d220*/  CALL.REL.NOINC `($_ZN7cutlass13device_kernelIN5flash19enable_sm80_to_sm89INS1_16FlashAttnBwdSm80INS1_25CollectiveMainloopBwdSm80ILi2ELi2EN4cute5tupleIJNS5_1CILi128EEES8_NS7_ILi64EEEEEENS_10bfloat16_tEfNS_4arch4Sm80ELb1ELb0ELb1ELb1ELb1ELb0ELb0ELb0ELi2ELi4ELi4ELi4ELb0EEENS1_21CollectiveEpilogueBwdISA_SB_SD_Li256ELb1ELb0ELi2EEENS1_25SingleTileBwdLPTSchedulerILb1ELi128ELb1EEEEEEEEEvNT_6ParamsE$_ZZN4cute12filter_tupleINS_5tupleIJNS_10UnderscoreES2_S2_iEEENS1_IJNS1_IJNS_1CILi1EEENS4_ILi0EEEEEElS6_lEEEZNS_5sliceIS3_S8_EEDaRKT_RKT0_EUlRKT_RKT0_E_EEDaSC_SF_OT1_ENKUlDpSI_E_clIJNS1_IJS7_EEENS1_IJlEEENS1_IJS6_EEENS1_IJEEEEEEDaSP_) ;  /* 0xfffafe0000007944 */ /* 0x002fea0003c3ffff */
[----:B-----5:R-:W-:Y:S02]  /*5d230*/  MOV R5, R3 ;  /* 0x0000000300057202 */ /* 0x020fe40000000f00 */
[----:B------:R-:W-:Y:S02]  /*5d240*/  MOV R4, 0x5d260 ;  /* 0x0005d26000047802 */ /* 0x000fe40000000f00 */
[----:B-1----:R-:W-:Y:S05]  /*5d250*/  CALL.REL.NOINC `($_ZN7cutlass13device_kernelIN5flash19enable_sm80_to_sm89INS1_16FlashAttnBwdSm80INS1_25CollectiveMainloopBwdSm80ILi2ELi2EN4cute5tupleIJNS5_1CILi128EEES8_NS7_ILi64EEEEEENS_10bfloat16_tEfNS_4arch4Sm80ELb1ELb0ELb1ELb1ELb1ELb0ELb0ELb0ELi2ELi4ELi4ELi4ELb0EEENS1_21CollectiveEpilogueBwdISA_SB_SD_Li256ELb1ELb0ELi2EEENS1_25SingleTileBwdLPTSchedulerILb1ELi128ELb1EEEEEEEEEvNT_6ParamsE$_ZN4cute5tupleIJNS0_IJNS0_IJNS_1CILi8EEENS1_ILi1EEEEEENS1_ILi4EEES3_EEENS0_IJNS0_IJS3_NS1_ILi0EEEEEElS7_EEEEEC2ERKS6_RKS9_) ;  /* 0xfffaf0a000007944 */ /* 0x002fea0003c3ffff */
        /* <DEDUP_REMOVED lines=9> */
[----:B-1---5:R-:W-:Y:S05]  /*5d2f0*/  CALL.REL.NOINC `($_ZN7cutlass13device_kernelIN5flash19enable_sm80_to_sm89INS1_16FlashAttnBwdSm80INS1_25CollectiveMainloopBwdSm80ILi2ELi2EN4cute5tupleIJNS5_1CILi128EEES8_NS7_ILi64EEEEEENS_10bfloat16_tEfNS_4arch4Sm80ELb1ELb0ELb1ELb1ELb1ELb0ELb0ELb0ELi2ELi4ELi4ELi4ELb0EEENS1_21CollectiveEpilogueBwdISA_SB_SD_Li256ELb1ELb0ELi2EEENS1_25SingleTileBwdLPTSchedulerILb1ELi128ELb1EEEEEEEEEvNT_6ParamsE$_ZN4cute3eso3ESOILb0ELb0EJNS_6LayoutINS_5tupleIJNS3_IJNS_1CILi8EEENS4_ILi1EEEEEENS4_ILi4EEES6_EEENS3_IJNS3_IJS6_NS4_ILi0EEEEEElSA_EEEEElEEC2ERKSD_RKl) ;  /* 0xfffaaf4000007944 */ /* 0x022fea0003c3ffff */
[----:B------:R-:W-:Y:S01]  /*5d300*/  ULDC.64 UR8, c[0x0][0x118] ;  /* 0x0000460000087ab9 */ /* 0x000fe20000000a00 */
[----:B------:R-:W2:Y:S04]  /*5d310*/  LDL.64 R6, [R1+0x1690] ;  /* 0x0016900001067983 */ /* 0x000ea80000100a00 */
[----:B------:R-:W2:Y:S04]  /*5d320*/  LD.E.64 R10, [R10.64+0x18] ;  /* 0x000018080a0a7980 */ /* 0x000ea8000c101b00 */
[----:B-1----:R1:W5:Y:S01]  /*5d330*/  LDL.64 R2, [R1+0x1688] ;  /* 0x0016880001027983 */ /* 0x0023620000100a00 */
[----:B------:R-:W-:-:S02]  /*5d340*/  MOV R8, 0x5d380 ;  /* 0x0005d38000087802 */ /* 0x000fc40000000f00 */
[----:B--2---:R-:W-:-:S04]  /*5d350*/  LEA R4, P0, R6, R10, 0x1 ;  /* 0x0000000a06047211 */ /* 0x004fc800078008ff */
[----:B------:R-:W-:-:S04]  /*5d360*/  LEA.HI.X R9, R6, R11, R7, 0x1, P0 ;  /* 0x0000000b06097211 */ /* 0x000fc800000f0c07 */
[----:B-1---5:R-:W-:Y:S05]  /*5d370*/  CALL.REL.NOINC `($_ZN7cutlass13device_kernelIN5flash19enable_sm80_to_sm89INS1_16FlashAttnBwdSm80INS1_25CollectiveMainloopBwdSm80ILi2ELi2EN4cute5tupleIJNS5_1CILi128EEES8_NS7_ILi64EEEEEENS_10bfloat16_tEfNS_4arch4Sm80ELb1ELb0ELb1ELb1ELb1ELb0ELb0ELb0ELi2ELi4ELi4ELi4ELb0EEENS1_21CollectiveEpilogueBwdISA_SB_SD_Li256ELb1ELb0ELi2EEENS1_25SingleTileBwdLPTSchedulerILb1ELi128ELb1EEEEEEEEEvNT_6ParamsE$_ZN4cute8gmem_ptrIPKN7cutlass10bfloat16_tEECI1NS_12iter_adaptorIS4_S5_EEES4_) ;  /* 0xfffaf58000007944 */ /* 0x022fea0003c3ffff */
[----:B------:R-:W2:Y:S01]  /*5d380*/  LDL.64 R8, [R1+0x1688] ;  /* 0x0016880001087983 */ /* 0x000ea20000100a00 */
[----:B-1----:R-:W-:Y:S02]  /*5d390*/  MOV R5, R3 ;  /* 0x0000000300057202 */ /* 0x002fe40000000f00 */
[----:B------:R-:W-:Y:S01]  /*5d3a0*/  MOV R6, 0x5d3d0 ;  /* 0x0005d3d000067802 */ /* 0x000fe20000000f00 */
[----:B--2---:R1:W-:Y:S04]  /*5d3b0*/  STL.64 [R1+0x1698], R8 ;  /* 0x0016980801007387 */ /* 0x0043e80000100a00 */
[----:B-1----:R-:W-:Y:S05]  /*5d3c0*/  CALL.REL.NOINC `($_ZN7cutlass13device_kernelIN5flash19enable_sm80_to_sm89INS1_16FlashAttnBwdSm80INS1_25CollectiveMainloopBwdSm80ILi2ELi2EN4cute5tupleIJNS5_1CILi128EEES8_NS7_ILi64EEEEEENS_10bfloat16_tEfNS_4arch4Sm80ELb1ELb0ELb1ELb1ELb1ELb0ELb0ELb0ELi2ELi4ELi4ELi4ELb0EEENS1_21CollectiveEpilogueBwdISA_SB_SD_Li256ELb1ELb0ELi2EEENS1_25SingleTileBwdLPTSchedulerILb1ELi128ELb1EEEEEEEEEvNT_6ParamsE$_ZN4cute3eso3ESOILb0ELb0EJNS_6LayoutINS_5tupleIJNS3_IJNS_1CILi8EEENS4_ILi1EEEEEENS4_ILi4EEES6_EEENS3_IJNS3_IJS6_NS4_ILi0EEEEEElSA_EEEEENS_10ViewEngineINS_8gmem_ptrIPKN7cutlass10bfloat16_tEEEEEEEC2ERKSD_RKSL_) ;  /* 0xfffaade000007944 */ /* 0x002fea0003c3ffff */
        /* <DEDUP_REMOVED lines=11> */
[----:B--2--5:R-:W-:Y:S05]  /*5d480*/  CALL.REL.NOINC `($_ZN7cutlass13device_kernelIN5flash19enable_sm80_to_sm89INS1_16FlashAttnBwdSm80INS1_25CollectiveMainloopBwdSm80ILi2ELi2EN4cute5tupleIJNS5_1CILi128EEES8_NS7_ILi64EEEEEENS_10bfloat16_tEfNS_4arch4Sm80ELb1ELb0ELb1ELb1ELb1ELb0ELb0ELb0ELi2ELi4ELi4ELi4ELb0EEENS1_21CollectiveEpilogueBwdISA_SB_SD_Li256ELb1ELb0ELi2EEENS1_25SingleTileBwdLPTSchedulerILb1ELi128ELb1EEEEEEEEEvNT_6ParamsE$_ZZN4cuteplIJiiEJNS_1CILi0EEES2_EEEDaRKNS_15ArithmeticTupleIJDpT_EEERKNS3_IJDpT0_EEEENKUlDpRKT_E_clIJiiEEEDaSH_) ;  /* 0xfffb477000007944 */ /* 0x024fea0003c3ffff */
[----:B-----5:R-:W-:Y:S01]  /*5d490*/  IMAD.IADD R86, R5, 0x1, -R2 ;  /* 0x0000000105567824 */ /* 0x020fe200078e0a02 */
[----:B------:R-:W-:Y:S02]  /*5d4a0*/  MOV R3, RZ ;  /* 0x000000ff00037202 */ /* 0x000fe40000000f00 */
[----:B------:R-:W-:Y:S02]  /*5d4b0*/  MOV R6, 0x5d4d0 ;  /* 0x0005d4d000067802 */ /* 0x000fe40000000f00 */
[----:B-1----:R-:W-:Y:S05]  /*5d4c0*/  CALL.REL.NOINC `($_ZN7cutlass13device_kernelIN5flash19enable_sm80_to_sm89INS1_16FlashAttnBwdSm80INS1_25CollectiveMainloopBwdSm80ILi2ELi2EN4cute5tupleIJNS5_1CILi128EEES8_NS7_ILi64EEEEEENS_10bfloat16_tEfNS_4arch4Sm80ELb1ELb0ELb1ELb1ELb1ELb0ELb0ELb0ELi2ELi4ELi4ELi4ELb0EEENS1_21CollectiveEpilogueBwdISA_SB_SD_Li256ELb1ELb0ELi2EEENS1_25SingleTileBwdLPTSchedulerILb1ELi128ELb1EEEEEEEEEvNT_6ParamsE$_ZN4cute3eso3ESOILb1ELb0EJNS_1CILi0EEEiS3_EEC2ERKS3_RKiS6_) ;  /* 0xfffabdd000007944 */ /* 0x002fea0003c3ffff */
[----:B-1----:R-:W2:Y:S01]  /*5d4d0*/  LDL R3, [R1+0x1688] ;  /* 0x0016880001037983 */ /* 0x002ea20000100800 */
[----:B------:R-:W-:Y:S01]  /*5d4e0*/  IMAD.MOV.U32 R2, RZ, RZ, R81 ;  /* 0x000000ffff027224 */ /* 0x000fe200078e0051 */
[----:B------:R-:W-:Y:S02]  /*5d4f0*/  MOV R10, 0x5d520 ;  /* 0x0005d520000a7802 */ /* 0x000fe40000000f00 */
[----:B--2---:R-:W-:Y:S02]  /*5d500*/  SHF.L.U32 R3, R3, 0x5, RZ ;  /* 0x0000000503037819 */ /* 0x004fe400000006ff */
[----:B------:R-:W-:Y:S05]  /*5d510*/  CALL.REL.NOINC `($_ZN7cutlass13device_kernelIN5flash19enable_sm80_to_sm89INS1_16FlashAttnBwdSm80INS1_25CollectiveMainloopBwdSm80ILi2ELi2EN4cute5tupleIJNS5_1CILi128EEES8_NS7_ILi64EEEEEENS_10bfloat16_tEfNS_4arch4Sm80ELb1ELb0ELb1ELb1ELb1ELb0ELb0ELb0ELi2ELi4ELi4ELi4ELb0EEENS1_21CollectiveEpilogueBwdISA_SB_SD_Li256ELb1ELb0ELi2EEENS1_25SingleTileBwdLPTSchedulerILb1ELi128ELb1EEEEEEEEEvNT_6ParamsE$_ZN4cute5tupleIJiEEC2ERKi) ;  /* 0xfffaf30000007944 */ /* 0x000fea0003c3ffff */
[----:B------:R1:W5:Y:S01]  /*5d520*/  LDL R3, [R1+0x1688] ;  /* 0x0016880001037983 */ /* 0x0003620000100800 */
        /* <DEDUP_REMOVED lines=8> */
[----:B------:R-:W-:Y:S02]  /*5d5b0*/  MOV R2, R81 ;  /* 0x0000005100027202 */ /* 0x000fe40000000f00 */
[----:B------:R-:W-:Y:S02]  /*5d5c0*/  MOV R6, 0x5d5e0 ;  /* 0x0005d5e000067802 */ /* 0x000fe40000000f00 */
[----:B-1---5:R-:W-:Y:S05]  /*5d5d0*/  CALL.REL.NOINC `($_ZN7cutlass13device_kernelIN5flash19enable_sm80_to_sm89INS1_16FlashAttnBwdSm80INS1_25CollectiveMainloopBwdSm80ILi2ELi2EN4cute5tupleIJNS5_1CILi128EEES8_NS7_ILi64EEEEEENS_10bfloat16_tEfNS_4arch4Sm80ELb1ELb0ELb1ELb1ELb1ELb0ELb0ELb0ELi2ELi4ELi4ELi4ELb0EEENS1_21CollectiveEpilogueBwdISA_SB_SD_Li256ELb1ELb0ELi2EEENS1_25SingleTileBwdLPTSchedulerILb1ELi128ELb1EEEEEEEEEvNT_6ParamsE$_ZN4cute3eso3ESOILb0ELb1EJiNS_1CILi0EEEEEC2ERKiRKS3_) ;  /* 0xfffab5d000007944 */ /* 0x022fea0003c3ffff */
[----:B-1----:R1:W5:Y:S01]  /*5d5e0*/  LDL R3, [R1+0x1688] ;  /* 0x0016880001037983 */ /* 0x0023620000100800 */
[----:B------:R-:W-:-:S03]  /*5d5f0*/  MOV R4, 0x5d610 ;  /* 0x0005d61000047802 */ /* 0x000fc60000000f00 */
[----:B-1---5:R-:W-:Y:S05]  /*5d600*/  CALL.REL.NOINC `($_ZN7cutlass13device_kernelIN5flash19enable_sm80_to_sm89INS1_16FlashAttnBwdSm80INS1_25CollectiveMainloopBwdSm80ILi2ELi2EN4cute5tupleIJNS5_1CILi128EEES8_NS7_ILi64EEEEEENS_10bfloat16_tEfNS_4arch4Sm80ELb1ELb0ELb1ELb1ELb1ELb0ELb0ELb0ELi2ELi4ELi4ELi4ELb0EEENS1_21CollectiveEpilogueBwdISA_SB_SD_Li256ELb1ELb0ELi2EEENS1_25SingleTileBwdLPTSchedulerILb1ELi128ELb1EEEEEEEEEvNT_6ParamsE$_ZZN4cuteplIJNS_1CILi0EEES2_EJiEEEDaRKNS_15ArithmeticTupleIJDpT_EEERKNS3_IJDpT0_EEEENKUlDpRKT_E_clIJiS2_EEEDaSH_) ;  /* 0xfffb41b000007944 */ /* 0x022fea0003c3ffff */
[----:B------:R-:W-:Y:S02]  /*5d610*/  MOV R4, 0x5d630 ;  /* 0x0005d63000047802 */ /* 0x000fe40000000f00 */
[----:B-1---5:R-:W-:Y:S05]  /*5d620*/  CALL.REL.NOINC `($_ZN7cutlass13device_kernelIN5flash19enable_sm80_to_sm89INS1_16FlashAttnBwdSm80INS1_25CollectiveMainloopBwdSm80ILi2ELi2EN4cute5tupleIJNS5_1CILi128EEES8_NS7_ILi64EEEEEENS_10bfloat16_tEfNS_4arch4Sm80ELb1ELb0ELb1ELb1ELb1ELb0ELb0ELb0ELi2ELi4ELi4ELi4ELb0EEENS1_21CollectiveEpilogueBwdISA_SB_SD_Li256ELb1ELb0ELi2EEENS1_25SingleTileBwdLPTSchedulerILb1ELi128ELb1EEEEEEEEEvNT_6ParamsE$_ZZN4cuteplIJNS_1CILi0EEES2_EJiS2_EEEDaRKNS_15ArithmeticTupleIJDpT_EEERKNS3_IJDpT0_EEEENKUlDpRKT_E_clIJiS2_EEEDaSH_) ;  /* 0xfffb420000007944 */ /* 0x022fea0003c3ffff */
        /* <DEDUP_REMOVED lines=9> */
[----:B--23-5:R-:W-:Y:S05]  /*5d6c0*/  CALL.REL.NOINC `($_ZN7cutlass13device_kernelIN5flash19enable_sm80_to_sm89INS1_16FlashAttnBwdSm80INS1_25CollectiveMainloopBwdSm80ILi2ELi2EN4cute5tupleIJNS5_1CILi128EEES8_NS7_ILi64EEEEEENS_10bfloat16_tEfNS_4arch4Sm80ELb1ELb0ELb1ELb1ELb1ELb0ELb0ELb0ELi2ELi4ELi4ELi4ELb0EEENS1_21CollectiveEpilogueBwdISA_SB_SD_Li256ELb1ELb0ELi2EEENS1_25SingleTileBwdLPTSchedulerILb1ELi128ELb1EEEEEEEEEvNT_6ParamsE$_ZN4cute3eso3ESOILb1ELb0EJNS_10UnderscoreEiiEEC2ERKS2_RKiS7_) ;  /* 0xfffab7b000007944 */ /* 0x02cfea0003c3ffff */
[----:B------:R-:W2:Y:S01]  /*5d6d0*/  LDL R5, [R1+0x1688] ;  /* 0x0016880001057983 */ /* 0x000ea20000100800 */
[----:B------:R-:W-:Y:S02]  /*5d6e0*/  MOV R4, 0x5d750 ;  /* 0x0005d75000047802 */ /* 0x000fe40000000f00 */
[----:B-12---:R-:W-:Y:S01]  /*5d6f0*/  SHF.R.S32.HI R2, RZ, 0x1f, R5 ;  /* 0x0000001fff027819 */ /* 0x006fe20000011405 */
[-C--:B------:R-:W-:Y:S02]  /*5d700*/  IMAD R3, R93, R5.reuse, RZ ;  /* 0x000000055d037224 */ /* 0x080fe400078e02ff */
[----:B------:R-:W-:-:S04]  /*5d710*/  IMAD.WIDE.U32 R6, R92, R5, RZ ;  /* 0x000000055c067225 */ /* 0x000fc800078e00ff */
[----:B------:R-:W-:-:S05]  /*5d720*/  IMAD R3, R92, R2, R3 ;  /* 0x000000025c037224 */ /* 0x000fca00078e0203 */
[----:B------:R-:W-:Y:S02]  /*5d730*/  IADD3 R3, R7, R3, RZ ;  /* 0x0000000307037210 */ /* 0x000fe40007ffe0ff */
[----:B------:R-:W-:Y:S05]  /*5d740*/  CALL.REL.NOINC `($_ZN7cutlass13device_kernelIN5flash19enable_sm80_to_sm89INS1_16FlashAttnBwdSm80INS1_25CollectiveMainloopBwdSm80ILi2ELi2EN4cute5tupleIJNS5_1CILi128EEES8_NS7_ILi64EEEEEENS_10bfloat16_tEfNS_4arch4Sm80ELb1ELb0ELb1ELb1ELb1ELb0ELb0ELb0ELi2ELi4ELi4ELi4ELb0EEENS1_21CollectiveEpilogueBwdISA_SB_SD_Li256ELb1ELb0ELi2EEENS1_25SingleTileBwdLPTSchedulerILb1ELi128ELb1EEEEEEEEEvNT_6ParamsE$_ZN4cute3eso3ESOILb1ELb0EJNS_6LayoutINS_5tupleIJNS3_IJNS_1CILi8EEENS4_ILi1EEEEEEEEENS3_IJNS3_IJS6_NS4_ILi0EEEEEEEEEEElEEC2ERKSC_RKl) ;  /* 0xfffadf9000007944 */ /* 0x000fea0003c3ffff */
[----:B-1----:R-:W2:Y:S01]  /*5d750*/  LDL.64 R2, [R1+0x1688] ;  /* 0x0016880001027983 */ /* 0x002ea20000100a00 */
[----:B------:R-:W-:Y:S02]  /*5d760*/  MOV R8, 0x5d7a0 ;  /* 0x0005d7a000087802 */ /* 0x000fe40000000f00 */
[----:B--2---:R-:W-:-:S04]  /*5d770*/  LEA R4, P1, R2, R90, 0x1 ;  /* 0x0000005a02047211 */ /* 0x004fc800078208ff */
[----:B------:R-:W-:-:S04]  /*5d780*/  LEA.HI.X R9, R2, R91, R3, 0x1, P1 ;  /* 0x0000005b02097211 */ /* 0x000fc800008f0c03 */
[----:B------:R-:W-:Y:S05]  /*5d790*/  CALL.REL.NOINC `($_ZN7cutlass13device_kernelIN5flash19enable_sm80_to_sm89INS1_16FlashAttnBwdSm80INS1_25CollectiveMainloopBwdSm80ILi2ELi2EN4cute5tupleIJNS5_1CILi128EEES8_NS7_ILi64EEEEEENS_10bfloat16_tEfNS_4arch4Sm80ELb1ELb0ELb1ELb1ELb1ELb0ELb0ELb0ELi2ELi4ELi4ELi4ELb0EEENS1_21CollectiveEpilogueBwdISA_SB_SD_Li256ELb1ELb0ELi2EEENS1_25SingleTileBwdLPTSchedulerILb1ELi128ELb1EEEEEEEEEvNT_6ParamsE$_ZN4cute8gmem_ptrIPKN7cutlass10bfloat16_tEECI1NS_12iter_adaptorIS4_S5_EEES4_) ;  /* 0xfffaf16000007944 */ /* 0x000fea0003c3ffff */
[----:B------:R2:W5:Y:S01]  /*5d7a0*/  LDL.64 R2, [R1+0x1688] ;  /* 0x0016880001027983 */ /* 0x0005620000100a00 */
[----:B------:R-:W-:-:S03]  /*5d7b0*/  MOV R6, 0x5d7d0 ;  /* 0x0005d7d000067802 */ /* 0x000fc60000000f00 */
[----:B-12--5:R-:W-:Y:S05]  /*5d7c0*/  CALL.REL.NOINC `($_ZN7cutlass13device_kernelIN5flash19enable_sm80_to_sm89INS1_16FlashAttnBwdSm80INS1_25CollectiveMainloopBwdSm80ILi2ELi2EN4cute5tupleIJNS5_1CILi128EEES8_NS7_ILi64EEEEEENS_10bfloat16_tEfNS_4arch4Sm80ELb1ELb0ELb1ELb1ELb1ELb0ELb0ELb0ELi2ELi4ELi4ELi4ELb0EEENS1_21CollectiveEpilogueBwdISA_SB_SD_Li256ELb1ELb0ELi2EEENS1_25SingleTileBwdLPTSchedulerILb1ELi128ELb1EEEEEEEEEvNT_6ParamsE$_ZN4cute3eso3ESOILb1ELb0EJNS_6LayoutINS_5tupleIJNS3_IJNS_1CILi8EEENS4_ILi1EEEEEEEEENS3_IJNS3_IJS6_NS4_ILi0EEEEEEEEEEENS_10ViewEngineINS_8gmem_ptrIPKN7cutlass10bfloat16_tEEEEEEEC2ERKSC_RKSK_) ;  /* 0xfffade0000007944 */ /* 0x026fea0003c3ffff */
[----:B-1----:R1:W5:Y:S01]  /*5d7d0*/  LDL.64 R4, [R1+0x1688] ;  /* 0x0016880001047983 */ /* 0x0023620000100a00 */
[----:B------:R-:W-:Y:S01]  /*5d7e0*/  IMAD.MOV.U32 R80, RZ, RZ, RZ ;  /* 0x000000ffff507224 */ /* 0x000fe200078e00ff */
[----:B------:R-:W-:Y:S02]  /*5d7f0*/  MOV R79, R17 ;  /* 0x00000011004f7202 */ /* 0x000fe40000000f00 */
[----:B------:R-:W-:Y:S02]  /*5d800*/  MOV R78, 0x5d820 ;  /* 0x0005d820004e7802 */ /* 0x000fe40000000f00 */
[----:B-1---5:R-:W-:Y:S05]  /*5d810*/  CALL.REL.NOINC `($_ZN7cutlass13device_kernelIN5flash19enable_sm80_to_sm89INS1_16FlashAttnBwdSm80INS1_25CollectiveMainloopBwdSm80ILi2ELi2EN4cute5tupleIJNS5_1CILi128EEES8_NS7_ILi64EEEEEENS_10bfloat16_tEfNS_4arch4Sm80ELb1ELb0ELb1ELb1ELb1ELb0ELb0ELb0ELi2ELi4ELi4ELi4ELb0EEENS1_21CollectiveEpilogueBwdISA_SB_SD_Li256ELb1ELb0ELi2EEENS1_25SingleTileBwdLPTSchedulerILb1ELi128ELb1EEEEEEEEEvNT_6ParamsE$_ZN4cute3eso3ESOILb1ELb0EJNS_10UnderscoreEiiEEC2ERKS2_RKiS7_) ;  /* 0xfffab66000007944 */ /* 0x022fea0003c3ffff */
[----:B-1----:R-:W2:Y:S01]  /*5d820*/  LDL R3, [R1+0x1688] ;  /* 0x0016880001037983 */ /* 0x002ea20000100800 */
[----:B------:R-:W-:Y:S01]  /*5d830*/  IMAD.MOV.U32 R2, RZ, RZ, R81 ;  /* 0x000000ffff027224 */ /* 0x000fe200078e0051 */
[----:B------:R-:W-:Y:S02]  /*5d840*/  MOV R6, 0x5d870 ;  /* 0x0005d87000067802 */ /* 0x000fe40000000f00 */
[----:B--2---:R-:W-:Y:S02]  /*5d850*/  SHF.L.U32 R3, R3, 0xb, RZ ;  /* 0x0000000b03037819 */ /* 0x004fe400000006ff */
        /* <DEDUP_REMOVED lines=10> */
[----:B-1----:R1:W5:Y:S01]  /*5d900*/  LDL.64 R6, [R1+0x1688] ;  /* 0x0016880001067983 */ /* 0x0023620000100a00 */
[----:B------:R-:W-:Y:S02]  /*5d910*/  MOV R9, R5 ;  /* 0x0000000500097202 */ /* 0x000fe40000000f00 */
[----:B------:R-:W-:Y:S02]  /*5d920*/  MOV R8, 0x5d940 ;  /* 0x0005d94000087802 */ /* 0x000fe40000000f00 */
[----:B-1---5:R-:W-:Y:S05]  /*5d930*/  CALL.REL.NOINC `($_ZN7cutlass13device_kernelIN5flash19enable_sm80_to_sm89INS1_16FlashAttnBwdSm80INS1_25CollectiveMainloopBwdSm80ILi2ELi2EN4cute5tupleIJNS5_1CILi128EEES8_NS7_ILi64EEEEEENS_10bfloat16_tEfNS_4arch4Sm80ELb1ELb0ELb1ELb1ELb1ELb0ELb0ELb0ELi2ELi4ELi4ELi4ELb0EEENS1_21CollectiveEpilogueBwdISA_SB_SD_Li256ELb1ELb0ELi2EEENS1_25SingleTileBwdLPTSchedulerILb1ELi128ELb1EEEEEEEEEvNT_6ParamsE$_ZN4cute8gmem_ptrIPKN7cutlass10bfloat16_tEECI1NS_12iter_adaptorIS4_S5_EEES4_) ;  /* 0xfffaefc000007944 */ /* 0x022fea0003c3ffff */
[----:B------:R2:W5:Y:S01]  /*5d940*/  LDL.64 R2, [R1+0x1688] ;  /* 0x0016880001027983 */ /* 0x0005620000100a00 */
[----:B------:R-:W-:-:S03]  /*5d950*/  MOV R8, 0x5d970 ;  /* 0x0005d97000087802 */ /* 0x000fc60000000f00 */
[----:B-12--5:R-:W-:Y:S05]  /*5d960*/  CALL.REL.NOINC `($_ZN7cutlass13device_kernelIN5flash19enable_sm80_to_sm89INS1_16FlashAttnBwdSm80INS1_25CollectiveMainloopBwdSm80ILi2ELi2EN4cute5tupleIJNS5_1CILi128EEES8_NS7_ILi64EEEEEENS_10bfloat16_tEfNS_4arch4Sm80ELb1ELb0ELb1ELb1ELb1ELb0ELb0ELb0ELi2ELi4ELi4ELi4ELb0EEENS1_21CollectiveEpilogueBwdISA_SB_SD_Li256ELb1ELb0ELi2EEENS1_25SingleTileBwdLPTSchedulerILb1ELi128ELb1EEEEEEEEEvNT_6ParamsE$_ZN4cute8gmem_ptrIPKN7cutlass9uint128_tEECI1NS_12iter_adaptorIS4_S5_EEES4_) ;  /* 0xfffaefd000007944 */ /* 0x026fea0003c3ffff */
[----:B-1----:R1:W5:Y:S01]  /*5d970*/  LDL.64 R2, [R1+0x1688] ;  /* 0x0016880001027983 */ /* 0x0023620000100a00 */
[----:B------:R-:W-:-:S03]  /*5d980*/  MOV R8, 0x5d9a0 ;  /* 0x0005d9a000087802 */ /* 0x000fc60000000f00 */
[----:B-1---5:R-:W-:Y:S05]  /*5d990*/  CALL.REL.NOINC `($_ZN7cutlass13device_kernelIN5flash19enable_sm80_to_sm89INS1_16FlashAttnBwdSm80INS1_25CollectiveMainloopBwdSm80ILi2ELi2EN4cute5tupleIJNS5_1CILi128EEES8_NS7_ILi64EEEEEENS_10bfloat16_tEfNS_4arch4Sm80ELb1ELb0ELb1ELb1ELb1ELb0ELb0ELb0ELi2ELi4ELi4ELi4ELb0EEENS1_21CollectiveEpilogueBwdISA_SB_SD_Li256ELb1ELb0ELi2EEENS1_25SingleTileBwdLPTSchedulerILb1ELi128ELb1EEEEEEEEEvNT_6ParamsE$_ZN4cute3eso3ESOILb1ELb0EJNS_6LayoutINS_5tupleIJNS3_IJNS_1CILi1EEES5_EEEEEENS3_IJNS3_IJS5_NS4_ILi0EEEEEEEEEEENS_10ViewEngineINS_8gmem_ptrIPKN7cutlass9uint128_tEEEEEEEC2ERKSB_RKSJ_) ;  /* 0xfffad35000007944 */ /* 0x022fea0003c3ffff */
[----:B------:R2:W5:Y:S01]  /*5d9a0*/  LDL.64 R78, [R1+0x1688] ;  /* 0x00168800014e7983 */ /* 0x0005620000100a00 */
[----:B-1----:R-:W-:Y:S01]  /*5d9b0*/  IMAD.MOV.U32 R2, RZ, RZ, R6 ;  /* 0x000000ffff027224 */ /* 0x002fe200078e0006 */
[----:B------:R-:W-:Y:S01]  /*5d9c0*/  MOV R3, R7 ;  /* 0x0000000700037202 */ /* 0x000fe20000000f00 */
[----:B------:R-:W-:Y:S01]  /*5d9d0*/  IMAD.MOV.U32 R9, RZ, RZ, R81 ;  /* 0x000000ffff097224 */ /* 0x000fe200078e0051 */
[----:B------:R-:W-:-:S02]  /*5d9e0*/  MOV R8, 0x5da00 ;  /* 0x0005da0000087802 */ /* 0x000fc40000000f00 */
[----:B--2--5:R-:W-:Y:S05]  /*5d9f0*/  CALL.REL.NOINC `($_ZN7cutlass13device_kernelIN5flash19enable_sm80_to_sm89INS1_16FlashAttnBwdSm80INS1_25CollectiveMainloopBwdSm80ILi2ELi2EN4cute5tupleIJNS5_1CILi128EEES8_NS7_ILi64EEEEEENS_10bfloat16_tEfNS_4arch4Sm80ELb1ELb0ELb1ELb1ELb1ELb0ELb0ELb0ELi2ELi4ELi4ELi4ELb0EEENS1_21CollectiveEpilogueBwdISA_SB_SD_Li256ELb1ELb0ELi2EEENS1_25SingleTileBwdLPTSchedulerILb1ELi128ELb1EEEEEEEEEvNT_6ParamsE$_ZN4cute8smem_ptrIPN7cutlass10bfloat16_tEECI1NS_12iter_adaptorIS3_S4_EEES3_) ;  /* 0xfffaf00000007944 */ /* 0x024fea0003c3ffff */
[----:B-1----:R1:W5:Y:S01]  /*5da00*/  LDL.64 R2, [R1+0x1688] ;  /* 0x0016880001027983 */ /* 0x0023620000100a00 */
[----:B------:R-:W-:-:S02]  /*5da10*/  MOV R4, R81 ;  /* 0x0000005100047202 */ /* 0x000fc40000000f00 */
[----:B------:R-:W-:Y:S02]  /*5da20*/  MOV R6, 0x5da40 ;  /* 0x0005da4000067802 */ /* 0x000fe40000000f00 */
[----:B-1---5:R-:W-:Y:S05]  /*5da30*/  CALL.REL.NOINC `($_ZN7cutlass13device_kernelIN5flash19enable_sm80_to_sm89INS1_16FlashAttnBwdSm80INS1_25CollectiveMainloopBwdSm80ILi2ELi2EN4cute5tupleIJNS5_1CILi128EEES8_NS7_ILi64EEEEEENS_10bfloat16_tEfNS_4arch4Sm80ELb1ELb0ELb1ELb1ELb1ELb0ELb0ELb0ELi2ELi4ELi4ELi4ELb0EEENS1_21CollectiveEpilogueBwdISA_SB_SD_Li256ELb1ELb0ELi2EEENS1_25SingleTileBwdLPTSchedulerILb1ELi128ELb1EEEEEEEEEvNT_6ParamsE$_ZN4cute8smem_ptrIPN7cutlass9uint128_tEECI1NS_12iter_adaptorIS3_S4_EEES3_) ;  /* 0xfffaf00000007944 */ /* 0x022fea0003c3ffff */
[----:B-1----:R1:W5:Y:S01]  /*5da40*/  LDL.64 R2, [R1+0x1688] ;  /* 0x0016880001027983 */ /* 0x0023620000100a00 */
[----:B------:R-:W-:Y:S02]  /*5da50*/  MOV R4, R81 ;  /* 0x0000005100047202 */ /* 0x000fe40000000f00 */
[----:B------:R-:W-:Y:S02]  /*5da60*/  MOV R6, 0x5da80 ;  /* 0x0005da8000067802 */ /* 0x000fe40000000f00 */
[----:B-1---5:R-:W-:Y:S05]  /*5da70*/  CALL.REL.NOINC `($_ZN7cutlass13device_kernelIN5flash19enable_sm80_to_sm89INS1_16FlashAttnBwdSm80INS1_25CollectiveMainloopBwdSm80ILi2ELi2EN4cute5tupleIJNS5_1CILi128EEES8_NS7_ILi64EEEEEENS_10bfloat16_tEfNS_4arch4Sm80ELb1ELb0ELb1ELb1ELb1ELb0ELb0ELb0ELi2ELi4ELi4ELi4ELb0EEENS1_21CollectiveEpilogueBwdISA_SB_SD_Li256ELb1ELb0ELi2EEENS1_25SingleTileBwdLPTSchedulerILb1ELi128ELb1EEEEEEEEEvNT_6ParamsE$_ZN4cute3eso3ESOILb1ELb0EJNS_6LayoutINS_5tupleIJNS3_IJNS_1CILi1EEES5_EEEEEENS3_IJNS3_IJS5_NS4_ILi0EEEEEEEEEEENS_10ViewEngineINS_8smem_ptrIPN7cutlass9uint128_tEEEEEEEC2ERKSB_RKSI_) ;  /* 0xfffad2b000007944 */ /* 0x022fea0003c3ffff */
[----:B-1----:R1:W5:Y:S01]  /*5da80*/  LDL R4, [R1+0x1688] ;  /* 0x0016880001047983 */ /* 0x0023620000100800 */
[----:B------:R-:W-:-:S03]  /*5da90*/  MOV R2, 0x5dab0 ;  /* 0x0005dab000027802 */ /* 0x000fc60000000f00 */
[----:B-1---5:R-:W-:Y:S05]  /*5daa0*/  CALL.REL.NOINC `($_ZN7cutlass13device_kernelIN5flash19enable_sm80_to_sm89INS1_16FlashAttnBwdSm80INS1_25CollectiveMainloopBwdSm80ILi2ELi2EN4cute5tupleIJNS5_1CILi128EEES8_NS7_ILi64EEEEEENS_10bfloat16_tEfNS_4arch4Sm80ELb1ELb0ELb1ELb1ELb1ELb0ELb0ELb0ELi2ELi4ELi4ELi4ELb0EEENS1_21CollectiveEpilogueBwdISA_SB_SD_Li256ELb1ELb0ELi2EEENS1_25SingleTileBwdLPTSchedulerILb1ELi128ELb1EEEEEEEEEvNT_6ParamsE$_ZN73_INTERNAL_24fd9406_37_flash_bwd_hdim64_bf16_softcap_sm80_cu_3fbc093a_291824__cvta_generic_to_sharedEPKv) ;  /* 0xfffaf0a000007944 */ /* 0x022fea0003c3ffff */
        /* <DEDUP_REMOVED lines=10> */
[----:B-1----:R-:W-:Y:S05]  /*5db50*/  CALL.REL.NOINC `($_ZN7cutlass13device_kernelIN5flash19enable_sm80_to_sm89INS1_16FlashAttnBwdSm80INS1_25CollectiveMainloopBwdSm80ILi2ELi2EN4cute5tupleIJNS5_1CILi128EEES8_NS7_ILi64EEEEEENS_10bfloat16_tEfNS_4arch4Sm80ELb1ELb0ELb1ELb1ELb1ELb0ELb0ELb0ELi2ELi4ELi4ELi4ELb0EEENS1_21CollectiveEpilogueBwdISA_SB_SD_Li256ELb1ELb0ELi2EEENS1_25SingleTileBwdLPTSchedulerILb1ELi128ELb1EEEEEEEEEvNT_6ParamsE$_ZN4cute3eso3ESOILb1ELb0EJNS_1CILi0EEEiS3_EEC2ERKS3_RKiS6_) ;  /* 0xfffab74000007944 */ /* 0x002fea0003c3ffff */
[----:B-1----:R-:W2:Y:S01]  /*5db60*/  LDL R3, [R1+0x1688] ;  /* 0x0016880001037983 */ /* 0x002ea20000100800 */
[----:B------:R-:W-:Y:S01]  /*5db70*/  IMAD.MOV.U32 R2, RZ, RZ, R81 ;  /* 0x000000ffff027224 */ /* 0x000fe200078e0051 */
[----:B------:R-:W-:-:S02]  /*5db80*/  MOV R10, 0x5dbb0 ;  /* 0x0005dbb0000a7802 */ /* 0x000fc40000000f00 */
[----:B--2---:R-:W-:Y:S02]  /*5db90*/  SHF.L.U32 R3, R3, 0x5, RZ ;  /* 0x0000000503037819 */ /* 0x004fe400000006ff */
[----:B------:R-:W-:Y:S05]  /*5dba0*/  CALL.REL.NOINC `($_ZN7cutlass13device_kernelIN5flash19enable_sm80_to_sm89INS1_16FlashAttnBwdSm80INS1_25CollectiveMainloopBwdSm80ILi2ELi2EN4cute5tupleIJNS5_1CILi128EEES8_NS7_ILi64EEEEEENS_10bfloat16_tEfNS_4arch4Sm80ELb1ELb0ELb1ELb1ELb1ELb0ELb0ELb0ELi2ELi4ELi4ELi4ELb0EEENS1_21CollectiveEpilogueBwdISA_SB_SD_Li256ELb1ELb0ELi2EEENS1_25SingleTileBwdLPTSchedulerILb1ELi128ELb1EEEEEEEEEvNT_6ParamsE$_ZN4cute5tupleIJiEEC2ERKi) ;  /* 0xfffaec7000007944 */ /* 0x000fea0003c3ffff */
[----:B------:R1:W5:Y:S01]  /*5dbb0*/  LDL R3, [R1+0x1688] ;  /* 0x0016880001037983 */ /* 0x0003620000100800 */
        /* <DEDUP_REMOVED lines=43> */
[----:B------:R-:W-:Y:S01]  /*5de70*/  IMAD.MOV.U32 R80, RZ, RZ, 0x1 ;  /* 0x00000001ff507424 */ /* 0x000fe200078e00ff */
        /* <DEDUP_REMOVED lines=209> */
[----:B------:R-:W-:Y:S01]  /*5eb90*/  IMAD.MOV.U32 R79, RZ, RZ, R17 ;  /* 0x000000ffff4f7224 */ /* 0x000fe200078e0011 */
[----:B------:R-:W-:Y:S02]  /*5eba0*/  MOV R80, 0x3 ;  /* 0x0000000300507802 */ /* 0x000fe40000000f00 */
        /* <DEDUP_REMOVED lines=54> */
[----:B-1---5:R-:W-:Y:S05]  /*5ef10*/  CALL.REL.NOINC `($_ZN7cutlass13device_kernelIN5flash19enable_sm80_to_sm89INS1_16FlashAttnBwdSm80INS1_25CollectiveMainloopBwdSm80ILi2ELi2EN4cute5tupleIJNS5_1CILi128EEES8_NS7_ILi64EEEEEENS_10bfloat16_tEfNS_4arch4Sm80ELb1ELb0ELb1ELb1ELb1ELb0ELb0ELb0ELi2ELi4ELi4ELi4ELb0EEENS1_21CollectiveEpilogueBwdISA_SB_SD_Li256ELb1ELb0ELi2EEENS1_25SingleTileBwdLPTSchedulerILb1ELi128ELb1EEEEEEEEEvNT_6ParamsE$_ZN4cute3eso3ESOILb1ELb0EJNS_10UnderscoreES2_iEEC2ERKS2_S5_RKi) ;  /* 0xfffa9ee000007944 */ /* 0x022fea0003c3ffff */
[----:B-1----:R-:W2:Y:S01]  /*5ef20*/  LDL R3, [R1+0x1688] ;  /* 0x0016880001037983 */ /* 0x002ea20000100800 */
[----:B------:R-:W-:-:S02]  /*5ef30*/  MOV R6, 0x5ef60 ;  /* 0x0005ef6000067802 */ /* 0x000fc40000000f00 */
[----:B--2---:R-:W-:Y:S02]  /*5ef40*/  SHF.L.U32 R3, R3, 0x7, RZ ;  /* 0x0000000703037819 */ /* 0x004fe400000006ff */
[----:B------:R-:W-:Y:S05]  /*5ef50*/  CALL.REL.NOINC `($_ZN7cutlass13device_kernelIN5flash19enable_sm80_to_sm89INS1_16FlashAttnBwdSm80INS1_25CollectiveMainloopBwdSm80ILi2ELi2EN4cute5tupleIJNS5_1CILi128EEES8_NS7_ILi64EEEEEENS_10bfloat16_tEfNS_4arch4Sm80ELb1ELb0ELb1ELb1ELb1ELb0ELb0ELb0ELi2ELi4ELi4ELi4ELb0EEENS1_21CollectiveEpilogueBwdISA_SB_SD_Li256ELb1ELb0ELi2EEENS1_25SingleTileBwdLPTSchedulerILb1ELi128ELb1EEEEEEEEEvNT_6ParamsE$_ZN4cute3eso3ESOILb1ELb0EJNS_6LayoutINS_5tupleIJNS3_IJNS_1CILi4EEENS4_ILi1EEEEEES6_EEENS3_IJNS3_IJS6_NS4_ILi0EEEEEES9_EEEEEiEEC2ERKSC_RKi) ;  /* 0xfffac63000007944 */ /* 0x000fea0003c3ffff */
[----:B------:R-:W-:Y:S01]  /*5ef60*/  ULDC.64 UR8, c[0x0][0x118] ;  /* 0x0000460000087ab9 */ /* 0x000fe20000000a00 */
[----:B-1----:R-:W2:Y:S04]  /*5ef70*/  LDL R2, [R1+0x1688] ;  /* 0x0016880001027983 */ /* 0x002ea80000100800 */
[----:B------:R-:W2:Y:S01]  /*5ef80*/  LD.E.64 R4, [R10.64+0x8] ;  /* 0x000008080a047980 */ /* 0x000ea2000c101b00 */
[----:B------:R-:W-:Y:S01]  /*5ef90*/  MOV R8, 0x5efd0 ;  /* 0x0005efd000087802 */ /* 0x000fe20000000f00 */
[----:B--2---:R-:W-:Y:S01]  /*5efa0*/  IMAD.WIDE R4, R2, 0x4, R4 ;  /* 0x0000000402047825 */ /* 0x004fe200078e0204 */
[----:B------:R-:W-:-:S03]  /*5efb0*/  MOV R2, R81 ;  /* 0x0000005100027202 */ /* 0x000fc60000000f00 */
[----:B------:R-:W-:Y:S05]  /*5efc0*/  CALL.REL.NOINC `($_ZN7cutlass13device_kernelIN5flash19enable_sm80_to_sm89INS1_16FlashAttnBwdSm80INS1_25CollectiveMainloopBwdSm80ILi2ELi2EN4cute5tupleIJNS5_1CILi128EEES8_NS7_ILi64EEEEEENS_10bfloat16_tEfNS_4arch4Sm80ELb1ELb0ELb1ELb1ELb1ELb0ELb0ELb0ELi2ELi4ELi4ELi4ELb0EEENS1_21CollectiveEpilogueBwdISA_SB_SD_Li256ELb1ELb0ELi2EEENS1_25SingleTileBwdLPTSchedulerILb1ELi128ELb1EEEEEEEEEvNT_6ParamsE$_ZN4cute8gmem_ptrIPKfECI1NS_12iter_adaptorIS2_S3_EEES2_) ;  /* 0xfffad9b000007944 */ /* 0x000fea0003c3ffff */
[----:B-1----:R1:W5:Y:S01]  /*5efd0*/  LDL.64 R2, [R1+0x1688] ;  /* 0x0016880001027983 */ /* 0x0023620000100a00 */
[----:B------:R-:W-:-:S03]  /*5efe0*/  MOV R6, 0x5f000 ;  /* 0x0005f00000067802 */ /* 0x000fc60000000f00 */
[----:B-1---5:R-:W-:Y:S05]  /*5eff0*/  CALL.REL.NOINC `($_ZN7cutlass13device_kernelIN5flash19enable_sm80_to_sm89INS1_16FlashAttnBwdSm80INS1_25CollectiveMainloopBwdSm80ILi2ELi2EN4cute5tupleIJNS5_1CILi128EEES8_NS7_ILi64EEEEEENS_10bfloat16_tEfNS_4arch4Sm80ELb1ELb0ELb1ELb1ELb1ELb0ELb0ELb0ELi2ELi4ELi4ELi4ELb0EEENS1_21CollectiveEpilogueBwdISA_SB_SD_Li256ELb1ELb0ELi2EEENS1_25SingleTileBwdLPTSchedulerILb1ELi128ELb1EEEEEEEEEvNT_6ParamsE$_ZN4cute3eso3ESOILb1ELb0EJNS_6LayoutINS_5tupleIJNS3_IJNS_1CILi4EEENS4_ILi1EEEEEES6_EEENS3_IJNS3_IJS6_NS4_ILi0EEEEEES9_EEEEENS_10ViewEngineINS_8gmem_ptrIPKfEEEEEEC2ERKSC_RKSI_) ;  /* 0xfffac51000007944 */ /* 0x022fea0003c3ffff */
[----:B------:R-:W-:Y:S01]  /*5f000*/  ULDC.64 UR8, c[0x0][0x118] ;  /* 0x0000460000087ab9 */ /* 0x000fe20000000a00 */
[----:B-1----:R1:W5:Y:S04]  /*5f010*/  LDL.64 R4, [R1+0x1688] ;  /* 0x0016880001047983 */ /* 0x0023680000100a00 */
[----:B------:R1:W5:Y:S01]  /*5f020*/  LD.E.64 R10, [R84.64+0x40] ;  /* 0x00004008540a7980 */ /* 0x000362000c101b00 */
[----:B------:R-:W-:-:S02]  /*5f030*/  MOV R3, R15 ;  /* 0x0000000f00037202 */ /* 0x000fc40000000f00 */
[----:B------:R-:W-:Y:S02]  /*5f040*/  MOV R8, 0x5f060 ;  /* 0x0005f06000087802 */ /* 0x000fe40000000f00 */
[----:B-1---5:R-:W-:Y:S05]  /*5f050*/  CALL.REL.NOINC `($_ZN7cutlass13device_kernelIN5flash19enable_sm80_to_sm89INS1_16FlashAttnBwdSm80INS1_25CollectiveMainloopBwdSm80ILi2ELi2EN4cute5tupleIJNS5_1CILi128EEES8_NS7_ILi64EEEEEENS_10bfloat16_tEfNS_4arch4Sm80ELb1ELb0ELb1ELb1ELb1ELb0ELb0ELb0ELi2ELi4ELi4ELi4ELb0EEENS1_21CollectiveEpilogueBwdISA_SB_SD_Li256ELb1ELb0ELi2EEENS1_25SingleTileBwdLPTSchedulerILb1ELi128ELb1EEEEEEEEEvNT_6ParamsE$_ZN4cute3eso3ESOILb1ELb0EJNS_10UnderscoreES2_iEEC2ERKS2_S5_RKi) ;  /* 0xfffa9da000007944 */ /* 0x022fea0003c3ffff */
[----:B-1----:R-:W2:Y:S01]  /*5f060*/  LDL R3, [R1+0x1688] ;  /* 0x0016880001037983 */ /* 0x002ea20000100800 */
[----:B------:R-:W-:Y:S02]  /*5f070*/  MOV R6, 0x5f0a0 ;  /* 0x0005f0a000067802 */ /* 0x000fe40000000f00 */
[----:B--2---:R-:W-:Y:S02]  /*5f080*/  SHF.L.U32 R3, R3, 0x7, RZ ;  /* 0x0000000703037819 */ /* 0x004fe400000006ff */
[----:B------:R-:W-:Y:S05]  /*5f090*/  CALL.REL.NOINC `($_ZN7cutlass13device_kernelIN5flash19enable_sm80_to_sm89INS1_16FlashAttnBwdSm80INS1_25CollectiveMainloopBwdSm80ILi2ELi2EN4cute5tupleIJNS5_1CILi128EEES8_NS7_ILi64EEEEEENS_10bfloat16_tEfNS_4arch4Sm80ELb1ELb0ELb1ELb1ELb1ELb0ELb0ELb0ELi2ELi4ELi4ELi4ELb0EEENS1_21CollectiveEpilogueBwdISA_SB_SD_Li256ELb1ELb0ELi2EEENS1_25SingleTileBwdLPTSchedulerILb1ELi128ELb1EEEEEEEEEvNT_6ParamsE$_ZN4cute3eso3ESOILb1ELb0EJNS_6LayoutINS_5tupleIJNS3_IJNS_1CILi4EEENS4_ILi1EEEEEES6_EEENS3_IJNS3_IJS6_NS4_ILi0EEEEEES9_EEEEEiEEC2ERKSC_RKi) ;  /* 0xfffac4f000007944 */ /* 0x000fea0003c3ffff */
[----:B------:R-:W-:Y:S01]  /*5f0a0*/  ULDC.64 UR8, c[0x0][0x118] ;  /* 0x0000460000087ab9 */ /* 0x000fe20000000a00 */
[----:B-1----:R-:W2:Y:S04]  /*5f0b0*/  LDL R2, [R1+0x1688] ;  /* 0x0016880001027983 */ /* 0x002ea80000100800 */
[----:B------:R-:W2:Y:S01]  /*5f0c0*/  LD.E.64 R10, [R10.64] ;  /* 0x000000080a0a7980 */ /* 0x000ea2000c101b00 */
[----:B------:R-:W-:Y:S02]  /*5f0d0*/  MOV R6, R81 ;  /* 0x0000005100067202 */ /* 0x000fe40000000f00 */
[----:B------:R-:W-:Y:S01]  /*5f0e0*/  MOV R8, 0x5f110 ;  /* 0x0005f11000087802 */ /* 0x000fe20000000f00 */
[----:B--2---:R-:W-:-:S04]  /*5f0f0*/  IMAD.WIDE R2, R2, 0x4, R10 ;  /* 0x0000000402027825 */ /* 0x004fc800078e020a */
[----:B------:R-:W-:Y:S05]  /*5f100*/  CALL.REL.NOINC `($_ZN7cutlass13device_kernelIN5flash19enable_sm80_to_sm89INS1_16FlashAttnBwdSm80INS1_25CollectiveMainloopBwdSm80ILi2ELi2EN4cute5tupleIJNS5_1CILi128EEES8_NS7_ILi64EEEEEENS_10bfloat16_tEfNS_4arch4Sm80ELb1ELb0ELb1ELb1ELb1ELb0ELb0ELb0ELi2ELi4ELi4ELi4ELb0EEENS1_21CollectiveEpilogueBwdISA_SB_SD_Li256ELb1ELb0ELi2EEENS1_25SingleTileBwdLPTSchedulerILb1ELi128ELb1EEEEEEEEEvNT_6ParamsE$_ZN4cute8smem_ptrIPfECI1NS_12iter_adaptorIS1_S2_EEES1_) ;  /* 0xfffad97000007944 */ /* 0x000fea0003c3ffff */
[----:B-1----:R1:W5:Y:S01]  /*5f110*/  LDL.64 R2, [R1+0x1688] ;  /* 0x0016880001027983 */ /* 0x0023620000100a00 */
[----:B------:R-:W-:-:S03]  /*5f120*/  MOV R8, 0x5f140 ;  /* 0x0005f14000087802 */ /* 0x000fc60000000f00 */
[----:B-1---5:R-:W-:Y:S05]  /*5f130*/  CALL.REL.NOINC `($_ZN7cutlass13device_kernelIN5flash19enable_sm80_to_sm89INS1_16FlashAttnBwdSm80INS1_25CollectiveMainloopBwdSm80ILi2ELi2EN4cute5tupleIJNS5_1CILi128EEES8_NS7_ILi64EEEEEENS_10bfloat16_tEfNS_4arch4Sm80ELb1ELb0ELb1ELb1ELb1ELb0ELb0ELb0ELi2ELi4ELi4ELi4ELb0EEENS1_21CollectiveEpilogueBwdISA_SB_SD_Li256ELb1ELb0ELi2EEENS1_25SingleTileBwdLPTSchedulerILb1ELi128ELb1EEEEEEEEEvNT_6ParamsE$_ZN4cute3eso3ESOILb1ELb0EJNS_6LayoutINS_5tupleIJNS3_IJNS_1CILi4EEENS4_ILi1EEEEEES6_EEENS3_IJNS3_IJS6_NS4_ILi0EEEEEES9_EEEEENS_10ViewEngineINS_8smem_ptrIPfEEEEEEC2ERKSC_RKSH_) ;  /* 0xfffac41000007944 */ /* 0x022fea0003c3ffff */
[----:B------:R-:W-:Y:S01]  /*5f140*/  ULDC.64 UR8, c[0x0][0x118] ;  /* 0x0000460000087ab9 */ /* 0x000fe20000000a00 */
[----:B-1----:R1:W5:Y:S04]  /*5f150*/  LDL.64 R6, [R1+0x1688] ;  /* 0x0016880001067983 */ /* 0x0023680000100a00 */
[----:B------:R1:W5:Y:S01]  /*5f160*/  LD.E.64 R10, [R84.64+0x48] ;  /* 0x00004808540a7980 */ /* 0x000362000c101b00 */
[----:B------:R-:W-:-:S02]  /*5f170*/  MOV R3, RZ ;  /* 0x000000ff00037202 */ /* 0x000fc40000000f00 */
[----:B------:R-:W-:Y:S02]  /*5f180*/  MOV R8, 0x5f1a0 ;  /* 0x0005f1a000087802 */ /* 0x000fe40000000f00 */
[----:B-1---5:R-:W-:Y:S05]  /*5f190*/  CALL.REL.NOINC `($_ZN7cutlass13device_kernelIN5flash19enable_sm80_to_sm89INS1_16FlashAttnBwdSm80INS1_25CollectiveMainloopBwdSm80ILi2ELi2EN4cute5tupleIJNS5_1CILi128EEES8_NS7_ILi64EEEEEENS_10bfloat16_tEfNS_4arch4Sm80ELb1ELb0ELb1ELb1ELb1ELb0ELb0ELb0ELi2ELi4ELi4ELi4ELb0EEENS1_21CollectiveEpilogueBwdISA_SB_SD_Li256ELb1ELb0ELi2EEENS1_25SingleTileBwdLPTSchedulerILb1ELi128ELb1EEEEEEEEEvNT_6ParamsE$_ZN4cute3eso3ESOILb1ELb0EJNS_1CILi0EEEiEEC2ERKS3_RKi) ;  /* 0xfffaa0c000007944 */ /* 0x022fea0003c3ffff */
[----:B------:R-:W-:Y:S02]  /*5f1a0*/  ULDC.64 UR8, c[0x0][0x118] ;  /* 0x0000460000087ab9 */ /* 0x000fe40000000a00 */
[----:B-1----:R1:W5:Y:S01]  /*5f1b0*/  LD.E R3, [R10.64] ;  /* 0x000000080a037980 */ /* 0x002362000c101900 */
[----:B------:R-:W-:-:S03]  /*5f1c0*/  MOV R16, 0x5f1e0 ;  /* 0x0005f1e000107802 */ /* 0x000fc60000000f00 */
[----:B-1---5:R-:W-:Y:S05]  /*5f1d0*/  CALL.REL.NOINC `($_ZN7cutlass13device_kernelIN5flash19enable_sm80_to_sm89INS1_16FlashAttnBwdSm80INS1_25CollectiveMainloopBwdSm80ILi2ELi2EN4cute5tupleIJNS5_1CILi128EEES8_NS7_ILi64EEEEEENS_10bfloat16_tEfNS_4arch4Sm80ELb1ELb0ELb1ELb1ELb1ELb0ELb0ELb0ELi2ELi4ELi4ELi4ELb0EEENS1_21CollectiveEpilogueBwdISA_SB_SD_Li256ELb1ELb0ELi2EEENS1_25SingleTileBwdLPTSchedulerILb1ELi128ELb1EEEEEEEEEvNT_6ParamsE$_ZZN4cuteplIJiEJNS_1CILi0EEEEEEDaRKNS_15ArithmeticTupleIJDpT_EEERKNS3_IJDpT0_EEEENKUlDpRKT_E_clIJiEEEDaSH_) ;  /* 0xfffb284000007944 */ /* 0x022fea0003c3ffff */
[----:B-----5:R-:W-:Y:S02]  /*5f1e0*/  ISETP.GT.AND P0, PT, R2, 0x7f, PT ;  /* 0x0000007f0200780c */ /* 0x020fe40003f04270 */
[----:B------:R-:W-:-:S11]  /*5f1f0*/  MOV R15, 0x0 ;  /* 0x00000000000f7802 */ /* 0x000fd60000000f00 */
[----:B------:R-:W-:Y:S05]  /*5f200*/  @P0 RET.REL.NODEC R14 `(_ZN7cutlass13device_kernelIN5flash19enable_sm80_to_sm89INS1_16FlashAttnBwdSm80INS1_25CollectiveMainloopBwdSm80ILi2ELi2EN4cute5tupleIJNS5_1CILi128EEES8_NS7_ILi64EEEEEENS_10bfloat16_tEfNS_4arch4Sm80ELb1ELb0ELb1ELb1ELb1ELb0ELb0ELb0ELi2ELi4ELi4ELi4ELb0EEENS1_21CollectiveEpilogueBwdISA_SB_SD_Li256ELb1ELb0ELi2EEENS1_25SingleTileBwdLPTSchedulerILb1ELi128ELb1EEEEEEEEEvNT_6ParamsE) ;  /* 0xfffa0df00e000950 */ /* 0x000fea0003c3ffff */
[----:B------:R-:W-:Y:S02]  /*5f210*/  ULDC.64 UR8, c[0x0][0x118] ;  /* 0x0000460000087ab9 */ /* 0x000fe40000000a00 */
[----:B------:R-:W5:Y:S01]  /*5f220*/  LD.E.64 R84, [R84.64+0x50] ;  /* 0x0000500854547980 */ /* 0x000f62000c101b00 */
[----:B------:R-:W-:Y:S01]  /*5f230*/  IMAD.MOV.U32 R2, RZ, RZ, R13 ;  /* 0x000000ffff027224 */ /* 0x000fe200078e000d */
[----:B------:R-:W-:Y:S02]  /*5f240*/  MOV R3, RZ ;  /* 0x000000ff00037202 */ /* 0x000fe40000000f00 */
[----:B------:R-:W-:Y:S02]  /*5f250*/  MOV R10, 0x5f270 ;  /* 0x0005f270000a7802 */ /* 0x000fe40000000f00 */
[----:B-1---5:R-:W-:Y:S05]  /*5f260*/  CALL.REL.NOINC `($_ZN7cutlass13device_kernelIN5flash19enable_sm80_to_sm89INS1_16FlashAttnBwdSm80INS1_25CollectiveMainloopBwdSm80ILi2ELi2EN4cute5tupleIJNS5_1CILi128EEES8_NS7_ILi64EEEEEENS_10bfloat16_tEfNS_4arch4Sm80ELb1ELb0ELb1ELb1ELb1ELb0ELb0ELb0ELi2ELi4ELi4ELi4ELb0EEENS1_21CollectiveEpilogueBwdISA_SB_SD_Li256ELb1ELb0ELi2EEENS1_25SingleTileBwdLPTSchedulerILb1ELi128ELb1EEEEEEEEEvNT_6ParamsE$_ZN4cute3eso3ESOILb1ELb0EJNS_10UnderscoreEiEEC2ERKS2_RKi) ;  /* 0xfffa9bd000007944 */ /* 0x022fea0003c3ffff */
[----:B-1----:R-:W-:Y:S02]  /*5f270*/  MOV R2, R13 ;  /* 0x0000000d00027202 */ /* 0x002fe40000000f00 */
[----:B------:R-:W-:Y:S02]  /*5f280*/  MOV R8, 0x5f2a0 ;  /* 0x0005f2a000087802 */ /* 0x000fe40000000f00 */
[----:B------:R-:W-:Y:S05]  /*5f290*/  CALL.REL.NOINC `($_ZN7cutlass13device_kernelIN5flash19enable_sm80_to_sm89INS1_16FlashAttnBwdSm80INS1_25CollectiveMainloopBwdSm80ILi2ELi2EN4cute5tupleIJNS5_1CILi128EEES8_NS7_ILi64EEEEEENS_10bfloat16_tEfNS_4arch4Sm80ELb1ELb0ELb1ELb1ELb1ELb0ELb0ELb0ELi2ELi4ELi4ELi4ELb0EEENS1_21CollectiveEpilogueBwdISA_SB_SD_Li256ELb1ELb0ELi2EEENS1_25SingleTileBwdLPTSchedulerILb1ELi128ELb1EEEEEEEEEvNT_6ParamsE$_ZN4cute8gmem_ptrIPKfECI1NS_12iter_adaptorIS2_S3_EEES2_) ;  /* 0xfffad6e000007944 */ /* 0x000fea0003c3ffff */
[----:B-1----:R1:W5:Y:S01]  /*5f2a0*/  LDL.64 R2, [R1+0x1680] ;  /* 0x0016800001027983 */ /* 0x0023620000100a00 */
[----:B------:R-:W-:-:S03]  /*5f2b0*/  MOV R8, 0x5f2d0 ;  /* 0x0005f2d000087802 */ /* 0x000fc60000000f00 */
[----:B-1---5:R-:W-:Y:S05]  /*5f2c0*/  CALL.REL.NOINC `($_ZN7cutlass13device_kernelIN5flash19enable_sm80_to_sm89INS1_16FlashAttnBwdSm80INS1_25CollectiveMainloopBwdSm80ILi2ELi2EN4cute5tupleIJNS5_1CILi128EEES8_NS7_ILi64EEEEEENS_10bfloat16_tEfNS_4arch4Sm80ELb1ELb0ELb1ELb1ELb1ELb0ELb0ELb0ELi2ELi4ELi4ELi4ELb0EEENS1_21CollectiveEpilogueBwdISA_SB_SD_Li256ELb1ELb0ELi2EEENS1_25SingleTileBwdLPTSchedulerILb1ELi128ELb1EEEEEEEEEvNT_6ParamsE$_ZN4cute3eso3ESOILb1ELb0EJNS_6LayoutINS_5tupleIJNS3_IJNS_1CILi4EEENS4_ILi1EEEEEEEEENS3_IJNS3_IJS6_NS4_ILi0EEEEEEEEEEENS_10ViewEngineINS_8gmem_ptrIPKfEEEEEEC2ERKSC_RKSI_) ;  /* 0xfffac18000007944 */ /* 0x022fea0003c3ffff */
[----:B-1----:R1:W5:Y:S01]  /*5f2d0*/  LDL.64 R4, [R1+0x1680] ;  /* 0x0016800001047983 */ /* 0x0023620000100a00 */
[----:B------:R-:W-:Y:S01]  /*5f2e0*/  IMAD.MOV.U32 R2, RZ, RZ, R13 ;  /* 0x000000ffff027224 */ /* 0x000fe200078e000d */
[----:B------:R-:W-:-:S02]  /*5f2f0*/  MOV R3, RZ ;  /* 0x000000ff00037202 */ /* 0x000fc40000000f00 */
[----:B------:R-:W-:Y:S02]  /*5f300*/  MOV R10, 0x5f320 ;  /* 0x0005f320000a7802 */ /* 0x000fe40000000f00 */
[----:B-1---5:R-:W-:Y:S05]  /*5f310*/  CALL.REL.NOINC `($_ZN7cutlass13device_kernelIN5flash19enable_sm80_to_sm89INS1_16FlashAttnBwdSm80INS1_25CollectiveMainloopBwdSm80ILi2ELi2EN4cute5tupleIJNS5_1CILi128EEES8_NS7_ILi64EEEEEENS_10bfloat16_tEfNS_4arch4Sm80ELb1ELb0ELb1ELb1ELb1ELb0ELb0ELb0ELi2ELi4ELi4ELi4ELb0EEENS1_21CollectiveEpilogueBwdISA_SB_SD_Li256ELb1ELb0ELi2EEENS1_25SingleTileBwdLPTSchedulerILb1ELi128ELb1EEEEEEEEEvNT_6ParamsE$_ZN4cute3eso3ESOILb1ELb0EJNS_10UnderscoreEiEEC2ERKS2_RKi) ;  /* 0xfffa9b2000007944 */ /* 0x022fea0003c3ffff */
[----:B-1----:R-:W-:Y:S01]  /*5f320*/  IMAD.MOV.U32 R2, RZ, RZ, R6 ;  /* 0x000000ffff027224 */ /* 0x002fe200078e0006 */
[----:B------:R-:W-:Y:S01]  /*5f330*/  MOV R3, R7 ;  /* 0x0000000700037202 */ /* 0x000fe20000000f00 */
[----:B------:R-:W-:Y:S01]  /*5f340*/  IMAD.MOV.U32 R6, RZ, RZ, R13 ;  /* 0x000000ffff067224 */ /* 0x000fe200078e000d */
[----:B------:R-:W-:Y:S02]  /*5f350*/  MOV R8, 0x5f370 ;  /* 0x0005f37000087802 */ /* 0x000fe40000000f00 */
[----:B------:R-:W-:Y:S05]  /*5f360*/  CALL.REL.NOINC `($_ZN7cutlass13device_kernelIN5flash19enable_sm80_to_sm89INS1_16FlashAttnBwdSm80INS1_25CollectiveMainloopBwdSm80ILi2ELi2EN4cute5tupleIJNS5_1CILi128EEES8_NS7_ILi64EEEEEENS_10bfloat16_tEfNS_4arch4Sm80ELb1ELb0ELb1ELb1ELb1ELb0ELb0ELb0ELi2ELi4ELi4ELi4ELb0EEENS1_21CollectiveEpilogueBwdISA_SB_SD_Li256ELb1ELb0ELi2EEENS1_25SingleTileBwdLPTSchedulerILb1ELi128ELb1EEEEEEEEEvNT_6ParamsE$_ZN4cute8smem_ptrIPfECI1NS_12iter_adaptorIS1_S2_EEES1_) ;  /* 0xfffad71000007944 */ /* 0x000fea0003c3ffff */
[----:B-1----:R1:W5:Y:S01]  /*5f370*/  LDL.64 R2, [R1+0x1680] ;  /* 0x0016800001027983 */ /* 0x0023620000100a00 */
[----:B------:R-:W-:-:S03]  /*5f380*/  MOV R8, 0x5f3a0 ;  /* 0x0005f3a000087802 */ /* 0x000fc60000000f00 */
[----:B-1---5:R-:W-:Y:S05]  /*5f390*/  CALL.REL.NOINC `($_ZN7cutlass13device_kernelIN5flash19enable_sm80_to_sm89INS1_16FlashAttnBwdSm80INS1_25CollectiveMainloopBwdSm80ILi2ELi2EN4cute5tupleIJNS5_1CILi128EEES8_NS7_ILi64EEEEEENS_10bfloat16_tEfNS_4arch4Sm80ELb1ELb0ELb1ELb1ELb1ELb0ELb0ELb0ELi2ELi4ELi4ELi4ELb0EEENS1_21CollectiveEpilogueBwdISA_SB_SD_Li256ELb1ELb0ELi2EEENS1_25SingleTileBwdLPTSchedulerILb1ELi128ELb1EEEEEEEEEvNT_6ParamsE$_ZN4cute3eso3ESOILb1ELb0EJNS_6LayoutINS_5tupleIJNS3_IJNS_1CILi4EEENS4_ILi1EEEEEEEEENS3_IJNS3_IJS6_NS4_ILi0EEEEEEEEEEENS_10ViewEngineINS_8smem_ptrIPfEEEEEEC2ERKSC_RKSH_) ;  /* 0xfffac0f000007944 */ /* 0x022fea0003c3ffff */
[----:B-1----:R1:W5:Y:S01]  /*5f3a0*/  LDL.64 R6, [R1+0x1680] ;  /* 0x0016800001067983 */ /* 0x0023620000100a00 */
[----:B------:R-:W-:Y:S02]  /*5f3b0*/  MOV R2, R81 ;  /* 0x0000005100027202 */ /* 0x000fe40000000f00 */
[----:B------:R-:W-:Y:S02]  /*5f3c0*/  MOV R8, 0x5f3e0 ;  /* 0x0005f3e000087802 */ /* 0x000fe40000000f00 */
[----:B-1---5:R-:W-:Y:S05]  /*5f3d0*/  CALL.REL.NOINC `($_ZN7cutlass13device_kernelIN5flash19enable_sm80_to_sm89INS1_16FlashAttnBwdSm80INS1_25CollectiveMainloopBwdSm80ILi2ELi2EN4cute5tupleIJNS5_1CILi128EEES8_NS7_ILi64EEEEEENS_10bfloat16_tEfNS_4arch4Sm80ELb1ELb0ELb1ELb1ELb1ELb0ELb0ELb0ELi2ELi4ELi4ELi4ELb0EEENS1_21CollectiveEpilogueBwdISA_SB_SD_Li256ELb1ELb0ELi2EEENS1_25SingleTileBwdLPTSchedulerILb1ELi128ELb1EEEEEEEEEvNT_6ParamsE$_ZN4cute8gmem_ptrIPKfECI1NS_12iter_adaptorIS2_S3_EEES2_) ;  /* 0xfffad5a000007944 */ /* 0x022fea0003c3ffff */
[----:B-1----:R1:W5:Y:S01]  /*5f3e0*/  LDL.64 R2, [R1+0x1688] ;  /* 0x0016880001027983 */ /* 0x0023620000100a00 */
[----:B------:R-:W-:-:S03]  /*5f3f0*/  MOV R8, 0x5f410 ;  /* 0x0005f41000087802 */ /* 0x000fc60000000f00 */
[----:B-1---5:R-:W-:Y:S05]  /*5f400*/  CALL.REL.NOINC `($_ZN7cutlass13device_kernelIN5flash19enable_sm80_to_sm89INS1_16FlashAttnBwdSm80INS1_25CollectiveMainloopBwdSm80ILi2ELi2EN4cute5tupleIJNS5_1CILi128EEES8_NS7_ILi64EEEEEENS_10bfloat16_tEfNS_4arch4Sm80ELb1ELb0ELb1ELb1ELb1ELb0ELb0ELb0ELi2ELi4ELi4ELi4ELb0EEENS1_21CollectiveEpilogueBwdISA_SB_SD_Li256ELb1ELb0ELi2EEENS1_25SingleTileBwdLPTSchedulerILb1ELi128ELb1EEEEEEEEEvNT_6ParamsE$_ZN4cute8gmem_ptrIPKN7cutlass9uint128_tEECI1NS_12iter_adaptorIS4_S5_EEES4_) ;  /* 0xfffad53000007944 */ /* 0x022fea0003c3ffff */
        /* <DEDUP_REMOVED lines=8> */
[----:B--2--5:R-:W-:Y:S05]  /*5f490*/  CALL.REL.NOINC `($_ZN7cutlass13device_kernelIN5flash19enable_sm80_to_sm89INS1_16FlashAttnBwdSm80INS1_25CollectiveMainloopBwdSm80ILi2ELi2EN4cute5tupleIJNS5_1CILi128EEES8_NS7_ILi64EEEEEENS_10bfloat16_tEfNS_4arch4Sm80ELb1ELb0ELb1ELb1ELb1ELb0ELb0ELb0ELi2ELi4ELi4ELi4ELb0EEENS1_21CollectiveEpilogueBwdISA_SB_SD_Li256ELb1ELb0ELi2EEENS1_25SingleTileBwdLPTSchedulerILb1ELi128ELb1EEEEEEEEEvNT_6ParamsE$_ZN4cute8smem_ptrIPfECI1NS_12iter_adaptorIS1_S2_EEES1_) ;  /* 0xfffad5e000007944 */ /* 0x024fea0003c3ffff */
        /* <DEDUP_REMOVED lines=19> */
[----:B------:R-:W-:Y:S05]  /*5f5d0*/  RET.REL.NODEC R14 `(_ZN7cutlass13device_kernelIN5flash19enable_sm80_to_sm89INS1_16FlashAttnBwdSm80INS1_25CollectiveMainloopBwdSm80ILi2ELi2EN4cute5tupleIJNS5_1CILi128EEES8_NS7_ILi64EEEEEENS_10bfloat16_tEfNS_4arch4Sm80ELb1ELb0ELb1ELb1ELb1ELb0ELb0ELb0ELi2ELi4ELi4ELi4ELb0EEENS1_21CollectiveEpilogueBwdISA_SB_SD_Li256ELb1ELb0ELi2EEENS1_25SingleTileBwdLPTSchedulerILb1ELi128ELb1EEEEEEEEEvNT_6ParamsE) ;  /* 0xfffa0a200e007950 */ /* 0x000fea0003c3ffff */
        .type           $_ZN7cutlass13device_kernelIN5flash19enable_sm80_to_sm89INS1_16FlashAttnBwdSm80INS1_25CollectiveMainloopBwdSm80ILi2ELi2EN4cute5tupleIJNS5_1CILi128EEES8_NS7_ILi64EEEEEENS_10bfloat16_tEfNS_4arch4Sm80ELb1ELb0ELb1ELb1ELb1ELb0ELb0ELb0ELi2ELi4ELi4ELi4ELb0EEENS1_21CollectiveEpilogueBwdISA_SB_SD_Li256ELb1ELb0ELi2EEENS1_25SingleTileBwdLPTSchedulerILb1ELi128ELb1EEEEEEEEEvNT_6ParamsE$_ZZN5flash25CollectiveMainloopBwdSm80ILi2ELi2EN4cute5tupleIJNS1_1CILi128EEES4_NS3_ILi64EEEEEEN7cutlass10bfloat16_tEfNS7_4arch4Sm80ELb1ELb0ELb1ELb1ELb1ELb0ELb0ELb0ELi2ELi4ELi4ELi4ELb0EE3mmaINS_16FlashAttnBwdSm80ISB_NS_21CollectiveEpilogueBwdIS6_S8_SA_Li256ELb1ELb0ELi2EEENS_25SingleTileBwdLPTSchedulerILb1ELi128ELb1EEEE13SharedStorageENS1_6TensorINS1_11ArrayEngineIfLm32EEENS1_6LayoutINS2_IJNS2_IJNS3_ILi2EEESO_EEESO_NS3_ILi4EEEEEENS2_IJNS2_IJNS3_ILi1EEESO_EEESQ_NS3_ILi8EEEEEEEEEEEEbRKNSB_6ParamsERT0_S12_iNS2_IJiiiEEERT_ENKUliiE_clEii,@function
        .size           $_ZN7cutlass13device_kernelIN5flash19enable_sm80_to_sm89INS1_16FlashAttnBwdSm80INS1_25CollectiveMainloopBwdSm80ILi2ELi2EN4cute5tupleIJNS5_1CILi128EEES8_NS7_ILi64EEEEEENS_10bfloat16_tEfNS_4arch4Sm80ELb1ELb0ELb1ELb1ELb1ELb0ELb0ELb0ELi2ELi4ELi4ELi4ELb0EEENS1_21CollectiveEpilogueBwdISA_SB_SD_Li256ELb1ELb0ELi2EEENS1_25SingleTileBwdLPTSchedulerILb1ELi128ELb1EEEEEEEEEvNT_6ParamsE$_ZZN5flash25CollectiveMainloopBwdSm80ILi2ELi2EN4cute5tupleIJNS1_1CILi128EEES4_NS3_ILi64EEEEEEN7cutlass10bfloat16_tEfNS7_4arch4Sm80ELb1ELb0ELb1ELb1ELb1ELb0ELb0ELb0ELi2ELi4ELi4ELi4ELb0EE3mmaINS_16FlashAttnBwdSm80ISB_NS_21CollectiveEpilogueBwdIS6_S8_SA_Li256ELb1ELb0ELi2EEENS_25SingleTileBwdLPTSchedulerILb1ELi128ELb1EEEE13SharedStorageENS1_6TensorINS1_11ArrayEngineIfLm32EEENS1_6LayoutINS2_IJNS2_IJNS3_ILi2EEESO_EEESO_NS3_ILi4EEEEEENS2_IJNS2_IJNS3_ILi1EEESO_EEESQ_NS3_ILi8EEEEEEEEEEEEbRKNSB_6ParamsERT0_S12_iNS2_IJiiiEEERT_ENKUliiE_clEii,($_ZN7cutlass13device_kernelIN5flash19enable_sm80_to_sm89INS1_16FlashAttnBwdSm80INS1_25CollectiveMainloopBwdSm80ILi2ELi2EN4cute5tupleIJNS5_1CILi128EEES8_NS7_ILi64EEEEEENS_10bfloat16_tEfNS_4arch4Sm80ELb1ELb0ELb1ELb1ELb1ELb0ELb0ELb0ELi2ELi4ELi4ELi4ELb0EEENS1_21CollectiveEpilogueBwdISA_SB_SD_Li256ELb1ELb0ELi2EEENS1_25SingleTileBwdLPTSchedulerILb1ELi128ELb1EEEEEEEEEvNT_6ParamsE$_ZZN5flash25CollectiveMainloopBwdSm80ILi2ELi2EN4cute5tupleIJNS1_1CILi128EEES4_NS3_ILi64EEEEEEN7cutlass10bfloat16_tEfNS7_4arch4Sm80ELb1ELb0ELb1ELb1ELb1ELb0ELb0ELb0ELi2ELi4ELi4ELi4ELb0EE3mmaINS_16FlashAttnBwdSm80ISB_NS_21CollectiveEpilogueBwdIS6_S8_SA_Li256ELb1ELb0ELi2EEENS_25SingleTileBwdLPTSchedulerILb1ELi128ELb1EEEE13SharedStorageENS1_6TensorINS1_11ArrayEngineIfLm32EEENS1_6LayoutINS2_IJNS2_IJNS3_ILi2EEESO_EEESO_NS3_ILi4EEEEEENS2_IJNS2_IJNS3_ILi1EEESO_EEESQ_NS3_ILi8EEEEEEEEEEEEbRKNSB_6ParamsERT0_S12_iNS2_IJiiiEEERT_ENKUlvE0_clEv - $_ZN7cutlass13device_kernelIN5flash19enable_sm80_to_sm89INS1_16FlashAttnBwdSm80INS1_25CollectiveMainloopBwdSm80ILi2ELi2EN4cute5tupleIJNS5_1CILi128EEES8_NS7_ILi64EEEEEENS_10bfloat16_tEfNS_4arch4Sm80ELb1ELb0ELb1ELb1ELb1ELb0ELb0ELb0ELi2ELi4ELi4ELi4ELb0EEENS1_21CollectiveEpilogueBwdISA_SB_SD_Li256ELb1ELb0ELi2EEENS1_25SingleTileBwdLPTSchedulerILb1ELi128ELb1EEEEEEEEEvNT_6ParamsE$_ZZN5flash25CollectiveMainloopBwdSm80ILi2ELi2EN4cute5tupleIJNS1_1CILi128EEES4_NS3_ILi64EEEEEEN7cutlass10bfloat16_tEfNS7_4arch4Sm80ELb1ELb0ELb1ELb1ELb1ELb0ELb0ELb0ELi2ELi4ELi4ELi4ELb0EE3mmaINS_16FlashAttnBwdSm80ISB_NS_21CollectiveEpilogueBwdIS6_S8_SA_Li256ELb1ELb0ELi2EEENS_25SingleTileBwdLPTSchedulerILb1ELi128ELb1EEEE13SharedStorageENS1_6TensorINS1_11ArrayEngineIfLm32EEENS1_6LayoutINS2_IJNS2_IJNS3_ILi2EEESO_EEESO_NS3_ILi4EEEEEENS2_IJNS2_IJNS3_ILi1EEESO_EEESQ_NS3_ILi8EEEEEEEEEEEEbRKNSB_6ParamsERT0_S12_iNS2_IJiiiEEERT_ENKUliiE_clEii)
$_ZN7cutlass13device_kernelIN5flash19enable_sm80_to_sm89INS1_16FlashAttnBwdSm80INS1_25CollectiveMainloopBwdSm80ILi2ELi2EN4cute5tupleIJNS5_1CILi128EEES8_NS7_ILi64EEEEEENS_10bfloat16_tEfNS_4arch4Sm80ELb1ELb0ELb1ELb1ELb1ELb0ELb0ELb0ELi2ELi4ELi4ELi4ELb0EEENS1_21CollectiveEpilogueBwdISA_SB_SD_Li256ELb1ELb0ELi2EEENS1_25SingleTileBwdLPTSchedulerILb1ELi128ELb1EEEEEEEEEvNT_6ParamsE$_ZZN5flash25CollectiveMainloopBwdSm80ILi2ELi2EN4cute5tupleIJNS1_1CILi128EEES4_NS3_ILi64EEEEEEN7cutlass10bfloat16_tEfNS7_4arch4Sm80ELb1ELb0ELb1ELb1ELb1ELb0ELb0ELb0ELi2ELi4ELi4ELi4ELb0EE3mmaINS_16FlashAttnBwdSm80ISB_NS_21CollectiveEpilogueBwdIS6_S8_SA_Li256ELb1ELb0ELi2EEENS_25SingleTileBwdLPTSchedulerILb1ELi128ELb1EEEE13SharedStorageENS1_6TensorINS1_11ArrayEngineIfLm32EEENS1_6LayoutINS2_IJNS2_IJNS3_ILi2EEESO_EEESO_NS3_ILi4EEEEEENS2_IJNS2_IJNS3_ILi1EEESO_EEESQ_NS3_ILi8EEEEEEEEEEEEbRKNSB_6ParamsERT0_S12_iNS2_IJiiiEEERT_ENKUliiE_clEii:
        /* <DEDUP_REMOVED lines=62> */
[----:B-1----:R-:W-:Y:S01]  /*5f9c0*/  IMAD.MOV.U32 R5, RZ, RZ, R3 ;  /* 0x000000ffff057224 */ /* 0x002fe200078e0003 */
[----:B------:R-:W-:Y:S02]  /*5f9d0*/  MOV R82, R49 ;  /* 0x0000003100527202 */ /* 0x000fe40000000f00 */
        /* <DEDUP_REMOVED lines=484> */
[----:B-----5:R-:W-:Y:S01]  /*61820*/  ISETP.GT.AND P0, PT, R2, 0x7f, PT ;  /* 0x0000007f0200780c */ /* 0x020fe20003f04270 */
[----:B------:R-:W-:Y:S01]  /*61830*/  IMAD.MOV.U32 R2, RZ, RZ, R12 ;  /* 0x000000ffff027224 */ /* 0x000fe200078e000c */
        /* <DEDUP_REMOVED lines=63> */
        .type           $_ZN7cutlass13device_kernelIN5flash19enable_sm80_to_sm89INS1_16FlashAttnBwdSm80INS1_25CollectiveMainloopBwdSm80ILi2ELi2EN4cute5tupleIJNS5_1CILi128EEES8_NS7_ILi64EEEEEENS_10bfloat16_tEfNS_4arch4Sm80ELb1ELb0ELb1ELb1ELb1ELb0ELb0ELb0ELi2ELi4ELi4ELi4ELb0EEENS1_21CollectiveEpilogueBwdISA_SB_SD_Li256ELb1ELb0ELi2EEENS1_25SingleTileBwdLPTSchedulerILb1ELi128ELb1EEEEEEEEEvNT_6ParamsE$_ZZN5flash25CollectiveMainloopBwdSm80ILi2ELi2EN4cute5tupleIJNS1_1CILi128EEES4_NS3_ILi64EEEEEEN7cutlass10bfloat16_tEfNS7_4arch4Sm80ELb1ELb0ELb1ELb1ELb1ELb0ELb0ELb0ELi2ELi4ELi4ELi4ELb0EE3mmaINS_16FlashAttnBwdSm80ISB_NS_21CollectiveEpilogueBwdIS6_S8_SA_Li256ELb1ELb0ELi2EEENS_25SingleTileBwdLPTSchedulerILb1ELi128ELb1EEEE13SharedStorageENS1_6TensorINS1_11ArrayEngineIfLm32EEENS1_6LayoutINS2_IJNS2_IJNS3_ILi2EEESO_EEESO_NS3_ILi4EEEEEENS2_IJNS2_IJNS3_ILi1EEESO_EEESQ_NS3_ILi8EEEEEEEEEEEEbRKNSB_6ParamsERT0_S12_iNS2_IJiiiEEERT_ENKUlvE0_clEv,@function
        .size           $_ZN7cutlass13device_kernelIN5flash19enable_sm80_to_sm89INS1_16FlashAttnBwdSm80INS1_25CollectiveMainloopBwdSm80ILi2ELi2EN4cute5tupleIJNS5_1CILi128EEES8_NS7_ILi64EEEEEENS_10bfloat16_tEfNS_4arch4Sm80ELb1ELb0ELb1ELb1ELb1ELb0ELb0ELb0ELi2ELi4ELi4ELi4ELb0EEENS1_21CollectiveEpilogueBwdISA_SB_SD_Li256ELb1ELb0ELi2EEENS1_25SingleTileBwdLPTSchedulerILb1ELi128ELb1EEEEEEEEEvNT_6ParamsE$_ZZN5flash25CollectiveMainloopBwdSm80ILi2ELi2EN4cute5tupleIJNS1_1CILi128EEES4_NS3_ILi64EEEEEEN7cutlass10bfloat16_tEfNS7_4arch4Sm80ELb1ELb0ELb1ELb1ELb1ELb0ELb0ELb0ELi2ELi4ELi4ELi4ELb0EE3mmaINS_16FlashAttnBwdSm80ISB_NS_21CollectiveEpilogueBwdIS6_S8_SA_Li256ELb1ELb0ELi2EEENS_25SingleTileBwdLPTSchedulerILb1ELi128ELb1EEEE13SharedStorageENS1_6TensorINS1_11ArrayEngineIfLm32EEENS1_6LayoutINS2_IJNS2_IJNS3_ILi2EEESO_EEESO_NS3_ILi4EEEEEENS2_IJNS2_IJNS3_ILi1EEESO_EEESQ_NS3_ILi8EEEEEEEEEEEEbRKNSB_6ParamsERT0_S12_iNS2_IJiiiEEERT_ENKUlvE0_clEv,($_ZN7cutlass13device_kernelIN5flash19enable_sm80_to_sm89INS1_16FlashAttnBwdSm80INS1_25CollectiveMainloopBwdSm80ILi2ELi2EN4cute5tupleIJNS5_1CILi128EEES8_NS7_ILi64EEEEEENS_10bfloat16_tEfNS_4arch4Sm80ELb1ELb0ELb1ELb1ELb1ELb0ELb0ELb0ELi2ELi4ELi4ELi4ELb0EEENS1_21CollectiveEpilogueBwdISA_SB_SD_Li256ELb1ELb0ELi2EEENS1_25SingleTileBwdLPTSchedulerILb1ELi128ELb1EEEEEEEEEvNT_6ParamsE$_ZZN5flash25CollectiveMainloopBwdSm80ILi2ELi2EN4cute5tupleIJNS1_1CILi128EEES4_NS3_ILi64EEEEEEN7cutlass10bfloat16_tEfNS7_4arch4Sm80ELb1ELb0ELb1ELb1ELb1ELb0ELb0ELb0ELi2ELi4ELi4ELi4ELb0EE3mmaINS_16FlashAttnBwdSm80ISB_NS_21CollectiveEpilogueBwdIS6_S8_SA_Li256ELb1ELb0ELi2EEENS_25SingleTileBwdLPTSchedulerILb1ELi128ELb1EEEE13SharedStorageENS1_6TensorINS1_11ArrayEngineIfLm32EEENS1_6LayoutINS2_IJNS2_IJNS3_ILi2EEESO_EEESO_NS3_ILi4EEEEEENS2_IJNS2_IJNS3_ILi1EEESO_EEESQ_NS3_ILi8EEEEEEEEEEEEbRKNSB_6ParamsERT0_S12_iNS2_IJiiiEEERT_ENKUlvE_clEv - $_ZN7cutlass13device_kernelIN5flash19enable_sm80_to_sm89INS1_16FlashAttnBwdSm80INS1_25CollectiveMainloopBwdSm80ILi2ELi2EN4cute5tupleIJNS5_1CILi128EEES8_NS7_ILi64EEEEEENS_10bfloat16_tEfNS_4arch4Sm80ELb1ELb0ELb1ELb1ELb1ELb0ELb0ELb0ELi2ELi4ELi4ELi4ELb0EEENS1_21CollectiveEpilogueBwdISA_SB_SD_Li256ELb1ELb0ELi2EEENS1_25SingleTileBwdLPTSchedulerILb1ELi128ELb1EEEEEEEEEvNT_6ParamsE$_ZZN5flash25CollectiveMainloopBwdSm80ILi2ELi2EN4cute5tupleIJNS1_1CILi128EEES4_NS3_ILi64EEEEEEN7cutlass10bfloat16_tEfNS7_4arch4Sm80ELb1ELb0ELb1ELb1ELb1ELb0ELb0ELb0ELi2ELi4ELi4ELi4ELb0EE3mmaINS_16FlashAttnBwdSm80ISB_NS_21CollectiveEpilogueBwdIS6_S8_SA_Li256ELb1ELb0ELi2EEENS_25SingleTileBwdLPTSchedulerILb1ELi128ELb1EEEE13SharedStorageENS1_6TensorINS1_11ArrayEngineIfLm32EEENS1_6LayoutINS2_IJNS2_IJNS3_ILi2EEESO_EEESO_NS3_ILi4EEEEEENS2_IJNS2_IJNS3_ILi1EEESO_EEESQ_NS3_ILi8EEEEEEEEEEEEbRKNSB_6ParamsERT0_S12_iNS2_IJiiiEEERT_ENKUlvE0_clEv)
$_ZN7cutlass13device_kernelIN5flash19enable_sm80_to_sm89INS1_16FlashAttnBwdSm80INS1_25CollectiveMainloopBwdSm80ILi2ELi2EN4cute5tupleIJNS5_1CILi128EEES8_NS7_ILi64EEEEEENS_10bfloat16_tEfNS_4arch4Sm80ELb1ELb0ELb1ELb1ELb1ELb0ELb0ELb0ELi2ELi4ELi4ELi4ELb0EEENS1_21CollectiveEpilogueBwdISA_SB_SD_Li256ELb1ELb0ELi2EEENS1_25SingleTileBwdLPTSchedulerILb1ELi128ELb1EEEEEEEEEvNT_6ParamsE$_ZZN5flash25CollectiveMainloopBwdSm80ILi2ELi2EN4cute5tupleIJNS1_1CILi128EEES4_NS3_ILi64EEEEEEN7cutlass10bfloat16_tEfNS7_4arch4Sm80ELb1ELb0ELb1ELb1ELb1ELb0ELb0ELb0ELi2ELi4ELi4ELi4ELb0EE3mmaINS_16FlashAttnBwdSm80ISB_NS_21CollectiveEpilogueBwdIS6_S8_SA_Li256ELb1ELb0ELi2EEENS_25SingleTileBwdLPTSchedulerILb1ELi128ELb1EEEE13SharedStorageENS1_6TensorINS1_11ArrayEngineIfLm32EEENS1_6LayoutINS2_IJNS2_IJNS3_ILi2EEESO_EEESO_NS3_ILi4EEEEEENS2_IJNS2_IJNS3_ILi1EEESO_EEESQ_NS3_ILi8EEEEEEEEEEEEbRKNSB_6ParamsERT0_S12_iNS2_IJiiiEEERT_ENKUlvE0_clEv:
        /* <DEDUP_REMOVED lines=14> */
[----:B-1---5:R-:W-:Y:S05]  /*61d10*/  CALL.REL.NOINC `($_ZN7cutlass13device_kernelIN5flash19enable_sm80_to_sm89INS1_16FlashAttnBwdSm80INS1_25CollectiveMainloopBwdSm80ILi2ELi2EN4cute5tupleIJNS5_1CILi128EEES8_NS7_ILi64EEEEEENS_10bfloat16_tEfNS_4arch4Sm80ELb1ELb0ELb1ELb1ELb1ELb0ELb0ELb0ELi2ELi4ELi4ELi4ELb0EEENS1_21CollectiveEpilogueBwdISA_SB_SD_Li256ELb1ELb0ELi2EEENS1_25SingleTileBwdLPTSchedulerILb1ELi128ELb1EEEEEEEEEvNT_6ParamsE$_ZZN5flash25CollectiveMainloopBwdSm80ILi2ELi2EN4cute5tupleIJNS1_1CILi128EEES4_NS3_ILi64EEEEEEN7cutlass10bfloat16_tEfNS7_4arch4Sm80ELb1ELb0ELb1ELb1ELb1ELb0ELb0ELb0ELi2ELi4ELi4ELi4ELb0EE3mmaINS_16FlashAttnBwdSm80ISB_NS_21CollectiveEpilogueBwdIS6_S8_SA_Li256ELb1ELb0ELi2EEENS_25SingleTileBwdLPTSchedulerILb1ELi128ELb1EEEE13SharedStorageENS1_6TensorINS1_11ArrayEngineIfLm32EEENS1_6LayoutINS2_IJNS2_IJNS3_ILi2EEESO_EEESO_NS3_ILi4EEEEEENS2_IJNS2_IJNS3_ILi1EEESO_EEESQ_NS3_ILi8EEEEEEEEEEEEbRKNSB_6ParamsERT0_S12_iNS2_IJiiiEEERT_ENKUliiE0_clEii) ;  /* 0xffffb2a000007944 */ /* 0x022fea0003c3ffff */
.L_x_2906:
[----:B------:R-:W-:Y:S05]  /*61d20*/  BSYNC B0 ;  /* 0x0000000000007941 */ /* 0x000fea0003800000 */
.L_x_2905:
[----:B------:R-:W-:Y:S01]  /*61d30*/  MOV R13, 0x0 ;  /* 0x00000000000d7802 */ /* 0x000fe20000000f00 */
[----:B------:R-:W0:Y:S03]  /*61d40*/  LDGDEPBAR ;  /* 0x00000000000079af */ /* 0x000e260000000000 */
[----:B------:R-:W-:Y:S05]  /*61d50*/  RET.REL.NODEC R12 `(_ZN7cutlass13device_kernelIN5flash19enable_sm80_to_sm89INS1_16FlashAttnBwdSm80INS1_25CollectiveMainloopBwdSm80ILi2ELi2EN4cute5tupleIJNS5_1CILi128EEES8_NS7_ILi64EEEEEENS_10bfloat16_tEfNS_4arch4Sm80ELb1ELb0ELb1ELb1ELb1ELb0ELb0ELb0ELi2ELi4ELi4ELi4ELb0EEENS1_21CollectiveEpilogueBwdISA_SB_SD_Li256ELb1ELb0ELi2EEENS1_25SingleTileBwdLPTSchedulerILb1ELi128ELb1EEEEEEEEEvNT_6ParamsE) ;  /* 0xfff9e2a00c007950 */ /* 0x000fea0003c3ffff */
        .type           $_ZN7cutlass13device_kernelIN5flash19enable_sm80_to_sm89INS1_16FlashAttnBwdSm80INS1_25CollectiveMainloopBwdSm80ILi2ELi2EN4cute5tupleIJNS5_1CILi128EEES8_NS7_ILi64EEEEEENS_10bfloat16_tEfNS_4arch4Sm80ELb1ELb0ELb1ELb1ELb1ELb0ELb0ELb0ELi2ELi4ELi4ELi4ELb0EEENS1_21CollectiveEpilogueBwdISA_SB_SD_Li256ELb1ELb0ELi2EEENS1_25SingleTileBwdLPTSchedulerILb1ELi128ELb1EEEEEEEEEvNT_6ParamsE$_ZZN5flash25CollectiveMainloopBwdSm80ILi2ELi2EN4cute5tupleIJNS1_1CILi128EEES4_NS3_ILi64EEEEEEN7cutlass10bfloat16_tEfNS7_4arch4Sm80ELb1ELb0ELb1ELb1ELb1ELb0ELb0ELb0ELi2ELi4ELi4ELi4ELb0EE3mmaINS_16FlashAttnBwdSm80ISB_NS_21CollectiveEpilogueBwdIS6_S8_SA_Li256ELb1ELb0ELi2EEENS_25SingleTileBwdLPTSchedulerILb1ELi128ELb1EEEE13SharedStorageENS1_6TensorINS1_11ArrayEngineIfLm32EEENS1_6LayoutINS2_IJNS2_IJNS3_ILi2EEESO_EEESO_NS3_ILi4EEEEEENS2_IJNS2_IJNS3_ILi1EEESO_EEESQ_NS3_ILi8EEEEEEEEEEEEbRKNSB_6ParamsERT0_S12_iNS2_IJiiiEEERT_ENKUlvE_clEv,@function
        .size           $_ZN7cutlass13device_kernelIN5flash19enable_sm80_to_sm89INS1_16FlashAttnBwdSm80INS1_25CollectiveMainloopBwdSm80ILi2ELi2EN4cute5tupleIJNS5_1CILi128EEES8_NS7_ILi64EEEEEENS_10bfloat16_tEfNS_4arch4Sm80ELb1ELb0ELb1ELb1ELb1ELb0ELb0ELb0ELi2ELi4ELi4ELi4ELb0EEENS1_21CollectiveEpilogueBwdISA_SB_SD_Li256ELb1ELb0ELi2EEENS1_25SingleTileBwdLPTSchedulerILb1ELi128ELb1EEEEEEEEEvNT_6ParamsE$_ZZN5flash25CollectiveMainloopBwdSm80ILi2ELi2EN4cute5tupleIJNS1_1CILi128EEES4_NS3_ILi64EEEEEEN7cutlass10bfloat16_tEfNS7_4arch4Sm80ELb1ELb0ELb1ELb1ELb1ELb0ELb0ELb0ELi2ELi4ELi4ELi4ELb0EE3mmaINS_16FlashAttnBwdSm80ISB_NS_21CollectiveEpilogueBwdIS6_S8_SA_Li256ELb1ELb0ELi2EEENS_25SingleTileBwdLPTSchedulerILb1ELi128ELb1EEEE13SharedStorageENS1_6TensorINS1_11ArrayEngineIfLm32EEENS1_6LayoutINS2_IJNS2_IJNS3_ILi2EEESO_EEESO_NS3_ILi4EEEEEENS2_IJNS2_IJNS3_ILi1EEESO_EEESQ_NS3_ILi8EEEEEEEEEEEEbRKNSB_6ParamsERT0_S12_iNS2_IJiiiEEERT_ENKUlvE_clEv,($_ZN7cutlass13device_kernelIN5flash19enable_sm80_to_sm89INS1_16FlashAttnBwdSm80INS1_25CollectiveMainloopBwdSm80ILi2ELi2EN4cute5tupleIJNS5_1CILi128EEES8_NS7_ILi64EEEEEENS_10bfloat16_tEfNS_4arch4Sm80ELb1ELb0ELb1ELb1ELb1ELb0ELb0ELb0ELi2ELi4ELi4ELi4ELb0EEENS1_21CollectiveEpilogueBwdISA_SB_SD_Li256ELb1ELb0ELi2EEENS1_25SingleTileBwdLPTSchedulerILb1ELi128ELb1EEEEEEEEEvNT_6ParamsE$_ZZZN5flash25CollectiveMainloopBwdSm80ILi2ELi2EN4cute5tupleIJNS1_1CILi128EEES4_NS3_ILi64EEEEEEN7cutlass10bfloat16_tEfNS7_4arch4Sm80ELb1ELb0ELb1ELb1ELb1ELb0ELb0ELb0ELi2ELi4ELi4ELi4ELb0EE3mmaINS_16FlashAttnBwdSm80ISB_NS_21CollectiveEpilogueBwdIS6_S8_SA_Li256ELb1ELb0ELi2EEENS_25SingleTileBwdLPTSchedulerILb1ELi128ELb1EEEE13SharedStorageENS1_6TensorINS1_11ArrayEngineIfLm32EEENS1_6LayoutINS2_IJNS2_IJNS3_ILi2EEESO_EEESO_NS3_ILi4EEEEEENS2_IJNS2_IJNS3_ILi1EEESO_EEESQ_NS3_ILi8EEEEEEEEEEEEbRKNSB_6ParamsERT0_S12_iNS2_IJiiiEEERT_ENKUliT_E_clIZSC_ISJ_SX_EbS10_S12_S12_iS13_S15_EUlRS16_iE_EEDaiS16_ENKUlT_E_clIZSC_ISJ_SX_EbS10_S12_S12_iS13_S15_EUlvE0_EEDaS1B_ - $_ZN7cutlass13device_kernelIN5flash19enable_sm80_to_sm89INS1_16FlashAttnBwdSm80INS1_25CollectiveMainloopBwdSm80ILi2ELi2EN4cute5tupleIJNS5_1CILi128EEES8_NS7_ILi64EEEEEENS_10bfloat16_tEfNS_4arch4Sm80ELb1ELb0ELb1ELb1ELb1ELb0ELb0ELb0ELi2ELi4ELi4ELi4ELb0EEENS1_21CollectiveEpilogueBwdISA_SB_SD_Li256ELb1ELb0ELi2EEENS1_25SingleTileBwdLPTSchedulerILb1ELi128ELb1EEEEEEEEEvNT_6ParamsE$_ZZN5flash25CollectiveMainloopBwdSm80ILi2ELi2EN4cute5tupleIJNS1_1CILi128EEES4_NS3_ILi64EEEEEEN7cutlass10bfloat16_tEfNS7_4arch4Sm80ELb1ELb0ELb1ELb1ELb1ELb0ELb0ELb0ELi2ELi4ELi4ELi4ELb0EE3mmaINS_16FlashAttnBwdSm80ISB_NS_21CollectiveEpilogueBwdIS6_S8_SA_Li256ELb1ELb0ELi2EEENS_25SingleTileBwdLPTSchedulerILb1ELi128ELb1EEEE13SharedStorageENS1_6TensorINS1_11ArrayEngineIfLm32EEENS1_6LayoutINS2_IJNS2_IJNS3_ILi2EEESO_EEESO_NS3_ILi4EEEEEENS2_IJNS2_IJNS3_ILi1EEESO_EEESQ_NS3_ILi8EEEEEEEEEEEEbRKNSB_6ParamsERT0_S12_iNS2_IJiiiEEERT_ENKUlvE_clEv)
$_ZN7cutlass13device_kernelIN5flash19enable_sm80_to_sm89INS1_16FlashAttnBwdSm80INS1_25CollectiveMainloopBwdSm80ILi2ELi2EN4cute5tupleIJNS5_1CILi128EEES8_NS7_ILi64EEEEEENS_10bfloat16_tEfNS_4arch4Sm80ELb1ELb0ELb1ELb1ELb1ELb0ELb0ELb0ELi2ELi4ELi4ELi4ELb0EEENS1_21CollectiveEpilogueBwdISA_SB_SD_Li256ELb1ELb0ELi2EEENS1_25SingleTileBwdLPTSchedulerILb1ELi128ELb1EEEEEEEEEvNT_6ParamsE$_ZZN5flash25CollectiveMainloopBwdSm80ILi2ELi2EN4cute5tupleIJNS1_1CILi128EEES4_NS3_ILi64EEEEEEN7cutlass10bfloat16_tEfNS7_4arch4Sm80ELb1ELb0ELb1ELb1ELb1ELb0ELb0ELb0ELi2ELi4ELi4ELi4ELb0EE3mmaINS_16FlashAttnBwdSm80ISB_NS_21CollectiveEpilogueBwdIS6_S8_SA_Li256ELb1ELb0ELi2EEENS_25SingleTileBwdLPTSchedulerILb1ELi128ELb1EEEE13SharedStorageENS1_6TensorINS1_11ArrayEngineIfLm32EEENS1_6LayoutINS2_IJNS2_IJNS3_ILi2EEESO_EEESO_NS3_ILi4EEEEEENS2_IJNS2_IJNS3_ILi1EEESO_EEESQ_NS3_ILi8EEEEEEEEEEEEbRKNSB_6ParamsERT0_S12_iNS2_IJiiiEEERT_ENKUlvE_clEv:
        /* <DEDUP_REMOVED lines=14> */
[----:B-1---5:R-:W-:Y:S05]  /*61e40*/  CALL.REL.NOINC `($_ZN7cutlass13device_kernelIN5flash19enable_sm80_to_sm89INS1_16FlashAttnBwdSm80INS1_25CollectiveMainloopBwdSm80ILi2ELi2EN4cute5tupleIJNS5_1CILi128EEES8_NS7_ILi64EEEEEENS_10bfloat16_tEfNS_4arch4Sm80ELb1ELb0ELb1ELb1ELb1ELb0ELb0ELb0ELi2ELi4ELi4ELi4ELb0EEENS1_21CollectiveEpilogueBwdISA_SB_SD_Li256ELb1ELb0ELi2EEENS1_25SingleTileBwdLPTSchedulerILb1ELi128ELb1EEEEEEEEEvNT_6ParamsE$_ZZN5flash25CollectiveMainloopBwdSm80ILi2ELi2EN4cute5tupleIJNS1_1CILi128EEES4_NS3_ILi64EEEEEEN7cutlass10bfloat16_tEfNS7_4arch4Sm80ELb1ELb0ELb1ELb1ELb1ELb0ELb0ELb0ELi2ELi4ELi4ELi4ELb0EE3mmaINS_16FlashAttnBwdSm80ISB_NS_21CollectiveEpilogueBwdIS6_S8_SA_Li256ELb1ELb0ELi2EEENS_25SingleTileBwdLPTSchedulerILb1ELi128ELb1EEEE13SharedStorageENS1_6TensorINS1_11ArrayEngineIfLm32EEENS1_6LayoutINS2_IJNS2_IJNS3_ILi2EEESO_EEESO_NS3_ILi4EEEEEENS2_IJNS2_IJNS3_ILi1EEESO_EEESQ_NS3_ILi8EEEEEEEEEEEEbRKNSB_6ParamsERT0_S12_iNS2_IJiiiEEERT_ENKUliiE_clEii) ;  /* 0xffffd79000007944 */ /* 0x022fea0003c3ffff */
.L_x_2908:
[----:B------:R-:W-:Y:S05]  /*61e50*/  BSYNC B0 ;  /* 0x0000000000007941 */ /* 0x000fea0003800000 */
.L_x_2907:
[----:B------:R-:W-:Y:S01]  /*61e60*/  MOV R15, 0x0 ;  /* 0x00000000000f7802 */ /* 0x000fe20000000f00 */
[----:B------:R-:W0:Y:S03]  /*61e70*/  LDGDEPBAR ;  /* 0x00000000000079af */ /* 0x000e260000000000 */
[----:B------:R-:W-:Y:S05]  /*61e80*/  RET.REL.NODEC R14 `(_ZN7cutlass13device_kernelIN5flash19enable_sm80_to_sm89INS1_16FlashAttnBwdSm80INS1_25CollectiveMainloopBwdSm80ILi2ELi2EN4cute5tupleIJNS5_1CILi128EEES8_NS7_ILi64EEEEEENS_10bfloat16_tEfNS_4arch4Sm80ELb1ELb0ELb1ELb1ELb1ELb0ELb0ELb0ELi2ELi4ELi4ELi4ELb0EEENS1_21CollectiveEpilogueBwdISA_SB_SD_Li256ELb1ELb0ELi2EEENS1_25SingleTileBwdLPTSchedulerILb1ELi128ELb1EEEEEEEEEvNT_6ParamsE) ;  /* 0xfff9e1700e007950 */ /* 0x000fea0003c3ffff */
        .type           $_ZN7cutlass13device_kernelIN5flash19enable_sm80_to_sm89INS1_16FlashAttnBwdSm80INS1_25CollectiveMainloopBwdSm80ILi2ELi2EN4cute5tupleIJNS5_1CILi128EEES8_NS7_ILi64EEEEEENS_10bfloat16_tEfNS_4arch4Sm80ELb1ELb0ELb1ELb1ELb1ELb0ELb0ELb0ELi2ELi4ELi4ELi4ELb0EEENS1_21CollectiveEpilogueBwdISA_SB_SD_Li256ELb1ELb0ELi2EEENS1_25SingleTileBwdLPTSchedulerILb1ELi128ELb1EEEEEEEEEvNT_6ParamsE$_ZZZN5flash25CollectiveMainloopBwdSm80ILi2ELi2EN4cute5tupleIJNS1_1CILi128EEES4_NS3_ILi64EEEEEEN7cutlass10bfloat16_tEfNS7_4arch4Sm80ELb1ELb0ELb1ELb1ELb1ELb0ELb0ELb0ELi2ELi4ELi4ELi4ELb0EE3mmaINS_16FlashAttnBwdSm80ISB_NS_21CollectiveEpilogueBwdIS6_S8_SA_Li256ELb1ELb0ELi2EEENS_25SingleTileBwdLPTSchedulerILb1ELi128ELb1EEEE13SharedStorageENS1_6TensorINS1_11ArrayEngineIfLm32EEENS1_6LayoutINS2_IJNS2_IJNS3_ILi2EEESO_EEESO_NS3_ILi4EEEEEENS2_IJNS2_IJNS3_ILi1EEESO_EEESQ_NS3_ILi8EEEEEEEEEEEEbRKNSB_6ParamsERT0_S12_iNS2_IJiiiEEERT_ENKUliT_E_clIZSC_ISJ_SX_EbS10_S12_S12_iS13_S15_EUlRS16_iE_EEDaiS16_ENKUlT_E_clIZSC_ISJ_SX_EbS10_S12_S12_iS13_S15_EUlvE0_EEDaS1B_,@function
        .size           $_ZN7cutlass13device_kernelIN5flash19enable_sm80_to_sm89INS1_16FlashAttnBwdSm80INS1_25CollectiveMainloopBwdSm80ILi2ELi2EN4cute5tupleIJNS5_1CILi128EEES8_NS7_ILi64EEEEEENS_10bfloat16_tEfNS_4arch4Sm80ELb1ELb0ELb1ELb1ELb1ELb0ELb0ELb0ELi2ELi4ELi4ELi4ELb0EEENS1_21CollectiveEpilogueBwdISA_SB_SD_Li256ELb1ELb0ELi2EEENS1_25SingleTileBwdLPTSchedulerILb1ELi128ELb1EEEEEEEEEvNT_6ParamsE$_ZZZN5flash25CollectiveMainloopBwdSm80ILi2ELi2EN4cute5tupleIJNS1_1CILi128EEES4_NS3_ILi64EEEEEEN7cutlass10bfloat16_tEfNS7_4arch4Sm80ELb1ELb0ELb1ELb1ELb1ELb0ELb0ELb0ELi2ELi4ELi4ELi4ELb0EE3mmaINS_16FlashAttnBwdSm80ISB_NS_21CollectiveEpilogueBwdIS6_S8_SA_Li256ELb1ELb0ELi2EEENS_25SingleTileBwdLPTSchedulerILb1ELi128ELb1EEEE13SharedStorageENS1_6TensorINS1_11ArrayEngineIfLm32EEENS1_6LayoutINS2_IJNS2_IJNS3_ILi2EEESO_EEESO_NS3_ILi4EEEEEENS2_IJNS2_IJNS3_ILi1EEESO_EEESQ_NS3_ILi8EEEEEEEEEEEEbRKNSB_6ParamsERT0_S12_iNS2_IJiiiEEERT_ENKUliT_E_clIZSC_ISJ_SX_EbS10_S12_S12_iS13_S15_EUlRS16_iE_EEDaiS16_ENKUlT_E_clIZSC_ISJ_SX_EbS10_S12_S12_iS13_S15_EUlvE0_EEDaS1B_,($_ZN7cutlass13device_kernelIN5flash19enable_sm80_to_sm89INS1_16FlashAttnBwdSm80INS1_25CollectiveMainloopBwdSm80ILi2ELi2EN4cute5tupleIJNS5_1CILi128EEES8_NS7_ILi64EEEEEENS_10bfloat16_tEfNS_4arch4Sm80ELb1ELb0ELb1ELb1ELb1ELb0ELb0ELb0ELi2ELi4ELi4ELi4ELb0EEENS1_21CollectiveEpilogueBwdISA_SB_SD_Li256ELb1ELb0ELi2EEENS1_25SingleTileBwdLPTSchedulerILb1ELi128ELb1EEEEEEEEEvNT_6ParamsE$_ZZZN5flash25CollectiveMainloopBwdSm80ILi2ELi2EN4cute5tupleIJNS1_1CILi128EEES4_NS3_ILi64EEEEEEN7cutlass10bfloat16_tEfNS7_4arch4Sm80ELb1ELb0ELb1ELb1ELb1ELb0ELb0ELb0ELi2ELi4ELi4ELi4ELb0EE3mmaINS_16FlashAttnBwdSm80ISB_NS_21CollectiveEpilogueBwdIS6_S8_SA_Li256ELb1ELb0ELi2EEENS_25SingleTileBwdLPTSchedulerILb1ELi128ELb1EEEE13SharedStorageENS1_6TensorINS1_11ArrayEngineIfLm32EEENS1_6LayoutINS2_IJNS2_IJNS3_ILi2EEESO_EEESO_NS3_ILi4EEEEEENS2_IJNS2_IJNS3_ILi1EEESO_EEESQ_NS3_ILi8EEEEEEEEEEEEbRKNSB_6ParamsERT0_S12_iNS2_IJiiiEEERT_ENKUliT_E_clIZSC_ISJ_SX_EbS10_S12_S12_iS13_S15_EUlRS16_iE_EEDaiS16_ENKUlvE0_clEv - $_ZN7cutlass13device_kernelIN5flash19enable_sm80_to_sm89INS1_16FlashAttnBwdSm80INS1_25CollectiveMainloopBwdSm80ILi2ELi2EN4cute5tupleIJNS5_1CILi128EEES8_NS7_ILi64EEEEEENS_10bfloat16_tEfNS_4arch4Sm80ELb1ELb0ELb1ELb1ELb1ELb0ELb0ELb0ELi2ELi4ELi4ELi4ELb0EEENS1_21CollectiveEpilogueBwdISA_SB_SD_Li256ELb1ELb0ELi2EEENS1_25SingleTileBwdLPTSchedulerILb1ELi128ELb1EEEEEEEEEvNT_6ParamsE$_ZZZN5flash25CollectiveMainloopBwdSm80ILi2ELi2EN4cute5tupleIJNS1_1CILi128EEES4_NS3_ILi64EEEEEEN7cutlass10bfloat16_tEfNS7_4arch4Sm80ELb1ELb0ELb1ELb1ELb1ELb0ELb0ELb0ELi2ELi4ELi4ELi4ELb0EE3mmaINS_16FlashAttnBwdSm80ISB_NS_21CollectiveEpilogueBwdIS6_S8_SA_Li256ELb1ELb0ELi2EEENS_25SingleTileBwdLPTSchedulerILb1ELi128ELb1EEEE13SharedStorageENS1_6TensorINS1_11ArrayEngineIfLm32EEENS1_6LayoutINS2_IJNS2_IJNS3_ILi2EEESO_EEESO_NS3_ILi4EEEEEENS2_IJNS2_IJNS3_ILi1EEESO_EEESQ_NS3_ILi8EEEEEEEEEEEEbRKNSB_6ParamsERT0_S12_iNS2_IJiiiEEERT_ENKUliT_E_clIZSC_ISJ_SX_EbS10_S12_S12_iS13_S15_EUlRS16_iE_EEDaiS16_ENKUlT_E_clIZSC_ISJ_SX_EbS10_S12_S12_iS13_S15_EUlvE0_EEDaS1B_)
$_ZN7cutlass13device_kernelIN5flash19enable_sm80_to_sm89INS1_16FlashAttnBwdSm80INS1_25CollectiveMainloopBwdSm80ILi2ELi2EN4cute5tupleIJNS5_1CILi128EEES8_NS7_ILi64EEEEEENS_10bfloat16_tEfNS_4arch4Sm80ELb1ELb0ELb1ELb1ELb1ELb0ELb0ELb0ELi2ELi4ELi4ELi4ELb0EEENS1_21CollectiveEpilogueBwdISA_SB_SD_Li256ELb1ELb0ELi2EEENS1_25SingleTileBwdLPTSchedulerILb1ELi128ELb1EEEEEEEEEvNT_6ParamsE$_ZZZN5flash25CollectiveMainloopBwdSm80ILi2ELi2EN4cute5tupleIJNS1_1CILi128EEES4_NS3_ILi64EEEEEEN7cutlass10bfloat16_tEfNS7_4arch4Sm80ELb1ELb0ELb1ELb1ELb1ELb0ELb0ELb0ELi2ELi4ELi4ELi4ELb0EE3mmaINS_16FlashAttnBwdSm80ISB_NS_21CollectiveEpilogueBwdIS6_S8_SA_Li256ELb1ELb0ELi2EEENS_25SingleTileBwdLPTSchedulerILb1ELi128ELb1EEEE13SharedStorageENS1_6TensorINS1_11ArrayEngineIfLm32EEENS1_6LayoutINS2_IJNS2_IJNS3_ILi2EEESO_EEESO_NS3_ILi4EEEEEENS2_IJNS2_IJNS3_ILi1EEESO_EEESQ_NS3_ILi8EEEEEEEEEEEEbRKNSB_6ParamsERT0_S12_iNS2_IJiiiEEERT_ENKUliT_E_clIZSC_ISJ_SX_EbS10_S12_S12_iS13_S15_EUlRS16_iE_EEDaiS16_ENKUlT_E_clIZSC_ISJ_SX_EbS10_S12_S12_iS13_S15_EUlvE0_EEDaS1B_:
        /* <DEDUP_REMOVED lines=38> */
[----:B-1---5:R-:W-:Y:S05]  /*620f0*/  CALL.REL.NOINC `($_ZN7cutlass13device_kernelIN5flash19enable_sm80_to_sm89INS1_16FlashAttnBwdSm80INS1_25CollectiveMainloopBwdSm80ILi2ELi2EN4cute5tupleIJNS5_1CILi128EEES8_NS7_ILi64EEEEEENS_10bfloat16_tEfNS_4arch4Sm80ELb1ELb0ELb1ELb1ELb1ELb0ELb0ELb0ELi2ELi4ELi4ELi4ELb0EEENS1_21CollectiveEpilogueBwdISA_SB_SD_Li256ELb1ELb0ELi2EEENS1_25SingleTileBwdLPTSchedulerILb1ELi128ELb1EEEEEEEEEvNT_6ParamsE$_ZN4cute3eso3ESOILb1ELb0EJNS_14ComposedLayoutINS_7SwizzleILi3ELi3ELi3EEENS_1CILi0EEENS_6LayoutINS_5tupleIJNS8_IJNS8_IJNS5_ILi4EEENS5_ILi8EEEEEENS8_IJS9_NS5_ILi1EEEEEEEEENS8_IJNS8_IJNS5_ILi2EEESF_SF_EEENS8_IJSF_NS8_IJS9_SF_EEEEEEEEEEEENS8_IJNS8_IJNS8_IJSF_NS5_ILi64EEEEEENS8_IJNS5_ILi1024EEES6_EEEEEENS8_IJNS8_IJSC_NS5_ILi512EEESA_EEENS8_IJNS5_ILi4096EEENS8_IJNS5_ILi16EEENS5_ILi8192EEEEEEEEEEEEEEEEEEENS_10ViewEngineINS_8smem_ptrIPN7cutlass10bfloat16_tEEEEEEEC2ERKS10_RKS17_) ;  /* 0xfffa6e9000007944 */ /* 0x022fea0003c3ffff */
[----:B-1----:R1:W5:Y:S04]  /*62100*/  LD.E R3, [R10.64+0x8] ;  /* 0x000008040a037980 */ /* 0x002368000c101900 */
[----:B------:R1:W5:Y:S01]  /*62110*/  LDL.64 R88, [R1+0x1428] ;  /* 0x0014280001587983 */ /* 0x0003620000100a00 */
[----:B------:R-:W-:-:S02]  /*62120*/  MOV R2, R60 ;  /* 0x0000003c00027202 */ /* 0x000fc40000000f00 */
[----:B------:R-:W-:Y:S02]  /*62130*/  MOV R6, 0x62150 ;  /* 0x0006215000067802 */ /* 0x000fe40000000f00 */
[----:B-1---5:R-:W-:Y:S05]  /*62140*/  CALL.REL.NOINC `($_ZN7cutlass13device_kernelIN5flash19enable_sm80_to_sm89INS1_16FlashAttnBwdSm80INS1_25CollectiveMainloopBwdSm80ILi2ELi2EN4cute5tupleIJNS5_1CILi128EEES8_NS7_ILi64EEEEEENS_10bfloat16_tEfNS_4arch4Sm80ELb1ELb0ELb1ELb1ELb1ELb0ELb0ELb0ELi2ELi4ELi4ELi4ELb0EEENS1_21CollectiveEpilogueBwdISA_SB_SD_Li256ELb1ELb0ELi2EEENS1_25SingleTileBwdLPTSchedulerILb1ELi128ELb1EEEEEEEEEvNT_6ParamsE$_ZN4cute3eso3ESOILb0ELb1EJiNS_1CILi0EEEEEC2ERKiRKS3_) ;  /* 0xfffa6a6000007944 */ /* 0x022fea0003c3ffff */
[----:B------:R-:W2:Y:S01]  /*62150*/  LDL R8, [R1+0x1428] ;  /* 0x0014280001087983 */ /* 0x000ea20000100800 */
[----:B-1----:R-:W-:Y:S01]  /*62160*/  IMAD.MOV.U32 R3, RZ, RZ, R60 ;  /* 0x000000ffff037224 */ /* 0x002fe200078e003c */
[----:B------:R-:W-:Y:S02]  /*62170*/  MOV R2, R12 ;  /* 0x0000000c00027202 */ /* 0x000fe40000000f00 */
        /* <DEDUP_REMOVED lines=89> */
[----:B-1----:R-:W-:Y:S05]  /*62710*/  CALL.REL.NOINC `($_ZN7cutlass13device_kernelIN5flash19enable_sm80_to_sm89INS1_16FlashAttnBwdSm80INS1_25CollectiveMainloopBwdSm80ILi2ELi2EN4cute5tupleIJNS5_1CILi128EEES8_NS7_ILi64EEEEEENS_10bfloat16_tEfNS_4arch4Sm80ELb1ELb0ELb1ELb1ELb1ELb0ELb0ELb0ELi2ELi4ELi4ELi4ELb0EEENS1_21CollectiveEpilogueBwdISA_SB_SD_Li256ELb1ELb0ELi2EEENS1_25SingleTileBwdLPTSchedulerILb1ELi128ELb1EEEEEEEEEvNT_6ParamsE$_ZN4cute3eso3ESOILb0ELb0EJiiiNS_1CILi72EEENS2_ILi512EEEEEC2ERKiS7_S7_RKS3_RKS4_) ;  /* 0xfffa617000007944 */ /* 0x002fea0003c3ffff */
        /* <DEDUP_REMOVED lines=16> */
[----:B------:R-:W-:-:S03]  /*62820*/  MOV R90, 0x62870 ;  /* 0x00062870005a7802 */ /* 0x000fc60000000f00 */
[----:B------:R1:W-:Y:S04]  /*62830*/  STL.U8 [R1+0x1470], RZ ;  /* 0x001470ff01007387 */ /* 0x0003e80000100000 */
[----:B--2---:R1:W-:Y:S04]  /*62840*/  STL.64 [R1+0x1448], R2 ;  /* 0x0014480201007387 */ /* 0x0043e80000100a00 */
[----:B---3--:R1:W-:Y:S02]  /*62850*/  STL [R1+0x1450], R4 ;  /* 0x0014500401007387 */ /* 0x0083e40000100800 */
[----:B-1----:R-:W-:Y:S05]  /*62860*/  CALL.REL.NOINC `($_ZN7cutlass13device_kernelIN5flash19enable_sm80_to_sm89INS1_16FlashAttnBwdSm80INS1_25CollectiveMainloopBwdSm80ILi2ELi2EN4cute5tupleIJNS5_1CILi128EEES8_NS7_ILi64EEEEEENS_10bfloat16_tEfNS_4arch4Sm80ELb1ELb0ELb1ELb1ELb1ELb0ELb0ELb0ELi2ELi4ELi4ELi4ELb0EEENS1_21CollectiveEpilogueBwdISA_SB_SD_Li256ELb1ELb0ELi2EEENS1_25SingleTileBwdLPTSchedulerILb1ELi128ELb1EEEEEEEEEvNT_6ParamsE$_ZZN4cute6detail16composition_implINS_5tupleIJNS_1CILi8EEENS3_ILi2EEES5_S5_S4_S5_EEENS2_IJNS3_ILi1EEEiiiNS3_ILi72EEENS3_ILi512EEEEEENS2_IJNS2_IJS5_S5_S5_EEES5_NS2_IJNS3_ILi4EEES5_EEEEEENS2_IJNS2_IJS7_S9_S4_EEENS3_ILi4096EEENS2_IJNS3_ILi16EEENS3_ILi8192EEEEEEEEEEEDaRKT_RKT0_RKT1_RKT2_ENKUlRKT_RKT0_E_clISB_SF_EEDaSZ_S12_) ;  /* 0xfffac97000007944 */ /* 0x002fea0003c3ffff */
[----:B------:R-:W-:Y:S02]  /*62870*/  MOV R86, 0x62890 ;  /* 0x0006289000567802 */ /* 0x000fe40000000f00 */
[----:B-1---5:R-:W-:Y:S05]  /*62880*/  CALL.REL.NOINC `($_ZN7cutlass13device_kernelIN5flash19enable_sm80_to_sm89INS1_16FlashAttnBwdSm80INS1_25CollectiveMainloopBwdSm80ILi2ELi2EN4cute5tupleIJNS5_1CILi128EEES8_NS7_ILi64EEEEEENS_10bfloat16_tEfNS_4arch4Sm80ELb1ELb0ELb1ELb1ELb1ELb0ELb0ELb0ELi2ELi4ELi4ELi4ELb0EEENS1_21CollectiveEpilogueBwdISA_SB_SD_Li256ELb1ELb0ELi2EEENS1_25SingleTileBwdLPTSchedulerILb1ELi128ELb1EEEEEEEEEvNT_6ParamsE$_ZZN4cute6detail16composition_implINS_5tupleIJNS_1CILi8EEENS3_ILi2EEES5_S5_S4_S5_EEENS2_IJNS3_ILi1EEEiiiNS3_ILi72EEENS3_ILi512EEEEEENS2_IJNS2_IJS5_S5_S5_EEES5_NS2_IJNS3_ILi4EEES5_EEEEEENS2_IJNS2_IJS7_S9_S4_EEENS3_ILi4096EEENS2_IJNS3_ILi16EEENS3_ILi8192EEEEEEEEEEEDaRKT_RKT0_RKT1_RKT2_ENKUlRKT_RKT0_E_clISD_SJ_EEDaSZ_S12_) ;  /* 0xfffaca5000007944 */ /* 0x022fea0003c3ffff */
[----:B-----5:R2:W-:Y:S01]  /*62890*/  STL.64 [R1+0x1410], R2 ;  /* 0x0014100201007387 */ /* 0x0205e20000100a00 */
[----:B------:R-:W-:-:S03]  /*628a0*/  MOV R6, 0x628c0 ;  /* 0x000628c000067802 */ /* 0x000fc60000000f00 */
[----:B-12---:R-:W-:Y:S05]  /*628b0*/  CALL.REL.NOINC `($_ZN7cutlass13device_kernelIN5flash19enable_sm80_to_sm89INS1_16FlashAttnBwdSm80INS1_25CollectiveMainloopBwdSm80ILi2ELi2EN4cute5tupleIJNS5_1CILi128EEES8_NS7_ILi64EEEEEENS_10bfloat16_tEfNS_4arch4Sm80ELb1ELb0ELb1ELb1ELb1ELb0ELb0ELb0ELi2ELi4ELi4ELi4ELb0EEENS1_21CollectiveEpilogueBwdISA_SB_SD_Li256ELb1ELb0ELi2EEENS1_25SingleTileBwdLPTSchedulerILb1ELi128ELb1EEEEEEEEEvNT_6ParamsE$_ZN4cute3eso3ESOILb0ELb0EJNS_5tupleIJNS_1CILi1EEENS3_ILi512EEEiEEENS3_ILi4096EEENS2_IJNS2_IJiiEEENS3_ILi8192EEEEEEEEC2ERKS6_RKS7_RKSA_) ;  /* 0xfffa4d5000007944 */ /* 0x006fea0003c3ffff */
[----:B-1----:R1:W5:Y:S04]  /*628c0*/  LDL R5, [R1+0x1430] ;  /* 0x0014300001057983 */ /* 0x0023680000100800 */
[----:B------:R1:W5:Y:S01]  /*628d0*/  LDL.64 R2, [R1+0x1428] ;  /* 0x0014280001027983 */ /* 0x0003620000100a00 */
[----:B------:R-:W-:-:S03]  /*628e0*/  MOV R6, 0x62900 ;  /* 0x0006290000067802 */ /* 0x000fc60000000f00 */
[----:B-1---5:R-:W-:Y:S05]  /*628f0*/  CALL.REL.NOINC `($_ZN7cutlass13device_kernelIN5flash19enable_sm80_to_sm89INS1_16FlashAttnBwdSm80INS1_25CollectiveMainloopBwdSm80ILi2ELi2EN4cute5tupleIJNS5_1CILi128EEES8_NS7_ILi64EEEEEENS_10bfloat16_tEfNS_4arch4Sm80ELb1ELb0ELb1ELb1ELb1ELb0ELb0ELb0ELi2ELi4ELi4ELi4ELb0EEENS1_21CollectiveEpilogueBwdISA_SB_SD_Li256ELb1ELb0ELi2EEENS1_25SingleTileBwdLPTSchedulerILb1ELi128ELb1EEEEEEEEEvNT_6ParamsE$_ZN4cute5tupleIJNS0_IJNS0_IJNS_1CILi2EEES2_S2_EEES2_NS0_IJNS0_IJS2_S2_EEES2_EEEEEENS0_IJNS0_IJNS1_ILi1EEENS1_ILi512EEEiEEENS1_ILi4096EEENS0_IJNS0_IJiiEEENS1_ILi8192EEEEEEEEEEEC2ERKS6_RKSE_) ;  /* 0xfffa985000007944 */ /* 0x022fea0003c3ffff */
[----:B------:R1:W5:Y:S04]  /*62900*/  LDL R4, [R1+0x1430] ;  /* 0x0014300001047983 */ /* 0x0003680000100800 */
[----:B------:R1:W5:Y:S01]  /*62910*/  LDL.64 R2, [R1+0x1428] ;  /* 0x0014280001027983 */ /* 0x0003620000100a00 */
[----:B------:R-:W-:-:S05]  /*62920*/  LEA.HI R6, R13, R13, RZ, 0x1d ;  /* 0x0000000d0d067211 */ /* 0x000fca00078fe8ff */
[----:B------:R-:W-:Y:S01]  /*62930*/  IMAD.U32 R8, R11, 0x2, R6 ;  /* 0x000000020b087824 */ /* 0x000fe200078e0006 */
[----:B------:R-:W-:-:S04]  /*62940*/  MOV R6, 0x62970 ;  /* 0x0006297000067802 */ /* 0x000fc80000000f00 */
[----:B------:R1:W-:Y:S03]  /*62950*/  STL [R1+0x1420], R8 ;  /* 0x0014200801007387 */ /* 0x0003e60000100800 */
[----:B-1---5:R-:W-:Y:S05]  /*62960*/  CALL.REL.NOINC `($_ZN7cutlass13device_kernelIN5flash19enable_sm80_to_sm89INS1_16FlashAttnBwdSm80INS1_25CollectiveMainloopBwdSm80ILi2ELi2EN4cute5tupleIJNS5_1CILi128EEES8_NS7_ILi64EEEEEENS_10bfloat16_tEfNS_4arch4Sm80ELb1ELb0ELb1ELb1ELb1ELb0ELb0ELb0ELi2ELi4ELi4ELi4ELb0EEENS1_21CollectiveEpilogueBwdISA_SB_SD_Li256ELb1ELb0ELi2EEENS1_25SingleTileBwdLPTSchedulerILb1ELi128ELb1EEEEEEEEEvNT_6ParamsE$_ZN4cute3eso3ESOILb0ELb0EJNS_6LayoutINS_5tupleIJNS3_IJNS_1CILi2EEES5_S5_EEES5_NS3_IJNS3_IJS5_S5_EEES5_EEEEEENS3_IJNS3_IJNS4_ILi1EEENS4_ILi512EEEiEEENS4_ILi4096EEENS3_IJNS3_IJiiEEENS4_ILi8192EEEEEEEEEEEjEEC2ERKSI_RKj) ;  /* 0xfffa535000007944 */ /* 0x022fea0003c3ffff */
        /* <DEDUP_REMOVED lines=9> */
[----:B-1----:R-:W-:Y:S05]  /*62a00*/  CALL.REL.NOINC `($_ZN7cutlass13device_kernelIN5flash19enable_sm80_to_sm89INS1_16FlashAttnBwdSm80INS1_25CollectiveMainloopBwdSm80ILi2ELi2EN4cute5tupleIJNS5_1CILi128EEES8_NS7_ILi64EEEEEENS_10bfloat16_tEfNS_4arch4Sm80ELb1ELb0ELb1ELb1ELb1ELb0ELb0ELb0ELi2ELi4ELi4ELi4ELb0EEENS1_21CollectiveEpilogueBwdISA_SB_SD_Li256ELb1ELb0ELi2EEENS1_25SingleTileBwdLPTSchedulerILb1ELi128ELb1EEEEEEEEEvNT_6ParamsE$_ZN4cute3eso3ESOILb0ELb0EJNS_6LayoutINS_5tupleIJNS3_IJNS_1CILi2EEES5_S5_EEES5_NS3_IJNS3_IJS5_S5_EEES5_EEEEEENS3_IJNS3_IJNS4_ILi1EEENS4_ILi512EEEiEEENS4_ILi4096EEENS3_IJNS3_IJiiEEENS4_ILi8192EEEEEEEEEEENS_10ViewEngineINS_8smem_ptrIPN7cutlass10bfloat16_tEEEEEEEC2ERKSI_RKSP_) ;  /* 0xfffa522000007944 */ /* 0x002fea0003c3ffff */
[----:B-1----:R1:W5:Y:S04]  /*62a10*/  LDL R5, [R1+0x142c] ;  /* 0x00142c0001057983 */ /* 0x0023680000100800 */
[----:B------:R1:W5:Y:S01]  /*62a20*/  LDL R3, [R1+0x1430] ;  /* 0x0014300001037983 */ /* 0x0003620000100800 */
[----:B------:R-:W-:-:S03]  /*62a30*/  MOV R4, 0x62a50 ;  /* 0x00062a5000047802 */ /* 0x000fc60000000f00 */
[----:B-1---5:R-:W-:Y:S05]  /*62a40*/  CALL.REL.NOINC `($_ZN7cutlass13device_kernelIN5flash19enable_sm80_to_sm89INS1_16FlashAttnBwdSm80INS1_25CollectiveMainloopBwdSm80ILi2ELi2EN4cute5tupleIJNS5_1CILi128EEES8_NS7_ILi64EEEEEENS_10bfloat16_tEfNS_4arch4Sm80ELb1ELb0ELb1ELb1ELb1ELb0ELb0ELb0ELi2ELi4ELi4ELi4ELb0EEENS1_21CollectiveEpilogueBwdISA_SB_SD_Li256ELb1ELb0ELi2EEENS1_25SingleTileBwdLPTSchedulerILb1ELi128ELb1EEEEEEEEEvNT_6ParamsE$_ZZN4cute4takeILi1ELi3ENS_5tupleIJNS1_IJNS_1CILi1EEENS2_ILi512EEEiEEENS2_ILi4096EEENS1_IJNS1_IJiiEEENS2_ILi8192EEEEEEEEEEEDaRKT1_ENKUlDpRKT_E_clIJS6_S9_EEEDaSH_) ;  /* 0xfffab5f000007944 */ /* 0x022fea0003c3ffff */
[----:B-----5:R2:W-:Y:S01]  /*62a50*/  STL.64 [R1+0x1410], R2 ;  /* 0x0014100201007387 */ /* 0x0205e20000100a00 */
[----:B------:R-:W-:-:S03]  /*62a60*/  MOV R4, 0x62a80 ;  /* 0x00062a8000047802 */ /* 0x000fc60000000f00 */
[----:B-12---:R-:W-:Y:S05]  /*62a70*/  CALL.REL.NOINC `($_ZN7cutlass13device_kernelIN5flash19enable_sm80_to_sm89INS1_16FlashAttnBwdSm80INS1_25CollectiveMainloopBwdSm80ILi2ELi2EN4cute5tupleIJNS5_1CILi128EEES8_NS7_ILi64EEEEEENS_10bfloat16_tEfNS_4arch4Sm80ELb1ELb0ELb1ELb1ELb1ELb0ELb0ELb0ELi2ELi4ELi4ELi4ELb0EEENS1_21CollectiveEpilogueBwdISA_SB_SD_Li256ELb1ELb0ELi2EEENS1_25SingleTileBwdLPTSchedulerILb1ELi128ELb1EEEEEEEEEvNT_6ParamsE$_ZZN4cute16flatten_to_tupleINS_5tupleIJNS_1CILi4096EEENS1_IJNS1_IJiiEEENS2_ILi8192EEEEEEEEEEEDaRKT_ENKUlRKT_E_clIS6_EEDaSD_) ;  /* 0xfffab2c000007944 */ /* 0x006fea0003c3ffff */
[----:B-----5:R2:W-:Y:S01]  /*62a80*/  STL.64 [R1+0x1428], R2 ;  /* 0x0014280201007387 */ /* 0x0205e20000100a00 */
[----:B------:R-:W-:-:S03]  /*62a90*/  MOV R4, 0x62ab0 ;  /* 0x00062ab000047802 */ /* 0x000fc60000000f00 */
[----:B-12---:R-:W-:Y:S05]  /*62aa0*/  CALL.REL.NOINC `($_ZN7cutlass13device_kernelIN5flash19enable_sm80_to_sm89INS1_16FlashAttnBwdSm80INS1_25CollectiveMainloopBwdSm80ILi2ELi2EN4cute5tupleIJNS5_1CILi128EEES8_NS7_ILi64EEEEEENS_10bfloat16_tEfNS_4arch4Sm80ELb1ELb0ELb1ELb1ELb1ELb0ELb0ELb0ELi2ELi4ELi4ELi4ELb0EEENS1_21CollectiveEpilogueBwdISA_SB_SD_Li256ELb1ELb0ELi2EEENS1_25SingleTileBwdLPTSchedulerILb1ELi128ELb1EEEEEEEEEvNT_6ParamsE$_ZZN4cute12filter_tupleINS_5tupleIJNS_1CILi4096EEENS1_IJNS1_IJiiEEENS2_ILi8192EEEEEEEEEZNS_16flatten_to_tupleIS7_EEDaRKT_EUlRKT_E_EEDaSB_OT0_ENKUlDpSE_E_clIJNS1_IJS3_EEENS1_IJiiS5_EEEEEEDaSI_) ;  /* 0xfffaa97000007944 */ /* 0x006fea0003c3ffff */
        /* <DEDUP_REMOVED lines=21> */
[----:B--2--5:R-:W-:Y:S05]  /*62c00*/  CALL.REL.NOINC `($_ZN7cutlass13device_kernelIN5flash19enable_sm80_to_sm89INS1_16FlashAttnBwdSm80INS1_25CollectiveMainloopBwdSm80ILi2ELi2EN4cute5tupleIJNS5_1CILi128EEES8_NS7_ILi64EEEEEENS_10bfloat16_tEfNS_4arch4Sm80ELb1ELb0ELb1ELb1ELb1ELb0ELb0ELb0ELi2ELi4ELi4ELi4ELb0EEENS1_21CollectiveEpilogueBwdISA_SB_SD_Li256ELb1ELb0ELi2EEENS1_25SingleTileBwdLPTSchedulerILb1ELi128ELb1EEEEEEEEEvNT_6ParamsE$_ZN4cute3eso3ESOILb1ELb0EJNS_14ComposedLayoutINS_7SwizzleILi3ELi3ELi3EEENS_1CILi0EEENS_6LayoutINS_5tupleIJNS8_IJNS8_IJNS5_ILi4EEENS5_ILi8EEEEEENS8_IJNS5_ILi2EEENS5_ILi1EEEEEEEEENS8_IJNS8_IJSC_SC_EEESB_EEEEEENS8_IJNS8_IJNS8_IJNS5_ILi128EEESD_EEENS8_IJSA_S6_EEEEEENS8_IJNS8_IJNS5_ILi64EEENS5_ILi512EEEEEENS8_IJNS5_ILi16EEENS5_ILi1024EEEEEEEEEEEEEEEENS_10ViewEngineINS_8smem_ptrIPN7cutlass10bfloat16_tEEEEEEEC2ERKSW_RKS13_) ;  /* 0xfffa633000007944 */ /* 0x024fea0003c3ffff */
[----:B-1----:R1:W5:Y:S04]  /*62c10*/  LD.E R3, [R10.64+0xc] ;  /* 0x00000c040a037980 */ /* 0x002368000c101900 */
[----:B------:R1:W5:Y:S01]  /*62c20*/  LDL.64 R88, [R1+0x1428] ;  /* 0x0014280001587983 */ /* 0x0003620000100a00 */
[----:B------:R-:W-:Y:S02]  /*62c30*/  MOV R2, R60 ;  /* 0x0000003c00027202 */ /* 0x000fe40000000f00 */
        /* <DEDUP_REMOVED lines=32> */
[----:B--2--5:R-:W-:Y:S05]  /*62e40*/  CALL.REL.NOINC `($_ZN7cutlass13device_kernelIN5flash19enable_sm80_to_sm89INS1_16FlashAttnBwdSm80INS1_25CollectiveMainloopBwdSm80ILi2ELi2EN4cute5tupleIJNS5_1CILi128EEES8_NS7_ILi64EEEEEENS_10bfloat16_tEfNS_4arch4Sm80ELb1ELb0ELb1ELb1ELb1ELb0ELb0ELb0ELi2ELi4ELi4ELi4ELb0EEENS1_21CollectiveEpilogueBwdISA_SB_SD_Li256ELb1ELb0ELi2EEENS1_25SingleTileBwdLPTSchedulerILb1ELi128ELb1EEEEEEEEEvNT_6ParamsE$_ZZN4cute13to_mixed_bitsINS_5tupleIJNS1_IJNS_1CILi4EEENS2_ILi8EEEEEENS2_ILi2EEENS2_ILi1EEEEEENS1_IJNS1_IJNS2_ILi128EEENS2_ILi0EEEEEES4_SA_EEENS1_IJNS1_IJiiEEEiSA_EEEEEDaRKT_RKT0_RKT1_ENKUlRKT_RKT0_RKT1_E_clIS5_SB_SD_EEDaSQ_ST_SW_) ;  /* 0xfffaa8f000007944 */ /* 0x024fea0003c3ffff */
[----:B------:R-:W-:Y:S02]  /*62e50*/  MOV R6, 0x62e70 ;  /* 0x00062e7000067802 */ /* 0x000fe40000000f00 */
[----:B------:R-:W-:Y:S05]  /*62e60*/  CALL.REL.NOINC `($_ZN7cutlass13device_kernelIN5flash19enable_sm80_to_sm89INS1_16FlashAttnBwdSm80INS1_25CollectiveMainloopBwdSm80ILi2ELi2EN4cute5tupleIJNS5_1CILi128EEES8_NS7_ILi64EEEEEENS_10bfloat16_tEfNS_4arch4Sm80ELb1ELb0ELb1ELb1ELb1ELb0ELb0ELb0ELi2ELi4ELi4ELi4ELb0EEENS1_21CollectiveEpilogueBwdISA_SB_SD_Li256ELb1ELb0ELi2EEENS1_25SingleTileBwdLPTSchedulerILb1ELi128ELb1EEEEEEEEEvNT_6ParamsE$_ZZN4cute13to_mixed_bitsINS_5tupleIJNS1_IJNS_1CILi4EEENS2_ILi8EEEEEENS2_ILi2EEENS2_ILi1EEEEEENS1_IJNS1_IJNS2_ILi128EEENS2_ILi0EEEEEES4_SA_EEENS1_IJNS1_IJiiEEEiSA_EEEEEDaRKT_RKT0_RKT1_ENKUlRKT_RKT0_RKT1_E_clIS6_S4_iEEDaSQ_ST_SW_) ;  /* 0xfffaa95000007944 */ /* 0x000fea0003c3ffff */
[----:B------:R-:W-:Y:S02]  /*62e70*/  MOV R5, R2 ;  /* 0x0000000200057202 */ /* 0x000fe40000000f00 */
[----:B------:R-:W-:Y:S02]  /*62e80*/  MOV R2, 0x62ea0 ;  /* 0x00062ea000027802 */ /* 0x000fe40000000f00 */
[----:B------:R-:W-:Y:S05]  /*62e90*/  CALL.REL.NOINC `($_ZN7cutlass13device_kernelIN5flash19enable_sm80_to_sm89INS1_16FlashAttnBwdSm80INS1_25CollectiveMainloopBwdSm80ILi2ELi2EN4cute5tupleIJNS5_1CILi128EEES8_NS7_ILi64EEEEEENS_10bfloat16_tEfNS_4arch4Sm80ELb1ELb0ELb1ELb1ELb1ELb0ELb0ELb0ELi2ELi4ELi4ELi4ELb0EEENS1_21CollectiveEpilogueBwdISA_SB_SD_Li256ELb1ELb0ELi2EEENS1_25SingleTileBwdLPTSchedulerILb1ELi128ELb1EEEEEEEEEvNT_6ParamsE$_ZZN4cute13to_mixed_bitsINS_5tupleIJNS1_IJNS_1CILi4EEENS2_ILi8EEEEEENS2_ILi2EEENS2_ILi1EEEEEENS1_IJNS1_IJNS2_ILi128EEENS2_ILi0EEEEEES4_SA_EEENS1_IJNS1_IJiiEEEiSA_EEEEEDaRKT_RKT0_RKT1_ENKUlDpRKT_E_clIJNS_9MixedBitsILj0ELj384EEENSU_ILj0ELj8EEENS2_ILj0EEEEEEDaSR_) ;  /* 0xfffaa86000007944 */ /* 0x000fea0003c3ffff */
        /* <DEDUP_REMOVED lines=11> */
[----:B-1----:R-:W-:Y:S05]  /*62f50*/  CALL.REL.NOINC `($_ZN7cutlass13device_kernelIN5flash19enable_sm80_to_sm89INS1_16FlashAttnBwdSm80INS1_25CollectiveMainloopBwdSm80ILi2ELi2EN4cute5tupleIJNS5_1CILi128EEES8_NS7_ILi64EEEEEENS_10bfloat16_tEfNS_4arch4Sm80ELb1ELb0ELb1ELb1ELb1ELb0ELb0ELb0ELi2ELi4ELi4ELi4ELb0EEENS1_21CollectiveEpilogueBwdISA_SB_SD_Li256ELb1ELb0ELi2EEENS1_25SingleTileBwdLPTSchedulerILb1ELi128ELb1EEEEEEEEEvNT_6ParamsE$_ZN4cute3eso3ESOILb1ELb0EJNS_1CILi8EEEiiEEC2ERKS3_RKiS8_) ;  /* 0xfffa6ad000007944 */ /* 0x002fea0003c3ffff */
[----:B-1----:R1:W5:Y:S01]  /*62f60*/  LDL.64 R2, [R1+0x1428] ;  /* 0x0014280001027983 */ /* 0x0023620000100a00 */
[----:B------:R-:W-:Y:S01]  /*62f70*/  IMAD.MOV.U32 R5, RZ, RZ, 0x48 ;  /* 0x00000048ff057424 */ /* 0x000fe200078e00ff */
[----:B------:R-:W-:Y:S02]  /*62f80*/  LOP3.LUT P0, RZ, R11, 0x8, RZ, 0xc0, !PT ;  /* 0x000000080bff7812 */ /* 0x000fe4000780c0ff */
[----:B------:R-:W-:Y:S02]  /*62f90*/  MOV R6, 0x62fc0 ;  /* 0x00062fc000067802 */ /* 0x000fe40000000f00 */
[----:B------:R-:W-:-:S04]  /*62fa0*/  SEL R5, R5, 0x38, !P0 ;  /* 0x0000003805057807 */ /* 0x000fc80004000000 */
[----:B-1---5:R-:W-:Y:S05]  /*62fb0*/  CALL.REL.NOINC `($_ZN7cutlass13device_kernelIN5flash19enable_sm80_to_sm89INS1_16FlashAttnBwdSm80INS1_25CollectiveMainloopBwdSm80ILi2ELi2EN4cute5tupleIJNS5_1CILi128EEES8_NS7_ILi64EEEEEENS_10bfloat16_tEfNS_4arch4Sm80ELb1ELb0ELb1ELb1ELb1ELb0ELb0ELb0ELi2ELi4ELi4ELi4ELb0EEENS1_21CollectiveEpilogueBwdISA_SB_SD_Li256ELb1ELb0ELi2EEENS1_25SingleTileBwdLPTSchedulerILb1ELi128ELb1EEEEEEEEEvNT_6ParamsE$_ZN4cute3eso3ESOILb0ELb1EJiNS_1CILi144EEENS2_ILi288EEEEEC2ERKiRKS3_RKS4_) ;  /* 0xfffa5c4000007944 */ /* 0x022fea0003c3ffff */
[----:B-1----:R-:W2:Y:S01]  /*62fc0*/  LDL R4, [R1+0x1428] ;  /* 0x0014280001047983 */ /* 0x002ea20000100800 */
[----:B------:R-:W-:-:S03]  /*62fd0*/  MOV R6, 0x63000 ;  /* 0x0006300000067802 */ /* 0x000fc60000000f00 */
[----:B--2---:R1:W-:Y:S04]  /*62fe0*/  STL [R1+0x1470], R4 ;  /* 0x0014700401007387 */ /* 0x0043e80000100800 */
[----:B-1----:R-:W-:Y:S05]  /*62ff0*/  CALL.REL.NOINC `($_ZN7cutlass13device_kernelIN5flash19enable_sm80_to_sm89INS1_16FlashAttnBwdSm80INS1_25CollectiveMainloopBwdSm80ILi2ELi2EN4cute5tupleIJNS5_1CILi128EEES8_NS7_ILi64EEEEEENS_10bfloat16_tEfNS_4arch4Sm80ELb1ELb0ELb1ELb1ELb1ELb0ELb0ELb0ELi2ELi4ELi4ELi4ELb0EEENS1_21CollectiveEpilogueBwdISA_SB_SD_Li256ELb1ELb0ELi2EEENS1_25SingleTileBwdLPTSchedulerILb1ELi128ELb1EEEEEEEEEvNT_6ParamsE$_ZN4cute3eso3ESOILb1ELb0EJNS_1CILi1EEENS_5tupleIJNS2_ILi8EEEiiEEENS2_ILi64EEENS4_IJiNS2_ILi144EEENS2_ILi288EEEEEENS2_ILi512EEEEEC2ERKS3_RKS6_RKS7_RKSA_RKSB_) ;  /* 0xfffa64e000007944 */ /* 0x002fea0003c3ffff */
[----:B-1----:R1:W5:Y:S04]  /*63000*/  LDL R5, [R1+0x1430] ;  /* 0x0014300001057983 */ /* 0x0023680000100800 */
[----:B------:R1:W5:Y:S01]  /*63010*/  LDL.64 R2, [R1+0x1428] ;  /* 0x0014280001027983 */ /* 0x0003620000100a00 */
[----:B------:R-:W-:-:S03]  /*63020*/  MOV R6, 0x63040 ;  /* 0x0006304000067802 */ /* 0x000fc60000000f00 */
[----:B-1---5:R-:W-:Y:S05]  /*63030*/  CALL.REL.NOINC `($_ZN7cutlass13device_kernelIN5flash19enable_sm80_to_sm89INS1_16FlashAttnBwdSm80INS1_25CollectiveMainloopBwdSm80ILi2ELi2EN4cute5tupleIJNS5_1CILi128EEES8_NS7_ILi64EEEEEENS_10bfloat16_tEfNS_4arch4Sm80ELb1ELb0ELb1ELb1ELb1ELb0ELb0ELb0ELi2ELi4ELi4ELi4ELb0EEENS1_21CollectiveEpilogueBwdISA_SB_SD_Li256ELb1ELb0ELi2EEENS1_25SingleTileBwdLPTSchedulerILb1ELi128ELb1EEEEEEEEEvNT_6ParamsE$_ZN4cute5tupleIJNS0_IJNS_1CILi8EEENS0_IJNS1_ILi2EEES3_S3_EEENS1_ILi1EEES4_S5_EEENS0_IJS5_NS0_IJS2_iiEEENS1_ILi64EEENS0_IJiNS1_ILi144EEENS1_ILi288EEEEEENS1_ILi512EEEEEEEEC2ERKS6_RKSD_) ;  /* 0xfffa960000007944 */ /* 0x022fea0003c3ffff */
[----:B------:R1:W5:Y:S04]  /*63040*/  LDL R6, [R1+0x1430] ;  /* 0x0014300001067983 */ /* 0x0003680000100800 */
[----:B------:R1:W5:Y:S01]  /*63050*/  LDL.64 R2, [R1+0x1428] ;  /* 0x0014280001027983 */ /* 0x0003620000100a00 */
[----:B------:R-:W-:-:S03]  /*63060*/  MOV R4, 0x63080 ;  /* 0x0006308000047802 */ /* 0x000fc60000000f00 */
[----:B-1---5:R-:W-:Y:S05]  /*63070*/  CALL.REL.NOINC `($_ZN7cutlass13device_kernelIN5flash19enable_sm80_to_sm89INS1_16FlashAttnBwdSm80INS1_25CollectiveMainloopBwdSm80ILi2ELi2EN4cute5tupleIJNS5_1CILi128EEES8_NS7_ILi64EEEEEENS_10bfloat16_tEfNS_4arch4Sm80ELb1ELb0ELb1ELb1ELb1ELb0ELb0ELb0ELi2ELi4ELi4ELi4ELb0EEENS1_21CollectiveEpilogueBwdISA_SB_SD_Li256ELb1ELb0ELi2EEENS1_25SingleTileBwdLPTSchedulerILb1ELi128ELb1EEEEEEEEEvNT_6ParamsE$_ZZN4cute7flattenINS_5tupleIJNS_1CILi1EEENS1_IJNS2_ILi8EEEiiEEENS2_ILi64EEENS1_IJiNS2_ILi144EEENS2_ILi288EEEEEENS2_ILi512EEEEEEEEDaRKT_ENKUlRKT_E_clIS5_EEDaSH_) ;  /* 0xfffad91000007944 */ /* 0x022fea0003c3ffff */
[----:B------:R1:W-:Y:S01]  /*63080*/  STL.64 [R1+0x1428], R2 ;  /* 0x0014280201007387 */ /* 0x0003e20000100a00 */
[----:B------:R-:W-:-:S02]  /*63090*/  MOV R5, R6 ;  /* 0x0000000600057202 */ /* 0x000fc40000000f00 */
[----:B------:R-:W-:Y:S02]  /*630a0*/  MOV R4, 0x630c0 ;  /* 0x000630c000047802 */ /* 0x000fe40000000f00 */
[----:B-1----:R-:W-:Y:S05]  /*630b0*/  CALL.REL.NOINC `($_ZN7cutlass13device_kernelIN5flash19enable_sm80_to_sm89INS1_16FlashAttnBwdSm80INS1_25CollectiveMainloopBwdSm80ILi2ELi2EN4cute5tupleIJNS5_1CILi128EEES8_NS7_ILi64EEEEEENS_10bfloat16_tEfNS_4arch4Sm80ELb1ELb0ELb1ELb1ELb1ELb0ELb0ELb0ELi2ELi4ELi4ELi4ELb0EEENS1_21CollectiveEpilogueBwdISA_SB_SD_Li256ELb1ELb0ELi2EEENS1_25SingleTileBwdLPTSchedulerILb1ELi128ELb1EEEEEEEEEvNT_6ParamsE$_ZZN4cute7flattenINS_5tupleIJNS_1CILi1EEENS1_IJNS2_ILi8EEEiiEEENS2_ILi64EEENS1_IJiNS2_ILi144EEENS2_ILi288EEEEEENS2_ILi512EEEEEEEEDaRKT_ENKUlRKT_E_clIS9_EEDaSH_) ;  /* 0xfffad8f000007944 */ /* 0x002fea0003c3ffff */
[----:B------:R1:W-:Y:S01]  /*630c0*/  STL [R1+0x1410], R2 ;  /* 0x0014100201007387 */ /* 0x0003e20000100800 */
[----:B------:R-:W-:-:S03]  /*630d0*/  MOV R4, 0x630f0 ;  /* 0x000630f000047802 */ /* 0x000fc60000000f00 */
[----:B-1----:R-:W-:Y:S05]  /*630e0*/  CALL.REL.NOINC `($_ZN7cutlass13device_kernelIN5flash19enable_sm80_to_sm89INS1_16FlashAttnBwdSm80INS1_25CollectiveMainloopBwdSm80ILi2ELi2EN4cute5tupleIJNS5_1CILi128EEES8_NS7_ILi64EEEEEENS_10bfloat16_tEfNS_4arch4Sm80ELb1ELb0ELb1ELb1ELb1ELb0ELb0ELb0ELi2ELi4ELi4ELi4ELb0EEENS1_21CollectiveEpilogueBwdISA_SB_SD_Li256ELb1ELb0ELi2EEENS1_25SingleTileBwdLPTSchedulerILb1ELi128ELb1EEEEEEEEEvNT_6ParamsE$_ZZN4cute12filter_tupleINS_5tupleIJNS_1CILi1EEENS1_IJNS2_ILi8EEEiiEEENS2_ILi64EEENS1_IJiNS2_ILi144EEENS2_ILi288EEEEEENS2_ILi512EEEEEEZNS_7flattenISB_EEDaRKT_EUlRKT_E_EEDaSF_OT0_ENKUlDpSI_E_clIJNS1_IJS3_EEES5_NS1_IJS6_EEES9_NS1_IJSA_EEEEEEDaSM_) ;  /* 0xfffaa1a000007944 */ /* 0x002fea0003c3ffff */
[----:B------:R-:W-:Y:S02]  /*630f0*/  MOV R6, 0x63110 ;  /* 0x0006311000067802 */ /* 0x000fe40000000f00 */
[----:B--2--5:R-:W-:Y:S05]  /*63100*/  CALL.REL.NOINC `($_ZN7cutlass13device_kernelIN5flash19enable_sm80_to_sm89INS1_16FlashAttnBwdSm80INS1_25CollectiveMainloopBwdSm80ILi2ELi2EN4cute5tupleIJNS5_1CILi128EEES8_NS7_ILi64EEEEEENS_10bfloat16_tEfNS_4arch4Sm80ELb1ELb0ELb1ELb1ELb1ELb0ELb0ELb0ELi2ELi4ELi4ELi4ELb0EEENS1_21CollectiveEpilogueBwdISA_SB_SD_Li256ELb1ELb0ELi2EEENS1_25SingleTileBwdLPTSchedulerILb1ELi128ELb1EEEEEEEEEvNT_6ParamsE$_ZN4cute3eso3ESOILb0ELb1EJiNS_1CILi144EEENS2_ILi512EEEEEC2ERKiRKS3_RKS4_) ;  /* 0xfffa5b4000007944 */ /* 0x024fea0003c3ffff */
[----:B------:R-:W2:Y:S01]  /*63110*/  LDL R6, [R1+0x1428] ;  /* 0x0014280001067983 */ /* 0x000ea20000100800 */
[----:B-1----:R-:W-:Y:S02]  /*63120*/  MOV R4, R12 ;  /* 0x0000000c00047202 */ /* 0x002fe40000000f00 */
[----:B------:R-:W-:Y:S01]  /*63130*/  MOV R8, 0x63160 ;  /* 0x0006316000087802 */ /* 0x000fe20000000f00 */
[----:B--2---:R1:W-:Y:S04]  /*63140*/  STL [R1+0x145c], R6 ;  /* 0x00145c0601007387 */ /* 0x0043e80000100800 */
[----:B-1----:R-:W-:Y:S05]  /*63150*/  CALL.REL.NOINC `($_ZN7cutlass13device_kernelIN5flash19enable_sm80_to_sm89INS1_16FlashAttnBwdSm80INS1_25CollectiveMainloopBwdSm80ILi2ELi2EN4cute5tupleIJNS5_1CILi128EEES8_NS7_ILi64EEEEEENS_10bfloat16_tEfNS_4arch4Sm80ELb1ELb0ELb1ELb1ELb1ELb0ELb0ELb0ELi2ELi4ELi4ELi4ELb0EEENS1_21CollectiveEpilogueBwdISA_SB_SD_Li256ELb1ELb0ELi2EEENS1_25SingleTileBwdLPTSchedulerILb1ELi128ELb1EEEEEEEEEvNT_6ParamsE$_ZN4cute3eso3ESOILb0ELb0EJiiNS_1CILi144EEENS2_ILi512EEEEEC2ERKiS7_RKS3_RKS4_) ;  /* 0xfffa53d000007944 */ /* 0x002fea0003c3ffff */
[----:B-1----:R-:W2:Y:S01]  /*63160*/  LDL.64 R4, [R1+0x1428] ;  /* 0x0014280001047983 */ /* 0x002ea20000100a00 */
[----:B------:R-:W-:Y:S01]  /*63170*/  IMAD.MOV.U32 R3, RZ, RZ, R7 ;  /* 0x000000ffff037224 */ /* 0x000fe200078e0007 */
[----:B------:R-:W-:Y:S02]  /*63180*/  IADD3 R8, R58, 0xd8, RZ ;  /* 0x000000d83a087810 */ /* 0x000fe40007ffe0ff */
[----:B------:R-:W-:Y:S01]  /*63190*/  MOV R6, 0x631d0 ;  /* 0x000631d000067802 */ /* 0x000fe20000000f00 */
[----:B--2---:R1:W-:Y:S04]  /*631a0*/  STL [R1+0x1454], R4 ;  /* 0x0014540401007387 */ /* 0x0043e80000100800 */
[----:B------:R1:W-:Y:S02]  /*631b0*/  STL [R1+0x1458], R5 ;  /* 0x0014580501007387 */ /* 0x0003e40000100800 */
[----:B-1----:R-:W-:Y:S05]  /*631c0*/  CALL.REL.NOINC `($_ZN7cutlass13device_kernelIN5flash19enable_sm80_to_sm89INS1_16FlashAttnBwdSm80INS1_25CollectiveMainloopBwdSm80ILi2ELi2EN4cute5tupleIJNS5_1CILi128EEES8_NS7_ILi64EEEEEENS_10bfloat16_tEfNS_4arch4Sm80ELb1ELb0ELb1ELb1ELb1ELb0ELb0ELb0ELi2ELi4ELi4ELi4ELb0EEENS1_21CollectiveEpilogueBwdISA_SB_SD_Li256ELb1ELb0ELi2EEENS1_25SingleTileBwdLPTSchedulerILb1ELi128ELb1EEEEEEEEEvNT_6ParamsE$_ZN4cute3eso3ESOILb0ELb0EJiiiNS_1CILi144EEENS2_ILi512EEEEEC2ERKiS7_S7_RKS3_RKS4_) ;  /* 0xfffa561000007944 */ /* 0x002fea0003c3ffff */
[----:B-1----:R-:W2:Y:S04]  /*631d0*/  LDL.64 R2, [R1+0x1410] ;  /* 0x0014100001027983 */ /* 0x002ea80000100a00 */
[----:B------:R-:W3:Y:S01]  /*631e0*/  LDL R6, [R1+0x1418] ;  /* 0x0014180001067983 */ /* 0x000ee20000100800 */
[----:B------:R-:W-:-:S03]  /*631f0*/  MOV R4, 0x63230 ;  /* 0x0006323000047802 */ /* 0x000fc60000000f00 */
[----:B--2---:R1:W-:Y:S04]  /*63200*/  STL.64 [R1+0x1428], R2 ;  /* 0x0014280201007387 */ /* 0x0043e80000100a00 */
[----:B---3--:R1:W-:Y:S02]  /*63210*/  STL [R1+0x1430], R6 ;  /* 0x0014300601007387 */ /* 0x0083e40000100800 */
[----:B-1----:R-:W-:Y:S05]  /*63220*/  CALL.REL.NOINC `($_ZN7cutlass13device_kernelIN5flash19enable_sm80_to_sm89INS1_16FlashAttnBwdSm80INS1_25CollectiveMainloopBwdSm80ILi2ELi2EN4cute5tupleIJNS5_1CILi128EEES8_NS7_ILi64EEEEEENS_10bfloat16_tEfNS_4arch4Sm80ELb1ELb0ELb1ELb1ELb1ELb0ELb0ELb0ELi2ELi4ELi4ELi4ELb0EEENS1_21CollectiveEpilogueBwdISA_SB_SD_Li256ELb1ELb0ELi2EEENS1_25SingleTileBwdLPTSchedulerILb1ELi128ELb1EEEEEEEEEvNT_6ParamsE$_ZN4cute3eso3ESOILb1ELb0EJNS_1CILi8EEEiiiNS2_ILi144EEENS2_ILi512EEEEEC2ERKS3_RKiSA_SA_RKS4_RKS5_) ;  /* 0xfffa687000007944 */ /* 0x002fea0003c3ffff */
[----:B-1----:R-:W2:Y:S04]  /*63230*/  LDL.64 R2, [R1+0x1448] ;  /* 0x0014480001027983 */ /* 0x002ea80000100a00 */
[----:B------:R-:W3:Y:S01]  /*63240*/  LDL R10, [R1+0x1450] ;  /* 0x00145000010a7983 */ /* 0x000ee20000100800 */
[C---:B------:R-:W-:Y:S02]  /*63250*/  IADD3 R8, R58.reuse, 0x94, RZ ;  /* 0x000000943a087810 */ /* 0x040fe40007ffe0ff */
[----:B------:R-:W-:-:S02]  /*63260*/  IADD3 R6, R58, 0x98, RZ ;  /* 0x000000983a067810 */ /* 0x000fc40007ffe0ff */
[----:B------:R-:W-:Y:S01]  /*63270*/  MOV R4, 0x632b0 ;  /* 0x000632b000047802 */ /* 0x000fe20000000f00 */
[----:B--2---:R1:W-:Y:S04]  /*63280*/  STL.64 [R1+0x1410], R2 ;  /* 0x0014100201007387 */ /* 0x0043e80000100a00 */
[----:B---3--:R1:W-:Y:S02]  /*63290*/  STL [R1+0x1418], R10 ;  /* 0x0014180a01007387 */ /* 0x0083e40000100800 */
[----:B-1----:R-:W-:Y:S05]  /*632a0*/  CALL.REL.NOINC `($_ZN7cutlass13device_kernelIN5flash19enable_sm80_to_sm89INS1_16FlashAttnBwdSm80INS1_25CollectiveMainloopBwdSm80ILi2ELi2EN4cute5tupleIJNS5_1CILi128EEES8_NS7_ILi64EEEEEENS_10bfloat16_tEfNS_4arch4Sm80ELb1ELb0ELb1ELb1ELb1ELb0ELb0ELb0ELi2ELi4ELi4ELi4ELb0EEENS1_21CollectiveEpilogueBwdISA_SB_SD_Li256ELb1ELb0ELi2EEENS1_25SingleTileBwdLPTSchedulerILb1ELi128ELb1EEEEEEEEEvNT_6ParamsE$_ZN4cute3eso3ESOILb1ELb0EJNS_1CILi1EEEiiiNS2_ILi144EEENS2_ILi512EEEEEC2ERKS3_RKiSA_SA_RKS4_RKS5_) ;  /* 0xfffa637000007944 */ /* 0x002fea0003c3ffff */
[----:B-1----:R1:W5:Y:S04]  /*632b0*/  LDL R5, [R1+0x1450] ;  /* 0x0014500001057983 */ /* 0x0023680000100800 */
[----:B------:R1:W5:Y:S01]  /*632c0*/  LDL.64 R2, [R1+0x1448] ;  /* 0x0014480001027983 */ /* 0x0003620000100a00 */
[----:B------:R-:W-:-:S03]  /*632d0*/  MOV R6, 0x632f0 ;  /* 0x000632f000067802 */ /* 0x000fc60000000f00 */
[----:B-1---5:R-:W-:Y:S05]  /*632e0*/  CALL.REL.NOINC `($_ZN7cutlass13device_kernelIN5flash19enable_sm80_to_sm89INS1_16FlashAttnBwdSm80INS1_25CollectiveMainloopBwdSm80ILi2ELi2EN4cute5tupleIJNS5_1CILi128EEES8_NS7_ILi64EEEEEENS_10bfloat16_tEfNS_4arch4Sm80ELb1ELb0ELb1ELb1ELb1ELb0ELb0ELb0ELi2ELi4ELi4ELi4ELb0EEENS1_21CollectiveEpilogueBwdISA_SB_SD_Li256ELb1ELb0ELi2EEENS1_25SingleTileBwdLPTSchedulerILb1ELi128ELb1EEEEEEEEEvNT_6ParamsE$_ZN4cute5tupleIJNS0_IJNS_1CILi16EEENS1_ILi2EEES3_S3_NS1_ILi4EEES3_EEENS0_IJNS1_ILi1EEEiiiNS1_ILi144EEENS1_ILi512EEEEEEEEC2ERKS5_RKS9_) ;  /* 0xfffa905000007944 */ /* 0x022fea0003c3ffff */
        /* <DEDUP_REMOVED lines=10> */
[----:B-1----:R-:W-:Y:S05]  /*63390*/  CALL.REL.NOINC `($_ZN7cutlass13device_kernelIN5flash19enable_sm80_to_sm89INS1_16FlashAttnBwdSm80INS1_25CollectiveMainloopBwdSm80ILi2ELi2EN4cute5tupleIJNS5_1CILi128EEES8_NS7_ILi64EEEEEENS_10bfloat16_tEfNS_4arch4Sm80ELb1ELb0ELb1ELb1ELb1ELb0ELb0ELb0ELi2ELi4ELi4ELi4ELb0EEENS1_21CollectiveEpilogueBwdISA_SB_SD_Li256ELb1ELb0ELi2EEENS1_25SingleTileBwdLPTSchedulerILb1ELi128ELb1EEEEEEEEEvNT_6ParamsE$_ZZN4cute6detail16composition_implINS_5tupleIJNS_1CILi16EEENS3_ILi2EEES5_S5_NS3_ILi4EEES5_EEENS2_IJNS3_ILi1EEEiiiNS3_ILi144EEENS3_ILi512EEEEEENS2_IJNS2_IJS5_S5_EEES6_NS3_ILi8EEEEEENS2_IJNS2_IJNS3_ILi64EEESA_EEES4_NS3_ILi1024EEEEEEEEDaRKT_RKT0_RKT1_RKT2_ENKUlRKT_RKT0_E_clISC_SG_EEDaSX_S10_) ;  /* 0xfffab48000007944 */ /* 0x002fea0003c3ffff */
[----:B------:R-:W-:Y:S01]  /*633a0*/  IMAD.MOV.U32 R5, RZ, RZ, R16 ;  /* 0x000000ffff057224 */ /* 0x000fe200078e0010 */
[----:B------:R-:W-:Y:S01]  /*633b0*/  MOV R3, R14 ;  /* 0x0000000e00037202 */ /* 0x000fe20000000f00 */
[----:B------:R-:W-:Y:S01]  /*633c0*/  IMAD.MOV.U32 R2, RZ, RZ, R15 ;  /* 0x000000ffff027224 */ /* 0x000fe200078e000f */
[----:B------:R-:W-:Y:S02]  /*633d0*/  MOV R16, 0x633f0 ;  /* 0x000633f000107802 */ /* 0x000fe40000000f00 */
[----:B-1---5:R-:W-:Y:S05]  /*633e0*/  CALL.REL.NOINC `($_ZN7cutlass13device_kernelIN5flash19enable_sm80_to_sm89INS1_16FlashAttnBwdSm80INS1_25CollectiveMainloopBwdSm80ILi2ELi2EN4cute5tupleIJNS5_1CILi128EEES8_NS7_ILi64EEEEEENS_10bfloat16_tEfNS_4arch4Sm80ELb1ELb0ELb1ELb1ELb1ELb0ELb0ELb0ELi2ELi4ELi4ELi4ELb0EEENS1_21CollectiveEpilogueBwdISA_SB_SD_Li256ELb1ELb0ELi2EEENS1_25SingleTileBwdLPTSchedulerILb1ELi128ELb1EEEEEEEEEvNT_6ParamsE$_ZZN4cute6detail16composition_implINS_5tupleIJNS_1CILi16EEENS3_ILi2EEES5_S5_NS3_ILi4EEES5_EEENS2_IJNS3_ILi1EEEiiiNS3_ILi144EEENS3_ILi512EEEEEENS2_IJNS2_IJS5_S5_EEES6_NS3_ILi8EEEEEENS2_IJNS2_IJNS3_ILi64EEESA_EEES4_NS3_ILi1024EEEEEEEEDaRKT_RKT0_RKT1_RKT2_ENKUlRKT_RKT0_E_clIS6_S4_EEDaSX_S10_) ;  /* 0xfffab1b000007944 */ /* 0x022fea0003c3ffff */
[----:B-----5:R2:W-:Y:S01]  /*633f0*/  STL.64 [R1+0x1410], R2 ;  /* 0x0014100201007387 */ /* 0x0205e20000100a00 */
[----:B------:R-:W-:-:S03]  /*63400*/  MOV R4, 0x63420 ;  /* 0x0006342000047802 */ /* 0x000fc60000000f00 */
[----:B-12---:R-:W-:Y:S05]  /*63410*/  CALL.REL.NOINC `($_ZN7cutlass13device_kernelIN5flash19enable_sm80_to_sm89INS1_16FlashAttnBwdSm80INS1_25CollectiveMainloopBwdSm80ILi2ELi2EN4cute5tupleIJNS5_1CILi128EEES8_NS7_ILi64EEEEEENS_10bfloat16_tEfNS_4arch4Sm80ELb1ELb0ELb1ELb1ELb1ELb0ELb0ELb0ELi2ELi4ELi4ELi4ELb0EEENS1_21CollectiveEpilogueBwdISA_SB_SD_Li256ELb1ELb0ELi2EEENS1_25SingleTileBwdLPTSchedulerILb1ELi128ELb1EEEEEEEEEvNT_6ParamsE$_ZN4cute3eso3ESOILb0ELb0EJNS_5tupleIJiNS_1CILi512EEEEEENS2_IJiiEEENS3_ILi1024EEEEEC2ERKS5_RKS6_RKS7_) ;  /* 0xfffa43b000007944 */ /* 0x006fea0003c3ffff */
[----:B------:R2:W5:Y:S04]  /*63420*/  LDL R5, [R1+0x1430] ;  /* 0x0014300001057983 */ /* 0x0005680000100800 */
[----:B-1----:R2:W5:Y:S01]  /*63430*/  LDL.64 R2, [R1+0x1428] ;  /* 0x0014280001027983 */ /* 0x0025620000100a00 */
[----:B------:R-:W-:-:S03]  /*63440*/  MOV R6, 0x63460 ;  /* 0x0006346000067802 */ /* 0x000fc60000000f00 */
[----:B--2--5:R-:W-:Y:S05]  /*63450*/  CALL.REL.NOINC `($_ZN7cutlass13device_kernelIN5flash19enable_sm80_to_sm89INS1_16FlashAttnBwdSm80INS1_25CollectiveMainloopBwdSm80ILi2ELi2EN4cute5tupleIJNS5_1CILi128EEES8_NS7_ILi64EEEEEENS_10bfloat16_tEfNS_4arch4Sm80ELb1ELb0ELb1ELb1ELb1ELb0ELb0ELb0ELi2ELi4ELi4ELi4ELb0EEENS1_21CollectiveEpilogueBwdISA_SB_SD_Li256ELb1ELb0ELi2EEENS1_25SingleTileBwdLPTSchedulerILb1ELi128ELb1EEEEEEEEEvNT_6ParamsE$_ZN4cute5tupleIJNS0_IJNS0_IJNS_1CILi2EEES2_EEES3_NS1_ILi8EEEEEENS0_IJNS0_IJiNS1_ILi512EEEEEENS0_IJiiEEENS1_ILi1024EEEEEEEEC2ERKS5_RKSA_) ;  /* 0xfffa8ca000007944 */ /* 0x024fea0003c3ffff */
[----:B------:R1:W5:Y:S04]  /*63460*/  LDL R4, [R1+0x1430] ;  /* 0x0014300001047983 */ /* 0x0003680000100800 */
[----:B------:R1:W5:Y:S01]  /*63470*/  LDL.64 R2, [R1+0x1428] ;  /* 0x0014280001027983 */ /* 0x0003620000100a00 */
[----:B------:R-:W-:-:S04]  /*63480*/  LOP3.LUT R6, R11, 0x180, RZ, 0xc0, !PT ;  /* 0x000001800b067812 */ /* 0x000fc800078ec0ff */
[----:B------:R-:W-:-:S04]  /*63490*/  LEA.HI R6, R6, R71, RZ, 0x1d ;  /* 0x0000004706067211 */ /* 0x000fc800078fe8ff */
[----:B------:R-:W-:Y:S02]  /*634a0*/  LEA.HI.SX32 R8, R13, R6, 0x1e ;  /* 0x000000060d087211 */ /* 0x000fe400078ff2ff */
[----:B------:R-:W-:-:S03]  /*634b0*/  MOV R6, 0x634e0 ;  /* 0x000634e000067802 */ /* 0x000fc60000000f00 */
[----:B------:R1:W-:Y:S04]  /*634c0*/  STL [R1+0x1420], R8 ;  /* 0x0014200801007387 */ /* 0x0003e80000100800 */
        /* <DEDUP_REMOVED lines=8> */
[----:B------:R-:W-:Y:S02]  /*63550*/  MOV R16, R12 ;  /* 0x0000000c00107202 */ /* 0x000fe40000000f00 */
        /* <DEDUP_REMOVED lines=10> */
[----:B------:R-:W-:-:S03]  /*63600*/  MOV R4, 0x63620 ;  /* 0x0006362000047802 */ /* 0x000fc60000000f00 */
        /* <DEDUP_REMOVED lines=24> */
[----:B-12--5:R-:W-:Y:S05]  /*63790*/  CALL.REL.NOINC `($_ZN7cutlass13device_kernelIN5flash19enable_sm80_to_sm89INS1_16FlashAttnBwdSm80INS1_25CollectiveMainloopBwdSm80ILi2ELi2EN4cute5tupleIJNS5_1CILi128EEES8_NS7_ILi64EEEEEENS_10bfloat16_tEfNS_4arch4Sm80ELb1ELb0ELb1ELb1ELb1ELb0ELb0ELb0ELi2ELi4ELi4ELi4ELb0EEENS1_21CollectiveEpilogueBwdISA_SB_SD_Li256ELb1ELb0ELi2EEENS1_25SingleTileBwdLPTSchedulerILb1ELi128ELb1EEEEEEEEEvNT_6ParamsE$_ZN4cute3eso3ESOILb1ELb0EJNS_6LayoutINS_5tupleIJNS3_IJNS_1CILi8EEENS4_ILi1EEEEEENS4_ILi2EEENS3_IJNS4_ILi4EEES8_EEEEEENS3_IJNS3_IJS6_NS4_ILi0EEEEEES5_NS3_IJNS4_ILi32EEENS4_ILi16EEEEEEEEEEENS_10ViewEngineIPN7cutlass10bfloat16_tEEEEEC2ERKSI_RKSN_) ;  /* 0xfffa83f000007944 */ /* 0x026fea0003c3ffff */
[----:B------:R2:W5:Y:S01]  /*637a0*/  LDL.64 R72, [R1+0x1410] ;  /* 0x0014100001487983 */ /* 0x0005620000100a00 */
[----:B------:R-:W-:Y:S01]  /*637b0*/  IMAD.MOV.U32 R6, RZ, RZ, R68 ;  /* 0x000000ffff067224 */ /* 0x000fe200078e0044 */
[----:B------:R-:W-:-:S02]  /*637c0*/  MOV R3, R69 ;  /* 0x0000004500037202 */ /* 0x000fc40000000f00 */
[----:B------:R-:W-:Y:S02]  /*637d0*/  MOV R4, 0x637f0 ;  /* 0x000637f000047802 */ /* 0x000fe40000000f00 */
[----:B-12--5:R-:W-:Y:S05]  /*637e0*/  CALL.REL.NOINC `($_ZN7cutlass13device_kernelIN5flash19enable_sm80_to_sm89INS1_16FlashAttnBwdSm80INS1_25CollectiveMainloopBwdSm80ILi2ELi2EN4cute5tupleIJNS5_1CILi128EEES8_NS7_ILi64EEEEEENS_10bfloat16_tEfNS_4arch4Sm80ELb1ELb0ELb1ELb1ELb1ELb0ELb0ELb0ELi2ELi4ELi4ELi4ELb0EEENS1_21CollectiveEpilogueBwdISA_SB_SD_Li256ELb1ELb0ELi2EEENS1_25SingleTileBwdLPTSchedulerILb1ELi128ELb1EEEEEEEEEvNT_6ParamsE$_ZN4cute3eso3ESOILb1ELb0EJNS_6LayoutINS_5tupleIJNS3_IJNS3_IJNS_1CILi4EEENS4_ILi2EEEEEENS4_ILi1EEEEEES6_NS4_ILi8EEEEEENS3_IJNS3_IJNS3_IJS8_NS4_ILi32EEEEEENS4_ILi0EEEEEENS4_ILi64EEES5_EEEEENS_10ViewEngineIPN7cutlass10bfloat16_tEEEEEC2ERKSI_RKSN_) ;  /* 0xfffa708000007944 */ /* 0x026fea0003c3ffff */
[----:B------:R2:W5:Y:S04]  /*637f0*/  LDL.64 R70, [R1+0x1410] ;  /* 0x0014100001467983 */ /* 0x0005680000100a00 */
[----:B-1----:R2:W5:Y:S01]  /*63800*/  LD.E.64 R2, [R76.64+0x8] ;  /* 0x000008044c027980 */ /* 0x002562000c101b00 */
[----:B------:R-:W-:Y:S02]  /*63810*/  MOV R9, R67 ;  /* 0x0000004300097202 */ /* 0x000fe40000000f00 */
[----:B------:R-:W-:Y:S02]  /*63820*/  MOV R8, 0x63840 ;  /* 0x0006384000087802 */ /* 0x000fe40000000f00 */
[----:B--2--5:R-:W-:Y:S05]  /*63830*/  CALL.REL.NOINC `($_ZN7cutlass13device_kernelIN5flash19enable_sm80_to_sm89INS1_16FlashAttnBwdSm80INS1_25CollectiveMainloopBwdSm80ILi2ELi2EN4cute5tupleIJNS5_1CILi128EEES8_NS7_ILi64EEEEEENS_10bfloat16_tEfNS_4arch4Sm80ELb1ELb0ELb1ELb1ELb1ELb0ELb0ELb0ELi2ELi4ELi4ELi4ELb0EEENS1_21CollectiveEpilogueBwdISA_SB_SD_Li256ELb1ELb0ELi2EEENS1_25SingleTileBwdLPTSchedulerILb1ELi128ELb1EEEEEEEEEvNT_6ParamsE$_ZN4cute8smem_ptrIPN7cutlass10bfloat16_tEECI1NS_12iter_adaptorIS3_S4_EEES3_) ;  /* 0xfffa91c000007944 */ /* 0x024fea0003c3ffff */
[----:B-1----:R1:W5:Y:S01]  /*63840*/  LDL.64 R2, [R1+0x1410] ;  /* 0x0014100001027983 */ /* 0x0023620000100a00 */
[----:B------:R-:W-:-:S03]  /*63850*/  MOV R6, 0x63870 ;  /* 0x0006387000067802 */ /* 0x000fc60000000f00 */
[----:B-1---5:R-:W-:Y:S05]  /*63860*/  CALL.REL.NOINC `($_ZN7cutlass13device_kernelIN5flash19enable_sm80_to_sm89INS1_16FlashAttnBwdSm80INS1_25CollectiveMainloopBwdSm80ILi2ELi2EN4cute5tupleIJNS5_1CILi128EEES8_NS7_ILi64EEEEEENS_10bfloat16_tEfNS_4arch4Sm80ELb1ELb0ELb1ELb1ELb1ELb0ELb0ELb0ELi2ELi4ELi4ELi4ELb0EEENS1_21CollectiveEpilogueBwdISA_SB_SD_Li256ELb1ELb0ELi2EEENS1_25SingleTileBwdLPTSchedulerILb1ELi128ELb1EEEEEEEEEvNT_6ParamsE$_ZN4cute3eso3ESOILb1ELb0EJNS_6LayoutINS_5tupleIJNS3_IJNS_1CILi8EEENS4_ILi1EEEEEENS4_ILi2EEEEEENS3_IJNS3_IJS6_NS4_ILi0EEEEEENS4_ILi4096EEEEEEEENS_10ViewEngineINS_8smem_ptrIPN7cutlass10bfloat16_tEEEEEEEC2ERKSE_RKSL_) ;  /* 0xfffa80f000007944 */ /* 0x022fea0003c3ffff */
[----:B-1----:R1:W5:Y:S01]  /*63870*/  LDL.64 R4, [R1+0x1410] ;  /* 0x0014100001047983 */ /* 0x0023620000100a00 */
[----:B------:R-:W-:Y:S01]  /*63880*/  IMAD.MOV.U32 R6, RZ, RZ, R72 ;  /* 0x000000ffff067224 */ /* 0x000fe200078e0048 */
[----:B------:R-:W-:-:S02]  /*63890*/  MOV R9, R73 ;  /* 0x0000004900097202 */ /* 0x000fc40000000f00 */
[----:B------:R-:W-:Y:S02]  /*638a0*/  MOV R8, 0x638c0 ;  /* 0x000638c000087802 */ /* 0x000fe40000000f00 */
[----:B-1---5:R-:W-:Y:S05]  /*638b0*/  CALL.REL.NOINC `($_ZN7cutlass13device_kernelIN5flash19enable_sm80_to_sm89INS1_16FlashAttnBwdSm80INS1_25CollectiveMainloopBwdSm80ILi2ELi2EN4cute5tupleIJNS5_1CILi128EEES8_NS7_ILi64EEEEEENS_10bfloat16_tEfNS_4arch4Sm80ELb1ELb0ELb1ELb1ELb1ELb0ELb0ELb0ELi2ELi4ELi4ELi4ELb0EEENS1_21CollectiveEpilogueBwdISA_SB_SD_Li256ELb1ELb0ELi2EEENS1_25SingleTileBwdLPTSchedulerILb1ELi128ELb1EEEEEEEEEvNT_6ParamsE$_ZN4cute3eso3ESOILb1ELb0EJNS_6LayoutINS_5tupleIJNS3_IJNS_1CILi8EEENS4_ILi1EEEEEENS4_ILi2EEEEEENS3_IJNS3_IJS6_NS4_ILi0EEEEEES5_EEEEENS_10ViewEngineIPN7cutlass10bfloat16_tEEEEEC2ERKSD_RKSI_) ;  /* 0xfffa823000007944 */ /* 0x022fea0003c3ffff */
[----:B------:R2:W5:Y:S01]  /*638c0*/  LDL.64 R2, [R1+0x1410] ;  /* 0x0014100001027983 */ /* 0x0005620000100a00 */
[----:B-1----:R-:W-:Y:S02]  /*638d0*/  MOV R7, R5 ;  /* 0x0000000500077202 */ /* 0x002fe40000000f00 */
[----:B------:R-:W-:Y:S02]  /*638e0*/  MOV R6, 0x63900 ;  /* 0x0006390000067802 */ /* 0x000fe40000000f00 */
[----:B--2--5:R-:W-:Y:S05]  /*638f0*/  CALL.REL.NOINC `($_ZN7cutlass13device_kernelIN5flash19enable_sm80_to_sm89INS1_16FlashAttnBwdSm80INS1_25CollectiveMainloopBwdSm80ILi2ELi2EN4cute5tupleIJNS5_1CILi128EEES8_NS7_ILi64EEEEEENS_10bfloat16_tEfNS_4arch4Sm80ELb1ELb0ELb1ELb1ELb1ELb0ELb0ELb0ELi2ELi4ELi4ELi4ELb0EEENS1_21CollectiveEpilogueBwdISA_SB_SD_Li256ELb1ELb0ELi2EEENS1_25SingleTileBwdLPTSchedulerILb1ELi128ELb1EEEEEEEEEvNT_6ParamsE$_ZN4cute3eso3ESOILb1ELb0EJNS_6LayoutINS_5tupleIJNS3_IJNS_1CILi8EEENS4_ILi1EEEEEENS3_IJNS4_ILi2EEEEEEEEENS3_IJNS3_IJS6_NS4_ILi0EEEEEENS3_IJNS4_ILi4096EEEEEEEEEEENS_10ViewEngineINS_8smem_ptrIPN7cutlass10bfloat16_tEEEEEEEC2ERKSG_RKSN_) ;  /* 0xfffa7e3000007944 */ /* 0x024fea0003c3ffff */
[----:B------:R2:W5:Y:S01]  /*63900*/  LDL.64 R6, [R1+0x1410] ;  /* 0x0014100001067983 */ /* 0x0005620000100a00 */
[----:B-1----:R-:W-:Y:S02]  /*63910*/  MOV R5, R3 ;  /* 0x0000000300057202 */ /* 0x002fe40000000f00 */
[----:B------:R-:W-:Y:S02]  /*63920*/  MOV R4, 0x63940 ;  /* 0x0006394000047802 */ /* 0x000fe40000000f00 */
[----:B--2--5:R-:W-:Y:S05]  /*63930*/  CALL.REL.NOINC `($_ZN7cutlass13device_kernelIN5flash19enable_sm80_to_sm89INS1_16FlashAttnBwdSm80INS1_25CollectiveMainloopBwdSm80ILi2ELi2EN4cute5tupleIJNS5_1CILi128EEES8_NS7_ILi64EEEEEENS_10bfloat16_tEfNS_4arch4Sm80ELb1ELb0ELb1ELb1ELb1ELb0ELb0ELb0ELi2ELi4ELi4ELi4ELb0EEENS1_21CollectiveEpilogueBwdISA_SB_SD_Li256ELb1ELb0ELi2EEENS1_25SingleTileBwdLPTSchedulerILb1ELi128ELb1EEEEEEEEEvNT_6ParamsE$_ZN4cute3eso3ESOILb1ELb0EJNS_6LayoutINS_5tupleIJNS3_IJNS_1CILi8EEENS4_ILi1EEEEEENS3_IJNS4_ILi2EEEEEEEEENS3_IJNS3_IJS6_NS4_ILi0EEEEEENS3_IJS5_EEEEEEEENS_10ViewEngineIPN7cutlass10bfloat16_tEEEEEC2ERKSF_RKSK_) ;  /* 0xfffa7f0000007944 */ /* 0x024fea0003c3ffff */
[----:B-1----:R1:W5:Y:S01]  /*63940*/  LDL.64 R2, [R1+0x1410] ;  /* 0x0014100001027983 */ /* 0x0023620000100a00 */
[----:B------:R-:W-:-:S03]  /*63950*/  MOV R8, 0x63970 ;  /* 0x0006397000087802 */ /* 0x000fc60000000f00 */
[----:B-1---5:R-:W-:Y:S05]  /*63960*/  CALL.REL.NOINC `($_ZN7cutlass13device_kernelIN5flash19enable_sm80_to_sm89INS1_16FlashAttnBwdSm80INS1_25CollectiveMainloopBwdSm80ILi2ELi2EN4cute5tupleIJNS5_1CILi128EEES8_NS7_ILi64EEEEEENS_10bfloat16_tEfNS_4arch4Sm80ELb1ELb0ELb1ELb1ELb1ELb0ELb0ELb0ELi2ELi4ELi4ELi4ELb0EEENS1_21CollectiveEpilogueBwdISA_SB_SD_Li256ELb1ELb0ELi2EEENS1_25SingleTileBwdLPTSchedulerILb1ELi128ELb1EEEEEEEEEvNT_6ParamsE$_ZN4cute3eso3ESOILb1ELb0EJNS_6LayoutINS_5tupleIJNS3_IJNS3_IJNS_1CILi8EEENS4_ILi1EEEEEES6_EEENS3_IJNS3_IJS6_S6_EEENS4_ILi2EEEEEEEEENS3_IJNS3_IJNS3_IJS6_NS4_ILi0EEEEEESD_EEENS3_IJNS3_IJSD_SD_EEES5_EEEEEEEENS_10ViewEngineIPN7cutlass10bfloat16_tEEEEEC2ERKSJ_RKSO_) ;  /* 0xfffa709000007944 */ /* 0x022fea0003c3ffff */
[----:B-1----:R1:W5:Y:S01]  /*63970*/  LDL.64 R4, [R1+0x1410] ;  /* 0x0014100001047983 */ /* 0x0023620000100a00 */
[----:B------:R-:W-:-:S03]  /*63980*/  MOV R8, 0x639a0 ;  /* 0x000639a000087802 */ /* 0x000fc60000000f00 */
[----:B-1---5:R-:W-:Y:S05]  /*63990*/  CALL.REL.NOINC `($_ZN7cutlass13device_kernelIN5flash19enable_sm80_to_sm89INS1_16FlashAttnBwdSm80INS1_25CollectiveMainloopBwdSm80ILi2ELi2EN4cute5tupleIJNS5_1CILi128EEES8_NS7_ILi64EEEEEENS_10bfloat16_tEfNS_4arch4Sm80ELb1ELb0ELb1ELb1ELb1ELb0ELb0ELb0ELi2ELi4ELi4ELi4ELb0EEENS1_21CollectiveEpilogueBwdISA_SB_SD_Li256ELb1ELb0ELi2EEENS1_25SingleTileBwdLPTSchedulerILb1ELi128ELb1EEEEEEEEEvNT_6ParamsE$_ZN4cute3eso3ESOILb1ELb0EJNS_6LayoutINS_5tupleIJNS3_IJNS3_IJNS_1CILi8EEENS4_ILi1EEEEEES6_EEENS3_IJNS3_IJS6_S6_EEENS4_ILi2EEEEEEEEENS3_IJNS3_IJNS3_IJS6_NS4_ILi0EEEEEESD_EEENS3_IJNS3_IJSD_SD_EEENS4_ILi4096EEEEEEEEEEENS_10ViewEngineINS_8smem_ptrIPN7cutlass10bfloat16_tEEEEEEEC2ERKSK_RKSR_) ;  /* 0xfffa6f8000007944 */ /* 0x022fea0003c3ffff */
[----:B-1----:R1:W5:Y:S01]  /*639a0*/  LDL.64 R2, [R1+0x1410] ;  /* 0x0014100001027983 */ /* 0x0023620000100a00 */
[----:B------:R-:W-:Y:S01]  /*639b0*/  IMAD.MOV.U32 R6, RZ, RZ, R4 ;  /* 0x000000ffff067224 */ /* 0x000fe200078e0004 */
[----:B------:R-:W-:-:S02]  /*639c0*/  MOV R9, R5 ;  /* 0x0000000500097202 */ /* 0x000fc40000000f00 */
[----:B------:R-:W-:Y:S02]  /*639d0*/  MOV R8, 0x639f0 ;  /* 0x000639f000087802 */ /* 0x000fe40000000f00 */
[----:B-1---5:R-:W-:Y:S05]  /*639e0*/  CALL.REL.NOINC `($_ZN7cutlass13device_kernelIN5flash19enable_sm80_to_sm89INS1_16FlashAttnBwdSm80INS1_25CollectiveMainloopBwdSm80ILi2ELi2EN4cute5tupleIJNS5_1CILi128EEES8_NS7_ILi64EEEEEENS_10bfloat16_tEfNS_4arch4Sm80ELb1ELb0ELb1ELb1ELb1ELb0ELb0ELb0ELi2ELi4ELi4ELi4ELb0EEENS1_21CollectiveEpilogueBwdISA_SB_SD_Li256ELb1ELb0ELi2EEENS1_25SingleTileBwdLPTSchedulerILb1ELi128ELb1EEEEEEEEEvNT_6ParamsE$_ZN4cute3eso3ESOILb1ELb0EJNS_6LayoutINS_5tupleIJNS3_IJNS_1CILi8EEENS4_ILi1EEEEEENS4_ILi2EEEEEENS3_IJNS3_IJS6_NS4_ILi0EEEEEES5_EEEEENS_10ViewEngineIPN7cutlass10bfloat16_tEEEEEC2ERKSD_RKSI_) ;  /* 0xfffa810000007944 */ /* 0x022fea0003c3ffff */
[----:B------:R2:W5:Y:S01]  /*639f0*/  LDL.64 R14, [R1+0x1410] ;  /* 0x00141000010e7983 */ /* 0x0005620000100a00 */
[----:B------:R-:W-:Y:S02]  /*63a00*/  MOV R9, R67 ;  /* 0x0000004300097202 */ /* 0x000fe40000000f00 */
[----:B------:R-:W-:Y:S02]  /*63a10*/  MOV R8, 0x63a30 ;  /* 0x00063a3000087802 */ /* 0x000fe40000000f00 */
[----:B-12--5:R-:W-:Y:S05]  /*63a20*/  CALL.REL.NOINC `($_ZN7cutlass13device_kernelIN5flash19enable_sm80_to_sm89INS1_16FlashAttnBwdSm80INS1_25CollectiveMainloopBwdSm80ILi2ELi2EN4cute5tupleIJNS5_1CILi128EEES8_NS7_ILi64EEEEEENS_10bfloat16_tEfNS_4arch4Sm80ELb1ELb0ELb1ELb1ELb1ELb0ELb0ELb0ELi2ELi4ELi4ELi4ELb0EEENS1_21CollectiveEpilogueBwdISA_SB_SD_Li256ELb1ELb0ELi2EEENS1_25SingleTileBwdLPTSchedulerILb1ELi128ELb1EEEEEEEEEvNT_6ParamsE$_ZN4cute8smem_ptrIPN7cutlass10bfloat16_tEECI1NS_12iter_adaptorIS3_S4_EEES3_) ;  /* 0xfffa8fd000007944 */ /* 0x026fea0003c3ffff */
[----:B-1----:R1:W5:Y:S01]  /*63a30*/  LDL.64 R2, [R1+0x1410] ;  /* 0x0014100001027983 */ /* 0x0023620000100a00 */
[----:B------:R-:W-:-:S03]  /*63a40*/  MOV R6, 0x63a60 ;  /* 0x00063a6000067802 */ /* 0x000fc60000000f00 */
        /* <DEDUP_REMOVED lines=50> */
[----:B-1----:R-:W-:-:S03]  /*63d70*/  MOV R4, 0x63d90 ;  /* 0x00063d9000047802 */ /* 0x002fc60000000f00 */
[----:B--2--5:R-:W-:Y:S05]  /*63d80*/  CALL.REL.NOINC `($_ZN7cutlass13device_kernelIN5flash19enable_sm80_to_sm89INS1_16FlashAttnBwdSm80INS1_25CollectiveMainloopBwdSm80ILi2ELi2EN4cute5tupleIJNS5_1CILi128EEES8_NS7_ILi64EEEEEENS_10bfloat16_tEfNS_4arch4Sm80ELb1ELb0ELb1ELb1ELb1ELb0ELb0ELb0ELi2ELi4ELi4ELi4ELb0EEENS1_21CollectiveEpilogueBwdISA_SB_SD_Li256ELb1ELb0ELi2EEENS1_25SingleTileBwdLPTSchedulerILb1ELi128ELb1EEEEEEEEEvNT_6ParamsE$_ZN4cute3eso3ESOILb1ELb0EJNS_6LayoutINS_5tupleIJNS3_IJNS_1CILi4EEENS4_ILi1EEEEEEEEENS3_IJNS3_IJS6_NS4_ILi0EEEEEEEEEEENS_10ViewEngineIPjEEEEC2ERKSC_RKSF_) ;  /* 0xfffa774000007944 */ /* 0x024fea0003c3ffff */
[----:B------:R2:W5:Y:S01]  /*63d90*/  LDL.64 R8, [R1+0x1410] ;  /* 0x0014100001087983 */ /* 0x0005620000100a00 */
[----:B------:R-:W-:-:S02]  /*63da0*/  MOV R4, R6 ;  /* 0x0000000600047202 */ /* 0x000fc40000000f00 */
[----:B-1----:R-:W-:Y:S02]  /*63db0*/  MOV R2, 0x63dd0 ;  /* 0x00063dd000027802 */ /* 0x002fe40000000f00 */
[----:B--2--5:R-:W-:Y:S05]  /*63dc0*/  CALL.REL.NOINC `($_ZN7cutlass13device_kernelIN5flash19enable_sm80_to_sm89INS1_16FlashAttnBwdSm80INS1_25CollectiveMainloopBwdSm80ILi2ELi2EN4cute5tupleIJNS5_1CILi128EEES8_NS7_ILi64EEEEEENS_10bfloat16_tEfNS_4arch4Sm80ELb1ELb0ELb1ELb1ELb1ELb0ELb0ELb0ELi2ELi4ELi4ELi4ELb0EEENS1_21CollectiveEpilogueBwdISA_SB_SD_Li256ELb1ELb0ELi2EEENS1_25SingleTileBwdLPTSchedulerILb1ELi128ELb1EEEEEEEEEvNT_6ParamsE$_ZN73_INTERNAL_24fd9406_37_flash_bwd_hdim64_bf16_softcap_sm80_cu_3fbc093a_291824__cvta_generic_to_sharedEPKv) ;  /* 0xfffa8d8000007944 */ /* 0x024fea0003c3ffff */
        /* <DEDUP_REMOVED lines=59> */
[----:B------:R-:W1:Y:S04]  /*64180*/  LDSM.16.M88.4 R4, [R4] ;  /* 0x000000000404783b */ /* 0x000e680000000200 */
[----:B-1----:R1:W-:Y:S04]  /*64190*/  ST.E [R8.64], R4 ;  /* 0x0000000408007985 */ /* 0x0023e8000c101904 */
[----:B------:R1:W-:Y:S04]  /*641a0*/  ST.E [R8.64+0x4], R5 ;  /* 0x0000040508007985 */ /* 0x0003e8000c101904 */
[----:B------:R1:W-:Y:S04]  /*641b0*/  ST.E [R8.64+0x8], R6 ;  /* 0x0000080608007985 */ /* 0x0003e8000c101904 */
[----:B------:R1:W-:Y:S04]  /*641c0*/  ST.E [R8.64+0xc], R7 ;  /* 0x00000c0708007985 */ /* 0x0003e8000c101904 */
[----:B------:R1:W5:Y:S01]  /*641d0*/  LD.E R3, [R74.64] ;  /* 0x000000044a037980 */ /* 0x000362000c101900 */
[----:B------:R-:W-:-:S03]  /*641e0*/  MOV R10, 0x64200 ;  /* 0x00064200000a7802 */ /* 0x000fc60000000f00 */
[----:B-1---5:R-:W-:Y:S05]  /*641f0*/  CALL.REL.NOINC `($_ZN7cutlass13device_kernelIN5flash19enable_sm80_to_sm89INS1_16FlashAttnBwdSm80INS1_25CollectiveMainloopBwdSm80ILi2ELi2EN4cute5tupleIJNS5_1CILi128EEES8_NS7_ILi64EEEEEENS_10bfloat16_tEfNS_4arch4Sm80ELb1ELb0ELb1ELb1ELb1ELb0ELb0ELb0ELi2ELi4ELi4ELi4ELb0EEENS1_21CollectiveEpilogueBwdISA_SB_SD_Li256ELb1ELb0ELi2EEENS1_25SingleTileBwdLPTSchedulerILb1ELi128ELb1EEEEEEEEEvNT_6ParamsE$_ZZN4cute5sliceINS_5tupleIJNS_10UnderscoreES2_NS_1CILi0EEEEEENS1_IJNS1_IJNS3_ILi1EEES4_EEEiNS3_ILi1024EEEEEEEEDaRKT_RKT0_ENKUlRKT_RKT0_E_clIS2_iEEDaSI_SL_) ;  /* 0xfffaa07000007944 */ /* 0x022fea0003c3ffff */
[----:B------:R-:W-:Y:S02]  /*64200*/  MOV R4, 0x64220 ;  /* 0x0006422000047802 */ /* 0x000fe40000000f00 */
[----:B-1---5:R-:W-:Y:S05]  /*64210*/  CALL.REL.NOINC `($_ZN7cutlass13device_kernelIN5flash19enable_sm80_to_sm89INS1_16FlashAttnBwdSm80INS1_25CollectiveMainloopBwdSm80ILi2ELi2EN4cute5tupleIJNS5_1CILi128EEES8_NS7_ILi64EEEEEENS_10bfloat16_tEfNS_4arch4Sm80ELb1ELb0ELb1ELb1ELb1ELb0ELb0ELb0ELi2ELi4ELi4ELi4ELb0EEENS1_21CollectiveEpilogueBwdISA_SB_SD_Li256ELb1ELb0ELi2EEENS1_25SingleTileBwdLPTSchedulerILb1ELi128ELb1EEEEEEEEEvNT_6ParamsE$_ZZN4cute12filter_tupleINS_5tupleIJNS_10UnderscoreES2_NS_1CILi0EEEEEENS1_IJNS1_IJNS3_ILi1EEES4_EEEiNS3_ILi1024EEEEEEZNS_5sliceIS5_S9_EEDaRKT_RKT0_EUlRKT_RKT0_E_EEDaSD_SG_OT1_ENKUlDpSJ_E_clIJNS1_IJS7_EEENS1_IJiEEENS1_IJEEEEEEDaSQ_) ;  /* 0xfffa8c8000007944 */ /* 0x022fea0003c3ffff */
[----:B------:R-:W-:Y:S02]  /*64220*/  MOV R6, 0x64240 ;  /* 0x0006424000067802 */ /* 0x000fe40000000f00 */
[----:B-1---5:R-:W-:Y:S05]  /*64230*/  CALL.REL.NOINC `($_ZN7cutlass13device_kernelIN5flash19enable_sm80_to_sm89INS1_16FlashAttnBwdSm80INS1_25CollectiveMainloopBwdSm80ILi2ELi2EN4cute5tupleIJNS5_1CILi128EEES8_NS7_ILi64EEEEEENS_10bfloat16_tEfNS_4arch4Sm80ELb1ELb0ELb1ELb1ELb1ELb0ELb0ELb0ELi2ELi4ELi4ELi4ELb0EEENS1_21CollectiveEpilogueBwdISA_SB_SD_Li256ELb1ELb0ELi2EEENS1_25SingleTileBwdLPTSchedulerILb1ELi128ELb1EEEEEEEEEvNT_6ParamsE$_ZN4cute5tupleIJNS0_IJNS0_IJNS_1CILi8EEENS1_ILi1EEEEEENS1_ILi2EEEEEENS0_IJNS0_IJS3_NS1_ILi0EEEEEEiEEEEEC2ERKS6_RKS9_) ;  /* 0xfffa7ff000007944 */ /* 0x022fea0003c3ffff */
[----:B-1----:R1:W5:Y:S01]  /*64240*/  LDL R3, [R1+0x1410] ;  /* 0x0014100001037983 */ /* 0x0023620000100800 */
[----:B------:R-:W-:-:S03]  /*64250*/  MOV R6, 0x64270 ;  /* 0x0006427000067802 */ /* 0x000fc60000000f00 */
[----:B-1---5:R-:W-:Y:S05]  /*64260*/  CALL.REL.NOINC `($_ZN7cutlass13device_kernelIN5flash19enable_sm80_to_sm89INS1_16FlashAttnBwdSm80INS1_25CollectiveMainloopBwdSm80ILi2ELi2EN4cute5tupleIJNS5_1CILi128EEES8_NS7_ILi64EEEEEENS_10bfloat16_tEfNS_4arch4Sm80ELb1ELb0ELb1ELb1ELb1ELb0ELb0ELb0ELi2ELi4ELi4ELi4ELb0EEENS1_21CollectiveEpilogueBwdISA_SB_SD_Li256ELb1ELb0ELi2EEENS1_25SingleTileBwdLPTSchedulerILb1ELi128ELb1EEEEEEEEEvNT_6ParamsE$_ZN4cute3eso3ESOILb0ELb1EJNS_6LayoutINS_5tupleIJNS3_IJNS_1CILi8EEENS4_ILi1EEEEEENS4_ILi2EEEEEENS3_IJNS3_IJS6_NS4_ILi0EEEEEEiEEEEESA_EEC2ERKSD_RKSA_) ;  /* 0xfffa48c000007944 */ /* 0x022fea0003c3ffff */
[----:B------:R2:W5:Y:S04]  /*64270*/  LDL R4, [R1+0x1410] ;  /* 0x0014100001047983 */ /* 0x0005680000100800 */
[----:B-1----:R2:W5:Y:S01]  /*64280*/  LD.E.64 R2, [R74.64+0x8] ;  /* 0x000008044a027980 */ /* 0x002562000c101b00 */
[----:B------:R-:W-:-:S02]  /*64290*/  MOV R9, R67 ;  /* 0x0000004300097202 */ /* 0x000fc40000000f00 */
[----:B------:R-:W-:Y:S02]  /*642a0*/  MOV R8, 0x642c0 ;  /* 0x000642c000087802 */ /* 0x000fe40000000f00 */
[----:B--2--5:R-:W-:Y:S05]  /*642b0*/  CALL.REL.NOINC `($_ZN7cutlass13device_kernelIN5flash19enable_sm80_to_sm89INS1_16FlashAttnBwdSm80INS1_25CollectiveMainloopBwdSm80ILi2ELi2EN4cute5tupleIJNS5_1CILi128EEES8_NS7_ILi64EEEEEENS_10bfloat16_tEfNS_4arch4Sm80ELb1ELb0ELb1ELb1ELb1ELb0ELb0ELb0ELi2ELi4ELi4ELi4ELb0EEENS1_21CollectiveEpilogueBwdISA_SB_SD_Li256ELb1ELb0ELi2EEENS1_25SingleTileBwdLPTSchedulerILb1ELi128ELb1EEEEEEEEEvNT_6ParamsE$_ZN4cute8smem_ptrIPN7cutlass10bfloat16_tEECI1NS_12iter_adaptorIS3_S4_EEES3_) ;  /* 0xfffa874000007944 */ /* 0x024fea0003c3ffff */
[----:B-1----:R-:W2:Y:S01]  /*642c0*/  LDL.64 R2, [R1+0x1410] ;  /* 0x0014100001027983 */ /* 0x002ea20000100a00 */
[----:B------:R-:W-:Y:S02]  /*642d0*/  MOV R6, R4 ;  /* 0x0000000400067202 */ /* 0x000fe40000000f00 */
[----:B------:R-:W-:Y:S01]  /*642e0*/  MOV R4, 0x64310 ;  /* 0x0006431000047802 */ /* 0x000fe20000000f00 */
[----:B--2---:R1:W-:Y:S04]  /*642f0*/  STL.64 [R1+0x1448], R2 ;  /* 0x0014480201007387 */ /* 0x0043e80000100a00 */
[----:B-1----:R-:W-:Y:S05]  /*64300*/  CALL.REL.NOINC `($_ZN7cutlass13device_kernelIN5flash19enable_sm80_to_sm89INS1_16FlashAttnBwdSm80INS1_25CollectiveMainloopBwdSm80ILi2ELi2EN4cute5tupleIJNS5_1CILi128EEES8_NS7_ILi64EEEEEENS_10bfloat16_tEfNS_4arch4Sm80ELb1ELb0ELb1ELb1ELb1ELb0ELb0ELb0ELi2ELi4ELi4ELi4ELb0EEENS1_21CollectiveEpilogueBwdISA_SB_SD_Li256ELb1ELb0ELi2EEENS1_25SingleTileBwdLPTSchedulerILb1ELi128ELb1EEEEEEEEEvNT_6ParamsE$_ZN4cute3eso3ESOILb0ELb0EJNS_6LayoutINS_5tupleIJNS3_IJNS_1CILi8EEENS4_ILi1EEEEEENS4_ILi2EEEEEENS3_IJNS3_IJS6_NS4_ILi0EEEEEEiEEEEENS_10ViewEngineINS_8smem_ptrIPN7cutlass10bfloat16_tEEEEEEEC2ERKSD_RKSK_) ;  /* 0xfffa3be000007944 */ /* 0x002fea0003c3ffff */
[----:B-1----:R1:W5:Y:S04]  /*64310*/  LDL R8, [R1+0x1410] ;  /* 0x0014100001087983 */ /* 0x0023680000100800 */
[----:B------:R1:W5:Y:S01]  /*64320*/  LDL.64 R12, [R1+0x1418] ;  /* 0x00141800010c7983 */ /* 0x0003620000100a00 */
[----:B------:R-:W-:Y:S01]  /*64330*/  IMAD.MOV.U32 R10, RZ, RZ, R70 ;  /* 0x000000ffff0a7224 */ /* 0x000fe200078e0046 */
[----:B------:R-:W-:-:S02]  /*64340*/  MOV R11, R71 ;  /* 0x00000047000b7202 */ /* 0x000fc40000000f00 */
[----:B------:R-:W-:Y:S02]  /*64350*/  MOV R6, 0x64370 ;  /* 0x0006437000067802 */ /* 0x000fe40000000f00 */
[----:B-1---5:R-:W-:Y:S05]  /*64360*/  CALL.REL.NOINC `($_ZN7cutlass13device_kernelIN5flash19enable_sm80_to_sm89INS1_16FlashAttnBwdSm80INS1_25CollectiveMainloopBwdSm80ILi2ELi2EN4cute5tupleIJNS5_1CILi128EEES8_NS7_ILi64EEEEEENS_10bfloat16_tEfNS_4arch4Sm80ELb1ELb0ELb1ELb1ELb1ELb0ELb0ELb0ELi2ELi4ELi4ELi4ELb0EEENS1_21CollectiveEpilogueBwdISA_SB_SD_Li256ELb1ELb0ELi2EEENS1_25SingleTileBwdLPTSchedulerILb1ELi128ELb1EEEEEEEEEvNT_6ParamsE$_ZN4cute3eso3ESOILb1ELb0EJNS_6LayoutINS_5tupleIJNS3_IJNS3_IJNS_1CILi4EEENS4_ILi2EEEEEENS4_ILi1EEEEEES6_EEENS3_IJNS3_IJNS3_IJS8_NS4_ILi32EEEEEENS4_ILi0EEEEEENS4_ILi64EEEEEEEENS_10ViewEngineIPN7cutlass10bfloat16_tEEEEEC2ERKSH_RKSM_) ;  /* 0xfffa648000007944 */ /* 0x022fea0003c3ffff */
[----:B------:R2:W5:Y:S01]  /*64370*/  LDL.64 R4, [R1+0x1410] ;  /* 0x0014100001047983 */ /* 0x0005620000100a00 */
[----:B------:R-:W-:Y:S02]  /*64380*/  MOV R3, R8 ;  /* 0x0000000800037202 */ /* 0x000fe40000000f00 */
[----:B------:R-:W-:Y:S02]  /*64390*/  MOV R6, 0x643b0 ;  /* 0x000643b000067802 */ /* 0x000fe40000000f00 */
[----:B-12--5:R-:W-:Y:S05]  /*643a0*/  CALL.REL.NOINC `($_ZN7cutlass13device_kernelIN5flash19enable_sm80_to_sm89INS1_16FlashAttnBwdSm80INS1_25CollectiveMainloopBwdSm80ILi2ELi2EN4cute5tupleIJNS5_1CILi128EEES8_NS7_ILi64EEEEEENS_10bfloat16_tEfNS_4arch4Sm80ELb1ELb0ELb1ELb1ELb1ELb0ELb0ELb0ELi2ELi4ELi4ELi4ELb0EEENS1_21CollectiveEpilogueBwdISA_SB_SD_Li256ELb1ELb0ELi2EEENS1_25SingleTileBwdLPTSchedulerILb1ELi128ELb1EEEEEEEEEvNT_6ParamsE$_ZZN4cute4takeILi1ELi2ENS_5tupleIJNS1_IJNS_1CILi1EEENS2_ILi0EEEEEEiEEEEEDaRKT1_ENKUlDpRKT_E_clIJiEEEDaSD_) ;  /* 0xfffa9c2000007944 */ /* 0x026fea0003c3ffff */
[----:B------:R-:W-:Y:S02]  /*643b0*/  MOV R6, 0x643d0 ;  /* 0x000643d000067802 */ /* 0x000fe40000000f00 */
[----:B-1---5:R-:W-:Y:S05]  /*643c0*/  CALL.REL.NOINC `($_ZN7cutlass13device_kernelIN5flash19enable_sm80_to_sm89INS1_16FlashAttnBwdSm80INS1_25CollectiveMainloopBwdSm80ILi2ELi2EN4cute5tupleIJNS5_1CILi128EEES8_NS7_ILi64EEEEEENS_10bfloat16_tEfNS_4arch4Sm80ELb1ELb0ELb1ELb1ELb1ELb0ELb0ELb0ELi2ELi4ELi4ELi4ELb0EEENS1_21CollectiveEpilogueBwdISA_SB_SD_Li256ELb1ELb0ELi2EEENS1_25SingleTileBwdLPTSchedulerILb1ELi128ELb1EEEEEEEEEvNT_6ParamsE$_ZN4cute3eso3ESOILb1ELb0EJNS_5tupleIJNS_1CILi1EEENS3_ILi0EEEEEENS2_IJiEEEEEC2ERKS6_RKS7_) ;  /* 0xfffa5d2000007944 */ /* 0x022fea0003c3ffff */
[----:B-1----:R1:W5:Y:S01]  /*643d0*/  LDL R3, [R1+0x1410] ;  /* 0x0014100001037983 */ /* 0x0023620000100800 */
[----:B------:R-:W-:-:S03]  /*643e0*/  MOV R6, 0x64400 ;  /* 0x0006440000067802 */ /* 0x000fc60000000f00 */
[----:B-1---5:R-:W-:Y:S05]  /*643f0*/  CALL.REL.NOINC `($_ZN7cutlass13device_kernelIN5flash19enable_sm80_to_sm89INS1_16FlashAttnBwdSm80INS1_25CollectiveMainloopBwdSm80ILi2ELi2EN4cute5tupleIJNS5_1CILi128EEES8_NS7_ILi64EEEEEENS_10bfloat16_tEfNS_4arch4Sm80ELb1ELb0ELb1ELb1ELb1ELb0ELb0ELb0ELi2ELi4ELi4ELi4ELb0EEENS1_21CollectiveEpilogueBwdISA_SB_SD_Li256ELb1ELb0ELi2EEENS1_25SingleTileBwdLPTSchedulerILb1ELi128ELb1EEEEEEEEEvNT_6ParamsE$_ZN4cute5tupleIJNS0_IJNS0_IJNS_1CILi8EEENS1_ILi1EEEEEENS0_IJNS1_ILi2EEEEEEEEENS0_IJNS0_IJS3_NS1_ILi0EEEEEENS0_IJiEEEEEEEEC2ERKS7_RKSB_) ;  /* 0xfffa7df000007944 */ /* 0x022fea0003c3ffff */
[----:B------:R2:W5:Y:S01]  /*64400*/  LDL R8, [R1+0x1410] ;  /* 0x0014100001087983 */ /* 0x0005620000100800 */
[----:B------:R-:W-:-:S03]  /*64410*/  MOV R6, 0x64440 ;  /* 0x0006444000067802 */ /* 0x000fc60000000f00 */
[----:B------:R2:W-:Y:S04]  /*64420*/  STL.64 [R1+0x1448], R12 ;  /* 0x0014480c01007387 */ /* 0x0005e80000100a00 */
[----:B-12--5:R-:W-:Y:S05]  /*64430*/  CALL.REL.NOINC `($_ZN7cutlass13device_kernelIN5flash19enable_sm80_to_sm89INS1_16FlashAttnBwdSm80INS1_25CollectiveMainloopBwdSm80ILi2ELi2EN4cute5tupleIJNS5_1CILi128EEES8_NS7_ILi64EEEEEENS_10bfloat16_tEfNS_4arch4Sm80ELb1ELb0ELb1ELb1ELb1ELb0ELb0ELb0ELi2ELi4ELi4ELi4ELb0EEENS1_21CollectiveEpilogueBwdISA_SB_SD_Li256ELb1ELb0ELi2EEENS1_25SingleTileBwdLPTSchedulerILb1ELi128ELb1EEEEEEEEEvNT_6ParamsE$_ZN4cute3eso3ESOILb0ELb0EJNS_6LayoutINS_5tupleIJNS3_IJNS_1CILi8EEENS4_ILi1EEEEEENS3_IJNS4_ILi2EEEEEEEEENS3_IJNS3_IJS6_NS4_ILi0EEEEEENS3_IJiEEEEEEEENS_10ViewEngineINS_8smem_ptrIPN7cutlass10bfloat16_tEEEEEEEC2ERKSF_RKSM_) ;  /* 0xfffa3a4000007944 */ /* 0x026fea0003c3ffff */
[----:B-1----:R1:W5:Y:S04]  /*64440*/  LDL R8, [R1+0x1410] ;  /* 0x0014100001087983 */ /* 0x0023680000100800 */
[----:B------:R1:W5:Y:S01]  /*64450*/  LDL.64 R14, [R1+0x1418] ;  /* 0x00141800010e7983 */ /* 0x0003620000100a00 */
[----:B------:R-:W-:-:S03]  /*64460*/  MOV R6, 0x64480 ;  /* 0x0006448000067802 */ /* 0x000fc60000000f00 */
[----:B-1---5:R-:W-:Y:S05]  /*64470*/  CALL.REL.NOINC `($_ZN7cutlass13device_kernelIN5flash19enable_sm80_to_sm89INS1_16FlashAttnBwdSm80INS1_25CollectiveMainloopBwdSm80ILi2ELi2EN4cute5tupleIJNS5_1CILi128EEES8_NS7_ILi64EEEEEENS_10bfloat16_tEfNS_4arch4Sm80ELb1ELb0ELb1ELb1ELb1ELb0ELb0ELb0ELi2ELi4ELi4ELi4ELb0EEENS1_21CollectiveEpilogueBwdISA_SB_SD_Li256ELb1ELb0ELi2EEENS1_25SingleTileBwdLPTSchedulerILb1ELi128ELb1EEEEEEEEEvNT_6ParamsE$_ZN4cute3eso3ESOILb1ELb0EJNS_6LayoutINS_5tupleIJNS3_IJNS3_IJNS_1CILi4EEENS4_ILi2EEEEEENS4_ILi1EEEEEENS3_IJS6_EEEEEENS3_IJNS3_IJNS3_IJS8_NS4_ILi32EEEEEENS4_ILi0EEEEEENS3_IJNS4_ILi64EEEEEEEEEEENS_10ViewEngineIPN7cutlass10bfloat16_tEEEEEC2ERKSJ_RKSO_) ;  /* 0xfffa633000007944 */ /* 0x022fea0003c3ffff */
[----:B-1----:R1:W5:Y:S01]  /*64480*/  LDL.64 R2, [R1+0x1410] ;  /* 0x0014100001027983 */ /* 0x0023620000100a00 */
[----:B------:R-:W-:-:S03]  /*64490*/  MOV R6, 0x644b0 ;  /* 0x000644b000067802 */ /* 0x000fc60000000f00 */
[----:B-1---5:R-:W-:Y:S05]  /*644a0*/  CALL.REL.NOINC `($_ZN7cutlass13device_kernelIN5flash19enable_sm80_to_sm89INS1_16FlashAttnBwdSm80INS1_25CollectiveMainloopBwdSm80ILi2ELi2EN4cute5tupleIJNS5_1CILi128EEES8_NS7_ILi64EEEEEENS_10bfloat16_tEfNS_4arch4Sm80ELb1ELb0ELb1ELb1ELb1ELb0ELb0ELb0ELi2ELi4ELi4ELi4ELb0EEENS1_21CollectiveEpilogueBwdISA_SB_SD_Li256ELb1ELb0ELi2EEENS1_25SingleTileBwdLPTSchedulerILb1ELi128ELb1EEEEEEEEEvNT_6ParamsE$_ZN4cute3eso3ESOILb1ELb0EJNS_6LayoutINS_5tupleIJNS3_IJNS3_IJNS3_IJNS_1CILi4EEENS4_ILi2EEEEEENS4_ILi1EEEEEES8_EEENS3_IJNS3_IJNS3_IJS8_S8_EEES8_EEES6_EEEEEENS3_IJNS3_IJNS3_IJNS3_IJS8_NS4_ILi32EEEEEENS4_ILi0EEEEEESH_EEENS3_IJNS3_IJNS3_IJSH_SH_EEESH_EEENS4_ILi64EEEEEEEEEEENS_10ViewEngineIPN7cutlass10bfloat16_tEEEEEC2ERKSP_RKSU_) ;  /* 0xfffa61f000007944 */ /* 0x022fea0003c3ffff */
[----:B------:R2:W5:Y:S01]  /*644b0*/  LDL.64 R10, [R1+0x1410] ;  /* 0x00141000010a7983 */ /* 0x0005620000100a00 */
[----:B-1----:R-:W-:Y:S02]  /*644c0*/  MOV R3, R8 ;  /* 0x0000000800037202 */ /* 0x002fe40000000f00 */
[----:B------:R-:W-:Y:S02]  /*644d0*/  MOV R4, 0x644f0 ;  /* 0x000644f000047802 */ /* 0x000fe40000000f00 */
[----:B--2--5:R-:W-:Y:S05]  /*644e0*/  CALL.REL.NOINC `($_ZN7cutlass13device_kernelIN5flash19enable_sm80_to_sm89INS1_16FlashAttnBwdSm80INS1_25CollectiveMainloopBwdSm80ILi2ELi2EN4cute5tupleIJNS5_1CILi128EEES8_NS7_ILi64EEEEEENS_10bfloat16_tEfNS_4arch4Sm80ELb1ELb0ELb1ELb1ELb1ELb0ELb0ELb0ELi2ELi4ELi4ELi4ELb0EEENS1_21CollectiveEpilogueBwdISA_SB_SD_Li256ELb1ELb0ELi2EEENS1_25SingleTileBwdLPTSchedulerILb1ELi128ELb1EEEEEEEEEvNT_6ParamsE$_ZN4cute5tupleIJNS0_IJNS_1CILi2EEEEEENS0_IJiEEEEEC2ERKS3_RKS4_) ;  /* 0xfffa7f8000007944 */ /* 0x024fea0003c3ffff */
[----:B------:R-:W2:Y:S01]  /*644f0*/  LDL R4, [R1+0x1410] ;  /* 0x0014100001047983 */ /* 0x000ea20000100800 */
[----:B-1----:R-:W-:-:S02]  /*64500*/  MOV R2, R59 ;  /* 0x0000003b00027202 */ /* 0x002fc40000000f00 */
[----:B------:R-:W-:Y:S01]  /*64510*/  MOV R12, 0x64540 ;  /* 0x00064540000c7802 */ /* 0x000fe20000000f00 */
[----:B--2---:R1:W-:Y:S04]  /*64520*/  STL [R1+0x1448], R4 ;  /* 0x0014480401007387 */ /* 0x0043e80000100800 */
[----:B-1----:R-:W-:Y:S05]  /*64530*/  CALL.REL.NOINC `($_ZN7cutlass13device_kernelIN5flash19enable_sm80_to_sm89INS1_16FlashAttnBwdSm80INS1_25CollectiveMainloopBwdSm80ILi2ELi2EN4cute5tupleIJNS5_1CILi128EEES8_NS7_ILi64EEEEEENS_10bfloat16_tEfNS_4arch4Sm80ELb1ELb0ELb1ELb1ELb1ELb0ELb0ELb0ELi2ELi4ELi4ELi4ELb0EEENS1_21CollectiveEpilogueBwdISA_SB_SD_Li256ELb1ELb0ELi2EEENS1_25SingleTileBwdLPTSchedulerILb1ELi128ELb1EEEEEEEEEvNT_6ParamsE$_ZZN4cute14logical_divideINS_5tupleIJNS1_IJNS_1CILi8EEENS2_ILi1EEEEEENS1_IJNS2_ILi2EEEEEEEEENS1_IJNS1_IJS4_NS2_ILi0EEEEEENS1_IJiEEEEEENS1_IJS5_NS_6LayoutIS4_S9_EEEEEEEDaRKNSD_IT_T0_EERKT1_ENKUlRKT_RKT0_E_clINSD_IS7_SB_EESE_EEDaSQ_ST_) ;  /* 0xfffa95c000007944 */ /* 0x002fea0003c3ffff */
[----:B------:R-:W-:Y:S02]  /*64540*/  MOV R4, 0x64560 ;  /* 0x0006456000047802 */ /* 0x000fe40000000f00 */
[----:B-1---5:R-:W-:Y:S05]  /*64550*/  CALL.REL.NOINC `($_ZN7cutlass13device_kernelIN5flash19enable_sm80_to_sm89INS1_16FlashAttnBwdSm80INS1_25CollectiveMainloopBwdSm80ILi2ELi2EN4cute5tupleIJNS5_1CILi128EEES8_NS7_ILi64EEEEEENS_10bfloat16_tEfNS_4arch4Sm80ELb1ELb0ELb1ELb1ELb1ELb0ELb0ELb0ELi2ELi4ELi4ELi4ELb0EEENS1_21CollectiveEpilogueBwdISA_SB_SD_Li256ELb1ELb0ELi2EEENS1_25SingleTileBwdLPTSchedulerILb1ELi128ELb1EEEEEEEEEvNT_6ParamsE$_ZN4cute3eso3ESOILb1ELb0EJNS_5tupleIJNS2_IJNS_1CILi1EEENS3_ILi0EEEEEENS2_IJS5_S5_EEEEEENS2_IJS5_iEEEEEC2ERKS8_RKS9_) ;  /* 0xfffa56c000007944 */ /* 0x022fea0003c3ffff */
[----:B-1----:R1:W5:Y:S01]  /*64560*/  LDL R3, [R1+0x1410] ;  /* 0x0014100001037983 */ /* 0x0023620000100800 */
[----:B------:R-:W-:-:S03]  /*64570*/  MOV R4, 0x64590 ;  /* 0x0006459000047802 */ /* 0x000fc60000000f00 */
[----:B-1---5:R-:W-:Y:S05]  /*64580*/  CALL.REL.NOINC `($_ZN7cutlass13device_kernelIN5flash19enable_sm80_to_sm89INS1_16FlashAttnBwdSm80INS1_25CollectiveMainloopBwdSm80ILi2ELi2EN4cute5tupleIJNS5_1CILi128EEES8_NS7_ILi64EEEEEENS_10bfloat16_tEfNS_4arch4Sm80ELb1ELb0ELb1ELb1ELb1ELb0ELb0ELb0ELi2ELi4ELi4ELi4ELb0EEENS1_21CollectiveEpilogueBwdISA_SB_SD_Li256ELb1ELb0ELi2EEENS1_25SingleTileBwdLPTSchedulerILb1ELi128ELb1EEEEEEEEEvNT_6ParamsE$_ZN4cute5tupleIJNS0_IJNS0_IJNS0_IJNS_1CILi8EEENS1_ILi1EEEEEENS0_IJS3_S3_EEEEEENS0_IJS3_NS1_ILi2EEEEEEEEENS0_IJNS0_IJNS0_IJS3_NS1_ILi0EEEEEENS0_IJSA_SA_EEEEEENS0_IJSA_iEEEEEEEEC2ERKS9_RKSF_) ;  /* 0xfffa7a3000007944 */ /* 0x022fea0003c3ffff */
[----:B-1----:R1:W5:Y:S01]  /*64590*/  LDL R3, [R1+0x1410] ;  /* 0x0014100001037983 */ /* 0x0023620000100800 */
[----:B------:R-:W-:-:S03]  /*645a0*/  MOV R4, 0x645c0 ;  /* 0x000645c000047802 */ /* 0x000fc60000000f00 */
[----:B-1---5:R-:W-:Y:S05]  /*645b0*/  CALL.REL.NOINC `($_ZN7cutlass13device_kernelIN5flash19enable_sm80_to_sm89INS1_16FlashAttnBwdSm80INS1_25CollectiveMainloopBwdSm80ILi2ELi2EN4cute5tupleIJNS5_1CILi128EEES8_NS7_ILi64EEEEEENS_10bfloat16_tEfNS_4arch4Sm80ELb1ELb0ELb1ELb1ELb1ELb0ELb0ELb0ELi2ELi4ELi4ELi4ELb0EEENS1_21CollectiveEpilogueBwdISA_SB_SD_Li256ELb1ELb0ELi2EEENS1_25SingleTileBwdLPTSchedulerILb1ELi128ELb1EEEEEEEEEvNT_6ParamsE$_ZN4cute3eso3ESOILb1ELb0EJNS_5tupleIJNS2_IJNS_1CILi1EEENS3_ILi0EEEEEENS2_IJS5_S5_EEEEEENS2_IJS5_iEEEEEC2ERKS8_RKS9_) ;  /* 0xfffa566000007944 */ /* 0x022fea0003c3ffff */
[----:B-1----:R1:W5:Y:S01]  /*645c0*/  LDL R3, [R1+0x1410] ;  /* 0x0014100001037983 */ /* 0x0023620000100800 */
[----:B------:R-:W-:-:S03]  /*645d0*/  MOV R4, 0x645f0 ;  /* 0x000645f000047802 */ /* 0x000fc60000000f00 */
[----:B-1---5:R-:W-:Y:S05]  /*645e0*/  CALL.REL.NOINC `($_ZN7cutlass13device_kernelIN5flash19enable_sm80_to_sm89INS1_16FlashAttnBwdSm80INS1_25CollectiveMainloopBwdSm80ILi2ELi2EN4cute5tupleIJNS5_1CILi128EEES8_NS7_ILi64EEEEEENS_10bfloat16_tEfNS_4arch4Sm80ELb1ELb0ELb1ELb1ELb1ELb0ELb0ELb0ELi2ELi4ELi4ELi4ELb0EEENS1_21CollectiveEpilogueBwdISA_SB_SD_Li256ELb1ELb0ELi2EEENS1_25SingleTileBwdLPTSchedulerILb1ELi128ELb1EEEEEEEEEvNT_6ParamsE$_ZN4cute3eso3ESOILb1ELb0EJNS_5tupleIJNS_1CILi0EEES4_EEEiEEC2ERKS5_RKi) ;  /* 0xfffa5a2000007944 */ /* 0x022fea0003c3ffff */
[----:B-1----:R1:W5:Y:S01]  /*645f0*/  LDL R3, [R1+0x1410] ;  /* 0x0014100001037983 */ /* 0x0023620000100800 */
[----:B------:R-:W-:-:S03]  /*64600*/  MOV R4, 0x64620 ;  /* 0x0006462000047802 */ /* 0x000fc60000000f00 */
[----:B-1---5:R-:W-:Y:S05]  /*64610*/  CALL.REL.NOINC `($_ZN7cutlass13device_kernelIN5flash19enable_sm80_to_sm89INS1_16FlashAttnBwdSm80INS1_25CollectiveMainloopBwdSm80ILi2ELi2EN4cute5tupleIJNS5_1CILi128EEES8_NS7_ILi64EEEEEENS_10bfloat16_tEfNS_4arch4Sm80ELb1ELb0ELb1ELb1ELb1ELb0ELb0ELb0ELi2ELi4ELi4ELi4ELb0EEENS1_21CollectiveEpilogueBwdISA_SB_SD_Li256ELb1ELb0ELi2EEENS1_25SingleTileBwdLPTSchedulerILb1ELi128ELb1EEEEEEEEEvNT_6ParamsE$_ZN4cute3eso3ESOILb1ELb0EJNS_5tupleIJNS2_IJNS_1CILi1EEENS3_ILi0EEEEEES5_EEENS2_IJNS2_IJS5_S5_EEEiEEEEEC2ERKS7_RKS9_) ;  /* 0xfffa564000007944 */ /* 0x022fea0003c3ffff */
[----:B-1----:R1:W5:Y:S01]  /*64620*/  LDL R3, [R1+0x1410] ;  /* 0x0014100001037983 */ /* 0x0023620000100800 */
[----:B------:R-:W-:-:S03]  /*64630*/  MOV R4, 0x64650 ;  /* 0x0006465000047802 */ /* 0x000fc60000000f00 */
[----:B-1---5:R-:W-:Y:S05]  /*64640*/  CALL.REL.NOINC `($_ZN7cutlass13device_kernelIN5flash19enable_sm80_to_sm89INS1_16FlashAttnBwdSm80INS1_25CollectiveMainloopBwdSm80ILi2ELi2EN4cute5tupleIJNS5_1CILi128EEES8_NS7_ILi64EEEEEENS_10bfloat16_tEfNS_4arch4Sm80ELb1ELb0ELb1ELb1ELb1ELb0ELb0ELb0ELi2ELi4ELi4ELi4ELb0EEENS1_21CollectiveEpilogueBwdISA_SB_SD_Li256ELb1ELb0ELi2EEENS1_25SingleTileBwdLPTSchedulerILb1ELi128ELb1EEEEEEEEEvNT_6ParamsE$_ZN4cute5tupleIJNS0_IJNS0_IJNS0_IJNS_1CILi8EEENS1_ILi1EEEEEES3_EEENS0_IJNS0_IJS3_S3_EEENS1_ILi2EEEEEEEEENS0_IJNS0_IJNS0_IJS3_NS1_ILi0EEEEEESA_EEENS0_IJNS0_IJSA_SA_EEEiEEEEEEEEC2ERKS9_RKSF_) ;  /* 0xfffa79b000007944 */ /* 0x022fea0003c3ffff */
[----:B------:R2:W5:Y:S01]  /*64650*/  LDL R6, [R1+0x1410] ;  /* 0x0014100001067983 */ /* 0x0005620000100800 */
[----:B------:R-:W-:-:S03]  /*64660*/  MOV R4, 0x64690 ;  /* 0x0006469000047802 */ /* 0x000fc60000000f00 */
[----:B------:R2:W-:Y:S04]  /*64670*/  STL.64 [R1+0x1448], R14 ;  /* 0x0014480e01007387 */ /* 0x0005e80000100a00 */
[----:B-12--5:R-:W-:Y:S05]  /*64680*/  CALL.REL.NOINC `($_ZN7cutlass13device_kernelIN5flash19enable_sm80_to_sm89INS1_16FlashAttnBwdSm80INS1_25CollectiveMainloopBwdSm80ILi2ELi2EN4cute5tupleIJNS5_1CILi128EEES8_NS7_ILi64EEEEEENS_10bfloat16_tEfNS_4arch4Sm80ELb1ELb0ELb1ELb1ELb1ELb0ELb0ELb0ELi2ELi4ELi4ELi4ELb0EEENS1_21CollectiveEpilogueBwdISA_SB_SD_Li256ELb1ELb0ELi2EEENS1_25SingleTileBwdLPTSchedulerILb1ELi128ELb1EEEEEEEEEvNT_6ParamsE$_ZN4cute3eso3ESOILb0ELb0EJNS_6LayoutINS_5tupleIJNS3_IJNS3_IJNS_1CILi8EEENS4_ILi1EEEEEES6_EEENS3_IJNS3_IJS6_S6_EEENS4_ILi2EEEEEEEEENS3_IJNS3_IJNS3_IJS6_NS4_ILi0EEEEEESD_EEENS3_IJNS3_IJSD_SD_EEEiEEEEEEEENS_10ViewEngineINS_8smem_ptrIPN7cutlass10bfloat16_tEEEEEEEC2ERKSJ_RKSQ_) ;  /* 0xfffa326000007944 */ /* 0x026fea0003c3ffff */
[----:B-1----:R1:W5:Y:S04]  /*64690*/  LDL R8, [R1+0x1410] ;  /* 0x0014100001087983 */ /* 0x0023680000100800 */
[----:B------:R1:W5:Y:S01]  /*646a0*/  LDL.64 R4, [R1+0x1418] ;  /* 0x0014180001047983 */ /* 0x0003620000100a00 */
[----:B------:R-:W-:-:S03]  /*646b0*/  MOV R6, 0x646d0 ;  /* 0x000646d000067802 */ /* 0x000fc60000000f00 */
[----:B-1---5:R-:W-:Y:S05]  /*646c0*/  CALL.REL.NOINC `($_ZN7cutlass13device_kernelIN5flash19enable_sm80_to_sm89INS1_16FlashAttnBwdSm80INS1_25CollectiveMainloopBwdSm80ILi2ELi2EN4cute5tupleIJNS5_1CILi128EEES8_NS7_ILi64EEEEEENS_10bfloat16_tEfNS_4arch4Sm80ELb1ELb0ELb1ELb1ELb1ELb0ELb0ELb0ELi2ELi4ELi4ELi4ELb0EEENS1_21CollectiveEpilogueBwdISA_SB_SD_Li256ELb1ELb0ELi2EEENS1_25SingleTileBwdLPTSchedulerILb1ELi128ELb1EEEEEEEEEvNT_6ParamsE$_ZN4cute3eso3ESOILb1ELb0EJNS_6LayoutINS_5tupleIJNS3_IJNS3_IJNS_1CILi4EEENS4_ILi2EEEEEENS4_ILi1EEEEEES6_EEENS3_IJNS3_IJNS3_IJS8_NS4_ILi32EEEEEENS4_ILi0EEEEEENS4_ILi64EEEEEEEENS_10ViewEngineIPN7cutlass10bfloat16_tEEEEEC2ERKSH_RKSM_) ;  /* 0xfffa612000007944 */ /* 0x022fea0003c3ffff */
[----:B------:R2:W5:Y:S01]  /*646d0*/  LDL.64 R16, [R1+0x1410] ;  /* 0x0014100001107983 */ /* 0x0005620000100a00 */
[----:B------:R-:W-:Y:S02]  /*646e0*/  MOV R3, R8 ;  /* 0x0000000800037202 */ /* 0x000fe40000000f00 */
[----:B------:R-:W-:Y:S02]  /*646f0*/  MOV R6, 0x64710 ;  /* 0x0006471000067802 */ /* 0x000fe40000000f00 */
[----:B-12--5:R-:W-:Y:S05]  /*64700*/  CALL.REL.NOINC `($_ZN7cutlass13device_kernelIN5flash19enable_sm80_to_sm89INS1_16FlashAttnBwdSm80INS1_25CollectiveMainloopBwdSm80ILi2ELi2EN4cute5tupleIJNS5_1CILi128EEES8_NS7_ILi64EEEEEENS_10bfloat16_tEfNS_4arch4Sm80ELb1ELb0ELb1ELb1ELb1ELb0ELb0ELb0ELi2ELi4ELi4ELi4ELb0EEENS1_21CollectiveEpilogueBwdISA_SB_SD_Li256ELb1ELb0ELi2EEENS1_25SingleTileBwdLPTSchedulerILb1ELi128ELb1EEEEEEEEEvNT_6ParamsE$_ZZN4cute5sliceINS_5tupleIJNS1_IJNS_10UnderscoreENS_1CILi0EEEEEENS1_IJS4_S2_EEEEEENS1_IJNS1_IJNS1_IJNS3_ILi1EEES4_EEES4_EEENS1_IJNS1_IJS4_S4_EEEiEEEEEEEEDaRKT_RKT0_ENKUlRKT_RKT0_E_clIS6_SC_EEDaSM_SP_) ;  /* 0xfffa9af000007944 */ /* 0x026fea0003c3ffff */
[----:B------:R-:W-:Y:S02]  /*64710*/  MOV R8, 0x64730 ;  /* 0x0006473000087802 */ /* 0x000fe40000000f00 */
[----:B-1----:R-:W-:Y:S05]  /*64720*/  CALL.REL.NOINC `($_ZN7cutlass13device_kernelIN5flash19enable_sm80_to_sm89INS1_16FlashAttnBwdSm80INS1_25CollectiveMainloopBwdSm80ILi2ELi2EN4cute5tupleIJNS5_1CILi128EEES8_NS7_ILi64EEEEEENS_10bfloat16_tEfNS_4arch4Sm80ELb1ELb0ELb1ELb1ELb1ELb0ELb0ELb0ELi2ELi4ELi4ELi4ELb0EEENS1_21CollectiveEpilogueBwdISA_SB_SD_Li256ELb1ELb0ELi2EEENS1_25SingleTileBwdLPTSchedulerILb1ELi128ELb1EEEEEEEEEvNT_6ParamsE$_ZZN4cute12filter_tupleINS_5tupleIJNS1_IJNS_10UnderscoreENS_1CILi0EEEEEENS1_IJS4_S2_EEEEEENS1_IJNS1_IJNS1_IJNS3_ILi1EEES4_EEES4_EEENS1_IJNS1_IJS4_S4_EEEiEEEEEEZNS_5sliceIS7_SD_EEDaRKT_RKT0_EUlRKT_RKT0_E_EEDaSH_SK_OT1_ENKUlDpSN_E_clIJNS1_IJS9_EEENS1_IJiEEEEEEDaSU_) ;  /* 0xfffa84b000007944 */ /* 0x002fea0003c3ffff */
[----:B------:R-:W-:Y:S02]  /*64730*/  MOV R6, 0x64750 ;  /* 0x0006475000067802 */ /* 0x000fe40000000f00 */
[----:B-1---5:R-:W-:Y:S05]  /*64740*/  CALL.REL.NOINC `($_ZN7cutlass13device_kernelIN5flash19enable_sm80_to_sm89INS1_16FlashAttnBwdSm80INS1_25CollectiveMainloopBwdSm80ILi2ELi2EN4cute5tupleIJNS5_1CILi128EEES8_NS7_ILi64EEEEEENS_10bfloat16_tEfNS_4arch4Sm80ELb1ELb0ELb1ELb1ELb1ELb0ELb0ELb0ELi2ELi4ELi4ELi4ELb0EEENS1_21CollectiveEpilogueBwdISA_SB_SD_Li256ELb1ELb0ELi2EEENS1_25SingleTileBwdLPTSchedulerILb1ELi128ELb1EEEEEEEEEvNT_6ParamsE$_ZN4cute5tupleIJNS0_IJNS0_IJNS_1CILi8EEENS1_ILi1EEEEEENS1_ILi2EEEEEENS0_IJNS0_IJS3_NS1_ILi0EEEEEEiEEEEEC2ERKS6_RKS9_) ;  /* 0xfffa7ae000007944 */ /* 0x022fea0003c3ffff */
[----:B-1----:R1:W5:Y:S01]  /*64750*/  LDL R3, [R1+0x1410] ;  /* 0x0014100001037983 */ /* 0x0023620000100800 */
[----:B------:R-:W-:-:S03]  /*64760*/  MOV R6, 0x64780 ;  /* 0x0006478000067802 */ /* 0x000fc60000000f00 */
        /* <DEDUP_REMOVED lines=8> */
[----:B------:R-:W-:-:S02]  /*647f0*/  MOV R6, R7 ;  /* 0x0000000700067202 */ /* 0x000fc40000000f00 */
[----:B------:R-:W-:Y:S01]  /*64800*/  MOV R4, 0x64830 ;  /* 0x0006483000047802 */ /* 0x000fe20000000f00 */
[----:B--2---:R1:W-:Y:S04]  /*64810*/  STL.64 [R1+0x1448], R2 ;  /* 0x0014480201007387 */ /* 0x0043e80000100a00 */
[----:B-1----:R-:W-:Y:S05]  /*64820*/  CALL.REL.NOINC `($_ZN7cutlass13device_kernelIN5flash19enable_sm80_to_sm89INS1_16FlashAttnBwdSm80INS1_25CollectiveMainloopBwdSm80ILi2ELi2EN4cute5tupleIJNS5_1CILi128EEES8_NS7_ILi64EEEEEENS_10bfloat16_tEfNS_4arch4Sm80ELb1ELb0ELb1ELb1ELb1ELb0ELb0ELb0ELi2ELi4ELi4ELi4ELb0EEENS1_21CollectiveEpilogueBwdISA_SB_SD_Li256ELb1ELb0ELi2EEENS1_25SingleTileBwdLPTSchedulerILb1ELi128ELb1EEEEEEEEEvNT_6ParamsE$_ZN4cute3eso3ESOILb0ELb0EJNS_6LayoutINS_5tupleIJNS3_IJNS_1CILi8EEENS4_ILi1EEEEEENS4_ILi2EEEEEENS3_IJNS3_IJS6_NS4_ILi0EEEEEEiEEEEENS_10ViewEngineINS_8smem_ptrIPN7cutlass10bfloat16_tEEEEEEEC2ERKSD_RKSK_) ;  /* 0xfffa36c000007944 */ /* 0x002fea0003c3ffff */
[----:B------:R2:W5:Y:S04]  /*64830*/  LDL R14, [R1+0x1410] ;  /* 0x00141000010e7983 */ /* 0x0005680000100800 */
[----:B------:R2:W5:Y:S01]  /*64840*/  LDL.64 R78, [R1+0x1418] ;  /* 0x00141800014e7983 */ /* 0x0005620000100a00 */
[----:B------:R-:W-:Y:S01]  /*64850*/  IMAD.MOV.U32 R2, RZ, RZ, R67 ;  /* 0x000000ffff027224 */ /* 0x000fe200078e0043 */
[----:B-1----:R-:W-:Y:S02]  /*64860*/  MOV R3, RZ ;  /* 0x000000ff00037202 */ /* 0x002fe40000000f00 */
[----:B------:R-:W-:Y:S02]  /*64870*/  MOV R10, 0x64890 ;  /* 0x00064890000a7802 */ /* 0x000fe40000000f00 */
[----:B--2--5:R-:W-:Y:S05]  /*64880*/  CALL.REL.NOINC `($_ZN7cutlass13device_kernelIN5flash19enable_sm80_to_sm89INS1_16FlashAttnBwdSm80INS1_25CollectiveMainloopBwdSm80ILi2ELi2EN4cute5tupleIJNS5_1CILi128EEES8_NS7_ILi64EEEEEENS_10bfloat16_tEfNS_4arch4Sm80ELb1ELb0ELb1ELb1ELb1ELb0ELb0ELb0ELi2ELi4ELi4ELi4ELb0EEENS1_21CollectiveEpilogueBwdISA_SB_SD_Li256ELb1ELb0ELi2EEENS1_25SingleTileBwdLPTSchedulerILb1ELi128ELb1EEEEEEEEEvNT_6ParamsE$_ZN4cute3eso3ESOILb1ELb0EJNS_10UnderscoreEiEEC2ERKS2_RKi) ;  /* 0xfffa45b000007944 */ /* 0x024fea0003c3ffff */
        /* <DEDUP_REMOVED lines=16> */
[----:B------:R-:W-:-:S02]  /*64990*/  MOV R3, RZ ;  /* 0x000000ff00037202 */ /* 0x000fc40000000f00 */
[----:B------:R-:W-:Y:S02]  /*649a0*/  MOV R10, 0x649c0 ;  /* 0x000649c0000a7802 */ /* 0x000fe40000000f00 */
[----:B--2--5:R-:W-:Y:S05]  /*649b0*/  CALL.REL.NOINC `($_ZN7cutlass13device_kernelIN5flash19enable_sm80_to_sm89INS1_16FlashAttnBwdSm80INS1_25CollectiveMainloopBwdSm80ILi2ELi2EN4cute5tupleIJNS5_1CILi128EEES8_NS7_ILi64EEEEEENS_10bfloat16_tEfNS_4arch4Sm80ELb1ELb0ELb1ELb1ELb1ELb0ELb0ELb0ELi2ELi4ELi4ELi4ELb0EEENS1_21CollectiveEpilogueBwdISA_SB_SD_Li256ELb1ELb0ELi2EEENS1_25SingleTileBwdLPTSchedulerILb1ELi128ELb1EEEEEEEEEvNT_6ParamsE$_ZN4cute3eso3ESOILb1ELb0EJNS_10UnderscoreEiEEC2ERKS2_RKi) ;  /* 0xfffa448000007944 */ /* 0x024fea0003c3ffff */
[----:B-1----:R-:W2:Y:S01]  /*649c0*/  LDL R3, [R1+0x1410] ;  /* 0x0014100001037983 */ /* 0x002ea20000100800 */
[----:B------:R-:W-:Y:S02]  /*649d0*/  MOV R6, 0x64a00 ;  /* 0x00064a0000067802 */ /* 0x000fe40000000f00 */
[----:B--2---:R-:W-:Y:S02]  /*649e0*/  SHF.L.U32 R3, R3, 0x6, RZ ;  /* 0x0000000603037819 */ /* 0x004fe400000006ff */
[----:B------:R-:W-:Y:S05]  /*649f0*/  CALL.REL.NOINC `($_ZN7cutlass13device_kernelIN5flash19enable_sm80_to_sm89INS1_16FlashAttnBwdSm80INS1_25CollectiveMainloopBwdSm80ILi2ELi2EN4cute5tupleIJNS5_1CILi128EEES8_NS7_ILi64EEEEEENS_10bfloat16_tEfNS_4arch4Sm80ELb1ELb0ELb1ELb1ELb1ELb0ELb0ELb0ELi2ELi4ELi4ELi4ELb0EEENS1_21CollectiveEpilogueBwdISA_SB_SD_Li256ELb1ELb0ELi2EEENS1_25SingleTileBwdLPTSchedulerILb1ELi128ELb1EEEEEEEEEvNT_6ParamsE$_ZN4cute3eso3ESOILb1ELb0EJNS_6LayoutINS_5tupleIJNS3_IJNS3_IJNS_1CILi4EEENS4_ILi2EEEEEENS4_ILi1EEEEEEEEENS3_IJNS3_IJNS3_IJS8_NS4_ILi32EEEEEENS4_ILi0EEEEEEEEEEEiEEC2ERKSG_RKi) ;  /* 0xfffa5d7000007944 */ /* 0x000fea0003c3ffff */
[----:B-1----:R-:W2:Y:S01]  /*64a00*/  LDL R3, [R1+0x1410] ;  /* 0x0014100001037983 */ /* 0x002ea20000100800 */
        /* <DEDUP_REMOVED lines=20> */
[----:B--2--5:R-:W-:Y:S05]  /*64b50*/  CALL.REL.NOINC `($_ZN7cutlass13device_kernelIN5flash19enable_sm80_to_sm89INS1_16FlashAttnBwdSm80INS1_25CollectiveMainloopBwdSm80ILi2ELi2EN4cute5tupleIJNS5_1CILi128EEES8_NS7_ILi64EEEEEENS_10bfloat16_tEfNS_4arch4Sm80ELb1ELb0ELb1ELb1ELb1ELb0ELb0ELb0ELi2ELi4ELi4ELi4ELb0EEENS1_21CollectiveEpilogueBwdISA_SB_SD_Li256ELb1ELb0ELi2EEENS1_25SingleTileBwdLPTSchedulerILb1ELi128ELb1EEEEEEEEEvNT_6ParamsE$_ZN4cute3eso3ESOILb1ELb0EJNS_6LayoutINS_5tupleIJNS3_IJNS3_IJNS_1CILi2EEES5_EEENS4_ILi1EEEEEEEEENS3_IJNS3_IJNS3_IJS7_NS4_ILi16EEEEEENS4_ILi0EEEEEEEEEEENS_10ViewEngineIPjEEEEC2ERKSF_RKSI_) ;  /* 0xfffa5b8000007944 */ /* 0x024fea0003c3ffff */
[----:B------:R2:W5:Y:S01]  /*64b60*/  LDL.64 R8, [R1+0x1410] ;  /* 0x0014100001087983 */ /* 0x0005620000100a00 */
[----:B------:R-:W-:-:S02]  /*64b70*/  MOV R4, R6 ;  /* 0x0000000600047202 */ /* 0x000fc40000000f00 */
[----:B-1----:R-:W-:Y:S02]  /*64b80*/  MOV R2, 0x64ba0 ;  /* 0x00064ba000027802 */ /* 0x002fe40000000f00 */
[----:B--2--5:R-:W-:Y:S05]  /*64b90*/  CALL.REL.NOINC `($_ZN7cutlass13device_kernelIN5flash19enable_sm80_to_sm89INS1_16FlashAttnBwdSm80INS1_25CollectiveMainloopBwdSm80ILi2ELi2EN4cute5tupleIJNS5_1CILi128EEES8_NS7_ILi64EEEEEENS_10bfloat16_tEfNS_4arch4Sm80ELb1ELb0ELb1ELb1ELb1ELb0ELb0ELb0ELi2ELi4ELi4ELi4ELb0EEENS1_21CollectiveEpilogueBwdISA_SB_SD_Li256ELb1ELb0ELi2EEENS1_25SingleTileBwdLPTSchedulerILb1ELi128ELb1EEEEEEEEEvNT_6ParamsE$_ZN73_INTERNAL_24fd9406_37_flash_bwd_hdim64_bf16_softcap_sm80_cu_3fbc093a_291824__cvta_generic_to_sharedEPKv) ;  /* 0xfffa7fb000007944 */ /* 0x024fea0003c3ffff */
        /* <DEDUP_REMOVED lines=58> */
[----:B------:R-:W1:Y:S04]  /*64f40*/  LDSM.16.MT88.4 R4, [R4] ;  /* 0x000000000404783b */ /* 0x000e680000004200 */
[----:B-1----:R1:W-:Y:S04]  /*64f50*/  ST.E [R8.64], R4 ;  /* 0x0000000408007985 */ /* 0x0023e8000c101904 */
[----:B------:R1:W-:Y:S04]  /*64f60*/  ST.E [R8.64+0x4], R5 ;  /* 0x0000040508007985 */ /* 0x0003e8000c101904 */
[----:B------:R1:W-:Y:S04]  /*64f70*/  ST.E [R8.64+0x40], R6 ;  /* 0x0000400608007985 */ /* 0x0003e8000c101904 */
[----:B------:R1:W-:Y:S02]  /*64f80*/  ST.E [R8.64+0x44], R7 ;  /* 0x0000440708007985 */ /* 0x0003e4000c101904 */
.L_x_2912:
[----:B------:R-:W-:-:S13]  /*64f90*/  ISETP.NE.AND P0, PT, R65, 0x7, PT ;  /* 0x000000074100780c */ /* 0x000fda0003f05270 */
[----:B-1----:R-:W-:Y:S05]  /*64fa0*/  @!P0 BRA `(.L_x_2909) ;  /* 0x00001b5000008947 */ /* 0x002fea0003800000 */
[----:B------:R-:W-:Y:S01]  /*64fb0*/  IADD3 R14, R65, 0x1, RZ ;  /* 0x00000001410e7810 */ /* 0x000fe20007ffe0ff */
[----:B------:R-:W-:Y:S01]  /*64fc0*/  IMAD.MOV.U32 R81, RZ, RZ, R67 ;  /* 0x000000ffff517224 */ /* 0x000fe200078e0043 */
[----:B-1----:R-:W-:-:S03]  /*64fd0*/  MOV R8, 0x65000 ;  /* 0x0006500000087802 */ /* 0x002fc60000000f00 */
[----:B------:R-:W-:Y:S02]  /*64fe0*/  IMAD.MOV.U32 R3, RZ, RZ, R14 ;  /* 0x000000ffff037224 */ /* 0x000fe400078e000e */
[----:B------:R-:W-:Y:S05]  /*64ff0*/  CALL.REL.NOINC `($_ZN7cutlass13device_kernelIN5flash19enable_sm80_to_sm89INS1_16FlashAttnBwdSm80INS1_25CollectiveMainloopBwdSm80ILi2ELi2EN4cute5tupleIJNS5_1CILi128EEES8_NS7_ILi64EEEEEENS_10bfloat16_tEfNS_4arch4Sm80ELb1ELb0ELb1ELb1ELb1ELb0ELb0ELb0ELi2ELi4ELi4ELi4ELb0EEENS1_21CollectiveEpilogueBwdISA_SB_SD_Li256ELb1ELb0ELi2EEENS1_25SingleTileBwdLPTSchedulerILb1ELi128ELb1EEEEEEEEEvNT_6ParamsE$_ZN4cute3eso3ESOILb1ELb0EJNS_10UnderscoreES2_iEEC2ERKS2_S5_RKi) ;  /* 0xfffa3e0000007944 */ /* 0x000fea0003c3ffff */
        /* <DEDUP_REMOVED lines=16> */
[----:B------:R-:W-:Y:S05]  /*65100*/  CALL.REL.NOINC `($_ZN7cutlass13device_kernelIN5flash19enable_sm80_to_sm89INS1_16FlashAttnBwdSm80INS1_25CollectiveMainloopBwdSm80ILi2ELi2EN4cute5tupleIJNS5_1CILi128EEES8_NS7_ILi64EEEEEENS_10bfloat16_tEfNS_4arch4Sm80ELb1ELb0ELb1ELb1ELb1ELb0ELb0ELb0ELi2ELi4ELi4ELi4ELb0EEENS1_21CollectiveEpilogueBwdISA_SB_SD_Li256ELb1ELb0ELi2EEENS1_25SingleTileBwdLPTSchedulerILb1ELi128ELb1EEEEEEEEEvNT_6ParamsE$_ZN4cute3eso3ESOILb1ELb0EJNS_6LayoutINS_5tupleIJNS3_IJNS_1CILi8EEENS4_ILi1EEEEEENS4_ILi2EEEEEENS3_IJNS3_IJS6_NS4_ILi0EEEEEENS4_ILi4096EEEEEEEEiEEC2ERKSE_RKi) ;  /* 0xfffa689000007944 */ /* 0x000fea0003c3ffff */
        /* <DEDUP_REMOVED lines=8> */
[----:B-1---5:R-:W-:Y:S05]  /*65190*/  CALL.REL.NOINC `($_ZN7cutlass13device_kernelIN5flash19enable_sm80_to_sm89INS1_16FlashAttnBwdSm80INS1_25CollectiveMainloopBwdSm80ILi2ELi2EN4cute5tupleIJNS5_1CILi128EEES8_NS7_ILi64EEEEEENS_10bfloat16_tEfNS_4arch4Sm80ELb1ELb0ELb1ELb1ELb1ELb0ELb0ELb0ELi2ELi4ELi4ELi4ELb0EEENS1_21CollectiveEpilogueBwdISA_SB_SD_Li256ELb1ELb0ELi2EEENS1_25SingleTileBwdLPTSchedulerILb1ELi128ELb1EEEEEEEEEvNT_6ParamsE$_ZN4cute3eso3ESOILb1ELb0EJNS_6LayoutINS_5tupleIJNS3_IJNS_1CILi8EEENS4_ILi1EEEEEENS4_ILi2EEEEEENS3_IJNS3_IJS6_NS4_ILi0EEEEEENS4_ILi4096EEEEEEEENS_10ViewEngineINS_8smem_ptrIPN7cutlass10bfloat16_tEEEEEEEC2ERKSE_RKSL_) ;  /* 0xfffa67c000007944 */ /* 0x022fea0003c3ffff */
[----:B-1----:R1:W5:Y:S01]  /*651a0*/  LDL.64 R4, [R1+0x1410] ;  /* 0x0014100001047983 */ /* 0x0023620000100a00 */
[----:B------:R-:W-:Y:S01]  /*651b0*/  IMAD.MOV.U32 R81, RZ, RZ, R58 ;  /* 0x000000ffff517224 */ /* 0x000fe200078e003a */
[----:B------:R-:W-:-:S02]  /*651c0*/  MOV R3, R14 ;  /* 0x0000000e00037202 */ /* 0x000fc40000000f00 */
[----:B------:R-:W-:Y:S02]  /*651d0*/  MOV R8, 0x651f0 ;  /* 0x000651f000087802 */ /* 0x000fe40000000f00 */
[----:B-1---5:R-:W-:Y:S05]  /*651e0*/  CALL.REL.NOINC `($_ZN7cutlass13device_kernelIN5flash19enable_sm80_to_sm89INS1_16FlashAttnBwdSm80INS1_25CollectiveMainloopBwdSm80ILi2ELi2EN4cute5tupleIJNS5_1CILi128EEES8_NS7_ILi64EEEEEENS_10bfloat16_tEfNS_4arch4Sm80ELb1ELb0ELb1ELb1ELb1ELb0ELb0ELb0ELi2ELi4ELi4ELi4ELb0EEENS1_21CollectiveEpilogueBwdISA_SB_SD_Li256ELb1ELb0ELi2EEENS1_25SingleTileBwdLPTSchedulerILb1ELi128ELb1EEEEEEEEEvNT_6ParamsE$_ZN4cute3eso3ESOILb1ELb0EJNS_10UnderscoreES2_iEEC2ERKS2_S5_RKi) ;  /* 0xfffa3c1000007944 */ /* 0x022fea0003c3ffff */
        /* <DEDUP_REMOVED lines=10> */
[----:B------:R-:W-:Y:S05]  /*65290*/  CALL.REL.NOINC `($_ZN7cutlass13device_kernelIN5flash19enable_sm80_to_sm89INS1_16FlashAttnBwdSm80INS1_25CollectiveMainloopBwdSm80ILi2ELi2EN4cute5tupleIJNS5_1CILi128EEES8_NS7_ILi64EEEEEENS_10bfloat16_tEfNS_4arch4Sm80ELb1ELb0ELb1ELb1ELb1ELb0ELb0ELb0ELi2ELi4ELi4ELi4ELb0EEENS1_21CollectiveEpilogueBwdISA_SB_SD_Li256ELb1ELb0ELi2EEENS1_25SingleTileBwdLPTSchedulerILb1ELi128ELb1EEEEEEEEEvNT_6ParamsE$_ZN4cute3eso3ESOILb1ELb0EJNS_6LayoutINS_5tupleIJNS3_IJNS_1CILi8EEENS4_ILi1EEEEEENS4_ILi2EEEEEENS3_IJNS3_IJS6_NS4_ILi0EEEEEES5_EEEEEiEEC2ERKSD_RKi) ;  /* 0xfffa68b000007944 */ /* 0x000fea0003c3ffff */
[----:B-1----:R-:W2:Y:S01]  /*652a0*/  LDL R3, [R1+0x1380] ;  /* 0x0013800001037983 */ /* 0x002ea20000100800 */
[----:B------:R-:W-:Y:S01]  /*652b0*/  MOV R8, 0x652f0 ;  /* 0x000652f000087802 */ /* 0x000fe20000000f00 */
[----:B--2---:R-:W-:-:S05]  /*652c0*/  IMAD.WIDE R6, R3, 0x2, R72 ;  /* 0x0000000203067825 */ /* 0x004fca00078e0248 */
[----:B------:R-:W-:Y:S02]  /*652d0*/  MOV R9, R7 ;  /* 0x0000000700097202 */ /* 0x000fe40000000f00 */
[----:B------:R-:W-:Y:S05]  /*652e0*/  CALL.REL.NOINC `($_ZN7cutlass13device_kernelIN5flash19enable_sm80_to_sm89INS1_16FlashAttnBwdSm80INS1_25CollectiveMainloopBwdSm80ILi2ELi2EN4cute5tupleIJNS5_1CILi128EEES8_NS7_ILi64EEEEEENS_10bfloat16_tEfNS_4arch4Sm80ELb1ELb0ELb1ELb1ELb1ELb0ELb0ELb0ELi2ELi4ELi4ELi4ELb0EEENS1_21CollectiveEpilogueBwdISA_SB_SD_Li256ELb1ELb0ELi2EEENS1_25SingleTileBwdLPTSchedulerILb1ELi128ELb1EEEEEEEEEvNT_6ParamsE$_ZN4cute3eso3ESOILb1ELb0EJNS_6LayoutINS_5tupleIJNS3_IJNS_1CILi8EEENS4_ILi1EEEEEENS4_ILi2EEEEEENS3_IJNS3_IJS6_NS4_ILi0EEEEEES5_EEEEENS_10ViewEngineIPN7cutlass10bfloat16_tEEEEEC2ERKSD_RKSI_) ;  /* 0xfffa680000007944 */ /* 0x000fea0003c3ffff */
        /* <DEDUP_REMOVED lines=149> */
[----:B------:R2:W5:Y:S04]  /*65c40*/  LDL R5, [R1+0x1380] ;  /* 0x0013800001057983 */ /* 0x0005680000100800 */
[----:B-1----:R2:W5:Y:S01]  /*65c50*/  LD.E R3, [R74.64] ;  /* 0x000000044a037980 */ /* 0x002562000c101900 */
[----:B------:R-:W-:-:S03]  /*65c60*/  MOV R4, 0x65c80 ;  /* 0x00065c8000047802 */ /* 0x000fc60000000f00 */
[----:B--2--5:R-:W-:Y:S05]  /*65c70*/  CALL.REL.NOINC `($_ZN7cutlass13device_kernelIN5flash19enable_sm80_to_sm89INS1_16FlashAttnBwdSm80INS1_25CollectiveMainloopBwdSm80ILi2ELi2EN4cute5tupleIJNS5_1CILi128EEES8_NS7_ILi64EEEEEENS_10bfloat16_tEfNS_4arch4Sm80ELb1ELb0ELb1ELb1ELb1ELb0ELb0ELb0ELi2ELi4ELi4ELi4ELb0EEENS1_21CollectiveEpilogueBwdISA_SB_SD_Li256ELb1ELb0ELi2EEENS1_25SingleTileBwdLPTSchedulerILb1ELi128ELb1EEEEEEEEEvNT_6ParamsE$_ZZN4cute5sliceINS_5tupleIJNS_10UnderscoreES2_iEEENS1_IJNS1_IJNS_1CILi1EEENS4_ILi0EEEEEEiNS4_ILi1024EEEEEEEEDaRKT_RKT0_ENKUlRKT_RKT0_E_clIS2_iEEDaSI_SL_) ;  /* 0xfffa87c000007944 */ /* 0x024fea0003c3ffff */
[----:B------:R-:W-:Y:S02]  /*65c80*/  MOV R4, 0x65ca0 ;  /* 0x00065ca000047802 */ /* 0x000fe40000000f00 */
[----:B-1---5:R-:W-:Y:S05]  /*65c90*/  CALL.REL.NOINC `($_ZN7cutlass13device_kernelIN5flash19enable_sm80_to_sm89INS1_16FlashAttnBwdSm80INS1_25CollectiveMainloopBwdSm80ILi2ELi2EN4cute5tupleIJNS5_1CILi128EEES8_NS7_ILi64EEEEEENS_10bfloat16_tEfNS_4arch4Sm80ELb1ELb0ELb1ELb1ELb1ELb0ELb0ELb0ELi2ELi4ELi4ELi4ELb0EEENS1_21CollectiveEpilogueBwdISA_SB_SD_Li256ELb1ELb0ELi2EEENS1_25SingleTileBwdLPTSchedulerILb1ELi128ELb1EEEEEEEEEvNT_6ParamsE$_ZZN4cute12filter_tupleINS_5tupleIJNS_10UnderscoreES2_iEEENS1_IJNS1_IJNS_1CILi1EEENS4_ILi0EEEEEEiNS4_ILi1024EEEEEEZNS_5sliceIS3_S9_EEDaRKT_RKT0_EUlRKT_RKT0_E_EEDaSD_SG_OT1_ENKUlDpSJ_E_clIJNS1_IJS7_EEENS1_IJiEEENS1_IJEEEEEEDaSQ_) ;  /* 0xfffa740000007944 */ /* 0x022fea0003c3ffff */
[----:B------:R-:W-:Y:S02]  /*65ca0*/  MOV R6, 0x65cc0 ;  /* 0x00065cc000067802 */ /* 0x000fe40000000f00 */
[----:B-1---5:R-:W-:Y:S05]  /*65cb0*/  CALL.REL.NOINC `($_ZN7cutlass13device_kernelIN5flash19enable_sm80_to_sm89INS1_16FlashAttnBwdSm80INS1_25CollectiveMainloopBwdSm80ILi2ELi2EN4cute5tupleIJNS5_1CILi128EEES8_NS7_ILi64EEEEEENS_10bfloat16_tEfNS_4arch4Sm80ELb1ELb0ELb1ELb1ELb1ELb0ELb0ELb0ELi2ELi4ELi4ELi4ELb0EEENS1_21CollectiveEpilogueBwdISA_SB_SD_Li256ELb1ELb0ELi2EEENS1_25SingleTileBwdLPTSchedulerILb1ELi128ELb1EEEEEEEEEvNT_6ParamsE$_ZN4cute5tupleIJNS0_IJNS0_IJNS_1CILi8EEENS1_ILi1EEEEEENS1_ILi2EEEEEENS0_IJNS0_IJS3_NS1_ILi0EEEEEEiEEEEEC2ERKS6_RKS9_) ;  /* 0xfffa657000007944 */ /* 0x022fea0003c3ffff */
[----:B------:R2:W5:Y:S01]  /*65cc0*/  LDL R6, [R1+0x1410] ;  /* 0x0014100001067983 */ /* 0x0005620000100800 */
[----:B-1----:R-:W-:-:S02]  /*65cd0*/  SHF.L.U32 R2, R5, 0xa, RZ ;  /* 0x0000000a05027819 */ /* 0x002fc400000006ff */
[----:B------:R-:W-:-:S03]  /*65ce0*/  MOV R4, 0x65d10 ;  /* 0x00065d1000047802 */ /* 0x000fc60000000f00 */
[----:B------:R2:W-:Y:S04]  /*65cf0*/  STL [R1+0x1420], R2 ;  /* 0x0014200201007387 */ /* 0x0005e80000100800 */
[----:B--2--5:R-:W-:Y:S05]  /*65d00*/  CALL.REL.NOINC `($_ZN7cutlass13device_kernelIN5flash19enable_sm80_to_sm89INS1_16FlashAttnBwdSm80INS1_25CollectiveMainloopBwdSm80ILi2ELi2EN4cute5tupleIJNS5_1CILi128EEES8_NS7_ILi64EEEEEENS_10bfloat16_tEfNS_4arch4Sm80ELb1ELb0ELb1ELb1ELb1ELb0ELb0ELb0ELi2ELi4ELi4ELi4ELb0EEENS1_21CollectiveEpilogueBwdISA_SB_SD_Li256ELb1ELb0ELi2EEENS1_25SingleTileBwdLPTSchedulerILb1ELi128ELb1EEEEEEEEEvNT_6ParamsE$_ZN4cute3eso3ESOILb0ELb0EJNS_6LayoutINS_5tupleIJNS3_IJNS_1CILi8EEENS4_ILi1EEEEEENS4_ILi2EEEEEENS3_IJNS3_IJS6_NS4_ILi0EEEEEEiEEEEEiEEC2ERKSD_RKi) ;  /* 0xfffa225000007944 */ /* 0x024fea0003c3ffff */
[----:B-1----:R-:W2:Y:S04]  /*65d10*/  LD.E.64 R2, [R74.64+0x8] ;  /* 0x000008044a027980 */ /* 0x002ea8000c101b00 */
[----:B------:R-:W2:Y:S01]  /*65d20*/  LDL.64 R4, [R1+0x1380] ;  /* 0x0013800001047983 */ /* 0x000ea20000100a00 */
        /* <DEDUP_REMOVED lines=8> */
[----:B-1----:R-:W-:Y:S05]  /*65db0*/  CALL.REL.NOINC `($_ZN7cutlass13device_kernelIN5flash19enable_sm80_to_sm89INS1_16FlashAttnBwdSm80INS1_25CollectiveMainloopBwdSm80ILi2ELi2EN4cute5tupleIJNS5_1CILi128EEES8_NS7_ILi64EEEEEENS_10bfloat16_tEfNS_4arch4Sm80ELb1ELb0ELb1ELb1ELb1ELb0ELb0ELb0ELi2ELi4ELi4ELi4ELb0EEENS1_21CollectiveEpilogueBwdISA_SB_SD_Li256ELb1ELb0ELi2EEENS1_25SingleTileBwdLPTSchedulerILb1ELi128ELb1EEEEEEEEEvNT_6ParamsE$_ZN4cute3eso3ESOILb0ELb0EJNS_6LayoutINS_5tupleIJNS3_IJNS_1CILi8EEENS4_ILi1EEEEEENS4_ILi2EEEEEENS3_IJNS3_IJS6_NS4_ILi0EEEEEEiEEEEENS_10ViewEngineINS_8smem_ptrIPN7cutlass10bfloat16_tEEEEEEEC2ERKSD_RKSK_) ;  /* 0xfffa213000007944 */ /* 0x002fea0003c3ffff */
[----:B------:R2:W5:Y:S04]  /*65dc0*/  LDL R15, [R1+0x1410] ;  /* 0x00141000010f7983 */ /* 0x0005680000100800 */
[----:B------:R2:W5:Y:S01]  /*65dd0*/  LDL.64 R12, [R1+0x1418] ;  /* 0x00141800010c7983 */ /* 0x0005620000100a00 */
[----:B-1----:R-:W-:Y:S01]  /*65de0*/  IMAD.MOV.U32 R3, RZ, RZ, R14 ;  /* 0x000000ffff037224 */ /* 0x002fe200078e000e */
[----:B------:R-:W-:-:S02]  /*65df0*/  MOV R81, R58 ;  /* 0x0000003a00517202 */ /* 0x000fc40000000f00 */
[----:B------:R-:W-:Y:S02]  /*65e00*/  MOV R8, 0x65e20 ;  /* 0x00065e2000087802 */ /* 0x000fe40000000f00 */
[----:B--2--5:R-:W-:Y:S05]  /*65e10*/  CALL.REL.NOINC `($_ZN7cutlass13device_kernelIN5flash19enable_sm80_to_sm89INS1_16FlashAttnBwdSm80INS1_25CollectiveMainloopBwdSm80ILi2ELi2EN4cute5tupleIJNS5_1CILi128EEES8_NS7_ILi64EEEEEENS_10bfloat16_tEfNS_4arch4Sm80ELb1ELb0ELb1ELb1ELb1ELb0ELb0ELb0ELi2ELi4ELi4ELi4ELb0EEENS1_21CollectiveEpilogueBwdISA_SB_SD_Li256ELb1ELb0ELi2EEENS1_25SingleTileBwdLPTSchedulerILb1ELi128ELb1EEEEEEEEEvNT_6ParamsE$_ZN4cute3eso3ESOILb1ELb0EJNS_10UnderscoreES2_iEEC2ERKS2_S5_RKi) ;  /* 0xfffa2fe000007944 */ /* 0x024fea0003c3ffff */
[----:B-1----:R-:W2:Y:S01]  /*65e20*/  LDL R3, [R1+0x1380] ;  /* 0x0013800001037983 */ /* 0x002ea20000100800 */
[----:B------:R-:W-:Y:S02]  /*65e30*/  MOV R4, 0x65e60 ;  /* 0x00065e6000047802 */ /* 0x000fe40000000f00 */
[----:B--2---:R-:W-:Y:S02]  /*65e40*/  SHF.L.U32 R3, R3, 0x2, RZ ;  /* 0x0000000203037819 */ /* 0x004fe400000006ff */
[----:B------:R-:W-:Y:S05]  /*65e50*/  CALL.REL.NOINC `($_ZN7cutlass13device_kernelIN5flash19enable_sm80_to_sm89INS1_16FlashAttnBwdSm80INS1_25CollectiveMainloopBwdSm80ILi2ELi2EN4cute5tupleIJNS5_1CILi128EEES8_NS7_ILi64EEEEEENS_10bfloat16_tEfNS_4arch4Sm80ELb1ELb0ELb1ELb1ELb1ELb0ELb0ELb0ELi2ELi4ELi4ELi4ELb0EEENS1_21CollectiveEpilogueBwdISA_SB_SD_Li256ELb1ELb0ELi2EEENS1_25SingleTileBwdLPTSchedulerILb1ELi128ELb1EEEEEEEEEvNT_6ParamsE$_ZN4cute3eso3ESOILb1ELb0EJNS_6LayoutINS_5tupleIJNS3_IJNS3_IJNS_1CILi4EEENS4_ILi2EEEEEENS4_ILi1EEEEEES6_EEENS3_IJNS3_IJNS3_IJS8_NS4_ILi32EEEEEENS4_ILi0EEEEEENS4_ILi64EEEEEEEEiEEC2ERKSH_RKi) ;  /* 0xfffa49d000007944 */ /* 0x000fea0003c3ffff */
[----:B-1----:R-:W2:Y:S01]  /*65e60*/  LDL R3, [R1+0x1380] ;  /* 0x0013800001037983 */ /* 0x002ea20000100800 */
[----:B------:R-:W-:Y:S01]  /*65e70*/  MOV R6, 0x65ea0 ;  /* 0x00065ea000067802 */ /* 0x000fe20000000f00 */
[----:B--2---:R-:W-:-:S04]  /*65e80*/  IMAD.WIDE R10, R3, 0x2, R70 ;  /* 0x00000002030a7825 */ /* 0x004fc800078e0246 */
[----:B------:R-:W-:Y:S05]  /*65e90*/  CALL.REL.NOINC `($_ZN7cutlass13device_kernelIN5flash19enable_sm80_to_sm89INS1_16FlashAttnBwdSm80INS1_25CollectiveMainloopBwdSm80ILi2ELi2EN4cute5tupleIJNS5_1CILi128EEES8_NS7_ILi64EEEEEENS_10bfloat16_tEfNS_4arch4Sm80ELb1ELb0ELb1ELb1ELb1ELb0ELb0ELb0ELi2ELi4ELi4ELi4ELb0EEENS1_21CollectiveEpilogueBwdISA_SB_SD_Li256ELb1ELb0ELi2EEENS1_25SingleTileBwdLPTSchedulerILb1ELi128ELb1EEEEEEEEEvNT_6ParamsE$_ZN4cute3eso3ESOILb1ELb0EJNS_6LayoutINS_5tupleIJNS3_IJNS3_IJNS_1CILi4EEENS4_ILi2EEEEEENS4_ILi1EEEEEES6_EEENS3_IJNS3_IJNS3_IJS8_NS4_ILi32EEEEEENS4_ILi0EEEEEENS4_ILi64EEEEEEEENS_10ViewEngineIPN7cutlass10bfloat16_tEEEEEC2ERKSH_RKSM_) ;  /* 0xfffa495000007944 */ /* 0x000fea0003c3ffff */
        /* <DEDUP_REMOVED lines=197> */
[----:B-1----:R-:W-:Y:S05]  /*66af0*/  CALL.REL.NOINC `($_ZN7cutlass13device_kernelIN5flash19enable_sm80_to_sm89INS1_16FlashAttnBwdSm80INS1_25CollectiveMainloopBwdSm80ILi2ELi2EN4cute5tupleIJNS5_1CILi128EEES8_NS7_ILi64EEEEEENS_10bfloat16_tEfNS_4arch4Sm80ELb1ELb0ELb1ELb1ELb1ELb0ELb0ELb0ELi2ELi4ELi4ELi4ELb0EEENS1_21CollectiveEpilogueBwdISA_SB_SD_Li256ELb1ELb0ELi2EEENS1_25SingleTileBwdLPTSchedulerILb1ELi128ELb1EEEEEEEEEvNT_6ParamsE$_ZZN5flash25CollectiveMainloopBwdSm80ILi2ELi2EN4cute5tupleIJNS1_1CILi128EEES4_NS3_ILi64EEEEEEN7cutlass10bfloat16_tEfNS7_4arch4Sm80ELb1ELb0ELb1ELb1ELb1ELb0ELb0ELb0ELi2ELi4ELi4ELi4ELb0EE3mmaINS_16FlashAttnBwdSm80ISB_NS_21CollectiveEpilogueBwdIS6_S8_SA_Li256ELb1ELb0ELi2EEENS_25SingleTileBwdLPTSchedulerILb1ELi128ELb1EEEE13SharedStorageENS1_6TensorINS1_11ArrayEngineIfLm32EEENS1_6LayoutINS2_IJNS2_IJNS3_ILi2EEESO_EEESO_NS3_ILi4EEEEEENS2_IJNS2_IJNS3_ILi1EEESO_EEESQ_NS3_ILi8EEEEEEEEEEEEbRKNSB_6ParamsERT0_S12_iNS2_IJiiiEEERT_ENKUlvE0_clEv) ;  /* 0xffffb13000007944 */ /* 0x002fea0003c3ffff */
.L_x_2909:
[----:B------:R-:W-:Y:S01]  /*66b00*/  IMAD.MOV.U32 R81, RZ, RZ, R67 ;  /* 0x000000ffff517224 */ /* 0x000fe200078e0043 */
[----:B------:R-:W-:Y:S01]  /*66b10*/  MOV R3, R65 ;  /* 0x0000004100037202 */ /* 0x000fe20000000f00 */
[----:B------:R-:W-:Y:S01]  /*66b20*/  IMAD.MOV.U32 R82, RZ, RZ, RZ ;  /* 0x000000ffff527224 */ /* 0x000fe200078e00ff */
[----:B-1----:R-:W-:-:S02]  /*66b30*/  MOV R8, 0x66b50 ;  /* 0x00066b5000087802 */ /* 0x002fc40000000f00 */
[----:B------:R-:W-:Y:S05]  /*66b40*/  CALL.REL.NOINC `($_ZN7cutlass13device_kernelIN5flash19enable_sm80_to_sm89INS1_16FlashAttnBwdSm80INS1_25CollectiveMainloopBwdSm80ILi2ELi2EN4cute5tupleIJNS5_1CILi128EEES8_NS7_ILi64EEEEEENS_10bfloat16_tEfNS_4arch4Sm80ELb1ELb0ELb1ELb1ELb1ELb0ELb0ELb0ELi2ELi4ELi4ELi4ELb0EEENS1_21CollectiveEpilogueBwdISA_SB_SD_Li256ELb1ELb0ELi2EEENS1_25SingleTileBwdLPTSchedulerILb1ELi128ELb1EEEEEEEEEvNT_6ParamsE$_ZN4cute3eso3ESOILb1ELb0EJNS_10UnderscoreES2_iEEC2ERKS2_S5_RKi) ;  /* 0xfffa22b000007944 */ /* 0x000fea0003c3ffff */
        /* <DEDUP_REMOVED lines=15> */
[----:B------:R-:W-:Y:S05]  /*66c40*/  CALL.REL.NOINC `($_ZN7cutlass13device_kernelIN5flash19enable_sm80_to_sm89INS1_16FlashAttnBwdSm80INS1_25CollectiveMainloopBwdSm80ILi2ELi2EN4cute5tupleIJNS5_1CILi128EEES8_NS7_ILi64EEEEEENS_10bfloat16_tEfNS_4arch4Sm80ELb1ELb0ELb1ELb1ELb1ELb0ELb0ELb0ELi2ELi4ELi4ELi4ELb0EEENS1_21CollectiveEpilogueBwdISA_SB_SD_Li256ELb1ELb0ELi2EEENS1_25SingleTileBwdLPTSchedulerILb1ELi128ELb1EEEEEEEEEvNT_6ParamsE$_ZN4cute3eso3ESOILb1ELb0EJNS_6LayoutINS_5tupleIJNS3_IJNS_1CILi2EEES5_S5_EEES5_EEENS3_IJNS3_IJNS4_ILi1EEES5_NS4_ILi4EEEEEENS4_ILi8EEEEEEEEiEEC2ERKSD_RKi) ;  /* 0xfffa47c000007944 */ /* 0x000fea0003c3ffff */
[----:B-1----:R-:W2:Y:S01]  /*66c50*/  LDL R2, [R1+0x1410] ;  /* 0x0014100001027983 */ /* 0x002ea20000100800 */
        /* <DEDUP_REMOVED lines=9> */
[----:B-1----:R-:W2:Y:S01]  /*66cf0*/  LDL R3, [R1+0x1410] ;  /* 0x0014100001037983 */ /* 0x002ea20000100800 */
[----:B------:R-:W-:Y:S02]  /*66d00*/  MOV R4, 0x66d30 ;  /* 0x00066d3000047802 */ /* 0x000fe40000000f00 */
[----:B--2---:R-:W-:Y:S02]  /*66d10*/  SHF.L.U32 R3, R3, 0x2, RZ ;  /* 0x0000000203037819 */ /* 0x004fe400000006ff */
[----:B------:R-:W-:Y:S05]  /*66d20*/  CALL.REL.NOINC `($_ZN7cutlass13device_kernelIN5flash19enable_sm80_to_sm89INS1_16FlashAttnBwdSm80INS1_25CollectiveMainloopBwdSm80ILi2ELi2EN4cute5tupleIJNS5_1CILi128EEES8_NS7_ILi64EEEEEENS_10bfloat16_tEfNS_4arch4Sm80ELb1ELb0ELb1ELb1ELb1ELb0ELb0ELb0ELi2ELi4ELi4ELi4ELb0EEENS1_21CollectiveEpilogueBwdISA_SB_SD_Li256ELb1ELb0ELi2EEENS1_25SingleTileBwdLPTSchedulerILb1ELi128ELb1EEEEEEEEEvNT_6ParamsE$_ZN4cute3eso3ESOILb1ELb0EJNS_6LayoutINS_5tupleIJNS3_IJNS_1CILi2EEES5_EEES6_EEENS3_IJNS3_IJNS4_ILi1EEES5_EEENS3_IJNS4_ILi32EEENS4_ILi64EEEEEEEEEEEiEEC2ERKSE_RKi) ;  /* 0xfffa453000007944 */ /* 0x000fea0003c3ffff */
[----:B-1----:R-:W2:Y:S01]  /*66d30*/  LDL R3, [R1+0x1410] ;  /* 0x0014100001037983 */ /* 0x002ea20000100800 */
[----:B------:R-:W-:Y:S01]  /*66d40*/  MOV R4, 0x66d80 ;  /* 0x00066d8000047802 */ /* 0x000fe20000000f00 */
[----:B--2---:R-:W-:-:S05]  /*66d50*/  IMAD.WIDE R2, R3, 0x2, R68 ;  /* 0x0000000203027825 */ /* 0x004fca00078e0244 */
[----:B------:R-:W-:Y:S02]  /*66d60*/  MOV R6, R2 ;  /* 0x0000000200067202 */ /* 0x000fe40000000f00 */
[----:B------:R-:W-:Y:S05]  /*66d70*/  CALL.REL.NOINC `($_ZN7cutlass13device_kernelIN5flash19enable_sm80_to_sm89INS1_16FlashAttnBwdSm80INS1_25CollectiveMainloopBwdSm80ILi2ELi2EN4cute5tupleIJNS5_1CILi128EEES8_NS7_ILi64EEEEEENS_10bfloat16_tEfNS_4arch4Sm80ELb1ELb0ELb1ELb1ELb1ELb0ELb0ELb0ELi2ELi4ELi4ELi4ELb0EEENS1_21CollectiveEpilogueBwdISA_SB_SD_Li256ELb1ELb0ELi2EEENS1_25SingleTileBwdLPTSchedulerILb1ELi128ELb1EEEEEEEEEvNT_6ParamsE$_ZN4cute3eso3ESOILb1ELb0EJNS_6LayoutINS_5tupleIJNS3_IJNS_1CILi2EEES5_EEES6_EEENS3_IJNS3_IJNS4_ILi1EEES5_EEENS3_IJNS4_ILi32EEENS4_ILi64EEEEEEEEEEENS_10ViewEngineIPN7cutlass10bfloat16_tEEEEEC2ERKSE_RKSJ_) ;  /* 0xfffa449000007944 */ /* 0x000fea0003c3ffff */
[----:B------:R2:W5:Y:S04]  /*66d80*/  LDL.64 R84, [R1+0x1410] ;  /* 0x0014100001547983 */ /* 0x0005680000100a00 */
[----:B------:R2:W-:Y:S02]  /*66d90*/  STL [R1+0x1448], RZ ;  /* 0x001448ff01007387 */ /* 0x0005e40000100800 */
.L_x_2910:
[----:B------:R-:W-:Y:S01]  /*66da0*/  IMAD.MOV.U32 R81, RZ, RZ, R67 ;  /* 0x000000ffff517224 */ /* 0x000fe200078e0043 */
[----:B-1----:R-:W-:Y:S01]  /*66db0*/  LOP3.LUT R80, R82, 0x1, RZ, 0xc0, !PT ;  /* 0x0000000152507812 */ /* 0x002fe200078ec0ff */
[----:B------:R-:W-:Y:S01]  /*66dc0*/  IMAD.MOV.U32 R79, RZ, RZ, R59 ;  /* 0x000000ffff4f7224 */ /* 0x000fe200078e003b */
[----:B------:R-:W-:Y:S02]  /*66dd0*/  MOV R78, 0x66df0 ;  /* 0x00066df0004e7802 */ /* 0x000fe40000000f00 */
[----:B-12--5:R-:W-:Y:S05]  /*66de0*/  CALL.REL.NOINC `($_ZN7cutlass13device_kernelIN5flash19enable_sm80_to_sm89INS1_16FlashAttnBwdSm80INS1_25CollectiveMainloopBwdSm80ILi2ELi2EN4cute5tupleIJNS5_1CILi128EEES8_NS7_ILi64EEEEEENS_10bfloat16_tEfNS_4arch4Sm80ELb1ELb0ELb1ELb1ELb1ELb0ELb0ELb0ELi2ELi4ELi4ELi4ELb0EEENS1_21CollectiveEpilogueBwdISA_SB_SD_Li256ELb1ELb0ELi2EEENS1_25SingleTileBwdLPTSchedulerILb1ELi128ELb1EEEEEEEEEvNT_6ParamsE$_ZN4cute3eso3ESOILb1ELb0EJNS_10UnderscoreEiiEEC2ERKS2_RKiS7_) ;  /* 0xfffa209000007944 */ /* 0x026fea0003c3ffff */
[----:B------:R-:W-:Y:S01]  /*66df0*/  MOV R4, 0x66e40 ;  /* 0x00066e4000047802 */ /* 0x000fe20000000f00 */
[----:B-1----:R-:W2:Y:S02]  /*66e00*/  LDL.64 R2, [R1+0x1410] ;  /* 0x0014100001027983 */ /* 0x002ea40000100a00 */
[----:B--2---:R-:W-:Y:S05]  /*66e10*/  IMAD R3, R3, 0x2, R2 ;  /* 0x0000000203037824 */ /* 0x004fea00078e0202 */
[----:B------:R-:W-:Y:S02]  /*66e20*/  SHF.L.U32 R3, R3, 0x2, RZ ;  /* 0x0000000203037819 */ /* 0x000fe400000006ff */
        /* <DEDUP_REMOVED lines=13> */
[----:B-1----:R-:W2:Y:S02]  /*66f00*/  LDL R3, [R1+0x1410] ;  /* 0x0014100001037983 */ /* 0x002ea40000100800 */
[----:B--2---:R-:W-:Y:S02]  /*66f10*/  SHF.L.U32 R3, R3, 0x3, RZ ;  /* 0x0000000303037819 */ /* 0x004fe400000006ff */
[----:B------:R-:W-:Y:S05]  /*66f20*/  CALL.REL.NOINC `($_ZN7cutlass13device_kernelIN5flash19enable_sm80_to_sm89INS1_16FlashAttnBwdSm80INS1_25CollectiveMainloopBwdSm80ILi2ELi2EN4cute5tupleIJNS5_1CILi128EEES8_NS7_ILi64EEEEEENS_10bfloat16_tEfNS_4arch4Sm80ELb1ELb0ELb1ELb1ELb1ELb0ELb0ELb0ELi2ELi4ELi4ELi4ELb0EEENS1_21CollectiveEpilogueBwdISA_SB_SD_Li256ELb1ELb0ELi2EEENS1_25SingleTileBwdLPTSchedulerILb1ELi128ELb1EEEEEEEEEvNT_6ParamsE$_ZN4cute3eso3ESOILb1ELb0EJNS_6LayoutINS_5tupleIJNS3_IJNS_1CILi2EEES5_S5_EEEEEENS3_IJNS3_IJNS4_ILi1EEES5_NS4_ILi4EEEEEEEEEEEiEEC2ERKSC_RKi) ;  /* 0xfffa43c000007944 */ /* 0x000fea0003c3ffff */
[----:B------:R-:W-:Y:S01]  /*66f30*/  MOV R4, 0x66f80 ;  /* 0x00066f8000047802 */ /* 0x000fe20000000f00 */
[----:B-1----:R-:W2:Y:S02]  /*66f40*/  LDL R3, [R1+0x1410] ;  /* 0x0014100001037983 */ /* 0x002ea40000100800 */
        /* <DEDUP_REMOVED lines=18> */
[----:B-1----:R-:W2:Y:S02]  /*67070*/  LDL R3, [R1+0x1410] ;  /* 0x0014100001037983 */ /* 0x002ea40000100800 */
        /* <DEDUP_REMOVED lines=18> */
[----:B------:R-:W-:Y:S05]  /*671a0*/  CALL.REL.NOINC `($_ZN7cutlass13device_kernelIN5flash19enable_sm80_to_sm89INS1_16FlashAttnBwdSm80INS1_25CollectiveMainloopBwdSm80ILi2ELi2EN4cute5tupleIJNS5_1CILi128EEES8_NS7_ILi64EEEEEENS_10bfloat16_tEfNS_4arch4Sm80ELb1ELb0ELb1ELb1ELb1ELb0ELb0ELb0ELi2ELi4ELi4ELi4ELb0EEENS1_21CollectiveEpilogueBwdISA_SB_SD_Li256ELb1ELb0ELi2EEENS1_25SingleTileBwdLPTSchedulerILb1ELi128ELb1EEEEEEEEEvNT_6ParamsE$_ZN4cute3eso3ESOILb1ELb0EJNS_6LayoutINS_5tupleIJNS3_IJNS_1CILi2EEES5_EEEEEENS3_IJNS3_IJNS4_ILi1EEES5_EEEEEEEENS_10ViewEngineIPKfEEEEC2ERKSB_RKSF_) ;  /* 0xfffa3c4000007944 */ /* 0x000fea0003c3ffff */
        /* <DEDUP_REMOVED lines=147> */
.L_x_2911:
[----:B-1----:R-:W-:Y:S02]  /*67ae0*/  MOV R4, 0x67b00 ;  /* 0x00067b0000047802 */ /* 0x002fe40000000f00 */
[----:B------:R-:W-:Y:S05]  /*67af0*/  CALL.REL.NOINC `($_ZN7cutlass13device_kernelIN5flash19enable_sm80_to_sm89INS1_16FlashAttnBwdSm80INS1_25CollectiveMainloopBwdSm80ILi2ELi2EN4cute5tupleIJNS5_1CILi128EEES8_NS7_ILi64EEEEEENS_10bfloat16_tEfNS_4arch4Sm80ELb1ELb0ELb1ELb1ELb1ELb0ELb0ELb0ELi2ELi4ELi4ELi4ELb0EEENS1_21CollectiveEpilogueBwdISA_SB_SD_Li256ELb1ELb0ELi2EEENS1_25SingleTileBwdLPTSchedulerILb1ELi128ELb1EEEEEEEEEvNT_6ParamsE$_ZN4cute3eso3ESOILb1ELb0EJNS_6LayoutINS_5tupleIJNS3_IJNS_1CILi1EEENS4_ILi4EEEEEENS4_ILi2EEES6_EEENS3_IJNS3_IJNS4_ILi0EEES5_EEES6_NS4_ILi8EEEEEEEENS_10ViewEngineIPfEEEEC2ERKSE_RKSH_) ;  /* 0xfffa31b000007944 */ /* 0x000fea0003c3ffff */
[----:B-1----:R-:W2:Y:S04]  /*67b00*/  LDL.64 R2, [R64+0x60] ;  /* 0x0000600040027983 */ /* 0x002ea80000100a00 */
[----:B------:R1:W5:Y:S04]  /*67b10*/  LDL.64 R4, [R64+0x58] ;  /* 0x0000580040047983 */ /* 0x0003680000100a00 */
[----:B------:R1:W5:Y:S04]  /*67b20*/  LDL.64 R6, [R1+0x1428] ;  /* 0x0014280001067983 */ /* 0x0003680000100a00 */
[----:B--2---:R1:W5:Y:S01]  /*67b30*/  LD.E R3, [R2.64] ;  /* 0x0000000402037980 */ /* 0x004362000c101900 */
[----:B------:R-:W-:-:S02]  /*67b40*/  MOV R81, R67 ;  /* 0x0000004300517202 */ /* 0x000fc40000000f00 */
[----:B------:R-:W-:Y:S02]  /*67b50*/  MOV R8, 0x67b70 ;  /* 0x00067b7000087802 */ /* 0x000fe40000000f00 */
[----:B-1---5:R-:W-:Y:S05]  /*67b60*/  CALL.REL.NOINC `($_ZN7cutlass13device_kernelIN5flash19enable_sm80_to_sm89INS1_16FlashAttnBwdSm80INS1_25CollectiveMainloopBwdSm80ILi2ELi2EN4cute5tupleIJNS5_1CILi128EEES8_NS7_ILi64EEEEEENS_10bfloat16_tEfNS_4arch4Sm80ELb1ELb0ELb1ELb1ELb1ELb0ELb0ELb0ELi2ELi4ELi4ELi4ELb0EEENS1_21CollectiveEpilogueBwdISA_SB_SD_Li256ELb1ELb0ELi2EEENS1_25SingleTileBwdLPTSchedulerILb1ELi128ELb1EEEEEEEEEvNT_6ParamsE$_ZN4cute3eso3ESOILb1ELb0EJNS_10UnderscoreES2_iEEC2ERKS2_S5_RKi) ;  /* 0xfffa129000007944 */ /* 0x022fea0003c3ffff */
[----:B-1----:R-:W2:Y:S01]  /*67b70*/  LDL R3, [R1+0x1410] ;  /* 0x0014100001037983 */ /* 0x002ea20000100800 */
[----:B------:R-:W-:Y:S02]  /*67b80*/  MOV R8, 0x67bb0 ;  /* 0x00067bb000087802 */ /* 0x000fe40000000f00 */
[----:B--2---:R-:W-:Y:S02]  /*67b90*/  SHF.L.U32 R3, R3, 0xd, RZ ;  /* 0x0000000d03037819 */ /* 0x004fe400000006ff */
[----:B------:R-:W-:Y:S05]  /*67ba0*/  CALL.REL.NOINC `($_ZN7cutlass13device_kernelIN5flash19enable_sm80_to_sm89INS1_16FlashAttnBwdSm80INS1_25CollectiveMainloopBwdSm80ILi2ELi2EN4cute5tupleIJNS5_1CILi128EEES8_NS7_ILi64EEEEEENS_10bfloat16_tEfNS_4arch4Sm80ELb1ELb0ELb1ELb1ELb1ELb0ELb0ELb0ELi2ELi4ELi4ELi4ELb0EEENS1_21CollectiveEpilogueBwdISA_SB_SD_Li256ELb1ELb0ELi2EEENS1_25SingleTileBwdLPTSchedulerILb1ELi128ELb1EEEEEEEEEvNT_6ParamsE$_ZN4cute3eso3ESOILb1ELb0EJNS_6LayoutINS_5tupleIJNS3_IJNS_1CILi1EEES5_EEENS4_ILi32EEEEEENS3_IJNS3_IJNS4_ILi0EEES9_EEENS4_ILi256EEEEEEEEiEEC2ERKSD_RKi) ;  /* 0xfffa320000007944 */ /* 0x000fea0003c3ffff */
[----:B------:R-:W2:Y:S04]  /*67bb0*/  LD.E.64 R4, [R4.64+0x8] ;  /* 0x0000080404047980 */ /* 0x000ea8000c101b00 */
[----:B------:R-:W2:Y:S01]  /*67bc0*/  LDL R10, [R1+0x1428] ;  /* 0x00142800010a7983 */ /* 0x000ea20000100800 */
[----:B------:R-:W-:Y:S01]  /*67bd0*/  MOV R8, 0x67c00 ;  /* 0x00067c0000087802 */ /* 0x000fe20000000f00 */
[----:B--2---:R-:W-:-:S04]  /*67be0*/  IMAD.WIDE R10, R10, 0x4, R4 ;  /* 0x000000040a0a7825 */ /* 0x004fc800078e0204 */
[----:B-1----:R-:W-:Y:S05]  /*67bf0*/  CALL.REL.NOINC `($_ZN7cutlass13device_kernelIN5flash19enable_sm80_to_sm89INS1_16FlashAttnBwdSm80INS1_25CollectiveMainloopBwdSm80ILi2ELi2EN4cute5tupleIJNS5_1CILi128EEES8_NS7_ILi64EEEEEENS_10bfloat16_tEfNS_4arch4Sm80ELb1ELb0ELb1ELb1ELb1ELb0ELb0ELb0ELi2ELi4ELi4ELi4ELb0EEENS1_21CollectiveEpilogueBwdISA_SB_SD_Li256ELb1ELb0ELi2EEENS1_25SingleTileBwdLPTSchedulerILb1ELi128ELb1EEEEEEEEEvNT_6ParamsE$_ZN4cute8gmem_ptrIPfECI1NS_12iter_adaptorIS1_S2_EEES1_) ;  /* 0xfffa4dc000007944 */ /* 0x002fea0003c3ffff */
[----:B-1----:R1:W5:Y:S01]  /*67c00*/  LDL.64 R2, [R1+0x1428] ;  /* 0x0014280001027983 */ /* 0x0023620000100a00 */
[----:B------:R-:W-:-:S03]  /*67c10*/  MOV R4, 0x67c30 ;  /* 0x00067c3000047802 */ /* 0x000fc60000000f00 */
[----:B-1---5:R-:W-:Y:S05]  /*67c20*/  CALL.REL.NOINC `($_ZN7cutlass13device_kernelIN5flash19enable_sm80_to_sm89INS1_16FlashAttnBwdSm80INS1_25CollectiveMainloopBwdSm80ILi2ELi2EN4cute5tupleIJNS5_1CILi128EEES8_NS7_ILi64EEEEEENS_10bfloat16_tEfNS_4arch4Sm80ELb1ELb0ELb1ELb1ELb1ELb0ELb0ELb0ELi2ELi4ELi4ELi4ELb0EEENS1_21CollectiveEpilogueBwdISA_SB_SD_Li256ELb1ELb0ELi2EEENS1_25SingleTileBwdLPTSchedulerILb1ELi128ELb1EEEEEEEEEvNT_6ParamsE$_ZN4cute3eso3ESOILb1ELb0EJNS_6LayoutINS_5tupleIJNS3_IJNS_1CILi1EEES5_EEENS4_ILi32EEEEEENS3_IJNS3_IJNS4_ILi0EEES9_EEENS4_ILi256EEEEEEEENS_10ViewEngineINS_8gmem_ptrIPfEEEEEEC2ERKSD_RKSI_) ;  /* 0xfffa314000007944 */ /* 0x022fea0003c3ffff */
[----:B-1----:R-:W2:Y:S04]  /*67c30*/  LDL.64 R2, [R1+0x1428] ;  /* 0x0014280001027983 */ /* 0x002ea80000100a00 */
[----:B------:R1:W5:Y:S01]  /*67c40*/  LD.E R5, [R6.64] ;  /* 0x0000000406057980 */ /* 0x000362000c101900 */
[----:B------:R-:W-:Y:S01]  /*67c50*/  MOV R10, 0x67c90 ;  /* 0x00067c90000a7802 */ /* 0x000fe20000000f00 */
[----:B--2---:R-:W-:Y:S01]  /*67c60*/  IMAD.MOV.U32 R14, RZ, RZ, R2 ;  /* 0x000000ffff0e7224 */ /* 0x004fe200078e0002 */
[----:B------:R-:W-:-:S02]  /*67c70*/  MOV R15, R3 ;  /* 0x00000003000f7202 */ /* 0x000fc40000000f00 */
[----:B-1---5:R-:W-:Y:S05]  /*67c80*/  CALL.REL.NOINC `($_ZN7cutlass13device_kernelIN5flash19enable_sm80_to_sm89INS1_16FlashAttnBwdSm80INS1_25CollectiveMainloopBwdSm80ILi2ELi2EN4cute5tupleIJNS5_1CILi128EEES8_NS7_ILi64EEEEEENS_10bfloat16_tEfNS_4arch4Sm80ELb1ELb0ELb1ELb1ELb1ELb0ELb0ELb0ELi2ELi4ELi4ELi4ELb0EEENS1_21CollectiveEpilogueBwdISA_SB_SD_Li256ELb1ELb0ELi2EEENS1_25SingleTileBwdLPTSchedulerILb1ELi128ELb1EEEEEEEEEvNT_6ParamsE$_ZN73_INTERNAL_24fd9406_37_flash_bwd_hdim64_bf16_softcap_sm80_cu_3fbc093a_29189atomicAddEPff) ;  /* 0xfffa4ef000007944 */ /* 0x022fea0003c3ffff */
[----:B------:R2:W5:Y:S01]  /*67c90*/  LD.E R5, [R6.64+0x4] ;  /* 0x0000040406057980 */ /* 0x000562000c101900 */
[----:B-1----:R-:W-:-:S02]  /*67ca0*/  IADD3 R14, P0, R2, 0x400, RZ ;  /* 0x00000400020e7810 */ /* 0x002fc40007f1e0ff */
[----:B------:R-:W-:-:S03]  /*67cb0*/  MOV R10, 0x67ce0 ;  /* 0x00067ce0000a7802 */ /* 0x000fc60000000f00 */
[----:B------:R-:W-:-:S03]  /*67cc0*/  IMAD.X R15, RZ, RZ, R3, P0 ;  /* 0x000000ffff0f7224 */ /* 0x000fc600000e0603 */
[----:B--2--5:R-:W-:Y:S05]  /*67cd0*/  CALL.REL.NOINC `($_ZN7cutlass13device_kernelIN5flash19enable_sm80_to_sm89INS1_16FlashAttnBwdSm80INS1_25CollectiveMainloopBwdSm80ILi2ELi2EN4cute5tupleIJNS5_1CILi128EEES8_NS7_ILi64EEEEEENS_10bfloat16_tEfNS_4arch4Sm80ELb1ELb0ELb1ELb1ELb1ELb0ELb0ELb0ELi2ELi4ELi4ELi4ELb0EEENS1_21CollectiveEpilogueBwdISA_SB_SD_Li256ELb1ELb0ELi2EEENS1_25SingleTileBwdLPTSchedulerILb1ELi128ELb1EEEEEEEEEvNT_6ParamsE$_ZN73_INTERNAL_24fd9406_37_flash_bwd_hdim64_bf16_softcap_sm80_cu_3fbc093a_29189atomicAddEPff) ;  /* 0xfffa4ea000007944 */ /* 0x024fea0003c3ffff */
[----:B------:R2:W5:Y:S01]  /*67ce0*/  LD.E R5, [R6.64+0x8] ;  /* 0x0000080406057980 */ /* 0x000562000c101900 */
[----:B-1----:R-:W-:Y:S02]  /*67cf0*/  IADD3 R14, P0, R2, 0x800, RZ ;  /* 0x00000800020e7810 */ /* 0x002fe40007f1e0ff */
        /* <DEDUP_REMOVED lines=148> */
[----:B------:R-:W-:-:S04]  /*68640*/  MOV R67, 0x0 ;  /* 0x0000000000437802 */ /* 0x000fc80000000f00 */
[----:B------:R-:W-:Y:S05]  /*68650*/  RET.REL.NODEC R66 `(_ZN7cutlass13device_kernelIN5flash19enable_sm80_to_sm89INS1_16FlashAttnBwdSm80INS1_25CollectiveMainloopBwdSm80ILi2ELi2EN4cute5tupleIJNS5_1CILi128EEES8_NS7_ILi64EEEEEENS_10bfloat16_tEfNS_4arch4Sm80ELb1ELb0ELb1ELb1ELb1ELb0ELb0ELb0ELi2ELi4ELi4ELi4ELb0EEENS1_21CollectiveEpilogueBwdISA_SB_SD_Li256ELb1ELb0ELi2EEENS1_25SingleTileBwdLPTSchedulerILb1ELi128ELb1EEEEEEEEEvNT_6ParamsE) ;  /* 0xfff979a042007950 */ /* 0x000fea0003c3ffff */
        .type           $_ZN7cutlass13device_kernelIN5flash19enable_sm80_to_sm89INS1_16FlashAttnBwdSm80INS1_25CollectiveMainloopBwdSm80ILi2ELi2EN4cute5tupleIJNS5_1CILi128EEES8_NS7_ILi64EEEEEENS_10bfloat16_tEfNS_4arch4Sm80ELb1ELb0ELb1ELb1ELb1ELb0ELb0ELb0ELi2ELi4ELi4ELi4ELb0EEENS1_21CollectiveEpilogueBwdISA_SB_SD_Li256ELb1ELb0ELi2EEENS1_25SingleTileBwdLPTSchedulerILb1ELi128ELb1EEEEEEEEEvNT_6ParamsE$_ZZZN5flash25CollectiveMainloopBwdSm80ILi2ELi2EN4cute5tupleIJNS1_1CILi128EEES4_NS3_ILi64EEEEEEN7cutlass10bfloat16_tEfNS7_4arch4Sm80ELb1ELb0ELb1ELb1ELb1ELb0ELb0ELb0ELi2ELi4ELi4ELi4ELb0EE3mmaINS_16FlashAttnBwdSm80ISB_NS_21CollectiveEpilogueBwdIS6_S8_SA_Li256ELb1ELb0ELi2EEENS_25SingleTileBwdLPTSchedulerILb1ELi128ELb1EEEE13SharedStorageENS1_6TensorINS1_11ArrayEngineIfLm32EEENS1_6LayoutINS2_IJNS2_IJNS3_ILi2EEESO_EEESO_NS3_ILi4EEEEEENS2_IJNS2_IJNS3_ILi1EEESO_EEESQ_NS3_ILi8EEEEEEEEEEEEbRKNSB_6ParamsERT0_S12_iNS2_IJiiiEEERT_ENKUliT_E_clIZSC_ISJ_SX_EbS10_S12_S12_iS13_S15_EUlRS16_iE_EEDaiS16_ENKUlvE0_clEv,@function
        .size           $_ZN7cutlass13device_kernelIN5flash19enable_sm80_to_sm89INS1_16FlashAttnBwdSm80INS1_25CollectiveMainloopBwdSm80ILi2ELi2EN4cute5tupleIJNS5_1CILi128EEES8_NS7_ILi64EEEEEENS_10bfloat16_tEfNS_4arch4Sm80ELb1ELb0ELb1ELb1ELb1ELb0ELb0ELb0ELi2ELi4ELi4ELi4ELb0EEENS1_21CollectiveEpilogueBwdISA_SB_SD_Li256ELb1ELb0ELi2EEENS1_25SingleTileBwdLPTSchedulerILb1ELi128ELb1EEEEEEEEEvNT_6ParamsE$_ZZZN5flash25CollectiveMainloopBwdSm80ILi2ELi2EN4cute5tupleIJNS1_1CILi128EEES4_NS3_ILi64EEEEEEN7cutlass10bfloat16_tEfNS7_4arch4Sm80ELb1ELb0ELb1ELb1ELb1ELb0ELb0ELb0ELi2ELi4ELi4ELi4ELb0EE3mmaINS_16FlashAttnBwdSm80ISB_NS_21CollectiveEpilogueBwdIS6_S8_SA_Li256ELb1ELb0ELi2EEENS_25SingleTileBwdLPTSchedulerILb1ELi128ELb1EEEE13SharedStorageENS1_6TensorINS1_11ArrayEngineIfLm32EEENS1_6LayoutINS2_IJNS2_IJNS3_ILi2EEESO_EEESO_NS3_ILi4EEEEEENS2_IJNS2_IJNS3_ILi1EEESO_EEESQ_NS3_ILi8EEEEEEEEEEEEbRKNSB_6ParamsERT0_S12_iNS2_IJiiiEEERT_ENKUliT_E_clIZSC_ISJ_SX_EbS10_S12_S12_iS13_S15_EUlRS16_iE_EEDaiS16_ENKUlvE0_clEv,($_ZN7cutlass13device_kernelIN5flash19enable_sm80_to_sm89INS1_16FlashAttnBwdSm80INS1_25CollectiveMainloopBwdSm80ILi2ELi2EN4cute5tupleIJNS5_1CILi128EEES8_NS7_ILi64EEEEEENS_10bfloat16_tEfNS_4arch4Sm80ELb1ELb0ELb1ELb1ELb1ELb0ELb0ELb0ELi2ELi4ELi4ELi4ELb0EEENS1_21CollectiveEpilogueBwdISA_SB_SD_Li256ELb1ELb0ELi2EEENS1_25SingleTileBwdLPTSchedulerILb1ELi128ELb1EEEEEEEEEvNT_6ParamsE$_ZZZN5flash25CollectiveMainloopBwdSm80ILi2ELi2EN4cute5tupleIJNS1_1CILi128EEES4_NS3_ILi64EEEEEEN7cutlass10bfloat16_tEfNS7_4arch4Sm80ELb1ELb0ELb1ELb1ELb1ELb0ELb0ELb0ELi2ELi4ELi4ELi4ELb0EE3mmaINS_16FlashAttnBwdSm80ISB_NS_21CollectiveEpilogueBwdIS6_S8_SA_Li256ELb1ELb0ELi2EEENS_25SingleTileBwdLPTSchedulerILb1ELi128ELb1EEEE13SharedStorageENS1_6TensorINS1_11ArrayEngineIfLm32EEENS1_6LayoutINS2_IJNS2_IJNS3_ILi2EEESO_EEESO_NS3_ILi4EEEEEENS2_IJNS2_IJNS3_ILi1EEESO_EEESQ_NS3_ILi8EEEEEEEEEEEEbRKNSB_6ParamsERT0_S12_iNS2_IJiiiEEERT_ENKUliT_E_clIZSC_ISJ_SX_EbS10_S12_S12_iS13_S15_EUlRS16_iE_EEDaiS16_ENKUlvE1_clEv - $_ZN7cutlass13device_kernelIN5flash19enable_sm80_to_sm89INS1_16FlashAttnBwdSm80INS1_25CollectiveMainloopBwdSm80ILi2ELi2EN4cute5tupleIJNS5_1CILi128EEES8_NS7_ILi64EEEEEENS_10bfloat16_tEfNS_4arch4Sm80ELb1ELb0ELb1ELb1ELb1ELb0ELb0ELb0ELi2ELi4ELi4ELi4ELb0EEENS1_21CollectiveEpilogueBwdISA_SB_SD_Li256ELb1ELb0ELi2EEENS1_25SingleTileBwdLPTSchedulerILb1ELi128ELb1EEEEEEEEEvNT_6ParamsE$_ZZZN5flash25CollectiveMainloopBwdSm80ILi2ELi2EN4cute5tupleIJNS1_1CILi128EEES4_NS3_ILi64EEEEEEN7cutlass10bfloat16_tEfNS7_4arch4Sm80ELb1ELb0ELb1ELb1ELb1ELb0ELb0ELb0ELi2ELi4ELi4ELi4ELb0EE3mmaINS_16FlashAttnBwdSm80ISB_NS_21CollectiveEpilogueBwdIS6_S8_SA_Li256ELb1ELb0ELi2EEENS_25SingleTileBwdLPTSchedulerILb1ELi128ELb1EEEE13SharedStorageENS1_6TensorINS1_11ArrayEngineIfLm32EEENS1_6LayoutINS2_IJNS2_IJNS3_ILi2EEESO_EEESO_NS3_ILi4EEEEEENS2_IJNS2_IJNS3_ILi1EEESO_EEESQ_NS3_ILi8EEEEEEEEEEEEbRKNSB_6ParamsERT0_S12_iNS2_IJiiiEEERT_ENKUliT_E_clIZSC_ISJ_SX_EbS10_S12_S12_iS13_S15_EUlRS16_iE_EEDaiS16_ENKUlvE0_clEv)
$_ZN7cutlass13device_kernelIN5flash19enable_sm80_to_sm89INS1_16FlashAttnBwdSm80INS1_25CollectiveMainloopBwdSm80ILi2ELi2EN4cute5tupleIJNS5_1CILi128EEES8_NS7_ILi64EEEEEENS_10bfloat16_tEfNS_4arch4Sm80ELb1ELb0ELb1ELb1ELb1ELb0ELb0ELb0ELi2ELi4ELi4ELi4ELb0EEENS1_21CollectiveEpilogueBwdISA_SB_SD_Li256ELb1ELb0ELi2EEENS1_25SingleTileBwdLPTSchedulerILb1ELi128ELb1EEEEEEEEEvNT_6ParamsE$_ZZZN5flash25CollectiveMainloopBwdSm80ILi2ELi2EN4cute5tupleIJNS1_1CILi128EEES4_NS3_ILi64EEEEEEN7cutlass10bfloat16_tEfNS7_4arch4Sm80ELb1ELb0ELb1ELb1ELb1ELb0ELb0ELb0ELi2ELi4ELi4ELi4ELb0EE3mmaINS_16FlashAttnBwdSm80ISB_NS_21CollectiveEpilogueBwdIS6_S8_SA_Li256ELb1ELb0ELi2EEENS_25SingleTileBwdLPTSchedulerILb1ELi128ELb1EEEE13SharedStorageENS1_6TensorINS1_11ArrayEngineIfLm32EEENS1_6LayoutINS2_IJNS2_IJNS3_ILi2EEESO_EEESO_NS3_ILi4EEEEEENS2_IJNS2_IJNS3_ILi1EEESO_EEESQ_NS3_ILi8EEEEEEEEEEEEbRKNSB_6ParamsERT0_S12_iNS2_IJiiiEEERT_ENKUliT_E_clIZSC_ISJ_SX_EbS10_S12_S12_iS13_S15_EUlRS16_iE_EEDaiS16_ENKUlvE0_clEv:
[----:B------:R-:W-:-:S05]  /*68660*/  IADD3 R3, R16, -c[0x0][0x20], RZ ;  /* 0x8000080010037a10 */ /* 0x000fca0007ffe0ff */
[----:B------:R-:W-:-:S05]  /*68670*/  IMAD R3, R10, 0x4, R3 ;  /* 0x000000040a037824 */ /* 0x000fca00078e0203 */
[----:B------:R1:W5:Y:S02]  /*68680*/  LDL R4, [R3] ;  /* 0x0000000003047983 */ /* 0x0003640000100800 */
[----:B-1----:R-:W-:-:S04]  /*68690*/  MOV R3, 0x0 ;  /* 0x0000000000037802 */ /* 0x002fc80000000f00 */
[----:B------:R-:W-:Y:S05]  /*686a0*/  RET.REL.NODEC R2 `(_ZN7cutlass13device_kernelIN5flash19enable_sm80_to_sm89INS1_16FlashAttnBwdSm80INS1_25CollectiveMainloopBwdSm80ILi2ELi2EN4cute5tupleIJNS5_1CILi128EEES8_NS7_ILi64EEEEEENS_10bfloat16_tEfNS_4arch4Sm80ELb1ELb0ELb1ELb1ELb1ELb0ELb0ELb0ELi2ELi4ELi4ELi4ELb0EEENS1_21CollectiveEpilogueBwdISA_SB_SD_Li256ELb1ELb0ELi2EEENS1_25SingleTileBwdLPTSchedulerILb1ELi128ELb1EEEEEEEEEvNT_6ParamsE) ;  /* 0xfff9795002007950 */ /* 0x000fea0003c3ffff */
        .type           $_ZN7cutlass13device_kernelIN5flash19enable_sm80_to_sm89INS1_16FlashAttnBwdSm80INS1_25CollectiveMainloopBwdSm80ILi2ELi2EN4cute5tupleIJNS5_1CILi128EEES8_NS7_ILi64EEEEEENS_10bfloat16_tEfNS_4arch4Sm80ELb1ELb0ELb1ELb1ELb1ELb0ELb0ELb0ELi2ELi4ELi4ELi4ELb0EEENS1_21CollectiveEpilogueBwdISA_SB_SD_Li256ELb1ELb0ELi2EEENS1_25SingleTileBwdLPTSchedulerILb1ELi128ELb1EEEEEEEEEvNT_6ParamsE$_ZZZN5flash25CollectiveMainloopBwdSm80ILi2ELi2EN4cute5tupleIJNS1_1CILi128EEES4_NS3_ILi64EEEEEEN7cutlass10bfloat16_tEfNS7_4arch4Sm80ELb1ELb0ELb1ELb1ELb1ELb0ELb0ELb0ELi2ELi4ELi4ELi4ELb0EE3mmaINS_16FlashAttnBwdSm80ISB_NS_21CollectiveEpilogueBwdIS6_S8_SA_Li256ELb1ELb0ELi2EEENS_25SingleTileBwdLPTSchedulerILb1ELi128ELb1EEEE13SharedStorageENS1_6TensorINS1_11ArrayEngineIfLm32EEENS1_6LayoutINS2_IJNS2_IJNS3_ILi2EEESO_EEESO_NS3_ILi4EEEEEENS2_IJNS2_IJNS3_ILi1EEESO_EEESQ_NS3_ILi8EEEEEEEEEEEEbRKNSB_6ParamsERT0_S12_iNS2_IJiiiEEERT_ENKUliT_E_clIZSC_ISJ_SX_EbS10_S12_S12_iS13_S15_EUlRS16_iE_EEDaiS16_ENKUlvE1_clEv,@function
        .size           $_ZN7cutlass13device_kernelIN5flash19enable_sm80_to_sm89INS1_16FlashAttnBwdSm80INS1_25CollectiveMainloopBwdSm80ILi2ELi2EN4cute5tupleIJNS5_1CILi128EEES8_NS7_ILi64EEEEEENS_10bfloat16_tEfNS_4arch4Sm80ELb1ELb0ELb1ELb1ELb1ELb0ELb0ELb0ELi2ELi4ELi4ELi4ELb0EEENS1_21CollectiveEpilogueBwdISA_SB_SD_Li256ELb1ELb0ELi2EEENS1_25SingleTileBwdLPTSchedulerILb1ELi128ELb1EEEEEEEEEvNT_6ParamsE$_ZZZN5flash25CollectiveMainloopBwdSm80ILi2ELi2EN4cute5tupleIJNS1_1CILi128EEES4_NS3_ILi64EEEEEEN7cutlass10bfloat16_tEfNS7_4arch4Sm80ELb1ELb0ELb1ELb1ELb1ELb0ELb0ELb0ELi2ELi4ELi4ELi4ELb0EE3mmaINS_16FlashAttnBwdSm80ISB_NS_21CollectiveEpilogueBwdIS6_S8_SA_Li256ELb1ELb0ELi2EEENS_25SingleTileBwdLPTSchedulerILb1ELi128ELb1EEEE13SharedStorageENS1_6TensorINS1_11ArrayEngineIfLm32EEENS1_6LayoutINS2_IJNS2_IJNS3_ILi2EEESO_EEESO_NS3_ILi4EEEEEENS2_IJNS2_IJNS3_ILi1EEESO_EEESQ_NS3_ILi8EEEEEEEEEEEEbRKNSB_6ParamsERT0_S12_iNS2_IJiiiEEERT_ENKUliT_E_clIZSC_ISJ_SX_EbS10_S12_S12_iS13_S15_EUlRS16_iE_EEDaiS16_ENKUlvE1_clEv,($_ZN7cutlass13device_kernelIN5flash19enable_sm80_to_sm89INS1_16FlashAttnBwdSm80INS1_25CollectiveMainloopBwdSm80ILi2ELi2EN4cute5tupleIJNS5_1CILi128EEES8_NS7_ILi64EEEEEENS_10bfloat16_tEfNS_4arch4Sm80ELb1ELb0ELb1ELb1ELb1ELb0ELb0ELb0ELi2ELi4ELi4ELi4ELb0EEENS1_21CollectiveEpilogueBwdISA_SB_SD_Li256ELb1ELb0ELi2EEENS1_25SingleTileBwdLPTSchedulerILb1ELi128ELb1EEEEEEEEEvNT_6ParamsE$__fAtomicAdd - $_ZN7cutlass13device_kernelIN5flash19enable_sm80_to_sm89INS1_16FlashAttnBwdSm80INS1_25CollectiveMainloopBwdSm80ILi2ELi2EN4cute5tupleIJNS5_1CILi128EEES8_NS7_ILi64EEEEEENS_10bfloat16_tEfNS_4arch4Sm80ELb1ELb0ELb1ELb1ELb1ELb0ELb0ELb0ELi2ELi4ELi4ELi4ELb0EEENS1_21CollectiveEpilogueBwdISA_SB_SD_Li256ELb1ELb0ELi2EEENS1_25SingleTileBwdLPTSchedulerILb1ELi128ELb1EEEEEEEEEvNT_6ParamsE$_ZZZN5flash25CollectiveMainloopBwdSm80ILi2ELi2EN4cute5tupleIJNS1_1CILi128EEES4_NS3_ILi64EEEEEEN7cutlass10bfloat16_tEfNS7_4arch4Sm80ELb1ELb0ELb1ELb1ELb1ELb0ELb0ELb0ELi2ELi4ELi4ELi4ELb0EE3mmaINS_16FlashAttnBwdSm80ISB_NS_21CollectiveEpilogueBwdIS6_S8_SA_Li256ELb1ELb0ELi2EEENS_25SingleTileBwdLPTSchedulerILb1ELi128ELb1EEEE13SharedStorageENS1_6TensorINS1_11ArrayEngineIfLm32EEENS1_6LayoutINS2_IJNS2_IJNS3_ILi2EEESO_EEESO_NS3_ILi4EEEEEENS2_IJNS2_IJNS3_ILi1EEESO_EEESQ_NS3_ILi8EEEEEEEEEEEEbRKNSB_6ParamsERT0_S12_iNS2_IJiiiEEERT_ENKUliT_E_clIZSC_ISJ_SX_EbS10_S12_S12_iS13_S15_EUlRS16_iE_EEDaiS16_ENKUlvE1_clEv)
$_ZN7cutlass13device_kernelIN5flash19enable_sm80_to_sm89INS1_16FlashAttnBwdSm80INS1_25CollectiveMainloopBwdSm80ILi2ELi2EN4cute5tupleIJNS5_1CILi128EEES8_NS7_ILi64EEEEEENS_10bfloat16_tEfNS_4arch4Sm80ELb1ELb0ELb1ELb1ELb1ELb0ELb0ELb0ELi2ELi4ELi4ELi4ELb0EEENS1_21CollectiveEpilogueBwdISA_SB_SD_Li256ELb1ELb0ELi2EEENS1_25SingleTileBwdLPTSchedulerILb1ELi128ELb1EEEEEEEEEvNT_6ParamsE$_ZZZN5flash25CollectiveMainloopBwdSm80ILi2ELi2EN4cute5tupleIJNS1_1CILi128EEES4_NS3_ILi64EEEEEEN7cutlass10bfloat16_tEfNS7_4arch4Sm80ELb1ELb0ELb1ELb1ELb1ELb0ELb0ELb0ELi2ELi4ELi4ELi4ELb0EE3mmaINS_16FlashAttnBwdSm80ISB_NS_21CollectiveEpilogueBwdIS6_S8_SA_Li256ELb1ELb0ELi2EEENS_25SingleTileBwdLPTSchedulerILb1ELi128ELb1EEEE13SharedStorageENS1_6TensorINS1_11ArrayEngineIfLm32EEENS1_6LayoutINS2_IJNS2_IJNS3_ILi2EEESO_EEESO_NS3_ILi4EEEEEENS2_IJNS2_IJNS3_ILi1EEESO_EEESQ_NS3_ILi8EEEEEEEEEEEEbRKNSB_6ParamsERT0_S12_iNS2_IJiiiEEERT_ENKUliT_E_clIZSC_ISJ_SX_EbS10_S12_S12_iS13_S15_EUlRS16_iE_EEDaiS16_ENKUlvE1_clEv:
[----:B------:R-:W-:-:S05]  /*686b0*/  IADD3 R3, R7, -c[0x0][0x20], RZ ;  /* 0x8000080007037a10 */ /* 0x000fca0007ffe0ff */
[----:B------:R-:W-:-:S05]  /*686c0*/  IMAD R3, R10, 0x4, R3 ;  /* 0x000000040a037824 */ /* 0x000fca00078e0203 */
[----:B------:R1:W5:Y:S02]  /*686d0*/  LDL R4, [R3] ;  /* 0x0000000003047983 */ /* 0x0003640000100800 */
[----:B-1----:R-:W-:-:S04]  /*686e0*/  MOV R3, 0x0 ;  /* 0x0000000000037802 */ /* 0x002fc80000000f00 */
[----:B------:R-:W-:Y:S05]  /*686f0*/  RET.REL.NODEC R2 `(_ZN7cutlass13device_kernelIN5flash19enable_sm80_to_sm89INS1_16FlashAttnBwdSm80INS1_25CollectiveMainloopBwdSm80ILi2ELi2EN4cute5tupleIJNS5_1CILi128EEES8_NS7_ILi64EEEEEENS_10bfloat16_tEfNS_4arch4Sm80ELb1ELb0ELb1ELb1ELb1ELb0ELb0ELb0ELi2ELi4ELi4ELi4ELb0EEENS1_21CollectiveEpilogueBwdISA_SB_SD_Li256ELb1ELb0ELi2EEENS1_25SingleTileBwdLPTSchedulerILb1ELi128ELb1EEEEEEEEEvNT_6ParamsE) ;  /* 0xfff9790002007950 */ /* 0x000fea0003c3ffff */
        .type           $_ZN7cutlass13device_kernelIN5flash19enable_sm80_to_sm89INS1_16FlashAttnBwdSm80INS1_25CollectiveMainloopBwdSm80ILi2ELi2EN4cute5tupleIJNS5_1CILi128EEES8_NS7_ILi64EEEEEENS_10bfloat16_tEfNS_4arch4Sm80ELb1ELb0ELb1ELb1ELb1ELb0ELb0ELb0ELi2ELi4ELi4ELi4ELb0EEENS1_21CollectiveEpilogueBwdISA_SB_SD_Li256ELb1ELb0ELi2EEENS1_25SingleTileBwdLPTSchedulerILb1ELi128ELb1EEEEEEEEEvNT_6ParamsE$__fAtomicAdd,@function
        .size           $_ZN7cutlass13device_kernelIN5flash19enable_sm80_to_sm89INS1_16FlashAttnBwdSm80INS1_25CollectiveMainloopBwdSm80ILi2ELi2EN4cute5tupleIJNS5_1CILi128EEES8_NS7_ILi64EEEEEENS_10bfloat16_tEfNS_4arch4Sm80ELb1ELb0ELb1ELb1ELb1ELb0ELb0ELb0ELi2ELi4ELi4ELi4ELb0EEENS1_21CollectiveEpilogueBwdISA_SB_SD_Li256ELb1ELb0ELi2EEENS1_25SingleTileBwdLPTSchedulerILb1ELi128ELb1EEEEEEEEEvNT_6ParamsE$__fAtomicAdd,($_ZN7cutlass13device_kernelIN5flash19enable_sm80_to_sm89INS1_16FlashAttnBwdSm80INS1_25CollectiveMainloopBwdSm80ILi2ELi2EN4cute5tupleIJNS5_1CILi128EEES8_NS7_ILi64EEEEEENS_10bfloat16_tEfNS_4arch4Sm80ELb1ELb0ELb1ELb1ELb1ELb0ELb0ELb0ELi2ELi4ELi4ELi4ELb0EEENS1_21CollectiveEpilogueBwdISA_SB_SD_Li256ELb1ELb0ELi2EEENS1_25SingleTileBwdLPTSchedulerILb1ELi128ELb1EEEEEEEEEvNT_6ParamsE$exp2f - $_ZN7cutlass13device_kernelIN5flash19enable_sm80_to_sm89INS1_16FlashAttnBwdSm80INS1_25CollectiveMainloopBwdSm80ILi2ELi2EN4cute5tupleIJNS5_1CILi128EEES8_NS7_ILi64EEEEEENS_10bfloat16_tEfNS_4arch4Sm80ELb1ELb0ELb1ELb1ELb1ELb0ELb0ELb0ELi2ELi4ELi4ELi4ELb0EEENS1_21CollectiveEpilogueBwdISA_SB_SD_Li256ELb1ELb0ELi2EEENS1_25SingleTileBwdLPTSchedulerILb1ELi128ELb1EEEEEEEEEvNT_6ParamsE$__fAtomicAdd)
$_ZN7cutlass13device_kernelIN5flash19enable_sm80_to_sm89INS1_16FlashAttnBwdSm80INS1_25CollectiveMainloopBwdSm80ILi2ELi2EN4cute5tupleIJNS5_1CILi128EEES8_NS7_ILi64EEEEEENS_10bfloat16_tEfNS_4arch4Sm80ELb1ELb0ELb1ELb1ELb1ELb0ELb0ELb0ELi2ELi4ELi4ELi4ELb0EEENS1_21CollectiveEpilogueBwdISA_SB_SD_Li256ELb1ELb0ELi2EEENS1_25SingleTileBwdLPTSchedulerILb1ELi128ELb1EEEEEEEEEvNT_6ParamsE$__fAtomicAdd:
[----:B------:R-:W-:Y:S02]  /*68700*/  ULDC.64 UR8, c[0x0][0x118] ;  /* 0x0000460000087ab9 */ /* 0x000fe40000000a00 */
[----:B------:R-:W2:Y:S01]  /*68710*/  ATOM.E.ADD.F32.FTZ.RN.STRONG.GPU P0, RZ, [R14.64], R5 ;  /* 0x000000050eff798a */ /* 0x000ea2000810e7c8 */
[----:B------:R-:W-:Y:S02]  /*68720*/  MOV R13, 0x0 ;  /* 0x00000000000d7802 */ /* 0x000fe40000000f00 */
[----:B------:R-:W-:Y:S02]  /*68730*/  MOV R9, R5 ;  /* 0x0000000500097202 */ /* 0x000fe40000000f00 */
[----:B--2---:R-:W-:Y:S05]  /*68740*/  @P0 RET.REL.NODEC R12 `(_ZN7cutlass13device_kernelIN5flash19enable_sm80_to_sm89INS1_16FlashAttnBwdSm80INS1_25CollectiveMainloopBwdSm80ILi2ELi2EN4cute5tupleIJNS5_1CILi128EEES8_NS7_ILi64EEEEEENS_10bfloat16_tEfNS_4arch4Sm80ELb1ELb0ELb1ELb1ELb1ELb0ELb0ELb0ELi2ELi4ELi4ELi4ELb0EEENS1_21CollectiveEpilogueBwdISA_SB_SD_Li256ELb1ELb0ELi2EEENS1_25SingleTileBwdLPTSchedulerILb1ELi128ELb1EEEEEEEEEvNT_6ParamsE) ;  /* 0xfff978b00c000950 */ /* 0x004fea0003c3ffff */
[----:B------:R-:W1:Y:S02]  /*68750*/  QSPC.E.S P0, RZ, [R14] ;  /* 0x000000000eff73aa */ /* 0x000e640000000500 */
[----:B-1----:R-:W-:Y:S05]  /*68760*/  @!P0 BRA `(.L_x_2913) ;  /* 0x0000008000008947 */ /* 0x002fea0003800000 */
[----:B------:R-:W-:-:S05]  /*68770*/  LOP3.LUT R8, R14, 0xffffff, RZ, 0xc0, !PT ;  /* 0x00ffffff0e087812 */ /* 0x000fca00078ec0ff */
.L_x_2914:
[----:B------:R-:W1:Y:S02]  /*68780*/  LDS R4, [R8] ;  /* 0x0000000008047984 */ /* 0x000e640000000800 */
[----:B-1----:R-:W-:-:S06]  /*68790*/  FADD R5, R9, R4 ;  /* 0x0000000409057221 */ /* 0x002fcc0000000000 */
[----:B------:R-:W1:Y:S02]  /*687a0*/  ATOMS.CAST.SPIN R5, [R8], R4, R5 ;  /* 0x000000040805738d */ /* 0x000e640001800005 */
[----:B-1----:R-:W-:-:S13]  /*687b0*/  ISETP.EQ.U32.AND P0, PT, R5, 0x1, PT ;  /* 0x000000010500780c */ /* 0x002fda0003f02070 */
[----:B------:R-:W-:Y:S05]  /*687c0*/  @!P0 BRA `(.L_x_2914) ;  /* 0xffffffb000008947 */ /* 0x000fea000383ffff */
[----:B------:R-:W-:-:S04]  /*687d0*/  MOV R13, 0x0 ;  /* 0x00000000000d7802 */ /* 0x000fc80000000f00 */
[----:B------:R-:W-:Y:S05]  /*687e0*/  RET.REL.NODEC R12 `(_ZN7cutlass13device_kernelIN5flash19enable_sm80_to_sm89INS1_16FlashAttnBwdSm80INS1_25CollectiveMainloopBwdSm80ILi2ELi2EN4cute5tupleIJNS5_1CILi128EEES8_NS7_ILi64EEEEEENS_10bfloat16_tEfNS_4arch4Sm80ELb1ELb0ELb1ELb1ELb1ELb0ELb0ELb0ELi2ELi4ELi4ELi4ELb0EEENS1_21CollectiveEpilogueBwdISA_SB_SD_Li256ELb1ELb0ELi2EEENS1_25SingleTileBwdLPTSchedulerILb1ELi128ELb1EEEEEEEEEvNT_6ParamsE) ;  /* 0xfff978100c007950 */ /* 0x000fea0003c3ffff */
.L_x_2913:
[----:B------:R-:W2:Y:S01]  /*687f0*/  LD.E R4, [R14.64] ;  /* 0x000000080e047980 */ /* 0x000ea2000c101900 */
[----:B------:R-:W-:Y:S01]  /*68800*/  MOV R13, 0x0 ;  /* 0x00000000000d7802 */ /* 0x000fe20000000f00 */
[----:B--2---:R-:W-:-:S05]  /*68810*/  FADD R9, R9, R4 ;  /* 0x0000000409097221 */ /* 0x004fca0000000000 */
[----:B------:R1:W-:Y:S01]  /*68820*/  ST.E [R14.64], R9 ;  /* 0x000000090e007985 */ /* 0x0003e2000c101908 */
[----:B------:R-:W-:Y:S05]  /*68830*/  RET.REL.NODEC R12 `(_ZN7cutlass13device_kernelIN5flash19enable_sm80_to_sm89INS1_16FlashAttnBwdSm80INS1_25CollectiveMainloopBwdSm80ILi2ELi2EN4cute5tupleIJNS5_1CILi128EEES8_NS7_ILi64EEEEEENS_10bfloat16_tEfNS_4arch4Sm80ELb1ELb0ELb1ELb1ELb1ELb0ELb0ELb0ELi2ELi4ELi4ELi4ELb0EEENS1_21CollectiveEpilogueBwdISA_SB_SD_Li256ELb1ELb0ELi2EEENS1_25SingleTileBwdLPTSchedulerILb1ELi128ELb1EEEEEEEEEvNT_6ParamsE) ;  /* 0xfff977c00c007950 */ /* 0x000fea0003c3ffff */
        .type           $_ZN7cutlass13device_kernelIN5flash19enable_sm80_to_sm89INS1_16FlashAttnBwdSm80INS1_25CollectiveMainloopBwdSm80ILi2ELi2EN4cute5tupleIJNS5_1CILi128EEES8_NS7_ILi64EEEEEENS_10bfloat16_tEfNS_4arch4Sm80ELb1ELb0ELb1ELb1ELb1ELb0ELb0ELb0ELi2ELi4ELi4ELi4ELb0EEENS1_21CollectiveEpilogueBwdISA_SB_SD_Li256ELb1ELb0ELi2EEENS1_25SingleTileBwdLPTSchedulerILb1ELi128ELb1EEEEEEEEEvNT_6ParamsE$exp2f,@function
        .size           $_ZN7cutlass13device_kernelIN5flash19enable_sm80_to_sm89INS1_16FlashAttnBwdSm80INS1_25CollectiveMainloopBwdSm80ILi2ELi2EN4cute5tupleIJNS5_1CILi128EEES8_NS7_ILi64EEEEEENS_10bfloat16_tEfNS_4arch4Sm80ELb1ELb0ELb1ELb1ELb1ELb0ELb0ELb0ELi2ELi4ELi4ELi4ELb0EEENS1_21CollectiveEpilogueBwdISA_SB_SD_Li256ELb1ELb0ELi2EEENS1_25SingleTileBwdLPTSchedulerILb1ELi128ELb1EEEEEEEEEvNT_6ParamsE$exp2f,($_ZN7cutlass13device_kernelIN5flash19enable_sm80_to_sm89INS1_16FlashAttnBwdSm80INS1_25CollectiveMainloopBwdSm80ILi2ELi2EN4cute5tupleIJNS5_1CILi128EEES8_NS7_ILi64EEEEEENS_10bfloat16_tEfNS_4arch4Sm80ELb1ELb0ELb1ELb1ELb1ELb0ELb0ELb0ELi2ELi4ELi4ELi4ELb0EEENS1_21CollectiveEpilogueBwdISA_SB_SD_Li256ELb1ELb0ELi2EEENS1_25SingleTileBwdLPTSchedulerILb1ELi128ELb1EEEEEEEEEvNT_6ParamsE$min - $_ZN7cutlass13device_kernelIN5flash19enable_sm80_to_sm89INS1_16FlashAttnBwdSm80INS1_25CollectiveMainloopBwdSm80ILi2ELi2EN4cute5tupleIJNS5_1CILi128EEES8_NS7_ILi64EEEEEENS_10bfloat16_tEfNS_4arch4Sm80ELb1ELb0ELb1ELb1ELb1ELb0ELb0ELb0ELi2ELi4ELi4ELi4ELb0EEENS1_21CollectiveEpilogueBwdISA_SB_SD_Li256ELb1ELb0ELi2EEENS1_25SingleTileBwdLPTSchedulerILb1ELi128ELb1EEEEEEEEEvNT_6ParamsE$exp2f)
$_ZN7cutlass13device_kernelIN5flash19enable_sm80_to_sm89INS1_16FlashAttnBwdSm80INS1_25CollectiveMainloopBwdSm80ILi2ELi2EN4cute5tupleIJNS5_1CILi128EEES8_NS7_ILi64EEEEEENS_10bfloat16_tEfNS_4arch4Sm80ELb1ELb0ELb1ELb1ELb1ELb0ELb0ELb0ELi2ELi4ELi4ELi4ELb0EEENS1_21CollectiveEpilogueBwdISA_SB_SD_Li256ELb1ELb0ELi2EEENS1_25SingleTileBwdLPTSchedulerILb1ELi128ELb1EEEEEEEEEvNT_6ParamsE$exp2f:
[----:B------:R-:W1:Y:S01]  /*68840*/  MUFU.EX2 R6, R6 ;  /* 0x0000000600067308 */ /* 0x000e620000000800 */
[----:B------:R-:W-:-:S04]  /*68850*/  MOV R3, 0x0 ;  /* 0x0000000000037802 */ /* 0x000fc80000000f00 */
[----:B------:R-:W-:Y:S05]  /*68860*/  RET.REL.NODEC R2 `(_ZN7cutlass13device_kernelIN5flash19enable_sm80_to_sm89INS1_16FlashAttnBwdSm80INS1_25CollectiveMainloopBwdSm80ILi2ELi2EN4cute5tupleIJNS5_1CILi128EEES8_NS7_ILi64EEEEEENS_10bfloat16_tEfNS_4arch4Sm80ELb1ELb0ELb1ELb1ELb1ELb0ELb0ELb0ELi2ELi4ELi4ELi4ELb0EEENS1_21CollectiveEpilogueBwdISA_SB_SD_Li256ELb1ELb0ELi2EEENS1_25SingleTileBwdLPTSchedulerILb1ELi128ELb1EEEEEEEEEvNT_6ParamsE) ;  /* 0xfff9779002007950 */ /* 0x000fea0003c3ffff */
        .type           $_ZN7cutlass13device_kernelIN5flash19enable_sm80_to_sm89INS1_16FlashAttnBwdSm80INS1_25CollectiveMainloopBwdSm80ILi2ELi2EN4cute5tupleIJNS5_1CILi128EEES8_NS7_ILi64EEEEEENS_10bfloat16_tEfNS_4arch4Sm80ELb1ELb0ELb1ELb1ELb1ELb0ELb0ELb0ELi2ELi4ELi4ELi4ELb0EEENS1_21CollectiveEpilogueBwdISA_SB_SD_Li256ELb1ELb0ELi2EEENS1_25SingleTileBwdLPTSchedulerILb1ELi128ELb1EEEEEEEEEvNT_6ParamsE$min,@function
        .size           $_ZN7cutlass13device_kernelIN5flash19enable_sm80_to_sm89INS1_16FlashAttnBwdSm80INS1_25CollectiveMainloopBwdSm80ILi2ELi2EN4cute5tupleIJNS5_1CILi128EEES8_NS7_ILi64EEEEEENS_10bfloat16_tEfNS_4arch4Sm80ELb1ELb0ELb1ELb1ELb1ELb0ELb0ELb0ELi2ELi4ELi4ELi4ELb0EEENS1_21CollectiveEpilogueBwdISA_SB_SD_Li256ELb1ELb0ELi2EEENS1_25SingleTileBwdLPTSchedulerILb1ELi128ELb1EEEEEEEEEvNT_6ParamsE$min,(.L_x_13636 - $_ZN7cutlass13device_kernelIN5flash19enable_sm80_to_sm89INS1_16FlashAttnBwdSm80INS1_25CollectiveMainloopBwdSm80ILi2ELi2EN4cute5tupleIJNS5_1CILi128EEES8_NS7_ILi64EEEEEENS_10bfloat16_tEfNS_4arch4Sm80ELb1ELb0ELb1ELb1ELb1ELb0ELb0ELb0ELi2ELi4ELi4ELi4ELb0EEENS1_21CollectiveEpilogueBwdISA_SB_SD_Li256ELb1ELb0ELi2EEENS1_25SingleTileBwdLPTSchedulerILb1ELi128ELb1EEEEEEEEEvNT_6ParamsE$min)
$_ZN7cutlass13device_kernelIN5flash19enable_sm80_to_sm89INS1_16FlashAttnBwdSm80INS1_25CollectiveMainloopBwdSm80ILi2ELi2EN4cute5tupleIJNS5_1CILi128EEES8_NS7_ILi64EEEEEENS_10bfloat16_tEfNS_4arch4Sm80ELb1ELb0ELb1ELb1ELb1ELb0ELb0ELb0ELi2ELi4ELi4ELi4ELb0EEENS1_21CollectiveEpilogueBwdISA_SB_SD_Li256ELb1ELb0ELi2EEENS1_25SingleTileBwdLPTSchedulerILb1ELi128ELb1EEEEEEEEEvNT_6ParamsE$min:
[----:B------:R-:W-:Y:S01]  /*68870*/  IMAD.MOV.U32 R8, RZ, RZ, R6 ;  /* 0x000000ffff087224 */ /* 0x000fe200078e0006 */
[----:B------:R-:W-:Y:S02]  /*68880*/  MOV R9, 0x0 ;  /* 0x0000000000097802 */ /* 0x000fe40000000f00 */
[----:B------:R-:W-:Y:S02]  /*68890*/  IMNMX R47, R3, R45, PT ;  /* 0x0000002d032f7217 */ /* 0x000fe40003800200 */
[----:B------:R-:W-:Y:S05]  /*688a0*/  RET.REL.NODEC R8 `(_ZN7cutlass13device_kernelIN5flash19enable_sm80_to_sm89INS1_16FlashAttnBwdSm80INS1_25CollectiveMainloopBwdSm80ILi2ELi2EN4cute5tupleIJNS5_1CILi128EEES8_NS7_ILi64EEEEEENS_10bfloat16_tEfNS_4arch4Sm80ELb1ELb0ELb1ELb1ELb1ELb0ELb0ELb0ELi2ELi4ELi4ELi4ELb0EEENS1_21CollectiveEpilogueBwdISA_SB_SD_Li256ELb1ELb0ELi2EEENS1_25SingleTileBwdLPTSchedulerILb1ELi128ELb1EEEEEEEEEvNT_6ParamsE) ;  /* 0xfff9775008007950 */ /* 0x000fea0003c3ffff */
.L_x_2915:
        /* <DEDUP_REMOVED lines=13> */
.L_x_13636:


//--------------------- .text._ZN7cutlass13device_kernelIN5flash19enable_sm80_to_sm89INS1_16FlashAttnBwdSm80INS1_25CollectiveMainloopBwdSm80ILi2ELi2EN4cute5tupleIJNS5_1CILi128EEES8_NS7_ILi64EEEEEENS_10bfloat16_tEfNS_4arch4Sm80ELb1ELb0ELb1ELb1ELb0ELb0ELb0ELb0ELi2ELi4ELi4ELi4ELb0EEENS1_24CollectiveEpilogueBwdGQAISA_fSD_Li256ELb1ELb0EEENS1_25SingleTileBwdLPTSchedulerILb1ELi128ELb0EEEEEEEEEvNT_6ParamsE --------------------------
	.section	.text._ZN7cutlass13device_kernelIN5flash19enable_sm80_to_sm89INS1_16FlashAttnBwdSm80INS1_25CollectiveMainloopBwdSm80ILi2ELi2EN4cute5tupleIJNS5_1CILi128EEES8_NS7_ILi64EEEEEENS_10bfloat16_tEfNS_4arch4Sm80ELb1ELb0ELb1ELb1ELb0ELb0ELb0ELb0ELi2ELi4ELi4ELi4ELb0EEENS1_24CollectiveEpilogueBwdGQAISA_fSD_Li256ELb1ELb0EEENS1_25SingleTileBwdLPTSchedulerILb1ELi128ELb0EEEEEEEEEvNT_6ParamsE,"ax",@progbits
	.sectioninfo	@"SHI_REGISTERS=128"
	.align	128
.text._ZN7cutlass13device_kernelIN5flash19enable_sm80_to_sm89INS1_16FlashAttnBwdSm80INS1_25CollectiveMainloopBwdSm80ILi2ELi2EN4cute5tupleIJNS5_1CILi128EEES8_NS7_ILi64EEEEEENS_10bfloat16_tEfNS_4arch4Sm80ELb1ELb0ELb1ELb1ELb0ELb0ELb0ELb0ELi2ELi4ELi4ELi4ELb0EEENS1_24CollectiveEpilogueBwdGQAISA_fSD_Li256ELb1ELb0EEENS1_25SingleTileBwdLPTSchedulerILb1ELi128ELb0EEEEEEEEEvNT_6ParamsE:
        .type           _ZN7cutlass13device_kernelIN5flash19enable_sm80_to_sm89INS1_16FlashAttnBwdSm80INS1_25CollectiveMainloopBwdSm80ILi2ELi2EN4cute5tupleIJNS5_1CILi128EEES8_NS7_ILi64EEEEEENS_10bfloat16_tEfNS_4arch4Sm80ELb1ELb0ELb1ELb1ELb0ELb0ELb0ELb0ELi2ELi4ELi4ELi4ELb0EEENS1_24CollectiveEpilogueBwdGQAISA_fSD_Li256ELb1ELb0EEENS1_25SingleTileBwdLPTSchedulerILb1ELi128ELb0EEEEEEEEEvNT_6ParamsE,@function
        .size           _ZN7cutlass13device_kernelIN5flash19enable_sm80_to_sm89INS1_16FlashAttnBwdSm80INS1_25CollectiveMainloopBwdSm80ILi2ELi2EN4cute5tupleIJNS5_1CILi128EEES8_NS7_ILi64EEEEEENS_10bfloat16_tEfNS_4arch4Sm80ELb1ELb0ELb1ELb1ELb0ELb0ELb0ELb0ELi2ELi4ELi4ELi4ELb0EEENS1_24CollectiveEpilogueBwdGQAISA_fSD_Li256ELb1ELb0EEENS1_25SingleTileBwdLPTSchedulerILb1ELi128ELb0EEEEEEEEEvNT_6ParamsE,(.L_x_14035 - _ZN7cutlass13device_kernelIN5flash19enable_sm80_to_sm89INS1_16FlashAttnBwdSm80INS1_25CollectiveMainloopBwdSm80ILi2ELi2EN4cute5tupleIJNS5_1CILi128EEES8_NS7_ILi64EEEEEENS_10bfloat16_tEfNS_4arch4Sm80ELb1ELb0ELb1ELb1ELb0ELb0ELb0ELb0ELi2ELi4ELi4ELi4ELb0EEENS1_24CollectiveEpilogueBwdGQAISA_fSD_Li256ELb1ELb0EEENS1_25SingleTileBwdLPTSchedulerILb1ELi128ELb0EEEEEEEEEvNT_6ParamsE)
        .other          _ZN7cutlass13device_kernelIN5flash19enable_sm80_to_sm89INS1_16FlashAttnBwdSm80INS1_25CollectiveMainloopBwdSm80ILi2ELi2EN4cute5tupleIJNS5_1CILi128EEES8_NS7_ILi64EEEEEENS_10bfloat16_tEfNS_4arch4Sm80ELb1ELb0ELb1ELb1ELb0ELb0ELb0ELb0ELi2ELi4ELi4ELi4ELb0EEENS1_24CollectiveEpilogueBwdGQAISA_fSD_Li256ELb1ELb0EEENS1_25SingleTileBwdLPTSchedulerILb1ELi128ELb0EEEEEEEEEvNT_6ParamsE,@"STO_CUDA_ENTRY STV_DEFAULT"
_ZN7cutlass13device_kernelIN5flash19enable_sm80_to_sm89INS1_16FlashAttnBwdSm80INS1_25CollectiveMainloopBwdSm80ILi2ELi2EN4cute5tupleIJNS5_1CILi128EEES8_NS7_ILi64EEEEEENS_10bfloat16_tEfNS_4arch4Sm80ELb1ELb0ELb1ELb1ELb0ELb0ELb0ELb0ELi2ELi4ELi4ELi4ELb0EEENS1_24CollectiveEpilogueBwdGQAISA_fSD_Li256ELb1ELb0EEENS1_25SingleTileBwdLPTSchedulerILb1ELi128ELb0EEEEEEEEEvNT_6ParamsE:
        /* <DEDUP_REMOVED lines=27> */
.L_x_2917:
[----:B------:R-:W-:Y:S02]  /*01b0*/  MOV R2, c[0x0][0x3b4] ;  /* 0x0000ed0000027a02 */ /* 0x000fe40000000f00 */
[----:B------:R-:W-:Y:S02]  /*01c0*/  MOV R38, R0 ;  /* 0x0000000000267202 */ /* 0x000fe40000000f00 */
[----:B------:R-:W-:-:S13]  /*01d0*/  ISETP.NE.AND P0, PT, R2, 0x1, PT ;  /* 0x000000010200780c */ /* 0x000fda0003f05270 */
[----:B------:R-:W-:-:S05]  /*01e0*/  @P0 IMAD.HI.U32 R2, R0, c[0x0][0x3b8], RZ ;  /* 0x0000ee0000020a27 */ /* 0x000fca00078e00ff */
[----:B------:R-:W-:-:S05]  /*01f0*/  @P0 SHF.R.U32.HI R38, RZ, c[0x0][0x3bc], R2 ;  /* 0x0000ef00ff260a19 */ /* 0x000fca0000011602 */
[----:B------:R-:W-:Y:S02]  /*0200*/  IMAD R3, R38, c[0x0][0x3b4], RZ ;  /* 0x0000ed0026037a24 */ /* 0x000fe400078e02ff */
.L_x_2918:
        /* <DEDUP_REMOVED lines=16> */
.L_x_2919:
        /* <DEDUP_REMOVED lines=9> */
.L_x_2921:
[----:B------:R-:W-:-:S04]  /*03a0*/  MOV R3, c[0x0][0x3dc] ;  /* 0x0000f70000037a02 */ /* 0x000fc80000000f00 */
.L_x_2920:
[----:B-----5:R-:W-:-:S04]  /*03b0*/  IADD3 R3, R3, 0x7f, RZ ;  /* 0x0000007f03037810 */ /* 0x020fc80007ffe0ff */
[----:B------:R-:W-:-:S04]  /*03c0*/  SHF.R.S32.HI R0, RZ, 0x1f, R3 ;  /* 0x0000001fff007819 */ /* 0x000fc80000011403 */
[----:B------:R-:W-:-:S04]  /*03d0*/  LEA.HI R3, R0, R3, RZ, 0x7 ;  /* 0x0000000300037211 */ /* 0x000fc800078f38ff */
[----:B------:R-:W-:-:S04]  /*03e0*/  SHF.R.S32.HI R3, RZ, 0x7, R3 ;  /* 0x00000007ff037819 */ /* 0x000fc80000011403 */
[----:B------:R-:W-:-:S04]  /*03f0*/  ISETP.GE.AND P0, PT, R38, R3, PT ;  /* 0x000000032600720c */ /* 0x000fc80003f06270 */
[----:B------:R-:W-:Y:S01]  /*0400*/  SEL R36, R36, 0xffffffff, !P0 ;  /* 0xffffffff24247807 */ /* 0x000fe20004000000 */
[----:B------:R-:W-:Y:S05]  /*0410*/  BRA `(.L_x_2922) ;  /* 0x0000036000007947 */ /* 0x000fea0003800000 */
.L_x_2916:
        /* <DEDUP_REMOVED lines=16> */
.L_x_2923:
[----:B------:R-:W-:Y:S02]  /*0520*/  MOV R0, c[0x0][0x3b4] ;  /* 0x0000ed0000007a02 */ /* 0x000fe40000000f00 */
[----:B------:R-:W-:Y:S02]  /*0530*/  MOV R38, R2 ;  /* 0x0000000200267202 */ /* 0x000fe40000000f00 */
[----:B------:R-:W-:-:S13]  /*0540*/  ISETP.NE.AND P0, PT, R0, 0x1, PT ;  /* 0x000000010000780c */ /* 0x000fda0003f05270 */
[----:B------:R-:W-:-:S05]  /*0550*/  @P0 IMAD.HI.U32 R0, R2, c[0x0][0x3b8], RZ ;  /* 0x0000ee0002000a27 */ /* 0x000fca00078e00ff */
[----:B------:R-:W-:-:S05]  /*0560*/  @P0 SHF.R.U32.HI R38, RZ, c[0x0][0x3bc], R0 ;  /* 0x0000ef00ff260a19 */ /* 0x000fca0000011600 */
[----:B------:R-:W-:Y:S02]  /*0570*/  IMAD R3, R38, c[0x0][0x3b4], RZ ;  /* 0x0000ed0026037a24 */ /* 0x000fe400078e02ff */
.L_x_2924:
        /* <DEDUP_REMOVED lines=16> */
.L_x_2925:
        /* <DEDUP_REMOVED lines=9> */
.L_x_2927:
[----:B------:R-:W-:-:S04]  /*0710*/  MOV R3, c[0x0][0x3dc] ;  /* 0x0000f70000037a02 */ /* 0x000fc80000000f00 */
.L_x_2926:
[----:B-----5:R-:W-:-:S04]  /*0720*/  IADD3 R3, R3, 0x7f, RZ ;  /* 0x0000007f03037810 */ /* 0x020fc80007ffe0ff */
[----:B------:R-:W-:-:S04]  /*0730*/  SHF.R.S32.HI R0, RZ, 0x1f, R3 ;  /* 0x0000001fff007819 */ /* 0x000fc80000011403 */
[----:B------:R-:W-:-:S04]  /*0740*/  LEA.HI R3, R0, R3, RZ, 0x7 ;  /* 0x0000000300037211 */ /* 0x000fc800078f38ff */
[----:B------:R-:W-:-:S04]  /*0750*/  SHF.R.S32.HI R3, RZ, 0x7, R3 ;  /* 0x00000007ff037819 */ /* 0x000fc80000011403 */
[----:B------:R-:W-:-:S04]  /*0760*/  ISETP.GE.AND P0, PT, R38, R3, PT ;  /* 0x000000032600720c */ /* 0x000fc80003f06270 */
[----:B------:R-:W-:-:S04]  /*0770*/  SEL R36, R36, 0xffffffff, !P0 ;  /* 0xffffffff24247807 */ /* 0x000fc80004000000 */
.L_x_2922:
        /* <DEDUP_REMOVED lines=18> */
[----:B------:R-:W-:-:S03]  /*08a0*/  IMAD.MOV.U32 R0, RZ, RZ, RZ ;  /* 0x000000ffff007224 */ /* 0x000fc600078e00ff */
        /* <DEDUP_REMOVED lines=18> */
[----:B-1----:R-:W-:Y:S01]  /*09d0*/  @P2 SHF.R.S32.HI R2, RZ, 0x1f, R9 ;  /* 0x0000001fff022819 */ /* 0x002fe20000011409 */
[----:B---3--:R1:W-:Y:S03]  /*09e0*/  STL [R1+0x4], R5 ;  /* 0x0000040501007387 */ /* 0x0083e60000100800 */
        /* <DEDUP_REMOVED lines=11> */
.L_x_2928:
[----:B-----5:R2:W-:Y:S01]  /*0aa0*/  STL [R1+0x10], R8 ;  /* 0x0000100801007387 */ /* 0x0205e20000100800 */
[----:B------:R-:W-:-:S04]  /*0ab0*/  ISETP.NE.U32.AND P1, PT, RZ, c[0x0][0x2e0], PT ;  /* 0x0000b800ff007a0c */ /* 0x000fc80003f25070 */
[----:B------:R-:W-:-:S13]  /*0ac0*/  ISETP.NE.AND.EX P1, PT, RZ, c[0x0][0x2e4], PT, P1 ;  /* 0x0000b900ff007a0c */ /* 0x000fda0003f25310 */
[----:B------:R-:W-:Y:S05]  /*0ad0*/  @!P1 BRA `(.L_x_2929) ;  /* 0x0000003000009947 */ /* 0x000fea0003800000 */
[----:B------:R-:W-:-:S05]  /*0ae0*/  IMAD.WIDE R2, R36, R3, c[0x0][0x2e0] ;  /* 0x0000b80024027625 */ /* 0x000fca00078e0203 */
[----:B------:R3:W5:Y:S01]  /*0af0*/  LDG.E R9, [R2.64] ;  /* 0x0000000602097981 */ /* 0x000762000c1e1900 */
[----:B------:R-:W-:Y:S05]  /*0b00*/  BRA `(.L_x_2930) ;  /* 0x0000004000007947 */ /* 0x000fea0003800000 */
.L_x_2929:
[----:B------:R-:W-:Y:S05]  /*0b10*/  @!P0 BRA `(.L_x_2930) ;  /* 0x0000003000008947 */ /* 0x000fea0003800000 */
[----:B------:R-:W3:Y:S04]  /*0b20*/  LDG.E R9, [R6.64] ;  /* 0x0000000606097981 */ /* 0x000ee8000c1e1900 */
[----:B------:R-:W3:Y:S02]  /*0b30*/  LDG.E R2, [R6.64+0x4] ;  /* 0x0000040606027981 */ /* 0x000ee4000c1e1900 */
[----:B---3--:R-:W-:-:S04]  /*0b40*/  IADD3 R9, -R9, R2, RZ ;  /* 0x0000000209097210 */ /* 0x008fc80007ffe1ff */
.L_x_2930:
[----:B---3--:R-:W-:Y:S01]  /*0b50*/  IADD3 R3, R8, 0x7f, RZ ;  /* 0x0000007f08037810 */ /* 0x008fe20007ffe0ff */
[----:B-----5:R-:W-:Y:S01]  /*0b60*/  IMAD R7, R38, 0x80, -R9 ;  /* 0x0000008026077824 */ /* 0x020fe200078e0a09 */
[----:B------:R3:W-:Y:S01]  /*0b70*/  STL [R1+0x14], R9 ;  /* 0x0000140901007387 */ /* 0x0007e20000100800 */
[----:B------:R-:W-:-:S02]  /*0b80*/  PLOP3.LUT P3, PT, PT, PT, PT, 0x80, 0x0 ;  /* 0x000000000000781c */ /* 0x000fc40003f6f070 */
[----:B------:R-:W-:Y:S02]  /*0b90*/  SHF.R.S32.HI R2, RZ, 0x1f, R3 ;  /* 0x0000001fff027819 */ /* 0x000fe40000011403 */
[----:B------:R-:W-:Y:S02]  /*0ba0*/  IADD3 R4, R8, -c[0x0][0x2a4], R7 ;  /* 0x8000a90008047a10 */ /* 0x000fe40007ffe007 */
[----:B------:R-:W-:Y:S02]  /*0bb0*/  LEA.HI R2, R2, R3, RZ, 0x7 ;  /* 0x0000000302027211 */ /* 0x000fe400078f38ff */
[----:B------:R-:W-:Y:S02]  /*0bc0*/  SHF.R.S32.HI R3, RZ, 0x1f, R4 ;  /* 0x0000001fff037819 */ /* 0x000fe40000011404 */
[----:B------:R-:W-:Y:S02]  /*0bd0*/  SHF.R.S32.HI R2, RZ, 0x7, R2 ;  /* 0x00000007ff027819 */ /* 0x000fe40000011402 */
[----:B------:R-:W-:-:S03]  /*0be0*/  LEA.HI R3, R3, R4, RZ, 0x7 ;  /* 0x0000000403037211 */ /* 0x000fc600078f38ff */
[----:B------:R3:W-:Y:S01]  /*0bf0*/  STL [R1+0x18], R2 ;  /* 0x0000180201007387 */ /* 0x0007e20000100800 */
[----:B------:R-:W-:-:S04]  /*0c00*/  SHF.R.S32.HI R31, RZ, 0x7, R3 ;  /* 0x00000007ff1f7819 */ /* 0x000fc80000011403 */
[----:B------:R-:W-:-:S04]  /*0c10*/  IMNMX R31, RZ, R31, !PT ;  /* 0x0000001fff1f7217 */ /* 0x000fc80007800200 */
[----:B------:R-:W-:-:S13]  /*0c20*/  ISETP.GT.AND P1, PT, R2, R31, PT ;  /* 0x0000001f0200720c */ /* 0x000fda0003f24270 */
[----:B------:R-:W-:Y:S05]  /*0c30*/  @!P1 BRA `(.L_x_2931) ;  /* 0x000046e000009947 */ /* 0x000fea0003800000 */
[----:B------:R-:W-:Y:S01]  /*0c40*/  IMAD.MOV.U32 R4, RZ, RZ, c[0x0][0x228] ;  /* 0x00008a00ff047624 */ /* 0x000fe200078e00ff */
[----:B------:R-:W-:Y:S01]  /*0c50*/  SHF.R.S32.HI R17, RZ, 0x1f, R37 ;  /* 0x0000001fff117819 */ /* 0x000fe20000011425 */
[----:B------:R-:W-:Y:S01]  /*0c60*/  IMAD.MOV.U32 R3, RZ, RZ, c[0x0][0x1f8] ;  /* 0x00007e00ff037624 */ /* 0x000fe200078e00ff */
[----:B------:R-:W-:Y:S01]  /*0c70*/  SHF.R.S32.HI R13, RZ, 0x1f, R30 ;  /* 0x0000001fff0d7819 */ /* 0x000fe2000001141e */
[----:B------:R-:W-:Y:S01]  /*0c80*/  IMAD.MOV.U32 R6, RZ, RZ, c[0x0][0x260] ;  /* 0x00009800ff067624 */ /* 0x000fe200078e00ff */
[----:B------:R-:W-:Y:S01]  /*0c90*/  IADD3 R4, R4, 0x1fff, RZ ;  /* 0x00001fff04047810 */ /* 0x000fe20007ffe0ff */
[----:B------:R-:W-:Y:S01]  /*0ca0*/  IMAD.MOV.U32 R11, RZ, RZ, c[0x0][0x168] ;  /* 0x00005a00ff0b7624 */ /* 0x000fe200078e00ff */
[----:B------:R-:W-:Y:S01]  /*0cb0*/  IADD3 R3, R3, 0x7f, RZ ;  /* 0x0000007f03037810 */ /* 0x000fe20007ffe0ff */
[----:B------:R-:W-:Y:S01]  /*0cc0*/  IMAD.WIDE.U32 R18, R37, c[0x0][0x238], RZ ;  /* 0x00008e0025127a25 */ /* 0x000fe200078e00ff */
[----:B------:R-:W-:Y:S01]  /*0cd0*/  SHF.R.S32.HI R35, RZ, 0x1f, R4 ;  /* 0x0000001fff237819 */ /* 0x000fe20000011404 */
[----:B------:R-:W-:Y:S01]  /*0ce0*/  ULDC.64 UR8, c[0x0][0x18] ;  /* 0x0000060000087ab9 */ /* 0x000fe20000000a00 */
[----:B------:R-:W-:Y:S01]  /*0cf0*/  IADD3 R6, R6, 0x7f, RZ ;  /* 0x0000007f06067810 */ /* 0x000fe20007ffe0ff */
[----:B------:R-:W-:Y:S01]  /*0d00*/  IMAD.MOV.U32 R7, RZ, RZ, 0x1 ;  /* 0x00000001ff077424 */ /* 0x000fe200078e00ff */
[----:B------:R-:W-:Y:S01]  /*0d10*/  IADD3 R11, R11, 0x7f, RZ ;  /* 0x0000007f0b0b7810 */ /* 0x000fe20007ffe0ff */
[----:B------:R-:W-:Y:S01]  /*0d20*/  IMAD.SHL.U32 R52, R30, 0x4, RZ ;  /* 0x000000041e347824 */ /* 0x000fe200078e00ff */
[----:B------:R-:W-:Y:S01]  /*0d30*/  SHF.R.S32.HI R46, RZ, 0x1f, R3 ;  /* 0x0000001fff2e7819 */ /* 0x000fe20000011403 */
[----:B------:R-:W-:Y:S01]  /*0d40*/  IMAD R54, R17, c[0x0][0x288], RZ ;  /* 0x0000a20011367a24 */ /* 0x000fe200078e02ff */
[----:B------:R-:W-:Y:S01]  /*0d50*/  LEA.HI R35, R35, R4, RZ, 0xd ;  /* 0x0000000423237211 */ /* 0x000fe200078f68ff */
[C---:B------:R-:W-:Y:S01]  /*0d60*/  IMAD R4, R17.reuse, c[0x0][0x238], RZ ;  /* 0x00008e0011047a24 */ /* 0x040fe200078e02ff */
[----:B------:R-:W-:Y:S01]  /*0d70*/  SHF.R.S32.HI R45, RZ, 0x1f, R6 ;  /* 0x0000001fff2d7819 */ /* 0x000fe20000011406 */
[----:B------:R-:W-:Y:S01]  /*0d80*/  STL.U8 [R1+0x70], R7 ;  /* 0x0000700701007387 */ /* 0x000fe20000100000 */
[----:B---3--:R-:W-:Y:S01]  /*0d90*/  SHF.R.S32.HI R2, RZ, 0x1f, R11 ;  /* 0x0000001fff027819 */ /* 0x008fe2000001140b */
[----:B------:R-:W-:Y:S01]  /*0da0*/  IMAD R58, R17, c[0x0][0x270], RZ ;  /* 0x00009c00113a7a24 */ /* 0x000fe200078e02ff */
[----:B------:R-:W-:Y:S01]  /*0db0*/  LEA.HI R46, R46, R3, RZ, 0x7 ;  /* 0x000000032e2e7211 */ /* 0x000fe200078f38ff */
[----:B------:R-:W-:Y:S01]  /*0dc0*/  IMAD R3, R37, c[0x0][0x23c], R4 ;  /* 0x00008f0025037a24 */ /* 0x000fe200078e0204 */
[----:B------:R-:W-:Y:S01]  /*0dd0*/  LEA.HI R45, R45, R6, RZ, 0x7 ;  /* 0x000000062d2d7211 */ /* 0x000fe200078f38ff */
[----:B------:R3:W-:Y:S01]  /*0de0*/  STL.U8 [R1+0x71], R7 ;  /* 0x0000710701007387 */ /* 0x0007e20000100000 */
[-C--:B------:R-:W-:Y:S01]  /*0df0*/  LEA.HI R6, R13, R30.reuse, RZ, 0x2 ;  /* 0x0000001e0d067211 */ /* 0x080fe200078f10ff */
[C---:B------:R-:W-:Y:S01]  /*0e00*/  IMAD R54, R37.reuse, c[0x0][0x28c], R54 ;  /* 0x0000a30025367a24 */ /* 0x040fe200078e0236 */
[----:B------:R-:W-:Y:S01]  /*0e10*/  LEA.HI R2, R2, R11, RZ, 0x7 ;  /* 0x0000000b02027211 */ /* 0x000fe200078f38ff */
[----:B------:R-:W-:Y:S01]  /*0e20*/  IMAD R58, R37, c[0x0][0x274], R58 ;  /* 0x00009d00253a7a24 */ /* 0x000fe200078e023a */
[----:B------:R-:W-:Y:S01]  /*0e30*/  LEA.HI R11, R13, R30, RZ, 0x4 ;  /* 0x0000001e0d0b7211 */ /* 0x000fe200078f20ff */
[----:B------:R-:W-:Y:S01]  /*0e40*/  UIADD3 UR5, UP1, UR8, 0x80, URZ ;  /* 0x0000008008057890 */ /* 0x000fe2000ff3e03f */
[----:B------:R-:W-:Y:S01]  /*0e50*/  IADD3 R19, R19, R3, RZ ;  /* 0x0000000313137210 */ /* 0x000fe20007ffe0ff */
[----:B------:R-:W-:Y:S01]  /*0e60*/  UIADD3 UR16, UP0, UR8, 0x4080, URZ ;  /* 0x0000408008107890 */ /* 0x000fe2000ff1e03f */
[--C-:B------:R-:W-:Y:S01]  /*0e70*/  SHF.R.S32.HI R12, RZ, 0x2, R6.reuse ;  /* 0x00000002ff0c7819 */ /* 0x100fe20000011406 */
[----:B------:R-:W-:Y:S01]  /*0e80*/  UMOV UR13, 0x7 ;  /* 0x00000007000d7882 */ /* 0x000fe20000000000 */
[----:B------:R-:W-:Y:S01]  /*0e90*/  SHF.R.S32.HI R3, RZ, 0x1f, R6 ;  /* 0x0000001fff037819 */ /* 0x000fe20000011406 */
[----:B------:R-:W-:Y:S01]  /*0ea0*/  UMOV UR12, 0x5 ;  /* 0x00000005000c7882 */ /* 0x000fe20000000000 */
[----:B------:R-:W-:Y:S01]  /*0eb0*/  SHF.R.S32.HI R16, RZ, 0x4, R11 ;  /* 0x00000004ff107819 */ /* 0x000fe2000001140b */
[----:B------:R-:W-:Y:S01]  /*0ec0*/  ULDC.64 UR10, c[0x0][0x178] ;  /* 0x00005e00000a7ab9 */ /* 0x000fe20000000a00 */
[----:B------:R-:W-:Y:S01]  /*0ed0*/  LEA.HI R3, R3, R12, RZ, 0x3 ;  /* 0x0000000c03037211 */ /* 0x000fe200078f18ff */
[----:B------:R-:W-:Y:S01]  /*0ee0*/  UIADD3.X UR4, URZ, UR9, URZ, UP1, !UPT ;  /* 0x000000093f047290 */ /* 0x000fe20008ffe43f */
[----:B------:R-:W-:Y:S01]  /*0ef0*/  SHF.R.S32.HI R53, RZ, 0x1f, R52 ;  /* 0x0000001fff357819 */ /* 0x000fe20000011434 */
[----:B------:R-:W-:Y:S01]  /*0f00*/  USHF.L.U64.HI UR14, UR10, UR13, UR11 ;  /* 0x0000000d0a0e7299 */ /* 0x000fe2000801020b */
[----:B------:R-:W-:Y:S01]  /*0f10*/  SHF.R.S32.HI R2, RZ, 0x7, R2 ;  /* 0x00000007ff027819 */ /* 0x000fe20000011402 */
[----:B------:R-:W-:Y:S01]  /*0f20*/  USHF.L.U32 UR15, UR10, 0x7, URZ ;  /* 0x000000070a0f7899 */ /* 0x000fe2000800063f */
[----:B------:R-:W-:Y:S01]  /*0f30*/  LOP3.LUT R3, R3, 0xfffffff8, RZ, 0xc0, !PT ;  /* 0xfffffff803037812 */ /* 0x000fe200078ec0ff */
[----:B------:R-:W-:Y:S01]  /*0f40*/  IMAD.WIDE.U32 R14, R37, c[0x0][0x288], R52 ;  /* 0x0000a200250e7a25 */ /* 0x000fe200078e0034 */
[----:B------:R-:W-:Y:S01]  /*0f50*/  LEA.HI R57, R13, R30, RZ, 0x3 ;  /* 0x0000001e0d397211 */ /* 0x000fe200078f18ff */
[----:B------:R4:W-:Y:S01]  /*0f60*/  STL [R1+0x78], R2 ;  /* 0x0000780201007387 */ /* 0x0009e20000100800 */
[----:B---3--:R-:W-:Y:S01]  /*0f70*/  LEA.HI R7, R11, R16, RZ, 0x1 ;  /* 0x000000100b077211 */ /* 0x008fe200078f08ff */
[----:B------:R-:W-:Y:S01]  /*0f80*/  IMAD.IADD R12, R12, 0x1, -R3 ;  /* 0x000000010c0c7824 */ /* 0x000fe200078e0a03 */
[----:B------:R-:W-:Y:S01]  /*0f90*/  SHF.R.S32.HI R28, RZ, 0x1f, R36 ;  /* 0x0000001fff1c7819 */ /* 0x000fe20000011424 */
[----:B------:R-:W-:Y:S01]  /*0fa0*/  IMAD.WIDE.U32 R22, R37, c[0x0][0x270], R52 ;  /* 0x00009c0025167a25 */ /* 0x000fe200078e0034 */
[----:B------:R-:W-:Y:S01]  /*0fb0*/  LOP3.LUT R7, R7, 0xfffffffe, RZ, 0xc0, !PT ;  /* 0xfffffffe07077812 */ /* 0x000fe200078ec0ff */
[----:B------:R-:W-:Y:S01]  /*0fc0*/  USHF.L.U64.HI UR17, UR10, UR12, UR11 ;  /* 0x0000000c0a117299 */ /* 0x000fe2000801020b */
[----:B------:R-:W-:Y:S01]  /*0fd0*/  LOP3.LUT R3, R57, 0xfffffff8, RZ, 0xc0, !PT ;  /* 0xfffffff839037812 */ /* 0x000fe200078ec0ff */
[----:B------:R-:W-:Y:S01]  /*0fe0*/  IMAD.IADD R55, R15, 0x1, R54 ;  /* 0x000000010f377824 */ /* 0x000fe200078e0236 */
[----:B------:R-:W-:Y:S01]  /*0ff0*/  SEL R66, R36, RZ, !P2 ;  /* 0x000000ff24427207 */ /* 0x000fe20005000000 */
[----:B------:R-:W-:Y:S01]  /*1000*/  IMAD.IADD R16, R16, 0x1, -R7 ;  /* 0x0000000110107824 */ /* 0x000fe200078e0a07 */
[----:B------:R-:W-:Y:S01]  /*1010*/  SEL R7, R28, RZ, !P2 ;  /* 0x000000ff1c077207 */ /* 0x000fe20005000000 */
[----:B------:R-:W-:Y:S01]  /*1020*/  IMAD.MOV.U32 R54, RZ, RZ, R14 ;  /* 0x000000ffff367224 */ /* 0x000fe200078e000e */
[----:B------:R-:W-:Y:S01]  /*1030*/  USHF.L.U32 UR18, UR10, 0x5, URZ ;  /* 0x000000050a127899 */ /* 0x000fe2000800063f */
[----:B------:R-:W-:Y:S01]  /*1040*/  IMAD.IADD R14, R30, 0x1, -R3 ;  /* 0x000000011e0e7824 */ /* 0x000fe200078e0a03 */
[----:B------:R-:W-:Y:S01]  /*1050*/  UIADD3.X UR11, URZ, UR9, URZ, UP0, !UPT ;  /* 0x000000093f0b7290 */ /* 0x000fe200087fe43f */
[----:B------:R-:W-:Y:S01]  /*1060*/  IMAD.IADD R59, R23, 0x1, R58 ;  /* 0x00000001173b7824 */ /* 0x000fe200078e023a */
[----:B------:R-:W-:Y:S01]  /*1070*/  LOP3.LUT R11, R11, 0xfffffff0, RZ, 0xc0, !PT ;  /* 0xfffffff00b0b7812 */ /* 0x000fe200078ec0ff */
[----:B------:R-:W-:Y:S01]  /*1080*/  IMAD R23, R7, c[0x0][0x240], RZ ;  /* 0x0000900007177a24 */ /* 0x000fe200078e02ff */
[----:B------:R-:W-:Y:S01]  /*1090*/  SHF.R.S32.HI R32, RZ, 0x1f, R30 ;  /* 0x0000001fff207819 */ /* 0x000fe2000001141e */
[----:B------:R-:W-:Y:S01]  /*10a0*/  IMAD.U32 R48, RZ, RZ, UR5 ;  /* 0x00000005ff307e24 */ /* 0x000fe2000f8e00ff */
[----:B------:R-:W-:Y:S01]  /*10b0*/  UIADD3 UR5, UP0, UR8, 0x20880, URZ ;  /* 0x0002088008057890 */ /* 0x000fe2000ff1e03f */
[----:B------:R-:W-:Y:S01]  /*10c0*/  IMAD.SHL.U32 R3, R14, 0x8, RZ ;  /* 0x000000080e037824 */ /* 0x000fe200078e00ff */
[----:B------:R-:W-:Y:S01]  /*10d0*/  STL [R1+0x74], R30 ;  /* 0x0000741e01007387 */ /* 0x000fe20000100800 */
[----:B------:R-:W-:Y:S01]  /*10e0*/  IMAD.WIDE.U32 R18, R66, c[0x0][0x240], R18 ;  /* 0x0000900042127a25 */ /* 0x000fe200078e0012 */
[----:B----4-:R-:W-:-:S02]  /*10f0*/  SHF.R.S32.HI R2, RZ, 0x3, R57 ;  /* 0x00000003ff027819 */ /* 0x010fc40000011439 */
[----:B------:R-:W-:Y:S01]  /*1100*/  SHF.R.S32.HI R45, RZ, 0x7, R45 ;  /* 0x00000007ff2d7819 */ /* 0x000fe2000001142d */
[----:B------:R-:W-:Y:S02]  /*1110*/  IMAD.SHL.U32 R15, R0, 0x40, RZ ;  /* 0x00000040000f7824 */ /* 0x000fe400078e00ff */
[----:B------:R-:W-:Y:S02]  /*1120*/  IMAD.SHL.U32 R10, R2, 0x40, RZ ;  /* 0x00000040020a7824 */ /* 0x000fe400078e00ff */
[----:B------:R-:W-:Y:S01]  /*1130*/  IMAD R23, R66, c[0x0][0x244], R23 ;  /* 0x0000910042177a24 */ /* 0x000fe200078e0217 */
[----:B------:R-:W-:Y:S01]  /*1140*/  IADD3 R34, P2, P1, R30, R18, R15 ;  /* 0x000000121e227210 */ /* 0x000fe2000795e00f */
[----:B------:R-:W-:Y:S01]  /*1150*/  IMAD.U32 R49, RZ, RZ, UR4 ;  /* 0x00000004ff317e24 */ /* 0x000fe2000f8e00ff */
[----:B------:R-:W-:Y:S01]  /*1160*/  LOP3.LUT R10, R10, 0x1c0, RZ, 0xc0, !PT ;  /* 0x000001c00a0a7812 */ /* 0x000fe200078ec0ff */
[----:B------:R-:W-:Y:S01]  /*1170*/  IMAD.MOV.U32 R58, RZ, RZ, R22 ;  /* 0x000000ffff3a7224 */ /* 0x000fe200078e0016 */
[----:B------:R-:W-:Y:S01]  /*1180*/  UIADD3.X UR4, URZ, UR9, URZ, UP0, !UPT ;  /* 0x000000093f047290 */ /* 0x000fe200087fe43f */
[----:B------:R-:W-:Y:S01]  /*1190*/  IMAD.U32 R24, RZ, RZ, UR18 ;  /* 0x00000012ff187e24 */ /* 0x000fe2000f8e00ff */
[----:B------:R-:W-:Y:S01]  /*11a0*/  LOP3.LUT R4, R10, 0x38, R3, 0xf8, !PT ;  /* 0x000000380a047812 */ /* 0x000fe200078ef803 */
[----:B------:R-:W-:Y:S01]  /*11b0*/  IMAD.U32 R25, RZ, RZ, UR17 ;  /* 0x00000011ff197e24 */ /* 0x000fe2000f8e00ff */
[----:B------:R-:W-:Y:S01]  /*11c0*/  SHF.R.U32.HI R29, RZ, 0x3, R10 ;  /* 0x00000003ff1d7819 */ /* 0x000fe2000001160a */
[----:B------:R-:W-:Y:S01]  /*11d0*/  IMAD.U32 R26, RZ, RZ, UR15 ;  /* 0x0000000fff1a7e24 */ /* 0x000fe2000f8e00ff */
[----:B------:R-:W-:Y:S01]  /*11e0*/  LEA.HI R10, R13, R30, RZ, 0x5 ;  /* 0x0000001e0d0a7211 */ /* 0x000fe200078f28ff */
[----:B------:R-:W-:Y:S01]  /*11f0*/  IMAD.U32 R27, RZ, RZ, UR14 ;  /* 0x0000000eff1b7e24 */ /* 0x000fe2000f8e00ff */
[----:B------:R-:W-:Y:S01]  /*1200*/  IADD3 R23, R19, R23, RZ ;  /* 0x0000001713177210 */ /* 0x000fe20007ffe0ff */
[----:B------:R-:W-:Y:S01]  /*1210*/  IMAD.IADD R22, R30, 0x1, -R11 ;  /* 0x000000011e167824 */ /* 0x000fe200078e0a0b */
[----:B------:R-:W-:Y:S01]  /*1220*/  SHF.R.S32.HI R15, RZ, 0x1f, R15 ;  /* 0x0000001fff0f7819 */ /* 0x000fe2000001140f */
[----:B------:R-:W-:Y:S01]  /*1230*/  IMAD.U32 R50, RZ, RZ, UR16 ;  /* 0x00000010ff327e24 */ /* 0x000fe2000f8e00ff */
[----:B------:R3:W-:Y:S01]  /*1240*/  STL.128 [R1+0x80], R24 ;  /* 0x0000801801007387 */ /* 0x0007e20000100c00 */
[----:B------:R-:W-:Y:S01]  /*1250*/  SHF.R.S32.HI R18, RZ, 0x5, R10 ;  /* 0x00000005ff127819 */ /* 0x000fe2000001140a */
[----:B------:R-:W-:Y:S01]  /*1260*/  UIADD3 UR16, UP1, UR8, 0x18880, URZ ;  /* 0x0001888008107890 */ /* 0x000fe2000ff3e03f */
[----:B------:R-:W-:Y:S01]  /*1270*/  SHF.R.S32.HI R19, RZ, 0x1f, R22 ;  /* 0x0000001fff137819 */ /* 0x000fe20000011416 */
[----:B------:R-:W-:Y:S01]  /*1280*/  IMAD.U32 R51, RZ, RZ, UR11 ;  /* 0x0000000bff337e24 */ /* 0x000fe2000f8e00ff */
[----:B------:R-:W-:Y:S01]  /*1290*/  SHF.R.S32.HI R11, RZ, 0x1f, R10 ;  /* 0x0000001fff0b7819 */ /* 0x000fe2000001140a */
[----:B------:R-:W-:Y:S01]  /*12a0*/  UIADD3.X UR11, URZ, UR9, URZ, UP1, !UPT ;  /* 0x000000093f0b7290 */ /* 0x000fe20008ffe43f */
[----:B------:R-:W-:Y:S01]  /*12b0*/  IADD3.X R23, R32, R23, R15, P2, P1 ;  /* 0x0000001720177210 */ /* 0x000fe200017e240f */
[----:B------:R-:W-:Y:S01]  /*12c0*/  IMAD.U32 R42, RZ, RZ, UR16 ;  /* 0x00000010ff2a7e24 */ /* 0x000fe2000f8e00ff */
[----:B------:R-:W-:Y:S01]  /*12d0*/  LOP3.LUT R15, R10, 0xffffffe0, RZ, 0xc0, !PT ;  /* 0xffffffe00a0f7812 */ /* 0x000fe200078ec0ff */
[----:B------:R-:W-:Y:S01]  /*12e0*/  IMAD.MOV.U32 R40, RZ, RZ, R48 ;  /* 0x000000ffff287224 */ /* 0x000fe200078e0030 */
[----:B------:R-:W-:Y:S01]  /*12f0*/  LOP3.LUT R29, R4, R29, RZ, 0x3c, !PT ;  /* 0x0000001d041d7212 */ /* 0x000fe200078e3cff */
[----:B------:R-:W-:Y:S01]  /*1300*/  IMAD.MOV.U32 R41, RZ, RZ, R49 ;  /* 0x000000ffff297224 */ /* 0x000fe200078e0031 */
[----:B------:R-:W-:Y:S01]  /*1310*/  LEA.HI R4, R19, R22, RZ, 0x3 ;  /* 0x0000001613047211 */ /* 0x000fe200078f18ff */
[----:B------:R-:W-:Y:S01]  /*1320*/  IMAD.IADD R10, R30, 0x1, -R15 ;  /* 0x000000011e0a7824 */ /* 0x000fe200078e0a0f */
[----:B------:R-:W-:Y:S01]  /*1330*/  LEA.HI R11, R11, R18, RZ, 0x2 ;  /* 0x000000120b0b7211 */ /* 0x000fe200078f10ff */
[----:B------:R-:W-:Y:S01]  /*1340*/  IMAD.WIDE.U32 R54, R66, c[0x0][0x290], R54 ;  /* 0x0000a40042367a25 */ /* 0x000fe200078e0036 */
[----:B------:R-:W-:Y:S01]  /*1350*/  LOP3.LUT R47, R4, 0xfffffff8, RZ, 0xc0, !PT ;  /* 0xfffffff8042f7812 */ /* 0x000fe200078ec0ff */
[----:B------:R4:W-:Y:S01]  /*1360*/  STL.128 [R1+0x30], R48 ;  /* 0x0000303001007387 */ /* 0x0009e20000100c00 */
[----:B------:R-:W-:Y:S01]  /*1370*/  LOP3.LUT R11, R11, 0xfffffffc, RZ, 0xc0, !PT ;  /* 0xfffffffc0b0b7812 */ /* 0x000fe200078ec0ff */
[----:B------:R-:W-:Y:S01]  /*1380*/  IMAD.WIDE.U32 R58, R66, c[0x0][0x278], R58 ;  /* 0x00009e00423a7a25 */ /* 0x000fe200078e003a */
[----:B------:R-:W-:Y:S01]  /*1390*/  LEA.HI R32, R13, R30, RZ, 0x7 ;  /* 0x0000001e0d207211 */ /* 0x000fe200078f38ff */
[----:B------:R-:W-:Y:S01]  /*13a0*/  UIADD3 UR16, UP0, UR8, 0x8080, URZ ;  /* 0x0000808008107890 */ /* 0x000fe2000ff1e03f */
[----:B------:R-:W-:Y:S01]  /*13b0*/  MOV R43, UR11 ;  /* 0x0000000b002b7c02 */ /* 0x000fe20008000f00 */
[----:B------:R-:W-:Y:S01]  /*13c0*/  IMAD.IADD R47, R22, 0x1, -R47 ;  /* 0x00000001162f7824 */ /* 0x000fe200078e0a2f */
[----:B------:R-:W-:Y:S01]  /*13d0*/  IADD3 R15, P2, R0, R54, RZ ;  /* 0x00000036000f7210 */ /* 0x000fe20007f5e0ff */
[----:B------:R-:W-:Y:S01]  /*13e0*/  IMAD.IADD R11, R18, 0x1, -R11 ;  /* 0x00000001120b7824 */ /* 0x000fe200078e0a0b */
[----:B------:R-:W-:Y:S01]  /*13f0*/  SHF.R.S32.HI R19, RZ, 0x7, R32 ;  /* 0x00000007ff137819 */ /* 0x000fe20000011420 */
[----:B------:R-:W-:Y:S01]  /*1400*/  IMAD.SHL.U32 R22, R14, 0x40, RZ ;  /* 0x000000400e167824 */ /* 0x000fe200078e00ff */
[----:B------:R5:W-:Y:S01]  /*1410*/  STL.128 [R1+0x50], R40 ;  /* 0x0000502801007387 */ /* 0x000be20000100c00 */
[----:B------:R-:W-:Y:S01]  /*1420*/  IMAD R39, R7, c[0x0][0x278], RZ ;  /* 0x00009e0007277a24 */ /* 0x000fe200078e02ff */
[----:B------:R-:W-:Y:S01]  /*1430*/  LEA R62, P1, R34, c[0x0][0x220], 0x2 ;  /* 0x00008800223e7a11 */ /* 0x000fe200078210ff */
[----:B---3--:R-:W-:Y:S01]  /*1440*/  IMAD.U32 R24, RZ, RZ, UR5 ;  /* 0x00000005ff187e24 */ /* 0x008fe2000f8e00ff */
[----:B------:R-:W-:Y:S01]  /*1450*/  LOP3.LUT R22, R22, 0x1c0, RZ, 0xc0, !PT ;  /* 0x000001c016167812 */ /* 0x000fe200078ec0ff */
[----:B------:R-:W-:Y:S01]  /*1460*/  IMAD.U32 R25, RZ, RZ, UR4 ;  /* 0x00000004ff197e24 */ /* 0x000fe2000f8e00ff */
[----:B------:R-:W-:Y:S01]  /*1470*/  LEA.HI.X R63, R34, c[0x0][0x224], R23, 0x2, P1 ;  /* 0x00008900223f7a11 */ /* 0x000fe200008f1417 */
[----:B------:R-:W-:Y:S01]  /*1480*/  IMAD.MOV.U32 R26, RZ, RZ, R24 ;  /* 0x000000ffff1a7224 */ /* 0x000fe200078e0018 */
[----:B------:R-:W-:Y:S01]  /*1490*/  UIADD3.X UR11, URZ, UR9, URZ, UP0, !UPT ;  /* 0x000000093f0b7290 */ /* 0x000fe200087fe43f */
[----:B------:R-:W-:Y:S01]  /*14a0*/  IMAD.MOV.U32 R27, RZ, RZ, R25 ;  /* 0x000000ffff1b7224 */ /* 0x000fe200078e0019 */
[----:B------:R-:W-:Y:S01]  /*14b0*/  ULDC.64 UR4, c[0x0][0x208] ;  /* 0x0000820000047ab9 */ /* 0x000fe20000000a00 */
[----:B------:R-:W-:Y:S01]  /*14c0*/  IMAD R68, R17, c[0x0][0x180], RZ ;  /* 0x0000600011447a24 */ /* 0x000fe200078e02ff */
[----:B------:R-:W-:Y:S01]  /*14d0*/  USHF.L.U64.HI UR13, UR4, UR13, UR5 ;  /* 0x0000000d040d7299 */ /* 0x000fe20008010205 */
[----:B------:R-:W-:Y:S01]  /*14e0*/  IMAD.MOV.U32 R54, RZ, RZ, R3 ;  /* 0x000000ffff367224 */ /* 0x000fe200078e0003 */
[----:B------:R3:W-:Y:S01]  /*14f0*/  STL.128 [R1+0x60], R24 ;  /* 0x0000601801007387 */ /* 0x0007e20000100c00 */
[----:B------:R-:W-:Y:S01]  /*1500*/  IMAD R39, R66, c[0x0][0x27c], R39 ;  /* 0x00009f0042277a24 */ /* 0x000fe200078e0227 */
[----:B------:R-:W-:Y:S01]  /*1510*/  USHF.L.U32 UR17, UR4, 0x7, URZ ;  /* 0x0000000704117899 */ /* 0x000fe2000800063f */
[----:B------:R-:W-:Y:S01]  /*1520*/  IMAD R68, R37, c[0x0][0x184], R68 ;  /* 0x0000610025447a24 */ /* 0x000fe200078e0244 */
[----:B------:R-:W-:Y:S01]  /*1530*/  USHF.L.U64.HI UR5, UR4, UR12, UR5 ;  /* 0x0000000c04057299 */ /* 0x000fe20008010205 */
[----:B------:R-:W-:Y:S01]  /*1540*/  IMAD R53, R16, 0x2, R19 ;  /* 0x0000000210357824 */ /* 0x000fe200078e0213 */
[----:B----4-:R-:W-:Y:S01]  /*1550*/  LOP3.LUT R51, R22, 0x8, R57, 0xf8, !PT ;  /* 0x0000000816337812 */ /* 0x010fe200078ef839 */
[----:B------:R-:W-:Y:S01]  /*1560*/  IMAD R50, R17, c[0x0][0x210], RZ ;  /* 0x0000840011327a24 */ /* 0x000fe200078e02ff */
[----:B------:R-:W-:Y:S01]  /*1570*/  USHF.L.U32 UR4, UR4, 0x5, URZ ;  /* 0x0000000504047899 */ /* 0x000fe2000800063f */
[----:B------:R-:W-:-:S02]  /*1580*/  IMAD.SHL.U32 R17, R12, 0x40, RZ ;  /* 0x000000400c117824 */ /* 0x000fc400078e00ff */
[----:B------:R-:W-:Y:S02]  /*1590*/  IMAD R50, R37, c[0x0][0x214], R50 ;  /* 0x0000850025327a24 */ /* 0x000fe400078e0232 */
[----:B------:R-:W-:Y:S01]  /*15a0*/  IMAD.SHL.U32 R4, R4, 0x40, RZ ;  /* 0x0000004004047824 */ /* 0x000fe200078e00ff */
[----:B------:R-:W-:Y:S01]  /*15b0*/  LOP3.LUT R17, R17, 0x1c0, RZ, 0xc0, !PT ;  /* 0x000001c011117812 */ /* 0x000fe200078ec0ff */
[----:B------:R-:W-:Y:S01]  /*15c0*/  IMAD.U32 R70, RZ, RZ, UR4 ;  /* 0x00000004ff467e24 */ /* 0x000fe2000f8e00ff */
[----:B------:R-:W-:Y:S01]  /*15d0*/  ULDC UR4, c[0x0][0x1c] ;  /* 0x0000070000047ab9 */ /* 0x000fe20000000800 */
[----:B-----5:R-:W-:Y:S01]  /*15e0*/  SHF.R.S32.HI R40, RZ, 0x1f, R0 ;  /* 0x0000001fff287819 */ /* 0x020fe20000011400 */
[----:B------:R-:W-:Y:S02]  /*15f0*/  IMAD.U32 R71, RZ, RZ, UR5 ;  /* 0x00000005ff477e24 */ /* 0x000fe4000f8e00ff */
[----:B------:R-:W-:Y:S02]  /*1600*/  IMAD.U32 R74, RZ, RZ, UR17 ;  /* 0x00000011ff4a7e24 */ /* 0x000fe4000f8e00ff */
[----:B------:R-:W-:Y:S01]  /*1610*/  IMAD.U32 R75, RZ, RZ, UR13 ;  /* 0x0000000dff4b7e24 */ /* 0x000fe2000f8e00ff */
[----:B---3--:R-:W-:Y:S01]  /*1620*/  LEA.HI R26, R13, R30, RZ, 0x6 ;  /* 0x0000001e0d1a7211 */ /* 0x008fe200078f30ff */
[----:B------:R-:W-:Y:S01]  /*1630*/  IMAD R27, R7, c[0x0][0x290], RZ ;  /* 0x0000a400071b7a24 */ /* 0x000fe200078e02ff */
[----:B------:R-:W-:-:S03]  /*1640*/  SHF.R.S32.HI R13, RZ, 0x1f, R10 ;  /* 0x0000001fff0d7819 */ /* 0x000fc6000001140a */
[----:B------:R-:W-:Y:S01]  /*1650*/  IMAD R27, R66, c[0x0][0x294], R27 ;  /* 0x0000a500421b7a24 */ /* 0x000fe200078e021b */
[----:B------:R-:W-:Y:S01]  /*1660*/  LEA.HI R18, R13, R10, RZ, 0x2 ;  /* 0x0000000a0d127211 */ /* 0x000fe200078f10ff */
[----:B------:R-:W-:Y:S02]  /*1670*/  IMAD.SHL.U32 R13, R11, 0x10, RZ ;  /* 0x000000100b0d7824 */ /* 0x000fe400078e00ff */
[----:B------:R-:W-:-:S03]  /*1680*/  IMAD.SHL.U32 R26, R26, 0x8, RZ ;  /* 0x000000081a1a7824 */ /* 0x000fc600078e00ff */
[----:B------:R-:W-:Y:S02]  /*1690*/  LEA.HI.SX32 R41, R18, R13, 0x1e ;  /* 0x0000000d12297211 */ /* 0x000fe400078ff2ff */
[----:B------:R-:W-:Y:S02]  /*16a0*/  LOP3.LUT R18, R22, 0x30, R13, 0xf8, !PT ;  /* 0x0000003016127812 */ /* 0x000fe400078ef80d */
[----:B------:R-:W-:Y:S02]  /*16b0*/  IADD3 R13, P3, R0, R58, RZ ;  /* 0x0000003a000d7210 */ /* 0x000fe40007f7e0ff */
[----:B-1----:R-:W-:Y:S02]  /*16c0*/  IADD3.X R0, R40, R55, R27, P2, !PT ;  /* 0x0000003728007210 */ /* 0x002fe400017fe41b */
[----:B------:R-:W-:Y:S02]  /*16d0*/  SHF.R.S32.HI R55, RZ, 0x1f, R3 ;  /* 0x0000001fff377819 */ /* 0x000fe40000011403 */
[----:B------:R-:W-:-:S02]  /*16e0*/  SHF.R.U32.HI R22, RZ, 0x3, R22 ;  /* 0x00000003ff167819 */ /* 0x000fc40000011616 */
[----:B------:R-:W-:Y:S01]  /*16f0*/  LOP3.LUT R29, R29, 0xfffffe00, R26, 0xf8, !PT ;  /* 0xfffffe001d1d7812 */ /* 0x000fe200078ef81a */
[----:B------:R-:W-:Y:S01]  /*1700*/  IMAD.WIDE.U32 R64, R37, c[0x0][0x180], R54 ;  /* 0x0000600025407a25 */ /* 0x000fe200078e0036 */
[----:B------:R-:W-:Y:S02]  /*1710*/  LOP3.LUT R44, R51, R22, RZ, 0x3c, !PT ;  /* 0x00000016332c7212 */ /* 0x000fe400078e3cff */
[----:B------:R-:W-:Y:S01]  /*1720*/  LOP3.LUT R57, R18, 0x8, R57, 0xf8, !PT ;  /* 0x0000000812397812 */ /* 0x000fe200078ef839 */
[----:B------:R-:W-:Y:S01]  /*1730*/  IMAD.IADD R69, R65, 0x1, R68 ;  /* 0x0000000141457824 */ /* 0x000fe200078e0244 */
[----:B------:R-:W-:Y:S01]  /*1740*/  IADD3.X R26, R40, R59, R39, P3, !PT ;  /* 0x0000003b281a7210 */ /* 0x000fe20001ffe427 */
[----:B------:R-:W-:Y:S01]  /*1750*/  IMAD.MOV.U32 R68, RZ, RZ, R64 ;  /* 0x000000ffff447224 */ /* 0x000fe200078e0040 */
[----:B------:R-:W-:Y:S01]  /*1760*/  LEA R27, P2, R13, c[0x0][0x258], 0x2 ;  /* 0x000096000d1b7a11 */ /* 0x000fe200078410ff */
[----:B------:R-:W-:Y:S01]  /*1770*/  IMAD.WIDE.U32 R60, R37, c[0x0][0x210], R54 ;  /* 0x00008400253c7a25 */ /* 0x000fe200078e0036 */
[----:B------:R-:W-:-:S02]  /*1780*/  LEA R64, P1, R15, c[0x0][0x280], 0x2 ;  /* 0x0000a0000f407a11 */ /* 0x000fc400078210ff */
[----:B------:R-:W-:Y:S01]  /*1790*/  LOP3.LUT R57, R57, R22, RZ, 0x3c, !PT ;  /* 0x0000001639397212 */ /* 0x000fe200078e3cff */
[----:B------:R-:W-:Y:S01]  /*17a0*/  IMAD.U32 R53, R53, 0x200, R44 ;  /* 0x0000020035357824 */ /* 0x000fe200078e002c */
[----:B------:R-:W-:Y:S01]  /*17b0*/  LEA.HI R44, R32, R19, RZ, 0x1 ;  /* 0x00000013202c7211 */ /* 0x000fe200078f08ff */
[----:B------:R-:W-:Y:S01]  /*17c0*/  IMAD.MOV.U32 R22, RZ, RZ, 0x2 ;  /* 0x00000002ff167424 */ /* 0x000fe200078e00ff */
[----:B------:R-:W-:Y:S01]  /*17d0*/  LEA.HI.X R26, R13, c[0x0][0x25c], R26, 0x2, P2 ;  /* 0x000097000d1a7a11 */ /* 0x000fe200010f141a */
[----:B------:R-:W-:Y:S01]  /*17e0*/  IMAD R13, R7, c[0x0][0x188], RZ ;  /* 0x00006200070d7a24 */ /* 0x000fe200078e02ff */
[----:B------:R-:W-:Y:S01]  /*17f0*/  LEA.HI.X R65, R15, c[0x0][0x284], R0, 0x2, P1 ;  /* 0x0000a1000f417a11 */ /* 0x000fe200008f1400 */
[----:B------:R-:W-:Y:S01]  /*1800*/  IMAD.IADD R51, R61, 0x1, R50 ;  /* 0x000000013d337824 */ /* 0x000fe200078e0232 */
[----:B------:R-:W-:Y:S01]  /*1810*/  R2P PR, R47, 0x6 ;  /* 0x000000062f007804 */ /* 0x000fe20000000000 */
[----:B------:R-:W-:Y:S01]  /*1820*/  IMAD R7, R7, c[0x0][0x218], RZ ;  /* 0x0000860007077a24 */ /* 0x000fe200078e02ff */
[----:B------:R-:W-:Y:S01]  /*1830*/  LOP3.LUT R44, R44, 0xfffffffe, RZ, 0xc0, !PT ;  /* 0xfffffffe2c2c7812 */ /* 0x000fe200078ec0ff */
[----:B------:R-:W-:Y:S01]  /*1840*/  IMAD.MOV.U32 R40, RZ, RZ, 0x20 ;  /* 0x00000020ff287424 */ /* 0x000fe200078e00ff */
[----:B------:R-:W-:Y:S01]  /*1850*/  LOP3.LUT R15, R6, 0x7ffffffc, RZ, 0xc0, !PT ;  /* 0x7ffffffc060f7812 */ /* 0x000fe200078ec0ff */
[----:B------:R-:W-:Y:S01]  /*1860*/  IMAD.MOV.U32 R39, RZ, RZ, 0x10 ;  /* 0x00000010ff277424 */ /* 0x000fe200078e00ff */
[----:B------:R-:W-:Y:S01]  /*1870*/  SHF.L.U32 R32, R19, 0x3, RZ ;  /* 0x0000000313207819 */ /* 0x000fe200000006ff */
[----:B------:R-:W-:Y:S01]  /*1880*/  IMAD.MOV.U32 R50, RZ, RZ, R60 ;  /* 0x000000ffff327224 */ /* 0x000fe200078e003c */
[----:B------:R-:W-:Y:S01]  /*1890*/  IADD3 R15, -R15, R30, RZ ;  /* 0x0000001e0f0f7210 */ /* 0x000fe20007ffe1ff */
[----:B------:R-:W-:Y:S01]  /*18a0*/  IMAD.WIDE.U32 R60, R53, R22, c[0x0][0x18] ;  /* 0x00000600353c7625 */ /* 0x000fe200078e0016 */
[----:B------:R-:W-:-:S02]  /*18b0*/  SEL R6, R39, 0xfffffff0, !P1 ;  /* 0xfffffff027067807 */ /* 0x000fc40004800000 */
[----:B------:R-:W-:Y:S01]  /*18c0*/  LOP3.LUT R32, R32, 0x8, RZ, 0xc0, !PT ;  /* 0x0000000820207812 */ /* 0x000fe200078ec0ff */
[----:B------:R-:W-:Y:S01]  /*18d0*/  IMAD R0, R66, c[0x0][0x21c], R7 ;  /* 0x0000870042007a24 */ /* 0x000fe200078e0207 */
[----:B------:R-:W-:Y:S01]  /*18e0*/  SEL R7, R40, 0xffffffe0, !P2 ;  /* 0xffffffe028077807 */ /* 0x000fe20005000000 */
[----:B------:R-:W-:Y:S01]  /*18f0*/  IMAD.SHL.U32 R47, R47, 0x40, RZ ;  /* 0x000000402f2f7824 */ /* 0x000fe200078e00ff */
[----:B------:R-:W-:Y:S01]  /*1900*/  R2P PR, R14, 0x6 ;  /* 0x000000060e007804 */ /* 0x000fe20000000000 */
[----:B------:R-:W-:Y:S01]  /*1910*/  IMAD.IADD R44, R19, 0x1, -R44 ;  /* 0x00000001132c7824 */ /* 0x000fe200078e0a2c */
[----:B------:R-:W-:Y:S01]  /*1920*/  IADD3 R60, P3, R60, 0x4080, RZ ;  /* 0x000040803c3c7810 */ /* 0x000fe20007f7e0ff */
[C---:B------:R-:W-:Y:S01]  /*1930*/  IMAD R13, R66.reuse, c[0x0][0x18c], R13 ;  /* 0x00006300420d7a24 */ /* 0x040fe200078e020d */
[----:B------:R-:W-:Y:S01]  /*1940*/  LOP3.LUT R47, R47, 0x1c0, RZ, 0xc0, !PT ;  /* 0x000001c02f2f7812 */ /* 0x000fe200078ec0ff */
[----:B------:R-:W-:Y:S01]  /*1950*/  IMAD.WIDE.U32 R68, R66, c[0x0][0x188], R68 ;  /* 0x0000620042447a25 */ /* 0x000fe200078e0044 */
[----:B------:R-:W-:-:S03]  /*1960*/  SHF.R.U32.HI R59, RZ, 0x3, R17 ;  /* 0x00000003ff3b7819 */ /* 0x000fc60000011611 */
[----:B------:R-:W-:Y:S01]  /*1970*/  IMAD.SHL.U32 R19, R16, 0x10, RZ ;  /* 0x0000001010137824 */ /* 0x000fe200078e00ff */
[----:B------:R-:W-:Y:S01]  /*1980*/  LOP3.LUT R59, R59, R17, R32, 0x1e, !PT ;  /* 0x000000113b3b7212 */ /* 0x000fe200078e1e20 */
[----:B------:R-:W-:Y:S01]  /*1990*/  IMAD.WIDE.U32 R66, R66, c[0x0][0x218], R50 ;  /* 0x0000860042427a25 */ /* 0x000fe200078e0032 */
[----:B------:R-:W-:Y:S02]  /*19a0*/  SHF.R.U32.HI R51, RZ, 0x3, R47 ;  /* 0x00000003ff337819 */ /* 0x000fe4000001162f */
[----:B------:R-:W-:Y:S01]  /*19b0*/  LOP3.LUT R18, R32, 0x10, R19, 0xf8, !PT ;  /* 0x0000001020127812 */ /* 0x000fe200078ef813 */
[C---:B------:R-:W-:Y:S02]  /*19c0*/  IMAD R57, R16.reuse, 0x200, R57 ;  /* 0x0000020010397824 */ /* 0x040fe400078e0239 */
[----:B------:R-:W-:Y:S02]  /*19d0*/  IMAD.SHL.U32 R16, R16, 0x8, RZ ;  /* 0x0000000810107824 */ /* 0x000fe400078e00ff */
[----:B------:R-:W-:-:S02]  /*19e0*/  IMAD.SHL.U32 R14, R11, 0x400, RZ ;  /* 0x000004000b0e7824 */ /* 0x000fc400078e00ff */
[----:B------:R-:W-:Y:S01]  /*19f0*/  IMAD.X R61, RZ, RZ, R61, P3 ;  /* 0x000000ffff3d7224 */ /* 0x000fe200018e063d */
[----:B------:R-:W-:Y:S01]  /*1a00*/  LOP3.LUT R16, R47, 0x8, R16, 0xf8, !PT ;  /* 0x000000082f107812 */ /* 0x000fe200078ef810 */
[----:B------:R-:W-:Y:S01]  /*1a10*/  IMAD.IADD R69, R69, 0x1, R13 ;  /* 0x0000000145457824 */ /* 0x000fe200078e020d */
[----:B------:R-:W-:Y:S01]  /*1a20*/  IADD3 R13, P3, R2, R5, RZ ;  /* 0x00000005020d7210 */ /* 0x000fe20007f7e0ff */
[----:B------:R-:W-:Y:S01]  /*1a30*/  IMAD.IADD R67, R67, 0x1, R0 ;  /* 0x0000000143437824 */ /* 0x000fe200078e0200 */
[----:B------:R-:W-:Y:S01]  /*1a40*/  SHF.R.S32.HI R0, RZ, 0x1f, R2 ;  /* 0x0000001fff007819 */ /* 0x000fe20000011402 */
[----:B------:R-:W-:Y:S01]  /*1a50*/  IMAD R22, R15, 0x2, R14 ;  /* 0x000000020f167824 */ /* 0x000fe200078e020e */
[----:B------:R-:W-:Y:S01]  /*1a60*/  LOP3.LUT R47, R51, R18, R47, 0x1e, !PT ;  /* 0x00000012332f7212 */ /* 0x000fe200078e1e2f */
[----:B------:R-:W-:Y:S01]  /*1a70*/  IMAD.WIDE.U32 R68, R13, c[0x0][0x178], R68 ;  /* 0x00005e000d447a25 */ /* 0x000fe200078e0044 */
[----:B------:R-:W-:Y:S02]  /*1a80*/  LEA.HI.X.SX32 R15, R5, R0, 0x1, P3 ;  /* 0x00000000050f7211 */ /* 0x000fe400018f0eff */
[----:B------:R-:W-:Y:S01]  /*1a90*/  LOP3.LUT R51, R16, R51, RZ, 0x3c, !PT ;  /* 0x0000003310337212 */ /* 0x000fe200078e3cff */
[----:B------:R-:W-:Y:S01]  /*1aa0*/  IMAD.IADD R59, R22, 0x1, R59 ;  /* 0x00000001163b7824 */ /* 0x000fe200078e023b */
[----:B------:R-:W-:Y:S01]  /*1ab0*/  LOP3.LUT R16, R4, 0xfffffe00, RZ, 0xc0, !PT ;  /* 0xfffffe0004107812 */ /* 0x000fe200078ec0ff */
[----:B------:R-:W-:Y:S01]  /*1ac0*/  IMAD.WIDE.U32 R66, R13, c[0x0][0x208], R66 ;  /* 0x000082000d427a25 */ /* 0x000fe200078e0042 */
[----:B------:R-:W-:-:S02]  /*1ad0*/  SEL R5, R40, 0xffffffe0, !P2 ;  /* 0xffffffe028057807 */ /* 0x000fc40005000000 */
[----:B------:R-:W-:Y:S02]  /*1ae0*/  SEL R4, R39, 0xfffffff0, !P1 ;  /* 0xfffffff027047807 */ /* 0x000fe40004800000 */
[----:B------:R-:W-:Y:S01]  /*1af0*/  R2P PR, R12, 0x6 ;  /* 0x000000060c007804 */ /* 0x000fe20000000000 */
[----:B------:R-:W-:Y:S01]  /*1b00*/  IMAD R12, R15, c[0x0][0x178], RZ ;  /* 0x00005e000f0c7a24 */ /* 0x000fe200078e02ff */
[-C--:B------:R-:W-:Y:S01]  /*1b10*/  IADD3 R51, R51, R16.reuse, R14 ;  /* 0x0000001033337210 */ /* 0x080fe20007ffe00e */
[----:B------:R-:W-:Y:S01]  /*1b20*/  IMAD R14, R15, c[0x0][0x208], RZ ;  /* 0x000082000f0e7a24 */ /* 0x000fe200078e02ff */
[C---:B------:R-:W-:Y:S01]  /*1b30*/  LEA R22, P3, R68.reuse, c[0x0][0x160], 0x1 ;  /* 0x0000580044167a11 */ /* 0x040fe200078608ff */
[----:B------:R-:W-:Y:S01]  /*1b40*/  IMAD R12, R13, c[0x0][0x17c], R12 ;  /* 0x00005f000d0c7a24 */ /* 0x000fe200078e020c */
[----:B------:R-:W-:Y:S01]  /*1b50*/  LOP3.LUT R47, R47, R16, RZ, 0xfc, !PT ;  /* 0x000000102f2f7212 */ /* 0x000fe200078efcff */
[----:B------:R-:W-:Y:S02]  /*1b60*/  IMAD R14, R13, c[0x0][0x20c], R14 ;  /* 0x000083000d0e7a24 */ /* 0x000fe400078e020e */
[----:B------:R-:W-:Y:S01]  /*1b70*/  IMAD.IADD R23, R69, 0x1, R12 ;  /* 0x0000000145177824 */ /* 0x000fe200078e020c */
[----:B------:R-:W-:Y:S01]  /*1b80*/  MOV R12, UR16 ;  /* 0x00000010000c7c02 */ /* 0x000fe20008000f00 */
[----:B------:R-:W-:Y:S01]  /*1b90*/  IMAD.U32 R13, RZ, RZ, UR11 ;  /* 0x0000000bff0d7e24 */ /* 0x000fe2000f8e00ff */
[----:B------:R-:W-:Y:S01]  /*1ba0*/  UIADD3 UR11, UP0, UR8, 0x10080, URZ ;  /* 0x00010080080b7890 */ /* 0x000fe2000ff1e03f */
[----:B------:R-:W-:Y:S01]  /*1bb0*/  IMAD.IADD R14, R67, 0x1, R14 ;  /* 0x00000001430e7824 */ /* 0x000fe200078e020e */
[----:B------:R-:W-:Y:S01]  /*1bc0*/  LEA.HI.X R23, R68, c[0x0][0x164], R23, 0x1, P3 ;  /* 0x0000590044177a11 */ /* 0x000fe200018f0c17 */
[----:B------:R-:W-:Y:S01]  /*1bd0*/  IMAD.WIDE.U32 R18, R29, 0x2, R12 ;  /* 0x000000021d127825 */ /* 0x000fe200078e000c */
[----:B------:R-:W-:Y:S01]  /*1be0*/  LEA R68, P3, R66, c[0x0][0x1f0], 0x1 ;  /* 0x00007c0042447a11 */ /* 0x000fe200078608ff */
[----:B------:R-:W-:-:S02]  /*1bf0*/  UIADD3.X UR9, URZ, UR9, URZ, UP0, !UPT ;  /* 0x000000093f097290 */ /* 0x000fc400087fe43f */
[----:B------:R-:W-:Y:S01]  /*1c00*/  IMAD.MOV.U32 R16, RZ, RZ, R22 ;  /* 0x000000ffff107224 */ /* 0x000fe200078e0016 */
[----:B------:R-:W-:Y:S01]  /*1c10*/  LEA.HI.X R69, R66, c[0x0][0x1f4], R14, 0x1, P3 ;  /* 0x00007d0042457a11 */ /* 0x000fe200018f0c0e */
[----:B------:R-:W-:Y:S01]  /*1c20*/  IMAD.MOV.U32 R17, RZ, RZ, R23 ;  /* 0x000000ffff117224 */ /* 0x000fe200078e0017 */
[----:B------:R-:W-:Y:S01]  /*1c30*/  IADD3 R34, P3, R20, 0xa0, RZ ;  /* 0x000000a014227810 */ /* 0x000fe20007f7e0ff */
[----:B------:R-:W-:Y:S01]  /*1c40*/  IMAD.U32 R15, RZ, RZ, UR9 ;  /* 0x00000009ff0f7e24 */ /* 0x000fe2000f8e00ff */
[----:B------:R-:W-:Y:S01]  /*1c50*/  UIADD3 UR9, UP0, UR8, 0x18080, URZ ;  /* 0x0001808008097890 */ /* 0x000fe2000ff1e03f */
[----:B------:R-:W-:Y:S01]  /*1c60*/  IMAD.U32 R14, RZ, RZ, UR11 ;  /* 0x0000000bff0e7e24 */ /* 0x000fe2000f8e00ff */
[----:B------:R-:W-:Y:S01]  /*1c70*/  IADD3 R32, R34, -c[0x0][0x20], RZ ;  /* 0x8000080022207a10 */ /* 0x000fe20007ffe0ff */
[----:B------:R1:W-:Y:S01]  /*1c80*/  STL.128 [R1+0x90], R16 ;  /* 0x0000901001007387 */ /* 0x0003e20000100c00 */
[----:B------:R-:W-:Y:S01]  /*1c90*/  UIADD3.X UR5, URZ, UR4, URZ, UP0, !UPT ;  /* 0x000000043f057290 */ /* 0x000fe200087fe43f */
[----:B------:R-:W-:Y:S01]  /*1ca0*/  IMAD.WIDE.U32 R66, R59, 0x2, R42 ;  /* 0x000000023b427825 */ /* 0x000fe200078e002a */
[----:B------:R-:W-:Y:S01]  /*1cb0*/  MOV R72, UR9 ;  /* 0x0000000900487c02 */ /* 0x000fe20008000f00 */
[----:B------:R-:W-:Y:S01]  /*1cc0*/  STL.128 [R1+0x20], R12 ;  /* 0x0000200c01007387 */ /* 0x000fe20000100c00 */
[----:B------:R-:W-:Y:S01]  /*1cd0*/  UIADD3 UR8, UP0, UR8, 0x18480, URZ ;  /* 0x0001848008087890 */ /* 0x000fe2000ff1e03f */
[----:B------:R-:W-:-:S02]  /*1ce0*/  IMAD.WIDE.U32 R76, R29, 0x2, R14 ;  /* 0x000000021d4c7825 */ /* 0x000fc400078e000e */
[----:B------:R-:W-:Y:S01]  /*1cf0*/  STL.128 [R1+0x40], R12 ;  /* 0x0000400c01007387 */ /* 0x000fe20000100c00 */
[----:B------:R-:W-:Y:S01]  /*1d00*/  UIADD3.X UR4, URZ, UR4, URZ, UP0, !UPT ;  /* 0x000000043f047290 */ /* 0x000fe200087fe43f */
[----:B------:R-:W-:Y:S02]  /*1d10*/  IMAD.U32 R73, RZ, RZ, UR5 ;  /* 0x00000005ff497e24 */ /* 0x000fe4000f8e00ff */
[----:B------:R3:W-:Y:S04]  /*1d20*/  STL.64 [R32+0x18], R68 ;  /* 0x0000184420007387 */ /* 0x0007e80000100a00 */
[----:B------:R4:W-:Y:S04]  /*1d30*/  STL.64 [R32+0x8], R70 ;  /* 0x0000084620007387 */ /* 0x0009e80000100a00 */
[----:B------:R-:W-:Y:S04]  /*1d40*/  STL.64 [R32+0x10], R74 ;  /* 0x0000104a20007387 */ /* 0x000fe80000100a00 */
[----:B------:R-:W-:Y:S01]  /*1d50*/  STL.64 [R32+0x20], R76 ;  /* 0x0000204c20007387 */ /* 0x000fe20000100a00 */
[----:B-1----:R-:W-:-:S04]  /*1d60*/  IMAD.WIDE.U32 R16, R57, 0x2, R42 ;  /* 0x0000000239107825 */ /* 0x002fc800078e002a */
[----:B------:R-:W-:-:S04]  /*1d70*/  IMAD.WIDE.U32 R42, R59, 0x2, R24 ;  /* 0x000000023b2a7825 */ /* 0x000fc800078e0018 */
[----:B------:R-:W-:-:S04]  /*1d80*/  IMAD.WIDE.U32 R58, R51, 0x2, R12 ;  /* 0x00000002333a7825 */ /* 0x000fc800078e000c */
[----:B---3--:R-:W-:Y:S01]  /*1d90*/  IMAD.WIDE.U32 R68, R47, 0x2, R12 ;  /* 0x000000022f447825 */ /* 0x008fe200078e000c */
[----:B------:R-:W-:Y:S02]  /*1da0*/  SHF.R.S32.HI R13, RZ, 0x7, R46 ;  /* 0x00000007ff0d7819 */ /* 0x000fe4000001142e */
[----:B------:R-:W-:Y:S01]  /*1db0*/  IADD3 R46, P5, R20, 0x70, RZ ;  /* 0x00000070142e7810 */ /* 0x000fe20007fbe0ff */
[--C-:B------:R-:W-:Y:S02]  /*1dc0*/  IMAD.WIDE.U32 R18, R57, 0x2, R24.reuse ;  /* 0x0000000239127825 */ /* 0x100fe400078e0018 */
[----:B------:R1:W-:Y:S02]  /*1dd0*/  STL [R32], R13 ;  /* 0x0000000d20007387 */ /* 0x0003e40000100800 */
[----:B------:R-:W-:Y:S02]  /*1de0*/  IMAD.WIDE.U32 R56, R51, 0x2, R24 ;  /* 0x0000000233387825 */ /* 0x000fe400078e0018 */
[----:B------:R-:W-:Y:S02]  /*1df0*/  STL [R1+0xc8], R45 ;  /* 0x0000c82d01007387 */ /* 0x000fe40000100800 */
[----:B----4-:R-:W-:-:S04]  /*1e00*/  IMAD.WIDE.U32 R70, R53, 0x2, R48 ;  /* 0x0000000235467825 */ /* 0x010fc800078e0030 */
[----:B------:R-:W-:-:S04]  /*1e10*/  IMAD.WIDE.U32 R24, R47, 0x2, R48 ;  /* 0x000000022f187825 */ /* 0x000fc800078e0030 */
[----:B------:R-:W-:-:S04]  /*1e20*/  IMAD.WIDE.U32 R48, R51, 0x2, R14 ;  /* 0x0000000233307825 */ /* 0x000fc800078e000e */
[----:B------:R-:W-:-:S04]  /*1e30*/  IMAD.WIDE.U32 R50, R47, 0x2, R14 ;  /* 0x000000022f327825 */ /* 0x000fc800078e000e */
[----:B------:R-:W-:-:S04]  /*1e40*/  IMAD.WIDE R14, R52, 0x4, R72 ;  /* 0x00000004340e7825 */ /* 0x000fc800078e0248 */
[----:B------:R-:W-:Y:S02]  /*1e50*/  IMAD.MOV.U32 R12, RZ, RZ, R27 ;  /* 0x000000ffff0c7224 */ /* 0x000fe400078e001b */
[----:B-1----:R-:W-:Y:S02]  /*1e60*/  IMAD.MOV.U32 R13, RZ, RZ, R26 ;  /* 0x000000ffff0d7224 */ /* 0x002fe400078e001a */
[----:B------:R-:W-:-:S03]  /*1e70*/  IMAD.WIDE R26, R41, 0x4, R72 ;  /* 0x00000004291a7825 */ /* 0x000fc600078e0248 */
[----:B------:R1:W-:Y:S01]  /*1e80*/  STL.128 [R1+0xd0], R12 ;  /* 0x0000d00c01007387 */ /* 0x0003e20000100c00 */
[----:B------:R-:W-:-:S03]  /*1e90*/  IMAD.X R47, RZ, RZ, R21, P5 ;  /* 0x000000ffff2f7224 */ /* 0x000fc600028e0615 */
        /* <DEDUP_REMOVED lines=13> */
[----:B------:R-:W-:Y:S01]  /*1f70*/  ULDC.64 UR4, c[0x0][0x1d8] ;  /* 0x0000760000047ab9 */ /* 0x000fe20000000a00 */
[----:B------:R-:W-:Y:S01]  /*1f80*/  ISETP.GE.AND P1, PT, R3, c[0x0][0x1fc], PT ;  /* 0x00007f0003007a0c */ /* 0x000fe20003f26270 */
[----:B------:R-:W-:Y:S04]  /*1f90*/  STL.64 [R1+0x298], R12 ;  /* 0x0002980c01007387 */ /* 0x000fe80000100a00 */
[----:B------:R5:W-:Y:S01]  /*1fa0*/  STL.64 [R1+0x2a8], R12 ;  /* 0x0002a80c01007387 */ /* 0x000be20000100a00 */
[----:B---3--:R-:W-:-:S03]  /*1fb0*/  IMAD.WIDE R10, R41, 0x4, R14 ;  /* 0x00000004290a7825 */ /* 0x008fc600078e020e */
[----:B------:R-:W-:Y:S01]  /*1fc0*/  STL.128 [R1+0x320], R24 ;  /* 0x0003201801007387 */ /* 0x000fe20000100c00 */
[----:B------:R-:W-:-:S03]  /*1fd0*/  IMAD.WIDE R14, R52, 0x4, R14 ;  /* 0x00000004340e7825 */ /* 0x000fc600078e020e */
[----:B------:R3:W-:Y:S01]  /*1fe0*/  STL.64 [R1+0x330], R10 ;  /* 0x0003300a01007387 */ /* 0x0007e20000100a00 */
[----:B----4-:R-:W-:-:S03]  /*1ff0*/  SHF.R.S32.HI R4, RZ, 0xd, R35 ;  /* 0x0000000dff047819 */ /* 0x010fc60000011423 */
[----:B------:R-:W-:Y:S01]  /*2000*/  STL.64 [R1+0x100], R62 ;  /* 0x0001003e01007387 */ /* 0x000fe20000100a00 */
[----:B------:R-:W-:Y:S02]  /*2010*/  IMAD.MOV.U32 R5, RZ, RZ, c[0x0][0x2a8] ;  /* 0x0000aa00ff057624 */ /* 0x000fe400078e00ff */
[----:B------:R-:W-:Y:S01]  /*2020*/  IMAD.X R35, RZ, RZ, R21, P3 ;  /* 0x000000ffff237224 */ /* 0x000fe200018e0615 */
[----:B------:R-:W-:Y:S04]  /*2030*/  STL.64 [R1+0x278], R70 ;  /* 0x0002784601007387 */ /* 0x000fe80000100a00 */
[----:B------:R-:W-:Y:S01]  /*2040*/  STL.64 [R1+0x288], R60 ;  /* 0x0002883c01007387 */ /* 0x000fe20000100a00 */
[----:B-1----:R-:W-:-:S03]  /*2050*/  SEL R19, RZ, 0x1, P1 ;  /* 0x00000001ff137807 */ /* 0x002fc60000800000 */
[----:B------:R-:W-:Y:S01]  /*2060*/  STL.64 [R1+0x2a0], R66 ;  /* 0x0002a04201007387 */ /* 0x000fe20000100a00 */
[C---:B------:R-:W-:Y:S02]  /*2070*/  IADD3 R16, P4, R20.reuse, 0x4, RZ ;  /* 0x0000000414107810 */ /* 0x040fe40007f9e0ff */
[C---:B-----5:R-:W-:Y:S01]  /*2080*/  IADD3 R12, P1, R20.reuse, 0x98, RZ ;  /* 0x00000098140c7810 */ /* 0x060fe20007f3e0ff */
[----:B------:R-:W-:Y:S01]  /*2090*/  STL.64 [R1+0x2b0], R42 ;  /* 0x0002b02a01007387 */ /* 0x000fe20000100a00 */
[C---:B------:R-:W-:Y:S01]  /*20a0*/  IADD3 R18, P3, R20.reuse, 0x338, RZ ;  /* 0x0000033814127810 */ /* 0x040fe20007f7e0ff */
[----:B------:R-:W-:Y:S01]  /*20b0*/  IMAD.X R17, RZ, RZ, R21, P4 ;  /* 0x000000ffff117224 */ /* 0x000fe200020e0615 */
[----:B------:R-:W-:Y:S01]  /*20c0*/  IADD3 R40, P4, R20, 0x71, RZ ;  /* 0x0000007114287810 */ /* 0x000fe20007f9e0ff */
[----:B------:R-:W-:Y:S01]  /*20d0*/  STL.64 [R1+0x260], R48 ;  /* 0x0002603001007387 */ /* 0x000fe20000100a00 */
[----:B---3--:R-:W-:-:S03]  /*20e0*/  SEL R10, RZ, 0x1, P2 ;  /* 0x00000001ff0a7807 */ /* 0x008fc60001000000 */
[----:B------:R-:W-:Y:S01]  /*20f0*/  STL.64 [R1+0x2e0], R50 ;  /* 0x0002e03201007387 */ /* 0x000fe20000100a00 */
[----:B------:R-:W-:Y:S01]  /*2100*/  IADD3 R13, P2, R20, 0x78, RZ ;  /* 0x00000078140d7810 */ /* 0x000fe20007f5e0ff */
        /* <DEDUP_REMOVED lines=8> */
[----:B------:R-:W-:Y:S04]  /*2190*/  STL.64 [R1+0x248], R6 ;  /* 0x0002480601007387 */ /* 0x000fe80000100a00 */
[----:B------:R-:W-:Y:S01]  /*21a0*/  STL.64 [R1+0x258], R6 ;  /* 0x0002580601007387 */ /* 0x000fe20000100a00 */
[----:B-1----:R-:W-:-:S03]  /*21b0*/  IADD3.X R15, RZ, R21, RZ, P1, !PT ;  /* 0x00000015ff0f7210 */ /* 0x002fc60000ffe4ff */
[----:B------:R1:W-:Y:S01]  /*21c0*/  STL.64 [R1+0x300], R6 ;  /* 0x0003000601007387 */ /* 0x0003e20000100a00 */
[----:B------:R-:W-:Y:S01]  /*21d0*/  IMAD.X R14, RZ, RZ, R21, P2 ;  /* 0x000000ffff0e7224 */ /* 0x000fe200010e0615 */
[----:B------:R-:W-:Y:S02]  /*21e0*/  IADD3 R11, P2, R20, 0xc8, RZ ;  /* 0x000000c8140b7810 */ /* 0x000fe40007f5e0ff */
        /* <DEDUP_REMOVED lines=10> */
[----:B---3--:R-:W-:-:S03]  /*2290*/  IMAD.MOV.U32 R7, RZ, RZ, c[0x0][0x2b0] ;  /* 0x0000ac00ff077624 */ /* 0x008fc600078e00ff */
[----:B------:R-:W-:Y:S01]  /*22a0*/  STL.U8 [R1+0x12c], RZ ;  /* 0x00012cff01007387 */ /* 0x000fe20000100000 */
[----:B----4-:R-:W-:-:S03]  /*22b0*/  IMAD.MOV.U32 R4, RZ, RZ, RZ ;  /* 0x000000ffff047224 */ /* 0x010fc600078e00ff */
        /* <DEDUP_REMOVED lines=34> */
[----:B------:R-:W-:Y:S04]  /*24e0*/  STL [R1+0x34c], R30 ;  /* 0x00034c1e01007387 */ /* 0x000fe80000100800 */
[----:B------:R-:W-:Y:S04]  /*24f0*/  STL [R1+0x430], R31 ;  /* 0x0004301f01007387 */ /* 0x000fe80000100800 */
[----:B------:R-:W5:Y:S01]  /*2500*/  LDL.128 R56, [R1+0xd0] ;  /* 0x0000d00001387983 */ /* 0x000f620000100c00 */
[----:B-1----:R-:W-:Y:S01]  /*2510*/  IADD3 R10, P1, R20, 0x341, RZ ;  /* 0x00000341140a7810 */ /* 0x002fe20007f3e0ff */
[----:B---3--:R-:W-:-:S05]  /*2520*/  IMAD.X R19, RZ, RZ, R21, P3 ;  /* 0x000000ffff137224 */ /* 0x008fca00018e0615 */
[----:B------:R-:W-:Y:S01]  /*2530*/  STL.128 [R1+0x390], R16 ;  /* 0x0003901001007387 */ /* 0x000fe20000100c00 */
[----:B----4-:R-:W-:Y:S02]  /*2540*/  IMAD.MOV.U32 R6, RZ, RZ, R13 ;  /* 0x000000ffff067224 */ /* 0x010fe400078e000d */
[----:B------:R-:W-:Y:S02]  /*2550*/  IMAD.MOV.U32 R7, RZ, RZ, R14 ;  /* 0x000000ffff077224 */ /* 0x000fe400078e000e */
[----:B------:R-:W-:Y:S02]  /*2560*/  IMAD.MOV.U32 R4, RZ, RZ, R12 ;  /* 0x000000ffff047224 */ /* 0x000fe400078e000c */
[----:B------:R-:W-:Y:S02]  /*2570*/  IMAD.MOV.U32 R5, RZ, RZ, R15 ;  /* 0x000000ffff057224 */ /* 0x000fe400078e000f */
[--C-:B------:R-:W-:Y:S01]  /*2580*/  IMAD.X R13, RZ, RZ, R21.reuse, P1 ;  /* 0x000000ffff0d7224 */ /* 0x100fe200008e0615 */
[C---:B------:R-:W-:Y:S01]  /*2590*/  IADD3 R44, P1, R20.reuse, 0x340, RZ ;  /* 0x00000340142c7810 */ /* 0x040fe20007f3e0ff */
[----:B------:R-:W-:Y:S01]  /*25a0*/  IMAD.X R12, RZ, RZ, R21, P2 ;  /* 0x000000ffff0c7224 */ /* 0x000fe200010e0615 */
[----:B------:R-:W-:Y:S01]  /*25b0*/  IADD3 R26, P2, R20, 0x344, RZ ;  /* 0x00000344141a7810 */ /* 0x000fe20007f5e0ff */
[----:B------:R1:W-:Y:S01]  /*25c0*/  STL.128 [R1+0x380], R4 ;  /* 0x0003800401007387 */ /* 0x0003e20000100c00 */
[----:B------:R-:W-:-:S02]  /*25d0*/  IMAD.MOV.U32 R14, RZ, RZ, R16 ;  /* 0x000000ffff0e7224 */ /* 0x000fc400078e0010 */
[--C-:B------:R-:W-:Y:S01]  /*25e0*/  IMAD.X R45, RZ, RZ, R21.reuse, P1 ;  /* 0x000000ffff2d7224 */ /* 0x100fe200008e0615 */
[C---:B------:R-:W-:Y:S01]  /*25f0*/  IADD3 R42, P1, R20.reuse, 0xc0, RZ ;  /* 0x000000c0142a7810 */ /* 0x040fe20007f3e0ff */
[----:B------:R-:W-:Y:S01]  /*2600*/  IMAD.X R27, RZ, RZ, R21, P2 ;  /* 0x000000ffff1b7224 */ /* 0x000fe200010e0615 */
[C---:B------:R-:W-:Y:S01]  /*2610*/  IADD3 R24, P2, R20.reuse, 0x348, RZ ;  /* 0x0000034814187810 */ /* 0x040fe20007f5e0ff */
[----:B------:R-:W-:Y:S01]  /*2620*/  IMAD.MOV.U32 R15, RZ, RZ, R17 ;  /* 0x000000ffff0f7224 */ /* 0x000fe200078e0011 */
[----:B------:R-:W-:Y:S01]  /*2630*/  STL.128 [R1+0x3a0], R44 ;  /* 0x0003a02c01007387 */ /* 0x000fe20000100c00 */
[----:B------:R-:W-:Y:S01]  /*2640*/  IMAD.X R43, RZ, RZ, R21, P1 ;  /* 0x000000ffff2b7224 */ /* 0x000fe200008e0615 */
[----:B------:R-:W-:Y:S02]  /*2650*/  IADD3 R39, P1, R20, 0xd8, RZ ;  /* 0x000000d814277810 */ /* 0x000fe40007f3e0ff */
[----:B------:R-:W-:Y:S02]  /*2660*/  IADD3.X R25, RZ, R21, RZ, P2, !PT ;  /* 0x00000015ff197210 */ /* 0x000fe400017fe4ff */
[----:B------:R-:W-:Y:S01]  /*2670*/  STL.128 [R1+0x3d0], R40 ;  /* 0x0003d02801007387 */ /* 0x000fe20000100c00 */
[----:B-1----:R-:W-:Y:S01]  /*2680*/  MOV R6, R11 ;  /* 0x0000000b00067202 */ /* 0x002fe20000000f00 */
[----:B------:R-:W-:-:S02]  /*2690*/  IMAD.MOV.U32 R7, RZ, RZ, R12 ;  /* 0x000000ffff077224 */ /* 0x000fc400078e000c */
[----:B------:R-:W-:Y:S02]  /*26a0*/  IMAD.MOV.U32 R4, RZ, RZ, R10 ;  /* 0x000000ffff047224 */ /* 0x000fe400078e000a */
[----:B------:R-:W-:Y:S02]  /*26b0*/  IMAD.MOV.U32 R5, RZ, RZ, R13 ;  /* 0x000000ffff057224 */ /* 0x000fe400078e000d */
[----:B------:R-:W-:Y:S02]  /*26c0*/  IMAD.MOV.U32 R12, RZ, RZ, R34 ;  /* 0x000000ffff0c7224 */ /* 0x000fe400078e0022 */
[----:B------:R-:W-:Y:S01]  /*26d0*/  IMAD.MOV.U32 R13, RZ, RZ, R35 ;  /* 0x000000ffff0d7224 */ /* 0x000fe200078e0023 */
[----:B------:R1:W-:Y:S01]  /*26e0*/  STL.128 [R1+0x3b0], R4 ;  /* 0x0003b00401007387 */ /* 0x0003e20000100c00 */
[----:B------:R-:W-:Y:S02]  /*26f0*/  IMAD.MOV.U32 R10, RZ, RZ, c[0x0][0x2a0] ;  /* 0x0000a800ff0a7624 */ /* 0x000fe400078e00ff */
[----:B------:R-:W-:Y:S01]  /*2700*/  IMAD.MOV.U32 R11, RZ, RZ, c[0x0][0x2a4] ;  /* 0x0000a900ff0b7624 */ /* 0x000fe200078e00ff */
[----:B------:R3:W-:Y:S04]  /*2710*/  STL.128 [R1+0x3e0], R12 ;  /* 0x0003e00c01007387 */ /* 0x0007e80000100c00 */
[----:B------:R4:W-:Y:S01]  /*2720*/  STL.128 [R1+0x350], R8 ;  /* 0x0003500801007387 */ /* 0x0009e20000100c00 */
[----:B-1----:R-:W-:-:S02]  /*2730*/  IMAD.MOV.U32 R6, RZ, RZ, R40 ;  /* 0x000000ffff067224 */ /* 0x002fc400078e0028 */
[----:B------:R-:W-:Y:S02]  /*2740*/  IMAD.MOV.U32 R7, RZ, RZ, R41 ;  /* 0x000000ffff077224 */ /* 0x000fe400078e0029 */
[----:B------:R-:W-:Y:S01]  /*2750*/  IMAD.MOV.U32 R4, RZ, RZ, R26 ;  /* 0x000000ffff047224 */ /* 0x000fe200078e001a */
[----:B---3--:R-:W-:Y:S01]  /*2760*/  MOV R14, R44 ;  /* 0x0000002c000e7202 */ /* 0x008fe20000000f00 */
[----:B------:R-:W-:Y:S02]  /*2770*/  IMAD.MOV.U32 R5, RZ, RZ, R27 ;  /* 0x000000ffff057224 */ /* 0x000fe400078e001b */
[----:B------:R-:W-:Y:S01]  /*2780*/  IMAD.MOV.U32 R15, RZ, RZ, R45 ;  /* 0x000000ffff0f7224 */ /* 0x000fe200078e002d */
[----:B----4-:R-:W3:Y:S01]  /*2790*/  LDL.U8 R11, [R1+0x341] ;  /* 0x00034100010b7983 */ /* 0x010ee20000100000 */
[----:B------:R-:W-:Y:S02]  /*27a0*/  IMAD.MOV.U32 R12, RZ, RZ, R18 ;  /* 0x000000ffff0c7224 */ /* 0x000fe400078e0012 */
[----:B------:R-:W-:Y:S01]  /*27b0*/  IMAD.MOV.U32 R13, RZ, RZ, R19 ;  /* 0x000000ffff0d7224 */ /* 0x000fe200078e0013 */
[----:B------:R1:W-:Y:S01]  /*27c0*/  STL.128 [R1+0x420], R4 ;  /* 0x0004200401007387 */ /* 0x0003e20000100c00 */
[----:B------:R-:W-:-:S03]  /*27d0*/  IMAD.MOV.U32 R40, RZ, RZ, c[0x0][0x250] ;  /* 0x00009400ff287624 */ /* 0x000fc600078e00ff */
[----:B------:R4:W-:Y:S04]  /*27e0*/  STL.128 [R1+0x3f0], R12 ;  /* 0x0003f00c01007387 */ /* 0x0009e80000100c00 */
[----:B------:R-:W-:Y:S04]  /*27f0*/  STL [R1+0x378], R40 ;  /* 0x0003782801007387 */ /* 0x000fe80000100800 */
[----:B--2---:R-:W2:Y:S01]  /*2800*/  LDL.U8 R10, [R1+0x341] ;  /* 0x00034100010a7983 */ /* 0x004ea20000100000 */
[----:B-1----:R-:W-:Y:S01]  /*2810*/  IMAD.X R4, RZ, RZ, R21, P1 ;  /* 0x000000ffff047224 */ /* 0x002fe200008e0615 */
[C---:B------:R-:W-:Y:S01]  /*2820*/  IADD3 R7, P2, R20.reuse, 0xe0, RZ ;  /* 0x000000e014077810 */ /* 0x040fe20007f5e0ff */
[----:B------:R-:W-:Y:S01]  /*2830*/  IMAD.MOV.U32 R5, RZ, RZ, c[0x0][0x24c] ;  /* 0x00009300ff057624 */ /* 0x000fe200078e00ff */
[----:B------:R-:W-:Y:S01]  /*2840*/  IADD3 R6, P1, R20, 0xf0, RZ ;  /* 0x000000f014067810 */ /* 0x000fe20007f3e0ff */
[----:B----4-:R-:W-:-:S02]  /*2850*/  IMAD.MOV.U32 R15, RZ, RZ, R25 ;  /* 0x000000ffff0f7224 */ /* 0x010fc400078e0019 */
[----:B------:R-:W-:Y:S02]  /*2860*/  IMAD.MOV.U32 R12, RZ, RZ, R46 ;  /* 0x000000ffff0c7224 */ /* 0x000fe400078e002e */
[----:B------:R-:W-:Y:S02]  /*2870*/  IMAD.MOV.U32 R13, RZ, RZ, R47 ;  /* 0x000000ffff0d7224 */ /* 0x000fe400078e002f */
[----:B------:R-:W-:Y:S02]  /*2880*/  IMAD.MOV.U32 R14, RZ, RZ, R24 ;  /* 0x000000ffff0e7224 */ /* 0x000fe400078e0018 */
[----:B------:R-:W-:Y:S01]  /*2890*/  IMAD.MOV.U32 R25, RZ, RZ, R4 ;  /* 0x000000ffff197224 */ /* 0x000fe200078e0004 */
[----:B------:R-:W-:Y:S01]  /*28a0*/  MOV R4, c[0x0][0x248] ;  /* 0x0000920000047a02 */ /* 0x000fe20000000f00 */
[----:B------:R-:W-:Y:S01]  /*28b0*/  IMAD.MOV.U32 R24, RZ, RZ, R39 ;  /* 0x000000ffff187224 */ /* 0x000fe200078e0027 */
[----:B------:R1:W-:Y:S01]  /*28c0*/  STL.128 [R1+0x400], R12 ;  /* 0x0004000c01007387 */ /* 0x0003e20000100c00 */
[----:B------:R-:W-:-:S02]  /*28d0*/  IMAD.X R45, RZ, RZ, R21, P2 ;  /* 0x000000ffff2d7224 */ /* 0x000fc400010e0615 */
[----:B------:R-:W-:Y:S01]  /*28e0*/  IMAD.X R47, RZ, RZ, R21, P1 ;  /* 0x000000ffff2f7224 */ /* 0x000fe200008e0615 */
[----:B------:R-:W-:Y:S01]  /*28f0*/  STL.128 [R1+0x3c0], R24 ;  /* 0x0003c01801007387 */ /* 0x000fe20000100c00 */
[----:B------:R-:W-:Y:S02]  /*2900*/  IMAD.MOV.U32 R44, RZ, RZ, R7 ;  /* 0x000000ffff2c7224 */ /* 0x000fe400078e0007 */
[----:B------:R-:W-:Y:S01]  /*2910*/  IMAD.MOV.U32 R46, RZ, RZ, R6 ;  /* 0x000000ffff2e7224 */ /* 0x000fe200078e0006 */
[----:B------:R4:W-:Y:S04]  /*2920*/  STL.64 [R1+0x370], R4 ;  /* 0x0003700401007387 */ /* 0x0009e80000100a00 */
[----:B------:R4:W-:Y:S04]  /*2930*/  STL.128 [R1+0x410], R44 ;  /* 0x0004102c01007387 */ /* 0x0009e80000100c00 */
[----:B------:R-:W2:Y:S04]  /*2940*/  LDL R32, [R32+0x2a4] ;  /* 0x0002a40020207983 */ /* 0x000ea80000100800 */
[----:B------:R-:W3:Y:S01]  /*2950*/  LDL.U8 R7, [R1+0x341] ;  /* 0x0003410001077983 */ /* 0x000ee20000100000 */
[----:B------:R-:W-:-:S13]  /*2960*/  ISETP.NE.AND P1, PT, R4, 0x1, PT ;  /* 0x000000010400780c */ /* 0x000fda0003f25270 */
[----:B-1----:R-:W-:-:S05]  /*2970*/  @P1 IMAD.HI.U32 R13, R37, c[0x0][0x24c], RZ ;  /* 0x00009300250d1a27 */ /* 0x002fca00078e00ff */
[----:B------:R-:W-:Y:S01]  /*2980*/  @P1 SHF.R.U32.HI R13, RZ, c[0x0][0x250], R13 ;  /* 0x00009400ff0d1a19 */ /* 0x000fe2000001160d */
[----:B------:R-:W-:-:S05]  /*2990*/  @!P1 IMAD.MOV.U32 R13, RZ, RZ, R37 ;  /* 0x000000ffff0d9224 */ /* 0x000fca00078e0025 */
[----:B----4-:R-:W-:Y:S01]  /*29a0*/  SHF.R.S32.HI R5, RZ, 0x1f, R13 ;  /* 0x0000001fff057819 */ /* 0x010fe2000001140d */
[----:B------:R-:W-:-:S04]  /*29b0*/  IMAD.WIDE.U32 R40, R13, c[0x0][0x1e0], R54 ;  /* 0x000078000d287a25 */ /* 0x000fc800078e0036 */
[----:B------:R-:W-:Y:S01]  /*29c0*/  IMAD R4, R5, c[0x0][0x1e0], RZ ;  /* 0x0000780005047a24 */ /* 0x000fe200078e02ff */
[----:B------:R-:W-:-:S03]  /*29d0*/  SEL R28, R28, RZ, !P0 ;  /* 0x000000ff1c1c7207 */ /* 0x000fc60004000000 */
[----:B------:R-:W-:Y:S01]  /*29e0*/  IMAD R4, R13, c[0x0][0x1e4], R4 ;  /* 0x000079000d047a24 */ /* 0x000fe200078e0204 */
[----:B------:R-:W-:-:S03]  /*29f0*/  SEL R25, R36, RZ, !P0 ;  /* 0x000000ff24197207 */ /* 0x000fc60004000000 */
[----:B------:R-:W-:Y:S02]  /*2a00*/  IMAD.IADD R41, R41, 0x1, R4 ;  /* 0x0000000129297824 */ /* 0x000fe400078e0204 */
[----:B------:R-:W-:Y:S02]  /*2a10*/  IMAD R4, R28, c[0x0][0x1e8], RZ ;  /* 0x00007a001c047a24 */ /* 0x000fe400078e02ff */
[----:B------:R-:W-:-:S04]  /*2a20*/  IMAD.WIDE.U32 R40, R25, c[0x0][0x1e8], R40 ;  /* 0x00007a0019287a25 */ /* 0x000fc800078e0028 */
[----:B------:R-:W-:Y:S02]  /*2a30*/  IMAD R4, R25, c[0x0][0x1ec], R4 ;  /* 0x00007b0019047a24 */ /* 0x000fe400078e0204 */
[----:B------:R-:W-:Y:S02]  /*2a40*/  IMAD R9, R38, -0x80, R9 ;  /* 0xffffff8026097824 */ /* 0x000fe400078e0209 */
[----:B------:R-:W-:-:S04]  /*2a50*/  IMAD.WIDE.U32 R46, R13, c[0x0][0x1b0], R54 ;  /* 0x00006c000d2e7a25 */ /* 0x000fc800078e0036 */
[----:B------:R-:W-:Y:S02]  /*2a60*/  IMAD.IADD R41, R41, 0x1, R4 ;  /* 0x0000000129297824 */ /* 0x000fe400078e0204 */
[----:B------:R-:W-:Y:S01]  /*2a70*/  IMAD.IADD R9, R9, 0x1, -R2 ;  /* 0x0000000109097824 */ /* 0x000fe200078e0a02 */
[----:B--2---:R-:W-:-:S13]  /*2a80*/  ISETP.GT.AND P2, PT, R32, 0x7f, PT ;  /* 0x0000007f2000780c */ /* 0x004fda0003f44270 */
[----:B------:R-:W2:Y:S04]  /*2a90*/  @!P2 LDL.U8 R6, [R1+0x71] ;  /* 0x000071000106a983 */ /* 0x000ea80000100000 */
[----:B------:R-:W4:Y:S04]  /*2aa0*/  @!P2 LDL.128 R48, [R1+0x3e0] ;  /* 0x0003e0000130a983 */ /* 0x000f280000100c00 */
[----:B------:R-:W4:Y:S04]  /*2ab0*/  @!P2 LDL.64 R14, [R1+0x408] ;  /* 0x00040800010ea983 */ /* 0x000f280000100a00 */
[----:B------:R-:W4:Y:S04]  /*2ac0*/  @!P2 LDL.64 R18, [R1+0x3f0] ;  /* 0x0003f0000112a983 */ /* 0x000f280000100a00 */
[----:B------:R-:W4:Y:S01]  /*2ad0*/  @!P2 LDL.64 R42, [R1+0x3d8] ;  /* 0x0003d800012aa983 */ /* 0x000f220000100a00 */
[----:B------:R-:W-:Y:S01]  /*2ae0*/  IADD3 R32, P1, R2, R33, RZ ;  /* 0x0000002102207210 */ /* 0x000fe20007f3e0ff */
[----:B------:R-:W-:-:S02]  /*2af0*/  USHF.L.U32 UR9, UR4, 0x6, URZ ;  /* 0x0000000604097899 */ /* 0x000fc4000800063f */
[----:B------:R-:W-:Y:S01]  /*2b00*/  UMOV UR8, 0x6 ;  /* 0x0000000600087882 */ /* 0x000fe20000000000 */
[----:B------:R-:W-:Y:S01]  /*2b10*/  LEA.HI.X.SX32 R33, R33, R0, 0x1, P1 ;  /* 0x0000000021217211 */ /* 0x000fe200008f0eff */
[----:B------:R-:W-:Y:S01]  /*2b20*/  IMAD R0, R5, c[0x0][0x1b0], RZ ;  /* 0x00006c0005007a24 */ /* 0x000fe200078e02ff */
[----:B------:R-:W-:Y:S01]  /*2b30*/  ISETP.GE.AND P6, PT, R9, 0x21, PT ;  /* 0x000000210900780c */ /* 0x000fe20003fc6270 */
[----:B------:R-:W-:Y:S01]  /*2b40*/  IMAD.SHL.U32 R29, R29, 0x2, RZ ;  /* 0x000000021d1d7824 */ /* 0x000fe200078e00ff */
[----:B------:R-:W-:Y:S01]  /*2b50*/  ISETP.GE.AND P5, PT, R9, 0x41, PT ;  /* 0x000000410900780c */ /* 0x000fe20003fa6270 */
[----:B------:R-:W-:Y:S01]  /*2b60*/  IMAD.WIDE R32, R38, 0x80, R32 ;  /* 0x0000008026207825 */ /* 0x000fe200078e0220 */
[----:B---3--:R-:W-:Y:S01]  /*2b70*/  LOP3.LUT R11, R11, 0x1, RZ, 0xc0, !PT ;  /* 0x000000010b0b7812 */ /* 0x008fe200078ec0ff */
[----:B------:R-:W3:Y:S02]  /*2b80*/  @!P2 LDL.64 R26, [R1+0x420] ;  /* 0x00042000011aa983 */ /* 0x000ee40000100a00 */
[----:B------:R-:W-:-:S02]  /*2b90*/  IMAD R0, R13, c[0x0][0x1b4], R0 ;  /* 0x00006d000d007a24 */ /* 0x000fc400078e0200 */
[----:B------:R-:W-:Y:S01]  /*2ba0*/  IMAD R4, R33, c[0x0][0x1d8], RZ ;  /* 0x0000760021047a24 */ /* 0x000fe200078e02ff */
[----:B------:R-:W-:Y:S01]  /*2bb0*/  LOP3.LUT R10, R10, 0x1, RZ, 0xc0, !PT ;  /* 0x000000010a0a7812 */ /* 0x000fe200078ec0ff */
[----:B------:R-:W-:Y:S01]  /*2bc0*/  IMAD.IADD R47, R47, 0x1, R0 ;  /* 0x000000012f2f7824 */ /* 0x000fe200078e0200 */
[----:B------:R-:W-:Y:S01]  /*2bd0*/  ISETP.GE.AND P1, PT, R9, 0x1, PT ;  /* 0x000000010900780c */ /* 0x000fe20003f26270 */
[C---:B------:R-:W-:Y:S01]  /*2be0*/  IMAD R0, R32.reuse, c[0x0][0x1dc], R4 ;  /* 0x0000770020007a24 */ /* 0x040fe200078e0204 */
[----:B------:R-:W-:Y:S01]  /*2bf0*/  LOP3.LUT R7, R7, 0x1, RZ, 0xc0, !PT ;  /* 0x0000000107077812 */ /* 0x000fe200078ec0ff */
[----:B------:R-:W-:Y:S01]  /*2c00*/  IMAD.WIDE.U32 R40, R32, c[0x0][0x1d8], R40 ;  /* 0x0000760020287a25 */ /* 0x000fe200078e0028 */
[----:B------:R-:W-:Y:S01]  /*2c10*/  ISETP.GE.OR P3, PT, R3, c[0x0][0x1cc], !P1 ;  /* 0x0000730003007a0c */ /* 0x000fe20004f66670 */
[----:B------:R-:W3:Y:S02]  /*2c20*/  @!P2 LDL.64 R44, [R1+0x410] ;  /* 0x00041000012ca983 */ /* 0x000ee40000100a00 */
[----:B------:R-:W-:Y:S01]  /*2c30*/  IMAD.IADD R0, R41, 0x1, R0 ;  /* 0x0000000129007824 */ /* 0x000fe200078e0200 */
[----:B------:R-:W-:Y:S01]  /*2c40*/  LEA R12, P0, R40, c[0x0][0x1c0], 0x1 ;  /* 0x00007000280c7a11 */ /* 0x000fe200078008ff */
[----:B------:R-:W-:-:S03]  /*2c50*/  USHF.L.U64.HI UR5, UR4, UR8, UR5 ;  /* 0x0000000804057299 */ /* 0x000fc60008010205 */
[----:B------:R-:W-:Y:S02]  /*2c60*/  LEA.HI.X R13, R40, c[0x0][0x1c4], R0, 0x1, P0 ;  /* 0x00007100280d7a11 */ /* 0x000fe400000f0c00 */
[----:B------:R-:W-:Y:S02]  /*2c70*/  IADD3 R52, P0, R12, UR9, RZ ;  /* 0x000000090c347c10 */ /* 0x000fe4000ff1e0ff */
[----:B------:R-:W-:Y:S01]  /*2c80*/  ISETP.GE.OR P4, PT, R3, c[0x0][0x1cc], !P6 ;  /* 0x0000730003007a0c */ /* 0x000fe20007786670 */
[----:B------:R-:W-:Y:S01]  /*2c90*/  IMAD R28, R28, c[0x0][0x1b8], RZ ;  /* 0x00006e001c1c7a24 */ /* 0x000fe200078e02ff */
[----:B------:R-:W-:Y:S01]  /*2ca0*/  IADD3.X R53, R13, UR5, RZ, P0, !PT ;  /* 0x000000050d357c10 */ /* 0x000fe200087fe4ff */
[----:B------:R-:W-:Y:S01]  /*2cb0*/  @!PT LDS RZ, [RZ] ;  /* 0x00000000fffff984 */ /* 0x000fe20000000800 */
[----:B------:R-:W-:Y:S01]  /*2cc0*/  @!PT LDS RZ, [RZ] ;  /* 0x00000000fffff984 */ /* 0x000fe20000000800 */
[----:B------:R-:W-:Y:S01]  /*2cd0*/  @!PT LDS RZ, [RZ] ;  /* 0x00000000fffff984 */ /* 0x000fe20000000800 */
[----:B------:R1:W-:Y:S01]  /*2ce0*/  LDGSTS.E.BYPASS.LTC128B.128 [R29+0x4080], [R12.64], !P3 ;  /* 0x040800000c1d7fae */ /* 0x0003e2000d901d46 */
[----:B------:R-:W-:Y:S02]  /*2cf0*/  ISETP.GE.OR P0, PT, R3, c[0x0][0x1cc], !P5 ;  /* 0x0000730003007a0c */ /* 0x000fe40006f06670 */
[----:B------:R-:W-:Y:S01]  /*2d00*/  IADD3 R40, P3, R52, UR9, RZ ;  /* 0x0000000934287c10 */ /* 0x000fe2000ff7e0ff */
[----:B------:R-:W-:-:S02]  /*2d10*/  IMAD R28, R25, c[0x0][0x1bc], R28 ;  /* 0x00006f00191c7a24 */ /* 0x000fc400078e021c */
[----:B------:R-:W-:Y:S01]  /*2d20*/  IMAD.WIDE.U32 R46, R25, c[0x0][0x1b8], R46 ;  /* 0x00006e00192e7a25 */ /* 0x000fe200078e002e */
[----:B------:R-:W-:-:S03]  /*2d30*/  IADD3.X R41, R53, UR5, RZ, P3, !PT ;  /* 0x0000000535297c10 */ /* 0x000fc60009ffe4ff */
[----:B------:R2:W-:Y:S01]  /*2d40*/  LDGSTS.E.BYPASS.LTC128B.128 [R29+0x5080], [R52.64], !P4 ;  /* 0x05080000341d7fae */ /* 0x0005e2000e101d46 */
[----:B------:R-:W-:Y:S01]  /*2d50*/  IADD3 R47, R47, R28, RZ ;  /* 0x0000001c2f2f7210 */ /* 0x000fe20007ffe0ff */
[----:B------:R-:W-:Y:S01]  /*2d60*/  IMAD R5, R33, c[0x0][0x1a8], RZ ;  /* 0x00006a0021057a24 */ /* 0x000fe200078e02ff */
[----:B------:R-:W-:Y:S01]  /*2d70*/  ISETP.GE.AND P4, PT, R9, 0x61, PT ;  /* 0x000000610900780c */ /* 0x000fe20003f86270 */
[----:B------:R5:W-:Y:S01]  /*2d80*/  LDGSTS.E.BYPASS.LTC128B.128 [R29+0x6080], [R40.64], !P0 ;  /* 0x06080000281d7fae */ /* 0x000be2000c101d46 */
[----:B------:R-:W-:Y:S01]  /*2d90*/  IADD3 R24, P0, R40, UR9, RZ ;  /* 0x0000000928187c10 */ /* 0x000fe2000ff1e0ff */
[C---:B------:R-:W-:Y:S01]  /*2da0*/  IMAD R5, R32.reuse, c[0x0][0x1ac], R5 ;  /* 0x00006b0020057a24 */ /* 0x040fe200078e0205 */
[C---:B------:R-:W-:Y:S01]  /*2db0*/  ISETP.GE.OR P3, PT, R3.reuse, c[0x0][0x1cc], !P4 ;  /* 0x0000730003007a0c */ /* 0x040fe20006766670 */
[----:B------:R-:W-:Y:S01]  /*2dc0*/  IMAD.WIDE.U32 R32, R32, c[0x0][0x1a8], R46 ;  /* 0x00006a0020207a25 */ /* 0x000fe200078e002e */
[----:B------:R-:W-:Y:S02]  /*2dd0*/  ISETP.GE.OR P1, PT, R3, c[0x0][0x19c], !P1 ;  /* 0x0000670003007a0c */ /* 0x000fe40004f26670 */
[----:B------:R-:W-:Y:S01]  /*2de0*/  IADD3.X R25, R41, UR5, RZ, P0, !PT ;  /* 0x0000000529197c10 */ /* 0x000fe200087fe4ff */
[----:B------:R-:W-:Y:S01]  /*2df0*/  ULDC.64 UR4, c[0x0][0x1a8] ;  /* 0x00006a0000047ab9 */ /* 0x000fe20000000a00 */
[----:B------:R-:W-:Y:S01]  /*2e00*/  IMAD.IADD R5, R33, 0x1, R5 ;  /* 0x0000000121057824 */ /* 0x000fe200078e0205 */
[----:B------:R-:W-:Y:S01]  /*2e10*/  USHF.L.U32 UR9, UR4, 0x6, URZ ;  /* 0x0000000604097899 */ /* 0x000fe2000800063f */
[----:B-1----:R-:W-:Y:S01]  /*2e20*/  LEA R12, P0, R32, c[0x0][0x190], 0x1 ;  /* 0x00006400200c7a11 */ /* 0x002fe200078008ff */
[----:B------:R-:W-:Y:S01]  /*2e30*/  USHF.L.U64.HI UR5, UR4, UR8, UR5 ;  /* 0x0000000804057299 */ /* 0x000fe20008010205 */
[----:B------:R-:W-:-:S03]  /*2e40*/  ISETP.GE.OR P6, PT, R3, c[0x0][0x19c], !P6 ;  /* 0x0000670003007a0c */ /* 0x000fc600077c6670 */
[----:B------:R1:W-:Y:S01]  /*2e50*/  LDGSTS.E.BYPASS.LTC128B.128 [R29+0x7080], [R24.64], !P3 ;  /* 0x07080000181d7fae */ /* 0x0003e2000d901d46 */
[----:B------:R-:W-:Y:S02]  /*2e60*/  LEA.HI.X R13, R32, c[0x0][0x194], R5, 0x1, P0 ;  /* 0x00006500200d7a11 */ /* 0x000fe400000f0c05 */
[----:B------:R-:W-:Y:S01]  /*2e70*/  ISETP.GE.OR P5, PT, R3, c[0x0][0x19c], !P5 ;  /* 0x0000670003007a0c */ /* 0x000fe20006fa6670 */
[C---:B------:R-:W-:Y:S02]  /*2e80*/  IMAD.SHL.U32 R9, R31.reuse, 0x80, RZ ;  /* 0x000000801f097824 */ /* 0x040fe400078e00ff */
[----:B------:R1:W-:Y:S01]  /*2e90*/  LDGSTS.E.BYPASS.LTC128B.128 [R29+0x80], [R12.64], !P1 ;  /* 0x000800000c1d7fae */ /* 0x0003e2000c901d46 */
[----:B-----5:R-:W-:Y:S01]  /*2ea0*/  IADD3 R40, P0, R12, UR9, RZ ;  /* 0x000000090c287c10 */ /* 0x020fe2000ff1e0ff */
[----:B------:R-:W-:Y:S01]  /*2eb0*/  IMAD R5, R31, UR14, RZ ;  /* 0x0000000e1f057c24 */ /* 0x000fe2000f8e02ff */
[----:B------:R-:W-:Y:S02]  /*2ec0*/  SHF.R.S32.HI R4, RZ, 0x1f, R31 ;  /* 0x0000001fff047819 */ /* 0x000fe4000001141f */
[----:B------:R-:W-:-:S02]  /*2ed0*/  IADD3.X R41, R13, UR5, RZ, P0, !PT ;  /* 0x000000050d297c10 */ /* 0x000fc400087fe4ff */
[----:B------:R-:W-:Y:S02]  /*2ee0*/  IADD3 R46, P1, R40, UR9, RZ ;  /* 0x00000009282e7c10 */ /* 0x000fe4000ff3e0ff */
[----:B------:R-:W-:Y:S01]  /*2ef0*/  ISETP.GE.OR P4, PT, R3, c[0x0][0x19c], !P4 ;  /* 0x0000670003007a0c */ /* 0x000fe20006786670 */
[----:B------:R-:W-:Y:S01]  /*2f00*/  IMAD.WIDE.U32 R32, R31, UR15, RZ ;  /* 0x0000000f1f207c25 */ /* 0x000fe2000f8e00ff */
[----:B------:R-:W-:Y:S01]  /*2f10*/  IADD3.X R47, R41, UR5, RZ, P1, !PT ;  /* 0x00000005292f7c10 */ /* 0x000fe20008ffe4ff */
[----:B------:R2:W-:Y:S01]  /*2f20*/  LDGSTS.E.BYPASS.LTC128B.128 [R29+0x1080], [R40.64], !P6 ;  /* 0x01080000281d7fae */ /* 0x0005e2000f101d46 */
[----:B------:R-:W-:Y:S01]  /*2f30*/  IADD3 R2, -R2, R8, -R9 ;  /* 0x0000000802027210 */ /* 0x000fe20007ffe909 */
[----:B------:R-:W-:Y:S01]  /*2f40*/  IMAD R0, R4, UR15, R5 ;  /* 0x0000000f04007c24 */ /* 0x000fe2000f8e0205 */
[----:B------:R-:W-:Y:S01]  /*2f50*/  ISETP.GE.AND P3, PT, R3, c[0x0][0x16c], PT ;  /* 0x00005b0003007a0c */ /* 0x000fe20003f66270 */
[----:B------:R2:W-:Y:S01]  /*2f60*/  LDGSTS.E.BYPASS.LTC128B.128 [R29+0x2080], [R46.64], !P5 ;  /* 0x020800002e1d7fae */ /* 0x0005e2000e901d46 */
[----:B-1----:R-:W-:Y:S01]  /*2f70*/  IADD3 R24, P1, R46, UR9, RZ ;  /* 0x000000092e187c10 */ /* 0x002fe2000ff3e0ff */
[----:B------:R-:W-:Y:S01]  /*2f80*/  IMAD.IADD R0, R33, 0x1, R0 ;  /* 0x0000000121007824 */ /* 0x000fe200078e0200 */
[----:B------:R-:W-:-:S02]  /*2f90*/  ISETP.LT.OR P5, PT, R2, 0x1, P3 ;  /* 0x000000010200780c */ /* 0x000fc40001fa1670 */
[----:B------:R-:W-:Y:S01]  /*2fa0*/  IADD3.X R25, R47, UR5, RZ, P1, !PT ;  /* 0x000000052f197c10 */ /* 0x000fe20008ffe4ff */
[----:B------:R-:W-:Y:S01]  /*2fb0*/  USHF.L.U32 UR5, UR10, 0x6, URZ ;  /* 0x000000060a057899 */ /* 0x000fe2000800063f */
[C---:B------:R-:W-:Y:S01]  /*2fc0*/  LEA R22, P0, R32.reuse, R22, 0x1 ;  /* 0x0000001620167211 */ /* 0x040fe200078008ff */
[----:B------:R-:W-:Y:S02]  /*2fd0*/  ULDC UR4, c[0x0][0x17c] ;  /* 0x00005f0000047ab9 */ /* 0x000fe40000000800 */
[----:B------:R-:W-:Y:S01]  /*2fe0*/  USHF.L.U64.HI UR4, UR10, UR8, UR4 ;  /* 0x000000080a047299 */ /* 0x000fe20008010204 */
[----:B------:R-:W-:Y:S01]  /*2ff0*/  LEA.HI.X R23, R32, R23, R0, 0x1, P0 ;  /* 0x0000001720177211 */ /* 0x000fe200000f0c00 */
[----:B------:R1:W-:Y:S01]  /*3000*/  LDGSTS.E.BYPASS.LTC128B.128 [R29+0x3080], [R24.64], !P4 ;  /* 0x03080000181d7fae */ /* 0x0003e2000e101d46 */
[----:B------:R-:W-:Y:S02]  /*3010*/  ISETP.NE.U32.AND P1, PT, R11, 0x1, PT ;  /* 0x000000010b00780c */ /* 0x000fe40003f25070 */
[----:B------:R-:W-:Y:S01]  /*3020*/  IADD3 R12, P0, R22, UR5, RZ ;  /* 0x00000005160c7c10 */ /* 0x000fe2000ff1e0ff */
[----:B------:R-:W0:Y:S01]  /*3030*/  LDGDEPBAR ;  /* 0x00000000000079af */ /* 0x000e220000000000 */
[----:B------:R-:W-:-:S02]  /*3040*/  ISETP.NE.U32.AND P4, PT, R10, 0x1, PT ;  /* 0x000000010a00780c */ /* 0x000fc40003f85070 */
[----:B------:R-:W-:Y:S01]  /*3050*/  ISETP.NE.U32.AND P3, PT, R7, 0x1, PT ;  /* 0x000000010700780c */ /* 0x000fe20003f65070 */
[----:B------:R1:W-:Y:S01]  /*3060*/  LDGSTS.E.BYPASS.LTC128B.128 [R29+0x8080], [R22.64], !P5 ;  /* 0x08080000161d7fae */ /* 0x0003e2000e901d46 */
[----:B------:R-:W-:Y:S02]  /*3070*/  IADD3.X R13, R23, UR4, RZ, P0, !PT ;  /* 0x00000004170d7c10 */ /* 0x000fe400087fe4ff */
[----:B------:R-:W-:Y:S02]  /*3080*/  ISETP.LT.OR P1, PT, R2, 0x21, P1 ;  /* 0x000000210200780c */ /* 0x000fe40000f21670 */
[----:B------:R-:W-:Y:S02]  /*3090*/  IADD3 R10, P0, R12, UR5, RZ ;  /* 0x000000050c0a7c10 */ /* 0x000fe4000ff1e0ff */
[C---:B------:R-:W-:Y:S02]  /*30a0*/  ISETP.LT.OR P4, PT, R2.reuse, 0x41, P4 ;  /* 0x000000410200780c */ /* 0x040fe40002781670 */
[----:B------:R-:W-:-:S02]  /*30b0*/  ISETP.LT.OR P3, PT, R2, 0x61, P3 ;  /* 0x000000610200780c */ /* 0x000fc40001f61670 */
[----:B------:R-:W-:Y:S02]  /*30c0*/  IADD3.X R11, R13, UR4, RZ, P0, !PT ;  /* 0x000000040d0b7c10 */ /* 0x000fe400087fe4ff */
[----:B------:R-:W-:Y:S01]  /*30d0*/  IADD3 R2, P0, R10, UR5, RZ ;  /* 0x000000050a027c10 */ /* 0x000fe2000ff1e0ff */
[----:B------:R-:W-:Y:S01]  /*30e0*/  IMAD.WIDE R56, R9, 0x4, R56 ;  /* 0x0000000409387825 */ /* 0x000fe200078e0238 */
[----:B------:R-:W-:Y:S01]  /*30f0*/  @!P2 IADD3 R58, R58, -c[0x0][0x18], RZ ;  /* 0x800006003a3aaa10 */ /* 0x000fe20007ffe0ff */
[----:B------:R5:W-:Y:S01]  /*3100*/  LDGSTS.E.BYPASS.LTC128B.128 [R29+0x9080], [R12.64], !P1 ;  /* 0x090800000c1d7fae */ /* 0x000be2000c901d46 */
[----:B------:R-:W-:Y:S01]  /*3110*/  IADD3.X R3, R11, UR4, RZ, P0, !PT ;  /* 0x000000040b037c10 */ /* 0x000fe200087fe4ff */
[----:B------:R-:W-:Y:S02]  /*3120*/  IMAD.MOV.U32 R5, RZ, RZ, R4 ;  /* 0x000000ffff057224 */ /* 0x000fe400078e0004 */
[----:B------:R1:W-:Y:S01]  /*3130*/  LDGSTS.E.BYPASS.LTC128B.128 [R29+0xa080], [R10.64], !P4 ;  /* 0x0a0800000a1d7fae */ /* 0x0003e2000e101d46 */
[----:B------:R-:W-:-:S03]  /*3140*/  IMAD.MOV.U32 R4, RZ, RZ, R31 ;  /* 0x000000ffff047224 */ /* 0x000fc600078e001f */
[----:B------:R1:W-:Y:S04]  /*3150*/  LDGSTS.E.BYPASS.LTC128B.128 [R29+0xb080], [R2.64], !P3 ;  /* 0x0b080000021d7fae */ /* 0x0003e8000d901d46 */
[----:B------:R-:W3:Y:S01]  /*3160*/  @!P2 LDL R31, [R1+0x430] ;  /* 0x00043000011fa983 */ /* 0x000ee20000100800 */
[----:B--2---:R-:W-:Y:S01]  /*3170*/  @!P2 ISETP.NE.AND P5, PT, R6, RZ, PT ;  /* 0x000000ff0600a20c */ /* 0x004fe20003fa5270 */
[----:B----4-:R-:W-:Y:S02]  /*3180*/  @!P2 IMAD.MOV.U32 R34, RZ, RZ, R48 ;  /* 0x000000ffff22a224 */ /* 0x010fe400078e0030 */
[----:B------:R-:W-:Y:S02]  /*3190*/  @!P2 IMAD.MOV.U32 R35, RZ, RZ, R49 ;  /* 0x000000ffff23a224 */ /* 0x000fe400078e0031 */
[----:B------:R-:W-:-:S02]  /*31a0*/  @!P2 IMAD.MOV.U32 R16, RZ, RZ, R50 ;  /* 0x000000ffff10a224 */ /* 0x000fc400078e0032 */
[----:B------:R-:W-:-:S06]  /*31b0*/  @!P2 IMAD.MOV.U32 R17, RZ, RZ, R51 ;  /* 0x000000ffff11a224 */ /* 0x000fcc00078e0033 */
[----:B------:R2:W-:Y:S04]  /*31c0*/  @!P2 LDGSTS.E.BYPASS.LTC128B.128 [R58], [R56.64], P5 ;  /* 0x00000000383aafae */ /* 0x0005e8000a901d46 */
[----:B------:R-:W4:Y:S04]  /*31d0*/  LD.E.U8 R0, [R14.64] ;  /* 0x000000060e007980 */ /* 0x000f28000c101100 */
[----:B-1----:R1:W2:Y:S04]  /*31e0*/  LD.E.64 R2, [R34.64+0x10] ;  /* 0x0000100622027980 */ /* 0x0022a8000c101b00 */
[----:B------:R-:W5:Y:S04]  /*31f0*/  LD.E R18, [R18.64] ;  /* 0x0000000612127980 */ /* 0x000f68000c101900 */
[----:B------:R-:W5:Y:S04]  /*3200*/  LD.E R16, [R16.64+0xc] ;  /* 0x00000c0610107980 */ /* 0x000f68000c101900 */
[----:B------:R1:W5:Y:S04]  /*3210*/  LD.E.64 R6, [R34.64+0x18] ;  /* 0x0000180622067980 */ /* 0x000368000c101b00 */
[----:B------:R-:W5:Y:S01]  /*3220*/  LD.E R42, [R42.64] ;  /* 0x000000062a2a7980 */ /* 0x000f62000c101900 */
[--C-:B------:R-:W-:Y:S01]  /*3230*/  SHF.R.S32.HI R11, RZ, 0x1f, R9.reuse ;  /* 0x0000001fff0b7819 */ /* 0x100fe20000011409 */
[----:B------:R-:W-:-:S02]  /*3240*/  IMAD.MOV.U32 R10, RZ, RZ, R9 ;  /* 0x000000ffff0a7224 */ /* 0x000fc400078e0009 */
[----:B------:R-:W0:Y:S04]  /*3250*/  LDGDEPBAR ;  /* 0x00000000000079af */ /* 0x000e280000000000 */
[----:B-1----:R-:W5:Y:S01]  /*3260*/  LD.E.64 R34, [R34.64+0x8] ;  /* 0x0000080622227980 */ /* 0x002f62000c101b00 */
[--C-:B---3--:R-:W-:Y:S01]  /*3270*/  @!P2 IMAD.MOV.U32 R4, RZ, RZ, R31.reuse ;  /* 0x000000ffff04a224 */ /* 0x108fe200078e001f */
[----:B------:R-:W-:Y:S02]  /*3280*/  @!P2 SHF.L.U32 R9, R31, 0x7, RZ ;  /* 0x000000071f09a819 */ /* 0x000fe400000006ff */
[----:B------:R-:W-:Y:S02]  /*3290*/  @!P2 SHF.R.S32.HI R5, RZ, 0x1f, R31 ;  /* 0x0000001fff05a819 */ /* 0x000fe4000001141f */
[----:B----4-:R-:W-:Y:S01]  /*32a0*/  LOP3.LUT R0, R0, 0x1, RZ, 0xc0, !PT ;  /* 0x0000000100007812 */ /* 0x010fe200078ec0ff */
[----:B--2---:R-:W-:-:S03]  /*32b0*/  IMAD R3, R3, R4, RZ ;  /* 0x0000000403037224 */ /* 0x004fc600078e02ff */
[----:B------:R-:W-:Y:S01]  /*32c0*/  ISETP.NE.U32.AND P1, PT, R0, 0x1, PT ;  /* 0x000000010000780c */ /* 0x000fe20003f25070 */
[----:B-----5:R-:W-:Y:S01]  /*32d0*/  IMAD.WIDE.U32 R12, R2, R4, RZ ;  /* 0x00000004020c7225 */ /* 0x020fe200078e00ff */
        /* <DEDUP_REMOVED lines=12> */
[C---:B------:R-:W-:Y:S01]  /*33a0*/  IMAD.SHL.U32 R7, R34.reuse, 0x2, RZ ;  /* 0x0000000222077824 */ /* 0x040fe200078e00ff */
        /* <DEDUP_REMOVED lines=34> */
[----:B--2---:R-:W2:Y:S04]  /*35d0*/  @!P1 LDL.64 R12, [R1+0x428] ;  /* 0x00042800010c9983 */ /* 0x004ea80000100a00 */
[----:B------:R-:W3:Y:S04]  /*35e0*/  @!P1 LDL.64 R6, [R1+0x418] ;  /* 0x0004180001069983 */ /* 0x000ee80000100a00 */
[----:B------:R-:W4:Y:S04]  /*35f0*/  @!P1 LDL R31, [R1+0x430] ;  /* 0x00043000011f9983 */ /* 0x000f280000100800 */
[----:B--2---:R-:W2:Y:S04]  /*3600*/  @!P1 LD.E.U8 R0, [R12.64] ;  /* 0x000000060c009980 */ /* 0x004ea8000c101100 */
[----:B---3--:R-:W3:Y:S01]  /*3610*/  @!P1 LD.E R3, [R6.64] ;  /* 0x0000000606039980 */ /* 0x008ee2000c101900 */
[--C-:B------:R-:W-:Y:S01]  /*3620*/  @!P2 IMAD.MOV.U32 R10, RZ, RZ, R9.reuse ;  /* 0x000000ffff0aa224 */ /* 0x100fe200078e0009 */
[----:B------:R-:W-:-:S04]  /*3630*/  @!P2 SHF.R.S32.HI R11, RZ, 0x1f, R9 ;  /* 0x0000001fff0ba819 */ /* 0x000fc80000011409 */
[----:B-----5:R-:W-:-:S04]  /*3640*/  LEA R8, P2, R10, R44, 0x2 ;  /* 0x0000002c0a087211 */ /* 0x020fc800078410ff */
[----:B------:R-:W-:Y:S02]  /*3650*/  LEA.HI.X R9, R10, R45, R11, 0x2, P2 ;  /* 0x0000002d0a097211 */ /* 0x000fe400010f140b */
[----:B----4-:R-:W-:Y:S01]  /*3660*/  IADD3 R31, R31, 0x1, RZ ;  /* 0x000000011f1f7810 */ /* 0x010fe20007ffe0ff */
[----:B------:R-:W-:Y:S01]  /*3670*/  BSSY B0, `(.L_x_2932) ;  /* 0x000005c000007945 */ /* 0x000fe20003800000 */
[----:B-1----:R-:W-:Y:S01]  /*3680*/  IMAD.MOV.U32 R5, RZ, RZ, 0x1 ;  /* 0x00000001ff057424 */ /* 0x002fe200078e00ff */
[----:B--2---:R-:W-:Y:S02]  /*3690*/  @!P1 ISETP.NE.AND P0, PT, R0, RZ, PT ;  /* 0x000000ff0000920c */ /* 0x004fe40003f05270 */
[----:B---3--:R-:W-:-:S11]  /*36a0*/  @!P1 IADD3 R11, R3, -c[0x0][0x18], RZ ;  /* 0x80000600030b9a10 */ /* 0x008fd60007ffe0ff */
        /* <DEDUP_REMOVED lines=88> */
.L_x_2933:
[----:B-1----:R-:W-:Y:S05]  /*3c30*/  BSYNC B0 ;  /* 0x0000000000007941 */ /* 0x002fea0003800000 */
.L_x_2932:
        /* <DEDUP_REMOVED lines=308> */
.L_x_2937:
[----:B-1----:R-:W-:Y:S02]  /*4f80*/  MOV R28, 0x4fa0 ;  /* 0x00004fa0001c7802 */ /* 0x002fe40000000f00 */
[----:B------:R-:W-:Y:S05]  /*4f90*/  CALL.REL.NOINC `($_ZN7cutlass13device_kernelIN5flash19enable_sm80_to_sm89INS1_16FlashAttnBwdSm80INS1_25CollectiveMainloopBwdSm80ILi2ELi2EN4cute5tupleIJNS5_1CILi128EEES8_NS7_ILi64EEEEEENS_10bfloat16_tEfNS_4arch4Sm80ELb1ELb0ELb1ELb1ELb0ELb0ELb0ELb0ELi2ELi4ELi4ELi4ELb0EEENS1_24CollectiveEpilogueBwdGQAISA_fSD_Li256ELb1ELb0EEENS1_25SingleTileBwdLPTSchedulerILb1ELi128ELb0EEEEEEEEEvNT_6ParamsE$_ZZN5flash25CollectiveMainloopBwdSm80ILi2ELi2EN4cute5tupleIJNS1_1CILi128EEES4_NS3_ILi64EEEEEEN7cutlass10bfloat16_tEfNS7_4arch4Sm80ELb1ELb0ELb1ELb1ELb0ELb0ELb0ELb0ELi2ELi4ELi4ELi4ELb0EE3mmaINS_16FlashAttnBwdSm80ISB_NS_24CollectiveEpilogueBwdGQAIS6_fSA_Li256ELb1ELb0EEENS_25SingleTileBwdLPTSchedulerILb1ELi128ELb0EEEE13SharedStorageENS1_6TensorINS1_11ArrayEngineIfLm32EEENS1_6LayoutINS2_IJNS2_IJNS3_ILi2EEESO_EEESO_NS3_ILi4EEEEEENS2_IJNS2_IJNS3_ILi1EEESO_EEESQ_NS3_ILi8EEEEEEEEEEEEbRKNSB_6ParamsERT0_S12_iNS2_IJiiiEEERT_ENKUliT_E_clIZSC_ISJ_SX_EbS10_S12_S12_iS13_S15_EUlRS16_iE_EEDaiS16_) ;  /* 0x0000e21000007944 */ /* 0x000fea0003c00000 */
[----:B---3--:R-:W2:Y:S02]  /*4fa0*/  LDL R2, [R1+0x430] ;  /* 0x0004300001027983 */ /* 0x008ea40000100800 */
[----:B--2---:R-:W-:-:S04]  /*4fb0*/  IADD3 R2, R2, 0x1, RZ ;  /* 0x0000000102027810 */ /* 0x004fc80007ffe0ff */
[----:B------:R-:W-:Y:S01]  /*4fc0*/  ISETP.GE.AND P0, PT, R2, R35, PT ;  /* 0x000000230200720c */ /* 0x000fe20003f06270 */
[----:B------:R1:W-:-:S12]  /*4fd0*/  STL [R1+0x430], R2 ;  /* 0x0004300201007387 */ /* 0x0003d80000100800 */
[----:B------:R-:W-:Y:S05]  /*4fe0*/  @!P0 BRA `(.L_x_2937) ;  /* 0xffffff9000008947 */ /* 0x000fea000383ffff */
[----:B------:R-:W-:Y:S05]  /*4ff0*/  BSYNC B1 ;  /* 0x0000000000017941 */ /* 0x000fea0003800000 */
.L_x_2936:
        /* <DEDUP_REMOVED lines=8> */
.L_x_2935:
[----:B------:R-:W-:Y:S05]  /*5080*/  BSYNC B2 ;  /* 0x0000000000027941 */ /* 0x000fea0003800000 */
.L_x_2934:
        /* <DEDUP_REMOVED lines=41> */
.L_x_2931:
        /* <DEDUP_REMOVED lines=22> */
[----:B-1----:R-:W-:-:S03]  /*5480*/  MOV R2, 0x1 ;  /* 0x0000000100027802 */ /* 0x002fc60000000f00 */
[----:B------:R-:W1:Y:S01]  /*5490*/  S2R R0, SR_TID.X ;  /* 0x0000000000007919 */ /* 0x000e620000002100 */
[----:B------:R-:W-:Y:S01]  /*54a0*/  ISETP.NE.AND P0, PT, R2, c[0x0][0x338], PT ;  /* 0x0000ce0002007a0c */ /* 0x000fe20003f05270 */
[----:B------:R-:W-:Y:S01]  /*54b0*/  IMAD.SHL.U32 R39, R38, 0x2000, RZ ;  /* 0x0000200026277824 */ /* 0x000fe200078e00ff */
[----:B------:R-:W-:Y:S01]  /*54c0*/  SHF.R.S32.HI R38, RZ, 0x1f, R36 ;  /* 0x0000001fff267819 */ /* 0x000fe20000011424 */
[----:B------:R-:W-:Y:S03]  /*54d0*/  WARPSYNC 0xffffffff ;  /* 0xffffffff00007948 */ /* 0x000fe60003800000 */
[----:B------:R-:W-:Y:S01]  /*54e0*/  SEL R38, R38, RZ, !P2 ;  /* 0x000000ff26267207 */ /* 0x000fe20005000000 */
[----:B------:R-:W-:Y:S01]  /*54f0*/  BAR.SYNC.DEFER_BLOCKING 0x1, 0x100 ;  /* 0x0044000000007b1d */ /* 0x000fe20000010000 */
[----:B--2---:R-:W-:-:S05]  /*5500*/  @P2 IMAD R72, R36, 0x80, R3 ;  /* 0x0000008024482824 */ /* 0x004fca00078e0203 */
[----:B------:R-:W-:-:S04]  /*5510*/  @P2 SHF.R.S32.HI R3, RZ, 0x1f, R72 ;  /* 0x0000001fff032819 */ /* 0x000fc80000011448 */
[----:B------:R-:W-:-:S05]  /*5520*/  @P2 LEA.HI R3, R3, R72, RZ, 0x7 ;  /* 0x0000004803032211 */ /* 0x000fca00078f38ff */
[----:B------:R-:W-:-:S05]  /*5530*/  @P2 IMAD.SHL.U32 R2, R3, 0x40, RZ ;  /* 0x0000004003022824 */ /* 0x000fca00078e00ff */
[----:B------:R-:W-:Y:S01]  /*5540*/  @P2 LOP3.LUT R2, R2, 0xffffe000, RZ, 0xc0, !PT ;  /* 0xffffe00002022812 */ /* 0x000fe200078ec0ff */
[----:B------:R-:W-:-:S03]  /*5550*/  @P0 IMAD.HI.U32 R3, R37, c[0x0][0x33c], RZ ;  /* 0x0000cf0025030a27 */ /* 0x000fc600078e00ff */
[----:B------:R-:W-:Y:S02]  /*5560*/  @P2 SHF.R.S32.HI R73, RZ, 0x1f, R2 ;  /* 0x0000001fff492819 */ /* 0x000fe40000011402 */
[----:B------:R-:W-:Y:S01]  /*5570*/  @P2 MOV R72, R2 ;  /* 0x0000000200482202 */ /* 0x000fe20000000f00 */
[----:B------:R-:W-:Y:S01]  /*5580*/  @!P2 CS2R R72, SRZ ;  /* 0x000000000048a805 */ /* 0x000fe2000001ff00 */
[----:B------:R-:W-:Y:S02]  /*5590*/  @P0 SHF.R.U32.HI R37, RZ, c[0x0][0x340], R3 ;  /* 0x0000d000ff250a19 */ /* 0x000fe40000011603 */
[----:B------:R-:W-:-:S03]  /*55a0*/  SHF.R.S32.HI R3, RZ, 0x1f, R39 ;  /* 0x0000001fff037819 */ /* 0x000fc60000011427 */
[--C-:B-1----:R-:W-:Y:S02]  /*55b0*/  IADD3 R2, P1, P0, R72, R39, R0.reuse ;  /* 0x0000002748027210 */ /* 0x102fe4000783e000 */
[----:B------:R-:W-:Y:S02]  /*55c0*/  SHF.R.S32.HI R72, RZ, 0x1f, R0 ;  /* 0x0000001fff487819 */ /* 0x000fe40000011400 */
[----:B------:R-:W-:Y:S02]  /*55d0*/  SHF.R.S32.HI R0, RZ, 0x1f, R37 ;  /* 0x0000001fff007819 */ /* 0x000fe40000011425 */
[----:B------:R-:W-:-:S03]  /*55e0*/  IADD3.X R3, R73, R3, R72, P1, P0 ;  /* 0x0000000349037210 */ /* 0x000fc60000fe0448 */
[C---:B------:R-:W-:Y:S02]  /*55f0*/  IMAD R72, R0.reuse, c[0x0][0x328], RZ ;  /* 0x0000ca0000487a24 */ /* 0x040fe400078e02ff */
[----:B------:R-:W-:Y:S02]  /*5600*/  IMAD R0, R0, c[0x0][0x300], RZ ;  /* 0x0000c00000007a24 */ /* 0x000fe400078e02ff */
[----:B------:R-:W-:-:S04]  /*5610*/  IMAD.WIDE.U32 R74, R37, c[0x0][0x328], R2 ;  /* 0x0000ca00254a7a25 */ /* 0x000fc800078e0002 */
[C---:B------:R-:W-:Y:S02]  /*5620*/  IMAD R0, R37.reuse, c[0x0][0x304], R0 ;  /* 0x0000c10025007a24 */ /* 0x040fe400078e0200 */
[----:B------:R-:W-:-:S04]  /*5630*/  IMAD.WIDE.U32 R2, R37, c[0x0][0x300], R2 ;  /* 0x0000c00025027a25 */ /* 0x000fc800078e0002 */
[----:B------:R-:W-:Y:S02]  /*5640*/  IMAD R72, R37, c[0x0][0x32c], R72 ;  /* 0x0000cb0025487a24 */ /* 0x000fe400078e0248 */
[----:B------:R-:W-:Y:S01]  /*5650*/  IMAD.IADD R37, R3, 0x1, R0 ;  /* 0x0000000103257824 */ /* 0x000fe200078e0200 */
[----:B------:R-:W-:Y:S01]  /*5660*/  SEL R3, R36, RZ, !P2 ;  /* 0x000000ff24037207 */ /* 0x000fe20005000000 */
[----:B------:R-:W-:Y:S02]  /*5670*/  IMAD.IADD R75, R75, 0x1, R72 ;  /* 0x000000014b4b7824 */ /* 0x000fe400078e0248 */
[C---:B------:R-:W-:Y:S01]  /*5680*/  IMAD R0, R38.reuse, c[0x0][0x330], RZ ;  /* 0x0000cc0026007a24 */ /* 0x040fe200078e02ff */
[----:B------:R-:W-:Y:S01]  /*5690*/  MOV R36, R2 ;  /* 0x0000000200247202 */ /* 0x000fe20000000f00 */
[----:B------:R-:W-:Y:S02]  /*56a0*/  IMAD R38, R38, c[0x0][0x308], RZ ;  /* 0x0000c20026267a24 */ /* 0x000fe400078e02ff */
[----:B------:R-:W-:-:S02]  /*56b0*/  IMAD R0, R3, c[0x0][0x334], R0 ;  /* 0x0000cd0003007a24 */ /* 0x000fc400078e0200 */
[----:B------:R-:W-:-:S04]  /*56c0*/  IMAD.WIDE.U32 R74, R3, c[0x0][0x330], R74 ;  /* 0x0000cc00034a7a25 */ /* 0x000fc800078e004a */
[C---:B------:R-:W-:Y:S02]  /*56d0*/  IMAD R38, R3.reuse, c[0x0][0x30c], R38 ;  /* 0x0000c30003267a24 */ /* 0x040fe400078e0226 */
[----:B------:R-:W-:Y:S01]  /*56e0*/  IMAD.WIDE.U32 R36, R3, c[0x0][0x308], R36 ;  /* 0x0000c20003247a25 */ /* 0x000fe200078e0024 */
[----:B------:R-:W-:-:S03]  /*56f0*/  LEA R2, P1, R74, c[0x0][0x310], 0x2 ;  /* 0x0000c4004a027a11 */ /* 0x000fc600078210ff */
[----:B------:R-:W-:-:S05]  /*5700*/  IMAD.IADD R3, R75, 0x1, R0 ;  /* 0x000000014b037824 */ /* 0x000fca00078e0200 */
        /* <DEDUP_REMOVED lines=69> */
        .type           $_ZN7cutlass13device_kernelIN5flash19enable_sm80_to_sm89INS1_16FlashAttnBwdSm80INS1_25CollectiveMainloopBwdSm80ILi2ELi2EN4cute5tupleIJNS5_1CILi128EEES8_NS7_ILi64EEEEEENS_10bfloat16_tEfNS_4arch4Sm80ELb1ELb0ELb1ELb1ELb0ELb0ELb0ELb0ELi2ELi4ELi4ELi4ELb0EEENS1_24CollectiveEpilogueBwdGQAISA_fSD_Li256ELb1ELb0EEENS1_25SingleTileBwdLPTSchedulerILb1ELi128ELb0EEEEEEEEEvNT_6ParamsE$_ZN4cute12iter_adaptorIPKN7cutlass10bfloat16_tENS_8gmem_ptrIS4_EEEC2ES4_,@function
        .size           $_ZN7cutlass13device_kernelIN5flash19enable_sm80_to_sm89INS1_16FlashAttnBwdSm80INS1_25CollectiveMainloopBwdSm80ILi2ELi2EN4cute5tupleIJNS5_1CILi128EEES8_NS7_ILi64EEEEEENS_10bfloat16_tEfNS_4arch4Sm80ELb1ELb0ELb1ELb1ELb0ELb0ELb0ELb0ELi2ELi4ELi4ELi4ELb0EEENS1_24CollectiveEpilogueBwdGQAISA_fSD_Li256ELb1ELb0EEENS1_25SingleTileBwdLPTSchedulerILb1ELi128ELb0EEEEEEEEEvNT_6ParamsE$_ZN4cute12iter_adaptorIPKN7cutlass10bfloat16_tENS_8gmem_ptrIS4_EEEC2ES4_,($_ZN7cutlass13device_kernelIN5flash19enable_sm80_to_sm89INS1_16FlashAttnBwdSm80INS1_25CollectiveMainloopBwdSm80ILi2ELi2EN4cute5tupleIJNS5_1CILi128EEES8_NS7_ILi64EEEEEENS_10bfloat16_tEfNS_4arch4Sm80ELb1ELb0ELb1ELb1ELb0ELb0ELb0ELb0ELi2ELi4ELi4ELi4ELb0EEENS1_24CollectiveEpilogueBwdGQAISA_fSD_Li256ELb1ELb0EEENS1_25SingleTileBwdLPTSchedulerILb1ELi128ELb0EEEEEEEEEvNT_6ParamsE$_ZN4cute12iter_adaptorIPKN7cutlass9uint128_tENS_8gmem_ptrIS4_EEEC2ES4_ - $_ZN7cutlass13device_kernelIN5flash19enable_sm80_to_sm89INS1_16FlashAttnBwdSm80INS1_25CollectiveMainloopBwdSm80ILi2ELi2EN4cute5tupleIJNS5_1CILi128EEES8_NS7_ILi64EEEEEENS_10bfloat16_tEfNS_4arch4Sm80ELb1ELb0ELb1ELb1ELb0ELb0ELb0ELb0ELi2ELi4ELi4ELi4ELb0EEENS1_24CollectiveEpilogueBwdGQAISA_fSD_Li256ELb1ELb0EEENS1_25SingleTileBwdLPTSchedulerILb1ELi128ELb0EEEEEEEEEvNT_6ParamsE$_ZN4cute12iter_adaptorIPKN7cutlass10bfloat16_tENS_8gmem_ptrIS4_EEEC2ES4_)
$_ZN7cutlass13device_kernelIN5flash19enable_sm80_to_sm89INS1_16FlashAttnBwdSm80INS1_25CollectiveMainloopBwdSm80ILi2ELi2EN4cute5tupleIJNS5_1CILi128EEES8_NS7_ILi64EEEEEENS_10bfloat16_tEfNS_4arch4Sm80ELb1ELb0ELb1ELb1ELb0ELb0ELb0ELb0ELi2ELi4ELi4ELi4ELb0EEENS1_24CollectiveEpilogueBwdGQAISA_fSD_Li256ELb1ELb0EEENS1_25SingleTileBwdLPTSchedulerILb1ELi128ELb0EEEEEEEEEvNT_6ParamsE$_ZN4cute12iter_adaptorIPKN7cutlass10bfloat16_tENS_8gmem_ptrIS4_EEEC2ES4_:
[----:B------:R-:W-:Y:S01]  /*5b60*/  IADD3 R5, R15, -c[0x0][0x20], RZ ;  /* 0x800008000f057a10 */ /* 0x000fe20007ffe0ff */
[----:B------:R-:W-:Y:S01]  /*5b70*/  IMAD.MOV.U32 R78, RZ, RZ, R4 ;  /* 0x000000ffff4e7224 */ /* 0x000fe200078e0004 */
[----:B------:R-:W-:Y:S01]  /*5b80*/  MOV R79, R9 ;  /* 0x00000009004f7202 */ /* 0x000fe20000000f00 */
[----:B------:R-:W-:-:S04]  /*5b90*/  IMAD.MOV.U32 R11, RZ, RZ, 0x0 ;  /* 0x00000000ff0b7424 */ /* 0x000fc800078e00ff */
[----:B------:R1:W-:Y:S01]  /*5ba0*/  STL.64 [R5], R78 ;  /* 0x0000004e05007387 */ /* 0x0003e20000100a00 */
[----:B------:R-:W-:Y:S05]  /*5bb0*/  RET.REL.NODEC R10 `(_ZN7cutlass13device_kernelIN5flash19enable_sm80_to_sm89INS1_16FlashAttnBwdSm80INS1_25CollectiveMainloopBwdSm80ILi2ELi2EN4cute5tupleIJNS5_1CILi128EEES8_NS7_ILi64EEEEEENS_10bfloat16_tEfNS_4arch4Sm80ELb1ELb0ELb1ELb1ELb0ELb0ELb0ELb0ELi2ELi4ELi4ELi4ELb0EEENS1_24CollectiveEpilogueBwdGQAISA_fSD_Li256ELb1ELb0EEENS1_25SingleTileBwdLPTSchedulerILb1ELi128ELb0EEEEEEEEEvNT_6ParamsE) ;  /* 0xffffa4400a007950 */ /* 0x000fea0003c3ffff */
        .type           $_ZN7cutlass13device_kernelIN5flash19enable_sm80_to_sm89INS1_16FlashAttnBwdSm80INS1_25CollectiveMainloopBwdSm80ILi2ELi2EN4cute5tupleIJNS5_1CILi128EEES8_NS7_ILi64EEEEEENS_10bfloat16_tEfNS_4arch4Sm80ELb1ELb0ELb1ELb1ELb0ELb0ELb0ELb0ELi2ELi4ELi4ELi4ELb0EEENS1_24CollectiveEpilogueBwdGQAISA_fSD_Li256ELb1ELb0EEENS1_25SingleTileBwdLPTSchedulerILb1ELi128ELb0EEEEEEEEEvNT_6ParamsE$_ZN4cute12iter_adaptorIPKN7cutlass9uint128_tENS_8gmem_ptrIS4_EEEC2ES4_,@function
        .size           $_ZN7cutlass13device_kernelIN5flash19enable_sm80_to_sm89INS1_16FlashAttnBwdSm80INS1_25CollectiveMainloopBwdSm80ILi2ELi2EN4cute5tupleIJNS5_1CILi128EEES8_NS7_ILi64EEEEEENS_10bfloat16_tEfNS_4arch4Sm80ELb1ELb0ELb1ELb1ELb0ELb0ELb0ELb0ELi2ELi4ELi4ELi4ELb0EEENS1_24CollectiveEpilogueBwdGQAISA_fSD_Li256ELb1ELb0EEENS1_25SingleTileBwdLPTSchedulerILb1ELi128ELb0EEEEEEEEEvNT_6ParamsE$_ZN4cute12iter_adaptorIPKN7cutlass9uint128_tENS_8gmem_ptrIS4_EEEC2ES4_,($_ZN7cutlass13device_kernelIN5flash19enable_sm80_to_sm89INS1_16FlashAttnBwdSm80INS1_25CollectiveMainloopBwdSm80ILi2ELi2EN4cute5tupleIJNS5_1CILi128EEES8_NS7_ILi64EEEEEENS_10bfloat16_tEfNS_4arch4Sm80ELb1ELb0ELb1ELb1ELb0ELb0ELb0ELb0ELi2ELi4ELi4ELi4ELb0EEENS1_24CollectiveEpilogueBwdGQAISA_fSD_Li256ELb1ELb0EEENS1_25SingleTileBwdLPTSchedulerILb1ELi128ELb0EEEEEEEEEvNT_6ParamsE$_ZN4cute12iter_adaptorIPKfNS_8gmem_ptrIS2_EEEC2ES2_ - $_ZN7cutlass13device_kernelIN5flash19enable_sm80_to_sm89INS1_16FlashAttnBwdSm80INS1_25CollectiveMainloopBwdSm80ILi2ELi2EN4cute5tupleIJNS5_1CILi128EEES8_NS7_ILi64EEEEEENS_10bfloat16_tEfNS_4arch4Sm80ELb1ELb0ELb1ELb1ELb0ELb0ELb0ELb0ELi2ELi4ELi4ELi4ELb0EEENS1_24CollectiveEpilogueBwdGQAISA_fSD_Li256ELb1ELb0EEENS1_25SingleTileBwdLPTSchedulerILb1ELi128ELb0EEEEEEEEEvNT_6ParamsE$_ZN4cute12iter_adaptorIPKN7cutlass9uint128_tENS_8gmem_ptrIS4_EEEC2ES4_)
$_ZN7cutlass13device_kernelIN5flash19enable_sm80_to_sm89INS1_16FlashAttnBwdSm80INS1_25CollectiveMainloopBwdSm80ILi2ELi2EN4cute5tupleIJNS5_1CILi128EEES8_NS7_ILi64EEEEEENS_10bfloat16_tEfNS_4arch4Sm80ELb1ELb0ELb1ELb1ELb0ELb0ELb0ELb0ELi2ELi4ELi4ELi4ELb0EEENS1_24CollectiveEpilogueBwdGQAISA_fSD_Li256ELb1ELb0EEENS1_25SingleTileBwdLPTSchedulerILb1ELi128ELb0EEEEEEEEEvNT_6ParamsE$_ZN4cute12iter_adaptorIPKN7cutlass9uint128_tENS_8gmem_ptrIS4_EEEC2ES4_:
[----:B------:R-:W-:Y:S02]  /*5bc0*/  IADD3 R4, R15, -c[0x0][0x20], RZ ;  /* 0x800008000f047a10 */ /* 0x000fe40007ffe0ff */
[----:B------:R-:W-:-:S03]  /*5bd0*/  MOV R11, 0x0 ;  /* 0x00000000000b7802 */ /* 0x000fc60000000f00 */
[----:B------:R1:W-:Y:S01]  /*5be0*/  STL.64 [R4], R2 ;  /* 0x0000000204007387 */ /* 0x0003e20000100a00 */
[----:B------:R-:W-:Y:S05]  /*5bf0*/  RET.REL.NODEC R10 `(_ZN7cutlass13device_kernelIN5flash19enable_sm80_to_sm89INS1_16FlashAttnBwdSm80INS1_25CollectiveMainloopBwdSm80ILi2ELi2EN4cute5tupleIJNS5_1CILi128EEES8_NS7_ILi64EEEEEENS_10bfloat16_tEfNS_4arch4Sm80ELb1ELb0ELb1ELb1ELb0ELb0ELb0ELb0ELi2ELi4ELi4ELi4ELb0EEENS1_24CollectiveEpilogueBwdGQAISA_fSD_Li256ELb1ELb0EEENS1_25SingleTileBwdLPTSchedulerILb1ELi128ELb0EEEEEEEEEvNT_6ParamsE) ;  /* 0xffffa4000a007950 */ /* 0x000fea0003c3ffff */
        .type           $_ZN7cutlass13device_kernelIN5flash19enable_sm80_to_sm89INS1_16FlashAttnBwdSm80INS1_25CollectiveMainloopBwdSm80ILi2ELi2EN4cute5tupleIJNS5_1CILi128EEES8_NS7_ILi64EEEEEENS_10bfloat16_tEfNS_4arch4Sm80ELb1ELb0ELb1ELb1ELb0ELb0ELb0ELb0ELi2ELi4ELi4ELi4ELb0EEENS1_24CollectiveEpilogueBwdGQAISA_fSD_Li256ELb1ELb0EEENS1_25SingleTileBwdLPTSchedulerILb1ELi128ELb0EEEEEEEEEvNT_6ParamsE$_ZN4cute12iter_adaptorIPKfNS_8gmem_ptrIS2_EEEC2ES2_,@function
        .size           $_ZN7cutlass13device_kernelIN5flash19enable_sm80_to_sm89INS1_16FlashAttnBwdSm80INS1_25CollectiveMainloopBwdSm80ILi2ELi2EN4cute5tupleIJNS5_1CILi128EEES8_NS7_ILi64EEEEEENS_10bfloat16_tEfNS_4arch4Sm80ELb1ELb0ELb1ELb1ELb0ELb0ELb0ELb0ELi2ELi4ELi4ELi4ELb0EEENS1_24CollectiveEpilogueBwdGQAISA_fSD_Li256ELb1ELb0EEENS1_25SingleTileBwdLPTSchedulerILb1ELi128ELb0EEEEEEEEEvNT_6ParamsE$_ZN4cute12iter_adaptorIPKfNS_8gmem_ptrIS2_EEEC2ES2_,($_ZN7cutlass13device_kernelIN5flash19enable_sm80_to_sm89INS1_16FlashAttnBwdSm80INS1_25CollectiveMainloopBwdSm80ILi2ELi2EN4cute5tupleIJNS5_1CILi128EEES8_NS7_ILi64EEEEEENS_10bfloat16_tEfNS_4arch4Sm80ELb1ELb0ELb1ELb1ELb0ELb0ELb0ELb0ELi2ELi4ELi4ELi4ELb0EEENS1_24CollectiveEpilogueBwdGQAISA_fSD_Li256ELb1ELb0EEENS1_25SingleTileBwdLPTSchedulerILb1ELi128ELb0EEEEEEEEEvNT_6ParamsE$_ZN4cute12iter_adaptorIPN7cutlass10bfloat16_tENS_8smem_ptrIS3_EEEC2ES3_ - $_ZN7cutlass13device_kernelIN5flash19enable_sm80_to_sm89INS1_16FlashAttnBwdSm80INS1_25CollectiveMainloopBwdSm80ILi2ELi2EN4cute5tupleIJNS5_1CILi128EEES8_NS7_ILi64EEEEEENS_10bfloat16_tEfNS_4arch4Sm80ELb1ELb0ELb1ELb1ELb0ELb0ELb0ELb0ELi2ELi4ELi4ELi4ELb0EEENS1_24CollectiveEpilogueBwdGQAISA_fSD_Li256ELb1ELb0EEENS1_25SingleTileBwdLPTSchedulerILb1ELi128ELb0EEEEEEEEEvNT_6ParamsE$_ZN4cute12iter_adaptorIPKfNS_8gmem_ptrIS2_EEEC2ES2_)
$_ZN7cutlass13device_kernelIN5flash19enable_sm80_to_sm89INS1_16FlashAttnBwdSm80INS1_25CollectiveMainloopBwdSm80ILi2ELi2EN4cute5tupleIJNS5_1CILi128EEES8_NS7_ILi64EEEEEENS_10bfloat16_tEfNS_4arch4Sm80ELb1ELb0ELb1ELb1ELb0ELb0ELb0ELb0ELi2ELi4ELi4ELi4ELb0EEENS1_24CollectiveEpilogueBwdGQAISA_fSD_Li256ELb1ELb0EEENS1_25SingleTileBwdLPTSchedulerILb1ELi128ELb0EEEEEEEEEvNT_6ParamsE$_ZN4cute12iter_adaptorIPKfNS_8gmem_ptrIS2_EEEC2ES2_:
[----:B------:R-:W-:Y:S02]  /*5c00*/  IADD3 R2, R2, -c[0x0][0x20], RZ ;  /* 0x8000080002027a10 */ /* 0x000fe40007ffe0ff */
[----:B------:R-:W-:-:S03]  /*5c10*/  MOV R11, 0x0 ;  /* 0x00000000000b7802 */ /* 0x000fc60000000f00 */
[----:B------:R1:W-:Y:S01]  /*5c20*/  STL.64 [R2], R4 ;  /* 0x0000000402007387 */ /* 0x0003e20000100a00 */
[----:B------:R-:W-:Y:S05]  /*5c30*/  RET.REL.NODEC R10 `(_ZN7cutlass13device_kernelIN5flash19enable_sm80_to_sm89INS1_16FlashAttnBwdSm80INS1_25CollectiveMainloopBwdSm80ILi2ELi2EN4cute5tupleIJNS5_1CILi128EEES8_NS7_ILi64EEEEEENS_10bfloat16_tEfNS_4arch4Sm80ELb1ELb0ELb1ELb1ELb0ELb0ELb0ELb0ELi2ELi4ELi4ELi4ELb0EEENS1_24CollectiveEpilogueBwdGQAISA_fSD_Li256ELb1ELb0EEENS1_25SingleTileBwdLPTSchedulerILb1ELi128ELb0EEEEEEEEEvNT_6ParamsE) ;  /* 0xffffa3c00a007950 */ /* 0x000fea0003c3ffff */
        .type           $_ZN7cutlass13device_kernelIN5flash19enable_sm80_to_sm89INS1_16FlashAttnBwdSm80INS1_25CollectiveMainloopBwdSm80ILi2ELi2EN4cute5tupleIJNS5_1CILi128EEES8_NS7_ILi64EEEEEENS_10bfloat16_tEfNS_4arch4Sm80ELb1ELb0ELb1ELb1ELb0ELb0ELb0ELb0ELi2ELi4ELi4ELi4ELb0EEENS1_24CollectiveEpilogueBwdGQAISA_fSD_Li256ELb1ELb0EEENS1_25SingleTileBwdLPTSchedulerILb1ELi128ELb0EEEEEEEEEvNT_6ParamsE$_ZN4cute12iter_adaptorIPN7cutlass10bfloat16_tENS_8smem_ptrIS3_EEEC2ES3_,@function
        .size           $_ZN7cutlass13device_kernelIN5flash19enable_sm80_to_sm89INS1_16FlashAttnBwdSm80INS1_25CollectiveMainloopBwdSm80ILi2ELi2EN4cute5tupleIJNS5_1CILi128EEES8_NS7_ILi64EEEEEENS_10bfloat16_tEfNS_4arch4Sm80ELb1ELb0ELb1ELb1ELb0ELb0ELb0ELb0ELi2ELi4ELi4ELi4ELb0EEENS1_24CollectiveEpilogueBwdGQAISA_fSD_Li256ELb1ELb0EEENS1_25SingleTileBwdLPTSchedulerILb1ELi128ELb0EEEEEEEEEvNT_6ParamsE$_ZN4cute12iter_adaptorIPN7cutlass10bfloat16_tENS_8smem_ptrIS3_EEEC2ES3_,($_ZN7cutlass13device_kernelIN5flash19enable_sm80_to_sm89INS1_16FlashAttnBwdSm80INS1_25CollectiveMainloopBwdSm80ILi2ELi2EN4cute5tupleIJNS5_1CILi128EEES8_NS7_ILi64EEEEEENS_10bfloat16_tEfNS_4arch4Sm80ELb1ELb0ELb1ELb1ELb0ELb0ELb0ELb0ELi2ELi4ELi4ELi4ELb0EEENS1_24CollectiveEpilogueBwdGQAISA_fSD_Li256ELb1ELb0EEENS1_25SingleTileBwdLPTSchedulerILb1ELi128ELb0EEEEEEEEEvNT_6ParamsE$_ZN4cute12iter_adaptorIPN7cutlass9uint128_tENS_8smem_ptrIS3_EEEC2ES3_ - $_ZN7cutlass13device_kernelIN5flash19enable_sm80_to_sm89INS1_16FlashAttnBwdSm80INS1_25CollectiveMainloopBwdSm80ILi2ELi2EN4cute5tupleIJNS5_1CILi128EEES8_NS7_ILi64EEEEEENS_10bfloat16_tEfNS_4arch4Sm80ELb1ELb0ELb1ELb1ELb0ELb0ELb0ELb0ELi2ELi4ELi4ELi4ELb0EEENS1_24CollectiveEpilogueBwdGQAISA_fSD_Li256ELb1ELb0EEENS1_25SingleTileBwdLPTSchedulerILb1ELi128ELb0EEEEEEEEEvNT_6ParamsE$_ZN4cute12iter_adaptorIPN7cutlass10bfloat16_tENS_8smem_ptrIS3_EEEC2ES3_)
$_ZN7cutlass13device_kernelIN5flash19enable_sm80_to_sm89INS1_16FlashAttnBwdSm80INS1_25CollectiveMainloopBwdSm80ILi2ELi2EN4cute5tupleIJNS5_1CILi128EEES8_NS7_ILi64EEEEEENS_10bfloat16_tEfNS_4arch4Sm80ELb1ELb0ELb1ELb1ELb0ELb0ELb0ELb0ELi2ELi4ELi4ELi4ELb0EEENS1_24CollectiveEpilogueBwdGQAISA_fSD_Li256ELb1ELb0EEENS1_25SingleTileBwdLPTSchedulerILb1ELi128ELb0EEEEEEEEEvNT_6ParamsE$_ZN4cute12iter_adaptorIPN7cutlass10bfloat16_tENS_8smem_ptrIS3_EEEC2ES3_:
[----:B------:R-:W-:Y:S02]  /*5c40*/  IADD3 R6, R9, -c[0x0][0x20], RZ ;  /* 0x8000080009067a10 */ /* 0x000fe40007ffe0ff */
[----:B------:R-:W-:-:S03]  /*5c50*/  MOV R11, 0x0 ;  /* 0x00000000000b7802 */ /* 0x000fc60000000f00 */
[----:B------:R1:W-:Y:S01]  /*5c60*/  STL.64 [R6], R2 ;  /* 0x0000000206007387 */ /* 0x0003e20000100a00 */
[----:B------:R-:W-:Y:S05]  /*5c70*/  RET.REL.NODEC R10 `(_ZN7cutlass13device_kernelIN5flash19enable_sm80_to_sm89INS1_16FlashAttnBwdSm80INS1_25CollectiveMainloopBwdSm80ILi2ELi2EN4cute5tupleIJNS5_1CILi128EEES8_NS7_ILi64EEEEEENS_10bfloat16_tEfNS_4arch4Sm80ELb1ELb0ELb1ELb1ELb0ELb0ELb0ELb0ELi2ELi4ELi4ELi4ELb0EEENS1_24CollectiveEpilogueBwdGQAISA_fSD_Li256ELb1ELb0EEENS1_25SingleTileBwdLPTSchedulerILb1ELi128ELb0EEEEEEEEEvNT_6ParamsE) ;  /* 0xffffa3800a007950 */ /* 0x000fea0003c3ffff */
        .type           $_ZN7cutlass13device_kernelIN5flash19enable_sm80_to_sm89INS1_16FlashAttnBwdSm80INS1_25CollectiveMainloopBwdSm80ILi2ELi2EN4cute5tupleIJNS5_1CILi128EEES8_NS7_ILi64EEEEEENS_10bfloat16_tEfNS_4arch4Sm80ELb1ELb0ELb1ELb1ELb0ELb0ELb0ELb0ELi2ELi4ELi4ELi4ELb0EEENS1_24CollectiveEpilogueBwdGQAISA_fSD_Li256ELb1ELb0EEENS1_25SingleTileBwdLPTSchedulerILb1ELi128ELb0EEEEEEEEEvNT_6ParamsE$_ZN4cute12iter_adaptorIPN7cutlass9uint128_tENS_8smem_ptrIS3_EEEC2ES3_,@function
        .size           $_ZN7cutlass13device_kernelIN5flash19enable_sm80_to_sm89INS1_16FlashAttnBwdSm80INS1_25CollectiveMainloopBwdSm80ILi2ELi2EN4cute5tupleIJNS5_1CILi128EEES8_NS7_ILi64EEEEEENS_10bfloat16_tEfNS_4arch4Sm80ELb1ELb0ELb1ELb1ELb0ELb0ELb0ELb0ELi2ELi4ELi4ELi4ELb0EEENS1_24CollectiveEpilogueBwdGQAISA_fSD_Li256ELb1ELb0EEENS1_25SingleTileBwdLPTSchedulerILb1ELi128ELb0EEEEEEEEEvNT_6ParamsE$_ZN4cute12iter_adaptorIPN7cutlass9uint128_tENS_8smem_ptrIS3_EEEC2ES3_,($_ZN7cutlass13device_kernelIN5flash19enable_sm80_to_sm89INS1_16FlashAttnBwdSm80INS1_25CollectiveMainloopBwdSm80ILi2ELi2EN4cute5tupleIJNS5_1CILi128EEES8_NS7_ILi64EEEEEENS_10bfloat16_tEfNS_4arch4Sm80ELb1ELb0ELb1ELb1ELb0ELb0ELb0ELb0ELi2ELi4ELi4ELi4ELb0EEENS1_24CollectiveEpilogueBwdGQAISA_fSD_Li256ELb1ELb0EEENS1_25SingleTileBwdLPTSchedulerILb1ELi128ELb0EEEEEEEEEvNT_6ParamsE$_ZN4cute12iter_adaptorIPfNS_8gmem_ptrIS1_EEEC2ES1_ - $_ZN7cutlass13device_kernelIN5flash19enable_sm80_to_sm89INS1_16FlashAttnBwdSm80INS1_25CollectiveMainloopBwdSm80ILi2ELi2EN4cute5tupleIJNS5_1CILi128EEES8_NS7_ILi64EEEEEENS_10bfloat16_tEfNS_4arch4Sm80ELb1ELb0ELb1ELb1ELb0ELb0ELb0ELb0ELi2ELi4ELi4ELi4ELb0EEENS1_24CollectiveEpilogueBwdGQAISA_fSD_Li256ELb1ELb0EEENS1_25SingleTileBwdLPTSchedulerILb1ELi128ELb0EEEEEEEEEvNT_6ParamsE$_ZN4cute12iter_adaptorIPN7cutlass9uint128_tENS_8smem_ptrIS3_EEEC2ES3_)
$_ZN7cutlass13device_kernelIN5flash19enable_sm80_to_sm89INS1_16FlashAttnBwdSm80INS1_25CollectiveMainloopBwdSm80ILi2ELi2EN4cute5tupleIJNS5_1CILi128EEES8_NS7_ILi64EEEEEENS_10bfloat16_tEfNS_4arch4Sm80ELb1ELb0ELb1ELb1ELb0ELb0ELb0ELb0ELi2ELi4ELi4ELi4ELb0EEENS1_24CollectiveEpilogueBwdGQAISA_fSD_Li256ELb1ELb0EEENS1_25SingleTileBwdLPTSchedulerILb1ELi128ELb0EEEEEEEEEvNT_6ParamsE$_ZN4cute12iter_adaptorIPN7cutlass9uint128_tENS_8smem_ptrIS3_EEEC2ES3_:
[----:B------:R-:W-:Y:S02]  /*5c80*/  IADD3 R4, R4, -c[0x0][0x20], RZ ;  /* 0x8000080004047a10 */ /* 0x000fe40007ffe0ff */
[----:B------:R-:W-:-:S03]  /*5c90*/  MOV R9, 0x0 ;  /* 0x0000000000097802 */ /* 0x000fc60000000f00 */
[----:B------:R1:W-:Y:S01]  /*5ca0*/  STL.64 [R4], R2 ;  /* 0x0000000204007387 */ /* 0x0003e20000100a00 */
[----:B------:R-:W-:Y:S05]  /*5cb0*/  RET.REL.NODEC R8 `(_ZN7cutlass13device_kernelIN5flash19enable_sm80_to_sm89INS1_16FlashAttnBwdSm80INS1_25CollectiveMainloopBwdSm80ILi2ELi2EN4cute5tupleIJNS5_1CILi128EEES8_NS7_ILi64EEEEEENS_10bfloat16_tEfNS_4arch4Sm80ELb1ELb0ELb1ELb1ELb0ELb0ELb0ELb0ELi2ELi4ELi4ELi4ELb0EEENS1_24CollectiveEpilogueBwdGQAISA_fSD_Li256ELb1ELb0EEENS1_25SingleTileBwdLPTSchedulerILb1ELi128ELb0EEEEEEEEEvNT_6ParamsE) ;  /* 0xffffa34008007950 */ /* 0x000fea0003c3ffff */
        .type           $_ZN7cutlass13device_kernelIN5flash19enable_sm80_to_sm89INS1_16FlashAttnBwdSm80INS1_25CollectiveMainloopBwdSm80ILi2ELi2EN4cute5tupleIJNS5_1CILi128EEES8_NS7_ILi64EEEEEENS_10bfloat16_tEfNS_4arch4Sm80ELb1ELb0ELb1ELb1ELb0ELb0ELb0ELb0ELi2ELi4ELi4ELi4ELb0EEENS1_24CollectiveEpilogueBwdGQAISA_fSD_Li256ELb1ELb0EEENS1_25SingleTileBwdLPTSchedulerILb1ELi128ELb0EEEEEEEEEvNT_6ParamsE$_ZN4cute12iter_adaptorIPfNS_8gmem_ptrIS1_EEEC2ES1_,@function
        .size           $_ZN7cutlass13device_kernelIN5flash19enable_sm80_to_sm89INS1_16FlashAttnBwdSm80INS1_25CollectiveMainloopBwdSm80ILi2ELi2EN4cute5tupleIJNS5_1CILi128EEES8_NS7_ILi64EEEEEENS_10bfloat16_tEfNS_4arch4Sm80ELb1ELb0ELb1ELb1ELb0ELb0ELb0ELb0ELi2ELi4ELi4ELi4ELb0EEENS1_24CollectiveEpilogueBwdGQAISA_fSD_Li256ELb1ELb0EEENS1_25SingleTileBwdLPTSchedulerILb1ELi128ELb0EEEEEEEEEvNT_6ParamsE$_ZN4cute12iter_adaptorIPfNS_8gmem_ptrIS1_EEEC2ES1_,($_ZN7cutlass13device_kernelIN5flash19enable_sm80_to_sm89INS1_16FlashAttnBwdSm80INS1_25CollectiveMainloopBwdSm80ILi2ELi2EN4cute5tupleIJNS5_1CILi128EEES8_NS7_ILi64EEEEEENS_10bfloat16_tEfNS_4arch4Sm80ELb1ELb0ELb1ELb1ELb0ELb0ELb0ELb0ELi2ELi4ELi4ELi4ELb0EEENS1_24CollectiveEpilogueBwdGQAISA_fSD_Li256ELb1ELb0EEENS1_25SingleTileBwdLPTSchedulerILb1ELi128ELb0EEEEEEEEEvNT_6ParamsE$_ZN4cute12iter_adaptorIPfNS_8smem_ptrIS1_EEEC2ES1_ - $_ZN7cutlass13device_kernelIN5flash19enable_sm80_to_sm89INS1_16FlashAttnBwdSm80INS1_25CollectiveMainloopBwdSm80ILi2ELi2EN4cute5tupleIJNS5_1CILi128EEES8_NS7_ILi64EEEEEENS_10bfloat16_tEfNS_4arch4Sm80ELb1ELb0ELb1ELb1ELb0ELb0ELb0ELb0ELi2ELi4ELi4ELi4ELb0EEENS1_24CollectiveEpilogueBwdGQAISA_fSD_Li256ELb1ELb0EEENS1_25SingleTileBwdLPTSchedulerILb1ELi128ELb0EEEEEEEEEvNT_6ParamsE$_ZN4cute12iter_adaptorIPfNS_8gmem_ptrIS1_EEEC2ES1_)
$_ZN7cutlass13device_kernelIN5flash19enable_sm80_to_sm89INS1_16FlashAttnBwdSm80INS1_25CollectiveMainloopBwdSm80ILi2ELi2EN4cute5tupleIJNS5_1CILi128EEES8_NS7_ILi64EEEEEENS_10bfloat16_tEfNS_4arch4Sm80ELb1ELb0ELb1ELb1ELb0ELb0ELb0ELb0ELi2ELi4ELi4ELi4ELb0EEENS1_24CollectiveEpilogueBwdGQAISA_fSD_Li256ELb1ELb0EEENS1_25SingleTileBwdLPTSchedulerILb1ELi128ELb0EEEEEEEEEvNT_6ParamsE$_ZN4cute12iter_adaptorIPfNS_8gmem_ptrIS1_EEEC2ES1_:
[----:B------:R-:W-:Y:S02]  /*5cc0*/  IADD3 R2, R59, -c[0x0][0x20], RZ ;  /* 0x800008003b027a10 */ /* 0x000fe40007ffe0ff */
[----:B------:R-:W-:-:S03]  /*5cd0*/  MOV R5, 0x0 ;  /* 0x0000000000057802 */ /* 0x000fc60000000f00 */
[----:B------:R1:W-:Y:S01]  /*5ce0*/  STL.64 [R2], R10 ;  /* 0x0000000a02007387 */ /* 0x0003e20000100a00 */
[----:B------:R-:W-:Y:S05]  /*5cf0*/  RET.REL.NODEC R4 `(_ZN7cutlass13device_kernelIN5flash19enable_sm80_to_sm89INS1_16FlashAttnBwdSm80INS1_25CollectiveMainloopBwdSm80ILi2ELi2EN4cute5tupleIJNS5_1CILi128EEES8_NS7_ILi64EEEEEENS_10bfloat16_tEfNS_4arch4Sm80ELb1ELb0ELb1ELb1ELb0ELb0ELb0ELb0ELi2ELi4ELi4ELi4ELb0EEENS1_24CollectiveEpilogueBwdGQAISA_fSD_Li256ELb1ELb0EEENS1_25SingleTileBwdLPTSchedulerILb1ELi128ELb0EEEEEEEEEvNT_6ParamsE) ;  /* 0xffffa30004007950 */ /* 0x000fea0003c3ffff */
        .type           $_ZN7cutlass13device_kernelIN5flash19enable_sm80_to_sm89INS1_16FlashAttnBwdSm80INS1_25CollectiveMainloopBwdSm80ILi2ELi2EN4cute5tupleIJNS5_1CILi128EEES8_NS7_ILi64EEEEEENS_10bfloat16_tEfNS_4arch4Sm80ELb1ELb0ELb1ELb1ELb0ELb0ELb0ELb0ELi2ELi4ELi4ELi4ELb0EEENS1_24CollectiveEpilogueBwdGQAISA_fSD_Li256ELb1ELb0EEENS1_25SingleTileBwdLPTSchedulerILb1ELi128ELb0EEEEEEEEEvNT_6ParamsE$_ZN4cute12iter_adaptorIPfNS_8smem_ptrIS1_EEEC2ES1_,@function
        .size           $_ZN7cutlass13device_kernelIN5flash19enable_sm80_to_sm89INS1_16FlashAttnBwdSm80INS1_25CollectiveMainloopBwdSm80ILi2ELi2EN4cute5tupleIJNS5_1CILi128EEES8_NS7_ILi64EEEEEENS_10bfloat16_tEfNS_4arch4Sm80ELb1ELb0ELb1ELb1ELb0ELb0ELb0ELb0ELi2ELi4ELi4ELi4ELb0EEENS1_24CollectiveEpilogueBwdGQAISA_fSD_Li256ELb1ELb0EEENS1_25SingleTileBwdLPTSchedulerILb1ELi128ELb0EEEEEEEEEvNT_6ParamsE$_ZN4cute12iter_adaptorIPfNS_8smem_ptrIS1_EEEC2ES1_,($_ZN7cutlass13device_kernelIN5flash19enable_sm80_to_sm89INS1_16FlashAttnBwdSm80INS1_25CollectiveMainloopBwdSm80ILi2ELi2EN4cute5tupleIJNS5_1CILi128EEES8_NS7_ILi64EEEEEENS_10bfloat16_tEfNS_4arch4Sm80ELb1ELb0ELb1ELb1ELb0ELb0ELb0ELb0ELi2ELi4ELi4ELi4ELb0EEENS1_24CollectiveEpilogueBwdGQAISA_fSD_Li256ELb1ELb0EEENS1_25SingleTileBwdLPTSchedulerILb1ELi128ELb0EEEEEEEEEvNT_6ParamsE$_ZN4cute12iter_adaptorIPjNS_8smem_ptrIS1_EEEC2ES1_ - $_ZN7cutlass13device_kernelIN5flash19enable_sm80_to_sm89INS1_16FlashAttnBwdSm80INS1_25CollectiveMainloopBwdSm80ILi2ELi2EN4cute5tupleIJNS5_1CILi128EEES8_NS7_ILi64EEEEEENS_10bfloat16_tEfNS_4arch4Sm80ELb1ELb0ELb1ELb1ELb0ELb0ELb0ELb0ELi2ELi4ELi4ELi4ELb0EEENS1_24CollectiveEpilogueBwdGQAISA_fSD_Li256ELb1ELb0EEENS1_25SingleTileBwdLPTSchedulerILb1ELi128ELb0EEEEEEEEEvNT_6ParamsE$_ZN4cute12iter_adaptorIPfNS_8smem_ptrIS1_EEEC2ES1_)
$_ZN7cutlass13device_kernelIN5flash19enable_sm80_to_sm89INS1_16FlashAttnBwdSm80INS1_25CollectiveMainloopBwdSm80ILi2ELi2EN4cute5tupleIJNS5_1CILi128EEES8_NS7_ILi64EEEEEENS_10bfloat16_tEfNS_4arch4Sm80ELb1ELb0ELb1ELb1ELb0ELb0ELb0ELb0ELi2ELi4ELi4ELi4ELb0EEENS1_24CollectiveEpilogueBwdGQAISA_fSD_Li256ELb1ELb0EEENS1_25SingleTileBwdLPTSchedulerILb1ELi128ELb0EEEEEEEEEvNT_6ParamsE$_ZN4cute12iter_adaptorIPfNS_8smem_ptrIS1_EEEC2ES1_:
[----:B------:R-:W-:Y:S02]  /*5d00*/  IADD3 R6, R6, -c[0x0][0x20], RZ ;  /* 0x8000080006067a10 */ /* 0x000fe40007ffe0ff */
[----:B------:R-:W-:-:S03]  /*5d10*/  MOV R11, 0x0 ;  /* 0x00000000000b7802 */ /* 0x000fc60000000f00 */
[----:B------:R1:W-:Y:S01]  /*5d20*/  STL.64 [R6], R2 ;  /* 0x0000000206007387 */ /* 0x0003e20000100a00 */
[----:B------:R-:W-:Y:S05]  /*5d30*/  RET.REL.NODEC R10 `(_ZN7cutlass13device_kernelIN5flash19enable_sm80_to_sm89INS1_16FlashAttnBwdSm80INS1_25CollectiveMainloopBwdSm80ILi2ELi2EN4cute5tupleIJNS5_1CILi128EEES8_NS7_ILi64EEEEEENS_10bfloat16_tEfNS_4arch4Sm80ELb1ELb0ELb1ELb1ELb0ELb0ELb0ELb0ELi2ELi4ELi4ELi4ELb0EEENS1_24CollectiveEpilogueBwdGQAISA_fSD_Li256ELb1ELb0EEENS1_25SingleTileBwdLPTSchedulerILb1ELi128ELb0EEEEEEEEEvNT_6ParamsE) ;  /* 0xffffa2c00a007950 */ /* 0x000fea0003c3ffff */
        .type           $_ZN7cutlass13device_kernelIN5flash19enable_sm80_to_sm89INS1_16FlashAttnBwdSm80INS1_25CollectiveMainloopBwdSm80ILi2ELi2EN4cute5tupleIJNS5_1CILi128EEES8_NS7_ILi64EEEEEENS_10bfloat16_tEfNS_4arch4Sm80ELb1ELb0ELb1ELb1ELb0ELb0ELb0ELb0ELi2ELi4ELi4ELi4ELb0EEENS1_24CollectiveEpilogueBwdGQAISA_fSD_Li256ELb1ELb0EEENS1_25SingleTileBwdLPTSchedulerILb1ELi128ELb0EEEEEEEEEvNT_6ParamsE$_ZN4cute12iter_adaptorIPjNS_8smem_ptrIS1_EEEC2ES1_,@function
        .size           $_ZN7cutlass13device_kernelIN5flash19enable_sm80_to_sm89INS1_16FlashAttnBwdSm80INS1_25CollectiveMainloopBwdSm80ILi2ELi2EN4cute5tupleIJNS5_1CILi128EEES8_NS7_ILi64EEEEEENS_10bfloat16_tEfNS_4arch4Sm80ELb1ELb0ELb1ELb1ELb0ELb0ELb0ELb0ELi2ELi4ELi4ELi4ELb0EEENS1_24CollectiveEpilogueBwdGQAISA_fSD_Li256ELb1ELb0EEENS1_25SingleTileBwdLPTSchedulerILb1ELi128ELb0EEEEEEEEEvNT_6ParamsE$_ZN4cute12iter_adaptorIPjNS_8smem_ptrIS1_EEEC2ES1_,($_ZN7cutlass13device_kernelIN5flash19enable_sm80_to_sm89INS1_16FlashAttnBwdSm80INS1_25CollectiveMainloopBwdSm80ILi2ELi2EN4cute5tupleIJNS5_1CILi128EEES8_NS7_ILi64EEEEEENS_10bfloat16_tEfNS_4arch4Sm80ELb1ELb0ELb1ELb1ELb0ELb0ELb0ELb0ELi2ELi4ELi4ELi4ELb0EEENS1_24CollectiveEpilogueBwdGQAISA_fSD_Li256ELb1ELb0EEENS1_25SingleTileBwdLPTSchedulerILb1ELi128ELb0EEEEEEEEEvNT_6ParamsE$_ZN4cute3eso3ESOILb0ELb0EJNS_14ComposedLayoutINS_7SwizzleILi3ELi3ELi3EEENS_9MixedBitsILj0ELj432EEENS_6LayoutINS_5tupleIJNS8_IJNS_1CILi2EEESA_SA_EEESA_NS9_ILi8EEEEEENS8_IJNS8_IJNS9_ILi64EEESC_NS9_ILi512EEEEEENS9_ILi8192EEENS9_ILi1024EEEEEEEEEENS_10ViewEngineINS_8smem_ptrIPN7cutlass10bfloat16_tEEEEEEEC2ERKSL_RKSS_ - $_ZN7cutlass13device_kernelIN5flash19enable_sm80_to_sm89INS1_16FlashAttnBwdSm80INS1_25CollectiveMainloopBwdSm80ILi2ELi2EN4cute5tupleIJNS5_1CILi128EEES8_NS7_ILi64EEEEEENS_10bfloat16_tEfNS_4arch4Sm80ELb1ELb0ELb1ELb1ELb0ELb0ELb0ELb0ELi2ELi4ELi4ELi4ELb0EEENS1_24CollectiveEpilogueBwdGQAISA_fSD_Li256ELb1ELb0EEENS1_25SingleTileBwdLPTSchedulerILb1ELi128ELb0EEEEEEEEEvNT_6ParamsE$_ZN4cute12iter_adaptorIPjNS_8smem_ptrIS1_EEEC2ES1_)
$_ZN7cutlass13device_kernelIN5flash19enable_sm80_to_sm89INS1_16FlashAttnBwdSm80INS1_25CollectiveMainloopBwdSm80ILi2ELi2EN4cute5tupleIJNS5_1CILi128EEES8_NS7_ILi64EEEEEENS_10bfloat16_tEfNS_4arch4Sm80ELb1ELb0ELb1ELb1ELb0ELb0ELb0ELb0ELi2ELi4ELi4ELi4ELb0EEENS1_24CollectiveEpilogueBwdGQAISA_fSD_Li256ELb1ELb0EEENS1_25SingleTileBwdLPTSchedulerILb1ELi128ELb0EEEEEEEEEvNT_6ParamsE$_ZN4cute12iter_adaptorIPjNS_8smem_ptrIS1_EEEC2ES1_:
[----:B------:R-:W-:Y:S02]  /*5d40*/  IADD3 R6, R56, -c[0x0][0x20], RZ ;  /* 0x8000080038067a10 */ /* 0x000fe40007ffe0ff */
[----:B------:R-:W-:-:S03]  /*5d50*/  MOV R11, 0x0 ;  /* 0x00000000000b7802 */ /* 0x000fc60000000f00 */
[----:B------:R1:W-:Y:S01]  /*5d60*/  STL.64 [R6], R2 ;  /* 0x0000000206007387 */ /* 0x0003e20000100a00 */
[----:B------:R-:W-:Y:S05]  /*5d70*/  RET.REL.NODEC R10 `(_ZN7cutlass13device_kernelIN5flash19enable_sm80_to_sm89INS1_16FlashAttnBwdSm80INS1_25CollectiveMainloopBwdSm80ILi2ELi2EN4cute5tupleIJNS5_1CILi128EEES8_NS7_ILi64EEEEEENS_10bfloat16_tEfNS_4arch4Sm80ELb1ELb0ELb1ELb1ELb0ELb0ELb0ELb0ELi2ELi4ELi4ELi4ELb0EEENS1_24CollectiveEpilogueBwdGQAISA_fSD_Li256ELb1ELb0EEENS1_25SingleTileBwdLPTSchedulerILb1ELi128ELb0EEEEEEEEEvNT_6ParamsE) ;  /* 0xffffa2800a007950 */ /* 0x000fea0003c3ffff */
        .type           $_ZN7cutlass13device_kernelIN5flash19enable_sm80_to_sm89INS1_16FlashAttnBwdSm80INS1_25CollectiveMainloopBwdSm80ILi2ELi2EN4cute5tupleIJNS5_1CILi128EEES8_NS7_ILi64EEEEEENS_10bfloat16_tEfNS_4arch4Sm80ELb1ELb0ELb1ELb1ELb0ELb0ELb0ELb0ELi2ELi4ELi4ELi4ELb0EEENS1_24CollectiveEpilogueBwdGQAISA_fSD_Li256ELb1ELb0EEENS1_25SingleTileBwdLPTSchedulerILb1ELi128ELb0EEEEEEEEEvNT_6ParamsE$_ZN4cute3eso3ESOILb0ELb0EJNS_14ComposedLayoutINS_7SwizzleILi3ELi3ELi3EEENS_9MixedBitsILj0ELj432EEENS_6LayoutINS_5tupleIJNS8_IJNS_1CILi2EEESA_SA_EEESA_NS9_ILi8EEEEEENS8_IJNS8_IJNS9_ILi64EEESC_NS9_ILi512EEEEEENS9_ILi8192EEENS9_ILi1024EEEEEEEEEENS_10ViewEngineINS_8smem_ptrIPN7cutlass10bfloat16_tEEEEEEEC2ERKSL_RKSS_,@function
        .size           $_ZN7cutlass13device_kernelIN5flash19enable_sm80_to_sm89INS1_16FlashAttnBwdSm80INS1_25CollectiveMainloopBwdSm80ILi2ELi2EN4cute5tupleIJNS5_1CILi128EEES8_NS7_ILi64EEEEEENS_10bfloat16_tEfNS_4arch4Sm80ELb1ELb0ELb1ELb1ELb0ELb0ELb0ELb0ELi2ELi4ELi4ELi4ELb0EEENS1_24CollectiveEpilogueBwdGQAISA_fSD_Li256ELb1ELb0EEENS1_25SingleTileBwdLPTSchedulerILb1ELi128ELb0EEEEEEEEEvNT_6ParamsE$_ZN4cute3eso3ESOILb0ELb0EJNS_14ComposedLayoutINS_7SwizzleILi3ELi3ELi3EEENS_9MixedBitsILj0ELj432EEENS_6LayoutINS_5tupleIJNS8_IJNS_1CILi2EEESA_SA_EEESA_NS9_ILi8EEEEEENS8_IJNS8_IJNS9_ILi64EEESC_NS9_ILi512EEEEEENS9_ILi8192EEENS9_ILi1024EEEEEEEEEENS_10ViewEngineINS_8smem_ptrIPN7cutlass10bfloat16_tEEEEEEEC2ERKSL_RKSS_,($_ZN7cutlass13device_kernelIN5flash19enable_sm80_to_sm89INS1_16FlashAttnBwdSm80INS1_25CollectiveMainloopBwdSm80ILi2ELi2EN4cute5tupleIJNS5_1CILi128EEES8_NS7_ILi64EEEEEENS_10bfloat16_tEfNS_4arch4Sm80ELb1ELb0ELb1ELb1ELb0ELb0ELb0ELb0ELi2ELi4ELi4ELi4ELb0EEENS1_24CollectiveEpilogueBwdGQAISA_fSD_Li256ELb1ELb0EEENS1_25SingleTileBwdLPTSchedulerILb1ELi128ELb0EEEEEEEEEvNT_6ParamsE$_ZN4cute3eso3ESOILb0ELb0EJNS_14ComposedLayoutINS_7SwizzleILi3ELi3ELi3EEENS_9MixedBitsILj0ELj432EEENS_6LayoutINS_5tupleIJNS8_IJNS_1CILi2EEESA_SA_EEESA_NS9_ILi8EEEEEENS8_IJNS8_IJNS9_ILi64EEESC_NS9_ILi512EEEEEENS9_ILi8192EEENS9_ILi1024EEEEEEEEEEiEEC2ERKSL_RKi - $_ZN7cutlass13device_kernelIN5flash19enable_sm80_to_sm89INS1_16FlashAttnBwdSm80INS1_25CollectiveMainloopBwdSm80ILi2ELi2EN4cute5tupleIJNS5_1CILi128EEES8_NS7_ILi64EEEEEENS_10bfloat16_tEfNS_4arch4Sm80ELb1ELb0ELb1ELb1ELb0ELb0ELb0ELb0ELi2ELi4ELi4ELi4ELb0EEENS1_24CollectiveEpilogueBwdGQAISA_fSD_Li256ELb1ELb0EEENS1_25SingleTileBwdLPTSchedulerILb1ELi128ELb0EEEEEEEEEvNT_6ParamsE$_ZN4cute3eso3ESOILb0ELb0EJNS_14ComposedLayoutINS_7SwizzleILi3ELi3ELi3EEENS_9MixedBitsILj0ELj432EEENS_6LayoutINS_5tupleIJNS8_IJNS_1CILi2EEESA_SA_EEESA_NS9_ILi8EEEEEENS8_IJNS8_IJNS9_ILi64EEESC_NS9_ILi512EEEEEENS9_ILi8192EEENS9_ILi1024EEEEEEEEEENS_10ViewEngineINS_8smem_ptrIPN7cutlass10bfloat16_tEEEEEEEC2ERKSL_RKSS_)
$_ZN7cutlass13device_kernelIN5flash19enable_sm80_to_sm89INS1_16FlashAttnBwdSm80INS1_25CollectiveMainloopBwdSm80ILi2ELi2EN4cute5tupleIJNS5_1CILi128EEES8_NS7_ILi64EEEEEENS_10bfloat16_tEfNS_4arch4Sm80ELb1ELb0ELb1ELb1ELb0ELb0ELb0ELb0ELi2ELi4ELi4ELi4ELb0EEENS1_24CollectiveEpilogueBwdGQAISA_fSD_Li256ELb1ELb0EEENS1_25SingleTileBwdLPTSchedulerILb1ELi128ELb0EEEEEEEEEvNT_6ParamsE$_ZN4cute3eso3ESOILb0ELb0EJNS_14ComposedLayoutINS_7SwizzleILi3ELi3ELi3EEENS_9MixedBitsILj0ELj432EEENS_6LayoutINS_5tupleIJNS8_IJNS_1CILi2EEESA_SA_EEESA_NS9_ILi8EEEEEENS8_IJNS8_IJNS9_ILi64EEESC_NS9_ILi512EEEEEENS9_ILi8192EEENS9_ILi1024EEEEEEEEEENS_10ViewEngineINS_8smem_ptrIPN7cutlass10bfloat16_tEEEEEEEC2ERKSL_RKSS_:
[----:B------:R-:W-:Y:S02]  /*5d80*/  IADD3 R3, R23, -c[0x0][0x20], RZ ;  /* 0x8000080017037a10 */ /* 0x000fe40007ffe0ff */
[----:B------:R-:W-:-:S03]  /*5d90*/  IADD3 R2, R22, -c[0x0][0x20], RZ ;  /* 0x8000080016027a10 */ /* 0x000fc60007ffe0ff */
[----:B------:R1:W-:Y:S04]  /*5da0*/  STL [R3], R6 ;  /* 0x0000000603007387 */ /* 0x0003e80000100800 */
[----:B------:R-:W2:Y:S01]  /*5db0*/  LDL.64 R8, [R2] ;  /* 0x0000000002087983 */ /* 0x000ea20000100a00 */
[----:B------:R-:W-:-:S03]  /*5dc0*/  IMAD.MOV.U32 R5, RZ, RZ, 0x0 ;  /* 0x00000000ff057424 */ /* 0x000fc600078e00ff */
[----:B--2---:R1:W-:Y:S01]  /*5dd0*/  STL.64 [R3+0x8], R8 ;  /* 0x0000080803007387 */ /* 0x0043e20000100a00 */
[----:B------:R-:W-:Y:S05]  /*5de0*/  RET.REL.NODEC R4 `(_ZN7cutlass13device_kernelIN5flash19enable_sm80_to_sm89INS1_16FlashAttnBwdSm80INS1_25CollectiveMainloopBwdSm80ILi2ELi2EN4cute5tupleIJNS5_1CILi128EEES8_NS7_ILi64EEEEEENS_10bfloat16_tEfNS_4arch4Sm80ELb1ELb0ELb1ELb1ELb0ELb0ELb0ELb0ELi2ELi4ELi4ELi4ELb0EEENS1_24CollectiveEpilogueBwdGQAISA_fSD_Li256ELb1ELb0EEENS1_25SingleTileBwdLPTSchedulerILb1ELi128ELb0EEEEEEEEEvNT_6ParamsE) ;  /* 0xffffa21004007950 */ /* 0x000fea0003c3ffff */
        .type           $_ZN7cutlass13device_kernelIN5flash19enable_sm80_to_sm89INS1_16FlashAttnBwdSm80INS1_25CollectiveMainloopBwdSm80ILi2ELi2EN4cute5tupleIJNS5_1CILi128EEES8_NS7_ILi64EEEEEENS_10bfloat16_tEfNS_4arch4Sm80ELb1ELb0ELb1ELb1ELb0ELb0ELb0ELb0ELi2ELi4ELi4ELi4ELb0EEENS1_24CollectiveEpilogueBwdGQAISA_fSD_Li256ELb1ELb0EEENS1_25SingleTileBwdLPTSchedulerILb1ELi128ELb0EEEEEEEEEvNT_6ParamsE$_ZN4cute3eso3ESOILb0ELb0EJNS_14ComposedLayoutINS_7SwizzleILi3ELi3ELi3EEENS_9MixedBitsILj0ELj432EEENS_6LayoutINS_5tupleIJNS8_IJNS_1CILi2EEESA_SA_EEESA_NS9_ILi8EEEEEENS8_IJNS8_IJNS9_ILi64EEESC_NS9_ILi512EEEEEENS9_ILi8192EEENS9_ILi1024EEEEEEEEEEiEEC2ERKSL_RKi,@function
        .size           $_ZN7cutlass13device_kernelIN5flash19enable_sm80_to_sm89INS1_16FlashAttnBwdSm80INS1_25CollectiveMainloopBwdSm80ILi2ELi2EN4cute5tupleIJNS5_1CILi128EEES8_NS7_ILi64EEEEEENS_10bfloat16_tEfNS_4arch4Sm80ELb1ELb0ELb1ELb1ELb0ELb0ELb0ELb0ELi2ELi4ELi4ELi4ELb0EEENS1_24CollectiveEpilogueBwdGQAISA_fSD_Li256ELb1ELb0EEENS1_25SingleTileBwdLPTSchedulerILb1ELi128ELb0EEEEEEEEEvNT_6ParamsE$_ZN4cute3eso3ESOILb0ELb0EJNS_14ComposedLayoutINS_7SwizzleILi3ELi3ELi3EEENS_9MixedBitsILj0ELj432EEENS_6LayoutINS_5tupleIJNS8_IJNS_1CILi2EEESA_SA_EEESA_NS9_ILi8EEEEEENS8_IJNS8_IJNS9_ILi64EEESC_NS9_ILi512EEEEEENS9_ILi8192EEENS9_ILi1024EEEEEEEEEEiEEC2ERKSL_RKi,($_ZN7cutlass13device_kernelIN5flash19enable_sm80_to_sm89INS1_16FlashAttnBwdSm80INS1_25CollectiveMainloopBwdSm80ILi2ELi2EN4cute5tupleIJNS5_1CILi128EEES8_NS7_ILi64EEEEEENS_10bfloat16_tEfNS_4arch4Sm80ELb1ELb0ELb1ELb1ELb0ELb0ELb0ELb0ELi2ELi4ELi4ELi4ELb0EEENS1_24CollectiveEpilogueBwdGQAISA_fSD_Li256ELb1ELb0EEENS1_25SingleTileBwdLPTSchedulerILb1ELi128ELb0EEEEEEEEEvNT_6ParamsE$_ZN4cute3eso3ESOILb0ELb0EJNS_5tupleIJNS_1CILi0EEENS2_IJNS3_ILi1EEENS3_ILi256EEEiEEEEEENS3_ILi2048EEENS2_IJiNS3_ILi4096EEEEEEEEC2ERKS8_RKS9_RKSB_ - $_ZN7cutlass13device_kernelIN5flash19enable_sm80_to_sm89INS1_16FlashAttnBwdSm80INS1_25CollectiveMainloopBwdSm80ILi2ELi2EN4cute5tupleIJNS5_1CILi128EEES8_NS7_ILi64EEEEEENS_10bfloat16_tEfNS_4arch4Sm80ELb1ELb0ELb1ELb1ELb0ELb0ELb0ELb0ELi2ELi4ELi4ELi4ELb0EEENS1_24CollectiveEpilogueBwdGQAISA_fSD_Li256ELb1ELb0EEENS1_25SingleTileBwdLPTSchedulerILb1ELi128ELb0EEEEEEEEEvNT_6ParamsE$_ZN4cute3eso3ESOILb0ELb0EJNS_14ComposedLayoutINS_7SwizzleILi3ELi3ELi3EEENS_9MixedBitsILj0ELj432EEENS_6LayoutINS_5tupleIJNS8_IJNS_1CILi2EEESA_SA_EEESA_NS9_ILi8EEEEEENS8_IJNS8_IJNS9_ILi64EEESC_NS9_ILi512EEEEEENS9_ILi8192EEENS9_ILi1024EEEEEEEEEEiEEC2ERKSL_RKi)
$_ZN7cutlass13device_kernelIN5flash19enable_sm80_to_sm89INS1_16FlashAttnBwdSm80INS1_25CollectiveMainloopBwdSm80ILi2ELi2EN4cute5tupleIJNS5_1CILi128EEES8_NS7_ILi64EEEEEENS_10bfloat16_tEfNS_4arch4Sm80ELb1ELb0ELb1ELb1ELb0ELb0ELb0ELb0ELi2ELi4ELi4ELi4ELb0EEENS1_24CollectiveEpilogueBwdGQAISA_fSD_Li256ELb1ELb0EEENS1_25SingleTileBwdLPTSchedulerILb1ELi128ELb0EEEEEEEEEvNT_6ParamsE$_ZN4cute3eso3ESOILb0ELb0EJNS_14ComposedLayoutINS_7SwizzleILi3ELi3ELi3EEENS_9MixedBitsILj0ELj432EEENS_6LayoutINS_5tupleIJNS8_IJNS_1CILi2EEESA_SA_EEESA_NS9_ILi8EEEEEENS8_IJNS8_IJNS9_ILi64EEESC_NS9_ILi512EEEEEENS9_ILi8192EEENS9_ILi1024EEEEEEEEEEiEEC2ERKSL_RKi:
[----:B------:R-:W-:Y:S02]  /*5df0*/  IADD3 R5, R23, -c[0x0][0x20], RZ ;  /* 0x8000080017057a10 */ /* 0x000fe40007ffe0ff */
[----:B------:R-:W-:-:S03]  /*5e00*/  IADD3 R3, R7, -c[0x0][0x20], RZ ;  /* 0x8000080007037a10 */ /* 0x000fc60007ffe0ff */
[----:B------:R1:W-:Y:S04]  /*5e10*/  STL [R5], R2 ;  /* 0x0000000205007387 */ /* 0x0003e80000100800 */
[----:B------:R-:W2:Y:S01]  /*5e20*/  LDL R6, [R3] ;  /* 0x0000000003067983 */ /* 0x000ea20000100800 */
[----:B------:R-:W-:Y:S02]  /*5e30*/  IMAD.MOV.U32 R8, RZ, RZ, R4 ;  /* 0x000000ffff087224 */ /* 0x000fe400078e0004 */
[----:B------:R-:W-:Y:S01]  /*5e40*/  IMAD.MOV.U32 R9, RZ, RZ, 0x0 ;  /* 0x00000000ff097424 */ /* 0x000fe200078e00ff */
[----:B--2---:R1:W-:Y:S03]  /*5e50*/  STL [R5+0x4], R6 ;  /* 0x0000040605007387 */ /* 0x0043e60000100800 */
[----:B------:R-:W-:Y:S05]  /*5e60*/  RET.REL.NODEC R8 `(_ZN7cutlass13device_kernelIN5flash19enable_sm80_to_sm89INS1_16FlashAttnBwdSm80INS1_25CollectiveMainloopBwdSm80ILi2ELi2EN4cute5tupleIJNS5_1CILi128EEES8_NS7_ILi64EEEEEENS_10bfloat16_tEfNS_4arch4Sm80ELb1ELb0ELb1ELb1ELb0ELb0ELb0ELb0ELi2ELi4ELi4ELi4ELb0EEENS1_24CollectiveEpilogueBwdGQAISA_fSD_Li256ELb1ELb0EEENS1_25SingleTileBwdLPTSchedulerILb1ELi128ELb0EEEEEEEEEvNT_6ParamsE) ;  /* 0xffffa19008007950 */ /* 0x000fea0003c3ffff */
        .type           $_ZN7cutlass13device_kernelIN5flash19enable_sm80_to_sm89INS1_16FlashAttnBwdSm80INS1_25CollectiveMainloopBwdSm80ILi2ELi2EN4cute5tupleIJNS5_1CILi128EEES8_NS7_ILi64EEEEEENS_10bfloat16_tEfNS_4arch4Sm80ELb1ELb0ELb1ELb1ELb0ELb0ELb0ELb0ELi2ELi4ELi4ELi4ELb0EEENS1_24CollectiveEpilogueBwdGQAISA_fSD_Li256ELb1ELb0EEENS1_25SingleTileBwdLPTSchedulerILb1ELi128ELb0EEEEEEEEEvNT_6ParamsE$_ZN4cute3eso3ESOILb0ELb0EJNS_5tupleIJNS_1CILi0EEENS2_IJNS3_ILi1EEENS3_ILi256EEEiEEEEEENS3_ILi2048EEENS2_IJiNS3_ILi4096EEEEEEEEC2ERKS8_RKS9_RKSB_,@function
        .size           $_ZN7cutlass13device_kernelIN5flash19enable_sm80_to_sm89INS1_16FlashAttnBwdSm80INS1_25CollectiveMainloopBwdSm80ILi2ELi2EN4cute5tupleIJNS5_1CILi128EEES8_NS7_ILi64EEEEEENS_10bfloat16_tEfNS_4arch4Sm80ELb1ELb0ELb1ELb1ELb0ELb0ELb0ELb0ELi2ELi4ELi4ELi4ELb0EEENS1_24CollectiveEpilogueBwdGQAISA_fSD_Li256ELb1ELb0EEENS1_25SingleTileBwdLPTSchedulerILb1ELi128ELb0EEEEEEEEEvNT_6ParamsE$_ZN4cute3eso3ESOILb0ELb0EJNS_5tupleIJNS_1CILi0EEENS2_IJNS3_ILi1EEENS3_ILi256EEEiEEEEEENS3_ILi2048EEENS2_IJiNS3_ILi4096EEEEEEEEC2ERKS8_RKS9_RKSB_,($_ZN7cutlass13device_kernelIN5flash19enable_sm80_to_sm89INS1_16FlashAttnBwdSm80INS1_25CollectiveMainloopBwdSm80ILi2ELi2EN4cute5tupleIJNS5_1CILi128EEES8_NS7_ILi64EEEEEENS_10bfloat16_tEfNS_4arch4Sm80ELb1ELb0ELb1ELb1ELb0ELb0ELb0ELb0ELi2ELi4ELi4ELi4ELb0EEENS1_24CollectiveEpilogueBwdGQAISA_fSD_Li256ELb1ELb0EEENS1_25SingleTileBwdLPTSchedulerILb1ELi128ELb0EEEEEEEEEvNT_6ParamsE$_ZN4cute3eso3ESOILb0ELb0EJNS_5tupleIJNS_1CILi1EEENS3_ILi512EEEiEEENS3_ILi4096EEENS2_IJNS2_IJiiEEENS3_ILi8192EEEEEEEEC2ERKS6_RKS7_RKSA_ - $_ZN7cutlass13device_kernelIN5flash19enable_sm80_to_sm89INS1_16FlashAttnBwdSm80INS1_25CollectiveMainloopBwdSm80ILi2ELi2EN4cute5tupleIJNS5_1CILi128EEES8_NS7_ILi64EEEEEENS_10bfloat16_tEfNS_4arch4Sm80ELb1ELb0ELb1ELb1ELb0ELb0ELb0ELb0ELi2ELi4ELi4ELi4ELb0EEENS1_24CollectiveEpilogueBwdGQAISA_fSD_Li256ELb1ELb0EEENS1_25SingleTileBwdLPTSchedulerILb1ELi128ELb0EEEEEEEEEvNT_6ParamsE$_ZN4cute3eso3ESOILb0ELb0EJNS_5tupleIJNS_1CILi0EEENS2_IJNS3_ILi1EEENS3_ILi256EEEiEEEEEENS3_ILi2048EEENS2_IJiNS3_ILi4096EEEEEEEEC2ERKS8_RKS9_RKSB_)
$_ZN7cutlass13device_kernelIN5flash19enable_sm80_to_sm89INS1_16FlashAttnBwdSm80INS1_25CollectiveMainloopBwdSm80ILi2ELi2EN4cute5tupleIJNS5_1CILi128EEES8_NS7_ILi64EEEEEENS_10bfloat16_tEfNS_4arch4Sm80ELb1ELb0ELb1ELb1ELb0ELb0ELb0ELb0ELi2ELi4ELi4ELi4ELb0EEENS1_24CollectiveEpilogueBwdGQAISA_fSD_Li256ELb1ELb0EEENS1_25SingleTileBwdLPTSchedulerILb1ELi128ELb0EEEEEEEEEvNT_6ParamsE$_ZN4cute3eso3ESOILb0ELb0EJNS_5tupleIJNS_1CILi0EEENS2_IJNS3_ILi1EEENS3_ILi256EEEiEEEEEENS3_ILi2048EEENS2_IJiNS3_ILi4096EEEEEEEEC2ERKS8_RKS9_RKSB_:
[----:B------:R-:W-:Y:S02]  /*5e70*/  IADD3 R3, R56, -c[0x0][0x20], RZ ;  /* 0x8000080038037a10 */ /* 0x000fe40007ffe0ff */
[----:B------:R-:W-:-:S03]  /*5e80*/  IADD3 R2, R40, -c[0x0][0x20], RZ ;  /* 0x8000080028027a10 */ /* 0x000fc60007ffe0ff */
[----:B------:R1:W-:Y:S04]  /*5e90*/  STL [R3], R31 ;  /* 0x0000001f03007387 */ /* 0x0003e80000100800 */
[----:B------:R-:W2:Y:S01]  /*5ea0*/  LDL R2, [R2] ;  /* 0x0000000002027983 */ /* 0x000ea20000100800 */
[----:B------:R-:W-:-:S03]  /*5eb0*/  IMAD.MOV.U32 R5, RZ, RZ, 0x0 ;  /* 0x00000000ff057424 */ /* 0x000fc600078e00ff */
[----:B--2---:R1:W-:Y:S01]  /*5ec0*/  STL [R3+0x4], R2 ;  /* 0x0000040203007387 */ /* 0x0043e20000100800 */
[----:B------:R-:W-:Y:S05]  /*5ed0*/  RET.REL.NODEC R4 `(_ZN7cutlass13device_kernelIN5flash19enable_sm80_to_sm89INS1_16FlashAttnBwdSm80INS1_25CollectiveMainloopBwdSm80ILi2ELi2EN4cute5tupleIJNS5_1CILi128EEES8_NS7_ILi64EEEEEENS_10bfloat16_tEfNS_4arch4Sm80ELb1ELb0ELb1ELb1ELb0ELb0ELb0ELb0ELi2ELi4ELi4ELi4ELb0EEENS1_24CollectiveEpilogueBwdGQAISA_fSD_Li256ELb1ELb0EEENS1_25SingleTileBwdLPTSchedulerILb1ELi128ELb0EEEEEEEEEvNT_6ParamsE) ;  /* 0xffffa12004007950 */ /* 0x000fea0003c3ffff */
        .type           $_ZN7cutlass13device_kernelIN5flash19enable_sm80_to_sm89INS1_16FlashAttnBwdSm80INS1_25CollectiveMainloopBwdSm80ILi2ELi2EN4cute5tupleIJNS5_1CILi128EEES8_NS7_ILi64EEEEEENS_10bfloat16_tEfNS_4arch4Sm80ELb1ELb0ELb1ELb1ELb0ELb0ELb0ELb0ELi2ELi4ELi4ELi4ELb0EEENS1_24CollectiveEpilogueBwdGQAISA_fSD_Li256ELb1ELb0EEENS1_25SingleTileBwdLPTSchedulerILb1ELi128ELb0EEEEEEEEEvNT_6ParamsE$_ZN4cute3eso3ESOILb0ELb0EJNS_5tupleIJNS_1CILi1EEENS3_ILi512EEEiEEENS3_ILi4096EEENS2_IJNS2_IJiiEEENS3_ILi8192EEEEEEEEC2ERKS6_RKS7_RKSA_,@function
        .size           $_ZN7cutlass13device_kernelIN5flash19enable_sm80_to_sm89INS1_16FlashAttnBwdSm80INS1_25CollectiveMainloopBwdSm80ILi2ELi2EN4cute5tupleIJNS5_1CILi128EEES8_NS7_ILi64EEEEEENS_10bfloat16_tEfNS_4arch4Sm80ELb1ELb0ELb1ELb1ELb0ELb0ELb0ELb0ELi2ELi4ELi4ELi4ELb0EEENS1_24CollectiveEpilogueBwdGQAISA_fSD_Li256ELb1ELb0EEENS1_25SingleTileBwdLPTSchedulerILb1ELi128ELb0EEEEEEEEEvNT_6ParamsE$_ZN4cute3eso3ESOILb0ELb0EJNS_5tupleIJNS_1CILi1EEENS3_ILi512EEEiEEENS3_ILi4096EEENS2_IJNS2_IJiiEEENS3_ILi8192EEEEEEEEC2ERKS6_RKS7_RKSA_,($_ZN7cutlass13device_kernelIN5flash19enable_sm80_to_sm89INS1_16FlashAttnBwdSm80INS1_25CollectiveMainloopBwdSm80ILi2ELi2EN4cute5tupleIJNS5_1CILi128EEES8_NS7_ILi64EEEEEENS_10bfloat16_tEfNS_4arch4Sm80ELb1ELb0ELb1ELb1ELb0ELb0ELb0ELb0ELi2ELi4ELi4ELi4ELb0EEENS1_24CollectiveEpilogueBwdGQAISA_fSD_Li256ELb1ELb0EEENS1_25SingleTileBwdLPTSchedulerILb1ELi128ELb0EEEEEEEEEvNT_6ParamsE$_ZN4cute3eso3ESOILb0ELb0EJNS_5tupleIJNS_1CILi1EEENS3_ILi512EEEiEEENS3_ILi4096EEENS2_IJiiEEEEEC2ERKS6_RKS7_RKS8_ - $_ZN7cutlass13device_kernelIN5flash19enable_sm80_to_sm89INS1_16FlashAttnBwdSm80INS1_25CollectiveMainloopBwdSm80ILi2ELi2EN4cute5tupleIJNS5_1CILi128EEES8_NS7_ILi64EEEEEENS_10bfloat16_tEfNS_4arch4Sm80ELb1ELb0ELb1ELb1ELb0ELb0ELb0ELb0ELi2ELi4ELi4ELi4ELb0EEENS1_24CollectiveEpilogueBwdGQAISA_fSD_Li256ELb1ELb0EEENS1_25SingleTileBwdLPTSchedulerILb1ELi128ELb0EEEEEEEEEvNT_6ParamsE$_ZN4cute3eso3ESOILb0ELb0EJNS_5tupleIJNS_1CILi1EEENS3_ILi512EEEiEEENS3_ILi4096EEENS2_IJNS2_IJiiEEENS3_ILi8192EEEEEEEEC2ERKS6_RKS7_RKSA_)
$_ZN7cutlass13device_kernelIN5flash19enable_sm80_to_sm89INS1_16FlashAttnBwdSm80INS1_25CollectiveMainloopBwdSm80ILi2ELi2EN4cute5tupleIJNS5_1CILi128EEES8_NS7_ILi64EEEEEENS_10bfloat16_tEfNS_4arch4Sm80ELb1ELb0ELb1ELb1ELb0ELb0ELb0ELb0ELi2ELi4ELi4ELi4ELb0EEENS1_24CollectiveEpilogueBwdGQAISA_fSD_Li256ELb1ELb0EEENS1_25SingleTileBwdLPTSchedulerILb1ELi128ELb0EEEEEEEEEvNT_6ParamsE$_ZN4cute3eso3ESOILb0ELb0EJNS_5tupleIJNS_1CILi1EEENS3_ILi512EEEiEEENS3_ILi4096EEENS2_IJNS2_IJiiEEENS3_ILi8192EEEEEEEEC2ERKS6_RKS7_RKSA_:
        /* <DEDUP_REMOVED lines=9> */
[----:B------:R-:W-:Y:S05]  /*5f70*/  RET.REL.NODEC R8 `(_ZN7cutlass13device_kernelIN5flash19enable_sm80_to_sm89INS1_16FlashAttnBwdSm80INS1_25CollectiveMainloopBwdSm80ILi2ELi2EN4cute5tupleIJNS5_1CILi128EEES8_NS7_ILi64EEEEEENS_10bfloat16_tEfNS_4arch4Sm80ELb1ELb0ELb1ELb1ELb0ELb0ELb0ELb0ELi2ELi4ELi4ELi4ELb0EEENS1_24CollectiveEpilogueBwdGQAISA_fSD_Li256ELb1ELb0EEENS1_25SingleTileBwdLPTSchedulerILb1ELi128ELb0EEEEEEEEEvNT_6ParamsE) ;  /* 0xffffa08008007950 */ /* 0x000fea0003c3ffff */
        .type           $_ZN7cutlass13device_kernelIN5flash19enable_sm80_to_sm89INS1_16FlashAttnBwdSm80INS1_25CollectiveMainloopBwdSm80ILi2ELi2EN4cute5tupleIJNS5_1CILi128EEES8_NS7_ILi64EEEEEENS_10bfloat16_tEfNS_4arch4Sm80ELb1ELb0ELb1ELb1ELb0ELb0ELb0ELb0ELi2ELi4ELi4ELi4ELb0EEENS1_24CollectiveEpilogueBwdGQAISA_fSD_Li256ELb1ELb0EEENS1_25SingleTileBwdLPTSchedulerILb1ELi128ELb0EEEEEEEEEvNT_6ParamsE$_ZN4cute3eso3ESOILb0ELb0EJNS_5tupleIJNS_1CILi1EEENS3_ILi512EEEiEEENS3_ILi4096EEENS2_IJiiEEEEEC2ERKS6_RKS7_RKS8_,@function
        .size           $_ZN7cutlass13device_kernelIN5flash19enable_sm80_to_sm89INS1_16FlashAttnBwdSm80INS1_25CollectiveMainloopBwdSm80ILi2ELi2EN4cute5tupleIJNS5_1CILi128EEES8_NS7_ILi64EEEEEENS_10bfloat16_tEfNS_4arch4Sm80ELb1ELb0ELb1ELb1ELb0ELb0ELb0ELb0ELi2ELi4ELi4ELi4ELb0EEENS1_24CollectiveEpilogueBwdGQAISA_fSD_Li256ELb1ELb0EEENS1_25SingleTileBwdLPTSchedulerILb1ELi128ELb0EEEEEEEEEvNT_6ParamsE$_ZN4cute3eso3ESOILb0ELb0EJNS_5tupleIJNS_1CILi1EEENS3_ILi512EEEiEEENS3_ILi4096EEENS2_IJiiEEEEEC2ERKS6_RKS7_RKS8_,($_ZN7cutlass13device_kernelIN5flash19enable_sm80_to_sm89INS1_16FlashAttnBwdSm80INS1_25CollectiveMainloopBwdSm80ILi2ELi2EN4cute5tupleIJNS5_1CILi128EEES8_NS7_ILi64EEEEEENS_10bfloat16_tEfNS_4arch4Sm80ELb1ELb0ELb1ELb1ELb0ELb0ELb0ELb0ELi2ELi4ELi4ELi4ELb0EEENS1_24CollectiveEpilogueBwdGQAISA_fSD_Li256ELb1ELb0EEENS1_25SingleTileBwdLPTSchedulerILb1ELi128ELb0EEEEEEEEEvNT_6ParamsE$_ZN4cute3eso3ESOILb0ELb0EJNS_5tupleIJNS_1CILi1EEEiEEENS3_ILi1024EEENS2_IJiiEEEEEC2ERKS5_RKS6_RKS7_ - $_ZN7cutlass13device_kernelIN5flash19enable_sm80_to_sm89INS1_16FlashAttnBwdSm80INS1_25CollectiveMainloopBwdSm80ILi2ELi2EN4cute5tupleIJNS5_1CILi128EEES8_NS7_ILi64EEEEEENS_10bfloat16_tEfNS_4arch4Sm80ELb1ELb0ELb1ELb1ELb0ELb0ELb0ELb0ELi2ELi4ELi4ELi4ELb0EEENS1_24CollectiveEpilogueBwdGQAISA_fSD_Li256ELb1ELb0EEENS1_25SingleTileBwdLPTSchedulerILb1ELi128ELb0EEEEEEEEEvNT_6ParamsE$_ZN4cute3eso3ESOILb0ELb0EJNS_5tupleIJNS_1CILi1EEENS3_ILi512EEEiEEENS3_ILi4096EEENS2_IJiiEEEEEC2ERKS6_RKS7_RKS8_)
$_ZN7cutlass13device_kernelIN5flash19enable_sm80_to_sm89INS1_16FlashAttnBwdSm80INS1_25CollectiveMainloopBwdSm80ILi2ELi2EN4cute5tupleIJNS5_1CILi128EEES8_NS7_ILi64EEEEEENS_10bfloat16_tEfNS_4arch4Sm80ELb1ELb0ELb1ELb1ELb0ELb0ELb0ELb0ELi2ELi4ELi4ELi4ELb0EEENS1_24CollectiveEpilogueBwdGQAISA_fSD_Li256ELb1ELb0EEENS1_25SingleTileBwdLPTSchedulerILb1ELi128ELb0EEEEEEEEEvNT_6ParamsE$_ZN4cute3eso3ESOILb0ELb0EJNS_5tupleIJNS_1CILi1EEENS3_ILi512EEEiEEENS3_ILi4096EEENS2_IJiiEEEEEC2ERKS6_RKS7_RKS8_:
        /* <DEDUP_REMOVED lines=8> */
[----:B------:R-:W-:Y:S05]  /*6000*/  RET.REL.NODEC R4 `(_ZN7cutlass13device_kernelIN5flash19enable_sm80_to_sm89INS1_16FlashAttnBwdSm80INS1_25CollectiveMainloopBwdSm80ILi2ELi2EN4cute5tupleIJNS5_1CILi128EEES8_NS7_ILi64EEEEEENS_10bfloat16_tEfNS_4arch4Sm80ELb1ELb0ELb1ELb1ELb0ELb0ELb0ELb0ELi2ELi4ELi4ELi4ELb0EEENS1_24CollectiveEpilogueBwdGQAISA_fSD_Li256ELb1ELb0EEENS1_25SingleTileBwdLPTSchedulerILb1ELi128ELb0EEEEEEEEEvNT_6ParamsE) ;  /* 0xffff9ff004007950 */ /* 0x000fea0003c3ffff */
        .type           $_ZN7cutlass13device_kernelIN5flash19enable_sm80_to_sm89INS1_16FlashAttnBwdSm80INS1_25CollectiveMainloopBwdSm80ILi2ELi2EN4cute5tupleIJNS5_1CILi128EEES8_NS7_ILi64EEEEEENS_10bfloat16_tEfNS_4arch4Sm80ELb1ELb0ELb1ELb1ELb0ELb0ELb0ELb0ELi2ELi4ELi4ELi4ELb0EEENS1_24CollectiveEpilogueBwdGQAISA_fSD_Li256ELb1ELb0EEENS1_25SingleTileBwdLPTSchedulerILb1ELi128ELb0EEEEEEEEEvNT_6ParamsE$_ZN4cute3eso3ESOILb0ELb0EJNS_5tupleIJNS_1CILi1EEEiEEENS3_ILi1024EEENS2_IJiiEEEEEC2ERKS5_RKS6_RKS7_,@function
        .size           $_ZN7cutlass13device_kernelIN5flash19enable_sm80_to_sm89INS1_16FlashAttnBwdSm80INS1_25CollectiveMainloopBwdSm80ILi2ELi2EN4cute5tupleIJNS5_1CILi128EEES8_NS7_ILi64EEEEEENS_10bfloat16_tEfNS_4arch4Sm80ELb1ELb0ELb1ELb1ELb0ELb0ELb0ELb0ELi2ELi4ELi4ELi4ELb0EEENS1_24CollectiveEpilogueBwdGQAISA_fSD_Li256ELb1ELb0EEENS1_25SingleTileBwdLPTSchedulerILb1ELi128ELb0EEEEEEEEEvNT_6ParamsE$_ZN4cute3eso3ESOILb0ELb0EJNS_5tupleIJNS_1CILi1EEEiEEENS3_ILi1024EEENS2_IJiiEEEEEC2ERKS5_RKS6_RKS7_,($_ZN7cutlass13device_kernelIN5flash19enable_sm80_to_sm89INS1_16FlashAttnBwdSm80INS1_25CollectiveMainloopBwdSm80ILi2ELi2EN4cute5tupleIJNS5_1CILi128EEES8_NS7_ILi64EEEEEENS_10bfloat16_tEfNS_4arch4Sm80ELb1ELb0ELb1ELb1ELb0ELb0ELb0ELb0ELi2ELi4ELi4ELi4ELb0EEENS1_24CollectiveEpilogueBwdGQAISA_fSD_Li256ELb1ELb0EEENS1_25SingleTileBwdLPTSchedulerILb1ELi128ELb0EEEEEEEEEvNT_6ParamsE$_ZN4cute3eso3ESOILb0ELb0EJNS_5tupleIJiNS_1CILi512EEEEEENS2_IJiiEEENS3_ILi1024EEEEEC2ERKS5_RKS6_RKS7_ - $_ZN7cutlass13device_kernelIN5flash19enable_sm80_to_sm89INS1_16FlashAttnBwdSm80INS1_25CollectiveMainloopBwdSm80ILi2ELi2EN4cute5tupleIJNS5_1CILi128EEES8_NS7_ILi64EEEEEENS_10bfloat16_tEfNS_4arch4Sm80ELb1ELb0ELb1ELb1ELb0ELb0ELb0ELb0ELi2ELi4ELi4ELi4ELb0EEENS1_24CollectiveEpilogueBwdGQAISA_fSD_Li256ELb1ELb0EEENS1_25SingleTileBwdLPTSchedulerILb1ELi128ELb0EEEEEEEEEvNT_6ParamsE$_ZN4cute3eso3ESOILb0ELb0EJNS_5tupleIJNS_1CILi1EEEiEEENS3_ILi1024EEENS2_IJiiEEEEEC2ERKS5_RKS6_RKS7_)
$_ZN7cutlass13device_kernelIN5flash19enable_sm80_to_sm89INS1_16FlashAttnBwdSm80INS1_25CollectiveMainloopBwdSm80ILi2ELi2EN4cute5tupleIJNS5_1CILi128EEES8_NS7_ILi64EEEEEENS_10bfloat16_tEfNS_4arch4Sm80ELb1ELb0ELb1ELb1ELb0ELb0ELb0ELb0ELi2ELi4ELi4ELi4ELb0EEENS1_24CollectiveEpilogueBwdGQAISA_fSD_Li256ELb1ELb0EEENS1_25SingleTileBwdLPTSchedulerILb1ELi128ELb0EEEEEEEEEvNT_6ParamsE$_ZN4cute3eso3ESOILb0ELb0EJNS_5tupleIJNS_1CILi1EEEiEEENS3_ILi1024EEENS2_IJiiEEEEEC2ERKS5_RKS6_RKS7_:
        /* <DEDUP_REMOVED lines=9> */
        .type           $_ZN7cutlass13device_kernelIN5flash19enable_sm80_to_sm89INS1_16FlashAttnBwdSm80INS1_25CollectiveMainloopBwdSm80ILi2ELi2EN4cute5tupleIJNS5_1CILi128EEES8_NS7_ILi64EEEEEENS_10bfloat16_tEfNS_4arch4Sm80ELb1ELb0ELb1ELb1ELb0ELb0ELb0ELb0ELi2ELi4ELi4ELi4ELb0EEENS1_24CollectiveEpilogueBwdGQAISA_fSD_Li256ELb1ELb0EEENS1_25SingleTileBwdLPTSchedulerILb1ELi128ELb0EEEEEEEEEvNT_6ParamsE$_ZN4cute3eso3ESOILb0ELb0EJNS_5tupleIJiNS_1CILi512EEEEEENS2_IJiiEEENS3_ILi1024EEEEEC2ERKS5_RKS6_RKS7_,@function
        .size           $_ZN7cutlass13device_kernelIN5flash19enable_sm80_to_sm89INS1_16FlashAttnBwdSm80INS1_25CollectiveMainloopBwdSm80ILi2ELi2EN4cute5tupleIJNS5_1CILi128EEES8_NS7_ILi64EEEEEENS_10bfloat16_tEfNS_4arch4Sm80ELb1ELb0ELb1ELb1ELb0ELb0ELb0ELb0ELi2ELi4ELi4ELi4ELb0EEENS1_24CollectiveEpilogueBwdGQAISA_fSD_Li256ELb1ELb0EEENS1_25SingleTileBwdLPTSchedulerILb1ELi128ELb0EEEEEEEEEvNT_6ParamsE$_ZN4cute3eso3ESOILb0ELb0EJNS_5tupleIJiNS_1CILi512EEEEEENS2_IJiiEEENS3_ILi1024EEEEEC2ERKS5_RKS6_RKS7_,($_ZN7cutlass13device_kernelIN5flash19enable_sm80_to_sm89INS1_16FlashAttnBwdSm80INS1_25CollectiveMainloopBwdSm80ILi2ELi2EN4cute5tupleIJNS5_1CILi128EEES8_NS7_ILi64EEEEEENS_10bfloat16_tEfNS_4arch4Sm80ELb1ELb0ELb1ELb1ELb0ELb0ELb0ELb0ELi2ELi4ELi4ELi4ELb0EEENS1_24CollectiveEpilogueBwdGQAISA_fSD_Li256ELb1ELb0EEENS1_25SingleTileBwdLPTSchedulerILb1ELi128ELb0EEEEEEEEEvNT_6ParamsE$_ZN4cute3eso3ESOILb0ELb0EJNS_5tupleIJiiEEEiNS_1CILi0EEEEEC2ERKS3_RKiRKS5_ - $_ZN7cutlass13device_kernelIN5flash19enable_sm80_to_sm89INS1_16FlashAttnBwdSm80INS1_25CollectiveMainloopBwdSm80ILi2ELi2EN4cute5tupleIJNS5_1CILi128EEES8_NS7_ILi64EEEEEENS_10bfloat16_tEfNS_4arch4Sm80ELb1ELb0ELb1ELb1ELb0ELb0ELb0ELb0ELi2ELi4ELi4ELi4ELb0EEENS1_24CollectiveEpilogueBwdGQAISA_fSD_Li256ELb1ELb0EEENS1_25SingleTileBwdLPTSchedulerILb1ELi128ELb0EEEEEEEEEvNT_6ParamsE$_ZN4cute3eso3ESOILb0ELb0EJNS_5tupleIJiNS_1CILi512EEEEEENS2_IJiiEEENS3_ILi1024EEEEEC2ERKS5_RKS6_RKS7_)
$_ZN7cutlass13device_kernelIN5flash19enable_sm80_to_sm89INS1_16FlashAttnBwdSm80INS1_25CollectiveMainloopBwdSm80ILi2ELi2EN4cute5tupleIJNS5_1CILi128EEES8_NS7_ILi64EEEEEENS_10bfloat16_tEfNS_4arch4Sm80ELb1ELb0ELb1ELb1ELb0ELb0ELb0ELb0ELi2ELi4ELi4ELi4ELb0EEENS1_24CollectiveEpilogueBwdGQAISA_fSD_Li256ELb1ELb0EEENS1_25SingleTileBwdLPTSchedulerILb1ELi128ELb0EEEEEEEEEvNT_6ParamsE$_ZN4cute3eso3ESOILb0ELb0EJNS_5tupleIJiNS_1CILi512EEEEEENS2_IJiiEEENS3_ILi1024EEEEEC2ERKS5_RKS6_RKS7_:
        /* <DEDUP_REMOVED lines=9> */
        .type           $_ZN7cutlass13device_kernelIN5flash19enable_sm80_to_sm89INS1_16FlashAttnBwdSm80INS1_25CollectiveMainloopBwdSm80ILi2ELi2EN4cute5tupleIJNS5_1CILi128EEES8_NS7_ILi64EEEEEENS_10bfloat16_tEfNS_4arch4Sm80ELb1ELb0ELb1ELb1ELb0ELb0ELb0ELb0ELi2ELi4ELi4ELi4ELb0EEENS1_24CollectiveEpilogueBwdGQAISA_fSD_Li256ELb1ELb0EEENS1_25SingleTileBwdLPTSchedulerILb1ELi128ELb0EEEEEEEEEvNT_6ParamsE$_ZN4cute3eso3ESOILb0ELb0EJNS_5tupleIJiiEEEiNS_1CILi0EEEEEC2ERKS3_RKiRKS5_,@function
        .size           $_ZN7cutlass13device_kernelIN5flash19enable_sm80_to_sm89INS1_16FlashAttnBwdSm80INS1_25CollectiveMainloopBwdSm80ILi2ELi2EN4cute5tupleIJNS5_1CILi128EEES8_NS7_ILi64EEEEEENS_10bfloat16_tEfNS_4arch4Sm80ELb1ELb0ELb1ELb1ELb0ELb0ELb0ELb0ELi2ELi4ELi4ELi4ELb0EEENS1_24CollectiveEpilogueBwdGQAISA_fSD_Li256ELb1ELb0EEENS1_25SingleTileBwdLPTSchedulerILb1ELi128ELb0EEEEEEEEEvNT_6ParamsE$_ZN4cute3eso3ESOILb0ELb0EJNS_5tupleIJiiEEEiNS_1CILi0EEEEEC2ERKS3_RKiRKS5_,($_ZN7cutlass13device_kernelIN5flash19enable_sm80_to_sm89INS1_16FlashAttnBwdSm80INS1_25CollectiveMainloopBwdSm80ILi2ELi2EN4cute5tupleIJNS5_1CILi128EEES8_NS7_ILi64EEEEEENS_10bfloat16_tEfNS_4arch4Sm80ELb1ELb0ELb1ELb1ELb0ELb0ELb0ELb0ELi2ELi4ELi4ELi4ELb0EEENS1_24CollectiveEpilogueBwdGQAISA_fSD_Li256ELb1ELb0EEENS1_25SingleTileBwdLPTSchedulerILb1ELi128ELb0EEEEEEEEEvNT_6ParamsE$_ZN4cute3eso3ESOILb0ELb0EJNS_6LayoutINS_5tupleIJNS3_IJNS3_IJNS_1CILi8EEENS4_ILi1EEEEEES6_EEENS3_IJNS3_IJS6_S6_EEENS4_ILi2EEEEEEEEENS3_IJNS3_IJNS3_IJS6_NS4_ILi0EEEEEESD_EEENS3_IJNS3_IJSD_SD_EEEiEEEEEEEENS_10ViewEngineINS_8smem_ptrIPN7cutlass10bfloat16_tEEEEEEEC2ERKSJ_RKSQ_ - $_ZN7cutlass13device_kernelIN5flash19enable_sm80_to_sm89INS1_16FlashAttnBwdSm80INS1_25CollectiveMainloopBwdSm80ILi2ELi2EN4cute5tupleIJNS5_1CILi128EEES8_NS7_ILi64EEEEEENS_10bfloat16_tEfNS_4arch4Sm80ELb1ELb0ELb1ELb1ELb0ELb0ELb0ELb0ELi2ELi4ELi4ELi4ELb0EEENS1_24CollectiveEpilogueBwdGQAISA_fSD_Li256ELb1ELb0EEENS1_25SingleTileBwdLPTSchedulerILb1ELi128ELb0EEEEEEEEEvNT_6ParamsE$_ZN4cute3eso3ESOILb0ELb0EJNS_5tupleIJiiEEEiNS_1CILi0EEEEEC2ERKS3_RKiRKS5_)
$_ZN7cutlass13device_kernelIN5flash19enable_sm80_to_sm89INS1_16FlashAttnBwdSm80INS1_25CollectiveMainloopBwdSm80ILi2ELi2EN4cute5tupleIJNS5_1CILi128EEES8_NS7_ILi64EEEEEENS_10bfloat16_tEfNS_4arch4Sm80ELb1ELb0ELb1ELb1ELb0ELb0ELb0ELb0ELi2ELi4ELi4ELi4ELb0EEENS1_24CollectiveEpilogueBwdGQAISA_fSD_Li256ELb1ELb0EEENS1_25SingleTileBwdLPTSchedulerILb1ELi128ELb0EEEEEEEEEvNT_6ParamsE$_ZN4cute3eso3ESOILb0ELb0EJNS_5tupleIJiiEEEiNS_1CILi0EEEEEC2ERKS3_RKiRKS5_:
        /* <DEDUP_REMOVED lines=8> */
[----:B------:R-:W-:Y:S05]  /*61b0*/  RET.REL.NODEC R76 `(_ZN7cutlass13device_kernelIN5flash19enable_sm80_to_sm89INS1_16FlashAttnBwdSm80INS1_25CollectiveMainloopBwdSm80ILi2ELi2EN4cute5tupleIJNS5_1CILi128EEES8_NS7_ILi64EEEEEENS_10bfloat16_tEfNS_4arch4Sm80ELb1ELb0ELb1ELb1ELb0ELb0ELb0ELb0ELi2ELi4ELi4ELi4ELb0EEENS1_24CollectiveEpilogueBwdGQAISA_fSD_Li256ELb1ELb0EEENS1_25SingleTileBwdLPTSchedulerILb1ELi128ELb0EEEEEEEEEvNT_6ParamsE) ;  /* 0xffff9e404c007950 */ /* 0x000fea0003c3ffff */
        .type           $_ZN7cutlass13device_kernelIN5flash19enable_sm80_to_sm89INS1_16FlashAttnBwdSm80INS1_25CollectiveMainloopBwdSm80ILi2ELi2EN4cute5tupleIJNS5_1CILi128EEES8_NS7_ILi64EEEEEENS_10bfloat16_tEfNS_4arch4Sm80ELb1ELb0ELb1ELb1ELb0ELb0ELb0ELb0ELi2ELi4ELi4ELi4ELb0EEENS1_24CollectiveEpilogueBwdGQAISA_fSD_Li256ELb1ELb0EEENS1_25SingleTileBwdLPTSchedulerILb1ELi128ELb0EEEEEEEEEvNT_6ParamsE$_ZN4cute3eso3ESOILb0ELb0EJNS_6LayoutINS_5tupleIJNS3_IJNS3_IJNS_1CILi8EEENS4_ILi1EEEEEES6_EEENS3_IJNS3_IJS6_S6_EEENS4_ILi2EEEEEEEEENS3_IJNS3_IJNS3_IJS6_NS4_ILi0EEEEEESD_EEENS3_IJNS3_IJSD_SD_EEEiEEEEEEEENS_10ViewEngineINS_8smem_ptrIPN7cutlass10bfloat16_tEEEEEEEC2ERKSJ_RKSQ_,@function
        .size           $_ZN7cutlass13device_kernelIN5flash19enable_sm80_to_sm89INS1_16FlashAttnBwdSm80INS1_25CollectiveMainloopBwdSm80ILi2ELi2EN4cute5tupleIJNS5_1CILi128EEES8_NS7_ILi64EEEEEENS_10bfloat16_tEfNS_4arch4Sm80ELb1ELb0ELb1ELb1ELb0ELb0ELb0ELb0ELi2ELi4ELi4ELi4ELb0EEENS1_24CollectiveEpilogueBwdGQAISA_fSD_Li256ELb1ELb0EEENS1_25SingleTileBwdLPTSchedulerILb1ELi128ELb0EEEEEEEEEvNT_6ParamsE$_ZN4cute3eso3ESOILb0ELb0EJNS_6LayoutINS_5tupleIJNS3_IJNS3_IJNS_1CILi8EEENS4_ILi1EEEEEES6_EEENS3_IJNS3_IJS6_S6_EEENS4_ILi2EEEEEEEEENS3_IJNS3_IJNS3_IJS6_NS4_ILi0EEEEEESD_EEENS3_IJNS3_IJSD_SD_EEEiEEEEEEEENS_10ViewEngineINS_8smem_ptrIPN7cutlass10bfloat16_tEEEEEEEC2ERKSJ_RKSQ_,($_ZN7cutlass13device_kernelIN5flash19enable_sm80_to_sm89INS1_16FlashAttnBwdSm80INS1_25CollectiveMainloopBwdSm80ILi2ELi2EN4cute5tupleIJNS5_1CILi128EEES8_NS7_ILi64EEEEEENS_10bfloat16_tEfNS_4arch4Sm80ELb1ELb0ELb1ELb1ELb0ELb0ELb0ELb0ELi2ELi4ELi4ELi4ELb0EEENS1_24CollectiveEpilogueBwdGQAISA_fSD_Li256ELb1ELb0EEENS1_25SingleTileBwdLPTSchedulerILb1ELi128ELb0EEEEEEEEEvNT_6ParamsE$_ZN4cute3eso3ESOILb0ELb0EJNS_6LayoutINS_5tupleIJNS3_IJNS_1CILi1EEENS3_IJS5_NS4_ILi2EEES6_EEEEEES6_NS3_IJS6_S6_EEEEEENS3_IJNS3_IJNS4_ILi0EEENS3_IJS5_NS4_ILi256EEEiEEEEEENS4_ILi2048EEENS3_IJiNS4_ILi4096EEEEEEEEEEENS_10ViewEngineINS_8smem_ptrIPjEEEEEEC2ERKSJ_RKSO_ - $_ZN7cutlass13device_kernelIN5flash19enable_sm80_to_sm89INS1_16FlashAttnBwdSm80INS1_25CollectiveMainloopBwdSm80ILi2ELi2EN4cute5tupleIJNS5_1CILi128EEES8_NS7_ILi64EEEEEENS_10bfloat16_tEfNS_4arch4Sm80ELb1ELb0ELb1ELb1ELb0ELb0ELb0ELb0ELi2ELi4ELi4ELi4ELb0EEENS1_24CollectiveEpilogueBwdGQAISA_fSD_Li256ELb1ELb0EEENS1_25SingleTileBwdLPTSchedulerILb1ELi128ELb0EEEEEEEEEvNT_6ParamsE$_ZN4cute3eso3ESOILb0ELb0EJNS_6LayoutINS_5tupleIJNS3_IJNS3_IJNS_1CILi8EEENS4_ILi1EEEEEES6_EEENS3_IJNS3_IJS6_S6_EEENS4_ILi2EEEEEEEEENS3_IJNS3_IJNS3_IJS6_NS4_ILi0EEEEEESD_EEENS3_IJNS3_IJSD_SD_EEEiEEEEEEEENS_10ViewEngineINS_8smem_ptrIPN7cutlass10bfloat16_tEEEEEEEC2ERKSJ_RKSQ_)
$_ZN7cutlass13device_kernelIN5flash19enable_sm80_to_sm89INS1_16FlashAttnBwdSm80INS1_25CollectiveMainloopBwdSm80ILi2ELi2EN4cute5tupleIJNS5_1CILi128EEES8_NS7_ILi64EEEEEENS_10bfloat16_tEfNS_4arch4Sm80ELb1ELb0ELb1ELb1ELb0ELb0ELb0ELb0ELi2ELi4ELi4ELi4ELb0EEENS1_24CollectiveEpilogueBwdGQAISA_fSD_Li256ELb1ELb0EEENS1_25SingleTileBwdLPTSchedulerILb1ELi128ELb0EEEEEEEEEvNT_6ParamsE$_ZN4cute3eso3ESOILb0ELb0EJNS_6LayoutINS_5tupleIJNS3_IJNS3_IJNS_1CILi8EEENS4_ILi1EEEEEES6_EEENS3_IJNS3_IJS6_S6_EEENS4_ILi2EEEEEEEEENS3_IJNS3_IJNS3_IJS6_NS4_ILi0EEEEEESD_EEENS3_IJNS3_IJSD_SD_EEEiEEEEEEEENS_10ViewEngineINS_8smem_ptrIPN7cutlass10bfloat16_tEEEEEEEC2ERKSJ_RKSQ_:
[----:B------:R-:W-:Y:S02]  /*61c0*/  IADD3 R3, R66, -c[0x0][0x20], RZ ;  /* 0x8000080042037a10 */ /* 0x000fe40007ffe0ff */
[----:B------:R-:W-:-:S03]  /*61d0*/  IADD3 R2, R58, -c[0x0][0x20], RZ ;  /* 0x800008003a027a10 */ /* 0x000fc60007ffe0ff */
[----:B------:R1:W-:Y:S04]  /*61e0*/  STL [R3], R6 ;  /* 0x0000000603007387 */ /* 0x0003e80000100800 */
[----:B------:R-:W2:Y:S01]  /*61f0*/  LDL.64 R8, [R2] ;  /* 0x0000000002087983 */ /* 0x000ea20000100a00 */
[----:B------:R-:W-:-:S03]  /*6200*/  IMAD.MOV.U32 R5, RZ, RZ, 0x0 ;  /* 0x00000000ff057424 */ /* 0x000fc600078e00ff */
[----:B--2---:R1:W-:Y:S01]  /*6210*/  STL.64 [R3+0x8], R8 ;  /* 0x0000080803007387 */ /* 0x0043e20000100a00 */
[----:B------:R-:W-:Y:S05]  /*6220*/  RET.REL.NODEC R4 `(_ZN7cutlass13device_kernelIN5flash19enable_sm80_to_sm89INS1_16FlashAttnBwdSm80INS1_25CollectiveMainloopBwdSm80ILi2ELi2EN4cute5tupleIJNS5_1CILi128EEES8_NS7_ILi64EEEEEENS_10bfloat16_tEfNS_4arch4Sm80ELb1ELb0ELb1ELb1ELb0ELb0ELb0ELb0ELi2ELi4ELi4ELi4ELb0EEENS1_24CollectiveEpilogueBwdGQAISA_fSD_Li256ELb1ELb0EEENS1_25SingleTileBwdLPTSchedulerILb1ELi128ELb0EEEEEEEEEvNT_6ParamsE) ;  /* 0xffff9dd004007950 */ /* 0x000fea0003c3ffff */
        .type           $_ZN7cutlass13device_kernelIN5flash19enable_sm80_to_sm89INS1_16FlashAttnBwdSm80INS1_25CollectiveMainloopBwdSm80ILi2ELi2EN4cute5tupleIJNS5_1CILi128EEES8_NS7_ILi64EEEEEENS_10bfloat16_tEfNS_4arch4Sm80ELb1ELb0ELb1ELb1ELb0ELb0ELb0ELb0ELi2ELi4ELi4ELi4ELb0EEENS1_24CollectiveEpilogueBwdGQAISA_fSD_Li256ELb1ELb0EEENS1_25SingleTileBwdLPTSchedulerILb1ELi128ELb0EEEEEEEEEvNT_6ParamsE$_ZN4cute3eso3ESOILb0ELb0EJNS_6LayoutINS_5tupleIJNS3_IJNS_1CILi1EEENS3_IJS5_NS4_ILi2EEES6_EEEEEES6_NS3_IJS6_S6_EEEEEENS3_IJNS3_IJNS4_ILi0EEENS3_IJS5_NS4_ILi256EEEiEEEEEENS4_ILi2048EEENS3_IJiNS4_ILi4096EEEEEEEEEEENS_10ViewEngineINS_8smem_ptrIPjEEEEEEC2ERKSJ_RKSO_,@function
        .size           $_ZN7cutlass13device_kernelIN5flash19enable_sm80_to_sm89INS1_16FlashAttnBwdSm80INS1_25CollectiveMainloopBwdSm80ILi2ELi2EN4cute5tupleIJNS5_1CILi128EEES8_NS7_ILi64EEEEEENS_10bfloat16_tEfNS_4arch4Sm80ELb1ELb0ELb1ELb1ELb0ELb0ELb0ELb0ELi2ELi4ELi4ELi4ELb0EEENS1_24CollectiveEpilogueBwdGQAISA_fSD_Li256ELb1ELb0EEENS1_25SingleTileBwdLPTSchedulerILb1ELi128ELb0EEEEEEEEEvNT_6ParamsE$_ZN4cute3eso3ESOILb0ELb0EJNS_6LayoutINS_5tupleIJNS3_IJNS_1CILi1EEENS3_IJS5_NS4_ILi2EEES6_EEEEEES6_NS3_IJS6_S6_EEEEEENS3_IJNS3_IJNS4_ILi0EEENS3_IJS5_NS4_ILi256EEEiEEEEEENS4_ILi2048EEENS3_IJiNS4_ILi4096EEEEEEEEEEENS_10ViewEngineINS_8smem_ptrIPjEEEEEEC2ERKSJ_RKSO_,($_ZN7cutlass13device_kernelIN5flash19enable_sm80_to_sm89INS1_16FlashAttnBwdSm80INS1_25CollectiveMainloopBwdSm80ILi2ELi2EN4cute5tupleIJNS5_1CILi128EEES8_NS7_ILi64EEEEEENS_10bfloat16_tEfNS_4arch4Sm80ELb1ELb0ELb1ELb1ELb0ELb0ELb0ELb0ELi2ELi4ELi4ELi4ELb0EEENS1_24CollectiveEpilogueBwdGQAISA_fSD_Li256ELb1ELb0EEENS1_25SingleTileBwdLPTSchedulerILb1ELi128ELb0EEEEEEEEEvNT_6ParamsE$_ZN4cute3eso3ESOILb0ELb0EJNS_6LayoutINS_5tupleIJNS3_IJNS_1CILi2EEES5_EEENS4_ILi8EEES6_EEENS3_IJNS3_IJNS4_ILi1EEEiEEENS4_ILi1024EEENS3_IJiiEEEEEEEENS_10ViewEngineINS_8smem_ptrIPN7cutlass10bfloat16_tEEEEEEEC2ERKSE_RKSL_ - $_ZN7cutlass13device_kernelIN5flash19enable_sm80_to_sm89INS1_16FlashAttnBwdSm80INS1_25CollectiveMainloopBwdSm80ILi2ELi2EN4cute5tupleIJNS5_1CILi128EEES8_NS7_ILi64EEEEEENS_10bfloat16_tEfNS_4arch4Sm80ELb1ELb0ELb1ELb1ELb0ELb0ELb0ELb0ELi2ELi4ELi4ELi4ELb0EEENS1_24CollectiveEpilogueBwdGQAISA_fSD_Li256ELb1ELb0EEENS1_25SingleTileBwdLPTSchedulerILb1ELi128ELb0EEEEEEEEEvNT_6ParamsE$_ZN4cute3eso3ESOILb0ELb0EJNS_6LayoutINS_5tupleIJNS3_IJNS_1CILi1EEENS3_IJS5_NS4_ILi2EEES6_EEEEEES6_NS3_IJS6_S6_EEEEEENS3_IJNS3_IJNS4_ILi0EEENS3_IJS5_NS4_ILi256EEEiEEEEEENS4_ILi2048EEENS3_IJiNS4_ILi4096EEEEEEEEEEENS_10ViewEngineINS_8smem_ptrIPjEEEEEEC2ERKSJ_RKSO_)
$_ZN7cutlass13device_kernelIN5flash19enable_sm80_to_sm89INS1_16FlashAttnBwdSm80INS1_25CollectiveMainloopBwdSm80ILi2ELi2EN4cute5tupleIJNS5_1CILi128EEES8_NS7_ILi64EEEEEENS_10bfloat16_tEfNS_4arch4Sm80ELb1ELb0ELb1ELb1ELb0ELb0ELb0ELb0ELi2ELi4ELi4ELi4ELb0EEENS1_24CollectiveEpilogueBwdGQAISA_fSD_Li256ELb1ELb0EEENS1_25SingleTileBwdLPTSchedulerILb1ELi128ELb0EEEEEEEEEvNT_6ParamsE$_ZN4cute3eso3ESOILb0ELb0EJNS_6LayoutINS_5tupleIJNS3_IJNS_1CILi1EEENS3_IJS5_NS4_ILi2EEES6_EEEEEES6_NS3_IJS6_S6_EEEEEENS3_IJNS3_IJNS4_ILi0EEENS3_IJS5_NS4_ILi256EEEiEEEEEENS4_ILi2048EEENS3_IJiNS4_ILi4096EEEEEEEEEEENS_10ViewEngineINS_8smem_ptrIPjEEEEEEC2ERKSJ_RKSO_:
[----:B------:R-:W-:Y:S02]  /*6230*/  IADD3 R5, R56, -c[0x0][0x20], RZ ;  /* 0x8000080038057a10 */ /* 0x000fe40007ffe0ff */
[----:B------:R-:W-:-:S03]  /*6240*/  IADD3 R6, R40, -c[0x0][0x20], RZ ;  /* 0x8000080028067a10 */ /* 0x000fc60007ffe0ff */
[----:B------:R1:W-:Y:S04]  /*6250*/  STL.64 [R5], R2 ;  /* 0x0000000205007387 */ /* 0x0003e80000100a00 */
[----:B------:R-:W2:Y:S01]  /*6260*/  LDL.64 R8, [R6] ;  /* 0x0000000006087983 */ /* 0x000ea20000100a00 */
[----:B------:R-:W-:Y:S02]  /*6270*/  IMAD.MOV.U32 R10, RZ, RZ, R4 ;  /* 0x000000ffff0a7224 */ /* 0x000fe400078e0004 */
[----:B------:R-:W-:Y:S01]  /*6280*/  IMAD.MOV.U32 R11, RZ, RZ, 0x0 ;  /* 0x00000000ff0b7424 */ /* 0x000fe200078e00ff */
[----:B--2---:R1:W-:Y:S03]  /*6290*/  STL.64 [R5+0x8], R8 ;  /* 0x0000080805007387 */ /* 0x0043e60000100a00 */
[----:B------:R-:W-:Y:S05]  /*62a0*/  RET.REL.NODEC R10 `(_ZN7cutlass13device_kernelIN5flash19enable_sm80_to_sm89INS1_16FlashAttnBwdSm80INS1_25CollectiveMainloopBwdSm80ILi2ELi2EN4cute5tupleIJNS5_1CILi128EEES8_NS7_ILi64EEEEEENS_10bfloat16_tEfNS_4arch4Sm80ELb1ELb0ELb1ELb1ELb0ELb0ELb0ELb0ELi2ELi4ELi4ELi4ELb0EEENS1_24CollectiveEpilogueBwdGQAISA_fSD_Li256ELb1ELb0EEENS1_25SingleTileBwdLPTSchedulerILb1ELi128ELb0EEEEEEEEEvNT_6ParamsE) ;  /* 0xffff9d500a007950 */ /* 0x000fea0003c3ffff */
        .type           $_ZN7cutlass13device_kernelIN5flash19enable_sm80_to_sm89INS1_16FlashAttnBwdSm80INS1_25CollectiveMainloopBwdSm80ILi2ELi2EN4cute5tupleIJNS5_1CILi128EEES8_NS7_ILi64EEEEEENS_10bfloat16_tEfNS_4arch4Sm80ELb1ELb0ELb1ELb1ELb0ELb0ELb0ELb0ELi2ELi4ELi4ELi4ELb0EEENS1_24CollectiveEpilogueBwdGQAISA_fSD_Li256ELb1ELb0EEENS1_25SingleTileBwdLPTSchedulerILb1ELi128ELb0EEEEEEEEEvNT_6ParamsE$_ZN4cute3eso3ESOILb0ELb0EJNS_6LayoutINS_5tupleIJNS3_IJNS_1CILi2EEES5_EEENS4_ILi8EEES6_EEENS3_IJNS3_IJNS4_ILi1EEEiEEENS4_ILi1024EEENS3_IJiiEEEEEEEENS_10ViewEngineINS_8smem_ptrIPN7cutlass10bfloat16_tEEEEEEEC2ERKSE_RKSL_,@function
        .size           $_ZN7cutlass13device_kernelIN5flash19enable_sm80_to_sm89INS1_16FlashAttnBwdSm80INS1_25CollectiveMainloopBwdSm80ILi2ELi2EN4cute5tupleIJNS5_1CILi128EEES8_NS7_ILi64EEEEEENS_10bfloat16_tEfNS_4arch4Sm80ELb1ELb0ELb1ELb1ELb0ELb0ELb0ELb0ELi2ELi4ELi4ELi4ELb0EEENS1_24CollectiveEpilogueBwdGQAISA_fSD_Li256ELb1ELb0EEENS1_25SingleTileBwdLPTSchedulerILb1ELi128ELb0EEEEEEEEEvNT_6ParamsE$_ZN4cute3eso3ESOILb0ELb0EJNS_6LayoutINS_5tupleIJNS3_IJNS_1CILi2EEES5_EEENS4_ILi8EEES6_EEENS3_IJNS3_IJNS4_ILi1EEEiEEENS4_ILi1024EEENS3_IJiiEEEEEEEENS_10ViewEngineINS_8smem_ptrIPN7cutlass10bfloat16_tEEEEEEEC2ERKSE_RKSL_,($_ZN7cutlass13device_kernelIN5flash19enable_sm80_to_sm89INS1_16FlashAttnBwdSm80INS1_25CollectiveMainloopBwdSm80ILi2ELi2EN4cute5tupleIJNS5_1CILi128EEES8_NS7_ILi64EEEEEENS_10bfloat16_tEfNS_4arch4Sm80ELb1ELb0ELb1ELb1ELb0ELb0ELb0ELb0ELi2ELi4ELi4ELi4ELb0EEENS1_24CollectiveEpilogueBwdGQAISA_fSD_Li256ELb1ELb0EEENS1_25SingleTileBwdLPTSchedulerILb1ELi128ELb0EEEEEEEEEvNT_6ParamsE$_ZN4cute3eso3ESOILb0ELb0EJNS_6LayoutINS_5tupleIJNS3_IJNS_1CILi2EEES5_EEENS4_ILi8EEES6_EEENS3_IJNS3_IJNS4_ILi1EEEiEEENS4_ILi1024EEENS3_IJiiEEEEEEEEjEEC2ERKSE_RKj - $_ZN7cutlass13device_kernelIN5flash19enable_sm80_to_sm89INS1_16FlashAttnBwdSm80INS1_25CollectiveMainloopBwdSm80ILi2ELi2EN4cute5tupleIJNS5_1CILi128EEES8_NS7_ILi64EEEEEENS_10bfloat16_tEfNS_4arch4Sm80ELb1ELb0ELb1ELb1ELb0ELb0ELb0ELb0ELi2ELi4ELi4ELi4ELb0EEENS1_24CollectiveEpilogueBwdGQAISA_fSD_Li256ELb1ELb0EEENS1_25SingleTileBwdLPTSchedulerILb1ELi128ELb0EEEEEEEEEvNT_6ParamsE$_ZN4cute3eso3ESOILb0ELb0EJNS_6LayoutINS_5tupleIJNS3_IJNS_1CILi2EEES5_EEENS4_ILi8EEES6_EEENS3_IJNS3_IJNS4_ILi1EEEiEEENS4_ILi1024EEENS3_IJiiEEEEEEEENS_10ViewEngineINS_8smem_ptrIPN7cutlass10bfloat16_tEEEEEEEC2ERKSE_RKSL_)
$_ZN7cutlass13device_kernelIN5flash19enable_sm80_to_sm89INS1_16FlashAttnBwdSm80INS1_25CollectiveMainloopBwdSm80ILi2ELi2EN4cute5tupleIJNS5_1CILi128EEES8_NS7_ILi64EEEEEENS_10bfloat16_tEfNS_4arch4Sm80ELb1ELb0ELb1ELb1ELb0ELb0ELb0ELb0ELi2ELi4ELi4ELi4ELb0EEENS1_24CollectiveEpilogueBwdGQAISA_fSD_Li256ELb1ELb0EEENS1_25SingleTileBwdLPTSchedulerILb1ELi128ELb0EEEEEEEEEvNT_6ParamsE$_ZN4cute3eso3ESOILb0ELb0EJNS_6LayoutINS_5tupleIJNS3_IJNS_1CILi2EEES5_EEENS4_ILi8EEES6_EEENS3_IJNS3_IJNS4_ILi1EEEiEEENS4_ILi1024EEENS3_IJiiEEEEEEEENS_10ViewEngineINS_8smem_ptrIPN7cutlass10bfloat16_tEEEEEEEC2ERKSE_RKSL_:
[----:B------:R-:W-:Y:S02]  /*62b0*/  IADD3 R3, R23, -c[0x0][0x20], RZ ;  /* 0x8000080017037a10 */ /* 0x000fe40007ffe0ff */
[----:B------:R-:W-:-:S03]  /*62c0*/  IADD3 R2, R22, -c[0x0][0x20], RZ ;  /* 0x8000080016027a10 */ /* 0x000fc60007ffe0ff */
[----:B------:R1:W-:Y:S04]  /*62d0*/  STL.64 [R3], R4 ;  /* 0x0000000403007387 */ /* 0x0003e80000100a00 */
[----:B------:R1:W-:Y:S04]  /*62e0*/  STL [R3+0x8], R12 ;  /* 0x0000080c03007387 */ /* 0x0003e80000100800 */
[----:B------:R-:W2:Y:S01]  /*62f0*/  LDL.64 R8, [R2] ;  /* 0x0000000002087983 */ /* 0x000ea20000100a00 */
[----:B------:R-:W-:-:S03]  /*6300*/  IMAD.MOV.U32 R7, RZ, RZ, 0x0 ;  /* 0x00000000ff077424 */ /* 0x000fc600078e00ff */
[----:B--2---:R1:W-:Y:S01]  /*6310*/  STL.64 [R3+0x10], R8 ;  /* 0x0000100803007387 */ /* 0x0043e20000100a00 */
[----:B------:R-:W-:Y:S05]  /*6320*/  RET.REL.NODEC R6 `(_ZN7cutlass13device_kernelIN5flash19enable_sm80_to_sm89INS1_16FlashAttnBwdSm80INS1_25CollectiveMainloopBwdSm80ILi2ELi2EN4cute5tupleIJNS5_1CILi128EEES8_NS7_ILi64EEEEEENS_10bfloat16_tEfNS_4arch4Sm80ELb1ELb0ELb1ELb1ELb0ELb0ELb0ELb0ELi2ELi4ELi4ELi4ELb0EEENS1_24CollectiveEpilogueBwdGQAISA_fSD_Li256ELb1ELb0EEENS1_25SingleTileBwdLPTSchedulerILb1ELi128ELb0EEEEEEEEEvNT_6ParamsE) ;  /* 0xffff9cd006007950 */ /* 0x000fea0003c3ffff */
        .type           $_ZN7cutlass13device_kernelIN5flash19enable_sm80_to_sm89INS1_16FlashAttnBwdSm80INS1_25CollectiveMainloopBwdSm80ILi2ELi2EN4cute5tupleIJNS5_1CILi128EEES8_NS7_ILi64EEEEEENS_10bfloat16_tEfNS_4arch4Sm80ELb1ELb0ELb1ELb1ELb0ELb0ELb0ELb0ELi2ELi4ELi4ELi4ELb0EEENS1_24CollectiveEpilogueBwdGQAISA_fSD_Li256ELb1ELb0EEENS1_25SingleTileBwdLPTSchedulerILb1ELi128ELb0EEEEEEEEEvNT_6ParamsE$_ZN4cute3eso3ESOILb0ELb0EJNS_6LayoutINS_5tupleIJNS3_IJNS_1CILi2EEES5_EEENS4_ILi8EEES6_EEENS3_IJNS3_IJNS4_ILi1EEEiEEENS4_ILi1024EEENS3_IJiiEEEEEEEEjEEC2ERKSE_RKj,@function
        .size           $_ZN7cutlass13device_kernelIN5flash19enable_sm80_to_sm89INS1_16FlashAttnBwdSm80INS1_25CollectiveMainloopBwdSm80ILi2ELi2EN4cute5tupleIJNS5_1CILi128EEES8_NS7_ILi64EEEEEENS_10bfloat16_tEfNS_4arch4Sm80ELb1ELb0ELb1ELb1ELb0ELb0ELb0ELb0ELi2ELi4ELi4ELi4ELb0EEENS1_24CollectiveEpilogueBwdGQAISA_fSD_Li256ELb1ELb0EEENS1_25SingleTileBwdLPTSchedulerILb1ELi128ELb0EEEEEEEEEvNT_6ParamsE$_ZN4cute3eso3ESOILb0ELb0EJNS_6LayoutINS_5tupleIJNS3_IJNS_1CILi2EEES5_EEENS4_ILi8EEES6_EEENS3_IJNS3_IJNS4_ILi1EEEiEEENS4_ILi1024EEENS3_IJiiEEEEEEEEjEEC2ERKSE_RKj,($_ZN7cutlass13device_kernelIN5flash19enable_sm80_to_sm89INS1_16FlashAttnBwdSm80INS1_25CollectiveMainloopBwdSm80ILi2ELi2EN4cute5tupleIJNS5_1CILi128EEES8_NS7_ILi64EEEEEENS_10bfloat16_tEfNS_4arch4Sm80ELb1ELb0ELb1ELb1ELb0ELb0ELb0ELb0ELi2ELi4ELi4ELi4ELb0EEENS1_24CollectiveEpilogueBwdGQAISA_fSD_Li256ELb1ELb0EEENS1_25SingleTileBwdLPTSchedulerILb1ELi128ELb0EEEEEEEEEvNT_6ParamsE$_ZN4cute3eso3ESOILb0ELb0EJNS_6LayoutINS_5tupleIJNS3_IJNS_1CILi2EEES5_EEES6_NS4_ILi8EEEEEENS3_IJNS3_IJiNS4_ILi512EEEEEENS3_IJiiEEENS4_ILi1024EEEEEEEENS_10ViewEngineINS_8smem_ptrIPN7cutlass10bfloat16_tEEEEEEEC2ERKSE_RKSL_ - $_ZN7cutlass13device_kernelIN5flash19enable_sm80_to_sm89INS1_16FlashAttnBwdSm80INS1_25CollectiveMainloopBwdSm80ILi2ELi2EN4cute5tupleIJNS5_1CILi128EEES8_NS7_ILi64EEEEEENS_10bfloat16_tEfNS_4arch4Sm80ELb1ELb0ELb1ELb1ELb0ELb0ELb0ELb0ELi2ELi4ELi4ELi4ELb0EEENS1_24CollectiveEpilogueBwdGQAISA_fSD_Li256ELb1ELb0EEENS1_25SingleTileBwdLPTSchedulerILb1ELi128ELb0EEEEEEEEEvNT_6ParamsE$_ZN4cute3eso3ESOILb0ELb0EJNS_6LayoutINS_5tupleIJNS3_IJNS_1CILi2EEES5_EEENS4_ILi8EEES6_EEENS3_IJNS3_IJNS4_ILi1EEEiEEENS4_ILi1024EEENS3_IJiiEEEEEEEEjEEC2ERKSE_RKj)
$_ZN7cutlass13device_kernelIN5flash19enable_sm80_to_sm89INS1_16FlashAttnBwdSm80INS1_25CollectiveMainloopBwdSm80ILi2ELi2EN4cute5tupleIJNS5_1CILi128EEES8_NS7_ILi64EEEEEENS_10bfloat16_tEfNS_4arch4Sm80ELb1ELb0ELb1ELb1ELb0ELb0ELb0ELb0ELi2ELi4ELi4ELi4ELb0EEENS1_24CollectiveEpilogueBwdGQAISA_fSD_Li256ELb1ELb0EEENS1_25SingleTileBwdLPTSchedulerILb1ELi128ELb0EEEEEEEEEvNT_6ParamsE$_ZN4cute3eso3ESOILb0ELb0EJNS_6LayoutINS_5tupleIJNS3_IJNS_1CILi2EEES5_EEENS4_ILi8EEES6_EEENS3_IJNS3_IJNS4_ILi1EEEiEEENS4_ILi1024EEENS3_IJiiEEEEEEEEjEEC2ERKSE_RKj:
        /* <DEDUP_REMOVED lines=9> */
[----:B------:R-:W-:Y:S05]  /*63c0*/  RET.REL.NODEC R10 `(_ZN7cutlass13device_kernelIN5flash19enable_sm80_to_sm89INS1_16FlashAttnBwdSm80INS1_25CollectiveMainloopBwdSm80ILi2ELi2EN4cute5tupleIJNS5_1CILi128EEES8_NS7_ILi64EEEEEENS_10bfloat16_tEfNS_4arch4Sm80ELb1ELb0ELb1ELb1ELb0ELb0ELb0ELb0ELi2ELi4ELi4ELi4ELb0EEENS1_24CollectiveEpilogueBwdGQAISA_fSD_Li256ELb1ELb0EEENS1_25SingleTileBwdLPTSchedulerILb1ELi128ELb0EEEEEEEEEvNT_6ParamsE) ;  /* 0xffff9c300a007950 */ /* 0x000fea0003c3ffff */
        .type           $_ZN7cutlass13device_kernelIN5flash19enable_sm80_to_sm89INS1_16FlashAttnBwdSm80INS1_25CollectiveMainloopBwdSm80ILi2ELi2EN4cute5tupleIJNS5_1CILi128EEES8_NS7_ILi64EEEEEENS_10bfloat16_tEfNS_4arch4Sm80ELb1ELb0ELb1ELb1ELb0ELb0ELb0ELb0ELi2ELi4ELi4ELi4ELb0EEENS1_24CollectiveEpilogueBwdGQAISA_fSD_Li256ELb1ELb0EEENS1_25SingleTileBwdLPTSchedulerILb1ELi128ELb0EEEEEEEEEvNT_6ParamsE$_ZN4cute3eso3ESOILb0ELb0EJNS_6LayoutINS_5tupleIJNS3_IJNS_1CILi2EEES5_EEES6_NS4_ILi8EEEEEENS3_IJNS3_IJiNS4_ILi512EEEEEENS3_IJiiEEENS4_ILi1024EEEEEEEENS_10ViewEngineINS_8smem_ptrIPN7cutlass10bfloat16_tEEEEEEEC2ERKSE_RKSL_,@function
        .size           $_ZN7cutlass13device_kernelIN5flash19enable_sm80_to_sm89INS1_16FlashAttnBwdSm80INS1_25CollectiveMainloopBwdSm80ILi2ELi2EN4cute5tupleIJNS5_1CILi128EEES8_NS7_ILi64EEEEEENS_10bfloat16_tEfNS_4arch4Sm80ELb1ELb0ELb1ELb1ELb0ELb0ELb0ELb0ELi2ELi4ELi4ELi4ELb0EEENS1_24CollectiveEpilogueBwdGQAISA_fSD_Li256ELb1ELb0EEENS1_25SingleTileBwdLPTSchedulerILb1ELi128ELb0EEEEEEEEEvNT_6ParamsE$_ZN4cute3eso3ESOILb0ELb0EJNS_6LayoutINS_5tupleIJNS3_IJNS_1CILi2EEES5_EEES6_NS4_ILi8EEEEEENS3_IJNS3_IJiNS4_ILi512EEEEEENS3_IJiiEEENS4_ILi1024EEEEEEEENS_10ViewEngineINS_8smem_ptrIPN7cutlass10bfloat16_tEEEEEEEC2ERKSE_RKSL_,($_ZN7cutlass13device_kernelIN5flash19enable_sm80_to_sm89INS1_16FlashAttnBwdSm80INS1_25CollectiveMainloopBwdSm80ILi2ELi2EN4cute5tupleIJNS5_1CILi128EEES8_NS7_ILi64EEEEEENS_10bfloat16_tEfNS_4arch4Sm80ELb1ELb0ELb1ELb1ELb0ELb0ELb0ELb0ELi2ELi4ELi4ELi4ELb0EEENS1_24CollectiveEpilogueBwdGQAISA_fSD_Li256ELb1ELb0EEENS1_25SingleTileBwdLPTSchedulerILb1ELi128ELb0EEEEEEEEEvNT_6ParamsE$_ZN4cute3eso3ESOILb0ELb0EJNS_6LayoutINS_5tupleIJNS3_IJNS_1CILi2EEES5_EEES6_NS4_ILi8EEEEEENS3_IJNS3_IJiNS4_ILi512EEEEEENS3_IJiiEEENS4_ILi1024EEEEEEEEjEEC2ERKSE_RKj - $_ZN7cutlass13device_kernelIN5flash19enable_sm80_to_sm89INS1_16FlashAttnBwdSm80INS1_25CollectiveMainloopBwdSm80ILi2ELi2EN4cute5tupleIJNS5_1CILi128EEES8_NS7_ILi64EEEEEENS_10bfloat16_tEfNS_4arch4Sm80ELb1ELb0ELb1ELb1ELb0ELb0ELb0ELb0ELi2ELi4ELi4ELi4ELb0EEENS1_24CollectiveEpilogueBwdGQAISA_fSD_Li256ELb1ELb0EEENS1_25SingleTileBwdLPTSchedulerILb1ELi128ELb0EEEEEEEEEvNT_6ParamsE$_ZN4cute3eso3ESOILb0ELb0EJNS_6LayoutINS_5tupleIJNS3_IJNS_1CILi2EEES5_EEES6_NS4_ILi8EEEEEENS3_IJNS3_IJiNS4_ILi512EEEEEENS3_IJiiEEENS4_ILi1024EEEEEEEENS_10ViewEngineINS_8smem_ptrIPN7cutlass10bfloat16_tEEEEEEEC2ERKSE_RKSL_)
$_ZN7cutlass13device_kernelIN5flash19enable_sm80_to_sm89INS1_16FlashAttnBwdSm80INS1_25CollectiveMainloopBwdSm80ILi2ELi2EN4cute5tupleIJNS5_1CILi128EEES8_NS7_ILi64EEEEEENS_10bfloat16_tEfNS_4arch4Sm80ELb1ELb0ELb1ELb1ELb0ELb0ELb0ELb0ELi2ELi4ELi4ELi4ELb0EEENS1_24CollectiveEpilogueBwdGQAISA_fSD_Li256ELb1ELb0EEENS1_25SingleTileBwdLPTSchedulerILb1ELi128ELb0EEEEEEEEEvNT_6ParamsE$_ZN4cute3eso3ESOILb0ELb0EJNS_6LayoutINS_5tupleIJNS3_IJNS_1CILi2EEES5_EEES6_NS4_ILi8EEEEEENS3_IJNS3_IJiNS4_ILi512EEEEEENS3_IJiiEEENS4_ILi1024EEEEEEEENS_10ViewEngineINS_8smem_ptrIPN7cutlass10bfloat16_tEEEEEEEC2ERKSE_RKSL_:
        /* <DEDUP_REMOVED lines=8> */
[----:B------:R-:W-:Y:S05]  /*6450*/  RET.REL.NODEC R10 `(_ZN7cutlass13device_kernelIN5flash19enable_sm80_to_sm89INS1_16FlashAttnBwdSm80INS1_25CollectiveMainloopBwdSm80ILi2ELi2EN4cute5tupleIJNS5_1CILi128EEES8_NS7_ILi64EEEEEENS_10bfloat16_tEfNS_4arch4Sm80ELb1ELb0ELb1ELb1ELb0ELb0ELb0ELb0ELi2ELi4ELi4ELi4ELb0EEENS1_24CollectiveEpilogueBwdGQAISA_fSD_Li256ELb1ELb0EEENS1_25SingleTileBwdLPTSchedulerILb1ELi128ELb0EEEEEEEEEvNT_6ParamsE) ;  /* 0xffff9ba00a007950 */ /* 0x000fea0003c3ffff */
        .type           $_ZN7cutlass13device_kernelIN5flash19enable_sm80_to_sm89INS1_16FlashAttnBwdSm80INS1_25CollectiveMainloopBwdSm80ILi2ELi2EN4cute5tupleIJNS5_1CILi128EEES8_NS7_ILi64EEEEEENS_10bfloat16_tEfNS_4arch4Sm80ELb1ELb0ELb1ELb1ELb0ELb0ELb0ELb0ELi2ELi4ELi4ELi4ELb0EEENS1_24CollectiveEpilogueBwdGQAISA_fSD_Li256ELb1ELb0EEENS1_25SingleTileBwdLPTSchedulerILb1ELi128ELb0EEEEEEEEEvNT_6ParamsE$_ZN4cute3eso3ESOILb0ELb0EJNS_6LayoutINS_5tupleIJNS3_IJNS_1CILi2EEES5_EEES6_NS4_ILi8EEEEEENS3_IJNS3_IJiNS4_ILi512EEEEEENS3_IJiiEEENS4_ILi1024EEEEEEEEjEEC2ERKSE_RKj,@function
        .size           $_ZN7cutlass13device_kernelIN5flash19enable_sm80_to_sm89INS1_16FlashAttnBwdSm80INS1_25CollectiveMainloopBwdSm80ILi2ELi2EN4cute5tupleIJNS5_1CILi128EEES8_NS7_ILi64EEEEEENS_10bfloat16_tEfNS_4arch4Sm80ELb1ELb0ELb1ELb1ELb0ELb0ELb0ELb0ELi2ELi4ELi4ELi4ELb0EEENS1_24CollectiveEpilogueBwdGQAISA_fSD_Li256ELb1ELb0EEENS1_25SingleTileBwdLPTSchedulerILb1ELi128ELb0EEEEEEEEEvNT_6ParamsE$_ZN4cute3eso3ESOILb0ELb0EJNS_6LayoutINS_5tupleIJNS3_IJNS_1CILi2EEES5_EEES6_NS4_ILi8EEEEEENS3_IJNS3_IJiNS4_ILi512EEEEEENS3_IJiiEEENS4_ILi1024EEEEEEEEjEEC2ERKSE_RKj,($_ZN7cutlass13device_kernelIN5flash19enable_sm80_to_sm89INS1_16FlashAttnBwdSm80INS1_25CollectiveMainloopBwdSm80ILi2ELi2EN4cute5tupleIJNS5_1CILi128EEES8_NS7_ILi64EEEEEENS_10bfloat16_tEfNS_4arch4Sm80ELb1ELb0ELb1ELb1ELb0ELb0ELb0ELb0ELi2ELi4ELi4ELi4ELb0EEENS1_24CollectiveEpilogueBwdGQAISA_fSD_Li256ELb1ELb0EEENS1_25SingleTileBwdLPTSchedulerILb1ELi128ELb0EEEEEEEEEvNT_6ParamsE$_ZN4cute3eso3ESOILb0ELb0EJNS_6LayoutINS_5tupleIJNS3_IJNS_1CILi2EEES5_S5_EEES5_NS3_IJNS3_IJS5_S5_EEES5_EEEEEENS3_IJNS3_IJNS4_ILi1EEENS4_ILi512EEEiEEENS4_ILi4096EEENS3_IJNS3_IJiiEEENS4_ILi8192EEEEEEEEEEENS_10ViewEngineINS_8smem_ptrIPN7cutlass10bfloat16_tEEEEEEEC2ERKSI_RKSP_ - $_ZN7cutlass13device_kernelIN5flash19enable_sm80_to_sm89INS1_16FlashAttnBwdSm80INS1_25CollectiveMainloopBwdSm80ILi2ELi2EN4cute5tupleIJNS5_1CILi128EEES8_NS7_ILi64EEEEEENS_10bfloat16_tEfNS_4arch4Sm80ELb1ELb0ELb1ELb1ELb0ELb0ELb0ELb0ELi2ELi4ELi4ELi4ELb0EEENS1_24CollectiveEpilogueBwdGQAISA_fSD_Li256ELb1ELb0EEENS1_25SingleTileBwdLPTSchedulerILb1ELi128ELb0EEEEEEEEEvNT_6ParamsE$_ZN4cute3eso3ESOILb0ELb0EJNS_6LayoutINS_5tupleIJNS3_IJNS_1CILi2EEES5_EEES6_NS4_ILi8EEEEEENS3_IJNS3_IJiNS4_ILi512EEEEEENS3_IJiiEEENS4_ILi1024EEEEEEEEjEEC2ERKSE_RKj)
$_ZN7cutlass13device_kernelIN5flash19enable_sm80_to_sm89INS1_16FlashAttnBwdSm80INS1_25CollectiveMainloopBwdSm80ILi2ELi2EN4cute5tupleIJNS5_1CILi128EEES8_NS7_ILi64EEEEEENS_10bfloat16_tEfNS_4arch4Sm80ELb1ELb0ELb1ELb1ELb0ELb0ELb0ELb0ELi2ELi4ELi4ELi4ELb0EEENS1_24CollectiveEpilogueBwdGQAISA_fSD_Li256ELb1ELb0EEENS1_25SingleTileBwdLPTSchedulerILb1ELi128ELb0EEEEEEEEEvNT_6ParamsE$_ZN4cute3eso3ESOILb0ELb0EJNS_6LayoutINS_5tupleIJNS3_IJNS_1CILi2EEES5_EEES6_NS4_ILi8EEEEEENS3_IJNS3_IJiNS4_ILi512EEEEEENS3_IJiiEEENS4_ILi1024EEEEEEEEjEEC2ERKSE_RKj:
        /* <DEDUP_REMOVED lines=10> */
        .type           $_ZN7cutlass13device_kernelIN5flash19enable_sm80_to_sm89INS1_16FlashAttnBwdSm80INS1_25CollectiveMainloopBwdSm80ILi2ELi2EN4cute5tupleIJNS5_1CILi128EEES8_NS7_ILi64EEEEEENS_10bfloat16_tEfNS_4arch4Sm80ELb1ELb0ELb1ELb1ELb0ELb0ELb0ELb0ELi2ELi4ELi4ELi4ELb0EEENS1_24CollectiveEpilogueBwdGQAISA_fSD_Li256ELb1ELb0EEENS1_25SingleTileBwdLPTSchedulerILb1ELi128ELb0EEEEEEEEEvNT_6ParamsE$_ZN4cute3eso3ESOILb0ELb0EJNS_6LayoutINS_5tupleIJNS3_IJNS_1CILi2EEES5_S5_EEES5_NS3_IJNS3_IJS5_S5_EEES5_EEEEEENS3_IJNS3_IJNS4_ILi1EEENS4_ILi512EEEiEEENS4_ILi4096EEENS3_IJNS3_IJiiEEENS4_ILi8192EEEEEEEEEEENS_10ViewEngineINS_8smem_ptrIPN7cutlass10bfloat16_tEEEEEEEC2ERKSI_RKSP_,@function
        .size           $_ZN7cutlass13device_kernelIN5flash19enable_sm80_to_sm89INS1_16FlashAttnBwdSm80INS1_25CollectiveMainloopBwdSm80ILi2ELi2EN4cute5tupleIJNS5_1CILi128EEES8_NS7_ILi64EEEEEENS_10bfloat16_tEfNS_4arch4Sm80ELb1ELb0ELb1ELb1ELb0ELb0ELb0ELb0ELi2ELi4ELi4ELi4ELb0EEENS1_24CollectiveEpilogueBwdGQAISA_fSD_Li256ELb1ELb0EEENS1_25SingleTileBwdLPTSchedulerILb1ELi128ELb0EEEEEEEEEvNT_6ParamsE$_ZN4cute3eso3ESOILb0ELb0EJNS_6LayoutINS_5tupleIJNS3_IJNS_1CILi2EEES5_S5_EEES5_NS3_IJNS3_IJS5_S5_EEES5_EEEEEENS3_IJNS3_IJNS4_ILi1EEENS4_ILi512EEEiEEENS4_ILi4096EEENS3_IJNS3_IJiiEEENS4_ILi8192EEEEEEEEEEENS_10ViewEngineINS_8smem_ptrIPN7cutlass10bfloat16_tEEEEEEEC2ERKSI_RKSP_,($_ZN7cutlass13device_kernelIN5flash19enable_sm80_to_sm89INS1_16FlashAttnBwdSm80INS1_25CollectiveMainloopBwdSm80ILi2ELi2EN4cute5tupleIJNS5_1CILi128EEES8_NS7_ILi64EEEEEENS_10bfloat16_tEfNS_4arch4Sm80ELb1ELb0ELb1ELb1ELb0ELb0ELb0ELb0ELi2ELi4ELi4ELi4ELb0EEENS1_24CollectiveEpilogueBwdGQAISA_fSD_Li256ELb1ELb0EEENS1_25SingleTileBwdLPTSchedulerILb1ELi128ELb0EEEEEEEEEvNT_6ParamsE$_ZN4cute3eso3ESOILb0ELb0EJNS_6LayoutINS_5tupleIJNS3_IJNS_1CILi2EEES5_S5_EEES5_NS3_IJNS3_IJS5_S5_EEES5_EEEEEENS3_IJNS3_IJNS4_ILi1EEENS4_ILi512EEEiEEENS4_ILi4096EEENS3_IJNS3_IJiiEEENS4_ILi8192EEEEEEEEEEEjEEC2ERKSI_RKj - $_ZN7cutlass13device_kernelIN5flash19enable_sm80_to_sm89INS1_16FlashAttnBwdSm80INS1_25CollectiveMainloopBwdSm80ILi2ELi2EN4cute5tupleIJNS5_1CILi128EEES8_NS7_ILi64EEEEEENS_10bfloat16_tEfNS_4arch4Sm80ELb1ELb0ELb1ELb1ELb0ELb0ELb0ELb0ELi2ELi4ELi4ELi4ELb0EEENS1_24CollectiveEpilogueBwdGQAISA_fSD_Li256ELb1ELb0EEENS1_25SingleTileBwdLPTSchedulerILb1ELi128ELb0EEEEEEEEEvNT_6ParamsE$_ZN4cute3eso3ESOILb0ELb0EJNS_6LayoutINS_5tupleIJNS3_IJNS_1CILi2EEES5_S5_EEES5_NS3_IJNS3_IJS5_S5_EEES5_EEEEEENS3_IJNS3_IJNS4_ILi1EEENS4_ILi512EEEiEEENS4_ILi4096EEENS3_IJNS3_IJiiEEENS4_ILi8192EEEEEEEEEEENS_10ViewEngineINS_8smem_ptrIPN7cutlass10bfloat16_tEEEEEEEC2ERKSI_RKSP_)
$_ZN7cutlass13device_kernelIN5flash19enable_sm80_to_sm89INS1_16FlashAttnBwdSm80INS1_25CollectiveMainloopBwdSm80ILi2ELi2EN4cute5tupleIJNS5_1CILi128EEES8_NS7_ILi64EEEEEENS_10bfloat16_tEfNS_4arch4Sm80ELb1ELb0ELb1ELb1ELb0ELb0ELb0ELb0ELi2ELi4ELi4ELi4ELb0EEENS1_24CollectiveEpilogueBwdGQAISA_fSD_Li256ELb1ELb0EEENS1_25SingleTileBwdLPTSchedulerILb1ELi128ELb0EEEEEEEEEvNT_6ParamsE$_ZN4cute3eso3ESOILb0ELb0EJNS_6LayoutINS_5tupleIJNS3_IJNS_1CILi2EEES5_S5_EEES5_NS3_IJNS3_IJS5_S5_EEES5_EEEEEENS3_IJNS3_IJNS4_ILi1EEENS4_ILi512EEEiEEENS4_ILi4096EEENS3_IJNS3_IJiiEEENS4_ILi8192EEEEEEEEEEENS_10ViewEngineINS_8smem_ptrIPN7cutlass10bfloat16_tEEEEEEEC2ERKSI_RKSP_:
        /* <DEDUP_REMOVED lines=9> */
        .type           $_ZN7cutlass13device_kernelIN5flash19enable_sm80_to_sm89INS1_16FlashAttnBwdSm80INS1_25CollectiveMainloopBwdSm80ILi2ELi2EN4cute5tupleIJNS5_1CILi128EEES8_NS7_ILi64EEEEEENS_10bfloat16_tEfNS_4arch4Sm80ELb1ELb0ELb1ELb1ELb0ELb0ELb0ELb0ELi2ELi4ELi4ELi4ELb0EEENS1_24CollectiveEpilogueBwdGQAISA_fSD_Li256ELb1ELb0EEENS1_25SingleTileBwdLPTSchedulerILb1ELi128ELb0EEEEEEEEEvNT_6ParamsE$_ZN4cute3eso3ESOILb0ELb0EJNS_6LayoutINS_5tupleIJNS3_IJNS_1CILi2EEES5_S5_EEES5_NS3_IJNS3_IJS5_S5_EEES5_EEEEEENS3_IJNS3_IJNS4_ILi1EEENS4_ILi512EEEiEEENS4_ILi4096EEENS3_IJNS3_IJiiEEENS4_ILi8192EEEEEEEEEEEjEEC2ERKSI_RKj,@function
        .size           $_ZN7cutlass13device_kernelIN5flash19enable_sm80_to_sm89INS1_16FlashAttnBwdSm80INS1_25CollectiveMainloopBwdSm80ILi2ELi2EN4cute5tupleIJNS5_1CILi128EEES8_NS7_ILi64EEEEEENS_10bfloat16_tEfNS_4arch4Sm80ELb1ELb0ELb1ELb1ELb0ELb0ELb0ELb0ELi2ELi4ELi4ELi4ELb0EEENS1_24CollectiveEpilogueBwdGQAISA_fSD_Li256ELb1ELb0EEENS1_25SingleTileBwdLPTSchedulerILb1ELi128ELb0EEEEEEEEEvNT_6ParamsE$_ZN4cute3eso3ESOILb0ELb0EJNS_6LayoutINS_5tupleIJNS3_IJNS_1CILi2EEES5_S5_EEES5_NS3_IJNS3_IJS5_S5_EEES5_EEEEEENS3_IJNS3_IJNS4_ILi1EEENS4_ILi512EEEiEEENS4_ILi4096EEENS3_IJNS3_IJiiEEENS4_ILi8192EEEEEEEEEEEjEEC2ERKSI_RKj,($_ZN7cutlass13device_kernelIN5flash19enable_sm80_to_sm89INS1_16FlashAttnBwdSm80INS1_25CollectiveMainloopBwdSm80ILi2ELi2EN4cute5tupleIJNS5_1CILi128EEES8_NS7_ILi64EEEEEENS_10bfloat16_tEfNS_4arch4Sm80ELb1ELb0ELb1ELb1ELb0ELb0ELb0ELb0ELi2ELi4ELi4ELi4ELb0EEENS1_24CollectiveEpilogueBwdGQAISA_fSD_Li256ELb1ELb0EEENS1_25SingleTileBwdLPTSchedulerILb1ELi128ELb0EEEEEEEEEvNT_6ParamsE$_ZN4cute3eso3ESOILb0ELb0EJNS_6LayoutINS_5tupleIJNS3_IJNS_1CILi2EEES5_S5_EEES5_NS3_IJS5_S5_EEEEEENS3_IJNS3_IJNS4_ILi1EEENS4_ILi512EEEiEEENS4_ILi4096EEENS3_IJiiEEEEEEEENS_10ViewEngineINS_8smem_ptrIPN7cutlass10bfloat16_tEEEEEEEC2ERKSF_RKSM_ - $_ZN7cutlass13device_kernelIN5flash19enable_sm80_to_sm89INS1_16FlashAttnBwdSm80INS1_25CollectiveMainloopBwdSm80ILi2ELi2EN4cute5tupleIJNS5_1CILi128EEES8_NS7_ILi64EEEEEENS_10bfloat16_tEfNS_4arch4Sm80ELb1ELb0ELb1ELb1ELb0ELb0ELb0ELb0ELi2ELi4ELi4ELi4ELb0EEENS1_24CollectiveEpilogueBwdGQAISA_fSD_Li256ELb1ELb0EEENS1_25SingleTileBwdLPTSchedulerILb1ELi128ELb0EEEEEEEEEvNT_6ParamsE$_ZN4cute3eso3ESOILb0ELb0EJNS_6LayoutINS_5tupleIJNS3_IJNS_1CILi2EEES5_S5_EEES5_NS3_IJNS3_IJS5_S5_EEES5_EEEEEENS3_IJNS3_IJNS4_ILi1EEENS4_ILi512EEEiEEENS4_ILi4096EEENS3_IJNS3_IJiiEEENS4_ILi8192EEEEEEEEEEEjEEC2ERKSI_RKj)
$_ZN7cutlass13device_kernelIN5flash19enable_sm80_to_sm89INS1_16FlashAttnBwdSm80INS1_25CollectiveMainloopBwdSm80ILi2ELi2EN4cute5tupleIJNS5_1CILi128EEES8_NS7_ILi64EEEEEENS_10bfloat16_tEfNS_4arch4Sm80ELb1ELb0ELb1ELb1ELb0ELb0ELb0ELb0ELi2ELi4ELi4ELi4ELb0EEENS1_24CollectiveEpilogueBwdGQAISA_fSD_Li256ELb1ELb0EEENS1_25SingleTileBwdLPTSchedulerILb1ELi128ELb0EEEEEEEEEvNT_6ParamsE$_ZN4cute3eso3ESOILb0ELb0EJNS_6LayoutINS_5tupleIJNS3_IJNS_1CILi2EEES5_S5_EEES5_NS3_IJNS3_IJS5_S5_EEES5_EEEEEENS3_IJNS3_IJNS4_ILi1EEENS4_ILi512EEEiEEENS4_ILi4096EEENS3_IJNS3_IJiiEEENS4_ILi8192EEEEEEEEEEEjEEC2ERKSI_RKj:
        /* <DEDUP_REMOVED lines=10> */
        .type           $_ZN7cutlass13device_kernelIN5flash19enable_sm80_to_sm89INS1_16FlashAttnBwdSm80INS1_25CollectiveMainloopBwdSm80ILi2ELi2EN4cute5tupleIJNS5_1CILi128EEES8_NS7_ILi64EEEEEENS_10bfloat16_tEfNS_4arch4Sm80ELb1ELb0ELb1ELb1ELb0ELb0ELb0ELb0ELi2ELi4ELi4ELi4ELb0EEENS1_24CollectiveEpilogueBwdGQAISA_fSD_Li256ELb1ELb0EEENS1_25SingleTileBwdLPTSchedulerILb1ELi128ELb0EEEEEEEEEvNT_6ParamsE$_ZN4cute3eso3ESOILb0ELb0EJNS_6LayoutINS_5tupleIJNS3_IJNS_1CILi2EEES5_S5_EEES5_NS3_IJS5_S5_EEEEEENS3_IJNS3_IJNS4_ILi1EEENS4_ILi512EEEiEEENS4_ILi4096EEENS3_IJiiEEEEEEEENS_10ViewEngineINS_8smem_ptrIPN7cutlass10bfloat16_tEEEEEEEC2ERKSF_RKSM_,@function
        .size           $_ZN7cutlass13device_kernelIN5flash19enable_sm80_to_sm89INS1_16FlashAttnBwdSm80INS1_25CollectiveMainloopBwdSm80ILi2ELi2EN4cute5tupleIJNS5_1CILi128EEES8_NS7_ILi64EEEEEENS_10bfloat16_tEfNS_4arch4Sm80ELb1ELb0ELb1ELb1ELb0ELb0ELb0ELb0ELi2ELi4ELi4ELi4ELb0EEENS1_24CollectiveEpilogueBwdGQAISA_fSD_Li256ELb1ELb0EEENS1_25SingleTileBwdLPTSchedulerILb1ELi128ELb0EEEEEEEEEvNT_6ParamsE$_ZN4cute3eso3ESOILb0ELb0EJNS_6LayoutINS_5tupleIJNS3_IJNS_1CILi2EEES5_S5_EEES5_NS3_IJS5_S5_EEEEEENS3_IJNS3_IJNS4_ILi1EEENS4_ILi512EEEiEEENS4_ILi4096EEENS3_IJiiEEEEEEEENS_10ViewEngineINS_8smem_ptrIPN7cutlass10bfloat16_tEEEEEEEC2ERKSF_RKSM_,($_ZN7cutlass13device_kernelIN5flash19enable_sm80_to_sm89INS1_16FlashAttnBwdSm80INS1_25CollectiveMainloopBwdSm80ILi2ELi2EN4cute5tupleIJNS5_1CILi128EEES8_NS7_ILi64EEEEEENS_10bfloat16_tEfNS_4arch4Sm80ELb1ELb0ELb1ELb1ELb0ELb0ELb0ELb0ELi2ELi4ELi4ELi4ELb0EEENS1_24CollectiveEpilogueBwdGQAISA_fSD_Li256ELb1ELb0EEENS1_25SingleTileBwdLPTSchedulerILb1ELi128ELb0EEEEEEEEEvNT_6ParamsE$_ZN4cute3eso3ESOILb0ELb0EJNS_6LayoutINS_5tupleIJNS3_IJNS_1CILi2EEES5_S5_EEES5_NS3_IJS5_S5_EEEEEENS3_IJNS3_IJNS4_ILi1EEENS4_ILi512EEEiEEENS4_ILi4096EEENS3_IJiiEEEEEEEEjEEC2ERKSF_RKj - $_ZN7cutlass13device_kernelIN5flash19enable_sm80_to_sm89INS1_16FlashAttnBwdSm80INS1_25CollectiveMainloopBwdSm80ILi2ELi2EN4cute5tupleIJNS5_1CILi128EEES8_NS7_ILi64EEEEEENS_10bfloat16_tEfNS_4arch4Sm80ELb1ELb0ELb1ELb1ELb0ELb0ELb0ELb0ELi2ELi4ELi4ELi4ELb0EEENS1_24CollectiveEpilogueBwdGQAISA_fSD_Li256ELb1ELb0EEENS1_25SingleTileBwdLPTSchedulerILb1ELi128ELb0EEEEEEEEEvNT_6ParamsE$_ZN4cute3eso3ESOILb0ELb0EJNS_6LayoutINS_5tupleIJNS3_IJNS_1CILi2EEES5_S5_EEES5_NS3_IJS5_S5_EEEEEENS3_IJNS3_IJNS4_ILi1EEENS4_ILi512EEEiEEENS4_ILi4096EEENS3_IJiiEEEEEEEENS_10ViewEngineINS_8smem_ptrIPN7cutlass10bfloat16_tEEEEEEEC2ERKSF_RKSM_)
$_ZN7cutlass13device_kernelIN5flash19enable_sm80_to_sm89INS1_16FlashAttnBwdSm80INS1_25CollectiveMainloopBwdSm80ILi2ELi2EN4cute5tupleIJNS5_1CILi128EEES8_NS7_ILi64EEEEEENS_10bfloat16_tEfNS_4arch4Sm80ELb1ELb0ELb1ELb1ELb0ELb0ELb0ELb0ELi2ELi4ELi4ELi4ELb0EEENS1_24CollectiveEpilogueBwdGQAISA_fSD_Li256ELb1ELb0EEENS1_25SingleTileBwdLPTSchedulerILb1ELi128ELb0EEEEEEEEEvNT_6ParamsE$_ZN4cute3eso3ESOILb0ELb0EJNS_6LayoutINS_5tupleIJNS3_IJNS_1CILi2EEES5_S5_EEES5_NS3_IJS5_S5_EEEEEENS3_IJNS3_IJNS4_ILi1EEENS4_ILi512EEEiEEENS4_ILi4096EEENS3_IJiiEEEEEEEENS_10ViewEngineINS_8smem_ptrIPN7cutlass10bfloat16_tEEEEEEEC2ERKSF_RKSM_:
        /* <DEDUP_REMOVED lines=9> */
        .type           $_ZN7cutlass13device_kernelIN5flash19enable_sm80_to_sm89INS1_16FlashAttnBwdSm80INS1_25CollectiveMainloopBwdSm80ILi2ELi2EN4cute5tupleIJNS5_1CILi128EEES8_NS7_ILi64EEEEEENS_10bfloat16_tEfNS_4arch4Sm80ELb1ELb0ELb1ELb1ELb0ELb0ELb0ELb0ELi2ELi4ELi4ELi4ELb0EEENS1_24CollectiveEpilogueBwdGQAISA_fSD_Li256ELb1ELb0EEENS1_25SingleTileBwdLPTSchedulerILb1ELi128ELb0EEEEEEEEEvNT_6ParamsE$_ZN4cute3eso3ESOILb0ELb0EJNS_6LayoutINS_5tupleIJNS3_IJNS_1CILi2EEES5_S5_EEES5_NS3_IJS5_S5_EEEEEENS3_IJNS3_IJNS4_ILi1EEENS4_ILi512EEEiEEENS4_ILi4096EEENS3_IJiiEEEEEEEEjEEC2ERKSF_RKj,@function
        .size           $_ZN7cutlass13device_kernelIN5flash19enable_sm80_to_sm89INS1_16FlashAttnBwdSm80INS1_25CollectiveMainloopBwdSm80ILi2ELi2EN4cute5tupleIJNS5_1CILi128EEES8_NS7_ILi64EEEEEENS_10bfloat16_tEfNS_4arch4Sm80ELb1ELb0ELb1ELb1ELb0ELb0ELb0ELb0ELi2ELi4ELi4ELi4ELb0EEENS1_24CollectiveEpilogueBwdGQAISA_fSD_Li256ELb1ELb0EEENS1_25SingleTileBwdLPTSchedulerILb1ELi128ELb0EEEEEEEEEvNT_6ParamsE$_ZN4cute3eso3ESOILb0ELb0EJNS_6LayoutINS_5tupleIJNS3_IJNS_1CILi2EEES5_S5_EEES5_NS3_IJS5_S5_EEEEEENS3_IJNS3_IJNS4_ILi1EEENS4_ILi512EEEiEEENS4_ILi4096EEENS3_IJiiEEEEEEEEjEEC2ERKSF_RKj,($_ZN7cutlass13device_kernelIN5flash19enable_sm80_to_sm89INS1_16FlashAttnBwdSm80INS1_25CollectiveMainloopBwdSm80ILi2ELi2EN4cute5tupleIJNS5_1CILi128EEES8_NS7_ILi64EEEEEENS_10bfloat16_tEfNS_4arch4Sm80ELb1ELb0ELb1ELb1ELb0ELb0ELb0ELb0ELi2ELi4ELi4ELi4ELb0EEENS1_24CollectiveEpilogueBwdGQAISA_fSD_Li256ELb1ELb0EEENS1_25SingleTileBwdLPTSchedulerILb1ELi128ELb0EEEEEEEEEvNT_6ParamsE$_ZN4cute3eso3ESOILb0ELb0EJNS_6LayoutINS_5tupleIJNS3_IJNS_1CILi8EEENS4_ILi1EEEEEENS3_IJNS4_ILi2EEEEEEEEENS3_IJNS3_IJS6_NS4_ILi0EEEEEENS3_IJiEEEEEEEENS_10ViewEngineINS_8smem_ptrIPN7cutlass10bfloat16_tEEEEEEEC2ERKSF_RKSM_ - $_ZN7cutlass13device_kernelIN5flash19enable_sm80_to_sm89INS1_16FlashAttnBwdSm80INS1_25CollectiveMainloopBwdSm80ILi2ELi2EN4cute5tupleIJNS5_1CILi128EEES8_NS7_ILi64EEEEEENS_10bfloat16_tEfNS_4arch4Sm80ELb1ELb0ELb1ELb1ELb0ELb0ELb0ELb0ELi2ELi4ELi4ELi4ELb0EEENS1_24CollectiveEpilogueBwdGQAISA_fSD_Li256ELb1ELb0EEENS1_25SingleTileBwdLPTSchedulerILb1ELi128ELb0EEEEEEEEEvNT_6ParamsE$_ZN4cute3eso3ESOILb0ELb0EJNS_6LayoutINS_5tupleIJNS3_IJNS_1CILi2EEES5_S5_EEES5_NS3_IJS5_S5_EEEEEENS3_IJNS3_IJNS4_ILi1EEENS4_ILi512EEEiEEENS4_ILi4096EEENS3_IJiiEEEEEEEEjEEC2ERKSF_RKj)
$_ZN7cutlass13device_kernelIN5flash19enable_sm80_to_sm89INS1_16FlashAttnBwdSm80INS1_25CollectiveMainloopBwdSm80ILi2ELi2EN4cute5tupleIJNS5_1CILi128EEES8_NS7_ILi64EEEEEENS_10bfloat16_tEfNS_4arch4Sm80ELb1ELb0ELb1ELb1ELb0ELb0ELb0ELb0ELi2ELi4ELi4ELi4ELb0EEENS1_24CollectiveEpilogueBwdGQAISA_fSD_Li256ELb1ELb0EEENS1_25SingleTileBwdLPTSchedulerILb1ELi128ELb0EEEEEEEEEvNT_6ParamsE$_ZN4cute3eso3ESOILb0ELb0EJNS_6LayoutINS_5tupleIJNS3_IJNS_1CILi2EEES5_S5_EEES5_NS3_IJS5_S5_EEEEEENS3_IJNS3_IJNS4_ILi1EEENS4_ILi512EEEiEEENS4_ILi4096EEENS3_IJiiEEEEEEEEjEEC2ERKSF_RKj:
        /* <DEDUP_REMOVED lines=10> */
        .type           $_ZN7cutlass13device_kernelIN5flash19enable_sm80_to_sm89INS1_16FlashAttnBwdSm80INS1_25CollectiveMainloopBwdSm80ILi2ELi2EN4cute5tupleIJNS5_1CILi128EEES8_NS7_ILi64EEEEEENS_10bfloat16_tEfNS_4arch4Sm80ELb1ELb0ELb1ELb1ELb0ELb0ELb0ELb0ELi2ELi4ELi4ELi4ELb0EEENS1_24CollectiveEpilogueBwdGQAISA_fSD_Li256ELb1ELb0EEENS1_25SingleTileBwdLPTSchedulerILb1ELi128ELb0EEEEEEEEEvNT_6ParamsE$_ZN4cute3eso3ESOILb0ELb0EJNS_6LayoutINS_5tupleIJNS3_IJNS_1CILi8EEENS4_ILi1EEEEEENS3_IJNS4_ILi2EEEEEEEEENS3_IJNS3_IJS6_NS4_ILi0EEEEEENS3_IJiEEEEEEEENS_10ViewEngineINS_8smem_ptrIPN7cutlass10bfloat16_tEEEEEEEC2ERKSF_RKSM_,@function
        .size           $_ZN7cutlass13device_kernelIN5flash19enable_sm80_to_sm89INS1_16FlashAttnBwdSm80INS1_25CollectiveMainloopBwdSm80ILi2ELi2EN4cute5tupleIJNS5_1CILi128EEES8_NS7_ILi64EEEEEENS_10bfloat16_tEfNS_4arch4Sm80ELb1ELb0ELb1ELb1ELb0ELb0ELb0ELb0ELi2ELi4ELi4ELi4ELb0EEENS1_24CollectiveEpilogueBwdGQAISA_fSD_Li256ELb1ELb0EEENS1_25SingleTileBwdLPTSchedulerILb1ELi128ELb0EEEEEEEEEvNT_6ParamsE$_ZN4cute3eso3ESOILb0ELb0EJNS_6LayoutINS_5tupleIJNS3_IJNS_1CILi8EEENS4_ILi1EEEEEENS3_IJNS4_ILi2EEEEEEEEENS3_IJNS3_IJS6_NS4_ILi0EEEEEENS3_IJiEEEEEEEENS_10ViewEngineINS_8smem_ptrIPN7cutlass10bfloat16_tEEEEEEEC2ERKSF_RKSM_,($_ZN7cutlass13device_kernelIN5flash19enable_sm80_to_sm89INS1_16FlashAttnBwdSm80INS1_25CollectiveMainloopBwdSm80ILi2ELi2EN4cute5tupleIJNS5_1CILi128EEES8_NS7_ILi64EEEEEENS_10bfloat16_tEfNS_4arch4Sm80ELb1ELb0ELb1ELb1ELb0ELb0ELb0ELb0ELi2ELi4ELi4ELi4ELb0EEENS1_24CollectiveEpilogueBwdGQAISA_fSD_Li256ELb1ELb0EEENS1_25SingleTileBwdLPTSchedulerILb1ELi128ELb0EEEEEEEEEvNT_6ParamsE$_ZN4cute3eso3ESOILb0ELb0EJNS_6LayoutINS_5tupleIJNS3_IJNS_1CILi8EEENS4_ILi1EEEEEENS4_ILi2EEEEEENS3_IJNS3_IJS6_NS4_ILi0EEEEEEiEEEEENS_10ViewEngineINS_8smem_ptrIPN7cutlass10bfloat16_tEEEEEEEC2ERKSD_RKSK_ - $_ZN7cutlass13device_kernelIN5flash19enable_sm80_to_sm89INS1_16FlashAttnBwdSm80INS1_25CollectiveMainloopBwdSm80ILi2ELi2EN4cute5tupleIJNS5_1CILi128EEES8_NS7_ILi64EEEEEENS_10bfloat16_tEfNS_4arch4Sm80ELb1ELb0ELb1ELb1ELb0ELb0ELb0ELb0ELi2ELi4ELi4ELi4ELb0EEENS1_24CollectiveEpilogueBwdGQAISA_fSD_Li256ELb1ELb0EEENS1_25SingleTileBwdLPTSchedulerILb1ELi128ELb0EEEEEEEEEvNT_6ParamsE$_ZN4cute3eso3ESOILb0ELb0EJNS_6LayoutINS_5tupleIJNS3_IJNS_1CILi8EEENS4_ILi1EEEEEENS3_IJNS4_ILi2EEEEEEEEENS3_IJNS3_IJS6_NS4_ILi0EEEEEENS3_IJiEEEEEEEENS_10ViewEngineINS_8smem_ptrIPN7cutlass10bfloat16_tEEEEEEEC2ERKSF_RKSM_)
$_ZN7cutlass13device_kernelIN5flash19enable_sm80_to_sm89INS1_16FlashAttnBwdSm80INS1_25CollectiveMainloopBwdSm80ILi2ELi2EN4cute5tupleIJNS5_1CILi128EEES8_NS7_ILi64EEEEEENS_10bfloat16_tEfNS_4arch4Sm80ELb1ELb0ELb1ELb1ELb0ELb0ELb0ELb0ELi2ELi4ELi4ELi4ELb0EEENS1_24CollectiveEpilogueBwdGQAISA_fSD_Li256ELb1ELb0EEENS1_25SingleTileBwdLPTSchedulerILb1ELi128ELb0EEEEEEEEEvNT_6ParamsE$_ZN4cute3eso3ESOILb0ELb0EJNS_6LayoutINS_5tupleIJNS3_IJNS_1CILi8EEENS4_ILi1EEEEEENS3_IJNS4_ILi2EEEEEEEEENS3_IJNS3_IJS6_NS4_ILi0EEEEEENS3_IJiEEEEEEEENS_10ViewEngineINS_8smem_ptrIPN7cutlass10bfloat16_tEEEEEEEC2ERKSF_RKSM_:
[----:B------:R-:W-:Y:S02]  /*6760*/  IADD3 R3, R66, -c[0x0][0x20], RZ ;  /* 0x8000080042037a10 */ /* 0x000fe40007ffe0ff */
[----:B------:R-:W-:-:S03]  /*6770*/  IADD3 R2, R58, -c[0x0][0x20], RZ ;  /* 0x800008003a027a10 */ /* 0x000fc60007ffe0ff */
[----:B------:R1:W-:Y:S04]  /*6780*/  STL [R3], R8 ;  /* 0x0000000803007387 */ /* 0x0003e80000100800 */
[----:B------:R-:W2:Y:S01]  /*6790*/  LDL.64 R10, [R2] ;  /* 0x00000000020a7983 */ /* 0x000ea20000100a00 */
[----:B------:R-:W-:-:S03]  /*67a0*/  IMAD.MOV.U32 R7, RZ, RZ, 0x0 ;  /* 0x00000000ff077424 */ /* 0x000fc600078e00ff */
[----:B--2---:R1:W-:Y:S01]  /*67b0*/  STL.64 [R3+0x8], R10 ;  /* 0x0000080a03007387 */ /* 0x0043e20000100a00 */
[----:B------:R-:W-:Y:S05]  /*67c0*/  RET.REL.NODEC R6 `(_ZN7cutlass13device_kernelIN5flash19enable_sm80_to_sm89INS1_16FlashAttnBwdSm80INS1_25CollectiveMainloopBwdSm80ILi2ELi2EN4cute5tupleIJNS5_1CILi128EEES8_NS7_ILi64EEEEEENS_10bfloat16_tEfNS_4arch4Sm80ELb1ELb0ELb1ELb1ELb0ELb0ELb0ELb0ELi2ELi4ELi4ELi4ELb0EEENS1_24CollectiveEpilogueBwdGQAISA_fSD_Li256ELb1ELb0EEENS1_25SingleTileBwdLPTSchedulerILb1ELi128ELb0EEEEEEEEEvNT_6ParamsE) ;  /* 0xffff983006007950 */ /* 0x000fea0003c3ffff */
        .type           $_ZN7cutlass13device_kernelIN5flash19enable_sm80_to_sm89INS1_16FlashAttnBwdSm80INS1_25CollectiveMainloopBwdSm80ILi2ELi2EN4cute5tupleIJNS5_1CILi128EEES8_NS7_ILi64EEEEEENS_10bfloat16_tEfNS_4arch4Sm80ELb1ELb0ELb1ELb1ELb0ELb0ELb0ELb0ELi2ELi4ELi4ELi4ELb0EEENS1_24CollectiveEpilogueBwdGQAISA_fSD_Li256ELb1ELb0EEENS1_25SingleTileBwdLPTSchedulerILb1ELi128ELb0EEEEEEEEEvNT_6ParamsE$_ZN4cute3eso3ESOILb0ELb0EJNS_6LayoutINS_5tupleIJNS3_IJNS_1CILi8EEENS4_ILi1EEEEEENS4_ILi2EEEEEENS3_IJNS3_IJS6_NS4_ILi0EEEEEEiEEEEENS_10ViewEngineINS_8smem_ptrIPN7cutlass10bfloat16_tEEEEEEEC2ERKSD_RKSK_,@function
        .size           $_ZN7cutlass13device_kernelIN5flash19enable_sm80_to_sm89INS1_16FlashAttnBwdSm80INS1_25CollectiveMainloopBwdSm80ILi2ELi2EN4cute5tupleIJNS5_1CILi128EEES8_NS7_ILi64EEEEEENS_10bfloat16_tEfNS_4arch4Sm80ELb1ELb0ELb1ELb1ELb0ELb0ELb0ELb0ELi2ELi4ELi4ELi4ELb0EEENS1_24CollectiveEpilogueBwdGQAISA_fSD_Li256ELb1ELb0EEENS1_25SingleTileBwdLPTSchedulerILb1ELi128ELb0EEEEEEEEEvNT_6ParamsE$_ZN4cute3eso3ESOILb0ELb0EJNS_6LayoutINS_5tupleIJNS3_IJNS_1CILi8EEENS4_ILi1EEEEEENS4_ILi2EEEEEENS3_IJNS3_IJS6_NS4_ILi0EEEEEEiEEEEENS_10ViewEngineINS_8smem_ptrIPN7cutlass10bfloat16_tEEEEEEEC2ERKSD_RKSK_,($_ZN7cutlass13device_kernelIN5flash19enable_sm80_to_sm89INS1_16FlashAttnBwdSm80INS1_25CollectiveMainloopBwdSm80ILi2ELi2EN4cute5tupleIJNS5_1CILi128EEES8_NS7_ILi64EEEEEENS_10bfloat16_tEfNS_4arch4Sm80ELb1ELb0ELb1ELb1ELb0ELb0ELb0ELb0ELi2ELi4ELi4ELi4ELb0EEENS1_24CollectiveEpilogueBwdGQAISA_fSD_Li256ELb1ELb0EEENS1_25SingleTileBwdLPTSchedulerILb1ELi128ELb0EEEEEEEEEvNT_6ParamsE$_ZN4cute3eso3ESOILb0ELb0EJNS_6LayoutINS_5tupleIJNS3_IJNS_1CILi8EEENS4_ILi1EEEEEENS4_ILi2EEEEEENS3_IJNS3_IJS6_NS4_ILi0EEEEEEiEEEEEiEEC2ERKSD_RKi - $_ZN7cutlass13device_kernelIN5flash19enable_sm80_to_sm89INS1_16FlashAttnBwdSm80INS1_25CollectiveMainloopBwdSm80ILi2ELi2EN4cute5tupleIJNS5_1CILi128EEES8_NS7_ILi64EEEEEENS_10bfloat16_tEfNS_4arch4Sm80ELb1ELb0ELb1ELb1ELb0ELb0ELb0ELb0ELi2ELi4ELi4ELi4ELb0EEENS1_24CollectiveEpilogueBwdGQAISA_fSD_Li256ELb1ELb0EEENS1_25SingleTileBwdLPTSchedulerILb1ELi128ELb0EEEEEEEEEvNT_6ParamsE$_ZN4cute3eso3ESOILb0ELb0EJNS_6LayoutINS_5tupleIJNS3_IJNS_1CILi8EEENS4_ILi1EEEEEENS4_ILi2EEEEEENS3_IJNS3_IJS6_NS4_ILi0EEEEEEiEEEEENS_10ViewEngineINS_8smem_ptrIPN7cutlass10bfloat16_tEEEEEEEC2ERKSD_RKSK_)
$_ZN7cutlass13device_kernelIN5flash19enable_sm80_to_sm89INS1_16FlashAttnBwdSm80INS1_25CollectiveMainloopBwdSm80ILi2ELi2EN4cute5tupleIJNS5_1CILi128EEES8_NS7_ILi64EEEEEENS_10bfloat16_tEfNS_4arch4Sm80ELb1ELb0ELb1ELb1ELb0ELb0ELb0ELb0ELi2ELi4ELi4ELi4ELb0EEENS1_24CollectiveEpilogueBwdGQAISA_fSD_Li256ELb1ELb0EEENS1_25SingleTileBwdLPTSchedulerILb1ELi128ELb0EEEEEEEEEvNT_6ParamsE$_ZN4cute3eso3ESOILb0ELb0EJNS_6LayoutINS_5tupleIJNS3_IJNS_1CILi8EEENS4_ILi1EEEEEENS4_ILi2EEEEEENS3_IJNS3_IJS6_NS4_ILi0EEEEEEiEEEEENS_10ViewEngineINS_8smem_ptrIPN7cutlass10bfloat16_tEEEEEEEC2ERKSD_RKSK_:
[----:B------:R-:W-:Y:S02]  /*67d0*/  IADD3 R3, R66, -c[0x0][0x20], RZ ;  /* 0x8000080042037a10 */ /* 0x000fe40007ffe0ff */
[----:B------:R-:W-:-:S03]  /*67e0*/  IADD3 R2, R58, -c[0x0][0x20], RZ ;  /* 0x800008003a027a10 */ /* 0x000fc60007ffe0ff */
[----:B------:R1:W-:Y:S04]  /*67f0*/  STL [R3], R6 ;  /* 0x0000000603007387 */ /* 0x0003e80000100800 */
[----:B------:R-:W2:Y:S01]  /*6800*/  LDL.64 R8, [R2] ;  /* 0x0000000002087983 */ /* 0x000ea20000100a00 */
[----:B------:R-:W-:-:S03]  /*6810*/  IMAD.MOV.U32 R5, RZ, RZ, 0x0 ;  /* 0x00000000ff057424 */ /* 0x000fc600078e00ff */
[----:B--2---:R1:W-:Y:S01]  /*6820*/  STL.64 [R3+0x8], R8 ;  /* 0x0000080803007387 */ /* 0x0043e20000100a00 */
[----:B------:R-:W-:Y:S05]  /*6830*/  RET.REL.NODEC R4 `(_ZN7cutlass13device_kernelIN5flash19enable_sm80_to_sm89INS1_16FlashAttnBwdSm80INS1_25CollectiveMainloopBwdSm80ILi2ELi2EN4cute5tupleIJNS5_1CILi128EEES8_NS7_ILi64EEEEEENS_10bfloat16_tEfNS_4arch4Sm80ELb1ELb0ELb1ELb1ELb0ELb0ELb0ELb0ELi2ELi4ELi4ELi4ELb0EEENS1_24CollectiveEpilogueBwdGQAISA_fSD_Li256ELb1ELb0EEENS1_25SingleTileBwdLPTSchedulerILb1ELi128ELb0EEEEEEEEEvNT_6ParamsE) ;  /* 0xffff97c004007950 */ /* 0x000fea0003c3ffff */
        .type           $_ZN7cutlass13device_kernelIN5flash19enable_sm80_to_sm89INS1_16FlashAttnBwdSm80INS1_25CollectiveMainloopBwdSm80ILi2ELi2EN4cute5tupleIJNS5_1CILi128EEES8_NS7_ILi64EEEEEENS_10bfloat16_tEfNS_4arch4Sm80ELb1ELb0ELb1ELb1ELb0ELb0ELb0ELb0ELi2ELi4ELi4ELi4ELb0EEENS1_24CollectiveEpilogueBwdGQAISA_fSD_Li256ELb1ELb0EEENS1_25SingleTileBwdLPTSchedulerILb1ELi128ELb0EEEEEEEEEvNT_6ParamsE$_ZN4cute3eso3ESOILb0ELb0EJNS_6LayoutINS_5tupleIJNS3_IJNS_1CILi8EEENS4_ILi1EEEEEENS4_ILi2EEEEEENS3_IJNS3_IJS6_NS4_ILi0EEEEEEiEEEEEiEEC2ERKSD_RKi,@function
        .size           $_ZN7cutlass13device_kernelIN5flash19enable_sm80_to_sm89INS1_16FlashAttnBwdSm80INS1_25CollectiveMainloopBwdSm80ILi2ELi2EN4cute5tupleIJNS5_1CILi128EEES8_NS7_ILi64EEEEEENS_10bfloat16_tEfNS_4arch4Sm80ELb1ELb0ELb1ELb1ELb0ELb0ELb0ELb0ELi2ELi4ELi4ELi4ELb0EEENS1_24CollectiveEpilogueBwdGQAISA_fSD_Li256ELb1ELb0EEENS1_25SingleTileBwdLPTSchedulerILb1ELi128ELb0EEEEEEEEEvNT_6ParamsE$_ZN4cute3eso3ESOILb0ELb0EJNS_6LayoutINS_5tupleIJNS3_IJNS_1CILi8EEENS4_ILi1EEEEEENS4_ILi2EEEEEENS3_IJNS3_IJS6_NS4_ILi0EEEEEEiEEEEEiEEC2ERKSD_RKi,($_ZN7cutlass13device_kernelIN5flash19enable_sm80_to_sm89INS1_16FlashAttnBwdSm80INS1_25CollectiveMainloopBwdSm80ILi2ELi2EN4cute5tupleIJNS5_1CILi128EEES8_NS7_ILi64EEEEEENS_10bfloat16_tEfNS_4arch4Sm80ELb1ELb0ELb1ELb1ELb0ELb0ELb0ELb0ELi2ELi4ELi4ELi4ELb0EEENS1_24CollectiveEpilogueBwdGQAISA_fSD_Li256ELb1ELb0EEENS1_25SingleTileBwdLPTSchedulerILb1ELi128ELb0EEEEEEEEEvNT_6ParamsE$_ZN4cute3eso3ESOILb0ELb0EJNS_6LayoutINS_5tupleIJNS3_IJNS_1CILi8EEENS4_ILi1EEEEEENS4_ILi2EEENS3_IJS8_S8_EEEEEENS3_IJNS3_IJS6_NS4_ILi0EEEEEENS4_ILi4096EEENS3_IJiiEEEEEEEENS_10ViewEngineINS_8smem_ptrIPN7cutlass10bfloat16_tEEEEEEEC2ERKSG_RKSN_ - $_ZN7cutlass13device_kernelIN5flash19enable_sm80_to_sm89INS1_16FlashAttnBwdSm80INS1_25CollectiveMainloopBwdSm80ILi2ELi2EN4cute5tupleIJNS5_1CILi128EEES8_NS7_ILi64EEEEEENS_10bfloat16_tEfNS_4arch4Sm80ELb1ELb0ELb1ELb1ELb0ELb0ELb0ELb0ELi2ELi4ELi4ELi4ELb0EEENS1_24CollectiveEpilogueBwdGQAISA_fSD_Li256ELb1ELb0EEENS1_25SingleTileBwdLPTSchedulerILb1ELi128ELb0EEEEEEEEEvNT_6ParamsE$_ZN4cute3eso3ESOILb0ELb0EJNS_6LayoutINS_5tupleIJNS3_IJNS_1CILi8EEENS4_ILi1EEEEEENS4_ILi2EEEEEENS3_IJNS3_IJS6_NS4_ILi0EEEEEEiEEEEEiEEC2ERKSD_RKi)
$_ZN7cutlass13device_kernelIN5flash19enable_sm80_to_sm89INS1_16FlashAttnBwdSm80INS1_25CollectiveMainloopBwdSm80ILi2ELi2EN4cute5tupleIJNS5_1CILi128EEES8_NS7_ILi64EEEEEENS_10bfloat16_tEfNS_4arch4Sm80ELb1ELb0ELb1ELb1ELb0ELb0ELb0ELb0ELi2ELi4ELi4ELi4ELb0EEENS1_24CollectiveEpilogueBwdGQAISA_fSD_Li256ELb1ELb0EEENS1_25SingleTileBwdLPTSchedulerILb1ELi128ELb0EEEEEEEEEvNT_6ParamsE$_ZN4cute3eso3ESOILb0ELb0EJNS_6LayoutINS_5tupleIJNS3_IJNS_1CILi8EEENS4_ILi1EEEEEENS4_ILi2EEEEEENS3_IJNS3_IJS6_NS4_ILi0EEEEEEiEEEEEiEEC2ERKSD_RKi:
[----:B------:R-:W-:Y:S02]  /*6840*/  IADD3 R3, R2, -c[0x0][0x20], RZ ;  /* 0x8000080002037a10 */ /* 0x000fe40007ffe0ff */
[----:B------:R-:W-:-:S03]  /*6850*/  IADD3 R2, R60, -c[0x0][0x20], RZ ;  /* 0x800008003c027a10 */ /* 0x000fc60007ffe0ff */
[----:B------:R1:W-:Y:S04]  /*6860*/  STL [R3], R6 ;  /* 0x0000000603007387 */ /* 0x0003e80000100800 */
[----:B------:R-:W2:Y:S01]  /*6870*/  LDL R2, [R2] ;  /* 0x0000000002027983 */ /* 0x000ea20000100800 */
[----:B------:R-:W-:-:S03]  /*6880*/  IMAD.MOV.U32 R5, RZ, RZ, 0x0 ;  /* 0x00000000ff057424 */ /* 0x000fc600078e00ff */
[----:B--2---:R1:W-:Y:S01]  /*6890*/  STL [R3+0x4], R2 ;  /* 0x0000040203007387 */ /* 0x0043e20000100800 */
[----:B------:R-:W-:Y:S05]  /*68a0*/  RET.REL.NODEC R4 `(_ZN7cutlass13device_kernelIN5flash19enable_sm80_to_sm89INS1_16FlashAttnBwdSm80INS1_25CollectiveMainloopBwdSm80ILi2ELi2EN4cute5tupleIJNS5_1CILi128EEES8_NS7_ILi64EEEEEENS_10bfloat16_tEfNS_4arch4Sm80ELb1ELb0ELb1ELb1ELb0ELb0ELb0ELb0ELi2ELi4ELi4ELi4ELb0EEENS1_24CollectiveEpilogueBwdGQAISA_fSD_Li256ELb1ELb0EEENS1_25SingleTileBwdLPTSchedulerILb1ELi128ELb0EEEEEEEEEvNT_6ParamsE) ;  /* 0xffff975004007950 */ /* 0x000fea0003c3ffff */
        .type           $_ZN7cutlass13device_kernelIN5flash19enable_sm80_to_sm89INS1_16FlashAttnBwdSm80INS1_25CollectiveMainloopBwdSm80ILi2ELi2EN4cute5tupleIJNS5_1CILi128EEES8_NS7_ILi64EEEEEENS_10bfloat16_tEfNS_4arch4Sm80ELb1ELb0ELb1ELb1ELb0ELb0ELb0ELb0ELi2ELi4ELi4ELi4ELb0EEENS1_24CollectiveEpilogueBwdGQAISA_fSD_Li256ELb1ELb0EEENS1_25SingleTileBwdLPTSchedulerILb1ELi128ELb0EEEEEEEEEvNT_6ParamsE$_ZN4cute3eso3ESOILb0ELb0EJNS_6LayoutINS_5tupleIJNS3_IJNS_1CILi8EEENS4_ILi1EEEEEENS4_ILi2EEENS3_IJS8_S8_EEEEEENS3_IJNS3_IJS6_NS4_ILi0EEEEEENS4_ILi4096EEENS3_IJiiEEEEEEEENS_10ViewEngineINS_8smem_ptrIPN7cutlass10bfloat16_tEEEEEEEC2ERKSG_RKSN_,@function
        .size           $_ZN7cutlass13device_kernelIN5flash19enable_sm80_to_sm89INS1_16FlashAttnBwdSm80INS1_25CollectiveMainloopBwdSm80ILi2ELi2EN4cute5tupleIJNS5_1CILi128EEES8_NS7_ILi64EEEEEENS_10bfloat16_tEfNS_4arch4Sm80ELb1ELb0ELb1ELb1ELb0ELb0ELb0ELb0ELi2ELi4ELi4ELi4ELb0EEENS1_24CollectiveEpilogueBwdGQAISA_fSD_Li256ELb1ELb0EEENS1_25SingleTileBwdLPTSchedulerILb1ELi128ELb0EEEEEEEEEvNT_6ParamsE$_ZN4cute3eso3ESOILb0ELb0EJNS_6LayoutINS_5tupleIJNS3_IJNS_1CILi8EEENS4_ILi1EEEEEENS4_ILi2EEENS3_IJS8_S8_EEEEEENS3_IJNS3_IJS6_NS4_ILi0EEEEEENS4_ILi4096EEENS3_IJiiEEEEEEEENS_10ViewEngineINS_8smem_ptrIPN7cutlass10bfloat16_tEEEEEEEC2ERKSG_RKSN_,($_ZN7cutlass13device_kernelIN5flash19enable_sm80_to_sm89INS1_16FlashAttnBwdSm80INS1_25CollectiveMainloopBwdSm80ILi2ELi2EN4cute5tupleIJNS5_1CILi128EEES8_NS7_ILi64EEEEEENS_10bfloat16_tEfNS_4arch4Sm80ELb1ELb0ELb1ELb1ELb0ELb0ELb0ELb0ELi2ELi4ELi4ELi4ELb0EEENS1_24CollectiveEpilogueBwdGQAISA_fSD_Li256ELb1ELb0EEENS1_25SingleTileBwdLPTSchedulerILb1ELi128ELb0EEEEEEEEEvNT_6ParamsE$_ZN4cute3eso3ESOILb0ELb0EJNS_6LayoutINS_5tupleIJNS3_IJNS_1CILi8EEENS4_ILi1EEEEEENS4_ILi2EEENS3_IJS8_S8_EEEEEENS3_IJNS3_IJS6_NS4_ILi0EEEEEENS4_ILi4096EEENS3_IJiiEEEEEEEEiEEC2ERKSG_RKi - $_ZN7cutlass13device_kernelIN5flash19enable_sm80_to_sm89INS1_16FlashAttnBwdSm80INS1_25CollectiveMainloopBwdSm80ILi2ELi2EN4cute5tupleIJNS5_1CILi128EEES8_NS7_ILi64EEEEEENS_10bfloat16_tEfNS_4arch4Sm80ELb1ELb0ELb1ELb1ELb0ELb0ELb0ELb0ELi2ELi4ELi4ELi4ELb0EEENS1_24CollectiveEpilogueBwdGQAISA_fSD_Li256ELb1ELb0EEENS1_25SingleTileBwdLPTSchedulerILb1ELi128ELb0EEEEEEEEEvNT_6ParamsE$_ZN4cute3eso3ESOILb0ELb0EJNS_6LayoutINS_5tupleIJNS3_IJNS_1CILi8EEENS4_ILi1EEEEEENS4_ILi2EEENS3_IJS8_S8_EEEEEENS3_IJNS3_IJS6_NS4_ILi0EEEEEENS4_ILi4096EEENS3_IJiiEEEEEEEENS_10ViewEngineINS_8smem_ptrIPN7cutlass10bfloat16_tEEEEEEEC2ERKSG_RKSN_)
$_ZN7cutlass13device_kernelIN5flash19enable_sm80_to_sm89INS1_16FlashAttnBwdSm80INS1_25CollectiveMainloopBwdSm80ILi2ELi2EN4cute5tupleIJNS5_1CILi128EEES8_NS7_ILi64EEEEEENS_10bfloat16_tEfNS_4arch4Sm80ELb1ELb0ELb1ELb1ELb0ELb0ELb0ELb0ELi2ELi4ELi4ELi4ELb0EEENS1_24CollectiveEpilogueBwdGQAISA_fSD_Li256ELb1ELb0EEENS1_25SingleTileBwdLPTSchedulerILb1ELi128ELb0EEEEEEEEEvNT_6ParamsE$_ZN4cute3eso3ESOILb0ELb0EJNS_6LayoutINS_5tupleIJNS3_IJNS_1CILi8EEENS4_ILi1EEEEEENS4_ILi2EEENS3_IJS8_S8_EEEEEENS3_IJNS3_IJS6_NS4_ILi0EEEEEENS4_ILi4096EEENS3_IJiiEEEEEEEENS_10ViewEngineINS_8smem_ptrIPN7cutlass10bfloat16_tEEEEEEEC2ERKSG_RKSN_:
[----:B------:R-:W-:Y:S02]  /*68b0*/  IADD3 R3, R23, -c[0x0][0x20], RZ ;  /* 0x8000080017037a10 */ /* 0x000fe40007ffe0ff */
[----:B------:R-:W-:-:S03]  /*68c0*/  IADD3 R2, R22, -c[0x0][0x20], RZ ;  /* 0x8000080016027a10 */ /* 0x000fc60007ffe0ff */
[----:B------:R1:W-:Y:S04]  /*68d0*/  STL.64 [R3], R4 ;  /* 0x0000000403007387 */ /* 0x0003e80000100a00 */
[----:B------:R-:W2:Y:S01]  /*68e0*/  LDL.64 R8, [R2] ;  /* 0x0000000002087983 */ /* 0x000ea20000100a00 */
[----:B------:R-:W-:-:S03]  /*68f0*/  IMAD.MOV.U32 R7, RZ, RZ, 0x0 ;  /* 0x00000000ff077424 */ /* 0x000fc600078e00ff */
[----:B--2---:R1:W-:Y:S01]  /*6900*/  STL.64 [R3+0x8], R8 ;  /* 0x0000080803007387 */ /* 0x0043e20000100a00 */
[----:B------:R-:W-:Y:S05]  /*6910*/  RET.REL.NODEC R6 `(_ZN7cutlass13device_kernelIN5flash19enable_sm80_to_sm89INS1_16FlashAttnBwdSm80INS1_25CollectiveMainloopBwdSm80ILi2ELi2EN4cute5tupleIJNS5_1CILi128EEES8_NS7_ILi64EEEEEENS_10bfloat16_tEfNS_4arch4Sm80ELb1ELb0ELb1ELb1ELb0ELb0ELb0ELb0ELi2ELi4ELi4ELi4ELb0EEENS1_24CollectiveEpilogueBwdGQAISA_fSD_Li256ELb1ELb0EEENS1_25SingleTileBwdLPTSchedulerILb1ELi128ELb0EEEEEEEEEvNT_6ParamsE) ;  /* 0xffff96e006007950 */ /* 0x000fea0003c3ffff */
        .type           $_ZN7cutlass13device_kernelIN5flash19enable_sm80_to_sm89INS1_16FlashAttnBwdSm80INS1_25CollectiveMainloopBwdSm80ILi2ELi2EN4cute5tupleIJNS5_1CILi128EEES8_NS7_ILi64EEEEEENS_10bfloat16_tEfNS_4arch4Sm80ELb1ELb0ELb1ELb1ELb0ELb0ELb0ELb0ELi2ELi4ELi4ELi4ELb0EEENS1_24CollectiveEpilogueBwdGQAISA_fSD_Li256ELb1ELb0EEENS1_25SingleTileBwdLPTSchedulerILb1ELi128ELb0EEEEEEEEEvNT_6ParamsE$_ZN4cute3eso3ESOILb0ELb0EJNS_6LayoutINS_5tupleIJNS3_IJNS_1CILi8EEENS4_ILi1EEEEEENS4_ILi2EEENS3_IJS8_S8_EEEEEENS3_IJNS3_IJS6_NS4_ILi0EEEEEENS4_ILi4096EEENS3_IJiiEEEEEEEEiEEC2ERKSG_RKi,@function
        .size           $_ZN7cutlass13device_kernelIN5flash19enable_sm80_to_sm89INS1_16FlashAttnBwdSm80INS1_25CollectiveMainloopBwdSm80ILi2ELi2EN4cute5tupleIJNS5_1CILi128EEES8_NS7_ILi64EEEEEENS_10bfloat16_tEfNS_4arch4Sm80ELb1ELb0ELb1ELb1ELb0ELb0ELb0ELb0ELi2ELi4ELi4ELi4ELb0EEENS1_24CollectiveEpilogueBwdGQAISA_fSD_Li256ELb1ELb0EEENS1_25SingleTileBwdLPTSchedulerILb1ELi128ELb0EEEEEEEEEvNT_6ParamsE$_ZN4cute3eso3ESOILb0ELb0EJNS_6LayoutINS_5tupleIJNS3_IJNS_1CILi8EEENS4_ILi1EEEEEENS4_ILi2EEENS3_IJS8_S8_EEEEEENS3_IJNS3_IJS6_NS4_ILi0EEEEEENS4_ILi4096EEENS3_IJiiEEEEEEEEiEEC2ERKSG_RKi,($_ZN7cutlass13device_kernelIN5flash19enable_sm80_to_sm89INS1_16FlashAttnBwdSm80INS1_25CollectiveMainloopBwdSm80ILi2ELi2EN4cute5tupleIJNS5_1CILi128EEES8_NS7_ILi64EEEEEENS_10bfloat16_tEfNS_4arch4Sm80ELb1ELb0ELb1ELb1ELb0ELb0ELb0ELb0ELi2ELi4ELi4ELi4ELb0EEENS1_24CollectiveEpilogueBwdGQAISA_fSD_Li256ELb1ELb0EEENS1_25SingleTileBwdLPTSchedulerILb1ELi128ELb0EEEEEEEEEvNT_6ParamsE$_ZN4cute3eso3ESOILb0ELb0EJNS_6LayoutINS_5tupleIJNS3_IJNS_1CILi8EEENS4_ILi1EEEEEENS4_ILi2EEES5_EEENS3_IJNS3_IJS6_NS4_ILi0EEEEEEiNS4_ILi1024EEEEEEEENS_10ViewEngineINS_8smem_ptrIPN7cutlass10bfloat16_tEEEEEEEC2ERKSE_RKSL_ - $_ZN7cutlass13device_kernelIN5flash19enable_sm80_to_sm89INS1_16FlashAttnBwdSm80INS1_25CollectiveMainloopBwdSm80ILi2ELi2EN4cute5tupleIJNS5_1CILi128EEES8_NS7_ILi64EEEEEENS_10bfloat16_tEfNS_4arch4Sm80ELb1ELb0ELb1ELb1ELb0ELb0ELb0ELb0ELi2ELi4ELi4ELi4ELb0EEENS1_24CollectiveEpilogueBwdGQAISA_fSD_Li256ELb1ELb0EEENS1_25SingleTileBwdLPTSchedulerILb1ELi128ELb0EEEEEEEEEvNT_6ParamsE$_ZN4cute3eso3ESOILb0ELb0EJNS_6LayoutINS_5tupleIJNS3_IJNS_1CILi8EEENS4_ILi1EEEEEENS4_ILi2EEENS3_IJS8_S8_EEEEEENS3_IJNS3_IJS6_NS4_ILi0EEEEEENS4_ILi4096EEENS3_IJiiEEEEEEEEiEEC2ERKSG_RKi)
$_ZN7cutlass13device_kernelIN5flash19enable_sm80_to_sm89INS1_16FlashAttnBwdSm80INS1_25CollectiveMainloopBwdSm80ILi2ELi2EN4cute5tupleIJNS5_1CILi128EEES8_NS7_ILi64EEEEEENS_10bfloat16_tEfNS_4arch4Sm80ELb1ELb0ELb1ELb1ELb0ELb0ELb0ELb0ELi2ELi4ELi4ELi4ELb0EEENS1_24CollectiveEpilogueBwdGQAISA_fSD_Li256ELb1ELb0EEENS1_25SingleTileBwdLPTSchedulerILb1ELi128ELb0EEEEEEEEEvNT_6ParamsE$_ZN4cute3eso3ESOILb0ELb0EJNS_6LayoutINS_5tupleIJNS3_IJNS_1CILi8EEENS4_ILi1EEEEEENS4_ILi2EEENS3_IJS8_S8_EEEEEENS3_IJNS3_IJS6_NS4_ILi0EEEEEENS4_ILi4096EEENS3_IJiiEEEEEEEEiEEC2ERKSG_RKi:
[----:B------:R-:W-:Y:S02]  /*6920*/  IADD3 R5, R23, -c[0x0][0x20], RZ ;  /* 0x8000080017057a10 */ /* 0x000fe40007ffe0ff */
[----:B------:R-:W-:-:S03]  /*6930*/  IADD3 R4, R22, -c[0x0][0x20], RZ ;  /* 0x8000080016047a10 */ /* 0x000fc60007ffe0ff */
[----:B------:R1:W-:Y:S04]  /*6940*/  STL [R5], R2 ;  /* 0x0000000205007387 */ /* 0x0003e80000100800 */
[----:B------:R1:W-:Y:S04]  /*6950*/  STL [R5+0x4], R3 ;  /* 0x0000040305007387 */ /* 0x0003e80000100800 */
[----:B------:R-:W2:Y:S01]  /*6960*/  LDL R4, [R4] ;  /* 0x0000000004047983 */ /* 0x000ea20000100800 */
[----:B------:R-:W-:-:S03]  /*6970*/  IMAD.MOV.U32 R7, RZ, RZ, 0x0 ;  /* 0x00000000ff077424 */ /* 0x000fc600078e00ff */
[----:B--2---:R1:W-:Y:S01]  /*6980*/  STL [R5+0x8], R4 ;  /* 0x0000080405007387 */ /* 0x0043e20000100800 */
[----:B------:R-:W-:Y:S05]  /*6990*/  RET.REL.NODEC R6 `(_ZN7cutlass13device_kernelIN5flash19enable_sm80_to_sm89INS1_16FlashAttnBwdSm80INS1_25CollectiveMainloopBwdSm80ILi2ELi2EN4cute5tupleIJNS5_1CILi128EEES8_NS7_ILi64EEEEEENS_10bfloat16_tEfNS_4arch4Sm80ELb1ELb0ELb1ELb1ELb0ELb0ELb0ELb0ELi2ELi4ELi4ELi4ELb0EEENS1_24CollectiveEpilogueBwdGQAISA_fSD_Li256ELb1ELb0EEENS1_25SingleTileBwdLPTSchedulerILb1ELi128ELb0EEEEEEEEEvNT_6ParamsE) ;  /* 0xffff966006007950 */ /* 0x000fea0003c3ffff */
        .type           $_ZN7cutlass13device_kernelIN5flash19enable_sm80_to_sm89INS1_16FlashAttnBwdSm80INS1_25CollectiveMainloopBwdSm80ILi2ELi2EN4cute5tupleIJNS5_1CILi128EEES8_NS7_ILi64EEEEEENS_10bfloat16_tEfNS_4arch4Sm80ELb1ELb0ELb1ELb1ELb0ELb0ELb0ELb0ELi2ELi4ELi4ELi4ELb0EEENS1_24CollectiveEpilogueBwdGQAISA_fSD_Li256ELb1ELb0EEENS1_25SingleTileBwdLPTSchedulerILb1ELi128ELb0EEEEEEEEEvNT_6ParamsE$_ZN4cute3eso3ESOILb0ELb0EJNS_6LayoutINS_5tupleIJNS3_IJNS_1CILi8EEENS4_ILi1EEEEEENS4_ILi2EEES5_EEENS3_IJNS3_IJS6_NS4_ILi0EEEEEEiNS4_ILi1024EEEEEEEENS_10ViewEngineINS_8smem_ptrIPN7cutlass10bfloat16_tEEEEEEEC2ERKSE_RKSL_,@function
        .size           $_ZN7cutlass13device_kernelIN5flash19enable_sm80_to_sm89INS1_16FlashAttnBwdSm80INS1_25CollectiveMainloopBwdSm80ILi2ELi2EN4cute5tupleIJNS5_1CILi128EEES8_NS7_ILi64EEEEEENS_10bfloat16_tEfNS_4arch4Sm80ELb1ELb0ELb1ELb1ELb0ELb0ELb0ELb0ELi2ELi4ELi4ELi4ELb0EEENS1_24CollectiveEpilogueBwdGQAISA_fSD_Li256ELb1ELb0EEENS1_25SingleTileBwdLPTSchedulerILb1ELi128ELb0EEEEEEEEEvNT_6ParamsE$_ZN4cute3eso3ESOILb0ELb0EJNS_6LayoutINS_5tupleIJNS3_IJNS_1CILi8EEENS4_ILi1EEEEEENS4_ILi2EEES5_EEENS3_IJNS3_IJS6_NS4_ILi0EEEEEEiNS4_ILi1024EEEEEEEENS_10ViewEngineINS_8smem_ptrIPN7cutlass10bfloat16_tEEEEEEEC2ERKSE_RKSL_,($_ZN7cutlass13device_kernelIN5flash19enable_sm80_to_sm89INS1_16FlashAttnBwdSm80INS1_25CollectiveMainloopBwdSm80ILi2ELi2EN4cute5tupleIJNS5_1CILi128EEES8_NS7_ILi64EEEEEENS_10bfloat16_tEfNS_4arch4Sm80ELb1ELb0ELb1ELb1ELb0ELb0ELb0ELb0ELi2ELi4ELi4ELi4ELb0EEENS1_24CollectiveEpilogueBwdGQAISA_fSD_Li256ELb1ELb0EEENS1_25SingleTileBwdLPTSchedulerILb1ELi128ELb0EEEEEEEEEvNT_6ParamsE$_ZN4cute3eso3ESOILb0ELb0EJNS_6LayoutINS_5tupleIJNS3_IJNS_1CILi8EEENS4_ILi1EEEEEENS4_ILi2EEES5_EEENS3_IJNS3_IJS6_NS4_ILi0EEEEEEiNS4_ILi1024EEEEEEEEiEEC2ERKSE_RKi - $_ZN7cutlass13device_kernelIN5flash19enable_sm80_to_sm89INS1_16FlashAttnBwdSm80INS1_25CollectiveMainloopBwdSm80ILi2ELi2EN4cute5tupleIJNS5_1CILi128EEES8_NS7_ILi64EEEEEENS_10bfloat16_tEfNS_4arch4Sm80ELb1ELb0ELb1ELb1ELb0ELb0ELb0ELb0ELi2ELi4ELi4ELi4ELb0EEENS1_24CollectiveEpilogueBwdGQAISA_fSD_Li256ELb1ELb0EEENS1_25SingleTileBwdLPTSchedulerILb1ELi128ELb0EEEEEEEEEvNT_6ParamsE$_ZN4cute3eso3ESOILb0ELb0EJNS_6LayoutINS_5tupleIJNS3_IJNS_1CILi8EEENS4_ILi1EEEEEENS4_ILi2EEES5_EEENS3_IJNS3_IJS6_NS4_ILi0EEEEEEiNS4_ILi1024EEEEEEEENS_10ViewEngineINS_8smem_ptrIPN7cutlass10bfloat16_tEEEEEEEC2ERKSE_RKSL_)
$_ZN7cutlass13device_kernelIN5flash19enable_sm80_to_sm89INS1_16FlashAttnBwdSm80INS1_25CollectiveMainloopBwdSm80ILi2ELi2EN4cute5tupleIJNS5_1CILi128EEES8_NS7_ILi64EEEEEENS_10bfloat16_tEfNS_4arch4Sm80ELb1ELb0ELb1ELb1ELb0ELb0ELb0ELb0ELi2ELi4ELi4ELi4ELb0EEENS1_24CollectiveEpilogueBwdGQAISA_fSD_Li256ELb1ELb0EEENS1_25SingleTileBwdLPTSchedulerILb1ELi128ELb0EEEEEEEEEvNT_6ParamsE$_ZN4cute3eso3ESOILb0ELb0EJNS_6LayoutINS_5tupleIJNS3_IJNS_1CILi8EEENS4_ILi1EEEEEENS4_ILi2EEES5_EEENS3_IJNS3_IJS6_NS4_ILi0EEEEEEiNS4_ILi1024EEEEEEEENS_10ViewEngineINS_8smem_ptrIPN7cutlass10bfloat16_tEEEEEEEC2ERKSE_RKSL_:
[----:B------:R-:W-:Y:S02]  /*69a0*/  IADD3 R3, R23, -c[0x0][0x20], RZ ;  /* 0x8000080017037a10 */ /* 0x000fe40007ffe0ff */
[----:B------:R-:W-:-:S03]  /*69b0*/  IADD3 R2, R22, -c[0x0][0x20], RZ ;  /* 0x8000080016027a10 */ /* 0x000fc60007ffe0ff */
[----:B------:R1:W-:Y:S04]  /*69c0*/  STL [R3], R6 ;  /* 0x0000000603007387 */ /* 0x0003e80000100800 */
[----:B------:R-:W2:Y:S01]  /*69d0*/  LDL.64 R8, [R2] ;  /* 0x0000000002087983 */ /* 0x000ea20000100a00 */
[----:B------:R-:W-:-:S03]  /*69e0*/  IMAD.MOV.U32 R5, RZ, RZ, 0x0 ;  /* 0x00000000ff057424 */ /* 0x000fc600078e00ff */
[----:B--2---:R1:W-:Y:S01]  /*69f0*/  STL.64 [R3+0x8], R8 ;  /* 0x0000080803007387 */ /* 0x0043e20000100a00 */
[----:B------:R-:W-:Y:S05]  /*6a00*/  RET.REL.NODEC R4 `(_ZN7cutlass13device_kernelIN5flash19enable_sm80_to_sm89INS1_16FlashAttnBwdSm80INS1_25CollectiveMainloopBwdSm80ILi2ELi2EN4cute5tupleIJNS5_1CILi128EEES8_NS7_ILi64EEEEEENS_10bfloat16_tEfNS_4arch4Sm80ELb1ELb0ELb1ELb1ELb0ELb0ELb0ELb0ELi2ELi4ELi4ELi4ELb0EEENS1_24CollectiveEpilogueBwdGQAISA_fSD_Li256ELb1ELb0EEENS1_25SingleTileBwdLPTSchedulerILb1ELi128ELb0EEEEEEEEEvNT_6ParamsE) ;  /* 0xffff95f004007950 */ /* 0x000fea0003c3ffff */
        .type           $_ZN7cutlass13device_kernelIN5flash19enable_sm80_to_sm89INS1_16FlashAttnBwdSm80INS1_25CollectiveMainloopBwdSm80ILi2ELi2EN4cute5tupleIJNS5_1CILi128EEES8_NS7_ILi64EEEEEENS_10bfloat16_tEfNS_4arch4Sm80ELb1ELb0ELb1ELb1ELb0ELb0ELb0ELb0ELi2ELi4ELi4ELi4ELb0EEENS1_24CollectiveEpilogueBwdGQAISA_fSD_Li256ELb1ELb0EEENS1_25SingleTileBwdLPTSchedulerILb1ELi128ELb0EEEEEEEEEvNT_6ParamsE$_ZN4cute3eso3ESOILb0ELb0EJNS_6LayoutINS_5tupleIJNS3_IJNS_1CILi8EEENS4_ILi1EEEEEENS4_ILi2EEES5_EEENS3_IJNS3_IJS6_NS4_ILi0EEEEEEiNS4_ILi1024EEEEEEEEiEEC2ERKSE_RKi,@function
        .size           $_ZN7cutlass13device_kernelIN5flash19enable_sm80_to_sm89INS1_16FlashAttnBwdSm80INS1_25CollectiveMainloopBwdSm80ILi2ELi2EN4cute5tupleIJNS5_1CILi128EEES8_NS7_ILi64EEEEEENS_10bfloat16_tEfNS_4arch4Sm80ELb1ELb0ELb1ELb1ELb0ELb0ELb0ELb0ELi2ELi4ELi4ELi4ELb0EEENS1_24CollectiveEpilogueBwdGQAISA_fSD_Li256ELb1ELb0EEENS1_25SingleTileBwdLPTSchedulerILb1ELi128ELb0EEEEEEEEEvNT_6ParamsE$_ZN4cute3eso3ESOILb0ELb0EJNS_6LayoutINS_5tupleIJNS3_IJNS_1CILi8EEENS4_ILi1EEEEEENS4_ILi2EEES5_EEENS3_IJNS3_IJS6_NS4_ILi0EEEEEEiNS4_ILi1024EEEEEEEEiEEC2ERKSE_RKi,($_ZN7cutlass13device_kernelIN5flash19enable_sm80_to_sm89INS1_16FlashAttnBwdSm80INS1_25CollectiveMainloopBwdSm80ILi2ELi2EN4cute5tupleIJNS5_1CILi128EEES8_NS7_ILi64EEEEEENS_10bfloat16_tEfNS_4arch4Sm80ELb1ELb0ELb1ELb1ELb0ELb0ELb0ELb0ELi2ELi4ELi4ELi4ELb0EEENS1_24CollectiveEpilogueBwdGQAISA_fSD_Li256ELb1ELb0EEENS1_25SingleTileBwdLPTSchedulerILb1ELi128ELb0EEEEEEEEEvNT_6ParamsE$_ZN4cute3eso3ESOILb0ELb0EJNS_6LayoutINS_5tupleIJNS3_IJNS_1CILi8EEENS4_ILi1EEEEEENS4_ILi4EEES6_EEENS3_IJNS3_IJS6_NS4_ILi0EEEEEElSA_EEEEENS_10ViewEngineINS_8gmem_ptrIPKN7cutlass10bfloat16_tEEEEEEEC2ERKSD_RKSL_ - $_ZN7cutlass13device_kernelIN5flash19enable_sm80_to_sm89INS1_16FlashAttnBwdSm80INS1_25CollectiveMainloopBwdSm80ILi2ELi2EN4cute5tupleIJNS5_1CILi128EEES8_NS7_ILi64EEEEEENS_10bfloat16_tEfNS_4arch4Sm80ELb1ELb0ELb1ELb1ELb0ELb0ELb0ELb0ELi2ELi4ELi4ELi4ELb0EEENS1_24CollectiveEpilogueBwdGQAISA_fSD_Li256ELb1ELb0EEENS1_25SingleTileBwdLPTSchedulerILb1ELi128ELb0EEEEEEEEEvNT_6ParamsE$_ZN4cute3eso3ESOILb0ELb0EJNS_6LayoutINS_5tupleIJNS3_IJNS_1CILi8EEENS4_ILi1EEEEEENS4_ILi2EEES5_EEENS3_IJNS3_IJS6_NS4_ILi0EEEEEEiNS4_ILi1024EEEEEEEEiEEC2ERKSE_RKi)
$_ZN7cutlass13device_kernelIN5flash19enable_sm80_to_sm89INS1_16FlashAttnBwdSm80INS1_25CollectiveMainloopBwdSm80ILi2ELi2EN4cute5tupleIJNS5_1CILi128EEES8_NS7_ILi64EEEEEENS_10bfloat16_tEfNS_4arch4Sm80ELb1ELb0ELb1ELb1ELb0ELb0ELb0ELb0ELi2ELi4ELi4ELi4ELb0EEENS1_24CollectiveEpilogueBwdGQAISA_fSD_Li256ELb1ELb0EEENS1_25SingleTileBwdLPTSchedulerILb1ELi128ELb0EEEEEEEEEvNT_6ParamsE$_ZN4cute3eso3ESOILb0ELb0EJNS_6LayoutINS_5tupleIJNS3_IJNS_1CILi8EEENS4_ILi1EEEEEENS4_ILi2EEES5_EEENS3_IJNS3_IJS6_NS4_ILi0EEEEEEiNS4_ILi1024EEEEEEEEiEEC2ERKSE_RKi:
        /* <DEDUP_REMOVED lines=8> */
        .type           $_ZN7cutlass13device_kernelIN5flash19enable_sm80_to_sm89INS1_16FlashAttnBwdSm80INS1_25CollectiveMainloopBwdSm80ILi2ELi2EN4cute5tupleIJNS5_1CILi128EEES8_NS7_ILi64EEEEEENS_10bfloat16_tEfNS_4arch4Sm80ELb1ELb0ELb1ELb1ELb0ELb0ELb0ELb0ELi2ELi4ELi4ELi4ELb0EEENS1_24CollectiveEpilogueBwdGQAISA_fSD_Li256ELb1ELb0EEENS1_25SingleTileBwdLPTSchedulerILb1ELi128ELb0EEEEEEEEEvNT_6ParamsE$_ZN4cute3eso3ESOILb0ELb0EJNS_6LayoutINS_5tupleIJNS3_IJNS_1CILi8EEENS4_ILi1EEEEEENS4_ILi4EEES6_EEENS3_IJNS3_IJS6_NS4_ILi0EEEEEElSA_EEEEENS_10ViewEngineINS_8gmem_ptrIPKN7cutlass10bfloat16_tEEEEEEEC2ERKSD_RKSL_,@function
        .size           $_ZN7cutlass13device_kernelIN5flash19enable_sm80_to_sm89INS1_16FlashAttnBwdSm80INS1_25CollectiveMainloopBwdSm80ILi2ELi2EN4cute5tupleIJNS5_1CILi128EEES8_NS7_ILi64EEEEEENS_10bfloat16_tEfNS_4arch4Sm80ELb1ELb0ELb1ELb1ELb0ELb0ELb0ELb0ELi2ELi4ELi4ELi4ELb0EEENS1_24CollectiveEpilogueBwdGQAISA_fSD_Li256ELb1ELb0EEENS1_25SingleTileBwdLPTSchedulerILb1ELi128ELb0EEEEEEEEEvNT_6ParamsE$_ZN4cute3eso3ESOILb0ELb0EJNS_6LayoutINS_5tupleIJNS3_IJNS_1CILi8EEENS4_ILi1EEEEEENS4_ILi4EEES6_EEENS3_IJNS3_IJS6_NS4_ILi0EEEEEElSA_EEEEENS_10ViewEngineINS_8gmem_ptrIPKN7cutlass10bfloat16_tEEEEEEEC2ERKSD_RKSL_,($_ZN7cutlass13device_kernelIN5flash19enable_sm80_to_sm89INS1_16FlashAttnBwdSm80INS1_25CollectiveMainloopBwdSm80ILi2ELi2EN4cute5tupleIJNS5_1CILi128EEES8_NS7_ILi64EEEEEENS_10bfloat16_tEfNS_4arch4Sm80ELb1ELb0ELb1ELb1ELb0ELb0ELb0ELb0ELi2ELi4ELi4ELi4ELb0EEENS1_24CollectiveEpilogueBwdGQAISA_fSD_Li256ELb1ELb0EEENS1_25SingleTileBwdLPTSchedulerILb1ELi128ELb0EEEEEEEEEvNT_6ParamsE$_ZN4cute3eso3ESOILb0ELb0EJNS_6LayoutINS_5tupleIJNS3_IJNS_1CILi8EEENS4_ILi1EEEEEENS4_ILi4EEES6_EEENS3_IJNS3_IJS6_NS4_ILi0EEEEEElSA_EEEEElEEC2ERKSD_RKl - $_ZN7cutlass13device_kernelIN5flash19enable_sm80_to_sm89INS1_16FlashAttnBwdSm80INS1_25CollectiveMainloopBwdSm80ILi2ELi2EN4cute5tupleIJNS5_1CILi128EEES8_NS7_ILi64EEEEEENS_10bfloat16_tEfNS_4arch4Sm80ELb1ELb0ELb1ELb1ELb0ELb0ELb0ELb0ELi2ELi4ELi4ELi4ELb0EEENS1_24CollectiveEpilogueBwdGQAISA_fSD_Li256ELb1ELb0EEENS1_25SingleTileBwdLPTSchedulerILb1ELi128ELb0EEEEEEEEEvNT_6ParamsE$_ZN4cute3eso3ESOILb0ELb0EJNS_6LayoutINS_5tupleIJNS3_IJNS_1CILi8EEENS4_ILi1EEEEEENS4_ILi4EEES6_EEENS3_IJNS3_IJS6_NS4_ILi0EEEEEElSA_EEEEENS_10ViewEngineINS_8gmem_ptrIPKN7cutlass10bfloat16_tEEEEEEEC2ERKSD_RKSL_)
$_ZN7cutlass13device_kernelIN5flash19enable_sm80_to_sm89INS1_16FlashAttnBwdSm80INS1_25CollectiveMainloopBwdSm80ILi2ELi2EN4cute5tupleIJNS5_1CILi128EEES8_NS7_ILi64EEEEEENS_10bfloat16_tEfNS_4arch4Sm80ELb1ELb0ELb1ELb1ELb0ELb0ELb0ELb0ELi2ELi4ELi4ELi4ELb0EEENS1_24CollectiveEpilogueBwdGQAISA_fSD_Li256ELb1ELb0EEENS1_25SingleTileBwdLPTSchedulerILb1ELi128ELb0EEEEEEEEEvNT_6ParamsE$_ZN4cute3eso3ESOILb0ELb0EJNS_6LayoutINS_5tupleIJNS3_IJNS_1CILi8EEENS4_ILi1EEEEEENS4_ILi4EEES6_EEENS3_IJNS3_IJS6_NS4_ILi0EEEEEElSA_EEEEENS_10ViewEngineINS_8gmem_ptrIPKN7cutlass10bfloat16_tEEEEEEEC2ERKSD_RKSL_:
        /* <DEDUP_REMOVED lines=8> */
[----:B------:R-:W-:Y:S05]  /*6b10*/  RET.REL.NODEC R6 `(_ZN7cutlass13device_kernelIN5flash19enable_sm80_to_sm89INS1_16FlashAttnBwdSm80INS1_25CollectiveMainloopBwdSm80ILi2ELi2EN4cute5tupleIJNS5_1CILi128EEES8_NS7_ILi64EEEEEENS_10bfloat16_tEfNS_4arch4Sm80ELb1ELb0ELb1ELb1ELb0ELb0ELb0ELb0ELi2ELi4ELi4ELi4ELb0EEENS1_24CollectiveEpilogueBwdGQAISA_fSD_Li256ELb1ELb0EEENS1_25SingleTileBwdLPTSchedulerILb1ELi128ELb0EEEEEEEEEvNT_6ParamsE) ;  /* 0xffff94e006007950 */ /* 0x000fea0003c3ffff */
        .type           $_ZN7cutlass13device_kernelIN5flash19enable_sm80_to_sm89INS1_16FlashAttnBwdSm80INS1_25CollectiveMainloopBwdSm80ILi2ELi2EN4cute5tupleIJNS5_1CILi128EEES8_NS7_ILi64EEEEEENS_10bfloat16_tEfNS_4arch4Sm80ELb1ELb0ELb1ELb1ELb0ELb0ELb0ELb0ELi2ELi4ELi4ELi4ELb0EEENS1_24CollectiveEpilogueBwdGQAISA_fSD_Li256ELb1ELb0EEENS1_25SingleTileBwdLPTSchedulerILb1ELi128ELb0EEEEEEEEEvNT_6ParamsE$_ZN4cute3eso3ESOILb0ELb0EJNS_6LayoutINS_5tupleIJNS3_IJNS_1CILi8EEENS4_ILi1EEEEEENS4_ILi4EEES6_EEENS3_IJNS3_IJS6_NS4_ILi0EEEEEElSA_EEEEElEEC2ERKSD_RKl,@function
        .size           $_ZN7cutlass13device_kernelIN5flash19enable_sm80_to_sm89INS1_16FlashAttnBwdSm80INS1_25CollectiveMainloopBwdSm80ILi2ELi2EN4cute5tupleIJNS5_1CILi128EEES8_NS7_ILi64EEEEEENS_10bfloat16_tEfNS_4arch4Sm80ELb1ELb0ELb1ELb1ELb0ELb0ELb0ELb0ELi2ELi4ELi4ELi4ELb0EEENS1_24CollectiveEpilogueBwdGQAISA_fSD_Li256ELb1ELb0EEENS1_25SingleTileBwdLPTSchedulerILb1ELi128ELb0EEEEEEEEEvNT_6ParamsE$_ZN4cute3eso3ESOILb0ELb0EJNS_6LayoutINS_5tupleIJNS3_IJNS_1CILi8EEENS4_ILi1EEEEEENS4_ILi4EEES6_EEENS3_IJNS3_IJS6_NS4_ILi0EEEEEElSA_EEEEElEEC2ERKSD_RKl,($_ZN7cutlass13device_kernelIN5flash19enable_sm80_to_sm89INS1_16FlashAttnBwdSm80INS1_25CollectiveMainloopBwdSm80ILi2ELi2EN4cute5tupleIJNS5_1CILi128EEES8_NS7_ILi64EEEEEENS_10bfloat16_tEfNS_4arch4Sm80ELb1ELb0ELb1ELb1ELb0ELb0ELb0ELb0ELi2ELi4ELi4ELi4ELb0EEENS1_24CollectiveEpilogueBwdGQAISA_fSD_Li256ELb1ELb0EEENS1_25SingleTileBwdLPTSchedulerILb1ELi128ELb0EEEEEEEEEvNT_6ParamsE$_ZN4cute3eso3ESOILb0ELb0EJiNS_5tupleIJiNS_1CILi0EEEEEEEEC2ERKiRKS5_ - $_ZN7cutlass13device_kernelIN5flash19enable_sm80_to_sm89INS1_16FlashAttnBwdSm80INS1_25CollectiveMainloopBwdSm80ILi2ELi2EN4cute5tupleIJNS5_1CILi128EEES8_NS7_ILi64EEEEEENS_10bfloat16_tEfNS_4arch4Sm80ELb1ELb0ELb1ELb1ELb0ELb0ELb0ELb0ELi2ELi4ELi4ELi4ELb0EEENS1_24CollectiveEpilogueBwdGQAISA_fSD_Li256ELb1ELb0EEENS1_25SingleTileBwdLPTSchedulerILb1ELi128ELb0EEEEEEEEEvNT_6ParamsE$_ZN4cute3eso3ESOILb0ELb0EJNS_6LayoutINS_5tupleIJNS3_IJNS_1CILi8EEENS4_ILi1EEEEEENS4_ILi4EEES6_EEENS3_IJNS3_IJS6_NS4_ILi0EEEEEElSA_EEEEElEEC2ERKSD_RKl)
$_ZN7cutlass13device_kernelIN5flash19enable_sm80_to_sm89INS1_16FlashAttnBwdSm80INS1_25CollectiveMainloopBwdSm80ILi2ELi2EN4cute5tupleIJNS5_1CILi128EEES8_NS7_ILi64EEEEEENS_10bfloat16_tEfNS_4arch4Sm80ELb1ELb0ELb1ELb1ELb0ELb0ELb0ELb0ELi2ELi4ELi4ELi4ELb0EEENS1_24CollectiveEpilogueBwdGQAISA_fSD_Li256ELb1ELb0EEENS1_25SingleTileBwdLPTSchedulerILb1ELi128ELb0EEEEEEEEEvNT_6ParamsE$_ZN4cute3eso3ESOILb0ELb0EJNS_6LayoutINS_5tupleIJNS3_IJNS_1CILi8EEENS4_ILi1EEEEEENS4_ILi4EEES6_EEENS3_IJNS3_IJS6_NS4_ILi0EEEEEElSA_EEEEElEEC2ERKSD_RKl:
[----:B------:R-:W-:Y:S02]  /*6b20*/  IADD3 R5, R15, -c[0x0][0x20], RZ ;  /* 0x800008000f057a10 */ /* 0x000fe40007ffe0ff */
[----:B------:R-:W-:-:S03]  /*6b30*/  IADD3 R4, R81, -c[0x0][0x20], RZ ;  /* 0x8000080051047a10 */ /* 0x000fc60007ffe0ff */
[----:B------:R1:W-:Y:S04]  /*6b40*/  STL.64 [R5], R2 ;  /* 0x0000000205007387 */ /* 0x0003e80000100a00 */
[----:B------:R-:W2:Y:S01]  /*6b50*/  LDL.64 R8, [R4] ;  /* 0x0000000004087983 */ /* 0x000ea20000100a00 */
[----:B------:R-:W-:-:S03]  /*6b60*/  IMAD.MOV.U32 R7, RZ, RZ, 0x0 ;  /* 0x00000000ff077424 */ /* 0x000fc600078e00ff */
[----:B--2---:R1:W-:Y:S01]  /*6b70*/  STL.64 [R5+0x8], R8 ;  /* 0x0000080805007387 */ /* 0x0043e20000100a00 */
[----:B------:R-:W-:Y:S05]  /*6b80*/  RET.REL.NODEC R6 `(_ZN7cutlass13device_kernelIN5flash19enable_sm80_to_sm89INS1_16FlashAttnBwdSm80INS1_25CollectiveMainloopBwdSm80ILi2ELi2EN4cute5tupleIJNS5_1CILi128EEES8_NS7_ILi64EEEEEENS_10bfloat16_tEfNS_4arch4Sm80ELb1ELb0ELb1ELb1ELb0ELb0ELb0ELb0ELi2ELi4ELi4ELi4ELb0EEENS1_24CollectiveEpilogueBwdGQAISA_fSD_Li256ELb1ELb0EEENS1_25SingleTileBwdLPTSchedulerILb1ELi128ELb0EEEEEEEEEvNT_6ParamsE) ;  /* 0xffff947006007950 */ /* 0x000fea0003c3ffff */
        .type           $_ZN7cutlass13device_kernelIN5flash19enable_sm80_to_sm89INS1_16FlashAttnBwdSm80INS1_25CollectiveMainloopBwdSm80ILi2ELi2EN4cute5tupleIJNS5_1CILi128EEES8_NS7_ILi64EEEEEENS_10bfloat16_tEfNS_4arch4Sm80ELb1ELb0ELb1ELb1ELb0ELb0ELb0ELb0ELi2ELi4ELi4ELi4ELb0EEENS1_24CollectiveEpilogueBwdGQAISA_fSD_Li256ELb1ELb0EEENS1_25SingleTileBwdLPTSchedulerILb1ELi128ELb0EEEEEEEEEvNT_6ParamsE$_ZN4cute3eso3ESOILb0ELb0EJiNS_5tupleIJiNS_1CILi0EEEEEEEEC2ERKiRKS5_,@function
        .size           $_ZN7cutlass13device_kernelIN5flash19enable_sm80_to_sm89INS1_16FlashAttnBwdSm80INS1_25CollectiveMainloopBwdSm80ILi2ELi2EN4cute5tupleIJNS5_1CILi128EEES8_NS7_ILi64EEEEEENS_10bfloat16_tEfNS_4arch4Sm80ELb1ELb0ELb1ELb1ELb0ELb0ELb0ELb0ELi2ELi4ELi4ELi4ELb0EEENS1_24CollectiveEpilogueBwdGQAISA_fSD_Li256ELb1ELb0EEENS1_25SingleTileBwdLPTSchedulerILb1ELi128ELb0EEEEEEEEEvNT_6ParamsE$_ZN4cute3eso3ESOILb0ELb0EJiNS_5tupleIJiNS_1CILi0EEEEEEEEC2ERKiRKS5_,($_ZN7cutlass13device_kernelIN5flash19enable_sm80_to_sm89INS1_16FlashAttnBwdSm80INS1_25CollectiveMainloopBwdSm80ILi2ELi2EN4cute5tupleIJNS5_1CILi128EEES8_NS7_ILi64EEEEEENS_10bfloat16_tEfNS_4arch4Sm80ELb1ELb0ELb1ELb1ELb0ELb0ELb0ELb0ELi2ELi4ELi4ELi4ELb0EEENS1_24CollectiveEpilogueBwdGQAISA_fSD_Li256ELb1ELb0EEENS1_25SingleTileBwdLPTSchedulerILb1ELi128ELb0EEEEEEEEEvNT_6ParamsE$_ZN4cute3eso3ESOILb0ELb0EJiNS_5tupleIJiiEEEEEC2ERKiRKS3_ - $_ZN7cutlass13device_kernelIN5flash19enable_sm80_to_sm89INS1_16FlashAttnBwdSm80INS1_25CollectiveMainloopBwdSm80ILi2ELi2EN4cute5tupleIJNS5_1CILi128EEES8_NS7_ILi64EEEEEENS_10bfloat16_tEfNS_4arch4Sm80ELb1ELb0ELb1ELb1ELb0ELb0ELb0ELb0ELi2ELi4ELi4ELi4ELb0EEENS1_24CollectiveEpilogueBwdGQAISA_fSD_Li256ELb1ELb0EEENS1_25SingleTileBwdLPTSchedulerILb1ELi128ELb0EEEEEEEEEvNT_6ParamsE$_ZN4cute3eso3ESOILb0ELb0EJiNS_5tupleIJiNS_1CILi0EEEEEEEEC2ERKiRKS5_)
$_ZN7cutlass13device_kernelIN5flash19enable_sm80_to_sm89INS1_16FlashAttnBwdSm80INS1_25CollectiveMainloopBwdSm80ILi2ELi2EN4cute5tupleIJNS5_1CILi128EEES8_NS7_ILi64EEEEEENS_10bfloat16_tEfNS_4arch4Sm80ELb1ELb0ELb1ELb1ELb0ELb0ELb0ELb0ELi2ELi4ELi4ELi4ELb0EEENS1_24CollectiveEpilogueBwdGQAISA_fSD_Li256ELb1ELb0EEENS1_25SingleTileBwdLPTSchedulerILb1ELi128ELb0EEEEEEEEEvNT_6ParamsE$_ZN4cute3eso3ESOILb0ELb0EJiNS_5tupleIJiNS_1CILi0EEEEEEEEC2ERKiRKS5_:
[----:B------:R-:W-:Y:S02]  /*6b90*/  IADD3 R3, R3, -c[0x0][0x20], RZ ;  /* 0x8000080003037a10 */ /* 0x000fe40007ffe0ff */
[----:B------:R-:W-:-:S03]  /*6ba0*/  IADD3 R2, R2, -c[0x0][0x20], RZ ;  /* 0x8000080002027a10 */ /* 0x000fc60007ffe0ff */
[----:B------:R1:W-:Y:S04]  /*6bb0*/  STL [R3], R6 ;  /* 0x0000000603007387 */ /* 0x0003e80000100800 */
[----:B------:R-:W2:Y:S01]  /*6bc0*/  LDL R2, [R2] ;  /* 0x0000000002027983 */ /* 0x000ea20000100800 */
[----:B------:R-:W-:-:S03]  /*6bd0*/  IMAD.MOV.U32 R5, RZ, RZ, 0x0 ;  /* 0x00000000ff057424 */ /* 0x000fc600078e00ff */
[----:B--2---:R1:W-:Y:S01]  /*6be0*/  STL [R3+0x4], R2 ;  /* 0x0000040203007387 */ /* 0x0043e20000100800 */
[----:B------:R-:W-:Y:S05]  /*6bf0*/  RET.REL.NODEC R4 `(_ZN7cutlass13device_kernelIN5flash19enable_sm80_to_sm89INS1_16FlashAttnBwdSm80INS1_25CollectiveMainloopBwdSm80ILi2ELi2EN4cute5tupleIJNS5_1CILi128EEES8_NS7_ILi64EEEEEENS_10bfloat16_tEfNS_4arch4Sm80ELb1ELb0ELb1ELb1ELb0ELb0ELb0ELb0ELi2ELi4ELi4ELi4ELb0EEENS1_24CollectiveEpilogueBwdGQAISA_fSD_Li256ELb1ELb0EEENS1_25SingleTileBwdLPTSchedulerILb1ELi128ELb0EEEEEEEEEvNT_6ParamsE) ;  /* 0xffff940004007950 */ /* 0x000fea0003c3ffff */
        .type           $_ZN7cutlass13device_kernelIN5flash19enable_sm80_to_sm89INS1_16FlashAttnBwdSm80INS1_25CollectiveMainloopBwdSm80ILi2ELi2EN4cute5tupleIJNS5_1CILi128EEES8_NS7_ILi64EEEEEENS_10bfloat16_tEfNS_4arch4Sm80ELb1ELb0ELb1ELb1ELb0ELb0ELb0ELb0ELi2ELi4ELi4ELi4ELb0EEENS1_24CollectiveEpilogueBwdGQAISA_fSD_Li256ELb1ELb0EEENS1_25SingleTileBwdLPTSchedulerILb1ELi128ELb0EEEEEEEEEvNT_6ParamsE$_ZN4cute3eso3ESOILb0ELb0EJiNS_5tupleIJiiEEEEEC2ERKiRKS3_,@function
        .size           $_ZN7cutlass13device_kernelIN5flash19enable_sm80_to_sm89INS1_16FlashAttnBwdSm80INS1_25CollectiveMainloopBwdSm80ILi2ELi2EN4cute5tupleIJNS5_1CILi128EEES8_NS7_ILi64EEEEEENS_10bfloat16_tEfNS_4arch4Sm80ELb1ELb0ELb1ELb1ELb0ELb0ELb0ELb0ELi2ELi4ELi4ELi4ELb0EEENS1_24CollectiveEpilogueBwdGQAISA_fSD_Li256ELb1ELb0EEENS1_25SingleTileBwdLPTSchedulerILb1ELi128ELb0EEEEEEEEEvNT_6ParamsE$_ZN4cute3eso3ESOILb0ELb0EJiNS_5tupleIJiiEEEEEC2ERKiRKS3_,($_ZN7cutlass13device_kernelIN5flash19enable_sm80_to_sm89INS1_16FlashAttnBwdSm80INS1_25CollectiveMainloopBwdSm80ILi2ELi2EN4cute5tupleIJNS5_1CILi128EEES8_NS7_ILi64EEEEEENS_10bfloat16_tEfNS_4arch4Sm80ELb1ELb0ELb1ELb1ELb0ELb0ELb0ELb0ELi2ELi4ELi4ELi4ELb0EEENS1_24CollectiveEpilogueBwdGQAISA_fSD_Li256ELb1ELb0EEENS1_25SingleTileBwdLPTSchedulerILb1ELi128ELb0EEEEEEEEEvNT_6ParamsE$_ZN4cute3eso3ESOILb0ELb0EJiiEEC2ERKiS4_ - $_ZN7cutlass13device_kernelIN5flash19enable_sm80_to_sm89INS1_16FlashAttnBwdSm80INS1_25CollectiveMainloopBwdSm80ILi2ELi2EN4cute5tupleIJNS5_1CILi128EEES8_NS7_ILi64EEEEEENS_10bfloat16_tEfNS_4arch4Sm80ELb1ELb0ELb1ELb1ELb0ELb0ELb0ELb0ELi2ELi4ELi4ELi4ELb0EEENS1_24CollectiveEpilogueBwdGQAISA_fSD_Li256ELb1ELb0EEENS1_25SingleTileBwdLPTSchedulerILb1ELi128ELb0EEEEEEEEEvNT_6ParamsE$_ZN4cute3eso3ESOILb0ELb0EJiNS_5tupleIJiiEEEEEC2ERKiRKS3_)
$_ZN7cutlass13device_kernelIN5flash19enable_sm80_to_sm89INS1_16FlashAttnBwdSm80INS1_25CollectiveMainloopBwdSm80ILi2ELi2EN4cute5tupleIJNS5_1CILi128EEES8_NS7_ILi64EEEEEENS_10bfloat16_tEfNS_4arch4Sm80ELb1ELb0ELb1ELb1ELb0ELb0ELb0ELb0ELi2ELi4ELi4ELi4ELb0EEENS1_24CollectiveEpilogueBwdGQAISA_fSD_Li256ELb1ELb0EEENS1_25SingleTileBwdLPTSchedulerILb1ELi128ELb0EEEEEEEEEvNT_6ParamsE$_ZN4cute3eso3ESOILb0ELb0EJiNS_5tupleIJiiEEEEEC2ERKiRKS3_:
        /* <DEDUP_REMOVED lines=10> */
        .type           $_ZN7cutlass13device_kernelIN5flash19enable_sm80_to_sm89INS1_16FlashAttnBwdSm80INS1_25CollectiveMainloopBwdSm80ILi2ELi2EN4cute5tupleIJNS5_1CILi128EEES8_NS7_ILi64EEEEEENS_10bfloat16_tEfNS_4arch4Sm80ELb1ELb0ELb1ELb1ELb0ELb0ELb0ELb0ELi2ELi4ELi4ELi4ELb0EEENS1_24CollectiveEpilogueBwdGQAISA_fSD_Li256ELb1ELb0EEENS1_25SingleTileBwdLPTSchedulerILb1ELi128ELb0EEEEEEEEEvNT_6ParamsE$_ZN4cute3eso3ESOILb0ELb0EJiiEEC2ERKiS4_,@function
        .size           $_ZN7cutlass13device_kernelIN5flash19enable_sm80_to_sm89INS1_16FlashAttnBwdSm80INS1_25CollectiveMainloopBwdSm80ILi2ELi2EN4cute5tupleIJNS5_1CILi128EEES8_NS7_ILi64EEEEEENS_10bfloat16_tEfNS_4arch4Sm80ELb1ELb0ELb1ELb1ELb0ELb0ELb0ELb0ELi2ELi4ELi4ELi4ELb0EEENS1_24CollectiveEpilogueBwdGQAISA_fSD_Li256ELb1ELb0EEENS1_25SingleTileBwdLPTSchedulerILb1ELi128ELb0EEEEEEEEEvNT_6ParamsE$_ZN4cute3eso3ESOILb0ELb0EJiiEEC2ERKiS4_,($_ZN7cutlass13device_kernelIN5flash19enable_sm80_to_sm89INS1_16FlashAttnBwdSm80INS1_25CollectiveMainloopBwdSm80ILi2ELi2EN4cute5tupleIJNS5_1CILi128EEES8_NS7_ILi64EEEEEENS_10bfloat16_tEfNS_4arch4Sm80ELb1ELb0ELb1ELb1ELb0ELb0ELb0ELb0ELi2ELi4ELi4ELi4ELb0EEENS1_24CollectiveEpilogueBwdGQAISA_fSD_Li256ELb1ELb0EEENS1_25SingleTileBwdLPTSchedulerILb1ELi128ELb0EEEEEEEEEvNT_6ParamsE$_ZN4cute3eso3ESOILb0ELb0EJiiNS_1CILi0EEEEEC2ERKiS6_RKS3_ - $_ZN7cutlass13device_kernelIN5flash19enable_sm80_to_sm89INS1_16FlashAttnBwdSm80INS1_25CollectiveMainloopBwdSm80ILi2ELi2EN4cute5tupleIJNS5_1CILi128EEES8_NS7_ILi64EEEEEENS_10bfloat16_tEfNS_4arch4Sm80ELb1ELb0ELb1ELb1ELb0ELb0ELb0ELb0ELi2ELi4ELi4ELi4ELb0EEENS1_24CollectiveEpilogueBwdGQAISA_fSD_Li256ELb1ELb0EEENS1_25SingleTileBwdLPTSchedulerILb1ELi128ELb0EEEEEEEEEvNT_6ParamsE$_ZN4cute3eso3ESOILb0ELb0EJiiEEC2ERKiS4_)
$_ZN7cutlass13device_kernelIN5flash19enable_sm80_to_sm89INS1_16FlashAttnBwdSm80INS1_25CollectiveMainloopBwdSm80ILi2ELi2EN4cute5tupleIJNS5_1CILi128EEES8_NS7_ILi64EEEEEENS_10bfloat16_tEfNS_4arch4Sm80ELb1ELb0ELb1ELb1ELb0ELb0ELb0ELb0ELi2ELi4ELi4ELi4ELb0EEENS1_24CollectiveEpilogueBwdGQAISA_fSD_Li256ELb1ELb0EEENS1_25SingleTileBwdLPTSchedulerILb1ELi128ELb0EEEEEEEEEvNT_6ParamsE$_ZN4cute3eso3ESOILb0ELb0EJiiEEC2ERKiS4_:
[----:B------:R-:W-:Y:S02]  /*6ca0*/  IADD3 R3, R3, -c[0x0][0x20], RZ ;  /* 0x8000080003037a10 */ /* 0x000fe40007ffe0ff */
[----:B------:R-:W-:-:S03]  /*6cb0*/  IADD3 R2, R2, -c[0x0][0x20], RZ ;  /* 0x8000080002027a10 */ /* 0x000fc60007ffe0ff */
[----:B------:R1:W-:Y:S04]  /*6cc0*/  STL [R3], R10 ;  /* 0x0000000a03007387 */ /* 0x0003e80000100800 */
[----:B------:R-:W2:Y:S01]  /*6cd0*/  LDL R2, [R2] ;  /* 0x0000000002027983 */ /* 0x000ea20000100800 */
[----:B------:R-:W-:-:S03]  /*6ce0*/  IMAD.MOV.U32 R9, RZ, RZ, 0x0 ;  /* 0x00000000ff097424 */ /* 0x000fc600078e00ff */
[----:B--2---:R1:W-:Y:S01]  /*6cf0*/  STL [R3+0x4], R2 ;  /* 0x0000040203007387 */ /* 0x0043e20000100800 */
[----:B------:R-:W-:Y:S05]  /*6d00*/  RET.REL.NODEC R8 `(_ZN7cutlass13device_kernelIN5flash19enable_sm80_to_sm89INS1_16FlashAttnBwdSm80INS1_25CollectiveMainloopBwdSm80ILi2ELi2EN4cute5tupleIJNS5_1CILi128EEES8_NS7_ILi64EEEEEENS_10bfloat16_tEfNS_4arch4Sm80ELb1ELb0ELb1ELb1ELb0ELb0ELb0ELb0ELi2ELi4ELi4ELi4ELb0EEENS1_24CollectiveEpilogueBwdGQAISA_fSD_Li256ELb1ELb0EEENS1_25SingleTileBwdLPTSchedulerILb1ELi128ELb0EEEEEEEEEvNT_6ParamsE) ;  /* 0xffff92f008007950 */ /* 0x000fea0003c3ffff */
        .type           $_ZN7cutlass13device_kernelIN5flash19enable_sm80_to_sm89INS1_16FlashAttnBwdSm80INS1_25CollectiveMainloopBwdSm80ILi2ELi2EN4cute5tupleIJNS5_1CILi128EEES8_NS7_ILi64EEEEEENS_10bfloat16_tEfNS_4arch4Sm80ELb1ELb0ELb1ELb1ELb0ELb0ELb0ELb0ELi2ELi4ELi4ELi4ELb0EEENS1_24CollectiveEpilogueBwdGQAISA_fSD_Li256ELb1ELb0EEENS1_25SingleTileBwdLPTSchedulerILb1ELi128ELb0EEEEEEEEEvNT_6ParamsE$_ZN4cute3eso3ESOILb0ELb0EJiiNS_1CILi0EEEEEC2ERKiS6_RKS3_,@function
        .size           $_ZN7cutlass13device_kernelIN5flash19enable_sm80_to_sm89INS1_16FlashAttnBwdSm80INS1_25CollectiveMainloopBwdSm80ILi2ELi2EN4cute5tupleIJNS5_1CILi128EEES8_NS7_ILi64EEEEEENS_10bfloat16_tEfNS_4arch4Sm80ELb1ELb0ELb1ELb1ELb0ELb0ELb0ELb0ELi2ELi4ELi4ELi4ELb0EEENS1_24CollectiveEpilogueBwdGQAISA_fSD_Li256ELb1ELb0EEENS1_25SingleTileBwdLPTSchedulerILb1ELi128ELb0EEEEEEEEEvNT_6ParamsE$_ZN4cute3eso3ESOILb0ELb0EJiiNS_1CILi0EEEEEC2ERKiS6_RKS3_,($_ZN7cutlass13device_kernelIN5flash19enable_sm80_to_sm89INS1_16FlashAttnBwdSm80INS1_25CollectiveMainloopBwdSm80ILi2ELi2EN4cute5tupleIJNS5_1CILi128EEES8_NS7_ILi64EEEEEENS_10bfloat16_tEfNS_4arch4Sm80ELb1ELb0ELb1ELb1ELb0ELb0ELb0ELb0ELi2ELi4ELi4ELi4ELb0EEENS1_24CollectiveEpilogueBwdGQAISA_fSD_Li256ELb1ELb0EEENS1_25SingleTileBwdLPTSchedulerILb1ELi128ELb0EEEEEEEEEvNT_6ParamsE$_ZN4cute3eso3ESOILb0ELb0EJiiNS_1CILi1024EEEEEC2ERKiS6_RKS3_ - $_ZN7cutlass13device_kernelIN5flash19enable_sm80_to_sm89INS1_16FlashAttnBwdSm80INS1_25CollectiveMainloopBwdSm80ILi2ELi2EN4cute5tupleIJNS5_1CILi128EEES8_NS7_ILi64EEEEEENS_10bfloat16_tEfNS_4arch4Sm80ELb1ELb0ELb1ELb1ELb0ELb0ELb0ELb0ELi2ELi4ELi4ELi4ELb0EEENS1_24CollectiveEpilogueBwdGQAISA_fSD_Li256ELb1ELb0EEENS1_25SingleTileBwdLPTSchedulerILb1ELi128ELb0EEEEEEEEEvNT_6ParamsE$_ZN4cute3eso3ESOILb0ELb0EJiiNS_1CILi0EEEEEC2ERKiS6_RKS3_)
$_ZN7cutlass13device_kernelIN5flash19enable_sm80_to_sm89INS1_16FlashAttnBwdSm80INS1_25CollectiveMainloopBwdSm80ILi2ELi2EN4cute5tupleIJNS5_1CILi128EEES8_NS7_ILi64EEEEEENS_10bfloat16_tEfNS_4arch4Sm80ELb1ELb0ELb1ELb1ELb0ELb0ELb0ELb0ELi2ELi4ELi4ELi4ELb0EEENS1_24CollectiveEpilogueBwdGQAISA_fSD_Li256ELb1ELb0EEENS1_25SingleTileBwdLPTSchedulerILb1ELi128ELb0EEEEEEEEEvNT_6ParamsE$_ZN4cute3eso3ESOILb0ELb0EJiiNS_1CILi0EEEEEC2ERKiS6_RKS3_:
        /* <DEDUP_REMOVED lines=8> */
        .type           $_ZN7cutlass13device_kernelIN5flash19enable_sm80_to_sm89INS1_16FlashAttnBwdSm80INS1_25CollectiveMainloopBwdSm80ILi2ELi2EN4cute5tupleIJNS5_1CILi128EEES8_NS7_ILi64EEEEEENS_10bfloat16_tEfNS_4arch4Sm80ELb1ELb0ELb1ELb1ELb0ELb0ELb0ELb0ELi2ELi4ELi4ELi4ELb0EEENS1_24CollectiveEpilogueBwdGQAISA_fSD_Li256ELb1ELb0EEENS1_25SingleTileBwdLPTSchedulerILb1ELi128ELb0EEEEEEEEEvNT_6ParamsE$_ZN4cute3eso3ESOILb0ELb0EJiiNS_1CILi1024EEEEEC2ERKiS6_RKS3_,@function
        .size           $_ZN7cutlass13device_kernelIN5flash19enable_sm80_to_sm89INS1_16FlashAttnBwdSm80INS1_25CollectiveMainloopBwdSm80ILi2ELi2EN4cute5tupleIJNS5_1CILi128EEES8_NS7_ILi64EEEEEENS_10bfloat16_tEfNS_4arch4Sm80ELb1ELb0ELb1ELb1ELb0ELb0ELb0ELb0ELi2ELi4ELi4ELi4ELb0EEENS1_24CollectiveEpilogueBwdGQAISA_fSD_Li256ELb1ELb0EEENS1_25SingleTileBwdLPTSchedulerILb1ELi128ELb0EEEEEEEEEvNT_6ParamsE$_ZN4cute3eso3ESOILb0ELb0EJiiNS_1CILi1024EEEEEC2ERKiS6_RKS3_,($_ZN7cutlass13device_kernelIN5flash19enable_sm80_to_sm89INS1_16FlashAttnBwdSm80INS1_25CollectiveMainloopBwdSm80ILi2ELi2EN4cute5tupleIJNS5_1CILi128EEES8_NS7_ILi64EEEEEENS_10bfloat16_tEfNS_4arch4Sm80ELb1ELb0ELb1ELb1ELb0ELb0ELb0ELb0ELi2ELi4ELi4ELi4ELb0EEENS1_24CollectiveEpilogueBwdGQAISA_fSD_Li256ELb1ELb0EEENS1_25SingleTileBwdLPTSchedulerILb1ELi128ELb0EEEEEEEEEvNT_6ParamsE$_ZN4cute3eso3ESOILb0ELb0EJiiNS_1CILi144EEENS2_ILi512EEEEEC2ERKiS7_RKS3_RKS4_ - $_ZN7cutlass13device_kernelIN5flash19enable_sm80_to_sm89INS1_16FlashAttnBwdSm80INS1_25CollectiveMainloopBwdSm80ILi2ELi2EN4cute5tupleIJNS5_1CILi128EEES8_NS7_ILi64EEEEEENS_10bfloat16_tEfNS_4arch4Sm80ELb1ELb0ELb1ELb1ELb0ELb0ELb0ELb0ELi2ELi4ELi4ELi4ELb0EEENS1_24CollectiveEpilogueBwdGQAISA_fSD_Li256ELb1ELb0EEENS1_25SingleTileBwdLPTSchedulerILb1ELi128ELb0EEEEEEEEEvNT_6ParamsE$_ZN4cute3eso3ESOILb0ELb0EJiiNS_1CILi1024EEEEEC2ERKiS6_RKS3_)
$_ZN7cutlass13device_kernelIN5flash19enable_sm80_to_sm89INS1_16FlashAttnBwdSm80INS1_25CollectiveMainloopBwdSm80ILi2ELi2EN4cute5tupleIJNS5_1CILi128EEES8_NS7_ILi64EEEEEENS_10bfloat16_tEfNS_4arch4Sm80ELb1ELb0ELb1ELb1ELb0ELb0ELb0ELb0ELi2ELi4ELi4ELi4ELb0EEENS1_24CollectiveEpilogueBwdGQAISA_fSD_Li256ELb1ELb0EEENS1_25SingleTileBwdLPTSchedulerILb1ELi128ELb0EEEEEEEEEvNT_6ParamsE$_ZN4cute3eso3ESOILb0ELb0EJiiNS_1CILi1024EEEEEC2ERKiS6_RKS3_:
        /* <DEDUP_REMOVED lines=8> */
        .type           $_ZN7cutlass13device_kernelIN5flash19enable_sm80_to_sm89INS1_16FlashAttnBwdSm80INS1_25CollectiveMainloopBwdSm80ILi2ELi2EN4cute5tupleIJNS5_1CILi128EEES8_NS7_ILi64EEEEEENS_10bfloat16_tEfNS_4arch4Sm80ELb1ELb0ELb1ELb1ELb0ELb0ELb0ELb0ELi2ELi4ELi4ELi4ELb0EEENS1_24CollectiveEpilogueBwdGQAISA_fSD_Li256ELb1ELb0EEENS1_25SingleTileBwdLPTSchedulerILb1ELi128ELb0EEEEEEEEEvNT_6ParamsE$_ZN4cute3eso3ESOILb0ELb0EJiiNS_1CILi144EEENS2_ILi512EEEEEC2ERKiS7_RKS3_RKS4_,@function
        .size           $_ZN7cutlass13device_kernelIN5flash19enable_sm80_to_sm89INS1_16FlashAttnBwdSm80INS1_25CollectiveMainloopBwdSm80ILi2ELi2EN4cute5tupleIJNS5_1CILi128EEES8_NS7_ILi64EEEEEENS_10bfloat16_tEfNS_4arch4Sm80ELb1ELb0ELb1ELb1ELb0ELb0ELb0ELb0ELi2ELi4ELi4ELi4ELb0EEENS1_24CollectiveEpilogueBwdGQAISA_fSD_Li256ELb1ELb0EEENS1_25SingleTileBwdLPTSchedulerILb1ELi128ELb0EEEEEEEEEvNT_6ParamsE$_ZN4cute3eso3ESOILb0ELb0EJiiNS_1CILi144EEENS2_ILi512EEEEEC2ERKiS7_RKS3_RKS4_,($_ZN7cutlass13device_kernelIN5flash19enable_sm80_to_sm89INS1_16FlashAttnBwdSm80INS1_25CollectiveMainloopBwdSm80ILi2ELi2EN4cute5tupleIJNS5_1CILi128EEES8_NS7_ILi64EEEEEENS_10bfloat16_tEfNS_4arch4Sm80ELb1ELb0ELb1ELb1ELb0ELb0ELb0ELb0ELi2ELi4ELi4ELi4ELb0EEENS1_24CollectiveEpilogueBwdGQAISA_fSD_Li256ELb1ELb0EEENS1_25SingleTileBwdLPTSchedulerILb1ELi128ELb0EEEEEEEEEvNT_6ParamsE$_ZN4cute3eso3ESOILb0ELb0EJiiNS_1CILi72EEENS2_ILi512EEEEEC2ERKiS7_RKS3_RKS4_ - $_ZN7cutlass13device_kernelIN5flash19enable_sm80_to_sm89INS1_16FlashAttnBwdSm80INS1_25CollectiveMainloopBwdSm80ILi2ELi2EN4cute5tupleIJNS5_1CILi128EEES8_NS7_ILi64EEEEEENS_10bfloat16_tEfNS_4arch4Sm80ELb1ELb0ELb1ELb1ELb0ELb0ELb0ELb0ELi2ELi4ELi4ELi4ELb0EEENS1_24CollectiveEpilogueBwdGQAISA_fSD_Li256ELb1ELb0EEENS1_25SingleTileBwdLPTSchedulerILb1ELi128ELb0EEEEEEEEEvNT_6ParamsE$_ZN4cute3eso3ESOILb0ELb0EJiiNS_1CILi144EEENS2_ILi512EEEEEC2ERKiS7_RKS3_RKS4_)
$_ZN7cutlass13device_kernelIN5flash19enable_sm80_to_sm89INS1_16FlashAttnBwdSm80INS1_25CollectiveMainloopBwdSm80ILi2ELi2EN4cute5tupleIJNS5_1CILi128EEES8_NS7_ILi64EEEEEENS_10bfloat16_tEfNS_4arch4Sm80ELb1ELb0ELb1ELb1ELb0ELb0ELb0ELb0ELi2ELi4ELi4ELi4ELb0EEENS1_24CollectiveEpilogueBwdGQAISA_fSD_Li256ELb1ELb0EEENS1_25SingleTileBwdLPTSchedulerILb1ELi128ELb0EEEEEEEEEvNT_6ParamsE$_ZN4cute3eso3ESOILb0ELb0EJiiNS_1CILi144EEENS2_ILi512EEEEEC2ERKiS7_RKS3_RKS4_:
[----:B------:R-:W-:Y:S02]  /*6e10*/  IADD3 R6, R59, -c[0x0][0x20], RZ ;  /* 0x800008003b067a10 */ /* 0x000fe40007ffe0ff */
[----:B------:R-:W-:-:S03]  /*6e20*/  IADD3 R4, R4, -c[0x0][0x20], RZ ;  /* 0x8000080004047a10 */ /* 0x000fc60007ffe0ff */
[----:B------:R1:W-:Y:S04]  /*6e30*/  STL [R6], R3 ;  /* 0x0000000306007387 */ /* 0x0003e80000100800 */
[----:B------:R-:W2:Y:S01]  /*6e40*/  LDL R5, [R4] ;  /* 0x0000000004057983 */ /* 0x000ea20000100800 */
[----:B------:R-:W-:-:S03]  /*6e50*/  IMAD.MOV.U32 R9, RZ, RZ, 0x0 ;  /* 0x00000000ff097424 */ /* 0x000fc600078e00ff */
[----:B--2---:R1:W-:Y:S01]  /*6e60*/  STL [R6+0x4], R5 ;  /* 0x0000040506007387 */ /* 0x0043e20000100800 */
[----:B------:R-:W-:Y:S05]  /*6e70*/  RET.REL.NODEC R8 `(_ZN7cutlass13device_kernelIN5flash19enable_sm80_to_sm89INS1_16FlashAttnBwdSm80INS1_25CollectiveMainloopBwdSm80ILi2ELi2EN4cute5tupleIJNS5_1CILi128EEES8_NS7_ILi64EEEEEENS_10bfloat16_tEfNS_4arch4Sm80ELb1ELb0ELb1ELb1ELb0ELb0ELb0ELb0ELi2ELi4ELi4ELi4ELb0EEENS1_24CollectiveEpilogueBwdGQAISA_fSD_Li256ELb1ELb0EEENS1_25SingleTileBwdLPTSchedulerILb1ELi128ELb0EEEEEEEEEvNT_6ParamsE) ;  /* 0xffff918008007950 */ /* 0x000fea0003c3ffff */
        .type           $_ZN7cutlass13device_kernelIN5flash19enable_sm80_to_sm89INS1_16FlashAttnBwdSm80INS1_25CollectiveMainloopBwdSm80ILi2ELi2EN4cute5tupleIJNS5_1CILi128EEES8_NS7_ILi64EEEEEENS_10bfloat16_tEfNS_4arch4Sm80ELb1ELb0ELb1ELb1ELb0ELb0ELb0ELb0ELi2ELi4ELi4ELi4ELb0EEENS1_24CollectiveEpilogueBwdGQAISA_fSD_Li256ELb1ELb0EEENS1_25SingleTileBwdLPTSchedulerILb1ELi128ELb0EEEEEEEEEvNT_6ParamsE$_ZN4cute3eso3ESOILb0ELb0EJiiNS_1CILi72EEENS2_ILi512EEEEEC2ERKiS7_RKS3_RKS4_,@function
        .size           $_ZN7cutlass13device_kernelIN5flash19enable_sm80_to_sm89INS1_16FlashAttnBwdSm80INS1_25CollectiveMainloopBwdSm80ILi2ELi2EN4cute5tupleIJNS5_1CILi128EEES8_NS7_ILi64EEEEEENS_10bfloat16_tEfNS_4arch4Sm80ELb1ELb0ELb1ELb1ELb0ELb0ELb0ELb0ELi2ELi4ELi4ELi4ELb0EEENS1_24CollectiveEpilogueBwdGQAISA_fSD_Li256ELb1ELb0EEENS1_25SingleTileBwdLPTSchedulerILb1ELi128ELb0EEEEEEEEEvNT_6ParamsE$_ZN4cute3eso3ESOILb0ELb0EJiiNS_1CILi72EEENS2_ILi512EEEEEC2ERKiS7_RKS3_RKS4_,($_ZN7cutlass13device_kernelIN5flash19enable_sm80_to_sm89INS1_16FlashAttnBwdSm80INS1_25CollectiveMainloopBwdSm80ILi2ELi2EN4cute5tupleIJNS5_1CILi128EEES8_NS7_ILi64EEEEEENS_10bfloat16_tEfNS_4arch4Sm80ELb1ELb0ELb1ELb1ELb0ELb0ELb0ELb0ELi2ELi4ELi4ELi4ELb0EEENS1_24CollectiveEpilogueBwdGQAISA_fSD_Li256ELb1ELb0EEENS1_25SingleTileBwdLPTSchedulerILb1ELi128ELb0EEEEEEEEEvNT_6ParamsE$_ZN4cute3eso3ESOILb0ELb0EJiiNS_1CILi8192EEEEEC2ERKiS6_RKS3_ - $_ZN7cutlass13device_kernelIN5flash19enable_sm80_to_sm89INS1_16FlashAttnBwdSm80INS1_25CollectiveMainloopBwdSm80ILi2ELi2EN4cute5tupleIJNS5_1CILi128EEES8_NS7_ILi64EEEEEENS_10bfloat16_tEfNS_4arch4Sm80ELb1ELb0ELb1ELb1ELb0ELb0ELb0ELb0ELi2ELi4ELi4ELi4ELb0EEENS1_24CollectiveEpilogueBwdGQAISA_fSD_Li256ELb1ELb0EEENS1_25SingleTileBwdLPTSchedulerILb1ELi128ELb0EEEEEEEEEvNT_6ParamsE$_ZN4cute3eso3ESOILb0ELb0EJiiNS_1CILi72EEENS2_ILi512EEEEEC2ERKiS7_RKS3_RKS4_)
$_ZN7cutlass13device_kernelIN5flash19enable_sm80_to_sm89INS1_16FlashAttnBwdSm80INS1_25CollectiveMainloopBwdSm80ILi2ELi2EN4cute5tupleIJNS5_1CILi128EEES8_NS7_ILi64EEEEEENS_10bfloat16_tEfNS_4arch4Sm80ELb1ELb0ELb1ELb1ELb0ELb0ELb0ELb0ELi2ELi4ELi4ELi4ELb0EEENS1_24CollectiveEpilogueBwdGQAISA_fSD_Li256ELb1ELb0EEENS1_25SingleTileBwdLPTSchedulerILb1ELi128ELb0EEEEEEEEEvNT_6ParamsE$_ZN4cute3eso3ESOILb0ELb0EJiiNS_1CILi72EEENS2_ILi512EEEEEC2ERKiS7_RKS3_RKS4_:
        /* <DEDUP_REMOVED lines=8> */
        .type           $_ZN7cutlass13device_kernelIN5flash19enable_sm80_to_sm89INS1_16FlashAttnBwdSm80INS1_25CollectiveMainloopBwdSm80ILi2ELi2EN4cute5tupleIJNS5_1CILi128EEES8_NS7_ILi64EEEEEENS_10bfloat16_tEfNS_4arch4Sm80ELb1ELb0ELb1ELb1ELb0ELb0ELb0ELb0ELi2ELi4ELi4ELi4ELb0EEENS1_24CollectiveEpilogueBwdGQAISA_fSD_Li256ELb1ELb0EEENS1_25SingleTileBwdLPTSchedulerILb1ELi128ELb0EEEEEEEEEvNT_6ParamsE$_ZN4cute3eso3ESOILb0ELb0EJiiNS_1CILi8192EEEEEC2ERKiS6_RKS3_,@function
        .size           $_ZN7cutlass13device_kernelIN5flash19enable_sm80_to_sm89INS1_16FlashAttnBwdSm80INS1_25CollectiveMainloopBwdSm80ILi2ELi2EN4cute5tupleIJNS5_1CILi128EEES8_NS7_ILi64EEEEEENS_10bfloat16_tEfNS_4arch4Sm80ELb1ELb0ELb1ELb1ELb0ELb0ELb0ELb0ELi2ELi4ELi4ELi4ELb0EEENS1_24CollectiveEpilogueBwdGQAISA_fSD_Li256ELb1ELb0EEENS1_25SingleTileBwdLPTSchedulerILb1ELi128ELb0EEEEEEEEEvNT_6ParamsE$_ZN4cute3eso3ESOILb0ELb0EJiiNS_1CILi8192EEEEEC2ERKiS6_RKS3_,($_ZN7cutlass13device_kernelIN5flash19enable_sm80_to_sm89INS1_16FlashAttnBwdSm80INS1_25CollectiveMainloopBwdSm80ILi2ELi2EN4cute5tupleIJNS5_1CILi128EEES8_NS7_ILi64EEEEEENS_10bfloat16_tEfNS_4arch4Sm80ELb1ELb0ELb1ELb1ELb0ELb0ELb0ELb0ELi2ELi4ELi4ELi4ELb0EEENS1_24CollectiveEpilogueBwdGQAISA_fSD_Li256ELb1ELb0EEENS1_25SingleTileBwdLPTSchedulerILb1ELi128ELb0EEEEEEEEEvNT_6ParamsE$_ZN4cute3eso3ESOILb0ELb0EJiiiEEC2ERKiS4_S4_ - $_ZN7cutlass13device_kernelIN5flash19enable_sm80_to_sm89INS1_16FlashAttnBwdSm80INS1_25CollectiveMainloopBwdSm80ILi2ELi2EN4cute5tupleIJNS5_1CILi128EEES8_NS7_ILi64EEEEEENS_10bfloat16_tEfNS_4arch4Sm80ELb1ELb0ELb1ELb1ELb0ELb0ELb0ELb0ELi2ELi4ELi4ELi4ELb0EEENS1_24CollectiveEpilogueBwdGQAISA_fSD_Li256ELb1ELb0EEENS1_25SingleTileBwdLPTSchedulerILb1ELi128ELb0EEEEEEEEEvNT_6ParamsE$_ZN4cute3eso3ESOILb0ELb0EJiiNS_1CILi8192EEEEEC2ERKiS6_RKS3_)
$_ZN7cutlass13device_kernelIN5flash19enable_sm80_to_sm89INS1_16FlashAttnBwdSm80INS1_25CollectiveMainloopBwdSm80ILi2ELi2EN4cute5tupleIJNS5_1CILi128EEES8_NS7_ILi64EEEEEENS_10bfloat16_tEfNS_4arch4Sm80ELb1ELb0ELb1ELb1ELb0ELb0ELb0ELb0ELi2ELi4ELi4ELi4ELb0EEENS1_24CollectiveEpilogueBwdGQAISA_fSD_Li256ELb1ELb0EEENS1_25SingleTileBwdLPTSchedulerILb1ELi128ELb0EEEEEEEEEvNT_6ParamsE$_ZN4cute3eso3ESOILb0ELb0EJiiNS_1CILi8192EEEEEC2ERKiS6_RKS3_:
[----:B------:R-:W-:Y:S02]  /*6f00*/  IADD3 R3, R3, -c[0x0][0x20], RZ ;  /* 0x8000080003037a10 */ /* 0x000fe40007ffe0ff */
[----:B------:R-:W-:-:S03]  /*6f10*/  IADD3 R2, R2, -c[0x0][0x20], RZ ;  /* 0x8000080002027a10 */ /* 0x000fc60007ffe0ff */
[----:B------:R1:W-:Y:S04]  /*6f20*/  STL [R3], R10 ;  /* 0x0000000a03007387 */ /* 0x0003e80000100800 */
[----:B------:R-:W2:Y:S01]  /*6f30*/  LDL R2, [R2] ;  /* 0x0000000002027983 */ /* 0x000ea20000100800 */
[----:B------:R-:W-:-:S03]  /*6f40*/  IMAD.MOV.U32 R9, RZ, RZ, 0x0 ;  /* 0x00000000ff097424 */ /* 0x000fc600078e00ff */
[----:B--2---:R1:W-:Y:S01]  /*6f50*/  STL [R3+0x4], R2 ;  /* 0x0000040203007387 */ /* 0x0043e20000100800 */
[----:B------:R-:W-:Y:S05]  /*6f60*/  RET.REL.NODEC R8 `(_ZN7cutlass13device_kernelIN5flash19enable_sm80_to_sm89INS1_16FlashAttnBwdSm80INS1_25CollectiveMainloopBwdSm80ILi2ELi2EN4cute5tupleIJNS5_1CILi128EEES8_NS7_ILi64EEEEEENS_10bfloat16_tEfNS_4arch4Sm80ELb1ELb0ELb1ELb1ELb0ELb0ELb0ELb0ELi2ELi4ELi4ELi4ELb0EEENS1_24CollectiveEpilogueBwdGQAISA_fSD_Li256ELb1ELb0EEENS1_25SingleTileBwdLPTSchedulerILb1ELi128ELb0EEEEEEEEEvNT_6ParamsE) ;  /* 0xffff909008007950 */ /* 0x000fea0003c3ffff */
        .type           $_ZN7cutlass13device_kernelIN5flash19enable_sm80_to_sm89INS1_16FlashAttnBwdSm80INS1_25CollectiveMainloopBwdSm80ILi2ELi2EN4cute5tupleIJNS5_1CILi128EEES8_NS7_ILi64EEEEEENS_10bfloat16_tEfNS_4arch4Sm80ELb1ELb0ELb1ELb1ELb0ELb0ELb0ELb0ELi2ELi4ELi4ELi4ELb0EEENS1_24CollectiveEpilogueBwdGQAISA_fSD_Li256ELb1ELb0EEENS1_25SingleTileBwdLPTSchedulerILb1ELi128ELb0EEEEEEEEEvNT_6ParamsE$_ZN4cute3eso3ESOILb0ELb0EJiiiEEC2ERKiS4_S4_,@function
        .size           $_ZN7cutlass13device_kernelIN5flash19enable_sm80_to_sm89INS1_16FlashAttnBwdSm80INS1_25CollectiveMainloopBwdSm80ILi2ELi2EN4cute5tupleIJNS5_1CILi128EEES8_NS7_ILi64EEEEEENS_10bfloat16_tEfNS_4arch4Sm80ELb1ELb0ELb1ELb1ELb0ELb0ELb0ELb0ELi2ELi4ELi4ELi4ELb0EEENS1_24CollectiveEpilogueBwdGQAISA_fSD_Li256ELb1ELb0EEENS1_25SingleTileBwdLPTSchedulerILb1ELi128ELb0EEEEEEEEEvNT_6ParamsE$_ZN4cute3eso3ESOILb0ELb0EJiiiEEC2ERKiS4_S4_,($_ZN7cutlass13device_kernelIN5flash19enable_sm80_to_sm89INS1_16FlashAttnBwdSm80INS1_25CollectiveMainloopBwdSm80ILi2ELi2EN4cute5tupleIJNS5_1CILi128EEES8_NS7_ILi64EEEEEENS_10bfloat16_tEfNS_4arch4Sm80ELb1ELb0ELb1ELb1ELb0ELb0ELb0ELb0ELi2ELi4ELi4ELi4ELb0EEENS1_24CollectiveEpilogueBwdGQAISA_fSD_Li256ELb1ELb0EEENS1_25SingleTileBwdLPTSchedulerILb1ELi128ELb0EEEEEEEEEvNT_6ParamsE$_ZN4cute3eso3ESOILb0ELb0EJiiiNS_1CILi0EEEEEC2ERKiS6_S6_RKS3_ - $_ZN7cutlass13device_kernelIN5flash19enable_sm80_to_sm89INS1_16FlashAttnBwdSm80INS1_25CollectiveMainloopBwdSm80ILi2ELi2EN4cute5tupleIJNS5_1CILi128EEES8_NS7_ILi64EEEEEENS_10bfloat16_tEfNS_4arch4Sm80ELb1ELb0ELb1ELb1ELb0ELb0ELb0ELb0ELi2ELi4ELi4ELi4ELb0EEENS1_24CollectiveEpilogueBwdGQAISA_fSD_Li256ELb1ELb0EEENS1_25SingleTileBwdLPTSchedulerILb1ELi128ELb0EEEEEEEEEvNT_6ParamsE$_ZN4cute3eso3ESOILb0ELb0EJiiiEEC2ERKiS4_S4_)
$_ZN7cutlass13device_kernelIN5flash19enable_sm80_to_sm89INS1_16FlashAttnBwdSm80INS1_25CollectiveMainloopBwdSm80ILi2ELi2EN4cute5tupleIJNS5_1CILi128EEES8_NS7_ILi64EEEEEENS_10bfloat16_tEfNS_4arch4Sm80ELb1ELb0ELb1ELb1ELb0ELb0ELb0ELb0ELi2ELi4ELi4ELi4ELb0EEENS1_24CollectiveEpilogueBwdGQAISA_fSD_Li256ELb1ELb0EEENS1_25SingleTileBwdLPTSchedulerILb1ELi128ELb0EEEEEEEEEvNT_6ParamsE$_ZN4cute3eso3ESOILb0ELb0EJiiiEEC2ERKiS4_S4_:
        /* <DEDUP_REMOVED lines=9> */
[----:B------:R-:W-:Y:S05]  /*7000*/  RET.REL.NODEC R4 `(_ZN7cutlass13device_kernelIN5flash19enable_sm80_to_sm89INS1_16FlashAttnBwdSm80INS1_25CollectiveMainloopBwdSm80ILi2ELi2EN4cute5tupleIJNS5_1CILi128EEES8_NS7_ILi64EEEEEENS_10bfloat16_tEfNS_4arch4Sm80ELb1ELb0ELb1ELb1ELb0ELb0ELb0ELb0ELi2ELi4ELi4ELi4ELb0EEENS1_24CollectiveEpilogueBwdGQAISA_fSD_Li256ELb1ELb0EEENS1_25SingleTileBwdLPTSchedulerILb1ELi128ELb0EEEEEEEEEvNT_6ParamsE) ;  /* 0xffff8ff004007950 */ /* 0x000fea0003c3ffff */
        .type           $_ZN7cutlass13device_kernelIN5flash19enable_sm80_to_sm89INS1_16FlashAttnBwdSm80INS1_25CollectiveMainloopBwdSm80ILi2ELi2EN4cute5tupleIJNS5_1CILi128EEES8_NS7_ILi64EEEEEENS_10bfloat16_tEfNS_4arch4Sm80ELb1ELb0ELb1ELb1ELb0ELb0ELb0ELb0ELi2ELi4ELi4ELi4ELb0EEENS1_24CollectiveEpilogueBwdGQAISA_fSD_Li256ELb1ELb0EEENS1_25SingleTileBwdLPTSchedulerILb1ELi128ELb0EEEEEEEEEvNT_6ParamsE$_ZN4cute3eso3ESOILb0ELb0EJiiiNS_1CILi0EEEEEC2ERKiS6_S6_RKS3_,@function
        .size           $_ZN7cutlass13device_kernelIN5flash19enable_sm80_to_sm89INS1_16FlashAttnBwdSm80INS1_25CollectiveMainloopBwdSm80ILi2ELi2EN4cute5tupleIJNS5_1CILi128EEES8_NS7_ILi64EEEEEENS_10bfloat16_tEfNS_4arch4Sm80ELb1ELb0ELb1ELb1ELb0ELb0ELb0ELb0ELi2ELi4ELi4ELi4ELb0EEENS1_24CollectiveEpilogueBwdGQAISA_fSD_Li256ELb1ELb0EEENS1_25SingleTileBwdLPTSchedulerILb1ELi128ELb0EEEEEEEEEvNT_6ParamsE$_ZN4cute3eso3ESOILb0ELb0EJiiiNS_1CILi0EEEEEC2ERKiS6_S6_RKS3_,($_ZN7cutlass13device_kernelIN5flash19enable_sm80_to_sm89INS1_16FlashAttnBwdSm80INS1_25CollectiveMainloopBwdSm80ILi2ELi2EN4cute5tupleIJNS5_1CILi128EEES8_NS7_ILi64EEEEEENS_10bfloat16_tEfNS_4arch4Sm80ELb1ELb0ELb1ELb1ELb0ELb0ELb0ELb0ELi2ELi4ELi4ELi4ELb0EEENS1_24CollectiveEpilogueBwdGQAISA_fSD_Li256ELb1ELb0EEENS1_25SingleTileBwdLPTSchedulerILb1ELi128ELb0EEEEEEEEEvNT_6ParamsE$_ZN4cute3eso3ESOILb0ELb0EJiiiNS_1CILi144EEENS2_ILi512EEEEEC2ERKiS7_S7_RKS3_RKS4_ - $_ZN7cutlass13device_kernelIN5flash19enable_sm80_to_sm89INS1_16FlashAttnBwdSm80INS1_25CollectiveMainloopBwdSm80ILi2ELi2EN4cute5tupleIJNS5_1CILi128EEES8_NS7_ILi64EEEEEENS_10bfloat16_tEfNS_4arch4Sm80ELb1ELb0ELb1ELb1ELb0ELb0ELb0ELb0ELi2ELi4ELi4ELi4ELb0EEENS1_24CollectiveEpilogueBwdGQAISA_fSD_Li256ELb1ELb0EEENS1_25SingleTileBwdLPTSchedulerILb1ELi128ELb0EEEEEEEEEvNT_6ParamsE$_ZN4cute3eso3ESOILb0ELb0EJiiiNS_1CILi0EEEEEC2ERKiS6_S6_RKS3_)
$_ZN7cutlass13device_kernelIN5flash19enable_sm80_to_sm89INS1_16FlashAttnBwdSm80INS1_25CollectiveMainloopBwdSm80ILi2ELi2EN4cute5tupleIJNS5_1CILi128EEES8_NS7_ILi64EEEEEENS_10bfloat16_tEfNS_4arch4Sm80ELb1ELb0ELb1ELb1ELb0ELb0ELb0ELb0ELi2ELi4ELi4ELi4ELb0EEENS1_24CollectiveEpilogueBwdGQAISA_fSD_Li256ELb1ELb0EEENS1_25SingleTileBwdLPTSchedulerILb1ELi128ELb0EEEEEEEEEvNT_6ParamsE$_ZN4cute3eso3ESOILb0ELb0EJiiiNS_1CILi0EEEEEC2ERKiS6_S6_RKS3_:
        /* <DEDUP_REMOVED lines=10> */
[----:B------:R-:W-:Y:S05]  /*70b0*/  RET.REL.NODEC R46 `(_ZN7cutlass13device_kernelIN5flash19enable_sm80_to_sm89INS1_16FlashAttnBwdSm80INS1_25CollectiveMainloopBwdSm80ILi2ELi2EN4cute5tupleIJNS5_1CILi128EEES8_NS7_ILi64EEEEEENS_10bfloat16_tEfNS_4arch4Sm80ELb1ELb0ELb1ELb1ELb0ELb0ELb0ELb0ELi2ELi4ELi4ELi4ELb0EEENS1_24CollectiveEpilogueBwdGQAISA_fSD_Li256ELb1ELb0EEENS1_25SingleTileBwdLPTSchedulerILb1ELi128ELb0EEEEEEEEEvNT_6ParamsE) ;  /* 0xffff8f402e007950 */ /* 0x000fea0003c3ffff */
        .type           $_ZN7cutlass13device_kernelIN5flash19enable_sm80_to_sm89INS1_16FlashAttnBwdSm80INS1_25CollectiveMainloopBwdSm80ILi2ELi2EN4cute5tupleIJNS5_1CILi128EEES8_NS7_ILi64EEEEEENS_10bfloat16_tEfNS_4arch4Sm80ELb1ELb0ELb1ELb1ELb0ELb0ELb0ELb0ELi2ELi4ELi4ELi4ELb0EEENS1_24CollectiveEpilogueBwdGQAISA_fSD_Li256ELb1ELb0EEENS1_25SingleTileBwdLPTSchedulerILb1ELi128ELb0EEEEEEEEEvNT_6ParamsE$_ZN4cute3eso3ESOILb0ELb0EJiiiNS_1CILi144EEENS2_ILi512EEEEEC2ERKiS7_S7_RKS3_RKS4_,@function
        .size           $_ZN7cutlass13device_kernelIN5flash19enable_sm80_to_sm89INS1_16FlashAttnBwdSm80INS1_25CollectiveMainloopBwdSm80ILi2ELi2EN4cute5tupleIJNS5_1CILi128EEES8_NS7_ILi64EEEEEENS_10bfloat16_tEfNS_4arch4Sm80ELb1ELb0ELb1ELb1ELb0ELb0ELb0ELb0ELi2ELi4ELi4ELi4ELb0EEENS1_24CollectiveEpilogueBwdGQAISA_fSD_Li256ELb1ELb0EEENS1_25SingleTileBwdLPTSchedulerILb1ELi128ELb0EEEEEEEEEvNT_6ParamsE$_ZN4cute3eso3ESOILb0ELb0EJiiiNS_1CILi144EEENS2_ILi512EEEEEC2ERKiS7_S7_RKS3_RKS4_,($_ZN7cutlass13device_kernelIN5flash19enable_sm80_to_sm89INS1_16FlashAttnBwdSm80INS1_25CollectiveMainloopBwdSm80ILi2ELi2EN4cute5tupleIJNS5_1CILi128EEES8_NS7_ILi64EEEEEENS_10bfloat16_tEfNS_4arch4Sm80ELb1ELb0ELb1ELb1ELb0ELb0ELb0ELb0ELi2ELi4ELi4ELi4ELb0EEENS1_24CollectiveEpilogueBwdGQAISA_fSD_Li256ELb1ELb0EEENS1_25SingleTileBwdLPTSchedulerILb1ELi128ELb0EEEEEEEEEvNT_6ParamsE$_ZN4cute3eso3ESOILb0ELb0EJiiiNS_1CILi72EEENS2_ILi512EEEEEC2ERKiS7_S7_RKS3_RKS4_ - $_ZN7cutlass13device_kernelIN5flash19enable_sm80_to_sm89INS1_16FlashAttnBwdSm80INS1_25CollectiveMainloopBwdSm80ILi2ELi2EN4cute5tupleIJNS5_1CILi128EEES8_NS7_ILi64EEEEEENS_10bfloat16_tEfNS_4arch4Sm80ELb1ELb0ELb1ELb1ELb0ELb0ELb0ELb0ELi2ELi4ELi4ELi4ELb0EEENS1_24CollectiveEpilogueBwdGQAISA_fSD_Li256ELb1ELb0EEENS1_25SingleTileBwdLPTSchedulerILb1ELi128ELb0EEEEEEEEEvNT_6ParamsE$_ZN4cute3eso3ESOILb0ELb0EJiiiNS_1CILi144EEENS2_ILi512EEEEEC2ERKiS7_S7_RKS3_RKS4_)
$_ZN7cutlass13device_kernelIN5flash19enable_sm80_to_sm89INS1_16FlashAttnBwdSm80INS1_25CollectiveMainloopBwdSm80ILi2ELi2EN4cute5tupleIJNS5_1CILi128EEES8_NS7_ILi64EEEEEENS_10bfloat16_tEfNS_4arch4Sm80ELb1ELb0ELb1ELb1ELb0ELb0ELb0ELb0ELi2ELi4ELi4ELi4ELb0EEENS1_24CollectiveEpilogueBwdGQAISA_fSD_Li256ELb1ELb0EEENS1_25SingleTileBwdLPTSchedulerILb1ELi128ELb0EEEEEEEEEvNT_6ParamsE$_ZN4cute3eso3ESOILb0ELb0EJiiiNS_1CILi144EEENS2_ILi512EEEEEC2ERKiS7_S7_RKS3_RKS4_:
        /* <DEDUP_REMOVED lines=11> */
        .type           $_ZN7cutlass13device_kernelIN5flash19enable_sm80_to_sm89INS1_16FlashAttnBwdSm80INS1_25CollectiveMainloopBwdSm80ILi2ELi2EN4cute5tupleIJNS5_1CILi128EEES8_NS7_ILi64EEEEEENS_10bfloat16_tEfNS_4arch4Sm80ELb1ELb0ELb1ELb1ELb0ELb0ELb0ELb0ELi2ELi4ELi4ELi4ELb0EEENS1_24CollectiveEpilogueBwdGQAISA_fSD_Li256ELb1ELb0EEENS1_25SingleTileBwdLPTSchedulerILb1ELi128ELb0EEEEEEEEEvNT_6ParamsE$_ZN4cute3eso3ESOILb0ELb0EJiiiNS_1CILi72EEENS2_ILi512EEEEEC2ERKiS7_S7_RKS3_RKS4_,@function
        .size           $_ZN7cutlass13device_kernelIN5flash19enable_sm80_to_sm89INS1_16FlashAttnBwdSm80INS1_25CollectiveMainloopBwdSm80ILi2ELi2EN4cute5tupleIJNS5_1CILi128EEES8_NS7_ILi64EEEEEENS_10bfloat16_tEfNS_4arch4Sm80ELb1ELb0ELb1ELb1ELb0ELb0ELb0ELb0ELi2ELi4ELi4ELi4ELb0EEENS1_24CollectiveEpilogueBwdGQAISA_fSD_Li256ELb1ELb0EEENS1_25SingleTileBwdLPTSchedulerILb1ELi128ELb0EEEEEEEEEvNT_6ParamsE$_ZN4cute3eso3ESOILb0ELb0EJiiiNS_1CILi72EEENS2_ILi512EEEEEC2ERKiS7_S7_RKS3_RKS4_,($_ZN7cutlass13device_kernelIN5flash19enable_sm80_to_sm89INS1_16FlashAttnBwdSm80INS1_25CollectiveMainloopBwdSm80ILi2ELi2EN4cute5tupleIJNS5_1CILi128EEES8_NS7_ILi64EEEEEENS_10bfloat16_tEfNS_4arch4Sm80ELb1ELb0ELb1ELb1ELb0ELb0ELb0ELb0ELi2ELi4ELi4ELi4ELb0EEENS1_24CollectiveEpilogueBwdGQAISA_fSD_Li256ELb1ELb0EEENS1_25SingleTileBwdLPTSchedulerILb1ELi128ELb0EEEEEEEEEvNT_6ParamsE$_ZN4cute3eso3ESOILb0ELb1EJNS_5tupleIJiNS2_IJiNS_1CILi0EEEEEEEEENS2_IJNS_10UnderscoreENS2_IJS7_S7_EEEEEEEEC2ERKS6_RKS9_ - $_ZN7cutlass13device_kernelIN5flash19enable_sm80_to_sm89INS1_16FlashAttnBwdSm80INS1_25CollectiveMainloopBwdSm80ILi2ELi2EN4cute5tupleIJNS5_1CILi128EEES8_NS7_ILi64EEEEEENS_10bfloat16_tEfNS_4arch4Sm80ELb1ELb0ELb1ELb1ELb0ELb0ELb0ELb0ELi2ELi4ELi4ELi4ELb0EEENS1_24CollectiveEpilogueBwdGQAISA_fSD_Li256ELb1ELb0EEENS1_25SingleTileBwdLPTSchedulerILb1ELi128ELb0EEEEEEEEEvNT_6ParamsE$_ZN4cute3eso3ESOILb0ELb0EJiiiNS_1CILi72EEENS2_ILi512EEEEEC2ERKiS7_S7_RKS3_RKS4_)
$_ZN7cutlass13device_kernelIN5flash19enable_sm80_to_sm89INS1_16FlashAttnBwdSm80INS1_25CollectiveMainloopBwdSm80ILi2ELi2EN4cute5tupleIJNS5_1CILi128EEES8_NS7_ILi64EEEEEENS_10bfloat16_tEfNS_4arch4Sm80ELb1ELb0ELb1ELb1ELb0ELb0ELb0ELb0ELi2ELi4ELi4ELi4ELb0EEENS1_24CollectiveEpilogueBwdGQAISA_fSD_Li256ELb1ELb0EEENS1_25SingleTileBwdLPTSchedulerILb1ELi128ELb0EEEEEEEEEvNT_6ParamsE$_ZN4cute3eso3ESOILb0ELb0EJiiiNS_1CILi72EEENS2_ILi512EEEEEC2ERKiS7_S7_RKS3_RKS4_:
        /* <DEDUP_REMOVED lines=11> */
        .type           $_ZN7cutlass13device_kernelIN5flash19enable_sm80_to_sm89INS1_16FlashAttnBwdSm80INS1_25CollectiveMainloopBwdSm80ILi2ELi2EN4cute5tupleIJNS5_1CILi128EEES8_NS7_ILi64EEEEEENS_10bfloat16_tEfNS_4arch4Sm80ELb1ELb0ELb1ELb1ELb0ELb0ELb0ELb0ELi2ELi4ELi4ELi4ELb0EEENS1_24CollectiveEpilogueBwdGQAISA_fSD_Li256ELb1ELb0EEENS1_25SingleTileBwdLPTSchedulerILb1ELi128ELb0EEEEEEEEEvNT_6ParamsE$_ZN4cute3eso3ESOILb0ELb1EJNS_5tupleIJiNS2_IJiNS_1CILi0EEEEEEEEENS2_IJNS_10UnderscoreENS2_IJS7_S7_EEEEEEEEC2ERKS6_RKS9_,@function
        .size           $_ZN7cutlass13device_kernelIN5flash19enable_sm80_to_sm89INS1_16FlashAttnBwdSm80INS1_25CollectiveMainloopBwdSm80ILi2ELi2EN4cute5tupleIJNS5_1CILi128EEES8_NS7_ILi64EEEEEENS_10bfloat16_tEfNS_4arch4Sm80ELb1ELb0ELb1ELb1ELb0ELb0ELb0ELb0ELi2ELi4ELi4ELi4ELb0EEENS1_24CollectiveEpilogueBwdGQAISA_fSD_Li256ELb1ELb0EEENS1_25SingleTileBwdLPTSchedulerILb1ELi128ELb0EEEEEEEEEvNT_6ParamsE$_ZN4cute3eso3ESOILb0ELb1EJNS_5tupleIJiNS2_IJiNS_1CILi0EEEEEEEEENS2_IJNS_10UnderscoreENS2_IJS7_S7_EEEEEEEEC2ERKS6_RKS9_,($_ZN7cutlass13device_kernelIN5flash19enable_sm80_to_sm89INS1_16FlashAttnBwdSm80INS1_25CollectiveMainloopBwdSm80ILi2ELi2EN4cute5tupleIJNS5_1CILi128EEES8_NS7_ILi64EEEEEENS_10bfloat16_tEfNS_4arch4Sm80ELb1ELb0ELb1ELb1ELb0ELb0ELb0ELb0ELi2ELi4ELi4ELi4ELb0EEENS1_24CollectiveEpilogueBwdGQAISA_fSD_Li256ELb1ELb0EEENS1_25SingleTileBwdLPTSchedulerILb1ELi128ELb0EEEEEEEEEvNT_6ParamsE$_ZN4cute3eso3ESOILb0ELb1EJNS_5tupleIJiNS2_IJiiEEEEEENS2_IJNS_10UnderscoreENS2_IJS5_S5_EEEEEEEEC2ERKS4_RKS7_ - $_ZN7cutlass13device_kernelIN5flash19enable_sm80_to_sm89INS1_16FlashAttnBwdSm80INS1_25CollectiveMainloopBwdSm80ILi2ELi2EN4cute5tupleIJNS5_1CILi128EEES8_NS7_ILi64EEEEEENS_10bfloat16_tEfNS_4arch4Sm80ELb1ELb0ELb1ELb1ELb0ELb0ELb0ELb0ELi2ELi4ELi4ELi4ELb0EEENS1_24CollectiveEpilogueBwdGQAISA_fSD_Li256ELb1ELb0EEENS1_25SingleTileBwdLPTSchedulerILb1ELi128ELb0EEEEEEEEEvNT_6ParamsE$_ZN4cute3eso3ESOILb0ELb1EJNS_5tupleIJiNS2_IJiNS_1CILi0EEEEEEEEENS2_IJNS_10UnderscoreENS2_IJS7_S7_EEEEEEEEC2ERKS6_RKS9_)
$_ZN7cutlass13device_kernelIN5flash19enable_sm80_to_sm89INS1_16FlashAttnBwdSm80INS1_25CollectiveMainloopBwdSm80ILi2ELi2EN4cute5tupleIJNS5_1CILi128EEES8_NS7_ILi64EEEEEENS_10bfloat16_tEfNS_4arch4Sm80ELb1ELb0ELb1ELb1ELb0ELb0ELb0ELb0ELi2ELi4ELi4ELi4ELb0EEENS1_24CollectiveEpilogueBwdGQAISA_fSD_Li256ELb1ELb0EEENS1_25SingleTileBwdLPTSchedulerILb1ELi128ELb0EEEEEEEEEvNT_6ParamsE$_ZN4cute3eso3ESOILb0ELb1EJNS_5tupleIJiNS2_IJiNS_1CILi0EEEEEEEEENS2_IJNS_10UnderscoreENS2_IJS7_S7_EEEEEEEEC2ERKS6_RKS9_:
[----:B------:R-:W-:Y:S01]  /*7220*/  IADD3 R4, R4, -c[0x0][0x20], RZ ;  /* 0x8000080004047a10 */ /* 0x000fe20007ffe0ff */
[----:B------:R-:W-:Y:S01]  /*7230*/  IMAD.MOV.U32 R8, RZ, RZ, R6 ;  /* 0x000000ffff087224 */ /* 0x000fe200078e0006 */
[----:B------:R-:W-:-:S03]  /*7240*/  MOV R9, 0x0 ;  /* 0x0000000000097802 */ /* 0x000fc60000000f00 */
[----:B------:R1:W-:Y:S04]  /*7250*/  STL [R4], R2 ;  /* 0x0000000204007387 */ /* 0x0003e80000100800 */
[----:B------:R1:W-:Y:S01]  /*7260*/  STL [R4+0x4], R3 ;  /* 0x0000040304007387 */ /* 0x0003e20000100800 */
[----:B------:R-:W-:Y:S05]  /*7270*/  RET.REL.NODEC R8 `(_ZN7cutlass13device_kernelIN5flash19enable_sm80_to_sm89INS1_16FlashAttnBwdSm80INS1_25CollectiveMainloopBwdSm80ILi2ELi2EN4cute5tupleIJNS5_1CILi128EEES8_NS7_ILi64EEEEEENS_10bfloat16_tEfNS_4arch4Sm80ELb1ELb0ELb1ELb1ELb0ELb0ELb0ELb0ELi2ELi4ELi4ELi4ELb0EEENS1_24CollectiveEpilogueBwdGQAISA_fSD_Li256ELb1ELb0EEENS1_25SingleTileBwdLPTSchedulerILb1ELi128ELb0EEEEEEEEEvNT_6ParamsE) ;  /* 0xffff8d8008007950 */ /* 0x000fea0003c3ffff */
        .type           $_ZN7cutlass13device_kernelIN5flash19enable_sm80_to_sm89INS1_16FlashAttnBwdSm80INS1_25CollectiveMainloopBwdSm80ILi2ELi2EN4cute5tupleIJNS5_1CILi128EEES8_NS7_ILi64EEEEEENS_10bfloat16_tEfNS_4arch4Sm80ELb1ELb0ELb1ELb1ELb0ELb0ELb0ELb0ELi2ELi4ELi4ELi4ELb0EEENS1_24CollectiveEpilogueBwdGQAISA_fSD_Li256ELb1ELb0EEENS1_25SingleTileBwdLPTSchedulerILb1ELi128ELb0EEEEEEEEEvNT_6ParamsE$_ZN4cute3eso3ESOILb0ELb1EJNS_5tupleIJiNS2_IJiiEEEEEENS2_IJNS_10UnderscoreENS2_IJS5_S5_EEEEEEEEC2ERKS4_RKS7_,@function
        .size           $_ZN7cutlass13device_kernelIN5flash19enable_sm80_to_sm89INS1_16FlashAttnBwdSm80INS1_25CollectiveMainloopBwdSm80ILi2ELi2EN4cute5tupleIJNS5_1CILi128EEES8_NS7_ILi64EEEEEENS_10bfloat16_tEfNS_4arch4Sm80ELb1ELb0ELb1ELb1ELb0ELb0ELb0ELb0ELi2ELi4ELi4ELi4ELb0EEENS1_24CollectiveEpilogueBwdGQAISA_fSD_Li256ELb1ELb0EEENS1_25SingleTileBwdLPTSchedulerILb1ELi128ELb0EEEEEEEEEvNT_6ParamsE$_ZN4cute3eso3ESOILb0ELb1EJNS_5tupleIJiNS2_IJiiEEEEEENS2_IJNS_10UnderscoreENS2_IJS5_S5_EEEEEEEEC2ERKS4_RKS7_,($_ZN7cutlass13device_kernelIN5flash19enable_sm80_to_sm89INS1_16FlashAttnBwdSm80INS1_25CollectiveMainloopBwdSm80ILi2ELi2EN4cute5tupleIJNS5_1CILi128EEES8_NS7_ILi64EEEEEENS_10bfloat16_tEfNS_4arch4Sm80ELb1ELb0ELb1ELb1ELb0ELb0ELb0ELb0ELi2ELi4ELi4ELi4ELb0EEENS1_24CollectiveEpilogueBwdGQAISA_fSD_Li256ELb1ELb0EEENS1_25SingleTileBwdLPTSchedulerILb1ELi128ELb0EEEEEEEEEvNT_6ParamsE$_ZN4cute3eso3ESOILb0ELb1EJNS_5tupleIJiiEEEEEC2ERKS3_ - $_ZN7cutlass13device_kernelIN5flash19enable_sm80_to_sm89INS1_16FlashAttnBwdSm80INS1_25CollectiveMainloopBwdSm80ILi2ELi2EN4cute5tupleIJNS5_1CILi128EEES8_NS7_ILi64EEEEEENS_10bfloat16_tEfNS_4arch4Sm80ELb1ELb0ELb1ELb1ELb0ELb0ELb0ELb0ELi2ELi4ELi4ELi4ELb0EEENS1_24CollectiveEpilogueBwdGQAISA_fSD_Li256ELb1ELb0EEENS1_25SingleTileBwdLPTSchedulerILb1ELi128ELb0EEEEEEEEEvNT_6ParamsE$_ZN4cute3eso3ESOILb0ELb1EJNS_5tupleIJiNS2_IJiiEEEEEENS2_IJNS_10UnderscoreENS2_IJS5_S5_EEEEEEEEC2ERKS4_RKS7_)
$_ZN7cutlass13device_kernelIN5flash19enable_sm80_to_sm89INS1_16FlashAttnBwdSm80INS1_25CollectiveMainloopBwdSm80ILi2ELi2EN4cute5tupleIJNS5_1CILi128EEES8_NS7_ILi64EEEEEENS_10bfloat16_tEfNS_4arch4Sm80ELb1ELb0ELb1ELb1ELb0ELb0ELb0ELb0ELi2ELi4ELi4ELi4ELb0EEENS1_24CollectiveEpilogueBwdGQAISA_fSD_Li256ELb1ELb0EEENS1_25SingleTileBwdLPTSchedulerILb1ELi128ELb0EEEEEEEEEvNT_6ParamsE$_ZN4cute3eso3ESOILb0ELb1EJNS_5tupleIJiNS2_IJiiEEEEEENS2_IJNS_10UnderscoreENS2_IJS5_S5_EEEEEEEEC2ERKS4_RKS7_:
[----:B------:R-:W-:Y:S01]  /*7280*/  IADD3 R4, R15, -c[0x0][0x20], RZ ;  /* 0x800008000f047a10 */ /* 0x000fe20007ffe0ff */
[----:B------:R-:W-:Y:S01]  /*7290*/  IMAD.MOV.U32 R8, RZ, RZ, R6 ;  /* 0x000000ffff087224 */ /* 0x000fe200078e0006 */
[----:B------:R-:W-:-:S03]  /*72a0*/  MOV R9, 0x0 ;  /* 0x0000000000097802 */ /* 0x000fc60000000f00 */
[----:B------:R1:W-:Y:S04]  /*72b0*/  STL [R4], R2 ;  /* 0x0000000204007387 */ /* 0x0003e80000100800 */
[----:B------:R1:W-:Y:S04]  /*72c0*/  STL [R4+0x4], R3 ;  /* 0x0000040304007387 */ /* 0x0003e80000100800 */
[----:B------:R1:W-:Y:S01]  /*72d0*/  STL [R4+0x8], R5 ;  /* 0x0000080504007387 */ /* 0x0003e20000100800 */
[----:B------:R-:W-:Y:S05]  /*72e0*/  RET.REL.NODEC R8 `(_ZN7cutlass13device_kernelIN5flash19enable_sm80_to_sm89INS1_16FlashAttnBwdSm80INS1_25CollectiveMainloopBwdSm80ILi2ELi2EN4cute5tupleIJNS5_1CILi128EEES8_NS7_ILi64EEEEEENS_10bfloat16_tEfNS_4arch4Sm80ELb1ELb0ELb1ELb1ELb0ELb0ELb0ELb0ELi2ELi4ELi4ELi4ELb0EEENS1_24CollectiveEpilogueBwdGQAISA_fSD_Li256ELb1ELb0EEENS1_25SingleTileBwdLPTSchedulerILb1ELi128ELb0EEEEEEEEEvNT_6ParamsE) ;  /* 0xffff8d1008007950 */ /* 0x000fea0003c3ffff */
        .type           $_ZN7cutlass13device_kernelIN5flash19enable_sm80_to_sm89INS1_16FlashAttnBwdSm80INS1_25CollectiveMainloopBwdSm80ILi2ELi2EN4cute5tupleIJNS5_1CILi128EEES8_NS7_ILi64EEEEEENS_10bfloat16_tEfNS_4arch4Sm80ELb1ELb0ELb1ELb1ELb0ELb0ELb0ELb0ELi2ELi4ELi4ELi4ELb0EEENS1_24CollectiveEpilogueBwdGQAISA_fSD_Li256ELb1ELb0EEENS1_25SingleTileBwdLPTSchedulerILb1ELi128ELb0EEEEEEEEEvNT_6ParamsE$_ZN4cute3eso3ESOILb0ELb1EJNS_5tupleIJiiEEEEEC2ERKS3_,@function
        .size           $_ZN7cutlass13device_kernelIN5flash19enable_sm80_to_sm89INS1_16FlashAttnBwdSm80INS1_25CollectiveMainloopBwdSm80ILi2ELi2EN4cute5tupleIJNS5_1CILi128EEES8_NS7_ILi64EEEEEENS_10bfloat16_tEfNS_4arch4Sm80ELb1ELb0ELb1ELb1ELb0ELb0ELb0ELb0ELi2ELi4ELi4ELi4ELb0EEENS1_24CollectiveEpilogueBwdGQAISA_fSD_Li256ELb1ELb0EEENS1_25SingleTileBwdLPTSchedulerILb1ELi128ELb0EEEEEEEEEvNT_6ParamsE$_ZN4cute3eso3ESOILb0ELb1EJNS_5tupleIJiiEEEEEC2ERKS3_,($_ZN7cutlass13device_kernelIN5flash19enable_sm80_to_sm89INS1_16FlashAttnBwdSm80INS1_25CollectiveMainloopBwdSm80ILi2ELi2EN4cute5tupleIJNS5_1CILi128EEES8_NS7_ILi64EEEEEENS_10bfloat16_tEfNS_4arch4Sm80ELb1ELb0ELb1ELb1ELb0ELb0ELb0ELb0ELi2ELi4ELi4ELi4ELb0EEENS1_24CollectiveEpilogueBwdGQAISA_fSD_Li256ELb1ELb0EEENS1_25SingleTileBwdLPTSchedulerILb1ELi128ELb0EEEEEEEEEvNT_6ParamsE$_ZN4cute3eso3ESOILb0ELb1EJNS_5tupleIJiiEEENS_1CILi1024EEEEEC2ERKS3_RKS5_ - $_ZN7cutlass13device_kernelIN5flash19enable_sm80_to_sm89INS1_16FlashAttnBwdSm80INS1_25CollectiveMainloopBwdSm80ILi2ELi2EN4cute5tupleIJNS5_1CILi128EEES8_NS7_ILi64EEEEEENS_10bfloat16_tEfNS_4arch4Sm80ELb1ELb0ELb1ELb1ELb0ELb0ELb0ELb0ELi2ELi4ELi4ELi4ELb0EEENS1_24CollectiveEpilogueBwdGQAISA_fSD_Li256ELb1ELb0EEENS1_25SingleTileBwdLPTSchedulerILb1ELi128ELb0EEEEEEEEEvNT_6ParamsE$_ZN4cute3eso3ESOILb0ELb1EJNS_5tupleIJiiEEEEEC2ERKS3_)
$_ZN7cutlass13device_kernelIN5flash19enable_sm80_to_sm89INS1_16FlashAttnBwdSm80INS1_25CollectiveMainloopBwdSm80ILi2ELi2EN4cute5tupleIJNS5_1CILi128EEES8_NS7_ILi64EEEEEENS_10bfloat16_tEfNS_4arch4Sm80ELb1ELb0ELb1ELb1ELb0ELb0ELb0ELb0ELi2ELi4ELi4ELi4ELb0EEENS1_24CollectiveEpilogueBwdGQAISA_fSD_Li256ELb1ELb0EEENS1_25SingleTileBwdLPTSchedulerILb1ELi128ELb0EEEEEEEEEvNT_6ParamsE$_ZN4cute3eso3ESOILb0ELb1EJNS_5tupleIJiiEEEEEC2ERKS3_:
[----:B------:R-:W-:Y:S01]  /*72f0*/  IADD3 R2, R2, -c[0x0][0x20], RZ ;  /* 0x8000080002027a10 */ /* 0x000fe20007ffe0ff */
[----:B------:R-:W-:Y:S01]  /*7300*/  IMAD.MOV.U32 R8, RZ, RZ, R6 ;  /* 0x000000ffff087224 */ /* 0x000fe200078e0006 */
[----:B------:R-:W-:-:S03]  /*7310*/  MOV R9, 0x0 ;  /* 0x0000000000097802 */ /* 0x000fc60000000f00 */
[----:B------:R1:W-:Y:S04]  /*7320*/  STL [R2], R5 ;  /* 0x0000000502007387 */ /* 0x0003e80000100800 */
[----:B------:R1:W-:Y:S01]  /*7330*/  STL [R2+0x4], R3 ;  /* 0x0000040302007387 */ /* 0x0003e20000100800 */
[----:B------:R-:W-:Y:S05]  /*7340*/  RET.REL.NODEC R8 `(_ZN7cutlass13device_kernelIN5flash19enable_sm80_to_sm89INS1_16FlashAttnBwdSm80INS1_25CollectiveMainloopBwdSm80ILi2ELi2EN4cute5tupleIJNS5_1CILi128EEES8_NS7_ILi64EEEEEENS_10bfloat16_tEfNS_4arch4Sm80ELb1ELb0ELb1ELb1ELb0ELb0ELb0ELb0ELi2ELi4ELi4ELi4ELb0EEENS1_24CollectiveEpilogueBwdGQAISA_fSD_Li256ELb1ELb0EEENS1_25SingleTileBwdLPTSchedulerILb1ELi128ELb0EEEEEEEEEvNT_6ParamsE) ;  /* 0xffff8cb008007950 */ /* 0x000fea0003c3ffff */
        .type           $_ZN7cutlass13device_kernelIN5flash19enable_sm80_to_sm89INS1_16FlashAttnBwdSm80INS1_25CollectiveMainloopBwdSm80ILi2ELi2EN4cute5tupleIJNS5_1CILi128EEES8_NS7_ILi64EEEEEENS_10bfloat16_tEfNS_4arch4Sm80ELb1ELb0ELb1ELb1ELb0ELb0ELb0ELb0ELi2ELi4ELi4ELi4ELb0EEENS1_24CollectiveEpilogueBwdGQAISA_fSD_Li256ELb1ELb0EEENS1_25SingleTileBwdLPTSchedulerILb1ELi128ELb0EEEEEEEEEvNT_6ParamsE$_ZN4cute3eso3ESOILb0ELb1EJNS_5tupleIJiiEEENS_1CILi1024EEEEEC2ERKS3_RKS5_,@function
        .size           $_ZN7cutlass13device_kernelIN5flash19enable_sm80_to_sm89INS1_16FlashAttnBwdSm80INS1_25CollectiveMainloopBwdSm80ILi2ELi2EN4cute5tupleIJNS5_1CILi128EEES8_NS7_ILi64EEEEEENS_10bfloat16_tEfNS_4arch4Sm80ELb1ELb0ELb1ELb1ELb0ELb0ELb0ELb0ELi2ELi4ELi4ELi4ELb0EEENS1_24CollectiveEpilogueBwdGQAISA_fSD_Li256ELb1ELb0EEENS1_25SingleTileBwdLPTSchedulerILb1ELi128ELb0EEEEEEEEEvNT_6ParamsE$_ZN4cute3eso3ESOILb0ELb1EJNS_5tupleIJiiEEENS_1CILi1024EEEEEC2ERKS3_RKS5_,($_ZN7cutlass13device_kernelIN5flash19enable_sm80_to_sm89INS1_16FlashAttnBwdSm80INS1_25CollectiveMainloopBwdSm80ILi2ELi2EN4cute5tupleIJNS5_1CILi128EEES8_NS7_ILi64EEEEEENS_10bfloat16_tEfNS_4arch4Sm80ELb1ELb0ELb1ELb1ELb0ELb0ELb0ELb0ELi2ELi4ELi4ELi4ELb0EEENS1_24CollectiveEpilogueBwdGQAISA_fSD_Li256ELb1ELb0EEENS1_25SingleTileBwdLPTSchedulerILb1ELi128ELb0EEEEEEEEEvNT_6ParamsE$_ZN4cute3eso3ESOILb0ELb1EJNS_5tupleIJiiEEENS_1CILi8192EEEEEC2ERKS3_RKS5_ - $_ZN7cutlass13device_kernelIN5flash19enable_sm80_to_sm89INS1_16FlashAttnBwdSm80INS1_25CollectiveMainloopBwdSm80ILi2ELi2EN4cute5tupleIJNS5_1CILi128EEES8_NS7_ILi64EEEEEENS_10bfloat16_tEfNS_4arch4Sm80ELb1ELb0ELb1ELb1ELb0ELb0ELb0ELb0ELi2ELi4ELi4ELi4ELb0EEENS1_24CollectiveEpilogueBwdGQAISA_fSD_Li256ELb1ELb0EEENS1_25SingleTileBwdLPTSchedulerILb1ELi128ELb0EEEEEEEEEvNT_6ParamsE$_ZN4cute3eso3ESOILb0ELb1EJNS_5tupleIJiiEEENS_1CILi1024EEEEEC2ERKS3_RKS5_)
$_ZN7cutlass13device_kernelIN5flash19enable_sm80_to_sm89INS1_16FlashAttnBwdSm80INS1_25CollectiveMainloopBwdSm80ILi2ELi2EN4cute5tupleIJNS5_1CILi128EEES8_NS7_ILi64EEEEEENS_10bfloat16_tEfNS_4arch4Sm80ELb1ELb0ELb1ELb1ELb0ELb0ELb0ELb0ELi2ELi4ELi4ELi4ELb0EEENS1_24CollectiveEpilogueBwdGQAISA_fSD_Li256ELb1ELb0EEENS1_25SingleTileBwdLPTSchedulerILb1ELi128ELb0EEEEEEEEEvNT_6ParamsE$_ZN4cute3eso3ESOILb0ELb1EJNS_5tupleIJiiEEENS_1CILi1024EEEEEC2ERKS3_RKS5_:
[----:B------:R-:W-:Y:S01]  /*7350*/  IADD3 R2, R2, -c[0x0][0x20], RZ ;  /* 0x8000080002027a10 */ /* 0x000fe20007ffe0ff */
[----:B------:R-:W-:Y:S01]  /*7360*/  IMAD.MOV.U32 R8, RZ, RZ, R6 ;  /* 0x000000ffff087224 */ /* 0x000fe200078e0006 */
[----:B------:R-:W-:-:S03]  /*7370*/  MOV R9, 0x0 ;  /* 0x0000000000097802 */ /* 0x000fc60000000f00 */
[----:B------:R1:W-:Y:S04]  /*7380*/  STL [R2], R5 ;  /* 0x0000000502007387 */ /* 0x0003e80000100800 */
[----:B------:R1:W-:Y:S01]  /*7390*/  STL [R2+0x4], R3 ;  /* 0x0000040302007387 */ /* 0x0003e20000100800 */
[----:B------:R-:W-:Y:S05]  /*73a0*/  RET.REL.NODEC R8 `(_ZN7cutlass13device_kernelIN5flash19enable_sm80_to_sm89INS1_16FlashAttnBwdSm80INS1_25CollectiveMainloopBwdSm80ILi2ELi2EN4cute5tupleIJNS5_1CILi128EEES8_NS7_ILi64EEEEEENS_10bfloat16_tEfNS_4arch4Sm80ELb1ELb0ELb1ELb1ELb0ELb0ELb0ELb0ELi2ELi4ELi4ELi4ELb0EEENS1_24CollectiveEpilogueBwdGQAISA_fSD_Li256ELb1ELb0EEENS1_25SingleTileBwdLPTSchedulerILb1ELi128ELb0EEEEEEEEEvNT_6ParamsE) ;  /* 0xffff8c5008007950 */ /* 0x000fea0003c3ffff */
        .type           $_ZN7cutlass13device_kernelIN5flash19enable_sm80_to_sm89INS1_16FlashAttnBwdSm80INS1_25CollectiveMainloopBwdSm80ILi2ELi2EN4cute5tupleIJNS5_1CILi128EEES8_NS7_ILi64EEEEEENS_10bfloat16_tEfNS_4arch4Sm80ELb1ELb0ELb1ELb1ELb0ELb0ELb0ELb0ELi2ELi4ELi4ELi4ELb0EEENS1_24CollectiveEpilogueBwdGQAISA_fSD_Li256ELb1ELb0EEENS1_25SingleTileBwdLPTSchedulerILb1ELi128ELb0EEEEEEEEEvNT_6ParamsE$_ZN4cute3eso3ESOILb0ELb1EJNS_5tupleIJiiEEENS_1CILi8192EEEEEC2ERKS3_RKS5_,@function
        .size           $_ZN7cutlass13device_kernelIN5flash19enable_sm80_to_sm89INS1_16FlashAttnBwdSm80INS1_25CollectiveMainloopBwdSm80ILi2ELi2EN4cute5tupleIJNS5_1CILi128EEES8_NS7_ILi64EEEEEENS_10bfloat16_tEfNS_4arch4Sm80ELb1ELb0ELb1ELb1ELb0ELb0ELb0ELb0ELi2ELi4ELi4ELi4ELb0EEENS1_24CollectiveEpilogueBwdGQAISA_fSD_Li256ELb1ELb0EEENS1_25SingleTileBwdLPTSchedulerILb1ELi128ELb0EEEEEEEEEvNT_6ParamsE$_ZN4cute3eso3ESOILb0ELb1EJNS_5tupleIJiiEEENS_1CILi8192EEEEEC2ERKS3_RKS5_,($_ZN7cutlass13device_kernelIN5flash19enable_sm80_to_sm89INS1_16FlashAttnBwdSm80INS1_25CollectiveMainloopBwdSm80ILi2ELi2EN4cute5tupleIJNS5_1CILi128EEES8_NS7_ILi64EEEEEENS_10bfloat16_tEfNS_4arch4Sm80ELb1ELb0ELb1ELb1ELb0ELb0ELb0ELb0ELi2ELi4ELi4ELi4ELb0EEENS1_24CollectiveEpilogueBwdGQAISA_fSD_Li256ELb1ELb0EEENS1_25SingleTileBwdLPTSchedulerILb1ELi128ELb0EEEEEEEEEvNT_6ParamsE$_ZN4cute3eso3ESOILb0ELb1EJNS_6LayoutINS_5tupleIJNS3_IJNS_1CILi8EEENS4_ILi1EEEEEENS4_ILi2EEEEEENS3_IJNS3_IJS6_NS4_ILi0EEEEEEiEEEEESA_EEC2ERKSD_RKSA_ - $_ZN7cutlass13device_kernelIN5flash19enable_sm80_to_sm89INS1_16FlashAttnBwdSm80INS1_25CollectiveMainloopBwdSm80ILi2ELi2EN4cute5tupleIJNS5_1CILi128EEES8_NS7_ILi64EEEEEENS_10bfloat16_tEfNS_4arch4Sm80ELb1ELb0ELb1ELb1ELb0ELb0ELb0ELb0ELi2ELi4ELi4ELi4ELb0EEENS1_24CollectiveEpilogueBwdGQAISA_fSD_Li256ELb1ELb0EEENS1_25SingleTileBwdLPTSchedulerILb1ELi128ELb0EEEEEEEEEvNT_6ParamsE$_ZN4cute3eso3ESOILb0ELb1EJNS_5tupleIJiiEEENS_1CILi8192EEEEEC2ERKS3_RKS5_)
$_ZN7cutlass13device_kernelIN5flash19enable_sm80_to_sm89INS1_16FlashAttnBwdSm80INS1_25CollectiveMainloopBwdSm80ILi2ELi2EN4cute5tupleIJNS5_1CILi128EEES8_NS7_ILi64EEEEEENS_10bfloat16_tEfNS_4arch4Sm80ELb1ELb0ELb1ELb1ELb0ELb0ELb0ELb0ELi2ELi4ELi4ELi4ELb0EEENS1_24CollectiveEpilogueBwdGQAISA_fSD_Li256ELb1ELb0EEENS1_25SingleTileBwdLPTSchedulerILb1ELi128ELb0EEEEEEEEEvNT_6ParamsE$_ZN4cute3eso3ESOILb0ELb1EJNS_5tupleIJiiEEENS_1CILi8192EEEEEC2ERKS3_RKS5_:
[----:B------:R-:W-:Y:S01]  /*73b0*/  IADD3 R4, R65, -c[0x0][0x20], RZ ;  /* 0x8000080041047a10 */ /* 0x000fe20007ffe0ff */
[----:B------:R-:W-:Y:S01]  /*73c0*/  IMAD.MOV.U32 R8, RZ, RZ, R6 ;  /* 0x000000ffff087224 */ /* 0x000fe200078e0006 */
[----:B------:R-:W-:-:S03]  /*73d0*/  MOV R9, 0x0 ;  /* 0x0000000000097802 */ /* 0x000fc60000000f00 */
[----:B------:R1:W-:Y:S04]  /*73e0*/  STL [R4], R2 ;  /* 0x0000000204007387 */ /* 0x0003e80000100800 */
[----:B------:R1:W-:Y:S01]  /*73f0*/  STL [R4+0x4], R3 ;  /* 0x0000040304007387 */ /* 0x0003e20000100800 */
[----:B------:R-:W-:Y:S05]  /*7400*/  RET.REL.NODEC R8 `(_ZN7cutlass13device_kernelIN5flash19enable_sm80_to_sm89INS1_16FlashAttnBwdSm80INS1_25CollectiveMainloopBwdSm80ILi2ELi2EN4cute5tupleIJNS5_1CILi128EEES8_NS7_ILi64EEEEEENS_10bfloat16_tEfNS_4arch4Sm80ELb1ELb0ELb1ELb1ELb0ELb0ELb0ELb0ELi2ELi4ELi4ELi4ELb0EEENS1_24CollectiveEpilogueBwdGQAISA_fSD_Li256ELb1ELb0EEENS1_25SingleTileBwdLPTSchedulerILb1ELi128ELb0EEEEEEEEEvNT_6ParamsE) ;  /* 0xffff8bf008007950 */ /* 0x000fea0003c3ffff */
        .type           $_ZN7cutlass13device_kernelIN5flash19enable_sm80_to_sm89INS1_16FlashAttnBwdSm80INS1_25CollectiveMainloopBwdSm80ILi2ELi2EN4cute5tupleIJNS5_1CILi128EEES8_NS7_ILi64EEEEEENS_10bfloat16_tEfNS_4arch4Sm80ELb1ELb0ELb1ELb1ELb0ELb0ELb0ELb0ELi2ELi4ELi4ELi4ELb0EEENS1_24CollectiveEpilogueBwdGQAISA_fSD_Li256ELb1ELb0EEENS1_25SingleTileBwdLPTSchedulerILb1ELi128ELb0EEEEEEEEEvNT_6ParamsE$_ZN4cute3eso3ESOILb0ELb1EJNS_6LayoutINS_5tupleIJNS3_IJNS_1CILi8EEENS4_ILi1EEEEEENS4_ILi2EEEEEENS3_IJNS3_IJS6_NS4_ILi0EEEEEEiEEEEESA_EEC2ERKSD_RKSA_,@function
        .size           $_ZN7cutlass13device_kernelIN5flash19enable_sm80_to_sm89INS1_16FlashAttnBwdSm80INS1_25CollectiveMainloopBwdSm80ILi2ELi2EN4cute5tupleIJNS5_1CILi128EEES8_NS7_ILi64EEEEEENS_10bfloat16_tEfNS_4arch4Sm80ELb1ELb0ELb1ELb1ELb0ELb0ELb0ELb0ELi2ELi4ELi4ELi4ELb0EEENS1_24CollectiveEpilogueBwdGQAISA_fSD_Li256ELb1ELb0EEENS1_25SingleTileBwdLPTSchedulerILb1ELi128ELb0EEEEEEEEEvNT_6ParamsE$_ZN4cute3eso3ESOILb0ELb1EJNS_6LayoutINS_5tupleIJNS3_IJNS_1CILi8EEENS4_ILi1EEEEEENS4_ILi2EEEEEENS3_IJNS3_IJS6_NS4_ILi0EEEEEEiEEEEESA_EEC2ERKSD_RKSA_,($_ZN7cutlass13device_kernelIN5flash19enable_sm80_to_sm89INS1_16FlashAttnBwdSm80INS1_25CollectiveMainloopBwdSm80ILi2ELi2EN4cute5tupleIJNS5_1CILi128EEES8_NS7_ILi64EEEEEENS_10bfloat16_tEfNS_4arch4Sm80ELb1ELb0ELb1ELb1ELb0ELb0ELb0ELb0ELi2ELi4ELi4ELi4ELb0EEENS1_24CollectiveEpilogueBwdGQAISA_fSD_Li256ELb1ELb0EEENS1_25SingleTileBwdLPTSchedulerILb1ELi128ELb0EEEEEEEEEvNT_6ParamsE$_ZN4cute3eso3ESOILb0ELb1EJiEEC2ERKi - $_ZN7cutlass13device_kernelIN5flash19enable_sm80_to_sm89INS1_16FlashAttnBwdSm80INS1_25CollectiveMainloopBwdSm80ILi2ELi2EN4cute5tupleIJNS5_1CILi128EEES8_NS7_ILi64EEEEEENS_10bfloat16_tEfNS_4arch4Sm80ELb1ELb0ELb1ELb1ELb0ELb0ELb0ELb0ELi2ELi4ELi4ELi4ELb0EEENS1_24CollectiveEpilogueBwdGQAISA_fSD_Li256ELb1ELb0EEENS1_25SingleTileBwdLPTSchedulerILb1ELi128ELb0EEEEEEEEEvNT_6ParamsE$_ZN4cute3eso3ESOILb0ELb1EJNS_6LayoutINS_5tupleIJNS3_IJNS_1CILi8EEENS4_ILi1EEEEEENS4_ILi2EEEEEENS3_IJNS3_IJS6_NS4_ILi0EEEEEEiEEEEESA_EEC2ERKSD_RKSA_)
$_ZN7cutlass13device_kernelIN5flash19enable_sm80_to_sm89INS1_16FlashAttnBwdSm80INS1_25CollectiveMainloopBwdSm80ILi2ELi2EN4cute5tupleIJNS5_1CILi128EEES8_NS7_ILi64EEEEEENS_10bfloat16_tEfNS_4arch4Sm80ELb1ELb0ELb1ELb1ELb0ELb0ELb0ELb0ELi2ELi4ELi4ELi4ELb0EEENS1_24CollectiveEpilogueBwdGQAISA_fSD_Li256ELb1ELb0EEENS1_25SingleTileBwdLPTSchedulerILb1ELi128ELb0EEEEEEEEEvNT_6ParamsE$_ZN4cute3eso3ESOILb0ELb1EJNS_6LayoutINS_5tupleIJNS3_IJNS_1CILi8EEENS4_ILi1EEEEEENS4_ILi2EEEEEENS3_IJNS3_IJS6_NS4_ILi0EEEEEEiEEEEESA_EEC2ERKSD_RKSA_:
[----:B------:R-:W-:Y:S02]  /*7410*/  IADD3 R2, R66, -c[0x0][0x20], RZ ;  /* 0x8000080042027a10 */ /* 0x000fe40007ffe0ff */
[----:B------:R-:W-:-:S03]  /*7420*/  MOV R7, 0x0 ;  /* 0x0000000000077802 */ /* 0x000fc60000000f00 */
[----:B------:R1:W-:Y:S01]  /*7430*/  STL [R2], R3 ;  /* 0x0000000302007387 */ /* 0x0003e20000100800 */
[----:B------:R-:W-:Y:S05]  /*7440*/  RET.REL.NODEC R6 `(_ZN7cutlass13device_kernelIN5flash19enable_sm80_to_sm89INS1_16FlashAttnBwdSm80INS1_25CollectiveMainloopBwdSm80ILi2ELi2EN4cute5tupleIJNS5_1CILi128EEES8_NS7_ILi64EEEEEENS_10bfloat16_tEfNS_4arch4Sm80ELb1ELb0ELb1ELb1ELb0ELb0ELb0ELb0ELi2ELi4ELi4ELi4ELb0EEENS1_24CollectiveEpilogueBwdGQAISA_fSD_Li256ELb1ELb0EEENS1_25SingleTileBwdLPTSchedulerILb1ELi128ELb0EEEEEEEEEvNT_6ParamsE) ;  /* 0xffff8bb006007950 */ /* 0x000fea0003c3ffff */
        .type           $_ZN7cutlass13device_kernelIN5flash19enable_sm80_to_sm89INS1_16FlashAttnBwdSm80INS1_25CollectiveMainloopBwdSm80ILi2ELi2EN4cute5tupleIJNS5_1CILi128EEES8_NS7_ILi64EEEEEENS_10bfloat16_tEfNS_4arch4Sm80ELb1ELb0ELb1ELb1ELb0ELb0ELb0ELb0ELi2ELi4ELi4ELi4ELb0EEENS1_24CollectiveEpilogueBwdGQAISA_fSD_Li256ELb1ELb0EEENS1_25SingleTileBwdLPTSchedulerILb1ELi128ELb0EEEEEEEEEvNT_6ParamsE$_ZN4cute3eso3ESOILb0ELb1EJiEEC2ERKi,@function
        .size           $_ZN7cutlass13device_kernelIN5flash19enable_sm80_to_sm89INS1_16FlashAttnBwdSm80INS1_25CollectiveMainloopBwdSm80ILi2ELi2EN4cute5tupleIJNS5_1CILi128EEES8_NS7_ILi64EEEEEENS_10bfloat16_tEfNS_4arch4Sm80ELb1ELb0ELb1ELb1ELb0ELb0ELb0ELb0ELi2ELi4ELi4ELi4ELb0EEENS1_24CollectiveEpilogueBwdGQAISA_fSD_Li256ELb1ELb0EEENS1_25SingleTileBwdLPTSchedulerILb1ELi128ELb0EEEEEEEEEvNT_6ParamsE$_ZN4cute3eso3ESOILb0ELb1EJiEEC2ERKi,($_ZN7cutlass13device_kernelIN5flash19enable_sm80_to_sm89INS1_16FlashAttnBwdSm80INS1_25CollectiveMainloopBwdSm80ILi2ELi2EN4cute5tupleIJNS5_1CILi128EEES8_NS7_ILi64EEEEEENS_10bfloat16_tEfNS_4arch4Sm80ELb1ELb0ELb1ELb1ELb0ELb0ELb0ELb0ELi2ELi4ELi4ELi4ELb0EEENS1_24CollectiveEpilogueBwdGQAISA_fSD_Li256ELb1ELb0EEENS1_25SingleTileBwdLPTSchedulerILb1ELi128ELb0EEEEEEEEEvNT_6ParamsE$_ZN4cute3eso3ESOILb0ELb1EJiNS_1CILi0EEEEEC2ERKiRKS3_ - $_ZN7cutlass13device_kernelIN5flash19enable_sm80_to_sm89INS1_16FlashAttnBwdSm80INS1_25CollectiveMainloopBwdSm80ILi2ELi2EN4cute5tupleIJNS5_1CILi128EEES8_NS7_ILi64EEEEEENS_10bfloat16_tEfNS_4arch4Sm80ELb1ELb0ELb1ELb1ELb0ELb0ELb0ELb0ELi2ELi4ELi4ELi4ELb0EEENS1_24CollectiveEpilogueBwdGQAISA_fSD_Li256ELb1ELb0EEENS1_25SingleTileBwdLPTSchedulerILb1ELi128ELb0EEEEEEEEEvNT_6ParamsE$_ZN4cute3eso3ESOILb0ELb1EJiEEC2ERKi)
$_ZN7cutlass13device_kernelIN5flash19enable_sm80_to_sm89INS1_16FlashAttnBwdSm80INS1_25CollectiveMainloopBwdSm80ILi2ELi2EN4cute5tupleIJNS5_1CILi128EEES8_NS7_ILi64EEEEEENS_10bfloat16_tEfNS_4arch4Sm80ELb1ELb0ELb1ELb1ELb0ELb0ELb0ELb0ELi2ELi4ELi4ELi4ELb0EEENS1_24CollectiveEpilogueBwdGQAISA_fSD_Li256ELb1ELb0EEENS1_25SingleTileBwdLPTSchedulerILb1ELi128ELb0EEEEEEEEEvNT_6ParamsE$_ZN4cute3eso3ESOILb0ELb1EJiEEC2ERKi:
[----:B------:R-:W-:Y:S02]  /*7450*/  IADD3 R2, R2, -c[0x0][0x20], RZ ;  /* 0x8000080002027a10 */ /* 0x000fe40007ffe0ff */
[----:B------:R-:W-:-:S03]  /*7460*/  MOV R9, 0x0 ;  /* 0x0000000000097802 */ /* 0x000fc60000000f00 */
[----:B------:R1:W-:Y:S01]  /*7470*/  STL [R2], R3 ;  /* 0x0000000302007387 */ /* 0x0003e20000100800 */
[----:B------:R-:W-:Y:S05]  /*7480*/  RET.REL.NODEC R8 `(_ZN7cutlass13device_kernelIN5flash19enable_sm80_to_sm89INS1_16FlashAttnBwdSm80INS1_25CollectiveMainloopBwdSm80ILi2ELi2EN4cute5tupleIJNS5_1CILi128EEES8_NS7_ILi64EEEEEENS_10bfloat16_tEfNS_4arch4Sm80ELb1ELb0ELb1ELb1ELb0ELb0ELb0ELb0ELi2ELi4ELi4ELi4ELb0EEENS1_24CollectiveEpilogueBwdGQAISA_fSD_Li256ELb1ELb0EEENS1_25SingleTileBwdLPTSchedulerILb1ELi128ELb0EEEEEEEEEvNT_6ParamsE) ;  /* 0xffff8b7008007950 */ /* 0x000fea0003c3ffff */
        .type           $_ZN7cutlass13device_kernelIN5flash19enable_sm80_to_sm89INS1_16FlashAttnBwdSm80INS1_25CollectiveMainloopBwdSm80ILi2ELi2EN4cute5tupleIJNS5_1CILi128EEES8_NS7_ILi64EEEEEENS_10bfloat16_tEfNS_4arch4Sm80ELb1ELb0ELb1ELb1ELb0ELb0ELb0ELb0ELi2ELi4ELi4ELi4ELb0EEENS1_24CollectiveEpilogueBwdGQAISA_fSD_Li256ELb1ELb0EEENS1_25SingleTileBwdLPTSchedulerILb1ELi128ELb0EEEEEEEEEvNT_6ParamsE$_ZN4cute3eso3ESOILb0ELb1EJiNS_1CILi0EEEEEC2ERKiRKS3_,@function
        .size           $_ZN7cutlass13device_kernelIN5flash19enable_sm80_to_sm89INS1_16FlashAttnBwdSm80INS1_25CollectiveMainloopBwdSm80ILi2ELi2EN4cute5tupleIJNS5_1CILi128EEES8_NS7_ILi64EEEEEENS_10bfloat16_tEfNS_4arch4Sm80ELb1ELb0ELb1ELb1ELb0ELb0ELb0ELb0ELi2ELi4ELi4ELi4ELb0EEENS1_24CollectiveEpilogueBwdGQAISA_fSD_Li256ELb1ELb0EEENS1_25SingleTileBwdLPTSchedulerILb1ELi128ELb0EEEEEEEEEvNT_6ParamsE$_ZN4cute3eso3ESOILb0ELb1EJiNS_1CILi0EEEEEC2ERKiRKS3_,($_ZN7cutlass13device_kernelIN5flash19enable_sm80_to_sm89INS1_16FlashAttnBwdSm80INS1_25CollectiveMainloopBwdSm80ILi2ELi2EN4cute5tupleIJNS5_1CILi128EEES8_NS7_ILi64EEEEEENS_10bfloat16_tEfNS_4arch4Sm80ELb1ELb0ELb1ELb1ELb0ELb0ELb0ELb0ELi2ELi4ELi4ELi4ELb0EEENS1_24CollectiveEpilogueBwdGQAISA_fSD_Li256ELb1ELb0EEENS1_25SingleTileBwdLPTSchedulerILb1ELi128ELb0EEEEEEEEEvNT_6ParamsE$_ZN4cute3eso3ESOILb0ELb1EJiNS_1CILi144EEENS2_ILi288EEEEEC2ERKiRKS3_RKS4_ - $_ZN7cutlass13device_kernelIN5flash19enable_sm80_to_sm89INS1_16FlashAttnBwdSm80INS1_25CollectiveMainloopBwdSm80ILi2ELi2EN4cute5tupleIJNS5_1CILi128EEES8_NS7_ILi64EEEEEENS_10bfloat16_tEfNS_4arch4Sm80ELb1ELb0ELb1ELb1ELb0ELb0ELb0ELb0ELi2ELi4ELi4ELi4ELb0EEENS1_24CollectiveEpilogueBwdGQAISA_fSD_Li256ELb1ELb0EEENS1_25SingleTileBwdLPTSchedulerILb1ELi128ELb0EEEEEEEEEvNT_6ParamsE$_ZN4cute3eso3ESOILb0ELb1EJiNS_1CILi0EEEEEC2ERKiRKS3_)
$_ZN7cutlass13device_kernelIN5flash19enable_sm80_to_sm89INS1_16FlashAttnBwdSm80INS1_25CollectiveMainloopBwdSm80ILi2ELi2EN4cute5tupleIJNS5_1CILi128EEES8_NS7_ILi64EEEEEENS_10bfloat16_tEfNS_4arch4Sm80ELb1ELb0ELb1ELb1ELb0ELb0ELb0ELb0ELi2ELi4ELi4ELi4ELb0EEENS1_24CollectiveEpilogueBwdGQAISA_fSD_Li256ELb1ELb0EEENS1_25SingleTileBwdLPTSchedulerILb1ELi128ELb0EEEEEEEEEvNT_6ParamsE$_ZN4cute3eso3ESOILb0ELb1EJiNS_1CILi0EEEEEC2ERKiRKS3_:
[----:B------:R-:W-:Y:S01]  /*7490*/  IADD3 R2, R2, -c[0x0][0x20], RZ ;  /* 0x8000080002027a10 */ /* 0x000fe20007ffe0ff */
[----:B------:R-:W-:Y:S01]  /*74a0*/  IMAD.MOV.U32 R8, RZ, RZ, R6 ;  /* 0x000000ffff087224 */ /* 0x000fe200078e0006 */
[----:B------:R-:W-:-:S03]  /*74b0*/  MOV R9, 0x0 ;  /* 0x0000000000097802 */ /* 0x000fc60000000f00 */
[----:B------:R1:W-:Y:S01]  /*74c0*/  STL [R2], R3 ;  /* 0x0000000302007387 */ /* 0x0003e20000100800 */
[----:B------:R-:W-:Y:S05]  /*74d0*/  RET.REL.NODEC R8 `(_ZN7cutlass13device_kernelIN5flash19enable_sm80_to_sm89INS1_16FlashAttnBwdSm80INS1_25CollectiveMainloopBwdSm80ILi2ELi2EN4cute5tupleIJNS5_1CILi128EEES8_NS7_ILi64EEEEEENS_10bfloat16_tEfNS_4arch4Sm80ELb1ELb0ELb1ELb1ELb0ELb0ELb0ELb0ELi2ELi4ELi4ELi4ELb0EEENS1_24CollectiveEpilogueBwdGQAISA_fSD_Li256ELb1ELb0EEENS1_25SingleTileBwdLPTSchedulerILb1ELi128ELb0EEEEEEEEEvNT_6ParamsE) ;  /* 0xffff8b2008007950 */ /* 0x000fea0003c3ffff */
        .type           $_ZN7cutlass13device_kernelIN5flash19enable_sm80_to_sm89INS1_16FlashAttnBwdSm80INS1_25CollectiveMainloopBwdSm80ILi2ELi2EN4cute5tupleIJNS5_1CILi128EEES8_NS7_ILi64EEEEEENS_10bfloat16_tEfNS_4arch4Sm80ELb1ELb0ELb1ELb1ELb0ELb0ELb0ELb0ELi2ELi4ELi4ELi4ELb0EEENS1_24CollectiveEpilogueBwdGQAISA_fSD_Li256ELb1ELb0EEENS1_25SingleTileBwdLPTSchedulerILb1ELi128ELb0EEEEEEEEEvNT_6ParamsE$_ZN4cute3eso3ESOILb0ELb1EJiNS_1CILi144EEENS2_ILi288EEEEEC2ERKiRKS3_RKS4_,@function
        .size           $_ZN7cutlass13device_kernelIN5flash19enable_sm80_to_sm89INS1_16FlashAttnBwdSm80INS1_25CollectiveMainloopBwdSm80ILi2ELi2EN4cute5tupleIJNS5_1CILi128EEES8_NS7_ILi64EEEEEENS_10bfloat16_tEfNS_4arch4Sm80ELb1ELb0ELb1ELb1ELb0ELb0ELb0ELb0ELi2ELi4ELi4ELi4ELb0EEENS1_24CollectiveEpilogueBwdGQAISA_fSD_Li256ELb1ELb0EEENS1_25SingleTileBwdLPTSchedulerILb1ELi128ELb0EEEEEEEEEvNT_6ParamsE$_ZN4cute3eso3ESOILb0ELb1EJiNS_1CILi144EEENS2_ILi288EEEEEC2ERKiRKS3_RKS4_,($_ZN7cutlass13device_kernelIN5flash19enable_sm80_to_sm89INS1_16FlashAttnBwdSm80INS1_25CollectiveMainloopBwdSm80ILi2ELi2EN4cute5tupleIJNS5_1CILi128EEES8_NS7_ILi64EEEEEENS_10bfloat16_tEfNS_4arch4Sm80ELb1ELb0ELb1ELb1ELb0ELb0ELb0ELb0ELi2ELi4ELi4ELi4ELb0EEENS1_24CollectiveEpilogueBwdGQAISA_fSD_Li256ELb1ELb0EEENS1_25SingleTileBwdLPTSchedulerILb1ELi128ELb0EEEEEEEEEvNT_6ParamsE$_ZN4cute3eso3ESOILb0ELb1EJiNS_1CILi144EEENS2_ILi512EEEEEC2ERKiRKS3_RKS4_ - $_ZN7cutlass13device_kernelIN5flash19enable_sm80_to_sm89INS1_16FlashAttnBwdSm80INS1_25CollectiveMainloopBwdSm80ILi2ELi2EN4cute5tupleIJNS5_1CILi128EEES8_NS7_ILi64EEEEEENS_10bfloat16_tEfNS_4arch4Sm80ELb1ELb0ELb1ELb1ELb0ELb0ELb0ELb0ELi2ELi4ELi4ELi4ELb0EEENS1_24CollectiveEpilogueBwdGQAISA_fSD_Li256ELb1ELb0EEENS1_25SingleTileBwdLPTSchedulerILb1ELi128ELb0EEEEEEEEEvNT_6ParamsE$_ZN4cute3eso3ESOILb0ELb1EJiNS_1CILi144EEENS2_ILi288EEEEEC2ERKiRKS3_RKS4_)
$_ZN7cutlass13device_kernelIN5flash19enable_sm80_to_sm89INS1_16FlashAttnBwdSm80INS1_25CollectiveMainloopBwdSm80ILi2ELi2EN4cute5tupleIJNS5_1CILi128EEES8_NS7_ILi64EEEEEENS_10bfloat16_tEfNS_4arch4Sm80ELb1ELb0ELb1ELb1ELb0ELb0ELb0ELb0ELi2ELi4ELi4ELi4ELb0EEENS1_24CollectiveEpilogueBwdGQAISA_fSD_Li256ELb1ELb0EEENS1_25SingleTileBwdLPTSchedulerILb1ELi128ELb0EEEEEEEEEvNT_6ParamsE$_ZN4cute3eso3ESOILb0ELb1EJiNS_1CILi144EEENS2_ILi288EEEEEC2ERKiRKS3_RKS4_:
[----:B------:R-:W-:Y:S01]  /*74e0*/  IADD3 R4, R59, -c[0x0][0x20], RZ ;  /* 0x800008003b047a10 */ /* 0x000fe20007ffe0ff */
[----:B------:R-:W-:Y:S01]  /*74f0*/  IMAD.MOV.U32 R8, RZ, RZ, R6 ;  /* 0x000000ffff087224 */ /* 0x000fe200078e0006 */
[----:B------:R-:W-:-:S03]  /*7500*/  MOV R9, 0x0 ;  /* 0x0000000000097802 */ /* 0x000fc60000000f00 */
[----:B------:R1:W-:Y:S01]  /*7510*/  STL [R4], R5 ;  /* 0x0000000504007387 */ /* 0x0003e20000100800 */
[----:B------:R-:W-:Y:S05]  /*7520*/  RET.REL.NODEC R8 `(_ZN7cutlass13device_kernelIN5flash19enable_sm80_to_sm89INS1_16FlashAttnBwdSm80INS1_25CollectiveMainloopBwdSm80ILi2ELi2EN4cute5tupleIJNS5_1CILi128EEES8_NS7_ILi64EEEEEENS_10bfloat16_tEfNS_4arch4Sm80ELb1ELb0ELb1ELb1ELb0ELb0ELb0ELb0ELi2ELi4ELi4ELi4ELb0EEENS1_24CollectiveEpilogueBwdGQAISA_fSD_Li256ELb1ELb0EEENS1_25SingleTileBwdLPTSchedulerILb1ELi128ELb0EEEEEEEEEvNT_6ParamsE) ;  /* 0xffff8ad008007950 */ /* 0x000fea0003c3ffff */
        .type           $_ZN7cutlass13device_kernelIN5flash19enable_sm80_to_sm89INS1_16FlashAttnBwdSm80INS1_25CollectiveMainloopBwdSm80ILi2ELi2EN4cute5tupleIJNS5_1CILi128EEES8_NS7_ILi64EEEEEENS_10bfloat16_tEfNS_4arch4Sm80ELb1ELb0ELb1ELb1ELb0ELb0ELb0ELb0ELi2ELi4ELi4ELi4ELb0EEENS1_24CollectiveEpilogueBwdGQAISA_fSD_Li256ELb1ELb0EEENS1_25SingleTileBwdLPTSchedulerILb1ELi128ELb0EEEEEEEEEvNT_6ParamsE$_ZN4cute3eso3ESOILb0ELb1EJiNS_1CILi144EEENS2_ILi512EEEEEC2ERKiRKS3_RKS4_,@function
        .size           $_ZN7cutlass13device_kernelIN5flash19enable_sm80_to_sm89INS1_16FlashAttnBwdSm80INS1_25CollectiveMainloopBwdSm80ILi2ELi2EN4cute5tupleIJNS5_1CILi128EEES8_NS7_ILi64EEEEEENS_10bfloat16_tEfNS_4arch4Sm80ELb1ELb0ELb1ELb1ELb0ELb0ELb0ELb0ELi2ELi4ELi4ELi4ELb0EEENS1_24CollectiveEpilogueBwdGQAISA_fSD_Li256ELb1ELb0EEENS1_25SingleTileBwdLPTSchedulerILb1ELi128ELb0EEEEEEEEEvNT_6ParamsE$_ZN4cute3eso3ESOILb0ELb1EJiNS_1CILi144EEENS2_ILi512EEEEEC2ERKiRKS3_RKS4_,($_ZN7cutlass13device_kernelIN5flash19enable_sm80_to_sm89INS1_16FlashAttnBwdSm80INS1_25CollectiveMainloopBwdSm80ILi2ELi2EN4cute5tupleIJNS5_1CILi128EEES8_NS7_ILi64EEEEEENS_10bfloat16_tEfNS_4arch4Sm80ELb1ELb0ELb1ELb1ELb0ELb0ELb0ELb0ELi2ELi4ELi4ELi4ELb0EEENS1_24CollectiveEpilogueBwdGQAISA_fSD_Li256ELb1ELb0EEENS1_25SingleTileBwdLPTSchedulerILb1ELi128ELb0EEEEEEEEEvNT_6ParamsE$_ZN4cute3eso3ESOILb0ELb1EJiNS_1CILi4096EEEEEC2ERKiRKS3_ - $_ZN7cutlass13device_kernelIN5flash19enable_sm80_to_sm89INS1_16FlashAttnBwdSm80INS1_25CollectiveMainloopBwdSm80ILi2ELi2EN4cute5tupleIJNS5_1CILi128EEES8_NS7_ILi64EEEEEENS_10bfloat16_tEfNS_4arch4Sm80ELb1ELb0ELb1ELb1ELb0ELb0ELb0ELb0ELi2ELi4ELi4ELi4ELb0EEENS1_24CollectiveEpilogueBwdGQAISA_fSD_Li256ELb1ELb0EEENS1_25SingleTileBwdLPTSchedulerILb1ELi128ELb0EEEEEEEEEvNT_6ParamsE$_ZN4cute3eso3ESOILb0ELb1EJiNS_1CILi144EEENS2_ILi512EEEEEC2ERKiRKS3_RKS4_)
$_ZN7cutlass13device_kernelIN5flash19enable_sm80_to_sm89INS1_16FlashAttnBwdSm80INS1_25CollectiveMainloopBwdSm80ILi2ELi2EN4cute5tupleIJNS5_1CILi128EEES8_NS7_ILi64EEEEEENS_10bfloat16_tEfNS_4arch4Sm80ELb1ELb0ELb1ELb1ELb0ELb0ELb0ELb0ELi2ELi4ELi4ELi4ELb0EEENS1_24CollectiveEpilogueBwdGQAISA_fSD_Li256ELb1ELb0EEENS1_25SingleTileBwdLPTSchedulerILb1ELi128ELb0EEEEEEEEEvNT_6ParamsE$_ZN4cute3eso3ESOILb0ELb1EJiNS_1CILi144EEENS2_ILi512EEEEEC2ERKiRKS3_RKS4_:
[----:B------:R-:W-:Y:S01]  /*7530*/  IADD3 R4, R59, -c[0x0][0x20], RZ ;  /* 0x800008003b047a10 */ /* 0x000fe20007ffe0ff */
[----:B------:R-:W-:Y:S01]  /*7540*/  IMAD.MOV.U32 R8, RZ, RZ, R6 ;  /* 0x000000ffff087224 */ /* 0x000fe200078e0006 */
[----:B------:R-:W-:-:S03]  /*7550*/  MOV R9, 0x0 ;  /* 0x0000000000097802 */ /* 0x000fc60000000f00 */
[----:B------:R1:W-:Y:S01]  /*7560*/  STL [R4], R5 ;  /* 0x0000000504007387 */ /* 0x0003e20000100800 */
[----:B------:R-:W-:Y:S05]  /*7570*/  RET.REL.NODEC R8 `(_ZN7cutlass13device_kernelIN5flash19enable_sm80_to_sm89INS1_16FlashAttnBwdSm80INS1_25CollectiveMainloopBwdSm80ILi2ELi2EN4cute5tupleIJNS5_1CILi128EEES8_NS7_ILi64EEEEEENS_10bfloat16_tEfNS_4arch4Sm80ELb1ELb0ELb1ELb1ELb0ELb0ELb0ELb0ELi2ELi4ELi4ELi4ELb0EEENS1_24CollectiveEpilogueBwdGQAISA_fSD_Li256ELb1ELb0EEENS1_25SingleTileBwdLPTSchedulerILb1ELi128ELb0EEEEEEEEEvNT_6ParamsE) ;  /* 0xffff8a8008007950 */ /* 0x000fea0003c3ffff */
        .type           $_ZN7cutlass13device_kernelIN5flash19enable_sm80_to_sm89INS1_16FlashAttnBwdSm80INS1_25CollectiveMainloopBwdSm80ILi2ELi2EN4cute5tupleIJNS5_1CILi128EEES8_NS7_ILi64EEEEEENS_10bfloat16_tEfNS_4arch4Sm80ELb1ELb0ELb1ELb1ELb0ELb0ELb0ELb0ELi2ELi4ELi4ELi4ELb0EEENS1_24CollectiveEpilogueBwdGQAISA_fSD_Li256ELb1ELb0EEENS1_25SingleTileBwdLPTSchedulerILb1ELi128ELb0EEEEEEEEEvNT_6ParamsE$_ZN4cute3eso3ESOILb0ELb1EJiNS_1CILi4096EEEEEC2ERKiRKS3_,@function
        .size           $_ZN7cutlass13device_kernelIN5flash19enable_sm80_to_sm89INS1_16FlashAttnBwdSm80INS1_25CollectiveMainloopBwdSm80ILi2ELi2EN4cute5tupleIJNS5_1CILi128EEES8_NS7_ILi64EEEEEENS_10bfloat16_tEfNS_4arch4Sm80ELb1ELb0ELb1ELb1ELb0ELb0ELb0ELb0ELi2ELi4ELi4ELi4ELb0EEENS1_24CollectiveEpilogueBwdGQAISA_fSD_Li256ELb1ELb0EEENS1_25SingleTileBwdLPTSchedulerILb1ELi128ELb0EEEEEEEEEvNT_6ParamsE$_ZN4cute3eso3ESOILb0ELb1EJiNS_1CILi4096EEEEEC2ERKiRKS3_,($_ZN7cutlass13device_kernelIN5flash19enable_sm80_to_sm89INS1_16FlashAttnBwdSm80INS1_25CollectiveMainloopBwdSm80ILi2ELi2EN4cute5tupleIJNS5_1CILi128EEES8_NS7_ILi64EEEEEENS_10bfloat16_tEfNS_4arch4Sm80ELb1ELb0ELb1ELb1ELb0ELb0ELb0ELb0ELi2ELi4ELi4ELi4ELb0EEENS1_24CollectiveEpilogueBwdGQAISA_fSD_Li256ELb1ELb0EEENS1_25SingleTileBwdLPTSchedulerILb1ELi128ELb0EEEEEEEEEvNT_6ParamsE$_ZN4cute3eso3ESOILb0ELb1EJiNS_1CILi512EEEEEC2ERKiRKS3_ - $_ZN7cutlass13device_kernelIN5flash19enable_sm80_to_sm89INS1_16FlashAttnBwdSm80INS1_25CollectiveMainloopBwdSm80ILi2ELi2EN4cute5tupleIJNS5_1CILi128EEES8_NS7_ILi64EEEEEENS_10bfloat16_tEfNS_4arch4Sm80ELb1ELb0ELb1ELb1ELb0ELb0ELb0ELb0ELi2ELi4ELi4ELi4ELb0EEENS1_24CollectiveEpilogueBwdGQAISA_fSD_Li256ELb1ELb0EEENS1_25SingleTileBwdLPTSchedulerILb1ELi128ELb0EEEEEEEEEvNT_6ParamsE$_ZN4cute3eso3ESOILb0ELb1EJiNS_1CILi4096EEEEEC2ERKiRKS3_)
$_ZN7cutlass13device_kernelIN5flash19enable_sm80_to_sm89INS1_16FlashAttnBwdSm80INS1_25CollectiveMainloopBwdSm80ILi2ELi2EN4cute5tupleIJNS5_1CILi128EEES8_NS7_ILi64EEEEEENS_10bfloat16_tEfNS_4arch4Sm80ELb1ELb0ELb1ELb1ELb0ELb0ELb0ELb0ELi2ELi4ELi4ELi4ELb0EEENS1_24CollectiveEpilogueBwdGQAISA_fSD_Li256ELb1ELb0EEENS1_25SingleTileBwdLPTSchedulerILb1ELi128ELb0EEEEEEEEEvNT_6ParamsE$_ZN4cute3eso3ESOILb0ELb1EJiNS_1CILi4096EEEEEC2ERKiRKS3_:
[----:B------:R-:W-:Y:S02]  /*7580*/  IADD3 R9, R9, -c[0x0][0x20], RZ ;  /* 0x8000080009097a10 */ /* 0x000fe40007ffe0ff */
[----:B------:R-:W-:-:S03]  /*7590*/  MOV R5, 0x0 ;  /* 0x0000000000057802 */ /* 0x000fc60000000f00 */
[----:B------:R1:W-:Y:S01]  /*75a0*/  STL [R9], R2 ;  /* 0x0000000209007387 */ /* 0x0003e20000100800 */
[----:B------:R-:W-:Y:S05]  /*75b0*/  RET.REL.NODEC R4 `(_ZN7cutlass13device_kernelIN5flash19enable_sm80_to_sm89INS1_16FlashAttnBwdSm80INS1_25CollectiveMainloopBwdSm80ILi2ELi2EN4cute5tupleIJNS5_1CILi128EEES8_NS7_ILi64EEEEEENS_10bfloat16_tEfNS_4arch4Sm80ELb1ELb0ELb1ELb1ELb0ELb0ELb0ELb0ELi2ELi4ELi4ELi4ELb0EEENS1_24CollectiveEpilogueBwdGQAISA_fSD_Li256ELb1ELb0EEENS1_25SingleTileBwdLPTSchedulerILb1ELi128ELb0EEEEEEEEEvNT_6ParamsE) ;  /* 0xffff8a4004007950 */ /* 0x000fea0003c3ffff */
        .type           $_ZN7cutlass13device_kernelIN5flash19enable_sm80_to_sm89INS1_16FlashAttnBwdSm80INS1_25CollectiveMainloopBwdSm80ILi2ELi2EN4cute5tupleIJNS5_1CILi128EEES8_NS7_ILi64EEEEEENS_10bfloat16_tEfNS_4arch4Sm80ELb1ELb0ELb1ELb1ELb0ELb0ELb0ELb0ELi2ELi4ELi4ELi4ELb0EEENS1_24CollectiveEpilogueBwdGQAISA_fSD_Li256ELb1ELb0EEENS1_25SingleTileBwdLPTSchedulerILb1ELi128ELb0EEEEEEEEEvNT_6ParamsE$_ZN4cute3eso3ESOILb0ELb1EJiNS_1CILi512EEEEEC2ERKiRKS3_,@function
        .size           $_ZN7cutlass13device_kernelIN5flash19enable_sm80_to_sm89INS1_16FlashAttnBwdSm80INS1_25CollectiveMainloopBwdSm80ILi2ELi2EN4cute5tupleIJNS5_1CILi128EEES8_NS7_ILi64EEEEEENS_10bfloat16_tEfNS_4arch4Sm80ELb1ELb0ELb1ELb1ELb0ELb0ELb0ELb0ELi2ELi4ELi4ELi4ELb0EEENS1_24CollectiveEpilogueBwdGQAISA_fSD_Li256ELb1ELb0EEENS1_25SingleTileBwdLPTSchedulerILb1ELi128ELb0EEEEEEEEEvNT_6ParamsE$_ZN4cute3eso3ESOILb0ELb1EJiNS_1CILi512EEEEEC2ERKiRKS3_,($_ZN7cutlass13device_kernelIN5flash19enable_sm80_to_sm89INS1_16FlashAttnBwdSm80INS1_25CollectiveMainloopBwdSm80ILi2ELi2EN4cute5tupleIJNS5_1CILi128EEES8_NS7_ILi64EEEEEENS_10bfloat16_tEfNS_4arch4Sm80ELb1ELb0ELb1ELb1ELb0ELb0ELb0ELb0ELi2ELi4ELi4ELi4ELb0EEENS1_24CollectiveEpilogueBwdGQAISA_fSD_Li256ELb1ELb0EEENS1_25SingleTileBwdLPTSchedulerILb1ELi128ELb0EEEEEEEEEvNT_6ParamsE$_ZN4cute3eso3ESOILb0ELb1EJiNS_1CILi72EEENS2_ILi512EEEEEC2ERKiRKS3_RKS4_ - $_ZN7cutlass13device_kernelIN5flash19enable_sm80_to_sm89INS1_16FlashAttnBwdSm80INS1_25CollectiveMainloopBwdSm80ILi2ELi2EN4cute5tupleIJNS5_1CILi128EEES8_NS7_ILi64EEEEEENS_10bfloat16_tEfNS_4arch4Sm80ELb1ELb0ELb1ELb1ELb0ELb0ELb0ELb0ELi2ELi4ELi4ELi4ELb0EEENS1_24CollectiveEpilogueBwdGQAISA_fSD_Li256ELb1ELb0EEENS1_25SingleTileBwdLPTSchedulerILb1ELi128ELb0EEEEEEEEEvNT_6ParamsE$_ZN4cute3eso3ESOILb0ELb1EJiNS_1CILi512EEEEEC2ERKiRKS3_)
$_ZN7cutlass13device_kernelIN5flash19enable_sm80_to_sm89INS1_16FlashAttnBwdSm80INS1_25CollectiveMainloopBwdSm80ILi2ELi2EN4cute5tupleIJNS5_1CILi128EEES8_NS7_ILi64EEEEEENS_10bfloat16_tEfNS_4arch4Sm80ELb1ELb0ELb1ELb1ELb0ELb0ELb0ELb0ELi2ELi4ELi4ELi4ELb0EEENS1_24CollectiveEpilogueBwdGQAISA_fSD_Li256ELb1ELb0EEENS1_25SingleTileBwdLPTSchedulerILb1ELi128ELb0EEEEEEEEEvNT_6ParamsE$_ZN4cute3eso3ESOILb0ELb1EJiNS_1CILi512EEEEEC2ERKiRKS3_:
[----:B------:R-:W-:Y:S02]  /*75c0*/  IADD3 R67, R67, -c[0x0][0x20], RZ ;  /* 0x8000080043437a10 */ /* 0x000fe40007ffe0ff */
[----:B------:R-:W-:-:S03]  /*75d0*/  MOV R5, 0x0 ;  /* 0x0000000000057802 */ /* 0x000fc60000000f00 */
[----:B------:R1:W-:Y:S01]  /*75e0*/  STL [R67], R2 ;  /* 0x0000000243007387 */ /* 0x0003e20000100800 */
[----:B------:R-:W-:Y:S05]  /*75f0*/  RET.REL.NODEC R4 `(_ZN7cutlass13device_kernelIN5flash19enable_sm80_to_sm89INS1_16FlashAttnBwdSm80INS1_25CollectiveMainloopBwdSm80ILi2ELi2EN4cute5tupleIJNS5_1CILi128EEES8_NS7_ILi64EEEEEENS_10bfloat16_tEfNS_4arch4Sm80ELb1ELb0ELb1ELb1ELb0ELb0ELb0ELb0ELi2ELi4ELi4ELi4ELb0EEENS1_24CollectiveEpilogueBwdGQAISA_fSD_Li256ELb1ELb0EEENS1_25SingleTileBwdLPTSchedulerILb1ELi128ELb0EEEEEEEEEvNT_6ParamsE) ;  /* 0xffff8a0004007950 */ /* 0x000fea0003c3ffff */
        .type           $_ZN7cutlass13device_kernelIN5flash19enable_sm80_to_sm89INS1_16FlashAttnBwdSm80INS1_25CollectiveMainloopBwdSm80ILi2ELi2EN4cute5tupleIJNS5_1CILi128EEES8_NS7_ILi64EEEEEENS_10bfloat16_tEfNS_4arch4Sm80ELb1ELb0ELb1ELb1ELb0ELb0ELb0ELb0ELi2ELi4ELi4ELi4ELb0EEENS1_24CollectiveEpilogueBwdGQAISA_fSD_Li256ELb1ELb0EEENS1_25SingleTileBwdLPTSchedulerILb1ELi128ELb0EEEEEEEEEvNT_6ParamsE$_ZN4cute3eso3ESOILb0ELb1EJiNS_1CILi72EEENS2_ILi512EEEEEC2ERKiRKS3_RKS4_,@function
        .size           $_ZN7cutlass13device_kernelIN5flash19enable_sm80_to_sm89INS1_16FlashAttnBwdSm80INS1_25CollectiveMainloopBwdSm80ILi2ELi2EN4cute5tupleIJNS5_1CILi128EEES8_NS7_ILi64EEEEEENS_10bfloat16_tEfNS_4arch4Sm80ELb1ELb0ELb1ELb1ELb0ELb0ELb0ELb0ELi2ELi4ELi4ELi4ELb0EEENS1_24CollectiveEpilogueBwdGQAISA_fSD_Li256ELb1ELb0EEENS1_25SingleTileBwdLPTSchedulerILb1ELi128ELb0EEEEEEEEEvNT_6ParamsE$_ZN4cute3eso3ESOILb0ELb1EJiNS_1CILi72EEENS2_ILi512EEEEEC2ERKiRKS3_RKS4_,($_ZN7cutlass13device_kernelIN5flash19enable_sm80_to_sm89INS1_16FlashAttnBwdSm80INS1_25CollectiveMainloopBwdSm80ILi2ELi2EN4cute5tupleIJNS5_1CILi128EEES8_NS7_ILi64EEEEEENS_10bfloat16_tEfNS_4arch4Sm80ELb1ELb0ELb1ELb1ELb0ELb0ELb0ELb0ELi2ELi4ELi4ELi4ELb0EEENS1_24CollectiveEpilogueBwdGQAISA_fSD_Li256ELb1ELb0EEENS1_25SingleTileBwdLPTSchedulerILb1ELi128ELb0EEEEEEEEEvNT_6ParamsE$_ZN4cute3eso3ESOILb0ELb1EJlEEC2ERKl - $_ZN7cutlass13device_kernelIN5flash19enable_sm80_to_sm89INS1_16FlashAttnBwdSm80INS1_25CollectiveMainloopBwdSm80ILi2ELi2EN4cute5tupleIJNS5_1CILi128EEES8_NS7_ILi64EEEEEENS_10bfloat16_tEfNS_4arch4Sm80ELb1ELb0ELb1ELb1ELb0ELb0ELb0ELb0ELi2ELi4ELi4ELi4ELb0EEENS1_24CollectiveEpilogueBwdGQAISA_fSD_Li256ELb1ELb0EEENS1_25SingleTileBwdLPTSchedulerILb1ELi128ELb0EEEEEEEEEvNT_6ParamsE$_ZN4cute3eso3ESOILb0ELb1EJiNS_1CILi72EEENS2_ILi512EEEEEC2ERKiRKS3_RKS4_)
$_ZN7cutlass13device_kernelIN5flash19enable_sm80_to_sm89INS1_16FlashAttnBwdSm80INS1_25CollectiveMainloopBwdSm80ILi2ELi2EN4cute5tupleIJNS5_1CILi128EEES8_NS7_ILi64EEEEEENS_10bfloat16_tEfNS_4arch4Sm80ELb1ELb0ELb1ELb1ELb0ELb0ELb0ELb0ELi2ELi4ELi4ELi4ELb0EEENS1_24CollectiveEpilogueBwdGQAISA_fSD_Li256ELb1ELb0EEENS1_25SingleTileBwdLPTSchedulerILb1ELi128ELb0EEEEEEEEEvNT_6ParamsE$_ZN4cute3eso3ESOILb0ELb1EJiNS_1CILi72EEENS2_ILi512EEEEEC2ERKiRKS3_RKS4_:
[----:B------:R-:W-:Y:S01]  /*7600*/  IADD3 R4, R4, -c[0x0][0x20], RZ ;  /* 0x8000080004047a10 */ /* 0x000fe20007ffe0ff */
[----:B------:R-:W-:Y:S01]  /*7610*/  IMAD.MOV.U32 R8, RZ, RZ, R6 ;  /* 0x000000ffff087224 */ /* 0x000fe200078e0006 */
[----:B------:R-:W-:-:S03]  /*7620*/  MOV R9, 0x0 ;  /* 0x0000000000097802 */ /* 0x000fc60000000f00 */
[----:B------:R1:W-:Y:S01]  /*7630*/  STL [R4], R5 ;  /* 0x0000000504007387 */ /* 0x0003e20000100800 */
[----:B------:R-:W-:Y:S05]  /*7640*/  RET.REL.NODEC R8 `(_ZN7cutlass13device_kernelIN5flash19enable_sm80_to_sm89INS1_16FlashAttnBwdSm80INS1_25CollectiveMainloopBwdSm80ILi2ELi2EN4cute5tupleIJNS5_1CILi128EEES8_NS7_ILi64EEEEEENS_10bfloat16_tEfNS_4arch4Sm80ELb1ELb0ELb1ELb1ELb0ELb0ELb0ELb0ELi2ELi4ELi4ELi4ELb0EEENS1_24CollectiveEpilogueBwdGQAISA_fSD_Li256ELb1ELb0EEENS1_25SingleTileBwdLPTSchedulerILb1ELi128ELb0EEEEEEEEEvNT_6ParamsE) ;  /* 0xffff89b008007950 */ /* 0x000fea0003c3ffff */
        .type           $_ZN7cutlass13device_kernelIN5flash19enable_sm80_to_sm89INS1_16FlashAttnBwdSm80INS1_25CollectiveMainloopBwdSm80ILi2ELi2EN4cute5tupleIJNS5_1CILi128EEES8_NS7_ILi64EEEEEENS_10bfloat16_tEfNS_4arch4Sm80ELb1ELb0ELb1ELb1ELb0ELb0ELb0ELb0ELi2ELi4ELi4ELi4ELb0EEENS1_24CollectiveEpilogueBwdGQAISA_fSD_Li256ELb1ELb0EEENS1_25SingleTileBwdLPTSchedulerILb1ELi128ELb0EEEEEEEEEvNT_6ParamsE$_ZN4cute3eso3ESOILb0ELb1EJlEEC2ERKl,@function
        .size           $_ZN7cutlass13device_kernelIN5flash19enable_sm80_to_sm89INS1_16FlashAttnBwdSm80INS1_25CollectiveMainloopBwdSm80ILi2ELi2EN4cute5tupleIJNS5_1CILi128EEES8_NS7_ILi64EEEEEENS_10bfloat16_tEfNS_4arch4Sm80ELb1ELb0ELb1ELb1ELb0ELb0ELb0ELb0ELi2ELi4ELi4ELi4ELb0EEENS1_24CollectiveEpilogueBwdGQAISA_fSD_Li256ELb1ELb0EEENS1_25SingleTileBwdLPTSchedulerILb1ELi128ELb0EEEEEEEEEvNT_6ParamsE$_ZN4cute3eso3ESOILb0ELb1EJlEEC2ERKl,($_ZN7cutlass13device_kernelIN5flash19enable_sm80_to_sm89INS1_16FlashAttnBwdSm80INS1_25CollectiveMainloopBwdSm80ILi2ELi2EN4cute5tupleIJNS5_1CILi128EEES8_NS7_ILi64EEEEEENS_10bfloat16_tEfNS_4arch4Sm80ELb1ELb0ELb1ELb1ELb0ELb0ELb0ELb0ELi2ELi4ELi4ELi4ELb0EEENS1_24CollectiveEpilogueBwdGQAISA_fSD_Li256ELb1ELb0EEENS1_25SingleTileBwdLPTSchedulerILb1ELi128ELb0EEEEEEEEEvNT_6ParamsE$_ZN4cute3eso3ESOILb1ELb0EJNS_10UnderscoreES2_S2_iEEC2ERKS2_S5_S5_RKi - $_ZN7cutlass13device_kernelIN5flash19enable_sm80_to_sm89INS1_16FlashAttnBwdSm80INS1_25CollectiveMainloopBwdSm80ILi2ELi2EN4cute5tupleIJNS5_1CILi128EEES8_NS7_ILi64EEEEEENS_10bfloat16_tEfNS_4arch4Sm80ELb1ELb0ELb1ELb1ELb0ELb0ELb0ELb0ELi2ELi4ELi4ELi4ELb0EEENS1_24CollectiveEpilogueBwdGQAISA_fSD_Li256ELb1ELb0EEENS1_25SingleTileBwdLPTSchedulerILb1ELi128ELb0EEEEEEEEEvNT_6ParamsE$_ZN4cute3eso3ESOILb0ELb1EJlEEC2ERKl)
$_ZN7cutlass13device_kernelIN5flash19enable_sm80_to_sm89INS1_16FlashAttnBwdSm80INS1_25CollectiveMainloopBwdSm80ILi2ELi2EN4cute5tupleIJNS5_1CILi128EEES8_NS7_ILi64EEEEEENS_10bfloat16_tEfNS_4arch4Sm80ELb1ELb0ELb1ELb1ELb0ELb0ELb0ELb0ELi2ELi4ELi4ELi4ELb0EEENS1_24CollectiveEpilogueBwdGQAISA_fSD_Li256ELb1ELb0EEENS1_25SingleTileBwdLPTSchedulerILb1ELi128ELb0EEEEEEEEEvNT_6ParamsE$_ZN4cute3eso3ESOILb0ELb1EJlEEC2ERKl:
[----:B------:R-:W-:Y:S01]  /*7650*/  IADD3 R5, R5, -c[0x0][0x20], RZ ;  /* 0x8000080005057a10 */ /* 0x000fe20007ffe0ff */
[----:B------:R-:W-:Y:S01]  /*7660*/  IMAD.MOV.U32 R78, RZ, RZ, R6 ;  /* 0x000000ffff4e7224 */ /* 0x000fe200078e0006 */
[----:B------:R-:W-:-:S03]  /*7670*/  MOV R79, 0x0 ;  /* 0x00000000004f7802 */ /* 0x000fc60000000f00 */
[----:B------:R1:W-:Y:S01]  /*7680*/  STL.64 [R5], R2 ;  /* 0x0000000205007387 */ /* 0x0003e20000100a00 */
[----:B------:R-:W-:Y:S05]  /*7690*/  RET.REL.NODEC R78 `(_ZN7cutlass13device_kernelIN5flash19enable_sm80_to_sm89INS1_16FlashAttnBwdSm80INS1_25CollectiveMainloopBwdSm80ILi2ELi2EN4cute5tupleIJNS5_1CILi128EEES8_NS7_ILi64EEEEEENS_10bfloat16_tEfNS_4arch4Sm80ELb1ELb0ELb1ELb1ELb0ELb0ELb0ELb0ELi2ELi4ELi4ELi4ELb0EEENS1_24CollectiveEpilogueBwdGQAISA_fSD_Li256ELb1ELb0EEENS1_25SingleTileBwdLPTSchedulerILb1ELi128ELb0EEEEEEEEEvNT_6ParamsE) ;  /* 0xffff89604e007950 */ /* 0x000fea0003c3ffff */
        .type           $_ZN7cutlass13device_kernelIN5flash19enable_sm80_to_sm89INS1_16FlashAttnBwdSm80INS1_25CollectiveMainloopBwdSm80ILi2ELi2EN4cute5tupleIJNS5_1CILi128EEES8_NS7_ILi64EEEEEENS_10bfloat16_tEfNS_4arch4Sm80ELb1ELb0ELb1ELb1ELb0ELb0ELb0ELb0ELi2ELi4ELi4ELi4ELb0EEENS1_24CollectiveEpilogueBwdGQAISA_fSD_Li256ELb1ELb0EEENS1_25SingleTileBwdLPTSchedulerILb1ELi128ELb0EEEEEEEEEvNT_6ParamsE$_ZN4cute3eso3ESOILb1ELb0EJNS_10UnderscoreES2_S2_iEEC2ERKS2_S5_S5_RKi,@function
        .size           $_ZN7cutlass13device_kernelIN5flash19enable_sm80_to_sm89INS1_16FlashAttnBwdSm80INS1_25CollectiveMainloopBwdSm80ILi2ELi2EN4cute5tupleIJNS5_1CILi128EEES8_NS7_ILi64EEEEEENS_10bfloat16_tEfNS_4arch4Sm80ELb1ELb0ELb1ELb1ELb0ELb0ELb0ELb0ELi2ELi4ELi4ELi4ELb0EEENS1_24CollectiveEpilogueBwdGQAISA_fSD_Li256ELb1ELb0EEENS1_25SingleTileBwdLPTSchedulerILb1ELi128ELb0EEEEEEEEEvNT_6ParamsE$_ZN4cute3eso3ESOILb1ELb0EJNS_10UnderscoreES2_S2_iEEC2ERKS2_S5_S5_RKi,($_ZN7cutlass13device_kernelIN5flash19enable_sm80_to_sm89INS1_16FlashAttnBwdSm80INS1_25CollectiveMainloopBwdSm80ILi2ELi2EN4cute5tupleIJNS5_1CILi128EEES8_NS7_ILi64EEEEEENS_10bfloat16_tEfNS_4arch4Sm80ELb1ELb0ELb1ELb1ELb0ELb0ELb0ELb0ELi2ELi4ELi4ELi4ELb0EEENS1_24CollectiveEpilogueBwdGQAISA_fSD_Li256ELb1ELb0EEENS1_25SingleTileBwdLPTSchedulerILb1ELi128ELb0EEEEEEEEEvNT_6ParamsE$_ZN4cute3eso3ESOILb1ELb0EJNS_10UnderscoreES2_iEEC2ERKS2_S5_RKi - $_ZN7cutlass13device_kernelIN5flash19enable_sm80_to_sm89INS1_16FlashAttnBwdSm80INS1_25CollectiveMainloopBwdSm80ILi2ELi2EN4cute5tupleIJNS5_1CILi128EEES8_NS7_ILi64EEEEEENS_10bfloat16_tEfNS_4arch4Sm80ELb1ELb0ELb1ELb1ELb0ELb0ELb0ELb0ELi2ELi4ELi4ELi4ELb0EEENS1_24CollectiveEpilogueBwdGQAISA_fSD_Li256ELb1ELb0EEENS1_25SingleTileBwdLPTSchedulerILb1ELi128ELb0EEEEEEEEEvNT_6ParamsE$_ZN4cute3eso3ESOILb1ELb0EJNS_10UnderscoreES2_S2_iEEC2ERKS2_S5_S5_RKi)
$_ZN7cutlass13device_kernelIN5flash19enable_sm80_to_sm89INS1_16FlashAttnBwdSm80INS1_25CollectiveMainloopBwdSm80ILi2ELi2EN4cute5tupleIJNS5_1CILi128EEES8_NS7_ILi64EEEEEENS_10bfloat16_tEfNS_4arch4Sm80ELb1ELb0ELb1ELb1ELb0ELb0ELb0ELb0ELi2ELi4ELi4ELi4ELb0EEENS1_24CollectiveEpilogueBwdGQAISA_fSD_Li256ELb1ELb0EEENS1_25SingleTileBwdLPTSchedulerILb1ELi128ELb0EEEEEEEEEvNT_6ParamsE$_ZN4cute3eso3ESOILb1ELb0EJNS_10UnderscoreES2_S2_iEEC2ERKS2_S5_S5_RKi:
[----:B------:R-:W-:Y:S02]  /*76a0*/  IADD3 R2, R2, -c[0x0][0x20], RZ ;  /* 0x8000080002027a10 */ /* 0x000fe40007ffe0ff */
[----:B------:R-:W-:-:S03]  /*76b0*/  MOV R5, 0x0 ;  /* 0x0000000000057802 */ /* 0x000fc60000000f00 */
[----:B------:R1:W-:Y:S01]  /*76c0*/  STL [R2], R3 ;  /* 0x0000000302007387 */ /* 0x0003e20000100800 */
[----:B------:R-:W-:Y:S05]  /*76d0*/  RET.REL.NODEC R4 `(_ZN7cutlass13device_kernelIN5flash19enable_sm80_to_sm89INS1_16FlashAttnBwdSm80INS1_25CollectiveMainloopBwdSm80ILi2ELi2EN4cute5tupleIJNS5_1CILi128EEES8_NS7_ILi64EEEEEENS_10bfloat16_tEfNS_4arch4Sm80ELb1ELb0ELb1ELb1ELb0ELb0ELb0ELb0ELi2ELi4ELi4ELi4ELb0EEENS1_24CollectiveEpilogueBwdGQAISA_fSD_Li256ELb1ELb0EEENS1_25SingleTileBwdLPTSchedulerILb1ELi128ELb0EEEEEEEEEvNT_6ParamsE) ;  /* 0xffff892004007950 */ /* 0x000fea0003c3ffff */
        .type           $_ZN7cutlass13device_kernelIN5flash19enable_sm80_to_sm89INS1_16FlashAttnBwdSm80INS1_25CollectiveMainloopBwdSm80ILi2ELi2EN4cute5tupleIJNS5_1CILi128EEES8_NS7_ILi64EEEEEENS_10bfloat16_tEfNS_4arch4Sm80ELb1ELb0ELb1ELb1ELb0ELb0ELb0ELb0ELi2ELi4ELi4ELi4ELb0EEENS1_24CollectiveEpilogueBwdGQAISA_fSD_Li256ELb1ELb0EEENS1_25SingleTileBwdLPTSchedulerILb1ELi128ELb0EEEEEEEEEvNT_6ParamsE$_ZN4cute3eso3ESOILb1ELb0EJNS_10UnderscoreES2_iEEC2ERKS2_S5_RKi,@function
        .size           $_ZN7cutlass13device_kernelIN5flash19enable_sm80_to_sm89INS1_16FlashAttnBwdSm80INS1_25CollectiveMainloopBwdSm80ILi2ELi2EN4cute5tupleIJNS5_1CILi128EEES8_NS7_ILi64EEEEEENS_10bfloat16_tEfNS_4arch4Sm80ELb1ELb0ELb1ELb1ELb0ELb0ELb0ELb0ELi2ELi4ELi4ELi4ELb0EEENS1_24CollectiveEpilogueBwdGQAISA_fSD_Li256ELb1ELb0EEENS1_25SingleTileBwdLPTSchedulerILb1ELi128ELb0EEEEEEEEEvNT_6ParamsE$_ZN4cute3eso3ESOILb1ELb0EJNS_10UnderscoreES2_iEEC2ERKS2_S5_RKi,($_ZN7cutlass13device_kernelIN5flash19enable_sm80_to_sm89INS1_16FlashAttnBwdSm80INS1_25CollectiveMainloopBwdSm80ILi2ELi2EN4cute5tupleIJNS5_1CILi128EEES8_NS7_ILi64EEEEEENS_10bfloat16_tEfNS_4arch4Sm80ELb1ELb0ELb1ELb1ELb0ELb0ELb0ELb0ELi2ELi4ELi4ELi4ELb0EEENS1_24CollectiveEpilogueBwdGQAISA_fSD_Li256ELb1ELb0EEENS1_25SingleTileBwdLPTSchedulerILb1ELi128ELb0EEEEEEEEEvNT_6ParamsE$_ZN4cute3eso3ESOILb1ELb0EJNS_10UnderscoreEiEEC2ERKS2_RKi - $_ZN7cutlass13device_kernelIN5flash19enable_sm80_to_sm89INS1_16FlashAttnBwdSm80INS1_25CollectiveMainloopBwdSm80ILi2ELi2EN4cute5tupleIJNS5_1CILi128EEES8_NS7_ILi64EEEEEENS_10bfloat16_tEfNS_4arch4Sm80ELb1ELb0ELb1ELb1ELb0ELb0ELb0ELb0ELi2ELi4ELi4ELi4ELb0EEENS1_24CollectiveEpilogueBwdGQAISA_fSD_Li256ELb1ELb0EEENS1_25SingleTileBwdLPTSchedulerILb1ELi128ELb0EEEEEEEEEvNT_6ParamsE$_ZN4cute3eso3ESOILb1ELb0EJNS_10UnderscoreES2_iEEC2ERKS2_S5_RKi)
$_ZN7cutlass13device_kernelIN5flash19enable_sm80_to_sm89INS1_16FlashAttnBwdSm80INS1_25CollectiveMainloopBwdSm80ILi2ELi2EN4cute5tupleIJNS5_1CILi128EEES8_NS7_ILi64EEEEEENS_10bfloat16_tEfNS_4arch4Sm80ELb1ELb0ELb1ELb1ELb0ELb0ELb0ELb0ELi2ELi4ELi4ELi4ELb0EEENS1_24CollectiveEpilogueBwdGQAISA_fSD_Li256ELb1ELb0EEENS1_25SingleTileBwdLPTSchedulerILb1ELi128ELb0EEEEEEEEEvNT_6ParamsE$_ZN4cute3eso3ESOILb1ELb0EJNS_10UnderscoreES2_iEEC2ERKS2_S5_RKi:
[----:B------:R-:W-:Y:S02]  /*76e0*/  IADD3 R2, R2, -c[0x0][0x20], RZ ;  /* 0x8000080002027a10 */ /* 0x000fe40007ffe0ff */
[----:B------:R-:W-:-:S03]  /*76f0*/  MOV R9, 0x0 ;  /* 0x0000000000097802 */ /* 0x000fc60000000f00 */
[----:B------:R1:W-:Y:S01]  /*7700*/  STL [R2], R3 ;  /* 0x0000000302007387 */ /* 0x0003e20000100800 */
[----:B------:R-:W-:Y:S05]  /*7710*/  RET.REL.NODEC R8 `(_ZN7cutlass13device_kernelIN5flash19enable_sm80_to_sm89INS1_16FlashAttnBwdSm80INS1_25CollectiveMainloopBwdSm80ILi2ELi2EN4cute5tupleIJNS5_1CILi128EEES8_NS7_ILi64EEEEEENS_10bfloat16_tEfNS_4arch4Sm80ELb1ELb0ELb1ELb1ELb0ELb0ELb0ELb0ELi2ELi4ELi4ELi4ELb0EEENS1_24CollectiveEpilogueBwdGQAISA_fSD_Li256ELb1ELb0EEENS1_25SingleTileBwdLPTSchedulerILb1ELi128ELb0EEEEEEEEEvNT_6ParamsE) ;  /* 0xffff88e008007950 */ /* 0x000fea0003c3ffff */
        .type           $_ZN7cutlass13device_kernelIN5flash19enable_sm80_to_sm89INS1_16FlashAttnBwdSm80INS1_25CollectiveMainloopBwdSm80ILi2ELi2EN4cute5tupleIJNS5_1CILi128EEES8_NS7_ILi64EEEEEENS_10bfloat16_tEfNS_4arch4Sm80ELb1ELb0ELb1ELb1ELb0ELb0ELb0ELb0ELi2ELi4ELi4ELi4ELb0EEENS1_24CollectiveEpilogueBwdGQAISA_fSD_Li256ELb1ELb0EEENS1_25SingleTileBwdLPTSchedulerILb1ELi128ELb0EEEEEEEEEvNT_6ParamsE$_ZN4cute3eso3ESOILb1ELb0EJNS_10UnderscoreEiEEC2ERKS2_RKi,@function
        .size           $_ZN7cutlass13device_kernelIN5flash19enable_sm80_to_sm89INS1_16FlashAttnBwdSm80INS1_25CollectiveMainloopBwdSm80ILi2ELi2EN4cute5tupleIJNS5_1CILi128EEES8_NS7_ILi64EEEEEENS_10bfloat16_tEfNS_4arch4Sm80ELb1ELb0ELb1ELb1ELb0ELb0ELb0ELb0ELi2ELi4ELi4ELi4ELb0EEENS1_24CollectiveEpilogueBwdGQAISA_fSD_Li256ELb1ELb0EEENS1_25SingleTileBwdLPTSchedulerILb1ELi128ELb0EEEEEEEEEvNT_6ParamsE$_ZN4cute3eso3ESOILb1ELb0EJNS_10UnderscoreEiEEC2ERKS2_RKi,($_ZN7cutlass13device_kernelIN5flash19enable_sm80_to_sm89INS1_16FlashAttnBwdSm80INS1_25CollectiveMainloopBwdSm80ILi2ELi2EN4cute5tupleIJNS5_1CILi128EEES8_NS7_ILi64EEEEEENS_10bfloat16_tEfNS_4arch4Sm80ELb1ELb0ELb1ELb1ELb0ELb0ELb0ELb0ELi2ELi4ELi4ELi4ELb0EEENS1_24CollectiveEpilogueBwdGQAISA_fSD_Li256ELb1ELb0EEENS1_25SingleTileBwdLPTSchedulerILb1ELi128ELb0EEEEEEEEEvNT_6ParamsE$_ZN4cute3eso3ESOILb1ELb0EJNS_10UnderscoreEiiEEC2ERKS2_RKiS7_ - $_ZN7cutlass13device_kernelIN5flash19enable_sm80_to_sm89INS1_16FlashAttnBwdSm80INS1_25CollectiveMainloopBwdSm80ILi2ELi2EN4cute5tupleIJNS5_1CILi128EEES8_NS7_ILi64EEEEEENS_10bfloat16_tEfNS_4arch4Sm80ELb1ELb0ELb1ELb1ELb0ELb0ELb0ELb0ELi2ELi4ELi4ELi4ELb0EEENS1_24CollectiveEpilogueBwdGQAISA_fSD_Li256ELb1ELb0EEENS1_25SingleTileBwdLPTSchedulerILb1ELi128ELb0EEEEEEEEEvNT_6ParamsE$_ZN4cute3eso3ESOILb1ELb0EJNS_10UnderscoreEiEEC2ERKS2_RKi)
$_ZN7cutlass13device_kernelIN5flash19enable_sm80_to_sm89INS1_16FlashAttnBwdSm80INS1_25CollectiveMainloopBwdSm80ILi2ELi2EN4cute5tupleIJNS5_1CILi128EEES8_NS7_ILi64EEEEEENS_10bfloat16_tEfNS_4arch4Sm80ELb1ELb0ELb1ELb1ELb0ELb0ELb0ELb0ELi2ELi4ELi4ELi4ELb0EEENS1_24CollectiveEpilogueBwdGQAISA_fSD_Li256ELb1ELb0EEENS1_25SingleTileBwdLPTSchedulerILb1ELi128ELb0EEEEEEEEEvNT_6ParamsE$_ZN4cute3eso3ESOILb1ELb0EJNS_10UnderscoreEiEEC2ERKS2_RKi:
[----:B------:R-:W-:Y:S02]  /*7720*/  IADD3 R2, R2, -c[0x0][0x20], RZ ;  /* 0x8000080002027a10 */ /* 0x000fe40007ffe0ff */
[----:B------:R-:W-:-:S03]  /*7730*/  MOV R11, 0x0 ;  /* 0x00000000000b7802 */ /* 0x000fc60000000f00 */
[----:B------:R1:W-:Y:S01]  /*7740*/  STL [R2], R3 ;  /* 0x0000000302007387 */ /* 0x0003e20000100800 */
[----:B------:R-:W-:Y:S05]  /*7750*/  RET.REL.NODEC R10 `(_ZN7cutlass13device_kernelIN5flash19enable_sm80_to_sm89INS1_16FlashAttnBwdSm80INS1_25CollectiveMainloopBwdSm80ILi2ELi2EN4cute5tupleIJNS5_1CILi128EEES8_NS7_ILi64EEEEEENS_10bfloat16_tEfNS_4arch4Sm80ELb1ELb0ELb1ELb1ELb0ELb0ELb0ELb0ELi2ELi4ELi4ELi4ELb0EEENS1_24CollectiveEpilogueBwdGQAISA_fSD_Li256ELb1ELb0EEENS1_25SingleTileBwdLPTSchedulerILb1ELi128ELb0EEEEEEEEEvNT_6ParamsE) ;  /* 0xffff88a00a007950 */ /* 0x000fea0003c3ffff */
        .type           $_ZN7cutlass13device_kernelIN5flash19enable_sm80_to_sm89INS1_16FlashAttnBwdSm80INS1_25CollectiveMainloopBwdSm80ILi2ELi2EN4cute5tupleIJNS5_1CILi128EEES8_NS7_ILi64EEEEEENS_10bfloat16_tEfNS_4arch4Sm80ELb1ELb0ELb1ELb1ELb0ELb0ELb0ELb0ELi2ELi4ELi4ELi4ELb0EEENS1_24CollectiveEpilogueBwdGQAISA_fSD_Li256ELb1ELb0EEENS1_25SingleTileBwdLPTSchedulerILb1ELi128ELb0EEEEEEEEEvNT_6ParamsE$_ZN4cute3eso3ESOILb1ELb0EJNS_10UnderscoreEiiEEC2ERKS2_RKiS7_,@function
        .size           $_ZN7cutlass13device_kernelIN5flash19enable_sm80_to_sm89INS1_16FlashAttnBwdSm80INS1_25CollectiveMainloopBwdSm80ILi2ELi2EN4cute5tupleIJNS5_1CILi128EEES8_NS7_ILi64EEEEEENS_10bfloat16_tEfNS_4arch4Sm80ELb1ELb0ELb1ELb1ELb0ELb0ELb0ELb0ELi2ELi4ELi4ELi4ELb0EEENS1_24CollectiveEpilogueBwdGQAISA_fSD_Li256ELb1ELb0EEENS1_25SingleTileBwdLPTSchedulerILb1ELi128ELb0EEEEEEEEEvNT_6ParamsE$_ZN4cute3eso3ESOILb1ELb0EJNS_10UnderscoreEiiEEC2ERKS2_RKiS7_,($_ZN7cutlass13device_kernelIN5flash19enable_sm80_to_sm89INS1_16FlashAttnBwdSm80INS1_25CollectiveMainloopBwdSm80ILi2ELi2EN4cute5tupleIJNS5_1CILi128EEES8_NS7_ILi64EEEEEENS_10bfloat16_tEfNS_4arch4Sm80ELb1ELb0ELb1ELb1ELb0ELb0ELb0ELb0ELi2ELi4ELi4ELi4ELb0EEENS1_24CollectiveEpilogueBwdGQAISA_fSD_Li256ELb1ELb0EEENS1_25SingleTileBwdLPTSchedulerILb1ELi128ELb0EEEEEEEEEvNT_6ParamsE$_ZN4cute3eso3ESOILb1ELb0EJNS_14ComposedLayoutINS_7SwizzleILi3ELi3ELi3EEENS_1CILi0EEENS_6LayoutINS_5tupleIJNS8_IJNS8_IJNS5_ILi4EEENS5_ILi8EEEEEENS8_IJNS5_ILi2EEENS5_ILi1EEEEEEEEENS8_IJNS8_IJSC_SC_EEENS8_IJSA_S9_EEEEEEEEENS8_IJNS8_IJNS8_IJSC_NS5_ILi64EEEEEENS8_IJNS5_ILi512EEES6_EEEEEENS8_IJNS8_IJSD_SA_EEENS8_IJNS5_ILi1024EEENS5_ILi16EEEEEEEEEEEEEEEENS_10ViewEngineINS_8smem_ptrIPN7cutlass10bfloat16_tEEEEEEEC2ERKSW_RKS13_ - $_ZN7cutlass13device_kernelIN5flash19enable_sm80_to_sm89INS1_16FlashAttnBwdSm80INS1_25CollectiveMainloopBwdSm80ILi2ELi2EN4cute5tupleIJNS5_1CILi128EEES8_NS7_ILi64EEEEEENS_10bfloat16_tEfNS_4arch4Sm80ELb1ELb0ELb1ELb1ELb0ELb0ELb0ELb0ELi2ELi4ELi4ELi4ELb0EEENS1_24CollectiveEpilogueBwdGQAISA_fSD_Li256ELb1ELb0EEENS1_25SingleTileBwdLPTSchedulerILb1ELi128ELb0EEEEEEEEEvNT_6ParamsE$_ZN4cute3eso3ESOILb1ELb0EJNS_10UnderscoreEiiEEC2ERKS2_RKiS7_)
$_ZN7cutlass13device_kernelIN5flash19enable_sm80_to_sm89INS1_16FlashAttnBwdSm80INS1_25CollectiveMainloopBwdSm80ILi2ELi2EN4cute5tupleIJNS5_1CILi128EEES8_NS7_ILi64EEEEEENS_10bfloat16_tEfNS_4arch4Sm80ELb1ELb0ELb1ELb1ELb0ELb0ELb0ELb0ELi2ELi4ELi4ELi4ELb0EEENS1_24CollectiveEpilogueBwdGQAISA_fSD_Li256ELb1ELb0EEENS1_25SingleTileBwdLPTSchedulerILb1ELi128ELb0EEEEEEEEEvNT_6ParamsE$_ZN4cute3eso3ESOILb1ELb0EJNS_10UnderscoreEiiEEC2ERKS2_RKiS7_:
[----:B------:R-:W-:Y:S02]  /*7760*/  IADD3 R3, R79, -c[0x0][0x20], RZ ;  /* 0x800008004f037a10 */ /* 0x000fe40007ffe0ff */
[----:B------:R-:W-:-:S03]  /*7770*/  IADD3 R2, R67, -c[0x0][0x20], RZ ;  /* 0x8000080043027a10 */ /* 0x000fc60007ffe0ff */
[----:B------:R1:W-:Y:S04]  /*7780*/  STL [R3], R80 ;  /* 0x0000005003007387 */ /* 0x0003e80000100800 */
[----:B------:R-:W2:Y:S01]  /*7790*/  LDL R2, [R2] ;  /* 0x0000000002027983 */ /* 0x000ea20000100800 */
[----:B------:R-:W-:-:S03]  /*77a0*/  IMAD.MOV.U32 R79, RZ, RZ, 0x0 ;  /* 0x00000000ff4f7424 */ /* 0x000fc600078e00ff */
[----:B--2---:R1:W-:Y:S01]  /*77b0*/  STL [R3+0x4], R2 ;  /* 0x0000040203007387 */ /* 0x0043e20000100800 */
[----:B------:R-:W-:Y:S05]  /*77c0*/  RET.REL.NODEC R78 `(_ZN7cutlass13device_kernelIN5flash19enable_sm80_to_sm89INS1_16FlashAttnBwdSm80INS1_25CollectiveMainloopBwdSm80ILi2ELi2EN4cute5tupleIJNS5_1CILi128EEES8_NS7_ILi64EEEEEENS_10bfloat16_tEfNS_4arch4Sm80ELb1ELb0ELb1ELb1ELb0ELb0ELb0ELb0ELi2ELi4ELi4ELi4ELb0EEENS1_24CollectiveEpilogueBwdGQAISA_fSD_Li256ELb1ELb0EEENS1_25SingleTileBwdLPTSchedulerILb1ELi128ELb0EEEEEEEEEvNT_6ParamsE) ;  /* 0xffff88304e007950 */ /* 0x000fea0003c3ffff */
        .type           $_ZN7cutlass13device_kernelIN5flash19enable_sm80_to_sm89INS1_16FlashAttnBwdSm80INS1_25CollectiveMainloopBwdSm80ILi2ELi2EN4cute5tupleIJNS5_1CILi128EEES8_NS7_ILi64EEEEEENS_10bfloat16_tEfNS_4arch4Sm80ELb1ELb0ELb1ELb1ELb0ELb0ELb0ELb0ELi2ELi4ELi4ELi4ELb0EEENS1_24CollectiveEpilogueBwdGQAISA_fSD_Li256ELb1ELb0EEENS1_25SingleTileBwdLPTSchedulerILb1ELi128ELb0EEEEEEEEEvNT_6ParamsE$_ZN4cute3eso3ESOILb1ELb0EJNS_14ComposedLayoutINS_7SwizzleILi3ELi3ELi3EEENS_1CILi0EEENS_6LayoutINS_5tupleIJNS8_IJNS8_IJNS5_ILi4EEENS5_ILi8EEEEEENS8_IJNS5_ILi2EEENS5_ILi1EEEEEEEEENS8_IJNS8_IJSC_SC_EEENS8_IJSA_S9_EEEEEEEEENS8_IJNS8_IJNS8_IJSC_NS5_ILi64EEEEEENS8_IJNS5_ILi512EEES6_EEEEEENS8_IJNS8_IJSD_SA_EEENS8_IJNS5_ILi1024EEENS5_ILi16EEEEEEEEEEEEEEEENS_10ViewEngineINS_8smem_ptrIPN7cutlass10bfloat16_tEEEEEEEC2ERKSW_RKS13_,@function
        .size           $_ZN7cutlass13device_kernelIN5flash19enable_sm80_to_sm89INS1_16FlashAttnBwdSm80INS1_25CollectiveMainloopBwdSm80ILi2ELi2EN4cute5tupleIJNS5_1CILi128EEES8_NS7_ILi64EEEEEENS_10bfloat16_tEfNS_4arch4Sm80ELb1ELb0ELb1ELb1ELb0ELb0ELb0ELb0ELi2ELi4ELi4ELi4ELb0EEENS1_24CollectiveEpilogueBwdGQAISA_fSD_Li256ELb1ELb0EEENS1_25SingleTileBwdLPTSchedulerILb1ELi128ELb0EEEEEEEEEvNT_6ParamsE$_ZN4cute3eso3ESOILb1ELb0EJNS_14ComposedLayoutINS_7SwizzleILi3ELi3ELi3EEENS_1CILi0EEENS_6LayoutINS_5tupleIJNS8_IJNS8_IJNS5_ILi4EEENS5_ILi8EEEEEENS8_IJNS5_ILi2EEENS5_ILi1EEEEEEEEENS8_IJNS8_IJSC_SC_EEENS8_IJSA_S9_EEEEEEEEENS8_IJNS8_IJNS8_IJSC_NS5_ILi64EEEEEENS8_IJNS5_ILi512EEES6_EEEEEENS8_IJNS8_IJSD_SA_EEENS8_IJNS5_ILi1024EEENS5_ILi16EEEEEEEEEEEEEEEENS_10ViewEngineINS_8smem_ptrIPN7cutlass10bfloat16_tEEEEEEEC2ERKSW_RKS13_,($_ZN7cutlass13device_kernelIN5flash19enable_sm80_to_sm89INS1_16FlashAttnBwdSm80INS1_25CollectiveMainloopBwdSm80ILi2ELi2EN4cute5tupleIJNS5_1CILi128EEES8_NS7_ILi64EEEEEENS_10bfloat16_tEfNS_4arch4Sm80ELb1ELb0ELb1ELb1ELb0ELb0ELb0ELb0ELi2ELi4ELi4ELi4ELb0EEENS1_24CollectiveEpilogueBwdGQAISA_fSD_Li256ELb1ELb0EEENS1_25SingleTileBwdLPTSchedulerILb1ELi128ELb0EEEEEEEEEvNT_6ParamsE$_ZN4cute3eso3ESOILb1ELb0EJNS_14ComposedLayoutINS_7SwizzleILi3ELi3ELi3EEENS_1CILi0EEENS_6LayoutINS_5tupleIJNS8_IJNS8_IJNS5_ILi4EEENS5_ILi8EEEEEENS8_IJNS5_ILi2EEENS5_ILi1EEEEEEEEENS8_IJNS8_IJSC_SC_EEESB_EEEEEENS8_IJNS8_IJNS8_IJNS5_ILi128EEESD_EEENS8_IJSA_S6_EEEEEENS8_IJNS8_IJNS5_ILi64EEENS5_ILi512EEEEEENS8_IJNS5_ILi16EEENS5_ILi1024EEEEEEEEEEEEEEEENS_10ViewEngineINS_8smem_ptrIPN7cutlass10bfloat16_tEEEEEEEC2ERKSW_RKS13_ - $_ZN7cutlass13device_kernelIN5flash19enable_sm80_to_sm89INS1_16FlashAttnBwdSm80INS1_25CollectiveMainloopBwdSm80ILi2ELi2EN4cute5tupleIJNS5_1CILi128EEES8_NS7_ILi64EEEEEENS_10bfloat16_tEfNS_4arch4Sm80ELb1ELb0ELb1ELb1ELb0ELb0ELb0ELb0ELi2ELi4ELi4ELi4ELb0EEENS1_24CollectiveEpilogueBwdGQAISA_fSD_Li256ELb1ELb0EEENS1_25SingleTileBwdLPTSchedulerILb1ELi128ELb0EEEEEEEEEvNT_6ParamsE$_ZN4cute3eso3ESOILb1ELb0EJNS_14ComposedLayoutINS_7SwizzleILi3ELi3ELi3EEENS_1CILi0EEENS_6LayoutINS_5tupleIJNS8_IJNS8_IJNS5_ILi4EEENS5_ILi8EEEEEENS8_IJNS5_ILi2EEENS5_ILi1EEEEEEEEENS8_IJNS8_IJSC_SC_EEENS8_IJSA_S9_EEEEEEEEENS8_IJNS8_IJNS8_IJSC_NS5_ILi64EEEEEENS8_IJNS5_ILi512EEES6_EEEEEENS8_IJNS8_IJSD_SA_EEENS8_IJNS5_ILi1024EEENS5_ILi16EEEEEEEEEEEEEEEENS_10ViewEngineINS_8smem_ptrIPN7cutlass10bfloat16_tEEEEEEEC2ERKSW_RKS13_)
$_ZN7cutlass13device_kernelIN5flash19enable_sm80_to_sm89INS1_16FlashAttnBwdSm80INS1_25CollectiveMainloopBwdSm80ILi2ELi2EN4cute5tupleIJNS5_1CILi128EEES8_NS7_ILi64EEEEEENS_10bfloat16_tEfNS_4arch4Sm80ELb1ELb0ELb1ELb1ELb0ELb0ELb0ELb0ELi2ELi4ELi4ELi4ELb0EEENS1_24CollectiveEpilogueBwdGQAISA_fSD_Li256ELb1ELb0EEENS1_25SingleTileBwdLPTSchedulerILb1ELi128ELb0EEEEEEEEEvNT_6ParamsE$_ZN4cute3eso3ESOILb1ELb0EJNS_14ComposedLayoutINS_7SwizzleILi3ELi3ELi3EEENS_1CILi0EEENS_6LayoutINS_5tupleIJNS8_IJNS8_IJNS5_ILi4EEENS5_ILi8EEEEEENS8_IJNS5_ILi2EEENS5_ILi1EEEEEEEEENS8_IJNS8_IJSC_SC_EEENS8_IJSA_S9_EEEEEEEEENS8_IJNS8_IJNS8_IJSC_NS5_ILi64EEEEEENS8_IJNS5_ILi512EEES6_EEEEEENS8_IJNS8_IJSD_SA_EEENS8_IJNS5_ILi1024EEENS5_ILi16EEEEEEEEEEEEEEEENS_10ViewEngineINS_8smem_ptrIPN7cutlass10bfloat16_tEEEEEEEC2ERKSW_RKS13_:
[----:B------:R-:W-:Y:S01]  /*77d0*/  IADD3 R4, R23, -c[0x0][0x20], RZ ;  /* 0x8000080017047a10 */ /* 0x000fe20007ffe0ff */
[----:B------:R-:W-:Y:S01]  /*77e0*/  IMAD.MOV.U32 R8, RZ, RZ, R6 ;  /* 0x000000ffff087224 */ /* 0x000fe200078e0006 */
[----:B------:R-:W-:-:S03]  /*77f0*/  MOV R9, 0x0 ;  /* 0x0000000000097802 */ /* 0x000fc60000000f00 */
[----:B------:R1:W-:Y:S01]  /*7800*/  STL.64 [R4], R2 ;  /* 0x0000000204007387 */ /* 0x0003e20000100a00 */
[----:B------:R-:W-:Y:S05]  /*7810*/  RET.REL.NODEC R8 `(_ZN7cutlass13device_kernelIN5flash19enable_sm80_to_sm89INS1_16FlashAttnBwdSm80INS1_25CollectiveMainloopBwdSm80ILi2ELi2EN4cute5tupleIJNS5_1CILi128EEES8_NS7_ILi64EEEEEENS_10bfloat16_tEfNS_4arch4Sm80ELb1ELb0ELb1ELb1ELb0ELb0ELb0ELb0ELi2ELi4ELi4ELi4ELb0EEENS1_24CollectiveEpilogueBwdGQAISA_fSD_Li256ELb1ELb0EEENS1_25SingleTileBwdLPTSchedulerILb1ELi128ELb0EEEEEEEEEvNT_6ParamsE) ;  /* 0xffff87e008007950 */ /* 0x000fea0003c3ffff */
        .type           $_ZN7cutlass13device_kernelIN5flash19enable_sm80_to_sm89INS1_16FlashAttnBwdSm80INS1_25CollectiveMainloopBwdSm80ILi2ELi2EN4cute5tupleIJNS5_1CILi128EEES8_NS7_ILi64EEEEEENS_10bfloat16_tEfNS_4arch4Sm80ELb1ELb0ELb1ELb1ELb0ELb0ELb0ELb0ELi2ELi4ELi4ELi4ELb0EEENS1_24CollectiveEpilogueBwdGQAISA_fSD_Li256ELb1ELb0EEENS1_25SingleTileBwdLPTSchedulerILb1ELi128ELb0EEEEEEEEEvNT_6ParamsE$_ZN4cute3eso3ESOILb1ELb0EJNS_14ComposedLayoutINS_7SwizzleILi3ELi3ELi3EEENS_1CILi0EEENS_6LayoutINS_5tupleIJNS8_IJNS8_IJNS5_ILi4EEENS5_ILi8EEEEEENS8_IJNS5_ILi2EEENS5_ILi1EEEEEEEEENS8_IJNS8_IJSC_SC_EEESB_EEEEEENS8_IJNS8_IJNS8_IJNS5_ILi128EEESD_EEENS8_IJSA_S6_EEEEEENS8_IJNS8_IJNS5_ILi64EEENS5_ILi512EEEEEENS8_IJNS5_ILi16EEENS5_ILi1024EEEEEEEEEEEEEEEENS_10ViewEngineINS_8smem_ptrIPN7cutlass10bfloat16_tEEEEEEEC2ERKSW_RKS13_,@function
        .size           $_ZN7cutlass13device_kernelIN5flash19enable_sm80_to_sm89INS1_16FlashAttnBwdSm80INS1_25CollectiveMainloopBwdSm80ILi2ELi2EN4cute5tupleIJNS5_1CILi128EEES8_NS7_ILi64EEEEEENS_10bfloat16_tEfNS_4arch4Sm80ELb1ELb0ELb1ELb1ELb0ELb0ELb0ELb0ELi2ELi4ELi4ELi4ELb0EEENS1_24CollectiveEpilogueBwdGQAISA_fSD_Li256ELb1ELb0EEENS1_25SingleTileBwdLPTSchedulerILb1ELi128ELb0EEEEEEEEEvNT_6ParamsE$_ZN4cute3eso3ESOILb1ELb0EJNS_14ComposedLayoutINS_7SwizzleILi3ELi3ELi3EEENS_1CILi0EEENS_6LayoutINS_5tupleIJNS8_IJNS8_IJNS5_ILi4EEENS5_ILi8EEEEEENS8_IJNS5_ILi2EEENS5_ILi1EEEEEEEEENS8_IJNS8_IJSC_SC_EEESB_EEEEEENS8_IJNS8_IJNS8_IJNS5_ILi128EEESD_EEENS8_IJSA_S6_EEEEEENS8_IJNS8_IJNS5_ILi64EEENS5_ILi512EEEEEENS8_IJNS5_ILi16EEENS5_ILi1024EEEEEEEEEEEEEEEENS_10ViewEngineINS_8smem_ptrIPN7cutlass10bfloat16_tEEEEEEEC2ERKSW_RKS13_,($_ZN7cutlass13device_kernelIN5flash19enable_sm80_to_sm89INS1_16FlashAttnBwdSm80INS1_25CollectiveMainloopBwdSm80ILi2ELi2EN4cute5tupleIJNS5_1CILi128EEES8_NS7_ILi64EEEEEENS_10bfloat16_tEfNS_4arch4Sm80ELb1ELb0ELb1ELb1ELb0ELb0ELb0ELb0ELi2ELi4ELi4ELi4ELb0EEENS1_24CollectiveEpilogueBwdGQAISA_fSD_Li256ELb1ELb0EEENS1_25SingleTileBwdLPTSchedulerILb1ELi128ELb0EEEEEEEEEvNT_6ParamsE$_ZN4cute3eso3ESOILb1ELb0EJNS_14ComposedLayoutINS_7SwizzleILi3ELi3ELi3EEENS_1CILi0EEENS_6LayoutINS_5tupleIJNS8_IJNS8_IJNS5_ILi4EEENS5_ILi8EEEEEENS8_IJS9_NS5_ILi1EEEEEEEEENS8_IJNS8_IJNS5_ILi2EEESF_SF_EEENS8_IJSF_NS8_IJS9_SF_EEEEEEEEEEEENS8_IJNS8_IJNS8_IJSF_NS5_ILi64EEEEEENS8_IJNS5_ILi1024EEES6_EEEEEENS8_IJNS8_IJSC_NS5_ILi512EEESA_EEENS8_IJNS5_ILi4096EEENS8_IJNS5_ILi16EEENS5_ILi8192EEEEEEEEEEEEEEEEEEENS_10ViewEngineINS_8smem_ptrIPN7cutlass10bfloat16_tEEEEEEEC2ERKS10_RKS17_ - $_ZN7cutlass13device_kernelIN5flash19enable_sm80_to_sm89INS1_16FlashAttnBwdSm80INS1_25CollectiveMainloopBwdSm80ILi2ELi2EN4cute5tupleIJNS5_1CILi128EEES8_NS7_ILi64EEEEEENS_10bfloat16_tEfNS_4arch4Sm80ELb1ELb0ELb1ELb1ELb0ELb0ELb0ELb0ELi2ELi4ELi4ELi4ELb0EEENS1_24CollectiveEpilogueBwdGQAISA_fSD_Li256ELb1ELb0EEENS1_25SingleTileBwdLPTSchedulerILb1ELi128ELb0EEEEEEEEEvNT_6ParamsE$_ZN4cute3eso3ESOILb1ELb0EJNS_14ComposedLayoutINS_7SwizzleILi3ELi3ELi3EEENS_1CILi0EEENS_6LayoutINS_5tupleIJNS8_IJNS8_IJNS5_ILi4EEENS5_ILi8EEEEEENS8_IJNS5_ILi2EEENS5_ILi1EEEEEEEEENS8_IJNS8_IJSC_SC_EEESB_EEEEEENS8_IJNS8_IJNS8_IJNS5_ILi128EEESD_EEENS8_IJSA_S6_EEEEEENS8_IJNS8_IJNS5_ILi64EEENS5_ILi512EEEEEENS8_IJNS5_ILi16EEENS5_ILi1024EEEEEEEEEEEEEEEENS_10ViewEngineINS_8smem_ptrIPN7cutlass10bfloat16_tEEEEEEEC2ERKSW_RKS13_)
$_ZN7cutlass13device_kernelIN5flash19enable_sm80_to_sm89INS1_16FlashAttnBwdSm80INS1_25CollectiveMainloopBwdSm80ILi2ELi2EN4cute5tupleIJNS5_1CILi128EEES8_NS7_ILi64EEEEEENS_10bfloat16_tEfNS_4arch4Sm80ELb1ELb0ELb1ELb1ELb0ELb0ELb0ELb0ELi2ELi4ELi4ELi4ELb0EEENS1_24CollectiveEpilogueBwdGQAISA_fSD_Li256ELb1ELb0EEENS1_25SingleTileBwdLPTSchedulerILb1ELi128ELb0EEEEEEEEEvNT_6ParamsE$_ZN4cute3eso3ESOILb1ELb0EJNS_14ComposedLayoutINS_7SwizzleILi3ELi3ELi3EEENS_1CILi0EEENS_6LayoutINS_5tupleIJNS8_IJNS8_IJNS5_ILi4EEENS5_ILi8EEEEEENS8_IJNS5_ILi2EEENS5_ILi1EEEEEEEEENS8_IJNS8_IJSC_SC_EEESB_EEEEEENS8_IJNS8_IJNS8_IJNS5_ILi128EEESD_EEENS8_IJSA_S6_EEEEEENS8_IJNS8_IJNS5_ILi64EEENS5_ILi512EEEEEENS8_IJNS5_ILi16EEENS5_ILi1024EEEEEEEEEEEEEEEENS_10ViewEngineINS_8smem_ptrIPN7cutlass10bfloat16_tEEEEEEEC2ERKSW_RKS13_:
[----:B------:R-:W-:Y:S01]  /*7820*/  IADD3 R4, R59, -c[0x0][0x20], RZ ;  /* 0x800008003b047a10 */ /* 0x000fe20007ffe0ff */
[----:B------:R-:W-:Y:S01]  /*7830*/  IMAD.MOV.U32 R8, RZ, RZ, R6 ;  /* 0x000000ffff087224 */ /* 0x000fe200078e0006 */
[----:B------:R-:W-:-:S03]  /*7840*/  MOV R9, 0x0 ;  /* 0x0000000000097802 */ /* 0x000fc60000000f00 */
[----:B------:R1:W-:Y:S01]  /*7850*/  STL.64 [R4], R2 ;  /* 0x0000000204007387 */ /* 0x0003e20000100a00 */
[----:B------:R-:W-:Y:S05]  /*7860*/  RET.REL.NODEC R8 `(_ZN7cutlass13device_kernelIN5flash19enable_sm80_to_sm89INS1_16FlashAttnBwdSm80INS1_25CollectiveMainloopBwdSm80ILi2ELi2EN4cute5tupleIJNS5_1CILi128EEES8_NS7_ILi64EEEEEENS_10bfloat16_tEfNS_4arch4Sm80ELb1ELb0ELb1ELb1ELb0ELb0ELb0ELb0ELi2ELi4ELi4ELi4ELb0EEENS1_24CollectiveEpilogueBwdGQAISA_fSD_Li256ELb1ELb0EEENS1_25SingleTileBwdLPTSchedulerILb1ELi128ELb0EEEEEEEEEvNT_6ParamsE) ;  /* 0xffff879008007950 */ /* 0x000fea0003c3ffff */
        .type           $_ZN7cutlass13device_kernelIN5flash19enable_sm80_to_sm89INS1_16FlashAttnBwdSm80INS1_25CollectiveMainloopBwdSm80ILi2ELi2EN4cute5tupleIJNS5_1CILi128EEES8_NS7_ILi64EEEEEENS_10bfloat16_tEfNS_4arch4Sm80ELb1ELb0ELb1ELb1ELb0ELb0ELb0ELb0ELi2ELi4ELi4ELi4ELb0EEENS1_24CollectiveEpilogueBwdGQAISA_fSD_Li256ELb1ELb0EEENS1_25SingleTileBwdLPTSchedulerILb1ELi128ELb0EEEEEEEEEvNT_6ParamsE$_ZN4cute3eso3ESOILb1ELb0EJNS_14ComposedLayoutINS_7SwizzleILi3ELi3ELi3EEENS_1CILi0EEENS_6LayoutINS_5tupleIJNS8_IJNS8_IJNS5_ILi4EEENS5_ILi8EEEEEENS8_IJS9_NS5_ILi1EEEEEEEEENS8_IJNS8_IJNS5_ILi2EEESF_SF_EEENS8_IJSF_NS8_IJS9_SF_EEEEEEEEEEEENS8_IJNS8_IJNS8_IJSF_NS5_ILi64EEEEEENS8_IJNS5_ILi1024EEES6_EEEEEENS8_IJNS8_IJSC_NS5_ILi512EEESA_EEENS8_IJNS5_ILi4096EEENS8_IJNS5_ILi16EEENS5_ILi8192EEEEEEEEEEEEEEEEEEENS_10ViewEngineINS_8smem_ptrIPN7cutlass10bfloat16_tEEEEEEEC2ERKS10_RKS17_,@function
        .size           $_ZN7cutlass13device_kernelIN5flash19enable_sm80_to_sm89INS1_16FlashAttnBwdSm80INS1_25CollectiveMainloopBwdSm80ILi2ELi2EN4cute5tupleIJNS5_1CILi128EEES8_NS7_ILi64EEEEEENS_10bfloat16_tEfNS_4arch4Sm80ELb1ELb0ELb1ELb1ELb0ELb0ELb0ELb0ELi2ELi4ELi4ELi4ELb0EEENS1_24CollectiveEpilogueBwdGQAISA_fSD_Li256ELb1ELb0EEENS1_25SingleTileBwdLPTSchedulerILb1ELi128ELb0EEEEEEEEEvNT_6ParamsE$_ZN4cute3eso3ESOILb1ELb0EJNS_14ComposedLayoutINS_7SwizzleILi3ELi3ELi3EEENS_1CILi0EEENS_6LayoutINS_5tupleIJNS8_IJNS8_IJNS5_ILi4EEENS5_ILi8EEEEEENS8_IJS9_NS5_ILi1EEEEEEEEENS8_IJNS8_IJNS5_ILi2EEESF_SF_EEENS8_IJSF_NS8_IJS9_SF_EEEEEEEEEEEENS8_IJNS8_IJNS8_IJSF_NS5_ILi64EEEEEENS8_IJNS5_ILi1024EEES6_EEEEEENS8_IJNS8_IJSC_NS5_ILi512EEESA_EEENS8_IJNS5_ILi4096EEENS8_IJNS5_ILi16EEENS5_ILi8192EEEEEEEEEEEEEEEEEEENS_10ViewEngineINS_8smem_ptrIPN7cutlass10bfloat16_tEEEEEEEC2ERKS10_RKS17_,($_ZN7cutlass13device_kernelIN5flash19enable_sm80_to_sm89INS1_16FlashAttnBwdSm80INS1_25CollectiveMainloopBwdSm80ILi2ELi2EN4cute5tupleIJNS5_1CILi128EEES8_NS7_ILi64EEEEEENS_10bfloat16_tEfNS_4arch4Sm80ELb1ELb0ELb1ELb1ELb0ELb0ELb0ELb0ELi2ELi4ELi4ELi4ELb0EEENS1_24CollectiveEpilogueBwdGQAISA_fSD_Li256ELb1ELb0EEENS1_25SingleTileBwdLPTSchedulerILb1ELi128ELb0EEEEEEEEEvNT_6ParamsE$_ZN4cute3eso3ESOILb1ELb0EJNS_14ComposedLayoutINS_7SwizzleILi3ELi3ELi3EEENS_1CILi0EEENS_6LayoutINS_5tupleIJNS8_IJNS8_IJNS5_ILi4EEENS5_ILi8EEEEEENS8_IJS9_NS5_ILi1EEEEEEEEENS8_IJNS8_IJNS5_ILi2EEESF_SF_EEENS8_IJSF_SA_EEEEEEEEENS8_IJNS8_IJNS8_IJNS5_ILi128EEESC_EEENS8_IJNS5_ILi16EEES6_EEEEEENS8_IJNS8_IJNS5_ILi64EEESA_NS5_ILi512EEEEEENS8_IJNS5_ILi8192EEENS5_ILi1024EEEEEEEEEEEEEEEENS_10ViewEngineINS_8smem_ptrIPN7cutlass10bfloat16_tEEEEEEEC2ERKSY_RKS15_ - $_ZN7cutlass13device_kernelIN5flash19enable_sm80_to_sm89INS1_16FlashAttnBwdSm80INS1_25CollectiveMainloopBwdSm80ILi2ELi2EN4cute5tupleIJNS5_1CILi128EEES8_NS7_ILi64EEEEEENS_10bfloat16_tEfNS_4arch4Sm80ELb1ELb0ELb1ELb1ELb0ELb0ELb0ELb0ELi2ELi4ELi4ELi4ELb0EEENS1_24CollectiveEpilogueBwdGQAISA_fSD_Li256ELb1ELb0EEENS1_25SingleTileBwdLPTSchedulerILb1ELi128ELb0EEEEEEEEEvNT_6ParamsE$_ZN4cute3eso3ESOILb1ELb0EJNS_14ComposedLayoutINS_7SwizzleILi3ELi3ELi3EEENS_1CILi0EEENS_6LayoutINS_5tupleIJNS8_IJNS8_IJNS5_ILi4EEENS5_ILi8EEEEEENS8_IJS9_NS5_ILi1EEEEEEEEENS8_IJNS8_IJNS5_ILi2EEESF_SF_EEENS8_IJSF_NS8_IJS9_SF_EEEEEEEEEEEENS8_IJNS8_IJNS8_IJSF_NS5_ILi64EEEEEENS8_IJNS5_ILi1024EEES6_EEEEEENS8_IJNS8_IJSC_NS5_ILi512EEESA_EEENS8_IJNS5_ILi4096EEENS8_IJNS5_ILi16EEENS5_ILi8192EEEEEEEEEEEEEEEEEEENS_10ViewEngineINS_8smem_ptrIPN7cutlass10bfloat16_tEEEEEEEC2ERKS10_RKS17_)
$_ZN7cutlass13device_kernelIN5flash19enable_sm80_to_sm89INS1_16FlashAttnBwdSm80INS1_25CollectiveMainloopBwdSm80ILi2ELi2EN4cute5tupleIJNS5_1CILi128EEES8_NS7_ILi64EEEEEENS_10bfloat16_tEfNS_4arch4Sm80ELb1ELb0ELb1ELb1ELb0ELb0ELb0ELb0ELi2ELi4ELi4ELi4ELb0EEENS1_24CollectiveEpilogueBwdGQAISA_fSD_Li256ELb1ELb0EEENS1_25SingleTileBwdLPTSchedulerILb1ELi128ELb0EEEEEEEEEvNT_6ParamsE$_ZN4cute3eso3ESOILb1ELb0EJNS_14ComposedLayoutINS_7SwizzleILi3ELi3ELi3EEENS_1CILi0EEENS_6LayoutINS_5tupleIJNS8_IJNS8_IJNS5_ILi4EEENS5_ILi8EEEEEENS8_IJS9_NS5_ILi1EEEEEEEEENS8_IJNS8_IJNS5_ILi2EEESF_SF_EEENS8_IJSF_NS8_IJS9_SF_EEEEEEEEEEEENS8_IJNS8_IJNS8_IJSF_NS5_ILi64EEEEEENS8_IJNS5_ILi1024EEES6_EEEEEENS8_IJNS8_IJSC_NS5_ILi512EEESA_EEENS8_IJNS5_ILi4096EEENS8_IJNS5_ILi16EEENS5_ILi8192EEEEEEEEEEEEEEEEEEENS_10ViewEngineINS_8smem_ptrIPN7cutlass10bfloat16_tEEEEEEEC2ERKS10_RKS17_:
[----:B------:R-:W-:Y:S01]  /*7870*/  IADD3 R4, R59, -c[0x0][0x20], RZ ;  /* 0x800008003b047a10 */ /* 0x000fe20007ffe0ff */
[----:B------:R-:W-:Y:S01]  /*7880*/  IMAD.MOV.U32 R8, RZ, RZ, R6 ;  /* 0x000000ffff087224 */ /* 0x000fe200078e0006 */
[----:B------:R-:W-:-:S03]  /*7890*/  MOV R9, 0x0 ;  /* 0x0000000000097802 */ /* 0x000fc60000000f00 */
[----:B------:R1:W-:Y:S01]  /*78a0*/  STL.64 [R4], R2 ;  /* 0x0000000204007387 */ /* 0x0003e20000100a00 */
[----:B------:R-:W-:Y:S05]  /*78b0*/  RET.REL.NODEC R8 `(_ZN7cutlass13device_kernelIN5flash19enable_sm80_to_sm89INS1_16FlashAttnBwdSm80INS1_25CollectiveMainloopBwdSm80ILi2ELi2EN4cute5tupleIJNS5_1CILi128EEES8_NS7_ILi64EEEEEENS_10bfloat16_tEfNS_4arch4Sm80ELb1ELb0ELb1ELb1ELb0ELb0ELb0ELb0ELi2ELi4ELi4ELi4ELb0EEENS1_24CollectiveEpilogueBwdGQAISA_fSD_Li256ELb1ELb0EEENS1_25SingleTileBwdLPTSchedulerILb1ELi128ELb0EEEEEEEEEvNT_6ParamsE) ;  /* 0xffff874008007950 */ /* 0x000fea0003c3ffff */
        .type           $_ZN7cutlass13device_kernelIN5flash19enable_sm80_to_sm89INS1_16FlashAttnBwdSm80INS1_25CollectiveMainloopBwdSm80ILi2ELi2EN4cute5tupleIJNS5_1CILi128EEES8_NS7_ILi64EEEEEENS_10bfloat16_tEfNS_4arch4Sm80ELb1ELb0ELb1ELb1ELb0ELb0ELb0ELb0ELi2ELi4ELi4ELi4ELb0EEENS1_24CollectiveEpilogueBwdGQAISA_fSD_Li256ELb1ELb0EEENS1_25SingleTileBwdLPTSchedulerILb1ELi128ELb0EEEEEEEEEvNT_6ParamsE$_ZN4cute3eso3ESOILb1ELb0EJNS_14ComposedLayoutINS_7SwizzleILi3ELi3ELi3EEENS_1CILi0EEENS_6LayoutINS_5tupleIJNS8_IJNS8_IJNS5_ILi4EEENS5_ILi8EEEEEENS8_IJS9_NS5_ILi1EEEEEEEEENS8_IJNS8_IJNS5_ILi2EEESF_SF_EEENS8_IJSF_SA_EEEEEEEEENS8_IJNS8_IJNS8_IJNS5_ILi128EEESC_EEENS8_IJNS5_ILi16EEES6_EEEEEENS8_IJNS8_IJNS5_ILi64EEESA_NS5_ILi512EEEEEENS8_IJNS5_ILi8192EEENS5_ILi1024EEEEEEEEEEEEEEEENS_10ViewEngineINS_8smem_ptrIPN7cutlass10bfloat16_tEEEEEEEC2ERKSY_RKS15_,@function
        .size           $_ZN7cutlass13device_kernelIN5flash19enable_sm80_to_sm89INS1_16FlashAttnBwdSm80INS1_25CollectiveMainloopBwdSm80ILi2ELi2EN4cute5tupleIJNS5_1CILi128EEES8_NS7_ILi64EEEEEENS_10bfloat16_tEfNS_4arch4Sm80ELb1ELb0ELb1ELb1ELb0ELb0ELb0ELb0ELi2ELi4ELi4ELi4ELb0EEENS1_24CollectiveEpilogueBwdGQAISA_fSD_Li256ELb1ELb0EEENS1_25SingleTileBwdLPTSchedulerILb1ELi128ELb0EEEEEEEEEvNT_6ParamsE$_ZN4cute3eso3ESOILb1ELb0EJNS_14ComposedLayoutINS_7SwizzleILi3ELi3ELi3EEENS_1CILi0EEENS_6LayoutINS_5tupleIJNS8_IJNS8_IJNS5_ILi4EEENS5_ILi8EEEEEENS8_IJS9_NS5_ILi1EEEEEEEEENS8_IJNS8_IJNS5_ILi2EEESF_SF_EEENS8_IJSF_SA_EEEEEEEEENS8_IJNS8_IJNS8_IJNS5_ILi128EEESC_EEENS8_IJNS5_ILi16EEES6_EEEEEENS8_IJNS8_IJNS5_ILi64EEESA_NS5_ILi512EEEEEENS8_IJNS5_ILi8192EEENS5_ILi1024EEEEEEEEEEEEEEEENS_10ViewEngineINS_8smem_ptrIPN7cutlass10bfloat16_tEEEEEEEC2ERKSY_RKS15_,($_ZN7cutlass13device_kernelIN5flash19enable_sm80_to_sm89INS1_16FlashAttnBwdSm80INS1_25CollectiveMainloopBwdSm80ILi2ELi2EN4cute5tupleIJNS5_1CILi128EEES8_NS7_ILi64EEEEEENS_10bfloat16_tEfNS_4arch4Sm80ELb1ELb0ELb1ELb1ELb0ELb0ELb0ELb0ELi2ELi4ELi4ELi4ELb0EEENS1_24CollectiveEpilogueBwdGQAISA_fSD_Li256ELb1ELb0EEENS1_25SingleTileBwdLPTSchedulerILb1ELi128ELb0EEEEEEEEEvNT_6ParamsE$_ZN4cute3eso3ESOILb1ELb0EJNS_14ComposedLayoutINS_7SwizzleILi3ELi3ELi3EEENS_1CILj0EEENS_6LayoutINS_5tupleIJNS5_ILi64EEENS5_ILi128EEEEEENS8_IJNS5_ILi1EEES9_EEEEEEENS_10ViewEngineINS_8smem_ptrIPN7cutlass10bfloat16_tEEEEEEEC2ERKSF_RKSM_ - $_ZN7cutlass13device_kernelIN5flash19enable_sm80_to_sm89INS1_16FlashAttnBwdSm80INS1_25CollectiveMainloopBwdSm80ILi2ELi2EN4cute5tupleIJNS5_1CILi128EEES8_NS7_ILi64EEEEEENS_10bfloat16_tEfNS_4arch4Sm80ELb1ELb0ELb1ELb1ELb0ELb0ELb0ELb0ELi2ELi4ELi4ELi4ELb0EEENS1_24CollectiveEpilogueBwdGQAISA_fSD_Li256ELb1ELb0EEENS1_25SingleTileBwdLPTSchedulerILb1ELi128ELb0EEEEEEEEEvNT_6ParamsE$_ZN4cute3eso3ESOILb1ELb0EJNS_14ComposedLayoutINS_7SwizzleILi3ELi3ELi3EEENS_1CILi0EEENS_6LayoutINS_5tupleIJNS8_IJNS8_IJNS5_ILi4EEENS5_ILi8EEEEEENS8_IJS9_NS5_ILi1EEEEEEEEENS8_IJNS8_IJNS5_ILi2EEESF_SF_EEENS8_IJSF_SA_EEEEEEEEENS8_IJNS8_IJNS8_IJNS5_ILi128EEESC_EEENS8_IJNS5_ILi16EEES6_EEEEEENS8_IJNS8_IJNS5_ILi64EEESA_NS5_ILi512EEEEEENS8_IJNS5_ILi8192EEENS5_ILi1024EEEEEEEEEEEEEEEENS_10ViewEngineINS_8smem_ptrIPN7cutlass10bfloat16_tEEEEEEEC2ERKSY_RKS15_)
$_ZN7cutlass13device_kernelIN5flash19enable_sm80_to_sm89INS1_16FlashAttnBwdSm80INS1_25CollectiveMainloopBwdSm80ILi2ELi2EN4cute5tupleIJNS5_1CILi128EEES8_NS7_ILi64EEEEEENS_10bfloat16_tEfNS_4arch4Sm80ELb1ELb0ELb1ELb1ELb0ELb0ELb0ELb0ELi2ELi4ELi4ELi4ELb0EEENS1_24CollectiveEpilogueBwdGQAISA_fSD_Li256ELb1ELb0EEENS1_25SingleTileBwdLPTSchedulerILb1ELi128ELb0EEEEEEEEEvNT_6ParamsE$_ZN4cute3eso3ESOILb1ELb0EJNS_14ComposedLayoutINS_7SwizzleILi3ELi3ELi3EEENS_1CILi0EEENS_6LayoutINS_5tupleIJNS8_IJNS8_IJNS5_ILi4EEENS5_ILi8EEEEEENS8_IJS9_NS5_ILi1EEEEEEEEENS8_IJNS8_IJNS5_ILi2EEESF_SF_EEENS8_IJSF_SA_EEEEEEEEENS8_IJNS8_IJNS8_IJNS5_ILi128EEESC_EEENS8_IJNS5_ILi16EEES6_EEEEEENS8_IJNS8_IJNS5_ILi64EEESA_NS5_ILi512EEEEEENS8_IJNS5_ILi8192EEENS5_ILi1024EEEEEEEEEEEEEEEENS_10ViewEngineINS_8smem_ptrIPN7cutlass10bfloat16_tEEEEEEEC2ERKSY_RKS15_:
[----:B------:R-:W-:Y:S01]  /*78c0*/  IADD3 R4, R23, -c[0x0][0x20], RZ ;  /* 0x8000080017047a10 */ /* 0x000fe20007ffe0ff */
[----:B------:R-:W-:Y:S01]  /*78d0*/  IMAD.MOV.U32 R8, RZ, RZ, R6 ;  /* 0x000000ffff087224 */ /* 0x000fe200078e0006 */
[----:B------:R-:W-:-:S03]  /*78e0*/  MOV R9, 0x0 ;  /* 0x0000000000097802 */ /* 0x000fc60000000f00 */
[----:B------:R1:W-:Y:S01]  /*78f0*/  STL.64 [R4], R2 ;  /* 0x0000000204007387 */ /* 0x0003e20000100a00 */
[----:B------:R-:W-:Y:S05]  /*7900*/  RET.REL.NODEC R8 `(_ZN7cutlass13device_kernelIN5flash19enable_sm80_to_sm89INS1_16FlashAttnBwdSm80INS1_25CollectiveMainloopBwdSm80ILi2ELi2EN4cute5tupleIJNS5_1CILi128EEES8_NS7_ILi64EEEEEENS_10bfloat16_tEfNS_4arch4Sm80ELb1ELb0ELb1ELb1ELb0ELb0ELb0ELb0ELi2ELi4ELi4ELi4ELb0EEENS1_24CollectiveEpilogueBwdGQAISA_fSD_Li256ELb1ELb0EEENS1_25SingleTileBwdLPTSchedulerILb1ELi128ELb0EEEEEEEEEvNT_6ParamsE) ;  /* 0xffff86f008007950 */ /* 0x000fea0003c3ffff */
        .type           $_ZN7cutlass13device_kernelIN5flash19enable_sm80_to_sm89INS1_16FlashAttnBwdSm80INS1_25CollectiveMainloopBwdSm80ILi2ELi2EN4cute5tupleIJNS5_1CILi128EEES8_NS7_ILi64EEEEEENS_10bfloat16_tEfNS_4arch4Sm80ELb1ELb0ELb1ELb1ELb0ELb0ELb0ELb0ELi2ELi4ELi4ELi4ELb0EEENS1_24CollectiveEpilogueBwdGQAISA_fSD_Li256ELb1ELb0EEENS1_25SingleTileBwdLPTSchedulerILb1ELi128ELb0EEEEEEEEEvNT_6ParamsE$_ZN4cute3eso3ESOILb1ELb0EJNS_14ComposedLayoutINS_7SwizzleILi3ELi3ELi3EEENS_1CILj0EEENS_6LayoutINS_5tupleIJNS5_ILi64EEENS5_ILi128EEEEEENS8_IJNS5_ILi1EEES9_EEEEEEENS_10ViewEngineINS_8smem_ptrIPN7cutlass10bfloat16_tEEEEEEEC2ERKSF_RKSM_,@function
        .size           $_ZN7cutlass13device_kernelIN5flash19enable_sm80_to_sm89INS1_16FlashAttnBwdSm80INS1_25CollectiveMainloopBwdSm80ILi2ELi2EN4cute5tupleIJNS5_1CILi128EEES8_NS7_ILi64EEEEEENS_10bfloat16_tEfNS_4arch4Sm80ELb1ELb0ELb1ELb1ELb0ELb0ELb0ELb0ELi2ELi4ELi4ELi4ELb0EEENS1_24CollectiveEpilogueBwdGQAISA_fSD_Li256ELb1ELb0EEENS1_25SingleTileBwdLPTSchedulerILb1ELi128ELb0EEEEEEEEEvNT_6ParamsE$_ZN4cute3eso3ESOILb1ELb0EJNS_14ComposedLayoutINS_7SwizzleILi3ELi3ELi3EEENS_1CILj0EEENS_6LayoutINS_5tupleIJNS5_ILi64EEENS5_ILi128EEEEEENS8_IJNS5_ILi1EEES9_EEEEEEENS_10ViewEngineINS_8smem_ptrIPN7cutlass10bfloat16_tEEEEEEEC2ERKSF_RKSM_,($_ZN7cutlass13device_kernelIN5flash19enable_sm80_to_sm89INS1_16FlashAttnBwdSm80INS1_25CollectiveMainloopBwdSm80ILi2ELi2EN4cute5tupleIJNS5_1CILi128EEES8_NS7_ILi64EEEEEENS_10bfloat16_tEfNS_4arch4Sm80ELb1ELb0ELb1ELb1ELb0ELb0ELb0ELb0ELi2ELi4ELi4ELi4ELb0EEENS1_24CollectiveEpilogueBwdGQAISA_fSD_Li256ELb1ELb0EEENS1_25SingleTileBwdLPTSchedulerILb1ELi128ELb0EEEEEEEEEvNT_6ParamsE$_ZN4cute3eso3ESOILb1ELb0EJNS_14ComposedLayoutINS_7SwizzleILi3ELi3ELi3EEENS_1CILj0EEENS_6LayoutINS_5tupleIJNS8_IJNS5_ILi8EEENS5_ILi16EEEEEENS8_IJNS5_ILi64EEENS5_ILi1EEEEEEEEENS8_IJNS8_IJSC_NS5_ILi512EEEEEENS8_IJSD_NS5_ILi0EEEEEEEEEEEEENS_10ViewEngineINS_8smem_ptrIPN7cutlass10bfloat16_tEEEEEEEC2ERKSM_RKST_ - $_ZN7cutlass13device_kernelIN5flash19enable_sm80_to_sm89INS1_16FlashAttnBwdSm80INS1_25CollectiveMainloopBwdSm80ILi2ELi2EN4cute5tupleIJNS5_1CILi128EEES8_NS7_ILi64EEEEEENS_10bfloat16_tEfNS_4arch4Sm80ELb1ELb0ELb1ELb1ELb0ELb0ELb0ELb0ELi2ELi4ELi4ELi4ELb0EEENS1_24CollectiveEpilogueBwdGQAISA_fSD_Li256ELb1ELb0EEENS1_25SingleTileBwdLPTSchedulerILb1ELi128ELb0EEEEEEEEEvNT_6ParamsE$_ZN4cute3eso3ESOILb1ELb0EJNS_14ComposedLayoutINS_7SwizzleILi3ELi3ELi3EEENS_1CILj0EEENS_6LayoutINS_5tupleIJNS5_ILi64EEENS5_ILi128EEEEEENS8_IJNS5_ILi1EEES9_EEEEEEENS_10ViewEngineINS_8smem_ptrIPN7cutlass10bfloat16_tEEEEEEEC2ERKSF_RKSM_)
$_ZN7cutlass13device_kernelIN5flash19enable_sm80_to_sm89INS1_16FlashAttnBwdSm80INS1_25CollectiveMainloopBwdSm80ILi2ELi2EN4cute5tupleIJNS5_1CILi128EEES8_NS7_ILi64EEEEEENS_10bfloat16_tEfNS_4arch4Sm80ELb1ELb0ELb1ELb1ELb0ELb0ELb0ELb0ELi2ELi4ELi4ELi4ELb0EEENS1_24CollectiveEpilogueBwdGQAISA_fSD_Li256ELb1ELb0EEENS1_25SingleTileBwdLPTSchedulerILb1ELi128ELb0EEEEEEEEEvNT_6ParamsE$_ZN4cute3eso3ESOILb1ELb0EJNS_14ComposedLayoutINS_7SwizzleILi3ELi3ELi3EEENS_1CILj0EEENS_6LayoutINS_5tupleIJNS5_ILi64EEENS5_ILi128EEEEEENS8_IJNS5_ILi1EEES9_EEEEEEENS_10ViewEngineINS_8smem_ptrIPN7cutlass10bfloat16_tEEEEEEEC2ERKSF_RKSM_:
[----:B------:R-:W-:Y:S01]  /*7910*/  IADD3 R4, R23, -c[0x0][0x20], RZ ;  /* 0x8000080017047a10 */ /* 0x000fe20007ffe0ff */
[----:B------:R-:W-:Y:S01]  /*7920*/  IMAD.MOV.U32 R8, RZ, RZ, R6 ;  /* 0x000000ffff087224 */ /* 0x000fe200078e0006 */
[----:B------:R-:W-:-:S03]  /*7930*/  MOV R9, 0x0 ;  /* 0x0000000000097802 */ /* 0x000fc60000000f00 */
[----:B------:R1:W-:Y:S01]  /*7940*/  STL.64 [R4], R2 ;  /* 0x0000000204007387 */ /* 0x0003e20000100a00 */
[----:B------:R-:W-:Y:S05]  /*7950*/  RET.REL.NODEC R8 `(_ZN7cutlass13device_kernelIN5flash19enable_sm80_to_sm89INS1_16FlashAttnBwdSm80INS1_25CollectiveMainloopBwdSm80ILi2ELi2EN4cute5tupleIJNS5_1CILi128EEES8_NS7_ILi64EEEEEENS_10bfloat16_tEfNS_4arch4Sm80ELb1ELb0ELb1ELb1ELb0ELb0ELb0ELb0ELi2ELi4ELi4ELi4ELb0EEENS1_24CollectiveEpilogueBwdGQAISA_fSD_Li256ELb1ELb0EEENS1_25SingleTileBwdLPTSchedulerILb1ELi128ELb0EEEEEEEEEvNT_6ParamsE) ;  /* 0xffff86a008007950 */ /* 0x000fea0003c3ffff */
        .type           $_ZN7cutlass13device_kernelIN5flash19enable_sm80_to_sm89INS1_16FlashAttnBwdSm80INS1_25CollectiveMainloopBwdSm80ILi2ELi2EN4cute5tupleIJNS5_1CILi128EEES8_NS7_ILi64EEEEEENS_10bfloat16_tEfNS_4arch4Sm80ELb1ELb0ELb1ELb1ELb0ELb0ELb0ELb0ELi2ELi4ELi4ELi4ELb0EEENS1_24CollectiveEpilogueBwdGQAISA_fSD_Li256ELb1ELb0EEENS1_25SingleTileBwdLPTSchedulerILb1ELi128ELb0EEEEEEEEEvNT_6ParamsE$_ZN4cute3eso3ESOILb1ELb0EJNS_14ComposedLayoutINS_7SwizzleILi3ELi3ELi3EEENS_1CILj0EEENS_6LayoutINS_5tupleIJNS8_IJNS5_ILi8EEENS5_ILi16EEEEEENS8_IJNS5_ILi64EEENS5_ILi1EEEEEEEEENS8_IJNS8_IJSC_NS5_ILi512EEEEEENS8_IJSD_NS5_ILi0EEEEEEEEEEEEENS_10ViewEngineINS_8smem_ptrIPN7cutlass10bfloat16_tEEEEEEEC2ERKSM_RKST_,@function
        .size           $_ZN7cutlass13device_kernelIN5flash19enable_sm80_to_sm89INS1_16FlashAttnBwdSm80INS1_25CollectiveMainloopBwdSm80ILi2ELi2EN4cute5tupleIJNS5_1CILi128EEES8_NS7_ILi64EEEEEENS_10bfloat16_tEfNS_4arch4Sm80ELb1ELb0ELb1ELb1ELb0ELb0ELb0ELb0ELi2ELi4ELi4ELi4ELb0EEENS1_24CollectiveEpilogueBwdGQAISA_fSD_Li256ELb1ELb0EEENS1_25SingleTileBwdLPTSchedulerILb1ELi128ELb0EEEEEEEEEvNT_6ParamsE$_ZN4cute3eso3ESOILb1ELb0EJNS_14ComposedLayoutINS_7SwizzleILi3ELi3ELi3EEENS_1CILj0EEENS_6LayoutINS_5tupleIJNS8_IJNS5_ILi8EEENS5_ILi16EEEEEENS8_IJNS5_ILi64EEENS5_ILi1EEEEEEEEENS8_IJNS8_IJSC_NS5_ILi512EEEEEENS8_IJSD_NS5_ILi0EEEEEEEEEEEEENS_10ViewEngineINS_8smem_ptrIPN7cutlass10bfloat16_tEEEEEEEC2ERKSM_RKST_,($_ZN7cutlass13device_kernelIN5flash19enable_sm80_to_sm89INS1_16FlashAttnBwdSm80INS1_25CollectiveMainloopBwdSm80ILi2ELi2EN4cute5tupleIJNS5_1CILi128EEES8_NS7_ILi64EEEEEENS_10bfloat16_tEfNS_4arch4Sm80ELb1ELb0ELb1ELb1ELb0ELb0ELb0ELb0ELi2ELi4ELi4ELi4ELb0EEENS1_24CollectiveEpilogueBwdGQAISA_fSD_Li256ELb1ELb0EEENS1_25SingleTileBwdLPTSchedulerILb1ELi128ELb0EEEEEEEEEvNT_6ParamsE$_ZN4cute3eso3ESOILb1ELb0EJNS_14ComposedLayoutINS_7SwizzleILi3ELi3ELi3EEENS_1CILj0EEENS_6LayoutINS_5tupleIJNS8_IJNS8_IJNS5_ILi4EEENS5_ILi8EEEEEENS8_IJNS5_ILi2EEENS5_ILi1EEEEEEEEENS8_IJNS8_IJSC_SC_EEESB_EEEEEENS8_IJNS8_IJNS8_IJNS5_ILi128EEESD_EEENS8_IJSA_NS5_ILi0EEEEEEEEENS8_IJNS8_IJNS5_ILi64EEENS5_ILi512EEEEEENS8_IJNS5_ILi16EEENS5_ILi1024EEEEEEEEEEEEEEEENS_10ViewEngineINS_8smem_ptrIPN7cutlass10bfloat16_tEEEEEEEC2ERKSX_RKS14_ - $_ZN7cutlass13device_kernelIN5flash19enable_sm80_to_sm89INS1_16FlashAttnBwdSm80INS1_25CollectiveMainloopBwdSm80ILi2ELi2EN4cute5tupleIJNS5_1CILi128EEES8_NS7_ILi64EEEEEENS_10bfloat16_tEfNS_4arch4Sm80ELb1ELb0ELb1ELb1ELb0ELb0ELb0ELb0ELi2ELi4ELi4ELi4ELb0EEENS1_24CollectiveEpilogueBwdGQAISA_fSD_Li256ELb1ELb0EEENS1_25SingleTileBwdLPTSchedulerILb1ELi128ELb0EEEEEEEEEvNT_6ParamsE$_ZN4cute3eso3ESOILb1ELb0EJNS_14ComposedLayoutINS_7SwizzleILi3ELi3ELi3EEENS_1CILj0EEENS_6LayoutINS_5tupleIJNS8_IJNS5_ILi8EEENS5_ILi16EEEEEENS8_IJNS5_ILi64EEENS5_ILi1EEEEEEEEENS8_IJNS8_IJSC_NS5_ILi512EEEEEENS8_IJSD_NS5_ILi0EEEEEEEEEEEEENS_10ViewEngineINS_8smem_ptrIPN7cutlass10bfloat16_tEEEEEEEC2ERKSM_RKST_)
$_ZN7cutlass13device_kernelIN5flash19enable_sm80_to_sm89INS1_16FlashAttnBwdSm80INS1_25CollectiveMainloopBwdSm80ILi2ELi2EN4cute5tupleIJNS5_1CILi128EEES8_NS7_ILi64EEEEEENS_10bfloat16_tEfNS_4arch4Sm80ELb1ELb0ELb1ELb1ELb0ELb0ELb0ELb0ELi2ELi4ELi4ELi4ELb0EEENS1_24CollectiveEpilogueBwdGQAISA_fSD_Li256ELb1ELb0EEENS1_25SingleTileBwdLPTSchedulerILb1ELi128ELb0EEEEEEEEEvNT_6ParamsE$_ZN4cute3eso3ESOILb1ELb0EJNS_14ComposedLayoutINS_7SwizzleILi3ELi3ELi3EEENS_1CILj0EEENS_6LayoutINS_5tupleIJNS8_IJNS5_ILi8EEENS5_ILi16EEEEEENS8_IJNS5_ILi64EEENS5_ILi1EEEEEEEEENS8_IJNS8_IJSC_NS5_ILi512EEEEEENS8_IJSD_NS5_ILi0EEEEEEEEEEEEENS_10ViewEngineINS_8smem_ptrIPN7cutlass10bfloat16_tEEEEEEEC2ERKSM_RKST_:
[----:B------:R-:W-:Y:S01]  /*7960*/  IADD3 R4, R23, -c[0x0][0x20], RZ ;  /* 0x8000080017047a10 */ /* 0x000fe20007ffe0ff */
[----:B------:R-:W-:Y:S01]  /*7970*/  IMAD.MOV.U32 R8, RZ, RZ, R6 ;  /* 0x000000ffff087224 */ /* 0x000fe200078e0006 */
[----:B------:R-:W-:-:S03]  /*7980*/  MOV R9, 0x0 ;  /* 0x0000000000097802 */ /* 0x000fc60000000f00 */
[----:B------:R1:W-:Y:S01]  /*7990*/  STL.64 [R4], R2 ;  /* 0x0000000204007387 */ /* 0x0003e20000100a00 */
[----:B------:R-:W-:Y:S05]  /*79a0*/  RET.REL.NODEC R8 `(_ZN7cutlass13device_kernelIN5flash19enable_sm80_to_sm89INS1_16FlashAttnBwdSm80INS1_25CollectiveMainloopBwdSm80ILi2ELi2EN4cute5tupleIJNS5_1CILi128EEES8_NS7_ILi64EEEEEENS_10bfloat16_tEfNS_4arch4Sm80ELb1ELb0ELb1ELb1ELb0ELb0ELb0ELb0ELi2ELi4ELi4ELi4ELb0EEENS1_24CollectiveEpilogueBwdGQAISA_fSD_Li256ELb1ELb0EEENS1_25SingleTileBwdLPTSchedulerILb1ELi128ELb0EEEEEEEEEvNT_6ParamsE) ;  /* 0xffff865008007950 */ /* 0x000fea0003c3ffff */
        .type           $_ZN7cutlass13device_kernelIN5flash19enable_sm80_to_sm89INS1_16FlashAttnBwdSm80INS1_25CollectiveMainloopBwdSm80ILi2ELi2EN4cute5tupleIJNS5_1CILi128EEES8_NS7_ILi64EEEEEENS_10bfloat16_tEfNS_4arch4Sm80ELb1ELb0ELb1ELb1ELb0ELb0ELb0ELb0ELi2ELi4ELi4ELi4ELb0EEENS1_24CollectiveEpilogueBwdGQAISA_fSD_Li256ELb1ELb0EEENS1_25SingleTileBwdLPTSchedulerILb1ELi128ELb0EEEEEEEEEvNT_6ParamsE$_ZN4cute3eso3ESOILb1ELb0EJNS_14ComposedLayoutINS_7SwizzleILi3ELi3ELi3EEENS_1CILj0EEENS_6LayoutINS_5tupleIJNS8_IJNS8_IJNS5_ILi4EEENS5_ILi8EEEEEENS8_IJNS5_ILi2EEENS5_ILi1EEEEEEEEENS8_IJNS8_IJSC_SC_EEESB_EEEEEENS8_IJNS8_IJNS8_IJNS5_ILi128EEESD_EEENS8_IJSA_NS5_ILi0EEEEEEEEENS8_IJNS8_IJNS5_ILi64EEENS5_ILi512EEEEEENS8_IJNS5_ILi16EEENS5_ILi1024EEEEEEEEEEEEEEEENS_10ViewEngineINS_8smem_ptrIPN7cutlass10bfloat16_tEEEEEEEC2ERKSX_RKS14_,@function
        .size           $_ZN7cutlass13device_kernelIN5flash19enable_sm80_to_sm89INS1_16FlashAttnBwdSm80INS1_25CollectiveMainloopBwdSm80ILi2ELi2EN4cute5tupleIJNS5_1CILi128EEES8_NS7_ILi64EEEEEENS_10bfloat16_tEfNS_4arch4Sm80ELb1ELb0ELb1ELb1ELb0ELb0ELb0ELb0ELi2ELi4ELi4ELi4ELb0EEENS1_24CollectiveEpilogueBwdGQAISA_fSD_Li256ELb1ELb0EEENS1_25SingleTileBwdLPTSchedulerILb1ELi128ELb0EEEEEEEEEvNT_6ParamsE$_ZN4cute3eso3ESOILb1ELb0EJNS_14ComposedLayoutINS_7SwizzleILi3ELi3ELi3EEENS_1CILj0EEENS_6LayoutINS_5tupleIJNS8_IJNS8_IJNS5_ILi4EEENS5_ILi8EEEEEENS8_IJNS5_ILi2EEENS5_ILi1EEEEEEEEENS8_IJNS8_IJSC_SC_EEESB_EEEEEENS8_IJNS8_IJNS8_IJNS5_ILi128EEESD_EEENS8_IJSA_NS5_ILi0EEEEEEEEENS8_IJNS8_IJNS5_ILi64EEENS5_ILi512EEEEEENS8_IJNS5_ILi16EEENS5_ILi1024EEEEEEEEEEEEEEEENS_10ViewEngineINS_8smem_ptrIPN7cutlass10bfloat16_tEEEEEEEC2ERKSX_RKS14_,($_ZN7cutlass13device_kernelIN5flash19enable_sm80_to_sm89INS1_16FlashAttnBwdSm80INS1_25CollectiveMainloopBwdSm80ILi2ELi2EN4cute5tupleIJNS5_1CILi128EEES8_NS7_ILi64EEEEEENS_10bfloat16_tEfNS_4arch4Sm80ELb1ELb0ELb1ELb1ELb0ELb0ELb0ELb0ELi2ELi4ELi4ELi4ELb0EEENS1_24CollectiveEpilogueBwdGQAISA_fSD_Li256ELb1ELb0EEENS1_25SingleTileBwdLPTSchedulerILb1ELi128ELb0EEEEEEEEEvNT_6ParamsE$_ZN4cute3eso3ESOILb1ELb0EJNS_14ComposedLayoutINS_7SwizzleILi3ELi3ELi3EEENS_1CILj0EEENS_6LayoutINS_5tupleIJNS8_IJNS8_IJNS5_ILi4EEENS5_ILi8EEEEEENS8_IJS9_NS5_ILi1EEEEEEEEENS8_IJNS8_IJNS5_ILi2EEESF_SF_EEENS8_IJSF_S9_EEEEEEEEENS8_IJNS8_IJNS8_IJSF_NS5_ILi64EEEEEENS8_IJNS5_ILi1024EEENS5_ILi0EEEEEEEEENS8_IJNS8_IJSC_NS5_ILi512EEESA_EEENS8_IJNS5_ILi4096EEENS5_ILi16EEEEEEEEEEEEEEEENS_10ViewEngineINS_8smem_ptrIPN7cutlass10bfloat16_tEEEEEEEC2ERKSY_RKS15_ - $_ZN7cutlass13device_kernelIN5flash19enable_sm80_to_sm89INS1_16FlashAttnBwdSm80INS1_25CollectiveMainloopBwdSm80ILi2ELi2EN4cute5tupleIJNS5_1CILi128EEES8_NS7_ILi64EEEEEENS_10bfloat16_tEfNS_4arch4Sm80ELb1ELb0ELb1ELb1ELb0ELb0ELb0ELb0ELi2ELi4ELi4ELi4ELb0EEENS1_24CollectiveEpilogueBwdGQAISA_fSD_Li256ELb1ELb0EEENS1_25SingleTileBwdLPTSchedulerILb1ELi128ELb0EEEEEEEEEvNT_6ParamsE$_ZN4cute3eso3ESOILb1ELb0EJNS_14ComposedLayoutINS_7SwizzleILi3ELi3ELi3EEENS_1CILj0EEENS_6LayoutINS_5tupleIJNS8_IJNS8_IJNS5_ILi4EEENS5_ILi8EEEEEENS8_IJNS5_ILi2EEENS5_ILi1EEEEEEEEENS8_IJNS8_IJSC_SC_EEESB_EEEEEENS8_IJNS8_IJNS8_IJNS5_ILi128EEESD_EEENS8_IJSA_NS5_ILi0EEEEEEEEENS8_IJNS8_IJNS5_ILi64EEENS5_ILi512EEEEEENS8_IJNS5_ILi16EEENS5_ILi1024EEEEEEEEEEEEEEEENS_10ViewEngineINS_8smem_ptrIPN7cutlass10bfloat16_tEEEEEEEC2ERKSX_RKS14_)
$_ZN7cutlass13device_kernelIN5flash19enable_sm80_to_sm89INS1_16FlashAttnBwdSm80INS1_25CollectiveMainloopBwdSm80ILi2ELi2EN4cute5tupleIJNS5_1CILi128EEES8_NS7_ILi64EEEEEENS_10bfloat16_tEfNS_4arch4Sm80ELb1ELb0ELb1ELb1ELb0ELb0ELb0ELb0ELi2ELi4ELi4ELi4ELb0EEENS1_24CollectiveEpilogueBwdGQAISA_fSD_Li256ELb1ELb0EEENS1_25SingleTileBwdLPTSchedulerILb1ELi128ELb0EEEEEEEEEvNT_6ParamsE$_ZN4cute3eso3ESOILb1ELb0EJNS_14ComposedLayoutINS_7SwizzleILi3ELi3ELi3EEENS_1CILj0EEENS_6LayoutINS_5tupleIJNS8_IJNS8_IJNS5_ILi4EEENS5_ILi8EEEEEENS8_IJNS5_ILi2EEENS5_ILi1EEEEEEEEENS8_IJNS8_IJSC_SC_EEESB_EEEEEENS8_IJNS8_IJNS8_IJNS5_ILi128EEESD_EEENS8_IJSA_NS5_ILi0EEEEEEEEENS8_IJNS8_IJNS5_ILi64EEENS5_ILi512EEEEEENS8_IJNS5_ILi16EEENS5_ILi1024EEEEEEEEEEEEEEEENS_10ViewEngineINS_8smem_ptrIPN7cutlass10bfloat16_tEEEEEEEC2ERKSX_RKS14_:
[----:B------:R-:W-:Y:S01]  /*79b0*/  IADD3 R4, R23, -c[0x0][0x20], RZ ;  /* 0x8000080017047a10 */ /* 0x000fe20007ffe0ff */
[----:B------:R-:W-:Y:S01]  /*79c0*/  IMAD.MOV.U32 R8, RZ, RZ, R6 ;  /* 0x000000ffff087224 */ /* 0x000fe200078e0006 */
[----:B------:R-:W-:-:S03]  /*79d0*/  MOV R9, 0x0 ;  /* 0x0000000000097802 */ /* 0x000fc60000000f00 */
[----:B------:R1:W-:Y:S01]  /*79e0*/  STL.64 [R4], R2 ;  /* 0x0000000204007387 */ /* 0x0003e20000100a00 */
[----:B------:R-:W-:Y:S05]  /*79f0*/  RET.REL.NODEC R8 `(_ZN7cutlass13device_kernelIN5flash19enable_sm80_to_sm89INS1_16FlashAttnBwdSm80INS1_25CollectiveMainloopBwdSm80ILi2ELi2EN4cute5tupleIJNS5_1CILi128EEES8_NS7_ILi64EEEEEENS_10bfloat16_tEfNS_4arch4Sm80ELb1ELb0ELb1ELb1ELb0ELb0ELb0ELb0ELi2ELi4ELi4ELi4ELb0EEENS1_24CollectiveEpilogueBwdGQAISA_fSD_Li256ELb1ELb0EEENS1_25SingleTileBwdLPTSchedulerILb1ELi128ELb0EEEEEEEEEvNT_6ParamsE) ;  /* 0xffff860008007950 */ /* 0x000fea0003c3ffff */
        .type           $_ZN7cutlass13device_kernelIN5flash19enable_sm80_to_sm89INS1_16FlashAttnBwdSm80INS1_25CollectiveMainloopBwdSm80ILi2ELi2EN4cute5tupleIJNS5_1CILi128EEES8_NS7_ILi64EEEEEENS_10bfloat16_tEfNS_4arch4Sm80ELb1ELb0ELb1ELb1ELb0ELb0ELb0ELb0ELi2ELi4ELi4ELi4ELb0EEENS1_24CollectiveEpilogueBwdGQAISA_fSD_Li256ELb1ELb0EEENS1_25SingleTileBwdLPTSchedulerILb1ELi128ELb0EEEEEEEEEvNT_6ParamsE$_ZN4cute3eso3ESOILb1ELb0EJNS_14ComposedLayoutINS_7SwizzleILi3ELi3ELi3EEENS_1CILj0EEENS_6LayoutINS_5tupleIJNS8_IJNS8_IJNS5_ILi4EEENS5_ILi8EEEEEENS8_IJS9_NS5_ILi1EEEEEEEEENS8_IJNS8_IJNS5_ILi2EEESF_SF_EEENS8_IJSF_S9_EEEEEEEEENS8_IJNS8_IJNS8_IJSF_NS5_ILi64EEEEEENS8_IJNS5_ILi1024EEENS5_ILi0EEEEEEEEENS8_IJNS8_IJSC_NS5_ILi512EEESA_EEENS8_IJNS5_ILi4096EEENS5_ILi16EEEEEEEEEEEEEEEENS_10ViewEngineINS_8smem_ptrIPN7cutlass10bfloat16_tEEEEEEEC2ERKSY_RKS15_,@function
        .size           $_ZN7cutlass13device_kernelIN5flash19enable_sm80_to_sm89INS1_16FlashAttnBwdSm80INS1_25CollectiveMainloopBwdSm80ILi2ELi2EN4cute5tupleIJNS5_1CILi128EEES8_NS7_ILi64EEEEEENS_10bfloat16_tEfNS_4arch4Sm80ELb1ELb0ELb1ELb1ELb0ELb0ELb0ELb0ELi2ELi4ELi4ELi4ELb0EEENS1_24CollectiveEpilogueBwdGQAISA_fSD_Li256ELb1ELb0EEENS1_25SingleTileBwdLPTSchedulerILb1ELi128ELb0EEEEEEEEEvNT_6ParamsE$_ZN4cute3eso3ESOILb1ELb0EJNS_14ComposedLayoutINS_7SwizzleILi3ELi3ELi3EEENS_1CILj0EEENS_6LayoutINS_5tupleIJNS8_IJNS8_IJNS5_ILi4EEENS5_ILi8EEEEEENS8_IJS9_NS5_ILi1EEEEEEEEENS8_IJNS8_IJNS5_ILi2EEESF_SF_EEENS8_IJSF_S9_EEEEEEEEENS8_IJNS8_IJNS8_IJSF_NS5_ILi64EEEEEENS8_IJNS5_ILi1024EEENS5_ILi0EEEEEEEEENS8_IJNS8_IJSC_NS5_ILi512EEESA_EEENS8_IJNS5_ILi4096EEENS5_ILi16EEEEEEEEEEEEEEEENS_10ViewEngineINS_8smem_ptrIPN7cutlass10bfloat16_tEEEEEEEC2ERKSY_RKS15_,($_ZN7cutlass13device_kernelIN5flash19enable_sm80_to_sm89INS1_16FlashAttnBwdSm80INS1_25CollectiveMainloopBwdSm80ILi2ELi2EN4cute5tupleIJNS5_1CILi128EEES8_NS7_ILi64EEEEEENS_10bfloat16_tEfNS_4arch4Sm80ELb1ELb0ELb1ELb1ELb0ELb0ELb0ELb0ELi2ELi4ELi4ELi4ELb0EEENS1_24CollectiveEpilogueBwdGQAISA_fSD_Li256ELb1ELb0EEENS1_25SingleTileBwdLPTSchedulerILb1ELi128ELb0EEEEEEEEEvNT_6ParamsE$_ZN4cute3eso3ESOILb1ELb0EJNS_1CILi0EEENS2_ILi1EEENS2_ILi512EEEiEEC2ERKS3_RKS4_RKS5_RKi - $_ZN7cutlass13device_kernelIN5flash19enable_sm80_to_sm89INS1_16FlashAttnBwdSm80INS1_25CollectiveMainloopBwdSm80ILi2ELi2EN4cute5tupleIJNS5_1CILi128EEES8_NS7_ILi64EEEEEENS_10bfloat16_tEfNS_4arch4Sm80ELb1ELb0ELb1ELb1ELb0ELb0ELb0ELb0ELi2ELi4ELi4ELi4ELb0EEENS1_24CollectiveEpilogueBwdGQAISA_fSD_Li256ELb1ELb0EEENS1_25SingleTileBwdLPTSchedulerILb1ELi128ELb0EEEEEEEEEvNT_6ParamsE$_ZN4cute3eso3ESOILb1ELb0EJNS_14ComposedLayoutINS_7SwizzleILi3ELi3ELi3EEENS_1CILj0EEENS_6LayoutINS_5tupleIJNS8_IJNS8_IJNS5_ILi4EEENS5_ILi8EEEEEENS8_IJS9_NS5_ILi1EEEEEEEEENS8_IJNS8_IJNS5_ILi2EEESF_SF_EEENS8_IJSF_S9_EEEEEEEEENS8_IJNS8_IJNS8_IJSF_NS5_ILi64EEEEEENS8_IJNS5_ILi1024EEENS5_ILi0EEEEEEEEENS8_IJNS8_IJSC_NS5_ILi512EEESA_EEENS8_IJNS5_ILi4096EEENS5_ILi16EEEEEEEEEEEEEEEENS_10ViewEngineINS_8smem_ptrIPN7cutlass10bfloat16_tEEEEEEEC2ERKSY_RKS15_)
$_ZN7cutlass13device_kernelIN5flash19enable_sm80_to_sm89INS1_16FlashAttnBwdSm80INS1_25CollectiveMainloopBwdSm80ILi2ELi2EN4cute5tupleIJNS5_1CILi128EEES8_NS7_ILi64EEEEEENS_10bfloat16_tEfNS_4arch4Sm80ELb1ELb0ELb1ELb1ELb0ELb0ELb0ELb0ELi2ELi4ELi4ELi4ELb0EEENS1_24CollectiveEpilogueBwdGQAISA_fSD_Li256ELb1ELb0EEENS1_25SingleTileBwdLPTSchedulerILb1ELi128ELb0EEEEEEEEEvNT_6ParamsE$_ZN4cute3eso3ESOILb1ELb0EJNS_14ComposedLayoutINS_7SwizzleILi3ELi3ELi3EEENS_1CILj0EEENS_6LayoutINS_5tupleIJNS8_IJNS8_IJNS5_ILi4EEENS5_ILi8EEEEEENS8_IJS9_NS5_ILi1EEEEEEEEENS8_IJNS8_IJNS5_ILi2EEESF_SF_EEENS8_IJSF_S9_EEEEEEEEENS8_IJNS8_IJNS8_IJSF_NS5_ILi64EEEEEENS8_IJNS5_ILi1024EEENS5_ILi0EEEEEEEEENS8_IJNS8_IJSC_NS5_ILi512EEESA_EEENS8_IJNS5_ILi4096EEENS5_ILi16EEEEEEEEEEEEEEEENS_10ViewEngineINS_8smem_ptrIPN7cutlass10bfloat16_tEEEEEEEC2ERKSY_RKS15_:
[----:B------:R-:W-:Y:S01]  /*7a00*/  IADD3 R4, R23, -c[0x0][0x20], RZ ;  /* 0x8000080017047a10 */ /* 0x000fe20007ffe0ff */
[----:B------:R-:W-:Y:S01]  /*7a10*/  IMAD.MOV.U32 R8, RZ, RZ, R6 ;  /* 0x000000ffff087224 */ /* 0x000fe200078e0006 */
[----:B------:R-:W-:-:S03]  /*7a20*/  MOV R9, 0x0 ;  /* 0x0000000000097802 */ /* 0x000fc60000000f00 */
[----:B------:R1:W-:Y:S01]  /*7a30*/  STL.64 [R4], R2 ;  /* 0x0000000204007387 */ /* 0x0003e20000100a00 */
[----:B------:R-:W-:Y:S05]  /*7a40*/  RET.REL.NODEC R8 `(_ZN7cutlass13device_kernelIN5flash19enable_sm80_to_sm89INS1_16FlashAttnBwdSm80INS1_25CollectiveMainloopBwdSm80ILi2ELi2EN4cute5tupleIJNS5_1CILi128EEES8_NS7_ILi64EEEEEENS_10bfloat16_tEfNS_4arch4Sm80ELb1ELb0ELb1ELb1ELb0ELb0ELb0ELb0ELi2ELi4ELi4ELi4ELb0EEENS1_24CollectiveEpilogueBwdGQAISA_fSD_Li256ELb1ELb0EEENS1_25SingleTileBwdLPTSchedulerILb1ELi128ELb0EEEEEEEEEvNT_6ParamsE) ;  /* 0xffff85b008007950 */ /* 0x000fea0003c3ffff */
        .type           $_ZN7cutlass13device_kernelIN5flash19enable_sm80_to_sm89INS1_16FlashAttnBwdSm80INS1_25CollectiveMainloopBwdSm80ILi2ELi2EN4cute5tupleIJNS5_1CILi128EEES8_NS7_ILi64EEEEEENS_10bfloat16_tEfNS_4arch4Sm80ELb1ELb0ELb1ELb1ELb0ELb0ELb0ELb0ELi2ELi4ELi4ELi4ELb0EEENS1_24CollectiveEpilogueBwdGQAISA_fSD_Li256ELb1ELb0EEENS1_25SingleTileBwdLPTSchedulerILb1ELi128ELb0EEEEEEEEEvNT_6ParamsE$_ZN4cute3eso3ESOILb1ELb0EJNS_1CILi0EEENS2_ILi1EEENS2_ILi512EEEiEEC2ERKS3_RKS4_RKS5_RKi,@function
        .size           $_ZN7cutlass13device_kernelIN5flash19enable_sm80_to_sm89INS1_16FlashAttnBwdSm80INS1_25CollectiveMainloopBwdSm80ILi2ELi2EN4cute5tupleIJNS5_1CILi128EEES8_NS7_ILi64EEEEEENS_10bfloat16_tEfNS_4arch4Sm80ELb1ELb0ELb1ELb1ELb0ELb0ELb0ELb0ELi2ELi4ELi4ELi4ELb0EEENS1_24CollectiveEpilogueBwdGQAISA_fSD_Li256ELb1ELb0EEENS1_25SingleTileBwdLPTSchedulerILb1ELi128ELb0EEEEEEEEEvNT_6ParamsE$_ZN4cute3eso3ESOILb1ELb0EJNS_1CILi0EEENS2_ILi1EEENS2_ILi512EEEiEEC2ERKS3_RKS4_RKS5_RKi,($_ZN7cutlass13device_kernelIN5flash19enable_sm80_to_sm89INS1_16FlashAttnBwdSm80INS1_25CollectiveMainloopBwdSm80ILi2ELi2EN4cute5tupleIJNS5_1CILi128EEES8_NS7_ILi64EEEEEENS_10bfloat16_tEfNS_4arch4Sm80ELb1ELb0ELb1ELb1ELb0ELb0ELb0ELb0ELi2ELi4ELi4ELi4ELb0EEENS1_24CollectiveEpilogueBwdGQAISA_fSD_Li256ELb1ELb0EEENS1_25SingleTileBwdLPTSchedulerILb1ELi128ELb0EEEEEEEEEvNT_6ParamsE$_ZN4cute3eso3ESOILb1ELb0EJNS_1CILi0EEENS2_ILi1EEENS2_ILi512EEEiNS2_ILi4096EEEiNS2_ILi8192EEEEEC2ERKS3_RKS4_RKS5_RKiRKS6_SG_RKS7_ - $_ZN7cutlass13device_kernelIN5flash19enable_sm80_to_sm89INS1_16FlashAttnBwdSm80INS1_25CollectiveMainloopBwdSm80ILi2ELi2EN4cute5tupleIJNS5_1CILi128EEES8_NS7_ILi64EEEEEENS_10bfloat16_tEfNS_4arch4Sm80ELb1ELb0ELb1ELb1ELb0ELb0ELb0ELb0ELi2ELi4ELi4ELi4ELb0EEENS1_24CollectiveEpilogueBwdGQAISA_fSD_Li256ELb1ELb0EEENS1_25SingleTileBwdLPTSchedulerILb1ELi128ELb0EEEEEEEEEvNT_6ParamsE$_ZN4cute3eso3ESOILb1ELb0EJNS_1CILi0EEENS2_ILi1EEENS2_ILi512EEEiEEC2ERKS3_RKS4_RKS5_RKi)
$_ZN7cutlass13device_kernelIN5flash19enable_sm80_to_sm89INS1_16FlashAttnBwdSm80INS1_25CollectiveMainloopBwdSm80ILi2ELi2EN4cute5tupleIJNS5_1CILi128EEES8_NS7_ILi64EEEEEENS_10bfloat16_tEfNS_4arch4Sm80ELb1ELb0ELb1ELb1ELb0ELb0ELb0ELb0ELi2ELi4ELi4ELi4ELb0EEENS1_24CollectiveEpilogueBwdGQAISA_fSD_Li256ELb1ELb0EEENS1_25SingleTileBwdLPTSchedulerILb1ELi128ELb0EEEEEEEEEvNT_6ParamsE$_ZN4cute3eso3ESOILb1ELb0EJNS_1CILi0EEENS2_ILi1EEENS2_ILi512EEEiEEC2ERKS3_RKS4_RKS5_RKi:
[----:B------:R-:W-:Y:S02]  /*7a50*/  IADD3 R2, R2, -c[0x0][0x20], RZ ;  /* 0x8000080002027a10 */ /* 0x000fe40007ffe0ff */
[----:B------:R-:W-:-:S03]  /*7a60*/  MOV R9, 0x0 ;  /* 0x0000000000097802 */ /* 0x000fc60000000f00 */
[----:B------:R1:W-:Y:S01]  /*7a70*/  STL [R2], R3 ;  /* 0x0000000302007387 */ /* 0x0003e20000100800 */
[----:B------:R-:W-:Y:S05]  /*7a80*/  RET.REL.NODEC R8 `(_ZN7cutlass13device_kernelIN5flash19enable_sm80_to_sm89INS1_16FlashAttnBwdSm80INS1_25CollectiveMainloopBwdSm80ILi2ELi2EN4cute5tupleIJNS5_1CILi128EEES8_NS7_ILi64EEEEEENS_10bfloat16_tEfNS_4arch4Sm80ELb1ELb0ELb1ELb1ELb0ELb0ELb0ELb0ELi2ELi4ELi4ELi4ELb0EEENS1_24CollectiveEpilogueBwdGQAISA_fSD_Li256ELb1ELb0EEENS1_25SingleTileBwdLPTSchedulerILb1ELi128ELb0EEEEEEEEEvNT_6ParamsE) ;  /* 0xffff857008007950 */ /* 0x000fea0003c3ffff */
        .type           $_ZN7cutlass13device_kernelIN5flash19enable_sm80_to_sm89INS1_16FlashAttnBwdSm80INS1_25CollectiveMainloopBwdSm80ILi2ELi2EN4cute5tupleIJNS5_1CILi128EEES8_NS7_ILi64EEEEEENS_10bfloat16_tEfNS_4arch4Sm80ELb1ELb0ELb1ELb1ELb0ELb0ELb0ELb0ELi2ELi4ELi4ELi4ELb0EEENS1_24CollectiveEpilogueBwdGQAISA_fSD_Li256ELb1ELb0EEENS1_25SingleTileBwdLPTSchedulerILb1ELi128ELb0EEEEEEEEEvNT_6ParamsE$_ZN4cute3eso3ESOILb1ELb0EJNS_1CILi0EEENS2_ILi1EEENS2_ILi512EEEiNS2_ILi4096EEEiNS2_ILi8192EEEEEC2ERKS3_RKS4_RKS5_RKiRKS6_SG_RKS7_,@function
        .size           $_ZN7cutlass13device_kernelIN5flash19enable_sm80_to_sm89INS1_16FlashAttnBwdSm80INS1_25CollectiveMainloopBwdSm80ILi2ELi2EN4cute5tupleIJNS5_1CILi128EEES8_NS7_ILi64EEEEEENS_10bfloat16_tEfNS_4arch4Sm80ELb1ELb0ELb1ELb1ELb0ELb0ELb0ELb0ELi2ELi4ELi4ELi4ELb0EEENS1_24CollectiveEpilogueBwdGQAISA_fSD_Li256ELb1ELb0EEENS1_25SingleTileBwdLPTSchedulerILb1ELi128ELb0EEEEEEEEEvNT_6ParamsE$_ZN4cute3eso3ESOILb1ELb0EJNS_1CILi0EEENS2_ILi1EEENS2_ILi512EEEiNS2_ILi4096EEEiNS2_ILi8192EEEEEC2ERKS3_RKS4_RKS5_RKiRKS6_SG_RKS7_,($_ZN7cutlass13device_kernelIN5flash19enable_sm80_to_sm89INS1_16FlashAttnBwdSm80INS1_25CollectiveMainloopBwdSm80ILi2ELi2EN4cute5tupleIJNS5_1CILi128EEES8_NS7_ILi64EEEEEENS_10bfloat16_tEfNS_4arch4Sm80ELb1ELb0ELb1ELb1ELb0ELb0ELb0ELb0ELi2ELi4ELi4ELi4ELb0EEENS1_24CollectiveEpilogueBwdGQAISA_fSD_Li256ELb1ELb0EEENS1_25SingleTileBwdLPTSchedulerILb1ELi128ELb0EEEEEEEEEvNT_6ParamsE$_ZN4cute3eso3ESOILb1ELb0EJNS_1CILi0EEENS_5tupleIJNS2_ILi1EEENS2_ILi256EEEiEEEEEC2ERKS3_RKS7_ - $_ZN7cutlass13device_kernelIN5flash19enable_sm80_to_sm89INS1_16FlashAttnBwdSm80INS1_25CollectiveMainloopBwdSm80ILi2ELi2EN4cute5tupleIJNS5_1CILi128EEES8_NS7_ILi64EEEEEENS_10bfloat16_tEfNS_4arch4Sm80ELb1ELb0ELb1ELb1ELb0ELb0ELb0ELb0ELi2ELi4ELi4ELi4ELb0EEENS1_24CollectiveEpilogueBwdGQAISA_fSD_Li256ELb1ELb0EEENS1_25SingleTileBwdLPTSchedulerILb1ELi128ELb0EEEEEEEEEvNT_6ParamsE$_ZN4cute3eso3ESOILb1ELb0EJNS_1CILi0EEENS2_ILi1EEENS2_ILi512EEEiNS2_ILi4096EEEiNS2_ILi8192EEEEEC2ERKS3_RKS4_RKS5_RKiRKS6_SG_RKS7_)
$_ZN7cutlass13device_kernelIN5flash19enable_sm80_to_sm89INS1_16FlashAttnBwdSm80INS1_25CollectiveMainloopBwdSm80ILi2ELi2EN4cute5tupleIJNS5_1CILi128EEES8_NS7_ILi64EEEEEENS_10bfloat16_tEfNS_4arch4Sm80ELb1ELb0ELb1ELb1ELb0ELb0ELb0ELb0ELi2ELi4ELi4ELi4ELb0EEENS1_24CollectiveEpilogueBwdGQAISA_fSD_Li256ELb1ELb0EEENS1_25SingleTileBwdLPTSchedulerILb1ELi128ELb0EEEEEEEEEvNT_6ParamsE$_ZN4cute3eso3ESOILb1ELb0EJNS_1CILi0EEENS2_ILi1EEENS2_ILi512EEEiNS2_ILi4096EEEiNS2_ILi8192EEEEEC2ERKS3_RKS4_RKS5_RKiRKS6_SG_RKS7_:
[----:B------:R-:W-:Y:S02]  /*7a90*/  IADD3 R3, R3, -c[0x0][0x20], RZ ;  /* 0x8000080003037a10 */ /* 0x000fe40007ffe0ff */
[----:B------:R-:W-:-:S03]  /*7aa0*/  IADD3 R2, R56, -c[0x0][0x20], RZ ;  /* 0x8000080038027a10 */ /* 0x000fc60007ffe0ff */
[----:B------:R1:W-:Y:S04]  /*7ab0*/  STL [R3], R10 ;  /* 0x0000000a03007387 */ /* 0x0003e80000100800 */
[----:B------:R-:W2:Y:S01]  /*7ac0*/  LDL R2, [R2] ;  /* 0x0000000002027983 */ /* 0x000ea20000100800 */
[----:B------:R-:W-:-:S03]  /*7ad0*/  IMAD.MOV.U32 R9, RZ, RZ, 0x0 ;  /* 0x00000000ff097424 */ /* 0x000fc600078e00ff */
[----:B--2---:R1:W-:Y:S01]  /*7ae0*/  STL [R3+0x4], R2 ;  /* 0x0000040203007387 */ /* 0x0043e20000100800 */
[----:B------:R-:W-:Y:S05]  /*7af0*/  RET.REL.NODEC R8 `(_ZN7cutlass13device_kernelIN5flash19enable_sm80_to_sm89INS1_16FlashAttnBwdSm80INS1_25CollectiveMainloopBwdSm80ILi2ELi2EN4cute5tupleIJNS5_1CILi128EEES8_NS7_ILi64EEEEEENS_10bfloat16_tEfNS_4arch4Sm80ELb1ELb0ELb1ELb1ELb0ELb0ELb0ELb0ELi2ELi4ELi4ELi4ELb0EEENS1_24CollectiveEpilogueBwdGQAISA_fSD_Li256ELb1ELb0EEENS1_25SingleTileBwdLPTSchedulerILb1ELi128ELb0EEEEEEEEEvNT_6ParamsE) ;  /* 0xffff850008007950 */ /* 0x000fea0003c3ffff */
        .type           $_ZN7cutlass13device_kernelIN5flash19enable_sm80_to_sm89INS1_16FlashAttnBwdSm80INS1_25CollectiveMainloopBwdSm80ILi2ELi2EN4cute5tupleIJNS5_1CILi128EEES8_NS7_ILi64EEEEEENS_10bfloat16_tEfNS_4arch4Sm80ELb1ELb0ELb1ELb1ELb0ELb0ELb0ELb0ELi2ELi4ELi4ELi4ELb0EEENS1_24CollectiveEpilogueBwdGQAISA_fSD_Li256ELb1ELb0EEENS1_25SingleTileBwdLPTSchedulerILb1ELi128ELb0EEEEEEEEEvNT_6ParamsE$_ZN4cute3eso3ESOILb1ELb0EJNS_1CILi0EEENS_5tupleIJNS2_ILi1EEENS2_ILi256EEEiEEEEEC2ERKS3_RKS7_,@function
        .size           $_ZN7cutlass13device_kernelIN5flash19enable_sm80_to_sm89INS1_16FlashAttnBwdSm80INS1_25CollectiveMainloopBwdSm80ILi2ELi2EN4cute5tupleIJNS5_1CILi128EEES8_NS7_ILi64EEEEEENS_10bfloat16_tEfNS_4arch4Sm80ELb1ELb0ELb1ELb1ELb0ELb0ELb0ELb0ELi2ELi4ELi4ELi4ELb0EEENS1_24CollectiveEpilogueBwdGQAISA_fSD_Li256ELb1ELb0EEENS1_25SingleTileBwdLPTSchedulerILb1ELi128ELb0EEEEEEEEEvNT_6ParamsE$_ZN4cute3eso3ESOILb1ELb0EJNS_1CILi0EEENS_5tupleIJNS2_ILi1EEENS2_ILi256EEEiEEEEEC2ERKS3_RKS7_,($_ZN7cutlass13device_kernelIN5flash19enable_sm80_to_sm89INS1_16FlashAttnBwdSm80INS1_25CollectiveMainloopBwdSm80ILi2ELi2EN4cute5tupleIJNS5_1CILi128EEES8_NS7_ILi64EEEEEENS_10bfloat16_tEfNS_4arch4Sm80ELb1ELb0ELb1ELb1ELb0ELb0ELb0ELb0ELi2ELi4ELi4ELi4ELb0EEENS1_24CollectiveEpilogueBwdGQAISA_fSD_Li256ELb1ELb0EEENS1_25SingleTileBwdLPTSchedulerILb1ELi128ELb0EEEEEEEEEvNT_6ParamsE$_ZN4cute3eso3ESOILb1ELb0EJNS_1CILi0EEEiEEC2ERKS3_RKi - $_ZN7cutlass13device_kernelIN5flash19enable_sm80_to_sm89INS1_16FlashAttnBwdSm80INS1_25CollectiveMainloopBwdSm80ILi2ELi2EN4cute5tupleIJNS5_1CILi128EEES8_NS7_ILi64EEEEEENS_10bfloat16_tEfNS_4arch4Sm80ELb1ELb0ELb1ELb1ELb0ELb0ELb0ELb0ELi2ELi4ELi4ELi4ELb0EEENS1_24CollectiveEpilogueBwdGQAISA_fSD_Li256ELb1ELb0EEENS1_25SingleTileBwdLPTSchedulerILb1ELi128ELb0EEEEEEEEEvNT_6ParamsE$_ZN4cute3eso3ESOILb1ELb0EJNS_1CILi0EEENS_5tupleIJNS2_ILi1EEENS2_ILi256EEEiEEEEEC2ERKS3_RKS7_)
$_ZN7cutlass13device_kernelIN5flash19enable_sm80_to_sm89INS1_16FlashAttnBwdSm80INS1_25CollectiveMainloopBwdSm80ILi2ELi2EN4cute5tupleIJNS5_1CILi128EEES8_NS7_ILi64EEEEEENS_10bfloat16_tEfNS_4arch4Sm80ELb1ELb0ELb1ELb1ELb0ELb0ELb0ELb0ELi2ELi4ELi4ELi4ELb0EEENS1_24CollectiveEpilogueBwdGQAISA_fSD_Li256ELb1ELb0EEENS1_25SingleTileBwdLPTSchedulerILb1ELi128ELb0EEEEEEEEEvNT_6ParamsE$_ZN4cute3eso3ESOILb1ELb0EJNS_1CILi0EEENS_5tupleIJNS2_ILi1EEENS2_ILi256EEEiEEEEEC2ERKS3_RKS7_:
[----:B------:R-:W-:Y:S02]  /*7b00*/  IADD3 R3, R10, -c[0x0][0x20], RZ ;  /* 0x800008000a037a10 */ /* 0x000fe40007ffe0ff */
[----:B------:R-:W-:-:S03]  /*7b10*/  MOV R5, 0x0 ;  /* 0x0000000000057802 */ /* 0x000fc60000000f00 */
[----:B------:R1:W-:Y:S01]  /*7b20*/  STL [R3], R2 ;  /* 0x0000000203007387 */ /* 0x0003e20000100800 */
[----:B------:R-:W-:Y:S05]  /*7b30*/  RET.REL.NODEC R4 `(_ZN7cutlass13device_kernelIN5flash19enable_sm80_to_sm89INS1_16FlashAttnBwdSm80INS1_25CollectiveMainloopBwdSm80ILi2ELi2EN4cute5tupleIJNS5_1CILi128EEES8_NS7_ILi64EEEEEENS_10bfloat16_tEfNS_4arch4Sm80ELb1ELb0ELb1ELb1ELb0ELb0ELb0ELb0ELi2ELi4ELi4ELi4ELb0EEENS1_24CollectiveEpilogueBwdGQAISA_fSD_Li256ELb1ELb0EEENS1_25SingleTileBwdLPTSchedulerILb1ELi128ELb0EEEEEEEEEvNT_6ParamsE) ;  /* 0xffff84c004007950 */ /* 0x000fea0003c3ffff */
        .type           $_ZN7cutlass13device_kernelIN5flash19enable_sm80_to_sm89INS1_16FlashAttnBwdSm80INS1_25CollectiveMainloopBwdSm80ILi2ELi2EN4cute5tupleIJNS5_1CILi128EEES8_NS7_ILi64EEEEEENS_10bfloat16_tEfNS_4arch4Sm80ELb1ELb0ELb1ELb1ELb0ELb0ELb0ELb0ELi2ELi4ELi4ELi4ELb0EEENS1_24CollectiveEpilogueBwdGQAISA_fSD_Li256ELb1ELb0EEENS1_25SingleTileBwdLPTSchedulerILb1ELi128ELb0EEEEEEEEEvNT_6ParamsE$_ZN4cute3eso3ESOILb1ELb0EJNS_1CILi0EEEiEEC2ERKS3_RKi,@function
        .size           $_ZN7cutlass13device_kernelIN5flash19enable_sm80_to_sm89INS1_16FlashAttnBwdSm80INS1_25CollectiveMainloopBwdSm80ILi2ELi2EN4cute5tupleIJNS5_1CILi128EEES8_NS7_ILi64EEEEEENS_10bfloat16_tEfNS_4arch4Sm80ELb1ELb0ELb1ELb1ELb0ELb0ELb0ELb0ELi2ELi4ELi4ELi4ELb0EEENS1_24CollectiveEpilogueBwdGQAISA_fSD_Li256ELb1ELb0EEENS1_25SingleTileBwdLPTSchedulerILb1ELi128ELb0EEEEEEEEEvNT_6ParamsE$_ZN4cute3eso3ESOILb1ELb0EJNS_1CILi0EEEiEEC2ERKS3_RKi,($_ZN7cutlass13device_kernelIN5flash19enable_sm80_to_sm89INS1_16FlashAttnBwdSm80INS1_25CollectiveMainloopBwdSm80ILi2ELi2EN4cute5tupleIJNS5_1CILi128EEES8_NS7_ILi64EEEEEENS_10bfloat16_tEfNS_4arch4Sm80ELb1ELb0ELb1ELb1ELb0ELb0ELb0ELb0ELi2ELi4ELi4ELi4ELb0EEENS1_24CollectiveEpilogueBwdGQAISA_fSD_Li256ELb1ELb0EEENS1_25SingleTileBwdLPTSchedulerILb1ELi128ELb0EEEEEEEEEvNT_6ParamsE$_ZN4cute3eso3ESOILb1ELb0EJNS_1CILi0EEEiS3_EEC2ERKS3_RKiS6_ - $_ZN7cutlass13device_kernelIN5flash19enable_sm80_to_sm89INS1_16FlashAttnBwdSm80INS1_25CollectiveMainloopBwdSm80ILi2ELi2EN4cute5tupleIJNS5_1CILi128EEES8_NS7_ILi64EEEEEENS_10bfloat16_tEfNS_4arch4Sm80ELb1ELb0ELb1ELb1ELb0ELb0ELb0ELb0ELi2ELi4ELi4ELi4ELb0EEENS1_24CollectiveEpilogueBwdGQAISA_fSD_Li256ELb1ELb0EEENS1_25SingleTileBwdLPTSchedulerILb1ELi128ELb0EEEEEEEEEvNT_6ParamsE$_ZN4cute3eso3ESOILb1ELb0EJNS_1CILi0EEEiEEC2ERKS3_RKi)
$_ZN7cutlass13device_kernelIN5flash19enable_sm80_to_sm89INS1_16FlashAttnBwdSm80INS1_25CollectiveMainloopBwdSm80ILi2ELi2EN4cute5tupleIJNS5_1CILi128EEES8_NS7_ILi64EEEEEENS_10bfloat16_tEfNS_4arch4Sm80ELb1ELb0ELb1ELb1ELb0ELb0ELb0ELb0ELi2ELi4ELi4ELi4ELb0EEENS1_24CollectiveEpilogueBwdGQAISA_fSD_Li256ELb1ELb0EEENS1_25SingleTileBwdLPTSchedulerILb1ELi128ELb0EEEEEEEEEvNT_6ParamsE$_ZN4cute3eso3ESOILb1ELb0EJNS_1CILi0EEEiEEC2ERKS3_RKi:
[----:B------:R-:W-:Y:S02]  /*7b40*/  IADD3 R2, R13, -c[0x0][0x20], RZ ;  /* 0x800008000d027a10 */ /* 0x000fe40007ffe0ff */
[----:B------:R-:W-:-:S03]  /*7b50*/  MOV R9, 0x0 ;  /* 0x0000000000097802 */ /* 0x000fc60000000f00 */
[----:B------:R1:W-:Y:S01]  /*7b60*/  STL [R2], R3 ;  /* 0x0000000302007387 */ /* 0x0003e20000100800 */
[----:B------:R-:W-:Y:S05]  /*7b70*/  RET.REL.NODEC R8 `(_ZN7cutlass13device_kernelIN5flash19enable_sm80_to_sm89INS1_16FlashAttnBwdSm80INS1_25CollectiveMainloopBwdSm80ILi2ELi2EN4cute5tupleIJNS5_1CILi128EEES8_NS7_ILi64EEEEEENS_10bfloat16_tEfNS_4arch4Sm80ELb1ELb0ELb1ELb1ELb0ELb0ELb0ELb0ELi2ELi4ELi4ELi4ELb0EEENS1_24CollectiveEpilogueBwdGQAISA_fSD_Li256ELb1ELb0EEENS1_25SingleTileBwdLPTSchedulerILb1ELi128ELb0EEEEEEEEEvNT_6ParamsE) ;  /* 0xffff848008007950 */ /* 0x000fea0003c3ffff */
        .type           $_ZN7cutlass13device_kernelIN5flash19enable_sm80_to_sm89INS1_16FlashAttnBwdSm80INS1_25CollectiveMainloopBwdSm80ILi2ELi2EN4cute5tupleIJNS5_1CILi128EEES8_NS7_ILi64EEEEEENS_10bfloat16_tEfNS_4arch4Sm80ELb1ELb0ELb1ELb1ELb0ELb0ELb0ELb0ELi2ELi4ELi4ELi4ELb0EEENS1_24CollectiveEpilogueBwdGQAISA_fSD_Li256ELb1ELb0EEENS1_25SingleTileBwdLPTSchedulerILb1ELi128ELb0EEEEEEEEEvNT_6ParamsE$_ZN4cute3eso3ESOILb1ELb0EJNS_1CILi0EEEiS3_EEC2ERKS3_RKiS6_,@function
        .size           $_ZN7cutlass13device_kernelIN5flash19enable_sm80_to_sm89INS1_16FlashAttnBwdSm80INS1_25CollectiveMainloopBwdSm80ILi2ELi2EN4cute5tupleIJNS5_1CILi128EEES8_NS7_ILi64EEEEEENS_10bfloat16_tEfNS_4arch4Sm80ELb1ELb0ELb1ELb1ELb0ELb0ELb0ELb0ELi2ELi4ELi4ELi4ELb0EEENS1_24CollectiveEpilogueBwdGQAISA_fSD_Li256ELb1ELb0EEENS1_25SingleTileBwdLPTSchedulerILb1ELi128ELb0EEEEEEEEEvNT_6ParamsE$_ZN4cute3eso3ESOILb1ELb0EJNS_1CILi0EEEiS3_EEC2ERKS3_RKiS6_,($_ZN7cutlass13device_kernelIN5flash19enable_sm80_to_sm89INS1_16FlashAttnBwdSm80INS1_25CollectiveMainloopBwdSm80ILi2ELi2EN4cute5tupleIJNS5_1CILi128EEES8_NS7_ILi64EEEEEENS_10bfloat16_tEfNS_4arch4Sm80ELb1ELb0ELb1ELb1ELb0ELb0ELb0ELb0ELi2ELi4ELi4ELi4ELb0EEENS1_24CollectiveEpilogueBwdGQAISA_fSD_Li256ELb1ELb0EEENS1_25SingleTileBwdLPTSchedulerILb1ELi128ELb0EEEEEEEEEvNT_6ParamsE$_ZN4cute3eso3ESOILb1ELb0EJNS_1CILi1024EEENS_5tupleIJiiEEEEEC2ERKS3_RKS5_ - $_ZN7cutlass13device_kernelIN5flash19enable_sm80_to_sm89INS1_16FlashAttnBwdSm80INS1_25CollectiveMainloopBwdSm80ILi2ELi2EN4cute5tupleIJNS5_1CILi128EEES8_NS7_ILi64EEEEEENS_10bfloat16_tEfNS_4arch4Sm80ELb1ELb0ELb1ELb1ELb0ELb0ELb0ELb0ELi2ELi4ELi4ELi4ELb0EEENS1_24CollectiveEpilogueBwdGQAISA_fSD_Li256ELb1ELb0EEENS1_25SingleTileBwdLPTSchedulerILb1ELi128ELb0EEEEEEEEEvNT_6ParamsE$_ZN4cute3eso3ESOILb1ELb0EJNS_1CILi0EEEiS3_EEC2ERKS3_RKiS6_)
$_ZN7cutlass13device_kernelIN5flash19enable_sm80_to_sm89INS1_16FlashAttnBwdSm80INS1_25CollectiveMainloopBwdSm80ILi2ELi2EN4cute5tupleIJNS5_1CILi128EEES8_NS7_ILi64EEEEEENS_10bfloat16_tEfNS_4arch4Sm80ELb1ELb0ELb1ELb1ELb0ELb0ELb0ELb0ELi2ELi4ELi4ELi4ELb0EEENS1_24CollectiveEpilogueBwdGQAISA_fSD_Li256ELb1ELb0EEENS1_25SingleTileBwdLPTSchedulerILb1ELi128ELb0EEEEEEEEEvNT_6ParamsE$_ZN4cute3eso3ESOILb1ELb0EJNS_1CILi0EEEiS3_EEC2ERKS3_RKiS6_:
[----:B------:R-:W-:Y:S02]  /*7b80*/  IADD3 R2, R15, -c[0x0][0x20], RZ ;  /* 0x800008000f027a10 */ /* 0x000fe40007ffe0ff */
[----:B------:R-:W-:-:S03]  /*7b90*/  MOV R7, 0x0 ;  /* 0x0000000000077802 */ /* 0x000fc60000000f00 */
[----:B------:R1:W-:Y:S01]  /*7ba0*/  STL [R2], R3 ;  /* 0x0000000302007387 */ /* 0x0003e20000100800 */
[----:B------:R-:W-:Y:S05]  /*7bb0*/  RET.REL.NODEC R6 `(_ZN7cutlass13device_kernelIN5flash19enable_sm80_to_sm89INS1_16FlashAttnBwdSm80INS1_25CollectiveMainloopBwdSm80ILi2ELi2EN4cute5tupleIJNS5_1CILi128EEES8_NS7_ILi64EEEEEENS_10bfloat16_tEfNS_4arch4Sm80ELb1ELb0ELb1ELb1ELb0ELb0ELb0ELb0ELi2ELi4ELi4ELi4ELb0EEENS1_24CollectiveEpilogueBwdGQAISA_fSD_Li256ELb1ELb0EEENS1_25SingleTileBwdLPTSchedulerILb1ELi128ELb0EEEEEEEEEvNT_6ParamsE) ;  /* 0xffff844006007950 */ /* 0x000fea0003c3ffff */
        .type           $_ZN7cutlass13device_kernelIN5flash19enable_sm80_to_sm89INS1_16FlashAttnBwdSm80INS1_25CollectiveMainloopBwdSm80ILi2ELi2EN4cute5tupleIJNS5_1CILi128EEES8_NS7_ILi64EEEEEENS_10bfloat16_tEfNS_4arch4Sm80ELb1ELb0ELb1ELb1ELb0ELb0ELb0ELb0ELi2ELi4ELi4ELi4ELb0EEENS1_24CollectiveEpilogueBwdGQAISA_fSD_Li256ELb1ELb0EEENS1_25SingleTileBwdLPTSchedulerILb1ELi128ELb0EEEEEEEEEvNT_6ParamsE$_ZN4cute3eso3ESOILb1ELb0EJNS_1CILi1024EEENS_5tupleIJiiEEEEEC2ERKS3_RKS5_,@function
        .size           $_ZN7cutlass13device_kernelIN5flash19enable_sm80_to_sm89INS1_16FlashAttnBwdSm80INS1_25CollectiveMainloopBwdSm80ILi2ELi2EN4cute5tupleIJNS5_1CILi128EEES8_NS7_ILi64EEEEEENS_10bfloat16_tEfNS_4arch4Sm80ELb1ELb0ELb1ELb1ELb0ELb0ELb0ELb0ELi2ELi4ELi4ELi4ELb0EEENS1_24CollectiveEpilogueBwdGQAISA_fSD_Li256ELb1ELb0EEENS1_25SingleTileBwdLPTSchedulerILb1ELi128ELb0EEEEEEEEEvNT_6ParamsE$_ZN4cute3eso3ESOILb1ELb0EJNS_1CILi1024EEENS_5tupleIJiiEEEEEC2ERKS3_RKS5_,($_ZN7cutlass13device_kernelIN5flash19enable_sm80_to_sm89INS1_16FlashAttnBwdSm80INS1_25CollectiveMainloopBwdSm80ILi2ELi2EN4cute5tupleIJNS5_1CILi128EEES8_NS7_ILi64EEEEEENS_10bfloat16_tEfNS_4arch4Sm80ELb1ELb0ELb1ELb1ELb0ELb0ELb0ELb0ELi2ELi4ELi4ELi4ELb0EEENS1_24CollectiveEpilogueBwdGQAISA_fSD_Li256ELb1ELb0EEENS1_25SingleTileBwdLPTSchedulerILb1ELi128ELb0EEEEEEEEEvNT_6ParamsE$_ZN4cute3eso3ESOILb1ELb0EJNS_1CILi1024EEEiiEEC2ERKS3_RKiS8_ - $_ZN7cutlass13device_kernelIN5flash19enable_sm80_to_sm89INS1_16FlashAttnBwdSm80INS1_25CollectiveMainloopBwdSm80ILi2ELi2EN4cute5tupleIJNS5_1CILi128EEES8_NS7_ILi64EEEEEENS_10bfloat16_tEfNS_4arch4Sm80ELb1ELb0ELb1ELb1ELb0ELb0ELb0ELb0ELi2ELi4ELi4ELi4ELb0EEENS1_24CollectiveEpilogueBwdGQAISA_fSD_Li256ELb1ELb0EEENS1_25SingleTileBwdLPTSchedulerILb1ELi128ELb0EEEEEEEEEvNT_6ParamsE$_ZN4cute3eso3ESOILb1ELb0EJNS_1CILi1024EEENS_5tupleIJiiEEEEEC2ERKS3_RKS5_)
$_ZN7cutlass13device_kernelIN5flash19enable_sm80_to_sm89INS1_16FlashAttnBwdSm80INS1_25CollectiveMainloopBwdSm80ILi2ELi2EN4cute5tupleIJNS5_1CILi128EEES8_NS7_ILi64EEEEEENS_10bfloat16_tEfNS_4arch4Sm80ELb1ELb0ELb1ELb1ELb0ELb0ELb0ELb0ELi2ELi4ELi4ELi4ELb0EEENS1_24CollectiveEpilogueBwdGQAISA_fSD_Li256ELb1ELb0EEENS1_25SingleTileBwdLPTSchedulerILb1ELi128ELb0EEEEEEEEEvNT_6ParamsE$_ZN4cute3eso3ESOILb1ELb0EJNS_1CILi1024EEENS_5tupleIJiiEEEEEC2ERKS3_RKS5_:
[----:B------:R-:W-:Y:S02]  /*7bc0*/  IADD3 R2, R2, -c[0x0][0x20], RZ ;  /* 0x8000080002027a10 */ /* 0x000fe40007ffe0ff */
[----:B------:R-:W-:-:S03]  /*7bd0*/  MOV R7, 0x0 ;  /* 0x0000000000077802 */ /* 0x000fc60000000f00 */
[----:B------:R1:W-:Y:S04]  /*7be0*/  STL [R2], R5 ;  /* 0x0000000502007387 */ /* 0x0003e80000100800 */
[----:B------:R1:W-:Y:S01]  /*7bf0*/  STL [R2+0x4], R3 ;  /* 0x0000040302007387 */ /* 0x0003e20000100800 */
[----:B------:R-:W-:Y:S05]  /*7c00*/  RET.REL.NODEC R6 `(_ZN7cutlass13device_kernelIN5flash19enable_sm80_to_sm89INS1_16FlashAttnBwdSm80INS1_25CollectiveMainloopBwdSm80ILi2ELi2EN4cute5tupleIJNS5_1CILi128EEES8_NS7_ILi64EEEEEENS_10bfloat16_tEfNS_4arch4Sm80ELb1ELb0ELb1ELb1ELb0ELb0ELb0ELb0ELi2ELi4ELi4ELi4ELb0EEENS1_24CollectiveEpilogueBwdGQAISA_fSD_Li256ELb1ELb0EEENS1_25SingleTileBwdLPTSchedulerILb1ELi128ELb0EEEEEEEEEvNT_6ParamsE) ;  /* 0xffff83f006007950 */ /* 0x000fea0003c3ffff */
        .type           $_ZN7cutlass13device_kernelIN5flash19enable_sm80_to_sm89INS1_16FlashAttnBwdSm80INS1_25CollectiveMainloopBwdSm80ILi2ELi2EN4cute5tupleIJNS5_1CILi128EEES8_NS7_ILi64EEEEEENS_10bfloat16_tEfNS_4arch4Sm80ELb1ELb0ELb1ELb1ELb0ELb0ELb0ELb0ELi2ELi4ELi4ELi4ELb0EEENS1_24CollectiveEpilogueBwdGQAISA_fSD_Li256ELb1ELb0EEENS1_25SingleTileBwdLPTSchedulerILb1ELi128ELb0EEEEEEEEEvNT_6ParamsE$_ZN4cute3eso3ESOILb1ELb0EJNS_1CILi1024EEEiiEEC2ERKS3_RKiS8_,@function
        .size           $_ZN7cutlass13device_kernelIN5flash19enable_sm80_to_sm89INS1_16FlashAttnBwdSm80INS1_25CollectiveMainloopBwdSm80ILi2ELi2EN4cute5tupleIJNS5_1CILi128EEES8_NS7_ILi64EEEEEENS_10bfloat16_tEfNS_4arch4Sm80ELb1ELb0ELb1ELb1ELb0ELb0ELb0ELb0ELi2ELi4ELi4ELi4ELb0EEENS1_24CollectiveEpilogueBwdGQAISA_fSD_Li256ELb1ELb0EEENS1_25SingleTileBwdLPTSchedulerILb1ELi128ELb0EEEEEEEEEvNT_6ParamsE$_ZN4cute3eso3ESOILb1ELb0EJNS_1CILi1024EEEiiEEC2ERKS3_RKiS8_,($_ZN7cutlass13device_kernelIN5flash19enable_sm80_to_sm89INS1_16FlashAttnBwdSm80INS1_25CollectiveMainloopBwdSm80ILi2ELi2EN4cute5tupleIJNS5_1CILi128EEES8_NS7_ILi64EEEEEENS_10bfloat16_tEfNS_4arch4Sm80ELb1ELb0ELb1ELb1ELb0ELb0ELb0ELb0ELi2ELi4ELi4ELi4ELb0EEENS1_24CollectiveEpilogueBwdGQAISA_fSD_Li256ELb1ELb0EEENS1_25SingleTileBwdLPTSchedulerILb1ELi128ELb0EEEEEEEEEvNT_6ParamsE$_ZN4cute3eso3ESOILb1ELb0EJNS_1CILi1EEENS2_ILi256EEEiEEC2ERKS3_RKS4_RKi - $_ZN7cutlass13device_kernelIN5flash19enable_sm80_to_sm89INS1_16FlashAttnBwdSm80INS1_25CollectiveMainloopBwdSm80ILi2ELi2EN4cute5tupleIJNS5_1CILi128EEES8_NS7_ILi64EEEEEENS_10bfloat16_tEfNS_4arch4Sm80ELb1ELb0ELb1ELb1ELb0ELb0ELb0ELb0ELi2ELi4ELi4ELi4ELb0EEENS1_24CollectiveEpilogueBwdGQAISA_fSD_Li256ELb1ELb0EEENS1_25SingleTileBwdLPTSchedulerILb1ELi128ELb0EEEEEEEEEvNT_6ParamsE$_ZN4cute3eso3ESOILb1ELb0EJNS_1CILi1024EEEiiEEC2ERKS3_RKiS8_)
$_ZN7cutlass13device_kernelIN5flash19enable_sm80_to_sm89INS1_16FlashAttnBwdSm80INS1_25CollectiveMainloopBwdSm80ILi2ELi2EN4cute5tupleIJNS5_1CILi128EEES8_NS7_ILi64EEEEEENS_10bfloat16_tEfNS_4arch4Sm80ELb1ELb0ELb1ELb1ELb0ELb0ELb0ELb0ELi2ELi4ELi4ELi4ELb0EEENS1_24CollectiveEpilogueBwdGQAISA_fSD_Li256ELb1ELb0EEENS1_25SingleTileBwdLPTSchedulerILb1ELi128ELb0EEEEEEEEEvNT_6ParamsE$_ZN4cute3eso3ESOILb1ELb0EJNS_1CILi1024EEEiiEEC2ERKS3_RKiS8_:
[----:B------:R-:W-:Y:S02]  /*7c10*/  IADD3 R3, R3, -c[0x0][0x20], RZ ;  /* 0x8000080003037a10 */ /* 0x000fe40007ffe0ff */
[----:B------:R-:W-:-:S03]  /*7c20*/  IADD3 R2, R2, -c[0x0][0x20], RZ ;  /* 0x8000080002027a10 */ /* 0x000fc60007ffe0ff */
[----:B------:R1:W-:Y:S04]  /*7c30*/  STL [R3], R8 ;  /* 0x0000000803007387 */ /* 0x0003e80000100800 */
[----:B------:R-:W2:Y:S01]  /*7c40*/  LDL R2, [R2] ;  /* 0x0000000002027983 */ /* 0x000ea20000100800 */
[----:B------:R-:W-:-:S03]  /*7c50*/  IMAD.MOV.U32 R7, RZ, RZ, 0x0 ;  /* 0x00000000ff077424 */ /* 0x000fc600078e00ff */
[----:B--2---:R1:W-:Y:S01]  /*7c60*/  STL [R3+0x4], R2 ;  /* 0x0000040203007387 */ /* 0x0043e20000100800 */
[----:B------:R-:W-:Y:S05]  /*7c70*/  RET.REL.NODEC R6 `(_ZN7cutlass13device_kernelIN5flash19enable_sm80_to_sm89INS1_16FlashAttnBwdSm80INS1_25CollectiveMainloopBwdSm80ILi2ELi2EN4cute5tupleIJNS5_1CILi128EEES8_NS7_ILi64EEEEEENS_10bfloat16_tEfNS_4arch4Sm80ELb1ELb0ELb1ELb1ELb0ELb0ELb0ELb0ELi2ELi4ELi4ELi4ELb0EEENS1_24CollectiveEpilogueBwdGQAISA_fSD_Li256ELb1ELb0EEENS1_25SingleTileBwdLPTSchedulerILb1ELi128ELb0EEEEEEEEEvNT_6ParamsE) ;  /* 0xffff838006007950 */ /* 0x000fea0003c3ffff */
        .type           $_ZN7cutlass13device_kernelIN5flash19enable_sm80_to_sm89INS1_16FlashAttnBwdSm80INS1_25CollectiveMainloopBwdSm80ILi2ELi2EN4cute5tupleIJNS5_1CILi128EEES8_NS7_ILi64EEEEEENS_10bfloat16_tEfNS_4arch4Sm80ELb1ELb0ELb1ELb1ELb0ELb0ELb0ELb0ELi2ELi4ELi4ELi4ELb0EEENS1_24CollectiveEpilogueBwdGQAISA_fSD_Li256ELb1ELb0EEENS1_25SingleTileBwdLPTSchedulerILb1ELi128ELb0EEEEEEEEEvNT_6ParamsE$_ZN4cute3eso3ESOILb1ELb0EJNS_1CILi1EEENS2_ILi256EEEiEEC2ERKS3_RKS4_RKi,@function
        .size           $_ZN7cutlass13device_kernelIN5flash19enable_sm80_to_sm89INS1_16FlashAttnBwdSm80INS1_25CollectiveMainloopBwdSm80ILi2ELi2EN4cute5tupleIJNS5_1CILi128EEES8_NS7_ILi64EEEEEENS_10bfloat16_tEfNS_4arch4Sm80ELb1ELb0ELb1ELb1ELb0ELb0ELb0ELb0ELi2ELi4ELi4ELi4ELb0EEENS1_24CollectiveEpilogueBwdGQAISA_fSD_Li256ELb1ELb0EEENS1_25SingleTileBwdLPTSchedulerILb1ELi128ELb0EEEEEEEEEvNT_6ParamsE$_ZN4cute3eso3ESOILb1ELb0EJNS_1CILi1EEENS2_ILi256EEEiEEC2ERKS3_RKS4_RKi,($_ZN7cutlass13device_kernelIN5flash19enable_sm80_to_sm89INS1_16FlashAttnBwdSm80INS1_25CollectiveMainloopBwdSm80ILi2ELi2EN4cute5tupleIJNS5_1CILi128EEES8_NS7_ILi64EEEEEENS_10bfloat16_tEfNS_4arch4Sm80ELb1ELb0ELb1ELb1ELb0ELb0ELb0ELb0ELi2ELi4ELi4ELi4ELb0EEENS1_24CollectiveEpilogueBwdGQAISA_fSD_Li256ELb1ELb0EEENS1_25SingleTileBwdLPTSchedulerILb1ELi128ELb0EEEEEEEEEvNT_6ParamsE$_ZN4cute3eso3ESOILb1ELb0EJNS_1CILi1EEENS2_ILi512EEEiEEC2ERKS3_RKS4_RKi - $_ZN7cutlass13device_kernelIN5flash19enable_sm80_to_sm89INS1_16FlashAttnBwdSm80INS1_25CollectiveMainloopBwdSm80ILi2ELi2EN4cute5tupleIJNS5_1CILi128EEES8_NS7_ILi64EEEEEENS_10bfloat16_tEfNS_4arch4Sm80ELb1ELb0ELb1ELb1ELb0ELb0ELb0ELb0ELi2ELi4ELi4ELi4ELb0EEENS1_24CollectiveEpilogueBwdGQAISA_fSD_Li256ELb1ELb0EEENS1_25SingleTileBwdLPTSchedulerILb1ELi128ELb0EEEEEEEEEvNT_6ParamsE$_ZN4cute3eso3ESOILb1ELb0EJNS_1CILi1EEENS2_ILi256EEEiEEC2ERKS3_RKS4_RKi)
$_ZN7cutlass13device_kernelIN5flash19enable_sm80_to_sm89INS1_16FlashAttnBwdSm80INS1_25CollectiveMainloopBwdSm80ILi2ELi2EN4cute5tupleIJNS5_1CILi128EEES8_NS7_ILi64EEEEEENS_10bfloat16_tEfNS_4arch4Sm80ELb1ELb0ELb1ELb1ELb0ELb0ELb0ELb0ELi2ELi4ELi4ELi4ELb0EEENS1_24CollectiveEpilogueBwdGQAISA_fSD_Li256ELb1ELb0EEENS1_25SingleTileBwdLPTSchedulerILb1ELi128ELb0EEEEEEEEEvNT_6ParamsE$_ZN4cute3eso3ESOILb1ELb0EJNS_1CILi1EEENS2_ILi256EEEiEEC2ERKS3_RKS4_RKi:
[----:B------:R-:W-:Y:S02]  /*7c80*/  IADD3 R31, R31, -c[0x0][0x20], RZ ;  /* 0x800008001f1f7a10 */ /* 0x000fe40007ffe0ff */
[----:B------:R-:W-:-:S03]  /*7c90*/  MOV R5, 0x0 ;  /* 0x0000000000057802 */ /* 0x000fc60000000f00 */
[----:B------:R1:W-:Y:S01]  /*7ca0*/  STL [R31], R2 ;  /* 0x000000021f007387 */ /* 0x0003e20000100800 */
[----:B------:R-:W-:Y:S05]  /*7cb0*/  RET.REL.NODEC R4 `(_ZN7cutlass13device_kernelIN5flash19enable_sm80_to_sm89INS1_16FlashAttnBwdSm80INS1_25CollectiveMainloopBwdSm80ILi2ELi2EN4cute5tupleIJNS5_1CILi128EEES8_NS7_ILi64EEEEEENS_10bfloat16_tEfNS_4arch4Sm80ELb1ELb0ELb1ELb1ELb0ELb0ELb0ELb0ELi2ELi4ELi4ELi4ELb0EEENS1_24CollectiveEpilogueBwdGQAISA_fSD_Li256ELb1ELb0EEENS1_25SingleTileBwdLPTSchedulerILb1ELi128ELb0EEEEEEEEEvNT_6ParamsE) ;  /* 0xffff834004007950 */ /* 0x000fea0003c3ffff */
        .type           $_ZN7cutlass13device_kernelIN5flash19enable_sm80_to_sm89INS1_16FlashAttnBwdSm80INS1_25CollectiveMainloopBwdSm80ILi2ELi2EN4cute5tupleIJNS5_1CILi128EEES8_NS7_ILi64EEEEEENS_10bfloat16_tEfNS_4arch4Sm80ELb1ELb0ELb1ELb1ELb0ELb0ELb0ELb0ELi2ELi4ELi4ELi4ELb0EEENS1_24CollectiveEpilogueBwdGQAISA_fSD_Li256ELb1ELb0EEENS1_25SingleTileBwdLPTSchedulerILb1ELi128ELb0EEEEEEEEEvNT_6ParamsE$_ZN4cute3eso3ESOILb1ELb0EJNS_1CILi1EEENS2_ILi512EEEiEEC2ERKS3_RKS4_RKi,@function
        .size           $_ZN7cutlass13device_kernelIN5flash19enable_sm80_to_sm89INS1_16FlashAttnBwdSm80INS1_25CollectiveMainloopBwdSm80ILi2ELi2EN4cute5tupleIJNS5_1CILi128EEES8_NS7_ILi64EEEEEENS_10bfloat16_tEfNS_4arch4Sm80ELb1ELb0ELb1ELb1ELb0ELb0ELb0ELb0ELi2ELi4ELi4ELi4ELb0EEENS1_24CollectiveEpilogueBwdGQAISA_fSD_Li256ELb1ELb0EEENS1_25SingleTileBwdLPTSchedulerILb1ELi128ELb0EEEEEEEEEvNT_6ParamsE$_ZN4cute3eso3ESOILb1ELb0EJNS_1CILi1EEENS2_ILi512EEEiEEC2ERKS3_RKS4_RKi,($_ZN7cutlass13device_kernelIN5flash19enable_sm80_to_sm89INS1_16FlashAttnBwdSm80INS1_25CollectiveMainloopBwdSm80ILi2ELi2EN4cute5tupleIJNS5_1CILi128EEES8_NS7_ILi64EEEEEENS_10bfloat16_tEfNS_4arch4Sm80ELb1ELb0ELb1ELb1ELb0ELb0ELb0ELb0ELi2ELi4ELi4ELi4ELb0EEENS1_24CollectiveEpilogueBwdGQAISA_fSD_Li256ELb1ELb0EEENS1_25SingleTileBwdLPTSchedulerILb1ELi128ELb0EEEEEEEEEvNT_6ParamsE$_ZN4cute3eso3ESOILb1ELb0EJNS_1CILi1EEENS2_ILi8EEEiiNS2_ILi64EEEiNS2_ILi144EEENS2_ILi288EEENS2_ILi512EEEEEC2ERKS3_RKS4_RKiSF_RKS5_SF_RKS6_RKS7_RKS8_ - $_ZN7cutlass13device_kernelIN5flash19enable_sm80_to_sm89INS1_16FlashAttnBwdSm80INS1_25CollectiveMainloopBwdSm80ILi2ELi2EN4cute5tupleIJNS5_1CILi128EEES8_NS7_ILi64EEEEEENS_10bfloat16_tEfNS_4arch4Sm80ELb1ELb0ELb1ELb1ELb0ELb0ELb0ELb0ELi2ELi4ELi4ELi4ELb0EEENS1_24CollectiveEpilogueBwdGQAISA_fSD_Li256ELb1ELb0EEENS1_25SingleTileBwdLPTSchedulerILb1ELi128ELb0EEEEEEEEEvNT_6ParamsE$_ZN4cute3eso3ESOILb1ELb0EJNS_1CILi1EEENS2_ILi512EEEiEEC2ERKS3_RKS4_RKi)
$_ZN7cutlass13device_kernelIN5flash19enable_sm80_to_sm89INS1_16FlashAttnBwdSm80INS1_25CollectiveMainloopBwdSm80ILi2ELi2EN4cute5tupleIJNS5_1CILi128EEES8_NS7_ILi64EEEEEENS_10bfloat16_tEfNS_4arch4Sm80ELb1ELb0ELb1ELb1ELb0ELb0ELb0ELb0ELi2ELi4ELi4ELi4ELb0EEENS1_24CollectiveEpilogueBwdGQAISA_fSD_Li256ELb1ELb0EEENS1_25SingleTileBwdLPTSchedulerILb1ELi128ELb0EEEEEEEEEvNT_6ParamsE$_ZN4cute3eso3ESOILb1ELb0EJNS_1CILi1EEENS2_ILi512EEEiEEC2ERKS3_RKS4_RKi:
[----:B------:R-:W-:Y:S01]  /*7cc0*/  IADD3 R4, R77, -c[0x0][0x20], RZ ;  /* 0x800008004d047a10 */ /* 0x000fe20007ffe0ff */
[----:B------:R-:W-:Y:S01]  /*7cd0*/  IMAD.MOV.U32 R8, RZ, RZ, R2 ;  /* 0x000000ffff087224 */ /* 0x000fe200078e0002 */
[----:B------:R-:W-:-:S03]  /*7ce0*/  MOV R9, 0x0 ;  /* 0x0000000000097802 */ /* 0x000fc60000000f00 */
[----:B------:R1:W-:Y:S01]  /*7cf0*/  STL [R4], R3 ;  /* 0x0000000304007387 */ /* 0x0003e20000100800 */
[----:B------:R-:W-:Y:S05]  /*7d00*/  RET.REL.NODEC R8 `(_ZN7cutlass13device_kernelIN5flash19enable_sm80_to_sm89INS1_16FlashAttnBwdSm80INS1_25CollectiveMainloopBwdSm80ILi2ELi2EN4cute5tupleIJNS5_1CILi128EEES8_NS7_ILi64EEEEEENS_10bfloat16_tEfNS_4arch4Sm80ELb1ELb0ELb1ELb1ELb0ELb0ELb0ELb0ELi2ELi4ELi4ELi4ELb0EEENS1_24CollectiveEpilogueBwdGQAISA_fSD_Li256ELb1ELb0EEENS1_25SingleTileBwdLPTSchedulerILb1ELi128ELb0EEEEEEEEEvNT_6ParamsE) ;  /* 0xffff82f008007950 */ /* 0x000fea0003c3ffff */
        .type           $_ZN7cutlass13device_kernelIN5flash19enable_sm80_to_sm89INS1_16FlashAttnBwdSm80INS1_25CollectiveMainloopBwdSm80ILi2ELi2EN4cute5tupleIJNS5_1CILi128EEES8_NS7_ILi64EEEEEENS_10bfloat16_tEfNS_4arch4Sm80ELb1ELb0ELb1ELb1ELb0ELb0ELb0ELb0ELi2ELi4ELi4ELi4ELb0EEENS1_24CollectiveEpilogueBwdGQAISA_fSD_Li256ELb1ELb0EEENS1_25SingleTileBwdLPTSchedulerILb1ELi128ELb0EEEEEEEEEvNT_6ParamsE$_ZN4cute3eso3ESOILb1ELb0EJNS_1CILi1EEENS2_ILi8EEEiiNS2_ILi64EEEiNS2_ILi144EEENS2_ILi288EEENS2_ILi512EEEEEC2ERKS3_RKS4_RKiSF_RKS5_SF_RKS6_RKS7_RKS8_,@function
        .size           $_ZN7cutlass13device_kernelIN5flash19enable_sm80_to_sm89INS1_16FlashAttnBwdSm80INS1_25CollectiveMainloopBwdSm80ILi2ELi2EN4cute5tupleIJNS5_1CILi128EEES8_NS7_ILi64EEEEEENS_10bfloat16_tEfNS_4arch4Sm80ELb1ELb0ELb1ELb1ELb0ELb0ELb0ELb0ELi2ELi4ELi4ELi4ELb0EEENS1_24CollectiveEpilogueBwdGQAISA_fSD_Li256ELb1ELb0EEENS1_25SingleTileBwdLPTSchedulerILb1ELi128ELb0EEEEEEEEEvNT_6ParamsE$_ZN4cute3eso3ESOILb1ELb0EJNS_1CILi1EEENS2_ILi8EEEiiNS2_ILi64EEEiNS2_ILi144EEENS2_ILi288EEENS2_ILi512EEEEEC2ERKS3_RKS4_RKiSF_RKS5_SF_RKS6_RKS7_RKS8_,($_ZN7cutlass13device_kernelIN5flash19enable_sm80_to_sm89INS1_16FlashAttnBwdSm80INS1_25CollectiveMainloopBwdSm80ILi2ELi2EN4cute5tupleIJNS5_1CILi128EEES8_NS7_ILi64EEEEEENS_10bfloat16_tEfNS_4arch4Sm80ELb1ELb0ELb1ELb1ELb0ELb0ELb0ELb0ELi2ELi4ELi4ELi4ELb0EEENS1_24CollectiveEpilogueBwdGQAISA_fSD_Li256ELb1ELb0EEENS1_25SingleTileBwdLPTSchedulerILb1ELi128ELb0EEEEEEEEEvNT_6ParamsE$_ZN4cute3eso3ESOILb1ELb0EJNS_1CILi1EEENS_5tupleIJNS2_ILi8EEEiiEEENS2_ILi64EEENS4_IJiNS2_ILi144EEENS2_ILi288EEEEEENS2_ILi512EEEEEC2ERKS3_RKS6_RKS7_RKSA_RKSB_ - $_ZN7cutlass13device_kernelIN5flash19enable_sm80_to_sm89INS1_16FlashAttnBwdSm80INS1_25CollectiveMainloopBwdSm80ILi2ELi2EN4cute5tupleIJNS5_1CILi128EEES8_NS7_ILi64EEEEEENS_10bfloat16_tEfNS_4arch4Sm80ELb1ELb0ELb1ELb1ELb0ELb0ELb0ELb0ELi2ELi4ELi4ELi4ELb0EEENS1_24CollectiveEpilogueBwdGQAISA_fSD_Li256ELb1ELb0EEENS1_25SingleTileBwdLPTSchedulerILb1ELi128ELb0EEEEEEEEEvNT_6ParamsE$_ZN4cute3eso3ESOILb1ELb0EJNS_1CILi1EEENS2_ILi8EEEiiNS2_ILi64EEEiNS2_ILi144EEENS2_ILi288EEENS2_ILi512EEEEEC2ERKS3_RKS4_RKiSF_RKS5_SF_RKS6_RKS7_RKS8_)
$_ZN7cutlass13device_kernelIN5flash19enable_sm80_to_sm89INS1_16FlashAttnBwdSm80INS1_25CollectiveMainloopBwdSm80ILi2ELi2EN4cute5tupleIJNS5_1CILi128EEES8_NS7_ILi64EEEEEENS_10bfloat16_tEfNS_4arch4Sm80ELb1ELb0ELb1ELb1ELb0ELb0ELb0ELb0ELi2ELi4ELi4ELi4ELb0EEENS1_24CollectiveEpilogueBwdGQAISA_fSD_Li256ELb1ELb0EEENS1_25SingleTileBwdLPTSchedulerILb1ELi128ELb0EEEEEEEEEvNT_6ParamsE$_ZN4cute3eso3ESOILb1ELb0EJNS_1CILi1EEENS2_ILi8EEEiiNS2_ILi64EEEiNS2_ILi144EEENS2_ILi288EEENS2_ILi512EEEEEC2ERKS3_RKS4_RKiSF_RKS5_SF_RKS6_RKS7_RKS8_:
        /* <DEDUP_REMOVED lines=11> */
        .type           $_ZN7cutlass13device_kernelIN5flash19enable_sm80_to_sm89INS1_16FlashAttnBwdSm80INS1_25CollectiveMainloopBwdSm80ILi2ELi2EN4cute5tupleIJNS5_1CILi128EEES8_NS7_ILi64EEEEEENS_10bfloat16_tEfNS_4arch4Sm80ELb1ELb0ELb1ELb1ELb0ELb0ELb0ELb0ELi2ELi4ELi4ELi4ELb0EEENS1_24CollectiveEpilogueBwdGQAISA_fSD_Li256ELb1ELb0EEENS1_25SingleTileBwdLPTSchedulerILb1ELi128ELb0EEEEEEEEEvNT_6ParamsE$_ZN4cute3eso3ESOILb1ELb0EJNS_1CILi1EEENS_5tupleIJNS2_ILi8EEEiiEEENS2_ILi64EEENS4_IJiNS2_ILi144EEENS2_ILi288EEEEEENS2_ILi512EEEEEC2ERKS3_RKS6_RKS7_RKSA_RKSB_,@function
        .size           $_ZN7cutlass13device_kernelIN5flash19enable_sm80_to_sm89INS1_16FlashAttnBwdSm80INS1_25CollectiveMainloopBwdSm80ILi2ELi2EN4cute5tupleIJNS5_1CILi128EEES8_NS7_ILi64EEEEEENS_10bfloat16_tEfNS_4arch4Sm80ELb1ELb0ELb1ELb1ELb0ELb0ELb0ELb0ELi2ELi4ELi4ELi4ELb0EEENS1_24CollectiveEpilogueBwdGQAISA_fSD_Li256ELb1ELb0EEENS1_25SingleTileBwdLPTSchedulerILb1ELi128ELb0EEEEEEEEEvNT_6ParamsE$_ZN4cute3eso3ESOILb1ELb0EJNS_1CILi1EEENS_5tupleIJNS2_ILi8EEEiiEEENS2_ILi64EEENS4_IJiNS2_ILi144EEENS2_ILi288EEEEEENS2_ILi512EEEEEC2ERKS3_RKS6_RKS7_RKSA_RKSB_,($_ZN7cutlass13device_kernelIN5flash19enable_sm80_to_sm89INS1_16FlashAttnBwdSm80INS1_25CollectiveMainloopBwdSm80ILi2ELi2EN4cute5tupleIJNS5_1CILi128EEES8_NS7_ILi64EEEEEENS_10bfloat16_tEfNS_4arch4Sm80ELb1ELb0ELb1ELb1ELb0ELb0ELb0ELb0ELi2ELi4ELi4ELi4ELb0EEENS1_24CollectiveEpilogueBwdGQAISA_fSD_Li256ELb1ELb0EEENS1_25SingleTileBwdLPTSchedulerILb1ELi128ELb0EEEEEEEEEvNT_6ParamsE$_ZN4cute3eso3ESOILb1ELb0EJNS_1CILi1EEENS_5tupleIJiiiEEENS2_ILi64EEENS4_IJNS2_ILi72EEENS2_ILi144EEENS2_ILi288EEEEEENS2_ILi512EEEEEC2ERKS3_RKS5_RKS6_RKSA_RKSB_ - $_ZN7cutlass13device_kernelIN5flash19enable_sm80_to_sm89INS1_16FlashAttnBwdSm80INS1_25CollectiveMainloopBwdSm80ILi2ELi2EN4cute5tupleIJNS5_1CILi128EEES8_NS7_ILi64EEEEEENS_10bfloat16_tEfNS_4arch4Sm80ELb1ELb0ELb1ELb1ELb0ELb0ELb0ELb0ELi2ELi4ELi4ELi4ELb0EEENS1_24CollectiveEpilogueBwdGQAISA_fSD_Li256ELb1ELb0EEENS1_25SingleTileBwdLPTSchedulerILb1ELi128ELb0EEEEEEEEEvNT_6ParamsE$_ZN4cute3eso3ESOILb1ELb0EJNS_1CILi1EEENS_5tupleIJNS2_ILi8EEEiiEEENS2_ILi64EEENS4_IJiNS2_ILi144EEENS2_ILi288EEEEEENS2_ILi512EEEEEC2ERKS3_RKS6_RKS7_RKSA_RKSB_)
$_ZN7cutlass13device_kernelIN5flash19enable_sm80_to_sm89INS1_16FlashAttnBwdSm80INS1_25CollectiveMainloopBwdSm80ILi2ELi2EN4cute5tupleIJNS5_1CILi128EEES8_NS7_ILi64EEEEEENS_10bfloat16_tEfNS_4arch4Sm80ELb1ELb0ELb1ELb1ELb0ELb0ELb0ELb0ELi2ELi4ELi4ELi4ELb0EEENS1_24CollectiveEpilogueBwdGQAISA_fSD_Li256ELb1ELb0EEENS1_25SingleTileBwdLPTSchedulerILb1ELi128ELb0EEEEEEEEEvNT_6ParamsE$_ZN4cute3eso3ESOILb1ELb0EJNS_1CILi1EEENS_5tupleIJNS2_ILi8EEEiiEEENS2_ILi64EEENS4_IJiNS2_ILi144EEENS2_ILi288EEEEEENS2_ILi512EEEEEC2ERKS3_RKS6_RKS7_RKSA_RKSB_:
        /* <DEDUP_REMOVED lines=9> */
        .type           $_ZN7cutlass13device_kernelIN5flash19enable_sm80_to_sm89INS1_16FlashAttnBwdSm80INS1_25CollectiveMainloopBwdSm80ILi2ELi2EN4cute5tupleIJNS5_1CILi128EEES8_NS7_ILi64EEEEEENS_10bfloat16_tEfNS_4arch4Sm80ELb1ELb0ELb1ELb1ELb0ELb0ELb0ELb0ELi2ELi4ELi4ELi4ELb0EEENS1_24CollectiveEpilogueBwdGQAISA_fSD_Li256ELb1ELb0EEENS1_25SingleTileBwdLPTSchedulerILb1ELi128ELb0EEEEEEEEEvNT_6ParamsE$_ZN4cute3eso3ESOILb1ELb0EJNS_1CILi1EEENS_5tupleIJiiiEEENS2_ILi64EEENS4_IJNS2_ILi72EEENS2_ILi144EEENS2_ILi288EEEEEENS2_ILi512EEEEEC2ERKS3_RKS5_RKS6_RKSA_RKSB_,@function
        .size           $_ZN7cutlass13device_kernelIN5flash19enable_sm80_to_sm89INS1_16FlashAttnBwdSm80INS1_25CollectiveMainloopBwdSm80ILi2ELi2EN4cute5tupleIJNS5_1CILi128EEES8_NS7_ILi64EEEEEENS_10bfloat16_tEfNS_4arch4Sm80ELb1ELb0ELb1ELb1ELb0ELb0ELb0ELb0ELi2ELi4ELi4ELi4ELb0EEENS1_24CollectiveEpilogueBwdGQAISA_fSD_Li256ELb1ELb0EEENS1_25SingleTileBwdLPTSchedulerILb1ELi128ELb0EEEEEEEEEvNT_6ParamsE$_ZN4cute3eso3ESOILb1ELb0EJNS_1CILi1EEENS_5tupleIJiiiEEENS2_ILi64EEENS4_IJNS2_ILi72EEENS2_ILi144EEENS2_ILi288EEEEEENS2_ILi512EEEEEC2ERKS3_RKS5_RKS6_RKSA_RKSB_,($_ZN7cutlass13device_kernelIN5flash19enable_sm80_to_sm89INS1_16FlashAttnBwdSm80INS1_25CollectiveMainloopBwdSm80ILi2ELi2EN4cute5tupleIJNS5_1CILi128EEES8_NS7_ILi64EEEEEENS_10bfloat16_tEfNS_4arch4Sm80ELb1ELb0ELb1ELb1ELb0ELb0ELb0ELb0ELi2ELi4ELi4ELi4ELb0EEENS1_24CollectiveEpilogueBwdGQAISA_fSD_Li256ELb1ELb0EEENS1_25SingleTileBwdLPTSchedulerILb1ELi128ELb0EEEEEEEEEvNT_6ParamsE$_ZN4cute3eso3ESOILb1ELb0EJNS_1CILi1EEEiEEC2ERKS3_RKi - $_ZN7cutlass13device_kernelIN5flash19enable_sm80_to_sm89INS1_16FlashAttnBwdSm80INS1_25CollectiveMainloopBwdSm80ILi2ELi2EN4cute5tupleIJNS5_1CILi128EEES8_NS7_ILi64EEEEEENS_10bfloat16_tEfNS_4arch4Sm80ELb1ELb0ELb1ELb1ELb0ELb0ELb0ELb0ELi2ELi4ELi4ELi4ELb0EEENS1_24CollectiveEpilogueBwdGQAISA_fSD_Li256ELb1ELb0EEENS1_25SingleTileBwdLPTSchedulerILb1ELi128ELb0EEEEEEEEEvNT_6ParamsE$_ZN4cute3eso3ESOILb1ELb0EJNS_1CILi1EEENS_5tupleIJiiiEEENS2_ILi64EEENS4_IJNS2_ILi72EEENS2_ILi144EEENS2_ILi288EEEEEENS2_ILi512EEEEEC2ERKS3_RKS5_RKS6_RKSA_RKSB_)
$_ZN7cutlass13device_kernelIN5flash19enable_sm80_to_sm89INS1_16FlashAttnBwdSm80INS1_25CollectiveMainloopBwdSm80ILi2ELi2EN4cute5tupleIJNS5_1CILi128EEES8_NS7_ILi64EEEEEENS_10bfloat16_tEfNS_4arch4Sm80ELb1ELb0ELb1ELb1ELb0ELb0ELb0ELb0ELi2ELi4ELi4ELi4ELb0EEENS1_24CollectiveEpilogueBwdGQAISA_fSD_Li256ELb1ELb0EEENS1_25SingleTileBwdLPTSchedulerILb1ELi128ELb0EEEEEEEEEvNT_6ParamsE$_ZN4cute3eso3ESOILb1ELb0EJNS_1CILi1EEENS_5tupleIJiiiEEENS2_ILi64EEENS4_IJNS2_ILi72EEENS2_ILi144EEENS2_ILi288EEEEEENS2_ILi512EEEEEC2ERKS3_RKS5_RKS6_RKSA_RKSB_:
[----:B------:R-:W-:Y:S01]  /*7e50*/  IADD3 R4, R4, -c[0x0][0x20], RZ ;  /* 0x8000080004047a10 */ /* 0x000fe20007ffe0ff */
[----:B------:R-:W-:Y:S01]  /*7e60*/  IMAD.MOV.U32 R8, RZ, RZ, R6 ;  /* 0x000000ffff087224 */ /* 0x000fe200078e0006 */
[----:B------:R-:W-:-:S03]  /*7e70*/  MOV R9, 0x0 ;  /* 0x0000000000097802 */ /* 0x000fc60000000f00 */
[----:B------:R1:W-:Y:S04]  /*7e80*/  STL [R4], R2 ;  /* 0x0000000204007387 */ /* 0x0003e80000100800 */
[----:B------:R1:W-:Y:S04]  /*7e90*/  STL [R4+0x4], R3 ;  /* 0x0000040304007387 */ /* 0x0003e80000100800 */
[----:B------:R1:W-:Y:S01]  /*7ea0*/  STL [R4+0x8], R5 ;  /* 0x0000080504007387 */ /* 0x0003e20000100800 */
[----:B------:R-:W-:Y:S05]  /*7eb0*/  RET.REL.NODEC R8 `(_ZN7cutlass13device_kernelIN5flash19enable_sm80_to_sm89INS1_16FlashAttnBwdSm80INS1_25CollectiveMainloopBwdSm80ILi2ELi2EN4cute5tupleIJNS5_1CILi128EEES8_NS7_ILi64EEEEEENS_10bfloat16_tEfNS_4arch4Sm80ELb1ELb0ELb1ELb1ELb0ELb0ELb0ELb0ELi2ELi4ELi4ELi4ELb0EEENS1_24CollectiveEpilogueBwdGQAISA_fSD_Li256ELb1ELb0EEENS1_25SingleTileBwdLPTSchedulerILb1ELi128ELb0EEEEEEEEEvNT_6ParamsE) ;  /* 0xffff814008007950 */ /* 0x000fea0003c3ffff */
        .type           $_ZN7cutlass13device_kernelIN5flash19enable_sm80_to_sm89INS1_16FlashAttnBwdSm80INS1_25CollectiveMainloopBwdSm80ILi2ELi2EN4cute5tupleIJNS5_1CILi128EEES8_NS7_ILi64EEEEEENS_10bfloat16_tEfNS_4arch4Sm80ELb1ELb0ELb1ELb1ELb0ELb0ELb0ELb0ELi2ELi4ELi4ELi4ELb0EEENS1_24CollectiveEpilogueBwdGQAISA_fSD_Li256ELb1ELb0EEENS1_25SingleTileBwdLPTSchedulerILb1ELi128ELb0EEEEEEEEEvNT_6ParamsE$_ZN4cute3eso3ESOILb1ELb0EJNS_1CILi1EEEiEEC2ERKS3_RKi,@function
        .size           $_ZN7cutlass13device_kernelIN5flash19enable_sm80_to_sm89INS1_16FlashAttnBwdSm80INS1_25CollectiveMainloopBwdSm80ILi2ELi2EN4cute5tupleIJNS5_1CILi128EEES8_NS7_ILi64EEEEEENS_10bfloat16_tEfNS_4arch4Sm80ELb1ELb0ELb1ELb1ELb0ELb0ELb0ELb0ELi2ELi4ELi4ELi4ELb0EEENS1_24CollectiveEpilogueBwdGQAISA_fSD_Li256ELb1ELb0EEENS1_25SingleTileBwdLPTSchedulerILb1ELi128ELb0EEEEEEEEEvNT_6ParamsE$_ZN4cute3eso3ESOILb1ELb0EJNS_1CILi1EEEiEEC2ERKS3_RKi,($_ZN7cutlass13device_kernelIN5flash19enable_sm80_to_sm89INS1_16FlashAttnBwdSm80INS1_25CollectiveMainloopBwdSm80ILi2ELi2EN4cute5tupleIJNS5_1CILi128EEES8_NS7_ILi64EEEEEENS_10bfloat16_tEfNS_4arch4Sm80ELb1ELb0ELb1ELb1ELb0ELb0ELb0ELb0ELi2ELi4ELi4ELi4ELb0EEENS1_24CollectiveEpilogueBwdGQAISA_fSD_Li256ELb1ELb0EEENS1_25SingleTileBwdLPTSchedulerILb1ELi128ELb0EEEEEEEEEvNT_6ParamsE$_ZN4cute3eso3ESOILb1ELb0EJNS_1CILi1EEEiiiNS2_ILi144EEENS2_ILi512EEEEEC2ERKS3_RKiSA_SA_RKS4_RKS5_ - $_ZN7cutlass13device_kernelIN5flash19enable_sm80_to_sm89INS1_16FlashAttnBwdSm80INS1_25CollectiveMainloopBwdSm80ILi2ELi2EN4cute5tupleIJNS5_1CILi128EEES8_NS7_ILi64EEEEEENS_10bfloat16_tEfNS_4arch4Sm80ELb1ELb0ELb1ELb1ELb0ELb0ELb0ELb0ELi2ELi4ELi4ELi4ELb0EEENS1_24CollectiveEpilogueBwdGQAISA_fSD_Li256ELb1ELb0EEENS1_25SingleTileBwdLPTSchedulerILb1ELi128ELb0EEEEEEEEEvNT_6ParamsE$_ZN4cute3eso3ESOILb1ELb0EJNS_1CILi1EEEiEEC2ERKS3_RKi)
$_ZN7cutlass13device_kernelIN5flash19enable_sm80_to_sm89INS1_16FlashAttnBwdSm80INS1_25CollectiveMainloopBwdSm80ILi2ELi2EN4cute5tupleIJNS5_1CILi128EEES8_NS7_ILi64EEEEEENS_10bfloat16_tEfNS_4arch4Sm80ELb1ELb0ELb1ELb1ELb0ELb0ELb0ELb0ELi2ELi4ELi4ELi4ELb0EEENS1_24CollectiveEpilogueBwdGQAISA_fSD_Li256ELb1ELb0EEENS1_25SingleTileBwdLPTSchedulerILb1ELi128ELb0EEEEEEEEEvNT_6ParamsE$_ZN4cute3eso3ESOILb1ELb0EJNS_1CILi1EEEiEEC2ERKS3_RKi:
[----:B------:R-:W-:Y:S02]  /*7ec0*/  IADD3 R51, R51, -c[0x0][0x20], RZ ;  /* 0x8000080033337a10 */ /* 0x000fe40007ffe0ff */
[----:B------:R-:W-:-:S03]  /*7ed0*/  MOV R5, 0x0 ;  /* 0x0000000000057802 */ /* 0x000fc60000000f00 */
[----:B------:R1:W-:Y:S01]  /*7ee0*/  STL [R51], R2 ;  /* 0x0000000233007387 */ /* 0x0003e20000100800 */
[----:B------:R-:W-:Y:S05]  /*7ef0*/  RET.REL.NODEC R4 `(_ZN7cutlass13device_kernelIN5flash19enable_sm80_to_sm89INS1_16FlashAttnBwdSm80INS1_25CollectiveMainloopBwdSm80ILi2ELi2EN4cute5tupleIJNS5_1CILi128EEES8_NS7_ILi64EEEEEENS_10bfloat16_tEfNS_4arch4Sm80ELb1ELb0ELb1ELb1ELb0ELb0ELb0ELb0ELi2ELi4ELi4ELi4ELb0EEENS1_24CollectiveEpilogueBwdGQAISA_fSD_Li256ELb1ELb0EEENS1_25SingleTileBwdLPTSchedulerILb1ELi128ELb0EEEEEEEEEvNT_6ParamsE) ;  /* 0xffff810004007950 */ /* 0x000fea0003c3ffff */
        .type           $_ZN7cutlass13device_kernelIN5flash19enable_sm80_to_sm89INS1_16FlashAttnBwdSm80INS1_25CollectiveMainloopBwdSm80ILi2ELi2EN4cute5tupleIJNS5_1CILi128EEES8_NS7_ILi64EEEEEENS_10bfloat16_tEfNS_4arch4Sm80ELb1ELb0ELb1ELb1ELb0ELb0ELb0ELb0ELi2ELi4ELi4ELi4ELb0EEENS1_24CollectiveEpilogueBwdGQAISA_fSD_Li256ELb1ELb0EEENS1_25SingleTileBwdLPTSchedulerILb1ELi128ELb0EEEEEEEEEvNT_6ParamsE$_ZN4cute3eso3ESOILb1ELb0EJNS_1CILi1EEEiiiNS2_ILi144EEENS2_ILi512EEEEEC2ERKS3_RKiSA_SA_RKS4_RKS5_,@function
        .size           $_ZN7cutlass13device_kernelIN5flash19enable_sm80_to_sm89INS1_16FlashAttnBwdSm80INS1_25CollectiveMainloopBwdSm80ILi2ELi2EN4cute5tupleIJNS5_1CILi128EEES8_NS7_ILi64EEEEEENS_10bfloat16_tEfNS_4arch4Sm80ELb1ELb0ELb1ELb1ELb0ELb0ELb0ELb0ELi2ELi4ELi4ELi4ELb0EEENS1_24CollectiveEpilogueBwdGQAISA_fSD_Li256ELb1ELb0EEENS1_25SingleTileBwdLPTSchedulerILb1ELi128ELb0EEEEEEEEEvNT_6ParamsE$_ZN4cute3eso3ESOILb1ELb0EJNS_1CILi1EEEiiiNS2_ILi144EEENS2_ILi512EEEEEC2ERKS3_RKiSA_SA_RKS4_RKS5_,($_ZN7cutlass13device_kernelIN5flash19enable_sm80_to_sm89INS1_16FlashAttnBwdSm80INS1_25CollectiveMainloopBwdSm80ILi2ELi2EN4cute5tupleIJNS5_1CILi128EEES8_NS7_ILi64EEEEEENS_10bfloat16_tEfNS_4arch4Sm80ELb1ELb0ELb1ELb1ELb0ELb0ELb0ELb0ELi2ELi4ELi4ELi4ELb0EEENS1_24CollectiveEpilogueBwdGQAISA_fSD_Li256ELb1ELb0EEENS1_25SingleTileBwdLPTSchedulerILb1ELi128ELb0EEEEEEEEEvNT_6ParamsE$_ZN4cute3eso3ESOILb1ELb0EJNS_1CILi1EEEiiiNS2_ILi64EEENS2_ILi72EEENS2_ILi144EEENS2_ILi288EEENS2_ILi512EEEEEC2ERKS3_RKiSD_SD_RKS4_RKS5_RKS6_RKS7_RKS8_ - $_ZN7cutlass13device_kernelIN5flash19enable_sm80_to_sm89INS1_16FlashAttnBwdSm80INS1_25CollectiveMainloopBwdSm80ILi2ELi2EN4cute5tupleIJNS5_1CILi128EEES8_NS7_ILi64EEEEEENS_10bfloat16_tEfNS_4arch4Sm80ELb1ELb0ELb1ELb1ELb0ELb0ELb0ELb0ELi2ELi4ELi4ELi4ELb0EEENS1_24CollectiveEpilogueBwdGQAISA_fSD_Li256ELb1ELb0EEENS1_25SingleTileBwdLPTSchedulerILb1ELi128ELb0EEEEEEEEEvNT_6ParamsE$_ZN4cute3eso3ESOILb1ELb0EJNS_1CILi1EEEiiiNS2_ILi144EEENS2_ILi512EEEEEC2ERKS3_RKiSA_SA_RKS4_RKS5_)
$_ZN7cutlass13device_kernelIN5flash19enable_sm80_to_sm89INS1_16FlashAttnBwdSm80INS1_25CollectiveMainloopBwdSm80ILi2ELi2EN4cute5tupleIJNS5_1CILi128EEES8_NS7_ILi64EEEEEENS_10bfloat16_tEfNS_4arch4Sm80ELb1ELb0ELb1ELb1ELb0ELb0ELb0ELb0ELi2ELi4ELi4ELi4ELb0EEENS1_24CollectiveEpilogueBwdGQAISA_fSD_Li256ELb1ELb0EEENS1_25SingleTileBwdLPTSchedulerILb1ELi128ELb0EEEEEEEEEvNT_6ParamsE$_ZN4cute3eso3ESOILb1ELb0EJNS_1CILi1EEEiiiNS2_ILi144EEENS2_ILi512EEEEEC2ERKS3_RKiSA_SA_RKS4_RKS5_:
        /* <DEDUP_REMOVED lines=11> */
        .type           $_ZN7cutlass13device_kernelIN5flash19enable_sm80_to_sm89INS1_16FlashAttnBwdSm80INS1_25CollectiveMainloopBwdSm80ILi2ELi2EN4cute5tupleIJNS5_1CILi128EEES8_NS7_ILi64EEEEEENS_10bfloat16_tEfNS_4arch4Sm80ELb1ELb0ELb1ELb1ELb0ELb0ELb0ELb0ELi2ELi4ELi4ELi4ELb0EEENS1_24CollectiveEpilogueBwdGQAISA_fSD_Li256ELb1ELb0EEENS1_25SingleTileBwdLPTSchedulerILb1ELi128ELb0EEEEEEEEEvNT_6ParamsE$_ZN4cute3eso3ESOILb1ELb0EJNS_1CILi1EEEiiiNS2_ILi64EEENS2_ILi72EEENS2_ILi144EEENS2_ILi288EEENS2_ILi512EEEEEC2ERKS3_RKiSD_SD_RKS4_RKS5_RKS6_RKS7_RKS8_,@function
        .size           $_ZN7cutlass13device_kernelIN5flash19enable_sm80_to_sm89INS1_16FlashAttnBwdSm80INS1_25CollectiveMainloopBwdSm80ILi2ELi2EN4cute5tupleIJNS5_1CILi128EEES8_NS7_ILi64EEEEEENS_10bfloat16_tEfNS_4arch4Sm80ELb1ELb0ELb1ELb1ELb0ELb0ELb0ELb0ELi2ELi4ELi4ELi4ELb0EEENS1_24CollectiveEpilogueBwdGQAISA_fSD_Li256ELb1ELb0EEENS1_25SingleTileBwdLPTSchedulerILb1ELi128ELb0EEEEEEEEEvNT_6ParamsE$_ZN4cute3eso3ESOILb1ELb0EJNS_1CILi1EEEiiiNS2_ILi64EEENS2_ILi72EEENS2_ILi144EEENS2_ILi288EEENS2_ILi512EEEEEC2ERKS3_RKiSD_SD_RKS4_RKS5_RKS6_RKS7_RKS8_,($_ZN7cutlass13device_kernelIN5flash19enable_sm80_to_sm89INS1_16FlashAttnBwdSm80INS1_25CollectiveMainloopBwdSm80ILi2ELi2EN4cute5tupleIJNS5_1CILi128EEES8_NS7_ILi64EEEEEENS_10bfloat16_tEfNS_4arch4Sm80ELb1ELb0ELb1ELb1ELb0ELb0ELb0ELb0ELi2ELi4ELi4ELi4ELb0EEENS1_24CollectiveEpilogueBwdGQAISA_fSD_Li256ELb1ELb0EEENS1_25SingleTileBwdLPTSchedulerILb1ELi128ELb0EEEEEEEEEvNT_6ParamsE$_ZN4cute3eso3ESOILb1ELb0EJNS_1CILi1EEEiiiNS2_ILi72EEENS2_ILi512EEEEEC2ERKS3_RKiSA_SA_RKS4_RKS5_ - $_ZN7cutlass13device_kernelIN5flash19enable_sm80_to_sm89INS1_16FlashAttnBwdSm80INS1_25CollectiveMainloopBwdSm80ILi2ELi2EN4cute5tupleIJNS5_1CILi128EEES8_NS7_ILi64EEEEEENS_10bfloat16_tEfNS_4arch4Sm80ELb1ELb0ELb1ELb1ELb0ELb0ELb0ELb0ELi2ELi4ELi4ELi4ELb0EEENS1_24CollectiveEpilogueBwdGQAISA_fSD_Li256ELb1ELb0EEENS1_25SingleTileBwdLPTSchedulerILb1ELi128ELb0EEEEEEEEEvNT_6ParamsE$_ZN4cute3eso3ESOILb1ELb0EJNS_1CILi1EEEiiiNS2_ILi64EEENS2_ILi72EEENS2_ILi144EEENS2_ILi288EEENS2_ILi512EEEEEC2ERKS3_RKiSD_SD_RKS4_RKS5_RKS6_RKS7_RKS8_)
$_ZN7cutlass13device_kernelIN5flash19enable_sm80_to_sm89INS1_16FlashAttnBwdSm80INS1_25CollectiveMainloopBwdSm80ILi2ELi2EN4cute5tupleIJNS5_1CILi128EEES8_NS7_ILi64EEEEEENS_10bfloat16_tEfNS_4arch4Sm80ELb1ELb0ELb1ELb1ELb0ELb0ELb0ELb0ELi2ELi4ELi4ELi4ELb0EEENS1_24CollectiveEpilogueBwdGQAISA_fSD_Li256ELb1ELb0EEENS1_25SingleTileBwdLPTSchedulerILb1ELi128ELb0EEEEEEEEEvNT_6ParamsE$_ZN4cute3eso3ESOILb1ELb0EJNS_1CILi1EEEiiiNS2_ILi64EEENS2_ILi72EEENS2_ILi144EEENS2_ILi288EEENS2_ILi512EEEEEC2ERKS3_RKiSD_SD_RKS4_RKS5_RKS6_RKS7_RKS8_:
        /* <DEDUP_REMOVED lines=11> */
        .type           $_ZN7cutlass13device_kernelIN5flash19enable_sm80_to_sm89INS1_16FlashAttnBwdSm80INS1_25CollectiveMainloopBwdSm80ILi2ELi2EN4cute5tupleIJNS5_1CILi128EEES8_NS7_ILi64EEEEEENS_10bfloat16_tEfNS_4arch4Sm80ELb1ELb0ELb1ELb1ELb0ELb0ELb0ELb0ELi2ELi4ELi4ELi4ELb0EEENS1_24CollectiveEpilogueBwdGQAISA_fSD_Li256ELb1ELb0EEENS1_25SingleTileBwdLPTSchedulerILb1ELi128ELb0EEEEEEEEEvNT_6ParamsE$_ZN4cute3eso3ESOILb1ELb0EJNS_1CILi1EEEiiiNS2_ILi72EEENS2_ILi512EEEEEC2ERKS3_RKiSA_SA_RKS4_RKS5_,@function
        .size           $_ZN7cutlass13device_kernelIN5flash19enable_sm80_to_sm89INS1_16FlashAttnBwdSm80INS1_25CollectiveMainloopBwdSm80ILi2ELi2EN4cute5tupleIJNS5_1CILi128EEES8_NS7_ILi64EEEEEENS_10bfloat16_tEfNS_4arch4Sm80ELb1ELb0ELb1ELb1ELb0ELb0ELb0ELb0ELi2ELi4ELi4ELi4ELb0EEENS1_24CollectiveEpilogueBwdGQAISA_fSD_Li256ELb1ELb0EEENS1_25SingleTileBwdLPTSchedulerILb1ELi128ELb0EEEEEEEEEvNT_6ParamsE$_ZN4cute3eso3ESOILb1ELb0EJNS_1CILi1EEEiiiNS2_ILi72EEENS2_ILi512EEEEEC2ERKS3_RKiSA_SA_RKS4_RKS5_,($_ZN7cutlass13device_kernelIN5flash19enable_sm80_to_sm89INS1_16FlashAttnBwdSm80INS1_25CollectiveMainloopBwdSm80ILi2ELi2EN4cute5tupleIJNS5_1CILi128EEES8_NS7_ILi64EEEEEENS_10bfloat16_tEfNS_4arch4Sm80ELb1ELb0ELb1ELb1ELb0ELb0ELb0ELb0ELi2ELi4ELi4ELi4ELb0EEENS1_24CollectiveEpilogueBwdGQAISA_fSD_Li256ELb1ELb0EEENS1_25SingleTileBwdLPTSchedulerILb1ELi128ELb0EEEEEEEEEvNT_6ParamsE$_ZN4cute3eso3ESOILb1ELb0EJNS_1CILi2EEEiEEC2ERKS3_RKi - $_ZN7cutlass13device_kernelIN5flash19enable_sm80_to_sm89INS1_16FlashAttnBwdSm80INS1_25CollectiveMainloopBwdSm80ILi2ELi2EN4cute5tupleIJNS5_1CILi128EEES8_NS7_ILi64EEEEEENS_10bfloat16_tEfNS_4arch4Sm80ELb1ELb0ELb1ELb1ELb0ELb0ELb0ELb0ELi2ELi4ELi4ELi4ELb0EEENS1_24CollectiveEpilogueBwdGQAISA_fSD_Li256ELb1ELb0EEENS1_25SingleTileBwdLPTSchedulerILb1ELi128ELb0EEEEEEEEEvNT_6ParamsE$_ZN4cute3eso3ESOILb1ELb0EJNS_1CILi1EEEiiiNS2_ILi72EEENS2_ILi512EEEEEC2ERKS3_RKiSA_SA_RKS4_RKS5_)
$_ZN7cutlass13device_kernelIN5flash19enable_sm80_to_sm89INS1_16FlashAttnBwdSm80INS1_25CollectiveMainloopBwdSm80ILi2ELi2EN4cute5tupleIJNS5_1CILi128EEES8_NS7_ILi64EEEEEENS_10bfloat16_tEfNS_4arch4Sm80ELb1ELb0ELb1ELb1ELb0ELb0ELb0ELb0ELi2ELi4ELi4ELi4ELb0EEENS1_24CollectiveEpilogueBwdGQAISA_fSD_Li256ELb1ELb0EEENS1_25SingleTileBwdLPTSchedulerILb1ELi128ELb0EEEEEEEEEvNT_6ParamsE$_ZN4cute3eso3ESOILb1ELb0EJNS_1CILi1EEEiiiNS2_ILi72EEENS2_ILi512EEEEEC2ERKS3_RKiSA_SA_RKS4_RKS5_:
        /* <DEDUP_REMOVED lines=11> */
        .type           $_ZN7cutlass13device_kernelIN5flash19enable_sm80_to_sm89INS1_16FlashAttnBwdSm80INS1_25CollectiveMainloopBwdSm80ILi2ELi2EN4cute5tupleIJNS5_1CILi128EEES8_NS7_ILi64EEEEEENS_10bfloat16_tEfNS_4arch4Sm80ELb1ELb0ELb1ELb1ELb0ELb0ELb0ELb0ELi2ELi4ELi4ELi4ELb0EEENS1_24CollectiveEpilogueBwdGQAISA_fSD_Li256ELb1ELb0EEENS1_25SingleTileBwdLPTSchedulerILb1ELi128ELb0EEEEEEEEEvNT_6ParamsE$_ZN4cute3eso3ESOILb1ELb0EJNS_1CILi2EEEiEEC2ERKS3_RKi,@function
        .size           $_ZN7cutlass13device_kernelIN5flash19enable_sm80_to_sm89INS1_16FlashAttnBwdSm80INS1_25CollectiveMainloopBwdSm80ILi2ELi2EN4cute5tupleIJNS5_1CILi128EEES8_NS7_ILi64EEEEEENS_10bfloat16_tEfNS_4arch4Sm80ELb1ELb0ELb1ELb1ELb0ELb0ELb0ELb0ELi2ELi4ELi4ELi4ELb0EEENS1_24CollectiveEpilogueBwdGQAISA_fSD_Li256ELb1ELb0EEENS1_25SingleTileBwdLPTSchedulerILb1ELi128ELb0EEEEEEEEEvNT_6ParamsE$_ZN4cute3eso3ESOILb1ELb0EJNS_1CILi2EEEiEEC2ERKS3_RKi,($_ZN7cutlass13device_kernelIN5flash19enable_sm80_to_sm89INS1_16FlashAttnBwdSm80INS1_25CollectiveMainloopBwdSm80ILi2ELi2EN4cute5tupleIJNS5_1CILi128EEES8_NS7_ILi64EEEEEENS_10bfloat16_tEfNS_4arch4Sm80ELb1ELb0ELb1ELb1ELb0ELb0ELb0ELb0ELi2ELi4ELi4ELi4ELb0EEENS1_24CollectiveEpilogueBwdGQAISA_fSD_Li256ELb1ELb0EEENS1_25SingleTileBwdLPTSchedulerILb1ELi128ELb0EEEEEEEEEvNT_6ParamsE$_ZN4cute3eso3ESOILb1ELb0EJNS_1CILi4096EEENS_5tupleIJNS4_IJiiEEENS2_ILi8192EEEEEEEEC2ERKS3_RKS7_ - $_ZN7cutlass13device_kernelIN5flash19enable_sm80_to_sm89INS1_16FlashAttnBwdSm80INS1_25CollectiveMainloopBwdSm80ILi2ELi2EN4cute5tupleIJNS5_1CILi128EEES8_NS7_ILi64EEEEEENS_10bfloat16_tEfNS_4arch4Sm80ELb1ELb0ELb1ELb1ELb0ELb0ELb0ELb0ELi2ELi4ELi4ELi4ELb0EEENS1_24CollectiveEpilogueBwdGQAISA_fSD_Li256ELb1ELb0EEENS1_25SingleTileBwdLPTSchedulerILb1ELi128ELb0EEEEEEEEEvNT_6ParamsE$_ZN4cute3eso3ESOILb1ELb0EJNS_1CILi2EEEiEEC2ERKS3_RKi)
$_ZN7cutlass13device_kernelIN5flash19enable_sm80_to_sm89INS1_16FlashAttnBwdSm80INS1_25CollectiveMainloopBwdSm80ILi2ELi2EN4cute5tupleIJNS5_1CILi128EEES8_NS7_ILi64EEEEEENS_10bfloat16_tEfNS_4arch4Sm80ELb1ELb0ELb1ELb1ELb0ELb0ELb0ELb0ELi2ELi4ELi4ELi4ELb0EEENS1_24CollectiveEpilogueBwdGQAISA_fSD_Li256ELb1ELb0EEENS1_25SingleTileBwdLPTSchedulerILb1ELi128ELb0EEEEEEEEEvNT_6ParamsE$_ZN4cute3eso3ESOILb1ELb0EJNS_1CILi2EEEiEEC2ERKS3_RKi:
[----:B------:R-:W-:Y:S02]  /*8110*/  IADD3 R2, R2, -c[0x0][0x20], RZ ;  /* 0x8000080002027a10 */ /* 0x000fe40007ffe0ff */
[----:B------:R-:W-:-:S03]  /*8120*/  MOV R5, 0x0 ;  /* 0x0000000000057802 */ /* 0x000fc60000000f00 */
[----:B------:R1:W-:Y:S01]  /*8130*/  STL [R2], R3 ;  /* 0x0000000302007387 */ /* 0x0003e20000100800 */
[----:B------:R-:W-:Y:S05]  /*8140*/  RET.REL.NODEC R4 `(_ZN7cutlass13device_kernelIN5flash19enable_sm80_to_sm89INS1_16FlashAttnBwdSm80INS1_25CollectiveMainloopBwdSm80ILi2ELi2EN4cute5tupleIJNS5_1CILi128EEES8_NS7_ILi64EEEEEENS_10bfloat16_tEfNS_4arch4Sm80ELb1ELb0ELb1ELb1ELb0ELb0ELb0ELb0ELi2ELi4ELi4ELi4ELb0EEENS1_24CollectiveEpilogueBwdGQAISA_fSD_Li256ELb1ELb0EEENS1_25SingleTileBwdLPTSchedulerILb1ELi128ELb0EEEEEEEEEvNT_6ParamsE) ;  /* 0xffff7eb004007950 */ /* 0x000fea0003c3ffff */
        .type           $_ZN7cutlass13device_kernelIN5flash19enable_sm80_to_sm89INS1_16FlashAttnBwdSm80INS1_25CollectiveMainloopBwdSm80ILi2ELi2EN4cute5tupleIJNS5_1CILi128EEES8_NS7_ILi64EEEEEENS_10bfloat16_tEfNS_4arch4Sm80ELb1ELb0ELb1ELb1ELb0ELb0ELb0ELb0ELi2ELi4ELi4ELi4ELb0EEENS1_24CollectiveEpilogueBwdGQAISA_fSD_Li256ELb1ELb0EEENS1_25SingleTileBwdLPTSchedulerILb1ELi128ELb0EEEEEEEEEvNT_6ParamsE$_ZN4cute3eso3ESOILb1ELb0EJNS_1CILi4096EEENS_5tupleIJNS4_IJiiEEENS2_ILi8192EEEEEEEEC2ERKS3_RKS7_,@function
        .size           $_ZN7cutlass13device_kernelIN5flash19enable_sm80_to_sm89INS1_16FlashAttnBwdSm80INS1_25CollectiveMainloopBwdSm80ILi2ELi2EN4cute5tupleIJNS5_1CILi128EEES8_NS7_ILi64EEEEEENS_10bfloat16_tEfNS_4arch4Sm80ELb1ELb0ELb1ELb1ELb0ELb0ELb0ELb0ELi2ELi4ELi4ELi4ELb0EEENS1_24CollectiveEpilogueBwdGQAISA_fSD_Li256ELb1ELb0EEENS1_25SingleTileBwdLPTSchedulerILb1ELi128ELb0EEEEEEEEEvNT_6ParamsE$_ZN4cute3eso3ESOILb1ELb0EJNS_1CILi4096EEENS_5tupleIJNS4_IJiiEEENS2_ILi8192EEEEEEEEC2ERKS3_RKS7_,($_ZN7cutlass13device_kernelIN5flash19enable_sm80_to_sm89INS1_16FlashAttnBwdSm80INS1_25CollectiveMainloopBwdSm80ILi2ELi2EN4cute5tupleIJNS5_1CILi128EEES8_NS7_ILi64EEEEEENS_10bfloat16_tEfNS_4arch4Sm80ELb1ELb0ELb1ELb1ELb0ELb0ELb0ELb0ELi2ELi4ELi4ELi4ELb0EEENS1_24CollectiveEpilogueBwdGQAISA_fSD_Li256ELb1ELb0EEENS1_25SingleTileBwdLPTSchedulerILb1ELi128ELb0EEEEEEEEEvNT_6ParamsE$_ZN4cute3eso3ESOILb1ELb0EJNS_1CILi4096EEENS_5tupleIJiiEEEEEC2ERKS3_RKS5_ - $_ZN7cutlass13device_kernelIN5flash19enable_sm80_to_sm89INS1_16FlashAttnBwdSm80INS1_25CollectiveMainloopBwdSm80ILi2ELi2EN4cute5tupleIJNS5_1CILi128EEES8_NS7_ILi64EEEEEENS_10bfloat16_tEfNS_4arch4Sm80ELb1ELb0ELb1ELb1ELb0ELb0ELb0ELb0ELi2ELi4ELi4ELi4ELb0EEENS1_24CollectiveEpilogueBwdGQAISA_fSD_Li256ELb1ELb0EEENS1_25SingleTileBwdLPTSchedulerILb1ELi128ELb0EEEEEEEEEvNT_6ParamsE$_ZN4cute3eso3ESOILb1ELb0EJNS_1CILi4096EEENS_5tupleIJNS4_IJiiEEENS2_ILi8192EEEEEEEEC2ERKS3_RKS7_)
$_ZN7cutlass13device_kernelIN5flash19enable_sm80_to_sm89INS1_16FlashAttnBwdSm80INS1_25CollectiveMainloopBwdSm80ILi2ELi2EN4cute5tupleIJNS5_1CILi128EEES8_NS7_ILi64EEEEEENS_10bfloat16_tEfNS_4arch4Sm80ELb1ELb0ELb1ELb1ELb0ELb0ELb0ELb0ELi2ELi4ELi4ELi4ELb0EEENS1_24CollectiveEpilogueBwdGQAISA_fSD_Li256ELb1ELb0EEENS1_25SingleTileBwdLPTSchedulerILb1ELi128ELb0EEEEEEEEEvNT_6ParamsE$_ZN4cute3eso3ESOILb1ELb0EJNS_1CILi4096EEENS_5tupleIJNS4_IJiiEEENS2_ILi8192EEEEEEEEC2ERKS3_RKS7_:
[----:B------:R-:W-:Y:S01]  /*8150*/  IADD3 R2, R2, -c[0x0][0x20], RZ ;  /* 0x8000080002027a10 */ /* 0x000fe20007ffe0ff */
[----:B------:R-:W-:Y:S01]  /*8160*/  IMAD.MOV.U32 R8, RZ, RZ, R6 ;  /* 0x000000ffff087224 */ /* 0x000fe200078e0006 */
[----:B------:R-:W-:-:S03]  /*8170*/  MOV R9, 0x0 ;  /* 0x0000000000097802 */ /* 0x000fc60000000f00 */
[----:B------:R1:W-:Y:S04]  /*8180*/  STL [R2], R5 ;  /* 0x0000000502007387 */ /* 0x0003e80000100800 */
[----:B------:R1:W-:Y:S01]  /*8190*/  STL [R2+0x4], R3 ;  /* 0x0000040302007387 */ /* 0x0003e20000100800 */
[----:B------:R-:W-:Y:S05]  /*81a0*/  RET.REL.NODEC R8 `(_ZN7cutlass13device_kernelIN5flash19enable_sm80_to_sm89INS1_16FlashAttnBwdSm80INS1_25CollectiveMainloopBwdSm80ILi2ELi2EN4cute5tupleIJNS5_1CILi128EEES8_NS7_ILi64EEEEEENS_10bfloat16_tEfNS_4arch4Sm80ELb1ELb0ELb1ELb1ELb0ELb0ELb0ELb0ELi2ELi4ELi4ELi4ELb0EEENS1_24CollectiveEpilogueBwdGQAISA_fSD_Li256ELb1ELb0EEENS1_25SingleTileBwdLPTSchedulerILb1ELi128ELb0EEEEEEEEEvNT_6ParamsE) ;  /* 0xffff7e5008007950 */ /* 0x000fea0003c3ffff */
        .type           $_ZN7cutlass13device_kernelIN5flash19enable_sm80_to_sm89INS1_16FlashAttnBwdSm80INS1_25CollectiveMainloopBwdSm80ILi2ELi2EN4cute5tupleIJNS5_1CILi128EEES8_NS7_ILi64EEEEEENS_10bfloat16_tEfNS_4arch4Sm80ELb1ELb0ELb1ELb1ELb0ELb0ELb0ELb0ELi2ELi4ELi4ELi4ELb0EEENS1_24CollectiveEpilogueBwdGQAISA_fSD_Li256ELb1ELb0EEENS1_25SingleTileBwdLPTSchedulerILb1ELi128ELb0EEEEEEEEEvNT_6ParamsE$_ZN4cute3eso3ESOILb1ELb0EJNS_1CILi4096EEENS_5tupleIJiiEEEEEC2ERKS3_RKS5_,@function
        .size           $_ZN7cutlass13device_kernelIN5flash19enable_sm80_to_sm89INS1_16FlashAttnBwdSm80INS1_25CollectiveMainloopBwdSm80ILi2ELi2EN4cute5tupleIJNS5_1CILi128EEES8_NS7_ILi64EEEEEENS_10bfloat16_tEfNS_4arch4Sm80ELb1ELb0ELb1ELb1ELb0ELb0ELb0ELb0ELi2ELi4ELi4ELi4ELb0EEENS1_24CollectiveEpilogueBwdGQAISA_fSD_Li256ELb1ELb0EEENS1_25SingleTileBwdLPTSchedulerILb1ELi128ELb0EEEEEEEEEvNT_6ParamsE$_ZN4cute3eso3ESOILb1ELb0EJNS_1CILi4096EEENS_5tupleIJiiEEEEEC2ERKS3_RKS5_,($_ZN7cutlass13device_kernelIN5flash19enable_sm80_to_sm89INS1_16FlashAttnBwdSm80INS1_25CollectiveMainloopBwdSm80ILi2ELi2EN4cute5tupleIJNS5_1CILi128EEES8_NS7_ILi64EEEEEENS_10bfloat16_tEfNS_4arch4Sm80ELb1ELb0ELb1ELb1ELb0ELb0ELb0ELb0ELi2ELi4ELi4ELi4ELb0EEENS1_24CollectiveEpilogueBwdGQAISA_fSD_Li256ELb1ELb0EEENS1_25SingleTileBwdLPTSchedulerILb1ELi128ELb0EEEEEEEEEvNT_6ParamsE$_ZN4cute3eso3ESOILb1ELb0EJNS_1CILi4096EEEiiEEC2ERKS3_RKiS8_ - $_ZN7cutlass13device_kernelIN5flash19enable_sm80_to_sm89INS1_16FlashAttnBwdSm80INS1_25CollectiveMainloopBwdSm80ILi2ELi2EN4cute5tupleIJNS5_1CILi128EEES8_NS7_ILi64EEEEEENS_10bfloat16_tEfNS_4arch4Sm80ELb1ELb0ELb1ELb1ELb0ELb0ELb0ELb0ELi2ELi4ELi4ELi4ELb0EEENS1_24CollectiveEpilogueBwdGQAISA_fSD_Li256ELb1ELb0EEENS1_25SingleTileBwdLPTSchedulerILb1ELi128ELb0EEEEEEEEEvNT_6ParamsE$_ZN4cute3eso3ESOILb1ELb0EJNS_1CILi4096EEENS_5tupleIJiiEEEEEC2ERKS3_RKS5_)
$_ZN7cutlass13device_kernelIN5flash19enable_sm80_to_sm89INS1_16FlashAttnBwdSm80INS1_25CollectiveMainloopBwdSm80ILi2ELi2EN4cute5tupleIJNS5_1CILi128EEES8_NS7_ILi64EEEEEENS_10bfloat16_tEfNS_4arch4Sm80ELb1ELb0ELb1ELb1ELb0ELb0ELb0ELb0ELi2ELi4ELi4ELi4ELb0EEENS1_24CollectiveEpilogueBwdGQAISA_fSD_Li256ELb1ELb0EEENS1_25SingleTileBwdLPTSchedulerILb1ELi128ELb0EEEEEEEEEvNT_6ParamsE$_ZN4cute3eso3ESOILb1ELb0EJNS_1CILi4096EEENS_5tupleIJiiEEEEEC2ERKS3_RKS5_:
[----:B------:R-:W-:Y:S01]  /*81b0*/  IADD3 R2, R2, -c[0x0][0x20], RZ ;  /* 0x8000080002027a10 */ /* 0x000fe20007ffe0ff */
[----:B------:R-:W-:Y:S01]  /*81c0*/  IMAD.MOV.U32 R8, RZ, RZ, R6 ;  /* 0x000000ffff087224 */ /* 0x000fe200078e0006 */
[----:B------:R-:W-:-:S03]  /*81d0*/  MOV R9, 0x0 ;  /* 0x0000000000097802 */ /* 0x000fc60000000f00 */
[----:B------:R1:W-:Y:S04]  /*81e0*/  STL [R2], R5 ;  /* 0x0000000502007387 */ /* 0x0003e80000100800 */
[----:B------:R1:W-:Y:S01]  /*81f0*/  STL [R2+0x4], R3 ;  /* 0x0000040302007387 */ /* 0x0003e20000100800 */
[----:B------:R-:W-:Y:S05]  /*8200*/  RET.REL.NODEC R8 `(_ZN7cutlass13device_kernelIN5flash19enable_sm80_to_sm89INS1_16FlashAttnBwdSm80INS1_25CollectiveMainloopBwdSm80ILi2ELi2EN4cute5tupleIJNS5_1CILi128EEES8_NS7_ILi64EEEEEENS_10bfloat16_tEfNS_4arch4Sm80ELb1ELb0ELb1ELb1ELb0ELb0ELb0ELb0ELi2ELi4ELi4ELi4ELb0EEENS1_24CollectiveEpilogueBwdGQAISA_fSD_Li256ELb1ELb0EEENS1_25SingleTileBwdLPTSchedulerILb1ELi128ELb0EEEEEEEEEvNT_6ParamsE) ;  /* 0xffff7df008007950 */ /* 0x000fea0003c3ffff */
        .type           $_ZN7cutlass13device_kernelIN5flash19enable_sm80_to_sm89INS1_16FlashAttnBwdSm80INS1_25CollectiveMainloopBwdSm80ILi2ELi2EN4cute5tupleIJNS5_1CILi128EEES8_NS7_ILi64EEEEEENS_10bfloat16_tEfNS_4arch4Sm80ELb1ELb0ELb1ELb1ELb0ELb0ELb0ELb0ELi2ELi4ELi4ELi4ELb0EEENS1_24CollectiveEpilogueBwdGQAISA_fSD_Li256ELb1ELb0EEENS1_25SingleTileBwdLPTSchedulerILb1ELi128ELb0EEEEEEEEEvNT_6ParamsE$_ZN4cute3eso3ESOILb1ELb0EJNS_1CILi4096EEEiiEEC2ERKS3_RKiS8_,@function
        .size           $_ZN7cutlass13device_kernelIN5flash19enable_sm80_to_sm89INS1_16FlashAttnBwdSm80INS1_25CollectiveMainloopBwdSm80ILi2ELi2EN4cute5tupleIJNS5_1CILi128EEES8_NS7_ILi64EEEEEENS_10bfloat16_tEfNS_4arch4Sm80ELb1ELb0ELb1ELb1ELb0ELb0ELb0ELb0ELi2ELi4ELi4ELi4ELb0EEENS1_24CollectiveEpilogueBwdGQAISA_fSD_Li256ELb1ELb0EEENS1_25SingleTileBwdLPTSchedulerILb1ELi128ELb0EEEEEEEEEvNT_6ParamsE$_ZN4cute3eso3ESOILb1ELb0EJNS_1CILi4096EEEiiEEC2ERKS3_RKiS8_,($_ZN7cutlass13device_kernelIN5flash19enable_sm80_to_sm89INS1_16FlashAttnBwdSm80INS1_25CollectiveMainloopBwdSm80ILi2ELi2EN4cute5tupleIJNS5_1CILi128EEES8_NS7_ILi64EEEEEENS_10bfloat16_tEfNS_4arch4Sm80ELb1ELb0ELb1ELb1ELb0ELb0ELb0ELb0ELi2ELi4ELi4ELi4ELb0EEENS1_24CollectiveEpilogueBwdGQAISA_fSD_Li256ELb1ELb0EEENS1_25SingleTileBwdLPTSchedulerILb1ELi128ELb0EEEEEEEEEvNT_6ParamsE$_ZN4cute3eso3ESOILb1ELb0EJNS_1CILi4096EEEiiNS2_ILi8192EEEEEC2ERKS3_RKiS9_RKS4_ - $_ZN7cutlass13device_kernelIN5flash19enable_sm80_to_sm89INS1_16FlashAttnBwdSm80INS1_25CollectiveMainloopBwdSm80ILi2ELi2EN4cute5tupleIJNS5_1CILi128EEES8_NS7_ILi64EEEEEENS_10bfloat16_tEfNS_4arch4Sm80ELb1ELb0ELb1ELb1ELb0ELb0ELb0ELb0ELi2ELi4ELi4ELi4ELb0EEENS1_24CollectiveEpilogueBwdGQAISA_fSD_Li256ELb1ELb0EEENS1_25SingleTileBwdLPTSchedulerILb1ELi128ELb0EEEEEEEEEvNT_6ParamsE$_ZN4cute3eso3ESOILb1ELb0EJNS_1CILi4096EEEiiEEC2ERKS3_RKiS8_)
$_ZN7cutlass13device_kernelIN5flash19enable_sm80_to_sm89INS1_16FlashAttnBwdSm80INS1_25CollectiveMainloopBwdSm80ILi2ELi2EN4cute5tupleIJNS5_1CILi128EEES8_NS7_ILi64EEEEEENS_10bfloat16_tEfNS_4arch4Sm80ELb1ELb0ELb1ELb1ELb0ELb0ELb0ELb0ELi2ELi4ELi4ELi4ELb0EEENS1_24CollectiveEpilogueBwdGQAISA_fSD_Li256ELb1ELb0EEENS1_25SingleTileBwdLPTSchedulerILb1ELi128ELb0EEEEEEEEEvNT_6ParamsE$_ZN4cute3eso3ESOILb1ELb0EJNS_1CILi4096EEEiiEEC2ERKS3_RKiS8_:
        /* <DEDUP_REMOVED lines=8> */
        .type           $_ZN7cutlass13device_kernelIN5flash19enable_sm80_to_sm89INS1_16FlashAttnBwdSm80INS1_25CollectiveMainloopBwdSm80ILi2ELi2EN4cute5tupleIJNS5_1CILi128EEES8_NS7_ILi64EEEEEENS_10bfloat16_tEfNS_4arch4Sm80ELb1ELb0ELb1ELb1ELb0ELb0ELb0ELb0ELi2ELi4ELi4ELi4ELb0EEENS1_24CollectiveEpilogueBwdGQAISA_fSD_Li256ELb1ELb0EEENS1_25SingleTileBwdLPTSchedulerILb1ELi128ELb0EEEEEEEEEvNT_6ParamsE$_ZN4cute3eso3ESOILb1ELb0EJNS_1CILi4096EEEiiNS2_ILi8192EEEEEC2ERKS3_RKiS9_RKS4_,@function
        .size           $_ZN7cutlass13device_kernelIN5flash19enable_sm80_to_sm89INS1_16FlashAttnBwdSm80INS1_25CollectiveMainloopBwdSm80ILi2ELi2EN4cute5tupleIJNS5_1CILi128EEES8_NS7_ILi64EEEEEENS_10bfloat16_tEfNS_4arch4Sm80ELb1ELb0ELb1ELb1ELb0ELb0ELb0ELb0ELi2ELi4ELi4ELi4ELb0EEENS1_24CollectiveEpilogueBwdGQAISA_fSD_Li256ELb1ELb0EEENS1_25SingleTileBwdLPTSchedulerILb1ELi128ELb0EEEEEEEEEvNT_6ParamsE$_ZN4cute3eso3ESOILb1ELb0EJNS_1CILi4096EEEiiNS2_ILi8192EEEEEC2ERKS3_RKiS9_RKS4_,($_ZN7cutlass13device_kernelIN5flash19enable_sm80_to_sm89INS1_16FlashAttnBwdSm80INS1_25CollectiveMainloopBwdSm80ILi2ELi2EN4cute5tupleIJNS5_1CILi128EEES8_NS7_ILi64EEEEEENS_10bfloat16_tEfNS_4arch4Sm80ELb1ELb0ELb1ELb1ELb0ELb0ELb0ELb0ELi2ELi4ELi4ELi4ELb0EEENS1_24CollectiveEpilogueBwdGQAISA_fSD_Li256ELb1ELb0EEENS1_25SingleTileBwdLPTSchedulerILb1ELi128ELb0EEEEEEEEEvNT_6ParamsE$_ZN4cute3eso3ESOILb1ELb0EJNS_1CILi8EEEiiEEC2ERKS3_RKiS8_ - $_ZN7cutlass13device_kernelIN5flash19enable_sm80_to_sm89INS1_16FlashAttnBwdSm80INS1_25CollectiveMainloopBwdSm80ILi2ELi2EN4cute5tupleIJNS5_1CILi128EEES8_NS7_ILi64EEEEEENS_10bfloat16_tEfNS_4arch4Sm80ELb1ELb0ELb1ELb1ELb0ELb0ELb0ELb0ELi2ELi4ELi4ELi4ELb0EEENS1_24CollectiveEpilogueBwdGQAISA_fSD_Li256ELb1ELb0EEENS1_25SingleTileBwdLPTSchedulerILb1ELi128ELb0EEEEEEEEEvNT_6ParamsE$_ZN4cute3eso3ESOILb1ELb0EJNS_1CILi4096EEEiiNS2_ILi8192EEEEEC2ERKS3_RKiS9_RKS4_)
$_ZN7cutlass13device_kernelIN5flash19enable_sm80_to_sm89INS1_16FlashAttnBwdSm80INS1_25CollectiveMainloopBwdSm80ILi2ELi2EN4cute5tupleIJNS5_1CILi128EEES8_NS7_ILi64EEEEEENS_10bfloat16_tEfNS_4arch4Sm80ELb1ELb0ELb1ELb1ELb0ELb0ELb0ELb0ELi2ELi4ELi4ELi4ELb0EEENS1_24CollectiveEpilogueBwdGQAISA_fSD_Li256ELb1ELb0EEENS1_25SingleTileBwdLPTSchedulerILb1ELi128ELb0EEEEEEEEEvNT_6ParamsE$_ZN4cute3eso3ESOILb1ELb0EJNS_1CILi4096EEEiiNS2_ILi8192EEEEEC2ERKS3_RKiS9_RKS4_:
        /* <DEDUP_REMOVED lines=8> */
        .type           $_ZN7cutlass13device_kernelIN5flash19enable_sm80_to_sm89INS1_16FlashAttnBwdSm80INS1_25CollectiveMainloopBwdSm80ILi2ELi2EN4cute5tupleIJNS5_1CILi128EEES8_NS7_ILi64EEEEEENS_10bfloat16_tEfNS_4arch4Sm80ELb1ELb0ELb1ELb1ELb0ELb0ELb0ELb0ELi2ELi4ELi4ELi4ELb0EEENS1_24CollectiveEpilogueBwdGQAISA_fSD_Li256ELb1ELb0EEENS1_25SingleTileBwdLPTSchedulerILb1ELi128ELb0EEEEEEEEEvNT_6ParamsE$_ZN4cute3eso3ESOILb1ELb0EJNS_1CILi8EEEiiEEC2ERKS3_RKiS8_,@function
        .size           $_ZN7cutlass13device_kernelIN5flash19enable_sm80_to_sm89INS1_16FlashAttnBwdSm80INS1_25CollectiveMainloopBwdSm80ILi2ELi2EN4cute5tupleIJNS5_1CILi128EEES8_NS7_ILi64EEEEEENS_10bfloat16_tEfNS_4arch4Sm80ELb1ELb0ELb1ELb1ELb0ELb0ELb0ELb0ELi2ELi4ELi4ELi4ELb0EEENS1_24CollectiveEpilogueBwdGQAISA_fSD_Li256ELb1ELb0EEENS1_25SingleTileBwdLPTSchedulerILb1ELi128ELb0EEEEEEEEEvNT_6ParamsE$_ZN4cute3eso3ESOILb1ELb0EJNS_1CILi8EEEiiEEC2ERKS3_RKiS8_,($_ZN7cutlass13device_kernelIN5flash19enable_sm80_to_sm89INS1_16FlashAttnBwdSm80INS1_25CollectiveMainloopBwdSm80ILi2ELi2EN4cute5tupleIJNS5_1CILi128EEES8_NS7_ILi64EEEEEENS_10bfloat16_tEfNS_4arch4Sm80ELb1ELb0ELb1ELb1ELb0ELb0ELb0ELb0ELi2ELi4ELi4ELi4ELb0EEENS1_24CollectiveEpilogueBwdGQAISA_fSD_Li256ELb1ELb0EEENS1_25SingleTileBwdLPTSchedulerILb1ELi128ELb0EEEEEEEEEvNT_6ParamsE$_ZN4cute3eso3ESOILb1ELb0EJNS_1CILi8EEEiiiNS2_ILi144EEENS2_ILi512EEEEEC2ERKS3_RKiSA_SA_RKS4_RKS5_ - $_ZN7cutlass13device_kernelIN5flash19enable_sm80_to_sm89INS1_16FlashAttnBwdSm80INS1_25CollectiveMainloopBwdSm80ILi2ELi2EN4cute5tupleIJNS5_1CILi128EEES8_NS7_ILi64EEEEEENS_10bfloat16_tEfNS_4arch4Sm80ELb1ELb0ELb1ELb1ELb0ELb0ELb0ELb0ELi2ELi4ELi4ELi4ELb0EEENS1_24CollectiveEpilogueBwdGQAISA_fSD_Li256ELb1ELb0EEENS1_25SingleTileBwdLPTSchedulerILb1ELi128ELb0EEEEEEEEEvNT_6ParamsE$_ZN4cute3eso3ESOILb1ELb0EJNS_1CILi8EEEiiEEC2ERKS3_RKiS8_)
$_ZN7cutlass13device_kernelIN5flash19enable_sm80_to_sm89INS1_16FlashAttnBwdSm80INS1_25CollectiveMainloopBwdSm80ILi2ELi2EN4cute5tupleIJNS5_1CILi128EEES8_NS7_ILi64EEEEEENS_10bfloat16_tEfNS_4arch4Sm80ELb1ELb0ELb1ELb1ELb0ELb0ELb0ELb0ELi2ELi4ELi4ELi4ELb0EEENS1_24CollectiveEpilogueBwdGQAISA_fSD_Li256ELb1ELb0EEENS1_25SingleTileBwdLPTSchedulerILb1ELi128ELb0EEEEEEEEEvNT_6ParamsE$_ZN4cute3eso3ESOILb1ELb0EJNS_1CILi8EEEiiEEC2ERKS3_RKiS8_:
[----:B------:R-:W-:Y:S02]  /*8310*/  IADD3 R3, R59, -c[0x0][0x20], RZ ;  /* 0x800008003b037a10 */ /* 0x000fe40007ffe0ff */
[----:B------:R-:W-:-:S03]  /*8320*/  IADD3 R2, R58, -c[0x0][0x20], RZ ;  /* 0x800008003a027a10 */ /* 0x000fc60007ffe0ff */
[----:B------:R1:W-:Y:S04]  /*8330*/  STL [R3], R6 ;  /* 0x0000000603007387 */ /* 0x0003e80000100800 */
[----:B------:R-:W2:Y:S01]  /*8340*/  LDL R2, [R2] ;  /* 0x0000000002027983 */ /* 0x000ea20000100800 */
[----:B------:R-:W-:-:S03]  /*8350*/  IMAD.MOV.U32 R5, RZ, RZ, 0x0 ;  /* 0x00000000ff057424 */ /* 0x000fc600078e00ff */
[----:B--2---:R1:W-:Y:S01]  /*8360*/  STL [R3+0x4], R2 ;  /* 0x0000040203007387 */ /* 0x0043e20000100800 */
[----:B------:R-:W-:Y:S05]  /*8370*/  RET.REL.NODEC R4 `(_ZN7cutlass13device_kernelIN5flash19enable_sm80_to_sm89INS1_16FlashAttnBwdSm80INS1_25CollectiveMainloopBwdSm80ILi2ELi2EN4cute5tupleIJNS5_1CILi128EEES8_NS7_ILi64EEEEEENS_10bfloat16_tEfNS_4arch4Sm80ELb1ELb0ELb1ELb1ELb0ELb0ELb0ELb0ELi2ELi4ELi4ELi4ELb0EEENS1_24CollectiveEpilogueBwdGQAISA_fSD_Li256ELb1ELb0EEENS1_25SingleTileBwdLPTSchedulerILb1ELi128ELb0EEEEEEEEEvNT_6ParamsE) ;  /* 0xffff7c8004007950 */ /* 0x000fea0003c3ffff */
        .type           $_ZN7cutlass13device_kernelIN5flash19enable_sm80_to_sm89INS1_16FlashAttnBwdSm80INS1_25CollectiveMainloopBwdSm80ILi2ELi2EN4cute5tupleIJNS5_1CILi128EEES8_NS7_ILi64EEEEEENS_10bfloat16_tEfNS_4arch4Sm80ELb1ELb0ELb1ELb1ELb0ELb0ELb0ELb0ELi2ELi4ELi4ELi4ELb0EEENS1_24CollectiveEpilogueBwdGQAISA_fSD_Li256ELb1ELb0EEENS1_25SingleTileBwdLPTSchedulerILb1ELi128ELb0EEEEEEEEEvNT_6ParamsE$_ZN4cute3eso3ESOILb1ELb0EJNS_1CILi8EEEiiiNS2_ILi144EEENS2_ILi512EEEEEC2ERKS3_RKiSA_SA_RKS4_RKS5_,@function
        .size           $_ZN7cutlass13device_kernelIN5flash19enable_sm80_to_sm89INS1_16FlashAttnBwdSm80INS1_25CollectiveMainloopBwdSm80ILi2ELi2EN4cute5tupleIJNS5_1CILi128EEES8_NS7_ILi64EEEEEENS_10bfloat16_tEfNS_4arch4Sm80ELb1ELb0ELb1ELb1ELb0ELb0ELb0ELb0ELi2ELi4ELi4ELi4ELb0EEENS1_24CollectiveEpilogueBwdGQAISA_fSD_Li256ELb1ELb0EEENS1_25SingleTileBwdLPTSchedulerILb1ELi128ELb0EEEEEEEEEvNT_6ParamsE$_ZN4cute3eso3ESOILb1ELb0EJNS_1CILi8EEEiiiNS2_ILi144EEENS2_ILi512EEEEEC2ERKS3_RKiSA_SA_RKS4_RKS5_,($_ZN7cutlass13device_kernelIN5flash19enable_sm80_to_sm89INS1_16FlashAttnBwdSm80INS1_25CollectiveMainloopBwdSm80ILi2ELi2EN4cute5tupleIJNS5_1CILi128EEES8_NS7_ILi64EEEEEENS_10bfloat16_tEfNS_4arch4Sm80ELb1ELb0ELb1ELb1ELb0ELb0ELb0ELb0ELi2ELi4ELi4ELi4ELb0EEENS1_24CollectiveEpilogueBwdGQAISA_fSD_Li256ELb1ELb0EEENS1_25SingleTileBwdLPTSchedulerILb1ELi128ELb0EEEEEEEEEvNT_6ParamsE$_ZN4cute3eso3ESOILb1ELb0EJNS_5tupleIJNS2_IJNS2_IJNS_1CILi8EEENS3_ILi1EEEEEENS2_IJS5_S5_EEEEEENS2_IJS5_NS3_ILi2EEEEEEEEENS2_IJNS2_IJNS2_IJS5_NS3_ILi0EEEEEENS2_IJSC_SC_EEEEEENS2_IJSC_iEEEEEEEEC2ERKSB_RKSH_ - $_ZN7cutlass13device_kernelIN5flash19enable_sm80_to_sm89INS1_16FlashAttnBwdSm80INS1_25CollectiveMainloopBwdSm80ILi2ELi2EN4cute5tupleIJNS5_1CILi128EEES8_NS7_ILi64EEEEEENS_10bfloat16_tEfNS_4arch4Sm80ELb1ELb0ELb1ELb1ELb0ELb0ELb0ELb0ELi2ELi4ELi4ELi4ELb0EEENS1_24CollectiveEpilogueBwdGQAISA_fSD_Li256ELb1ELb0EEENS1_25SingleTileBwdLPTSchedulerILb1ELi128ELb0EEEEEEEEEvNT_6ParamsE$_ZN4cute3eso3ESOILb1ELb0EJNS_1CILi8EEEiiiNS2_ILi144EEENS2_ILi512EEEEEC2ERKS3_RKiSA_SA_RKS4_RKS5_)
$_ZN7cutlass13device_kernelIN5flash19enable_sm80_to_sm89INS1_16FlashAttnBwdSm80INS1_25CollectiveMainloopBwdSm80ILi2ELi2EN4cute5tupleIJNS5_1CILi128EEES8_NS7_ILi64EEEEEENS_10bfloat16_tEfNS_4arch4Sm80ELb1ELb0ELb1ELb1ELb0ELb0ELb0ELb0ELi2ELi4ELi4ELi4ELb0EEENS1_24CollectiveEpilogueBwdGQAISA_fSD_Li256ELb1ELb0EEENS1_25SingleTileBwdLPTSchedulerILb1ELi128ELb0EEEEEEEEEvNT_6ParamsE$_ZN4cute3eso3ESOILb1ELb0EJNS_1CILi8EEEiiiNS2_ILi144EEENS2_ILi512EEEEEC2ERKS3_RKiSA_SA_RKS4_RKS5_:
        /* <DEDUP_REMOVED lines=9> */
[----:B------:R-:W-:Y:S05]  /*8410*/  RET.REL.NODEC R4 `(_ZN7cutlass13device_kernelIN5flash19enable_sm80_to_sm89INS1_16FlashAttnBwdSm80INS1_25CollectiveMainloopBwdSm80ILi2ELi2EN4cute5tupleIJNS5_1CILi128EEES8_NS7_ILi64EEEEEENS_10bfloat16_tEfNS_4arch4Sm80ELb1ELb0ELb1ELb1ELb0ELb0ELb0ELb0ELi2ELi4ELi4ELi4ELb0EEENS1_24CollectiveEpilogueBwdGQAISA_fSD_Li256ELb1ELb0EEENS1_25SingleTileBwdLPTSchedulerILb1ELi128ELb0EEEEEEEEEvNT_6ParamsE) ;  /* 0xffff7be004007950 */ /* 0x000fea0003c3ffff */
        .type           $_ZN7cutlass13device_kernelIN5flash19enable_sm80_to_sm89INS1_16FlashAttnBwdSm80INS1_25CollectiveMainloopBwdSm80ILi2ELi2EN4cute5tupleIJNS5_1CILi128EEES8_NS7_ILi64EEEEEENS_10bfloat16_tEfNS_4arch4Sm80ELb1ELb0ELb1ELb1ELb0ELb0ELb0ELb0ELi2ELi4ELi4ELi4ELb0EEENS1_24CollectiveEpilogueBwdGQAISA_fSD_Li256ELb1ELb0EEENS1_25SingleTileBwdLPTSchedulerILb1ELi128ELb0EEEEEEEEEvNT_6ParamsE$_ZN4cute3eso3ESOILb1ELb0EJNS_5tupleIJNS2_IJNS2_IJNS_1CILi8EEENS3_ILi1EEEEEENS2_IJS5_S5_EEEEEENS2_IJS5_NS3_ILi2EEEEEEEEENS2_IJNS2_IJNS2_IJS5_NS3_ILi0EEEEEENS2_IJSC_SC_EEEEEENS2_IJSC_iEEEEEEEEC2ERKSB_RKSH_,@function
        .size           $_ZN7cutlass13device_kernelIN5flash19enable_sm80_to_sm89INS1_16FlashAttnBwdSm80INS1_25CollectiveMainloopBwdSm80ILi2ELi2EN4cute5tupleIJNS5_1CILi128EEES8_NS7_ILi64EEEEEENS_10bfloat16_tEfNS_4arch4Sm80ELb1ELb0ELb1ELb1ELb0ELb0ELb0ELb0ELi2ELi4ELi4ELi4ELb0EEENS1_24CollectiveEpilogueBwdGQAISA_fSD_Li256ELb1ELb0EEENS1_25SingleTileBwdLPTSchedulerILb1ELi128ELb0EEEEEEEEEvNT_6ParamsE$_ZN4cute3eso3ESOILb1ELb0EJNS_5tupleIJNS2_IJNS2_IJNS_1CILi8EEENS3_ILi1EEEEEENS2_IJS5_S5_EEEEEENS2_IJS5_NS3_ILi2EEEEEEEEENS2_IJNS2_IJNS2_IJS5_NS3_ILi0EEEEEENS2_IJSC_SC_EEEEEENS2_IJSC_iEEEEEEEEC2ERKSB_RKSH_,($_ZN7cutlass13device_kernelIN5flash19enable_sm80_to_sm89INS1_16FlashAttnBwdSm80INS1_25CollectiveMainloopBwdSm80ILi2ELi2EN4cute5tupleIJNS5_1CILi128EEES8_NS7_ILi64EEEEEENS_10bfloat16_tEfNS_4arch4Sm80ELb1ELb0ELb1ELb1ELb0ELb0ELb0ELb0ELi2ELi4ELi4ELi4ELb0EEENS1_24CollectiveEpilogueBwdGQAISA_fSD_Li256ELb1ELb0EEENS1_25SingleTileBwdLPTSchedulerILb1ELi128ELb0EEEEEEEEEvNT_6ParamsE$_ZN4cute3eso3ESOILb1ELb0EJNS_5tupleIJNS2_IJNS2_IJNS_1CILi8EEENS3_ILi1EEEEEES5_EEENS2_IJNS2_IJS5_S5_EEENS3_ILi2EEEEEEEEENS2_IJNS2_IJNS2_IJS5_NS3_ILi0EEEEEESC_EEENS2_IJNS2_IJSC_SC_EEEiEEEEEEEEC2ERKSB_RKSH_ - $_ZN7cutlass13device_kernelIN5flash19enable_sm80_to_sm89INS1_16FlashAttnBwdSm80INS1_25CollectiveMainloopBwdSm80ILi2ELi2EN4cute5tupleIJNS5_1CILi128EEES8_NS7_ILi64EEEEEENS_10bfloat16_tEfNS_4arch4Sm80ELb1ELb0ELb1ELb1ELb0ELb0ELb0ELb0ELi2ELi4ELi4ELi4ELb0EEENS1_24CollectiveEpilogueBwdGQAISA_fSD_Li256ELb1ELb0EEENS1_25SingleTileBwdLPTSchedulerILb1ELi128ELb0EEEEEEEEEvNT_6ParamsE$_ZN4cute3eso3ESOILb1ELb0EJNS_5tupleIJNS2_IJNS2_IJNS_1CILi8EEENS3_ILi1EEEEEENS2_IJS5_S5_EEEEEENS2_IJS5_NS3_ILi2EEEEEEEEENS2_IJNS2_IJNS2_IJS5_NS3_ILi0EEEEEENS2_IJSC_SC_EEEEEENS2_IJSC_iEEEEEEEEC2ERKSB_RKSH_)
$_ZN7cutlass13device_kernelIN5flash19enable_sm80_to_sm89INS1_16FlashAttnBwdSm80INS1_25CollectiveMainloopBwdSm80ILi2ELi2EN4cute5tupleIJNS5_1CILi128EEES8_NS7_ILi64EEEEEENS_10bfloat16_tEfNS_4arch4Sm80ELb1ELb0ELb1ELb1ELb0ELb0ELb0ELb0ELi2ELi4ELi4ELi4ELb0EEENS1_24CollectiveEpilogueBwdGQAISA_fSD_Li256ELb1ELb0EEENS1_25SingleTileBwdLPTSchedulerILb1ELi128ELb0EEEEEEEEEvNT_6ParamsE$_ZN4cute3eso3ESOILb1ELb0EJNS_5tupleIJNS2_IJNS2_IJNS_1CILi8EEENS3_ILi1EEEEEENS2_IJS5_S5_EEEEEENS2_IJS5_NS3_ILi2EEEEEEEEENS2_IJNS2_IJNS2_IJS5_NS3_ILi0EEEEEENS2_IJSC_SC_EEEEEENS2_IJSC_iEEEEEEEEC2ERKSB_RKSH_:
[----:B------:R-:W-:Y:S02]  /*8420*/  IADD3 R2, R66, -c[0x0][0x20], RZ ;  /* 0x8000080042027a10 */ /* 0x000fe40007ffe0ff */
[----:B------:R-:W-:-:S03]  /*8430*/  MOV R7, 0x0 ;  /* 0x0000000000077802 */ /* 0x000fc60000000f00 */
[----:B------:R1:W-:Y:S01]  /*8440*/  STL [R2], R3 ;  /* 0x0000000302007387 */ /* 0x0003e20000100800 */
[----:B------:R-:W-:Y:S05]  /*8450*/  RET.REL.NODEC R6 `(_ZN7cutlass13device_kernelIN5flash19enable_sm80_to_sm89INS1_16FlashAttnBwdSm80INS1_25CollectiveMainloopBwdSm80ILi2ELi2EN4cute5tupleIJNS5_1CILi128EEES8_NS7_ILi64EEEEEENS_10bfloat16_tEfNS_4arch4Sm80ELb1ELb0ELb1ELb1ELb0ELb0ELb0ELb0ELi2ELi4ELi4ELi4ELb0EEENS1_24CollectiveEpilogueBwdGQAISA_fSD_Li256ELb1ELb0EEENS1_25SingleTileBwdLPTSchedulerILb1ELi128ELb0EEEEEEEEEvNT_6ParamsE) ;  /* 0xffff7ba006007950 */ /* 0x000fea0003c3ffff */
        .type           $_ZN7cutlass13device_kernelIN5flash19enable_sm80_to_sm89INS1_16FlashAttnBwdSm80INS1_25CollectiveMainloopBwdSm80ILi2ELi2EN4cute5tupleIJNS5_1CILi128EEES8_NS7_ILi64EEEEEENS_10bfloat16_tEfNS_4arch4Sm80ELb1ELb0ELb1ELb1ELb0ELb0ELb0ELb0ELi2ELi4ELi4ELi4ELb0EEENS1_24CollectiveEpilogueBwdGQAISA_fSD_Li256ELb1ELb0EEENS1_25SingleTileBwdLPTSchedulerILb1ELi128ELb0EEEEEEEEEvNT_6ParamsE$_ZN4cute3eso3ESOILb1ELb0EJNS_5tupleIJNS2_IJNS2_IJNS_1CILi8EEENS3_ILi1EEEEEES5_EEENS2_IJNS2_IJS5_S5_EEENS3_ILi2EEEEEEEEENS2_IJNS2_IJNS2_IJS5_NS3_ILi0EEEEEESC_EEENS2_IJNS2_IJSC_SC_EEEiEEEEEEEEC2ERKSB_RKSH_,@function
        .size           $_ZN7cutlass13device_kernelIN5flash19enable_sm80_to_sm89INS1_16FlashAttnBwdSm80INS1_25CollectiveMainloopBwdSm80ILi2ELi2EN4cute5tupleIJNS5_1CILi128EEES8_NS7_ILi64EEEEEENS_10bfloat16_tEfNS_4arch4Sm80ELb1ELb0ELb1ELb1ELb0ELb0ELb0ELb0ELi2ELi4ELi4ELi4ELb0EEENS1_24CollectiveEpilogueBwdGQAISA_fSD_Li256ELb1ELb0EEENS1_25SingleTileBwdLPTSchedulerILb1ELi128ELb0EEEEEEEEEvNT_6ParamsE$_ZN4cute3eso3ESOILb1ELb0EJNS_5tupleIJNS2_IJNS2_IJNS_1CILi8EEENS3_ILi1EEEEEES5_EEENS2_IJNS2_IJS5_S5_EEENS3_ILi2EEEEEEEEENS2_IJNS2_IJNS2_IJS5_NS3_ILi0EEEEEESC_EEENS2_IJNS2_IJSC_SC_EEEiEEEEEEEEC2ERKSB_RKSH_,($_ZN7cutlass13device_kernelIN5flash19enable_sm80_to_sm89INS1_16FlashAttnBwdSm80INS1_25CollectiveMainloopBwdSm80ILi2ELi2EN4cute5tupleIJNS5_1CILi128EEES8_NS7_ILi64EEEEEENS_10bfloat16_tEfNS_4arch4Sm80ELb1ELb0ELb1ELb1ELb0ELb0ELb0ELb0ELi2ELi4ELi4ELi4ELb0EEENS1_24CollectiveEpilogueBwdGQAISA_fSD_Li256ELb1ELb0EEENS1_25SingleTileBwdLPTSchedulerILb1ELi128ELb0EEEEEEEEEvNT_6ParamsE$_ZN4cute3eso3ESOILb1ELb0EJNS_5tupleIJNS2_IJNS_1CILi1EEENS2_IJS4_NS3_ILi2EEES5_EEEEEES5_NS2_IJS5_S5_EEEEEENS2_IJNS2_IJNS3_ILi0EEENS2_IJS4_NS3_ILi256EEEiEEEEEENS3_ILi2048EEENS2_IJiNS3_ILi4096EEEEEEEEEEEC2ERKS9_RKSH_ - $_ZN7cutlass13device_kernelIN5flash19enable_sm80_to_sm89INS1_16FlashAttnBwdSm80INS1_25CollectiveMainloopBwdSm80ILi2ELi2EN4cute5tupleIJNS5_1CILi128EEES8_NS7_ILi64EEEEEENS_10bfloat16_tEfNS_4arch4Sm80ELb1ELb0ELb1ELb1ELb0ELb0ELb0ELb0ELi2ELi4ELi4ELi4ELb0EEENS1_24CollectiveEpilogueBwdGQAISA_fSD_Li256ELb1ELb0EEENS1_25SingleTileBwdLPTSchedulerILb1ELi128ELb0EEEEEEEEEvNT_6ParamsE$_ZN4cute3eso3ESOILb1ELb0EJNS_5tupleIJNS2_IJNS2_IJNS_1CILi8EEENS3_ILi1EEEEEES5_EEENS2_IJNS2_IJS5_S5_EEENS3_ILi2EEEEEEEEENS2_IJNS2_IJNS2_IJS5_NS3_ILi0EEEEEESC_EEENS2_IJNS2_IJSC_SC_EEEiEEEEEEEEC2ERKSB_RKSH_)
$_ZN7cutlass13device_kernelIN5flash19enable_sm80_to_sm89INS1_16FlashAttnBwdSm80INS1_25CollectiveMainloopBwdSm80ILi2ELi2EN4cute5tupleIJNS5_1CILi128EEES8_NS7_ILi64EEEEEENS_10bfloat16_tEfNS_4arch4Sm80ELb1ELb0ELb1ELb1ELb0ELb0ELb0ELb0ELi2ELi4ELi4ELi4ELb0EEENS1_24CollectiveEpilogueBwdGQAISA_fSD_Li256ELb1ELb0EEENS1_25SingleTileBwdLPTSchedulerILb1ELi128ELb0EEEEEEEEEvNT_6ParamsE$_ZN4cute3eso3ESOILb1ELb0EJNS_5tupleIJNS2_IJNS2_IJNS_1CILi8EEENS3_ILi1EEEEEES5_EEENS2_IJNS2_IJS5_S5_EEENS3_ILi2EEEEEEEEENS2_IJNS2_IJNS2_IJS5_NS3_ILi0EEEEEESC_EEENS2_IJNS2_IJSC_SC_EEEiEEEEEEEEC2ERKSB_RKSH_:
[----:B------:R-:W-:Y:S02]  /*8460*/  IADD3 R2, R66, -c[0x0][0x20], RZ ;  /* 0x8000080042027a10 */ /* 0x000fe40007ffe0ff */
[----:B------:R-:W-:-:S03]  /*8470*/  MOV R7, 0x0 ;  /* 0x0000000000077802 */ /* 0x000fc60000000f00 */
[----:B------:R1:W-:Y:S01]  /*8480*/  STL [R2], R3 ;  /* 0x0000000302007387 */ /* 0x0003e20000100800 */
[----:B------:R-:W-:Y:S05]  /*8490*/  RET.REL.NODEC R6 `(_ZN7cutlass13device_kernelIN5flash19enable_sm80_to_sm89INS1_16FlashAttnBwdSm80INS1_25CollectiveMainloopBwdSm80ILi2ELi2EN4cute5tupleIJNS5_1CILi128EEES8_NS7_ILi64EEEEEENS_10bfloat16_tEfNS_4arch4Sm80ELb1ELb0ELb1ELb1ELb0ELb0ELb0ELb0ELi2ELi4ELi4ELi4ELb0EEENS1_24CollectiveEpilogueBwdGQAISA_fSD_Li256ELb1ELb0EEENS1_25SingleTileBwdLPTSchedulerILb1ELi128ELb0EEEEEEEEEvNT_6ParamsE) ;  /* 0xffff7b6006007950 */ /* 0x000fea0003c3ffff */
        .type           $_ZN7cutlass13device_kernelIN5flash19enable_sm80_to_sm89INS1_16FlashAttnBwdSm80INS1_25CollectiveMainloopBwdSm80ILi2ELi2EN4cute5tupleIJNS5_1CILi128EEES8_NS7_ILi64EEEEEENS_10bfloat16_tEfNS_4arch4Sm80ELb1ELb0ELb1ELb1ELb0ELb0ELb0ELb0ELi2ELi4ELi4ELi4ELb0EEENS1_24CollectiveEpilogueBwdGQAISA_fSD_Li256ELb1ELb0EEENS1_25SingleTileBwdLPTSchedulerILb1ELi128ELb0EEEEEEEEEvNT_6ParamsE$_ZN4cute3eso3ESOILb1ELb0EJNS_5tupleIJNS2_IJNS_1CILi1EEENS2_IJS4_NS3_ILi2EEES5_EEEEEES5_NS2_IJS5_S5_EEEEEENS2_IJNS2_IJNS3_ILi0EEENS2_IJS4_NS3_ILi256EEEiEEEEEENS3_ILi2048EEENS2_IJiNS3_ILi4096EEEEEEEEEEEC2ERKS9_RKSH_,@function
        .size           $_ZN7cutlass13device_kernelIN5flash19enable_sm80_to_sm89INS1_16FlashAttnBwdSm80INS1_25CollectiveMainloopBwdSm80ILi2ELi2EN4cute5tupleIJNS5_1CILi128EEES8_NS7_ILi64EEEEEENS_10bfloat16_tEfNS_4arch4Sm80ELb1ELb0ELb1ELb1ELb0ELb0ELb0ELb0ELi2ELi4ELi4ELi4ELb0EEENS1_24CollectiveEpilogueBwdGQAISA_fSD_Li256ELb1ELb0EEENS1_25SingleTileBwdLPTSchedulerILb1ELi128ELb0EEEEEEEEEvNT_6ParamsE$_ZN4cute3eso3ESOILb1ELb0EJNS_5tupleIJNS2_IJNS_1CILi1EEENS2_IJS4_NS3_ILi2EEES5_EEEEEES5_NS2_IJS5_S5_EEEEEENS2_IJNS2_IJNS3_ILi0EEENS2_IJS4_NS3_ILi256EEEiEEEEEENS3_ILi2048EEENS2_IJiNS3_ILi4096EEEEEEEEEEEC2ERKS9_RKSH_,($_ZN7cutlass13device_kernelIN5flash19enable_sm80_to_sm89INS1_16FlashAttnBwdSm80INS1_25CollectiveMainloopBwdSm80ILi2ELi2EN4cute5tupleIJNS5_1CILi128EEES8_NS7_ILi64EEEEEENS_10bfloat16_tEfNS_4arch4Sm80ELb1ELb0ELb1ELb1ELb0ELb0ELb0ELb0ELi2ELi4ELi4ELi4ELb0EEENS1_24CollectiveEpilogueBwdGQAISA_fSD_Li256ELb1ELb0EEENS1_25SingleTileBwdLPTSchedulerILb1ELi128ELb0EEEEEEEEEvNT_6ParamsE$_ZN4cute3eso3ESOILb1ELb0EJNS_5tupleIJNS2_IJNS_1CILi1EEENS3_ILi0EEEEEENS2_IJS5_S5_EEEEEENS2_IJS5_iEEEEEC2ERKS8_RKS9_ - $_ZN7cutlass13device_kernelIN5flash19enable_sm80_to_sm89INS1_16FlashAttnBwdSm80INS1_25CollectiveMainloopBwdSm80ILi2ELi2EN4cute5tupleIJNS5_1CILi128EEES8_NS7_ILi64EEEEEENS_10bfloat16_tEfNS_4arch4Sm80ELb1ELb0ELb1ELb1ELb0ELb0ELb0ELb0ELi2ELi4ELi4ELi4ELb0EEENS1_24CollectiveEpilogueBwdGQAISA_fSD_Li256ELb1ELb0EEENS1_25SingleTileBwdLPTSchedulerILb1ELi128ELb0EEEEEEEEEvNT_6ParamsE$_ZN4cute3eso3ESOILb1ELb0EJNS_5tupleIJNS2_IJNS_1CILi1EEENS2_IJS4_NS3_ILi2EEES5_EEEEEES5_NS2_IJS5_S5_EEEEEENS2_IJNS2_IJNS3_ILi0EEENS2_IJS4_NS3_ILi256EEEiEEEEEENS3_ILi2048EEENS2_IJiNS3_ILi4096EEEEEEEEEEEC2ERKS9_RKSH_)
$_ZN7cutlass13device_kernelIN5flash19enable_sm80_to_sm89INS1_16FlashAttnBwdSm80INS1_25CollectiveMainloopBwdSm80ILi2ELi2EN4cute5tupleIJNS5_1CILi128EEES8_NS7_ILi64EEEEEENS_10bfloat16_tEfNS_4arch4Sm80ELb1ELb0ELb1ELb1ELb0ELb0ELb0ELb0ELi2ELi4ELi4ELi4ELb0EEENS1_24CollectiveEpilogueBwdGQAISA_fSD_Li256ELb1ELb0EEENS1_25SingleTileBwdLPTSchedulerILb1ELi128ELb0EEEEEEEEEvNT_6ParamsE$_ZN4cute3eso3ESOILb1ELb0EJNS_5tupleIJNS2_IJNS_1CILi1EEENS2_IJS4_NS3_ILi2EEES5_EEEEEES5_NS2_IJS5_S5_EEEEEENS2_IJNS2_IJNS3_ILi0EEENS2_IJS4_NS3_ILi256EEEiEEEEEENS3_ILi2048EEENS2_IJiNS3_ILi4096EEEEEEEEEEEC2ERKS9_RKSH_:
[----:B------:R-:W-:Y:S01]  /*84a0*/  IADD3 R2, R56, -c[0x0][0x20], RZ ;  /* 0x8000080038027a10 */ /* 0x000fe20007ffe0ff */
[----:B------:R-:W-:Y:S01]  /*84b0*/  IMAD.MOV.U32 R8, RZ, RZ, R6 ;  /* 0x000000ffff087224 */ /* 0x000fe200078e0006 */
[----:B------:R-:W-:-:S03]  /*84c0*/  MOV R9, 0x0 ;  /* 0x0000000000097802 */ /* 0x000fc60000000f00 */
[----:B------:R1:W-:Y:S04]  /*84d0*/  STL [R2], R5 ;  /* 0x0000000502007387 */ /* 0x0003e80000100800 */
[----:B------:R1:W-:Y:S01]  /*84e0*/  STL [R2+0x4], R3 ;  /* 0x0000040302007387 */ /* 0x0003e20000100800 */
[----:B------:R-:W-:Y:S05]  /*84f0*/  RET.REL.NODEC R8 `(_ZN7cutlass13device_kernelIN5flash19enable_sm80_to_sm89INS1_16FlashAttnBwdSm80INS1_25CollectiveMainloopBwdSm80ILi2ELi2EN4cute5tupleIJNS5_1CILi128EEES8_NS7_ILi64EEEEEENS_10bfloat16_tEfNS_4arch4Sm80ELb1ELb0ELb1ELb1ELb0ELb0ELb0ELb0ELi2ELi4ELi4ELi4ELb0EEENS1_24CollectiveEpilogueBwdGQAISA_fSD_Li256ELb1ELb0EEENS1_25SingleTileBwdLPTSchedulerILb1ELi128ELb0EEEEEEEEEvNT_6ParamsE) ;  /* 0xffff7b0008007950 */ /* 0x000fea0003c3ffff */
        .type           $_ZN7cutlass13device_kernelIN5flash19enable_sm80_to_sm89INS1_16FlashAttnBwdSm80INS1_25CollectiveMainloopBwdSm80ILi2ELi2EN4cute5tupleIJNS5_1CILi128EEES8_NS7_ILi64EEEEEENS_10bfloat16_tEfNS_4arch4Sm80ELb1ELb0ELb1ELb1ELb0ELb0ELb0ELb0ELi2ELi4ELi4ELi4ELb0EEENS1_24CollectiveEpilogueBwdGQAISA_fSD_Li256ELb1ELb0EEENS1_25SingleTileBwdLPTSchedulerILb1ELi128ELb0EEEEEEEEEvNT_6ParamsE$_ZN4cute3eso3ESOILb1ELb0EJNS_5tupleIJNS2_IJNS_1CILi1EEENS3_ILi0EEEEEENS2_IJS5_S5_EEEEEENS2_IJS5_iEEEEEC2ERKS8_RKS9_,@function
        .size           $_ZN7cutlass13device_kernelIN5flash19enable_sm80_to_sm89INS1_16FlashAttnBwdSm80INS1_25CollectiveMainloopBwdSm80ILi2ELi2EN4cute5tupleIJNS5_1CILi128EEES8_NS7_ILi64EEEEEENS_10bfloat16_tEfNS_4arch4Sm80ELb1ELb0ELb1ELb1ELb0ELb0ELb0ELb0ELi2ELi4ELi4ELi4ELb0EEENS1_24CollectiveEpilogueBwdGQAISA_fSD_Li256ELb1ELb0EEENS1_25SingleTileBwdLPTSchedulerILb1ELi128ELb0EEEEEEEEEvNT_6ParamsE$_ZN4cute3eso3ESOILb1ELb0EJNS_5tupleIJNS2_IJNS_1CILi1EEENS3_ILi0EEEEEENS2_IJS5_S5_EEEEEENS2_IJS5_iEEEEEC2ERKS8_RKS9_,($_ZN7cutlass13device_kernelIN5flash19enable_sm80_to_sm89INS1_16FlashAttnBwdSm80INS1_25CollectiveMainloopBwdSm80ILi2ELi2EN4cute5tupleIJNS5_1CILi128EEES8_NS7_ILi64EEEEEENS_10bfloat16_tEfNS_4arch4Sm80ELb1ELb0ELb1ELb1ELb0ELb0ELb0ELb0ELi2ELi4ELi4ELi4ELb0EEENS1_24CollectiveEpilogueBwdGQAISA_fSD_Li256ELb1ELb0EEENS1_25SingleTileBwdLPTSchedulerILb1ELi128ELb0EEEEEEEEEvNT_6ParamsE$_ZN4cute3eso3ESOILb1ELb0EJNS_5tupleIJNS2_IJNS_1CILi1EEENS3_ILi0EEEEEES5_EEENS2_IJNS2_IJS5_S5_EEEiEEEEEC2ERKS7_RKS9_ - $_ZN7cutlass13device_kernelIN5flash19enable_sm80_to_sm89INS1_16FlashAttnBwdSm80INS1_25CollectiveMainloopBwdSm80ILi2ELi2EN4cute5tupleIJNS5_1CILi128EEES8_NS7_ILi64EEEEEENS_10bfloat16_tEfNS_4arch4Sm80ELb1ELb0ELb1ELb1ELb0ELb0ELb0ELb0ELi2ELi4ELi4ELi4ELb0EEENS1_24CollectiveEpilogueBwdGQAISA_fSD_Li256ELb1ELb0EEENS1_25SingleTileBwdLPTSchedulerILb1ELi128ELb0EEEEEEEEEvNT_6ParamsE$_ZN4cute3eso3ESOILb1ELb0EJNS_5tupleIJNS2_IJNS_1CILi1EEENS3_ILi0EEEEEENS2_IJS5_S5_EEEEEENS2_IJS5_iEEEEEC2ERKS8_RKS9_)
$_ZN7cutlass13device_kernelIN5flash19enable_sm80_to_sm89INS1_16FlashAttnBwdSm80INS1_25CollectiveMainloopBwdSm80ILi2ELi2EN4cute5tupleIJNS5_1CILi128EEES8_NS7_ILi64EEEEEENS_10bfloat16_tEfNS_4arch4Sm80ELb1ELb0ELb1ELb1ELb0ELb0ELb0ELb0ELi2ELi4ELi4ELi4ELb0EEENS1_24CollectiveEpilogueBwdGQAISA_fSD_Li256ELb1ELb0EEENS1_25SingleTileBwdLPTSchedulerILb1ELi128ELb0EEEEEEEEEvNT_6ParamsE$_ZN4cute3eso3ESOILb1ELb0EJNS_5tupleIJNS2_IJNS_1CILi1EEENS3_ILi0EEEEEENS2_IJS5_S5_EEEEEENS2_IJS5_iEEEEEC2ERKS8_RKS9_:
[----:B------:R-:W-:Y:S02]  /*8500*/  IADD3 R2, R66, -c[0x0][0x20], RZ ;  /* 0x8000080042027a10 */ /* 0x000fe40007ffe0ff */
[----:B------:R-:W-:-:S03]  /*8510*/  MOV R5, 0x0 ;  /* 0x0000000000057802 */ /* 0x000fc60000000f00 */
[----:B------:R1:W-:Y:S01]  /*8520*/  STL [R2], R3 ;  /* 0x0000000302007387 */ /* 0x0003e20000100800 */
[----:B------:R-:W-:Y:S05]  /*8530*/  RET.REL.NODEC R4 `(_ZN7cutlass13device_kernelIN5flash19enable_sm80_to_sm89INS1_16FlashAttnBwdSm80INS1_25CollectiveMainloopBwdSm80ILi2ELi2EN4cute5tupleIJNS5_1CILi128EEES8_NS7_ILi64EEEEEENS_10bfloat16_tEfNS_4arch4Sm80ELb1ELb0ELb1ELb1ELb0ELb0ELb0ELb0ELi2ELi4ELi4ELi4ELb0EEENS1_24CollectiveEpilogueBwdGQAISA_fSD_Li256ELb1ELb0EEENS1_25SingleTileBwdLPTSchedulerILb1ELi128ELb0EEEEEEEEEvNT_6ParamsE) ;  /* 0xffff7ac004007950 */ /* 0x000fea0003c3ffff */
        .type           $_ZN7cutlass13device_kernelIN5flash19enable_sm80_to_sm89INS1_16FlashAttnBwdSm80INS1_25CollectiveMainloopBwdSm80ILi2ELi2EN4cute5tupleIJNS5_1CILi128EEES8_NS7_ILi64EEEEEENS_10bfloat16_tEfNS_4arch4Sm80ELb1ELb0ELb1ELb1ELb0ELb0ELb0ELb0ELi2ELi4ELi4ELi4ELb0EEENS1_24CollectiveEpilogueBwdGQAISA_fSD_Li256ELb1ELb0EEENS1_25SingleTileBwdLPTSchedulerILb1ELi128ELb0EEEEEEEEEvNT_6ParamsE$_ZN4cute3eso3ESOILb1ELb0EJNS_5tupleIJNS2_IJNS_1CILi1EEENS3_ILi0EEEEEES5_EEENS2_IJNS2_IJS5_S5_EEEiEEEEEC2ERKS7_RKS9_,@function
        .size           $_ZN7cutlass13device_kernelIN5flash19enable_sm80_to_sm89INS1_16FlashAttnBwdSm80INS1_25CollectiveMainloopBwdSm80ILi2ELi2EN4cute5tupleIJNS5_1CILi128EEES8_NS7_ILi64EEEEEENS_10bfloat16_tEfNS_4arch4Sm80ELb1ELb0ELb1ELb1ELb0ELb0ELb0ELb0ELi2ELi4ELi4ELi4ELb0EEENS1_24CollectiveEpilogueBwdGQAISA_fSD_Li256ELb1ELb0EEENS1_25SingleTileBwdLPTSchedulerILb1ELi128ELb0EEEEEEEEEvNT_6ParamsE$_ZN4cute3eso3ESOILb1ELb0EJNS_5tupleIJNS2_IJNS_1CILi1EEENS3_ILi0EEEEEES5_EEENS2_IJNS2_IJS5_S5_EEEiEEEEEC2ERKS7_RKS9_,($_ZN7cutlass13device_kernelIN5flash19enable_sm80_to_sm89INS1_16FlashAttnBwdSm80INS1_25CollectiveMainloopBwdSm80ILi2ELi2EN4cute5tupleIJNS5_1CILi128EEES8_NS7_ILi64EEEEEENS_10bfloat16_tEfNS_4arch4Sm80ELb1ELb0ELb1ELb1ELb0ELb0ELb0ELb0ELi2ELi4ELi4ELi4ELb0EEENS1_24CollectiveEpilogueBwdGQAISA_fSD_Li256ELb1ELb0EEENS1_25SingleTileBwdLPTSchedulerILb1ELi128ELb0EEEEEEEEEvNT_6ParamsE$_ZN4cute3eso3ESOILb1ELb0EJNS_5tupleIJNS2_IJNS_1CILi2EEES4_EEENS3_ILi8EEES5_EEENS2_IJNS2_IJNS3_ILi1EEEiEEENS3_ILi1024EEENS2_IJiiEEEEEEEEC2ERKS7_RKSC_ - $_ZN7cutlass13device_kernelIN5flash19enable_sm80_to_sm89INS1_16FlashAttnBwdSm80INS1_25CollectiveMainloopBwdSm80ILi2ELi2EN4cute5tupleIJNS5_1CILi128EEES8_NS7_ILi64EEEEEENS_10bfloat16_tEfNS_4arch4Sm80ELb1ELb0ELb1ELb1ELb0ELb0ELb0ELb0ELi2ELi4ELi4ELi4ELb0EEENS1_24CollectiveEpilogueBwdGQAISA_fSD_Li256ELb1ELb0EEENS1_25SingleTileBwdLPTSchedulerILb1ELi128ELb0EEEEEEEEEvNT_6ParamsE$_ZN4cute3eso3ESOILb1ELb0EJNS_5tupleIJNS2_IJNS_1CILi1EEENS3_ILi0EEEEEES5_EEENS2_IJNS2_IJS5_S5_EEEiEEEEEC2ERKS7_RKS9_)
$_ZN7cutlass13device_kernelIN5flash19enable_sm80_to_sm89INS1_16FlashAttnBwdSm80INS1_25CollectiveMainloopBwdSm80ILi2ELi2EN4cute5tupleIJNS5_1CILi128EEES8_NS7_ILi64EEEEEENS_10bfloat16_tEfNS_4arch4Sm80ELb1ELb0ELb1ELb1ELb0ELb0ELb0ELb0ELi2ELi4ELi4ELi4ELb0EEENS1_24CollectiveEpilogueBwdGQAISA_fSD_Li256ELb1ELb0EEENS1_25SingleTileBwdLPTSchedulerILb1ELi128ELb0EEEEEEEEEvNT_6ParamsE$_ZN4cute3eso3ESOILb1ELb0EJNS_5tupleIJNS2_IJNS_1CILi1EEENS3_ILi0EEEEEES5_EEENS2_IJNS2_IJS5_S5_EEEiEEEEEC2ERKS7_RKS9_:
[----:B------:R-:W-:Y:S02]  /*8540*/  IADD3 R2, R66, -c[0x0][0x20], RZ ;  /* 0x8000080042027a10 */ /* 0x000fe40007ffe0ff */
[----:B------:R-:W-:-:S03]  /*8550*/  MOV R5, 0x0 ;  /* 0x0000000000057802 */ /* 0x000fc60000000f00 */
[----:B------:R1:W-:Y:S01]  /*8560*/  STL [R2], R3 ;  /* 0x0000000302007387 */ /* 0x0003e20000100800 */
[----:B------:R-:W-:Y:S05]  /*8570*/  RET.REL.NODEC R4 `(_ZN7cutlass13device_kernelIN5flash19enable_sm80_to_sm89INS1_16FlashAttnBwdSm80INS1_25CollectiveMainloopBwdSm80ILi2ELi2EN4cute5tupleIJNS5_1CILi128EEES8_NS7_ILi64EEEEEENS_10bfloat16_tEfNS_4arch4Sm80ELb1ELb0ELb1ELb1ELb0ELb0ELb0ELb0ELi2ELi4ELi4ELi4ELb0EEENS1_24CollectiveEpilogueBwdGQAISA_fSD_Li256ELb1ELb0EEENS1_25SingleTileBwdLPTSchedulerILb1ELi128ELb0EEEEEEEEEvNT_6ParamsE) ;  /* 0xffff7a8004007950 */ /* 0x000fea0003c3ffff */
        .type           $_ZN7cutlass13device_kernelIN5flash19enable_sm80_to_sm89INS1_16FlashAttnBwdSm80INS1_25CollectiveMainloopBwdSm80ILi2ELi2EN4cute5tupleIJNS5_1CILi128EEES8_NS7_ILi64EEEEEENS_10bfloat16_tEfNS_4arch4Sm80ELb1ELb0ELb1ELb1ELb0ELb0ELb0ELb0ELi2ELi4ELi4ELi4ELb0EEENS1_24CollectiveEpilogueBwdGQAISA_fSD_Li256ELb1ELb0EEENS1_25SingleTileBwdLPTSchedulerILb1ELi128ELb0EEEEEEEEEvNT_6ParamsE$_ZN4cute3eso3ESOILb1ELb0EJNS_5tupleIJNS2_IJNS_1CILi2EEES4_EEENS3_ILi8EEES5_EEENS2_IJNS2_IJNS3_ILi1EEEiEEENS3_ILi1024EEENS2_IJiiEEEEEEEEC2ERKS7_RKSC_,@function
        .size           $_ZN7cutlass13device_kernelIN5flash19enable_sm80_to_sm89INS1_16FlashAttnBwdSm80INS1_25CollectiveMainloopBwdSm80ILi2ELi2EN4cute5tupleIJNS5_1CILi128EEES8_NS7_ILi64EEEEEENS_10bfloat16_tEfNS_4arch4Sm80ELb1ELb0ELb1ELb1ELb0ELb0ELb0ELb0ELi2ELi4ELi4ELi4ELb0EEENS1_24CollectiveEpilogueBwdGQAISA_fSD_Li256ELb1ELb0EEENS1_25SingleTileBwdLPTSchedulerILb1ELi128ELb0EEEEEEEEEvNT_6ParamsE$_ZN4cute3eso3ESOILb1ELb0EJNS_5tupleIJNS2_IJNS_1CILi2EEES4_EEENS3_ILi8EEES5_EEENS2_IJNS2_IJNS3_ILi1EEEiEEENS3_ILi1024EEENS2_IJiiEEEEEEEEC2ERKS7_RKSC_,($_ZN7cutlass13device_kernelIN5flash19enable_sm80_to_sm89INS1_16FlashAttnBwdSm80INS1_25CollectiveMainloopBwdSm80ILi2ELi2EN4cute5tupleIJNS5_1CILi128EEES8_NS7_ILi64EEEEEENS_10bfloat16_tEfNS_4arch4Sm80ELb1ELb0ELb1ELb1ELb0ELb0ELb0ELb0ELi2ELi4ELi4ELi4ELb0EEENS1_24CollectiveEpilogueBwdGQAISA_fSD_Li256ELb1ELb0EEENS1_25SingleTileBwdLPTSchedulerILb1ELi128ELb0EEEEEEEEEvNT_6ParamsE$_ZN4cute3eso3ESOILb1ELb0EJNS_5tupleIJNS2_IJNS_1CILi2EEES4_EEES4_EEENS2_IJNS2_IJiiEEENS3_ILi8192EEEEEEEEC2ERKS6_RKS9_ - $_ZN7cutlass13device_kernelIN5flash19enable_sm80_to_sm89INS1_16FlashAttnBwdSm80INS1_25CollectiveMainloopBwdSm80ILi2ELi2EN4cute5tupleIJNS5_1CILi128EEES8_NS7_ILi64EEEEEENS_10bfloat16_tEfNS_4arch4Sm80ELb1ELb0ELb1ELb1ELb0ELb0ELb0ELb0ELi2ELi4ELi4ELi4ELb0EEENS1_24CollectiveEpilogueBwdGQAISA_fSD_Li256ELb1ELb0EEENS1_25SingleTileBwdLPTSchedulerILb1ELi128ELb0EEEEEEEEEvNT_6ParamsE$_ZN4cute3eso3ESOILb1ELb0EJNS_5tupleIJNS2_IJNS_1CILi2EEES4_EEENS3_ILi8EEES5_EEENS2_IJNS2_IJNS3_ILi1EEEiEEENS3_ILi1024EEENS2_IJiiEEEEEEEEC2ERKS7_RKSC_)
$_ZN7cutlass13device_kernelIN5flash19enable_sm80_to_sm89INS1_16FlashAttnBwdSm80INS1_25CollectiveMainloopBwdSm80ILi2ELi2EN4cute5tupleIJNS5_1CILi128EEES8_NS7_ILi64EEEEEENS_10bfloat16_tEfNS_4arch4Sm80ELb1ELb0ELb1ELb1ELb0ELb0ELb0ELb0ELi2ELi4ELi4ELi4ELb0EEENS1_24CollectiveEpilogueBwdGQAISA_fSD_Li256ELb1ELb0EEENS1_25SingleTileBwdLPTSchedulerILb1ELi128ELb0EEEEEEEEEvNT_6ParamsE$_ZN4cute3eso3ESOILb1ELb0EJNS_5tupleIJNS2_IJNS_1CILi2EEES4_EEENS3_ILi8EEES5_EEENS2_IJNS2_IJNS3_ILi1EEEiEEENS3_ILi1024EEENS2_IJiiEEEEEEEEC2ERKS7_RKSC_:
[----:B------:R-:W-:Y:S02]  /*8580*/  IADD3 R4, R23, -c[0x0][0x20], RZ ;  /* 0x8000080017047a10 */ /* 0x000fe40007ffe0ff */
[----:B------:R-:W-:-:S03]  /*8590*/  MOV R9, 0x0 ;  /* 0x0000000000097802 */ /* 0x000fc60000000f00 */
[----:B------:R1:W-:Y:S04]  /*85a0*/  STL [R4], R2 ;  /* 0x0000000204007387 */ /* 0x0003e80000100800 */
[----:B------:R1:W-:Y:S04]  /*85b0*/  STL [R4+0x4], R3 ;  /* 0x0000040304007387 */ /* 0x0003e80000100800 */
[----:B------:R1:W-:Y:S01]  /*85c0*/  STL [R4+0x8], R5 ;  /* 0x0000080504007387 */ /* 0x0003e20000100800 */
[----:B------:R-:W-:Y:S05]  /*85d0*/  RET.REL.NODEC R8 `(_ZN7cutlass13device_kernelIN5flash19enable_sm80_to_sm89INS1_16FlashAttnBwdSm80INS1_25CollectiveMainloopBwdSm80ILi2ELi2EN4cute5tupleIJNS5_1CILi128EEES8_NS7_ILi64EEEEEENS_10bfloat16_tEfNS_4arch4Sm80ELb1ELb0ELb1ELb1ELb0ELb0ELb0ELb0ELi2ELi4ELi4ELi4ELb0EEENS1_24CollectiveEpilogueBwdGQAISA_fSD_Li256ELb1ELb0EEENS1_25SingleTileBwdLPTSchedulerILb1ELi128ELb0EEEEEEEEEvNT_6ParamsE) ;  /* 0xffff7a2008007950 */ /* 0x000fea0003c3ffff */
        .type           $_ZN7cutlass13device_kernelIN5flash19enable_sm80_to_sm89INS1_16FlashAttnBwdSm80INS1_25CollectiveMainloopBwdSm80ILi2ELi2EN4cute5tupleIJNS5_1CILi128EEES8_NS7_ILi64EEEEEENS_10bfloat16_tEfNS_4arch4Sm80ELb1ELb0ELb1ELb1ELb0ELb0ELb0ELb0ELi2ELi4ELi4ELi4ELb0EEENS1_24CollectiveEpilogueBwdGQAISA_fSD_Li256ELb1ELb0EEENS1_25SingleTileBwdLPTSchedulerILb1ELi128ELb0EEEEEEEEEvNT_6ParamsE$_ZN4cute3eso3ESOILb1ELb0EJNS_5tupleIJNS2_IJNS_1CILi2EEES4_EEES4_EEENS2_IJNS2_IJiiEEENS3_ILi8192EEEEEEEEC2ERKS6_RKS9_,@function
        .size           $_ZN7cutlass13device_kernelIN5flash19enable_sm80_to_sm89INS1_16FlashAttnBwdSm80INS1_25CollectiveMainloopBwdSm80ILi2ELi2EN4cute5tupleIJNS5_1CILi128EEES8_NS7_ILi64EEEEEENS_10bfloat16_tEfNS_4arch4Sm80ELb1ELb0ELb1ELb1ELb0ELb0ELb0ELb0ELi2ELi4ELi4ELi4ELb0EEENS1_24CollectiveEpilogueBwdGQAISA_fSD_Li256ELb1ELb0EEENS1_25SingleTileBwdLPTSchedulerILb1ELi128ELb0EEEEEEEEEvNT_6ParamsE$_ZN4cute3eso3ESOILb1ELb0EJNS_5tupleIJNS2_IJNS_1CILi2EEES4_EEES4_EEENS2_IJNS2_IJiiEEENS3_ILi8192EEEEEEEEC2ERKS6_RKS9_,($_ZN7cutlass13device_kernelIN5flash19enable_sm80_to_sm89INS1_16FlashAttnBwdSm80INS1_25CollectiveMainloopBwdSm80ILi2ELi2EN4cute5tupleIJNS5_1CILi128EEES8_NS7_ILi64EEEEEENS_10bfloat16_tEfNS_4arch4Sm80ELb1ELb0ELb1ELb1ELb0ELb0ELb0ELb0ELi2ELi4ELi4ELi4ELb0EEENS1_24CollectiveEpilogueBwdGQAISA_fSD_Li256ELb1ELb0EEENS1_25SingleTileBwdLPTSchedulerILb1ELi128ELb0EEEEEEEEEvNT_6ParamsE$_ZN4cute3eso3ESOILb1ELb0EJNS_5tupleIJNS2_IJNS_1CILi2EEES4_EEES5_NS3_ILi8EEEEEENS2_IJNS2_IJiNS3_ILi512EEEEEENS2_IJiiEEENS3_ILi1024EEEEEEEEC2ERKS7_RKSC_ - $_ZN7cutlass13device_kernelIN5flash19enable_sm80_to_sm89INS1_16FlashAttnBwdSm80INS1_25CollectiveMainloopBwdSm80ILi2ELi2EN4cute5tupleIJNS5_1CILi128EEES8_NS7_ILi64EEEEEENS_10bfloat16_tEfNS_4arch4Sm80ELb1ELb0ELb1ELb1ELb0ELb0ELb0ELb0ELi2ELi4ELi4ELi4ELb0EEENS1_24CollectiveEpilogueBwdGQAISA_fSD_Li256ELb1ELb0EEENS1_25SingleTileBwdLPTSchedulerILb1ELi128ELb0EEEEEEEEEvNT_6ParamsE$_ZN4cute3eso3ESOILb1ELb0EJNS_5tupleIJNS2_IJNS_1CILi2EEES4_EEES4_EEENS2_IJNS2_IJiiEEENS3_ILi8192EEEEEEEEC2ERKS6_RKS9_)
$_ZN7cutlass13device_kernelIN5flash19enable_sm80_to_sm89INS1_16FlashAttnBwdSm80INS1_25CollectiveMainloopBwdSm80ILi2ELi2EN4cute5tupleIJNS5_1CILi128EEES8_NS7_ILi64EEEEEENS_10bfloat16_tEfNS_4arch4Sm80ELb1ELb0ELb1ELb1ELb0ELb0ELb0ELb0ELi2ELi4ELi4ELi4ELb0EEENS1_24CollectiveEpilogueBwdGQAISA_fSD_Li256ELb1ELb0EEENS1_25SingleTileBwdLPTSchedulerILb1ELi128ELb0EEEEEEEEEvNT_6ParamsE$_ZN4cute3eso3ESOILb1ELb0EJNS_5tupleIJNS2_IJNS_1CILi2EEES4_EEES4_EEENS2_IJNS2_IJiiEEENS3_ILi8192EEEEEEEEC2ERKS6_RKS9_:
[----:B------:R-:W-:Y:S01]  /*85e0*/  IADD3 R4, R65, -c[0x0][0x20], RZ ;  /* 0x8000080041047a10 */ /* 0x000fe20007ffe0ff */
[----:B------:R-:W-:Y:S01]  /*85f0*/  IMAD.MOV.U32 R70, RZ, RZ, R6 ;  /* 0x000000ffff467224 */ /* 0x000fe200078e0006 */
[----:B------:R-:W-:-:S03]  /*8600*/  MOV R71, 0x0 ;  /* 0x0000000000477802 */ /* 0x000fc60000000f00 */
[----:B------:R1:W-:Y:S04]  /*8610*/  STL [R4], R2 ;  /* 0x0000000204007387 */ /* 0x0003e80000100800 */
[----:B------:R1:W-:Y:S01]  /*8620*/  STL [R4+0x4], R3 ;  /* 0x0000040304007387 */ /* 0x0003e20000100800 */
[----:B------:R-:W-:Y:S05]  /*8630*/  RET.REL.NODEC R70 `(_ZN7cutlass13device_kernelIN5flash19enable_sm80_to_sm89INS1_16FlashAttnBwdSm80INS1_25CollectiveMainloopBwdSm80ILi2ELi2EN4cute5tupleIJNS5_1CILi128EEES8_NS7_ILi64EEEEEENS_10bfloat16_tEfNS_4arch4Sm80ELb1ELb0ELb1ELb1ELb0ELb0ELb0ELb0ELi2ELi4ELi4ELi4ELb0EEENS1_24CollectiveEpilogueBwdGQAISA_fSD_Li256ELb1ELb0EEENS1_25SingleTileBwdLPTSchedulerILb1ELi128ELb0EEEEEEEEEvNT_6ParamsE) ;  /* 0xffff79c046007950 */ /* 0x000fea0003c3ffff */
        .type           $_ZN7cutlass13device_kernelIN5flash19enable_sm80_to_sm89INS1_16FlashAttnBwdSm80INS1_25CollectiveMainloopBwdSm80ILi2ELi2EN4cute5tupleIJNS5_1CILi128EEES8_NS7_ILi64EEEEEENS_10bfloat16_tEfNS_4arch4Sm80ELb1ELb0ELb1ELb1ELb0ELb0ELb0ELb0ELi2ELi4ELi4ELi4ELb0EEENS1_24CollectiveEpilogueBwdGQAISA_fSD_Li256ELb1ELb0EEENS1_25SingleTileBwdLPTSchedulerILb1ELi128ELb0EEEEEEEEEvNT_6ParamsE$_ZN4cute3eso3ESOILb1ELb0EJNS_5tupleIJNS2_IJNS_1CILi2EEES4_EEES5_NS3_ILi8EEEEEENS2_IJNS2_IJiNS3_ILi512EEEEEENS2_IJiiEEENS3_ILi1024EEEEEEEEC2ERKS7_RKSC_,@function
        .size           $_ZN7cutlass13device_kernelIN5flash19enable_sm80_to_sm89INS1_16FlashAttnBwdSm80INS1_25CollectiveMainloopBwdSm80ILi2ELi2EN4cute5tupleIJNS5_1CILi128EEES8_NS7_ILi64EEEEEENS_10bfloat16_tEfNS_4arch4Sm80ELb1ELb0ELb1ELb1ELb0ELb0ELb0ELb0ELi2ELi4ELi4ELi4ELb0EEENS1_24CollectiveEpilogueBwdGQAISA_fSD_Li256ELb1ELb0EEENS1_25SingleTileBwdLPTSchedulerILb1ELi128ELb0EEEEEEEEEvNT_6ParamsE$_ZN4cute3eso3ESOILb1ELb0EJNS_5tupleIJNS2_IJNS_1CILi2EEES4_EEES5_NS3_ILi8EEEEEENS2_IJNS2_IJiNS3_ILi512EEEEEENS2_IJiiEEENS3_ILi1024EEEEEEEEC2ERKS7_RKSC_,($_ZN7cutlass13device_kernelIN5flash19enable_sm80_to_sm89INS1_16FlashAttnBwdSm80INS1_25CollectiveMainloopBwdSm80ILi2ELi2EN4cute5tupleIJNS5_1CILi128EEES8_NS7_ILi64EEEEEENS_10bfloat16_tEfNS_4arch4Sm80ELb1ELb0ELb1ELb1ELb0ELb0ELb0ELb0ELi2ELi4ELi4ELi4ELb0EEENS1_24CollectiveEpilogueBwdGQAISA_fSD_Li256ELb1ELb0EEENS1_25SingleTileBwdLPTSchedulerILb1ELi128ELb0EEEEEEEEEvNT_6ParamsE$_ZN4cute3eso3ESOILb1ELb0EJNS_5tupleIJNS2_IJNS_1CILi2EEES4_S4_EEES4_NS2_IJNS2_IJS4_S4_EEES4_EEEEEENS2_IJNS2_IJNS3_ILi1EEENS3_ILi512EEEiEEENS3_ILi4096EEENS2_IJNS2_IJiiEEENS3_ILi8192EEEEEEEEEEEC2ERKS8_RKSG_ - $_ZN7cutlass13device_kernelIN5flash19enable_sm80_to_sm89INS1_16FlashAttnBwdSm80INS1_25CollectiveMainloopBwdSm80ILi2ELi2EN4cute5tupleIJNS5_1CILi128EEES8_NS7_ILi64EEEEEENS_10bfloat16_tEfNS_4arch4Sm80ELb1ELb0ELb1ELb1ELb0ELb0ELb0ELb0ELi2ELi4ELi4ELi4ELb0EEENS1_24CollectiveEpilogueBwdGQAISA_fSD_Li256ELb1ELb0EEENS1_25SingleTileBwdLPTSchedulerILb1ELi128ELb0EEEEEEEEEvNT_6ParamsE$_ZN4cute3eso3ESOILb1ELb0EJNS_5tupleIJNS2_IJNS_1CILi2EEES4_EEES5_NS3_ILi8EEEEEENS2_IJNS2_IJiNS3_ILi512EEEEEENS2_IJiiEEENS3_ILi1024EEEEEEEEC2ERKS7_RKSC_)
$_ZN7cutlass13device_kernelIN5flash19enable_sm80_to_sm89INS1_16FlashAttnBwdSm80INS1_25CollectiveMainloopBwdSm80ILi2ELi2EN4cute5tupleIJNS5_1CILi128EEES8_NS7_ILi64EEEEEENS_10bfloat16_tEfNS_4arch4Sm80ELb1ELb0ELb1ELb1ELb0ELb0ELb0ELb0ELi2ELi4ELi4ELi4ELb0EEENS1_24CollectiveEpilogueBwdGQAISA_fSD_Li256ELb1ELb0EEENS1_25SingleTileBwdLPTSchedulerILb1ELi128ELb0EEEEEEEEEvNT_6ParamsE$_ZN4cute3eso3ESOILb1ELb0EJNS_5tupleIJNS2_IJNS_1CILi2EEES4_EEES5_NS3_ILi8EEEEEENS2_IJNS2_IJiNS3_ILi512EEEEEENS2_IJiiEEENS3_ILi1024EEEEEEEEC2ERKS7_RKSC_:
[----:B------:R-:W-:Y:S02]  /*8640*/  IADD3 R4, R59, -c[0x0][0x20], RZ ;  /* 0x800008003b047a10 */ /* 0x000fe40007ffe0ff */
[----:B------:R-:W-:-:S03]  /*8650*/  MOV R9, 0x0 ;  /* 0x0000000000097802 */ /* 0x000fc60000000f00 */
[----:B------:R1:W-:Y:S04]  /*8660*/  STL [R4], R2 ;  /* 0x0000000204007387 */ /* 0x0003e80000100800 */
[----:B------:R1:W-:Y:S04]  /*8670*/  STL [R4+0x4], R3 ;  /* 0x0000040304007387 */ /* 0x0003e80000100800 */
[----:B------:R1:W-:Y:S01]  /*8680*/  STL [R4+0x8], R5 ;  /* 0x0000080504007387 */ /* 0x0003e20000100800 */
[----:B------:R-:W-:Y:S05]  /*8690*/  RET.REL.NODEC R8 `(_ZN7cutlass13device_kernelIN5flash19enable_sm80_to_sm89INS1_16FlashAttnBwdSm80INS1_25CollectiveMainloopBwdSm80ILi2ELi2EN4cute5tupleIJNS5_1CILi128EEES8_NS7_ILi64EEEEEENS_10bfloat16_tEfNS_4arch4Sm80ELb1ELb0ELb1ELb1ELb0ELb0ELb0ELb0ELi2ELi4ELi4ELi4ELb0EEENS1_24CollectiveEpilogueBwdGQAISA_fSD_Li256ELb1ELb0EEENS1_25SingleTileBwdLPTSchedulerILb1ELi128ELb0EEEEEEEEEvNT_6ParamsE) ;  /* 0xffff796008007950 */ /* 0x000fea0003c3ffff */
        .type           $_ZN7cutlass13device_kernelIN5flash19enable_sm80_to_sm89INS1_16FlashAttnBwdSm80INS1_25CollectiveMainloopBwdSm80ILi2ELi2EN4cute5tupleIJNS5_1CILi128EEES8_NS7_ILi64EEEEEENS_10bfloat16_tEfNS_4arch4Sm80ELb1ELb0ELb1ELb1ELb0ELb0ELb0ELb0ELi2ELi4ELi4ELi4ELb0EEENS1_24CollectiveEpilogueBwdGQAISA_fSD_Li256ELb1ELb0EEENS1_25SingleTileBwdLPTSchedulerILb1ELi128ELb0EEEEEEEEEvNT_6ParamsE$_ZN4cute3eso3ESOILb1ELb0EJNS_5tupleIJNS2_IJNS_1CILi2EEES4_S4_EEES4_NS2_IJNS2_IJS4_S4_EEES4_EEEEEENS2_IJNS2_IJNS3_ILi1EEENS3_ILi512EEEiEEENS3_ILi4096EEENS2_IJNS2_IJiiEEENS3_ILi8192EEEEEEEEEEEC2ERKS8_RKSG_,@function
        .size           $_ZN7cutlass13device_kernelIN5flash19enable_sm80_to_sm89INS1_16FlashAttnBwdSm80INS1_25CollectiveMainloopBwdSm80ILi2ELi2EN4cute5tupleIJNS5_1CILi128EEES8_NS7_ILi64EEEEEENS_10bfloat16_tEfNS_4arch4Sm80ELb1ELb0ELb1ELb1ELb0ELb0ELb0ELb0ELi2ELi4ELi4ELi4ELb0EEENS1_24CollectiveEpilogueBwdGQAISA_fSD_Li256ELb1ELb0EEENS1_25SingleTileBwdLPTSchedulerILb1ELi128ELb0EEEEEEEEEvNT_6ParamsE$_ZN4cute3eso3ESOILb1ELb0EJNS_5tupleIJNS2_IJNS_1CILi2EEES4_S4_EEES4_NS2_IJNS2_IJS4_S4_EEES4_EEEEEENS2_IJNS2_IJNS3_ILi1EEENS3_ILi512EEEiEEENS3_ILi4096EEENS2_IJNS2_IJiiEEENS3_ILi8192EEEEEEEEEEEC2ERKS8_RKSG_,($_ZN7cutlass13device_kernelIN5flash19enable_sm80_to_sm89INS1_16FlashAttnBwdSm80INS1_25CollectiveMainloopBwdSm80ILi2ELi2EN4cute5tupleIJNS5_1CILi128EEES8_NS7_ILi64EEEEEENS_10bfloat16_tEfNS_4arch4Sm80ELb1ELb0ELb1ELb1ELb0ELb0ELb0ELb0ELi2ELi4ELi4ELi4ELb0EEENS1_24CollectiveEpilogueBwdGQAISA_fSD_Li256ELb1ELb0EEENS1_25SingleTileBwdLPTSchedulerILb1ELi128ELb0EEEEEEEEEvNT_6ParamsE$_ZN4cute3eso3ESOILb1ELb0EJNS_5tupleIJNS2_IJNS_1CILi2EEES4_S4_EEES4_NS2_IJS4_S4_EEEEEENS2_IJNS2_IJNS3_ILi1EEENS3_ILi512EEEiEEENS3_ILi4096EEENS2_IJiiEEEEEEEEC2ERKS7_RKSD_ - $_ZN7cutlass13device_kernelIN5flash19enable_sm80_to_sm89INS1_16FlashAttnBwdSm80INS1_25CollectiveMainloopBwdSm80ILi2ELi2EN4cute5tupleIJNS5_1CILi128EEES8_NS7_ILi64EEEEEENS_10bfloat16_tEfNS_4arch4Sm80ELb1ELb0ELb1ELb1ELb0ELb0ELb0ELb0ELi2ELi4ELi4ELi4ELb0EEENS1_24CollectiveEpilogueBwdGQAISA_fSD_Li256ELb1ELb0EEENS1_25SingleTileBwdLPTSchedulerILb1ELi128ELb0EEEEEEEEEvNT_6ParamsE$_ZN4cute3eso3ESOILb1ELb0EJNS_5tupleIJNS2_IJNS_1CILi2EEES4_S4_EEES4_NS2_IJNS2_IJS4_S4_EEES4_EEEEEENS2_IJNS2_IJNS3_ILi1EEENS3_ILi512EEEiEEENS3_ILi4096EEENS2_IJNS2_IJiiEEENS3_ILi8192EEEEEEEEEEEC2ERKS8_RKSG_)
$_ZN7cutlass13device_kernelIN5flash19enable_sm80_to_sm89INS1_16FlashAttnBwdSm80INS1_25CollectiveMainloopBwdSm80ILi2ELi2EN4cute5tupleIJNS5_1CILi128EEES8_NS7_ILi64EEEEEENS_10bfloat16_tEfNS_4arch4Sm80ELb1ELb0ELb1ELb1ELb0ELb0ELb0ELb0ELi2ELi4ELi4ELi4ELb0EEENS1_24CollectiveEpilogueBwdGQAISA_fSD_Li256ELb1ELb0EEENS1_25SingleTileBwdLPTSchedulerILb1ELi128ELb0EEEEEEEEEvNT_6ParamsE$_ZN4cute3eso3ESOILb1ELb0EJNS_5tupleIJNS2_IJNS_1CILi2EEES4_S4_EEES4_NS2_IJNS2_IJS4_S4_EEES4_EEEEEENS2_IJNS2_IJNS3_ILi1EEENS3_ILi512EEEiEEENS3_ILi4096EEENS2_IJNS2_IJiiEEENS3_ILi8192EEEEEEEEEEEC2ERKS8_RKSG_:
[----:B------:R-:W-:Y:S02]  /*86a0*/  IADD3 R4, R59, -c[0x0][0x20], RZ ;  /* 0x800008003b047a10 */ /* 0x000fe40007ffe0ff */
[----:B------:R-:W-:-:S03]  /*86b0*/  MOV R9, 0x0 ;  /* 0x0000000000097802 */ /* 0x000fc60000000f00 */
[----:B------:R1:W-:Y:S04]  /*86c0*/  STL [R4], R2 ;  /* 0x0000000204007387 */ /* 0x0003e80000100800 */
[----:B------:R1:W-:Y:S04]  /*86d0*/  STL [R4+0x4], R3 ;  /* 0x0000040304007387 */ /* 0x0003e80000100800 */
[----:B------:R1:W-:Y:S01]  /*86e0*/  STL [R4+0x8], R5 ;  /* 0x0000080504007387 */ /* 0x0003e20000100800 */
[----:B------:R-:W-:Y:S05]  /*86f0*/  RET.REL.NODEC R8 `(_ZN7cutlass13device_kernelIN5flash19enable_sm80_to_sm89INS1_16FlashAttnBwdSm80INS1_25CollectiveMainloopBwdSm80ILi2ELi2EN4cute5tupleIJNS5_1CILi128EEES8_NS7_ILi64EEEEEENS_10bfloat16_tEfNS_4arch4Sm80ELb1ELb0ELb1ELb1ELb0ELb0ELb0ELb0ELi2ELi4ELi4ELi4ELb0EEENS1_24CollectiveEpilogueBwdGQAISA_fSD_Li256ELb1ELb0EEENS1_25SingleTileBwdLPTSchedulerILb1ELi128ELb0EEEEEEEEEvNT_6ParamsE) ;  /* 0xffff790008007950 */ /* 0x000fea0003c3ffff */
        .type           $_ZN7cutlass13device_kernelIN5flash19enable_sm80_to_sm89INS1_16FlashAttnBwdSm80INS1_25CollectiveMainloopBwdSm80ILi2ELi2EN4cute5tupleIJNS5_1CILi128EEES8_NS7_ILi64EEEEEENS_10bfloat16_tEfNS_4arch4Sm80ELb1ELb0ELb1ELb1ELb0ELb0ELb0ELb0ELi2ELi4ELi4ELi4ELb0EEENS1_24CollectiveEpilogueBwdGQAISA_fSD_Li256ELb1ELb0EEENS1_25SingleTileBwdLPTSchedulerILb1ELi128ELb0EEEEEEEEEvNT_6ParamsE$_ZN4cute3eso3ESOILb1ELb0EJNS_5tupleIJNS2_IJNS_1CILi2EEES4_S4_EEES4_NS2_IJS4_S4_EEEEEENS2_IJNS2_IJNS3_ILi1EEENS3_ILi512EEEiEEENS3_ILi4096EEENS2_IJiiEEEEEEEEC2ERKS7_RKSD_,@function
        .size           $_ZN7cutlass13device_kernelIN5flash19enable_sm80_to_sm89INS1_16FlashAttnBwdSm80INS1_25CollectiveMainloopBwdSm80ILi2ELi2EN4cute5tupleIJNS5_1CILi128EEES8_NS7_ILi64EEEEEENS_10bfloat16_tEfNS_4arch4Sm80ELb1ELb0ELb1ELb1ELb0ELb0ELb0ELb0ELi2ELi4ELi4ELi4ELb0EEENS1_24CollectiveEpilogueBwdGQAISA_fSD_Li256ELb1ELb0EEENS1_25SingleTileBwdLPTSchedulerILb1ELi128ELb0EEEEEEEEEvNT_6ParamsE$_ZN4cute3eso3ESOILb1ELb0EJNS_5tupleIJNS2_IJNS_1CILi2EEES4_S4_EEES4_NS2_IJS4_S4_EEEEEENS2_IJNS2_IJNS3_ILi1EEENS3_ILi512EEEiEEENS3_ILi4096EEENS2_IJiiEEEEEEEEC2ERKS7_RKSD_,($_ZN7cutlass13device_kernelIN5flash19enable_sm80_to_sm89INS1_16FlashAttnBwdSm80INS1_25CollectiveMainloopBwdSm80ILi2ELi2EN4cute5tupleIJNS5_1CILi128EEES8_NS7_ILi64EEEEEENS_10bfloat16_tEfNS_4arch4Sm80ELb1ELb0ELb1ELb1ELb0ELb0ELb0ELb0ELi2ELi4ELi4ELi4ELb0EEENS1_24CollectiveEpilogueBwdGQAISA_fSD_Li256ELb1ELb0EEENS1_25SingleTileBwdLPTSchedulerILb1ELi128ELb0EEEEEEEEEvNT_6ParamsE$_ZN4cute3eso3ESOILb1ELb0EJNS_5tupleIJNS2_IJNS_1CILi8EEENS3_ILi1EEEEEENS2_IJNS3_ILi2EEEEEEEEENS2_IJNS2_IJS5_NS3_ILi0EEEEEENS2_IJiEEEEEEEEC2ERKS9_RKSD_ - $_ZN7cutlass13device_kernelIN5flash19enable_sm80_to_sm89INS1_16FlashAttnBwdSm80INS1_25CollectiveMainloopBwdSm80ILi2ELi2EN4cute5tupleIJNS5_1CILi128EEES8_NS7_ILi64EEEEEENS_10bfloat16_tEfNS_4arch4Sm80ELb1ELb0ELb1ELb1ELb0ELb0ELb0ELb0ELi2ELi4ELi4ELi4ELb0EEENS1_24CollectiveEpilogueBwdGQAISA_fSD_Li256ELb1ELb0EEENS1_25SingleTileBwdLPTSchedulerILb1ELi128ELb0EEEEEEEEEvNT_6ParamsE$_ZN4cute3eso3ESOILb1ELb0EJNS_5tupleIJNS2_IJNS_1CILi2EEES4_S4_EEES4_NS2_IJS4_S4_EEEEEENS2_IJNS2_IJNS3_ILi1EEENS3_ILi512EEEiEEENS3_ILi4096EEENS2_IJiiEEEEEEEEC2ERKS7_RKSD_)
$_ZN7cutlass13device_kernelIN5flash19enable_sm80_to_sm89INS1_16FlashAttnBwdSm80INS1_25CollectiveMainloopBwdSm80ILi2ELi2EN4cute5tupleIJNS5_1CILi128EEES8_NS7_ILi64EEEEEENS_10bfloat16_tEfNS_4arch4Sm80ELb1ELb0ELb1ELb1ELb0ELb0ELb0ELb0ELi2ELi4ELi4ELi4ELb0EEENS1_24CollectiveEpilogueBwdGQAISA_fSD_Li256ELb1ELb0EEENS1_25SingleTileBwdLPTSchedulerILb1ELi128ELb0EEEEEEEEEvNT_6ParamsE$_ZN4cute3eso3ESOILb1ELb0EJNS_5tupleIJNS2_IJNS_1CILi2EEES4_S4_EEES4_NS2_IJS4_S4_EEEEEENS2_IJNS2_IJNS3_ILi1EEENS3_ILi512EEEiEEENS3_ILi4096EEENS2_IJiiEEEEEEEEC2ERKS7_RKSD_:
[----:B------:R-:W-:Y:S02]  /*8700*/  IADD3 R4, R23, -c[0x0][0x20], RZ ;  /* 0x8000080017047a10 */ /* 0x000fe40007ffe0ff */
[----:B------:R-:W-:-:S03]  /*8710*/  MOV R9, 0x0 ;  /* 0x0000000000097802 */ /* 0x000fc60000000f00 */
[----:B------:R1:W-:Y:S04]  /*8720*/  STL [R4], R2 ;  /* 0x0000000204007387 */ /* 0x0003e80000100800 */
[----:B------:R1:W-:Y:S04]  /*8730*/  STL [R4+0x4], R3 ;  /* 0x0000040304007387 */ /* 0x0003e80000100800 */
[----:B------:R1:W-:Y:S01]  /*8740*/  STL [R4+0x8], R5 ;  /* 0x0000080504007387 */ /* 0x0003e20000100800 */
[----:B------:R-:W-:Y:S05]  /*8750*/  RET.REL.NODEC R8 `(_ZN7cutlass13device_kernelIN5flash19enable_sm80_to_sm89INS1_16FlashAttnBwdSm80INS1_25CollectiveMainloopBwdSm80ILi2ELi2EN4cute5tupleIJNS5_1CILi128EEES8_NS7_ILi64EEEEEENS_10bfloat16_tEfNS_4arch4Sm80ELb1ELb0ELb1ELb1ELb0ELb0ELb0ELb0ELi2ELi4ELi4ELi4ELb0EEENS1_24CollectiveEpilogueBwdGQAISA_fSD_Li256ELb1ELb0EEENS1_25SingleTileBwdLPTSchedulerILb1ELi128ELb0EEEEEEEEEvNT_6ParamsE) ;  /* 0xffff78a008007950 */ /* 0x000fea0003c3ffff */
        .type           $_ZN7cutlass13device_kernelIN5flash19enable_sm80_to_sm89INS1_16FlashAttnBwdSm80INS1_25CollectiveMainloopBwdSm80ILi2ELi2EN4cute5tupleIJNS5_1CILi128EEES8_NS7_ILi64EEEEEENS_10bfloat16_tEfNS_4arch4Sm80ELb1ELb0ELb1ELb1ELb0ELb0ELb0ELb0ELi2ELi4ELi4ELi4ELb0EEENS1_24CollectiveEpilogueBwdGQAISA_fSD_Li256ELb1ELb0EEENS1_25SingleTileBwdLPTSchedulerILb1ELi128ELb0EEEEEEEEEvNT_6ParamsE$_ZN4cute3eso3ESOILb1ELb0EJNS_5tupleIJNS2_IJNS_1CILi8EEENS3_ILi1EEEEEENS2_IJNS3_ILi2EEEEEEEEENS2_IJNS2_IJS5_NS3_ILi0EEEEEENS2_IJiEEEEEEEEC2ERKS9_RKSD_,@function
        .size           $_ZN7cutlass13device_kernelIN5flash19enable_sm80_to_sm89INS1_16FlashAttnBwdSm80INS1_25CollectiveMainloopBwdSm80ILi2ELi2EN4cute5tupleIJNS5_1CILi128EEES8_NS7_ILi64EEEEEENS_10bfloat16_tEfNS_4arch4Sm80ELb1ELb0ELb1ELb1ELb0ELb0ELb0ELb0ELi2ELi4ELi4ELi4ELb0EEENS1_24CollectiveEpilogueBwdGQAISA_fSD_Li256ELb1ELb0EEENS1_25SingleTileBwdLPTSchedulerILb1ELi128ELb0EEEEEEEEEvNT_6ParamsE$_ZN4cute3eso3ESOILb1ELb0EJNS_5tupleIJNS2_IJNS_1CILi8EEENS3_ILi1EEEEEENS2_IJNS3_ILi2EEEEEEEEENS2_IJNS2_IJS5_NS3_ILi0EEEEEENS2_IJiEEEEEEEEC2ERKS9_RKSD_,($_ZN7cutlass13device_kernelIN5flash19enable_sm80_to_sm89INS1_16FlashAttnBwdSm80INS1_25CollectiveMainloopBwdSm80ILi2ELi2EN4cute5tupleIJNS5_1CILi128EEES8_NS7_ILi64EEEEEENS_10bfloat16_tEfNS_4arch4Sm80ELb1ELb0ELb1ELb1ELb0ELb0ELb0ELb0ELi2ELi4ELi4ELi4ELb0EEENS1_24CollectiveEpilogueBwdGQAISA_fSD_Li256ELb1ELb0EEENS1_25SingleTileBwdLPTSchedulerILb1ELi128ELb0EEEEEEEEEvNT_6ParamsE$_ZN4cute3eso3ESOILb1ELb0EJNS_5tupleIJNS2_IJNS_1CILi8EEENS3_ILi1EEEEEENS3_ILi2EEEEEENS2_IJNS2_IJS5_NS3_ILi0EEEEEEiEEEEEC2ERKS8_RKSB_ - $_ZN7cutlass13device_kernelIN5flash19enable_sm80_to_sm89INS1_16FlashAttnBwdSm80INS1_25CollectiveMainloopBwdSm80ILi2ELi2EN4cute5tupleIJNS5_1CILi128EEES8_NS7_ILi64EEEEEENS_10bfloat16_tEfNS_4arch4Sm80ELb1ELb0ELb1ELb1ELb0ELb0ELb0ELb0ELi2ELi4ELi4ELi4ELb0EEENS1_24CollectiveEpilogueBwdGQAISA_fSD_Li256ELb1ELb0EEENS1_25SingleTileBwdLPTSchedulerILb1ELi128ELb0EEEEEEEEEvNT_6ParamsE$_ZN4cute3eso3ESOILb1ELb0EJNS_5tupleIJNS2_IJNS_1CILi8EEENS3_ILi1EEEEEENS2_IJNS3_ILi2EEEEEEEEENS2_IJNS2_IJS5_NS3_ILi0EEEEEENS2_IJiEEEEEEEEC2ERKS9_RKSD_)
$_ZN7cutlass13device_kernelIN5flash19enable_sm80_to_sm89INS1_16FlashAttnBwdSm80INS1_25CollectiveMainloopBwdSm80ILi2ELi2EN4cute5tupleIJNS5_1CILi128EEES8_NS7_ILi64EEEEEENS_10bfloat16_tEfNS_4arch4Sm80ELb1ELb0ELb1ELb1ELb0ELb0ELb0ELb0ELi2ELi4ELi4ELi4ELb0EEENS1_24CollectiveEpilogueBwdGQAISA_fSD_Li256ELb1ELb0EEENS1_25SingleTileBwdLPTSchedulerILb1ELi128ELb0EEEEEEEEEvNT_6ParamsE$_ZN4cute3eso3ESOILb1ELb0EJNS_5tupleIJNS2_IJNS_1CILi8EEENS3_ILi1EEEEEENS2_IJNS3_ILi2EEEEEEEEENS2_IJNS2_IJS5_NS3_ILi0EEEEEENS2_IJiEEEEEEEEC2ERKS9_RKSD_:
[----:B------:R-:W-:Y:S02]  /*8760*/  IADD3 R2, R66, -c[0x0][0x20], RZ ;  /* 0x8000080042027a10 */ /* 0x000fe40007ffe0ff */
[----:B------:R-:W-:-:S03]  /*8770*/  MOV R9, 0x0 ;  /* 0x0000000000097802 */ /* 0x000fc60000000f00 */
[----:B------:R1:W-:Y:S01]  /*8780*/  STL [R2], R3 ;  /* 0x0000000302007387 */ /* 0x0003e20000100800 */
[----:B------:R-:W-:Y:S05]  /*8790*/  RET.REL.NODEC R8 `(_ZN7cutlass13device_kernelIN5flash19enable_sm80_to_sm89INS1_16FlashAttnBwdSm80INS1_25CollectiveMainloopBwdSm80ILi2ELi2EN4cute5tupleIJNS5_1CILi128EEES8_NS7_ILi64EEEEEENS_10bfloat16_tEfNS_4arch4Sm80ELb1ELb0ELb1ELb1ELb0ELb0ELb0ELb0ELi2ELi4ELi4ELi4ELb0EEENS1_24CollectiveEpilogueBwdGQAISA_fSD_Li256ELb1ELb0EEENS1_25SingleTileBwdLPTSchedulerILb1ELi128ELb0EEEEEEEEEvNT_6ParamsE) ;  /* 0xffff786008007950 */ /* 0x000fea0003c3ffff */
        .type           $_ZN7cutlass13device_kernelIN5flash19enable_sm80_to_sm89INS1_16FlashAttnBwdSm80INS1_25CollectiveMainloopBwdSm80ILi2ELi2EN4cute5tupleIJNS5_1CILi128EEES8_NS7_ILi64EEEEEENS_10bfloat16_tEfNS_4arch4Sm80ELb1ELb0ELb1ELb1ELb0ELb0ELb0ELb0ELi2ELi4ELi4ELi4ELb0EEENS1_24CollectiveEpilogueBwdGQAISA_fSD_Li256ELb1ELb0EEENS1_25SingleTileBwdLPTSchedulerILb1ELi128ELb0EEEEEEEEEvNT_6ParamsE$_ZN4cute3eso3ESOILb1ELb0EJNS_5tupleIJNS2_IJNS_1CILi8EEENS3_ILi1EEEEEENS3_ILi2EEEEEENS2_IJNS2_IJS5_NS3_ILi0EEEEEEiEEEEEC2ERKS8_RKSB_,@function
        .size           $_ZN7cutlass13device_kernelIN5flash19enable_sm80_to_sm89INS1_16FlashAttnBwdSm80INS1_25CollectiveMainloopBwdSm80ILi2ELi2EN4cute5tupleIJNS5_1CILi128EEES8_NS7_ILi64EEEEEENS_10bfloat16_tEfNS_4arch4Sm80ELb1ELb0ELb1ELb1ELb0ELb0ELb0ELb0ELi2ELi4ELi4ELi4ELb0EEENS1_24CollectiveEpilogueBwdGQAISA_fSD_Li256ELb1ELb0EEENS1_25SingleTileBwdLPTSchedulerILb1ELi128ELb0EEEEEEEEEvNT_6ParamsE$_ZN4cute3eso3ESOILb1ELb0EJNS_5tupleIJNS2_IJNS_1CILi8EEENS3_ILi1EEEEEENS3_ILi2EEEEEENS2_IJNS2_IJS5_NS3_ILi0EEEEEEiEEEEEC2ERKS8_RKSB_,($_ZN7cutlass13device_kernelIN5flash19enable_sm80_to_sm89INS1_16FlashAttnBwdSm80INS1_25CollectiveMainloopBwdSm80ILi2ELi2EN4cute5tupleIJNS5_1CILi128EEES8_NS7_ILi64EEEEEENS_10bfloat16_tEfNS_4arch4Sm80ELb1ELb0ELb1ELb1ELb0ELb0ELb0ELb0ELi2ELi4ELi4ELi4ELb0EEENS1_24CollectiveEpilogueBwdGQAISA_fSD_Li256ELb1ELb0EEENS1_25SingleTileBwdLPTSchedulerILb1ELi128ELb0EEEEEEEEEvNT_6ParamsE$_ZN4cute3eso3ESOILb1ELb0EJNS_5tupleIJNS2_IJNS_1CILi8EEENS3_ILi1EEEEEENS3_ILi2EEENS2_IJS7_S7_EEEEEENS2_IJNS2_IJS5_NS3_ILi0EEEEEENS3_ILi4096EEENS2_IJiiEEEEEEEEC2ERKS9_RKSE_ - $_ZN7cutlass13device_kernelIN5flash19enable_sm80_to_sm89INS1_16FlashAttnBwdSm80INS1_25CollectiveMainloopBwdSm80ILi2ELi2EN4cute5tupleIJNS5_1CILi128EEES8_NS7_ILi64EEEEEENS_10bfloat16_tEfNS_4arch4Sm80ELb1ELb0ELb1ELb1ELb0ELb0ELb0ELb0ELi2ELi4ELi4ELi4ELb0EEENS1_24CollectiveEpilogueBwdGQAISA_fSD_Li256ELb1ELb0EEENS1_25SingleTileBwdLPTSchedulerILb1ELi128ELb0EEEEEEEEEvNT_6ParamsE$_ZN4cute3eso3ESOILb1ELb0EJNS_5tupleIJNS2_IJNS_1CILi8EEENS3_ILi1EEEEEENS3_ILi2EEEEEENS2_IJNS2_IJS5_NS3_ILi0EEEEEEiEEEEEC2ERKS8_RKSB_)
$_ZN7cutlass13device_kernelIN5flash19enable_sm80_to_sm89INS1_16FlashAttnBwdSm80INS1_25CollectiveMainloopBwdSm80ILi2ELi2EN4cute5tupleIJNS5_1CILi128EEES8_NS7_ILi64EEEEEENS_10bfloat16_tEfNS_4arch4Sm80ELb1ELb0ELb1ELb1ELb0ELb0ELb0ELb0ELi2ELi4ELi4ELi4ELb0EEENS1_24CollectiveEpilogueBwdGQAISA_fSD_Li256ELb1ELb0EEENS1_25SingleTileBwdLPTSchedulerILb1ELi128ELb0EEEEEEEEEvNT_6ParamsE$_ZN4cute3eso3ESOILb1ELb0EJNS_5tupleIJNS2_IJNS_1CILi8EEENS3_ILi1EEEEEENS3_ILi2EEEEEENS2_IJNS2_IJS5_NS3_ILi0EEEEEEiEEEEEC2ERKS8_RKSB_:
[----:B------:R-:W-:Y:S02]  /*87a0*/  IADD3 R2, R66, -c[0x0][0x20], RZ ;  /* 0x8000080042027a10 */ /* 0x000fe40007ffe0ff */
[----:B------:R-:W-:-:S03]  /*87b0*/  MOV R9, 0x0 ;  /* 0x0000000000097802 */ /* 0x000fc60000000f00 */
[----:B------:R1:W-:Y:S01]  /*87c0*/  STL [R2], R3 ;  /* 0x0000000302007387 */ /* 0x0003e20000100800 */
[----:B------:R-:W-:Y:S05]  /*87d0*/  RET.REL.NODEC R8 `(_ZN7cutlass13device_kernelIN5flash19enable_sm80_to_sm89INS1_16FlashAttnBwdSm80INS1_25CollectiveMainloopBwdSm80ILi2ELi2EN4cute5tupleIJNS5_1CILi128EEES8_NS7_ILi64EEEEEENS_10bfloat16_tEfNS_4arch4Sm80ELb1ELb0ELb1ELb1ELb0ELb0ELb0ELb0ELi2ELi4ELi4ELi4ELb0EEENS1_24CollectiveEpilogueBwdGQAISA_fSD_Li256ELb1ELb0EEENS1_25SingleTileBwdLPTSchedulerILb1ELi128ELb0EEEEEEEEEvNT_6ParamsE) ;  /* 0xffff782008007950 */ /* 0x000fea0003c3ffff */
        .type           $_ZN7cutlass13device_kernelIN5flash19enable_sm80_to_sm89INS1_16FlashAttnBwdSm80INS1_25CollectiveMainloopBwdSm80ILi2ELi2EN4cute5tupleIJNS5_1CILi128EEES8_NS7_ILi64EEEEEENS_10bfloat16_tEfNS_4arch4Sm80ELb1ELb0ELb1ELb1ELb0ELb0ELb0ELb0ELi2ELi4ELi4ELi4ELb0EEENS1_24CollectiveEpilogueBwdGQAISA_fSD_Li256ELb1ELb0EEENS1_25SingleTileBwdLPTSchedulerILb1ELi128ELb0EEEEEEEEEvNT_6ParamsE$_ZN4cute3eso3ESOILb1ELb0EJNS_5tupleIJNS2_IJNS_1CILi8EEENS3_ILi1EEEEEENS3_ILi2EEENS2_IJS7_S7_EEEEEENS2_IJNS2_IJS5_NS3_ILi0EEEEEENS3_ILi4096EEENS2_IJiiEEEEEEEEC2ERKS9_RKSE_,@function
        .size           $_ZN7cutlass13device_kernelIN5flash19enable_sm80_to_sm89INS1_16FlashAttnBwdSm80INS1_25CollectiveMainloopBwdSm80ILi2ELi2EN4cute5tupleIJNS5_1CILi128EEES8_NS7_ILi64EEEEEENS_10bfloat16_tEfNS_4arch4Sm80ELb1ELb0ELb1ELb1ELb0ELb0ELb0ELb0ELi2ELi4ELi4ELi4ELb0EEENS1_24CollectiveEpilogueBwdGQAISA_fSD_Li256ELb1ELb0EEENS1_25SingleTileBwdLPTSchedulerILb1ELi128ELb0EEEEEEEEEvNT_6ParamsE$_ZN4cute3eso3ESOILb1ELb0EJNS_5tupleIJNS2_IJNS_1CILi8EEENS3_ILi1EEEEEENS3_ILi2EEENS2_IJS7_S7_EEEEEENS2_IJNS2_IJS5_NS3_ILi0EEEEEENS3_ILi4096EEENS2_IJiiEEEEEEEEC2ERKS9_RKSE_,($_ZN7cutlass13device_kernelIN5flash19enable_sm80_to_sm89INS1_16FlashAttnBwdSm80INS1_25CollectiveMainloopBwdSm80ILi2ELi2EN4cute5tupleIJNS5_1CILi128EEES8_NS7_ILi64EEEEEENS_10bfloat16_tEfNS_4arch4Sm80ELb1ELb0ELb1ELb1ELb0ELb0ELb0ELb0ELi2ELi4ELi4ELi4ELb0EEENS1_24CollectiveEpilogueBwdGQAISA_fSD_Li256ELb1ELb0EEENS1_25SingleTileBwdLPTSchedulerILb1ELi128ELb0EEEEEEEEEvNT_6ParamsE$_ZN4cute3eso3ESOILb1ELb0EJNS_5tupleIJNS2_IJNS_1CILi8EEENS3_ILi1EEEEEENS3_ILi2EEES4_EEENS2_IJNS2_IJS5_NS3_ILi0EEEEEEiNS3_ILi1024EEEEEEEEC2ERKS8_RKSC_ - $_ZN7cutlass13device_kernelIN5flash19enable_sm80_to_sm89INS1_16FlashAttnBwdSm80INS1_25CollectiveMainloopBwdSm80ILi2ELi2EN4cute5tupleIJNS5_1CILi128EEES8_NS7_ILi64EEEEEENS_10bfloat16_tEfNS_4arch4Sm80ELb1ELb0ELb1ELb1ELb0ELb0ELb0ELb0ELi2ELi4ELi4ELi4ELb0EEENS1_24CollectiveEpilogueBwdGQAISA_fSD_Li256ELb1ELb0EEENS1_25SingleTileBwdLPTSchedulerILb1ELi128ELb0EEEEEEEEEvNT_6ParamsE$_ZN4cute3eso3ESOILb1ELb0EJNS_5tupleIJNS2_IJNS_1CILi8EEENS3_ILi1EEEEEENS3_ILi2EEENS2_IJS7_S7_EEEEEENS2_IJNS2_IJS5_NS3_ILi0EEEEEENS3_ILi4096EEENS2_IJiiEEEEEEEEC2ERKS9_RKSE_)
$_ZN7cutlass13device_kernelIN5flash19enable_sm80_to_sm89INS1_16FlashAttnBwdSm80INS1_25CollectiveMainloopBwdSm80ILi2ELi2EN4cute5tupleIJNS5_1CILi128EEES8_NS7_ILi64EEEEEENS_10bfloat16_tEfNS_4arch4Sm80ELb1ELb0ELb1ELb1ELb0ELb0ELb0ELb0ELi2ELi4ELi4ELi4ELb0EEENS1_24CollectiveEpilogueBwdGQAISA_fSD_Li256ELb1ELb0EEENS1_25SingleTileBwdLPTSchedulerILb1ELi128ELb0EEEEEEEEEvNT_6ParamsE$_ZN4cute3eso3ESOILb1ELb0EJNS_5tupleIJNS2_IJNS_1CILi8EEENS3_ILi1EEEEEENS3_ILi2EEENS2_IJS7_S7_EEEEEENS2_IJNS2_IJS5_NS3_ILi0EEEEEENS3_ILi4096EEENS2_IJiiEEEEEEEEC2ERKS9_RKSE_:
[----:B------:R-:W-:Y:S01]  /*87e0*/  IADD3 R3, R23, -c[0x0][0x20], RZ ;  /* 0x8000080017037a10 */ /* 0x000fe20007ffe0ff */
[----:B------:R-:W-:Y:S01]  /*87f0*/  IMAD.MOV.U32 R12, RZ, RZ, R6 ;  /* 0x000000ffff0c7224 */ /* 0x000fe200078e0006 */
[----:B------:R-:W-:-:S03]  /*8800*/  MOV R13, 0x0 ;  /* 0x00000000000d7802 */ /* 0x000fc60000000f00 */
[----:B------:R1:W-:Y:S04]  /*8810*/  STL [R3], R2 ;  /* 0x0000000203007387 */ /* 0x0003e80000100800 */
[----:B------:R1:W-:Y:S01]  /*8820*/  STL [R3+0x4], R8 ;  /* 0x0000040803007387 */ /* 0x0003e20000100800 */
[----:B------:R-:W-:Y:S05]  /*8830*/  RET.REL.NODEC R12 `(_ZN7cutlass13device_kernelIN5flash19enable_sm80_to_sm89INS1_16FlashAttnBwdSm80INS1_25CollectiveMainloopBwdSm80ILi2ELi2EN4cute5tupleIJNS5_1CILi128EEES8_NS7_ILi64EEEEEENS_10bfloat16_tEfNS_4arch4Sm80ELb1ELb0ELb1ELb1ELb0ELb0ELb0ELb0ELi2ELi4ELi4ELi4ELb0EEENS1_24CollectiveEpilogueBwdGQAISA_fSD_Li256ELb1ELb0EEENS1_25SingleTileBwdLPTSchedulerILb1ELi128ELb0EEEEEEEEEvNT_6ParamsE) ;  /* 0xffff77c00c007950 */ /* 0x000fea0003c3ffff */
        .type           $_ZN7cutlass13device_kernelIN5flash19enable_sm80_to_sm89INS1_16FlashAttnBwdSm80INS1_25CollectiveMainloopBwdSm80ILi2ELi2EN4cute5tupleIJNS5_1CILi128EEES8_NS7_ILi64EEEEEENS_10bfloat16_tEfNS_4arch4Sm80ELb1ELb0ELb1ELb1ELb0ELb0ELb0ELb0ELi2ELi4ELi4ELi4ELb0EEENS1_24CollectiveEpilogueBwdGQAISA_fSD_Li256ELb1ELb0EEENS1_25SingleTileBwdLPTSchedulerILb1ELi128ELb0EEEEEEEEEvNT_6ParamsE$_ZN4cute3eso3ESOILb1ELb0EJNS_5tupleIJNS2_IJNS_1CILi8EEENS3_ILi1EEEEEENS3_ILi2EEES4_EEENS2_IJNS2_IJS5_NS3_ILi0EEEEEEiNS3_ILi1024EEEEEEEEC2ERKS8_RKSC_,@function
        .size           $_ZN7cutlass13device_kernelIN5flash19enable_sm80_to_sm89INS1_16FlashAttnBwdSm80INS1_25CollectiveMainloopBwdSm80ILi2ELi2EN4cute5tupleIJNS5_1CILi128EEES8_NS7_ILi64EEEEEENS_10bfloat16_tEfNS_4arch4Sm80ELb1ELb0ELb1ELb1ELb0ELb0ELb0ELb0ELi2ELi4ELi4ELi4ELb0EEENS1_24CollectiveEpilogueBwdGQAISA_fSD_Li256ELb1ELb0EEENS1_25SingleTileBwdLPTSchedulerILb1ELi128ELb0EEEEEEEEEvNT_6ParamsE$_ZN4cute3eso3ESOILb1ELb0EJNS_5tupleIJNS2_IJNS_1CILi8EEENS3_ILi1EEEEEENS3_ILi2EEES4_EEENS2_IJNS2_IJS5_NS3_ILi0EEEEEEiNS3_ILi1024EEEEEEEEC2ERKS8_RKSC_,($_ZN7cutlass13device_kernelIN5flash19enable_sm80_to_sm89INS1_16FlashAttnBwdSm80INS1_25CollectiveMainloopBwdSm80ILi2ELi2EN4cute5tupleIJNS5_1CILi128EEES8_NS7_ILi64EEEEEENS_10bfloat16_tEfNS_4arch4Sm80ELb1ELb0ELb1ELb1ELb0ELb0ELb0ELb0ELi2ELi4ELi4ELi4ELb0EEENS1_24CollectiveEpilogueBwdGQAISA_fSD_Li256ELb1ELb0EEENS1_25SingleTileBwdLPTSchedulerILb1ELi128ELb0EEEEEEEEEvNT_6ParamsE$_ZN4cute3eso3ESOILb1ELb0EJNS_5tupleIJNS2_IJNS_1CILi8EEENS3_ILi1EEEEEENS3_ILi4EEES5_EEENS2_IJNS2_IJS5_NS3_ILi0EEEEEElS9_EEEEEC2ERKS8_RKSB_ - $_ZN7cutlass13device_kernelIN5flash19enable_sm80_to_sm89INS1_16FlashAttnBwdSm80INS1_25CollectiveMainloopBwdSm80ILi2ELi2EN4cute5tupleIJNS5_1CILi128EEES8_NS7_ILi64EEEEEENS_10bfloat16_tEfNS_4arch4Sm80ELb1ELb0ELb1ELb1ELb0ELb0ELb0ELb0ELi2ELi4ELi4ELi4ELb0EEENS1_24CollectiveEpilogueBwdGQAISA_fSD_Li256ELb1ELb0EEENS1_25SingleTileBwdLPTSchedulerILb1ELi128ELb0EEEEEEEEEvNT_6ParamsE$_ZN4cute3eso3ESOILb1ELb0EJNS_5tupleIJNS2_IJNS_1CILi8EEENS3_ILi1EEEEEENS3_ILi2EEES4_EEENS2_IJNS2_IJS5_NS3_ILi0EEEEEEiNS3_ILi1024EEEEEEEEC2ERKS8_RKSC_)
$_ZN7cutlass13device_kernelIN5flash19enable_sm80_to_sm89INS1_16FlashAttnBwdSm80INS1_25CollectiveMainloopBwdSm80ILi2ELi2EN4cute5tupleIJNS5_1CILi128EEES8_NS7_ILi64EEEEEENS_10bfloat16_tEfNS_4arch4Sm80ELb1ELb0ELb1ELb1ELb0ELb0ELb0ELb0ELi2ELi4ELi4ELi4ELb0EEENS1_24CollectiveEpilogueBwdGQAISA_fSD_Li256ELb1ELb0EEENS1_25SingleTileBwdLPTSchedulerILb1ELi128ELb0EEEEEEEEEvNT_6ParamsE$_ZN4cute3eso3ESOILb1ELb0EJNS_5tupleIJNS2_IJNS_1CILi8EEENS3_ILi1EEEEEENS3_ILi2EEES4_EEENS2_IJNS2_IJS5_NS3_ILi0EEEEEEiNS3_ILi1024EEEEEEEEC2ERKS8_RKSC_:
[----:B------:R-:W-:Y:S02]  /*8840*/  IADD3 R2, R23, -c[0x0][0x20], RZ ;  /* 0x8000080017027a10 */ /* 0x000fe40007ffe0ff */
[----:B------:R-:W-:-:S03]  /*8850*/  MOV R9, 0x0 ;  /* 0x0000000000097802 */ /* 0x000fc60000000f00 */
[----:B------:R1:W-:Y:S01]  /*8860*/  STL [R2], R3 ;  /* 0x0000000302007387 */ /* 0x0003e20000100800 */
[----:B------:R-:W-:Y:S05]  /*8870*/  RET.REL.NODEC R8 `(_ZN7cutlass13device_kernelIN5flash19enable_sm80_to_sm89INS1_16FlashAttnBwdSm80INS1_25CollectiveMainloopBwdSm80ILi2ELi2EN4cute5tupleIJNS5_1CILi128EEES8_NS7_ILi64EEEEEENS_10bfloat16_tEfNS_4arch4Sm80ELb1ELb0ELb1ELb1ELb0ELb0ELb0ELb0ELi2ELi4ELi4ELi4ELb0EEENS1_24CollectiveEpilogueBwdGQAISA_fSD_Li256ELb1ELb0EEENS1_25SingleTileBwdLPTSchedulerILb1ELi128ELb0EEEEEEEEEvNT_6ParamsE) ;  /* 0xffff778008007950 */ /* 0x000fea0003c3ffff */
        .type           $_ZN7cutlass13device_kernelIN5flash19enable_sm80_to_sm89INS1_16FlashAttnBwdSm80INS1_25CollectiveMainloopBwdSm80ILi2ELi2EN4cute5tupleIJNS5_1CILi128EEES8_NS7_ILi64EEEEEENS_10bfloat16_tEfNS_4arch4Sm80ELb1ELb0ELb1ELb1ELb0ELb0ELb0ELb0ELi2ELi4ELi4ELi4ELb0EEENS1_24CollectiveEpilogueBwdGQAISA_fSD_Li256ELb1ELb0EEENS1_25SingleTileBwdLPTSchedulerILb1ELi128ELb0EEEEEEEEEvNT_6ParamsE$_ZN4cute3eso3ESOILb1ELb0EJNS_5tupleIJNS2_IJNS_1CILi8EEENS3_ILi1EEEEEENS3_ILi4EEES5_EEENS2_IJNS2_IJS5_NS3_ILi0EEEEEElS9_EEEEEC2ERKS8_RKSB_,@function
        .size           $_ZN7cutlass13device_kernelIN5flash19enable_sm80_to_sm89INS1_16FlashAttnBwdSm80INS1_25CollectiveMainloopBwdSm80ILi2ELi2EN4cute5tupleIJNS5_1CILi128EEES8_NS7_ILi64EEEEEENS_10bfloat16_tEfNS_4arch4Sm80ELb1ELb0ELb1ELb1ELb0ELb0ELb0ELb0ELi2ELi4ELi4ELi4ELb0EEENS1_24CollectiveEpilogueBwdGQAISA_fSD_Li256ELb1ELb0EEENS1_25SingleTileBwdLPTSchedulerILb1ELi128ELb0EEEEEEEEEvNT_6ParamsE$_ZN4cute3eso3ESOILb1ELb0EJNS_5tupleIJNS2_IJNS_1CILi8EEENS3_ILi1EEEEEENS3_ILi4EEES5_EEENS2_IJNS2_IJS5_NS3_ILi0EEEEEElS9_EEEEEC2ERKS8_RKSB_,($_ZN7cutlass13device_kernelIN5flash19enable_sm80_to_sm89INS1_16FlashAttnBwdSm80INS1_25CollectiveMainloopBwdSm80ILi2ELi2EN4cute5tupleIJNS5_1CILi128EEES8_NS7_ILi64EEEEEENS_10bfloat16_tEfNS_4arch4Sm80ELb1ELb0ELb1ELb1ELb0ELb0ELb0ELb0ELi2ELi4ELi4ELi4ELb0EEENS1_24CollectiveEpilogueBwdGQAISA_fSD_Li256ELb1ELb0EEENS1_25SingleTileBwdLPTSchedulerILb1ELi128ELb0EEEEEEEEEvNT_6ParamsE$_ZN4cute3eso3ESOILb1ELb0EJNS_5tupleIJNS_1CILi0EEES4_EEEiEEC2ERKS5_RKi - $_ZN7cutlass13device_kernelIN5flash19enable_sm80_to_sm89INS1_16FlashAttnBwdSm80INS1_25CollectiveMainloopBwdSm80ILi2ELi2EN4cute5tupleIJNS5_1CILi128EEES8_NS7_ILi64EEEEEENS_10bfloat16_tEfNS_4arch4Sm80ELb1ELb0ELb1ELb1ELb0ELb0ELb0ELb0ELi2ELi4ELi4ELi4ELb0EEENS1_24CollectiveEpilogueBwdGQAISA_fSD_Li256ELb1ELb0EEENS1_25SingleTileBwdLPTSchedulerILb1ELi128ELb0EEEEEEEEEvNT_6ParamsE$_ZN4cute3eso3ESOILb1ELb0EJNS_5tupleIJNS2_IJNS_1CILi8EEENS3_ILi1EEEEEENS3_ILi4EEES5_EEENS2_IJNS2_IJS5_NS3_ILi0EEEEEElS9_EEEEEC2ERKS8_RKSB_)
$_ZN7cutlass13device_kernelIN5flash19enable_sm80_to_sm89INS1_16FlashAttnBwdSm80INS1_25CollectiveMainloopBwdSm80ILi2ELi2EN4cute5tupleIJNS5_1CILi128EEES8_NS7_ILi64EEEEEENS_10bfloat16_tEfNS_4arch4Sm80ELb1ELb0ELb1ELb1ELb0ELb0ELb0ELb0ELi2ELi4ELi4ELi4ELb0EEENS1_24CollectiveEpilogueBwdGQAISA_fSD_Li256ELb1ELb0EEENS1_25SingleTileBwdLPTSchedulerILb1ELi128ELb0EEEEEEEEEvNT_6ParamsE$_ZN4cute3eso3ESOILb1ELb0EJNS_5tupleIJNS2_IJNS_1CILi8EEENS3_ILi1EEEEEENS3_ILi4EEES5_EEENS2_IJNS2_IJS5_NS3_ILi0EEEEEElS9_EEEEEC2ERKS8_RKSB_:
[----:B------:R-:W-:Y:S01]  /*8880*/  IADD3 R3, R15, -c[0x0][0x20], RZ ;  /* 0x800008000f037a10 */ /* 0x000fe20007ffe0ff */
[----:B------:R-:W-:Y:S01]  /*8890*/  IMAD.MOV.U32 R78, RZ, RZ, R2 ;  /* 0x000000ffff4e7224 */ /* 0x000fe200078e0002 */
[----:B------:R-:W-:Y:S01]  /*88a0*/  MOV R84, R6 ;  /* 0x0000000600547202 */ /* 0x000fe20000000f00 */
[----:B------:R-:W-:Y:S01]  /*88b0*/  IMAD.MOV.U32 R79, RZ, RZ, R5 ;  /* 0x000000ffff4f7224 */ /* 0x000fe200078e0005 */
[----:B------:R-:W-:-:S04]  /*88c0*/  MOV R85, 0x0 ;  /* 0x0000000000557802 */ /* 0x000fc80000000f00 */
[----:B------:R1:W-:Y:S01]  /*88d0*/  STL.64 [R3], R78 ;  /* 0x0000004e03007387 */ /* 0x0003e20000100a00 */
[----:B------:R-:W-:Y:S05]  /*88e0*/  RET.REL.NODEC R84 `(_ZN7cutlass13device_kernelIN5flash19enable_sm80_to_sm89INS1_16FlashAttnBwdSm80INS1_25CollectiveMainloopBwdSm80ILi2ELi2EN4cute5tupleIJNS5_1CILi128EEES8_NS7_ILi64EEEEEENS_10bfloat16_tEfNS_4arch4Sm80ELb1ELb0ELb1ELb1ELb0ELb0ELb0ELb0ELi2ELi4ELi4ELi4ELb0EEENS1_24CollectiveEpilogueBwdGQAISA_fSD_Li256ELb1ELb0EEENS1_25SingleTileBwdLPTSchedulerILb1ELi128ELb0EEEEEEEEEvNT_6ParamsE) ;  /* 0xffff771054007950 */ /* 0x000fea0003c3ffff */
        .type           $_ZN7cutlass13device_kernelIN5flash19enable_sm80_to_sm89INS1_16FlashAttnBwdSm80INS1_25CollectiveMainloopBwdSm80ILi2ELi2EN4cute5tupleIJNS5_1CILi128EEES8_NS7_ILi64EEEEEENS_10bfloat16_tEfNS_4arch4Sm80ELb1ELb0ELb1ELb1ELb0ELb0ELb0ELb0ELi2ELi4ELi4ELi4ELb0EEENS1_24CollectiveEpilogueBwdGQAISA_fSD_Li256ELb1ELb0EEENS1_25SingleTileBwdLPTSchedulerILb1ELi128ELb0EEEEEEEEEvNT_6ParamsE$_ZN4cute3eso3ESOILb1ELb0EJNS_5tupleIJNS_1CILi0EEES4_EEEiEEC2ERKS5_RKi,@function
        .size           $_ZN7cutlass13device_kernelIN5flash19enable_sm80_to_sm89INS1_16FlashAttnBwdSm80INS1_25CollectiveMainloopBwdSm80ILi2ELi2EN4cute5tupleIJNS5_1CILi128EEES8_NS7_ILi64EEEEEENS_10bfloat16_tEfNS_4arch4Sm80ELb1ELb0ELb1ELb1ELb0ELb0ELb0ELb0ELi2ELi4ELi4ELi4ELb0EEENS1_24CollectiveEpilogueBwdGQAISA_fSD_Li256ELb1ELb0EEENS1_25SingleTileBwdLPTSchedulerILb1ELi128ELb0EEEEEEEEEvNT_6ParamsE$_ZN4cute3eso3ESOILb1ELb0EJNS_5tupleIJNS_1CILi0EEES4_EEEiEEC2ERKS5_RKi,($_ZN7cutlass13device_kernelIN5flash19enable_sm80_to_sm89INS1_16FlashAttnBwdSm80INS1_25CollectiveMainloopBwdSm80ILi2ELi2EN4cute5tupleIJNS5_1CILi128EEES8_NS7_ILi64EEEEEENS_10bfloat16_tEfNS_4arch4Sm80ELb1ELb0ELb1ELb1ELb0ELb0ELb0ELb0ELi2ELi4ELi4ELi4ELb0EEENS1_24CollectiveEpilogueBwdGQAISA_fSD_Li256ELb1ELb0EEENS1_25SingleTileBwdLPTSchedulerILb1ELi128ELb0EEEEEEEEEvNT_6ParamsE$_ZN4cute3eso3ESOILb1ELb0EJNS_5tupleIJNS_1CILi16EEENS3_ILi2EEES5_S5_NS3_ILi4EEES5_EEENS2_IJNS3_ILi1EEEiiiNS3_ILi144EEENS3_ILi512EEEEEEEEC2ERKS7_RKSB_ - $_ZN7cutlass13device_kernelIN5flash19enable_sm80_to_sm89INS1_16FlashAttnBwdSm80INS1_25CollectiveMainloopBwdSm80ILi2ELi2EN4cute5tupleIJNS5_1CILi128EEES8_NS7_ILi64EEEEEENS_10bfloat16_tEfNS_4arch4Sm80ELb1ELb0ELb1ELb1ELb0ELb0ELb0ELb0ELi2ELi4ELi4ELi4ELb0EEENS1_24CollectiveEpilogueBwdGQAISA_fSD_Li256ELb1ELb0EEENS1_25SingleTileBwdLPTSchedulerILb1ELi128ELb0EEEEEEEEEvNT_6ParamsE$_ZN4cute3eso3ESOILb1ELb0EJNS_5tupleIJNS_1CILi0EEES4_EEEiEEC2ERKS5_RKi)
$_ZN7cutlass13device_kernelIN5flash19enable_sm80_to_sm89INS1_16FlashAttnBwdSm80INS1_25CollectiveMainloopBwdSm80ILi2ELi2EN4cute5tupleIJNS5_1CILi128EEES8_NS7_ILi64EEEEEENS_10bfloat16_tEfNS_4arch4Sm80ELb1ELb0ELb1ELb1ELb0ELb0ELb0ELb0ELi2ELi4ELi4ELi4ELb0EEENS1_24CollectiveEpilogueBwdGQAISA_fSD_Li256ELb1ELb0EEENS1_25SingleTileBwdLPTSchedulerILb1ELi128ELb0EEEEEEEEEvNT_6ParamsE$_ZN4cute3eso3ESOILb1ELb0EJNS_5tupleIJNS_1CILi0EEES4_EEEiEEC2ERKS5_RKi:
[----:B------:R-:W-:Y:S02]  /*88f0*/  IADD3 R2, R66, -c[0x0][0x20], RZ ;  /* 0x8000080042027a10 */ /* 0x000fe40007ffe0ff */
[----:B------:R-:W-:-:S03]  /*8900*/  MOV R5, 0x0 ;  /* 0x0000000000057802 */ /* 0x000fc60000000f00 */
[----:B------:R1:W-:Y:S01]  /*8910*/  STL [R2], R3 ;  /* 0x0000000302007387 */ /* 0x0003e20000100800 */
[----:B------:R-:W-:Y:S05]  /*8920*/  RET.REL.NODEC R4 `(_ZN7cutlass13device_kernelIN5flash19enable_sm80_to_sm89INS1_16FlashAttnBwdSm80INS1_25CollectiveMainloopBwdSm80ILi2ELi2EN4cute5tupleIJNS5_1CILi128EEES8_NS7_ILi64EEEEEENS_10bfloat16_tEfNS_4arch4Sm80ELb1ELb0ELb1ELb1ELb0ELb0ELb0ELb0ELi2ELi4ELi4ELi4ELb0EEENS1_24CollectiveEpilogueBwdGQAISA_fSD_Li256ELb1ELb0EEENS1_25SingleTileBwdLPTSchedulerILb1ELi128ELb0EEEEEEEEEvNT_6ParamsE) ;  /* 0xffff76d004007950 */ /* 0x000fea0003c3ffff */
        .type           $_ZN7cutlass13device_kernelIN5flash19enable_sm80_to_sm89INS1_16FlashAttnBwdSm80INS1_25CollectiveMainloopBwdSm80ILi2ELi2EN4cute5tupleIJNS5_1CILi128EEES8_NS7_ILi64EEEEEENS_10bfloat16_tEfNS_4arch4Sm80ELb1ELb0ELb1ELb1ELb0ELb0ELb0ELb0ELi2ELi4ELi4ELi4ELb0EEENS1_24CollectiveEpilogueBwdGQAISA_fSD_Li256ELb1ELb0EEENS1_25SingleTileBwdLPTSchedulerILb1ELi128ELb0EEEEEEEEEvNT_6ParamsE$_ZN4cute3eso3ESOILb1ELb0EJNS_5tupleIJNS_1CILi16EEENS3_ILi2EEES5_S5_NS3_ILi4EEES5_EEENS2_IJNS3_ILi1EEEiiiNS3_ILi144EEENS3_ILi512EEEEEEEEC2ERKS7_RKSB_,@function
        .size           $_ZN7cutlass13device_kernelIN5flash19enable_sm80_to_sm89INS1_16FlashAttnBwdSm80INS1_25CollectiveMainloopBwdSm80ILi2ELi2EN4cute5tupleIJNS5_1CILi128EEES8_NS7_ILi64EEEEEENS_10bfloat16_tEfNS_4arch4Sm80ELb1ELb0ELb1ELb1ELb0ELb0ELb0ELb0ELi2ELi4ELi4ELi4ELb0EEENS1_24CollectiveEpilogueBwdGQAISA_fSD_Li256ELb1ELb0EEENS1_25SingleTileBwdLPTSchedulerILb1ELi128ELb0EEEEEEEEEvNT_6ParamsE$_ZN4cute3eso3ESOILb1ELb0EJNS_5tupleIJNS_1CILi16EEENS3_ILi2EEES5_S5_NS3_ILi4EEES5_EEENS2_IJNS3_ILi1EEEiiiNS3_ILi144EEENS3_ILi512EEEEEEEEC2ERKS7_RKSB_,($_ZN7cutlass13device_kernelIN5flash19enable_sm80_to_sm89INS1_16FlashAttnBwdSm80INS1_25CollectiveMainloopBwdSm80ILi2ELi2EN4cute5tupleIJNS5_1CILi128EEES8_NS7_ILi64EEEEEENS_10bfloat16_tEfNS_4arch4Sm80ELb1ELb0ELb1ELb1ELb0ELb0ELb0ELb0ELi2ELi4ELi4ELi4ELb0EEENS1_24CollectiveEpilogueBwdGQAISA_fSD_Li256ELb1ELb0EEENS1_25SingleTileBwdLPTSchedulerILb1ELi128ELb0EEEEEEEEEvNT_6ParamsE$_ZN4cute3eso3ESOILb1ELb0EJNS_5tupleIJNS_1CILi1EEENS2_IJS4_NS3_ILi2EEES5_EEEEEENS2_IJNS3_ILi0EEENS2_IJS4_NS3_ILi256EEEiEEEEEEEEC2ERKS7_RKSB_ - $_ZN7cutlass13device_kernelIN5flash19enable_sm80_to_sm89INS1_16FlashAttnBwdSm80INS1_25CollectiveMainloopBwdSm80ILi2ELi2EN4cute5tupleIJNS5_1CILi128EEES8_NS7_ILi64EEEEEENS_10bfloat16_tEfNS_4arch4Sm80ELb1ELb0ELb1ELb1ELb0ELb0ELb0ELb0ELi2ELi4ELi4ELi4ELb0EEENS1_24CollectiveEpilogueBwdGQAISA_fSD_Li256ELb1ELb0EEENS1_25SingleTileBwdLPTSchedulerILb1ELi128ELb0EEEEEEEEEvNT_6ParamsE$_ZN4cute3eso3ESOILb1ELb0EJNS_5tupleIJNS_1CILi16EEENS3_ILi2EEES5_S5_NS3_ILi4EEES5_EEENS2_IJNS3_ILi1EEEiiiNS3_ILi144EEENS3_ILi512EEEEEEEEC2ERKS7_RKSB_)
$_ZN7cutlass13device_kernelIN5flash19enable_sm80_to_sm89INS1_16FlashAttnBwdSm80INS1_25CollectiveMainloopBwdSm80ILi2ELi2EN4cute5tupleIJNS5_1CILi128EEES8_NS7_ILi64EEEEEENS_10bfloat16_tEfNS_4arch4Sm80ELb1ELb0ELb1ELb1ELb0ELb0ELb0ELb0ELi2ELi4ELi4ELi4ELb0EEENS1_24CollectiveEpilogueBwdGQAISA_fSD_Li256ELb1ELb0EEENS1_25SingleTileBwdLPTSchedulerILb1ELi128ELb0EEEEEEEEEvNT_6ParamsE$_ZN4cute3eso3ESOILb1ELb0EJNS_5tupleIJNS_1CILi16EEENS3_ILi2EEES5_S5_NS3_ILi4EEES5_EEENS2_IJNS3_ILi1EEEiiiNS3_ILi144EEENS3_ILi512EEEEEEEEC2ERKS7_RKSB_:
[----:B------:R-:W-:Y:S02]  /*8930*/  IADD3 R4, R58, -c[0x0][0x20], RZ ;  /* 0x800008003a047a10 */ /* 0x000fe40007ffe0ff */
[----:B------:R-:W-:-:S03]  /*8940*/  MOV R9, 0x0 ;  /* 0x0000000000097802 */ /* 0x000fc60000000f00 */
[----:B------:R1:W-:Y:S04]  /*8950*/  STL [R4], R2 ;  /* 0x0000000204007387 */ /* 0x0003e80000100800 */
[----:B------:R1:W-:Y:S04]  /*8960*/  STL [R4+0x4], R3 ;  /* 0x0000040304007387 */ /* 0x0003e80000100800 */
[----:B------:R1:W-:Y:S01]  /*8970*/  STL [R4+0x8], R5 ;  /* 0x0000080504007387 */ /* 0x0003e20000100800 */
[----:B------:R-:W-:Y:S05]  /*8980*/  RET.REL.NODEC R8 `(_ZN7cutlass13device_kernelIN5flash19enable_sm80_to_sm89INS1_16FlashAttnBwdSm80INS1_25CollectiveMainloopBwdSm80ILi2ELi2EN4cute5tupleIJNS5_1CILi128EEES8_NS7_ILi64EEEEEENS_10bfloat16_tEfNS_4arch4Sm80ELb1ELb0ELb1ELb1ELb0ELb0ELb0ELb0ELi2ELi4ELi4ELi4ELb0EEENS1_24CollectiveEpilogueBwdGQAISA_fSD_Li256ELb1ELb0EEENS1_25SingleTileBwdLPTSchedulerILb1ELi128ELb0EEEEEEEEEvNT_6ParamsE) ;  /* 0xffff767008007950 */ /* 0x000fea0003c3ffff */
        .type           $_ZN7cutlass13device_kernelIN5flash19enable_sm80_to_sm89INS1_16FlashAttnBwdSm80INS1_25CollectiveMainloopBwdSm80ILi2ELi2EN4cute5tupleIJNS5_1CILi128EEES8_NS7_ILi64EEEEEENS_10bfloat16_tEfNS_4arch4Sm80ELb1ELb0ELb1ELb1ELb0ELb0ELb0ELb0ELi2ELi4ELi4ELi4ELb0EEENS1_24CollectiveEpilogueBwdGQAISA_fSD_Li256ELb1ELb0EEENS1_25SingleTileBwdLPTSchedulerILb1ELi128ELb0EEEEEEEEEvNT_6ParamsE$_ZN4cute3eso3ESOILb1ELb0EJNS_5tupleIJNS_1CILi1EEENS2_IJS4_NS3_ILi2EEES5_EEEEEENS2_IJNS3_ILi0EEENS2_IJS4_NS3_ILi256EEEiEEEEEEEEC2ERKS7_RKSB_,@function
        .size           $_ZN7cutlass13device_kernelIN5flash19enable_sm80_to_sm89INS1_16FlashAttnBwdSm80INS1_25CollectiveMainloopBwdSm80ILi2ELi2EN4cute5tupleIJNS5_1CILi128EEES8_NS7_ILi64EEEEEENS_10bfloat16_tEfNS_4arch4Sm80ELb1ELb0ELb1ELb1ELb0ELb0ELb0ELb0ELi2ELi4ELi4ELi4ELb0EEENS1_24CollectiveEpilogueBwdGQAISA_fSD_Li256ELb1ELb0EEENS1_25SingleTileBwdLPTSchedulerILb1ELi128ELb0EEEEEEEEEvNT_6ParamsE$_ZN4cute3eso3ESOILb1ELb0EJNS_5tupleIJNS_1CILi1EEENS2_IJS4_NS3_ILi2EEES5_EEEEEENS2_IJNS3_ILi0EEENS2_IJS4_NS3_ILi256EEEiEEEEEEEEC2ERKS7_RKSB_,($_ZN7cutlass13device_kernelIN5flash19enable_sm80_to_sm89INS1_16FlashAttnBwdSm80INS1_25CollectiveMainloopBwdSm80ILi2ELi2EN4cute5tupleIJNS5_1CILi128EEES8_NS7_ILi64EEEEEENS_10bfloat16_tEfNS_4arch4Sm80ELb1ELb0ELb1ELb1ELb0ELb0ELb0ELb0ELi2ELi4ELi4ELi4ELb0EEENS1_24CollectiveEpilogueBwdGQAISA_fSD_Li256ELb1ELb0EEENS1_25SingleTileBwdLPTSchedulerILb1ELi128ELb0EEEEEEEEEvNT_6ParamsE$_ZN4cute3eso3ESOILb1ELb0EJNS_5tupleIJNS_1CILi1EEENS3_ILi0EEEEEENS2_IJiEEEEEC2ERKS6_RKS7_ - $_ZN7cutlass13device_kernelIN5flash19enable_sm80_to_sm89INS1_16FlashAttnBwdSm80INS1_25CollectiveMainloopBwdSm80ILi2ELi2EN4cute5tupleIJNS5_1CILi128EEES8_NS7_ILi64EEEEEENS_10bfloat16_tEfNS_4arch4Sm80ELb1ELb0ELb1ELb1ELb0ELb0ELb0ELb0ELi2ELi4ELi4ELi4ELb0EEENS1_24CollectiveEpilogueBwdGQAISA_fSD_Li256ELb1ELb0EEENS1_25SingleTileBwdLPTSchedulerILb1ELi128ELb0EEEEEEEEEvNT_6ParamsE$_ZN4cute3eso3ESOILb1ELb0EJNS_5tupleIJNS_1CILi1EEENS2_IJS4_NS3_ILi2EEES5_EEEEEENS2_IJNS3_ILi0EEENS2_IJS4_NS3_ILi256EEEiEEEEEEEEC2ERKS7_RKSB_)
$_ZN7cutlass13device_kernelIN5flash19enable_sm80_to_sm89INS1_16FlashAttnBwdSm80INS1_25CollectiveMainloopBwdSm80ILi2ELi2EN4cute5tupleIJNS5_1CILi128EEES8_NS7_ILi64EEEEEENS_10bfloat16_tEfNS_4arch4Sm80ELb1ELb0ELb1ELb1ELb0ELb0ELb0ELb0ELi2ELi4ELi4ELi4ELb0EEENS1_24CollectiveEpilogueBwdGQAISA_fSD_Li256ELb1ELb0EEENS1_25SingleTileBwdLPTSchedulerILb1ELi128ELb0EEEEEEEEEvNT_6ParamsE$_ZN4cute3eso3ESOILb1ELb0EJNS_5tupleIJNS_1CILi1EEENS2_IJS4_NS3_ILi2EEES5_EEEEEENS2_IJNS3_ILi0EEENS2_IJS4_NS3_ILi256EEEiEEEEEEEEC2ERKS7_RKSB_:
[----:B------:R-:W-:Y:S02]  /*8990*/  IADD3 R3, R9, -c[0x0][0x20], RZ ;  /* 0x8000080009037a10 */ /* 0x000fe40007ffe0ff */
[----:B------:R-:W-:-:S03]  /*89a0*/  MOV R5, 0x0 ;  /* 0x0000000000057802 */ /* 0x000fc60000000f00 */
[----:B------:R1:W-:Y:S01]  /*89b0*/  STL [R3], R2 ;  /* 0x0000000203007387 */ /* 0x0003e20000100800 */
[----:B------:R-:W-:Y:S05]  /*89c0*/  RET.REL.NODEC R4 `(_ZN7cutlass13device_kernelIN5flash19enable_sm80_to_sm89INS1_16FlashAttnBwdSm80INS1_25CollectiveMainloopBwdSm80ILi2ELi2EN4cute5tupleIJNS5_1CILi128EEES8_NS7_ILi64EEEEEENS_10bfloat16_tEfNS_4arch4Sm80ELb1ELb0ELb1ELb1ELb0ELb0ELb0ELb0ELi2ELi4ELi4ELi4ELb0EEENS1_24CollectiveEpilogueBwdGQAISA_fSD_Li256ELb1ELb0EEENS1_25SingleTileBwdLPTSchedulerILb1ELi128ELb0EEEEEEEEEvNT_6ParamsE) ;  /* 0xffff763004007950 */ /* 0x000fea0003c3ffff */
        .type           $_ZN7cutlass13device_kernelIN5flash19enable_sm80_to_sm89INS1_16FlashAttnBwdSm80INS1_25CollectiveMainloopBwdSm80ILi2ELi2EN4cute5tupleIJNS5_1CILi128EEES8_NS7_ILi64EEEEEENS_10bfloat16_tEfNS_4arch4Sm80ELb1ELb0ELb1ELb1ELb0ELb0ELb0ELb0ELi2ELi4ELi4ELi4ELb0EEENS1_24CollectiveEpilogueBwdGQAISA_fSD_Li256ELb1ELb0EEENS1_25SingleTileBwdLPTSchedulerILb1ELi128ELb0EEEEEEEEEvNT_6ParamsE$_ZN4cute3eso3ESOILb1ELb0EJNS_5tupleIJNS_1CILi1EEENS3_ILi0EEEEEENS2_IJiEEEEEC2ERKS6_RKS7_,@function
        .size           $_ZN7cutlass13device_kernelIN5flash19enable_sm80_to_sm89INS1_16FlashAttnBwdSm80INS1_25CollectiveMainloopBwdSm80ILi2ELi2EN4cute5tupleIJNS5_1CILi128EEES8_NS7_ILi64EEEEEENS_10bfloat16_tEfNS_4arch4Sm80ELb1ELb0ELb1ELb1ELb0ELb0ELb0ELb0ELi2ELi4ELi4ELi4ELb0EEENS1_24CollectiveEpilogueBwdGQAISA_fSD_Li256ELb1ELb0EEENS1_25SingleTileBwdLPTSchedulerILb1ELi128ELb0EEEEEEEEEvNT_6ParamsE$_ZN4cute3eso3ESOILb1ELb0EJNS_5tupleIJNS_1CILi1EEENS3_ILi0EEEEEENS2_IJiEEEEEC2ERKS6_RKS7_,($_ZN7cutlass13device_kernelIN5flash19enable_sm80_to_sm89INS1_16FlashAttnBwdSm80INS1_25CollectiveMainloopBwdSm80ILi2ELi2EN4cute5tupleIJNS5_1CILi128EEES8_NS7_ILi64EEEEEENS_10bfloat16_tEfNS_4arch4Sm80ELb1ELb0ELb1ELb1ELb0ELb0ELb0ELb0ELi2ELi4ELi4ELi4ELb0EEENS1_24CollectiveEpilogueBwdGQAISA_fSD_Li256ELb1ELb0EEENS1_25SingleTileBwdLPTSchedulerILb1ELi128ELb0EEEEEEEEEvNT_6ParamsE$_ZN4cute3eso3ESOILb1ELb0EJNS_5tupleIJNS_1CILi1EEENS3_ILi0EEEEEENS3_ILi4096EEENS2_IJiiEEEEEC2ERKS6_RKS7_RKS8_ - $_ZN7cutlass13device_kernelIN5flash19enable_sm80_to_sm89INS1_16FlashAttnBwdSm80INS1_25CollectiveMainloopBwdSm80ILi2ELi2EN4cute5tupleIJNS5_1CILi128EEES8_NS7_ILi64EEEEEENS_10bfloat16_tEfNS_4arch4Sm80ELb1ELb0ELb1ELb1ELb0ELb0ELb0ELb0ELi2ELi4ELi4ELi4ELb0EEENS1_24CollectiveEpilogueBwdGQAISA_fSD_Li256ELb1ELb0EEENS1_25SingleTileBwdLPTSchedulerILb1ELi128ELb0EEEEEEEEEvNT_6ParamsE$_ZN4cute3eso3ESOILb1ELb0EJNS_5tupleIJNS_1CILi1EEENS3_ILi0EEEEEENS2_IJiEEEEEC2ERKS6_RKS7_)
$_ZN7cutlass13device_kernelIN5flash19enable_sm80_to_sm89INS1_16FlashAttnBwdSm80INS1_25CollectiveMainloopBwdSm80ILi2ELi2EN4cute5tupleIJNS5_1CILi128EEES8_NS7_ILi64EEEEEENS_10bfloat16_tEfNS_4arch4Sm80ELb1ELb0ELb1ELb1ELb0ELb0ELb0ELb0ELi2ELi4ELi4ELi4ELb0EEENS1_24CollectiveEpilogueBwdGQAISA_fSD_Li256ELb1ELb0EEENS1_25SingleTileBwdLPTSchedulerILb1ELi128ELb0EEEEEEEEEvNT_6ParamsE$_ZN4cute3eso3ESOILb1ELb0EJNS_5tupleIJNS_1CILi1EEENS3_ILi0EEEEEENS2_IJiEEEEEC2ERKS6_RKS7_:
[----:B------:R-:W-:Y:S02]  /*89d0*/  IADD3 R2, R66, -c[0x0][0x20], RZ ;  /* 0x8000080042027a10 */ /* 0x000fe40007ffe0ff */
[----:B------:R-:W-:-:S03]  /*89e0*/  MOV R7, 0x0 ;  /* 0x0000000000077802 */ /* 0x000fc60000000f00 */
[----:B------:R1:W-:Y:S01]  /*89f0*/  STL [R2], R3 ;  /* 0x0000000302007387 */ /* 0x0003e20000100800 */
[----:B------:R-:W-:Y:S05]  /*8a00*/  RET.REL.NODEC R6 `(_ZN7cutlass13device_kernelIN5flash19enable_sm80_to_sm89INS1_16FlashAttnBwdSm80INS1_25CollectiveMainloopBwdSm80ILi2ELi2EN4cute5tupleIJNS5_1CILi128EEES8_NS7_ILi64EEEEEENS_10bfloat16_tEfNS_4arch4Sm80ELb1ELb0ELb1ELb1ELb0ELb0ELb0ELb0ELi2ELi4ELi4ELi4ELb0EEENS1_24CollectiveEpilogueBwdGQAISA_fSD_Li256ELb1ELb0EEENS1_25SingleTileBwdLPTSchedulerILb1ELi128ELb0EEEEEEEEEvNT_6ParamsE) ;  /* 0xffff75f006007950 */ /* 0x000fea0003c3ffff */
        .type           $_ZN7cutlass13device_kernelIN5flash19enable_sm80_to_sm89INS1_16FlashAttnBwdSm80INS1_25CollectiveMainloopBwdSm80ILi2ELi2EN4cute5tupleIJNS5_1CILi128EEES8_NS7_ILi64EEEEEENS_10bfloat16_tEfNS_4arch4Sm80ELb1ELb0ELb1ELb1ELb0ELb0ELb0ELb0ELi2ELi4ELi4ELi4ELb0EEENS1_24CollectiveEpilogueBwdGQAISA_fSD_Li256ELb1ELb0EEENS1_25SingleTileBwdLPTSchedulerILb1ELi128ELb0EEEEEEEEEvNT_6ParamsE$_ZN4cute3eso3ESOILb1ELb0EJNS_5tupleIJNS_1CILi1EEENS3_ILi0EEEEEENS3_ILi4096EEENS2_IJiiEEEEEC2ERKS6_RKS7_RKS8_,@function
        .size           $_ZN7cutlass13device_kernelIN5flash19enable_sm80_to_sm89INS1_16FlashAttnBwdSm80INS1_25CollectiveMainloopBwdSm80ILi2ELi2EN4cute5tupleIJNS5_1CILi128EEES8_NS7_ILi64EEEEEENS_10bfloat16_tEfNS_4arch4Sm80ELb1ELb0ELb1ELb1ELb0ELb0ELb0ELb0ELi2ELi4ELi4ELi4ELb0EEENS1_24CollectiveEpilogueBwdGQAISA_fSD_Li256ELb1ELb0EEENS1_25SingleTileBwdLPTSchedulerILb1ELi128ELb0EEEEEEEEEvNT_6ParamsE$_ZN4cute3eso3ESOILb1ELb0EJNS_5tupleIJNS_1CILi1EEENS3_ILi0EEEEEENS3_ILi4096EEENS2_IJiiEEEEEC2ERKS6_RKS7_RKS8_,($_ZN7cutlass13device_kernelIN5flash19enable_sm80_to_sm89INS1_16FlashAttnBwdSm80INS1_25CollectiveMainloopBwdSm80ILi2ELi2EN4cute5tupleIJNS5_1CILi128EEES8_NS7_ILi64EEEEEENS_10bfloat16_tEfNS_4arch4Sm80ELb1ELb0ELb1ELb1ELb0ELb0ELb0ELb0ELi2ELi4ELi4ELi4ELb0EEENS1_24CollectiveEpilogueBwdGQAISA_fSD_Li256ELb1ELb0EEENS1_25SingleTileBwdLPTSchedulerILb1ELi128ELb0EEEEEEEEEvNT_6ParamsE$_ZN4cute3eso3ESOILb1ELb0EJNS_5tupleIJNS_1CILi1EEENS3_ILi0EEEEEEiEEC2ERKS6_RKi - $_ZN7cutlass13device_kernelIN5flash19enable_sm80_to_sm89INS1_16FlashAttnBwdSm80INS1_25CollectiveMainloopBwdSm80ILi2ELi2EN4cute5tupleIJNS5_1CILi128EEES8_NS7_ILi64EEEEEENS_10bfloat16_tEfNS_4arch4Sm80ELb1ELb0ELb1ELb1ELb0ELb0ELb0ELb0ELi2ELi4ELi4ELi4ELb0EEENS1_24CollectiveEpilogueBwdGQAISA_fSD_Li256ELb1ELb0EEENS1_25SingleTileBwdLPTSchedulerILb1ELi128ELb0EEEEEEEEEvNT_6ParamsE$_ZN4cute3eso3ESOILb1ELb0EJNS_5tupleIJNS_1CILi1EEENS3_ILi0EEEEEENS3_ILi4096EEENS2_IJiiEEEEEC2ERKS6_RKS7_RKS8_)
$_ZN7cutlass13device_kernelIN5flash19enable_sm80_to_sm89INS1_16FlashAttnBwdSm80INS1_25CollectiveMainloopBwdSm80ILi2ELi2EN4cute5tupleIJNS5_1CILi128EEES8_NS7_ILi64EEEEEENS_10bfloat16_tEfNS_4arch4Sm80ELb1ELb0ELb1ELb1ELb0ELb0ELb0ELb0ELi2ELi4ELi4ELi4ELb0EEENS1_24CollectiveEpilogueBwdGQAISA_fSD_Li256ELb1ELb0EEENS1_25SingleTileBwdLPTSchedulerILb1ELi128ELb0EEEEEEEEEvNT_6ParamsE$_ZN4cute3eso3ESOILb1ELb0EJNS_5tupleIJNS_1CILi1EEENS3_ILi0EEEEEENS3_ILi4096EEENS2_IJiiEEEEEC2ERKS6_RKS7_RKS8_:
[----:B------:R-:W-:Y:S01]  /*8a10*/  IADD3 R2, R2, -c[0x0][0x20], RZ ;  /* 0x8000080002027a10 */ /* 0x000fe20007ffe0ff */
[----:B------:R-:W-:Y:S01]  /*8a20*/  IMAD.MOV.U32 R8, RZ, RZ, R6 ;  /* 0x000000ffff087224 */ /* 0x000fe200078e0006 */
[----:B------:R-:W-:-:S03]  /*8a30*/  MOV R9, 0x0 ;  /* 0x0000000000097802 */ /* 0x000fc60000000f00 */
[----:B------:R1:W-:Y:S04]  /*8a40*/  STL [R2], R5 ;  /* 0x0000000502007387 */ /* 0x0003e80000100800 */
[----:B------:R1:W-:Y:S01]  /*8a50*/  STL [R2+0x4], R3 ;  /* 0x0000040302007387 */ /* 0x0003e20000100800 */
[----:B------:R-:W-:Y:S05]  /*8a60*/  RET.REL.NODEC R8 `(_ZN7cutlass13device_kernelIN5flash19enable_sm80_to_sm89INS1_16FlashAttnBwdSm80INS1_25CollectiveMainloopBwdSm80ILi2ELi2EN4cute5tupleIJNS5_1CILi128EEES8_NS7_ILi64EEEEEENS_10bfloat16_tEfNS_4arch4Sm80ELb1ELb0ELb1ELb1ELb0ELb0ELb0ELb0ELi2ELi4ELi4ELi4ELb0EEENS1_24CollectiveEpilogueBwdGQAISA_fSD_Li256ELb1ELb0EEENS1_25SingleTileBwdLPTSchedulerILb1ELi128ELb0EEEEEEEEEvNT_6ParamsE) ;  /* 0xffff759008007950 */ /* 0x000fea0003c3ffff */
        .type           $_ZN7cutlass13device_kernelIN5flash19enable_sm80_to_sm89INS1_16FlashAttnBwdSm80INS1_25CollectiveMainloopBwdSm80ILi2ELi2EN4cute5tupleIJNS5_1CILi128EEES8_NS7_ILi64EEEEEENS_10bfloat16_tEfNS_4arch4Sm80ELb1ELb0ELb1ELb1ELb0ELb0ELb0ELb0ELi2ELi4ELi4ELi4ELb0EEENS1_24CollectiveEpilogueBwdGQAISA_fSD_Li256ELb1ELb0EEENS1_25SingleTileBwdLPTSchedulerILb1ELi128ELb0EEEEEEEEEvNT_6ParamsE$_ZN4cute3eso3ESOILb1ELb0EJNS_5tupleIJNS_1CILi1EEENS3_ILi0EEEEEEiEEC2ERKS6_RKi,@function
        .size           $_ZN7cutlass13device_kernelIN5flash19enable_sm80_to_sm89INS1_16FlashAttnBwdSm80INS1_25CollectiveMainloopBwdSm80ILi2ELi2EN4cute5tupleIJNS5_1CILi128EEES8_NS7_ILi64EEEEEENS_10bfloat16_tEfNS_4arch4Sm80ELb1ELb0ELb1ELb1ELb0ELb0ELb0ELb0ELi2ELi4ELi4ELi4ELb0EEENS1_24CollectiveEpilogueBwdGQAISA_fSD_Li256ELb1ELb0EEENS1_25SingleTileBwdLPTSchedulerILb1ELi128ELb0EEEEEEEEEvNT_6ParamsE$_ZN4cute3eso3ESOILb1ELb0EJNS_5tupleIJNS_1CILi1EEENS3_ILi0EEEEEEiEEC2ERKS6_RKi,($_ZN7cutlass13device_kernelIN5flash19enable_sm80_to_sm89INS1_16FlashAttnBwdSm80INS1_25CollectiveMainloopBwdSm80ILi2ELi2EN4cute5tupleIJNS5_1CILi128EEES8_NS7_ILi64EEEEEENS_10bfloat16_tEfNS_4arch4Sm80ELb1ELb0ELb1ELb1ELb0ELb0ELb0ELb0ELi2ELi4ELi4ELi4ELb0EEENS1_24CollectiveEpilogueBwdGQAISA_fSD_Li256ELb1ELb0EEENS1_25SingleTileBwdLPTSchedulerILb1ELi128ELb0EEEEEEEEEvNT_6ParamsE$_ZN4cute3eso3ESOILb1ELb0EJNS_5tupleIJNS_1CILi1EEENS3_ILi0EEEEEEiNS3_ILi1024EEEEEC2ERKS6_RKiRKS7_ - $_ZN7cutlass13device_kernelIN5flash19enable_sm80_to_sm89INS1_16FlashAttnBwdSm80INS1_25CollectiveMainloopBwdSm80ILi2ELi2EN4cute5tupleIJNS5_1CILi128EEES8_NS7_ILi64EEEEEENS_10bfloat16_tEfNS_4arch4Sm80ELb1ELb0ELb1ELb1ELb0ELb0ELb0ELb0ELi2ELi4ELi4ELi4ELb0EEENS1_24CollectiveEpilogueBwdGQAISA_fSD_Li256ELb1ELb0EEENS1_25SingleTileBwdLPTSchedulerILb1ELi128ELb0EEEEEEEEEvNT_6ParamsE$_ZN4cute3eso3ESOILb1ELb0EJNS_5tupleIJNS_1CILi1EEENS3_ILi0EEEEEEiEEC2ERKS6_RKi)
$_ZN7cutlass13device_kernelIN5flash19enable_sm80_to_sm89INS1_16FlashAttnBwdSm80INS1_25CollectiveMainloopBwdSm80ILi2ELi2EN4cute5tupleIJNS5_1CILi128EEES8_NS7_ILi64EEEEEENS_10bfloat16_tEfNS_4arch4Sm80ELb1ELb0ELb1ELb1ELb0ELb0ELb0ELb0ELi2ELi4ELi4ELi4ELb0EEENS1_24CollectiveEpilogueBwdGQAISA_fSD_Li256ELb1ELb0EEENS1_25SingleTileBwdLPTSchedulerILb1ELi128ELb0EEEEEEEEEvNT_6ParamsE$_ZN4cute3eso3ESOILb1ELb0EJNS_5tupleIJNS_1CILi1EEENS3_ILi0EEEEEEiEEC2ERKS6_RKi:
[----:B------:R-:W-:Y:S02]  /*8a70*/  IADD3 R2, R2, -c[0x0][0x20], RZ ;  /* 0x8000080002027a10 */ /* 0x000fe40007ffe0ff */
[----:B------:R-:W-:-:S03]  /*8a80*/  MOV R7, 0x0 ;  /* 0x0000000000077802 */ /* 0x000fc60000000f00 */
[----:B------:R1:W-:Y:S01]  /*8a90*/  STL [R2], R3 ;  /* 0x0000000302007387 */ /* 0x0003e20000100800 */
[----:B------:R-:W-:Y:S05]  /*8aa0*/  RET.REL.NODEC R6 `(_ZN7cutlass13device_kernelIN5flash19enable_sm80_to_sm89INS1_16FlashAttnBwdSm80INS1_25CollectiveMainloopBwdSm80ILi2ELi2EN4cute5tupleIJNS5_1CILi128EEES8_NS7_ILi64EEEEEENS_10bfloat16_tEfNS_4arch4Sm80ELb1ELb0ELb1ELb1ELb0ELb0ELb0ELb0ELi2ELi4ELi4ELi4ELb0EEENS1_24CollectiveEpilogueBwdGQAISA_fSD_Li256ELb1ELb0EEENS1_25SingleTileBwdLPTSchedulerILb1ELi128ELb0EEEEEEEEEvNT_6ParamsE) ;  /* 0xffff755006007950 */ /* 0x000fea0003c3ffff */
        .type           $_ZN7cutlass13device_kernelIN5flash19enable_sm80_to_sm89INS1_16FlashAttnBwdSm80INS1_25CollectiveMainloopBwdSm80ILi2ELi2EN4cute5tupleIJNS5_1CILi128EEES8_NS7_ILi64EEEEEENS_10bfloat16_tEfNS_4arch4Sm80ELb1ELb0ELb1ELb1ELb0ELb0ELb0ELb0ELi2ELi4ELi4ELi4ELb0EEENS1_24CollectiveEpilogueBwdGQAISA_fSD_Li256ELb1ELb0EEENS1_25SingleTileBwdLPTSchedulerILb1ELi128ELb0EEEEEEEEEvNT_6ParamsE$_ZN4cute3eso3ESOILb1ELb0EJNS_5tupleIJNS_1CILi1EEENS3_ILi0EEEEEEiNS3_ILi1024EEEEEC2ERKS6_RKiRKS7_,@function
        .size           $_ZN7cutlass13device_kernelIN5flash19enable_sm80_to_sm89INS1_16FlashAttnBwdSm80INS1_25CollectiveMainloopBwdSm80ILi2ELi2EN4cute5tupleIJNS5_1CILi128EEES8_NS7_ILi64EEEEEENS_10bfloat16_tEfNS_4arch4Sm80ELb1ELb0ELb1ELb1ELb0ELb0ELb0ELb0ELi2ELi4ELi4ELi4ELb0EEENS1_24CollectiveEpilogueBwdGQAISA_fSD_Li256ELb1ELb0EEENS1_25SingleTileBwdLPTSchedulerILb1ELi128ELb0EEEEEEEEEvNT_6ParamsE$_ZN4cute3eso3ESOILb1ELb0EJNS_5tupleIJNS_1CILi1EEENS3_ILi0EEEEEEiNS3_ILi1024EEEEEC2ERKS6_RKiRKS7_,($_ZN7cutlass13device_kernelIN5flash19enable_sm80_to_sm89INS1_16FlashAttnBwdSm80INS1_25CollectiveMainloopBwdSm80ILi2ELi2EN4cute5tupleIJNS5_1CILi128EEES8_NS7_ILi64EEEEEENS_10bfloat16_tEfNS_4arch4Sm80ELb1ELb0ELb1ELb1ELb0ELb0ELb0ELb0ELi2ELi4ELi4ELi4ELb0EEENS1_24CollectiveEpilogueBwdGQAISA_fSD_Li256ELb1ELb0EEENS1_25SingleTileBwdLPTSchedulerILb1ELi128ELb0EEEEEEEEEvNT_6ParamsE$_ZN4cute3eso3ESOILb1ELb0EJNS_5tupleIJNS_1CILi1EEENS3_ILi0EEEEEElS5_EEC2ERKS6_RKlRKS5_ - $_ZN7cutlass13device_kernelIN5flash19enable_sm80_to_sm89INS1_16FlashAttnBwdSm80INS1_25CollectiveMainloopBwdSm80ILi2ELi2EN4cute5tupleIJNS5_1CILi128EEES8_NS7_ILi64EEEEEENS_10bfloat16_tEfNS_4arch4Sm80ELb1ELb0ELb1ELb1ELb0ELb0ELb0ELb0ELi2ELi4ELi4ELi4ELb0EEENS1_24CollectiveEpilogueBwdGQAISA_fSD_Li256ELb1ELb0EEENS1_25SingleTileBwdLPTSchedulerILb1ELi128ELb0EEEEEEEEEvNT_6ParamsE$_ZN4cute3eso3ESOILb1ELb0EJNS_5tupleIJNS_1CILi1EEENS3_ILi0EEEEEEiNS3_ILi1024EEEEEC2ERKS6_RKiRKS7_)
$_ZN7cutlass13device_kernelIN5flash19enable_sm80_to_sm89INS1_16FlashAttnBwdSm80INS1_25CollectiveMainloopBwdSm80ILi2ELi2EN4cute5tupleIJNS5_1CILi128EEES8_NS7_ILi64EEEEEENS_10bfloat16_tEfNS_4arch4Sm80ELb1ELb0ELb1ELb1ELb0ELb0ELb0ELb0ELi2ELi4ELi4ELi4ELb0EEENS1_24CollectiveEpilogueBwdGQAISA_fSD_Li256ELb1ELb0EEENS1_25SingleTileBwdLPTSchedulerILb1ELi128ELb0EEEEEEEEEvNT_6ParamsE$_ZN4cute3eso3ESOILb1ELb0EJNS_5tupleIJNS_1CILi1EEENS3_ILi0EEEEEEiNS3_ILi1024EEEEEC2ERKS6_RKiRKS7_:
[----:B------:R-:W-:Y:S02]  /*8ab0*/  IADD3 R2, R2, -c[0x0][0x20], RZ ;  /* 0x8000080002027a10 */ /* 0x000fe40007ffe0ff */
[----:B------:R-:W-:-:S03]  /*8ac0*/  MOV R9, 0x0 ;  /* 0x0000000000097802 */ /* 0x000fc60000000f00 */
[----:B------:R1:W-:Y:S01]  /*8ad0*/  STL [R2], R3 ;  /* 0x0000000302007387 */ /* 0x0003e20000100800 */
[----:B------:R-:W-:Y:S05]  /*8ae0*/  RET.REL.NODEC R8 `(_ZN7cutlass13device_kernelIN5flash19enable_sm80_to_sm89INS1_16FlashAttnBwdSm80INS1_25CollectiveMainloopBwdSm80ILi2ELi2EN4cute5tupleIJNS5_1CILi128EEES8_NS7_ILi64EEEEEENS_10bfloat16_tEfNS_4arch4Sm80ELb1ELb0ELb1ELb1ELb0ELb0ELb0ELb0ELi2ELi4ELi4ELi4ELb0EEENS1_24CollectiveEpilogueBwdGQAISA_fSD_Li256ELb1ELb0EEENS1_25SingleTileBwdLPTSchedulerILb1ELi128ELb0EEEEEEEEEvNT_6ParamsE) ;  /* 0xffff751008007950 */ /* 0x000fea0003c3ffff */
        .type           $_ZN7cutlass13device_kernelIN5flash19enable_sm80_to_sm89INS1_16FlashAttnBwdSm80INS1_25CollectiveMainloopBwdSm80ILi2ELi2EN4cute5tupleIJNS5_1CILi128EEES8_NS7_ILi64EEEEEENS_10bfloat16_tEfNS_4arch4Sm80ELb1ELb0ELb1ELb1ELb0ELb0ELb0ELb0ELi2ELi4ELi4ELi4ELb0EEENS1_24CollectiveEpilogueBwdGQAISA_fSD_Li256ELb1ELb0EEENS1_25SingleTileBwdLPTSchedulerILb1ELi128ELb0EEEEEEEEEvNT_6ParamsE$_ZN4cute3eso3ESOILb1ELb0EJNS_5tupleIJNS_1CILi1EEENS3_ILi0EEEEEElS5_EEC2ERKS6_RKlRKS5_,@function
        .size           $_ZN7cutlass13device_kernelIN5flash19enable_sm80_to_sm89INS1_16FlashAttnBwdSm80INS1_25CollectiveMainloopBwdSm80ILi2ELi2EN4cute5tupleIJNS5_1CILi128EEES8_NS7_ILi64EEEEEENS_10bfloat16_tEfNS_4arch4Sm80ELb1ELb0ELb1ELb1ELb0ELb0ELb0ELb0ELi2ELi4ELi4ELi4ELb0EEENS1_24CollectiveEpilogueBwdGQAISA_fSD_Li256ELb1ELb0EEENS1_25SingleTileBwdLPTSchedulerILb1ELi128ELb0EEEEEEEEEvNT_6ParamsE$_ZN4cute3eso3ESOILb1ELb0EJNS_5tupleIJNS_1CILi1EEENS3_ILi0EEEEEElS5_EEC2ERKS6_RKlRKS5_,($_ZN7cutlass13device_kernelIN5flash19enable_sm80_to_sm89INS1_16FlashAttnBwdSm80INS1_25CollectiveMainloopBwdSm80ILi2ELi2EN4cute5tupleIJNS5_1CILi128EEES8_NS7_ILi64EEEEEENS_10bfloat16_tEfNS_4arch4Sm80ELb1ELb0ELb1ELb1ELb0ELb0ELb0ELb0ELi2ELi4ELi4ELi4ELb0EEENS1_24CollectiveEpilogueBwdGQAISA_fSD_Li256ELb1ELb0EEENS1_25SingleTileBwdLPTSchedulerILb1ELi128ELb0EEEEEEEEEvNT_6ParamsE$_ZN4cute3eso3ESOILb1ELb0EJNS_5tupleIJNS_1CILi1EEENS3_ILi2EEEEEENS2_IJNS3_ILi0EEEiEEEEEC2ERKS6_RKS8_ - $_ZN7cutlass13device_kernelIN5flash19enable_sm80_to_sm89INS1_16FlashAttnBwdSm80INS1_25CollectiveMainloopBwdSm80ILi2ELi2EN4cute5tupleIJNS5_1CILi128EEES8_NS7_ILi64EEEEEENS_10bfloat16_tEfNS_4arch4Sm80ELb1ELb0ELb1ELb1ELb0ELb0ELb0ELb0ELi2ELi4ELi4ELi4ELb0EEENS1_24CollectiveEpilogueBwdGQAISA_fSD_Li256ELb1ELb0EEENS1_25SingleTileBwdLPTSchedulerILb1ELi128ELb0EEEEEEEEEvNT_6ParamsE$_ZN4cute3eso3ESOILb1ELb0EJNS_5tupleIJNS_1CILi1EEENS3_ILi0EEEEEElS5_EEC2ERKS6_RKlRKS5_)
$_ZN7cutlass13device_kernelIN5flash19enable_sm80_to_sm89INS1_16FlashAttnBwdSm80INS1_25CollectiveMainloopBwdSm80ILi2ELi2EN4cute5tupleIJNS5_1CILi128EEES8_NS7_ILi64EEEEEENS_10bfloat16_tEfNS_4arch4Sm80ELb1ELb0ELb1ELb1ELb0ELb0ELb0ELb0ELi2ELi4ELi4ELi4ELb0EEENS1_24CollectiveEpilogueBwdGQAISA_fSD_Li256ELb1ELb0EEENS1_25SingleTileBwdLPTSchedulerILb1ELi128ELb0EEEEEEEEEvNT_6ParamsE$_ZN4cute3eso3ESOILb1ELb0EJNS_5tupleIJNS_1CILi1EEENS3_ILi0EEEEEElS5_EEC2ERKS6_RKlRKS5_:
[----:B------:R-:W-:Y:S01]  /*8af0*/  IADD3 R3, R3, -c[0x0][0x20], RZ ;  /* 0x8000080003037a10 */ /* 0x000fe20007ffe0ff */
[----:B------:R-:W-:Y:S01]  /*8b00*/  IMAD.MOV.U32 R78, RZ, RZ, R2 ;  /* 0x000000ffff4e7224 */ /* 0x000fe200078e0002 */
[----:B------:R-:W-:Y:S01]  /*8b10*/  MOV R84, R6 ;  /* 0x0000000600547202 */ /* 0x000fe20000000f00 */
[----:B------:R-:W-:Y:S01]  /*8b20*/  IMAD.MOV.U32 R79, RZ, RZ, R5 ;  /* 0x000000ffff4f7224 */ /* 0x000fe200078e0005 */
[----:B------:R-:W-:-:S04]  /*8b30*/  MOV R85, 0x0 ;  /* 0x0000000000557802 */ /* 0x000fc80000000f00 */
[----:B------:R1:W-:Y:S01]  /*8b40*/  STL.64 [R3], R78 ;  /* 0x0000004e03007387 */ /* 0x0003e20000100a00 */
[----:B------:R-:W-:Y:S05]  /*8b50*/  RET.REL.NODEC R84 `(_ZN7cutlass13device_kernelIN5flash19enable_sm80_to_sm89INS1_16FlashAttnBwdSm80INS1_25CollectiveMainloopBwdSm80ILi2ELi2EN4cute5tupleIJNS5_1CILi128EEES8_NS7_ILi64EEEEEENS_10bfloat16_tEfNS_4arch4Sm80ELb1ELb0ELb1ELb1ELb0ELb0ELb0ELb0ELi2ELi4ELi4ELi4ELb0EEENS1_24CollectiveEpilogueBwdGQAISA_fSD_Li256ELb1ELb0EEENS1_25SingleTileBwdLPTSchedulerILb1ELi128ELb0EEEEEEEEEvNT_6ParamsE) ;  /* 0xffff74a054007950 */ /* 0x000fea0003c3ffff */
        .type           $_ZN7cutlass13device_kernelIN5flash19enable_sm80_to_sm89INS1_16FlashAttnBwdSm80INS1_25CollectiveMainloopBwdSm80ILi2ELi2EN4cute5tupleIJNS5_1CILi128EEES8_NS7_ILi64EEEEEENS_10bfloat16_tEfNS_4arch4Sm80ELb1ELb0ELb1ELb1ELb0ELb0ELb0ELb0ELi2ELi4ELi4ELi4ELb0EEENS1_24CollectiveEpilogueBwdGQAISA_fSD_Li256ELb1ELb0EEENS1_25SingleTileBwdLPTSchedulerILb1ELi128ELb0EEEEEEEEEvNT_6ParamsE$_ZN4cute3eso3ESOILb1ELb0EJNS_5tupleIJNS_1CILi1EEENS3_ILi2EEEEEENS2_IJNS3_ILi0EEEiEEEEEC2ERKS6_RKS8_,@function
        .size           $_ZN7cutlass13device_kernelIN5flash19enable_sm80_to_sm89INS1_16FlashAttnBwdSm80INS1_25CollectiveMainloopBwdSm80ILi2ELi2EN4cute5tupleIJNS5_1CILi128EEES8_NS7_ILi64EEEEEENS_10bfloat16_tEfNS_4arch4Sm80ELb1ELb0ELb1ELb1ELb0ELb0ELb0ELb0ELi2ELi4ELi4ELi4ELb0EEENS1_24CollectiveEpilogueBwdGQAISA_fSD_Li256ELb1ELb0EEENS1_25SingleTileBwdLPTSchedulerILb1ELi128ELb0EEEEEEEEEvNT_6ParamsE$_ZN4cute3eso3ESOILb1ELb0EJNS_5tupleIJNS_1CILi1EEENS3_ILi2EEEEEENS2_IJNS3_ILi0EEEiEEEEEC2ERKS6_RKS8_,($_ZN7cutlass13device_kernelIN5flash19enable_sm80_to_sm89INS1_16FlashAttnBwdSm80INS1_25CollectiveMainloopBwdSm80ILi2ELi2EN4cute5tupleIJNS5_1CILi128EEES8_NS7_ILi64EEEEEENS_10bfloat16_tEfNS_4arch4Sm80ELb1ELb0ELb1ELb1ELb0ELb0ELb0ELb0ELi2ELi4ELi4ELi4ELb0EEENS1_24CollectiveEpilogueBwdGQAISA_fSD_Li256ELb1ELb0EEENS1_25SingleTileBwdLPTSchedulerILb1ELi128ELb0EEEEEEEEEvNT_6ParamsE$_ZN4cute3eso3ESOILb1ELb0EJNS_5tupleIJNS_1CILi1EEENS3_ILi2EEES5_EEENS2_IJS4_NS3_ILi256EEEiEEEEEC2ERKS6_RKS8_ - $_ZN7cutlass13device_kernelIN5flash19enable_sm80_to_sm89INS1_16FlashAttnBwdSm80INS1_25CollectiveMainloopBwdSm80ILi2ELi2EN4cute5tupleIJNS5_1CILi128EEES8_NS7_ILi64EEEEEENS_10bfloat16_tEfNS_4arch4Sm80ELb1ELb0ELb1ELb1ELb0ELb0ELb0ELb0ELi2ELi4ELi4ELi4ELb0EEENS1_24CollectiveEpilogueBwdGQAISA_fSD_Li256ELb1ELb0EEENS1_25SingleTileBwdLPTSchedulerILb1ELi128ELb0EEEEEEEEEvNT_6ParamsE$_ZN4cute3eso3ESOILb1ELb0EJNS_5tupleIJNS_1CILi1EEENS3_ILi2EEEEEENS2_IJNS3_ILi0EEEiEEEEEC2ERKS6_RKS8_)
$_ZN7cutlass13device_kernelIN5flash19enable_sm80_to_sm89INS1_16FlashAttnBwdSm80INS1_25CollectiveMainloopBwdSm80ILi2ELi2EN4cute5tupleIJNS5_1CILi128EEES8_NS7_ILi64EEEEEENS_10bfloat16_tEfNS_4arch4Sm80ELb1ELb0ELb1ELb1ELb0ELb0ELb0ELb0ELi2ELi4ELi4ELi4ELb0EEENS1_24CollectiveEpilogueBwdGQAISA_fSD_Li256ELb1ELb0EEENS1_25SingleTileBwdLPTSchedulerILb1ELi128ELb0EEEEEEEEEvNT_6ParamsE$_ZN4cute3eso3ESOILb1ELb0EJNS_5tupleIJNS_1CILi1EEENS3_ILi2EEEEEENS2_IJNS3_ILi0EEEiEEEEEC2ERKS6_RKS8_:
[----:B------:R-:W-:Y:S02]  /*8b60*/  IADD3 R3, R13, -c[0x0][0x20], RZ ;  /* 0x800008000d037a10 */ /* 0x000fe40007ffe0ff */
[----:B------:R-:W-:-:S03]  /*8b70*/  MOV R5, 0x0 ;  /* 0x0000000000057802 */ /* 0x000fc60000000f00 */
[----:B------:R1:W-:Y:S01]  /*8b80*/  STL [R3], R2 ;  /* 0x0000000203007387 */ /* 0x0003e20000100800 */
[----:B------:R-:W-:Y:S05]  /*8b90*/  RET.REL.NODEC R4 `(_ZN7cutlass13device_kernelIN5flash19enable_sm80_to_sm89INS1_16FlashAttnBwdSm80INS1_25CollectiveMainloopBwdSm80ILi2ELi2EN4cute5tupleIJNS5_1CILi128EEES8_NS7_ILi64EEEEEENS_10bfloat16_tEfNS_4arch4Sm80ELb1ELb0ELb1ELb1ELb0ELb0ELb0ELb0ELi2ELi4ELi4ELi4ELb0EEENS1_24CollectiveEpilogueBwdGQAISA_fSD_Li256ELb1ELb0EEENS1_25SingleTileBwdLPTSchedulerILb1ELi128ELb0EEEEEEEEEvNT_6ParamsE) ;  /* 0xffff746004007950 */ /* 0x000fea0003c3ffff */
        .type           $_ZN7cutlass13device_kernelIN5flash19enable_sm80_to_sm89INS1_16FlashAttnBwdSm80INS1_25CollectiveMainloopBwdSm80ILi2ELi2EN4cute5tupleIJNS5_1CILi128EEES8_NS7_ILi64EEEEEENS_10bfloat16_tEfNS_4arch4Sm80ELb1ELb0ELb1ELb1ELb0ELb0ELb0ELb0ELi2ELi4ELi4ELi4ELb0EEENS1_24CollectiveEpilogueBwdGQAISA_fSD_Li256ELb1ELb0EEENS1_25SingleTileBwdLPTSchedulerILb1ELi128ELb0EEEEEEEEEvNT_6ParamsE$_ZN4cute3eso3ESOILb1ELb0EJNS_5tupleIJNS_1CILi1EEENS3_ILi2EEES5_EEENS2_IJS4_NS3_ILi256EEEiEEEEEC2ERKS6_RKS8_,@function
        .size           $_ZN7cutlass13device_kernelIN5flash19enable_sm80_to_sm89INS1_16FlashAttnBwdSm80INS1_25CollectiveMainloopBwdSm80ILi2ELi2EN4cute5tupleIJNS5_1CILi128EEES8_NS7_ILi64EEEEEENS_10bfloat16_tEfNS_4arch4Sm80ELb1ELb0ELb1ELb1ELb0ELb0ELb0ELb0ELi2ELi4ELi4ELi4ELb0EEENS1_24CollectiveEpilogueBwdGQAISA_fSD_Li256ELb1ELb0EEENS1_25SingleTileBwdLPTSchedulerILb1ELi128ELb0EEEEEEEEEvNT_6ParamsE$_ZN4cute3eso3ESOILb1ELb0EJNS_5tupleIJNS_1CILi1EEENS3_ILi2EEES5_EEENS2_IJS4_NS3_ILi256EEEiEEEEEC2ERKS6_RKS8_,($_ZN7cutlass13device_kernelIN5flash19enable_sm80_to_sm89INS1_16FlashAttnBwdSm80INS1_25CollectiveMainloopBwdSm80ILi2ELi2EN4cute5tupleIJNS5_1CILi128EEES8_NS7_ILi64EEEEEENS_10bfloat16_tEfNS_4arch4Sm80ELb1ELb0ELb1ELb1ELb0ELb0ELb0ELb0ELi2ELi4ELi4ELi4ELb0EEENS1_24CollectiveEpilogueBwdGQAISA_fSD_Li256ELb1ELb0EEENS1_25SingleTileBwdLPTSchedulerILb1ELi128ELb0EEEEEEEEEvNT_6ParamsE$_ZN4cute3eso3ESOILb1ELb0EJNS_5tupleIJNS_1CILi2EEEEEENS2_IJiEEEEEC2ERKS5_RKS6_ - $_ZN7cutlass13device_kernelIN5flash19enable_sm80_to_sm89INS1_16FlashAttnBwdSm80INS1_25CollectiveMainloopBwdSm80ILi2ELi2EN4cute5tupleIJNS5_1CILi128EEES8_NS7_ILi64EEEEEENS_10bfloat16_tEfNS_4arch4Sm80ELb1ELb0ELb1ELb1ELb0ELb0ELb0ELb0ELi2ELi4ELi4ELi4ELb0EEENS1_24CollectiveEpilogueBwdGQAISA_fSD_Li256ELb1ELb0EEENS1_25SingleTileBwdLPTSchedulerILb1ELi128ELb0EEEEEEEEEvNT_6ParamsE$_ZN4cute3eso3ESOILb1ELb0EJNS_5tupleIJNS_1CILi1EEENS3_ILi2EEES5_EEENS2_IJS4_NS3_ILi256EEEiEEEEEC2ERKS6_RKS8_)
$_ZN7cutlass13device_kernelIN5flash19enable_sm80_to_sm89INS1_16FlashAttnBwdSm80INS1_25CollectiveMainloopBwdSm80ILi2ELi2EN4cute5tupleIJNS5_1CILi128EEES8_NS7_ILi64EEEEEENS_10bfloat16_tEfNS_4arch4Sm80ELb1ELb0ELb1ELb1ELb0ELb0ELb0ELb0ELi2ELi4ELi4ELi4ELb0EEENS1_24CollectiveEpilogueBwdGQAISA_fSD_Li256ELb1ELb0EEENS1_25SingleTileBwdLPTSchedulerILb1ELi128ELb0EEEEEEEEEvNT_6ParamsE$_ZN4cute3eso3ESOILb1ELb0EJNS_5tupleIJNS_1CILi1EEENS3_ILi2EEES5_EEENS2_IJS4_NS3_ILi256EEEiEEEEEC2ERKS6_RKS8_:
[----:B------:R-:W-:Y:S02]  /*8ba0*/  IADD3 R3, R11, -c[0x0][0x20], RZ ;  /* 0x800008000b037a10 */ /* 0x000fe40007ffe0ff */
[----:B------:R-:W-:-:S03]  /*8bb0*/  MOV R5, 0x0 ;  /* 0x0000000000057802 */ /* 0x000fc60000000f00 */
[----:B------:R1:W-:Y:S01]  /*8bc0*/  STL [R3], R2 ;  /* 0x0000000203007387 */ /* 0x0003e20000100800 */
[----:B------:R-:W-:Y:S05]  /*8bd0*/  RET.REL.NODEC R4 `(_ZN7cutlass13device_kernelIN5flash19enable_sm80_to_sm89INS1_16FlashAttnBwdSm80INS1_25CollectiveMainloopBwdSm80ILi2ELi2EN4cute5tupleIJNS5_1CILi128EEES8_NS7_ILi64EEEEEENS_10bfloat16_tEfNS_4arch4Sm80ELb1ELb0ELb1ELb1ELb0ELb0ELb0ELb0ELi2ELi4ELi4ELi4ELb0EEENS1_24CollectiveEpilogueBwdGQAISA_fSD_Li256ELb1ELb0EEENS1_25SingleTileBwdLPTSchedulerILb1ELi128ELb0EEEEEEEEEvNT_6ParamsE) ;  /* 0xffff742004007950 */ /* 0x000fea0003c3ffff */
        .type           $_ZN7cutlass13device_kernelIN5flash19enable_sm80_to_sm89INS1_16FlashAttnBwdSm80INS1_25CollectiveMainloopBwdSm80ILi2ELi2EN4cute5tupleIJNS5_1CILi128EEES8_NS7_ILi64EEEEEENS_10bfloat16_tEfNS_4arch4Sm80ELb1ELb0ELb1ELb1ELb0ELb0ELb0ELb0ELi2ELi4ELi4ELi4ELb0EEENS1_24CollectiveEpilogueBwdGQAISA_fSD_Li256ELb1ELb0EEENS1_25SingleTileBwdLPTSchedulerILb1ELi128ELb0EEEEEEEEEvNT_6ParamsE$_ZN4cute3eso3ESOILb1ELb0EJNS_5tupleIJNS_1CILi2EEEEEENS2_IJiEEEEEC2ERKS5_RKS6_,@function
        .size           $_ZN7cutlass13device_kernelIN5flash19enable_sm80_to_sm89INS1_16FlashAttnBwdSm80INS1_25CollectiveMainloopBwdSm80ILi2ELi2EN4cute5tupleIJNS5_1CILi128EEES8_NS7_ILi64EEEEEENS_10bfloat16_tEfNS_4arch4Sm80ELb1ELb0ELb1ELb1ELb0ELb0ELb0ELb0ELi2ELi4ELi4ELi4ELb0EEENS1_24CollectiveEpilogueBwdGQAISA_fSD_Li256ELb1ELb0EEENS1_25SingleTileBwdLPTSchedulerILb1ELi128ELb0EEEEEEEEEvNT_6ParamsE$_ZN4cute3eso3ESOILb1ELb0EJNS_5tupleIJNS_1CILi2EEEEEENS2_IJiEEEEEC2ERKS5_RKS6_,($_ZN7cutlass13device_kernelIN5flash19enable_sm80_to_sm89INS1_16FlashAttnBwdSm80INS1_25CollectiveMainloopBwdSm80ILi2ELi2EN4cute5tupleIJNS5_1CILi128EEES8_NS7_ILi64EEEEEENS_10bfloat16_tEfNS_4arch4Sm80ELb1ELb0ELb1ELb1ELb0ELb0ELb0ELb0ELi2ELi4ELi4ELi4ELb0EEENS1_24CollectiveEpilogueBwdGQAISA_fSD_Li256ELb1ELb0EEENS1_25SingleTileBwdLPTSchedulerILb1ELi128ELb0EEEEEEEEEvNT_6ParamsE$_ZN4cute3eso3ESOILb1ELb0EJNS_5tupleIJNS_1CILi2EEEEEENS2_IJiEEENS3_ILi1EEES7_EEC2ERKS5_RKS6_RKS7_SE_ - $_ZN7cutlass13device_kernelIN5flash19enable_sm80_to_sm89INS1_16FlashAttnBwdSm80INS1_25CollectiveMainloopBwdSm80ILi2ELi2EN4cute5tupleIJNS5_1CILi128EEES8_NS7_ILi64EEEEEENS_10bfloat16_tEfNS_4arch4Sm80ELb1ELb0ELb1ELb1ELb0ELb0ELb0ELb0ELi2ELi4ELi4ELi4ELb0EEENS1_24CollectiveEpilogueBwdGQAISA_fSD_Li256ELb1ELb0EEENS1_25SingleTileBwdLPTSchedulerILb1ELi128ELb0EEEEEEEEEvNT_6ParamsE$_ZN4cute3eso3ESOILb1ELb0EJNS_5tupleIJNS_1CILi2EEEEEENS2_IJiEEEEEC2ERKS5_RKS6_)
$_ZN7cutlass13device_kernelIN5flash19enable_sm80_to_sm89INS1_16FlashAttnBwdSm80INS1_25CollectiveMainloopBwdSm80ILi2ELi2EN4cute5tupleIJNS5_1CILi128EEES8_NS7_ILi64EEEEEENS_10bfloat16_tEfNS_4arch4Sm80ELb1ELb0ELb1ELb1ELb0ELb0ELb0ELb0ELi2ELi4ELi4ELi4ELb0EEENS1_24CollectiveEpilogueBwdGQAISA_fSD_Li256ELb1ELb0EEENS1_25SingleTileBwdLPTSchedulerILb1ELi128ELb0EEEEEEEEEvNT_6ParamsE$_ZN4cute3eso3ESOILb1ELb0EJNS_5tupleIJNS_1CILi2EEEEEENS2_IJiEEEEEC2ERKS5_RKS6_:
[----:B------:R-:W-:Y:S02]  /*8be0*/  IADD3 R2, R66, -c[0x0][0x20], RZ ;  /* 0x8000080042027a10 */ /* 0x000fe40007ffe0ff */
[----:B------:R-:W-:-:S03]  /*8bf0*/  MOV R7, 0x0 ;  /* 0x0000000000077802 */ /* 0x000fc60000000f00 */
[----:B------:R1:W-:Y:S01]  /*8c00*/  STL [R2], R3 ;  /* 0x0000000302007387 */ /* 0x0003e20000100800 */
[----:B------:R-:W-:Y:S05]  /*8c10*/  RET.REL.NODEC R6 `(_ZN7cutlass13device_kernelIN5flash19enable_sm80_to_sm89INS1_16FlashAttnBwdSm80INS1_25CollectiveMainloopBwdSm80ILi2ELi2EN4cute5tupleIJNS5_1CILi128EEES8_NS7_ILi64EEEEEENS_10bfloat16_tEfNS_4arch4Sm80ELb1ELb0ELb1ELb1ELb0ELb0ELb0ELb0ELi2ELi4ELi4ELi4ELb0EEENS1_24CollectiveEpilogueBwdGQAISA_fSD_Li256ELb1ELb0EEENS1_25SingleTileBwdLPTSchedulerILb1ELi128ELb0EEEEEEEEEvNT_6ParamsE) ;  /* 0xffff73e006007950 */ /* 0x000fea0003c3ffff */
        .type           $_ZN7cutlass13device_kernelIN5flash19enable_sm80_to_sm89INS1_16FlashAttnBwdSm80INS1_25CollectiveMainloopBwdSm80ILi2ELi2EN4cute5tupleIJNS5_1CILi128EEES8_NS7_ILi64EEEEEENS_10bfloat16_tEfNS_4arch4Sm80ELb1ELb0ELb1ELb1ELb0ELb0ELb0ELb0ELi2ELi4ELi4ELi4ELb0EEENS1_24CollectiveEpilogueBwdGQAISA_fSD_Li256ELb1ELb0EEENS1_25SingleTileBwdLPTSchedulerILb1ELi128ELb0EEEEEEEEEvNT_6ParamsE$_ZN4cute3eso3ESOILb1ELb0EJNS_5tupleIJNS_1CILi2EEEEEENS2_IJiEEENS3_ILi1EEES7_EEC2ERKS5_RKS6_RKS7_SE_,@function
        .size           $_ZN7cutlass13device_kernelIN5flash19enable_sm80_to_sm89INS1_16FlashAttnBwdSm80INS1_25CollectiveMainloopBwdSm80ILi2ELi2EN4cute5tupleIJNS5_1CILi128EEES8_NS7_ILi64EEEEEENS_10bfloat16_tEfNS_4arch4Sm80ELb1ELb0ELb1ELb1ELb0ELb0ELb0ELb0ELi2ELi4ELi4ELi4ELb0EEENS1_24CollectiveEpilogueBwdGQAISA_fSD_Li256ELb1ELb0EEENS1_25SingleTileBwdLPTSchedulerILb1ELi128ELb0EEEEEEEEEvNT_6ParamsE$_ZN4cute3eso3ESOILb1ELb0EJNS_5tupleIJNS_1CILi2EEEEEENS2_IJiEEENS3_ILi1EEES7_EEC2ERKS5_RKS6_RKS7_SE_,($_ZN7cutlass13device_kernelIN5flash19enable_sm80_to_sm89INS1_16FlashAttnBwdSm80INS1_25CollectiveMainloopBwdSm80ILi2ELi2EN4cute5tupleIJNS5_1CILi128EEES8_NS7_ILi64EEEEEENS_10bfloat16_tEfNS_4arch4Sm80ELb1ELb0ELb1ELb1ELb0ELb0ELb0ELb0ELi2ELi4ELi4ELi4ELb0EEENS1_24CollectiveEpilogueBwdGQAISA_fSD_Li256ELb1ELb0EEENS1_25SingleTileBwdLPTSchedulerILb1ELi128ELb0EEEEEEEEEvNT_6ParamsE$_ZN4cute3eso3ESOILb1ELb0EJNS_5tupleIJNS_1CILi2EEEEEENS2_IJiEEES4_NS3_ILi1EEEEEC2ERKS5_RKS6_RKS4_RKS7_ - $_ZN7cutlass13device_kernelIN5flash19enable_sm80_to_sm89INS1_16FlashAttnBwdSm80INS1_25CollectiveMainloopBwdSm80ILi2ELi2EN4cute5tupleIJNS5_1CILi128EEES8_NS7_ILi64EEEEEENS_10bfloat16_tEfNS_4arch4Sm80ELb1ELb0ELb1ELb1ELb0ELb0ELb0ELb0ELi2ELi4ELi4ELi4ELb0EEENS1_24CollectiveEpilogueBwdGQAISA_fSD_Li256ELb1ELb0EEENS1_25SingleTileBwdLPTSchedulerILb1ELi128ELb0EEEEEEEEEvNT_6ParamsE$_ZN4cute3eso3ESOILb1ELb0EJNS_5tupleIJNS_1CILi2EEEEEENS2_IJiEEENS3_ILi1EEES7_EEC2ERKS5_RKS6_RKS7_SE_)
$_ZN7cutlass13device_kernelIN5flash19enable_sm80_to_sm89INS1_16FlashAttnBwdSm80INS1_25CollectiveMainloopBwdSm80ILi2ELi2EN4cute5tupleIJNS5_1CILi128EEES8_NS7_ILi64EEEEEENS_10bfloat16_tEfNS_4arch4Sm80ELb1ELb0ELb1ELb1ELb0ELb0ELb0ELb0ELi2ELi4ELi4ELi4ELb0EEENS1_24CollectiveEpilogueBwdGQAISA_fSD_Li256ELb1ELb0EEENS1_25SingleTileBwdLPTSchedulerILb1ELi128ELb0EEEEEEEEEvNT_6ParamsE$_ZN4cute3eso3ESOILb1ELb0EJNS_5tupleIJNS_1CILi2EEEEEENS2_IJiEEENS3_ILi1EEES7_EEC2ERKS5_RKS6_RKS7_SE_:
[----:B------:R-:W-:Y:S01]  /*8c20*/  IADD3 R2, R2, -c[0x0][0x20], RZ ;  /* 0x8000080002027a10 */ /* 0x000fe20007ffe0ff */
[----:B------:R-:W-:Y:S01]  /*8c30*/  IMAD.MOV.U32 R8, RZ, RZ, R4 ;  /* 0x000000ffff087224 */ /* 0x000fe200078e0004 */
[----:B------:R-:W-:-:S03]  /*8c40*/  MOV R9, 0x0 ;  /* 0x0000000000097802 */ /* 0x000fc60000000f00 */
[----:B------:R1:W-:Y:S01]  /*8c50*/  STL [R2], R3 ;  /* 0x0000000302007387 */ /* 0x0003e20000100800 */
[----:B------:R-:W-:Y:S05]  /*8c60*/  RET.REL.NODEC R8 `(_ZN7cutlass13device_kernelIN5flash19enable_sm80_to_sm89INS1_16FlashAttnBwdSm80INS1_25CollectiveMainloopBwdSm80ILi2ELi2EN4cute5tupleIJNS5_1CILi128EEES8_NS7_ILi64EEEEEENS_10bfloat16_tEfNS_4arch4Sm80ELb1ELb0ELb1ELb1ELb0ELb0ELb0ELb0ELi2ELi4ELi4ELi4ELb0EEENS1_24CollectiveEpilogueBwdGQAISA_fSD_Li256ELb1ELb0EEENS1_25SingleTileBwdLPTSchedulerILb1ELi128ELb0EEEEEEEEEvNT_6ParamsE) ;  /* 0xffff739008007950 */ /* 0x000fea0003c3ffff */
        .type           $_ZN7cutlass13device_kernelIN5flash19enable_sm80_to_sm89INS1_16FlashAttnBwdSm80INS1_25CollectiveMainloopBwdSm80ILi2ELi2EN4cute5tupleIJNS5_1CILi128EEES8_NS7_ILi64EEEEEENS_10bfloat16_tEfNS_4arch4Sm80ELb1ELb0ELb1ELb1ELb0ELb0ELb0ELb0ELi2ELi4ELi4ELi4ELb0EEENS1_24CollectiveEpilogueBwdGQAISA_fSD_Li256ELb1ELb0EEENS1_25SingleTileBwdLPTSchedulerILb1ELi128ELb0EEEEEEEEEvNT_6ParamsE$_ZN4cute3eso3ESOILb1ELb0EJNS_5tupleIJNS_1CILi2EEEEEENS2_IJiEEES4_NS3_ILi1EEEEEC2ERKS5_RKS6_RKS4_RKS7_,@function
        .size           $_ZN7cutlass13device_kernelIN5flash19enable_sm80_to_sm89INS1_16FlashAttnBwdSm80INS1_25CollectiveMainloopBwdSm80ILi2ELi2EN4cute5tupleIJNS5_1CILi128EEES8_NS7_ILi64EEEEEENS_10bfloat16_tEfNS_4arch4Sm80ELb1ELb0ELb1ELb1ELb0ELb0ELb0ELb0ELi2ELi4ELi4ELi4ELb0EEENS1_24CollectiveEpilogueBwdGQAISA_fSD_Li256ELb1ELb0EEENS1_25SingleTileBwdLPTSchedulerILb1ELi128ELb0EEEEEEEEEvNT_6ParamsE$_ZN4cute3eso3ESOILb1ELb0EJNS_5tupleIJNS_1CILi2EEEEEENS2_IJiEEES4_NS3_ILi1EEEEEC2ERKS5_RKS6_RKS4_RKS7_,($_ZN7cutlass13device_kernelIN5flash19enable_sm80_to_sm89INS1_16FlashAttnBwdSm80INS1_25CollectiveMainloopBwdSm80ILi2ELi2EN4cute5tupleIJNS5_1CILi128EEES8_NS7_ILi64EEEEEENS_10bfloat16_tEfNS_4arch4Sm80ELb1ELb0ELb1ELb1ELb0ELb0ELb0ELb0ELi2ELi4ELi4ELi4ELb0EEENS1_24CollectiveEpilogueBwdGQAISA_fSD_Li256ELb1ELb0EEENS1_25SingleTileBwdLPTSchedulerILb1ELi128ELb0EEEEEEEEEvNT_6ParamsE$_ZN4cute3eso3ESOILb1ELb0EJNS_5tupleIJNS_1CILi2EEES4_EEENS2_IJNS3_ILi1EEEiEEEEEC2ERKS5_RKS7_ - $_ZN7cutlass13device_kernelIN5flash19enable_sm80_to_sm89INS1_16FlashAttnBwdSm80INS1_25CollectiveMainloopBwdSm80ILi2ELi2EN4cute5tupleIJNS5_1CILi128EEES8_NS7_ILi64EEEEEENS_10bfloat16_tEfNS_4arch4Sm80ELb1ELb0ELb1ELb1ELb0ELb0ELb0ELb0ELi2ELi4ELi4ELi4ELb0EEENS1_24CollectiveEpilogueBwdGQAISA_fSD_Li256ELb1ELb0EEENS1_25SingleTileBwdLPTSchedulerILb1ELi128ELb0EEEEEEEEEvNT_6ParamsE$_ZN4cute3eso3ESOILb1ELb0EJNS_5tupleIJNS_1CILi2EEEEEENS2_IJiEEES4_NS3_ILi1EEEEEC2ERKS5_RKS6_RKS4_RKS7_)
$_ZN7cutlass13device_kernelIN5flash19enable_sm80_to_sm89INS1_16FlashAttnBwdSm80INS1_25CollectiveMainloopBwdSm80ILi2ELi2EN4cute5tupleIJNS5_1CILi128EEES8_NS7_ILi64EEEEEENS_10bfloat16_tEfNS_4arch4Sm80ELb1ELb0ELb1ELb1ELb0ELb0ELb0ELb0ELi2ELi4ELi4ELi4ELb0EEENS1_24CollectiveEpilogueBwdGQAISA_fSD_Li256ELb1ELb0EEENS1_25SingleTileBwdLPTSchedulerILb1ELi128ELb0EEEEEEEEEvNT_6ParamsE$_ZN4cute3eso3ESOILb1ELb0EJNS_5tupleIJNS_1CILi2EEEEEENS2_IJiEEES4_NS3_ILi1EEEEEC2ERKS5_RKS6_RKS4_RKS7_:
[----:B------:R-:W-:Y:S02]  /*8c70*/  IADD3 R2, R2, -c[0x0][0x20], RZ ;  /* 0x8000080002027a10 */ /* 0x000fe40007ffe0ff */
[----:B------:R-:W-:-:S03]  /*8c80*/  MOV R5, 0x0 ;  /* 0x0000000000057802 */ /* 0x000fc60000000f00 */
[----:B------:R1:W-:Y:S01]  /*8c90*/  STL [R2], R3 ;  /* 0x0000000302007387 */ /* 0x0003e20000100800 */
[----:B------:R-:W-:Y:S05]  /*8ca0*/  RET.REL.NODEC R4 `(_ZN7cutlass13device_kernelIN5flash19enable_sm80_to_sm89INS1_16FlashAttnBwdSm80INS1_25CollectiveMainloopBwdSm80ILi2ELi2EN4cute5tupleIJNS5_1CILi128EEES8_NS7_ILi64EEEEEENS_10bfloat16_tEfNS_4arch4Sm80ELb1ELb0ELb1ELb1ELb0ELb0ELb0ELb0ELi2ELi4ELi4ELi4ELb0EEENS1_24CollectiveEpilogueBwdGQAISA_fSD_Li256ELb1ELb0EEENS1_25SingleTileBwdLPTSchedulerILb1ELi128ELb0EEEEEEEEEvNT_6ParamsE) ;  /* 0xffff735004007950 */ /* 0x000fea0003c3ffff */
        .type           $_ZN7cutlass13device_kernelIN5flash19enable_sm80_to_sm89INS1_16FlashAttnBwdSm80INS1_25CollectiveMainloopBwdSm80ILi2ELi2EN4cute5tupleIJNS5_1CILi128EEES8_NS7_ILi64EEEEEENS_10bfloat16_tEfNS_4arch4Sm80ELb1ELb0ELb1ELb1ELb0ELb0ELb0ELb0ELi2ELi4ELi4ELi4ELb0EEENS1_24CollectiveEpilogueBwdGQAISA_fSD_Li256ELb1ELb0EEENS1_25SingleTileBwdLPTSchedulerILb1ELi128ELb0EEEEEEEEEvNT_6ParamsE$_ZN4cute3eso3ESOILb1ELb0EJNS_5tupleIJNS_1CILi2EEES4_EEENS2_IJNS3_ILi1EEEiEEEEEC2ERKS5_RKS7_,@function
        .size           $_ZN7cutlass13device_kernelIN5flash19enable_sm80_to_sm89INS1_16FlashAttnBwdSm80INS1_25CollectiveMainloopBwdSm80ILi2ELi2EN4cute5tupleIJNS5_1CILi128EEES8_NS7_ILi64EEEEEENS_10bfloat16_tEfNS_4arch4Sm80ELb1ELb0ELb1ELb1ELb0ELb0ELb0ELb0ELi2ELi4ELi4ELi4ELb0EEENS1_24CollectiveEpilogueBwdGQAISA_fSD_Li256ELb1ELb0EEENS1_25SingleTileBwdLPTSchedulerILb1ELi128ELb0EEEEEEEEEvNT_6ParamsE$_ZN4cute3eso3ESOILb1ELb0EJNS_5tupleIJNS_1CILi2EEES4_EEENS2_IJNS3_ILi1EEEiEEEEEC2ERKS5_RKS7_,($_ZN7cutlass13device_kernelIN5flash19enable_sm80_to_sm89INS1_16FlashAttnBwdSm80INS1_25CollectiveMainloopBwdSm80ILi2ELi2EN4cute5tupleIJNS5_1CILi128EEES8_NS7_ILi64EEEEEENS_10bfloat16_tEfNS_4arch4Sm80ELb1ELb0ELb1ELb1ELb0ELb0ELb0ELb0ELi2ELi4ELi4ELi4ELb0EEENS1_24CollectiveEpilogueBwdGQAISA_fSD_Li256ELb1ELb0EEENS1_25SingleTileBwdLPTSchedulerILb1ELi128ELb0EEEEEEEEEvNT_6ParamsE$_ZN4cute3eso3ESOILb1ELb0EJNS_5tupleIJNS_1CILi2EEES4_EEENS2_IJiNS3_ILi4096EEEEEEEEC2ERKS5_RKS7_ - $_ZN7cutlass13device_kernelIN5flash19enable_sm80_to_sm89INS1_16FlashAttnBwdSm80INS1_25CollectiveMainloopBwdSm80ILi2ELi2EN4cute5tupleIJNS5_1CILi128EEES8_NS7_ILi64EEEEEENS_10bfloat16_tEfNS_4arch4Sm80ELb1ELb0ELb1ELb1ELb0ELb0ELb0ELb0ELi2ELi4ELi4ELi4ELb0EEENS1_24CollectiveEpilogueBwdGQAISA_fSD_Li256ELb1ELb0EEENS1_25SingleTileBwdLPTSchedulerILb1ELi128ELb0EEEEEEEEEvNT_6ParamsE$_ZN4cute3eso3ESOILb1ELb0EJNS_5tupleIJNS_1CILi2EEES4_EEENS2_IJNS3_ILi1EEEiEEEEEC2ERKS5_RKS7_)
$_ZN7cutlass13device_kernelIN5flash19enable_sm80_to_sm89INS1_16FlashAttnBwdSm80INS1_25CollectiveMainloopBwdSm80ILi2ELi2EN4cute5tupleIJNS5_1CILi128EEES8_NS7_ILi64EEEEEENS_10bfloat16_tEfNS_4arch4Sm80ELb1ELb0ELb1ELb1ELb0ELb0ELb0ELb0ELi2ELi4ELi4ELi4ELb0EEENS1_24CollectiveEpilogueBwdGQAISA_fSD_Li256ELb1ELb0EEENS1_25SingleTileBwdLPTSchedulerILb1ELi128ELb0EEEEEEEEEvNT_6ParamsE$_ZN4cute3eso3ESOILb1ELb0EJNS_5tupleIJNS_1CILi2EEES4_EEENS2_IJNS3_ILi1EEEiEEEEEC2ERKS5_RKS7_:
[----:B------:R-:W-:Y:S02]  /*8cb0*/  IADD3 R3, R33, -c[0x0][0x20], RZ ;  /* 0x8000080021037a10 */ /* 0x000fe40007ffe0ff */
[----:B------:R-:W-:-:S03]  /*8cc0*/  MOV R5, 0x0 ;  /* 0x0000000000057802 */ /* 0x000fc60000000f00 */
[----:B------:R1:W-:Y:S01]  /*8cd0*/  STL [R3], R2 ;  /* 0x0000000203007387 */ /* 0x0003e20000100800 */
[----:B------:R-:W-:Y:S05]  /*8ce0*/  RET.REL.NODEC R4 `(_ZN7cutlass13device_kernelIN5flash19enable_sm80_to_sm89INS1_16FlashAttnBwdSm80INS1_25CollectiveMainloopBwdSm80ILi2ELi2EN4cute5tupleIJNS5_1CILi128EEES8_NS7_ILi64EEEEEENS_10bfloat16_tEfNS_4arch4Sm80ELb1ELb0ELb1ELb1ELb0ELb0ELb0ELb0ELi2ELi4ELi4ELi4ELb0EEENS1_24CollectiveEpilogueBwdGQAISA_fSD_Li256ELb1ELb0EEENS1_25SingleTileBwdLPTSchedulerILb1ELi128ELb0EEEEEEEEEvNT_6ParamsE) ;  /* 0xffff731004007950 */ /* 0x000fea0003c3ffff */
        .type           $_ZN7cutlass13device_kernelIN5flash19enable_sm80_to_sm89INS1_16FlashAttnBwdSm80INS1_25CollectiveMainloopBwdSm80ILi2ELi2EN4cute5tupleIJNS5_1CILi128EEES8_NS7_ILi64EEEEEENS_10bfloat16_tEfNS_4arch4Sm80ELb1ELb0ELb1ELb1ELb0ELb0ELb0ELb0ELi2ELi4ELi4ELi4ELb0EEENS1_24CollectiveEpilogueBwdGQAISA_fSD_Li256ELb1ELb0EEENS1_25SingleTileBwdLPTSchedulerILb1ELi128ELb0EEEEEEEEEvNT_6ParamsE$_ZN4cute3eso3ESOILb1ELb0EJNS_5tupleIJNS_1CILi2EEES4_EEENS2_IJiNS3_ILi4096EEEEEEEEC2ERKS5_RKS7_,@function
        .size           $_ZN7cutlass13device_kernelIN5flash19enable_sm80_to_sm89INS1_16FlashAttnBwdSm80INS1_25CollectiveMainloopBwdSm80ILi2ELi2EN4cute5tupleIJNS5_1CILi128EEES8_NS7_ILi64EEEEEENS_10bfloat16_tEfNS_4arch4Sm80ELb1ELb0ELb1ELb1ELb0ELb0ELb0ELb0ELi2ELi4ELi4ELi4ELb0EEENS1_24CollectiveEpilogueBwdGQAISA_fSD_Li256ELb1ELb0EEENS1_25SingleTileBwdLPTSchedulerILb1ELi128ELb0EEEEEEEEEvNT_6ParamsE$_ZN4cute3eso3ESOILb1ELb0EJNS_5tupleIJNS_1CILi2EEES4_EEENS2_IJiNS3_ILi4096EEEEEEEEC2ERKS5_RKS7_,($_ZN7cutlass13device_kernelIN5flash19enable_sm80_to_sm89INS1_16FlashAttnBwdSm80INS1_25CollectiveMainloopBwdSm80ILi2ELi2EN4cute5tupleIJNS5_1CILi128EEES8_NS7_ILi64EEEEEENS_10bfloat16_tEfNS_4arch4Sm80ELb1ELb0ELb1ELb1ELb0ELb0ELb0ELb0ELi2ELi4ELi4ELi4ELb0EEENS1_24CollectiveEpilogueBwdGQAISA_fSD_Li256ELb1ELb0EEENS1_25SingleTileBwdLPTSchedulerILb1ELi128ELb0EEEEEEEEEvNT_6ParamsE$_ZN4cute3eso3ESOILb1ELb0EJNS_5tupleIJNS_1CILi2EEES4_EEENS2_IJiNS3_ILi512EEEEEEEEC2ERKS5_RKS7_ - $_ZN7cutlass13device_kernelIN5flash19enable_sm80_to_sm89INS1_16FlashAttnBwdSm80INS1_25CollectiveMainloopBwdSm80ILi2ELi2EN4cute5tupleIJNS5_1CILi128EEES8_NS7_ILi64EEEEEENS_10bfloat16_tEfNS_4arch4Sm80ELb1ELb0ELb1ELb1ELb0ELb0ELb0ELb0ELi2ELi4ELi4ELi4ELb0EEENS1_24CollectiveEpilogueBwdGQAISA_fSD_Li256ELb1ELb0EEENS1_25SingleTileBwdLPTSchedulerILb1ELi128ELb0EEEEEEEEEvNT_6ParamsE$_ZN4cute3eso3ESOILb1ELb0EJNS_5tupleIJNS_1CILi2EEES4_EEENS2_IJiNS3_ILi4096EEEEEEEEC2ERKS5_RKS7_)
$_ZN7cutlass13device_kernelIN5flash19enable_sm80_to_sm89INS1_16FlashAttnBwdSm80INS1_25CollectiveMainloopBwdSm80ILi2ELi2EN4cute5tupleIJNS5_1CILi128EEES8_NS7_ILi64EEEEEENS_10bfloat16_tEfNS_4arch4Sm80ELb1ELb0ELb1ELb1ELb0ELb0ELb0ELb0ELi2ELi4ELi4ELi4ELb0EEENS1_24CollectiveEpilogueBwdGQAISA_fSD_Li256ELb1ELb0EEENS1_25SingleTileBwdLPTSchedulerILb1ELi128ELb0EEEEEEEEEvNT_6ParamsE$_ZN4cute3eso3ESOILb1ELb0EJNS_5tupleIJNS_1CILi2EEES4_EEENS2_IJiNS3_ILi4096EEEEEEEEC2ERKS5_RKS7_:
[----:B------:R-:W-:Y:S02]  /*8cf0*/  IADD3 R3, R8, -c[0x0][0x20], RZ ;  /* 0x8000080008037a10 */ /* 0x000fe40007ffe0ff */
[----:B------:R-:W-:-:S03]  /*8d00*/  MOV R5, 0x0 ;  /* 0x0000000000057802 */ /* 0x000fc60000000f00 */
[----:B------:R1:W-:Y:S01]  /*8d10*/  STL [R3], R2 ;  /* 0x0000000203007387 */ /* 0x0003e20000100800 */
[----:B------:R-:W-:Y:S05]  /*8d20*/  RET.REL.NODEC R4 `(_ZN7cutlass13device_kernelIN5flash19enable_sm80_to_sm89INS1_16FlashAttnBwdSm80INS1_25CollectiveMainloopBwdSm80ILi2ELi2EN4cute5tupleIJNS5_1CILi128EEES8_NS7_ILi64EEEEEENS_10bfloat16_tEfNS_4arch4Sm80ELb1ELb0ELb1ELb1ELb0ELb0ELb0ELb0ELi2ELi4ELi4ELi4ELb0EEENS1_24CollectiveEpilogueBwdGQAISA_fSD_Li256ELb1ELb0EEENS1_25SingleTileBwdLPTSchedulerILb1ELi128ELb0EEEEEEEEEvNT_6ParamsE) ;  /* 0xffff72d004007950 */ /* 0x000fea0003c3ffff */
        .type           $_ZN7cutlass13device_kernelIN5flash19enable_sm80_to_sm89INS1_16FlashAttnBwdSm80INS1_25CollectiveMainloopBwdSm80ILi2ELi2EN4cute5tupleIJNS5_1CILi128EEES8_NS7_ILi64EEEEEENS_10bfloat16_tEfNS_4arch4Sm80ELb1ELb0ELb1ELb1ELb0ELb0ELb0ELb0ELi2ELi4ELi4ELi4ELb0EEENS1_24CollectiveEpilogueBwdGQAISA_fSD_Li256ELb1ELb0EEENS1_25SingleTileBwdLPTSchedulerILb1ELi128ELb0EEEEEEEEEvNT_6ParamsE$_ZN4cute3eso3ESOILb1ELb0EJNS_5tupleIJNS_1CILi2EEES4_EEENS2_IJiNS3_ILi512EEEEEEEEC2ERKS5_RKS7_,@function
        .size           $_ZN7cutlass13device_kernelIN5flash19enable_sm80_to_sm89INS1_16FlashAttnBwdSm80INS1_25CollectiveMainloopBwdSm80ILi2ELi2EN4cute5tupleIJNS5_1CILi128EEES8_NS7_ILi64EEEEEENS_10bfloat16_tEfNS_4arch4Sm80ELb1ELb0ELb1ELb1ELb0ELb0ELb0ELb0ELi2ELi4ELi4ELi4ELb0EEENS1_24CollectiveEpilogueBwdGQAISA_fSD_Li256ELb1ELb0EEENS1_25SingleTileBwdLPTSchedulerILb1ELi128ELb0EEEEEEEEEvNT_6ParamsE$_ZN4cute3eso3ESOILb1ELb0EJNS_5tupleIJNS_1CILi2EEES4_EEENS2_IJiNS3_ILi512EEEEEEEEC2ERKS5_RKS7_,($_ZN7cutlass13device_kernelIN5flash19enable_sm80_to_sm89INS1_16FlashAttnBwdSm80INS1_25CollectiveMainloopBwdSm80ILi2ELi2EN4cute5tupleIJNS5_1CILi128EEES8_NS7_ILi64EEEEEENS_10bfloat16_tEfNS_4arch4Sm80ELb1ELb0ELb1ELb1ELb0ELb0ELb0ELb0ELi2ELi4ELi4ELi4ELb0EEENS1_24CollectiveEpilogueBwdGQAISA_fSD_Li256ELb1ELb0EEENS1_25SingleTileBwdLPTSchedulerILb1ELi128ELb0EEEEEEEEEvNT_6ParamsE$_ZN4cute3eso3ESOILb1ELb0EJNS_5tupleIJNS_1CILi2EEES4_EEENS2_IJiiEEEEEC2ERKS5_RKS6_ - $_ZN7cutlass13device_kernelIN5flash19enable_sm80_to_sm89INS1_16FlashAttnBwdSm80INS1_25CollectiveMainloopBwdSm80ILi2ELi2EN4cute5tupleIJNS5_1CILi128EEES8_NS7_ILi64EEEEEENS_10bfloat16_tEfNS_4arch4Sm80ELb1ELb0ELb1ELb1ELb0ELb0ELb0ELb0ELi2ELi4ELi4ELi4ELb0EEENS1_24CollectiveEpilogueBwdGQAISA_fSD_Li256ELb1ELb0EEENS1_25SingleTileBwdLPTSchedulerILb1ELi128ELb0EEEEEEEEEvNT_6ParamsE$_ZN4cute3eso3ESOILb1ELb0EJNS_5tupleIJNS_1CILi2EEES4_EEENS2_IJiNS3_ILi512EEEEEEEEC2ERKS5_RKS7_)
$_ZN7cutlass13device_kernelIN5flash19enable_sm80_to_sm89INS1_16FlashAttnBwdSm80INS1_25CollectiveMainloopBwdSm80ILi2ELi2EN4cute5tupleIJNS5_1CILi128EEES8_NS7_ILi64EEEEEENS_10bfloat16_tEfNS_4arch4Sm80ELb1ELb0ELb1ELb1ELb0ELb0ELb0ELb0ELi2ELi4ELi4ELi4ELb0EEENS1_24CollectiveEpilogueBwdGQAISA_fSD_Li256ELb1ELb0EEENS1_25SingleTileBwdLPTSchedulerILb1ELi128ELb0EEEEEEEEEvNT_6ParamsE$_ZN4cute3eso3ESOILb1ELb0EJNS_5tupleIJNS_1CILi2EEES4_EEENS2_IJiNS3_ILi512EEEEEEEEC2ERKS5_RKS7_:
[----:B------:R-:W-:Y:S02]  /*8d30*/  IADD3 R3, R34, -c[0x0][0x20], RZ ;  /* 0x8000080022037a10 */ /* 0x000fe40007ffe0ff */
[----:B------:R-:W-:-:S03]  /*8d40*/  MOV R5, 0x0 ;  /* 0x0000000000057802 */ /* 0x000fc60000000f00 */
[----:B------:R1:W-:Y:S01]  /*8d50*/  STL [R3], R2 ;  /* 0x0000000203007387 */ /* 0x0003e20000100800 */
[----:B------:R-:W-:Y:S05]  /*8d60*/  RET.REL.NODEC R4 `(_ZN7cutlass13device_kernelIN5flash19enable_sm80_to_sm89INS1_16FlashAttnBwdSm80INS1_25CollectiveMainloopBwdSm80ILi2ELi2EN4cute5tupleIJNS5_1CILi128EEES8_NS7_ILi64EEEEEENS_10bfloat16_tEfNS_4arch4Sm80ELb1ELb0ELb1ELb1ELb0ELb0ELb0ELb0ELi2ELi4ELi4ELi4ELb0EEENS1_24CollectiveEpilogueBwdGQAISA_fSD_Li256ELb1ELb0EEENS1_25SingleTileBwdLPTSchedulerILb1ELi128ELb0EEEEEEEEEvNT_6ParamsE) ;  /* 0xffff729004007950 */ /* 0x000fea0003c3ffff */
        .type           $_ZN7cutlass13device_kernelIN5flash19enable_sm80_to_sm89INS1_16FlashAttnBwdSm80INS1_25CollectiveMainloopBwdSm80ILi2ELi2EN4cute5tupleIJNS5_1CILi128EEES8_NS7_ILi64EEEEEENS_10bfloat16_tEfNS_4arch4Sm80ELb1ELb0ELb1ELb1ELb0ELb0ELb0ELb0ELi2ELi4ELi4ELi4ELb0EEENS1_24CollectiveEpilogueBwdGQAISA_fSD_Li256ELb1ELb0EEENS1_25SingleTileBwdLPTSchedulerILb1ELi128ELb0EEEEEEEEEvNT_6ParamsE$_ZN4cute3eso3ESOILb1ELb0EJNS_5tupleIJNS_1CILi2EEES4_EEENS2_IJiiEEEEEC2ERKS5_RKS6_,@function
        .size           $_ZN7cutlass13device_kernelIN5flash19enable_sm80_to_sm89INS1_16FlashAttnBwdSm80INS1_25CollectiveMainloopBwdSm80ILi2ELi2EN4cute5tupleIJNS5_1CILi128EEES8_NS7_ILi64EEEEEENS_10bfloat16_tEfNS_4arch4Sm80ELb1ELb0ELb1ELb1ELb0ELb0ELb0ELb0ELi2ELi4ELi4ELi4ELb0EEENS1_24CollectiveEpilogueBwdGQAISA_fSD_Li256ELb1ELb0EEENS1_25SingleTileBwdLPTSchedulerILb1ELi128ELb0EEEEEEEEEvNT_6ParamsE$_ZN4cute3eso3ESOILb1ELb0EJNS_5tupleIJNS_1CILi2EEES4_EEENS2_IJiiEEEEEC2ERKS5_RKS6_,($_ZN7cutlass13device_kernelIN5flash19enable_sm80_to_sm89INS1_16FlashAttnBwdSm80INS1_25CollectiveMainloopBwdSm80ILi2ELi2EN4cute5tupleIJNS5_1CILi128EEES8_NS7_ILi64EEEEEENS_10bfloat16_tEfNS_4arch4Sm80ELb1ELb0ELb1ELb1ELb0ELb0ELb0ELb0ELi2ELi4ELi4ELi4ELb0EEENS1_24CollectiveEpilogueBwdGQAISA_fSD_Li256ELb1ELb0EEENS1_25SingleTileBwdLPTSchedulerILb1ELi128ELb0EEEEEEEEEvNT_6ParamsE$_ZN4cute3eso3ESOILb1ELb0EJNS_5tupleIJNS_1CILi2EEES4_EEENS2_IJiiEEENS3_ILi1EEES7_EEC2ERKS5_RKS6_RKS7_SE_ - $_ZN7cutlass13device_kernelIN5flash19enable_sm80_to_sm89INS1_16FlashAttnBwdSm80INS1_25CollectiveMainloopBwdSm80ILi2ELi2EN4cute5tupleIJNS5_1CILi128EEES8_NS7_ILi64EEEEEENS_10bfloat16_tEfNS_4arch4Sm80ELb1ELb0ELb1ELb1ELb0ELb0ELb0ELb0ELi2ELi4ELi4ELi4ELb0EEENS1_24CollectiveEpilogueBwdGQAISA_fSD_Li256ELb1ELb0EEENS1_25SingleTileBwdLPTSchedulerILb1ELi128ELb0EEEEEEEEEvNT_6ParamsE$_ZN4cute3eso3ESOILb1ELb0EJNS_5tupleIJNS_1CILi2EEES4_EEENS2_IJiiEEEEEC2ERKS5_RKS6_)
$_ZN7cutlass13device_kernelIN5flash19enable_sm80_to_sm89INS1_16FlashAttnBwdSm80INS1_25CollectiveMainloopBwdSm80ILi2ELi2EN4cute5tupleIJNS5_1CILi128EEES8_NS7_ILi64EEEEEENS_10bfloat16_tEfNS_4arch4Sm80ELb1ELb0ELb1ELb1ELb0ELb0ELb0ELb0ELi2ELi4ELi4ELi4ELb0EEENS1_24CollectiveEpilogueBwdGQAISA_fSD_Li256ELb1ELb0EEENS1_25SingleTileBwdLPTSchedulerILb1ELi128ELb0EEEEEEEEEvNT_6ParamsE$_ZN4cute3eso3ESOILb1ELb0EJNS_5tupleIJNS_1CILi2EEES4_EEENS2_IJiiEEEEEC2ERKS5_RKS6_:
[----:B------:R-:W-:Y:S02]  /*8d70*/  IADD3 R3, R3, -c[0x0][0x20], RZ ;  /* 0x8000080003037a10 */ /* 0x000fe40007ffe0ff */
[----:B------:R-:W-:-:S03]  /*8d80*/  MOV R5, 0x0 ;  /* 0x0000000000057802 */ /* 0x000fc60000000f00 */
[----:B------:R1:W-:Y:S04]  /*8d90*/  STL [R3], R2 ;  /* 0x0000000203007387 */ /* 0x0003e80000100800 */
[----:B------:R1:W-:Y:S01]  /*8da0*/  STL [R3+0x4], R8 ;  /* 0x0000040803007387 */ /* 0x0003e20000100800 */
[----:B------:R-:W-:Y:S05]  /*8db0*/  RET.REL.NODEC R4 `(_ZN7cutlass13device_kernelIN5flash19enable_sm80_to_sm89INS1_16FlashAttnBwdSm80INS1_25CollectiveMainloopBwdSm80ILi2ELi2EN4cute5tupleIJNS5_1CILi128EEES8_NS7_ILi64EEEEEENS_10bfloat16_tEfNS_4arch4Sm80ELb1ELb0ELb1ELb1ELb0ELb0ELb0ELb0ELi2ELi4ELi4ELi4ELb0EEENS1_24CollectiveEpilogueBwdGQAISA_fSD_Li256ELb1ELb0EEENS1_25SingleTileBwdLPTSchedulerILb1ELi128ELb0EEEEEEEEEvNT_6ParamsE) ;  /* 0xffff724004007950 */ /* 0x000fea0003c3ffff */
        .type           $_ZN7cutlass13device_kernelIN5flash19enable_sm80_to_sm89INS1_16FlashAttnBwdSm80INS1_25CollectiveMainloopBwdSm80ILi2ELi2EN4cute5tupleIJNS5_1CILi128EEES8_NS7_ILi64EEEEEENS_10bfloat16_tEfNS_4arch4Sm80ELb1ELb0ELb1ELb1ELb0ELb0ELb0ELb0ELi2ELi4ELi4ELi4ELb0EEENS1_24CollectiveEpilogueBwdGQAISA_fSD_Li256ELb1ELb0EEENS1_25SingleTileBwdLPTSchedulerILb1ELi128ELb0EEEEEEEEEvNT_6ParamsE$_ZN4cute3eso3ESOILb1ELb0EJNS_5tupleIJNS_1CILi2EEES4_EEENS2_IJiiEEENS3_ILi1EEES7_EEC2ERKS5_RKS6_RKS7_SE_,@function
        .size           $_ZN7cutlass13device_kernelIN5flash19enable_sm80_to_sm89INS1_16FlashAttnBwdSm80INS1_25CollectiveMainloopBwdSm80ILi2ELi2EN4cute5tupleIJNS5_1CILi128EEES8_NS7_ILi64EEEEEENS_10bfloat16_tEfNS_4arch4Sm80ELb1ELb0ELb1ELb1ELb0ELb0ELb0ELb0ELi2ELi4ELi4ELi4ELb0EEENS1_24CollectiveEpilogueBwdGQAISA_fSD_Li256ELb1ELb0EEENS1_25SingleTileBwdLPTSchedulerILb1ELi128ELb0EEEEEEEEEvNT_6ParamsE$_ZN4cute3eso3ESOILb1ELb0EJNS_5tupleIJNS_1CILi2EEES4_EEENS2_IJiiEEENS3_ILi1EEES7_EEC2ERKS5_RKS6_RKS7_SE_,($_ZN7cutlass13device_kernelIN5flash19enable_sm80_to_sm89INS1_16FlashAttnBwdSm80INS1_25CollectiveMainloopBwdSm80ILi2ELi2EN4cute5tupleIJNS5_1CILi128EEES8_NS7_ILi64EEEEEENS_10bfloat16_tEfNS_4arch4Sm80ELb1ELb0ELb1ELb1ELb0ELb0ELb0ELb0ELi2ELi4ELi4ELi4ELb0EEENS1_24CollectiveEpilogueBwdGQAISA_fSD_Li256ELb1ELb0EEENS1_25SingleTileBwdLPTSchedulerILb1ELi128ELb0EEEEEEEEEvNT_6ParamsE$_ZN4cute3eso3ESOILb1ELb0EJNS_5tupleIJNS_1CILi2EEES4_S4_EEENS2_IJNS3_ILi1EEENS3_ILi512EEEiEEEEEC2ERKS5_RKS8_ - $_ZN7cutlass13device_kernelIN5flash19enable_sm80_to_sm89INS1_16FlashAttnBwdSm80INS1_25CollectiveMainloopBwdSm80ILi2ELi2EN4cute5tupleIJNS5_1CILi128EEES8_NS7_ILi64EEEEEENS_10bfloat16_tEfNS_4arch4Sm80ELb1ELb0ELb1ELb1ELb0ELb0ELb0ELb0ELi2ELi4ELi4ELi4ELb0EEENS1_24CollectiveEpilogueBwdGQAISA_fSD_Li256ELb1ELb0EEENS1_25SingleTileBwdLPTSchedulerILb1ELi128ELb0EEEEEEEEEvNT_6ParamsE$_ZN4cute3eso3ESOILb1ELb0EJNS_5tupleIJNS_1CILi2EEES4_EEENS2_IJiiEEENS3_ILi1EEES7_EEC2ERKS5_RKS6_RKS7_SE_)
$_ZN7cutlass13device_kernelIN5flash19enable_sm80_to_sm89INS1_16FlashAttnBwdSm80INS1_25CollectiveMainloopBwdSm80ILi2ELi2EN4cute5tupleIJNS5_1CILi128EEES8_NS7_ILi64EEEEEENS_10bfloat16_tEfNS_4arch4Sm80ELb1ELb0ELb1ELb1ELb0ELb0ELb0ELb0ELi2ELi4ELi4ELi4ELb0EEENS1_24CollectiveEpilogueBwdGQAISA_fSD_Li256ELb1ELb0EEENS1_25SingleTileBwdLPTSchedulerILb1ELi128ELb0EEEEEEEEEvNT_6ParamsE$_ZN4cute3eso3ESOILb1ELb0EJNS_5tupleIJNS_1CILi2EEES4_EEENS2_IJiiEEENS3_ILi1EEES7_EEC2ERKS5_RKS6_RKS7_SE_:
[----:B------:R-:W-:Y:S01]  /*8dc0*/  IADD3 R4, R4, -c[0x0][0x20], RZ ;  /* 0x8000080004047a10 */ /* 0x000fe20007ffe0ff */
[----:B------:R-:W-:Y:S01]  /*8dd0*/  IMAD.MOV.U32 R88, RZ, RZ, R6 ;  /* 0x000000ffff587224 */ /* 0x000fe200078e0006 */
[----:B------:R-:W-:-:S03]  /*8de0*/  MOV R89, 0x0 ;  /* 0x0000000000597802 */ /* 0x000fc60000000f00 */
[----:B------:R1:W-:Y:S04]  /*8df0*/  STL [R4], R2 ;  /* 0x0000000204007387 */ /* 0x0003e80000100800 */
[----:B------:R1:W-:Y:S01]  /*8e00*/  STL [R4+0x4], R3 ;  /* 0x0000040304007387 */ /* 0x0003e20000100800 */
[----:B------:R-:W-:Y:S05]  /*8e10*/  RET.REL.NODEC R88 `(_ZN7cutlass13device_kernelIN5flash19enable_sm80_to_sm89INS1_16FlashAttnBwdSm80INS1_25CollectiveMainloopBwdSm80ILi2ELi2EN4cute5tupleIJNS5_1CILi128EEES8_NS7_ILi64EEEEEENS_10bfloat16_tEfNS_4arch4Sm80ELb1ELb0ELb1ELb1ELb0ELb0ELb0ELb0ELi2ELi4ELi4ELi4ELb0EEENS1_24CollectiveEpilogueBwdGQAISA_fSD_Li256ELb1ELb0EEENS1_25SingleTileBwdLPTSchedulerILb1ELi128ELb0EEEEEEEEEvNT_6ParamsE) ;  /* 0xffff71e058007950 */ /* 0x000fea0003c3ffff */
        .type           $_ZN7cutlass13device_kernelIN5flash19enable_sm80_to_sm89INS1_16FlashAttnBwdSm80INS1_25CollectiveMainloopBwdSm80ILi2ELi2EN4cute5tupleIJNS5_1CILi128EEES8_NS7_ILi64EEEEEENS_10bfloat16_tEfNS_4arch4Sm80ELb1ELb0ELb1ELb1ELb0ELb0ELb0ELb0ELi2ELi4ELi4ELi4ELb0EEENS1_24CollectiveEpilogueBwdGQAISA_fSD_Li256ELb1ELb0EEENS1_25SingleTileBwdLPTSchedulerILb1ELi128ELb0EEEEEEEEEvNT_6ParamsE$_ZN4cute3eso3ESOILb1ELb0EJNS_5tupleIJNS_1CILi2EEES4_S4_EEENS2_IJNS3_ILi1EEENS3_ILi512EEEiEEEEEC2ERKS5_RKS8_,@function
        .size           $_ZN7cutlass13device_kernelIN5flash19enable_sm80_to_sm89INS1_16FlashAttnBwdSm80INS1_25CollectiveMainloopBwdSm80ILi2ELi2EN4cute5tupleIJNS5_1CILi128EEES8_NS7_ILi64EEEEEENS_10bfloat16_tEfNS_4arch4Sm80ELb1ELb0ELb1ELb1ELb0ELb0ELb0ELb0ELi2ELi4ELi4ELi4ELb0EEENS1_24CollectiveEpilogueBwdGQAISA_fSD_Li256ELb1ELb0EEENS1_25SingleTileBwdLPTSchedulerILb1ELi128ELb0EEEEEEEEEvNT_6ParamsE$_ZN4cute3eso3ESOILb1ELb0EJNS_5tupleIJNS_1CILi2EEES4_S4_EEENS2_IJNS3_ILi1EEENS3_ILi512EEEiEEEEEC2ERKS5_RKS8_,($_ZN7cutlass13device_kernelIN5flash19enable_sm80_to_sm89INS1_16FlashAttnBwdSm80INS1_25CollectiveMainloopBwdSm80ILi2ELi2EN4cute5tupleIJNS5_1CILi128EEES8_NS7_ILi64EEEEEENS_10bfloat16_tEfNS_4arch4Sm80ELb1ELb0ELb1ELb1ELb0ELb0ELb0ELb0ELi2ELi4ELi4ELi4ELb0EEENS1_24CollectiveEpilogueBwdGQAISA_fSD_Li256ELb1ELb0EEENS1_25SingleTileBwdLPTSchedulerILb1ELi128ELb0EEEEEEEEEvNT_6ParamsE$_ZN4cute3eso3ESOILb1ELb0EJNS_5tupleIJNS_1CILi8EEENS2_IJNS3_ILi2EEES5_S5_EEENS3_ILi1EEES6_S7_EEENS2_IJS7_NS2_IJS4_iiEEENS3_ILi64EEENS2_IJiNS3_ILi144EEENS3_ILi288EEEEEENS3_ILi512EEEEEEEEC2ERKS8_RKSF_ - $_ZN7cutlass13device_kernelIN5flash19enable_sm80_to_sm89INS1_16FlashAttnBwdSm80INS1_25CollectiveMainloopBwdSm80ILi2ELi2EN4cute5tupleIJNS5_1CILi128EEES8_NS7_ILi64EEEEEENS_10bfloat16_tEfNS_4arch4Sm80ELb1ELb0ELb1ELb1ELb0ELb0ELb0ELb0ELi2ELi4ELi4ELi4ELb0EEENS1_24CollectiveEpilogueBwdGQAISA_fSD_Li256ELb1ELb0EEENS1_25SingleTileBwdLPTSchedulerILb1ELi128ELb0EEEEEEEEEvNT_6ParamsE$_ZN4cute3eso3ESOILb1ELb0EJNS_5tupleIJNS_1CILi2EEES4_S4_EEENS2_IJNS3_ILi1EEENS3_ILi512EEEiEEEEEC2ERKS5_RKS8_)
$_ZN7cutlass13device_kernelIN5flash19enable_sm80_to_sm89INS1_16FlashAttnBwdSm80INS1_25CollectiveMainloopBwdSm80ILi2ELi2EN4cute5tupleIJNS5_1CILi128EEES8_NS7_ILi64EEEEEENS_10bfloat16_tEfNS_4arch4Sm80ELb1ELb0ELb1ELb1ELb0ELb0ELb0ELb0ELi2ELi4ELi4ELi4ELb0EEENS1_24CollectiveEpilogueBwdGQAISA_fSD_Li256ELb1ELb0EEENS1_25SingleTileBwdLPTSchedulerILb1ELi128ELb0EEEEEEEEEvNT_6ParamsE$_ZN4cute3eso3ESOILb1ELb0EJNS_5tupleIJNS_1CILi2EEES4_S4_EEENS2_IJNS3_ILi1EEENS3_ILi512EEEiEEEEEC2ERKS5_RKS8_:
[----:B------:R-:W-:Y:S02]  /*8e20*/  IADD3 R3, R76, -c[0x0][0x20], RZ ;  /* 0x800008004c037a10 */ /* 0x000fe40007ffe0ff */
[----:B------:R-:W-:-:S03]  /*8e30*/  MOV R5, 0x0 ;  /* 0x0000000000057802 */ /* 0x000fc60000000f00 */
[----:B------:R1:W-:Y:S01]  /*8e40*/  STL [R3], R2 ;  /* 0x0000000203007387 */ /* 0x0003e20000100800 */
[----:B------:R-:W-:Y:S05]  /*8e50*/  RET.REL.NODEC R4 `(_ZN7cutlass13device_kernelIN5flash19enable_sm80_to_sm89INS1_16FlashAttnBwdSm80INS1_25CollectiveMainloopBwdSm80ILi2ELi2EN4cute5tupleIJNS5_1CILi128EEES8_NS7_ILi64EEEEEENS_10bfloat16_tEfNS_4arch4Sm80ELb1ELb0ELb1ELb1ELb0ELb0ELb0ELb0ELi2ELi4ELi4ELi4ELb0EEENS1_24CollectiveEpilogueBwdGQAISA_fSD_Li256ELb1ELb0EEENS1_25SingleTileBwdLPTSchedulerILb1ELi128ELb0EEEEEEEEEvNT_6ParamsE) ;  /* 0xffff71a004007950 */ /* 0x000fea0003c3ffff */
        .type           $_ZN7cutlass13device_kernelIN5flash19enable_sm80_to_sm89INS1_16FlashAttnBwdSm80INS1_25CollectiveMainloopBwdSm80ILi2ELi2EN4cute5tupleIJNS5_1CILi128EEES8_NS7_ILi64EEEEEENS_10bfloat16_tEfNS_4arch4Sm80ELb1ELb0ELb1ELb1ELb0ELb0ELb0ELb0ELi2ELi4ELi4ELi4ELb0EEENS1_24CollectiveEpilogueBwdGQAISA_fSD_Li256ELb1ELb0EEENS1_25SingleTileBwdLPTSchedulerILb1ELi128ELb0EEEEEEEEEvNT_6ParamsE$_ZN4cute3eso3ESOILb1ELb0EJNS_5tupleIJNS_1CILi8EEENS2_IJNS3_ILi2EEES5_S5_EEENS3_ILi1EEES6_S7_EEENS2_IJS7_NS2_IJS4_iiEEENS3_ILi64EEENS2_IJiNS3_ILi144EEENS3_ILi288EEEEEENS3_ILi512EEEEEEEEC2ERKS8_RKSF_,@function
        .size           $_ZN7cutlass13device_kernelIN5flash19enable_sm80_to_sm89INS1_16FlashAttnBwdSm80INS1_25CollectiveMainloopBwdSm80ILi2ELi2EN4cute5tupleIJNS5_1CILi128EEES8_NS7_ILi64EEEEEENS_10bfloat16_tEfNS_4arch4Sm80ELb1ELb0ELb1ELb1ELb0ELb0ELb0ELb0ELi2ELi4ELi4ELi4ELb0EEENS1_24CollectiveEpilogueBwdGQAISA_fSD_Li256ELb1ELb0EEENS1_25SingleTileBwdLPTSchedulerILb1ELi128ELb0EEEEEEEEEvNT_6ParamsE$_ZN4cute3eso3ESOILb1ELb0EJNS_5tupleIJNS_1CILi8EEENS2_IJNS3_ILi2EEES5_S5_EEENS3_ILi1EEES6_S7_EEENS2_IJS7_NS2_IJS4_iiEEENS3_ILi64EEENS2_IJiNS3_ILi144EEENS3_ILi288EEEEEENS3_ILi512EEEEEEEEC2ERKS8_RKSF_,($_ZN7cutlass13device_kernelIN5flash19enable_sm80_to_sm89INS1_16FlashAttnBwdSm80INS1_25CollectiveMainloopBwdSm80ILi2ELi2EN4cute5tupleIJNS5_1CILi128EEES8_NS7_ILi64EEEEEENS_10bfloat16_tEfNS_4arch4Sm80ELb1ELb0ELb1ELb1ELb0ELb0ELb0ELb0ELi2ELi4ELi4ELi4ELb0EEENS1_24CollectiveEpilogueBwdGQAISA_fSD_Li256ELb1ELb0EEENS1_25SingleTileBwdLPTSchedulerILb1ELi128ELb0EEEEEEEEEvNT_6ParamsE$_ZN4cute3eso3ESOILb1ELb0EJNS_5tupleIJNS_1CILi8EEENS2_IJNS3_ILi2EEES5_S5_EEENS3_ILi1EEES6_S7_EEENS2_IJS7_NS2_IJiiiEEENS3_ILi64EEENS2_IJNS3_ILi72EEENS3_ILi144EEENS3_ILi288EEEEEENS3_ILi512EEEEEEEEC2ERKS8_RKSG_ - $_ZN7cutlass13device_kernelIN5flash19enable_sm80_to_sm89INS1_16FlashAttnBwdSm80INS1_25CollectiveMainloopBwdSm80ILi2ELi2EN4cute5tupleIJNS5_1CILi128EEES8_NS7_ILi64EEEEEENS_10bfloat16_tEfNS_4arch4Sm80ELb1ELb0ELb1ELb1ELb0ELb0ELb0ELb0ELi2ELi4ELi4ELi4ELb0EEENS1_24CollectiveEpilogueBwdGQAISA_fSD_Li256ELb1ELb0EEENS1_25SingleTileBwdLPTSchedulerILb1ELi128ELb0EEEEEEEEEvNT_6ParamsE$_ZN4cute3eso3ESOILb1ELb0EJNS_5tupleIJNS_1CILi8EEENS2_IJNS3_ILi2EEES5_S5_EEENS3_ILi1EEES6_S7_EEENS2_IJS7_NS2_IJS4_iiEEENS3_ILi64EEENS2_IJiNS3_ILi144EEENS3_ILi288EEEEEENS3_ILi512EEEEEEEEC2ERKS8_RKSF_)
$_ZN7cutlass13device_kernelIN5flash19enable_sm80_to_sm89INS1_16FlashAttnBwdSm80INS1_25CollectiveMainloopBwdSm80ILi2ELi2EN4cute5tupleIJNS5_1CILi128EEES8_NS7_ILi64EEEEEENS_10bfloat16_tEfNS_4arch4Sm80ELb1ELb0ELb1ELb1ELb0ELb0ELb0ELb0ELi2ELi4ELi4ELi4ELb0EEENS1_24CollectiveEpilogueBwdGQAISA_fSD_Li256ELb1ELb0EEENS1_25SingleTileBwdLPTSchedulerILb1ELi128ELb0EEEEEEEEEvNT_6ParamsE$_ZN4cute3eso3ESOILb1ELb0EJNS_5tupleIJNS_1CILi8EEENS2_IJNS3_ILi2EEES5_S5_EEENS3_ILi1EEES6_S7_EEENS2_IJS7_NS2_IJS4_iiEEENS3_ILi64EEENS2_IJiNS3_ILi144EEENS3_ILi288EEEEEENS3_ILi512EEEEEEEEC2ERKS8_RKSF_:
[----:B------:R-:W-:Y:S02]  /*8e60*/  IADD3 R4, R59, -c[0x0][0x20], RZ ;  /* 0x800008003b047a10 */ /* 0x000fe40007ffe0ff */
[----:B------:R-:W-:-:S03]  /*8e70*/  MOV R9, 0x0 ;  /* 0x0000000000097802 */ /* 0x000fc60000000f00 */
[----:B------:R1:W-:Y:S04]  /*8e80*/  STL [R4], R2 ;  /* 0x0000000204007387 */ /* 0x0003e80000100800 */
[----:B------:R1:W-:Y:S04]  /*8e90*/  STL [R4+0x4], R3 ;  /* 0x0000040304007387 */ /* 0x0003e80000100800 */
[----:B------:R1:W-:Y:S01]  /*8ea0*/  STL [R4+0x8], R5 ;  /* 0x0000080504007387 */ /* 0x0003e20000100800 */
[----:B------:R-:W-:Y:S05]  /*8eb0*/  RET.REL.NODEC R8 `(_ZN7cutlass13device_kernelIN5flash19enable_sm80_to_sm89INS1_16FlashAttnBwdSm80INS1_25CollectiveMainloopBwdSm80ILi2ELi2EN4cute5tupleIJNS5_1CILi128EEES8_NS7_ILi64EEEEEENS_10bfloat16_tEfNS_4arch4Sm80ELb1ELb0ELb1ELb1ELb0ELb0ELb0ELb0ELi2ELi4ELi4ELi4ELb0EEENS1_24CollectiveEpilogueBwdGQAISA_fSD_Li256ELb1ELb0EEENS1_25SingleTileBwdLPTSchedulerILb1ELi128ELb0EEEEEEEEEvNT_6ParamsE) ;  /* 0xffff714008007950 */ /* 0x000fea0003c3ffff */
        .type           $_ZN7cutlass13device_kernelIN5flash19enable_sm80_to_sm89INS1_16FlashAttnBwdSm80INS1_25CollectiveMainloopBwdSm80ILi2ELi2EN4cute5tupleIJNS5_1CILi128EEES8_NS7_ILi64EEEEEENS_10bfloat16_tEfNS_4arch4Sm80ELb1ELb0ELb1ELb1ELb0ELb0ELb0ELb0ELi2ELi4ELi4ELi4ELb0EEENS1_24CollectiveEpilogueBwdGQAISA_fSD_Li256ELb1ELb0EEENS1_25SingleTileBwdLPTSchedulerILb1ELi128ELb0EEEEEEEEEvNT_6ParamsE$_ZN4cute3eso3ESOILb1ELb0EJNS_5tupleIJNS_1CILi8EEENS2_IJNS3_ILi2EEES5_S5_EEENS3_ILi1EEES6_S7_EEENS2_IJS7_NS2_IJiiiEEENS3_ILi64EEENS2_IJNS3_ILi72EEENS3_ILi144EEENS3_ILi288EEEEEENS3_ILi512EEEEEEEEC2ERKS8_RKSG_,@function
        .size           $_ZN7cutlass13device_kernelIN5flash19enable_sm80_to_sm89INS1_16FlashAttnBwdSm80INS1_25CollectiveMainloopBwdSm80ILi2ELi2EN4cute5tupleIJNS5_1CILi128EEES8_NS7_ILi64EEEEEENS_10bfloat16_tEfNS_4arch4Sm80ELb1ELb0ELb1ELb1ELb0ELb0ELb0ELb0ELi2ELi4ELi4ELi4ELb0EEENS1_24CollectiveEpilogueBwdGQAISA_fSD_Li256ELb1ELb0EEENS1_25SingleTileBwdLPTSchedulerILb1ELi128ELb0EEEEEEEEEvNT_6ParamsE$_ZN4cute3eso3ESOILb1ELb0EJNS_5tupleIJNS_1CILi8EEENS2_IJNS3_ILi2EEES5_S5_EEENS3_ILi1EEES6_S7_EEENS2_IJS7_NS2_IJiiiEEENS3_ILi64EEENS2_IJNS3_ILi72EEENS3_ILi144EEENS3_ILi288EEEEEENS3_ILi512EEEEEEEEC2ERKS8_RKSG_,($_ZN7cutlass13device_kernelIN5flash19enable_sm80_to_sm89INS1_16FlashAttnBwdSm80INS1_25CollectiveMainloopBwdSm80ILi2ELi2EN4cute5tupleIJNS5_1CILi128EEES8_NS7_ILi64EEEEEENS_10bfloat16_tEfNS_4arch4Sm80ELb1ELb0ELb1ELb1ELb0ELb0ELb0ELb0ELi2ELi4ELi4ELi4ELb0EEENS1_24CollectiveEpilogueBwdGQAISA_fSD_Li256ELb1ELb0EEENS1_25SingleTileBwdLPTSchedulerILb1ELi128ELb0EEEEEEEEEvNT_6ParamsE$_ZN4cute3eso3ESOILb1ELb0EJNS_5tupleIJNS_1CILi8EEENS3_ILi2EEES5_S5_S4_S5_EEENS2_IJNS3_ILi1EEEiiiNS3_ILi72EEENS3_ILi512EEEEEEEEC2ERKS6_RKSA_ - $_ZN7cutlass13device_kernelIN5flash19enable_sm80_to_sm89INS1_16FlashAttnBwdSm80INS1_25CollectiveMainloopBwdSm80ILi2ELi2EN4cute5tupleIJNS5_1CILi128EEES8_NS7_ILi64EEEEEENS_10bfloat16_tEfNS_4arch4Sm80ELb1ELb0ELb1ELb1ELb0ELb0ELb0ELb0ELi2ELi4ELi4ELi4ELb0EEENS1_24CollectiveEpilogueBwdGQAISA_fSD_Li256ELb1ELb0EEENS1_25SingleTileBwdLPTSchedulerILb1ELi128ELb0EEEEEEEEEvNT_6ParamsE$_ZN4cute3eso3ESOILb1ELb0EJNS_5tupleIJNS_1CILi8EEENS2_IJNS3_ILi2EEES5_S5_EEENS3_ILi1EEES6_S7_EEENS2_IJS7_NS2_IJiiiEEENS3_ILi64EEENS2_IJNS3_ILi72EEENS3_ILi144EEENS3_ILi288EEEEEENS3_ILi512EEEEEEEEC2ERKS8_RKSG_)
$_ZN7cutlass13device_kernelIN5flash19enable_sm80_to_sm89INS1_16FlashAttnBwdSm80INS1_25CollectiveMainloopBwdSm80ILi2ELi2EN4cute5tupleIJNS5_1CILi128EEES8_NS7_ILi64EEEEEENS_10bfloat16_tEfNS_4arch4Sm80ELb1ELb0ELb1ELb1ELb0ELb0ELb0ELb0ELi2ELi4ELi4ELi4ELb0EEENS1_24CollectiveEpilogueBwdGQAISA_fSD_Li256ELb1ELb0EEENS1_25SingleTileBwdLPTSchedulerILb1ELi128ELb0EEEEEEEEEvNT_6ParamsE$_ZN4cute3eso3ESOILb1ELb0EJNS_5tupleIJNS_1CILi8EEENS2_IJNS3_ILi2EEES5_S5_EEENS3_ILi1EEES6_S7_EEENS2_IJS7_NS2_IJiiiEEENS3_ILi64EEENS2_IJNS3_ILi72EEENS3_ILi144EEENS3_ILi288EEEEEENS3_ILi512EEEEEEEEC2ERKS8_RKSG_:
[----:B------:R-:W-:Y:S02]  /*8ec0*/  IADD3 R4, R4, -c[0x0][0x20], RZ ;  /* 0x8000080004047a10 */ /* 0x000fe40007ffe0ff */
[----:B------:R-:W-:-:S03]  /*8ed0*/  MOV R9, 0x0 ;  /* 0x0000000000097802 */ /* 0x000fc60000000f00 */
[----:B------:R1:W-:Y:S04]  /*8ee0*/  STL [R4], R2 ;  /* 0x0000000204007387 */ /* 0x0003e80000100800 */
[----:B------:R1:W-:Y:S04]  /*8ef0*/  STL [R4+0x4], R3 ;  /* 0x0000040304007387 */ /* 0x0003e80000100800 */
[----:B------:R1:W-:Y:S01]  /*8f00*/  STL [R4+0x8], R5 ;  /* 0x0000080504007387 */ /* 0x0003e20000100800 */
[----:B------:R-:W-:Y:S05]  /*8f10*/  RET.REL.NODEC R8 `(_ZN7cutlass13device_kernelIN5flash19enable_sm80_to_sm89INS1_16FlashAttnBwdSm80INS1_25CollectiveMainloopBwdSm80ILi2ELi2EN4cute5tupleIJNS5_1CILi128EEES8_NS7_ILi64EEEEEENS_10bfloat16_tEfNS_4arch4Sm80ELb1ELb0ELb1ELb1ELb0ELb0ELb0ELb0ELi2ELi4ELi4ELi4ELb0EEENS1_24CollectiveEpilogueBwdGQAISA_fSD_Li256ELb1ELb0EEENS1_25SingleTileBwdLPTSchedulerILb1ELi128ELb0EEEEEEEEEvNT_6ParamsE) ;  /* 0xffff70e008007950 */ /* 0x000fea0003c3ffff */
        .type           $_ZN7cutlass13device_kernelIN5flash19enable_sm80_to_sm89INS1_16FlashAttnBwdSm80INS1_25CollectiveMainloopBwdSm80ILi2ELi2EN4cute5tupleIJNS5_1CILi128EEES8_NS7_ILi64EEEEEENS_10bfloat16_tEfNS_4arch4Sm80ELb1ELb0ELb1ELb1ELb0ELb0ELb0ELb0ELi2ELi4ELi4ELi4ELb0EEENS1_24CollectiveEpilogueBwdGQAISA_fSD_Li256ELb1ELb0EEENS1_25SingleTileBwdLPTSchedulerILb1ELi128ELb0EEEEEEEEEvNT_6ParamsE$_ZN4cute3eso3ESOILb1ELb0EJNS_5tupleIJNS_1CILi8EEENS3_ILi2EEES5_S5_S4_S5_EEENS2_IJNS3_ILi1EEEiiiNS3_ILi72EEENS3_ILi512EEEEEEEEC2ERKS6_RKSA_,@function
        .size           $_ZN7cutlass13device_kernelIN5flash19enable_sm80_to_sm89INS1_16FlashAttnBwdSm80INS1_25CollectiveMainloopBwdSm80ILi2ELi2EN4cute5tupleIJNS5_1CILi128EEES8_NS7_ILi64EEEEEENS_10bfloat16_tEfNS_4arch4Sm80ELb1ELb0ELb1ELb1ELb0ELb0ELb0ELb0ELi2ELi4ELi4ELi4ELb0EEENS1_24CollectiveEpilogueBwdGQAISA_fSD_Li256ELb1ELb0EEENS1_25SingleTileBwdLPTSchedulerILb1ELi128ELb0EEEEEEEEEvNT_6ParamsE$_ZN4cute3eso3ESOILb1ELb0EJNS_5tupleIJNS_1CILi8EEENS3_ILi2EEES5_S5_S4_S5_EEENS2_IJNS3_ILi1EEEiiiNS3_ILi72EEENS3_ILi512EEEEEEEEC2ERKS6_RKSA_,($_ZN7cutlass13device_kernelIN5flash19enable_sm80_to_sm89INS1_16FlashAttnBwdSm80INS1_25CollectiveMainloopBwdSm80ILi2ELi2EN4cute5tupleIJNS5_1CILi128EEES8_NS7_ILi64EEEEEENS_10bfloat16_tEfNS_4arch4Sm80ELb1ELb0ELb1ELb1ELb0ELb0ELb0ELb0ELi2ELi4ELi4ELi4ELb0EEENS1_24CollectiveEpilogueBwdGQAISA_fSD_Li256ELb1ELb0EEENS1_25SingleTileBwdLPTSchedulerILb1ELi128ELb0EEEEEEEEEvNT_6ParamsE$_ZN4cute3eso3ESOILb1ELb0EJNS_6LayoutINS_5tupleIJNS3_IJNS3_IJNS3_IJNS_1CILi4EEENS4_ILi2EEEEEENS4_ILi1EEEEEES8_EEENS3_IJNS3_IJNS3_IJS8_S8_EEES8_EEES6_EEEEEENS3_IJNS3_IJNS3_IJNS3_IJS8_NS4_ILi32EEEEEENS4_ILi0EEEEEESH_EEENS3_IJNS3_IJNS3_IJSH_SH_EEESH_EEENS4_ILi64EEEEEEEEEEENS_10ViewEngineIPN7cutlass10bfloat16_tEEEEEC2ERKSP_RKSU_ - $_ZN7cutlass13device_kernelIN5flash19enable_sm80_to_sm89INS1_16FlashAttnBwdSm80INS1_25CollectiveMainloopBwdSm80ILi2ELi2EN4cute5tupleIJNS5_1CILi128EEES8_NS7_ILi64EEEEEENS_10bfloat16_tEfNS_4arch4Sm80ELb1ELb0ELb1ELb1ELb0ELb0ELb0ELb0ELi2ELi4ELi4ELi4ELb0EEENS1_24CollectiveEpilogueBwdGQAISA_fSD_Li256ELb1ELb0EEENS1_25SingleTileBwdLPTSchedulerILb1ELi128ELb0EEEEEEEEEvNT_6ParamsE$_ZN4cute3eso3ESOILb1ELb0EJNS_5tupleIJNS_1CILi8EEENS3_ILi2EEES5_S5_S4_S5_EEENS2_IJNS3_ILi1EEEiiiNS3_ILi72EEENS3_ILi512EEEEEEEEC2ERKS6_RKSA_)
$_ZN7cutlass13device_kernelIN5flash19enable_sm80_to_sm89INS1_16FlashAttnBwdSm80INS1_25CollectiveMainloopBwdSm80ILi2ELi2EN4cute5tupleIJNS5_1CILi128EEES8_NS7_ILi64EEEEEENS_10bfloat16_tEfNS_4arch4Sm80ELb1ELb0ELb1ELb1ELb0ELb0ELb0ELb0ELi2ELi4ELi4ELi4ELb0EEENS1_24CollectiveEpilogueBwdGQAISA_fSD_Li256ELb1ELb0EEENS1_25SingleTileBwdLPTSchedulerILb1ELi128ELb0EEEEEEEEEvNT_6ParamsE$_ZN4cute3eso3ESOILb1ELb0EJNS_5tupleIJNS_1CILi8EEENS3_ILi2EEES5_S5_S4_S5_EEENS2_IJNS3_ILi1EEEiiiNS3_ILi72EEENS3_ILi512EEEEEEEEC2ERKS6_RKSA_:
[----:B------:R-:W-:Y:S02]  /*8f20*/  IADD3 R4, R4, -c[0x0][0x20], RZ ;  /* 0x8000080004047a10 */ /* 0x000fe40007ffe0ff */
[----:B------:R-:W-:-:S03]  /*8f30*/  MOV R9, 0x0 ;  /* 0x0000000000097802 */ /* 0x000fc60000000f00 */
[----:B------:R1:W-:Y:S04]  /*8f40*/  STL [R4], R2 ;  /* 0x0000000204007387 */ /* 0x0003e80000100800 */
[----:B------:R1:W-:Y:S04]  /*8f50*/  STL [R4+0x4], R3 ;  /* 0x0000040304007387 */ /* 0x0003e80000100800 */
[----:B------:R1:W-:Y:S01]  /*8f60*/  STL [R4+0x8], R5 ;  /* 0x0000080504007387 */ /* 0x0003e20000100800 */
[----:B------:R-:W-:Y:S05]  /*8f70*/  RET.REL.NODEC R8 `(_ZN7cutlass13device_kernelIN5flash19enable_sm80_to_sm89INS1_16FlashAttnBwdSm80INS1_25CollectiveMainloopBwdSm80ILi2ELi2EN4cute5tupleIJNS5_1CILi128EEES8_NS7_ILi64EEEEEENS_10bfloat16_tEfNS_4arch4Sm80ELb1ELb0ELb1ELb1ELb0ELb0ELb0ELb0ELi2ELi4ELi4ELi4ELb0EEENS1_24CollectiveEpilogueBwdGQAISA_fSD_Li256ELb1ELb0EEENS1_25SingleTileBwdLPTSchedulerILb1ELi128ELb0EEEEEEEEEvNT_6ParamsE) ;  /* 0xffff708008007950 */ /* 0x000fea0003c3ffff */
        .type           $_ZN7cutlass13device_kernelIN5flash19enable_sm80_to_sm89INS1_16FlashAttnBwdSm80INS1_25CollectiveMainloopBwdSm80ILi2ELi2EN4cute5tupleIJNS5_1CILi128EEES8_NS7_ILi64EEEEEENS_10bfloat16_tEfNS_4arch4Sm80ELb1ELb0ELb1ELb1ELb0ELb0ELb0ELb0ELi2ELi4ELi4ELi4ELb0EEENS1_24CollectiveEpilogueBwdGQAISA_fSD_Li256ELb1ELb0EEENS1_25SingleTileBwdLPTSchedulerILb1ELi128ELb0EEEEEEEEEvNT_6ParamsE$_ZN4cute3eso3ESOILb1ELb0EJNS_6LayoutINS_5tupleIJNS3_IJNS3_IJNS3_IJNS_1CILi4EEENS4_ILi2EEEEEENS4_ILi1EEEEEES8_EEENS3_IJNS3_IJNS3_IJS8_S8_EEES8_EEES6_EEEEEENS3_IJNS3_IJNS3_IJNS3_IJS8_NS4_ILi32EEEEEENS4_ILi0EEEEEESH_EEENS3_IJNS3_IJNS3_IJSH_SH_EEESH_EEENS4_ILi64EEEEEEEEEEENS_10ViewEngineIPN7cutlass10bfloat16_tEEEEEC2ERKSP_RKSU_,@function
        .size           $_ZN7cutlass13device_kernelIN5flash19enable_sm80_to_sm89INS1_16FlashAttnBwdSm80INS1_25CollectiveMainloopBwdSm80ILi2ELi2EN4cute5tupleIJNS5_1CILi128EEES8_NS7_ILi64EEEEEENS_10bfloat16_tEfNS_4arch4Sm80ELb1ELb0ELb1ELb1ELb0ELb0ELb0ELb0ELi2ELi4ELi4ELi4ELb0EEENS1_24CollectiveEpilogueBwdGQAISA_fSD_Li256ELb1ELb0EEENS1_25SingleTileBwdLPTSchedulerILb1ELi128ELb0EEEEEEEEEvNT_6ParamsE$_ZN4cute3eso3ESOILb1ELb0EJNS_6LayoutINS_5tupleIJNS3_IJNS3_IJNS3_IJNS_1CILi4EEENS4_ILi2EEEEEENS4_ILi1EEEEEES8_EEENS3_IJNS3_IJNS3_IJS8_S8_EEES8_EEES6_EEEEEENS3_IJNS3_IJNS3_IJNS3_IJS8_NS4_ILi32EEEEEENS4_ILi0EEEEEESH_EEENS3_IJNS3_IJNS3_IJSH_SH_EEESH_EEENS4_ILi64EEEEEEEEEEENS_10ViewEngineIPN7cutlass10bfloat16_tEEEEEC2ERKSP_RKSU_,($_ZN7cutlass13device_kernelIN5flash19enable_sm80_to_sm89INS1_16FlashAttnBwdSm80INS1_25CollectiveMainloopBwdSm80ILi2ELi2EN4cute5tupleIJNS5_1CILi128EEES8_NS7_ILi64EEEEEENS_10bfloat16_tEfNS_4arch4Sm80ELb1ELb0ELb1ELb1ELb0ELb0ELb0ELb0ELi2ELi4ELi4ELi4ELb0EEENS1_24CollectiveEpilogueBwdGQAISA_fSD_Li256ELb1ELb0EEENS1_25SingleTileBwdLPTSchedulerILb1ELi128ELb0EEEEEEEEEvNT_6ParamsE$_ZN4cute3eso3ESOILb1ELb0EJNS_6LayoutINS_5tupleIJNS3_IJNS3_IJNS_1CILi2EEES5_EEENS4_ILi1EEEEEEEEENS3_IJNS3_IJNS3_IJS7_NS4_ILi16EEEEEENS4_ILi0EEEEEEEEEEENS_10ViewEngineIPjEEEEC2ERKSF_RKSI_ - $_ZN7cutlass13device_kernelIN5flash19enable_sm80_to_sm89INS1_16FlashAttnBwdSm80INS1_25CollectiveMainloopBwdSm80ILi2ELi2EN4cute5tupleIJNS5_1CILi128EEES8_NS7_ILi64EEEEEENS_10bfloat16_tEfNS_4arch4Sm80ELb1ELb0ELb1ELb1ELb0ELb0ELb0ELb0ELi2ELi4ELi4ELi4ELb0EEENS1_24CollectiveEpilogueBwdGQAISA_fSD_Li256ELb1ELb0EEENS1_25SingleTileBwdLPTSchedulerILb1ELi128ELb0EEEEEEEEEvNT_6ParamsE$_ZN4cute3eso3ESOILb1ELb0EJNS_6LayoutINS_5tupleIJNS3_IJNS3_IJNS3_IJNS_1CILi4EEENS4_ILi2EEEEEENS4_ILi1EEEEEES8_EEENS3_IJNS3_IJNS3_IJS8_S8_EEES8_EEES6_EEEEEENS3_IJNS3_IJNS3_IJNS3_IJS8_NS4_ILi32EEEEEENS4_ILi0EEEEEESH_EEENS3_IJNS3_IJNS3_IJSH_SH_EEESH_EEENS4_ILi64EEEEEEEEEEENS_10ViewEngineIPN7cutlass10bfloat16_tEEEEEC2ERKSP_RKSU_)
$_ZN7cutlass13device_kernelIN5flash19enable_sm80_to_sm89INS1_16FlashAttnBwdSm80INS1_25CollectiveMainloopBwdSm80ILi2ELi2EN4cute5tupleIJNS5_1CILi128EEES8_NS7_ILi64EEEEEENS_10bfloat16_tEfNS_4arch4Sm80ELb1ELb0ELb1ELb1ELb0ELb0ELb0ELb0ELi2ELi4ELi4ELi4ELb0EEENS1_24CollectiveEpilogueBwdGQAISA_fSD_Li256ELb1ELb0EEENS1_25SingleTileBwdLPTSchedulerILb1ELi128ELb0EEEEEEEEEvNT_6ParamsE$_ZN4cute3eso3ESOILb1ELb0EJNS_6LayoutINS_5tupleIJNS3_IJNS3_IJNS3_IJNS_1CILi4EEENS4_ILi2EEEEEENS4_ILi1EEEEEES8_EEENS3_IJNS3_IJNS3_IJS8_S8_EEES8_EEES6_EEEEEENS3_IJNS3_IJNS3_IJNS3_IJS8_NS4_ILi32EEEEEENS4_ILi0EEEEEESH_EEENS3_IJNS3_IJNS3_IJSH_SH_EEESH_EEENS4_ILi64EEEEEEEEEEENS_10ViewEngineIPN7cutlass10bfloat16_tEEEEEC2ERKSP_RKSU_:
[----:B------:R-:W-:Y:S02]  /*8f80*/  IADD3 R4, R66, -c[0x0][0x20], RZ ;  /* 0x8000080042047a10 */ /* 0x000fe40007ffe0ff */
[----:B------:R-:W-:-:S03]  /*8f90*/  MOV R7, 0x0 ;  /* 0x0000000000077802 */ /* 0x000fc60000000f00 */
[----:B------:R1:W-:Y:S01]  /*8fa0*/  STL.64 [R4], R2 ;  /* 0x0000000204007387 */ /* 0x0003e20000100a00 */
[----:B------:R-:W-:Y:S05]  /*8fb0*/  RET.REL.NODEC R6 `(_ZN7cutlass13device_kernelIN5flash19enable_sm80_to_sm89INS1_16FlashAttnBwdSm80INS1_25CollectiveMainloopBwdSm80ILi2ELi2EN4cute5tupleIJNS5_1CILi128EEES8_NS7_ILi64EEEEEENS_10bfloat16_tEfNS_4arch4Sm80ELb1ELb0ELb1ELb1ELb0ELb0ELb0ELb0ELi2ELi4ELi4ELi4ELb0EEENS1_24CollectiveEpilogueBwdGQAISA_fSD_Li256ELb1ELb0EEENS1_25SingleTileBwdLPTSchedulerILb1ELi128ELb0EEEEEEEEEvNT_6ParamsE) ;  /* 0xffff704006007950 */ /* 0x000fea0003c3ffff */
        .type           $_ZN7cutlass13device_kernelIN5flash19enable_sm80_to_sm89INS1_16FlashAttnBwdSm80INS1_25CollectiveMainloopBwdSm80ILi2ELi2EN4cute5tupleIJNS5_1CILi128EEES8_NS7_ILi64EEEEEENS_10bfloat16_tEfNS_4arch4Sm80ELb1ELb0ELb1ELb1ELb0ELb0ELb0ELb0ELi2ELi4ELi4ELi4ELb0EEENS1_24CollectiveEpilogueBwdGQAISA_fSD_Li256ELb1ELb0EEENS1_25SingleTileBwdLPTSchedulerILb1ELi128ELb0EEEEEEEEEvNT_6ParamsE$_ZN4cute3eso3ESOILb1ELb0EJNS_6LayoutINS_5tupleIJNS3_IJNS3_IJNS_1CILi2EEES5_EEENS4_ILi1EEEEEEEEENS3_IJNS3_IJNS3_IJS7_NS4_ILi16EEEEEENS4_ILi0EEEEEEEEEEENS_10ViewEngineIPjEEEEC2ERKSF_RKSI_,@function
        .size           $_ZN7cutlass13device_kernelIN5flash19enable_sm80_to_sm89INS1_16FlashAttnBwdSm80INS1_25CollectiveMainloopBwdSm80ILi2ELi2EN4cute5tupleIJNS5_1CILi128EEES8_NS7_ILi64EEEEEENS_10bfloat16_tEfNS_4arch4Sm80ELb1ELb0ELb1ELb1ELb0ELb0ELb0ELb0ELi2ELi4ELi4ELi4ELb0EEENS1_24CollectiveEpilogueBwdGQAISA_fSD_Li256ELb1ELb0EEENS1_25SingleTileBwdLPTSchedulerILb1ELi128ELb0EEEEEEEEEvNT_6ParamsE$_ZN4cute3eso3ESOILb1ELb0EJNS_6LayoutINS_5tupleIJNS3_IJNS3_IJNS_1CILi2EEES5_EEENS4_ILi1EEEEEEEEENS3_IJNS3_IJNS3_IJS7_NS4_ILi16EEEEEENS4_ILi0EEEEEEEEEEENS_10ViewEngineIPjEEEEC2ERKSF_RKSI_,($_ZN7cutlass13device_kernelIN5flash19enable_sm80_to_sm89INS1_16FlashAttnBwdSm80INS1_25CollectiveMainloopBwdSm80ILi2ELi2EN4cute5tupleIJNS5_1CILi128EEES8_NS7_ILi64EEEEEENS_10bfloat16_tEfNS_4arch4Sm80ELb1ELb0ELb1ELb1ELb0ELb0ELb0ELb0ELi2ELi4ELi4ELi4ELb0EEENS1_24CollectiveEpilogueBwdGQAISA_fSD_Li256ELb1ELb0EEENS1_25SingleTileBwdLPTSchedulerILb1ELi128ELb0EEEEEEEEEvNT_6ParamsE$_ZN4cute3eso3ESOILb1ELb0EJNS_6LayoutINS_5tupleIJNS3_IJNS3_IJNS_1CILi4EEENS4_ILi2EEEEEENS4_ILi1EEEEEEEEENS3_IJNS3_IJNS3_IJS8_NS4_ILi32EEEEEENS4_ILi0EEEEEEEEEEENS_10ViewEngineIPN7cutlass10bfloat16_tEEEEEC2ERKSG_RKSL_ - $_ZN7cutlass13device_kernelIN5flash19enable_sm80_to_sm89INS1_16FlashAttnBwdSm80INS1_25CollectiveMainloopBwdSm80ILi2ELi2EN4cute5tupleIJNS5_1CILi128EEES8_NS7_ILi64EEEEEENS_10bfloat16_tEfNS_4arch4Sm80ELb1ELb0ELb1ELb1ELb0ELb0ELb0ELb0ELi2ELi4ELi4ELi4ELb0EEENS1_24CollectiveEpilogueBwdGQAISA_fSD_Li256ELb1ELb0EEENS1_25SingleTileBwdLPTSchedulerILb1ELi128ELb0EEEEEEEEEvNT_6ParamsE$_ZN4cute3eso3ESOILb1ELb0EJNS_6LayoutINS_5tupleIJNS3_IJNS3_IJNS_1CILi2EEES5_EEENS4_ILi1EEEEEEEEENS3_IJNS3_IJNS3_IJS7_NS4_ILi16EEEEEENS4_ILi0EEEEEEEEEEENS_10ViewEngineIPjEEEEC2ERKSF_RKSI_)
$_ZN7cutlass13device_kernelIN5flash19enable_sm80_to_sm89INS1_16FlashAttnBwdSm80INS1_25CollectiveMainloopBwdSm80ILi2ELi2EN4cute5tupleIJNS5_1CILi128EEES8_NS7_ILi64EEEEEENS_10bfloat16_tEfNS_4arch4Sm80ELb1ELb0ELb1ELb1ELb0ELb0ELb0ELb0ELi2ELi4ELi4ELi4ELb0EEENS1_24CollectiveEpilogueBwdGQAISA_fSD_Li256ELb1ELb0EEENS1_25SingleTileBwdLPTSchedulerILb1ELi128ELb0EEEEEEEEEvNT_6ParamsE$_ZN4cute3eso3ESOILb1ELb0EJNS_6LayoutINS_5tupleIJNS3_IJNS3_IJNS_1CILi2EEES5_EEENS4_ILi1EEEEEEEEENS3_IJNS3_IJNS3_IJS7_NS4_ILi16EEEEEENS4_ILi0EEEEEEEEEEENS_10ViewEngineIPjEEEEC2ERKSF_RKSI_:
[----:B------:R-:W-:Y:S02]  /*8fc0*/  IADD3 R2, R66, -c[0x0][0x20], RZ ;  /* 0x8000080042027a10 */ /* 0x000fe40007ffe0ff */
[----:B------:R-:W-:-:S03]  /*8fd0*/  MOV R5, 0x0 ;  /* 0x0000000000057802 */ /* 0x000fc60000000f00 */
[----:B------:R1:W-:Y:S01]  /*8fe0*/  STL.64 [R2], R12 ;  /* 0x0000000c02007387 */ /* 0x0003e20000100a00 */
[----:B------:R-:W-:Y:S05]  /*8ff0*/  RET.REL.NODEC R4 `(_ZN7cutlass13device_kernelIN5flash19enable_sm80_to_sm89INS1_16FlashAttnBwdSm80INS1_25CollectiveMainloopBwdSm80ILi2ELi2EN4cute5tupleIJNS5_1CILi128EEES8_NS7_ILi64EEEEEENS_10bfloat16_tEfNS_4arch4Sm80ELb1ELb0ELb1ELb1ELb0ELb0ELb0ELb0ELi2ELi4ELi4ELi4ELb0EEENS1_24CollectiveEpilogueBwdGQAISA_fSD_Li256ELb1ELb0EEENS1_25SingleTileBwdLPTSchedulerILb1ELi128ELb0EEEEEEEEEvNT_6ParamsE) ;  /* 0xffff700004007950 */ /* 0x000fea0003c3ffff */
        .type           $_ZN7cutlass13device_kernelIN5flash19enable_sm80_to_sm89INS1_16FlashAttnBwdSm80INS1_25CollectiveMainloopBwdSm80ILi2ELi2EN4cute5tupleIJNS5_1CILi128EEES8_NS7_ILi64EEEEEENS_10bfloat16_tEfNS_4arch4Sm80ELb1ELb0ELb1ELb1ELb0ELb0ELb0ELb0ELi2ELi4ELi4ELi4ELb0EEENS1_24CollectiveEpilogueBwdGQAISA_fSD_Li256ELb1ELb0EEENS1_25SingleTileBwdLPTSchedulerILb1ELi128ELb0EEEEEEEEEvNT_6ParamsE$_ZN4cute3eso3ESOILb1ELb0EJNS_6LayoutINS_5tupleIJNS3_IJNS3_IJNS_1CILi4EEENS4_ILi2EEEEEENS4_ILi1EEEEEEEEENS3_IJNS3_IJNS3_IJS8_NS4_ILi32EEEEEENS4_ILi0EEEEEEEEEEENS_10ViewEngineIPN7cutlass10bfloat16_tEEEEEC2ERKSG_RKSL_,@function
        .size           $_ZN7cutlass13device_kernelIN5flash19enable_sm80_to_sm89INS1_16FlashAttnBwdSm80INS1_25CollectiveMainloopBwdSm80ILi2ELi2EN4cute5tupleIJNS5_1CILi128EEES8_NS7_ILi64EEEEEENS_10bfloat16_tEfNS_4arch4Sm80ELb1ELb0ELb1ELb1ELb0ELb0ELb0ELb0ELi2ELi4ELi4ELi4ELb0EEENS1_24CollectiveEpilogueBwdGQAISA_fSD_Li256ELb1ELb0EEENS1_25SingleTileBwdLPTSchedulerILb1ELi128ELb0EEEEEEEEEvNT_6ParamsE$_ZN4cute3eso3ESOILb1ELb0EJNS_6LayoutINS_5tupleIJNS3_IJNS3_IJNS_1CILi4EEENS4_ILi2EEEEEENS4_ILi1EEEEEEEEENS3_IJNS3_IJNS3_IJS8_NS4_ILi32EEEEEENS4_ILi0EEEEEEEEEEENS_10ViewEngineIPN7cutlass10bfloat16_tEEEEEC2ERKSG_RKSL_,($_ZN7cutlass13device_kernelIN5flash19enable_sm80_to_sm89INS1_16FlashAttnBwdSm80INS1_25CollectiveMainloopBwdSm80ILi2ELi2EN4cute5tupleIJNS5_1CILi128EEES8_NS7_ILi64EEEEEENS_10bfloat16_tEfNS_4arch4Sm80ELb1ELb0ELb1ELb1ELb0ELb0ELb0ELb0ELi2ELi4ELi4ELi4ELb0EEENS1_24CollectiveEpilogueBwdGQAISA_fSD_Li256ELb1ELb0EEENS1_25SingleTileBwdLPTSchedulerILb1ELi128ELb0EEEEEEEEEvNT_6ParamsE$_ZN4cute3eso3ESOILb1ELb0EJNS_6LayoutINS_5tupleIJNS3_IJNS3_IJNS_1CILi4EEENS4_ILi2EEEEEENS4_ILi1EEEEEEEEENS3_IJNS3_IJNS3_IJS8_NS4_ILi32EEEEEENS4_ILi0EEEEEEEEEEEiEEC2ERKSG_RKi - $_ZN7cutlass13device_kernelIN5flash19enable_sm80_to_sm89INS1_16FlashAttnBwdSm80INS1_25CollectiveMainloopBwdSm80ILi2ELi2EN4cute5tupleIJNS5_1CILi128EEES8_NS7_ILi64EEEEEENS_10bfloat16_tEfNS_4arch4Sm80ELb1ELb0ELb1ELb1ELb0ELb0ELb0ELb0ELi2ELi4ELi4ELi4ELb0EEENS1_24CollectiveEpilogueBwdGQAISA_fSD_Li256ELb1ELb0EEENS1_25SingleTileBwdLPTSchedulerILb1ELi128ELb0EEEEEEEEEvNT_6ParamsE$_ZN4cute3eso3ESOILb1ELb0EJNS_6LayoutINS_5tupleIJNS3_IJNS3_IJNS_1CILi4EEENS4_ILi2EEEEEENS4_ILi1EEEEEEEEENS3_IJNS3_IJNS3_IJS8_NS4_ILi32EEEEEENS4_ILi0EEEEEEEEEEENS_10ViewEngineIPN7cutlass10bfloat16_tEEEEEC2ERKSG_RKSL_)
$_ZN7cutlass13device_kernelIN5flash19enable_sm80_to_sm89INS1_16FlashAttnBwdSm80INS1_25CollectiveMainloopBwdSm80ILi2ELi2EN4cute5tupleIJNS5_1CILi128EEES8_NS7_ILi64EEEEEENS_10bfloat16_tEfNS_4arch4Sm80ELb1ELb0ELb1ELb1ELb0ELb0ELb0ELb0ELi2ELi4ELi4ELi4ELb0EEENS1_24CollectiveEpilogueBwdGQAISA_fSD_Li256ELb1ELb0EEENS1_25SingleTileBwdLPTSchedulerILb1ELi128ELb0EEEEEEEEEvNT_6ParamsE$_ZN4cute3eso3ESOILb1ELb0EJNS_6LayoutINS_5tupleIJNS3_IJNS3_IJNS_1CILi4EEENS4_ILi2EEEEEENS4_ILi1EEEEEEEEENS3_IJNS3_IJNS3_IJS8_NS4_ILi32EEEEEENS4_ILi0EEEEEEEEEEENS_10ViewEngineIPN7cutlass10bfloat16_tEEEEEC2ERKSG_RKSL_:
[----:B------:R-:W-:Y:S01]  /*9000*/  IADD3 R2, R66, -c[0x0][0x20], RZ ;  /* 0x8000080042027a10 */ /* 0x000fe20007ffe0ff */
[----:B------:R-:W-:Y:S01]  /*9010*/  IMAD.MOV.U32 R9, RZ, RZ, R3 ;  /* 0x000000ffff097224 */ /* 0x000fe200078e0003 */
[----:B------:R-:W-:-:S04]  /*9020*/  MOV R7, 0x0 ;  /* 0x0000000000077802 */ /* 0x000fc80000000f00 */
[----:B------:R1:W-:Y:S01]  /*9030*/  STL.64 [R2], R8 ;  /* 0x0000000802007387 */ /* 0x0003e20000100a00 */
[----:B------:R-:W-:Y:S05]  /*9040*/  RET.REL.NODEC R6 `(_ZN7cutlass13device_kernelIN5flash19enable_sm80_to_sm89INS1_16FlashAttnBwdSm80INS1_25CollectiveMainloopBwdSm80ILi2ELi2EN4cute5tupleIJNS5_1CILi128EEES8_NS7_ILi64EEEEEENS_10bfloat16_tEfNS_4arch4Sm80ELb1ELb0ELb1ELb1ELb0ELb0ELb0ELb0ELi2ELi4ELi4ELi4ELb0EEENS1_24CollectiveEpilogueBwdGQAISA_fSD_Li256ELb1ELb0EEENS1_25SingleTileBwdLPTSchedulerILb1ELi128ELb0EEEEEEEEEvNT_6ParamsE) ;  /* 0xffff6fb006007950 */ /* 0x000fea0003c3ffff */
        .type           $_ZN7cutlass13device_kernelIN5flash19enable_sm80_to_sm89INS1_16FlashAttnBwdSm80INS1_25CollectiveMainloopBwdSm80ILi2ELi2EN4cute5tupleIJNS5_1CILi128EEES8_NS7_ILi64EEEEEENS_10bfloat16_tEfNS_4arch4Sm80ELb1ELb0ELb1ELb1ELb0ELb0ELb0ELb0ELi2ELi4ELi4ELi4ELb0EEENS1_24CollectiveEpilogueBwdGQAISA_fSD_Li256ELb1ELb0EEENS1_25SingleTileBwdLPTSchedulerILb1ELi128ELb0EEEEEEEEEvNT_6ParamsE$_ZN4cute3eso3ESOILb1ELb0EJNS_6LayoutINS_5tupleIJNS3_IJNS3_IJNS_1CILi4EEENS4_ILi2EEEEEENS4_ILi1EEEEEEEEENS3_IJNS3_IJNS3_IJS8_NS4_ILi32EEEEEENS4_ILi0EEEEEEEEEEEiEEC2ERKSG_RKi,@function
        .size           $_ZN7cutlass13device_kernelIN5flash19enable_sm80_to_sm89INS1_16FlashAttnBwdSm80INS1_25CollectiveMainloopBwdSm80ILi2ELi2EN4cute5tupleIJNS5_1CILi128EEES8_NS7_ILi64EEEEEENS_10bfloat16_tEfNS_4arch4Sm80ELb1ELb0ELb1ELb1ELb0ELb0ELb0ELb0ELi2ELi4ELi4ELi4ELb0EEENS1_24CollectiveEpilogueBwdGQAISA_fSD_Li256ELb1ELb0EEENS1_25SingleTileBwdLPTSchedulerILb1ELi128ELb0EEEEEEEEEvNT_6ParamsE$_ZN4cute3eso3ESOILb1ELb0EJNS_6LayoutINS_5tupleIJNS3_IJNS3_IJNS_1CILi4EEENS4_ILi2EEEEEENS4_ILi1EEEEEEEEENS3_IJNS3_IJNS3_IJS8_NS4_ILi32EEEEEENS4_ILi0EEEEEEEEEEEiEEC2ERKSG_RKi,($_ZN7cutlass13device_kernelIN5flash19enable_sm80_to_sm89INS1_16FlashAttnBwdSm80INS1_25CollectiveMainloopBwdSm80ILi2ELi2EN4cute5tupleIJNS5_1CILi128EEES8_NS7_ILi64EEEEEENS_10bfloat16_tEfNS_4arch4Sm80ELb1ELb0ELb1ELb1ELb0ELb0ELb0ELb0ELi2ELi4ELi4ELi4ELb0EEENS1_24CollectiveEpilogueBwdGQAISA_fSD_Li256ELb1ELb0EEENS1_25SingleTileBwdLPTSchedulerILb1ELi128ELb0EEEEEEEEEvNT_6ParamsE$_ZN4cute3eso3ESOILb1ELb0EJNS_6LayoutINS_5tupleIJNS3_IJNS3_IJNS_1CILi4EEENS4_ILi2EEEEEENS4_ILi1EEEEEENS3_IJS6_EEEEEENS3_IJNS3_IJNS3_IJS8_NS4_ILi32EEEEEENS4_ILi0EEEEEENS3_IJNS4_ILi64EEEEEEEEEEENS_10ViewEngineIPN7cutlass10bfloat16_tEEEEEC2ERKSJ_RKSO_ - $_ZN7cutlass13device_kernelIN5flash19enable_sm80_to_sm89INS1_16FlashAttnBwdSm80INS1_25CollectiveMainloopBwdSm80ILi2ELi2EN4cute5tupleIJNS5_1CILi128EEES8_NS7_ILi64EEEEEENS_10bfloat16_tEfNS_4arch4Sm80ELb1ELb0ELb1ELb1ELb0ELb0ELb0ELb0ELi2ELi4ELi4ELi4ELb0EEENS1_24CollectiveEpilogueBwdGQAISA_fSD_Li256ELb1ELb0EEENS1_25SingleTileBwdLPTSchedulerILb1ELi128ELb0EEEEEEEEEvNT_6ParamsE$_ZN4cute3eso3ESOILb1ELb0EJNS_6LayoutINS_5tupleIJNS3_IJNS3_IJNS_1CILi4EEENS4_ILi2EEEEEENS4_ILi1EEEEEEEEENS3_IJNS3_IJNS3_IJS8_NS4_ILi32EEEEEENS4_ILi0EEEEEEEEEEEiEEC2ERKSG_RKi)
$_ZN7cutlass13device_kernelIN5flash19enable_sm80_to_sm89INS1_16FlashAttnBwdSm80INS1_25CollectiveMainloopBwdSm80ILi2ELi2EN4cute5tupleIJNS5_1CILi128EEES8_NS7_ILi64EEEEEENS_10bfloat16_tEfNS_4arch4Sm80ELb1ELb0ELb1ELb1ELb0ELb0ELb0ELb0ELi2ELi4ELi4ELi4ELb0EEENS1_24CollectiveEpilogueBwdGQAISA_fSD_Li256ELb1ELb0EEENS1_25SingleTileBwdLPTSchedulerILb1ELi128ELb0EEEEEEEEEvNT_6ParamsE$_ZN4cute3eso3ESOILb1ELb0EJNS_6LayoutINS_5tupleIJNS3_IJNS3_IJNS_1CILi4EEENS4_ILi2EEEEEENS4_ILi1EEEEEEEEENS3_IJNS3_IJNS3_IJS8_NS4_ILi32EEEEEENS4_ILi0EEEEEEEEEEEiEEC2ERKSG_RKi:
[----:B------:R-:W-:Y:S02]  /*9050*/  IADD3 R2, R66, -c[0x0][0x20], RZ ;  /* 0x8000080042027a10 */ /* 0x000fe40007ffe0ff */
[----:B------:R-:W-:-:S03]  /*9060*/  MOV R7, 0x0 ;  /* 0x0000000000077802 */ /* 0x000fc60000000f00 */
[----:B------:R1:W-:Y:S01]  /*9070*/  STL [R2], R3 ;  /* 0x0000000302007387 */ /* 0x0003e20000100800 */
[----:B------:R-:W-:Y:S05]  /*9080*/  RET.REL.NODEC R6 `(_ZN7cutlass13device_kernelIN5flash19enable_sm80_to_sm89INS1_16FlashAttnBwdSm80INS1_25CollectiveMainloopBwdSm80ILi2ELi2EN4cute5tupleIJNS5_1CILi128EEES8_NS7_ILi64EEEEEENS_10bfloat16_tEfNS_4arch4Sm80ELb1ELb0ELb1ELb1ELb0ELb0ELb0ELb0ELi2ELi4ELi4ELi4ELb0EEENS1_24CollectiveEpilogueBwdGQAISA_fSD_Li256ELb1ELb0EEENS1_25SingleTileBwdLPTSchedulerILb1ELi128ELb0EEEEEEEEEvNT_6ParamsE) ;  /* 0xffff6f7006007950 */ /* 0x000fea0003c3ffff */
        .type           $_ZN7cutlass13device_kernelIN5flash19enable_sm80_to_sm89INS1_16FlashAttnBwdSm80INS1_25CollectiveMainloopBwdSm80ILi2ELi2EN4cute5tupleIJNS5_1CILi128EEES8_NS7_ILi64EEEEEENS_10bfloat16_tEfNS_4arch4Sm80ELb1ELb0ELb1ELb1ELb0ELb0ELb0ELb0ELi2ELi4ELi4ELi4ELb0EEENS1_24CollectiveEpilogueBwdGQAISA_fSD_Li256ELb1ELb0EEENS1_25SingleTileBwdLPTSchedulerILb1ELi128ELb0EEEEEEEEEvNT_6ParamsE$_ZN4cute3eso3ESOILb1ELb0EJNS_6LayoutINS_5tupleIJNS3_IJNS3_IJNS_1CILi4EEENS4_ILi2EEEEEENS4_ILi1EEEEEENS3_IJS6_EEEEEENS3_IJNS3_IJNS3_IJS8_NS4_ILi32EEEEEENS4_ILi0EEEEEENS3_IJNS4_ILi64EEEEEEEEEEENS_10ViewEngineIPN7cutlass10bfloat16_tEEEEEC2ERKSJ_RKSO_,@function
        .size           $_ZN7cutlass13device_kernelIN5flash19enable_sm80_to_sm89INS1_16FlashAttnBwdSm80INS1_25CollectiveMainloopBwdSm80ILi2ELi2EN4cute5tupleIJNS5_1CILi128EEES8_NS7_ILi64EEEEEENS_10bfloat16_tEfNS_4arch4Sm80ELb1ELb0ELb1ELb1ELb0ELb0ELb0ELb0ELi2ELi4ELi4ELi4ELb0EEENS1_24CollectiveEpilogueBwdGQAISA_fSD_Li256ELb1ELb0EEENS1_25SingleTileBwdLPTSchedulerILb1ELi128ELb0EEEEEEEEEvNT_6ParamsE$_ZN4cute3eso3ESOILb1ELb0EJNS_6LayoutINS_5tupleIJNS3_IJNS3_IJNS_1CILi4EEENS4_ILi2EEEEEENS4_ILi1EEEEEENS3_IJS6_EEEEEENS3_IJNS3_IJNS3_IJS8_NS4_ILi32EEEEEENS4_ILi0EEEEEENS3_IJNS4_ILi64EEEEEEEEEEENS_10ViewEngineIPN7cutlass10bfloat16_tEEEEEC2ERKSJ_RKSO_,($_ZN7cutlass13device_kernelIN5flash19enable_sm80_to_sm89INS1_16FlashAttnBwdSm80INS1_25CollectiveMainloopBwdSm80ILi2ELi2EN4cute5tupleIJNS5_1CILi128EEES8_NS7_ILi64EEEEEENS_10bfloat16_tEfNS_4arch4Sm80ELb1ELb0ELb1ELb1ELb0ELb0ELb0ELb0ELi2ELi4ELi4ELi4ELb0EEENS1_24CollectiveEpilogueBwdGQAISA_fSD_Li256ELb1ELb0EEENS1_25SingleTileBwdLPTSchedulerILb1ELi128ELb0EEEEEEEEEvNT_6ParamsE$_ZN4cute3eso3ESOILb1ELb0EJNS_6LayoutINS_5tupleIJNS3_IJNS3_IJNS_1CILi4EEENS4_ILi2EEEEEENS4_ILi1EEEEEES6_EEENS3_IJNS3_IJNS3_IJS8_NS4_ILi32EEEEEENS4_ILi0EEEEEENS4_ILi64EEEEEEEENS_10ViewEngineIPN7cutlass10bfloat16_tEEEEEC2ERKSH_RKSM_ - $_ZN7cutlass13device_kernelIN5flash19enable_sm80_to_sm89INS1_16FlashAttnBwdSm80INS1_25CollectiveMainloopBwdSm80ILi2ELi2EN4cute5tupleIJNS5_1CILi128EEES8_NS7_ILi64EEEEEENS_10bfloat16_tEfNS_4arch4Sm80ELb1ELb0ELb1ELb1ELb0ELb0ELb0ELb0ELi2ELi4ELi4ELi4ELb0EEENS1_24CollectiveEpilogueBwdGQAISA_fSD_Li256ELb1ELb0EEENS1_25SingleTileBwdLPTSchedulerILb1ELi128ELb0EEEEEEEEEvNT_6ParamsE$_ZN4cute3eso3ESOILb1ELb0EJNS_6LayoutINS_5tupleIJNS3_IJNS3_IJNS_1CILi4EEENS4_ILi2EEEEEENS4_ILi1EEEEEENS3_IJS6_EEEEEENS3_IJNS3_IJNS3_IJS8_NS4_ILi32EEEEEENS4_ILi0EEEEEENS3_IJNS4_ILi64EEEEEEEEEEENS_10ViewEngineIPN7cutlass10bfloat16_tEEEEEC2ERKSJ_RKSO_)
$_ZN7cutlass13device_kernelIN5flash19enable_sm80_to_sm89INS1_16FlashAttnBwdSm80INS1_25CollectiveMainloopBwdSm80ILi2ELi2EN4cute5tupleIJNS5_1CILi128EEES8_NS7_ILi64EEEEEENS_10bfloat16_tEfNS_4arch4Sm80ELb1ELb0ELb1ELb1ELb0ELb0ELb0ELb0ELi2ELi4ELi4ELi4ELb0EEENS1_24CollectiveEpilogueBwdGQAISA_fSD_Li256ELb1ELb0EEENS1_25SingleTileBwdLPTSchedulerILb1ELi128ELb0EEEEEEEEEvNT_6ParamsE$_ZN4cute3eso3ESOILb1ELb0EJNS_6LayoutINS_5tupleIJNS3_IJNS3_IJNS_1CILi4EEENS4_ILi2EEEEEENS4_ILi1EEEEEENS3_IJS6_EEEEEENS3_IJNS3_IJNS3_IJS8_NS4_ILi32EEEEEENS4_ILi0EEEEEENS3_IJNS4_ILi64EEEEEEEEEEENS_10ViewEngineIPN7cutlass10bfloat16_tEEEEEC2ERKSJ_RKSO_:
[----:B------:R-:W-:Y:S02]  /*9090*/  IADD3 R2, R66, -c[0x0][0x20], RZ ;  /* 0x8000080042027a10 */ /* 0x000fe40007ffe0ff */
[----:B------:R-:W-:-:S03]  /*90a0*/  MOV R7, 0x0 ;  /* 0x0000000000077802 */ /* 0x000fc60000000f00 */
[----:B------:R1:W-:Y:S01]  /*90b0*/  STL.64 [R2], R4 ;  /* 0x0000000402007387 */ /* 0x0003e20000100a00 */
[----:B------:R-:W-:Y:S05]  /*90c0*/  RET.REL.NODEC R6 `(_ZN7cutlass13device_kernelIN5flash19enable_sm80_to_sm89INS1_16FlashAttnBwdSm80INS1_25CollectiveMainloopBwdSm80ILi2ELi2EN4cute5tupleIJNS5_1CILi128EEES8_NS7_ILi64EEEEEENS_10bfloat16_tEfNS_4arch4Sm80ELb1ELb0ELb1ELb1ELb0ELb0ELb0ELb0ELi2ELi4ELi4ELi4ELb0EEENS1_24CollectiveEpilogueBwdGQAISA_fSD_Li256ELb1ELb0EEENS1_25SingleTileBwdLPTSchedulerILb1ELi128ELb0EEEEEEEEEvNT_6ParamsE) ;  /* 0xffff6f3006007950 */ /* 0x000fea0003c3ffff */
        .type           $_ZN7cutlass13device_kernelIN5flash19enable_sm80_to_sm89INS1_16FlashAttnBwdSm80INS1_25CollectiveMainloopBwdSm80ILi2ELi2EN4cute5tupleIJNS5_1CILi128EEES8_NS7_ILi64EEEEEENS_10bfloat16_tEfNS_4arch4Sm80ELb1ELb0ELb1ELb1ELb0ELb0ELb0ELb0ELi2ELi4ELi4ELi4ELb0EEENS1_24CollectiveEpilogueBwdGQAISA_fSD_Li256ELb1ELb0EEENS1_25SingleTileBwdLPTSchedulerILb1ELi128ELb0EEEEEEEEEvNT_6ParamsE$_ZN4cute3eso3ESOILb1ELb0EJNS_6LayoutINS_5tupleIJNS3_IJNS3_IJNS_1CILi4EEENS4_ILi2EEEEEENS4_ILi1EEEEEES6_EEENS3_IJNS3_IJNS3_IJS8_NS4_ILi32EEEEEENS4_ILi0EEEEEENS4_ILi64EEEEEEEENS_10ViewEngineIPN7cutlass10bfloat16_tEEEEEC2ERKSH_RKSM_,@function
        .size           $_ZN7cutlass13device_kernelIN5flash19enable_sm80_to_sm89INS1_16FlashAttnBwdSm80INS1_25CollectiveMainloopBwdSm80ILi2ELi2EN4cute5tupleIJNS5_1CILi128EEES8_NS7_ILi64EEEEEENS_10bfloat16_tEfNS_4arch4Sm80ELb1ELb0ELb1ELb1ELb0ELb0ELb0ELb0ELi2ELi4ELi4ELi4ELb0EEENS1_24CollectiveEpilogueBwdGQAISA_fSD_Li256ELb1ELb0EEENS1_25SingleTileBwdLPTSchedulerILb1ELi128ELb0EEEEEEEEEvNT_6ParamsE$_ZN4cute3eso3ESOILb1ELb0EJNS_6LayoutINS_5tupleIJNS3_IJNS3_IJNS_1CILi4EEENS4_ILi2EEEEEENS4_ILi1EEEEEES6_EEENS3_IJNS3_IJNS3_IJS8_NS4_ILi32EEEEEENS4_ILi0EEEEEENS4_ILi64EEEEEEEENS_10ViewEngineIPN7cutlass10bfloat16_tEEEEEC2ERKSH_RKSM_,($_ZN7cutlass13device_kernelIN5flash19enable_sm80_to_sm89INS1_16FlashAttnBwdSm80INS1_25CollectiveMainloopBwdSm80ILi2ELi2EN4cute5tupleIJNS5_1CILi128EEES8_NS7_ILi64EEEEEENS_10bfloat16_tEfNS_4arch4Sm80ELb1ELb0ELb1ELb1ELb0ELb0ELb0ELb0ELi2ELi4ELi4ELi4ELb0EEENS1_24CollectiveEpilogueBwdGQAISA_fSD_Li256ELb1ELb0EEENS1_25SingleTileBwdLPTSchedulerILb1ELi128ELb0EEEEEEEEEvNT_6ParamsE$_ZN4cute3eso3ESOILb1ELb0EJNS_6LayoutINS_5tupleIJNS3_IJNS3_IJNS_1CILi4EEENS4_ILi2EEEEEENS4_ILi1EEEEEES6_EEENS3_IJNS3_IJNS3_IJS8_NS4_ILi32EEEEEENS4_ILi0EEEEEENS4_ILi64EEEEEEEEiEEC2ERKSH_RKi - $_ZN7cutlass13device_kernelIN5flash19enable_sm80_to_sm89INS1_16FlashAttnBwdSm80INS1_25CollectiveMainloopBwdSm80ILi2ELi2EN4cute5tupleIJNS5_1CILi128EEES8_NS7_ILi64EEEEEENS_10bfloat16_tEfNS_4arch4Sm80ELb1ELb0ELb1ELb1ELb0ELb0ELb0ELb0ELi2ELi4ELi4ELi4ELb0EEENS1_24CollectiveEpilogueBwdGQAISA_fSD_Li256ELb1ELb0EEENS1_25SingleTileBwdLPTSchedulerILb1ELi128ELb0EEEEEEEEEvNT_6ParamsE$_ZN4cute3eso3ESOILb1ELb0EJNS_6LayoutINS_5tupleIJNS3_IJNS3_IJNS_1CILi4EEENS4_ILi2EEEEEENS4_ILi1EEEEEES6_EEENS3_IJNS3_IJNS3_IJS8_NS4_ILi32EEEEEENS4_ILi0EEEEEENS4_ILi64EEEEEEEENS_10ViewEngineIPN7cutlass10bfloat16_tEEEEEC2ERKSH_RKSM_)
$_ZN7cutlass13device_kernelIN5flash19enable_sm80_to_sm89INS1_16FlashAttnBwdSm80INS1_25CollectiveMainloopBwdSm80ILi2ELi2EN4cute5tupleIJNS5_1CILi128EEES8_NS7_ILi64EEEEEENS_10bfloat16_tEfNS_4arch4Sm80ELb1ELb0ELb1ELb1ELb0ELb0ELb0ELb0ELi2ELi4ELi4ELi4ELb0EEENS1_24CollectiveEpilogueBwdGQAISA_fSD_Li256ELb1ELb0EEENS1_25SingleTileBwdLPTSchedulerILb1ELi128ELb0EEEEEEEEEvNT_6ParamsE$_ZN4cute3eso3ESOILb1ELb0EJNS_6LayoutINS_5tupleIJNS3_IJNS3_IJNS_1CILi4EEENS4_ILi2EEEEEENS4_ILi1EEEEEES6_EEENS3_IJNS3_IJNS3_IJS8_NS4_ILi32EEEEEENS4_ILi0EEEEEENS4_ILi64EEEEEEEENS_10ViewEngineIPN7cutlass10bfloat16_tEEEEEC2ERKSH_RKSM_:
[----:B------:R-:W-:Y:S02]  /*90d0*/  IADD3 R2, R66, -c[0x0][0x20], RZ ;  /* 0x8000080042027a10 */ /* 0x000fe40007ffe0ff */
[----:B------:R-:W-:-:S03]  /*90e0*/  MOV R7, 0x0 ;  /* 0x0000000000077802 */ /* 0x000fc60000000f00 */
[----:B------:R1:W-:Y:S01]  /*90f0*/  STL.64 [R2], R10 ;  /* 0x0000000a02007387 */ /* 0x0003e20000100a00 */
[----:B------:R-:W-:Y:S05]  /*9100*/  RET.REL.NODEC R6 `(_ZN7cutlass13device_kernelIN5flash19enable_sm80_to_sm89INS1_16FlashAttnBwdSm80INS1_25CollectiveMainloopBwdSm80ILi2ELi2EN4cute5tupleIJNS5_1CILi128EEES8_NS7_ILi64EEEEEENS_10bfloat16_tEfNS_4arch4Sm80ELb1ELb0ELb1ELb1ELb0ELb0ELb0ELb0ELi2ELi4ELi4ELi4ELb0EEENS1_24CollectiveEpilogueBwdGQAISA_fSD_Li256ELb1ELb0EEENS1_25SingleTileBwdLPTSchedulerILb1ELi128ELb0EEEEEEEEEvNT_6ParamsE) ;  /* 0xffff6ef006007950 */ /* 0x000fea0003c3ffff */
        .type           $_ZN7cutlass13device_kernelIN5flash19enable_sm80_to_sm89INS1_16FlashAttnBwdSm80INS1_25CollectiveMainloopBwdSm80ILi2ELi2EN4cute5tupleIJNS5_1CILi128EEES8_NS7_ILi64EEEEEENS_10bfloat16_tEfNS_4arch4Sm80ELb1ELb0ELb1ELb1ELb0ELb0ELb0ELb0ELi2ELi4ELi4ELi4ELb0EEENS1_24CollectiveEpilogueBwdGQAISA_fSD_Li256ELb1ELb0EEENS1_25SingleTileBwdLPTSchedulerILb1ELi128ELb0EEEEEEEEEvNT_6ParamsE$_ZN4cute3eso3ESOILb1ELb0EJNS_6LayoutINS_5tupleIJNS3_IJNS3_IJNS_1CILi4EEENS4_ILi2EEEEEENS4_ILi1EEEEEES6_EEENS3_IJNS3_IJNS3_IJS8_NS4_ILi32EEEEEENS4_ILi0EEEEEENS4_ILi64EEEEEEEEiEEC2ERKSH_RKi,@function
        .size           $_ZN7cutlass13device_kernelIN5flash19enable_sm80_to_sm89INS1_16FlashAttnBwdSm80INS1_25CollectiveMainloopBwdSm80ILi2ELi2EN4cute5tupleIJNS5_1CILi128EEES8_NS7_ILi64EEEEEENS_10bfloat16_tEfNS_4arch4Sm80ELb1ELb0ELb1ELb1ELb0ELb0ELb0ELb0ELi2ELi4ELi4ELi4ELb0EEENS1_24CollectiveEpilogueBwdGQAISA_fSD_Li256ELb1ELb0EEENS1_25SingleTileBwdLPTSchedulerILb1ELi128ELb0EEEEEEEEEvNT_6ParamsE$_ZN4cute3eso3ESOILb1ELb0EJNS_6LayoutINS_5tupleIJNS3_IJNS3_IJNS_1CILi4EEENS4_ILi2EEEEEENS4_ILi1EEEEEES6_EEENS3_IJNS3_IJNS3_IJS8_NS4_ILi32EEEEEENS4_ILi0EEEEEENS4_ILi64EEEEEEEEiEEC2ERKSH_RKi,($_ZN7cutlass13device_kernelIN5flash19enable_sm80_to_sm89INS1_16FlashAttnBwdSm80INS1_25CollectiveMainloopBwdSm80ILi2ELi2EN4cute5tupleIJNS5_1CILi128EEES8_NS7_ILi64EEEEEENS_10bfloat16_tEfNS_4arch4Sm80ELb1ELb0ELb1ELb1ELb0ELb0ELb0ELb0ELi2ELi4ELi4ELi4ELb0EEENS1_24CollectiveEpilogueBwdGQAISA_fSD_Li256ELb1ELb0EEENS1_25SingleTileBwdLPTSchedulerILb1ELi128ELb0EEEEEEEEEvNT_6ParamsE$_ZN4cute3eso3ESOILb1ELb0EJNS_6LayoutINS_5tupleIJNS3_IJNS3_IJNS_1CILi4EEENS4_ILi2EEEEEENS4_ILi1EEEEEES6_NS4_ILi8EEEEEENS3_IJNS3_IJNS3_IJS8_NS4_ILi32EEEEEENS4_ILi0EEEEEENS4_ILi64EEES5_EEEEENS_10ViewEngineIPN7cutlass10bfloat16_tEEEEEC2ERKSI_RKSN_ - $_ZN7cutlass13device_kernelIN5flash19enable_sm80_to_sm89INS1_16FlashAttnBwdSm80INS1_25CollectiveMainloopBwdSm80ILi2ELi2EN4cute5tupleIJNS5_1CILi128EEES8_NS7_ILi64EEEEEENS_10bfloat16_tEfNS_4arch4Sm80ELb1ELb0ELb1ELb1ELb0ELb0ELb0ELb0ELi2ELi4ELi4ELi4ELb0EEENS1_24CollectiveEpilogueBwdGQAISA_fSD_Li256ELb1ELb0EEENS1_25SingleTileBwdLPTSchedulerILb1ELi128ELb0EEEEEEEEEvNT_6ParamsE$_ZN4cute3eso3ESOILb1ELb0EJNS_6LayoutINS_5tupleIJNS3_IJNS3_IJNS_1CILi4EEENS4_ILi2EEEEEENS4_ILi1EEEEEES6_EEENS3_IJNS3_IJNS3_IJS8_NS4_ILi32EEEEEENS4_ILi0EEEEEENS4_ILi64EEEEEEEEiEEC2ERKSH_RKi)
$_ZN7cutlass13device_kernelIN5flash19enable_sm80_to_sm89INS1_16FlashAttnBwdSm80INS1_25CollectiveMainloopBwdSm80ILi2ELi2EN4cute5tupleIJNS5_1CILi128EEES8_NS7_ILi64EEEEEENS_10bfloat16_tEfNS_4arch4Sm80ELb1ELb0ELb1ELb1ELb0ELb0ELb0ELb0ELi2ELi4ELi4ELi4ELb0EEENS1_24CollectiveEpilogueBwdGQAISA_fSD_Li256ELb1ELb0EEENS1_25SingleTileBwdLPTSchedulerILb1ELi128ELb0EEEEEEEEEvNT_6ParamsE$_ZN4cute3eso3ESOILb1ELb0EJNS_6LayoutINS_5tupleIJNS3_IJNS3_IJNS_1CILi4EEENS4_ILi2EEEEEENS4_ILi1EEEEEES6_EEENS3_IJNS3_IJNS3_IJS8_NS4_ILi32EEEEEENS4_ILi0EEEEEENS4_ILi64EEEEEEEEiEEC2ERKSH_RKi:
[----:B------:R-:W-:Y:S02]  /*9110*/  IADD3 R2, R2, -c[0x0][0x20], RZ ;  /* 0x8000080002027a10 */ /* 0x000fe40007ffe0ff */
[----:B------:R-:W-:-:S03]  /*9120*/  MOV R5, 0x0 ;  /* 0x0000000000057802 */ /* 0x000fc60000000f00 */
[----:B------:R1:W-:Y:S01]  /*9130*/  STL [R2], R3 ;  /* 0x0000000302007387 */ /* 0x0003e20000100800 */
[----:B------:R-:W-:Y:S05]  /*9140*/  RET.REL.NODEC R4 `(_ZN7cutlass13device_kernelIN5flash19enable_sm80_to_sm89INS1_16FlashAttnBwdSm80INS1_25CollectiveMainloopBwdSm80ILi2ELi2EN4cute5tupleIJNS5_1CILi128EEES8_NS7_ILi64EEEEEENS_10bfloat16_tEfNS_4arch4Sm80ELb1ELb0ELb1ELb1ELb0ELb0ELb0ELb0ELi2ELi4ELi4ELi4ELb0EEENS1_24CollectiveEpilogueBwdGQAISA_fSD_Li256ELb1ELb0EEENS1_25SingleTileBwdLPTSchedulerILb1ELi128ELb0EEEEEEEEEvNT_6ParamsE) ;  /* 0xffff6eb004007950 */ /* 0x000fea0003c3ffff */
        .type           $_ZN7cutlass13device_kernelIN5flash19enable_sm80_to_sm89INS1_16FlashAttnBwdSm80INS1_25CollectiveMainloopBwdSm80ILi2ELi2EN4cute5tupleIJNS5_1CILi128EEES8_NS7_ILi64EEEEEENS_10bfloat16_tEfNS_4arch4Sm80ELb1ELb0ELb1ELb1ELb0ELb0ELb0ELb0ELi2ELi4ELi4ELi4ELb0EEENS1_24CollectiveEpilogueBwdGQAISA_fSD_Li256ELb1ELb0EEENS1_25SingleTileBwdLPTSchedulerILb1ELi128ELb0EEEEEEEEEvNT_6ParamsE$_ZN4cute3eso3ESOILb1ELb0EJNS_6LayoutINS_5tupleIJNS3_IJNS3_IJNS_1CILi4EEENS4_ILi2EEEEEENS4_ILi1EEEEEES6_NS4_ILi8EEEEEENS3_IJNS3_IJNS3_IJS8_NS4_ILi32EEEEEENS4_ILi0EEEEEENS4_ILi64EEES5_EEEEENS_10ViewEngineIPN7cutlass10bfloat16_tEEEEEC2ERKSI_RKSN_,@function
        .size           $_ZN7cutlass13device_kernelIN5flash19enable_sm80_to_sm89INS1_16FlashAttnBwdSm80INS1_25CollectiveMainloopBwdSm80ILi2ELi2EN4cute5tupleIJNS5_1CILi128EEES8_NS7_ILi64EEEEEENS_10bfloat16_tEfNS_4arch4Sm80ELb1ELb0ELb1ELb1ELb0ELb0ELb0ELb0ELi2ELi4ELi4ELi4ELb0EEENS1_24CollectiveEpilogueBwdGQAISA_fSD_Li256ELb1ELb0EEENS1_25SingleTileBwdLPTSchedulerILb1ELi128ELb0EEEEEEEEEvNT_6ParamsE$_ZN4cute3eso3ESOILb1ELb0EJNS_6LayoutINS_5tupleIJNS3_IJNS3_IJNS_1CILi4EEENS4_ILi2EEEEEENS4_ILi1EEEEEES6_NS4_ILi8EEEEEENS3_IJNS3_IJNS3_IJS8_NS4_ILi32EEEEEENS4_ILi0EEEEEENS4_ILi64EEES5_EEEEENS_10ViewEngineIPN7cutlass10bfloat16_tEEEEEC2ERKSI_RKSN_,($_ZN7cutlass13device_kernelIN5flash19enable_sm80_to_sm89INS1_16FlashAttnBwdSm80INS1_25CollectiveMainloopBwdSm80ILi2ELi2EN4cute5tupleIJNS5_1CILi128EEES8_NS7_ILi64EEEEEENS_10bfloat16_tEfNS_4arch4Sm80ELb1ELb0ELb1ELb1ELb0ELb0ELb0ELb0ELi2ELi4ELi4ELi4ELb0EEENS1_24CollectiveEpilogueBwdGQAISA_fSD_Li256ELb1ELb0EEENS1_25SingleTileBwdLPTSchedulerILb1ELi128ELb0EEEEEEEEEvNT_6ParamsE$_ZN4cute3eso3ESOILb1ELb0EJNS_6LayoutINS_5tupleIJNS3_IJNS3_IJNS_1CILi4EEENS4_ILi8EEEEEENS3_IJS5_NS4_ILi2EEEEEEEEENS3_IJNS3_IJS8_S8_EEENS3_IJS8_S6_EEEEEEEEENS3_IJNS3_IJNS3_IJNS_11ScaledBasisIS8_JLi1EEEENSF_INS4_ILi1EEEJLi0EEEEEEENS3_IJNSF_INS4_ILi16EEEJLi0EEEENSF_IS6_JLi1EEEEEEEEEENS3_IJNS3_IJNSF_ISH_JLi1EEEENSF_IS6_JLi0EEEEEEENS3_IJNSF_INS4_ILi64EEEJLi0EEEENSF_ISK_JLi1EEEEEEEEEEEEEEENS_10ViewEngineINS_23ArithmeticTupleIteratorINS_15ArithmeticTupleIJNS4_ILi0EEES12_EEEEEEEEEC2ERKSY_RKS15_ - $_ZN7cutlass13device_kernelIN5flash19enable_sm80_to_sm89INS1_16FlashAttnBwdSm80INS1_25CollectiveMainloopBwdSm80ILi2ELi2EN4cute5tupleIJNS5_1CILi128EEES8_NS7_ILi64EEEEEENS_10bfloat16_tEfNS_4arch4Sm80ELb1ELb0ELb1ELb1ELb0ELb0ELb0ELb0ELi2ELi4ELi4ELi4ELb0EEENS1_24CollectiveEpilogueBwdGQAISA_fSD_Li256ELb1ELb0EEENS1_25SingleTileBwdLPTSchedulerILb1ELi128ELb0EEEEEEEEEvNT_6ParamsE$_ZN4cute3eso3ESOILb1ELb0EJNS_6LayoutINS_5tupleIJNS3_IJNS3_IJNS_1CILi4EEENS4_ILi2EEEEEENS4_ILi1EEEEEES6_NS4_ILi8EEEEEENS3_IJNS3_IJNS3_IJS8_NS4_ILi32EEEEEENS4_ILi0EEEEEENS4_ILi64EEES5_EEEEENS_10ViewEngineIPN7cutlass10bfloat16_tEEEEEC2ERKSI_RKSN_)
$_ZN7cutlass13device_kernelIN5flash19enable_sm80_to_sm89INS1_16FlashAttnBwdSm80INS1_25CollectiveMainloopBwdSm80ILi2ELi2EN4cute5tupleIJNS5_1CILi128EEES8_NS7_ILi64EEEEEENS_10bfloat16_tEfNS_4arch4Sm80ELb1ELb0ELb1ELb1ELb0ELb0ELb0ELb0ELi2ELi4ELi4ELi4ELb0EEENS1_24CollectiveEpilogueBwdGQAISA_fSD_Li256ELb1ELb0EEENS1_25SingleTileBwdLPTSchedulerILb1ELi128ELb0EEEEEEEEEvNT_6ParamsE$_ZN4cute3eso3ESOILb1ELb0EJNS_6LayoutINS_5tupleIJNS3_IJNS3_IJNS_1CILi4EEENS4_ILi2EEEEEENS4_ILi1EEEEEES6_NS4_ILi8EEEEEENS3_IJNS3_IJNS3_IJS8_NS4_ILi32EEEEEENS4_ILi0EEEEEENS4_ILi64EEES5_EEEEENS_10ViewEngineIPN7cutlass10bfloat16_tEEEEEC2ERKSI_RKSN_:
[----:B------:R-:W-:Y:S01]  /*9150*/  IADD3 R2, R66, -c[0x0][0x20], RZ ;  /* 0x8000080042027a10 */ /* 0x000fe20007ffe0ff */
[----:B------:R-:W-:Y:S01]  /*9160*/  IMAD.MOV.U32 R7, RZ, RZ, R3 ;  /* 0x000000ffff077224 */ /* 0x000fe200078e0003 */
[----:B------:R-:W-:-:S04]  /*9170*/  MOV R5, 0x0 ;  /* 0x0000000000057802 */ /* 0x000fc80000000f00 */
[----:B------:R1:W-:Y:S01]  /*9180*/  STL.64 [R2], R6 ;  /* 0x0000000602007387 */ /* 0x0003e20000100a00 */
[----:B------:R-:W-:Y:S05]  /*9190*/  RET.REL.NODEC R4 `(_ZN7cutlass13device_kernelIN5flash19enable_sm80_to_sm89INS1_16FlashAttnBwdSm80INS1_25CollectiveMainloopBwdSm80ILi2ELi2EN4cute5tupleIJNS5_1CILi128EEES8_NS7_ILi64EEEEEENS_10bfloat16_tEfNS_4arch4Sm80ELb1ELb0ELb1ELb1ELb0ELb0ELb0ELb0ELi2ELi4ELi4ELi4ELb0EEENS1_24CollectiveEpilogueBwdGQAISA_fSD_Li256ELb1ELb0EEENS1_25SingleTileBwdLPTSchedulerILb1ELi128ELb0EEEEEEEEEvNT_6ParamsE) ;  /* 0xffff6e6004007950 */ /* 0x000fea0003c3ffff */
        .type           $_ZN7cutlass13device_kernelIN5flash19enable_sm80_to_sm89INS1_16FlashAttnBwdSm80INS1_25CollectiveMainloopBwdSm80ILi2ELi2EN4cute5tupleIJNS5_1CILi128EEES8_NS7_ILi64EEEEEENS_10bfloat16_tEfNS_4arch4Sm80ELb1ELb0ELb1ELb1ELb0ELb0ELb0ELb0ELi2ELi4ELi4ELi4ELb0EEENS1_24CollectiveEpilogueBwdGQAISA_fSD_Li256ELb1ELb0EEENS1_25SingleTileBwdLPTSchedulerILb1ELi128ELb0EEEEEEEEEvNT_6ParamsE$_ZN4cute3eso3ESOILb1ELb0EJNS_6LayoutINS_5tupleIJNS3_IJNS3_IJNS_1CILi4EEENS4_ILi8EEEEEENS3_IJS5_NS4_ILi2EEEEEEEEENS3_IJNS3_IJS8_S8_EEENS3_IJS8_S6_EEEEEEEEENS3_IJNS3_IJNS3_IJNS_11ScaledBasisIS8_JLi1EEEENSF_INS4_ILi1EEEJLi0EEEEEEENS3_IJNSF_INS4_ILi16EEEJLi0EEEENSF_IS6_JLi1EEEEEEEEEENS3_IJNS3_IJNSF_ISH_JLi1EEEENSF_IS6_JLi0EEEEEEENS3_IJNSF_INS4_ILi64EEEJLi0EEEENSF_ISK_JLi1EEEEEEEEEEEEEEENS_10ViewEngineINS_23ArithmeticTupleIteratorINS_15ArithmeticTupleIJNS4_ILi0EEES12_EEEEEEEEEC2ERKSY_RKS15_,@function
        .size           $_ZN7cutlass13device_kernelIN5flash19enable_sm80_to_sm89INS1_16FlashAttnBwdSm80INS1_25CollectiveMainloopBwdSm80ILi2ELi2EN4cute5tupleIJNS5_1CILi128EEES8_NS7_ILi64EEEEEENS_10bfloat16_tEfNS_4arch4Sm80ELb1ELb0ELb1ELb1ELb0ELb0ELb0ELb0ELi2ELi4ELi4ELi4ELb0EEENS1_24CollectiveEpilogueBwdGQAISA_fSD_Li256ELb1ELb0EEENS1_25SingleTileBwdLPTSchedulerILb1ELi128ELb0EEEEEEEEEvNT_6ParamsE$_ZN4cute3eso3ESOILb1ELb0EJNS_6LayoutINS_5tupleIJNS3_IJNS3_IJNS_1CILi4EEENS4_ILi8EEEEEENS3_IJS5_NS4_ILi2EEEEEEEEENS3_IJNS3_IJS8_S8_EEENS3_IJS8_S6_EEEEEEEEENS3_IJNS3_IJNS3_IJNS_11ScaledBasisIS8_JLi1EEEENSF_INS4_ILi1EEEJLi0EEEEEEENS3_IJNSF_INS4_ILi16EEEJLi0EEEENSF_IS6_JLi1EEEEEEEEEENS3_IJNS3_IJNSF_ISH_JLi1EEEENSF_IS6_JLi0EEEEEEENS3_IJNSF_INS4_ILi64EEEJLi0EEEENSF_ISK_JLi1EEEEEEEEEEEEEEENS_10ViewEngineINS_23ArithmeticTupleIteratorINS_15ArithmeticTupleIJNS4_ILi0EEES12_EEEEEEEEEC2ERKSY_RKS15_,($_ZN7cutlass13device_kernelIN5flash19enable_sm80_to_sm89INS1_16FlashAttnBwdSm80INS1_25CollectiveMainloopBwdSm80ILi2ELi2EN4cute5tupleIJNS5_1CILi128EEES8_NS7_ILi64EEEEEENS_10bfloat16_tEfNS_4arch4Sm80ELb1ELb0ELb1ELb1ELb0ELb0ELb0ELb0ELi2ELi4ELi4ELi4ELb0EEENS1_24CollectiveEpilogueBwdGQAISA_fSD_Li256ELb1ELb0EEENS1_25SingleTileBwdLPTSchedulerILb1ELi128ELb0EEEEEEEEEvNT_6ParamsE$_ZN4cute3eso3ESOILb1ELb0EJNS_6LayoutINS_5tupleIJNS3_IJNS3_IJNS_1CILi8EEENS4_ILi1EEEEEES6_EEENS3_IJNS3_IJS6_S6_EEENS4_ILi2EEEEEEEEENS3_IJNS3_IJNS3_IJS6_NS4_ILi0EEEEEESD_EEENS3_IJNS3_IJSD_SD_EEENS4_ILi4096EEEEEEEEEEENS_10ViewEngineINS_8smem_ptrIPN7cutlass10bfloat16_tEEEEEEEC2ERKSK_RKSR_ - $_ZN7cutlass13device_kernelIN5flash19enable_sm80_to_sm89INS1_16FlashAttnBwdSm80INS1_25CollectiveMainloopBwdSm80ILi2ELi2EN4cute5tupleIJNS5_1CILi128EEES8_NS7_ILi64EEEEEENS_10bfloat16_tEfNS_4arch4Sm80ELb1ELb0ELb1ELb1ELb0ELb0ELb0ELb0ELi2ELi4ELi4ELi4ELb0EEENS1_24CollectiveEpilogueBwdGQAISA_fSD_Li256ELb1ELb0EEENS1_25SingleTileBwdLPTSchedulerILb1ELi128ELb0EEEEEEEEEvNT_6ParamsE$_ZN4cute3eso3ESOILb1ELb0EJNS_6LayoutINS_5tupleIJNS3_IJNS3_IJNS_1CILi4EEENS4_ILi8EEEEEENS3_IJS5_NS4_ILi2EEEEEEEEENS3_IJNS3_IJS8_S8_EEENS3_IJS8_S6_EEEEEEEEENS3_IJNS3_IJNS3_IJNS_11ScaledBasisIS8_JLi1EEEENSF_INS4_ILi1EEEJLi0EEEEEEENS3_IJNSF_INS4_ILi16EEEJLi0EEEENSF_IS6_JLi1EEEEEEEEEENS3_IJNS3_IJNSF_ISH_JLi1EEEENSF_IS6_JLi0EEEEEEENS3_IJNSF_INS4_ILi64EEEJLi0EEEENSF_ISK_JLi1EEEEEEEEEEEEEEENS_10ViewEngineINS_23ArithmeticTupleIteratorINS_15ArithmeticTupleIJNS4_ILi0EEES12_EEEEEEEEEC2ERKSY_RKS15_)
$_ZN7cutlass13device_kernelIN5flash19enable_sm80_to_sm89INS1_16FlashAttnBwdSm80INS1_25CollectiveMainloopBwdSm80ILi2ELi2EN4cute5tupleIJNS5_1CILi128EEES8_NS7_ILi64EEEEEENS_10bfloat16_tEfNS_4arch4Sm80ELb1ELb0ELb1ELb1ELb0ELb0ELb0ELb0ELi2ELi4ELi4ELi4ELb0EEENS1_24CollectiveEpilogueBwdGQAISA_fSD_Li256ELb1ELb0EEENS1_25SingleTileBwdLPTSchedulerILb1ELi128ELb0EEEEEEEEEvNT_6ParamsE$_ZN4cute3eso3ESOILb1ELb0EJNS_6LayoutINS_5tupleIJNS3_IJNS3_IJNS_1CILi4EEENS4_ILi8EEEEEENS3_IJS5_NS4_ILi2EEEEEEEEENS3_IJNS3_IJS8_S8_EEENS3_IJS8_S6_EEEEEEEEENS3_IJNS3_IJNS3_IJNS_11ScaledBasisIS8_JLi1EEEENSF_INS4_ILi1EEEJLi0EEEEEEENS3_IJNSF_INS4_ILi16EEEJLi0EEEENSF_IS6_JLi1EEEEEEEEEENS3_IJNS3_IJNSF_ISH_JLi1EEEENSF_IS6_JLi0EEEEEEENS3_IJNSF_INS4_ILi64EEEJLi0EEEENSF_ISK_JLi1EEEEEEEEEEEEEEENS_10ViewEngineINS_23ArithmeticTupleIteratorINS_15ArithmeticTupleIJNS4_ILi0EEES12_EEEEEEEEEC2ERKSY_RKS15_:
[----:B------:R-:W-:Y:S01]  /*91a0*/  IADD3 R2, R46, -c[0x0][0x20], RZ ;  /* 0x800008002e027a10 */ /* 0x000fe20007ffe0ff */
[----:B------:R-:W-:Y:S01]  /*91b0*/  IMAD.MOV.U32 R10, RZ, RZ, R6 ;  /* 0x000000ffff0a7224 */ /* 0x000fe200078e0006 */
[----:B------:R-:W-:Y:S01]  /*91c0*/  PRMT R9, R47, 0x7770, RZ ;  /* 0x000077702f097816 */ /* 0x000fe200000000ff */
[----:B------:R-:W-:-:S04]  /*91d0*/  IMAD.MOV.U32 R11, RZ, RZ, 0x0 ;  /* 0x00000000ff0b7424 */ /* 0x000fc800078e00ff */
[----:B------:R1:W-:Y:S01]  /*91e0*/  STL.U8 [R2], R9 ;  /* 0x0000000902007387 */ /* 0x0003e20000100000 */
[----:B------:R-:W-:Y:S05]  /*91f0*/  RET.REL.NODEC R10 `(_ZN7cutlass13device_kernelIN5flash19enable_sm80_to_sm89INS1_16FlashAttnBwdSm80INS1_25CollectiveMainloopBwdSm80ILi2ELi2EN4cute5tupleIJNS5_1CILi128EEES8_NS7_ILi64EEEEEENS_10bfloat16_tEfNS_4arch4Sm80ELb1ELb0ELb1ELb1ELb0ELb0ELb0ELb0ELi2ELi4ELi4ELi4ELb0EEENS1_24CollectiveEpilogueBwdGQAISA_fSD_Li256ELb1ELb0EEENS1_25SingleTileBwdLPTSchedulerILb1ELi128ELb0EEEEEEEEEvNT_6ParamsE) ;  /* 0xffff6e000a007950 */ /* 0x000fea0003c3ffff */
        .type           $_ZN7cutlass13device_kernelIN5flash19enable_sm80_to_sm89INS1_16FlashAttnBwdSm80INS1_25CollectiveMainloopBwdSm80ILi2ELi2EN4cute5tupleIJNS5_1CILi128EEES8_NS7_ILi64EEEEEENS_10bfloat16_tEfNS_4arch4Sm80ELb1ELb0ELb1ELb1ELb0ELb0ELb0ELb0ELi2ELi4ELi4ELi4ELb0EEENS1_24CollectiveEpilogueBwdGQAISA_fSD_Li256ELb1ELb0EEENS1_25SingleTileBwdLPTSchedulerILb1ELi128ELb0EEEEEEEEEvNT_6ParamsE$_ZN4cute3eso3ESOILb1ELb0EJNS_6LayoutINS_5tupleIJNS3_IJNS3_IJNS_1CILi8EEENS4_ILi1EEEEEES6_EEENS3_IJNS3_IJS6_S6_EEENS4_ILi2EEEEEEEEENS3_IJNS3_IJNS3_IJS6_NS4_ILi0EEEEEESD_EEENS3_IJNS3_IJSD_SD_EEENS4_ILi4096EEEEEEEEEEENS_10ViewEngineINS_8smem_ptrIPN7cutlass10bfloat16_tEEEEEEEC2ERKSK_RKSR_,@function
        .size           $_ZN7cutlass13device_kernelIN5flash19enable_sm80_to_sm89INS1_16FlashAttnBwdSm80INS1_25CollectiveMainloopBwdSm80ILi2ELi2EN4cute5tupleIJNS5_1CILi128EEES8_NS7_ILi64EEEEEENS_10bfloat16_tEfNS_4arch4Sm80ELb1ELb0ELb1ELb1ELb0ELb0ELb0ELb0ELi2ELi4ELi4ELi4ELb0EEENS1_24CollectiveEpilogueBwdGQAISA_fSD_Li256ELb1ELb0EEENS1_25SingleTileBwdLPTSchedulerILb1ELi128ELb0EEEEEEEEEvNT_6ParamsE$_ZN4cute3eso3ESOILb1ELb0EJNS_6LayoutINS_5tupleIJNS3_IJNS3_IJNS_1CILi8EEENS4_ILi1EEEEEES6_EEENS3_IJNS3_IJS6_S6_EEENS4_ILi2EEEEEEEEENS3_IJNS3_IJNS3_IJS6_NS4_ILi0EEEEEESD_EEENS3_IJNS3_IJSD_SD_EEENS4_ILi4096EEEEEEEEEEENS_10ViewEngineINS_8smem_ptrIPN7cutlass10bfloat16_tEEEEEEEC2ERKSK_RKSR_,($_ZN7cutlass13device_kernelIN5flash19enable_sm80_to_sm89INS1_16FlashAttnBwdSm80INS1_25CollectiveMainloopBwdSm80ILi2ELi2EN4cute5tupleIJNS5_1CILi128EEES8_NS7_ILi64EEEEEENS_10bfloat16_tEfNS_4arch4Sm80ELb1ELb0ELb1ELb1ELb0ELb0ELb0ELb0ELi2ELi4ELi4ELi4ELb0EEENS1_24CollectiveEpilogueBwdGQAISA_fSD_Li256ELb1ELb0EEENS1_25SingleTileBwdLPTSchedulerILb1ELi128ELb0EEEEEEEEEvNT_6ParamsE$_ZN4cute3eso3ESOILb1ELb0EJNS_6LayoutINS_5tupleIJNS3_IJNS3_IJNS_1CILi8EEENS4_ILi1EEEEEES6_EEENS3_IJNS3_IJS6_S6_EEENS4_ILi2EEEEEEEEENS3_IJNS3_IJNS3_IJS6_NS4_ILi0EEEEEESD_EEENS3_IJNS3_IJSD_SD_EEENS4_ILi64EEEEEEEEEEENS_10ViewEngineIPN7cutlass10bfloat16_tEEEEEC2ERKSK_RKSP_ - $_ZN7cutlass13device_kernelIN5flash19enable_sm80_to_sm89INS1_16FlashAttnBwdSm80INS1_25CollectiveMainloopBwdSm80ILi2ELi2EN4cute5tupleIJNS5_1CILi128EEES8_NS7_ILi64EEEEEENS_10bfloat16_tEfNS_4arch4Sm80ELb1ELb0ELb1ELb1ELb0ELb0ELb0ELb0ELi2ELi4ELi4ELi4ELb0EEENS1_24CollectiveEpilogueBwdGQAISA_fSD_Li256ELb1ELb0EEENS1_25SingleTileBwdLPTSchedulerILb1ELi128ELb0EEEEEEEEEvNT_6ParamsE$_ZN4cute3eso3ESOILb1ELb0EJNS_6LayoutINS_5tupleIJNS3_IJNS3_IJNS_1CILi8EEENS4_ILi1EEEEEES6_EEENS3_IJNS3_IJS6_S6_EEENS4_ILi2EEEEEEEEENS3_IJNS3_IJNS3_IJS6_NS4_ILi0EEEEEESD_EEENS3_IJNS3_IJSD_SD_EEENS4_ILi4096EEEEEEEEEEENS_10ViewEngineINS_8smem_ptrIPN7cutlass10bfloat16_tEEEEEEEC2ERKSK_RKSR_)
$_ZN7cutlass13device_kernelIN5flash19enable_sm80_to_sm89INS1_16FlashAttnBwdSm80INS1_25CollectiveMainloopBwdSm80ILi2ELi2EN4cute5tupleIJNS5_1CILi128EEES8_NS7_ILi64EEEEEENS_10bfloat16_tEfNS_4arch4Sm80ELb1ELb0ELb1ELb1ELb0ELb0ELb0ELb0ELi2ELi4ELi4ELi4ELb0EEENS1_24CollectiveEpilogueBwdGQAISA_fSD_Li256ELb1ELb0EEENS1_25SingleTileBwdLPTSchedulerILb1ELi128ELb0EEEEEEEEEvNT_6ParamsE$_ZN4cute3eso3ESOILb1ELb0EJNS_6LayoutINS_5tupleIJNS3_IJNS3_IJNS_1CILi8EEENS4_ILi1EEEEEES6_EEENS3_IJNS3_IJS6_S6_EEENS4_ILi2EEEEEEEEENS3_IJNS3_IJNS3_IJS6_NS4_ILi0EEEEEESD_EEENS3_IJNS3_IJSD_SD_EEENS4_ILi4096EEEEEEEEEEENS_10ViewEngineINS_8smem_ptrIPN7cutlass10bfloat16_tEEEEEEEC2ERKSK_RKSR_:
[----:B------:R-:W-:Y:S02]  /*9200*/  IADD3 R2, R66, -c[0x0][0x20], RZ ;  /* 0x8000080042027a10 */ /* 0x000fe40007ffe0ff */
[----:B------:R-:W-:-:S03]  /*9210*/  MOV R9, 0x0 ;  /* 0x0000000000097802 */ /* 0x000fc60000000f00 */
[----:B------:R1:W-:Y:S01]  /*9220*/  STL.64 [R2], R6 ;  /* 0x0000000602007387 */ /* 0x0003e20000100a00 */
[----:B------:R-:W-:Y:S05]  /*9230*/  RET.REL.NODEC R8 `(_ZN7cutlass13device_kernelIN5flash19enable_sm80_to_sm89INS1_16FlashAttnBwdSm80INS1_25CollectiveMainloopBwdSm80ILi2ELi2EN4cute5tupleIJNS5_1CILi128EEES8_NS7_ILi64EEEEEENS_10bfloat16_tEfNS_4arch4Sm80ELb1ELb0ELb1ELb1ELb0ELb0ELb0ELb0ELi2ELi4ELi4ELi4ELb0EEENS1_24CollectiveEpilogueBwdGQAISA_fSD_Li256ELb1ELb0EEENS1_25SingleTileBwdLPTSchedulerILb1ELi128ELb0EEEEEEEEEvNT_6ParamsE) ;  /* 0xffff6dc008007950 */ /* 0x000fea0003c3ffff */
        .type           $_ZN7cutlass13device_kernelIN5flash19enable_sm80_to_sm89INS1_16FlashAttnBwdSm80INS1_25CollectiveMainloopBwdSm80ILi2ELi2EN4cute5tupleIJNS5_1CILi128EEES8_NS7_ILi64EEEEEENS_10bfloat16_tEfNS_4arch4Sm80ELb1ELb0ELb1ELb1ELb0ELb0ELb0ELb0ELi2ELi4ELi4ELi4ELb0EEENS1_24CollectiveEpilogueBwdGQAISA_fSD_Li256ELb1ELb0EEENS1_25SingleTileBwdLPTSchedulerILb1ELi128ELb0EEEEEEEEEvNT_6ParamsE$_ZN4cute3eso3ESOILb1ELb0EJNS_6LayoutINS_5tupleIJNS3_IJNS3_IJNS_1CILi8EEENS4_ILi1EEEEEES6_EEENS3_IJNS3_IJS6_S6_EEENS4_ILi2EEEEEEEEENS3_IJNS3_IJNS3_IJS6_NS4_ILi0EEEEEESD_EEENS3_IJNS3_IJSD_SD_EEENS4_ILi64EEEEEEEEEEENS_10ViewEngineIPN7cutlass10bfloat16_tEEEEEC2ERKSK_RKSP_,@function
        .size           $_ZN7cutlass13device_kernelIN5flash19enable_sm80_to_sm89INS1_16FlashAttnBwdSm80INS1_25CollectiveMainloopBwdSm80ILi2ELi2EN4cute5tupleIJNS5_1CILi128EEES8_NS7_ILi64EEEEEENS_10bfloat16_tEfNS_4arch4Sm80ELb1ELb0ELb1ELb1ELb0ELb0ELb0ELb0ELi2ELi4ELi4ELi4ELb0EEENS1_24CollectiveEpilogueBwdGQAISA_fSD_Li256ELb1ELb0EEENS1_25SingleTileBwdLPTSchedulerILb1ELi128ELb0EEEEEEEEEvNT_6ParamsE$_ZN4cute3eso3ESOILb1ELb0EJNS_6LayoutINS_5tupleIJNS3_IJNS3_IJNS_1CILi8EEENS4_ILi1EEEEEES6_EEENS3_IJNS3_IJS6_S6_EEENS4_ILi2EEEEEEEEENS3_IJNS3_IJNS3_IJS6_NS4_ILi0EEEEEESD_EEENS3_IJNS3_IJSD_SD_EEENS4_ILi64EEEEEEEEEEENS_10ViewEngineIPN7cutlass10bfloat16_tEEEEEC2ERKSK_RKSP_,($_ZN7cutlass13device_kernelIN5flash19enable_sm80_to_sm89INS1_16FlashAttnBwdSm80INS1_25CollectiveMainloopBwdSm80ILi2ELi2EN4cute5tupleIJNS5_1CILi128EEES8_NS7_ILi64EEEEEENS_10bfloat16_tEfNS_4arch4Sm80ELb1ELb0ELb1ELb1ELb0ELb0ELb0ELb0ELi2ELi4ELi4ELi4ELb0EEENS1_24CollectiveEpilogueBwdGQAISA_fSD_Li256ELb1ELb0EEENS1_25SingleTileBwdLPTSchedulerILb1ELi128ELb0EEEEEEEEEvNT_6ParamsE$_ZN4cute3eso3ESOILb1ELb0EJNS_6LayoutINS_5tupleIJNS3_IJNS3_IJNS_1CILi8EEENS4_ILi1EEEEEES6_EEENS3_IJNS3_IJS6_S6_EEENS4_ILi2EEEEEEEEENS3_IJNS3_IJNS3_IJS6_NS4_ILi0EEEEEESD_EEENS3_IJNS3_IJSD_SD_EEENS4_ILi8192EEEEEEEEEEENS_10ViewEngineINS_8smem_ptrIPN7cutlass10bfloat16_tEEEEEEEC2ERKSK_RKSR_ - $_ZN7cutlass13device_kernelIN5flash19enable_sm80_to_sm89INS1_16FlashAttnBwdSm80INS1_25CollectiveMainloopBwdSm80ILi2ELi2EN4cute5tupleIJNS5_1CILi128EEES8_NS7_ILi64EEEEEENS_10bfloat16_tEfNS_4arch4Sm80ELb1ELb0ELb1ELb1ELb0ELb0ELb0ELb0ELi2ELi4ELi4ELi4ELb0EEENS1_24CollectiveEpilogueBwdGQAISA_fSD_Li256ELb1ELb0EEENS1_25SingleTileBwdLPTSchedulerILb1ELi128ELb0EEEEEEEEEvNT_6ParamsE$_ZN4cute3eso3ESOILb1ELb0EJNS_6LayoutINS_5tupleIJNS3_IJNS3_IJNS_1CILi8EEENS4_ILi1EEEEEES6_EEENS3_IJNS3_IJS6_S6_EEENS4_ILi2EEEEEEEEENS3_IJNS3_IJNS3_IJS6_NS4_ILi0EEEEEESD_EEENS3_IJNS3_IJSD_SD_EEENS4_ILi64EEEEEEEEEEENS_10ViewEngineIPN7cutlass10bfloat16_tEEEEEC2ERKSK_RKSP_)
$_ZN7cutlass13device_kernelIN5flash19enable_sm80_to_sm89INS1_16FlashAttnBwdSm80INS1_25CollectiveMainloopBwdSm80ILi2ELi2EN4cute5tupleIJNS5_1CILi128EEES8_NS7_ILi64EEEEEENS_10bfloat16_tEfNS_4arch4Sm80ELb1ELb0ELb1ELb1ELb0ELb0ELb0ELb0ELi2ELi4ELi4ELi4ELb0EEENS1_24CollectiveEpilogueBwdGQAISA_fSD_Li256ELb1ELb0EEENS1_25SingleTileBwdLPTSchedulerILb1ELi128ELb0EEEEEEEEEvNT_6ParamsE$_ZN4cute3eso3ESOILb1ELb0EJNS_6LayoutINS_5tupleIJNS3_IJNS3_IJNS_1CILi8EEENS4_ILi1EEEEEES6_EEENS3_IJNS3_IJS6_S6_EEENS4_ILi2EEEEEEEEENS3_IJNS3_IJNS3_IJS6_NS4_ILi0EEEEEESD_EEENS3_IJNS3_IJSD_SD_EEENS4_ILi64EEEEEEEEEEENS_10ViewEngineIPN7cutlass10bfloat16_tEEEEEC2ERKSK_RKSP_:
[----:B------:R-:W-:Y:S02]  /*9240*/  IADD3 R6, R23, -c[0x0][0x20], RZ ;  /* 0x8000080017067a10 */ /* 0x000fe40007ffe0ff */
[----:B------:R-:W-:-:S03]  /*9250*/  MOV R9, 0x0 ;  /* 0x0000000000097802 */ /* 0x000fc60000000f00 */
[----:B------:R1:W-:Y:S01]  /*9260*/  STL.64 [R6], R2 ;  /* 0x0000000206007387 */ /* 0x0003e20000100a00 */
[----:B------:R-:W-:Y:S05]  /*9270*/  RET.REL.NODEC R8 `(_ZN7cutlass13device_kernelIN5flash19enable_sm80_to_sm89INS1_16FlashAttnBwdSm80INS1_25CollectiveMainloopBwdSm80ILi2ELi2EN4cute5tupleIJNS5_1CILi128EEES8_NS7_ILi64EEEEEENS_10bfloat16_tEfNS_4arch4Sm80ELb1ELb0ELb1ELb1ELb0ELb0ELb0ELb0ELi2ELi4ELi4ELi4ELb0EEENS1_24CollectiveEpilogueBwdGQAISA_fSD_Li256ELb1ELb0EEENS1_25SingleTileBwdLPTSchedulerILb1ELi128ELb0EEEEEEEEEvNT_6ParamsE) ;  /* 0xffff6d8008007950 */ /* 0x000fea0003c3ffff */
        .type           $_ZN7cutlass13device_kernelIN5flash19enable_sm80_to_sm89INS1_16FlashAttnBwdSm80INS1_25CollectiveMainloopBwdSm80ILi2ELi2EN4cute5tupleIJNS5_1CILi128EEES8_NS7_ILi64EEEEEENS_10bfloat16_tEfNS_4arch4Sm80ELb1ELb0ELb1ELb1ELb0ELb0ELb0ELb0ELi2ELi4ELi4ELi4ELb0EEENS1_24CollectiveEpilogueBwdGQAISA_fSD_Li256ELb1ELb0EEENS1_25SingleTileBwdLPTSchedulerILb1ELi128ELb0EEEEEEEEEvNT_6ParamsE$_ZN4cute3eso3ESOILb1ELb0EJNS_6LayoutINS_5tupleIJNS3_IJNS3_IJNS_1CILi8EEENS4_ILi1EEEEEES6_EEENS3_IJNS3_IJS6_S6_EEENS4_ILi2EEEEEEEEENS3_IJNS3_IJNS3_IJS6_NS4_ILi0EEEEEESD_EEENS3_IJNS3_IJSD_SD_EEENS4_ILi8192EEEEEEEEEEENS_10ViewEngineINS_8smem_ptrIPN7cutlass10bfloat16_tEEEEEEEC2ERKSK_RKSR_,@function
        .size           $_ZN7cutlass13device_kernelIN5flash19enable_sm80_to_sm89INS1_16FlashAttnBwdSm80INS1_25CollectiveMainloopBwdSm80ILi2ELi2EN4cute5tupleIJNS5_1CILi128EEES8_NS7_ILi64EEEEEENS_10bfloat16_tEfNS_4arch4Sm80ELb1ELb0ELb1ELb1ELb0ELb0ELb0ELb0ELi2ELi4ELi4ELi4ELb0EEENS1_24CollectiveEpilogueBwdGQAISA_fSD_Li256ELb1ELb0EEENS1_25SingleTileBwdLPTSchedulerILb1ELi128ELb0EEEEEEEEEvNT_6ParamsE$_ZN4cute3eso3ESOILb1ELb0EJNS_6LayoutINS_5tupleIJNS3_IJNS3_IJNS_1CILi8EEENS4_ILi1EEEEEES6_EEENS3_IJNS3_IJS6_S6_EEENS4_ILi2EEEEEEEEENS3_IJNS3_IJNS3_IJS6_NS4_ILi0EEEEEESD_EEENS3_IJNS3_IJSD_SD_EEENS4_ILi8192EEEEEEEEEEENS_10ViewEngineINS_8smem_ptrIPN7cutlass10bfloat16_tEEEEEEEC2ERKSK_RKSR_,($_ZN7cutlass13device_kernelIN5flash19enable_sm80_to_sm89INS1_16FlashAttnBwdSm80INS1_25CollectiveMainloopBwdSm80ILi2ELi2EN4cute5tupleIJNS5_1CILi128EEES8_NS7_ILi64EEEEEENS_10bfloat16_tEfNS_4arch4Sm80ELb1ELb0ELb1ELb1ELb0ELb0ELb0ELb0ELi2ELi4ELi4ELi4ELb0EEENS1_24CollectiveEpilogueBwdGQAISA_fSD_Li256ELb1ELb0EEENS1_25SingleTileBwdLPTSchedulerILb1ELi128ELb0EEEEEEEEEvNT_6ParamsE$_ZN4cute3eso3ESOILb1ELb0EJNS_6LayoutINS_5tupleIJNS3_IJNS3_IJNS_1CILi8EEENS4_ILi1EEEEEES6_EEENS3_IJNS3_IJS6_S6_EEENS4_ILi2EEEEEEEEENS3_IJNS3_IJNS3_IJS6_NS4_ILi0EEEEEESD_EEENS3_IJNS3_IJSD_SD_EEES5_EEEEEEEENS_10ViewEngineIPN7cutlass10bfloat16_tEEEEEC2ERKSJ_RKSO_ - $_ZN7cutlass13device_kernelIN5flash19enable_sm80_to_sm89INS1_16FlashAttnBwdSm80INS1_25CollectiveMainloopBwdSm80ILi2ELi2EN4cute5tupleIJNS5_1CILi128EEES8_NS7_ILi64EEEEEENS_10bfloat16_tEfNS_4arch4Sm80ELb1ELb0ELb1ELb1ELb0ELb0ELb0ELb0ELi2ELi4ELi4ELi4ELb0EEENS1_24CollectiveEpilogueBwdGQAISA_fSD_Li256ELb1ELb0EEENS1_25SingleTileBwdLPTSchedulerILb1ELi128ELb0EEEEEEEEEvNT_6ParamsE$_ZN4cute3eso3ESOILb1ELb0EJNS_6LayoutINS_5tupleIJNS3_IJNS3_IJNS_1CILi8EEENS4_ILi1EEEEEES6_EEENS3_IJNS3_IJS6_S6_EEENS4_ILi2EEEEEEEEENS3_IJNS3_IJNS3_IJS6_NS4_ILi0EEEEEESD_EEENS3_IJNS3_IJSD_SD_EEENS4_ILi8192EEEEEEEEEEENS_10ViewEngineINS_8smem_ptrIPN7cutlass10bfloat16_tEEEEEEEC2ERKSK_RKSR_)
$_ZN7cutlass13device_kernelIN5flash19enable_sm80_to_sm89INS1_16FlashAttnBwdSm80INS1_25CollectiveMainloopBwdSm80ILi2ELi2EN4cute5tupleIJNS5_1CILi128EEES8_NS7_ILi64EEEEEENS_10bfloat16_tEfNS_4arch4Sm80ELb1ELb0ELb1ELb1ELb0ELb0ELb0ELb0ELi2ELi4ELi4ELi4ELb0EEENS1_24CollectiveEpilogueBwdGQAISA_fSD_Li256ELb1ELb0EEENS1_25SingleTileBwdLPTSchedulerILb1ELi128ELb0EEEEEEEEEvNT_6ParamsE$_ZN4cute3eso3ESOILb1ELb0EJNS_6LayoutINS_5tupleIJNS3_IJNS3_IJNS_1CILi8EEENS4_ILi1EEEEEES6_EEENS3_IJNS3_IJS6_S6_EEENS4_ILi2EEEEEEEEENS3_IJNS3_IJNS3_IJS6_NS4_ILi0EEEEEESD_EEENS3_IJNS3_IJSD_SD_EEENS4_ILi8192EEEEEEEEEEENS_10ViewEngineINS_8smem_ptrIPN7cutlass10bfloat16_tEEEEEEEC2ERKSK_RKSR_:
[----:B------:R-:W-:Y:S01]  /*9280*/  IADD3 R5, R23, -c[0x0][0x20], RZ ;  /* 0x8000080017057a10 */ /* 0x000fe20007ffe0ff */
[----:B------:R-:W-:Y:S01]  /*9290*/  IMAD.MOV.U32 R8, RZ, RZ, R4 ;  /* 0x000000ffff087224 */ /* 0x000fe200078e0004 */
[----:B------:R-:W-:Y:S01]  /*92a0*/  MOV R9, R7 ;  /* 0x0000000700097202 */ /* 0x000fe20000000f00 */
[----:B------:R-:W-:-:S04]  /*92b0*/  IMAD.MOV.U32 R7, RZ, RZ, 0x0 ;  /* 0x00000000ff077424 */ /* 0x000fc800078e00ff */
[----:B------:R1:W-:Y:S01]  /*92c0*/  STL.64 [R5], R8 ;  /* 0x0000000805007387 */ /* 0x0003e20000100a00 */
[----:B------:R-:W-:Y:S05]  /*92d0*/  RET.REL.NODEC R6 `(_ZN7cutlass13device_kernelIN5flash19enable_sm80_to_sm89INS1_16FlashAttnBwdSm80INS1_25CollectiveMainloopBwdSm80ILi2ELi2EN4cute5tupleIJNS5_1CILi128EEES8_NS7_ILi64EEEEEENS_10bfloat16_tEfNS_4arch4Sm80ELb1ELb0ELb1ELb1ELb0ELb0ELb0ELb0ELi2ELi4ELi4ELi4ELb0EEENS1_24CollectiveEpilogueBwdGQAISA_fSD_Li256ELb1ELb0EEENS1_25SingleTileBwdLPTSchedulerILb1ELi128ELb0EEEEEEEEEvNT_6ParamsE) ;  /* 0xffff6d2006007950 */ /* 0x000fea0003c3ffff */
        .type           $_ZN7cutlass13device_kernelIN5flash19enable_sm80_to_sm89INS1_16FlashAttnBwdSm80INS1_25CollectiveMainloopBwdSm80ILi2ELi2EN4cute5tupleIJNS5_1CILi128EEES8_NS7_ILi64EEEEEENS_10bfloat16_tEfNS_4arch4Sm80ELb1ELb0ELb1ELb1ELb0ELb0ELb0ELb0ELi2ELi4ELi4ELi4ELb0EEENS1_24CollectiveEpilogueBwdGQAISA_fSD_Li256ELb1ELb0EEENS1_25SingleTileBwdLPTSchedulerILb1ELi128ELb0EEEEEEEEEvNT_6ParamsE$_ZN4cute3eso3ESOILb1ELb0EJNS_6LayoutINS_5tupleIJNS3_IJNS3_IJNS_1CILi8EEENS4_ILi1EEEEEES6_EEENS3_IJNS3_IJS6_S6_EEENS4_ILi2EEEEEEEEENS3_IJNS3_IJNS3_IJS6_NS4_ILi0EEEEEESD_EEENS3_IJNS3_IJSD_SD_EEES5_EEEEEEEENS_10ViewEngineIPN7cutlass10bfloat16_tEEEEEC2ERKSJ_RKSO_,@function
        .size           $_ZN7cutlass13device_kernelIN5flash19enable_sm80_to_sm89INS1_16FlashAttnBwdSm80INS1_25CollectiveMainloopBwdSm80ILi2ELi2EN4cute5tupleIJNS5_1CILi128EEES8_NS7_ILi64EEEEEENS_10bfloat16_tEfNS_4arch4Sm80ELb1ELb0ELb1ELb1ELb0ELb0ELb0ELb0ELi2ELi4ELi4ELi4ELb0EEENS1_24CollectiveEpilogueBwdGQAISA_fSD_Li256ELb1ELb0EEENS1_25SingleTileBwdLPTSchedulerILb1ELi128ELb0EEEEEEEEEvNT_6ParamsE$_ZN4cute3eso3ESOILb1ELb0EJNS_6LayoutINS_5tupleIJNS3_IJNS3_IJNS_1CILi8EEENS4_ILi1EEEEEES6_EEENS3_IJNS3_IJS6_S6_EEENS4_ILi2EEEEEEEEENS3_IJNS3_IJNS3_IJS6_NS4_ILi0EEEEEESD_EEENS3_IJNS3_IJSD_SD_EEES5_EEEEEEEENS_10ViewEngineIPN7cutlass10bfloat16_tEEEEEC2ERKSJ_RKSO_,($_ZN7cutlass13device_kernelIN5flash19enable_sm80_to_sm89INS1_16FlashAttnBwdSm80INS1_25CollectiveMainloopBwdSm80ILi2ELi2EN4cute5tupleIJNS5_1CILi128EEES8_NS7_ILi64EEEEEENS_10bfloat16_tEfNS_4arch4Sm80ELb1ELb0ELb1ELb1ELb0ELb0ELb0ELb0ELi2ELi4ELi4ELi4ELb0EEENS1_24CollectiveEpilogueBwdGQAISA_fSD_Li256ELb1ELb0EEENS1_25SingleTileBwdLPTSchedulerILb1ELi128ELb0EEEEEEEEEvNT_6ParamsE$_ZN4cute3eso3ESOILb1ELb0EJNS_6LayoutINS_5tupleIJNS3_IJNS3_IJNS_1CILi8EEENS4_ILi1EEEEEES6_EEENS3_IJNS3_IJS6_S6_EEENS4_ILi4EEEEEEEEENS3_IJNS3_IJNS3_IJS6_NS4_ILi0EEEEEESD_EEENS3_IJNS3_IJSD_SD_EEENS4_ILi2048EEEEEEEEEEENS_10ViewEngineINS_8smem_ptrIPN7cutlass10bfloat16_tEEEEEEEC2ERKSK_RKSR_ - $_ZN7cutlass13device_kernelIN5flash19enable_sm80_to_sm89INS1_16FlashAttnBwdSm80INS1_25CollectiveMainloopBwdSm80ILi2ELi2EN4cute5tupleIJNS5_1CILi128EEES8_NS7_ILi64EEEEEENS_10bfloat16_tEfNS_4arch4Sm80ELb1ELb0ELb1ELb1ELb0ELb0ELb0ELb0ELi2ELi4ELi4ELi4ELb0EEENS1_24CollectiveEpilogueBwdGQAISA_fSD_Li256ELb1ELb0EEENS1_25SingleTileBwdLPTSchedulerILb1ELi128ELb0EEEEEEEEEvNT_6ParamsE$_ZN4cute3eso3ESOILb1ELb0EJNS_6LayoutINS_5tupleIJNS3_IJNS3_IJNS_1CILi8EEENS4_ILi1EEEEEES6_EEENS3_IJNS3_IJS6_S6_EEENS4_ILi2EEEEEEEEENS3_IJNS3_IJNS3_IJS6_NS4_ILi0EEEEEESD_EEENS3_IJNS3_IJSD_SD_EEES5_EEEEEEEENS_10ViewEngineIPN7cutlass10bfloat16_tEEEEEC2ERKSJ_RKSO_)
$_ZN7cutlass13device_kernelIN5flash19enable_sm80_to_sm89INS1_16FlashAttnBwdSm80INS1_25CollectiveMainloopBwdSm80ILi2ELi2EN4cute5tupleIJNS5_1CILi128EEES8_NS7_ILi64EEEEEENS_10bfloat16_tEfNS_4arch4Sm80ELb1ELb0ELb1ELb1ELb0ELb0ELb0ELb0ELi2ELi4ELi4ELi4ELb0EEENS1_24CollectiveEpilogueBwdGQAISA_fSD_Li256ELb1ELb0EEENS1_25SingleTileBwdLPTSchedulerILb1ELi128ELb0EEEEEEEEEvNT_6ParamsE$_ZN4cute3eso3ESOILb1ELb0EJNS_6LayoutINS_5tupleIJNS3_IJNS3_IJNS_1CILi8EEENS4_ILi1EEEEEES6_EEENS3_IJNS3_IJS6_S6_EEENS4_ILi2EEEEEEEEENS3_IJNS3_IJNS3_IJS6_NS4_ILi0EEEEEESD_EEENS3_IJNS3_IJSD_SD_EEES5_EEEEEEEENS_10ViewEngineIPN7cutlass10bfloat16_tEEEEEC2ERKSJ_RKSO_:
[----:B------:R-:W-:Y:S02]  /*92e0*/  IADD3 R4, R66, -c[0x0][0x20], RZ ;  /* 0x8000080042047a10 */ /* 0x000fe40007ffe0ff */
[----:B------:R-:W-:-:S03]  /*92f0*/  MOV R9, 0x0 ;  /* 0x0000000000097802 */ /* 0x000fc60000000f00 */
[----:B------:R1:W-:Y:S01]  /*9300*/  STL.64 [R4], R2 ;  /* 0x0000000204007387 */ /* 0x0003e20000100a00 */
[----:B------:R-:W-:Y:S05]  /*9310*/  RET.REL.NODEC R8 `(_ZN7cutlass13device_kernelIN5flash19enable_sm80_to_sm89INS1_16FlashAttnBwdSm80INS1_25CollectiveMainloopBwdSm80ILi2ELi2EN4cute5tupleIJNS5_1CILi128EEES8_NS7_ILi64EEEEEENS_10bfloat16_tEfNS_4arch4Sm80ELb1ELb0ELb1ELb1ELb0ELb0ELb0ELb0ELi2ELi4ELi4ELi4ELb0EEENS1_24CollectiveEpilogueBwdGQAISA_fSD_Li256ELb1ELb0EEENS1_25SingleTileBwdLPTSchedulerILb1ELi128ELb0EEEEEEEEEvNT_6ParamsE) ;  /* 0xffff6ce008007950 */ /* 0x000fea0003c3ffff */
        .type           $_ZN7cutlass13device_kernelIN5flash19enable_sm80_to_sm89INS1_16FlashAttnBwdSm80INS1_25CollectiveMainloopBwdSm80ILi2ELi2EN4cute5tupleIJNS5_1CILi128EEES8_NS7_ILi64EEEEEENS_10bfloat16_tEfNS_4arch4Sm80ELb1ELb0ELb1ELb1ELb0ELb0ELb0ELb0ELi2ELi4ELi4ELi4ELb0EEENS1_24CollectiveEpilogueBwdGQAISA_fSD_Li256ELb1ELb0EEENS1_25SingleTileBwdLPTSchedulerILb1ELi128ELb0EEEEEEEEEvNT_6ParamsE$_ZN4cute3eso3ESOILb1ELb0EJNS_6LayoutINS_5tupleIJNS3_IJNS3_IJNS_1CILi8EEENS4_ILi1EEEEEES6_EEENS3_IJNS3_IJS6_S6_EEENS4_ILi4EEEEEEEEENS3_IJNS3_IJNS3_IJS6_NS4_ILi0EEEEEESD_EEENS3_IJNS3_IJSD_SD_EEENS4_ILi2048EEEEEEEEEEENS_10ViewEngineINS_8smem_ptrIPN7cutlass10bfloat16_tEEEEEEEC2ERKSK_RKSR_,@function
        .size           $_ZN7cutlass13device_kernelIN5flash19enable_sm80_to_sm89INS1_16FlashAttnBwdSm80INS1_25CollectiveMainloopBwdSm80ILi2ELi2EN4cute5tupleIJNS5_1CILi128EEES8_NS7_ILi64EEEEEENS_10bfloat16_tEfNS_4arch4Sm80ELb1ELb0ELb1ELb1ELb0ELb0ELb0ELb0ELi2ELi4ELi4ELi4ELb0EEENS1_24CollectiveEpilogueBwdGQAISA_fSD_Li256ELb1ELb0EEENS1_25SingleTileBwdLPTSchedulerILb1ELi128ELb0EEEEEEEEEvNT_6ParamsE$_ZN4cute3eso3ESOILb1ELb0EJNS_6LayoutINS_5tupleIJNS3_IJNS3_IJNS_1CILi8EEENS4_ILi1EEEEEES6_EEENS3_IJNS3_IJS6_S6_EEENS4_ILi4EEEEEEEEENS3_IJNS3_IJNS3_IJS6_NS4_ILi0EEEEEESD_EEENS3_IJNS3_IJSD_SD_EEENS4_ILi2048EEEEEEEEEEENS_10ViewEngineINS_8smem_ptrIPN7cutlass10bfloat16_tEEEEEEEC2ERKSK_RKSR_,($_ZN7cutlass13device_kernelIN5flash19enable_sm80_to_sm89INS1_16FlashAttnBwdSm80INS1_25CollectiveMainloopBwdSm80ILi2ELi2EN4cute5tupleIJNS5_1CILi128EEES8_NS7_ILi64EEEEEENS_10bfloat16_tEfNS_4arch4Sm80ELb1ELb0ELb1ELb1ELb0ELb0ELb0ELb0ELi2ELi4ELi4ELi4ELb0EEENS1_24CollectiveEpilogueBwdGQAISA_fSD_Li256ELb1ELb0EEENS1_25SingleTileBwdLPTSchedulerILb1ELi128ELb0EEEEEEEEEvNT_6ParamsE$_ZN4cute3eso3ESOILb1ELb0EJNS_6LayoutINS_5tupleIJNS3_IJNS3_IJNS_1CILi8EEENS4_ILi1EEEEEES6_EEENS3_IJNS3_IJS6_S6_EEENS4_ILi4EEEEEEEEENS3_IJNS3_IJNS3_IJS6_NS4_ILi0EEEEEESD_EEENS3_IJNS3_IJSD_SD_EEES5_EEEEEEEENS_10ViewEngineIPN7cutlass10bfloat16_tEEEEEC2ERKSJ_RKSO_ - $_ZN7cutlass13device_kernelIN5flash19enable_sm80_to_sm89INS1_16FlashAttnBwdSm80INS1_25CollectiveMainloopBwdSm80ILi2ELi2EN4cute5tupleIJNS5_1CILi128EEES8_NS7_ILi64EEEEEENS_10bfloat16_tEfNS_4arch4Sm80ELb1ELb0ELb1ELb1ELb0ELb0ELb0ELb0ELi2ELi4ELi4ELi4ELb0EEENS1_24CollectiveEpilogueBwdGQAISA_fSD_Li256ELb1ELb0EEENS1_25SingleTileBwdLPTSchedulerILb1ELi128ELb0EEEEEEEEEvNT_6ParamsE$_ZN4cute3eso3ESOILb1ELb0EJNS_6LayoutINS_5tupleIJNS3_IJNS3_IJNS_1CILi8EEENS4_ILi1EEEEEES6_EEENS3_IJNS3_IJS6_S6_EEENS4_ILi4EEEEEEEEENS3_IJNS3_IJNS3_IJS6_NS4_ILi0EEEEEESD_EEENS3_IJNS3_IJSD_SD_EEENS4_ILi2048EEEEEEEEEEENS_10ViewEngineINS_8smem_ptrIPN7cutlass10bfloat16_tEEEEEEEC2ERKSK_RKSR_)
$_ZN7cutlass13device_kernelIN5flash19enable_sm80_to_sm89INS1_16FlashAttnBwdSm80INS1_25CollectiveMainloopBwdSm80ILi2ELi2EN4cute5tupleIJNS5_1CILi128EEES8_NS7_ILi64EEEEEENS_10bfloat16_tEfNS_4arch4Sm80ELb1ELb0ELb1ELb1ELb0ELb0ELb0ELb0ELi2ELi4ELi4ELi4ELb0EEENS1_24CollectiveEpilogueBwdGQAISA_fSD_Li256ELb1ELb0EEENS1_25SingleTileBwdLPTSchedulerILb1ELi128ELb0EEEEEEEEEvNT_6ParamsE$_ZN4cute3eso3ESOILb1ELb0EJNS_6LayoutINS_5tupleIJNS3_IJNS3_IJNS_1CILi8EEENS4_ILi1EEEEEES6_EEENS3_IJNS3_IJS6_S6_EEENS4_ILi4EEEEEEEEENS3_IJNS3_IJNS3_IJS6_NS4_ILi0EEEEEESD_EEENS3_IJNS3_IJSD_SD_EEENS4_ILi2048EEEEEEEEEEENS_10ViewEngineINS_8smem_ptrIPN7cutlass10bfloat16_tEEEEEEEC2ERKSK_RKSR_:
[----:B------:R-:W-:Y:S02]  /*9320*/  IADD3 R2, R23, -c[0x0][0x20], RZ ;  /* 0x8000080017027a10 */ /* 0x000fe40007ffe0ff */
[----:B------:R-:W-:-:S03]  /*9330*/  MOV R9, 0x0 ;  /* 0x0000000000097802 */ /* 0x000fc60000000f00 */
[----:B------:R1:W-:Y:S01]  /*9340*/  STL.64 [R2], R6 ;  /* 0x0000000602007387 */ /* 0x0003e20000100a00 */
[----:B------:R-:W-:Y:S05]  /*9350*/  RET.REL.NODEC R8 `(_ZN7cutlass13device_kernelIN5flash19enable_sm80_to_sm89INS1_16FlashAttnBwdSm80INS1_25CollectiveMainloopBwdSm80ILi2ELi2EN4cute5tupleIJNS5_1CILi128EEES8_NS7_ILi64EEEEEENS_10bfloat16_tEfNS_4arch4Sm80ELb1ELb0ELb1ELb1ELb0ELb0ELb0ELb0ELi2ELi4ELi4ELi4ELb0EEENS1_24CollectiveEpilogueBwdGQAISA_fSD_Li256ELb1ELb0EEENS1_25SingleTileBwdLPTSchedulerILb1ELi128ELb0EEEEEEEEEvNT_6ParamsE) ;  /* 0xffff6ca008007950 */ /* 0x000fea0003c3ffff */
        .type           $_ZN7cutlass13device_kernelIN5flash19enable_sm80_to_sm89INS1_16FlashAttnBwdSm80INS1_25CollectiveMainloopBwdSm80ILi2ELi2EN4cute5tupleIJNS5_1CILi128EEES8_NS7_ILi64EEEEEENS_10bfloat16_tEfNS_4arch4Sm80ELb1ELb0ELb1ELb1ELb0ELb0ELb0ELb0ELi2ELi4ELi4ELi4ELb0EEENS1_24CollectiveEpilogueBwdGQAISA_fSD_Li256ELb1ELb0EEENS1_25SingleTileBwdLPTSchedulerILb1ELi128ELb0EEEEEEEEEvNT_6ParamsE$_ZN4cute3eso3ESOILb1ELb0EJNS_6LayoutINS_5tupleIJNS3_IJNS3_IJNS_1CILi8EEENS4_ILi1EEEEEES6_EEENS3_IJNS3_IJS6_S6_EEENS4_ILi4EEEEEEEEENS3_IJNS3_IJNS3_IJS6_NS4_ILi0EEEEEESD_EEENS3_IJNS3_IJSD_SD_EEES5_EEEEEEEENS_10ViewEngineIPN7cutlass10bfloat16_tEEEEEC2ERKSJ_RKSO_,@function
        .size           $_ZN7cutlass13device_kernelIN5flash19enable_sm80_to_sm89INS1_16FlashAttnBwdSm80INS1_25CollectiveMainloopBwdSm80ILi2ELi2EN4cute5tupleIJNS5_1CILi128EEES8_NS7_ILi64EEEEEENS_10bfloat16_tEfNS_4arch4Sm80ELb1ELb0ELb1ELb1ELb0ELb0ELb0ELb0ELi2ELi4ELi4ELi4ELb0EEENS1_24CollectiveEpilogueBwdGQAISA_fSD_Li256ELb1ELb0EEENS1_25SingleTileBwdLPTSchedulerILb1ELi128ELb0EEEEEEEEEvNT_6ParamsE$_ZN4cute3eso3ESOILb1ELb0EJNS_6LayoutINS_5tupleIJNS3_IJNS3_IJNS_1CILi8EEENS4_ILi1EEEEEES6_EEENS3_IJNS3_IJS6_S6_EEENS4_ILi4EEEEEEEEENS3_IJNS3_IJNS3_IJS6_NS4_ILi0EEEEEESD_EEENS3_IJNS3_IJSD_SD_EEES5_EEEEEEEENS_10ViewEngineIPN7cutlass10bfloat16_tEEEEEC2ERKSJ_RKSO_,($_ZN7cutlass13device_kernelIN5flash19enable_sm80_to_sm89INS1_16FlashAttnBwdSm80INS1_25CollectiveMainloopBwdSm80ILi2ELi2EN4cute5tupleIJNS5_1CILi128EEES8_NS7_ILi64EEEEEENS_10bfloat16_tEfNS_4arch4Sm80ELb1ELb0ELb1ELb1ELb0ELb0ELb0ELb0ELi2ELi4ELi4ELi4ELb0EEENS1_24CollectiveEpilogueBwdGQAISA_fSD_Li256ELb1ELb0EEENS1_25SingleTileBwdLPTSchedulerILb1ELi128ELb0EEEEEEEEEvNT_6ParamsE$_ZN4cute3eso3ESOILb1ELb0EJNS_6LayoutINS_5tupleIJNS3_IJNS_1CILi1EEENS3_IJNS4_ILi2EEES6_EEEEEES6_NS4_ILi4EEEEEENS3_IJNS3_IJNS4_ILi0EEENS3_IJS5_S9_EEEEEES6_NS4_ILi8EEEEEEEENS_10ViewEngineIPjEEEEC2ERKSG_RKSJ_ - $_ZN7cutlass13device_kernelIN5flash19enable_sm80_to_sm89INS1_16FlashAttnBwdSm80INS1_25CollectiveMainloopBwdSm80ILi2ELi2EN4cute5tupleIJNS5_1CILi128EEES8_NS7_ILi64EEEEEENS_10bfloat16_tEfNS_4arch4Sm80ELb1ELb0ELb1ELb1ELb0ELb0ELb0ELb0ELi2ELi4ELi4ELi4ELb0EEENS1_24CollectiveEpilogueBwdGQAISA_fSD_Li256ELb1ELb0EEENS1_25SingleTileBwdLPTSchedulerILb1ELi128ELb0EEEEEEEEEvNT_6ParamsE$_ZN4cute3eso3ESOILb1ELb0EJNS_6LayoutINS_5tupleIJNS3_IJNS3_IJNS_1CILi8EEENS4_ILi1EEEEEES6_EEENS3_IJNS3_IJS6_S6_EEENS4_ILi4EEEEEEEEENS3_IJNS3_IJNS3_IJS6_NS4_ILi0EEEEEESD_EEENS3_IJNS3_IJSD_SD_EEES5_EEEEEEEENS_10ViewEngineIPN7cutlass10bfloat16_tEEEEEC2ERKSJ_RKSO_)
$_ZN7cutlass13device_kernelIN5flash19enable_sm80_to_sm89INS1_16FlashAttnBwdSm80INS1_25CollectiveMainloopBwdSm80ILi2ELi2EN4cute5tupleIJNS5_1CILi128EEES8_NS7_ILi64EEEEEENS_10bfloat16_tEfNS_4arch4Sm80ELb1ELb0ELb1ELb1ELb0ELb0ELb0ELb0ELi2ELi4ELi4ELi4ELb0EEENS1_24CollectiveEpilogueBwdGQAISA_fSD_Li256ELb1ELb0EEENS1_25SingleTileBwdLPTSchedulerILb1ELi128ELb0EEEEEEEEEvNT_6ParamsE$_ZN4cute3eso3ESOILb1ELb0EJNS_6LayoutINS_5tupleIJNS3_IJNS3_IJNS_1CILi8EEENS4_ILi1EEEEEES6_EEENS3_IJNS3_IJS6_S6_EEENS4_ILi4EEEEEEEEENS3_IJNS3_IJNS3_IJS6_NS4_ILi0EEEEEESD_EEENS3_IJNS3_IJSD_SD_EEES5_EEEEEEEENS_10ViewEngineIPN7cutlass10bfloat16_tEEEEEC2ERKSJ_RKSO_:
[----:B------:R-:W-:Y:S02]  /*9360*/  IADD3 R4, R23, -c[0x0][0x20], RZ ;  /* 0x8000080017047a10 */ /* 0x000fe40007ffe0ff */
[----:B------:R-:W-:-:S03]  /*9370*/  MOV R9, 0x0 ;  /* 0x0000000000097802 */ /* 0x000fc60000000f00 */
[----:B------:R1:W-:Y:S01]  /*9380*/  STL.64 [R4], R2 ;  /* 0x0000000204007387 */ /* 0x0003e20000100a00 */
[----:B------:R-:W-:Y:S05]  /*9390*/  RET.REL.NODEC R8 `(_ZN7cutlass13device_kernelIN5flash19enable_sm80_to_sm89INS1_16FlashAttnBwdSm80INS1_25CollectiveMainloopBwdSm80ILi2ELi2EN4cute5tupleIJNS5_1CILi128EEES8_NS7_ILi64EEEEEENS_10bfloat16_tEfNS_4arch4Sm80ELb1ELb0ELb1ELb1ELb0ELb0ELb0ELb0ELi2ELi4ELi4ELi4ELb0EEENS1_24CollectiveEpilogueBwdGQAISA_fSD_Li256ELb1ELb0EEENS1_25SingleTileBwdLPTSchedulerILb1ELi128ELb0EEEEEEEEEvNT_6ParamsE) ;  /* 0xffff6c6008007950 */ /* 0x000fea0003c3ffff */
        .type           $_ZN7cutlass13device_kernelIN5flash19enable_sm80_to_sm89INS1_16FlashAttnBwdSm80INS1_25CollectiveMainloopBwdSm80ILi2ELi2EN4cute5tupleIJNS5_1CILi128EEES8_NS7_ILi64EEEEEENS_10bfloat16_tEfNS_4arch4Sm80ELb1ELb0ELb1ELb1ELb0ELb0ELb0ELb0ELi2ELi4ELi4ELi4ELb0EEENS1_24CollectiveEpilogueBwdGQAISA_fSD_Li256ELb1ELb0EEENS1_25SingleTileBwdLPTSchedulerILb1ELi128ELb0EEEEEEEEEvNT_6ParamsE$_ZN4cute3eso3ESOILb1ELb0EJNS_6LayoutINS_5tupleIJNS3_IJNS_1CILi1EEENS3_IJNS4_ILi2EEES6_EEEEEES6_NS4_ILi4EEEEEENS3_IJNS3_IJNS4_ILi0EEENS3_IJS5_S9_EEEEEES6_NS4_ILi8EEEEEEEENS_10ViewEngineIPjEEEEC2ERKSG_RKSJ_,@function
        .size           $_ZN7cutlass13device_kernelIN5flash19enable_sm80_to_sm89INS1_16FlashAttnBwdSm80INS1_25CollectiveMainloopBwdSm80ILi2ELi2EN4cute5tupleIJNS5_1CILi128EEES8_NS7_ILi64EEEEEENS_10bfloat16_tEfNS_4arch4Sm80ELb1ELb0ELb1ELb1ELb0ELb0ELb0ELb0ELi2ELi4ELi4ELi4ELb0EEENS1_24CollectiveEpilogueBwdGQAISA_fSD_Li256ELb1ELb0EEENS1_25SingleTileBwdLPTSchedulerILb1ELi128ELb0EEEEEEEEEvNT_6ParamsE$_ZN4cute3eso3ESOILb1ELb0EJNS_6LayoutINS_5tupleIJNS3_IJNS_1CILi1EEENS3_IJNS4_ILi2EEES6_EEEEEES6_NS4_ILi4EEEEEENS3_IJNS3_IJNS4_ILi0EEENS3_IJS5_S9_EEEEEES6_NS4_ILi8EEEEEEEENS_10ViewEngineIPjEEEEC2ERKSG_RKSJ_,($_ZN7cutlass13device_kernelIN5flash19enable_sm80_to_sm89INS1_16FlashAttnBwdSm80INS1_25CollectiveMainloopBwdSm80ILi2ELi2EN4cute5tupleIJNS5_1CILi128EEES8_NS7_ILi64EEEEEENS_10bfloat16_tEfNS_4arch4Sm80ELb1ELb0ELb1ELb1ELb0ELb0ELb0ELb0ELi2ELi4ELi4ELi4ELb0EEENS1_24CollectiveEpilogueBwdGQAISA_fSD_Li256ELb1ELb0EEENS1_25SingleTileBwdLPTSchedulerILb1ELi128ELb0EEEEEEEEEvNT_6ParamsE$_ZN4cute3eso3ESOILb1ELb0EJNS_6LayoutINS_5tupleIJNS3_IJNS_1CILi1EEENS3_IJNS4_ILi4EEENS4_ILi2EEEEEEEEES7_S6_EEENS3_IJNS3_IJNS4_ILi0EEENS3_IJS5_NS4_ILi8EEEEEEEEES6_NS4_ILi16EEEEEEEENS_10ViewEngineIPN7cutlass10bfloat16_tEEEEEC2ERKSH_RKSM_ - $_ZN7cutlass13device_kernelIN5flash19enable_sm80_to_sm89INS1_16FlashAttnBwdSm80INS1_25CollectiveMainloopBwdSm80ILi2ELi2EN4cute5tupleIJNS5_1CILi128EEES8_NS7_ILi64EEEEEENS_10bfloat16_tEfNS_4arch4Sm80ELb1ELb0ELb1ELb1ELb0ELb0ELb0ELb0ELi2ELi4ELi4ELi4ELb0EEENS1_24CollectiveEpilogueBwdGQAISA_fSD_Li256ELb1ELb0EEENS1_25SingleTileBwdLPTSchedulerILb1ELi128ELb0EEEEEEEEEvNT_6ParamsE$_ZN4cute3eso3ESOILb1ELb0EJNS_6LayoutINS_5tupleIJNS3_IJNS_1CILi1EEENS3_IJNS4_ILi2EEES6_EEEEEES6_NS4_ILi4EEEEEENS3_IJNS3_IJNS4_ILi0EEENS3_IJS5_S9_EEEEEES6_NS4_ILi8EEEEEEEENS_10ViewEngineIPjEEEEC2ERKSG_RKSJ_)
$_ZN7cutlass13device_kernelIN5flash19enable_sm80_to_sm89INS1_16FlashAttnBwdSm80INS1_25CollectiveMainloopBwdSm80ILi2ELi2EN4cute5tupleIJNS5_1CILi128EEES8_NS7_ILi64EEEEEENS_10bfloat16_tEfNS_4arch4Sm80ELb1ELb0ELb1ELb1ELb0ELb0ELb0ELb0ELi2ELi4ELi4ELi4ELb0EEENS1_24CollectiveEpilogueBwdGQAISA_fSD_Li256ELb1ELb0EEENS1_25SingleTileBwdLPTSchedulerILb1ELi128ELb0EEEEEEEEEvNT_6ParamsE$_ZN4cute3eso3ESOILb1ELb0EJNS_6LayoutINS_5tupleIJNS3_IJNS_1CILi1EEENS3_IJNS4_ILi2EEES6_EEEEEES6_NS4_ILi4EEEEEENS3_IJNS3_IJNS4_ILi0EEENS3_IJS5_S9_EEEEEES6_NS4_ILi8EEEEEEEENS_10ViewEngineIPjEEEEC2ERKSG_RKSJ_:
[----:B------:R-:W-:Y:S01]  /*93a0*/  IADD3 R4, R56, -c[0x0][0x20], RZ ;  /* 0x8000080038047a10 */ /* 0x000fe20007ffe0ff */
[----:B------:R-:W-:Y:S01]  /*93b0*/  IMAD.MOV.U32 R8, RZ, RZ, R6 ;  /* 0x000000ffff087224 */ /* 0x000fe200078e0006 */
[----:B------:R-:W-:-:S03]  /*93c0*/  MOV R9, 0x0 ;  /* 0x0000000000097802 */ /* 0x000fc60000000f00 */
[----:B------:R1:W-:Y:S01]  /*93d0*/  STL.64 [R4], R2 ;  /* 0x0000000204007387 */ /* 0x0003e20000100a00 */
[----:B------:R-:W-:Y:S05]  /*93e0*/  RET.REL.NODEC R8 `(_ZN7cutlass13device_kernelIN5flash19enable_sm80_to_sm89INS1_16FlashAttnBwdSm80INS1_25CollectiveMainloopBwdSm80ILi2ELi2EN4cute5tupleIJNS5_1CILi128EEES8_NS7_ILi64EEEEEENS_10bfloat16_tEfNS_4arch4Sm80ELb1ELb0ELb1ELb1ELb0ELb0ELb0ELb0ELi2ELi4ELi4ELi4ELb0EEENS1_24CollectiveEpilogueBwdGQAISA_fSD_Li256ELb1ELb0EEENS1_25SingleTileBwdLPTSchedulerILb1ELi128ELb0EEEEEEEEEvNT_6ParamsE) ;  /* 0xffff6c1008007950 */ /* 0x000fea0003c3ffff */
        .type           $_ZN7cutlass13device_kernelIN5flash19enable_sm80_to_sm89INS1_16FlashAttnBwdSm80INS1_25CollectiveMainloopBwdSm80ILi2ELi2EN4cute5tupleIJNS5_1CILi128EEES8_NS7_ILi64EEEEEENS_10bfloat16_tEfNS_4arch4Sm80ELb1ELb0ELb1ELb1ELb0ELb0ELb0ELb0ELi2ELi4ELi4ELi4ELb0EEENS1_24CollectiveEpilogueBwdGQAISA_fSD_Li256ELb1ELb0EEENS1_25SingleTileBwdLPTSchedulerILb1ELi128ELb0EEEEEEEEEvNT_6ParamsE$_ZN4cute3eso3ESOILb1ELb0EJNS_6LayoutINS_5tupleIJNS3_IJNS_1CILi1EEENS3_IJNS4_ILi4EEENS4_ILi2EEEEEEEEES7_S6_EEENS3_IJNS3_IJNS4_ILi0EEENS3_IJS5_NS4_ILi8EEEEEEEEES6_NS4_ILi16EEEEEEEENS_10ViewEngineIPN7cutlass10bfloat16_tEEEEEC2ERKSH_RKSM_,@function
        .size           $_ZN7cutlass13device_kernelIN5flash19enable_sm80_to_sm89INS1_16FlashAttnBwdSm80INS1_25CollectiveMainloopBwdSm80ILi2ELi2EN4cute5tupleIJNS5_1CILi128EEES8_NS7_ILi64EEEEEENS_10bfloat16_tEfNS_4arch4Sm80ELb1ELb0ELb1ELb1ELb0ELb0ELb0ELb0ELi2ELi4ELi4ELi4ELb0EEENS1_24CollectiveEpilogueBwdGQAISA_fSD_Li256ELb1ELb0EEENS1_25SingleTileBwdLPTSchedulerILb1ELi128ELb0EEEEEEEEEvNT_6ParamsE$_ZN4cute3eso3ESOILb1ELb0EJNS_6LayoutINS_5tupleIJNS3_IJNS_1CILi1EEENS3_IJNS4_ILi4EEENS4_ILi2EEEEEEEEES7_S6_EEENS3_IJNS3_IJNS4_ILi0EEENS3_IJS5_NS4_ILi8EEEEEEEEES6_NS4_ILi16EEEEEEEENS_10ViewEngineIPN7cutlass10bfloat16_tEEEEEC2ERKSH_RKSM_,($_ZN7cutlass13device_kernelIN5flash19enable_sm80_to_sm89INS1_16FlashAttnBwdSm80INS1_25CollectiveMainloopBwdSm80ILi2ELi2EN4cute5tupleIJNS5_1CILi128EEES8_NS7_ILi64EEEEEENS_10bfloat16_tEfNS_4arch4Sm80ELb1ELb0ELb1ELb1ELb0ELb0ELb0ELb0ELi2ELi4ELi4ELi4ELb0EEENS1_24CollectiveEpilogueBwdGQAISA_fSD_Li256ELb1ELb0EEENS1_25SingleTileBwdLPTSchedulerILb1ELi128ELb0EEEEEEEEEvNT_6ParamsE$_ZN4cute3eso3ESOILb1ELb0EJNS_6LayoutINS_5tupleIJNS3_IJNS_1CILi1EEENS4_ILi2EEEEEEEEENS3_IJNS3_IJS5_S5_EEEEEEEENS_10ViewEngineIPjEEEEC2ERKSB_RKSE_ - $_ZN7cutlass13device_kernelIN5flash19enable_sm80_to_sm89INS1_16FlashAttnBwdSm80INS1_25CollectiveMainloopBwdSm80ILi2ELi2EN4cute5tupleIJNS5_1CILi128EEES8_NS7_ILi64EEEEEENS_10bfloat16_tEfNS_4arch4Sm80ELb1ELb0ELb1ELb1ELb0ELb0ELb0ELb0ELi2ELi4ELi4ELi4ELb0EEENS1_24CollectiveEpilogueBwdGQAISA_fSD_Li256ELb1ELb0EEENS1_25SingleTileBwdLPTSchedulerILb1ELi128ELb0EEEEEEEEEvNT_6ParamsE$_ZN4cute3eso3ESOILb1ELb0EJNS_6LayoutINS_5tupleIJNS3_IJNS_1CILi1EEENS3_IJNS4_ILi4EEENS4_ILi2EEEEEEEEES7_S6_EEENS3_IJNS3_IJNS4_ILi0EEENS3_IJS5_NS4_ILi8EEEEEEEEES6_NS4_ILi16EEEEEEEENS_10ViewEngineIPN7cutlass10bfloat16_tEEEEEC2ERKSH_RKSM_)
$_ZN7cutlass13device_kernelIN5flash19enable_sm80_to_sm89INS1_16FlashAttnBwdSm80INS1_25CollectiveMainloopBwdSm80ILi2ELi2EN4cute5tupleIJNS5_1CILi128EEES8_NS7_ILi64EEEEEENS_10bfloat16_tEfNS_4arch4Sm80ELb1ELb0ELb1ELb1ELb0ELb0ELb0ELb0ELi2ELi4ELi4ELi4ELb0EEENS1_24CollectiveEpilogueBwdGQAISA_fSD_Li256ELb1ELb0EEENS1_25SingleTileBwdLPTSchedulerILb1ELi128ELb0EEEEEEEEEvNT_6ParamsE$_ZN4cute3eso3ESOILb1ELb0EJNS_6LayoutINS_5tupleIJNS3_IJNS_1CILi1EEENS3_IJNS4_ILi4EEENS4_ILi2EEEEEEEEES7_S6_EEENS3_IJNS3_IJNS4_ILi0EEENS3_IJS5_NS4_ILi8EEEEEEEEES6_NS4_ILi16EEEEEEEENS_10ViewEngineIPN7cutlass10bfloat16_tEEEEEC2ERKSH_RKSM_:
[----:B------:R-:W-:Y:S01]  /*93f0*/  IADD3 R3, R56, -c[0x0][0x20], RZ ;  /* 0x8000080038037a10 */ /* 0x000fe20007ffe0ff */
[----:B------:R-:W-:Y:S01]  /*9400*/  IMAD.MOV.U32 R50, RZ, RZ, R2 ;  /* 0x000000ffff327224 */ /* 0x000fe200078e0002 */
[----:B------:R-:W-:-:S04]  /*9410*/  MOV R5, 0x0 ;  /* 0x0000000000057802 */ /* 0x000fc80000000f00 */
[----:B------:R1:W-:Y:S01]  /*9420*/  STL.64 [R3], R50 ;  /* 0x0000003203007387 */ /* 0x0003e20000100a00 */
[----:B------:R-:W-:Y:S05]  /*9430*/  RET.REL.NODEC R4 `(_ZN7cutlass13device_kernelIN5flash19enable_sm80_to_sm89INS1_16FlashAttnBwdSm80INS1_25CollectiveMainloopBwdSm80ILi2ELi2EN4cute5tupleIJNS5_1CILi128EEES8_NS7_ILi64EEEEEENS_10bfloat16_tEfNS_4arch4Sm80ELb1ELb0ELb1ELb1ELb0ELb0ELb0ELb0ELi2ELi4ELi4ELi4ELb0EEENS1_24CollectiveEpilogueBwdGQAISA_fSD_Li256ELb1ELb0EEENS1_25SingleTileBwdLPTSchedulerILb1ELi128ELb0EEEEEEEEEvNT_6ParamsE) ;  /* 0xffff6bc004007950 */ /* 0x000fea0003c3ffff */
        .type           $_ZN7cutlass13device_kernelIN5flash19enable_sm80_to_sm89INS1_16FlashAttnBwdSm80INS1_25CollectiveMainloopBwdSm80ILi2ELi2EN4cute5tupleIJNS5_1CILi128EEES8_NS7_ILi64EEEEEENS_10bfloat16_tEfNS_4arch4Sm80ELb1ELb0ELb1ELb1ELb0ELb0ELb0ELb0ELi2ELi4ELi4ELi4ELb0EEENS1_24CollectiveEpilogueBwdGQAISA_fSD_Li256ELb1ELb0EEENS1_25SingleTileBwdLPTSchedulerILb1ELi128ELb0EEEEEEEEEvNT_6ParamsE$_ZN4cute3eso3ESOILb1ELb0EJNS_6LayoutINS_5tupleIJNS3_IJNS_1CILi1EEENS4_ILi2EEEEEEEEENS3_IJNS3_IJS5_S5_EEEEEEEENS_10ViewEngineIPjEEEEC2ERKSB_RKSE_,@function
        .size           $_ZN7cutlass13device_kernelIN5flash19enable_sm80_to_sm89INS1_16FlashAttnBwdSm80INS1_25CollectiveMainloopBwdSm80ILi2ELi2EN4cute5tupleIJNS5_1CILi128EEES8_NS7_ILi64EEEEEENS_10bfloat16_tEfNS_4arch4Sm80ELb1ELb0ELb1ELb1ELb0ELb0ELb0ELb0ELi2ELi4ELi4ELi4ELb0EEENS1_24CollectiveEpilogueBwdGQAISA_fSD_Li256ELb1ELb0EEENS1_25SingleTileBwdLPTSchedulerILb1ELi128ELb0EEEEEEEEEvNT_6ParamsE$_ZN4cute3eso3ESOILb1ELb0EJNS_6LayoutINS_5tupleIJNS3_IJNS_1CILi1EEENS4_ILi2EEEEEEEEENS3_IJNS3_IJS5_S5_EEEEEEEENS_10ViewEngineIPjEEEEC2ERKSB_RKSE_,($_ZN7cutlass13device_kernelIN5flash19enable_sm80_to_sm89INS1_16FlashAttnBwdSm80INS1_25CollectiveMainloopBwdSm80ILi2ELi2EN4cute5tupleIJNS5_1CILi128EEES8_NS7_ILi64EEEEEENS_10bfloat16_tEfNS_4arch4Sm80ELb1ELb0ELb1ELb1ELb0ELb0ELb0ELb0ELi2ELi4ELi4ELi4ELb0EEENS1_24CollectiveEpilogueBwdGQAISA_fSD_Li256ELb1ELb0EEENS1_25SingleTileBwdLPTSchedulerILb1ELi128ELb0EEEEEEEEEvNT_6ParamsE$_ZN4cute3eso3ESOILb1ELb0EJNS_6LayoutINS_5tupleIJNS3_IJNS_1CILi1EEENS4_ILi2EEEEEES6_NS4_ILi8EEEEEENS3_IJNS3_IJS5_S5_EEES6_NS4_ILi4EEEEEEEENS_10ViewEngineIPKN7cutlass5ArrayIfLi2ELb1EEEEEEEC2ERKSD_RKSK_ - $_ZN7cutlass13device_kernelIN5flash19enable_sm80_to_sm89INS1_16FlashAttnBwdSm80INS1_25CollectiveMainloopBwdSm80ILi2ELi2EN4cute5tupleIJNS5_1CILi128EEES8_NS7_ILi64EEEEEENS_10bfloat16_tEfNS_4arch4Sm80ELb1ELb0ELb1ELb1ELb0ELb0ELb0ELb0ELi2ELi4ELi4ELi4ELb0EEENS1_24CollectiveEpilogueBwdGQAISA_fSD_Li256ELb1ELb0EEENS1_25SingleTileBwdLPTSchedulerILb1ELi128ELb0EEEEEEEEEvNT_6ParamsE$_ZN4cute3eso3ESOILb1ELb0EJNS_6LayoutINS_5tupleIJNS3_IJNS_1CILi1EEENS4_ILi2EEEEEEEEENS3_IJNS3_IJS5_S5_EEEEEEEENS_10ViewEngineIPjEEEEC2ERKSB_RKSE_)
$_ZN7cutlass13device_kernelIN5flash19enable_sm80_to_sm89INS1_16FlashAttnBwdSm80INS1_25CollectiveMainloopBwdSm80ILi2ELi2EN4cute5tupleIJNS5_1CILi128EEES8_NS7_ILi64EEEEEENS_10bfloat16_tEfNS_4arch4Sm80ELb1ELb0ELb1ELb1ELb0ELb0ELb0ELb0ELi2ELi4ELi4ELi4ELb0EEENS1_24CollectiveEpilogueBwdGQAISA_fSD_Li256ELb1ELb0EEENS1_25SingleTileBwdLPTSchedulerILb1ELi128ELb0EEEEEEEEEvNT_6ParamsE$_ZN4cute3eso3ESOILb1ELb0EJNS_6LayoutINS_5tupleIJNS3_IJNS_1CILi1EEENS4_ILi2EEEEEEEEENS3_IJNS3_IJS5_S5_EEEEEEEENS_10ViewEngineIPjEEEEC2ERKSB_RKSE_:
[----:B------:R-:W-:Y:S01]  /*9440*/  IADD3 R2, R2, -c[0x0][0x20], RZ ;  /* 0x8000080002027a10 */ /* 0x000fe20007ffe0ff */
[----:B------:R-:W-:Y:S01]  /*9450*/  IMAD.MOV.U32 R11, RZ, RZ, R3 ;  /* 0x000000ffff0b7224 */ /* 0x000fe200078e0003 */
[----:B------:R-:W-:-:S04]  /*9460*/  MOV R5, 0x0 ;  /* 0x0000000000057802 */ /* 0x000fc80000000f00 */
[----:B------:R1:W-:Y:S01]  /*9470*/  STL.64 [R2], R10 ;  /* 0x0000000a02007387 */ /* 0x0003e20000100a00 */
[----:B------:R-:W-:Y:S05]  /*9480*/  RET.REL.NODEC R4 `(_ZN7cutlass13device_kernelIN5flash19enable_sm80_to_sm89INS1_16FlashAttnBwdSm80INS1_25CollectiveMainloopBwdSm80ILi2ELi2EN4cute5tupleIJNS5_1CILi128EEES8_NS7_ILi64EEEEEENS_10bfloat16_tEfNS_4arch4Sm80ELb1ELb0ELb1ELb1ELb0ELb0ELb0ELb0ELi2ELi4ELi4ELi4ELb0EEENS1_24CollectiveEpilogueBwdGQAISA_fSD_Li256ELb1ELb0EEENS1_25SingleTileBwdLPTSchedulerILb1ELi128ELb0EEEEEEEEEvNT_6ParamsE) ;  /* 0xffff6b7004007950 */ /* 0x000fea0003c3ffff */
        .type           $_ZN7cutlass13device_kernelIN5flash19enable_sm80_to_sm89INS1_16FlashAttnBwdSm80INS1_25CollectiveMainloopBwdSm80ILi2ELi2EN4cute5tupleIJNS5_1CILi128EEES8_NS7_ILi64EEEEEENS_10bfloat16_tEfNS_4arch4Sm80ELb1ELb0ELb1ELb1ELb0ELb0ELb0ELb0ELi2ELi4ELi4ELi4ELb0EEENS1_24CollectiveEpilogueBwdGQAISA_fSD_Li256ELb1ELb0EEENS1_25SingleTileBwdLPTSchedulerILb1ELi128ELb0EEEEEEEEEvNT_6ParamsE$_ZN4cute3eso3ESOILb1ELb0EJNS_6LayoutINS_5tupleIJNS3_IJNS_1CILi1EEENS4_ILi2EEEEEES6_NS4_ILi8EEEEEENS3_IJNS3_IJS5_S5_EEES6_NS4_ILi4EEEEEEEENS_10ViewEngineIPKN7cutlass5ArrayIfLi2ELb1EEEEEEEC2ERKSD_RKSK_,@function
        .size           $_ZN7cutlass13device_kernelIN5flash19enable_sm80_to_sm89INS1_16FlashAttnBwdSm80INS1_25CollectiveMainloopBwdSm80ILi2ELi2EN4cute5tupleIJNS5_1CILi128EEES8_NS7_ILi64EEEEEENS_10bfloat16_tEfNS_4arch4Sm80ELb1ELb0ELb1ELb1ELb0ELb0ELb0ELb0ELi2ELi4ELi4ELi4ELb0EEENS1_24CollectiveEpilogueBwdGQAISA_fSD_Li256ELb1ELb0EEENS1_25SingleTileBwdLPTSchedulerILb1ELi128ELb0EEEEEEEEEvNT_6ParamsE$_ZN4cute3eso3ESOILb1ELb0EJNS_6LayoutINS_5tupleIJNS3_IJNS_1CILi1EEENS4_ILi2EEEEEES6_NS4_ILi8EEEEEENS3_IJNS3_IJS5_S5_EEES6_NS4_ILi4EEEEEEEENS_10ViewEngineIPKN7cutlass5ArrayIfLi2ELb1EEEEEEEC2ERKSD_RKSK_,($_ZN7cutlass13device_kernelIN5flash19enable_sm80_to_sm89INS1_16FlashAttnBwdSm80INS1_25CollectiveMainloopBwdSm80ILi2ELi2EN4cute5tupleIJNS5_1CILi128EEES8_NS7_ILi64EEEEEENS_10bfloat16_tEfNS_4arch4Sm80ELb1ELb0ELb1ELb1ELb0ELb0ELb0ELb0ELi2ELi4ELi4ELi4ELb0EEENS1_24CollectiveEpilogueBwdGQAISA_fSD_Li256ELb1ELb0EEENS1_25SingleTileBwdLPTSchedulerILb1ELi128ELb0EEEEEEEEEvNT_6ParamsE$_ZN4cute3eso3ESOILb1ELb0EJNS_6LayoutINS_5tupleIJNS3_IJNS_1CILi1EEENS4_ILi2EEEEEES6_NS4_ILi8EEEEEENS3_IJNS3_IJS5_S5_EEES6_NS4_ILi4EEEEEEEENS_10ViewEngineIPN7cutlass5ArrayINSF_10bfloat16_tELi2ELb0EEEEEEEC2ERKSD_RKSK_ - $_ZN7cutlass13device_kernelIN5flash19enable_sm80_to_sm89INS1_16FlashAttnBwdSm80INS1_25CollectiveMainloopBwdSm80ILi2ELi2EN4cute5tupleIJNS5_1CILi128EEES8_NS7_ILi64EEEEEENS_10bfloat16_tEfNS_4arch4Sm80ELb1ELb0ELb1ELb1ELb0ELb0ELb0ELb0ELi2ELi4ELi4ELi4ELb0EEENS1_24CollectiveEpilogueBwdGQAISA_fSD_Li256ELb1ELb0EEENS1_25SingleTileBwdLPTSchedulerILb1ELi128ELb0EEEEEEEEEvNT_6ParamsE$_ZN4cute3eso3ESOILb1ELb0EJNS_6LayoutINS_5tupleIJNS3_IJNS_1CILi1EEENS4_ILi2EEEEEES6_NS4_ILi8EEEEEENS3_IJNS3_IJS5_S5_EEES6_NS4_ILi4EEEEEEEENS_10ViewEngineIPKN7cutlass5ArrayIfLi2ELb1EEEEEEEC2ERKSD_RKSK_)
$_ZN7cutlass13device_kernelIN5flash19enable_sm80_to_sm89INS1_16FlashAttnBwdSm80INS1_25CollectiveMainloopBwdSm80ILi2ELi2EN4cute5tupleIJNS5_1CILi128EEES8_NS7_ILi64EEEEEENS_10bfloat16_tEfNS_4arch4Sm80ELb1ELb0ELb1ELb1ELb0ELb0ELb0ELb0ELi2ELi4ELi4ELi4ELb0EEENS1_24CollectiveEpilogueBwdGQAISA_fSD_Li256ELb1ELb0EEENS1_25SingleTileBwdLPTSchedulerILb1ELi128ELb0EEEEEEEEEvNT_6ParamsE$_ZN4cute3eso3ESOILb1ELb0EJNS_6LayoutINS_5tupleIJNS3_IJNS_1CILi1EEENS4_ILi2EEEEEES6_NS4_ILi8EEEEEENS3_IJNS3_IJS5_S5_EEES6_NS4_ILi4EEEEEEEENS_10ViewEngineIPKN7cutlass5ArrayIfLi2ELb1EEEEEEEC2ERKSD_RKSK_:
[----:B------:R-:W-:Y:S01]  /*9490*/  IADD3 R2, R56, -c[0x0][0x20], RZ ;  /* 0x8000080038027a10 */ /* 0x000fe20007ffe0ff */
[----:B------:R-:W-:Y:S01]  /*94a0*/  IMAD.MOV.U32 R9, RZ, RZ, R5 ;  /* 0x000000ffff097224 */ /* 0x000fe200078e0005 */
[----:B------:R-:W-:Y:S01]  /*94b0*/  MOV R10, R6 ;  /* 0x00000006000a7202 */ /* 0x000fe20000000f00 */
[----:B------:R-:W-:-:S03]  /*94c0*/  IMAD.MOV.U32 R11, RZ, RZ, 0x0 ;  /* 0x00000000ff0b7424 */ /* 0x000fc600078e00ff */
[----:B------:R1:W-:Y:S01]  /*94d0*/  STL.64 [R2], R8 ;  /* 0x0000000802007387 */ /* 0x0003e20000100a00 */
[----:B------:R-:W-:Y:S05]  /*94e0*/  RET.REL.NODEC R10 `(_ZN7cutlass13device_kernelIN5flash19enable_sm80_to_sm89INS1_16FlashAttnBwdSm80INS1_25CollectiveMainloopBwdSm80ILi2ELi2EN4cute5tupleIJNS5_1CILi128EEES8_NS7_ILi64EEEEEENS_10bfloat16_tEfNS_4arch4Sm80ELb1ELb0ELb1ELb1ELb0ELb0ELb0ELb0ELi2ELi4ELi4ELi4ELb0EEENS1_24CollectiveEpilogueBwdGQAISA_fSD_Li256ELb1ELb0EEENS1_25SingleTileBwdLPTSchedulerILb1ELi128ELb0EEEEEEEEEvNT_6ParamsE) ;  /* 0xffff6b100a007950 */ /* 0x000fea0003c3ffff */
        .type           $_ZN7cutlass13device_kernelIN5flash19enable_sm80_to_sm89INS1_16FlashAttnBwdSm80INS1_25CollectiveMainloopBwdSm80ILi2ELi2EN4cute5tupleIJNS5_1CILi128EEES8_NS7_ILi64EEEEEENS_10bfloat16_tEfNS_4arch4Sm80ELb1ELb0ELb1ELb1ELb0ELb0ELb0ELb0ELi2ELi4ELi4ELi4ELb0EEENS1_24CollectiveEpilogueBwdGQAISA_fSD_Li256ELb1ELb0EEENS1_25SingleTileBwdLPTSchedulerILb1ELi128ELb0EEEEEEEEEvNT_6ParamsE$_ZN4cute3eso3ESOILb1ELb0EJNS_6LayoutINS_5tupleIJNS3_IJNS_1CILi1EEENS4_ILi2EEEEEES6_NS4_ILi8EEEEEENS3_IJNS3_IJS5_S5_EEES6_NS4_ILi4EEEEEEEENS_10ViewEngineIPN7cutlass5ArrayINSF_10bfloat16_tELi2ELb0EEEEEEEC2ERKSD_RKSK_,@function
        .size           $_ZN7cutlass13device_kernelIN5flash19enable_sm80_to_sm89INS1_16FlashAttnBwdSm80INS1_25CollectiveMainloopBwdSm80ILi2ELi2EN4cute5tupleIJNS5_1CILi128EEES8_NS7_ILi64EEEEEENS_10bfloat16_tEfNS_4arch4Sm80ELb1ELb0ELb1ELb1ELb0ELb0ELb0ELb0ELi2ELi4ELi4ELi4ELb0EEENS1_24CollectiveEpilogueBwdGQAISA_fSD_Li256ELb1ELb0EEENS1_25SingleTileBwdLPTSchedulerILb1ELi128ELb0EEEEEEEEEvNT_6ParamsE$_ZN4cute3eso3ESOILb1ELb0EJNS_6LayoutINS_5tupleIJNS3_IJNS_1CILi1EEENS4_ILi2EEEEEES6_NS4_ILi8EEEEEENS3_IJNS3_IJS5_S5_EEES6_NS4_ILi4EEEEEEEENS_10ViewEngineIPN7cutlass5ArrayINSF_10bfloat16_tELi2ELb0EEEEEEEC2ERKSD_RKSK_,($_ZN7cutlass13device_kernelIN5flash19enable_sm80_to_sm89INS1_16FlashAttnBwdSm80INS1_25CollectiveMainloopBwdSm80ILi2ELi2EN4cute5tupleIJNS5_1CILi128EEES8_NS7_ILi64EEEEEENS_10bfloat16_tEfNS_4arch4Sm80ELb1ELb0ELb1ELb1ELb0ELb0ELb0ELb0ELi2ELi4ELi4ELi4ELb0EEENS1_24CollectiveEpilogueBwdGQAISA_fSD_Li256ELb1ELb0EEENS1_25SingleTileBwdLPTSchedulerILb1ELi128ELb0EEEEEEEEEvNT_6ParamsE$_ZN4cute3eso3ESOILb1ELb0EJNS_6LayoutINS_5tupleIJNS3_IJNS_1CILi1EEENS4_ILi2EEES6_EEEEEENS3_IJNS3_IJS5_S5_S6_EEEEEEEENS_10ViewEngineIPjEEEEC2ERKSB_RKSE_ - $_ZN7cutlass13device_kernelIN5flash19enable_sm80_to_sm89INS1_16FlashAttnBwdSm80INS1_25CollectiveMainloopBwdSm80ILi2ELi2EN4cute5tupleIJNS5_1CILi128EEES8_NS7_ILi64EEEEEENS_10bfloat16_tEfNS_4arch4Sm80ELb1ELb0ELb1ELb1ELb0ELb0ELb0ELb0ELi2ELi4ELi4ELi4ELb0EEENS1_24CollectiveEpilogueBwdGQAISA_fSD_Li256ELb1ELb0EEENS1_25SingleTileBwdLPTSchedulerILb1ELi128ELb0EEEEEEEEEvNT_6ParamsE$_ZN4cute3eso3ESOILb1ELb0EJNS_6LayoutINS_5tupleIJNS3_IJNS_1CILi1EEENS4_ILi2EEEEEES6_NS4_ILi8EEEEEENS3_IJNS3_IJS5_S5_EEES6_NS4_ILi4EEEEEEEENS_10ViewEngineIPN7cutlass5ArrayINSF_10bfloat16_tELi2ELb0EEEEEEEC2ERKSD_RKSK_)
$_ZN7cutlass13device_kernelIN5flash19enable_sm80_to_sm89INS1_16FlashAttnBwdSm80INS1_25CollectiveMainloopBwdSm80ILi2ELi2EN4cute5tupleIJNS5_1CILi128EEES8_NS7_ILi64EEEEEENS_10bfloat16_tEfNS_4arch4Sm80ELb1ELb0ELb1ELb1ELb0ELb0ELb0ELb0ELi2ELi4ELi4ELi4ELb0EEENS1_24CollectiveEpilogueBwdGQAISA_fSD_Li256ELb1ELb0EEENS1_25SingleTileBwdLPTSchedulerILb1ELi128ELb0EEEEEEEEEvNT_6ParamsE$_ZN4cute3eso3ESOILb1ELb0EJNS_6LayoutINS_5tupleIJNS3_IJNS_1CILi1EEENS4_ILi2EEEEEES6_NS4_ILi8EEEEEENS3_IJNS3_IJS5_S5_EEES6_NS4_ILi4EEEEEEEENS_10ViewEngineIPN7cutlass5ArrayINSF_10bfloat16_tELi2ELb0EEEEEEEC2ERKSD_RKSK_:
[----:B------:R-:W-:Y:S01]  /*94f0*/  IADD3 R2, R56, -c[0x0][0x20], RZ ;  /* 0x8000080038027a10 */ /* 0x000fe20007ffe0ff */
[----:B------:R-:W-:Y:S01]  /*9500*/  IMAD.MOV.U32 R9, RZ, RZ, R5 ;  /* 0x000000ffff097224 */ /* 0x000fe200078e0005 */
[----:B------:R-:W-:Y:S01]  /*9510*/  MOV R50, R6 ;  /* 0x0000000600327202 */ /* 0x000fe20000000f00 */
[----:B------:R-:W-:-:S03]  /*9520*/  IMAD.MOV.U32 R51, RZ, RZ, 0x0 ;  /* 0x00000000ff337424 */ /* 0x000fc600078e00ff */
[----:B------:R1:W-:Y:S01]  /*9530*/  STL.64 [R2], R8 ;  /* 0x0000000802007387 */ /* 0x0003e20000100a00 */
[----:B------:R-:W-:Y:S05]  /*9540*/  RET.REL.NODEC R50 `(_ZN7cutlass13device_kernelIN5flash19enable_sm80_to_sm89INS1_16FlashAttnBwdSm80INS1_25CollectiveMainloopBwdSm80ILi2ELi2EN4cute5tupleIJNS5_1CILi128EEES8_NS7_ILi64EEEEEENS_10bfloat16_tEfNS_4arch4Sm80ELb1ELb0ELb1ELb1ELb0ELb0ELb0ELb0ELi2ELi4ELi4ELi4ELb0EEENS1_24CollectiveEpilogueBwdGQAISA_fSD_Li256ELb1ELb0EEENS1_25SingleTileBwdLPTSchedulerILb1ELi128ELb0EEEEEEEEEvNT_6ParamsE) ;  /* 0xffff6ab032007950 */ /* 0x000fea0003c3ffff */
        .type           $_ZN7cutlass13device_kernelIN5flash19enable_sm80_to_sm89INS1_16FlashAttnBwdSm80INS1_25CollectiveMainloopBwdSm80ILi2ELi2EN4cute5tupleIJNS5_1CILi128EEES8_NS7_ILi64EEEEEENS_10bfloat16_tEfNS_4arch4Sm80ELb1ELb0ELb1ELb1ELb0ELb0ELb0ELb0ELi2ELi4ELi4ELi4ELb0EEENS1_24CollectiveEpilogueBwdGQAISA_fSD_Li256ELb1ELb0EEENS1_25SingleTileBwdLPTSchedulerILb1ELi128ELb0EEEEEEEEEvNT_6ParamsE$_ZN4cute3eso3ESOILb1ELb0EJNS_6LayoutINS_5tupleIJNS3_IJNS_1CILi1EEENS4_ILi2EEES6_EEEEEENS3_IJNS3_IJS5_S5_S6_EEEEEEEENS_10ViewEngineIPjEEEEC2ERKSB_RKSE_,@function
        .size           $_ZN7cutlass13device_kernelIN5flash19enable_sm80_to_sm89INS1_16FlashAttnBwdSm80INS1_25CollectiveMainloopBwdSm80ILi2ELi2EN4cute5tupleIJNS5_1CILi128EEES8_NS7_ILi64EEEEEENS_10bfloat16_tEfNS_4arch4Sm80ELb1ELb0ELb1ELb1ELb0ELb0ELb0ELb0ELi2ELi4ELi4ELi4ELb0EEENS1_24CollectiveEpilogueBwdGQAISA_fSD_Li256ELb1ELb0EEENS1_25SingleTileBwdLPTSchedulerILb1ELi128ELb0EEEEEEEEEvNT_6ParamsE$_ZN4cute3eso3ESOILb1ELb0EJNS_6LayoutINS_5tupleIJNS3_IJNS_1CILi1EEENS4_ILi2EEES6_EEEEEENS3_IJNS3_IJS5_S5_S6_EEEEEEEENS_10ViewEngineIPjEEEEC2ERKSB_RKSE_,($_ZN7cutlass13device_kernelIN5flash19enable_sm80_to_sm89INS1_16FlashAttnBwdSm80INS1_25CollectiveMainloopBwdSm80ILi2ELi2EN4cute5tupleIJNS5_1CILi128EEES8_NS7_ILi64EEEEEENS_10bfloat16_tEfNS_4arch4Sm80ELb1ELb0ELb1ELb1ELb0ELb0ELb0ELb0ELi2ELi4ELi4ELi4ELb0EEENS1_24CollectiveEpilogueBwdGQAISA_fSD_Li256ELb1ELb0EEENS1_25SingleTileBwdLPTSchedulerILb1ELi128ELb0EEEEEEEEEvNT_6ParamsE$_ZN4cute3eso3ESOILb1ELb0EJNS_6LayoutINS_5tupleIJNS3_IJNS_1CILi1EEENS4_ILi4EEEEEENS4_ILi2EEES6_EEENS3_IJNS3_IJNS4_ILi0EEES5_EEES6_NS4_ILi8EEEEEEEENS_10ViewEngineIPfEEEEC2ERKSE_RKSH_ - $_ZN7cutlass13device_kernelIN5flash19enable_sm80_to_sm89INS1_16FlashAttnBwdSm80INS1_25CollectiveMainloopBwdSm80ILi2ELi2EN4cute5tupleIJNS5_1CILi128EEES8_NS7_ILi64EEEEEENS_10bfloat16_tEfNS_4arch4Sm80ELb1ELb0ELb1ELb1ELb0ELb0ELb0ELb0ELi2ELi4ELi4ELi4ELb0EEENS1_24CollectiveEpilogueBwdGQAISA_fSD_Li256ELb1ELb0EEENS1_25SingleTileBwdLPTSchedulerILb1ELi128ELb0EEEEEEEEEvNT_6ParamsE$_ZN4cute3eso3ESOILb1ELb0EJNS_6LayoutINS_5tupleIJNS3_IJNS_1CILi1EEENS4_ILi2EEES6_EEEEEENS3_IJNS3_IJS5_S5_S6_EEEEEEEENS_10ViewEngineIPjEEEEC2ERKSB_RKSE_)
$_ZN7cutlass13device_kernelIN5flash19enable_sm80_to_sm89INS1_16FlashAttnBwdSm80INS1_25CollectiveMainloopBwdSm80ILi2ELi2EN4cute5tupleIJNS5_1CILi128EEES8_NS7_ILi64EEEEEENS_10bfloat16_tEfNS_4arch4Sm80ELb1ELb0ELb1ELb1ELb0ELb0ELb0ELb0ELi2ELi4ELi4ELi4ELb0EEENS1_24CollectiveEpilogueBwdGQAISA_fSD_Li256ELb1ELb0EEENS1_25SingleTileBwdLPTSchedulerILb1ELi128ELb0EEEEEEEEEvNT_6ParamsE$_ZN4cute3eso3ESOILb1ELb0EJNS_6LayoutINS_5tupleIJNS3_IJNS_1CILi1EEENS4_ILi2EEES6_EEEEEENS3_IJNS3_IJS5_S5_S6_EEEEEEEENS_10ViewEngineIPjEEEEC2ERKSB_RKSE_:
[----:B------:R-:W-:Y:S02]  /*9550*/  IADD3 R2, R66, -c[0x0][0x20], RZ ;  /* 0x8000080042027a10 */ /* 0x000fe40007ffe0ff */
[----:B------:R-:W-:-:S03]  /*9560*/  MOV R5, 0x0 ;  /* 0x0000000000057802 */ /* 0x000fc60000000f00 */
[----:B------:R1:W-:Y:S01]  /*9570*/  STL.64 [R2], R12 ;  /* 0x0000000c02007387 */ /* 0x0003e20000100a00 */
[----:B------:R-:W-:Y:S05]  /*9580*/  RET.REL.NODEC R4 `(_ZN7cutlass13device_kernelIN5flash19enable_sm80_to_sm89INS1_16FlashAttnBwdSm80INS1_25CollectiveMainloopBwdSm80ILi2ELi2EN4cute5tupleIJNS5_1CILi128EEES8_NS7_ILi64EEEEEENS_10bfloat16_tEfNS_4arch4Sm80ELb1ELb0ELb1ELb1ELb0ELb0ELb0ELb0ELi2ELi4ELi4ELi4ELb0EEENS1_24CollectiveEpilogueBwdGQAISA_fSD_Li256ELb1ELb0EEENS1_25SingleTileBwdLPTSchedulerILb1ELi128ELb0EEEEEEEEEvNT_6ParamsE) ;  /* 0xffff6a7004007950 */ /* 0x000fea0003c3ffff */
        .type           $_ZN7cutlass13device_kernelIN5flash19enable_sm80_to_sm89INS1_16FlashAttnBwdSm80INS1_25CollectiveMainloopBwdSm80ILi2ELi2EN4cute5tupleIJNS5_1CILi128EEES8_NS7_ILi64EEEEEENS_10bfloat16_tEfNS_4arch4Sm80ELb1ELb0ELb1ELb1ELb0ELb0ELb0ELb0ELi2ELi4ELi4ELi4ELb0EEENS1_24CollectiveEpilogueBwdGQAISA_fSD_Li256ELb1ELb0EEENS1_25SingleTileBwdLPTSchedulerILb1ELi128ELb0EEEEEEEEEvNT_6ParamsE$_ZN4cute3eso3ESOILb1ELb0EJNS_6LayoutINS_5tupleIJNS3_IJNS_1CILi1EEENS4_ILi4EEEEEENS4_ILi2EEES6_EEENS3_IJNS3_IJNS4_ILi0EEES5_EEES6_NS4_ILi8EEEEEEEENS_10ViewEngineIPfEEEEC2ERKSE_RKSH_,@function
        .size           $_ZN7cutlass13device_kernelIN5flash19enable_sm80_to_sm89INS1_16FlashAttnBwdSm80INS1_25CollectiveMainloopBwdSm80ILi2ELi2EN4cute5tupleIJNS5_1CILi128EEES8_NS7_ILi64EEEEEENS_10bfloat16_tEfNS_4arch4Sm80ELb1ELb0ELb1ELb1ELb0ELb0ELb0ELb0ELi2ELi4ELi4ELi4ELb0EEENS1_24CollectiveEpilogueBwdGQAISA_fSD_Li256ELb1ELb0EEENS1_25SingleTileBwdLPTSchedulerILb1ELi128ELb0EEEEEEEEEvNT_6ParamsE$_ZN4cute3eso3ESOILb1ELb0EJNS_6LayoutINS_5tupleIJNS3_IJNS_1CILi1EEENS4_ILi4EEEEEENS4_ILi2EEES6_EEENS3_IJNS3_IJNS4_ILi0EEES5_EEES6_NS4_ILi8EEEEEEEENS_10ViewEngineIPfEEEEC2ERKSE_RKSH_,($_ZN7cutlass13device_kernelIN5flash19enable_sm80_to_sm89INS1_16FlashAttnBwdSm80INS1_25CollectiveMainloopBwdSm80ILi2ELi2EN4cute5tupleIJNS5_1CILi128EEES8_NS7_ILi64EEEEEENS_10bfloat16_tEfNS_4arch4Sm80ELb1ELb0ELb1ELb1ELb0ELb0ELb0ELb0ELi2ELi4ELi4ELi4ELb0EEENS1_24CollectiveEpilogueBwdGQAISA_fSD_Li256ELb1ELb0EEENS1_25SingleTileBwdLPTSchedulerILb1ELi128ELb0EEEEEEEEEvNT_6ParamsE$_ZN4cute3eso3ESOILb1ELb0EJNS_6LayoutINS_5tupleIJNS3_IJNS_1CILi1EEES5_EEEEEENS3_IJNS3_IJS5_NS4_ILi0EEEEEEEEEEENS_10ViewEngineINS_8gmem_ptrIPKN7cutlass9uint128_tEEEEEEEC2ERKSB_RKSJ_ - $_ZN7cutlass13device_kernelIN5flash19enable_sm80_to_sm89INS1_16FlashAttnBwdSm80INS1_25CollectiveMainloopBwdSm80ILi2ELi2EN4cute5tupleIJNS5_1CILi128EEES8_NS7_ILi64EEEEEENS_10bfloat16_tEfNS_4arch4Sm80ELb1ELb0ELb1ELb1ELb0ELb0ELb0ELb0ELi2ELi4ELi4ELi4ELb0EEENS1_24CollectiveEpilogueBwdGQAISA_fSD_Li256ELb1ELb0EEENS1_25SingleTileBwdLPTSchedulerILb1ELi128ELb0EEEEEEEEEvNT_6ParamsE$_ZN4cute3eso3ESOILb1ELb0EJNS_6LayoutINS_5tupleIJNS3_IJNS_1CILi1EEENS4_ILi4EEEEEENS4_ILi2EEES6_EEENS3_IJNS3_IJNS4_ILi0EEES5_EEES6_NS4_ILi8EEEEEEEENS_10ViewEngineIPfEEEEC2ERKSE_RKSH_)
$_ZN7cutlass13device_kernelIN5flash19enable_sm80_to_sm89INS1_16FlashAttnBwdSm80INS1_25CollectiveMainloopBwdSm80ILi2ELi2EN4cute5tupleIJNS5_1CILi128EEES8_NS7_ILi64EEEEEENS_10bfloat16_tEfNS_4arch4Sm80ELb1ELb0ELb1ELb1ELb0ELb0ELb0ELb0ELi2ELi4ELi4ELi4ELb0EEENS1_24CollectiveEpilogueBwdGQAISA_fSD_Li256ELb1ELb0EEENS1_25SingleTileBwdLPTSchedulerILb1ELi128ELb0EEEEEEEEEvNT_6ParamsE$_ZN4cute3eso3ESOILb1ELb0EJNS_6LayoutINS_5tupleIJNS3_IJNS_1CILi1EEENS4_ILi4EEEEEENS4_ILi2EEES6_EEENS3_IJNS3_IJNS4_ILi0EEES5_EEES6_NS4_ILi8EEEEEEEENS_10ViewEngineIPfEEEEC2ERKSE_RKSH_:
[----:B------:R-:W-:Y:S02]  /*9590*/  IADD3 R2, R59, -c[0x0][0x20], RZ ;  /* 0x800008003b027a10 */ /* 0x000fe40007ffe0ff */
[----:B------:R-:W-:-:S03]  /*95a0*/  MOV R5, 0x0 ;  /* 0x0000000000057802 */ /* 0x000fc60000000f00 */
[----:B------:R1:W-:Y:S01]  /*95b0*/  STL.64 [R2], R54 ;  /* 0x0000003602007387 */ /* 0x0003e20000100a00 */
[----:B------:R-:W-:Y:S05]  /*95c0*/  RET.REL.NODEC R4 `(_ZN7cutlass13device_kernelIN5flash19enable_sm80_to_sm89INS1_16FlashAttnBwdSm80INS1_25CollectiveMainloopBwdSm80ILi2ELi2EN4cute5tupleIJNS5_1CILi128EEES8_NS7_ILi64EEEEEENS_10bfloat16_tEfNS_4arch4Sm80ELb1ELb0ELb1ELb1ELb0ELb0ELb0ELb0ELi2ELi4ELi4ELi4ELb0EEENS1_24CollectiveEpilogueBwdGQAISA_fSD_Li256ELb1ELb0EEENS1_25SingleTileBwdLPTSchedulerILb1ELi128ELb0EEEEEEEEEvNT_6ParamsE) ;  /* 0xffff6a3004007950 */ /* 0x000fea0003c3ffff */
        .type           $_ZN7cutlass13device_kernelIN5flash19enable_sm80_to_sm89INS1_16FlashAttnBwdSm80INS1_25CollectiveMainloopBwdSm80ILi2ELi2EN4cute5tupleIJNS5_1CILi128EEES8_NS7_ILi64EEEEEENS_10bfloat16_tEfNS_4arch4Sm80ELb1ELb0ELb1ELb1ELb0ELb0ELb0ELb0ELi2ELi4ELi4ELi4ELb0EEENS1_24CollectiveEpilogueBwdGQAISA_fSD_Li256ELb1ELb0EEENS1_25SingleTileBwdLPTSchedulerILb1ELi128ELb0EEEEEEEEEvNT_6ParamsE$_ZN4cute3eso3ESOILb1ELb0EJNS_6LayoutINS_5tupleIJNS3_IJNS_1CILi1EEES5_EEEEEENS3_IJNS3_IJS5_NS4_ILi0EEEEEEEEEEENS_10ViewEngineINS_8gmem_ptrIPKN7cutlass9uint128_tEEEEEEEC2ERKSB_RKSJ_,@function
        .size           $_ZN7cutlass13device_kernelIN5flash19enable_sm80_to_sm89INS1_16FlashAttnBwdSm80INS1_25CollectiveMainloopBwdSm80ILi2ELi2EN4cute5tupleIJNS5_1CILi128EEES8_NS7_ILi64EEEEEENS_10bfloat16_tEfNS_4arch4Sm80ELb1ELb0ELb1ELb1ELb0ELb0ELb0ELb0ELi2ELi4ELi4ELi4ELb0EEENS1_24CollectiveEpilogueBwdGQAISA_fSD_Li256ELb1ELb0EEENS1_25SingleTileBwdLPTSchedulerILb1ELi128ELb0EEEEEEEEEvNT_6ParamsE$_ZN4cute3eso3ESOILb1ELb0EJNS_6LayoutINS_5tupleIJNS3_IJNS_1CILi1EEES5_EEEEEENS3_IJNS3_IJS5_NS4_ILi0EEEEEEEEEEENS_10ViewEngineINS_8gmem_ptrIPKN7cutlass9uint128_tEEEEEEEC2ERKSB_RKSJ_,($_ZN7cutlass13device_kernelIN5flash19enable_sm80_to_sm89INS1_16FlashAttnBwdSm80INS1_25CollectiveMainloopBwdSm80ILi2ELi2EN4cute5tupleIJNS5_1CILi128EEES8_NS7_ILi64EEEEEENS_10bfloat16_tEfNS_4arch4Sm80ELb1ELb0ELb1ELb1ELb0ELb0ELb0ELb0ELi2ELi4ELi4ELi4ELb0EEENS1_24CollectiveEpilogueBwdGQAISA_fSD_Li256ELb1ELb0EEENS1_25SingleTileBwdLPTSchedulerILb1ELi128ELb0EEEEEEEEEvNT_6ParamsE$_ZN4cute3eso3ESOILb1ELb0EJNS_6LayoutINS_5tupleIJNS3_IJNS_1CILi1EEES5_EEEEEENS3_IJNS3_IJS5_NS4_ILi0EEEEEEEEEEENS_10ViewEngineINS_8smem_ptrIPN7cutlass9uint128_tEEEEEEEC2ERKSB_RKSI_ - $_ZN7cutlass13device_kernelIN5flash19enable_sm80_to_sm89INS1_16FlashAttnBwdSm80INS1_25CollectiveMainloopBwdSm80ILi2ELi2EN4cute5tupleIJNS5_1CILi128EEES8_NS7_ILi64EEEEEENS_10bfloat16_tEfNS_4arch4Sm80ELb1ELb0ELb1ELb1ELb0ELb0ELb0ELb0ELi2ELi4ELi4ELi4ELb0EEENS1_24CollectiveEpilogueBwdGQAISA_fSD_Li256ELb1ELb0EEENS1_25SingleTileBwdLPTSchedulerILb1ELi128ELb0EEEEEEEEEvNT_6ParamsE$_ZN4cute3eso3ESOILb1ELb0EJNS_6LayoutINS_5tupleIJNS3_IJNS_1CILi1EEES5_EEEEEENS3_IJNS3_IJS5_NS4_ILi0EEEEEEEEEEENS_10ViewEngineINS_8gmem_ptrIPKN7cutlass9uint128_tEEEEEEEC2ERKSB_RKSJ_)
$_ZN7cutlass13device_kernelIN5flash19enable_sm80_to_sm89INS1_16FlashAttnBwdSm80INS1_25CollectiveMainloopBwdSm80ILi2ELi2EN4cute5tupleIJNS5_1CILi128EEES8_NS7_ILi64EEEEEENS_10bfloat16_tEfNS_4arch4Sm80ELb1ELb0ELb1ELb1ELb0ELb0ELb0ELb0ELi2ELi4ELi4ELi4ELb0EEENS1_24CollectiveEpilogueBwdGQAISA_fSD_Li256ELb1ELb0EEENS1_25SingleTileBwdLPTSchedulerILb1ELi128ELb0EEEEEEEEEvNT_6ParamsE$_ZN4cute3eso3ESOILb1ELb0EJNS_6LayoutINS_5tupleIJNS3_IJNS_1CILi1EEES5_EEEEEENS3_IJNS3_IJS5_NS4_ILi0EEEEEEEEEEENS_10ViewEngineINS_8gmem_ptrIPKN7cutlass9uint128_tEEEEEEEC2ERKSB_RKSJ_:
[----:B------:R-:W-:Y:S02]  /*95d0*/  IADD3 R4, R15, -c[0x0][0x20], RZ ;  /* 0x800008000f047a10 */ /* 0x000fe40007ffe0ff */
[----:B------:R-:W-:-:S03]  /*95e0*/  MOV R9, 0x0 ;  /* 0x0000000000097802 */ /* 0x000fc60000000f00 */
[----:B------:R1:W-:Y:S01]  /*95f0*/  STL.64 [R4], R2 ;  /* 0x0000000204007387 */ /* 0x0003e20000100a00 */
[----:B------:R-:W-:Y:S05]  /*9600*/  RET.REL.NODEC R8 `(_ZN7cutlass13device_kernelIN5flash19enable_sm80_to_sm89INS1_16FlashAttnBwdSm80INS1_25CollectiveMainloopBwdSm80ILi2ELi2EN4cute5tupleIJNS5_1CILi128EEES8_NS7_ILi64EEEEEENS_10bfloat16_tEfNS_4arch4Sm80ELb1ELb0ELb1ELb1ELb0ELb0ELb0ELb0ELi2ELi4ELi4ELi4ELb0EEENS1_24CollectiveEpilogueBwdGQAISA_fSD_Li256ELb1ELb0EEENS1_25SingleTileBwdLPTSchedulerILb1ELi128ELb0EEEEEEEEEvNT_6ParamsE) ;  /* 0xffff69f008007950 */ /* 0x000fea0003c3ffff */
        .type           $_ZN7cutlass13device_kernelIN5flash19enable_sm80_to_sm89INS1_16FlashAttnBwdSm80INS1_25CollectiveMainloopBwdSm80ILi2ELi2EN4cute5tupleIJNS5_1CILi128EEES8_NS7_ILi64EEEEEENS_10bfloat16_tEfNS_4arch4Sm80ELb1ELb0ELb1ELb1ELb0ELb0ELb0ELb0ELi2ELi4ELi4ELi4ELb0EEENS1_24CollectiveEpilogueBwdGQAISA_fSD_Li256ELb1ELb0EEENS1_25SingleTileBwdLPTSchedulerILb1ELi128ELb0EEEEEEEEEvNT_6ParamsE$_ZN4cute3eso3ESOILb1ELb0EJNS_6LayoutINS_5tupleIJNS3_IJNS_1CILi1EEES5_EEEEEENS3_IJNS3_IJS5_NS4_ILi0EEEEEEEEEEENS_10ViewEngineINS_8smem_ptrIPN7cutlass9uint128_tEEEEEEEC2ERKSB_RKSI_,@function
        .size           $_ZN7cutlass13device_kernelIN5flash19enable_sm80_to_sm89INS1_16FlashAttnBwdSm80INS1_25CollectiveMainloopBwdSm80ILi2ELi2EN4cute5tupleIJNS5_1CILi128EEES8_NS7_ILi64EEEEEENS_10bfloat16_tEfNS_4arch4Sm80ELb1ELb0ELb1ELb1ELb0ELb0ELb0ELb0ELi2ELi4ELi4ELi4ELb0EEENS1_24CollectiveEpilogueBwdGQAISA_fSD_Li256ELb1ELb0EEENS1_25SingleTileBwdLPTSchedulerILb1ELi128ELb0EEEEEEEEEvNT_6ParamsE$_ZN4cute3eso3ESOILb1ELb0EJNS_6LayoutINS_5tupleIJNS3_IJNS_1CILi1EEES5_EEEEEENS3_IJNS3_IJS5_NS4_ILi0EEEEEEEEEEENS_10ViewEngineINS_8smem_ptrIPN7cutlass9uint128_tEEEEEEEC2ERKSB_RKSI_,($_ZN7cutlass13device_kernelIN5flash19enable_sm80_to_sm89INS1_16FlashAttnBwdSm80INS1_25CollectiveMainloopBwdSm80ILi2ELi2EN4cute5tupleIJNS5_1CILi128EEES8_NS7_ILi64EEEEEENS_10bfloat16_tEfNS_4arch4Sm80ELb1ELb0ELb1ELb1ELb0ELb0ELb0ELb0ELi2ELi4ELi4ELi4ELb0EEENS1_24CollectiveEpilogueBwdGQAISA_fSD_Li256ELb1ELb0EEENS1_25SingleTileBwdLPTSchedulerILb1ELi128ELb0EEEEEEEEEvNT_6ParamsE$_ZN4cute3eso3ESOILb1ELb0EJNS_6LayoutINS_5tupleIJNS3_IJNS_1CILi1EEES5_EEENS4_ILi32EEEEEENS3_IJNS3_IJNS4_ILi0EEES9_EEENS4_ILi256EEEEEEEENS_10ViewEngineINS_8gmem_ptrIPfEEEEEEC2ERKSD_RKSI_ - $_ZN7cutlass13device_kernelIN5flash19enable_sm80_to_sm89INS1_16FlashAttnBwdSm80INS1_25CollectiveMainloopBwdSm80ILi2ELi2EN4cute5tupleIJNS5_1CILi128EEES8_NS7_ILi64EEEEEENS_10bfloat16_tEfNS_4arch4Sm80ELb1ELb0ELb1ELb1ELb0ELb0ELb0ELb0ELi2ELi4ELi4ELi4ELb0EEENS1_24CollectiveEpilogueBwdGQAISA_fSD_Li256ELb1ELb0EEENS1_25SingleTileBwdLPTSchedulerILb1ELi128ELb0EEEEEEEEEvNT_6ParamsE$_ZN4cute3eso3ESOILb1ELb0EJNS_6LayoutINS_5tupleIJNS3_IJNS_1CILi1EEES5_EEEEEENS3_IJNS3_IJS5_NS4_ILi0EEEEEEEEEEENS_10ViewEngineINS_8smem_ptrIPN7cutlass9uint128_tEEEEEEEC2ERKSB_RKSI_)
$_ZN7cutlass13device_kernelIN5flash19enable_sm80_to_sm89INS1_16FlashAttnBwdSm80INS1_25CollectiveMainloopBwdSm80ILi2ELi2EN4cute5tupleIJNS5_1CILi128EEES8_NS7_ILi64EEEEEENS_10bfloat16_tEfNS_4arch4Sm80ELb1ELb0ELb1ELb1ELb0ELb0ELb0ELb0ELi2ELi4ELi4ELi4ELb0EEENS1_24CollectiveEpilogueBwdGQAISA_fSD_Li256ELb1ELb0EEENS1_25SingleTileBwdLPTSchedulerILb1ELi128ELb0EEEEEEEEEvNT_6ParamsE$_ZN4cute3eso3ESOILb1ELb0EJNS_6LayoutINS_5tupleIJNS3_IJNS_1CILi1EEES5_EEEEEENS3_IJNS3_IJS5_NS4_ILi0EEEEEEEEEEENS_10ViewEngineINS_8smem_ptrIPN7cutlass9uint128_tEEEEEEEC2ERKSB_RKSI_:
[----:B------:R-:W-:Y:S02]  /*9610*/  IADD3 R4, R4, -c[0x0][0x20], RZ ;  /* 0x8000080004047a10 */ /* 0x000fe40007ffe0ff */
[----:B------:R-:W-:-:S03]  /*9620*/  MOV R7, 0x0 ;  /* 0x0000000000077802 */ /* 0x000fc60000000f00 */
[----:B------:R1:W-:Y:S01]  /*9630*/  STL.64 [R4], R2 ;  /* 0x0000000204007387 */ /* 0x0003e20000100a00 */
[----:B------:R-:W-:Y:S05]  /*9640*/  RET.REL.NODEC R6 `(_ZN7cutlass13device_kernelIN5flash19enable_sm80_to_sm89INS1_16FlashAttnBwdSm80INS1_25CollectiveMainloopBwdSm80ILi2ELi2EN4cute5tupleIJNS5_1CILi128EEES8_NS7_ILi64EEEEEENS_10bfloat16_tEfNS_4arch4Sm80ELb1ELb0ELb1ELb1ELb0ELb0ELb0ELb0ELi2ELi4ELi4ELi4ELb0EEENS1_24CollectiveEpilogueBwdGQAISA_fSD_Li256ELb1ELb0EEENS1_25SingleTileBwdLPTSchedulerILb1ELi128ELb0EEEEEEEEEvNT_6ParamsE) ;  /* 0xffff69b006007950 */ /* 0x000fea0003c3ffff */
        .type           $_ZN7cutlass13device_kernelIN5flash19enable_sm80_to_sm89INS1_16FlashAttnBwdSm80INS1_25CollectiveMainloopBwdSm80ILi2ELi2EN4cute5tupleIJNS5_1CILi128EEES8_NS7_ILi64EEEEEENS_10bfloat16_tEfNS_4arch4Sm80ELb1ELb0ELb1ELb1ELb0ELb0ELb0ELb0ELi2ELi4ELi4ELi4ELb0EEENS1_24CollectiveEpilogueBwdGQAISA_fSD_Li256ELb1ELb0EEENS1_25SingleTileBwdLPTSchedulerILb1ELi128ELb0EEEEEEEEEvNT_6ParamsE$_ZN4cute3eso3ESOILb1ELb0EJNS_6LayoutINS_5tupleIJNS3_IJNS_1CILi1EEES5_EEENS4_ILi32EEEEEENS3_IJNS3_IJNS4_ILi0EEES9_EEENS4_ILi256EEEEEEEENS_10ViewEngineINS_8gmem_ptrIPfEEEEEEC2ERKSD_RKSI_,@function
        .size           $_ZN7cutlass13device_kernelIN5flash19enable_sm80_to_sm89INS1_16FlashAttnBwdSm80INS1_25CollectiveMainloopBwdSm80ILi2ELi2EN4cute5tupleIJNS5_1CILi128EEES8_NS7_ILi64EEEEEENS_10bfloat16_tEfNS_4arch4Sm80ELb1ELb0ELb1ELb1ELb0ELb0ELb0ELb0ELi2ELi4ELi4ELi4ELb0EEENS1_24CollectiveEpilogueBwdGQAISA_fSD_Li256ELb1ELb0EEENS1_25SingleTileBwdLPTSchedulerILb1ELi128ELb0EEEEEEEEEvNT_6ParamsE$_ZN4cute3eso3ESOILb1ELb0EJNS_6LayoutINS_5tupleIJNS3_IJNS_1CILi1EEES5_EEENS4_ILi32EEEEEENS3_IJNS3_IJNS4_ILi0EEES9_EEENS4_ILi256EEEEEEEENS_10ViewEngineINS_8gmem_ptrIPfEEEEEEC2ERKSD_RKSI_,($_ZN7cutlass13device_kernelIN5flash19enable_sm80_to_sm89INS1_16FlashAttnBwdSm80INS1_25CollectiveMainloopBwdSm80ILi2ELi2EN4cute5tupleIJNS5_1CILi128EEES8_NS7_ILi64EEEEEENS_10bfloat16_tEfNS_4arch4Sm80ELb1ELb0ELb1ELb1ELb0ELb0ELb0ELb0ELi2ELi4ELi4ELi4ELb0EEENS1_24CollectiveEpilogueBwdGQAISA_fSD_Li256ELb1ELb0EEENS1_25SingleTileBwdLPTSchedulerILb1ELi128ELb0EEEEEEEEEvNT_6ParamsE$_ZN4cute3eso3ESOILb1ELb0EJNS_6LayoutINS_5tupleIJNS3_IJNS_1CILi1EEES5_EEENS4_ILi32EEEEEENS3_IJNS3_IJNS4_ILi0EEES9_EEENS4_ILi256EEEEEEEEiEEC2ERKSD_RKi - $_ZN7cutlass13device_kernelIN5flash19enable_sm80_to_sm89INS1_16FlashAttnBwdSm80INS1_25CollectiveMainloopBwdSm80ILi2ELi2EN4cute5tupleIJNS5_1CILi128EEES8_NS7_ILi64EEEEEENS_10bfloat16_tEfNS_4arch4Sm80ELb1ELb0ELb1ELb1ELb0ELb0ELb0ELb0ELi2ELi4ELi4ELi4ELb0EEENS1_24CollectiveEpilogueBwdGQAISA_fSD_Li256ELb1ELb0EEENS1_25SingleTileBwdLPTSchedulerILb1ELi128ELb0EEEEEEEEEvNT_6ParamsE$_ZN4cute3eso3ESOILb1ELb0EJNS_6LayoutINS_5tupleIJNS3_IJNS_1CILi1EEES5_EEENS4_ILi32EEEEEENS3_IJNS3_IJNS4_ILi0EEES9_EEENS4_ILi256EEEEEEEENS_10ViewEngineINS_8gmem_ptrIPfEEEEEEC2ERKSD_RKSI_)
$_ZN7cutlass13device_kernelIN5flash19enable_sm80_to_sm89INS1_16FlashAttnBwdSm80INS1_25CollectiveMainloopBwdSm80ILi2ELi2EN4cute5tupleIJNS5_1CILi128EEES8_NS7_ILi64EEEEEENS_10bfloat16_tEfNS_4arch4Sm80ELb1ELb0ELb1ELb1ELb0ELb0ELb0ELb0ELi2ELi4ELi4ELi4ELb0EEENS1_24CollectiveEpilogueBwdGQAISA_fSD_Li256ELb1ELb0EEENS1_25SingleTileBwdLPTSchedulerILb1ELi128ELb0EEEEEEEEEvNT_6ParamsE$_ZN4cute3eso3ESOILb1ELb0EJNS_6LayoutINS_5tupleIJNS3_IJNS_1CILi1EEES5_EEENS4_ILi32EEEEEENS3_IJNS3_IJNS4_ILi0EEES9_EEENS4_ILi256EEEEEEEENS_10ViewEngineINS_8gmem_ptrIPfEEEEEEC2ERKSD_RKSI_:
[----:B------:R-:W-:Y:S02]  /*9650*/  IADD3 R59, R59, -c[0x0][0x20], RZ ;  /* 0x800008003b3b7a10 */ /* 0x000fe40007ffe0ff */
[----:B------:R-:W-:-:S03]  /*9660*/  MOV R5, 0x0 ;  /* 0x0000000000057802 */ /* 0x000fc60000000f00 */
[----:B------:R1:W-:Y:S01]  /*9670*/  STL.64 [R59], R2 ;  /* 0x000000023b007387 */ /* 0x0003e20000100a00 */
[----:B------:R-:W-:Y:S05]  /*9680*/  RET.REL.NODEC R4 `(_ZN7cutlass13device_kernelIN5flash19enable_sm80_to_sm89INS1_16FlashAttnBwdSm80INS1_25CollectiveMainloopBwdSm80ILi2ELi2EN4cute5tupleIJNS5_1CILi128EEES8_NS7_ILi64EEEEEENS_10bfloat16_tEfNS_4arch4Sm80ELb1ELb0ELb1ELb1ELb0ELb0ELb0ELb0ELi2ELi4ELi4ELi4ELb0EEENS1_24CollectiveEpilogueBwdGQAISA_fSD_Li256ELb1ELb0EEENS1_25SingleTileBwdLPTSchedulerILb1ELi128ELb0EEEEEEEEEvNT_6ParamsE) ;  /* 0xffff697004007950 */ /* 0x000fea0003c3ffff */
        .type           $_ZN7cutlass13device_kernelIN5flash19enable_sm80_to_sm89INS1_16FlashAttnBwdSm80INS1_25CollectiveMainloopBwdSm80ILi2ELi2EN4cute5tupleIJNS5_1CILi128EEES8_NS7_ILi64EEEEEENS_10bfloat16_tEfNS_4arch4Sm80ELb1ELb0ELb1ELb1ELb0ELb0ELb0ELb0ELi2ELi4ELi4ELi4ELb0EEENS1_24CollectiveEpilogueBwdGQAISA_fSD_Li256ELb1ELb0EEENS1_25SingleTileBwdLPTSchedulerILb1ELi128ELb0EEEEEEEEEvNT_6ParamsE$_ZN4cute3eso3ESOILb1ELb0EJNS_6LayoutINS_5tupleIJNS3_IJNS_1CILi1EEES5_EEENS4_ILi32EEEEEENS3_IJNS3_IJNS4_ILi0EEES9_EEENS4_ILi256EEEEEEEEiEEC2ERKSD_RKi,@function
        .size           $_ZN7cutlass13device_kernelIN5flash19enable_sm80_to_sm89INS1_16FlashAttnBwdSm80INS1_25CollectiveMainloopBwdSm80ILi2ELi2EN4cute5tupleIJNS5_1CILi128EEES8_NS7_ILi64EEEEEENS_10bfloat16_tEfNS_4arch4Sm80ELb1ELb0ELb1ELb1ELb0ELb0ELb0ELb0ELi2ELi4ELi4ELi4ELb0EEENS1_24CollectiveEpilogueBwdGQAISA_fSD_Li256ELb1ELb0EEENS1_25SingleTileBwdLPTSchedulerILb1ELi128ELb0EEEEEEEEEvNT_6ParamsE$_ZN4cute3eso3ESOILb1ELb0EJNS_6LayoutINS_5tupleIJNS3_IJNS_1CILi1EEES5_EEENS4_ILi32EEEEEENS3_IJNS3_IJNS4_ILi0EEES9_EEENS4_ILi256EEEEEEEEiEEC2ERKSD_RKi,($_ZN7cutlass13device_kernelIN5flash19enable_sm80_to_sm89INS1_16FlashAttnBwdSm80INS1_25CollectiveMainloopBwdSm80ILi2ELi2EN4cute5tupleIJNS5_1CILi128EEES8_NS7_ILi64EEEEEENS_10bfloat16_tEfNS_4arch4Sm80ELb1ELb0ELb1ELb1ELb0ELb0ELb0ELb0ELi2ELi4ELi4ELi4ELb0EEENS1_24CollectiveEpilogueBwdGQAISA_fSD_Li256ELb1ELb0EEENS1_25SingleTileBwdLPTSchedulerILb1ELi128ELb0EEEEEEEEEvNT_6ParamsE$_ZN4cute3eso3ESOILb1ELb0EJNS_6LayoutINS_5tupleIJNS3_IJNS_1CILi2EEES5_EEEEEENS3_IJNS3_IJNS4_ILi1EEES5_EEEEEEEENS_10ViewEngineIPKfEEEEC2ERKSB_RKSF_ - $_ZN7cutlass13device_kernelIN5flash19enable_sm80_to_sm89INS1_16FlashAttnBwdSm80INS1_25CollectiveMainloopBwdSm80ILi2ELi2EN4cute5tupleIJNS5_1CILi128EEES8_NS7_ILi64EEEEEENS_10bfloat16_tEfNS_4arch4Sm80ELb1ELb0ELb1ELb1ELb0ELb0ELb0ELb0ELi2ELi4ELi4ELi4ELb0EEENS1_24CollectiveEpilogueBwdGQAISA_fSD_Li256ELb1ELb0EEENS1_25SingleTileBwdLPTSchedulerILb1ELi128ELb0EEEEEEEEEvNT_6ParamsE$_ZN4cute3eso3ESOILb1ELb0EJNS_6LayoutINS_5tupleIJNS3_IJNS_1CILi1EEES5_EEENS4_ILi32EEEEEENS3_IJNS3_IJNS4_ILi0EEES9_EEENS4_ILi256EEEEEEEEiEEC2ERKSD_RKi)
$_ZN7cutlass13device_kernelIN5flash19enable_sm80_to_sm89INS1_16FlashAttnBwdSm80INS1_25CollectiveMainloopBwdSm80ILi2ELi2EN4cute5tupleIJNS5_1CILi128EEES8_NS7_ILi64EEEEEENS_10bfloat16_tEfNS_4arch4Sm80ELb1ELb0ELb1ELb1ELb0ELb0ELb0ELb0ELi2ELi4ELi4ELi4ELb0EEENS1_24CollectiveEpilogueBwdGQAISA_fSD_Li256ELb1ELb0EEENS1_25SingleTileBwdLPTSchedulerILb1ELi128ELb0EEEEEEEEEvNT_6ParamsE$_ZN4cute3eso3ESOILb1ELb0EJNS_6LayoutINS_5tupleIJNS3_IJNS_1CILi1EEES5_EEENS4_ILi32EEEEEENS3_IJNS3_IJNS4_ILi0EEES9_EEENS4_ILi256EEEEEEEEiEEC2ERKSD_RKi:
[----:B------:R-:W-:Y:S02]  /*9690*/  IADD3 R2, R59, -c[0x0][0x20], RZ ;  /* 0x800008003b027a10 */ /* 0x000fe40007ffe0ff */
[----:B------:R-:W-:-:S03]  /*96a0*/  MOV R9, 0x0 ;  /* 0x0000000000097802 */ /* 0x000fc60000000f00 */
[----:B------:R1:W-:Y:S01]  /*96b0*/  STL [R2], R3 ;  /* 0x0000000302007387 */ /* 0x0003e20000100800 */
[----:B------:R-:W-:Y:S05]  /*96c0*/  RET.REL.NODEC R8 `(_ZN7cutlass13device_kernelIN5flash19enable_sm80_to_sm89INS1_16FlashAttnBwdSm80INS1_25CollectiveMainloopBwdSm80ILi2ELi2EN4cute5tupleIJNS5_1CILi128EEES8_NS7_ILi64EEEEEENS_10bfloat16_tEfNS_4arch4Sm80ELb1ELb0ELb1ELb1ELb0ELb0ELb0ELb0ELi2ELi4ELi4ELi4ELb0EEENS1_24CollectiveEpilogueBwdGQAISA_fSD_Li256ELb1ELb0EEENS1_25SingleTileBwdLPTSchedulerILb1ELi128ELb0EEEEEEEEEvNT_6ParamsE) ;  /* 0xffff693008007950 */ /* 0x000fea0003c3ffff */
        .type           $_ZN7cutlass13device_kernelIN5flash19enable_sm80_to_sm89INS1_16FlashAttnBwdSm80INS1_25CollectiveMainloopBwdSm80ILi2ELi2EN4cute5tupleIJNS5_1CILi128EEES8_NS7_ILi64EEEEEENS_10bfloat16_tEfNS_4arch4Sm80ELb1ELb0ELb1ELb1ELb0ELb0ELb0ELb0ELi2ELi4ELi4ELi4ELb0EEENS1_24CollectiveEpilogueBwdGQAISA_fSD_Li256ELb1ELb0EEENS1_25SingleTileBwdLPTSchedulerILb1ELi128ELb0EEEEEEEEEvNT_6ParamsE$_ZN4cute3eso3ESOILb1ELb0EJNS_6LayoutINS_5tupleIJNS3_IJNS_1CILi2EEES5_EEEEEENS3_IJNS3_IJNS4_ILi1EEES5_EEEEEEEENS_10ViewEngineIPKfEEEEC2ERKSB_RKSF_,@function
        .size           $_ZN7cutlass13device_kernelIN5flash19enable_sm80_to_sm89INS1_16FlashAttnBwdSm80INS1_25CollectiveMainloopBwdSm80ILi2ELi2EN4cute5tupleIJNS5_1CILi128EEES8_NS7_ILi64EEEEEENS_10bfloat16_tEfNS_4arch4Sm80ELb1ELb0ELb1ELb1ELb0ELb0ELb0ELb0ELi2ELi4ELi4ELi4ELb0EEENS1_24CollectiveEpilogueBwdGQAISA_fSD_Li256ELb1ELb0EEENS1_25SingleTileBwdLPTSchedulerILb1ELi128ELb0EEEEEEEEEvNT_6ParamsE$_ZN4cute3eso3ESOILb1ELb0EJNS_6LayoutINS_5tupleIJNS3_IJNS_1CILi2EEES5_EEEEEENS3_IJNS3_IJNS4_ILi1EEES5_EEEEEEEENS_10ViewEngineIPKfEEEEC2ERKSB_RKSF_,($_ZN7cutlass13device_kernelIN5flash19enable_sm80_to_sm89INS1_16FlashAttnBwdSm80INS1_25CollectiveMainloopBwdSm80ILi2ELi2EN4cute5tupleIJNS5_1CILi128EEES8_NS7_ILi64EEEEEENS_10bfloat16_tEfNS_4arch4Sm80ELb1ELb0ELb1ELb1ELb0ELb0ELb0ELb0ELi2ELi4ELi4ELi4ELb0EEENS1_24CollectiveEpilogueBwdGQAISA_fSD_Li256ELb1ELb0EEENS1_25SingleTileBwdLPTSchedulerILb1ELi128ELb0EEEEEEEEEvNT_6ParamsE$_ZN4cute3eso3ESOILb1ELb0EJNS_6LayoutINS_5tupleIJNS3_IJNS_1CILi2EEES5_EEEEEENS3_IJNS3_IJNS4_ILi1EEES5_EEEEEEEENS_10ViewEngineIPN7cutlass10bfloat16_tEEEEEC2ERKSB_RKSG_ - $_ZN7cutlass13device_kernelIN5flash19enable_sm80_to_sm89INS1_16FlashAttnBwdSm80INS1_25CollectiveMainloopBwdSm80ILi2ELi2EN4cute5tupleIJNS5_1CILi128EEES8_NS7_ILi64EEEEEENS_10bfloat16_tEfNS_4arch4Sm80ELb1ELb0ELb1ELb1ELb0ELb0ELb0ELb0ELi2ELi4ELi4ELi4ELb0EEENS1_24CollectiveEpilogueBwdGQAISA_fSD_Li256ELb1ELb0EEENS1_25SingleTileBwdLPTSchedulerILb1ELi128ELb0EEEEEEEEEvNT_6ParamsE$_ZN4cute3eso3ESOILb1ELb0EJNS_6LayoutINS_5tupleIJNS3_IJNS_1CILi2EEES5_EEEEEENS3_IJNS3_IJNS4_ILi1EEES5_EEEEEEEENS_10ViewEngineIPKfEEEEC2ERKSB_RKSF_)
$_ZN7cutlass13device_kernelIN5flash19enable_sm80_to_sm89INS1_16FlashAttnBwdSm80INS1_25CollectiveMainloopBwdSm80ILi2ELi2EN4cute5tupleIJNS5_1CILi128EEES8_NS7_ILi64EEEEEENS_10bfloat16_tEfNS_4arch4Sm80ELb1ELb0ELb1ELb1ELb0ELb0ELb0ELb0ELi2ELi4ELi4ELi4ELb0EEENS1_24CollectiveEpilogueBwdGQAISA_fSD_Li256ELb1ELb0EEENS1_25SingleTileBwdLPTSchedulerILb1ELi128ELb0EEEEEEEEEvNT_6ParamsE$_ZN4cute3eso3ESOILb1ELb0EJNS_6LayoutINS_5tupleIJNS3_IJNS_1CILi2EEES5_EEEEEENS3_IJNS3_IJNS4_ILi1EEES5_EEEEEEEENS_10ViewEngineIPKfEEEEC2ERKSB_RKSF_:
[----:B------:R-:W-:Y:S01]  /*96d0*/  IADD3 R2, R2, -c[0x0][0x20], RZ ;  /* 0x8000080002027a10 */ /* 0x000fe20007ffe0ff */
[----:B------:R-:W-:Y:S01]  /*96e0*/  IMAD.MOV.U32 R7, RZ, RZ, R3 ;  /* 0x000000ffff077224 */ /* 0x000fe200078e0003 */
[----:B------:R-:W-:-:S04]  /*96f0*/  MOV R5, 0x0 ;  /* 0x0000000000057802 */ /* 0x000fc80000000f00 */
[----:B------:R1:W-:Y:S01]  /*9700*/  STL.64 [R2], R6 ;  /* 0x0000000602007387 */ /* 0x0003e20000100a00 */
[----:B------:R-:W-:Y:S05]  /*9710*/  RET.REL.NODEC R4 `(_ZN7cutlass13device_kernelIN5flash19enable_sm80_to_sm89INS1_16FlashAttnBwdSm80INS1_25CollectiveMainloopBwdSm80ILi2ELi2EN4cute5tupleIJNS5_1CILi128EEES8_NS7_ILi64EEEEEENS_10bfloat16_tEfNS_4arch4Sm80ELb1ELb0ELb1ELb1ELb0ELb0ELb0ELb0ELi2ELi4ELi4ELi4ELb0EEENS1_24CollectiveEpilogueBwdGQAISA_fSD_Li256ELb1ELb0EEENS1_25SingleTileBwdLPTSchedulerILb1ELi128ELb0EEEEEEEEEvNT_6ParamsE) ;  /* 0xffff68e004007950 */ /* 0x000fea0003c3ffff */
        .type           $_ZN7cutlass13device_kernelIN5flash19enable_sm80_to_sm89INS1_16FlashAttnBwdSm80INS1_25CollectiveMainloopBwdSm80ILi2ELi2EN4cute5tupleIJNS5_1CILi128EEES8_NS7_ILi64EEEEEENS_10bfloat16_tEfNS_4arch4Sm80ELb1ELb0ELb1ELb1ELb0ELb0ELb0ELb0ELi2ELi4ELi4ELi4ELb0EEENS1_24CollectiveEpilogueBwdGQAISA_fSD_Li256ELb1ELb0EEENS1_25SingleTileBwdLPTSchedulerILb1ELi128ELb0EEEEEEEEEvNT_6ParamsE$_ZN4cute3eso3ESOILb1ELb0EJNS_6LayoutINS_5tupleIJNS3_IJNS_1CILi2EEES5_EEEEEENS3_IJNS3_IJNS4_ILi1EEES5_EEEEEEEENS_10ViewEngineIPN7cutlass10bfloat16_tEEEEEC2ERKSB_RKSG_,@function
        .size           $_ZN7cutlass13device_kernelIN5flash19enable_sm80_to_sm89INS1_16FlashAttnBwdSm80INS1_25CollectiveMainloopBwdSm80ILi2ELi2EN4cute5tupleIJNS5_1CILi128EEES8_NS7_ILi64EEEEEENS_10bfloat16_tEfNS_4arch4Sm80ELb1ELb0ELb1ELb1ELb0ELb0ELb0ELb0ELi2ELi4ELi4ELi4ELb0EEENS1_24CollectiveEpilogueBwdGQAISA_fSD_Li256ELb1ELb0EEENS1_25SingleTileBwdLPTSchedulerILb1ELi128ELb0EEEEEEEEEvNT_6ParamsE$_ZN4cute3eso3ESOILb1ELb0EJNS_6LayoutINS_5tupleIJNS3_IJNS_1CILi2EEES5_EEEEEENS3_IJNS3_IJNS4_ILi1EEES5_EEEEEEEENS_10ViewEngineIPN7cutlass10bfloat16_tEEEEEC2ERKSB_RKSG_,($_ZN7cutlass13device_kernelIN5flash19enable_sm80_to_sm89INS1_16FlashAttnBwdSm80INS1_25CollectiveMainloopBwdSm80ILi2ELi2EN4cute5tupleIJNS5_1CILi128EEES8_NS7_ILi64EEEEEENS_10bfloat16_tEfNS_4arch4Sm80ELb1ELb0ELb1ELb1ELb0ELb0ELb0ELb0ELi2ELi4ELi4ELi4ELb0EEENS1_24CollectiveEpilogueBwdGQAISA_fSD_Li256ELb1ELb0EEENS1_25SingleTileBwdLPTSchedulerILb1ELi128ELb0EEEEEEEEEvNT_6ParamsE$_ZN4cute3eso3ESOILb1ELb0EJNS_6LayoutINS_5tupleIJNS3_IJNS_1CILi2EEES5_EEEEEENS3_IJNS3_IJNS4_ILi1EEES5_EEEEEEEENS_10ViewEngineIPfEEEEC2ERKSB_RKSE_ - $_ZN7cutlass13device_kernelIN5flash19enable_sm80_to_sm89INS1_16FlashAttnBwdSm80INS1_25CollectiveMainloopBwdSm80ILi2ELi2EN4cute5tupleIJNS5_1CILi128EEES8_NS7_ILi64EEEEEENS_10bfloat16_tEfNS_4arch4Sm80ELb1ELb0ELb1ELb1ELb0ELb0ELb0ELb0ELi2ELi4ELi4ELi4ELb0EEENS1_24CollectiveEpilogueBwdGQAISA_fSD_Li256ELb1ELb0EEENS1_25SingleTileBwdLPTSchedulerILb1ELi128ELb0EEEEEEEEEvNT_6ParamsE$_ZN4cute3eso3ESOILb1ELb0EJNS_6LayoutINS_5tupleIJNS3_IJNS_1CILi2EEES5_EEEEEENS3_IJNS3_IJNS4_ILi1EEES5_EEEEEEEENS_10ViewEngineIPN7cutlass10bfloat16_tEEEEEC2ERKSB_RKSG_)
$_ZN7cutlass13device_kernelIN5flash19enable_sm80_to_sm89INS1_16FlashAttnBwdSm80INS1_25CollectiveMainloopBwdSm80ILi2ELi2EN4cute5tupleIJNS5_1CILi128EEES8_NS7_ILi64EEEEEENS_10bfloat16_tEfNS_4arch4Sm80ELb1ELb0ELb1ELb1ELb0ELb0ELb0ELb0ELi2ELi4ELi4ELi4ELb0EEENS1_24CollectiveEpilogueBwdGQAISA_fSD_Li256ELb1ELb0EEENS1_25SingleTileBwdLPTSchedulerILb1ELi128ELb0EEEEEEEEEvNT_6ParamsE$_ZN4cute3eso3ESOILb1ELb0EJNS_6LayoutINS_5tupleIJNS3_IJNS_1CILi2EEES5_EEEEEENS3_IJNS3_IJNS4_ILi1EEES5_EEEEEEEENS_10ViewEngineIPN7cutlass10bfloat16_tEEEEEC2ERKSB_RKSG_:
[----:B------:R-:W-:Y:S01]  /*9720*/  IADD3 R2, R66, -c[0x0][0x20], RZ ;  /* 0x8000080042027a10 */ /* 0x000fe20007ffe0ff */
[----:B------:R-:W-:Y:S01]  /*9730*/  IMAD.MOV.U32 R7, RZ, RZ, R3 ;  /* 0x000000ffff077224 */ /* 0x000fe200078e0003 */
[----:B------:R-:W-:-:S04]  /*9740*/  MOV R5, 0x0 ;  /* 0x0000000000057802 */ /* 0x000fc80000000f00 */
[----:B------:R1:W-:Y:S01]  /*9750*/  STL.64 [R2], R6 ;  /* 0x0000000602007387 */ /* 0x0003e20000100a00 */
[----:B------:R-:W-:Y:S05]  /*9760*/  RET.REL.NODEC R4 `(_ZN7cutlass13device_kernelIN5flash19enable_sm80_to_sm89INS1_16FlashAttnBwdSm80INS1_25CollectiveMainloopBwdSm80ILi2ELi2EN4cute5tupleIJNS5_1CILi128EEES8_NS7_ILi64EEEEEENS_10bfloat16_tEfNS_4arch4Sm80ELb1ELb0ELb1ELb1ELb0ELb0ELb0ELb0ELi2ELi4ELi4ELi4ELb0EEENS1_24CollectiveEpilogueBwdGQAISA_fSD_Li256ELb1ELb0EEENS1_25SingleTileBwdLPTSchedulerILb1ELi128ELb0EEEEEEEEEvNT_6ParamsE) ;  /* 0xffff689004007950 */ /* 0x000fea0003c3ffff */
        .type           $_ZN7cutlass13device_kernelIN5flash19enable_sm80_to_sm89INS1_16FlashAttnBwdSm80INS1_25CollectiveMainloopBwdSm80ILi2ELi2EN4cute5tupleIJNS5_1CILi128EEES8_NS7_ILi64EEEEEENS_10bfloat16_tEfNS_4arch4Sm80ELb1ELb0ELb1ELb1ELb0ELb0ELb0ELb0ELi2ELi4ELi4ELi4ELb0EEENS1_24CollectiveEpilogueBwdGQAISA_fSD_Li256ELb1ELb0EEENS1_25SingleTileBwdLPTSchedulerILb1ELi128ELb0EEEEEEEEEvNT_6ParamsE$_ZN4cute3eso3ESOILb1ELb0EJNS_6LayoutINS_5tupleIJNS3_IJNS_1CILi2EEES5_EEEEEENS3_IJNS3_IJNS4_ILi1EEES5_EEEEEEEENS_10ViewEngineIPfEEEEC2ERKSB_RKSE_,@function
        .size           $_ZN7cutlass13device_kernelIN5flash19enable_sm80_to_sm89INS1_16FlashAttnBwdSm80INS1_25CollectiveMainloopBwdSm80ILi2ELi2EN4cute5tupleIJNS5_1CILi128EEES8_NS7_ILi64EEEEEENS_10bfloat16_tEfNS_4arch4Sm80ELb1ELb0ELb1ELb1ELb0ELb0ELb0ELb0ELi2ELi4ELi4ELi4ELb0EEENS1_24CollectiveEpilogueBwdGQAISA_fSD_Li256ELb1ELb0EEENS1_25SingleTileBwdLPTSchedulerILb1ELi128ELb0EEEEEEEEEvNT_6ParamsE$_ZN4cute3eso3ESOILb1ELb0EJNS_6LayoutINS_5tupleIJNS3_IJNS_1CILi2EEES5_EEEEEENS3_IJNS3_IJNS4_ILi1EEES5_EEEEEEEENS_10ViewEngineIPfEEEEC2ERKSB_RKSE_,($_ZN7cutlass13device_kernelIN5flash19enable_sm80_to_sm89INS1_16FlashAttnBwdSm80INS1_25CollectiveMainloopBwdSm80ILi2ELi2EN4cute5tupleIJNS5_1CILi128EEES8_NS7_ILi64EEEEEENS_10bfloat16_tEfNS_4arch4Sm80ELb1ELb0ELb1ELb1ELb0ELb0ELb0ELb0ELi2ELi4ELi4ELi4ELb0EEENS1_24CollectiveEpilogueBwdGQAISA_fSD_Li256ELb1ELb0EEENS1_25SingleTileBwdLPTSchedulerILb1ELi128ELb0EEEEEEEEEvNT_6ParamsE$_ZN4cute3eso3ESOILb1ELb0EJNS_6LayoutINS_5tupleIJNS3_IJNS_1CILi2EEES5_EEEEEENS3_IJNS3_IJNS4_ILi1EEES5_EEEEEEEEiEEC2ERKSB_RKi - $_ZN7cutlass13device_kernelIN5flash19enable_sm80_to_sm89INS1_16FlashAttnBwdSm80INS1_25CollectiveMainloopBwdSm80ILi2ELi2EN4cute5tupleIJNS5_1CILi128EEES8_NS7_ILi64EEEEEENS_10bfloat16_tEfNS_4arch4Sm80ELb1ELb0ELb1ELb1ELb0ELb0ELb0ELb0ELi2ELi4ELi4ELi4ELb0EEENS1_24CollectiveEpilogueBwdGQAISA_fSD_Li256ELb1ELb0EEENS1_25SingleTileBwdLPTSchedulerILb1ELi128ELb0EEEEEEEEEvNT_6ParamsE$_ZN4cute3eso3ESOILb1ELb0EJNS_6LayoutINS_5tupleIJNS3_IJNS_1CILi2EEES5_EEEEEENS3_IJNS3_IJNS4_ILi1EEES5_EEEEEEEENS_10ViewEngineIPfEEEEC2ERKSB_RKSE_)
$_ZN7cutlass13device_kernelIN5flash19enable_sm80_to_sm89INS1_16FlashAttnBwdSm80INS1_25CollectiveMainloopBwdSm80ILi2ELi2EN4cute5tupleIJNS5_1CILi128EEES8_NS7_ILi64EEEEEENS_10bfloat16_tEfNS_4arch4Sm80ELb1ELb0ELb1ELb1ELb0ELb0ELb0ELb0ELi2ELi4ELi4ELi4ELb0EEENS1_24CollectiveEpilogueBwdGQAISA_fSD_Li256ELb1ELb0EEENS1_25SingleTileBwdLPTSchedulerILb1ELi128ELb0EEEEEEEEEvNT_6ParamsE$_ZN4cute3eso3ESOILb1ELb0EJNS_6LayoutINS_5tupleIJNS3_IJNS_1CILi2EEES5_EEEEEENS3_IJNS3_IJNS4_ILi1EEES5_EEEEEEEENS_10ViewEngineIPfEEEEC2ERKSB_RKSE_:
[----:B------:R-:W-:Y:S01]  /*9770*/  IADD3 R2, R2, -c[0x0][0x20], RZ ;  /* 0x8000080002027a10 */ /* 0x000fe20007ffe0ff */
[----:B------:R-:W-:Y:S01]  /*9780*/  IMAD.MOV.U32 R9, RZ, RZ, R3 ;  /* 0x000000ffff097224 */ /* 0x000fe200078e0003 */
[----:B------:R-:W-:-:S04]  /*9790*/  MOV R5, 0x0 ;  /* 0x0000000000057802 */ /* 0x000fc80000000f00 */
[----:B------:R1:W-:Y:S01]  /*97a0*/  STL.64 [R2], R8 ;  /* 0x0000000802007387 */ /* 0x0003e20000100a00 */
[----:B------:R-:W-:Y:S05]  /*97b0*/  RET.REL.NODEC R4 `(_ZN7cutlass13device_kernelIN5flash19enable_sm80_to_sm89INS1_16FlashAttnBwdSm80INS1_25CollectiveMainloopBwdSm80ILi2ELi2EN4cute5tupleIJNS5_1CILi128EEES8_NS7_ILi64EEEEEENS_10bfloat16_tEfNS_4arch4Sm80ELb1ELb0ELb1ELb1ELb0ELb0ELb0ELb0ELi2ELi4ELi4ELi4ELb0EEENS1_24CollectiveEpilogueBwdGQAISA_fSD_Li256ELb1ELb0EEENS1_25SingleTileBwdLPTSchedulerILb1ELi128ELb0EEEEEEEEEvNT_6ParamsE) ;  /* 0xffff684004007950 */ /* 0x000fea0003c3ffff */
        .type           $_ZN7cutlass13device_kernelIN5flash19enable_sm80_to_sm89INS1_16FlashAttnBwdSm80INS1_25CollectiveMainloopBwdSm80ILi2ELi2EN4cute5tupleIJNS5_1CILi128EEES8_NS7_ILi64EEEEEENS_10bfloat16_tEfNS_4arch4Sm80ELb1ELb0ELb1ELb1ELb0ELb0ELb0ELb0ELi2ELi4ELi4ELi4ELb0EEENS1_24CollectiveEpilogueBwdGQAISA_fSD_Li256ELb1ELb0EEENS1_25SingleTileBwdLPTSchedulerILb1ELi128ELb0EEEEEEEEEvNT_6ParamsE$_ZN4cute3eso3ESOILb1ELb0EJNS_6LayoutINS_5tupleIJNS3_IJNS_1CILi2EEES5_EEEEEENS3_IJNS3_IJNS4_ILi1EEES5_EEEEEEEEiEEC2ERKSB_RKi,@function
        .size           $_ZN7cutlass13device_kernelIN5flash19enable_sm80_to_sm89INS1_16FlashAttnBwdSm80INS1_25CollectiveMainloopBwdSm80ILi2ELi2EN4cute5tupleIJNS5_1CILi128EEES8_NS7_ILi64EEEEEENS_10bfloat16_tEfNS_4arch4Sm80ELb1ELb0ELb1ELb1ELb0ELb0ELb0ELb0ELi2ELi4ELi4ELi4ELb0EEENS1_24CollectiveEpilogueBwdGQAISA_fSD_Li256ELb1ELb0EEENS1_25SingleTileBwdLPTSchedulerILb1ELi128ELb0EEEEEEEEEvNT_6ParamsE$_ZN4cute3eso3ESOILb1ELb0EJNS_6LayoutINS_5tupleIJNS3_IJNS_1CILi2EEES5_EEEEEENS3_IJNS3_IJNS4_ILi1EEES5_EEEEEEEEiEEC2ERKSB_RKi,($_ZN7cutlass13device_kernelIN5flash19enable_sm80_to_sm89INS1_16FlashAttnBwdSm80INS1_25CollectiveMainloopBwdSm80ILi2ELi2EN4cute5tupleIJNS5_1CILi128EEES8_NS7_ILi64EEEEEENS_10bfloat16_tEfNS_4arch4Sm80ELb1ELb0ELb1ELb1ELb0ELb0ELb0ELb0ELi2ELi4ELi4ELi4ELb0EEENS1_24CollectiveEpilogueBwdGQAISA_fSD_Li256ELb1ELb0EEENS1_25SingleTileBwdLPTSchedulerILb1ELi128ELb0EEEEEEEEEvNT_6ParamsE$_ZN4cute3eso3ESOILb1ELb0EJNS_6LayoutINS_5tupleIJNS3_IJNS_1CILi2EEES5_EEEEEENS3_IJNS3_IJNS4_ILi8EEENS4_ILi64EEEEEEEEEEENS_10ViewEngineINS_8smem_ptrIPfEEEEEEC2ERKSC_RKSH_ - $_ZN7cutlass13device_kernelIN5flash19enable_sm80_to_sm89INS1_16FlashAttnBwdSm80INS1_25CollectiveMainloopBwdSm80ILi2ELi2EN4cute5tupleIJNS5_1CILi128EEES8_NS7_ILi64EEEEEENS_10bfloat16_tEfNS_4arch4Sm80ELb1ELb0ELb1ELb1ELb0ELb0ELb0ELb0ELi2ELi4ELi4ELi4ELb0EEENS1_24CollectiveEpilogueBwdGQAISA_fSD_Li256ELb1ELb0EEENS1_25SingleTileBwdLPTSchedulerILb1ELi128ELb0EEEEEEEEEvNT_6ParamsE$_ZN4cute3eso3ESOILb1ELb0EJNS_6LayoutINS_5tupleIJNS3_IJNS_1CILi2EEES5_EEEEEENS3_IJNS3_IJNS4_ILi1EEES5_EEEEEEEEiEEC2ERKSB_RKi)
$_ZN7cutlass13device_kernelIN5flash19enable_sm80_to_sm89INS1_16FlashAttnBwdSm80INS1_25CollectiveMainloopBwdSm80ILi2ELi2EN4cute5tupleIJNS5_1CILi128EEES8_NS7_ILi64EEEEEENS_10bfloat16_tEfNS_4arch4Sm80ELb1ELb0ELb1ELb1ELb0ELb0ELb0ELb0ELi2ELi4ELi4ELi4ELb0EEENS1_24CollectiveEpilogueBwdGQAISA_fSD_Li256ELb1ELb0EEENS1_25SingleTileBwdLPTSchedulerILb1ELi128ELb0EEEEEEEEEvNT_6ParamsE$_ZN4cute3eso3ESOILb1ELb0EJNS_6LayoutINS_5tupleIJNS3_IJNS_1CILi2EEES5_EEEEEENS3_IJNS3_IJNS4_ILi1EEES5_EEEEEEEEiEEC2ERKSB_RKi:
[----:B------:R-:W-:Y:S02]  /*97c0*/  IADD3 R2, R66, -c[0x0][0x20], RZ ;  /* 0x8000080042027a10 */ /* 0x000fe40007ffe0ff */
[----:B------:R-:W-:-:S03]  /*97d0*/  MOV R5, 0x0 ;  /* 0x0000000000057802 */ /* 0x000fc60000000f00 */
[----:B------:R1:W-:Y:S01]  /*97e0*/  STL [R2], R3 ;  /* 0x0000000302007387 */ /* 0x0003e20000100800 */
[----:B------:R-:W-:Y:S05]  /*97f0*/  RET.REL.NODEC R4 `(_ZN7cutlass13device_kernelIN5flash19enable_sm80_to_sm89INS1_16FlashAttnBwdSm80INS1_25CollectiveMainloopBwdSm80ILi2ELi2EN4cute5tupleIJNS5_1CILi128EEES8_NS7_ILi64EEEEEENS_10bfloat16_tEfNS_4arch4Sm80ELb1ELb0ELb1ELb1ELb0ELb0ELb0ELb0ELi2ELi4ELi4ELi4ELb0EEENS1_24CollectiveEpilogueBwdGQAISA_fSD_Li256ELb1ELb0EEENS1_25SingleTileBwdLPTSchedulerILb1ELi128ELb0EEEEEEEEEvNT_6ParamsE) ;  /* 0xffff680004007950 */ /* 0x000fea0003c3ffff */
        .type           $_ZN7cutlass13device_kernelIN5flash19enable_sm80_to_sm89INS1_16FlashAttnBwdSm80INS1_25CollectiveMainloopBwdSm80ILi2ELi2EN4cute5tupleIJNS5_1CILi128EEES8_NS7_ILi64EEEEEENS_10bfloat16_tEfNS_4arch4Sm80ELb1ELb0ELb1ELb1ELb0ELb0ELb0ELb0ELi2ELi4ELi4ELi4ELb0EEENS1_24CollectiveEpilogueBwdGQAISA_fSD_Li256ELb1ELb0EEENS1_25SingleTileBwdLPTSchedulerILb1ELi128ELb0EEEEEEEEEvNT_6ParamsE$_ZN4cute3eso3ESOILb1ELb0EJNS_6LayoutINS_5tupleIJNS3_IJNS_1CILi2EEES5_EEEEEENS3_IJNS3_IJNS4_ILi8EEENS4_ILi64EEEEEEEEEEENS_10ViewEngineINS_8smem_ptrIPfEEEEEEC2ERKSC_RKSH_,@function
        .size           $_ZN7cutlass13device_kernelIN5flash19enable_sm80_to_sm89INS1_16FlashAttnBwdSm80INS1_25CollectiveMainloopBwdSm80ILi2ELi2EN4cute5tupleIJNS5_1CILi128EEES8_NS7_ILi64EEEEEENS_10bfloat16_tEfNS_4arch4Sm80ELb1ELb0ELb1ELb1ELb0ELb0ELb0ELb0ELi2ELi4ELi4ELi4ELb0EEENS1_24CollectiveEpilogueBwdGQAISA_fSD_Li256ELb1ELb0EEENS1_25SingleTileBwdLPTSchedulerILb1ELi128ELb0EEEEEEEEEvNT_6ParamsE$_ZN4cute3eso3ESOILb1ELb0EJNS_6LayoutINS_5tupleIJNS3_IJNS_1CILi2EEES5_EEEEEENS3_IJNS3_IJNS4_ILi8EEENS4_ILi64EEEEEEEEEEENS_10ViewEngineINS_8smem_ptrIPfEEEEEEC2ERKSC_RKSH_,($_ZN7cutlass13device_kernelIN5flash19enable_sm80_to_sm89INS1_16FlashAttnBwdSm80INS1_25CollectiveMainloopBwdSm80ILi2ELi2EN4cute5tupleIJNS5_1CILi128EEES8_NS7_ILi64EEEEEENS_10bfloat16_tEfNS_4arch4Sm80ELb1ELb0ELb1ELb1ELb0ELb0ELb0ELb0ELi2ELi4ELi4ELi4ELb0EEENS1_24CollectiveEpilogueBwdGQAISA_fSD_Li256ELb1ELb0EEENS1_25SingleTileBwdLPTSchedulerILb1ELi128ELb0EEEEEEEEEvNT_6ParamsE$_ZN4cute3eso3ESOILb1ELb0EJNS_6LayoutINS_5tupleIJNS3_IJNS_1CILi2EEES5_EEEEEENS3_IJNS3_IJNS4_ILi8EEENS4_ILi64EEEEEEEEEEEiEEC2ERKSC_RKi - $_ZN7cutlass13device_kernelIN5flash19enable_sm80_to_sm89INS1_16FlashAttnBwdSm80INS1_25CollectiveMainloopBwdSm80ILi2ELi2EN4cute5tupleIJNS5_1CILi128EEES8_NS7_ILi64EEEEEENS_10bfloat16_tEfNS_4arch4Sm80ELb1ELb0ELb1ELb1ELb0ELb0ELb0ELb0ELi2ELi4ELi4ELi4ELb0EEENS1_24CollectiveEpilogueBwdGQAISA_fSD_Li256ELb1ELb0EEENS1_25SingleTileBwdLPTSchedulerILb1ELi128ELb0EEEEEEEEEvNT_6ParamsE$_ZN4cute3eso3ESOILb1ELb0EJNS_6LayoutINS_5tupleIJNS3_IJNS_1CILi2EEES5_EEEEEENS3_IJNS3_IJNS4_ILi8EEENS4_ILi64EEEEEEEEEEENS_10ViewEngineINS_8smem_ptrIPfEEEEEEC2ERKSC_RKSH_)
$_ZN7cutlass13device_kernelIN5flash19enable_sm80_to_sm89INS1_16FlashAttnBwdSm80INS1_25CollectiveMainloopBwdSm80ILi2ELi2EN4cute5tupleIJNS5_1CILi128EEES8_NS7_ILi64EEEEEENS_10bfloat16_tEfNS_4arch4Sm80ELb1ELb0ELb1ELb1ELb0ELb0ELb0ELb0ELi2ELi4ELi4ELi4ELb0EEENS1_24CollectiveEpilogueBwdGQAISA_fSD_Li256ELb1ELb0EEENS1_25SingleTileBwdLPTSchedulerILb1ELi128ELb0EEEEEEEEEvNT_6ParamsE$_ZN4cute3eso3ESOILb1ELb0EJNS_6LayoutINS_5tupleIJNS3_IJNS_1CILi2EEES5_EEEEEENS3_IJNS3_IJNS4_ILi8EEENS4_ILi64EEEEEEEEEEENS_10ViewEngineINS_8smem_ptrIPfEEEEEEC2ERKSC_RKSH_:
[----:B------:R-:W-:Y:S02]  /*9800*/  IADD3 R6, R23, -c[0x0][0x20], RZ ;  /* 0x8000080017067a10 */ /* 0x000fe40007ffe0ff */
[----:B------:R-:W-:-:S03]  /*9810*/  MOV R9, 0x0 ;  /* 0x0000000000097802 */ /* 0x000fc60000000f00 */
[----:B------:R1:W-:Y:S01]  /*9820*/  STL.64 [R6], R2 ;  /* 0x0000000206007387 */ /* 0x0003e20000100a00 */
[----:B------:R-:W-:Y:S05]  /*9830*/  RET.REL.NODEC R8 `(_ZN7cutlass13device_kernelIN5flash19enable_sm80_to_sm89INS1_16FlashAttnBwdSm80INS1_25CollectiveMainloopBwdSm80ILi2ELi2EN4cute5tupleIJNS5_1CILi128EEES8_NS7_ILi64EEEEEENS_10bfloat16_tEfNS_4arch4Sm80ELb1ELb0ELb1ELb1ELb0ELb0ELb0ELb0ELi2ELi4ELi4ELi4ELb0EEENS1_24CollectiveEpilogueBwdGQAISA_fSD_Li256ELb1ELb0EEENS1_25SingleTileBwdLPTSchedulerILb1ELi128ELb0EEEEEEEEEvNT_6ParamsE) ;  /* 0xffff67c008007950 */ /* 0x000fea0003c3ffff */
        .type           $_ZN7cutlass13device_kernelIN5flash19enable_sm80_to_sm89INS1_16FlashAttnBwdSm80INS1_25CollectiveMainloopBwdSm80ILi2ELi2EN4cute5tupleIJNS5_1CILi128EEES8_NS7_ILi64EEEEEENS_10bfloat16_tEfNS_4arch4Sm80ELb1ELb0ELb1ELb1ELb0ELb0ELb0ELb0ELi2ELi4ELi4ELi4ELb0EEENS1_24CollectiveEpilogueBwdGQAISA_fSD_Li256ELb1ELb0EEENS1_25SingleTileBwdLPTSchedulerILb1ELi128ELb0EEEEEEEEEvNT_6ParamsE$_ZN4cute3eso3ESOILb1ELb0EJNS_6LayoutINS_5tupleIJNS3_IJNS_1CILi2EEES5_EEEEEENS3_IJNS3_IJNS4_ILi8EEENS4_ILi64EEEEEEEEEEEiEEC2ERKSC_RKi,@function
        .size           $_ZN7cutlass13device_kernelIN5flash19enable_sm80_to_sm89INS1_16FlashAttnBwdSm80INS1_25CollectiveMainloopBwdSm80ILi2ELi2EN4cute5tupleIJNS5_1CILi128EEES8_NS7_ILi64EEEEEENS_10bfloat16_tEfNS_4arch4Sm80ELb1ELb0ELb1ELb1ELb0ELb0ELb0ELb0ELi2ELi4ELi4ELi4ELb0EEENS1_24CollectiveEpilogueBwdGQAISA_fSD_Li256ELb1ELb0EEENS1_25SingleTileBwdLPTSchedulerILb1ELi128ELb0EEEEEEEEEvNT_6ParamsE$_ZN4cute3eso3ESOILb1ELb0EJNS_6LayoutINS_5tupleIJNS3_IJNS_1CILi2EEES5_EEEEEENS3_IJNS3_IJNS4_ILi8EEENS4_ILi64EEEEEEEEEEEiEEC2ERKSC_RKi,($_ZN7cutlass13device_kernelIN5flash19enable_sm80_to_sm89INS1_16FlashAttnBwdSm80INS1_25CollectiveMainloopBwdSm80ILi2ELi2EN4cute5tupleIJNS5_1CILi128EEES8_NS7_ILi64EEEEEENS_10bfloat16_tEfNS_4arch4Sm80ELb1ELb0ELb1ELb1ELb0ELb0ELb0ELb0ELi2ELi4ELi4ELi4ELb0EEENS1_24CollectiveEpilogueBwdGQAISA_fSD_Li256ELb1ELb0EEENS1_25SingleTileBwdLPTSchedulerILb1ELi128ELb0EEEEEEEEEvNT_6ParamsE$_ZN4cute3eso3ESOILb1ELb0EJNS_6LayoutINS_5tupleIJNS3_IJNS_1CILi2EEES5_EEENS3_IJS5_NS4_ILi8EEEEEEEEENS3_IJNS3_IJNS_11ScaledBasisIS7_JLi0EEEENSA_INS4_ILi64EEEJLi0EEEEEEENS3_IJNSA_INS4_ILi1EEEJLi1EEEENSA_INS4_ILi16EEEJLi1EEEEEEEEEEEENS_10ViewEngineINS_23ArithmeticTupleIteratorINS_15ArithmeticTupleIJNS4_ILi0EEESP_EEEEEEEEEC2ERKSL_RKSS_ - $_ZN7cutlass13device_kernelIN5flash19enable_sm80_to_sm89INS1_16FlashAttnBwdSm80INS1_25CollectiveMainloopBwdSm80ILi2ELi2EN4cute5tupleIJNS5_1CILi128EEES8_NS7_ILi64EEEEEENS_10bfloat16_tEfNS_4arch4Sm80ELb1ELb0ELb1ELb1ELb0ELb0ELb0ELb0ELi2ELi4ELi4ELi4ELb0EEENS1_24CollectiveEpilogueBwdGQAISA_fSD_Li256ELb1ELb0EEENS1_25SingleTileBwdLPTSchedulerILb1ELi128ELb0EEEEEEEEEvNT_6ParamsE$_ZN4cute3eso3ESOILb1ELb0EJNS_6LayoutINS_5tupleIJNS3_IJNS_1CILi2EEES5_EEEEEENS3_IJNS3_IJNS4_ILi8EEENS4_ILi64EEEEEEEEEEEiEEC2ERKSC_RKi)
$_ZN7cutlass13device_kernelIN5flash19enable_sm80_to_sm89INS1_16FlashAttnBwdSm80INS1_25CollectiveMainloopBwdSm80ILi2ELi2EN4cute5tupleIJNS5_1CILi128EEES8_NS7_ILi64EEEEEENS_10bfloat16_tEfNS_4arch4Sm80ELb1ELb0ELb1ELb1ELb0ELb0ELb0ELb0ELi2ELi4ELi4ELi4ELb0EEENS1_24CollectiveEpilogueBwdGQAISA_fSD_Li256ELb1ELb0EEENS1_25SingleTileBwdLPTSchedulerILb1ELi128ELb0EEEEEEEEEvNT_6ParamsE$_ZN4cute3eso3ESOILb1ELb0EJNS_6LayoutINS_5tupleIJNS3_IJNS_1CILi2EEES5_EEEEEENS3_IJNS3_IJNS4_ILi8EEENS4_ILi64EEEEEEEEEEEiEEC2ERKSC_RKi:
[----:B------:R-:W-:Y:S01]  /*9840*/  IADD3 R2, R23, -c[0x0][0x20], RZ ;  /* 0x8000080017027a10 */ /* 0x000fe20007ffe0ff */
[----:B------:R-:W-:Y:S01]  /*9850*/  IMAD.MOV.U32 R8, RZ, RZ, R6 ;  /* 0x000000ffff087224 */ /* 0x000fe200078e0006 */
[----:B------:R-:W-:-:S03]  /*9860*/  MOV R9, 0x0 ;  /* 0x0000000000097802 */ /* 0x000fc60000000f00 */
[----:B------:R1:W-:Y:S01]  /*9870*/  STL [R2], R3 ;  /* 0x0000000302007387 */ /* 0x0003e20000100800 */
[----:B------:R-:W-:Y:S05]  /*9880*/  RET.REL.NODEC R8 `(_ZN7cutlass13device_kernelIN5flash19enable_sm80_to_sm89INS1_16FlashAttnBwdSm80INS1_25CollectiveMainloopBwdSm80ILi2ELi2EN4cute5tupleIJNS5_1CILi128EEES8_NS7_ILi64EEEEEENS_10bfloat16_tEfNS_4arch4Sm80ELb1ELb0ELb1ELb1ELb0ELb0ELb0ELb0ELi2ELi4ELi4ELi4ELb0EEENS1_24CollectiveEpilogueBwdGQAISA_fSD_Li256ELb1ELb0EEENS1_25SingleTileBwdLPTSchedulerILb1ELi128ELb0EEEEEEEEEvNT_6ParamsE) ;  /* 0xffff677008007950 */ /* 0x000fea0003c3ffff */
        .type           $_ZN7cutlass13device_kernelIN5flash19enable_sm80_to_sm89INS1_16FlashAttnBwdSm80INS1_25CollectiveMainloopBwdSm80ILi2ELi2EN4cute5tupleIJNS5_1CILi128EEES8_NS7_ILi64EEEEEENS_10bfloat16_tEfNS_4arch4Sm80ELb1ELb0ELb1ELb1ELb0ELb0ELb0ELb0ELi2ELi4ELi4ELi4ELb0EEENS1_24CollectiveEpilogueBwdGQAISA_fSD_Li256ELb1ELb0EEENS1_25SingleTileBwdLPTSchedulerILb1ELi128ELb0EEEEEEEEEvNT_6ParamsE$_ZN4cute3eso3ESOILb1ELb0EJNS_6LayoutINS_5tupleIJNS3_IJNS_1CILi2EEES5_EEENS3_IJS5_NS4_ILi8EEEEEEEEENS3_IJNS3_IJNS_11ScaledBasisIS7_JLi0EEEENSA_INS4_ILi64EEEJLi0EEEEEEENS3_IJNSA_INS4_ILi1EEEJLi1EEEENSA_INS4_ILi16EEEJLi1EEEEEEEEEEEENS_10ViewEngineINS_23ArithmeticTupleIteratorINS_15ArithmeticTupleIJNS4_ILi0EEESP_EEEEEEEEEC2ERKSL_RKSS_,@function
        .size           $_ZN7cutlass13device_kernelIN5flash19enable_sm80_to_sm89INS1_16FlashAttnBwdSm80INS1_25CollectiveMainloopBwdSm80ILi2ELi2EN4cute5tupleIJNS5_1CILi128EEES8_NS7_ILi64EEEEEENS_10bfloat16_tEfNS_4arch4Sm80ELb1ELb0ELb1ELb1ELb0ELb0ELb0ELb0ELi2ELi4ELi4ELi4ELb0EEENS1_24CollectiveEpilogueBwdGQAISA_fSD_Li256ELb1ELb0EEENS1_25SingleTileBwdLPTSchedulerILb1ELi128ELb0EEEEEEEEEvNT_6ParamsE$_ZN4cute3eso3ESOILb1ELb0EJNS_6LayoutINS_5tupleIJNS3_IJNS_1CILi2EEES5_EEENS3_IJS5_NS4_ILi8EEEEEEEEENS3_IJNS3_IJNS_11ScaledBasisIS7_JLi0EEEENSA_INS4_ILi64EEEJLi0EEEEEEENS3_IJNSA_INS4_ILi1EEEJLi1EEEENSA_INS4_ILi16EEEJLi1EEEEEEEEEEEENS_10ViewEngineINS_23ArithmeticTupleIteratorINS_15ArithmeticTupleIJNS4_ILi0EEESP_EEEEEEEEEC2ERKSL_RKSS_,($_ZN7cutlass13device_kernelIN5flash19enable_sm80_to_sm89INS1_16FlashAttnBwdSm80INS1_25CollectiveMainloopBwdSm80ILi2ELi2EN4cute5tupleIJNS5_1CILi128EEES8_NS7_ILi64EEEEEENS_10bfloat16_tEfNS_4arch4Sm80ELb1ELb0ELb1ELb1ELb0ELb0ELb0ELb0ELi2ELi4ELi4ELi4ELb0EEENS1_24CollectiveEpilogueBwdGQAISA_fSD_Li256ELb1ELb0EEENS1_25SingleTileBwdLPTSchedulerILb1ELi128ELb0EEEEEEEEEvNT_6ParamsE$_ZN4cute3eso3ESOILb1ELb0EJNS_6LayoutINS_5tupleIJNS3_IJNS_1CILi2EEES5_EEENS3_IJS5_NS4_ILi8EEEEEEEEENS3_IJNS3_IJNS_11ScaledBasisIS7_JLi0EEEENSA_INS4_ILi64EEEJLi0EEEEEEENS3_IJNSA_INS4_ILi1EEEJLi1EEEENSA_INS4_ILi16EEEJLi1EEEEEEEEEEEENS_10ViewEngineINS_23ArithmeticTupleIteratorINS_15ArithmeticTupleIJiiEEEEEEEEEC2ERKSL_RKSR_ - $_ZN7cutlass13device_kernelIN5flash19enable_sm80_to_sm89INS1_16FlashAttnBwdSm80INS1_25CollectiveMainloopBwdSm80ILi2ELi2EN4cute5tupleIJNS5_1CILi128EEES8_NS7_ILi64EEEEEENS_10bfloat16_tEfNS_4arch4Sm80ELb1ELb0ELb1ELb1ELb0ELb0ELb0ELb0ELi2ELi4ELi4ELi4ELb0EEENS1_24CollectiveEpilogueBwdGQAISA_fSD_Li256ELb1ELb0EEENS1_25SingleTileBwdLPTSchedulerILb1ELi128ELb0EEEEEEEEEvNT_6ParamsE$_ZN4cute3eso3ESOILb1ELb0EJNS_6LayoutINS_5tupleIJNS3_IJNS_1CILi2EEES5_EEENS3_IJS5_NS4_ILi8EEEEEEEEENS3_IJNS3_IJNS_11ScaledBasisIS7_JLi0EEEENSA_INS4_ILi64EEEJLi0EEEEEEENS3_IJNSA_INS4_ILi1EEEJLi1EEEENSA_INS4_ILi16EEEJLi1EEEEEEEEEEEENS_10ViewEngineINS_23ArithmeticTupleIteratorINS_15ArithmeticTupleIJNS4_ILi0EEESP_EEEEEEEEEC2ERKSL_RKSS_)
$_ZN7cutlass13device_kernelIN5flash19enable_sm80_to_sm89INS1_16FlashAttnBwdSm80INS1_25CollectiveMainloopBwdSm80ILi2ELi2EN4cute5tupleIJNS5_1CILi128EEES8_NS7_ILi64EEEEEENS_10bfloat16_tEfNS_4arch4Sm80ELb1ELb0ELb1ELb1ELb0ELb0ELb0ELb0ELi2ELi4ELi4ELi4ELb0EEENS1_24CollectiveEpilogueBwdGQAISA_fSD_Li256ELb1ELb0EEENS1_25SingleTileBwdLPTSchedulerILb1ELi128ELb0EEEEEEEEEvNT_6ParamsE$_ZN4cute3eso3ESOILb1ELb0EJNS_6LayoutINS_5tupleIJNS3_IJNS_1CILi2EEES5_EEENS3_IJS5_NS4_ILi8EEEEEEEEENS3_IJNS3_IJNS_11ScaledBasisIS7_JLi0EEEENSA_INS4_ILi64EEEJLi0EEEEEEENS3_IJNSA_INS4_ILi1EEEJLi1EEEENSA_INS4_ILi16EEEJLi1EEEEEEEEEEEENS_10ViewEngineINS_23ArithmeticTupleIteratorINS_15ArithmeticTupleIJNS4_ILi0EEESP_EEEEEEEEEC2ERKSL_RKSS_:
[----:B------:R-:W-:Y:S01]  /*9890*/  IADD3 R46, R46, -c[0x0][0x20], RZ ;  /* 0x800008002e2e7a10 */ /* 0x000fe20007ffe0ff */
[----:B------:R-:W-:Y:S01]  /*98a0*/  IMAD.MOV.U32 R8, RZ, RZ, R2 ;  /* 0x000000ffff087224 */ /* 0x000fe200078e0002 */
[----:B------:R-:W-:Y:S01]  /*98b0*/  PRMT R3, RZ, 0x7610, R3 ;  /* 0x00007610ff037816 */ /* 0x000fe20000000003 */
[----:B------:R-:W-:-:S04]  /*98c0*/  IMAD.MOV.U32 R9, RZ, RZ, 0x0 ;  /* 0x00000000ff097424 */ /* 0x000fc800078e00ff */
[----:B------:R1:W-:Y:S01]  /*98d0*/  STL.U8 [R46], R3 ;  /* 0x000000032e007387 */ /* 0x0003e20000100000 */
[----:B------:R-:W-:Y:S05]  /*98e0*/  RET.REL.NODEC R8 `(_ZN7cutlass13device_kernelIN5flash19enable_sm80_to_sm89INS1_16FlashAttnBwdSm80INS1_25CollectiveMainloopBwdSm80ILi2ELi2EN4cute5tupleIJNS5_1CILi128EEES8_NS7_ILi64EEEEEENS_10bfloat16_tEfNS_4arch4Sm80ELb1ELb0ELb1ELb1ELb0ELb0ELb0ELb0ELi2ELi4ELi4ELi4ELb0EEENS1_24CollectiveEpilogueBwdGQAISA_fSD_Li256ELb1ELb0EEENS1_25SingleTileBwdLPTSchedulerILb1ELi128ELb0EEEEEEEEEvNT_6ParamsE) ;  /* 0xffff671008007950 */ /* 0x000fea0003c3ffff */
        .type           $_ZN7cutlass13device_kernelIN5flash19enable_sm80_to_sm89INS1_16FlashAttnBwdSm80INS1_25CollectiveMainloopBwdSm80ILi2ELi2EN4cute5tupleIJNS5_1CILi128EEES8_NS7_ILi64EEEEEENS_10bfloat16_tEfNS_4arch4Sm80ELb1ELb0ELb1ELb1ELb0ELb0ELb0ELb0ELi2ELi4ELi4ELi4ELb0EEENS1_24CollectiveEpilogueBwdGQAISA_fSD_Li256ELb1ELb0EEENS1_25SingleTileBwdLPTSchedulerILb1ELi128ELb0EEEEEEEEEvNT_6ParamsE$_ZN4cute3eso3ESOILb1ELb0EJNS_6LayoutINS_5tupleIJNS3_IJNS_1CILi2EEES5_EEENS3_IJS5_NS4_ILi8EEEEEEEEENS3_IJNS3_IJNS_11ScaledBasisIS7_JLi0EEEENSA_INS4_ILi64EEEJLi0EEEEEEENS3_IJNSA_INS4_ILi1EEEJLi1EEEENSA_INS4_ILi16EEEJLi1EEEEEEEEEEEENS_10ViewEngineINS_23ArithmeticTupleIteratorINS_15ArithmeticTupleIJiiEEEEEEEEEC2ERKSL_RKSR_,@function
        .size           $_ZN7cutlass13device_kernelIN5flash19enable_sm80_to_sm89INS1_16FlashAttnBwdSm80INS1_25CollectiveMainloopBwdSm80ILi2ELi2EN4cute5tupleIJNS5_1CILi128EEES8_NS7_ILi64EEEEEENS_10bfloat16_tEfNS_4arch4Sm80ELb1ELb0ELb1ELb1ELb0ELb0ELb0ELb0ELi2ELi4ELi4ELi4ELb0EEENS1_24CollectiveEpilogueBwdGQAISA_fSD_Li256ELb1ELb0EEENS1_25SingleTileBwdLPTSchedulerILb1ELi128ELb0EEEEEEEEEvNT_6ParamsE$_ZN4cute3eso3ESOILb1ELb0EJNS_6LayoutINS_5tupleIJNS3_IJNS_1CILi2EEES5_EEENS3_IJS5_NS4_ILi8EEEEEEEEENS3_IJNS3_IJNS_11ScaledBasisIS7_JLi0EEEENSA_INS4_ILi64EEEJLi0EEEEEEENS3_IJNSA_INS4_ILi1EEEJLi1EEEENSA_INS4_ILi16EEEJLi1EEEEEEEEEEEENS_10ViewEngineINS_23ArithmeticTupleIteratorINS_15ArithmeticTupleIJiiEEEEEEEEEC2ERKSL_RKSR_,($_ZN7cutlass13device_kernelIN5flash19enable_sm80_to_sm89INS1_16FlashAttnBwdSm80INS1_25CollectiveMainloopBwdSm80ILi2ELi2EN4cute5tupleIJNS5_1CILi128EEES8_NS7_ILi64EEEEEENS_10bfloat16_tEfNS_4arch4Sm80ELb1ELb0ELb1ELb1ELb0ELb0ELb0ELb0ELi2ELi4ELi4ELi4ELb0EEENS1_24CollectiveEpilogueBwdGQAISA_fSD_Li256ELb1ELb0EEENS1_25SingleTileBwdLPTSchedulerILb1ELi128ELb0EEEEEEEEEvNT_6ParamsE$_ZN4cute3eso3ESOILb1ELb0EJNS_6LayoutINS_5tupleIJNS3_IJNS_1CILi2EEES5_EEENS3_IJS5_NS4_ILi8EEEEEEEEENS3_IJNS3_IJS5_NS4_ILi4EEEEEENS3_IJNS4_ILi1EEES7_EEEEEEEENS_10ViewEngineIPfEEEEC2ERKSF_RKSI_ - $_ZN7cutlass13device_kernelIN5flash19enable_sm80_to_sm89INS1_16FlashAttnBwdSm80INS1_25CollectiveMainloopBwdSm80ILi2ELi2EN4cute5tupleIJNS5_1CILi128EEES8_NS7_ILi64EEEEEENS_10bfloat16_tEfNS_4arch4Sm80ELb1ELb0ELb1ELb1ELb0ELb0ELb0ELb0ELi2ELi4ELi4ELi4ELb0EEENS1_24CollectiveEpilogueBwdGQAISA_fSD_Li256ELb1ELb0EEENS1_25SingleTileBwdLPTSchedulerILb1ELi128ELb0EEEEEEEEEvNT_6ParamsE$_ZN4cute3eso3ESOILb1ELb0EJNS_6LayoutINS_5tupleIJNS3_IJNS_1CILi2EEES5_EEENS3_IJS5_NS4_ILi8EEEEEEEEENS3_IJNS3_IJNS_11ScaledBasisIS7_JLi0EEEENSA_INS4_ILi64EEEJLi0EEEEEEENS3_IJNSA_INS4_ILi1EEEJLi1EEEENSA_INS4_ILi16EEEJLi1EEEEEEEEEEEENS_10ViewEngineINS_23ArithmeticTupleIteratorINS_15ArithmeticTupleIJiiEEEEEEEEEC2ERKSL_RKSR_)
$_ZN7cutlass13device_kernelIN5flash19enable_sm80_to_sm89INS1_16FlashAttnBwdSm80INS1_25CollectiveMainloopBwdSm80ILi2ELi2EN4cute5tupleIJNS5_1CILi128EEES8_NS7_ILi64EEEEEENS_10bfloat16_tEfNS_4arch4Sm80ELb1ELb0ELb1ELb1ELb0ELb0ELb0ELb0ELi2ELi4ELi4ELi4ELb0EEENS1_24CollectiveEpilogueBwdGQAISA_fSD_Li256ELb1ELb0EEENS1_25SingleTileBwdLPTSchedulerILb1ELi128ELb0EEEEEEEEEvNT_6ParamsE$_ZN4cute3eso3ESOILb1ELb0EJNS_6LayoutINS_5tupleIJNS3_IJNS_1CILi2EEES5_EEENS3_IJS5_NS4_ILi8EEEEEEEEENS3_IJNS3_IJNS_11ScaledBasisIS7_JLi0EEEENSA_INS4_ILi64EEEJLi0EEEEEEENS3_IJNSA_INS4_ILi1EEEJLi1EEEENSA_INS4_ILi16EEEJLi1EEEEEEEEEEEENS_10ViewEngineINS_23ArithmeticTupleIteratorINS_15ArithmeticTupleIJiiEEEEEEEEEC2ERKSL_RKSR_:
[----:B------:R-:W-:Y:S01]  /*98f0*/  IADD3 R4, R15, -c[0x0][0x20], RZ ;  /* 0x800008000f047a10 */ /* 0x000fe20007ffe0ff */
[----:B------:R-:W-:Y:S01]  /*9900*/  IMAD.MOV.U32 R8, RZ, RZ, R6 ;  /* 0x000000ffff087224 */ /* 0x000fe200078e0006 */
[----:B------:R-:W-:-:S03]  /*9910*/  MOV R9, 0x0 ;  /* 0x0000000000097802 */ /* 0x000fc60000000f00 */
[----:B------:R1:W-:Y:S04]  /*9920*/  STL [R4], R2 ;  /* 0x0000000204007387 */ /* 0x0003e80000100800 */
[----:B------:R1:W-:Y:S01]  /*9930*/  STL [R4+0x4], R3 ;  /* 0x0000040304007387 */ /* 0x0003e20000100800 */
[----:B------:R-:W-:Y:S05]  /*9940*/  RET.REL.NODEC R8 `(_ZN7cutlass13device_kernelIN5flash19enable_sm80_to_sm89INS1_16FlashAttnBwdSm80INS1_25CollectiveMainloopBwdSm80ILi2ELi2EN4cute5tupleIJNS5_1CILi128EEES8_NS7_ILi64EEEEEENS_10bfloat16_tEfNS_4arch4Sm80ELb1ELb0ELb1ELb1ELb0ELb0ELb0ELb0ELi2ELi4ELi4ELi4ELb0EEENS1_24CollectiveEpilogueBwdGQAISA_fSD_Li256ELb1ELb0EEENS1_25SingleTileBwdLPTSchedulerILb1ELi128ELb0EEEEEEEEEvNT_6ParamsE) ;  /* 0xffff66b008007950 */ /* 0x000fea0003c3ffff */
        .type           $_ZN7cutlass13device_kernelIN5flash19enable_sm80_to_sm89INS1_16FlashAttnBwdSm80INS1_25CollectiveMainloopBwdSm80ILi2ELi2EN4cute5tupleIJNS5_1CILi128EEES8_NS7_ILi64EEEEEENS_10bfloat16_tEfNS_4arch4Sm80ELb1ELb0ELb1ELb1ELb0ELb0ELb0ELb0ELi2ELi4ELi4ELi4ELb0EEENS1_24CollectiveEpilogueBwdGQAISA_fSD_Li256ELb1ELb0EEENS1_25SingleTileBwdLPTSchedulerILb1ELi128ELb0EEEEEEEEEvNT_6ParamsE$_ZN4cute3eso3ESOILb1ELb0EJNS_6LayoutINS_5tupleIJNS3_IJNS_1CILi2EEES5_EEENS3_IJS5_NS4_ILi8EEEEEEEEENS3_IJNS3_IJS5_NS4_ILi4EEEEEENS3_IJNS4_ILi1EEES7_EEEEEEEENS_10ViewEngineIPfEEEEC2ERKSF_RKSI_,@function
        .size           $_ZN7cutlass13device_kernelIN5flash19enable_sm80_to_sm89INS1_16FlashAttnBwdSm80INS1_25CollectiveMainloopBwdSm80ILi2ELi2EN4cute5tupleIJNS5_1CILi128EEES8_NS7_ILi64EEEEEENS_10bfloat16_tEfNS_4arch4Sm80ELb1ELb0ELb1ELb1ELb0ELb0ELb0ELb0ELi2ELi4ELi4ELi4ELb0EEENS1_24CollectiveEpilogueBwdGQAISA_fSD_Li256ELb1ELb0EEENS1_25SingleTileBwdLPTSchedulerILb1ELi128ELb0EEEEEEEEEvNT_6ParamsE$_ZN4cute3eso3ESOILb1ELb0EJNS_6LayoutINS_5tupleIJNS3_IJNS_1CILi2EEES5_EEENS3_IJS5_NS4_ILi8EEEEEEEEENS3_IJNS3_IJS5_NS4_ILi4EEEEEENS3_IJNS4_ILi1EEES7_EEEEEEEENS_10ViewEngineIPfEEEEC2ERKSF_RKSI_,($_ZN7cutlass13device_kernelIN5flash19enable_sm80_to_sm89INS1_16FlashAttnBwdSm80INS1_25CollectiveMainloopBwdSm80ILi2ELi2EN4cute5tupleIJNS5_1CILi128EEES8_NS7_ILi64EEEEEENS_10bfloat16_tEfNS_4arch4Sm80ELb1ELb0ELb1ELb1ELb0ELb0ELb0ELb0ELi2ELi4ELi4ELi4ELb0EEENS1_24CollectiveEpilogueBwdGQAISA_fSD_Li256ELb1ELb0EEENS1_25SingleTileBwdLPTSchedulerILb1ELi128ELb0EEEEEEEEEvNT_6ParamsE$_ZN4cute3eso3ESOILb1ELb0EJNS_6LayoutINS_5tupleIJNS3_IJNS_1CILi2EEES5_EEENS4_ILi8EEEEEENS3_IJNS3_IJNS4_ILi1EEES5_EEENS4_ILi4EEEEEEEENS_10ViewEngineIPN7cutlass10bfloat16_tEEEEEC2ERKSD_RKSI_ - $_ZN7cutlass13device_kernelIN5flash19enable_sm80_to_sm89INS1_16FlashAttnBwdSm80INS1_25CollectiveMainloopBwdSm80ILi2ELi2EN4cute5tupleIJNS5_1CILi128EEES8_NS7_ILi64EEEEEENS_10bfloat16_tEfNS_4arch4Sm80ELb1ELb0ELb1ELb1ELb0ELb0ELb0ELb0ELi2ELi4ELi4ELi4ELb0EEENS1_24CollectiveEpilogueBwdGQAISA_fSD_Li256ELb1ELb0EEENS1_25SingleTileBwdLPTSchedulerILb1ELi128ELb0EEEEEEEEEvNT_6ParamsE$_ZN4cute3eso3ESOILb1ELb0EJNS_6LayoutINS_5tupleIJNS3_IJNS_1CILi2EEES5_EEENS3_IJS5_NS4_ILi8EEEEEEEEENS3_IJNS3_IJS5_NS4_ILi4EEEEEENS3_IJNS4_ILi1EEES7_EEEEEEEENS_10ViewEngineIPfEEEEC2ERKSF_RKSI_)
$_ZN7cutlass13device_kernelIN5flash19enable_sm80_to_sm89INS1_16FlashAttnBwdSm80INS1_25CollectiveMainloopBwdSm80ILi2ELi2EN4cute5tupleIJNS5_1CILi128EEES8_NS7_ILi64EEEEEENS_10bfloat16_tEfNS_4arch4Sm80ELb1ELb0ELb1ELb1ELb0ELb0ELb0ELb0ELi2ELi4ELi4ELi4ELb0EEENS1_24CollectiveEpilogueBwdGQAISA_fSD_Li256ELb1ELb0EEENS1_25SingleTileBwdLPTSchedulerILb1ELi128ELb0EEEEEEEEEvNT_6ParamsE$_ZN4cute3eso3ESOILb1ELb0EJNS_6LayoutINS_5tupleIJNS3_IJNS_1CILi2EEES5_EEENS3_IJS5_NS4_ILi8EEEEEEEEENS3_IJNS3_IJS5_NS4_ILi4EEEEEENS3_IJNS4_ILi1EEES7_EEEEEEEENS_10ViewEngineIPfEEEEC2ERKSF_RKSI_:
[----:B------:R-:W-:Y:S01]  /*9950*/  IADD3 R4, R15, -c[0x0][0x20], RZ ;  /* 0x800008000f047a10 */ /* 0x000fe20007ffe0ff */
[----:B------:R-:W-:Y:S01]  /*9960*/  IMAD.MOV.U32 R8, RZ, RZ, R6 ;  /* 0x000000ffff087224 */ /* 0x000fe200078e0006 */
[----:B------:R-:W-:-:S03]  /*9970*/  MOV R9, 0x0 ;  /* 0x0000000000097802 */ /* 0x000fc60000000f00 */
[----:B------:R1:W-:Y:S01]  /*9980*/  STL.64 [R4], R52 ;  /* 0x0000003404007387 */ /* 0x0003e20000100a00 */
[----:B------:R-:W-:Y:S05]  /*9990*/  RET.REL.NODEC R8 `(_ZN7cutlass13device_kernelIN5flash19enable_sm80_to_sm89INS1_16FlashAttnBwdSm80INS1_25CollectiveMainloopBwdSm80ILi2ELi2EN4cute5tupleIJNS5_1CILi128EEES8_NS7_ILi64EEEEEENS_10bfloat16_tEfNS_4arch4Sm80ELb1ELb0ELb1ELb1ELb0ELb0ELb0ELb0ELi2ELi4ELi4ELi4ELb0EEENS1_24CollectiveEpilogueBwdGQAISA_fSD_Li256ELb1ELb0EEENS1_25SingleTileBwdLPTSchedulerILb1ELi128ELb0EEEEEEEEEvNT_6ParamsE) ;  /* 0xffff666008007950 */ /* 0x000fea0003c3ffff */
        .type           $_ZN7cutlass13device_kernelIN5flash19enable_sm80_to_sm89INS1_16FlashAttnBwdSm80INS1_25CollectiveMainloopBwdSm80ILi2ELi2EN4cute5tupleIJNS5_1CILi128EEES8_NS7_ILi64EEEEEENS_10bfloat16_tEfNS_4arch4Sm80ELb1ELb0ELb1ELb1ELb0ELb0ELb0ELb0ELi2ELi4ELi4ELi4ELb0EEENS1_24CollectiveEpilogueBwdGQAISA_fSD_Li256ELb1ELb0EEENS1_25SingleTileBwdLPTSchedulerILb1ELi128ELb0EEEEEEEEEvNT_6ParamsE$_ZN4cute3eso3ESOILb1ELb0EJNS_6LayoutINS_5tupleIJNS3_IJNS_1CILi2EEES5_EEENS4_ILi8EEEEEENS3_IJNS3_IJNS4_ILi1EEES5_EEENS4_ILi4EEEEEEEENS_10ViewEngineIPN7cutlass10bfloat16_tEEEEEC2ERKSD_RKSI_,@function
        .size           $_ZN7cutlass13device_kernelIN5flash19enable_sm80_to_sm89INS1_16FlashAttnBwdSm80INS1_25CollectiveMainloopBwdSm80ILi2ELi2EN4cute5tupleIJNS5_1CILi128EEES8_NS7_ILi64EEEEEENS_10bfloat16_tEfNS_4arch4Sm80ELb1ELb0ELb1ELb1ELb0ELb0ELb0ELb0ELi2ELi4ELi4ELi4ELb0EEENS1_24CollectiveEpilogueBwdGQAISA_fSD_Li256ELb1ELb0EEENS1_25SingleTileBwdLPTSchedulerILb1ELi128ELb0EEEEEEEEEvNT_6ParamsE$_ZN4cute3eso3ESOILb1ELb0EJNS_6LayoutINS_5tupleIJNS3_IJNS_1CILi2EEES5_EEENS4_ILi8EEEEEENS3_IJNS3_IJNS4_ILi1EEES5_EEENS4_ILi4EEEEEEEENS_10ViewEngineIPN7cutlass10bfloat16_tEEEEEC2ERKSD_RKSI_,($_ZN7cutlass13device_kernelIN5flash19enable_sm80_to_sm89INS1_16FlashAttnBwdSm80INS1_25CollectiveMainloopBwdSm80ILi2ELi2EN4cute5tupleIJNS5_1CILi128EEES8_NS7_ILi64EEEEEENS_10bfloat16_tEfNS_4arch4Sm80ELb1ELb0ELb1ELb1ELb0ELb0ELb0ELb0ELi2ELi4ELi4ELi4ELb0EEENS1_24CollectiveEpilogueBwdGQAISA_fSD_Li256ELb1ELb0EEENS1_25SingleTileBwdLPTSchedulerILb1ELi128ELb0EEEEEEEEEvNT_6ParamsE$_ZN4cute3eso3ESOILb1ELb0EJNS_6LayoutINS_5tupleIJNS3_IJNS_1CILi2EEES5_EEENS4_ILi8EEEEEENS3_IJNS3_IJNS4_ILi1EEES5_EEENS4_ILi4EEEEEEEEiEEC2ERKSD_RKi - $_ZN7cutlass13device_kernelIN5flash19enable_sm80_to_sm89INS1_16FlashAttnBwdSm80INS1_25CollectiveMainloopBwdSm80ILi2ELi2EN4cute5tupleIJNS5_1CILi128EEES8_NS7_ILi64EEEEEENS_10bfloat16_tEfNS_4arch4Sm80ELb1ELb0ELb1ELb1ELb0ELb0ELb0ELb0ELi2ELi4ELi4ELi4ELb0EEENS1_24CollectiveEpilogueBwdGQAISA_fSD_Li256ELb1ELb0EEENS1_25SingleTileBwdLPTSchedulerILb1ELi128ELb0EEEEEEEEEvNT_6ParamsE$_ZN4cute3eso3ESOILb1ELb0EJNS_6LayoutINS_5tupleIJNS3_IJNS_1CILi2EEES5_EEENS4_ILi8EEEEEENS3_IJNS3_IJNS4_ILi1EEES5_EEENS4_ILi4EEEEEEEENS_10ViewEngineIPN7cutlass10bfloat16_tEEEEEC2ERKSD_RKSI_)
$_ZN7cutlass13device_kernelIN5flash19enable_sm80_to_sm89INS1_16FlashAttnBwdSm80INS1_25CollectiveMainloopBwdSm80ILi2ELi2EN4cute5tupleIJNS5_1CILi128EEES8_NS7_ILi64EEEEEENS_10bfloat16_tEfNS_4arch4Sm80ELb1ELb0ELb1ELb1ELb0ELb0ELb0ELb0ELi2ELi4ELi4ELi4ELb0EEENS1_24CollectiveEpilogueBwdGQAISA_fSD_Li256ELb1ELb0EEENS1_25SingleTileBwdLPTSchedulerILb1ELi128ELb0EEEEEEEEEvNT_6ParamsE$_ZN4cute3eso3ESOILb1ELb0EJNS_6LayoutINS_5tupleIJNS3_IJNS_1CILi2EEES5_EEENS4_ILi8EEEEEENS3_IJNS3_IJNS4_ILi1EEES5_EEENS4_ILi4EEEEEEEENS_10ViewEngineIPN7cutlass10bfloat16_tEEEEEC2ERKSD_RKSI_:
[----:B------:R-:W-:Y:S01]  /*99a0*/  IADD3 R2, R23, -c[0x0][0x20], RZ ;  /* 0x8000080017027a10 */ /* 0x000fe20007ffe0ff */
[----:B------:R-:W-:Y:S01]  /*99b0*/  IMAD.MOV.U32 R7, RZ, RZ, R3 ;  /* 0x000000ffff077224 */ /* 0x000fe200078e0003 */
[----:B------:R-:W-:-:S04]  /*99c0*/  MOV R5, 0x0 ;  /* 0x0000000000057802 */ /* 0x000fc80000000f00 */
[----:B------:R1:W-:Y:S01]  /*99d0*/  STL.64 [R2], R6 ;  /* 0x0000000602007387 */ /* 0x0003e20000100a00 */
[----:B------:R-:W-:Y:S05]  /*99e0*/  RET.REL.NODEC R4 `(_ZN7cutlass13device_kernelIN5flash19enable_sm80_to_sm89INS1_16FlashAttnBwdSm80INS1_25CollectiveMainloopBwdSm80ILi2ELi2EN4cute5tupleIJNS5_1CILi128EEES8_NS7_ILi64EEEEEENS_10bfloat16_tEfNS_4arch4Sm80ELb1ELb0ELb1ELb1ELb0ELb0ELb0ELb0ELi2ELi4ELi4ELi4ELb0EEENS1_24CollectiveEpilogueBwdGQAISA_fSD_Li256ELb1ELb0EEENS1_25SingleTileBwdLPTSchedulerILb1ELi128ELb0EEEEEEEEEvNT_6ParamsE) ;  /* 0xffff661004007950 */ /* 0x000fea0003c3ffff */
        .type           $_ZN7cutlass13device_kernelIN5flash19enable_sm80_to_sm89INS1_16FlashAttnBwdSm80INS1_25CollectiveMainloopBwdSm80ILi2ELi2EN4cute5tupleIJNS5_1CILi128EEES8_NS7_ILi64EEEEEENS_10bfloat16_tEfNS_4arch4Sm80ELb1ELb0ELb1ELb1ELb0ELb0ELb0ELb0ELi2ELi4ELi4ELi4ELb0EEENS1_24CollectiveEpilogueBwdGQAISA_fSD_Li256ELb1ELb0EEENS1_25SingleTileBwdLPTSchedulerILb1ELi128ELb0EEEEEEEEEvNT_6ParamsE$_ZN4cute3eso3ESOILb1ELb0EJNS_6LayoutINS_5tupleIJNS3_IJNS_1CILi2EEES5_EEENS4_ILi8EEEEEENS3_IJNS3_IJNS4_ILi1EEES5_EEENS4_ILi4EEEEEEEEiEEC2ERKSD_RKi,@function
        .size           $_ZN7cutlass13device_kernelIN5flash19enable_sm80_to_sm89INS1_16FlashAttnBwdSm80INS1_25CollectiveMainloopBwdSm80ILi2ELi2EN4cute5tupleIJNS5_1CILi128EEES8_NS7_ILi64EEEEEENS_10bfloat16_tEfNS_4arch4Sm80ELb1ELb0ELb1ELb1ELb0ELb0ELb0ELb0ELi2ELi4ELi4ELi4ELb0EEENS1_24CollectiveEpilogueBwdGQAISA_fSD_Li256ELb1ELb0EEENS1_25SingleTileBwdLPTSchedulerILb1ELi128ELb0EEEEEEEEEvNT_6ParamsE$_ZN4cute3eso3ESOILb1ELb0EJNS_6LayoutINS_5tupleIJNS3_IJNS_1CILi2EEES5_EEENS4_ILi8EEEEEENS3_IJNS3_IJNS4_ILi1EEES5_EEENS4_ILi4EEEEEEEEiEEC2ERKSD_RKi,($_ZN7cutlass13device_kernelIN5flash19enable_sm80_to_sm89INS1_16FlashAttnBwdSm80INS1_25CollectiveMainloopBwdSm80ILi2ELi2EN4cute5tupleIJNS5_1CILi128EEES8_NS7_ILi64EEEEEENS_10bfloat16_tEfNS_4arch4Sm80ELb1ELb0ELb1ELb1ELb0ELb0ELb0ELb0ELi2ELi4ELi4ELi4ELb0EEENS1_24CollectiveEpilogueBwdGQAISA_fSD_Li256ELb1ELb0EEENS1_25SingleTileBwdLPTSchedulerILb1ELi128ELb0EEEEEEEEEvNT_6ParamsE$_ZN4cute3eso3ESOILb1ELb0EJNS_6LayoutINS_5tupleIJNS3_IJNS_1CILi2EEES5_EEES5_NS4_ILi8EEEEEENS3_IJNS3_IJNS_11ScaledBasisINS4_ILi1EEEJLi1EEEENS9_IS7_JLi0EEEEEEENS9_INS4_ILi64EEEJLi0EEEENS9_INS4_ILi16EEEJLi1EEEEEEEEENS_10ViewEngineINS_23ArithmeticTupleIteratorINS_15ArithmeticTupleIJiiEEEEEEEEEC2ERKSJ_RKSP_ - $_ZN7cutlass13device_kernelIN5flash19enable_sm80_to_sm89INS1_16FlashAttnBwdSm80INS1_25CollectiveMainloopBwdSm80ILi2ELi2EN4cute5tupleIJNS5_1CILi128EEES8_NS7_ILi64EEEEEENS_10bfloat16_tEfNS_4arch4Sm80ELb1ELb0ELb1ELb1ELb0ELb0ELb0ELb0ELi2ELi4ELi4ELi4ELb0EEENS1_24CollectiveEpilogueBwdGQAISA_fSD_Li256ELb1ELb0EEENS1_25SingleTileBwdLPTSchedulerILb1ELi128ELb0EEEEEEEEEvNT_6ParamsE$_ZN4cute3eso3ESOILb1ELb0EJNS_6LayoutINS_5tupleIJNS3_IJNS_1CILi2EEES5_EEENS4_ILi8EEEEEENS3_IJNS3_IJNS4_ILi1EEES5_EEENS4_ILi4EEEEEEEEiEEC2ERKSD_RKi)
$_ZN7cutlass13device_kernelIN5flash19enable_sm80_to_sm89INS1_16FlashAttnBwdSm80INS1_25CollectiveMainloopBwdSm80ILi2ELi2EN4cute5tupleIJNS5_1CILi128EEES8_NS7_ILi64EEEEEENS_10bfloat16_tEfNS_4arch4Sm80ELb1ELb0ELb1ELb1ELb0ELb0ELb0ELb0ELi2ELi4ELi4ELi4ELb0EEENS1_24CollectiveEpilogueBwdGQAISA_fSD_Li256ELb1ELb0EEENS1_25SingleTileBwdLPTSchedulerILb1ELi128ELb0EEEEEEEEEvNT_6ParamsE$_ZN4cute3eso3ESOILb1ELb0EJNS_6LayoutINS_5tupleIJNS3_IJNS_1CILi2EEES5_EEENS4_ILi8EEEEEENS3_IJNS3_IJNS4_ILi1EEES5_EEENS4_ILi4EEEEEEEEiEEC2ERKSD_RKi:
[----:B------:R-:W-:Y:S02]  /*99f0*/  IADD3 R2, R23, -c[0x0][0x20], RZ ;  /* 0x8000080017027a10 */ /* 0x000fe40007ffe0ff */
[----:B------:R-:W-:-:S03]  /*9a00*/  MOV R5, 0x0 ;  /* 0x0000000000057802 */ /* 0x000fc60000000f00 */
[----:B------:R1:W-:Y:S01]  /*9a10*/  STL [R2], R3 ;  /* 0x0000000302007387 */ /* 0x0003e20000100800 */
[----:B------:R-:W-:Y:S05]  /*9a20*/  RET.REL.NODEC R4 `(_ZN7cutlass13device_kernelIN5flash19enable_sm80_to_sm89INS1_16FlashAttnBwdSm80INS1_25CollectiveMainloopBwdSm80ILi2ELi2EN4cute5tupleIJNS5_1CILi128EEES8_NS7_ILi64EEEEEENS_10bfloat16_tEfNS_4arch4Sm80ELb1ELb0ELb1ELb1ELb0ELb0ELb0ELb0ELi2ELi4ELi4ELi4ELb0EEENS1_24CollectiveEpilogueBwdGQAISA_fSD_Li256ELb1ELb0EEENS1_25SingleTileBwdLPTSchedulerILb1ELi128ELb0EEEEEEEEEvNT_6ParamsE) ;  /* 0xffff65d004007950 */ /* 0x000fea0003c3ffff */
        .type           $_ZN7cutlass13device_kernelIN5flash19enable_sm80_to_sm89INS1_16FlashAttnBwdSm80INS1_25CollectiveMainloopBwdSm80ILi2ELi2EN4cute5tupleIJNS5_1CILi128EEES8_NS7_ILi64EEEEEENS_10bfloat16_tEfNS_4arch4Sm80ELb1ELb0ELb1ELb1ELb0ELb0ELb0ELb0ELi2ELi4ELi4ELi4ELb0EEENS1_24CollectiveEpilogueBwdGQAISA_fSD_Li256ELb1ELb0EEENS1_25SingleTileBwdLPTSchedulerILb1ELi128ELb0EEEEEEEEEvNT_6ParamsE$_ZN4cute3eso3ESOILb1ELb0EJNS_6LayoutINS_5tupleIJNS3_IJNS_1CILi2EEES5_EEES5_NS4_ILi8EEEEEENS3_IJNS3_IJNS_11ScaledBasisINS4_ILi1EEEJLi1EEEENS9_IS7_JLi0EEEEEEENS9_INS4_ILi64EEEJLi0EEEENS9_INS4_ILi16EEEJLi1EEEEEEEEENS_10ViewEngineINS_23ArithmeticTupleIteratorINS_15ArithmeticTupleIJiiEEEEEEEEEC2ERKSJ_RKSP_,@function
        .size           $_ZN7cutlass13device_kernelIN5flash19enable_sm80_to_sm89INS1_16FlashAttnBwdSm80INS1_25CollectiveMainloopBwdSm80ILi2ELi2EN4cute5tupleIJNS5_1CILi128EEES8_NS7_ILi64EEEEEENS_10bfloat16_tEfNS_4arch4Sm80ELb1ELb0ELb1ELb1ELb0ELb0ELb0ELb0ELi2ELi4ELi4ELi4ELb0EEENS1_24CollectiveEpilogueBwdGQAISA_fSD_Li256ELb1ELb0EEENS1_25SingleTileBwdLPTSchedulerILb1ELi128ELb0EEEEEEEEEvNT_6ParamsE$_ZN4cute3eso3ESOILb1ELb0EJNS_6LayoutINS_5tupleIJNS3_IJNS_1CILi2EEES5_EEES5_NS4_ILi8EEEEEENS3_IJNS3_IJNS_11ScaledBasisINS4_ILi1EEEJLi1EEEENS9_IS7_JLi0EEEEEEENS9_INS4_ILi64EEEJLi0EEEENS9_INS4_ILi16EEEJLi1EEEEEEEEENS_10ViewEngineINS_23ArithmeticTupleIteratorINS_15ArithmeticTupleIJiiEEEEEEEEEC2ERKSJ_RKSP_,($_ZN7cutlass13device_kernelIN5flash19enable_sm80_to_sm89INS1_16FlashAttnBwdSm80INS1_25CollectiveMainloopBwdSm80ILi2ELi2EN4cute5tupleIJNS5_1CILi128EEES8_NS7_ILi64EEEEEENS_10bfloat16_tEfNS_4arch4Sm80ELb1ELb0ELb1ELb1ELb0ELb0ELb0ELb0ELi2ELi4ELi4ELi4ELb0EEENS1_24CollectiveEpilogueBwdGQAISA_fSD_Li256ELb1ELb0EEENS1_25SingleTileBwdLPTSchedulerILb1ELi128ELb0EEEEEEEEEvNT_6ParamsE$_ZN4cute3eso3ESOILb1ELb0EJNS_6LayoutINS_5tupleIJNS3_IJNS_1CILi2EEES5_EEES5_NS4_ILi8EEEEEENS3_IJNS3_IJNS_11ScaledBasisINS4_ILi1EEEJLi1EEEENS9_IS7_JLi0EEEEEEENS9_INS4_ILi64EEEJLi0EEEENS9_INS4_ILi16EEEJLi1EEEEEEEEENS_15ArithmeticTupleIJiiEEEEEC2ERKSJ_RKSL_ - $_ZN7cutlass13device_kernelIN5flash19enable_sm80_to_sm89INS1_16FlashAttnBwdSm80INS1_25CollectiveMainloopBwdSm80ILi2ELi2EN4cute5tupleIJNS5_1CILi128EEES8_NS7_ILi64EEEEEENS_10bfloat16_tEfNS_4arch4Sm80ELb1ELb0ELb1ELb1ELb0ELb0ELb0ELb0ELi2ELi4ELi4ELi4ELb0EEENS1_24CollectiveEpilogueBwdGQAISA_fSD_Li256ELb1ELb0EEENS1_25SingleTileBwdLPTSchedulerILb1ELi128ELb0EEEEEEEEEvNT_6ParamsE$_ZN4cute3eso3ESOILb1ELb0EJNS_6LayoutINS_5tupleIJNS3_IJNS_1CILi2EEES5_EEES5_NS4_ILi8EEEEEENS3_IJNS3_IJNS_11ScaledBasisINS4_ILi1EEEJLi1EEEENS9_IS7_JLi0EEEEEEENS9_INS4_ILi64EEEJLi0EEEENS9_INS4_ILi16EEEJLi1EEEEEEEEENS_10ViewEngineINS_23ArithmeticTupleIteratorINS_15ArithmeticTupleIJiiEEEEEEEEEC2ERKSJ_RKSP_)
$_ZN7cutlass13device_kernelIN5flash19enable_sm80_to_sm89INS1_16FlashAttnBwdSm80INS1_25CollectiveMainloopBwdSm80ILi2ELi2EN4cute5tupleIJNS5_1CILi128EEES8_NS7_ILi64EEEEEENS_10bfloat16_tEfNS_4arch4Sm80ELb1ELb0ELb1ELb1ELb0ELb0ELb0ELb0ELi2ELi4ELi4ELi4ELb0EEENS1_24CollectiveEpilogueBwdGQAISA_fSD_Li256ELb1ELb0EEENS1_25SingleTileBwdLPTSchedulerILb1ELi128ELb0EEEEEEEEEvNT_6ParamsE$_ZN4cute3eso3ESOILb1ELb0EJNS_6LayoutINS_5tupleIJNS3_IJNS_1CILi2EEES5_EEES5_NS4_ILi8EEEEEENS3_IJNS3_IJNS_11ScaledBasisINS4_ILi1EEEJLi1EEEENS9_IS7_JLi0EEEEEEENS9_INS4_ILi64EEEJLi0EEEENS9_INS4_ILi16EEEJLi1EEEEEEEEENS_10ViewEngineINS_23ArithmeticTupleIteratorINS_15ArithmeticTupleIJiiEEEEEEEEEC2ERKSJ_RKSP_:
[----:B------:R-:W-:Y:S01]  /*9a30*/  IADD3 R4, R15, -c[0x0][0x20], RZ ;  /* 0x800008000f047a10 */ /* 0x000fe20007ffe0ff */
[----:B------:R-:W-:Y:S01]  /*9a40*/  IMAD.MOV.U32 R8, RZ, RZ, R6 ;  /* 0x000000ffff087224 */ /* 0x000fe200078e0006 */
[----:B------:R-:W-:-:S03]  /*9a50*/  MOV R9, 0x0 ;  /* 0x0000000000097802 */ /* 0x000fc60000000f00 */
[----:B------:R1:W-:Y:S04]  /*9a60*/  STL [R4], R2 ;  /* 0x0000000204007387 */ /* 0x0003e80000100800 */
[----:B------:R1:W-:Y:S01]  /*9a70*/  STL [R4+0x4], R3 ;  /* 0x0000040304007387 */ /* 0x0003e20000100800 */
[----:B------:R-:W-:Y:S05]  /*9a80*/  RET.REL.NODEC R8 `(_ZN7cutlass13device_kernelIN5flash19enable_sm80_to_sm89INS1_16FlashAttnBwdSm80INS1_25CollectiveMainloopBwdSm80ILi2ELi2EN4cute5tupleIJNS5_1CILi128EEES8_NS7_ILi64EEEEEENS_10bfloat16_tEfNS_4arch4Sm80ELb1ELb0ELb1ELb1ELb0ELb0ELb0ELb0ELi2ELi4ELi4ELi4ELb0EEENS1_24CollectiveEpilogueBwdGQAISA_fSD_Li256ELb1ELb0EEENS1_25SingleTileBwdLPTSchedulerILb1ELi128ELb0EEEEEEEEEvNT_6ParamsE) ;  /* 0xffff657008007950 */ /* 0x000fea0003c3ffff */
        .type           $_ZN7cutlass13device_kernelIN5flash19enable_sm80_to_sm89INS1_16FlashAttnBwdSm80INS1_25CollectiveMainloopBwdSm80ILi2ELi2EN4cute5tupleIJNS5_1CILi128EEES8_NS7_ILi64EEEEEENS_10bfloat16_tEfNS_4arch4Sm80ELb1ELb0ELb1ELb1ELb0ELb0ELb0ELb0ELi2ELi4ELi4ELi4ELb0EEENS1_24CollectiveEpilogueBwdGQAISA_fSD_Li256ELb1ELb0EEENS1_25SingleTileBwdLPTSchedulerILb1ELi128ELb0EEEEEEEEEvNT_6ParamsE$_ZN4cute3eso3ESOILb1ELb0EJNS_6LayoutINS_5tupleIJNS3_IJNS_1CILi2EEES5_EEES5_NS4_ILi8EEEEEENS3_IJNS3_IJNS_11ScaledBasisINS4_ILi1EEEJLi1EEEENS9_IS7_JLi0EEEEEEENS9_INS4_ILi64EEEJLi0EEEENS9_INS4_ILi16EEEJLi1EEEEEEEEENS_15ArithmeticTupleIJiiEEEEEC2ERKSJ_RKSL_,@function
        .size           $_ZN7cutlass13device_kernelIN5flash19enable_sm80_to_sm89INS1_16FlashAttnBwdSm80INS1_25CollectiveMainloopBwdSm80ILi2ELi2EN4cute5tupleIJNS5_1CILi128EEES8_NS7_ILi64EEEEEENS_10bfloat16_tEfNS_4arch4Sm80ELb1ELb0ELb1ELb1ELb0ELb0ELb0ELb0ELi2ELi4ELi4ELi4ELb0EEENS1_24CollectiveEpilogueBwdGQAISA_fSD_Li256ELb1ELb0EEENS1_25SingleTileBwdLPTSchedulerILb1ELi128ELb0EEEEEEEEEvNT_6ParamsE$_ZN4cute3eso3ESOILb1ELb0EJNS_6LayoutINS_5tupleIJNS3_IJNS_1CILi2EEES5_EEES5_NS4_ILi8EEEEEENS3_IJNS3_IJNS_11ScaledBasisINS4_ILi1EEEJLi1EEEENS9_IS7_JLi0EEEEEEENS9_INS4_ILi64EEEJLi0EEEENS9_INS4_ILi16EEEJLi1EEEEEEEEENS_15ArithmeticTupleIJiiEEEEEC2ERKSJ_RKSL_,($_ZN7cutlass13device_kernelIN5flash19enable_sm80_to_sm89INS1_16FlashAttnBwdSm80INS1_25CollectiveMainloopBwdSm80ILi2ELi2EN4cute5tupleIJNS5_1CILi128EEES8_NS7_ILi64EEEEEENS_10bfloat16_tEfNS_4arch4Sm80ELb1ELb0ELb1ELb1ELb0ELb0ELb0ELb0ELi2ELi4ELi4ELi4ELb0EEENS1_24CollectiveEpilogueBwdGQAISA_fSD_Li256ELb1ELb0EEENS1_25SingleTileBwdLPTSchedulerILb1ELi128ELb0EEEEEEEEEvNT_6ParamsE$_ZN4cute3eso3ESOILb1ELb0EJNS_6LayoutINS_5tupleIJNS3_IJNS_1CILi2EEES5_EEES6_EEENS3_IJNS3_IJNS4_ILi1EEES5_EEENS3_IJNS4_ILi32EEENS4_ILi64EEEEEEEEEEENS_10ViewEngineIPN7cutlass10bfloat16_tEEEEEC2ERKSE_RKSJ_ - $_ZN7cutlass13device_kernelIN5flash19enable_sm80_to_sm89INS1_16FlashAttnBwdSm80INS1_25CollectiveMainloopBwdSm80ILi2ELi2EN4cute5tupleIJNS5_1CILi128EEES8_NS7_ILi64EEEEEENS_10bfloat16_tEfNS_4arch4Sm80ELb1ELb0ELb1ELb1ELb0ELb0ELb0ELb0ELi2ELi4ELi4ELi4ELb0EEENS1_24CollectiveEpilogueBwdGQAISA_fSD_Li256ELb1ELb0EEENS1_25SingleTileBwdLPTSchedulerILb1ELi128ELb0EEEEEEEEEvNT_6ParamsE$_ZN4cute3eso3ESOILb1ELb0EJNS_6LayoutINS_5tupleIJNS3_IJNS_1CILi2EEES5_EEES5_NS4_ILi8EEEEEENS3_IJNS3_IJNS_11ScaledBasisINS4_ILi1EEEJLi1EEEENS9_IS7_JLi0EEEEEEENS9_INS4_ILi64EEEJLi0EEEENS9_INS4_ILi16EEEJLi1EEEEEEEEENS_15ArithmeticTupleIJiiEEEEEC2ERKSJ_RKSL_)
$_ZN7cutlass13device_kernelIN5flash19enable_sm80_to_sm89INS1_16FlashAttnBwdSm80INS1_25CollectiveMainloopBwdSm80ILi2ELi2EN4cute5tupleIJNS5_1CILi128EEES8_NS7_ILi64EEEEEENS_10bfloat16_tEfNS_4arch4Sm80ELb1ELb0ELb1ELb1ELb0ELb0ELb0ELb0ELi2ELi4ELi4ELi4ELb0EEENS1_24CollectiveEpilogueBwdGQAISA_fSD_Li256ELb1ELb0EEENS1_25SingleTileBwdLPTSchedulerILb1ELi128ELb0EEEEEEEEEvNT_6ParamsE$_ZN4cute3eso3ESOILb1ELb0EJNS_6LayoutINS_5tupleIJNS3_IJNS_1CILi2EEES5_EEES5_NS4_ILi8EEEEEENS3_IJNS3_IJNS_11ScaledBasisINS4_ILi1EEEJLi1EEEENS9_IS7_JLi0EEEEEEENS9_INS4_ILi64EEEJLi0EEEENS9_INS4_ILi16EEEJLi1EEEEEEEEENS_15ArithmeticTupleIJiiEEEEEC2ERKSJ_RKSL_:
[----:B------:R-:W-:Y:S01]  /*9a90*/  IADD3 R4, R15, -c[0x0][0x20], RZ ;  /* 0x800008000f047a10 */ /* 0x000fe20007ffe0ff */
[----:B------:R-:W-:Y:S01]  /*9aa0*/  IMAD.MOV.U32 R8, RZ, RZ, R6 ;  /* 0x000000ffff087224 */ /* 0x000fe200078e0006 */
[----:B------:R-:W-:-:S03]  /*9ab0*/  MOV R9, 0x0 ;  /* 0x0000000000097802 */ /* 0x000fc60000000f00 */
[----:B------:R1:W-:Y:S04]  /*9ac0*/  STL [R4], R2 ;  /* 0x0000000204007387 */ /* 0x0003e80000100800 */
[----:B------:R1:W-:Y:S01]  /*9ad0*/  STL [R4+0x4], R3 ;  /* 0x0000040304007387 */ /* 0x0003e20000100800 */
[----:B------:R-:W-:Y:S05]  /*9ae0*/  RET.REL.NODEC R8 `(_ZN7cutlass13device_kernelIN5flash19enable_sm80_to_sm89INS1_16FlashAttnBwdSm80INS1_25CollectiveMainloopBwdSm80ILi2ELi2EN4cute5tupleIJNS5_1CILi128EEES8_NS7_ILi64EEEEEENS_10bfloat16_tEfNS_4arch4Sm80ELb1ELb0ELb1ELb1ELb0ELb0ELb0ELb0ELi2ELi4ELi4ELi4ELb0EEENS1_24CollectiveEpilogueBwdGQAISA_fSD_Li256ELb1ELb0EEENS1_25SingleTileBwdLPTSchedulerILb1ELi128ELb0EEEEEEEEEvNT_6ParamsE) ;  /* 0xffff651008007950 */ /* 0x000fea0003c3ffff */
        .type           $_ZN7cutlass13device_kernelIN5flash19enable_sm80_to_sm89INS1_16FlashAttnBwdSm80INS1_25CollectiveMainloopBwdSm80ILi2ELi2EN4cute5tupleIJNS5_1CILi128EEES8_NS7_ILi64EEEEEENS_10bfloat16_tEfNS_4arch4Sm80ELb1ELb0ELb1ELb1ELb0ELb0ELb0ELb0ELi2ELi4ELi4ELi4ELb0EEENS1_24CollectiveEpilogueBwdGQAISA_fSD_Li256ELb1ELb0EEENS1_25SingleTileBwdLPTSchedulerILb1ELi128ELb0EEEEEEEEEvNT_6ParamsE$_ZN4cute3eso3ESOILb1ELb0EJNS_6LayoutINS_5tupleIJNS3_IJNS_1CILi2EEES5_EEES6_EEENS3_IJNS3_IJNS4_ILi1EEES5_EEENS3_IJNS4_ILi32EEENS4_ILi64EEEEEEEEEEENS_10ViewEngineIPN7cutlass10bfloat16_tEEEEEC2ERKSE_RKSJ_,@function
        .size           $_ZN7cutlass13device_kernelIN5flash19enable_sm80_to_sm89INS1_16FlashAttnBwdSm80INS1_25CollectiveMainloopBwdSm80ILi2ELi2EN4cute5tupleIJNS5_1CILi128EEES8_NS7_ILi64EEEEEENS_10bfloat16_tEfNS_4arch4Sm80ELb1ELb0ELb1ELb1ELb0ELb0ELb0ELb0ELi2ELi4ELi4ELi4ELb0EEENS1_24CollectiveEpilogueBwdGQAISA_fSD_Li256ELb1ELb0EEENS1_25SingleTileBwdLPTSchedulerILb1ELi128ELb0EEEEEEEEEvNT_6ParamsE$_ZN4cute3eso3ESOILb1ELb0EJNS_6LayoutINS_5tupleIJNS3_IJNS_1CILi2EEES5_EEES6_EEENS3_IJNS3_IJNS4_ILi1EEES5_EEENS3_IJNS4_ILi32EEENS4_ILi64EEEEEEEEEEENS_10ViewEngineIPN7cutlass10bfloat16_tEEEEEC2ERKSE_RKSJ_,($_ZN7cutlass13device_kernelIN5flash19enable_sm80_to_sm89INS1_16FlashAttnBwdSm80INS1_25CollectiveMainloopBwdSm80ILi2ELi2EN4cute5tupleIJNS5_1CILi128EEES8_NS7_ILi64EEEEEENS_10bfloat16_tEfNS_4arch4Sm80ELb1ELb0ELb1ELb1ELb0ELb0ELb0ELb0ELi2ELi4ELi4ELi4ELb0EEENS1_24CollectiveEpilogueBwdGQAISA_fSD_Li256ELb1ELb0EEENS1_25SingleTileBwdLPTSchedulerILb1ELi128ELb0EEEEEEEEEvNT_6ParamsE$_ZN4cute3eso3ESOILb1ELb0EJNS_6LayoutINS_5tupleIJNS3_IJNS_1CILi2EEES5_EEES6_EEENS3_IJNS3_IJNS4_ILi1EEES5_EEENS3_IJNS4_ILi32EEENS4_ILi64EEEEEEEEEEEiEEC2ERKSE_RKi - $_ZN7cutlass13device_kernelIN5flash19enable_sm80_to_sm89INS1_16FlashAttnBwdSm80INS1_25CollectiveMainloopBwdSm80ILi2ELi2EN4cute5tupleIJNS5_1CILi128EEES8_NS7_ILi64EEEEEENS_10bfloat16_tEfNS_4arch4Sm80ELb1ELb0ELb1ELb1ELb0ELb0ELb0ELb0ELi2ELi4ELi4ELi4ELb0EEENS1_24CollectiveEpilogueBwdGQAISA_fSD_Li256ELb1ELb0EEENS1_25SingleTileBwdLPTSchedulerILb1ELi128ELb0EEEEEEEEEvNT_6ParamsE$_ZN4cute3eso3ESOILb1ELb0EJNS_6LayoutINS_5tupleIJNS3_IJNS_1CILi2EEES5_EEES6_EEENS3_IJNS3_IJNS4_ILi1EEES5_EEENS3_IJNS4_ILi32EEENS4_ILi64EEEEEEEEEEENS_10ViewEngineIPN7cutlass10bfloat16_tEEEEEC2ERKSE_RKSJ_)
$_ZN7cutlass13device_kernelIN5flash19enable_sm80_to_sm89INS1_16FlashAttnBwdSm80INS1_25CollectiveMainloopBwdSm80ILi2ELi2EN4cute5tupleIJNS5_1CILi128EEES8_NS7_ILi64EEEEEENS_10bfloat16_tEfNS_4arch4Sm80ELb1ELb0ELb1ELb1ELb0ELb0ELb0ELb0ELi2ELi4ELi4ELi4ELb0EEENS1_24CollectiveEpilogueBwdGQAISA_fSD_Li256ELb1ELb0EEENS1_25SingleTileBwdLPTSchedulerILb1ELi128ELb0EEEEEEEEEvNT_6ParamsE$_ZN4cute3eso3ESOILb1ELb0EJNS_6LayoutINS_5tupleIJNS3_IJNS_1CILi2EEES5_EEES6_EEENS3_IJNS3_IJNS4_ILi1EEES5_EEENS3_IJNS4_ILi32EEENS4_ILi64EEEEEEEEEEENS_10ViewEngineIPN7cutlass10bfloat16_tEEEEEC2ERKSE_RKSJ_:
[----:B------:R-:W-:Y:S01]  /*9af0*/  IADD3 R2, R66, -c[0x0][0x20], RZ ;  /* 0x8000080042027a10 */ /* 0x000fe20007ffe0ff */
[----:B------:R-:W-:Y:S01]  /*9b00*/  IMAD.MOV.U32 R7, RZ, RZ, R3 ;  /* 0x000000ffff077224 */ /* 0x000fe200078e0003 */
[----:B------:R-:W-:-:S04]  /*9b10*/  MOV R5, 0x0 ;  /* 0x0000000000057802 */ /* 0x000fc80000000f00 */
[----:B------:R1:W-:Y:S01]  /*9b20*/  STL.64 [R2], R6 ;  /* 0x0000000602007387 */ /* 0x0003e20000100a00 */
[----:B------:R-:W-:Y:S05]  /*9b30*/  RET.REL.NODEC R4 `(_ZN7cutlass13device_kernelIN5flash19enable_sm80_to_sm89INS1_16FlashAttnBwdSm80INS1_25CollectiveMainloopBwdSm80ILi2ELi2EN4cute5tupleIJNS5_1CILi128EEES8_NS7_ILi64EEEEEENS_10bfloat16_tEfNS_4arch4Sm80ELb1ELb0ELb1ELb1ELb0ELb0ELb0ELb0ELi2ELi4ELi4ELi4ELb0EEENS1_24CollectiveEpilogueBwdGQAISA_fSD_Li256ELb1ELb0EEENS1_25SingleTileBwdLPTSchedulerILb1ELi128ELb0EEEEEEEEEvNT_6ParamsE) ;  /* 0xffff64c004007950 */ /* 0x000fea0003c3ffff */
        .type           $_ZN7cutlass13device_kernelIN5flash19enable_sm80_to_sm89INS1_16FlashAttnBwdSm80INS1_25CollectiveMainloopBwdSm80ILi2ELi2EN4cute5tupleIJNS5_1CILi128EEES8_NS7_ILi64EEEEEENS_10bfloat16_tEfNS_4arch4Sm80ELb1ELb0ELb1ELb1ELb0ELb0ELb0ELb0ELi2ELi4ELi4ELi4ELb0EEENS1_24CollectiveEpilogueBwdGQAISA_fSD_Li256ELb1ELb0EEENS1_25SingleTileBwdLPTSchedulerILb1ELi128ELb0EEEEEEEEEvNT_6ParamsE$_ZN4cute3eso3ESOILb1ELb0EJNS_6LayoutINS_5tupleIJNS3_IJNS_1CILi2EEES5_EEES6_EEENS3_IJNS3_IJNS4_ILi1EEES5_EEENS3_IJNS4_ILi32EEENS4_ILi64EEEEEEEEEEEiEEC2ERKSE_RKi,@function
        .size           $_ZN7cutlass13device_kernelIN5flash19enable_sm80_to_sm89INS1_16FlashAttnBwdSm80INS1_25CollectiveMainloopBwdSm80ILi2ELi2EN4cute5tupleIJNS5_1CILi128EEES8_NS7_ILi64EEEEEENS_10bfloat16_tEfNS_4arch4Sm80ELb1ELb0ELb1ELb1ELb0ELb0ELb0ELb0ELi2ELi4ELi4ELi4ELb0EEENS1_24CollectiveEpilogueBwdGQAISA_fSD_Li256ELb1ELb0EEENS1_25SingleTileBwdLPTSchedulerILb1ELi128ELb0EEEEEEEEEvNT_6ParamsE$_ZN4cute3eso3ESOILb1ELb0EJNS_6LayoutINS_5tupleIJNS3_IJNS_1CILi2EEES5_EEES6_EEENS3_IJNS3_IJNS4_ILi1EEES5_EEENS3_IJNS4_ILi32EEENS4_ILi64EEEEEEEEEEEiEEC2ERKSE_RKi,($_ZN7cutlass13device_kernelIN5flash19enable_sm80_to_sm89INS1_16FlashAttnBwdSm80INS1_25CollectiveMainloopBwdSm80ILi2ELi2EN4cute5tupleIJNS5_1CILi128EEES8_NS7_ILi64EEEEEENS_10bfloat16_tEfNS_4arch4Sm80ELb1ELb0ELb1ELb1ELb0ELb0ELb0ELb0ELi2ELi4ELi4ELi4ELb0EEENS1_24CollectiveEpilogueBwdGQAISA_fSD_Li256ELb1ELb0EEENS1_25SingleTileBwdLPTSchedulerILb1ELi128ELb0EEEEEEEEEvNT_6ParamsE$_ZN4cute3eso3ESOILb1ELb0EJNS_6LayoutINS_5tupleIJNS3_IJNS_1CILi2EEES5_S5_EEEEEENS3_IJNS3_IJNS4_ILi1EEES5_NS4_ILi4EEEEEEEEEEENS_10ViewEngineIPN7cutlass10bfloat16_tEEEEEC2ERKSC_RKSH_ - $_ZN7cutlass13device_kernelIN5flash19enable_sm80_to_sm89INS1_16FlashAttnBwdSm80INS1_25CollectiveMainloopBwdSm80ILi2ELi2EN4cute5tupleIJNS5_1CILi128EEES8_NS7_ILi64EEEEEENS_10bfloat16_tEfNS_4arch4Sm80ELb1ELb0ELb1ELb1ELb0ELb0ELb0ELb0ELi2ELi4ELi4ELi4ELb0EEENS1_24CollectiveEpilogueBwdGQAISA_fSD_Li256ELb1ELb0EEENS1_25SingleTileBwdLPTSchedulerILb1ELi128ELb0EEEEEEEEEvNT_6ParamsE$_ZN4cute3eso3ESOILb1ELb0EJNS_6LayoutINS_5tupleIJNS3_IJNS_1CILi2EEES5_EEES6_EEENS3_IJNS3_IJNS4_ILi1EEES5_EEENS3_IJNS4_ILi32EEENS4_ILi64EEEEEEEEEEEiEEC2ERKSE_RKi)
$_ZN7cutlass13device_kernelIN5flash19enable_sm80_to_sm89INS1_16FlashAttnBwdSm80INS1_25CollectiveMainloopBwdSm80ILi2ELi2EN4cute5tupleIJNS5_1CILi128EEES8_NS7_ILi64EEEEEENS_10bfloat16_tEfNS_4arch4Sm80ELb1ELb0ELb1ELb1ELb0ELb0ELb0ELb0ELi2ELi4ELi4ELi4ELb0EEENS1_24CollectiveEpilogueBwdGQAISA_fSD_Li256ELb1ELb0EEENS1_25SingleTileBwdLPTSchedulerILb1ELi128ELb0EEEEEEEEEvNT_6ParamsE$_ZN4cute3eso3ESOILb1ELb0EJNS_6LayoutINS_5tupleIJNS3_IJNS_1CILi2EEES5_EEES6_EEENS3_IJNS3_IJNS4_ILi1EEES5_EEENS3_IJNS4_ILi32EEENS4_ILi64EEEEEEEEEEEiEEC2ERKSE_RKi:
[----:B------:R-:W-:Y:S02]  /*9b40*/  IADD3 R2, R66, -c[0x0][0x20], RZ ;  /* 0x8000080042027a10 */ /* 0x000fe40007ffe0ff */
[----:B------:R-:W-:-:S03]  /*9b50*/  MOV R5, 0x0 ;  /* 0x0000000000057802 */ /* 0x000fc60000000f00 */
[----:B------:R1:W-:Y:S01]  /*9b60*/  STL [R2], R3 ;  /* 0x0000000302007387 */ /* 0x0003e20000100800 */
[----:B------:R-:W-:Y:S05]  /*9b70*/  RET.REL.NODEC R4 `(_ZN7cutlass13device_kernelIN5flash19enable_sm80_to_sm89INS1_16FlashAttnBwdSm80INS1_25CollectiveMainloopBwdSm80ILi2ELi2EN4cute5tupleIJNS5_1CILi128EEES8_NS7_ILi64EEEEEENS_10bfloat16_tEfNS_4arch4Sm80ELb1ELb0ELb1ELb1ELb0ELb0ELb0ELb0ELi2ELi4ELi4ELi4ELb0EEENS1_24CollectiveEpilogueBwdGQAISA_fSD_Li256ELb1ELb0EEENS1_25SingleTileBwdLPTSchedulerILb1ELi128ELb0EEEEEEEEEvNT_6ParamsE) ;  /* 0xffff648004007950 */ /* 0x000fea0003c3ffff */
        .type           $_ZN7cutlass13device_kernelIN5flash19enable_sm80_to_sm89INS1_16FlashAttnBwdSm80INS1_25CollectiveMainloopBwdSm80ILi2ELi2EN4cute5tupleIJNS5_1CILi128EEES8_NS7_ILi64EEEEEENS_10bfloat16_tEfNS_4arch4Sm80ELb1ELb0ELb1ELb1ELb0ELb0ELb0ELb0ELi2ELi4ELi4ELi4ELb0EEENS1_24CollectiveEpilogueBwdGQAISA_fSD_Li256ELb1ELb0EEENS1_25SingleTileBwdLPTSchedulerILb1ELi128ELb0EEEEEEEEEvNT_6ParamsE$_ZN4cute3eso3ESOILb1ELb0EJNS_6LayoutINS_5tupleIJNS3_IJNS_1CILi2EEES5_S5_EEEEEENS3_IJNS3_IJNS4_ILi1EEES5_NS4_ILi4EEEEEEEEEEENS_10ViewEngineIPN7cutlass10bfloat16_tEEEEEC2ERKSC_RKSH_,@function
        .size           $_ZN7cutlass13device_kernelIN5flash19enable_sm80_to_sm89INS1_16FlashAttnBwdSm80INS1_25CollectiveMainloopBwdSm80ILi2ELi2EN4cute5tupleIJNS5_1CILi128EEES8_NS7_ILi64EEEEEENS_10bfloat16_tEfNS_4arch4Sm80ELb1ELb0ELb1ELb1ELb0ELb0ELb0ELb0ELi2ELi4ELi4ELi4ELb0EEENS1_24CollectiveEpilogueBwdGQAISA_fSD_Li256ELb1ELb0EEENS1_25SingleTileBwdLPTSchedulerILb1ELi128ELb0EEEEEEEEEvNT_6ParamsE$_ZN4cute3eso3ESOILb1ELb0EJNS_6LayoutINS_5tupleIJNS3_IJNS_1CILi2EEES5_S5_EEEEEENS3_IJNS3_IJNS4_ILi1EEES5_NS4_ILi4EEEEEEEEEEENS_10ViewEngineIPN7cutlass10bfloat16_tEEEEEC2ERKSC_RKSH_,($_ZN7cutlass13device_kernelIN5flash19enable_sm80_to_sm89INS1_16FlashAttnBwdSm80INS1_25CollectiveMainloopBwdSm80ILi2ELi2EN4cute5tupleIJNS5_1CILi128EEES8_NS7_ILi64EEEEEENS_10bfloat16_tEfNS_4arch4Sm80ELb1ELb0ELb1ELb1ELb0ELb0ELb0ELb0ELi2ELi4ELi4ELi4ELb0EEENS1_24CollectiveEpilogueBwdGQAISA_fSD_Li256ELb1ELb0EEENS1_25SingleTileBwdLPTSchedulerILb1ELi128ELb0EEEEEEEEEvNT_6ParamsE$_ZN4cute3eso3ESOILb1ELb0EJNS_6LayoutINS_5tupleIJNS3_IJNS_1CILi2EEES5_S5_EEEEEENS3_IJNS3_IJNS4_ILi1EEES5_NS4_ILi4EEEEEEEEEEEiEEC2ERKSC_RKi - $_ZN7cutlass13device_kernelIN5flash19enable_sm80_to_sm89INS1_16FlashAttnBwdSm80INS1_25CollectiveMainloopBwdSm80ILi2ELi2EN4cute5tupleIJNS5_1CILi128EEES8_NS7_ILi64EEEEEENS_10bfloat16_tEfNS_4arch4Sm80ELb1ELb0ELb1ELb1ELb0ELb0ELb0ELb0ELi2ELi4ELi4ELi4ELb0EEENS1_24CollectiveEpilogueBwdGQAISA_fSD_Li256ELb1ELb0EEENS1_25SingleTileBwdLPTSchedulerILb1ELi128ELb0EEEEEEEEEvNT_6ParamsE$_ZN4cute3eso3ESOILb1ELb0EJNS_6LayoutINS_5tupleIJNS3_IJNS_1CILi2EEES5_S5_EEEEEENS3_IJNS3_IJNS4_ILi1EEES5_NS4_ILi4EEEEEEEEEEENS_10ViewEngineIPN7cutlass10bfloat16_tEEEEEC2ERKSC_RKSH_)
$_ZN7cutlass13device_kernelIN5flash19enable_sm80_to_sm89INS1_16FlashAttnBwdSm80INS1_25CollectiveMainloopBwdSm80ILi2ELi2EN4cute5tupleIJNS5_1CILi128EEES8_NS7_ILi64EEEEEENS_10bfloat16_tEfNS_4arch4Sm80ELb1ELb0ELb1ELb1ELb0ELb0ELb0ELb0ELi2ELi4ELi4ELi4ELb0EEENS1_24CollectiveEpilogueBwdGQAISA_fSD_Li256ELb1ELb0EEENS1_25SingleTileBwdLPTSchedulerILb1ELi128ELb0EEEEEEEEEvNT_6ParamsE$_ZN4cute3eso3ESOILb1ELb0EJNS_6LayoutINS_5tupleIJNS3_IJNS_1CILi2EEES5_S5_EEEEEENS3_IJNS3_IJNS4_ILi1EEES5_NS4_ILi4EEEEEEEEEEENS_10ViewEngineIPN7cutlass10bfloat16_tEEEEEC2ERKSC_RKSH_:
[----:B------:R-:W-:Y:S01]  /*9b80*/  IADD3 R2, R66, -c[0x0][0x20], RZ ;  /* 0x8000080042027a10 */ /* 0x000fe20007ffe0ff */
[----:B------:R-:W-:Y:S01]  /*9b90*/  IMAD.MOV.U32 R7, RZ, RZ, R3 ;  /* 0x000000ffff077224 */ /* 0x000fe200078e0003 */
[----:B------:R-:W-:-:S04]  /*9ba0*/  MOV R5, 0x0 ;  /* 0x0000000000057802 */ /* 0x000fc80000000f00 */
[----:B------:R1:W-:Y:S01]  /*9bb0*/  STL.64 [R2], R6 ;  /* 0x0000000602007387 */ /* 0x0003e20000100a00 */
[----:B------:R-:W-:Y:S05]  /*9bc0*/  RET.REL.NODEC R4 `(_ZN7cutlass13device_kernelIN5flash19enable_sm80_to_sm89INS1_16FlashAttnBwdSm80INS1_25CollectiveMainloopBwdSm80ILi2ELi2EN4cute5tupleIJNS5_1CILi128EEES8_NS7_ILi64EEEEEENS_10bfloat16_tEfNS_4arch4Sm80ELb1ELb0ELb1ELb1ELb0ELb0ELb0ELb0ELi2ELi4ELi4ELi4ELb0EEENS1_24CollectiveEpilogueBwdGQAISA_fSD_Li256ELb1ELb0EEENS1_25SingleTileBwdLPTSchedulerILb1ELi128ELb0EEEEEEEEEvNT_6ParamsE) ;  /* 0xffff643004007950 */ /* 0x000fea0003c3ffff */
        .type           $_ZN7cutlass13device_kernelIN5flash19enable_sm80_to_sm89INS1_16FlashAttnBwdSm80INS1_25CollectiveMainloopBwdSm80ILi2ELi2EN4cute5tupleIJNS5_1CILi128EEES8_NS7_ILi64EEEEEENS_10bfloat16_tEfNS_4arch4Sm80ELb1ELb0ELb1ELb1ELb0ELb0ELb0ELb0ELi2ELi4ELi4ELi4ELb0EEENS1_24CollectiveEpilogueBwdGQAISA_fSD_Li256ELb1ELb0EEENS1_25SingleTileBwdLPTSchedulerILb1ELi128ELb0EEEEEEEEEvNT_6ParamsE$_ZN4cute3eso3ESOILb1ELb0EJNS_6LayoutINS_5tupleIJNS3_IJNS_1CILi2EEES5_S5_EEEEEENS3_IJNS3_IJNS4_ILi1EEES5_NS4_ILi4EEEEEEEEEEEiEEC2ERKSC_RKi,@function
        .size           $_ZN7cutlass13device_kernelIN5flash19enable_sm80_to_sm89INS1_16FlashAttnBwdSm80INS1_25CollectiveMainloopBwdSm80ILi2ELi2EN4cute5tupleIJNS5_1CILi128EEES8_NS7_ILi64EEEEEENS_10bfloat16_tEfNS_4arch4Sm80ELb1ELb0ELb1ELb1ELb0ELb0ELb0ELb0ELi2ELi4ELi4ELi4ELb0EEENS1_24CollectiveEpilogueBwdGQAISA_fSD_Li256ELb1ELb0EEENS1_25SingleTileBwdLPTSchedulerILb1ELi128ELb0EEEEEEEEEvNT_6ParamsE$_ZN4cute3eso3ESOILb1ELb0EJNS_6LayoutINS_5tupleIJNS3_IJNS_1CILi2EEES5_S5_EEEEEENS3_IJNS3_IJNS4_ILi1EEES5_NS4_ILi4EEEEEEEEEEEiEEC2ERKSC_RKi,($_ZN7cutlass13device_kernelIN5flash19enable_sm80_to_sm89INS1_16FlashAttnBwdSm80INS1_25CollectiveMainloopBwdSm80ILi2ELi2EN4cute5tupleIJNS5_1CILi128EEES8_NS7_ILi64EEEEEENS_10bfloat16_tEfNS_4arch4Sm80ELb1ELb0ELb1ELb1ELb0ELb0ELb0ELb0ELi2ELi4ELi4ELi4ELb0EEENS1_24CollectiveEpilogueBwdGQAISA_fSD_Li256ELb1ELb0EEENS1_25SingleTileBwdLPTSchedulerILb1ELi128ELb0EEEEEEEEEvNT_6ParamsE$_ZN4cute3eso3ESOILb1ELb0EJNS_6LayoutINS_5tupleIJNS3_IJNS_1CILi2EEES5_S5_EEES5_EEENS3_IJNS3_IJNS4_ILi1EEES5_NS4_ILi4EEEEEENS4_ILi64EEEEEEEENS_10ViewEngineIPN7cutlass10bfloat16_tEEEEEC2ERKSD_RKSI_ - $_ZN7cutlass13device_kernelIN5flash19enable_sm80_to_sm89INS1_16FlashAttnBwdSm80INS1_25CollectiveMainloopBwdSm80ILi2ELi2EN4cute5tupleIJNS5_1CILi128EEES8_NS7_ILi64EEEEEENS_10bfloat16_tEfNS_4arch4Sm80ELb1ELb0ELb1ELb1ELb0ELb0ELb0ELb0ELi2ELi4ELi4ELi4ELb0EEENS1_24CollectiveEpilogueBwdGQAISA_fSD_Li256ELb1ELb0EEENS1_25SingleTileBwdLPTSchedulerILb1ELi128ELb0EEEEEEEEEvNT_6ParamsE$_ZN4cute3eso3ESOILb1ELb0EJNS_6LayoutINS_5tupleIJNS3_IJNS_1CILi2EEES5_S5_EEEEEENS3_IJNS3_IJNS4_ILi1EEES5_NS4_ILi4EEEEEEEEEEEiEEC2ERKSC_RKi)
$_ZN7cutlass13device_kernelIN5flash19enable_sm80_to_sm89INS1_16FlashAttnBwdSm80INS1_25CollectiveMainloopBwdSm80ILi2ELi2EN4cute5tupleIJNS5_1CILi128EEES8_NS7_ILi64EEEEEENS_10bfloat16_tEfNS_4arch4Sm80ELb1ELb0ELb1ELb1ELb0ELb0ELb0ELb0ELi2ELi4ELi4ELi4ELb0EEENS1_24CollectiveEpilogueBwdGQAISA_fSD_Li256ELb1ELb0EEENS1_25SingleTileBwdLPTSchedulerILb1ELi128ELb0EEEEEEEEEvNT_6ParamsE$_ZN4cute3eso3ESOILb1ELb0EJNS_6LayoutINS_5tupleIJNS3_IJNS_1CILi2EEES5_S5_EEEEEENS3_IJNS3_IJNS4_ILi1EEES5_NS4_ILi4EEEEEEEEEEEiEEC2ERKSC_RKi:
[----:B------:R-:W-:Y:S02]  /*9bd0*/  IADD3 R2, R66, -c[0x0][0x20], RZ ;  /* 0x8000080042027a10 */ /* 0x000fe40007ffe0ff */
[----:B------:R-:W-:-:S03]  /*9be0*/  MOV R5, 0x0 ;  /* 0x0000000000057802 */ /* 0x000fc60000000f00 */
[----:B------:R1:W-:Y:S01]  /*9bf0*/  STL [R2], R3 ;  /* 0x0000000302007387 */ /* 0x0003e20000100800 */
[----:B------:R-:W-:Y:S05]  /*9c00*/  RET.REL.NODEC R4 `(_ZN7cutlass13device_kernelIN5flash19enable_sm80_to_sm89INS1_16FlashAttnBwdSm80INS1_25CollectiveMainloopBwdSm80ILi2ELi2EN4cute5tupleIJNS5_1CILi128EEES8_NS7_ILi64EEEEEENS_10bfloat16_tEfNS_4arch4Sm80ELb1ELb0ELb1ELb1ELb0ELb0ELb0ELb0ELi2ELi4ELi4ELi4ELb0EEENS1_24CollectiveEpilogueBwdGQAISA_fSD_Li256ELb1ELb0EEENS1_25SingleTileBwdLPTSchedulerILb1ELi128ELb0EEEEEEEEEvNT_6ParamsE) ;  /* 0xffff63f004007950 */ /* 0x000fea0003c3ffff */
        .type           $_ZN7cutlass13device_kernelIN5flash19enable_sm80_to_sm89INS1_16FlashAttnBwdSm80INS1_25CollectiveMainloopBwdSm80ILi2ELi2EN4cute5tupleIJNS5_1CILi128EEES8_NS7_ILi64EEEEEENS_10bfloat16_tEfNS_4arch4Sm80ELb1ELb0ELb1ELb1ELb0ELb0ELb0ELb0ELi2ELi4ELi4ELi4ELb0EEENS1_24CollectiveEpilogueBwdGQAISA_fSD_Li256ELb1ELb0EEENS1_25SingleTileBwdLPTSchedulerILb1ELi128ELb0EEEEEEEEEvNT_6ParamsE$_ZN4cute3eso3ESOILb1ELb0EJNS_6LayoutINS_5tupleIJNS3_IJNS_1CILi2EEES5_S5_EEES5_EEENS3_IJNS3_IJNS4_ILi1EEES5_NS4_ILi4EEEEEENS4_ILi64EEEEEEEENS_10ViewEngineIPN7cutlass10bfloat16_tEEEEEC2ERKSD_RKSI_,@function
        .size           $_ZN7cutlass13device_kernelIN5flash19enable_sm80_to_sm89INS1_16FlashAttnBwdSm80INS1_25CollectiveMainloopBwdSm80ILi2ELi2EN4cute5tupleIJNS5_1CILi128EEES8_NS7_ILi64EEEEEENS_10bfloat16_tEfNS_4arch4Sm80ELb1ELb0ELb1ELb1ELb0ELb0ELb0ELb0ELi2ELi4ELi4ELi4ELb0EEENS1_24CollectiveEpilogueBwdGQAISA_fSD_Li256ELb1ELb0EEENS1_25SingleTileBwdLPTSchedulerILb1ELi128ELb0EEEEEEEEEvNT_6ParamsE$_ZN4cute3eso3ESOILb1ELb0EJNS_6LayoutINS_5tupleIJNS3_IJNS_1CILi2EEES5_S5_EEES5_EEENS3_IJNS3_IJNS4_ILi1EEES5_NS4_ILi4EEEEEENS4_ILi64EEEEEEEENS_10ViewEngineIPN7cutlass10bfloat16_tEEEEEC2ERKSD_RKSI_,($_ZN7cutlass13device_kernelIN5flash19enable_sm80_to_sm89INS1_16FlashAttnBwdSm80INS1_25CollectiveMainloopBwdSm80ILi2ELi2EN4cute5tupleIJNS5_1CILi128EEES8_NS7_ILi64EEEEEENS_10bfloat16_tEfNS_4arch4Sm80ELb1ELb0ELb1ELb1ELb0ELb0ELb0ELb0ELi2ELi4ELi4ELi4ELb0EEENS1_24CollectiveEpilogueBwdGQAISA_fSD_Li256ELb1ELb0EEENS1_25SingleTileBwdLPTSchedulerILb1ELi128ELb0EEEEEEEEEvNT_6ParamsE$_ZN4cute3eso3ESOILb1ELb0EJNS_6LayoutINS_5tupleIJNS3_IJNS_1CILi2EEES5_S5_EEES5_EEENS3_IJNS3_IJNS4_ILi1EEES5_NS4_ILi4EEEEEENS4_ILi64EEEEEEEEiEEC2ERKSD_RKi - $_ZN7cutlass13device_kernelIN5flash19enable_sm80_to_sm89INS1_16FlashAttnBwdSm80INS1_25CollectiveMainloopBwdSm80ILi2ELi2EN4cute5tupleIJNS5_1CILi128EEES8_NS7_ILi64EEEEEENS_10bfloat16_tEfNS_4arch4Sm80ELb1ELb0ELb1ELb1ELb0ELb0ELb0ELb0ELi2ELi4ELi4ELi4ELb0EEENS1_24CollectiveEpilogueBwdGQAISA_fSD_Li256ELb1ELb0EEENS1_25SingleTileBwdLPTSchedulerILb1ELi128ELb0EEEEEEEEEvNT_6ParamsE$_ZN4cute3eso3ESOILb1ELb0EJNS_6LayoutINS_5tupleIJNS3_IJNS_1CILi2EEES5_S5_EEES5_EEENS3_IJNS3_IJNS4_ILi1EEES5_NS4_ILi4EEEEEENS4_ILi64EEEEEEEENS_10ViewEngineIPN7cutlass10bfloat16_tEEEEEC2ERKSD_RKSI_)
$_ZN7cutlass13device_kernelIN5flash19enable_sm80_to_sm89INS1_16FlashAttnBwdSm80INS1_25CollectiveMainloopBwdSm80ILi2ELi2EN4cute5tupleIJNS5_1CILi128EEES8_NS7_ILi64EEEEEENS_10bfloat16_tEfNS_4arch4Sm80ELb1ELb0ELb1ELb1ELb0ELb0ELb0ELb0ELi2ELi4ELi4ELi4ELb0EEENS1_24CollectiveEpilogueBwdGQAISA_fSD_Li256ELb1ELb0EEENS1_25SingleTileBwdLPTSchedulerILb1ELi128ELb0EEEEEEEEEvNT_6ParamsE$_ZN4cute3eso3ESOILb1ELb0EJNS_6LayoutINS_5tupleIJNS3_IJNS_1CILi2EEES5_S5_EEES5_EEENS3_IJNS3_IJNS4_ILi1EEES5_NS4_ILi4EEEEEENS4_ILi64EEEEEEEENS_10ViewEngineIPN7cutlass10bfloat16_tEEEEEC2ERKSD_RKSI_:
[----:B------:R-:W-:Y:S01]  /*9c10*/  IADD3 R2, R23, -c[0x0][0x20], RZ ;  /* 0x8000080017027a10 */ /* 0x000fe20007ffe0ff */
[----:B------:R-:W-:Y:S01]  /*9c20*/  IMAD.MOV.U32 R7, RZ, RZ, R3 ;  /* 0x000000ffff077224 */ /* 0x000fe200078e0003 */
[----:B------:R-:W-:-:S04]  /*9c30*/  MOV R5, 0x0 ;  /* 0x0000000000057802 */ /* 0x000fc80000000f00 */
[----:B------:R1:W-:Y:S01]  /*9c40*/  STL.64 [R2], R6 ;  /* 0x0000000602007387 */ /* 0x0003e20000100a00 */
[----:B------:R-:W-:Y:S05]  /*9c50*/  RET.REL.NODEC R4 `(_ZN7cutlass13device_kernelIN5flash19enable_sm80_to_sm89INS1_16FlashAttnBwdSm80INS1_25CollectiveMainloopBwdSm80ILi2ELi2EN4cute5tupleIJNS5_1CILi128EEES8_NS7_ILi64EEEEEENS_10bfloat16_tEfNS_4arch4Sm80ELb1ELb0ELb1ELb1ELb0ELb0ELb0ELb0ELi2ELi4ELi4ELi4ELb0EEENS1_24CollectiveEpilogueBwdGQAISA_fSD_Li256ELb1ELb0EEENS1_25SingleTileBwdLPTSchedulerILb1ELi128ELb0EEEEEEEEEvNT_6ParamsE) ;  /* 0xffff63a004007950 */ /* 0x000fea0003c3ffff */
        .type           $_ZN7cutlass13device_kernelIN5flash19enable_sm80_to_sm89INS1_16FlashAttnBwdSm80INS1_25CollectiveMainloopBwdSm80ILi2ELi2EN4cute5tupleIJNS5_1CILi128EEES8_NS7_ILi64EEEEEENS_10bfloat16_tEfNS_4arch4Sm80ELb1ELb0ELb1ELb1ELb0ELb0ELb0ELb0ELi2ELi4ELi4ELi4ELb0EEENS1_24CollectiveEpilogueBwdGQAISA_fSD_Li256ELb1ELb0EEENS1_25SingleTileBwdLPTSchedulerILb1ELi128ELb0EEEEEEEEEvNT_6ParamsE$_ZN4cute3eso3ESOILb1ELb0EJNS_6LayoutINS_5tupleIJNS3_IJNS_1CILi2EEES5_S5_EEES5_EEENS3_IJNS3_IJNS4_ILi1EEES5_NS4_ILi4EEEEEENS4_ILi64EEEEEEEEiEEC2ERKSD_RKi,@function
        .size           $_ZN7cutlass13device_kernelIN5flash19enable_sm80_to_sm89INS1_16FlashAttnBwdSm80INS1_25CollectiveMainloopBwdSm80ILi2ELi2EN4cute5tupleIJNS5_1CILi128EEES8_NS7_ILi64EEEEEENS_10bfloat16_tEfNS_4arch4Sm80ELb1ELb0ELb1ELb1ELb0ELb0ELb0ELb0ELi2ELi4ELi4ELi4ELb0EEENS1_24CollectiveEpilogueBwdGQAISA_fSD_Li256ELb1ELb0EEENS1_25SingleTileBwdLPTSchedulerILb1ELi128ELb0EEEEEEEEEvNT_6ParamsE$_ZN4cute3eso3ESOILb1ELb0EJNS_6LayoutINS_5tupleIJNS3_IJNS_1CILi2EEES5_S5_EEES5_EEENS3_IJNS3_IJNS4_ILi1EEES5_NS4_ILi4EEEEEENS4_ILi64EEEEEEEEiEEC2ERKSD_RKi,($_ZN7cutlass13device_kernelIN5flash19enable_sm80_to_sm89INS1_16FlashAttnBwdSm80INS1_25CollectiveMainloopBwdSm80ILi2ELi2EN4cute5tupleIJNS5_1CILi128EEES8_NS7_ILi64EEEEEENS_10bfloat16_tEfNS_4arch4Sm80ELb1ELb0ELb1ELb1ELb0ELb0ELb0ELb0ELi2ELi4ELi4ELi4ELb0EEENS1_24CollectiveEpilogueBwdGQAISA_fSD_Li256ELb1ELb0EEENS1_25SingleTileBwdLPTSchedulerILb1ELi128ELb0EEEEEEEEEvNT_6ParamsE$_ZN4cute3eso3ESOILb1ELb0EJNS_6LayoutINS_5tupleIJNS3_IJNS_1CILi2EEES5_S5_EEES5_EEENS3_IJNS3_IJNS4_ILi1EEES5_NS4_ILi4EEEEEENS4_ILi8EEEEEEEENS_10ViewEngineIPN7cutlass10bfloat16_tEEEEEC2ERKSD_RKSI_ - $_ZN7cutlass13device_kernelIN5flash19enable_sm80_to_sm89INS1_16FlashAttnBwdSm80INS1_25CollectiveMainloopBwdSm80ILi2ELi2EN4cute5tupleIJNS5_1CILi128EEES8_NS7_ILi64EEEEEENS_10bfloat16_tEfNS_4arch4Sm80ELb1ELb0ELb1ELb1ELb0ELb0ELb0ELb0ELi2ELi4ELi4ELi4ELb0EEENS1_24CollectiveEpilogueBwdGQAISA_fSD_Li256ELb1ELb0EEENS1_25SingleTileBwdLPTSchedulerILb1ELi128ELb0EEEEEEEEEvNT_6ParamsE$_ZN4cute3eso3ESOILb1ELb0EJNS_6LayoutINS_5tupleIJNS3_IJNS_1CILi2EEES5_S5_EEES5_EEENS3_IJNS3_IJNS4_ILi1EEES5_NS4_ILi4EEEEEENS4_ILi64EEEEEEEEiEEC2ERKSD_RKi)
$_ZN7cutlass13device_kernelIN5flash19enable_sm80_to_sm89INS1_16FlashAttnBwdSm80INS1_25CollectiveMainloopBwdSm80ILi2ELi2EN4cute5tupleIJNS5_1CILi128EEES8_NS7_ILi64EEEEEENS_10bfloat16_tEfNS_4arch4Sm80ELb1ELb0ELb1ELb1ELb0ELb0ELb0ELb0ELi2ELi4ELi4ELi4ELb0EEENS1_24CollectiveEpilogueBwdGQAISA_fSD_Li256ELb1ELb0EEENS1_25SingleTileBwdLPTSchedulerILb1ELi128ELb0EEEEEEEEEvNT_6ParamsE$_ZN4cute3eso3ESOILb1ELb0EJNS_6LayoutINS_5tupleIJNS3_IJNS_1CILi2EEES5_S5_EEES5_EEENS3_IJNS3_IJNS4_ILi1EEES5_NS4_ILi4EEEEEENS4_ILi64EEEEEEEEiEEC2ERKSD_RKi:
[----:B------:R-:W-:Y:S02]  /*9c60*/  IADD3 R2, R23, -c[0x0][0x20], RZ ;  /* 0x8000080017027a10 */ /* 0x000fe40007ffe0ff */
[----:B------:R-:W-:-:S03]  /*9c70*/  MOV R5, 0x0 ;  /* 0x0000000000057802 */ /* 0x000fc60000000f00 */
[----:B------:R1:W-:Y:S01]  /*9c80*/  STL [R2], R3 ;  /* 0x0000000302007387 */ /* 0x0003e20000100800 */
[----:B------:R-:W-:Y:S05]  /*9c90*/  RET.REL.NODEC R4 `(_ZN7cutlass13device_kernelIN5flash19enable_sm80_to_sm89INS1_16FlashAttnBwdSm80INS1_25CollectiveMainloopBwdSm80ILi2ELi2EN4cute5tupleIJNS5_1CILi128EEES8_NS7_ILi64EEEEEENS_10bfloat16_tEfNS_4arch4Sm80ELb1ELb0ELb1ELb1ELb0ELb0ELb0ELb0ELi2ELi4ELi4ELi4ELb0EEENS1_24CollectiveEpilogueBwdGQAISA_fSD_Li256ELb1ELb0EEENS1_25SingleTileBwdLPTSchedulerILb1ELi128ELb0EEEEEEEEEvNT_6ParamsE) ;  /* 0xffff636004007950 */ /* 0x000fea0003c3ffff */
        .type           $_ZN7cutlass13device_kernelIN5flash19enable_sm80_to_sm89INS1_16FlashAttnBwdSm80INS1_25CollectiveMainloopBwdSm80ILi2ELi2EN4cute5tupleIJNS5_1CILi128EEES8_NS7_ILi64EEEEEENS_10bfloat16_tEfNS_4arch4Sm80ELb1ELb0ELb1ELb1ELb0ELb0ELb0ELb0ELi2ELi4ELi4ELi4ELb0EEENS1_24CollectiveEpilogueBwdGQAISA_fSD_Li256ELb1ELb0EEENS1_25SingleTileBwdLPTSchedulerILb1ELi128ELb0EEEEEEEEEvNT_6ParamsE$_ZN4cute3eso3ESOILb1ELb0EJNS_6LayoutINS_5tupleIJNS3_IJNS_1CILi2EEES5_S5_EEES5_EEENS3_IJNS3_IJNS4_ILi1EEES5_NS4_ILi4EEEEEENS4_ILi8EEEEEEEENS_10ViewEngineIPN7cutlass10bfloat16_tEEEEEC2ERKSD_RKSI_,@function
        .size           $_ZN7cutlass13device_kernelIN5flash19enable_sm80_to_sm89INS1_16FlashAttnBwdSm80INS1_25CollectiveMainloopBwdSm80ILi2ELi2EN4cute5tupleIJNS5_1CILi128EEES8_NS7_ILi64EEEEEENS_10bfloat16_tEfNS_4arch4Sm80ELb1ELb0ELb1ELb1ELb0ELb0ELb0ELb0ELi2ELi4ELi4ELi4ELb0EEENS1_24CollectiveEpilogueBwdGQAISA_fSD_Li256ELb1ELb0EEENS1_25SingleTileBwdLPTSchedulerILb1ELi128ELb0EEEEEEEEEvNT_6ParamsE$_ZN4cute3eso3ESOILb1ELb0EJNS_6LayoutINS_5tupleIJNS3_IJNS_1CILi2EEES5_S5_EEES5_EEENS3_IJNS3_IJNS4_ILi1EEES5_NS4_ILi4EEEEEENS4_ILi8EEEEEEEENS_10ViewEngineIPN7cutlass10bfloat16_tEEEEEC2ERKSD_RKSI_,($_ZN7cutlass13device_kernelIN5flash19enable_sm80_to_sm89INS1_16FlashAttnBwdSm80INS1_25CollectiveMainloopBwdSm80ILi2ELi2EN4cute5tupleIJNS5_1CILi128EEES8_NS7_ILi64EEEEEENS_10bfloat16_tEfNS_4arch4Sm80ELb1ELb0ELb1ELb1ELb0ELb0ELb0ELb0ELi2ELi4ELi4ELi4ELb0EEENS1_24CollectiveEpilogueBwdGQAISA_fSD_Li256ELb1ELb0EEENS1_25SingleTileBwdLPTSchedulerILb1ELi128ELb0EEEEEEEEEvNT_6ParamsE$_ZN4cute3eso3ESOILb1ELb0EJNS_6LayoutINS_5tupleIJNS3_IJNS_1CILi2EEES5_S5_EEES5_EEENS3_IJNS3_IJNS4_ILi1EEES5_NS4_ILi4EEEEEENS4_ILi8EEEEEEEEiEEC2ERKSD_RKi - $_ZN7cutlass13device_kernelIN5flash19enable_sm80_to_sm89INS1_16FlashAttnBwdSm80INS1_25CollectiveMainloopBwdSm80ILi2ELi2EN4cute5tupleIJNS5_1CILi128EEES8_NS7_ILi64EEEEEENS_10bfloat16_tEfNS_4arch4Sm80ELb1ELb0ELb1ELb1ELb0ELb0ELb0ELb0ELi2ELi4ELi4ELi4ELb0EEENS1_24CollectiveEpilogueBwdGQAISA_fSD_Li256ELb1ELb0EEENS1_25SingleTileBwdLPTSchedulerILb1ELi128ELb0EEEEEEEEEvNT_6ParamsE$_ZN4cute3eso3ESOILb1ELb0EJNS_6LayoutINS_5tupleIJNS3_IJNS_1CILi2EEES5_S5_EEES5_EEENS3_IJNS3_IJNS4_ILi1EEES5_NS4_ILi4EEEEEENS4_ILi8EEEEEEEENS_10ViewEngineIPN7cutlass10bfloat16_tEEEEEC2ERKSD_RKSI_)
$_ZN7cutlass13device_kernelIN5flash19enable_sm80_to_sm89INS1_16FlashAttnBwdSm80INS1_25CollectiveMainloopBwdSm80ILi2ELi2EN4cute5tupleIJNS5_1CILi128EEES8_NS7_ILi64EEEEEENS_10bfloat16_tEfNS_4arch4Sm80ELb1ELb0ELb1ELb1ELb0ELb0ELb0ELb0ELi2ELi4ELi4ELi4ELb0EEENS1_24CollectiveEpilogueBwdGQAISA_fSD_Li256ELb1ELb0EEENS1_25SingleTileBwdLPTSchedulerILb1ELi128ELb0EEEEEEEEEvNT_6ParamsE$_ZN4cute3eso3ESOILb1ELb0EJNS_6LayoutINS_5tupleIJNS3_IJNS_1CILi2EEES5_S5_EEES5_EEENS3_IJNS3_IJNS4_ILi1EEES5_NS4_ILi4EEEEEENS4_ILi8EEEEEEEENS_10ViewEngineIPN7cutlass10bfloat16_tEEEEEC2ERKSD_RKSI_:
[----:B------:R-:W-:Y:S01]  /*9ca0*/  IADD3 R2, R66, -c[0x0][0x20], RZ ;  /* 0x8000080042027a10 */ /* 0x000fe20007ffe0ff */
[----:B------:R-:W-:Y:S01]  /*9cb0*/  IMAD.MOV.U32 R7, RZ, RZ, R3 ;  /* 0x000000ffff077224 */ /* 0x000fe200078e0003 */
[----:B------:R-:W-:-:S04]  /*9cc0*/  MOV R5, 0x0 ;  /* 0x0000000000057802 */ /* 0x000fc80000000f00 */
[----:B------:R1:W-:Y:S01]  /*9cd0*/  STL.64 [R2], R6 ;  /* 0x0000000602007387 */ /* 0x0003e20000100a00 */
[----:B------:R-:W-:Y:S05]  /*9ce0*/  RET.REL.NODEC R4 `(_ZN7cutlass13device_kernelIN5flash19enable_sm80_to_sm89INS1_16FlashAttnBwdSm80INS1_25CollectiveMainloopBwdSm80ILi2ELi2EN4cute5tupleIJNS5_1CILi128EEES8_NS7_ILi64EEEEEENS_10bfloat16_tEfNS_4arch4Sm80ELb1ELb0ELb1ELb1ELb0ELb0ELb0ELb0ELi2ELi4ELi4ELi4ELb0EEENS1_24CollectiveEpilogueBwdGQAISA_fSD_Li256ELb1ELb0EEENS1_25SingleTileBwdLPTSchedulerILb1ELi128ELb0EEEEEEEEEvNT_6ParamsE) ;  /* 0xffff631004007950 */ /* 0x000fea0003c3ffff */
        .type           $_ZN7cutlass13device_kernelIN5flash19enable_sm80_to_sm89INS1_16FlashAttnBwdSm80INS1_25CollectiveMainloopBwdSm80ILi2ELi2EN4cute5tupleIJNS5_1CILi128EEES8_NS7_ILi64EEEEEENS_10bfloat16_tEfNS_4arch4Sm80ELb1ELb0ELb1ELb1ELb0ELb0ELb0ELb0ELi2ELi4ELi4ELi4ELb0EEENS1_24CollectiveEpilogueBwdGQAISA_fSD_Li256ELb1ELb0EEENS1_25SingleTileBwdLPTSchedulerILb1ELi128ELb0EEEEEEEEEvNT_6ParamsE$_ZN4cute3eso3ESOILb1ELb0EJNS_6LayoutINS_5tupleIJNS3_IJNS_1CILi2EEES5_S5_EEES5_EEENS3_IJNS3_IJNS4_ILi1EEES5_NS4_ILi4EEEEEENS4_ILi8EEEEEEEEiEEC2ERKSD_RKi,@function
        .size           $_ZN7cutlass13device_kernelIN5flash19enable_sm80_to_sm89INS1_16FlashAttnBwdSm80INS1_25CollectiveMainloopBwdSm80ILi2ELi2EN4cute5tupleIJNS5_1CILi128EEES8_NS7_ILi64EEEEEENS_10bfloat16_tEfNS_4arch4Sm80ELb1ELb0ELb1ELb1ELb0ELb0ELb0ELb0ELi2ELi4ELi4ELi4ELb0EEENS1_24CollectiveEpilogueBwdGQAISA_fSD_Li256ELb1ELb0EEENS1_25SingleTileBwdLPTSchedulerILb1ELi128ELb0EEEEEEEEEvNT_6ParamsE$_ZN4cute3eso3ESOILb1ELb0EJNS_6LayoutINS_5tupleIJNS3_IJNS_1CILi2EEES5_S5_EEES5_EEENS3_IJNS3_IJNS4_ILi1EEES5_NS4_ILi4EEEEEENS4_ILi8EEEEEEEEiEEC2ERKSD_RKi,($_ZN7cutlass13device_kernelIN5flash19enable_sm80_to_sm89INS1_16FlashAttnBwdSm80INS1_25CollectiveMainloopBwdSm80ILi2ELi2EN4cute5tupleIJNS5_1CILi128EEES8_NS7_ILi64EEEEEENS_10bfloat16_tEfNS_4arch4Sm80ELb1ELb0ELb1ELb1ELb0ELb0ELb0ELb0ELi2ELi4ELi4ELi4ELb0EEENS1_24CollectiveEpilogueBwdGQAISA_fSD_Li256ELb1ELb0EEENS1_25SingleTileBwdLPTSchedulerILb1ELi128ELb0EEEEEEEEEvNT_6ParamsE$_ZN4cute3eso3ESOILb1ELb0EJNS_6LayoutINS_5tupleIJNS3_IJNS_1CILi4EEENS4_ILi1EEEEEEEEENS3_IJNS3_IJS6_NS4_ILi0EEEEEEEEEEENS_10ViewEngineINS_8gmem_ptrIPKfEEEEEEC2ERKSC_RKSI_ - $_ZN7cutlass13device_kernelIN5flash19enable_sm80_to_sm89INS1_16FlashAttnBwdSm80INS1_25CollectiveMainloopBwdSm80ILi2ELi2EN4cute5tupleIJNS5_1CILi128EEES8_NS7_ILi64EEEEEENS_10bfloat16_tEfNS_4arch4Sm80ELb1ELb0ELb1ELb1ELb0ELb0ELb0ELb0ELi2ELi4ELi4ELi4ELb0EEENS1_24CollectiveEpilogueBwdGQAISA_fSD_Li256ELb1ELb0EEENS1_25SingleTileBwdLPTSchedulerILb1ELi128ELb0EEEEEEEEEvNT_6ParamsE$_ZN4cute3eso3ESOILb1ELb0EJNS_6LayoutINS_5tupleIJNS3_IJNS_1CILi2EEES5_S5_EEES5_EEENS3_IJNS3_IJNS4_ILi1EEES5_NS4_ILi4EEEEEENS4_ILi8EEEEEEEEiEEC2ERKSD_RKi)
$_ZN7cutlass13device_kernelIN5flash19enable_sm80_to_sm89INS1_16FlashAttnBwdSm80INS1_25CollectiveMainloopBwdSm80ILi2ELi2EN4cute5tupleIJNS5_1CILi128EEES8_NS7_ILi64EEEEEENS_10bfloat16_tEfNS_4arch4Sm80ELb1ELb0ELb1ELb1ELb0ELb0ELb0ELb0ELi2ELi4ELi4ELi4ELb0EEENS1_24CollectiveEpilogueBwdGQAISA_fSD_Li256ELb1ELb0EEENS1_25SingleTileBwdLPTSchedulerILb1ELi128ELb0EEEEEEEEEvNT_6ParamsE$_ZN4cute3eso3ESOILb1ELb0EJNS_6LayoutINS_5tupleIJNS3_IJNS_1CILi2EEES5_S5_EEES5_EEENS3_IJNS3_IJNS4_ILi1EEES5_NS4_ILi4EEEEEENS4_ILi8EEEEEEEEiEEC2ERKSD_RKi:
[----:B------:R-:W-:Y:S02]  /*9cf0*/  IADD3 R2, R66, -c[0x0][0x20], RZ ;  /* 0x8000080042027a10 */ /* 0x000fe40007ffe0ff */
[----:B------:R-:W-:-:S03]  /*9d00*/  MOV R5, 0x0 ;  /* 0x0000000000057802 */ /* 0x000fc60000000f00 */
[----:B------:R1:W-:Y:S01]  /*9d10*/  STL [R2], R3 ;  /* 0x0000000302007387 */ /* 0x0003e20000100800 */
[----:B------:R-:W-:Y:S05]  /*9d20*/  RET.REL.NODEC R4 `(_ZN7cutlass13device_kernelIN5flash19enable_sm80_to_sm89INS1_16FlashAttnBwdSm80INS1_25CollectiveMainloopBwdSm80ILi2ELi2EN4cute5tupleIJNS5_1CILi128EEES8_NS7_ILi64EEEEEENS_10bfloat16_tEfNS_4arch4Sm80ELb1ELb0ELb1ELb1ELb0ELb0ELb0ELb0ELi2ELi4ELi4ELi4ELb0EEENS1_24CollectiveEpilogueBwdGQAISA_fSD_Li256ELb1ELb0EEENS1_25SingleTileBwdLPTSchedulerILb1ELi128ELb0EEEEEEEEEvNT_6ParamsE) ;  /* 0xffff62d004007950 */ /* 0x000fea0003c3ffff */
        .type           $_ZN7cutlass13device_kernelIN5flash19enable_sm80_to_sm89INS1_16FlashAttnBwdSm80INS1_25CollectiveMainloopBwdSm80ILi2ELi2EN4cute5tupleIJNS5_1CILi128EEES8_NS7_ILi64EEEEEENS_10bfloat16_tEfNS_4arch4Sm80ELb1ELb0ELb1ELb1ELb0ELb0ELb0ELb0ELi2ELi4ELi4ELi4ELb0EEENS1_24CollectiveEpilogueBwdGQAISA_fSD_Li256ELb1ELb0EEENS1_25SingleTileBwdLPTSchedulerILb1ELi128ELb0EEEEEEEEEvNT_6ParamsE$_ZN4cute3eso3ESOILb1ELb0EJNS_6LayoutINS_5tupleIJNS3_IJNS_1CILi4EEENS4_ILi1EEEEEEEEENS3_IJNS3_IJS6_NS4_ILi0EEEEEEEEEEENS_10ViewEngineINS_8gmem_ptrIPKfEEEEEEC2ERKSC_RKSI_,@function
        .size           $_ZN7cutlass13device_kernelIN5flash19enable_sm80_to_sm89INS1_16FlashAttnBwdSm80INS1_25CollectiveMainloopBwdSm80ILi2ELi2EN4cute5tupleIJNS5_1CILi128EEES8_NS7_ILi64EEEEEENS_10bfloat16_tEfNS_4arch4Sm80ELb1ELb0ELb1ELb1ELb0ELb0ELb0ELb0ELi2ELi4ELi4ELi4ELb0EEENS1_24CollectiveEpilogueBwdGQAISA_fSD_Li256ELb1ELb0EEENS1_25SingleTileBwdLPTSchedulerILb1ELi128ELb0EEEEEEEEEvNT_6ParamsE$_ZN4cute3eso3ESOILb1ELb0EJNS_6LayoutINS_5tupleIJNS3_IJNS_1CILi4EEENS4_ILi1EEEEEEEEENS3_IJNS3_IJS6_NS4_ILi0EEEEEEEEEEENS_10ViewEngineINS_8gmem_ptrIPKfEEEEEEC2ERKSC_RKSI_,($_ZN7cutlass13device_kernelIN5flash19enable_sm80_to_sm89INS1_16FlashAttnBwdSm80INS1_25CollectiveMainloopBwdSm80ILi2ELi2EN4cute5tupleIJNS5_1CILi128EEES8_NS7_ILi64EEEEEENS_10bfloat16_tEfNS_4arch4Sm80ELb1ELb0ELb1ELb1ELb0ELb0ELb0ELb0ELi2ELi4ELi4ELi4ELb0EEENS1_24CollectiveEpilogueBwdGQAISA_fSD_Li256ELb1ELb0EEENS1_25SingleTileBwdLPTSchedulerILb1ELi128ELb0EEEEEEEEEvNT_6ParamsE$_ZN4cute3eso3ESOILb1ELb0EJNS_6LayoutINS_5tupleIJNS3_IJNS_1CILi4EEENS4_ILi1EEEEEEEEENS3_IJNS3_IJS6_NS4_ILi0EEEEEEEEEEENS_10ViewEngineINS_8smem_ptrIPfEEEEEEC2ERKSC_RKSH_ - $_ZN7cutlass13device_kernelIN5flash19enable_sm80_to_sm89INS1_16FlashAttnBwdSm80INS1_25CollectiveMainloopBwdSm80ILi2ELi2EN4cute5tupleIJNS5_1CILi128EEES8_NS7_ILi64EEEEEENS_10bfloat16_tEfNS_4arch4Sm80ELb1ELb0ELb1ELb1ELb0ELb0ELb0ELb0ELi2ELi4ELi4ELi4ELb0EEENS1_24CollectiveEpilogueBwdGQAISA_fSD_Li256ELb1ELb0EEENS1_25SingleTileBwdLPTSchedulerILb1ELi128ELb0EEEEEEEEEvNT_6ParamsE$_ZN4cute3eso3ESOILb1ELb0EJNS_6LayoutINS_5tupleIJNS3_IJNS_1CILi4EEENS4_ILi1EEEEEEEEENS3_IJNS3_IJS6_NS4_ILi0EEEEEEEEEEENS_10ViewEngineINS_8gmem_ptrIPKfEEEEEEC2ERKSC_RKSI_)
$_ZN7cutlass13device_kernelIN5flash19enable_sm80_to_sm89INS1_16FlashAttnBwdSm80INS1_25CollectiveMainloopBwdSm80ILi2ELi2EN4cute5tupleIJNS5_1CILi128EEES8_NS7_ILi64EEEEEENS_10bfloat16_tEfNS_4arch4Sm80ELb1ELb0ELb1ELb1ELb0ELb0ELb0ELb0ELi2ELi4ELi4ELi4ELb0EEENS1_24CollectiveEpilogueBwdGQAISA_fSD_Li256ELb1ELb0EEENS1_25SingleTileBwdLPTSchedulerILb1ELi128ELb0EEEEEEEEEvNT_6ParamsE$_ZN4cute3eso3ESOILb1ELb0EJNS_6LayoutINS_5tupleIJNS3_IJNS_1CILi4EEENS4_ILi1EEEEEEEEENS3_IJNS3_IJS6_NS4_ILi0EEEEEEEEEEENS_10ViewEngineINS_8gmem_ptrIPKfEEEEEEC2ERKSC_RKSI_:
[----:B------:R-:W-:Y:S02]  /*9d30*/  IADD3 R4, R13, -c[0x0][0x20], RZ ;  /* 0x800008000d047a10 */ /* 0x000fe40007ffe0ff */
[----:B------:R-:W-:-:S03]  /*9d40*/  MOV R9, 0x0 ;  /* 0x0000000000097802 */ /* 0x000fc60000000f00 */
[----:B------:R1:W-:Y:S01]  /*9d50*/  STL.64 [R4], R2 ;  /* 0x0000000204007387 */ /* 0x0003e20000100a00 */
[----:B------:R-:W-:Y:S05]  /*9d60*/  RET.REL.NODEC R8 `(_ZN7cutlass13device_kernelIN5flash19enable_sm80_to_sm89INS1_16FlashAttnBwdSm80INS1_25CollectiveMainloopBwdSm80ILi2ELi2EN4cute5tupleIJNS5_1CILi128EEES8_NS7_ILi64EEEEEENS_10bfloat16_tEfNS_4arch4Sm80ELb1ELb0ELb1ELb1ELb0ELb0ELb0ELb0ELi2ELi4ELi4ELi4ELb0EEENS1_24CollectiveEpilogueBwdGQAISA_fSD_Li256ELb1ELb0EEENS1_25SingleTileBwdLPTSchedulerILb1ELi128ELb0EEEEEEEEEvNT_6ParamsE) ;  /* 0xffff629008007950 */ /* 0x000fea0003c3ffff */
        .type           $_ZN7cutlass13device_kernelIN5flash19enable_sm80_to_sm89INS1_16FlashAttnBwdSm80INS1_25CollectiveMainloopBwdSm80ILi2ELi2EN4cute5tupleIJNS5_1CILi128EEES8_NS7_ILi64EEEEEENS_10bfloat16_tEfNS_4arch4Sm80ELb1ELb0ELb1ELb1ELb0ELb0ELb0ELb0ELi2ELi4ELi4ELi4ELb0EEENS1_24CollectiveEpilogueBwdGQAISA_fSD_Li256ELb1ELb0EEENS1_25SingleTileBwdLPTSchedulerILb1ELi128ELb0EEEEEEEEEvNT_6ParamsE$_ZN4cute3eso3ESOILb1ELb0EJNS_6LayoutINS_5tupleIJNS3_IJNS_1CILi4EEENS4_ILi1EEEEEEEEENS3_IJNS3_IJS6_NS4_ILi0EEEEEEEEEEENS_10ViewEngineINS_8smem_ptrIPfEEEEEEC2ERKSC_RKSH_,@function
        .size           $_ZN7cutlass13device_kernelIN5flash19enable_sm80_to_sm89INS1_16FlashAttnBwdSm80INS1_25CollectiveMainloopBwdSm80ILi2ELi2EN4cute5tupleIJNS5_1CILi128EEES8_NS7_ILi64EEEEEENS_10bfloat16_tEfNS_4arch4Sm80ELb1ELb0ELb1ELb1ELb0ELb0ELb0ELb0ELi2ELi4ELi4ELi4ELb0EEENS1_24CollectiveEpilogueBwdGQAISA_fSD_Li256ELb1ELb0EEENS1_25SingleTileBwdLPTSchedulerILb1ELi128ELb0EEEEEEEEEvNT_6ParamsE$_ZN4cute3eso3ESOILb1ELb0EJNS_6LayoutINS_5tupleIJNS3_IJNS_1CILi4EEENS4_ILi1EEEEEEEEENS3_IJNS3_IJS6_NS4_ILi0EEEEEEEEEEENS_10ViewEngineINS_8smem_ptrIPfEEEEEEC2ERKSC_RKSH_,($_ZN7cutlass13device_kernelIN5flash19enable_sm80_to_sm89INS1_16FlashAttnBwdSm80INS1_25CollectiveMainloopBwdSm80ILi2ELi2EN4cute5tupleIJNS5_1CILi128EEES8_NS7_ILi64EEEEEENS_10bfloat16_tEfNS_4arch4Sm80ELb1ELb0ELb1ELb1ELb0ELb0ELb0ELb0ELi2ELi4ELi4ELi4ELb0EEENS1_24CollectiveEpilogueBwdGQAISA_fSD_Li256ELb1ELb0EEENS1_25SingleTileBwdLPTSchedulerILb1ELi128ELb0EEEEEEEEEvNT_6ParamsE$_ZN4cute3eso3ESOILb1ELb0EJNS_6LayoutINS_5tupleIJNS3_IJNS_1CILi4EEENS4_ILi1EEEEEEEEENS3_IJNS3_IJS6_NS4_ILi0EEEEEEEEEEENS_10ViewEngineIPjEEEEC2ERKSC_RKSF_ - $_ZN7cutlass13device_kernelIN5flash19enable_sm80_to_sm89INS1_16FlashAttnBwdSm80INS1_25CollectiveMainloopBwdSm80ILi2ELi2EN4cute5tupleIJNS5_1CILi128EEES8_NS7_ILi64EEEEEENS_10bfloat16_tEfNS_4arch4Sm80ELb1ELb0ELb1ELb1ELb0ELb0ELb0ELb0ELi2ELi4ELi4ELi4ELb0EEENS1_24CollectiveEpilogueBwdGQAISA_fSD_Li256ELb1ELb0EEENS1_25SingleTileBwdLPTSchedulerILb1ELi128ELb0EEEEEEEEEvNT_6ParamsE$_ZN4cute3eso3ESOILb1ELb0EJNS_6LayoutINS_5tupleIJNS3_IJNS_1CILi4EEENS4_ILi1EEEEEEEEENS3_IJNS3_IJS6_NS4_ILi0EEEEEEEEEEENS_10ViewEngineINS_8smem_ptrIPfEEEEEEC2ERKSC_RKSH_)
$_ZN7cutlass13device_kernelIN5flash19enable_sm80_to_sm89INS1_16FlashAttnBwdSm80INS1_25CollectiveMainloopBwdSm80ILi2ELi2EN4cute5tupleIJNS5_1CILi128EEES8_NS7_ILi64EEEEEENS_10bfloat16_tEfNS_4arch4Sm80ELb1ELb0ELb1ELb1ELb0ELb0ELb0ELb0ELi2ELi4ELi4ELi4ELb0EEENS1_24CollectiveEpilogueBwdGQAISA_fSD_Li256ELb1ELb0EEENS1_25SingleTileBwdLPTSchedulerILb1ELi128ELb0EEEEEEEEEvNT_6ParamsE$_ZN4cute3eso3ESOILb1ELb0EJNS_6LayoutINS_5tupleIJNS3_IJNS_1CILi4EEENS4_ILi1EEEEEEEEENS3_IJNS3_IJS6_NS4_ILi0EEEEEEEEEEENS_10ViewEngineINS_8smem_ptrIPfEEEEEEC2ERKSC_RKSH_:
[----:B------:R-:W-:Y:S02]  /*9d70*/  IADD3 R6, R13, -c[0x0][0x20], RZ ;  /* 0x800008000d067a10 */ /* 0x000fe40007ffe0ff */
[----:B------:R-:W-:-:S03]  /*9d80*/  MOV R9, 0x0 ;  /* 0x0000000000097802 */ /* 0x000fc60000000f00 */
[----:B------:R1:W-:Y:S01]  /*9d90*/  STL.64 [R6], R2 ;  /* 0x0000000206007387 */ /* 0x0003e20000100a00 */
[----:B------:R-:W-:Y:S05]  /*9da0*/  RET.REL.NODEC R8 `(_ZN7cutlass13device_kernelIN5flash19enable_sm80_to_sm89INS1_16FlashAttnBwdSm80INS1_25CollectiveMainloopBwdSm80ILi2ELi2EN4cute5tupleIJNS5_1CILi128EEES8_NS7_ILi64EEEEEENS_10bfloat16_tEfNS_4arch4Sm80ELb1ELb0ELb1ELb1ELb0ELb0ELb0ELb0ELi2ELi4ELi4ELi4ELb0EEENS1_24CollectiveEpilogueBwdGQAISA_fSD_Li256ELb1ELb0EEENS1_25SingleTileBwdLPTSchedulerILb1ELi128ELb0EEEEEEEEEvNT_6ParamsE) ;  /* 0xffff625008007950 */ /* 0x000fea0003c3ffff */
        .type           $_ZN7cutlass13device_kernelIN5flash19enable_sm80_to_sm89INS1_16FlashAttnBwdSm80INS1_25CollectiveMainloopBwdSm80ILi2ELi2EN4cute5tupleIJNS5_1CILi128EEES8_NS7_ILi64EEEEEENS_10bfloat16_tEfNS_4arch4Sm80ELb1ELb0ELb1ELb1ELb0ELb0ELb0ELb0ELi2ELi4ELi4ELi4ELb0EEENS1_24CollectiveEpilogueBwdGQAISA_fSD_Li256ELb1ELb0EEENS1_25SingleTileBwdLPTSchedulerILb1ELi128ELb0EEEEEEEEEvNT_6ParamsE$_ZN4cute3eso3ESOILb1ELb0EJNS_6LayoutINS_5tupleIJNS3_IJNS_1CILi4EEENS4_ILi1EEEEEEEEENS3_IJNS3_IJS6_NS4_ILi0EEEEEEEEEEENS_10ViewEngineIPjEEEEC2ERKSC_RKSF_,@function
        .size           $_ZN7cutlass13device_kernelIN5flash19enable_sm80_to_sm89INS1_16FlashAttnBwdSm80INS1_25CollectiveMainloopBwdSm80ILi2ELi2EN4cute5tupleIJNS5_1CILi128EEES8_NS7_ILi64EEEEEENS_10bfloat16_tEfNS_4arch4Sm80ELb1ELb0ELb1ELb1ELb0ELb0ELb0ELb0ELi2ELi4ELi4ELi4ELb0EEENS1_24CollectiveEpilogueBwdGQAISA_fSD_Li256ELb1ELb0EEENS1_25SingleTileBwdLPTSchedulerILb1ELi128ELb0EEEEEEEEEvNT_6ParamsE$_ZN4cute3eso3ESOILb1ELb0EJNS_6LayoutINS_5tupleIJNS3_IJNS_1CILi4EEENS4_ILi1EEEEEEEEENS3_IJNS3_IJS6_NS4_ILi0EEEEEEEEEEENS_10ViewEngineIPjEEEEC2ERKSC_RKSF_,($_ZN7cutlass13device_kernelIN5flash19enable_sm80_to_sm89INS1_16FlashAttnBwdSm80INS1_25CollectiveMainloopBwdSm80ILi2ELi2EN4cute5tupleIJNS5_1CILi128EEES8_NS7_ILi64EEEEEENS_10bfloat16_tEfNS_4arch4Sm80ELb1ELb0ELb1ELb1ELb0ELb0ELb0ELb0ELi2ELi4ELi4ELi4ELb0EEENS1_24CollectiveEpilogueBwdGQAISA_fSD_Li256ELb1ELb0EEENS1_25SingleTileBwdLPTSchedulerILb1ELi128ELb0EEEEEEEEEvNT_6ParamsE$_ZN4cute3eso3ESOILb1ELb0EJNS_6LayoutINS_5tupleIJNS3_IJNS_1CILi4EEENS4_ILi1EEEEEES6_EEENS3_IJNS3_IJS6_NS4_ILi0EEEEEES9_EEEEENS_10ViewEngineINS_8gmem_ptrIPKfEEEEEEC2ERKSC_RKSI_ - $_ZN7cutlass13device_kernelIN5flash19enable_sm80_to_sm89INS1_16FlashAttnBwdSm80INS1_25CollectiveMainloopBwdSm80ILi2ELi2EN4cute5tupleIJNS5_1CILi128EEES8_NS7_ILi64EEEEEENS_10bfloat16_tEfNS_4arch4Sm80ELb1ELb0ELb1ELb1ELb0ELb0ELb0ELb0ELi2ELi4ELi4ELi4ELb0EEENS1_24CollectiveEpilogueBwdGQAISA_fSD_Li256ELb1ELb0EEENS1_25SingleTileBwdLPTSchedulerILb1ELi128ELb0EEEEEEEEEvNT_6ParamsE$_ZN4cute3eso3ESOILb1ELb0EJNS_6LayoutINS_5tupleIJNS3_IJNS_1CILi4EEENS4_ILi1EEEEEEEEENS3_IJNS3_IJS6_NS4_ILi0EEEEEEEEEEENS_10ViewEngineIPjEEEEC2ERKSC_RKSF_)
$_ZN7cutlass13device_kernelIN5flash19enable_sm80_to_sm89INS1_16FlashAttnBwdSm80INS1_25CollectiveMainloopBwdSm80ILi2ELi2EN4cute5tupleIJNS5_1CILi128EEES8_NS7_ILi64EEEEEENS_10bfloat16_tEfNS_4arch4Sm80ELb1ELb0ELb1ELb1ELb0ELb0ELb0ELb0ELi2ELi4ELi4ELi4ELb0EEENS1_24CollectiveEpilogueBwdGQAISA_fSD_Li256ELb1ELb0EEENS1_25SingleTileBwdLPTSchedulerILb1ELi128ELb0EEEEEEEEEvNT_6ParamsE$_ZN4cute3eso3ESOILb1ELb0EJNS_6LayoutINS_5tupleIJNS3_IJNS_1CILi4EEENS4_ILi1EEEEEEEEENS3_IJNS3_IJS6_NS4_ILi0EEEEEEEEEEENS_10ViewEngineIPjEEEEC2ERKSC_RKSF_:
[----:B------:R-:W-:Y:S02]  /*9db0*/  IADD3 R2, R66, -c[0x0][0x20], RZ ;  /* 0x8000080042027a10 */ /* 0x000fe40007ffe0ff */
[----:B------:R-:W-:-:S03]  /*9dc0*/  MOV R5, 0x0 ;  /* 0x0000000000057802 */ /* 0x000fc60000000f00 */
[----:B------:R1:W-:Y:S01]  /*9dd0*/  STL.64 [R2], R12 ;  /* 0x0000000c02007387 */ /* 0x0003e20000100a00 */
[----:B------:R-:W-:Y:S05]  /*9de0*/  RET.REL.NODEC R4 `(_ZN7cutlass13device_kernelIN5flash19enable_sm80_to_sm89INS1_16FlashAttnBwdSm80INS1_25CollectiveMainloopBwdSm80ILi2ELi2EN4cute5tupleIJNS5_1CILi128EEES8_NS7_ILi64EEEEEENS_10bfloat16_tEfNS_4arch4Sm80ELb1ELb0ELb1ELb1ELb0ELb0ELb0ELb0ELi2ELi4ELi4ELi4ELb0EEENS1_24CollectiveEpilogueBwdGQAISA_fSD_Li256ELb1ELb0EEENS1_25SingleTileBwdLPTSchedulerILb1ELi128ELb0EEEEEEEEEvNT_6ParamsE) ;  /* 0xffff621004007950 */ /* 0x000fea0003c3ffff */
        .type           $_ZN7cutlass13device_kernelIN5flash19enable_sm80_to_sm89INS1_16FlashAttnBwdSm80INS1_25CollectiveMainloopBwdSm80ILi2ELi2EN4cute5tupleIJNS5_1CILi128EEES8_NS7_ILi64EEEEEENS_10bfloat16_tEfNS_4arch4Sm80ELb1ELb0ELb1ELb1ELb0ELb0ELb0ELb0ELi2ELi4ELi4ELi4ELb0EEENS1_24CollectiveEpilogueBwdGQAISA_fSD_Li256ELb1ELb0EEENS1_25SingleTileBwdLPTSchedulerILb1ELi128ELb0EEEEEEEEEvNT_6ParamsE$_ZN4cute3eso3ESOILb1ELb0EJNS_6LayoutINS_5tupleIJNS3_IJNS_1CILi4EEENS4_ILi1EEEEEES6_EEENS3_IJNS3_IJS6_NS4_ILi0EEEEEES9_EEEEENS_10ViewEngineINS_8gmem_ptrIPKfEEEEEEC2ERKSC_RKSI_,@function
        .size           $_ZN7cutlass13device_kernelIN5flash19enable_sm80_to_sm89INS1_16FlashAttnBwdSm80INS1_25CollectiveMainloopBwdSm80ILi2ELi2EN4cute5tupleIJNS5_1CILi128EEES8_NS7_ILi64EEEEEENS_10bfloat16_tEfNS_4arch4Sm80ELb1ELb0ELb1ELb1ELb0ELb0ELb0ELb0ELi2ELi4ELi4ELi4ELb0EEENS1_24CollectiveEpilogueBwdGQAISA_fSD_Li256ELb1ELb0EEENS1_25SingleTileBwdLPTSchedulerILb1ELi128ELb0EEEEEEEEEvNT_6ParamsE$_ZN4cute3eso3ESOILb1ELb0EJNS_6LayoutINS_5tupleIJNS3_IJNS_1CILi4EEENS4_ILi1EEEEEES6_EEENS3_IJNS3_IJS6_NS4_ILi0EEEEEES9_EEEEENS_10ViewEngineINS_8gmem_ptrIPKfEEEEEEC2ERKSC_RKSI_,($_ZN7cutlass13device_kernelIN5flash19enable_sm80_to_sm89INS1_16FlashAttnBwdSm80INS1_25CollectiveMainloopBwdSm80ILi2ELi2EN4cute5tupleIJNS5_1CILi128EEES8_NS7_ILi64EEEEEENS_10bfloat16_tEfNS_4arch4Sm80ELb1ELb0ELb1ELb1ELb0ELb0ELb0ELb0ELi2ELi4ELi4ELi4ELb0EEENS1_24CollectiveEpilogueBwdGQAISA_fSD_Li256ELb1ELb0EEENS1_25SingleTileBwdLPTSchedulerILb1ELi128ELb0EEEEEEEEEvNT_6ParamsE$_ZN4cute3eso3ESOILb1ELb0EJNS_6LayoutINS_5tupleIJNS3_IJNS_1CILi4EEENS4_ILi1EEEEEES6_EEENS3_IJNS3_IJS6_NS4_ILi0EEEEEES9_EEEEENS_10ViewEngineINS_8smem_ptrIPfEEEEEEC2ERKSC_RKSH_ - $_ZN7cutlass13device_kernelIN5flash19enable_sm80_to_sm89INS1_16FlashAttnBwdSm80INS1_25CollectiveMainloopBwdSm80ILi2ELi2EN4cute5tupleIJNS5_1CILi128EEES8_NS7_ILi64EEEEEENS_10bfloat16_tEfNS_4arch4Sm80ELb1ELb0ELb1ELb1ELb0ELb0ELb0ELb0ELi2ELi4ELi4ELi4ELb0EEENS1_24CollectiveEpilogueBwdGQAISA_fSD_Li256ELb1ELb0EEENS1_25SingleTileBwdLPTSchedulerILb1ELi128ELb0EEEEEEEEEvNT_6ParamsE$_ZN4cute3eso3ESOILb1ELb0EJNS_6LayoutINS_5tupleIJNS3_IJNS_1CILi4EEENS4_ILi1EEEEEES6_EEENS3_IJNS3_IJS6_NS4_ILi0EEEEEES9_EEEEENS_10ViewEngineINS_8gmem_ptrIPKfEEEEEEC2ERKSC_RKSI_)
$_ZN7cutlass13device_kernelIN5flash19enable_sm80_to_sm89INS1_16FlashAttnBwdSm80INS1_25CollectiveMainloopBwdSm80ILi2ELi2EN4cute5tupleIJNS5_1CILi128EEES8_NS7_ILi64EEEEEENS_10bfloat16_tEfNS_4arch4Sm80ELb1ELb0ELb1ELb1ELb0ELb0ELb0ELb0ELi2ELi4ELi4ELi4ELb0EEENS1_24CollectiveEpilogueBwdGQAISA_fSD_Li256ELb1ELb0EEENS1_25SingleTileBwdLPTSchedulerILb1ELi128ELb0EEEEEEEEEvNT_6ParamsE$_ZN4cute3eso3ESOILb1ELb0EJNS_6LayoutINS_5tupleIJNS3_IJNS_1CILi4EEENS4_ILi1EEEEEES6_EEENS3_IJNS3_IJS6_NS4_ILi0EEEEEES9_EEEEENS_10ViewEngineINS_8gmem_ptrIPKfEEEEEEC2ERKSC_RKSI_:
[----:B------:R-:W-:Y:S02]  /*9df0*/  IADD3 R4, R15, -c[0x0][0x20], RZ ;  /* 0x800008000f047a10 */ /* 0x000fe40007ffe0ff */
[----:B------:R-:W-:-:S03]  /*9e00*/  MOV R7, 0x0 ;  /* 0x0000000000077802 */ /* 0x000fc60000000f00 */
[----:B------:R1:W-:Y:S01]  /*9e10*/  STL.64 [R4], R2 ;  /* 0x0000000204007387 */ /* 0x0003e20000100a00 */
[----:B------:R-:W-:Y:S05]  /*9e20*/  RET.REL.NODEC R6 `(_ZN7cutlass13device_kernelIN5flash19enable_sm80_to_sm89INS1_16FlashAttnBwdSm80INS1_25CollectiveMainloopBwdSm80ILi2ELi2EN4cute5tupleIJNS5_1CILi128EEES8_NS7_ILi64EEEEEENS_10bfloat16_tEfNS_4arch4Sm80ELb1ELb0ELb1ELb1ELb0ELb0ELb0ELb0ELi2ELi4ELi4ELi4ELb0EEENS1_24CollectiveEpilogueBwdGQAISA_fSD_Li256ELb1ELb0EEENS1_25SingleTileBwdLPTSchedulerILb1ELi128ELb0EEEEEEEEEvNT_6ParamsE) ;  /* 0xffff61d006007950 */ /* 0x000fea0003c3ffff */
        .type           $_ZN7cutlass13device_kernelIN5flash19enable_sm80_to_sm89INS1_16FlashAttnBwdSm80INS1_25CollectiveMainloopBwdSm80ILi2ELi2EN4cute5tupleIJNS5_1CILi128EEES8_NS7_ILi64EEEEEENS_10bfloat16_tEfNS_4arch4Sm80ELb1ELb0ELb1ELb1ELb0ELb0ELb0ELb0ELi2ELi4ELi4ELi4ELb0EEENS1_24CollectiveEpilogueBwdGQAISA_fSD_Li256ELb1ELb0EEENS1_25SingleTileBwdLPTSchedulerILb1ELi128ELb0EEEEEEEEEvNT_6ParamsE$_ZN4cute3eso3ESOILb1ELb0EJNS_6LayoutINS_5tupleIJNS3_IJNS_1CILi4EEENS4_ILi1EEEEEES6_EEENS3_IJNS3_IJS6_NS4_ILi0EEEEEES9_EEEEENS_10ViewEngineINS_8smem_ptrIPfEEEEEEC2ERKSC_RKSH_,@function
        .size           $_ZN7cutlass13device_kernelIN5flash19enable_sm80_to_sm89INS1_16FlashAttnBwdSm80INS1_25CollectiveMainloopBwdSm80ILi2ELi2EN4cute5tupleIJNS5_1CILi128EEES8_NS7_ILi64EEEEEENS_10bfloat16_tEfNS_4arch4Sm80ELb1ELb0ELb1ELb1ELb0ELb0ELb0ELb0ELi2ELi4ELi4ELi4ELb0EEENS1_24CollectiveEpilogueBwdGQAISA_fSD_Li256ELb1ELb0EEENS1_25SingleTileBwdLPTSchedulerILb1ELi128ELb0EEEEEEEEEvNT_6ParamsE$_ZN4cute3eso3ESOILb1ELb0EJNS_6LayoutINS_5tupleIJNS3_IJNS_1CILi4EEENS4_ILi1EEEEEES6_EEENS3_IJNS3_IJS6_NS4_ILi0EEEEEES9_EEEEENS_10ViewEngineINS_8smem_ptrIPfEEEEEEC2ERKSC_RKSH_,($_ZN7cutlass13device_kernelIN5flash19enable_sm80_to_sm89INS1_16FlashAttnBwdSm80INS1_25CollectiveMainloopBwdSm80ILi2ELi2EN4cute5tupleIJNS5_1CILi128EEES8_NS7_ILi64EEEEEENS_10bfloat16_tEfNS_4arch4Sm80ELb1ELb0ELb1ELb1ELb0ELb0ELb0ELb0ELi2ELi4ELi4ELi4ELb0EEENS1_24CollectiveEpilogueBwdGQAISA_fSD_Li256ELb1ELb0EEENS1_25SingleTileBwdLPTSchedulerILb1ELi128ELb0EEEEEEEEEvNT_6ParamsE$_ZN4cute3eso3ESOILb1ELb0EJNS_6LayoutINS_5tupleIJNS3_IJNS_1CILi4EEENS4_ILi1EEEEEES6_EEENS3_IJNS3_IJS6_NS4_ILi0EEEEEES9_EEEEEiEEC2ERKSC_RKi - $_ZN7cutlass13device_kernelIN5flash19enable_sm80_to_sm89INS1_16FlashAttnBwdSm80INS1_25CollectiveMainloopBwdSm80ILi2ELi2EN4cute5tupleIJNS5_1CILi128EEES8_NS7_ILi64EEEEEENS_10bfloat16_tEfNS_4arch4Sm80ELb1ELb0ELb1ELb1ELb0ELb0ELb0ELb0ELi2ELi4ELi4ELi4ELb0EEENS1_24CollectiveEpilogueBwdGQAISA_fSD_Li256ELb1ELb0EEENS1_25SingleTileBwdLPTSchedulerILb1ELi128ELb0EEEEEEEEEvNT_6ParamsE$_ZN4cute3eso3ESOILb1ELb0EJNS_6LayoutINS_5tupleIJNS3_IJNS_1CILi4EEENS4_ILi1EEEEEES6_EEENS3_IJNS3_IJS6_NS4_ILi0EEEEEES9_EEEEENS_10ViewEngineINS_8smem_ptrIPfEEEEEEC2ERKSC_RKSH_)
$_ZN7cutlass13device_kernelIN5flash19enable_sm80_to_sm89INS1_16FlashAttnBwdSm80INS1_25CollectiveMainloopBwdSm80ILi2ELi2EN4cute5tupleIJNS5_1CILi128EEES8_NS7_ILi64EEEEEENS_10bfloat16_tEfNS_4arch4Sm80ELb1ELb0ELb1ELb1ELb0ELb0ELb0ELb0ELi2ELi4ELi4ELi4ELb0EEENS1_24CollectiveEpilogueBwdGQAISA_fSD_Li256ELb1ELb0EEENS1_25SingleTileBwdLPTSchedulerILb1ELi128ELb0EEEEEEEEEvNT_6ParamsE$_ZN4cute3eso3ESOILb1ELb0EJNS_6LayoutINS_5tupleIJNS3_IJNS_1CILi4EEENS4_ILi1EEEEEES6_EEENS3_IJNS3_IJS6_NS4_ILi0EEEEEES9_EEEEENS_10ViewEngineINS_8smem_ptrIPfEEEEEEC2ERKSC_RKSH_:
[----:B------:R-:W-:Y:S02]  /*9e30*/  IADD3 R6, R15, -c[0x0][0x20], RZ ;  /* 0x800008000f067a10 */ /* 0x000fe40007ffe0ff */
[----:B------:R-:W-:-:S03]  /*9e40*/  MOV R9, 0x0 ;  /* 0x0000000000097802 */ /* 0x000fc60000000f00 */
[----:B------:R1:W-:Y:S01]  /*9e50*/  STL.64 [R6], R2 ;  /* 0x0000000206007387 */ /* 0x0003e20000100a00 */
[----:B------:R-:W-:Y:S05]  /*9e60*/  RET.REL.NODEC R8 `(_ZN7cutlass13device_kernelIN5flash19enable_sm80_to_sm89INS1_16FlashAttnBwdSm80INS1_25CollectiveMainloopBwdSm80ILi2ELi2EN4cute5tupleIJNS5_1CILi128EEES8_NS7_ILi64EEEEEENS_10bfloat16_tEfNS_4arch4Sm80ELb1ELb0ELb1ELb1ELb0ELb0ELb0ELb0ELi2ELi4ELi4ELi4ELb0EEENS1_24CollectiveEpilogueBwdGQAISA_fSD_Li256ELb1ELb0EEENS1_25SingleTileBwdLPTSchedulerILb1ELi128ELb0EEEEEEEEEvNT_6ParamsE) ;  /* 0xffff619008007950 */ /* 0x000fea0003c3ffff */
        .type           $_ZN7cutlass13device_kernelIN5flash19enable_sm80_to_sm89INS1_16FlashAttnBwdSm80INS1_25CollectiveMainloopBwdSm80ILi2ELi2EN4cute5tupleIJNS5_1CILi128EEES8_NS7_ILi64EEEEEENS_10bfloat16_tEfNS_4arch4Sm80ELb1ELb0ELb1ELb1ELb0ELb0ELb0ELb0ELi2ELi4ELi4ELi4ELb0EEENS1_24CollectiveEpilogueBwdGQAISA_fSD_Li256ELb1ELb0EEENS1_25SingleTileBwdLPTSchedulerILb1ELi128ELb0EEEEEEEEEvNT_6ParamsE$_ZN4cute3eso3ESOILb1ELb0EJNS_6LayoutINS_5tupleIJNS3_IJNS_1CILi4EEENS4_ILi1EEEEEES6_EEENS3_IJNS3_IJS6_NS4_ILi0EEEEEES9_EEEEEiEEC2ERKSC_RKi,@function
        .size           $_ZN7cutlass13device_kernelIN5flash19enable_sm80_to_sm89INS1_16FlashAttnBwdSm80INS1_25CollectiveMainloopBwdSm80ILi2ELi2EN4cute5tupleIJNS5_1CILi128EEES8_NS7_ILi64EEEEEENS_10bfloat16_tEfNS_4arch4Sm80ELb1ELb0ELb1ELb1ELb0ELb0ELb0ELb0ELi2ELi4ELi4ELi4ELb0EEENS1_24CollectiveEpilogueBwdGQAISA_fSD_Li256ELb1ELb0EEENS1_25SingleTileBwdLPTSchedulerILb1ELi128ELb0EEEEEEEEEvNT_6ParamsE$_ZN4cute3eso3ESOILb1ELb0EJNS_6LayoutINS_5tupleIJNS3_IJNS_1CILi4EEENS4_ILi1EEEEEES6_EEENS3_IJNS3_IJS6_NS4_ILi0EEEEEES9_EEEEEiEEC2ERKSC_RKi,($_ZN7cutlass13device_kernelIN5flash19enable_sm80_to_sm89INS1_16FlashAttnBwdSm80INS1_25CollectiveMainloopBwdSm80ILi2ELi2EN4cute5tupleIJNS5_1CILi128EEES8_NS7_ILi64EEEEEENS_10bfloat16_tEfNS_4arch4Sm80ELb1ELb0ELb1ELb1ELb0ELb0ELb0ELb0ELi2ELi4ELi4ELi4ELb0EEENS1_24CollectiveEpilogueBwdGQAISA_fSD_Li256ELb1ELb0EEENS1_25SingleTileBwdLPTSchedulerILb1ELi128ELb0EEEEEEEEEvNT_6ParamsE$_ZN4cute3eso3ESOILb1ELb0EJNS_6LayoutINS_5tupleIJNS3_IJNS_1CILi8EEENS4_ILi1EEEEEEEEENS3_IJNS3_IJS6_NS4_ILi0EEEEEEEEEEENS_10ViewEngineINS_8gmem_ptrIPKN7cutlass10bfloat16_tEEEEEEEC2ERKSC_RKSK_ - $_ZN7cutlass13device_kernelIN5flash19enable_sm80_to_sm89INS1_16FlashAttnBwdSm80INS1_25CollectiveMainloopBwdSm80ILi2ELi2EN4cute5tupleIJNS5_1CILi128EEES8_NS7_ILi64EEEEEENS_10bfloat16_tEfNS_4arch4Sm80ELb1ELb0ELb1ELb1ELb0ELb0ELb0ELb0ELi2ELi4ELi4ELi4ELb0EEENS1_24CollectiveEpilogueBwdGQAISA_fSD_Li256ELb1ELb0EEENS1_25SingleTileBwdLPTSchedulerILb1ELi128ELb0EEEEEEEEEvNT_6ParamsE$_ZN4cute3eso3ESOILb1ELb0EJNS_6LayoutINS_5tupleIJNS3_IJNS_1CILi4EEENS4_ILi1EEEEEES6_EEENS3_IJNS3_IJS6_NS4_ILi0EEEEEES9_EEEEEiEEC2ERKSC_RKi)
$_ZN7cutlass13device_kernelIN5flash19enable_sm80_to_sm89INS1_16FlashAttnBwdSm80INS1_25CollectiveMainloopBwdSm80ILi2ELi2EN4cute5tupleIJNS5_1CILi128EEES8_NS7_ILi64EEEEEENS_10bfloat16_tEfNS_4arch4Sm80ELb1ELb0ELb1ELb1ELb0ELb0ELb0ELb0ELi2ELi4ELi4ELi4ELb0EEENS1_24CollectiveEpilogueBwdGQAISA_fSD_Li256ELb1ELb0EEENS1_25SingleTileBwdLPTSchedulerILb1ELi128ELb0EEEEEEEEEvNT_6ParamsE$_ZN4cute3eso3ESOILb1ELb0EJNS_6LayoutINS_5tupleIJNS3_IJNS_1CILi4EEENS4_ILi1EEEEEES6_EEENS3_IJNS3_IJS6_NS4_ILi0EEEEEES9_EEEEEiEEC2ERKSC_RKi:
[----:B------:R-:W-:Y:S02]  /*9e70*/  IADD3 R2, R15, -c[0x0][0x20], RZ ;  /* 0x800008000f027a10 */ /* 0x000fe40007ffe0ff */
[----:B------:R-:W-:-:S03]  /*9e80*/  MOV R7, 0x0 ;  /* 0x0000000000077802 */ /* 0x000fc60000000f00 */
[----:B------:R1:W-:Y:S01]  /*9e90*/  STL [R2], R3 ;  /* 0x0000000302007387 */ /* 0x0003e20000100800 */
[----:B------:R-:W-:Y:S05]  /*9ea0*/  RET.REL.NODEC R6 `(_ZN7cutlass13device_kernelIN5flash19enable_sm80_to_sm89INS1_16FlashAttnBwdSm80INS1_25CollectiveMainloopBwdSm80ILi2ELi2EN4cute5tupleIJNS5_1CILi128EEES8_NS7_ILi64EEEEEENS_10bfloat16_tEfNS_4arch4Sm80ELb1ELb0ELb1ELb1ELb0ELb0ELb0ELb0ELi2ELi4ELi4ELi4ELb0EEENS1_24CollectiveEpilogueBwdGQAISA_fSD_Li256ELb1ELb0EEENS1_25SingleTileBwdLPTSchedulerILb1ELi128ELb0EEEEEEEEEvNT_6ParamsE) ;  /* 0xffff615006007950 */ /* 0x000fea0003c3ffff */
        .type           $_ZN7cutlass13device_kernelIN5flash19enable_sm80_to_sm89INS1_16FlashAttnBwdSm80INS1_25CollectiveMainloopBwdSm80ILi2ELi2EN4cute5tupleIJNS5_1CILi128EEES8_NS7_ILi64EEEEEENS_10bfloat16_tEfNS_4arch4Sm80ELb1ELb0ELb1ELb1ELb0ELb0ELb0ELb0ELi2ELi4ELi4ELi4ELb0EEENS1_24CollectiveEpilogueBwdGQAISA_fSD_Li256ELb1ELb0EEENS1_25SingleTileBwdLPTSchedulerILb1ELi128ELb0EEEEEEEEEvNT_6ParamsE$_ZN4cute3eso3ESOILb1ELb0EJNS_6LayoutINS_5tupleIJNS3_IJNS_1CILi8EEENS4_ILi1EEEEEEEEENS3_IJNS3_IJS6_NS4_ILi0EEEEEEEEEEENS_10ViewEngineINS_8gmem_ptrIPKN7cutlass10bfloat16_tEEEEEEEC2ERKSC_RKSK_,@function
        .size           $_ZN7cutlass13device_kernelIN5flash19enable_sm80_to_sm89INS1_16FlashAttnBwdSm80INS1_25CollectiveMainloopBwdSm80ILi2ELi2EN4cute5tupleIJNS5_1CILi128EEES8_NS7_ILi64EEEEEENS_10bfloat16_tEfNS_4arch4Sm80ELb1ELb0ELb1ELb1ELb0ELb0ELb0ELb0ELi2ELi4ELi4ELi4ELb0EEENS1_24CollectiveEpilogueBwdGQAISA_fSD_Li256ELb1ELb0EEENS1_25SingleTileBwdLPTSchedulerILb1ELi128ELb0EEEEEEEEEvNT_6ParamsE$_ZN4cute3eso3ESOILb1ELb0EJNS_6LayoutINS_5tupleIJNS3_IJNS_1CILi8EEENS4_ILi1EEEEEEEEENS3_IJNS3_IJS6_NS4_ILi0EEEEEEEEEEENS_10ViewEngineINS_8gmem_ptrIPKN7cutlass10bfloat16_tEEEEEEEC2ERKSC_RKSK_,($_ZN7cutlass13device_kernelIN5flash19enable_sm80_to_sm89INS1_16FlashAttnBwdSm80INS1_25CollectiveMainloopBwdSm80ILi2ELi2EN4cute5tupleIJNS5_1CILi128EEES8_NS7_ILi64EEEEEENS_10bfloat16_tEfNS_4arch4Sm80ELb1ELb0ELb1ELb1ELb0ELb0ELb0ELb0ELi2ELi4ELi4ELi4ELb0EEENS1_24CollectiveEpilogueBwdGQAISA_fSD_Li256ELb1ELb0EEENS1_25SingleTileBwdLPTSchedulerILb1ELi128ELb0EEEEEEEEEvNT_6ParamsE$_ZN4cute3eso3ESOILb1ELb0EJNS_6LayoutINS_5tupleIJNS3_IJNS_1CILi8EEENS4_ILi1EEEEEEEEENS3_IJNS3_IJS6_NS4_ILi0EEEEEEEEEEENS_10ViewEngineINS_8smem_ptrIPN7cutlass10bfloat16_tEEEEEEEC2ERKSC_RKSJ_ - $_ZN7cutlass13device_kernelIN5flash19enable_sm80_to_sm89INS1_16FlashAttnBwdSm80INS1_25CollectiveMainloopBwdSm80ILi2ELi2EN4cute5tupleIJNS5_1CILi128EEES8_NS7_ILi64EEEEEENS_10bfloat16_tEfNS_4arch4Sm80ELb1ELb0ELb1ELb1ELb0ELb0ELb0ELb0ELi2ELi4ELi4ELi4ELb0EEENS1_24CollectiveEpilogueBwdGQAISA_fSD_Li256ELb1ELb0EEENS1_25SingleTileBwdLPTSchedulerILb1ELi128ELb0EEEEEEEEEvNT_6ParamsE$_ZN4cute3eso3ESOILb1ELb0EJNS_6LayoutINS_5tupleIJNS3_IJNS_1CILi8EEENS4_ILi1EEEEEEEEENS3_IJNS3_IJS6_NS4_ILi0EEEEEEEEEEENS_10ViewEngineINS_8gmem_ptrIPKN7cutlass10bfloat16_tEEEEEEEC2ERKSC_RKSK_)
$_ZN7cutlass13device_kernelIN5flash19enable_sm80_to_sm89INS1_16FlashAttnBwdSm80INS1_25CollectiveMainloopBwdSm80ILi2ELi2EN4cute5tupleIJNS5_1CILi128EEES8_NS7_ILi64EEEEEENS_10bfloat16_tEfNS_4arch4Sm80ELb1ELb0ELb1ELb1ELb0ELb0ELb0ELb0ELi2ELi4ELi4ELi4ELb0EEENS1_24CollectiveEpilogueBwdGQAISA_fSD_Li256ELb1ELb0EEENS1_25SingleTileBwdLPTSchedulerILb1ELi128ELb0EEEEEEEEEvNT_6ParamsE$_ZN4cute3eso3ESOILb1ELb0EJNS_6LayoutINS_5tupleIJNS3_IJNS_1CILi8EEENS4_ILi1EEEEEEEEENS3_IJNS3_IJS6_NS4_ILi0EEEEEEEEEEENS_10ViewEngineINS_8gmem_ptrIPKN7cutlass10bfloat16_tEEEEEEEC2ERKSC_RKSK_:
[----:B------:R-:W-:Y:S02]  /*9eb0*/  IADD3 R4, R15, -c[0x0][0x20], RZ ;  /* 0x800008000f047a10 */ /* 0x000fe40007ffe0ff */
[----:B------:R-:W-:-:S03]  /*9ec0*/  MOV R7, 0x0 ;  /* 0x0000000000077802 */ /* 0x000fc60000000f00 */
[----:B------:R1:W-:Y:S01]  /*9ed0*/  STL.64 [R4], R2 ;  /* 0x0000000204007387 */ /* 0x0003e20000100a00 */
[----:B------:R-:W-:Y:S05]  /*9ee0*/  RET.REL.NODEC R6 `(_ZN7cutlass13device_kernelIN5flash19enable_sm80_to_sm89INS1_16FlashAttnBwdSm80INS1_25CollectiveMainloopBwdSm80ILi2ELi2EN4cute5tupleIJNS5_1CILi128EEES8_NS7_ILi64EEEEEENS_10bfloat16_tEfNS_4arch4Sm80ELb1ELb0ELb1ELb1ELb0ELb0ELb0ELb0ELi2ELi4ELi4ELi4ELb0EEENS1_24CollectiveEpilogueBwdGQAISA_fSD_Li256ELb1ELb0EEENS1_25SingleTileBwdLPTSchedulerILb1ELi128ELb0EEEEEEEEEvNT_6ParamsE) ;  /* 0xffff611006007950 */ /* 0x000fea0003c3ffff */
        .type           $_ZN7cutlass13device_kernelIN5flash19enable_sm80_to_sm89INS1_16FlashAttnBwdSm80INS1_25CollectiveMainloopBwdSm80ILi2ELi2EN4cute5tupleIJNS5_1CILi128EEES8_NS7_ILi64EEEEEENS_10bfloat16_tEfNS_4arch4Sm80ELb1ELb0ELb1ELb1ELb0ELb0ELb0ELb0ELi2ELi4ELi4ELi4ELb0EEENS1_24CollectiveEpilogueBwdGQAISA_fSD_Li256ELb1ELb0EEENS1_25SingleTileBwdLPTSchedulerILb1ELi128ELb0EEEEEEEEEvNT_6ParamsE$_ZN4cute3eso3ESOILb1ELb0EJNS_6LayoutINS_5tupleIJNS3_IJNS_1CILi8EEENS4_ILi1EEEEEEEEENS3_IJNS3_IJS6_NS4_ILi0EEEEEEEEEEENS_10ViewEngineINS_8smem_ptrIPN7cutlass10bfloat16_tEEEEEEEC2ERKSC_RKSJ_,@function
        .size           $_ZN7cutlass13device_kernelIN5flash19enable_sm80_to_sm89INS1_16FlashAttnBwdSm80INS1_25CollectiveMainloopBwdSm80ILi2ELi2EN4cute5tupleIJNS5_1CILi128EEES8_NS7_ILi64EEEEEENS_10bfloat16_tEfNS_4arch4Sm80ELb1ELb0ELb1ELb1ELb0ELb0ELb0ELb0ELi2ELi4ELi4ELi4ELb0EEENS1_24CollectiveEpilogueBwdGQAISA_fSD_Li256ELb1ELb0EEENS1_25SingleTileBwdLPTSchedulerILb1ELi128ELb0EEEEEEEEEvNT_6ParamsE$_ZN4cute3eso3ESOILb1ELb0EJNS_6LayoutINS_5tupleIJNS3_IJNS_1CILi8EEENS4_ILi1EEEEEEEEENS3_IJNS3_IJS6_NS4_ILi0EEEEEEEEEEENS_10ViewEngineINS_8smem_ptrIPN7cutlass10bfloat16_tEEEEEEEC2ERKSC_RKSJ_,($_ZN7cutlass13device_kernelIN5flash19enable_sm80_to_sm89INS1_16FlashAttnBwdSm80INS1_25CollectiveMainloopBwdSm80ILi2ELi2EN4cute5tupleIJNS5_1CILi128EEES8_NS7_ILi64EEEEEENS_10bfloat16_tEfNS_4arch4Sm80ELb1ELb0ELb1ELb1ELb0ELb0ELb0ELb0ELi2ELi4ELi4ELi4ELb0EEENS1_24CollectiveEpilogueBwdGQAISA_fSD_Li256ELb1ELb0EEENS1_25SingleTileBwdLPTSchedulerILb1ELi128ELb0EEEEEEEEEvNT_6ParamsE$_ZN4cute3eso3ESOILb1ELb0EJNS_6LayoutINS_5tupleIJNS3_IJNS_1CILi8EEENS4_ILi1EEEEEEEEENS3_IJNS3_IJS6_NS4_ILi0EEEEEEEEEEENS_10ViewEngineIPN7cutlass10bfloat16_tEEEEEC2ERKSC_RKSH_ - $_ZN7cutlass13device_kernelIN5flash19enable_sm80_to_sm89INS1_16FlashAttnBwdSm80INS1_25CollectiveMainloopBwdSm80ILi2ELi2EN4cute5tupleIJNS5_1CILi128EEES8_NS7_ILi64EEEEEENS_10bfloat16_tEfNS_4arch4Sm80ELb1ELb0ELb1ELb1ELb0ELb0ELb0ELb0ELi2ELi4ELi4ELi4ELb0EEENS1_24CollectiveEpilogueBwdGQAISA_fSD_Li256ELb1ELb0EEENS1_25SingleTileBwdLPTSchedulerILb1ELi128ELb0EEEEEEEEEvNT_6ParamsE$_ZN4cute3eso3ESOILb1ELb0EJNS_6LayoutINS_5tupleIJNS3_IJNS_1CILi8EEENS4_ILi1EEEEEEEEENS3_IJNS3_IJS6_NS4_ILi0EEEEEEEEEEENS_10ViewEngineINS_8smem_ptrIPN7cutlass10bfloat16_tEEEEEEEC2ERKSC_RKSJ_)
$_ZN7cutlass13device_kernelIN5flash19enable_sm80_to_sm89INS1_16FlashAttnBwdSm80INS1_25CollectiveMainloopBwdSm80ILi2ELi2EN4cute5tupleIJNS5_1CILi128EEES8_NS7_ILi64EEEEEENS_10bfloat16_tEfNS_4arch4Sm80ELb1ELb0ELb1ELb1ELb0ELb0ELb0ELb0ELi2ELi4ELi4ELi4ELb0EEENS1_24CollectiveEpilogueBwdGQAISA_fSD_Li256ELb1ELb0EEENS1_25SingleTileBwdLPTSchedulerILb1ELi128ELb0EEEEEEEEEvNT_6ParamsE$_ZN4cute3eso3ESOILb1ELb0EJNS_6LayoutINS_5tupleIJNS3_IJNS_1CILi8EEENS4_ILi1EEEEEEEEENS3_IJNS3_IJS6_NS4_ILi0EEEEEEEEEEENS_10ViewEngineINS_8smem_ptrIPN7cutlass10bfloat16_tEEEEEEEC2ERKSC_RKSJ_:
[----:B------:R-:W-:Y:S02]  /*9ef0*/  IADD3 R6, R6, -c[0x0][0x20], RZ ;  /* 0x8000080006067a10 */ /* 0x000fe40007ffe0ff */
[----:B------:R-:W-:-:S03]  /*9f00*/  MOV R9, 0x0 ;  /* 0x0000000000097802 */ /* 0x000fc60000000f00 */
[----:B------:R1:W-:Y:S01]  /*9f10*/  STL.64 [R6], R2 ;  /* 0x0000000206007387 */ /* 0x0003e20000100a00 */
[----:B------:R-:W-:Y:S05]  /*9f20*/  RET.REL.NODEC R8 `(_ZN7cutlass13device_kernelIN5flash19enable_sm80_to_sm89INS1_16FlashAttnBwdSm80INS1_25CollectiveMainloopBwdSm80ILi2ELi2EN4cute5tupleIJNS5_1CILi128EEES8_NS7_ILi64EEEEEENS_10bfloat16_tEfNS_4arch4Sm80ELb1ELb0ELb1ELb1ELb0ELb0ELb0ELb0ELi2ELi4ELi4ELi4ELb0EEENS1_24CollectiveEpilogueBwdGQAISA_fSD_Li256ELb1ELb0EEENS1_25SingleTileBwdLPTSchedulerILb1ELi128ELb0EEEEEEEEEvNT_6ParamsE) ;  /* 0xffff60d008007950 */ /* 0x000fea0003c3ffff */
        .type           $_ZN7cutlass13device_kernelIN5flash19enable_sm80_to_sm89INS1_16FlashAttnBwdSm80INS1_25CollectiveMainloopBwdSm80ILi2ELi2EN4cute5tupleIJNS5_1CILi128EEES8_NS7_ILi64EEEEEENS_10bfloat16_tEfNS_4arch4Sm80ELb1ELb0ELb1ELb1ELb0ELb0ELb0ELb0ELi2ELi4ELi4ELi4ELb0EEENS1_24CollectiveEpilogueBwdGQAISA_fSD_Li256ELb1ELb0EEENS1_25SingleTileBwdLPTSchedulerILb1ELi128ELb0EEEEEEEEEvNT_6ParamsE$_ZN4cute3eso3ESOILb1ELb0EJNS_6LayoutINS_5tupleIJNS3_IJNS_1CILi8EEENS4_ILi1EEEEEEEEENS3_IJNS3_IJS6_NS4_ILi0EEEEEEEEEEENS_10ViewEngineIPN7cutlass10bfloat16_tEEEEEC2ERKSC_RKSH_,@function
        .size           $_ZN7cutlass13device_kernelIN5flash19enable_sm80_to_sm89INS1_16FlashAttnBwdSm80INS1_25CollectiveMainloopBwdSm80ILi2ELi2EN4cute5tupleIJNS5_1CILi128EEES8_NS7_ILi64EEEEEENS_10bfloat16_tEfNS_4arch4Sm80ELb1ELb0ELb1ELb1ELb0ELb0ELb0ELb0ELi2ELi4ELi4ELi4ELb0EEENS1_24CollectiveEpilogueBwdGQAISA_fSD_Li256ELb1ELb0EEENS1_25SingleTileBwdLPTSchedulerILb1ELi128ELb0EEEEEEEEEvNT_6ParamsE$_ZN4cute3eso3ESOILb1ELb0EJNS_6LayoutINS_5tupleIJNS3_IJNS_1CILi8EEENS4_ILi1EEEEEEEEENS3_IJNS3_IJS6_NS4_ILi0EEEEEEEEEEENS_10ViewEngineIPN7cutlass10bfloat16_tEEEEEC2ERKSC_RKSH_,($_ZN7cutlass13device_kernelIN5flash19enable_sm80_to_sm89INS1_16FlashAttnBwdSm80INS1_25CollectiveMainloopBwdSm80ILi2ELi2EN4cute5tupleIJNS5_1CILi128EEES8_NS7_ILi64EEEEEENS_10bfloat16_tEfNS_4arch4Sm80ELb1ELb0ELb1ELb1ELb0ELb0ELb0ELb0ELi2ELi4ELi4ELi4ELb0EEENS1_24CollectiveEpilogueBwdGQAISA_fSD_Li256ELb1ELb0EEENS1_25SingleTileBwdLPTSchedulerILb1ELi128ELb0EEEEEEEEEvNT_6ParamsE$_ZN4cute3eso3ESOILb1ELb0EJNS_6LayoutINS_5tupleIJNS3_IJNS_1CILi8EEENS4_ILi1EEEEEEEEENS3_IJNS3_IJS6_NS4_ILi0EEEEEEEEEEEiEEC2ERKSC_RKi - $_ZN7cutlass13device_kernelIN5flash19enable_sm80_to_sm89INS1_16FlashAttnBwdSm80INS1_25CollectiveMainloopBwdSm80ILi2ELi2EN4cute5tupleIJNS5_1CILi128EEES8_NS7_ILi64EEEEEENS_10bfloat16_tEfNS_4arch4Sm80ELb1ELb0ELb1ELb1ELb0ELb0ELb0ELb0ELi2ELi4ELi4ELi4ELb0EEENS1_24CollectiveEpilogueBwdGQAISA_fSD_Li256ELb1ELb0EEENS1_25SingleTileBwdLPTSchedulerILb1ELi128ELb0EEEEEEEEEvNT_6ParamsE$_ZN4cute3eso3ESOILb1ELb0EJNS_6LayoutINS_5tupleIJNS3_IJNS_1CILi8EEENS4_ILi1EEEEEEEEENS3_IJNS3_IJS6_NS4_ILi0EEEEEEEEEEENS_10ViewEngineIPN7cutlass10bfloat16_tEEEEEC2ERKSC_RKSH_)
$_ZN7cutlass13device_kernelIN5flash19enable_sm80_to_sm89INS1_16FlashAttnBwdSm80INS1_25CollectiveMainloopBwdSm80ILi2ELi2EN4cute5tupleIJNS5_1CILi128EEES8_NS7_ILi64EEEEEENS_10bfloat16_tEfNS_4arch4Sm80ELb1ELb0ELb1ELb1ELb0ELb0ELb0ELb0ELi2ELi4ELi4ELi4ELb0EEENS1_24CollectiveEpilogueBwdGQAISA_fSD_Li256ELb1ELb0EEENS1_25SingleTileBwdLPTSchedulerILb1ELi128ELb0EEEEEEEEEvNT_6ParamsE$_ZN4cute3eso3ESOILb1ELb0EJNS_6LayoutINS_5tupleIJNS3_IJNS_1CILi8EEENS4_ILi1EEEEEEEEENS3_IJNS3_IJS6_NS4_ILi0EEEEEEEEEEENS_10ViewEngineIPN7cutlass10bfloat16_tEEEEEC2ERKSC_RKSH_:
[----:B------:R-:W-:Y:S01]  /*9f30*/  IADD3 R2, R66, -c[0x0][0x20], RZ ;  /* 0x8000080042027a10 */ /* 0x000fe20007ffe0ff */
[----:B------:R-:W-:Y:S01]  /*9f40*/  IMAD.MOV.U32 R9, RZ, RZ, R3 ;  /* 0x000000ffff097224 */ /* 0x000fe200078e0003 */
[----:B------:R-:W-:-:S04]  /*9f50*/  MOV R7, 0x0 ;  /* 0x0000000000077802 */ /* 0x000fc80000000f00 */
[----:B------:R1:W-:Y:S01]  /*9f60*/  STL.64 [R2], R8 ;  /* 0x0000000802007387 */ /* 0x0003e20000100a00 */
[----:B------:R-:W-:Y:S05]  /*9f70*/  RET.REL.NODEC R6 `(_ZN7cutlass13device_kernelIN5flash19enable_sm80_to_sm89INS1_16FlashAttnBwdSm80INS1_25CollectiveMainloopBwdSm80ILi2ELi2EN4cute5tupleIJNS5_1CILi128EEES8_NS7_ILi64EEEEEENS_10bfloat16_tEfNS_4arch4Sm80ELb1ELb0ELb1ELb1ELb0ELb0ELb0ELb0ELi2ELi4ELi4ELi4ELb0EEENS1_24CollectiveEpilogueBwdGQAISA_fSD_Li256ELb1ELb0EEENS1_25SingleTileBwdLPTSchedulerILb1ELi128ELb0EEEEEEEEEvNT_6ParamsE) ;  /* 0xffff608006007950 */ /* 0x000fea0003c3ffff */
        .type           $_ZN7cutlass13device_kernelIN5flash19enable_sm80_to_sm89INS1_16FlashAttnBwdSm80INS1_25CollectiveMainloopBwdSm80ILi2ELi2EN4cute5tupleIJNS5_1CILi128EEES8_NS7_ILi64EEEEEENS_10bfloat16_tEfNS_4arch4Sm80ELb1ELb0ELb1ELb1ELb0ELb0ELb0ELb0ELi2ELi4ELi4ELi4ELb0EEENS1_24CollectiveEpilogueBwdGQAISA_fSD_Li256ELb1ELb0EEENS1_25SingleTileBwdLPTSchedulerILb1ELi128ELb0EEEEEEEEEvNT_6ParamsE$_ZN4cute3eso3ESOILb1ELb0EJNS_6LayoutINS_5tupleIJNS3_IJNS_1CILi8EEENS4_ILi1EEEEEEEEENS3_IJNS3_IJS6_NS4_ILi0EEEEEEEEEEEiEEC2ERKSC_RKi,@function
        .size           $_ZN7cutlass13device_kernelIN5flash19enable_sm80_to_sm89INS1_16FlashAttnBwdSm80INS1_25CollectiveMainloopBwdSm80ILi2ELi2EN4cute5tupleIJNS5_1CILi128EEES8_NS7_ILi64EEEEEENS_10bfloat16_tEfNS_4arch4Sm80ELb1ELb0ELb1ELb1ELb0ELb0ELb0ELb0ELi2ELi4ELi4ELi4ELb0EEENS1_24CollectiveEpilogueBwdGQAISA_fSD_Li256ELb1ELb0EEENS1_25SingleTileBwdLPTSchedulerILb1ELi128ELb0EEEEEEEEEvNT_6ParamsE$_ZN4cute3eso3ESOILb1ELb0EJNS_6LayoutINS_5tupleIJNS3_IJNS_1CILi8EEENS4_ILi1EEEEEEEEENS3_IJNS3_IJS6_NS4_ILi0EEEEEEEEEEEiEEC2ERKSC_RKi,($_ZN7cutlass13device_kernelIN5flash19enable_sm80_to_sm89INS1_16FlashAttnBwdSm80INS1_25CollectiveMainloopBwdSm80ILi2ELi2EN4cute5tupleIJNS5_1CILi128EEES8_NS7_ILi64EEEEEENS_10bfloat16_tEfNS_4arch4Sm80ELb1ELb0ELb1ELb1ELb0ELb0ELb0ELb0ELi2ELi4ELi4ELi4ELb0EEENS1_24CollectiveEpilogueBwdGQAISA_fSD_Li256ELb1ELb0EEENS1_25SingleTileBwdLPTSchedulerILb1ELi128ELb0EEEEEEEEEvNT_6ParamsE$_ZN4cute3eso3ESOILb1ELb0EJNS_6LayoutINS_5tupleIJNS3_IJNS_1CILi8EEENS4_ILi1EEEEEEEEENS3_IJNS3_IJS6_NS4_ILi0EEEEEEEEEEElEEC2ERKSC_RKl - $_ZN7cutlass13device_kernelIN5flash19enable_sm80_to_sm89INS1_16FlashAttnBwdSm80INS1_25CollectiveMainloopBwdSm80ILi2ELi2EN4cute5tupleIJNS5_1CILi128EEES8_NS7_ILi64EEEEEENS_10bfloat16_tEfNS_4arch4Sm80ELb1ELb0ELb1ELb1ELb0ELb0ELb0ELb0ELi2ELi4ELi4ELi4ELb0EEENS1_24CollectiveEpilogueBwdGQAISA_fSD_Li256ELb1ELb0EEENS1_25SingleTileBwdLPTSchedulerILb1ELi128ELb0EEEEEEEEEvNT_6ParamsE$_ZN4cute3eso3ESOILb1ELb0EJNS_6LayoutINS_5tupleIJNS3_IJNS_1CILi8EEENS4_ILi1EEEEEEEEENS3_IJNS3_IJS6_NS4_ILi0EEEEEEEEEEEiEEC2ERKSC_RKi)
$_ZN7cutlass13device_kernelIN5flash19enable_sm80_to_sm89INS1_16FlashAttnBwdSm80INS1_25CollectiveMainloopBwdSm80ILi2ELi2EN4cute5tupleIJNS5_1CILi128EEES8_NS7_ILi64EEEEEENS_10bfloat16_tEfNS_4arch4Sm80ELb1ELb0ELb1ELb1ELb0ELb0ELb0ELb0ELi2ELi4ELi4ELi4ELb0EEENS1_24CollectiveEpilogueBwdGQAISA_fSD_Li256ELb1ELb0EEENS1_25SingleTileBwdLPTSchedulerILb1ELi128ELb0EEEEEEEEEvNT_6ParamsE$_ZN4cute3eso3ESOILb1ELb0EJNS_6LayoutINS_5tupleIJNS3_IJNS_1CILi8EEENS4_ILi1EEEEEEEEENS3_IJNS3_IJS6_NS4_ILi0EEEEEEEEEEEiEEC2ERKSC_RKi:
[----:B------:R-:W-:Y:S02]  /*9f80*/  IADD3 R2, R2, -c[0x0][0x20], RZ ;  /* 0x8000080002027a10 */ /* 0x000fe40007ffe0ff */
[----:B------:R-:W-:-:S03]  /*9f90*/  MOV R7, 0x0 ;  /* 0x0000000000077802 */ /* 0x000fc60000000f00 */
[----:B------:R1:W-:Y:S01]  /*9fa0*/  STL [R2], R3 ;  /* 0x0000000302007387 */ /* 0x0003e20000100800 */
[----:B------:R-:W-:Y:S05]  /*9fb0*/  RET.REL.NODEC R6 `(_ZN7cutlass13device_kernelIN5flash19enable_sm80_to_sm89INS1_16FlashAttnBwdSm80INS1_25CollectiveMainloopBwdSm80ILi2ELi2EN4cute5tupleIJNS5_1CILi128EEES8_NS7_ILi64EEEEEENS_10bfloat16_tEfNS_4arch4Sm80ELb1ELb0ELb1ELb1ELb0ELb0ELb0ELb0ELi2ELi4ELi4ELi4ELb0EEENS1_24CollectiveEpilogueBwdGQAISA_fSD_Li256ELb1ELb0EEENS1_25SingleTileBwdLPTSchedulerILb1ELi128ELb0EEEEEEEEEvNT_6ParamsE) ;  /* 0xffff604006007950 */ /* 0x000fea0003c3ffff */
        .type           $_ZN7cutlass13device_kernelIN5flash19enable_sm80_to_sm89INS1_16FlashAttnBwdSm80INS1_25CollectiveMainloopBwdSm80ILi2ELi2EN4cute5tupleIJNS5_1CILi128EEES8_NS7_ILi64EEEEEENS_10bfloat16_tEfNS_4arch4Sm80ELb1ELb0ELb1ELb1ELb0ELb0ELb0ELb0ELi2ELi4ELi4ELi4ELb0EEENS1_24CollectiveEpilogueBwdGQAISA_fSD_Li256ELb1ELb0EEENS1_25SingleTileBwdLPTSchedulerILb1ELi128ELb0EEEEEEEEEvNT_6ParamsE$_ZN4cute3eso3ESOILb1ELb0EJNS_6LayoutINS_5tupleIJNS3_IJNS_1CILi8EEENS4_ILi1EEEEEEEEENS3_IJNS3_IJS6_NS4_ILi0EEEEEEEEEEElEEC2ERKSC_RKl,@function
        .size           $_ZN7cutlass13device_kernelIN5flash19enable_sm80_to_sm89INS1_16FlashAttnBwdSm80INS1_25CollectiveMainloopBwdSm80ILi2ELi2EN4cute5tupleIJNS5_1CILi128EEES8_NS7_ILi64EEEEEENS_10bfloat16_tEfNS_4arch4Sm80ELb1ELb0ELb1ELb1ELb0ELb0ELb0ELb0ELi2ELi4ELi4ELi4ELb0EEENS1_24CollectiveEpilogueBwdGQAISA_fSD_Li256ELb1ELb0EEENS1_25SingleTileBwdLPTSchedulerILb1ELi128ELb0EEEEEEEEEvNT_6ParamsE$_ZN4cute3eso3ESOILb1ELb0EJNS_6LayoutINS_5tupleIJNS3_IJNS_1CILi8EEENS4_ILi1EEEEEEEEENS3_IJNS3_IJS6_NS4_ILi0EEEEEEEEEEElEEC2ERKSC_RKl,($_ZN7cutlass13device_kernelIN5flash19enable_sm80_to_sm89INS1_16FlashAttnBwdSm80INS1_25CollectiveMainloopBwdSm80ILi2ELi2EN4cute5tupleIJNS5_1CILi128EEES8_NS7_ILi64EEEEEENS_10bfloat16_tEfNS_4arch4Sm80ELb1ELb0ELb1ELb1ELb0ELb0ELb0ELb0ELi2ELi4ELi4ELi4ELb0EEENS1_24CollectiveEpilogueBwdGQAISA_fSD_Li256ELb1ELb0EEENS1_25SingleTileBwdLPTSchedulerILb1ELi128ELb0EEEEEEEEEvNT_6ParamsE$_ZN4cute3eso3ESOILb1ELb0EJNS_6LayoutINS_5tupleIJNS3_IJNS_1CILi8EEENS4_ILi1EEEEEENS3_IJNS4_ILi2EEEEEEEEENS3_IJNS3_IJS6_NS4_ILi0EEEEEENS3_IJNS4_ILi4096EEEEEEEEEEENS_10ViewEngineINS_8smem_ptrIPN7cutlass10bfloat16_tEEEEEEEC2ERKSG_RKSN_ - $_ZN7cutlass13device_kernelIN5flash19enable_sm80_to_sm89INS1_16FlashAttnBwdSm80INS1_25CollectiveMainloopBwdSm80ILi2ELi2EN4cute5tupleIJNS5_1CILi128EEES8_NS7_ILi64EEEEEENS_10bfloat16_tEfNS_4arch4Sm80ELb1ELb0ELb1ELb1ELb0ELb0ELb0ELb0ELi2ELi4ELi4ELi4ELb0EEENS1_24CollectiveEpilogueBwdGQAISA_fSD_Li256ELb1ELb0EEENS1_25SingleTileBwdLPTSchedulerILb1ELi128ELb0EEEEEEEEEvNT_6ParamsE$_ZN4cute3eso3ESOILb1ELb0EJNS_6LayoutINS_5tupleIJNS3_IJNS_1CILi8EEENS4_ILi1EEEEEEEEENS3_IJNS3_IJS6_NS4_ILi0EEEEEEEEEEElEEC2ERKSC_RKl)
$_ZN7cutlass13device_kernelIN5flash19enable_sm80_to_sm89INS1_16FlashAttnBwdSm80INS1_25CollectiveMainloopBwdSm80ILi2ELi2EN4cute5tupleIJNS5_1CILi128EEES8_NS7_ILi64EEEEEENS_10bfloat16_tEfNS_4arch4Sm80ELb1ELb0ELb1ELb1ELb0ELb0ELb0ELb0ELi2ELi4ELi4ELi4ELb0EEENS1_24CollectiveEpilogueBwdGQAISA_fSD_Li256ELb1ELb0EEENS1_25SingleTileBwdLPTSchedulerILb1ELi128ELb0EEEEEEEEEvNT_6ParamsE$_ZN4cute3eso3ESOILb1ELb0EJNS_6LayoutINS_5tupleIJNS3_IJNS_1CILi8EEENS4_ILi1EEEEEEEEENS3_IJNS3_IJS6_NS4_ILi0EEEEEEEEEEElEEC2ERKSC_RKl:
[----:B------:R-:W-:Y:S01]  /*9fc0*/  IADD3 R2, R15, -c[0x0][0x20], RZ ;  /* 0x800008000f027a10 */ /* 0x000fe20007ffe0ff */
[----:B------:R-:W-:Y:S01]  /*9fd0*/  IMAD.MOV.U32 R7, RZ, RZ, R3 ;  /* 0x000000ffff077224 */ /* 0x000fe200078e0003 */
[----:B------:R-:W-:-:S04]  /*9fe0*/  MOV R5, 0x0 ;  /* 0x0000000000057802 */ /* 0x000fc80000000f00 */
[----:B------:R1:W-:Y:S01]  /*9ff0*/  STL.64 [R2], R6 ;  /* 0x0000000602007387 */ /* 0x0003e20000100a00 */
[----:B------:R-:W-:Y:S05]  /*a000*/  RET.REL.NODEC R4 `(_ZN7cutlass13device_kernelIN5flash19enable_sm80_to_sm89INS1_16FlashAttnBwdSm80INS1_25CollectiveMainloopBwdSm80ILi2ELi2EN4cute5tupleIJNS5_1CILi128EEES8_NS7_ILi64EEEEEENS_10bfloat16_tEfNS_4arch4Sm80ELb1ELb0ELb1ELb1ELb0ELb0ELb0ELb0ELi2ELi4ELi4ELi4ELb0EEENS1_24CollectiveEpilogueBwdGQAISA_fSD_Li256ELb1ELb0EEENS1_25SingleTileBwdLPTSchedulerILb1ELi128ELb0EEEEEEEEEvNT_6ParamsE) ;  /* 0xffff5ff004007950 */ /* 0x000fea0003c3ffff */
        .type           $_ZN7cutlass13device_kernelIN5flash19enable_sm80_to_sm89INS1_16FlashAttnBwdSm80INS1_25CollectiveMainloopBwdSm80ILi2ELi2EN4cute5tupleIJNS5_1CILi128EEES8_NS7_ILi64EEEEEENS_10bfloat16_tEfNS_4arch4Sm80ELb1ELb0ELb1ELb1ELb0ELb0ELb0ELb0ELi2ELi4ELi4ELi4ELb0EEENS1_24CollectiveEpilogueBwdGQAISA_fSD_Li256ELb1ELb0EEENS1_25SingleTileBwdLPTSchedulerILb1ELi128ELb0EEEEEEEEEvNT_6ParamsE$_ZN4cute3eso3ESOILb1ELb0EJNS_6LayoutINS_5tupleIJNS3_IJNS_1CILi8EEENS4_ILi1EEEEEENS3_IJNS4_ILi2EEEEEEEEENS3_IJNS3_IJS6_NS4_ILi0EEEEEENS3_IJNS4_ILi4096EEEEEEEEEEENS_10ViewEngineINS_8smem_ptrIPN7cutlass10bfloat16_tEEEEEEEC2ERKSG_RKSN_,@function
        .size           $_ZN7cutlass13device_kernelIN5flash19enable_sm80_to_sm89INS1_16FlashAttnBwdSm80INS1_25CollectiveMainloopBwdSm80ILi2ELi2EN4cute5tupleIJNS5_1CILi128EEES8_NS7_ILi64EEEEEENS_10bfloat16_tEfNS_4arch4Sm80ELb1ELb0ELb1ELb1ELb0ELb0ELb0ELb0ELi2ELi4ELi4ELi4ELb0EEENS1_24CollectiveEpilogueBwdGQAISA_fSD_Li256ELb1ELb0EEENS1_25SingleTileBwdLPTSchedulerILb1ELi128ELb0EEEEEEEEEvNT_6ParamsE$_ZN4cute3eso3ESOILb1ELb0EJNS_6LayoutINS_5tupleIJNS3_IJNS_1CILi8EEENS4_ILi1EEEEEENS3_IJNS4_ILi2EEEEEEEEENS3_IJNS3_IJS6_NS4_ILi0EEEEEENS3_IJNS4_ILi4096EEEEEEEEEEENS_10ViewEngineINS_8smem_ptrIPN7cutlass10bfloat16_tEEEEEEEC2ERKSG_RKSN_,($_ZN7cutlass13device_kernelIN5flash19enable_sm80_to_sm89INS1_16FlashAttnBwdSm80INS1_25CollectiveMainloopBwdSm80ILi2ELi2EN4cute5tupleIJNS5_1CILi128EEES8_NS7_ILi64EEEEEENS_10bfloat16_tEfNS_4arch4Sm80ELb1ELb0ELb1ELb1ELb0ELb0ELb0ELb0ELi2ELi4ELi4ELi4ELb0EEENS1_24CollectiveEpilogueBwdGQAISA_fSD_Li256ELb1ELb0EEENS1_25SingleTileBwdLPTSchedulerILb1ELi128ELb0EEEEEEEEEvNT_6ParamsE$_ZN4cute3eso3ESOILb1ELb0EJNS_6LayoutINS_5tupleIJNS3_IJNS_1CILi8EEENS4_ILi1EEEEEENS3_IJNS4_ILi2EEEEEEEEENS3_IJNS3_IJS6_NS4_ILi0EEEEEENS3_IJNS4_ILi64EEEEEEEEEEENS_10ViewEngineIPN7cutlass10bfloat16_tEEEEEC2ERKSG_RKSL_ - $_ZN7cutlass13device_kernelIN5flash19enable_sm80_to_sm89INS1_16FlashAttnBwdSm80INS1_25CollectiveMainloopBwdSm80ILi2ELi2EN4cute5tupleIJNS5_1CILi128EEES8_NS7_ILi64EEEEEENS_10bfloat16_tEfNS_4arch4Sm80ELb1ELb0ELb1ELb1ELb0ELb0ELb0ELb0ELi2ELi4ELi4ELi4ELb0EEENS1_24CollectiveEpilogueBwdGQAISA_fSD_Li256ELb1ELb0EEENS1_25SingleTileBwdLPTSchedulerILb1ELi128ELb0EEEEEEEEEvNT_6ParamsE$_ZN4cute3eso3ESOILb1ELb0EJNS_6LayoutINS_5tupleIJNS3_IJNS_1CILi8EEENS4_ILi1EEEEEENS3_IJNS4_ILi2EEEEEEEEENS3_IJNS3_IJS6_NS4_ILi0EEEEEENS3_IJNS4_ILi4096EEEEEEEEEEENS_10ViewEngineINS_8smem_ptrIPN7cutlass10bfloat16_tEEEEEEEC2ERKSG_RKSN_)
$_ZN7cutlass13device_kernelIN5flash19enable_sm80_to_sm89INS1_16FlashAttnBwdSm80INS1_25CollectiveMainloopBwdSm80ILi2ELi2EN4cute5tupleIJNS5_1CILi128EEES8_NS7_ILi64EEEEEENS_10bfloat16_tEfNS_4arch4Sm80ELb1ELb0ELb1ELb1ELb0ELb0ELb0ELb0ELi2ELi4ELi4ELi4ELb0EEENS1_24CollectiveEpilogueBwdGQAISA_fSD_Li256ELb1ELb0EEENS1_25SingleTileBwdLPTSchedulerILb1ELi128ELb0EEEEEEEEEvNT_6ParamsE$_ZN4cute3eso3ESOILb1ELb0EJNS_6LayoutINS_5tupleIJNS3_IJNS_1CILi8EEENS4_ILi1EEEEEENS3_IJNS4_ILi2EEEEEEEEENS3_IJNS3_IJS6_NS4_ILi0EEEEEENS3_IJNS4_ILi4096EEEEEEEEEEENS_10ViewEngineINS_8smem_ptrIPN7cutlass10bfloat16_tEEEEEEEC2ERKSG_RKSN_:
[----:B------:R-:W-:Y:S01]  /*a010*/  IADD3 R5, R66, -c[0x0][0x20], RZ ;  /* 0x8000080042057a10 */ /* 0x000fe20007ffe0ff */
[----:B------:R-:W-:Y:S01]  /*a020*/  IMAD.MOV.U32 R8, RZ, RZ, R4 ;  /* 0x000000ffff087224 */ /* 0x000fe200078e0004 */
[----:B------:R-:W-:Y:S01]  /*a030*/  MOV R9, R7 ;  /* 0x0000000700097202 */ /* 0x000fe20000000f00 */
[----:B------:R-:W-:-:S04]  /*a040*/  IMAD.MOV.U32 R7, RZ, RZ, 0x0 ;  /* 0x00000000ff077424 */ /* 0x000fc800078e00ff */
[----:B------:R1:W-:Y:S01]  /*a050*/  STL.64 [R5], R8 ;  /* 0x0000000805007387 */ /* 0x0003e20000100a00 */
[----:B------:R-:W-:Y:S05]  /*a060*/  RET.REL.NODEC R6 `(_ZN7cutlass13device_kernelIN5flash19enable_sm80_to_sm89INS1_16FlashAttnBwdSm80INS1_25CollectiveMainloopBwdSm80ILi2ELi2EN4cute5tupleIJNS5_1CILi128EEES8_NS7_ILi64EEEEEENS_10bfloat16_tEfNS_4arch4Sm80ELb1ELb0ELb1ELb1ELb0ELb0ELb0ELb0ELi2ELi4ELi4ELi4ELb0EEENS1_24CollectiveEpilogueBwdGQAISA_fSD_Li256ELb1ELb0EEENS1_25SingleTileBwdLPTSchedulerILb1ELi128ELb0EEEEEEEEEvNT_6ParamsE) ;  /* 0xffff5f9006007950 */ /* 0x000fea0003c3ffff */
        .type           $_ZN7cutlass13device_kernelIN5flash19enable_sm80_to_sm89INS1_16FlashAttnBwdSm80INS1_25CollectiveMainloopBwdSm80ILi2ELi2EN4cute5tupleIJNS5_1CILi128EEES8_NS7_ILi64EEEEEENS_10bfloat16_tEfNS_4arch4Sm80ELb1ELb0ELb1ELb1ELb0ELb0ELb0ELb0ELi2ELi4ELi4ELi4ELb0EEENS1_24CollectiveEpilogueBwdGQAISA_fSD_Li256ELb1ELb0EEENS1_25SingleTileBwdLPTSchedulerILb1ELi128ELb0EEEEEEEEEvNT_6ParamsE$_ZN4cute3eso3ESOILb1ELb0EJNS_6LayoutINS_5tupleIJNS3_IJNS_1CILi8EEENS4_ILi1EEEEEENS3_IJNS4_ILi2EEEEEEEEENS3_IJNS3_IJS6_NS4_ILi0EEEEEENS3_IJNS4_ILi64EEEEEEEEEEENS_10ViewEngineIPN7cutlass10bfloat16_tEEEEEC2ERKSG_RKSL_,@function
        .size           $_ZN7cutlass13device_kernelIN5flash19enable_sm80_to_sm89INS1_16FlashAttnBwdSm80INS1_25CollectiveMainloopBwdSm80ILi2ELi2EN4cute5tupleIJNS5_1CILi128EEES8_NS7_ILi64EEEEEENS_10bfloat16_tEfNS_4arch4Sm80ELb1ELb0ELb1ELb1ELb0ELb0ELb0ELb0ELi2ELi4ELi4ELi4ELb0EEENS1_24CollectiveEpilogueBwdGQAISA_fSD_Li256ELb1ELb0EEENS1_25SingleTileBwdLPTSchedulerILb1ELi128ELb0EEEEEEEEEvNT_6ParamsE$_ZN4cute3eso3ESOILb1ELb0EJNS_6LayoutINS_5tupleIJNS3_IJNS_1CILi8EEENS4_ILi1EEEEEENS3_IJNS4_ILi2EEEEEEEEENS3_IJNS3_IJS6_NS4_ILi0EEEEEENS3_IJNS4_ILi64EEEEEEEEEEENS_10ViewEngineIPN7cutlass10bfloat16_tEEEEEC2ERKSG_RKSL_,($_ZN7cutlass13device_kernelIN5flash19enable_sm80_to_sm89INS1_16FlashAttnBwdSm80INS1_25CollectiveMainloopBwdSm80ILi2ELi2EN4cute5tupleIJNS5_1CILi128EEES8_NS7_ILi64EEEEEENS_10bfloat16_tEfNS_4arch4Sm80ELb1ELb0ELb1ELb1ELb0ELb0ELb0ELb0ELi2ELi4ELi4ELi4ELb0EEENS1_24CollectiveEpilogueBwdGQAISA_fSD_Li256ELb1ELb0EEENS1_25SingleTileBwdLPTSchedulerILb1ELi128ELb0EEEEEEEEEvNT_6ParamsE$_ZN4cute3eso3ESOILb1ELb0EJNS_6LayoutINS_5tupleIJNS3_IJNS_1CILi8EEENS4_ILi1EEEEEENS3_IJNS4_ILi2EEEEEEEEENS3_IJNS3_IJS6_NS4_ILi0EEEEEENS3_IJNS4_ILi8192EEEEEEEEEEENS_10ViewEngineINS_8smem_ptrIPN7cutlass10bfloat16_tEEEEEEEC2ERKSG_RKSN_ - $_ZN7cutlass13device_kernelIN5flash19enable_sm80_to_sm89INS1_16FlashAttnBwdSm80INS1_25CollectiveMainloopBwdSm80ILi2ELi2EN4cute5tupleIJNS5_1CILi128EEES8_NS7_ILi64EEEEEENS_10bfloat16_tEfNS_4arch4Sm80ELb1ELb0ELb1ELb1ELb0ELb0ELb0ELb0ELi2ELi4ELi4ELi4ELb0EEENS1_24CollectiveEpilogueBwdGQAISA_fSD_Li256ELb1ELb0EEENS1_25SingleTileBwdLPTSchedulerILb1ELi128ELb0EEEEEEEEEvNT_6ParamsE$_ZN4cute3eso3ESOILb1ELb0EJNS_6LayoutINS_5tupleIJNS3_IJNS_1CILi8EEENS4_ILi1EEEEEENS3_IJNS4_ILi2EEEEEEEEENS3_IJNS3_IJS6_NS4_ILi0EEEEEENS3_IJNS4_ILi64EEEEEEEEEEENS_10ViewEngineIPN7cutlass10bfloat16_tEEEEEC2ERKSG_RKSL_)
$_ZN7cutlass13device_kernelIN5flash19enable_sm80_to_sm89INS1_16FlashAttnBwdSm80INS1_25CollectiveMainloopBwdSm80ILi2ELi2EN4cute5tupleIJNS5_1CILi128EEES8_NS7_ILi64EEEEEENS_10bfloat16_tEfNS_4arch4Sm80ELb1ELb0ELb1ELb1ELb0ELb0ELb0ELb0ELi2ELi4ELi4ELi4ELb0EEENS1_24CollectiveEpilogueBwdGQAISA_fSD_Li256ELb1ELb0EEENS1_25SingleTileBwdLPTSchedulerILb1ELi128ELb0EEEEEEEEEvNT_6ParamsE$_ZN4cute3eso3ESOILb1ELb0EJNS_6LayoutINS_5tupleIJNS3_IJNS_1CILi8EEENS4_ILi1EEEEEENS3_IJNS4_ILi2EEEEEEEEENS3_IJNS3_IJS6_NS4_ILi0EEEEEENS3_IJNS4_ILi64EEEEEEEEEEENS_10ViewEngineIPN7cutlass10bfloat16_tEEEEEC2ERKSG_RKSL_:
[----:B------:R-:W-:Y:S01]  /*a070*/  IADD3 R2, R23, -c[0x0][0x20], RZ ;  /* 0x8000080017027a10 */ /* 0x000fe20007ffe0ff */
[----:B------:R-:W-:Y:S01]  /*a080*/  IMAD.MOV.U32 R9, RZ, RZ, R3 ;  /* 0x000000ffff097224 */ /* 0x000fe200078e0003 */
[----:B------:R-:W-:-:S04]  /*a090*/  MOV R7, 0x0 ;  /* 0x0000000000077802 */ /* 0x000fc80000000f00 */
[----:B------:R1:W-:Y:S01]  /*a0a0*/  STL.64 [R2], R8 ;  /* 0x0000000802007387 */ /* 0x0003e20000100a00 */
[----:B------:R-:W-:Y:S05]  /*a0b0*/  RET.REL.NODEC R6 `(_ZN7cutlass13device_kernelIN5flash19enable_sm80_to_sm89INS1_16FlashAttnBwdSm80INS1_25CollectiveMainloopBwdSm80ILi2ELi2EN4cute5tupleIJNS5_1CILi128EEES8_NS7_ILi64EEEEEENS_10bfloat16_tEfNS_4arch4Sm80ELb1ELb0ELb1ELb1ELb0ELb0ELb0ELb0ELi2ELi4ELi4ELi4ELb0EEENS1_24CollectiveEpilogueBwdGQAISA_fSD_Li256ELb1ELb0EEENS1_25SingleTileBwdLPTSchedulerILb1ELi128ELb0EEEEEEEEEvNT_6ParamsE) ;  /* 0xffff5f4006007950 */ /* 0x000fea0003c3ffff */
        .type           $_ZN7cutlass13device_kernelIN5flash19enable_sm80_to_sm89INS1_16FlashAttnBwdSm80INS1_25CollectiveMainloopBwdSm80ILi2ELi2EN4cute5tupleIJNS5_1CILi128EEES8_NS7_ILi64EEEEEENS_10bfloat16_tEfNS_4arch4Sm80ELb1ELb0ELb1ELb1ELb0ELb0ELb0ELb0ELi2ELi4ELi4ELi4ELb0EEENS1_24CollectiveEpilogueBwdGQAISA_fSD_Li256ELb1ELb0EEENS1_25SingleTileBwdLPTSchedulerILb1ELi128ELb0EEEEEEEEEvNT_6ParamsE$_ZN4cute3eso3ESOILb1ELb0EJNS_6LayoutINS_5tupleIJNS3_IJNS_1CILi8EEENS4_ILi1EEEEEENS3_IJNS4_ILi2EEEEEEEEENS3_IJNS3_IJS6_NS4_ILi0EEEEEENS3_IJNS4_ILi8192EEEEEEEEEEENS_10ViewEngineINS_8smem_ptrIPN7cutlass10bfloat16_tEEEEEEEC2ERKSG_RKSN_,@function
        .size           $_ZN7cutlass13device_kernelIN5flash19enable_sm80_to_sm89INS1_16FlashAttnBwdSm80INS1_25CollectiveMainloopBwdSm80ILi2ELi2EN4cute5tupleIJNS5_1CILi128EEES8_NS7_ILi64EEEEEENS_10bfloat16_tEfNS_4arch4Sm80ELb1ELb0ELb1ELb1ELb0ELb0ELb0ELb0ELi2ELi4ELi4ELi4ELb0EEENS1_24CollectiveEpilogueBwdGQAISA_fSD_Li256ELb1ELb0EEENS1_25SingleTileBwdLPTSchedulerILb1ELi128ELb0EEEEEEEEEvNT_6ParamsE$_ZN4cute3eso3ESOILb1ELb0EJNS_6LayoutINS_5tupleIJNS3_IJNS_1CILi8EEENS4_ILi1EEEEEENS3_IJNS4_ILi2EEEEEEEEENS3_IJNS3_IJS6_NS4_ILi0EEEEEENS3_IJNS4_ILi8192EEEEEEEEEEENS_10ViewEngineINS_8smem_ptrIPN7cutlass10bfloat16_tEEEEEEEC2ERKSG_RKSN_,($_ZN7cutlass13device_kernelIN5flash19enable_sm80_to_sm89INS1_16FlashAttnBwdSm80INS1_25CollectiveMainloopBwdSm80ILi2ELi2EN4cute5tupleIJNS5_1CILi128EEES8_NS7_ILi64EEEEEENS_10bfloat16_tEfNS_4arch4Sm80ELb1ELb0ELb1ELb1ELb0ELb0ELb0ELb0ELi2ELi4ELi4ELi4ELb0EEENS1_24CollectiveEpilogueBwdGQAISA_fSD_Li256ELb1ELb0EEENS1_25SingleTileBwdLPTSchedulerILb1ELi128ELb0EEEEEEEEEvNT_6ParamsE$_ZN4cute3eso3ESOILb1ELb0EJNS_6LayoutINS_5tupleIJNS3_IJNS_1CILi8EEENS4_ILi1EEEEEENS3_IJNS4_ILi2EEEEEEEEENS3_IJNS3_IJS6_NS4_ILi0EEEEEENS3_IJS5_EEEEEEEENS_10ViewEngineIPN7cutlass10bfloat16_tEEEEEC2ERKSF_RKSK_ - $_ZN7cutlass13device_kernelIN5flash19enable_sm80_to_sm89INS1_16FlashAttnBwdSm80INS1_25CollectiveMainloopBwdSm80ILi2ELi2EN4cute5tupleIJNS5_1CILi128EEES8_NS7_ILi64EEEEEENS_10bfloat16_tEfNS_4arch4Sm80ELb1ELb0ELb1ELb1ELb0ELb0ELb0ELb0ELi2ELi4ELi4ELi4ELb0EEENS1_24CollectiveEpilogueBwdGQAISA_fSD_Li256ELb1ELb0EEENS1_25SingleTileBwdLPTSchedulerILb1ELi128ELb0EEEEEEEEEvNT_6ParamsE$_ZN4cute3eso3ESOILb1ELb0EJNS_6LayoutINS_5tupleIJNS3_IJNS_1CILi8EEENS4_ILi1EEEEEENS3_IJNS4_ILi2EEEEEEEEENS3_IJNS3_IJS6_NS4_ILi0EEEEEENS3_IJNS4_ILi8192EEEEEEEEEEENS_10ViewEngineINS_8smem_ptrIPN7cutlass10bfloat16_tEEEEEEEC2ERKSG_RKSN_)
$_ZN7cutlass13device_kernelIN5flash19enable_sm80_to_sm89INS1_16FlashAttnBwdSm80INS1_25CollectiveMainloopBwdSm80ILi2ELi2EN4cute5tupleIJNS5_1CILi128EEES8_NS7_ILi64EEEEEENS_10bfloat16_tEfNS_4arch4Sm80ELb1ELb0ELb1ELb1ELb0ELb0ELb0ELb0ELi2ELi4ELi4ELi4ELb0EEENS1_24CollectiveEpilogueBwdGQAISA_fSD_Li256ELb1ELb0EEENS1_25SingleTileBwdLPTSchedulerILb1ELi128ELb0EEEEEEEEEvNT_6ParamsE$_ZN4cute3eso3ESOILb1ELb0EJNS_6LayoutINS_5tupleIJNS3_IJNS_1CILi8EEENS4_ILi1EEEEEENS3_IJNS4_ILi2EEEEEEEEENS3_IJNS3_IJS6_NS4_ILi0EEEEEENS3_IJNS4_ILi8192EEEEEEEEEEENS_10ViewEngineINS_8smem_ptrIPN7cutlass10bfloat16_tEEEEEEEC2ERKSG_RKSN_:
[----:B------:R-:W-:Y:S01]  /*a0c0*/  IADD3 R5, R23, -c[0x0][0x20], RZ ;  /* 0x8000080017057a10 */ /* 0x000fe20007ffe0ff */
[----:B------:R-:W-:Y:S01]  /*a0d0*/  IMAD.MOV.U32 R8, RZ, RZ, R4 ;  /* 0x000000ffff087224 */ /* 0x000fe200078e0004 */
[----:B------:R-:W-:Y:S01]  /*a0e0*/  MOV R9, R7 ;  /* 0x0000000700097202 */ /* 0x000fe20000000f00 */
[----:B------:R-:W-:-:S04]  /*a0f0*/  IMAD.MOV.U32 R7, RZ, RZ, 0x0 ;  /* 0x00000000ff077424 */ /* 0x000fc800078e00ff */
[----:B------:R1:W-:Y:S01]  /*a100*/  STL.64 [R5], R8 ;  /* 0x0000000805007387 */ /* 0x0003e20000100a00 */
[----:B------:R-:W-:Y:S05]  /*a110*/  RET.REL.NODEC R6 `(_ZN7cutlass13device_kernelIN5flash19enable_sm80_to_sm89INS1_16FlashAttnBwdSm80INS1_25CollectiveMainloopBwdSm80ILi2ELi2EN4cute5tupleIJNS5_1CILi128EEES8_NS7_ILi64EEEEEENS_10bfloat16_tEfNS_4arch4Sm80ELb1ELb0ELb1ELb1ELb0ELb0ELb0ELb0ELi2ELi4ELi4ELi4ELb0EEENS1_24CollectiveEpilogueBwdGQAISA_fSD_Li256ELb1ELb0EEENS1_25SingleTileBwdLPTSchedulerILb1ELi128ELb0EEEEEEEEEvNT_6ParamsE) ;  /* 0xffff5ee006007950 */ /* 0x000fea0003c3ffff */
        .type           $_ZN7cutlass13device_kernelIN5flash19enable_sm80_to_sm89INS1_16FlashAttnBwdSm80INS1_25CollectiveMainloopBwdSm80ILi2ELi2EN4cute5tupleIJNS5_1CILi128EEES8_NS7_ILi64EEEEEENS_10bfloat16_tEfNS_4arch4Sm80ELb1ELb0ELb1ELb1ELb0ELb0ELb0ELb0ELi2ELi4ELi4ELi4ELb0EEENS1_24CollectiveEpilogueBwdGQAISA_fSD_Li256ELb1ELb0EEENS1_25SingleTileBwdLPTSchedulerILb1ELi128ELb0EEEEEEEEEvNT_6ParamsE$_ZN4cute3eso3ESOILb1ELb0EJNS_6LayoutINS_5tupleIJNS3_IJNS_1CILi8EEENS4_ILi1EEEEEENS3_IJNS4_ILi2EEEEEEEEENS3_IJNS3_IJS6_NS4_ILi0EEEEEENS3_IJS5_EEEEEEEENS_10ViewEngineIPN7cutlass10bfloat16_tEEEEEC2ERKSF_RKSK_,@function
        .size           $_ZN7cutlass13device_kernelIN5flash19enable_sm80_to_sm89INS1_16FlashAttnBwdSm80INS1_25CollectiveMainloopBwdSm80ILi2ELi2EN4cute5tupleIJNS5_1CILi128EEES8_NS7_ILi64EEEEEENS_10bfloat16_tEfNS_4arch4Sm80ELb1ELb0ELb1ELb1ELb0ELb0ELb0ELb0ELi2ELi4ELi4ELi4ELb0EEENS1_24CollectiveEpilogueBwdGQAISA_fSD_Li256ELb1ELb0EEENS1_25SingleTileBwdLPTSchedulerILb1ELi128ELb0EEEEEEEEEvNT_6ParamsE$_ZN4cute3eso3ESOILb1ELb0EJNS_6LayoutINS_5tupleIJNS3_IJNS_1CILi8EEENS4_ILi1EEEEEENS3_IJNS4_ILi2EEEEEEEEENS3_IJNS3_IJS6_NS4_ILi0EEEEEENS3_IJS5_EEEEEEEENS_10ViewEngineIPN7cutlass10bfloat16_tEEEEEC2ERKSF_RKSK_,($_ZN7cutlass13device_kernelIN5flash19enable_sm80_to_sm89INS1_16FlashAttnBwdSm80INS1_25CollectiveMainloopBwdSm80ILi2ELi2EN4cute5tupleIJNS5_1CILi128EEES8_NS7_ILi64EEEEEENS_10bfloat16_tEfNS_4arch4Sm80ELb1ELb0ELb1ELb1ELb0ELb0ELb0ELb0ELi2ELi4ELi4ELi4ELb0EEENS1_24CollectiveEpilogueBwdGQAISA_fSD_Li256ELb1ELb0EEENS1_25SingleTileBwdLPTSchedulerILb1ELi128ELb0EEEEEEEEEvNT_6ParamsE$_ZN4cute3eso3ESOILb1ELb0EJNS_6LayoutINS_5tupleIJNS3_IJNS_1CILi8EEENS4_ILi1EEEEEENS3_IJNS4_ILi4EEEEEEEEENS3_IJNS3_IJS6_NS4_ILi0EEEEEENS3_IJNS4_ILi2048EEEEEEEEEEENS_10ViewEngineINS_8smem_ptrIPN7cutlass10bfloat16_tEEEEEEEC2ERKSG_RKSN_ - $_ZN7cutlass13device_kernelIN5flash19enable_sm80_to_sm89INS1_16FlashAttnBwdSm80INS1_25CollectiveMainloopBwdSm80ILi2ELi2EN4cute5tupleIJNS5_1CILi128EEES8_NS7_ILi64EEEEEENS_10bfloat16_tEfNS_4arch4Sm80ELb1ELb0ELb1ELb1ELb0ELb0ELb0ELb0ELi2ELi4ELi4ELi4ELb0EEENS1_24CollectiveEpilogueBwdGQAISA_fSD_Li256ELb1ELb0EEENS1_25SingleTileBwdLPTSchedulerILb1ELi128ELb0EEEEEEEEEvNT_6ParamsE$_ZN4cute3eso3ESOILb1ELb0EJNS_6LayoutINS_5tupleIJNS3_IJNS_1CILi8EEENS4_ILi1EEEEEENS3_IJNS4_ILi2EEEEEEEEENS3_IJNS3_IJS6_NS4_ILi0EEEEEENS3_IJS5_EEEEEEEENS_10ViewEngineIPN7cutlass10bfloat16_tEEEEEC2ERKSF_RKSK_)
$_ZN7cutlass13device_kernelIN5flash19enable_sm80_to_sm89INS1_16FlashAttnBwdSm80INS1_25CollectiveMainloopBwdSm80ILi2ELi2EN4cute5tupleIJNS5_1CILi128EEES8_NS7_ILi64EEEEEENS_10bfloat16_tEfNS_4arch4Sm80ELb1ELb0ELb1ELb1ELb0ELb0ELb0ELb0ELi2ELi4ELi4ELi4ELb0EEENS1_24CollectiveEpilogueBwdGQAISA_fSD_Li256ELb1ELb0EEENS1_25SingleTileBwdLPTSchedulerILb1ELi128ELb0EEEEEEEEEvNT_6ParamsE$_ZN4cute3eso3ESOILb1ELb0EJNS_6LayoutINS_5tupleIJNS3_IJNS_1CILi8EEENS4_ILi1EEEEEENS3_IJNS4_ILi2EEEEEEEEENS3_IJNS3_IJS6_NS4_ILi0EEEEEENS3_IJS5_EEEEEEEENS_10ViewEngineIPN7cutlass10bfloat16_tEEEEEC2ERKSF_RKSK_:
[----:B------:R-:W-:Y:S01]  /*a120*/  IADD3 R3, R66, -c[0x0][0x20], RZ ;  /* 0x8000080042037a10 */ /* 0x000fe20007ffe0ff */
[----:B------:R-:W-:Y:S01]  /*a130*/  IMAD.MOV.U32 R8, RZ, RZ, R2 ;  /* 0x000000ffff087224 */ /* 0x000fe200078e0002 */
[----:B------:R-:W-:Y:S01]  /*a140*/  MOV R9, R5 ;  /* 0x0000000500097202 */ /* 0x000fe20000000f00 */
[----:B------:R-:W-:-:S04]  /*a150*/  IMAD.MOV.U32 R5, RZ, RZ, 0x0 ;  /* 0x00000000ff057424 */ /* 0x000fc800078e00ff */
[----:B------:R1:W-:Y:S01]  /*a160*/  STL.64 [R3], R8 ;  /* 0x0000000803007387 */ /* 0x0003e20000100a00 */
[----:B------:R-:W-:Y:S05]  /*a170*/  RET.REL.NODEC R4 `(_ZN7cutlass13device_kernelIN5flash19enable_sm80_to_sm89INS1_16FlashAttnBwdSm80INS1_25CollectiveMainloopBwdSm80ILi2ELi2EN4cute5tupleIJNS5_1CILi128EEES8_NS7_ILi64EEEEEENS_10bfloat16_tEfNS_4arch4Sm80ELb1ELb0ELb1ELb1ELb0ELb0ELb0ELb0ELi2ELi4ELi4ELi4ELb0EEENS1_24CollectiveEpilogueBwdGQAISA_fSD_Li256ELb1ELb0EEENS1_25SingleTileBwdLPTSchedulerILb1ELi128ELb0EEEEEEEEEvNT_6ParamsE) ;  /* 0xffff5e8004007950 */ /* 0x000fea0003c3ffff */
        .type           $_ZN7cutlass13device_kernelIN5flash19enable_sm80_to_sm89INS1_16FlashAttnBwdSm80INS1_25CollectiveMainloopBwdSm80ILi2ELi2EN4cute5tupleIJNS5_1CILi128EEES8_NS7_ILi64EEEEEENS_10bfloat16_tEfNS_4arch4Sm80ELb1ELb0ELb1ELb1ELb0ELb0ELb0ELb0ELi2ELi4ELi4ELi4ELb0EEENS1_24CollectiveEpilogueBwdGQAISA_fSD_Li256ELb1ELb0EEENS1_25SingleTileBwdLPTSchedulerILb1ELi128ELb0EEEEEEEEEvNT_6ParamsE$_ZN4cute3eso3ESOILb1ELb0EJNS_6LayoutINS_5tupleIJNS3_IJNS_1CILi8EEENS4_ILi1EEEEEENS3_IJNS4_ILi4EEEEEEEEENS3_IJNS3_IJS6_NS4_ILi0EEEEEENS3_IJNS4_ILi2048EEEEEEEEEEENS_10ViewEngineINS_8smem_ptrIPN7cutlass10bfloat16_tEEEEEEEC2ERKSG_RKSN_,@function
        .size           $_ZN7cutlass13device_kernelIN5flash19enable_sm80_to_sm89INS1_16FlashAttnBwdSm80INS1_25CollectiveMainloopBwdSm80ILi2ELi2EN4cute5tupleIJNS5_1CILi128EEES8_NS7_ILi64EEEEEENS_10bfloat16_tEfNS_4arch4Sm80ELb1ELb0ELb1ELb1ELb0ELb0ELb0ELb0ELi2ELi4ELi4ELi4ELb0EEENS1_24CollectiveEpilogueBwdGQAISA_fSD_Li256ELb1ELb0EEENS1_25SingleTileBwdLPTSchedulerILb1ELi128ELb0EEEEEEEEEvNT_6ParamsE$_ZN4cute3eso3ESOILb1ELb0EJNS_6LayoutINS_5tupleIJNS3_IJNS_1CILi8EEENS4_ILi1EEEEEENS3_IJNS4_ILi4EEEEEEEEENS3_IJNS3_IJS6_NS4_ILi0EEEEEENS3_IJNS4_ILi2048EEEEEEEEEEENS_10ViewEngineINS_8smem_ptrIPN7cutlass10bfloat16_tEEEEEEEC2ERKSG_RKSN_,($_ZN7cutlass13device_kernelIN5flash19enable_sm80_to_sm89INS1_16FlashAttnBwdSm80INS1_25CollectiveMainloopBwdSm80ILi2ELi2EN4cute5tupleIJNS5_1CILi128EEES8_NS7_ILi64EEEEEENS_10bfloat16_tEfNS_4arch4Sm80ELb1ELb0ELb1ELb1ELb0ELb0ELb0ELb0ELi2ELi4ELi4ELi4ELb0EEENS1_24CollectiveEpilogueBwdGQAISA_fSD_Li256ELb1ELb0EEENS1_25SingleTileBwdLPTSchedulerILb1ELi128ELb0EEEEEEEEEvNT_6ParamsE$_ZN4cute3eso3ESOILb1ELb0EJNS_6LayoutINS_5tupleIJNS3_IJNS_1CILi8EEENS4_ILi1EEEEEENS3_IJNS4_ILi4EEEEEEEEENS3_IJNS3_IJS6_NS4_ILi0EEEEEENS3_IJS5_EEEEEEEENS_10ViewEngineIPN7cutlass10bfloat16_tEEEEEC2ERKSF_RKSK_ - $_ZN7cutlass13device_kernelIN5flash19enable_sm80_to_sm89INS1_16FlashAttnBwdSm80INS1_25CollectiveMainloopBwdSm80ILi2ELi2EN4cute5tupleIJNS5_1CILi128EEES8_NS7_ILi64EEEEEENS_10bfloat16_tEfNS_4arch4Sm80ELb1ELb0ELb1ELb1ELb0ELb0ELb0ELb0ELi2ELi4ELi4ELi4ELb0EEENS1_24CollectiveEpilogueBwdGQAISA_fSD_Li256ELb1ELb0EEENS1_25SingleTileBwdLPTSchedulerILb1ELi128ELb0EEEEEEEEEvNT_6ParamsE$_ZN4cute3eso3ESOILb1ELb0EJNS_6LayoutINS_5tupleIJNS3_IJNS_1CILi8EEENS4_ILi1EEEEEENS3_IJNS4_ILi4EEEEEEEEENS3_IJNS3_IJS6_NS4_ILi0EEEEEENS3_IJNS4_ILi2048EEEEEEEEEEENS_10ViewEngineINS_8smem_ptrIPN7cutlass10bfloat16_tEEEEEEEC2ERKSG_RKSN_)
$_ZN7cutlass13device_kernelIN5flash19enable_sm80_to_sm89INS1_16FlashAttnBwdSm80INS1_25CollectiveMainloopBwdSm80ILi2ELi2EN4cute5tupleIJNS5_1CILi128EEES8_NS7_ILi64EEEEEENS_10bfloat16_tEfNS_4arch4Sm80ELb1ELb0ELb1ELb1ELb0ELb0ELb0ELb0ELi2ELi4ELi4ELi4ELb0EEENS1_24CollectiveEpilogueBwdGQAISA_fSD_Li256ELb1ELb0EEENS1_25SingleTileBwdLPTSchedulerILb1ELi128ELb0EEEEEEEEEvNT_6ParamsE$_ZN4cute3eso3ESOILb1ELb0EJNS_6LayoutINS_5tupleIJNS3_IJNS_1CILi8EEENS4_ILi1EEEEEENS3_IJNS4_ILi4EEEEEEEEENS3_IJNS3_IJS6_NS4_ILi0EEEEEENS3_IJNS4_ILi2048EEEEEEEEEEENS_10ViewEngineINS_8smem_ptrIPN7cutlass10bfloat16_tEEEEEEEC2ERKSG_RKSN_:
[----:B------:R-:W-:Y:S01]  /*a180*/  IADD3 R7, R23, -c[0x0][0x20], RZ ;  /* 0x8000080017077a10 */ /* 0x000fe20007ffe0ff */
[----:B------:R-:W-:Y:S01]  /*a190*/  IMAD.MOV.U32 R10, RZ, RZ, R6 ;  /* 0x000000ffff0a7224 */ /* 0x000fe200078e0006 */
[----:B------:R-:W-:Y:S01]  /*a1a0*/  MOV R11, R9 ;  /* 0x00000009000b7202 */ /* 0x000fe20000000f00 */
[----:B------:R-:W-:-:S04]  /*a1b0*/  IMAD.MOV.U32 R9, RZ, RZ, 0x0 ;  /* 0x00000000ff097424 */ /* 0x000fc800078e00ff */
[----:B------:R1:W-:Y:S01]  /*a1c0*/  STL.64 [R7], R10 ;  /* 0x0000000a07007387 */ /* 0x0003e20000100a00 */
[----:B------:R-:W-:Y:S05]  /*a1d0*/  RET.REL.NODEC R8 `(_ZN7cutlass13device_kernelIN5flash19enable_sm80_to_sm89INS1_16FlashAttnBwdSm80INS1_25CollectiveMainloopBwdSm80ILi2ELi2EN4cute5tupleIJNS5_1CILi128EEES8_NS7_ILi64EEEEEENS_10bfloat16_tEfNS_4arch4Sm80ELb1ELb0ELb1ELb1ELb0ELb0ELb0ELb0ELi2ELi4ELi4ELi4ELb0EEENS1_24CollectiveEpilogueBwdGQAISA_fSD_Li256ELb1ELb0EEENS1_25SingleTileBwdLPTSchedulerILb1ELi128ELb0EEEEEEEEEvNT_6ParamsE) ;  /* 0xffff5e2008007950 */ /* 0x000fea0003c3ffff */
        .type           $_ZN7cutlass13device_kernelIN5flash19enable_sm80_to_sm89INS1_16FlashAttnBwdSm80INS1_25CollectiveMainloopBwdSm80ILi2ELi2EN4cute5tupleIJNS5_1CILi128EEES8_NS7_ILi64EEEEEENS_10bfloat16_tEfNS_4arch4Sm80ELb1ELb0ELb1ELb1ELb0ELb0ELb0ELb0ELi2ELi4ELi4ELi4ELb0EEENS1_24CollectiveEpilogueBwdGQAISA_fSD_Li256ELb1ELb0EEENS1_25SingleTileBwdLPTSchedulerILb1ELi128ELb0EEEEEEEEEvNT_6ParamsE$_ZN4cute3eso3ESOILb1ELb0EJNS_6LayoutINS_5tupleIJNS3_IJNS_1CILi8EEENS4_ILi1EEEEEENS3_IJNS4_ILi4EEEEEEEEENS3_IJNS3_IJS6_NS4_ILi0EEEEEENS3_IJS5_EEEEEEEENS_10ViewEngineIPN7cutlass10bfloat16_tEEEEEC2ERKSF_RKSK_,@function
        .size           $_ZN7cutlass13device_kernelIN5flash19enable_sm80_to_sm89INS1_16FlashAttnBwdSm80INS1_25CollectiveMainloopBwdSm80ILi2ELi2EN4cute5tupleIJNS5_1CILi128EEES8_NS7_ILi64EEEEEENS_10bfloat16_tEfNS_4arch4Sm80ELb1ELb0ELb1ELb1ELb0ELb0ELb0ELb0ELi2ELi4ELi4ELi4ELb0EEENS1_24CollectiveEpilogueBwdGQAISA_fSD_Li256ELb1ELb0EEENS1_25SingleTileBwdLPTSchedulerILb1ELi128ELb0EEEEEEEEEvNT_6ParamsE$_ZN4cute3eso3ESOILb1ELb0EJNS_6LayoutINS_5tupleIJNS3_IJNS_1CILi8EEENS4_ILi1EEEEEENS3_IJNS4_ILi4EEEEEEEEENS3_IJNS3_IJS6_NS4_ILi0EEEEEENS3_IJS5_EEEEEEEENS_10ViewEngineIPN7cutlass10bfloat16_tEEEEEC2ERKSF_RKSK_,($_ZN7cutlass13device_kernelIN5flash19enable_sm80_to_sm89INS1_16FlashAttnBwdSm80INS1_25CollectiveMainloopBwdSm80ILi2ELi2EN4cute5tupleIJNS5_1CILi128EEES8_NS7_ILi64EEEEEENS_10bfloat16_tEfNS_4arch4Sm80ELb1ELb0ELb1ELb1ELb0ELb0ELb0ELb0ELi2ELi4ELi4ELi4ELb0EEENS1_24CollectiveEpilogueBwdGQAISA_fSD_Li256ELb1ELb0EEENS1_25SingleTileBwdLPTSchedulerILb1ELi128ELb0EEEEEEEEEvNT_6ParamsE$_ZN4cute3eso3ESOILb1ELb0EJNS_6LayoutINS_5tupleIJNS3_IJNS_1CILi8EEENS4_ILi1EEEEEENS4_ILi2EEEEEENS3_IJNS3_IJS6_NS4_ILi0EEEEEENS4_ILi4096EEEEEEEENS_10ViewEngineINS_8smem_ptrIPN7cutlass10bfloat16_tEEEEEEEC2ERKSE_RKSL_ - $_ZN7cutlass13device_kernelIN5flash19enable_sm80_to_sm89INS1_16FlashAttnBwdSm80INS1_25CollectiveMainloopBwdSm80ILi2ELi2EN4cute5tupleIJNS5_1CILi128EEES8_NS7_ILi64EEEEEENS_10bfloat16_tEfNS_4arch4Sm80ELb1ELb0ELb1ELb1ELb0ELb0ELb0ELb0ELi2ELi4ELi4ELi4ELb0EEENS1_24CollectiveEpilogueBwdGQAISA_fSD_Li256ELb1ELb0EEENS1_25SingleTileBwdLPTSchedulerILb1ELi128ELb0EEEEEEEEEvNT_6ParamsE$_ZN4cute3eso3ESOILb1ELb0EJNS_6LayoutINS_5tupleIJNS3_IJNS_1CILi8EEENS4_ILi1EEEEEENS3_IJNS4_ILi4EEEEEEEEENS3_IJNS3_IJS6_NS4_ILi0EEEEEENS3_IJS5_EEEEEEEENS_10ViewEngineIPN7cutlass10bfloat16_tEEEEEC2ERKSF_RKSK_)
$_ZN7cutlass13device_kernelIN5flash19enable_sm80_to_sm89INS1_16FlashAttnBwdSm80INS1_25CollectiveMainloopBwdSm80ILi2ELi2EN4cute5tupleIJNS5_1CILi128EEES8_NS7_ILi64EEEEEENS_10bfloat16_tEfNS_4arch4Sm80ELb1ELb0ELb1ELb1ELb0ELb0ELb0ELb0ELi2ELi4ELi4ELi4ELb0EEENS1_24CollectiveEpilogueBwdGQAISA_fSD_Li256ELb1ELb0EEENS1_25SingleTileBwdLPTSchedulerILb1ELi128ELb0EEEEEEEEEvNT_6ParamsE$_ZN4cute3eso3ESOILb1ELb0EJNS_6LayoutINS_5tupleIJNS3_IJNS_1CILi8EEENS4_ILi1EEEEEENS3_IJNS4_ILi4EEEEEEEEENS3_IJNS3_IJS6_NS4_ILi0EEEEEENS3_IJS5_EEEEEEEENS_10ViewEngineIPN7cutlass10bfloat16_tEEEEEC2ERKSF_RKSK_:
[----:B------:R-:W-:Y:S01]  /*a1e0*/  IADD3 R3, R23, -c[0x0][0x20], RZ ;  /* 0x8000080017037a10 */ /* 0x000fe20007ffe0ff */
[----:B------:R-:W-:Y:S01]  /*a1f0*/  IMAD.MOV.U32 R8, RZ, RZ, R2 ;  /* 0x000000ffff087224 */ /* 0x000fe200078e0002 */
[----:B------:R-:W-:Y:S01]  /*a200*/  MOV R9, R5 ;  /* 0x0000000500097202 */ /* 0x000fe20000000f00 */
[----:B------:R-:W-:-:S04]  /*a210*/  IMAD.MOV.U32 R5, RZ, RZ, 0x0 ;  /* 0x00000000ff057424 */ /* 0x000fc800078e00ff */
[----:B------:R1:W-:Y:S01]  /*a220*/  STL.64 [R3], R8 ;  /* 0x0000000803007387 */ /* 0x0003e20000100a00 */
[----:B------:R-:W-:Y:S05]  /*a230*/  RET.REL.NODEC R4 `(_ZN7cutlass13device_kernelIN5flash19enable_sm80_to_sm89INS1_16FlashAttnBwdSm80INS1_25CollectiveMainloopBwdSm80ILi2ELi2EN4cute5tupleIJNS5_1CILi128EEES8_NS7_ILi64EEEEEENS_10bfloat16_tEfNS_4arch4Sm80ELb1ELb0ELb1ELb1ELb0ELb0ELb0ELb0ELi2ELi4ELi4ELi4ELb0EEENS1_24CollectiveEpilogueBwdGQAISA_fSD_Li256ELb1ELb0EEENS1_25SingleTileBwdLPTSchedulerILb1ELi128ELb0EEEEEEEEEvNT_6ParamsE) ;  /* 0xffff5dc004007950 */ /* 0x000fea0003c3ffff */
        .type           $_ZN7cutlass13device_kernelIN5flash19enable_sm80_to_sm89INS1_16FlashAttnBwdSm80INS1_25CollectiveMainloopBwdSm80ILi2ELi2EN4cute5tupleIJNS5_1CILi128EEES8_NS7_ILi64EEEEEENS_10bfloat16_tEfNS_4arch4Sm80ELb1ELb0ELb1ELb1ELb0ELb0ELb0ELb0ELi2ELi4ELi4ELi4ELb0EEENS1_24CollectiveEpilogueBwdGQAISA_fSD_Li256ELb1ELb0EEENS1_25SingleTileBwdLPTSchedulerILb1ELi128ELb0EEEEEEEEEvNT_6ParamsE$_ZN4cute3eso3ESOILb1ELb0EJNS_6LayoutINS_5tupleIJNS3_IJNS_1CILi8EEENS4_ILi1EEEEEENS4_ILi2EEEEEENS3_IJNS3_IJS6_NS4_ILi0EEEEEENS4_ILi4096EEEEEEEENS_10ViewEngineINS_8smem_ptrIPN7cutlass10bfloat16_tEEEEEEEC2ERKSE_RKSL_,@function
        .size           $_ZN7cutlass13device_kernelIN5flash19enable_sm80_to_sm89INS1_16FlashAttnBwdSm80INS1_25CollectiveMainloopBwdSm80ILi2ELi2EN4cute5tupleIJNS5_1CILi128EEES8_NS7_ILi64EEEEEENS_10bfloat16_tEfNS_4arch4Sm80ELb1ELb0ELb1ELb1ELb0ELb0ELb0ELb0ELi2ELi4ELi4ELi4ELb0EEENS1_24CollectiveEpilogueBwdGQAISA_fSD_Li256ELb1ELb0EEENS1_25SingleTileBwdLPTSchedulerILb1ELi128ELb0EEEEEEEEEvNT_6ParamsE$_ZN4cute3eso3ESOILb1ELb0EJNS_6LayoutINS_5tupleIJNS3_IJNS_1CILi8EEENS4_ILi1EEEEEENS4_ILi2EEEEEENS3_IJNS3_IJS6_NS4_ILi0EEEEEENS4_ILi4096EEEEEEEENS_10ViewEngineINS_8smem_ptrIPN7cutlass10bfloat16_tEEEEEEEC2ERKSE_RKSL_,($_ZN7cutlass13device_kernelIN5flash19enable_sm80_to_sm89INS1_16FlashAttnBwdSm80INS1_25CollectiveMainloopBwdSm80ILi2ELi2EN4cute5tupleIJNS5_1CILi128EEES8_NS7_ILi64EEEEEENS_10bfloat16_tEfNS_4arch4Sm80ELb1ELb0ELb1ELb1ELb0ELb0ELb0ELb0ELi2ELi4ELi4ELi4ELb0EEENS1_24CollectiveEpilogueBwdGQAISA_fSD_Li256ELb1ELb0EEENS1_25SingleTileBwdLPTSchedulerILb1ELi128ELb0EEEEEEEEEvNT_6ParamsE$_ZN4cute3eso3ESOILb1ELb0EJNS_6LayoutINS_5tupleIJNS3_IJNS_1CILi8EEENS4_ILi1EEEEEENS4_ILi2EEEEEENS3_IJNS3_IJS6_NS4_ILi0EEEEEENS4_ILi4096EEEEEEEEiEEC2ERKSE_RKi - $_ZN7cutlass13device_kernelIN5flash19enable_sm80_to_sm89INS1_16FlashAttnBwdSm80INS1_25CollectiveMainloopBwdSm80ILi2ELi2EN4cute5tupleIJNS5_1CILi128EEES8_NS7_ILi64EEEEEENS_10bfloat16_tEfNS_4arch4Sm80ELb1ELb0ELb1ELb1ELb0ELb0ELb0ELb0ELi2ELi4ELi4ELi4ELb0EEENS1_24CollectiveEpilogueBwdGQAISA_fSD_Li256ELb1ELb0EEENS1_25SingleTileBwdLPTSchedulerILb1ELi128ELb0EEEEEEEEEvNT_6ParamsE$_ZN4cute3eso3ESOILb1ELb0EJNS_6LayoutINS_5tupleIJNS3_IJNS_1CILi8EEENS4_ILi1EEEEEENS4_ILi2EEEEEENS3_IJNS3_IJS6_NS4_ILi0EEEEEENS4_ILi4096EEEEEEEENS_10ViewEngineINS_8smem_ptrIPN7cutlass10bfloat16_tEEEEEEEC2ERKSE_RKSL_)
$_ZN7cutlass13device_kernelIN5flash19enable_sm80_to_sm89INS1_16FlashAttnBwdSm80INS1_25CollectiveMainloopBwdSm80ILi2ELi2EN4cute5tupleIJNS5_1CILi128EEES8_NS7_ILi64EEEEEENS_10bfloat16_tEfNS_4arch4Sm80ELb1ELb0ELb1ELb1ELb0ELb0ELb0ELb0ELi2ELi4ELi4ELi4ELb0EEENS1_24CollectiveEpilogueBwdGQAISA_fSD_Li256ELb1ELb0EEENS1_25SingleTileBwdLPTSchedulerILb1ELi128ELb0EEEEEEEEEvNT_6ParamsE$_ZN4cute3eso3ESOILb1ELb0EJNS_6LayoutINS_5tupleIJNS3_IJNS_1CILi8EEENS4_ILi1EEEEEENS4_ILi2EEEEEENS3_IJNS3_IJS6_NS4_ILi0EEEEEENS4_ILi4096EEEEEEEENS_10ViewEngineINS_8smem_ptrIPN7cutlass10bfloat16_tEEEEEEEC2ERKSE_RKSL_:
[----:B------:R-:W-:Y:S02]  /*a240*/  IADD3 R4, R66, -c[0x0][0x20], RZ ;  /* 0x8000080042047a10 */ /* 0x000fe40007ffe0ff */
[----:B------:R-:W-:-:S03]  /*a250*/  MOV R7, 0x0 ;  /* 0x0000000000077802 */ /* 0x000fc60000000f00 */
[----:B------:R1:W-:Y:S01]  /*a260*/  STL.64 [R4], R2 ;  /* 0x0000000204007387 */ /* 0x0003e20000100a00 */
[----:B------:R-:W-:Y:S05]  /*a270*/  RET.REL.NODEC R6 `(_ZN7cutlass13device_kernelIN5flash19enable_sm80_to_sm89INS1_16FlashAttnBwdSm80INS1_25CollectiveMainloopBwdSm80ILi2ELi2EN4cute5tupleIJNS5_1CILi128EEES8_NS7_ILi64EEEEEENS_10bfloat16_tEfNS_4arch4Sm80ELb1ELb0ELb1ELb1ELb0ELb0ELb0ELb0ELi2ELi4ELi4ELi4ELb0EEENS1_24CollectiveEpilogueBwdGQAISA_fSD_Li256ELb1ELb0EEENS1_25SingleTileBwdLPTSchedulerILb1ELi128ELb0EEEEEEEEEvNT_6ParamsE) ;  /* 0xffff5d8006007950 */ /* 0x000fea0003c3ffff */
        .type           $_ZN7cutlass13device_kernelIN5flash19enable_sm80_to_sm89INS1_16FlashAttnBwdSm80INS1_25CollectiveMainloopBwdSm80ILi2ELi2EN4cute5tupleIJNS5_1CILi128EEES8_NS7_ILi64EEEEEENS_10bfloat16_tEfNS_4arch4Sm80ELb1ELb0ELb1ELb1ELb0ELb0ELb0ELb0ELi2ELi4ELi4ELi4ELb0EEENS1_24CollectiveEpilogueBwdGQAISA_fSD_Li256ELb1ELb0EEENS1_25SingleTileBwdLPTSchedulerILb1ELi128ELb0EEEEEEEEEvNT_6ParamsE$_ZN4cute3eso3ESOILb1ELb0EJNS_6LayoutINS_5tupleIJNS3_IJNS_1CILi8EEENS4_ILi1EEEEEENS4_ILi2EEEEEENS3_IJNS3_IJS6_NS4_ILi0EEEEEENS4_ILi4096EEEEEEEEiEEC2ERKSE_RKi,@function
        .size           $_ZN7cutlass13device_kernelIN5flash19enable_sm80_to_sm89INS1_16FlashAttnBwdSm80INS1_25CollectiveMainloopBwdSm80ILi2ELi2EN4cute5tupleIJNS5_1CILi128EEES8_NS7_ILi64EEEEEENS_10bfloat16_tEfNS_4arch4Sm80ELb1ELb0ELb1ELb1ELb0ELb0ELb0ELb0ELi2ELi4ELi4ELi4ELb0EEENS1_24CollectiveEpilogueBwdGQAISA_fSD_Li256ELb1ELb0EEENS1_25SingleTileBwdLPTSchedulerILb1ELi128ELb0EEEEEEEEEvNT_6ParamsE$_ZN4cute3eso3ESOILb1ELb0EJNS_6LayoutINS_5tupleIJNS3_IJNS_1CILi8EEENS4_ILi1EEEEEENS4_ILi2EEEEEENS3_IJNS3_IJS6_NS4_ILi0EEEEEENS4_ILi4096EEEEEEEEiEEC2ERKSE_RKi,($_ZN7cutlass13device_kernelIN5flash19enable_sm80_to_sm89INS1_16FlashAttnBwdSm80INS1_25CollectiveMainloopBwdSm80ILi2ELi2EN4cute5tupleIJNS5_1CILi128EEES8_NS7_ILi64EEEEEENS_10bfloat16_tEfNS_4arch4Sm80ELb1ELb0ELb1ELb1ELb0ELb0ELb0ELb0ELi2ELi4ELi4ELi4ELb0EEENS1_24CollectiveEpilogueBwdGQAISA_fSD_Li256ELb1ELb0EEENS1_25SingleTileBwdLPTSchedulerILb1ELi128ELb0EEEEEEEEEvNT_6ParamsE$_ZN4cute3eso3ESOILb1ELb0EJNS_6LayoutINS_5tupleIJNS3_IJNS_1CILi8EEENS4_ILi1EEEEEENS4_ILi2EEEEEENS3_IJNS3_IJS6_NS4_ILi0EEEEEENS4_ILi64EEEEEEEENS_10ViewEngineIPN7cutlass10bfloat16_tEEEEEC2ERKSE_RKSJ_ - $_ZN7cutlass13device_kernelIN5flash19enable_sm80_to_sm89INS1_16FlashAttnBwdSm80INS1_25CollectiveMainloopBwdSm80ILi2ELi2EN4cute5tupleIJNS5_1CILi128EEES8_NS7_ILi64EEEEEENS_10bfloat16_tEfNS_4arch4Sm80ELb1ELb0ELb1ELb1ELb0ELb0ELb0ELb0ELi2ELi4ELi4ELi4ELb0EEENS1_24CollectiveEpilogueBwdGQAISA_fSD_Li256ELb1ELb0EEENS1_25SingleTileBwdLPTSchedulerILb1ELi128ELb0EEEEEEEEEvNT_6ParamsE$_ZN4cute3eso3ESOILb1ELb0EJNS_6LayoutINS_5tupleIJNS3_IJNS_1CILi8EEENS4_ILi1EEEEEENS4_ILi2EEEEEENS3_IJNS3_IJS6_NS4_ILi0EEEEEENS4_ILi4096EEEEEEEEiEEC2ERKSE_RKi)
$_ZN7cutlass13device_kernelIN5flash19enable_sm80_to_sm89INS1_16FlashAttnBwdSm80INS1_25CollectiveMainloopBwdSm80ILi2ELi2EN4cute5tupleIJNS5_1CILi128EEES8_NS7_ILi64EEEEEENS_10bfloat16_tEfNS_4arch4Sm80ELb1ELb0ELb1ELb1ELb0ELb0ELb0ELb0ELi2ELi4ELi4ELi4ELb0EEENS1_24CollectiveEpilogueBwdGQAISA_fSD_Li256ELb1ELb0EEENS1_25SingleTileBwdLPTSchedulerILb1ELi128ELb0EEEEEEEEEvNT_6ParamsE$_ZN4cute3eso3ESOILb1ELb0EJNS_6LayoutINS_5tupleIJNS3_IJNS_1CILi8EEENS4_ILi1EEEEEENS4_ILi2EEEEEENS3_IJNS3_IJS6_NS4_ILi0EEEEEENS4_ILi4096EEEEEEEEiEEC2ERKSE_RKi:
[----:B------:R-:W-:Y:S02]  /*a280*/  IADD3 R2, R66, -c[0x0][0x20], RZ ;  /* 0x8000080042027a10 */ /* 0x000fe40007ffe0ff */
[----:B------:R-:W-:-:S03]  /*a290*/  MOV R5, 0x0 ;  /* 0x0000000000057802 */ /* 0x000fc60000000f00 */
[----:B------:R1:W-:Y:S01]  /*a2a0*/  STL [R2], R3 ;  /* 0x0000000302007387 */ /* 0x0003e20000100800 */
[----:B------:R-:W-:Y:S05]  /*a2b0*/  RET.REL.NODEC R4 `(_ZN7cutlass13device_kernelIN5flash19enable_sm80_to_sm89INS1_16FlashAttnBwdSm80INS1_25CollectiveMainloopBwdSm80ILi2ELi2EN4cute5tupleIJNS5_1CILi128EEES8_NS7_ILi64EEEEEENS_10bfloat16_tEfNS_4arch4Sm80ELb1ELb0ELb1ELb1ELb0ELb0ELb0ELb0ELi2ELi4ELi4ELi4ELb0EEENS1_24CollectiveEpilogueBwdGQAISA_fSD_Li256ELb1ELb0EEENS1_25SingleTileBwdLPTSchedulerILb1ELi128ELb0EEEEEEEEEvNT_6ParamsE) ;  /* 0xffff5d4004007950 */ /* 0x000fea0003c3ffff */
        .type           $_ZN7cutlass13device_kernelIN5flash19enable_sm80_to_sm89INS1_16FlashAttnBwdSm80INS1_25CollectiveMainloopBwdSm80ILi2ELi2EN4cute5tupleIJNS5_1CILi128EEES8_NS7_ILi64EEEEEENS_10bfloat16_tEfNS_4arch4Sm80ELb1ELb0ELb1ELb1ELb0ELb0ELb0ELb0ELi2ELi4ELi4ELi4ELb0EEENS1_24CollectiveEpilogueBwdGQAISA_fSD_Li256ELb1ELb0EEENS1_25SingleTileBwdLPTSchedulerILb1ELi128ELb0EEEEEEEEEvNT_6ParamsE$_ZN4cute3eso3ESOILb1ELb0EJNS_6LayoutINS_5tupleIJNS3_IJNS_1CILi8EEENS4_ILi1EEEEEENS4_ILi2EEEEEENS3_IJNS3_IJS6_NS4_ILi0EEEEEENS4_ILi64EEEEEEEENS_10ViewEngineIPN7cutlass10bfloat16_tEEEEEC2ERKSE_RKSJ_,@function
        .size           $_ZN7cutlass13device_kernelIN5flash19enable_sm80_to_sm89INS1_16FlashAttnBwdSm80INS1_25CollectiveMainloopBwdSm80ILi2ELi2EN4cute5tupleIJNS5_1CILi128EEES8_NS7_ILi64EEEEEENS_10bfloat16_tEfNS_4arch4Sm80ELb1ELb0ELb1ELb1ELb0ELb0ELb0ELb0ELi2ELi4ELi4ELi4ELb0EEENS1_24CollectiveEpilogueBwdGQAISA_fSD_Li256ELb1ELb0EEENS1_25SingleTileBwdLPTSchedulerILb1ELi128ELb0EEEEEEEEEvNT_6ParamsE$_ZN4cute3eso3ESOILb1ELb0EJNS_6LayoutINS_5tupleIJNS3_IJNS_1CILi8EEENS4_ILi1EEEEEENS4_ILi2EEEEEENS3_IJNS3_IJS6_NS4_ILi0EEEEEENS4_ILi64EEEEEEEENS_10ViewEngineIPN7cutlass10bfloat16_tEEEEEC2ERKSE_RKSJ_,($_ZN7cutlass13device_kernelIN5flash19enable_sm80_to_sm89INS1_16FlashAttnBwdSm80INS1_25CollectiveMainloopBwdSm80ILi2ELi2EN4cute5tupleIJNS5_1CILi128EEES8_NS7_ILi64EEEEEENS_10bfloat16_tEfNS_4arch4Sm80ELb1ELb0ELb1ELb1ELb0ELb0ELb0ELb0ELi2ELi4ELi4ELi4ELb0EEENS1_24CollectiveEpilogueBwdGQAISA_fSD_Li256ELb1ELb0EEENS1_25SingleTileBwdLPTSchedulerILb1ELi128ELb0EEEEEEEEEvNT_6ParamsE$_ZN4cute3eso3ESOILb1ELb0EJNS_6LayoutINS_5tupleIJNS3_IJNS_1CILi8EEENS4_ILi1EEEEEENS4_ILi2EEEEEENS3_IJNS3_IJS6_NS4_ILi0EEEEEENS4_ILi64EEEEEEEEiEEC2ERKSE_RKi - $_ZN7cutlass13device_kernelIN5flash19enable_sm80_to_sm89INS1_16FlashAttnBwdSm80INS1_25CollectiveMainloopBwdSm80ILi2ELi2EN4cute5tupleIJNS5_1CILi128EEES8_NS7_ILi64EEEEEENS_10bfloat16_tEfNS_4arch4Sm80ELb1ELb0ELb1ELb1ELb0ELb0ELb0ELb0ELi2ELi4ELi4ELi4ELb0EEENS1_24CollectiveEpilogueBwdGQAISA_fSD_Li256ELb1ELb0EEENS1_25SingleTileBwdLPTSchedulerILb1ELi128ELb0EEEEEEEEEvNT_6ParamsE$_ZN4cute3eso3ESOILb1ELb0EJNS_6LayoutINS_5tupleIJNS3_IJNS_1CILi8EEENS4_ILi1EEEEEENS4_ILi2EEEEEENS3_IJNS3_IJS6_NS4_ILi0EEEEEENS4_ILi64EEEEEEEENS_10ViewEngineIPN7cutlass10bfloat16_tEEEEEC2ERKSE_RKSJ_)
$_ZN7cutlass13device_kernelIN5flash19enable_sm80_to_sm89INS1_16FlashAttnBwdSm80INS1_25CollectiveMainloopBwdSm80ILi2ELi2EN4cute5tupleIJNS5_1CILi128EEES8_NS7_ILi64EEEEEENS_10bfloat16_tEfNS_4arch4Sm80ELb1ELb0ELb1ELb1ELb0ELb0ELb0ELb0ELi2ELi4ELi4ELi4ELb0EEENS1_24CollectiveEpilogueBwdGQAISA_fSD_Li256ELb1ELb0EEENS1_25SingleTileBwdLPTSchedulerILb1ELi128ELb0EEEEEEEEEvNT_6ParamsE$_ZN4cute3eso3ESOILb1ELb0EJNS_6LayoutINS_5tupleIJNS3_IJNS_1CILi8EEENS4_ILi1EEEEEENS4_ILi2EEEEEENS3_IJNS3_IJS6_NS4_ILi0EEEEEENS4_ILi64EEEEEEEENS_10ViewEngineIPN7cutlass10bfloat16_tEEEEEC2ERKSE_RKSJ_:
[----:B------:R-:W-:Y:S01]  /*a2c0*/  IADD3 R2, R23, -c[0x0][0x20], RZ ;  /* 0x8000080017027a10 */ /* 0x000fe20007ffe0ff */
[----:B------:R-:W-:Y:S01]  /*a2d0*/  IMAD.MOV.U32 R9, RZ, RZ, R3 ;  /* 0x000000ffff097224 */ /* 0x000fe200078e0003 */
[----:B------:R-:W-:-:S04]  /*a2e0*/  MOV R7, 0x0 ;  /* 0x0000000000077802 */ /* 0x000fc80000000f00 */
[----:B------:R1:W-:Y:S01]  /*a2f0*/  STL.64 [R2], R8 ;  /* 0x0000000802007387 */ /* 0x0003e20000100a00 */
[----:B------:R-:W-:Y:S05]  /*a300*/  RET.REL.NODEC R6 `(_ZN7cutlass13device_kernelIN5flash19enable_sm80_to_sm89INS1_16FlashAttnBwdSm80INS1_25CollectiveMainloopBwdSm80ILi2ELi2EN4cute5tupleIJNS5_1CILi128EEES8_NS7_ILi64EEEEEENS_10bfloat16_tEfNS_4arch4Sm80ELb1ELb0ELb1ELb1ELb0ELb0ELb0ELb0ELi2ELi4ELi4ELi4ELb0EEENS1_24CollectiveEpilogueBwdGQAISA_fSD_Li256ELb1ELb0EEENS1_25SingleTileBwdLPTSchedulerILb1ELi128ELb0EEEEEEEEEvNT_6ParamsE) ;  /* 0xffff5cf006007950 */ /* 0x000fea0003c3ffff */
        .type           $_ZN7cutlass13device_kernelIN5flash19enable_sm80_to_sm89INS1_16FlashAttnBwdSm80INS1_25CollectiveMainloopBwdSm80ILi2ELi2EN4cute5tupleIJNS5_1CILi128EEES8_NS7_ILi64EEEEEENS_10bfloat16_tEfNS_4arch4Sm80ELb1ELb0ELb1ELb1ELb0ELb0ELb0ELb0ELi2ELi4ELi4ELi4ELb0EEENS1_24CollectiveEpilogueBwdGQAISA_fSD_Li256ELb1ELb0EEENS1_25SingleTileBwdLPTSchedulerILb1ELi128ELb0EEEEEEEEEvNT_6ParamsE$_ZN4cute3eso3ESOILb1ELb0EJNS_6LayoutINS_5tupleIJNS3_IJNS_1CILi8EEENS4_ILi1EEEEEENS4_ILi2EEEEEENS3_IJNS3_IJS6_NS4_ILi0EEEEEENS4_ILi64EEEEEEEEiEEC2ERKSE_RKi,@function
        .size           $_ZN7cutlass13device_kernelIN5flash19enable_sm80_to_sm89INS1_16FlashAttnBwdSm80INS1_25CollectiveMainloopBwdSm80ILi2ELi2EN4cute5tupleIJNS5_1CILi128EEES8_NS7_ILi64EEEEEENS_10bfloat16_tEfNS_4arch4Sm80ELb1ELb0ELb1ELb1ELb0ELb0ELb0ELb0ELi2ELi4ELi4ELi4ELb0EEENS1_24CollectiveEpilogueBwdGQAISA_fSD_Li256ELb1ELb0EEENS1_25SingleTileBwdLPTSchedulerILb1ELi128ELb0EEEEEEEEEvNT_6ParamsE$_ZN4cute3eso3ESOILb1ELb0EJNS_6LayoutINS_5tupleIJNS3_IJNS_1CILi8EEENS4_ILi1EEEEEENS4_ILi2EEEEEENS3_IJNS3_IJS6_NS4_ILi0EEEEEENS4_ILi64EEEEEEEEiEEC2ERKSE_RKi,($_ZN7cutlass13device_kernelIN5flash19enable_sm80_to_sm89INS1_16FlashAttnBwdSm80INS1_25CollectiveMainloopBwdSm80ILi2ELi2EN4cute5tupleIJNS5_1CILi128EEES8_NS7_ILi64EEEEEENS_10bfloat16_tEfNS_4arch4Sm80ELb1ELb0ELb1ELb1ELb0ELb0ELb0ELb0ELi2ELi4ELi4ELi4ELb0EEENS1_24CollectiveEpilogueBwdGQAISA_fSD_Li256ELb1ELb0EEENS1_25SingleTileBwdLPTSchedulerILb1ELi128ELb0EEEEEEEEEvNT_6ParamsE$_ZN4cute3eso3ESOILb1ELb0EJNS_6LayoutINS_5tupleIJNS3_IJNS_1CILi8EEENS4_ILi1EEEEEENS4_ILi2EEEEEENS3_IJNS3_IJS6_NS4_ILi0EEEEEENS4_ILi8192EEEEEEEENS_10ViewEngineINS_8smem_ptrIPN7cutlass10bfloat16_tEEEEEEEC2ERKSE_RKSL_ - $_ZN7cutlass13device_kernelIN5flash19enable_sm80_to_sm89INS1_16FlashAttnBwdSm80INS1_25CollectiveMainloopBwdSm80ILi2ELi2EN4cute5tupleIJNS5_1CILi128EEES8_NS7_ILi64EEEEEENS_10bfloat16_tEfNS_4arch4Sm80ELb1ELb0ELb1ELb1ELb0ELb0ELb0ELb0ELi2ELi4ELi4ELi4ELb0EEENS1_24CollectiveEpilogueBwdGQAISA_fSD_Li256ELb1ELb0EEENS1_25SingleTileBwdLPTSchedulerILb1ELi128ELb0EEEEEEEEEvNT_6ParamsE$_ZN4cute3eso3ESOILb1ELb0EJNS_6LayoutINS_5tupleIJNS3_IJNS_1CILi8EEENS4_ILi1EEEEEENS4_ILi2EEEEEENS3_IJNS3_IJS6_NS4_ILi0EEEEEENS4_ILi64EEEEEEEEiEEC2ERKSE_RKi)
$_ZN7cutlass13device_kernelIN5flash19enable_sm80_to_sm89INS1_16FlashAttnBwdSm80INS1_25CollectiveMainloopBwdSm80ILi2ELi2EN4cute5tupleIJNS5_1CILi128EEES8_NS7_ILi64EEEEEENS_10bfloat16_tEfNS_4arch4Sm80ELb1ELb0ELb1ELb1ELb0ELb0ELb0ELb0ELi2ELi4ELi4ELi4ELb0EEENS1_24CollectiveEpilogueBwdGQAISA_fSD_Li256ELb1ELb0EEENS1_25SingleTileBwdLPTSchedulerILb1ELi128ELb0EEEEEEEEEvNT_6ParamsE$_ZN4cute3eso3ESOILb1ELb0EJNS_6LayoutINS_5tupleIJNS3_IJNS_1CILi8EEENS4_ILi1EEEEEENS4_ILi2EEEEEENS3_IJNS3_IJS6_NS4_ILi0EEEEEENS4_ILi64EEEEEEEEiEEC2ERKSE_RKi:
[----:B------:R-:W-:Y:S02]  /*a310*/  IADD3 R2, R23, -c[0x0][0x20], RZ ;  /* 0x8000080017027a10 */ /* 0x000fe40007ffe0ff */
[----:B------:R-:W-:-:S03]  /*a320*/  MOV R7, 0x0 ;  /* 0x0000000000077802 */ /* 0x000fc60000000f00 */
[----:B------:R1:W-:Y:S01]  /*a330*/  STL [R2], R3 ;  /* 0x0000000302007387 */ /* 0x0003e20000100800 */
[----:B------:R-:W-:Y:S05]  /*a340*/  RET.REL.NODEC R6 `(_ZN7cutlass13device_kernelIN5flash19enable_sm80_to_sm89INS1_16FlashAttnBwdSm80INS1_25CollectiveMainloopBwdSm80ILi2ELi2EN4cute5tupleIJNS5_1CILi128EEES8_NS7_ILi64EEEEEENS_10bfloat16_tEfNS_4arch4Sm80ELb1ELb0ELb1ELb1ELb0ELb0ELb0ELb0ELi2ELi4ELi4ELi4ELb0EEENS1_24CollectiveEpilogueBwdGQAISA_fSD_Li256ELb1ELb0EEENS1_25SingleTileBwdLPTSchedulerILb1ELi128ELb0EEEEEEEEEvNT_6ParamsE) ;  /* 0xffff5cb006007950 */ /* 0x000fea0003c3ffff */
        .type           $_ZN7cutlass13device_kernelIN5flash19enable_sm80_to_sm89INS1_16FlashAttnBwdSm80INS1_25CollectiveMainloopBwdSm80ILi2ELi2EN4cute5tupleIJNS5_1CILi128EEES8_NS7_ILi64EEEEEENS_10bfloat16_tEfNS_4arch4Sm80ELb1ELb0ELb1ELb1ELb0ELb0ELb0ELb0ELi2ELi4ELi4ELi4ELb0EEENS1_24CollectiveEpilogueBwdGQAISA_fSD_Li256ELb1ELb0EEENS1_25SingleTileBwdLPTSchedulerILb1ELi128ELb0EEEEEEEEEvNT_6ParamsE$_ZN4cute3eso3ESOILb1ELb0EJNS_6LayoutINS_5tupleIJNS3_IJNS_1CILi8EEENS4_ILi1EEEEEENS4_ILi2EEEEEENS3_IJNS3_IJS6_NS4_ILi0EEEEEENS4_ILi8192EEEEEEEENS_10ViewEngineINS_8smem_ptrIPN7cutlass10bfloat16_tEEEEEEEC2ERKSE_RKSL_,@function
        .size           $_ZN7cutlass13device_kernelIN5flash19enable_sm80_to_sm89INS1_16FlashAttnBwdSm80INS1_25CollectiveMainloopBwdSm80ILi2ELi2EN4cute5tupleIJNS5_1CILi128EEES8_NS7_ILi64EEEEEENS_10bfloat16_tEfNS_4arch4Sm80ELb1ELb0ELb1ELb1ELb0ELb0ELb0ELb0ELi2ELi4ELi4ELi4ELb0EEENS1_24CollectiveEpilogueBwdGQAISA_fSD_Li256ELb1ELb0EEENS1_25SingleTileBwdLPTSchedulerILb1ELi128ELb0EEEEEEEEEvNT_6ParamsE$_ZN4cute3eso3ESOILb1ELb0EJNS_6LayoutINS_5tupleIJNS3_IJNS_1CILi8EEENS4_ILi1EEEEEENS4_ILi2EEEEEENS3_IJNS3_IJS6_NS4_ILi0EEEEEENS4_ILi8192EEEEEEEENS_10ViewEngineINS_8smem_ptrIPN7cutlass10bfloat16_tEEEEEEEC2ERKSE_RKSL_,($_ZN7cutlass13device_kernelIN5flash19enable_sm80_to_sm89INS1_16FlashAttnBwdSm80INS1_25CollectiveMainloopBwdSm80ILi2ELi2EN4cute5tupleIJNS5_1CILi128EEES8_NS7_ILi64EEEEEENS_10bfloat16_tEfNS_4arch4Sm80ELb1ELb0ELb1ELb1ELb0ELb0ELb0ELb0ELi2ELi4ELi4ELi4ELb0EEENS1_24CollectiveEpilogueBwdGQAISA_fSD_Li256ELb1ELb0EEENS1_25SingleTileBwdLPTSchedulerILb1ELi128ELb0EEEEEEEEEvNT_6ParamsE$_ZN4cute3eso3ESOILb1ELb0EJNS_6LayoutINS_5tupleIJNS3_IJNS_1CILi8EEENS4_ILi1EEEEEENS4_ILi2EEEEEENS3_IJNS3_IJS6_NS4_ILi0EEEEEENS4_ILi8192EEEEEEEEiEEC2ERKSE_RKi - $_ZN7cutlass13device_kernelIN5flash19enable_sm80_to_sm89INS1_16FlashAttnBwdSm80INS1_25CollectiveMainloopBwdSm80ILi2ELi2EN4cute5tupleIJNS5_1CILi128EEES8_NS7_ILi64EEEEEENS_10bfloat16_tEfNS_4arch4Sm80ELb1ELb0ELb1ELb1ELb0ELb0ELb0ELb0ELi2ELi4ELi4ELi4ELb0EEENS1_24CollectiveEpilogueBwdGQAISA_fSD_Li256ELb1ELb0EEENS1_25SingleTileBwdLPTSchedulerILb1ELi128ELb0EEEEEEEEEvNT_6ParamsE$_ZN4cute3eso3ESOILb1ELb0EJNS_6LayoutINS_5tupleIJNS3_IJNS_1CILi8EEENS4_ILi1EEEEEENS4_ILi2EEEEEENS3_IJNS3_IJS6_NS4_ILi0EEEEEENS4_ILi8192EEEEEEEENS_10ViewEngineINS_8smem_ptrIPN7cutlass10bfloat16_tEEEEEEEC2ERKSE_RKSL_)
$_ZN7cutlass13device_kernelIN5flash19enable_sm80_to_sm89INS1_16FlashAttnBwdSm80INS1_25CollectiveMainloopBwdSm80ILi2ELi2EN4cute5tupleIJNS5_1CILi128EEES8_NS7_ILi64EEEEEENS_10bfloat16_tEfNS_4arch4Sm80ELb1ELb0ELb1ELb1ELb0ELb0ELb0ELb0ELi2ELi4ELi4ELi4ELb0EEENS1_24CollectiveEpilogueBwdGQAISA_fSD_Li256ELb1ELb0EEENS1_25SingleTileBwdLPTSchedulerILb1ELi128ELb0EEEEEEEEEvNT_6ParamsE$_ZN4cute3eso3ESOILb1ELb0EJNS_6LayoutINS_5tupleIJNS3_IJNS_1CILi8EEENS4_ILi1EEEEEENS4_ILi2EEEEEENS3_IJNS3_IJS6_NS4_ILi0EEEEEENS4_ILi8192EEEEEEEENS_10ViewEngineINS_8smem_ptrIPN7cutlass10bfloat16_tEEEEEEEC2ERKSE_RKSL_:
[----:B------:R-:W-:Y:S02]  /*a350*/  IADD3 R4, R23, -c[0x0][0x20], RZ ;  /* 0x8000080017047a10 */ /* 0x000fe40007ffe0ff */
[----:B------:R-:W-:-:S03]  /*a360*/  MOV R7, 0x0 ;  /* 0x0000000000077802 */ /* 0x000fc60000000f00 */
[----:B------:R1:W-:Y:S01]  /*a370*/  STL.64 [R4], R2 ;  /* 0x0000000204007387 */ /* 0x0003e20000100a00 */
[----:B------:R-:W-:Y:S05]  /*a380*/  RET.REL.NODEC R6 `(_ZN7cutlass13device_kernelIN5flash19enable_sm80_to_sm89INS1_16FlashAttnBwdSm80INS1_25CollectiveMainloopBwdSm80ILi2ELi2EN4cute5tupleIJNS5_1CILi128EEES8_NS7_ILi64EEEEEENS_10bfloat16_tEfNS_4arch4Sm80ELb1ELb0ELb1ELb1ELb0ELb0ELb0ELb0ELi2ELi4ELi4ELi4ELb0EEENS1_24CollectiveEpilogueBwdGQAISA_fSD_Li256ELb1ELb0EEENS1_25SingleTileBwdLPTSchedulerILb1ELi128ELb0EEEEEEEEEvNT_6ParamsE) ;  /* 0xffff5c7006007950 */ /* 0x000fea0003c3ffff */
        .type           $_ZN7cutlass13device_kernelIN5flash19enable_sm80_to_sm89INS1_16FlashAttnBwdSm80INS1_25CollectiveMainloopBwdSm80ILi2ELi2EN4cute5tupleIJNS5_1CILi128EEES8_NS7_ILi64EEEEEENS_10bfloat16_tEfNS_4arch4Sm80ELb1ELb0ELb1ELb1ELb0ELb0ELb0ELb0ELi2ELi4ELi4ELi4ELb0EEENS1_24CollectiveEpilogueBwdGQAISA_fSD_Li256ELb1ELb0EEENS1_25SingleTileBwdLPTSchedulerILb1ELi128ELb0EEEEEEEEEvNT_6ParamsE$_ZN4cute3eso3ESOILb1ELb0EJNS_6LayoutINS_5tupleIJNS3_IJNS_1CILi8EEENS4_ILi1EEEEEENS4_ILi2EEEEEENS3_IJNS3_IJS6_NS4_ILi0EEEEEENS4_ILi8192EEEEEEEEiEEC2ERKSE_RKi,@function
        .size           $_ZN7cutlass13device_kernelIN5flash19enable_sm80_to_sm89INS1_16FlashAttnBwdSm80INS1_25CollectiveMainloopBwdSm80ILi2ELi2EN4cute5tupleIJNS5_1CILi128EEES8_NS7_ILi64EEEEEENS_10bfloat16_tEfNS_4arch4Sm80ELb1ELb0ELb1ELb1ELb0ELb0ELb0ELb0ELi2ELi4ELi4ELi4ELb0EEENS1_24CollectiveEpilogueBwdGQAISA_fSD_Li256ELb1ELb0EEENS1_25SingleTileBwdLPTSchedulerILb1ELi128ELb0EEEEEEEEEvNT_6ParamsE$_ZN4cute3eso3ESOILb1ELb0EJNS_6LayoutINS_5tupleIJNS3_IJNS_1CILi8EEENS4_ILi1EEEEEENS4_ILi2EEEEEENS3_IJNS3_IJS6_NS4_ILi0EEEEEENS4_ILi8192EEEEEEEEiEEC2ERKSE_RKi,($_ZN7cutlass13device_kernelIN5flash19enable_sm80_to_sm89INS1_16FlashAttnBwdSm80INS1_25CollectiveMainloopBwdSm80ILi2ELi2EN4cute5tupleIJNS5_1CILi128EEES8_NS7_ILi64EEEEEENS_10bfloat16_tEfNS_4arch4Sm80ELb1ELb0ELb1ELb1ELb0ELb0ELb0ELb0ELi2ELi4ELi4ELi4ELb0EEENS1_24CollectiveEpilogueBwdGQAISA_fSD_Li256ELb1ELb0EEENS1_25SingleTileBwdLPTSchedulerILb1ELi128ELb0EEEEEEEEEvNT_6ParamsE$_ZN4cute3eso3ESOILb1ELb0EJNS_6LayoutINS_5tupleIJNS3_IJNS_1CILi8EEENS4_ILi1EEEEEENS4_ILi2EEEEEENS3_IJNS3_IJS6_NS4_ILi0EEEEEES5_EEEEENS_10ViewEngineIPN7cutlass10bfloat16_tEEEEEC2ERKSD_RKSI_ - $_ZN7cutlass13device_kernelIN5flash19enable_sm80_to_sm89INS1_16FlashAttnBwdSm80INS1_25CollectiveMainloopBwdSm80ILi2ELi2EN4cute5tupleIJNS5_1CILi128EEES8_NS7_ILi64EEEEEENS_10bfloat16_tEfNS_4arch4Sm80ELb1ELb0ELb1ELb1ELb0ELb0ELb0ELb0ELi2ELi4ELi4ELi4ELb0EEENS1_24CollectiveEpilogueBwdGQAISA_fSD_Li256ELb1ELb0EEENS1_25SingleTileBwdLPTSchedulerILb1ELi128ELb0EEEEEEEEEvNT_6ParamsE$_ZN4cute3eso3ESOILb1ELb0EJNS_6LayoutINS_5tupleIJNS3_IJNS_1CILi8EEENS4_ILi1EEEEEENS4_ILi2EEEEEENS3_IJNS3_IJS6_NS4_ILi0EEEEEENS4_ILi8192EEEEEEEEiEEC2ERKSE_RKi)
$_ZN7cutlass13device_kernelIN5flash19enable_sm80_to_sm89INS1_16FlashAttnBwdSm80INS1_25CollectiveMainloopBwdSm80ILi2ELi2EN4cute5tupleIJNS5_1CILi128EEES8_NS7_ILi64EEEEEENS_10bfloat16_tEfNS_4arch4Sm80ELb1ELb0ELb1ELb1ELb0ELb0ELb0ELb0ELi2ELi4ELi4ELi4ELb0EEENS1_24CollectiveEpilogueBwdGQAISA_fSD_Li256ELb1ELb0EEENS1_25SingleTileBwdLPTSchedulerILb1ELi128ELb0EEEEEEEEEvNT_6ParamsE$_ZN4cute3eso3ESOILb1ELb0EJNS_6LayoutINS_5tupleIJNS3_IJNS_1CILi8EEENS4_ILi1EEEEEENS4_ILi2EEEEEENS3_IJNS3_IJS6_NS4_ILi0EEEEEENS4_ILi8192EEEEEEEEiEEC2ERKSE_RKi:
[----:B------:R-:W-:Y:S02]  /*a390*/  IADD3 R2, R23, -c[0x0][0x20], RZ ;  /* 0x8000080017027a10 */ /* 0x000fe40007ffe0ff */
[----:B------:R-:W-:-:S03]  /*a3a0*/  MOV R5, 0x0 ;  /* 0x0000000000057802 */ /* 0x000fc60000000f00 */
[----:B------:R1:W-:Y:S01]  /*a3b0*/  STL [R2], R3 ;  /* 0x0000000302007387 */ /* 0x0003e20000100800 */
[----:B------:R-:W-:Y:S05]  /*a3c0*/  RET.REL.NODEC R4 `(_ZN7cutlass13device_kernelIN5flash19enable_sm80_to_sm89INS1_16FlashAttnBwdSm80INS1_25CollectiveMainloopBwdSm80ILi2ELi2EN4cute5tupleIJNS5_1CILi128EEES8_NS7_ILi64EEEEEENS_10bfloat16_tEfNS_4arch4Sm80ELb1ELb0ELb1ELb1ELb0ELb0ELb0ELb0ELi2ELi4ELi4ELi4ELb0EEENS1_24CollectiveEpilogueBwdGQAISA_fSD_Li256ELb1ELb0EEENS1_25SingleTileBwdLPTSchedulerILb1ELi128ELb0EEEEEEEEEvNT_6ParamsE) ;  /* 0xffff5c3004007950 */ /* 0x000fea0003c3ffff */
        .type           $_ZN7cutlass13device_kernelIN5flash19enable_sm80_to_sm89INS1_16FlashAttnBwdSm80INS1_25CollectiveMainloopBwdSm80ILi2ELi2EN4cute5tupleIJNS5_1CILi128EEES8_NS7_ILi64EEEEEENS_10bfloat16_tEfNS_4arch4Sm80ELb1ELb0ELb1ELb1ELb0ELb0ELb0ELb0ELi2ELi4ELi4ELi4ELb0EEENS1_24CollectiveEpilogueBwdGQAISA_fSD_Li256ELb1ELb0EEENS1_25SingleTileBwdLPTSchedulerILb1ELi128ELb0EEEEEEEEEvNT_6ParamsE$_ZN4cute3eso3ESOILb1ELb0EJNS_6LayoutINS_5tupleIJNS3_IJNS_1CILi8EEENS4_ILi1EEEEEENS4_ILi2EEEEEENS3_IJNS3_IJS6_NS4_ILi0EEEEEES5_EEEEENS_10ViewEngineIPN7cutlass10bfloat16_tEEEEEC2ERKSD_RKSI_,@function
        .size           $_ZN7cutlass13device_kernelIN5flash19enable_sm80_to_sm89INS1_16FlashAttnBwdSm80INS1_25CollectiveMainloopBwdSm80ILi2ELi2EN4cute5tupleIJNS5_1CILi128EEES8_NS7_ILi64EEEEEENS_10bfloat16_tEfNS_4arch4Sm80ELb1ELb0ELb1ELb1ELb0ELb0ELb0ELb0ELi2ELi4ELi4ELi4ELb0EEENS1_24CollectiveEpilogueBwdGQAISA_fSD_Li256ELb1ELb0EEENS1_25SingleTileBwdLPTSchedulerILb1ELi128ELb0EEEEEEEEEvNT_6ParamsE$_ZN4cute3eso3ESOILb1ELb0EJNS_6LayoutINS_5tupleIJNS3_IJNS_1CILi8EEENS4_ILi1EEEEEENS4_ILi2EEEEEENS3_IJNS3_IJS6_NS4_ILi0EEEEEES5_EEEEENS_10ViewEngineIPN7cutlass10bfloat16_tEEEEEC2ERKSD_RKSI_,($_ZN7cutlass13device_kernelIN5flash19enable_sm80_to_sm89INS1_16FlashAttnBwdSm80INS1_25CollectiveMainloopBwdSm80ILi2ELi2EN4cute5tupleIJNS5_1CILi128EEES8_NS7_ILi64EEEEEENS_10bfloat16_tEfNS_4arch4Sm80ELb1ELb0ELb1ELb1ELb0ELb0ELb0ELb0ELi2ELi4ELi4ELi4ELb0EEENS1_24CollectiveEpilogueBwdGQAISA_fSD_Li256ELb1ELb0EEENS1_25SingleTileBwdLPTSchedulerILb1ELi128ELb0EEEEEEEEEvNT_6ParamsE$_ZN4cute3eso3ESOILb1ELb0EJNS_6LayoutINS_5tupleIJNS3_IJNS_1CILi8EEENS4_ILi1EEEEEENS4_ILi2EEEEEENS3_IJNS3_IJS6_NS4_ILi0EEEEEES5_EEEEEiEEC2ERKSD_RKi - $_ZN7cutlass13device_kernelIN5flash19enable_sm80_to_sm89INS1_16FlashAttnBwdSm80INS1_25CollectiveMainloopBwdSm80ILi2ELi2EN4cute5tupleIJNS5_1CILi128EEES8_NS7_ILi64EEEEEENS_10bfloat16_tEfNS_4arch4Sm80ELb1ELb0ELb1ELb1ELb0ELb0ELb0ELb0ELi2ELi4ELi4ELi4ELb0EEENS1_24CollectiveEpilogueBwdGQAISA_fSD_Li256ELb1ELb0EEENS1_25SingleTileBwdLPTSchedulerILb1ELi128ELb0EEEEEEEEEvNT_6ParamsE$_ZN4cute3eso3ESOILb1ELb0EJNS_6LayoutINS_5tupleIJNS3_IJNS_1CILi8EEENS4_ILi1EEEEEENS4_ILi2EEEEEENS3_IJNS3_IJS6_NS4_ILi0EEEEEES5_EEEEENS_10ViewEngineIPN7cutlass10bfloat16_tEEEEEC2ERKSD_RKSI_)
$_ZN7cutlass13device_kernelIN5flash19enable_sm80_to_sm89INS1_16FlashAttnBwdSm80INS1_25CollectiveMainloopBwdSm80ILi2ELi2EN4cute5tupleIJNS5_1CILi128EEES8_NS7_ILi64EEEEEENS_10bfloat16_tEfNS_4arch4Sm80ELb1ELb0ELb1ELb1ELb0ELb0ELb0ELb0ELi2ELi4ELi4ELi4ELb0EEENS1_24CollectiveEpilogueBwdGQAISA_fSD_Li256ELb1ELb0EEENS1_25SingleTileBwdLPTSchedulerILb1ELi128ELb0EEEEEEEEEvNT_6ParamsE$_ZN4cute3eso3ESOILb1ELb0EJNS_6LayoutINS_5tupleIJNS3_IJNS_1CILi8EEENS4_ILi1EEEEEENS4_ILi2EEEEEENS3_IJNS3_IJS6_NS4_ILi0EEEEEES5_EEEEENS_10ViewEngineIPN7cutlass10bfloat16_tEEEEEC2ERKSD_RKSI_:
[----:B------:R-:W-:Y:S01]  /*a3d0*/  IADD3 R7, R66, -c[0x0][0x20], RZ ;  /* 0x8000080042077a10 */ /* 0x000fe20007ffe0ff */
[----:B------:R-:W-:Y:S01]  /*a3e0*/  IMAD.MOV.U32 R10, RZ, RZ, R6 ;  /* 0x000000ffff0a7224 */ /* 0x000fe200078e0006 */
[----:B------:R-:W-:Y:S01]  /*a3f0*/  MOV R11, R9 ;  /* 0x00000009000b7202 */ /* 0x000fe20000000f00 */
[----:B------:R-:W-:-:S04]  /*a400*/  IMAD.MOV.U32 R9, RZ, RZ, 0x0 ;  /* 0x00000000ff097424 */ /* 0x000fc800078e00ff */
[----:B------:R1:W-:Y:S01]  /*a410*/  STL.64 [R7], R10 ;  /* 0x0000000a07007387 */ /* 0x0003e20000100a00 */
[----:B------:R-:W-:Y:S05]  /*a420*/  RET.REL.NODEC R8 `(_ZN7cutlass13device_kernelIN5flash19enable_sm80_to_sm89INS1_16FlashAttnBwdSm80INS1_25CollectiveMainloopBwdSm80ILi2ELi2EN4cute5tupleIJNS5_1CILi128EEES8_NS7_ILi64EEEEEENS_10bfloat16_tEfNS_4arch4Sm80ELb1ELb0ELb1ELb1ELb0ELb0ELb0ELb0ELi2ELi4ELi4ELi4ELb0EEENS1_24CollectiveEpilogueBwdGQAISA_fSD_Li256ELb1ELb0EEENS1_25SingleTileBwdLPTSchedulerILb1ELi128ELb0EEEEEEEEEvNT_6ParamsE) ;  /* 0xffff5bd008007950 */ /* 0x000fea0003c3ffff */
        .type           $_ZN7cutlass13device_kernelIN5flash19enable_sm80_to_sm89INS1_16FlashAttnBwdSm80INS1_25CollectiveMainloopBwdSm80ILi2ELi2EN4cute5tupleIJNS5_1CILi128EEES8_NS7_ILi64EEEEEENS_10bfloat16_tEfNS_4arch4Sm80ELb1ELb0ELb1ELb1ELb0ELb0ELb0ELb0ELi2ELi4ELi4ELi4ELb0EEENS1_24CollectiveEpilogueBwdGQAISA_fSD_Li256ELb1ELb0EEENS1_25SingleTileBwdLPTSchedulerILb1ELi128ELb0EEEEEEEEEvNT_6ParamsE$_ZN4cute3eso3ESOILb1ELb0EJNS_6LayoutINS_5tupleIJNS3_IJNS_1CILi8EEENS4_ILi1EEEEEENS4_ILi2EEEEEENS3_IJNS3_IJS6_NS4_ILi0EEEEEES5_EEEEEiEEC2ERKSD_RKi,@function
        .size           $_ZN7cutlass13device_kernelIN5flash19enable_sm80_to_sm89INS1_16FlashAttnBwdSm80INS1_25CollectiveMainloopBwdSm80ILi2ELi2EN4cute5tupleIJNS5_1CILi128EEES8_NS7_ILi64EEEEEENS_10bfloat16_tEfNS_4arch4Sm80ELb1ELb0ELb1ELb1ELb0ELb0ELb0ELb0ELi2ELi4ELi4ELi4ELb0EEENS1_24CollectiveEpilogueBwdGQAISA_fSD_Li256ELb1ELb0EEENS1_25SingleTileBwdLPTSchedulerILb1ELi128ELb0EEEEEEEEEvNT_6ParamsE$_ZN4cute3eso3ESOILb1ELb0EJNS_6LayoutINS_5tupleIJNS3_IJNS_1CILi8EEENS4_ILi1EEEEEENS4_ILi2EEEEEENS3_IJNS3_IJS6_NS4_ILi0EEEEEES5_EEEEEiEEC2ERKSD_RKi,($_ZN7cutlass13device_kernelIN5flash19enable_sm80_to_sm89INS1_16FlashAttnBwdSm80INS1_25CollectiveMainloopBwdSm80ILi2ELi2EN4cute5tupleIJNS5_1CILi128EEES8_NS7_ILi64EEEEEENS_10bfloat16_tEfNS_4arch4Sm80ELb1ELb0ELb1ELb1ELb0ELb0ELb0ELb0ELi2ELi4ELi4ELi4ELb0EEENS1_24CollectiveEpilogueBwdGQAISA_fSD_Li256ELb1ELb0EEENS1_25SingleTileBwdLPTSchedulerILb1ELi128ELb0EEEEEEEEEvNT_6ParamsE$_ZN4cute3eso3ESOILb1ELb0EJNS_6LayoutINS_5tupleIJNS3_IJNS_1CILi8EEENS4_ILi1EEEEEENS4_ILi2EEENS3_IJNS4_ILi4EEES8_EEEEEENS3_IJNS3_IJS6_NS4_ILi0EEEEEES5_NS3_IJNS4_ILi32EEENS4_ILi16EEEEEEEEEEENS_10ViewEngineIPN7cutlass10bfloat16_tEEEEEC2ERKSI_RKSN_ - $_ZN7cutlass13device_kernelIN5flash19enable_sm80_to_sm89INS1_16FlashAttnBwdSm80INS1_25CollectiveMainloopBwdSm80ILi2ELi2EN4cute5tupleIJNS5_1CILi128EEES8_NS7_ILi64EEEEEENS_10bfloat16_tEfNS_4arch4Sm80ELb1ELb0ELb1ELb1ELb0ELb0ELb0ELb0ELi2ELi4ELi4ELi4ELb0EEENS1_24CollectiveEpilogueBwdGQAISA_fSD_Li256ELb1ELb0EEENS1_25SingleTileBwdLPTSchedulerILb1ELi128ELb0EEEEEEEEEvNT_6ParamsE$_ZN4cute3eso3ESOILb1ELb0EJNS_6LayoutINS_5tupleIJNS3_IJNS_1CILi8EEENS4_ILi1EEEEEENS4_ILi2EEEEEENS3_IJNS3_IJS6_NS4_ILi0EEEEEES5_EEEEEiEEC2ERKSD_RKi)
$_ZN7cutlass13device_kernelIN5flash19enable_sm80_to_sm89INS1_16FlashAttnBwdSm80INS1_25CollectiveMainloopBwdSm80ILi2ELi2EN4cute5tupleIJNS5_1CILi128EEES8_NS7_ILi64EEEEEENS_10bfloat16_tEfNS_4arch4Sm80ELb1ELb0ELb1ELb1ELb0ELb0ELb0ELb0ELi2ELi4ELi4ELi4ELb0EEENS1_24CollectiveEpilogueBwdGQAISA_fSD_Li256ELb1ELb0EEENS1_25SingleTileBwdLPTSchedulerILb1ELi128ELb0EEEEEEEEEvNT_6ParamsE$_ZN4cute3eso3ESOILb1ELb0EJNS_6LayoutINS_5tupleIJNS3_IJNS_1CILi8EEENS4_ILi1EEEEEENS4_ILi2EEEEEENS3_IJNS3_IJS6_NS4_ILi0EEEEEES5_EEEEEiEEC2ERKSD_RKi:
[----:B------:R-:W-:Y:S02]  /*a430*/  IADD3 R2, R57, -c[0x0][0x20], RZ ;  /* 0x8000080039027a10 */ /* 0x000fe40007ffe0ff */
[----:B------:R-:W-:-:S03]  /*a440*/  MOV R7, 0x0 ;  /* 0x0000000000077802 */ /* 0x000fc60000000f00 */
[----:B------:R1:W-:Y:S01]  /*a450*/  STL [R2], R3 ;  /* 0x0000000302007387 */ /* 0x0003e20000100800 */
[----:B------:R-:W-:Y:S05]  /*a460*/  RET.REL.NODEC R6 `(_ZN7cutlass13device_kernelIN5flash19enable_sm80_to_sm89INS1_16FlashAttnBwdSm80INS1_25CollectiveMainloopBwdSm80ILi2ELi2EN4cute5tupleIJNS5_1CILi128EEES8_NS7_ILi64EEEEEENS_10bfloat16_tEfNS_4arch4Sm80ELb1ELb0ELb1ELb1ELb0ELb0ELb0ELb0ELi2ELi4ELi4ELi4ELb0EEENS1_24CollectiveEpilogueBwdGQAISA_fSD_Li256ELb1ELb0EEENS1_25SingleTileBwdLPTSchedulerILb1ELi128ELb0EEEEEEEEEvNT_6ParamsE) ;  /* 0xffff5b9006007950 */ /* 0x000fea0003c3ffff */
        .type           $_ZN7cutlass13device_kernelIN5flash19enable_sm80_to_sm89INS1_16FlashAttnBwdSm80INS1_25CollectiveMainloopBwdSm80ILi2ELi2EN4cute5tupleIJNS5_1CILi128EEES8_NS7_ILi64EEEEEENS_10bfloat16_tEfNS_4arch4Sm80ELb1ELb0ELb1ELb1ELb0ELb0ELb0ELb0ELi2ELi4ELi4ELi4ELb0EEENS1_24CollectiveEpilogueBwdGQAISA_fSD_Li256ELb1ELb0EEENS1_25SingleTileBwdLPTSchedulerILb1ELi128ELb0EEEEEEEEEvNT_6ParamsE$_ZN4cute3eso3ESOILb1ELb0EJNS_6LayoutINS_5tupleIJNS3_IJNS_1CILi8EEENS4_ILi1EEEEEENS4_ILi2EEENS3_IJNS4_ILi4EEES8_EEEEEENS3_IJNS3_IJS6_NS4_ILi0EEEEEES5_NS3_IJNS4_ILi32EEENS4_ILi16EEEEEEEEEEENS_10ViewEngineIPN7cutlass10bfloat16_tEEEEEC2ERKSI_RKSN_,@function
        .size           $_ZN7cutlass13device_kernelIN5flash19enable_sm80_to_sm89INS1_16FlashAttnBwdSm80INS1_25CollectiveMainloopBwdSm80ILi2ELi2EN4cute5tupleIJNS5_1CILi128EEES8_NS7_ILi64EEEEEENS_10bfloat16_tEfNS_4arch4Sm80ELb1ELb0ELb1ELb1ELb0ELb0ELb0ELb0ELi2ELi4ELi4ELi4ELb0EEENS1_24CollectiveEpilogueBwdGQAISA_fSD_Li256ELb1ELb0EEENS1_25SingleTileBwdLPTSchedulerILb1ELi128ELb0EEEEEEEEEvNT_6ParamsE$_ZN4cute3eso3ESOILb1ELb0EJNS_6LayoutINS_5tupleIJNS3_IJNS_1CILi8EEENS4_ILi1EEEEEENS4_ILi2EEENS3_IJNS4_ILi4EEES8_EEEEEENS3_IJNS3_IJS6_NS4_ILi0EEEEEES5_NS3_IJNS4_ILi32EEENS4_ILi16EEEEEEEEEEENS_10ViewEngineIPN7cutlass10bfloat16_tEEEEEC2ERKSI_RKSN_,($_ZN7cutlass13device_kernelIN5flash19enable_sm80_to_sm89INS1_16FlashAttnBwdSm80INS1_25CollectiveMainloopBwdSm80ILi2ELi2EN4cute5tupleIJNS5_1CILi128EEES8_NS7_ILi64EEEEEENS_10bfloat16_tEfNS_4arch4Sm80ELb1ELb0ELb1ELb1ELb0ELb0ELb0ELb0ELi2ELi4ELi4ELi4ELb0EEENS1_24CollectiveEpilogueBwdGQAISA_fSD_Li256ELb1ELb0EEENS1_25SingleTileBwdLPTSchedulerILb1ELi128ELb0EEEEEEEEEvNT_6ParamsE$_ZN4cute3eso3ESOILb1ELb0EJNS_6LayoutINS_5tupleIJNS3_IJNS_1CILi8EEENS4_ILi1EEEEEENS4_ILi2EEENS4_ILi4EEEEEENS3_IJNS3_IJS6_NS4_ILi0EEEEEES5_NS4_ILi16EEEEEEEENS_10ViewEngineIPN7cutlass10bfloat16_tEEEEEC2ERKSF_RKSK_ - $_ZN7cutlass13device_kernelIN5flash19enable_sm80_to_sm89INS1_16FlashAttnBwdSm80INS1_25CollectiveMainloopBwdSm80ILi2ELi2EN4cute5tupleIJNS5_1CILi128EEES8_NS7_ILi64EEEEEENS_10bfloat16_tEfNS_4arch4Sm80ELb1ELb0ELb1ELb1ELb0ELb0ELb0ELb0ELi2ELi4ELi4ELi4ELb0EEENS1_24CollectiveEpilogueBwdGQAISA_fSD_Li256ELb1ELb0EEENS1_25SingleTileBwdLPTSchedulerILb1ELi128ELb0EEEEEEEEEvNT_6ParamsE$_ZN4cute3eso3ESOILb1ELb0EJNS_6LayoutINS_5tupleIJNS3_IJNS_1CILi8EEENS4_ILi1EEEEEENS4_ILi2EEENS3_IJNS4_ILi4EEES8_EEEEEENS3_IJNS3_IJS6_NS4_ILi0EEEEEES5_NS3_IJNS4_ILi32EEENS4_ILi16EEEEEEEEEEENS_10ViewEngineIPN7cutlass10bfloat16_tEEEEEC2ERKSI_RKSN_)
$_ZN7cutlass13device_kernelIN5flash19enable_sm80_to_sm89INS1_16FlashAttnBwdSm80INS1_25CollectiveMainloopBwdSm80ILi2ELi2EN4cute5tupleIJNS5_1CILi128EEES8_NS7_ILi64EEEEEENS_10bfloat16_tEfNS_4arch4Sm80ELb1ELb0ELb1ELb1ELb0ELb0ELb0ELb0ELi2ELi4ELi4ELi4ELb0EEENS1_24CollectiveEpilogueBwdGQAISA_fSD_Li256ELb1ELb0EEENS1_25SingleTileBwdLPTSchedulerILb1ELi128ELb0EEEEEEEEEvNT_6ParamsE$_ZN4cute3eso3ESOILb1ELb0EJNS_6LayoutINS_5tupleIJNS3_IJNS_1CILi8EEENS4_ILi1EEEEEENS4_ILi2EEENS3_IJNS4_ILi4EEES8_EEEEEENS3_IJNS3_IJS6_NS4_ILi0EEEEEES5_NS3_IJNS4_ILi32EEENS4_ILi16EEEEEEEEEEENS_10ViewEngineIPN7cutlass10bfloat16_tEEEEEC2ERKSI_RKSN_:
[----:B------:R-:W-:Y:S01]  /*a470*/  IADD3 R2, R66, -c[0x0][0x20], RZ ;  /* 0x8000080042027a10 */ /* 0x000fe20007ffe0ff */
[----:B------:R-:W-:Y:S01]  /*a480*/  IMAD.MOV.U32 R6, RZ, RZ, R62 ;  /* 0x000000ffff067224 */ /* 0x000fe200078e003e */
[----:B------:R-:W-:Y:S01]  /*a490*/  MOV R7, R61 ;  /* 0x0000003d00077202 */ /* 0x000fe20000000f00 */
[----:B------:R-:W-:-:S04]  /*a4a0*/  IMAD.MOV.U32 R5, RZ, RZ, 0x0 ;  /* 0x00000000ff057424 */ /* 0x000fc800078e00ff */
[----:B------:R1:W-:Y:S01]  /*a4b0*/  STL.64 [R2], R6 ;  /* 0x0000000602007387 */ /* 0x0003e20000100a00 */
[----:B------:R-:W-:Y:S05]  /*a4c0*/  RET.REL.NODEC R4 `(_ZN7cutlass13device_kernelIN5flash19enable_sm80_to_sm89INS1_16FlashAttnBwdSm80INS1_25CollectiveMainloopBwdSm80ILi2ELi2EN4cute5tupleIJNS5_1CILi128EEES8_NS7_ILi64EEEEEENS_10bfloat16_tEfNS_4arch4Sm80ELb1ELb0ELb1ELb1ELb0ELb0ELb0ELb0ELi2ELi4ELi4ELi4ELb0EEENS1_24CollectiveEpilogueBwdGQAISA_fSD_Li256ELb1ELb0EEENS1_25SingleTileBwdLPTSchedulerILb1ELi128ELb0EEEEEEEEEvNT_6ParamsE) ;  /* 0xffff5b3004007950 */ /* 0x000fea0003c3ffff */
        .type           $_ZN7cutlass13device_kernelIN5flash19enable_sm80_to_sm89INS1_16FlashAttnBwdSm80INS1_25CollectiveMainloopBwdSm80ILi2ELi2EN4cute5tupleIJNS5_1CILi128EEES8_NS7_ILi64EEEEEENS_10bfloat16_tEfNS_4arch4Sm80ELb1ELb0ELb1ELb1ELb0ELb0ELb0ELb0ELi2ELi4ELi4ELi4ELb0EEENS1_24CollectiveEpilogueBwdGQAISA_fSD_Li256ELb1ELb0EEENS1_25SingleTileBwdLPTSchedulerILb1ELi128ELb0EEEEEEEEEvNT_6ParamsE$_ZN4cute3eso3ESOILb1ELb0EJNS_6LayoutINS_5tupleIJNS3_IJNS_1CILi8EEENS4_ILi1EEEEEENS4_ILi2EEENS4_ILi4EEEEEENS3_IJNS3_IJS6_NS4_ILi0EEEEEES5_NS4_ILi16EEEEEEEENS_10ViewEngineIPN7cutlass10bfloat16_tEEEEEC2ERKSF_RKSK_,@function
        .size           $_ZN7cutlass13device_kernelIN5flash19enable_sm80_to_sm89INS1_16FlashAttnBwdSm80INS1_25CollectiveMainloopBwdSm80ILi2ELi2EN4cute5tupleIJNS5_1CILi128EEES8_NS7_ILi64EEEEEENS_10bfloat16_tEfNS_4arch4Sm80ELb1ELb0ELb1ELb1ELb0ELb0ELb0ELb0ELi2ELi4ELi4ELi4ELb0EEENS1_24CollectiveEpilogueBwdGQAISA_fSD_Li256ELb1ELb0EEENS1_25SingleTileBwdLPTSchedulerILb1ELi128ELb0EEEEEEEEEvNT_6ParamsE$_ZN4cute3eso3ESOILb1ELb0EJNS_6LayoutINS_5tupleIJNS3_IJNS_1CILi8EEENS4_ILi1EEEEEENS4_ILi2EEENS4_ILi4EEEEEENS3_IJNS3_IJS6_NS4_ILi0EEEEEES5_NS4_ILi16EEEEEEEENS_10ViewEngineIPN7cutlass10bfloat16_tEEEEEC2ERKSF_RKSK_,($_ZN7cutlass13device_kernelIN5flash19enable_sm80_to_sm89INS1_16FlashAttnBwdSm80INS1_25CollectiveMainloopBwdSm80ILi2ELi2EN4cute5tupleIJNS5_1CILi128EEES8_NS7_ILi64EEEEEENS_10bfloat16_tEfNS_4arch4Sm80ELb1ELb0ELb1ELb1ELb0ELb0ELb0ELb0ELi2ELi4ELi4ELi4ELb0EEENS1_24CollectiveEpilogueBwdGQAISA_fSD_Li256ELb1ELb0EEENS1_25SingleTileBwdLPTSchedulerILb1ELi128ELb0EEEEEEEEEvNT_6ParamsE$_ZN4cute3eso3ESOILb1ELb0EJNS_6LayoutINS_5tupleIJNS3_IJNS_1CILi8EEENS4_ILi1EEEEEENS4_ILi2EEES5_EEENS3_IJNS3_IJS6_NS4_ILi0EEEEEENS4_ILi64EEES5_EEEEENS_10ViewEngineIPN7cutlass10bfloat16_tEEEEEC2ERKSE_RKSJ_ - $_ZN7cutlass13device_kernelIN5flash19enable_sm80_to_sm89INS1_16FlashAttnBwdSm80INS1_25CollectiveMainloopBwdSm80ILi2ELi2EN4cute5tupleIJNS5_1CILi128EEES8_NS7_ILi64EEEEEENS_10bfloat16_tEfNS_4arch4Sm80ELb1ELb0ELb1ELb1ELb0ELb0ELb0ELb0ELi2ELi4ELi4ELi4ELb0EEENS1_24CollectiveEpilogueBwdGQAISA_fSD_Li256ELb1ELb0EEENS1_25SingleTileBwdLPTSchedulerILb1ELi128ELb0EEEEEEEEEvNT_6ParamsE$_ZN4cute3eso3ESOILb1ELb0EJNS_6LayoutINS_5tupleIJNS3_IJNS_1CILi8EEENS4_ILi1EEEEEENS4_ILi2EEENS4_ILi4EEEEEENS3_IJNS3_IJS6_NS4_ILi0EEEEEES5_NS4_ILi16EEEEEEEENS_10ViewEngineIPN7cutlass10bfloat16_tEEEEEC2ERKSF_RKSK_)
$_ZN7cutlass13device_kernelIN5flash19enable_sm80_to_sm89INS1_16FlashAttnBwdSm80INS1_25CollectiveMainloopBwdSm80ILi2ELi2EN4cute5tupleIJNS5_1CILi128EEES8_NS7_ILi64EEEEEENS_10bfloat16_tEfNS_4arch4Sm80ELb1ELb0ELb1ELb1ELb0ELb0ELb0ELb0ELi2ELi4ELi4ELi4ELb0EEENS1_24CollectiveEpilogueBwdGQAISA_fSD_Li256ELb1ELb0EEENS1_25SingleTileBwdLPTSchedulerILb1ELi128ELb0EEEEEEEEEvNT_6ParamsE$_ZN4cute3eso3ESOILb1ELb0EJNS_6LayoutINS_5tupleIJNS3_IJNS_1CILi8EEENS4_ILi1EEEEEENS4_ILi2EEENS4_ILi4EEEEEENS3_IJNS3_IJS6_NS4_ILi0EEEEEES5_NS4_ILi16EEEEEEEENS_10ViewEngineIPN7cutlass10bfloat16_tEEEEEC2ERKSF_RKSK_:
[----:B------:R-:W-:Y:S01]  /*a4d0*/  IADD3 R2, R23, -c[0x0][0x20], RZ ;  /* 0x8000080017027a10 */ /* 0x000fe20007ffe0ff */
[----:B------:R-:W-:Y:S01]  /*a4e0*/  IMAD.MOV.U32 R7, RZ, RZ, R3 ;  /* 0x000000ffff077224 */ /* 0x000fe200078e0003 */
[----:B------:R-:W-:-:S04]  /*a4f0*/  MOV R5, 0x0 ;  /* 0x0000000000057802 */ /* 0x000fc80000000f00 */
[----:B------:R1:W-:Y:S01]  /*a500*/  STL.64 [R2], R6 ;  /* 0x0000000602007387 */ /* 0x0003e20000100a00 */
[----:B------:R-:W-:Y:S05]  /*a510*/  RET.REL.NODEC R4 `(_ZN7cutlass13device_kernelIN5flash19enable_sm80_to_sm89INS1_16FlashAttnBwdSm80INS1_25CollectiveMainloopBwdSm80ILi2ELi2EN4cute5tupleIJNS5_1CILi128EEES8_NS7_ILi64EEEEEENS_10bfloat16_tEfNS_4arch4Sm80ELb1ELb0ELb1ELb1ELb0ELb0ELb0ELb0ELi2ELi4ELi4ELi4ELb0EEENS1_24CollectiveEpilogueBwdGQAISA_fSD_Li256ELb1ELb0EEENS1_25SingleTileBwdLPTSchedulerILb1ELi128ELb0EEEEEEEEEvNT_6ParamsE) ;  /* 0xffff5ae004007950 */ /* 0x000fea0003c3ffff */
        .type           $_ZN7cutlass13device_kernelIN5flash19enable_sm80_to_sm89INS1_16FlashAttnBwdSm80INS1_25CollectiveMainloopBwdSm80ILi2ELi2EN4cute5tupleIJNS5_1CILi128EEES8_NS7_ILi64EEEEEENS_10bfloat16_tEfNS_4arch4Sm80ELb1ELb0ELb1ELb1ELb0ELb0ELb0ELb0ELi2ELi4ELi4ELi4ELb0EEENS1_24CollectiveEpilogueBwdGQAISA_fSD_Li256ELb1ELb0EEENS1_25SingleTileBwdLPTSchedulerILb1ELi128ELb0EEEEEEEEEvNT_6ParamsE$_ZN4cute3eso3ESOILb1ELb0EJNS_6LayoutINS_5tupleIJNS3_IJNS_1CILi8EEENS4_ILi1EEEEEENS4_ILi2EEES5_EEENS3_IJNS3_IJS6_NS4_ILi0EEEEEENS4_ILi64EEES5_EEEEENS_10ViewEngineIPN7cutlass10bfloat16_tEEEEEC2ERKSE_RKSJ_,@function
        .size           $_ZN7cutlass13device_kernelIN5flash19enable_sm80_to_sm89INS1_16FlashAttnBwdSm80INS1_25CollectiveMainloopBwdSm80ILi2ELi2EN4cute5tupleIJNS5_1CILi128EEES8_NS7_ILi64EEEEEENS_10bfloat16_tEfNS_4arch4Sm80ELb1ELb0ELb1ELb1ELb0ELb0ELb0ELb0ELi2ELi4ELi4ELi4ELb0EEENS1_24CollectiveEpilogueBwdGQAISA_fSD_Li256ELb1ELb0EEENS1_25SingleTileBwdLPTSchedulerILb1ELi128ELb0EEEEEEEEEvNT_6ParamsE$_ZN4cute3eso3ESOILb1ELb0EJNS_6LayoutINS_5tupleIJNS3_IJNS_1CILi8EEENS4_ILi1EEEEEENS4_ILi2EEES5_EEENS3_IJNS3_IJS6_NS4_ILi0EEEEEENS4_ILi64EEES5_EEEEENS_10ViewEngineIPN7cutlass10bfloat16_tEEEEEC2ERKSE_RKSJ_,($_ZN7cutlass13device_kernelIN5flash19enable_sm80_to_sm89INS1_16FlashAttnBwdSm80INS1_25CollectiveMainloopBwdSm80ILi2ELi2EN4cute5tupleIJNS5_1CILi128EEES8_NS7_ILi64EEEEEENS_10bfloat16_tEfNS_4arch4Sm80ELb1ELb0ELb1ELb1ELb0ELb0ELb0ELb0ELi2ELi4ELi4ELi4ELb0EEENS1_24CollectiveEpilogueBwdGQAISA_fSD_Li256ELb1ELb0EEENS1_25SingleTileBwdLPTSchedulerILb1ELi128ELb0EEEEEEEEEvNT_6ParamsE$_ZN4cute3eso3ESOILb1ELb0EJNS_6LayoutINS_5tupleIJNS3_IJNS_1CILi8EEENS4_ILi1EEEEEENS4_ILi4EEEEEENS3_IJNS3_IJS6_NS4_ILi0EEEEEENS4_ILi2048EEEEEEEENS_10ViewEngineINS_8smem_ptrIPN7cutlass10bfloat16_tEEEEEEEC2ERKSE_RKSL_ - $_ZN7cutlass13device_kernelIN5flash19enable_sm80_to_sm89INS1_16FlashAttnBwdSm80INS1_25CollectiveMainloopBwdSm80ILi2ELi2EN4cute5tupleIJNS5_1CILi128EEES8_NS7_ILi64EEEEEENS_10bfloat16_tEfNS_4arch4Sm80ELb1ELb0ELb1ELb1ELb0ELb0ELb0ELb0ELi2ELi4ELi4ELi4ELb0EEENS1_24CollectiveEpilogueBwdGQAISA_fSD_Li256ELb1ELb0EEENS1_25SingleTileBwdLPTSchedulerILb1ELi128ELb0EEEEEEEEEvNT_6ParamsE$_ZN4cute3eso3ESOILb1ELb0EJNS_6LayoutINS_5tupleIJNS3_IJNS_1CILi8EEENS4_ILi1EEEEEENS4_ILi2EEES5_EEENS3_IJNS3_IJS6_NS4_ILi0EEEEEENS4_ILi64EEES5_EEEEENS_10ViewEngineIPN7cutlass10bfloat16_tEEEEEC2ERKSE_RKSJ_)
$_ZN7cutlass13device_kernelIN5flash19enable_sm80_to_sm89INS1_16FlashAttnBwdSm80INS1_25CollectiveMainloopBwdSm80ILi2ELi2EN4cute5tupleIJNS5_1CILi128EEES8_NS7_ILi64EEEEEENS_10bfloat16_tEfNS_4arch4Sm80ELb1ELb0ELb1ELb1ELb0ELb0ELb0ELb0ELi2ELi4ELi4ELi4ELb0EEENS1_24CollectiveEpilogueBwdGQAISA_fSD_Li256ELb1ELb0EEENS1_25SingleTileBwdLPTSchedulerILb1ELi128ELb0EEEEEEEEEvNT_6ParamsE$_ZN4cute3eso3ESOILb1ELb0EJNS_6LayoutINS_5tupleIJNS3_IJNS_1CILi8EEENS4_ILi1EEEEEENS4_ILi2EEES5_EEENS3_IJNS3_IJS6_NS4_ILi0EEEEEENS4_ILi64EEES5_EEEEENS_10ViewEngineIPN7cutlass10bfloat16_tEEEEEC2ERKSE_RKSJ_:
[----:B------:R-:W-:Y:S01]  /*a520*/  IADD3 R2, R23, -c[0x0][0x20], RZ ;  /* 0x8000080017027a10 */ /* 0x000fe20007ffe0ff */
[----:B------:R-:W-:Y:S01]  /*a530*/  IMAD.MOV.U32 R7, RZ, RZ, R3 ;  /* 0x000000ffff077224 */ /* 0x000fe200078e0003 */
[----:B------:R-:W-:-:S04]  /*a540*/  MOV R5, 0x0 ;  /* 0x0000000000057802 */ /* 0x000fc80000000f00 */
[----:B------:R1:W-:Y:S01]  /*a550*/  STL.64 [R2], R6 ;  /* 0x0000000602007387 */ /* 0x0003e20000100a00 */
[----:B------:R-:W-:Y:S05]  /*a560*/  RET.REL.NODEC R4 `(_ZN7cutlass13device_kernelIN5flash19enable_sm80_to_sm89INS1_16FlashAttnBwdSm80INS1_25CollectiveMainloopBwdSm80ILi2ELi2EN4cute5tupleIJNS5_1CILi128EEES8_NS7_ILi64EEEEEENS_10bfloat16_tEfNS_4arch4Sm80ELb1ELb0ELb1ELb1ELb0ELb0ELb0ELb0ELi2ELi4ELi4ELi4ELb0EEENS1_24CollectiveEpilogueBwdGQAISA_fSD_Li256ELb1ELb0EEENS1_25SingleTileBwdLPTSchedulerILb1ELi128ELb0EEEEEEEEEvNT_6ParamsE) ;  /* 0xffff5a9004007950 */ /* 0x000fea0003c3ffff */
        .type           $_ZN7cutlass13device_kernelIN5flash19enable_sm80_to_sm89INS1_16FlashAttnBwdSm80INS1_25CollectiveMainloopBwdSm80ILi2ELi2EN4cute5tupleIJNS5_1CILi128EEES8_NS7_ILi64EEEEEENS_10bfloat16_tEfNS_4arch4Sm80ELb1ELb0ELb1ELb1ELb0ELb0ELb0ELb0ELi2ELi4ELi4ELi4ELb0EEENS1_24CollectiveEpilogueBwdGQAISA_fSD_Li256ELb1ELb0EEENS1_25SingleTileBwdLPTSchedulerILb1ELi128ELb0EEEEEEEEEvNT_6ParamsE$_ZN4cute3eso3ESOILb1ELb0EJNS_6LayoutINS_5tupleIJNS3_IJNS_1CILi8EEENS4_ILi1EEEEEENS4_ILi4EEEEEENS3_IJNS3_IJS6_NS4_ILi0EEEEEENS4_ILi2048EEEEEEEENS_10ViewEngineINS_8smem_ptrIPN7cutlass10bfloat16_tEEEEEEEC2ERKSE_RKSL_,@function
        .size           $_ZN7cutlass13device_kernelIN5flash19enable_sm80_to_sm89INS1_16FlashAttnBwdSm80INS1_25CollectiveMainloopBwdSm80ILi2ELi2EN4cute5tupleIJNS5_1CILi128EEES8_NS7_ILi64EEEEEENS_10bfloat16_tEfNS_4arch4Sm80ELb1ELb0ELb1ELb1ELb0ELb0ELb0ELb0ELi2ELi4ELi4ELi4ELb0EEENS1_24CollectiveEpilogueBwdGQAISA_fSD_Li256ELb1ELb0EEENS1_25SingleTileBwdLPTSchedulerILb1ELi128ELb0EEEEEEEEEvNT_6ParamsE$_ZN4cute3eso3ESOILb1ELb0EJNS_6LayoutINS_5tupleIJNS3_IJNS_1CILi8EEENS4_ILi1EEEEEENS4_ILi4EEEEEENS3_IJNS3_IJS6_NS4_ILi0EEEEEENS4_ILi2048EEEEEEEENS_10ViewEngineINS_8smem_ptrIPN7cutlass10bfloat16_tEEEEEEEC2ERKSE_RKSL_,($_ZN7cutlass13device_kernelIN5flash19enable_sm80_to_sm89INS1_16FlashAttnBwdSm80INS1_25CollectiveMainloopBwdSm80ILi2ELi2EN4cute5tupleIJNS5_1CILi128EEES8_NS7_ILi64EEEEEENS_10bfloat16_tEfNS_4arch4Sm80ELb1ELb0ELb1ELb1ELb0ELb0ELb0ELb0ELi2ELi4ELi4ELi4ELb0EEENS1_24CollectiveEpilogueBwdGQAISA_fSD_Li256ELb1ELb0EEENS1_25SingleTileBwdLPTSchedulerILb1ELi128ELb0EEEEEEEEEvNT_6ParamsE$_ZN4cute3eso3ESOILb1ELb0EJNS_6LayoutINS_5tupleIJNS3_IJNS_1CILi8EEENS4_ILi1EEEEEENS4_ILi4EEEEEENS3_IJNS3_IJS6_NS4_ILi0EEEEEENS4_ILi2048EEEEEEEEiEEC2ERKSE_RKi - $_ZN7cutlass13device_kernelIN5flash19enable_sm80_to_sm89INS1_16FlashAttnBwdSm80INS1_25CollectiveMainloopBwdSm80ILi2ELi2EN4cute5tupleIJNS5_1CILi128EEES8_NS7_ILi64EEEEEENS_10bfloat16_tEfNS_4arch4Sm80ELb1ELb0ELb1ELb1ELb0ELb0ELb0ELb0ELi2ELi4ELi4ELi4ELb0EEENS1_24CollectiveEpilogueBwdGQAISA_fSD_Li256ELb1ELb0EEENS1_25SingleTileBwdLPTSchedulerILb1ELi128ELb0EEEEEEEEEvNT_6ParamsE$_ZN4cute3eso3ESOILb1ELb0EJNS_6LayoutINS_5tupleIJNS3_IJNS_1CILi8EEENS4_ILi1EEEEEENS4_ILi4EEEEEENS3_IJNS3_IJS6_NS4_ILi0EEEEEENS4_ILi2048EEEEEEEENS_10ViewEngineINS_8smem_ptrIPN7cutlass10bfloat16_tEEEEEEEC2ERKSE_RKSL_)
$_ZN7cutlass13device_kernelIN5flash19enable_sm80_to_sm89INS1_16FlashAttnBwdSm80INS1_25CollectiveMainloopBwdSm80ILi2ELi2EN4cute5tupleIJNS5_1CILi128EEES8_NS7_ILi64EEEEEENS_10bfloat16_tEfNS_4arch4Sm80ELb1ELb0ELb1ELb1ELb0ELb0ELb0ELb0ELi2ELi4ELi4ELi4ELb0EEENS1_24CollectiveEpilogueBwdGQAISA_fSD_Li256ELb1ELb0EEENS1_25SingleTileBwdLPTSchedulerILb1ELi128ELb0EEEEEEEEEvNT_6ParamsE$_ZN4cute3eso3ESOILb1ELb0EJNS_6LayoutINS_5tupleIJNS3_IJNS_1CILi8EEENS4_ILi1EEEEEENS4_ILi4EEEEEENS3_IJNS3_IJS6_NS4_ILi0EEEEEENS4_ILi2048EEEEEEEENS_10ViewEngineINS_8smem_ptrIPN7cutlass10bfloat16_tEEEEEEEC2ERKSE_RKSL_:
[----:B------:R-:W-:Y:S02]  /*a570*/  IADD3 R4, R23, -c[0x0][0x20], RZ ;  /* 0x8000080017047a10 */ /* 0x000fe40007ffe0ff */
[----:B------:R-:W-:-:S03]  /*a580*/  MOV R7, 0x0 ;  /* 0x0000000000077802 */ /* 0x000fc60000000f00 */
[----:B------:R1:W-:Y:S01]  /*a590*/  STL.64 [R4], R2 ;  /* 0x0000000204007387 */ /* 0x0003e20000100a00 */
[----:B------:R-:W-:Y:S05]  /*a5a0*/  RET.REL.NODEC R6 `(_ZN7cutlass13device_kernelIN5flash19enable_sm80_to_sm89INS1_16FlashAttnBwdSm80INS1_25CollectiveMainloopBwdSm80ILi2ELi2EN4cute5tupleIJNS5_1CILi128EEES8_NS7_ILi64EEEEEENS_10bfloat16_tEfNS_4arch4Sm80ELb1ELb0ELb1ELb1ELb0ELb0ELb0ELb0ELi2ELi4ELi4ELi4ELb0EEENS1_24CollectiveEpilogueBwdGQAISA_fSD_Li256ELb1ELb0EEENS1_25SingleTileBwdLPTSchedulerILb1ELi128ELb0EEEEEEEEEvNT_6ParamsE) ;  /* 0xffff5a5006007950 */ /* 0x000fea0003c3ffff */
        .type           $_ZN7cutlass13device_kernelIN5flash19enable_sm80_to_sm89INS1_16FlashAttnBwdSm80INS1_25CollectiveMainloopBwdSm80ILi2ELi2EN4cute5tupleIJNS5_1CILi128EEES8_NS7_ILi64EEEEEENS_10bfloat16_tEfNS_4arch4Sm80ELb1ELb0ELb1ELb1ELb0ELb0ELb0ELb0ELi2ELi4ELi4ELi4ELb0EEENS1_24CollectiveEpilogueBwdGQAISA_fSD_Li256ELb1ELb0EEENS1_25SingleTileBwdLPTSchedulerILb1ELi128ELb0EEEEEEEEEvNT_6ParamsE$_ZN4cute3eso3ESOILb1ELb0EJNS_6LayoutINS_5tupleIJNS3_IJNS_1CILi8EEENS4_ILi1EEEEEENS4_ILi4EEEEEENS3_IJNS3_IJS6_NS4_ILi0EEEEEENS4_ILi2048EEEEEEEEiEEC2ERKSE_RKi,@function
        .size           $_ZN7cutlass13device_kernelIN5flash19enable_sm80_to_sm89INS1_16FlashAttnBwdSm80INS1_25CollectiveMainloopBwdSm80ILi2ELi2EN4cute5tupleIJNS5_1CILi128EEES8_NS7_ILi64EEEEEENS_10bfloat16_tEfNS_4arch4Sm80ELb1ELb0ELb1ELb1ELb0ELb0ELb0ELb0ELi2ELi4ELi4ELi4ELb0EEENS1_24CollectiveEpilogueBwdGQAISA_fSD_Li256ELb1ELb0EEENS1_25SingleTileBwdLPTSchedulerILb1ELi128ELb0EEEEEEEEEvNT_6ParamsE$_ZN4cute3eso3ESOILb1ELb0EJNS_6LayoutINS_5tupleIJNS3_IJNS_1CILi8EEENS4_ILi1EEEEEENS4_ILi4EEEEEENS3_IJNS3_IJS6_NS4_ILi0EEEEEENS4_ILi2048EEEEEEEEiEEC2ERKSE_RKi,($_ZN7cutlass13device_kernelIN5flash19enable_sm80_to_sm89INS1_16FlashAttnBwdSm80INS1_25CollectiveMainloopBwdSm80ILi2ELi2EN4cute5tupleIJNS5_1CILi128EEES8_NS7_ILi64EEEEEENS_10bfloat16_tEfNS_4arch4Sm80ELb1ELb0ELb1ELb1ELb0ELb0ELb0ELb0ELi2ELi4ELi4ELi4ELb0EEENS1_24CollectiveEpilogueBwdGQAISA_fSD_Li256ELb1ELb0EEENS1_25SingleTileBwdLPTSchedulerILb1ELi128ELb0EEEEEEEEEvNT_6ParamsE$_ZN4cute3eso3ESOILb1ELb0EJNS_6LayoutINS_5tupleIJNS3_IJNS_1CILi8EEENS4_ILi1EEEEEENS4_ILi4EEEEEENS3_IJNS3_IJS6_NS4_ILi0EEEEEES5_EEEEENS_10ViewEngineIPN7cutlass10bfloat16_tEEEEEC2ERKSD_RKSI_ - $_ZN7cutlass13device_kernelIN5flash19enable_sm80_to_sm89INS1_16FlashAttnBwdSm80INS1_25CollectiveMainloopBwdSm80ILi2ELi2EN4cute5tupleIJNS5_1CILi128EEES8_NS7_ILi64EEEEEENS_10bfloat16_tEfNS_4arch4Sm80ELb1ELb0ELb1ELb1ELb0ELb0ELb0ELb0ELi2ELi4ELi4ELi4ELb0EEENS1_24CollectiveEpilogueBwdGQAISA_fSD_Li256ELb1ELb0EEENS1_25SingleTileBwdLPTSchedulerILb1ELi128ELb0EEEEEEEEEvNT_6ParamsE$_ZN4cute3eso3ESOILb1ELb0EJNS_6LayoutINS_5tupleIJNS3_IJNS_1CILi8EEENS4_ILi1EEEEEENS4_ILi4EEEEEENS3_IJNS3_IJS6_NS4_ILi0EEEEEENS4_ILi2048EEEEEEEEiEEC2ERKSE_RKi)
$_ZN7cutlass13device_kernelIN5flash19enable_sm80_to_sm89INS1_16FlashAttnBwdSm80INS1_25CollectiveMainloopBwdSm80ILi2ELi2EN4cute5tupleIJNS5_1CILi128EEES8_NS7_ILi64EEEEEENS_10bfloat16_tEfNS_4arch4Sm80ELb1ELb0ELb1ELb1ELb0ELb0ELb0ELb0ELi2ELi4ELi4ELi4ELb0EEENS1_24CollectiveEpilogueBwdGQAISA_fSD_Li256ELb1ELb0EEENS1_25SingleTileBwdLPTSchedulerILb1ELi128ELb0EEEEEEEEEvNT_6ParamsE$_ZN4cute3eso3ESOILb1ELb0EJNS_6LayoutINS_5tupleIJNS3_IJNS_1CILi8EEENS4_ILi1EEEEEENS4_ILi4EEEEEENS3_IJNS3_IJS6_NS4_ILi0EEEEEENS4_ILi2048EEEEEEEEiEEC2ERKSE_RKi:
[----:B------:R-:W-:Y:S02]  /*a5b0*/  IADD3 R2, R23, -c[0x0][0x20], RZ ;  /* 0x8000080017027a10 */ /* 0x000fe40007ffe0ff */
[----:B------:R-:W-:-:S03]  /*a5c0*/  MOV R5, 0x0 ;  /* 0x0000000000057802 */ /* 0x000fc60000000f00 */
[----:B------:R1:W-:Y:S01]  /*a5d0*/  STL [R2], R3 ;  /* 0x0000000302007387 */ /* 0x0003e20000100800 */
[----:B------:R-:W-:Y:S05]  /*a5e0*/  RET.REL.NODEC R4 `(_ZN7cutlass13device_kernelIN5flash19enable_sm80_to_sm89INS1_16FlashAttnBwdSm80INS1_25CollectiveMainloopBwdSm80ILi2ELi2EN4cute5tupleIJNS5_1CILi128EEES8_NS7_ILi64EEEEEENS_10bfloat16_tEfNS_4arch4Sm80ELb1ELb0ELb1ELb1ELb0ELb0ELb0ELb0ELi2ELi4ELi4ELi4ELb0EEENS1_24CollectiveEpilogueBwdGQAISA_fSD_Li256ELb1ELb0EEENS1_25SingleTileBwdLPTSchedulerILb1ELi128ELb0EEEEEEEEEvNT_6ParamsE) ;  /* 0xffff5a1004007950 */ /* 0x000fea0003c3ffff */
        .type           $_ZN7cutlass13device_kernelIN5flash19enable_sm80_to_sm89INS1_16FlashAttnBwdSm80INS1_25CollectiveMainloopBwdSm80ILi2ELi2EN4cute5tupleIJNS5_1CILi128EEES8_NS7_ILi64EEEEEENS_10bfloat16_tEfNS_4arch4Sm80ELb1ELb0ELb1ELb1ELb0ELb0ELb0ELb0ELi2ELi4ELi4ELi4ELb0EEENS1_24CollectiveEpilogueBwdGQAISA_fSD_Li256ELb1ELb0EEENS1_25SingleTileBwdLPTSchedulerILb1ELi128ELb0EEEEEEEEEvNT_6ParamsE$_ZN4cute3eso3ESOILb1ELb0EJNS_6LayoutINS_5tupleIJNS3_IJNS_1CILi8EEENS4_ILi1EEEEEENS4_ILi4EEEEEENS3_IJNS3_IJS6_NS4_ILi0EEEEEES5_EEEEENS_10ViewEngineIPN7cutlass10bfloat16_tEEEEEC2ERKSD_RKSI_,@function
        .size           $_ZN7cutlass13device_kernelIN5flash19enable_sm80_to_sm89INS1_16FlashAttnBwdSm80INS1_25CollectiveMainloopBwdSm80ILi2ELi2EN4cute5tupleIJNS5_1CILi128EEES8_NS7_ILi64EEEEEENS_10bfloat16_tEfNS_4arch4Sm80ELb1ELb0ELb1ELb1ELb0ELb0ELb0ELb0ELi2ELi4ELi4ELi4ELb0EEENS1_24CollectiveEpilogueBwdGQAISA_fSD_Li256ELb1ELb0EEENS1_25SingleTileBwdLPTSchedulerILb1ELi128ELb0EEEEEEEEEvNT_6ParamsE$_ZN4cute3eso3ESOILb1ELb0EJNS_6LayoutINS_5tupleIJNS3_IJNS_1CILi8EEENS4_ILi1EEEEEENS4_ILi4EEEEEENS3_IJNS3_IJS6_NS4_ILi0EEEEEES5_EEEEENS_10ViewEngineIPN7cutlass10bfloat16_tEEEEEC2ERKSD_RKSI_,($_ZN7cutlass13device_kernelIN5flash19enable_sm80_to_sm89INS1_16FlashAttnBwdSm80INS1_25CollectiveMainloopBwdSm80ILi2ELi2EN4cute5tupleIJNS5_1CILi128EEES8_NS7_ILi64EEEEEENS_10bfloat16_tEfNS_4arch4Sm80ELb1ELb0ELb1ELb1ELb0ELb0ELb0ELb0ELi2ELi4ELi4ELi4ELb0EEENS1_24CollectiveEpilogueBwdGQAISA_fSD_Li256ELb1ELb0EEENS1_25SingleTileBwdLPTSchedulerILb1ELi128ELb0EEEEEEEEEvNT_6ParamsE$_ZN4cute3eso3ESOILb1ELb0EJNS_6LayoutINS_5tupleIJNS3_IJNS_1CILi8EEENS4_ILi1EEEEEENS4_ILi4EEEEEENS3_IJNS3_IJS6_NS4_ILi0EEEEEES5_EEEEEiEEC2ERKSD_RKi - $_ZN7cutlass13device_kernelIN5flash19enable_sm80_to_sm89INS1_16FlashAttnBwdSm80INS1_25CollectiveMainloopBwdSm80ILi2ELi2EN4cute5tupleIJNS5_1CILi128EEES8_NS7_ILi64EEEEEENS_10bfloat16_tEfNS_4arch4Sm80ELb1ELb0ELb1ELb1ELb0ELb0ELb0ELb0ELi2ELi4ELi4ELi4ELb0EEENS1_24CollectiveEpilogueBwdGQAISA_fSD_Li256ELb1ELb0EEENS1_25SingleTileBwdLPTSchedulerILb1ELi128ELb0EEEEEEEEEvNT_6ParamsE$_ZN4cute3eso3ESOILb1ELb0EJNS_6LayoutINS_5tupleIJNS3_IJNS_1CILi8EEENS4_ILi1EEEEEENS4_ILi4EEEEEENS3_IJNS3_IJS6_NS4_ILi0EEEEEES5_EEEEENS_10ViewEngineIPN7cutlass10bfloat16_tEEEEEC2ERKSD_RKSI_)
$_ZN7cutlass13device_kernelIN5flash19enable_sm80_to_sm89INS1_16FlashAttnBwdSm80INS1_25CollectiveMainloopBwdSm80ILi2ELi2EN4cute5tupleIJNS5_1CILi128EEES8_NS7_ILi64EEEEEENS_10bfloat16_tEfNS_4arch4Sm80ELb1ELb0ELb1ELb1ELb0ELb0ELb0ELb0ELi2ELi4ELi4ELi4ELb0EEENS1_24CollectiveEpilogueBwdGQAISA_fSD_Li256ELb1ELb0EEENS1_25SingleTileBwdLPTSchedulerILb1ELi128ELb0EEEEEEEEEvNT_6ParamsE$_ZN4cute3eso3ESOILb1ELb0EJNS_6LayoutINS_5tupleIJNS3_IJNS_1CILi8EEENS4_ILi1EEEEEENS4_ILi4EEEEEENS3_IJNS3_IJS6_NS4_ILi0EEEEEES5_EEEEENS_10ViewEngineIPN7cutlass10bfloat16_tEEEEEC2ERKSD_RKSI_:
[----:B------:R-:W-:Y:S01]  /*a5f0*/  IADD3 R7, R23, -c[0x0][0x20], RZ ;  /* 0x8000080017077a10 */ /* 0x000fe20007ffe0ff */
[----:B------:R-:W-:Y:S01]  /*a600*/  IMAD.MOV.U32 R10, RZ, RZ, R6 ;  /* 0x000000ffff0a7224 */ /* 0x000fe200078e0006 */
[----:B------:R-:W-:Y:S01]  /*a610*/  MOV R11, R9 ;  /* 0x00000009000b7202 */ /* 0x000fe20000000f00 */
[----:B------:R-:W-:-:S04]  /*a620*/  IMAD.MOV.U32 R9, RZ, RZ, 0x0 ;  /* 0x00000000ff097424 */ /* 0x000fc800078e00ff */
[----:B------:R1:W-:Y:S01]  /*a630*/  STL.64 [R7], R10 ;  /* 0x0000000a07007387 */ /* 0x0003e20000100a00 */
[----:B------:R-:W-:Y:S05]  /*a640*/  RET.REL.NODEC R8 `(_ZN7cutlass13device_kernelIN5flash19enable_sm80_to_sm89INS1_16FlashAttnBwdSm80INS1_25CollectiveMainloopBwdSm80ILi2ELi2EN4cute5tupleIJNS5_1CILi128EEES8_NS7_ILi64EEEEEENS_10bfloat16_tEfNS_4arch4Sm80ELb1ELb0ELb1ELb1ELb0ELb0ELb0ELb0ELi2ELi4ELi4ELi4ELb0EEENS1_24CollectiveEpilogueBwdGQAISA_fSD_Li256ELb1ELb0EEENS1_25SingleTileBwdLPTSchedulerILb1ELi128ELb0EEEEEEEEEvNT_6ParamsE) ;  /* 0xffff59b008007950 */ /* 0x000fea0003c3ffff */
        .type           $_ZN7cutlass13device_kernelIN5flash19enable_sm80_to_sm89INS1_16FlashAttnBwdSm80INS1_25CollectiveMainloopBwdSm80ILi2ELi2EN4cute5tupleIJNS5_1CILi128EEES8_NS7_ILi64EEEEEENS_10bfloat16_tEfNS_4arch4Sm80ELb1ELb0ELb1ELb1ELb0ELb0ELb0ELb0ELi2ELi4ELi4ELi4ELb0EEENS1_24CollectiveEpilogueBwdGQAISA_fSD_Li256ELb1ELb0EEENS1_25SingleTileBwdLPTSchedulerILb1ELi128ELb0EEEEEEEEEvNT_6ParamsE$_ZN4cute3eso3ESOILb1ELb0EJNS_6LayoutINS_5tupleIJNS3_IJNS_1CILi8EEENS4_ILi1EEEEEENS4_ILi4EEEEEENS3_IJNS3_IJS6_NS4_ILi0EEEEEES5_EEEEEiEEC2ERKSD_RKi,@function
        .size           $_ZN7cutlass13device_kernelIN5flash19enable_sm80_to_sm89INS1_16FlashAttnBwdSm80INS1_25CollectiveMainloopBwdSm80ILi2ELi2EN4cute5tupleIJNS5_1CILi128EEES8_NS7_ILi64EEEEEENS_10bfloat16_tEfNS_4arch4Sm80ELb1ELb0ELb1ELb1ELb0ELb0ELb0ELb0ELi2ELi4ELi4ELi4ELb0EEENS1_24CollectiveEpilogueBwdGQAISA_fSD_Li256ELb1ELb0EEENS1_25SingleTileBwdLPTSchedulerILb1ELi128ELb0EEEEEEEEEvNT_6ParamsE$_ZN4cute3eso3ESOILb1ELb0EJNS_6LayoutINS_5tupleIJNS3_IJNS_1CILi8EEENS4_ILi1EEEEEENS4_ILi4EEEEEENS3_IJNS3_IJS6_NS4_ILi0EEEEEES5_EEEEEiEEC2ERKSD_RKi,($_ZN7cutlass13device_kernelIN5flash19enable_sm80_to_sm89INS1_16FlashAttnBwdSm80INS1_25CollectiveMainloopBwdSm80ILi2ELi2EN4cute5tupleIJNS5_1CILi128EEES8_NS7_ILi64EEEEEENS_10bfloat16_tEfNS_4arch4Sm80ELb1ELb0ELb1ELb1ELb0ELb0ELb0ELb0ELi2ELi4ELi4ELi4ELb0EEENS1_24CollectiveEpilogueBwdGQAISA_fSD_Li256ELb1ELb0EEENS1_25SingleTileBwdLPTSchedulerILb1ELi128ELb0EEEEEEEEEvNT_6ParamsE$_ZN4cute3eso3ESOILb1ELb0EJNS_6LayoutINS_5tupleIJNS3_IJNS_1CILi8EEENS4_ILi1EEEEEENS4_ILi4EEES6_EEENS3_IJNS3_IJS6_NS4_ILi0EEEEEENS4_ILi2048EEESA_EEEEENS_10ViewEngineINS_8smem_ptrIPN7cutlass10bfloat16_tEEEEEEEC2ERKSE_RKSL_ - $_ZN7cutlass13device_kernelIN5flash19enable_sm80_to_sm89INS1_16FlashAttnBwdSm80INS1_25CollectiveMainloopBwdSm80ILi2ELi2EN4cute5tupleIJNS5_1CILi128EEES8_NS7_ILi64EEEEEENS_10bfloat16_tEfNS_4arch4Sm80ELb1ELb0ELb1ELb1ELb0ELb0ELb0ELb0ELi2ELi4ELi4ELi4ELb0EEENS1_24CollectiveEpilogueBwdGQAISA_fSD_Li256ELb1ELb0EEENS1_25SingleTileBwdLPTSchedulerILb1ELi128ELb0EEEEEEEEEvNT_6ParamsE$_ZN4cute3eso3ESOILb1ELb0EJNS_6LayoutINS_5tupleIJNS3_IJNS_1CILi8EEENS4_ILi1EEEEEENS4_ILi4EEEEEENS3_IJNS3_IJS6_NS4_ILi0EEEEEES5_EEEEEiEEC2ERKSD_RKi)
$_ZN7cutlass13device_kernelIN5flash19enable_sm80_to_sm89INS1_16FlashAttnBwdSm80INS1_25CollectiveMainloopBwdSm80ILi2ELi2EN4cute5tupleIJNS5_1CILi128EEES8_NS7_ILi64EEEEEENS_10bfloat16_tEfNS_4arch4Sm80ELb1ELb0ELb1ELb1ELb0ELb0ELb0ELb0ELi2ELi4ELi4ELi4ELb0EEENS1_24CollectiveEpilogueBwdGQAISA_fSD_Li256ELb1ELb0EEENS1_25SingleTileBwdLPTSchedulerILb1ELi128ELb0EEEEEEEEEvNT_6ParamsE$_ZN4cute3eso3ESOILb1ELb0EJNS_6LayoutINS_5tupleIJNS3_IJNS_1CILi8EEENS4_ILi1EEEEEENS4_ILi4EEEEEENS3_IJNS3_IJS6_NS4_ILi0EEEEEES5_EEEEEiEEC2ERKSD_RKi:
[----:B------:R-:W-:Y:S02]  /*a650*/  IADD3 R2, R23, -c[0x0][0x20], RZ ;  /* 0x8000080017027a10 */ /* 0x000fe40007ffe0ff */
[----:B------:R-:W-:-:S03]  /*a660*/  MOV R7, 0x0 ;  /* 0x0000000000077802 */ /* 0x000fc60000000f00 */
[----:B------:R1:W-:Y:S01]  /*a670*/  STL [R2], R3 ;  /* 0x0000000302007387 */ /* 0x0003e20000100800 */
[----:B------:R-:W-:Y:S05]  /*a680*/  RET.REL.NODEC R6 `(_ZN7cutlass13device_kernelIN5flash19enable_sm80_to_sm89INS1_16FlashAttnBwdSm80INS1_25CollectiveMainloopBwdSm80ILi2ELi2EN4cute5tupleIJNS5_1CILi128EEES8_NS7_ILi64EEEEEENS_10bfloat16_tEfNS_4arch4Sm80ELb1ELb0ELb1ELb1ELb0ELb0ELb0ELb0ELi2ELi4ELi4ELi4ELb0EEENS1_24CollectiveEpilogueBwdGQAISA_fSD_Li256ELb1ELb0EEENS1_25SingleTileBwdLPTSchedulerILb1ELi128ELb0EEEEEEEEEvNT_6ParamsE) ;  /* 0xffff597006007950 */ /* 0x000fea0003c3ffff */
        .type           $_ZN7cutlass13device_kernelIN5flash19enable_sm80_to_sm89INS1_16FlashAttnBwdSm80INS1_25CollectiveMainloopBwdSm80ILi2ELi2EN4cute5tupleIJNS5_1CILi128EEES8_NS7_ILi64EEEEEENS_10bfloat16_tEfNS_4arch4Sm80ELb1ELb0ELb1ELb1ELb0ELb0ELb0ELb0ELi2ELi4ELi4ELi4ELb0EEENS1_24CollectiveEpilogueBwdGQAISA_fSD_Li256ELb1ELb0EEENS1_25SingleTileBwdLPTSchedulerILb1ELi128ELb0EEEEEEEEEvNT_6ParamsE$_ZN4cute3eso3ESOILb1ELb0EJNS_6LayoutINS_5tupleIJNS3_IJNS_1CILi8EEENS4_ILi1EEEEEENS4_ILi4EEES6_EEENS3_IJNS3_IJS6_NS4_ILi0EEEEEENS4_ILi2048EEESA_EEEEENS_10ViewEngineINS_8smem_ptrIPN7cutlass10bfloat16_tEEEEEEEC2ERKSE_RKSL_,@function
        .size           $_ZN7cutlass13device_kernelIN5flash19enable_sm80_to_sm89INS1_16FlashAttnBwdSm80INS1_25CollectiveMainloopBwdSm80ILi2ELi2EN4cute5tupleIJNS5_1CILi128EEES8_NS7_ILi64EEEEEENS_10bfloat16_tEfNS_4arch4Sm80ELb1ELb0ELb1ELb1ELb0ELb0ELb0ELb0ELi2ELi4ELi4ELi4ELb0EEENS1_24CollectiveEpilogueBwdGQAISA_fSD_Li256ELb1ELb0EEENS1_25SingleTileBwdLPTSchedulerILb1ELi128ELb0EEEEEEEEEvNT_6ParamsE$_ZN4cute3eso3ESOILb1ELb0EJNS_6LayoutINS_5tupleIJNS3_IJNS_1CILi8EEENS4_ILi1EEEEEENS4_ILi4EEES6_EEENS3_IJNS3_IJS6_NS4_ILi0EEEEEENS4_ILi2048EEESA_EEEEENS_10ViewEngineINS_8smem_ptrIPN7cutlass10bfloat16_tEEEEEEEC2ERKSE_RKSL_,($_ZN7cutlass13device_kernelIN5flash19enable_sm80_to_sm89INS1_16FlashAttnBwdSm80INS1_25CollectiveMainloopBwdSm80ILi2ELi2EN4cute5tupleIJNS5_1CILi128EEES8_NS7_ILi64EEEEEENS_10bfloat16_tEfNS_4arch4Sm80ELb1ELb0ELb1ELb1ELb0ELb0ELb0ELb0ELi2ELi4ELi4ELi4ELb0EEENS1_24CollectiveEpilogueBwdGQAISA_fSD_Li256ELb1ELb0EEENS1_25SingleTileBwdLPTSchedulerILb1ELi128ELb0EEEEEEEEEvNT_6ParamsE$_ZN4cute3eso3ESOILb1ELb0EJNS_6LayoutINS_5tupleIJNS3_IJNS_1CILi8EEENS4_ILi1EEEEEENS4_ILi4EEES6_EEENS3_IJNS3_IJS6_NS4_ILi0EEEEEENS4_ILi2048EEESA_EEEEEiEEC2ERKSE_RKi - $_ZN7cutlass13device_kernelIN5flash19enable_sm80_to_sm89INS1_16FlashAttnBwdSm80INS1_25CollectiveMainloopBwdSm80ILi2ELi2EN4cute5tupleIJNS5_1CILi128EEES8_NS7_ILi64EEEEEENS_10bfloat16_tEfNS_4arch4Sm80ELb1ELb0ELb1ELb1ELb0ELb0ELb0ELb0ELi2ELi4ELi4ELi4ELb0EEENS1_24CollectiveEpilogueBwdGQAISA_fSD_Li256ELb1ELb0EEENS1_25SingleTileBwdLPTSchedulerILb1ELi128ELb0EEEEEEEEEvNT_6ParamsE$_ZN4cute3eso3ESOILb1ELb0EJNS_6LayoutINS_5tupleIJNS3_IJNS_1CILi8EEENS4_ILi1EEEEEENS4_ILi4EEES6_EEENS3_IJNS3_IJS6_NS4_ILi0EEEEEENS4_ILi2048EEESA_EEEEENS_10ViewEngineINS_8smem_ptrIPN7cutlass10bfloat16_tEEEEEEEC2ERKSE_RKSL_)
$_ZN7cutlass13device_kernelIN5flash19enable_sm80_to_sm89INS1_16FlashAttnBwdSm80INS1_25CollectiveMainloopBwdSm80ILi2ELi2EN4cute5tupleIJNS5_1CILi128EEES8_NS7_ILi64EEEEEENS_10bfloat16_tEfNS_4arch4Sm80ELb1ELb0ELb1ELb1ELb0ELb0ELb0ELb0ELi2ELi4ELi4ELi4ELb0EEENS1_24CollectiveEpilogueBwdGQAISA_fSD_Li256ELb1ELb0EEENS1_25SingleTileBwdLPTSchedulerILb1ELi128ELb0EEEEEEEEEvNT_6ParamsE$_ZN4cute3eso3ESOILb1ELb0EJNS_6LayoutINS_5tupleIJNS3_IJNS_1CILi8EEENS4_ILi1EEEEEENS4_ILi4EEES6_EEENS3_IJNS3_IJS6_NS4_ILi0EEEEEENS4_ILi2048EEESA_EEEEENS_10ViewEngineINS_8smem_ptrIPN7cutlass10bfloat16_tEEEEEEEC2ERKSE_RKSL_:
[----:B------:R-:W-:Y:S02]  /*a690*/  IADD3 R4, R15, -c[0x0][0x20], RZ ;  /* 0x800008000f047a10 */ /* 0x000fe40007ffe0ff */
[----:B------:R-:W-:-:S03]  /*a6a0*/  MOV R7, 0x0 ;  /* 0x0000000000077802 */ /* 0x000fc60000000f00 */
[----:B------:R1:W-:Y:S01]  /*a6b0*/  STL.64 [R4], R2 ;  /* 0x0000000204007387 */ /* 0x0003e20000100a00 */
[----:B------:R-:W-:Y:S05]  /*a6c0*/  RET.REL.NODEC R6 `(_ZN7cutlass13device_kernelIN5flash19enable_sm80_to_sm89INS1_16FlashAttnBwdSm80INS1_25CollectiveMainloopBwdSm80ILi2ELi2EN4cute5tupleIJNS5_1CILi128EEES8_NS7_ILi64EEEEEENS_10bfloat16_tEfNS_4arch4Sm80ELb1ELb0ELb1ELb1ELb0ELb0ELb0ELb0ELi2ELi4ELi4ELi4ELb0EEENS1_24CollectiveEpilogueBwdGQAISA_fSD_Li256ELb1ELb0EEENS1_25SingleTileBwdLPTSchedulerILb1ELi128ELb0EEEEEEEEEvNT_6ParamsE) ;  /* 0xffff593006007950 */ /* 0x000fea0003c3ffff */
        .type           $_ZN7cutlass13device_kernelIN5flash19enable_sm80_to_sm89INS1_16FlashAttnBwdSm80INS1_25CollectiveMainloopBwdSm80ILi2ELi2EN4cute5tupleIJNS5_1CILi128EEES8_NS7_ILi64EEEEEENS_10bfloat16_tEfNS_4arch4Sm80ELb1ELb0ELb1ELb1ELb0ELb0ELb0ELb0ELi2ELi4ELi4ELi4ELb0EEENS1_24CollectiveEpilogueBwdGQAISA_fSD_Li256ELb1ELb0EEENS1_25SingleTileBwdLPTSchedulerILb1ELi128ELb0EEEEEEEEEvNT_6ParamsE$_ZN4cute3eso3ESOILb1ELb0EJNS_6LayoutINS_5tupleIJNS3_IJNS_1CILi8EEENS4_ILi1EEEEEENS4_ILi4EEES6_EEENS3_IJNS3_IJS6_NS4_ILi0EEEEEENS4_ILi2048EEESA_EEEEEiEEC2ERKSE_RKi,@function
        .size           $_ZN7cutlass13device_kernelIN5flash19enable_sm80_to_sm89INS1_16FlashAttnBwdSm80INS1_25CollectiveMainloopBwdSm80ILi2ELi2EN4cute5tupleIJNS5_1CILi128EEES8_NS7_ILi64EEEEEENS_10bfloat16_tEfNS_4arch4Sm80ELb1ELb0ELb1ELb1ELb0ELb0ELb0ELb0ELi2ELi4ELi4ELi4ELb0EEENS1_24CollectiveEpilogueBwdGQAISA_fSD_Li256ELb1ELb0EEENS1_25SingleTileBwdLPTSchedulerILb1ELi128ELb0EEEEEEEEEvNT_6ParamsE$_ZN4cute3eso3ESOILb1ELb0EJNS_6LayoutINS_5tupleIJNS3_IJNS_1CILi8EEENS4_ILi1EEEEEENS4_ILi4EEES6_EEENS3_IJNS3_IJS6_NS4_ILi0EEEEEENS4_ILi2048EEESA_EEEEEiEEC2ERKSE_RKi,($_ZN7cutlass13device_kernelIN5flash19enable_sm80_to_sm89INS1_16FlashAttnBwdSm80INS1_25CollectiveMainloopBwdSm80ILi2ELi2EN4cute5tupleIJNS5_1CILi128EEES8_NS7_ILi64EEEEEENS_10bfloat16_tEfNS_4arch4Sm80ELb1ELb0ELb1ELb1ELb0ELb0ELb0ELb0ELi2ELi4ELi4ELi4ELb0EEENS1_24CollectiveEpilogueBwdGQAISA_fSD_Li256ELb1ELb0EEENS1_25SingleTileBwdLPTSchedulerILb1ELi128ELb0EEEEEEEEEvNT_6ParamsE$_ZN4cute3eso3ESOILb1ELb0EJNS_6LayoutINS_5tupleIJNS3_IJNS_1CILi8EEENS4_ILi1EEEEEENS4_ILi4EEES8_EEENS3_IJNS3_IJS6_NS4_ILi0EEEEEES5_NS4_ILi32EEEEEEEENS_10ViewEngineIPN7cutlass10bfloat16_tEEEEEC2ERKSE_RKSJ_ - $_ZN7cutlass13device_kernelIN5flash19enable_sm80_to_sm89INS1_16FlashAttnBwdSm80INS1_25CollectiveMainloopBwdSm80ILi2ELi2EN4cute5tupleIJNS5_1CILi128EEES8_NS7_ILi64EEEEEENS_10bfloat16_tEfNS_4arch4Sm80ELb1ELb0ELb1ELb1ELb0ELb0ELb0ELb0ELi2ELi4ELi4ELi4ELb0EEENS1_24CollectiveEpilogueBwdGQAISA_fSD_Li256ELb1ELb0EEENS1_25SingleTileBwdLPTSchedulerILb1ELi128ELb0EEEEEEEEEvNT_6ParamsE$_ZN4cute3eso3ESOILb1ELb0EJNS_6LayoutINS_5tupleIJNS3_IJNS_1CILi8EEENS4_ILi1EEEEEENS4_ILi4EEES6_EEENS3_IJNS3_IJS6_NS4_ILi0EEEEEENS4_ILi2048EEESA_EEEEEiEEC2ERKSE_RKi)
$_ZN7cutlass13device_kernelIN5flash19enable_sm80_to_sm89INS1_16FlashAttnBwdSm80INS1_25CollectiveMainloopBwdSm80ILi2ELi2EN4cute5tupleIJNS5_1CILi128EEES8_NS7_ILi64EEEEEENS_10bfloat16_tEfNS_4arch4Sm80ELb1ELb0ELb1ELb1ELb0ELb0ELb0ELb0ELi2ELi4ELi4ELi4ELb0EEENS1_24CollectiveEpilogueBwdGQAISA_fSD_Li256ELb1ELb0EEENS1_25SingleTileBwdLPTSchedulerILb1ELi128ELb0EEEEEEEEEvNT_6ParamsE$_ZN4cute3eso3ESOILb1ELb0EJNS_6LayoutINS_5tupleIJNS3_IJNS_1CILi8EEENS4_ILi1EEEEEENS4_ILi4EEES6_EEENS3_IJNS3_IJS6_NS4_ILi0EEEEEENS4_ILi2048EEESA_EEEEEiEEC2ERKSE_RKi:
[----:B------:R-:W-:Y:S02]  /*a6d0*/  IADD3 R2, R15, -c[0x0][0x20], RZ ;  /* 0x800008000f027a10 */ /* 0x000fe40007ffe0ff */
[----:B------:R-:W-:-:S03]  /*a6e0*/  MOV R5, 0x0 ;  /* 0x0000000000057802 */ /* 0x000fc60000000f00 */
[----:B------:R1:W-:Y:S01]  /*a6f0*/  STL [R2], R3 ;  /* 0x0000000302007387 */ /* 0x0003e20000100800 */
[----:B------:R-:W-:Y:S05]  /*a700*/  RET.REL.NODEC R4 `(_ZN7cutlass13device_kernelIN5flash19enable_sm80_to_sm89INS1_16FlashAttnBwdSm80INS1_25CollectiveMainloopBwdSm80ILi2ELi2EN4cute5tupleIJNS5_1CILi128EEES8_NS7_ILi64EEEEEENS_10bfloat16_tEfNS_4arch4Sm80ELb1ELb0ELb1ELb1ELb0ELb0ELb0ELb0ELi2ELi4ELi4ELi4ELb0EEENS1_24CollectiveEpilogueBwdGQAISA_fSD_Li256ELb1ELb0EEENS1_25SingleTileBwdLPTSchedulerILb1ELi128ELb0EEEEEEEEEvNT_6ParamsE) ;  /* 0xffff58f004007950 */ /* 0x000fea0003c3ffff */
        .type           $_ZN7cutlass13device_kernelIN5flash19enable_sm80_to_sm89INS1_16FlashAttnBwdSm80INS1_25CollectiveMainloopBwdSm80ILi2ELi2EN4cute5tupleIJNS5_1CILi128EEES8_NS7_ILi64EEEEEENS_10bfloat16_tEfNS_4arch4Sm80ELb1ELb0ELb1ELb1ELb0ELb0ELb0ELb0ELi2ELi4ELi4ELi4ELb0EEENS1_24CollectiveEpilogueBwdGQAISA_fSD_Li256ELb1ELb0EEENS1_25SingleTileBwdLPTSchedulerILb1ELi128ELb0EEEEEEEEEvNT_6ParamsE$_ZN4cute3eso3ESOILb1ELb0EJNS_6LayoutINS_5tupleIJNS3_IJNS_1CILi8EEENS4_ILi1EEEEEENS4_ILi4EEES8_EEENS3_IJNS3_IJS6_NS4_ILi0EEEEEES5_NS4_ILi32EEEEEEEENS_10ViewEngineIPN7cutlass10bfloat16_tEEEEEC2ERKSE_RKSJ_,@function
        .size           $_ZN7cutlass13device_kernelIN5flash19enable_sm80_to_sm89INS1_16FlashAttnBwdSm80INS1_25CollectiveMainloopBwdSm80ILi2ELi2EN4cute5tupleIJNS5_1CILi128EEES8_NS7_ILi64EEEEEENS_10bfloat16_tEfNS_4arch4Sm80ELb1ELb0ELb1ELb1ELb0ELb0ELb0ELb0ELi2ELi4ELi4ELi4ELb0EEENS1_24CollectiveEpilogueBwdGQAISA_fSD_Li256ELb1ELb0EEENS1_25SingleTileBwdLPTSchedulerILb1ELi128ELb0EEEEEEEEEvNT_6ParamsE$_ZN4cute3eso3ESOILb1ELb0EJNS_6LayoutINS_5tupleIJNS3_IJNS_1CILi8EEENS4_ILi1EEEEEENS4_ILi4EEES8_EEENS3_IJNS3_IJS6_NS4_ILi0EEEEEES5_NS4_ILi32EEEEEEEENS_10ViewEngineIPN7cutlass10bfloat16_tEEEEEC2ERKSE_RKSJ_,($_ZN7cutlass13device_kernelIN5flash19enable_sm80_to_sm89INS1_16FlashAttnBwdSm80INS1_25CollectiveMainloopBwdSm80ILi2ELi2EN4cute5tupleIJNS5_1CILi128EEES8_NS7_ILi64EEEEEENS_10bfloat16_tEfNS_4arch4Sm80ELb1ELb0ELb1ELb1ELb0ELb0ELb0ELb0ELi2ELi4ELi4ELi4ELb0EEENS1_24CollectiveEpilogueBwdGQAISA_fSD_Li256ELb1ELb0EEENS1_25SingleTileBwdLPTSchedulerILb1ELi128ELb0EEEEEEEEEvNT_6ParamsE$_ZN4cute3eso3ESOILb1ELb0EJNS_6LayoutINS_5tupleIJNS_1CILi1EEENS3_IJNS4_ILi2EEES6_EEEEEENS3_IJNS4_ILi0EEENS3_IJNS4_ILi8EEENS4_ILi64EEEEEEEEEEENS_10ViewEngineINS_8smem_ptrIPfEEEEEEC2ERKSE_RKSJ_ - $_ZN7cutlass13device_kernelIN5flash19enable_sm80_to_sm89INS1_16FlashAttnBwdSm80INS1_25CollectiveMainloopBwdSm80ILi2ELi2EN4cute5tupleIJNS5_1CILi128EEES8_NS7_ILi64EEEEEENS_10bfloat16_tEfNS_4arch4Sm80ELb1ELb0ELb1ELb1ELb0ELb0ELb0ELb0ELi2ELi4ELi4ELi4ELb0EEENS1_24CollectiveEpilogueBwdGQAISA_fSD_Li256ELb1ELb0EEENS1_25SingleTileBwdLPTSchedulerILb1ELi128ELb0EEEEEEEEEvNT_6ParamsE$_ZN4cute3eso3ESOILb1ELb0EJNS_6LayoutINS_5tupleIJNS3_IJNS_1CILi8EEENS4_ILi1EEEEEENS4_ILi4EEES8_EEENS3_IJNS3_IJS6_NS4_ILi0EEEEEES5_NS4_ILi32EEEEEEEENS_10ViewEngineIPN7cutlass10bfloat16_tEEEEEC2ERKSE_RKSJ_)
$_ZN7cutlass13device_kernelIN5flash19enable_sm80_to_sm89INS1_16FlashAttnBwdSm80INS1_25CollectiveMainloopBwdSm80ILi2ELi2EN4cute5tupleIJNS5_1CILi128EEES8_NS7_ILi64EEEEEENS_10bfloat16_tEfNS_4arch4Sm80ELb1ELb0ELb1ELb1ELb0ELb0ELb0ELb0ELi2ELi4ELi4ELi4ELb0EEENS1_24CollectiveEpilogueBwdGQAISA_fSD_Li256ELb1ELb0EEENS1_25SingleTileBwdLPTSchedulerILb1ELi128ELb0EEEEEEEEEvNT_6ParamsE$_ZN4cute3eso3ESOILb1ELb0EJNS_6LayoutINS_5tupleIJNS3_IJNS_1CILi8EEENS4_ILi1EEEEEENS4_ILi4EEES8_EEENS3_IJNS3_IJS6_NS4_ILi0EEEEEES5_NS4_ILi32EEEEEEEENS_10ViewEngineIPN7cutlass10bfloat16_tEEEEEC2ERKSE_RKSJ_:
[----:B------:R-:W-:Y:S01]  /*a710*/  IADD3 R2, R23, -c[0x0][0x20], RZ ;  /* 0x8000080017027a10 */ /* 0x000fe20007ffe0ff */
[----:B------:R-:W-:Y:S01]  /*a720*/  IMAD.MOV.U32 R7, RZ, RZ, R3 ;  /* 0x000000ffff077224 */ /* 0x000fe200078e0003 */
[----:B------:R-:W-:-:S04]  /*a730*/  MOV R5, 0x0 ;  /* 0x0000000000057802 */ /* 0x000fc80000000f00 */
[----:B------:R1:W-:Y:S01]  /*a740*/  STL.64 [R2], R6 ;  /* 0x0000000602007387 */ /* 0x0003e20000100a00 */
[----:B------:R-:W-:Y:S05]  /*a750*/  RET.REL.NODEC R4 `(_ZN7cutlass13device_kernelIN5flash19enable_sm80_to_sm89INS1_16FlashAttnBwdSm80INS1_25CollectiveMainloopBwdSm80ILi2ELi2EN4cute5tupleIJNS5_1CILi128EEES8_NS7_ILi64EEEEEENS_10bfloat16_tEfNS_4arch4Sm80ELb1ELb0ELb1ELb1ELb0ELb0ELb0ELb0ELi2ELi4ELi4ELi4ELb0EEENS1_24CollectiveEpilogueBwdGQAISA_fSD_Li256ELb1ELb0EEENS1_25SingleTileBwdLPTSchedulerILb1ELi128ELb0EEEEEEEEEvNT_6ParamsE) ;  /* 0xffff58a004007950 */ /* 0x000fea0003c3ffff */
        .type           $_ZN7cutlass13device_kernelIN5flash19enable_sm80_to_sm89INS1_16FlashAttnBwdSm80INS1_25CollectiveMainloopBwdSm80ILi2ELi2EN4cute5tupleIJNS5_1CILi128EEES8_NS7_ILi64EEEEEENS_10bfloat16_tEfNS_4arch4Sm80ELb1ELb0ELb1ELb1ELb0ELb0ELb0ELb0ELi2ELi4ELi4ELi4ELb0EEENS1_24CollectiveEpilogueBwdGQAISA_fSD_Li256ELb1ELb0EEENS1_25SingleTileBwdLPTSchedulerILb1ELi128ELb0EEEEEEEEEvNT_6ParamsE$_ZN4cute3eso3ESOILb1ELb0EJNS_6LayoutINS_5tupleIJNS_1CILi1EEENS3_IJNS4_ILi2EEES6_EEEEEENS3_IJNS4_ILi0EEENS3_IJNS4_ILi8EEENS4_ILi64EEEEEEEEEEENS_10ViewEngineINS_8smem_ptrIPfEEEEEEC2ERKSE_RKSJ_,@function
        .size           $_ZN7cutlass13device_kernelIN5flash19enable_sm80_to_sm89INS1_16FlashAttnBwdSm80INS1_25CollectiveMainloopBwdSm80ILi2ELi2EN4cute5tupleIJNS5_1CILi128EEES8_NS7_ILi64EEEEEENS_10bfloat16_tEfNS_4arch4Sm80ELb1ELb0ELb1ELb1ELb0ELb0ELb0ELb0ELi2ELi4ELi4ELi4ELb0EEENS1_24CollectiveEpilogueBwdGQAISA_fSD_Li256ELb1ELb0EEENS1_25SingleTileBwdLPTSchedulerILb1ELi128ELb0EEEEEEEEEvNT_6ParamsE$_ZN4cute3eso3ESOILb1ELb0EJNS_6LayoutINS_5tupleIJNS_1CILi1EEENS3_IJNS4_ILi2EEES6_EEEEEENS3_IJNS4_ILi0EEENS3_IJNS4_ILi8EEENS4_ILi64EEEEEEEEEEENS_10ViewEngineINS_8smem_ptrIPfEEEEEEC2ERKSE_RKSJ_,($_ZN7cutlass13device_kernelIN5flash19enable_sm80_to_sm89INS1_16FlashAttnBwdSm80INS1_25CollectiveMainloopBwdSm80ILi2ELi2EN4cute5tupleIJNS5_1CILi128EEES8_NS7_ILi64EEEEEENS_10bfloat16_tEfNS_4arch4Sm80ELb1ELb0ELb1ELb1ELb0ELb0ELb0ELb0ELi2ELi4ELi4ELi4ELb0EEENS1_24CollectiveEpilogueBwdGQAISA_fSD_Li256ELb1ELb0EEENS1_25SingleTileBwdLPTSchedulerILb1ELi128ELb0EEEEEEEEEvNT_6ParamsE$_ZN4cute3eso3ESOILb1ELb0EJNS_6LayoutINS_5tupleIJNS_1CILi1EEENS4_ILi4EEEEEENS3_IJNS4_ILi0EEES5_EEEEENS_10ViewEngineIPfEEEEC2ERKSA_RKSD_ - $_ZN7cutlass13device_kernelIN5flash19enable_sm80_to_sm89INS1_16FlashAttnBwdSm80INS1_25CollectiveMainloopBwdSm80ILi2ELi2EN4cute5tupleIJNS5_1CILi128EEES8_NS7_ILi64EEEEEENS_10bfloat16_tEfNS_4arch4Sm80ELb1ELb0ELb1ELb1ELb0ELb0ELb0ELb0ELi2ELi4ELi4ELi4ELb0EEENS1_24CollectiveEpilogueBwdGQAISA_fSD_Li256ELb1ELb0EEENS1_25SingleTileBwdLPTSchedulerILb1ELi128ELb0EEEEEEEEEvNT_6ParamsE$_ZN4cute3eso3ESOILb1ELb0EJNS_6LayoutINS_5tupleIJNS_1CILi1EEENS3_IJNS4_ILi2EEES6_EEEEEENS3_IJNS4_ILi0EEENS3_IJNS4_ILi8EEENS4_ILi64EEEEEEEEEEENS_10ViewEngineINS_8smem_ptrIPfEEEEEEC2ERKSE_RKSJ_)
$_ZN7cutlass13device_kernelIN5flash19enable_sm80_to_sm89INS1_16FlashAttnBwdSm80INS1_25CollectiveMainloopBwdSm80ILi2ELi2EN4cute5tupleIJNS5_1CILi128EEES8_NS7_ILi64EEEEEENS_10bfloat16_tEfNS_4arch4Sm80ELb1ELb0ELb1ELb1ELb0ELb0ELb0ELb0ELi2ELi4ELi4ELi4ELb0EEENS1_24CollectiveEpilogueBwdGQAISA_fSD_Li256ELb1ELb0EEENS1_25SingleTileBwdLPTSchedulerILb1ELi128ELb0EEEEEEEEEvNT_6ParamsE$_ZN4cute3eso3ESOILb1ELb0EJNS_6LayoutINS_5tupleIJNS_1CILi1EEENS3_IJNS4_ILi2EEES6_EEEEEENS3_IJNS4_ILi0EEENS3_IJNS4_ILi8EEENS4_ILi64EEEEEEEEEEENS_10ViewEngineINS_8smem_ptrIPfEEEEEEC2ERKSE_RKSJ_:
[----:B------:R-:W-:Y:S01]  /*a760*/  IADD3 R3, R23, -c[0x0][0x20], RZ ;  /* 0x8000080017037a10 */ /* 0x000fe20007ffe0ff */
[----:B------:R-:W-:Y:S01]  /*a770*/  IMAD.MOV.U32 R8, RZ, RZ, R2 ;  /* 0x000000ffff087224 */ /* 0x000fe200078e0002 */
[----:B------:R-:W-:Y:S01]  /*a780*/  MOV R10, R6 ;  /* 0x00000006000a7202 */ /* 0x000fe20000000f00 */
[----:B------:R-:W-:-:S03]  /*a790*/  IMAD.MOV.U32 R11, RZ, RZ, 0x0 ;  /* 0x00000000ff0b7424 */ /* 0x000fc600078e00ff */
[----:B------:R1:W-:Y:S01]  /*a7a0*/  STL.64 [R3], R8 ;  /* 0x0000000803007387 */ /* 0x0003e20000100a00 */
[----:B------:R-:W-:Y:S05]  /*a7b0*/  RET.REL.NODEC R10 `(_ZN7cutlass13device_kernelIN5flash19enable_sm80_to_sm89INS1_16FlashAttnBwdSm80INS1_25CollectiveMainloopBwdSm80ILi2ELi2EN4cute5tupleIJNS5_1CILi128EEES8_NS7_ILi64EEEEEENS_10bfloat16_tEfNS_4arch4Sm80ELb1ELb0ELb1ELb1ELb0ELb0ELb0ELb0ELi2ELi4ELi4ELi4ELb0EEENS1_24CollectiveEpilogueBwdGQAISA_fSD_Li256ELb1ELb0EEENS1_25SingleTileBwdLPTSchedulerILb1ELi128ELb0EEEEEEEEEvNT_6ParamsE) ;  /* 0xffff58400a007950 */ /* 0x000fea0003c3ffff */
        .type           $_ZN7cutlass13device_kernelIN5flash19enable_sm80_to_sm89INS1_16FlashAttnBwdSm80INS1_25CollectiveMainloopBwdSm80ILi2ELi2EN4cute5tupleIJNS5_1CILi128EEES8_NS7_ILi64EEEEEENS_10bfloat16_tEfNS_4arch4Sm80ELb1ELb0ELb1ELb1ELb0ELb0ELb0ELb0ELi2ELi4ELi4ELi4ELb0EEENS1_24CollectiveEpilogueBwdGQAISA_fSD_Li256ELb1ELb0EEENS1_25SingleTileBwdLPTSchedulerILb1ELi128ELb0EEEEEEEEEvNT_6ParamsE$_ZN4cute3eso3ESOILb1ELb0EJNS_6LayoutINS_5tupleIJNS_1CILi1EEENS4_ILi4EEEEEENS3_IJNS4_ILi0EEES5_EEEEENS_10ViewEngineIPfEEEEC2ERKSA_RKSD_,@function
        .size           $_ZN7cutlass13device_kernelIN5flash19enable_sm80_to_sm89INS1_16FlashAttnBwdSm80INS1_25CollectiveMainloopBwdSm80ILi2ELi2EN4cute5tupleIJNS5_1CILi128EEES8_NS7_ILi64EEEEEENS_10bfloat16_tEfNS_4arch4Sm80ELb1ELb0ELb1ELb1ELb0ELb0ELb0ELb0ELi2ELi4ELi4ELi4ELb0EEENS1_24CollectiveEpilogueBwdGQAISA_fSD_Li256ELb1ELb0EEENS1_25SingleTileBwdLPTSchedulerILb1ELi128ELb0EEEEEEEEEvNT_6ParamsE$_ZN4cute3eso3ESOILb1ELb0EJNS_6LayoutINS_5tupleIJNS_1CILi1EEENS4_ILi4EEEEEENS3_IJNS4_ILi0EEES5_EEEEENS_10ViewEngineIPfEEEEC2ERKSA_RKSD_,($_ZN7cutlass13device_kernelIN5flash19enable_sm80_to_sm89INS1_16FlashAttnBwdSm80INS1_25CollectiveMainloopBwdSm80ILi2ELi2EN4cute5tupleIJNS5_1CILi128EEES8_NS7_ILi64EEEEEENS_10bfloat16_tEfNS_4arch4Sm80ELb1ELb0ELb1ELb1ELb0ELb0ELb0ELb0ELi2ELi4ELi4ELi4ELb0EEENS1_24CollectiveEpilogueBwdGQAISA_fSD_Li256ELb1ELb0EEENS1_25SingleTileBwdLPTSchedulerILb1ELi128ELb0EEEEEEEEEvNT_6ParamsE$_ZN4cute3eso3ESOILb1ELb0EJNS_6LayoutINS_5tupleIJNS_1CILi4EEEEEENS3_IJNS4_ILi1EEEEEEEENS_10ViewEngineIPfEEEEC2ERKS9_RKSC_ - $_ZN7cutlass13device_kernelIN5flash19enable_sm80_to_sm89INS1_16FlashAttnBwdSm80INS1_25CollectiveMainloopBwdSm80ILi2ELi2EN4cute5tupleIJNS5_1CILi128EEES8_NS7_ILi64EEEEEENS_10bfloat16_tEfNS_4arch4Sm80ELb1ELb0ELb1ELb1ELb0ELb0ELb0ELb0ELi2ELi4ELi4ELi4ELb0EEENS1_24CollectiveEpilogueBwdGQAISA_fSD_Li256ELb1ELb0EEENS1_25SingleTileBwdLPTSchedulerILb1ELi128ELb0EEEEEEEEEvNT_6ParamsE$_ZN4cute3eso3ESOILb1ELb0EJNS_6LayoutINS_5tupleIJNS_1CILi1EEENS4_ILi4EEEEEENS3_IJNS4_ILi0EEES5_EEEEENS_10ViewEngineIPfEEEEC2ERKSA_RKSD_)
$_ZN7cutlass13device_kernelIN5flash19enable_sm80_to_sm89INS1_16FlashAttnBwdSm80INS1_25CollectiveMainloopBwdSm80ILi2ELi2EN4cute5tupleIJNS5_1CILi128EEES8_NS7_ILi64EEEEEENS_10bfloat16_tEfNS_4arch4Sm80ELb1ELb0ELb1ELb1ELb0ELb0ELb0ELb0ELi2ELi4ELi4ELi4ELb0EEENS1_24CollectiveEpilogueBwdGQAISA_fSD_Li256ELb1ELb0EEENS1_25SingleTileBwdLPTSchedulerILb1ELi128ELb0EEEEEEEEEvNT_6ParamsE$_ZN4cute3eso3ESOILb1ELb0EJNS_6LayoutINS_5tupleIJNS_1CILi1EEENS4_ILi4EEEEEENS3_IJNS4_ILi0EEES5_EEEEENS_10ViewEngineIPfEEEEC2ERKSA_RKSD_:
[----:B------:R-:W-:Y:S01]  /*a7c0*/  IADD3 R5, R23, -c[0x0][0x20], RZ ;  /* 0x8000080017057a10 */ /* 0x000fe20007ffe0ff */
[----:B------:R-:W-:Y:S01]  /*a7d0*/  IMAD.MOV.U32 R8, RZ, RZ, R16 ;  /* 0x000000ffff087224 */ /* 0x000fe200078e0010 */
[----:B------:R-:W-:Y:S01]  /*a7e0*/  MOV R10, R6 ;  /* 0x00000006000a7202 */ /* 0x000fe20000000f00 */
[----:B------:R-:W-:-:S03]  /*a7f0*/  IMAD.MOV.U32 R11, RZ, RZ, 0x0 ;  /* 0x00000000ff0b7424 */ /* 0x000fc600078e00ff */
[----:B------:R1:W-:Y:S01]  /*a800*/  STL.64 [R5], R8 ;  /* 0x0000000805007387 */ /* 0x0003e20000100a00 */
[----:B------:R-:W-:Y:S05]  /*a810*/  RET.REL.NODEC R10 `(_ZN7cutlass13device_kernelIN5flash19enable_sm80_to_sm89INS1_16FlashAttnBwdSm80INS1_25CollectiveMainloopBwdSm80ILi2ELi2EN4cute5tupleIJNS5_1CILi128EEES8_NS7_ILi64EEEEEENS_10bfloat16_tEfNS_4arch4Sm80ELb1ELb0ELb1ELb1ELb0ELb0ELb0ELb0ELi2ELi4ELi4ELi4ELb0EEENS1_24CollectiveEpilogueBwdGQAISA_fSD_Li256ELb1ELb0EEENS1_25SingleTileBwdLPTSchedulerILb1ELi128ELb0EEEEEEEEEvNT_6ParamsE) ;  /* 0xffff57e00a007950 */ /* 0x000fea0003c3ffff */
        .type           $_ZN7cutlass13device_kernelIN5flash19enable_sm80_to_sm89INS1_16FlashAttnBwdSm80INS1_25CollectiveMainloopBwdSm80ILi2ELi2EN4cute5tupleIJNS5_1CILi128EEES8_NS7_ILi64EEEEEENS_10bfloat16_tEfNS_4arch4Sm80ELb1ELb0ELb1ELb1ELb0ELb0ELb0ELb0ELi2ELi4ELi4ELi4ELb0EEENS1_24CollectiveEpilogueBwdGQAISA_fSD_Li256ELb1ELb0EEENS1_25SingleTileBwdLPTSchedulerILb1ELi128ELb0EEEEEEEEEvNT_6ParamsE$_ZN4cute3eso3ESOILb1ELb0EJNS_6LayoutINS_5tupleIJNS_1CILi4EEEEEENS3_IJNS4_ILi1EEEEEEEENS_10ViewEngineIPfEEEEC2ERKS9_RKSC_,@function
        .size           $_ZN7cutlass13device_kernelIN5flash19enable_sm80_to_sm89INS1_16FlashAttnBwdSm80INS1_25CollectiveMainloopBwdSm80ILi2ELi2EN4cute5tupleIJNS5_1CILi128EEES8_NS7_ILi64EEEEEENS_10bfloat16_tEfNS_4arch4Sm80ELb1ELb0ELb1ELb1ELb0ELb0ELb0ELb0ELi2ELi4ELi4ELi4ELb0EEENS1_24CollectiveEpilogueBwdGQAISA_fSD_Li256ELb1ELb0EEENS1_25SingleTileBwdLPTSchedulerILb1ELi128ELb0EEEEEEEEEvNT_6ParamsE$_ZN4cute3eso3ESOILb1ELb0EJNS_6LayoutINS_5tupleIJNS_1CILi4EEEEEENS3_IJNS4_ILi1EEEEEEEENS_10ViewEngineIPfEEEEC2ERKS9_RKSC_,($_ZN7cutlass13device_kernelIN5flash19enable_sm80_to_sm89INS1_16FlashAttnBwdSm80INS1_25CollectiveMainloopBwdSm80ILi2ELi2EN4cute5tupleIJNS5_1CILi128EEES8_NS7_ILi64EEEEEENS_10bfloat16_tEfNS_4arch4Sm80ELb1ELb0ELb1ELb1ELb0ELb0ELb0ELb0ELi2ELi4ELi4ELi4ELb0EEENS1_24CollectiveEpilogueBwdGQAISA_fSD_Li256ELb1ELb0EEENS1_25SingleTileBwdLPTSchedulerILb1ELi128ELb0EEEEEEEEEvNT_6ParamsE$_ZN4cute3eso3ESOILb1ELb0EJNS_7SwizzleILi3ELi3ELi3EEENS_9MixedBitsILj0ELj432EEENS_6LayoutINS_5tupleIJNS7_IJNS_1CILi2EEES9_S9_EEES9_NS8_ILi8EEEEEENS7_IJNS7_IJNS8_ILi64EEESB_NS8_ILi512EEEEEENS8_ILi8192EEENS8_ILi1024EEEEEEEEEEC2ERKS3_RKS5_RKSJ_ - $_ZN7cutlass13device_kernelIN5flash19enable_sm80_to_sm89INS1_16FlashAttnBwdSm80INS1_25CollectiveMainloopBwdSm80ILi2ELi2EN4cute5tupleIJNS5_1CILi128EEES8_NS7_ILi64EEEEEENS_10bfloat16_tEfNS_4arch4Sm80ELb1ELb0ELb1ELb1ELb0ELb0ELb0ELb0ELi2ELi4ELi4ELi4ELb0EEENS1_24CollectiveEpilogueBwdGQAISA_fSD_Li256ELb1ELb0EEENS1_25SingleTileBwdLPTSchedulerILb1ELi128ELb0EEEEEEEEEvNT_6ParamsE$_ZN4cute3eso3ESOILb1ELb0EJNS_6LayoutINS_5tupleIJNS_1CILi4EEEEEENS3_IJNS4_ILi1EEEEEEEENS_10ViewEngineIPfEEEEC2ERKS9_RKSC_)
$_ZN7cutlass13device_kernelIN5flash19enable_sm80_to_sm89INS1_16FlashAttnBwdSm80INS1_25CollectiveMainloopBwdSm80ILi2ELi2EN4cute5tupleIJNS5_1CILi128EEES8_NS7_ILi64EEEEEENS_10bfloat16_tEfNS_4arch4Sm80ELb1ELb0ELb1ELb1ELb0ELb0ELb0ELb0ELi2ELi4ELi4ELi4ELb0EEENS1_24CollectiveEpilogueBwdGQAISA_fSD_Li256ELb1ELb0EEENS1_25SingleTileBwdLPTSchedulerILb1ELi128ELb0EEEEEEEEEvNT_6ParamsE$_ZN4cute3eso3ESOILb1ELb0EJNS_6LayoutINS_5tupleIJNS_1CILi4EEEEEENS3_IJNS4_ILi1EEEEEEEENS_10ViewEngineIPfEEEEC2ERKS9_RKSC_:
[----:B------:R-:W-:Y:S01]  /*a820*/  IADD3 R2, R23, -c[0x0][0x20], RZ ;  /* 0x8000080017027a10 */ /* 0x000fe20007ffe0ff */
[----:B------:R-:W-:Y:S01]  /*a830*/  IMAD.MOV.U32 R8, RZ, RZ, R6 ;  /* 0x000000ffff087224 */ /* 0x000fe200078e0006 */
[----:B------:R-:W-:-:S03]  /*a840*/  MOV R9, 0x0 ;  /* 0x0000000000097802 */ /* 0x000fc60000000f00 */
[----:B------:R1:W-:Y:S01]  /*a850*/  STL.64 [R2], R12 ;  /* 0x0000000c02007387 */ /* 0x0003e20000100a00 */
[----:B------:R-:W-:Y:S05]  /*a860*/  RET.REL.NODEC R8 `(_ZN7cutlass13device_kernelIN5flash19enable_sm80_to_sm89INS1_16FlashAttnBwdSm80INS1_25CollectiveMainloopBwdSm80ILi2ELi2EN4cute5tupleIJNS5_1CILi128EEES8_NS7_ILi64EEEEEENS_10bfloat16_tEfNS_4arch4Sm80ELb1ELb0ELb1ELb1ELb0ELb0ELb0ELb0ELi2ELi4ELi4ELi4ELb0EEENS1_24CollectiveEpilogueBwdGQAISA_fSD_Li256ELb1ELb0EEENS1_25SingleTileBwdLPTSchedulerILb1ELi128ELb0EEEEEEEEEvNT_6ParamsE) ;  /* 0xffff579008007950 */ /* 0x000fea0003c3ffff */
        .type           $_ZN7cutlass13device_kernelIN5flash19enable_sm80_to_sm89INS1_16FlashAttnBwdSm80INS1_25CollectiveMainloopBwdSm80ILi2ELi2EN4cute5tupleIJNS5_1CILi128EEES8_NS7_ILi64EEEEEENS_10bfloat16_tEfNS_4arch4Sm80ELb1ELb0ELb1ELb1ELb0ELb0ELb0ELb0ELi2ELi4ELi4ELi4ELb0EEENS1_24CollectiveEpilogueBwdGQAISA_fSD_Li256ELb1ELb0EEENS1_25SingleTileBwdLPTSchedulerILb1ELi128ELb0EEEEEEEEEvNT_6ParamsE$_ZN4cute3eso3ESOILb1ELb0EJNS_7SwizzleILi3ELi3ELi3EEENS_9MixedBitsILj0ELj432EEENS_6LayoutINS_5tupleIJNS7_IJNS_1CILi2EEES9_S9_EEES9_NS8_ILi8EEEEEENS7_IJNS7_IJNS8_ILi64EEESB_NS8_ILi512EEEEEENS8_ILi8192EEENS8_ILi1024EEEEEEEEEEC2ERKS3_RKS5_RKSJ_,@function
        .size           $_ZN7cutlass13device_kernelIN5flash19enable_sm80_to_sm89INS1_16FlashAttnBwdSm80INS1_25CollectiveMainloopBwdSm80ILi2ELi2EN4cute5tupleIJNS5_1CILi128EEES8_NS7_ILi64EEEEEENS_10bfloat16_tEfNS_4arch4Sm80ELb1ELb0ELb1ELb1ELb0ELb0ELb0ELb0ELi2ELi4ELi4ELi4ELb0EEENS1_24CollectiveEpilogueBwdGQAISA_fSD_Li256ELb1ELb0EEENS1_25SingleTileBwdLPTSchedulerILb1ELi128ELb0EEEEEEEEEvNT_6ParamsE$_ZN4cute3eso3ESOILb1ELb0EJNS_7SwizzleILi3ELi3ELi3EEENS_9MixedBitsILj0ELj432EEENS_6LayoutINS_5tupleIJNS7_IJNS_1CILi2EEES9_S9_EEES9_NS8_ILi8EEEEEENS7_IJNS7_IJNS8_ILi64EEESB_NS8_ILi512EEEEEENS8_ILi8192EEENS8_ILi1024EEEEEEEEEEC2ERKS3_RKS5_RKSJ_,($_ZN7cutlass13device_kernelIN5flash19enable_sm80_to_sm89INS1_16FlashAttnBwdSm80INS1_25CollectiveMainloopBwdSm80ILi2ELi2EN4cute5tupleIJNS5_1CILi128EEES8_NS7_ILi64EEEEEENS_10bfloat16_tEfNS_4arch4Sm80ELb1ELb0ELb1ELb1ELb0ELb0ELb0ELb0ELi2ELi4ELi4ELi4ELb0EEENS1_24CollectiveEpilogueBwdGQAISA_fSD_Li256ELb1ELb0EEENS1_25SingleTileBwdLPTSchedulerILb1ELi128ELb0EEEEEEEEEvNT_6ParamsE$_ZN4cute5tupleIJNS0_IJNS0_IJNS0_IJNS_1CILi8EEENS1_ILi1EEEEEENS0_IJS3_S3_EEEEEENS0_IJS3_NS1_ILi2EEEEEEEEENS0_IJNS0_IJNS0_IJS3_NS1_ILi0EEEEEENS0_IJSA_SA_EEEEEENS0_IJSA_iEEEEEEEEC2ERKS9_RKSF_ - $_ZN7cutlass13device_kernelIN5flash19enable_sm80_to_sm89INS1_16FlashAttnBwdSm80INS1_25CollectiveMainloopBwdSm80ILi2ELi2EN4cute5tupleIJNS5_1CILi128EEES8_NS7_ILi64EEEEEENS_10bfloat16_tEfNS_4arch4Sm80ELb1ELb0ELb1ELb1ELb0ELb0ELb0ELb0ELi2ELi4ELi4ELi4ELb0EEENS1_24CollectiveEpilogueBwdGQAISA_fSD_Li256ELb1ELb0EEENS1_25SingleTileBwdLPTSchedulerILb1ELi128ELb0EEEEEEEEEvNT_6ParamsE$_ZN4cute3eso3ESOILb1ELb0EJNS_7SwizzleILi3ELi3ELi3EEENS_9MixedBitsILj0ELj432EEENS_6LayoutINS_5tupleIJNS7_IJNS_1CILi2EEES9_S9_EEES9_NS8_ILi8EEEEEENS7_IJNS7_IJNS8_ILi64EEESB_NS8_ILi512EEEEEENS8_ILi8192EEENS8_ILi1024EEEEEEEEEEC2ERKS3_RKS5_RKSJ_)
$_ZN7cutlass13device_kernelIN5flash19enable_sm80_to_sm89INS1_16FlashAttnBwdSm80INS1_25CollectiveMainloopBwdSm80ILi2ELi2EN4cute5tupleIJNS5_1CILi128EEES8_NS7_ILi64EEEEEENS_10bfloat16_tEfNS_4arch4Sm80ELb1ELb0ELb1ELb1ELb0ELb0ELb0ELb0ELi2ELi4ELi4ELi4ELb0EEENS1_24CollectiveEpilogueBwdGQAISA_fSD_Li256ELb1ELb0EEENS1_25SingleTileBwdLPTSchedulerILb1ELi128ELb0EEEEEEEEEvNT_6ParamsE$_ZN4cute3eso3ESOILb1ELb0EJNS_7SwizzleILi3ELi3ELi3EEENS_9MixedBitsILj0ELj432EEENS_6LayoutINS_5tupleIJNS7_IJNS_1CILi2EEES9_S9_EEES9_NS8_ILi8EEEEEENS7_IJNS7_IJNS8_ILi64EEESB_NS8_ILi512EEEEEENS8_ILi8192EEENS8_ILi1024EEEEEEEEEEC2ERKS3_RKS5_RKSJ_:
[----:B------:R-:W-:Y:S01]  /*a870*/  IADD3 R2, R23, -c[0x0][0x20], RZ ;  /* 0x8000080017027a10 */ /* 0x000fe20007ffe0ff */
[----:B------:R-:W-:Y:S01]  /*a880*/  IMAD.MOV.U32 R8, RZ, RZ, R6 ;  /* 0x000000ffff087224 */ /* 0x000fe200078e0006 */
[----:B------:R-:W-:-:S03]  /*a890*/  MOV R9, 0x0 ;  /* 0x0000000000097802 */ /* 0x000fc60000000f00 */
[----:B------:R1:W-:Y:S01]  /*a8a0*/  STL [R2], R3 ;  /* 0x0000000302007387 */ /* 0x0003e20000100800 */
[----:B------:R-:W-:Y:S05]  /*a8b0*/  RET.REL.NODEC R8 `(_ZN7cutlass13device_kernelIN5flash19enable_sm80_to_sm89INS1_16FlashAttnBwdSm80INS1_25CollectiveMainloopBwdSm80ILi2ELi2EN4cute5tupleIJNS5_1CILi128EEES8_NS7_ILi64EEEEEENS_10bfloat16_tEfNS_4arch4Sm80ELb1ELb0ELb1ELb1ELb0ELb0ELb0ELb0ELi2ELi4ELi4ELi4ELb0EEENS1_24CollectiveEpilogueBwdGQAISA_fSD_Li256ELb1ELb0EEENS1_25SingleTileBwdLPTSchedulerILb1ELi128ELb0EEEEEEEEEvNT_6ParamsE) ;  /* 0xffff574008007950 */ /* 0x000fea0003c3ffff */
        .type           $_ZN7cutlass13device_kernelIN5flash19enable_sm80_to_sm89INS1_16FlashAttnBwdSm80INS1_25CollectiveMainloopBwdSm80ILi2ELi2EN4cute5tupleIJNS5_1CILi128EEES8_NS7_ILi64EEEEEENS_10bfloat16_tEfNS_4arch4Sm80ELb1ELb0ELb1ELb1ELb0ELb0ELb0ELb0ELi2ELi4ELi4ELi4ELb0EEENS1_24CollectiveEpilogueBwdGQAISA_fSD_Li256ELb1ELb0EEENS1_25SingleTileBwdLPTSchedulerILb1ELi128ELb0EEEEEEEEEvNT_6ParamsE$_ZN4cute5tupleIJNS0_IJNS0_IJNS0_IJNS_1CILi8EEENS1_ILi1EEEEEENS0_IJS3_S3_EEEEEENS0_IJS3_NS1_ILi2EEEEEEEEENS0_IJNS0_IJNS0_IJS3_NS1_ILi0EEEEEENS0_IJSA_SA_EEEEEENS0_IJSA_iEEEEEEEEC2ERKS9_RKSF_,@function
        .size           $_ZN7cutlass13device_kernelIN5flash19enable_sm80_to_sm89INS1_16FlashAttnBwdSm80INS1_25CollectiveMainloopBwdSm80ILi2ELi2EN4cute5tupleIJNS5_1CILi128EEES8_NS7_ILi64EEEEEENS_10bfloat16_tEfNS_4arch4Sm80ELb1ELb0ELb1ELb1ELb0ELb0ELb0ELb0ELi2ELi4ELi4ELi4ELb0EEENS1_24CollectiveEpilogueBwdGQAISA_fSD_Li256ELb1ELb0EEENS1_25SingleTileBwdLPTSchedulerILb1ELi128ELb0EEEEEEEEEvNT_6ParamsE$_ZN4cute5tupleIJNS0_IJNS0_IJNS0_IJNS_1CILi8EEENS1_ILi1EEEEEENS0_IJS3_S3_EEEEEENS0_IJS3_NS1_ILi2EEEEEEEEENS0_IJNS0_IJNS0_IJS3_NS1_ILi0EEEEEENS0_IJSA_SA_EEEEEENS0_IJSA_iEEEEEEEEC2ERKS9_RKSF_,($_ZN7cutlass13device_kernelIN5flash19enable_sm80_to_sm89INS1_16FlashAttnBwdSm80INS1_25CollectiveMainloopBwdSm80ILi2ELi2EN4cute5tupleIJNS5_1CILi128EEES8_NS7_ILi64EEEEEENS_10bfloat16_tEfNS_4arch4Sm80ELb1ELb0ELb1ELb1ELb0ELb0ELb0ELb0ELi2ELi4ELi4ELi4ELb0EEENS1_24CollectiveEpilogueBwdGQAISA_fSD_Li256ELb1ELb0EEENS1_25SingleTileBwdLPTSchedulerILb1ELi128ELb0EEEEEEEEEvNT_6ParamsE$_ZN4cute5tupleIJNS0_IJNS0_IJNS0_IJNS_1CILi8EEENS1_ILi1EEEEEES3_EEENS0_IJNS0_IJS3_S3_EEENS1_ILi2EEEEEEEEENS0_IJNS0_IJNS0_IJS3_NS1_ILi0EEEEEESA_EEENS0_IJNS0_IJSA_SA_EEEiEEEEEEEEC2ERKS9_RKSF_ - $_ZN7cutlass13device_kernelIN5flash19enable_sm80_to_sm89INS1_16FlashAttnBwdSm80INS1_25CollectiveMainloopBwdSm80ILi2ELi2EN4cute5tupleIJNS5_1CILi128EEES8_NS7_ILi64EEEEEENS_10bfloat16_tEfNS_4arch4Sm80ELb1ELb0ELb1ELb1ELb0ELb0ELb0ELb0ELi2ELi4ELi4ELi4ELb0EEENS1_24CollectiveEpilogueBwdGQAISA_fSD_Li256ELb1ELb0EEENS1_25SingleTileBwdLPTSchedulerILb1ELi128ELb0EEEEEEEEEvNT_6ParamsE$_ZN4cute5tupleIJNS0_IJNS0_IJNS0_IJNS_1CILi8EEENS1_ILi1EEEEEENS0_IJS3_S3_EEEEEENS0_IJS3_NS1_ILi2EEEEEEEEENS0_IJNS0_IJNS0_IJS3_NS1_ILi0EEEEEENS0_IJSA_SA_EEEEEENS0_IJSA_iEEEEEEEEC2ERKS9_RKSF_)
$_ZN7cutlass13device_kernelIN5flash19enable_sm80_to_sm89INS1_16FlashAttnBwdSm80INS1_25CollectiveMainloopBwdSm80ILi2ELi2EN4cute5tupleIJNS5_1CILi128EEES8_NS7_ILi64EEEEEENS_10bfloat16_tEfNS_4arch4Sm80ELb1ELb0ELb1ELb1ELb0ELb0ELb0ELb0ELi2ELi4ELi4ELi4ELb0EEENS1_24CollectiveEpilogueBwdGQAISA_fSD_Li256ELb1ELb0EEENS1_25SingleTileBwdLPTSchedulerILb1ELi128ELb0EEEEEEEEEvNT_6ParamsE$_ZN4cute5tupleIJNS0_IJNS0_IJNS0_IJNS_1CILi8EEENS1_ILi1EEEEEENS0_IJS3_S3_EEEEEENS0_IJS3_NS1_ILi2EEEEEEEEENS0_IJNS0_IJNS0_IJS3_NS1_ILi0EEEEEENS0_IJSA_SA_EEEEEENS0_IJSA_iEEEEEEEEC2ERKS9_RKSF_:
[----:B------:R-:W-:Y:S02]  /*a8c0*/  MOV R6, 0xa8e0 ;  /* 0x0000a8e000067802 */ /* 0x000fe40000000f00 */
[----:B------:R-:W-:Y:S05]  /*a8d0*/  CALL.REL.NOINC `($_ZN7cutlass13device_kernelIN5flash19enable_sm80_to_sm89INS1_16FlashAttnBwdSm80INS1_25CollectiveMainloopBwdSm80ILi2ELi2EN4cute5tupleIJNS5_1CILi128EEES8_NS7_ILi64EEEEEENS_10bfloat16_tEfNS_4arch4Sm80ELb1ELb0ELb1ELb1ELb0ELb0ELb0ELb0ELi2ELi4ELi4ELi4ELb0EEENS1_24CollectiveEpilogueBwdGQAISA_fSD_Li256ELb1ELb0EEENS1_25SingleTileBwdLPTSchedulerILb1ELi128ELb0EEEEEEEEEvNT_6ParamsE$_ZN4cute3eso3ESOILb1ELb0EJNS_5tupleIJNS2_IJNS2_IJNS_1CILi8EEENS3_ILi1EEEEEENS2_IJS5_S5_EEEEEENS2_IJS5_NS3_ILi2EEEEEEEEENS2_IJNS2_IJNS2_IJS5_NS3_ILi0EEEEEENS2_IJSC_SC_EEEEEENS2_IJSC_iEEEEEEEEC2ERKSB_RKSH_) ;  /* 0xffffdb4000007944 */ /* 0x000fea0003c3ffff */
[----:B------:R-:W-:-:S04]  /*a8e0*/  MOV R5, 0x0 ;  /* 0x0000000000057802 */ /* 0x000fc80000000f00 */
[----:B------:R-:W-:Y:S05]  /*a8f0*/  RET.REL.NODEC R4 `(_ZN7cutlass13device_kernelIN5flash19enable_sm80_to_sm89INS1_16FlashAttnBwdSm80INS1_25CollectiveMainloopBwdSm80ILi2ELi2EN4cute5tupleIJNS5_1CILi128EEES8_NS7_ILi64EEEEEENS_10bfloat16_tEfNS_4arch4Sm80ELb1ELb0ELb1ELb1ELb0ELb0ELb0ELb0ELi2ELi4ELi4ELi4ELb0EEENS1_24CollectiveEpilogueBwdGQAISA_fSD_Li256ELb1ELb0EEENS1_25SingleTileBwdLPTSchedulerILb1ELi128ELb0EEEEEEEEEvNT_6ParamsE) ;  /* 0xffff570004007950 */ /* 0x000fea0003c3ffff */
        .type           $_ZN7cutlass13device_kernelIN5flash19enable_sm80_to_sm89INS1_16FlashAttnBwdSm80INS1_25CollectiveMainloopBwdSm80ILi2ELi2EN4cute5tupleIJNS5_1CILi128EEES8_NS7_ILi64EEEEEENS_10bfloat16_tEfNS_4arch4Sm80ELb1ELb0ELb1ELb1ELb0ELb0ELb0ELb0ELi2ELi4ELi4ELi4ELb0EEENS1_24CollectiveEpilogueBwdGQAISA_fSD_Li256ELb1ELb0EEENS1_25SingleTileBwdLPTSchedulerILb1ELi128ELb0EEEEEEEEEvNT_6ParamsE$_ZN4cute5tupleIJNS0_IJNS0_IJNS0_IJNS_1CILi8EEENS1_ILi1EEEEEES3_EEENS0_IJNS0_IJS3_S3_EEENS1_ILi2EEEEEEEEENS0_IJNS0_IJNS0_IJS3_NS1_ILi0EEEEEESA_EEENS0_IJNS0_IJSA_SA_EEEiEEEEEEEEC2ERKS9_RKSF_,@function
        .size           $_ZN7cutlass13device_kernelIN5flash19enable_sm80_to_sm89INS1_16FlashAttnBwdSm80INS1_25CollectiveMainloopBwdSm80ILi2ELi2EN4cute5tupleIJNS5_1CILi128EEES8_NS7_ILi64EEEEEENS_10bfloat16_tEfNS_4arch4Sm80ELb1ELb0ELb1ELb1ELb0ELb0ELb0ELb0ELi2ELi4ELi4ELi4ELb0EEENS1_24CollectiveEpilogueBwdGQAISA_fSD_Li256ELb1ELb0EEENS1_25SingleTileBwdLPTSchedulerILb1ELi128ELb0EEEEEEEEEvNT_6ParamsE$_ZN4cute5tupleIJNS0_IJNS0_IJNS0_IJNS_1CILi8EEENS1_ILi1EEEEEES3_EEENS0_IJNS0_IJS3_S3_EEENS1_ILi2EEEEEEEEENS0_IJNS0_IJNS0_IJS3_NS1_ILi0EEEEEESA_EEENS0_IJNS0_IJSA_SA_EEEiEEEEEEEEC2ERKS9_RKSF_,($_ZN7cutlass13device_kernelIN5flash19enable_sm80_to_sm89INS1_16FlashAttnBwdSm80INS1_25CollectiveMainloopBwdSm80ILi2ELi2EN4cute5tupleIJNS5_1CILi128EEES8_NS7_ILi64EEEEEENS_10bfloat16_tEfNS_4arch4Sm80ELb1ELb0ELb1ELb1ELb0ELb0ELb0ELb0ELi2ELi4ELi4ELi4ELb0EEENS1_24CollectiveEpilogueBwdGQAISA_fSD_Li256ELb1ELb0EEENS1_25SingleTileBwdLPTSchedulerILb1ELi128ELb0EEEEEEEEEvNT_6ParamsE$_ZN4cute5tupleIJNS0_IJNS0_IJNS_1CILi1EEENS0_IJS2_NS1_ILi2EEES3_EEEEEES3_NS0_IJS3_S3_EEEEEENS0_IJNS0_IJNS1_ILi0EEENS0_IJS2_NS1_ILi256EEEiEEEEEENS1_ILi2048EEENS0_IJiNS1_ILi4096EEEEEEEEEEEC2ERKS7_RKSF_ - $_ZN7cutlass13device_kernelIN5flash19enable_sm80_to_sm89INS1_16FlashAttnBwdSm80INS1_25CollectiveMainloopBwdSm80ILi2ELi2EN4cute5tupleIJNS5_1CILi128EEES8_NS7_ILi64EEEEEENS_10bfloat16_tEfNS_4arch4Sm80ELb1ELb0ELb1ELb1ELb0ELb0ELb0ELb0ELi2ELi4ELi4ELi4ELb0EEENS1_24CollectiveEpilogueBwdGQAISA_fSD_Li256ELb1ELb0EEENS1_25SingleTileBwdLPTSchedulerILb1ELi128ELb0EEEEEEEEEvNT_6ParamsE$_ZN4cute5tupleIJNS0_IJNS0_IJNS0_IJNS_1CILi8EEENS1_ILi1EEEEEES3_EEENS0_IJNS0_IJS3_S3_EEENS1_ILi2EEEEEEEEENS0_IJNS0_IJNS0_IJS3_NS1_ILi0EEEEEESA_EEENS0_IJNS0_IJSA_SA_EEEiEEEEEEEEC2ERKS9_RKSF_)
$_ZN7cutlass13device_kernelIN5flash19enable_sm80_to_sm89INS1_16FlashAttnBwdSm80INS1_25CollectiveMainloopBwdSm80ILi2ELi2EN4cute5tupleIJNS5_1CILi128EEES8_NS7_ILi64EEEEEENS_10bfloat16_tEfNS_4arch4Sm80ELb1ELb0ELb1ELb1ELb0ELb0ELb0ELb0ELi2ELi4ELi4ELi4ELb0EEENS1_24CollectiveEpilogueBwdGQAISA_fSD_Li256ELb1ELb0EEENS1_25SingleTileBwdLPTSchedulerILb1ELi128ELb0EEEEEEEEEvNT_6ParamsE$_ZN4cute5tupleIJNS0_IJNS0_IJNS0_IJNS_1CILi8EEENS1_ILi1EEEEEES3_EEENS0_IJNS0_IJS3_S3_EEENS1_ILi2EEEEEEEEENS0_IJNS0_IJNS0_IJS3_NS1_ILi0EEEEEESA_EEENS0_IJNS0_IJSA_SA_EEEiEEEEEEEEC2ERKS9_RKSF_:
[----:B------:R-:W-:Y:S02]  /*a900*/  MOV R6, 0xa920 ;  /* 0x0000a92000067802 */ /* 0x000fe40000000f00 */
[----:B------:R-:W-:Y:S05]  /*a910*/  CALL.REL.NOINC `($_ZN7cutlass13device_kernelIN5flash19enable_sm80_to_sm89INS1_16FlashAttnBwdSm80INS1_25CollectiveMainloopBwdSm80ILi2ELi2EN4cute5tupleIJNS5_1CILi128EEES8_NS7_ILi64EEEEEENS_10bfloat16_tEfNS_4arch4Sm80ELb1ELb0ELb1ELb1ELb0ELb0ELb0ELb0ELi2ELi4ELi4ELi4ELb0EEENS1_24CollectiveEpilogueBwdGQAISA_fSD_Li256ELb1ELb0EEENS1_25SingleTileBwdLPTSchedulerILb1ELi128ELb0EEEEEEEEEvNT_6ParamsE$_ZN4cute3eso3ESOILb1ELb0EJNS_5tupleIJNS2_IJNS2_IJNS_1CILi8EEENS3_ILi1EEEEEES5_EEENS2_IJNS2_IJS5_S5_EEENS3_ILi2EEEEEEEEENS2_IJNS2_IJNS2_IJS5_NS3_ILi0EEEEEESC_EEENS2_IJNS2_IJSC_SC_EEEiEEEEEEEEC2ERKSB_RKSH_) ;  /* 0xffffdb4000007944 */ /* 0x000fea0003c3ffff */
[----:B------:R-:W-:-:S04]  /*a920*/  MOV R5, 0x0 ;  /* 0x0000000000057802 */ /* 0x000fc80000000f00 */
[----:B------:R-:W-:Y:S05]  /*a930*/  RET.REL.NODEC R4 `(_ZN7cutlass13device_kernelIN5flash19enable_sm80_to_sm89INS1_16FlashAttnBwdSm80INS1_25CollectiveMainloopBwdSm80ILi2ELi2EN4cute5tupleIJNS5_1CILi128EEES8_NS7_ILi64EEEEEENS_10bfloat16_tEfNS_4arch4Sm80ELb1ELb0ELb1ELb1ELb0ELb0ELb0ELb0ELi2ELi4ELi4ELi4ELb0EEENS1_24CollectiveEpilogueBwdGQAISA_fSD_Li256ELb1ELb0EEENS1_25SingleTileBwdLPTSchedulerILb1ELi128ELb0EEEEEEEEEvNT_6ParamsE) ;  /* 0xffff56c004007950 */ /* 0x000fea0003c3ffff */
        .type           $_ZN7cutlass13device_kernelIN5flash19enable_sm80_to_sm89INS1_16FlashAttnBwdSm80INS1_25CollectiveMainloopBwdSm80ILi2ELi2EN4cute5tupleIJNS5_1CILi128EEES8_NS7_ILi64EEEEEENS_10bfloat16_tEfNS_4arch4Sm80ELb1ELb0ELb1ELb1ELb0ELb0ELb0ELb0ELi2ELi4ELi4ELi4ELb0EEENS1_24CollectiveEpilogueBwdGQAISA_fSD_Li256ELb1ELb0EEENS1_25SingleTileBwdLPTSchedulerILb1ELi128ELb0EEEEEEEEEvNT_6ParamsE$_ZN4cute5tupleIJNS0_IJNS0_IJNS_1CILi1EEENS0_IJS2_NS1_ILi2EEES3_EEEEEES3_NS0_IJS3_S3_EEEEEENS0_IJNS0_IJNS1_ILi0EEENS0_IJS2_NS1_ILi256EEEiEEEEEENS1_ILi2048EEENS0_IJiNS1_ILi4096EEEEEEEEEEEC2ERKS7_RKSF_,@function
        .size           $_ZN7cutlass13device_kernelIN5flash19enable_sm80_to_sm89INS1_16FlashAttnBwdSm80INS1_25CollectiveMainloopBwdSm80ILi2ELi2EN4cute5tupleIJNS5_1CILi128EEES8_NS7_ILi64EEEEEENS_10bfloat16_tEfNS_4arch4Sm80ELb1ELb0ELb1ELb1ELb0ELb0ELb0ELb0ELi2ELi4ELi4ELi4ELb0EEENS1_24CollectiveEpilogueBwdGQAISA_fSD_Li256ELb1ELb0EEENS1_25SingleTileBwdLPTSchedulerILb1ELi128ELb0EEEEEEEEEvNT_6ParamsE$_ZN4cute5tupleIJNS0_IJNS0_IJNS_1CILi1EEENS0_IJS2_NS1_ILi2EEES3_EEEEEES3_NS0_IJS3_S3_EEEEEENS0_IJNS0_IJNS1_ILi0EEENS0_IJS2_NS1_ILi256EEEiEEEEEENS1_ILi2048EEENS0_IJiNS1_ILi4096EEEEEEEEEEEC2ERKS7_RKSF_,($_ZN7cutlass13device_kernelIN5flash19enable_sm80_to_sm89INS1_16FlashAttnBwdSm80INS1_25CollectiveMainloopBwdSm80ILi2ELi2EN4cute5tupleIJNS5_1CILi128EEES8_NS7_ILi64EEEEEENS_10bfloat16_tEfNS_4arch4Sm80ELb1ELb0ELb1ELb1ELb0ELb0ELb0ELb0ELi2ELi4ELi4ELi4ELb0EEENS1_24CollectiveEpilogueBwdGQAISA_fSD_Li256ELb1ELb0EEENS1_25SingleTileBwdLPTSchedulerILb1ELi128ELb0EEEEEEEEEvNT_6ParamsE$_ZN4cute5tupleIJNS0_IJNS0_IJNS_1CILi2EEES2_EEENS1_ILi8EEES3_EEENS0_IJNS0_IJNS1_ILi1EEEiEEENS1_ILi1024EEENS0_IJiiEEEEEEEEC2ERKS5_RKSA_ - $_ZN7cutlass13device_kernelIN5flash19enable_sm80_to_sm89INS1_16FlashAttnBwdSm80INS1_25CollectiveMainloopBwdSm80ILi2ELi2EN4cute5tupleIJNS5_1CILi128EEES8_NS7_ILi64EEEEEENS_10bfloat16_tEfNS_4arch4Sm80ELb1ELb0ELb1ELb1ELb0ELb0ELb0ELb0ELi2ELi4ELi4ELi4ELb0EEENS1_24CollectiveEpilogueBwdGQAISA_fSD_Li256ELb1ELb0EEENS1_25SingleTileBwdLPTSchedulerILb1ELi128ELb0EEEEEEEEEvNT_6ParamsE$_ZN4cute5tupleIJNS0_IJNS0_IJNS_1CILi1EEENS0_IJS2_NS1_ILi2EEES3_EEEEEES3_NS0_IJS3_S3_EEEEEENS0_IJNS0_IJNS1_ILi0EEENS0_IJS2_NS1_ILi256EEEiEEEEEENS1_ILi2048EEENS0_IJiNS1_ILi4096EEEEEEEEEEEC2ERKS7_RKSF_)
$_ZN7cutlass13device_kernelIN5flash19enable_sm80_to_sm89INS1_16FlashAttnBwdSm80INS1_25CollectiveMainloopBwdSm80ILi2ELi2EN4cute5tupleIJNS5_1CILi128EEES8_NS7_ILi64EEEEEENS_10bfloat16_tEfNS_4arch4Sm80ELb1ELb0ELb1ELb1ELb0ELb0ELb0ELb0ELi2ELi4ELi4ELi4ELb0EEENS1_24CollectiveEpilogueBwdGQAISA_fSD_Li256ELb1ELb0EEENS1_25SingleTileBwdLPTSchedulerILb1ELi128ELb0EEEEEEEEEvNT_6ParamsE$_ZN4cute5tupleIJNS0_IJNS0_IJNS_1CILi1EEENS0_IJS2_NS1_ILi2EEES3_EEEEEES3_NS0_IJS3_S3_EEEEEENS0_IJNS0_IJNS1_ILi0EEENS0_IJS2_NS1_ILi256EEEiEEEEEENS1_ILi2048EEENS0_IJiNS1_ILi4096EEEEEEEEEEEC2ERKS7_RKSF_:
[----:B------:R-:W-:Y:S02]  /*a940*/  MOV R6, 0xa960 ;  /* 0x0000a96000067802 */ /* 0x000fe40000000f00 */
[----:B------:R-:W-:Y:S05]  /*a950*/  CALL.REL.NOINC `($_ZN7cutlass13device_kernelIN5flash19enable_sm80_to_sm89INS1_16FlashAttnBwdSm80INS1_25CollectiveMainloopBwdSm80ILi2ELi2EN4cute5tupleIJNS5_1CILi128EEES8_NS7_ILi64EEEEEENS_10bfloat16_tEfNS_4arch4Sm80ELb1ELb0ELb1ELb1ELb0ELb0ELb0ELb0ELi2ELi4ELi4ELi4ELb0EEENS1_24CollectiveEpilogueBwdGQAISA_fSD_Li256ELb1ELb0EEENS1_25SingleTileBwdLPTSchedulerILb1ELi128ELb0EEEEEEEEEvNT_6ParamsE$_ZN4cute3eso3ESOILb1ELb0EJNS_5tupleIJNS2_IJNS_1CILi1EEENS2_IJS4_NS3_ILi2EEES5_EEEEEES5_NS2_IJS5_S5_EEEEEENS2_IJNS2_IJNS3_ILi0EEENS2_IJS4_NS3_ILi256EEEiEEEEEENS3_ILi2048EEENS2_IJiNS3_ILi4096EEEEEEEEEEEC2ERKS9_RKSH_) ;  /* 0xffffdb4000007944 */ /* 0x000fea0003c3ffff */
[----:B-1----:R-:W-:-:S04]  /*a960*/  MOV R5, 0x0 ;  /* 0x0000000000057802 */ /* 0x002fc80000000f00 */
[----:B------:R-:W-:Y:S05]  /*a970*/  RET.REL.NODEC R4 `(_ZN7cutlass13device_kernelIN5flash19enable_sm80_to_sm89INS1_16FlashAttnBwdSm80INS1_25CollectiveMainloopBwdSm80ILi2ELi2EN4cute5tupleIJNS5_1CILi128EEES8_NS7_ILi64EEEEEENS_10bfloat16_tEfNS_4arch4Sm80ELb1ELb0ELb1ELb1ELb0ELb0ELb0ELb0ELi2ELi4ELi4ELi4ELb0EEENS1_24CollectiveEpilogueBwdGQAISA_fSD_Li256ELb1ELb0EEENS1_25SingleTileBwdLPTSchedulerILb1ELi128ELb0EEEEEEEEEvNT_6ParamsE) ;  /* 0xffff568004007950 */ /* 0x000fea0003c3ffff */
        .type           $_ZN7cutlass13device_kernelIN5flash19enable_sm80_to_sm89INS1_16FlashAttnBwdSm80INS1_25CollectiveMainloopBwdSm80ILi2ELi2EN4cute5tupleIJNS5_1CILi128EEES8_NS7_ILi64EEEEEENS_10bfloat16_tEfNS_4arch4Sm80ELb1ELb0ELb1ELb1ELb0ELb0ELb0ELb0ELi2ELi4ELi4ELi4ELb0EEENS1_24CollectiveEpilogueBwdGQAISA_fSD_Li256ELb1ELb0EEENS1_25SingleTileBwdLPTSchedulerILb1ELi128ELb0EEEEEEEEEvNT_6ParamsE$_ZN4cute5tupleIJNS0_IJNS0_IJNS_1CILi2EEES2_EEENS1_ILi8EEES3_EEENS0_IJNS0_IJNS1_ILi1EEEiEEENS1_ILi1024EEENS0_IJiiEEEEEEEEC2ERKS5_RKSA_,@function
        .size           $_ZN7cutlass13device_kernelIN5flash19enable_sm80_to_sm89INS1_16FlashAttnBwdSm80INS1_25CollectiveMainloopBwdSm80ILi2ELi2EN4cute5tupleIJNS5_1CILi128EEES8_NS7_ILi64EEEEEENS_10bfloat16_tEfNS_4arch4Sm80ELb1ELb0ELb1ELb1ELb0ELb0ELb0ELb0ELi2ELi4ELi4ELi4ELb0EEENS1_24CollectiveEpilogueBwdGQAISA_fSD_Li256ELb1ELb0EEENS1_25SingleTileBwdLPTSchedulerILb1ELi128ELb0EEEEEEEEEvNT_6ParamsE$_ZN4cute5tupleIJNS0_IJNS0_IJNS_1CILi2EEES2_EEENS1_ILi8EEES3_EEENS0_IJNS0_IJNS1_ILi1EEEiEEENS1_ILi1024EEENS0_IJiiEEEEEEEEC2ERKS5_RKSA_,($_ZN7cutlass13device_kernelIN5flash19enable_sm80_to_sm89INS1_16FlashAttnBwdSm80INS1_25CollectiveMainloopBwdSm80ILi2ELi2EN4cute5tupleIJNS5_1CILi128EEES8_NS7_ILi64EEEEEENS_10bfloat16_tEfNS_4arch4Sm80ELb1ELb0ELb1ELb1ELb0ELb0ELb0ELb0ELi2ELi4ELi4ELi4ELb0EEENS1_24CollectiveEpilogueBwdGQAISA_fSD_Li256ELb1ELb0EEENS1_25SingleTileBwdLPTSchedulerILb1ELi128ELb0EEEEEEEEEvNT_6ParamsE$_ZN4cute5tupleIJNS0_IJNS0_IJNS_1CILi2EEES2_EEES2_EEENS0_IJNS0_IJiiEEENS1_ILi8192EEEEEEEEC2ERKS4_RKS7_ - $_ZN7cutlass13device_kernelIN5flash19enable_sm80_to_sm89INS1_16FlashAttnBwdSm80INS1_25CollectiveMainloopBwdSm80ILi2ELi2EN4cute5tupleIJNS5_1CILi128EEES8_NS7_ILi64EEEEEENS_10bfloat16_tEfNS_4arch4Sm80ELb1ELb0ELb1ELb1ELb0ELb0ELb0ELb0ELi2ELi4ELi4ELi4ELb0EEENS1_24CollectiveEpilogueBwdGQAISA_fSD_Li256ELb1ELb0EEENS1_25SingleTileBwdLPTSchedulerILb1ELi128ELb0EEEEEEEEEvNT_6ParamsE$_ZN4cute5tupleIJNS0_IJNS0_IJNS_1CILi2EEES2_EEENS1_ILi8EEES3_EEENS0_IJNS0_IJNS1_ILi1EEEiEEENS1_ILi1024EEENS0_IJiiEEEEEEEEC2ERKS5_RKSA_)
$_ZN7cutlass13device_kernelIN5flash19enable_sm80_to_sm89INS1_16FlashAttnBwdSm80INS1_25CollectiveMainloopBwdSm80ILi2ELi2EN4cute5tupleIJNS5_1CILi128EEES8_NS7_ILi64EEEEEENS_10bfloat16_tEfNS_4arch4Sm80ELb1ELb0ELb1ELb1ELb0ELb0ELb0ELb0ELi2ELi4ELi4ELi4ELb0EEENS1_24CollectiveEpilogueBwdGQAISA_fSD_Li256ELb1ELb0EEENS1_25SingleTileBwdLPTSchedulerILb1ELi128ELb0EEEEEEEEEvNT_6ParamsE$_ZN4cute5tupleIJNS0_IJNS0_IJNS_1CILi2EEES2_EEENS1_ILi8EEES3_EEENS0_IJNS0_IJNS1_ILi1EEEiEEENS1_ILi1024EEENS0_IJiiEEEEEEEEC2ERKS5_RKSA_:
[----:B------:R-:W-:Y:S02]  /*a980*/  MOV R8, 0xa9a0 ;  /* 0x0000a9a000087802 */ /* 0x000fe40000000f00 */
[----:B------:R-:W-:Y:S05]  /*a990*/  CALL.REL.NOINC `($_ZN7cutlass13device_kernelIN5flash19enable_sm80_to_sm89INS1_16FlashAttnBwdSm80INS1_25CollectiveMainloopBwdSm80ILi2ELi2EN4cute5tupleIJNS5_1CILi128EEES8_NS7_ILi64EEEEEENS_10bfloat16_tEfNS_4arch4Sm80ELb1ELb0ELb1ELb1ELb0ELb0ELb0ELb0ELi2ELi4ELi4ELi4ELb0EEENS1_24CollectiveEpilogueBwdGQAISA_fSD_Li256ELb1ELb0EEENS1_25SingleTileBwdLPTSchedulerILb1ELi128ELb0EEEEEEEEEvNT_6ParamsE$_ZN4cute3eso3ESOILb1ELb0EJNS_5tupleIJNS2_IJNS_1CILi2EEES4_EEENS3_ILi8EEES5_EEENS2_IJNS2_IJNS3_ILi1EEEiEEENS3_ILi1024EEENS2_IJiiEEEEEEEEC2ERKS7_RKSC_) ;  /* 0xffffdbe000007944 */ /* 0x000fea0003c3ffff */
[----:B------:R-:W-:-:S04]  /*a9a0*/  MOV R7, 0x0 ;  /* 0x0000000000077802 */ /* 0x000fc80000000f00 */
[----:B------:R-:W-:Y:S05]  /*a9b0*/  RET.REL.NODEC R6 `(_ZN7cutlass13device_kernelIN5flash19enable_sm80_to_sm89INS1_16FlashAttnBwdSm80INS1_25CollectiveMainloopBwdSm80ILi2ELi2EN4cute5tupleIJNS5_1CILi128EEES8_NS7_ILi64EEEEEENS_10bfloat16_tEfNS_4arch4Sm80ELb1ELb0ELb1ELb1ELb0ELb0ELb0ELb0ELi2ELi4ELi4ELi4ELb0EEENS1_24CollectiveEpilogueBwdGQAISA_fSD_Li256ELb1ELb0EEENS1_25SingleTileBwdLPTSchedulerILb1ELi128ELb0EEEEEEEEEvNT_6ParamsE) ;  /* 0xffff564006007950 */ /* 0x000fea0003c3ffff */
        .type           $_ZN7cutlass13device_kernelIN5flash19enable_sm80_to_sm89INS1_16FlashAttnBwdSm80INS1_25CollectiveMainloopBwdSm80ILi2ELi2EN4cute5tupleIJNS5_1CILi128EEES8_NS7_ILi64EEEEEENS_10bfloat16_tEfNS_4arch4Sm80ELb1ELb0ELb1ELb1ELb0ELb0ELb0ELb0ELi2ELi4ELi4ELi4ELb0EEENS1_24CollectiveEpilogueBwdGQAISA_fSD_Li256ELb1ELb0EEENS1_25SingleTileBwdLPTSchedulerILb1ELi128ELb0EEEEEEEEEvNT_6ParamsE$_ZN4cute5tupleIJNS0_IJNS0_IJNS_1CILi2EEES2_EEES2_EEENS0_IJNS0_IJiiEEENS1_ILi8192EEEEEEEEC2ERKS4_RKS7_,@function
        .size           $_ZN7cutlass13device_kernelIN5flash19enable_sm80_to_sm89INS1_16FlashAttnBwdSm80INS1_25CollectiveMainloopBwdSm80ILi2ELi2EN4cute5tupleIJNS5_1CILi128EEES8_NS7_ILi64EEEEEENS_10bfloat16_tEfNS_4arch4Sm80ELb1ELb0ELb1ELb1ELb0ELb0ELb0ELb0ELi2ELi4ELi4ELi4ELb0EEENS1_24CollectiveEpilogueBwdGQAISA_fSD_Li256ELb1ELb0EEENS1_25SingleTileBwdLPTSchedulerILb1ELi128ELb0EEEEEEEEEvNT_6ParamsE$_ZN4cute5tupleIJNS0_IJNS0_IJNS_1CILi2EEES2_EEES2_EEENS0_IJNS0_IJiiEEENS1_ILi8192EEEEEEEEC2ERKS4_RKS7_,($_ZN7cutlass13device_kernelIN5flash19enable_sm80_to_sm89INS1_16FlashAttnBwdSm80INS1_25CollectiveMainloopBwdSm80ILi2ELi2EN4cute5tupleIJNS5_1CILi128EEES8_NS7_ILi64EEEEEENS_10bfloat16_tEfNS_4arch4Sm80ELb1ELb0ELb1ELb1ELb0ELb0ELb0ELb0ELi2ELi4ELi4ELi4ELb0EEENS1_24CollectiveEpilogueBwdGQAISA_fSD_Li256ELb1ELb0EEENS1_25SingleTileBwdLPTSchedulerILb1ELi128ELb0EEEEEEEEEvNT_6ParamsE$_ZN4cute5tupleIJNS0_IJNS0_IJNS_1CILi2EEES2_EEES3_NS1_ILi8EEEEEENS0_IJNS0_IJiNS1_ILi512EEEEEENS0_IJiiEEENS1_ILi1024EEEEEEEEC2ERKS5_RKSA_ - $_ZN7cutlass13device_kernelIN5flash19enable_sm80_to_sm89INS1_16FlashAttnBwdSm80INS1_25CollectiveMainloopBwdSm80ILi2ELi2EN4cute5tupleIJNS5_1CILi128EEES8_NS7_ILi64EEEEEENS_10bfloat16_tEfNS_4arch4Sm80ELb1ELb0ELb1ELb1ELb0ELb0ELb0ELb0ELi2ELi4ELi4ELi4ELb0EEENS1_24CollectiveEpilogueBwdGQAISA_fSD_Li256ELb1ELb0EEENS1_25SingleTileBwdLPTSchedulerILb1ELi128ELb0EEEEEEEEEvNT_6ParamsE$_ZN4cute5tupleIJNS0_IJNS0_IJNS_1CILi2EEES2_EEES2_EEENS0_IJNS0_IJiiEEENS1_ILi8192EEEEEEEEC2ERKS4_RKS7_)
$_ZN7cutlass13device_kernelIN5flash19enable_sm80_to_sm89INS1_16FlashAttnBwdSm80INS1_25CollectiveMainloopBwdSm80ILi2ELi2EN4cute5tupleIJNS5_1CILi128EEES8_NS7_ILi64EEEEEENS_10bfloat16_tEfNS_4arch4Sm80ELb1ELb0ELb1ELb1ELb0ELb0ELb0ELb0ELi2ELi4ELi4ELi4ELb0EEENS1_24CollectiveEpilogueBwdGQAISA_fSD_Li256ELb1ELb0EEENS1_25SingleTileBwdLPTSchedulerILb1ELi128ELb0EEEEEEEEEvNT_6ParamsE$_ZN4cute5tupleIJNS0_IJNS0_IJNS_1CILi2EEES2_EEES2_EEENS0_IJNS0_IJiiEEENS1_ILi8192EEEEEEEEC2ERKS4_RKS7_:
[----:B------:R-:W-:Y:S02]  /*a9c0*/  MOV R6, 0xa9e0 ;  /* 0x0000a9e000067802 */ /* 0x000fe40000000f00 */
[----:B------:R-:W-:Y:S05]  /*a9d0*/  CALL.REL.NOINC `($_ZN7cutlass13device_kernelIN5flash19enable_sm80_to_sm89INS1_16FlashAttnBwdSm80INS1_25CollectiveMainloopBwdSm80ILi2ELi2EN4cute5tupleIJNS5_1CILi128EEES8_NS7_ILi64EEEEEENS_10bfloat16_tEfNS_4arch4Sm80ELb1ELb0ELb1ELb1ELb0ELb0ELb0ELb0ELi2ELi4ELi4ELi4ELb0EEENS1_24CollectiveEpilogueBwdGQAISA_fSD_Li256ELb1ELb0EEENS1_25SingleTileBwdLPTSchedulerILb1ELi128ELb0EEEEEEEEEvNT_6ParamsE$_ZN4cute3eso3ESOILb1ELb0EJNS_5tupleIJNS2_IJNS_1CILi2EEES4_EEES4_EEENS2_IJNS2_IJiiEEENS3_ILi8192EEEEEEEEC2ERKS6_RKS9_) ;  /* 0xffffdc0000007944 */ /* 0x000fea0003c3ffff */
[----:B------:R-:W-:-:S04]  /*a9e0*/  MOV R9, 0x0 ;  /* 0x0000000000097802 */ /* 0x000fc80000000f00 */
[----:B------:R-:W-:Y:S05]  /*a9f0*/  RET.REL.NODEC R8 `(_ZN7cutlass13device_kernelIN5flash19enable_sm80_to_sm89INS1_16FlashAttnBwdSm80INS1_25CollectiveMainloopBwdSm80ILi2ELi2EN4cute5tupleIJNS5_1CILi128EEES8_NS7_ILi64EEEEEENS_10bfloat16_tEfNS_4arch4Sm80ELb1ELb0ELb1ELb1ELb0ELb0ELb0ELb0ELi2ELi4ELi4ELi4ELb0EEENS1_24CollectiveEpilogueBwdGQAISA_fSD_Li256ELb1ELb0EEENS1_25SingleTileBwdLPTSchedulerILb1ELi128ELb0EEEEEEEEEvNT_6ParamsE) ;  /* 0xffff560008007950 */ /* 0x000fea0003c3ffff */
        .type           $_ZN7cutlass13device_kernelIN5flash19enable_sm80_to_sm89INS1_16FlashAttnBwdSm80INS1_25CollectiveMainloopBwdSm80ILi2ELi2EN4cute5tupleIJNS5_1CILi128EEES8_NS7_ILi64EEEEEENS_10bfloat16_tEfNS_4arch4Sm80ELb1ELb0ELb1ELb1ELb0ELb0ELb0ELb0ELi2ELi4ELi4ELi4ELb0EEENS1_24CollectiveEpilogueBwdGQAISA_fSD_Li256ELb1ELb0EEENS1_25SingleTileBwdLPTSchedulerILb1ELi128ELb0EEEEEEEEEvNT_6ParamsE$_ZN4cute5tupleIJNS0_IJNS0_IJNS_1CILi2EEES2_EEES3_NS1_ILi8EEEEEENS0_IJNS0_IJiNS1_ILi512EEEEEENS0_IJiiEEENS1_ILi1024EEEEEEEEC2ERKS5_RKSA_,@function
        .size           $_ZN7cutlass13device_kernelIN5flash19enable_sm80_to_sm89INS1_16FlashAttnBwdSm80INS1_25CollectiveMainloopBwdSm80ILi2ELi2EN4cute5tupleIJNS5_1CILi128EEES8_NS7_ILi64EEEEEENS_10bfloat16_tEfNS_4arch4Sm80ELb1ELb0ELb1ELb1ELb0ELb0ELb0ELb0ELi2ELi4ELi4ELi4ELb0EEENS1_24CollectiveEpilogueBwdGQAISA_fSD_Li256ELb1ELb0EEENS1_25SingleTileBwdLPTSchedulerILb1ELi128ELb0EEEEEEEEEvNT_6ParamsE$_ZN4cute5tupleIJNS0_IJNS0_IJNS_1CILi2EEES2_EEES3_NS1_ILi8EEEEEENS0_IJNS0_IJiNS1_ILi512EEEEEENS0_IJiiEEENS1_ILi1024EEEEEEEEC2ERKS5_RKSA_,($_ZN7cutlass13device_kernelIN5flash19enable_sm80_to_sm89INS1_16FlashAttnBwdSm80INS1_25CollectiveMainloopBwdSm80ILi2ELi2EN4cute5tupleIJNS5_1CILi128EEES8_NS7_ILi64EEEEEENS_10bfloat16_tEfNS_4arch4Sm80ELb1ELb0ELb1ELb1ELb0ELb0ELb0ELb0ELi2ELi4ELi4ELi4ELb0EEENS1_24CollectiveEpilogueBwdGQAISA_fSD_Li256ELb1ELb0EEENS1_25SingleTileBwdLPTSchedulerILb1ELi128ELb0EEEEEEEEEvNT_6ParamsE$_ZN4cute5tupleIJNS0_IJNS0_IJNS_1CILi2EEES2_S2_EEES2_NS0_IJNS0_IJS2_S2_EEES2_EEEEEENS0_IJNS0_IJNS1_ILi1EEENS1_ILi512EEEiEEENS1_ILi4096EEENS0_IJNS0_IJiiEEENS1_ILi8192EEEEEEEEEEEC2ERKS6_RKSE_ - $_ZN7cutlass13device_kernelIN5flash19enable_sm80_to_sm89INS1_16FlashAttnBwdSm80INS1_25CollectiveMainloopBwdSm80ILi2ELi2EN4cute5tupleIJNS5_1CILi128EEES8_NS7_ILi64EEEEEENS_10bfloat16_tEfNS_4arch4Sm80ELb1ELb0ELb1ELb1ELb0ELb0ELb0ELb0ELi2ELi4ELi4ELi4ELb0EEENS1_24CollectiveEpilogueBwdGQAISA_fSD_Li256ELb1ELb0EEENS1_25SingleTileBwdLPTSchedulerILb1ELi128ELb0EEEEEEEEEvNT_6ParamsE$_ZN4cute5tupleIJNS0_IJNS0_IJNS_1CILi2EEES2_EEES3_NS1_ILi8EEEEEENS0_IJNS0_IJiNS1_ILi512EEEEEENS0_IJiiEEENS1_ILi1024EEEEEEEEC2ERKS5_RKSA_)
$_ZN7cutlass13device_kernelIN5flash19enable_sm80_to_sm89INS1_16FlashAttnBwdSm80INS1_25CollectiveMainloopBwdSm80ILi2ELi2EN4cute5tupleIJNS5_1CILi128EEES8_NS7_ILi64EEEEEENS_10bfloat16_tEfNS_4arch4Sm80ELb1ELb0ELb1ELb1ELb0ELb0ELb0ELb0ELi2ELi4ELi4ELi4ELb0EEENS1_24CollectiveEpilogueBwdGQAISA_fSD_Li256ELb1ELb0EEENS1_25SingleTileBwdLPTSchedulerILb1ELi128ELb0EEEEEEEEEvNT_6ParamsE$_ZN4cute5tupleIJNS0_IJNS0_IJNS_1CILi2EEES2_EEES3_NS1_ILi8EEEEEENS0_IJNS0_IJiNS1_ILi512EEEEEENS0_IJiiEEENS1_ILi1024EEEEEEEEC2ERKS5_RKSA_:
[----:B------:R-:W-:Y:S02]  /*aa00*/  MOV R8, 0xaa20 ;  /* 0x0000aa2000087802 */ /* 0x000fe40000000f00 */
[----:B------:R-:W-:Y:S05]  /*aa10*/  CALL.REL.NOINC `($_ZN7cutlass13device_kernelIN5flash19enable_sm80_to_sm89INS1_16FlashAttnBwdSm80INS1_25CollectiveMainloopBwdSm80ILi2ELi2EN4cute5tupleIJNS5_1CILi128EEES8_NS7_ILi64EEEEEENS_10bfloat16_tEfNS_4arch4Sm80ELb1ELb0ELb1ELb1ELb0ELb0ELb0ELb0ELi2ELi4ELi4ELi4ELb0EEENS1_24CollectiveEpilogueBwdGQAISA_fSD_Li256ELb1ELb0EEENS1_25SingleTileBwdLPTSchedulerILb1ELi128ELb0EEEEEEEEEvNT_6ParamsE$_ZN4cute3eso3ESOILb1ELb0EJNS_5tupleIJNS2_IJNS_1CILi2EEES4_EEES5_NS3_ILi8EEEEEENS2_IJNS2_IJiNS3_ILi512EEEEEENS2_IJiiEEENS3_ILi1024EEEEEEEEC2ERKS7_RKSC_) ;  /* 0xffffdc2000007944 */ /* 0x000fea0003c3ffff */
[----:B-1----:R-:W-:Y:S02]  /*aa20*/  MOV R2, R6 ;  /* 0x0000000600027202 */ /* 0x002fe40000000f00 */
[----:B------:R-:W-:-:S04]  /*aa30*/  MOV R3, 0x0 ;  /* 0x0000000000037802 */ /* 0x000fc80000000f00 */
[----:B------:R-:W-:Y:S05]  /*aa40*/  RET.REL.NODEC R2 `(_ZN7cutlass13device_kernelIN5flash19enable_sm80_to_sm89INS1_16FlashAttnBwdSm80INS1_25CollectiveMainloopBwdSm80ILi2ELi2EN4cute5tupleIJNS5_1CILi128EEES8_NS7_ILi64EEEEEENS_10bfloat16_tEfNS_4arch4Sm80ELb1ELb0ELb1ELb1ELb0ELb0ELb0ELb0ELi2ELi4ELi4ELi4ELb0EEENS1_24CollectiveEpilogueBwdGQAISA_fSD_Li256ELb1ELb0EEENS1_25SingleTileBwdLPTSchedulerILb1ELi128ELb0EEEEEEEEEvNT_6ParamsE) ;  /* 0xffff55b002007950 */ /* 0x000fea0003c3ffff */
        .type           $_ZN7cutlass13device_kernelIN5flash19enable_sm80_to_sm89INS1_16FlashAttnBwdSm80INS1_25CollectiveMainloopBwdSm80ILi2ELi2EN4cute5tupleIJNS5_1CILi128EEES8_NS7_ILi64EEEEEENS_10bfloat16_tEfNS_4arch4Sm80ELb1ELb0ELb1ELb1ELb0ELb0ELb0ELb0ELi2ELi4ELi4ELi4ELb0EEENS1_24CollectiveEpilogueBwdGQAISA_fSD_Li256ELb1ELb0EEENS1_25SingleTileBwdLPTSchedulerILb1ELi128ELb0EEEEEEEEEvNT_6ParamsE$_ZN4cute5tupleIJNS0_IJNS0_IJNS_1CILi2EEES2_S2_EEES2_NS0_IJNS0_IJS2_S2_EEES2_EEEEEENS0_IJNS0_IJNS1_ILi1EEENS1_ILi512EEEiEEENS1_ILi4096EEENS0_IJNS0_IJiiEEENS1_ILi8192EEEEEEEEEEEC2ERKS6_RKSE_,@function
        .size           $_ZN7cutlass13device_kernelIN5flash19enable_sm80_to_sm89INS1_16FlashAttnBwdSm80INS1_25CollectiveMainloopBwdSm80ILi2ELi2EN4cute5tupleIJNS5_1CILi128EEES8_NS7_ILi64EEEEEENS_10bfloat16_tEfNS_4arch4Sm80ELb1ELb0ELb1ELb1ELb0ELb0ELb0ELb0ELi2ELi4ELi4ELi4ELb0EEENS1_24CollectiveEpilogueBwdGQAISA_fSD_Li256ELb1ELb0EEENS1_25SingleTileBwdLPTSchedulerILb1ELi128ELb0EEEEEEEEEvNT_6ParamsE$_ZN4cute5tupleIJNS0_IJNS0_IJNS_1CILi2EEES2_S2_EEES2_NS0_IJNS0_IJS2_S2_EEES2_EEEEEENS0_IJNS0_IJNS1_ILi1EEENS1_ILi512EEEiEEENS1_ILi4096EEENS0_IJNS0_IJiiEEENS1_ILi8192EEEEEEEEEEEC2ERKS6_RKSE_,($_ZN7cutlass13device_kernelIN5flash19enable_sm80_to_sm89INS1_16FlashAttnBwdSm80INS1_25CollectiveMainloopBwdSm80ILi2ELi2EN4cute5tupleIJNS5_1CILi128EEES8_NS7_ILi64EEEEEENS_10bfloat16_tEfNS_4arch4Sm80ELb1ELb0ELb1ELb1ELb0ELb0ELb0ELb0ELi2ELi4ELi4ELi4ELb0EEENS1_24CollectiveEpilogueBwdGQAISA_fSD_Li256ELb1ELb0EEENS1_25SingleTileBwdLPTSchedulerILb1ELi128ELb0EEEEEEEEEvNT_6ParamsE$_ZN4cute5tupleIJNS0_IJNS0_IJNS_1CILi2EEES2_S2_EEES2_NS0_IJS2_S2_EEEEEENS0_IJNS0_IJNS1_ILi1EEENS1_ILi512EEEiEEENS1_ILi4096EEENS0_IJiiEEEEEEEEC2ERKS5_RKSB_ - $_ZN7cutlass13device_kernelIN5flash19enable_sm80_to_sm89INS1_16FlashAttnBwdSm80INS1_25CollectiveMainloopBwdSm80ILi2ELi2EN4cute5tupleIJNS5_1CILi128EEES8_NS7_ILi64EEEEEENS_10bfloat16_tEfNS_4arch4Sm80ELb1ELb0ELb1ELb1ELb0ELb0ELb0ELb0ELi2ELi4ELi4ELi4ELb0EEENS1_24CollectiveEpilogueBwdGQAISA_fSD_Li256ELb1ELb0EEENS1_25SingleTileBwdLPTSchedulerILb1ELi128ELb0EEEEEEEEEvNT_6ParamsE$_ZN4cute5tupleIJNS0_IJNS0_IJNS_1CILi2EEES2_S2_EEES2_NS0_IJNS0_IJS2_S2_EEES2_EEEEEENS0_IJNS0_IJNS1_ILi1EEENS1_ILi512EEEiEEENS1_ILi4096EEENS0_IJNS0_IJiiEEENS1_ILi8192EEEEEEEEEEEC2ERKS6_RKSE_)
$_ZN7cutlass13device_kernelIN5flash19enable_sm80_to_sm89INS1_16FlashAttnBwdSm80INS1_25CollectiveMainloopBwdSm80ILi2ELi2EN4cute5tupleIJNS5_1CILi128EEES8_NS7_ILi64EEEEEENS_10bfloat16_tEfNS_4arch4Sm80ELb1ELb0ELb1ELb1ELb0ELb0ELb0ELb0ELi2ELi4ELi4ELi4ELb0EEENS1_24CollectiveEpilogueBwdGQAISA_fSD_Li256ELb1ELb0EEENS1_25SingleTileBwdLPTSchedulerILb1ELi128ELb0EEEEEEEEEvNT_6ParamsE$_ZN4cute5tupleIJNS0_IJNS0_IJNS_1CILi2EEES2_S2_EEES2_NS0_IJNS0_IJS2_S2_EEES2_EEEEEENS0_IJNS0_IJNS1_ILi1EEENS1_ILi512EEEiEEENS1_ILi4096EEENS0_IJNS0_IJiiEEENS1_ILi8192EEEEEEEEEEEC2ERKS6_RKSE_:
[----:B------:R-:W-:Y:S02]  /*aa50*/  MOV R8, 0xaa70 ;  /* 0x0000aa7000087802 */ /* 0x000fe40000000f00 */
[----:B------:R-:W-:Y:S05]  /*aa60*/  CALL.REL.NOINC `($_ZN7cutlass13device_kernelIN5flash19enable_sm80_to_sm89INS1_16FlashAttnBwdSm80INS1_25CollectiveMainloopBwdSm80ILi2ELi2EN4cute5tupleIJNS5_1CILi128EEES8_NS7_ILi64EEEEEENS_10bfloat16_tEfNS_4arch4Sm80ELb1ELb0ELb1ELb1ELb0ELb0ELb0ELb0ELi2ELi4ELi4ELi4ELb0EEENS1_24CollectiveEpilogueBwdGQAISA_fSD_Li256ELb1ELb0EEENS1_25SingleTileBwdLPTSchedulerILb1ELi128ELb0EEEEEEEEEvNT_6ParamsE$_ZN4cute3eso3ESOILb1ELb0EJNS_5tupleIJNS2_IJNS_1CILi2EEES4_S4_EEES4_NS2_IJNS2_IJS4_S4_EEES4_EEEEEENS2_IJNS2_IJNS3_ILi1EEENS3_ILi512EEEiEEENS3_ILi4096EEENS2_IJNS2_IJiiEEENS3_ILi8192EEEEEEEEEEEC2ERKS8_RKSG_) ;  /* 0xffffdc3000007944 */ /* 0x000fea0003c3ffff */
[----:B-1----:R-:W-:Y:S02]  /*aa70*/  MOV R2, R6 ;  /* 0x0000000600027202 */ /* 0x002fe40000000f00 */
[----:B------:R-:W-:-:S04]  /*aa80*/  MOV R3, 0x0 ;  /* 0x0000000000037802 */ /* 0x000fc80000000f00 */
[----:B------:R-:W-:Y:S05]  /*aa90*/  RET.REL.NODEC R2 `(_ZN7cutlass13device_kernelIN5flash19enable_sm80_to_sm89INS1_16FlashAttnBwdSm80INS1_25CollectiveMainloopBwdSm80ILi2ELi2EN4cute5tupleIJNS5_1CILi128EEES8_NS7_ILi64EEEEEENS_10bfloat16_tEfNS_4arch4Sm80ELb1ELb0ELb1ELb1ELb0ELb0ELb0ELb0ELi2ELi4ELi4ELi4ELb0EEENS1_24CollectiveEpilogueBwdGQAISA_fSD_Li256ELb1ELb0EEENS1_25SingleTileBwdLPTSchedulerILb1ELi128ELb0EEEEEEEEEvNT_6ParamsE) ;  /* 0xffff556002007950 */ /* 0x000fea0003c3ffff */
        .type           $_ZN7cutlass13device_kernelIN5flash19enable_sm80_to_sm89INS1_16FlashAttnBwdSm80INS1_25CollectiveMainloopBwdSm80ILi2ELi2EN4cute5tupleIJNS5_1CILi128EEES8_NS7_ILi64EEEEEENS_10bfloat16_tEfNS_4arch4Sm80ELb1ELb0ELb1ELb1ELb0ELb0ELb0ELb0ELi2ELi4ELi4ELi4ELb0EEENS1_24CollectiveEpilogueBwdGQAISA_fSD_Li256ELb1ELb0EEENS1_25SingleTileBwdLPTSchedulerILb1ELi128ELb0EEEEEEEEEvNT_6ParamsE$_ZN4cute5tupleIJNS0_IJNS0_IJNS_1CILi2EEES2_S2_EEES2_NS0_IJS2_S2_EEEEEENS0_IJNS0_IJNS1_ILi1EEENS1_ILi512EEEiEEENS1_ILi4096EEENS0_IJiiEEEEEEEEC2ERKS5_RKSB_,@function
        .size           $_ZN7cutlass13device_kernelIN5flash19enable_sm80_to_sm89INS1_16FlashAttnBwdSm80INS1_25CollectiveMainloopBwdSm80ILi2ELi2EN4cute5tupleIJNS5_1CILi128EEES8_NS7_ILi64EEEEEENS_10bfloat16_tEfNS_4arch4Sm80ELb1ELb0ELb1ELb1ELb0ELb0ELb0ELb0ELi2ELi4ELi4ELi4ELb0EEENS1_24CollectiveEpilogueBwdGQAISA_fSD_Li256ELb1ELb0EEENS1_25SingleTileBwdLPTSchedulerILb1ELi128ELb0EEEEEEEEEvNT_6ParamsE$_ZN4cute5tupleIJNS0_IJNS0_IJNS_1CILi2EEES2_S2_EEES2_NS0_IJS2_S2_EEEEEENS0_IJNS0_IJNS1_ILi1EEENS1_ILi512EEEiEEENS1_ILi4096EEENS0_IJiiEEEEEEEEC2ERKS5_RKSB_,($_ZN7cutlass13device_kernelIN5flash19enable_sm80_to_sm89INS1_16FlashAttnBwdSm80INS1_25CollectiveMainloopBwdSm80ILi2ELi2EN4cute5tupleIJNS5_1CILi128EEES8_NS7_ILi64EEEEEENS_10bfloat16_tEfNS_4arch4Sm80ELb1ELb0ELb1ELb1ELb0ELb0ELb0ELb0ELi2ELi4ELi4ELi4ELb0EEENS1_24CollectiveEpilogueBwdGQAISA_fSD_Li256ELb1ELb0EEENS1_25SingleTileBwdLPTSchedulerILb1ELi128ELb0EEEEEEEEEvNT_6ParamsE$_ZN4cute5tupleIJNS0_IJNS0_IJNS_1CILi8EEENS1_ILi1EEEEEENS0_IJNS1_ILi2EEEEEEEEENS0_IJNS0_IJS3_NS1_ILi0EEEEEENS0_IJiEEEEEEEEC2ERKS7_RKSB_ - $_ZN7cutlass13device_kernelIN5flash19enable_sm80_to_sm89INS1_16FlashAttnBwdSm80INS1_25CollectiveMainloopBwdSm80ILi2ELi2EN4cute5tupleIJNS5_1CILi128EEES8_NS7_ILi64EEEEEENS_10bfloat16_tEfNS_4arch4Sm80ELb1ELb0ELb1ELb1ELb0ELb0ELb0ELb0ELi2ELi4ELi4ELi4ELb0EEENS1_24CollectiveEpilogueBwdGQAISA_fSD_Li256ELb1ELb0EEENS1_25SingleTileBwdLPTSchedulerILb1ELi128ELb0EEEEEEEEEvNT_6ParamsE$_ZN4cute5tupleIJNS0_IJNS0_IJNS_1CILi2EEES2_S2_EEES2_NS0_IJS2_S2_EEEEEENS0_IJNS0_IJNS1_ILi1EEENS1_ILi512EEEiEEENS1_ILi4096EEENS0_IJiiEEEEEEEEC2ERKS5_RKSB_)
$_ZN7cutlass13device_kernelIN5flash19enable_sm80_to_sm89INS1_16FlashAttnBwdSm80INS1_25CollectiveMainloopBwdSm80ILi2ELi2EN4cute5tupleIJNS5_1CILi128EEES8_NS7_ILi64EEEEEENS_10bfloat16_tEfNS_4arch4Sm80ELb1ELb0ELb1ELb1ELb0ELb0ELb0ELb0ELi2ELi4ELi4ELi4ELb0EEENS1_24CollectiveEpilogueBwdGQAISA_fSD_Li256ELb1ELb0EEENS1_25SingleTileBwdLPTSchedulerILb1ELi128ELb0EEEEEEEEEvNT_6ParamsE$_ZN4cute5tupleIJNS0_IJNS0_IJNS_1CILi2EEES2_S2_EEES2_NS0_IJS2_S2_EEEEEENS0_IJNS0_IJNS1_ILi1EEENS1_ILi512EEEiEEENS1_ILi4096EEENS0_IJiiEEEEEEEEC2ERKS5_RKSB_:
[----:B------:R-:W-:Y:S02]  /*aaa0*/  MOV R8, 0xaac0 ;  /* 0x0000aac000087802 */ /* 0x000fe40000000f00 */
[----:B------:R-:W-:Y:S05]  /*aab0*/  CALL.REL.NOINC `($_ZN7cutlass13device_kernelIN5flash19enable_sm80_to_sm89INS1_16FlashAttnBwdSm80INS1_25CollectiveMainloopBwdSm80ILi2ELi2EN4cute5tupleIJNS5_1CILi128EEES8_NS7_ILi64EEEEEENS_10bfloat16_tEfNS_4arch4Sm80ELb1ELb0ELb1ELb1ELb0ELb0ELb0ELb0ELi2ELi4ELi4ELi4ELb0EEENS1_24CollectiveEpilogueBwdGQAISA_fSD_Li256ELb1ELb0EEENS1_25SingleTileBwdLPTSchedulerILb1ELi128ELb0EEEEEEEEEvNT_6ParamsE$_ZN4cute3eso3ESOILb1ELb0EJNS_5tupleIJNS2_IJNS_1CILi2EEES4_S4_EEES4_NS2_IJS4_S4_EEEEEENS2_IJNS2_IJNS3_ILi1EEENS3_ILi512EEEiEEENS3_ILi4096EEENS2_IJiiEEEEEEEEC2ERKS7_RKSD_) ;  /* 0xffffdc4000007944 */ /* 0x000fea0003c3ffff */
[----:B-1----:R-:W-:Y:S02]  /*aac0*/  MOV R2, R6 ;  /* 0x0000000600027202 */ /* 0x002fe40000000f00 */
[----:B------:R-:W-:-:S04]  /*aad0*/  MOV R3, 0x0 ;  /* 0x0000000000037802 */ /* 0x000fc80000000f00 */
[----:B------:R-:W-:Y:S05]  /*aae0*/  RET.REL.NODEC R2 `(_ZN7cutlass13device_kernelIN5flash19enable_sm80_to_sm89INS1_16FlashAttnBwdSm80INS1_25CollectiveMainloopBwdSm80ILi2ELi2EN4cute5tupleIJNS5_1CILi128EEES8_NS7_ILi64EEEEEENS_10bfloat16_tEfNS_4arch4Sm80ELb1ELb0ELb1ELb1ELb0ELb0ELb0ELb0ELi2ELi4ELi4ELi4ELb0EEENS1_24CollectiveEpilogueBwdGQAISA_fSD_Li256ELb1ELb0EEENS1_25SingleTileBwdLPTSchedulerILb1ELi128ELb0EEEEEEEEEvNT_6ParamsE) ;  /* 0xffff551002007950 */ /* 0x000fea0003c3ffff */
        .type           $_ZN7cutlass13device_kernelIN5flash19enable_sm80_to_sm89INS1_16FlashAttnBwdSm80INS1_25CollectiveMainloopBwdSm80ILi2ELi2EN4cute5tupleIJNS5_1CILi128EEES8_NS7_ILi64EEEEEENS_10bfloat16_tEfNS_4arch4Sm80ELb1ELb0ELb1ELb1ELb0ELb0ELb0ELb0ELi2ELi4ELi4ELi4ELb0EEENS1_24CollectiveEpilogueBwdGQAISA_fSD_Li256ELb1ELb0EEENS1_25SingleTileBwdLPTSchedulerILb1ELi128ELb0EEEEEEEEEvNT_6ParamsE$_ZN4cute5tupleIJNS0_IJNS0_IJNS_1CILi8EEENS1_ILi1EEEEEENS0_IJNS1_ILi2EEEEEEEEENS0_IJNS0_IJS3_NS1_ILi0EEEEEENS0_IJiEEEEEEEEC2ERKS7_RKSB_,@function
        .size           $_ZN7cutlass13device_kernelIN5flash19enable_sm80_to_sm89INS1_16FlashAttnBwdSm80INS1_25CollectiveMainloopBwdSm80ILi2ELi2EN4cute5tupleIJNS5_1CILi128EEES8_NS7_ILi64EEEEEENS_10bfloat16_tEfNS_4arch4Sm80ELb1ELb0ELb1ELb1ELb0ELb0ELb0ELb0ELi2ELi4ELi4ELi4ELb0EEENS1_24CollectiveEpilogueBwdGQAISA_fSD_Li256ELb1ELb0EEENS1_25SingleTileBwdLPTSchedulerILb1ELi128ELb0EEEEEEEEEvNT_6ParamsE$_ZN4cute5tupleIJNS0_IJNS0_IJNS_1CILi8EEENS1_ILi1EEEEEENS0_IJNS1_ILi2EEEEEEEEENS0_IJNS0_IJS3_NS1_ILi0EEEEEENS0_IJiEEEEEEEEC2ERKS7_RKSB_,($_ZN7cutlass13device_kernelIN5flash19enable_sm80_to_sm89INS1_16FlashAttnBwdSm80INS1_25CollectiveMainloopBwdSm80ILi2ELi2EN4cute5tupleIJNS5_1CILi128EEES8_NS7_ILi64EEEEEENS_10bfloat16_tEfNS_4arch4Sm80ELb1ELb0ELb1ELb1ELb0ELb0ELb0ELb0ELi2ELi4ELi4ELi4ELb0EEENS1_24CollectiveEpilogueBwdGQAISA_fSD_Li256ELb1ELb0EEENS1_25SingleTileBwdLPTSchedulerILb1ELi128ELb0EEEEEEEEEvNT_6ParamsE$_ZN4cute5tupleIJNS0_IJNS0_IJNS_1CILi8EEENS1_ILi1EEEEEENS1_ILi2EEEEEENS0_IJNS0_IJS3_NS1_ILi0EEEEEEiEEEEEC2ERKS6_RKS9_ - $_ZN7cutlass13device_kernelIN5flash19enable_sm80_to_sm89INS1_16FlashAttnBwdSm80INS1_25CollectiveMainloopBwdSm80ILi2ELi2EN4cute5tupleIJNS5_1CILi128EEES8_NS7_ILi64EEEEEENS_10bfloat16_tEfNS_4arch4Sm80ELb1ELb0ELb1ELb1ELb0ELb0ELb0ELb0ELi2ELi4ELi4ELi4ELb0EEENS1_24CollectiveEpilogueBwdGQAISA_fSD_Li256ELb1ELb0EEENS1_25SingleTileBwdLPTSchedulerILb1ELi128ELb0EEEEEEEEEvNT_6ParamsE$_ZN4cute5tupleIJNS0_IJNS0_IJNS_1CILi8EEENS1_ILi1EEEEEENS0_IJNS1_ILi2EEEEEEEEENS0_IJNS0_IJS3_NS1_ILi0EEEEEENS0_IJiEEEEEEEEC2ERKS7_RKSB_)
$_ZN7cutlass13device_kernelIN5flash19enable_sm80_to_sm89INS1_16FlashAttnBwdSm80INS1_25CollectiveMainloopBwdSm80ILi2ELi2EN4cute5tupleIJNS5_1CILi128EEES8_NS7_ILi64EEEEEENS_10bfloat16_tEfNS_4arch4Sm80ELb1ELb0ELb1ELb1ELb0ELb0ELb0ELb0ELi2ELi4ELi4ELi4ELb0EEENS1_24CollectiveEpilogueBwdGQAISA_fSD_Li256ELb1ELb0EEENS1_25SingleTileBwdLPTSchedulerILb1ELi128ELb0EEEEEEEEEvNT_6ParamsE$_ZN4cute5tupleIJNS0_IJNS0_IJNS_1CILi8EEENS1_ILi1EEEEEENS0_IJNS1_ILi2EEEEEEEEENS0_IJNS0_IJS3_NS1_ILi0EEEEEENS0_IJiEEEEEEEEC2ERKS7_RKSB_:
[----:B------:R-:W-:Y:S02]  /*aaf0*/  MOV R8, 0xab10 ;  /* 0x0000ab1000087802 */ /* 0x000fe40000000f00 */
[----:B------:R-:W-:Y:S05]  /*ab00*/  CALL.REL.NOINC `($_ZN7cutlass13device_kernelIN5flash19enable_sm80_to_sm89INS1_16FlashAttnBwdSm80INS1_25CollectiveMainloopBwdSm80ILi2ELi2EN4cute5tupleIJNS5_1CILi128EEES8_NS7_ILi64EEEEEENS_10bfloat16_tEfNS_4arch4Sm80ELb1ELb0ELb1ELb1ELb0ELb0ELb0ELb0ELi2ELi4ELi4ELi4ELb0EEENS1_24CollectiveEpilogueBwdGQAISA_fSD_Li256ELb1ELb0EEENS1_25SingleTileBwdLPTSchedulerILb1ELi128ELb0EEEEEEEEEvNT_6ParamsE$_ZN4cute3eso3ESOILb1ELb0EJNS_5tupleIJNS2_IJNS_1CILi8EEENS3_ILi1EEEEEENS2_IJNS3_ILi2EEEEEEEEENS2_IJNS2_IJS5_NS3_ILi0EEEEEENS2_IJiEEEEEEEEC2ERKS9_RKSD_) ;  /* 0xffffdc5000007944 */ /* 0x000fea0003c3ffff */
[----:B------:R-:W-:-:S04]  /*ab10*/  MOV R7, 0x0 ;  /* 0x0000000000077802 */ /* 0x000fc80000000f00 */
[----:B------:R-:W-:Y:S05]  /*ab20*/  RET.REL.NODEC R6 `(_ZN7cutlass13device_kernelIN5flash19enable_sm80_to_sm89INS1_16FlashAttnBwdSm80INS1_25CollectiveMainloopBwdSm80ILi2ELi2EN4cute5tupleIJNS5_1CILi128EEES8_NS7_ILi64EEEEEENS_10bfloat16_tEfNS_4arch4Sm80ELb1ELb0ELb1ELb1ELb0ELb0ELb0ELb0ELi2ELi4ELi4ELi4ELb0EEENS1_24CollectiveEpilogueBwdGQAISA_fSD_Li256ELb1ELb0EEENS1_25SingleTileBwdLPTSchedulerILb1ELi128ELb0EEEEEEEEEvNT_6ParamsE) ;  /* 0xffff54d006007950 */ /* 0x000fea0003c3ffff */
        .type           $_ZN7cutlass13device_kernelIN5flash19enable_sm80_to_sm89INS1_16FlashAttnBwdSm80INS1_25CollectiveMainloopBwdSm80ILi2ELi2EN4cute5tupleIJNS5_1CILi128EEES8_NS7_ILi64EEEEEENS_10bfloat16_tEfNS_4arch4Sm80ELb1ELb0ELb1ELb1ELb0ELb0ELb0ELb0ELi2ELi4ELi4ELi4ELb0EEENS1_24CollectiveEpilogueBwdGQAISA_fSD_Li256ELb1ELb0EEENS1_25SingleTileBwdLPTSchedulerILb1ELi128ELb0EEEEEEEEEvNT_6ParamsE$_ZN4cute5tupleIJNS0_IJNS0_IJNS_1CILi8EEENS1_ILi1EEEEEENS1_ILi2EEEEEENS0_IJNS0_IJS3_NS1_ILi0EEEEEEiEEEEEC2ERKS6_RKS9_,@function
        .size           $_ZN7cutlass13device_kernelIN5flash19enable_sm80_to_sm89INS1_16FlashAttnBwdSm80INS1_25CollectiveMainloopBwdSm80ILi2ELi2EN4cute5tupleIJNS5_1CILi128EEES8_NS7_ILi64EEEEEENS_10bfloat16_tEfNS_4arch4Sm80ELb1ELb0ELb1ELb1ELb0ELb0ELb0ELb0ELi2ELi4ELi4ELi4ELb0EEENS1_24CollectiveEpilogueBwdGQAISA_fSD_Li256ELb1ELb0EEENS1_25SingleTileBwdLPTSchedulerILb1ELi128ELb0EEEEEEEEEvNT_6ParamsE$_ZN4cute5tupleIJNS0_IJNS0_IJNS_1CILi8EEENS1_ILi1EEEEEENS1_ILi2EEEEEENS0_IJNS0_IJS3_NS1_ILi0EEEEEEiEEEEEC2ERKS6_RKS9_,($_ZN7cutlass13device_kernelIN5flash19enable_sm80_to_sm89INS1_16FlashAttnBwdSm80INS1_25CollectiveMainloopBwdSm80ILi2ELi2EN4cute5tupleIJNS5_1CILi128EEES8_NS7_ILi64EEEEEENS_10bfloat16_tEfNS_4arch4Sm80ELb1ELb0ELb1ELb1ELb0ELb0ELb0ELb0ELi2ELi4ELi4ELi4ELb0EEENS1_24CollectiveEpilogueBwdGQAISA_fSD_Li256ELb1ELb0EEENS1_25SingleTileBwdLPTSchedulerILb1ELi128ELb0EEEEEEEEEvNT_6ParamsE$_ZN4cute5tupleIJNS0_IJNS0_IJNS_1CILi8EEENS1_ILi1EEEEEENS1_ILi2EEENS0_IJS5_S5_EEEEEENS0_IJNS0_IJS3_NS1_ILi0EEEEEENS1_ILi4096EEENS0_IJiiEEEEEEEEC2ERKS7_RKSC_ - $_ZN7cutlass13device_kernelIN5flash19enable_sm80_to_sm89INS1_16FlashAttnBwdSm80INS1_25CollectiveMainloopBwdSm80ILi2ELi2EN4cute5tupleIJNS5_1CILi128EEES8_NS7_ILi64EEEEEENS_10bfloat16_tEfNS_4arch4Sm80ELb1ELb0ELb1ELb1ELb0ELb0ELb0ELb0ELi2ELi4ELi4ELi4ELb0EEENS1_24CollectiveEpilogueBwdGQAISA_fSD_Li256ELb1ELb0EEENS1_25SingleTileBwdLPTSchedulerILb1ELi128ELb0EEEEEEEEEvNT_6ParamsE$_ZN4cute5tupleIJNS0_IJNS0_IJNS_1CILi8EEENS1_ILi1EEEEEENS1_ILi2EEEEEENS0_IJNS0_IJS3_NS1_ILi0EEEEEEiEEEEEC2ERKS6_RKS9_)
$_ZN7cutlass13device_kernelIN5flash19enable_sm80_to_sm89INS1_16FlashAttnBwdSm80INS1_25CollectiveMainloopBwdSm80ILi2ELi2EN4cute5tupleIJNS5_1CILi128EEES8_NS7_ILi64EEEEEENS_10bfloat16_tEfNS_4arch4Sm80ELb1ELb0ELb1ELb1ELb0ELb0ELb0ELb0ELi2ELi4ELi4ELi4ELb0EEENS1_24CollectiveEpilogueBwdGQAISA_fSD_Li256ELb1ELb0EEENS1_25SingleTileBwdLPTSchedulerILb1ELi128ELb0EEEEEEEEEvNT_6ParamsE$_ZN4cute5tupleIJNS0_IJNS0_IJNS_1CILi8EEENS1_ILi1EEEEEENS1_ILi2EEEEEENS0_IJNS0_IJS3_NS1_ILi0EEEEEEiEEEEEC2ERKS6_RKS9_:
[----:B------:R-:W-:Y:S02]  /*ab30*/  MOV R8, 0xab50 ;  /* 0x0000ab5000087802 */ /* 0x000fe40000000f00 */
[----:B------:R-:W-:Y:S05]  /*ab40*/  CALL.REL.NOINC `($_ZN7cutlass13device_kernelIN5flash19enable_sm80_to_sm89INS1_16FlashAttnBwdSm80INS1_25CollectiveMainloopBwdSm80ILi2ELi2EN4cute5tupleIJNS5_1CILi128EEES8_NS7_ILi64EEEEEENS_10bfloat16_tEfNS_4arch4Sm80ELb1ELb0ELb1ELb1ELb0ELb0ELb0ELb0ELi2ELi4ELi4ELi4ELb0EEENS1_24CollectiveEpilogueBwdGQAISA_fSD_Li256ELb1ELb0EEENS1_25SingleTileBwdLPTSchedulerILb1ELi128ELb0EEEEEEEEEvNT_6ParamsE$_ZN4cute3eso3ESOILb1ELb0EJNS_5tupleIJNS2_IJNS_1CILi8EEENS3_ILi1EEEEEENS3_ILi2EEEEEENS2_IJNS2_IJS5_NS3_ILi0EEEEEEiEEEEEC2ERKS8_RKSB_) ;  /* 0xffffdc5000007944 */ /* 0x000fea0003c3ffff */
[----:B------:R-:W-:-:S04]  /*ab50*/  MOV R7, 0x0 ;  /* 0x0000000000077802 */ /* 0x000fc80000000f00 */
[----:B------:R-:W-:Y:S05]  /*ab60*/  RET.REL.NODEC R6 `(_ZN7cutlass13device_kernelIN5flash19enable_sm80_to_sm89INS1_16FlashAttnBwdSm80INS1_25CollectiveMainloopBwdSm80ILi2ELi2EN4cute5tupleIJNS5_1CILi128EEES8_NS7_ILi64EEEEEENS_10bfloat16_tEfNS_4arch4Sm80ELb1ELb0ELb1ELb1ELb0ELb0ELb0ELb0ELi2ELi4ELi4ELi4ELb0EEENS1_24CollectiveEpilogueBwdGQAISA_fSD_Li256ELb1ELb0EEENS1_25SingleTileBwdLPTSchedulerILb1ELi128ELb0EEEEEEEEEvNT_6ParamsE) ;  /* 0xffff549006007950 */ /* 0x000fea0003c3ffff */
        .type           $_ZN7cutlass13device_kernelIN5flash19enable_sm80_to_sm89INS1_16FlashAttnBwdSm80INS1_25CollectiveMainloopBwdSm80ILi2ELi2EN4cute5tupleIJNS5_1CILi128EEES8_NS7_ILi64EEEEEENS_10bfloat16_tEfNS_4arch4Sm80ELb1ELb0ELb1ELb1ELb0ELb0ELb0ELb0ELi2ELi4ELi4ELi4ELb0EEENS1_24CollectiveEpilogueBwdGQAISA_fSD_Li256ELb1ELb0EEENS1_25SingleTileBwdLPTSchedulerILb1ELi128ELb0EEEEEEEEEvNT_6ParamsE$_ZN4cute5tupleIJNS0_IJNS0_IJNS_1CILi8EEENS1_ILi1EEEEEENS1_ILi2EEENS0_IJS5_S5_EEEEEENS0_IJNS0_IJS3_NS1_ILi0EEEEEENS1_ILi4096EEENS0_IJiiEEEEEEEEC2ERKS7_RKSC_,@function
        .size           $_ZN7cutlass13device_kernelIN5flash19enable_sm80_to_sm89INS1_16FlashAttnBwdSm80INS1_25CollectiveMainloopBwdSm80ILi2ELi2EN4cute5tupleIJNS5_1CILi128EEES8_NS7_ILi64EEEEEENS_10bfloat16_tEfNS_4arch4Sm80ELb1ELb0ELb1ELb1ELb0ELb0ELb0ELb0ELi2ELi4ELi4ELi4ELb0EEENS1_24CollectiveEpilogueBwdGQAISA_fSD_Li256ELb1ELb0EEENS1_25SingleTileBwdLPTSchedulerILb1ELi128ELb0EEEEEEEEEvNT_6ParamsE$_ZN4cute5tupleIJNS0_IJNS0_IJNS_1CILi8EEENS1_ILi1EEEEEENS1_ILi2EEENS0_IJS5_S5_EEEEEENS0_IJNS0_IJS3_NS1_ILi0EEEEEENS1_ILi4096EEENS0_IJiiEEEEEEEEC2ERKS7_RKSC_,($_ZN7cutlass13device_kernelIN5flash19enable_sm80_to_sm89INS1_16FlashAttnBwdSm80INS1_25CollectiveMainloopBwdSm80ILi2ELi2EN4cute5tupleIJNS5_1CILi128EEES8_NS7_ILi64EEEEEENS_10bfloat16_tEfNS_4arch4Sm80ELb1ELb0ELb1ELb1ELb0ELb0ELb0ELb0ELi2ELi4ELi4ELi4ELb0EEENS1_24CollectiveEpilogueBwdGQAISA_fSD_Li256ELb1ELb0EEENS1_25SingleTileBwdLPTSchedulerILb1ELi128ELb0EEEEEEEEEvNT_6ParamsE$_ZN4cute5tupleIJNS0_IJNS0_IJNS_1CILi8EEENS1_ILi1EEEEEENS1_ILi2EEES2_EEENS0_IJNS0_IJS3_NS1_ILi0EEEEEEiNS1_ILi1024EEEEEEEEC2ERKS6_RKSA_ - $_ZN7cutlass13device_kernelIN5flash19enable_sm80_to_sm89INS1_16FlashAttnBwdSm80INS1_25CollectiveMainloopBwdSm80ILi2ELi2EN4cute5tupleIJNS5_1CILi128EEES8_NS7_ILi64EEEEEENS_10bfloat16_tEfNS_4arch4Sm80ELb1ELb0ELb1ELb1ELb0ELb0ELb0ELb0ELi2ELi4ELi4ELi4ELb0EEENS1_24CollectiveEpilogueBwdGQAISA_fSD_Li256ELb1ELb0EEENS1_25SingleTileBwdLPTSchedulerILb1ELi128ELb0EEEEEEEEEvNT_6ParamsE$_ZN4cute5tupleIJNS0_IJNS0_IJNS_1CILi8EEENS1_ILi1EEEEEENS1_ILi2EEENS0_IJS5_S5_EEEEEENS0_IJNS0_IJS3_NS1_ILi0EEEEEENS1_ILi4096EEENS0_IJiiEEEEEEEEC2ERKS7_RKSC_)
$_ZN7cutlass13device_kernelIN5flash19enable_sm80_to_sm89INS1_16FlashAttnBwdSm80INS1_25CollectiveMainloopBwdSm80ILi2ELi2EN4cute5tupleIJNS5_1CILi128EEES8_NS7_ILi64EEEEEENS_10bfloat16_tEfNS_4arch4Sm80ELb1ELb0ELb1ELb1ELb0ELb0ELb0ELb0ELi2ELi4ELi4ELi4ELb0EEENS1_24CollectiveEpilogueBwdGQAISA_fSD_Li256ELb1ELb0EEENS1_25SingleTileBwdLPTSchedulerILb1ELi128ELb0EEEEEEEEEvNT_6ParamsE$_ZN4cute5tupleIJNS0_IJNS0_IJNS_1CILi8EEENS1_ILi1EEEEEENS1_ILi2EEENS0_IJS5_S5_EEEEEENS0_IJNS0_IJS3_NS1_ILi0EEEEEENS1_ILi4096EEENS0_IJiiEEEEEEEEC2ERKS7_RKSC_:
[----:B------:R-:W-:Y:S02]  /*ab70*/  MOV R6, 0xab90 ;  /* 0x0000ab9000067802 */ /* 0x000fe40000000f00 */
[----:B------:R-:W-:Y:S05]  /*ab80*/  CALL.REL.NOINC `($_ZN7cutlass13device_kernelIN5flash19enable_sm80_to_sm89INS1_16FlashAttnBwdSm80INS1_25CollectiveMainloopBwdSm80ILi2ELi2EN4cute5tupleIJNS5_1CILi128EEES8_NS7_ILi64EEEEEENS_10bfloat16_tEfNS_4arch4Sm80ELb1ELb0ELb1ELb1ELb0ELb0ELb0ELb0ELi2ELi4ELi4ELi4ELb0EEENS1_24CollectiveEpilogueBwdGQAISA_fSD_Li256ELb1ELb0EEENS1_25SingleTileBwdLPTSchedulerILb1ELi128ELb0EEEEEEEEEvNT_6ParamsE$_ZN4cute3eso3ESOILb1ELb0EJNS_5tupleIJNS2_IJNS_1CILi8EEENS3_ILi1EEEEEENS3_ILi2EEENS2_IJS7_S7_EEEEEENS2_IJNS2_IJS5_NS3_ILi0EEEEEENS3_ILi4096EEENS2_IJiiEEEEEEEEC2ERKS9_RKSE_) ;  /* 0xffffdc5000007944 */ /* 0x000fea0003c3ffff */
[----:B------:R-:W-:-:S04]  /*ab90*/  MOV R5, 0x0 ;  /* 0x0000000000057802 */ /* 0x000fc80000000f00 */
[----:B------:R-:W-:Y:S05]  /*aba0*/  RET.REL.NODEC R4 `(_ZN7cutlass13device_kernelIN5flash19enable_sm80_to_sm89INS1_16FlashAttnBwdSm80INS1_25CollectiveMainloopBwdSm80ILi2ELi2EN4cute5tupleIJNS5_1CILi128EEES8_NS7_ILi64EEEEEENS_10bfloat16_tEfNS_4arch4Sm80ELb1ELb0ELb1ELb1ELb0ELb0ELb0ELb0ELi2ELi4ELi4ELi4ELb0EEENS1_24CollectiveEpilogueBwdGQAISA_fSD_Li256ELb1ELb0EEENS1_25SingleTileBwdLPTSchedulerILb1ELi128ELb0EEEEEEEEEvNT_6ParamsE) ;  /* 0xffff545004007950 */ /* 0x000fea0003c3ffff */
        .type           $_ZN7cutlass13device_kernelIN5flash19enable_sm80_to_sm89INS1_16FlashAttnBwdSm80INS1_25CollectiveMainloopBwdSm80ILi2ELi2EN4cute5tupleIJNS5_1CILi128EEES8_NS7_ILi64EEEEEENS_10bfloat16_tEfNS_4arch4Sm80ELb1ELb0ELb1ELb1ELb0ELb0ELb0ELb0ELi2ELi4ELi4ELi4ELb0EEENS1_24CollectiveEpilogueBwdGQAISA_fSD_Li256ELb1ELb0EEENS1_25SingleTileBwdLPTSchedulerILb1ELi128ELb0EEEEEEEEEvNT_6ParamsE$_ZN4cute5tupleIJNS0_IJNS0_IJNS_1CILi8EEENS1_ILi1EEEEEENS1_ILi2EEES2_EEENS0_IJNS0_IJS3_NS1_ILi0EEEEEEiNS1_ILi1024EEEEEEEEC2ERKS6_RKSA_,@function
        .size           $_ZN7cutlass13device_kernelIN5flash19enable_sm80_to_sm89INS1_16FlashAttnBwdSm80INS1_25CollectiveMainloopBwdSm80ILi2ELi2EN4cute5tupleIJNS5_1CILi128EEES8_NS7_ILi64EEEEEENS_10bfloat16_tEfNS_4arch4Sm80ELb1ELb0ELb1ELb1ELb0ELb0ELb0ELb0ELi2ELi4ELi4ELi4ELb0EEENS1_24CollectiveEpilogueBwdGQAISA_fSD_Li256ELb1ELb0EEENS1_25SingleTileBwdLPTSchedulerILb1ELi128ELb0EEEEEEEEEvNT_6ParamsE$_ZN4cute5tupleIJNS0_IJNS0_IJNS_1CILi8EEENS1_ILi1EEEEEENS1_ILi2EEES2_EEENS0_IJNS0_IJS3_NS1_ILi0EEEEEEiNS1_ILi1024EEEEEEEEC2ERKS6_RKSA_,($_ZN7cutlass13device_kernelIN5flash19enable_sm80_to_sm89INS1_16FlashAttnBwdSm80INS1_25CollectiveMainloopBwdSm80ILi2ELi2EN4cute5tupleIJNS5_1CILi128EEES8_NS7_ILi64EEEEEENS_10bfloat16_tEfNS_4arch4Sm80ELb1ELb0ELb1ELb1ELb0ELb0ELb0ELb0ELi2ELi4ELi4ELi4ELb0EEENS1_24CollectiveEpilogueBwdGQAISA_fSD_Li256ELb1ELb0EEENS1_25SingleTileBwdLPTSchedulerILb1ELi128ELb0EEEEEEEEEvNT_6ParamsE$_ZN4cute5tupleIJNS0_IJNS0_IJNS_1CILi8EEENS1_ILi1EEEEEENS1_ILi4EEES3_EEENS0_IJNS0_IJS3_NS1_ILi0EEEEEElS7_EEEEEC2ERKS6_RKS9_ - $_ZN7cutlass13device_kernelIN5flash19enable_sm80_to_sm89INS1_16FlashAttnBwdSm80INS1_25CollectiveMainloopBwdSm80ILi2ELi2EN4cute5tupleIJNS5_1CILi128EEES8_NS7_ILi64EEEEEENS_10bfloat16_tEfNS_4arch4Sm80ELb1ELb0ELb1ELb1ELb0ELb0ELb0ELb0ELi2ELi4ELi4ELi4ELb0EEENS1_24CollectiveEpilogueBwdGQAISA_fSD_Li256ELb1ELb0EEENS1_25SingleTileBwdLPTSchedulerILb1ELi128ELb0EEEEEEEEEvNT_6ParamsE$_ZN4cute5tupleIJNS0_IJNS0_IJNS_1CILi8EEENS1_ILi1EEEEEENS1_ILi2EEES2_EEENS0_IJNS0_IJS3_NS1_ILi0EEEEEEiNS1_ILi1024EEEEEEEEC2ERKS6_RKSA_)
$_ZN7cutlass13device_kernelIN5flash19enable_sm80_to_sm89INS1_16FlashAttnBwdSm80INS1_25CollectiveMainloopBwdSm80ILi2ELi2EN4cute5tupleIJNS5_1CILi128EEES8_NS7_ILi64EEEEEENS_10bfloat16_tEfNS_4arch4Sm80ELb1ELb0ELb1ELb1ELb0ELb0ELb0ELb0ELi2ELi4ELi4ELi4ELb0EEENS1_24CollectiveEpilogueBwdGQAISA_fSD_Li256ELb1ELb0EEENS1_25SingleTileBwdLPTSchedulerILb1ELi128ELb0EEEEEEEEEvNT_6ParamsE$_ZN4cute5tupleIJNS0_IJNS0_IJNS_1CILi8EEENS1_ILi1EEEEEENS1_ILi2EEES2_EEENS0_IJNS0_IJS3_NS1_ILi0EEEEEEiNS1_ILi1024EEEEEEEEC2ERKS6_RKSA_:
[----:B------:R-:W-:Y:S02]  /*abb0*/  MOV R8, 0xabd0 ;  /* 0x0000abd000087802 */ /* 0x000fe40000000f00 */
[----:B------:R-:W-:Y:S05]  /*abc0*/  CALL.REL.NOINC `($_ZN7cutlass13device_kernelIN5flash19enable_sm80_to_sm89INS1_16FlashAttnBwdSm80INS1_25CollectiveMainloopBwdSm80ILi2ELi2EN4cute5tupleIJNS5_1CILi128EEES8_NS7_ILi64EEEEEENS_10bfloat16_tEfNS_4arch4Sm80ELb1ELb0ELb1ELb1ELb0ELb0ELb0ELb0ELi2ELi4ELi4ELi4ELb0EEENS1_24CollectiveEpilogueBwdGQAISA_fSD_Li256ELb1ELb0EEENS1_25SingleTileBwdLPTSchedulerILb1ELi128ELb0EEEEEEEEEvNT_6ParamsE$_ZN4cute3eso3ESOILb1ELb0EJNS_5tupleIJNS2_IJNS_1CILi8EEENS3_ILi1EEEEEENS3_ILi2EEES4_EEENS2_IJNS2_IJS5_NS3_ILi0EEEEEEiNS3_ILi1024EEEEEEEEC2ERKS8_RKSC_) ;  /* 0xffffdc7000007944 */ /* 0x000fea0003c3ffff */
[----:B-1----:R-:W-:Y:S02]  /*abd0*/  MOV R2, R4 ;  /* 0x0000000400027202 */ /* 0x002fe40000000f00 */
[----:B------:R-:W-:-:S04]  /*abe0*/  MOV R3, 0x0 ;  /* 0x0000000000037802 */ /* 0x000fc80000000f00 */
[----:B------:R-:W-:Y:S05]  /*abf0*/  RET.REL.NODEC R2 `(_ZN7cutlass13device_kernelIN5flash19enable_sm80_to_sm89INS1_16FlashAttnBwdSm80INS1_25CollectiveMainloopBwdSm80ILi2ELi2EN4cute5tupleIJNS5_1CILi128EEES8_NS7_ILi64EEEEEENS_10bfloat16_tEfNS_4arch4Sm80ELb1ELb0ELb1ELb1ELb0ELb0ELb0ELb0ELi2ELi4ELi4ELi4ELb0EEENS1_24CollectiveEpilogueBwdGQAISA_fSD_Li256ELb1ELb0EEENS1_25SingleTileBwdLPTSchedulerILb1ELi128ELb0EEEEEEEEEvNT_6ParamsE) ;  /* 0xffff540002007950 */ /* 0x000fea0003c3ffff */
        .type           $_ZN7cutlass13device_kernelIN5flash19enable_sm80_to_sm89INS1_16FlashAttnBwdSm80INS1_25CollectiveMainloopBwdSm80ILi2ELi2EN4cute5tupleIJNS5_1CILi128EEES8_NS7_ILi64EEEEEENS_10bfloat16_tEfNS_4arch4Sm80ELb1ELb0ELb1ELb1ELb0ELb0ELb0ELb0ELi2ELi4ELi4ELi4ELb0EEENS1_24CollectiveEpilogueBwdGQAISA_fSD_Li256ELb1ELb0EEENS1_25SingleTileBwdLPTSchedulerILb1ELi128ELb0EEEEEEEEEvNT_6ParamsE$_ZN4cute5tupleIJNS0_IJNS0_IJNS_1CILi8EEENS1_ILi1EEEEEENS1_ILi4EEES3_EEENS0_IJNS0_IJS3_NS1_ILi0EEEEEElS7_EEEEEC2ERKS6_RKS9_,@function
        .size           $_ZN7cutlass13device_kernelIN5flash19enable_sm80_to_sm89INS1_16FlashAttnBwdSm80INS1_25CollectiveMainloopBwdSm80ILi2ELi2EN4cute5tupleIJNS5_1CILi128EEES8_NS7_ILi64EEEEEENS_10bfloat16_tEfNS_4arch4Sm80ELb1ELb0ELb1ELb1ELb0ELb0ELb0ELb0ELi2ELi4ELi4ELi4ELb0EEENS1_24CollectiveEpilogueBwdGQAISA_fSD_Li256ELb1ELb0EEENS1_25SingleTileBwdLPTSchedulerILb1ELi128ELb0EEEEEEEEEvNT_6ParamsE$_ZN4cute5tupleIJNS0_IJNS0_IJNS_1CILi8EEENS1_ILi1EEEEEENS1_ILi4EEES3_EEENS0_IJNS0_IJS3_NS1_ILi0EEEEEElS7_EEEEEC2ERKS6_RKS9_,($_ZN7cutlass13device_kernelIN5flash19enable_sm80_to_sm89INS1_16FlashAttnBwdSm80INS1_25CollectiveMainloopBwdSm80ILi2ELi2EN4cute5tupleIJNS5_1CILi128EEES8_NS7_ILi64EEEEEENS_10bfloat16_tEfNS_4arch4Sm80ELb1ELb0ELb1ELb1ELb0ELb0ELb0ELb0ELi2ELi4ELi4ELi4ELb0EEENS1_24CollectiveEpilogueBwdGQAISA_fSD_Li256ELb1ELb0EEENS1_25SingleTileBwdLPTSchedulerILb1ELi128ELb0EEEEEEEEEvNT_6ParamsE$_ZN4cute5tupleIJNS0_IJNS_1CILi16EEENS1_ILi2EEES3_S3_NS1_ILi4EEES3_EEENS0_IJNS1_ILi1EEEiiiNS1_ILi144EEENS1_ILi512EEEEEEEEC2ERKS5_RKS9_ - $_ZN7cutlass13device_kernelIN5flash19enable_sm80_to_sm89INS1_16FlashAttnBwdSm80INS1_25CollectiveMainloopBwdSm80ILi2ELi2EN4cute5tupleIJNS5_1CILi128EEES8_NS7_ILi64EEEEEENS_10bfloat16_tEfNS_4arch4Sm80ELb1ELb0ELb1ELb1ELb0ELb0ELb0ELb0ELi2ELi4ELi4ELi4ELb0EEENS1_24CollectiveEpilogueBwdGQAISA_fSD_Li256ELb1ELb0EEENS1_25SingleTileBwdLPTSchedulerILb1ELi128ELb0EEEEEEEEEvNT_6ParamsE$_ZN4cute5tupleIJNS0_IJNS0_IJNS_1CILi8EEENS1_ILi1EEEEEENS1_ILi4EEES3_EEENS0_IJNS0_IJS3_NS1_ILi0EEEEEElS7_EEEEEC2ERKS6_RKS9_)
$_ZN7cutlass13device_kernelIN5flash19enable_sm80_to_sm89INS1_16FlashAttnBwdSm80INS1_25CollectiveMainloopBwdSm80ILi2ELi2EN4cute5tupleIJNS5_1CILi128EEES8_NS7_ILi64EEEEEENS_10bfloat16_tEfNS_4arch4Sm80ELb1ELb0ELb1ELb1ELb0ELb0ELb0ELb0ELi2ELi4ELi4ELi4ELb0EEENS1_24CollectiveEpilogueBwdGQAISA_fSD_Li256ELb1ELb0EEENS1_25SingleTileBwdLPTSchedulerILb1ELi128ELb0EEEEEEEEEvNT_6ParamsE$_ZN4cute5tupleIJNS0_IJNS0_IJNS_1CILi8EEENS1_ILi1EEEEEENS1_ILi4EEES3_EEENS0_IJNS0_IJS3_NS1_ILi0EEEEEElS7_EEEEEC2ERKS6_RKS9_:
[----:B------:R-:W-:Y:S02]  /*ac00*/  MOV R6, 0xac20 ;  /* 0x0000ac2000067802 */ /* 0x000fe40000000f00 */
[----:B------:R-:W-:Y:S05]  /*ac10*/  CALL.REL.NOINC `($_ZN7cutlass13device_kernelIN5flash19enable_sm80_to_sm89INS1_16FlashAttnBwdSm80INS1_25CollectiveMainloopBwdSm80ILi2ELi2EN4cute5tupleIJNS5_1CILi128EEES8_NS7_ILi64EEEEEENS_10bfloat16_tEfNS_4arch4Sm80ELb1ELb0ELb1ELb1ELb0ELb0ELb0ELb0ELi2ELi4ELi4ELi4ELb0EEENS1_24CollectiveEpilogueBwdGQAISA_fSD_Li256ELb1ELb0EEENS1_25SingleTileBwdLPTSchedulerILb1ELi128ELb0EEEEEEEEEvNT_6ParamsE$_ZN4cute3eso3ESOILb1ELb0EJNS_5tupleIJNS2_IJNS_1CILi8EEENS3_ILi1EEEEEENS3_ILi4EEES5_EEENS2_IJNS2_IJS5_NS3_ILi0EEEEEElS9_EEEEEC2ERKS8_RKSB_) ;  /* 0xffffdc6000007944 */ /* 0x000fea0003c3ffff */
[----:B------:R-:W-:-:S04]  /*ac20*/  MOV R5, 0x0 ;  /* 0x0000000000057802 */ /* 0x000fc80000000f00 */
[----:B------:R-:W-:Y:S05]  /*ac30*/  RET.REL.NODEC R4 `(_ZN7cutlass13device_kernelIN5flash19enable_sm80_to_sm89INS1_16FlashAttnBwdSm80INS1_25CollectiveMainloopBwdSm80ILi2ELi2EN4cute5tupleIJNS5_1CILi128EEES8_NS7_ILi64EEEEEENS_10bfloat16_tEfNS_4arch4Sm80ELb1ELb0ELb1ELb1ELb0ELb0ELb0ELb0ELi2ELi4ELi4ELi4ELb0EEENS1_24CollectiveEpilogueBwdGQAISA_fSD_Li256ELb1ELb0EEENS1_25SingleTileBwdLPTSchedulerILb1ELi128ELb0EEEEEEEEEvNT_6ParamsE) ;  /* 0xffff53c004007950 */ /* 0x000fea0003c3ffff */
        .type           $_ZN7cutlass13device_kernelIN5flash19enable_sm80_to_sm89INS1_16FlashAttnBwdSm80INS1_25CollectiveMainloopBwdSm80ILi2ELi2EN4cute5tupleIJNS5_1CILi128EEES8_NS7_ILi64EEEEEENS_10bfloat16_tEfNS_4arch4Sm80ELb1ELb0ELb1ELb1ELb0ELb0ELb0ELb0ELi2ELi4ELi4ELi4ELb0EEENS1_24CollectiveEpilogueBwdGQAISA_fSD_Li256ELb1ELb0EEENS1_25SingleTileBwdLPTSchedulerILb1ELi128ELb0EEEEEEEEEvNT_6ParamsE$_ZN4cute5tupleIJNS0_IJNS_1CILi16EEENS1_ILi2EEES3_S3_NS1_ILi4EEES3_EEENS0_IJNS1_ILi1EEEiiiNS1_ILi144EEENS1_ILi512EEEEEEEEC2ERKS5_RKS9_,@function
        .size           $_ZN7cutlass13device_kernelIN5flash19enable_sm80_to_sm89INS1_16FlashAttnBwdSm80INS1_25CollectiveMainloopBwdSm80ILi2ELi2EN4cute5tupleIJNS5_1CILi128EEES8_NS7_ILi64EEEEEENS_10bfloat16_tEfNS_4arch4Sm80ELb1ELb0ELb1ELb1ELb0ELb0ELb0ELb0ELi2ELi4ELi4ELi4ELb0EEENS1_24CollectiveEpilogueBwdGQAISA_fSD_Li256ELb1ELb0EEENS1_25SingleTileBwdLPTSchedulerILb1ELi128ELb0EEEEEEEEEvNT_6ParamsE$_ZN4cute5tupleIJNS0_IJNS_1CILi16EEENS1_ILi2EEES3_S3_NS1_ILi4EEES3_EEENS0_IJNS1_ILi1EEEiiiNS1_ILi144EEENS1_ILi512EEEEEEEEC2ERKS5_RKS9_,($_ZN7cutlass13device_kernelIN5flash19enable_sm80_to_sm89INS1_16FlashAttnBwdSm80INS1_25CollectiveMainloopBwdSm80ILi2ELi2EN4cute5tupleIJNS5_1CILi128EEES8_NS7_ILi64EEEEEENS_10bfloat16_tEfNS_4arch4Sm80ELb1ELb0ELb1ELb1ELb0ELb0ELb0ELb0ELi2ELi4ELi4ELi4ELb0EEENS1_24CollectiveEpilogueBwdGQAISA_fSD_Li256ELb1ELb0EEENS1_25SingleTileBwdLPTSchedulerILb1ELi128ELb0EEEEEEEEEvNT_6ParamsE$_ZN4cute5tupleIJNS0_IJNS_1CILi1EEENS0_IJS2_NS1_ILi2EEES3_EEEEEENS0_IJNS1_ILi0EEENS0_IJS2_NS1_ILi256EEEiEEEEEEEEC2ERKS5_RKS9_ - $_ZN7cutlass13device_kernelIN5flash19enable_sm80_to_sm89INS1_16FlashAttnBwdSm80INS1_25CollectiveMainloopBwdSm80ILi2ELi2EN4cute5tupleIJNS5_1CILi128EEES8_NS7_ILi64EEEEEENS_10bfloat16_tEfNS_4arch4Sm80ELb1ELb0ELb1ELb1ELb0ELb0ELb0ELb0ELi2ELi4ELi4ELi4ELb0EEENS1_24CollectiveEpilogueBwdGQAISA_fSD_Li256ELb1ELb0EEENS1_25SingleTileBwdLPTSchedulerILb1ELi128ELb0EEEEEEEEEvNT_6ParamsE$_ZN4cute5tupleIJNS0_IJNS_1CILi16EEENS1_ILi2EEES3_S3_NS1_ILi4EEES3_EEENS0_IJNS1_ILi1EEEiiiNS1_ILi144EEENS1_ILi512EEEEEEEEC2ERKS5_RKS9_)
$_ZN7cutlass13device_kernelIN5flash19enable_sm80_to_sm89INS1_16FlashAttnBwdSm80INS1_25CollectiveMainloopBwdSm80ILi2ELi2EN4cute5tupleIJNS5_1CILi128EEES8_NS7_ILi64EEEEEENS_10bfloat16_tEfNS_4arch4Sm80ELb1ELb0ELb1ELb1ELb0ELb0ELb0ELb0ELi2ELi4ELi4ELi4ELb0EEENS1_24CollectiveEpilogueBwdGQAISA_fSD_Li256ELb1ELb0EEENS1_25SingleTileBwdLPTSchedulerILb1ELi128ELb0EEEEEEEEEvNT_6ParamsE$_ZN4cute5tupleIJNS0_IJNS_1CILi16EEENS1_ILi2EEES3_S3_NS1_ILi4EEES3_EEENS0_IJNS1_ILi1EEEiiiNS1_ILi144EEENS1_ILi512EEEEEEEEC2ERKS5_RKS9_:
[----:B------:R-:W-:Y:S02]  /*ac40*/  MOV R8, 0xac60 ;  /* 0x0000ac6000087802 */ /* 0x000fe40000000f00 */
[----:B------:R-:W-:Y:S05]  /*ac50*/  CALL.REL.NOINC `($_ZN7cutlass13device_kernelIN5flash19enable_sm80_to_sm89INS1_16FlashAttnBwdSm80INS1_25CollectiveMainloopBwdSm80ILi2ELi2EN4cute5tupleIJNS5_1CILi128EEES8_NS7_ILi64EEEEEENS_10bfloat16_tEfNS_4arch4Sm80ELb1ELb0ELb1ELb1ELb0ELb0ELb0ELb0ELi2ELi4ELi4ELi4ELb0EEENS1_24CollectiveEpilogueBwdGQAISA_fSD_Li256ELb1ELb0EEENS1_25SingleTileBwdLPTSchedulerILb1ELi128ELb0EEEEEEEEEvNT_6ParamsE$_ZN4cute3eso3ESOILb1ELb0EJNS_5tupleIJNS_1CILi16EEENS3_ILi2EEES5_S5_NS3_ILi4EEES5_EEENS2_IJNS3_ILi1EEEiiiNS3_ILi144EEENS3_ILi512EEEEEEEEC2ERKS7_RKSB_) ;  /* 0xffffdcd000007944 */ /* 0x000fea0003c3ffff */
[----:B-1----:R-:W-:Y:S02]  /*ac60*/  MOV R2, R6 ;  /* 0x0000000600027202 */ /* 0x002fe40000000f00 */
[----:B------:R-:W-:-:S04]  /*ac70*/  MOV R3, 0x0 ;  /* 0x0000000000037802 */ /* 0x000fc80000000f00 */
[----:B------:R-:W-:Y:S05]  /*ac80*/  RET.REL.NODEC R2 `(_ZN7cutlass13device_kernelIN5flash19enable_sm80_to_sm89INS1_16FlashAttnBwdSm80INS1_25CollectiveMainloopBwdSm80ILi2ELi2EN4cute5tupleIJNS5_1CILi128EEES8_NS7_ILi64EEEEEENS_10bfloat16_tEfNS_4arch4Sm80ELb1ELb0ELb1ELb1ELb0ELb0ELb0ELb0ELi2ELi4ELi4ELi4ELb0EEENS1_24CollectiveEpilogueBwdGQAISA_fSD_Li256ELb1ELb0EEENS1_25SingleTileBwdLPTSchedulerILb1ELi128ELb0EEEEEEEEEvNT_6ParamsE) ;  /* 0xffff537002007950 */ /* 0x000fea0003c3ffff */
        .type           $_ZN7cutlass13device_kernelIN5flash19enable_sm80_to_sm89INS1_16FlashAttnBwdSm80INS1_25CollectiveMainloopBwdSm80ILi2ELi2EN4cute5tupleIJNS5_1CILi128EEES8_NS7_ILi64EEEEEENS_10bfloat16_tEfNS_4arch4Sm80ELb1ELb0ELb1ELb1ELb0ELb0ELb0ELb0ELi2ELi4ELi4ELi4ELb0EEENS1_24CollectiveEpilogueBwdGQAISA_fSD_Li256ELb1ELb0EEENS1_25SingleTileBwdLPTSchedulerILb1ELi128ELb0EEEEEEEEEvNT_6ParamsE$_ZN4cute5tupleIJNS0_IJNS_1CILi1EEENS0_IJS2_NS1_ILi2EEES3_EEEEEENS0_IJNS1_ILi0EEENS0_IJS2_NS1_ILi256EEEiEEEEEEEEC2ERKS5_RKS9_,@function
        .size           $_ZN7cutlass13device_kernelIN5flash19enable_sm80_to_sm89INS1_16FlashAttnBwdSm80INS1_25CollectiveMainloopBwdSm80ILi2ELi2EN4cute5tupleIJNS5_1CILi128EEES8_NS7_ILi64EEEEEENS_10bfloat16_tEfNS_4arch4Sm80ELb1ELb0ELb1ELb1ELb0ELb0ELb0ELb0ELi2ELi4ELi4ELi4ELb0EEENS1_24CollectiveEpilogueBwdGQAISA_fSD_Li256ELb1ELb0EEENS1_25SingleTileBwdLPTSchedulerILb1ELi128ELb0EEEEEEEEEvNT_6ParamsE$_ZN4cute5tupleIJNS0_IJNS_1CILi1EEENS0_IJS2_NS1_ILi2EEES3_EEEEEENS0_IJNS1_ILi0EEENS0_IJS2_NS1_ILi256EEEiEEEEEEEEC2ERKS5_RKS9_,($_ZN7cutlass13device_kernelIN5flash19enable_sm80_to_sm89INS1_16FlashAttnBwdSm80INS1_25CollectiveMainloopBwdSm80ILi2ELi2EN4cute5tupleIJNS5_1CILi128EEES8_NS7_ILi64EEEEEENS_10bfloat16_tEfNS_4arch4Sm80ELb1ELb0ELb1ELb1ELb0ELb0ELb0ELb0ELi2ELi4ELi4ELi4ELb0EEENS1_24CollectiveEpilogueBwdGQAISA_fSD_Li256ELb1ELb0EEENS1_25SingleTileBwdLPTSchedulerILb1ELi128ELb0EEEEEEEEEvNT_6ParamsE$_ZN4cute5tupleIJNS0_IJNS_1CILi1EEENS1_ILi2EEEEEENS0_IJNS1_ILi0EEEiEEEEEC2ERKS4_RKS6_ - $_ZN7cutlass13device_kernelIN5flash19enable_sm80_to_sm89INS1_16FlashAttnBwdSm80INS1_25CollectiveMainloopBwdSm80ILi2ELi2EN4cute5tupleIJNS5_1CILi128EEES8_NS7_ILi64EEEEEENS_10bfloat16_tEfNS_4arch4Sm80ELb1ELb0ELb1ELb1ELb0ELb0ELb0ELb0ELi2ELi4ELi4ELi4ELb0EEENS1_24CollectiveEpilogueBwdGQAISA_fSD_Li256ELb1ELb0EEENS1_25SingleTileBwdLPTSchedulerILb1ELi128ELb0EEEEEEEEEvNT_6ParamsE$_ZN4cute5tupleIJNS0_IJNS_1CILi1EEENS0_IJS2_NS1_ILi2EEES3_EEEEEENS0_IJNS1_ILi0EEENS0_IJS2_NS1_ILi256EEEiEEEEEEEEC2ERKS5_RKS9_)
$_ZN7cutlass13device_kernelIN5flash19enable_sm80_to_sm89INS1_16FlashAttnBwdSm80INS1_25CollectiveMainloopBwdSm80ILi2ELi2EN4cute5tupleIJNS5_1CILi128EEES8_NS7_ILi64EEEEEENS_10bfloat16_tEfNS_4arch4Sm80ELb1ELb0ELb1ELb1ELb0ELb0ELb0ELb0ELi2ELi4ELi4ELi4ELb0EEENS1_24CollectiveEpilogueBwdGQAISA_fSD_Li256ELb1ELb0EEENS1_25SingleTileBwdLPTSchedulerILb1ELi128ELb0EEEEEEEEEvNT_6ParamsE$_ZN4cute5tupleIJNS0_IJNS_1CILi1EEENS0_IJS2_NS1_ILi2EEES3_EEEEEENS0_IJNS1_ILi0EEENS0_IJS2_NS1_ILi256EEEiEEEEEEEEC2ERKS5_RKS9_:
[----:B------:R-:W-:Y:S02]  /*ac90*/  MOV R4, 0xacb0 ;  /* 0x0000acb000047802 */ /* 0x000fe40000000f00 */
[----:B------:R-:W-:Y:S05]  /*aca0*/  CALL.REL.NOINC `($_ZN7cutlass13device_kernelIN5flash19enable_sm80_to_sm89INS1_16FlashAttnBwdSm80INS1_25CollectiveMainloopBwdSm80ILi2ELi2EN4cute5tupleIJNS5_1CILi128EEES8_NS7_ILi64EEEEEENS_10bfloat16_tEfNS_4arch4Sm80ELb1ELb0ELb1ELb1ELb0ELb0ELb0ELb0ELi2ELi4ELi4ELi4ELb0EEENS1_24CollectiveEpilogueBwdGQAISA_fSD_Li256ELb1ELb0EEENS1_25SingleTileBwdLPTSchedulerILb1ELi128ELb0EEEEEEEEEvNT_6ParamsE$_ZN4cute3eso3ESOILb1ELb0EJNS_5tupleIJNS_1CILi1EEENS2_IJS4_NS3_ILi2EEES5_EEEEEENS2_IJNS3_ILi0EEENS2_IJS4_NS3_ILi256EEEiEEEEEEEEC2ERKS7_RKSB_) ;  /* 0xffffdce000007944 */ /* 0x000fea0003c3ffff */
[----:B-1----:R-:W-:Y:S02]  /*acb0*/  MOV R2, R6 ;  /* 0x0000000600027202 */ /* 0x002fe40000000f00 */
[----:B------:R-:W-:-:S04]  /*acc0*/  MOV R3, 0x0 ;  /* 0x0000000000037802 */ /* 0x000fc80000000f00 */
[----:B------:R-:W-:Y:S05]  /*acd0*/  RET.REL.NODEC R2 `(_ZN7cutlass13device_kernelIN5flash19enable_sm80_to_sm89INS1_16FlashAttnBwdSm80INS1_25CollectiveMainloopBwdSm80ILi2ELi2EN4cute5tupleIJNS5_1CILi128EEES8_NS7_ILi64EEEEEENS_10bfloat16_tEfNS_4arch4Sm80ELb1ELb0ELb1ELb1ELb0ELb0ELb0ELb0ELi2ELi4ELi4ELi4ELb0EEENS1_24CollectiveEpilogueBwdGQAISA_fSD_Li256ELb1ELb0EEENS1_25SingleTileBwdLPTSchedulerILb1ELi128ELb0EEEEEEEEEvNT_6ParamsE) ;  /* 0xffff532002007950 */ /* 0x000fea0003c3ffff */
        .type           $_ZN7cutlass13device_kernelIN5flash19enable_sm80_to_sm89INS1_16FlashAttnBwdSm80INS1_25CollectiveMainloopBwdSm80ILi2ELi2EN4cute5tupleIJNS5_1CILi128EEES8_NS7_ILi64EEEEEENS_10bfloat16_tEfNS_4arch4Sm80ELb1ELb0ELb1ELb1ELb0ELb0ELb0ELb0ELi2ELi4ELi4ELi4ELb0EEENS1_24CollectiveEpilogueBwdGQAISA_fSD_Li256ELb1ELb0EEENS1_25SingleTileBwdLPTSchedulerILb1ELi128ELb0EEEEEEEEEvNT_6ParamsE$_ZN4cute5tupleIJNS0_IJNS_1CILi1EEENS1_ILi2EEEEEENS0_IJNS1_ILi0EEEiEEEEEC2ERKS4_RKS6_,@function
        .size           $_ZN7cutlass13device_kernelIN5flash19enable_sm80_to_sm89INS1_16FlashAttnBwdSm80INS1_25CollectiveMainloopBwdSm80ILi2ELi2EN4cute5tupleIJNS5_1CILi128EEES8_NS7_ILi64EEEEEENS_10bfloat16_tEfNS_4arch4Sm80ELb1ELb0ELb1ELb1ELb0ELb0ELb0ELb0ELi2ELi4ELi4ELi4ELb0EEENS1_24CollectiveEpilogueBwdGQAISA_fSD_Li256ELb1ELb0EEENS1_25SingleTileBwdLPTSchedulerILb1ELi128ELb0EEEEEEEEEvNT_6ParamsE$_ZN4cute5tupleIJNS0_IJNS_1CILi1EEENS1_ILi2EEEEEENS0_IJNS1_ILi0EEEiEEEEEC2ERKS4_RKS6_,($_ZN7cutlass13device_kernelIN5flash19enable_sm80_to_sm89INS1_16FlashAttnBwdSm80INS1_25CollectiveMainloopBwdSm80ILi2ELi2EN4cute5tupleIJNS5_1CILi128EEES8_NS7_ILi64EEEEEENS_10bfloat16_tEfNS_4arch4Sm80ELb1ELb0ELb1ELb1ELb0ELb0ELb0ELb0ELi2ELi4ELi4ELi4ELb0EEENS1_24CollectiveEpilogueBwdGQAISA_fSD_Li256ELb1ELb0EEENS1_25SingleTileBwdLPTSchedulerILb1ELi128ELb0EEEEEEEEEvNT_6ParamsE$_ZN4cute5tupleIJNS0_IJNS_1CILi1EEENS1_ILi2EEES3_EEENS0_IJS2_NS1_ILi256EEEiEEEEEC2ERKS4_RKS6_ - $_ZN7cutlass13device_kernelIN5flash19enable_sm80_to_sm89INS1_16FlashAttnBwdSm80INS1_25CollectiveMainloopBwdSm80ILi2ELi2EN4cute5tupleIJNS5_1CILi128EEES8_NS7_ILi64EEEEEENS_10bfloat16_tEfNS_4arch4Sm80ELb1ELb0ELb1ELb1ELb0ELb0ELb0ELb0ELi2ELi4ELi4ELi4ELb0EEENS1_24CollectiveEpilogueBwdGQAISA_fSD_Li256ELb1ELb0EEENS1_25SingleTileBwdLPTSchedulerILb1ELi128ELb0EEEEEEEEEvNT_6ParamsE$_ZN4cute5tupleIJNS0_IJNS_1CILi1EEENS1_ILi2EEEEEENS0_IJNS1_ILi0EEEiEEEEEC2ERKS4_RKS6_)
$_ZN7cutlass13device_kernelIN5flash19enable_sm80_to_sm89INS1_16FlashAttnBwdSm80INS1_25CollectiveMainloopBwdSm80ILi2ELi2EN4cute5tupleIJNS5_1CILi128EEES8_NS7_ILi64EEEEEENS_10bfloat16_tEfNS_4arch4Sm80ELb1ELb0ELb1ELb1ELb0ELb0ELb0ELb0ELi2ELi4ELi4ELi4ELb0EEENS1_24CollectiveEpilogueBwdGQAISA_fSD_Li256ELb1ELb0EEENS1_25SingleTileBwdLPTSchedulerILb1ELi128ELb0EEEEEEEEEvNT_6ParamsE$_ZN4cute5tupleIJNS0_IJNS_1CILi1EEENS1_ILi2EEEEEENS0_IJNS1_ILi0EEEiEEEEEC2ERKS4_RKS6_:
[----:B------:R-:W-:Y:S02]  /*ace0*/  MOV R4, 0xad00 ;  /* 0x0000ad0000047802 */ /* 0x000fe40000000f00 */
[----:B------:R-:W-:Y:S05]  /*acf0*/  CALL.REL.NOINC `($_ZN7cutlass13device_kernelIN5flash19enable_sm80_to_sm89INS1_16FlashAttnBwdSm80INS1_25CollectiveMainloopBwdSm80ILi2ELi2EN4cute5tupleIJNS5_1CILi128EEES8_NS7_ILi64EEEEEENS_10bfloat16_tEfNS_4arch4Sm80ELb1ELb0ELb1ELb1ELb0ELb0ELb0ELb0ELi2ELi4ELi4ELi4ELb0EEENS1_24CollectiveEpilogueBwdGQAISA_fSD_Li256ELb1ELb0EEENS1_25SingleTileBwdLPTSchedulerILb1ELi128ELb0EEEEEEEEEvNT_6ParamsE$_ZN4cute3eso3ESOILb1ELb0EJNS_5tupleIJNS_1CILi1EEENS3_ILi2EEEEEENS2_IJNS3_ILi0EEEiEEEEEC2ERKS6_RKS8_) ;  /* 0xffffde6000007944 */ /* 0x000fea0003c3ffff */
[----:B------:R-:W-:-:S04]  /*ad00*/  MOV R7, 0x0 ;  /* 0x0000000000077802 */ /* 0x000fc80000000f00 */
[----:B------:R-:W-:Y:S05]  /*ad10*/  RET.REL.NODEC R6 `(_ZN7cutlass13device_kernelIN5flash19enable_sm80_to_sm89INS1_16FlashAttnBwdSm80INS1_25CollectiveMainloopBwdSm80ILi2ELi2EN4cute5tupleIJNS5_1CILi128EEES8_NS7_ILi64EEEEEENS_10bfloat16_tEfNS_4arch4Sm80ELb1ELb0ELb1ELb1ELb0ELb0ELb0ELb0ELi2ELi4ELi4ELi4ELb0EEENS1_24CollectiveEpilogueBwdGQAISA_fSD_Li256ELb1ELb0EEENS1_25SingleTileBwdLPTSchedulerILb1ELi128ELb0EEEEEEEEEvNT_6ParamsE) ;  /* 0xffff52e006007950 */ /* 0x000fea0003c3ffff */
        .type           $_ZN7cutlass13device_kernelIN5flash19enable_sm80_to_sm89INS1_16FlashAttnBwdSm80INS1_25CollectiveMainloopBwdSm80ILi2ELi2EN4cute5tupleIJNS5_1CILi128EEES8_NS7_ILi64EEEEEENS_10bfloat16_tEfNS_4arch4Sm80ELb1ELb0ELb1ELb1ELb0ELb0ELb0ELb0ELi2ELi4ELi4ELi4ELb0EEENS1_24CollectiveEpilogueBwdGQAISA_fSD_Li256ELb1ELb0EEENS1_25SingleTileBwdLPTSchedulerILb1ELi128ELb0EEEEEEEEEvNT_6ParamsE$_ZN4cute5tupleIJNS0_IJNS_1CILi1EEENS1_ILi2EEES3_EEENS0_IJS2_NS1_ILi256EEEiEEEEEC2ERKS4_RKS6_,@function
        .size           $_ZN7cutlass13device_kernelIN5flash19enable_sm80_to_sm89INS1_16FlashAttnBwdSm80INS1_25CollectiveMainloopBwdSm80ILi2ELi2EN4cute5tupleIJNS5_1CILi128EEES8_NS7_ILi64EEEEEENS_10bfloat16_tEfNS_4arch4Sm80ELb1ELb0ELb1ELb1ELb0ELb0ELb0ELb0ELi2ELi4ELi4ELi4ELb0EEENS1_24CollectiveEpilogueBwdGQAISA_fSD_Li256ELb1ELb0EEENS1_25SingleTileBwdLPTSchedulerILb1ELi128ELb0EEEEEEEEEvNT_6ParamsE$_ZN4cute5tupleIJNS0_IJNS_1CILi1EEENS1_ILi2EEES3_EEENS0_IJS2_NS1_ILi256EEEiEEEEEC2ERKS4_RKS6_,($_ZN7cutlass13device_kernelIN5flash19enable_sm80_to_sm89INS1_16FlashAttnBwdSm80INS1_25CollectiveMainloopBwdSm80ILi2ELi2EN4cute5tupleIJNS5_1CILi128EEES8_NS7_ILi64EEEEEENS_10bfloat16_tEfNS_4arch4Sm80ELb1ELb0ELb1ELb1ELb0ELb0ELb0ELb0ELi2ELi4ELi4ELi4ELb0EEENS1_24CollectiveEpilogueBwdGQAISA_fSD_Li256ELb1ELb0EEENS1_25SingleTileBwdLPTSchedulerILb1ELi128ELb0EEEEEEEEEvNT_6ParamsE$_ZN4cute5tupleIJNS0_IJNS_1CILi2EEEEEENS0_IJiEEEEEC2ERKS3_RKS4_ - $_ZN7cutlass13device_kernelIN5flash19enable_sm80_to_sm89INS1_16FlashAttnBwdSm80INS1_25CollectiveMainloopBwdSm80ILi2ELi2EN4cute5tupleIJNS5_1CILi128EEES8_NS7_ILi64EEEEEENS_10bfloat16_tEfNS_4arch4Sm80ELb1ELb0ELb1ELb1ELb0ELb0ELb0ELb0ELi2ELi4ELi4ELi4ELb0EEENS1_24CollectiveEpilogueBwdGQAISA_fSD_Li256ELb1ELb0EEENS1_25SingleTileBwdLPTSchedulerILb1ELi128ELb0EEEEEEEEEvNT_6ParamsE$_ZN4cute5tupleIJNS0_IJNS_1CILi1EEENS1_ILi2EEES3_EEENS0_IJS2_NS1_ILi256EEEiEEEEEC2ERKS4_RKS6_)
$_ZN7cutlass13device_kernelIN5flash19enable_sm80_to_sm89INS1_16FlashAttnBwdSm80INS1_25CollectiveMainloopBwdSm80ILi2ELi2EN4cute5tupleIJNS5_1CILi128EEES8_NS7_ILi64EEEEEENS_10bfloat16_tEfNS_4arch4Sm80ELb1ELb0ELb1ELb1ELb0ELb0ELb0ELb0ELi2ELi4ELi4ELi4ELb0EEENS1_24CollectiveEpilogueBwdGQAISA_fSD_Li256ELb1ELb0EEENS1_25SingleTileBwdLPTSchedulerILb1ELi128ELb0EEEEEEEEEvNT_6ParamsE$_ZN4cute5tupleIJNS0_IJNS_1CILi1EEENS1_ILi2EEES3_EEENS0_IJS2_NS1_ILi256EEEiEEEEEC2ERKS4_RKS6_:
[----:B------:R-:W-:Y:S02]  /*ad20*/  MOV R4, 0xad40 ;  /* 0x0000ad4000047802 */ /* 0x000fe40000000f00 */
[----:B------:R-:W-:Y:S05]  /*ad30*/  CALL.REL.NOINC `($_ZN7cutlass13device_kernelIN5flash19enable_sm80_to_sm89INS1_16FlashAttnBwdSm80INS1_25CollectiveMainloopBwdSm80ILi2ELi2EN4cute5tupleIJNS5_1CILi128EEES8_NS7_ILi64EEEEEENS_10bfloat16_tEfNS_4arch4Sm80ELb1ELb0ELb1ELb1ELb0ELb0ELb0ELb0ELi2ELi4ELi4ELi4ELb0EEENS1_24CollectiveEpilogueBwdGQAISA_fSD_Li256ELb1ELb0EEENS1_25SingleTileBwdLPTSchedulerILb1ELi128ELb0EEEEEEEEEvNT_6ParamsE$_ZN4cute3eso3ESOILb1ELb0EJNS_5tupleIJNS_1CILi1EEENS3_ILi2EEES5_EEENS2_IJS4_NS3_ILi256EEEiEEEEEC2ERKS6_RKS8_) ;  /* 0xffffde6000007944 */ /* 0x000fea0003c3ffff */
[----:B-1----:R-:W-:Y:S02]  /*ad40*/  MOV R2, R6 ;  /* 0x0000000600027202 */ /* 0x002fe40000000f00 */
[----:B------:R-:W-:-:S04]  /*ad50*/  MOV R3, 0x0 ;  /* 0x0000000000037802 */ /* 0x000fc80000000f00 */
[----:B------:R-:W-:Y:S05]  /*ad60*/  RET.REL.NODEC R2 `(_ZN7cutlass13device_kernelIN5flash19enable_sm80_to_sm89INS1_16FlashAttnBwdSm80INS1_25CollectiveMainloopBwdSm80ILi2ELi2EN4cute5tupleIJNS5_1CILi128EEES8_NS7_ILi64EEEEEENS_10bfloat16_tEfNS_4arch4Sm80ELb1ELb0ELb1ELb1ELb0ELb0ELb0ELb0ELi2ELi4ELi4ELi4ELb0EEENS1_24CollectiveEpilogueBwdGQAISA_fSD_Li256ELb1ELb0EEENS1_25SingleTileBwdLPTSchedulerILb1ELi128ELb0EEEEEEEEEvNT_6ParamsE) ;  /* 0xffff529002007950 */ /* 0x000fea0003c3ffff */
        .type           $_ZN7cutlass13device_kernelIN5flash19enable_sm80_to_sm89INS1_16FlashAttnBwdSm80INS1_25CollectiveMainloopBwdSm80ILi2ELi2EN4cute5tupleIJNS5_1CILi128EEES8_NS7_ILi64EEEEEENS_10bfloat16_tEfNS_4arch4Sm80ELb1ELb0ELb1ELb1ELb0ELb0ELb0ELb0ELi2ELi4ELi4ELi4ELb0EEENS1_24CollectiveEpilogueBwdGQAISA_fSD_Li256ELb1ELb0EEENS1_25SingleTileBwdLPTSchedulerILb1ELi128ELb0EEEEEEEEEvNT_6ParamsE$_ZN4cute5tupleIJNS0_IJNS_1CILi2EEEEEENS0_IJiEEEEEC2ERKS3_RKS4_,@function
        .size           $_ZN7cutlass13device_kernelIN5flash19enable_sm80_to_sm89INS1_16FlashAttnBwdSm80INS1_25CollectiveMainloopBwdSm80ILi2ELi2EN4cute5tupleIJNS5_1CILi128EEES8_NS7_ILi64EEEEEENS_10bfloat16_tEfNS_4arch4Sm80ELb1ELb0ELb1ELb1ELb0ELb0ELb0ELb0ELi2ELi4ELi4ELi4ELb0EEENS1_24CollectiveEpilogueBwdGQAISA_fSD_Li256ELb1ELb0EEENS1_25SingleTileBwdLPTSchedulerILb1ELi128ELb0EEEEEEEEEvNT_6ParamsE$_ZN4cute5tupleIJNS0_IJNS_1CILi2EEEEEENS0_IJiEEEEEC2ERKS3_RKS4_,($_ZN7cutlass13device_kernelIN5flash19enable_sm80_to_sm89INS1_16FlashAttnBwdSm80INS1_25CollectiveMainloopBwdSm80ILi2ELi2EN4cute5tupleIJNS5_1CILi128EEES8_NS7_ILi64EEEEEENS_10bfloat16_tEfNS_4arch4Sm80ELb1ELb0ELb1ELb1ELb0ELb0ELb0ELb0ELi2ELi4ELi4ELi4ELb0EEENS1_24CollectiveEpilogueBwdGQAISA_fSD_Li256ELb1ELb0EEENS1_25SingleTileBwdLPTSchedulerILb1ELi128ELb0EEEEEEEEEvNT_6ParamsE$_ZN4cute5tupleIJNS0_IJNS_1CILi2EEES2_EEENS0_IJNS1_ILi1EEEiEEEEEC2ERKS3_RKS5_ - $_ZN7cutlass13device_kernelIN5flash19enable_sm80_to_sm89INS1_16FlashAttnBwdSm80INS1_25CollectiveMainloopBwdSm80ILi2ELi2EN4cute5tupleIJNS5_1CILi128EEES8_NS7_ILi64EEEEEENS_10bfloat16_tEfNS_4arch4Sm80ELb1ELb0ELb1ELb1ELb0ELb0ELb0ELb0ELi2ELi4ELi4ELi4ELb0EEENS1_24CollectiveEpilogueBwdGQAISA_fSD_Li256ELb1ELb0EEENS1_25SingleTileBwdLPTSchedulerILb1ELi128ELb0EEEEEEEEEvNT_6ParamsE$_ZN4cute5tupleIJNS0_IJNS_1CILi2EEEEEENS0_IJiEEEEEC2ERKS3_RKS4_)
$_ZN7cutlass13device_kernelIN5flash19enable_sm80_to_sm89INS1_16FlashAttnBwdSm80INS1_25CollectiveMainloopBwdSm80ILi2ELi2EN4cute5tupleIJNS5_1CILi128EEES8_NS7_ILi64EEEEEENS_10bfloat16_tEfNS_4arch4Sm80ELb1ELb0ELb1ELb1ELb0ELb0ELb0ELb0ELi2ELi4ELi4ELi4ELb0EEENS1_24CollectiveEpilogueBwdGQAISA_fSD_Li256ELb1ELb0EEENS1_25SingleTileBwdLPTSchedulerILb1ELi128ELb0EEEEEEEEEvNT_6ParamsE$_ZN4cute5tupleIJNS0_IJNS_1CILi2EEEEEENS0_IJiEEEEEC2ERKS3_RKS4_:
[----:B------:R-:W-:Y:S02]  /*ad70*/  MOV R6, 0xad90 ;  /* 0x0000ad9000067802 */ /* 0x000fe40000000f00 */
[----:B------:R-:W-:Y:S05]  /*ad80*/  CALL.REL.NOINC `($_ZN7cutlass13device_kernelIN5flash19enable_sm80_to_sm89INS1_16FlashAttnBwdSm80INS1_25CollectiveMainloopBwdSm80ILi2ELi2EN4cute5tupleIJNS5_1CILi128EEES8_NS7_ILi64EEEEEENS_10bfloat16_tEfNS_4arch4Sm80ELb1ELb0ELb1ELb1ELb0ELb0ELb0ELb0ELi2ELi4ELi4ELi4ELb0EEENS1_24CollectiveEpilogueBwdGQAISA_fSD_Li256ELb1ELb0EEENS1_25SingleTileBwdLPTSchedulerILb1ELi128ELb0EEEEEEEEEvNT_6ParamsE$_ZN4cute3eso3ESOILb1ELb0EJNS_5tupleIJNS_1CILi2EEEEEENS2_IJiEEEEEC2ERKS5_RKS6_) ;  /* 0xffffde5000007944 */ /* 0x000fea0003c3ffff */
[----:B------:R-:W-:-:S04]  /*ad90*/  MOV R5, 0x0 ;  /* 0x0000000000057802 */ /* 0x000fc80000000f00 */
[----:B------:R-:W-:Y:S05]  /*ada0*/  RET.REL.NODEC R4 `(_ZN7cutlass13device_kernelIN5flash19enable_sm80_to_sm89INS1_16FlashAttnBwdSm80INS1_25CollectiveMainloopBwdSm80ILi2ELi2EN4cute5tupleIJNS5_1CILi128EEES8_NS7_ILi64EEEEEENS_10bfloat16_tEfNS_4arch4Sm80ELb1ELb0ELb1ELb1ELb0ELb0ELb0ELb0ELi2ELi4ELi4ELi4ELb0EEENS1_24CollectiveEpilogueBwdGQAISA_fSD_Li256ELb1ELb0EEENS1_25SingleTileBwdLPTSchedulerILb1ELi128ELb0EEEEEEEEEvNT_6ParamsE) ;  /* 0xffff525004007950 */ /* 0x000fea0003c3ffff */
        .type           $_ZN7cutlass13device_kernelIN5flash19enable_sm80_to_sm89INS1_16FlashAttnBwdSm80INS1_25CollectiveMainloopBwdSm80ILi2ELi2EN4cute5tupleIJNS5_1CILi128EEES8_NS7_ILi64EEEEEENS_10bfloat16_tEfNS_4arch4Sm80ELb1ELb0ELb1ELb1ELb0ELb0ELb0ELb0ELi2ELi4ELi4ELi4ELb0EEENS1_24CollectiveEpilogueBwdGQAISA_fSD_Li256ELb1ELb0EEENS1_25SingleTileBwdLPTSchedulerILb1ELi128ELb0EEEEEEEEEvNT_6ParamsE$_ZN4cute5tupleIJNS0_IJNS_1CILi2EEES2_EEENS0_IJNS1_ILi1EEEiEEEEEC2ERKS3_RKS5_,@function
        .size           $_ZN7cutlass13device_kernelIN5flash19enable_sm80_to_sm89INS1_16FlashAttnBwdSm80INS1_25CollectiveMainloopBwdSm80ILi2ELi2EN4cute5tupleIJNS5_1CILi128EEES8_NS7_ILi64EEEEEENS_10bfloat16_tEfNS_4arch4Sm80ELb1ELb0ELb1ELb1ELb0ELb0ELb0ELb0ELi2ELi4ELi4ELi4ELb0EEENS1_24CollectiveEpilogueBwdGQAISA_fSD_Li256ELb1ELb0EEENS1_25SingleTileBwdLPTSchedulerILb1ELi128ELb0EEEEEEEEEvNT_6ParamsE$_ZN4cute5tupleIJNS0_IJNS_1CILi2EEES2_EEENS0_IJNS1_ILi1EEEiEEEEEC2ERKS3_RKS5_,($_ZN7cutlass13device_kernelIN5flash19enable_sm80_to_sm89INS1_16FlashAttnBwdSm80INS1_25CollectiveMainloopBwdSm80ILi2ELi2EN4cute5tupleIJNS5_1CILi128EEES8_NS7_ILi64EEEEEENS_10bfloat16_tEfNS_4arch4Sm80ELb1ELb0ELb1ELb1ELb0ELb0ELb0ELb0ELi2ELi4ELi4ELi4ELb0EEENS1_24CollectiveEpilogueBwdGQAISA_fSD_Li256ELb1ELb0EEENS1_25SingleTileBwdLPTSchedulerILb1ELi128ELb0EEEEEEEEEvNT_6ParamsE$_ZN4cute5tupleIJNS0_IJNS_1CILi2EEES2_EEENS0_IJiNS1_ILi4096EEEEEEEEC2ERKS3_RKS5_ - $_ZN7cutlass13device_kernelIN5flash19enable_sm80_to_sm89INS1_16FlashAttnBwdSm80INS1_25CollectiveMainloopBwdSm80ILi2ELi2EN4cute5tupleIJNS5_1CILi128EEES8_NS7_ILi64EEEEEENS_10bfloat16_tEfNS_4arch4Sm80ELb1ELb0ELb1ELb1ELb0ELb0ELb0ELb0ELi2ELi4ELi4ELi4ELb0EEENS1_24CollectiveEpilogueBwdGQAISA_fSD_Li256ELb1ELb0EEENS1_25SingleTileBwdLPTSchedulerILb1ELi128ELb0EEEEEEEEEvNT_6ParamsE$_ZN4cute5tupleIJNS0_IJNS_1CILi2EEES2_EEENS0_IJNS1_ILi1EEEiEEEEEC2ERKS3_RKS5_)
$_ZN7cutlass13device_kernelIN5flash19enable_sm80_to_sm89INS1_16FlashAttnBwdSm80INS1_25CollectiveMainloopBwdSm80ILi2ELi2EN4cute5tupleIJNS5_1CILi128EEES8_NS7_ILi64EEEEEENS_10bfloat16_tEfNS_4arch4Sm80ELb1ELb0ELb1ELb1ELb0ELb0ELb0ELb0ELi2ELi4ELi4ELi4ELb0EEENS1_24CollectiveEpilogueBwdGQAISA_fSD_Li256ELb1ELb0EEENS1_25SingleTileBwdLPTSchedulerILb1ELi128ELb0EEEEEEEEEvNT_6ParamsE$_ZN4cute5tupleIJNS0_IJNS_1CILi2EEES2_EEENS0_IJNS1_ILi1EEEiEEEEEC2ERKS3_RKS5_:
[----:B------:R-:W-:Y:S02]  /*adb0*/  MOV R4, 0xadd0 ;  /* 0x0000add000047802 */ /* 0x000fe40000000f00 */
[----:B------:R-:W-:Y:S05]  /*adc0*/  CALL.REL.NOINC `($_ZN7cutlass13device_kernelIN5flash19enable_sm80_to_sm89INS1_16FlashAttnBwdSm80INS1_25CollectiveMainloopBwdSm80ILi2ELi2EN4cute5tupleIJNS5_1CILi128EEES8_NS7_ILi64EEEEEENS_10bfloat16_tEfNS_4arch4Sm80ELb1ELb0ELb1ELb1ELb0ELb0ELb0ELb0ELi2ELi4ELi4ELi4ELb0EEENS1_24CollectiveEpilogueBwdGQAISA_fSD_Li256ELb1ELb0EEENS1_25SingleTileBwdLPTSchedulerILb1ELi128ELb0EEEEEEEEEvNT_6ParamsE$_ZN4cute3eso3ESOILb1ELb0EJNS_5tupleIJNS_1CILi2EEES4_EEENS2_IJNS3_ILi1EEEiEEEEEC2ERKS5_RKS7_) ;  /* 0xffffdee000007944 */ /* 0x000fea0003c3ffff */
[----:B-1----:R-:W-:Y:S02]  /*add0*/  MOV R2, R6 ;  /* 0x0000000600027202 */ /* 0x002fe40000000f00 */
[----:B------:R-:W-:-:S04]  /*ade0*/  MOV R3, 0x0 ;  /* 0x0000000000037802 */ /* 0x000fc80000000f00 */
[----:B------:R-:W-:Y:S05]  /*adf0*/  RET.REL.NODEC R2 `(_ZN7cutlass13device_kernelIN5flash19enable_sm80_to_sm89INS1_16FlashAttnBwdSm80INS1_25CollectiveMainloopBwdSm80ILi2ELi2EN4cute5tupleIJNS5_1CILi128EEES8_NS7_ILi64EEEEEENS_10bfloat16_tEfNS_4arch4Sm80ELb1ELb0ELb1ELb1ELb0ELb0ELb0ELb0ELi2ELi4ELi4ELi4ELb0EEENS1_24CollectiveEpilogueBwdGQAISA_fSD_Li256ELb1ELb0EEENS1_25SingleTileBwdLPTSchedulerILb1ELi128ELb0EEEEEEEEEvNT_6ParamsE) ;  /* 0xffff520002007950 */ /* 0x000fea0003c3ffff */
        .type           $_ZN7cutlass13device_kernelIN5flash19enable_sm80_to_sm89INS1_16FlashAttnBwdSm80INS1_25CollectiveMainloopBwdSm80ILi2ELi2EN4cute5tupleIJNS5_1CILi128EEES8_NS7_ILi64EEEEEENS_10bfloat16_tEfNS_4arch4Sm80ELb1ELb0ELb1ELb1ELb0ELb0ELb0ELb0ELi2ELi4ELi4ELi4ELb0EEENS1_24CollectiveEpilogueBwdGQAISA_fSD_Li256ELb1ELb0EEENS1_25SingleTileBwdLPTSchedulerILb1ELi128ELb0EEEEEEEEEvNT_6ParamsE$_ZN4cute5tupleIJNS0_IJNS_1CILi2EEES2_EEENS0_IJiNS1_ILi4096EEEEEEEEC2ERKS3_RKS5_,@function
        .size           $_ZN7cutlass13device_kernelIN5flash19enable_sm80_to_sm89INS1_16FlashAttnBwdSm80INS1_25CollectiveMainloopBwdSm80ILi2ELi2EN4cute5tupleIJNS5_1CILi128EEES8_NS7_ILi64EEEEEENS_10bfloat16_tEfNS_4arch4Sm80ELb1ELb0ELb1ELb1ELb0ELb0ELb0ELb0ELi2ELi4ELi4ELi4ELb0EEENS1_24CollectiveEpilogueBwdGQAISA_fSD_Li256ELb1ELb0EEENS1_25SingleTileBwdLPTSchedulerILb1ELi128ELb0EEEEEEEEEvNT_6ParamsE$_ZN4cute5tupleIJNS0_IJNS_1CILi2EEES2_EEENS0_IJiNS1_ILi4096EEEEEEEEC2ERKS3_RKS5_,($_ZN7cutlass13device_kernelIN5flash19enable_sm80_to_sm89INS1_16FlashAttnBwdSm80INS1_25CollectiveMainloopBwdSm80ILi2ELi2EN4cute5tupleIJNS5_1CILi128EEES8_NS7_ILi64EEEEEENS_10bfloat16_tEfNS_4arch4Sm80ELb1ELb0ELb1ELb1ELb0ELb0ELb0ELb0ELi2ELi4ELi4ELi4ELb0EEENS1_24CollectiveEpilogueBwdGQAISA_fSD_Li256ELb1ELb0EEENS1_25SingleTileBwdLPTSchedulerILb1ELi128ELb0EEEEEEEEEvNT_6ParamsE$_ZN4cute5tupleIJNS0_IJNS_1CILi2EEES2_EEENS0_IJiNS1_ILi512EEEEEEEEC2ERKS3_RKS5_ - $_ZN7cutlass13device_kernelIN5flash19enable_sm80_to_sm89INS1_16FlashAttnBwdSm80INS1_25CollectiveMainloopBwdSm80ILi2ELi2EN4cute5tupleIJNS5_1CILi128EEES8_NS7_ILi64EEEEEENS_10bfloat16_tEfNS_4arch4Sm80ELb1ELb0ELb1ELb1ELb0ELb0ELb0ELb0ELi2ELi4ELi4ELi4ELb0EEENS1_24CollectiveEpilogueBwdGQAISA_fSD_Li256ELb1ELb0EEENS1_25SingleTileBwdLPTSchedulerILb1ELi128ELb0EEEEEEEEEvNT_6ParamsE$_ZN4cute5tupleIJNS0_IJNS_1CILi2EEES2_EEENS0_IJiNS1_ILi4096EEEEEEEEC2ERKS3_RKS5_)
$_ZN7cutlass13device_kernelIN5flash19enable_sm80_to_sm89INS1_16FlashAttnBwdSm80INS1_25CollectiveMainloopBwdSm80ILi2ELi2EN4cute5tupleIJNS5_1CILi128EEES8_NS7_ILi64EEEEEENS_10bfloat16_tEfNS_4arch4Sm80ELb1ELb0ELb1ELb1ELb0ELb0ELb0ELb0ELi2ELi4ELi4ELi4ELb0EEENS1_24CollectiveEpilogueBwdGQAISA_fSD_Li256ELb1ELb0EEENS1_25SingleTileBwdLPTSchedulerILb1ELi128ELb0EEEEEEEEEvNT_6ParamsE$_ZN4cute5tupleIJNS0_IJNS_1CILi2EEES2_EEENS0_IJiNS1_ILi4096EEEEEEEEC2ERKS3_RKS5_:
[----:B------:R-:W-:Y:S02]  /*ae00*/  MOV R4, 0xae20 ;  /* 0x0000ae2000047802 */ /* 0x000fe40000000f00 */
[----:B------:R-:W-:Y:S05]  /*ae10*/  CALL.REL.NOINC `($_ZN7cutlass13device_kernelIN5flash19enable_sm80_to_sm89INS1_16FlashAttnBwdSm80INS1_25CollectiveMainloopBwdSm80ILi2ELi2EN4cute5tupleIJNS5_1CILi128EEES8_NS7_ILi64EEEEEENS_10bfloat16_tEfNS_4arch4Sm80ELb1ELb0ELb1ELb1ELb0ELb0ELb0ELb0ELi2ELi4ELi4ELi4ELb0EEENS1_24CollectiveEpilogueBwdGQAISA_fSD_Li256ELb1ELb0EEENS1_25SingleTileBwdLPTSchedulerILb1ELi128ELb0EEEEEEEEEvNT_6ParamsE$_ZN4cute3eso3ESOILb1ELb0EJNS_5tupleIJNS_1CILi2EEES4_EEENS2_IJiNS3_ILi4096EEEEEEEEC2ERKS5_RKS7_) ;  /* 0xffffded000007944 */ /* 0x000fea0003c3ffff */
[----:B-1----:R-:W-:Y:S02]  /*ae20*/  MOV R2, R6 ;  /* 0x0000000600027202 */ /* 0x002fe40000000f00 */
[----:B------:R-:W-:-:S04]  /*ae30*/  MOV R3, 0x0 ;  /* 0x0000000000037802 */ /* 0x000fc80000000f00 */
[----:B------:R-:W-:Y:S05]  /*ae40*/  RET.REL.NODEC R2 `(_ZN7cutlass13device_kernelIN5flash19enable_sm80_to_sm89INS1_16FlashAttnBwdSm80INS1_25CollectiveMainloopBwdSm80ILi2ELi2EN4cute5tupleIJNS5_1CILi128EEES8_NS7_ILi64EEEEEENS_10bfloat16_tEfNS_4arch4Sm80ELb1ELb0ELb1ELb1ELb0ELb0ELb0ELb0ELi2ELi4ELi4ELi4ELb0EEENS1_24CollectiveEpilogueBwdGQAISA_fSD_Li256ELb1ELb0EEENS1_25SingleTileBwdLPTSchedulerILb1ELi128ELb0EEEEEEEEEvNT_6ParamsE) ;  /* 0xffff51b002007950 */ /* 0x000fea0003c3ffff */
        .type           $_ZN7cutlass13device_kernelIN5flash19enable_sm80_to_sm89INS1_16FlashAttnBwdSm80INS1_25CollectiveMainloopBwdSm80ILi2ELi2EN4cute5tupleIJNS5_1CILi128EEES8_NS7_ILi64EEEEEENS_10bfloat16_tEfNS_4arch4Sm80ELb1ELb0ELb1ELb1ELb0ELb0ELb0ELb0ELi2ELi4ELi4ELi4ELb0EEENS1_24CollectiveEpilogueBwdGQAISA_fSD_Li256ELb1ELb0EEENS1_25SingleTileBwdLPTSchedulerILb1ELi128ELb0EEEEEEEEEvNT_6ParamsE$_ZN4cute5tupleIJNS0_IJNS_1CILi2EEES2_EEENS0_IJiNS1_ILi512EEEEEEEEC2ERKS3_RKS5_,@function
        .size           $_ZN7cutlass13device_kernelIN5flash19enable_sm80_to_sm89INS1_16FlashAttnBwdSm80INS1_25CollectiveMainloopBwdSm80ILi2ELi2EN4cute5tupleIJNS5_1CILi128EEES8_NS7_ILi64EEEEEENS_10bfloat16_tEfNS_4arch4Sm80ELb1ELb0ELb1ELb1ELb0ELb0ELb0ELb0ELi2ELi4ELi4ELi4ELb0EEENS1_24CollectiveEpilogueBwdGQAISA_fSD_Li256ELb1ELb0EEENS1_25SingleTileBwdLPTSchedulerILb1ELi128ELb0EEEEEEEEEvNT_6ParamsE$_ZN4cute5tupleIJNS0_IJNS_1CILi2EEES2_EEENS0_IJiNS1_ILi512EEEEEEEEC2ERKS3_RKS5_,($_ZN7cutlass13device_kernelIN5flash19enable_sm80_to_sm89INS1_16FlashAttnBwdSm80INS1_25CollectiveMainloopBwdSm80ILi2ELi2EN4cute5tupleIJNS5_1CILi128EEES8_NS7_ILi64EEEEEENS_10bfloat16_tEfNS_4arch4Sm80ELb1ELb0ELb1ELb1ELb0ELb0ELb0ELb0ELi2ELi4ELi4ELi4ELb0EEENS1_24CollectiveEpilogueBwdGQAISA_fSD_Li256ELb1ELb0EEENS1_25SingleTileBwdLPTSchedulerILb1ELi128ELb0EEEEEEEEEvNT_6ParamsE$_ZN4cute5tupleIJNS0_IJNS_1CILi2EEES2_EEENS0_IJiiEEEEEC2ERKS3_RKS4_ - $_ZN7cutlass13device_kernelIN5flash19enable_sm80_to_sm89INS1_16FlashAttnBwdSm80INS1_25CollectiveMainloopBwdSm80ILi2ELi2EN4cute5tupleIJNS5_1CILi128EEES8_NS7_ILi64EEEEEENS_10bfloat16_tEfNS_4arch4Sm80ELb1ELb0ELb1ELb1ELb0ELb0ELb0ELb0ELi2ELi4ELi4ELi4ELb0EEENS1_24CollectiveEpilogueBwdGQAISA_fSD_Li256ELb1ELb0EEENS1_25SingleTileBwdLPTSchedulerILb1ELi128ELb0EEEEEEEEEvNT_6ParamsE$_ZN4cute5tupleIJNS0_IJNS_1CILi2EEES2_EEENS0_IJiNS1_ILi512EEEEEEEEC2ERKS3_RKS5_)
$_ZN7cutlass13device_kernelIN5flash19enable_sm80_to_sm89INS1_16FlashAttnBwdSm80INS1_25CollectiveMainloopBwdSm80ILi2ELi2EN4cute5tupleIJNS5_1CILi128EEES8_NS7_ILi64EEEEEENS_10bfloat16_tEfNS_4arch4Sm80ELb1ELb0ELb1ELb1ELb0ELb0ELb0ELb0ELi2ELi4ELi4ELi4ELb0EEENS1_24CollectiveEpilogueBwdGQAISA_fSD_Li256ELb1ELb0EEENS1_25SingleTileBwdLPTSchedulerILb1ELi128ELb0EEEEEEEEEvNT_6ParamsE$_ZN4cute5tupleIJNS0_IJNS_1CILi2EEES2_EEENS0_IJiNS1_ILi512EEEEEEEEC2ERKS3_RKS5_:
[----:B------:R-:W-:Y:S02]  /*ae50*/  MOV R4, 0xae70 ;  /* 0x0000ae7000047802 */ /* 0x000fe40000000f00 */
[----:B------:R-:W-:Y:S05]  /*ae60*/  CALL.REL.NOINC `($_ZN7cutlass13device_kernelIN5flash19enable_sm80_to_sm89INS1_16FlashAttnBwdSm80INS1_25CollectiveMainloopBwdSm80ILi2ELi2EN4cute5tupleIJNS5_1CILi128EEES8_NS7_ILi64EEEEEENS_10bfloat16_tEfNS_4arch4Sm80ELb1ELb0ELb1ELb1ELb0ELb0ELb0ELb0ELi2ELi4ELi4ELi4ELb0EEENS1_24CollectiveEpilogueBwdGQAISA_fSD_Li256ELb1ELb0EEENS1_25SingleTileBwdLPTSchedulerILb1ELi128ELb0EEEEEEEEEvNT_6ParamsE$_ZN4cute3eso3ESOILb1ELb0EJNS_5tupleIJNS_1CILi2EEES4_EEENS2_IJiNS3_ILi512EEEEEEEEC2ERKS5_RKS7_) ;  /* 0xffffdec000007944 */ /* 0x000fea0003c3ffff */
[----:B-1----:R-:W-:Y:S02]  /*ae70*/  MOV R2, R6 ;  /* 0x0000000600027202 */ /* 0x002fe40000000f00 */
[----:B------:R-:W-:-:S04]  /*ae80*/  MOV R3, 0x0 ;  /* 0x0000000000037802 */ /* 0x000fc80000000f00 */
[----:B------:R-:W-:Y:S05]  /*ae90*/  RET.REL.NODEC R2 `(_ZN7cutlass13device_kernelIN5flash19enable_sm80_to_sm89INS1_16FlashAttnBwdSm80INS1_25CollectiveMainloopBwdSm80ILi2ELi2EN4cute5tupleIJNS5_1CILi128EEES8_NS7_ILi64EEEEEENS_10bfloat16_tEfNS_4arch4Sm80ELb1ELb0ELb1ELb1ELb0ELb0ELb0ELb0ELi2ELi4ELi4ELi4ELb0EEENS1_24CollectiveEpilogueBwdGQAISA_fSD_Li256ELb1ELb0EEENS1_25SingleTileBwdLPTSchedulerILb1ELi128ELb0EEEEEEEEEvNT_6ParamsE) ;  /* 0xffff516002007950 */ /* 0x000fea0003c3ffff */
        .type           $_ZN7cutlass13device_kernelIN5flash19enable_sm80_to_sm89INS1_16FlashAttnBwdSm80INS1_25CollectiveMainloopBwdSm80ILi2ELi2EN4cute5tupleIJNS5_1CILi128EEES8_NS7_ILi64EEEEEENS_10bfloat16_tEfNS_4arch4Sm80ELb1ELb0ELb1ELb1ELb0ELb0ELb0ELb0ELi2ELi4ELi4ELi4ELb0EEENS1_24CollectiveEpilogueBwdGQAISA_fSD_Li256ELb1ELb0EEENS1_25SingleTileBwdLPTSchedulerILb1ELi128ELb0EEEEEEEEEvNT_6ParamsE$_ZN4cute5tupleIJNS0_IJNS_1CILi2EEES2_EEENS0_IJiiEEEEEC2ERKS3_RKS4_,@function
        .size           $_ZN7cutlass13device_kernelIN5flash19enable_sm80_to_sm89INS1_16FlashAttnBwdSm80INS1_25CollectiveMainloopBwdSm80ILi2ELi2EN4cute5tupleIJNS5_1CILi128EEES8_NS7_ILi64EEEEEENS_10bfloat16_tEfNS_4arch4Sm80ELb1ELb0ELb1ELb1ELb0ELb0ELb0ELb0ELi2ELi4ELi4ELi4ELb0EEENS1_24CollectiveEpilogueBwdGQAISA_fSD_Li256ELb1ELb0EEENS1_25SingleTileBwdLPTSchedulerILb1ELi128ELb0EEEEEEEEEvNT_6ParamsE$_ZN4cute5tupleIJNS0_IJNS_1CILi2EEES2_EEENS0_IJiiEEEEEC2ERKS3_RKS4_,($_ZN7cutlass13device_kernelIN5flash19enable_sm80_to_sm89INS1_16FlashAttnBwdSm80INS1_25CollectiveMainloopBwdSm80ILi2ELi2EN4cute5tupleIJNS5_1CILi128EEES8_NS7_ILi64EEEEEENS_10bfloat16_tEfNS_4arch4Sm80ELb1ELb0ELb1ELb1ELb0ELb0ELb0ELb0ELi2ELi4ELi4ELi4ELb0EEENS1_24CollectiveEpilogueBwdGQAISA_fSD_Li256ELb1ELb0EEENS1_25SingleTileBwdLPTSchedulerILb1ELi128ELb0EEEEEEEEEvNT_6ParamsE$_ZN4cute5tupleIJNS0_IJNS_1CILi2EEES2_S2_EEENS0_IJNS1_ILi1EEENS1_ILi512EEEiEEEEEC2ERKS3_RKS6_ - $_ZN7cutlass13device_kernelIN5flash19enable_sm80_to_sm89INS1_16FlashAttnBwdSm80INS1_25CollectiveMainloopBwdSm80ILi2ELi2EN4cute5tupleIJNS5_1CILi128EEES8_NS7_ILi64EEEEEENS_10bfloat16_tEfNS_4arch4Sm80ELb1ELb0ELb1ELb1ELb0ELb0ELb0ELb0ELi2ELi4ELi4ELi4ELb0EEENS1_24CollectiveEpilogueBwdGQAISA_fSD_Li256ELb1ELb0EEENS1_25SingleTileBwdLPTSchedulerILb1ELi128ELb0EEEEEEEEEvNT_6ParamsE$_ZN4cute5tupleIJNS0_IJNS_1CILi2EEES2_EEENS0_IJiiEEEEEC2ERKS3_RKS4_)
$_ZN7cutlass13device_kernelIN5flash19enable_sm80_to_sm89INS1_16FlashAttnBwdSm80INS1_25CollectiveMainloopBwdSm80ILi2ELi2EN4cute5tupleIJNS5_1CILi128EEES8_NS7_ILi64EEEEEENS_10bfloat16_tEfNS_4arch4Sm80ELb1ELb0ELb1ELb1ELb0ELb0ELb0ELb0ELi2ELi4ELi4ELi4ELb0EEENS1_24CollectiveEpilogueBwdGQAISA_fSD_Li256ELb1ELb0EEENS1_25SingleTileBwdLPTSchedulerILb1ELi128ELb0EEEEEEEEEvNT_6ParamsE$_ZN4cute5tupleIJNS0_IJNS_1CILi2EEES2_EEENS0_IJiiEEEEEC2ERKS3_RKS4_:
[----:B------:R-:W-:Y:S02]  /*aea0*/  MOV R4, 0xaec0 ;  /* 0x0000aec000047802 */ /* 0x000fe40000000f00 */
[----:B------:R-:W-:Y:S05]  /*aeb0*/  CALL.REL.NOINC `($_ZN7cutlass13device_kernelIN5flash19enable_sm80_to_sm89INS1_16FlashAttnBwdSm80INS1_25CollectiveMainloopBwdSm80ILi2ELi2EN4cute5tupleIJNS5_1CILi128EEES8_NS7_ILi64EEEEEENS_10bfloat16_tEfNS_4arch4Sm80ELb1ELb0ELb1ELb1ELb0ELb0ELb0ELb0ELi2ELi4ELi4ELi4ELb0EEENS1_24CollectiveEpilogueBwdGQAISA_fSD_Li256ELb1ELb0EEENS1_25SingleTileBwdLPTSchedulerILb1ELi128ELb0EEEEEEEEEvNT_6ParamsE$_ZN4cute3eso3ESOILb1ELb0EJNS_5tupleIJNS_1CILi2EEES4_EEENS2_IJiiEEEEEC2ERKS5_RKS6_) ;  /* 0xffffdeb000007944 */ /* 0x000fea0003c3ffff */
[----:B-1----:R-:W-:Y:S02]  /*aec0*/  MOV R2, R6 ;  /* 0x0000000600027202 */ /* 0x002fe40000000f00 */
[----:B------:R-:W-:-:S04]  /*aed0*/  MOV R3, 0x0 ;  /* 0x0000000000037802 */ /* 0x000fc80000000f00 */
[----:B------:R-:W-:Y:S05]  /*aee0*/  RET.REL.NODEC R2 `(_ZN7cutlass13device_kernelIN5flash19enable_sm80_to_sm89INS1_16FlashAttnBwdSm80INS1_25CollectiveMainloopBwdSm80ILi2ELi2EN4cute5tupleIJNS5_1CILi128EEES8_NS7_ILi64EEEEEENS_10bfloat16_tEfNS_4arch4Sm80ELb1ELb0ELb1ELb1ELb0ELb0ELb0ELb0ELi2ELi4ELi4ELi4ELb0EEENS1_24CollectiveEpilogueBwdGQAISA_fSD_Li256ELb1ELb0EEENS1_25SingleTileBwdLPTSchedulerILb1ELi128ELb0EEEEEEEEEvNT_6ParamsE) ;  /* 0xffff511002007950 */ /* 0x000fea0003c3ffff */
        .type           $_ZN7cutlass13device_kernelIN5flash19enable_sm80_to_sm89INS1_16FlashAttnBwdSm80INS1_25CollectiveMainloopBwdSm80ILi2ELi2EN4cute5tupleIJNS5_1CILi128EEES8_NS7_ILi64EEEEEENS_10bfloat16_tEfNS_4arch4Sm80ELb1ELb0ELb1ELb1ELb0ELb0ELb0ELb0ELi2ELi4ELi4ELi4ELb0EEENS1_24CollectiveEpilogueBwdGQAISA_fSD_Li256ELb1ELb0EEENS1_25SingleTileBwdLPTSchedulerILb1ELi128ELb0EEEEEEEEEvNT_6ParamsE$_ZN4cute5tupleIJNS0_IJNS_1CILi2EEES2_S2_EEENS0_IJNS1_ILi1EEENS1_ILi512EEEiEEEEEC2ERKS3_RKS6_,@function
        .size           $_ZN7cutlass13device_kernelIN5flash19enable_sm80_to_sm89INS1_16FlashAttnBwdSm80INS1_25CollectiveMainloopBwdSm80ILi2ELi2EN4cute5tupleIJNS5_1CILi128EEES8_NS7_ILi64EEEEEENS_10bfloat16_tEfNS_4arch4Sm80ELb1ELb0ELb1ELb1ELb0ELb0ELb0ELb0ELi2ELi4ELi4ELi4ELb0EEENS1_24CollectiveEpilogueBwdGQAISA_fSD_Li256ELb1ELb0EEENS1_25SingleTileBwdLPTSchedulerILb1ELi128ELb0EEEEEEEEEvNT_6ParamsE$_ZN4cute5tupleIJNS0_IJNS_1CILi2EEES2_S2_EEENS0_IJNS1_ILi1EEENS1_ILi512EEEiEEEEEC2ERKS3_RKS6_,($_ZN7cutlass13device_kernelIN5flash19enable_sm80_to_sm89INS1_16FlashAttnBwdSm80INS1_25CollectiveMainloopBwdSm80ILi2ELi2EN4cute5tupleIJNS5_1CILi128EEES8_NS7_ILi64EEEEEENS_10bfloat16_tEfNS_4arch4Sm80ELb1ELb0ELb1ELb1ELb0ELb0ELb0ELb0ELi2ELi4ELi4ELi4ELb0EEENS1_24CollectiveEpilogueBwdGQAISA_fSD_Li256ELb1ELb0EEENS1_25SingleTileBwdLPTSchedulerILb1ELi128ELb0EEEEEEEEEvNT_6ParamsE$_ZN4cute5tupleIJNS0_IJNS_1CILi8EEENS0_IJNS1_ILi2EEES3_S3_EEENS1_ILi1EEES4_S5_EEENS0_IJS5_NS0_IJS2_iiEEENS1_ILi64EEENS0_IJiNS1_ILi144EEENS1_ILi288EEEEEENS1_ILi512EEEEEEEEC2ERKS6_RKSD_ - $_ZN7cutlass13device_kernelIN5flash19enable_sm80_to_sm89INS1_16FlashAttnBwdSm80INS1_25CollectiveMainloopBwdSm80ILi2ELi2EN4cute5tupleIJNS5_1CILi128EEES8_NS7_ILi64EEEEEENS_10bfloat16_tEfNS_4arch4Sm80ELb1ELb0ELb1ELb1ELb0ELb0ELb0ELb0ELi2ELi4ELi4ELi4ELb0EEENS1_24CollectiveEpilogueBwdGQAISA_fSD_Li256ELb1ELb0EEENS1_25SingleTileBwdLPTSchedulerILb1ELi128ELb0EEEEEEEEEvNT_6ParamsE$_ZN4cute5tupleIJNS0_IJNS_1CILi2EEES2_S2_EEENS0_IJNS1_ILi1EEENS1_ILi512EEEiEEEEEC2ERKS3_RKS6_)
$_ZN7cutlass13device_kernelIN5flash19enable_sm80_to_sm89INS1_16FlashAttnBwdSm80INS1_25CollectiveMainloopBwdSm80ILi2ELi2EN4cute5tupleIJNS5_1CILi128EEES8_NS7_ILi64EEEEEENS_10bfloat16_tEfNS_4arch4Sm80ELb1ELb0ELb1ELb1ELb0ELb0ELb0ELb0ELi2ELi4ELi4ELi4ELb0EEENS1_24CollectiveEpilogueBwdGQAISA_fSD_Li256ELb1ELb0EEENS1_25SingleTileBwdLPTSchedulerILb1ELi128ELb0EEEEEEEEEvNT_6ParamsE$_ZN4cute5tupleIJNS0_IJNS_1CILi2EEES2_S2_EEENS0_IJNS1_ILi1EEENS1_ILi512EEEiEEEEEC2ERKS3_RKS6_:
[----:B------:R-:W-:Y:S02]  /*aef0*/  MOV R4, 0xaf10 ;  /* 0x0000af1000047802 */ /* 0x000fe40000000f00 */
[----:B------:R-:W-:Y:S05]  /*af00*/  CALL.REL.NOINC `($_ZN7cutlass13device_kernelIN5flash19enable_sm80_to_sm89INS1_16FlashAttnBwdSm80INS1_25CollectiveMainloopBwdSm80ILi2ELi2EN4cute5tupleIJNS5_1CILi128EEES8_NS7_ILi64EEEEEENS_10bfloat16_tEfNS_4arch4Sm80ELb1ELb0ELb1ELb1ELb0ELb0ELb0ELb0ELi2ELi4ELi4ELi4ELb0EEENS1_24CollectiveEpilogueBwdGQAISA_fSD_Li256ELb1ELb0EEENS1_25SingleTileBwdLPTSchedulerILb1ELi128ELb0EEEEEEEEEvNT_6ParamsE$_ZN4cute3eso3ESOILb1ELb0EJNS_5tupleIJNS_1CILi2EEES4_S4_EEENS2_IJNS3_ILi1EEENS3_ILi512EEEiEEEEEC2ERKS5_RKS8_) ;  /* 0xffffdf1000007944 */ /* 0x000fea0003c3ffff */
[----:B-1----:R-:W-:Y:S02]  /*af10*/  MOV R2, R6 ;  /* 0x0000000600027202 */ /* 0x002fe40000000f00 */
[----:B------:R-:W-:-:S04]  /*af20*/  MOV R3, 0x0 ;  /* 0x0000000000037802 */ /* 0x000fc80000000f00 */
[----:B------:R-:W-:Y:S05]  /*af30*/  RET.REL.NODEC R2 `(_ZN7cutlass13device_kernelIN5flash19enable_sm80_to_sm89INS1_16FlashAttnBwdSm80INS1_25CollectiveMainloopBwdSm80ILi2ELi2EN4cute5tupleIJNS5_1CILi128EEES8_NS7_ILi64EEEEEENS_10bfloat16_tEfNS_4arch4Sm80ELb1ELb0ELb1ELb1ELb0ELb0ELb0ELb0ELi2ELi4ELi4ELi4ELb0EEENS1_24CollectiveEpilogueBwdGQAISA_fSD_Li256ELb1ELb0EEENS1_25SingleTileBwdLPTSchedulerILb1ELi128ELb0EEEEEEEEEvNT_6ParamsE) ;  /* 0xffff50c002007950 */ /* 0x000fea0003c3ffff */
        .type           $_ZN7cutlass13device_kernelIN5flash19enable_sm80_to_sm89INS1_16FlashAttnBwdSm80INS1_25CollectiveMainloopBwdSm80ILi2ELi2EN4cute5tupleIJNS5_1CILi128EEES8_NS7_ILi64EEEEEENS_10bfloat16_tEfNS_4arch4Sm80ELb1ELb0ELb1ELb1ELb0ELb0ELb0ELb0ELi2ELi4ELi4ELi4ELb0EEENS1_24CollectiveEpilogueBwdGQAISA_fSD_Li256ELb1ELb0EEENS1_25SingleTileBwdLPTSchedulerILb1ELi128ELb0EEEEEEEEEvNT_6ParamsE$_ZN4cute5tupleIJNS0_IJNS_1CILi8EEENS0_IJNS1_ILi2EEES3_S3_EEENS1_ILi1EEES4_S5_EEENS0_IJS5_NS0_IJS2_iiEEENS1_ILi64EEENS0_IJiNS1_ILi144EEENS1_ILi288EEEEEENS1_ILi512EEEEEEEEC2ERKS6_RKSD_,@function
        .size           $_ZN7cutlass13device_kernelIN5flash19enable_sm80_to_sm89INS1_16FlashAttnBwdSm80INS1_25CollectiveMainloopBwdSm80ILi2ELi2EN4cute5tupleIJNS5_1CILi128EEES8_NS7_ILi64EEEEEENS_10bfloat16_tEfNS_4arch4Sm80ELb1ELb0ELb1ELb1ELb0ELb0ELb0ELb0ELi2ELi4ELi4ELi4ELb0EEENS1_24CollectiveEpilogueBwdGQAISA_fSD_Li256ELb1ELb0EEENS1_25SingleTileBwdLPTSchedulerILb1ELi128ELb0EEEEEEEEEvNT_6ParamsE$_ZN4cute5tupleIJNS0_IJNS_1CILi8EEENS0_IJNS1_ILi2EEES3_S3_EEENS1_ILi1EEES4_S5_EEENS0_IJS5_NS0_IJS2_iiEEENS1_ILi64EEENS0_IJiNS1_ILi144EEENS1_ILi288EEEEEENS1_ILi512EEEEEEEEC2ERKS6_RKSD_,($_ZN7cutlass13device_kernelIN5flash19enable_sm80_to_sm89INS1_16FlashAttnBwdSm80INS1_25CollectiveMainloopBwdSm80ILi2ELi2EN4cute5tupleIJNS5_1CILi128EEES8_NS7_ILi64EEEEEENS_10bfloat16_tEfNS_4arch4Sm80ELb1ELb0ELb1ELb1ELb0ELb0ELb0ELb0ELi2ELi4ELi4ELi4ELb0EEENS1_24CollectiveEpilogueBwdGQAISA_fSD_Li256ELb1ELb0EEENS1_25SingleTileBwdLPTSchedulerILb1ELi128ELb0EEEEEEEEEvNT_6ParamsE$_ZN4cute5tupleIJNS0_IJNS_1CILi8EEENS0_IJNS1_ILi2EEES3_S3_EEENS1_ILi1EEES4_S5_EEENS0_IJS5_NS0_IJiiiEEENS1_ILi64EEENS0_IJNS1_ILi72EEENS1_ILi144EEENS1_ILi288EEEEEENS1_ILi512EEEEEEEEC2ERKS6_RKSE_ - $_ZN7cutlass13device_kernelIN5flash19enable_sm80_to_sm89INS1_16FlashAttnBwdSm80INS1_25CollectiveMainloopBwdSm80ILi2ELi2EN4cute5tupleIJNS5_1CILi128EEES8_NS7_ILi64EEEEEENS_10bfloat16_tEfNS_4arch4Sm80ELb1ELb0ELb1ELb1ELb0ELb0ELb0ELb0ELi2ELi4ELi4ELi4ELb0EEENS1_24CollectiveEpilogueBwdGQAISA_fSD_Li256ELb1ELb0EEENS1_25SingleTileBwdLPTSchedulerILb1ELi128ELb0EEEEEEEEEvNT_6ParamsE$_ZN4cute5tupleIJNS0_IJNS_1CILi8EEENS0_IJNS1_ILi2EEES3_S3_EEENS1_ILi1EEES4_S5_EEENS0_IJS5_NS0_IJS2_iiEEENS1_ILi64EEENS0_IJiNS1_ILi144EEENS1_ILi288EEEEEENS1_ILi512EEEEEEEEC2ERKS6_RKSD_)
$_ZN7cutlass13device_kernelIN5flash19enable_sm80_to_sm89INS1_16FlashAttnBwdSm80INS1_25CollectiveMainloopBwdSm80ILi2ELi2EN4cute5tupleIJNS5_1CILi128EEES8_NS7_ILi64EEEEEENS_10bfloat16_tEfNS_4arch4Sm80ELb1ELb0ELb1ELb1ELb0ELb0ELb0ELb0ELi2ELi4ELi4ELi4ELb0EEENS1_24CollectiveEpilogueBwdGQAISA_fSD_Li256ELb1ELb0EEENS1_25SingleTileBwdLPTSchedulerILb1ELi128ELb0EEEEEEEEEvNT_6ParamsE$_ZN4cute5tupleIJNS0_IJNS_1CILi8EEENS0_IJNS1_ILi2EEES3_S3_EEENS1_ILi1EEES4_S5_EEENS0_IJS5_NS0_IJS2_iiEEENS1_ILi64EEENS0_IJiNS1_ILi144EEENS1_ILi288EEEEEENS1_ILi512EEEEEEEEC2ERKS6_RKSD_:
[----:B------:R-:W-:Y:S02]  /*af40*/  MOV R8, 0xaf60 ;  /* 0x0000af6000087802 */ /* 0x000fe40000000f00 */
[----:B------:R-:W-:Y:S05]  /*af50*/  CALL.REL.NOINC `($_ZN7cutlass13device_kernelIN5flash19enable_sm80_to_sm89INS1_16FlashAttnBwdSm80INS1_25CollectiveMainloopBwdSm80ILi2ELi2EN4cute5tupleIJNS5_1CILi128EEES8_NS7_ILi64EEEEEENS_10bfloat16_tEfNS_4arch4Sm80ELb1ELb0ELb1ELb1ELb0ELb0ELb0ELb0ELi2ELi4ELi4ELi4ELb0EEENS1_24CollectiveEpilogueBwdGQAISA_fSD_Li256ELb1ELb0EEENS1_25SingleTileBwdLPTSchedulerILb1ELi128ELb0EEEEEEEEEvNT_6ParamsE$_ZN4cute3eso3ESOILb1ELb0EJNS_5tupleIJNS_1CILi8EEENS2_IJNS3_ILi2EEES5_S5_EEENS3_ILi1EEES6_S7_EEENS2_IJS7_NS2_IJS4_iiEEENS3_ILi64EEENS2_IJiNS3_ILi144EEENS3_ILi288EEEEEENS3_ILi512EEEEEEEEC2ERKS8_RKSF_) ;  /* 0xffffdf0000007944 */ /* 0x000fea0003c3ffff */
[----:B-1----:R-:W-:Y:S02]  /*af60*/  MOV R2, R6 ;  /* 0x0000000600027202 */ /* 0x002fe40000000f00 */
[----:B------:R-:W-:-:S04]  /*af70*/  MOV R3, 0x0 ;  /* 0x0000000000037802 */ /* 0x000fc80000000f00 */
[----:B------:R-:W-:Y:S05]  /*af80*/  RET.REL.NODEC R2 `(_ZN7cutlass13device_kernelIN5flash19enable_sm80_to_sm89INS1_16FlashAttnBwdSm80INS1_25CollectiveMainloopBwdSm80ILi2ELi2EN4cute5tupleIJNS5_1CILi128EEES8_NS7_ILi64EEEEEENS_10bfloat16_tEfNS_4arch4Sm80ELb1ELb0ELb1ELb1ELb0ELb0ELb0ELb0ELi2ELi4ELi4ELi4ELb0EEENS1_24CollectiveEpilogueBwdGQAISA_fSD_Li256ELb1ELb0EEENS1_25SingleTileBwdLPTSchedulerILb1ELi128ELb0EEEEEEEEEvNT_6ParamsE) ;  /* 0xffff507002007950 */ /* 0x000fea0003c3ffff */
        .type           $_ZN7cutlass13device_kernelIN5flash19enable_sm80_to_sm89INS1_16FlashAttnBwdSm80INS1_25CollectiveMainloopBwdSm80ILi2ELi2EN4cute5tupleIJNS5_1CILi128EEES8_NS7_ILi64EEEEEENS_10bfloat16_tEfNS_4arch4Sm80ELb1ELb0ELb1ELb1ELb0ELb0ELb0ELb0ELi2ELi4ELi4ELi4ELb0EEENS1_24CollectiveEpilogueBwdGQAISA_fSD_Li256ELb1ELb0EEENS1_25SingleTileBwdLPTSchedulerILb1ELi128ELb0EEEEEEEEEvNT_6ParamsE$_ZN4cute5tupleIJNS0_IJNS_1CILi8EEENS0_IJNS1_ILi2EEES3_S3_EEENS1_ILi1EEES4_S5_EEENS0_IJS5_NS0_IJiiiEEENS1_ILi64EEENS0_IJNS1_ILi72EEENS1_ILi144EEENS1_ILi288EEEEEENS1_ILi512EEEEEEEEC2ERKS6_RKSE_,@function
        .size           $_ZN7cutlass13device_kernelIN5flash19enable_sm80_to_sm89INS1_16FlashAttnBwdSm80INS1_25CollectiveMainloopBwdSm80ILi2ELi2EN4cute5tupleIJNS5_1CILi128EEES8_NS7_ILi64EEEEEENS_10bfloat16_tEfNS_4arch4Sm80ELb1ELb0ELb1ELb1ELb0ELb0ELb0ELb0ELi2ELi4ELi4ELi4ELb0EEENS1_24CollectiveEpilogueBwdGQAISA_fSD_Li256ELb1ELb0EEENS1_25SingleTileBwdLPTSchedulerILb1ELi128ELb0EEEEEEEEEvNT_6ParamsE$_ZN4cute5tupleIJNS0_IJNS_1CILi8EEENS0_IJNS1_ILi2EEES3_S3_EEENS1_ILi1EEES4_S5_EEENS0_IJS5_NS0_IJiiiEEENS1_ILi64EEENS0_IJNS1_ILi72EEENS1_ILi144EEENS1_ILi288EEEEEENS1_ILi512EEEEEEEEC2ERKS6_RKSE_,($_ZN7cutlass13device_kernelIN5flash19enable_sm80_to_sm89INS1_16FlashAttnBwdSm80INS1_25CollectiveMainloopBwdSm80ILi2ELi2EN4cute5tupleIJNS5_1CILi128EEES8_NS7_ILi64EEEEEENS_10bfloat16_tEfNS_4arch4Sm80ELb1ELb0ELb1ELb1ELb0ELb0ELb0ELb0ELi2ELi4ELi4ELi4ELb0EEENS1_24CollectiveEpilogueBwdGQAISA_fSD_Li256ELb1ELb0EEENS1_25SingleTileBwdLPTSchedulerILb1ELi128ELb0EEEEEEEEEvNT_6ParamsE$_ZN4cute5tupleIJNS0_IJNS_1CILi8EEENS1_ILi2EEES3_S3_S2_S3_EEENS0_IJNS1_ILi1EEEiiiNS1_ILi72EEENS1_ILi512EEEEEEEEC2ERKS4_RKS8_ - $_ZN7cutlass13device_kernelIN5flash19enable_sm80_to_sm89INS1_16FlashAttnBwdSm80INS1_25CollectiveMainloopBwdSm80ILi2ELi2EN4cute5tupleIJNS5_1CILi128EEES8_NS7_ILi64EEEEEENS_10bfloat16_tEfNS_4arch4Sm80ELb1ELb0ELb1ELb1ELb0ELb0ELb0ELb0ELi2ELi4ELi4ELi4ELb0EEENS1_24CollectiveEpilogueBwdGQAISA_fSD_Li256ELb1ELb0EEENS1_25SingleTileBwdLPTSchedulerILb1ELi128ELb0EEEEEEEEEvNT_6ParamsE$_ZN4cute5tupleIJNS0_IJNS_1CILi8EEENS0_IJNS1_ILi2EEES3_S3_EEENS1_ILi1EEES4_S5_EEENS0_IJS5_NS0_IJiiiEEENS1_ILi64EEENS0_IJNS1_ILi72EEENS1_ILi144EEENS1_ILi288EEEEEENS1_ILi512EEEEEEEEC2ERKS6_RKSE_)
$_ZN7cutlass13device_kernelIN5flash19enable_sm80_to_sm89INS1_16FlashAttnBwdSm80INS1_25CollectiveMainloopBwdSm80ILi2ELi2EN4cute5tupleIJNS5_1CILi128EEES8_NS7_ILi64EEEEEENS_10bfloat16_tEfNS_4arch4Sm80ELb1ELb0ELb1ELb1ELb0ELb0ELb0ELb0ELi2ELi4ELi4ELi4ELb0EEENS1_24CollectiveEpilogueBwdGQAISA_fSD_Li256ELb1ELb0EEENS1_25SingleTileBwdLPTSchedulerILb1ELi128ELb0EEEEEEEEEvNT_6ParamsE$_ZN4cute5tupleIJNS0_IJNS_1CILi8EEENS0_IJNS1_ILi2EEES3_S3_EEENS1_ILi1EEES4_S5_EEENS0_IJS5_NS0_IJiiiEEENS1_ILi64EEENS0_IJNS1_ILi72EEENS1_ILi144EEENS1_ILi288EEEEEENS1_ILi512EEEEEEEEC2ERKS6_RKSE_:
[----:B------:R-:W-:Y:S02]  /*af90*/  MOV R8, 0xafb0 ;  /* 0x0000afb000087802 */ /* 0x000fe40000000f00 */
[----:B------:R-:W-:Y:S05]  /*afa0*/  CALL.REL.NOINC `($_ZN7cutlass13device_kernelIN5flash19enable_sm80_to_sm89INS1_16FlashAttnBwdSm80INS1_25CollectiveMainloopBwdSm80ILi2ELi2EN4cute5tupleIJNS5_1CILi128EEES8_NS7_ILi64EEEEEENS_10bfloat16_tEfNS_4arch4Sm80ELb1ELb0ELb1ELb1ELb0ELb0ELb0ELb0ELi2ELi4ELi4ELi4ELb0EEENS1_24CollectiveEpilogueBwdGQAISA_fSD_Li256ELb1ELb0EEENS1_25SingleTileBwdLPTSchedulerILb1ELi128ELb0EEEEEEEEEvNT_6ParamsE$_ZN4cute3eso3ESOILb1ELb0EJNS_5tupleIJNS_1CILi8EEENS2_IJNS3_ILi2EEES5_S5_EEENS3_ILi1EEES6_S7_EEENS2_IJS7_NS2_IJiiiEEENS3_ILi64EEENS2_IJNS3_ILi72EEENS3_ILi144EEENS3_ILi288EEEEEENS3_ILi512EEEEEEEEC2ERKS8_RKSG_) ;  /* 0xffffdf1000007944 */ /* 0x000fea0003c3ffff */
[----:B-1----:R-:W-:Y:S02]  /*afb0*/  MOV R2, R6 ;  /* 0x0000000600027202 */ /* 0x002fe40000000f00 */
[----:B------:R-:W-:-:S04]  /*afc0*/  MOV R3, 0x0 ;  /* 0x0000000000037802 */ /* 0x000fc80000000f00 */
[----:B------:R-:W-:Y:S05]  /*afd0*/  RET.REL.NODEC R2 `(_ZN7cutlass13device_kernelIN5flash19enable_sm80_to_sm89INS1_16FlashAttnBwdSm80INS1_25CollectiveMainloopBwdSm80ILi2ELi2EN4cute5tupleIJNS5_1CILi128EEES8_NS7_ILi64EEEEEENS_10bfloat16_tEfNS_4arch4Sm80ELb1ELb0ELb1ELb1ELb0ELb0ELb0ELb0ELi2ELi4ELi4ELi4ELb0EEENS1_24CollectiveEpilogueBwdGQAISA_fSD_Li256ELb1ELb0EEENS1_25SingleTileBwdLPTSchedulerILb1ELi128ELb0EEEEEEEEEvNT_6ParamsE) ;  /* 0xffff502002007950 */ /* 0x000fea0003c3ffff */
        .type           $_ZN7cutlass13device_kernelIN5flash19enable_sm80_to_sm89INS1_16FlashAttnBwdSm80INS1_25CollectiveMainloopBwdSm80ILi2ELi2EN4cute5tupleIJNS5_1CILi128EEES8_NS7_ILi64EEEEEENS_10bfloat16_tEfNS_4arch4Sm80ELb1ELb0ELb1ELb1ELb0ELb0ELb0ELb0ELi2ELi4ELi4ELi4ELb0EEENS1_24CollectiveEpilogueBwdGQAISA_fSD_Li256ELb1ELb0EEENS1_25SingleTileBwdLPTSchedulerILb1ELi128ELb0EEEEEEEEEvNT_6ParamsE$_ZN4cute5tupleIJNS0_IJNS_1CILi8EEENS1_ILi2EEES3_S3_S2_S3_EEENS0_IJNS1_ILi1EEEiiiNS1_ILi72EEENS1_ILi512EEEEEEEEC2ERKS4_RKS8_,@function
        .size           $_ZN7cutlass13device_kernelIN5flash19enable_sm80_to_sm89INS1_16FlashAttnBwdSm80INS1_25CollectiveMainloopBwdSm80ILi2ELi2EN4cute5tupleIJNS5_1CILi128EEES8_NS7_ILi64EEEEEENS_10bfloat16_tEfNS_4arch4Sm80ELb1ELb0ELb1ELb1ELb0ELb0ELb0ELb0ELi2ELi4ELi4ELi4ELb0EEENS1_24CollectiveEpilogueBwdGQAISA_fSD_Li256ELb1ELb0EEENS1_25SingleTileBwdLPTSchedulerILb1ELi128ELb0EEEEEEEEEvNT_6ParamsE$_ZN4cute5tupleIJNS0_IJNS_1CILi8EEENS1_ILi2EEES3_S3_S2_S3_EEENS0_IJNS1_ILi1EEEiiiNS1_ILi72EEENS1_ILi512EEEEEEEEC2ERKS4_RKS8_,($_ZN7cutlass13device_kernelIN5flash19enable_sm80_to_sm89INS1_16FlashAttnBwdSm80INS1_25CollectiveMainloopBwdSm80ILi2ELi2EN4cute5tupleIJNS5_1CILi128EEES8_NS7_ILi64EEEEEENS_10bfloat16_tEfNS_4arch4Sm80ELb1ELb0ELb1ELb1ELb0ELb0ELb0ELb0ELi2ELi4ELi4ELi4ELb0EEENS1_24CollectiveEpilogueBwdGQAISA_fSD_Li256ELb1ELb0EEENS1_25SingleTileBwdLPTSchedulerILb1ELi128ELb0EEEEEEEEEvNT_6ParamsE$_ZN4cute5tupleIJNS_1CILi0EEEiEEC2ERKS2_RKi - $_ZN7cutlass13device_kernelIN5flash19enable_sm80_to_sm89INS1_16FlashAttnBwdSm80INS1_25CollectiveMainloopBwdSm80ILi2ELi2EN4cute5tupleIJNS5_1CILi128EEES8_NS7_ILi64EEEEEENS_10bfloat16_tEfNS_4arch4Sm80ELb1ELb0ELb1ELb1ELb0ELb0ELb0ELb0ELi2ELi4ELi4ELi4ELb0EEENS1_24CollectiveEpilogueBwdGQAISA_fSD_Li256ELb1ELb0EEENS1_25SingleTileBwdLPTSchedulerILb1ELi128ELb0EEEEEEEEEvNT_6ParamsE$_ZN4cute5tupleIJNS0_IJNS_1CILi8EEENS1_ILi2EEES3_S3_S2_S3_EEENS0_IJNS1_ILi1EEEiiiNS1_ILi72EEENS1_ILi512EEEEEEEEC2ERKS4_RKS8_)
$_ZN7cutlass13device_kernelIN5flash19enable_sm80_to_sm89INS1_16FlashAttnBwdSm80INS1_25CollectiveMainloopBwdSm80ILi2ELi2EN4cute5tupleIJNS5_1CILi128EEES8_NS7_ILi64EEEEEENS_10bfloat16_tEfNS_4arch4Sm80ELb1ELb0ELb1ELb1ELb0ELb0ELb0ELb0ELi2ELi4ELi4ELi4ELb0EEENS1_24CollectiveEpilogueBwdGQAISA_fSD_Li256ELb1ELb0EEENS1_25SingleTileBwdLPTSchedulerILb1ELi128ELb0EEEEEEEEEvNT_6ParamsE$_ZN4cute5tupleIJNS0_IJNS_1CILi8EEENS1_ILi2EEES3_S3_S2_S3_EEENS0_IJNS1_ILi1EEEiiiNS1_ILi72EEENS1_ILi512EEEEEEEEC2ERKS4_RKS8_:
[----:B------:R-:W-:Y:S02]  /*afe0*/  MOV R8, 0xb000 ;  /* 0x0000b00000087802 */ /* 0x000fe40000000f00 */
[----:B------:R-:W-:Y:S05]  /*aff0*/  CALL.REL.NOINC `($_ZN7cutlass13device_kernelIN5flash19enable_sm80_to_sm89INS1_16FlashAttnBwdSm80INS1_25CollectiveMainloopBwdSm80ILi2ELi2EN4cute5tupleIJNS5_1CILi128EEES8_NS7_ILi64EEEEEENS_10bfloat16_tEfNS_4arch4Sm80ELb1ELb0ELb1ELb1ELb0ELb0ELb0ELb0ELi2ELi4ELi4ELi4ELb0EEENS1_24CollectiveEpilogueBwdGQAISA_fSD_Li256ELb1ELb0EEENS1_25SingleTileBwdLPTSchedulerILb1ELi128ELb0EEEEEEEEEvNT_6ParamsE$_ZN4cute3eso3ESOILb1ELb0EJNS_5tupleIJNS_1CILi8EEENS3_ILi2EEES5_S5_S4_S5_EEENS2_IJNS3_ILi1EEEiiiNS3_ILi72EEENS3_ILi512EEEEEEEEC2ERKS6_RKSA_) ;  /* 0xffffdf2000007944 */ /* 0x000fea0003c3ffff */
[----:B-1----:R-:W-:Y:S02]  /*b000*/  MOV R2, R6 ;  /* 0x0000000600027202 */ /* 0x002fe40000000f00 */
[----:B------:R-:W-:-:S04]  /*b010*/  MOV R3, 0x0 ;  /* 0x0000000000037802 */ /* 0x000fc80000000f00 */
[----:B------:R-:W-:Y:S05]  /*b020*/  RET.REL.NODEC R2 `(_ZN7cutlass13device_kernelIN5flash19enable_sm80_to_sm89INS1_16FlashAttnBwdSm80INS1_25CollectiveMainloopBwdSm80ILi2ELi2EN4cute5tupleIJNS5_1CILi128EEES8_NS7_ILi64EEEEEENS_10bfloat16_tEfNS_4arch4Sm80ELb1ELb0ELb1ELb1ELb0ELb0ELb0ELb0ELi2ELi4ELi4ELi4ELb0EEENS1_24CollectiveEpilogueBwdGQAISA_fSD_Li256ELb1ELb0EEENS1_25SingleTileBwdLPTSchedulerILb1ELi128ELb0EEEEEEEEEvNT_6ParamsE) ;  /* 0xffff4fd002007950 */ /* 0x000fea0003c3ffff */
        .type           $_ZN7cutlass13device_kernelIN5flash19enable_sm80_to_sm89INS1_16FlashAttnBwdSm80INS1_25CollectiveMainloopBwdSm80ILi2ELi2EN4cute5tupleIJNS5_1CILi128EEES8_NS7_ILi64EEEEEENS_10bfloat16_tEfNS_4arch4Sm80ELb1ELb0ELb1ELb1ELb0ELb0ELb0ELb0ELi2ELi4ELi4ELi4ELb0EEENS1_24CollectiveEpilogueBwdGQAISA_fSD_Li256ELb1ELb0EEENS1_25SingleTileBwdLPTSchedulerILb1ELi128ELb0EEEEEEEEEvNT_6ParamsE$_ZN4cute5tupleIJNS_1CILi0EEEiEEC2ERKS2_RKi,@function
        .size           $_ZN7cutlass13device_kernelIN5flash19enable_sm80_to_sm89INS1_16FlashAttnBwdSm80INS1_25CollectiveMainloopBwdSm80ILi2ELi2EN4cute5tupleIJNS5_1CILi128EEES8_NS7_ILi64EEEEEENS_10bfloat16_tEfNS_4arch4Sm80ELb1ELb0ELb1ELb1ELb0ELb0ELb0ELb0ELi2ELi4ELi4ELi4ELb0EEENS1_24CollectiveEpilogueBwdGQAISA_fSD_Li256ELb1ELb0EEENS1_25SingleTileBwdLPTSchedulerILb1ELi128ELb0EEEEEEEEEvNT_6ParamsE$_ZN4cute5tupleIJNS_1CILi0EEEiEEC2ERKS2_RKi,($_ZN7cutlass13device_kernelIN5flash19enable_sm80_to_sm89INS1_16FlashAttnBwdSm80INS1_25CollectiveMainloopBwdSm80ILi2ELi2EN4cute5tupleIJNS5_1CILi128EEES8_NS7_ILi64EEEEEENS_10bfloat16_tEfNS_4arch4Sm80ELb1ELb0ELb1ELb1ELb0ELb0ELb0ELb0ELi2ELi4ELi4ELi4ELb0EEENS1_24CollectiveEpilogueBwdGQAISA_fSD_Li256ELb1ELb0EEENS1_25SingleTileBwdLPTSchedulerILb1ELi128ELb0EEEEEEEEEvNT_6ParamsE$_ZN4cute5tupleIJNS_1CILi2EEEiEEC2ERKS2_RKi - $_ZN7cutlass13device_kernelIN5flash19enable_sm80_to_sm89INS1_16FlashAttnBwdSm80INS1_25CollectiveMainloopBwdSm80ILi2ELi2EN4cute5tupleIJNS5_1CILi128EEES8_NS7_ILi64EEEEEENS_10bfloat16_tEfNS_4arch4Sm80ELb1ELb0ELb1ELb1ELb0ELb0ELb0ELb0ELi2ELi4ELi4ELi4ELb0EEENS1_24CollectiveEpilogueBwdGQAISA_fSD_Li256ELb1ELb0EEENS1_25SingleTileBwdLPTSchedulerILb1ELi128ELb0EEEEEEEEEvNT_6ParamsE$_ZN4cute5tupleIJNS_1CILi0EEEiEEC2ERKS2_RKi)
$_ZN7cutlass13device_kernelIN5flash19enable_sm80_to_sm89INS1_16FlashAttnBwdSm80INS1_25CollectiveMainloopBwdSm80ILi2ELi2EN4cute5tupleIJNS5_1CILi128EEES8_NS7_ILi64EEEEEENS_10bfloat16_tEfNS_4arch4Sm80ELb1ELb0ELb1ELb1ELb0ELb0ELb0ELb0ELi2ELi4ELi4ELi4ELb0EEENS1_24CollectiveEpilogueBwdGQAISA_fSD_Li256ELb1ELb0EEENS1_25SingleTileBwdLPTSchedulerILb1ELi128ELb0EEEEEEEEEvNT_6ParamsE$_ZN4cute5tupleIJNS_1CILi0EEEiEEC2ERKS2_RKi:
[----:B------:R-:W-:Y:S02]  /*b030*/  MOV R13, R11 ;  /* 0x0000000b000d7202 */ /* 0x000fe40000000f00 */
[----:B------:R-:W-:Y:S02]  /*b040*/  MOV R8, 0xb060 ;  /* 0x0000b06000087802 */ /* 0x000fe40000000f00 */
[----:B------:R-:W-:Y:S05]  /*b050*/  CALL.REL.NOINC `($_ZN7cutlass13device_kernelIN5flash19enable_sm80_to_sm89INS1_16FlashAttnBwdSm80INS1_25CollectiveMainloopBwdSm80ILi2ELi2EN4cute5tupleIJNS5_1CILi128EEES8_NS7_ILi64EEEEEENS_10bfloat16_tEfNS_4arch4Sm80ELb1ELb0ELb1ELb1ELb0ELb0ELb0ELb0ELi2ELi4ELi4ELi4ELb0EEENS1_24CollectiveEpilogueBwdGQAISA_fSD_Li256ELb1ELb0EEENS1_25SingleTileBwdLPTSchedulerILb1ELi128ELb0EEEEEEEEEvNT_6ParamsE$_ZN4cute3eso3ESOILb1ELb0EJNS_1CILi0EEEiEEC2ERKS3_RKi) ;  /* 0xffffcae000007944 */ /* 0x000fea0003c3ffff */
[----:B-1----:R-:W-:Y:S02]  /*b060*/  MOV R2, R6 ;  /* 0x0000000600027202 */ /* 0x002fe40000000f00 */
[----:B------:R-:W-:-:S04]  /*b070*/  MOV R3, 0x0 ;  /* 0x0000000000037802 */ /* 0x000fc80000000f00 */
[----:B------:R-:W-:Y:S05]  /*b080*/  RET.REL.NODEC R2 `(_ZN7cutlass13device_kernelIN5flash19enable_sm80_to_sm89INS1_16FlashAttnBwdSm80INS1_25CollectiveMainloopBwdSm80ILi2ELi2EN4cute5tupleIJNS5_1CILi128EEES8_NS7_ILi64EEEEEENS_10bfloat16_tEfNS_4arch4Sm80ELb1ELb0ELb1ELb1ELb0ELb0ELb0ELb0ELi2ELi4ELi4ELi4ELb0EEENS1_24CollectiveEpilogueBwdGQAISA_fSD_Li256ELb1ELb0EEENS1_25SingleTileBwdLPTSchedulerILb1ELi128ELb0EEEEEEEEEvNT_6ParamsE) ;  /* 0xffff4f7002007950 */ /* 0x000fea0003c3ffff */
        .type           $_ZN7cutlass13device_kernelIN5flash19enable_sm80_to_sm89INS1_16FlashAttnBwdSm80INS1_25CollectiveMainloopBwdSm80ILi2ELi2EN4cute5tupleIJNS5_1CILi128EEES8_NS7_ILi64EEEEEENS_10bfloat16_tEfNS_4arch4Sm80ELb1ELb0ELb1ELb1ELb0ELb0ELb0ELb0ELi2ELi4ELi4ELi4ELb0EEENS1_24CollectiveEpilogueBwdGQAISA_fSD_Li256ELb1ELb0EEENS1_25SingleTileBwdLPTSchedulerILb1ELi128ELb0EEEEEEEEEvNT_6ParamsE$_ZN4cute5tupleIJNS_1CILi2EEEiEEC2ERKS2_RKi,@function
        .size           $_ZN7cutlass13device_kernelIN5flash19enable_sm80_to_sm89INS1_16FlashAttnBwdSm80INS1_25CollectiveMainloopBwdSm80ILi2ELi2EN4cute5tupleIJNS5_1CILi128EEES8_NS7_ILi64EEEEEENS_10bfloat16_tEfNS_4arch4Sm80ELb1ELb0ELb1ELb1ELb0ELb0ELb0ELb0ELi2ELi4ELi4ELi4ELb0EEENS1_24CollectiveEpilogueBwdGQAISA_fSD_Li256ELb1ELb0EEENS1_25SingleTileBwdLPTSchedulerILb1ELi128ELb0EEEEEEEEEvNT_6ParamsE$_ZN4cute5tupleIJNS_1CILi2EEEiEEC2ERKS2_RKi,($_ZN7cutlass13device_kernelIN5flash19enable_sm80_to_sm89INS1_16FlashAttnBwdSm80INS1_25CollectiveMainloopBwdSm80ILi2ELi2EN4cute5tupleIJNS5_1CILi128EEES8_NS7_ILi64EEEEEENS_10bfloat16_tEfNS_4arch4Sm80ELb1ELb0ELb1ELb1ELb0ELb0ELb0ELb0ELi2ELi4ELi4ELi4ELb0EEENS1_24CollectiveEpilogueBwdGQAISA_fSD_Li256ELb1ELb0EEENS1_25SingleTileBwdLPTSchedulerILb1ELi128ELb0EEEEEEEEEvNT_6ParamsE$_ZN4cute5tupleIJNS_7SwizzleILi3ELi3ELi3EEENS_9MixedBitsILj0ELj432EEENS_6LayoutINS0_IJNS0_IJNS_1CILi2EEES7_S7_EEES7_NS6_ILi8EEEEEENS0_IJNS0_IJNS6_ILi64EEES9_NS6_ILi512EEEEEENS6_ILi8192EEENS6_ILi1024EEEEEEEEEEC2ERKS2_RKS4_RKSH_ - $_ZN7cutlass13device_kernelIN5flash19enable_sm80_to_sm89INS1_16FlashAttnBwdSm80INS1_25CollectiveMainloopBwdSm80ILi2ELi2EN4cute5tupleIJNS5_1CILi128EEES8_NS7_ILi64EEEEEENS_10bfloat16_tEfNS_4arch4Sm80ELb1ELb0ELb1ELb1ELb0ELb0ELb0ELb0ELi2ELi4ELi4ELi4ELb0EEENS1_24CollectiveEpilogueBwdGQAISA_fSD_Li256ELb1ELb0EEENS1_25SingleTileBwdLPTSchedulerILb1ELi128ELb0EEEEEEEEEvNT_6ParamsE$_ZN4cute5tupleIJNS_1CILi2EEEiEEC2ERKS2_RKi)
$_ZN7cutlass13device_kernelIN5flash19enable_sm80_to_sm89INS1_16FlashAttnBwdSm80INS1_25CollectiveMainloopBwdSm80ILi2ELi2EN4cute5tupleIJNS5_1CILi128EEES8_NS7_ILi64EEEEEENS_10bfloat16_tEfNS_4arch4Sm80ELb1ELb0ELb1ELb1ELb0ELb0ELb0ELb0ELi2ELi4ELi4ELi4ELb0EEENS1_24CollectiveEpilogueBwdGQAISA_fSD_Li256ELb1ELb0EEENS1_25SingleTileBwdLPTSchedulerILb1ELi128ELb0EEEEEEEEEvNT_6ParamsE$_ZN4cute5tupleIJNS_1CILi2EEEiEEC2ERKS2_RKi:
[----:B------:R-:W-:Y:S02]  /*b090*/  MOV R4, 0xb0b0 ;  /* 0x0000b0b000047802 */ /* 0x000fe40000000f00 */
[----:B------:R-:W-:Y:S05]  /*b0a0*/  CALL.REL.NOINC `($_ZN7cutlass13device_kernelIN5flash19enable_sm80_to_sm89INS1_16FlashAttnBwdSm80INS1_25CollectiveMainloopBwdSm80ILi2ELi2EN4cute5tupleIJNS5_1CILi128EEES8_NS7_ILi64EEEEEENS_10bfloat16_tEfNS_4arch4Sm80ELb1ELb0ELb1ELb1ELb0ELb0ELb0ELb0ELi2ELi4ELi4ELi4ELb0EEENS1_24CollectiveEpilogueBwdGQAISA_fSD_Li256ELb1ELb0EEENS1_25SingleTileBwdLPTSchedulerILb1ELi128ELb0EEEEEEEEEvNT_6ParamsE$_ZN4cute3eso3ESOILb1ELb0EJNS_1CILi2EEEiEEC2ERKS3_RKi) ;  /* 0xffffd06000007944 */ /* 0x000fea0003c3ffff */
[----:B-1----:R-:W-:Y:S02]  /*b0b0*/  MOV R2, R6 ;  /* 0x0000000600027202 */ /* 0x002fe40000000f00 */
[----:B------:R-:W-:-:S04]  /*b0c0*/  MOV R3, 0x0 ;  /* 0x0000000000037802 */ /* 0x000fc80000000f00 */
[----:B------:R-:W-:Y:S05]  /*b0d0*/  RET.REL.NODEC R2 `(_ZN7cutlass13device_kernelIN5flash19enable_sm80_to_sm89INS1_16FlashAttnBwdSm80INS1_25CollectiveMainloopBwdSm80ILi2ELi2EN4cute5tupleIJNS5_1CILi128EEES8_NS7_ILi64EEEEEENS_10bfloat16_tEfNS_4arch4Sm80ELb1ELb0ELb1ELb1ELb0ELb0ELb0ELb0ELi2ELi4ELi4ELi4ELb0EEENS1_24CollectiveEpilogueBwdGQAISA_fSD_Li256ELb1ELb0EEENS1_25SingleTileBwdLPTSchedulerILb1ELi128ELb0EEEEEEEEEvNT_6ParamsE) ;  /* 0xffff4f2002007950 */ /* 0x000fea0003c3ffff */
        .type           $_ZN7cutlass13device_kernelIN5flash19enable_sm80_to_sm89INS1_16FlashAttnBwdSm80INS1_25CollectiveMainloopBwdSm80ILi2ELi2EN4cute5tupleIJNS5_1CILi128EEES8_NS7_ILi64EEEEEENS_10bfloat16_tEfNS_4arch4Sm80ELb1ELb0ELb1ELb1ELb0ELb0ELb0ELb0ELi2ELi4ELi4ELi4ELb0EEENS1_24CollectiveEpilogueBwdGQAISA_fSD_Li256ELb1ELb0EEENS1_25SingleTileBwdLPTSchedulerILb1ELi128ELb0EEEEEEEEEvNT_6ParamsE$_ZN4cute5tupleIJNS_7SwizzleILi3ELi3ELi3EEENS_9MixedBitsILj0ELj432EEENS_6LayoutINS0_IJNS0_IJNS_1CILi2EEES7_S7_EEES7_NS6_ILi8EEEEEENS0_IJNS0_IJNS6_ILi64EEES9_NS6_ILi512EEEEEENS6_ILi8192EEENS6_ILi1024EEEEEEEEEEC2ERKS2_RKS4_RKSH_,@function
        .size           $_ZN7cutlass13device_kernelIN5flash19enable_sm80_to_sm89INS1_16FlashAttnBwdSm80INS1_25CollectiveMainloopBwdSm80ILi2ELi2EN4cute5tupleIJNS5_1CILi128EEES8_NS7_ILi64EEEEEENS_10bfloat16_tEfNS_4arch4Sm80ELb1ELb0ELb1ELb1ELb0ELb0ELb0ELb0ELi2ELi4ELi4ELi4ELb0EEENS1_24CollectiveEpilogueBwdGQAISA_fSD_Li256ELb1ELb0EEENS1_25SingleTileBwdLPTSchedulerILb1ELi128ELb0EEEEEEEEEvNT_6ParamsE$_ZN4cute5tupleIJNS_7SwizzleILi3ELi3ELi3EEENS_9MixedBitsILj0ELj432EEENS_6LayoutINS0_IJNS0_IJNS_1CILi2EEES7_S7_EEES7_NS6_ILi8EEEEEENS0_IJNS0_IJNS6_ILi64EEES9_NS6_ILi512EEEEEENS6_ILi8192EEENS6_ILi1024EEEEEEEEEEC2ERKS2_RKS4_RKSH_,($_ZN7cutlass13device_kernelIN5flash19enable_sm80_to_sm89INS1_16FlashAttnBwdSm80INS1_25CollectiveMainloopBwdSm80ILi2ELi2EN4cute5tupleIJNS5_1CILi128EEES8_NS7_ILi64EEEEEENS_10bfloat16_tEfNS_4arch4Sm80ELb1ELb0ELb1ELb1ELb0ELb0ELb0ELb0ELi2ELi4ELi4ELi4ELb0EEENS1_24CollectiveEpilogueBwdGQAISA_fSD_Li256ELb1ELb0EEENS1_25SingleTileBwdLPTSchedulerILb1ELi128ELb0EEEEEEEEEvNT_6ParamsE$_ZN4cute5tupleIJiEEC2ERKi - $_ZN7cutlass13device_kernelIN5flash19enable_sm80_to_sm89INS1_16FlashAttnBwdSm80INS1_25CollectiveMainloopBwdSm80ILi2ELi2EN4cute5tupleIJNS5_1CILi128EEES8_NS7_ILi64EEEEEENS_10bfloat16_tEfNS_4arch4Sm80ELb1ELb0ELb1ELb1ELb0ELb0ELb0ELb0ELi2ELi4ELi4ELi4ELb0EEENS1_24CollectiveEpilogueBwdGQAISA_fSD_Li256ELb1ELb0EEENS1_25SingleTileBwdLPTSchedulerILb1ELi128ELb0EEEEEEEEEvNT_6ParamsE$_ZN4cute5tupleIJNS_7SwizzleILi3ELi3ELi3EEENS_9MixedBitsILj0ELj432EEENS_6LayoutINS0_IJNS0_IJNS_1CILi2EEES7_S7_EEES7_NS6_ILi8EEEEEENS0_IJNS0_IJNS6_ILi64EEES9_NS6_ILi512EEEEEENS6_ILi8192EEENS6_ILi1024EEEEEEEEEEC2ERKS2_RKS4_RKSH_)
$_ZN7cutlass13device_kernelIN5flash19enable_sm80_to_sm89INS1_16FlashAttnBwdSm80INS1_25CollectiveMainloopBwdSm80ILi2ELi2EN4cute5tupleIJNS5_1CILi128EEES8_NS7_ILi64EEEEEENS_10bfloat16_tEfNS_4arch4Sm80ELb1ELb0ELb1ELb1ELb0ELb0ELb0ELb0ELi2ELi4ELi4ELi4ELb0EEENS1_24CollectiveEpilogueBwdGQAISA_fSD_Li256ELb1ELb0EEENS1_25SingleTileBwdLPTSchedulerILb1ELi128ELb0EEEEEEEEEvNT_6ParamsE$_ZN4cute5tupleIJNS_7SwizzleILi3ELi3ELi3EEENS_9MixedBitsILj0ELj432EEENS_6LayoutINS0_IJNS0_IJNS_1CILi2EEES7_S7_EEES7_NS6_ILi8EEEEEENS0_IJNS0_IJNS6_ILi64EEES9_NS6_ILi512EEEEEENS6_ILi8192EEENS6_ILi1024EEEEEEEEEEC2ERKS2_RKS4_RKSH_:
[----:B------:R-:W-:Y:S02]  /*b0e0*/  MOV R6, 0xb100 ;  /* 0x0000b10000067802 */ /* 0x000fe40000000f00 */
[----:B------:R-:W-:Y:S05]  /*b0f0*/  CALL.REL.NOINC `($_ZN7cutlass13device_kernelIN5flash19enable_sm80_to_sm89INS1_16FlashAttnBwdSm80INS1_25CollectiveMainloopBwdSm80ILi2ELi2EN4cute5tupleIJNS5_1CILi128EEES8_NS7_ILi64EEEEEENS_10bfloat16_tEfNS_4arch4Sm80ELb1ELb0ELb1ELb1ELb0ELb0ELb0ELb0ELi2ELi4ELi4ELi4ELb0EEENS1_24CollectiveEpilogueBwdGQAISA_fSD_Li256ELb1ELb0EEENS1_25SingleTileBwdLPTSchedulerILb1ELi128ELb0EEEEEEEEEvNT_6ParamsE$_ZN4cute3eso3ESOILb1ELb0EJNS_7SwizzleILi3ELi3ELi3EEENS_9MixedBitsILj0ELj432EEENS_6LayoutINS_5tupleIJNS7_IJNS_1CILi2EEES9_S9_EEES9_NS8_ILi8EEEEEENS7_IJNS7_IJNS8_ILi64EEESB_NS8_ILi512EEEEEENS8_ILi8192EEENS8_ILi1024EEEEEEEEEEC2ERKS3_RKS5_RKSJ_) ;  /* 0xfffff77000007944 */ /* 0x000fea0003c3ffff */
[----:B------:R-:W-:-:S04]  /*b100*/  MOV R5, 0x0 ;  /* 0x0000000000057802 */ /* 0x000fc80000000f00 */
[----:B------:R-:W-:Y:S05]  /*b110*/  RET.REL.NODEC R4 `(_ZN7cutlass13device_kernelIN5flash19enable_sm80_to_sm89INS1_16FlashAttnBwdSm80INS1_25CollectiveMainloopBwdSm80ILi2ELi2EN4cute5tupleIJNS5_1CILi128EEES8_NS7_ILi64EEEEEENS_10bfloat16_tEfNS_4arch4Sm80ELb1ELb0ELb1ELb1ELb0ELb0ELb0ELb0ELi2ELi4ELi4ELi4ELb0EEENS1_24CollectiveEpilogueBwdGQAISA_fSD_Li256ELb1ELb0EEENS1_25SingleTileBwdLPTSchedulerILb1ELi128ELb0EEEEEEEEEvNT_6ParamsE) ;  /* 0xffff4ee004007950 */ /* 0x000fea0003c3ffff */
        .type           $_ZN7cutlass13device_kernelIN5flash19enable_sm80_to_sm89INS1_16FlashAttnBwdSm80INS1_25CollectiveMainloopBwdSm80ILi2ELi2EN4cute5tupleIJNS5_1CILi128EEES8_NS7_ILi64EEEEEENS_10bfloat16_tEfNS_4arch4Sm80ELb1ELb0ELb1ELb1ELb0ELb0ELb0ELb0ELi2ELi4ELi4ELi4ELb0EEENS1_24CollectiveEpilogueBwdGQAISA_fSD_Li256ELb1ELb0EEENS1_25SingleTileBwdLPTSchedulerILb1ELi128ELb0EEEEEEEEEvNT_6ParamsE$_ZN4cute5tupleIJiEEC2ERKi,@function
        .size           $_ZN7cutlass13device_kernelIN5flash19enable_sm80_to_sm89INS1_16FlashAttnBwdSm80INS1_25CollectiveMainloopBwdSm80ILi2ELi2EN4cute5tupleIJNS5_1CILi128EEES8_NS7_ILi64EEEEEENS_10bfloat16_tEfNS_4arch4Sm80ELb1ELb0ELb1ELb1ELb0ELb0ELb0ELb0ELi2ELi4ELi4ELi4ELb0EEENS1_24CollectiveEpilogueBwdGQAISA_fSD_Li256ELb1ELb0EEENS1_25SingleTileBwdLPTSchedulerILb1ELi128ELb0EEEEEEEEEvNT_6ParamsE$_ZN4cute5tupleIJiEEC2ERKi,($_ZN7cutlass13device_kernelIN5flash19enable_sm80_to_sm89INS1_16FlashAttnBwdSm80INS1_25CollectiveMainloopBwdSm80ILi2ELi2EN4cute5tupleIJNS5_1CILi128EEES8_NS7_ILi64EEEEEENS_10bfloat16_tEfNS_4arch4Sm80ELb1ELb0ELb1ELb1ELb0ELb0ELb0ELb0ELi2ELi4ELi4ELi4ELb0EEENS1_24CollectiveEpilogueBwdGQAISA_fSD_Li256ELb1ELb0EEENS1_25SingleTileBwdLPTSchedulerILb1ELi128ELb0EEEEEEEEEvNT_6ParamsE$_ZN4cute5tupleIJiNS_1CILi0EEEEEC2ERKiRKS2_ - $_ZN7cutlass13device_kernelIN5flash19enable_sm80_to_sm89INS1_16FlashAttnBwdSm80INS1_25CollectiveMainloopBwdSm80ILi2ELi2EN4cute5tupleIJNS5_1CILi128EEES8_NS7_ILi64EEEEEENS_10bfloat16_tEfNS_4arch4Sm80ELb1ELb0ELb1ELb1ELb0ELb0ELb0ELb0ELi2ELi4ELi4ELi4ELb0EEENS1_24CollectiveEpilogueBwdGQAISA_fSD_Li256ELb1ELb0EEENS1_25SingleTileBwdLPTSchedulerILb1ELi128ELb0EEEEEEEEEvNT_6ParamsE$_ZN4cute5tupleIJiEEC2ERKi)
$_ZN7cutlass13device_kernelIN5flash19enable_sm80_to_sm89INS1_16FlashAttnBwdSm80INS1_25CollectiveMainloopBwdSm80ILi2ELi2EN4cute5tupleIJNS5_1CILi128EEES8_NS7_ILi64EEEEEENS_10bfloat16_tEfNS_4arch4Sm80ELb1ELb0ELb1ELb1ELb0ELb0ELb0ELb0ELi2ELi4ELi4ELi4ELb0EEENS1_24CollectiveEpilogueBwdGQAISA_fSD_Li256ELb1ELb0EEENS1_25SingleTileBwdLPTSchedulerILb1ELi128ELb0EEEEEEEEEvNT_6ParamsE$_ZN4cute5tupleIJiEEC2ERKi:
[----:B------:R-:W-:Y:S02]  /*b120*/  MOV R8, 0xb140 ;  /* 0x0000b14000087802 */ /* 0x000fe40000000f00 */
[----:B------:R-:W-:Y:S05]  /*b130*/  CALL.REL.NOINC `($_ZN7cutlass13device_kernelIN5flash19enable_sm80_to_sm89INS1_16FlashAttnBwdSm80INS1_25CollectiveMainloopBwdSm80ILi2ELi2EN4cute5tupleIJNS5_1CILi128EEES8_NS7_ILi64EEEEEENS_10bfloat16_tEfNS_4arch4Sm80ELb1ELb0ELb1ELb1ELb0ELb0ELb0ELb0ELi2ELi4ELi4ELi4ELb0EEENS1_24CollectiveEpilogueBwdGQAISA_fSD_Li256ELb1ELb0EEENS1_25SingleTileBwdLPTSchedulerILb1ELi128ELb0EEEEEEEEEvNT_6ParamsE$_ZN4cute3eso3ESOILb0ELb1EJiEEC2ERKi) ;  /* 0xffffc31000007944 */ /* 0x000fea0003c3ffff */
[----:B-1----:R-:W-:Y:S02]  /*b140*/  MOV R2, R10 ;  /* 0x0000000a00027202 */ /* 0x002fe40000000f00 */
[----:B------:R-:W-:-:S04]  /*b150*/  MOV R3, 0x0 ;  /* 0x0000000000037802 */ /* 0x000fc80000000f00 */
[----:B------:R-:W-:Y:S05]  /*b160*/  RET.REL.NODEC R2 `(_ZN7cutlass13device_kernelIN5flash19enable_sm80_to_sm89INS1_16FlashAttnBwdSm80INS1_25CollectiveMainloopBwdSm80ILi2ELi2EN4cute5tupleIJNS5_1CILi128EEES8_NS7_ILi64EEEEEENS_10bfloat16_tEfNS_4arch4Sm80ELb1ELb0ELb1ELb1ELb0ELb0ELb0ELb0ELi2ELi4ELi4ELi4ELb0EEENS1_24CollectiveEpilogueBwdGQAISA_fSD_Li256ELb1ELb0EEENS1_25SingleTileBwdLPTSchedulerILb1ELi128ELb0EEEEEEEEEvNT_6ParamsE) ;  /* 0xffff4e9002007950 */ /* 0x000fea0003c3ffff */
        .type           $_ZN7cutlass13device_kernelIN5flash19enable_sm80_to_sm89INS1_16FlashAttnBwdSm80INS1_25CollectiveMainloopBwdSm80ILi2ELi2EN4cute5tupleIJNS5_1CILi128EEES8_NS7_ILi64EEEEEENS_10bfloat16_tEfNS_4arch4Sm80ELb1ELb0ELb1ELb1ELb0ELb0ELb0ELb0ELi2ELi4ELi4ELi4ELb0EEENS1_24CollectiveEpilogueBwdGQAISA_fSD_Li256ELb1ELb0EEENS1_25SingleTileBwdLPTSchedulerILb1ELi128ELb0EEEEEEEEEvNT_6ParamsE$_ZN4cute5tupleIJiNS_1CILi0EEEEEC2ERKiRKS2_,@function
        .size           $_ZN7cutlass13device_kernelIN5flash19enable_sm80_to_sm89INS1_16FlashAttnBwdSm80INS1_25CollectiveMainloopBwdSm80ILi2ELi2EN4cute5tupleIJNS5_1CILi128EEES8_NS7_ILi64EEEEEENS_10bfloat16_tEfNS_4arch4Sm80ELb1ELb0ELb1ELb1ELb0ELb0ELb0ELb0ELi2ELi4ELi4ELi4ELb0EEENS1_24CollectiveEpilogueBwdGQAISA_fSD_Li256ELb1ELb0EEENS1_25SingleTileBwdLPTSchedulerILb1ELi128ELb0EEEEEEEEEvNT_6ParamsE$_ZN4cute5tupleIJiNS_1CILi0EEEEEC2ERKiRKS2_,($_ZN7cutlass13device_kernelIN5flash19enable_sm80_to_sm89INS1_16FlashAttnBwdSm80INS1_25CollectiveMainloopBwdSm80ILi2ELi2EN4cute5tupleIJNS5_1CILi128EEES8_NS7_ILi64EEEEEENS_10bfloat16_tEfNS_4arch4Sm80ELb1ELb0ELb1ELb1ELb0ELb0ELb0ELb0ELi2ELi4ELi4ELi4ELb0EEENS1_24CollectiveEpilogueBwdGQAISA_fSD_Li256ELb1ELb0EEENS1_25SingleTileBwdLPTSchedulerILb1ELi128ELb0EEEEEEEEEvNT_6ParamsE$_ZN4cute5tupleIJiiEEC2ERKiS3_ - $_ZN7cutlass13device_kernelIN5flash19enable_sm80_to_sm89INS1_16FlashAttnBwdSm80INS1_25CollectiveMainloopBwdSm80ILi2ELi2EN4cute5tupleIJNS5_1CILi128EEES8_NS7_ILi64EEEEEENS_10bfloat16_tEfNS_4arch4Sm80ELb1ELb0ELb1ELb1ELb0ELb0ELb0ELb0ELi2ELi4ELi4ELi4ELb0EEENS1_24CollectiveEpilogueBwdGQAISA_fSD_Li256ELb1ELb0EEENS1_25SingleTileBwdLPTSchedulerILb1ELi128ELb0EEEEEEEEEvNT_6ParamsE$_ZN4cute5tupleIJiNS_1CILi0EEEEEC2ERKiRKS2_)
$_ZN7cutlass13device_kernelIN5flash19enable_sm80_to_sm89INS1_16FlashAttnBwdSm80INS1_25CollectiveMainloopBwdSm80ILi2ELi2EN4cute5tupleIJNS5_1CILi128EEES8_NS7_ILi64EEEEEENS_10bfloat16_tEfNS_4arch4Sm80ELb1ELb0ELb1ELb1ELb0ELb0ELb0ELb0ELi2ELi4ELi4ELi4ELb0EEENS1_24CollectiveEpilogueBwdGQAISA_fSD_Li256ELb1ELb0EEENS1_25SingleTileBwdLPTSchedulerILb1ELi128ELb0EEEEEEEEEvNT_6ParamsE$_ZN4cute5tupleIJiNS_1CILi0EEEEEC2ERKiRKS2_:
[----:B------:R-:W-:Y:S02]  /*b170*/  MOV R6, 0xb190 ;  /* 0x0000b19000067802 */ /* 0x000fe40000000f00 */
[----:B------:R-:W-:Y:S05]  /*b180*/  CALL.REL.NOINC `($_ZN7cutlass13device_kernelIN5flash19enable_sm80_to_sm89INS1_16FlashAttnBwdSm80INS1_25CollectiveMainloopBwdSm80ILi2ELi2EN4cute5tupleIJNS5_1CILi128EEES8_NS7_ILi64EEEEEENS_10bfloat16_tEfNS_4arch4Sm80ELb1ELb0ELb1ELb1ELb0ELb0ELb0ELb0ELi2ELi4ELi4ELi4ELb0EEENS1_24CollectiveEpilogueBwdGQAISA_fSD_Li256ELb1ELb0EEENS1_25SingleTileBwdLPTSchedulerILb1ELi128ELb0EEEEEEEEEvNT_6ParamsE$_ZN4cute3eso3ESOILb0ELb1EJiNS_1CILi0EEEEEC2ERKiRKS3_) ;  /* 0xffffc30000007944 */ /* 0x000fea0003c3ffff */
[----:B------:R-:W-:-:S04]  /*b190*/  MOV R11, 0x0 ;  /* 0x00000000000b7802 */ /* 0x000fc80000000f00 */
[----:B------:R-:W-:Y:S05]  /*b1a0*/  RET.REL.NODEC R10 `(_ZN7cutlass13device_kernelIN5flash19enable_sm80_to_sm89INS1_16FlashAttnBwdSm80INS1_25CollectiveMainloopBwdSm80ILi2ELi2EN4cute5tupleIJNS5_1CILi128EEES8_NS7_ILi64EEEEEENS_10bfloat16_tEfNS_4arch4Sm80ELb1ELb0ELb1ELb1ELb0ELb0ELb0ELb0ELi2ELi4ELi4ELi4ELb0EEENS1_24CollectiveEpilogueBwdGQAISA_fSD_Li256ELb1ELb0EEENS1_25SingleTileBwdLPTSchedulerILb1ELi128ELb0EEEEEEEEEvNT_6ParamsE) ;  /* 0xffff4e500a007950 */ /* 0x000fea0003c3ffff */
        .type           $_ZN7cutlass13device_kernelIN5flash19enable_sm80_to_sm89INS1_16FlashAttnBwdSm80INS1_25CollectiveMainloopBwdSm80ILi2ELi2EN4cute5tupleIJNS5_1CILi128EEES8_NS7_ILi64EEEEEENS_10bfloat16_tEfNS_4arch4Sm80ELb1ELb0ELb1ELb1ELb0ELb0ELb0ELb0ELi2ELi4ELi4ELi4ELb0EEENS1_24CollectiveEpilogueBwdGQAISA_fSD_Li256ELb1ELb0EEENS1_25SingleTileBwdLPTSchedulerILb1ELi128ELb0EEEEEEEEEvNT_6ParamsE$_ZN4cute5tupleIJiiEEC2ERKiS3_,@function
        .size           $_ZN7cutlass13device_kernelIN5flash19enable_sm80_to_sm89INS1_16FlashAttnBwdSm80INS1_25CollectiveMainloopBwdSm80ILi2ELi2EN4cute5tupleIJNS5_1CILi128EEES8_NS7_ILi64EEEEEENS_10bfloat16_tEfNS_4arch4Sm80ELb1ELb0ELb1ELb1ELb0ELb0ELb0ELb0ELi2ELi4ELi4ELi4ELb0EEENS1_24CollectiveEpilogueBwdGQAISA_fSD_Li256ELb1ELb0EEENS1_25SingleTileBwdLPTSchedulerILb1ELi128ELb0EEEEEEEEEvNT_6ParamsE$_ZN4cute5tupleIJiiEEC2ERKiS3_,($_ZN7cutlass13device_kernelIN5flash19enable_sm80_to_sm89INS1_16FlashAttnBwdSm80INS1_25CollectiveMainloopBwdSm80ILi2ELi2EN4cute5tupleIJNS5_1CILi128EEES8_NS7_ILi64EEEEEENS_10bfloat16_tEfNS_4arch4Sm80ELb1ELb0ELb1ELb1ELb0ELb0ELb0ELb0ELi2ELi4ELi4ELi4ELb0EEENS1_24CollectiveEpilogueBwdGQAISA_fSD_Li256ELb1ELb0EEENS1_25SingleTileBwdLPTSchedulerILb1ELi128ELb0EEEEEEEEEvNT_6ParamsE$_ZN4cute8gmem_ptrIPKN7cutlass10bfloat16_tEECI1NS_12iter_adaptorIS4_S5_EEES4_ - $_ZN7cutlass13device_kernelIN5flash19enable_sm80_to_sm89INS1_16FlashAttnBwdSm80INS1_25CollectiveMainloopBwdSm80ILi2ELi2EN4cute5tupleIJNS5_1CILi128EEES8_NS7_ILi64EEEEEENS_10bfloat16_tEfNS_4arch4Sm80ELb1ELb0ELb1ELb1ELb0ELb0ELb0ELb0ELi2ELi4ELi4ELi4ELb0EEENS1_24CollectiveEpilogueBwdGQAISA_fSD_Li256ELb1ELb0EEENS1_25SingleTileBwdLPTSchedulerILb1ELi128ELb0EEEEEEEEEvNT_6ParamsE$_ZN4cute5tupleIJiiEEC2ERKiS3_)
$_ZN7cutlass13device_kernelIN5flash19enable_sm80_to_sm89INS1_16FlashAttnBwdSm80INS1_25CollectiveMainloopBwdSm80ILi2ELi2EN4cute5tupleIJNS5_1CILi128EEES8_NS7_ILi64EEEEEENS_10bfloat16_tEfNS_4arch4Sm80ELb1ELb0ELb1ELb1ELb0ELb0ELb0ELb0ELi2ELi4ELi4ELi4ELb0EEENS1_24CollectiveEpilogueBwdGQAISA_fSD_Li256ELb1ELb0EEENS1_25SingleTileBwdLPTSchedulerILb1ELi128ELb0EEEEEEEEEvNT_6ParamsE$_ZN4cute5tupleIJiiEEC2ERKiS3_:
[----:B------:R-:W-:Y:S02]  /*b1b0*/  MOV R8, 0xb1d0 ;  /* 0x0000b1d000087802 */ /* 0x000fe40000000f00 */
[----:B------:R-:W-:Y:S05]  /*b1c0*/  CALL.REL.NOINC `($_ZN7cutlass13device_kernelIN5flash19enable_sm80_to_sm89INS1_16FlashAttnBwdSm80INS1_25CollectiveMainloopBwdSm80ILi2ELi2EN4cute5tupleIJNS5_1CILi128EEES8_NS7_ILi64EEEEEENS_10bfloat16_tEfNS_4arch4Sm80ELb1ELb0ELb1ELb1ELb0ELb0ELb0ELb0ELi2ELi4ELi4ELi4ELb0EEENS1_24CollectiveEpilogueBwdGQAISA_fSD_Li256ELb1ELb0EEENS1_25SingleTileBwdLPTSchedulerILb1ELi128ELb0EEEEEEEEEvNT_6ParamsE$_ZN4cute3eso3ESOILb0ELb0EJiiEEC2ERKiS4_) ;  /* 0xffffbad000007944 */ /* 0x000fea0003c3ffff */
[----:B-1----:R-:W-:Y:S02]  /*b1d0*/  MOV R2, R6 ;  /* 0x0000000600027202 */ /* 0x002fe40000000f00 */
[----:B------:R-:W-:-:S04]  /*b1e0*/  MOV R3, 0x0 ;  /* 0x0000000000037802 */ /* 0x000fc80000000f00 */
[----:B------:R-:W-:Y:S05]  /*b1f0*/  RET.REL.NODEC R2 `(_ZN7cutlass13device_kernelIN5flash19enable_sm80_to_sm89INS1_16FlashAttnBwdSm80INS1_25CollectiveMainloopBwdSm80ILi2ELi2EN4cute5tupleIJNS5_1CILi128EEES8_NS7_ILi64EEEEEENS_10bfloat16_tEfNS_4arch4Sm80ELb1ELb0ELb1ELb1ELb0ELb0ELb0ELb0ELi2ELi4ELi4ELi4ELb0EEENS1_24CollectiveEpilogueBwdGQAISA_fSD_Li256ELb1ELb0EEENS1_25SingleTileBwdLPTSchedulerILb1ELi128ELb0EEEEEEEEEvNT_6ParamsE) ;  /* 0xffff4e0002007950 */ /* 0x000fea0003c3ffff */
        .type           $_ZN7cutlass13device_kernelIN5flash19enable_sm80_to_sm89INS1_16FlashAttnBwdSm80INS1_25CollectiveMainloopBwdSm80ILi2ELi2EN4cute5tupleIJNS5_1CILi128EEES8_NS7_ILi64EEEEEENS_10bfloat16_tEfNS_4arch4Sm80ELb1ELb0ELb1ELb1ELb0ELb0ELb0ELb0ELi2ELi4ELi4ELi4ELb0EEENS1_24CollectiveEpilogueBwdGQAISA_fSD_Li256ELb1ELb0EEENS1_25SingleTileBwdLPTSchedulerILb1ELi128ELb0EEEEEEEEEvNT_6ParamsE$_ZN4cute8gmem_ptrIPKN7cutlass10bfloat16_tEECI1NS_12iter_adaptorIS4_S5_EEES4_,@function
        .size           $_ZN7cutlass13device_kernelIN5flash19enable_sm80_to_sm89INS1_16FlashAttnBwdSm80INS1_25CollectiveMainloopBwdSm80ILi2ELi2EN4cute5tupleIJNS5_1CILi128EEES8_NS7_ILi64EEEEEENS_10bfloat16_tEfNS_4arch4Sm80ELb1ELb0ELb1ELb1ELb0ELb0ELb0ELb0ELi2ELi4ELi4ELi4ELb0EEENS1_24CollectiveEpilogueBwdGQAISA_fSD_Li256ELb1ELb0EEENS1_25SingleTileBwdLPTSchedulerILb1ELi128ELb0EEEEEEEEEvNT_6ParamsE$_ZN4cute8gmem_ptrIPKN7cutlass10bfloat16_tEECI1NS_12iter_adaptorIS4_S5_EEES4_,($_ZN7cutlass13device_kernelIN5flash19enable_sm80_to_sm89INS1_16FlashAttnBwdSm80INS1_25CollectiveMainloopBwdSm80ILi2ELi2EN4cute5tupleIJNS5_1CILi128EEES8_NS7_ILi64EEEEEENS_10bfloat16_tEfNS_4arch4Sm80ELb1ELb0ELb1ELb1ELb0ELb0ELb0ELb0ELi2ELi4ELi4ELi4ELb0EEENS1_24CollectiveEpilogueBwdGQAISA_fSD_Li256ELb1ELb0EEENS1_25SingleTileBwdLPTSchedulerILb1ELi128ELb0EEEEEEEEEvNT_6ParamsE$_ZN4cute8gmem_ptrIPKN7cutlass9uint128_tEECI1NS_12iter_adaptorIS4_S5_EEES4_ - $_ZN7cutlass13device_kernelIN5flash19enable_sm80_to_sm89INS1_16FlashAttnBwdSm80INS1_25CollectiveMainloopBwdSm80ILi2ELi2EN4cute5tupleIJNS5_1CILi128EEES8_NS7_ILi64EEEEEENS_10bfloat16_tEfNS_4arch4Sm80ELb1ELb0ELb1ELb1ELb0ELb0ELb0ELb0ELi2ELi4ELi4ELi4ELb0EEENS1_24CollectiveEpilogueBwdGQAISA_fSD_Li256ELb1ELb0EEENS1_25SingleTileBwdLPTSchedulerILb1ELi128ELb0EEEEEEEEEvNT_6ParamsE$_ZN4cute8gmem_ptrIPKN7cutlass10bfloat16_tEECI1NS_12iter_adaptorIS4_S5_EEES4_)
$_ZN7cutlass13device_kernelIN5flash19enable_sm80_to_sm89INS1_16FlashAttnBwdSm80INS1_25CollectiveMainloopBwdSm80ILi2ELi2EN4cute5tupleIJNS5_1CILi128EEES8_NS7_ILi64EEEEEENS_10bfloat16_tEfNS_4arch4Sm80ELb1ELb0ELb1ELb1ELb0ELb0ELb0ELb0ELi2ELi4ELi4ELi4ELb0EEENS1_24CollectiveEpilogueBwdGQAISA_fSD_Li256ELb1ELb0EEENS1_25SingleTileBwdLPTSchedulerILb1ELi128ELb0EEEEEEEEEvNT_6ParamsE$_ZN4cute8gmem_ptrIPKN7cutlass10bfloat16_tEECI1NS_12iter_adaptorIS4_S5_EEES4_:
[----:B------:R-:W-:Y:S02]  /*b200*/  MOV R10, 0xb220 ;  /* 0x0000b220000a7802 */ /* 0x000fe40000000f00 */
[----:B------:R-:W-:Y:S05]  /*b210*/  CALL.REL.NOINC `($_ZN7cutlass13device_kernelIN5flash19enable_sm80_to_sm89INS1_16FlashAttnBwdSm80INS1_25CollectiveMainloopBwdSm80ILi2ELi2EN4cute5tupleIJNS5_1CILi128EEES8_NS7_ILi64EEEEEENS_10bfloat16_tEfNS_4arch4Sm80ELb1ELb0ELb1ELb1ELb0ELb0ELb0ELb0ELi2ELi4ELi4ELi4ELb0EEENS1_24CollectiveEpilogueBwdGQAISA_fSD_Li256ELb1ELb0EEENS1_25SingleTileBwdLPTSchedulerILb1ELi128ELb0EEEEEEEEEvNT_6ParamsE$_ZN4cute12iter_adaptorIPKN7cutlass10bfloat16_tENS_8gmem_ptrIS4_EEEC2ES4_) ;  /* 0xffffa94000007944 */ /* 0x000fea0003c3ffff */
[----:B------:R-:W-:-:S04]  /*b220*/  MOV R9, 0x0 ;  /* 0x0000000000097802 */ /* 0x000fc80000000f00 */
[----:B------:R-:W-:Y:S05]  /*b230*/  RET.REL.NODEC R8 `(_ZN7cutlass13device_kernelIN5flash19enable_sm80_to_sm89INS1_16FlashAttnBwdSm80INS1_25CollectiveMainloopBwdSm80ILi2ELi2EN4cute5tupleIJNS5_1CILi128EEES8_NS7_ILi64EEEEEENS_10bfloat16_tEfNS_4arch4Sm80ELb1ELb0ELb1ELb1ELb0ELb0ELb0ELb0ELi2ELi4ELi4ELi4ELb0EEENS1_24CollectiveEpilogueBwdGQAISA_fSD_Li256ELb1ELb0EEENS1_25SingleTileBwdLPTSchedulerILb1ELi128ELb0EEEEEEEEEvNT_6ParamsE) ;  /* 0xffff4dc008007950 */ /* 0x000fea0003c3ffff */
        .type           $_ZN7cutlass13device_kernelIN5flash19enable_sm80_to_sm89INS1_16FlashAttnBwdSm80INS1_25CollectiveMainloopBwdSm80ILi2ELi2EN4cute5tupleIJNS5_1CILi128EEES8_NS7_ILi64EEEEEENS_10bfloat16_tEfNS_4arch4Sm80ELb1ELb0ELb1ELb1ELb0ELb0ELb0ELb0ELi2ELi4ELi4ELi4ELb0EEENS1_24CollectiveEpilogueBwdGQAISA_fSD_Li256ELb1ELb0EEENS1_25SingleTileBwdLPTSchedulerILb1ELi128ELb0EEEEEEEEEvNT_6ParamsE$_ZN4cute8gmem_ptrIPKN7cutlass9uint128_tEECI1NS_12iter_adaptorIS4_S5_EEES4_,@function
        .size           $_ZN7cutlass13device_kernelIN5flash19enable_sm80_to_sm89INS1_16FlashAttnBwdSm80INS1_25CollectiveMainloopBwdSm80ILi2ELi2EN4cute5tupleIJNS5_1CILi128EEES8_NS7_ILi64EEEEEENS_10bfloat16_tEfNS_4arch4Sm80ELb1ELb0ELb1ELb1ELb0ELb0ELb0ELb0ELi2ELi4ELi4ELi4ELb0EEENS1_24CollectiveEpilogueBwdGQAISA_fSD_Li256ELb1ELb0EEENS1_25SingleTileBwdLPTSchedulerILb1ELi128ELb0EEEEEEEEEvNT_6ParamsE$_ZN4cute8gmem_ptrIPKN7cutlass9uint128_tEECI1NS_12iter_adaptorIS4_S5_EEES4_,($_ZN7cutlass13device_kernelIN5flash19enable_sm80_to_sm89INS1_16FlashAttnBwdSm80INS1_25CollectiveMainloopBwdSm80ILi2ELi2EN4cute5tupleIJNS5_1CILi128EEES8_NS7_ILi64EEEEEENS_10bfloat16_tEfNS_4arch4Sm80ELb1ELb0ELb1ELb1ELb0ELb0ELb0ELb0ELi2ELi4ELi4ELi4ELb0EEENS1_24CollectiveEpilogueBwdGQAISA_fSD_Li256ELb1ELb0EEENS1_25SingleTileBwdLPTSchedulerILb1ELi128ELb0EEEEEEEEEvNT_6ParamsE$_ZN4cute8gmem_ptrIPKfECI1NS_12iter_adaptorIS2_S3_EEES2_ - $_ZN7cutlass13device_kernelIN5flash19enable_sm80_to_sm89INS1_16FlashAttnBwdSm80INS1_25CollectiveMainloopBwdSm80ILi2ELi2EN4cute5tupleIJNS5_1CILi128EEES8_NS7_ILi64EEEEEENS_10bfloat16_tEfNS_4arch4Sm80ELb1ELb0ELb1ELb1ELb0ELb0ELb0ELb0ELi2ELi4ELi4ELi4ELb0EEENS1_24CollectiveEpilogueBwdGQAISA_fSD_Li256ELb1ELb0EEENS1_25SingleTileBwdLPTSchedulerILb1ELi128ELb0EEEEEEEEEvNT_6ParamsE$_ZN4cute8gmem_ptrIPKN7cutlass9uint128_tEECI1NS_12iter_adaptorIS4_S5_EEES4_)
$_ZN7cutlass13device_kernelIN5flash19enable_sm80_to_sm89INS1_16FlashAttnBwdSm80INS1_25CollectiveMainloopBwdSm80ILi2ELi2EN4cute5tupleIJNS5_1CILi128EEES8_NS7_ILi64EEEEEENS_10bfloat16_tEfNS_4arch4Sm80ELb1ELb0ELb1ELb1ELb0ELb0ELb0ELb0ELi2ELi4ELi4ELi4ELb0EEENS1_24CollectiveEpilogueBwdGQAISA_fSD_Li256ELb1ELb0EEENS1_25SingleTileBwdLPTSchedulerILb1ELi128ELb0EEEEEEEEEvNT_6ParamsE$_ZN4cute8gmem_ptrIPKN7cutlass9uint128_tEECI1NS_12iter_adaptorIS4_S5_EEES4_:
[----:B------:R-:W-:Y:S02]  /*b240*/  MOV R10, 0xb260 ;  /* 0x0000b260000a7802 */ /* 0x000fe40000000f00 */
[----:B------:R-:W-:Y:S05]  /*b250*/  CALL.REL.NOINC `($_ZN7cutlass13device_kernelIN5flash19enable_sm80_to_sm89INS1_16FlashAttnBwdSm80INS1_25CollectiveMainloopBwdSm80ILi2ELi2EN4cute5tupleIJNS5_1CILi128EEES8_NS7_ILi64EEEEEENS_10bfloat16_tEfNS_4arch4Sm80ELb1ELb0ELb1ELb1ELb0ELb0ELb0ELb0ELi2ELi4ELi4ELi4ELb0EEENS1_24CollectiveEpilogueBwdGQAISA_fSD_Li256ELb1ELb0EEENS1_25SingleTileBwdLPTSchedulerILb1ELi128ELb0EEEEEEEEEvNT_6ParamsE$_ZN4cute12iter_adaptorIPKN7cutlass9uint128_tENS_8gmem_ptrIS4_EEEC2ES4_) ;  /* 0xffffa96000007944 */ /* 0x000fea0003c3ffff */
[----:B------:R-:W-:-:S04]  /*b260*/  MOV R9, 0x0 ;  /* 0x0000000000097802 */ /* 0x000fc80000000f00 */
[----:B------:R-:W-:Y:S05]  /*b270*/  RET.REL.NODEC R8 `(_ZN7cutlass13device_kernelIN5flash19enable_sm80_to_sm89INS1_16FlashAttnBwdSm80INS1_25CollectiveMainloopBwdSm80ILi2ELi2EN4cute5tupleIJNS5_1CILi128EEES8_NS7_ILi64EEEEEENS_10bfloat16_tEfNS_4arch4Sm80ELb1ELb0ELb1ELb1ELb0ELb0ELb0ELb0ELi2ELi4ELi4ELi4ELb0EEENS1_24CollectiveEpilogueBwdGQAISA_fSD_Li256ELb1ELb0EEENS1_25SingleTileBwdLPTSchedulerILb1ELi128ELb0EEEEEEEEEvNT_6ParamsE) ;  /* 0xffff4d8008007950 */ /* 0x000fea0003c3ffff */
        .type           $_ZN7cutlass13device_kernelIN5flash19enable_sm80_to_sm89INS1_16FlashAttnBwdSm80INS1_25CollectiveMainloopBwdSm80ILi2ELi2EN4cute5tupleIJNS5_1CILi128EEES8_NS7_ILi64EEEEEENS_10bfloat16_tEfNS_4arch4Sm80ELb1ELb0ELb1ELb1ELb0ELb0ELb0ELb0ELi2ELi4ELi4ELi4ELb0EEENS1_24CollectiveEpilogueBwdGQAISA_fSD_Li256ELb1ELb0EEENS1_25SingleTileBwdLPTSchedulerILb1ELi128ELb0EEEEEEEEEvNT_6ParamsE$_ZN4cute8gmem_ptrIPKfECI1NS_12iter_adaptorIS2_S3_EEES2_,@function
        .size           $_ZN7cutlass13device_kernelIN5flash19enable_sm80_to_sm89INS1_16FlashAttnBwdSm80INS1_25CollectiveMainloopBwdSm80ILi2ELi2EN4cute5tupleIJNS5_1CILi128EEES8_NS7_ILi64EEEEEENS_10bfloat16_tEfNS_4arch4Sm80ELb1ELb0ELb1ELb1ELb0ELb0ELb0ELb0ELi2ELi4ELi4ELi4ELb0EEENS1_24CollectiveEpilogueBwdGQAISA_fSD_Li256ELb1ELb0EEENS1_25SingleTileBwdLPTSchedulerILb1ELi128ELb0EEEEEEEEEvNT_6ParamsE$_ZN4cute8gmem_ptrIPKfECI1NS_12iter_adaptorIS2_S3_EEES2_,($_ZN7cutlass13device_kernelIN5flash19enable_sm80_to_sm89INS1_16FlashAttnBwdSm80INS1_25CollectiveMainloopBwdSm80ILi2ELi2EN4cute5tupleIJNS5_1CILi128EEES8_NS7_ILi64EEEEEENS_10bfloat16_tEfNS_4arch4Sm80ELb1ELb0ELb1ELb1ELb0ELb0ELb0ELb0ELi2ELi4ELi4ELi4ELb0EEENS1_24CollectiveEpilogueBwdGQAISA_fSD_Li256ELb1ELb0EEENS1_25SingleTileBwdLPTSchedulerILb1ELi128ELb0EEEEEEEEEvNT_6ParamsE$_ZN4cute8gmem_ptrIPfECI1NS_12iter_adaptorIS1_S2_EEES1_ - $_ZN7cutlass13device_kernelIN5flash19enable_sm80_to_sm89INS1_16FlashAttnBwdSm80INS1_25CollectiveMainloopBwdSm80ILi2ELi2EN4cute5tupleIJNS5_1CILi128EEES8_NS7_ILi64EEEEEENS_10bfloat16_tEfNS_4arch4Sm80ELb1ELb0ELb1ELb1ELb0ELb0ELb0ELb0ELi2ELi4ELi4ELi4ELb0EEENS1_24CollectiveEpilogueBwdGQAISA_fSD_Li256ELb1ELb0EEENS1_25SingleTileBwdLPTSchedulerILb1ELi128ELb0EEEEEEEEEvNT_6ParamsE$_ZN4cute8gmem_ptrIPKfECI1NS_12iter_adaptorIS2_S3_EEES2_)
$_ZN7cutlass13device_kernelIN5flash19enable_sm80_to_sm89INS1_16FlashAttnBwdSm80INS1_25CollectiveMainloopBwdSm80ILi2ELi2EN4cute5tupleIJNS5_1CILi128EEES8_NS7_ILi64EEEEEENS_10bfloat16_tEfNS_4arch4Sm80ELb1ELb0ELb1ELb1ELb0ELb0ELb0ELb0ELi2ELi4ELi4ELi4ELb0EEENS1_24CollectiveEpilogueBwdGQAISA_fSD_Li256ELb1ELb0EEENS1_25SingleTileBwdLPTSchedulerILb1ELi128ELb0EEEEEEEEEvNT_6ParamsE$_ZN4cute8gmem_ptrIPKfECI1NS_12iter_adaptorIS2_S3_EEES2_:
[----:B------:R-:W-:Y:S02]  /*b280*/  MOV R10, 0xb2a0 ;  /* 0x0000b2a0000a7802 */ /* 0x000fe40000000f00 */
[----:B------:R-:W-:Y:S05]  /*b290*/  CALL.REL.NOINC `($_ZN7cutlass13device_kernelIN5flash19enable_sm80_to_sm89INS1_16FlashAttnBwdSm80INS1_25CollectiveMainloopBwdSm80ILi2ELi2EN4cute5tupleIJNS5_1CILi128EEES8_NS7_ILi64EEEEEENS_10bfloat16_tEfNS_4arch4Sm80ELb1ELb0ELb1ELb1ELb0ELb0ELb0ELb0ELi2ELi4ELi4ELi4ELb0EEENS1_24CollectiveEpilogueBwdGQAISA_fSD_Li256ELb1ELb0EEENS1_25SingleTileBwdLPTSchedulerILb1ELi128ELb0EEEEEEEEEvNT_6ParamsE$_ZN4cute12iter_adaptorIPKfNS_8gmem_ptrIS2_EEEC2ES2_) ;  /* 0xffffa96000007944 */ /* 0x000fea0003c3ffff */
[----:B------:R-:W-:-:S04]  /*b2a0*/  MOV R9, 0x0 ;  /* 0x0000000000097802 */ /* 0x000fc80000000f00 */
[----:B------:R-:W-:Y:S05]  /*b2b0*/  RET.REL.NODEC R8 `(_ZN7cutlass13device_kernelIN5flash19enable_sm80_to_sm89INS1_16FlashAttnBwdSm80INS1_25CollectiveMainloopBwdSm80ILi2ELi2EN4cute5tupleIJNS5_1CILi128EEES8_NS7_ILi64EEEEEENS_10bfloat16_tEfNS_4arch4Sm80ELb1ELb0ELb1ELb1ELb0ELb0ELb0ELb0ELi2ELi4ELi4ELi4ELb0EEENS1_24CollectiveEpilogueBwdGQAISA_fSD_Li256ELb1ELb0EEENS1_25SingleTileBwdLPTSchedulerILb1ELi128ELb0EEEEEEEEEvNT_6ParamsE) ;  /* 0xffff4d4008007950 */ /* 0x000fea0003c3ffff */
        .type           $_ZN7cutlass13device_kernelIN5flash19enable_sm80_to_sm89INS1_16FlashAttnBwdSm80INS1_25CollectiveMainloopBwdSm80ILi2ELi2EN4cute5tupleIJNS5_1CILi128EEES8_NS7_ILi64EEEEEENS_10bfloat16_tEfNS_4arch4Sm80ELb1ELb0ELb1ELb1ELb0ELb0ELb0ELb0ELi2ELi4ELi4ELi4ELb0EEENS1_24CollectiveEpilogueBwdGQAISA_fSD_Li256ELb1ELb0EEENS1_25SingleTileBwdLPTSchedulerILb1ELi128ELb0EEEEEEEEEvNT_6ParamsE$_ZN4cute8gmem_ptrIPfECI1NS_12iter_adaptorIS1_S2_EEES1_,@function
        .size           $_ZN7cutlass13device_kernelIN5flash19enable_sm80_to_sm89INS1_16FlashAttnBwdSm80INS1_25CollectiveMainloopBwdSm80ILi2ELi2EN4cute5tupleIJNS5_1CILi128EEES8_NS7_ILi64EEEEEENS_10bfloat16_tEfNS_4arch4Sm80ELb1ELb0ELb1ELb1ELb0ELb0ELb0ELb0ELi2ELi4ELi4ELi4ELb0EEENS1_24CollectiveEpilogueBwdGQAISA_fSD_Li256ELb1ELb0EEENS1_25SingleTileBwdLPTSchedulerILb1ELi128ELb0EEEEEEEEEvNT_6ParamsE$_ZN4cute8gmem_ptrIPfECI1NS_12iter_adaptorIS1_S2_EEES1_,($_ZN7cutlass13device_kernelIN5flash19enable_sm80_to_sm89INS1_16FlashAttnBwdSm80INS1_25CollectiveMainloopBwdSm80ILi2ELi2EN4cute5tupleIJNS5_1CILi128EEES8_NS7_ILi64EEEEEENS_10bfloat16_tEfNS_4arch4Sm80ELb1ELb0ELb1ELb1ELb0ELb0ELb0ELb0ELi2ELi4ELi4ELi4ELb0EEENS1_24CollectiveEpilogueBwdGQAISA_fSD_Li256ELb1ELb0EEENS1_25SingleTileBwdLPTSchedulerILb1ELi128ELb0EEEEEEEEEvNT_6ParamsE$_ZN4cute8smem_ptrIPN7cutlass10bfloat16_tEECI1NS_12iter_adaptorIS3_S4_EEES3_ - $_ZN7cutlass13device_kernelIN5flash19enable_sm80_to_sm89INS1_16FlashAttnBwdSm80INS1_25CollectiveMainloopBwdSm80ILi2ELi2EN4cute5tupleIJNS5_1CILi128EEES8_NS7_ILi64EEEEEENS_10bfloat16_tEfNS_4arch4Sm80ELb1ELb0ELb1ELb1ELb0ELb0ELb0ELb0ELi2ELi4ELi4ELi4ELb0EEENS1_24CollectiveEpilogueBwdGQAISA_fSD_Li256ELb1ELb0EEENS1_25SingleTileBwdLPTSchedulerILb1ELi128ELb0EEEEEEEEEvNT_6ParamsE$_ZN4cute8gmem_ptrIPfECI1NS_12iter_adaptorIS1_S2_EEES1_)
$_ZN7cutlass13device_kernelIN5flash19enable_sm80_to_sm89INS1_16FlashAttnBwdSm80INS1_25CollectiveMainloopBwdSm80ILi2ELi2EN4cute5tupleIJNS5_1CILi128EEES8_NS7_ILi64EEEEEENS_10bfloat16_tEfNS_4arch4Sm80ELb1ELb0ELb1ELb1ELb0ELb0ELb0ELb0ELi2ELi4ELi4ELi4ELb0EEENS1_24CollectiveEpilogueBwdGQAISA_fSD_Li256ELb1ELb0EEENS1_25SingleTileBwdLPTSchedulerILb1ELi128ELb0EEEEEEEEEvNT_6ParamsE$_ZN4cute8gmem_ptrIPfECI1NS_12iter_adaptorIS1_S2_EEES1_:
[----:B------:R-:W-:Y:S02]  /*b2c0*/  MOV R4, 0xb2e0 ;  /* 0x0000b2e000047802 */ /* 0x000fe40000000f00 */
[----:B------:R-:W-:Y:S05]  /*b2d0*/  CALL.REL.NOINC `($_ZN7cutlass13device_kernelIN5flash19enable_sm80_to_sm89INS1_16FlashAttnBwdSm80INS1_25CollectiveMainloopBwdSm80ILi2ELi2EN4cute5tupleIJNS5_1CILi128EEES8_NS7_ILi64EEEEEENS_10bfloat16_tEfNS_4arch4Sm80ELb1ELb0ELb1ELb1ELb0ELb0ELb0ELb0ELi2ELi4ELi4ELi4ELb0EEENS1_24CollectiveEpilogueBwdGQAISA_fSD_Li256ELb1ELb0EEENS1_25SingleTileBwdLPTSchedulerILb1ELi128ELb0EEEEEEEEEvNT_6ParamsE$_ZN4cute12iter_adaptorIPfNS_8gmem_ptrIS1_EEEC2ES1_) ;  /* 0xffffa9e000007944 */ /* 0x000fea0003c3ffff */
[----:B------:R-:W-:-:S04]  /*b2e0*/  MOV R9, 0x0 ;  /* 0x0000000000097802 */ /* 0x000fc80000000f00 */
[----:B------:R-:W-:Y:S05]  /*b2f0*/  RET.REL.NODEC R8 `(_ZN7cutlass13device_kernelIN5flash19enable_sm80_to_sm89INS1_16FlashAttnBwdSm80INS1_25CollectiveMainloopBwdSm80ILi2ELi2EN4cute5tupleIJNS5_1CILi128EEES8_NS7_ILi64EEEEEENS_10bfloat16_tEfNS_4arch4Sm80ELb1ELb0ELb1ELb1ELb0ELb0ELb0ELb0ELi2ELi4ELi4ELi4ELb0EEENS1_24CollectiveEpilogueBwdGQAISA_fSD_Li256ELb1ELb0EEENS1_25SingleTileBwdLPTSchedulerILb1ELi128ELb0EEEEEEEEEvNT_6ParamsE) ;  /* 0xffff4d0008007950 */ /* 0x000fea0003c3ffff */
        .type           $_ZN7cutlass13device_kernelIN5flash19enable_sm80_to_sm89INS1_16FlashAttnBwdSm80INS1_25CollectiveMainloopBwdSm80ILi2ELi2EN4cute5tupleIJNS5_1CILi128EEES8_NS7_ILi64EEEEEENS_10bfloat16_tEfNS_4arch4Sm80ELb1ELb0ELb1ELb1ELb0ELb0ELb0ELb0ELi2ELi4ELi4ELi4ELb0EEENS1_24CollectiveEpilogueBwdGQAISA_fSD_Li256ELb1ELb0EEENS1_25SingleTileBwdLPTSchedulerILb1ELi128ELb0EEEEEEEEEvNT_6ParamsE$_ZN4cute8smem_ptrIPN7cutlass10bfloat16_tEECI1NS_12iter_adaptorIS3_S4_EEES3_,@function
        .size           $_ZN7cutlass13device_kernelIN5flash19enable_sm80_to_sm89INS1_16FlashAttnBwdSm80INS1_25CollectiveMainloopBwdSm80ILi2ELi2EN4cute5tupleIJNS5_1CILi128EEES8_NS7_ILi64EEEEEENS_10bfloat16_tEfNS_4arch4Sm80ELb1ELb0ELb1ELb1ELb0ELb0ELb0ELb0ELi2ELi4ELi4ELi4ELb0EEENS1_24CollectiveEpilogueBwdGQAISA_fSD_Li256ELb1ELb0EEENS1_25SingleTileBwdLPTSchedulerILb1ELi128ELb0EEEEEEEEEvNT_6ParamsE$_ZN4cute8smem_ptrIPN7cutlass10bfloat16_tEECI1NS_12iter_adaptorIS3_S4_EEES3_,($_ZN7cutlass13device_kernelIN5flash19enable_sm80_to_sm89INS1_16FlashAttnBwdSm80INS1_25CollectiveMainloopBwdSm80ILi2ELi2EN4cute5tupleIJNS5_1CILi128EEES8_NS7_ILi64EEEEEENS_10bfloat16_tEfNS_4arch4Sm80ELb1ELb0ELb1ELb1ELb0ELb0ELb0ELb0ELi2ELi4ELi4ELi4ELb0EEENS1_24CollectiveEpilogueBwdGQAISA_fSD_Li256ELb1ELb0EEENS1_25SingleTileBwdLPTSchedulerILb1ELi128ELb0EEEEEEEEEvNT_6ParamsE$_ZN4cute8smem_ptrIPN7cutlass9uint128_tEECI1NS_12iter_adaptorIS3_S4_EEES3_ - $_ZN7cutlass13device_kernelIN5flash19enable_sm80_to_sm89INS1_16FlashAttnBwdSm80INS1_25CollectiveMainloopBwdSm80ILi2ELi2EN4cute5tupleIJNS5_1CILi128EEES8_NS7_ILi64EEEEEENS_10bfloat16_tEfNS_4arch4Sm80ELb1ELb0ELb1ELb1ELb0ELb0ELb0ELb0ELi2ELi4ELi4ELi4ELb0EEENS1_24CollectiveEpilogueBwdGQAISA_fSD_Li256ELb1ELb0EEENS1_25SingleTileBwdLPTSchedulerILb1ELi128ELb0EEEEEEEEEvNT_6ParamsE$_ZN4cute8smem_ptrIPN7cutlass10bfloat16_tEECI1NS_12iter_adaptorIS3_S4_EEES3_)
$_ZN7cutlass13device_kernelIN5flash19enable_sm80_to_sm89INS1_16FlashAttnBwdSm80INS1_25CollectiveMainloopBwdSm80ILi2ELi2EN4cute5tupleIJNS5_1CILi128EEES8_NS7_ILi64EEEEEENS_10bfloat16_tEfNS_4arch4Sm80ELb1ELb0ELb1ELb1ELb0ELb0ELb0ELb0ELi2ELi4ELi4ELi4ELb0EEENS1_24CollectiveEpilogueBwdGQAISA_fSD_Li256ELb1ELb0EEENS1_25SingleTileBwdLPTSchedulerILb1ELi128ELb0EEEEEEEEEvNT_6ParamsE$_ZN4cute8smem_ptrIPN7cutlass10bfloat16_tEECI1NS_12iter_adaptorIS3_S4_EEES3_:
[----:B------:R-:W-:Y:S02]  /*b300*/  MOV R10, 0xb320 ;  /* 0x0000b320000a7802 */ /* 0x000fe40000000f00 */
[----:B------:R-:W-:Y:S05]  /*b310*/  CALL.REL.NOINC `($_ZN7cutlass13device_kernelIN5flash19enable_sm80_to_sm89INS1_16FlashAttnBwdSm80INS1_25CollectiveMainloopBwdSm80ILi2ELi2EN4cute5tupleIJNS5_1CILi128EEES8_NS7_ILi64EEEEEENS_10bfloat16_tEfNS_4arch4Sm80ELb1ELb0ELb1ELb1ELb0ELb0ELb0ELb0ELi2ELi4ELi4ELi4ELb0EEENS1_24CollectiveEpilogueBwdGQAISA_fSD_Li256ELb1ELb0EEENS1_25SingleTileBwdLPTSchedulerILb1ELi128ELb0EEEEEEEEEvNT_6ParamsE$_ZN4cute12iter_adaptorIPN7cutlass10bfloat16_tENS_8smem_ptrIS3_EEEC2ES3_) ;  /* 0xffffa92000007944 */ /* 0x000fea0003c3ffff */
[----:B------:R-:W-:-:S04]  /*b320*/  MOV R9, 0x0 ;  /* 0x0000000000097802 */ /* 0x000fc80000000f00 */
[----:B------:R-:W-:Y:S05]  /*b330*/  RET.REL.NODEC R8 `(_ZN7cutlass13device_kernelIN5flash19enable_sm80_to_sm89INS1_16FlashAttnBwdSm80INS1_25CollectiveMainloopBwdSm80ILi2ELi2EN4cute5tupleIJNS5_1CILi128EEES8_NS7_ILi64EEEEEENS_10bfloat16_tEfNS_4arch4Sm80ELb1ELb0ELb1ELb1ELb0ELb0ELb0ELb0ELi2ELi4ELi4ELi4ELb0EEENS1_24CollectiveEpilogueBwdGQAISA_fSD_Li256ELb1ELb0EEENS1_25SingleTileBwdLPTSchedulerILb1ELi128ELb0EEEEEEEEEvNT_6ParamsE) ;  /* 0xffff4cc008007950 */ /* 0x000fea0003c3ffff */
        .type           $_ZN7cutlass13device_kernelIN5flash19enable_sm80_to_sm89INS1_16FlashAttnBwdSm80INS1_25CollectiveMainloopBwdSm80ILi2ELi2EN4cute5tupleIJNS5_1CILi128EEES8_NS7_ILi64EEEEEENS_10bfloat16_tEfNS_4arch4Sm80ELb1ELb0ELb1ELb1ELb0ELb0ELb0ELb0ELi2ELi4ELi4ELi4ELb0EEENS1_24CollectiveEpilogueBwdGQAISA_fSD_Li256ELb1ELb0EEENS1_25SingleTileBwdLPTSchedulerILb1ELi128ELb0EEEEEEEEEvNT_6ParamsE$_ZN4cute8smem_ptrIPN7cutlass9uint128_tEECI1NS_12iter_adaptorIS3_S4_EEES3_,@function
        .size           $_ZN7cutlass13device_kernelIN5flash19enable_sm80_to_sm89INS1_16FlashAttnBwdSm80INS1_25CollectiveMainloopBwdSm80ILi2ELi2EN4cute5tupleIJNS5_1CILi128EEES8_NS7_ILi64EEEEEENS_10bfloat16_tEfNS_4arch4Sm80ELb1ELb0ELb1ELb1ELb0ELb0ELb0ELb0ELi2ELi4ELi4ELi4ELb0EEENS1_24CollectiveEpilogueBwdGQAISA_fSD_Li256ELb1ELb0EEENS1_25SingleTileBwdLPTSchedulerILb1ELi128ELb0EEEEEEEEEvNT_6ParamsE$_ZN4cute8smem_ptrIPN7cutlass9uint128_tEECI1NS_12iter_adaptorIS3_S4_EEES3_,($_ZN7cutlass13device_kernelIN5flash19enable_sm80_to_sm89INS1_16FlashAttnBwdSm80INS1_25CollectiveMainloopBwdSm80ILi2ELi2EN4cute5tupleIJNS5_1CILi128EEES8_NS7_ILi64EEEEEENS_10bfloat16_tEfNS_4arch4Sm80ELb1ELb0ELb1ELb1ELb0ELb0ELb0ELb0ELi2ELi4ELi4ELi4ELb0EEENS1_24CollectiveEpilogueBwdGQAISA_fSD_Li256ELb1ELb0EEENS1_25SingleTileBwdLPTSchedulerILb1ELi128ELb0EEEEEEEEEvNT_6ParamsE$_ZN4cute8smem_ptrIPfECI1NS_12iter_adaptorIS1_S2_EEES1_ - $_ZN7cutlass13device_kernelIN5flash19enable_sm80_to_sm89INS1_16FlashAttnBwdSm80INS1_25CollectiveMainloopBwdSm80ILi2ELi2EN4cute5tupleIJNS5_1CILi128EEES8_NS7_ILi64EEEEEENS_10bfloat16_tEfNS_4arch4Sm80ELb1ELb0ELb1ELb1ELb0ELb0ELb0ELb0ELi2ELi4ELi4ELi4ELb0EEENS1_24CollectiveEpilogueBwdGQAISA_fSD_Li256ELb1ELb0EEENS1_25SingleTileBwdLPTSchedulerILb1ELi128ELb0EEEEEEEEEvNT_6ParamsE$_ZN4cute8smem_ptrIPN7cutlass9uint128_tEECI1NS_12iter_adaptorIS3_S4_EEES3_)
$_ZN7cutlass13device_kernelIN5flash19enable_sm80_to_sm89INS1_16FlashAttnBwdSm80INS1_25CollectiveMainloopBwdSm80ILi2ELi2EN4cute5tupleIJNS5_1CILi128EEES8_NS7_ILi64EEEEEENS_10bfloat16_tEfNS_4arch4Sm80ELb1ELb0ELb1ELb1ELb0ELb0ELb0ELb0ELi2ELi4ELi4ELi4ELb0EEENS1_24CollectiveEpilogueBwdGQAISA_fSD_Li256ELb1ELb0EEENS1_25SingleTileBwdLPTSchedulerILb1ELi128ELb0EEEEEEEEEvNT_6ParamsE$_ZN4cute8smem_ptrIPN7cutlass9uint128_tEECI1NS_12iter_adaptorIS3_S4_EEES3_:
[----:B------:R-:W-:Y:S02]  /*b340*/  MOV R8, 0xb360 ;  /* 0x0000b36000087802 */ /* 0x000fe40000000f00 */
[----:B------:R-:W-:Y:S05]  /*b350*/  CALL.REL.NOINC `($_ZN7cutlass13device_kernelIN5flash19enable_sm80_to_sm89INS1_16FlashAttnBwdSm80INS1_25CollectiveMainloopBwdSm80ILi2ELi2EN4cute5tupleIJNS5_1CILi128EEES8_NS7_ILi64EEEEEENS_10bfloat16_tEfNS_4arch4Sm80ELb1ELb0ELb1ELb1ELb0ELb0ELb0ELb0ELi2ELi4ELi4ELi4ELb0EEENS1_24CollectiveEpilogueBwdGQAISA_fSD_Li256ELb1ELb0EEENS1_25SingleTileBwdLPTSchedulerILb1ELi128ELb0EEEEEEEEEvNT_6ParamsE$_ZN4cute12iter_adaptorIPN7cutlass9uint128_tENS_8smem_ptrIS3_EEEC2ES3_) ;  /* 0xffffa92000007944 */ /* 0x000fea0003c3ffff */
[----:B------:R-:W-:-:S04]  /*b360*/  MOV R7, 0x0 ;  /* 0x0000000000077802 */ /* 0x000fc80000000f00 */
[----:B------:R-:W-:Y:S05]  /*b370*/  RET.REL.NODEC R6 `(_ZN7cutlass13device_kernelIN5flash19enable_sm80_to_sm89INS1_16FlashAttnBwdSm80INS1_25CollectiveMainloopBwdSm80ILi2ELi2EN4cute5tupleIJNS5_1CILi128EEES8_NS7_ILi64EEEEEENS_10bfloat16_tEfNS_4arch4Sm80ELb1ELb0ELb1ELb1ELb0ELb0ELb0ELb0ELi2ELi4ELi4ELi4ELb0EEENS1_24CollectiveEpilogueBwdGQAISA_fSD_Li256ELb1ELb0EEENS1_25SingleTileBwdLPTSchedulerILb1ELi128ELb0EEEEEEEEEvNT_6ParamsE) ;  /* 0xffff4c8006007950 */ /* 0x000fea0003c3ffff */
        .type           $_ZN7cutlass13device_kernelIN5flash19enable_sm80_to_sm89INS1_16FlashAttnBwdSm80INS1_25CollectiveMainloopBwdSm80ILi2ELi2EN4cute5tupleIJNS5_1CILi128EEES8_NS7_ILi64EEEEEENS_10bfloat16_tEfNS_4arch4Sm80ELb1ELb0ELb1ELb1ELb0ELb0ELb0ELb0ELi2ELi4ELi4ELi4ELb0EEENS1_24CollectiveEpilogueBwdGQAISA_fSD_Li256ELb1ELb0EEENS1_25SingleTileBwdLPTSchedulerILb1ELi128ELb0EEEEEEEEEvNT_6ParamsE$_ZN4cute8smem_ptrIPfECI1NS_12iter_adaptorIS1_S2_EEES1_,@function
        .size           $_ZN7cutlass13device_kernelIN5flash19enable_sm80_to_sm89INS1_16FlashAttnBwdSm80INS1_25CollectiveMainloopBwdSm80ILi2ELi2EN4cute5tupleIJNS5_1CILi128EEES8_NS7_ILi64EEEEEENS_10bfloat16_tEfNS_4arch4Sm80ELb1ELb0ELb1ELb1ELb0ELb0ELb0ELb0ELi2ELi4ELi4ELi4ELb0EEENS1_24CollectiveEpilogueBwdGQAISA_fSD_Li256ELb1ELb0EEENS1_25SingleTileBwdLPTSchedulerILb1ELi128ELb0EEEEEEEEEvNT_6ParamsE$_ZN4cute8smem_ptrIPfECI1NS_12iter_adaptorIS1_S2_EEES1_,($_ZN7cutlass13device_kernelIN5flash19enable_sm80_to_sm89INS1_16FlashAttnBwdSm80INS1_25CollectiveMainloopBwdSm80ILi2ELi2EN4cute5tupleIJNS5_1CILi128EEES8_NS7_ILi64EEEEEENS_10bfloat16_tEfNS_4arch4Sm80ELb1ELb0ELb1ELb1ELb0ELb0ELb0ELb0ELi2ELi4ELi4ELi4ELb0EEENS1_24CollectiveEpilogueBwdGQAISA_fSD_Li256ELb1ELb0EEENS1_25SingleTileBwdLPTSchedulerILb1ELi128ELb0EEEEEEEEEvNT_6ParamsE$_ZN4cute8smem_ptrIPjECI1NS_12iter_adaptorIS1_S2_EEES1_ - $_ZN7cutlass13device_kernelIN5flash19enable_sm80_to_sm89INS1_16FlashAttnBwdSm80INS1_25CollectiveMainloopBwdSm80ILi2ELi2EN4cute5tupleIJNS5_1CILi128EEES8_NS7_ILi64EEEEEENS_10bfloat16_tEfNS_4arch4Sm80ELb1ELb0ELb1ELb1ELb0ELb0ELb0ELb0ELi2ELi4ELi4ELi4ELb0EEENS1_24CollectiveEpilogueBwdGQAISA_fSD_Li256ELb1ELb0EEENS1_25SingleTileBwdLPTSchedulerILb1ELi128ELb0EEEEEEEEEvNT_6ParamsE$_ZN4cute8smem_ptrIPfECI1NS_12iter_adaptorIS1_S2_EEES1_)
$_ZN7cutlass13device_kernelIN5flash19enable_sm80_to_sm89INS1_16FlashAttnBwdSm80INS1_25CollectiveMainloopBwdSm80ILi2ELi2EN4cute5tupleIJNS5_1CILi128EEES8_NS7_ILi64EEEEEENS_10bfloat16_tEfNS_4arch4Sm80ELb1ELb0ELb1ELb1ELb0ELb0ELb0ELb0ELi2ELi4ELi4ELi4ELb0EEENS1_24CollectiveEpilogueBwdGQAISA_fSD_Li256ELb1ELb0EEENS1_25SingleTileBwdLPTSchedulerILb1ELi128ELb0EEEEEEEEEvNT_6ParamsE$_ZN4cute8smem_ptrIPfECI1NS_12iter_adaptorIS1_S2_EEES1_:
[----:B------:R-:W-:Y:S02]  /*b380*/  MOV R10, 0xb3a0 ;  /* 0x0000b3a0000a7802 */ /* 0x000fe40000000f00 */
[----:B------:R-:W-:Y:S05]  /*b390*/  CALL.REL.NOINC `($_ZN7cutlass13device_kernelIN5flash19enable_sm80_to_sm89INS1_16FlashAttnBwdSm80INS1_25CollectiveMainloopBwdSm80ILi2ELi2EN4cute5tupleIJNS5_1CILi128EEES8_NS7_ILi64EEEEEENS_10bfloat16_tEfNS_4arch4Sm80ELb1ELb0ELb1ELb1ELb0ELb0ELb0ELb0ELi2ELi4ELi4ELi4ELb0EEENS1_24CollectiveEpilogueBwdGQAISA_fSD_Li256ELb1ELb0EEENS1_25SingleTileBwdLPTSchedulerILb1ELi128ELb0EEEEEEEEEvNT_6ParamsE$_ZN4cute12iter_adaptorIPfNS_8smem_ptrIS1_EEEC2ES1_) ;  /* 0xffffa96000007944 */ /* 0x000fea0003c3ffff */
[----:B------:R-:W-:-:S04]  /*b3a0*/  MOV R9, 0x0 ;  /* 0x0000000000097802 */ /* 0x000fc80000000f00 */
[----:B------:R-:W-:Y:S05]  /*b3b0*/  RET.REL.NODEC R8 `(_ZN7cutlass13device_kernelIN5flash19enable_sm80_to_sm89INS1_16FlashAttnBwdSm80INS1_25CollectiveMainloopBwdSm80ILi2ELi2EN4cute5tupleIJNS5_1CILi128EEES8_NS7_ILi64EEEEEENS_10bfloat16_tEfNS_4arch4Sm80ELb1ELb0ELb1ELb1ELb0ELb0ELb0ELb0ELi2ELi4ELi4ELi4ELb0EEENS1_24CollectiveEpilogueBwdGQAISA_fSD_Li256ELb1ELb0EEENS1_25SingleTileBwdLPTSchedulerILb1ELi128ELb0EEEEEEEEEvNT_6ParamsE) ;  /* 0xffff4c4008007950 */ /* 0x000fea0003c3ffff */
        .type           $_ZN7cutlass13device_kernelIN5flash19enable_sm80_to_sm89INS1_16FlashAttnBwdSm80INS1_25CollectiveMainloopBwdSm80ILi2ELi2EN4cute5tupleIJNS5_1CILi128EEES8_NS7_ILi64EEEEEENS_10bfloat16_tEfNS_4arch4Sm80ELb1ELb0ELb1ELb1ELb0ELb0ELb0ELb0ELi2ELi4ELi4ELi4ELb0EEENS1_24CollectiveEpilogueBwdGQAISA_fSD_Li256ELb1ELb0EEENS1_25SingleTileBwdLPTSchedulerILb1ELi128ELb0EEEEEEEEEvNT_6ParamsE$_ZN4cute8smem_ptrIPjECI1NS_12iter_adaptorIS1_S2_EEES1_,@function
        .size           $_ZN7cutlass13device_kernelIN5flash19enable_sm80_to_sm89INS1_16FlashAttnBwdSm80INS1_25CollectiveMainloopBwdSm80ILi2ELi2EN4cute5tupleIJNS5_1CILi128EEES8_NS7_ILi64EEEEEENS_10bfloat16_tEfNS_4arch4Sm80ELb1ELb0ELb1ELb1ELb0ELb0ELb0ELb0ELi2ELi4ELi4ELi4ELb0EEENS1_24CollectiveEpilogueBwdGQAISA_fSD_Li256ELb1ELb0EEENS1_25SingleTileBwdLPTSchedulerILb1ELi128ELb0EEEEEEEEEvNT_6ParamsE$_ZN4cute8smem_ptrIPjECI1NS_12iter_adaptorIS1_S2_EEES1_,($_ZN7cutlass13device_kernelIN5flash19enable_sm80_to_sm89INS1_16FlashAttnBwdSm80INS1_25CollectiveMainloopBwdSm80ILi2ELi2EN4cute5tupleIJNS5_1CILi128EEES8_NS7_ILi64EEEEEENS_10bfloat16_tEfNS_4arch4Sm80ELb1ELb0ELb1ELb1ELb0ELb0ELb0ELb0ELi2ELi4ELi4ELi4ELb0EEENS1_24CollectiveEpilogueBwdGQAISA_fSD_Li256ELb1ELb0EEENS1_25SingleTileBwdLPTSchedulerILb1ELi128ELb0EEEEEEEEEvNT_6ParamsE$_ZN73_INTERNAL_24fd9406_37_flash_bwd_hdim64_bf16_softcap_sm80_cu_3fbc093a_291814__viaddmin_s32Eiii - $_ZN7cutlass13device_kernelIN5flash19enable_sm80_to_sm89INS1_16FlashAttnBwdSm80INS1_25CollectiveMainloopBwdSm80ILi2ELi2EN4cute5tupleIJNS5_1CILi128EEES8_NS7_ILi64EEEEEENS_10bfloat16_tEfNS_4arch4Sm80ELb1ELb0ELb1ELb1ELb0ELb0ELb0ELb0ELi2ELi4ELi4ELi4ELb0EEENS1_24CollectiveEpilogueBwdGQAISA_fSD_Li256ELb1ELb0EEENS1_25SingleTileBwdLPTSchedulerILb1ELi128ELb0EEEEEEEEEvNT_6ParamsE$_ZN4cute8smem_ptrIPjECI1NS_12iter_adaptorIS1_S2_EEES1_)
$_ZN7cutlass13device_kernelIN5flash19enable_sm80_to_sm89INS1_16FlashAttnBwdSm80INS1_25CollectiveMainloopBwdSm80ILi2ELi2EN4cute5tupleIJNS5_1CILi128EEES8_NS7_ILi64EEEEEENS_10bfloat16_tEfNS_4arch4Sm80ELb1ELb0ELb1ELb1ELb0ELb0ELb0ELb0ELi2ELi4ELi4ELi4ELb0EEENS1_24CollectiveEpilogueBwdGQAISA_fSD_Li256ELb1ELb0EEENS1_25SingleTileBwdLPTSchedulerILb1ELi128ELb0EEEEEEEEEvNT_6ParamsE$_ZN4cute8smem_ptrIPjECI1NS_12iter_adaptorIS1_S2_EEES1_:
[----:B------:R-:W-:Y:S02]  /*b3c0*/  MOV R10, 0xb3e0 ;  /* 0x0000b3e0000a7802 */ /* 0x000fe40000000f00 */
[----:B------:R-:W-:Y:S05]  /*b3d0*/  CALL.REL.NOINC `($_ZN7cutlass13device_kernelIN5flash19enable_sm80_to_sm89INS1_16FlashAttnBwdSm80INS1_25CollectiveMainloopBwdSm80ILi2ELi2EN4cute5tupleIJNS5_1CILi128EEES8_NS7_ILi64EEEEEENS_10bfloat16_tEfNS_4arch4Sm80ELb1ELb0ELb1ELb1ELb0ELb0ELb0ELb0ELi2ELi4ELi4ELi4ELb0EEENS1_24CollectiveEpilogueBwdGQAISA_fSD_Li256ELb1ELb0EEENS1_25SingleTileBwdLPTSchedulerILb1ELi128ELb0EEEEEEEEEvNT_6ParamsE$_ZN4cute12iter_adaptorIPjNS_8smem_ptrIS1_EEEC2ES1_) ;  /* 0xffffa96000007944 */ /* 0x000fea0003c3ffff */
[----:B------:R-:W-:-:S04]  /*b3e0*/  MOV R9, 0x0 ;  /* 0x0000000000097802 */ /* 0x000fc80000000f00 */
[----:B------:R-:W-:Y:S05]  /*b3f0*/  RET.REL.NODEC R8 `(_ZN7cutlass13device_kernelIN5flash19enable_sm80_to_sm89INS1_16FlashAttnBwdSm80INS1_25CollectiveMainloopBwdSm80ILi2ELi2EN4cute5tupleIJNS5_1CILi128EEES8_NS7_ILi64EEEEEENS_10bfloat16_tEfNS_4arch4Sm80ELb1ELb0ELb1ELb1ELb0ELb0ELb0ELb0ELi2ELi4ELi4ELi4ELb0EEENS1_24CollectiveEpilogueBwdGQAISA_fSD_Li256ELb1ELb0EEENS1_25SingleTileBwdLPTSchedulerILb1ELi128ELb0EEEEEEEEEvNT_6ParamsE) ;  /* 0xffff4c0008007950 */ /* 0x000fea0003c3ffff */
        .type           $_ZN7cutlass13device_kernelIN5flash19enable_sm80_to_sm89INS1_16FlashAttnBwdSm80INS1_25CollectiveMainloopBwdSm80ILi2ELi2EN4cute5tupleIJNS5_1CILi128EEES8_NS7_ILi64EEEEEENS_10bfloat16_tEfNS_4arch4Sm80ELb1ELb0ELb1ELb1ELb0ELb0ELb0ELb0ELi2ELi4ELi4ELi4ELb0EEENS1_24CollectiveEpilogueBwdGQAISA_fSD_Li256ELb1ELb0EEENS1_25SingleTileBwdLPTSchedulerILb1ELi128ELb0EEEEEEEEEvNT_6ParamsE$_ZN73_INTERNAL_24fd9406_37_flash_bwd_hdim64_bf16_softcap_sm80_cu_3fbc093a_291814__viaddmin_s32Eiii,@function
        .size           $_ZN7cutlass13device_kernelIN5flash19enable_sm80_to_sm89INS1_16FlashAttnBwdSm80INS1_25CollectiveMainloopBwdSm80ILi2ELi2EN4cute5tupleIJNS5_1CILi128EEES8_NS7_ILi64EEEEEENS_10bfloat16_tEfNS_4arch4Sm80ELb1ELb0ELb1ELb1ELb0ELb0ELb0ELb0ELi2ELi4ELi4ELi4ELb0EEENS1_24CollectiveEpilogueBwdGQAISA_fSD_Li256ELb1ELb0EEENS1_25SingleTileBwdLPTSchedulerILb1ELi128ELb0EEEEEEEEEvNT_6ParamsE$_ZN73_INTERNAL_24fd9406_37_flash_bwd_hdim64_bf16_softcap_sm80_cu_3fbc093a_291814__viaddmin_s32Eiii,($_ZN7cutlass13device_kernelIN5flash19enable_sm80_to_sm89INS1_16FlashAttnBwdSm80INS1_25CollectiveMainloopBwdSm80ILi2ELi2EN4cute5tupleIJNS5_1CILi128EEES8_NS7_ILi64EEEEEENS_10bfloat16_tEfNS_4arch4Sm80ELb1ELb0ELb1ELb1ELb0ELb0ELb0ELb0ELi2ELi4ELi4ELi4ELb0EEENS1_24CollectiveEpilogueBwdGQAISA_fSD_Li256ELb1ELb0EEENS1_25SingleTileBwdLPTSchedulerILb1ELi128ELb0EEEEEEEEEvNT_6ParamsE$_ZN73_INTERNAL_24fd9406_37_flash_bwd_hdim64_bf16_softcap_sm80_cu_3fbc093a_291824__cvta_generic_to_sharedEPKv - $_ZN7cutlass13device_kernelIN5flash19enable_sm80_to_sm89INS1_16FlashAttnBwdSm80INS1_25CollectiveMainloopBwdSm80ILi2ELi2EN4cute5tupleIJNS5_1CILi128EEES8_NS7_ILi64EEEEEENS_10bfloat16_tEfNS_4arch4Sm80ELb1ELb0ELb1ELb1ELb0ELb0ELb0ELb0ELi2ELi4ELi4ELi4ELb0EEENS1_24CollectiveEpilogueBwdGQAISA_fSD_Li256ELb1ELb0EEENS1_25SingleTileBwdLPTSchedulerILb1ELi128ELb0EEEEEEEEEvNT_6ParamsE$_ZN73_INTERNAL_24fd9406_37_flash_bwd_hdim64_bf16_softcap_sm80_cu_3fbc093a_291814__viaddmin_s32Eiii)
$_ZN7cutlass13device_kernelIN5flash19enable_sm80_to_sm89INS1_16FlashAttnBwdSm80INS1_25CollectiveMainloopBwdSm80ILi2ELi2EN4cute5tupleIJNS5_1CILi128EEES8_NS7_ILi64EEEEEENS_10bfloat16_tEfNS_4arch4Sm80ELb1ELb0ELb1ELb1ELb0ELb0ELb0ELb0ELi2ELi4ELi4ELi4ELb0EEENS1_24CollectiveEpilogueBwdGQAISA_fSD_Li256ELb1ELb0EEENS1_25SingleTileBwdLPTSchedulerILb1ELi128ELb0EEEEEEEEEvNT_6ParamsE$_ZN73_INTERNAL_24fd9406_37_flash_bwd_hdim64_bf16_softcap_sm80_cu_3fbc093a_291814__viaddmin_s32Eiii:
[----:B------:R-:W-:Y:S02]  /*b400*/  IADD3 R3, R3, R46, RZ ;  /* 0x0000002e03037210 */ /* 0x000fe40007ffe0ff */
[----:B------:R-:W-:Y:S02]  /*b410*/  MOV R6, 0xb430 ;  /* 0x0000b43000067802 */ /* 0x000fe40000000f00 */
[----:B------:R-:W-:Y:S05]  /*b420*/  CALL.REL.NOINC `($_ZN7cutlass13device_kernelIN5flash19enable_sm80_to_sm89INS1_16FlashAttnBwdSm80INS1_25CollectiveMainloopBwdSm80ILi2ELi2EN4cute5tupleIJNS5_1CILi128EEES8_NS7_ILi64EEEEEENS_10bfloat16_tEfNS_4arch4Sm80ELb1ELb0ELb1ELb1ELb0ELb0ELb0ELb0ELi2ELi4ELi4ELi4ELb0EEENS1_24CollectiveEpilogueBwdGQAISA_fSD_Li256ELb1ELb0EEENS1_25SingleTileBwdLPTSchedulerILb1ELi128ELb0EEEEEEEEEvNT_6ParamsE$min) ;  /* 0x0005bef000007944 */ /* 0x000fea0003c00000 */
[----:B------:R-:W-:-:S04]  /*b430*/  MOV R3, 0x0 ;  /* 0x0000000000037802 */ /* 0x000fc80000000f00 */
[----:B------:R-:W-:Y:S05]  /*b440*/  RET.REL.NODEC R2 `(_ZN7cutlass13device_kernelIN5flash19enable_sm80_to_sm89INS1_16FlashAttnBwdSm80INS1_25CollectiveMainloopBwdSm80ILi2ELi2EN4cute5tupleIJNS5_1CILi128EEES8_NS7_ILi64EEEEEENS_10bfloat16_tEfNS_4arch4Sm80ELb1ELb0ELb1ELb1ELb0ELb0ELb0ELb0ELi2ELi4ELi4ELi4ELb0EEENS1_24CollectiveEpilogueBwdGQAISA_fSD_Li256ELb1ELb0EEENS1_25SingleTileBwdLPTSchedulerILb1ELi128ELb0EEEEEEEEEvNT_6ParamsE) ;  /* 0xffff4bb002007950 */ /* 0x000fea0003c3ffff */
        .type           $_ZN7cutlass13device_kernelIN5flash19enable_sm80_to_sm89INS1_16FlashAttnBwdSm80INS1_25CollectiveMainloopBwdSm80ILi2ELi2EN4cute5tupleIJNS5_1CILi128EEES8_NS7_ILi64EEEEEENS_10bfloat16_tEfNS_4arch4Sm80ELb1ELb0ELb1ELb1ELb0ELb0ELb0ELb0ELi2ELi4ELi4ELi4ELb0EEENS1_24CollectiveEpilogueBwdGQAISA_fSD_Li256ELb1ELb0EEENS1_25SingleTileBwdLPTSchedulerILb1ELi128ELb0EEEEEEEEEvNT_6ParamsE$_ZN73_INTERNAL_24fd9406_37_flash_bwd_hdim64_bf16_softcap_sm80_cu_3fbc093a_291824__cvta_generic_to_sharedEPKv,@function
        .size           $_ZN7cutlass13device_kernelIN5flash19enable_sm80_to_sm89INS1_16FlashAttnBwdSm80INS1_25CollectiveMainloopBwdSm80ILi2ELi2EN4cute5tupleIJNS5_1CILi128EEES8_NS7_ILi64EEEEEENS_10bfloat16_tEfNS_4arch4Sm80ELb1ELb0ELb1ELb1ELb0ELb0ELb0ELb0ELi2ELi4ELi4ELi4ELb0EEENS1_24CollectiveEpilogueBwdGQAISA_fSD_Li256ELb1ELb0EEENS1_25SingleTileBwdLPTSchedulerILb1ELi128ELb0EEEEEEEEEvNT_6ParamsE$_ZN73_INTERNAL_24fd9406_37_flash_bwd_hdim64_bf16_softcap_sm80_cu_3fbc093a_291824__cvta_generic_to_sharedEPKv,($_ZN7cutlass13device_kernelIN5flash19enable_sm80_to_sm89INS1_16FlashAttnBwdSm80INS1_25CollectiveMainloopBwdSm80ILi2ELi2EN4cute5tupleIJNS5_1CILi128EEES8_NS7_ILi64EEEEEENS_10bfloat16_tEfNS_4arch4Sm80ELb1ELb0ELb1ELb1ELb0ELb0ELb0ELb0ELi2ELi4ELi4ELi4ELb0EEENS1_24CollectiveEpilogueBwdGQAISA_fSD_Li256ELb1ELb0EEENS1_25SingleTileBwdLPTSchedulerILb1ELi128ELb0EEEEEEEEEvNT_6ParamsE$_ZN73_INTERNAL_24fd9406_37_flash_bwd_hdim64_bf16_softcap_sm80_cu_3fbc093a_29189atomicAddEPff - $_ZN7cutlass13device_kernelIN5flash19enable_sm80_to_sm89INS1_16FlashAttnBwdSm80INS1_25CollectiveMainloopBwdSm80ILi2ELi2EN4cute5tupleIJNS5_1CILi128EEES8_NS7_ILi64EEEEEENS_10bfloat16_tEfNS_4arch4Sm80ELb1ELb0ELb1ELb1ELb0ELb0ELb0ELb0ELi2ELi4ELi4ELi4ELb0EEENS1_24CollectiveEpilogueBwdGQAISA_fSD_Li256ELb1ELb0EEENS1_25SingleTileBwdLPTSchedulerILb1ELi128ELb0EEEEEEEEEvNT_6ParamsE$_ZN73_INTERNAL_24fd9406_37_flash_bwd_hdim64_bf16_softcap_sm80_cu_3fbc093a_291824__cvta_generic_to_sharedEPKv)
$_ZN7cutlass13device_kernelIN5flash19enable_sm80_to_sm89INS1_16FlashAttnBwdSm80INS1_25CollectiveMainloopBwdSm80ILi2ELi2EN4cute5tupleIJNS5_1CILi128EEES8_NS7_ILi64EEEEEENS_10bfloat16_tEfNS_4arch4Sm80ELb1ELb0ELb1ELb1ELb0ELb0ELb0ELb0ELi2ELi4ELi4ELi4ELb0EEENS1_24CollectiveEpilogueBwdGQAISA_fSD_Li256ELb1ELb0EEENS1_25SingleTileBwdLPTSchedulerILb1ELi128ELb0EEEEEEEEEvNT_6ParamsE$_ZN73_INTERNAL_24fd9406_37_flash_bwd_hdim64_bf16_softcap_sm80_cu_3fbc093a_291824__cvta_generic_to_sharedEPKv:
[----:B------:R-:W-:Y:S02]  /*b450*/  MOV R3, 0x0 ;  /* 0x0000000000037802 */ /* 0x000fe40000000f00 */
[----:B------:R-:W-:Y:S02]  /*b460*/  IADD3 R4, R4, -c[0x0][0x18], RZ ;  /* 0x8000060004047a10 */ /* 0x000fe40007ffe0ff */
[----:B------:R-:W-:Y:S05]  /*b470*/  RET.REL.NODEC R2 `(_ZN7cutlass13device_kernelIN5flash19enable_sm80_to_sm89INS1_16FlashAttnBwdSm80INS1_25CollectiveMainloopBwdSm80ILi2ELi2EN4cute5tupleIJNS5_1CILi128EEES8_NS7_ILi64EEEEEENS_10bfloat16_tEfNS_4arch4Sm80ELb1ELb0ELb1ELb1ELb0ELb0ELb0ELb0ELi2ELi4ELi4ELi4ELb0EEENS1_24CollectiveEpilogueBwdGQAISA_fSD_Li256ELb1ELb0EEENS1_25SingleTileBwdLPTSchedulerILb1ELi128ELb0EEEEEEEEEvNT_6ParamsE) ;  /* 0xffff4b8002007950 */ /* 0x000fea0003c3ffff */
        .type           $_ZN7cutlass13device_kernelIN5flash19enable_sm80_to_sm89INS1_16FlashAttnBwdSm80INS1_25CollectiveMainloopBwdSm80ILi2ELi2EN4cute5tupleIJNS5_1CILi128EEES8_NS7_ILi64EEEEEENS_10bfloat16_tEfNS_4arch4Sm80ELb1ELb0ELb1ELb1ELb0ELb0ELb0ELb0ELi2ELi4ELi4ELi4ELb0EEENS1_24CollectiveEpilogueBwdGQAISA_fSD_Li256ELb1ELb0EEENS1_25SingleTileBwdLPTSchedulerILb1ELi128ELb0EEEEEEEEEvNT_6ParamsE$_ZN73_INTERNAL_24fd9406_37_flash_bwd_hdim64_bf16_softcap_sm80_cu_3fbc093a_29189atomicAddEPff,@function
        .size           $_ZN7cutlass13device_kernelIN5flash19enable_sm80_to_sm89INS1_16FlashAttnBwdSm80INS1_25CollectiveMainloopBwdSm80ILi2ELi2EN4cute5tupleIJNS5_1CILi128EEES8_NS7_ILi64EEEEEENS_10bfloat16_tEfNS_4arch4Sm80ELb1ELb0ELb1ELb1ELb0ELb0ELb0ELb0ELi2ELi4ELi4ELi4ELb0EEENS1_24CollectiveEpilogueBwdGQAISA_fSD_Li256ELb1ELb0EEENS1_25SingleTileBwdLPTSchedulerILb1ELi128ELb0EEEEEEEEEvNT_6ParamsE$_ZN73_INTERNAL_24fd9406_37_flash_bwd_hdim64_bf16_softcap_sm80_cu_3fbc093a_29189atomicAddEPff,($_ZN7cutlass13device_kernelIN5flash19enable_sm80_to_sm89INS1_16FlashAttnBwdSm80INS1_25CollectiveMainloopBwdSm80ILi2ELi2EN4cute5tupleIJNS5_1CILi128EEES8_NS7_ILi64EEEEEENS_10bfloat16_tEfNS_4arch4Sm80ELb1ELb0ELb1ELb1ELb0ELb0ELb0ELb0ELi2ELi4ELi4ELi4ELb0EEENS1_24CollectiveEpilogueBwdGQAISA_fSD_Li256ELb1ELb0EEENS1_25SingleTileBwdLPTSchedulerILb1ELi128ELb0EEEEEEEEEvNT_6ParamsE$_ZZN4cute12filter_tupleINS_5tupleIJNS1_IJNS_10UnderscoreENS_1CILi0EEEEEENS1_IJS4_S2_EEEEEENS1_IJNS1_IJNS1_IJNS3_ILi1EEES4_EEES4_EEENS1_IJNS1_IJS4_S4_EEEiEEEEEEZNS_5sliceIS7_SD_EEDaRKT_RKT0_EUlRKT_RKT0_E_EEDaSH_SK_OT1_ENKUlDpSN_E_clIJNS1_IJS9_EEENS1_IJiEEEEEEDaSU_ - $_ZN7cutlass13device_kernelIN5flash19enable_sm80_to_sm89INS1_16FlashAttnBwdSm80INS1_25CollectiveMainloopBwdSm80ILi2ELi2EN4cute5tupleIJNS5_1CILi128EEES8_NS7_ILi64EEEEEENS_10bfloat16_tEfNS_4arch4Sm80ELb1ELb0ELb1ELb1ELb0ELb0ELb0ELb0ELi2ELi4ELi4ELi4ELb0EEENS1_24CollectiveEpilogueBwdGQAISA_fSD_Li256ELb1ELb0EEENS1_25SingleTileBwdLPTSchedulerILb1ELi128ELb0EEEEEEEEEvNT_6ParamsE$_ZN73_INTERNAL_24fd9406_37_flash_bwd_hdim64_bf16_softcap_sm80_cu_3fbc093a_29189atomicAddEPff)
$_ZN7cutlass13device_kernelIN5flash19enable_sm80_to_sm89INS1_16FlashAttnBwdSm80INS1_25CollectiveMainloopBwdSm80ILi2ELi2EN4cute5tupleIJNS5_1CILi128EEES8_NS7_ILi64EEEEEENS_10bfloat16_tEfNS_4arch4Sm80ELb1ELb0ELb1ELb1ELb0ELb0ELb0ELb0ELi2ELi4ELi4ELi4ELb0EEENS1_24CollectiveEpilogueBwdGQAISA_fSD_Li256ELb1ELb0EEENS1_25SingleTileBwdLPTSchedulerILb1ELi128ELb0EEEEEEEEEvNT_6ParamsE$_ZN73_INTERNAL_24fd9406_37_flash_bwd_hdim64_bf16_softcap_sm80_cu_3fbc093a_29189atomicAddEPff:
[----:B------:R-:W-:Y:S01]  /*b480*/  BSSY B0, `(.L_x_2938) ;  /* 0x0000003000007945 */ /* 0x000fe20003800000 */
[----:B------:R-:W-:Y:S02]  /*b490*/  MOV R12, 0xb4b0 ;  /* 0x0000b4b0000c7802 */ /* 0x000fe40000000f00 */
[----:B------:R-:W-:Y:S05]  /*b4a0*/  CALL.REL.NOINC `($_ZN7cutlass13device_kernelIN5flash19enable_sm80_to_sm89INS1_16FlashAttnBwdSm80INS1_25CollectiveMainloopBwdSm80ILi2ELi2EN4cute5tupleIJNS5_1CILi128EEES8_NS7_ILi64EEEEEENS_10bfloat16_tEfNS_4arch4Sm80ELb1ELb0ELb1ELb1ELb0ELb0ELb0ELb0ELi2ELi4ELi4ELi4ELb0EEENS1_24CollectiveEpilogueBwdGQAISA_fSD_Li256ELb1ELb0EEENS1_25SingleTileBwdLPTSchedulerILb1ELi128ELb0EEEEEEEEEvNT_6ParamsE$__fAtomicAdd) ;  /* 0x0005bd0000007944 */ /* 0x000fea0003c00000 */
[----:B------:R-:W-:Y:S05]  /*b4b0*/  BSYNC B0 ;  /* 0x0000000000007941 */ /* 0x000fea0003800000 */
.L_x_2938:
[----:B------:R-:W-:-:S04]  /*b4c0*/  MOV R11, 0x0 ;  /* 0x00000000000b7802 */ /* 0x000fc80000000f00 */
[----:B------:R-:W-:Y:S05]  /*b4d0*/  RET.REL.NODEC R10 `(_ZN7cutlass13device_kernelIN5flash19enable_sm80_to_sm89INS1_16FlashAttnBwdSm80INS1_25CollectiveMainloopBwdSm80ILi2ELi2EN4cute5tupleIJNS5_1CILi128EEES8_NS7_ILi64EEEEEENS_10bfloat16_tEfNS_4arch4Sm80ELb1ELb0ELb1ELb1ELb0ELb0ELb0ELb0ELi2ELi4ELi4ELi4ELb0EEENS1_24CollectiveEpilogueBwdGQAISA_fSD_Li256ELb1ELb0EEENS1_25SingleTileBwdLPTSchedulerILb1ELi128ELb0EEEEEEEEEvNT_6ParamsE) ;  /* 0xffff4b200a007950 */ /* 0x000fea0003c3ffff */
        .type           $_ZN7cutlass13device_kernelIN5flash19enable_sm80_to_sm89INS1_16FlashAttnBwdSm80INS1_25CollectiveMainloopBwdSm80ILi2ELi2EN4cute5tupleIJNS5_1CILi128EEES8_NS7_ILi64EEEEEENS_10bfloat16_tEfNS_4arch4Sm80ELb1ELb0ELb1ELb1ELb0ELb0ELb0ELb0ELi2ELi4ELi4ELi4ELb0EEENS1_24CollectiveEpilogueBwdGQAISA_fSD_Li256ELb1ELb0EEENS1_25SingleTileBwdLPTSchedulerILb1ELi128ELb0EEEEEEEEEvNT_6ParamsE$_ZZN4cute12filter_tupleINS_5tupleIJNS1_IJNS_10UnderscoreENS_1CILi0EEEEEENS1_IJS4_S2_EEEEEENS1_IJNS1_IJNS1_IJNS3_ILi1EEES4_EEES4_EEENS1_IJNS1_IJS4_S4_EEEiEEEEEEZNS_5sliceIS7_SD_EEDaRKT_RKT0_EUlRKT_RKT0_E_EEDaSH_SK_OT1_ENKUlDpSN_E_clIJNS1_IJS9_EEENS1_IJiEEEEEEDaSU_,@function
        .size           $_ZN7cutlass13device_kernelIN5flash19enable_sm80_to_sm89INS1_16FlashAttnBwdSm80INS1_25CollectiveMainloopBwdSm80ILi2ELi2EN4cute5tupleIJNS5_1CILi128EEES8_NS7_ILi64EEEEEENS_10bfloat16_tEfNS_4arch4Sm80ELb1ELb0ELb1ELb1ELb0ELb0ELb0ELb0ELi2ELi4ELi4ELi4ELb0EEENS1_24CollectiveEpilogueBwdGQAISA_fSD_Li256ELb1ELb0EEENS1_25SingleTileBwdLPTSchedulerILb1ELi128ELb0EEEEEEEEEvNT_6ParamsE$_ZZN4cute12filter_tupleINS_5tupleIJNS1_IJNS_10UnderscoreENS_1CILi0EEEEEENS1_IJS4_S2_EEEEEENS1_IJNS1_IJNS1_IJNS3_ILi1EEES4_EEES4_EEENS1_IJNS1_IJS4_S4_EEEiEEEEEEZNS_5sliceIS7_SD_EEDaRKT_RKT0_EUlRKT_RKT0_E_EEDaSH_SK_OT1_ENKUlDpSN_E_clIJNS1_IJS9_EEENS1_IJiEEEEEEDaSU_,($_ZN7cutlass13device_kernelIN5flash19enable_sm80_to_sm89INS1_16FlashAttnBwdSm80INS1_25CollectiveMainloopBwdSm80ILi2ELi2EN4cute5tupleIJNS5_1CILi128EEES8_NS7_ILi64EEEEEENS_10bfloat16_tEfNS_4arch4Sm80ELb1ELb0ELb1ELb1ELb0ELb0ELb0ELb0ELi2ELi4ELi4ELi4ELb0EEENS1_24CollectiveEpilogueBwdGQAISA_fSD_Li256ELb1ELb0EEENS1_25SingleTileBwdLPTSchedulerILb1ELi128ELb0EEEEEEEEEvNT_6ParamsE$_ZZN4cute12filter_tupleINS_5tupleIJNS1_IJNS_1CILi0EEENS1_IJNS2_ILi1EEENS2_ILi512EEEiEEEEEENS2_ILi4096EEENS1_IJiNS2_ILi8192EEEEEEEEEZNS_7flattenISB_EEDaRKT_EUlRKT_E_EEDaSF_OT0_ENKUlDpSI_E_clIJNS1_IJS3_S4_S5_iEEENS1_IJS8_EEESA_EEEDaSM_ - $_ZN7cutlass13device_kernelIN5flash19enable_sm80_to_sm89INS1_16FlashAttnBwdSm80INS1_25CollectiveMainloopBwdSm80ILi2ELi2EN4cute5tupleIJNS5_1CILi128EEES8_NS7_ILi64EEEEEENS_10bfloat16_tEfNS_4arch4Sm80ELb1ELb0ELb1ELb1ELb0ELb0ELb0ELb0ELi2ELi4ELi4ELi4ELb0EEENS1_24CollectiveEpilogueBwdGQAISA_fSD_Li256ELb1ELb0EEENS1_25SingleTileBwdLPTSchedulerILb1ELi128ELb0EEEEEEEEEvNT_6ParamsE$_ZZN4cute12filter_tupleINS_5tupleIJNS1_IJNS_10UnderscoreENS_1CILi0EEEEEENS1_IJS4_S2_EEEEEENS1_IJNS1_IJNS1_IJNS3_ILi1EEES4_EEES4_EEENS1_IJNS1_IJS4_S4_EEEiEEEEEEZNS_5sliceIS7_SD_EEDaRKT_RKT0_EUlRKT_RKT0_E_EEDaSH_SK_OT1_ENKUlDpSN_E_clIJNS1_IJS9_EEENS1_IJiEEEEEEDaSU_)
$_ZN7cutlass13device_kernelIN5flash19enable_sm80_to_sm89INS1_16FlashAttnBwdSm80INS1_25CollectiveMainloopBwdSm80ILi2ELi2EN4cute5tupleIJNS5_1CILi128EEES8_NS7_ILi64EEEEEENS_10bfloat16_tEfNS_4arch4Sm80ELb1ELb0ELb1ELb1ELb0ELb0ELb0ELb0ELi2ELi4ELi4ELi4ELb0EEENS1_24CollectiveEpilogueBwdGQAISA_fSD_Li256ELb1ELb0EEENS1_25SingleTileBwdLPTSchedulerILb1ELi128ELb0EEEEEEEEEvNT_6ParamsE$_ZZN4cute12filter_tupleINS_5tupleIJNS1_IJNS_10UnderscoreENS_1CILi0EEEEEENS1_IJS4_S2_EEEEEENS1_IJNS1_IJNS1_IJNS3_ILi1EEES4_EEES4_EEENS1_IJNS1_IJS4_S4_EEEiEEEEEEZNS_5sliceIS7_SD_EEDaRKT_RKT0_EUlRKT_RKT0_E_EEDaSH_SK_OT1_ENKUlDpSN_E_clIJNS1_IJS9_EEENS1_IJiEEEEEEDaSU_:
[----:B------:R-:W-:Y:S02]  /*b4e0*/  IADD3 R2, R1, 0x1680, RZ ;  /* 0x0000168001027810 */ /* 0x000fe40007ffe0ff */
[----:B------:R-:W-:Y:S02]  /*b4f0*/  MOV R6, 0xb520 ;  /* 0x0000b52000067802 */ /* 0x000fe40000000f00 */
[----:B------:R-:W-:Y:S02]  /*b500*/  IADD3 R2, R2, c[0x0][0x20], RZ ;  /* 0x0000080002027a10 */ /* 0x000fe40007ffe0ff */
[----:B------:R-:W-:Y:S05]  /*b510*/  CALL.REL.NOINC `($_ZN7cutlass13device_kernelIN5flash19enable_sm80_to_sm89INS1_16FlashAttnBwdSm80INS1_25CollectiveMainloopBwdSm80ILi2ELi2EN4cute5tupleIJNS5_1CILi128EEES8_NS7_ILi64EEEEEENS_10bfloat16_tEfNS_4arch4Sm80ELb1ELb0ELb1ELb1ELb0ELb0ELb0ELb0ELi2ELi4ELi4ELi4ELb0EEENS1_24CollectiveEpilogueBwdGQAISA_fSD_Li256ELb1ELb0EEENS1_25SingleTileBwdLPTSchedulerILb1ELi128ELb0EEEEEEEEEvNT_6ParamsE$_ZN4cute3eso3ESOILb1ELb0EJNS_5tupleIJNS_1CILi1EEENS3_ILi0EEEEEEiEEC2ERKS6_RKi) ;  /* 0xffffd55000007944 */ /* 0x000fea0003c3ffff */
[----:B-1----:R1:W5:Y:S01]  /*b520*/  LDL R3, [R1+0x1680] ;  /* 0x0016800001037983 */ /* 0x0023620000100800 */
[----:B------:R-:W-:-:S04]  /*b530*/  MOV R9, 0x0 ;  /* 0x0000000000097802 */ /* 0x000fc80000000f00 */
[----:B------:R-:W-:Y:S05]  /*b540*/  RET.REL.NODEC R8 `(_ZN7cutlass13device_kernelIN5flash19enable_sm80_to_sm89INS1_16FlashAttnBwdSm80INS1_25CollectiveMainloopBwdSm80ILi2ELi2EN4cute5tupleIJNS5_1CILi128EEES8_NS7_ILi64EEEEEENS_10bfloat16_tEfNS_4arch4Sm80ELb1ELb0ELb1ELb1ELb0ELb0ELb0ELb0ELi2ELi4ELi4ELi4ELb0EEENS1_24CollectiveEpilogueBwdGQAISA_fSD_Li256ELb1ELb0EEENS1_25SingleTileBwdLPTSchedulerILb1ELi128ELb0EEEEEEEEEvNT_6ParamsE) ;  /* 0xffff4ab008007950 */ /* 0x000fea0003c3ffff */
        .type           $_ZN7cutlass13device_kernelIN5flash19enable_sm80_to_sm89INS1_16FlashAttnBwdSm80INS1_25CollectiveMainloopBwdSm80ILi2ELi2EN4cute5tupleIJNS5_1CILi128EEES8_NS7_ILi64EEEEEENS_10bfloat16_tEfNS_4arch4Sm80ELb1ELb0ELb1ELb1ELb0ELb0ELb0ELb0ELi2ELi4ELi4ELi4ELb0EEENS1_24CollectiveEpilogueBwdGQAISA_fSD_Li256ELb1ELb0EEENS1_25SingleTileBwdLPTSchedulerILb1ELi128ELb0EEEEEEEEEvNT_6ParamsE$_ZZN4cute12filter_tupleINS_5tupleIJNS1_IJNS_1CILi0EEENS1_IJNS2_ILi1EEENS2_ILi512EEEiEEEEEENS2_ILi4096EEENS1_IJiNS2_ILi8192EEEEEEEEEZNS_7flattenISB_EEDaRKT_EUlRKT_E_EEDaSF_OT0_ENKUlDpSI_E_clIJNS1_IJS3_S4_S5_iEEENS1_IJS8_EEESA_EEEDaSM_,@function
        .size           $_ZN7cutlass13device_kernelIN5flash19enable_sm80_to_sm89INS1_16FlashAttnBwdSm80INS1_25CollectiveMainloopBwdSm80ILi2ELi2EN4cute5tupleIJNS5_1CILi128EEES8_NS7_ILi64EEEEEENS_10bfloat16_tEfNS_4arch4Sm80ELb1ELb0ELb1ELb1ELb0ELb0ELb0ELb0ELi2ELi4ELi4ELi4ELb0EEENS1_24CollectiveEpilogueBwdGQAISA_fSD_Li256ELb1ELb0EEENS1_25SingleTileBwdLPTSchedulerILb1ELi128ELb0EEEEEEEEEvNT_6ParamsE$_ZZN4cute12filter_tupleINS_5tupleIJNS1_IJNS_1CILi0EEENS1_IJNS2_ILi1EEENS2_ILi512EEEiEEEEEENS2_ILi4096EEENS1_IJiNS2_ILi8192EEEEEEEEEZNS_7flattenISB_EEDaRKT_EUlRKT_E_EEDaSF_OT0_ENKUlDpSI_E_clIJNS1_IJS3_S4_S5_iEEENS1_IJS8_EEESA_EEEDaSM_,($_ZN7cutlass13device_kernelIN5flash19enable_sm80_to_sm89INS1_16FlashAttnBwdSm80INS1_25CollectiveMainloopBwdSm80ILi2ELi2EN4cute5tupleIJNS5_1CILi128EEES8_NS7_ILi64EEEEEENS_10bfloat16_tEfNS_4arch4Sm80ELb1ELb0ELb1ELb1ELb0ELb0ELb0ELb0ELi2ELi4ELi4ELi4ELb0EEENS1_24CollectiveEpilogueBwdGQAISA_fSD_Li256ELb1ELb0EEENS1_25SingleTileBwdLPTSchedulerILb1ELi128ELb0EEEEEEEEEvNT_6ParamsE$_ZZN4cute12filter_tupleINS_5tupleIJNS1_IJiNS1_IJiNS_1CILi0EEEEEEEEENS1_IJNS_10UnderscoreENS1_IJS6_S6_EEEEEEEEES9_ZNS_4diceIS9_S9_EEDaRKT_RKT0_EUlRKT_RKT0_E_EEDaSD_SG_OT1_ENKUlDpSJ_E_clIJNS1_IJiiS3_EEENS1_IJEEEEEEDaSQ_ - $_ZN7cutlass13device_kernelIN5flash19enable_sm80_to_sm89INS1_16FlashAttnBwdSm80INS1_25CollectiveMainloopBwdSm80ILi2ELi2EN4cute5tupleIJNS5_1CILi128EEES8_NS7_ILi64EEEEEENS_10bfloat16_tEfNS_4arch4Sm80ELb1ELb0ELb1ELb1ELb0ELb0ELb0ELb0ELi2ELi4ELi4ELi4ELb0EEENS1_24CollectiveEpilogueBwdGQAISA_fSD_Li256ELb1ELb0EEENS1_25SingleTileBwdLPTSchedulerILb1ELi128ELb0EEEEEEEEEvNT_6ParamsE$_ZZN4cute12filter_tupleINS_5tupleIJNS1_IJNS_1CILi0EEENS1_IJNS2_ILi1EEENS2_ILi512EEEiEEEEEENS2_ILi4096EEENS1_IJiNS2_ILi8192EEEEEEEEEZNS_7flattenISB_EEDaRKT_EUlRKT_E_EEDaSF_OT0_ENKUlDpSI_E_clIJNS1_IJS3_S4_S5_iEEENS1_IJS8_EEESA_EEEDaSM_)
$_ZN7cutlass13device_kernelIN5flash19enable_sm80_to_sm89INS1_16FlashAttnBwdSm80INS1_25CollectiveMainloopBwdSm80ILi2ELi2EN4cute5tupleIJNS5_1CILi128EEES8_NS7_ILi64EEEEEENS_10bfloat16_tEfNS_4arch4Sm80ELb1ELb0ELb1ELb1ELb0ELb0ELb0ELb0ELi2ELi4ELi4ELi4ELb0EEENS1_24CollectiveEpilogueBwdGQAISA_fSD_Li256ELb1ELb0EEENS1_25SingleTileBwdLPTSchedulerILb1ELi128ELb0EEEEEEEEEvNT_6ParamsE$_ZZN4cute12filter_tupleINS_5tupleIJNS1_IJNS_1CILi0EEENS1_IJNS2_ILi1EEENS2_ILi512EEEiEEEEEENS2_ILi4096EEENS1_IJiNS2_ILi8192EEEEEEEEEZNS_7flattenISB_EEDaRKT_EUlRKT_E_EEDaSF_OT0_ENKUlDpSI_E_clIJNS1_IJS3_S4_S5_iEEENS1_IJS8_EEESA_EEEDaSM_:
[----:B------:R-:W-:Y:S02]  /*b550*/  IADD3 R3, R1, 0x1380, RZ ;  /* 0x0000138001037810 */ /* 0x000fe40007ffe0ff */
[----:B------:R-:W-:Y:S02]  /*b560*/  MOV R8, 0xb590 ;  /* 0x0000b59000087802 */ /* 0x000fe40000000f00 */
[----:B------:R-:W-:Y:S02]  /*b570*/  IADD3 R3, R3, c[0x0][0x20], RZ ;  /* 0x0000080003037a10 */ /* 0x000fe40007ffe0ff */
[----:B------:R-:W-:Y:S05]  /*b580*/  CALL.REL.NOINC `($_ZN7cutlass13device_kernelIN5flash19enable_sm80_to_sm89INS1_16FlashAttnBwdSm80INS1_25CollectiveMainloopBwdSm80ILi2ELi2EN4cute5tupleIJNS5_1CILi128EEES8_NS7_ILi64EEEEEENS_10bfloat16_tEfNS_4arch4Sm80ELb1ELb0ELb1ELb1ELb0ELb0ELb0ELb0ELi2ELi4ELi4ELi4ELb0EEENS1_24CollectiveEpilogueBwdGQAISA_fSD_Li256ELb1ELb0EEENS1_25SingleTileBwdLPTSchedulerILb1ELi128ELb0EEEEEEEEEvNT_6ParamsE$_ZN4cute3eso3ESOILb1ELb0EJNS_1CILi0EEENS2_ILi1EEENS2_ILi512EEEiNS2_ILi4096EEEiNS2_ILi8192EEEEEC2ERKS3_RKS4_RKS5_RKiRKS6_SG_RKS7_) ;  /* 0xffffc50000007944 */ /* 0x000fea0003c3ffff */
[----:B-1----:R-:W-:Y:S02]  /*b590*/  MOV R2, R6 ;  /* 0x0000000600027202 */ /* 0x002fe40000000f00 */
[----:B------:R-:W-:-:S04]  /*b5a0*/  MOV R3, 0x0 ;  /* 0x0000000000037802 */ /* 0x000fc80000000f00 */
[----:B------:R-:W-:Y:S05]  /*b5b0*/  RET.REL.NODEC R2 `(_ZN7cutlass13device_kernelIN5flash19enable_sm80_to_sm89INS1_16FlashAttnBwdSm80INS1_25CollectiveMainloopBwdSm80ILi2ELi2EN4cute5tupleIJNS5_1CILi128EEES8_NS7_ILi64EEEEEENS_10bfloat16_tEfNS_4arch4Sm80ELb1ELb0ELb1ELb1ELb0ELb0ELb0ELb0ELi2ELi4ELi4ELi4ELb0EEENS1_24CollectiveEpilogueBwdGQAISA_fSD_Li256ELb1ELb0EEENS1_25SingleTileBwdLPTSchedulerILb1ELi128ELb0EEEEEEEEEvNT_6ParamsE) ;  /* 0xffff4a4002007950 */ /* 0x000fea0003c3ffff */
        .type           $_ZN7cutlass13device_kernelIN5flash19enable_sm80_to_sm89INS1_16FlashAttnBwdSm80INS1_25CollectiveMainloopBwdSm80ILi2ELi2EN4cute5tupleIJNS5_1CILi128EEES8_NS7_ILi64EEEEEENS_10bfloat16_tEfNS_4arch4Sm80ELb1ELb0ELb1ELb1ELb0ELb0ELb0ELb0ELi2ELi4ELi4ELi4ELb0EEENS1_24CollectiveEpilogueBwdGQAISA_fSD_Li256ELb1ELb0EEENS1_25SingleTileBwdLPTSchedulerILb1ELi128ELb0EEEEEEEEEvNT_6ParamsE$_ZZN4cute12filter_tupleINS_5tupleIJNS1_IJiNS1_IJiNS_1CILi0EEEEEEEEENS1_IJNS_10UnderscoreENS1_IJS6_S6_EEEEEEEEES9_ZNS_4diceIS9_S9_EEDaRKT_RKT0_EUlRKT_RKT0_E_EEDaSD_SG_OT1_ENKUlDpSJ_E_clIJNS1_IJiiS3_EEENS1_IJEEEEEEDaSQ_,@function
        .size           $_ZN7cutlass13device_kernelIN5flash19enable_sm80_to_sm89INS1_16FlashAttnBwdSm80INS1_25CollectiveMainloopBwdSm80ILi2ELi2EN4cute5tupleIJNS5_1CILi128EEES8_NS7_ILi64EEEEEENS_10bfloat16_tEfNS_4arch4Sm80ELb1ELb0ELb1ELb1ELb0ELb0ELb0ELb0ELi2ELi4ELi4ELi4ELb0EEENS1_24CollectiveEpilogueBwdGQAISA_fSD_Li256ELb1ELb0EEENS1_25SingleTileBwdLPTSchedulerILb1ELi128ELb0EEEEEEEEEvNT_6ParamsE$_ZZN4cute12filter_tupleINS_5tupleIJNS1_IJiNS1_IJiNS_1CILi0EEEEEEEEENS1_IJNS_10UnderscoreENS1_IJS6_S6_EEEEEEEEES9_ZNS_4diceIS9_S9_EEDaRKT_RKT0_EUlRKT_RKT0_E_EEDaSD_SG_OT1_ENKUlDpSJ_E_clIJNS1_IJiiS3_EEENS1_IJEEEEEEDaSQ_,($_ZN7cutlass13device_kernelIN5flash19enable_sm80_to_sm89INS1_16FlashAttnBwdSm80INS1_25CollectiveMainloopBwdSm80ILi2ELi2EN4cute5tupleIJNS5_1CILi128EEES8_NS7_ILi64EEEEEENS_10bfloat16_tEfNS_4arch4Sm80ELb1ELb0ELb1ELb1ELb0ELb0ELb0ELb0ELi2ELi4ELi4ELi4ELb0EEENS1_24CollectiveEpilogueBwdGQAISA_fSD_Li256ELb1ELb0EEENS1_25SingleTileBwdLPTSchedulerILb1ELi128ELb0EEEEEEEEEvNT_6ParamsE$_ZZN4cute12filter_tupleINS_5tupleIJNS1_IJiiEEENS_1CILi1024EEEEEEZNS_16flatten_to_tupleIS5_EEDaRKT_EUlRKT_E_EEDaS9_OT0_ENKUlDpSC_E_clIJS2_NS1_IJS4_EEEEEEDaSG_ - $_ZN7cutlass13device_kernelIN5flash19enable_sm80_to_sm89INS1_16FlashAttnBwdSm80INS1_25CollectiveMainloopBwdSm80ILi2ELi2EN4cute5tupleIJNS5_1CILi128EEES8_NS7_ILi64EEEEEENS_10bfloat16_tEfNS_4arch4Sm80ELb1ELb0ELb1ELb1ELb0ELb0ELb0ELb0ELi2ELi4ELi4ELi4ELb0EEENS1_24CollectiveEpilogueBwdGQAISA_fSD_Li256ELb1ELb0EEENS1_25SingleTileBwdLPTSchedulerILb1ELi128ELb0EEEEEEEEEvNT_6ParamsE$_ZZN4cute12filter_tupleINS_5tupleIJNS1_IJiNS1_IJiNS_1CILi0EEEEEEEEENS1_IJNS_10UnderscoreENS1_IJS6_S6_EEEEEEEEES9_ZNS_4diceIS9_S9_EEDaRKT_RKT0_EUlRKT_RKT0_E_EEDaSD_SG_OT1_ENKUlDpSJ_E_clIJNS1_IJiiS3_EEENS1_IJEEEEEEDaSQ_)
$_ZN7cutlass13device_kernelIN5flash19enable_sm80_to_sm89INS1_16FlashAttnBwdSm80INS1_25CollectiveMainloopBwdSm80ILi2ELi2EN4cute5tupleIJNS5_1CILi128EEES8_NS7_ILi64EEEEEENS_10bfloat16_tEfNS_4arch4Sm80ELb1ELb0ELb1ELb1ELb0ELb0ELb0ELb0ELi2ELi4ELi4ELi4ELb0EEENS1_24CollectiveEpilogueBwdGQAISA_fSD_Li256ELb1ELb0EEENS1_25SingleTileBwdLPTSchedulerILb1ELi128ELb0EEEEEEEEEvNT_6ParamsE$_ZZN4cute12filter_tupleINS_5tupleIJNS1_IJiNS1_IJiNS_1CILi0EEEEEEEEENS1_IJNS_10UnderscoreENS1_IJS6_S6_EEEEEEEEES9_ZNS_4diceIS9_S9_EEDaRKT_RKT0_EUlRKT_RKT0_E_EEDaSD_SG_OT1_ENKUlDpSJ_E_clIJNS1_IJiiS3_EEENS1_IJEEEEEEDaSQ_:
[----:B------:R-:W-:-:S06]  /*b5c0*/  IADD3 R11, R4, -c[0x0][0x20], RZ ;  /* 0x80000800040b7a10 */ /* 0x000fcc0007ffe0ff */
[----:B------:R-:W5:Y:S01]  /*b5d0*/  LDL R11, [R11] ;  /* 0x000000000b0b7983 */ /* 0x000f620000100800 */
[----:B------:R-:W-:Y:S02]  /*b5e0*/  IADD3 R6, R1, 0x1680, RZ ;  /* 0x0000168001067810 */ /* 0x000fe40007ffe0ff */
[----:B------:R-:W-:Y:S02]  /*b5f0*/  IADD3 R5, R4, 0x4, RZ ;  /* 0x0000000404057810 */ /* 0x000fe40007ffe0ff */
[----:B------:R-:W-:Y:S02]  /*b600*/  IADD3 R6, R6, c[0x0][0x20], RZ ;  /* 0x0000080006067a10 */ /* 0x000fe40007ffe0ff */
[----:B------:R-:W-:Y:S02]  /*b610*/  MOV R10, 0xb630 ;  /* 0x0000b630000a7802 */ /* 0x000fe40000000f00 */
[----:B-----5:R-:W-:Y:S05]  /*b620*/  CALL.REL.NOINC `($_ZN7cutlass13device_kernelIN5flash19enable_sm80_to_sm89INS1_16FlashAttnBwdSm80INS1_25CollectiveMainloopBwdSm80ILi2ELi2EN4cute5tupleIJNS5_1CILi128EEES8_NS7_ILi64EEEEEENS_10bfloat16_tEfNS_4arch4Sm80ELb1ELb0ELb1ELb1ELb0ELb0ELb0ELb0ELi2ELi4ELi4ELi4ELb0EEENS1_24CollectiveEpilogueBwdGQAISA_fSD_Li256ELb1ELb0EEENS1_25SingleTileBwdLPTSchedulerILb1ELi128ELb0EEEEEEEEEvNT_6ParamsE$_ZN4cute3eso3ESOILb0ELb0EJiiNS_1CILi0EEEEEC2ERKiS6_RKS3_) ;  /* 0xffffb6e000007944 */ /* 0x020fea0003c3ffff */
[----:B------:R2:W5:Y:S01]  /*b630*/  LDL.64 R4, [R1+0x1680] ;  /* 0x0016800001047983 */ /* 0x0005620000100a00 */
[----:B------:R-:W-:-:S04]  /*b640*/  MOV R9, 0x0 ;  /* 0x0000000000097802 */ /* 0x000fc80000000f00 */
[----:B------:R-:W-:Y:S05]  /*b650*/  RET.REL.NODEC R8 `(_ZN7cutlass13device_kernelIN5flash19enable_sm80_to_sm89INS1_16FlashAttnBwdSm80INS1_25CollectiveMainloopBwdSm80ILi2ELi2EN4cute5tupleIJNS5_1CILi128EEES8_NS7_ILi64EEEEEENS_10bfloat16_tEfNS_4arch4Sm80ELb1ELb0ELb1ELb1ELb0ELb0ELb0ELb0ELi2ELi4ELi4ELi4ELb0EEENS1_24CollectiveEpilogueBwdGQAISA_fSD_Li256ELb1ELb0EEENS1_25SingleTileBwdLPTSchedulerILb1ELi128ELb0EEEEEEEEEvNT_6ParamsE) ;  /* 0xffff49a008007950 */ /* 0x000fea0003c3ffff */
        .type           $_ZN7cutlass13device_kernelIN5flash19enable_sm80_to_sm89INS1_16FlashAttnBwdSm80INS1_25CollectiveMainloopBwdSm80ILi2ELi2EN4cute5tupleIJNS5_1CILi128EEES8_NS7_ILi64EEEEEENS_10bfloat16_tEfNS_4arch4Sm80ELb1ELb0ELb1ELb1ELb0ELb0ELb0ELb0ELi2ELi4ELi4ELi4ELb0EEENS1_24CollectiveEpilogueBwdGQAISA_fSD_Li256ELb1ELb0EEENS1_25SingleTileBwdLPTSchedulerILb1ELi128ELb0EEEEEEEEEvNT_6ParamsE$_ZZN4cute12filter_tupleINS_5tupleIJNS1_IJiiEEENS_1CILi1024EEEEEEZNS_16flatten_to_tupleIS5_EEDaRKT_EUlRKT_E_EEDaS9_OT0_ENKUlDpSC_E_clIJS2_NS1_IJS4_EEEEEEDaSG_,@function
        .size           $_ZN7cutlass13device_kernelIN5flash19enable_sm80_to_sm89INS1_16FlashAttnBwdSm80INS1_25CollectiveMainloopBwdSm80ILi2ELi2EN4cute5tupleIJNS5_1CILi128EEES8_NS7_ILi64EEEEEENS_10bfloat16_tEfNS_4arch4Sm80ELb1ELb0ELb1ELb1ELb0ELb0ELb0ELb0ELi2ELi4ELi4ELi4ELb0EEENS1_24CollectiveEpilogueBwdGQAISA_fSD_Li256ELb1ELb0EEENS1_25SingleTileBwdLPTSchedulerILb1ELi128ELb0EEEEEEEEEvNT_6ParamsE$_ZZN4cute12filter_tupleINS_5tupleIJNS1_IJiiEEENS_1CILi1024EEEEEEZNS_16flatten_to_tupleIS5_EEDaRKT_EUlRKT_E_EEDaS9_OT0_ENKUlDpSC_E_clIJS2_NS1_IJS4_EEEEEEDaSG_,($_ZN7cutlass13device_kernelIN5flash19enable_sm80_to_sm89INS1_16FlashAttnBwdSm80INS1_25CollectiveMainloopBwdSm80ILi2ELi2EN4cute5tupleIJNS5_1CILi128EEES8_NS7_ILi64EEEEEENS_10bfloat16_tEfNS_4arch4Sm80ELb1ELb0ELb1ELb1ELb0ELb0ELb0ELb0ELi2ELi4ELi4ELi4ELb0EEENS1_24CollectiveEpilogueBwdGQAISA_fSD_Li256ELb1ELb0EEENS1_25SingleTileBwdLPTSchedulerILb1ELi128ELb0EEEEEEEEEvNT_6ParamsE$_ZZN4cute12filter_tupleINS_5tupleIJNS1_IJiiEEENS_1CILi8192EEEEEEZNS_16flatten_to_tupleIS5_EEDaRKT_EUlRKT_E_EEDaS9_OT0_ENKUlDpSC_E_clIJS2_NS1_IJS4_EEEEEEDaSG_ - $_ZN7cutlass13device_kernelIN5flash19enable_sm80_to_sm89INS1_16FlashAttnBwdSm80INS1_25CollectiveMainloopBwdSm80ILi2ELi2EN4cute5tupleIJNS5_1CILi128EEES8_NS7_ILi64EEEEEENS_10bfloat16_tEfNS_4arch4Sm80ELb1ELb0ELb1ELb1ELb0ELb0ELb0ELb0ELi2ELi4ELi4ELi4ELb0EEENS1_24CollectiveEpilogueBwdGQAISA_fSD_Li256ELb1ELb0EEENS1_25SingleTileBwdLPTSchedulerILb1ELi128ELb0EEEEEEEEEvNT_6ParamsE$_ZZN4cute12filter_tupleINS_5tupleIJNS1_IJiiEEENS_1CILi1024EEEEEEZNS_16flatten_to_tupleIS5_EEDaRKT_EUlRKT_E_EEDaS9_OT0_ENKUlDpSC_E_clIJS2_NS1_IJS4_EEEEEEDaSG_)
$_ZN7cutlass13device_kernelIN5flash19enable_sm80_to_sm89INS1_16FlashAttnBwdSm80INS1_25CollectiveMainloopBwdSm80ILi2ELi2EN4cute5tupleIJNS5_1CILi128EEES8_NS7_ILi64EEEEEENS_10bfloat16_tEfNS_4arch4Sm80ELb1ELb0ELb1ELb1ELb0ELb0ELb0ELb0ELi2ELi4ELi4ELi4ELb0EEENS1_24CollectiveEpilogueBwdGQAISA_fSD_Li256ELb1ELb0EEENS1_25SingleTileBwdLPTSchedulerILb1ELi128ELb0EEEEEEEEEvNT_6ParamsE$_ZZN4cute12filter_tupleINS_5tupleIJNS1_IJiiEEENS_1CILi1024EEEEEEZNS_16flatten_to_tupleIS5_EEDaRKT_EUlRKT_E_EEDaS9_OT0_ENKUlDpSC_E_clIJS2_NS1_IJS4_EEEEEEDaSG_:
[----:B------:R-:W-:-:S06]  /*b660*/  IADD3 R8, R59, -c[0x0][0x20], RZ ;  /* 0x800008003b087a10 */ /* 0x000fcc0007ffe0ff */
[----:B------:R-:W5:Y:S01]  /*b670*/  LDL R8, [R8] ;  /* 0x0000000008087983 */ /* 0x000f620000100800 */
[----:B------:R-:W-:Y:S02]  /*b680*/  IADD3 R3, R1, 0x1680, RZ ;  /* 0x0000168001037810 */ /* 0x000fe40007ffe0ff */
[----:B------:R-:W-:Y:S02]  /*b690*/  IADD3 R2, R59, 0x4, RZ ;  /* 0x000000043b027810 */ /* 0x000fe40007ffe0ff */
[----:B------:R-:W-:Y:S02]  /*b6a0*/  IADD3 R3, R3, c[0x0][0x20], RZ ;  /* 0x0000080003037a10 */ /* 0x000fe40007ffe0ff */
[----:B------:R-:W-:Y:S02]  /*b6b0*/  MOV R6, 0xb6d0 ;  /* 0x0000b6d000067802 */ /* 0x000fe40000000f00 */
[----:B-----5:R-:W-:Y:S05]  /*b6c0*/  CALL.REL.NOINC `($_ZN7cutlass13device_kernelIN5flash19enable_sm80_to_sm89INS1_16FlashAttnBwdSm80INS1_25CollectiveMainloopBwdSm80ILi2ELi2EN4cute5tupleIJNS5_1CILi128EEES8_NS7_ILi64EEEEEENS_10bfloat16_tEfNS_4arch4Sm80ELb1ELb0ELb1ELb1ELb0ELb0ELb0ELb0ELi2ELi4ELi4ELi4ELb0EEENS1_24CollectiveEpilogueBwdGQAISA_fSD_Li256ELb1ELb0EEENS1_25SingleTileBwdLPTSchedulerILb1ELi128ELb0EEEEEEEEEvNT_6ParamsE$_ZN4cute3eso3ESOILb0ELb0EJiiNS_1CILi1024EEEEEC2ERKiS6_RKS3_) ;  /* 0xffffb6c000007944 */ /* 0x020fea0003c3ffff */
[----:B------:R-:W-:-:S04]  /*b6d0*/  MOV R5, 0x0 ;  /* 0x0000000000057802 */ /* 0x000fc80000000f00 */
[----:B------:R-:W-:Y:S05]  /*b6e0*/  RET.REL.NODEC R4 `(_ZN7cutlass13device_kernelIN5flash19enable_sm80_to_sm89INS1_16FlashAttnBwdSm80INS1_25CollectiveMainloopBwdSm80ILi2ELi2EN4cute5tupleIJNS5_1CILi128EEES8_NS7_ILi64EEEEEENS_10bfloat16_tEfNS_4arch4Sm80ELb1ELb0ELb1ELb1ELb0ELb0ELb0ELb0ELi2ELi4ELi4ELi4ELb0EEENS1_24CollectiveEpilogueBwdGQAISA_fSD_Li256ELb1ELb0EEENS1_25SingleTileBwdLPTSchedulerILb1ELi128ELb0EEEEEEEEEvNT_6ParamsE) ;  /* 0xffff491004007950 */ /* 0x000fea0003c3ffff */
        .type           $_ZN7cutlass13device_kernelIN5flash19enable_sm80_to_sm89INS1_16FlashAttnBwdSm80INS1_25CollectiveMainloopBwdSm80ILi2ELi2EN4cute5tupleIJNS5_1CILi128EEES8_NS7_ILi64EEEEEENS_10bfloat16_tEfNS_4arch4Sm80ELb1ELb0ELb1ELb1ELb0ELb0ELb0ELb0ELi2ELi4ELi4ELi4ELb0EEENS1_24CollectiveEpilogueBwdGQAISA_fSD_Li256ELb1ELb0EEENS1_25SingleTileBwdLPTSchedulerILb1ELi128ELb0EEEEEEEEEvNT_6ParamsE$_ZZN4cute12filter_tupleINS_5tupleIJNS1_IJiiEEENS_1CILi8192EEEEEEZNS_16flatten_to_tupleIS5_EEDaRKT_EUlRKT_E_EEDaS9_OT0_ENKUlDpSC_E_clIJS2_NS1_IJS4_EEEEEEDaSG_,@function
        .size           $_ZN7cutlass13device_kernelIN5flash19enable_sm80_to_sm89INS1_16FlashAttnBwdSm80INS1_25CollectiveMainloopBwdSm80ILi2ELi2EN4cute5tupleIJNS5_1CILi128EEES8_NS7_ILi64EEEEEENS_10bfloat16_tEfNS_4arch4Sm80ELb1ELb0ELb1ELb1ELb0ELb0ELb0ELb0ELi2ELi4ELi4ELi4ELb0EEENS1_24CollectiveEpilogueBwdGQAISA_fSD_Li256ELb1ELb0EEENS1_25SingleTileBwdLPTSchedulerILb1ELi128ELb0EEEEEEEEEvNT_6ParamsE$_ZZN4cute12filter_tupleINS_5tupleIJNS1_IJiiEEENS_1CILi8192EEEEEEZNS_16flatten_to_tupleIS5_EEDaRKT_EUlRKT_E_EEDaS9_OT0_ENKUlDpSC_E_clIJS2_NS1_IJS4_EEEEEEDaSG_,($_ZN7cutlass13device_kernelIN5flash19enable_sm80_to_sm89INS1_16FlashAttnBwdSm80INS1_25CollectiveMainloopBwdSm80ILi2ELi2EN4cute5tupleIJNS5_1CILi128EEES8_NS7_ILi64EEEEEENS_10bfloat16_tEfNS_4arch4Sm80ELb1ELb0ELb1ELb1ELb0ELb0ELb0ELb0ELi2ELi4ELi4ELi4ELb0EEENS1_24CollectiveEpilogueBwdGQAISA_fSD_Li256ELb1ELb0EEENS1_25SingleTileBwdLPTSchedulerILb1ELi128ELb0EEEEEEEEEvNT_6ParamsE$_ZZN4cute12filter_tupleINS_5tupleIJNS_10UnderscoreES2_NS_1CILi0EEEEEENS1_IJNS1_IJNS3_ILi1EEES4_EEEiNS3_ILi1024EEEEEEZNS_5sliceIS5_S9_EEDaRKT_RKT0_EUlRKT_RKT0_E_EEDaSD_SG_OT1_ENKUlDpSJ_E_clIJNS1_IJS7_EEENS1_IJiEEENS1_IJEEEEEEDaSQ_ - $_ZN7cutlass13device_kernelIN5flash19enable_sm80_to_sm89INS1_16FlashAttnBwdSm80INS1_25CollectiveMainloopBwdSm80ILi2ELi2EN4cute5tupleIJNS5_1CILi128EEES8_NS7_ILi64EEEEEENS_10bfloat16_tEfNS_4arch4Sm80ELb1ELb0ELb1ELb1ELb0ELb0ELb0ELb0ELi2ELi4ELi4ELi4ELb0EEENS1_24CollectiveEpilogueBwdGQAISA_fSD_Li256ELb1ELb0EEENS1_25SingleTileBwdLPTSchedulerILb1ELi128ELb0EEEEEEEEEvNT_6ParamsE$_ZZN4cute12filter_tupleINS_5tupleIJNS1_IJiiEEENS_1CILi8192EEEEEEZNS_16flatten_to_tupleIS5_EEDaRKT_EUlRKT_E_EEDaS9_OT0_ENKUlDpSC_E_clIJS2_NS1_IJS4_EEEEEEDaSG_)
$_ZN7cutlass13device_kernelIN5flash19enable_sm80_to_sm89INS1_16FlashAttnBwdSm80INS1_25CollectiveMainloopBwdSm80ILi2ELi2EN4cute5tupleIJNS5_1CILi128EEES8_NS7_ILi64EEEEEENS_10bfloat16_tEfNS_4arch4Sm80ELb1ELb0ELb1ELb1ELb0ELb0ELb0ELb0ELi2ELi4ELi4ELi4ELb0EEENS1_24CollectiveEpilogueBwdGQAISA_fSD_Li256ELb1ELb0EEENS1_25SingleTileBwdLPTSchedulerILb1ELi128ELb0EEEEEEEEEvNT_6ParamsE$_ZZN4cute12filter_tupleINS_5tupleIJNS1_IJiiEEENS_1CILi8192EEEEEEZNS_16flatten_to_tupleIS5_EEDaRKT_EUlRKT_E_EEDaS9_OT0_ENKUlDpSC_E_clIJS2_NS1_IJS4_EEEEEEDaSG_:
[----:B------:R-:W-:-:S06]  /*b6f0*/  IADD3 R10, R5, -c[0x0][0x20], RZ ;  /* 0x80000800050a7a10 */ /* 0x000fcc0007ffe0ff */
[----:B------:R-:W5:Y:S01]  /*b700*/  LDL R10, [R10] ;  /* 0x000000000a0a7983 */ /* 0x000f620000100800 */
[----:B------:R-:W-:Y:S02]  /*b710*/  IADD3 R3, R1, 0x1688, RZ ;  /* 0x0000168801037810 */ /* 0x000fe40007ffe0ff */
[----:B------:R-:W-:Y:S02]  /*b720*/  IADD3 R2, R5, 0x4, RZ ;  /* 0x0000000405027810 */ /* 0x000fe40007ffe0ff */
[----:B------:R-:W-:Y:S02]  /*b730*/  IADD3 R3, R3, c[0x0][0x20], RZ ;  /* 0x0000080003037a10 */ /* 0x000fe40007ffe0ff */
[----:B------:R-:W-:Y:S02]  /*b740*/  MOV R8, 0xb760 ;  /* 0x0000b76000087802 */ /* 0x000fe40000000f00 */
[----:B-----5:R-:W-:Y:S05]  /*b750*/  CALL.REL.NOINC `($_ZN7cutlass13device_kernelIN5flash19enable_sm80_to_sm89INS1_16FlashAttnBwdSm80INS1_25CollectiveMainloopBwdSm80ILi2ELi2EN4cute5tupleIJNS5_1CILi128EEES8_NS7_ILi64EEEEEENS_10bfloat16_tEfNS_4arch4Sm80ELb1ELb0ELb1ELb1ELb0ELb0ELb0ELb0ELi2ELi4ELi4ELi4ELb0EEENS1_24CollectiveEpilogueBwdGQAISA_fSD_Li256ELb1ELb0EEENS1_25SingleTileBwdLPTSchedulerILb1ELi128ELb0EEEEEEEEEvNT_6ParamsE$_ZN4cute3eso3ESOILb0ELb0EJiiNS_1CILi8192EEEEEC2ERKiS6_RKS3_) ;  /* 0xffffb7a000007944 */ /* 0x020fea0003c3ffff */
[----:B-1----:R1:W5:Y:S01]  /*b760*/  LDL.64 R2, [R1+0x1688] ;  /* 0x0016880001027983 */ /* 0x0023620000100a00 */
[----:B------:R-:W-:Y:S02]  /*b770*/  MOV R8, R6 ;  /* 0x0000000600087202 */ /* 0x000fe40000000f00 */
[----:B------:R-:W-:-:S04]  /*b780*/  MOV R9, 0x0 ;  /* 0x0000000000097802 */ /* 0x000fc80000000f00 */
[----:B------:R-:W-:Y:S05]  /*b790*/  RET.REL.NODEC R8 `(_ZN7cutlass13device_kernelIN5flash19enable_sm80_to_sm89INS1_16FlashAttnBwdSm80INS1_25CollectiveMainloopBwdSm80ILi2ELi2EN4cute5tupleIJNS5_1CILi128EEES8_NS7_ILi64EEEEEENS_10bfloat16_tEfNS_4arch4Sm80ELb1ELb0ELb1ELb1ELb0ELb0ELb0ELb0ELi2ELi4ELi4ELi4ELb0EEENS1_24CollectiveEpilogueBwdGQAISA_fSD_Li256ELb1ELb0EEENS1_25SingleTileBwdLPTSchedulerILb1ELi128ELb0EEEEEEEEEvNT_6ParamsE) ;  /* 0xffff486008007950 */ /* 0x000fea0003c3ffff */
        .type           $_ZN7cutlass13device_kernelIN5flash19enable_sm80_to_sm89INS1_16FlashAttnBwdSm80INS1_25CollectiveMainloopBwdSm80ILi2ELi2EN4cute5tupleIJNS5_1CILi128EEES8_NS7_ILi64EEEEEENS_10bfloat16_tEfNS_4arch4Sm80ELb1ELb0ELb1ELb1ELb0ELb0ELb0ELb0ELi2ELi4ELi4ELi4ELb0EEENS1_24CollectiveEpilogueBwdGQAISA_fSD_Li256ELb1ELb0EEENS1_25SingleTileBwdLPTSchedulerILb1ELi128ELb0EEEEEEEEEvNT_6ParamsE$_ZZN4cute12filter_tupleINS_5tupleIJNS_10UnderscoreES2_NS_1CILi0EEEEEENS1_IJNS1_IJNS3_ILi1EEES4_EEEiNS3_ILi1024EEEEEEZNS_5sliceIS5_S9_EEDaRKT_RKT0_EUlRKT_RKT0_E_EEDaSD_SG_OT1_ENKUlDpSJ_E_clIJNS1_IJS7_EEENS1_IJiEEENS1_IJEEEEEEDaSQ_,@function
        .size           $_ZN7cutlass13device_kernelIN5flash19enable_sm80_to_sm89INS1_16FlashAttnBwdSm80INS1_25CollectiveMainloopBwdSm80ILi2ELi2EN4cute5tupleIJNS5_1CILi128EEES8_NS7_ILi64EEEEEENS_10bfloat16_tEfNS_4arch4Sm80ELb1ELb0ELb1ELb1ELb0ELb0ELb0ELb0ELi2ELi4ELi4ELi4ELb0EEENS1_24CollectiveEpilogueBwdGQAISA_fSD_Li256ELb1ELb0EEENS1_25SingleTileBwdLPTSchedulerILb1ELi128ELb0EEEEEEEEEvNT_6ParamsE$_ZZN4cute12filter_tupleINS_5tupleIJNS_10UnderscoreES2_NS_1CILi0EEEEEENS1_IJNS1_IJNS3_ILi1EEES4_EEEiNS3_ILi1024EEEEEEZNS_5sliceIS5_S9_EEDaRKT_RKT0_EUlRKT_RKT0_E_EEDaSD_SG_OT1_ENKUlDpSJ_E_clIJNS1_IJS7_EEENS1_IJiEEENS1_IJEEEEEEDaSQ_,($_ZN7cutlass13device_kernelIN5flash19enable_sm80_to_sm89INS1_16FlashAttnBwdSm80INS1_25CollectiveMainloopBwdSm80ILi2ELi2EN4cute5tupleIJNS5_1CILi128EEES8_NS7_ILi64EEEEEENS_10bfloat16_tEfNS_4arch4Sm80ELb1ELb0ELb1ELb1ELb0ELb0ELb0ELb0ELi2ELi4ELi4ELi4ELb0EEENS1_24CollectiveEpilogueBwdGQAISA_fSD_Li256ELb1ELb0EEENS1_25SingleTileBwdLPTSchedulerILb1ELi128ELb0EEEEEEEEEvNT_6ParamsE$_ZZN4cute12filter_tupleINS_5tupleIJNS_10UnderscoreES2_S2_iEEENS1_IJNS1_IJNS_1CILi1EEENS4_ILi0EEEEEENS4_ILi4096EEENS1_IJiiEEENS1_IJS6_NS4_ILi8192EEEEEEEEEZNS_5sliceIS3_SC_EEDaRKT_RKT0_EUlRKT_RKT0_E_EEDaSG_SJ_OT1_ENKUlDpSM_E_clIJNS1_IJS7_EEENS1_IJS8_EEENS1_IJS9_EEENS1_IJEEEEEEDaST_ - $_ZN7cutlass13device_kernelIN5flash19enable_sm80_to_sm89INS1_16FlashAttnBwdSm80INS1_25CollectiveMainloopBwdSm80ILi2ELi2EN4cute5tupleIJNS5_1CILi128EEES8_NS7_ILi64EEEEEENS_10bfloat16_tEfNS_4arch4Sm80ELb1ELb0ELb1ELb1ELb0ELb0ELb0ELb0ELi2ELi4ELi4ELi4ELb0EEENS1_24CollectiveEpilogueBwdGQAISA_fSD_Li256ELb1ELb0EEENS1_25SingleTileBwdLPTSchedulerILb1ELi128ELb0EEEEEEEEEvNT_6ParamsE$_ZZN4cute12filter_tupleINS_5tupleIJNS_10UnderscoreES2_NS_1CILi0EEEEEENS1_IJNS1_IJNS3_ILi1EEES4_EEEiNS3_ILi1024EEEEEEZNS_5sliceIS5_S9_EEDaRKT_RKT0_EUlRKT_RKT0_E_EEDaSD_SG_OT1_ENKUlDpSJ_E_clIJNS1_IJS7_EEENS1_IJiEEENS1_IJEEEEEEDaSQ_)
$_ZN7cutlass13device_kernelIN5flash19enable_sm80_to_sm89INS1_16FlashAttnBwdSm80INS1_25CollectiveMainloopBwdSm80ILi2ELi2EN4cute5tupleIJNS5_1CILi128EEES8_NS7_ILi64EEEEEENS_10bfloat16_tEfNS_4arch4Sm80ELb1ELb0ELb1ELb1ELb0ELb0ELb0ELb0ELi2ELi4ELi4ELi4ELb0EEENS1_24CollectiveEpilogueBwdGQAISA_fSD_Li256ELb1ELb0EEENS1_25SingleTileBwdLPTSchedulerILb1ELi128ELb0EEEEEEEEEvNT_6ParamsE$_ZZN4cute12filter_tupleINS_5tupleIJNS_10UnderscoreES2_NS_1CILi0EEEEEENS1_IJNS1_IJNS3_ILi1EEES4_EEEiNS3_ILi1024EEEEEEZNS_5sliceIS5_S9_EEDaRKT_RKT0_EUlRKT_RKT0_E_EEDaSD_SG_OT1_ENKUlDpSJ_E_clIJNS1_IJS7_EEENS1_IJiEEENS1_IJEEEEEEDaSQ_:
[----:B------:R-:W-:Y:S02]  /*b7a0*/  IADD3 R2, R1, 0x1680, RZ ;  /* 0x0000168001027810 */ /* 0x000fe40007ffe0ff */
[----:B------:R-:W-:Y:S02]  /*b7b0*/  MOV R6, 0xb7e0 ;  /* 0x0000b7e000067802 */ /* 0x000fe40000000f00 */
[----:B------:R-:W-:Y:S02]  /*b7c0*/  IADD3 R2, R2, c[0x0][0x20], RZ ;  /* 0x0000080002027a10 */ /* 0x000fe40007ffe0ff */
[----:B------:R-:W-:Y:S05]  /*b7d0*/  CALL.REL.NOINC `($_ZN7cutlass13device_kernelIN5flash19enable_sm80_to_sm89INS1_16FlashAttnBwdSm80INS1_25CollectiveMainloopBwdSm80ILi2ELi2EN4cute5tupleIJNS5_1CILi128EEES8_NS7_ILi64EEEEEENS_10bfloat16_tEfNS_4arch4Sm80ELb1ELb0ELb1ELb1ELb0ELb0ELb0ELb0ELi2ELi4ELi4ELi4ELb0EEENS1_24CollectiveEpilogueBwdGQAISA_fSD_Li256ELb1ELb0EEENS1_25SingleTileBwdLPTSchedulerILb1ELi128ELb0EEEEEEEEEvNT_6ParamsE$_ZN4cute3eso3ESOILb1ELb0EJNS_5tupleIJNS_1CILi1EEENS3_ILi0EEEEEEiEEC2ERKS6_RKi) ;  /* 0xffffd29000007944 */ /* 0x000fea0003c3ffff */
[----:B-1----:R1:W5:Y:S01]  /*b7e0*/  LDL R3, [R1+0x1680] ;  /* 0x0016800001037983 */ /* 0x0023620000100800 */
[----:B------:R-:W-:-:S04]  /*b7f0*/  MOV R5, 0x0 ;  /* 0x0000000000057802 */ /* 0x000fc80000000f00 */
[----:B------:R-:W-:Y:S05]  /*b800*/  RET.REL.NODEC R4 `(_ZN7cutlass13device_kernelIN5flash19enable_sm80_to_sm89INS1_16FlashAttnBwdSm80INS1_25CollectiveMainloopBwdSm80ILi2ELi2EN4cute5tupleIJNS5_1CILi128EEES8_NS7_ILi64EEEEEENS_10bfloat16_tEfNS_4arch4Sm80ELb1ELb0ELb1ELb1ELb0ELb0ELb0ELb0ELi2ELi4ELi4ELi4ELb0EEENS1_24CollectiveEpilogueBwdGQAISA_fSD_Li256ELb1ELb0EEENS1_25SingleTileBwdLPTSchedulerILb1ELi128ELb0EEEEEEEEEvNT_6ParamsE) ;  /* 0xffff47f004007950 */ /* 0x000fea0003c3ffff */
        .type           $_ZN7cutlass13device_kernelIN5flash19enable_sm80_to_sm89INS1_16FlashAttnBwdSm80INS1_25CollectiveMainloopBwdSm80ILi2ELi2EN4cute5tupleIJNS5_1CILi128EEES8_NS7_ILi64EEEEEENS_10bfloat16_tEfNS_4arch4Sm80ELb1ELb0ELb1ELb1ELb0ELb0ELb0ELb0ELi2ELi4ELi4ELi4ELb0EEENS1_24CollectiveEpilogueBwdGQAISA_fSD_Li256ELb1ELb0EEENS1_25SingleTileBwdLPTSchedulerILb1ELi128ELb0EEEEEEEEEvNT_6ParamsE$_ZZN4cute12filter_tupleINS_5tupleIJNS_10UnderscoreES2_S2_iEEENS1_IJNS1_IJNS_1CILi1EEENS4_ILi0EEEEEENS4_ILi4096EEENS1_IJiiEEENS1_IJS6_NS4_ILi8192EEEEEEEEEZNS_5sliceIS3_SC_EEDaRKT_RKT0_EUlRKT_RKT0_E_EEDaSG_SJ_OT1_ENKUlDpSM_E_clIJNS1_IJS7_EEENS1_IJS8_EEENS1_IJS9_EEENS1_IJEEEEEEDaST_,@function
        .size           $_ZN7cutlass13device_kernelIN5flash19enable_sm80_to_sm89INS1_16FlashAttnBwdSm80INS1_25CollectiveMainloopBwdSm80ILi2ELi2EN4cute5tupleIJNS5_1CILi128EEES8_NS7_ILi64EEEEEENS_10bfloat16_tEfNS_4arch4Sm80ELb1ELb0ELb1ELb1ELb0ELb0ELb0ELb0ELi2ELi4ELi4ELi4ELb0EEENS1_24CollectiveEpilogueBwdGQAISA_fSD_Li256ELb1ELb0EEENS1_25SingleTileBwdLPTSchedulerILb1ELi128ELb0EEEEEEEEEvNT_6ParamsE$_ZZN4cute12filter_tupleINS_5tupleIJNS_10UnderscoreES2_S2_iEEENS1_IJNS1_IJNS_1CILi1EEENS4_ILi0EEEEEENS4_ILi4096EEENS1_IJiiEEENS1_IJS6_NS4_ILi8192EEEEEEEEEZNS_5sliceIS3_SC_EEDaRKT_RKT0_EUlRKT_RKT0_E_EEDaSG_SJ_OT1_ENKUlDpSM_E_clIJNS1_IJS7_EEENS1_IJS8_EEENS1_IJS9_EEENS1_IJEEEEEEDaST_,($_ZN7cutlass13device_kernelIN5flash19enable_sm80_to_sm89INS1_16FlashAttnBwdSm80INS1_25CollectiveMainloopBwdSm80ILi2ELi2EN4cute5tupleIJNS5_1CILi128EEES8_NS7_ILi64EEEEEENS_10bfloat16_tEfNS_4arch4Sm80ELb1ELb0ELb1ELb1ELb0ELb0ELb0ELb0ELi2ELi4ELi4ELi4ELb0EEENS1_24CollectiveEpilogueBwdGQAISA_fSD_Li256ELb1ELb0EEENS1_25SingleTileBwdLPTSchedulerILb1ELi128ELb0EEEEEEEEEvNT_6ParamsE$_ZZN4cute12filter_tupleINS_5tupleIJNS_10UnderscoreES2_S2_iEEENS1_IJNS1_IJNS_1CILi1EEENS4_ILi0EEEEEEiNS4_ILi1024EEENS4_ILi8192EEEEEEZNS_5sliceIS3_SA_EEDaRKT_RKT0_EUlRKT_RKT0_E_EEDaSE_SH_OT1_ENKUlDpSK_E_clIJNS1_IJS7_EEENS1_IJiEEENS1_IJS8_EEENS1_IJEEEEEEDaSR_ - $_ZN7cutlass13device_kernelIN5flash19enable_sm80_to_sm89INS1_16FlashAttnBwdSm80INS1_25CollectiveMainloopBwdSm80ILi2ELi2EN4cute5tupleIJNS5_1CILi128EEES8_NS7_ILi64EEEEEENS_10bfloat16_tEfNS_4arch4Sm80ELb1ELb0ELb1ELb1ELb0ELb0ELb0ELb0ELi2ELi4ELi4ELi4ELb0EEENS1_24CollectiveEpilogueBwdGQAISA_fSD_Li256ELb1ELb0EEENS1_25SingleTileBwdLPTSchedulerILb1ELi128ELb0EEEEEEEEEvNT_6ParamsE$_ZZN4cute12filter_tupleINS_5tupleIJNS_10UnderscoreES2_S2_iEEENS1_IJNS1_IJNS_1CILi1EEENS4_ILi0EEEEEENS4_ILi4096EEENS1_IJiiEEENS1_IJS6_NS4_ILi8192EEEEEEEEEZNS_5sliceIS3_SC_EEDaRKT_RKT0_EUlRKT_RKT0_E_EEDaSG_SJ_OT1_ENKUlDpSM_E_clIJNS1_IJS7_EEENS1_IJS8_EEENS1_IJS9_EEENS1_IJEEEEEEDaST_)
$_ZN7cutlass13device_kernelIN5flash19enable_sm80_to_sm89INS1_16FlashAttnBwdSm80INS1_25CollectiveMainloopBwdSm80ILi2ELi2EN4cute5tupleIJNS5_1CILi128EEES8_NS7_ILi64EEEEEENS_10bfloat16_tEfNS_4arch4Sm80ELb1ELb0ELb1ELb1ELb0ELb0ELb0ELb0ELi2ELi4ELi4ELi4ELb0EEENS1_24CollectiveEpilogueBwdGQAISA_fSD_Li256ELb1ELb0EEENS1_25SingleTileBwdLPTSchedulerILb1ELi128ELb0EEEEEEEEEvNT_6ParamsE$_ZZN4cute12filter_tupleINS_5tupleIJNS_10UnderscoreES2_S2_iEEENS1_IJNS1_IJNS_1CILi1EEENS4_ILi0EEEEEENS4_ILi4096EEENS1_IJiiEEENS1_IJS6_NS4_ILi8192EEEEEEEEEZNS_5sliceIS3_SC_EEDaRKT_RKT0_EUlRKT_RKT0_E_EEDaSG_SJ_OT1_ENKUlDpSM_E_clIJNS1_IJS7_EEENS1_IJS8_EEENS1_IJS9_EEENS1_IJEEEEEEDaST_:
[----:B------:R-:W-:-:S05]  /*b810*/  IADD3 R8, R5, -c[0x0][0x20], RZ ;  /* 0x8000080005087a10 */ /* 0x000fca0007ffe0ff */
[----:B------:R1:W5:Y:S04]  /*b820*/  LDL R5, [R8] ;  /* 0x0000000008057983 */ /* 0x0003680000100800 */
[----:B------:R1:W5:Y:S01]  /*b830*/  LDL R3, [R8+0x4] ;  /* 0x0000040008037983 */ /* 0x0003620000100800 */
[----:B------:R-:W-:Y:S02]  /*b840*/  IADD3 R2, R1, 0x1380, RZ ;  /* 0x0000138001027810 */ /* 0x000fe40007ffe0ff */
[----:B------:R-:W-:Y:S02]  /*b850*/  MOV R6, 0xb880 ;  /* 0x0000b88000067802 */ /* 0x000fe40000000f00 */
[----:B------:R-:W-:Y:S02]  /*b860*/  IADD3 R2, R2, c[0x0][0x20], RZ ;  /* 0x0000080002027a10 */ /* 0x000fe40007ffe0ff */
[----:B-1---5:R-:W-:Y:S05]  /*b870*/  CALL.REL.NOINC `($_ZN7cutlass13device_kernelIN5flash19enable_sm80_to_sm89INS1_16FlashAttnBwdSm80INS1_25CollectiveMainloopBwdSm80ILi2ELi2EN4cute5tupleIJNS5_1CILi128EEES8_NS7_ILi64EEEEEENS_10bfloat16_tEfNS_4arch4Sm80ELb1ELb0ELb1ELb1ELb0ELb0ELb0ELb0ELi2ELi4ELi4ELi4ELb0EEENS1_24CollectiveEpilogueBwdGQAISA_fSD_Li256ELb1ELb0EEENS1_25SingleTileBwdLPTSchedulerILb1ELi128ELb0EEEEEEEEEvNT_6ParamsE$_ZN4cute3eso3ESOILb1ELb0EJNS_5tupleIJNS_1CILi1EEENS3_ILi0EEEEEENS3_ILi4096EEENS2_IJiiEEEEEC2ERKS6_RKS7_RKS8_) ;  /* 0xffffd19000007944 */ /* 0x022fea0003c3ffff */
[----:B-1----:R1:W5:Y:S01]  /*b880*/  LDL.64 R2, [R1+0x1380] ;  /* 0x0013800001027983 */ /* 0x0023620000100a00 */
[----:B------:R-:W-:-:S04]  /*b890*/  MOV R5, 0x0 ;  /* 0x0000000000057802 */ /* 0x000fc80000000f00 */
[----:B------:R-:W-:Y:S05]  /*b8a0*/  RET.REL.NODEC R4 `(_ZN7cutlass13device_kernelIN5flash19enable_sm80_to_sm89INS1_16FlashAttnBwdSm80INS1_25CollectiveMainloopBwdSm80ILi2ELi2EN4cute5tupleIJNS5_1CILi128EEES8_NS7_ILi64EEEEEENS_10bfloat16_tEfNS_4arch4Sm80ELb1ELb0ELb1ELb1ELb0ELb0ELb0ELb0ELi2ELi4ELi4ELi4ELb0EEENS1_24CollectiveEpilogueBwdGQAISA_fSD_Li256ELb1ELb0EEENS1_25SingleTileBwdLPTSchedulerILb1ELi128ELb0EEEEEEEEEvNT_6ParamsE) ;  /* 0xffff475004007950 */ /* 0x000fea0003c3ffff */
        .type           $_ZN7cutlass13device_kernelIN5flash19enable_sm80_to_sm89INS1_16FlashAttnBwdSm80INS1_25CollectiveMainloopBwdSm80ILi2ELi2EN4cute5tupleIJNS5_1CILi128EEES8_NS7_ILi64EEEEEENS_10bfloat16_tEfNS_4arch4Sm80ELb1ELb0ELb1ELb1ELb0ELb0ELb0ELb0ELi2ELi4ELi4ELi4ELb0EEENS1_24CollectiveEpilogueBwdGQAISA_fSD_Li256ELb1ELb0EEENS1_25SingleTileBwdLPTSchedulerILb1ELi128ELb0EEEEEEEEEvNT_6ParamsE$_ZZN4cute12filter_tupleINS_5tupleIJNS_10UnderscoreES2_S2_iEEENS1_IJNS1_IJNS_1CILi1EEENS4_ILi0EEEEEEiNS4_ILi1024EEENS4_ILi8192EEEEEEZNS_5sliceIS3_SA_EEDaRKT_RKT0_EUlRKT_RKT0_E_EEDaSE_SH_OT1_ENKUlDpSK_E_clIJNS1_IJS7_EEENS1_IJiEEENS1_IJS8_EEENS1_IJEEEEEEDaSR_,@function
        .size           $_ZN7cutlass13device_kernelIN5flash19enable_sm80_to_sm89INS1_16FlashAttnBwdSm80INS1_25CollectiveMainloopBwdSm80ILi2ELi2EN4cute5tupleIJNS5_1CILi128EEES8_NS7_ILi64EEEEEENS_10bfloat16_tEfNS_4arch4Sm80ELb1ELb0ELb1ELb1ELb0ELb0ELb0ELb0ELi2ELi4ELi4ELi4ELb0EEENS1_24CollectiveEpilogueBwdGQAISA_fSD_Li256ELb1ELb0EEENS1_25SingleTileBwdLPTSchedulerILb1ELi128ELb0EEEEEEEEEvNT_6ParamsE$_ZZN4cute12filter_tupleINS_5tupleIJNS_10UnderscoreES2_S2_iEEENS1_IJNS1_IJNS_1CILi1EEENS4_ILi0EEEEEEiNS4_ILi1024EEENS4_ILi8192EEEEEEZNS_5sliceIS3_SA_EEDaRKT_RKT0_EUlRKT_RKT0_E_EEDaSE_SH_OT1_ENKUlDpSK_E_clIJNS1_IJS7_EEENS1_IJiEEENS1_IJS8_EEENS1_IJEEEEEEDaSR_,($_ZN7cutlass13device_kernelIN5flash19enable_sm80_to_sm89INS1_16FlashAttnBwdSm80INS1_25CollectiveMainloopBwdSm80ILi2ELi2EN4cute5tupleIJNS5_1CILi128EEES8_NS7_ILi64EEEEEENS_10bfloat16_tEfNS_4arch4Sm80ELb1ELb0ELb1ELb1ELb0ELb0ELb0ELb0ELi2ELi4ELi4ELi4ELb0EEENS1_24CollectiveEpilogueBwdGQAISA_fSD_Li256ELb1ELb0EEENS1_25SingleTileBwdLPTSchedulerILb1ELi128ELb0EEEEEEEEEvNT_6ParamsE$_ZZN4cute12filter_tupleINS_5tupleIJNS_10UnderscoreES2_S2_iEEENS1_IJNS1_IJNS_1CILi1EEENS4_ILi0EEEEEElS6_lEEEZNS_5sliceIS3_S8_EEDaRKT_RKT0_EUlRKT_RKT0_E_EEDaSC_SF_OT1_ENKUlDpSI_E_clIJNS1_IJS7_EEENS1_IJlEEENS1_IJS6_EEENS1_IJEEEEEEDaSP_ - $_ZN7cutlass13device_kernelIN5flash19enable_sm80_to_sm89INS1_16FlashAttnBwdSm80INS1_25CollectiveMainloopBwdSm80ILi2ELi2EN4cute5tupleIJNS5_1CILi128EEES8_NS7_ILi64EEEEEENS_10bfloat16_tEfNS_4arch4Sm80ELb1ELb0ELb1ELb1ELb0ELb0ELb0ELb0ELi2ELi4ELi4ELi4ELb0EEENS1_24CollectiveEpilogueBwdGQAISA_fSD_Li256ELb1ELb0EEENS1_25SingleTileBwdLPTSchedulerILb1ELi128ELb0EEEEEEEEEvNT_6ParamsE$_ZZN4cute12filter_tupleINS_5tupleIJNS_10UnderscoreES2_S2_iEEENS1_IJNS1_IJNS_1CILi1EEENS4_ILi0EEEEEEiNS4_ILi1024EEENS4_ILi8192EEEEEEZNS_5sliceIS3_SA_EEDaRKT_RKT0_EUlRKT_RKT0_E_EEDaSE_SH_OT1_ENKUlDpSK_E_clIJNS1_IJS7_EEENS1_IJiEEENS1_IJS8_EEENS1_IJEEEEEEDaSR_)
$_ZN7cutlass13device_kernelIN5flash19enable_sm80_to_sm89INS1_16FlashAttnBwdSm80INS1_25CollectiveMainloopBwdSm80ILi2ELi2EN4cute5tupleIJNS5_1CILi128EEES8_NS7_ILi64EEEEEENS_10bfloat16_tEfNS_4arch4Sm80ELb1ELb0ELb1ELb1ELb0ELb0ELb0ELb0ELi2ELi4ELi4ELi4ELb0EEENS1_24CollectiveEpilogueBwdGQAISA_fSD_Li256ELb1ELb0EEENS1_25SingleTileBwdLPTSchedulerILb1ELi128ELb0EEEEEEEEEvNT_6ParamsE$_ZZN4cute12filter_tupleINS_5tupleIJNS_10UnderscoreES2_S2_iEEENS1_IJNS1_IJNS_1CILi1EEENS4_ILi0EEEEEEiNS4_ILi1024EEENS4_ILi8192EEEEEEZNS_5sliceIS3_SA_EEDaRKT_RKT0_EUlRKT_RKT0_E_EEDaSE_SH_OT1_ENKUlDpSK_E_clIJNS1_IJS7_EEENS1_IJiEEENS1_IJS8_EEENS1_IJEEEEEEDaSR_:
[----:B------:R-:W-:Y:S02]  /*b8b0*/  IADD3 R2, R1, 0x1380, RZ ;  /* 0x0000138001027810 */ /* 0x000fe40007ffe0ff */
[----:B------:R-:W-:Y:S02]  /*b8c0*/  MOV R8, 0xb8f0 ;  /* 0x0000b8f000087802 */ /* 0x000fe40000000f00 */
[----:B------:R-:W-:Y:S02]  /*b8d0*/  IADD3 R2, R2, c[0x0][0x20], RZ ;  /* 0x0000080002027a10 */ /* 0x000fe40007ffe0ff */
[----:B------:R-:W-:Y:S05]  /*b8e0*/  CALL.REL.NOINC `($_ZN7cutlass13device_kernelIN5flash19enable_sm80_to_sm89INS1_16FlashAttnBwdSm80INS1_25CollectiveMainloopBwdSm80ILi2ELi2EN4cute5tupleIJNS5_1CILi128EEES8_NS7_ILi64EEEEEENS_10bfloat16_tEfNS_4arch4Sm80ELb1ELb0ELb1ELb1ELb0ELb0ELb0ELb0ELi2ELi4ELi4ELi4ELb0EEENS1_24CollectiveEpilogueBwdGQAISA_fSD_Li256ELb1ELb0EEENS1_25SingleTileBwdLPTSchedulerILb1ELi128ELb0EEEEEEEEEvNT_6ParamsE$_ZN4cute3eso3ESOILb1ELb0EJNS_5tupleIJNS_1CILi1EEENS3_ILi0EEEEEEiNS3_ILi1024EEEEEC2ERKS6_RKiRKS7_) ;  /* 0xffffd1c000007944 */ /* 0x000fea0003c3ffff */
[----:B-1----:R1:W5:Y:S01]  /*b8f0*/  LDL R3, [R1+0x1380] ;  /* 0x0013800001037983 */ /* 0x0023620000100800 */
[----:B------:R-:W-:Y:S02]  /*b900*/  MOV R8, R4 ;  /* 0x0000000400087202 */ /* 0x000fe40000000f00 */
[----:B------:R-:W-:-:S04]  /*b910*/  MOV R9, 0x0 ;  /* 0x0000000000097802 */ /* 0x000fc80000000f00 */
[----:B------:R-:W-:Y:S05]  /*b920*/  RET.REL.NODEC R8 `(_ZN7cutlass13device_kernelIN5flash19enable_sm80_to_sm89INS1_16FlashAttnBwdSm80INS1_25CollectiveMainloopBwdSm80ILi2ELi2EN4cute5tupleIJNS5_1CILi128EEES8_NS7_ILi64EEEEEENS_10bfloat16_tEfNS_4arch4Sm80ELb1ELb0ELb1ELb1ELb0ELb0ELb0ELb0ELi2ELi4ELi4ELi4ELb0EEENS1_24CollectiveEpilogueBwdGQAISA_fSD_Li256ELb1ELb0EEENS1_25SingleTileBwdLPTSchedulerILb1ELi128ELb0EEEEEEEEEvNT_6ParamsE) ;  /* 0xffff46d008007950 */ /* 0x000fea0003c3ffff */
        .type           $_ZN7cutlass13device_kernelIN5flash19enable_sm80_to_sm89INS1_16FlashAttnBwdSm80INS1_25CollectiveMainloopBwdSm80ILi2ELi2EN4cute5tupleIJNS5_1CILi128EEES8_NS7_ILi64EEEEEENS_10bfloat16_tEfNS_4arch4Sm80ELb1ELb0ELb1ELb1ELb0ELb0ELb0ELb0ELi2ELi4ELi4ELi4ELb0EEENS1_24CollectiveEpilogueBwdGQAISA_fSD_Li256ELb1ELb0EEENS1_25SingleTileBwdLPTSchedulerILb1ELi128ELb0EEEEEEEEEvNT_6ParamsE$_ZZN4cute12filter_tupleINS_5tupleIJNS_10UnderscoreES2_S2_iEEENS1_IJNS1_IJNS_1CILi1EEENS4_ILi0EEEEEElS6_lEEEZNS_5sliceIS3_S8_EEDaRKT_RKT0_EUlRKT_RKT0_E_EEDaSC_SF_OT1_ENKUlDpSI_E_clIJNS1_IJS7_EEENS1_IJlEEENS1_IJS6_EEENS1_IJEEEEEEDaSP_,@function
        .size           $_ZN7cutlass13device_kernelIN5flash19enable_sm80_to_sm89INS1_16FlashAttnBwdSm80INS1_25CollectiveMainloopBwdSm80ILi2ELi2EN4cute5tupleIJNS5_1CILi128EEES8_NS7_ILi64EEEEEENS_10bfloat16_tEfNS_4arch4Sm80ELb1ELb0ELb1ELb1ELb0ELb0ELb0ELb0ELi2ELi4ELi4ELi4ELb0EEENS1_24CollectiveEpilogueBwdGQAISA_fSD_Li256ELb1ELb0EEENS1_25SingleTileBwdLPTSchedulerILb1ELi128ELb0EEEEEEEEEvNT_6ParamsE$_ZZN4cute12filter_tupleINS_5tupleIJNS_10UnderscoreES2_S2_iEEENS1_IJNS1_IJNS_1CILi1EEENS4_ILi0EEEEEElS6_lEEEZNS_5sliceIS3_S8_EEDaRKT_RKT0_EUlRKT_RKT0_E_EEDaSC_SF_OT1_ENKUlDpSI_E_clIJNS1_IJS7_EEENS1_IJlEEENS1_IJS6_EEENS1_IJEEEEEEDaSP_,($_ZN7cutlass13device_kernelIN5flash19enable_sm80_to_sm89INS1_16FlashAttnBwdSm80INS1_25CollectiveMainloopBwdSm80ILi2ELi2EN4cute5tupleIJNS5_1CILi128EEES8_NS7_ILi64EEEEEENS_10bfloat16_tEfNS_4arch4Sm80ELb1ELb0ELb1ELb1ELb0ELb0ELb0ELb0ELi2ELi4ELi4ELi4ELb0EEENS1_24CollectiveEpilogueBwdGQAISA_fSD_Li256ELb1ELb0EEENS1_25SingleTileBwdLPTSchedulerILb1ELi128ELb0EEEEEEEEEvNT_6ParamsE$_ZZN4cute12filter_tupleINS_5tupleIJNS_10UnderscoreES2_iEEENS1_IJNS1_IJNS_1CILi1EEENS4_ILi0EEEEEEiNS4_ILi1024EEEEEEZNS_5sliceIS3_S9_EEDaRKT_RKT0_EUlRKT_RKT0_E_EEDaSD_SG_OT1_ENKUlDpSJ_E_clIJNS1_IJS7_EEENS1_IJiEEENS1_IJEEEEEEDaSQ_ - $_ZN7cutlass13device_kernelIN5flash19enable_sm80_to_sm89INS1_16FlashAttnBwdSm80INS1_25CollectiveMainloopBwdSm80ILi2ELi2EN4cute5tupleIJNS5_1CILi128EEES8_NS7_ILi64EEEEEENS_10bfloat16_tEfNS_4arch4Sm80ELb1ELb0ELb1ELb1ELb0ELb0ELb0ELb0ELi2ELi4ELi4ELi4ELb0EEENS1_24CollectiveEpilogueBwdGQAISA_fSD_Li256ELb1ELb0EEENS1_25SingleTileBwdLPTSchedulerILb1ELi128ELb0EEEEEEEEEvNT_6ParamsE$_ZZN4cute12filter_tupleINS_5tupleIJNS_10UnderscoreES2_S2_iEEENS1_IJNS1_IJNS_1CILi1EEENS4_ILi0EEEEEElS6_lEEEZNS_5sliceIS3_S8_EEDaRKT_RKT0_EUlRKT_RKT0_E_EEDaSC_SF_OT1_ENKUlDpSI_E_clIJNS1_IJS7_EEENS1_IJlEEENS1_IJS6_EEENS1_IJEEEEEEDaSP_)
$_ZN7cutlass13device_kernelIN5flash19enable_sm80_to_sm89INS1_16FlashAttnBwdSm80INS1_25CollectiveMainloopBwdSm80ILi2ELi2EN4cute5tupleIJNS5_1CILi128EEES8_NS7_ILi64EEEEEENS_10bfloat16_tEfNS_4arch4Sm80ELb1ELb0ELb1ELb1ELb0ELb0ELb0ELb0ELi2ELi4ELi4ELi4ELb0EEENS1_24CollectiveEpilogueBwdGQAISA_fSD_Li256ELb1ELb0EEENS1_25SingleTileBwdLPTSchedulerILb1ELi128ELb0EEEEEEEEEvNT_6ParamsE$_ZZN4cute12filter_tupleINS_5tupleIJNS_10UnderscoreES2_S2_iEEENS1_IJNS1_IJNS_1CILi1EEENS4_ILi0EEEEEElS6_lEEEZNS_5sliceIS3_S8_EEDaRKT_RKT0_EUlRKT_RKT0_E_EEDaSC_SF_OT1_ENKUlDpSI_E_clIJNS1_IJS7_EEENS1_IJlEEENS1_IJS6_EEENS1_IJEEEEEEDaSP_:
[----:B------:R-:W-:Y:S02]  /*b930*/  IADD3 R3, R1, 0x16a8, RZ ;  /* 0x000016a801037810 */ /* 0x000fe40007ffe0ff */
[----:B------:R-:W-:Y:S02]  /*b940*/  MOV R6, 0xb970 ;  /* 0x0000b97000067802 */ /* 0x000fe40000000f00 */
[----:B------:R-:W-:Y:S02]  /*b950*/  IADD3 R3, R3, c[0x0][0x20], RZ ;  /* 0x0000080003037a10 */ /* 0x000fe40007ffe0ff */
[----:B------:R-:W-:Y:S05]  /*b960*/  CALL.REL.NOINC `($_ZN7cutlass13device_kernelIN5flash19enable_sm80_to_sm89INS1_16FlashAttnBwdSm80INS1_25CollectiveMainloopBwdSm80ILi2ELi2EN4cute5tupleIJNS5_1CILi128EEES8_NS7_ILi64EEEEEENS_10bfloat16_tEfNS_4arch4Sm80ELb1ELb0ELb1ELb1ELb0ELb0ELb0ELb0ELi2ELi4ELi4ELi4ELb0EEENS1_24CollectiveEpilogueBwdGQAISA_fSD_Li256ELb1ELb0EEENS1_25SingleTileBwdLPTSchedulerILb1ELi128ELb0EEEEEEEEEvNT_6ParamsE$_ZN4cute3eso3ESOILb1ELb0EJNS_5tupleIJNS_1CILi1EEENS3_ILi0EEEEEElS5_EEC2ERKS6_RKlRKS5_) ;  /* 0xffffd18000007944 */ /* 0x000fea0003c3ffff */
[----:B-1----:R1:W5:Y:S01]  /*b970*/  LDL.64 R2, [R1+0x16a8] ;  /* 0x0016a80001027983 */ /* 0x0023620000100a00 */
[----:B------:R-:W-:-:S04]  /*b980*/  MOV R5, 0x0 ;  /* 0x0000000000057802 */ /* 0x000fc80000000f00 */
[----:B------:R-:W-:Y:S05]  /*b990*/  RET.REL.NODEC R4 `(_ZN7cutlass13device_kernelIN5flash19enable_sm80_to_sm89INS1_16FlashAttnBwdSm80INS1_25CollectiveMainloopBwdSm80ILi2ELi2EN4cute5tupleIJNS5_1CILi128EEES8_NS7_ILi64EEEEEENS_10bfloat16_tEfNS_4arch4Sm80ELb1ELb0ELb1ELb1ELb0ELb0ELb0ELb0ELi2ELi4ELi4ELi4ELb0EEENS1_24CollectiveEpilogueBwdGQAISA_fSD_Li256ELb1ELb0EEENS1_25SingleTileBwdLPTSchedulerILb1ELi128ELb0EEEEEEEEEvNT_6ParamsE) ;  /* 0xffff466004007950 */ /* 0x000fea0003c3ffff */
        .type           $_ZN7cutlass13device_kernelIN5flash19enable_sm80_to_sm89INS1_16FlashAttnBwdSm80INS1_25CollectiveMainloopBwdSm80ILi2ELi2EN4cute5tupleIJNS5_1CILi128EEES8_NS7_ILi64EEEEEENS_10bfloat16_tEfNS_4arch4Sm80ELb1ELb0ELb1ELb1ELb0ELb0ELb0ELb0ELi2ELi4ELi4ELi4ELb0EEENS1_24CollectiveEpilogueBwdGQAISA_fSD_Li256ELb1ELb0EEENS1_25SingleTileBwdLPTSchedulerILb1ELi128ELb0EEEEEEEEEvNT_6ParamsE$_ZZN4cute12filter_tupleINS_5tupleIJNS_10UnderscoreES2_iEEENS1_IJNS1_IJNS_1CILi1EEENS4_ILi0EEEEEEiNS4_ILi1024EEEEEEZNS_5sliceIS3_S9_EEDaRKT_RKT0_EUlRKT_RKT0_E_EEDaSD_SG_OT1_ENKUlDpSJ_E_clIJNS1_IJS7_EEENS1_IJiEEENS1_IJEEEEEEDaSQ_,@function
        .size           $_ZN7cutlass13device_kernelIN5flash19enable_sm80_to_sm89INS1_16FlashAttnBwdSm80INS1_25CollectiveMainloopBwdSm80ILi2ELi2EN4cute5tupleIJNS5_1CILi128EEES8_NS7_ILi64EEEEEENS_10bfloat16_tEfNS_4arch4Sm80ELb1ELb0ELb1ELb1ELb0ELb0ELb0ELb0ELi2ELi4ELi4ELi4ELb0EEENS1_24CollectiveEpilogueBwdGQAISA_fSD_Li256ELb1ELb0EEENS1_25SingleTileBwdLPTSchedulerILb1ELi128ELb0EEEEEEEEEvNT_6ParamsE$_ZZN4cute12filter_tupleINS_5tupleIJNS_10UnderscoreES2_iEEENS1_IJNS1_IJNS_1CILi1EEENS4_ILi0EEEEEEiNS4_ILi1024EEEEEEZNS_5sliceIS3_S9_EEDaRKT_RKT0_EUlRKT_RKT0_E_EEDaSD_SG_OT1_ENKUlDpSJ_E_clIJNS1_IJS7_EEENS1_IJiEEENS1_IJEEEEEEDaSQ_,($_ZN7cutlass13device_kernelIN5flash19enable_sm80_to_sm89INS1_16FlashAttnBwdSm80INS1_25CollectiveMainloopBwdSm80ILi2ELi2EN4cute5tupleIJNS5_1CILi128EEES8_NS7_ILi64EEEEEENS_10bfloat16_tEfNS_4arch4Sm80ELb1ELb0ELb1ELb1ELb0ELb0ELb0ELb0ELi2ELi4ELi4ELi4ELb0EEENS1_24CollectiveEpilogueBwdGQAISA_fSD_Li256ELb1ELb0EEENS1_25SingleTileBwdLPTSchedulerILb1ELi128ELb0EEEEEEEEEvNT_6ParamsE$_ZZN4cute12filter_tupleINS_5tupleIJNS_1CILi0EEENS1_IJNS2_ILi1EEENS2_ILi512EEEiEEEEEEZNS_16flatten_to_tupleIS7_EEDaRKT_EUlRKT_E_EEDaSB_OT0_ENKUlDpSE_E_clIJNS1_IJS3_EEES6_EEEDaSI_ - $_ZN7cutlass13device_kernelIN5flash19enable_sm80_to_sm89INS1_16FlashAttnBwdSm80INS1_25CollectiveMainloopBwdSm80ILi2ELi2EN4cute5tupleIJNS5_1CILi128EEES8_NS7_ILi64EEEEEENS_10bfloat16_tEfNS_4arch4Sm80ELb1ELb0ELb1ELb1ELb0ELb0ELb0ELb0ELi2ELi4ELi4ELi4ELb0EEENS1_24CollectiveEpilogueBwdGQAISA_fSD_Li256ELb1ELb0EEENS1_25SingleTileBwdLPTSchedulerILb1ELi128ELb0EEEEEEEEEvNT_6ParamsE$_ZZN4cute12filter_tupleINS_5tupleIJNS_10UnderscoreES2_iEEENS1_IJNS1_IJNS_1CILi1EEENS4_ILi0EEEEEEiNS4_ILi1024EEEEEEZNS_5sliceIS3_S9_EEDaRKT_RKT0_EUlRKT_RKT0_E_EEDaSD_SG_OT1_ENKUlDpSJ_E_clIJNS1_IJS7_EEENS1_IJiEEENS1_IJEEEEEEDaSQ_)
$_ZN7cutlass13device_kernelIN5flash19enable_sm80_to_sm89INS1_16FlashAttnBwdSm80INS1_25CollectiveMainloopBwdSm80ILi2ELi2EN4cute5tupleIJNS5_1CILi128EEES8_NS7_ILi64EEEEEENS_10bfloat16_tEfNS_4arch4Sm80ELb1ELb0ELb1ELb1ELb0ELb0ELb0ELb0ELi2ELi4ELi4ELi4ELb0EEENS1_24CollectiveEpilogueBwdGQAISA_fSD_Li256ELb1ELb0EEENS1_25SingleTileBwdLPTSchedulerILb1ELi128ELb0EEEEEEEEEvNT_6ParamsE$_ZZN4cute12filter_tupleINS_5tupleIJNS_10UnderscoreES2_iEEENS1_IJNS1_IJNS_1CILi1EEENS4_ILi0EEEEEEiNS4_ILi1024EEEEEEZNS_5sliceIS3_S9_EEDaRKT_RKT0_EUlRKT_RKT0_E_EEDaSD_SG_OT1_ENKUlDpSJ_E_clIJNS1_IJS7_EEENS1_IJiEEENS1_IJEEEEEEDaSQ_:
[----:B------:R-:W-:Y:S02]  /*b9a0*/  IADD3 R2, R1, 0x1680, RZ ;  /* 0x0000168001027810 */ /* 0x000fe40007ffe0ff */
[----:B------:R-:W-:Y:S02]  /*b9b0*/  MOV R6, 0xb9e0 ;  /* 0x0000b9e000067802 */ /* 0x000fe40000000f00 */
[----:B------:R-:W-:Y:S02]  /*b9c0*/  IADD3 R2, R2, c[0x0][0x20], RZ ;  /* 0x0000080002027a10 */ /* 0x000fe40007ffe0ff */
[----:B------:R-:W-:Y:S05]  /*b9d0*/  CALL.REL.NOINC `($_ZN7cutlass13device_kernelIN5flash19enable_sm80_to_sm89INS1_16FlashAttnBwdSm80INS1_25CollectiveMainloopBwdSm80ILi2ELi2EN4cute5tupleIJNS5_1CILi128EEES8_NS7_ILi64EEEEEENS_10bfloat16_tEfNS_4arch4Sm80ELb1ELb0ELb1ELb1ELb0ELb0ELb0ELb0ELi2ELi4ELi4ELi4ELb0EEENS1_24CollectiveEpilogueBwdGQAISA_fSD_Li256ELb1ELb0EEENS1_25SingleTileBwdLPTSchedulerILb1ELi128ELb0EEEEEEEEEvNT_6ParamsE$_ZN4cute3eso3ESOILb1ELb0EJNS_5tupleIJNS_1CILi1EEENS3_ILi0EEEEEEiEEC2ERKS6_RKi) ;  /* 0xffffd09000007944 */ /* 0x000fea0003c3ffff */
[----:B-1----:R1:W5:Y:S01]  /*b9e0*/  LDL R3, [R1+0x1680] ;  /* 0x0016800001037983 */ /* 0x0023620000100800 */
[----:B------:R-:W-:Y:S02]  /*b9f0*/  MOV R6, R4 ;  /* 0x0000000400067202 */ /* 0x000fe40000000f00 */
[----:B------:R-:W-:-:S04]  /*ba00*/  MOV R7, 0x0 ;  /* 0x0000000000077802 */ /* 0x000fc80000000f00 */
[----:B------:R-:W-:Y:S05]  /*ba10*/  RET.REL.NODEC R6 `(_ZN7cutlass13device_kernelIN5flash19enable_sm80_to_sm89INS1_16FlashAttnBwdSm80INS1_25CollectiveMainloopBwdSm80ILi2ELi2EN4cute5tupleIJNS5_1CILi128EEES8_NS7_ILi64EEEEEENS_10bfloat16_tEfNS_4arch4Sm80ELb1ELb0ELb1ELb1ELb0ELb0ELb0ELb0ELi2ELi4ELi4ELi4ELb0EEENS1_24CollectiveEpilogueBwdGQAISA_fSD_Li256ELb1ELb0EEENS1_25SingleTileBwdLPTSchedulerILb1ELi128ELb0EEEEEEEEEvNT_6ParamsE) ;  /* 0xffff45e006007950 */ /* 0x000fea0003c3ffff */
        .type           $_ZN7cutlass13device_kernelIN5flash19enable_sm80_to_sm89INS1_16FlashAttnBwdSm80INS1_25CollectiveMainloopBwdSm80ILi2ELi2EN4cute5tupleIJNS5_1CILi128EEES8_NS7_ILi64EEEEEENS_10bfloat16_tEfNS_4arch4Sm80ELb1ELb0ELb1ELb1ELb0ELb0ELb0ELb0ELi2ELi4ELi4ELi4ELb0EEENS1_24CollectiveEpilogueBwdGQAISA_fSD_Li256ELb1ELb0EEENS1_25SingleTileBwdLPTSchedulerILb1ELi128ELb0EEEEEEEEEvNT_6ParamsE$_ZZN4cute12filter_tupleINS_5tupleIJNS_1CILi0EEENS1_IJNS2_ILi1EEENS2_ILi512EEEiEEEEEEZNS_16flatten_to_tupleIS7_EEDaRKT_EUlRKT_E_EEDaSB_OT0_ENKUlDpSE_E_clIJNS1_IJS3_EEES6_EEEDaSI_,@function
        .size           $_ZN7cutlass13device_kernelIN5flash19enable_sm80_to_sm89INS1_16FlashAttnBwdSm80INS1_25CollectiveMainloopBwdSm80ILi2ELi2EN4cute5tupleIJNS5_1CILi128EEES8_NS7_ILi64EEEEEENS_10bfloat16_tEfNS_4arch4Sm80ELb1ELb0ELb1ELb1ELb0ELb0ELb0ELb0ELi2ELi4ELi4ELi4ELb0EEENS1_24CollectiveEpilogueBwdGQAISA_fSD_Li256ELb1ELb0EEENS1_25SingleTileBwdLPTSchedulerILb1ELi128ELb0EEEEEEEEEvNT_6ParamsE$_ZZN4cute12filter_tupleINS_5tupleIJNS_1CILi0EEENS1_IJNS2_ILi1EEENS2_ILi512EEEiEEEEEEZNS_16flatten_to_tupleIS7_EEDaRKT_EUlRKT_E_EEDaSB_OT0_ENKUlDpSE_E_clIJNS1_IJS3_EEES6_EEEDaSI_,($_ZN7cutlass13device_kernelIN5flash19enable_sm80_to_sm89INS1_16FlashAttnBwdSm80INS1_25CollectiveMainloopBwdSm80ILi2ELi2EN4cute5tupleIJNS5_1CILi128EEES8_NS7_ILi64EEEEEENS_10bfloat16_tEfNS_4arch4Sm80ELb1ELb0ELb1ELb1ELb0ELb0ELb0ELb0ELi2ELi4ELi4ELi4ELb0EEENS1_24CollectiveEpilogueBwdGQAISA_fSD_Li256ELb1ELb0EEENS1_25SingleTileBwdLPTSchedulerILb1ELi128ELb0EEEEEEEEEvNT_6ParamsE$_ZZN4cute12filter_tupleINS_5tupleIJNS_1CILi0EEENS_10UnderscoreEEEENS1_IJNS1_IJS3_S3_EEEiEEEZNS_6detail10lift_sliceIS5_S7_EEDaRKT_RKT0_EUlRKT_RKT0_E_EEDaSC_SF_OT1_ENKUlDpSI_E_clIJNS1_IJEEENS1_IJiEEEEEEDaSP_ - $_ZN7cutlass13device_kernelIN5flash19enable_sm80_to_sm89INS1_16FlashAttnBwdSm80INS1_25CollectiveMainloopBwdSm80ILi2ELi2EN4cute5tupleIJNS5_1CILi128EEES8_NS7_ILi64EEEEEENS_10bfloat16_tEfNS_4arch4Sm80ELb1ELb0ELb1ELb1ELb0ELb0ELb0ELb0ELi2ELi4ELi4ELi4ELb0EEENS1_24CollectiveEpilogueBwdGQAISA_fSD_Li256ELb1ELb0EEENS1_25SingleTileBwdLPTSchedulerILb1ELi128ELb0EEEEEEEEEvNT_6ParamsE$_ZZN4cute12filter_tupleINS_5tupleIJNS_1CILi0EEENS1_IJNS2_ILi1EEENS2_ILi512EEEiEEEEEEZNS_16flatten_to_tupleIS7_EEDaRKT_EUlRKT_E_EEDaSB_OT0_ENKUlDpSE_E_clIJNS1_IJS3_EEES6_EEEDaSI_)
$_ZN7cutlass13device_kernelIN5flash19enable_sm80_to_sm89INS1_16FlashAttnBwdSm80INS1_25CollectiveMainloopBwdSm80ILi2ELi2EN4cute5tupleIJNS5_1CILi128EEES8_NS7_ILi64EEEEEENS_10bfloat16_tEfNS_4arch4Sm80ELb1ELb0ELb1ELb1ELb0ELb0ELb0ELb0ELi2ELi4ELi4ELi4ELb0EEENS1_24CollectiveEpilogueBwdGQAISA_fSD_Li256ELb1ELb0EEENS1_25SingleTileBwdLPTSchedulerILb1ELi128ELb0EEEEEEEEEvNT_6ParamsE$_ZZN4cute12filter_tupleINS_5tupleIJNS_1CILi0EEENS1_IJNS2_ILi1EEENS2_ILi512EEEiEEEEEEZNS_16flatten_to_tupleIS7_EEDaRKT_EUlRKT_E_EEDaSB_OT0_ENKUlDpSE_E_clIJNS1_IJS3_EEES6_EEEDaSI_:
[----:B------:R-:W-:Y:S02]  /*ba20*/  IADD3 R2, R1, 0x1380, RZ ;  /* 0x0000138001027810 */ /* 0x000fe40007ffe0ff */
[----:B------:R-:W-:Y:S02]  /*ba30*/  MOV R8, 0xba60 ;  /* 0x0000ba6000087802 */ /* 0x000fe40000000f00 */
[----:B------:R-:W-:Y:S02]  /*ba40*/  IADD3 R2, R2, c[0x0][0x20], RZ ;  /* 0x0000080002027a10 */ /* 0x000fe40007ffe0ff */
[----:B------:R-:W-:Y:S05]  /*ba50*/  CALL.REL.NOINC `($_ZN7cutlass13device_kernelIN5flash19enable_sm80_to_sm89INS1_16FlashAttnBwdSm80INS1_25CollectiveMainloopBwdSm80ILi2ELi2EN4cute5tupleIJNS5_1CILi128EEES8_NS7_ILi64EEEEEENS_10bfloat16_tEfNS_4arch4Sm80ELb1ELb0ELb1ELb1ELb0ELb0ELb0ELb0ELi2ELi4ELi4ELi4ELb0EEENS1_24CollectiveEpilogueBwdGQAISA_fSD_Li256ELb1ELb0EEENS1_25SingleTileBwdLPTSchedulerILb1ELi128ELb0EEEEEEEEEvNT_6ParamsE$_ZN4cute3eso3ESOILb1ELb0EJNS_1CILi0EEENS2_ILi1EEENS2_ILi512EEEiEEC2ERKS3_RKS4_RKS5_RKi) ;  /* 0xffffbff000007944 */ /* 0x000fea0003c3ffff */
[----:B-1----:R1:W5:Y:S01]  /*ba60*/  LDL R2, [R1+0x1380] ;  /* 0x0013800001027983 */ /* 0x0023620000100800 */
[----:B------:R-:W-:-:S04]  /*ba70*/  MOV R11, 0x0 ;  /* 0x00000000000b7802 */ /* 0x000fc80000000f00 */
[----:B------:R-:W-:Y:S05]  /*ba80*/  RET.REL.NODEC R10 `(_ZN7cutlass13device_kernelIN5flash19enable_sm80_to_sm89INS1_16FlashAttnBwdSm80INS1_25CollectiveMainloopBwdSm80ILi2ELi2EN4cute5tupleIJNS5_1CILi128EEES8_NS7_ILi64EEEEEENS_10bfloat16_tEfNS_4arch4Sm80ELb1ELb0ELb1ELb1ELb0ELb0ELb0ELb0ELi2ELi4ELi4ELi4ELb0EEENS1_24CollectiveEpilogueBwdGQAISA_fSD_Li256ELb1ELb0EEENS1_25SingleTileBwdLPTSchedulerILb1ELi128ELb0EEEEEEEEEvNT_6ParamsE) ;  /* 0xffff45700a007950 */ /* 0x000fea0003c3ffff */
        .type           $_ZN7cutlass13device_kernelIN5flash19enable_sm80_to_sm89INS1_16FlashAttnBwdSm80INS1_25CollectiveMainloopBwdSm80ILi2ELi2EN4cute5tupleIJNS5_1CILi128EEES8_NS7_ILi64EEEEEENS_10bfloat16_tEfNS_4arch4Sm80ELb1ELb0ELb1ELb1ELb0ELb0ELb0ELb0ELi2ELi4ELi4ELi4ELb0EEENS1_24CollectiveEpilogueBwdGQAISA_fSD_Li256ELb1ELb0EEENS1_25SingleTileBwdLPTSchedulerILb1ELi128ELb0EEEEEEEEEvNT_6ParamsE$_ZZN4cute12filter_tupleINS_5tupleIJNS_1CILi0EEENS_10UnderscoreEEEENS1_IJNS1_IJS3_S3_EEEiEEEZNS_6detail10lift_sliceIS5_S7_EEDaRKT_RKT0_EUlRKT_RKT0_E_EEDaSC_SF_OT1_ENKUlDpSI_E_clIJNS1_IJEEENS1_IJiEEEEEEDaSP_,@function
        .size           $_ZN7cutlass13device_kernelIN5flash19enable_sm80_to_sm89INS1_16FlashAttnBwdSm80INS1_25CollectiveMainloopBwdSm80ILi2ELi2EN4cute5tupleIJNS5_1CILi128EEES8_NS7_ILi64EEEEEENS_10bfloat16_tEfNS_4arch4Sm80ELb1ELb0ELb1ELb1ELb0ELb0ELb0ELb0ELi2ELi4ELi4ELi4ELb0EEENS1_24CollectiveEpilogueBwdGQAISA_fSD_Li256ELb1ELb0EEENS1_25SingleTileBwdLPTSchedulerILb1ELi128ELb0EEEEEEEEEvNT_6ParamsE$_ZZN4cute12filter_tupleINS_5tupleIJNS_1CILi0EEENS_10UnderscoreEEEENS1_IJNS1_IJS3_S3_EEEiEEEZNS_6detail10lift_sliceIS5_S7_EEDaRKT_RKT0_EUlRKT_RKT0_E_EEDaSC_SF_OT1_ENKUlDpSI_E_clIJNS1_IJEEENS1_IJiEEEEEEDaSP_,($_ZN7cutlass13device_kernelIN5flash19enable_sm80_to_sm89INS1_16FlashAttnBwdSm80INS1_25CollectiveMainloopBwdSm80ILi2ELi2EN4cute5tupleIJNS5_1CILi128EEES8_NS7_ILi64EEEEEENS_10bfloat16_tEfNS_4arch4Sm80ELb1ELb0ELb1ELb1ELb0ELb0ELb0ELb0ELi2ELi4ELi4ELi4ELb0EEENS1_24CollectiveEpilogueBwdGQAISA_fSD_Li256ELb1ELb0EEENS1_25SingleTileBwdLPTSchedulerILb1ELi128ELb0EEEEEEEEEvNT_6ParamsE$_ZZN4cute12filter_tupleINS_5tupleIJNS_1CILi1024EEENS1_IJiiEEEEEEZNS_16flatten_to_tupleIS5_EEDaRKT_EUlRKT_E_EEDaS9_OT0_ENKUlDpSC_E_clIJNS1_IJS3_EEES4_EEEDaSG_ - $_ZN7cutlass13device_kernelIN5flash19enable_sm80_to_sm89INS1_16FlashAttnBwdSm80INS1_25CollectiveMainloopBwdSm80ILi2ELi2EN4cute5tupleIJNS5_1CILi128EEES8_NS7_ILi64EEEEEENS_10bfloat16_tEfNS_4arch4Sm80ELb1ELb0ELb1ELb1ELb0ELb0ELb0ELb0ELi2ELi4ELi4ELi4ELb0EEENS1_24CollectiveEpilogueBwdGQAISA_fSD_Li256ELb1ELb0EEENS1_25SingleTileBwdLPTSchedulerILb1ELi128ELb0EEEEEEEEEvNT_6ParamsE$_ZZN4cute12filter_tupleINS_5tupleIJNS_1CILi0EEENS_10UnderscoreEEEENS1_IJNS1_IJS3_S3_EEEiEEEZNS_6detail10lift_sliceIS5_S7_EEDaRKT_RKT0_EUlRKT_RKT0_E_EEDaSC_SF_OT1_ENKUlDpSI_E_clIJNS1_IJEEENS1_IJiEEEEEEDaSP_)
$_ZN7cutlass13device_kernelIN5flash19enable_sm80_to_sm89INS1_16FlashAttnBwdSm80INS1_25CollectiveMainloopBwdSm80ILi2ELi2EN4cute5tupleIJNS5_1CILi128EEES8_NS7_ILi64EEEEEENS_10bfloat16_tEfNS_4arch4Sm80ELb1ELb0ELb1ELb1ELb0ELb0ELb0ELb0ELi2ELi4ELi4ELi4ELb0EEENS1_24CollectiveEpilogueBwdGQAISA_fSD_Li256ELb1ELb0EEENS1_25SingleTileBwdLPTSchedulerILb1ELi128ELb0EEEEEEEEEvNT_6ParamsE$_ZZN4cute12filter_tupleINS_5tupleIJNS_1CILi0EEENS_10UnderscoreEEEENS1_IJNS1_IJS3_S3_EEEiEEEZNS_6detail10lift_sliceIS5_S7_EEDaRKT_RKT0_EUlRKT_RKT0_E_EEDaSC_SF_OT1_ENKUlDpSI_E_clIJNS1_IJEEENS1_IJiEEEEEEDaSP_:
[----:B------:R-:W-:Y:S02]  /*ba90*/  IADD3 R2, R1, 0x1680, RZ ;  /* 0x0000168001027810 */ /* 0x000fe40007ffe0ff */
[----:B------:R-:W-:Y:S02]  /*baa0*/  MOV R8, 0xbad0 ;  /* 0x0000bad000087802 */ /* 0x000fe40000000f00 */
[----:B------:R-:W-:Y:S02]  /*bab0*/  IADD3 R2, R2, c[0x0][0x20], RZ ;  /* 0x0000080002027a10 */ /* 0x000fe40007ffe0ff */
[----:B------:R-:W-:Y:S05]  /*bac0*/  CALL.REL.NOINC `($_ZN7cutlass13device_kernelIN5flash19enable_sm80_to_sm89INS1_16FlashAttnBwdSm80INS1_25CollectiveMainloopBwdSm80ILi2ELi2EN4cute5tupleIJNS5_1CILi128EEES8_NS7_ILi64EEEEEENS_10bfloat16_tEfNS_4arch4Sm80ELb1ELb0ELb1ELb1ELb0ELb0ELb0ELb0ELi2ELi4ELi4ELi4ELb0EEENS1_24CollectiveEpilogueBwdGQAISA_fSD_Li256ELb1ELb0EEENS1_25SingleTileBwdLPTSchedulerILb1ELi128ELb0EEEEEEEEEvNT_6ParamsE$_ZN4cute3eso3ESOILb0ELb1EJiEEC2ERKi) ;  /* 0xffffb98000007944 */ /* 0x000fea0003c3ffff */
[----:B-1----:R1:W5:Y:S01]  /*bad0*/  LDL R2, [R1+0x1680] ;  /* 0x0016800001027983 */ /* 0x0023620000100800 */
[----:B------:R-:W-:-:S04]  /*bae0*/  MOV R11, 0x0 ;  /* 0x00000000000b7802 */ /* 0x000fc80000000f00 */
[----:B------:R-:W-:Y:S05]  /*baf0*/  RET.REL.NODEC R10 `(_ZN7cutlass13device_kernelIN5flash19enable_sm80_to_sm89INS1_16FlashAttnBwdSm80INS1_25CollectiveMainloopBwdSm80ILi2ELi2EN4cute5tupleIJNS5_1CILi128EEES8_NS7_ILi64EEEEEENS_10bfloat16_tEfNS_4arch4Sm80ELb1ELb0ELb1ELb1ELb0ELb0ELb0ELb0ELi2ELi4ELi4ELi4ELb0EEENS1_24CollectiveEpilogueBwdGQAISA_fSD_Li256ELb1ELb0EEENS1_25SingleTileBwdLPTSchedulerILb1ELi128ELb0EEEEEEEEEvNT_6ParamsE) ;  /* 0xffff45000a007950 */ /* 0x000fea0003c3ffff */
        .type           $_ZN7cutlass13device_kernelIN5flash19enable_sm80_to_sm89INS1_16FlashAttnBwdSm80INS1_25CollectiveMainloopBwdSm80ILi2ELi2EN4cute5tupleIJNS5_1CILi128EEES8_NS7_ILi64EEEEEENS_10bfloat16_tEfNS_4arch4Sm80ELb1ELb0ELb1ELb1ELb0ELb0ELb0ELb0ELi2ELi4ELi4ELi4ELb0EEENS1_24CollectiveEpilogueBwdGQAISA_fSD_Li256ELb1ELb0EEENS1_25SingleTileBwdLPTSchedulerILb1ELi128ELb0EEEEEEEEEvNT_6ParamsE$_ZZN4cute12filter_tupleINS_5tupleIJNS_1CILi1024EEENS1_IJiiEEEEEEZNS_16flatten_to_tupleIS5_EEDaRKT_EUlRKT_E_EEDaS9_OT0_ENKUlDpSC_E_clIJNS1_IJS3_EEES4_EEEDaSG_,@function
        .size           $_ZN7cutlass13device_kernelIN5flash19enable_sm80_to_sm89INS1_16FlashAttnBwdSm80INS1_25CollectiveMainloopBwdSm80ILi2ELi2EN4cute5tupleIJNS5_1CILi128EEES8_NS7_ILi64EEEEEENS_10bfloat16_tEfNS_4arch4Sm80ELb1ELb0ELb1ELb1ELb0ELb0ELb0ELb0ELi2ELi4ELi4ELi4ELb0EEENS1_24CollectiveEpilogueBwdGQAISA_fSD_Li256ELb1ELb0EEENS1_25SingleTileBwdLPTSchedulerILb1ELi128ELb0EEEEEEEEEvNT_6ParamsE$_ZZN4cute12filter_tupleINS_5tupleIJNS_1CILi1024EEENS1_IJiiEEEEEEZNS_16flatten_to_tupleIS5_EEDaRKT_EUlRKT_E_EEDaS9_OT0_ENKUlDpSC_E_clIJNS1_IJS3_EEES4_EEEDaSG_,($_ZN7cutlass13device_kernelIN5flash19enable_sm80_to_sm89INS1_16FlashAttnBwdSm80INS1_25CollectiveMainloopBwdSm80ILi2ELi2EN4cute5tupleIJNS5_1CILi128EEES8_NS7_ILi64EEEEEENS_10bfloat16_tEfNS_4arch4Sm80ELb1ELb0ELb1ELb1ELb0ELb0ELb0ELb0ELi2ELi4ELi4ELi4ELb0EEENS1_24CollectiveEpilogueBwdGQAISA_fSD_Li256ELb1ELb0EEENS1_25SingleTileBwdLPTSchedulerILb1ELi128ELb0EEEEEEEEEvNT_6ParamsE$_ZZN4cute12filter_tupleINS_5tupleIJNS_1CILi1EEENS1_IJNS2_ILi8EEEiiEEENS2_ILi64EEENS1_IJiNS2_ILi144EEENS2_ILi288EEEEEENS2_ILi512EEEEEEZNS_7flattenISB_EEDaRKT_EUlRKT_E_EEDaSF_OT0_ENKUlDpSI_E_clIJNS1_IJS3_EEES5_NS1_IJS6_EEES9_NS1_IJSA_EEEEEEDaSM_ - $_ZN7cutlass13device_kernelIN5flash19enable_sm80_to_sm89INS1_16FlashAttnBwdSm80INS1_25CollectiveMainloopBwdSm80ILi2ELi2EN4cute5tupleIJNS5_1CILi128EEES8_NS7_ILi64EEEEEENS_10bfloat16_tEfNS_4arch4Sm80ELb1ELb0ELb1ELb1ELb0ELb0ELb0ELb0ELi2ELi4ELi4ELi4ELb0EEENS1_24CollectiveEpilogueBwdGQAISA_fSD_Li256ELb1ELb0EEENS1_25SingleTileBwdLPTSchedulerILb1ELi128ELb0EEEEEEEEEvNT_6ParamsE$_ZZN4cute12filter_tupleINS_5tupleIJNS_1CILi1024EEENS1_IJiiEEEEEEZNS_16flatten_to_tupleIS5_EEDaRKT_EUlRKT_E_EEDaS9_OT0_ENKUlDpSC_E_clIJNS1_IJS3_EEES4_EEEDaSG_)
$_ZN7cutlass13device_kernelIN5flash19enable_sm80_to_sm89INS1_16FlashAttnBwdSm80INS1_25CollectiveMainloopBwdSm80ILi2ELi2EN4cute5tupleIJNS5_1CILi128EEES8_NS7_ILi64EEEEEENS_10bfloat16_tEfNS_4arch4Sm80ELb1ELb0ELb1ELb1ELb0ELb0ELb0ELb0ELi2ELi4ELi4ELi4ELb0EEENS1_24CollectiveEpilogueBwdGQAISA_fSD_Li256ELb1ELb0EEENS1_25SingleTileBwdLPTSchedulerILb1ELi128ELb0EEEEEEEEEvNT_6ParamsE$_ZZN4cute12filter_tupleINS_5tupleIJNS_1CILi1024EEENS1_IJiiEEEEEEZNS_16flatten_to_tupleIS5_EEDaRKT_EUlRKT_E_EEDaS9_OT0_ENKUlDpSC_E_clIJNS1_IJS3_EEES4_EEEDaSG_:
[----:B------:R-:W-:-:S06]  /*bb00*/  IADD3 R8, R5, -c[0x0][0x20], RZ ;  /* 0x8000080005087a10 */ /* 0x000fcc0007ffe0ff */
[----:B------:R-:W5:Y:S01]  /*bb10*/  LDL R8, [R8] ;  /* 0x0000000008087983 */ /* 0x000f620000100800 */
[----:B------:R-:W-:Y:S02]  /*bb20*/  IADD3 R3, R1, 0x1380, RZ ;  /* 0x0000138001037810 */ /* 0x000fe40007ffe0ff */
[----:B------:R-:W-:Y:S02]  /*bb30*/  IADD3 R2, R5, 0x4, RZ ;  /* 0x0000000405027810 */ /* 0x000fe40007ffe0ff */
[----:B------:R-:W-:Y:S02]  /*bb40*/  IADD3 R3, R3, c[0x0][0x20], RZ ;  /* 0x0000080003037a10 */ /* 0x000fe40007ffe0ff */
[----:B------:R-:W-:Y:S02]  /*bb50*/  MOV R6, 0xbb70 ;  /* 0x0000bb7000067802 */ /* 0x000fe40000000f00 */
[----:B-----5:R-:W-:Y:S05]  /*bb60*/  CALL.REL.NOINC `($_ZN7cutlass13device_kernelIN5flash19enable_sm80_to_sm89INS1_16FlashAttnBwdSm80INS1_25CollectiveMainloopBwdSm80ILi2ELi2EN4cute5tupleIJNS5_1CILi128EEES8_NS7_ILi64EEEEEENS_10bfloat16_tEfNS_4arch4Sm80ELb1ELb0ELb1ELb1ELb0ELb0ELb0ELb0ELi2ELi4ELi4ELi4ELb0EEENS1_24CollectiveEpilogueBwdGQAISA_fSD_Li256ELb1ELb0EEENS1_25SingleTileBwdLPTSchedulerILb1ELi128ELb0EEEEEEEEEvNT_6ParamsE$_ZN4cute3eso3ESOILb1ELb0EJNS_1CILi1024EEEiiEEC2ERKS3_RKiS8_) ;  /* 0xffffc0a000007944 */ /* 0x020fea0003c3ffff */
[----:B------:R-:W-:-:S04]  /*bb70*/  MOV R5, 0x0 ;  /* 0x0000000000057802 */ /* 0x000fc80000000f00 */
[----:B------:R-:W-:Y:S05]  /*bb80*/  RET.REL.NODEC R4 `(_ZN7cutlass13device_kernelIN5flash19enable_sm80_to_sm89INS1_16FlashAttnBwdSm80INS1_25CollectiveMainloopBwdSm80ILi2ELi2EN4cute5tupleIJNS5_1CILi128EEES8_NS7_ILi64EEEEEENS_10bfloat16_tEfNS_4arch4Sm80ELb1ELb0ELb1ELb1ELb0ELb0ELb0ELb0ELi2ELi4ELi4ELi4ELb0EEENS1_24CollectiveEpilogueBwdGQAISA_fSD_Li256ELb1ELb0EEENS1_25SingleTileBwdLPTSchedulerILb1ELi128ELb0EEEEEEEEEvNT_6ParamsE) ;  /* 0xffff447004007950 */ /* 0x000fea0003c3ffff */
        .type           $_ZN7cutlass13device_kernelIN5flash19enable_sm80_to_sm89INS1_16FlashAttnBwdSm80INS1_25CollectiveMainloopBwdSm80ILi2ELi2EN4cute5tupleIJNS5_1CILi128EEES8_NS7_ILi64EEEEEENS_10bfloat16_tEfNS_4arch4Sm80ELb1ELb0ELb1ELb1ELb0ELb0ELb0ELb0ELi2ELi4ELi4ELi4ELb0EEENS1_24CollectiveEpilogueBwdGQAISA_fSD_Li256ELb1ELb0EEENS1_25SingleTileBwdLPTSchedulerILb1ELi128ELb0EEEEEEEEEvNT_6ParamsE$_ZZN4cute12filter_tupleINS_5tupleIJNS_1CILi1EEENS1_IJNS2_ILi8EEEiiEEENS2_ILi64EEENS1_IJiNS2_ILi144EEENS2_ILi288EEEEEENS2_ILi512EEEEEEZNS_7flattenISB_EEDaRKT_EUlRKT_E_EEDaSF_OT0_ENKUlDpSI_E_clIJNS1_IJS3_EEES5_NS1_IJS6_EEES9_NS1_IJSA_EEEEEEDaSM_,@function
        .size           $_ZN7cutlass13device_kernelIN5flash19enable_sm80_to_sm89INS1_16FlashAttnBwdSm80INS1_25CollectiveMainloopBwdSm80ILi2ELi2EN4cute5tupleIJNS5_1CILi128EEES8_NS7_ILi64EEEEEENS_10bfloat16_tEfNS_4arch4Sm80ELb1ELb0ELb1ELb1ELb0ELb0ELb0ELb0ELi2ELi4ELi4ELi4ELb0EEENS1_24CollectiveEpilogueBwdGQAISA_fSD_Li256ELb1ELb0EEENS1_25SingleTileBwdLPTSchedulerILb1ELi128ELb0EEEEEEEEEvNT_6ParamsE$_ZZN4cute12filter_tupleINS_5tupleIJNS_1CILi1EEENS1_IJNS2_ILi8EEEiiEEENS2_ILi64EEENS1_IJiNS2_ILi144EEENS2_ILi288EEEEEENS2_ILi512EEEEEEZNS_7flattenISB_EEDaRKT_EUlRKT_E_EEDaSF_OT0_ENKUlDpSI_E_clIJNS1_IJS3_EEES5_NS1_IJS6_EEES9_NS1_IJSA_EEEEEEDaSM_,($_ZN7cutlass13device_kernelIN5flash19enable_sm80_to_sm89INS1_16FlashAttnBwdSm80INS1_25CollectiveMainloopBwdSm80ILi2ELi2EN4cute5tupleIJNS5_1CILi128EEES8_NS7_ILi64EEEEEENS_10bfloat16_tEfNS_4arch4Sm80ELb1ELb0ELb1ELb1ELb0ELb0ELb0ELb0ELi2ELi4ELi4ELi4ELb0EEENS1_24CollectiveEpilogueBwdGQAISA_fSD_Li256ELb1ELb0EEENS1_25SingleTileBwdLPTSchedulerILb1ELi128ELb0EEEEEEEEEvNT_6ParamsE$_ZZN4cute12filter_tupleINS_5tupleIJNS_1CILi1EEENS1_IJiiiEEENS2_ILi64EEENS1_IJNS2_ILi72EEENS2_ILi144EEENS2_ILi288EEEEEENS2_ILi512EEEEEEZNS_7flattenISB_EEDaRKT_EUlRKT_E_EEDaSF_OT0_ENKUlDpSI_E_clIJNS1_IJS3_EEES4_NS1_IJS5_EEES9_NS1_IJSA_EEEEEEDaSM_ - $_ZN7cutlass13device_kernelIN5flash19enable_sm80_to_sm89INS1_16FlashAttnBwdSm80INS1_25CollectiveMainloopBwdSm80ILi2ELi2EN4cute5tupleIJNS5_1CILi128EEES8_NS7_ILi64EEEEEENS_10bfloat16_tEfNS_4arch4Sm80ELb1ELb0ELb1ELb1ELb0ELb0ELb0ELb0ELi2ELi4ELi4ELi4ELb0EEENS1_24CollectiveEpilogueBwdGQAISA_fSD_Li256ELb1ELb0EEENS1_25SingleTileBwdLPTSchedulerILb1ELi128ELb0EEEEEEEEEvNT_6ParamsE$_ZZN4cute12filter_tupleINS_5tupleIJNS_1CILi1EEENS1_IJNS2_ILi8EEEiiEEENS2_ILi64EEENS1_IJiNS2_ILi144EEENS2_ILi288EEEEEENS2_ILi512EEEEEEZNS_7flattenISB_EEDaRKT_EUlRKT_E_EEDaSF_OT0_ENKUlDpSI_E_clIJNS1_IJS3_EEES5_NS1_IJS6_EEES9_NS1_IJSA_EEEEEEDaSM_)
$_ZN7cutlass13device_kernelIN5flash19enable_sm80_to_sm89INS1_16FlashAttnBwdSm80INS1_25CollectiveMainloopBwdSm80ILi2ELi2EN4cute5tupleIJNS5_1CILi128EEES8_NS7_ILi64EEEEEENS_10bfloat16_tEfNS_4arch4Sm80ELb1ELb0ELb1ELb1ELb0ELb0ELb0ELb0ELi2ELi4ELi4ELi4ELb0EEENS1_24CollectiveEpilogueBwdGQAISA_fSD_Li256ELb1ELb0EEENS1_25SingleTileBwdLPTSchedulerILb1ELi128ELb0EEEEEEEEEvNT_6ParamsE$_ZZN4cute12filter_tupleINS_5tupleIJNS_1CILi1EEENS1_IJNS2_ILi8EEEiiEEENS2_ILi64EEENS1_IJiNS2_ILi144EEENS2_ILi288EEEEEENS2_ILi512EEEEEEZNS_7flattenISB_EEDaRKT_EUlRKT_E_EEDaSF_OT0_ENKUlDpSI_E_clIJNS1_IJS3_EEES5_NS1_IJS6_EEES9_NS1_IJSA_EEEEEEDaSM_:
[----:B------:R-:W-:-:S06]  /*bb90*/  IADD3 R8, R59, -c[0x0][0x20], RZ ;  /* 0x800008003b087a10 */ /* 0x000fcc0007ffe0ff */
[----:B------:R-:W5:Y:S01]  /*bba0*/  LDL R8, [R8] ;  /* 0x0000000008087983 */ /* 0x000f620000100800 */
[----:B------:R-:W-:Y:S02]  /*bbb0*/  IADD3 R3, R1, 0x1680, RZ ;  /* 0x0000168001037810 */ /* 0x000fe40007ffe0ff */
[----:B------:R-:W-:Y:S02]  /*bbc0*/  IADD3 R2, R59, 0x4, RZ ;  /* 0x000000043b027810 */ /* 0x000fe40007ffe0ff */
[----:B------:R-:W-:Y:S02]  /*bbd0*/  IADD3 R3, R3, c[0x0][0x20], RZ ;  /* 0x0000080003037a10 */ /* 0x000fe40007ffe0ff */
[----:B------:R-:W-:Y:S02]  /*bbe0*/  MOV R6, 0xbc00 ;  /* 0x0000bc0000067802 */ /* 0x000fe40000000f00 */
[----:B-----5:R-:W-:Y:S05]  /*bbf0*/  CALL.REL.NOINC `($_ZN7cutlass13device_kernelIN5flash19enable_sm80_to_sm89INS1_16FlashAttnBwdSm80INS1_25CollectiveMainloopBwdSm80ILi2ELi2EN4cute5tupleIJNS5_1CILi128EEES8_NS7_ILi64EEEEEENS_10bfloat16_tEfNS_4arch4Sm80ELb1ELb0ELb1ELb1ELb0ELb0ELb0ELb0ELi2ELi4ELi4ELi4ELb0EEENS1_24CollectiveEpilogueBwdGQAISA_fSD_Li256ELb1ELb0EEENS1_25SingleTileBwdLPTSchedulerILb1ELi128ELb0EEEEEEEEEvNT_6ParamsE$_ZN4cute3eso3ESOILb1ELb0EJNS_1CILi1EEENS2_ILi8EEEiiNS2_ILi64EEEiNS2_ILi144EEENS2_ILi288EEENS2_ILi512EEEEEC2ERKS3_RKS4_RKiSF_RKS5_SF_RKS6_RKS7_RKS8_) ;  /* 0xffffc11000007944 */ /* 0x020fea0003c3ffff */
[----:B------:R2:W5:Y:S04]  /*bc00*/  LDL R5, [R1+0x1688] ;  /* 0x0016880001057983 */ /* 0x0005680000100800 */
[----:B-1----:R2:W5:Y:S01]  /*bc10*/  LDL.64 R2, [R1+0x1680] ;  /* 0x0016800001027983 */ /* 0x0025620000100a00 */
[----:B------:R-:W-:-:S02]  /*bc20*/  MOV R8, R4 ;  /* 0x0000000400087202 */ /* 0x000fc40000000f00 */
[----:B------:R-:W-:-:S04]  /*bc30*/  MOV R9, 0x0 ;  /* 0x0000000000097802 */ /* 0x000fc80000000f00 */
[----:B------:R-:W-:Y:S05]  /*bc40*/  RET.REL.NODEC R8 `(_ZN7cutlass13device_kernelIN5flash19enable_sm80_to_sm89INS1_16FlashAttnBwdSm80INS1_25CollectiveMainloopBwdSm80ILi2ELi2EN4cute5tupleIJNS5_1CILi128EEES8_NS7_ILi64EEEEEENS_10bfloat16_tEfNS_4arch4Sm80ELb1ELb0ELb1ELb1ELb0ELb0ELb0ELb0ELi2ELi4ELi4ELi4ELb0EEENS1_24CollectiveEpilogueBwdGQAISA_fSD_Li256ELb1ELb0EEENS1_25SingleTileBwdLPTSchedulerILb1ELi128ELb0EEEEEEEEEvNT_6ParamsE) ;  /* 0xffff43b008007950 */ /* 0x000fea0003c3ffff */
        .type           $_ZN7cutlass13device_kernelIN5flash19enable_sm80_to_sm89INS1_16FlashAttnBwdSm80INS1_25CollectiveMainloopBwdSm80ILi2ELi2EN4cute5tupleIJNS5_1CILi128EEES8_NS7_ILi64EEEEEENS_10bfloat16_tEfNS_4arch4Sm80ELb1ELb0ELb1ELb1ELb0ELb0ELb0ELb0ELi2ELi4ELi4ELi4ELb0EEENS1_24CollectiveEpilogueBwdGQAISA_fSD_Li256ELb1ELb0EEENS1_25SingleTileBwdLPTSchedulerILb1ELi128ELb0EEEEEEEEEvNT_6ParamsE$_ZZN4cute12filter_tupleINS_5tupleIJNS_1CILi1EEENS1_IJiiiEEENS2_ILi64EEENS1_IJNS2_ILi72EEENS2_ILi144EEENS2_ILi288EEEEEENS2_ILi512EEEEEEZNS_7flattenISB_EEDaRKT_EUlRKT_E_EEDaSF_OT0_ENKUlDpSI_E_clIJNS1_IJS3_EEES4_NS1_IJS5_EEES9_NS1_IJSA_EEEEEEDaSM_,@function
        .size           $_ZN7cutlass13device_kernelIN5flash19enable_sm80_to_sm89INS1_16FlashAttnBwdSm80INS1_25CollectiveMainloopBwdSm80ILi2ELi2EN4cute5tupleIJNS5_1CILi128EEES8_NS7_ILi64EEEEEENS_10bfloat16_tEfNS_4arch4Sm80ELb1ELb0ELb1ELb1ELb0ELb0ELb0ELb0ELi2ELi4ELi4ELi4ELb0EEENS1_24CollectiveEpilogueBwdGQAISA_fSD_Li256ELb1ELb0EEENS1_25SingleTileBwdLPTSchedulerILb1ELi128ELb0EEEEEEEEEvNT_6ParamsE$_ZZN4cute12filter_tupleINS_5tupleIJNS_1CILi1EEENS1_IJiiiEEENS2_ILi64EEENS1_IJNS2_ILi72EEENS2_ILi144EEENS2_ILi288EEEEEENS2_ILi512EEEEEEZNS_7flattenISB_EEDaRKT_EUlRKT_E_EEDaSF_OT0_ENKUlDpSI_E_clIJNS1_IJS3_EEES4_NS1_IJS5_EEES9_NS1_IJSA_EEEEEEDaSM_,($_ZN7cutlass13device_kernelIN5flash19enable_sm80_to_sm89INS1_16FlashAttnBwdSm80INS1_25CollectiveMainloopBwdSm80ILi2ELi2EN4cute5tupleIJNS5_1CILi128EEES8_NS7_ILi64EEEEEENS_10bfloat16_tEfNS_4arch4Sm80ELb1ELb0ELb1ELb1ELb0ELb0ELb0ELb0ELi2ELi4ELi4ELi4ELb0EEENS1_24CollectiveEpilogueBwdGQAISA_fSD_Li256ELb1ELb0EEENS1_25SingleTileBwdLPTSchedulerILb1ELi128ELb0EEEEEEEEEvNT_6ParamsE$_ZZN4cute12filter_tupleINS_5tupleIJNS_1CILi4096EEENS1_IJNS1_IJiiEEENS2_ILi8192EEEEEEEEEZNS_16flatten_to_tupleIS7_EEDaRKT_EUlRKT_E_EEDaSB_OT0_ENKUlDpSE_E_clIJNS1_IJS3_EEENS1_IJiiS5_EEEEEEDaSI_ - $_ZN7cutlass13device_kernelIN5flash19enable_sm80_to_sm89INS1_16FlashAttnBwdSm80INS1_25CollectiveMainloopBwdSm80ILi2ELi2EN4cute5tupleIJNS5_1CILi128EEES8_NS7_ILi64EEEEEENS_10bfloat16_tEfNS_4arch4Sm80ELb1ELb0ELb1ELb1ELb0ELb0ELb0ELb0ELi2ELi4ELi4ELi4ELb0EEENS1_24CollectiveEpilogueBwdGQAISA_fSD_Li256ELb1ELb0EEENS1_25SingleTileBwdLPTSchedulerILb1ELi128ELb0EEEEEEEEEvNT_6ParamsE$_ZZN4cute12filter_tupleINS_5tupleIJNS_1CILi1EEENS1_IJiiiEEENS2_ILi64EEENS1_IJNS2_ILi72EEENS2_ILi144EEENS2_ILi288EEEEEENS2_ILi512EEEEEEZNS_7flattenISB_EEDaRKT_EUlRKT_E_EEDaSF_OT0_ENKUlDpSI_E_clIJNS1_IJS3_EEES4_NS1_IJS5_EEES9_NS1_IJSA_EEEEEEDaSM_)
$_ZN7cutlass13device_kernelIN5flash19enable_sm80_to_sm89INS1_16FlashAttnBwdSm80INS1_25CollectiveMainloopBwdSm80ILi2ELi2EN4cute5tupleIJNS5_1CILi128EEES8_NS7_ILi64EEEEEENS_10bfloat16_tEfNS_4arch4Sm80ELb1ELb0ELb1ELb1ELb0ELb0ELb0ELb0ELi2ELi4ELi4ELi4ELb0EEENS1_24CollectiveEpilogueBwdGQAISA_fSD_Li256ELb1ELb0EEENS1_25SingleTileBwdLPTSchedulerILb1ELi128ELb0EEEEEEEEEvNT_6ParamsE$_ZZN4cute12filter_tupleINS_5tupleIJNS_1CILi1EEENS1_IJiiiEEENS2_ILi64EEENS1_IJNS2_ILi72EEENS2_ILi144EEENS2_ILi288EEEEEENS2_ILi512EEEEEEZNS_7flattenISB_EEDaRKT_EUlRKT_E_EEDaSF_OT0_ENKUlDpSI_E_clIJNS1_IJS3_EEES4_NS1_IJS5_EEES9_NS1_IJSA_EEEEEEDaSM_:
[----:B------:R-:W-:-:S06]  /*bc50*/  IADD3 R8, R6, -c[0x0][0x20], RZ ;  /* 0x8000080006087a10 */ /* 0x000fcc0007ffe0ff */
[----:B------:R-:W5:Y:S01]  /*bc60*/  LDL R8, [R8] ;  /* 0x0000000008087983 */ /* 0x000f620000100800 */
[----:B------:R-:W-:Y:S02]  /*bc70*/  IADD3 R3, R1, 0x1680, RZ ;  /* 0x0000168001037810 */ /* 0x000fe40007ffe0ff */
[C---:B------:R-:W-:Y:S02]  /*bc80*/  IADD3 R2, R6.reuse, 0x4, RZ ;  /* 0x0000000406027810 */ /* 0x040fe40007ffe0ff */
[----:B------:R-:W-:Y:S02]  /*bc90*/  IADD3 R5, R6, 0x8, RZ ;  /* 0x0000000806057810 */ /* 0x000fe40007ffe0ff */
[----:B------:R-:W-:Y:S02]  /*bca0*/  IADD3 R3, R3, c[0x0][0x20], RZ ;  /* 0x0000080003037a10 */ /* 0x000fe40007ffe0ff */
[----:B------:R-:W-:Y:S02]  /*bcb0*/  MOV R6, 0xbcd0 ;  /* 0x0000bcd000067802 */ /* 0x000fe40000000f00 */
[----:B-----5:R-:W-:Y:S05]  /*bcc0*/  CALL.REL.NOINC `($_ZN7cutlass13device_kernelIN5flash19enable_sm80_to_sm89INS1_16FlashAttnBwdSm80INS1_25CollectiveMainloopBwdSm80ILi2ELi2EN4cute5tupleIJNS5_1CILi128EEES8_NS7_ILi64EEEEEENS_10bfloat16_tEfNS_4arch4Sm80ELb1ELb0ELb1ELb1ELb0ELb0ELb0ELb0ELi2ELi4ELi4ELi4ELb0EEENS1_24CollectiveEpilogueBwdGQAISA_fSD_Li256ELb1ELb0EEENS1_25SingleTileBwdLPTSchedulerILb1ELi128ELb0EEEEEEEEEvNT_6ParamsE$_ZN4cute3eso3ESOILb1ELb0EJNS_1CILi1EEEiiiNS2_ILi64EEENS2_ILi72EEENS2_ILi144EEENS2_ILi288EEENS2_ILi512EEEEEC2ERKS3_RKiSD_SD_RKS4_RKS5_RKS6_RKS7_RKS8_) ;  /* 0xffffc2e000007944 */ /* 0x020fea0003c3ffff */
[----:B------:R2:W5:Y:S04]  /*bcd0*/  LDL R5, [R1+0x1688] ;  /* 0x0016880001057983 */ /* 0x0005680000100800 */
[----:B-1----:R2:W5:Y:S01]  /*bce0*/  LDL.64 R2, [R1+0x1680] ;  /* 0x0016800001027983 */ /* 0x0025620000100a00 */
[----:B------:R-:W-:-:S02]  /*bcf0*/  MOV R8, R4 ;  /* 0x0000000400087202 */ /* 0x000fc40000000f00 */
[----:B------:R-:W-:-:S04]  /*bd00*/  MOV R9, 0x0 ;  /* 0x0000000000097802 */ /* 0x000fc80000000f00 */
[----:B------:R-:W-:Y:S05]  /*bd10*/  RET.REL.NODEC R8 `(_ZN7cutlass13device_kernelIN5flash19enable_sm80_to_sm89INS1_16FlashAttnBwdSm80INS1_25CollectiveMainloopBwdSm80ILi2ELi2EN4cute5tupleIJNS5_1CILi128EEES8_NS7_ILi64EEEEEENS_10bfloat16_tEfNS_4arch4Sm80ELb1ELb0ELb1ELb1ELb0ELb0ELb0ELb0ELi2ELi4ELi4ELi4ELb0EEENS1_24CollectiveEpilogueBwdGQAISA_fSD_Li256ELb1ELb0EEENS1_25SingleTileBwdLPTSchedulerILb1ELi128ELb0EEEEEEEEEvNT_6ParamsE) ;  /* 0xffff42e008007950 */ /* 0x000fea0003c3ffff */
        .type           $_ZN7cutlass13device_kernelIN5flash19enable_sm80_to_sm89INS1_16FlashAttnBwdSm80INS1_25CollectiveMainloopBwdSm80ILi2ELi2EN4cute5tupleIJNS5_1CILi128EEES8_NS7_ILi64EEEEEENS_10bfloat16_tEfNS_4arch4Sm80ELb1ELb0ELb1ELb1ELb0ELb0ELb0ELb0ELi2ELi4ELi4ELi4ELb0EEENS1_24CollectiveEpilogueBwdGQAISA_fSD_Li256ELb1ELb0EEENS1_25SingleTileBwdLPTSchedulerILb1ELi128ELb0EEEEEEEEEvNT_6ParamsE$_ZZN4cute12filter_tupleINS_5tupleIJNS_1CILi4096EEENS1_IJNS1_IJiiEEENS2_ILi8192EEEEEEEEEZNS_16flatten_to_tupleIS7_EEDaRKT_EUlRKT_E_EEDaSB_OT0_ENKUlDpSE_E_clIJNS1_IJS3_EEENS1_IJiiS5_EEEEEEDaSI_,@function
        .size           $_ZN7cutlass13device_kernelIN5flash19enable_sm80_to_sm89INS1_16FlashAttnBwdSm80INS1_25CollectiveMainloopBwdSm80ILi2ELi2EN4cute5tupleIJNS5_1CILi128EEES8_NS7_ILi64EEEEEENS_10bfloat16_tEfNS_4arch4Sm80ELb1ELb0ELb1ELb1ELb0ELb0ELb0ELb0ELi2ELi4ELi4ELi4ELb0EEENS1_24CollectiveEpilogueBwdGQAISA_fSD_Li256ELb1ELb0EEENS1_25SingleTileBwdLPTSchedulerILb1ELi128ELb0EEEEEEEEEvNT_6ParamsE$_ZZN4cute12filter_tupleINS_5tupleIJNS_1CILi4096EEENS1_IJNS1_IJiiEEENS2_ILi8192EEEEEEEEEZNS_16flatten_to_tupleIS7_EEDaRKT_EUlRKT_E_EEDaSB_OT0_ENKUlDpSE_E_clIJNS1_IJS3_EEENS1_IJiiS5_EEEEEEDaSI_,($_ZN7cutlass13device_kernelIN5flash19enable_sm80_to_sm89INS1_16FlashAttnBwdSm80INS1_25CollectiveMainloopBwdSm80ILi2ELi2EN4cute5tupleIJNS5_1CILi128EEES8_NS7_ILi64EEEEEENS_10bfloat16_tEfNS_4arch4Sm80ELb1ELb0ELb1ELb1ELb0ELb0ELb0ELb0ELi2ELi4ELi4ELi4ELb0EEENS1_24CollectiveEpilogueBwdGQAISA_fSD_Li256ELb1ELb0EEENS1_25SingleTileBwdLPTSchedulerILb1ELi128ELb0EEEEEEEEEvNT_6ParamsE$_ZZN4cute12filter_tupleINS_5tupleIJNS_1CILi4096EEENS1_IJiiEEEEEEZNS_16flatten_to_tupleIS5_EEDaRKT_EUlRKT_E_EEDaS9_OT0_ENKUlDpSC_E_clIJNS1_IJS3_EEES4_EEEDaSG_ - $_ZN7cutlass13device_kernelIN5flash19enable_sm80_to_sm89INS1_16FlashAttnBwdSm80INS1_25CollectiveMainloopBwdSm80ILi2ELi2EN4cute5tupleIJNS5_1CILi128EEES8_NS7_ILi64EEEEEENS_10bfloat16_tEfNS_4arch4Sm80ELb1ELb0ELb1ELb1ELb0ELb0ELb0ELb0ELi2ELi4ELi4ELi4ELb0EEENS1_24CollectiveEpilogueBwdGQAISA_fSD_Li256ELb1ELb0EEENS1_25SingleTileBwdLPTSchedulerILb1ELi128ELb0EEEEEEEEEvNT_6ParamsE$_ZZN4cute12filter_tupleINS_5tupleIJNS_1CILi4096EEENS1_IJNS1_IJiiEEENS2_ILi8192EEEEEEEEEZNS_16flatten_to_tupleIS7_EEDaRKT_EUlRKT_E_EEDaSB_OT0_ENKUlDpSE_E_clIJNS1_IJS3_EEENS1_IJiiS5_EEEEEEDaSI_)
$_ZN7cutlass13device_kernelIN5flash19enable_sm80_to_sm89INS1_16FlashAttnBwdSm80INS1_25CollectiveMainloopBwdSm80ILi2ELi2EN4cute5tupleIJNS5_1CILi128EEES8_NS7_ILi64EEEEEENS_10bfloat16_tEfNS_4arch4Sm80ELb1ELb0ELb1ELb1ELb0ELb0ELb0ELb0ELi2ELi4ELi4ELi4ELb0EEENS1_24CollectiveEpilogueBwdGQAISA_fSD_Li256ELb1ELb0EEENS1_25SingleTileBwdLPTSchedulerILb1ELi128ELb0EEEEEEEEEvNT_6ParamsE$_ZZN4cute12filter_tupleINS_5tupleIJNS_1CILi4096EEENS1_IJNS1_IJiiEEENS2_ILi8192EEEEEEEEEZNS_16flatten_to_tupleIS7_EEDaRKT_EUlRKT_E_EEDaSB_OT0_ENKUlDpSE_E_clIJNS1_IJS3_EEENS1_IJiiS5_EEEEEEDaSI_:
[----:B------:R-:W-:-:S06]  /*bd20*/  IADD3 R8, R59, -c[0x0][0x20], RZ ;  /* 0x800008003b087a10 */ /* 0x000fcc0007ffe0ff */
[----:B------:R-:W5:Y:S01]  /*bd30*/  LDL R8, [R8] ;  /* 0x0000000008087983 */ /* 0x000f620000100800 */
[----:B------:R-:W-:Y:S02]  /*bd40*/  IADD3 R3, R1, 0x1680, RZ ;  /* 0x0000168001037810 */ /* 0x000fe40007ffe0ff */
[----:B------:R-:W-:Y:S02]  /*bd50*/  IADD3 R2, R59, 0x4, RZ ;  /* 0x000000043b027810 */ /* 0x000fe40007ffe0ff */
[----:B------:R-:W-:Y:S02]  /*bd60*/  IADD3 R3, R3, c[0x0][0x20], RZ ;  /* 0x0000080003037a10 */ /* 0x000fe40007ffe0ff */
[----:B------:R-:W-:Y:S02]  /*bd70*/  MOV R6, 0xbd90 ;  /* 0x0000bd9000067802 */ /* 0x000fe40000000f00 */
[----:B-----5:R-:W-:Y:S05]  /*bd80*/  CALL.REL.NOINC `($_ZN7cutlass13device_kernelIN5flash19enable_sm80_to_sm89INS1_16FlashAttnBwdSm80INS1_25CollectiveMainloopBwdSm80ILi2ELi2EN4cute5tupleIJNS5_1CILi128EEES8_NS7_ILi64EEEEEENS_10bfloat16_tEfNS_4arch4Sm80ELb1ELb0ELb1ELb1ELb0ELb0ELb0ELb0ELi2ELi4ELi4ELi4ELb0EEENS1_24CollectiveEpilogueBwdGQAISA_fSD_Li256ELb1ELb0EEENS1_25SingleTileBwdLPTSchedulerILb1ELi128ELb0EEEEEEEEEvNT_6ParamsE$_ZN4cute3eso3ESOILb1ELb0EJNS_1CILi4096EEEiiNS2_ILi8192EEEEEC2ERKS3_RKiS9_RKS4_) ;  /* 0xffffc50000007944 */ /* 0x020fea0003c3ffff */
[----:B------:R-:W-:-:S04]  /*bd90*/  MOV R5, 0x0 ;  /* 0x0000000000057802 */ /* 0x000fc80000000f00 */
[----:B------:R-:W-:Y:S05]  /*bda0*/  RET.REL.NODEC R4 `(_ZN7cutlass13device_kernelIN5flash19enable_sm80_to_sm89INS1_16FlashAttnBwdSm80INS1_25CollectiveMainloopBwdSm80ILi2ELi2EN4cute5tupleIJNS5_1CILi128EEES8_NS7_ILi64EEEEEENS_10bfloat16_tEfNS_4arch4Sm80ELb1ELb0ELb1ELb1ELb0ELb0ELb0ELb0ELi2ELi4ELi4ELi4ELb0EEENS1_24CollectiveEpilogueBwdGQAISA_fSD_Li256ELb1ELb0EEENS1_25SingleTileBwdLPTSchedulerILb1ELi128ELb0EEEEEEEEEvNT_6ParamsE) ;  /* 0xffff425004007950 */ /* 0x000fea0003c3ffff */
        .type           $_ZN7cutlass13device_kernelIN5flash19enable_sm80_to_sm89INS1_16FlashAttnBwdSm80INS1_25CollectiveMainloopBwdSm80ILi2ELi2EN4cute5tupleIJNS5_1CILi128EEES8_NS7_ILi64EEEEEENS_10bfloat16_tEfNS_4arch4Sm80ELb1ELb0ELb1ELb1ELb0ELb0ELb0ELb0ELi2ELi4ELi4ELi4ELb0EEENS1_24CollectiveEpilogueBwdGQAISA_fSD_Li256ELb1ELb0EEENS1_25SingleTileBwdLPTSchedulerILb1ELi128ELb0EEEEEEEEEvNT_6ParamsE$_ZZN4cute12filter_tupleINS_5tupleIJNS_1CILi4096EEENS1_IJiiEEEEEEZNS_16flatten_to_tupleIS5_EEDaRKT_EUlRKT_E_EEDaS9_OT0_ENKUlDpSC_E_clIJNS1_IJS3_EEES4_EEEDaSG_,@function
        .size           $_ZN7cutlass13device_kernelIN5flash19enable_sm80_to_sm89INS1_16FlashAttnBwdSm80INS1_25CollectiveMainloopBwdSm80ILi2ELi2EN4cute5tupleIJNS5_1CILi128EEES8_NS7_ILi64EEEEEENS_10bfloat16_tEfNS_4arch4Sm80ELb1ELb0ELb1ELb1ELb0ELb0ELb0ELb0ELi2ELi4ELi4ELi4ELb0EEENS1_24CollectiveEpilogueBwdGQAISA_fSD_Li256ELb1ELb0EEENS1_25SingleTileBwdLPTSchedulerILb1ELi128ELb0EEEEEEEEEvNT_6ParamsE$_ZZN4cute12filter_tupleINS_5tupleIJNS_1CILi4096EEENS1_IJiiEEEEEEZNS_16flatten_to_tupleIS5_EEDaRKT_EUlRKT_E_EEDaS9_OT0_ENKUlDpSC_E_clIJNS1_IJS3_EEES4_EEEDaSG_,($_ZN7cutlass13device_kernelIN5flash19enable_sm80_to_sm89INS1_16FlashAttnBwdSm80INS1_25CollectiveMainloopBwdSm80ILi2ELi2EN4cute5tupleIJNS5_1CILi128EEES8_NS7_ILi64EEEEEENS_10bfloat16_tEfNS_4arch4Sm80ELb1ELb0ELb1ELb1ELb0ELb0ELb0ELb0ELi2ELi4ELi4ELi4ELb0EEENS1_24CollectiveEpilogueBwdGQAISA_fSD_Li256ELb1ELb0EEENS1_25SingleTileBwdLPTSchedulerILb1ELi128ELb0EEEEEEEEEvNT_6ParamsE$_ZZN4cute12filter_tupleINS_5tupleIJiNS1_IJiNS_1CILi0EEEEEEEEES5_ZNS_6detail9lift_diceIS5_S5_EEDaRKT_RKT0_EUlRKT_RKT0_E_EEDaSA_SD_OT1_ENKUlDpSG_E_clIJNS1_IJiEEES4_EEEDaSN_ - $_ZN7cutlass13device_kernelIN5flash19enable_sm80_to_sm89INS1_16FlashAttnBwdSm80INS1_25CollectiveMainloopBwdSm80ILi2ELi2EN4cute5tupleIJNS5_1CILi128EEES8_NS7_ILi64EEEEEENS_10bfloat16_tEfNS_4arch4Sm80ELb1ELb0ELb1ELb1ELb0ELb0ELb0ELb0ELi2ELi4ELi4ELi4ELb0EEENS1_24CollectiveEpilogueBwdGQAISA_fSD_Li256ELb1ELb0EEENS1_25SingleTileBwdLPTSchedulerILb1ELi128ELb0EEEEEEEEEvNT_6ParamsE$_ZZN4cute12filter_tupleINS_5tupleIJNS_1CILi4096EEENS1_IJiiEEEEEEZNS_16flatten_to_tupleIS5_EEDaRKT_EUlRKT_E_EEDaS9_OT0_ENKUlDpSC_E_clIJNS1_IJS3_EEES4_EEEDaSG_)
$_ZN7cutlass13device_kernelIN5flash19enable_sm80_to_sm89INS1_16FlashAttnBwdSm80INS1_25CollectiveMainloopBwdSm80ILi2ELi2EN4cute5tupleIJNS5_1CILi128EEES8_NS7_ILi64EEEEEENS_10bfloat16_tEfNS_4arch4Sm80ELb1ELb0ELb1ELb1ELb0ELb0ELb0ELb0ELi2ELi4ELi4ELi4ELb0EEENS1_24CollectiveEpilogueBwdGQAISA_fSD_Li256ELb1ELb0EEENS1_25SingleTileBwdLPTSchedulerILb1ELi128ELb0EEEEEEEEEvNT_6ParamsE$_ZZN4cute12filter_tupleINS_5tupleIJNS_1CILi4096EEENS1_IJiiEEEEEEZNS_16flatten_to_tupleIS5_EEDaRKT_EUlRKT_E_EEDaS9_OT0_ENKUlDpSC_E_clIJNS1_IJS3_EEES4_EEEDaSG_:
[----:B------:R-:W-:-:S06]  /*bdb0*/  IADD3 R8, R56, -c[0x0][0x20], RZ ;  /* 0x8000080038087a10 */ /* 0x000fcc0007ffe0ff */
[----:B------:R-:W5:Y:S01]  /*bdc0*/  LDL R8, [R8] ;  /* 0x0000000008087983 */ /* 0x000f620000100800 */
[----:B------:R-:W-:Y:S02]  /*bdd0*/  IADD3 R3, R1, 0x1380, RZ ;  /* 0x0000138001037810 */ /* 0x000fe40007ffe0ff */
[----:B------:R-:W-:Y:S02]  /*bde0*/  IADD3 R2, R56, 0x4, RZ ;  /* 0x0000000438027810 */ /* 0x000fe40007ffe0ff */
[----:B------:R-:W-:Y:S02]  /*bdf0*/  IADD3 R3, R3, c[0x0][0x20], RZ ;  /* 0x0000080003037a10 */ /* 0x000fe40007ffe0ff */
[----:B------:R-:W-:Y:S02]  /*be00*/  MOV R6, 0xbe20 ;  /* 0x0000be2000067802 */ /* 0x000fe40000000f00 */
[----:B-----5:R-:W-:Y:S05]  /*be10*/  CALL.REL.NOINC `($_ZN7cutlass13device_kernelIN5flash19enable_sm80_to_sm89INS1_16FlashAttnBwdSm80INS1_25CollectiveMainloopBwdSm80ILi2ELi2EN4cute5tupleIJNS5_1CILi128EEES8_NS7_ILi64EEEEEENS_10bfloat16_tEfNS_4arch4Sm80ELb1ELb0ELb1ELb1ELb0ELb0ELb0ELb0ELi2ELi4ELi4ELi4ELb0EEENS1_24CollectiveEpilogueBwdGQAISA_fSD_Li256ELb1ELb0EEENS1_25SingleTileBwdLPTSchedulerILb1ELi128ELb0EEEEEEEEEvNT_6ParamsE$_ZN4cute3eso3ESOILb1ELb0EJNS_1CILi4096EEEiiEEC2ERKS3_RKiS8_) ;  /* 0xffffc3f000007944 */ /* 0x020fea0003c3ffff */
[----:B------:R-:W-:-:S04]  /*be20*/  MOV R5, 0x0 ;  /* 0x0000000000057802 */ /* 0x000fc80000000f00 */
[----:B------:R-:W-:Y:S05]  /*be30*/  RET.REL.NODEC R4 `(_ZN7cutlass13device_kernelIN5flash19enable_sm80_to_sm89INS1_16FlashAttnBwdSm80INS1_25CollectiveMainloopBwdSm80ILi2ELi2EN4cute5tupleIJNS5_1CILi128EEES8_NS7_ILi64EEEEEENS_10bfloat16_tEfNS_4arch4Sm80ELb1ELb0ELb1ELb1ELb0ELb0ELb0ELb0ELi2ELi4ELi4ELi4ELb0EEENS1_24CollectiveEpilogueBwdGQAISA_fSD_Li256ELb1ELb0EEENS1_25SingleTileBwdLPTSchedulerILb1ELi128ELb0EEEEEEEEEvNT_6ParamsE) ;  /* 0xffff41c004007950 */ /* 0x000fea0003c3ffff */
        .type           $_ZN7cutlass13device_kernelIN5flash19enable_sm80_to_sm89INS1_16FlashAttnBwdSm80INS1_25CollectiveMainloopBwdSm80ILi2ELi2EN4cute5tupleIJNS5_1CILi128EEES8_NS7_ILi64EEEEEENS_10bfloat16_tEfNS_4arch4Sm80ELb1ELb0ELb1ELb1ELb0ELb0ELb0ELb0ELi2ELi4ELi4ELi4ELb0EEENS1_24CollectiveEpilogueBwdGQAISA_fSD_Li256ELb1ELb0EEENS1_25SingleTileBwdLPTSchedulerILb1ELi128ELb0EEEEEEEEEvNT_6ParamsE$_ZZN4cute12filter_tupleINS_5tupleIJiNS1_IJiNS_1CILi0EEEEEEEEES5_ZNS_6detail9lift_diceIS5_S5_EEDaRKT_RKT0_EUlRKT_RKT0_E_EEDaSA_SD_OT1_ENKUlDpSG_E_clIJNS1_IJiEEES4_EEEDaSN_,@function
        .size           $_ZN7cutlass13device_kernelIN5flash19enable_sm80_to_sm89INS1_16FlashAttnBwdSm80INS1_25CollectiveMainloopBwdSm80ILi2ELi2EN4cute5tupleIJNS5_1CILi128EEES8_NS7_ILi64EEEEEENS_10bfloat16_tEfNS_4arch4Sm80ELb1ELb0ELb1ELb1ELb0ELb0ELb0ELb0ELi2ELi4ELi4ELi4ELb0EEENS1_24CollectiveEpilogueBwdGQAISA_fSD_Li256ELb1ELb0EEENS1_25SingleTileBwdLPTSchedulerILb1ELi128ELb0EEEEEEEEEvNT_6ParamsE$_ZZN4cute12filter_tupleINS_5tupleIJiNS1_IJiNS_1CILi0EEEEEEEEES5_ZNS_6detail9lift_diceIS5_S5_EEDaRKT_RKT0_EUlRKT_RKT0_E_EEDaSA_SD_OT1_ENKUlDpSG_E_clIJNS1_IJiEEES4_EEEDaSN_,($_ZN7cutlass13device_kernelIN5flash19enable_sm80_to_sm89INS1_16FlashAttnBwdSm80INS1_25CollectiveMainloopBwdSm80ILi2ELi2EN4cute5tupleIJNS5_1CILi128EEES8_NS7_ILi64EEEEEENS_10bfloat16_tEfNS_4arch4Sm80ELb1ELb0ELb1ELb1ELb0ELb0ELb0ELb0ELi2ELi4ELi4ELi4ELb0EEENS1_24CollectiveEpilogueBwdGQAISA_fSD_Li256ELb1ELb0EEENS1_25SingleTileBwdLPTSchedulerILb1ELi128ELb0EEEEEEEEEvNT_6ParamsE$_ZZN4cute12filter_tupleINS_5tupleIJiNS_1CILi0EEEEEES4_ZNS_6detail9lift_diceIS4_S4_EEDaRKT_RKT0_EUlRKT_RKT0_E_EEDaS9_SC_OT1_ENKUlDpSF_E_clIJNS1_IJiEEENS1_IJS3_EEEEEEDaSM_ - $_ZN7cutlass13device_kernelIN5flash19enable_sm80_to_sm89INS1_16FlashAttnBwdSm80INS1_25CollectiveMainloopBwdSm80ILi2ELi2EN4cute5tupleIJNS5_1CILi128EEES8_NS7_ILi64EEEEEENS_10bfloat16_tEfNS_4arch4Sm80ELb1ELb0ELb1ELb1ELb0ELb0ELb0ELb0ELi2ELi4ELi4ELi4ELb0EEENS1_24CollectiveEpilogueBwdGQAISA_fSD_Li256ELb1ELb0EEENS1_25SingleTileBwdLPTSchedulerILb1ELi128ELb0EEEEEEEEEvNT_6ParamsE$_ZZN4cute12filter_tupleINS_5tupleIJiNS1_IJiNS_1CILi0EEEEEEEEES5_ZNS_6detail9lift_diceIS5_S5_EEDaRKT_RKT0_EUlRKT_RKT0_E_EEDaSA_SD_OT1_ENKUlDpSG_E_clIJNS1_IJiEEES4_EEEDaSN_)
$_ZN7cutlass13device_kernelIN5flash19enable_sm80_to_sm89INS1_16FlashAttnBwdSm80INS1_25CollectiveMainloopBwdSm80ILi2ELi2EN4cute5tupleIJNS5_1CILi128EEES8_NS7_ILi64EEEEEENS_10bfloat16_tEfNS_4arch4Sm80ELb1ELb0ELb1ELb1ELb0ELb0ELb0ELb0ELi2ELi4ELi4ELi4ELb0EEENS1_24CollectiveEpilogueBwdGQAISA_fSD_Li256ELb1ELb0EEENS1_25SingleTileBwdLPTSchedulerILb1ELi128ELb0EEEEEEEEEvNT_6ParamsE$_ZZN4cute12filter_tupleINS_5tupleIJiNS1_IJiNS_1CILi0EEEEEEEEES5_ZNS_6detail9lift_diceIS5_S5_EEDaRKT_RKT0_EUlRKT_RKT0_E_EEDaSA_SD_OT1_ENKUlDpSG_E_clIJNS1_IJiEEES4_EEEDaSN_:
[----:B------:R-:W-:Y:S02]  /*be40*/  IADD3 R6, R1, 0x1684, RZ ;  /* 0x0000168401067810 */ /* 0x000fe40007ffe0ff */
[----:B------:R-:W-:Y:S02]  /*be50*/  MOV R10, 0xbe80 ;  /* 0x0000be80000a7802 */ /* 0x000fe40000000f00 */
[----:B------:R-:W-:Y:S02]  /*be60*/  IADD3 R6, R6, c[0x0][0x20], RZ ;  /* 0x0000080006067a10 */ /* 0x000fe40007ffe0ff */
[----:B------:R-:W-:Y:S05]  /*be70*/  CALL.REL.NOINC `($_ZN7cutlass13device_kernelIN5flash19enable_sm80_to_sm89INS1_16FlashAttnBwdSm80INS1_25CollectiveMainloopBwdSm80ILi2ELi2EN4cute5tupleIJNS5_1CILi128EEES8_NS7_ILi64EEEEEENS_10bfloat16_tEfNS_4arch4Sm80ELb1ELb0ELb1ELb1ELb0ELb0ELb0ELb0ELi2ELi4ELi4ELi4ELb0EEENS1_24CollectiveEpilogueBwdGQAISA_fSD_Li256ELb1ELb0EEENS1_25SingleTileBwdLPTSchedulerILb1ELi128ELb0EEEEEEEEEvNT_6ParamsE$_ZN4cute3eso3ESOILb0ELb0EJiiNS_1CILi0EEEEEC2ERKiS6_RKS3_) ;  /* 0xffffae9000007944 */ /* 0x000fea0003c3ffff */
[----:B-1----:R1:W5:Y:S04]  /*be80*/  LDL R3, [R1+0x1688] ;  /* 0x0016880001037983 */ /* 0x0023680000100800 */
[----:B------:R1:W5:Y:S01]  /*be90*/  LDL R5, [R1+0x1684] ;  /* 0x0016840001057983 */ /* 0x0003620000100800 */
[----:B------:R-:W-:Y:S02]  /*bea0*/  MOV R8, R2 ;  /* 0x0000000200087202 */ /* 0x000fe40000000f00 */
[----:B------:R-:W-:-:S04]  /*beb0*/  MOV R9, 0x0 ;  /* 0x0000000000097802 */ /* 0x000fc80000000f00 */
[----:B------:R-:W-:Y:S05]  /*bec0*/  RET.REL.NODEC R8 `(_ZN7cutlass13device_kernelIN5flash19enable_sm80_to_sm89INS1_16FlashAttnBwdSm80INS1_25CollectiveMainloopBwdSm80ILi2ELi2EN4cute5tupleIJNS5_1CILi128EEES8_NS7_ILi64EEEEEENS_10bfloat16_tEfNS_4arch4Sm80ELb1ELb0ELb1ELb1ELb0ELb0ELb0ELb0ELi2ELi4ELi4ELi4ELb0EEENS1_24CollectiveEpilogueBwdGQAISA_fSD_Li256ELb1ELb0EEENS1_25SingleTileBwdLPTSchedulerILb1ELi128ELb0EEEEEEEEEvNT_6ParamsE) ;  /* 0xffff413008007950 */ /* 0x000fea0003c3ffff */
        .type           $_ZN7cutlass13device_kernelIN5flash19enable_sm80_to_sm89INS1_16FlashAttnBwdSm80INS1_25CollectiveMainloopBwdSm80ILi2ELi2EN4cute5tupleIJNS5_1CILi128EEES8_NS7_ILi64EEEEEENS_10bfloat16_tEfNS_4arch4Sm80ELb1ELb0ELb1ELb1ELb0ELb0ELb0ELb0ELi2ELi4ELi4ELi4ELb0EEENS1_24CollectiveEpilogueBwdGQAISA_fSD_Li256ELb1ELb0EEENS1_25SingleTileBwdLPTSchedulerILb1ELi128ELb0EEEEEEEEEvNT_6ParamsE$_ZZN4cute12filter_tupleINS_5tupleIJiNS_1CILi0EEEEEES4_ZNS_6detail9lift_diceIS4_S4_EEDaRKT_RKT0_EUlRKT_RKT0_E_EEDaS9_SC_OT1_ENKUlDpSF_E_clIJNS1_IJiEEENS1_IJS3_EEEEEEDaSM_,@function
        .size           $_ZN7cutlass13device_kernelIN5flash19enable_sm80_to_sm89INS1_16FlashAttnBwdSm80INS1_25CollectiveMainloopBwdSm80ILi2ELi2EN4cute5tupleIJNS5_1CILi128EEES8_NS7_ILi64EEEEEENS_10bfloat16_tEfNS_4arch4Sm80ELb1ELb0ELb1ELb1ELb0ELb0ELb0ELb0ELi2ELi4ELi4ELi4ELb0EEENS1_24CollectiveEpilogueBwdGQAISA_fSD_Li256ELb1ELb0EEENS1_25SingleTileBwdLPTSchedulerILb1ELi128ELb0EEEEEEEEEvNT_6ParamsE$_ZZN4cute12filter_tupleINS_5tupleIJiNS_1CILi0EEEEEES4_ZNS_6detail9lift_diceIS4_S4_EEDaRKT_RKT0_EUlRKT_RKT0_E_EEDaS9_SC_OT1_ENKUlDpSF_E_clIJNS1_IJiEEENS1_IJS3_EEEEEEDaSM_,($_ZN7cutlass13device_kernelIN5flash19enable_sm80_to_sm89INS1_16FlashAttnBwdSm80INS1_25CollectiveMainloopBwdSm80ILi2ELi2EN4cute5tupleIJNS5_1CILi128EEES8_NS7_ILi64EEEEEENS_10bfloat16_tEfNS_4arch4Sm80ELb1ELb0ELb1ELb1ELb0ELb0ELb0ELb0ELi2ELi4ELi4ELi4ELb0EEENS1_24CollectiveEpilogueBwdGQAISA_fSD_Li256ELb1ELb0EEENS1_25SingleTileBwdLPTSchedulerILb1ELi128ELb0EEEEEEEEEvNT_6ParamsE$_ZZN4cute13to_mixed_bitsINS_5tupleIJNS1_IJNS_1CILi4EEENS2_ILi8EEEEEENS2_ILi2EEENS2_ILi1EEEEEENS1_IJNS1_IJNS2_ILi0EEENS2_ILi64EEEEEES9_S9_EEENS1_IJNS1_IJiiEEEiS9_EEEEEDaRKT_RKT0_RKT1_ENKUlDpRKT_E_clIJNS_9MixedBitsILj0ELj448EEENS2_ILj0EEESW_EEEDaSR_ - $_ZN7cutlass13device_kernelIN5flash19enable_sm80_to_sm89INS1_16FlashAttnBwdSm80INS1_25CollectiveMainloopBwdSm80ILi2ELi2EN4cute5tupleIJNS5_1CILi128EEES8_NS7_ILi64EEEEEENS_10bfloat16_tEfNS_4arch4Sm80ELb1ELb0ELb1ELb1ELb0ELb0ELb0ELb0ELi2ELi4ELi4ELi4ELb0EEENS1_24CollectiveEpilogueBwdGQAISA_fSD_Li256ELb1ELb0EEENS1_25SingleTileBwdLPTSchedulerILb1ELi128ELb0EEEEEEEEEvNT_6ParamsE$_ZZN4cute12filter_tupleINS_5tupleIJiNS_1CILi0EEEEEES4_ZNS_6detail9lift_diceIS4_S4_EEDaRKT_RKT0_EUlRKT_RKT0_E_EEDaS9_SC_OT1_ENKUlDpSF_E_clIJNS1_IJiEEENS1_IJS3_EEEEEEDaSM_)
$_ZN7cutlass13device_kernelIN5flash19enable_sm80_to_sm89INS1_16FlashAttnBwdSm80INS1_25CollectiveMainloopBwdSm80ILi2ELi2EN4cute5tupleIJNS5_1CILi128EEES8_NS7_ILi64EEEEEENS_10bfloat16_tEfNS_4arch4Sm80ELb1ELb0ELb1ELb1ELb0ELb0ELb0ELb0ELi2ELi4ELi4ELi4ELb0EEENS1_24CollectiveEpilogueBwdGQAISA_fSD_Li256ELb1ELb0EEENS1_25SingleTileBwdLPTSchedulerILb1ELi128ELb0EEEEEEEEEvNT_6ParamsE$_ZZN4cute12filter_tupleINS_5tupleIJiNS_1CILi0EEEEEES4_ZNS_6detail9lift_diceIS4_S4_EEDaRKT_RKT0_EUlRKT_RKT0_E_EEDaS9_SC_OT1_ENKUlDpSF_E_clIJNS1_IJiEEENS1_IJS3_EEEEEEDaSM_:
[----:B------:R-:W-:Y:S02]  /*bed0*/  IADD3 R2, R1, 0x1684, RZ ;  /* 0x0000168401027810 */ /* 0x000fe40007ffe0ff */
[----:B------:R-:W-:Y:S02]  /*bee0*/  MOV R6, 0xbf10 ;  /* 0x0000bf1000067802 */ /* 0x000fe40000000f00 */
[----:B------:R-:W-:Y:S02]  /*bef0*/  IADD3 R2, R2, c[0x0][0x20], RZ ;  /* 0x0000080002027a10 */ /* 0x000fe40007ffe0ff */
[----:B------:R-:W-:Y:S05]  /*bf00*/  CALL.REL.NOINC `($_ZN7cutlass13device_kernelIN5flash19enable_sm80_to_sm89INS1_16FlashAttnBwdSm80INS1_25CollectiveMainloopBwdSm80ILi2ELi2EN4cute5tupleIJNS5_1CILi128EEES8_NS7_ILi64EEEEEENS_10bfloat16_tEfNS_4arch4Sm80ELb1ELb0ELb1ELb1ELb0ELb0ELb0ELb0ELi2ELi4ELi4ELi4ELb0EEENS1_24CollectiveEpilogueBwdGQAISA_fSD_Li256ELb1ELb0EEENS1_25SingleTileBwdLPTSchedulerILb1ELi128ELb0EEEEEEEEEvNT_6ParamsE$_ZN4cute3eso3ESOILb0ELb1EJiNS_1CILi0EEEEEC2ERKiRKS3_) ;  /* 0xffffb58000007944 */ /* 0x000fea0003c3ffff */
[----:B-1----:R1:W5:Y:S01]  /*bf10*/  LDL R2, [R1+0x1684] ;  /* 0x0016840001027983 */ /* 0x0023620000100800 */
[----:B------:R-:W-:Y:S02]  /*bf20*/  MOV R8, R70 ;  /* 0x0000004600087202 */ /* 0x000fe40000000f00 */
[----:B------:R-:W-:-:S04]  /*bf30*/  MOV R9, 0x0 ;  /* 0x0000000000097802 */ /* 0x000fc80000000f00 */
[----:B------:R-:W-:Y:S05]  /*bf40*/  RET.REL.NODEC R8 `(_ZN7cutlass13device_kernelIN5flash19enable_sm80_to_sm89INS1_16FlashAttnBwdSm80INS1_25CollectiveMainloopBwdSm80ILi2ELi2EN4cute5tupleIJNS5_1CILi128EEES8_NS7_ILi64EEEEEENS_10bfloat16_tEfNS_4arch4Sm80ELb1ELb0ELb1ELb1ELb0ELb0ELb0ELb0ELi2ELi4ELi4ELi4ELb0EEENS1_24CollectiveEpilogueBwdGQAISA_fSD_Li256ELb1ELb0EEENS1_25SingleTileBwdLPTSchedulerILb1ELi128ELb0EEEEEEEEEvNT_6ParamsE) ;  /* 0xffff40b008007950 */ /* 0x000fea0003c3ffff */
        .type           $_ZN7cutlass13device_kernelIN5flash19enable_sm80_to_sm89INS1_16FlashAttnBwdSm80INS1_25CollectiveMainloopBwdSm80ILi2ELi2EN4cute5tupleIJNS5_1CILi128EEES8_NS7_ILi64EEEEEENS_10bfloat16_tEfNS_4arch4Sm80ELb1ELb0ELb1ELb1ELb0ELb0ELb0ELb0ELi2ELi4ELi4ELi4ELb0EEENS1_24CollectiveEpilogueBwdGQAISA_fSD_Li256ELb1ELb0EEENS1_25SingleTileBwdLPTSchedulerILb1ELi128ELb0EEEEEEEEEvNT_6ParamsE$_ZZN4cute13to_mixed_bitsINS_5tupleIJNS1_IJNS_1CILi4EEENS2_ILi8EEEEEENS2_ILi2EEENS2_ILi1EEEEEENS1_IJNS1_IJNS2_ILi0EEENS2_ILi64EEEEEES9_S9_EEENS1_IJNS1_IJiiEEEiS9_EEEEEDaRKT_RKT0_RKT1_ENKUlDpRKT_E_clIJNS_9MixedBitsILj0ELj448EEENS2_ILj0EEESW_EEEDaSR_,@function
        .size           $_ZN7cutlass13device_kernelIN5flash19enable_sm80_to_sm89INS1_16FlashAttnBwdSm80INS1_25CollectiveMainloopBwdSm80ILi2ELi2EN4cute5tupleIJNS5_1CILi128EEES8_NS7_ILi64EEEEEENS_10bfloat16_tEfNS_4arch4Sm80ELb1ELb0ELb1ELb1ELb0ELb0ELb0ELb0ELi2ELi4ELi4ELi4ELb0EEENS1_24CollectiveEpilogueBwdGQAISA_fSD_Li256ELb1ELb0EEENS1_25SingleTileBwdLPTSchedulerILb1ELi128ELb0EEEEEEEEEvNT_6ParamsE$_ZZN4cute13to_mixed_bitsINS_5tupleIJNS1_IJNS_1CILi4EEENS2_ILi8EEEEEENS2_ILi2EEENS2_ILi1EEEEEENS1_IJNS1_IJNS2_ILi0EEENS2_ILi64EEEEEES9_S9_EEENS1_IJNS1_IJiiEEEiS9_EEEEEDaRKT_RKT0_RKT1_ENKUlDpRKT_E_clIJNS_9MixedBitsILj0ELj448EEENS2_ILj0EEESW_EEEDaSR_,($_ZN7cutlass13device_kernelIN5flash19enable_sm80_to_sm89INS1_16FlashAttnBwdSm80INS1_25CollectiveMainloopBwdSm80ILi2ELi2EN4cute5tupleIJNS5_1CILi128EEES8_NS7_ILi64EEEEEENS_10bfloat16_tEfNS_4arch4Sm80ELb1ELb0ELb1ELb1ELb0ELb0ELb0ELb0ELi2ELi4ELi4ELi4ELb0EEENS1_24CollectiveEpilogueBwdGQAISA_fSD_Li256ELb1ELb0EEENS1_25SingleTileBwdLPTSchedulerILb1ELi128ELb0EEEEEEEEEvNT_6ParamsE$_ZZN4cute13to_mixed_bitsINS_5tupleIJNS1_IJNS_1CILi4EEENS2_ILi8EEEEEENS2_ILi2EEENS2_ILi1EEEEEENS1_IJNS1_IJNS2_ILi0EEENS2_ILi64EEEEEES9_S9_EEENS1_IJNS1_IJiiEEEiS9_EEEEEDaRKT_RKT0_RKT1_ENKUlRKT_RKT0_RKT1_E_clIS5_SB_SD_EEDaSQ_ST_SW_ - $_ZN7cutlass13device_kernelIN5flash19enable_sm80_to_sm89INS1_16FlashAttnBwdSm80INS1_25CollectiveMainloopBwdSm80ILi2ELi2EN4cute5tupleIJNS5_1CILi128EEES8_NS7_ILi64EEEEEENS_10bfloat16_tEfNS_4arch4Sm80ELb1ELb0ELb1ELb1ELb0ELb0ELb0ELb0ELi2ELi4ELi4ELi4ELb0EEENS1_24CollectiveEpilogueBwdGQAISA_fSD_Li256ELb1ELb0EEENS1_25SingleTileBwdLPTSchedulerILb1ELi128ELb0EEEEEEEEEvNT_6ParamsE$_ZZN4cute13to_mixed_bitsINS_5tupleIJNS1_IJNS_1CILi4EEENS2_ILi8EEEEEENS2_ILi2EEENS2_ILi1EEEEEENS1_IJNS1_IJNS2_ILi0EEENS2_ILi64EEEEEES9_S9_EEENS1_IJNS1_IJiiEEEiS9_EEEEEDaRKT_RKT0_RKT1_ENKUlDpRKT_E_clIJNS_9MixedBitsILj0ELj448EEENS2_ILj0EEESW_EEEDaSR_)
$_ZN7cutlass13device_kernelIN5flash19enable_sm80_to_sm89INS1_16FlashAttnBwdSm80INS1_25CollectiveMainloopBwdSm80ILi2ELi2EN4cute5tupleIJNS5_1CILi128EEES8_NS7_ILi64EEEEEENS_10bfloat16_tEfNS_4arch4Sm80ELb1ELb0ELb1ELb1ELb0ELb0ELb0ELb0ELi2ELi4ELi4ELi4ELb0EEENS1_24CollectiveEpilogueBwdGQAISA_fSD_Li256ELb1ELb0EEENS1_25SingleTileBwdLPTSchedulerILb1ELi128ELb0EEEEEEEEEvNT_6ParamsE$_ZZN4cute13to_mixed_bitsINS_5tupleIJNS1_IJNS_1CILi4EEENS2_ILi8EEEEEENS2_ILi2EEENS2_ILi1EEEEEENS1_IJNS1_IJNS2_ILi0EEENS2_ILi64EEEEEES9_S9_EEENS1_IJNS1_IJiiEEEiS9_EEEEEDaRKT_RKT0_RKT1_ENKUlDpRKT_E_clIJNS_9MixedBitsILj0ELj448EEENS2_ILj0EEESW_EEEDaSR_:
[----:B------:R-:W-:Y:S02]  /*bf50*/  MOV R3, 0x0 ;  /* 0x0000000000037802 */ /* 0x000fe40000000f00 */
[----:B------:R-:W-:Y:S02]  /*bf60*/  LOP3.LUT R13, R13, 0x1c0, RZ, 0xc0, !PT ;  /* 0x000001c00d0d7812 */ /* 0x000fe400078ec0ff */
[----:B------:R-:W-:Y:S05]  /*bf70*/  RET.REL.NODEC R2 `(_ZN7cutlass13device_kernelIN5flash19enable_sm80_to_sm89INS1_16FlashAttnBwdSm80INS1_25CollectiveMainloopBwdSm80ILi2ELi2EN4cute5tupleIJNS5_1CILi128EEES8_NS7_ILi64EEEEEENS_10bfloat16_tEfNS_4arch4Sm80ELb1ELb0ELb1ELb1ELb0ELb0ELb0ELb0ELi2ELi4ELi4ELi4ELb0EEENS1_24CollectiveEpilogueBwdGQAISA_fSD_Li256ELb1ELb0EEENS1_25SingleTileBwdLPTSchedulerILb1ELi128ELb0EEEEEEEEEvNT_6ParamsE) ;  /* 0xffff408002007950 */ /* 0x000fea0003c3ffff */
        .type           $_ZN7cutlass13device_kernelIN5flash19enable_sm80_to_sm89INS1_16FlashAttnBwdSm80INS1_25CollectiveMainloopBwdSm80ILi2ELi2EN4cute5tupleIJNS5_1CILi128EEES8_NS7_ILi64EEEEEENS_10bfloat16_tEfNS_4arch4Sm80ELb1ELb0ELb1ELb1ELb0ELb0ELb0ELb0ELi2ELi4ELi4ELi4ELb0EEENS1_24CollectiveEpilogueBwdGQAISA_fSD_Li256ELb1ELb0EEENS1_25SingleTileBwdLPTSchedulerILb1ELi128ELb0EEEEEEEEEvNT_6ParamsE$_ZZN4cute13to_mixed_bitsINS_5tupleIJNS1_IJNS_1CILi4EEENS2_ILi8EEEEEENS2_ILi2EEENS2_ILi1EEEEEENS1_IJNS1_IJNS2_ILi0EEENS2_ILi64EEEEEES9_S9_EEENS1_IJNS1_IJiiEEEiS9_EEEEEDaRKT_RKT0_RKT1_ENKUlRKT_RKT0_RKT1_E_clIS5_SB_SD_EEDaSQ_ST_SW_,@function
        .size           $_ZN7cutlass13device_kernelIN5flash19enable_sm80_to_sm89INS1_16FlashAttnBwdSm80INS1_25CollectiveMainloopBwdSm80ILi2ELi2EN4cute5tupleIJNS5_1CILi128EEES8_NS7_ILi64EEEEEENS_10bfloat16_tEfNS_4arch4Sm80ELb1ELb0ELb1ELb1ELb0ELb0ELb0ELb0ELi2ELi4ELi4ELi4ELb0EEENS1_24CollectiveEpilogueBwdGQAISA_fSD_Li256ELb1ELb0EEENS1_25SingleTileBwdLPTSchedulerILb1ELi128ELb0EEEEEEEEEvNT_6ParamsE$_ZZN4cute13to_mixed_bitsINS_5tupleIJNS1_IJNS_1CILi4EEENS2_ILi8EEEEEENS2_ILi2EEENS2_ILi1EEEEEENS1_IJNS1_IJNS2_ILi0EEENS2_ILi64EEEEEES9_S9_EEENS1_IJNS1_IJiiEEEiS9_EEEEEDaRKT_RKT0_RKT1_ENKUlRKT_RKT0_RKT1_E_clIS5_SB_SD_EEDaSQ_ST_SW_,($_ZN7cutlass13device_kernelIN5flash19enable_sm80_to_sm89INS1_16FlashAttnBwdSm80INS1_25CollectiveMainloopBwdSm80ILi2ELi2EN4cute5tupleIJNS5_1CILi128EEES8_NS7_ILi64EEEEEENS_10bfloat16_tEfNS_4arch4Sm80ELb1ELb0ELb1ELb1ELb0ELb0ELb0ELb0ELi2ELi4ELi4ELi4ELb0EEENS1_24CollectiveEpilogueBwdGQAISA_fSD_Li256ELb1ELb0EEENS1_25SingleTileBwdLPTSchedulerILb1ELi128ELb0EEEEEEEEEvNT_6ParamsE$_ZZN4cute13to_mixed_bitsINS_5tupleIJNS1_IJNS_1CILi4EEENS2_ILi8EEEEEENS2_ILi2EEENS2_ILi1EEEEEENS1_IJNS1_IJNS2_ILi128EEENS2_ILi0EEEEEES4_SA_EEENS1_IJNS1_IJiiEEEiSA_EEEEEDaRKT_RKT0_RKT1_ENKUlDpRKT_E_clIJNS_9MixedBitsILj0ELj384EEENSU_ILj0ELj8EEENS2_ILj0EEEEEEDaSR_ - $_ZN7cutlass13device_kernelIN5flash19enable_sm80_to_sm89INS1_16FlashAttnBwdSm80INS1_25CollectiveMainloopBwdSm80ILi2ELi2EN4cute5tupleIJNS5_1CILi128EEES8_NS7_ILi64EEEEEENS_10bfloat16_tEfNS_4arch4Sm80ELb1ELb0ELb1ELb1ELb0ELb0ELb0ELb0ELi2ELi4ELi4ELi4ELb0EEENS1_24CollectiveEpilogueBwdGQAISA_fSD_Li256ELb1ELb0EEENS1_25SingleTileBwdLPTSchedulerILb1ELi128ELb0EEEEEEEEEvNT_6ParamsE$_ZZN4cute13to_mixed_bitsINS_5tupleIJNS1_IJNS_1CILi4EEENS2_ILi8EEEEEENS2_ILi2EEENS2_ILi1EEEEEENS1_IJNS1_IJNS2_ILi0EEENS2_ILi64EEEEEES9_S9_EEENS1_IJNS1_IJiiEEEiS9_EEEEEDaRKT_RKT0_RKT1_ENKUlRKT_RKT0_RKT1_E_clIS5_SB_SD_EEDaSQ_ST_SW_)
$_ZN7cutlass13device_kernelIN5flash19enable_sm80_to_sm89INS1_16FlashAttnBwdSm80INS1_25CollectiveMainloopBwdSm80ILi2ELi2EN4cute5tupleIJNS5_1CILi128EEES8_NS7_ILi64EEEEEENS_10bfloat16_tEfNS_4arch4Sm80ELb1ELb0ELb1ELb1ELb0ELb0ELb0ELb0ELi2ELi4ELi4ELi4ELb0EEENS1_24CollectiveEpilogueBwdGQAISA_fSD_Li256ELb1ELb0EEENS1_25SingleTileBwdLPTSchedulerILb1ELi128ELb0EEEEEEEEEvNT_6ParamsE$_ZZN4cute13to_mixed_bitsINS_5tupleIJNS1_IJNS_1CILi4EEENS2_ILi8EEEEEENS2_ILi2EEENS2_ILi1EEEEEENS1_IJNS1_IJNS2_ILi0EEENS2_ILi64EEEEEES9_S9_EEENS1_IJNS1_IJiiEEEiS9_EEEEEDaRKT_RKT0_RKT1_ENKUlRKT_RKT0_RKT1_E_clIS5_SB_SD_EEDaSQ_ST_SW_:
[----:B------:R-:W-:Y:S02]  /*bf80*/  MOV R2, 0xbfa0 ;  /* 0x0000bfa000027802 */ /* 0x000fe40000000f00 */
[----:B------:R-:W-:Y:S05]  /*bf90*/  CALL.REL.NOINC `($_ZN7cutlass13device_kernelIN5flash19enable_sm80_to_sm89INS1_16FlashAttnBwdSm80INS1_25CollectiveMainloopBwdSm80ILi2ELi2EN4cute5tupleIJNS5_1CILi128EEES8_NS7_ILi64EEEEEENS_10bfloat16_tEfNS_4arch4Sm80ELb1ELb0ELb1ELb1ELb0ELb0ELb0ELb0ELi2ELi4ELi4ELi4ELb0EEENS1_24CollectiveEpilogueBwdGQAISA_fSD_Li256ELb1ELb0EEENS1_25SingleTileBwdLPTSchedulerILb1ELi128ELb0EEEEEEEEEvNT_6ParamsE$_ZZN4cute13to_mixed_bitsINS_5tupleIJNS_1CILi4EEENS2_ILi8EEEEEENS1_IJNS2_ILi0EEENS2_ILi64EEEEEENS1_IJiiEEEEEDaRKT_RKT0_RKT1_ENKUlRKT_RKT0_RKT1_E_clIS4_S7_iEEDaSL_SO_SR_) ;  /* 0x0000038000007944 */ /* 0x000fea0003c00000 */
[----:B------:R-:W-:Y:S02]  /*bfa0*/  MOV R2, 0xbfc0 ;  /* 0x0000bfc000027802 */ /* 0x000fe40000000f00 */
[----:B------:R-:W-:Y:S05]  /*bfb0*/  CALL.REL.NOINC `($_ZN7cutlass13device_kernelIN5flash19enable_sm80_to_sm89INS1_16FlashAttnBwdSm80INS1_25CollectiveMainloopBwdSm80ILi2ELi2EN4cute5tupleIJNS5_1CILi128EEES8_NS7_ILi64EEEEEENS_10bfloat16_tEfNS_4arch4Sm80ELb1ELb0ELb1ELb1ELb0ELb0ELb0ELb0ELi2ELi4ELi4ELi4ELb0EEENS1_24CollectiveEpilogueBwdGQAISA_fSD_Li256ELb1ELb0EEENS1_25SingleTileBwdLPTSchedulerILb1ELi128ELb0EEEEEEEEEvNT_6ParamsE$_ZZN4cute13to_mixed_bitsINS_5tupleIJNS_1CILi4EEENS2_ILi8EEEEEENS1_IJNS2_ILi0EEENS2_ILi64EEEEEENS1_IJiiEEEEEDaRKT_RKT0_RKT1_ENKUlDpRKT_E_clIJNS2_ILj0EEENS_9MixedBitsILj0ELj448EEEEEEDaSM_) ;  /* 0x0000032000007944 */ /* 0x000fea0003c00000 */
[----:B------:R-:W-:Y:S02]  /*bfc0*/  MOV R13, R3 ;  /* 0x00000003000d7202 */ /* 0x000fe40000000f00 */
[----:B------:R-:W-:Y:S02]  /*bfd0*/  MOV R2, R6 ;  /* 0x0000000600027202 */ /* 0x000fe40000000f00 */
[----:B------:R-:W-:-:S04]  /*bfe0*/  MOV R3, 0x0 ;  /* 0x0000000000037802 */ /* 0x000fc80000000f00 */
[----:B------:R-:W-:Y:S05]  /*bff0*/  RET.REL.NODEC R2 `(_ZN7cutlass13device_kernelIN5flash19enable_sm80_to_sm89INS1_16FlashAttnBwdSm80INS1_25CollectiveMainloopBwdSm80ILi2ELi2EN4cute5tupleIJNS5_1CILi128EEES8_NS7_ILi64EEEEEENS_10bfloat16_tEfNS_4arch4Sm80ELb1ELb0ELb1ELb1ELb0ELb0ELb0ELb0ELi2ELi4ELi4ELi4ELb0EEENS1_24CollectiveEpilogueBwdGQAISA_fSD_Li256ELb1ELb0EEENS1_25SingleTileBwdLPTSchedulerILb1ELi128ELb0EEEEEEEEEvNT_6ParamsE) ;  /* 0xffff400002007950 */ /* 0x000fea0003c3ffff */
        .type           $_ZN7cutlass13device_kernelIN5flash19enable_sm80_to_sm89INS1_16FlashAttnBwdSm80INS1_25CollectiveMainloopBwdSm80ILi2ELi2EN4cute5tupleIJNS5_1CILi128EEES8_NS7_ILi64EEEEEENS_10bfloat16_tEfNS_4arch4Sm80ELb1ELb0ELb1ELb1ELb0ELb0ELb0ELb0ELi2ELi4ELi4ELi4ELb0EEENS1_24CollectiveEpilogueBwdGQAISA_fSD_Li256ELb1ELb0EEENS1_25SingleTileBwdLPTSchedulerILb1ELi128ELb0EEEEEEEEEvNT_6ParamsE$_ZZN4cute13to_mixed_bitsINS_5tupleIJNS1_IJNS_1CILi4EEENS2_ILi8EEEEEENS2_ILi2EEENS2_ILi1EEEEEENS1_IJNS1_IJNS2_ILi128EEENS2_ILi0EEEEEES4_SA_EEENS1_IJNS1_IJiiEEEiSA_EEEEEDaRKT_RKT0_RKT1_ENKUlDpRKT_E_clIJNS_9MixedBitsILj0ELj384EEENSU_ILj0ELj8EEENS2_ILj0EEEEEEDaSR_,@function
        .size           $_ZN7cutlass13device_kernelIN5flash19enable_sm80_to_sm89INS1_16FlashAttnBwdSm80INS1_25CollectiveMainloopBwdSm80ILi2ELi2EN4cute5tupleIJNS5_1CILi128EEES8_NS7_ILi64EEEEEENS_10bfloat16_tEfNS_4arch4Sm80ELb1ELb0ELb1ELb1ELb0ELb0ELb0ELb0ELi2ELi4ELi4ELi4ELb0EEENS1_24CollectiveEpilogueBwdGQAISA_fSD_Li256ELb1ELb0EEENS1_25SingleTileBwdLPTSchedulerILb1ELi128ELb0EEEEEEEEEvNT_6ParamsE$_ZZN4cute13to_mixed_bitsINS_5tupleIJNS1_IJNS_1CILi4EEENS2_ILi8EEEEEENS2_ILi2EEENS2_ILi1EEEEEENS1_IJNS1_IJNS2_ILi128EEENS2_ILi0EEEEEES4_SA_EEENS1_IJNS1_IJiiEEEiSA_EEEEEDaRKT_RKT0_RKT1_ENKUlDpRKT_E_clIJNS_9MixedBitsILj0ELj384EEENSU_ILj0ELj8EEENS2_ILj0EEEEEEDaSR_,($_ZN7cutlass13device_kernelIN5flash19enable_sm80_to_sm89INS1_16FlashAttnBwdSm80INS1_25CollectiveMainloopBwdSm80ILi2ELi2EN4cute5tupleIJNS5_1CILi128EEES8_NS7_ILi64EEEEEENS_10bfloat16_tEfNS_4arch4Sm80ELb1ELb0ELb1ELb1ELb0ELb0ELb0ELb0ELi2ELi4ELi4ELi4ELb0EEENS1_24CollectiveEpilogueBwdGQAISA_fSD_Li256ELb1ELb0EEENS1_25SingleTileBwdLPTSchedulerILb1ELi128ELb0EEEEEEEEEvNT_6ParamsE$_ZZN4cute13to_mixed_bitsINS_5tupleIJNS1_IJNS_1CILi4EEENS2_ILi8EEEEEENS2_ILi2EEENS2_ILi1EEEEEENS1_IJNS1_IJNS2_ILi128EEENS2_ILi0EEEEEES4_SA_EEENS1_IJNS1_IJiiEEEiSA_EEEEEDaRKT_RKT0_RKT1_ENKUlRKT_RKT0_RKT1_E_clIS5_SB_SD_EEDaSQ_ST_SW_ - $_ZN7cutlass13device_kernelIN5flash19enable_sm80_to_sm89INS1_16FlashAttnBwdSm80INS1_25CollectiveMainloopBwdSm80ILi2ELi2EN4cute5tupleIJNS5_1CILi128EEES8_NS7_ILi64EEEEEENS_10bfloat16_tEfNS_4arch4Sm80ELb1ELb0ELb1ELb1ELb0ELb0ELb0ELb0ELi2ELi4ELi4ELi4ELb0EEENS1_24CollectiveEpilogueBwdGQAISA_fSD_Li256ELb1ELb0EEENS1_25SingleTileBwdLPTSchedulerILb1ELi128ELb0EEEEEEEEEvNT_6ParamsE$_ZZN4cute13to_mixed_bitsINS_5tupleIJNS1_IJNS_1CILi4EEENS2_ILi8EEEEEENS2_ILi2EEENS2_ILi1EEEEEENS1_IJNS1_IJNS2_ILi128EEENS2_ILi0EEEEEES4_SA_EEENS1_IJNS1_IJiiEEEiSA_EEEEEDaRKT_RKT0_RKT1_ENKUlDpRKT_E_clIJNS_9MixedBitsILj0ELj384EEENSU_ILj0ELj8EEENS2_ILj0EEEEEEDaSR_)
$_ZN7cutlass13device_kernelIN5flash19enable_sm80_to_sm89INS1_16FlashAttnBwdSm80INS1_25CollectiveMainloopBwdSm80ILi2ELi2EN4cute5tupleIJNS5_1CILi128EEES8_NS7_ILi64EEEEEENS_10bfloat16_tEfNS_4arch4Sm80ELb1ELb0ELb1ELb1ELb0ELb0ELb0ELb0ELi2ELi4ELi4ELi4ELb0EEENS1_24CollectiveEpilogueBwdGQAISA_fSD_Li256ELb1ELb0EEENS1_25SingleTileBwdLPTSchedulerILb1ELi128ELb0EEEEEEEEEvNT_6ParamsE$_ZZN4cute13to_mixed_bitsINS_5tupleIJNS1_IJNS_1CILi4EEENS2_ILi8EEEEEENS2_ILi2EEENS2_ILi1EEEEEENS1_IJNS1_IJNS2_ILi128EEENS2_ILi0EEEEEES4_SA_EEENS1_IJNS1_IJiiEEEiSA_EEEEEDaRKT_RKT0_RKT1_ENKUlDpRKT_E_clIJNS_9MixedBitsILj0ELj384EEENSU_ILj0ELj8EEENS2_ILj0EEEEEEDaSR_:
[----:B------:R-:W-:-:S04]  /*c000*/  LOP3.LUT R6, R5, 0x8, RZ, 0xc0, !PT ;  /* 0x0000000805067812 */ /* 0x000fc800078ec0ff */
[----:B------:R-:W-:Y:S01]  /*c010*/  LOP3.LUT R11, R6, 0x188, R3, 0x78, !PT ;  /* 0x00000188060b7812 */ /* 0x000fe200078e7803 */
[----:B------:R-:W-:-:S04]  /*c020*/  IMAD.MOV.U32 R3, RZ, RZ, 0x0 ;  /* 0x00000000ff037424 */ /* 0x000fc800078e00ff */
[----:B------:R-:W-:Y:S05]  /*c030*/  RET.REL.NODEC R2 `(_ZN7cutlass13device_kernelIN5flash19enable_sm80_to_sm89INS1_16FlashAttnBwdSm80INS1_25CollectiveMainloopBwdSm80ILi2ELi2EN4cute5tupleIJNS5_1CILi128EEES8_NS7_ILi64EEEEEENS_10bfloat16_tEfNS_4arch4Sm80ELb1ELb0ELb1ELb1ELb0ELb0ELb0ELb0ELi2ELi4ELi4ELi4ELb0EEENS1_24CollectiveEpilogueBwdGQAISA_fSD_Li256ELb1ELb0EEENS1_25SingleTileBwdLPTSchedulerILb1ELi128ELb0EEEEEEEEEvNT_6ParamsE) ;  /* 0xffff3fc002007950 */ /* 0x000fea0003c3ffff */
        .type           $_ZN7cutlass13device_kernelIN5flash19enable_sm80_to_sm89INS1_16FlashAttnBwdSm80INS1_25CollectiveMainloopBwdSm80ILi2ELi2EN4cute5tupleIJNS5_1CILi128EEES8_NS7_ILi64EEEEEENS_10bfloat16_tEfNS_4arch4Sm80ELb1ELb0ELb1ELb1ELb0ELb0ELb0ELb0ELi2ELi4ELi4ELi4ELb0EEENS1_24CollectiveEpilogueBwdGQAISA_fSD_Li256ELb1ELb0EEENS1_25SingleTileBwdLPTSchedulerILb1ELi128ELb0EEEEEEEEEvNT_6ParamsE$_ZZN4cute13to_mixed_bitsINS_5tupleIJNS1_IJNS_1CILi4EEENS2_ILi8EEEEEENS2_ILi2EEENS2_ILi1EEEEEENS1_IJNS1_IJNS2_ILi128EEENS2_ILi0EEEEEES4_SA_EEENS1_IJNS1_IJiiEEEiSA_EEEEEDaRKT_RKT0_RKT1_ENKUlRKT_RKT0_RKT1_E_clIS5_SB_SD_EEDaSQ_ST_SW_,@function
        .size           $_ZN7cutlass13device_kernelIN5flash19enable_sm80_to_sm89INS1_16FlashAttnBwdSm80INS1_25CollectiveMainloopBwdSm80ILi2ELi2EN4cute5tupleIJNS5_1CILi128EEES8_NS7_ILi64EEEEEENS_10bfloat16_tEfNS_4arch4Sm80ELb1ELb0ELb1ELb1ELb0ELb0ELb0ELb0ELi2ELi4ELi4ELi4ELb0EEENS1_24CollectiveEpilogueBwdGQAISA_fSD_Li256ELb1ELb0EEENS1_25SingleTileBwdLPTSchedulerILb1ELi128ELb0EEEEEEEEEvNT_6ParamsE$_ZZN4cute13to_mixed_bitsINS_5tupleIJNS1_IJNS_1CILi4EEENS2_ILi8EEEEEENS2_ILi2EEENS2_ILi1EEEEEENS1_IJNS1_IJNS2_ILi128EEENS2_ILi0EEEEEES4_SA_EEENS1_IJNS1_IJiiEEEiSA_EEEEEDaRKT_RKT0_RKT1_ENKUlRKT_RKT0_RKT1_E_clIS5_SB_SD_EEDaSQ_ST_SW_,($_ZN7cutlass13device_kernelIN5flash19enable_sm80_to_sm89INS1_16FlashAttnBwdSm80INS1_25CollectiveMainloopBwdSm80ILi2ELi2EN4cute5tupleIJNS5_1CILi128EEES8_NS7_ILi64EEEEEENS_10bfloat16_tEfNS_4arch4Sm80ELb1ELb0ELb1ELb1ELb0ELb0ELb0ELb0ELi2ELi4ELi4ELi4ELb0EEENS1_24CollectiveEpilogueBwdGQAISA_fSD_Li256ELb1ELb0EEENS1_25SingleTileBwdLPTSchedulerILb1ELi128ELb0EEEEEEEEEvNT_6ParamsE$_ZZN4cute13to_mixed_bitsINS_5tupleIJNS1_IJNS_1CILi4EEENS2_ILi8EEEEEENS2_ILi2EEENS2_ILi1EEEEEENS1_IJNS1_IJNS2_ILi128EEENS2_ILi0EEEEEES4_SA_EEENS1_IJNS1_IJiiEEEiSA_EEEEEDaRKT_RKT0_RKT1_ENKUlRKT_RKT0_RKT1_E_clIS6_S4_iEEDaSQ_ST_SW_ - $_ZN7cutlass13device_kernelIN5flash19enable_sm80_to_sm89INS1_16FlashAttnBwdSm80INS1_25CollectiveMainloopBwdSm80ILi2ELi2EN4cute5tupleIJNS5_1CILi128EEES8_NS7_ILi64EEEEEENS_10bfloat16_tEfNS_4arch4Sm80ELb1ELb0ELb1ELb1ELb0ELb0ELb0ELb0ELi2ELi4ELi4ELi4ELb0EEENS1_24CollectiveEpilogueBwdGQAISA_fSD_Li256ELb1ELb0EEENS1_25SingleTileBwdLPTSchedulerILb1ELi128ELb0EEEEEEEEEvNT_6ParamsE$_ZZN4cute13to_mixed_bitsINS_5tupleIJNS1_IJNS_1CILi4EEENS2_ILi8EEEEEENS2_ILi2EEENS2_ILi1EEEEEENS1_IJNS1_IJNS2_ILi128EEENS2_ILi0EEEEEES4_SA_EEENS1_IJNS1_IJiiEEEiSA_EEEEEDaRKT_RKT0_RKT1_ENKUlRKT_RKT0_RKT1_E_clIS5_SB_SD_EEDaSQ_ST_SW_)
$_ZN7cutlass13device_kernelIN5flash19enable_sm80_to_sm89INS1_16FlashAttnBwdSm80INS1_25CollectiveMainloopBwdSm80ILi2ELi2EN4cute5tupleIJNS5_1CILi128EEES8_NS7_ILi64EEEEEENS_10bfloat16_tEfNS_4arch4Sm80ELb1ELb0ELb1ELb1ELb0ELb0ELb0ELb0ELi2ELi4ELi4ELi4ELb0EEENS1_24CollectiveEpilogueBwdGQAISA_fSD_Li256ELb1ELb0EEENS1_25SingleTileBwdLPTSchedulerILb1ELi128ELb0EEEEEEEEEvNT_6ParamsE$_ZZN4cute13to_mixed_bitsINS_5tupleIJNS1_IJNS_1CILi4EEENS2_ILi8EEEEEENS2_ILi2EEENS2_ILi1EEEEEENS1_IJNS1_IJNS2_ILi128EEENS2_ILi0EEEEEES4_SA_EEENS1_IJNS1_IJiiEEEiSA_EEEEEDaRKT_RKT0_RKT1_ENKUlRKT_RKT0_RKT1_E_clIS5_SB_SD_EEDaSQ_ST_SW_:
[----:B------:R-:W-:Y:S02]  /*c040*/  MOV R3, R2 ;  /* 0x0000000200037202 */ /* 0x000fe40000000f00 */
[----:B------:R-:W-:Y:S02]  /*c050*/  MOV R2, 0xc070 ;  /* 0x0000c07000027802 */ /* 0x000fe40000000f00 */
[----:B------:R-:W-:Y:S05]  /*c060*/  CALL.REL.NOINC `($_ZN7cutlass13device_kernelIN5flash19enable_sm80_to_sm89INS1_16FlashAttnBwdSm80INS1_25CollectiveMainloopBwdSm80ILi2ELi2EN4cute5tupleIJNS5_1CILi128EEES8_NS7_ILi64EEEEEENS_10bfloat16_tEfNS_4arch4Sm80ELb1ELb0ELb1ELb1ELb0ELb0ELb0ELb0ELi2ELi4ELi4ELi4ELb0EEENS1_24CollectiveEpilogueBwdGQAISA_fSD_Li256ELb1ELb0EEENS1_25SingleTileBwdLPTSchedulerILb1ELi128ELb0EEEEEEEEEvNT_6ParamsE$_ZZN4cute13to_mixed_bitsINS_5tupleIJNS_1CILi4EEENS2_ILi8EEEEEENS1_IJNS2_ILi128EEENS2_ILi0EEEEEENS1_IJiiEEEEEDaRKT_RKT0_RKT1_ENKUlRKT_RKT0_RKT1_E_clIS3_S6_iEEDaSL_SO_SR_) ;  /* 0x0000034000007944 */ /* 0x000fea0003c00000 */
[----:B------:R-:W-:Y:S02]  /*c070*/  MOV R2, 0xc090 ;  /* 0x0000c09000027802 */ /* 0x000fe40000000f00 */
[----:B------:R-:W-:Y:S05]  /*c080*/  CALL.REL.NOINC `($_ZN7cutlass13device_kernelIN5flash19enable_sm80_to_sm89INS1_16FlashAttnBwdSm80INS1_25CollectiveMainloopBwdSm80ILi2ELi2EN4cute5tupleIJNS5_1CILi128EEES8_NS7_ILi64EEEEEENS_10bfloat16_tEfNS_4arch4Sm80ELb1ELb0ELb1ELb1ELb0ELb0ELb0ELb0ELi2ELi4ELi4ELi4ELb0EEENS1_24CollectiveEpilogueBwdGQAISA_fSD_Li256ELb1ELb0EEENS1_25SingleTileBwdLPTSchedulerILb1ELi128ELb0EEEEEEEEEvNT_6ParamsE$_ZZN4cute13to_mixed_bitsINS_5tupleIJNS_1CILi4EEENS2_ILi8EEEEEENS1_IJNS2_ILi128EEENS2_ILi0EEEEEENS1_IJiiEEEEEDaRKT_RKT0_RKT1_ENKUlDpRKT_E_clIJNS_9MixedBitsILj0ELj384EEENS2_ILj0EEEEEEDaSM_) ;  /* 0x000002e000007944 */ /* 0x000fea0003c00000 */
[----:B------:R-:W-:Y:S02]  /*c090*/  MOV R8, R6 ;  /* 0x0000000600087202 */ /* 0x000fe40000000f00 */
[----:B------:R-:W-:-:S04]  /*c0a0*/  MOV R9, 0x0 ;  /* 0x0000000000097802 */ /* 0x000fc80000000f00 */
[----:B------:R-:W-:Y:S05]  /*c0b0*/  RET.REL.NODEC R8 `(_ZN7cutlass13device_kernelIN5flash19enable_sm80_to_sm89INS1_16FlashAttnBwdSm80INS1_25CollectiveMainloopBwdSm80ILi2ELi2EN4cute5tupleIJNS5_1CILi128EEES8_NS7_ILi64EEEEEENS_10bfloat16_tEfNS_4arch4Sm80ELb1ELb0ELb1ELb1ELb0ELb0ELb0ELb0ELi2ELi4ELi4ELi4ELb0EEENS1_24CollectiveEpilogueBwdGQAISA_fSD_Li256ELb1ELb0EEENS1_25SingleTileBwdLPTSchedulerILb1ELi128ELb0EEEEEEEEEvNT_6ParamsE) ;  /* 0xffff3f4008007950 */ /* 0x000fea0003c3ffff */
        .type           $_ZN7cutlass13device_kernelIN5flash19enable_sm80_to_sm89INS1_16FlashAttnBwdSm80INS1_25CollectiveMainloopBwdSm80ILi2ELi2EN4cute5tupleIJNS5_1CILi128EEES8_NS7_ILi64EEEEEENS_10bfloat16_tEfNS_4arch4Sm80ELb1ELb0ELb1ELb1ELb0ELb0ELb0ELb0ELi2ELi4ELi4ELi4ELb0EEENS1_24CollectiveEpilogueBwdGQAISA_fSD_Li256ELb1ELb0EEENS1_25SingleTileBwdLPTSchedulerILb1ELi128ELb0EEEEEEEEEvNT_6ParamsE$_ZZN4cute13to_mixed_bitsINS_5tupleIJNS1_IJNS_1CILi4EEENS2_ILi8EEEEEENS2_ILi2EEENS2_ILi1EEEEEENS1_IJNS1_IJNS2_ILi128EEENS2_ILi0EEEEEES4_SA_EEENS1_IJNS1_IJiiEEEiSA_EEEEEDaRKT_RKT0_RKT1_ENKUlRKT_RKT0_RKT1_E_clIS6_S4_iEEDaSQ_ST_SW_,@function
        .size           $_ZN7cutlass13device_kernelIN5flash19enable_sm80_to_sm89INS1_16FlashAttnBwdSm80INS1_25CollectiveMainloopBwdSm80ILi2ELi2EN4cute5tupleIJNS5_1CILi128EEES8_NS7_ILi64EEEEEENS_10bfloat16_tEfNS_4arch4Sm80ELb1ELb0ELb1ELb1ELb0ELb0ELb0ELb0ELi2ELi4ELi4ELi4ELb0EEENS1_24CollectiveEpilogueBwdGQAISA_fSD_Li256ELb1ELb0EEENS1_25SingleTileBwdLPTSchedulerILb1ELi128ELb0EEEEEEEEEvNT_6ParamsE$_ZZN4cute13to_mixed_bitsINS_5tupleIJNS1_IJNS_1CILi4EEENS2_ILi8EEEEEENS2_ILi2EEENS2_ILi1EEEEEENS1_IJNS1_IJNS2_ILi128EEENS2_ILi0EEEEEES4_SA_EEENS1_IJNS1_IJiiEEEiSA_EEEEEDaRKT_RKT0_RKT1_ENKUlRKT_RKT0_RKT1_E_clIS6_S4_iEEDaSQ_ST_SW_,($_ZN7cutlass13device_kernelIN5flash19enable_sm80_to_sm89INS1_16FlashAttnBwdSm80INS1_25CollectiveMainloopBwdSm80ILi2ELi2EN4cute5tupleIJNS5_1CILi128EEES8_NS7_ILi64EEEEEENS_10bfloat16_tEfNS_4arch4Sm80ELb1ELb0ELb1ELb1ELb0ELb0ELb0ELb0ELi2ELi4ELi4ELi4ELb0EEENS1_24CollectiveEpilogueBwdGQAISA_fSD_Li256ELb1ELb0EEENS1_25SingleTileBwdLPTSchedulerILb1ELi128ELb0EEEEEEEEEvNT_6ParamsE$_ZZN4cute13to_mixed_bitsINS_5tupleIJNS1_IJNS_1CILi4EEENS2_ILi8EEEEEES3_NS2_ILi1EEEEEENS1_IJNS1_IJNS2_ILi0EEENS2_ILi64EEEEEES8_S8_EEENS1_IJNS1_IJiiEEEiS8_EEEEEDaRKT_RKT0_RKT1_ENKUlDpRKT_E_clIJNS_9MixedBitsILj0ELj448EEENS2_ILj0EEESV_EEEDaSQ_ - $_ZN7cutlass13device_kernelIN5flash19enable_sm80_to_sm89INS1_16FlashAttnBwdSm80INS1_25CollectiveMainloopBwdSm80ILi2ELi2EN4cute5tupleIJNS5_1CILi128EEES8_NS7_ILi64EEEEEENS_10bfloat16_tEfNS_4arch4Sm80ELb1ELb0ELb1ELb1ELb0ELb0ELb0ELb0ELi2ELi4ELi4ELi4ELb0EEENS1_24CollectiveEpilogueBwdGQAISA_fSD_Li256ELb1ELb0EEENS1_25SingleTileBwdLPTSchedulerILb1ELi128ELb0EEEEEEEEEvNT_6ParamsE$_ZZN4cute13to_mixed_bitsINS_5tupleIJNS1_IJNS_1CILi4EEENS2_ILi8EEEEEENS2_ILi2EEENS2_ILi1EEEEEENS1_IJNS1_IJNS2_ILi128EEENS2_ILi0EEEEEES4_SA_EEENS1_IJNS1_IJiiEEEiSA_EEEEEDaRKT_RKT0_RKT1_ENKUlRKT_RKT0_RKT1_E_clIS6_S4_iEEDaSQ_ST_SW_)
$_ZN7cutlass13device_kernelIN5flash19enable_sm80_to_sm89INS1_16FlashAttnBwdSm80INS1_25CollectiveMainloopBwdSm80ILi2ELi2EN4cute5tupleIJNS5_1CILi128EEES8_NS7_ILi64EEEEEENS_10bfloat16_tEfNS_4arch4Sm80ELb1ELb0ELb1ELb1ELb0ELb0ELb0ELb0ELi2ELi4ELi4ELi4ELb0EEENS1_24CollectiveEpilogueBwdGQAISA_fSD_Li256ELb1ELb0EEENS1_25SingleTileBwdLPTSchedulerILb1ELi128ELb0EEEEEEEEEvNT_6ParamsE$_ZZN4cute13to_mixed_bitsINS_5tupleIJNS1_IJNS_1CILi4EEENS2_ILi8EEEEEENS2_ILi2EEENS2_ILi1EEEEEENS1_IJNS1_IJNS2_ILi128EEENS2_ILi0EEEEEES4_SA_EEENS1_IJNS1_IJiiEEEiSA_EEEEEDaRKT_RKT0_RKT1_ENKUlRKT_RKT0_RKT1_E_clIS6_S4_iEEDaSQ_ST_SW_:
[----:B------:R-:W-:Y:S01]  /*c0c0*/  MOV R8, R6 ;  /* 0x0000000600087202 */ /* 0x000fe20000000f00 */
[----:B------:R-:W-:Y:S02]  /*c0d0*/  IMAD.MOV.U32 R9, RZ, RZ, 0x0 ;  /* 0x00000000ff097424 */ /* 0x000fe400078e00ff */
[----:B------:R-:W-:-:S05]  /*c0e0*/  IMAD.SHL.U32 R2, R30, 0x8, RZ ;  /* 0x000000081e027824 */ /* 0x000fca00078e00ff */
[----:B------:R-:W-:Y:S01]  /*c0f0*/  LOP3.LUT R2, R2, 0x8, RZ, 0xc0, !PT ;  /* 0x0000000802027812 */ /* 0x000fe200078ec0ff */
[----:B------:R-:W-:Y:S06]  /*c100*/  RET.REL.NODEC R8 `(_ZN7cutlass13device_kernelIN5flash19enable_sm80_to_sm89INS1_16FlashAttnBwdSm80INS1_25CollectiveMainloopBwdSm80ILi2ELi2EN4cute5tupleIJNS5_1CILi128EEES8_NS7_ILi64EEEEEENS_10bfloat16_tEfNS_4arch4Sm80ELb1ELb0ELb1ELb1ELb0ELb0ELb0ELb0ELi2ELi4ELi4ELi4ELb0EEENS1_24CollectiveEpilogueBwdGQAISA_fSD_Li256ELb1ELb0EEENS1_25SingleTileBwdLPTSchedulerILb1ELi128ELb0EEEEEEEEEvNT_6ParamsE) ;  /* 0xffff3ef008007950 */ /* 0x000fec0003c3ffff */
        .type           $_ZN7cutlass13device_kernelIN5flash19enable_sm80_to_sm89INS1_16FlashAttnBwdSm80INS1_25CollectiveMainloopBwdSm80ILi2ELi2EN4cute5tupleIJNS5_1CILi128EEES8_NS7_ILi64EEEEEENS_10bfloat16_tEfNS_4arch4Sm80ELb1ELb0ELb1ELb1ELb0ELb0ELb0ELb0ELi2ELi4ELi4ELi4ELb0EEENS1_24CollectiveEpilogueBwdGQAISA_fSD_Li256ELb1ELb0EEENS1_25SingleTileBwdLPTSchedulerILb1ELi128ELb0EEEEEEEEEvNT_6ParamsE$_ZZN4cute13to_mixed_bitsINS_5tupleIJNS1_IJNS_1CILi4EEENS2_ILi8EEEEEES3_NS2_ILi1EEEEEENS1_IJNS1_IJNS2_ILi0EEENS2_ILi64EEEEEES8_S8_EEENS1_IJNS1_IJiiEEEiS8_EEEEEDaRKT_RKT0_RKT1_ENKUlDpRKT_E_clIJNS_9MixedBitsILj0ELj448EEENS2_ILj0EEESV_EEEDaSQ_,@function
        .size           $_ZN7cutlass13device_kernelIN5flash19enable_sm80_to_sm89INS1_16FlashAttnBwdSm80INS1_25CollectiveMainloopBwdSm80ILi2ELi2EN4cute5tupleIJNS5_1CILi128EEES8_NS7_ILi64EEEEEENS_10bfloat16_tEfNS_4arch4Sm80ELb1ELb0ELb1ELb1ELb0ELb0ELb0ELb0ELi2ELi4ELi4ELi4ELb0EEENS1_24CollectiveEpilogueBwdGQAISA_fSD_Li256ELb1ELb0EEENS1_25SingleTileBwdLPTSchedulerILb1ELi128ELb0EEEEEEEEEvNT_6ParamsE$_ZZN4cute13to_mixed_bitsINS_5tupleIJNS1_IJNS_1CILi4EEENS2_ILi8EEEEEES3_NS2_ILi1EEEEEENS1_IJNS1_IJNS2_ILi0EEENS2_ILi64EEEEEES8_S8_EEENS1_IJNS1_IJiiEEEiS8_EEEEEDaRKT_RKT0_RKT1_ENKUlDpRKT_E_clIJNS_9MixedBitsILj0ELj448EEENS2_ILj0EEESV_EEEDaSQ_,($_ZN7cutlass13device_kernelIN5flash19enable_sm80_to_sm89INS1_16FlashAttnBwdSm80INS1_25CollectiveMainloopBwdSm80ILi2ELi2EN4cute5tupleIJNS5_1CILi128EEES8_NS7_ILi64EEEEEENS_10bfloat16_tEfNS_4arch4Sm80ELb1ELb0ELb1ELb1ELb0ELb0ELb0ELb0ELi2ELi4ELi4ELi4ELb0EEENS1_24CollectiveEpilogueBwdGQAISA_fSD_Li256ELb1ELb0EEENS1_25SingleTileBwdLPTSchedulerILb1ELi128ELb0EEEEEEEEEvNT_6ParamsE$_ZZN4cute13to_mixed_bitsINS_5tupleIJNS1_IJNS_1CILi4EEENS2_ILi8EEEEEES3_NS2_ILi1EEEEEENS1_IJNS1_IJNS2_ILi0EEENS2_ILi64EEEEEES8_S8_EEENS1_IJNS1_IJiiEEEiS8_EEEEEDaRKT_RKT0_RKT1_ENKUlRKT_RKT0_RKT1_E_clIS5_SA_SC_EEDaSP_SS_SV_ - $_ZN7cutlass13device_kernelIN5flash19enable_sm80_to_sm89INS1_16FlashAttnBwdSm80INS1_25CollectiveMainloopBwdSm80ILi2ELi2EN4cute5tupleIJNS5_1CILi128EEES8_NS7_ILi64EEEEEENS_10bfloat16_tEfNS_4arch4Sm80ELb1ELb0ELb1ELb1ELb0ELb0ELb0ELb0ELi2ELi4ELi4ELi4ELb0EEENS1_24CollectiveEpilogueBwdGQAISA_fSD_Li256ELb1ELb0EEENS1_25SingleTileBwdLPTSchedulerILb1ELi128ELb0EEEEEEEEEvNT_6ParamsE$_ZZN4cute13to_mixed_bitsINS_5tupleIJNS1_IJNS_1CILi4EEENS2_ILi8EEEEEES3_NS2_ILi1EEEEEENS1_IJNS1_IJNS2_ILi0EEENS2_ILi64EEEEEES8_S8_EEENS1_IJNS1_IJiiEEEiS8_EEEEEDaRKT_RKT0_RKT1_ENKUlDpRKT_E_clIJNS_9MixedBitsILj0ELj448EEENS2_ILj0EEESV_EEEDaSQ_)
$_ZN7cutlass13device_kernelIN5flash19enable_sm80_to_sm89INS1_16FlashAttnBwdSm80INS1_25CollectiveMainloopBwdSm80ILi2ELi2EN4cute5tupleIJNS5_1CILi128EEES8_NS7_ILi64EEEEEENS_10bfloat16_tEfNS_4arch4Sm80ELb1ELb0ELb1ELb1ELb0ELb0ELb0ELb0ELi2ELi4ELi4ELi4ELb0EEENS1_24CollectiveEpilogueBwdGQAISA_fSD_Li256ELb1ELb0EEENS1_25SingleTileBwdLPTSchedulerILb1ELi128ELb0EEEEEEEEEvNT_6ParamsE$_ZZN4cute13to_mixed_bitsINS_5tupleIJNS1_IJNS_1CILi4EEENS2_ILi8EEEEEES3_NS2_ILi1EEEEEENS1_IJNS1_IJNS2_ILi0EEENS2_ILi64EEEEEES8_S8_EEENS1_IJNS1_IJiiEEEiS8_EEEEEDaRKT_RKT0_RKT1_ENKUlDpRKT_E_clIJNS_9MixedBitsILj0ELj448EEENS2_ILj0EEESV_EEEDaSQ_:
[----:B------:R-:W-:Y:S02]  /*c110*/  MOV R3, 0x0 ;  /* 0x0000000000037802 */ /* 0x000fe40000000f00 */
[----:B------:R-:W-:Y:S02]  /*c120*/  LOP3.LUT R13, R13, 0x1c0, RZ, 0xc0, !PT ;  /* 0x000001c00d0d7812 */ /* 0x000fe400078ec0ff */
[----:B------:R-:W-:Y:S05]  /*c130*/  RET.REL.NODEC R2 `(_ZN7cutlass13device_kernelIN5flash19enable_sm80_to_sm89INS1_16FlashAttnBwdSm80INS1_25CollectiveMainloopBwdSm80ILi2ELi2EN4cute5tupleIJNS5_1CILi128EEES8_NS7_ILi64EEEEEENS_10bfloat16_tEfNS_4arch4Sm80ELb1ELb0ELb1ELb1ELb0ELb0ELb0ELb0ELi2ELi4ELi4ELi4ELb0EEENS1_24CollectiveEpilogueBwdGQAISA_fSD_Li256ELb1ELb0EEENS1_25SingleTileBwdLPTSchedulerILb1ELi128ELb0EEEEEEEEEvNT_6ParamsE) ;  /* 0xffff3ec002007950 */ /* 0x000fea0003c3ffff */
        .type           $_ZN7cutlass13device_kernelIN5flash19enable_sm80_to_sm89INS1_16FlashAttnBwdSm80INS1_25CollectiveMainloopBwdSm80ILi2ELi2EN4cute5tupleIJNS5_1CILi128EEES8_NS7_ILi64EEEEEENS_10bfloat16_tEfNS_4arch4Sm80ELb1ELb0ELb1ELb1ELb0ELb0ELb0ELb0ELi2ELi4ELi4ELi4ELb0EEENS1_24CollectiveEpilogueBwdGQAISA_fSD_Li256ELb1ELb0EEENS1_25SingleTileBwdLPTSchedulerILb1ELi128ELb0EEEEEEEEEvNT_6ParamsE$_ZZN4cute13to_mixed_bitsINS_5tupleIJNS1_IJNS_1CILi4EEENS2_ILi8EEEEEES3_NS2_ILi1EEEEEENS1_IJNS1_IJNS2_ILi0EEENS2_ILi64EEEEEES8_S8_EEENS1_IJNS1_IJiiEEEiS8_EEEEEDaRKT_RKT0_RKT1_ENKUlRKT_RKT0_RKT1_E_clIS5_SA_SC_EEDaSP_SS_SV_,@function
        .size           $_ZN7cutlass13device_kernelIN5flash19enable_sm80_to_sm89INS1_16FlashAttnBwdSm80INS1_25CollectiveMainloopBwdSm80ILi2ELi2EN4cute5tupleIJNS5_1CILi128EEES8_NS7_ILi64EEEEEENS_10bfloat16_tEfNS_4arch4Sm80ELb1ELb0ELb1ELb1ELb0ELb0ELb0ELb0ELi2ELi4ELi4ELi4ELb0EEENS1_24CollectiveEpilogueBwdGQAISA_fSD_Li256ELb1ELb0EEENS1_25SingleTileBwdLPTSchedulerILb1ELi128ELb0EEEEEEEEEvNT_6ParamsE$_ZZN4cute13to_mixed_bitsINS_5tupleIJNS1_IJNS_1CILi4EEENS2_ILi8EEEEEES3_NS2_ILi1EEEEEENS1_IJNS1_IJNS2_ILi0EEENS2_ILi64EEEEEES8_S8_EEENS1_IJNS1_IJiiEEEiS8_EEEEEDaRKT_RKT0_RKT1_ENKUlRKT_RKT0_RKT1_E_clIS5_SA_SC_EEDaSP_SS_SV_,($_ZN7cutlass13device_kernelIN5flash19enable_sm80_to_sm89INS1_16FlashAttnBwdSm80INS1_25CollectiveMainloopBwdSm80ILi2ELi2EN4cute5tupleIJNS5_1CILi128EEES8_NS7_ILi64EEEEEENS_10bfloat16_tEfNS_4arch4Sm80ELb1ELb0ELb1ELb1ELb0ELb0ELb0ELb0ELi2ELi4ELi4ELi4ELb0EEENS1_24CollectiveEpilogueBwdGQAISA_fSD_Li256ELb1ELb0EEENS1_25SingleTileBwdLPTSchedulerILb1ELi128ELb0EEEEEEEEEvNT_6ParamsE$_ZZN4cute13to_mixed_bitsINS_5tupleIJNS1_IJNS_1CILi4EEENS2_ILi8EEEEEES3_NS2_ILi1EEEEEENS1_IJNS1_IJNS2_ILi128EEENS2_ILi0EEEEEENS2_ILi16EEES9_EEENS1_IJNS1_IJiiEEEiS9_EEEEEDaRKT_RKT0_RKT1_ENKUlDpRKT_E_clIJNS_9MixedBitsILj0ELj384EEENSU_ILj0ELj48EEENS2_ILj0EEEEEEDaSR_ - $_ZN7cutlass13device_kernelIN5flash19enable_sm80_to_sm89INS1_16FlashAttnBwdSm80INS1_25CollectiveMainloopBwdSm80ILi2ELi2EN4cute5tupleIJNS5_1CILi128EEES8_NS7_ILi64EEEEEENS_10bfloat16_tEfNS_4arch4Sm80ELb1ELb0ELb1ELb1ELb0ELb0ELb0ELb0ELi2ELi4ELi4ELi4ELb0EEENS1_24CollectiveEpilogueBwdGQAISA_fSD_Li256ELb1ELb0EEENS1_25SingleTileBwdLPTSchedulerILb1ELi128ELb0EEEEEEEEEvNT_6ParamsE$_ZZN4cute13to_mixed_bitsINS_5tupleIJNS1_IJNS_1CILi4EEENS2_ILi8EEEEEES3_NS2_ILi1EEEEEENS1_IJNS1_IJNS2_ILi0EEENS2_ILi64EEEEEES8_S8_EEENS1_IJNS1_IJiiEEEiS8_EEEEEDaRKT_RKT0_RKT1_ENKUlRKT_RKT0_RKT1_E_clIS5_SA_SC_EEDaSP_SS_SV_)
$_ZN7cutlass13device_kernelIN5flash19enable_sm80_to_sm89INS1_16FlashAttnBwdSm80INS1_25CollectiveMainloopBwdSm80ILi2ELi2EN4cute5tupleIJNS5_1CILi128EEES8_NS7_ILi64EEEEEENS_10bfloat16_tEfNS_4arch4Sm80ELb1ELb0ELb1ELb1ELb0ELb0ELb0ELb0ELi2ELi4ELi4ELi4ELb0EEENS1_24CollectiveEpilogueBwdGQAISA_fSD_Li256ELb1ELb0EEENS1_25SingleTileBwdLPTSchedulerILb1ELi128ELb0EEEEEEEEEvNT_6ParamsE$_ZZN4cute13to_mixed_bitsINS_5tupleIJNS1_IJNS_1CILi4EEENS2_ILi8EEEEEES3_NS2_ILi1EEEEEENS1_IJNS1_IJNS2_ILi0EEENS2_ILi64EEEEEES8_S8_EEENS1_IJNS1_IJiiEEEiS8_EEEEEDaRKT_RKT0_RKT1_ENKUlRKT_RKT0_RKT1_E_clIS5_SA_SC_EEDaSP_SS_SV_:
        /* <DEDUP_REMOVED lines=8> */
        .type           $_ZN7cutlass13device_kernelIN5flash19enable_sm80_to_sm89INS1_16FlashAttnBwdSm80INS1_25CollectiveMainloopBwdSm80ILi2ELi2EN4cute5tupleIJNS5_1CILi128EEES8_NS7_ILi64EEEEEENS_10bfloat16_tEfNS_4arch4Sm80ELb1ELb0ELb1ELb1ELb0ELb0ELb0ELb0ELi2ELi4ELi4ELi4ELb0EEENS1_24CollectiveEpilogueBwdGQAISA_fSD_Li256ELb1ELb0EEENS1_25SingleTileBwdLPTSchedulerILb1ELi128ELb0EEEEEEEEEvNT_6ParamsE$_ZZN4cute13to_mixed_bitsINS_5tupleIJNS1_IJNS_1CILi4EEENS2_ILi8EEEEEES3_NS2_ILi1EEEEEENS1_IJNS1_IJNS2_ILi128EEENS2_ILi0EEEEEENS2_ILi16EEES9_EEENS1_IJNS1_IJiiEEEiS9_EEEEEDaRKT_RKT0_RKT1_ENKUlDpRKT_E_clIJNS_9MixedBitsILj0ELj384EEENSU_ILj0ELj48EEENS2_ILj0EEEEEEDaSR_,@function
        .size           $_ZN7cutlass13device_kernelIN5flash19enable_sm80_to_sm89INS1_16FlashAttnBwdSm80INS1_25CollectiveMainloopBwdSm80ILi2ELi2EN4cute5tupleIJNS5_1CILi128EEES8_NS7_ILi64EEEEEENS_10bfloat16_tEfNS_4arch4Sm80ELb1ELb0ELb1ELb1ELb0ELb0ELb0ELb0ELi2ELi4ELi4ELi4ELb0EEENS1_24CollectiveEpilogueBwdGQAISA_fSD_Li256ELb1ELb0EEENS1_25SingleTileBwdLPTSchedulerILb1ELi128ELb0EEEEEEEEEvNT_6ParamsE$_ZZN4cute13to_mixed_bitsINS_5tupleIJNS1_IJNS_1CILi4EEENS2_ILi8EEEEEES3_NS2_ILi1EEEEEENS1_IJNS1_IJNS2_ILi128EEENS2_ILi0EEEEEENS2_ILi16EEES9_EEENS1_IJNS1_IJiiEEEiS9_EEEEEDaRKT_RKT0_RKT1_ENKUlDpRKT_E_clIJNS_9MixedBitsILj0ELj384EEENSU_ILj0ELj48EEENS2_ILj0EEEEEEDaSR_,($_ZN7cutlass13device_kernelIN5flash19enable_sm80_to_sm89INS1_16FlashAttnBwdSm80INS1_25CollectiveMainloopBwdSm80ILi2ELi2EN4cute5tupleIJNS5_1CILi128EEES8_NS7_ILi64EEEEEENS_10bfloat16_tEfNS_4arch4Sm80ELb1ELb0ELb1ELb1ELb0ELb0ELb0ELb0ELi2ELi4ELi4ELi4ELb0EEENS1_24CollectiveEpilogueBwdGQAISA_fSD_Li256ELb1ELb0EEENS1_25SingleTileBwdLPTSchedulerILb1ELi128ELb0EEEEEEEEEvNT_6ParamsE$_ZZN4cute13to_mixed_bitsINS_5tupleIJNS1_IJNS_1CILi4EEENS2_ILi8EEEEEES3_NS2_ILi1EEEEEENS1_IJNS1_IJNS2_ILi128EEENS2_ILi0EEEEEENS2_ILi16EEES9_EEENS1_IJNS1_IJiiEEEiS9_EEEEEDaRKT_RKT0_RKT1_ENKUlRKT_RKT0_RKT1_E_clIS3_SB_iEEDaSQ_ST_SW_ - $_ZN7cutlass13device_kernelIN5flash19enable_sm80_to_sm89INS1_16FlashAttnBwdSm80INS1_25CollectiveMainloopBwdSm80ILi2ELi2EN4cute5tupleIJNS5_1CILi128EEES8_NS7_ILi64EEEEEENS_10bfloat16_tEfNS_4arch4Sm80ELb1ELb0ELb1ELb1ELb0ELb0ELb0ELb0ELi2ELi4ELi4ELi4ELb0EEENS1_24CollectiveEpilogueBwdGQAISA_fSD_Li256ELb1ELb0EEENS1_25SingleTileBwdLPTSchedulerILb1ELi128ELb0EEEEEEEEEvNT_6ParamsE$_ZZN4cute13to_mixed_bitsINS_5tupleIJNS1_IJNS_1CILi4EEENS2_ILi8EEEEEES3_NS2_ILi1EEEEEENS1_IJNS1_IJNS2_ILi128EEENS2_ILi0EEEEEENS2_ILi16EEES9_EEENS1_IJNS1_IJiiEEEiS9_EEEEEDaRKT_RKT0_RKT1_ENKUlDpRKT_E_clIJNS_9MixedBitsILj0ELj384EEENSU_ILj0ELj48EEENS2_ILj0EEEEEEDaSR_)
$_ZN7cutlass13device_kernelIN5flash19enable_sm80_to_sm89INS1_16FlashAttnBwdSm80INS1_25CollectiveMainloopBwdSm80ILi2ELi2EN4cute5tupleIJNS5_1CILi128EEES8_NS7_ILi64EEEEEENS_10bfloat16_tEfNS_4arch4Sm80ELb1ELb0ELb1ELb1ELb0ELb0ELb0ELb0ELi2ELi4ELi4ELi4ELb0EEENS1_24CollectiveEpilogueBwdGQAISA_fSD_Li256ELb1ELb0EEENS1_25SingleTileBwdLPTSchedulerILb1ELi128ELb0EEEEEEEEEvNT_6ParamsE$_ZZN4cute13to_mixed_bitsINS_5tupleIJNS1_IJNS_1CILi4EEENS2_ILi8EEEEEES3_NS2_ILi1EEEEEENS1_IJNS1_IJNS2_ILi128EEENS2_ILi0EEEEEENS2_ILi16EEES9_EEENS1_IJNS1_IJiiEEEiS9_EEEEEDaRKT_RKT0_RKT1_ENKUlDpRKT_E_clIJNS_9MixedBitsILj0ELj384EEENSU_ILj0ELj48EEENS2_ILj0EEEEEEDaSR_:
[----:B------:R-:W-:Y:S01]  /*c1c0*/  IMAD.MOV.U32 R8, RZ, RZ, R2 ;  /* 0x000000ffff087224 */ /* 0x000fe200078e0002 */
[----:B------:R-:W-:Y:S01]  /*c1d0*/  LOP3.LUT R6, R5, 0x30, RZ, 0xc0, !PT ;  /* 0x0000003005067812 */ /* 0x000fe200078ec0ff */
[----:B------:R-:W-:-:S03]  /*c1e0*/  IMAD.MOV.U32 R9, RZ, RZ, 0x0 ;  /* 0x00000000ff097424 */ /* 0x000fc600078e00ff */
[----:B------:R-:W-:Y:S01]  /*c1f0*/  LOP3.LUT R3, R6, 0x1b0, R3, 0x78, !PT ;  /* 0x000001b006037812 */ /* 0x000fe200078e7803 */
[----:B------:R-:W-:Y:S06]  /*c200*/  RET.REL.NODEC R8 `(_ZN7cutlass13device_kernelIN5flash19enable_sm80_to_sm89INS1_16FlashAttnBwdSm80INS1_25CollectiveMainloopBwdSm80ILi2ELi2EN4cute5tupleIJNS5_1CILi128EEES8_NS7_ILi64EEEEEENS_10bfloat16_tEfNS_4arch4Sm80ELb1ELb0ELb1ELb1ELb0ELb0ELb0ELb0ELi2ELi4ELi4ELi4ELb0EEENS1_24CollectiveEpilogueBwdGQAISA_fSD_Li256ELb1ELb0EEENS1_25SingleTileBwdLPTSchedulerILb1ELi128ELb0EEEEEEEEEvNT_6ParamsE) ;  /* 0xffff3df008007950 */ /* 0x000fec0003c3ffff */
        .type           $_ZN7cutlass13device_kernelIN5flash19enable_sm80_to_sm89INS1_16FlashAttnBwdSm80INS1_25CollectiveMainloopBwdSm80ILi2ELi2EN4cute5tupleIJNS5_1CILi128EEES8_NS7_ILi64EEEEEENS_10bfloat16_tEfNS_4arch4Sm80ELb1ELb0ELb1ELb1ELb0ELb0ELb0ELb0ELi2ELi4ELi4ELi4ELb0EEENS1_24CollectiveEpilogueBwdGQAISA_fSD_Li256ELb1ELb0EEENS1_25SingleTileBwdLPTSchedulerILb1ELi128ELb0EEEEEEEEEvNT_6ParamsE$_ZZN4cute13to_mixed_bitsINS_5tupleIJNS1_IJNS_1CILi4EEENS2_ILi8EEEEEES3_NS2_ILi1EEEEEENS1_IJNS1_IJNS2_ILi128EEENS2_ILi0EEEEEENS2_ILi16EEES9_EEENS1_IJNS1_IJiiEEEiS9_EEEEEDaRKT_RKT0_RKT1_ENKUlRKT_RKT0_RKT1_E_clIS3_SB_iEEDaSQ_ST_SW_,@function
        .size           $_ZN7cutlass13device_kernelIN5flash19enable_sm80_to_sm89INS1_16FlashAttnBwdSm80INS1_25CollectiveMainloopBwdSm80ILi2ELi2EN4cute5tupleIJNS5_1CILi128EEES8_NS7_ILi64EEEEEENS_10bfloat16_tEfNS_4arch4Sm80ELb1ELb0ELb1ELb1ELb0ELb0ELb0ELb0ELi2ELi4ELi4ELi4ELb0EEENS1_24CollectiveEpilogueBwdGQAISA_fSD_Li256ELb1ELb0EEENS1_25SingleTileBwdLPTSchedulerILb1ELi128ELb0EEEEEEEEEvNT_6ParamsE$_ZZN4cute13to_mixed_bitsINS_5tupleIJNS1_IJNS_1CILi4EEENS2_ILi8EEEEEES3_NS2_ILi1EEEEEENS1_IJNS1_IJNS2_ILi128EEENS2_ILi0EEEEEENS2_ILi16EEES9_EEENS1_IJNS1_IJiiEEEiS9_EEEEEDaRKT_RKT0_RKT1_ENKUlRKT_RKT0_RKT1_E_clIS3_SB_iEEDaSQ_ST_SW_,($_ZN7cutlass13device_kernelIN5flash19enable_sm80_to_sm89INS1_16FlashAttnBwdSm80INS1_25CollectiveMainloopBwdSm80ILi2ELi2EN4cute5tupleIJNS5_1CILi128EEES8_NS7_ILi64EEEEEENS_10bfloat16_tEfNS_4arch4Sm80ELb1ELb0ELb1ELb1ELb0ELb0ELb0ELb0ELi2ELi4ELi4ELi4ELb0EEENS1_24CollectiveEpilogueBwdGQAISA_fSD_Li256ELb1ELb0EEENS1_25SingleTileBwdLPTSchedulerILb1ELi128ELb0EEEEEEEEEvNT_6ParamsE$_ZZN4cute13to_mixed_bitsINS_5tupleIJNS1_IJNS_1CILi4EEENS2_ILi8EEEEEES3_NS2_ILi1EEEEEENS1_IJNS1_IJNS2_ILi128EEENS2_ILi0EEEEEENS2_ILi16EEES9_EEENS1_IJNS1_IJiiEEEiS9_EEEEEDaRKT_RKT0_RKT1_ENKUlRKT_RKT0_RKT1_E_clIS5_SA_SD_EEDaSQ_ST_SW_ - $_ZN7cutlass13device_kernelIN5flash19enable_sm80_to_sm89INS1_16FlashAttnBwdSm80INS1_25CollectiveMainloopBwdSm80ILi2ELi2EN4cute5tupleIJNS5_1CILi128EEES8_NS7_ILi64EEEEEENS_10bfloat16_tEfNS_4arch4Sm80ELb1ELb0ELb1ELb1ELb0ELb0ELb0ELb0ELi2ELi4ELi4ELi4ELb0EEENS1_24CollectiveEpilogueBwdGQAISA_fSD_Li256ELb1ELb0EEENS1_25SingleTileBwdLPTSchedulerILb1ELi128ELb0EEEEEEEEEvNT_6ParamsE$_ZZN4cute13to_mixed_bitsINS_5tupleIJNS1_IJNS_1CILi4EEENS2_ILi8EEEEEES3_NS2_ILi1EEEEEENS1_IJNS1_IJNS2_ILi128EEENS2_ILi0EEEEEENS2_ILi16EEES9_EEENS1_IJNS1_IJiiEEEiS9_EEEEEDaRKT_RKT0_RKT1_ENKUlRKT_RKT0_RKT1_E_clIS3_SB_iEEDaSQ_ST_SW_)
$_ZN7cutlass13device_kernelIN5flash19enable_sm80_to_sm89INS1_16FlashAttnBwdSm80INS1_25CollectiveMainloopBwdSm80ILi2ELi2EN4cute5tupleIJNS5_1CILi128EEES8_NS7_ILi64EEEEEENS_10bfloat16_tEfNS_4arch4Sm80ELb1ELb0ELb1ELb1ELb0ELb0ELb0ELb0ELi2ELi4ELi4ELi4ELb0EEENS1_24CollectiveEpilogueBwdGQAISA_fSD_Li256ELb1ELb0EEENS1_25SingleTileBwdLPTSchedulerILb1ELi128ELb0EEEEEEEEEvNT_6ParamsE$_ZZN4cute13to_mixed_bitsINS_5tupleIJNS1_IJNS_1CILi4EEENS2_ILi8EEEEEES3_NS2_ILi1EEEEEENS1_IJNS1_IJNS2_ILi128EEENS2_ILi0EEEEEENS2_ILi16EEES9_EEENS1_IJNS1_IJiiEEEiS9_EEEEEDaRKT_RKT0_RKT1_ENKUlRKT_RKT0_RKT1_E_clIS3_SB_iEEDaSQ_ST_SW_:
[----:B------:R-:W-:Y:S01]  /*c210*/  MOV R8, R6 ;  /* 0x0000000600087202 */ /* 0x000fe20000000f00 */
[----:B------:R-:W-:Y:S02]  /*c220*/  IMAD.MOV.U32 R9, RZ, RZ, 0x0 ;  /* 0x00000000ff097424 */ /* 0x000fe400078e00ff */
[----:B------:R-:W-:-:S05]  /*c230*/  IMAD.SHL.U32 R2, R29, 0x10, RZ ;  /* 0x000000101d027824 */ /* 0x000fca00078e00ff */
[----:B------:R-:W-:Y:S01]  /*c240*/  LOP3.LUT R2, R2, 0x30, RZ, 0xc0, !PT ;  /* 0x0000003002027812 */ /* 0x000fe200078ec0ff */
[----:B------:R-:W-:Y:S06]  /*c250*/  RET.REL.NODEC R8 `(_ZN7cutlass13device_kernelIN5flash19enable_sm80_to_sm89INS1_16FlashAttnBwdSm80INS1_25CollectiveMainloopBwdSm80ILi2ELi2EN4cute5tupleIJNS5_1CILi128EEES8_NS7_ILi64EEEEEENS_10bfloat16_tEfNS_4arch4Sm80ELb1ELb0ELb1ELb1ELb0ELb0ELb0ELb0ELi2ELi4ELi4ELi4ELb0EEENS1_24CollectiveEpilogueBwdGQAISA_fSD_Li256ELb1ELb0EEENS1_25SingleTileBwdLPTSchedulerILb1ELi128ELb0EEEEEEEEEvNT_6ParamsE) ;  /* 0xffff3da008007950 */ /* 0x000fec0003c3ffff */
        .type           $_ZN7cutlass13device_kernelIN5flash19enable_sm80_to_sm89INS1_16FlashAttnBwdSm80INS1_25CollectiveMainloopBwdSm80ILi2ELi2EN4cute5tupleIJNS5_1CILi128EEES8_NS7_ILi64EEEEEENS_10bfloat16_tEfNS_4arch4Sm80ELb1ELb0ELb1ELb1ELb0ELb0ELb0ELb0ELi2ELi4ELi4ELi4ELb0EEENS1_24CollectiveEpilogueBwdGQAISA_fSD_Li256ELb1ELb0EEENS1_25SingleTileBwdLPTSchedulerILb1ELi128ELb0EEEEEEEEEvNT_6ParamsE$_ZZN4cute13to_mixed_bitsINS_5tupleIJNS1_IJNS_1CILi4EEENS2_ILi8EEEEEES3_NS2_ILi1EEEEEENS1_IJNS1_IJNS2_ILi128EEENS2_ILi0EEEEEENS2_ILi16EEES9_EEENS1_IJNS1_IJiiEEEiS9_EEEEEDaRKT_RKT0_RKT1_ENKUlRKT_RKT0_RKT1_E_clIS5_SA_SD_EEDaSQ_ST_SW_,@function
        .size           $_ZN7cutlass13device_kernelIN5flash19enable_sm80_to_sm89INS1_16FlashAttnBwdSm80INS1_25CollectiveMainloopBwdSm80ILi2ELi2EN4cute5tupleIJNS5_1CILi128EEES8_NS7_ILi64EEEEEENS_10bfloat16_tEfNS_4arch4Sm80ELb1ELb0ELb1ELb1ELb0ELb0ELb0ELb0ELi2ELi4ELi4ELi4ELb0EEENS1_24CollectiveEpilogueBwdGQAISA_fSD_Li256ELb1ELb0EEENS1_25SingleTileBwdLPTSchedulerILb1ELi128ELb0EEEEEEEEEvNT_6ParamsE$_ZZN4cute13to_mixed_bitsINS_5tupleIJNS1_IJNS_1CILi4EEENS2_ILi8EEEEEES3_NS2_ILi1EEEEEENS1_IJNS1_IJNS2_ILi128EEENS2_ILi0EEEEEENS2_ILi16EEES9_EEENS1_IJNS1_IJiiEEEiS9_EEEEEDaRKT_RKT0_RKT1_ENKUlRKT_RKT0_RKT1_E_clIS5_SA_SD_EEDaSQ_ST_SW_,($_ZN7cutlass13device_kernelIN5flash19enable_sm80_to_sm89INS1_16FlashAttnBwdSm80INS1_25CollectiveMainloopBwdSm80ILi2ELi2EN4cute5tupleIJNS5_1CILi128EEES8_NS7_ILi64EEEEEENS_10bfloat16_tEfNS_4arch4Sm80ELb1ELb0ELb1ELb1ELb0ELb0ELb0ELb0ELi2ELi4ELi4ELi4ELb0EEENS1_24CollectiveEpilogueBwdGQAISA_fSD_Li256ELb1ELb0EEENS1_25SingleTileBwdLPTSchedulerILb1ELi128ELb0EEEEEEEEEvNT_6ParamsE$_ZZN4cute13to_mixed_bitsINS_5tupleIJNS_1CILi4EEENS2_ILi8EEEEEENS1_IJNS2_ILi0EEENS2_ILi64EEEEEENS1_IJiiEEEEEDaRKT_RKT0_RKT1_ENKUlDpRKT_E_clIJNS2_ILj0EEENS_9MixedBitsILj0ELj448EEEEEEDaSM_ - $_ZN7cutlass13device_kernelIN5flash19enable_sm80_to_sm89INS1_16FlashAttnBwdSm80INS1_25CollectiveMainloopBwdSm80ILi2ELi2EN4cute5tupleIJNS5_1CILi128EEES8_NS7_ILi64EEEEEENS_10bfloat16_tEfNS_4arch4Sm80ELb1ELb0ELb1ELb1ELb0ELb0ELb0ELb0ELi2ELi4ELi4ELi4ELb0EEENS1_24CollectiveEpilogueBwdGQAISA_fSD_Li256ELb1ELb0EEENS1_25SingleTileBwdLPTSchedulerILb1ELi128ELb0EEEEEEEEEvNT_6ParamsE$_ZZN4cute13to_mixed_bitsINS_5tupleIJNS1_IJNS_1CILi4EEENS2_ILi8EEEEEES3_NS2_ILi1EEEEEENS1_IJNS1_IJNS2_ILi128EEENS2_ILi0EEEEEENS2_ILi16EEES9_EEENS1_IJNS1_IJiiEEEiS9_EEEEEDaRKT_RKT0_RKT1_ENKUlRKT_RKT0_RKT1_E_clIS5_SA_SD_EEDaSQ_ST_SW_)
$_ZN7cutlass13device_kernelIN5flash19enable_sm80_to_sm89INS1_16FlashAttnBwdSm80INS1_25CollectiveMainloopBwdSm80ILi2ELi2EN4cute5tupleIJNS5_1CILi128EEES8_NS7_ILi64EEEEEENS_10bfloat16_tEfNS_4arch4Sm80ELb1ELb0ELb1ELb1ELb0ELb0ELb0ELb0ELi2ELi4ELi4ELi4ELb0EEENS1_24CollectiveEpilogueBwdGQAISA_fSD_Li256ELb1ELb0EEENS1_25SingleTileBwdLPTSchedulerILb1ELi128ELb0EEEEEEEEEvNT_6ParamsE$_ZZN4cute13to_mixed_bitsINS_5tupleIJNS1_IJNS_1CILi4EEENS2_ILi8EEEEEES3_NS2_ILi1EEEEEENS1_IJNS1_IJNS2_ILi128EEENS2_ILi0EEEEEENS2_ILi16EEES9_EEENS1_IJNS1_IJiiEEEiS9_EEEEEDaRKT_RKT0_RKT1_ENKUlRKT_RKT0_RKT1_E_clIS5_SA_SD_EEDaSQ_ST_SW_:
        /* <DEDUP_REMOVED lines=8> */
        .type           $_ZN7cutlass13device_kernelIN5flash19enable_sm80_to_sm89INS1_16FlashAttnBwdSm80INS1_25CollectiveMainloopBwdSm80ILi2ELi2EN4cute5tupleIJNS5_1CILi128EEES8_NS7_ILi64EEEEEENS_10bfloat16_tEfNS_4arch4Sm80ELb1ELb0ELb1ELb1ELb0ELb0ELb0ELb0ELi2ELi4ELi4ELi4ELb0EEENS1_24CollectiveEpilogueBwdGQAISA_fSD_Li256ELb1ELb0EEENS1_25SingleTileBwdLPTSchedulerILb1ELi128ELb0EEEEEEEEEvNT_6ParamsE$_ZZN4cute13to_mixed_bitsINS_5tupleIJNS_1CILi4EEENS2_ILi8EEEEEENS1_IJNS2_ILi0EEENS2_ILi64EEEEEENS1_IJiiEEEEEDaRKT_RKT0_RKT1_ENKUlDpRKT_E_clIJNS2_ILj0EEENS_9MixedBitsILj0ELj448EEEEEEDaSM_,@function
        .size           $_ZN7cutlass13device_kernelIN5flash19enable_sm80_to_sm89INS1_16FlashAttnBwdSm80INS1_25CollectiveMainloopBwdSm80ILi2ELi2EN4cute5tupleIJNS5_1CILi128EEES8_NS7_ILi64EEEEEENS_10bfloat16_tEfNS_4arch4Sm80ELb1ELb0ELb1ELb1ELb0ELb0ELb0ELb0ELi2ELi4ELi4ELi4ELb0EEENS1_24CollectiveEpilogueBwdGQAISA_fSD_Li256ELb1ELb0EEENS1_25SingleTileBwdLPTSchedulerILb1ELi128ELb0EEEEEEEEEvNT_6ParamsE$_ZZN4cute13to_mixed_bitsINS_5tupleIJNS_1CILi4EEENS2_ILi8EEEEEENS1_IJNS2_ILi0EEENS2_ILi64EEEEEENS1_IJiiEEEEEDaRKT_RKT0_RKT1_ENKUlDpRKT_E_clIJNS2_ILj0EEENS_9MixedBitsILj0ELj448EEEEEEDaSM_,($_ZN7cutlass13device_kernelIN5flash19enable_sm80_to_sm89INS1_16FlashAttnBwdSm80INS1_25CollectiveMainloopBwdSm80ILi2ELi2EN4cute5tupleIJNS5_1CILi128EEES8_NS7_ILi64EEEEEENS_10bfloat16_tEfNS_4arch4Sm80ELb1ELb0ELb1ELb1ELb0ELb0ELb0ELb0ELi2ELi4ELi4ELi4ELb0EEENS1_24CollectiveEpilogueBwdGQAISA_fSD_Li256ELb1ELb0EEENS1_25SingleTileBwdLPTSchedulerILb1ELi128ELb0EEEEEEEEEvNT_6ParamsE$_ZZN4cute13to_mixed_bitsINS_5tupleIJNS_1CILi4EEENS2_ILi8EEEEEENS1_IJNS2_ILi0EEENS2_ILi64EEEEEENS1_IJiiEEEEEDaRKT_RKT0_RKT1_ENKUlRKT_RKT0_RKT1_E_clIS4_S7_iEEDaSL_SO_SR_ - $_ZN7cutlass13device_kernelIN5flash19enable_sm80_to_sm89INS1_16FlashAttnBwdSm80INS1_25CollectiveMainloopBwdSm80ILi2ELi2EN4cute5tupleIJNS5_1CILi128EEES8_NS7_ILi64EEEEEENS_10bfloat16_tEfNS_4arch4Sm80ELb1ELb0ELb1ELb1ELb0ELb0ELb0ELb0ELi2ELi4ELi4ELi4ELb0EEENS1_24CollectiveEpilogueBwdGQAISA_fSD_Li256ELb1ELb0EEENS1_25SingleTileBwdLPTSchedulerILb1ELi128ELb0EEEEEEEEEvNT_6ParamsE$_ZZN4cute13to_mixed_bitsINS_5tupleIJNS_1CILi4EEENS2_ILi8EEEEEENS1_IJNS2_ILi0EEENS2_ILi64EEEEEENS1_IJiiEEEEEDaRKT_RKT0_RKT1_ENKUlDpRKT_E_clIJNS2_ILj0EEENS_9MixedBitsILj0ELj448EEEEEEDaSM_)
$_ZN7cutlass13device_kernelIN5flash19enable_sm80_to_sm89INS1_16FlashAttnBwdSm80INS1_25CollectiveMainloopBwdSm80ILi2ELi2EN4cute5tupleIJNS5_1CILi128EEES8_NS7_ILi64EEEEEENS_10bfloat16_tEfNS_4arch4Sm80ELb1ELb0ELb1ELb1ELb0ELb0ELb0ELb0ELi2ELi4ELi4ELi4ELb0EEENS1_24CollectiveEpilogueBwdGQAISA_fSD_Li256ELb1ELb0EEENS1_25SingleTileBwdLPTSchedulerILb1ELi128ELb0EEEEEEEEEvNT_6ParamsE$_ZZN4cute13to_mixed_bitsINS_5tupleIJNS_1CILi4EEENS2_ILi8EEEEEENS1_IJNS2_ILi0EEENS2_ILi64EEEEEENS1_IJiiEEEEEDaRKT_RKT0_RKT1_ENKUlDpRKT_E_clIJNS2_ILj0EEENS_9MixedBitsILj0ELj448EEEEEEDaSM_:
[----:B------:R-:W-:Y:S01]  /*c2e0*/  IMAD.MOV.U32 R8, RZ, RZ, R2 ;  /* 0x000000ffff087224 */ /* 0x000fe200078e0002 */
[----:B------:R-:W-:Y:S02]  /*c2f0*/  MOV R9, 0x0 ;  /* 0x0000000000097802 */ /* 0x000fe40000000f00 */
[----:B------:R-:W-:Y:S02]  /*c300*/  LOP3.LUT R3, R3, 0x1c0, RZ, 0xc0, !PT ;  /* 0x000001c003037812 */ /* 0x000fe400078ec0ff */
[----:B------:R-:W-:Y:S05]  /*c310*/  RET.REL.NODEC R8 `(_ZN7cutlass13device_kernelIN5flash19enable_sm80_to_sm89INS1_16FlashAttnBwdSm80INS1_25CollectiveMainloopBwdSm80ILi2ELi2EN4cute5tupleIJNS5_1CILi128EEES8_NS7_ILi64EEEEEENS_10bfloat16_tEfNS_4arch4Sm80ELb1ELb0ELb1ELb1ELb0ELb0ELb0ELb0ELi2ELi4ELi4ELi4ELb0EEENS1_24CollectiveEpilogueBwdGQAISA_fSD_Li256ELb1ELb0EEENS1_25SingleTileBwdLPTSchedulerILb1ELi128ELb0EEEEEEEEEvNT_6ParamsE) ;  /* 0xffff3ce008007950 */ /* 0x000fea0003c3ffff */
        .type           $_ZN7cutlass13device_kernelIN5flash19enable_sm80_to_sm89INS1_16FlashAttnBwdSm80INS1_25CollectiveMainloopBwdSm80ILi2ELi2EN4cute5tupleIJNS5_1CILi128EEES8_NS7_ILi64EEEEEENS_10bfloat16_tEfNS_4arch4Sm80ELb1ELb0ELb1ELb1ELb0ELb0ELb0ELb0ELi2ELi4ELi4ELi4ELb0EEENS1_24CollectiveEpilogueBwdGQAISA_fSD_Li256ELb1ELb0EEENS1_25SingleTileBwdLPTSchedulerILb1ELi128ELb0EEEEEEEEEvNT_6ParamsE$_ZZN4cute13to_mixed_bitsINS_5tupleIJNS_1CILi4EEENS2_ILi8EEEEEENS1_IJNS2_ILi0EEENS2_ILi64EEEEEENS1_IJiiEEEEEDaRKT_RKT0_RKT1_ENKUlRKT_RKT0_RKT1_E_clIS4_S7_iEEDaSL_SO_SR_,@function
        .size           $_ZN7cutlass13device_kernelIN5flash19enable_sm80_to_sm89INS1_16FlashAttnBwdSm80INS1_25CollectiveMainloopBwdSm80ILi2ELi2EN4cute5tupleIJNS5_1CILi128EEES8_NS7_ILi64EEEEEENS_10bfloat16_tEfNS_4arch4Sm80ELb1ELb0ELb1ELb1ELb0ELb0ELb0ELb0ELi2ELi4ELi4ELi4ELb0EEENS1_24CollectiveEpilogueBwdGQAISA_fSD_Li256ELb1ELb0EEENS1_25SingleTileBwdLPTSchedulerILb1ELi128ELb0EEEEEEEEEvNT_6ParamsE$_ZZN4cute13to_mixed_bitsINS_5tupleIJNS_1CILi4EEENS2_ILi8EEEEEENS1_IJNS2_ILi0EEENS2_ILi64EEEEEENS1_IJiiEEEEEDaRKT_RKT0_RKT1_ENKUlRKT_RKT0_RKT1_E_clIS4_S7_iEEDaSL_SO_SR_,($_ZN7cutlass13device_kernelIN5flash19enable_sm80_to_sm89INS1_16FlashAttnBwdSm80INS1_25CollectiveMainloopBwdSm80ILi2ELi2EN4cute5tupleIJNS5_1CILi128EEES8_NS7_ILi64EEEEEENS_10bfloat16_tEfNS_4arch4Sm80ELb1ELb0ELb1ELb1ELb0ELb0ELb0ELb0ELi2ELi4ELi4ELi4ELb0EEENS1_24CollectiveEpilogueBwdGQAISA_fSD_Li256ELb1ELb0EEENS1_25SingleTileBwdLPTSchedulerILb1ELi128ELb0EEEEEEEEEvNT_6ParamsE$_ZZN4cute13to_mixed_bitsINS_5tupleIJNS_1CILi4EEENS2_ILi8EEEEEENS1_IJNS2_ILi128EEENS2_ILi0EEEEEENS1_IJiiEEEEEDaRKT_RKT0_RKT1_ENKUlDpRKT_E_clIJNS_9MixedBitsILj0ELj384EEENS2_ILj0EEEEEEDaSM_ - $_ZN7cutlass13device_kernelIN5flash19enable_sm80_to_sm89INS1_16FlashAttnBwdSm80INS1_25CollectiveMainloopBwdSm80ILi2ELi2EN4cute5tupleIJNS5_1CILi128EEES8_NS7_ILi64EEEEEENS_10bfloat16_tEfNS_4arch4Sm80ELb1ELb0ELb1ELb1ELb0ELb0ELb0ELb0ELi2ELi4ELi4ELi4ELb0EEENS1_24CollectiveEpilogueBwdGQAISA_fSD_Li256ELb1ELb0EEENS1_25SingleTileBwdLPTSchedulerILb1ELi128ELb0EEEEEEEEEvNT_6ParamsE$_ZZN4cute13to_mixed_bitsINS_5tupleIJNS_1CILi4EEENS2_ILi8EEEEEENS1_IJNS2_ILi0EEENS2_ILi64EEEEEENS1_IJiiEEEEEDaRKT_RKT0_RKT1_ENKUlRKT_RKT0_RKT1_E_clIS4_S7_iEEDaSL_SO_SR_)
$_ZN7cutlass13device_kernelIN5flash19enable_sm80_to_sm89INS1_16FlashAttnBwdSm80INS1_25CollectiveMainloopBwdSm80ILi2ELi2EN4cute5tupleIJNS5_1CILi128EEES8_NS7_ILi64EEEEEENS_10bfloat16_tEfNS_4arch4Sm80ELb1ELb0ELb1ELb1ELb0ELb0ELb0ELb0ELi2ELi4ELi4ELi4ELb0EEENS1_24CollectiveEpilogueBwdGQAISA_fSD_Li256ELb1ELb0EEENS1_25SingleTileBwdLPTSchedulerILb1ELi128ELb0EEEEEEEEEvNT_6ParamsE$_ZZN4cute13to_mixed_bitsINS_5tupleIJNS_1CILi4EEENS2_ILi8EEEEEENS1_IJNS2_ILi0EEENS2_ILi64EEEEEENS1_IJiiEEEEEDaRKT_RKT0_RKT1_ENKUlRKT_RKT0_RKT1_E_clIS4_S7_iEEDaSL_SO_SR_:
[----:B------:R-:W-:Y:S01]  /*c320*/  MOV R8, R2 ;  /* 0x0000000200087202 */ /* 0x000fe20000000f00 */
[----:B------:R-:W-:Y:S02]  /*c330*/  IMAD.MOV.U32 R9, RZ, RZ, 0x0 ;  /* 0x00000000ff097424 */ /* 0x000fe400078e00ff */
[----:B------:R-:W-:-:S05]  /*c340*/  IMAD.SHL.U32 R3, R3, 0x40, RZ ;  /* 0x0000004003037824 */ /* 0x000fca00078e00ff */
[----:B------:R-:W-:Y:S01]  /*c350*/  LOP3.LUT R3, R3, 0x1c0, RZ, 0xc0, !PT ;  /* 0x000001c003037812 */ /* 0x000fe200078ec0ff */
[----:B------:R-:W-:Y:S06]  /*c360*/  RET.REL.NODEC R8 `(_ZN7cutlass13device_kernelIN5flash19enable_sm80_to_sm89INS1_16FlashAttnBwdSm80INS1_25CollectiveMainloopBwdSm80ILi2ELi2EN4cute5tupleIJNS5_1CILi128EEES8_NS7_ILi64EEEEEENS_10bfloat16_tEfNS_4arch4Sm80ELb1ELb0ELb1ELb1ELb0ELb0ELb0ELb0ELi2ELi4ELi4ELi4ELb0EEENS1_24CollectiveEpilogueBwdGQAISA_fSD_Li256ELb1ELb0EEENS1_25SingleTileBwdLPTSchedulerILb1ELi128ELb0EEEEEEEEEvNT_6ParamsE) ;  /* 0xffff3c9008007950 */ /* 0x000fec0003c3ffff */
        .type           $_ZN7cutlass13device_kernelIN5flash19enable_sm80_to_sm89INS1_16FlashAttnBwdSm80INS1_25CollectiveMainloopBwdSm80ILi2ELi2EN4cute5tupleIJNS5_1CILi128EEES8_NS7_ILi64EEEEEENS_10bfloat16_tEfNS_4arch4Sm80ELb1ELb0ELb1ELb1ELb0ELb0ELb0ELb0ELi2ELi4ELi4ELi4ELb0EEENS1_24CollectiveEpilogueBwdGQAISA_fSD_Li256ELb1ELb0EEENS1_25SingleTileBwdLPTSchedulerILb1ELi128ELb0EEEEEEEEEvNT_6ParamsE$_ZZN4cute13to_mixed_bitsINS_5tupleIJNS_1CILi4EEENS2_ILi8EEEEEENS1_IJNS2_ILi128EEENS2_ILi0EEEEEENS1_IJiiEEEEEDaRKT_RKT0_RKT1_ENKUlDpRKT_E_clIJNS_9MixedBitsILj0ELj384EEENS2_ILj0EEEEEEDaSM_,@function
        .size           $_ZN7cutlass13device_kernelIN5flash19enable_sm80_to_sm89INS1_16FlashAttnBwdSm80INS1_25CollectiveMainloopBwdSm80ILi2ELi2EN4cute5tupleIJNS5_1CILi128EEES8_NS7_ILi64EEEEEENS_10bfloat16_tEfNS_4arch4Sm80ELb1ELb0ELb1ELb1ELb0ELb0ELb0ELb0ELi2ELi4ELi4ELi4ELb0EEENS1_24CollectiveEpilogueBwdGQAISA_fSD_Li256ELb1ELb0EEENS1_25SingleTileBwdLPTSchedulerILb1ELi128ELb0EEEEEEEEEvNT_6ParamsE$_ZZN4cute13to_mixed_bitsINS_5tupleIJNS_1CILi4EEENS2_ILi8EEEEEENS1_IJNS2_ILi128EEENS2_ILi0EEEEEENS1_IJiiEEEEEDaRKT_RKT0_RKT1_ENKUlDpRKT_E_clIJNS_9MixedBitsILj0ELj384EEENS2_ILj0EEEEEEDaSM_,($_ZN7cutlass13device_kernelIN5flash19enable_sm80_to_sm89INS1_16FlashAttnBwdSm80INS1_25CollectiveMainloopBwdSm80ILi2ELi2EN4cute5tupleIJNS5_1CILi128EEES8_NS7_ILi64EEEEEENS_10bfloat16_tEfNS_4arch4Sm80ELb1ELb0ELb1ELb1ELb0ELb0ELb0ELb0ELi2ELi4ELi4ELi4ELb0EEENS1_24CollectiveEpilogueBwdGQAISA_fSD_Li256ELb1ELb0EEENS1_25SingleTileBwdLPTSchedulerILb1ELi128ELb0EEEEEEEEEvNT_6ParamsE$_ZZN4cute13to_mixed_bitsINS_5tupleIJNS_1CILi4EEENS2_ILi8EEEEEENS1_IJNS2_ILi128EEENS2_ILi0EEEEEENS1_IJiiEEEEEDaRKT_RKT0_RKT1_ENKUlRKT_RKT0_RKT1_E_clIS3_S6_iEEDaSL_SO_SR_ - $_ZN7cutlass13device_kernelIN5flash19enable_sm80_to_sm89INS1_16FlashAttnBwdSm80INS1_25CollectiveMainloopBwdSm80ILi2ELi2EN4cute5tupleIJNS5_1CILi128EEES8_NS7_ILi64EEEEEENS_10bfloat16_tEfNS_4arch4Sm80ELb1ELb0ELb1ELb1ELb0ELb0ELb0ELb0ELi2ELi4ELi4ELi4ELb0EEENS1_24CollectiveEpilogueBwdGQAISA_fSD_Li256ELb1ELb0EEENS1_25SingleTileBwdLPTSchedulerILb1ELi128ELb0EEEEEEEEEvNT_6ParamsE$_ZZN4cute13to_mixed_bitsINS_5tupleIJNS_1CILi4EEENS2_ILi8EEEEEENS1_IJNS2_ILi128EEENS2_ILi0EEEEEENS1_IJiiEEEEEDaRKT_RKT0_RKT1_ENKUlDpRKT_E_clIJNS_9MixedBitsILj0ELj384EEENS2_ILj0EEEEEEDaSM_)
$_ZN7cutlass13device_kernelIN5flash19enable_sm80_to_sm89INS1_16FlashAttnBwdSm80INS1_25CollectiveMainloopBwdSm80ILi2ELi2EN4cute5tupleIJNS5_1CILi128EEES8_NS7_ILi64EEEEEENS_10bfloat16_tEfNS_4arch4Sm80ELb1ELb0ELb1ELb1ELb0ELb0ELb0ELb0ELi2ELi4ELi4ELi4ELb0EEENS1_24CollectiveEpilogueBwdGQAISA_fSD_Li256ELb1ELb0EEENS1_25SingleTileBwdLPTSchedulerILb1ELi128ELb0EEEEEEEEEvNT_6ParamsE$_ZZN4cute13to_mixed_bitsINS_5tupleIJNS_1CILi4EEENS2_ILi8EEEEEENS1_IJNS2_ILi128EEENS2_ILi0EEEEEENS1_IJiiEEEEEDaRKT_RKT0_RKT1_ENKUlDpRKT_E_clIJNS_9MixedBitsILj0ELj384EEENS2_ILj0EEEEEEDaSM_:
[----:B------:R-:W-:Y:S01]  /*c370*/  IMAD.MOV.U32 R8, RZ, RZ, R2 ;  /* 0x000000ffff087224 */ /* 0x000fe200078e0002 */
[----:B------:R-:W-:Y:S02]  /*c380*/  MOV R9, 0x0 ;  /* 0x0000000000097802 */ /* 0x000fe40000000f00 */
[----:B------:R-:W-:Y:S02]  /*c390*/  LOP3.LUT R3, R3, 0x180, RZ, 0xc0, !PT ;  /* 0x0000018003037812 */ /* 0x000fe400078ec0ff */
[----:B------:R-:W-:Y:S05]  /*c3a0*/  RET.REL.NODEC R8 `(_ZN7cutlass13device_kernelIN5flash19enable_sm80_to_sm89INS1_16FlashAttnBwdSm80INS1_25CollectiveMainloopBwdSm80ILi2ELi2EN4cute5tupleIJNS5_1CILi128EEES8_NS7_ILi64EEEEEENS_10bfloat16_tEfNS_4arch4Sm80ELb1ELb0ELb1ELb1ELb0ELb0ELb0ELb0ELi2ELi4ELi4ELi4ELb0EEENS1_24CollectiveEpilogueBwdGQAISA_fSD_Li256ELb1ELb0EEENS1_25SingleTileBwdLPTSchedulerILb1ELi128ELb0EEEEEEEEEvNT_6ParamsE) ;  /* 0xffff3c5008007950 */ /* 0x000fea0003c3ffff */
        .type           $_ZN7cutlass13device_kernelIN5flash19enable_sm80_to_sm89INS1_16FlashAttnBwdSm80INS1_25CollectiveMainloopBwdSm80ILi2ELi2EN4cute5tupleIJNS5_1CILi128EEES8_NS7_ILi64EEEEEENS_10bfloat16_tEfNS_4arch4Sm80ELb1ELb0ELb1ELb1ELb0ELb0ELb0ELb0ELi2ELi4ELi4ELi4ELb0EEENS1_24CollectiveEpilogueBwdGQAISA_fSD_Li256ELb1ELb0EEENS1_25SingleTileBwdLPTSchedulerILb1ELi128ELb0EEEEEEEEEvNT_6ParamsE$_ZZN4cute13to_mixed_bitsINS_5tupleIJNS_1CILi4EEENS2_ILi8EEEEEENS1_IJNS2_ILi128EEENS2_ILi0EEEEEENS1_IJiiEEEEEDaRKT_RKT0_RKT1_ENKUlRKT_RKT0_RKT1_E_clIS3_S6_iEEDaSL_SO_SR_,@function
        .size           $_ZN7cutlass13device_kernelIN5flash19enable_sm80_to_sm89INS1_16FlashAttnBwdSm80INS1_25CollectiveMainloopBwdSm80ILi2ELi2EN4cute5tupleIJNS5_1CILi128EEES8_NS7_ILi64EEEEEENS_10bfloat16_tEfNS_4arch4Sm80ELb1ELb0ELb1ELb1ELb0ELb0ELb0ELb0ELi2ELi4ELi4ELi4ELb0EEENS1_24CollectiveEpilogueBwdGQAISA_fSD_Li256ELb1ELb0EEENS1_25SingleTileBwdLPTSchedulerILb1ELi128ELb0EEEEEEEEEvNT_6ParamsE$_ZZN4cute13to_mixed_bitsINS_5tupleIJNS_1CILi4EEENS2_ILi8EEEEEENS1_IJNS2_ILi128EEENS2_ILi0EEEEEENS1_IJiiEEEEEDaRKT_RKT0_RKT1_ENKUlRKT_RKT0_RKT1_E_clIS3_S6_iEEDaSL_SO_SR_,($_ZN7cutlass13device_kernelIN5flash19enable_sm80_to_sm89INS1_16FlashAttnBwdSm80INS1_25CollectiveMainloopBwdSm80ILi2ELi2EN4cute5tupleIJNS5_1CILi128EEES8_NS7_ILi64EEEEEENS_10bfloat16_tEfNS_4arch4Sm80ELb1ELb0ELb1ELb1ELb0ELb0ELb0ELb0ELi2ELi4ELi4ELi4ELb0EEENS1_24CollectiveEpilogueBwdGQAISA_fSD_Li256ELb1ELb0EEENS1_25SingleTileBwdLPTSchedulerILb1ELi128ELb0EEEEEEEEEvNT_6ParamsE$_ZZN4cute14logical_divideINS_5tupleIJNS1_IJNS_1CILi8EEENS2_ILi1EEEEEENS1_IJNS2_ILi2EEEEEEEEENS1_IJNS1_IJS4_NS2_ILi0EEEEEENS1_IJiEEEEEENS1_IJS5_NS_6LayoutIS4_S9_EEEEEEEDaRKNSD_IT_T0_EERKT1_ENKUlRKT_RKT0_E_clINSD_IS7_SB_EESE_EEDaSQ_ST_ - $_ZN7cutlass13device_kernelIN5flash19enable_sm80_to_sm89INS1_16FlashAttnBwdSm80INS1_25CollectiveMainloopBwdSm80ILi2ELi2EN4cute5tupleIJNS5_1CILi128EEES8_NS7_ILi64EEEEEENS_10bfloat16_tEfNS_4arch4Sm80ELb1ELb0ELb1ELb1ELb0ELb0ELb0ELb0ELi2ELi4ELi4ELi4ELb0EEENS1_24CollectiveEpilogueBwdGQAISA_fSD_Li256ELb1ELb0EEENS1_25SingleTileBwdLPTSchedulerILb1ELi128ELb0EEEEEEEEEvNT_6ParamsE$_ZZN4cute13to_mixed_bitsINS_5tupleIJNS_1CILi4EEENS2_ILi8EEEEEENS1_IJNS2_ILi128EEENS2_ILi0EEEEEENS1_IJiiEEEEEDaRKT_RKT0_RKT1_ENKUlRKT_RKT0_RKT1_E_clIS3_S6_iEEDaSL_SO_SR_)
$_ZN7cutlass13device_kernelIN5flash19enable_sm80_to_sm89INS1_16FlashAttnBwdSm80INS1_25CollectiveMainloopBwdSm80ILi2ELi2EN4cute5tupleIJNS5_1CILi128EEES8_NS7_ILi64EEEEEENS_10bfloat16_tEfNS_4arch4Sm80ELb1ELb0ELb1ELb1ELb0ELb0ELb0ELb0ELi2ELi4ELi4ELi4ELb0EEENS1_24CollectiveEpilogueBwdGQAISA_fSD_Li256ELb1ELb0EEENS1_25SingleTileBwdLPTSchedulerILb1ELi128ELb0EEEEEEEEEvNT_6ParamsE$_ZZN4cute13to_mixed_bitsINS_5tupleIJNS_1CILi4EEENS2_ILi8EEEEEENS1_IJNS2_ILi128EEENS2_ILi0EEEEEENS1_IJiiEEEEEDaRKT_RKT0_RKT1_ENKUlRKT_RKT0_RKT1_E_clIS3_S6_iEEDaSL_SO_SR_:
[----:B------:R-:W-:Y:S01]  /*c3b0*/  MOV R8, R2 ;  /* 0x0000000200087202 */ /* 0x000fe20000000f00 */
[----:B------:R-:W-:Y:S02]  /*c3c0*/  IMAD.MOV.U32 R9, RZ, RZ, 0x0 ;  /* 0x00000000ff097424 */ /* 0x000fe400078e00ff */
[----:B------:R-:W-:-:S05]  /*c3d0*/  IMAD.SHL.U32 R3, R3, 0x80, RZ ;  /* 0x0000008003037824 */ /* 0x000fca00078e00ff */
[----:B------:R-:W-:Y:S01]  /*c3e0*/  LOP3.LUT R3, R3, 0x180, RZ, 0xc0, !PT ;  /* 0x0000018003037812 */ /* 0x000fe200078ec0ff */
[----:B------:R-:W-:Y:S06]  /*c3f0*/  RET.REL.NODEC R8 `(_ZN7cutlass13device_kernelIN5flash19enable_sm80_to_sm89INS1_16FlashAttnBwdSm80INS1_25CollectiveMainloopBwdSm80ILi2ELi2EN4cute5tupleIJNS5_1CILi128EEES8_NS7_ILi64EEEEEENS_10bfloat16_tEfNS_4arch4Sm80ELb1ELb0ELb1ELb1ELb0ELb0ELb0ELb0ELi2ELi4ELi4ELi4ELb0EEENS1_24CollectiveEpilogueBwdGQAISA_fSD_Li256ELb1ELb0EEENS1_25SingleTileBwdLPTSchedulerILb1ELi128ELb0EEEEEEEEEvNT_6ParamsE) ;  /* 0xffff3c0008007950 */ /* 0x000fec0003c3ffff */
        .type           $_ZN7cutlass13device_kernelIN5flash19enable_sm80_to_sm89INS1_16FlashAttnBwdSm80INS1_25CollectiveMainloopBwdSm80ILi2ELi2EN4cute5tupleIJNS5_1CILi128EEES8_NS7_ILi64EEEEEENS_10bfloat16_tEfNS_4arch4Sm80ELb1ELb0ELb1ELb1ELb0ELb0ELb0ELb0ELi2ELi4ELi4ELi4ELb0EEENS1_24CollectiveEpilogueBwdGQAISA_fSD_Li256ELb1ELb0EEENS1_25SingleTileBwdLPTSchedulerILb1ELi128ELb0EEEEEEEEEvNT_6ParamsE$_ZZN4cute14logical_divideINS_5tupleIJNS1_IJNS_1CILi8EEENS2_ILi1EEEEEENS1_IJNS2_ILi2EEEEEEEEENS1_IJNS1_IJS4_NS2_ILi0EEEEEENS1_IJiEEEEEENS1_IJS5_NS_6LayoutIS4_S9_EEEEEEEDaRKNSD_IT_T0_EERKT1_ENKUlRKT_RKT0_E_clINSD_IS7_SB_EESE_EEDaSQ_ST_,@function
        .size           $_ZN7cutlass13device_kernelIN5flash19enable_sm80_to_sm89INS1_16FlashAttnBwdSm80INS1_25CollectiveMainloopBwdSm80ILi2ELi2EN4cute5tupleIJNS5_1CILi128EEES8_NS7_ILi64EEEEEENS_10bfloat16_tEfNS_4arch4Sm80ELb1ELb0ELb1ELb1ELb0ELb0ELb0ELb0ELi2ELi4ELi4ELi4ELb0EEENS1_24CollectiveEpilogueBwdGQAISA_fSD_Li256ELb1ELb0EEENS1_25SingleTileBwdLPTSchedulerILb1ELi128ELb0EEEEEEEEEvNT_6ParamsE$_ZZN4cute14logical_divideINS_5tupleIJNS1_IJNS_1CILi8EEENS2_ILi1EEEEEENS1_IJNS2_ILi2EEEEEEEEENS1_IJNS1_IJS4_NS2_ILi0EEEEEENS1_IJiEEEEEENS1_IJS5_NS_6LayoutIS4_S9_EEEEEEEDaRKNSD_IT_T0_EERKT1_ENKUlRKT_RKT0_E_clINSD_IS7_SB_EESE_EEDaSQ_ST_,($_ZN7cutlass13device_kernelIN5flash19enable_sm80_to_sm89INS1_16FlashAttnBwdSm80INS1_25CollectiveMainloopBwdSm80ILi2ELi2EN4cute5tupleIJNS5_1CILi128EEES8_NS7_ILi64EEEEEENS_10bfloat16_tEfNS_4arch4Sm80ELb1ELb0ELb1ELb1ELb0ELb0ELb0ELb0ELi2ELi4ELi4ELi4ELb0EEENS1_24CollectiveEpilogueBwdGQAISA_fSD_Li256ELb1ELb0EEENS1_25SingleTileBwdLPTSchedulerILb1ELi128ELb0EEEEEEEEEvNT_6ParamsE$_ZZN4cute14transform_leafINS_15ArithmeticTupleIJiiEEENS_8identityEEEDaRKT_OT0_ENKUlRKT_E_clIiEEDaSB_ - $_ZN7cutlass13device_kernelIN5flash19enable_sm80_to_sm89INS1_16FlashAttnBwdSm80INS1_25CollectiveMainloopBwdSm80ILi2ELi2EN4cute5tupleIJNS5_1CILi128EEES8_NS7_ILi64EEEEEENS_10bfloat16_tEfNS_4arch4Sm80ELb1ELb0ELb1ELb1ELb0ELb0ELb0ELb0ELi2ELi4ELi4ELi4ELb0EEENS1_24CollectiveEpilogueBwdGQAISA_fSD_Li256ELb1ELb0EEENS1_25SingleTileBwdLPTSchedulerILb1ELi128ELb0EEEEEEEEEvNT_6ParamsE$_ZZN4cute14logical_divideINS_5tupleIJNS1_IJNS_1CILi8EEENS2_ILi1EEEEEENS1_IJNS2_ILi2EEEEEEEEENS1_IJNS1_IJS4_NS2_ILi0EEEEEENS1_IJiEEEEEENS1_IJS5_NS_6LayoutIS4_S9_EEEEEEEDaRKNSD_IT_T0_EERKT1_ENKUlRKT_RKT0_E_clINSD_IS7_SB_EESE_EEDaSQ_ST_)
$_ZN7cutlass13device_kernelIN5flash19enable_sm80_to_sm89INS1_16FlashAttnBwdSm80INS1_25CollectiveMainloopBwdSm80ILi2ELi2EN4cute5tupleIJNS5_1CILi128EEES8_NS7_ILi64EEEEEENS_10bfloat16_tEfNS_4arch4Sm80ELb1ELb0ELb1ELb1ELb0ELb0ELb0ELb0ELi2ELi4ELi4ELi4ELb0EEENS1_24CollectiveEpilogueBwdGQAISA_fSD_Li256ELb1ELb0EEENS1_25SingleTileBwdLPTSchedulerILb1ELi128ELb0EEEEEEEEEvNT_6ParamsE$_ZZN4cute14logical_divideINS_5tupleIJNS1_IJNS_1CILi8EEENS2_ILi1EEEEEENS1_IJNS2_ILi2EEEEEEEEENS1_IJNS1_IJS4_NS2_ILi0EEEEEENS1_IJiEEEEEENS1_IJS5_NS_6LayoutIS4_S9_EEEEEEEDaRKNSD_IT_T0_EERKT1_ENKUlRKT_RKT0_E_clINSD_IS7_SB_EESE_EEDaSQ_ST_:
[----:B------:R-:W-:-:S05]  /*c400*/  IADD3 R7, R2, -c[0x0][0x20], RZ ;  /* 0x8000080002077a10 */ /* 0x000fca0007ffe0ff */
[----:B------:R1:W5:Y:S01]  /*c410*/  LDL R3, [R7] ;  /* 0x0000000007037983 */ /* 0x0003620000100800 */
[----:B------:R-:W-:Y:S02]  /*c420*/  IADD3 R13, R1, 0x1680, RZ ;  /* 0x00001680010d7810 */ /* 0x000fe40007ffe0ff */
[----:B------:R-:W-:Y:S02]  /*c430*/  MOV R6, 0xc470 ;  /* 0x0000c47000067802 */ /* 0x000fe40000000f00 */
[----:B------:R-:W-:-:S04]  /*c440*/  IADD3 R13, R13, c[0x0][0x20], RZ ;  /* 0x000008000d0d7a10 */ /* 0x000fc80007ffe0ff */
[----:B------:R-:W-:Y:S02]  /*c450*/  IADD3 R2, R13, 0x4, RZ ;  /* 0x000000040d027810 */ /* 0x000fe40007ffe0ff */
[----:B-1---5:R-:W-:Y:S05]  /*c460*/  CALL.REL.NOINC `($_ZN7cutlass13device_kernelIN5flash19enable_sm80_to_sm89INS1_16FlashAttnBwdSm80INS1_25CollectiveMainloopBwdSm80ILi2ELi2EN4cute5tupleIJNS5_1CILi128EEES8_NS7_ILi64EEEEEENS_10bfloat16_tEfNS_4arch4Sm80ELb1ELb0ELb1ELb1ELb0ELb0ELb0ELb0ELi2ELi4ELi4ELi4ELb0EEENS1_24CollectiveEpilogueBwdGQAISA_fSD_Li256ELb1ELb0EEENS1_25SingleTileBwdLPTSchedulerILb1ELi128ELb0EEEEEEEEEvNT_6ParamsE$_ZN4cute5tupleIJNS_1CILi2EEEiEEC2ERKS2_RKi) ;  /* 0xffffec2000007944 */ /* 0x022fea0003c3ffff */
[----:B------:R1:W5:Y:S01]  /*c470*/  LDL R3, [R7] ;  /* 0x0000000007037983 */ /* 0x0003620000100800 */
[----:B------:R-:W-:Y:S02]  /*c480*/  MOV R2, R13 ;  /* 0x0000000d00027202 */ /* 0x000fe40000000f00 */
[----:B------:R-:W-:Y:S02]  /*c490*/  MOV R6, 0xc4b0 ;  /* 0x0000c4b000067802 */ /* 0x000fe40000000f00 */
[----:B-1---5:R-:W-:Y:S05]  /*c4a0*/  CALL.REL.NOINC `($_ZN7cutlass13device_kernelIN5flash19enable_sm80_to_sm89INS1_16FlashAttnBwdSm80INS1_25CollectiveMainloopBwdSm80ILi2ELi2EN4cute5tupleIJNS5_1CILi128EEES8_NS7_ILi64EEEEEENS_10bfloat16_tEfNS_4arch4Sm80ELb1ELb0ELb1ELb1ELb0ELb0ELb0ELb0ELi2ELi4ELi4ELi4ELb0EEENS1_24CollectiveEpilogueBwdGQAISA_fSD_Li256ELb1ELb0EEENS1_25SingleTileBwdLPTSchedulerILb1ELi128ELb0EEEEEEEEEvNT_6ParamsE$_ZN4cute5tupleIJNS_1CILi2EEEiEEC2ERKS2_RKi) ;  /* 0xffffebe000007944 */ /* 0x022fea0003c3ffff */
[----:B------:R1:W5:Y:S01]  /*c4b0*/  LDL R3, [R1+0x1680] ;  /* 0x0016800001037983 */ /* 0x0003620000100800 */
[----:B------:R-:W-:-:S03]  /*c4c0*/  MOV R8, 0xc4e0 ;  /* 0x0000c4e000087802 */ /* 0x000fc60000000f00 */
[----:B-1---5:R-:W-:Y:S05]  /*c4d0*/  CALL.REL.NOINC `($_ZN7cutlass13device_kernelIN5flash19enable_sm80_to_sm89INS1_16FlashAttnBwdSm80INS1_25CollectiveMainloopBwdSm80ILi2ELi2EN4cute5tupleIJNS5_1CILi128EEES8_NS7_ILi64EEEEEENS_10bfloat16_tEfNS_4arch4Sm80ELb1ELb0ELb1ELb1ELb0ELb0ELb0ELb0ELi2ELi4ELi4ELi4ELb0EEENS1_24CollectiveEpilogueBwdGQAISA_fSD_Li256ELb1ELb0EEENS1_25SingleTileBwdLPTSchedulerILb1ELi128ELb0EEEEEEEEEvNT_6ParamsE$_ZZN4cute6detail16composition_implINS_1CILi2EEEiNS_5tupleIJNS2_ILi1EEES3_EEENS4_IJNS2_ILi0EEES5_EEEEEDaRKT_RKT0_RKT1_RKT2_ENKUlRKT_RKT0_E_clIS3_S5_EEDaSN_SQ_) ;  /* 0x0000095000007944 */ /* 0x022fea0003c00000 */
[----:B------:R-:W-:Y:S02]  /*c4e0*/  MOV R8, 0xc500 ;  /* 0x0000c50000087802 */ /* 0x000fe40000000f00 */
[----:B-1---5:R-:W-:Y:S05]  /*c4f0*/  CALL.REL.NOINC `($_ZN7cutlass13device_kernelIN5flash19enable_sm80_to_sm89INS1_16FlashAttnBwdSm80INS1_25CollectiveMainloopBwdSm80ILi2ELi2EN4cute5tupleIJNS5_1CILi128EEES8_NS7_ILi64EEEEEENS_10bfloat16_tEfNS_4arch4Sm80ELb1ELb0ELb1ELb1ELb0ELb0ELb0ELb0ELi2ELi4ELi4ELi4ELb0EEENS1_24CollectiveEpilogueBwdGQAISA_fSD_Li256ELb1ELb0EEENS1_25SingleTileBwdLPTSchedulerILb1ELi128ELb0EEEEEEEEEvNT_6ParamsE$_ZN4cute3eso3ESOILb1ELb0EJNS_1CILi0EEEiEEC2ERKS3_RKi) ;  /* 0xffffb64000007944 */ /* 0x022fea0003c3ffff */
[----:B-1----:R1:W5:Y:S01]  /*c500*/  LDL R2, [R1+0x1680] ;  /* 0x0016800001027983 */ /* 0x0023620000100800 */
[----:B------:R-:W-:-:S03]  /*c510*/  MOV R6, 0xc530 ;  /* 0x0000c53000067802 */ /* 0x000fc60000000f00 */
[----:B-1---5:R-:W-:Y:S05]  /*c520*/  CALL.REL.NOINC `($_ZN7cutlass13device_kernelIN5flash19enable_sm80_to_sm89INS1_16FlashAttnBwdSm80INS1_25CollectiveMainloopBwdSm80ILi2ELi2EN4cute5tupleIJNS5_1CILi128EEES8_NS7_ILi64EEEEEENS_10bfloat16_tEfNS_4arch4Sm80ELb1ELb0ELb1ELb1ELb0ELb0ELb0ELb0ELi2ELi4ELi4ELi4ELb0EEENS1_24CollectiveEpilogueBwdGQAISA_fSD_Li256ELb1ELb0EEENS1_25SingleTileBwdLPTSchedulerILb1ELi128ELb0EEEEEEEEEvNT_6ParamsE$_ZN4cute5tupleIJNS0_IJNS_1CILi1EEENS1_ILi2EEEEEENS0_IJNS1_ILi0EEEiEEEEEC2ERKS4_RKS6_) ;  /* 0xffffe7b000007944 */ /* 0x022fea0003c3ffff */
[----:B-1----:R1:W5:Y:S01]  /*c530*/  LDL R3, [R1+0x1680] ;  /* 0x0016800001037983 */ /* 0x0023620000100800 */
[----:B------:R-:W-:-:S04]  /*c540*/  MOV R13, 0x0 ;  /* 0x00000000000d7802 */ /* 0x000fc80000000f00 */
[----:B------:R-:W-:Y:S05]  /*c550*/  RET.REL.NODEC R12 `(_ZN7cutlass13device_kernelIN5flash19enable_sm80_to_sm89INS1_16FlashAttnBwdSm80INS1_25CollectiveMainloopBwdSm80ILi2ELi2EN4cute5tupleIJNS5_1CILi128EEES8_NS7_ILi64EEEEEENS_10bfloat16_tEfNS_4arch4Sm80ELb1ELb0ELb1ELb1ELb0ELb0ELb0ELb0ELi2ELi4ELi4ELi4ELb0EEENS1_24CollectiveEpilogueBwdGQAISA_fSD_Li256ELb1ELb0EEENS1_25SingleTileBwdLPTSchedulerILb1ELi128ELb0EEEEEEEEEvNT_6ParamsE) ;  /* 0xffff3aa00c007950 */ /* 0x000fea0003c3ffff */
        .type           $_ZN7cutlass13device_kernelIN5flash19enable_sm80_to_sm89INS1_16FlashAttnBwdSm80INS1_25CollectiveMainloopBwdSm80ILi2ELi2EN4cute5tupleIJNS5_1CILi128EEES8_NS7_ILi64EEEEEENS_10bfloat16_tEfNS_4arch4Sm80ELb1ELb0ELb1ELb1ELb0ELb0ELb0ELb0ELi2ELi4ELi4ELi4ELb0EEENS1_24CollectiveEpilogueBwdGQAISA_fSD_Li256ELb1ELb0EEENS1_25SingleTileBwdLPTSchedulerILb1ELi128ELb0EEEEEEEEEvNT_6ParamsE$_ZZN4cute14transform_leafINS_15ArithmeticTupleIJiiEEENS_8identityEEEDaRKT_OT0_ENKUlRKT_E_clIiEEDaSB_,@function
        .size           $_ZN7cutlass13device_kernelIN5flash19enable_sm80_to_sm89INS1_16FlashAttnBwdSm80INS1_25CollectiveMainloopBwdSm80ILi2ELi2EN4cute5tupleIJNS5_1CILi128EEES8_NS7_ILi64EEEEEENS_10bfloat16_tEfNS_4arch4Sm80ELb1ELb0ELb1ELb1ELb0ELb0ELb0ELb0ELi2ELi4ELi4ELi4ELb0EEENS1_24CollectiveEpilogueBwdGQAISA_fSD_Li256ELb1ELb0EEENS1_25SingleTileBwdLPTSchedulerILb1ELi128ELb0EEEEEEEEEvNT_6ParamsE$_ZZN4cute14transform_leafINS_15ArithmeticTupleIJiiEEENS_8identityEEEDaRKT_OT0_ENKUlRKT_E_clIiEEDaSB_,($_ZN7cutlass13device_kernelIN5flash19enable_sm80_to_sm89INS1_16FlashAttnBwdSm80INS1_25CollectiveMainloopBwdSm80ILi2ELi2EN4cute5tupleIJNS5_1CILi128EEES8_NS7_ILi64EEEEEENS_10bfloat16_tEfNS_4arch4Sm80ELb1ELb0ELb1ELb1ELb0ELb0ELb0ELb0ELi2ELi4ELi4ELi4ELb0EEENS1_24CollectiveEpilogueBwdGQAISA_fSD_Li256ELb1ELb0EEENS1_25SingleTileBwdLPTSchedulerILb1ELi128ELb0EEEEEEEEEvNT_6ParamsE$_ZZN4cute16flatten_to_tupleINS_5tupleIJNS1_IJiiEEENS_1CILi1024EEEEEEEEDaRKT_ENKUlRKT_E_clIS2_EEDaSB_ - $_ZN7cutlass13device_kernelIN5flash19enable_sm80_to_sm89INS1_16FlashAttnBwdSm80INS1_25CollectiveMainloopBwdSm80ILi2ELi2EN4cute5tupleIJNS5_1CILi128EEES8_NS7_ILi64EEEEEENS_10bfloat16_tEfNS_4arch4Sm80ELb1ELb0ELb1ELb1ELb0ELb0ELb0ELb0ELi2ELi4ELi4ELi4ELb0EEENS1_24CollectiveEpilogueBwdGQAISA_fSD_Li256ELb1ELb0EEENS1_25SingleTileBwdLPTSchedulerILb1ELi128ELb0EEEEEEEEEvNT_6ParamsE$_ZZN4cute14transform_leafINS_15ArithmeticTupleIJiiEEENS_8identityEEEDaRKT_OT0_ENKUlRKT_E_clIiEEDaSB_)
$_ZN7cutlass13device_kernelIN5flash19enable_sm80_to_sm89INS1_16FlashAttnBwdSm80INS1_25CollectiveMainloopBwdSm80ILi2ELi2EN4cute5tupleIJNS5_1CILi128EEES8_NS7_ILi64EEEEEENS_10bfloat16_tEfNS_4arch4Sm80ELb1ELb0ELb1ELb1ELb0ELb0ELb0ELb0ELi2ELi4ELi4ELi4ELb0EEENS1_24CollectiveEpilogueBwdGQAISA_fSD_Li256ELb1ELb0EEENS1_25SingleTileBwdLPTSchedulerILb1ELi128ELb0EEEEEEEEEvNT_6ParamsE$_ZZN4cute14transform_leafINS_15ArithmeticTupleIJiiEEENS_8identityEEEDaRKT_OT0_ENKUlRKT_E_clIiEEDaSB_:
[----:B------:R-:W-:Y:S02]  /*c560*/  MOV R76, R2 ;  /* 0x00000002004c7202 */ /* 0x000fe40000000f00 */
[----:B------:R-:W-:Y:S02]  /*c570*/  MOV R77, 0x0 ;  /* 0x00000000004d7802 */ /* 0x000fe40000000f00 */
[----:B------:R-:W-:Y:S02]  /*c580*/  MOV R8, R6 ;  /* 0x0000000600087202 */ /* 0x000fe40000000f00 */
[----:B------:R-:W-:Y:S05]  /*c590*/  RET.REL.NODEC R76 `(_ZN7cutlass13device_kernelIN5flash19enable_sm80_to_sm89INS1_16FlashAttnBwdSm80INS1_25CollectiveMainloopBwdSm80ILi2ELi2EN4cute5tupleIJNS5_1CILi128EEES8_NS7_ILi64EEEEEENS_10bfloat16_tEfNS_4arch4Sm80ELb1ELb0ELb1ELb1ELb0ELb0ELb0ELb0ELi2ELi4ELi4ELi4ELb0EEENS1_24CollectiveEpilogueBwdGQAISA_fSD_Li256ELb1ELb0EEENS1_25SingleTileBwdLPTSchedulerILb1ELi128ELb0EEEEEEEEEvNT_6ParamsE) ;  /* 0xffff3a604c007950 */ /* 0x000fea0003c3ffff */
        .type           $_ZN7cutlass13device_kernelIN5flash19enable_sm80_to_sm89INS1_16FlashAttnBwdSm80INS1_25CollectiveMainloopBwdSm80ILi2ELi2EN4cute5tupleIJNS5_1CILi128EEES8_NS7_ILi64EEEEEENS_10bfloat16_tEfNS_4arch4Sm80ELb1ELb0ELb1ELb1ELb0ELb0ELb0ELb0ELi2ELi4ELi4ELi4ELb0EEENS1_24CollectiveEpilogueBwdGQAISA_fSD_Li256ELb1ELb0EEENS1_25SingleTileBwdLPTSchedulerILb1ELi128ELb0EEEEEEEEEvNT_6ParamsE$_ZZN4cute16flatten_to_tupleINS_5tupleIJNS1_IJiiEEENS_1CILi1024EEEEEEEEDaRKT_ENKUlRKT_E_clIS2_EEDaSB_,@function
        .size           $_ZN7cutlass13device_kernelIN5flash19enable_sm80_to_sm89INS1_16FlashAttnBwdSm80INS1_25CollectiveMainloopBwdSm80ILi2ELi2EN4cute5tupleIJNS5_1CILi128EEES8_NS7_ILi64EEEEEENS_10bfloat16_tEfNS_4arch4Sm80ELb1ELb0ELb1ELb1ELb0ELb0ELb0ELb0ELi2ELi4ELi4ELi4ELb0EEENS1_24CollectiveEpilogueBwdGQAISA_fSD_Li256ELb1ELb0EEENS1_25SingleTileBwdLPTSchedulerILb1ELi128ELb0EEEEEEEEEvNT_6ParamsE$_ZZN4cute16flatten_to_tupleINS_5tupleIJNS1_IJiiEEENS_1CILi1024EEEEEEEEDaRKT_ENKUlRKT_E_clIS2_EEDaSB_,($_ZN7cutlass13device_kernelIN5flash19enable_sm80_to_sm89INS1_16FlashAttnBwdSm80INS1_25CollectiveMainloopBwdSm80ILi2ELi2EN4cute5tupleIJNS5_1CILi128EEES8_NS7_ILi64EEEEEENS_10bfloat16_tEfNS_4arch4Sm80ELb1ELb0ELb1ELb1ELb0ELb0ELb0ELb0ELi2ELi4ELi4ELi4ELb0EEENS1_24CollectiveEpilogueBwdGQAISA_fSD_Li256ELb1ELb0EEENS1_25SingleTileBwdLPTSchedulerILb1ELi128ELb0EEEEEEEEEvNT_6ParamsE$_ZZN4cute16flatten_to_tupleINS_5tupleIJNS1_IJiiEEENS_1CILi8192EEEEEEEEDaRKT_ENKUlRKT_E_clIS2_EEDaSB_ - $_ZN7cutlass13device_kernelIN5flash19enable_sm80_to_sm89INS1_16FlashAttnBwdSm80INS1_25CollectiveMainloopBwdSm80ILi2ELi2EN4cute5tupleIJNS5_1CILi128EEES8_NS7_ILi64EEEEEENS_10bfloat16_tEfNS_4arch4Sm80ELb1ELb0ELb1ELb1ELb0ELb0ELb0ELb0ELi2ELi4ELi4ELi4ELb0EEENS1_24CollectiveEpilogueBwdGQAISA_fSD_Li256ELb1ELb0EEENS1_25SingleTileBwdLPTSchedulerILb1ELi128ELb0EEEEEEEEEvNT_6ParamsE$_ZZN4cute16flatten_to_tupleINS_5tupleIJNS1_IJiiEEENS_1CILi1024EEEEEEEEDaRKT_ENKUlRKT_E_clIS2_EEDaSB_)
$_ZN7cutlass13device_kernelIN5flash19enable_sm80_to_sm89INS1_16FlashAttnBwdSm80INS1_25CollectiveMainloopBwdSm80ILi2ELi2EN4cute5tupleIJNS5_1CILi128EEES8_NS7_ILi64EEEEEENS_10bfloat16_tEfNS_4arch4Sm80ELb1ELb0ELb1ELb1ELb0ELb0ELb0ELb0ELi2ELi4ELi4ELi4ELb0EEENS1_24CollectiveEpilogueBwdGQAISA_fSD_Li256ELb1ELb0EEENS1_25SingleTileBwdLPTSchedulerILb1ELi128ELb0EEEEEEEEEvNT_6ParamsE$_ZZN4cute16flatten_to_tupleINS_5tupleIJNS1_IJiiEEENS_1CILi1024EEEEEEEEDaRKT_ENKUlRKT_E_clIS2_EEDaSB_:
[----:B------:R-:W-:-:S04]  /*c5a0*/  MOV R5, 0x0 ;  /* 0x0000000000057802 */ /* 0x000fc80000000f00 */
[----:B------:R-:W-:Y:S05]  /*c5b0*/  RET.REL.NODEC R4 `(_ZN7cutlass13device_kernelIN5flash19enable_sm80_to_sm89INS1_16FlashAttnBwdSm80INS1_25CollectiveMainloopBwdSm80ILi2ELi2EN4cute5tupleIJNS5_1CILi128EEES8_NS7_ILi64EEEEEENS_10bfloat16_tEfNS_4arch4Sm80ELb1ELb0ELb1ELb1ELb0ELb0ELb0ELb0ELi2ELi4ELi4ELi4ELb0EEENS1_24CollectiveEpilogueBwdGQAISA_fSD_Li256ELb1ELb0EEENS1_25SingleTileBwdLPTSchedulerILb1ELi128ELb0EEEEEEEEEvNT_6ParamsE) ;  /* 0xffff3a4004007950 */ /* 0x000fea0003c3ffff */
        .type           $_ZN7cutlass13device_kernelIN5flash19enable_sm80_to_sm89INS1_16FlashAttnBwdSm80INS1_25CollectiveMainloopBwdSm80ILi2ELi2EN4cute5tupleIJNS5_1CILi128EEES8_NS7_ILi64EEEEEENS_10bfloat16_tEfNS_4arch4Sm80ELb1ELb0ELb1ELb1ELb0ELb0ELb0ELb0ELi2ELi4ELi4ELi4ELb0EEENS1_24CollectiveEpilogueBwdGQAISA_fSD_Li256ELb1ELb0EEENS1_25SingleTileBwdLPTSchedulerILb1ELi128ELb0EEEEEEEEEvNT_6ParamsE$_ZZN4cute16flatten_to_tupleINS_5tupleIJNS1_IJiiEEENS_1CILi8192EEEEEEEEDaRKT_ENKUlRKT_E_clIS2_EEDaSB_,@function
        .size           $_ZN7cutlass13device_kernelIN5flash19enable_sm80_to_sm89INS1_16FlashAttnBwdSm80INS1_25CollectiveMainloopBwdSm80ILi2ELi2EN4cute5tupleIJNS5_1CILi128EEES8_NS7_ILi64EEEEEENS_10bfloat16_tEfNS_4arch4Sm80ELb1ELb0ELb1ELb1ELb0ELb0ELb0ELb0ELi2ELi4ELi4ELi4ELb0EEENS1_24CollectiveEpilogueBwdGQAISA_fSD_Li256ELb1ELb0EEENS1_25SingleTileBwdLPTSchedulerILb1ELi128ELb0EEEEEEEEEvNT_6ParamsE$_ZZN4cute16flatten_to_tupleINS_5tupleIJNS1_IJiiEEENS_1CILi8192EEEEEEEEDaRKT_ENKUlRKT_E_clIS2_EEDaSB_,($_ZN7cutlass13device_kernelIN5flash19enable_sm80_to_sm89INS1_16FlashAttnBwdSm80INS1_25CollectiveMainloopBwdSm80ILi2ELi2EN4cute5tupleIJNS5_1CILi128EEES8_NS7_ILi64EEEEEENS_10bfloat16_tEfNS_4arch4Sm80ELb1ELb0ELb1ELb1ELb0ELb0ELb0ELb0ELi2ELi4ELi4ELi4ELb0EEENS1_24CollectiveEpilogueBwdGQAISA_fSD_Li256ELb1ELb0EEENS1_25SingleTileBwdLPTSchedulerILb1ELi128ELb0EEEEEEEEEvNT_6ParamsE$_ZZN4cute16flatten_to_tupleINS_5tupleIJNS_1CILi0EEENS1_IJNS2_ILi1EEENS2_ILi512EEEiEEEEEEEEDaRKT_ENKUlRKT_E_clIS6_EEDaSD_ - $_ZN7cutlass13device_kernelIN5flash19enable_sm80_to_sm89INS1_16FlashAttnBwdSm80INS1_25CollectiveMainloopBwdSm80ILi2ELi2EN4cute5tupleIJNS5_1CILi128EEES8_NS7_ILi64EEEEEENS_10bfloat16_tEfNS_4arch4Sm80ELb1ELb0ELb1ELb1ELb0ELb0ELb0ELb0ELi2ELi4ELi4ELi4ELb0EEENS1_24CollectiveEpilogueBwdGQAISA_fSD_Li256ELb1ELb0EEENS1_25SingleTileBwdLPTSchedulerILb1ELi128ELb0EEEEEEEEEvNT_6ParamsE$_ZZN4cute16flatten_to_tupleINS_5tupleIJNS1_IJiiEEENS_1CILi8192EEEEEEEEDaRKT_ENKUlRKT_E_clIS2_EEDaSB_)
$_ZN7cutlass13device_kernelIN5flash19enable_sm80_to_sm89INS1_16FlashAttnBwdSm80INS1_25CollectiveMainloopBwdSm80ILi2ELi2EN4cute5tupleIJNS5_1CILi128EEES8_NS7_ILi64EEEEEENS_10bfloat16_tEfNS_4arch4Sm80ELb1ELb0ELb1ELb1ELb0ELb0ELb0ELb0ELi2ELi4ELi4ELi4ELb0EEENS1_24CollectiveEpilogueBwdGQAISA_fSD_Li256ELb1ELb0EEENS1_25SingleTileBwdLPTSchedulerILb1ELi128ELb0EEEEEEEEEvNT_6ParamsE$_ZZN4cute16flatten_to_tupleINS_5tupleIJNS1_IJiiEEENS_1CILi8192EEEEEEEEDaRKT_ENKUlRKT_E_clIS2_EEDaSB_:
[----:B------:R-:W-:Y:S02]  /*c5c0*/  MOV R8, R6 ;  /* 0x0000000600087202 */ /* 0x000fe40000000f00 */
[----:B------:R-:W-:-:S04]  /*c5d0*/  MOV R9, 0x0 ;  /* 0x0000000000097802 */ /* 0x000fc80000000f00 */
[----:B------:R-:W-:Y:S05]  /*c5e0*/  RET.REL.NODEC R8 `(_ZN7cutlass13device_kernelIN5flash19enable_sm80_to_sm89INS1_16FlashAttnBwdSm80INS1_25CollectiveMainloopBwdSm80ILi2ELi2EN4cute5tupleIJNS5_1CILi128EEES8_NS7_ILi64EEEEEENS_10bfloat16_tEfNS_4arch4Sm80ELb1ELb0ELb1ELb1ELb0ELb0ELb0ELb0ELi2ELi4ELi4ELi4ELb0EEENS1_24CollectiveEpilogueBwdGQAISA_fSD_Li256ELb1ELb0EEENS1_25SingleTileBwdLPTSchedulerILb1ELi128ELb0EEEEEEEEEvNT_6ParamsE) ;  /* 0xffff3a1008007950 */ /* 0x000fea0003c3ffff */
        .type           $_ZN7cutlass13device_kernelIN5flash19enable_sm80_to_sm89INS1_16FlashAttnBwdSm80INS1_25CollectiveMainloopBwdSm80ILi2ELi2EN4cute5tupleIJNS5_1CILi128EEES8_NS7_ILi64EEEEEENS_10bfloat16_tEfNS_4arch4Sm80ELb1ELb0ELb1ELb1ELb0ELb0ELb0ELb0ELi2ELi4ELi4ELi4ELb0EEENS1_24CollectiveEpilogueBwdGQAISA_fSD_Li256ELb1ELb0EEENS1_25SingleTileBwdLPTSchedulerILb1ELi128ELb0EEEEEEEEEvNT_6ParamsE$_ZZN4cute16flatten_to_tupleINS_5tupleIJNS_1CILi0EEENS1_IJNS2_ILi1EEENS2_ILi512EEEiEEEEEEEEDaRKT_ENKUlRKT_E_clIS6_EEDaSD_,@function
        .size           $_ZN7cutlass13device_kernelIN5flash19enable_sm80_to_sm89INS1_16FlashAttnBwdSm80INS1_25CollectiveMainloopBwdSm80ILi2ELi2EN4cute5tupleIJNS5_1CILi128EEES8_NS7_ILi64EEEEEENS_10bfloat16_tEfNS_4arch4Sm80ELb1ELb0ELb1ELb1ELb0ELb0ELb0ELb0ELi2ELi4ELi4ELi4ELb0EEENS1_24CollectiveEpilogueBwdGQAISA_fSD_Li256ELb1ELb0EEENS1_25SingleTileBwdLPTSchedulerILb1ELi128ELb0EEEEEEEEEvNT_6ParamsE$_ZZN4cute16flatten_to_tupleINS_5tupleIJNS_1CILi0EEENS1_IJNS2_ILi1EEENS2_ILi512EEEiEEEEEEEEDaRKT_ENKUlRKT_E_clIS6_EEDaSD_,($_ZN7cutlass13device_kernelIN5flash19enable_sm80_to_sm89INS1_16FlashAttnBwdSm80INS1_25CollectiveMainloopBwdSm80ILi2ELi2EN4cute5tupleIJNS5_1CILi128EEES8_NS7_ILi64EEEEEENS_10bfloat16_tEfNS_4arch4Sm80ELb1ELb0ELb1ELb1ELb0ELb0ELb0ELb0ELi2ELi4ELi4ELi4ELb0EEENS1_24CollectiveEpilogueBwdGQAISA_fSD_Li256ELb1ELb0EEENS1_25SingleTileBwdLPTSchedulerILb1ELi128ELb0EEEEEEEEEvNT_6ParamsE$_ZZN4cute16flatten_to_tupleINS_5tupleIJNS_1CILi1024EEENS1_IJiiEEEEEEEEDaRKT_ENKUlRKT_E_clIS4_EEDaSB_ - $_ZN7cutlass13device_kernelIN5flash19enable_sm80_to_sm89INS1_16FlashAttnBwdSm80INS1_25CollectiveMainloopBwdSm80ILi2ELi2EN4cute5tupleIJNS5_1CILi128EEES8_NS7_ILi64EEEEEENS_10bfloat16_tEfNS_4arch4Sm80ELb1ELb0ELb1ELb1ELb0ELb0ELb0ELb0ELi2ELi4ELi4ELi4ELb0EEENS1_24CollectiveEpilogueBwdGQAISA_fSD_Li256ELb1ELb0EEENS1_25SingleTileBwdLPTSchedulerILb1ELi128ELb0EEEEEEEEEvNT_6ParamsE$_ZZN4cute16flatten_to_tupleINS_5tupleIJNS_1CILi0EEENS1_IJNS2_ILi1EEENS2_ILi512EEEiEEEEEEEEDaRKT_ENKUlRKT_E_clIS6_EEDaSD_)
$_ZN7cutlass13device_kernelIN5flash19enable_sm80_to_sm89INS1_16FlashAttnBwdSm80INS1_25CollectiveMainloopBwdSm80ILi2ELi2EN4cute5tupleIJNS5_1CILi128EEES8_NS7_ILi64EEEEEENS_10bfloat16_tEfNS_4arch4Sm80ELb1ELb0ELb1ELb1ELb0ELb0ELb0ELb0ELi2ELi4ELi4ELi4ELb0EEENS1_24CollectiveEpilogueBwdGQAISA_fSD_Li256ELb1ELb0EEENS1_25SingleTileBwdLPTSchedulerILb1ELi128ELb0EEEEEEEEEvNT_6ParamsE$_ZZN4cute16flatten_to_tupleINS_5tupleIJNS_1CILi0EEENS1_IJNS2_ILi1EEENS2_ILi512EEEiEEEEEEEEDaRKT_ENKUlRKT_E_clIS6_EEDaSD_:
[----:B------:R-:W-:Y:S02]  /*c5f0*/  MOV R8, R2 ;  /* 0x0000000200087202 */ /* 0x000fe40000000f00 */
[----:B------:R-:W-:-:S04]  /*c600*/  MOV R9, 0x0 ;  /* 0x0000000000097802 */ /* 0x000fc80000000f00 */
[----:B------:R-:W-:Y:S05]  /*c610*/  RET.REL.NODEC R8 `(_ZN7cutlass13device_kernelIN5flash19enable_sm80_to_sm89INS1_16FlashAttnBwdSm80INS1_25CollectiveMainloopBwdSm80ILi2ELi2EN4cute5tupleIJNS5_1CILi128EEES8_NS7_ILi64EEEEEENS_10bfloat16_tEfNS_4arch4Sm80ELb1ELb0ELb1ELb1ELb0ELb0ELb0ELb0ELi2ELi4ELi4ELi4ELb0EEENS1_24CollectiveEpilogueBwdGQAISA_fSD_Li256ELb1ELb0EEENS1_25SingleTileBwdLPTSchedulerILb1ELi128ELb0EEEEEEEEEvNT_6ParamsE) ;  /* 0xffff39e008007950 */ /* 0x000fea0003c3ffff */
        .type           $_ZN7cutlass13device_kernelIN5flash19enable_sm80_to_sm89INS1_16FlashAttnBwdSm80INS1_25CollectiveMainloopBwdSm80ILi2ELi2EN4cute5tupleIJNS5_1CILi128EEES8_NS7_ILi64EEEEEENS_10bfloat16_tEfNS_4arch4Sm80ELb1ELb0ELb1ELb1ELb0ELb0ELb0ELb0ELi2ELi4ELi4ELi4ELb0EEENS1_24CollectiveEpilogueBwdGQAISA_fSD_Li256ELb1ELb0EEENS1_25SingleTileBwdLPTSchedulerILb1ELi128ELb0EEEEEEEEEvNT_6ParamsE$_ZZN4cute16flatten_to_tupleINS_5tupleIJNS_1CILi1024EEENS1_IJiiEEEEEEEEDaRKT_ENKUlRKT_E_clIS4_EEDaSB_,@function
        .size           $_ZN7cutlass13device_kernelIN5flash19enable_sm80_to_sm89INS1_16FlashAttnBwdSm80INS1_25CollectiveMainloopBwdSm80ILi2ELi2EN4cute5tupleIJNS5_1CILi128EEES8_NS7_ILi64EEEEEENS_10bfloat16_tEfNS_4arch4Sm80ELb1ELb0ELb1ELb1ELb0ELb0ELb0ELb0ELi2ELi4ELi4ELi4ELb0EEENS1_24CollectiveEpilogueBwdGQAISA_fSD_Li256ELb1ELb0EEENS1_25SingleTileBwdLPTSchedulerILb1ELi128ELb0EEEEEEEEEvNT_6ParamsE$_ZZN4cute16flatten_to_tupleINS_5tupleIJNS_1CILi1024EEENS1_IJiiEEEEEEEEDaRKT_ENKUlRKT_E_clIS4_EEDaSB_,($_ZN7cutlass13device_kernelIN5flash19enable_sm80_to_sm89INS1_16FlashAttnBwdSm80INS1_25CollectiveMainloopBwdSm80ILi2ELi2EN4cute5tupleIJNS5_1CILi128EEES8_NS7_ILi64EEEEEENS_10bfloat16_tEfNS_4arch4Sm80ELb1ELb0ELb1ELb1ELb0ELb0ELb0ELb0ELi2ELi4ELi4ELi4ELb0EEENS1_24CollectiveEpilogueBwdGQAISA_fSD_Li256ELb1ELb0EEENS1_25SingleTileBwdLPTSchedulerILb1ELi128ELb0EEEEEEEEEvNT_6ParamsE$_ZZN4cute16flatten_to_tupleINS_5tupleIJNS_1CILi4096EEENS1_IJNS1_IJiiEEENS2_ILi8192EEEEEEEEEEEDaRKT_ENKUlRKT_E_clIS6_EEDaSD_ - $_ZN7cutlass13device_kernelIN5flash19enable_sm80_to_sm89INS1_16FlashAttnBwdSm80INS1_25CollectiveMainloopBwdSm80ILi2ELi2EN4cute5tupleIJNS5_1CILi128EEES8_NS7_ILi64EEEEEENS_10bfloat16_tEfNS_4arch4Sm80ELb1ELb0ELb1ELb1ELb0ELb0ELb0ELb0ELi2ELi4ELi4ELi4ELb0EEENS1_24CollectiveEpilogueBwdGQAISA_fSD_Li256ELb1ELb0EEENS1_25SingleTileBwdLPTSchedulerILb1ELi128ELb0EEEEEEEEEvNT_6ParamsE$_ZZN4cute16flatten_to_tupleINS_5tupleIJNS_1CILi1024EEENS1_IJiiEEEEEEEEDaRKT_ENKUlRKT_E_clIS4_EEDaSB_)
$_ZN7cutlass13device_kernelIN5flash19enable_sm80_to_sm89INS1_16FlashAttnBwdSm80INS1_25CollectiveMainloopBwdSm80ILi2ELi2EN4cute5tupleIJNS5_1CILi128EEES8_NS7_ILi64EEEEEENS_10bfloat16_tEfNS_4arch4Sm80ELb1ELb0ELb1ELb1ELb0ELb0ELb0ELb0ELi2ELi4ELi4ELi4ELb0EEENS1_24CollectiveEpilogueBwdGQAISA_fSD_Li256ELb1ELb0EEENS1_25SingleTileBwdLPTSchedulerILb1ELi128ELb0EEEEEEEEEvNT_6ParamsE$_ZZN4cute16flatten_to_tupleINS_5tupleIJNS_1CILi1024EEENS1_IJiiEEEEEEEEDaRKT_ENKUlRKT_E_clIS4_EEDaSB_:
[----:B------:R-:W-:-:S04]  /*c620*/  MOV R5, 0x0 ;  /* 0x0000000000057802 */ /* 0x000fc80000000f00 */
[----:B------:R-:W-:Y:S05]  /*c630*/  RET.REL.NODEC R4 `(_ZN7cutlass13device_kernelIN5flash19enable_sm80_to_sm89INS1_16FlashAttnBwdSm80INS1_25CollectiveMainloopBwdSm80ILi2ELi2EN4cute5tupleIJNS5_1CILi128EEES8_NS7_ILi64EEEEEENS_10bfloat16_tEfNS_4arch4Sm80ELb1ELb0ELb1ELb1ELb0ELb0ELb0ELb0ELi2ELi4ELi4ELi4ELb0EEENS1_24CollectiveEpilogueBwdGQAISA_fSD_Li256ELb1ELb0EEENS1_25SingleTileBwdLPTSchedulerILb1ELi128ELb0EEEEEEEEEvNT_6ParamsE) ;  /* 0xffff39c004007950 */ /* 0x000fea0003c3ffff */
        .type           $_ZN7cutlass13device_kernelIN5flash19enable_sm80_to_sm89INS1_16FlashAttnBwdSm80INS1_25CollectiveMainloopBwdSm80ILi2ELi2EN4cute5tupleIJNS5_1CILi128EEES8_NS7_ILi64EEEEEENS_10bfloat16_tEfNS_4arch4Sm80ELb1ELb0ELb1ELb1ELb0ELb0ELb0ELb0ELi2ELi4ELi4ELi4ELb0EEENS1_24CollectiveEpilogueBwdGQAISA_fSD_Li256ELb1ELb0EEENS1_25SingleTileBwdLPTSchedulerILb1ELi128ELb0EEEEEEEEEvNT_6ParamsE$_ZZN4cute16flatten_to_tupleINS_5tupleIJNS_1CILi4096EEENS1_IJNS1_IJiiEEENS2_ILi8192EEEEEEEEEEEDaRKT_ENKUlRKT_E_clIS6_EEDaSD_,@function
        .size           $_ZN7cutlass13device_kernelIN5flash19enable_sm80_to_sm89INS1_16FlashAttnBwdSm80INS1_25CollectiveMainloopBwdSm80ILi2ELi2EN4cute5tupleIJNS5_1CILi128EEES8_NS7_ILi64EEEEEENS_10bfloat16_tEfNS_4arch4Sm80ELb1ELb0ELb1ELb1ELb0ELb0ELb0ELb0ELi2ELi4ELi4ELi4ELb0EEENS1_24CollectiveEpilogueBwdGQAISA_fSD_Li256ELb1ELb0EEENS1_25SingleTileBwdLPTSchedulerILb1ELi128ELb0EEEEEEEEEvNT_6ParamsE$_ZZN4cute16flatten_to_tupleINS_5tupleIJNS_1CILi4096EEENS1_IJNS1_IJiiEEENS2_ILi8192EEEEEEEEEEEDaRKT_ENKUlRKT_E_clIS6_EEDaSD_,($_ZN7cutlass13device_kernelIN5flash19enable_sm80_to_sm89INS1_16FlashAttnBwdSm80INS1_25CollectiveMainloopBwdSm80ILi2ELi2EN4cute5tupleIJNS5_1CILi128EEES8_NS7_ILi64EEEEEENS_10bfloat16_tEfNS_4arch4Sm80ELb1ELb0ELb1ELb1ELb0ELb0ELb0ELb0ELi2ELi4ELi4ELi4ELb0EEENS1_24CollectiveEpilogueBwdGQAISA_fSD_Li256ELb1ELb0EEENS1_25SingleTileBwdLPTSchedulerILb1ELi128ELb0EEEEEEEEEvNT_6ParamsE$_ZZN4cute16flatten_to_tupleINS_5tupleIJNS_1CILi4096EEENS1_IJiiEEEEEEEEDaRKT_ENKUlRKT_E_clIS4_EEDaSB_ - $_ZN7cutlass13device_kernelIN5flash19enable_sm80_to_sm89INS1_16FlashAttnBwdSm80INS1_25CollectiveMainloopBwdSm80ILi2ELi2EN4cute5tupleIJNS5_1CILi128EEES8_NS7_ILi64EEEEEENS_10bfloat16_tEfNS_4arch4Sm80ELb1ELb0ELb1ELb1ELb0ELb0ELb0ELb0ELi2ELi4ELi4ELi4ELb0EEENS1_24CollectiveEpilogueBwdGQAISA_fSD_Li256ELb1ELb0EEENS1_25SingleTileBwdLPTSchedulerILb1ELi128ELb0EEEEEEEEEvNT_6ParamsE$_ZZN4cute16flatten_to_tupleINS_5tupleIJNS_1CILi4096EEENS1_IJNS1_IJiiEEENS2_ILi8192EEEEEEEEEEEDaRKT_ENKUlRKT_E_clIS6_EEDaSD_)
$_ZN7cutlass13device_kernelIN5flash19enable_sm80_to_sm89INS1_16FlashAttnBwdSm80INS1_25CollectiveMainloopBwdSm80ILi2ELi2EN4cute5tupleIJNS5_1CILi128EEES8_NS7_ILi64EEEEEENS_10bfloat16_tEfNS_4arch4Sm80ELb1ELb0ELb1ELb1ELb0ELb0ELb0ELb0ELi2ELi4ELi4ELi4ELb0EEENS1_24CollectiveEpilogueBwdGQAISA_fSD_Li256ELb1ELb0EEENS1_25SingleTileBwdLPTSchedulerILb1ELi128ELb0EEEEEEEEEvNT_6ParamsE$_ZZN4cute16flatten_to_tupleINS_5tupleIJNS_1CILi4096EEENS1_IJNS1_IJiiEEENS2_ILi8192EEEEEEEEEEEDaRKT_ENKUlRKT_E_clIS6_EEDaSD_:
[----:B------:R-:W-:-:S05]  /*c640*/  IADD3 R8, R66, -c[0x0][0x20], RZ ;  /* 0x8000080042087a10 */ /* 0x000fca0007ffe0ff */
[----:B------:R1:W5:Y:S04]  /*c650*/  LDL R2, [R8] ;  /* 0x0000000008027983 */ /* 0x0003680000100800 */
[----:B------:R1:W5:Y:S01]  /*c660*/  LDL R3, [R8+0x4] ;  /* 0x0000040008037983 */ /* 0x0003620000100800 */
[----:B------:R-:W-:Y:S02]  /*c670*/  IADD3 R5, R1, 0x1680, RZ ;  /* 0x0000168001057810 */ /* 0x000fe40007ffe0ff */
[----:B------:R-:W-:Y:S02]  /*c680*/  MOV R6, 0xc6b0 ;  /* 0x0000c6b000067802 */ /* 0x000fe40000000f00 */
[----:B------:R-:W-:Y:S02]  /*c690*/  IADD3 R5, R5, c[0x0][0x20], RZ ;  /* 0x0000080005057a10 */ /* 0x000fe40007ffe0ff */
[----:B-1---5:R-:W-:Y:S05]  /*c6a0*/  CALL.REL.NOINC `($_ZN7cutlass13device_kernelIN5flash19enable_sm80_to_sm89INS1_16FlashAttnBwdSm80INS1_25CollectiveMainloopBwdSm80ILi2ELi2EN4cute5tupleIJNS5_1CILi128EEES8_NS7_ILi64EEEEEENS_10bfloat16_tEfNS_4arch4Sm80ELb1ELb0ELb1ELb1ELb0ELb0ELb0ELb0ELi2ELi4ELi4ELi4ELb0EEENS1_24CollectiveEpilogueBwdGQAISA_fSD_Li256ELb1ELb0EEENS1_25SingleTileBwdLPTSchedulerILb1ELi128ELb0EEEEEEEEEvNT_6ParamsE$_ZZN4cute16flatten_to_tupleINS_5tupleIJNS1_IJiiEEENS_1CILi8192EEEEEEEEDaRKT_ENKUlRKT_E_clIS2_EEDaSB_) ;  /* 0xffffff1000007944 */ /* 0x022fea0003c3ffff */
[----:B------:R1:W-:Y:S01]  /*c6b0*/  STL.64 [R1+0x1680], R2 ;  /* 0x0016800201007387 */ /* 0x0003e20000100a00 */
[----:B------:R-:W-:-:S03]  /*c6c0*/  MOV R6, 0xc6e0 ;  /* 0x0000c6e000067802 */ /* 0x000fc60000000f00 */
[----:B-1----:R-:W-:Y:S05]  /*c6d0*/  CALL.REL.NOINC `($_ZN7cutlass13device_kernelIN5flash19enable_sm80_to_sm89INS1_16FlashAttnBwdSm80INS1_25CollectiveMainloopBwdSm80ILi2ELi2EN4cute5tupleIJNS5_1CILi128EEES8_NS7_ILi64EEEEEENS_10bfloat16_tEfNS_4arch4Sm80ELb1ELb0ELb1ELb1ELb0ELb0ELb0ELb0ELi2ELi4ELi4ELi4ELb0EEENS1_24CollectiveEpilogueBwdGQAISA_fSD_Li256ELb1ELb0EEENS1_25SingleTileBwdLPTSchedulerILb1ELi128ELb0EEEEEEEEEvNT_6ParamsE$_ZZN4cute12filter_tupleINS_5tupleIJNS1_IJiiEEENS_1CILi8192EEEEEEZNS_16flatten_to_tupleIS5_EEDaRKT_EUlRKT_E_EEDaS9_OT0_ENKUlDpSC_E_clIJS2_NS1_IJS4_EEEEEEDaSG_) ;  /* 0xfffff01000007944 */ /* 0x002fea0003c3ffff */
[----:B------:R-:W-:-:S04]  /*c6e0*/  MOV R5, 0x0 ;  /* 0x0000000000057802 */ /* 0x000fc80000000f00 */
[----:B------:R-:W-:Y:S05]  /*c6f0*/  RET.REL.NODEC R4 `(_ZN7cutlass13device_kernelIN5flash19enable_sm80_to_sm89INS1_16FlashAttnBwdSm80INS1_25CollectiveMainloopBwdSm80ILi2ELi2EN4cute5tupleIJNS5_1CILi128EEES8_NS7_ILi64EEEEEENS_10bfloat16_tEfNS_4arch4Sm80ELb1ELb0ELb1ELb1ELb0ELb0ELb0ELb0ELi2ELi4ELi4ELi4ELb0EEENS1_24CollectiveEpilogueBwdGQAISA_fSD_Li256ELb1ELb0EEENS1_25SingleTileBwdLPTSchedulerILb1ELi128ELb0EEEEEEEEEvNT_6ParamsE) ;  /* 0xffff390004007950 */ /* 0x000fea0003c3ffff */
        .type           $_ZN7cutlass13device_kernelIN5flash19enable_sm80_to_sm89INS1_16FlashAttnBwdSm80INS1_25CollectiveMainloopBwdSm80ILi2ELi2EN4cute5tupleIJNS5_1CILi128EEES8_NS7_ILi64EEEEEENS_10bfloat16_tEfNS_4arch4Sm80ELb1ELb0ELb1ELb1ELb0ELb0ELb0ELb0ELi2ELi4ELi4ELi4ELb0EEENS1_24CollectiveEpilogueBwdGQAISA_fSD_Li256ELb1ELb0EEENS1_25SingleTileBwdLPTSchedulerILb1ELi128ELb0EEEEEEEEEvNT_6ParamsE$_ZZN4cute16flatten_to_tupleINS_5tupleIJNS_1CILi4096EEENS1_IJiiEEEEEEEEDaRKT_ENKUlRKT_E_clIS4_EEDaSB_,@function
        .size           $_ZN7cutlass13device_kernelIN5flash19enable_sm80_to_sm89INS1_16FlashAttnBwdSm80INS1_25CollectiveMainloopBwdSm80ILi2ELi2EN4cute5tupleIJNS5_1CILi128EEES8_NS7_ILi64EEEEEENS_10bfloat16_tEfNS_4arch4Sm80ELb1ELb0ELb1ELb1ELb0ELb0ELb0ELb0ELi2ELi4ELi4ELi4ELb0EEENS1_24CollectiveEpilogueBwdGQAISA_fSD_Li256ELb1ELb0EEENS1_25SingleTileBwdLPTSchedulerILb1ELi128ELb0EEEEEEEEEvNT_6ParamsE$_ZZN4cute16flatten_to_tupleINS_5tupleIJNS_1CILi4096EEENS1_IJiiEEEEEEEEDaRKT_ENKUlRKT_E_clIS4_EEDaSB_,($_ZN7cutlass13device_kernelIN5flash19enable_sm80_to_sm89INS1_16FlashAttnBwdSm80INS1_25CollectiveMainloopBwdSm80ILi2ELi2EN4cute5tupleIJNS5_1CILi128EEES8_NS7_ILi64EEEEEENS_10bfloat16_tEfNS_4arch4Sm80ELb1ELb0ELb1ELb1ELb0ELb0ELb0ELb0ELi2ELi4ELi4ELi4ELb0EEENS1_24CollectiveEpilogueBwdGQAISA_fSD_Li256ELb1ELb0EEENS1_25SingleTileBwdLPTSchedulerILb1ELi128ELb0EEEEEEEEEvNT_6ParamsE$_ZZN4cute19as_arithmetic_tupleINS_15ArithmeticTupleIJiiEEEEEDaRKT_ENKUlDpRKT_E_clIJiiEEEDaS9_ - $_ZN7cutlass13device_kernelIN5flash19enable_sm80_to_sm89INS1_16FlashAttnBwdSm80INS1_25CollectiveMainloopBwdSm80ILi2ELi2EN4cute5tupleIJNS5_1CILi128EEES8_NS7_ILi64EEEEEENS_10bfloat16_tEfNS_4arch4Sm80ELb1ELb0ELb1ELb1ELb0ELb0ELb0ELb0ELi2ELi4ELi4ELi4ELb0EEENS1_24CollectiveEpilogueBwdGQAISA_fSD_Li256ELb1ELb0EEENS1_25SingleTileBwdLPTSchedulerILb1ELi128ELb0EEEEEEEEEvNT_6ParamsE$_ZZN4cute16flatten_to_tupleINS_5tupleIJNS_1CILi4096EEENS1_IJiiEEEEEEEEDaRKT_ENKUlRKT_E_clIS4_EEDaSB_)
$_ZN7cutlass13device_kernelIN5flash19enable_sm80_to_sm89INS1_16FlashAttnBwdSm80INS1_25CollectiveMainloopBwdSm80ILi2ELi2EN4cute5tupleIJNS5_1CILi128EEES8_NS7_ILi64EEEEEENS_10bfloat16_tEfNS_4arch4Sm80ELb1ELb0ELb1ELb1ELb0ELb0ELb0ELb0ELi2ELi4ELi4ELi4ELb0EEENS1_24CollectiveEpilogueBwdGQAISA_fSD_Li256ELb1ELb0EEENS1_25SingleTileBwdLPTSchedulerILb1ELi128ELb0EEEEEEEEEvNT_6ParamsE$_ZZN4cute16flatten_to_tupleINS_5tupleIJNS_1CILi4096EEENS1_IJiiEEEEEEEEDaRKT_ENKUlRKT_E_clIS4_EEDaSB_:
[----:B------:R-:W-:-:S04]  /*c700*/  MOV R5, 0x0 ;  /* 0x0000000000057802 */ /* 0x000fc80000000f00 */
[----:B------:R-:W-:Y:S05]  /*c710*/  RET.REL.NODEC R4 `(_ZN7cutlass13device_kernelIN5flash19enable_sm80_to_sm89INS1_16FlashAttnBwdSm80INS1_25CollectiveMainloopBwdSm80ILi2ELi2EN4cute5tupleIJNS5_1CILi128EEES8_NS7_ILi64EEEEEENS_10bfloat16_tEfNS_4arch4Sm80ELb1ELb0ELb1ELb1ELb0ELb0ELb0ELb0ELi2ELi4ELi4ELi4ELb0EEENS1_24CollectiveEpilogueBwdGQAISA_fSD_Li256ELb1ELb0EEENS1_25SingleTileBwdLPTSchedulerILb1ELi128ELb0EEEEEEEEEvNT_6ParamsE) ;  /* 0xffff38e004007950 */ /* 0x000fea0003c3ffff */
        .type           $_ZN7cutlass13device_kernelIN5flash19enable_sm80_to_sm89INS1_16FlashAttnBwdSm80INS1_25CollectiveMainloopBwdSm80ILi2ELi2EN4cute5tupleIJNS5_1CILi128EEES8_NS7_ILi64EEEEEENS_10bfloat16_tEfNS_4arch4Sm80ELb1ELb0ELb1ELb1ELb0ELb0ELb0ELb0ELi2ELi4ELi4ELi4ELb0EEENS1_24CollectiveEpilogueBwdGQAISA_fSD_Li256ELb1ELb0EEENS1_25SingleTileBwdLPTSchedulerILb1ELi128ELb0EEEEEEEEEvNT_6ParamsE$_ZZN4cute19as_arithmetic_tupleINS_15ArithmeticTupleIJiiEEEEEDaRKT_ENKUlDpRKT_E_clIJiiEEEDaS9_,@function
        .size           $_ZN7cutlass13device_kernelIN5flash19enable_sm80_to_sm89INS1_16FlashAttnBwdSm80INS1_25CollectiveMainloopBwdSm80ILi2ELi2EN4cute5tupleIJNS5_1CILi128EEES8_NS7_ILi64EEEEEENS_10bfloat16_tEfNS_4arch4Sm80ELb1ELb0ELb1ELb1ELb0ELb0ELb0ELb0ELi2ELi4ELi4ELi4ELb0EEENS1_24CollectiveEpilogueBwdGQAISA_fSD_Li256ELb1ELb0EEENS1_25SingleTileBwdLPTSchedulerILb1ELi128ELb0EEEEEEEEEvNT_6ParamsE$_ZZN4cute19as_arithmetic_tupleINS_15ArithmeticTupleIJiiEEEEEDaRKT_ENKUlDpRKT_E_clIJiiEEEDaS9_,($_ZN7cutlass13device_kernelIN5flash19enable_sm80_to_sm89INS1_16FlashAttnBwdSm80INS1_25CollectiveMainloopBwdSm80ILi2ELi2EN4cute5tupleIJNS5_1CILi128EEES8_NS7_ILi64EEEEEENS_10bfloat16_tEfNS_4arch4Sm80ELb1ELb0ELb1ELb1ELb0ELb0ELb0ELb0ELi2ELi4ELi4ELi4ELb0EEENS1_24CollectiveEpilogueBwdGQAISA_fSD_Li256ELb1ELb0EEENS1_25SingleTileBwdLPTSchedulerILb1ELi128ELb0EEEEEEEEEvNT_6ParamsE$_ZZN4cute19as_arithmetic_tupleINS_15ArithmeticTupleIJiiEEEEEDaRKT_ENKUlRKT_E_clIiEEDaS8_ - $_ZN7cutlass13device_kernelIN5flash19enable_sm80_to_sm89INS1_16FlashAttnBwdSm80INS1_25CollectiveMainloopBwdSm80ILi2ELi2EN4cute5tupleIJNS5_1CILi128EEES8_NS7_ILi64EEEEEENS_10bfloat16_tEfNS_4arch4Sm80ELb1ELb0ELb1ELb1ELb0ELb0ELb0ELb0ELi2ELi4ELi4ELi4ELb0EEENS1_24CollectiveEpilogueBwdGQAISA_fSD_Li256ELb1ELb0EEENS1_25SingleTileBwdLPTSchedulerILb1ELi128ELb0EEEEEEEEEvNT_6ParamsE$_ZZN4cute19as_arithmetic_tupleINS_15ArithmeticTupleIJiiEEEEEDaRKT_ENKUlDpRKT_E_clIJiiEEEDaS9_)
$_ZN7cutlass13device_kernelIN5flash19enable_sm80_to_sm89INS1_16FlashAttnBwdSm80INS1_25CollectiveMainloopBwdSm80ILi2ELi2EN4cute5tupleIJNS5_1CILi128EEES8_NS7_ILi64EEEEEENS_10bfloat16_tEfNS_4arch4Sm80ELb1ELb0ELb1ELb1ELb0ELb0ELb0ELb0ELi2ELi4ELi4ELi4ELb0EEENS1_24CollectiveEpilogueBwdGQAISA_fSD_Li256ELb1ELb0EEENS1_25SingleTileBwdLPTSchedulerILb1ELi128ELb0EEEEEEEEEvNT_6ParamsE$_ZZN4cute19as_arithmetic_tupleINS_15ArithmeticTupleIJiiEEEEEDaRKT_ENKUlDpRKT_E_clIJiiEEEDaS9_:
[----:B------:R-:W-:Y:S01]  /*c720*/  IADD3 R3, R1, 0x1688, RZ ;  /* 0x0000168801037810 */ /* 0x000fe20007ffe0ff */
[----:B------:R-:W-:Y:S01]  /*c730*/  IMAD.MOV.U32 R2, RZ, RZ, R11 ;  /* 0x000000ffff027224 */ /* 0x000fe200078e000b */
[----:B------:R-:W-:Y:S02]  /*c740*/  MOV R6, 0xc770 ;  /* 0x0000c77000067802 */ /* 0x000fe40000000f00 */
[----:B------:R-:W-:Y:S02]  /*c750*/  IADD3 R3, R3, c[0x0][0x20], RZ ;  /* 0x0000080003037a10 */ /* 0x000fe40007ffe0ff */
[----:B------:R-:W-:Y:S05]  /*c760*/  CALL.REL.NOINC `($_ZN7cutlass13device_kernelIN5flash19enable_sm80_to_sm89INS1_16FlashAttnBwdSm80INS1_25CollectiveMainloopBwdSm80ILi2ELi2EN4cute5tupleIJNS5_1CILi128EEES8_NS7_ILi64EEEEEENS_10bfloat16_tEfNS_4arch4Sm80ELb1ELb0ELb1ELb1ELb0ELb0ELb0ELb0ELi2ELi4ELi4ELi4ELb0EEENS1_24CollectiveEpilogueBwdGQAISA_fSD_Li256ELb1ELb0EEENS1_25SingleTileBwdLPTSchedulerILb1ELi128ELb0EEEEEEEEEvNT_6ParamsE$_ZN4cute5tupleIJiiEEC2ERKiS3_) ;  /* 0xffffea4000007944 */ /* 0x000fea0003c3ffff */
[----:B------:R1:W5:Y:S01]  /*c770*/  LDL.64 R2, [R1+0x1688] ;  /* 0x0016880001027983 */ /* 0x0003620000100a00 */
[----:B------:R-:W-:-:S04]  /*c780*/  MOV R77, 0x0 ;  /* 0x00000000004d7802 */ /* 0x000fc80000000f00 */
[----:B------:R-:W-:Y:S05]  /*c790*/  RET.REL.NODEC R76 `(_ZN7cutlass13device_kernelIN5flash19enable_sm80_to_sm89INS1_16FlashAttnBwdSm80INS1_25CollectiveMainloopBwdSm80ILi2ELi2EN4cute5tupleIJNS5_1CILi128EEES8_NS7_ILi64EEEEEENS_10bfloat16_tEfNS_4arch4Sm80ELb1ELb0ELb1ELb1ELb0ELb0ELb0ELb0ELi2ELi4ELi4ELi4ELb0EEENS1_24CollectiveEpilogueBwdGQAISA_fSD_Li256ELb1ELb0EEENS1_25SingleTileBwdLPTSchedulerILb1ELi128ELb0EEEEEEEEEvNT_6ParamsE) ;  /* 0xffff38604c007950 */ /* 0x000fea0003c3ffff */
        .type           $_ZN7cutlass13device_kernelIN5flash19enable_sm80_to_sm89INS1_16FlashAttnBwdSm80INS1_25CollectiveMainloopBwdSm80ILi2ELi2EN4cute5tupleIJNS5_1CILi128EEES8_NS7_ILi64EEEEEENS_10bfloat16_tEfNS_4arch4Sm80ELb1ELb0ELb1ELb1ELb0ELb0ELb0ELb0ELi2ELi4ELi4ELi4ELb0EEENS1_24CollectiveEpilogueBwdGQAISA_fSD_Li256ELb1ELb0EEENS1_25SingleTileBwdLPTSchedulerILb1ELi128ELb0EEEEEEEEEvNT_6ParamsE$_ZZN4cute19as_arithmetic_tupleINS_15ArithmeticTupleIJiiEEEEEDaRKT_ENKUlRKT_E_clIiEEDaS8_,@function
        .size           $_ZN7cutlass13device_kernelIN5flash19enable_sm80_to_sm89INS1_16FlashAttnBwdSm80INS1_25CollectiveMainloopBwdSm80ILi2ELi2EN4cute5tupleIJNS5_1CILi128EEES8_NS7_ILi64EEEEEENS_10bfloat16_tEfNS_4arch4Sm80ELb1ELb0ELb1ELb1ELb0ELb0ELb0ELb0ELi2ELi4ELi4ELi4ELb0EEENS1_24CollectiveEpilogueBwdGQAISA_fSD_Li256ELb1ELb0EEENS1_25SingleTileBwdLPTSchedulerILb1ELi128ELb0EEEEEEEEEvNT_6ParamsE$_ZZN4cute19as_arithmetic_tupleINS_15ArithmeticTupleIJiiEEEEEDaRKT_ENKUlRKT_E_clIiEEDaS8_,($_ZN7cutlass13device_kernelIN5flash19enable_sm80_to_sm89INS1_16FlashAttnBwdSm80INS1_25CollectiveMainloopBwdSm80ILi2ELi2EN4cute5tupleIJNS5_1CILi128EEES8_NS7_ILi64EEEEEENS_10bfloat16_tEfNS_4arch4Sm80ELb1ELb0ELb1ELb1ELb0ELb0ELb0ELb0ELi2ELi4ELi4ELi4ELb0EEENS1_24CollectiveEpilogueBwdGQAISA_fSD_Li256ELb1ELb0EEENS1_25SingleTileBwdLPTSchedulerILb1ELi128ELb0EEEEEEEEEvNT_6ParamsE$_ZZN4cute4diceINS_5tupleIJNS1_IJiNS1_IJiNS_1CILi0EEEEEEEEENS1_IJNS_10UnderscoreENS1_IJS6_S6_EEEEEEEEES9_EEDaRKT_RKT0_ENKUlRKT_RKT0_E_clIS5_S5_EEDaSI_SL_ - $_ZN7cutlass13device_kernelIN5flash19enable_sm80_to_sm89INS1_16FlashAttnBwdSm80INS1_25CollectiveMainloopBwdSm80ILi2ELi2EN4cute5tupleIJNS5_1CILi128EEES8_NS7_ILi64EEEEEENS_10bfloat16_tEfNS_4arch4Sm80ELb1ELb0ELb1ELb1ELb0ELb0ELb0ELb0ELi2ELi4ELi4ELi4ELb0EEENS1_24CollectiveEpilogueBwdGQAISA_fSD_Li256ELb1ELb0EEENS1_25SingleTileBwdLPTSchedulerILb1ELi128ELb0EEEEEEEEEvNT_6ParamsE$_ZZN4cute19as_arithmetic_tupleINS_15ArithmeticTupleIJiiEEEEEDaRKT_ENKUlRKT_E_clIiEEDaS8_)
$_ZN7cutlass13device_kernelIN5flash19enable_sm80_to_sm89INS1_16FlashAttnBwdSm80INS1_25CollectiveMainloopBwdSm80ILi2ELi2EN4cute5tupleIJNS5_1CILi128EEES8_NS7_ILi64EEEEEENS_10bfloat16_tEfNS_4arch4Sm80ELb1ELb0ELb1ELb1ELb0ELb0ELb0ELb0ELi2ELi4ELi4ELi4ELb0EEENS1_24CollectiveEpilogueBwdGQAISA_fSD_Li256ELb1ELb0EEENS1_25SingleTileBwdLPTSchedulerILb1ELi128ELb0EEEEEEEEEvNT_6ParamsE$_ZZN4cute19as_arithmetic_tupleINS_15ArithmeticTupleIJiiEEEEEDaRKT_ENKUlRKT_E_clIiEEDaS8_:
[----:B------:R-:W-:Y:S02]  /*c7a0*/  MOV R6, R8 ;  /* 0x0000000800067202 */ /* 0x000fe40000000f00 */
[----:B------:R-:W-:Y:S02]  /*c7b0*/  MOV R8, R2 ;  /* 0x0000000200087202 */ /* 0x000fe40000000f00 */
[----:B------:R-:W-:-:S04]  /*c7c0*/  MOV R9, 0x0 ;  /* 0x0000000000097802 */ /* 0x000fc80000000f00 */
[----:B------:R-:W-:Y:S05]  /*c7d0*/  RET.REL.NODEC R8 `(_ZN7cutlass13device_kernelIN5flash19enable_sm80_to_sm89INS1_16FlashAttnBwdSm80INS1_25CollectiveMainloopBwdSm80ILi2ELi2EN4cute5tupleIJNS5_1CILi128EEES8_NS7_ILi64EEEEEENS_10bfloat16_tEfNS_4arch4Sm80ELb1ELb0ELb1ELb1ELb0ELb0ELb0ELb0ELi2ELi4ELi4ELi4ELb0EEENS1_24CollectiveEpilogueBwdGQAISA_fSD_Li256ELb1ELb0EEENS1_25SingleTileBwdLPTSchedulerILb1ELi128ELb0EEEEEEEEEvNT_6ParamsE) ;  /* 0xffff382008007950 */ /* 0x000fea0003c3ffff */
        .type           $_ZN7cutlass13device_kernelIN5flash19enable_sm80_to_sm89INS1_16FlashAttnBwdSm80INS1_25CollectiveMainloopBwdSm80ILi2ELi2EN4cute5tupleIJNS5_1CILi128EEES8_NS7_ILi64EEEEEENS_10bfloat16_tEfNS_4arch4Sm80ELb1ELb0ELb1ELb1ELb0ELb0ELb0ELb0ELi2ELi4ELi4ELi4ELb0EEENS1_24CollectiveEpilogueBwdGQAISA_fSD_Li256ELb1ELb0EEENS1_25SingleTileBwdLPTSchedulerILb1ELi128ELb0EEEEEEEEEvNT_6ParamsE$_ZZN4cute4diceINS_5tupleIJNS1_IJiNS1_IJiNS_1CILi0EEEEEEEEENS1_IJNS_10UnderscoreENS1_IJS6_S6_EEEEEEEEES9_EEDaRKT_RKT0_ENKUlRKT_RKT0_E_clIS5_S5_EEDaSI_SL_,@function
        .size           $_ZN7cutlass13device_kernelIN5flash19enable_sm80_to_sm89INS1_16FlashAttnBwdSm80INS1_25CollectiveMainloopBwdSm80ILi2ELi2EN4cute5tupleIJNS5_1CILi128EEES8_NS7_ILi64EEEEEENS_10bfloat16_tEfNS_4arch4Sm80ELb1ELb0ELb1ELb1ELb0ELb0ELb0ELb0ELi2ELi4ELi4ELi4ELb0EEENS1_24CollectiveEpilogueBwdGQAISA_fSD_Li256ELb1ELb0EEENS1_25SingleTileBwdLPTSchedulerILb1ELi128ELb0EEEEEEEEEvNT_6ParamsE$_ZZN4cute4diceINS_5tupleIJNS1_IJiNS1_IJiNS_1CILi0EEEEEEEEENS1_IJNS_10UnderscoreENS1_IJS6_S6_EEEEEEEEES9_EEDaRKT_RKT0_ENKUlRKT_RKT0_E_clIS5_S5_EEDaSI_SL_,($_ZN7cutlass13device_kernelIN5flash19enable_sm80_to_sm89INS1_16FlashAttnBwdSm80INS1_25CollectiveMainloopBwdSm80ILi2ELi2EN4cute5tupleIJNS5_1CILi128EEES8_NS7_ILi64EEEEEENS_10bfloat16_tEfNS_4arch4Sm80ELb1ELb0ELb1ELb1ELb0ELb0ELb0ELb0ELi2ELi4ELi4ELi4ELb0EEENS1_24CollectiveEpilogueBwdGQAISA_fSD_Li256ELb1ELb0EEENS1_25SingleTileBwdLPTSchedulerILb1ELi128ELb0EEEEEEEEEvNT_6ParamsE$_ZZN4cute4takeILi1ELi2ENS_5tupleIJNS1_IJNS_1CILi1EEENS2_ILi0EEEEEEiEEEEEDaRKT1_ENKUlDpRKT_E_clIJiEEEDaSD_ - $_ZN7cutlass13device_kernelIN5flash19enable_sm80_to_sm89INS1_16FlashAttnBwdSm80INS1_25CollectiveMainloopBwdSm80ILi2ELi2EN4cute5tupleIJNS5_1CILi128EEES8_NS7_ILi64EEEEEENS_10bfloat16_tEfNS_4arch4Sm80ELb1ELb0ELb1ELb1ELb0ELb0ELb0ELb0ELi2ELi4ELi4ELi4ELb0EEENS1_24CollectiveEpilogueBwdGQAISA_fSD_Li256ELb1ELb0EEENS1_25SingleTileBwdLPTSchedulerILb1ELi128ELb0EEEEEEEEEvNT_6ParamsE$_ZZN4cute4diceINS_5tupleIJNS1_IJiNS1_IJiNS_1CILi0EEEEEEEEENS1_IJNS_10UnderscoreENS1_IJS6_S6_EEEEEEEEES9_EEDaRKT_RKT0_ENKUlRKT_RKT0_E_clIS5_S5_EEDaSI_SL_)
$_ZN7cutlass13device_kernelIN5flash19enable_sm80_to_sm89INS1_16FlashAttnBwdSm80INS1_25CollectiveMainloopBwdSm80ILi2ELi2EN4cute5tupleIJNS5_1CILi128EEES8_NS7_ILi64EEEEEENS_10bfloat16_tEfNS_4arch4Sm80ELb1ELb0ELb1ELb1ELb0ELb0ELb0ELb0ELi2ELi4ELi4ELi4ELb0EEENS1_24CollectiveEpilogueBwdGQAISA_fSD_Li256ELb1ELb0EEENS1_25SingleTileBwdLPTSchedulerILb1ELi128ELb0EEEEEEEEEvNT_6ParamsE$_ZZN4cute4diceINS_5tupleIJNS1_IJiNS1_IJiNS_1CILi0EEEEEEEEENS1_IJNS_10UnderscoreENS1_IJS6_S6_EEEEEEEEES9_EEDaRKT_RKT0_ENKUlRKT_RKT0_E_clIS5_S5_EEDaSI_SL_:
[----:B------:R-:W-:-:S05]  /*c7e0*/  IADD3 R6, R2, -c[0x0][0x20], RZ ;  /* 0x8000080002067a10 */ /* 0x000fca0007ffe0ff */
[----:B------:R1:W5:Y:S01]  /*c7f0*/  LDL R3, [R6] ;  /* 0x0000000006037983 */ /* 0x0003620000100800 */
[----:B------:R-:W-:Y:S02]  /*c800*/  IADD3 R5, R1, 0x1680, RZ ;  /* 0x0000168001057810 */ /* 0x000fe40007ffe0ff */
[----:B------:R-:W-:Y:S02]  /*c810*/  MOV R10, 0xc840 ;  /* 0x0000c840000a7802 */ /* 0x000fe40000000f00 */
[----:B------:R-:W-:Y:S02]  /*c820*/  IADD3 R5, R5, c[0x0][0x20], RZ ;  /* 0x0000080005057a10 */ /* 0x000fe40007ffe0ff */
[----:B-1---5:R-:W-:Y:S05]  /*c830*/  CALL.REL.NOINC `($_ZN7cutlass13device_kernelIN5flash19enable_sm80_to_sm89INS1_16FlashAttnBwdSm80INS1_25CollectiveMainloopBwdSm80ILi2ELi2EN4cute5tupleIJNS5_1CILi128EEES8_NS7_ILi64EEEEEENS_10bfloat16_tEfNS_4arch4Sm80ELb1ELb0ELb1ELb1ELb0ELb0ELb0ELb0ELi2ELi4ELi4ELi4ELb0EEENS1_24CollectiveEpilogueBwdGQAISA_fSD_Li256ELb1ELb0EEENS1_25SingleTileBwdLPTSchedulerILb1ELi128ELb0EEEEEEEEEvNT_6ParamsE$_ZZN4cute6detail9lift_diceINS_5tupleIJiNS2_IJiNS_1CILi0EEEEEEEEES6_EEDaRKT_RKT0_ENKUlRKT_RKT0_E_clIiiEEDaSF_SI_) ;  /* 0x0000247000007944 */ /* 0x022fea0003c00000 */
[----:B------:R1:W5:Y:S01]  /*c840*/  LDL R3, [R6+0x4] ;  /* 0x0000040006037983 */ /* 0x0003620000100800 */
[----:B------:R-:W-:-:S03]  /*c850*/  MOV R10, 0xc870 ;  /* 0x0000c870000a7802 */ /* 0x000fc60000000f00 */
[----:B-12--5:R-:W-:Y:S05]  /*c860*/  CALL.REL.NOINC `($_ZN7cutlass13device_kernelIN5flash19enable_sm80_to_sm89INS1_16FlashAttnBwdSm80INS1_25CollectiveMainloopBwdSm80ILi2ELi2EN4cute5tupleIJNS5_1CILi128EEES8_NS7_ILi64EEEEEENS_10bfloat16_tEfNS_4arch4Sm80ELb1ELb0ELb1ELb1ELb0ELb0ELb0ELb0ELi2ELi4ELi4ELi4ELb0EEENS1_24CollectiveEpilogueBwdGQAISA_fSD_Li256ELb1ELb0EEENS1_25SingleTileBwdLPTSchedulerILb1ELi128ELb0EEEEEEEEEvNT_6ParamsE$_ZZN4cute6detail9lift_diceINS_5tupleIJiNS2_IJiNS_1CILi0EEEEEEEEES6_EEDaRKT_RKT0_ENKUlRKT_RKT0_E_clIS5_S5_EEDaSF_SI_) ;  /* 0x000023c000007944 */ /* 0x026fea0003c00000 */
[----:B------:R2:W-:Y:S01]  /*c870*/  STL [R1+0x1680], R6 ;  /* 0x0016800601007387 */ /* 0x0005e20000100800 */
[----:B------:R-:W-:-:S03]  /*c880*/  MOV R2, 0xc8a0 ;  /* 0x0000c8a000027802 */ /* 0x000fc60000000f00 */
[----:B-12---:R-:W-:Y:S05]  /*c890*/  CALL.REL.NOINC `($_ZN7cutlass13device_kernelIN5flash19enable_sm80_to_sm89INS1_16FlashAttnBwdSm80INS1_25CollectiveMainloopBwdSm80ILi2ELi2EN4cute5tupleIJNS5_1CILi128EEES8_NS7_ILi64EEEEEENS_10bfloat16_tEfNS_4arch4Sm80ELb1ELb0ELb1ELb1ELb0ELb0ELb0ELb0ELi2ELi4ELi4ELi4ELb0EEENS1_24CollectiveEpilogueBwdGQAISA_fSD_Li256ELb1ELb0EEENS1_25SingleTileBwdLPTSchedulerILb1ELi128ELb0EEEEEEEEEvNT_6ParamsE$_ZZN4cute12filter_tupleINS_5tupleIJiNS1_IJiNS_1CILi0EEEEEEEEES5_ZNS_6detail9lift_diceIS5_S5_EEDaRKT_RKT0_EUlRKT_RKT0_E_EEDaSA_SD_OT1_ENKUlDpSG_E_clIJNS1_IJiEEES4_EEEDaSN_) ;  /* 0xfffff5a000007944 */ /* 0x006fea0003c3ffff */
[----:B-----5:R-:W-:Y:S02]  /*c8a0*/  MOV R2, R5 ;  /* 0x0000000500027202 */ /* 0x020fe40000000f00 */
[----:B------:R-:W-:-:S04]  /*c8b0*/  MOV R5, 0x0 ;  /* 0x0000000000057802 */ /* 0x000fc80000000f00 */
[----:B------:R-:W-:Y:S05]  /*c8c0*/  RET.REL.NODEC R4 `(_ZN7cutlass13device_kernelIN5flash19enable_sm80_to_sm89INS1_16FlashAttnBwdSm80INS1_25CollectiveMainloopBwdSm80ILi2ELi2EN4cute5tupleIJNS5_1CILi128EEES8_NS7_ILi64EEEEEENS_10bfloat16_tEfNS_4arch4Sm80ELb1ELb0ELb1ELb1ELb0ELb0ELb0ELb0ELi2ELi4ELi4ELi4ELb0EEENS1_24CollectiveEpilogueBwdGQAISA_fSD_Li256ELb1ELb0EEENS1_25SingleTileBwdLPTSchedulerILb1ELi128ELb0EEEEEEEEEvNT_6ParamsE) ;  /* 0xffff373004007950 */ /* 0x000fea0003c3ffff */
        .type           $_ZN7cutlass13device_kernelIN5flash19enable_sm80_to_sm89INS1_16FlashAttnBwdSm80INS1_25CollectiveMainloopBwdSm80ILi2ELi2EN4cute5tupleIJNS5_1CILi128EEES8_NS7_ILi64EEEEEENS_10bfloat16_tEfNS_4arch4Sm80ELb1ELb0ELb1ELb1ELb0ELb0ELb0ELb0ELi2ELi4ELi4ELi4ELb0EEENS1_24CollectiveEpilogueBwdGQAISA_fSD_Li256ELb1ELb0EEENS1_25SingleTileBwdLPTSchedulerILb1ELi128ELb0EEEEEEEEEvNT_6ParamsE$_ZZN4cute4takeILi1ELi2ENS_5tupleIJNS1_IJNS_1CILi1EEENS2_ILi0EEEEEEiEEEEEDaRKT1_ENKUlDpRKT_E_clIJiEEEDaSD_,@function
        .size           $_ZN7cutlass13device_kernelIN5flash19enable_sm80_to_sm89INS1_16FlashAttnBwdSm80INS1_25CollectiveMainloopBwdSm80ILi2ELi2EN4cute5tupleIJNS5_1CILi128EEES8_NS7_ILi64EEEEEENS_10bfloat16_tEfNS_4arch4Sm80ELb1ELb0ELb1ELb1ELb0ELb0ELb0ELb0ELi2ELi4ELi4ELi4ELb0EEENS1_24CollectiveEpilogueBwdGQAISA_fSD_Li256ELb1ELb0EEENS1_25SingleTileBwdLPTSchedulerILb1ELi128ELb0EEEEEEEEEvNT_6ParamsE$_ZZN4cute4takeILi1ELi2ENS_5tupleIJNS1_IJNS_1CILi1EEENS2_ILi0EEEEEEiEEEEEDaRKT1_ENKUlDpRKT_E_clIJiEEEDaSD_,($_ZN7cutlass13device_kernelIN5flash19enable_sm80_to_sm89INS1_16FlashAttnBwdSm80INS1_25CollectiveMainloopBwdSm80ILi2ELi2EN4cute5tupleIJNS5_1CILi128EEES8_NS7_ILi64EEEEEENS_10bfloat16_tEfNS_4arch4Sm80ELb1ELb0ELb1ELb1ELb0ELb0ELb0ELb0ELi2ELi4ELi4ELi4ELb0EEENS1_24CollectiveEpilogueBwdGQAISA_fSD_Li256ELb1ELb0EEENS1_25SingleTileBwdLPTSchedulerILb1ELi128ELb0EEEEEEEEEvNT_6ParamsE$_ZZN4cute4takeILi1ELi3ENS_5tupleIJNS1_IJNS_1CILi1EEENS2_ILi512EEEiEEENS2_ILi4096EEENS1_IJNS1_IJiiEEENS2_ILi8192EEEEEEEEEEEDaRKT1_ENKUlDpRKT_E_clIJS6_S9_EEEDaSH_ - $_ZN7cutlass13device_kernelIN5flash19enable_sm80_to_sm89INS1_16FlashAttnBwdSm80INS1_25CollectiveMainloopBwdSm80ILi2ELi2EN4cute5tupleIJNS5_1CILi128EEES8_NS7_ILi64EEEEEENS_10bfloat16_tEfNS_4arch4Sm80ELb1ELb0ELb1ELb1ELb0ELb0ELb0ELb0ELi2ELi4ELi4ELi4ELb0EEENS1_24CollectiveEpilogueBwdGQAISA_fSD_Li256ELb1ELb0EEENS1_25SingleTileBwdLPTSchedulerILb1ELi128ELb0EEEEEEEEEvNT_6ParamsE$_ZZN4cute4takeILi1ELi2ENS_5tupleIJNS1_IJNS_1CILi1EEENS2_ILi0EEEEEEiEEEEEDaRKT1_ENKUlDpRKT_E_clIJiEEEDaSD_)
$_ZN7cutlass13device_kernelIN5flash19enable_sm80_to_sm89INS1_16FlashAttnBwdSm80INS1_25CollectiveMainloopBwdSm80ILi2ELi2EN4cute5tupleIJNS5_1CILi128EEES8_NS7_ILi64EEEEEENS_10bfloat16_tEfNS_4arch4Sm80ELb1ELb0ELb1ELb1ELb0ELb0ELb0ELb0ELi2ELi4ELi4ELi4ELb0EEENS1_24CollectiveEpilogueBwdGQAISA_fSD_Li256ELb1ELb0EEENS1_25SingleTileBwdLPTSchedulerILb1ELi128ELb0EEEEEEEEEvNT_6ParamsE$_ZZN4cute4takeILi1ELi2ENS_5tupleIJNS1_IJNS_1CILi1EEENS2_ILi0EEEEEEiEEEEEDaRKT1_ENKUlDpRKT_E_clIJiEEEDaSD_:
[----:B------:R-:W-:Y:S02]  /*c8d0*/  IADD3 R2, R1, 0x1680, RZ ;  /* 0x0000168001027810 */ /* 0x000fe40007ffe0ff */
[----:B------:R-:W-:Y:S02]  /*c8e0*/  MOV R8, 0xc910 ;  /* 0x0000c91000087802 */ /* 0x000fe40000000f00 */
[----:B------:R-:W-:Y:S02]  /*c8f0*/  IADD3 R2, R2, c[0x0][0x20], RZ ;  /* 0x0000080002027a10 */ /* 0x000fe40007ffe0ff */
[----:B------:R-:W-:Y:S05]  /*c900*/  CALL.REL.NOINC `($_ZN7cutlass13device_kernelIN5flash19enable_sm80_to_sm89INS1_16FlashAttnBwdSm80INS1_25CollectiveMainloopBwdSm80ILi2ELi2EN4cute5tupleIJNS5_1CILi128EEES8_NS7_ILi64EEEEEENS_10bfloat16_tEfNS_4arch4Sm80ELb1ELb0ELb1ELb1ELb0ELb0ELb0ELb0ELi2ELi4ELi4ELi4ELb0EEENS1_24CollectiveEpilogueBwdGQAISA_fSD_Li256ELb1ELb0EEENS1_25SingleTileBwdLPTSchedulerILb1ELi128ELb0EEEEEEEEEvNT_6ParamsE$_ZN4cute3eso3ESOILb0ELb1EJiEEC2ERKi) ;  /* 0xffffab4000007944 */ /* 0x000fea0003c3ffff */
[----:B-1----:R1:W5:Y:S01]  /*c910*/  LDL R3, [R1+0x1680] ;  /* 0x0016800001037983 */ /* 0x0023620000100800 */
[----:B------:R-:W-:-:S04]  /*c920*/  MOV R7, 0x0 ;  /* 0x0000000000077802 */ /* 0x000fc80000000f00 */
[----:B------:R-:W-:Y:S05]  /*c930*/  RET.REL.NODEC R6 `(_ZN7cutlass13device_kernelIN5flash19enable_sm80_to_sm89INS1_16FlashAttnBwdSm80INS1_25CollectiveMainloopBwdSm80ILi2ELi2EN4cute5tupleIJNS5_1CILi128EEES8_NS7_ILi64EEEEEENS_10bfloat16_tEfNS_4arch4Sm80ELb1ELb0ELb1ELb1ELb0ELb0ELb0ELb0ELi2ELi4ELi4ELi4ELb0EEENS1_24CollectiveEpilogueBwdGQAISA_fSD_Li256ELb1ELb0EEENS1_25SingleTileBwdLPTSchedulerILb1ELi128ELb0EEEEEEEEEvNT_6ParamsE) ;  /* 0xffff36c006007950 */ /* 0x000fea0003c3ffff */
        .type           $_ZN7cutlass13device_kernelIN5flash19enable_sm80_to_sm89INS1_16FlashAttnBwdSm80INS1_25CollectiveMainloopBwdSm80ILi2ELi2EN4cute5tupleIJNS5_1CILi128EEES8_NS7_ILi64EEEEEENS_10bfloat16_tEfNS_4arch4Sm80ELb1ELb0ELb1ELb1ELb0ELb0ELb0ELb0ELi2ELi4ELi4ELi4ELb0EEENS1_24CollectiveEpilogueBwdGQAISA_fSD_Li256ELb1ELb0EEENS1_25SingleTileBwdLPTSchedulerILb1ELi128ELb0EEEEEEEEEvNT_6ParamsE$_ZZN4cute4takeILi1ELi3ENS_5tupleIJNS1_IJNS_1CILi1EEENS2_ILi512EEEiEEENS2_ILi4096EEENS1_IJNS1_IJiiEEENS2_ILi8192EEEEEEEEEEEDaRKT1_ENKUlDpRKT_E_clIJS6_S9_EEEDaSH_,@function
        .size           $_ZN7cutlass13device_kernelIN5flash19enable_sm80_to_sm89INS1_16FlashAttnBwdSm80INS1_25CollectiveMainloopBwdSm80ILi2ELi2EN4cute5tupleIJNS5_1CILi128EEES8_NS7_ILi64EEEEEENS_10bfloat16_tEfNS_4arch4Sm80ELb1ELb0ELb1ELb1ELb0ELb0ELb0ELb0ELi2ELi4ELi4ELi4ELb0EEENS1_24CollectiveEpilogueBwdGQAISA_fSD_Li256ELb1ELb0EEENS1_25SingleTileBwdLPTSchedulerILb1ELi128ELb0EEEEEEEEEvNT_6ParamsE$_ZZN4cute4takeILi1ELi3ENS_5tupleIJNS1_IJNS_1CILi1EEENS2_ILi512EEEiEEENS2_ILi4096EEENS1_IJNS1_IJiiEEENS2_ILi8192EEEEEEEEEEEDaRKT1_ENKUlDpRKT_E_clIJS6_S9_EEEDaSH_,($_ZN7cutlass13device_kernelIN5flash19enable_sm80_to_sm89INS1_16FlashAttnBwdSm80INS1_25CollectiveMainloopBwdSm80ILi2ELi2EN4cute5tupleIJNS5_1CILi128EEES8_NS7_ILi64EEEEEENS_10bfloat16_tEfNS_4arch4Sm80ELb1ELb0ELb1ELb1ELb0ELb0ELb0ELb0ELi2ELi4ELi4ELi4ELb0EEENS1_24CollectiveEpilogueBwdGQAISA_fSD_Li256ELb1ELb0EEENS1_25SingleTileBwdLPTSchedulerILb1ELi128ELb0EEEEEEEEEvNT_6ParamsE$_ZZN4cute4takeILi1ELi3ENS_5tupleIJNS1_IJNS_1CILi1EEENS2_ILi512EEEiEEENS2_ILi4096EEENS1_IJiiEEEEEEEEDaRKT1_ENKUlDpRKT_E_clIJS6_S7_EEEDaSF_ - $_ZN7cutlass13device_kernelIN5flash19enable_sm80_to_sm89INS1_16FlashAttnBwdSm80INS1_25CollectiveMainloopBwdSm80ILi2ELi2EN4cute5tupleIJNS5_1CILi128EEES8_NS7_ILi64EEEEEENS_10bfloat16_tEfNS_4arch4Sm80ELb1ELb0ELb1ELb1ELb0ELb0ELb0ELb0ELi2ELi4ELi4ELi4ELb0EEENS1_24CollectiveEpilogueBwdGQAISA_fSD_Li256ELb1ELb0EEENS1_25SingleTileBwdLPTSchedulerILb1ELi128ELb0EEEEEEEEEvNT_6ParamsE$_ZZN4cute4takeILi1ELi3ENS_5tupleIJNS1_IJNS_1CILi1EEENS2_ILi512EEEiEEENS2_ILi4096EEENS1_IJNS1_IJiiEEENS2_ILi8192EEEEEEEEEEEDaRKT1_ENKUlDpRKT_E_clIJS6_S9_EEEDaSH_)
$_ZN7cutlass13device_kernelIN5flash19enable_sm80_to_sm89INS1_16FlashAttnBwdSm80INS1_25CollectiveMainloopBwdSm80ILi2ELi2EN4cute5tupleIJNS5_1CILi128EEES8_NS7_ILi64EEEEEENS_10bfloat16_tEfNS_4arch4Sm80ELb1ELb0ELb1ELb1ELb0ELb0ELb0ELb0ELi2ELi4ELi4ELi4ELb0EEENS1_24CollectiveEpilogueBwdGQAISA_fSD_Li256ELb1ELb0EEENS1_25SingleTileBwdLPTSchedulerILb1ELi128ELb0EEEEEEEEEvNT_6ParamsE$_ZZN4cute4takeILi1ELi3ENS_5tupleIJNS1_IJNS_1CILi1EEENS2_ILi512EEEiEEENS2_ILi4096EEENS1_IJNS1_IJiiEEENS2_ILi8192EEEEEEEEEEEDaRKT1_ENKUlDpRKT_E_clIJS6_S9_EEEDaSH_:
[----:B------:R-:W-:Y:S02]  /*c940*/  IADD3 R2, R1, 0x1680, RZ ;  /* 0x0000168001027810 */ /* 0x000fe40007ffe0ff */
[----:B------:R-:W-:Y:S02]  /*c950*/  MOV R6, 0xc980 ;  /* 0x0000c98000067802 */ /* 0x000fe40000000f00 */
[----:B------:R-:W-:Y:S02]  /*c960*/  IADD3 R2, R2, c[0x0][0x20], RZ ;  /* 0x0000080002027a10 */ /* 0x000fe40007ffe0ff */
[----:B------:R-:W-:Y:S05]  /*c970*/  CALL.REL.NOINC `($_ZN7cutlass13device_kernelIN5flash19enable_sm80_to_sm89INS1_16FlashAttnBwdSm80INS1_25CollectiveMainloopBwdSm80ILi2ELi2EN4cute5tupleIJNS5_1CILi128EEES8_NS7_ILi64EEEEEENS_10bfloat16_tEfNS_4arch4Sm80ELb1ELb0ELb1ELb1ELb0ELb0ELb0ELb0ELi2ELi4ELi4ELi4ELb0EEENS1_24CollectiveEpilogueBwdGQAISA_fSD_Li256ELb1ELb0EEENS1_25SingleTileBwdLPTSchedulerILb1ELi128ELb0EEEEEEEEEvNT_6ParamsE$_ZN4cute3eso3ESOILb1ELb0EJNS_1CILi4096EEENS_5tupleIJNS4_IJiiEEENS2_ILi8192EEEEEEEEC2ERKS3_RKS7_) ;  /* 0xffffb7d000007944 */ /* 0x000fea0003c3ffff */
[----:B-1----:R1:W5:Y:S01]  /*c980*/  LDL.64 R2, [R1+0x1680] ;  /* 0x0016800001027983 */ /* 0x0023620000100a00 */
[----:B------:R-:W-:-:S04]  /*c990*/  MOV R5, 0x0 ;  /* 0x0000000000057802 */ /* 0x000fc80000000f00 */
[----:B------:R-:W-:Y:S05]  /*c9a0*/  RET.REL.NODEC R4 `(_ZN7cutlass13device_kernelIN5flash19enable_sm80_to_sm89INS1_16FlashAttnBwdSm80INS1_25CollectiveMainloopBwdSm80ILi2ELi2EN4cute5tupleIJNS5_1CILi128EEES8_NS7_ILi64EEEEEENS_10bfloat16_tEfNS_4arch4Sm80ELb1ELb0ELb1ELb1ELb0ELb0ELb0ELb0ELi2ELi4ELi4ELi4ELb0EEENS1_24CollectiveEpilogueBwdGQAISA_fSD_Li256ELb1ELb0EEENS1_25SingleTileBwdLPTSchedulerILb1ELi128ELb0EEEEEEEEEvNT_6ParamsE) ;  /* 0xffff365004007950 */ /* 0x000fea0003c3ffff */
        .type           $_ZN7cutlass13device_kernelIN5flash19enable_sm80_to_sm89INS1_16FlashAttnBwdSm80INS1_25CollectiveMainloopBwdSm80ILi2ELi2EN4cute5tupleIJNS5_1CILi128EEES8_NS7_ILi64EEEEEENS_10bfloat16_tEfNS_4arch4Sm80ELb1ELb0ELb1ELb1ELb0ELb0ELb0ELb0ELi2ELi4ELi4ELi4ELb0EEENS1_24CollectiveEpilogueBwdGQAISA_fSD_Li256ELb1ELb0EEENS1_25SingleTileBwdLPTSchedulerILb1ELi128ELb0EEEEEEEEEvNT_6ParamsE$_ZZN4cute4takeILi1ELi3ENS_5tupleIJNS1_IJNS_1CILi1EEENS2_ILi512EEEiEEENS2_ILi4096EEENS1_IJiiEEEEEEEEDaRKT1_ENKUlDpRKT_E_clIJS6_S7_EEEDaSF_,@function
        .size           $_ZN7cutlass13device_kernelIN5flash19enable_sm80_to_sm89INS1_16FlashAttnBwdSm80INS1_25CollectiveMainloopBwdSm80ILi2ELi2EN4cute5tupleIJNS5_1CILi128EEES8_NS7_ILi64EEEEEENS_10bfloat16_tEfNS_4arch4Sm80ELb1ELb0ELb1ELb1ELb0ELb0ELb0ELb0ELi2ELi4ELi4ELi4ELb0EEENS1_24CollectiveEpilogueBwdGQAISA_fSD_Li256ELb1ELb0EEENS1_25SingleTileBwdLPTSchedulerILb1ELi128ELb0EEEEEEEEEvNT_6ParamsE$_ZZN4cute4takeILi1ELi3ENS_5tupleIJNS1_IJNS_1CILi1EEENS2_ILi512EEEiEEENS2_ILi4096EEENS1_IJiiEEEEEEEEDaRKT1_ENKUlDpRKT_E_clIJS6_S7_EEEDaSF_,($_ZN7cutlass13device_kernelIN5flash19enable_sm80_to_sm89INS1_16FlashAttnBwdSm80INS1_25CollectiveMainloopBwdSm80ILi2ELi2EN4cute5tupleIJNS5_1CILi128EEES8_NS7_ILi64EEEEEENS_10bfloat16_tEfNS_4arch4Sm80ELb1ELb0ELb1ELb1ELb0ELb0ELb0ELb0ELi2ELi4ELi4ELi4ELb0EEENS1_24CollectiveEpilogueBwdGQAISA_fSD_Li256ELb1ELb0EEENS1_25SingleTileBwdLPTSchedulerILb1ELi128ELb0EEEEEEEEEvNT_6ParamsE$_ZZN4cute4takeILi1ELi3ENS_5tupleIJNS1_IJNS_1CILi1EEEiEEENS2_ILi1024EEENS1_IJiiEEEEEEEEDaRKT1_ENKUlDpRKT_E_clIJS5_S6_EEEDaSE_ - $_ZN7cutlass13device_kernelIN5flash19enable_sm80_to_sm89INS1_16FlashAttnBwdSm80INS1_25CollectiveMainloopBwdSm80ILi2ELi2EN4cute5tupleIJNS5_1CILi128EEES8_NS7_ILi64EEEEEENS_10bfloat16_tEfNS_4arch4Sm80ELb1ELb0ELb1ELb1ELb0ELb0ELb0ELb0ELi2ELi4ELi4ELi4ELb0EEENS1_24CollectiveEpilogueBwdGQAISA_fSD_Li256ELb1ELb0EEENS1_25SingleTileBwdLPTSchedulerILb1ELi128ELb0EEEEEEEEEvNT_6ParamsE$_ZZN4cute4takeILi1ELi3ENS_5tupleIJNS1_IJNS_1CILi1EEENS2_ILi512EEEiEEENS2_ILi4096EEENS1_IJiiEEEEEEEEDaRKT1_ENKUlDpRKT_E_clIJS6_S7_EEEDaSF_)
$_ZN7cutlass13device_kernelIN5flash19enable_sm80_to_sm89INS1_16FlashAttnBwdSm80INS1_25CollectiveMainloopBwdSm80ILi2ELi2EN4cute5tupleIJNS5_1CILi128EEES8_NS7_ILi64EEEEEENS_10bfloat16_tEfNS_4arch4Sm80ELb1ELb0ELb1ELb1ELb0ELb0ELb0ELb0ELi2ELi4ELi4ELi4ELb0EEENS1_24CollectiveEpilogueBwdGQAISA_fSD_Li256ELb1ELb0EEENS1_25SingleTileBwdLPTSchedulerILb1ELi128ELb0EEEEEEEEEvNT_6ParamsE$_ZZN4cute4takeILi1ELi3ENS_5tupleIJNS1_IJNS_1CILi1EEENS2_ILi512EEEiEEENS2_ILi4096EEENS1_IJiiEEEEEEEEDaRKT1_ENKUlDpRKT_E_clIJS6_S7_EEEDaSF_:
[----:B------:R-:W-:Y:S02]  /*c9b0*/  IADD3 R2, R1, 0x1380, RZ ;  /* 0x0000138001027810 */ /* 0x000fe40007ffe0ff */
[----:B------:R-:W-:Y:S02]  /*c9c0*/  MOV R6, 0xc9f0 ;  /* 0x0000c9f000067802 */ /* 0x000fe40000000f00 */
[----:B------:R-:W-:Y:S02]  /*c9d0*/  IADD3 R2, R2, c[0x0][0x20], RZ ;  /* 0x0000080002027a10 */ /* 0x000fe40007ffe0ff */
[----:B------:R-:W-:Y:S05]  /*c9e0*/  CALL.REL.NOINC `($_ZN7cutlass13device_kernelIN5flash19enable_sm80_to_sm89INS1_16FlashAttnBwdSm80INS1_25CollectiveMainloopBwdSm80ILi2ELi2EN4cute5tupleIJNS5_1CILi128EEES8_NS7_ILi64EEEEEENS_10bfloat16_tEfNS_4arch4Sm80ELb1ELb0ELb1ELb1ELb0ELb0ELb0ELb0ELi2ELi4ELi4ELi4ELb0EEENS1_24CollectiveEpilogueBwdGQAISA_fSD_Li256ELb1ELb0EEENS1_25SingleTileBwdLPTSchedulerILb1ELi128ELb0EEEEEEEEEvNT_6ParamsE$_ZN4cute3eso3ESOILb1ELb0EJNS_1CILi4096EEENS_5tupleIJiiEEEEEC2ERKS3_RKS5_) ;  /* 0xffffb7c000007944 */ /* 0x000fea0003c3ffff */
[----:B-1----:R1:W5:Y:S01]  /*c9f0*/  LDL.64 R2, [R1+0x1380] ;  /* 0x0013800001027983 */ /* 0x0023620000100a00 */
[----:B------:R-:W-:-:S04]  /*ca00*/  MOV R5, 0x0 ;  /* 0x0000000000057802 */ /* 0x000fc80000000f00 */
[----:B------:R-:W-:Y:S05]  /*ca10*/  RET.REL.NODEC R4 `(_ZN7cutlass13device_kernelIN5flash19enable_sm80_to_sm89INS1_16FlashAttnBwdSm80INS1_25CollectiveMainloopBwdSm80ILi2ELi2EN4cute5tupleIJNS5_1CILi128EEES8_NS7_ILi64EEEEEENS_10bfloat16_tEfNS_4arch4Sm80ELb1ELb0ELb1ELb1ELb0ELb0ELb0ELb0ELi2ELi4ELi4ELi4ELb0EEENS1_24CollectiveEpilogueBwdGQAISA_fSD_Li256ELb1ELb0EEENS1_25SingleTileBwdLPTSchedulerILb1ELi128ELb0EEEEEEEEEvNT_6ParamsE) ;  /* 0xffff35e004007950 */ /* 0x000fea0003c3ffff */
        .type           $_ZN7cutlass13device_kernelIN5flash19enable_sm80_to_sm89INS1_16FlashAttnBwdSm80INS1_25CollectiveMainloopBwdSm80ILi2ELi2EN4cute5tupleIJNS5_1CILi128EEES8_NS7_ILi64EEEEEENS_10bfloat16_tEfNS_4arch4Sm80ELb1ELb0ELb1ELb1ELb0ELb0ELb0ELb0ELi2ELi4ELi4ELi4ELb0EEENS1_24CollectiveEpilogueBwdGQAISA_fSD_Li256ELb1ELb0EEENS1_25SingleTileBwdLPTSchedulerILb1ELi128ELb0EEEEEEEEEvNT_6ParamsE$_ZZN4cute4takeILi1ELi3ENS_5tupleIJNS1_IJNS_1CILi1EEEiEEENS2_ILi1024EEENS1_IJiiEEEEEEEEDaRKT1_ENKUlDpRKT_E_clIJS5_S6_EEEDaSE_,@function
        .size           $_ZN7cutlass13device_kernelIN5flash19enable_sm80_to_sm89INS1_16FlashAttnBwdSm80INS1_25CollectiveMainloopBwdSm80ILi2ELi2EN4cute5tupleIJNS5_1CILi128EEES8_NS7_ILi64EEEEEENS_10bfloat16_tEfNS_4arch4Sm80ELb1ELb0ELb1ELb1ELb0ELb0ELb0ELb0ELi2ELi4ELi4ELi4ELb0EEENS1_24CollectiveEpilogueBwdGQAISA_fSD_Li256ELb1ELb0EEENS1_25SingleTileBwdLPTSchedulerILb1ELi128ELb0EEEEEEEEEvNT_6ParamsE$_ZZN4cute4takeILi1ELi3ENS_5tupleIJNS1_IJNS_1CILi1EEEiEEENS2_ILi1024EEENS1_IJiiEEEEEEEEDaRKT1_ENKUlDpRKT_E_clIJS5_S6_EEEDaSE_,($_ZN7cutlass13device_kernelIN5flash19enable_sm80_to_sm89INS1_16FlashAttnBwdSm80INS1_25CollectiveMainloopBwdSm80ILi2ELi2EN4cute5tupleIJNS5_1CILi128EEES8_NS7_ILi64EEEEEENS_10bfloat16_tEfNS_4arch4Sm80ELb1ELb0ELb1ELb1ELb0ELb0ELb0ELb0ELi2ELi4ELi4ELi4ELb0EEENS1_24CollectiveEpilogueBwdGQAISA_fSD_Li256ELb1ELb0EEENS1_25SingleTileBwdLPTSchedulerILb1ELi128ELb0EEEEEEEEEvNT_6ParamsE$_ZZN4cute4takeILi1ELi3ENS_5tupleIJNS1_IJiNS_1CILi512EEEEEENS1_IJiiEEENS2_ILi1024EEEEEEEEDaRKT1_ENKUlDpRKT_E_clIJS5_S6_EEEDaSE_ - $_ZN7cutlass13device_kernelIN5flash19enable_sm80_to_sm89INS1_16FlashAttnBwdSm80INS1_25CollectiveMainloopBwdSm80ILi2ELi2EN4cute5tupleIJNS5_1CILi128EEES8_NS7_ILi64EEEEEENS_10bfloat16_tEfNS_4arch4Sm80ELb1ELb0ELb1ELb1ELb0ELb0ELb0ELb0ELi2ELi4ELi4ELi4ELb0EEENS1_24CollectiveEpilogueBwdGQAISA_fSD_Li256ELb1ELb0EEENS1_25SingleTileBwdLPTSchedulerILb1ELi128ELb0EEEEEEEEEvNT_6ParamsE$_ZZN4cute4takeILi1ELi3ENS_5tupleIJNS1_IJNS_1CILi1EEEiEEENS2_ILi1024EEENS1_IJiiEEEEEEEEDaRKT1_ENKUlDpRKT_E_clIJS5_S6_EEEDaSE_)
$_ZN7cutlass13device_kernelIN5flash19enable_sm80_to_sm89INS1_16FlashAttnBwdSm80INS1_25CollectiveMainloopBwdSm80ILi2ELi2EN4cute5tupleIJNS5_1CILi128EEES8_NS7_ILi64EEEEEENS_10bfloat16_tEfNS_4arch4Sm80ELb1ELb0ELb1ELb1ELb0ELb0ELb0ELb0ELi2ELi4ELi4ELi4ELb0EEENS1_24CollectiveEpilogueBwdGQAISA_fSD_Li256ELb1ELb0EEENS1_25SingleTileBwdLPTSchedulerILb1ELi128ELb0EEEEEEEEEvNT_6ParamsE$_ZZN4cute4takeILi1ELi3ENS_5tupleIJNS1_IJNS_1CILi1EEEiEEENS2_ILi1024EEENS1_IJiiEEEEEEEEDaRKT1_ENKUlDpRKT_E_clIJS5_S6_EEEDaSE_:
[----:B------:R-:W-:Y:S02]  /*ca20*/  IADD3 R2, R1, 0x1380, RZ ;  /* 0x0000138001027810 */ /* 0x000fe40007ffe0ff */
[----:B------:R-:W-:Y:S02]  /*ca30*/  MOV R6, 0xca60 ;  /* 0x0000ca6000067802 */ /* 0x000fe40000000f00 */
[----:B------:R-:W-:Y:S02]  /*ca40*/  IADD3 R2, R2, c[0x0][0x20], RZ ;  /* 0x0000080002027a10 */ /* 0x000fe40007ffe0ff */
[----:B------:R-:W-:Y:S05]  /*ca50*/  CALL.REL.NOINC `($_ZN7cutlass13device_kernelIN5flash19enable_sm80_to_sm89INS1_16FlashAttnBwdSm80INS1_25CollectiveMainloopBwdSm80ILi2ELi2EN4cute5tupleIJNS5_1CILi128EEES8_NS7_ILi64EEEEEENS_10bfloat16_tEfNS_4arch4Sm80ELb1ELb0ELb1ELb1ELb0ELb0ELb0ELb0ELi2ELi4ELi4ELi4ELb0EEENS1_24CollectiveEpilogueBwdGQAISA_fSD_Li256ELb1ELb0EEENS1_25SingleTileBwdLPTSchedulerILb1ELi128ELb0EEEEEEEEEvNT_6ParamsE$_ZN4cute3eso3ESOILb1ELb0EJNS_1CILi1024EEENS_5tupleIJiiEEEEEC2ERKS3_RKS5_) ;  /* 0xffffb16000007944 */ /* 0x000fea0003c3ffff */
[----:B-1----:R1:W5:Y:S01]  /*ca60*/  LDL.64 R2, [R1+0x1380] ;  /* 0x0013800001027983 */ /* 0x0023620000100a00 */
[----:B------:R-:W-:-:S04]  /*ca70*/  MOV R5, 0x0 ;  /* 0x0000000000057802 */ /* 0x000fc80000000f00 */
[----:B------:R-:W-:Y:S05]  /*ca80*/  RET.REL.NODEC R4 `(_ZN7cutlass13device_kernelIN5flash19enable_sm80_to_sm89INS1_16FlashAttnBwdSm80INS1_25CollectiveMainloopBwdSm80ILi2ELi2EN4cute5tupleIJNS5_1CILi128EEES8_NS7_ILi64EEEEEENS_10bfloat16_tEfNS_4arch4Sm80ELb1ELb0ELb1ELb1ELb0ELb0ELb0ELb0ELi2ELi4ELi4ELi4ELb0EEENS1_24CollectiveEpilogueBwdGQAISA_fSD_Li256ELb1ELb0EEENS1_25SingleTileBwdLPTSchedulerILb1ELi128ELb0EEEEEEEEEvNT_6ParamsE) ;  /* 0xffff357004007950 */ /* 0x000fea0003c3ffff */
        .type           $_ZN7cutlass13device_kernelIN5flash19enable_sm80_to_sm89INS1_16FlashAttnBwdSm80INS1_25CollectiveMainloopBwdSm80ILi2ELi2EN4cute5tupleIJNS5_1CILi128EEES8_NS7_ILi64EEEEEENS_10bfloat16_tEfNS_4arch4Sm80ELb1ELb0ELb1ELb1ELb0ELb0ELb0ELb0ELi2ELi4ELi4ELi4ELb0EEENS1_24CollectiveEpilogueBwdGQAISA_fSD_Li256ELb1ELb0EEENS1_25SingleTileBwdLPTSchedulerILb1ELi128ELb0EEEEEEEEEvNT_6ParamsE$_ZZN4cute4takeILi1ELi3ENS_5tupleIJNS1_IJiNS_1CILi512EEEEEENS1_IJiiEEENS2_ILi1024EEEEEEEEDaRKT1_ENKUlDpRKT_E_clIJS5_S6_EEEDaSE_,@function
        .size           $_ZN7cutlass13device_kernelIN5flash19enable_sm80_to_sm89INS1_16FlashAttnBwdSm80INS1_25CollectiveMainloopBwdSm80ILi2ELi2EN4cute5tupleIJNS5_1CILi128EEES8_NS7_ILi64EEEEEENS_10bfloat16_tEfNS_4arch4Sm80ELb1ELb0ELb1ELb1ELb0ELb0ELb0ELb0ELi2ELi4ELi4ELi4ELb0EEENS1_24CollectiveEpilogueBwdGQAISA_fSD_Li256ELb1ELb0EEENS1_25SingleTileBwdLPTSchedulerILb1ELi128ELb0EEEEEEEEEvNT_6ParamsE$_ZZN4cute4takeILi1ELi3ENS_5tupleIJNS1_IJiNS_1CILi512EEEEEENS1_IJiiEEENS2_ILi1024EEEEEEEEDaRKT1_ENKUlDpRKT_E_clIJS5_S6_EEEDaSE_,($_ZN7cutlass13device_kernelIN5flash19enable_sm80_to_sm89INS1_16FlashAttnBwdSm80INS1_25CollectiveMainloopBwdSm80ILi2ELi2EN4cute5tupleIJNS5_1CILi128EEES8_NS7_ILi64EEEEEENS_10bfloat16_tEfNS_4arch4Sm80ELb1ELb0ELb1ELb1ELb0ELb0ELb0ELb0ELi2ELi4ELi4ELi4ELb0EEENS1_24CollectiveEpilogueBwdGQAISA_fSD_Li256ELb1ELb0EEENS1_25SingleTileBwdLPTSchedulerILb1ELi128ELb0EEEEEEEEEvNT_6ParamsE$_ZZN4cute5sliceINS_5tupleIJNS1_IJNS_10UnderscoreENS_1CILi0EEEEEENS1_IJS4_S2_EEEEEENS1_IJNS1_IJNS1_IJNS3_ILi1EEES4_EEES4_EEENS1_IJNS1_IJS4_S4_EEEiEEEEEEEEDaRKT_RKT0_ENKUlRKT_RKT0_E_clIS6_SC_EEDaSM_SP_ - $_ZN7cutlass13device_kernelIN5flash19enable_sm80_to_sm89INS1_16FlashAttnBwdSm80INS1_25CollectiveMainloopBwdSm80ILi2ELi2EN4cute5tupleIJNS5_1CILi128EEES8_NS7_ILi64EEEEEENS_10bfloat16_tEfNS_4arch4Sm80ELb1ELb0ELb1ELb1ELb0ELb0ELb0ELb0ELi2ELi4ELi4ELi4ELb0EEENS1_24CollectiveEpilogueBwdGQAISA_fSD_Li256ELb1ELb0EEENS1_25SingleTileBwdLPTSchedulerILb1ELi128ELb0EEEEEEEEEvNT_6ParamsE$_ZZN4cute4takeILi1ELi3ENS_5tupleIJNS1_IJiNS_1CILi512EEEEEENS1_IJiiEEENS2_ILi1024EEEEEEEEDaRKT1_ENKUlDpRKT_E_clIJS5_S6_EEEDaSE_)
$_ZN7cutlass13device_kernelIN5flash19enable_sm80_to_sm89INS1_16FlashAttnBwdSm80INS1_25CollectiveMainloopBwdSm80ILi2ELi2EN4cute5tupleIJNS5_1CILi128EEES8_NS7_ILi64EEEEEENS_10bfloat16_tEfNS_4arch4Sm80ELb1ELb0ELb1ELb1ELb0ELb0ELb0ELb0ELi2ELi4ELi4ELi4ELb0EEENS1_24CollectiveEpilogueBwdGQAISA_fSD_Li256ELb1ELb0EEENS1_25SingleTileBwdLPTSchedulerILb1ELi128ELb0EEEEEEEEEvNT_6ParamsE$_ZZN4cute4takeILi1ELi3ENS_5tupleIJNS1_IJiNS_1CILi512EEEEEENS1_IJiiEEENS2_ILi1024EEEEEEEEDaRKT1_ENKUlDpRKT_E_clIJS5_S6_EEEDaSE_:
[----:B------:R-:W-:Y:S02]  /*ca90*/  IADD3 R2, R1, 0x1680, RZ ;  /* 0x0000168001027810 */ /* 0x000fe40007ffe0ff */
[----:B------:R-:W-:Y:S02]  /*caa0*/  MOV R6, 0xcad0 ;  /* 0x0000cad000067802 */ /* 0x000fe40000000f00 */
[----:B------:R-:W-:Y:S02]  /*cab0*/  IADD3 R2, R2, c[0x0][0x20], RZ ;  /* 0x0000080002027a10 */ /* 0x000fe40007ffe0ff */
[----:B------:R-:W-:Y:S05]  /*cac0*/  CALL.REL.NOINC `($_ZN7cutlass13device_kernelIN5flash19enable_sm80_to_sm89INS1_16FlashAttnBwdSm80INS1_25CollectiveMainloopBwdSm80ILi2ELi2EN4cute5tupleIJNS5_1CILi128EEES8_NS7_ILi64EEEEEENS_10bfloat16_tEfNS_4arch4Sm80ELb1ELb0ELb1ELb1ELb0ELb0ELb0ELb0ELi2ELi4ELi4ELi4ELb0EEENS1_24CollectiveEpilogueBwdGQAISA_fSD_Li256ELb1ELb0EEENS1_25SingleTileBwdLPTSchedulerILb1ELi128ELb0EEEEEEEEEvNT_6ParamsE$_ZN4cute3eso3ESOILb0ELb1EJNS_5tupleIJiiEEENS_1CILi1024EEEEEC2ERKS3_RKS5_) ;  /* 0xffffa88000007944 */ /* 0x000fea0003c3ffff */
[----:B-1----:R1:W5:Y:S01]  /*cad0*/  LDL.64 R2, [R1+0x1680] ;  /* 0x0016800001027983 */ /* 0x0023620000100a00 */
[----:B------:R-:W-:-:S04]  /*cae0*/  MOV R5, 0x0 ;  /* 0x0000000000057802 */ /* 0x000fc80000000f00 */
[----:B------:R-:W-:Y:S05]  /*caf0*/  RET.REL.NODEC R4 `(_ZN7cutlass13device_kernelIN5flash19enable_sm80_to_sm89INS1_16FlashAttnBwdSm80INS1_25CollectiveMainloopBwdSm80ILi2ELi2EN4cute5tupleIJNS5_1CILi128EEES8_NS7_ILi64EEEEEENS_10bfloat16_tEfNS_4arch4Sm80ELb1ELb0ELb1ELb1ELb0ELb0ELb0ELb0ELi2ELi4ELi4ELi4ELb0EEENS1_24CollectiveEpilogueBwdGQAISA_fSD_Li256ELb1ELb0EEENS1_25SingleTileBwdLPTSchedulerILb1ELi128ELb0EEEEEEEEEvNT_6ParamsE) ;  /* 0xffff350004007950 */ /* 0x000fea0003c3ffff */
        .type           $_ZN7cutlass13device_kernelIN5flash19enable_sm80_to_sm89INS1_16FlashAttnBwdSm80INS1_25CollectiveMainloopBwdSm80ILi2ELi2EN4cute5tupleIJNS5_1CILi128EEES8_NS7_ILi64EEEEEENS_10bfloat16_tEfNS_4arch4Sm80ELb1ELb0ELb1ELb1ELb0ELb0ELb0ELb0ELi2ELi4ELi4ELi4ELb0EEENS1_24CollectiveEpilogueBwdGQAISA_fSD_Li256ELb1ELb0EEENS1_25SingleTileBwdLPTSchedulerILb1ELi128ELb0EEEEEEEEEvNT_6ParamsE$_ZZN4cute5sliceINS_5tupleIJNS1_IJNS_10UnderscoreENS_1CILi0EEEEEENS1_IJS4_S2_EEEEEENS1_IJNS1_IJNS1_IJNS3_ILi1EEES4_EEES4_EEENS1_IJNS1_IJS4_S4_EEEiEEEEEEEEDaRKT_RKT0_ENKUlRKT_RKT0_E_clIS6_SC_EEDaSM_SP_,@function
        .size           $_ZN7cutlass13device_kernelIN5flash19enable_sm80_to_sm89INS1_16FlashAttnBwdSm80INS1_25CollectiveMainloopBwdSm80ILi2ELi2EN4cute5tupleIJNS5_1CILi128EEES8_NS7_ILi64EEEEEENS_10bfloat16_tEfNS_4arch4Sm80ELb1ELb0ELb1ELb1ELb0ELb0ELb0ELb0ELi2ELi4ELi4ELi4ELb0EEENS1_24CollectiveEpilogueBwdGQAISA_fSD_Li256ELb1ELb0EEENS1_25SingleTileBwdLPTSchedulerILb1ELi128ELb0EEEEEEEEEvNT_6ParamsE$_ZZN4cute5sliceINS_5tupleIJNS1_IJNS_10UnderscoreENS_1CILi0EEEEEENS1_IJS4_S2_EEEEEENS1_IJNS1_IJNS1_IJNS3_ILi1EEES4_EEES4_EEENS1_IJNS1_IJS4_S4_EEEiEEEEEEEEDaRKT_RKT0_ENKUlRKT_RKT0_E_clIS6_SC_EEDaSM_SP_,($_ZN7cutlass13device_kernelIN5flash19enable_sm80_to_sm89INS1_16FlashAttnBwdSm80INS1_25CollectiveMainloopBwdSm80ILi2ELi2EN4cute5tupleIJNS5_1CILi128EEES8_NS7_ILi64EEEEEENS_10bfloat16_tEfNS_4arch4Sm80ELb1ELb0ELb1ELb1ELb0ELb0ELb0ELb0ELi2ELi4ELi4ELi4ELb0EEENS1_24CollectiveEpilogueBwdGQAISA_fSD_Li256ELb1ELb0EEENS1_25SingleTileBwdLPTSchedulerILb1ELi128ELb0EEEEEEEEEvNT_6ParamsE$_ZZN4cute5sliceINS_5tupleIJNS_10UnderscoreES2_NS_1CILi0EEEEEENS1_IJNS1_IJNS3_ILi1EEES4_EEEiNS3_ILi1024EEEEEEEEDaRKT_RKT0_ENKUlRKT_RKT0_E_clIS2_iEEDaSI_SL_ - $_ZN7cutlass13device_kernelIN5flash19enable_sm80_to_sm89INS1_16FlashAttnBwdSm80INS1_25CollectiveMainloopBwdSm80ILi2ELi2EN4cute5tupleIJNS5_1CILi128EEES8_NS7_ILi64EEEEEENS_10bfloat16_tEfNS_4arch4Sm80ELb1ELb0ELb1ELb1ELb0ELb0ELb0ELb0ELi2ELi4ELi4ELi4ELb0EEENS1_24CollectiveEpilogueBwdGQAISA_fSD_Li256ELb1ELb0EEENS1_25SingleTileBwdLPTSchedulerILb1ELi128ELb0EEEEEEEEEvNT_6ParamsE$_ZZN4cute5sliceINS_5tupleIJNS1_IJNS_10UnderscoreENS_1CILi0EEEEEENS1_IJS4_S2_EEEEEENS1_IJNS1_IJNS1_IJNS3_ILi1EEES4_EEES4_EEENS1_IJNS1_IJS4_S4_EEEiEEEEEEEEDaRKT_RKT0_ENKUlRKT_RKT0_E_clIS6_SC_EEDaSM_SP_)
$_ZN7cutlass13device_kernelIN5flash19enable_sm80_to_sm89INS1_16FlashAttnBwdSm80INS1_25CollectiveMainloopBwdSm80ILi2ELi2EN4cute5tupleIJNS5_1CILi128EEES8_NS7_ILi64EEEEEENS_10bfloat16_tEfNS_4arch4Sm80ELb1ELb0ELb1ELb1ELb0ELb0ELb0ELb0ELi2ELi4ELi4ELi4ELb0EEENS1_24CollectiveEpilogueBwdGQAISA_fSD_Li256ELb1ELb0EEENS1_25SingleTileBwdLPTSchedulerILb1ELi128ELb0EEEEEEEEEvNT_6ParamsE$_ZZN4cute5sliceINS_5tupleIJNS1_IJNS_10UnderscoreENS_1CILi0EEEEEENS1_IJS4_S2_EEEEEENS1_IJNS1_IJNS1_IJNS3_ILi1EEES4_EEES4_EEENS1_IJNS1_IJS4_S4_EEEiEEEEEEEEDaRKT_RKT0_ENKUlRKT_RKT0_E_clIS6_SC_EEDaSM_SP_:
[----:B------:R-:W-:Y:S02]  /*cb00*/  MOV R10, 0xcb20 ;  /* 0x0000cb20000a7802 */ /* 0x000fe40000000f00 */
[----:B------:R-:W-:Y:S05]  /*cb10*/  CALL.REL.NOINC `($_ZN7cutlass13device_kernelIN5flash19enable_sm80_to_sm89INS1_16FlashAttnBwdSm80INS1_25CollectiveMainloopBwdSm80ILi2ELi2EN4cute5tupleIJNS5_1CILi128EEES8_NS7_ILi64EEEEEENS_10bfloat16_tEfNS_4arch4Sm80ELb1ELb0ELb1ELb1ELb0ELb0ELb0ELb0ELi2ELi4ELi4ELi4ELb0EEENS1_24CollectiveEpilogueBwdGQAISA_fSD_Li256ELb1ELb0EEENS1_25SingleTileBwdLPTSchedulerILb1ELi128ELb0EEEEEEEEEvNT_6ParamsE$_ZZN4cute6detail10lift_sliceINS_5tupleIJNS_1CILi0EEENS_10UnderscoreEEEENS2_IJNS2_IJS4_S4_EEEiEEEEEDaRKT_RKT0_ENKUlRKT_RKT0_E_clIS5_iEEDaSH_SK_) ;  /* 0x000002a000007944 */ /* 0x000fea0003c00000 */
[----:B------:R-:W-:Y:S02]  /*cb20*/  MOV R10, 0xcb40 ;  /* 0x0000cb40000a7802 */ /* 0x000fe40000000f00 */
[----:B-1---5:R-:W-:Y:S05]  /*cb30*/  CALL.REL.NOINC `($_ZN7cutlass13device_kernelIN5flash19enable_sm80_to_sm89INS1_16FlashAttnBwdSm80INS1_25CollectiveMainloopBwdSm80ILi2ELi2EN4cute5tupleIJNS5_1CILi128EEES8_NS7_ILi64EEEEEENS_10bfloat16_tEfNS_4arch4Sm80ELb1ELb0ELb1ELb1ELb0ELb0ELb0ELb0ELi2ELi4ELi4ELi4ELb0EEENS1_24CollectiveEpilogueBwdGQAISA_fSD_Li256ELb1ELb0EEENS1_25SingleTileBwdLPTSchedulerILb1ELi128ELb0EEEEEEEEEvNT_6ParamsE$_ZZN4cute12filter_tupleINS_5tupleIJNS_1CILi0EEENS_10UnderscoreEEEENS1_IJNS1_IJS3_S3_EEEiEEEZNS_6detail10lift_sliceIS5_S7_EEDaRKT_RKT0_EUlRKT_RKT0_E_EEDaSC_SF_OT1_ENKUlDpSI_E_clIJNS1_IJEEENS1_IJiEEEEEEDaSP_) ;  /* 0xffffef5000007944 */ /* 0x022fea0003c3ffff */
[----:B------:R-:W-:Y:S02]  /*cb40*/  MOV R7, 0x0 ;  /* 0x0000000000077802 */ /* 0x000fe40000000f00 */
[----:B-----5:R-:W-:Y:S02]  /*cb50*/  MOV R3, R2 ;  /* 0x0000000200037202 */ /* 0x020fe40000000f00 */
[----:B------:R-:W-:Y:S05]  /*cb60*/  RET.REL.NODEC R6 `(_ZN7cutlass13device_kernelIN5flash19enable_sm80_to_sm89INS1_16FlashAttnBwdSm80INS1_25CollectiveMainloopBwdSm80ILi2ELi2EN4cute5tupleIJNS5_1CILi128EEES8_NS7_ILi64EEEEEENS_10bfloat16_tEfNS_4arch4Sm80ELb1ELb0ELb1ELb1ELb0ELb0ELb0ELb0ELi2ELi4ELi4ELi4ELb0EEENS1_24CollectiveEpilogueBwdGQAISA_fSD_Li256ELb1ELb0EEENS1_25SingleTileBwdLPTSchedulerILb1ELi128ELb0EEEEEEEEEvNT_6ParamsE) ;  /* 0xffff349006007950 */ /* 0x000fea0003c3ffff */
        .type           $_ZN7cutlass13device_kernelIN5flash19enable_sm80_to_sm89INS1_16FlashAttnBwdSm80INS1_25CollectiveMainloopBwdSm80ILi2ELi2EN4cute5tupleIJNS5_1CILi128EEES8_NS7_ILi64EEEEEENS_10bfloat16_tEfNS_4arch4Sm80ELb1ELb0ELb1ELb1ELb0ELb0ELb0ELb0ELi2ELi4ELi4ELi4ELb0EEENS1_24CollectiveEpilogueBwdGQAISA_fSD_Li256ELb1ELb0EEENS1_25SingleTileBwdLPTSchedulerILb1ELi128ELb0EEEEEEEEEvNT_6ParamsE$_ZZN4cute5sliceINS_5tupleIJNS_10UnderscoreES2_NS_1CILi0EEEEEENS1_IJNS1_IJNS3_ILi1EEES4_EEEiNS3_ILi1024EEEEEEEEDaRKT_RKT0_ENKUlRKT_RKT0_E_clIS2_iEEDaSI_SL_,@function
        .size           $_ZN7cutlass13device_kernelIN5flash19enable_sm80_to_sm89INS1_16FlashAttnBwdSm80INS1_25CollectiveMainloopBwdSm80ILi2ELi2EN4cute5tupleIJNS5_1CILi128EEES8_NS7_ILi64EEEEEENS_10bfloat16_tEfNS_4arch4Sm80ELb1ELb0ELb1ELb1ELb0ELb0ELb0ELb0ELi2ELi4ELi4ELi4ELb0EEENS1_24CollectiveEpilogueBwdGQAISA_fSD_Li256ELb1ELb0EEENS1_25SingleTileBwdLPTSchedulerILb1ELi128ELb0EEEEEEEEEvNT_6ParamsE$_ZZN4cute5sliceINS_5tupleIJNS_10UnderscoreES2_NS_1CILi0EEEEEENS1_IJNS1_IJNS3_ILi1EEES4_EEEiNS3_ILi1024EEEEEEEEDaRKT_RKT0_ENKUlRKT_RKT0_E_clIS2_iEEDaSI_SL_,($_ZN7cutlass13device_kernelIN5flash19enable_sm80_to_sm89INS1_16FlashAttnBwdSm80INS1_25CollectiveMainloopBwdSm80ILi2ELi2EN4cute5tupleIJNS5_1CILi128EEES8_NS7_ILi64EEEEEENS_10bfloat16_tEfNS_4arch4Sm80ELb1ELb0ELb1ELb1ELb0ELb0ELb0ELb0ELi2ELi4ELi4ELi4ELb0EEENS1_24CollectiveEpilogueBwdGQAISA_fSD_Li256ELb1ELb0EEENS1_25SingleTileBwdLPTSchedulerILb1ELi128ELb0EEEEEEEEEvNT_6ParamsE$_ZZN4cute5sliceINS_5tupleIJNS_10UnderscoreES2_S2_iEEENS1_IJNS1_IJNS_1CILi1EEENS4_ILi0EEEEEENS4_ILi4096EEENS1_IJiiEEENS1_IJS6_NS4_ILi8192EEEEEEEEEEEDaRKT_RKT0_ENKUlRKT_RKT0_E_clIS2_S9_EEDaSL_SO_ - $_ZN7cutlass13device_kernelIN5flash19enable_sm80_to_sm89INS1_16FlashAttnBwdSm80INS1_25CollectiveMainloopBwdSm80ILi2ELi2EN4cute5tupleIJNS5_1CILi128EEES8_NS7_ILi64EEEEEENS_10bfloat16_tEfNS_4arch4Sm80ELb1ELb0ELb1ELb1ELb0ELb0ELb0ELb0ELi2ELi4ELi4ELi4ELb0EEENS1_24CollectiveEpilogueBwdGQAISA_fSD_Li256ELb1ELb0EEENS1_25SingleTileBwdLPTSchedulerILb1ELi128ELb0EEEEEEEEEvNT_6ParamsE$_ZZN4cute5sliceINS_5tupleIJNS_10UnderscoreES2_NS_1CILi0EEEEEENS1_IJNS1_IJNS3_ILi1EEES4_EEEiNS3_ILi1024EEEEEEEEDaRKT_RKT0_ENKUlRKT_RKT0_E_clIS2_iEEDaSI_SL_)
$_ZN7cutlass13device_kernelIN5flash19enable_sm80_to_sm89INS1_16FlashAttnBwdSm80INS1_25CollectiveMainloopBwdSm80ILi2ELi2EN4cute5tupleIJNS5_1CILi128EEES8_NS7_ILi64EEEEEENS_10bfloat16_tEfNS_4arch4Sm80ELb1ELb0ELb1ELb1ELb0ELb0ELb0ELb0ELi2ELi4ELi4ELi4ELb0EEENS1_24CollectiveEpilogueBwdGQAISA_fSD_Li256ELb1ELb0EEENS1_25SingleTileBwdLPTSchedulerILb1ELi128ELb0EEEEEEEEEvNT_6ParamsE$_ZZN4cute5sliceINS_5tupleIJNS_10UnderscoreES2_NS_1CILi0EEEEEENS1_IJNS1_IJNS3_ILi1EEES4_EEEiNS3_ILi1024EEEEEEEEDaRKT_RKT0_ENKUlRKT_RKT0_E_clIS2_iEEDaSI_SL_:
[----:B------:R-:W-:Y:S02]  /*cb70*/  IADD3 R2, R1, 0x1680, RZ ;  /* 0x0000168001027810 */ /* 0x000fe40007ffe0ff */
[----:B------:R-:W-:Y:S02]  /*cb80*/  MOV R8, 0xcbb0 ;  /* 0x0000cbb000087802 */ /* 0x000fe40000000f00 */
[----:B------:R-:W-:Y:S02]  /*cb90*/  IADD3 R2, R2, c[0x0][0x20], RZ ;  /* 0x0000080002027a10 */ /* 0x000fe40007ffe0ff */
[----:B------:R-:W-:Y:S05]  /*cba0*/  CALL.REL.NOINC `($_ZN7cutlass13device_kernelIN5flash19enable_sm80_to_sm89INS1_16FlashAttnBwdSm80INS1_25CollectiveMainloopBwdSm80ILi2ELi2EN4cute5tupleIJNS5_1CILi128EEES8_NS7_ILi64EEEEEENS_10bfloat16_tEfNS_4arch4Sm80ELb1ELb0ELb1ELb1ELb0ELb0ELb0ELb0ELi2ELi4ELi4ELi4ELb0EEENS1_24CollectiveEpilogueBwdGQAISA_fSD_Li256ELb1ELb0EEENS1_25SingleTileBwdLPTSchedulerILb1ELi128ELb0EEEEEEEEEvNT_6ParamsE$_ZN4cute3eso3ESOILb0ELb1EJiEEC2ERKi) ;  /* 0xffffa8a000007944 */ /* 0x000fea0003c3ffff */
[----:B-1----:R1:W5:Y:S01]  /*cbb0*/  LDL R3, [R1+0x1680] ;  /* 0x0016800001037983 */ /* 0x0023620000100800 */
[----:B------:R-:W-:-:S04]  /*cbc0*/  MOV R11, 0x0 ;  /* 0x00000000000b7802 */ /* 0x000fc80000000f00 */
[----:B------:R-:W-:Y:S05]  /*cbd0*/  RET.REL.NODEC R10 `(_ZN7cutlass13device_kernelIN5flash19enable_sm80_to_sm89INS1_16FlashAttnBwdSm80INS1_25CollectiveMainloopBwdSm80ILi2ELi2EN4cute5tupleIJNS5_1CILi128EEES8_NS7_ILi64EEEEEENS_10bfloat16_tEfNS_4arch4Sm80ELb1ELb0ELb1ELb1ELb0ELb0ELb0ELb0ELi2ELi4ELi4ELi4ELb0EEENS1_24CollectiveEpilogueBwdGQAISA_fSD_Li256ELb1ELb0EEENS1_25SingleTileBwdLPTSchedulerILb1ELi128ELb0EEEEEEEEEvNT_6ParamsE) ;  /* 0xffff34200a007950 */ /* 0x000fea0003c3ffff */
        .type           $_ZN7cutlass13device_kernelIN5flash19enable_sm80_to_sm89INS1_16FlashAttnBwdSm80INS1_25CollectiveMainloopBwdSm80ILi2ELi2EN4cute5tupleIJNS5_1CILi128EEES8_NS7_ILi64EEEEEENS_10bfloat16_tEfNS_4arch4Sm80ELb1ELb0ELb1ELb1ELb0ELb0ELb0ELb0ELi2ELi4ELi4ELi4ELb0EEENS1_24CollectiveEpilogueBwdGQAISA_fSD_Li256ELb1ELb0EEENS1_25SingleTileBwdLPTSchedulerILb1ELi128ELb0EEEEEEEEEvNT_6ParamsE$_ZZN4cute5sliceINS_5tupleIJNS_10UnderscoreES2_S2_iEEENS1_IJNS1_IJNS_1CILi1EEENS4_ILi0EEEEEENS4_ILi4096EEENS1_IJiiEEENS1_IJS6_NS4_ILi8192EEEEEEEEEEEDaRKT_RKT0_ENKUlRKT_RKT0_E_clIS2_S9_EEDaSL_SO_,@function
        .size           $_ZN7cutlass13device_kernelIN5flash19enable_sm80_to_sm89INS1_16FlashAttnBwdSm80INS1_25CollectiveMainloopBwdSm80ILi2ELi2EN4cute5tupleIJNS5_1CILi128EEES8_NS7_ILi64EEEEEENS_10bfloat16_tEfNS_4arch4Sm80ELb1ELb0ELb1ELb1ELb0ELb0ELb0ELb0ELi2ELi4ELi4ELi4ELb0EEENS1_24CollectiveEpilogueBwdGQAISA_fSD_Li256ELb1ELb0EEENS1_25SingleTileBwdLPTSchedulerILb1ELi128ELb0EEEEEEEEEvNT_6ParamsE$_ZZN4cute5sliceINS_5tupleIJNS_10UnderscoreES2_S2_iEEENS1_IJNS1_IJNS_1CILi1EEENS4_ILi0EEEEEENS4_ILi4096EEENS1_IJiiEEENS1_IJS6_NS4_ILi8192EEEEEEEEEEEDaRKT_RKT0_ENKUlRKT_RKT0_E_clIS2_S9_EEDaSL_SO_,($_ZN7cutlass13device_kernelIN5flash19enable_sm80_to_sm89INS1_16FlashAttnBwdSm80INS1_25CollectiveMainloopBwdSm80ILi2ELi2EN4cute5tupleIJNS5_1CILi128EEES8_NS7_ILi64EEEEEENS_10bfloat16_tEfNS_4arch4Sm80ELb1ELb0ELb1ELb1ELb0ELb0ELb0ELb0ELi2ELi4ELi4ELi4ELb0EEENS1_24CollectiveEpilogueBwdGQAISA_fSD_Li256ELb1ELb0EEENS1_25SingleTileBwdLPTSchedulerILb1ELi128ELb0EEEEEEEEEvNT_6ParamsE$_ZZN4cute5sliceINS_5tupleIJNS_10UnderscoreES2_S2_iEEENS1_IJNS1_IJNS_1CILi1EEENS4_ILi0EEEEEEiNS4_ILi1024EEENS4_ILi8192EEEEEEEEDaRKT_RKT0_ENKUlRKT_RKT0_E_clIS2_iEEDaSJ_SM_ - $_ZN7cutlass13device_kernelIN5flash19enable_sm80_to_sm89INS1_16FlashAttnBwdSm80INS1_25CollectiveMainloopBwdSm80ILi2ELi2EN4cute5tupleIJNS5_1CILi128EEES8_NS7_ILi64EEEEEENS_10bfloat16_tEfNS_4arch4Sm80ELb1ELb0ELb1ELb1ELb0ELb0ELb0ELb0ELi2ELi4ELi4ELi4ELb0EEENS1_24CollectiveEpilogueBwdGQAISA_fSD_Li256ELb1ELb0EEENS1_25SingleTileBwdLPTSchedulerILb1ELi128ELb0EEEEEEEEEvNT_6ParamsE$_ZZN4cute5sliceINS_5tupleIJNS_10UnderscoreES2_S2_iEEENS1_IJNS1_IJNS_1CILi1EEENS4_ILi0EEEEEENS4_ILi4096EEENS1_IJiiEEENS1_IJS6_NS4_ILi8192EEEEEEEEEEEDaRKT_RKT0_ENKUlRKT_RKT0_E_clIS2_S9_EEDaSL_SO_)
$_ZN7cutlass13device_kernelIN5flash19enable_sm80_to_sm89INS1_16FlashAttnBwdSm80INS1_25CollectiveMainloopBwdSm80ILi2ELi2EN4cute5tupleIJNS5_1CILi128EEES8_NS7_ILi64EEEEEENS_10bfloat16_tEfNS_4arch4Sm80ELb1ELb0ELb1ELb1ELb0ELb0ELb0ELb0ELi2ELi4ELi4ELi4ELb0EEENS1_24CollectiveEpilogueBwdGQAISA_fSD_Li256ELb1ELb0EEENS1_25SingleTileBwdLPTSchedulerILb1ELi128ELb0EEEEEEEEEvNT_6ParamsE$_ZZN4cute5sliceINS_5tupleIJNS_10UnderscoreES2_S2_iEEENS1_IJNS1_IJNS_1CILi1EEENS4_ILi0EEEEEENS4_ILi4096EEENS1_IJiiEEENS1_IJS6_NS4_ILi8192EEEEEEEEEEEDaRKT_RKT0_ENKUlRKT_RKT0_E_clIS2_S9_EEDaSL_SO_:
[----:B------:R-:W-:Y:S02]  /*cbe0*/  IADD3 R2, R1, 0x1380, RZ ;  /* 0x0000138001027810 */ /* 0x000fe40007ffe0ff */
[----:B------:R-:W-:Y:S02]  /*cbf0*/  MOV R6, 0xcc20 ;  /* 0x0000cc2000067802 */ /* 0x000fe40000000f00 */
[----:B------:R-:W-:Y:S02]  /*cc00*/  IADD3 R2, R2, c[0x0][0x20], RZ ;  /* 0x0000080002027a10 */ /* 0x000fe40007ffe0ff */
[----:B------:R-:W-:Y:S05]  /*cc10*/  CALL.REL.NOINC `($_ZN7cutlass13device_kernelIN5flash19enable_sm80_to_sm89INS1_16FlashAttnBwdSm80INS1_25CollectiveMainloopBwdSm80ILi2ELi2EN4cute5tupleIJNS5_1CILi128EEES8_NS7_ILi64EEEEEENS_10bfloat16_tEfNS_4arch4Sm80ELb1ELb0ELb1ELb1ELb0ELb0ELb0ELb0ELi2ELi4ELi4ELi4ELb0EEENS1_24CollectiveEpilogueBwdGQAISA_fSD_Li256ELb1ELb0EEENS1_25SingleTileBwdLPTSchedulerILb1ELi128ELb0EEEEEEEEEvNT_6ParamsE$_ZN4cute3eso3ESOILb0ELb1EJNS_5tupleIJiiEEEEEC2ERKS3_) ;  /* 0xffffa6d000007944 */ /* 0x000fea0003c3ffff */
[----:B-1----:R1:W5:Y:S01]  /*cc20*/  LDL.64 R2, [R1+0x1380] ;  /* 0x0013800001027983 */ /* 0x0023620000100a00 */
[----:B------:R-:W-:-:S04]  /*cc30*/  MOV R5, 0x0 ;  /* 0x0000000000057802 */ /* 0x000fc80000000f00 */
[----:B------:R-:W-:Y:S05]  /*cc40*/  RET.REL.NODEC R4 `(_ZN7cutlass13device_kernelIN5flash19enable_sm80_to_sm89INS1_16FlashAttnBwdSm80INS1_25CollectiveMainloopBwdSm80ILi2ELi2EN4cute5tupleIJNS5_1CILi128EEES8_NS7_ILi64EEEEEENS_10bfloat16_tEfNS_4arch4Sm80ELb1ELb0ELb1ELb1ELb0ELb0ELb0ELb0ELi2ELi4ELi4ELi4ELb0EEENS1_24CollectiveEpilogueBwdGQAISA_fSD_Li256ELb1ELb0EEENS1_25SingleTileBwdLPTSchedulerILb1ELi128ELb0EEEEEEEEEvNT_6ParamsE) ;  /* 0xffff33b004007950 */ /* 0x000fea0003c3ffff */
        .type           $_ZN7cutlass13device_kernelIN5flash19enable_sm80_to_sm89INS1_16FlashAttnBwdSm80INS1_25CollectiveMainloopBwdSm80ILi2ELi2EN4cute5tupleIJNS5_1CILi128EEES8_NS7_ILi64EEEEEENS_10bfloat16_tEfNS_4arch4Sm80ELb1ELb0ELb1ELb1ELb0ELb0ELb0ELb0ELi2ELi4ELi4ELi4ELb0EEENS1_24CollectiveEpilogueBwdGQAISA_fSD_Li256ELb1ELb0EEENS1_25SingleTileBwdLPTSchedulerILb1ELi128ELb0EEEEEEEEEvNT_6ParamsE$_ZZN4cute5sliceINS_5tupleIJNS_10UnderscoreES2_S2_iEEENS1_IJNS1_IJNS_1CILi1EEENS4_ILi0EEEEEEiNS4_ILi1024EEENS4_ILi8192EEEEEEEEDaRKT_RKT0_ENKUlRKT_RKT0_E_clIS2_iEEDaSJ_SM_,@function
        .size           $_ZN7cutlass13device_kernelIN5flash19enable_sm80_to_sm89INS1_16FlashAttnBwdSm80INS1_25CollectiveMainloopBwdSm80ILi2ELi2EN4cute5tupleIJNS5_1CILi128EEES8_NS7_ILi64EEEEEENS_10bfloat16_tEfNS_4arch4Sm80ELb1ELb0ELb1ELb1ELb0ELb0ELb0ELb0ELi2ELi4ELi4ELi4ELb0EEENS1_24CollectiveEpilogueBwdGQAISA_fSD_Li256ELb1ELb0EEENS1_25SingleTileBwdLPTSchedulerILb1ELi128ELb0EEEEEEEEEvNT_6ParamsE$_ZZN4cute5sliceINS_5tupleIJNS_10UnderscoreES2_S2_iEEENS1_IJNS1_IJNS_1CILi1EEENS4_ILi0EEEEEEiNS4_ILi1024EEENS4_ILi8192EEEEEEEEDaRKT_RKT0_ENKUlRKT_RKT0_E_clIS2_iEEDaSJ_SM_,($_ZN7cutlass13device_kernelIN5flash19enable_sm80_to_sm89INS1_16FlashAttnBwdSm80INS1_25CollectiveMainloopBwdSm80ILi2ELi2EN4cute5tupleIJNS5_1CILi128EEES8_NS7_ILi64EEEEEENS_10bfloat16_tEfNS_4arch4Sm80ELb1ELb0ELb1ELb1ELb0ELb0ELb0ELb0ELi2ELi4ELi4ELi4ELb0EEENS1_24CollectiveEpilogueBwdGQAISA_fSD_Li256ELb1ELb0EEENS1_25SingleTileBwdLPTSchedulerILb1ELi128ELb0EEEEEEEEEvNT_6ParamsE$_ZZN4cute5sliceINS_5tupleIJNS_10UnderscoreES2_S2_iEEENS1_IJNS1_IJNS_1CILi1EEENS4_ILi0EEEEEElS6_lEEEEEDaRKT_RKT0_ENKUlRKT_RKT0_E_clIS2_lEEDaSH_SK_ - $_ZN7cutlass13device_kernelIN5flash19enable_sm80_to_sm89INS1_16FlashAttnBwdSm80INS1_25CollectiveMainloopBwdSm80ILi2ELi2EN4cute5tupleIJNS5_1CILi128EEES8_NS7_ILi64EEEEEENS_10bfloat16_tEfNS_4arch4Sm80ELb1ELb0ELb1ELb1ELb0ELb0ELb0ELb0ELi2ELi4ELi4ELi4ELb0EEENS1_24CollectiveEpilogueBwdGQAISA_fSD_Li256ELb1ELb0EEENS1_25SingleTileBwdLPTSchedulerILb1ELi128ELb0EEEEEEEEEvNT_6ParamsE$_ZZN4cute5sliceINS_5tupleIJNS_10UnderscoreES2_S2_iEEENS1_IJNS1_IJNS_1CILi1EEENS4_ILi0EEEEEEiNS4_ILi1024EEENS4_ILi8192EEEEEEEEDaRKT_RKT0_ENKUlRKT_RKT0_E_clIS2_iEEDaSJ_SM_)
$_ZN7cutlass13device_kernelIN5flash19enable_sm80_to_sm89INS1_16FlashAttnBwdSm80INS1_25CollectiveMainloopBwdSm80ILi2ELi2EN4cute5tupleIJNS5_1CILi128EEES8_NS7_ILi64EEEEEENS_10bfloat16_tEfNS_4arch4Sm80ELb1ELb0ELb1ELb1ELb0ELb0ELb0ELb0ELi2ELi4ELi4ELi4ELb0EEENS1_24CollectiveEpilogueBwdGQAISA_fSD_Li256ELb1ELb0EEENS1_25SingleTileBwdLPTSchedulerILb1ELi128ELb0EEEEEEEEEvNT_6ParamsE$_ZZN4cute5sliceINS_5tupleIJNS_10UnderscoreES2_S2_iEEENS1_IJNS1_IJNS_1CILi1EEENS4_ILi0EEEEEEiNS4_ILi1024EEENS4_ILi8192EEEEEEEEDaRKT_RKT0_ENKUlRKT_RKT0_E_clIS2_iEEDaSJ_SM_:
[----:B------:R-:W-:Y:S02]  /*cc50*/  IADD3 R2, R1, 0x1380, RZ ;  /* 0x0000138001027810 */ /* 0x000fe40007ffe0ff */
[----:B------:R-:W-:Y:S02]  /*cc60*/  MOV R8, 0xcc90 ;  /* 0x0000cc9000087802 */ /* 0x000fe40000000f00 */
[----:B------:R-:W-:Y:S02]  /*cc70*/  IADD3 R2, R2, c[0x0][0x20], RZ ;  /* 0x0000080002027a10 */ /* 0x000fe40007ffe0ff */
[----:B------:R-:W-:Y:S05]  /*cc80*/  CALL.REL.NOINC `($_ZN7cutlass13device_kernelIN5flash19enable_sm80_to_sm89INS1_16FlashAttnBwdSm80INS1_25CollectiveMainloopBwdSm80ILi2ELi2EN4cute5tupleIJNS5_1CILi128EEES8_NS7_ILi64EEEEEENS_10bfloat16_tEfNS_4arch4Sm80ELb1ELb0ELb1ELb1ELb0ELb0ELb0ELb0ELi2ELi4ELi4ELi4ELb0EEENS1_24CollectiveEpilogueBwdGQAISA_fSD_Li256ELb1ELb0EEENS1_25SingleTileBwdLPTSchedulerILb1ELi128ELb0EEEEEEEEEvNT_6ParamsE$_ZN4cute3eso3ESOILb0ELb1EJiEEC2ERKi) ;  /* 0xffffa7c000007944 */ /* 0x000fea0003c3ffff */
[----:B-1----:R1:W5:Y:S01]  /*cc90*/  LDL R3, [R1+0x1380] ;  /* 0x0013800001037983 */ /* 0x0023620000100800 */
[----:B------:R-:W-:Y:S02]  /*cca0*/  MOV R8, R4 ;  /* 0x0000000400087202 */ /* 0x000fe40000000f00 */
[----:B------:R-:W-:-:S04]  /*ccb0*/  MOV R9, 0x0 ;  /* 0x0000000000097802 */ /* 0x000fc80000000f00 */
[----:B------:R-:W-:Y:S05]  /*ccc0*/  RET.REL.NODEC R8 `(_ZN7cutlass13device_kernelIN5flash19enable_sm80_to_sm89INS1_16FlashAttnBwdSm80INS1_25CollectiveMainloopBwdSm80ILi2ELi2EN4cute5tupleIJNS5_1CILi128EEES8_NS7_ILi64EEEEEENS_10bfloat16_tEfNS_4arch4Sm80ELb1ELb0ELb1ELb1ELb0ELb0ELb0ELb0ELi2ELi4ELi4ELi4ELb0EEENS1_24CollectiveEpilogueBwdGQAISA_fSD_Li256ELb1ELb0EEENS1_25SingleTileBwdLPTSchedulerILb1ELi128ELb0EEEEEEEEEvNT_6ParamsE) ;  /* 0xffff333008007950 */ /* 0x000fea0003c3ffff */
        .type           $_ZN7cutlass13device_kernelIN5flash19enable_sm80_to_sm89INS1_16FlashAttnBwdSm80INS1_25CollectiveMainloopBwdSm80ILi2ELi2EN4cute5tupleIJNS5_1CILi128EEES8_NS7_ILi64EEEEEENS_10bfloat16_tEfNS_4arch4Sm80ELb1ELb0ELb1ELb1ELb0ELb0ELb0ELb0ELi2ELi4ELi4ELi4ELb0EEENS1_24CollectiveEpilogueBwdGQAISA_fSD_Li256ELb1ELb0EEENS1_25SingleTileBwdLPTSchedulerILb1ELi128ELb0EEEEEEEEEvNT_6ParamsE$_ZZN4cute5sliceINS_5tupleIJNS_10UnderscoreES2_S2_iEEENS1_IJNS1_IJNS_1CILi1EEENS4_ILi0EEEEEElS6_lEEEEEDaRKT_RKT0_ENKUlRKT_RKT0_E_clIS2_lEEDaSH_SK_,@function
        .size           $_ZN7cutlass13device_kernelIN5flash19enable_sm80_to_sm89INS1_16FlashAttnBwdSm80INS1_25CollectiveMainloopBwdSm80ILi2ELi2EN4cute5tupleIJNS5_1CILi128EEES8_NS7_ILi64EEEEEENS_10bfloat16_tEfNS_4arch4Sm80ELb1ELb0ELb1ELb1ELb0ELb0ELb0ELb0ELi2ELi4ELi4ELi4ELb0EEENS1_24CollectiveEpilogueBwdGQAISA_fSD_Li256ELb1ELb0EEENS1_25SingleTileBwdLPTSchedulerILb1ELi128ELb0EEEEEEEEEvNT_6ParamsE$_ZZN4cute5sliceINS_5tupleIJNS_10UnderscoreES2_S2_iEEENS1_IJNS1_IJNS_1CILi1EEENS4_ILi0EEEEEElS6_lEEEEEDaRKT_RKT0_ENKUlRKT_RKT0_E_clIS2_lEEDaSH_SK_,($_ZN7cutlass13device_kernelIN5flash19enable_sm80_to_sm89INS1_16FlashAttnBwdSm80INS1_25CollectiveMainloopBwdSm80ILi2ELi2EN4cute5tupleIJNS5_1CILi128EEES8_NS7_ILi64EEEEEENS_10bfloat16_tEfNS_4arch4Sm80ELb1ELb0ELb1ELb1ELb0ELb0ELb0ELb0ELi2ELi4ELi4ELi4ELb0EEENS1_24CollectiveEpilogueBwdGQAISA_fSD_Li256ELb1ELb0EEENS1_25SingleTileBwdLPTSchedulerILb1ELi128ELb0EEEEEEEEEvNT_6ParamsE$_ZZN4cute5sliceINS_5tupleIJNS_10UnderscoreES2_iEEENS1_IJNS1_IJNS_1CILi1EEENS4_ILi0EEEEEEiNS4_ILi1024EEEEEEEEDaRKT_RKT0_ENKUlRKT_RKT0_E_clIS2_iEEDaSI_SL_ - $_ZN7cutlass13device_kernelIN5flash19enable_sm80_to_sm89INS1_16FlashAttnBwdSm80INS1_25CollectiveMainloopBwdSm80ILi2ELi2EN4cute5tupleIJNS5_1CILi128EEES8_NS7_ILi64EEEEEENS_10bfloat16_tEfNS_4arch4Sm80ELb1ELb0ELb1ELb1ELb0ELb0ELb0ELb0ELi2ELi4ELi4ELi4ELb0EEENS1_24CollectiveEpilogueBwdGQAISA_fSD_Li256ELb1ELb0EEENS1_25SingleTileBwdLPTSchedulerILb1ELi128ELb0EEEEEEEEEvNT_6ParamsE$_ZZN4cute5sliceINS_5tupleIJNS_10UnderscoreES2_S2_iEEENS1_IJNS1_IJNS_1CILi1EEENS4_ILi0EEEEEElS6_lEEEEEDaRKT_RKT0_ENKUlRKT_RKT0_E_clIS2_lEEDaSH_SK_)
$_ZN7cutlass13device_kernelIN5flash19enable_sm80_to_sm89INS1_16FlashAttnBwdSm80INS1_25CollectiveMainloopBwdSm80ILi2ELi2EN4cute5tupleIJNS5_1CILi128EEES8_NS7_ILi64EEEEEENS_10bfloat16_tEfNS_4arch4Sm80ELb1ELb0ELb1ELb1ELb0ELb0ELb0ELb0ELi2ELi4ELi4ELi4ELb0EEENS1_24CollectiveEpilogueBwdGQAISA_fSD_Li256ELb1ELb0EEENS1_25SingleTileBwdLPTSchedulerILb1ELi128ELb0EEEEEEEEEvNT_6ParamsE$_ZZN4cute5sliceINS_5tupleIJNS_10UnderscoreES2_S2_iEEENS1_IJNS1_IJNS_1CILi1EEENS4_ILi0EEEEEElS6_lEEEEEDaRKT_RKT0_ENKUlRKT_RKT0_E_clIS2_lEEDaSH_SK_:
[----:B------:R-:W-:Y:S02]  /*ccd0*/  IADD3 R5, R1, 0x16a8, RZ ;  /* 0x000016a801057810 */ /* 0x000fe40007ffe0ff */
[----:B------:R-:W-:Y:S02]  /*cce0*/  MOV R6, 0xcd10 ;  /* 0x0000cd1000067802 */ /* 0x000fe40000000f00 */
[----:B------:R-:W-:Y:S02]  /*ccf0*/  IADD3 R5, R5, c[0x0][0x20], RZ ;  /* 0x0000080005057a10 */ /* 0x000fe40007ffe0ff */
[----:B------:R-:W-:Y:S05]  /*cd00*/  CALL.REL.NOINC `($_ZN7cutlass13device_kernelIN5flash19enable_sm80_to_sm89INS1_16FlashAttnBwdSm80INS1_25CollectiveMainloopBwdSm80ILi2ELi2EN4cute5tupleIJNS5_1CILi128EEES8_NS7_ILi64EEEEEENS_10bfloat16_tEfNS_4arch4Sm80ELb1ELb0ELb1ELb1ELb0ELb0ELb0ELb0ELi2ELi4ELi4ELi4ELb0EEENS1_24CollectiveEpilogueBwdGQAISA_fSD_Li256ELb1ELb0EEENS1_25SingleTileBwdLPTSchedulerILb1ELi128ELb0EEEEEEEEEvNT_6ParamsE$_ZN4cute3eso3ESOILb0ELb1EJlEEC2ERKl) ;  /* 0xffffa94000007944 */ /* 0x000fea0003c3ffff */
[----:B-1----:R1:W5:Y:S01]  /*cd10*/  LDL.64 R2, [R1+0x16a8] ;  /* 0x0016a80001027983 */ /* 0x0023620000100a00 */
[----:B------:R-:W-:-:S04]  /*cd20*/  MOV R5, 0x0 ;  /* 0x0000000000057802 */ /* 0x000fc80000000f00 */
[----:B------:R-:W-:Y:S05]  /*cd30*/  RET.REL.NODEC R4 `(_ZN7cutlass13device_kernelIN5flash19enable_sm80_to_sm89INS1_16FlashAttnBwdSm80INS1_25CollectiveMainloopBwdSm80ILi2ELi2EN4cute5tupleIJNS5_1CILi128EEES8_NS7_ILi64EEEEEENS_10bfloat16_tEfNS_4arch4Sm80ELb1ELb0ELb1ELb1ELb0ELb0ELb0ELb0ELi2ELi4ELi4ELi4ELb0EEENS1_24CollectiveEpilogueBwdGQAISA_fSD_Li256ELb1ELb0EEENS1_25SingleTileBwdLPTSchedulerILb1ELi128ELb0EEEEEEEEEvNT_6ParamsE) ;  /* 0xffff32c004007950 */ /* 0x000fea0003c3ffff */
        .type           $_ZN7cutlass13device_kernelIN5flash19enable_sm80_to_sm89INS1_16FlashAttnBwdSm80INS1_25CollectiveMainloopBwdSm80ILi2ELi2EN4cute5tupleIJNS5_1CILi128EEES8_NS7_ILi64EEEEEENS_10bfloat16_tEfNS_4arch4Sm80ELb1ELb0ELb1ELb1ELb0ELb0ELb0ELb0ELi2ELi4ELi4ELi4ELb0EEENS1_24CollectiveEpilogueBwdGQAISA_fSD_Li256ELb1ELb0EEENS1_25SingleTileBwdLPTSchedulerILb1ELi128ELb0EEEEEEEEEvNT_6ParamsE$_ZZN4cute5sliceINS_5tupleIJNS_10UnderscoreES2_iEEENS1_IJNS1_IJNS_1CILi1EEENS4_ILi0EEEEEEiNS4_ILi1024EEEEEEEEDaRKT_RKT0_ENKUlRKT_RKT0_E_clIS2_iEEDaSI_SL_,@function
        .size           $_ZN7cutlass13device_kernelIN5flash19enable_sm80_to_sm89INS1_16FlashAttnBwdSm80INS1_25CollectiveMainloopBwdSm80ILi2ELi2EN4cute5tupleIJNS5_1CILi128EEES8_NS7_ILi64EEEEEENS_10bfloat16_tEfNS_4arch4Sm80ELb1ELb0ELb1ELb1ELb0ELb0ELb0ELb0ELi2ELi4ELi4ELi4ELb0EEENS1_24CollectiveEpilogueBwdGQAISA_fSD_Li256ELb1ELb0EEENS1_25SingleTileBwdLPTSchedulerILb1ELi128ELb0EEEEEEEEEvNT_6ParamsE$_ZZN4cute5sliceINS_5tupleIJNS_10UnderscoreES2_iEEENS1_IJNS1_IJNS_1CILi1EEENS4_ILi0EEEEEEiNS4_ILi1024EEEEEEEEDaRKT_RKT0_ENKUlRKT_RKT0_E_clIS2_iEEDaSI_SL_,($_ZN7cutlass13device_kernelIN5flash19enable_sm80_to_sm89INS1_16FlashAttnBwdSm80INS1_25CollectiveMainloopBwdSm80ILi2ELi2EN4cute5tupleIJNS5_1CILi128EEES8_NS7_ILi64EEEEEENS_10bfloat16_tEfNS_4arch4Sm80ELb1ELb0ELb1ELb1ELb0ELb0ELb0ELb0ELi2ELi4ELi4ELi4ELb0EEENS1_24CollectiveEpilogueBwdGQAISA_fSD_Li256ELb1ELb0EEENS1_25SingleTileBwdLPTSchedulerILb1ELi128ELb0EEEEEEEEEvNT_6ParamsE$_ZZN4cute6detail10lift_sliceINS_5tupleIJNS_1CILi0EEENS_10UnderscoreEEEENS2_IJNS2_IJS4_S4_EEEiEEEEEDaRKT_RKT0_ENKUlRKT_RKT0_E_clIS5_iEEDaSH_SK_ - $_ZN7cutlass13device_kernelIN5flash19enable_sm80_to_sm89INS1_16FlashAttnBwdSm80INS1_25CollectiveMainloopBwdSm80ILi2ELi2EN4cute5tupleIJNS5_1CILi128EEES8_NS7_ILi64EEEEEENS_10bfloat16_tEfNS_4arch4Sm80ELb1ELb0ELb1ELb1ELb0ELb0ELb0ELb0ELi2ELi4ELi4ELi4ELb0EEENS1_24CollectiveEpilogueBwdGQAISA_fSD_Li256ELb1ELb0EEENS1_25SingleTileBwdLPTSchedulerILb1ELi128ELb0EEEEEEEEEvNT_6ParamsE$_ZZN4cute5sliceINS_5tupleIJNS_10UnderscoreES2_iEEENS1_IJNS1_IJNS_1CILi1EEENS4_ILi0EEEEEEiNS4_ILi1024EEEEEEEEDaRKT_RKT0_ENKUlRKT_RKT0_E_clIS2_iEEDaSI_SL_)
$_ZN7cutlass13device_kernelIN5flash19enable_sm80_to_sm89INS1_16FlashAttnBwdSm80INS1_25CollectiveMainloopBwdSm80ILi2ELi2EN4cute5tupleIJNS5_1CILi128EEES8_NS7_ILi64EEEEEENS_10bfloat16_tEfNS_4arch4Sm80ELb1ELb0ELb1ELb1ELb0ELb0ELb0ELb0ELi2ELi4ELi4ELi4ELb0EEENS1_24CollectiveEpilogueBwdGQAISA_fSD_Li256ELb1ELb0EEENS1_25SingleTileBwdLPTSchedulerILb1ELi128ELb0EEEEEEEEEvNT_6ParamsE$_ZZN4cute5sliceINS_5tupleIJNS_10UnderscoreES2_iEEENS1_IJNS1_IJNS_1CILi1EEENS4_ILi0EEEEEEiNS4_ILi1024EEEEEEEEDaRKT_RKT0_ENKUlRKT_RKT0_E_clIS2_iEEDaSI_SL_:
        /* <DEDUP_REMOVED lines=8> */
        .type           $_ZN7cutlass13device_kernelIN5flash19enable_sm80_to_sm89INS1_16FlashAttnBwdSm80INS1_25CollectiveMainloopBwdSm80ILi2ELi2EN4cute5tupleIJNS5_1CILi128EEES8_NS7_ILi64EEEEEENS_10bfloat16_tEfNS_4arch4Sm80ELb1ELb0ELb1ELb1ELb0ELb0ELb0ELb0ELi2ELi4ELi4ELi4ELb0EEENS1_24CollectiveEpilogueBwdGQAISA_fSD_Li256ELb1ELb0EEENS1_25SingleTileBwdLPTSchedulerILb1ELi128ELb0EEEEEEEEEvNT_6ParamsE$_ZZN4cute6detail10lift_sliceINS_5tupleIJNS_1CILi0EEENS_10UnderscoreEEEENS2_IJNS2_IJS4_S4_EEEiEEEEEDaRKT_RKT0_ENKUlRKT_RKT0_E_clIS5_iEEDaSH_SK_,@function
        .size           $_ZN7cutlass13device_kernelIN5flash19enable_sm80_to_sm89INS1_16FlashAttnBwdSm80INS1_25CollectiveMainloopBwdSm80ILi2ELi2EN4cute5tupleIJNS5_1CILi128EEES8_NS7_ILi64EEEEEENS_10bfloat16_tEfNS_4arch4Sm80ELb1ELb0ELb1ELb1ELb0ELb0ELb0ELb0ELi2ELi4ELi4ELi4ELb0EEENS1_24CollectiveEpilogueBwdGQAISA_fSD_Li256ELb1ELb0EEENS1_25SingleTileBwdLPTSchedulerILb1ELi128ELb0EEEEEEEEEvNT_6ParamsE$_ZZN4cute6detail10lift_sliceINS_5tupleIJNS_1CILi0EEENS_10UnderscoreEEEENS2_IJNS2_IJS4_S4_EEEiEEEEEDaRKT_RKT0_ENKUlRKT_RKT0_E_clIS5_iEEDaSH_SK_,($_ZN7cutlass13device_kernelIN5flash19enable_sm80_to_sm89INS1_16FlashAttnBwdSm80INS1_25CollectiveMainloopBwdSm80ILi2ELi2EN4cute5tupleIJNS5_1CILi128EEES8_NS7_ILi64EEEEEENS_10bfloat16_tEfNS_4arch4Sm80ELb1ELb0ELb1ELb1ELb0ELb0ELb0ELb0ELi2ELi4ELi4ELi4ELb0EEENS1_24CollectiveEpilogueBwdGQAISA_fSD_Li256ELb1ELb0EEENS1_25SingleTileBwdLPTSchedulerILb1ELi128ELb0EEEEEEEEEvNT_6ParamsE$_ZZN4cute6detail16composition_implINS_1CILi2EEEiNS_5tupleIJNS2_ILi1EEES3_EEENS4_IJNS2_ILi0EEES5_EEEEEDaRKT_RKT0_RKT1_RKT2_ENKUlRKT_RKT0_E_clIS3_S5_EEDaSN_SQ_ - $_ZN7cutlass13device_kernelIN5flash19enable_sm80_to_sm89INS1_16FlashAttnBwdSm80INS1_25CollectiveMainloopBwdSm80ILi2ELi2EN4cute5tupleIJNS5_1CILi128EEES8_NS7_ILi64EEEEEENS_10bfloat16_tEfNS_4arch4Sm80ELb1ELb0ELb1ELb1ELb0ELb0ELb0ELb0ELi2ELi4ELi4ELi4ELb0EEENS1_24CollectiveEpilogueBwdGQAISA_fSD_Li256ELb1ELb0EEENS1_25SingleTileBwdLPTSchedulerILb1ELi128ELb0EEEEEEEEEvNT_6ParamsE$_ZZN4cute6detail10lift_sliceINS_5tupleIJNS_1CILi0EEENS_10UnderscoreEEEENS2_IJNS2_IJS4_S4_EEEiEEEEEDaRKT_RKT0_ENKUlRKT_RKT0_E_clIS5_iEEDaSH_SK_)
$_ZN7cutlass13device_kernelIN5flash19enable_sm80_to_sm89INS1_16FlashAttnBwdSm80INS1_25CollectiveMainloopBwdSm80ILi2ELi2EN4cute5tupleIJNS5_1CILi128EEES8_NS7_ILi64EEEEEENS_10bfloat16_tEfNS_4arch4Sm80ELb1ELb0ELb1ELb1ELb0ELb0ELb0ELb0ELi2ELi4ELi4ELi4ELb0EEENS1_24CollectiveEpilogueBwdGQAISA_fSD_Li256ELb1ELb0EEENS1_25SingleTileBwdLPTSchedulerILb1ELi128ELb0EEEEEEEEEvNT_6ParamsE$_ZZN4cute6detail10lift_sliceINS_5tupleIJNS_1CILi0EEENS_10UnderscoreEEEENS2_IJNS2_IJS4_S4_EEEiEEEEEDaRKT_RKT0_ENKUlRKT_RKT0_E_clIS5_iEEDaSH_SK_:
[----:B------:R-:W-:Y:S02]  /*cdc0*/  IADD3 R2, R1, 0x1680, RZ ;  /* 0x0000168001027810 */ /* 0x000fe40007ffe0ff */
[----:B------:R-:W-:Y:S02]  /*cdd0*/  MOV R8, 0xce00 ;  /* 0x0000ce0000087802 */ /* 0x000fe40000000f00 */
[----:B------:R-:W-:Y:S02]  /*cde0*/  IADD3 R2, R2, c[0x0][0x20], RZ ;  /* 0x0000080002027a10 */ /* 0x000fe40007ffe0ff */
[----:B------:R-:W-:Y:S05]  /*cdf0*/  CALL.REL.NOINC `($_ZN7cutlass13device_kernelIN5flash19enable_sm80_to_sm89INS1_16FlashAttnBwdSm80INS1_25CollectiveMainloopBwdSm80ILi2ELi2EN4cute5tupleIJNS5_1CILi128EEES8_NS7_ILi64EEEEEENS_10bfloat16_tEfNS_4arch4Sm80ELb1ELb0ELb1ELb1ELb0ELb0ELb0ELb0ELi2ELi4ELi4ELi4ELb0EEENS1_24CollectiveEpilogueBwdGQAISA_fSD_Li256ELb1ELb0EEENS1_25SingleTileBwdLPTSchedulerILb1ELi128ELb0EEEEEEEEEvNT_6ParamsE$_ZN4cute3eso3ESOILb0ELb1EJiEEC2ERKi) ;  /* 0xffffa65000007944 */ /* 0x000fea0003c3ffff */
[----:B-1----:R1:W5:Y:S01]  /*ce00*/  LDL R3, [R1+0x1680] ;  /* 0x0016800001037983 */ /* 0x0023620000100800 */
[----:B------:R-:W-:-:S04]  /*ce10*/  MOV R11, 0x0 ;  /* 0x00000000000b7802 */ /* 0x000fc80000000f00 */
[----:B------:R-:W-:Y:S05]  /*ce20*/  RET.REL.NODEC R10 `(_ZN7cutlass13device_kernelIN5flash19enable_sm80_to_sm89INS1_16FlashAttnBwdSm80INS1_25CollectiveMainloopBwdSm80ILi2ELi2EN4cute5tupleIJNS5_1CILi128EEES8_NS7_ILi64EEEEEENS_10bfloat16_tEfNS_4arch4Sm80ELb1ELb0ELb1ELb1ELb0ELb0ELb0ELb0ELi2ELi4ELi4ELi4ELb0EEENS1_24CollectiveEpilogueBwdGQAISA_fSD_Li256ELb1ELb0EEENS1_25SingleTileBwdLPTSchedulerILb1ELi128ELb0EEEEEEEEEvNT_6ParamsE) ;  /* 0xffff31d00a007950 */ /* 0x000fea0003c3ffff */
        .type           $_ZN7cutlass13device_kernelIN5flash19enable_sm80_to_sm89INS1_16FlashAttnBwdSm80INS1_25CollectiveMainloopBwdSm80ILi2ELi2EN4cute5tupleIJNS5_1CILi128EEES8_NS7_ILi64EEEEEENS_10bfloat16_tEfNS_4arch4Sm80ELb1ELb0ELb1ELb1ELb0ELb0ELb0ELb0ELi2ELi4ELi4ELi4ELb0EEENS1_24CollectiveEpilogueBwdGQAISA_fSD_Li256ELb1ELb0EEENS1_25SingleTileBwdLPTSchedulerILb1ELi128ELb0EEEEEEEEEvNT_6ParamsE$_ZZN4cute6detail16composition_implINS_1CILi2EEEiNS_5tupleIJNS2_ILi1EEES3_EEENS4_IJNS2_ILi0EEES5_EEEEEDaRKT_RKT0_RKT1_RKT2_ENKUlRKT_RKT0_E_clIS3_S5_EEDaSN_SQ_,@function
        .size           $_ZN7cutlass13device_kernelIN5flash19enable_sm80_to_sm89INS1_16FlashAttnBwdSm80INS1_25CollectiveMainloopBwdSm80ILi2ELi2EN4cute5tupleIJNS5_1CILi128EEES8_NS7_ILi64EEEEEENS_10bfloat16_tEfNS_4arch4Sm80ELb1ELb0ELb1ELb1ELb0ELb0ELb0ELb0ELi2ELi4ELi4ELi4ELb0EEENS1_24CollectiveEpilogueBwdGQAISA_fSD_Li256ELb1ELb0EEENS1_25SingleTileBwdLPTSchedulerILb1ELi128ELb0EEEEEEEEEvNT_6ParamsE$_ZZN4cute6detail16composition_implINS_1CILi2EEEiNS_5tupleIJNS2_ILi1EEES3_EEENS4_IJNS2_ILi0EEES5_EEEEEDaRKT_RKT0_RKT1_RKT2_ENKUlRKT_RKT0_E_clIS3_S5_EEDaSN_SQ_,($_ZN7cutlass13device_kernelIN5flash19enable_sm80_to_sm89INS1_16FlashAttnBwdSm80INS1_25CollectiveMainloopBwdSm80ILi2ELi2EN4cute5tupleIJNS5_1CILi128EEES8_NS7_ILi64EEEEEENS_10bfloat16_tEfNS_4arch4Sm80ELb1ELb0ELb1ELb1ELb0ELb0ELb0ELb0ELi2ELi4ELi4ELi4ELb0EEENS1_24CollectiveEpilogueBwdGQAISA_fSD_Li256ELb1ELb0EEENS1_25SingleTileBwdLPTSchedulerILb1ELi128ELb0EEEEEEEEEvNT_6ParamsE$_ZZN4cute6detail16composition_implINS_5tupleIJNS_1CILi16EEENS3_ILi2EEES5_S5_NS3_ILi4EEES5_EEENS2_IJNS3_ILi1EEEiiiNS3_ILi144EEENS3_ILi512EEEEEENS2_IJNS2_IJS5_S5_EEES6_NS3_ILi8EEEEEENS2_IJNS2_IJNS3_ILi64EEESA_EEES4_NS3_ILi1024EEEEEEEEDaRKT_RKT0_RKT1_RKT2_ENKUlRKT_RKT0_E_clIS6_S4_EEDaSX_S10_ - $_ZN7cutlass13device_kernelIN5flash19enable_sm80_to_sm89INS1_16FlashAttnBwdSm80INS1_25CollectiveMainloopBwdSm80ILi2ELi2EN4cute5tupleIJNS5_1CILi128EEES8_NS7_ILi64EEEEEENS_10bfloat16_tEfNS_4arch4Sm80ELb1ELb0ELb1ELb1ELb0ELb0ELb0ELb0ELi2ELi4ELi4ELi4ELb0EEENS1_24CollectiveEpilogueBwdGQAISA_fSD_Li256ELb1ELb0EEENS1_25SingleTileBwdLPTSchedulerILb1ELi128ELb0EEEEEEEEEvNT_6ParamsE$_ZZN4cute6detail16composition_implINS_1CILi2EEEiNS_5tupleIJNS2_ILi1EEES3_EEENS4_IJNS2_ILi0EEES5_EEEEEDaRKT_RKT0_RKT1_RKT2_ENKUlRKT_RKT0_E_clIS3_S5_EEDaSN_SQ_)
$_ZN7cutlass13device_kernelIN5flash19enable_sm80_to_sm89INS1_16FlashAttnBwdSm80INS1_25CollectiveMainloopBwdSm80ILi2ELi2EN4cute5tupleIJNS5_1CILi128EEES8_NS7_ILi64EEEEEENS_10bfloat16_tEfNS_4arch4Sm80ELb1ELb0ELb1ELb1ELb0ELb0ELb0ELb0ELi2ELi4ELi4ELi4ELb0EEENS1_24CollectiveEpilogueBwdGQAISA_fSD_Li256ELb1ELb0EEENS1_25SingleTileBwdLPTSchedulerILb1ELi128ELb0EEEEEEEEEvNT_6ParamsE$_ZZN4cute6detail16composition_implINS_1CILi2EEEiNS_5tupleIJNS2_ILi1EEES3_EEENS4_IJNS2_ILi0EEES5_EEEEEDaRKT_RKT0_RKT1_RKT2_ENKUlRKT_RKT0_E_clIS3_S5_EEDaSN_SQ_:
[----:B------:R-:W-:Y:S02]  /*ce30*/  IADD3 R2, R1, 0x1688, RZ ;  /* 0x0000168801027810 */ /* 0x000fe40007ffe0ff */
[----:B------:R-:W-:Y:S02]  /*ce40*/  MOV R6, 0xce70 ;  /* 0x0000ce7000067802 */ /* 0x000fe40000000f00 */
[----:B------:R-:W-:Y:S02]  /*ce50*/  IADD3 R2, R2, c[0x0][0x20], RZ ;  /* 0x0000080002027a10 */ /* 0x000fe40007ffe0ff */
[----:B------:R-:W-:Y:S05]  /*ce60*/  CALL.REL.NOINC `($_ZN7cutlass13device_kernelIN5flash19enable_sm80_to_sm89INS1_16FlashAttnBwdSm80INS1_25CollectiveMainloopBwdSm80ILi2ELi2EN4cute5tupleIJNS5_1CILi128EEES8_NS7_ILi64EEEEEENS_10bfloat16_tEfNS_4arch4Sm80ELb1ELb0ELb1ELb1ELb0ELb0ELb0ELb0ELi2ELi4ELi4ELi4ELb0EEENS1_24CollectiveEpilogueBwdGQAISA_fSD_Li256ELb1ELb0EEENS1_25SingleTileBwdLPTSchedulerILb1ELi128ELb0EEEEEEEEEvNT_6ParamsE$_ZN4cute5tupleIJNS_1CILi2EEEiEEC2ERKS2_RKi) ;  /* 0xffffe22000007944 */ /* 0x000fea0003c3ffff */
[----:B------:R1:W5:Y:S01]  /*ce70*/  LDL R3, [R1+0x1688] ;  /* 0x0016880001037983 */ /* 0x0003620000100800 */
[----:B------:R-:W-:-:S04]  /*ce80*/  MOV R9, 0x0 ;  /* 0x0000000000097802 */ /* 0x000fc80000000f00 */
[----:B------:R-:W-:Y:S05]  /*ce90*/  RET.REL.NODEC R8 `(_ZN7cutlass13device_kernelIN5flash19enable_sm80_to_sm89INS1_16FlashAttnBwdSm80INS1_25CollectiveMainloopBwdSm80ILi2ELi2EN4cute5tupleIJNS5_1CILi128EEES8_NS7_ILi64EEEEEENS_10bfloat16_tEfNS_4arch4Sm80ELb1ELb0ELb1ELb1ELb0ELb0ELb0ELb0ELi2ELi4ELi4ELi4ELb0EEENS1_24CollectiveEpilogueBwdGQAISA_fSD_Li256ELb1ELb0EEENS1_25SingleTileBwdLPTSchedulerILb1ELi128ELb0EEEEEEEEEvNT_6ParamsE) ;  /* 0xffff316008007950 */ /* 0x000fea0003c3ffff */
        .type           $_ZN7cutlass13device_kernelIN5flash19enable_sm80_to_sm89INS1_16FlashAttnBwdSm80INS1_25CollectiveMainloopBwdSm80ILi2ELi2EN4cute5tupleIJNS5_1CILi128EEES8_NS7_ILi64EEEEEENS_10bfloat16_tEfNS_4arch4Sm80ELb1ELb0ELb1ELb1ELb0ELb0ELb0ELb0ELi2ELi4ELi4ELi4ELb0EEENS1_24CollectiveEpilogueBwdGQAISA_fSD_Li256ELb1ELb0EEENS1_25SingleTileBwdLPTSchedulerILb1ELi128ELb0EEEEEEEEEvNT_6ParamsE$_ZZN4cute6detail16composition_implINS_5tupleIJNS_1CILi16EEENS3_ILi2EEES5_S5_NS3_ILi4EEES5_EEENS2_IJNS3_ILi1EEEiiiNS3_ILi144EEENS3_ILi512EEEEEENS2_IJNS2_IJS5_S5_EEES6_NS3_ILi8EEEEEENS2_IJNS2_IJNS3_ILi64EEESA_EEES4_NS3_ILi1024EEEEEEEEDaRKT_RKT0_RKT1_RKT2_ENKUlRKT_RKT0_E_clIS6_S4_EEDaSX_S10_,@function
        .size           $_ZN7cutlass13device_kernelIN5flash19enable_sm80_to_sm89INS1_16FlashAttnBwdSm80INS1_25CollectiveMainloopBwdSm80ILi2ELi2EN4cute5tupleIJNS5_1CILi128EEES8_NS7_ILi64EEEEEENS_10bfloat16_tEfNS_4arch4Sm80ELb1ELb0ELb1ELb1ELb0ELb0ELb0ELb0ELi2ELi4ELi4ELi4ELb0EEENS1_24CollectiveEpilogueBwdGQAISA_fSD_Li256ELb1ELb0EEENS1_25SingleTileBwdLPTSchedulerILb1ELi128ELb0EEEEEEEEEvNT_6ParamsE$_ZZN4cute6detail16composition_implINS_5tupleIJNS_1CILi16EEENS3_ILi2EEES5_S5_NS3_ILi4EEES5_EEENS2_IJNS3_ILi1EEEiiiNS3_ILi144EEENS3_ILi512EEEEEENS2_IJNS2_IJS5_S5_EEES6_NS3_ILi8EEEEEENS2_IJNS2_IJNS3_ILi64EEESA_EEES4_NS3_ILi1024EEEEEEEEDaRKT_RKT0_RKT1_RKT2_ENKUlRKT_RKT0_E_clIS6_S4_EEDaSX_S10_,($_ZN7cutlass13device_kernelIN5flash19enable_sm80_to_sm89INS1_16FlashAttnBwdSm80INS1_25CollectiveMainloopBwdSm80ILi2ELi2EN4cute5tupleIJNS5_1CILi128EEES8_NS7_ILi64EEEEEENS_10bfloat16_tEfNS_4arch4Sm80ELb1ELb0ELb1ELb1ELb0ELb0ELb0ELb0ELi2ELi4ELi4ELi4ELb0EEENS1_24CollectiveEpilogueBwdGQAISA_fSD_Li256ELb1ELb0EEENS1_25SingleTileBwdLPTSchedulerILb1ELi128ELb0EEEEEEEEEvNT_6ParamsE$_ZZN4cute6detail16composition_implINS_5tupleIJNS_1CILi16EEENS3_ILi2EEES5_S5_NS3_ILi4EEES5_EEENS2_IJNS3_ILi1EEEiiiNS3_ILi144EEENS3_ILi512EEEEEENS2_IJNS2_IJS5_S5_EEES6_NS3_ILi8EEEEEENS2_IJNS2_IJNS3_ILi64EEESA_EEES4_NS3_ILi1024EEEEEEEEDaRKT_RKT0_RKT1_RKT2_ENKUlRKT_RKT0_E_clISC_SG_EEDaSX_S10_ - $_ZN7cutlass13device_kernelIN5flash19enable_sm80_to_sm89INS1_16FlashAttnBwdSm80INS1_25CollectiveMainloopBwdSm80ILi2ELi2EN4cute5tupleIJNS5_1CILi128EEES8_NS7_ILi64EEEEEENS_10bfloat16_tEfNS_4arch4Sm80ELb1ELb0ELb1ELb1ELb0ELb0ELb0ELb0ELi2ELi4ELi4ELi4ELb0EEENS1_24CollectiveEpilogueBwdGQAISA_fSD_Li256ELb1ELb0EEENS1_25SingleTileBwdLPTSchedulerILb1ELi128ELb0EEEEEEEEEvNT_6ParamsE$_ZZN4cute6detail16composition_implINS_5tupleIJNS_1CILi16EEENS3_ILi2EEES5_S5_NS3_ILi4EEES5_EEENS2_IJNS3_ILi1EEEiiiNS3_ILi144EEENS3_ILi512EEEEEENS2_IJNS2_IJS5_S5_EEES6_NS3_ILi8EEEEEENS2_IJNS2_IJNS3_ILi64EEESA_EEES4_NS3_ILi1024EEEEEEEEDaRKT_RKT0_RKT1_RKT2_ENKUlRKT_RKT0_E_clIS6_S4_EEDaSX_S10_)
$_ZN7cutlass13device_kernelIN5flash19enable_sm80_to_sm89INS1_16FlashAttnBwdSm80INS1_25CollectiveMainloopBwdSm80ILi2ELi2EN4cute5tupleIJNS5_1CILi128EEES8_NS7_ILi64EEEEEENS_10bfloat16_tEfNS_4arch4Sm80ELb1ELb0ELb1ELb1ELb0ELb0ELb0ELb0ELi2ELi4ELi4ELi4ELb0EEENS1_24CollectiveEpilogueBwdGQAISA_fSD_Li256ELb1ELb0EEENS1_25SingleTileBwdLPTSchedulerILb1ELi128ELb0EEEEEEEEEvNT_6ParamsE$_ZZN4cute6detail16composition_implINS_5tupleIJNS_1CILi16EEENS3_ILi2EEES5_S5_NS3_ILi4EEES5_EEENS2_IJNS3_ILi1EEEiiiNS3_ILi144EEENS3_ILi512EEEEEENS2_IJNS2_IJS5_S5_EEES6_NS3_ILi8EEEEEENS2_IJNS2_IJNS3_ILi64EEESA_EEES4_NS3_ILi1024EEEEEEEEDaRKT_RKT0_RKT1_RKT2_ENKUlRKT_RKT0_E_clIS6_S4_EEDaSX_S10_:
        /* <DEDUP_REMOVED lines=14> */
[----:B-1---5:R-:W-:Y:S05]  /*cf80*/  CALL.REL.NOINC `($_ZN7cutlass13device_kernelIN5flash19enable_sm80_to_sm89INS1_16FlashAttnBwdSm80INS1_25CollectiveMainloopBwdSm80ILi2ELi2EN4cute5tupleIJNS5_1CILi128EEES8_NS7_ILi64EEEEEENS_10bfloat16_tEfNS_4arch4Sm80ELb1ELb0ELb1ELb1ELb0ELb0ELb0ELb0ELi2ELi4ELi4ELi4ELb0EEENS1_24CollectiveEpilogueBwdGQAISA_fSD_Li256ELb1ELb0EEENS1_25SingleTileBwdLPTSchedulerILb1ELi128ELb0EEEEEEEEEvNT_6ParamsE$_ZZN4cute6detail16composition_implINS_5tupleIJNS_1CILi16EEENS3_ILi2EEES5_S5_NS3_ILi4EEES5_EEENS2_IJNS3_ILi1EEEiiiNS3_ILi144EEENS3_ILi512EEEEEES6_S4_EEDaRKT_RKT0_RKT1_RKT2_ENKUlRKT_T0_E_clINS2_IJNS2_IJEEESU_S6_S8_EEENS_17integral_constantIiLi1EEEEEDaSQ_SR_) ;  /* 0x0000055000007944 */ /* 0x022fea0003c00000 */
[----:B-----5:R2:W-:Y:S04]  /*cf90*/  STL [R1+0x16a8], R2 ;  /* 0x0016a80201007387 */ /* 0x0205e80000100800 */
[----:B------:R2:W-:Y:S04]  /*cfa0*/  STL.64 [R1+0x16a0], R74 ;  /* 0x0016a04a01007387 */ /* 0x0005e80000100a00 */
[----:B------:R-:W5:Y:S01]  /*cfb0*/  LDL R6, [R6+0x4] ;  /* 0x0000040006067983 */ /* 0x000f620000100800 */
[----:B------:R-:W-:Y:S02]  /*cfc0*/  IADD3 R3, R67, 0x28, RZ ;  /* 0x0000002843037810 */ /* 0x000fe40007ffe0ff */
[----:B------:R-:W-:-:S02]  /*cfd0*/  MOV R72, 0xcff0 ;  /* 0x0000cff000487802 */ /* 0x000fc40000000f00 */
[----:B-12--5:R-:W-:Y:S05]  /*cfe0*/  CALL.REL.NOINC `($_ZN7cutlass13device_kernelIN5flash19enable_sm80_to_sm89INS1_16FlashAttnBwdSm80INS1_25CollectiveMainloopBwdSm80ILi2ELi2EN4cute5tupleIJNS5_1CILi128EEES8_NS7_ILi64EEEEEENS_10bfloat16_tEfNS_4arch4Sm80ELb1ELb0ELb1ELb1ELb0ELb0ELb0ELb0ELi2ELi4ELi4ELi4ELb0EEENS1_24CollectiveEpilogueBwdGQAISA_fSD_Li256ELb1ELb0EEENS1_25SingleTileBwdLPTSchedulerILb1ELi128ELb0EEEEEEEEEvNT_6ParamsE$_ZZN4cute6detail16composition_implINS_5tupleIJNS_1CILi16EEENS3_ILi2EEES5_S5_NS3_ILi4EEES5_EEENS2_IJNS3_ILi1EEEiiiNS3_ILi144EEENS3_ILi512EEEEEES6_S4_EEDaRKT_RKT0_RKT1_RKT2_ENKUlRKT_T0_E_clINS2_IJNS2_IJS5_EEENS2_IJiEEES5_S8_EEENS_17integral_constantIiLi2EEEEEDaSQ_SR_) ;  /* 0x000005c000007944 */ /* 0x026fea0003c00000 */
[----:B------:R-:W2:Y:S01]  /*cff0*/  LDL.64 R72, [R1+0x16a0] ;  /* 0x0016a00001487983 */ /* 0x000ea20000100a00 */
[----:B------:R-:W-:-:S02]  /*d000*/  IADD3 R5, R67, 0x18, RZ ;  /* 0x0000001843057810 */ /* 0x000fc40007ffe0ff */
[----:B------:R-:W-:Y:S01]  /*d010*/  MOV R8, 0xd050 ;  /* 0x0000d05000087802 */ /* 0x000fe20000000f00 */
[----:B-----5:R3:W-:Y:S04]  /*d020*/  STL.64 [R1+0x1698], R2 ;  /* 0x0016980201007387 */ /* 0x0207e80000100a00 */
[----:B--2---:R3:W-:Y:S02]  /*d030*/  STL.64 [R1+0x1690], R72 ;  /* 0x0016904801007387 */ /* 0x0047e40000100a00 */
[----:B-1-3--:R-:W-:Y:S05]  /*d040*/  CALL.REL.NOINC `($_ZN7cutlass13device_kernelIN5flash19enable_sm80_to_sm89INS1_16FlashAttnBwdSm80INS1_25CollectiveMainloopBwdSm80ILi2ELi2EN4cute5tupleIJNS5_1CILi128EEES8_NS7_ILi64EEEEEENS_10bfloat16_tEfNS_4arch4Sm80ELb1ELb0ELb1ELb1ELb0ELb0ELb0ELb0ELi2ELi4ELi4ELi4ELb0EEENS1_24CollectiveEpilogueBwdGQAISA_fSD_Li256ELb1ELb0EEENS1_25SingleTileBwdLPTSchedulerILb1ELi128ELb0EEEEEEEEEvNT_6ParamsE$_ZZN4cute6detail16composition_implINS_5tupleIJNS_1CILi16EEENS3_ILi2EEES5_S5_NS3_ILi4EEES5_EEENS2_IJNS3_ILi1EEEiiiNS3_ILi144EEENS3_ILi512EEEEEES6_S4_EEDaRKT_RKT0_RKT1_RKT2_ENKUlRKT_T0_E_clINS2_IJNS2_IJS5_S5_EEENS2_IJiiEEES8_S8_EEENS_17integral_constantIiLi3EEEEEDaSQ_SR_) ;  /* 0x0000065000007944 */ /* 0x00afea0003c00000 */
[----:B------:R-:W2:Y:S01]  /*d050*/  LDL.64 R72, [R1+0x1690] ;  /* 0x0016900001487983 */ /* 0x000ea20000100a00 */
[----:B------:R-:W-:Y:S02]  /*d060*/  IADD3 R5, R67, 0x8, RZ ;  /* 0x0000000843057810 */ /* 0x000fe40007ffe0ff */
[----:B------:R-:W-:Y:S01]  /*d070*/  MOV R8, 0xd0b0 ;  /* 0x0000d0b000087802 */ /* 0x000fe20000000f00 */
[----:B-----5:R3:W-:Y:S04]  /*d080*/  STL.64 [R1+0x1688], R2 ;  /* 0x0016880201007387 */ /* 0x0207e80000100a00 */
[----:B--2---:R3:W-:Y:S02]  /*d090*/  STL.64 [R1+0x1680], R72 ;  /* 0x0016804801007387 */ /* 0x0047e40000100a00 */
[----:B-1-3--:R-:W-:Y:S05]  /*d0a0*/  CALL.REL.NOINC `($_ZN7cutlass13device_kernelIN5flash19enable_sm80_to_sm89INS1_16FlashAttnBwdSm80INS1_25CollectiveMainloopBwdSm80ILi2ELi2EN4cute5tupleIJNS5_1CILi128EEES8_NS7_ILi64EEEEEENS_10bfloat16_tEfNS_4arch4Sm80ELb1ELb0ELb1ELb1ELb0ELb0ELb0ELb0ELi2ELi4ELi4ELi4ELb0EEENS1_24CollectiveEpilogueBwdGQAISA_fSD_Li256ELb1ELb0EEENS1_25SingleTileBwdLPTSchedulerILb1ELi128ELb0EEEEEEEEEvNT_6ParamsE$_ZZN4cute6detail16composition_implINS_5tupleIJNS_1CILi16EEENS3_ILi2EEES5_S5_NS3_ILi4EEES5_EEENS2_IJNS3_ILi1EEEiiiNS3_ILi144EEENS3_ILi512EEEEEES6_S4_EEDaRKT_RKT0_RKT1_RKT2_ENKUlRKT_T0_E_clINS2_IJNS2_IJS5_S5_EEENS2_IJiiEEES8_S8_EEENS_17integral_constantIiLi4EEEEEDaSQ_SR_) ;  /* 0x0000069000007944 */ /* 0x00afea0003c00000 */
[----:B-----5:R-:W-:Y:S01]  /*d0b0*/  IMAD.MOV.U32 R8, RZ, RZ, R3 ;  /* 0x000000ffff087224 */ /* 0x020fe200078e0003 */
[----:B------:R-:W-:-:S02]  /*d0c0*/  MOV R3, R17 ;  /* 0x0000001100037202 */ /* 0x000fc40000000f00 */
[----:B------:R-:W-:Y:S02]  /*d0d0*/  MOV R6, 0xd0f0 ;  /* 0x0000d0f000067802 */ /* 0x000fe40000000f00 */
[----:B-1----:R-:W-:Y:S05]  /*d0e0*/  CALL.REL.NOINC `($_ZN7cutlass13device_kernelIN5flash19enable_sm80_to_sm89INS1_16FlashAttnBwdSm80INS1_25CollectiveMainloopBwdSm80ILi2ELi2EN4cute5tupleIJNS5_1CILi128EEES8_NS7_ILi64EEEEEENS_10bfloat16_tEfNS_4arch4Sm80ELb1ELb0ELb1ELb1ELb0ELb0ELb0ELb0ELi2ELi4ELi4ELi4ELb0EEENS1_24CollectiveEpilogueBwdGQAISA_fSD_Li256ELb1ELb0EEENS1_25SingleTileBwdLPTSchedulerILb1ELi128ELb0EEEEEEEEEvNT_6ParamsE$_ZN4cute5tupleIJNS0_IJNS_1CILi2EEES2_EEENS0_IJiiEEEEEC2ERKS3_RKS4_) ;  /* 0xffffddb000007944 */ /* 0x002fea0003c3ffff */
[----:B------:R1:W5:Y:S01]  /*d0f0*/  LDL.64 R2, [R1+0x16c0] ;  /* 0x0016c00001027983 */ /* 0x0003620000100a00 */
[----:B------:R-:W-:-:S04]  /*d100*/  MOV R17, 0x0 ;  /* 0x0000000000117802 */ /* 0x000fc80000000f00 */
[----:B------:R-:W-:Y:S05]  /*d110*/  RET.REL.NODEC R16 `(_ZN7cutlass13device_kernelIN5flash19enable_sm80_to_sm89INS1_16FlashAttnBwdSm80INS1_25CollectiveMainloopBwdSm80ILi2ELi2EN4cute5tupleIJNS5_1CILi128EEES8_NS7_ILi64EEEEEENS_10bfloat16_tEfNS_4arch4Sm80ELb1ELb0ELb1ELb1ELb0ELb0ELb0ELb0ELi2ELi4ELi4ELi4ELb0EEENS1_24CollectiveEpilogueBwdGQAISA_fSD_Li256ELb1ELb0EEENS1_25SingleTileBwdLPTSchedulerILb1ELi128ELb0EEEEEEEEEvNT_6ParamsE) ;  /* 0xffff2ee010007950 */ /* 0x000fea0003c3ffff */
        .type           $_ZN7cutlass13device_kernelIN5flash19enable_sm80_to_sm89INS1_16FlashAttnBwdSm80INS1_25CollectiveMainloopBwdSm80ILi2ELi2EN4cute5tupleIJNS5_1CILi128EEES8_NS7_ILi64EEEEEENS_10bfloat16_tEfNS_4arch4Sm80ELb1ELb0ELb1ELb1ELb0ELb0ELb0ELb0ELi2ELi4ELi4ELi4ELb0EEENS1_24CollectiveEpilogueBwdGQAISA_fSD_Li256ELb1ELb0EEENS1_25SingleTileBwdLPTSchedulerILb1ELi128ELb0EEEEEEEEEvNT_6ParamsE$_ZZN4cute6detail16composition_implINS_5tupleIJNS_1CILi16EEENS3_ILi2EEES5_S5_NS3_ILi4EEES5_EEENS2_IJNS3_ILi1EEEiiiNS3_ILi144EEENS3_ILi512EEEEEENS2_IJNS2_IJS5_S5_EEES6_NS3_ILi8EEEEEENS2_IJNS2_IJNS3_ILi64EEESA_EEES4_NS3_ILi1024EEEEEEEEDaRKT_RKT0_RKT1_RKT2_ENKUlRKT_RKT0_E_clISC_SG_EEDaSX_S10_,@function
        .size           $_ZN7cutlass13device_kernelIN5flash19enable_sm80_to_sm89INS1_16FlashAttnBwdSm80INS1_25CollectiveMainloopBwdSm80ILi2ELi2EN4cute5tupleIJNS5_1CILi128EEES8_NS7_ILi64EEEEEENS_10bfloat16_tEfNS_4arch4Sm80ELb1ELb0ELb1ELb1ELb0ELb0ELb0ELb0ELi2ELi4ELi4ELi4ELb0EEENS1_24CollectiveEpilogueBwdGQAISA_fSD_Li256ELb1ELb0EEENS1_25SingleTileBwdLPTSchedulerILb1ELi128ELb0EEEEEEEEEvNT_6ParamsE$_ZZN4cute6detail16composition_implINS_5tupleIJNS_1CILi16EEENS3_ILi2EEES5_S5_NS3_ILi4EEES5_EEENS2_IJNS3_ILi1EEEiiiNS3_ILi144EEENS3_ILi512EEEEEENS2_IJNS2_IJS5_S5_EEES6_NS3_ILi8EEEEEENS2_IJNS2_IJNS3_ILi64EEESA_EEES4_NS3_ILi1024EEEEEEEEDaRKT_RKT0_RKT1_RKT2_ENKUlRKT_RKT0_E_clISC_SG_EEDaSX_S10_,($_ZN7cutlass13device_kernelIN5flash19enable_sm80_to_sm89INS1_16FlashAttnBwdSm80INS1_25CollectiveMainloopBwdSm80ILi2ELi2EN4cute5tupleIJNS5_1CILi128EEES8_NS7_ILi64EEEEEENS_10bfloat16_tEfNS_4arch4Sm80ELb1ELb0ELb1ELb1ELb0ELb0ELb0ELb0ELi2ELi4ELi4ELi4ELb0EEENS1_24CollectiveEpilogueBwdGQAISA_fSD_Li256ELb1ELb0EEENS1_25SingleTileBwdLPTSchedulerILb1ELi128ELb0EEEEEEEEEvNT_6ParamsE$_ZZN4cute6detail16composition_implINS_5tupleIJNS_1CILi16EEENS3_ILi2EEES5_S5_NS3_ILi4EEES5_EEENS2_IJNS3_ILi1EEEiiiNS3_ILi144EEENS3_ILi512EEEEEENS2_IJS5_S5_EEENS2_IJNS3_ILi64EEESA_EEEEEDaRKT_RKT0_RKT1_RKT2_ENKUlRKT_RKT0_E_clIS5_SD_EEDaST_SW_ - $_ZN7cutlass13device_kernelIN5flash19enable_sm80_to_sm89INS1_16FlashAttnBwdSm80INS1_25CollectiveMainloopBwdSm80ILi2ELi2EN4cute5tupleIJNS5_1CILi128EEES8_NS7_ILi64EEEEEENS_10bfloat16_tEfNS_4arch4Sm80ELb1ELb0ELb1ELb1ELb0ELb0ELb0ELb0ELi2ELi4ELi4ELi4ELb0EEENS1_24CollectiveEpilogueBwdGQAISA_fSD_Li256ELb1ELb0EEENS1_25SingleTileBwdLPTSchedulerILb1ELi128ELb0EEEEEEEEEvNT_6ParamsE$_ZZN4cute6detail16composition_implINS_5tupleIJNS_1CILi16EEENS3_ILi2EEES5_S5_NS3_ILi4EEES5_EEENS2_IJNS3_ILi1EEEiiiNS3_ILi144EEENS3_ILi512EEEEEENS2_IJNS2_IJS5_S5_EEES6_NS3_ILi8EEEEEENS2_IJNS2_IJNS3_ILi64EEESA_EEES4_NS3_ILi1024EEEEEEEEDaRKT_RKT0_RKT1_RKT2_ENKUlRKT_RKT0_E_clISC_SG_EEDaSX_S10_)
$_ZN7cutlass13device_kernelIN5flash19enable_sm80_to_sm89INS1_16FlashAttnBwdSm80INS1_25CollectiveMainloopBwdSm80ILi2ELi2EN4cute5tupleIJNS5_1CILi128EEES8_NS7_ILi64EEEEEENS_10bfloat16_tEfNS_4arch4Sm80ELb1ELb0ELb1ELb1ELb0ELb0ELb0ELb0ELi2ELi4ELi4ELi4ELb0EEENS1_24CollectiveEpilogueBwdGQAISA_fSD_Li256ELb1ELb0EEENS1_25SingleTileBwdLPTSchedulerILb1ELi128ELb0EEEEEEEEEvNT_6ParamsE$_ZZN4cute6detail16composition_implINS_5tupleIJNS_1CILi16EEENS3_ILi2EEES5_S5_NS3_ILi4EEES5_EEENS2_IJNS3_ILi1EEEiiiNS3_ILi144EEENS3_ILi512EEEEEENS2_IJNS2_IJS5_S5_EEES6_NS3_ILi8EEEEEENS2_IJNS2_IJNS3_ILi64EEESA_EEES4_NS3_ILi1024EEEEEEEEDaRKT_RKT0_RKT1_RKT2_ENKUlRKT_RKT0_E_clISC_SG_EEDaSX_S10_:
[----:B------:R-:W-:Y:S02]  /*d120*/  IADD3 R34, R1, 0x1680, RZ ;  /* 0x0000168001227810 */ /* 0x000fe40007ffe0ff */
[----:B------:R-:W-:Y:S02]  /*d130*/  MOV R72, 0xd170 ;  /* 0x0000d17000487802 */ /* 0x000fe40000000f00 */
[----:B------:R-:W-:-:S04]  /*d140*/  IADD3 R34, R34, c[0x0][0x20], RZ ;  /* 0x0000080022227a10 */ /* 0x000fc80007ffe0ff */
[----:B------:R-:W-:Y:S02]  /*d150*/  IADD3 R67, R34, 0x4, RZ ;  /* 0x0000000422437810 */ /* 0x000fe40007ffe0ff */
[----:B------:R-:W-:Y:S05]  /*d160*/  CALL.REL.NOINC `($_ZN7cutlass13device_kernelIN5flash19enable_sm80_to_sm89INS1_16FlashAttnBwdSm80INS1_25CollectiveMainloopBwdSm80ILi2ELi2EN4cute5tupleIJNS5_1CILi128EEES8_NS7_ILi64EEEEEENS_10bfloat16_tEfNS_4arch4Sm80ELb1ELb0ELb1ELb1ELb0ELb0ELb0ELb0ELi2ELi4ELi4ELi4ELb0EEENS1_24CollectiveEpilogueBwdGQAISA_fSD_Li256ELb1ELb0EEENS1_25SingleTileBwdLPTSchedulerILb1ELi128ELb0EEEEEEEEEvNT_6ParamsE$_ZZN4cute6detail16composition_implINS_5tupleIJNS_1CILi16EEENS3_ILi2EEES5_S5_NS3_ILi4EEES5_EEENS2_IJNS3_ILi1EEEiiiNS3_ILi144EEENS3_ILi512EEEEEENS2_IJS5_S5_EEENS2_IJNS3_ILi64EEESA_EEEEEDaRKT_RKT0_RKT1_RKT2_ENKUlRKT_RKT0_E_clIS5_SD_EEDaST_SW_) ;  /* 0x0000009000007944 */ /* 0x000fea0003c00000 */
[----:B------:R-:W-:Y:S02]  /*d170*/  MOV R4, 0xd190 ;  /* 0x0000d19000047802 */ /* 0x000fe40000000f00 */
[----:B-1---5:R-:W-:Y:S05]  /*d180*/  CALL.REL.NOINC `($_ZN7cutlass13device_kernelIN5flash19enable_sm80_to_sm89INS1_16FlashAttnBwdSm80INS1_25CollectiveMainloopBwdSm80ILi2ELi2EN4cute5tupleIJNS5_1CILi128EEES8_NS7_ILi64EEEEEENS_10bfloat16_tEfNS_4arch4Sm80ELb1ELb0ELb1ELb1ELb0ELb0ELb0ELb0ELi2ELi4ELi4ELi4ELb0EEENS1_24CollectiveEpilogueBwdGQAISA_fSD_Li256ELb1ELb0EEENS1_25SingleTileBwdLPTSchedulerILb1ELi128ELb0EEEEEEEEEvNT_6ParamsE$_ZN4cute3eso3ESOILb0ELb1EJiNS_1CILi512EEEEEC2ERKiRKS3_) ;  /* 0xffffa43000007944 */ /* 0x022fea0003c3ffff */
[----:B-1----:R1:W5:Y:S01]  /*d190*/  LDL R2, [R1+0x1684] ;  /* 0x0016840001027983 */ /* 0x0023620000100800 */
[----:B------:R-:W-:-:S03]  /*d1a0*/  MOV R6, 0xd1c0 ;  /* 0x0000d1c000067802 */ /* 0x000fc60000000f00 */
[----:B-1---5:R-:W-:Y:S05]  /*d1b0*/  CALL.REL.NOINC `($_ZN7cutlass13device_kernelIN5flash19enable_sm80_to_sm89INS1_16FlashAttnBwdSm80INS1_25CollectiveMainloopBwdSm80ILi2ELi2EN4cute5tupleIJNS5_1CILi128EEES8_NS7_ILi64EEEEEENS_10bfloat16_tEfNS_4arch4Sm80ELb1ELb0ELb1ELb1ELb0ELb0ELb0ELb0ELi2ELi4ELi4ELi4ELb0EEENS1_24CollectiveEpilogueBwdGQAISA_fSD_Li256ELb1ELb0EEENS1_25SingleTileBwdLPTSchedulerILb1ELi128ELb0EEEEEEEEEvNT_6ParamsE$_ZN4cute5tupleIJNS0_IJNS_1CILi2EEES2_EEENS0_IJiNS1_ILi512EEEEEEEEC2ERKS3_RKS5_) ;  /* 0xffffdc9000007944 */ /* 0x022fea0003c3ffff */
[----:B------:R1:W5:Y:S01]  /*d1c0*/  LDL R34, [R1+0x1680] ;  /* 0x0016800001227983 */ /* 0x0003620000100800 */
[----:B------:R-:W-:Y:S02]  /*d1d0*/  MOV R2, R10 ;  /* 0x0000000a00027202 */ /* 0x000fe40000000f00 */
[----:B------:R-:W-:-:S04]  /*d1e0*/  MOV R3, 0x0 ;  /* 0x0000000000037802 */ /* 0x000fc80000000f00 */
[----:B------:R-:W-:Y:S05]  /*d1f0*/  RET.REL.NODEC R2 `(_ZN7cutlass13device_kernelIN5flash19enable_sm80_to_sm89INS1_16FlashAttnBwdSm80INS1_25CollectiveMainloopBwdSm80ILi2ELi2EN4cute5tupleIJNS5_1CILi128EEES8_NS7_ILi64EEEEEENS_10bfloat16_tEfNS_4arch4Sm80ELb1ELb0ELb1ELb1ELb0ELb0ELb0ELb0ELi2ELi4ELi4ELi4ELb0EEENS1_24CollectiveEpilogueBwdGQAISA_fSD_Li256ELb1ELb0EEENS1_25SingleTileBwdLPTSchedulerILb1ELi128ELb0EEEEEEEEEvNT_6ParamsE) ;  /* 0xffff2e0002007950 */ /* 0x000fea0003c3ffff */
        .type           $_ZN7cutlass13device_kernelIN5flash19enable_sm80_to_sm89INS1_16FlashAttnBwdSm80INS1_25CollectiveMainloopBwdSm80ILi2ELi2EN4cute5tupleIJNS5_1CILi128EEES8_NS7_ILi64EEEEEENS_10bfloat16_tEfNS_4arch4Sm80ELb1ELb0ELb1ELb1ELb0ELb0ELb0ELb0ELi2ELi4ELi4ELi4ELb0EEENS1_24CollectiveEpilogueBwdGQAISA_fSD_Li256ELb1ELb0EEENS1_25SingleTileBwdLPTSchedulerILb1ELi128ELb0EEEEEEEEEvNT_6ParamsE$_ZZN4cute6detail16composition_implINS_5tupleIJNS_1CILi16EEENS3_ILi2EEES5_S5_NS3_ILi4EEES5_EEENS2_IJNS3_ILi1EEEiiiNS3_ILi144EEENS3_ILi512EEEEEENS2_IJS5_S5_EEENS2_IJNS3_ILi64EEESA_EEEEEDaRKT_RKT0_RKT1_RKT2_ENKUlRKT_RKT0_E_clIS5_SD_EEDaST_SW_,@function
        .size           $_ZN7cutlass13device_kernelIN5flash19enable_sm80_to_sm89INS1_16FlashAttnBwdSm80INS1_25CollectiveMainloopBwdSm80ILi2ELi2EN4cute5tupleIJNS5_1CILi128EEES8_NS7_ILi64EEEEEENS_10bfloat16_tEfNS_4arch4Sm80ELb1ELb0ELb1ELb1ELb0ELb0ELb0ELb0ELi2ELi4ELi4ELi4ELb0EEENS1_24CollectiveEpilogueBwdGQAISA_fSD_Li256ELb1ELb0EEENS1_25SingleTileBwdLPTSchedulerILb1ELi128ELb0EEEEEEEEEvNT_6ParamsE$_ZZN4cute6detail16composition_implINS_5tupleIJNS_1CILi16EEENS3_ILi2EEES5_S5_NS3_ILi4EEES5_EEENS2_IJNS3_ILi1EEEiiiNS3_ILi144EEENS3_ILi512EEEEEENS2_IJS5_S5_EEENS2_IJNS3_ILi64EEESA_EEEEEDaRKT_RKT0_RKT1_RKT2_ENKUlRKT_RKT0_E_clIS5_SD_EEDaST_SW_,($_ZN7cutlass13device_kernelIN5flash19enable_sm80_to_sm89INS1_16FlashAttnBwdSm80INS1_25CollectiveMainloopBwdSm80ILi2ELi2EN4cute5tupleIJNS5_1CILi128EEES8_NS7_ILi64EEEEEENS_10bfloat16_tEfNS_4arch4Sm80ELb1ELb0ELb1ELb1ELb0ELb0ELb0ELb0ELi2ELi4ELi4ELi4ELb0EEENS1_24CollectiveEpilogueBwdGQAISA_fSD_Li256ELb1ELb0EEENS1_25SingleTileBwdLPTSchedulerILb1ELi128ELb0EEEEEEEEEvNT_6ParamsE$_ZZN4cute6detail16composition_implINS_5tupleIJNS_1CILi16EEENS3_ILi2EEES5_S5_NS3_ILi4EEES5_EEENS2_IJNS3_ILi1EEEiiiNS3_ILi144EEENS3_ILi512EEEEEES5_NS3_ILi64EEEEEDaRKT_RKT0_RKT1_RKT2_ENKUlRKT_T0_E_clINS2_IJNS2_IJEEESV_S5_S8_EEENS_17integral_constantIiLi3EEEEEDaSR_SS_ - $_ZN7cutlass13device_kernelIN5flash19enable_sm80_to_sm89INS1_16FlashAttnBwdSm80INS1_25CollectiveMainloopBwdSm80ILi2ELi2EN4cute5tupleIJNS5_1CILi128EEES8_NS7_ILi64EEEEEENS_10bfloat16_tEfNS_4arch4Sm80ELb1ELb0ELb1ELb1ELb0ELb0ELb0ELb0ELi2ELi4ELi4ELi4ELb0EEENS1_24CollectiveEpilogueBwdGQAISA_fSD_Li256ELb1ELb0EEENS1_25SingleTileBwdLPTSchedulerILb1ELi128ELb0EEEEEEEEEvNT_6ParamsE$_ZZN4cute6detail16composition_implINS_5tupleIJNS_1CILi16EEENS3_ILi2EEES5_S5_NS3_ILi4EEES5_EEENS2_IJNS3_ILi1EEEiiiNS3_ILi144EEENS3_ILi512EEEEEENS2_IJS5_S5_EEENS2_IJNS3_ILi64EEESA_EEEEEDaRKT_RKT0_RKT1_RKT2_ENKUlRKT_RKT0_E_clIS5_SD_EEDaST_SW_)
$_ZN7cutlass13device_kernelIN5flash19enable_sm80_to_sm89INS1_16FlashAttnBwdSm80INS1_25CollectiveMainloopBwdSm80ILi2ELi2EN4cute5tupleIJNS5_1CILi128EEES8_NS7_ILi64EEEEEENS_10bfloat16_tEfNS_4arch4Sm80ELb1ELb0ELb1ELb1ELb0ELb0ELb0ELb0ELi2ELi4ELi4ELi4ELb0EEENS1_24CollectiveEpilogueBwdGQAISA_fSD_Li256ELb1ELb0EEENS1_25SingleTileBwdLPTSchedulerILb1ELi128ELb0EEEEEEEEEvNT_6ParamsE$_ZZN4cute6detail16composition_implINS_5tupleIJNS_1CILi16EEENS3_ILi2EEES5_S5_NS3_ILi4EEES5_EEENS2_IJNS3_ILi1EEEiiiNS3_ILi144EEENS3_ILi512EEEEEENS2_IJS5_S5_EEENS2_IJNS3_ILi64EEESA_EEEEEDaRKT_RKT0_RKT1_RKT2_ENKUlRKT_RKT0_E_clIS5_SD_EEDaST_SW_:
        /* <DEDUP_REMOVED lines=13> */
[----:B-1---5:R-:W-:Y:S05]  /*d2d0*/  CALL.REL.NOINC `($_ZN7cutlass13device_kernelIN5flash19enable_sm80_to_sm89INS1_16FlashAttnBwdSm80INS1_25CollectiveMainloopBwdSm80ILi2ELi2EN4cute5tupleIJNS5_1CILi128EEES8_NS7_ILi64EEEEEENS_10bfloat16_tEfNS_4arch4Sm80ELb1ELb0ELb1ELb1ELb0ELb0ELb0ELb0ELi2ELi4ELi4ELi4ELb0EEENS1_24CollectiveEpilogueBwdGQAISA_fSD_Li256ELb1ELb0EEENS1_25SingleTileBwdLPTSchedulerILb1ELi128ELb0EEEEEEEEEvNT_6ParamsE$_ZZN4cute6detail16composition_implINS_5tupleIJNS_1CILi16EEENS3_ILi2EEES5_S5_NS3_ILi4EEES5_EEENS2_IJNS3_ILi1EEEiiiNS3_ILi144EEENS3_ILi512EEEEEES5_NS3_ILi64EEEEEDaRKT_RKT0_RKT1_RKT2_ENKUlRKT_T0_E_clINS2_IJNS2_IJEEESV_S5_S8_EEENS_17integral_constantIiLi3EEEEEDaSR_SS_) ;  /* 0x000000b000007944 */ /* 0x022fea0003c00000 */
[----:B-----5:R2:W-:Y:S01]  /*d2e0*/  STL [R1+0x1690], R2 ;  /* 0x0016900201007387 */ /* 0x0205e20000100800 */
[----:B------:R-:W-:Y:S02]  /*d2f0*/  IADD3 R5, R5, 0x8, RZ ;  /* 0x0000000805057810 */ /* 0x000fe40007ffe0ff */
[----:B------:R-:W-:Y:S01]  /*d300*/  MOV R74, 0xd330 ;  /* 0x0000d330004a7802 */ /* 0x000fe20000000f00 */
[----:B------:R2:W-:Y:S04]  /*d310*/  STL.64 [R1+0x1688], R76 ;  /* 0x0016884c01007387 */ /* 0x0005e80000100a00 */
[----:B-12---:R-:W-:Y:S05]  /*d320*/  CALL.REL.NOINC `($_ZN7cutlass13device_kernelIN5flash19enable_sm80_to_sm89INS1_16FlashAttnBwdSm80INS1_25CollectiveMainloopBwdSm80ILi2ELi2EN4cute5tupleIJNS5_1CILi128EEES8_NS7_ILi64EEEEEENS_10bfloat16_tEfNS_4arch4Sm80ELb1ELb0ELb1ELb1ELb0ELb0ELb0ELb0ELi2ELi4ELi4ELi4ELb0EEENS1_24CollectiveEpilogueBwdGQAISA_fSD_Li256ELb1ELb0EEENS1_25SingleTileBwdLPTSchedulerILb1ELi128ELb0EEEEEEEEEvNT_6ParamsE$_ZZN4cute6detail16composition_implINS_5tupleIJNS_1CILi16EEENS3_ILi2EEES5_S5_NS3_ILi4EEES5_EEENS2_IJNS3_ILi1EEEiiiNS3_ILi144EEENS3_ILi512EEEEEES5_NS3_ILi64EEEEEDaRKT_RKT0_RKT1_RKT2_ENKUlRKT_T0_E_clINS2_IJNS2_IJS5_EEENS2_IJiEEES8_S8_EEENS_17integral_constantIiLi4EEEEEDaSR_SS_) ;  /* 0x0000012000007944 */ /* 0x006fea0003c00000 */
[----:B------:R-:W-:Y:S02]  /*d330*/  MOV R2, R6 ;  /* 0x0000000600027202 */ /* 0x000fe40000000f00 */
[----:B------:R-:W-:Y:S02]  /*d340*/  MOV R6, 0xd360 ;  /* 0x0000d36000067802 */ /* 0x000fe40000000f00 */
[----:B-1---5:R-:W-:Y:S05]  /*d350*/  CALL.REL.NOINC `($_ZN7cutlass13device_kernelIN5flash19enable_sm80_to_sm89INS1_16FlashAttnBwdSm80INS1_25CollectiveMainloopBwdSm80ILi2ELi2EN4cute5tupleIJNS5_1CILi128EEES8_NS7_ILi64EEEEEENS_10bfloat16_tEfNS_4arch4Sm80ELb1ELb0ELb1ELb1ELb0ELb0ELb0ELb0ELi2ELi4ELi4ELi4ELb0EEENS1_24CollectiveEpilogueBwdGQAISA_fSD_Li256ELb1ELb0EEENS1_25SingleTileBwdLPTSchedulerILb1ELi128ELb0EEEEEEEEEvNT_6ParamsE$_ZN4cute5tupleIJNS_1CILi2EEEiEEC2ERKS2_RKi) ;  /* 0xffffdd3000007944 */ /* 0x022fea0003c3ffff */
[----:B------:R1:W5:Y:S01]  /*d360*/  LDL R2, [R1+0x16a8] ;  /* 0x0016a80001027983 */ /* 0x0003620000100800 */
[----:B------:R-:W-:-:S04]  /*d370*/  MOV R73, 0x0 ;  /* 0x0000000000497802 */ /* 0x000fc80000000f00 */
[----:B------:R-:W-:Y:S05]  /*d380*/  RET.REL.NODEC R72 `(_ZN7cutlass13device_kernelIN5flash19enable_sm80_to_sm89INS1_16FlashAttnBwdSm80INS1_25CollectiveMainloopBwdSm80ILi2ELi2EN4cute5tupleIJNS5_1CILi128EEES8_NS7_ILi64EEEEEENS_10bfloat16_tEfNS_4arch4Sm80ELb1ELb0ELb1ELb1ELb0ELb0ELb0ELb0ELi2ELi4ELi4ELi4ELb0EEENS1_24CollectiveEpilogueBwdGQAISA_fSD_Li256ELb1ELb0EEENS1_25SingleTileBwdLPTSchedulerILb1ELi128ELb0EEEEEEEEEvNT_6ParamsE) ;  /* 0xffff2c7048007950 */ /* 0x000fea0003c3ffff */
        .type           $_ZN7cutlass13device_kernelIN5flash19enable_sm80_to_sm89INS1_16FlashAttnBwdSm80INS1_25CollectiveMainloopBwdSm80ILi2ELi2EN4cute5tupleIJNS5_1CILi128EEES8_NS7_ILi64EEEEEENS_10bfloat16_tEfNS_4arch4Sm80ELb1ELb0ELb1ELb1ELb0ELb0ELb0ELb0ELi2ELi4ELi4ELi4ELb0EEENS1_24CollectiveEpilogueBwdGQAISA_fSD_Li256ELb1ELb0EEENS1_25SingleTileBwdLPTSchedulerILb1ELi128ELb0EEEEEEEEEvNT_6ParamsE$_ZZN4cute6detail16composition_implINS_5tupleIJNS_1CILi16EEENS3_ILi2EEES5_S5_NS3_ILi4EEES5_EEENS2_IJNS3_ILi1EEEiiiNS3_ILi144EEENS3_ILi512EEEEEES5_NS3_ILi64EEEEEDaRKT_RKT0_RKT1_RKT2_ENKUlRKT_T0_E_clINS2_IJNS2_IJEEESV_S5_S8_EEENS_17integral_constantIiLi3EEEEEDaSR_SS_,@function
        .size           $_ZN7cutlass13device_kernelIN5flash19enable_sm80_to_sm89INS1_16FlashAttnBwdSm80INS1_25CollectiveMainloopBwdSm80ILi2ELi2EN4cute5tupleIJNS5_1CILi128EEES8_NS7_ILi64EEEEEENS_10bfloat16_tEfNS_4arch4Sm80ELb1ELb0ELb1ELb1ELb0ELb0ELb0ELb0ELi2ELi4ELi4ELi4ELb0EEENS1_24CollectiveEpilogueBwdGQAISA_fSD_Li256ELb1ELb0EEENS1_25SingleTileBwdLPTSchedulerILb1ELi128ELb0EEEEEEEEEvNT_6ParamsE$_ZZN4cute6detail16composition_implINS_5tupleIJNS_1CILi16EEENS3_ILi2EEES5_S5_NS3_ILi4EEES5_EEENS2_IJNS3_ILi1EEEiiiNS3_ILi144EEENS3_ILi512EEEEEES5_NS3_ILi64EEEEEDaRKT_RKT0_RKT1_RKT2_ENKUlRKT_T0_E_clINS2_IJNS2_IJEEESV_S5_S8_EEENS_17integral_constantIiLi3EEEEEDaSR_SS_,($_ZN7cutlass13device_kernelIN5flash19enable_sm80_to_sm89INS1_16FlashAttnBwdSm80INS1_25CollectiveMainloopBwdSm80ILi2ELi2EN4cute5tupleIJNS5_1CILi128EEES8_NS7_ILi64EEEEEENS_10bfloat16_tEfNS_4arch4Sm80ELb1ELb0ELb1ELb1ELb0ELb0ELb0ELb0ELi2ELi4ELi4ELi4ELb0EEENS1_24CollectiveEpilogueBwdGQAISA_fSD_Li256ELb1ELb0EEENS1_25SingleTileBwdLPTSchedulerILb1ELi128ELb0EEEEEEEEEvNT_6ParamsE$_ZZN4cute6detail16composition_implINS_5tupleIJNS_1CILi16EEENS3_ILi2EEES5_S5_NS3_ILi4EEES5_EEENS2_IJNS3_ILi1EEEiiiNS3_ILi144EEENS3_ILi512EEEEEES5_NS3_ILi64EEEEEDaRKT_RKT0_RKT1_RKT2_ENKUlRKT_T0_E_clINS2_IJNS2_IJS5_EEENS2_IJiEEES8_S8_EEENS_17integral_constantIiLi4EEEEEDaSR_SS_ - $_ZN7cutlass13device_kernelIN5flash19enable_sm80_to_sm89INS1_16FlashAttnBwdSm80INS1_25CollectiveMainloopBwdSm80ILi2ELi2EN4cute5tupleIJNS5_1CILi128EEES8_NS7_ILi64EEEEEENS_10bfloat16_tEfNS_4arch4Sm80ELb1ELb0ELb1ELb1ELb0ELb0ELb0ELb0ELi2ELi4ELi4ELi4ELb0EEENS1_24CollectiveEpilogueBwdGQAISA_fSD_Li256ELb1ELb0EEENS1_25SingleTileBwdLPTSchedulerILb1ELi128ELb0EEEEEEEEEvNT_6ParamsE$_ZZN4cute6detail16composition_implINS_5tupleIJNS_1CILi16EEENS3_ILi2EEES5_S5_NS3_ILi4EEES5_EEENS2_IJNS3_ILi1EEEiiiNS3_ILi144EEENS3_ILi512EEEEEES5_NS3_ILi64EEEEEDaRKT_RKT0_RKT1_RKT2_ENKUlRKT_T0_E_clINS2_IJNS2_IJEEESV_S5_S8_EEENS_17integral_constantIiLi3EEEEEDaSR_SS_)
$_ZN7cutlass13device_kernelIN5flash19enable_sm80_to_sm89INS1_16FlashAttnBwdSm80INS1_25CollectiveMainloopBwdSm80ILi2ELi2EN4cute5tupleIJNS5_1CILi128EEES8_NS7_ILi64EEEEEENS_10bfloat16_tEfNS_4arch4Sm80ELb1ELb0ELb1ELb1ELb0ELb0ELb0ELb0ELi2ELi4ELi4ELi4ELb0EEENS1_24CollectiveEpilogueBwdGQAISA_fSD_Li256ELb1ELb0EEENS1_25SingleTileBwdLPTSchedulerILb1ELi128ELb0EEEEEEEEEvNT_6ParamsE$_ZZN4cute6detail16composition_implINS_5tupleIJNS_1CILi16EEENS3_ILi2EEES5_S5_NS3_ILi4EEES5_EEENS2_IJNS3_ILi1EEEiiiNS3_ILi144EEENS3_ILi512EEEEEES5_NS3_ILi64EEEEEDaRKT_RKT0_RKT1_RKT2_ENKUlRKT_T0_E_clINS2_IJNS2_IJEEESV_S5_S8_EEENS_17integral_constantIiLi3EEEEEDaSR_SS_:
[----:B------:R-:W-:Y:S02]  /*d390*/  IADD3 R4, R1, 0x16b0, RZ ;  /* 0x000016b001047810 */ /* 0x000fe40007ffe0ff */
[----:B------:R-:W-:Y:S02]  /*d3a0*/  MOV R8, 0xd3e0 ;  /* 0x0000d3e000087802 */ /* 0x000fe40000000f00 */
[----:B------:R-:W-:-:S04]  /*d3b0*/  IADD3 R4, R4, c[0x0][0x20], RZ ;  /* 0x0000080004047a10 */ /* 0x000fc80007ffe0ff */
[----:B------:R-:W-:Y:S02]  /*d3c0*/  IADD3 R2, R4, 0x4, RZ ;  /* 0x0000000404027810 */ /* 0x000fe40007ffe0ff */
[----:B------:R-:W-:Y:S05]  /*d3d0*/  CALL.REL.NOINC `($_ZN7cutlass13device_kernelIN5flash19enable_sm80_to_sm89INS1_16FlashAttnBwdSm80INS1_25CollectiveMainloopBwdSm80ILi2ELi2EN4cute5tupleIJNS5_1CILi128EEES8_NS7_ILi64EEEEEENS_10bfloat16_tEfNS_4arch4Sm80ELb1ELb0ELb1ELb1ELb0ELb0ELb0ELb0ELi2ELi4ELi4ELi4ELb0EEENS1_24CollectiveEpilogueBwdGQAISA_fSD_Li256ELb1ELb0EEENS1_25SingleTileBwdLPTSchedulerILb1ELi128ELb0EEEEEEEEEvNT_6ParamsE$_ZN4cute3eso3ESOILb0ELb1EJiEEC2ERKi) ;  /* 0xffffa07000007944 */ /* 0x000fea0003c3ffff */
[----:B-1----:R1:W5:Y:S01]  /*d3e0*/  LDL R3, [R1+0x16b4] ;  /* 0x0016b40001037983 */ /* 0x0023620000100800 */
[----:B------:R-:W-:Y:S02]  /*d3f0*/  MOV R2, R4 ;  /* 0x0000000400027202 */ /* 0x000fe40000000f00 */
[----:B------:R-:W-:Y:S02]  /*d400*/  MOV R4, 0xd420 ;  /* 0x0000d42000047802 */ /* 0x000fe40000000f00 */
[----:B-1---5:R-:W-:Y:S05]  /*d410*/  CALL.REL.NOINC `($_ZN7cutlass13device_kernelIN5flash19enable_sm80_to_sm89INS1_16FlashAttnBwdSm80INS1_25CollectiveMainloopBwdSm80ILi2ELi2EN4cute5tupleIJNS5_1CILi128EEES8_NS7_ILi64EEEEEENS_10bfloat16_tEfNS_4arch4Sm80ELb1ELb0ELb1ELb1ELb0ELb0ELb0ELb0ELi2ELi4ELi4ELi4ELb0EEENS1_24CollectiveEpilogueBwdGQAISA_fSD_Li256ELb1ELb0EEENS1_25SingleTileBwdLPTSchedulerILb1ELi128ELb0EEEEEEEEEvNT_6ParamsE$_ZN4cute3eso3ESOILb1ELb0EJNS_5tupleIJNS_1CILi2EEEEEENS2_IJiEEENS3_ILi1EEES7_EEC2ERKS5_RKS6_RKS7_SE_) ;  /* 0xffffb80000007944 */ /* 0x022fea0003c3ffff */
[----:B-1----:R1:W5:Y:S01]  /*d420*/  LDL R2, [R1+0x16b0] ;  /* 0x0016b00001027983 */ /* 0x0023620000100800 */
[----:B------:R-:W-:-:S04]  /*d430*/  MOV R75, 0x0 ;  /* 0x00000000004b7802 */ /* 0x000fc80000000f00 */
[----:B------:R-:W-:Y:S05]  /*d440*/  RET.REL.NODEC R74 `(_ZN7cutlass13device_kernelIN5flash19enable_sm80_to_sm89INS1_16FlashAttnBwdSm80INS1_25CollectiveMainloopBwdSm80ILi2ELi2EN4cute5tupleIJNS5_1CILi128EEES8_NS7_ILi64EEEEEENS_10bfloat16_tEfNS_4arch4Sm80ELb1ELb0ELb1ELb1ELb0ELb0ELb0ELb0ELi2ELi4ELi4ELi4ELb0EEENS1_24CollectiveEpilogueBwdGQAISA_fSD_Li256ELb1ELb0EEENS1_25SingleTileBwdLPTSchedulerILb1ELi128ELb0EEEEEEEEEvNT_6ParamsE) ;  /* 0xffff2bb04a007950 */ /* 0x000fea0003c3ffff */
        .type           $_ZN7cutlass13device_kernelIN5flash19enable_sm80_to_sm89INS1_16FlashAttnBwdSm80INS1_25CollectiveMainloopBwdSm80ILi2ELi2EN4cute5tupleIJNS5_1CILi128EEES8_NS7_ILi64EEEEEENS_10bfloat16_tEfNS_4arch4Sm80ELb1ELb0ELb1ELb1ELb0ELb0ELb0ELb0ELi2ELi4ELi4ELi4ELb0EEENS1_24CollectiveEpilogueBwdGQAISA_fSD_Li256ELb1ELb0EEENS1_25SingleTileBwdLPTSchedulerILb1ELi128ELb0EEEEEEEEEvNT_6ParamsE$_ZZN4cute6detail16composition_implINS_5tupleIJNS_1CILi16EEENS3_ILi2EEES5_S5_NS3_ILi4EEES5_EEENS2_IJNS3_ILi1EEEiiiNS3_ILi144EEENS3_ILi512EEEEEES5_NS3_ILi64EEEEEDaRKT_RKT0_RKT1_RKT2_ENKUlRKT_T0_E_clINS2_IJNS2_IJS5_EEENS2_IJiEEES8_S8_EEENS_17integral_constantIiLi4EEEEEDaSR_SS_,@function
        .size           $_ZN7cutlass13device_kernelIN5flash19enable_sm80_to_sm89INS1_16FlashAttnBwdSm80INS1_25CollectiveMainloopBwdSm80ILi2ELi2EN4cute5tupleIJNS5_1CILi128EEES8_NS7_ILi64EEEEEENS_10bfloat16_tEfNS_4arch4Sm80ELb1ELb0ELb1ELb1ELb0ELb0ELb0ELb0ELi2ELi4ELi4ELi4ELb0EEENS1_24CollectiveEpilogueBwdGQAISA_fSD_Li256ELb1ELb0EEENS1_25SingleTileBwdLPTSchedulerILb1ELi128ELb0EEEEEEEEEvNT_6ParamsE$_ZZN4cute6detail16composition_implINS_5tupleIJNS_1CILi16EEENS3_ILi2EEES5_S5_NS3_ILi4EEES5_EEENS2_IJNS3_ILi1EEEiiiNS3_ILi144EEENS3_ILi512EEEEEES5_NS3_ILi64EEEEEDaRKT_RKT0_RKT1_RKT2_ENKUlRKT_T0_E_clINS2_IJNS2_IJS5_EEENS2_IJiEEES8_S8_EEENS_17integral_constantIiLi4EEEEEDaSR_SS_,($_ZN7cutlass13device_kernelIN5flash19enable_sm80_to_sm89INS1_16FlashAttnBwdSm80INS1_25CollectiveMainloopBwdSm80ILi2ELi2EN4cute5tupleIJNS5_1CILi128EEES8_NS7_ILi64EEEEEENS_10bfloat16_tEfNS_4arch4Sm80ELb1ELb0ELb1ELb1ELb0ELb0ELb0ELb0ELi2ELi4ELi4ELi4ELb0EEENS1_24CollectiveEpilogueBwdGQAISA_fSD_Li256ELb1ELb0EEENS1_25SingleTileBwdLPTSchedulerILb1ELi128ELb0EEEEEEEEEvNT_6ParamsE$_ZZN4cute6detail16composition_implINS_5tupleIJNS_1CILi16EEENS3_ILi2EEES5_S5_NS3_ILi4EEES5_EEENS2_IJNS3_ILi1EEEiiiNS3_ILi144EEENS3_ILi512EEEEEES6_S4_EEDaRKT_RKT0_RKT1_RKT2_ENKUlRKT_T0_E_clINS2_IJNS2_IJEEESU_S6_S8_EEENS_17integral_constantIiLi1EEEEEDaSQ_SR_ - $_ZN7cutlass13device_kernelIN5flash19enable_sm80_to_sm89INS1_16FlashAttnBwdSm80INS1_25CollectiveMainloopBwdSm80ILi2ELi2EN4cute5tupleIJNS5_1CILi128EEES8_NS7_ILi64EEEEEENS_10bfloat16_tEfNS_4arch4Sm80ELb1ELb0ELb1ELb1ELb0ELb0ELb0ELb0ELi2ELi4ELi4ELi4ELb0EEENS1_24CollectiveEpilogueBwdGQAISA_fSD_Li256ELb1ELb0EEENS1_25SingleTileBwdLPTSchedulerILb1ELi128ELb0EEEEEEEEEvNT_6ParamsE$_ZZN4cute6detail16composition_implINS_5tupleIJNS_1CILi16EEENS3_ILi2EEES5_S5_NS3_ILi4EEES5_EEENS2_IJNS3_ILi1EEEiiiNS3_ILi144EEENS3_ILi512EEEEEES5_NS3_ILi64EEEEEDaRKT_RKT0_RKT1_RKT2_ENKUlRKT_T0_E_clINS2_IJNS2_IJS5_EEENS2_IJiEEES8_S8_EEENS_17integral_constantIiLi4EEEEEDaSR_SS_)
$_ZN7cutlass13device_kernelIN5flash19enable_sm80_to_sm89INS1_16FlashAttnBwdSm80INS1_25CollectiveMainloopBwdSm80ILi2ELi2EN4cute5tupleIJNS5_1CILi128EEES8_NS7_ILi64EEEEEENS_10bfloat16_tEfNS_4arch4Sm80ELb1ELb0ELb1ELb1ELb0ELb0ELb0ELb0ELi2ELi4ELi4ELi4ELb0EEENS1_24CollectiveEpilogueBwdGQAISA_fSD_Li256ELb1ELb0EEENS1_25SingleTileBwdLPTSchedulerILb1ELi128ELb0EEEEEEEEEvNT_6ParamsE$_ZZN4cute6detail16composition_implINS_5tupleIJNS_1CILi16EEENS3_ILi2EEES5_S5_NS3_ILi4EEES5_EEENS2_IJNS3_ILi1EEEiiiNS3_ILi144EEENS3_ILi512EEEEEES5_NS3_ILi64EEEEEDaRKT_RKT0_RKT1_RKT2_ENKUlRKT_T0_E_clINS2_IJNS2_IJS5_EEENS2_IJiEEES8_S8_EEENS_17integral_constantIiLi4EEEEEDaSR_SS_:
[----:B------:R-:W-:-:S05]  /*d450*/  IADD3 R5, R5, -c[0x0][0x20], RZ ;  /* 0x8000080005057a10 */ /* 0x000fca0007ffe0ff */
[----:B------:R1:W5:Y:S01]  /*d460*/  LDL R3, [R5] ;  /* 0x0000000005037983 */ /* 0x0003620000100800 */
[----:B------:R-:W-:Y:S02]  /*d470*/  IADD3 R2, R1, 0x16b0, RZ ;  /* 0x000016b001027810 */ /* 0x000fe40007ffe0ff */
[----:B------:R-:W-:Y:S02]  /*d480*/  MOV R4, 0xd4b0 ;  /* 0x0000d4b000047802 */ /* 0x000fe40000000f00 */
[----:B------:R-:W-:Y:S02]  /*d490*/  IADD3 R2, R2, c[0x0][0x20], RZ ;  /* 0x0000080002027a10 */ /* 0x000fe40007ffe0ff */
[----:B-1---5:R-:W-:Y:S05]  /*d4a0*/  CALL.REL.NOINC `($_ZN7cutlass13device_kernelIN5flash19enable_sm80_to_sm89INS1_16FlashAttnBwdSm80INS1_25CollectiveMainloopBwdSm80ILi2ELi2EN4cute5tupleIJNS5_1CILi128EEES8_NS7_ILi64EEEEEENS_10bfloat16_tEfNS_4arch4Sm80ELb1ELb0ELb1ELb1ELb0ELb0ELb0ELb0ELi2ELi4ELi4ELi4ELb0EEENS1_24CollectiveEpilogueBwdGQAISA_fSD_Li256ELb1ELb0EEENS1_25SingleTileBwdLPTSchedulerILb1ELi128ELb0EEEEEEEEEvNT_6ParamsE$_ZN4cute3eso3ESOILb1ELb0EJNS_5tupleIJNS_1CILi2EEEEEENS2_IJiEEENS3_ILi1EEES7_EEC2ERKS5_RKS6_RKS7_SE_) ;  /* 0xffffb77000007944 */ /* 0x022fea0003c3ffff */
[----:B-1----:R1:W5:Y:S01]  /*d4b0*/  LDL R3, [R1+0x16b0] ;  /* 0x0016b00001037983 */ /* 0x0023620000100800 */
[----:B------:R-:W-:-:S04]  /*d4c0*/  MOV R75, 0x0 ;  /* 0x00000000004b7802 */ /* 0x000fc80000000f00 */
[----:B------:R-:W-:Y:S05]  /*d4d0*/  RET.REL.NODEC R74 `(_ZN7cutlass13device_kernelIN5flash19enable_sm80_to_sm89INS1_16FlashAttnBwdSm80INS1_25CollectiveMainloopBwdSm80ILi2ELi2EN4cute5tupleIJNS5_1CILi128EEES8_NS7_ILi64EEEEEENS_10bfloat16_tEfNS_4arch4Sm80ELb1ELb0ELb1ELb1ELb0ELb0ELb0ELb0ELi2ELi4ELi4ELi4ELb0EEENS1_24CollectiveEpilogueBwdGQAISA_fSD_Li256ELb1ELb0EEENS1_25SingleTileBwdLPTSchedulerILb1ELi128ELb0EEEEEEEEEvNT_6ParamsE) ;  /* 0xffff2b204a007950 */ /* 0x000fea0003c3ffff */
        .type           $_ZN7cutlass13device_kernelIN5flash19enable_sm80_to_sm89INS1_16FlashAttnBwdSm80INS1_25CollectiveMainloopBwdSm80ILi2ELi2EN4cute5tupleIJNS5_1CILi128EEES8_NS7_ILi64EEEEEENS_10bfloat16_tEfNS_4arch4Sm80ELb1ELb0ELb1ELb1ELb0ELb0ELb0ELb0ELi2ELi4ELi4ELi4ELb0EEENS1_24CollectiveEpilogueBwdGQAISA_fSD_Li256ELb1ELb0EEENS1_25SingleTileBwdLPTSchedulerILb1ELi128ELb0EEEEEEEEEvNT_6ParamsE$_ZZN4cute6detail16composition_implINS_5tupleIJNS_1CILi16EEENS3_ILi2EEES5_S5_NS3_ILi4EEES5_EEENS2_IJNS3_ILi1EEEiiiNS3_ILi144EEENS3_ILi512EEEEEES6_S4_EEDaRKT_RKT0_RKT1_RKT2_ENKUlRKT_T0_E_clINS2_IJNS2_IJEEESU_S6_S8_EEENS_17integral_constantIiLi1EEEEEDaSQ_SR_,@function
        .size           $_ZN7cutlass13device_kernelIN5flash19enable_sm80_to_sm89INS1_16FlashAttnBwdSm80INS1_25CollectiveMainloopBwdSm80ILi2ELi2EN4cute5tupleIJNS5_1CILi128EEES8_NS7_ILi64EEEEEENS_10bfloat16_tEfNS_4arch4Sm80ELb1ELb0ELb1ELb1ELb0ELb0ELb0ELb0ELi2ELi4ELi4ELi4ELb0EEENS1_24CollectiveEpilogueBwdGQAISA_fSD_Li256ELb1ELb0EEENS1_25SingleTileBwdLPTSchedulerILb1ELi128ELb0EEEEEEEEEvNT_6ParamsE$_ZZN4cute6detail16composition_implINS_5tupleIJNS_1CILi16EEENS3_ILi2EEES5_S5_NS3_ILi4EEES5_EEENS2_IJNS3_ILi1EEEiiiNS3_ILi144EEENS3_ILi512EEEEEES6_S4_EEDaRKT_RKT0_RKT1_RKT2_ENKUlRKT_T0_E_clINS2_IJNS2_IJEEESU_S6_S8_EEENS_17integral_constantIiLi1EEEEEDaSQ_SR_,($_ZN7cutlass13device_kernelIN5flash19enable_sm80_to_sm89INS1_16FlashAttnBwdSm80INS1_25CollectiveMainloopBwdSm80ILi2ELi2EN4cute5tupleIJNS5_1CILi128EEES8_NS7_ILi64EEEEEENS_10bfloat16_tEfNS_4arch4Sm80ELb1ELb0ELb1ELb1ELb0ELb0ELb0ELb0ELi2ELi4ELi4ELi4ELb0EEENS1_24CollectiveEpilogueBwdGQAISA_fSD_Li256ELb1ELb0EEENS1_25SingleTileBwdLPTSchedulerILb1ELi128ELb0EEEEEEEEEvNT_6ParamsE$_ZZN4cute6detail16composition_implINS_5tupleIJNS_1CILi16EEENS3_ILi2EEES5_S5_NS3_ILi4EEES5_EEENS2_IJNS3_ILi1EEEiiiNS3_ILi144EEENS3_ILi512EEEEEES6_S4_EEDaRKT_RKT0_RKT1_RKT2_ENKUlRKT_T0_E_clINS2_IJNS2_IJS5_EEENS2_IJiEEES5_S8_EEENS_17integral_constantIiLi2EEEEEDaSQ_SR_ - $_ZN7cutlass13device_kernelIN5flash19enable_sm80_to_sm89INS1_16FlashAttnBwdSm80INS1_25CollectiveMainloopBwdSm80ILi2ELi2EN4cute5tupleIJNS5_1CILi128EEES8_NS7_ILi64EEEEEENS_10bfloat16_tEfNS_4arch4Sm80ELb1ELb0ELb1ELb1ELb0ELb0ELb0ELb0ELi2ELi4ELi4ELi4ELb0EEENS1_24CollectiveEpilogueBwdGQAISA_fSD_Li256ELb1ELb0EEENS1_25SingleTileBwdLPTSchedulerILb1ELi128ELb0EEEEEEEEEvNT_6ParamsE$_ZZN4cute6detail16composition_implINS_5tupleIJNS_1CILi16EEENS3_ILi2EEES5_S5_NS3_ILi4EEES5_EEENS2_IJNS3_ILi1EEEiiiNS3_ILi144EEENS3_ILi512EEEEEES6_S4_EEDaRKT_RKT0_RKT1_RKT2_ENKUlRKT_T0_E_clINS2_IJNS2_IJEEESU_S6_S8_EEENS_17integral_constantIiLi1EEEEEDaSQ_SR_)
$_ZN7cutlass13device_kernelIN5flash19enable_sm80_to_sm89INS1_16FlashAttnBwdSm80INS1_25CollectiveMainloopBwdSm80ILi2ELi2EN4cute5tupleIJNS5_1CILi128EEES8_NS7_ILi64EEEEEENS_10bfloat16_tEfNS_4arch4Sm80ELb1ELb0ELb1ELb1ELb0ELb0ELb0ELb0ELi2ELi4ELi4ELi4ELb0EEENS1_24CollectiveEpilogueBwdGQAISA_fSD_Li256ELb1ELb0EEENS1_25SingleTileBwdLPTSchedulerILb1ELi128ELb0EEEEEEEEEvNT_6ParamsE$_ZZN4cute6detail16composition_implINS_5tupleIJNS_1CILi16EEENS3_ILi2EEES5_S5_NS3_ILi4EEES5_EEENS2_IJNS3_ILi1EEEiiiNS3_ILi144EEENS3_ILi512EEEEEES6_S4_EEDaRKT_RKT0_RKT1_RKT2_ENKUlRKT_T0_E_clINS2_IJNS2_IJEEESU_S6_S8_EEENS_17integral_constantIiLi1EEEEEDaSQ_SR_:
        /* <DEDUP_REMOVED lines=8> */
[----:B-1---5:R-:W-:Y:S05]  /*d560*/  CALL.REL.NOINC `($_ZN7cutlass13device_kernelIN5flash19enable_sm80_to_sm89INS1_16FlashAttnBwdSm80INS1_25CollectiveMainloopBwdSm80ILi2ELi2EN4cute5tupleIJNS5_1CILi128EEES8_NS7_ILi64EEEEEENS_10bfloat16_tEfNS_4arch4Sm80ELb1ELb0ELb1ELb1ELb0ELb0ELb0ELb0ELi2ELi4ELi4ELi4ELb0EEENS1_24CollectiveEpilogueBwdGQAISA_fSD_Li256ELb1ELb0EEENS1_25SingleTileBwdLPTSchedulerILb1ELi128ELb0EEEEEEEEEvNT_6ParamsE$_ZN4cute3eso3ESOILb1ELb0EJNS_5tupleIJNS_1CILi2EEEEEENS2_IJiEEES4_NS3_ILi1EEEEEC2ERKS5_RKS6_RKS4_RKS7_) ;  /* 0xffffb70000007944 */ /* 0x022fea0003c3ffff */
[----:B-1----:R1:W5:Y:S01]  /*d570*/  LDL R2, [R1+0x16c8] ;  /* 0x0016c80001027983 */ /* 0x0023620000100800 */
[----:B------:R-:W-:Y:S02]  /*d580*/  MOV R4, R10 ;  /* 0x0000000a00047202 */ /* 0x000fe40000000f00 */
[----:B------:R-:W-:-:S04]  /*d590*/  MOV R5, 0x0 ;  /* 0x0000000000057802 */ /* 0x000fc80000000f00 */
[----:B------:R-:W-:Y:S05]  /*d5a0*/  RET.REL.NODEC R4 `(_ZN7cutlass13device_kernelIN5flash19enable_sm80_to_sm89INS1_16FlashAttnBwdSm80INS1_25CollectiveMainloopBwdSm80ILi2ELi2EN4cute5tupleIJNS5_1CILi128EEES8_NS7_ILi64EEEEEENS_10bfloat16_tEfNS_4arch4Sm80ELb1ELb0ELb1ELb1ELb0ELb0ELb0ELb0ELi2ELi4ELi4ELi4ELb0EEENS1_24CollectiveEpilogueBwdGQAISA_fSD_Li256ELb1ELb0EEENS1_25SingleTileBwdLPTSchedulerILb1ELi128ELb0EEEEEEEEEvNT_6ParamsE) ;  /* 0xffff2a5004007950 */ /* 0x000fea0003c3ffff */
        .type           $_ZN7cutlass13device_kernelIN5flash19enable_sm80_to_sm89INS1_16FlashAttnBwdSm80INS1_25CollectiveMainloopBwdSm80ILi2ELi2EN4cute5tupleIJNS5_1CILi128EEES8_NS7_ILi64EEEEEENS_10bfloat16_tEfNS_4arch4Sm80ELb1ELb0ELb1ELb1ELb0ELb0ELb0ELb0ELi2ELi4ELi4ELi4ELb0EEENS1_24CollectiveEpilogueBwdGQAISA_fSD_Li256ELb1ELb0EEENS1_25SingleTileBwdLPTSchedulerILb1ELi128ELb0EEEEEEEEEvNT_6ParamsE$_ZZN4cute6detail16composition_implINS_5tupleIJNS_1CILi16EEENS3_ILi2EEES5_S5_NS3_ILi4EEES5_EEENS2_IJNS3_ILi1EEEiiiNS3_ILi144EEENS3_ILi512EEEEEES6_S4_EEDaRKT_RKT0_RKT1_RKT2_ENKUlRKT_T0_E_clINS2_IJNS2_IJS5_EEENS2_IJiEEES5_S8_EEENS_17integral_constantIiLi2EEEEEDaSQ_SR_,@function
        .size           $_ZN7cutlass13device_kernelIN5flash19enable_sm80_to_sm89INS1_16FlashAttnBwdSm80INS1_25CollectiveMainloopBwdSm80ILi2ELi2EN4cute5tupleIJNS5_1CILi128EEES8_NS7_ILi64EEEEEENS_10bfloat16_tEfNS_4arch4Sm80ELb1ELb0ELb1ELb1ELb0ELb0ELb0ELb0ELi2ELi4ELi4ELi4ELb0EEENS1_24CollectiveEpilogueBwdGQAISA_fSD_Li256ELb1ELb0EEENS1_25SingleTileBwdLPTSchedulerILb1ELi128ELb0EEEEEEEEEvNT_6ParamsE$_ZZN4cute6detail16composition_implINS_5tupleIJNS_1CILi16EEENS3_ILi2EEES5_S5_NS3_ILi4EEES5_EEENS2_IJNS3_ILi1EEEiiiNS3_ILi144EEENS3_ILi512EEEEEES6_S4_EEDaRKT_RKT0_RKT1_RKT2_ENKUlRKT_T0_E_clINS2_IJNS2_IJS5_EEENS2_IJiEEES5_S8_EEENS_17integral_constantIiLi2EEEEEDaSQ_SR_,($_ZN7cutlass13device_kernelIN5flash19enable_sm80_to_sm89INS1_16FlashAttnBwdSm80INS1_25CollectiveMainloopBwdSm80ILi2ELi2EN4cute5tupleIJNS5_1CILi128EEES8_NS7_ILi64EEEEEENS_10bfloat16_tEfNS_4arch4Sm80ELb1ELb0ELb1ELb1ELb0ELb0ELb0ELb0ELi2ELi4ELi4ELi4ELb0EEENS1_24CollectiveEpilogueBwdGQAISA_fSD_Li256ELb1ELb0EEENS1_25SingleTileBwdLPTSchedulerILb1ELi128ELb0EEEEEEEEEvNT_6ParamsE$_ZZN4cute6detail16composition_implINS_5tupleIJNS_1CILi16EEENS3_ILi2EEES5_S5_NS3_ILi4EEES5_EEENS2_IJNS3_ILi1EEEiiiNS3_ILi144EEENS3_ILi512EEEEEES6_S4_EEDaRKT_RKT0_RKT1_RKT2_ENKUlRKT_T0_E_clINS2_IJNS2_IJS5_S5_EEENS2_IJiiEEES8_S8_EEENS_17integral_constantIiLi3EEEEEDaSQ_SR_ - $_ZN7cutlass13device_kernelIN5flash19enable_sm80_to_sm89INS1_16FlashAttnBwdSm80INS1_25CollectiveMainloopBwdSm80ILi2ELi2EN4cute5tupleIJNS5_1CILi128EEES8_NS7_ILi64EEEEEENS_10bfloat16_tEfNS_4arch4Sm80ELb1ELb0ELb1ELb1ELb0ELb0ELb0ELb0ELi2ELi4ELi4ELi4ELb0EEENS1_24CollectiveEpilogueBwdGQAISA_fSD_Li256ELb1ELb0EEENS1_25SingleTileBwdLPTSchedulerILb1ELi128ELb0EEEEEEEEEvNT_6ParamsE$_ZZN4cute6detail16composition_implINS_5tupleIJNS_1CILi16EEENS3_ILi2EEES5_S5_NS3_ILi4EEES5_EEENS2_IJNS3_ILi1EEEiiiNS3_ILi144EEENS3_ILi512EEEEEES6_S4_EEDaRKT_RKT0_RKT1_RKT2_ENKUlRKT_T0_E_clINS2_IJNS2_IJS5_EEENS2_IJiEEES5_S8_EEENS_17integral_constantIiLi2EEEEEDaSQ_SR_)
$_ZN7cutlass13device_kernelIN5flash19enable_sm80_to_sm89INS1_16FlashAttnBwdSm80INS1_25CollectiveMainloopBwdSm80ILi2ELi2EN4cute5tupleIJNS5_1CILi128EEES8_NS7_ILi64EEEEEENS_10bfloat16_tEfNS_4arch4Sm80ELb1ELb0ELb1ELb1ELb0ELb0ELb0ELb0ELi2ELi4ELi4ELi4ELb0EEENS1_24CollectiveEpilogueBwdGQAISA_fSD_Li256ELb1ELb0EEENS1_25SingleTileBwdLPTSchedulerILb1ELi128ELb0EEEEEEEEEvNT_6ParamsE$_ZZN4cute6detail16composition_implINS_5tupleIJNS_1CILi16EEENS3_ILi2EEES5_S5_NS3_ILi4EEES5_EEENS2_IJNS3_ILi1EEEiiiNS3_ILi144EEENS3_ILi512EEEEEES6_S4_EEDaRKT_RKT0_RKT1_RKT2_ENKUlRKT_T0_E_clINS2_IJNS2_IJS5_EEENS2_IJiEEES5_S8_EEENS_17integral_constantIiLi2EEEEEDaSQ_SR_:
        /* <DEDUP_REMOVED lines=8> */
[----:B-1---5:R-:W-:Y:S05]  /*d630*/  CALL.REL.NOINC `($_ZN7cutlass13device_kernelIN5flash19enable_sm80_to_sm89INS1_16FlashAttnBwdSm80INS1_25CollectiveMainloopBwdSm80ILi2ELi2EN4cute5tupleIJNS5_1CILi128EEES8_NS7_ILi64EEEEEENS_10bfloat16_tEfNS_4arch4Sm80ELb1ELb0ELb1ELb1ELb0ELb0ELb0ELb0ELi2ELi4ELi4ELi4ELb0EEENS1_24CollectiveEpilogueBwdGQAISA_fSD_Li256ELb1ELb0EEENS1_25SingleTileBwdLPTSchedulerILb1ELi128ELb0EEEEEEEEEvNT_6ParamsE$_ZN4cute3eso3ESOILb0ELb0EJiiEEC2ERKiS4_) ;  /* 0xffff966000007944 */ /* 0x022fea0003c3ffff */
[----:B-1----:R1:W5:Y:S01]  /*d640*/  LDL.64 R2, [R1+0x16c8] ;  /* 0x0016c80001027983 */ /* 0x0023620000100a00 */
[----:B------:R-:W-:-:S03]  /*d650*/  MOV R6, 0xd670 ;  /* 0x0000d67000067802 */ /* 0x000fc60000000f00 */
[----:B-1---5:R-:W-:Y:S05]  /*d660*/  CALL.REL.NOINC `($_ZN7cutlass13device_kernelIN5flash19enable_sm80_to_sm89INS1_16FlashAttnBwdSm80INS1_25CollectiveMainloopBwdSm80ILi2ELi2EN4cute5tupleIJNS5_1CILi128EEES8_NS7_ILi64EEEEEENS_10bfloat16_tEfNS_4arch4Sm80ELb1ELb0ELb1ELb1ELb0ELb0ELb0ELb0ELi2ELi4ELi4ELi4ELb0EEENS1_24CollectiveEpilogueBwdGQAISA_fSD_Li256ELb1ELb0EEENS1_25SingleTileBwdLPTSchedulerILb1ELi128ELb0EEEEEEEEEvNT_6ParamsE$_ZN4cute3eso3ESOILb1ELb0EJNS_5tupleIJNS_1CILi2EEES4_EEENS2_IJiiEEENS3_ILi1EEES7_EEC2ERKS5_RKS6_RKS7_SE_) ;  /* 0xffffb75000007944 */ /* 0x022fea0003c3ffff */
[----:B-1----:R1:W5:Y:S01]  /*d670*/  LDL.64 R2, [R1+0x16c8] ;  /* 0x0016c80001027983 */ /* 0x0023620000100a00 */
[----:B------:R-:W-:-:S04]  /*d680*/  MOV R73, 0x0 ;  /* 0x0000000000497802 */ /* 0x000fc80000000f00 */
[----:B------:R-:W-:Y:S05]  /*d690*/  RET.REL.NODEC R72 `(_ZN7cutlass13device_kernelIN5flash19enable_sm80_to_sm89INS1_16FlashAttnBwdSm80INS1_25CollectiveMainloopBwdSm80ILi2ELi2EN4cute5tupleIJNS5_1CILi128EEES8_NS7_ILi64EEEEEENS_10bfloat16_tEfNS_4arch4Sm80ELb1ELb0ELb1ELb1ELb0ELb0ELb0ELb0ELi2ELi4ELi4ELi4ELb0EEENS1_24CollectiveEpilogueBwdGQAISA_fSD_Li256ELb1ELb0EEENS1_25SingleTileBwdLPTSchedulerILb1ELi128ELb0EEEEEEEEEvNT_6ParamsE) ;  /* 0xffff296048007950 */ /* 0x000fea0003c3ffff */
        .type           $_ZN7cutlass13device_kernelIN5flash19enable_sm80_to_sm89INS1_16FlashAttnBwdSm80INS1_25CollectiveMainloopBwdSm80ILi2ELi2EN4cute5tupleIJNS5_1CILi128EEES8_NS7_ILi64EEEEEENS_10bfloat16_tEfNS_4arch4Sm80ELb1ELb0ELb1ELb1ELb0ELb0ELb0ELb0ELi2ELi4ELi4ELi4ELb0EEENS1_24CollectiveEpilogueBwdGQAISA_fSD_Li256ELb1ELb0EEENS1_25SingleTileBwdLPTSchedulerILb1ELi128ELb0EEEEEEEEEvNT_6ParamsE$_ZZN4cute6detail16composition_implINS_5tupleIJNS_1CILi16EEENS3_ILi2EEES5_S5_NS3_ILi4EEES5_EEENS2_IJNS3_ILi1EEEiiiNS3_ILi144EEENS3_ILi512EEEEEES6_S4_EEDaRKT_RKT0_RKT1_RKT2_ENKUlRKT_T0_E_clINS2_IJNS2_IJS5_S5_EEENS2_IJiiEEES8_S8_EEENS_17integral_constantIiLi3EEEEEDaSQ_SR_,@function
        .size           $_ZN7cutlass13device_kernelIN5flash19enable_sm80_to_sm89INS1_16FlashAttnBwdSm80INS1_25CollectiveMainloopBwdSm80ILi2ELi2EN4cute5tupleIJNS5_1CILi128EEES8_NS7_ILi64EEEEEENS_10bfloat16_tEfNS_4arch4Sm80ELb1ELb0ELb1ELb1ELb0ELb0ELb0ELb0ELi2ELi4ELi4ELi4ELb0EEENS1_24CollectiveEpilogueBwdGQAISA_fSD_Li256ELb1ELb0EEENS1_25SingleTileBwdLPTSchedulerILb1ELi128ELb0EEEEEEEEEvNT_6ParamsE$_ZZN4cute6detail16composition_implINS_5tupleIJNS_1CILi16EEENS3_ILi2EEES5_S5_NS3_ILi4EEES5_EEENS2_IJNS3_ILi1EEEiiiNS3_ILi144EEENS3_ILi512EEEEEES6_S4_EEDaRKT_RKT0_RKT1_RKT2_ENKUlRKT_T0_E_clINS2_IJNS2_IJS5_S5_EEENS2_IJiiEEES8_S8_EEENS_17integral_constantIiLi3EEEEEDaSQ_SR_,($_ZN7cutlass13device_kernelIN5flash19enable_sm80_to_sm89INS1_16FlashAttnBwdSm80INS1_25CollectiveMainloopBwdSm80ILi2ELi2EN4cute5tupleIJNS5_1CILi128EEES8_NS7_ILi64EEEEEENS_10bfloat16_tEfNS_4arch4Sm80ELb1ELb0ELb1ELb1ELb0ELb0ELb0ELb0ELi2ELi4ELi4ELi4ELb0EEENS1_24CollectiveEpilogueBwdGQAISA_fSD_Li256ELb1ELb0EEENS1_25SingleTileBwdLPTSchedulerILb1ELi128ELb0EEEEEEEEEvNT_6ParamsE$_ZZN4cute6detail16composition_implINS_5tupleIJNS_1CILi16EEENS3_ILi2EEES5_S5_NS3_ILi4EEES5_EEENS2_IJNS3_ILi1EEEiiiNS3_ILi144EEENS3_ILi512EEEEEES6_S4_EEDaRKT_RKT0_RKT1_RKT2_ENKUlRKT_T0_E_clINS2_IJNS2_IJS5_S5_EEENS2_IJiiEEES8_S8_EEENS_17integral_constantIiLi4EEEEEDaSQ_SR_ - $_ZN7cutlass13device_kernelIN5flash19enable_sm80_to_sm89INS1_16FlashAttnBwdSm80INS1_25CollectiveMainloopBwdSm80ILi2ELi2EN4cute5tupleIJNS5_1CILi128EEES8_NS7_ILi64EEEEEENS_10bfloat16_tEfNS_4arch4Sm80ELb1ELb0ELb1ELb1ELb0ELb0ELb0ELb0ELi2ELi4ELi4ELi4ELb0EEENS1_24CollectiveEpilogueBwdGQAISA_fSD_Li256ELb1ELb0EEENS1_25SingleTileBwdLPTSchedulerILb1ELi128ELb0EEEEEEEEEvNT_6ParamsE$_ZZN4cute6detail16composition_implINS_5tupleIJNS_1CILi16EEENS3_ILi2EEES5_S5_NS3_ILi4EEES5_EEENS2_IJNS3_ILi1EEEiiiNS3_ILi144EEENS3_ILi512EEEEEES6_S4_EEDaRKT_RKT0_RKT1_RKT2_ENKUlRKT_T0_E_clINS2_IJNS2_IJS5_S5_EEENS2_IJiiEEES8_S8_EEENS_17integral_constantIiLi3EEEEEDaSQ_SR_)
$_ZN7cutlass13device_kernelIN5flash19enable_sm80_to_sm89INS1_16FlashAttnBwdSm80INS1_25CollectiveMainloopBwdSm80ILi2ELi2EN4cute5tupleIJNS5_1CILi128EEES8_NS7_ILi64EEEEEENS_10bfloat16_tEfNS_4arch4Sm80ELb1ELb0ELb1ELb1ELb0ELb0ELb0ELb0ELi2ELi4ELi4ELi4ELb0EEENS1_24CollectiveEpilogueBwdGQAISA_fSD_Li256ELb1ELb0EEENS1_25SingleTileBwdLPTSchedulerILb1ELi128ELb0EEEEEEEEEvNT_6ParamsE$_ZZN4cute6detail16composition_implINS_5tupleIJNS_1CILi16EEENS3_ILi2EEES5_S5_NS3_ILi4EEES5_EEENS2_IJNS3_ILi1EEEiiiNS3_ILi144EEENS3_ILi512EEEEEES6_S4_EEDaRKT_RKT0_RKT1_RKT2_ENKUlRKT_T0_E_clINS2_IJNS2_IJS5_S5_EEENS2_IJiiEEES8_S8_EEENS_17integral_constantIiLi3EEEEEDaSQ_SR_:
[----:B------:R-:W-:-:S05]  /*d6a0*/  IADD3 R5, R5, -c[0x0][0x20], RZ ;  /* 0x8000080005057a10 */ /* 0x000fca0007ffe0ff */
[----:B------:R1:W5:Y:S04]  /*d6b0*/  LDL R2, [R5] ;  /* 0x0000000005027983 */ /* 0x0003680000100800 */
[----:B------:R1:W5:Y:S01]  /*d6c0*/  LDL R3, [R5+0x4] ;  /* 0x0000040005037983 */ /* 0x0003620000100800 */
[----:B------:R-:W-:Y:S02]  /*d6d0*/  IADD3 R4, R1, 0x16c8, RZ ;  /* 0x000016c801047810 */ /* 0x000fe40007ffe0ff */
[----:B------:R-:W-:Y:S02]  /*d6e0*/  MOV R6, 0xd710 ;  /* 0x0000d71000067802 */ /* 0x000fe40000000f00 */
[----:B------:R-:W-:Y:S02]  /*d6f0*/  IADD3 R4, R4, c[0x0][0x20], RZ ;  /* 0x0000080004047a10 */ /* 0x000fe40007ffe0ff */
[----:B-1---5:R-:W-:Y:S05]  /*d700*/  CALL.REL.NOINC `($_ZN7cutlass13device_kernelIN5flash19enable_sm80_to_sm89INS1_16FlashAttnBwdSm80INS1_25CollectiveMainloopBwdSm80ILi2ELi2EN4cute5tupleIJNS5_1CILi128EEES8_NS7_ILi64EEEEEENS_10bfloat16_tEfNS_4arch4Sm80ELb1ELb0ELb1ELb1ELb0ELb0ELb0ELb0ELi2ELi4ELi4ELi4ELb0EEENS1_24CollectiveEpilogueBwdGQAISA_fSD_Li256ELb1ELb0EEENS1_25SingleTileBwdLPTSchedulerILb1ELi128ELb0EEEEEEEEEvNT_6ParamsE$_ZN4cute3eso3ESOILb1ELb0EJNS_5tupleIJNS_1CILi2EEES4_EEENS2_IJiiEEENS3_ILi1EEES7_EEC2ERKS5_RKS6_RKS7_SE_) ;  /* 0xffffb6b000007944 */ /* 0x022fea0003c3ffff */
[----:B-1----:R1:W5:Y:S01]  /*d710*/  LDL.64 R2, [R1+0x16c8] ;  /* 0x0016c80001027983 */ /* 0x0023620000100a00 */
[----:B------:R-:W-:-:S04]  /*d720*/  MOV R9, 0x0 ;  /* 0x0000000000097802 */ /* 0x000fc80000000f00 */
[----:B------:R-:W-:Y:S05]  /*d730*/  RET.REL.NODEC R8 `(_ZN7cutlass13device_kernelIN5flash19enable_sm80_to_sm89INS1_16FlashAttnBwdSm80INS1_25CollectiveMainloopBwdSm80ILi2ELi2EN4cute5tupleIJNS5_1CILi128EEES8_NS7_ILi64EEEEEENS_10bfloat16_tEfNS_4arch4Sm80ELb1ELb0ELb1ELb1ELb0ELb0ELb0ELb0ELi2ELi4ELi4ELi4ELb0EEENS1_24CollectiveEpilogueBwdGQAISA_fSD_Li256ELb1ELb0EEENS1_25SingleTileBwdLPTSchedulerILb1ELi128ELb0EEEEEEEEEvNT_6ParamsE) ;  /* 0xffff28c008007950 */ /* 0x000fea0003c3ffff */
        .type           $_ZN7cutlass13device_kernelIN5flash19enable_sm80_to_sm89INS1_16FlashAttnBwdSm80INS1_25CollectiveMainloopBwdSm80ILi2ELi2EN4cute5tupleIJNS5_1CILi128EEES8_NS7_ILi64EEEEEENS_10bfloat16_tEfNS_4arch4Sm80ELb1ELb0ELb1ELb1ELb0ELb0ELb0ELb0ELi2ELi4ELi4ELi4ELb0EEENS1_24CollectiveEpilogueBwdGQAISA_fSD_Li256ELb1ELb0EEENS1_25SingleTileBwdLPTSchedulerILb1ELi128ELb0EEEEEEEEEvNT_6ParamsE$_ZZN4cute6detail16composition_implINS_5tupleIJNS_1CILi16EEENS3_ILi2EEES5_S5_NS3_ILi4EEES5_EEENS2_IJNS3_ILi1EEEiiiNS3_ILi144EEENS3_ILi512EEEEEES6_S4_EEDaRKT_RKT0_RKT1_RKT2_ENKUlRKT_T0_E_clINS2_IJNS2_IJS5_S5_EEENS2_IJiiEEES8_S8_EEENS_17integral_constantIiLi4EEEEEDaSQ_SR_,@function
        .size           $_ZN7cutlass13device_kernelIN5flash19enable_sm80_to_sm89INS1_16FlashAttnBwdSm80INS1_25CollectiveMainloopBwdSm80ILi2ELi2EN4cute5tupleIJNS5_1CILi128EEES8_NS7_ILi64EEEEEENS_10bfloat16_tEfNS_4arch4Sm80ELb1ELb0ELb1ELb1ELb0ELb0ELb0ELb0ELi2ELi4ELi4ELi4ELb0EEENS1_24CollectiveEpilogueBwdGQAISA_fSD_Li256ELb1ELb0EEENS1_25SingleTileBwdLPTSchedulerILb1ELi128ELb0EEEEEEEEEvNT_6ParamsE$_ZZN4cute6detail16composition_implINS_5tupleIJNS_1CILi16EEENS3_ILi2EEES5_S5_NS3_ILi4EEES5_EEENS2_IJNS3_ILi1EEEiiiNS3_ILi144EEENS3_ILi512EEEEEES6_S4_EEDaRKT_RKT0_RKT1_RKT2_ENKUlRKT_T0_E_clINS2_IJNS2_IJS5_S5_EEENS2_IJiiEEES8_S8_EEENS_17integral_constantIiLi4EEEEEDaSQ_SR_,($_ZN7cutlass13device_kernelIN5flash19enable_sm80_to_sm89INS1_16FlashAttnBwdSm80INS1_25CollectiveMainloopBwdSm80ILi2ELi2EN4cute5tupleIJNS5_1CILi128EEES8_NS7_ILi64EEEEEENS_10bfloat16_tEfNS_4arch4Sm80ELb1ELb0ELb1ELb1ELb0ELb0ELb0ELb0ELi2ELi4ELi4ELi4ELb0EEENS1_24CollectiveEpilogueBwdGQAISA_fSD_Li256ELb1ELb0EEENS1_25SingleTileBwdLPTSchedulerILb1ELi128ELb0EEEEEEEEEvNT_6ParamsE$_ZZN4cute6detail16composition_implINS_5tupleIJNS_1CILi8EEENS3_ILi2EEES5_S5_S4_S5_EEENS2_IJNS3_ILi1EEEiiiNS3_ILi72EEENS3_ILi512EEEEEENS2_IJNS2_IJS5_S5_EEES4_NS3_ILi4EEEEEENS2_IJNS2_IJS7_S4_EEENS3_ILi1024EEENS3_ILi16EEEEEEEEDaRKT_RKT0_RKT1_RKT2_ENKUlRKT_RKT0_E_clISB_SE_EEDaSW_SZ_ - $_ZN7cutlass13device_kernelIN5flash19enable_sm80_to_sm89INS1_16FlashAttnBwdSm80INS1_25CollectiveMainloopBwdSm80ILi2ELi2EN4cute5tupleIJNS5_1CILi128EEES8_NS7_ILi64EEEEEENS_10bfloat16_tEfNS_4arch4Sm80ELb1ELb0ELb1ELb1ELb0ELb0ELb0ELb0ELi2ELi4ELi4ELi4ELb0EEENS1_24CollectiveEpilogueBwdGQAISA_fSD_Li256ELb1ELb0EEENS1_25SingleTileBwdLPTSchedulerILb1ELi128ELb0EEEEEEEEEvNT_6ParamsE$_ZZN4cute6detail16composition_implINS_5tupleIJNS_1CILi16EEENS3_ILi2EEES5_S5_NS3_ILi4EEES5_EEENS2_IJNS3_ILi1EEEiiiNS3_ILi144EEENS3_ILi512EEEEEES6_S4_EEDaRKT_RKT0_RKT1_RKT2_ENKUlRKT_T0_E_clINS2_IJNS2_IJS5_S5_EEENS2_IJiiEEES8_S8_EEENS_17integral_constantIiLi4EEEEEDaSQ_SR_)
$_ZN7cutlass13device_kernelIN5flash19enable_sm80_to_sm89INS1_16FlashAttnBwdSm80INS1_25CollectiveMainloopBwdSm80ILi2ELi2EN4cute5tupleIJNS5_1CILi128EEES8_NS7_ILi64EEEEEENS_10bfloat16_tEfNS_4arch4Sm80ELb1ELb0ELb1ELb1ELb0ELb0ELb0ELb0ELi2ELi4ELi4ELi4ELb0EEENS1_24CollectiveEpilogueBwdGQAISA_fSD_Li256ELb1ELb0EEENS1_25SingleTileBwdLPTSchedulerILb1ELi128ELb0EEEEEEEEEvNT_6ParamsE$_ZZN4cute6detail16composition_implINS_5tupleIJNS_1CILi16EEENS3_ILi2EEES5_S5_NS3_ILi4EEES5_EEENS2_IJNS3_ILi1EEEiiiNS3_ILi144EEENS3_ILi512EEEEEES6_S4_EEDaRKT_RKT0_RKT1_RKT2_ENKUlRKT_T0_E_clINS2_IJNS2_IJS5_S5_EEENS2_IJiiEEES8_S8_EEENS_17integral_constantIiLi4EEEEEDaSQ_SR_:
        /* <DEDUP_REMOVED lines=10> */
        .type           $_ZN7cutlass13device_kernelIN5flash19enable_sm80_to_sm89INS1_16FlashAttnBwdSm80INS1_25CollectiveMainloopBwdSm80ILi2ELi2EN4cute5tupleIJNS5_1CILi128EEES8_NS7_ILi64EEEEEENS_10bfloat16_tEfNS_4arch4Sm80ELb1ELb0ELb1ELb1ELb0ELb0ELb0ELb0ELi2ELi4ELi4ELi4ELb0EEENS1_24CollectiveEpilogueBwdGQAISA_fSD_Li256ELb1ELb0EEENS1_25SingleTileBwdLPTSchedulerILb1ELi128ELb0EEEEEEEEEvNT_6ParamsE$_ZZN4cute6detail16composition_implINS_5tupleIJNS_1CILi8EEENS3_ILi2EEES5_S5_S4_S5_EEENS2_IJNS3_ILi1EEEiiiNS3_ILi72EEENS3_ILi512EEEEEENS2_IJNS2_IJS5_S5_EEES4_NS3_ILi4EEEEEENS2_IJNS2_IJS7_S4_EEENS3_ILi1024EEENS3_ILi16EEEEEEEEDaRKT_RKT0_RKT1_RKT2_ENKUlRKT_RKT0_E_clISB_SE_EEDaSW_SZ_,@function
        .size           $_ZN7cutlass13device_kernelIN5flash19enable_sm80_to_sm89INS1_16FlashAttnBwdSm80INS1_25CollectiveMainloopBwdSm80ILi2ELi2EN4cute5tupleIJNS5_1CILi128EEES8_NS7_ILi64EEEEEENS_10bfloat16_tEfNS_4arch4Sm80ELb1ELb0ELb1ELb1ELb0ELb0ELb0ELb0ELi2ELi4ELi4ELi4ELb0EEENS1_24CollectiveEpilogueBwdGQAISA_fSD_Li256ELb1ELb0EEENS1_25SingleTileBwdLPTSchedulerILb1ELi128ELb0EEEEEEEEEvNT_6ParamsE$_ZZN4cute6detail16composition_implINS_5tupleIJNS_1CILi8EEENS3_ILi2EEES5_S5_S4_S5_EEENS2_IJNS3_ILi1EEEiiiNS3_ILi72EEENS3_ILi512EEEEEENS2_IJNS2_IJS5_S5_EEES4_NS3_ILi4EEEEEENS2_IJNS2_IJS7_S4_EEENS3_ILi1024EEENS3_ILi16EEEEEEEEDaRKT_RKT0_RKT1_RKT2_ENKUlRKT_RKT0_E_clISB_SE_EEDaSW_SZ_,($_ZN7cutlass13device_kernelIN5flash19enable_sm80_to_sm89INS1_16FlashAttnBwdSm80INS1_25CollectiveMainloopBwdSm80ILi2ELi2EN4cute5tupleIJNS5_1CILi128EEES8_NS7_ILi64EEEEEENS_10bfloat16_tEfNS_4arch4Sm80ELb1ELb0ELb1ELb1ELb0ELb0ELb0ELb0ELi2ELi4ELi4ELi4ELb0EEENS1_24CollectiveEpilogueBwdGQAISA_fSD_Li256ELb1ELb0EEENS1_25SingleTileBwdLPTSchedulerILb1ELi128ELb0EEEEEEEEEvNT_6ParamsE$_ZZN4cute6detail16composition_implINS_5tupleIJNS_1CILi8EEENS3_ILi2EEES5_S5_S4_S5_EEENS2_IJNS3_ILi1EEEiiiNS3_ILi72EEENS3_ILi512EEEEEENS2_IJNS2_IJS5_S5_EEES4_NS3_ILi4EEEEEENS2_IJNS2_IJS7_S4_EEENS3_ILi1024EEENS3_ILi16EEEEEEEEDaRKT_RKT0_RKT1_RKT2_ENKUlRKT_RKT0_E_clISC_SG_EEDaSW_SZ_ - $_ZN7cutlass13device_kernelIN5flash19enable_sm80_to_sm89INS1_16FlashAttnBwdSm80INS1_25CollectiveMainloopBwdSm80ILi2ELi2EN4cute5tupleIJNS5_1CILi128EEES8_NS7_ILi64EEEEEENS_10bfloat16_tEfNS_4arch4Sm80ELb1ELb0ELb1ELb1ELb0ELb0ELb0ELb0ELi2ELi4ELi4ELi4ELb0EEENS1_24CollectiveEpilogueBwdGQAISA_fSD_Li256ELb1ELb0EEENS1_25SingleTileBwdLPTSchedulerILb1ELi128ELb0EEEEEEEEEvNT_6ParamsE$_ZZN4cute6detail16composition_implINS_5tupleIJNS_1CILi8EEENS3_ILi2EEES5_S5_S4_S5_EEENS2_IJNS3_ILi1EEEiiiNS3_ILi72EEENS3_ILi512EEEEEENS2_IJNS2_IJS5_S5_EEES4_NS3_ILi4EEEEEENS2_IJNS2_IJS7_S4_EEENS3_ILi1024EEENS3_ILi16EEEEEEEEDaRKT_RKT0_RKT1_RKT2_ENKUlRKT_RKT0_E_clISB_SE_EEDaSW_SZ_)
$_ZN7cutlass13device_kernelIN5flash19enable_sm80_to_sm89INS1_16FlashAttnBwdSm80INS1_25CollectiveMainloopBwdSm80ILi2ELi2EN4cute5tupleIJNS5_1CILi128EEES8_NS7_ILi64EEEEEENS_10bfloat16_tEfNS_4arch4Sm80ELb1ELb0ELb1ELb1ELb0ELb0ELb0ELb0ELi2ELi4ELi4ELi4ELb0EEENS1_24CollectiveEpilogueBwdGQAISA_fSD_Li256ELb1ELb0EEENS1_25SingleTileBwdLPTSchedulerILb1ELi128ELb0EEEEEEEEEvNT_6ParamsE$_ZZN4cute6detail16composition_implINS_5tupleIJNS_1CILi8EEENS3_ILi2EEES5_S5_S4_S5_EEENS2_IJNS3_ILi1EEEiiiNS3_ILi72EEENS3_ILi512EEEEEENS2_IJNS2_IJS5_S5_EEES4_NS3_ILi4EEEEEENS2_IJNS2_IJS7_S4_EEENS3_ILi1024EEENS3_ILi16EEEEEEEEDaRKT_RKT0_RKT1_RKT2_ENKUlRKT_RKT0_E_clISB_SE_EEDaSW_SZ_:
[----:B------:R-:W-:Y:S02]  /*d7e0*/  IADD3 R33, R1, 0x1380, RZ ;  /* 0x0000138001217810 */ /* 0x000fe40007ffe0ff */
[----:B------:R-:W-:Y:S02]  /*d7f0*/  MOV R62, 0xd830 ;  /* 0x0000d830003e7802 */ /* 0x000fe40000000f00 */
[----:B------:R-:W-:-:S04]  /*d800*/  IADD3 R33, R33, c[0x0][0x20], RZ ;  /* 0x0000080021217a10 */ /* 0x000fc80007ffe0ff */
[----:B------:R-:W-:Y:S02]  /*d810*/  IADD3 R51, R33, 0x4, RZ ;  /* 0x0000000421337810 */ /* 0x000fe40007ffe0ff */
[----:B------:R-:W-:Y:S05]  /*d820*/  CALL.REL.NOINC `($_ZN7cutlass13device_kernelIN5flash19enable_sm80_to_sm89INS1_16FlashAttnBwdSm80INS1_25CollectiveMainloopBwdSm80ILi2ELi2EN4cute5tupleIJNS5_1CILi128EEES8_NS7_ILi64EEEEEENS_10bfloat16_tEfNS_4arch4Sm80ELb1ELb0ELb1ELb1ELb0ELb0ELb0ELb0ELi2ELi4ELi4ELi4ELb0EEENS1_24CollectiveEpilogueBwdGQAISA_fSD_Li256ELb1ELb0EEENS1_25SingleTileBwdLPTSchedulerILb1ELi128ELb0EEEEEEEEEvNT_6ParamsE$_ZZN4cute6detail16composition_implINS_5tupleIJNS_1CILi8EEENS3_ILi2EEES5_S5_S4_S5_EEENS2_IJNS3_ILi1EEEiiiNS3_ILi72EEENS3_ILi512EEEEEENS2_IJS5_S5_EEENS2_IJS7_S4_EEEEEDaRKT_RKT0_RKT1_RKT2_ENKUlRKT_RKT0_E_clIS5_S4_EEDaSR_SU_) ;  /* 0x000009f000007944 */ /* 0x000fea0003c00000 */
[----:B------:R-:W-:Y:S02]  /*d830*/  MOV R4, 0xd850 ;  /* 0x0000d85000047802 */ /* 0x000fe40000000f00 */
[----:B-1---5:R-:W-:Y:S05]  /*d840*/  CALL.REL.NOINC `($_ZN7cutlass13device_kernelIN5flash19enable_sm80_to_sm89INS1_16FlashAttnBwdSm80INS1_25CollectiveMainloopBwdSm80ILi2ELi2EN4cute5tupleIJNS5_1CILi128EEES8_NS7_ILi64EEEEEENS_10bfloat16_tEfNS_4arch4Sm80ELb1ELb0ELb1ELb1ELb0ELb0ELb0ELb0ELi2ELi4ELi4ELi4ELb0EEENS1_24CollectiveEpilogueBwdGQAISA_fSD_Li256ELb1ELb0EEENS1_25SingleTileBwdLPTSchedulerILb1ELi128ELb0EEEEEEEEEvNT_6ParamsE$_ZN4cute3eso3ESOILb1ELb0EJNS_1CILi1EEEiEEC2ERKS3_RKi) ;  /* 0xffffa67000007944 */ /* 0x022fea0003c3ffff */
[----:B-1----:R1:W5:Y:S01]  /*d850*/  LDL R2, [R1+0x1384] ;  /* 0x0013840001027983 */ /* 0x0023620000100800 */
[----:B------:R-:W-:-:S03]  /*d860*/  MOV R6, 0xd880 ;  /* 0x0000d88000067802 */ /* 0x000fc60000000f00 */
[----:B-1---5:R-:W-:Y:S05]  /*d870*/  CALL.REL.NOINC `($_ZN7cutlass13device_kernelIN5flash19enable_sm80_to_sm89INS1_16FlashAttnBwdSm80INS1_25CollectiveMainloopBwdSm80ILi2ELi2EN4cute5tupleIJNS5_1CILi128EEES8_NS7_ILi64EEEEEENS_10bfloat16_tEfNS_4arch4Sm80ELb1ELb0ELb1ELb1ELb0ELb0ELb0ELb0ELi2ELi4ELi4ELi4ELb0EEENS1_24CollectiveEpilogueBwdGQAISA_fSD_Li256ELb1ELb0EEENS1_25SingleTileBwdLPTSchedulerILb1ELi128ELb0EEEEEEEEEvNT_6ParamsE$_ZN4cute5tupleIJNS0_IJNS_1CILi2EEES2_EEENS0_IJNS1_ILi1EEEiEEEEEC2ERKS3_RKS5_) ;  /* 0xffffd53000007944 */ /* 0x022fea0003c3ffff */
[----:B------:R1:W5:Y:S01]  /*d880*/  LDL R33, [R1+0x1380] ;  /* 0x0013800001217983 */ /* 0x0003620000100800 */
[----:B------:R-:W-:Y:S02]  /*d890*/  MOV R2, R10 ;  /* 0x0000000a00027202 */ /* 0x000fe40000000f00 */
[----:B------:R-:W-:-:S04]  /*d8a0*/  MOV R3, 0x0 ;  /* 0x0000000000037802 */ /* 0x000fc80000000f00 */
[----:B------:R-:W-:Y:S05]  /*d8b0*/  RET.REL.NODEC R2 `(_ZN7cutlass13device_kernelIN5flash19enable_sm80_to_sm89INS1_16FlashAttnBwdSm80INS1_25CollectiveMainloopBwdSm80ILi2ELi2EN4cute5tupleIJNS5_1CILi128EEES8_NS7_ILi64EEEEEENS_10bfloat16_tEfNS_4arch4Sm80ELb1ELb0ELb1ELb1ELb0ELb0ELb0ELb0ELi2ELi4ELi4ELi4ELb0EEENS1_24CollectiveEpilogueBwdGQAISA_fSD_Li256ELb1ELb0EEENS1_25SingleTileBwdLPTSchedulerILb1ELi128ELb0EEEEEEEEEvNT_6ParamsE) ;  /* 0xffff274002007950 */ /* 0x000fea0003c3ffff */
        .type           $_ZN7cutlass13device_kernelIN5flash19enable_sm80_to_sm89INS1_16FlashAttnBwdSm80INS1_25CollectiveMainloopBwdSm80ILi2ELi2EN4cute5tupleIJNS5_1CILi128EEES8_NS7_ILi64EEEEEENS_10bfloat16_tEfNS_4arch4Sm80ELb1ELb0ELb1ELb1ELb0ELb0ELb0ELb0ELi2ELi4ELi4ELi4ELb0EEENS1_24CollectiveEpilogueBwdGQAISA_fSD_Li256ELb1ELb0EEENS1_25SingleTileBwdLPTSchedulerILb1ELi128ELb0EEEEEEEEEvNT_6ParamsE$_ZZN4cute6detail16composition_implINS_5tupleIJNS_1CILi8EEENS3_ILi2EEES5_S5_S4_S5_EEENS2_IJNS3_ILi1EEEiiiNS3_ILi72EEENS3_ILi512EEEEEENS2_IJNS2_IJS5_S5_EEES4_NS3_ILi4EEEEEENS2_IJNS2_IJS7_S4_EEENS3_ILi1024EEENS3_ILi16EEEEEEEEDaRKT_RKT0_RKT1_RKT2_ENKUlRKT_RKT0_E_clISC_SG_EEDaSW_SZ_,@function
        .size           $_ZN7cutlass13device_kernelIN5flash19enable_sm80_to_sm89INS1_16FlashAttnBwdSm80INS1_25CollectiveMainloopBwdSm80ILi2ELi2EN4cute5tupleIJNS5_1CILi128EEES8_NS7_ILi64EEEEEENS_10bfloat16_tEfNS_4arch4Sm80ELb1ELb0ELb1ELb1ELb0ELb0ELb0ELb0ELi2ELi4ELi4ELi4ELb0EEENS1_24CollectiveEpilogueBwdGQAISA_fSD_Li256ELb1ELb0EEENS1_25SingleTileBwdLPTSchedulerILb1ELi128ELb0EEEEEEEEEvNT_6ParamsE$_ZZN4cute6detail16composition_implINS_5tupleIJNS_1CILi8EEENS3_ILi2EEES5_S5_S4_S5_EEENS2_IJNS3_ILi1EEEiiiNS3_ILi72EEENS3_ILi512EEEEEENS2_IJNS2_IJS5_S5_EEES4_NS3_ILi4EEEEEENS2_IJNS2_IJS7_S4_EEENS3_ILi1024EEENS3_ILi16EEEEEEEEDaRKT_RKT0_RKT1_RKT2_ENKUlRKT_RKT0_E_clISC_SG_EEDaSW_SZ_,($_ZN7cutlass13device_kernelIN5flash19enable_sm80_to_sm89INS1_16FlashAttnBwdSm80INS1_25CollectiveMainloopBwdSm80ILi2ELi2EN4cute5tupleIJNS5_1CILi128EEES8_NS7_ILi64EEEEEENS_10bfloat16_tEfNS_4arch4Sm80ELb1ELb0ELb1ELb1ELb0ELb0ELb0ELb0ELi2ELi4ELi4ELi4ELb0EEENS1_24CollectiveEpilogueBwdGQAISA_fSD_Li256ELb1ELb0EEENS1_25SingleTileBwdLPTSchedulerILb1ELi128ELb0EEEEEEEEEvNT_6ParamsE$_ZZN4cute6detail16composition_implINS_5tupleIJNS_1CILi8EEENS3_ILi2EEES5_S5_S4_S5_EEENS2_IJNS3_ILi1EEEiiiNS3_ILi72EEENS3_ILi512EEEEEENS2_IJNS2_IJS5_S5_S5_EEES5_NS2_IJNS3_ILi4EEES5_EEEEEENS2_IJNS2_IJS7_S9_S4_EEENS3_ILi4096EEENS2_IJNS3_ILi16EEENS3_ILi8192EEEEEEEEEEEDaRKT_RKT0_RKT1_RKT2_ENKUlRKT_RKT0_E_clISB_SF_EEDaSZ_S12_ - $_ZN7cutlass13device_kernelIN5flash19enable_sm80_to_sm89INS1_16FlashAttnBwdSm80INS1_25CollectiveMainloopBwdSm80ILi2ELi2EN4cute5tupleIJNS5_1CILi128EEES8_NS7_ILi64EEEEEENS_10bfloat16_tEfNS_4arch4Sm80ELb1ELb0ELb1ELb1ELb0ELb0ELb0ELb0ELi2ELi4ELi4ELi4ELb0EEENS1_24CollectiveEpilogueBwdGQAISA_fSD_Li256ELb1ELb0EEENS1_25SingleTileBwdLPTSchedulerILb1ELi128ELb0EEEEEEEEEvNT_6ParamsE$_ZZN4cute6detail16composition_implINS_5tupleIJNS_1CILi8EEENS3_ILi2EEES5_S5_S4_S5_EEENS2_IJNS3_ILi1EEEiiiNS3_ILi72EEENS3_ILi512EEEEEENS2_IJNS2_IJS5_S5_EEES4_NS3_ILi4EEEEEENS2_IJNS2_IJS7_S4_EEENS3_ILi1024EEENS3_ILi16EEEEEEEEDaRKT_RKT0_RKT1_RKT2_ENKUlRKT_RKT0_E_clISC_SG_EEDaSW_SZ_)
$_ZN7cutlass13device_kernelIN5flash19enable_sm80_to_sm89INS1_16FlashAttnBwdSm80INS1_25CollectiveMainloopBwdSm80ILi2ELi2EN4cute5tupleIJNS5_1CILi128EEES8_NS7_ILi64EEEEEENS_10bfloat16_tEfNS_4arch4Sm80ELb1ELb0ELb1ELb1ELb0ELb0ELb0ELb0ELi2ELi4ELi4ELi4ELb0EEENS1_24CollectiveEpilogueBwdGQAISA_fSD_Li256ELb1ELb0EEENS1_25SingleTileBwdLPTSchedulerILb1ELi128ELb0EEEEEEEEEvNT_6ParamsE$_ZZN4cute6detail16composition_implINS_5tupleIJNS_1CILi8EEENS3_ILi2EEES5_S5_S4_S5_EEENS2_IJNS3_ILi1EEEiiiNS3_ILi72EEENS3_ILi512EEEEEENS2_IJNS2_IJS5_S5_EEES4_NS3_ILi4EEEEEENS2_IJNS2_IJS7_S4_EEENS3_ILi1024EEENS3_ILi16EEEEEEEEDaRKT_RKT0_RKT1_RKT2_ENKUlRKT_RKT0_E_clISC_SG_EEDaSW_SZ_:
        /* <DEDUP_REMOVED lines=14> */
[----:B-1---5:R-:W-:Y:S05]  /*d9a0*/  CALL.REL.NOINC `($_ZN7cutlass13device_kernelIN5flash19enable_sm80_to_sm89INS1_16FlashAttnBwdSm80INS1_25CollectiveMainloopBwdSm80ILi2ELi2EN4cute5tupleIJNS5_1CILi128EEES8_NS7_ILi64EEEEEENS_10bfloat16_tEfNS_4arch4Sm80ELb1ELb0ELb1ELb1ELb0ELb0ELb0ELb0ELi2ELi4ELi4ELi4ELb0EEENS1_24CollectiveEpilogueBwdGQAISA_fSD_Li256ELb1ELb0EEENS1_25SingleTileBwdLPTSchedulerILb1ELi128ELb0EEEEEEEEEvNT_6ParamsE$_ZZN4cute6detail16composition_implINS_5tupleIJNS_1CILi8EEENS3_ILi2EEES5_S5_S4_S5_EEENS2_IJNS3_ILi1EEEiiiNS3_ILi72EEENS3_ILi512EEEEEENS3_ILi4EEENS3_ILi16EEEEEDaRKT_RKT0_RKT1_RKT2_ENKUlRKT_T0_E_clINS2_IJNS2_IJEEESV_SB_S7_EEENS_17integral_constantIiLi2EEEEEDaSR_SS_) ;  /* 0x00000d6000007944 */ /* 0x022fea0003c00000 */
[----:B-----5:R2:W-:Y:S04]  /*d9b0*/  STL [R1+0x1398], R2 ;  /* 0x0013980201007387 */ /* 0x0205e80000100800 */
[----:B------:R2:W-:Y:S04]  /*d9c0*/  STL.64 [R1+0x1390], R62 ;  /* 0x0013903e01007387 */ /* 0x0005e80000100a00 */
[----:B------:R2:W5:Y:S01]  /*d9d0*/  LDL R6, [R50+0x8] ;  /* 0x0000080032067983 */ /* 0x0005620000100800 */
[----:B------:R-:W-:Y:S02]  /*d9e0*/  IADD3 R10, R45, 0x18, RZ ;  /* 0x000000182d0a7810 */ /* 0x000fe40007ffe0ff */
[----:B------:R-:W-:-:S02]  /*d9f0*/  MOV R70, 0xda10 ;  /* 0x0000da1000467802 */ /* 0x000fc40000000f00 */
[----:B-12--5:R-:W-:Y:S05]  /*da00*/  CALL.REL.NOINC `($_ZN7cutlass13device_kernelIN5flash19enable_sm80_to_sm89INS1_16FlashAttnBwdSm80INS1_25CollectiveMainloopBwdSm80ILi2ELi2EN4cute5tupleIJNS5_1CILi128EEES8_NS7_ILi64EEEEEENS_10bfloat16_tEfNS_4arch4Sm80ELb1ELb0ELb1ELb1ELb0ELb0ELb0ELb0ELi2ELi4ELi4ELi4ELb0EEENS1_24CollectiveEpilogueBwdGQAISA_fSD_Li256ELb1ELb0EEENS1_25SingleTileBwdLPTSchedulerILb1ELi128ELb0EEEEEEEEEvNT_6ParamsE$_ZZN4cute6detail16composition_implINS_5tupleIJNS_1CILi8EEENS3_ILi2EEES5_S5_S4_S5_EEENS2_IJNS3_ILi1EEEiiiNS3_ILi72EEENS3_ILi512EEEEEENS3_ILi4EEENS3_ILi16EEEEEDaRKT_RKT0_RKT1_RKT2_ENKUlRKT_T0_E_clINS2_IJNS2_IJS5_EEENS2_IJiEEES5_S7_EEENS_17integral_constantIiLi3EEEEEDaSR_SS_) ;  /* 0x00000dd000007944 */ /* 0x026fea0003c00000 */
[----:B------:R-:W2:Y:S01]  /*da10*/  LDL.64 R50, [R1+0x1390] ;  /* 0x0013900001327983 */ /* 0x000ea20000100a00 */
[----:B------:R-:W-:-:S02]  /*da20*/  IADD3 R5, R45, 0x8, RZ ;  /* 0x000000082d057810 */ /* 0x000fc40007ffe0ff */
[----:B------:R-:W-:Y:S01]  /*da30*/  MOV R8, 0xda70 ;  /* 0x0000da7000087802 */ /* 0x000fe20000000f00 */
[----:B-----5:R3:W-:Y:S04]  /*da40*/  STL.64 [R1+0x1388], R2 ;  /* 0x0013880201007387 */ /* 0x0207e80000100a00 */
[----:B--2---:R3:W-:Y:S02]  /*da50*/  STL.64 [R1+0x1380], R50 ;  /* 0x0013803201007387 */ /* 0x0047e40000100a00 */
[----:B-1-3--:R-:W-:Y:S05]  /*da60*/  CALL.REL.NOINC `($_ZN7cutlass13device_kernelIN5flash19enable_sm80_to_sm89INS1_16FlashAttnBwdSm80INS1_25CollectiveMainloopBwdSm80ILi2ELi2EN4cute5tupleIJNS5_1CILi128EEES8_NS7_ILi64EEEEEENS_10bfloat16_tEfNS_4arch4Sm80ELb1ELb0ELb1ELb1ELb0ELb0ELb0ELb0ELi2ELi4ELi4ELi4ELb0EEENS1_24CollectiveEpilogueBwdGQAISA_fSD_Li256ELb1ELb0EEENS1_25SingleTileBwdLPTSchedulerILb1ELi128ELb0EEEEEEEEEvNT_6ParamsE$_ZZN4cute6detail16composition_implINS_5tupleIJNS_1CILi8EEENS3_ILi2EEES5_S5_S4_S5_EEENS2_IJNS3_ILi1EEEiiiNS3_ILi72EEENS3_ILi512EEEEEENS3_ILi4EEENS3_ILi16EEEEEDaRKT_RKT0_RKT1_RKT2_ENKUlRKT_T0_E_clINS2_IJNS2_IJS5_S5_EEENS2_IJiiEEES7_S7_EEENS_17integral_constantIiLi4EEEEEDaSR_SS_) ;  /* 0x00000e7000007944 */ /* 0x00afea0003c00000 */
[----:B-----5:R-:W-:Y:S01]  /*da70*/  IMAD.MOV.U32 R8, RZ, RZ, R3 ;  /* 0x000000ffff087224 */ /* 0x020fe200078e0003 */
[----:B------:R-:W-:Y:S02]  /*da80*/  MOV R3, R7 ;  /* 0x0000000700037202 */ /* 0x000fe40000000f00 */
[----:B------:R-:W-:Y:S02]  /*da90*/  MOV R6, 0xdab0 ;  /* 0x0000dab000067802 */ /* 0x000fe40000000f00 */
[----:B-1----:R-:W-:Y:S05]  /*daa0*/  CALL.REL.NOINC `($_ZN7cutlass13device_kernelIN5flash19enable_sm80_to_sm89INS1_16FlashAttnBwdSm80INS1_25CollectiveMainloopBwdSm80ILi2ELi2EN4cute5tupleIJNS5_1CILi128EEES8_NS7_ILi64EEEEEENS_10bfloat16_tEfNS_4arch4Sm80ELb1ELb0ELb1ELb1ELb0ELb0ELb0ELb0ELi2ELi4ELi4ELi4ELb0EEENS1_24CollectiveEpilogueBwdGQAISA_fSD_Li256ELb1ELb0EEENS1_25SingleTileBwdLPTSchedulerILb1ELi128ELb0EEEEEEEEEvNT_6ParamsE$_ZN4cute5tupleIJNS0_IJNS_1CILi2EEES2_EEENS0_IJiiEEEEEC2ERKS3_RKS4_) ;  /* 0xffffd3f000007944 */ /* 0x002fea0003c3ffff */
[----:B------:R1:W5:Y:S01]  /*dab0*/  LDL.64 R2, [R1+0x13b0] ;  /* 0x0013b00001027983 */ /* 0x0003620000100a00 */
[----:B------:R-:W-:-:S04]  /*dac0*/  MOV R45, 0x0 ;  /* 0x00000000002d7802 */ /* 0x000fc80000000f00 */
[----:B------:R-:W-:Y:S05]  /*dad0*/  RET.REL.NODEC R44 `(_ZN7cutlass13device_kernelIN5flash19enable_sm80_to_sm89INS1_16FlashAttnBwdSm80INS1_25CollectiveMainloopBwdSm80ILi2ELi2EN4cute5tupleIJNS5_1CILi128EEES8_NS7_ILi64EEEEEENS_10bfloat16_tEfNS_4arch4Sm80ELb1ELb0ELb1ELb1ELb0ELb0ELb0ELb0ELi2ELi4ELi4ELi4ELb0EEENS1_24CollectiveEpilogueBwdGQAISA_fSD_Li256ELb1ELb0EEENS1_25SingleTileBwdLPTSchedulerILb1ELi128ELb0EEEEEEEEEvNT_6ParamsE) ;  /* 0xffff25202c007950 */ /* 0x000fea0003c3ffff */
        .type           $_ZN7cutlass13device_kernelIN5flash19enable_sm80_to_sm89INS1_16FlashAttnBwdSm80INS1_25CollectiveMainloopBwdSm80ILi2ELi2EN4cute5tupleIJNS5_1CILi128EEES8_NS7_ILi64EEEEEENS_10bfloat16_tEfNS_4arch4Sm80ELb1ELb0ELb1ELb1ELb0ELb0ELb0ELb0ELi2ELi4ELi4ELi4ELb0EEENS1_24CollectiveEpilogueBwdGQAISA_fSD_Li256ELb1ELb0EEENS1_25SingleTileBwdLPTSchedulerILb1ELi128ELb0EEEEEEEEEvNT_6ParamsE$_ZZN4cute6detail16composition_implINS_5tupleIJNS_1CILi8EEENS3_ILi2EEES5_S5_S4_S5_EEENS2_IJNS3_ILi1EEEiiiNS3_ILi72EEENS3_ILi512EEEEEENS2_IJNS2_IJS5_S5_S5_EEES5_NS2_IJNS3_ILi4EEES5_EEEEEENS2_IJNS2_IJS7_S9_S4_EEENS3_ILi4096EEENS2_IJNS3_ILi16EEENS3_ILi8192EEEEEEEEEEEDaRKT_RKT0_RKT1_RKT2_ENKUlRKT_RKT0_E_clISB_SF_EEDaSZ_S12_,@function
        .size           $_ZN7cutlass13device_kernelIN5flash19enable_sm80_to_sm89INS1_16FlashAttnBwdSm80INS1_25CollectiveMainloopBwdSm80ILi2ELi2EN4cute5tupleIJNS5_1CILi128EEES8_NS7_ILi64EEEEEENS_10bfloat16_tEfNS_4arch4Sm80ELb1ELb0ELb1ELb1ELb0ELb0ELb0ELb0ELi2ELi4ELi4ELi4ELb0EEENS1_24CollectiveEpilogueBwdGQAISA_fSD_Li256ELb1ELb0EEENS1_25SingleTileBwdLPTSchedulerILb1ELi128ELb0EEEEEEEEEvNT_6ParamsE$_ZZN4cute6detail16composition_implINS_5tupleIJNS_1CILi8EEENS3_ILi2EEES5_S5_S4_S5_EEENS2_IJNS3_ILi1EEEiiiNS3_ILi72EEENS3_ILi512EEEEEENS2_IJNS2_IJS5_S5_S5_EEES5_NS2_IJNS3_ILi4EEES5_EEEEEENS2_IJNS2_IJS7_S9_S4_EEENS3_ILi4096EEENS2_IJNS3_ILi16EEENS3_ILi8192EEEEEEEEEEEDaRKT_RKT0_RKT1_RKT2_ENKUlRKT_RKT0_E_clISB_SF_EEDaSZ_S12_,($_ZN7cutlass13device_kernelIN5flash19enable_sm80_to_sm89INS1_16FlashAttnBwdSm80INS1_25CollectiveMainloopBwdSm80ILi2ELi2EN4cute5tupleIJNS5_1CILi128EEES8_NS7_ILi64EEEEEENS_10bfloat16_tEfNS_4arch4Sm80ELb1ELb0ELb1ELb1ELb0ELb0ELb0ELb0ELi2ELi4ELi4ELi4ELb0EEENS1_24CollectiveEpilogueBwdGQAISA_fSD_Li256ELb1ELb0EEENS1_25SingleTileBwdLPTSchedulerILb1ELi128ELb0EEEEEEEEEvNT_6ParamsE$_ZZN4cute6detail16composition_implINS_5tupleIJNS_1CILi8EEENS3_ILi2EEES5_S5_S4_S5_EEENS2_IJNS3_ILi1EEEiiiNS3_ILi72EEENS3_ILi512EEEEEENS2_IJNS2_IJS5_S5_S5_EEES5_NS2_IJNS3_ILi4EEES5_EEEEEENS2_IJNS2_IJS7_S9_S4_EEENS3_ILi4096EEENS2_IJNS3_ILi16EEENS3_ILi8192EEEEEEEEEEEDaRKT_RKT0_RKT1_RKT2_ENKUlRKT_RKT0_E_clISD_SJ_EEDaSZ_S12_ - $_ZN7cutlass13device_kernelIN5flash19enable_sm80_to_sm89INS1_16FlashAttnBwdSm80INS1_25CollectiveMainloopBwdSm80ILi2ELi2EN4cute5tupleIJNS5_1CILi128EEES8_NS7_ILi64EEEEEENS_10bfloat16_tEfNS_4arch4Sm80ELb1ELb0ELb1ELb1ELb0ELb0ELb0ELb0ELi2ELi4ELi4ELi4ELb0EEENS1_24CollectiveEpilogueBwdGQAISA_fSD_Li256ELb1ELb0EEENS1_25SingleTileBwdLPTSchedulerILb1ELi128ELb0EEEEEEEEEvNT_6ParamsE$_ZZN4cute6detail16composition_implINS_5tupleIJNS_1CILi8EEENS3_ILi2EEES5_S5_S4_S5_EEENS2_IJNS3_ILi1EEEiiiNS3_ILi72EEENS3_ILi512EEEEEENS2_IJNS2_IJS5_S5_S5_EEES5_NS2_IJNS3_ILi4EEES5_EEEEEENS2_IJNS2_IJS7_S9_S4_EEENS3_ILi4096EEENS2_IJNS3_ILi16EEENS3_ILi8192EEEEEEEEEEEDaRKT_RKT0_RKT1_RKT2_ENKUlRKT_RKT0_E_clISB_SF_EEDaSZ_S12_)
$_ZN7cutlass13device_kernelIN5flash19enable_sm80_to_sm89INS1_16FlashAttnBwdSm80INS1_25CollectiveMainloopBwdSm80ILi2ELi2EN4cute5tupleIJNS5_1CILi128EEES8_NS7_ILi64EEEEEENS_10bfloat16_tEfNS_4arch4Sm80ELb1ELb0ELb1ELb1ELb0ELb0ELb0ELb0ELi2ELi4ELi4ELi4ELb0EEENS1_24CollectiveEpilogueBwdGQAISA_fSD_Li256ELb1ELb0EEENS1_25SingleTileBwdLPTSchedulerILb1ELi128ELb0EEEEEEEEEvNT_6ParamsE$_ZZN4cute6detail16composition_implINS_5tupleIJNS_1CILi8EEENS3_ILi2EEES5_S5_S4_S5_EEENS2_IJNS3_ILi1EEEiiiNS3_ILi72EEENS3_ILi512EEEEEENS2_IJNS2_IJS5_S5_S5_EEES5_NS2_IJNS3_ILi4EEES5_EEEEEENS2_IJNS2_IJS7_S9_S4_EEENS3_ILi4096EEENS2_IJNS3_ILi16EEENS3_ILi8192EEEEEEEEEEEDaRKT_RKT0_RKT1_RKT2_ENKUlRKT_RKT0_E_clISB_SF_EEDaSZ_S12_:
[----:B------:R-:W-:Y:S01]  /*dae0*/  IADD3 R76, R1, 0x1680, RZ ;  /* 0x00001680014c7810 */ /* 0x000fe20007ffe0ff */
[----:B------:R-:W-:Y:S01]  /*daf0*/  IMAD.MOV.U32 R70, RZ, RZ, R67 ;  /* 0x000000ffff467224 */ /* 0x000fe200078e0043 */
[----:B------:R-:W-:Y:S01]  /*db00*/  MOV R10, 0xdb60 ;  /* 0x0000db60000a7802 */ /* 0x000fe20000000f00 */
[----:B------:R-:W-:Y:S01]  /*db10*/  IMAD.MOV.U32 R4, RZ, RZ, R58 ;  /* 0x000000ffff047224 */ /* 0x000fe200078e003a */
[----:B------:R-:W-:Y:S01]  /*db20*/  IADD3 R76, R76, c[0x0][0x20], RZ ;  /* 0x000008004c4c7a10 */ /* 0x000fe20007ffe0ff */
[----:B------:R-:W-:-:S03]  /*db30*/  IMAD.MOV.U32 R5, RZ, RZ, R65 ;  /* 0x000000ffff057224 */ /* 0x000fc600078e0041 */
[----:B------:R-:W-:Y:S02]  /*db40*/  IADD3 R77, R76, 0x4, RZ ;  /* 0x000000044c4d7810 */ /* 0x000fe40007ffe0ff */
[----:B------:R-:W-:Y:S05]  /*db50*/  CALL.REL.NOINC `($_ZN7cutlass13device_kernelIN5flash19enable_sm80_to_sm89INS1_16FlashAttnBwdSm80INS1_25CollectiveMainloopBwdSm80ILi2ELi2EN4cute5tupleIJNS5_1CILi128EEES8_NS7_ILi64EEEEEENS_10bfloat16_tEfNS_4arch4Sm80ELb1ELb0ELb1ELb1ELb0ELb0ELb0ELb0ELi2ELi4ELi4ELi4ELb0EEENS1_24CollectiveEpilogueBwdGQAISA_fSD_Li256ELb1ELb0EEENS1_25SingleTileBwdLPTSchedulerILb1ELi128ELb0EEEEEEEEEvNT_6ParamsE$_ZZN4cute6detail16composition_implINS_5tupleIJNS_1CILi8EEENS3_ILi2EEES5_S5_S4_S5_EEENS2_IJNS3_ILi1EEEiiiNS3_ILi72EEENS3_ILi512EEEEEENS2_IJS5_S5_S5_EEENS2_IJS7_S9_S4_EEEEEDaRKT_RKT0_RKT1_RKT2_ENKUlRKT_RKT0_E_clIS5_S4_EEDaSR_SU_) ;  /* 0x0000093000007944 */ /* 0x000fea0003c00000 */
[----:B-----5:R-:W-:Y:S02]  /*db60*/  MOV R3, R2 ;  /* 0x0000000200037202 */ /* 0x020fe40000000f00 */
[----:B------:R-:W-:Y:S02]  /*db70*/  MOV R2, 0xdb90 ;  /* 0x0000db9000027802 */ /* 0x000fe40000000f00 */
[----:B-1----:R-:W-:Y:S05]  /*db80*/  CALL.REL.NOINC `($_ZN7cutlass13device_kernelIN5flash19enable_sm80_to_sm89INS1_16FlashAttnBwdSm80INS1_25CollectiveMainloopBwdSm80ILi2ELi2EN4cute5tupleIJNS5_1CILi128EEES8_NS7_ILi64EEEEEENS_10bfloat16_tEfNS_4arch4Sm80ELb1ELb0ELb1ELb1ELb0ELb0ELb0ELb0ELi2ELi4ELi4ELi4ELb0EEENS1_24CollectiveEpilogueBwdGQAISA_fSD_Li256ELb1ELb0EEENS1_25SingleTileBwdLPTSchedulerILb1ELi128ELb0EEEEEEEEEvNT_6ParamsE$_ZN4cute3eso3ESOILb1ELb0EJNS_1CILi1EEENS2_ILi512EEEiEEC2ERKS3_RKS4_RKi) ;  /* 0xffffa13000007944 */ /* 0x002fea0003c3ffff */
[----:B------:R2:W5:Y:S01]  /*db90*/  LDL R2, [R1+0x1684] ;  /* 0x0016840001027983 */ /* 0x0005620000100800 */
[----:B------:R-:W-:-:S03]  /*dba0*/  MOV R6, 0xdbc0 ;  /* 0x0000dbc000067802 */ /* 0x000fc60000000f00 */
[----:B-12--5:R-:W-:Y:S05]  /*dbb0*/  CALL.REL.NOINC `($_ZN7cutlass13device_kernelIN5flash19enable_sm80_to_sm89INS1_16FlashAttnBwdSm80INS1_25CollectiveMainloopBwdSm80ILi2ELi2EN4cute5tupleIJNS5_1CILi128EEES8_NS7_ILi64EEEEEENS_10bfloat16_tEfNS_4arch4Sm80ELb1ELb0ELb1ELb1ELb0ELb0ELb0ELb0ELi2ELi4ELi4ELi4ELb0EEENS1_24CollectiveEpilogueBwdGQAISA_fSD_Li256ELb1ELb0EEENS1_25SingleTileBwdLPTSchedulerILb1ELi128ELb0EEEEEEEEEvNT_6ParamsE$_ZN4cute5tupleIJNS0_IJNS_1CILi2EEES2_S2_EEENS0_IJNS1_ILi1EEENS1_ILi512EEEiEEEEEC2ERKS3_RKS6_) ;  /* 0xffffd33000007944 */ /* 0x026fea0003c3ffff */
[----:B------:R1:W5:Y:S01]  /*dbc0*/  LDL R77, [R1+0x1680] ;  /* 0x00168000014d7983 */ /* 0x0003620000100800 */
[----:B------:R-:W-:-:S04]  /*dbd0*/  MOV R89, 0x0 ;  /* 0x0000000000597802 */ /* 0x000fc80000000f00 */
[----:B------:R-:W-:Y:S05]  /*dbe0*/  RET.REL.NODEC R88 `(_ZN7cutlass13device_kernelIN5flash19enable_sm80_to_sm89INS1_16FlashAttnBwdSm80INS1_25CollectiveMainloopBwdSm80ILi2ELi2EN4cute5tupleIJNS5_1CILi128EEES8_NS7_ILi64EEEEEENS_10bfloat16_tEfNS_4arch4Sm80ELb1ELb0ELb1ELb1ELb0ELb0ELb0ELb0ELi2ELi4ELi4ELi4ELb0EEENS1_24CollectiveEpilogueBwdGQAISA_fSD_Li256ELb1ELb0EEENS1_25SingleTileBwdLPTSchedulerILb1ELi128ELb0EEEEEEEEEvNT_6ParamsE) ;  /* 0xffff241058007950 */ /* 0x000fea0003c3ffff */
        .type           $_ZN7cutlass13device_kernelIN5flash19enable_sm80_to_sm89INS1_16FlashAttnBwdSm80INS1_25CollectiveMainloopBwdSm80ILi2ELi2EN4cute5tupleIJNS5_1CILi128EEES8_NS7_ILi64EEEEEENS_10bfloat16_tEfNS_4arch4Sm80ELb1ELb0ELb1ELb1ELb0ELb0ELb0ELb0ELi2ELi4ELi4ELi4ELb0EEENS1_24CollectiveEpilogueBwdGQAISA_fSD_Li256ELb1ELb0EEENS1_25SingleTileBwdLPTSchedulerILb1ELi128ELb0EEEEEEEEEvNT_6ParamsE$_ZZN4cute6detail16composition_implINS_5tupleIJNS_1CILi8EEENS3_ILi2EEES5_S5_S4_S5_EEENS2_IJNS3_ILi1EEEiiiNS3_ILi72EEENS3_ILi512EEEEEENS2_IJNS2_IJS5_S5_S5_EEES5_NS2_IJNS3_ILi4EEES5_EEEEEENS2_IJNS2_IJS7_S9_S4_EEENS3_ILi4096EEENS2_IJNS3_ILi16EEENS3_ILi8192EEEEEEEEEEEDaRKT_RKT0_RKT1_RKT2_ENKUlRKT_RKT0_E_clISD_SJ_EEDaSZ_S12_,@function
        .size           $_ZN7cutlass13device_kernelIN5flash19enable_sm80_to_sm89INS1_16FlashAttnBwdSm80INS1_25CollectiveMainloopBwdSm80ILi2ELi2EN4cute5tupleIJNS5_1CILi128EEES8_NS7_ILi64EEEEEENS_10bfloat16_tEfNS_4arch4Sm80ELb1ELb0ELb1ELb1ELb0ELb0ELb0ELb0ELi2ELi4ELi4ELi4ELb0EEENS1_24CollectiveEpilogueBwdGQAISA_fSD_Li256ELb1ELb0EEENS1_25SingleTileBwdLPTSchedulerILb1ELi128ELb0EEEEEEEEEvNT_6ParamsE$_ZZN4cute6detail16composition_implINS_5tupleIJNS_1CILi8EEENS3_ILi2EEES5_S5_S4_S5_EEENS2_IJNS3_ILi1EEEiiiNS3_ILi72EEENS3_ILi512EEEEEENS2_IJNS2_IJS5_S5_S5_EEES5_NS2_IJNS3_ILi4EEES5_EEEEEENS2_IJNS2_IJS7_S9_S4_EEENS3_ILi4096EEENS2_IJNS3_ILi16EEENS3_ILi8192EEEEEEEEEEEDaRKT_RKT0_RKT1_RKT2_ENKUlRKT_RKT0_E_clISD_SJ_EEDaSZ_S12_,($_ZN7cutlass13device_kernelIN5flash19enable_sm80_to_sm89INS1_16FlashAttnBwdSm80INS1_25CollectiveMainloopBwdSm80ILi2ELi2EN4cute5tupleIJNS5_1CILi128EEES8_NS7_ILi64EEEEEENS_10bfloat16_tEfNS_4arch4Sm80ELb1ELb0ELb1ELb1ELb0ELb0ELb0ELb0ELi2ELi4ELi4ELi4ELb0EEENS1_24CollectiveEpilogueBwdGQAISA_fSD_Li256ELb1ELb0EEENS1_25SingleTileBwdLPTSchedulerILb1ELi128ELb0EEEEEEEEEvNT_6ParamsE$_ZZN4cute6detail16composition_implINS_5tupleIJNS_1CILi8EEENS3_ILi2EEES5_S5_S4_S5_EEENS2_IJNS3_ILi1EEEiiiNS3_ILi72EEENS3_ILi512EEEEEENS2_IJNS2_IJS5_S5_S5_EEES5_NS3_ILi4EEEEEENS2_IJNS2_IJS7_S9_S4_EEENS3_ILi4096EEENS3_ILi16EEEEEEEEDaRKT_RKT0_RKT1_RKT2_ENKUlRKT_RKT0_E_clISB_SE_EEDaSW_SZ_ - $_ZN7cutlass13device_kernelIN5flash19enable_sm80_to_sm89INS1_16FlashAttnBwdSm80INS1_25CollectiveMainloopBwdSm80ILi2ELi2EN4cute5tupleIJNS5_1CILi128EEES8_NS7_ILi64EEEEEENS_10bfloat16_tEfNS_4arch4Sm80ELb1ELb0ELb1ELb1ELb0ELb0ELb0ELb0ELi2ELi4ELi4ELi4ELb0EEENS1_24CollectiveEpilogueBwdGQAISA_fSD_Li256ELb1ELb0EEENS1_25SingleTileBwdLPTSchedulerILb1ELi128ELb0EEEEEEEEEvNT_6ParamsE$_ZZN4cute6detail16composition_implINS_5tupleIJNS_1CILi8EEENS3_ILi2EEES5_S5_S4_S5_EEENS2_IJNS3_ILi1EEEiiiNS3_ILi72EEENS3_ILi512EEEEEENS2_IJNS2_IJS5_S5_S5_EEES5_NS2_IJNS3_ILi4EEES5_EEEEEENS2_IJNS2_IJS7_S9_S4_EEENS3_ILi4096EEENS2_IJNS3_ILi16EEENS3_ILi8192EEEEEEEEEEEDaRKT_RKT0_RKT1_RKT2_ENKUlRKT_RKT0_E_clISD_SJ_EEDaSZ_S12_)
$_ZN7cutlass13device_kernelIN5flash19enable_sm80_to_sm89INS1_16FlashAttnBwdSm80INS1_25CollectiveMainloopBwdSm80ILi2ELi2EN4cute5tupleIJNS5_1CILi128EEES8_NS7_ILi64EEEEEENS_10bfloat16_tEfNS_4arch4Sm80ELb1ELb0ELb1ELb1ELb0ELb0ELb0ELb0ELi2ELi4ELi4ELi4ELb0EEENS1_24CollectiveEpilogueBwdGQAISA_fSD_Li256ELb1ELb0EEENS1_25SingleTileBwdLPTSchedulerILb1ELi128ELb0EEEEEEEEEvNT_6ParamsE$_ZZN4cute6detail16composition_implINS_5tupleIJNS_1CILi8EEENS3_ILi2EEES5_S5_S4_S5_EEENS2_IJNS3_ILi1EEEiiiNS3_ILi72EEENS3_ILi512EEEEEENS2_IJNS2_IJS5_S5_S5_EEES5_NS2_IJNS3_ILi4EEES5_EEEEEENS2_IJNS2_IJS7_S9_S4_EEENS3_ILi4096EEENS2_IJNS3_ILi16EEENS3_ILi8192EEEEEEEEEEEDaRKT_RKT0_RKT1_RKT2_ENKUlRKT_RKT0_E_clISD_SJ_EEDaSZ_S12_:
[----:B------:R-:W-:Y:S01]  /*dbf0*/  IADD3 R2, R1, 0x1680, RZ ;  /* 0x0000168001027810 */ /* 0x000fe20007ffe0ff */
[----:B------:R-:W-:Y:S01]  /*dc00*/  IMAD.MOV.U32 R3, RZ, RZ, R65 ;  /* 0x000000ffff037224 */ /* 0x000fe200078e0041 */
[----:B------:R-:W-:Y:S02]  /*dc10*/  MOV R90, 0xdc40 ;  /* 0x0000dc40005a7802 */ /* 0x000fe40000000f00 */
[----:B------:R-:W-:Y:S02]  /*dc20*/  IADD3 R65, R2, c[0x0][0x20], RZ ;  /* 0x0000080002417a10 */ /* 0x000fe40007ffe0ff */
[----:B------:R-:W-:Y:S05]  /*dc30*/  CALL.REL.NOINC `($_ZN7cutlass13device_kernelIN5flash19enable_sm80_to_sm89INS1_16FlashAttnBwdSm80INS1_25CollectiveMainloopBwdSm80ILi2ELi2EN4cute5tupleIJNS5_1CILi128EEES8_NS7_ILi64EEEEEENS_10bfloat16_tEfNS_4arch4Sm80ELb1ELb0ELb1ELb1ELb0ELb0ELb0ELb0ELi2ELi4ELi4ELi4ELb0EEENS1_24CollectiveEpilogueBwdGQAISA_fSD_Li256ELb1ELb0EEENS1_25SingleTileBwdLPTSchedulerILb1ELi128ELb0EEEEEEEEEvNT_6ParamsE$_ZZN4cute6detail16composition_implINS_5tupleIJNS_1CILi8EEENS3_ILi2EEES5_S5_S4_S5_EEENS2_IJNS3_ILi1EEEiiiNS3_ILi72EEENS3_ILi512EEEEEENS2_IJNS3_ILi4EEES5_EEENS2_IJNS3_ILi16EEENS3_ILi8192EEEEEEEEDaRKT_RKT0_RKT1_RKT2_ENKUlRKT_RKT0_E_clISB_SD_EEDaSU_SX_) ;  /* 0x000003b000007944 */ /* 0x000fea0003c00000 */
[----:B------:R-:W-:Y:S02]  /*dc40*/  MOV R6, 0xdc60 ;  /* 0x0000dc6000067802 */ /* 0x000fe40000000f00 */
[----:B-1---5:R-:W-:Y:S05]  /*dc50*/  CALL.REL.NOINC `($_ZN7cutlass13device_kernelIN5flash19enable_sm80_to_sm89INS1_16FlashAttnBwdSm80INS1_25CollectiveMainloopBwdSm80ILi2ELi2EN4cute5tupleIJNS5_1CILi128EEES8_NS7_ILi64EEEEEENS_10bfloat16_tEfNS_4arch4Sm80ELb1ELb0ELb1ELb1ELb0ELb0ELb0ELb0ELi2ELi4ELi4ELi4ELb0EEENS1_24CollectiveEpilogueBwdGQAISA_fSD_Li256ELb1ELb0EEENS1_25SingleTileBwdLPTSchedulerILb1ELi128ELb0EEEEEEEEEvNT_6ParamsE$_ZN4cute3eso3ESOILb0ELb1EJNS_5tupleIJiiEEENS_1CILi8192EEEEEC2ERKS3_RKS5_) ;  /* 0xffff975000007944 */ /* 0x022fea0003c3ffff */
[----:B-1----:R1:W5:Y:S01]  /*dc60*/  LDL.64 R2, [R1+0x1680] ;  /* 0x0016800001027983 */ /* 0x0023620000100a00 */
[----:B------:R-:W-:-:S03]  /*dc70*/  MOV R8, 0xdc90 ;  /* 0x0000dc9000087802 */ /* 0x000fc60000000f00 */
[----:B-1---5:R-:W-:Y:S05]  /*dc80*/  CALL.REL.NOINC `($_ZN7cutlass13device_kernelIN5flash19enable_sm80_to_sm89INS1_16FlashAttnBwdSm80INS1_25CollectiveMainloopBwdSm80ILi2ELi2EN4cute5tupleIJNS5_1CILi128EEES8_NS7_ILi64EEEEEENS_10bfloat16_tEfNS_4arch4Sm80ELb1ELb0ELb1ELb1ELb0ELb0ELb0ELb0ELi2ELi4ELi4ELi4ELb0EEENS1_24CollectiveEpilogueBwdGQAISA_fSD_Li256ELb1ELb0EEENS1_25SingleTileBwdLPTSchedulerILb1ELi128ELb0EEEEEEEEEvNT_6ParamsE$_ZN4cute5tupleIJNS0_IJNS0_IJNS_1CILi2EEES2_EEES2_EEENS0_IJNS0_IJiiEEENS1_ILi8192EEEEEEEEC2ERKS4_RKS7_) ;  /* 0xffffcd3000007944 */ /* 0x022fea0003c3ffff */
[----:B-1----:R1:W5:Y:S01]  /*dc90*/  LDL.64 R2, [R1+0x1680] ;  /* 0x0016800001027983 */ /* 0x0023620000100a00 */
[----:B------:R-:W-:Y:S02]  /*dca0*/  MOV R4, R76 ;  /* 0x0000004c00047202 */ /* 0x000fe40000000f00 */
[----:B------:R-:W-:-:S04]  /*dcb0*/  MOV R5, 0x0 ;  /* 0x0000000000057802 */ /* 0x000fc80000000f00 */
[----:B------:R-:W-:Y:S05]  /*dcc0*/  RET.REL.NODEC R4 `(_ZN7cutlass13device_kernelIN5flash19enable_sm80_to_sm89INS1_16FlashAttnBwdSm80INS1_25CollectiveMainloopBwdSm80ILi2ELi2EN4cute5tupleIJNS5_1CILi128EEES8_NS7_ILi64EEEEEENS_10bfloat16_tEfNS_4arch4Sm80ELb1ELb0ELb1ELb1ELb0ELb0ELb0ELb0ELi2ELi4ELi4ELi4ELb0EEENS1_24CollectiveEpilogueBwdGQAISA_fSD_Li256ELb1ELb0EEENS1_25SingleTileBwdLPTSchedulerILb1ELi128ELb0EEEEEEEEEvNT_6ParamsE) ;  /* 0xffff233004007950 */ /* 0x000fea0003c3ffff */
        .type           $_ZN7cutlass13device_kernelIN5flash19enable_sm80_to_sm89INS1_16FlashAttnBwdSm80INS1_25CollectiveMainloopBwdSm80ILi2ELi2EN4cute5tupleIJNS5_1CILi128EEES8_NS7_ILi64EEEEEENS_10bfloat16_tEfNS_4arch4Sm80ELb1ELb0ELb1ELb1ELb0ELb0ELb0ELb0ELi2ELi4ELi4ELi4ELb0EEENS1_24CollectiveEpilogueBwdGQAISA_fSD_Li256ELb1ELb0EEENS1_25SingleTileBwdLPTSchedulerILb1ELi128ELb0EEEEEEEEEvNT_6ParamsE$_ZZN4cute6detail16composition_implINS_5tupleIJNS_1CILi8EEENS3_ILi2EEES5_S5_S4_S5_EEENS2_IJNS3_ILi1EEEiiiNS3_ILi72EEENS3_ILi512EEEEEENS2_IJNS2_IJS5_S5_S5_EEES5_NS3_ILi4EEEEEENS2_IJNS2_IJS7_S9_S4_EEENS3_ILi4096EEENS3_ILi16EEEEEEEEDaRKT_RKT0_RKT1_RKT2_ENKUlRKT_RKT0_E_clISB_SE_EEDaSW_SZ_,@function
        .size           $_ZN7cutlass13device_kernelIN5flash19enable_sm80_to_sm89INS1_16FlashAttnBwdSm80INS1_25CollectiveMainloopBwdSm80ILi2ELi2EN4cute5tupleIJNS5_1CILi128EEES8_NS7_ILi64EEEEEENS_10bfloat16_tEfNS_4arch4Sm80ELb1ELb0ELb1ELb1ELb0ELb0ELb0ELb0ELi2ELi4ELi4ELi4ELb0EEENS1_24CollectiveEpilogueBwdGQAISA_fSD_Li256ELb1ELb0EEENS1_25SingleTileBwdLPTSchedulerILb1ELi128ELb0EEEEEEEEEvNT_6ParamsE$_ZZN4cute6detail16composition_implINS_5tupleIJNS_1CILi8EEENS3_ILi2EEES5_S5_S4_S5_EEENS2_IJNS3_ILi1EEEiiiNS3_ILi72EEENS3_ILi512EEEEEENS2_IJNS2_IJS5_S5_S5_EEES5_NS3_ILi4EEEEEENS2_IJNS2_IJS7_S9_S4_EEENS3_ILi4096EEENS3_ILi16EEEEEEEEDaRKT_RKT0_RKT1_RKT2_ENKUlRKT_RKT0_E_clISB_SE_EEDaSW_SZ_,($_ZN7cutlass13device_kernelIN5flash19enable_sm80_to_sm89INS1_16FlashAttnBwdSm80INS1_25CollectiveMainloopBwdSm80ILi2ELi2EN4cute5tupleIJNS5_1CILi128EEES8_NS7_ILi64EEEEEENS_10bfloat16_tEfNS_4arch4Sm80ELb1ELb0ELb1ELb1ELb0ELb0ELb0ELb0ELi2ELi4ELi4ELi4ELb0EEENS1_24CollectiveEpilogueBwdGQAISA_fSD_Li256ELb1ELb0EEENS1_25SingleTileBwdLPTSchedulerILb1ELi128ELb0EEEEEEEEEvNT_6ParamsE$_ZZN4cute6detail16composition_implINS_5tupleIJNS_1CILi8EEENS3_ILi2EEES5_S5_S4_S5_EEENS2_IJNS3_ILi1EEEiiiNS3_ILi72EEENS3_ILi512EEEEEENS2_IJNS2_IJS5_S5_S5_EEES5_NS3_ILi4EEEEEENS2_IJNS2_IJS7_S9_S4_EEENS3_ILi4096EEENS3_ILi16EEEEEEEEDaRKT_RKT0_RKT1_RKT2_ENKUlRKT_RKT0_E_clISC_SG_EEDaSW_SZ_ - $_ZN7cutlass13device_kernelIN5flash19enable_sm80_to_sm89INS1_16FlashAttnBwdSm80INS1_25CollectiveMainloopBwdSm80ILi2ELi2EN4cute5tupleIJNS5_1CILi128EEES8_NS7_ILi64EEEEEENS_10bfloat16_tEfNS_4arch4Sm80ELb1ELb0ELb1ELb1ELb0ELb0ELb0ELb0ELi2ELi4ELi4ELi4ELb0EEENS1_24CollectiveEpilogueBwdGQAISA_fSD_Li256ELb1ELb0EEENS1_25SingleTileBwdLPTSchedulerILb1ELi128ELb0EEEEEEEEEvNT_6ParamsE$_ZZN4cute6detail16composition_implINS_5tupleIJNS_1CILi8EEENS3_ILi2EEES5_S5_S4_S5_EEENS2_IJNS3_ILi1EEEiiiNS3_ILi72EEENS3_ILi512EEEEEENS2_IJNS2_IJS5_S5_S5_EEES5_NS3_ILi4EEEEEENS2_IJNS2_IJS7_S9_S4_EEENS3_ILi4096EEENS3_ILi16EEEEEEEEDaRKT_RKT0_RKT1_RKT2_ENKUlRKT_RKT0_E_clISB_SE_EEDaSW_SZ_)
$_ZN7cutlass13device_kernelIN5flash19enable_sm80_to_sm89INS1_16FlashAttnBwdSm80INS1_25CollectiveMainloopBwdSm80ILi2ELi2EN4cute5tupleIJNS5_1CILi128EEES8_NS7_ILi64EEEEEENS_10bfloat16_tEfNS_4arch4Sm80ELb1ELb0ELb1ELb1ELb0ELb0ELb0ELb0ELi2ELi4ELi4ELi4ELb0EEENS1_24CollectiveEpilogueBwdGQAISA_fSD_Li256ELb1ELb0EEENS1_25SingleTileBwdLPTSchedulerILb1ELi128ELb0EEEEEEEEEvNT_6ParamsE$_ZZN4cute6detail16composition_implINS_5tupleIJNS_1CILi8EEENS3_ILi2EEES5_S5_S4_S5_EEENS2_IJNS3_ILi1EEEiiiNS3_ILi72EEENS3_ILi512EEEEEENS2_IJNS2_IJS5_S5_S5_EEES5_NS3_ILi4EEEEEENS2_IJNS2_IJS7_S9_S4_EEENS3_ILi4096EEENS3_ILi16EEEEEEEEDaRKT_RKT0_RKT1_RKT2_ENKUlRKT_RKT0_E_clISB_SE_EEDaSW_SZ_:
[----:B------:R-:W-:Y:S01]  /*dcd0*/  IADD3 R32, R1, 0x1380, RZ ;  /* 0x0000138001207810 */ /* 0x000fe20007ffe0ff */
[----:B------:R-:W-:Y:S01]  /*dce0*/  IMAD.MOV.U32 R4, RZ, RZ, R6 ;  /* 0x000000ffff047224 */ /* 0x000fe200078e0006 */
[----:B------:R-:W-:Y:S02]  /*dcf0*/  MOV R10, 0xdd30 ;  /* 0x0000dd30000a7802 */ /* 0x000fe40000000f00 */
[----:B------:R-:W-:-:S04]  /*dd00*/  IADD3 R32, R32, c[0x0][0x20], RZ ;  /* 0x0000080020207a10 */ /* 0x000fc80007ffe0ff */
[----:B------:R-:W-:Y:S02]  /*dd10*/  IADD3 R61, R32, 0x4, RZ ;  /* 0x00000004203d7810 */ /* 0x000fe40007ffe0ff */
[----:B------:R-:W-:Y:S05]  /*dd20*/  CALL.REL.NOINC `($_ZN7cutlass13device_kernelIN5flash19enable_sm80_to_sm89INS1_16FlashAttnBwdSm80INS1_25CollectiveMainloopBwdSm80ILi2ELi2EN4cute5tupleIJNS5_1CILi128EEES8_NS7_ILi64EEEEEENS_10bfloat16_tEfNS_4arch4Sm80ELb1ELb0ELb1ELb1ELb0ELb0ELb0ELb0ELi2ELi4ELi4ELi4ELb0EEENS1_24CollectiveEpilogueBwdGQAISA_fSD_Li256ELb1ELb0EEENS1_25SingleTileBwdLPTSchedulerILb1ELi128ELb0EEEEEEEEEvNT_6ParamsE$_ZZN4cute6detail16composition_implINS_5tupleIJNS_1CILi8EEENS3_ILi2EEES5_S5_S4_S5_EEENS2_IJNS3_ILi1EEEiiiNS3_ILi72EEENS3_ILi512EEEEEENS2_IJS5_S5_S5_EEENS2_IJS7_S9_S4_EEEEEDaRKT_RKT0_RKT1_RKT2_ENKUlRKT_RKT0_E_clIS5_S4_EEDaSR_SU_) ;  /* 0x0000076000007944 */ /* 0x000fea0003c00000 */
[----:B-----5:R-:W-:Y:S01]  /*dd30*/  MOV R3, R2 ;  /* 0x0000000200037202 */ /* 0x020fe20000000f00 */
[----:B------:R-:W-:Y:S01]  /*dd40*/  IMAD.MOV.U32 R77, RZ, RZ, R61 ;  /* 0x000000ffff4d7224 */ /* 0x000fe200078e003d */
[----:B------:R-:W-:Y:S02]  /*dd50*/  MOV R2, 0xdd70 ;  /* 0x0000dd7000027802 */ /* 0x000fe40000000f00 */
[----:B-1----:R-:W-:Y:S05]  /*dd60*/  CALL.REL.NOINC `($_ZN7cutlass13device_kernelIN5flash19enable_sm80_to_sm89INS1_16FlashAttnBwdSm80INS1_25CollectiveMainloopBwdSm80ILi2ELi2EN4cute5tupleIJNS5_1CILi128EEES8_NS7_ILi64EEEEEENS_10bfloat16_tEfNS_4arch4Sm80ELb1ELb0ELb1ELb1ELb0ELb0ELb0ELb0ELi2ELi4ELi4ELi4ELb0EEENS1_24CollectiveEpilogueBwdGQAISA_fSD_Li256ELb1ELb0EEENS1_25SingleTileBwdLPTSchedulerILb1ELi128ELb0EEEEEEEEEvNT_6ParamsE$_ZN4cute3eso3ESOILb1ELb0EJNS_1CILi1EEENS2_ILi512EEEiEEC2ERKS3_RKS4_RKi) ;  /* 0xffff9f5000007944 */ /* 0x002fea0003c3ffff */
[----:B------:R2:W5:Y:S01]  /*dd70*/  LDL R2, [R1+0x1384] ;  /* 0x0013840001027983 */ /* 0x0005620000100800 */
[----:B------:R-:W-:Y:S02]  /*dd80*/  MOV R76, R32 ;  /* 0x00000020004c7202 */ /* 0x000fe40000000f00 */
[----:B------:R-:W-:Y:S02]  /*dd90*/  MOV R6, 0xddb0 ;  /* 0x0000ddb000067802 */ /* 0x000fe40000000f00 */
[----:B-12--5:R-:W-:Y:S05]  /*dda0*/  CALL.REL.NOINC `($_ZN7cutlass13device_kernelIN5flash19enable_sm80_to_sm89INS1_16FlashAttnBwdSm80INS1_25CollectiveMainloopBwdSm80ILi2ELi2EN4cute5tupleIJNS5_1CILi128EEES8_NS7_ILi64EEEEEENS_10bfloat16_tEfNS_4arch4Sm80ELb1ELb0ELb1ELb1ELb0ELb0ELb0ELb0ELi2ELi4ELi4ELi4ELb0EEENS1_24CollectiveEpilogueBwdGQAISA_fSD_Li256ELb1ELb0EEENS1_25SingleTileBwdLPTSchedulerILb1ELi128ELb0EEEEEEEEEvNT_6ParamsE$_ZN4cute5tupleIJNS0_IJNS_1CILi2EEES2_S2_EEENS0_IJNS1_ILi1EEENS1_ILi512EEEiEEEEEC2ERKS3_RKS6_) ;  /* 0xffffd14000007944 */ /* 0x026fea0003c3ffff */
[----:B------:R1:W5:Y:S01]  /*ddb0*/  LDL R32, [R1+0x1380] ;  /* 0x0013800001207983 */ /* 0x0003620000100800 */
[----:B------:R-:W-:-:S04]  /*ddc0*/  MOV R61, 0x0 ;  /* 0x00000000003d7802 */ /* 0x000fc80000000f00 */
[----:B------:R-:W-:Y:S05]  /*ddd0*/  RET.REL.NODEC R60 `(_ZN7cutlass13device_kernelIN5flash19enable_sm80_to_sm89INS1_16FlashAttnBwdSm80INS1_25CollectiveMainloopBwdSm80ILi2ELi2EN4cute5tupleIJNS5_1CILi128EEES8_NS7_ILi64EEEEEENS_10bfloat16_tEfNS_4arch4Sm80ELb1ELb0ELb1ELb1ELb0ELb0ELb0ELb0ELi2ELi4ELi4ELi4ELb0EEENS1_24CollectiveEpilogueBwdGQAISA_fSD_Li256ELb1ELb0EEENS1_25SingleTileBwdLPTSchedulerILb1ELi128ELb0EEEEEEEEEvNT_6ParamsE) ;  /* 0xffff22203c007950 */ /* 0x000fea0003c3ffff */
        .type           $_ZN7cutlass13device_kernelIN5flash19enable_sm80_to_sm89INS1_16FlashAttnBwdSm80INS1_25CollectiveMainloopBwdSm80ILi2ELi2EN4cute5tupleIJNS5_1CILi128EEES8_NS7_ILi64EEEEEENS_10bfloat16_tEfNS_4arch4Sm80ELb1ELb0ELb1ELb1ELb0ELb0ELb0ELb0ELi2ELi4ELi4ELi4ELb0EEENS1_24CollectiveEpilogueBwdGQAISA_fSD_Li256ELb1ELb0EEENS1_25SingleTileBwdLPTSchedulerILb1ELi128ELb0EEEEEEEEEvNT_6ParamsE$_ZZN4cute6detail16composition_implINS_5tupleIJNS_1CILi8EEENS3_ILi2EEES5_S5_S4_S5_EEENS2_IJNS3_ILi1EEEiiiNS3_ILi72EEENS3_ILi512EEEEEENS2_IJNS2_IJS5_S5_S5_EEES5_NS3_ILi4EEEEEENS2_IJNS2_IJS7_S9_S4_EEENS3_ILi4096EEENS3_ILi16EEEEEEEEDaRKT_RKT0_RKT1_RKT2_ENKUlRKT_RKT0_E_clISC_SG_EEDaSW_SZ_,@function
        .size           $_ZN7cutlass13device_kernelIN5flash19enable_sm80_to_sm89INS1_16FlashAttnBwdSm80INS1_25CollectiveMainloopBwdSm80ILi2ELi2EN4cute5tupleIJNS5_1CILi128EEES8_NS7_ILi64EEEEEENS_10bfloat16_tEfNS_4arch4Sm80ELb1ELb0ELb1ELb1ELb0ELb0ELb0ELb0ELi2ELi4ELi4ELi4ELb0EEENS1_24CollectiveEpilogueBwdGQAISA_fSD_Li256ELb1ELb0EEENS1_25SingleTileBwdLPTSchedulerILb1ELi128ELb0EEEEEEEEEvNT_6ParamsE$_ZZN4cute6detail16composition_implINS_5tupleIJNS_1CILi8EEENS3_ILi2EEES5_S5_S4_S5_EEENS2_IJNS3_ILi1EEEiiiNS3_ILi72EEENS3_ILi512EEEEEENS2_IJNS2_IJS5_S5_S5_EEES5_NS3_ILi4EEEEEENS2_IJNS2_IJS7_S9_S4_EEENS3_ILi4096EEENS3_ILi16EEEEEEEEDaRKT_RKT0_RKT1_RKT2_ENKUlRKT_RKT0_E_clISC_SG_EEDaSW_SZ_,($_ZN7cutlass13device_kernelIN5flash19enable_sm80_to_sm89INS1_16FlashAttnBwdSm80INS1_25CollectiveMainloopBwdSm80ILi2ELi2EN4cute5tupleIJNS5_1CILi128EEES8_NS7_ILi64EEEEEENS_10bfloat16_tEfNS_4arch4Sm80ELb1ELb0ELb1ELb1ELb0ELb0ELb0ELb0ELi2ELi4ELi4ELi4ELb0EEENS1_24CollectiveEpilogueBwdGQAISA_fSD_Li256ELb1ELb0EEENS1_25SingleTileBwdLPTSchedulerILb1ELi128ELb0EEEEEEEEEvNT_6ParamsE$_ZZN4cute6detail16composition_implINS_5tupleIJNS_1CILi8EEENS3_ILi2EEES5_S5_S4_S5_EEENS2_IJNS3_ILi1EEEiiiNS3_ILi72EEENS3_ILi512EEEEEENS2_IJNS3_ILi4EEES5_EEENS2_IJNS3_ILi16EEENS3_ILi8192EEEEEEEEDaRKT_RKT0_RKT1_RKT2_ENKUlRKT_RKT0_E_clISB_SD_EEDaSU_SX_ - $_ZN7cutlass13device_kernelIN5flash19enable_sm80_to_sm89INS1_16FlashAttnBwdSm80INS1_25CollectiveMainloopBwdSm80ILi2ELi2EN4cute5tupleIJNS5_1CILi128EEES8_NS7_ILi64EEEEEENS_10bfloat16_tEfNS_4arch4Sm80ELb1ELb0ELb1ELb1ELb0ELb0ELb0ELb0ELi2ELi4ELi4ELi4ELb0EEENS1_24CollectiveEpilogueBwdGQAISA_fSD_Li256ELb1ELb0EEENS1_25SingleTileBwdLPTSchedulerILb1ELi128ELb0EEEEEEEEEvNT_6ParamsE$_ZZN4cute6detail16composition_implINS_5tupleIJNS_1CILi8EEENS3_ILi2EEES5_S5_S4_S5_EEENS2_IJNS3_ILi1EEEiiiNS3_ILi72EEENS3_ILi512EEEEEENS2_IJNS2_IJS5_S5_S5_EEES5_NS3_ILi4EEEEEENS2_IJNS2_IJS7_S9_S4_EEENS3_ILi4096EEENS3_ILi16EEEEEEEEDaRKT_RKT0_RKT1_RKT2_ENKUlRKT_RKT0_E_clISC_SG_EEDaSW_SZ_)
$_ZN7cutlass13device_kernelIN5flash19enable_sm80_to_sm89INS1_16FlashAttnBwdSm80INS1_25CollectiveMainloopBwdSm80ILi2ELi2EN4cute5tupleIJNS5_1CILi128EEES8_NS7_ILi64EEEEEENS_10bfloat16_tEfNS_4arch4Sm80ELb1ELb0ELb1ELb1ELb0ELb0ELb0ELb0ELi2ELi4ELi4ELi4ELb0EEENS1_24CollectiveEpilogueBwdGQAISA_fSD_Li256ELb1ELb0EEENS1_25SingleTileBwdLPTSchedulerILb1ELi128ELb0EEEEEEEEEvNT_6ParamsE$_ZZN4cute6detail16composition_implINS_5tupleIJNS_1CILi8EEENS3_ILi2EEES5_S5_S4_S5_EEENS2_IJNS3_ILi1EEEiiiNS3_ILi72EEENS3_ILi512EEEEEENS2_IJNS2_IJS5_S5_S5_EEES5_NS3_ILi4EEEEEENS2_IJNS2_IJS7_S9_S4_EEENS3_ILi4096EEENS3_ILi16EEEEEEEEDaRKT_RKT0_RKT1_RKT2_ENKUlRKT_RKT0_E_clISC_SG_EEDaSW_SZ_:
        /* <DEDUP_REMOVED lines=33> */
        .type           $_ZN7cutlass13device_kernelIN5flash19enable_sm80_to_sm89INS1_16FlashAttnBwdSm80INS1_25CollectiveMainloopBwdSm80ILi2ELi2EN4cute5tupleIJNS5_1CILi128EEES8_NS7_ILi64EEEEEENS_10bfloat16_tEfNS_4arch4Sm80ELb1ELb0ELb1ELb1ELb0ELb0ELb0ELb0ELi2ELi4ELi4ELi4ELb0EEENS1_24CollectiveEpilogueBwdGQAISA_fSD_Li256ELb1ELb0EEENS1_25SingleTileBwdLPTSchedulerILb1ELi128ELb0EEEEEEEEEvNT_6ParamsE$_ZZN4cute6detail16composition_implINS_5tupleIJNS_1CILi8EEENS3_ILi2EEES5_S5_S4_S5_EEENS2_IJNS3_ILi1EEEiiiNS3_ILi72EEENS3_ILi512EEEEEENS2_IJNS3_ILi4EEES5_EEENS2_IJNS3_ILi16EEENS3_ILi8192EEEEEEEEDaRKT_RKT0_RKT1_RKT2_ENKUlRKT_RKT0_E_clISB_SD_EEDaSU_SX_,@function
        .size           $_ZN7cutlass13device_kernelIN5flash19enable_sm80_to_sm89INS1_16FlashAttnBwdSm80INS1_25CollectiveMainloopBwdSm80ILi2ELi2EN4cute5tupleIJNS5_1CILi128EEES8_NS7_ILi64EEEEEENS_10bfloat16_tEfNS_4arch4Sm80ELb1ELb0ELb1ELb1ELb0ELb0ELb0ELb0ELi2ELi4ELi4ELi4ELb0EEENS1_24CollectiveEpilogueBwdGQAISA_fSD_Li256ELb1ELb0EEENS1_25SingleTileBwdLPTSchedulerILb1ELi128ELb0EEEEEEEEEvNT_6ParamsE$_ZZN4cute6detail16composition_implINS_5tupleIJNS_1CILi8EEENS3_ILi2EEES5_S5_S4_S5_EEENS2_IJNS3_ILi1EEEiiiNS3_ILi72EEENS3_ILi512EEEEEENS2_IJNS3_ILi4EEES5_EEENS2_IJNS3_ILi16EEENS3_ILi8192EEEEEEEEDaRKT_RKT0_RKT1_RKT2_ENKUlRKT_RKT0_E_clISB_SD_EEDaSU_SX_,($_ZN7cutlass13device_kernelIN5flash19enable_sm80_to_sm89INS1_16FlashAttnBwdSm80INS1_25CollectiveMainloopBwdSm80ILi2ELi2EN4cute5tupleIJNS5_1CILi128EEES8_NS7_ILi64EEEEEENS_10bfloat16_tEfNS_4arch4Sm80ELb1ELb0ELb1ELb1ELb0ELb0ELb0ELb0ELi2ELi4ELi4ELi4ELb0EEENS1_24CollectiveEpilogueBwdGQAISA_fSD_Li256ELb1ELb0EEENS1_25SingleTileBwdLPTSchedulerILb1ELi128ELb0EEEEEEEEEvNT_6ParamsE$_ZZN4cute6detail16composition_implINS_5tupleIJNS_1CILi8EEENS3_ILi2EEES5_S5_S4_S5_EEENS2_IJNS3_ILi1EEEiiiNS3_ILi72EEENS3_ILi512EEEEEENS2_IJS5_S5_EEENS2_IJS7_S4_EEEEEDaRKT_RKT0_RKT1_RKT2_ENKUlRKT_RKT0_E_clIS5_S4_EEDaSR_SU_ - $_ZN7cutlass13device_kernelIN5flash19enable_sm80_to_sm89INS1_16FlashAttnBwdSm80INS1_25CollectiveMainloopBwdSm80ILi2ELi2EN4cute5tupleIJNS5_1CILi128EEES8_NS7_ILi64EEEEEENS_10bfloat16_tEfNS_4arch4Sm80ELb1ELb0ELb1ELb1ELb0ELb0ELb0ELb0ELi2ELi4ELi4ELi4ELb0EEENS1_24CollectiveEpilogueBwdGQAISA_fSD_Li256ELb1ELb0EEENS1_25SingleTileBwdLPTSchedulerILb1ELi128ELb0EEEEEEEEEvNT_6ParamsE$_ZZN4cute6detail16composition_implINS_5tupleIJNS_1CILi8EEENS3_ILi2EEES5_S5_S4_S5_EEENS2_IJNS3_ILi1EEEiiiNS3_ILi72EEENS3_ILi512EEEEEENS2_IJNS3_ILi4EEES5_EEENS2_IJNS3_ILi16EEENS3_ILi8192EEEEEEEEDaRKT_RKT0_RKT1_RKT2_ENKUlRKT_RKT0_E_clISB_SD_EEDaSU_SX_)
$_ZN7cutlass13device_kernelIN5flash19enable_sm80_to_sm89INS1_16FlashAttnBwdSm80INS1_25CollectiveMainloopBwdSm80ILi2ELi2EN4cute5tupleIJNS5_1CILi128EEES8_NS7_ILi64EEEEEENS_10bfloat16_tEfNS_4arch4Sm80ELb1ELb0ELb1ELb1ELb0ELb0ELb0ELb0ELi2ELi4ELi4ELi4ELb0EEENS1_24CollectiveEpilogueBwdGQAISA_fSD_Li256ELb1ELb0EEENS1_25SingleTileBwdLPTSchedulerILb1ELi128ELb0EEEEEEEEEvNT_6ParamsE$_ZZN4cute6detail16composition_implINS_5tupleIJNS_1CILi8EEENS3_ILi2EEES5_S5_S4_S5_EEENS2_IJNS3_ILi1EEEiiiNS3_ILi72EEENS3_ILi512EEEEEENS2_IJNS3_ILi4EEES5_EEENS2_IJNS3_ILi16EEENS3_ILi8192EEEEEEEEDaRKT_RKT0_RKT1_RKT2_ENKUlRKT_RKT0_E_clISB_SD_EEDaSU_SX_:
        /* <DEDUP_REMOVED lines=35> */
        .type           $_ZN7cutlass13device_kernelIN5flash19enable_sm80_to_sm89INS1_16FlashAttnBwdSm80INS1_25CollectiveMainloopBwdSm80ILi2ELi2EN4cute5tupleIJNS5_1CILi128EEES8_NS7_ILi64EEEEEENS_10bfloat16_tEfNS_4arch4Sm80ELb1ELb0ELb1ELb1ELb0ELb0ELb0ELb0ELi2ELi4ELi4ELi4ELb0EEENS1_24CollectiveEpilogueBwdGQAISA_fSD_Li256ELb1ELb0EEENS1_25SingleTileBwdLPTSchedulerILb1ELi128ELb0EEEEEEEEEvNT_6ParamsE$_ZZN4cute6detail16composition_implINS_5tupleIJNS_1CILi8EEENS3_ILi2EEES5_S5_S4_S5_EEENS2_IJNS3_ILi1EEEiiiNS3_ILi72EEENS3_ILi512EEEEEENS2_IJS5_S5_EEENS2_IJS7_S4_EEEEEDaRKT_RKT0_RKT1_RKT2_ENKUlRKT_RKT0_E_clIS5_S4_EEDaSR_SU_,@function
        .size           $_ZN7cutlass13device_kernelIN5flash19enable_sm80_to_sm89INS1_16FlashAttnBwdSm80INS1_25CollectiveMainloopBwdSm80ILi2ELi2EN4cute5tupleIJNS5_1CILi128EEES8_NS7_ILi64EEEEEENS_10bfloat16_tEfNS_4arch4Sm80ELb1ELb0ELb1ELb1ELb0ELb0ELb0ELb0ELi2ELi4ELi4ELi4ELb0EEENS1_24CollectiveEpilogueBwdGQAISA_fSD_Li256ELb1ELb0EEENS1_25SingleTileBwdLPTSchedulerILb1ELi128ELb0EEEEEEEEEvNT_6ParamsE$_ZZN4cute6detail16composition_implINS_5tupleIJNS_1CILi8EEENS3_ILi2EEES5_S5_S4_S5_EEENS2_IJNS3_ILi1EEEiiiNS3_ILi72EEENS3_ILi512EEEEEENS2_IJS5_S5_EEENS2_IJS7_S4_EEEEEDaRKT_RKT0_RKT1_RKT2_ENKUlRKT_RKT0_E_clIS5_S4_EEDaSR_SU_,($_ZN7cutlass13device_kernelIN5flash19enable_sm80_to_sm89INS1_16FlashAttnBwdSm80INS1_25CollectiveMainloopBwdSm80ILi2ELi2EN4cute5tupleIJNS5_1CILi128EEES8_NS7_ILi64EEEEEENS_10bfloat16_tEfNS_4arch4Sm80ELb1ELb0ELb1ELb1ELb0ELb0ELb0ELb0ELi2ELi4ELi4ELi4ELb0EEENS1_24CollectiveEpilogueBwdGQAISA_fSD_Li256ELb1ELb0EEENS1_25SingleTileBwdLPTSchedulerILb1ELi128ELb0EEEEEEEEEvNT_6ParamsE$_ZZN4cute6detail16composition_implINS_5tupleIJNS_1CILi8EEENS3_ILi2EEES5_S5_S4_S5_EEENS2_IJNS3_ILi1EEEiiiNS3_ILi72EEENS3_ILi512EEEEEENS2_IJS5_S5_S5_EEENS2_IJS7_S9_S4_EEEEEDaRKT_RKT0_RKT1_RKT2_ENKUlRKT_RKT0_E_clIS5_S4_EEDaSR_SU_ - $_ZN7cutlass13device_kernelIN5flash19enable_sm80_to_sm89INS1_16FlashAttnBwdSm80INS1_25CollectiveMainloopBwdSm80ILi2ELi2EN4cute5tupleIJNS5_1CILi128EEES8_NS7_ILi64EEEEEENS_10bfloat16_tEfNS_4arch4Sm80ELb1ELb0ELb1ELb1ELb0ELb0ELb0ELb0ELi2ELi4ELi4ELi4ELb0EEENS1_24CollectiveEpilogueBwdGQAISA_fSD_Li256ELb1ELb0EEENS1_25SingleTileBwdLPTSchedulerILb1ELi128ELb0EEEEEEEEEvNT_6ParamsE$_ZZN4cute6detail16composition_implINS_5tupleIJNS_1CILi8EEENS3_ILi2EEES5_S5_S4_S5_EEENS2_IJNS3_ILi1EEEiiiNS3_ILi72EEENS3_ILi512EEEEEENS2_IJS5_S5_EEENS2_IJS7_S4_EEEEEDaRKT_RKT0_RKT1_RKT2_ENKUlRKT_RKT0_E_clIS5_S4_EEDaSR_SU_)
$_ZN7cutlass13device_kernelIN5flash19enable_sm80_to_sm89INS1_16FlashAttnBwdSm80INS1_25CollectiveMainloopBwdSm80ILi2ELi2EN4cute5tupleIJNS5_1CILi128EEES8_NS7_ILi64EEEEEENS_10bfloat16_tEfNS_4arch4Sm80ELb1ELb0ELb1ELb1ELb0ELb0ELb0ELb0ELi2ELi4ELi4ELi4ELb0EEENS1_24CollectiveEpilogueBwdGQAISA_fSD_Li256ELb1ELb0EEENS1_25SingleTileBwdLPTSchedulerILb1ELi128ELb0EEEEEEEEEvNT_6ParamsE$_ZZN4cute6detail16composition_implINS_5tupleIJNS_1CILi8EEENS3_ILi2EEES5_S5_S4_S5_EEENS2_IJNS3_ILi1EEEiiiNS3_ILi72EEENS3_ILi512EEEEEENS2_IJS5_S5_EEENS2_IJS7_S4_EEEEEDaRKT_RKT0_RKT1_RKT2_ENKUlRKT_RKT0_E_clIS5_S4_EEDaSR_SU_:
        /* <DEDUP_REMOVED lines=15> */
[----:B-1---5:R-:W-:Y:S05]  /*e310*/  CALL.REL.NOINC `($_ZN7cutlass13device_kernelIN5flash19enable_sm80_to_sm89INS1_16FlashAttnBwdSm80INS1_25CollectiveMainloopBwdSm80ILi2ELi2EN4cute5tupleIJNS5_1CILi128EEES8_NS7_ILi64EEEEEENS_10bfloat16_tEfNS_4arch4Sm80ELb1ELb0ELb1ELb1ELb0ELb0ELb0ELb0ELi2ELi4ELi4ELi4ELb0EEENS1_24CollectiveEpilogueBwdGQAISA_fSD_Li256ELb1ELb0EEENS1_25SingleTileBwdLPTSchedulerILb1ELi128ELb0EEEEEEEEEvNT_6ParamsE$_ZZN4cute6detail16composition_implINS_5tupleIJNS_1CILi8EEENS3_ILi2EEES5_S5_S4_S5_EEENS2_IJNS3_ILi1EEEiiiNS3_ILi72EEENS3_ILi512EEEEEES5_S4_EEDaRKT_RKT0_RKT1_RKT2_ENKUlRKT_T0_E_clINS2_IJNS2_IJEEEST_S5_S7_EEENS_17integral_constantIiLi1EEEEEDaSP_SQ_) ;  /* 0x0000066000007944 */ /* 0x022fea0003c00000 */
[----:B-----5:R2:W-:Y:S01]  /*e320*/  STL [R1+0x13b0], R2 ;  /* 0x0013b00201007387 */ /* 0x0205e20000100800 */
[----:B------:R-:W-:Y:S02]  /*e330*/  IADD3 R3, R5, 0x28, RZ ;  /* 0x0000002805037810 */ /* 0x000fe40007ffe0ff */
[----:B------:R-:W-:Y:S01]  /*e340*/  MOV R6, 0xe370 ;  /* 0x0000e37000067802 */ /* 0x000fe20000000f00 */
[----:B------:R2:W-:Y:S04]  /*e350*/  STL.64 [R1+0x13a8], R70 ;  /* 0x0013a84601007387 */ /* 0x0005e80000100a00 */
[----:B-12---:R-:W-:Y:S05]  /*e360*/  CALL.REL.NOINC `($_ZN7cutlass13device_kernelIN5flash19enable_sm80_to_sm89INS1_16FlashAttnBwdSm80INS1_25CollectiveMainloopBwdSm80ILi2ELi2EN4cute5tupleIJNS5_1CILi128EEES8_NS7_ILi64EEEEEENS_10bfloat16_tEfNS_4arch4Sm80ELb1ELb0ELb1ELb1ELb0ELb0ELb0ELb0ELi2ELi4ELi4ELi4ELb0EEENS1_24CollectiveEpilogueBwdGQAISA_fSD_Li256ELb1ELb0EEENS1_25SingleTileBwdLPTSchedulerILb1ELi128ELb0EEEEEEEEEvNT_6ParamsE$_ZZN4cute6detail16composition_implINS_5tupleIJNS_1CILi8EEENS3_ILi2EEES5_S5_S4_S5_EEENS2_IJNS3_ILi1EEEiiiNS3_ILi72EEENS3_ILi512EEEEEES5_S4_EEDaRKT_RKT0_RKT1_RKT2_ENKUlRKT_T0_E_clINS2_IJNS2_IJS5_EEENS2_IJiEEES7_S7_EEENS_17integral_constantIiLi2EEEEEDaSP_SQ_) ;  /* 0x000006e000007944 */ /* 0x006fea0003c00000 */
[----:B------:R-:W2:Y:S01]  /*e370*/  LDL.64 R8, [R1+0x13a8] ;  /* 0x0013a80001087983 */ /* 0x000ea20000100a00 */
[----:B------:R-:W-:Y:S02]  /*e380*/  IADD3 R3, R5, 0x18, RZ ;  /* 0x0000001805037810 */ /* 0x000fe40007ffe0ff */
[----:B------:R-:W-:Y:S01]  /*e390*/  MOV R6, 0xe3d0 ;  /* 0x0000e3d000067802 */ /* 0x000fe20000000f00 */
[----:B-----5:R3:W-:Y:S04]  /*e3a0*/  STL [R1+0x13a0], R2 ;  /* 0x0013a00201007387 */ /* 0x0207e80000100800 */
[----:B--2---:R3:W-:Y:S02]  /*e3b0*/  STL.64 [R1+0x1398], R8 ;  /* 0x0013980801007387 */ /* 0x0047e40000100a00 */
[----:B-1-3--:R-:W-:Y:S05]  /*e3c0*/  CALL.REL.NOINC `($_ZN7cutlass13device_kernelIN5flash19enable_sm80_to_sm89INS1_16FlashAttnBwdSm80INS1_25CollectiveMainloopBwdSm80ILi2ELi2EN4cute5tupleIJNS5_1CILi128EEES8_NS7_ILi64EEEEEENS_10bfloat16_tEfNS_4arch4Sm80ELb1ELb0ELb1ELb1ELb0ELb0ELb0ELb0ELi2ELi4ELi4ELi4ELb0EEENS1_24CollectiveEpilogueBwdGQAISA_fSD_Li256ELb1ELb0EEENS1_25SingleTileBwdLPTSchedulerILb1ELi128ELb0EEEEEEEEEvNT_6ParamsE$_ZZN4cute6detail16composition_implINS_5tupleIJNS_1CILi8EEENS3_ILi2EEES5_S5_S4_S5_EEENS2_IJNS3_ILi1EEEiiiNS3_ILi72EEENS3_ILi512EEEEEES5_S4_EEDaRKT_RKT0_RKT1_RKT2_ENKUlRKT_T0_E_clINS2_IJNS2_IJS5_EEENS2_IJiEEES7_S7_EEENS_17integral_constantIiLi3EEEEEDaSP_SQ_) ;  /* 0x0000072000007944 */ /* 0x00afea0003c00000 */
[----:B------:R-:W2:Y:S01]  /*e3d0*/  LDL.64 R8, [R1+0x1398] ;  /* 0x0013980001087983 */ /* 0x000ea20000100a00 */
[----:B------:R-:W-:-:S02]  /*e3e0*/  IADD3 R3, R5, 0x8, RZ ;  /* 0x0000000805037810 */ /* 0x000fc40007ffe0ff */
[----:B------:R-:W-:Y:S01]  /*e3f0*/  MOV R6, 0xe430 ;  /* 0x0000e43000067802 */ /* 0x000fe20000000f00 */
[----:B-----5:R3:W-:Y:S04]  /*e400*/  STL [R1+0x1390], R2 ;  /* 0x0013900201007387 */ /* 0x0207e80000100800 */
[----:B--2---:R3:W-:Y:S02]  /*e410*/  STL.64 [R1+0x1388], R8 ;  /* 0x0013880801007387 */ /* 0x0047e40000100a00 */
[----:B-1-3--:R-:W-:Y:S05]  /*e420*/  CALL.REL.NOINC `($_ZN7cutlass13device_kernelIN5flash19enable_sm80_to_sm89INS1_16FlashAttnBwdSm80INS1_25CollectiveMainloopBwdSm80ILi2ELi2EN4cute5tupleIJNS5_1CILi128EEES8_NS7_ILi64EEEEEENS_10bfloat16_tEfNS_4arch4Sm80ELb1ELb0ELb1ELb1ELb0ELb0ELb0ELb0ELi2ELi4ELi4ELi4ELb0EEENS1_24CollectiveEpilogueBwdGQAISA_fSD_Li256ELb1ELb0EEENS1_25SingleTileBwdLPTSchedulerILb1ELi128ELb0EEEEEEEEEvNT_6ParamsE$_ZZN4cute6detail16composition_implINS_5tupleIJNS_1CILi8EEENS3_ILi2EEES5_S5_S4_S5_EEENS2_IJNS3_ILi1EEEiiiNS3_ILi72EEENS3_ILi512EEEEEES5_S4_EEDaRKT_RKT0_RKT1_RKT2_ENKUlRKT_T0_E_clINS2_IJNS2_IJS5_EEENS2_IJiEEES7_S7_EEENS_17integral_constantIiLi4EEEEEDaSP_SQ_) ;  /* 0x0000076000007944 */ /* 0x00afea0003c00000 */
[----:B------:R-:W-:Y:S02]  /*e430*/  MOV R2, R57 ;  /* 0x0000003900027202 */ /* 0x000fe40000000f00 */
[----:B------:R-:W-:Y:S02]  /*e440*/  MOV R6, 0xe460 ;  /* 0x0000e46000067802 */ /* 0x000fe40000000f00 */
[----:B-1---5:R-:W-:Y:S05]  /*e450*/  CALL.REL.NOINC `($_ZN7cutlass13device_kernelIN5flash19enable_sm80_to_sm89INS1_16FlashAttnBwdSm80INS1_25CollectiveMainloopBwdSm80ILi2ELi2EN4cute5tupleIJNS5_1CILi128EEES8_NS7_ILi64EEEEEENS_10bfloat16_tEfNS_4arch4Sm80ELb1ELb0ELb1ELb1ELb0ELb0ELb0ELb0ELi2ELi4ELi4ELi4ELb0EEENS1_24CollectiveEpilogueBwdGQAISA_fSD_Li256ELb1ELb0EEENS1_25SingleTileBwdLPTSchedulerILb1ELi128ELb0EEEEEEEEEvNT_6ParamsE$_ZN4cute5tupleIJNS_1CILi2EEEiEEC2ERKS2_RKi) ;  /* 0xffffcc3000007944 */ /* 0x022fea0003c3ffff */
[----:B------:R1:W5:Y:S01]  /*e460*/  LDL R2, [R1+0x13c8] ;  /* 0x0013c80001027983 */ /* 0x0003620000100800 */
[----:B------:R-:W-:-:S04]  /*e470*/  MOV R63, 0x0 ;  /* 0x00000000003f7802 */ /* 0x000fc80000000f00 */
[----:B------:R-:W-:Y:S05]  /*e480*/  RET.REL.NODEC R62 `(_ZN7cutlass13device_kernelIN5flash19enable_sm80_to_sm89INS1_16FlashAttnBwdSm80INS1_25CollectiveMainloopBwdSm80ILi2ELi2EN4cute5tupleIJNS5_1CILi128EEES8_NS7_ILi64EEEEEENS_10bfloat16_tEfNS_4arch4Sm80ELb1ELb0ELb1ELb1ELb0ELb0ELb0ELb0ELi2ELi4ELi4ELi4ELb0EEENS1_24CollectiveEpilogueBwdGQAISA_fSD_Li256ELb1ELb0EEENS1_25SingleTileBwdLPTSchedulerILb1ELi128ELb0EEEEEEEEEvNT_6ParamsE) ;  /* 0xffff1b703e007950 */ /* 0x000fea0003c3ffff */
        .type           $_ZN7cutlass13device_kernelIN5flash19enable_sm80_to_sm89INS1_16FlashAttnBwdSm80INS1_25CollectiveMainloopBwdSm80ILi2ELi2EN4cute5tupleIJNS5_1CILi128EEES8_NS7_ILi64EEEEEENS_10bfloat16_tEfNS_4arch4Sm80ELb1ELb0ELb1ELb1ELb0ELb0ELb0ELb0ELi2ELi4ELi4ELi4ELb0EEENS1_24CollectiveEpilogueBwdGQAISA_fSD_Li256ELb1ELb0EEENS1_25SingleTileBwdLPTSchedulerILb1ELi128ELb0EEEEEEEEEvNT_6ParamsE$_ZZN4cute6detail16composition_implINS_5tupleIJNS_1CILi8EEENS3_ILi2EEES5_S5_S4_S5_EEENS2_IJNS3_ILi1EEEiiiNS3_ILi72EEENS3_ILi512EEEEEENS2_IJS5_S5_S5_EEENS2_IJS7_S9_S4_EEEEEDaRKT_RKT0_RKT1_RKT2_ENKUlRKT_RKT0_E_clIS5_S4_EEDaSR_SU_,@function
        .size           $_ZN7cutlass13device_kernelIN5flash19enable_sm80_to_sm89INS1_16FlashAttnBwdSm80INS1_25CollectiveMainloopBwdSm80ILi2ELi2EN4cute5tupleIJNS5_1CILi128EEES8_NS7_ILi64EEEEEENS_10bfloat16_tEfNS_4arch4Sm80ELb1ELb0ELb1ELb1ELb0ELb0ELb0ELb0ELi2ELi4ELi4ELi4ELb0EEENS1_24CollectiveEpilogueBwdGQAISA_fSD_Li256ELb1ELb0EEENS1_25SingleTileBwdLPTSchedulerILb1ELi128ELb0EEEEEEEEEvNT_6ParamsE$_ZZN4cute6detail16composition_implINS_5tupleIJNS_1CILi8EEENS3_ILi2EEES5_S5_S4_S5_EEENS2_IJNS3_ILi1EEEiiiNS3_ILi72EEENS3_ILi512EEEEEENS2_IJS5_S5_S5_EEENS2_IJS7_S9_S4_EEEEEDaRKT_RKT0_RKT1_RKT2_ENKUlRKT_RKT0_E_clIS5_S4_EEDaSR_SU_,($_ZN7cutlass13device_kernelIN5flash19enable_sm80_to_sm89INS1_16FlashAttnBwdSm80INS1_25CollectiveMainloopBwdSm80ILi2ELi2EN4cute5tupleIJNS5_1CILi128EEES8_NS7_ILi64EEEEEENS_10bfloat16_tEfNS_4arch4Sm80ELb1ELb0ELb1ELb1ELb0ELb0ELb0ELb0ELi2ELi4ELi4ELi4ELb0EEENS1_24CollectiveEpilogueBwdGQAISA_fSD_Li256ELb1ELb0EEENS1_25SingleTileBwdLPTSchedulerILb1ELi128ELb0EEEEEEEEEvNT_6ParamsE$_ZZN4cute6detail16composition_implINS_5tupleIJNS_1CILi8EEENS3_ILi2EEES5_S5_S4_S5_EEENS2_IJNS3_ILi1EEEiiiNS3_ILi72EEENS3_ILi512EEEEEENS3_ILi4EEENS3_ILi16EEEEEDaRKT_RKT0_RKT1_RKT2_ENKUlRKT_T0_E_clINS2_IJNS2_IJEEESV_SB_S7_EEENS_17integral_constantIiLi2EEEEEDaSR_SS_ - $_ZN7cutlass13device_kernelIN5flash19enable_sm80_to_sm89INS1_16FlashAttnBwdSm80INS1_25CollectiveMainloopBwdSm80ILi2ELi2EN4cute5tupleIJNS5_1CILi128EEES8_NS7_ILi64EEEEEENS_10bfloat16_tEfNS_4arch4Sm80ELb1ELb0ELb1ELb1ELb0ELb0ELb0ELb0ELi2ELi4ELi4ELi4ELb0EEENS1_24CollectiveEpilogueBwdGQAISA_fSD_Li256ELb1ELb0EEENS1_25SingleTileBwdLPTSchedulerILb1ELi128ELb0EEEEEEEEEvNT_6ParamsE$_ZZN4cute6detail16composition_implINS_5tupleIJNS_1CILi8EEENS3_ILi2EEES5_S5_S4_S5_EEENS2_IJNS3_ILi1EEEiiiNS3_ILi72EEENS3_ILi512EEEEEENS2_IJS5_S5_S5_EEENS2_IJS7_S9_S4_EEEEEDaRKT_RKT0_RKT1_RKT2_ENKUlRKT_RKT0_E_clIS5_S4_EEDaSR_SU_)
$_ZN7cutlass13device_kernelIN5flash19enable_sm80_to_sm89INS1_16FlashAttnBwdSm80INS1_25CollectiveMainloopBwdSm80ILi2ELi2EN4cute5tupleIJNS5_1CILi128EEES8_NS7_ILi64EEEEEENS_10bfloat16_tEfNS_4arch4Sm80ELb1ELb0ELb1ELb1ELb0ELb0ELb0ELb0ELi2ELi4ELi4ELi4ELb0EEENS1_24CollectiveEpilogueBwdGQAISA_fSD_Li256ELb1ELb0EEENS1_25SingleTileBwdLPTSchedulerILb1ELi128ELb0EEEEEEEEEvNT_6ParamsE$_ZZN4cute6detail16composition_implINS_5tupleIJNS_1CILi8EEENS3_ILi2EEES5_S5_S4_S5_EEENS2_IJNS3_ILi1EEEiiiNS3_ILi72EEENS3_ILi512EEEEEENS2_IJS5_S5_S5_EEENS2_IJS7_S9_S4_EEEEEDaRKT_RKT0_RKT1_RKT2_ENKUlRKT_RKT0_E_clIS5_S4_EEDaSR_SU_:
        /* <DEDUP_REMOVED lines=37> */
[----:B------:R-:W-:Y:S02]  /*e6e0*/  MOV R4, R10 ;  /* 0x0000000a00047202 */ /* 0x000fe40000000f00 */
[----:B------:R-:W-:-:S04]  /*e6f0*/  MOV R5, 0x0 ;  /* 0x0000000000057802 */ /* 0x000fc80000000f00 */
[----:B------:R-:W-:Y:S05]  /*e700*/  RET.REL.NODEC R4 `(_ZN7cutlass13device_kernelIN5flash19enable_sm80_to_sm89INS1_16FlashAttnBwdSm80INS1_25CollectiveMainloopBwdSm80ILi2ELi2EN4cute5tupleIJNS5_1CILi128EEES8_NS7_ILi64EEEEEENS_10bfloat16_tEfNS_4arch4Sm80ELb1ELb0ELb1ELb1ELb0ELb0ELb0ELb0ELi2ELi4ELi4ELi4ELb0EEENS1_24CollectiveEpilogueBwdGQAISA_fSD_Li256ELb1ELb0EEENS1_25SingleTileBwdLPTSchedulerILb1ELi128ELb0EEEEEEEEEvNT_6ParamsE) ;  /* 0xffff18f004007950 */ /* 0x000fea0003c3ffff */
        .type           $_ZN7cutlass13device_kernelIN5flash19enable_sm80_to_sm89INS1_16FlashAttnBwdSm80INS1_25CollectiveMainloopBwdSm80ILi2ELi2EN4cute5tupleIJNS5_1CILi128EEES8_NS7_ILi64EEEEEENS_10bfloat16_tEfNS_4arch4Sm80ELb1ELb0ELb1ELb1ELb0ELb0ELb0ELb0ELi2ELi4ELi4ELi4ELb0EEENS1_24CollectiveEpilogueBwdGQAISA_fSD_Li256ELb1ELb0EEENS1_25SingleTileBwdLPTSchedulerILb1ELi128ELb0EEEEEEEEEvNT_6ParamsE$_ZZN4cute6detail16composition_implINS_5tupleIJNS_1CILi8EEENS3_ILi2EEES5_S5_S4_S5_EEENS2_IJNS3_ILi1EEEiiiNS3_ILi72EEENS3_ILi512EEEEEENS3_ILi4EEENS3_ILi16EEEEEDaRKT_RKT0_RKT1_RKT2_ENKUlRKT_T0_E_clINS2_IJNS2_IJEEESV_SB_S7_EEENS_17integral_constantIiLi2EEEEEDaSR_SS_,@function
        .size           $_ZN7cutlass13device_kernelIN5flash19enable_sm80_to_sm89INS1_16FlashAttnBwdSm80INS1_25CollectiveMainloopBwdSm80ILi2ELi2EN4cute5tupleIJNS5_1CILi128EEES8_NS7_ILi64EEEEEENS_10bfloat16_tEfNS_4arch4Sm80ELb1ELb0ELb1ELb1ELb0ELb0ELb0ELb0ELi2ELi4ELi4ELi4ELb0EEENS1_24CollectiveEpilogueBwdGQAISA_fSD_Li256ELb1ELb0EEENS1_25SingleTileBwdLPTSchedulerILb1ELi128ELb0EEEEEEEEEvNT_6ParamsE$_ZZN4cute6detail16composition_implINS_5tupleIJNS_1CILi8EEENS3_ILi2EEES5_S5_S4_S5_EEENS2_IJNS3_ILi1EEEiiiNS3_ILi72EEENS3_ILi512EEEEEENS3_ILi4EEENS3_ILi16EEEEEDaRKT_RKT0_RKT1_RKT2_ENKUlRKT_T0_E_clINS2_IJNS2_IJEEESV_SB_S7_EEENS_17integral_constantIiLi2EEEEEDaSR_SS_,($_ZN7cutlass13device_kernelIN5flash19enable_sm80_to_sm89INS1_16FlashAttnBwdSm80INS1_25CollectiveMainloopBwdSm80ILi2ELi2EN4cute5tupleIJNS5_1CILi128EEES8_NS7_ILi64EEEEEENS_10bfloat16_tEfNS_4arch4Sm80ELb1ELb0ELb1ELb1ELb0ELb0ELb0ELb0ELi2ELi4ELi4ELi4ELb0EEENS1_24CollectiveEpilogueBwdGQAISA_fSD_Li256ELb1ELb0EEENS1_25SingleTileBwdLPTSchedulerILb1ELi128ELb0EEEEEEEEEvNT_6ParamsE$_ZZN4cute6detail16composition_implINS_5tupleIJNS_1CILi8EEENS3_ILi2EEES5_S5_S4_S5_EEENS2_IJNS3_ILi1EEEiiiNS3_ILi72EEENS3_ILi512EEEEEENS3_ILi4EEENS3_ILi16EEEEEDaRKT_RKT0_RKT1_RKT2_ENKUlRKT_T0_E_clINS2_IJNS2_IJS5_EEENS2_IJiEEES5_S7_EEENS_17integral_constantIiLi3EEEEEDaSR_SS_ - $_ZN7cutlass13device_kernelIN5flash19enable_sm80_to_sm89INS1_16FlashAttnBwdSm80INS1_25CollectiveMainloopBwdSm80ILi2ELi2EN4cute5tupleIJNS5_1CILi128EEES8_NS7_ILi64EEEEEENS_10bfloat16_tEfNS_4arch4Sm80ELb1ELb0ELb1ELb1ELb0ELb0ELb0ELb0ELi2ELi4ELi4ELi4ELb0EEENS1_24CollectiveEpilogueBwdGQAISA_fSD_Li256ELb1ELb0EEENS1_25SingleTileBwdLPTSchedulerILb1ELi128ELb0EEEEEEEEEvNT_6ParamsE$_ZZN4cute6detail16composition_implINS_5tupleIJNS_1CILi8EEENS3_ILi2EEES5_S5_S4_S5_EEENS2_IJNS3_ILi1EEEiiiNS3_ILi72EEENS3_ILi512EEEEEENS3_ILi4EEENS3_ILi16EEEEEDaRKT_RKT0_RKT1_RKT2_ENKUlRKT_T0_E_clINS2_IJNS2_IJEEESV_SB_S7_EEENS_17integral_constantIiLi2EEEEEDaSR_SS_)
$_ZN7cutlass13device_kernelIN5flash19enable_sm80_to_sm89INS1_16FlashAttnBwdSm80INS1_25CollectiveMainloopBwdSm80ILi2ELi2EN4cute5tupleIJNS5_1CILi128EEES8_NS7_ILi64EEEEEENS_10bfloat16_tEfNS_4arch4Sm80ELb1ELb0ELb1ELb1ELb0ELb0ELb0ELb0ELi2ELi4ELi4ELi4ELb0EEENS1_24CollectiveEpilogueBwdGQAISA_fSD_Li256ELb1ELb0EEENS1_25SingleTileBwdLPTSchedulerILb1ELi128ELb0EEEEEEEEEvNT_6ParamsE$_ZZN4cute6detail16composition_implINS_5tupleIJNS_1CILi8EEENS3_ILi2EEES5_S5_S4_S5_EEENS2_IJNS3_ILi1EEEiiiNS3_ILi72EEENS3_ILi512EEEEEENS3_ILi4EEENS3_ILi16EEEEEDaRKT_RKT0_RKT1_RKT2_ENKUlRKT_T0_E_clINS2_IJNS2_IJEEESV_SB_S7_EEENS_17integral_constantIiLi2EEEEEDaSR_SS_:
        /* <DEDUP_REMOVED lines=13> */
        .type           $_ZN7cutlass13device_kernelIN5flash19enable_sm80_to_sm89INS1_16FlashAttnBwdSm80INS1_25CollectiveMainloopBwdSm80ILi2ELi2EN4cute5tupleIJNS5_1CILi128EEES8_NS7_ILi64EEEEEENS_10bfloat16_tEfNS_4arch4Sm80ELb1ELb0ELb1ELb1ELb0ELb0ELb0ELb0ELi2ELi4ELi4ELi4ELb0EEENS1_24CollectiveEpilogueBwdGQAISA_fSD_Li256ELb1ELb0EEENS1_25SingleTileBwdLPTSchedulerILb1ELi128ELb0EEEEEEEEEvNT_6ParamsE$_ZZN4cute6detail16composition_implINS_5tupleIJNS_1CILi8EEENS3_ILi2EEES5_S5_S4_S5_EEENS2_IJNS3_ILi1EEEiiiNS3_ILi72EEENS3_ILi512EEEEEENS3_ILi4EEENS3_ILi16EEEEEDaRKT_RKT0_RKT1_RKT2_ENKUlRKT_T0_E_clINS2_IJNS2_IJS5_EEENS2_IJiEEES5_S7_EEENS_17integral_constantIiLi3EEEEEDaSR_SS_,@function
        .size           $_ZN7cutlass13device_kernelIN5flash19enable_sm80_to_sm89INS1_16FlashAttnBwdSm80INS1_25CollectiveMainloopBwdSm80ILi2ELi2EN4cute5tupleIJNS5_1CILi128EEES8_NS7_ILi64EEEEEENS_10bfloat16_tEfNS_4arch4Sm80ELb1ELb0ELb1ELb1ELb0ELb0ELb0ELb0ELi2ELi4ELi4ELi4ELb0EEENS1_24CollectiveEpilogueBwdGQAISA_fSD_Li256ELb1ELb0EEENS1_25SingleTileBwdLPTSchedulerILb1ELi128ELb0EEEEEEEEEvNT_6ParamsE$_ZZN4cute6detail16composition_implINS_5tupleIJNS_1CILi8EEENS3_ILi2EEES5_S5_S4_S5_EEENS2_IJNS3_ILi1EEEiiiNS3_ILi72EEENS3_ILi512EEEEEENS3_ILi4EEENS3_ILi16EEEEEDaRKT_RKT0_RKT1_RKT2_ENKUlRKT_T0_E_clINS2_IJNS2_IJS5_EEENS2_IJiEEES5_S7_EEENS_17integral_constantIiLi3EEEEEDaSR_SS_,($_ZN7cutlass13device_kernelIN5flash19enable_sm80_to_sm89INS1_16FlashAttnBwdSm80INS1_25CollectiveMainloopBwdSm80ILi2ELi2EN4cute5tupleIJNS5_1CILi128EEES8_NS7_ILi64EEEEEENS_10bfloat16_tEfNS_4arch4Sm80ELb1ELb0ELb1ELb1ELb0ELb0ELb0ELb0ELi2ELi4ELi4ELi4ELb0EEENS1_24CollectiveEpilogueBwdGQAISA_fSD_Li256ELb1ELb0EEENS1_25SingleTileBwdLPTSchedulerILb1ELi128ELb0EEEEEEEEEvNT_6ParamsE$_ZZN4cute6detail16composition_implINS_5tupleIJNS_1CILi8EEENS3_ILi2EEES5_S5_S4_S5_EEENS2_IJNS3_ILi1EEEiiiNS3_ILi72EEENS3_ILi512EEEEEENS3_ILi4EEENS3_ILi16EEEEEDaRKT_RKT0_RKT1_RKT2_ENKUlRKT_T0_E_clINS2_IJNS2_IJS5_S5_EEENS2_IJiiEEES7_S7_EEENS_17integral_constantIiLi4EEEEEDaSR_SS_ - $_ZN7cutlass13device_kernelIN5flash19enable_sm80_to_sm89INS1_16FlashAttnBwdSm80INS1_25CollectiveMainloopBwdSm80ILi2ELi2EN4cute5tupleIJNS5_1CILi128EEES8_NS7_ILi64EEEEEENS_10bfloat16_tEfNS_4arch4Sm80ELb1ELb0ELb1ELb1ELb0ELb0ELb0ELb0ELi2ELi4ELi4ELi4ELb0EEENS1_24CollectiveEpilogueBwdGQAISA_fSD_Li256ELb1ELb0EEENS1_25SingleTileBwdLPTSchedulerILb1ELi128ELb0EEEEEEEEEvNT_6ParamsE$_ZZN4cute6detail16composition_implINS_5tupleIJNS_1CILi8EEENS3_ILi2EEES5_S5_S4_S5_EEENS2_IJNS3_ILi1EEEiiiNS3_ILi72EEENS3_ILi512EEEEEENS3_ILi4EEENS3_ILi16EEEEEDaRKT_RKT0_RKT1_RKT2_ENKUlRKT_T0_E_clINS2_IJNS2_IJS5_EEENS2_IJiEEES5_S7_EEENS_17integral_constantIiLi3EEEEEDaSR_SS_)
$_ZN7cutlass13device_kernelIN5flash19enable_sm80_to_sm89INS1_16FlashAttnBwdSm80INS1_25CollectiveMainloopBwdSm80ILi2ELi2EN4cute5tupleIJNS5_1CILi128EEES8_NS7_ILi64EEEEEENS_10bfloat16_tEfNS_4arch4Sm80ELb1ELb0ELb1ELb1ELb0ELb0ELb0ELb0ELi2ELi4ELi4ELi4ELb0EEENS1_24CollectiveEpilogueBwdGQAISA_fSD_Li256ELb1ELb0EEENS1_25SingleTileBwdLPTSchedulerILb1ELi128ELb0EEEEEEEEEvNT_6ParamsE$_ZZN4cute6detail16composition_implINS_5tupleIJNS_1CILi8EEENS3_ILi2EEES5_S5_S4_S5_EEENS2_IJNS3_ILi1EEEiiiNS3_ILi72EEENS3_ILi512EEEEEENS3_ILi4EEENS3_ILi16EEEEEDaRKT_RKT0_RKT1_RKT2_ENKUlRKT_T0_E_clINS2_IJNS2_IJS5_EEENS2_IJiEEES5_S7_EEENS_17integral_constantIiLi3EEEEEDaSR_SS_:
        /* <DEDUP_REMOVED lines=13> */
[----:B------:R-:W-:Y:S02]  /*e8b0*/  MOV R4, R70 ;  /* 0x0000004600047202 */ /* 0x000fe40000000f00 */
[----:B------:R-:W-:-:S04]  /*e8c0*/  MOV R5, 0x0 ;  /* 0x0000000000057802 */ /* 0x000fc80000000f00 */
[----:B------:R-:W-:Y:S05]  /*e8d0*/  RET.REL.NODEC R4 `(_ZN7cutlass13device_kernelIN5flash19enable_sm80_to_sm89INS1_16FlashAttnBwdSm80INS1_25CollectiveMainloopBwdSm80ILi2ELi2EN4cute5tupleIJNS5_1CILi128EEES8_NS7_ILi64EEEEEENS_10bfloat16_tEfNS_4arch4Sm80ELb1ELb0ELb1ELb1ELb0ELb0ELb0ELb0ELi2ELi4ELi4ELi4ELb0EEENS1_24CollectiveEpilogueBwdGQAISA_fSD_Li256ELb1ELb0EEENS1_25SingleTileBwdLPTSchedulerILb1ELi128ELb0EEEEEEEEEvNT_6ParamsE) ;  /* 0xffff172004007950 */ /* 0x000fea0003c3ffff */
        .type           $_ZN7cutlass13device_kernelIN5flash19enable_sm80_to_sm89INS1_16FlashAttnBwdSm80INS1_25CollectiveMainloopBwdSm80ILi2ELi2EN4cute5tupleIJNS5_1CILi128EEES8_NS7_ILi64EEEEEENS_10bfloat16_tEfNS_4arch4Sm80ELb1ELb0ELb1ELb1ELb0ELb0ELb0ELb0ELi2ELi4ELi4ELi4ELb0EEENS1_24CollectiveEpilogueBwdGQAISA_fSD_Li256ELb1ELb0EEENS1_25SingleTileBwdLPTSchedulerILb1ELi128ELb0EEEEEEEEEvNT_6ParamsE$_ZZN4cute6detail16composition_implINS_5tupleIJNS_1CILi8EEENS3_ILi2EEES5_S5_S4_S5_EEENS2_IJNS3_ILi1EEEiiiNS3_ILi72EEENS3_ILi512EEEEEENS3_ILi4EEENS3_ILi16EEEEEDaRKT_RKT0_RKT1_RKT2_ENKUlRKT_T0_E_clINS2_IJNS2_IJS5_S5_EEENS2_IJiiEEES7_S7_EEENS_17integral_constantIiLi4EEEEEDaSR_SS_,@function
        .size           $_ZN7cutlass13device_kernelIN5flash19enable_sm80_to_sm89INS1_16FlashAttnBwdSm80INS1_25CollectiveMainloopBwdSm80ILi2ELi2EN4cute5tupleIJNS5_1CILi128EEES8_NS7_ILi64EEEEEENS_10bfloat16_tEfNS_4arch4Sm80ELb1ELb0ELb1ELb1ELb0ELb0ELb0ELb0ELi2ELi4ELi4ELi4ELb0EEENS1_24CollectiveEpilogueBwdGQAISA_fSD_Li256ELb1ELb0EEENS1_25SingleTileBwdLPTSchedulerILb1ELi128ELb0EEEEEEEEEvNT_6ParamsE$_ZZN4cute6detail16composition_implINS_5tupleIJNS_1CILi8EEENS3_ILi2EEES5_S5_S4_S5_EEENS2_IJNS3_ILi1EEEiiiNS3_ILi72EEENS3_ILi512EEEEEENS3_ILi4EEENS3_ILi16EEEEEDaRKT_RKT0_RKT1_RKT2_ENKUlRKT_T0_E_clINS2_IJNS2_IJS5_S5_EEENS2_IJiiEEES7_S7_EEENS_17integral_constantIiLi4EEEEEDaSR_SS_,($_ZN7cutlass13device_kernelIN5flash19enable_sm80_to_sm89INS1_16FlashAttnBwdSm80INS1_25CollectiveMainloopBwdSm80ILi2ELi2EN4cute5tupleIJNS5_1CILi128EEES8_NS7_ILi64EEEEEENS_10bfloat16_tEfNS_4arch4Sm80ELb1ELb0ELb1ELb1ELb0ELb0ELb0ELb0ELi2ELi4ELi4ELi4ELb0EEENS1_24CollectiveEpilogueBwdGQAISA_fSD_Li256ELb1ELb0EEENS1_25SingleTileBwdLPTSchedulerILb1ELi128ELb0EEEEEEEEEvNT_6ParamsE$_ZZN4cute6detail16composition_implINS_5tupleIJNS_1CILi8EEENS3_ILi2EEES5_S5_S4_S5_EEENS2_IJNS3_ILi1EEEiiiNS3_ILi72EEENS3_ILi512EEEEEES5_S4_EEDaRKT_RKT0_RKT1_RKT2_ENKUlRKT_T0_E_clINS2_IJNS2_IJEEEST_S5_S7_EEENS_17integral_constantIiLi1EEEEEDaSP_SQ_ - $_ZN7cutlass13device_kernelIN5flash19enable_sm80_to_sm89INS1_16FlashAttnBwdSm80INS1_25CollectiveMainloopBwdSm80ILi2ELi2EN4cute5tupleIJNS5_1CILi128EEES8_NS7_ILi64EEEEEENS_10bfloat16_tEfNS_4arch4Sm80ELb1ELb0ELb1ELb1ELb0ELb0ELb0ELb0ELi2ELi4ELi4ELi4ELb0EEENS1_24CollectiveEpilogueBwdGQAISA_fSD_Li256ELb1ELb0EEENS1_25SingleTileBwdLPTSchedulerILb1ELi128ELb0EEEEEEEEEvNT_6ParamsE$_ZZN4cute6detail16composition_implINS_5tupleIJNS_1CILi8EEENS3_ILi2EEES5_S5_S4_S5_EEENS2_IJNS3_ILi1EEEiiiNS3_ILi72EEENS3_ILi512EEEEEENS3_ILi4EEENS3_ILi16EEEEEDaRKT_RKT0_RKT1_RKT2_ENKUlRKT_T0_E_clINS2_IJNS2_IJS5_S5_EEENS2_IJiiEEES7_S7_EEENS_17integral_constantIiLi4EEEEEDaSR_SS_)
$_ZN7cutlass13device_kernelIN5flash19enable_sm80_to_sm89INS1_16FlashAttnBwdSm80INS1_25CollectiveMainloopBwdSm80ILi2ELi2EN4cute5tupleIJNS5_1CILi128EEES8_NS7_ILi64EEEEEENS_10bfloat16_tEfNS_4arch4Sm80ELb1ELb0ELb1ELb1ELb0ELb0ELb0ELb0ELi2ELi4ELi4ELi4ELb0EEENS1_24CollectiveEpilogueBwdGQAISA_fSD_Li256ELb1ELb0EEENS1_25SingleTileBwdLPTSchedulerILb1ELi128ELb0EEEEEEEEEvNT_6ParamsE$_ZZN4cute6detail16composition_implINS_5tupleIJNS_1CILi8EEENS3_ILi2EEES5_S5_S4_S5_EEENS2_IJNS3_ILi1EEEiiiNS3_ILi72EEENS3_ILi512EEEEEENS3_ILi4EEENS3_ILi16EEEEEDaRKT_RKT0_RKT1_RKT2_ENKUlRKT_T0_E_clINS2_IJNS2_IJS5_S5_EEENS2_IJiiEEES7_S7_EEENS_17integral_constantIiLi4EEEEEDaSR_SS_:
        /* <DEDUP_REMOVED lines=10> */
        .type           $_ZN7cutlass13device_kernelIN5flash19enable_sm80_to_sm89INS1_16FlashAttnBwdSm80INS1_25CollectiveMainloopBwdSm80ILi2ELi2EN4cute5tupleIJNS5_1CILi128EEES8_NS7_ILi64EEEEEENS_10bfloat16_tEfNS_4arch4Sm80ELb1ELb0ELb1ELb1ELb0ELb0ELb0ELb0ELi2ELi4ELi4ELi4ELb0EEENS1_24CollectiveEpilogueBwdGQAISA_fSD_Li256ELb1ELb0EEENS1_25SingleTileBwdLPTSchedulerILb1ELi128ELb0EEEEEEEEEvNT_6ParamsE$_ZZN4cute6detail16composition_implINS_5tupleIJNS_1CILi8EEENS3_ILi2EEES5_S5_S4_S5_EEENS2_IJNS3_ILi1EEEiiiNS3_ILi72EEENS3_ILi512EEEEEES5_S4_EEDaRKT_RKT0_RKT1_RKT2_ENKUlRKT_T0_E_clINS2_IJNS2_IJEEEST_S5_S7_EEENS_17integral_constantIiLi1EEEEEDaSP_SQ_,@function
        .size           $_ZN7cutlass13device_kernelIN5flash19enable_sm80_to_sm89INS1_16FlashAttnBwdSm80INS1_25CollectiveMainloopBwdSm80ILi2ELi2EN4cute5tupleIJNS5_1CILi128EEES8_NS7_ILi64EEEEEENS_10bfloat16_tEfNS_4arch4Sm80ELb1ELb0ELb1ELb1ELb0ELb0ELb0ELb0ELi2ELi4ELi4ELi4ELb0EEENS1_24CollectiveEpilogueBwdGQAISA_fSD_Li256ELb1ELb0EEENS1_25SingleTileBwdLPTSchedulerILb1ELi128ELb0EEEEEEEEEvNT_6ParamsE$_ZZN4cute6detail16composition_implINS_5tupleIJNS_1CILi8EEENS3_ILi2EEES5_S5_S4_S5_EEENS2_IJNS3_ILi1EEEiiiNS3_ILi72EEENS3_ILi512EEEEEES5_S4_EEDaRKT_RKT0_RKT1_RKT2_ENKUlRKT_T0_E_clINS2_IJNS2_IJEEEST_S5_S7_EEENS_17integral_constantIiLi1EEEEEDaSP_SQ_,($_ZN7cutlass13device_kernelIN5flash19enable_sm80_to_sm89INS1_16FlashAttnBwdSm80INS1_25CollectiveMainloopBwdSm80ILi2ELi2EN4cute5tupleIJNS5_1CILi128EEES8_NS7_ILi64EEEEEENS_10bfloat16_tEfNS_4arch4Sm80ELb1ELb0ELb1ELb1ELb0ELb0ELb0ELb0ELi2ELi4ELi4ELi4ELb0EEENS1_24CollectiveEpilogueBwdGQAISA_fSD_Li256ELb1ELb0EEENS1_25SingleTileBwdLPTSchedulerILb1ELi128ELb0EEEEEEEEEvNT_6ParamsE$_ZZN4cute6detail16composition_implINS_5tupleIJNS_1CILi8EEENS3_ILi2EEES5_S5_S4_S5_EEENS2_IJNS3_ILi1EEEiiiNS3_ILi72EEENS3_ILi512EEEEEES5_S4_EEDaRKT_RKT0_RKT1_RKT2_ENKUlRKT_T0_E_clINS2_IJNS2_IJS5_EEENS2_IJiEEES7_S7_EEENS_17integral_constantIiLi2EEEEEDaSP_SQ_ - $_ZN7cutlass13device_kernelIN5flash19enable_sm80_to_sm89INS1_16FlashAttnBwdSm80INS1_25CollectiveMainloopBwdSm80ILi2ELi2EN4cute5tupleIJNS5_1CILi128EEES8_NS7_ILi64EEEEEENS_10bfloat16_tEfNS_4arch4Sm80ELb1ELb0ELb1ELb1ELb0ELb0ELb0ELb0ELi2ELi4ELi4ELi4ELb0EEENS1_24CollectiveEpilogueBwdGQAISA_fSD_Li256ELb1ELb0EEENS1_25SingleTileBwdLPTSchedulerILb1ELi128ELb0EEEEEEEEEvNT_6ParamsE$_ZZN4cute6detail16composition_implINS_5tupleIJNS_1CILi8EEENS3_ILi2EEES5_S5_S4_S5_EEENS2_IJNS3_ILi1EEEiiiNS3_ILi72EEENS3_ILi512EEEEEES5_S4_EEDaRKT_RKT0_RKT1_RKT2_ENKUlRKT_T0_E_clINS2_IJNS2_IJEEEST_S5_S7_EEENS_17integral_constantIiLi1EEEEEDaSP_SQ_)
$_ZN7cutlass13device_kernelIN5flash19enable_sm80_to_sm89INS1_16FlashAttnBwdSm80INS1_25CollectiveMainloopBwdSm80ILi2ELi2EN4cute5tupleIJNS5_1CILi128EEES8_NS7_ILi64EEEEEENS_10bfloat16_tEfNS_4arch4Sm80ELb1ELb0ELb1ELb1ELb0ELb0ELb0ELb0ELi2ELi4ELi4ELi4ELb0EEENS1_24CollectiveEpilogueBwdGQAISA_fSD_Li256ELb1ELb0EEENS1_25SingleTileBwdLPTSchedulerILb1ELi128ELb0EEEEEEEEEvNT_6ParamsE$_ZZN4cute6detail16composition_implINS_5tupleIJNS_1CILi8EEENS3_ILi2EEES5_S5_S4_S5_EEENS2_IJNS3_ILi1EEEiiiNS3_ILi72EEENS3_ILi512EEEEEES5_S4_EEDaRKT_RKT0_RKT1_RKT2_ENKUlRKT_T0_E_clINS2_IJNS2_IJEEEST_S5_S7_EEENS_17integral_constantIiLi1EEEEEDaSP_SQ_:
        /* <DEDUP_REMOVED lines=10> */
[----:B------:R-:W-:Y:S02]  /*ea20*/  MOV R8, R6 ;  /* 0x0000000600087202 */ /* 0x000fe40000000f00 */
[----:B------:R-:W-:-:S04]  /*ea30*/  MOV R9, 0x0 ;  /* 0x0000000000097802 */ /* 0x000fc80000000f00 */
[----:B------:R-:W-:Y:S05]  /*ea40*/  RET.REL.NODEC R8 `(_ZN7cutlass13device_kernelIN5flash19enable_sm80_to_sm89INS1_16FlashAttnBwdSm80INS1_25CollectiveMainloopBwdSm80ILi2ELi2EN4cute5tupleIJNS5_1CILi128EEES8_NS7_ILi64EEEEEENS_10bfloat16_tEfNS_4arch4Sm80ELb1ELb0ELb1ELb1ELb0ELb0ELb0ELb0ELi2ELi4ELi4ELi4ELb0EEENS1_24CollectiveEpilogueBwdGQAISA_fSD_Li256ELb1ELb0EEENS1_25SingleTileBwdLPTSchedulerILb1ELi128ELb0EEEEEEEEEvNT_6ParamsE) ;  /* 0xffff15b008007950 */ /* 0x000fea0003c3ffff */
        .type           $_ZN7cutlass13device_kernelIN5flash19enable_sm80_to_sm89INS1_16FlashAttnBwdSm80INS1_25CollectiveMainloopBwdSm80ILi2ELi2EN4cute5tupleIJNS5_1CILi128EEES8_NS7_ILi64EEEEEENS_10bfloat16_tEfNS_4arch4Sm80ELb1ELb0ELb1ELb1ELb0ELb0ELb0ELb0ELi2ELi4ELi4ELi4ELb0EEENS1_24CollectiveEpilogueBwdGQAISA_fSD_Li256ELb1ELb0EEENS1_25SingleTileBwdLPTSchedulerILb1ELi128ELb0EEEEEEEEEvNT_6ParamsE$_ZZN4cute6detail16composition_implINS_5tupleIJNS_1CILi8EEENS3_ILi2EEES5_S5_S4_S5_EEENS2_IJNS3_ILi1EEEiiiNS3_ILi72EEENS3_ILi512EEEEEES5_S4_EEDaRKT_RKT0_RKT1_RKT2_ENKUlRKT_T0_E_clINS2_IJNS2_IJS5_EEENS2_IJiEEES7_S7_EEENS_17integral_constantIiLi2EEEEEDaSP_SQ_,@function
        .size           $_ZN7cutlass13device_kernelIN5flash19enable_sm80_to_sm89INS1_16FlashAttnBwdSm80INS1_25CollectiveMainloopBwdSm80ILi2ELi2EN4cute5tupleIJNS5_1CILi128EEES8_NS7_ILi64EEEEEENS_10bfloat16_tEfNS_4arch4Sm80ELb1ELb0ELb1ELb1ELb0ELb0ELb0ELb0ELi2ELi4ELi4ELi4ELb0EEENS1_24CollectiveEpilogueBwdGQAISA_fSD_Li256ELb1ELb0EEENS1_25SingleTileBwdLPTSchedulerILb1ELi128ELb0EEEEEEEEEvNT_6ParamsE$_ZZN4cute6detail16composition_implINS_5tupleIJNS_1CILi8EEENS3_ILi2EEES5_S5_S4_S5_EEENS2_IJNS3_ILi1EEEiiiNS3_ILi72EEENS3_ILi512EEEEEES5_S4_EEDaRKT_RKT0_RKT1_RKT2_ENKUlRKT_T0_E_clINS2_IJNS2_IJS5_EEENS2_IJiEEES7_S7_EEENS_17integral_constantIiLi2EEEEEDaSP_SQ_,($_ZN7cutlass13device_kernelIN5flash19enable_sm80_to_sm89INS1_16FlashAttnBwdSm80INS1_25CollectiveMainloopBwdSm80ILi2ELi2EN4cute5tupleIJNS5_1CILi128EEES8_NS7_ILi64EEEEEENS_10bfloat16_tEfNS_4arch4Sm80ELb1ELb0ELb1ELb1ELb0ELb0ELb0ELb0ELi2ELi4ELi4ELi4ELb0EEENS1_24CollectiveEpilogueBwdGQAISA_fSD_Li256ELb1ELb0EEENS1_25SingleTileBwdLPTSchedulerILb1ELi128ELb0EEEEEEEEEvNT_6ParamsE$_ZZN4cute6detail16composition_implINS_5tupleIJNS_1CILi8EEENS3_ILi2EEES5_S5_S4_S5_EEENS2_IJNS3_ILi1EEEiiiNS3_ILi72EEENS3_ILi512EEEEEES5_S4_EEDaRKT_RKT0_RKT1_RKT2_ENKUlRKT_T0_E_clINS2_IJNS2_IJS5_EEENS2_IJiEEES7_S7_EEENS_17integral_constantIiLi3EEEEEDaSP_SQ_ - $_ZN7cutlass13device_kernelIN5flash19enable_sm80_to_sm89INS1_16FlashAttnBwdSm80INS1_25CollectiveMainloopBwdSm80ILi2ELi2EN4cute5tupleIJNS5_1CILi128EEES8_NS7_ILi64EEEEEENS_10bfloat16_tEfNS_4arch4Sm80ELb1ELb0ELb1ELb1ELb0ELb0ELb0ELb0ELi2ELi4ELi4ELi4ELb0EEENS1_24CollectiveEpilogueBwdGQAISA_fSD_Li256ELb1ELb0EEENS1_25SingleTileBwdLPTSchedulerILb1ELi128ELb0EEEEEEEEEvNT_6ParamsE$_ZZN4cute6detail16composition_implINS_5tupleIJNS_1CILi8EEENS3_ILi2EEES5_S5_S4_S5_EEENS2_IJNS3_ILi1EEEiiiNS3_ILi72EEENS3_ILi512EEEEEES5_S4_EEDaRKT_RKT0_RKT1_RKT2_ENKUlRKT_T0_E_clINS2_IJNS2_IJS5_EEENS2_IJiEEES7_S7_EEENS_17integral_constantIiLi2EEEEEDaSP_SQ_)
$_ZN7cutlass13device_kernelIN5flash19enable_sm80_to_sm89INS1_16FlashAttnBwdSm80INS1_25CollectiveMainloopBwdSm80ILi2ELi2EN4cute5tupleIJNS5_1CILi128EEES8_NS7_ILi64EEEEEENS_10bfloat16_tEfNS_4arch4Sm80ELb1ELb0ELb1ELb1ELb0ELb0ELb0ELb0ELi2ELi4ELi4ELi4ELb0EEENS1_24CollectiveEpilogueBwdGQAISA_fSD_Li256ELb1ELb0EEENS1_25SingleTileBwdLPTSchedulerILb1ELi128ELb0EEEEEEEEEvNT_6ParamsE$_ZZN4cute6detail16composition_implINS_5tupleIJNS_1CILi8EEENS3_ILi2EEES5_S5_S4_S5_EEENS2_IJNS3_ILi1EEEiiiNS3_ILi72EEENS3_ILi512EEEEEES5_S4_EEDaRKT_RKT0_RKT1_RKT2_ENKUlRKT_T0_E_clINS2_IJNS2_IJS5_EEENS2_IJiEEES7_S7_EEENS_17integral_constantIiLi2EEEEEDaSP_SQ_:
[----:B------:R-:W-:-:S06]  /*ea50*/  IADD3 R3, R3, -c[0x0][0x20], RZ ;  /* 0x8000080003037a10 */ /* 0x000fcc0007ffe0ff */
[----:B------:R-:W5:Y:S01]  /*ea60*/  LDL R3, [R3] ;  /* 0x0000000003037983 */ /* 0x000f620000100800 */
[----:B------:R-:W-:Y:S02]  /*ea70*/  IADD3 R2, R1, 0x16d0, RZ ;  /* 0x000016d001027810 */ /* 0x000fe40007ffe0ff */
[----:B------:R-:W-:Y:S02]  /*ea80*/  MOV R4, 0xeab0 ;  /* 0x0000eab000047802 */ /* 0x000fe40000000f00 */
[----:B------:R-:W-:Y:S02]  /*ea90*/  IADD3 R2, R2, c[0x0][0x20], RZ ;  /* 0x0000080002027a10 */ /* 0x000fe40007ffe0ff */
[----:B-----5:R-:W-:Y:S05]  /*eaa0*/  CALL.REL.NOINC `($_ZN7cutlass13device_kernelIN5flash19enable_sm80_to_sm89INS1_16FlashAttnBwdSm80INS1_25CollectiveMainloopBwdSm80ILi2ELi2EN4cute5tupleIJNS5_1CILi128EEES8_NS7_ILi64EEEEEENS_10bfloat16_tEfNS_4arch4Sm80ELb1ELb0ELb1ELb1ELb0ELb0ELb0ELb0ELi2ELi4ELi4ELi4ELb0EEENS1_24CollectiveEpilogueBwdGQAISA_fSD_Li256ELb1ELb0EEENS1_25SingleTileBwdLPTSchedulerILb1ELi128ELb0EEEEEEEEEvNT_6ParamsE$_ZN4cute3eso3ESOILb1ELb0EJNS_5tupleIJNS_1CILi2EEEEEENS2_IJiEEENS3_ILi1EEES7_EEC2ERKS5_RKS6_RKS7_SE_) ;  /* 0xffffa17000007944 */ /* 0x020fea0003c3ffff */
[----:B-1----:R1:W5:Y:S01]  /*eab0*/  LDL R2, [R1+0x16d0] ;  /* 0x0016d00001027983 */ /* 0x0023620000100800 */
[----:B------:R-:W-:Y:S02]  /*eac0*/  MOV R8, R6 ;  /* 0x0000000600087202 */ /* 0x000fe40000000f00 */
[----:B------:R-:W-:-:S04]  /*ead0*/  MOV R9, 0x0 ;  /* 0x0000000000097802 */ /* 0x000fc80000000f00 */
[----:B------:R-:W-:Y:S05]  /*eae0*/  RET.REL.NODEC R8 `(_ZN7cutlass13device_kernelIN5flash19enable_sm80_to_sm89INS1_16FlashAttnBwdSm80INS1_25CollectiveMainloopBwdSm80ILi2ELi2EN4cute5tupleIJNS5_1CILi128EEES8_NS7_ILi64EEEEEENS_10bfloat16_tEfNS_4arch4Sm80ELb1ELb0ELb1ELb1ELb0ELb0ELb0ELb0ELi2ELi4ELi4ELi4ELb0EEENS1_24CollectiveEpilogueBwdGQAISA_fSD_Li256ELb1ELb0EEENS1_25SingleTileBwdLPTSchedulerILb1ELi128ELb0EEEEEEEEEvNT_6ParamsE) ;  /* 0xffff151008007950 */ /* 0x000fea0003c3ffff */
        .type           $_ZN7cutlass13device_kernelIN5flash19enable_sm80_to_sm89INS1_16FlashAttnBwdSm80INS1_25CollectiveMainloopBwdSm80ILi2ELi2EN4cute5tupleIJNS5_1CILi128EEES8_NS7_ILi64EEEEEENS_10bfloat16_tEfNS_4arch4Sm80ELb1ELb0ELb1ELb1ELb0ELb0ELb0ELb0ELi2ELi4ELi4ELi4ELb0EEENS1_24CollectiveEpilogueBwdGQAISA_fSD_Li256ELb1ELb0EEENS1_25SingleTileBwdLPTSchedulerILb1ELi128ELb0EEEEEEEEEvNT_6ParamsE$_ZZN4cute6detail16composition_implINS_5tupleIJNS_1CILi8EEENS3_ILi2EEES5_S5_S4_S5_EEENS2_IJNS3_ILi1EEEiiiNS3_ILi72EEENS3_ILi512EEEEEES5_S4_EEDaRKT_RKT0_RKT1_RKT2_ENKUlRKT_T0_E_clINS2_IJNS2_IJS5_EEENS2_IJiEEES7_S7_EEENS_17integral_constantIiLi3EEEEEDaSP_SQ_,@function
        .size           $_ZN7cutlass13device_kernelIN5flash19enable_sm80_to_sm89INS1_16FlashAttnBwdSm80INS1_25CollectiveMainloopBwdSm80ILi2ELi2EN4cute5tupleIJNS5_1CILi128EEES8_NS7_ILi64EEEEEENS_10bfloat16_tEfNS_4arch4Sm80ELb1ELb0ELb1ELb1ELb0ELb0ELb0ELb0ELi2ELi4ELi4ELi4ELb0EEENS1_24CollectiveEpilogueBwdGQAISA_fSD_Li256ELb1ELb0EEENS1_25SingleTileBwdLPTSchedulerILb1ELi128ELb0EEEEEEEEEvNT_6ParamsE$_ZZN4cute6detail16composition_implINS_5tupleIJNS_1CILi8EEENS3_ILi2EEES5_S5_S4_S5_EEENS2_IJNS3_ILi1EEEiiiNS3_ILi72EEENS3_ILi512EEEEEES5_S4_EEDaRKT_RKT0_RKT1_RKT2_ENKUlRKT_T0_E_clINS2_IJNS2_IJS5_EEENS2_IJiEEES7_S7_EEENS_17integral_constantIiLi3EEEEEDaSP_SQ_,($_ZN7cutlass13device_kernelIN5flash19enable_sm80_to_sm89INS1_16FlashAttnBwdSm80INS1_25CollectiveMainloopBwdSm80ILi2ELi2EN4cute5tupleIJNS5_1CILi128EEES8_NS7_ILi64EEEEEENS_10bfloat16_tEfNS_4arch4Sm80ELb1ELb0ELb1ELb1ELb0ELb0ELb0ELb0ELi2ELi4ELi4ELi4ELb0EEENS1_24CollectiveEpilogueBwdGQAISA_fSD_Li256ELb1ELb0EEENS1_25SingleTileBwdLPTSchedulerILb1ELi128ELb0EEEEEEEEEvNT_6ParamsE$_ZZN4cute6detail16composition_implINS_5tupleIJNS_1CILi8EEENS3_ILi2EEES5_S5_S4_S5_EEENS2_IJNS3_ILi1EEEiiiNS3_ILi72EEENS3_ILi512EEEEEES5_S4_EEDaRKT_RKT0_RKT1_RKT2_ENKUlRKT_T0_E_clINS2_IJNS2_IJS5_EEENS2_IJiEEES7_S7_EEENS_17integral_constantIiLi4EEEEEDaSP_SQ_ - $_ZN7cutlass13device_kernelIN5flash19enable_sm80_to_sm89INS1_16FlashAttnBwdSm80INS1_25CollectiveMainloopBwdSm80ILi2ELi2EN4cute5tupleIJNS5_1CILi128EEES8_NS7_ILi64EEEEEENS_10bfloat16_tEfNS_4arch4Sm80ELb1ELb0ELb1ELb1ELb0ELb0ELb0ELb0ELi2ELi4ELi4ELi4ELb0EEENS1_24CollectiveEpilogueBwdGQAISA_fSD_Li256ELb1ELb0EEENS1_25SingleTileBwdLPTSchedulerILb1ELi128ELb0EEEEEEEEEvNT_6ParamsE$_ZZN4cute6detail16composition_implINS_5tupleIJNS_1CILi8EEENS3_ILi2EEES5_S5_S4_S5_EEENS2_IJNS3_ILi1EEEiiiNS3_ILi72EEENS3_ILi512EEEEEES5_S4_EEDaRKT_RKT0_RKT1_RKT2_ENKUlRKT_T0_E_clINS2_IJNS2_IJS5_EEENS2_IJiEEES7_S7_EEENS_17integral_constantIiLi3EEEEEDaSP_SQ_)
$_ZN7cutlass13device_kernelIN5flash19enable_sm80_to_sm89INS1_16FlashAttnBwdSm80INS1_25CollectiveMainloopBwdSm80ILi2ELi2EN4cute5tupleIJNS5_1CILi128EEES8_NS7_ILi64EEEEEENS_10bfloat16_tEfNS_4arch4Sm80ELb1ELb0ELb1ELb1ELb0ELb0ELb0ELb0ELi2ELi4ELi4ELi4ELb0EEENS1_24CollectiveEpilogueBwdGQAISA_fSD_Li256ELb1ELb0EEENS1_25SingleTileBwdLPTSchedulerILb1ELi128ELb0EEEEEEEEEvNT_6ParamsE$_ZZN4cute6detail16composition_implINS_5tupleIJNS_1CILi8EEENS3_ILi2EEES5_S5_S4_S5_EEENS2_IJNS3_ILi1EEEiiiNS3_ILi72EEENS3_ILi512EEEEEES5_S4_EEDaRKT_RKT0_RKT1_RKT2_ENKUlRKT_T0_E_clINS2_IJNS2_IJS5_EEENS2_IJiEEES7_S7_EEENS_17integral_constantIiLi3EEEEEDaSP_SQ_:
        /* <DEDUP_REMOVED lines=10> */
        .type           $_ZN7cutlass13device_kernelIN5flash19enable_sm80_to_sm89INS1_16FlashAttnBwdSm80INS1_25CollectiveMainloopBwdSm80ILi2ELi2EN4cute5tupleIJNS5_1CILi128EEES8_NS7_ILi64EEEEEENS_10bfloat16_tEfNS_4arch4Sm80ELb1ELb0ELb1ELb1ELb0ELb0ELb0ELb0ELi2ELi4ELi4ELi4ELb0EEENS1_24CollectiveEpilogueBwdGQAISA_fSD_Li256ELb1ELb0EEENS1_25SingleTileBwdLPTSchedulerILb1ELi128ELb0EEEEEEEEEvNT_6ParamsE$_ZZN4cute6detail16composition_implINS_5tupleIJNS_1CILi8EEENS3_ILi2EEES5_S5_S4_S5_EEENS2_IJNS3_ILi1EEEiiiNS3_ILi72EEENS3_ILi512EEEEEES5_S4_EEDaRKT_RKT0_RKT1_RKT2_ENKUlRKT_T0_E_clINS2_IJNS2_IJS5_EEENS2_IJiEEES7_S7_EEENS_17integral_constantIiLi4EEEEEDaSP_SQ_,@function
        .size           $_ZN7cutlass13device_kernelIN5flash19enable_sm80_to_sm89INS1_16FlashAttnBwdSm80INS1_25CollectiveMainloopBwdSm80ILi2ELi2EN4cute5tupleIJNS5_1CILi128EEES8_NS7_ILi64EEEEEENS_10bfloat16_tEfNS_4arch4Sm80ELb1ELb0ELb1ELb1ELb0ELb0ELb0ELb0ELi2ELi4ELi4ELi4ELb0EEENS1_24CollectiveEpilogueBwdGQAISA_fSD_Li256ELb1ELb0EEENS1_25SingleTileBwdLPTSchedulerILb1ELi128ELb0EEEEEEEEEvNT_6ParamsE$_ZZN4cute6detail16composition_implINS_5tupleIJNS_1CILi8EEENS3_ILi2EEES5_S5_S4_S5_EEENS2_IJNS3_ILi1EEEiiiNS3_ILi72EEENS3_ILi512EEEEEES5_S4_EEDaRKT_RKT0_RKT1_RKT2_ENKUlRKT_T0_E_clINS2_IJNS2_IJS5_EEENS2_IJiEEES7_S7_EEENS_17integral_constantIiLi4EEEEEDaSP_SQ_,($_ZN7cutlass13device_kernelIN5flash19enable_sm80_to_sm89INS1_16FlashAttnBwdSm80INS1_25CollectiveMainloopBwdSm80ILi2ELi2EN4cute5tupleIJNS5_1CILi128EEES8_NS7_ILi64EEEEEENS_10bfloat16_tEfNS_4arch4Sm80ELb1ELb0ELb1ELb1ELb0ELb0ELb0ELb0ELi2ELi4ELi4ELi4ELb0EEENS1_24CollectiveEpilogueBwdGQAISA_fSD_Li256ELb1ELb0EEENS1_25SingleTileBwdLPTSchedulerILb1ELi128ELb0EEEEEEEEEvNT_6ParamsE$_ZZN4cute6detail9lift_diceINS_5tupleIJiNS2_IJiNS_1CILi0EEEEEEEEES6_EEDaRKT_RKT0_ENKUlRKT_RKT0_E_clIS5_S5_EEDaSF_SI_ - $_ZN7cutlass13device_kernelIN5flash19enable_sm80_to_sm89INS1_16FlashAttnBwdSm80INS1_25CollectiveMainloopBwdSm80ILi2ELi2EN4cute5tupleIJNS5_1CILi128EEES8_NS7_ILi64EEEEEENS_10bfloat16_tEfNS_4arch4Sm80ELb1ELb0ELb1ELb1ELb0ELb0ELb0ELb0ELi2ELi4ELi4ELi4ELb0EEENS1_24CollectiveEpilogueBwdGQAISA_fSD_Li256ELb1ELb0EEENS1_25SingleTileBwdLPTSchedulerILb1ELi128ELb0EEEEEEEEEvNT_6ParamsE$_ZZN4cute6detail16composition_implINS_5tupleIJNS_1CILi8EEENS3_ILi2EEES5_S5_S4_S5_EEENS2_IJNS3_ILi1EEEiiiNS3_ILi72EEENS3_ILi512EEEEEES5_S4_EEDaRKT_RKT0_RKT1_RKT2_ENKUlRKT_T0_E_clINS2_IJNS2_IJS5_EEENS2_IJiEEES7_S7_EEENS_17integral_constantIiLi4EEEEEDaSP_SQ_)
$_ZN7cutlass13device_kernelIN5flash19enable_sm80_to_sm89INS1_16FlashAttnBwdSm80INS1_25CollectiveMainloopBwdSm80ILi2ELi2EN4cute5tupleIJNS5_1CILi128EEES8_NS7_ILi64EEEEEENS_10bfloat16_tEfNS_4arch4Sm80ELb1ELb0ELb1ELb1ELb0ELb0ELb0ELb0ELi2ELi4ELi4ELi4ELb0EEENS1_24CollectiveEpilogueBwdGQAISA_fSD_Li256ELb1ELb0EEENS1_25SingleTileBwdLPTSchedulerILb1ELi128ELb0EEEEEEEEEvNT_6ParamsE$_ZZN4cute6detail16composition_implINS_5tupleIJNS_1CILi8EEENS3_ILi2EEES5_S5_S4_S5_EEENS2_IJNS3_ILi1EEEiiiNS3_ILi72EEENS3_ILi512EEEEEES5_S4_EEDaRKT_RKT0_RKT1_RKT2_ENKUlRKT_T0_E_clINS2_IJNS2_IJS5_EEENS2_IJiEEES7_S7_EEENS_17integral_constantIiLi4EEEEEDaSP_SQ_:
        /* <DEDUP_REMOVED lines=10> */
        .type           $_ZN7cutlass13device_kernelIN5flash19enable_sm80_to_sm89INS1_16FlashAttnBwdSm80INS1_25CollectiveMainloopBwdSm80ILi2ELi2EN4cute5tupleIJNS5_1CILi128EEES8_NS7_ILi64EEEEEENS_10bfloat16_tEfNS_4arch4Sm80ELb1ELb0ELb1ELb1ELb0ELb0ELb0ELb0ELi2ELi4ELi4ELi4ELb0EEENS1_24CollectiveEpilogueBwdGQAISA_fSD_Li256ELb1ELb0EEENS1_25SingleTileBwdLPTSchedulerILb1ELi128ELb0EEEEEEEEEvNT_6ParamsE$_ZZN4cute6detail9lift_diceINS_5tupleIJiNS2_IJiNS_1CILi0EEEEEEEEES6_EEDaRKT_RKT0_ENKUlRKT_RKT0_E_clIS5_S5_EEDaSF_SI_,@function
        .size           $_ZN7cutlass13device_kernelIN5flash19enable_sm80_to_sm89INS1_16FlashAttnBwdSm80INS1_25CollectiveMainloopBwdSm80ILi2ELi2EN4cute5tupleIJNS5_1CILi128EEES8_NS7_ILi64EEEEEENS_10bfloat16_tEfNS_4arch4Sm80ELb1ELb0ELb1ELb1ELb0ELb0ELb0ELb0ELi2ELi4ELi4ELi4ELb0EEENS1_24CollectiveEpilogueBwdGQAISA_fSD_Li256ELb1ELb0EEENS1_25SingleTileBwdLPTSchedulerILb1ELi128ELb0EEEEEEEEEvNT_6ParamsE$_ZZN4cute6detail9lift_diceINS_5tupleIJiNS2_IJiNS_1CILi0EEEEEEEEES6_EEDaRKT_RKT0_ENKUlRKT_RKT0_E_clIS5_S5_EEDaSF_SI_,($_ZN7cutlass13device_kernelIN5flash19enable_sm80_to_sm89INS1_16FlashAttnBwdSm80INS1_25CollectiveMainloopBwdSm80ILi2ELi2EN4cute5tupleIJNS5_1CILi128EEES8_NS7_ILi64EEEEEENS_10bfloat16_tEfNS_4arch4Sm80ELb1ELb0ELb1ELb1ELb0ELb0ELb0ELb0ELi2ELi4ELi4ELi4ELb0EEENS1_24CollectiveEpilogueBwdGQAISA_fSD_Li256ELb1ELb0EEENS1_25SingleTileBwdLPTSchedulerILb1ELi128ELb0EEEEEEEEEvNT_6ParamsE$_ZZN4cute6detail9lift_diceINS_5tupleIJiNS2_IJiNS_1CILi0EEEEEEEEES6_EEDaRKT_RKT0_ENKUlRKT_RKT0_E_clIiiEEDaSF_SI_ - $_ZN7cutlass13device_kernelIN5flash19enable_sm80_to_sm89INS1_16FlashAttnBwdSm80INS1_25CollectiveMainloopBwdSm80ILi2ELi2EN4cute5tupleIJNS5_1CILi128EEES8_NS7_ILi64EEEEEENS_10bfloat16_tEfNS_4arch4Sm80ELb1ELb0ELb1ELb1ELb0ELb0ELb0ELb0ELi2ELi4ELi4ELi4ELb0EEENS1_24CollectiveEpilogueBwdGQAISA_fSD_Li256ELb1ELb0EEENS1_25SingleTileBwdLPTSchedulerILb1ELi128ELb0EEEEEEEEEvNT_6ParamsE$_ZZN4cute6detail9lift_diceINS_5tupleIJiNS2_IJiNS_1CILi0EEEEEEEEES6_EEDaRKT_RKT0_ENKUlRKT_RKT0_E_clIS5_S5_EEDaSF_SI_)
$_ZN7cutlass13device_kernelIN5flash19enable_sm80_to_sm89INS1_16FlashAttnBwdSm80INS1_25CollectiveMainloopBwdSm80ILi2ELi2EN4cute5tupleIJNS5_1CILi128EEES8_NS7_ILi64EEEEEENS_10bfloat16_tEfNS_4arch4Sm80ELb1ELb0ELb1ELb1ELb0ELb0ELb0ELb0ELi2ELi4ELi4ELi4ELb0EEENS1_24CollectiveEpilogueBwdGQAISA_fSD_Li256ELb1ELb0EEENS1_25SingleTileBwdLPTSchedulerILb1ELi128ELb0EEEEEEEEEvNT_6ParamsE$_ZZN4cute6detail9lift_diceINS_5tupleIJiNS2_IJiNS_1CILi0EEEEEEEEES6_EEDaRKT_RKT0_ENKUlRKT_RKT0_E_clIS5_S5_EEDaSF_SI_:
[----:B------:R-:W-:Y:S02]  /*ec30*/  MOV R6, 0xec50 ;  /* 0x0000ec5000067802 */ /* 0x000fe40000000f00 */
[----:B------:R-:W-:Y:S05]  /*ec40*/  CALL.REL.NOINC `($_ZN7cutlass13device_kernelIN5flash19enable_sm80_to_sm89INS1_16FlashAttnBwdSm80INS1_25CollectiveMainloopBwdSm80ILi2ELi2EN4cute5tupleIJNS5_1CILi128EEES8_NS7_ILi64EEEEEENS_10bfloat16_tEfNS_4arch4Sm80ELb1ELb0ELb1ELb1ELb0ELb0ELb0ELb0ELi2ELi4ELi4ELi4ELb0EEENS1_24CollectiveEpilogueBwdGQAISA_fSD_Li256ELb1ELb0EEENS1_25SingleTileBwdLPTSchedulerILb1ELi128ELb0EEEEEEEEEvNT_6ParamsE$_ZZN4cute6detail9lift_diceINS_5tupleIJiNS_1CILi0EEEEEES5_EEDaRKT_RKT0_ENKUlRKT_RKT0_E_clIiiEEDaSE_SH_) ;  /* 0x000000e000007944 */ /* 0x000fea0003c00000 */
[----:B------:R-:W-:Y:S02]  /*ec50*/  MOV R70, 0xec70 ;  /* 0x0000ec7000467802 */ /* 0x000fe40000000f00 */
[----:B-1---5:R-:W-:Y:S05]  /*ec60*/  CALL.REL.NOINC `($_ZN7cutlass13device_kernelIN5flash19enable_sm80_to_sm89INS1_16FlashAttnBwdSm80INS1_25CollectiveMainloopBwdSm80ILi2ELi2EN4cute5tupleIJNS5_1CILi128EEES8_NS7_ILi64EEEEEENS_10bfloat16_tEfNS_4arch4Sm80ELb1ELb0ELb1ELb1ELb0ELb0ELb0ELb0ELi2ELi4ELi4ELi4ELb0EEENS1_24CollectiveEpilogueBwdGQAISA_fSD_Li256ELb1ELb0EEENS1_25SingleTileBwdLPTSchedulerILb1ELi128ELb0EEEEEEEEEvNT_6ParamsE$_ZZN4cute12filter_tupleINS_5tupleIJiNS_1CILi0EEEEEES4_ZNS_6detail9lift_diceIS4_S4_EEDaRKT_RKT0_EUlRKT_RKT0_E_EEDaS9_SC_OT1_ENKUlDpSF_E_clIJNS1_IJiEEENS1_IJS3_EEEEEEDaSM_) ;  /* 0xffffd26000007944 */ /* 0x022fea0003c3ffff */
[----:B-----5:R-:W-:Y:S02]  /*ec70*/  MOV R6, R2 ;  /* 0x0000000200067202 */ /* 0x020fe40000000f00 */
[----:B------:R-:W-:Y:S02]  /*ec80*/  MOV R2, R10 ;  /* 0x0000000a00027202 */ /* 0x000fe40000000f00 */
[----:B------:R-:W-:-:S04]  /*ec90*/  MOV R3, 0x0 ;  /* 0x0000000000037802 */ /* 0x000fc80000000f00 */
[----:B------:R-:W-:Y:S05]  /*eca0*/  RET.REL.NODEC R2 `(_ZN7cutlass13device_kernelIN5flash19enable_sm80_to_sm89INS1_16FlashAttnBwdSm80INS1_25CollectiveMainloopBwdSm80ILi2ELi2EN4cute5tupleIJNS5_1CILi128EEES8_NS7_ILi64EEEEEENS_10bfloat16_tEfNS_4arch4Sm80ELb1ELb0ELb1ELb1ELb0ELb0ELb0ELb0ELi2ELi4ELi4ELi4ELb0EEENS1_24CollectiveEpilogueBwdGQAISA_fSD_Li256ELb1ELb0EEENS1_25SingleTileBwdLPTSchedulerILb1ELi128ELb0EEEEEEEEEvNT_6ParamsE) ;  /* 0xffff135002007950 */ /* 0x000fea0003c3ffff */
        .type           $_ZN7cutlass13device_kernelIN5flash19enable_sm80_to_sm89INS1_16FlashAttnBwdSm80INS1_25CollectiveMainloopBwdSm80ILi2ELi2EN4cute5tupleIJNS5_1CILi128EEES8_NS7_ILi64EEEEEENS_10bfloat16_tEfNS_4arch4Sm80ELb1ELb0ELb1ELb1ELb0ELb0ELb0ELb0ELi2ELi4ELi4ELi4ELb0EEENS1_24CollectiveEpilogueBwdGQAISA_fSD_Li256ELb1ELb0EEENS1_25SingleTileBwdLPTSchedulerILb1ELi128ELb0EEEEEEEEEvNT_6ParamsE$_ZZN4cute6detail9lift_diceINS_5tupleIJiNS2_IJiNS_1CILi0EEEEEEEEES6_EEDaRKT_RKT0_ENKUlRKT_RKT0_E_clIiiEEDaSF_SI_,@function
        .size           $_ZN7cutlass13device_kernelIN5flash19enable_sm80_to_sm89INS1_16FlashAttnBwdSm80INS1_25CollectiveMainloopBwdSm80ILi2ELi2EN4cute5tupleIJNS5_1CILi128EEES8_NS7_ILi64EEEEEENS_10bfloat16_tEfNS_4arch4Sm80ELb1ELb0ELb1ELb1ELb0ELb0ELb0ELb0ELi2ELi4ELi4ELi4ELb0EEENS1_24CollectiveEpilogueBwdGQAISA_fSD_Li256ELb1ELb0EEENS1_25SingleTileBwdLPTSchedulerILb1ELi128ELb0EEEEEEEEEvNT_6ParamsE$_ZZN4cute6detail9lift_diceINS_5tupleIJiNS2_IJiNS_1CILi0EEEEEEEEES6_EEDaRKT_RKT0_ENKUlRKT_RKT0_E_clIiiEEDaSF_SI_,($_ZN7cutlass13device_kernelIN5flash19enable_sm80_to_sm89INS1_16FlashAttnBwdSm80INS1_25CollectiveMainloopBwdSm80ILi2ELi2EN4cute5tupleIJNS5_1CILi128EEES8_NS7_ILi64EEEEEENS_10bfloat16_tEfNS_4arch4Sm80ELb1ELb0ELb1ELb1ELb0ELb0ELb0ELb0ELi2ELi4ELi4ELi4ELb0EEENS1_24CollectiveEpilogueBwdGQAISA_fSD_Li256ELb1ELb0EEENS1_25SingleTileBwdLPTSchedulerILb1ELi128ELb0EEEEEEEEEvNT_6ParamsE$_ZZN4cute6detail9lift_diceINS_5tupleIJiNS_1CILi0EEEEEES5_EEDaRKT_RKT0_ENKUlRKT_RKT0_E_clIiiEEDaSE_SH_ - $_ZN7cutlass13device_kernelIN5flash19enable_sm80_to_sm89INS1_16FlashAttnBwdSm80INS1_25CollectiveMainloopBwdSm80ILi2ELi2EN4cute5tupleIJNS5_1CILi128EEES8_NS7_ILi64EEEEEENS_10bfloat16_tEfNS_4arch4Sm80ELb1ELb0ELb1ELb1ELb0ELb0ELb0ELb0ELi2ELi4ELi4ELi4ELb0EEENS1_24CollectiveEpilogueBwdGQAISA_fSD_Li256ELb1ELb0EEENS1_25SingleTileBwdLPTSchedulerILb1ELi128ELb0EEEEEEEEEvNT_6ParamsE$_ZZN4cute6detail9lift_diceINS_5tupleIJiNS2_IJiNS_1CILi0EEEEEEEEES6_EEDaRKT_RKT0_ENKUlRKT_RKT0_E_clIiiEEDaSF_SI_)
$_ZN7cutlass13device_kernelIN5flash19enable_sm80_to_sm89INS1_16FlashAttnBwdSm80INS1_25CollectiveMainloopBwdSm80ILi2ELi2EN4cute5tupleIJNS5_1CILi128EEES8_NS7_ILi64EEEEEENS_10bfloat16_tEfNS_4arch4Sm80ELb1ELb0ELb1ELb1ELb0ELb0ELb0ELb0ELi2ELi4ELi4ELi4ELb0EEENS1_24CollectiveEpilogueBwdGQAISA_fSD_Li256ELb1ELb0EEENS1_25SingleTileBwdLPTSchedulerILb1ELi128ELb0EEEEEEEEEvNT_6ParamsE$_ZZN4cute6detail9lift_diceINS_5tupleIJiNS2_IJiNS_1CILi0EEEEEEEEES6_EEDaRKT_RKT0_ENKUlRKT_RKT0_E_clIiiEEDaSF_SI_:
[----:B------:R-:W-:Y:S02]  /*ecb0*/  IADD3 R2, R1, 0x1684, RZ ;  /* 0x0000168401027810 */ /* 0x000fe40007ffe0ff */
[----:B------:R-:W-:Y:S02]  /*ecc0*/  MOV R8, 0xecf0 ;  /* 0x0000ecf000087802 */ /* 0x000fe40000000f00 */
[----:B------:R-:W-:Y:S02]  /*ecd0*/  IADD3 R2, R2, c[0x0][0x20], RZ ;  /* 0x0000080002027a10 */ /* 0x000fe40007ffe0ff */
[----:B------:R-:W-:Y:S05]  /*ece0*/  CALL.REL.NOINC `($_ZN7cutlass13device_kernelIN5flash19enable_sm80_to_sm89INS1_16FlashAttnBwdSm80INS1_25CollectiveMainloopBwdSm80ILi2ELi2EN4cute5tupleIJNS5_1CILi128EEES8_NS7_ILi64EEEEEENS_10bfloat16_tEfNS_4arch4Sm80ELb1ELb0ELb1ELb1ELb0ELb0ELb0ELb0ELi2ELi4ELi4ELi4ELb0EEENS1_24CollectiveEpilogueBwdGQAISA_fSD_Li256ELb1ELb0EEENS1_25SingleTileBwdLPTSchedulerILb1ELi128ELb0EEEEEEEEEvNT_6ParamsE$_ZN4cute3eso3ESOILb0ELb1EJiEEC2ERKi) ;  /* 0xffff876000007944 */ /* 0x000fea0003c3ffff */
[----:B------:R2:W5:Y:S01]  /*ecf0*/  LDL R11, [R1+0x1684] ;  /* 0x00168400010b7983 */ /* 0x0005620000100800 */
[----:B-1----:R-:W-:Y:S02]  /*ed00*/  MOV R2, R10 ;  /* 0x0000000a00027202 */ /* 0x002fe40000000f00 */
[----:B------:R-:W-:-:S04]  /*ed10*/  MOV R3, 0x0 ;  /* 0x0000000000037802 */ /* 0x000fc80000000f00 */
[----:B------:R-:W-:Y:S05]  /*ed20*/  RET.REL.NODEC R2 `(_ZN7cutlass13device_kernelIN5flash19enable_sm80_to_sm89INS1_16FlashAttnBwdSm80INS1_25CollectiveMainloopBwdSm80ILi2ELi2EN4cute5tupleIJNS5_1CILi128EEES8_NS7_ILi64EEEEEENS_10bfloat16_tEfNS_4arch4Sm80ELb1ELb0ELb1ELb1ELb0ELb0ELb0ELb0ELi2ELi4ELi4ELi4ELb0EEENS1_24CollectiveEpilogueBwdGQAISA_fSD_Li256ELb1ELb0EEENS1_25SingleTileBwdLPTSchedulerILb1ELi128ELb0EEEEEEEEEvNT_6ParamsE) ;  /* 0xffff12d002007950 */ /* 0x000fea0003c3ffff */
        .type           $_ZN7cutlass13device_kernelIN5flash19enable_sm80_to_sm89INS1_16FlashAttnBwdSm80INS1_25CollectiveMainloopBwdSm80ILi2ELi2EN4cute5tupleIJNS5_1CILi128EEES8_NS7_ILi64EEEEEENS_10bfloat16_tEfNS_4arch4Sm80ELb1ELb0ELb1ELb1ELb0ELb0ELb0ELb0ELi2ELi4ELi4ELi4ELb0EEENS1_24CollectiveEpilogueBwdGQAISA_fSD_Li256ELb1ELb0EEENS1_25SingleTileBwdLPTSchedulerILb1ELi128ELb0EEEEEEEEEvNT_6ParamsE$_ZZN4cute6detail9lift_diceINS_5tupleIJiNS_1CILi0EEEEEES5_EEDaRKT_RKT0_ENKUlRKT_RKT0_E_clIiiEEDaSE_SH_,@function
        .size           $_ZN7cutlass13device_kernelIN5flash19enable_sm80_to_sm89INS1_16FlashAttnBwdSm80INS1_25CollectiveMainloopBwdSm80ILi2ELi2EN4cute5tupleIJNS5_1CILi128EEES8_NS7_ILi64EEEEEENS_10bfloat16_tEfNS_4arch4Sm80ELb1ELb0ELb1ELb1ELb0ELb0ELb0ELb0ELi2ELi4ELi4ELi4ELb0EEENS1_24CollectiveEpilogueBwdGQAISA_fSD_Li256ELb1ELb0EEENS1_25SingleTileBwdLPTSchedulerILb1ELi128ELb0EEEEEEEEEvNT_6ParamsE$_ZZN4cute6detail9lift_diceINS_5tupleIJiNS_1CILi0EEEEEES5_EEDaRKT_RKT0_ENKUlRKT_RKT0_E_clIiiEEDaSE_SH_,($_ZN7cutlass13device_kernelIN5flash19enable_sm80_to_sm89INS1_16FlashAttnBwdSm80INS1_25CollectiveMainloopBwdSm80ILi2ELi2EN4cute5tupleIJNS5_1CILi128EEES8_NS7_ILi64EEEEEENS_10bfloat16_tEfNS_4arch4Sm80ELb1ELb0ELb1ELb1ELb0ELb0ELb0ELb0ELi2ELi4ELi4ELi4ELb0EEENS1_24CollectiveEpilogueBwdGQAISA_fSD_Li256ELb1ELb0EEENS1_25SingleTileBwdLPTSchedulerILb1ELi128ELb0EEEEEEEEEvNT_6ParamsE$_ZZN4cute6upcastILi2ENS_5tupleIJNS1_IJNS_1CILi1EEENS1_IJNS2_ILi2EEES4_S4_EEEEEES4_NS1_IJS4_S4_EEEEEENS1_IJNS1_IJNS2_ILi0EEENS1_IJS3_NS2_ILi512EEEiEEEEEENS2_ILi4096EEENS1_IJiNS2_ILi8192EEEEEEEEEEEDaRKT0_RKT1_ENKUlRKT_RKT0_E_clIS6_SC_EEDaSP_SS_ - $_ZN7cutlass13device_kernelIN5flash19enable_sm80_to_sm89INS1_16FlashAttnBwdSm80INS1_25CollectiveMainloopBwdSm80ILi2ELi2EN4cute5tupleIJNS5_1CILi128EEES8_NS7_ILi64EEEEEENS_10bfloat16_tEfNS_4arch4Sm80ELb1ELb0ELb1ELb1ELb0ELb0ELb0ELb0ELi2ELi4ELi4ELi4ELb0EEENS1_24CollectiveEpilogueBwdGQAISA_fSD_Li256ELb1ELb0EEENS1_25SingleTileBwdLPTSchedulerILb1ELi128ELb0EEEEEEEEEvNT_6ParamsE$_ZZN4cute6detail9lift_diceINS_5tupleIJiNS_1CILi0EEEEEES5_EEDaRKT_RKT0_ENKUlRKT_RKT0_E_clIiiEEDaSE_SH_)
$_ZN7cutlass13device_kernelIN5flash19enable_sm80_to_sm89INS1_16FlashAttnBwdSm80INS1_25CollectiveMainloopBwdSm80ILi2ELi2EN4cute5tupleIJNS5_1CILi128EEES8_NS7_ILi64EEEEEENS_10bfloat16_tEfNS_4arch4Sm80ELb1ELb0ELb1ELb1ELb0ELb0ELb0ELb0ELi2ELi4ELi4ELi4ELb0EEENS1_24CollectiveEpilogueBwdGQAISA_fSD_Li256ELb1ELb0EEENS1_25SingleTileBwdLPTSchedulerILb1ELi128ELb0EEEEEEEEEvNT_6ParamsE$_ZZN4cute6detail9lift_diceINS_5tupleIJiNS_1CILi0EEEEEES5_EEDaRKT_RKT0_ENKUlRKT_RKT0_E_clIiiEEDaSE_SH_:
        /* <DEDUP_REMOVED lines=8> */
        .type           $_ZN7cutlass13device_kernelIN5flash19enable_sm80_to_sm89INS1_16FlashAttnBwdSm80INS1_25CollectiveMainloopBwdSm80ILi2ELi2EN4cute5tupleIJNS5_1CILi128EEES8_NS7_ILi64EEEEEENS_10bfloat16_tEfNS_4arch4Sm80ELb1ELb0ELb1ELb1ELb0ELb0ELb0ELb0ELi2ELi4ELi4ELi4ELb0EEENS1_24CollectiveEpilogueBwdGQAISA_fSD_Li256ELb1ELb0EEENS1_25SingleTileBwdLPTSchedulerILb1ELi128ELb0EEEEEEEEEvNT_6ParamsE$_ZZN4cute6upcastILi2ENS_5tupleIJNS1_IJNS_1CILi1EEENS1_IJNS2_ILi2EEES4_S4_EEEEEES4_NS1_IJS4_S4_EEEEEENS1_IJNS1_IJNS2_ILi0EEENS1_IJS3_NS2_ILi512EEEiEEEEEENS2_ILi4096EEENS1_IJiNS2_ILi8192EEEEEEEEEEEDaRKT0_RKT1_ENKUlRKT_RKT0_E_clIS6_SC_EEDaSP_SS_,@function
        .size           $_ZN7cutlass13device_kernelIN5flash19enable_sm80_to_sm89INS1_16FlashAttnBwdSm80INS1_25CollectiveMainloopBwdSm80ILi2ELi2EN4cute5tupleIJNS5_1CILi128EEES8_NS7_ILi64EEEEEENS_10bfloat16_tEfNS_4arch4Sm80ELb1ELb0ELb1ELb1ELb0ELb0ELb0ELb0ELi2ELi4ELi4ELi4ELb0EEENS1_24CollectiveEpilogueBwdGQAISA_fSD_Li256ELb1ELb0EEENS1_25SingleTileBwdLPTSchedulerILb1ELi128ELb0EEEEEEEEEvNT_6ParamsE$_ZZN4cute6upcastILi2ENS_5tupleIJNS1_IJNS_1CILi1EEENS1_IJNS2_ILi2EEES4_S4_EEEEEES4_NS1_IJS4_S4_EEEEEENS1_IJNS1_IJNS2_ILi0EEENS1_IJS3_NS2_ILi512EEEiEEEEEENS2_ILi4096EEENS1_IJiNS2_ILi8192EEEEEEEEEEEDaRKT0_RKT1_ENKUlRKT_RKT0_E_clIS6_SC_EEDaSP_SS_,($_ZN7cutlass13device_kernelIN5flash19enable_sm80_to_sm89INS1_16FlashAttnBwdSm80INS1_25CollectiveMainloopBwdSm80ILi2ELi2EN4cute5tupleIJNS5_1CILi128EEES8_NS7_ILi64EEEEEENS_10bfloat16_tEfNS_4arch4Sm80ELb1ELb0ELb1ELb1ELb0ELb0ELb0ELb0ELi2ELi4ELi4ELi4ELb0EEENS1_24CollectiveEpilogueBwdGQAISA_fSD_Li256ELb1ELb0EEENS1_25SingleTileBwdLPTSchedulerILb1ELi128ELb0EEEEEEEEEvNT_6ParamsE$_ZZN4cute6upcastILi2ENS_5tupleIJNS1_IJNS_1CILi1EEENS1_IJNS2_ILi2EEES4_S4_EEEEEES4_NS1_IJS4_S4_EEEEEENS1_IJNS1_IJNS2_ILi0EEENS1_IJS3_NS2_ILi512EEEiEEEEEENS2_ILi4096EEENS1_IJiNS2_ILi8192EEEEEEEEEEEDaRKT0_RKT1_ENKUlRKT_RKT0_E_clIS7_SF_EEDaSP_SS_ - $_ZN7cutlass13device_kernelIN5flash19enable_sm80_to_sm89INS1_16FlashAttnBwdSm80INS1_25CollectiveMainloopBwdSm80ILi2ELi2EN4cute5tupleIJNS5_1CILi128EEES8_NS7_ILi64EEEEEENS_10bfloat16_tEfNS_4arch4Sm80ELb1ELb0ELb1ELb1ELb0ELb0ELb0ELb0ELi2ELi4ELi4ELi4ELb0EEENS1_24CollectiveEpilogueBwdGQAISA_fSD_Li256ELb1ELb0EEENS1_25SingleTileBwdLPTSchedulerILb1ELi128ELb0EEEEEEEEEvNT_6ParamsE$_ZZN4cute6upcastILi2ENS_5tupleIJNS1_IJNS_1CILi1EEENS1_IJNS2_ILi2EEES4_S4_EEEEEES4_NS1_IJS4_S4_EEEEEENS1_IJNS1_IJNS2_ILi0EEENS1_IJS3_NS2_ILi512EEEiEEEEEENS2_ILi4096EEENS1_IJiNS2_ILi8192EEEEEEEEEEEDaRKT0_RKT1_ENKUlRKT_RKT0_E_clIS6_SC_EEDaSP_SS_)
$_ZN7cutlass13device_kernelIN5flash19enable_sm80_to_sm89INS1_16FlashAttnBwdSm80INS1_25CollectiveMainloopBwdSm80ILi2ELi2EN4cute5tupleIJNS5_1CILi128EEES8_NS7_ILi64EEEEEENS_10bfloat16_tEfNS_4arch4Sm80ELb1ELb0ELb1ELb1ELb0ELb0ELb0ELb0ELi2ELi4ELi4ELi4ELb0EEENS1_24CollectiveEpilogueBwdGQAISA_fSD_Li256ELb1ELb0EEENS1_25SingleTileBwdLPTSchedulerILb1ELi128ELb0EEEEEEEEEvNT_6ParamsE$_ZZN4cute6upcastILi2ENS_5tupleIJNS1_IJNS_1CILi1EEENS1_IJNS2_ILi2EEES4_S4_EEEEEES4_NS1_IJS4_S4_EEEEEENS1_IJNS1_IJNS2_ILi0EEENS1_IJS3_NS2_ILi512EEEiEEEEEENS2_ILi4096EEENS1_IJiNS2_ILi8192EEEEEEEEEEEDaRKT0_RKT1_ENKUlRKT_RKT0_E_clIS6_SC_EEDaSP_SS_:
[----:B------:R-:W-:-:S06]  /*edb0*/  IADD3 R3, R41, -c[0x0][0x20], RZ ;  /* 0x8000080029037a10 */ /* 0x000fcc0007ffe0ff */
[----:B------:R-:W5:Y:S01]  /*edc0*/  LDL R3, [R3] ;  /* 0x0000000003037983 */ /* 0x000f620000100800 */
[----:B------:R-:W-:Y:S02]  /*edd0*/  IADD3 R9, R1, 0x1380, RZ ;  /* 0x0000138001097810 */ /* 0x000fe40007ffe0ff */
[----:B------:R-:W-:Y:S02]  /*ede0*/  MOV R54, 0xee20 ;  /* 0x0000ee2000367802 */ /* 0x000fe40000000f00 */
[----:B------:R-:W-:-:S04]  /*edf0*/  IADD3 R9, R9, c[0x0][0x20], RZ ;  /* 0x0000080009097a10 */ /* 0x000fc80007ffe0ff */
[----:B------:R-:W-:Y:S02]  /*ee00*/  IADD3 R10, R9, 0x4, RZ ;  /* 0x00000004090a7810 */ /* 0x000fe40007ffe0ff */
[----:B-----5:R-:W-:Y:S05]  /*ee10*/  CALL.REL.NOINC `($_ZN7cutlass13device_kernelIN5flash19enable_sm80_to_sm89INS1_16FlashAttnBwdSm80INS1_25CollectiveMainloopBwdSm80ILi2ELi2EN4cute5tupleIJNS5_1CILi128EEES8_NS7_ILi64EEEEEENS_10bfloat16_tEfNS_4arch4Sm80ELb1ELb0ELb1ELb1ELb0ELb0ELb0ELb0ELi2ELi4ELi4ELi4ELb0EEENS1_24CollectiveEpilogueBwdGQAISA_fSD_Li256ELb1ELb0EEENS1_25SingleTileBwdLPTSchedulerILb1ELi128ELb0EEEEEEEEEvNT_6ParamsE$_ZZN4cute6upcastILi2ENS_5tupleIJNS_1CILi1EEENS1_IJNS2_ILi2EEES4_S4_EEEEEENS1_IJNS2_ILi0EEENS1_IJS3_NS2_ILi512EEEiEEEEEEEEDaRKT0_RKT1_ENKUlRKT_RKT0_E_clIS5_S9_EEDaSJ_SM_) ;  /* 0x0000015000007944 */ /* 0x020fea0003c00000 */
[----:B------:R-:W-:Y:S02]  /*ee20*/  MOV R4, 0xee40 ;  /* 0x0000ee4000047802 */ /* 0x000fe40000000f00 */
[----:B-1---5:R-:W-:Y:S05]  /*ee30*/  CALL.REL.NOINC `($_ZN7cutlass13device_kernelIN5flash19enable_sm80_to_sm89INS1_16FlashAttnBwdSm80INS1_25CollectiveMainloopBwdSm80ILi2ELi2EN4cute5tupleIJNS5_1CILi128EEES8_NS7_ILi64EEEEEENS_10bfloat16_tEfNS_4arch4Sm80ELb1ELb0ELb1ELb1ELb0ELb0ELb0ELb0ELi2ELi4ELi4ELi4ELb0EEENS1_24CollectiveEpilogueBwdGQAISA_fSD_Li256ELb1ELb0EEENS1_25SingleTileBwdLPTSchedulerILb1ELi128ELb0EEEEEEEEEvNT_6ParamsE$_ZN4cute3eso3ESOILb1ELb0EJNS_1CILi0EEENS_5tupleIJNS2_ILi1EEENS2_ILi256EEEiEEEEEC2ERKS3_RKS7_) ;  /* 0xffff8cc000007944 */ /* 0x022fea0003c3ffff */
[----:B-1----:R1:W5:Y:S01]  /*ee40*/  LDL R2, [R1+0x1384] ;  /* 0x0013840001027983 */ /* 0x0023620000100800 */
[----:B------:R-:W-:-:S03]  /*ee50*/  MOV R6, 0xee70 ;  /* 0x0000ee7000067802 */ /* 0x000fc60000000f00 */
[----:B-1---5:R-:W-:Y:S05]  /*ee60*/  CALL.REL.NOINC `($_ZN7cutlass13device_kernelIN5flash19enable_sm80_to_sm89INS1_16FlashAttnBwdSm80INS1_25CollectiveMainloopBwdSm80ILi2ELi2EN4cute5tupleIJNS5_1CILi128EEES8_NS7_ILi64EEEEEENS_10bfloat16_tEfNS_4arch4Sm80ELb1ELb0ELb1ELb1ELb0ELb0ELb0ELb0ELi2ELi4ELi4ELi4ELb0EEENS1_24CollectiveEpilogueBwdGQAISA_fSD_Li256ELb1ELb0EEENS1_25SingleTileBwdLPTSchedulerILb1ELi128ELb0EEEEEEEEEvNT_6ParamsE$_ZN4cute5tupleIJNS0_IJNS_1CILi1EEENS0_IJS2_NS1_ILi2EEES3_EEEEEENS0_IJNS1_ILi0EEENS0_IJS2_NS1_ILi256EEEiEEEEEEEEC2ERKS5_RKS9_) ;  /* 0xffffbe2000007944 */ /* 0x022fea0003c3ffff */
[----:B------:R1:W5:Y:S01]  /*ee70*/  LDL R31, [R1+0x1380] ;  /* 0x00138000011f7983 */ /* 0x0003620000100800 */
[----:B------:R-:W-:-:S04]  /*ee80*/  MOV R9, 0x0 ;  /* 0x0000000000097802 */ /* 0x000fc80000000f00 */
[----:B------:R-:W-:Y:S05]  /*ee90*/  RET.REL.NODEC R8 `(_ZN7cutlass13device_kernelIN5flash19enable_sm80_to_sm89INS1_16FlashAttnBwdSm80INS1_25CollectiveMainloopBwdSm80ILi2ELi2EN4cute5tupleIJNS5_1CILi128EEES8_NS7_ILi64EEEEEENS_10bfloat16_tEfNS_4arch4Sm80ELb1ELb0ELb1ELb1ELb0ELb0ELb0ELb0ELi2ELi4ELi4ELi4ELb0EEENS1_24CollectiveEpilogueBwdGQAISA_fSD_Li256ELb1ELb0EEENS1_25SingleTileBwdLPTSchedulerILb1ELi128ELb0EEEEEEEEEvNT_6ParamsE) ;  /* 0xffff116008007950 */ /* 0x000fea0003c3ffff */
        .type           $_ZN7cutlass13device_kernelIN5flash19enable_sm80_to_sm89INS1_16FlashAttnBwdSm80INS1_25CollectiveMainloopBwdSm80ILi2ELi2EN4cute5tupleIJNS5_1CILi128EEES8_NS7_ILi64EEEEEENS_10bfloat16_tEfNS_4arch4Sm80ELb1ELb0ELb1ELb1ELb0ELb0ELb0ELb0ELi2ELi4ELi4ELi4ELb0EEENS1_24CollectiveEpilogueBwdGQAISA_fSD_Li256ELb1ELb0EEENS1_25SingleTileBwdLPTSchedulerILb1ELi128ELb0EEEEEEEEEvNT_6ParamsE$_ZZN4cute6upcastILi2ENS_5tupleIJNS1_IJNS_1CILi1EEENS1_IJNS2_ILi2EEES4_S4_EEEEEES4_NS1_IJS4_S4_EEEEEENS1_IJNS1_IJNS2_ILi0EEENS1_IJS3_NS2_ILi512EEEiEEEEEENS2_ILi4096EEENS1_IJiNS2_ILi8192EEEEEEEEEEEDaRKT0_RKT1_ENKUlRKT_RKT0_E_clIS7_SF_EEDaSP_SS_,@function
        .size           $_ZN7cutlass13device_kernelIN5flash19enable_sm80_to_sm89INS1_16FlashAttnBwdSm80INS1_25CollectiveMainloopBwdSm80ILi2ELi2EN4cute5tupleIJNS5_1CILi128EEES8_NS7_ILi64EEEEEENS_10bfloat16_tEfNS_4arch4Sm80ELb1ELb0ELb1ELb1ELb0ELb0ELb0ELb0ELi2ELi4ELi4ELi4ELb0EEENS1_24CollectiveEpilogueBwdGQAISA_fSD_Li256ELb1ELb0EEENS1_25SingleTileBwdLPTSchedulerILb1ELi128ELb0EEEEEEEEEvNT_6ParamsE$_ZZN4cute6upcastILi2ENS_5tupleIJNS1_IJNS_1CILi1EEENS1_IJNS2_ILi2EEES4_S4_EEEEEES4_NS1_IJS4_S4_EEEEEENS1_IJNS1_IJNS2_ILi0EEENS1_IJS3_NS2_ILi512EEEiEEEEEENS2_ILi4096EEENS1_IJiNS2_ILi8192EEEEEEEEEEEDaRKT0_RKT1_ENKUlRKT_RKT0_E_clIS7_SF_EEDaSP_SS_,($_ZN7cutlass13device_kernelIN5flash19enable_sm80_to_sm89INS1_16FlashAttnBwdSm80INS1_25CollectiveMainloopBwdSm80ILi2ELi2EN4cute5tupleIJNS5_1CILi128EEES8_NS7_ILi64EEEEEENS_10bfloat16_tEfNS_4arch4Sm80ELb1ELb0ELb1ELb1ELb0ELb0ELb0ELb0ELi2ELi4ELi4ELi4ELb0EEENS1_24CollectiveEpilogueBwdGQAISA_fSD_Li256ELb1ELb0EEENS1_25SingleTileBwdLPTSchedulerILb1ELi128ELb0EEEEEEEEEvNT_6ParamsE$_ZZN4cute6upcastILi2ENS_5tupleIJNS_1CILi1EEENS1_IJNS2_ILi2EEES4_S4_EEEEEENS1_IJNS2_ILi0EEENS1_IJS3_NS2_ILi512EEEiEEEEEEEEDaRKT0_RKT1_ENKUlRKT_RKT0_E_clIS5_S9_EEDaSJ_SM_ - $_ZN7cutlass13device_kernelIN5flash19enable_sm80_to_sm89INS1_16FlashAttnBwdSm80INS1_25CollectiveMainloopBwdSm80ILi2ELi2EN4cute5tupleIJNS5_1CILi128EEES8_NS7_ILi64EEEEEENS_10bfloat16_tEfNS_4arch4Sm80ELb1ELb0ELb1ELb1ELb0ELb0ELb0ELb0ELi2ELi4ELi4ELi4ELb0EEENS1_24CollectiveEpilogueBwdGQAISA_fSD_Li256ELb1ELb0EEENS1_25SingleTileBwdLPTSchedulerILb1ELi128ELb0EEEEEEEEEvNT_6ParamsE$_ZZN4cute6upcastILi2ENS_5tupleIJNS1_IJNS_1CILi1EEENS1_IJNS2_ILi2EEES4_S4_EEEEEES4_NS1_IJS4_S4_EEEEEENS1_IJNS1_IJNS2_ILi0EEENS1_IJS3_NS2_ILi512EEEiEEEEEENS2_ILi4096EEENS1_IJiNS2_ILi8192EEEEEEEEEEEDaRKT0_RKT1_ENKUlRKT_RKT0_E_clIS7_SF_EEDaSP_SS_)
$_ZN7cutlass13device_kernelIN5flash19enable_sm80_to_sm89INS1_16FlashAttnBwdSm80INS1_25CollectiveMainloopBwdSm80ILi2ELi2EN4cute5tupleIJNS5_1CILi128EEES8_NS7_ILi64EEEEEENS_10bfloat16_tEfNS_4arch4Sm80ELb1ELb0ELb1ELb1ELb0ELb0ELb0ELb0ELi2ELi4ELi4ELi4ELb0EEENS1_24CollectiveEpilogueBwdGQAISA_fSD_Li256ELb1ELb0EEENS1_25SingleTileBwdLPTSchedulerILb1ELi128ELb0EEEEEEEEEvNT_6ParamsE$_ZZN4cute6upcastILi2ENS_5tupleIJNS1_IJNS_1CILi1EEENS1_IJNS2_ILi2EEES4_S4_EEEEEES4_NS1_IJS4_S4_EEEEEENS1_IJNS1_IJNS2_ILi0EEENS1_IJS3_NS2_ILi512EEEiEEEEEENS2_ILi4096EEENS1_IJiNS2_ILi8192EEEEEEEEEEEDaRKT0_RKT1_ENKUlRKT_RKT0_E_clIS7_SF_EEDaSP_SS_:
[----:B------:R-:W-:Y:S02]  /*eea0*/  IADD3 R8, R1, 0x1380, RZ ;  /* 0x0000138001087810 */ /* 0x000fe40007ffe0ff */
[----:B------:R-:W-:Y:S02]  /*eeb0*/  MOV R52, 0xeef0 ;  /* 0x0000eef000347802 */ /* 0x000fe40000000f00 */
[----:B------:R-:W-:-:S04]  /*eec0*/  IADD3 R8, R8, c[0x0][0x20], RZ ;  /* 0x0000080008087a10 */ /* 0x000fc80007ffe0ff */
[----:B------:R-:W-:Y:S02]  /*eed0*/  IADD3 R9, R8, 0x4, RZ ;  /* 0x0000000408097810 */ /* 0x000fe40007ffe0ff */
[----:B------:R-:W-:Y:S05]  /*eee0*/  CALL.REL.NOINC `($_ZN7cutlass13device_kernelIN5flash19enable_sm80_to_sm89INS1_16FlashAttnBwdSm80INS1_25CollectiveMainloopBwdSm80ILi2ELi2EN4cute5tupleIJNS5_1CILi128EEES8_NS7_ILi64EEEEEENS_10bfloat16_tEfNS_4arch4Sm80ELb1ELb0ELb1ELb1ELb0ELb0ELb0ELb0ELi2ELi4ELi4ELi4ELb0EEENS1_24CollectiveEpilogueBwdGQAISA_fSD_Li256ELb1ELb0EEENS1_25SingleTileBwdLPTSchedulerILb1ELi128ELb0EEEEEEEEEvNT_6ParamsE$_ZZN4cute6upcastILi2ENS_5tupleIJNS_1CILi2EEES3_EEENS1_IJiNS2_ILi8192EEEEEEEEDaRKT0_RKT1_ENKUlRKT_RKT0_E_clIS3_iEEDaSF_SI_) ;  /* 0x0000015000007944 */ /* 0x000fea0003c00000 */
[----:B------:R-:W-:Y:S02]  /*eef0*/  MOV R4, 0xef10 ;  /* 0x0000ef1000047802 */ /* 0x000fe40000000f00 */
[----:B-1---5:R-:W-:Y:S05]  /*ef00*/  CALL.REL.NOINC `($_ZN7cutlass13device_kernelIN5flash19enable_sm80_to_sm89INS1_16FlashAttnBwdSm80INS1_25CollectiveMainloopBwdSm80ILi2ELi2EN4cute5tupleIJNS5_1CILi128EEES8_NS7_ILi64EEEEEENS_10bfloat16_tEfNS_4arch4Sm80ELb1ELb0ELb1ELb1ELb0ELb0ELb0ELb0ELi2ELi4ELi4ELi4ELb0EEENS1_24CollectiveEpilogueBwdGQAISA_fSD_Li256ELb1ELb0EEENS1_25SingleTileBwdLPTSchedulerILb1ELi128ELb0EEEEEEEEEvNT_6ParamsE$_ZN4cute3eso3ESOILb0ELb1EJiNS_1CILi4096EEEEEC2ERKiRKS3_) ;  /* 0xffff867000007944 */ /* 0x022fea0003c3ffff */
[----:B-1----:R1:W5:Y:S01]  /*ef10*/  LDL R2, [R1+0x1384] ;  /* 0x0013840001027983 */ /* 0x0023620000100800 */
[----:B------:R-:W-:-:S03]  /*ef20*/  MOV R6, 0xef40 ;  /* 0x0000ef4000067802 */ /* 0x000fc60000000f00 */
[----:B-1---5:R-:W-:Y:S05]  /*ef30*/  CALL.REL.NOINC `($_ZN7cutlass13device_kernelIN5flash19enable_sm80_to_sm89INS1_16FlashAttnBwdSm80INS1_25CollectiveMainloopBwdSm80ILi2ELi2EN4cute5tupleIJNS5_1CILi128EEES8_NS7_ILi64EEEEEENS_10bfloat16_tEfNS_4arch4Sm80ELb1ELb0ELb1ELb1ELb0ELb0ELb0ELb0ELi2ELi4ELi4ELi4ELb0EEENS1_24CollectiveEpilogueBwdGQAISA_fSD_Li256ELb1ELb0EEENS1_25SingleTileBwdLPTSchedulerILb1ELi128ELb0EEEEEEEEEvNT_6ParamsE$_ZN4cute5tupleIJNS0_IJNS_1CILi2EEES2_EEENS0_IJiNS1_ILi4096EEEEEEEEC2ERKS3_RKS5_) ;  /* 0xffffbec000007944 */ /* 0x022fea0003c3ffff */
[----:B------:R1:W5:Y:S01]  /*ef40*/  LDL R2, [R1+0x1380] ;  /* 0x0013800001027983 */ /* 0x0003620000100800 */
[----:B------:R-:W-:-:S04]  /*ef50*/  MOV R11, 0x0 ;  /* 0x00000000000b7802 */ /* 0x000fc80000000f00 */
[----:B------:R-:W-:Y:S05]  /*ef60*/  RET.REL.NODEC R10 `(_ZN7cutlass13device_kernelIN5flash19enable_sm80_to_sm89INS1_16FlashAttnBwdSm80INS1_25CollectiveMainloopBwdSm80ILi2ELi2EN4cute5tupleIJNS5_1CILi128EEES8_NS7_ILi64EEEEEENS_10bfloat16_tEfNS_4arch4Sm80ELb1ELb0ELb1ELb1ELb0ELb0ELb0ELb0ELi2ELi4ELi4ELi4ELb0EEENS1_24CollectiveEpilogueBwdGQAISA_fSD_Li256ELb1ELb0EEENS1_25SingleTileBwdLPTSchedulerILb1ELi128ELb0EEEEEEEEEvNT_6ParamsE) ;  /* 0xffff10900a007950 */ /* 0x000fea0003c3ffff */
        .type           $_ZN7cutlass13device_kernelIN5flash19enable_sm80_to_sm89INS1_16FlashAttnBwdSm80INS1_25CollectiveMainloopBwdSm80ILi2ELi2EN4cute5tupleIJNS5_1CILi128EEES8_NS7_ILi64EEEEEENS_10bfloat16_tEfNS_4arch4Sm80ELb1ELb0ELb1ELb1ELb0ELb0ELb0ELb0ELi2ELi4ELi4ELi4ELb0EEENS1_24CollectiveEpilogueBwdGQAISA_fSD_Li256ELb1ELb0EEENS1_25SingleTileBwdLPTSchedulerILb1ELi128ELb0EEEEEEEEEvNT_6ParamsE$_ZZN4cute6upcastILi2ENS_5tupleIJNS_1CILi1EEENS1_IJNS2_ILi2EEES4_S4_EEEEEENS1_IJNS2_ILi0EEENS1_IJS3_NS2_ILi512EEEiEEEEEEEEDaRKT0_RKT1_ENKUlRKT_RKT0_E_clIS5_S9_EEDaSJ_SM_,@function
        .size           $_ZN7cutlass13device_kernelIN5flash19enable_sm80_to_sm89INS1_16FlashAttnBwdSm80INS1_25CollectiveMainloopBwdSm80ILi2ELi2EN4cute5tupleIJNS5_1CILi128EEES8_NS7_ILi64EEEEEENS_10bfloat16_tEfNS_4arch4Sm80ELb1ELb0ELb1ELb1ELb0ELb0ELb0ELb0ELi2ELi4ELi4ELi4ELb0EEENS1_24CollectiveEpilogueBwdGQAISA_fSD_Li256ELb1ELb0EEENS1_25SingleTileBwdLPTSchedulerILb1ELi128ELb0EEEEEEEEEvNT_6ParamsE$_ZZN4cute6upcastILi2ENS_5tupleIJNS_1CILi1EEENS1_IJNS2_ILi2EEES4_S4_EEEEEENS1_IJNS2_ILi0EEENS1_IJS3_NS2_ILi512EEEiEEEEEEEEDaRKT0_RKT1_ENKUlRKT_RKT0_E_clIS5_S9_EEDaSJ_SM_,($_ZN7cutlass13device_kernelIN5flash19enable_sm80_to_sm89INS1_16FlashAttnBwdSm80INS1_25CollectiveMainloopBwdSm80ILi2ELi2EN4cute5tupleIJNS5_1CILi128EEES8_NS7_ILi64EEEEEENS_10bfloat16_tEfNS_4arch4Sm80ELb1ELb0ELb1ELb1ELb0ELb0ELb0ELb0ELi2ELi4ELi4ELi4ELb0EEENS1_24CollectiveEpilogueBwdGQAISA_fSD_Li256ELb1ELb0EEENS1_25SingleTileBwdLPTSchedulerILb1ELi128ELb0EEEEEEEEEvNT_6ParamsE$_ZZN4cute6upcastILi2ENS_5tupleIJNS_1CILi2EEES3_EEENS1_IJiNS2_ILi8192EEEEEEEEDaRKT0_RKT1_ENKUlRKT_RKT0_E_clIS3_iEEDaSF_SI_ - $_ZN7cutlass13device_kernelIN5flash19enable_sm80_to_sm89INS1_16FlashAttnBwdSm80INS1_25CollectiveMainloopBwdSm80ILi2ELi2EN4cute5tupleIJNS5_1CILi128EEES8_NS7_ILi64EEEEEENS_10bfloat16_tEfNS_4arch4Sm80ELb1ELb0ELb1ELb1ELb0ELb0ELb0ELb0ELi2ELi4ELi4ELi4ELb0EEENS1_24CollectiveEpilogueBwdGQAISA_fSD_Li256ELb1ELb0EEENS1_25SingleTileBwdLPTSchedulerILb1ELi128ELb0EEEEEEEEEvNT_6ParamsE$_ZZN4cute6upcastILi2ENS_5tupleIJNS_1CILi1EEENS1_IJNS2_ILi2EEES4_S4_EEEEEENS1_IJNS2_ILi0EEENS1_IJS3_NS2_ILi512EEEiEEEEEEEEDaRKT0_RKT1_ENKUlRKT_RKT0_E_clIS5_S9_EEDaSJ_SM_)
$_ZN7cutlass13device_kernelIN5flash19enable_sm80_to_sm89INS1_16FlashAttnBwdSm80INS1_25CollectiveMainloopBwdSm80ILi2ELi2EN4cute5tupleIJNS5_1CILi128EEES8_NS7_ILi64EEEEEENS_10bfloat16_tEfNS_4arch4Sm80ELb1ELb0ELb1ELb1ELb0ELb0ELb0ELb0ELi2ELi4ELi4ELi4ELb0EEENS1_24CollectiveEpilogueBwdGQAISA_fSD_Li256ELb1ELb0EEENS1_25SingleTileBwdLPTSchedulerILb1ELi128ELb0EEEEEEEEEvNT_6ParamsE$_ZZN4cute6upcastILi2ENS_5tupleIJNS_1CILi1EEENS1_IJNS2_ILi2EEES4_S4_EEEEEENS1_IJNS2_ILi0EEENS1_IJS3_NS2_ILi512EEEiEEEEEEEEDaRKT0_RKT1_ENKUlRKT_RKT0_E_clIS5_S9_EEDaSJ_SM_:
[----:B------:R-:W-:Y:S02]  /*ef70*/  IADD3 R11, R1, 0x1388, RZ ;  /* 0x00001388010b7810 */ /* 0x000fe40007ffe0ff */
[----:B------:R-:W-:Y:S02]  /*ef80*/  MOV R52, 0xefc0 ;  /* 0x0000efc000347802 */ /* 0x000fe40000000f00 */
[----:B------:R-:W-:-:S04]  /*ef90*/  IADD3 R11, R11, c[0x0][0x20], RZ ;  /* 0x000008000b0b7a10 */ /* 0x000fc80007ffe0ff */
[----:B------:R-:W-:Y:S02]  /*efa0*/  IADD3 R31, R11, 0x4, RZ ;  /* 0x000000040b1f7810 */ /* 0x000fe40007ffe0ff */
[----:B------:R-:W-:Y:S05]  /*efb0*/  CALL.REL.NOINC `($_ZN7cutlass13device_kernelIN5flash19enable_sm80_to_sm89INS1_16FlashAttnBwdSm80INS1_25CollectiveMainloopBwdSm80ILi2ELi2EN4cute5tupleIJNS5_1CILi128EEES8_NS7_ILi64EEEEEENS_10bfloat16_tEfNS_4arch4Sm80ELb1ELb0ELb1ELb1ELb0ELb0ELb0ELb0ELi2ELi4ELi4ELi4ELb0EEENS1_24CollectiveEpilogueBwdGQAISA_fSD_Li256ELb1ELb0EEENS1_25SingleTileBwdLPTSchedulerILb1ELi128ELb0EEEEEEEEEvNT_6ParamsE$_ZZN4cute6upcastILi2ENS_5tupleIJNS_1CILi2EEES3_S3_EEENS1_IJNS2_ILi1EEENS2_ILi512EEEiEEEEEDaRKT0_RKT1_ENKUlRKT_RKT0_E_clIS3_iEEDaSG_SJ_) ;  /* 0x0000011000007944 */ /* 0x000fea0003c00000 */
[----:B------:R-:W-:Y:S02]  /*efc0*/  MOV R4, 0xefe0 ;  /* 0x0000efe000047802 */ /* 0x000fe40000000f00 */
[----:B-1---5:R-:W-:Y:S05]  /*efd0*/  CALL.REL.NOINC `($_ZN7cutlass13device_kernelIN5flash19enable_sm80_to_sm89INS1_16FlashAttnBwdSm80INS1_25CollectiveMainloopBwdSm80ILi2ELi2EN4cute5tupleIJNS5_1CILi128EEES8_NS7_ILi64EEEEEENS_10bfloat16_tEfNS_4arch4Sm80ELb1ELb0ELb1ELb1ELb0ELb0ELb0ELb0ELi2ELi4ELi4ELi4ELb0EEENS1_24CollectiveEpilogueBwdGQAISA_fSD_Li256ELb1ELb0EEENS1_25SingleTileBwdLPTSchedulerILb1ELi128ELb0EEEEEEEEEvNT_6ParamsE$_ZN4cute3eso3ESOILb1ELb0EJNS_1CILi1EEENS2_ILi256EEEiEEC2ERKS3_RKS4_RKi) ;  /* 0xffff8ca000007944 */ /* 0x022fea0003c3ffff */
[----:B-1----:R1:W5:Y:S01]  /*efe0*/  LDL R2, [R1+0x138c] ;  /* 0x00138c0001027983 */ /* 0x0023620000100800 */
[----:B------:R-:W-:-:S03]  /*eff0*/  MOV R6, 0xf010 ;  /* 0x0000f01000067802 */ /* 0x000fc60000000f00 */
[----:B-1---5:R-:W-:Y:S05]  /*f000*/  CALL.REL.NOINC `($_ZN7cutlass13device_kernelIN5flash19enable_sm80_to_sm89INS1_16FlashAttnBwdSm80INS1_25CollectiveMainloopBwdSm80ILi2ELi2EN4cute5tupleIJNS5_1CILi128EEES8_NS7_ILi64EEEEEENS_10bfloat16_tEfNS_4arch4Sm80ELb1ELb0ELb1ELb1ELb0ELb0ELb0ELb0ELi2ELi4ELi4ELi4ELb0EEENS1_24CollectiveEpilogueBwdGQAISA_fSD_Li256ELb1ELb0EEENS1_25SingleTileBwdLPTSchedulerILb1ELi128ELb0EEEEEEEEEvNT_6ParamsE$_ZN4cute5tupleIJNS0_IJNS_1CILi1EEENS1_ILi2EEES3_EEENS0_IJS2_NS1_ILi256EEEiEEEEEC2ERKS4_RKS6_) ;  /* 0xffffbd1000007944 */ /* 0x022fea0003c3ffff */
[----:B------:R1:W5:Y:S01]  /*f010*/  LDL R2, [R1+0x1388] ;  /* 0x0013880001027983 */ /* 0x0003620000100800 */
[----:B------:R-:W-:-:S04]  /*f020*/  MOV R55, 0x0 ;  /* 0x0000000000377802 */ /* 0x000fc80000000f00 */
[----:B------:R-:W-:Y:S05]  /*f030*/  RET.REL.NODEC R54 `(_ZN7cutlass13device_kernelIN5flash19enable_sm80_to_sm89INS1_16FlashAttnBwdSm80INS1_25CollectiveMainloopBwdSm80ILi2ELi2EN4cute5tupleIJNS5_1CILi128EEES8_NS7_ILi64EEEEEENS_10bfloat16_tEfNS_4arch4Sm80ELb1ELb0ELb1ELb1ELb0ELb0ELb0ELb0ELi2ELi4ELi4ELi4ELb0EEENS1_24CollectiveEpilogueBwdGQAISA_fSD_Li256ELb1ELb0EEENS1_25SingleTileBwdLPTSchedulerILb1ELi128ELb0EEEEEEEEEvNT_6ParamsE) ;  /* 0xffff0fc036007950 */ /* 0x000fea0003c3ffff */
        .type           $_ZN7cutlass13device_kernelIN5flash19enable_sm80_to_sm89INS1_16FlashAttnBwdSm80INS1_25CollectiveMainloopBwdSm80ILi2ELi2EN4cute5tupleIJNS5_1CILi128EEES8_NS7_ILi64EEEEEENS_10bfloat16_tEfNS_4arch4Sm80ELb1ELb0ELb1ELb1ELb0ELb0ELb0ELb0ELi2ELi4ELi4ELi4ELb0EEENS1_24CollectiveEpilogueBwdGQAISA_fSD_Li256ELb1ELb0EEENS1_25SingleTileBwdLPTSchedulerILb1ELi128ELb0EEEEEEEEEvNT_6ParamsE$_ZZN4cute6upcastILi2ENS_5tupleIJNS_1CILi2EEES3_EEENS1_IJiNS2_ILi8192EEEEEEEEDaRKT0_RKT1_ENKUlRKT_RKT0_E_clIS3_iEEDaSF_SI_,@function
        .size           $_ZN7cutlass13device_kernelIN5flash19enable_sm80_to_sm89INS1_16FlashAttnBwdSm80INS1_25CollectiveMainloopBwdSm80ILi2ELi2EN4cute5tupleIJNS5_1CILi128EEES8_NS7_ILi64EEEEEENS_10bfloat16_tEfNS_4arch4Sm80ELb1ELb0ELb1ELb1ELb0ELb0ELb0ELb0ELi2ELi4ELi4ELi4ELb0EEENS1_24CollectiveEpilogueBwdGQAISA_fSD_Li256ELb1ELb0EEENS1_25SingleTileBwdLPTSchedulerILb1ELi128ELb0EEEEEEEEEvNT_6ParamsE$_ZZN4cute6upcastILi2ENS_5tupleIJNS_1CILi2EEES3_EEENS1_IJiNS2_ILi8192EEEEEEEEDaRKT0_RKT1_ENKUlRKT_RKT0_E_clIS3_iEEDaSF_SI_,($_ZN7cutlass13device_kernelIN5flash19enable_sm80_to_sm89INS1_16FlashAttnBwdSm80INS1_25CollectiveMainloopBwdSm80ILi2ELi2EN4cute5tupleIJNS5_1CILi128EEES8_NS7_ILi64EEEEEENS_10bfloat16_tEfNS_4arch4Sm80ELb1ELb0ELb1ELb1ELb0ELb0ELb0ELb0ELi2ELi4ELi4ELi4ELb0EEENS1_24CollectiveEpilogueBwdGQAISA_fSD_Li256ELb1ELb0EEENS1_25SingleTileBwdLPTSchedulerILb1ELi128ELb0EEEEEEEEEvNT_6ParamsE$_ZZN4cute6upcastILi2ENS_5tupleIJNS_1CILi2EEES3_S3_EEENS1_IJNS2_ILi1EEENS2_ILi512EEEiEEEEEDaRKT0_RKT1_ENKUlRKT_RKT0_E_clIS3_iEEDaSG_SJ_ - $_ZN7cutlass13device_kernelIN5flash19enable_sm80_to_sm89INS1_16FlashAttnBwdSm80INS1_25CollectiveMainloopBwdSm80ILi2ELi2EN4cute5tupleIJNS5_1CILi128EEES8_NS7_ILi64EEEEEENS_10bfloat16_tEfNS_4arch4Sm80ELb1ELb0ELb1ELb1ELb0ELb0ELb0ELb0ELi2ELi4ELi4ELi4ELb0EEENS1_24CollectiveEpilogueBwdGQAISA_fSD_Li256ELb1ELb0EEENS1_25SingleTileBwdLPTSchedulerILb1ELi128ELb0EEEEEEEEEvNT_6ParamsE$_ZZN4cute6upcastILi2ENS_5tupleIJNS_1CILi2EEES3_EEENS1_IJiNS2_ILi8192EEEEEEEEDaRKT0_RKT1_ENKUlRKT_RKT0_E_clIS3_iEEDaSF_SI_)
$_ZN7cutlass13device_kernelIN5flash19enable_sm80_to_sm89INS1_16FlashAttnBwdSm80INS1_25CollectiveMainloopBwdSm80ILi2ELi2EN4cute5tupleIJNS5_1CILi128EEES8_NS7_ILi64EEEEEENS_10bfloat16_tEfNS_4arch4Sm80ELb1ELb0ELb1ELb1ELb0ELb0ELb0ELb0ELi2ELi4ELi4ELi4ELb0EEENS1_24CollectiveEpilogueBwdGQAISA_fSD_Li256ELb1ELb0EEENS1_25SingleTileBwdLPTSchedulerILb1ELi128ELb0EEEEEEEEEvNT_6ParamsE$_ZZN4cute6upcastILi2ENS_5tupleIJNS_1CILi2EEES3_EEENS1_IJiNS2_ILi8192EEEEEEEEDaRKT0_RKT1_ENKUlRKT_RKT0_E_clIS3_iEEDaSF_SI_:
[----:B------:R-:W-:Y:S02]  /*f040*/  LEA.HI R3, R3, R3, RZ, 0x1 ;  /* 0x0000000303037211 */ /* 0x000fe400078f08ff */
[----:B------:R-:W-:Y:S02]  /*f050*/  IADD3 R2, R1, 0x1388, RZ ;  /* 0x0000138801027810 */ /* 0x000fe40007ffe0ff */
[----:B------:R-:W-:Y:S02]  /*f060*/  SHF.R.S32.HI R3, RZ, 0x1, R3 ;  /* 0x00000001ff037819 */ /* 0x000fe40000011403 */
[----:B------:R-:W-:Y:S02]  /*f070*/  IADD3 R2, R2, c[0x0][0x20], RZ ;  /* 0x0000080002027a10 */ /* 0x000fe40007ffe0ff */
[----:B------:R-:W-:Y:S02]  /*f080*/  MOV R6, 0xf0a0 ;  /* 0x0000f0a000067802 */ /* 0x000fe40000000f00 */
[----:B------:R-:W-:Y:S05]  /*f090*/  CALL.REL.NOINC `($_ZN7cutlass13device_kernelIN5flash19enable_sm80_to_sm89INS1_16FlashAttnBwdSm80INS1_25CollectiveMainloopBwdSm80ILi2ELi2EN4cute5tupleIJNS5_1CILi128EEES8_NS7_ILi64EEEEEENS_10bfloat16_tEfNS_4arch4Sm80ELb1ELb0ELb1ELb1ELb0ELb0ELb0ELb0ELi2ELi4ELi4ELi4ELb0EEENS1_24CollectiveEpilogueBwdGQAISA_fSD_Li256ELb1ELb0EEENS1_25SingleTileBwdLPTSchedulerILb1ELi128ELb0EEEEEEEEEvNT_6ParamsE$_ZN4cute5tupleIJNS_1CILi2EEEiEEC2ERKS2_RKi) ;  /* 0xffffbff000007944 */ /* 0x000fea0003c3ffff */
[----:B------:R1:W5:Y:S01]  /*f0a0*/  LDL R2, [R1+0x1388] ;  /* 0x0013880001027983 */ /* 0x0003620000100800 */
[----:B------:R-:W-:-:S04]  /*f0b0*/  MOV R53, 0x0 ;  /* 0x0000000000357802 */ /* 0x000fc80000000f00 */
[----:B------:R-:W-:Y:S05]  /*f0c0*/  RET.REL.NODEC R52 `(_ZN7cutlass13device_kernelIN5flash19enable_sm80_to_sm89INS1_16FlashAttnBwdSm80INS1_25CollectiveMainloopBwdSm80ILi2ELi2EN4cute5tupleIJNS5_1CILi128EEES8_NS7_ILi64EEEEEENS_10bfloat16_tEfNS_4arch4Sm80ELb1ELb0ELb1ELb1ELb0ELb0ELb0ELb0ELi2ELi4ELi4ELi4ELb0EEENS1_24CollectiveEpilogueBwdGQAISA_fSD_Li256ELb1ELb0EEENS1_25SingleTileBwdLPTSchedulerILb1ELi128ELb0EEEEEEEEEvNT_6ParamsE) ;  /* 0xffff0f3034007950 */ /* 0x000fea0003c3ffff */
        .type           $_ZN7cutlass13device_kernelIN5flash19enable_sm80_to_sm89INS1_16FlashAttnBwdSm80INS1_25CollectiveMainloopBwdSm80ILi2ELi2EN4cute5tupleIJNS5_1CILi128EEES8_NS7_ILi64EEEEEENS_10bfloat16_tEfNS_4arch4Sm80ELb1ELb0ELb1ELb1ELb0ELb0ELb0ELb0ELi2ELi4ELi4ELi4ELb0EEENS1_24CollectiveEpilogueBwdGQAISA_fSD_Li256ELb1ELb0EEENS1_25SingleTileBwdLPTSchedulerILb1ELi128ELb0EEEEEEEEEvNT_6ParamsE$_ZZN4cute6upcastILi2ENS_5tupleIJNS_1CILi2EEES3_S3_EEENS1_IJNS2_ILi1EEENS2_ILi512EEEiEEEEEDaRKT0_RKT1_ENKUlRKT_RKT0_E_clIS3_iEEDaSG_SJ_,@function
        .size           $_ZN7cutlass13device_kernelIN5flash19enable_sm80_to_sm89INS1_16FlashAttnBwdSm80INS1_25CollectiveMainloopBwdSm80ILi2ELi2EN4cute5tupleIJNS5_1CILi128EEES8_NS7_ILi64EEEEEENS_10bfloat16_tEfNS_4arch4Sm80ELb1ELb0ELb1ELb1ELb0ELb0ELb0ELb0ELi2ELi4ELi4ELi4ELb0EEENS1_24CollectiveEpilogueBwdGQAISA_fSD_Li256ELb1ELb0EEENS1_25SingleTileBwdLPTSchedulerILb1ELi128ELb0EEEEEEEEEvNT_6ParamsE$_ZZN4cute6upcastILi2ENS_5tupleIJNS_1CILi2EEES3_S3_EEENS1_IJNS2_ILi1EEENS2_ILi512EEEiEEEEEDaRKT0_RKT1_ENKUlRKT_RKT0_E_clIS3_iEEDaSG_SJ_,($_ZN7cutlass13device_kernelIN5flash19enable_sm80_to_sm89INS1_16FlashAttnBwdSm80INS1_25CollectiveMainloopBwdSm80ILi2ELi2EN4cute5tupleIJNS5_1CILi128EEES8_NS7_ILi64EEEEEENS_10bfloat16_tEfNS_4arch4Sm80ELb1ELb0ELb1ELb1ELb0ELb0ELb0ELb0ELi2ELi4ELi4ELi4ELb0EEENS1_24CollectiveEpilogueBwdGQAISA_fSD_Li256ELb1ELb0EEENS1_25SingleTileBwdLPTSchedulerILb1ELi128ELb0EEEEEEEEEvNT_6ParamsE$_ZZN4cute7crd2crdINS_5tupleIJiiiNS_1CILi0EEEEEENS1_IJNS2_ILi32EEENS2_ILi4EEENS2_ILi2EEENS2_ILi1EEEEEENS1_IJS8_S8_S8_S8_EEEEEDaRKT_RKT0_RKT1_ENKUlRKT_RKT0_RKT1_E_clIiS5_S8_EEDaSM_SP_SS_ - $_ZN7cutlass13device_kernelIN5flash19enable_sm80_to_sm89INS1_16FlashAttnBwdSm80INS1_25CollectiveMainloopBwdSm80ILi2ELi2EN4cute5tupleIJNS5_1CILi128EEES8_NS7_ILi64EEEEEENS_10bfloat16_tEfNS_4arch4Sm80ELb1ELb0ELb1ELb1ELb0ELb0ELb0ELb0ELi2ELi4ELi4ELi4ELb0EEENS1_24CollectiveEpilogueBwdGQAISA_fSD_Li256ELb1ELb0EEENS1_25SingleTileBwdLPTSchedulerILb1ELi128ELb0EEEEEEEEEvNT_6ParamsE$_ZZN4cute6upcastILi2ENS_5tupleIJNS_1CILi2EEES3_S3_EEENS1_IJNS2_ILi1EEENS2_ILi512EEEiEEEEEDaRKT0_RKT1_ENKUlRKT_RKT0_E_clIS3_iEEDaSG_SJ_)
$_ZN7cutlass13device_kernelIN5flash19enable_sm80_to_sm89INS1_16FlashAttnBwdSm80INS1_25CollectiveMainloopBwdSm80ILi2ELi2EN4cute5tupleIJNS5_1CILi128EEES8_NS7_ILi64EEEEEENS_10bfloat16_tEfNS_4arch4Sm80ELb1ELb0ELb1ELb1ELb0ELb0ELb0ELb0ELi2ELi4ELi4ELi4ELb0EEENS1_24CollectiveEpilogueBwdGQAISA_fSD_Li256ELb1ELb0EEENS1_25SingleTileBwdLPTSchedulerILb1ELi128ELb0EEEEEEEEEvNT_6ParamsE$_ZZN4cute6upcastILi2ENS_5tupleIJNS_1CILi2EEES3_S3_EEENS1_IJNS2_ILi1EEENS2_ILi512EEEiEEEEEDaRKT0_RKT1_ENKUlRKT_RKT0_E_clIS3_iEEDaSG_SJ_:
        /* <DEDUP_REMOVED lines=9> */
        .type           $_ZN7cutlass13device_kernelIN5flash19enable_sm80_to_sm89INS1_16FlashAttnBwdSm80INS1_25CollectiveMainloopBwdSm80ILi2ELi2EN4cute5tupleIJNS5_1CILi128EEES8_NS7_ILi64EEEEEENS_10bfloat16_tEfNS_4arch4Sm80ELb1ELb0ELb1ELb1ELb0ELb0ELb0ELb0ELi2ELi4ELi4ELi4ELb0EEENS1_24CollectiveEpilogueBwdGQAISA_fSD_Li256ELb1ELb0EEENS1_25SingleTileBwdLPTSchedulerILb1ELi128ELb0EEEEEEEEEvNT_6ParamsE$_ZZN4cute7crd2crdINS_5tupleIJiiiNS_1CILi0EEEEEENS1_IJNS2_ILi32EEENS2_ILi4EEENS2_ILi2EEENS2_ILi1EEEEEENS1_IJS8_S8_S8_S8_EEEEEDaRKT_RKT0_RKT1_ENKUlRKT_RKT0_RKT1_E_clIiS5_S8_EEDaSM_SP_SS_,@function
        .size           $_ZN7cutlass13device_kernelIN5flash19enable_sm80_to_sm89INS1_16FlashAttnBwdSm80INS1_25CollectiveMainloopBwdSm80ILi2ELi2EN4cute5tupleIJNS5_1CILi128EEES8_NS7_ILi64EEEEEENS_10bfloat16_tEfNS_4arch4Sm80ELb1ELb0ELb1ELb1ELb0ELb0ELb0ELb0ELi2ELi4ELi4ELi4ELb0EEENS1_24CollectiveEpilogueBwdGQAISA_fSD_Li256ELb1ELb0EEENS1_25SingleTileBwdLPTSchedulerILb1ELi128ELb0EEEEEEEEEvNT_6ParamsE$_ZZN4cute7crd2crdINS_5tupleIJiiiNS_1CILi0EEEEEENS1_IJNS2_ILi32EEENS2_ILi4EEENS2_ILi2EEENS2_ILi1EEEEEENS1_IJS8_S8_S8_S8_EEEEEDaRKT_RKT0_RKT1_ENKUlRKT_RKT0_RKT1_E_clIiS5_S8_EEDaSM_SP_SS_,($_ZN7cutlass13device_kernelIN5flash19enable_sm80_to_sm89INS1_16FlashAttnBwdSm80INS1_25CollectiveMainloopBwdSm80ILi2ELi2EN4cute5tupleIJNS5_1CILi128EEES8_NS7_ILi64EEEEEENS_10bfloat16_tEfNS_4arch4Sm80ELb1ELb0ELb1ELb1ELb0ELb0ELb0ELb0ELi2ELi4ELi4ELi4ELb0EEENS1_24CollectiveEpilogueBwdGQAISA_fSD_Li256ELb1ELb0EEENS1_25SingleTileBwdLPTSchedulerILb1ELi128ELb0EEEEEEEEEvNT_6ParamsE$_ZZN4cute7crd2crdINS_5tupleIJiiiNS_1CILi0EEEEEENS1_IJNS2_ILi32EEENS2_ILi4EEENS2_ILi2EEENS2_ILi1EEEEEENS1_IJS8_S8_S8_S8_EEEEEDaRKT_RKT0_RKT1_ENKUlRKT_RKT0_RKT1_E_clIiS6_S8_EEDaSM_SP_SS_ - $_ZN7cutlass13device_kernelIN5flash19enable_sm80_to_sm89INS1_16FlashAttnBwdSm80INS1_25CollectiveMainloopBwdSm80ILi2ELi2EN4cute5tupleIJNS5_1CILi128EEES8_NS7_ILi64EEEEEENS_10bfloat16_tEfNS_4arch4Sm80ELb1ELb0ELb1ELb1ELb0ELb0ELb0ELb0ELi2ELi4ELi4ELi4ELb0EEENS1_24CollectiveEpilogueBwdGQAISA_fSD_Li256ELb1ELb0EEENS1_25SingleTileBwdLPTSchedulerILb1ELi128ELb0EEEEEEEEEvNT_6ParamsE$_ZZN4cute7crd2crdINS_5tupleIJiiiNS_1CILi0EEEEEENS1_IJNS2_ILi32EEENS2_ILi4EEENS2_ILi2EEENS2_ILi1EEEEEENS1_IJS8_S8_S8_S8_EEEEEDaRKT_RKT0_RKT1_ENKUlRKT_RKT0_RKT1_E_clIiS5_S8_EEDaSM_SP_SS_)
$_ZN7cutlass13device_kernelIN5flash19enable_sm80_to_sm89INS1_16FlashAttnBwdSm80INS1_25CollectiveMainloopBwdSm80ILi2ELi2EN4cute5tupleIJNS5_1CILi128EEES8_NS7_ILi64EEEEEENS_10bfloat16_tEfNS_4arch4Sm80ELb1ELb0ELb1ELb1ELb0ELb0ELb0ELb0ELi2ELi4ELi4ELi4ELb0EEENS1_24CollectiveEpilogueBwdGQAISA_fSD_Li256ELb1ELb0EEENS1_25SingleTileBwdLPTSchedulerILb1ELi128ELb0EEEEEEEEEvNT_6ParamsE$_ZZN4cute7crd2crdINS_5tupleIJiiiNS_1CILi0EEEEEENS1_IJNS2_ILi32EEENS2_ILi4EEENS2_ILi2EEENS2_ILi1EEEEEENS1_IJS8_S8_S8_S8_EEEEEDaRKT_RKT0_RKT1_ENKUlRKT_RKT0_RKT1_E_clIiS5_S8_EEDaSM_SP_SS_:
[----:B------:R-:W-:Y:S02]  /*f160*/  MOV R8, R4 ;  /* 0x0000000400087202 */ /* 0x000fe40000000f00 */
[----:B------:R-:W-:-:S04]  /*f170*/  MOV R9, 0x0 ;  /* 0x0000000000097802 */ /* 0x000fc80000000f00 */
[----:B------:R-:W-:Y:S05]  /*f180*/  RET.REL.NODEC R8 `(_ZN7cutlass13device_kernelIN5flash19enable_sm80_to_sm89INS1_16FlashAttnBwdSm80INS1_25CollectiveMainloopBwdSm80ILi2ELi2EN4cute5tupleIJNS5_1CILi128EEES8_NS7_ILi64EEEEEENS_10bfloat16_tEfNS_4arch4Sm80ELb1ELb0ELb1ELb1ELb0ELb0ELb0ELb0ELi2ELi4ELi4ELi4ELb0EEENS1_24CollectiveEpilogueBwdGQAISA_fSD_Li256ELb1ELb0EEENS1_25SingleTileBwdLPTSchedulerILb1ELi128ELb0EEEEEEEEEvNT_6ParamsE) ;  /* 0xffff0e7008007950 */ /* 0x000fea0003c3ffff */
        .type           $_ZN7cutlass13device_kernelIN5flash19enable_sm80_to_sm89INS1_16FlashAttnBwdSm80INS1_25CollectiveMainloopBwdSm80ILi2ELi2EN4cute5tupleIJNS5_1CILi128EEES8_NS7_ILi64EEEEEENS_10bfloat16_tEfNS_4arch4Sm80ELb1ELb0ELb1ELb1ELb0ELb0ELb0ELb0ELi2ELi4ELi4ELi4ELb0EEENS1_24CollectiveEpilogueBwdGQAISA_fSD_Li256ELb1ELb0EEENS1_25SingleTileBwdLPTSchedulerILb1ELi128ELb0EEEEEEEEEvNT_6ParamsE$_ZZN4cute7crd2crdINS_5tupleIJiiiNS_1CILi0EEEEEENS1_IJNS2_ILi32EEENS2_ILi4EEENS2_ILi2EEENS2_ILi1EEEEEENS1_IJS8_S8_S8_S8_EEEEEDaRKT_RKT0_RKT1_ENKUlRKT_RKT0_RKT1_E_clIiS6_S8_EEDaSM_SP_SS_,@function
        .size           $_ZN7cutlass13device_kernelIN5flash19enable_sm80_to_sm89INS1_16FlashAttnBwdSm80INS1_25CollectiveMainloopBwdSm80ILi2ELi2EN4cute5tupleIJNS5_1CILi128EEES8_NS7_ILi64EEEEEENS_10bfloat16_tEfNS_4arch4Sm80ELb1ELb0ELb1ELb1ELb0ELb0ELb0ELb0ELi2ELi4ELi4ELi4ELb0EEENS1_24CollectiveEpilogueBwdGQAISA_fSD_Li256ELb1ELb0EEENS1_25SingleTileBwdLPTSchedulerILb1ELi128ELb0EEEEEEEEEvNT_6ParamsE$_ZZN4cute7crd2crdINS_5tupleIJiiiNS_1CILi0EEEEEENS1_IJNS2_ILi32EEENS2_ILi4EEENS2_ILi2EEENS2_ILi1EEEEEENS1_IJS8_S8_S8_S8_EEEEEDaRKT_RKT0_RKT1_ENKUlRKT_RKT0_RKT1_E_clIiS6_S8_EEDaSM_SP_SS_,($_ZN7cutlass13device_kernelIN5flash19enable_sm80_to_sm89INS1_16FlashAttnBwdSm80INS1_25CollectiveMainloopBwdSm80ILi2ELi2EN4cute5tupleIJNS5_1CILi128EEES8_NS7_ILi64EEEEEENS_10bfloat16_tEfNS_4arch4Sm80ELb1ELb0ELb1ELb1ELb0ELb0ELb0ELb0ELi2ELi4ELi4ELi4ELb0EEENS1_24CollectiveEpilogueBwdGQAISA_fSD_Li256ELb1ELb0EEENS1_25SingleTileBwdLPTSchedulerILb1ELi128ELb0EEEEEEEEEvNT_6ParamsE$_ZZN4cute7crd2crdINS_5tupleIJiiiNS_1CILi0EEEEEENS1_IJNS2_ILi32EEENS2_ILi4EEENS2_ILi2EEENS2_ILi1EEEEEENS1_IJS8_S8_S8_S8_EEEEEDaRKT_RKT0_RKT1_ENKUlRKT_RKT0_RKT1_E_clIiS7_S8_EEDaSM_SP_SS_ - $_ZN7cutlass13device_kernelIN5flash19enable_sm80_to_sm89INS1_16FlashAttnBwdSm80INS1_25CollectiveMainloopBwdSm80ILi2ELi2EN4cute5tupleIJNS5_1CILi128EEES8_NS7_ILi64EEEEEENS_10bfloat16_tEfNS_4arch4Sm80ELb1ELb0ELb1ELb1ELb0ELb0ELb0ELb0ELi2ELi4ELi4ELi4ELb0EEENS1_24CollectiveEpilogueBwdGQAISA_fSD_Li256ELb1ELb0EEENS1_25SingleTileBwdLPTSchedulerILb1ELi128ELb0EEEEEEEEEvNT_6ParamsE$_ZZN4cute7crd2crdINS_5tupleIJiiiNS_1CILi0EEEEEENS1_IJNS2_ILi32EEENS2_ILi4EEENS2_ILi2EEENS2_ILi1EEEEEENS1_IJS8_S8_S8_S8_EEEEEDaRKT_RKT0_RKT1_ENKUlRKT_RKT0_RKT1_E_clIiS6_S8_EEDaSM_SP_SS_)
$_ZN7cutlass13device_kernelIN5flash19enable_sm80_to_sm89INS1_16FlashAttnBwdSm80INS1_25CollectiveMainloopBwdSm80ILi2ELi2EN4cute5tupleIJNS5_1CILi128EEES8_NS7_ILi64EEEEEENS_10bfloat16_tEfNS_4arch4Sm80ELb1ELb0ELb1ELb1ELb0ELb0ELb0ELb0ELi2ELi4ELi4ELi4ELb0EEENS1_24CollectiveEpilogueBwdGQAISA_fSD_Li256ELb1ELb0EEENS1_25SingleTileBwdLPTSchedulerILb1ELi128ELb0EEEEEEEEEvNT_6ParamsE$_ZZN4cute7crd2crdINS_5tupleIJiiiNS_1CILi0EEEEEENS1_IJNS2_ILi32EEENS2_ILi4EEENS2_ILi2EEENS2_ILi1EEEEEENS1_IJS8_S8_S8_S8_EEEEEDaRKT_RKT0_RKT1_ENKUlRKT_RKT0_RKT1_E_clIiS6_S8_EEDaSM_SP_SS_:
[----:B------:R-:W-:Y:S02]  /*f190*/  MOV R10, R2 ;  /* 0x00000002000a7202 */ /* 0x000fe40000000f00 */
[----:B------:R-:W-:-:S04]  /*f1a0*/  MOV R11, 0x0 ;  /* 0x00000000000b7802 */ /* 0x000fc80000000f00 */
[----:B------:R-:W-:Y:S05]  /*f1b0*/  RET.REL.NODEC R10 `(_ZN7cutlass13device_kernelIN5flash19enable_sm80_to_sm89INS1_16FlashAttnBwdSm80INS1_25CollectiveMainloopBwdSm80ILi2ELi2EN4cute5tupleIJNS5_1CILi128EEES8_NS7_ILi64EEEEEENS_10bfloat16_tEfNS_4arch4Sm80ELb1ELb0ELb1ELb1ELb0ELb0ELb0ELb0ELi2ELi4ELi4ELi4ELb0EEENS1_24CollectiveEpilogueBwdGQAISA_fSD_Li256ELb1ELb0EEENS1_25SingleTileBwdLPTSchedulerILb1ELi128ELb0EEEEEEEEEvNT_6ParamsE) ;  /* 0xffff0e400a007950 */ /* 0x000fea0003c3ffff */
        .type           $_ZN7cutlass13device_kernelIN5flash19enable_sm80_to_sm89INS1_16FlashAttnBwdSm80INS1_25CollectiveMainloopBwdSm80ILi2ELi2EN4cute5tupleIJNS5_1CILi128EEES8_NS7_ILi64EEEEEENS_10bfloat16_tEfNS_4arch4Sm80ELb1ELb0ELb1ELb1ELb0ELb0ELb0ELb0ELi2ELi4ELi4ELi4ELb0EEENS1_24CollectiveEpilogueBwdGQAISA_fSD_Li256ELb1ELb0EEENS1_25SingleTileBwdLPTSchedulerILb1ELi128ELb0EEEEEEEEEvNT_6ParamsE$_ZZN4cute7crd2crdINS_5tupleIJiiiNS_1CILi0EEEEEENS1_IJNS2_ILi32EEENS2_ILi4EEENS2_ILi2EEENS2_ILi1EEEEEENS1_IJS8_S8_S8_S8_EEEEEDaRKT_RKT0_RKT1_ENKUlRKT_RKT0_RKT1_E_clIiS7_S8_EEDaSM_SP_SS_,@function
        .size           $_ZN7cutlass13device_kernelIN5flash19enable_sm80_to_sm89INS1_16FlashAttnBwdSm80INS1_25CollectiveMainloopBwdSm80ILi2ELi2EN4cute5tupleIJNS5_1CILi128EEES8_NS7_ILi64EEEEEENS_10bfloat16_tEfNS_4arch4Sm80ELb1ELb0ELb1ELb1ELb0ELb0ELb0ELb0ELi2ELi4ELi4ELi4ELb0EEENS1_24CollectiveEpilogueBwdGQAISA_fSD_Li256ELb1ELb0EEENS1_25SingleTileBwdLPTSchedulerILb1ELi128ELb0EEEEEEEEEvNT_6ParamsE$_ZZN4cute7crd2crdINS_5tupleIJiiiNS_1CILi0EEEEEENS1_IJNS2_ILi32EEENS2_ILi4EEENS2_ILi2EEENS2_ILi1EEEEEENS1_IJS8_S8_S8_S8_EEEEEDaRKT_RKT0_RKT1_ENKUlRKT_RKT0_RKT1_E_clIiS7_S8_EEDaSM_SP_SS_,($_ZN7cutlass13device_kernelIN5flash19enable_sm80_to_sm89INS1_16FlashAttnBwdSm80INS1_25CollectiveMainloopBwdSm80ILi2ELi2EN4cute5tupleIJNS5_1CILi128EEES8_NS7_ILi64EEEEEENS_10bfloat16_tEfNS_4arch4Sm80ELb1ELb0ELb1ELb1ELb0ELb0ELb0ELb0ELi2ELi4ELi4ELi4ELb0EEENS1_24CollectiveEpilogueBwdGQAISA_fSD_Li256ELb1ELb0EEENS1_25SingleTileBwdLPTSchedulerILb1ELi128ELb0EEEEEEEEEvNT_6ParamsE$_ZZN4cute7flattenINS_5tupleIJNS1_IJNS_1CILi0EEENS1_IJNS2_ILi1EEENS2_ILi512EEEiEEEEEENS2_ILi4096EEENS1_IJiNS2_ILi8192EEEEEEEEEEEDaRKT_ENKUlRKT_E_clIS7_EEDaSH_ - $_ZN7cutlass13device_kernelIN5flash19enable_sm80_to_sm89INS1_16FlashAttnBwdSm80INS1_25CollectiveMainloopBwdSm80ILi2ELi2EN4cute5tupleIJNS5_1CILi128EEES8_NS7_ILi64EEEEEENS_10bfloat16_tEfNS_4arch4Sm80ELb1ELb0ELb1ELb1ELb0ELb0ELb0ELb0ELi2ELi4ELi4ELi4ELb0EEENS1_24CollectiveEpilogueBwdGQAISA_fSD_Li256ELb1ELb0EEENS1_25SingleTileBwdLPTSchedulerILb1ELi128ELb0EEEEEEEEEvNT_6ParamsE$_ZZN4cute7crd2crdINS_5tupleIJiiiNS_1CILi0EEEEEENS1_IJNS2_ILi32EEENS2_ILi4EEENS2_ILi2EEENS2_ILi1EEEEEENS1_IJS8_S8_S8_S8_EEEEEDaRKT_RKT0_RKT1_ENKUlRKT_RKT0_RKT1_E_clIiS7_S8_EEDaSM_SP_SS_)
$_ZN7cutlass13device_kernelIN5flash19enable_sm80_to_sm89INS1_16FlashAttnBwdSm80INS1_25CollectiveMainloopBwdSm80ILi2ELi2EN4cute5tupleIJNS5_1CILi128EEES8_NS7_ILi64EEEEEENS_10bfloat16_tEfNS_4arch4Sm80ELb1ELb0ELb1ELb1ELb0ELb0ELb0ELb0ELi2ELi4ELi4ELi4ELb0EEENS1_24CollectiveEpilogueBwdGQAISA_fSD_Li256ELb1ELb0EEENS1_25SingleTileBwdLPTSchedulerILb1ELi128ELb0EEEEEEEEEvNT_6ParamsE$_ZZN4cute7crd2crdINS_5tupleIJiiiNS_1CILi0EEEEEENS1_IJNS2_ILi32EEENS2_ILi4EEENS2_ILi2EEENS2_ILi1EEEEEENS1_IJS8_S8_S8_S8_EEEEEDaRKT_RKT0_RKT1_ENKUlRKT_RKT0_RKT1_E_clIiS7_S8_EEDaSM_SP_SS_:
[----:B------:R-:W-:-:S04]  /*f1c0*/  MOV R3, 0x0 ;  /* 0x0000000000037802 */ /* 0x000fc80000000f00 */
[----:B------:R-:W-:Y:S05]  /*f1d0*/  RET.REL.NODEC R2 `(_ZN7cutlass13device_kernelIN5flash19enable_sm80_to_sm89INS1_16FlashAttnBwdSm80INS1_25CollectiveMainloopBwdSm80ILi2ELi2EN4cute5tupleIJNS5_1CILi128EEES8_NS7_ILi64EEEEEENS_10bfloat16_tEfNS_4arch4Sm80ELb1ELb0ELb1ELb1ELb0ELb0ELb0ELb0ELi2ELi4ELi4ELi4ELb0EEENS1_24CollectiveEpilogueBwdGQAISA_fSD_Li256ELb1ELb0EEENS1_25SingleTileBwdLPTSchedulerILb1ELi128ELb0EEEEEEEEEvNT_6ParamsE) ;  /* 0xffff0e2002007950 */ /* 0x000fea0003c3ffff */
        .type           $_ZN7cutlass13device_kernelIN5flash19enable_sm80_to_sm89INS1_16FlashAttnBwdSm80INS1_25CollectiveMainloopBwdSm80ILi2ELi2EN4cute5tupleIJNS5_1CILi128EEES8_NS7_ILi64EEEEEENS_10bfloat16_tEfNS_4arch4Sm80ELb1ELb0ELb1ELb1ELb0ELb0ELb0ELb0ELi2ELi4ELi4ELi4ELb0EEENS1_24CollectiveEpilogueBwdGQAISA_fSD_Li256ELb1ELb0EEENS1_25SingleTileBwdLPTSchedulerILb1ELi128ELb0EEEEEEEEEvNT_6ParamsE$_ZZN4cute7flattenINS_5tupleIJNS1_IJNS_1CILi0EEENS1_IJNS2_ILi1EEENS2_ILi512EEEiEEEEEENS2_ILi4096EEENS1_IJiNS2_ILi8192EEEEEEEEEEEDaRKT_ENKUlRKT_E_clIS7_EEDaSH_,@function
        .size           $_ZN7cutlass13device_kernelIN5flash19enable_sm80_to_sm89INS1_16FlashAttnBwdSm80INS1_25CollectiveMainloopBwdSm80ILi2ELi2EN4cute5tupleIJNS5_1CILi128EEES8_NS7_ILi64EEEEEENS_10bfloat16_tEfNS_4arch4Sm80ELb1ELb0ELb1ELb1ELb0ELb0ELb0ELb0ELi2ELi4ELi4ELi4ELb0EEENS1_24CollectiveEpilogueBwdGQAISA_fSD_Li256ELb1ELb0EEENS1_25SingleTileBwdLPTSchedulerILb1ELi128ELb0EEEEEEEEEvNT_6ParamsE$_ZZN4cute7flattenINS_5tupleIJNS1_IJNS_1CILi0EEENS1_IJNS2_ILi1EEENS2_ILi512EEEiEEEEEENS2_ILi4096EEENS1_IJiNS2_ILi8192EEEEEEEEEEEDaRKT_ENKUlRKT_E_clIS7_EEDaSH_,($_ZN7cutlass13device_kernelIN5flash19enable_sm80_to_sm89INS1_16FlashAttnBwdSm80INS1_25CollectiveMainloopBwdSm80ILi2ELi2EN4cute5tupleIJNS5_1CILi128EEES8_NS7_ILi64EEEEEENS_10bfloat16_tEfNS_4arch4Sm80ELb1ELb0ELb1ELb1ELb0ELb0ELb0ELb0ELi2ELi4ELi4ELi4ELb0EEENS1_24CollectiveEpilogueBwdGQAISA_fSD_Li256ELb1ELb0EEENS1_25SingleTileBwdLPTSchedulerILb1ELi128ELb0EEEEEEEEEvNT_6ParamsE$_ZZN4cute7flattenINS_5tupleIJNS1_IJNS_1CILi0EEENS1_IJNS2_ILi1EEENS2_ILi512EEEiEEEEEENS2_ILi4096EEENS1_IJiNS2_ILi8192EEEEEEEEEEEDaRKT_ENKUlRKT_E_clISA_EEDaSH_ - $_ZN7cutlass13device_kernelIN5flash19enable_sm80_to_sm89INS1_16FlashAttnBwdSm80INS1_25CollectiveMainloopBwdSm80ILi2ELi2EN4cute5tupleIJNS5_1CILi128EEES8_NS7_ILi64EEEEEENS_10bfloat16_tEfNS_4arch4Sm80ELb1ELb0ELb1ELb1ELb0ELb0ELb0ELb0ELi2ELi4ELi4ELi4ELb0EEENS1_24CollectiveEpilogueBwdGQAISA_fSD_Li256ELb1ELb0EEENS1_25SingleTileBwdLPTSchedulerILb1ELi128ELb0EEEEEEEEEvNT_6ParamsE$_ZZN4cute7flattenINS_5tupleIJNS1_IJNS_1CILi0EEENS1_IJNS2_ILi1EEENS2_ILi512EEEiEEEEEENS2_ILi4096EEENS1_IJiNS2_ILi8192EEEEEEEEEEEDaRKT_ENKUlRKT_E_clIS7_EEDaSH_)
$_ZN7cutlass13device_kernelIN5flash19enable_sm80_to_sm89INS1_16FlashAttnBwdSm80INS1_25CollectiveMainloopBwdSm80ILi2ELi2EN4cute5tupleIJNS5_1CILi128EEES8_NS7_ILi64EEEEEENS_10bfloat16_tEfNS_4arch4Sm80ELb1ELb0ELb1ELb1ELb0ELb0ELb0ELb0ELi2ELi4ELi4ELi4ELb0EEENS1_24CollectiveEpilogueBwdGQAISA_fSD_Li256ELb1ELb0EEENS1_25SingleTileBwdLPTSchedulerILb1ELi128ELb0EEEEEEEEEvNT_6ParamsE$_ZZN4cute7flattenINS_5tupleIJNS1_IJNS_1CILi0EEENS1_IJNS2_ILi1EEENS2_ILi512EEEiEEEEEENS2_ILi4096EEENS1_IJiNS2_ILi8192EEEEEEEEEEEDaRKT_ENKUlRKT_E_clIS7_EEDaSH_:
[----:B------:R-:W-:-:S06]  /*f1e0*/  IADD3 R3, R41, -c[0x0][0x20], RZ ;  /* 0x8000080029037a10 */ /* 0x000fcc0007ffe0ff */
[----:B------:R-:W5:Y:S01]  /*f1f0*/  LDL R3, [R3] ;  /* 0x0000000003037983 */ /* 0x000f620000100800 */
[----:B------:R-:W-:-:S03]  /*f200*/  MOV R2, 0xf220 ;  /* 0x0000f22000027802 */ /* 0x000fc60000000f00 */
[----:B-----5:R-:W-:Y:S05]  /*f210*/  CALL.REL.NOINC `($_ZN7cutlass13device_kernelIN5flash19enable_sm80_to_sm89INS1_16FlashAttnBwdSm80INS1_25CollectiveMainloopBwdSm80ILi2ELi2EN4cute5tupleIJNS5_1CILi128EEES8_NS7_ILi64EEEEEENS_10bfloat16_tEfNS_4arch4Sm80ELb1ELb0ELb1ELb1ELb0ELb0ELb0ELb0ELi2ELi4ELi4ELi4ELb0EEENS1_24CollectiveEpilogueBwdGQAISA_fSD_Li256ELb1ELb0EEENS1_25SingleTileBwdLPTSchedulerILb1ELi128ELb0EEEEEEEEEvNT_6ParamsE$_ZZN4cute16flatten_to_tupleINS_5tupleIJNS_1CILi0EEENS1_IJNS2_ILi1EEENS2_ILi512EEEiEEEEEEEEDaRKT_ENKUlRKT_E_clIS6_EEDaSD_) ;  /* 0xffffd3d000007944 */ /* 0x020fea0003c3ffff */
[----:B------:R-:W-:Y:S02]  /*f220*/  MOV R10, 0xf240 ;  /* 0x0000f240000a7802 */ /* 0x000fe40000000f00 */
[----:B------:R-:W-:Y:S05]  /*f230*/  CALL.REL.NOINC `($_ZN7cutlass13device_kernelIN5flash19enable_sm80_to_sm89INS1_16FlashAttnBwdSm80INS1_25CollectiveMainloopBwdSm80ILi2ELi2EN4cute5tupleIJNS5_1CILi128EEES8_NS7_ILi64EEEEEENS_10bfloat16_tEfNS_4arch4Sm80ELb1ELb0ELb1ELb1ELb0ELb0ELb0ELb0ELi2ELi4ELi4ELi4ELb0EEENS1_24CollectiveEpilogueBwdGQAISA_fSD_Li256ELb1ELb0EEENS1_25SingleTileBwdLPTSchedulerILb1ELi128ELb0EEEEEEEEEvNT_6ParamsE$_ZZN4cute12filter_tupleINS_5tupleIJNS_1CILi0EEENS1_IJNS2_ILi1EEENS2_ILi512EEEiEEEEEEZNS_16flatten_to_tupleIS7_EEDaRKT_EUlRKT_E_EEDaSB_OT0_ENKUlDpSE_E_clIJNS1_IJS3_EEES6_EEEDaSI_) ;  /* 0xffffc7e000007944 */ /* 0x000fea0003c3ffff */
[----:B-----5:R-:W-:Y:S02]  /*f240*/  MOV R10, R2 ;  /* 0x00000002000a7202 */ /* 0x020fe40000000f00 */
[----:B------:R-:W-:Y:S02]  /*f250*/  MOV R2, R6 ;  /* 0x0000000600027202 */ /* 0x000fe40000000f00 */
[----:B------:R-:W-:-:S04]  /*f260*/  MOV R3, 0x0 ;  /* 0x0000000000037802 */ /* 0x000fc80000000f00 */
[----:B------:R-:W-:Y:S05]  /*f270*/  RET.REL.NODEC R2 `(_ZN7cutlass13device_kernelIN5flash19enable_sm80_to_sm89INS1_16FlashAttnBwdSm80INS1_25CollectiveMainloopBwdSm80ILi2ELi2EN4cute5tupleIJNS5_1CILi128EEES8_NS7_ILi64EEEEEENS_10bfloat16_tEfNS_4arch4Sm80ELb1ELb0ELb1ELb1ELb0ELb0ELb0ELb0ELi2ELi4ELi4ELi4ELb0EEENS1_24CollectiveEpilogueBwdGQAISA_fSD_Li256ELb1ELb0EEENS1_25SingleTileBwdLPTSchedulerILb1ELi128ELb0EEEEEEEEEvNT_6ParamsE) ;  /* 0xffff0d8002007950 */ /* 0x000fea0003c3ffff */
        .type           $_ZN7cutlass13device_kernelIN5flash19enable_sm80_to_sm89INS1_16FlashAttnBwdSm80INS1_25CollectiveMainloopBwdSm80ILi2ELi2EN4cute5tupleIJNS5_1CILi128EEES8_NS7_ILi64EEEEEENS_10bfloat16_tEfNS_4arch4Sm80ELb1ELb0ELb1ELb1ELb0ELb0ELb0ELb0ELi2ELi4ELi4ELi4ELb0EEENS1_24CollectiveEpilogueBwdGQAISA_fSD_Li256ELb1ELb0EEENS1_25SingleTileBwdLPTSchedulerILb1ELi128ELb0EEEEEEEEEvNT_6ParamsE$_ZZN4cute7flattenINS_5tupleIJNS1_IJNS_1CILi0EEENS1_IJNS2_ILi1EEENS2_ILi512EEEiEEEEEENS2_ILi4096EEENS1_IJiNS2_ILi8192EEEEEEEEEEEDaRKT_ENKUlRKT_E_clISA_EEDaSH_,@function
        .size           $_ZN7cutlass13device_kernelIN5flash19enable_sm80_to_sm89INS1_16FlashAttnBwdSm80INS1_25CollectiveMainloopBwdSm80ILi2ELi2EN4cute5tupleIJNS5_1CILi128EEES8_NS7_ILi64EEEEEENS_10bfloat16_tEfNS_4arch4Sm80ELb1ELb0ELb1ELb1ELb0ELb0ELb0ELb0ELi2ELi4ELi4ELi4ELb0EEENS1_24CollectiveEpilogueBwdGQAISA_fSD_Li256ELb1ELb0EEENS1_25SingleTileBwdLPTSchedulerILb1ELi128ELb0EEEEEEEEEvNT_6ParamsE$_ZZN4cute7flattenINS_5tupleIJNS1_IJNS_1CILi0EEENS1_IJNS2_ILi1EEENS2_ILi512EEEiEEEEEENS2_ILi4096EEENS1_IJiNS2_ILi8192EEEEEEEEEEEDaRKT_ENKUlRKT_E_clISA_EEDaSH_,($_ZN7cutlass13device_kernelIN5flash19enable_sm80_to_sm89INS1_16FlashAttnBwdSm80INS1_25CollectiveMainloopBwdSm80ILi2ELi2EN4cute5tupleIJNS5_1CILi128EEES8_NS7_ILi64EEEEEENS_10bfloat16_tEfNS_4arch4Sm80ELb1ELb0ELb1ELb1ELb0ELb0ELb0ELb0ELi2ELi4ELi4ELi4ELb0EEENS1_24CollectiveEpilogueBwdGQAISA_fSD_Li256ELb1ELb0EEENS1_25SingleTileBwdLPTSchedulerILb1ELi128ELb0EEEEEEEEEvNT_6ParamsE$_ZZN4cute7flattenINS_5tupleIJNS_1CILi1EEENS1_IJNS2_ILi8EEEiiEEENS2_ILi64EEENS1_IJiNS2_ILi144EEENS2_ILi288EEEEEENS2_ILi512EEEEEEEEDaRKT_ENKUlRKT_E_clIS5_EEDaSH_ - $_ZN7cutlass13device_kernelIN5flash19enable_sm80_to_sm89INS1_16FlashAttnBwdSm80INS1_25CollectiveMainloopBwdSm80ILi2ELi2EN4cute5tupleIJNS5_1CILi128EEES8_NS7_ILi64EEEEEENS_10bfloat16_tEfNS_4arch4Sm80ELb1ELb0ELb1ELb1ELb0ELb0ELb0ELb0ELi2ELi4ELi4ELi4ELb0EEENS1_24CollectiveEpilogueBwdGQAISA_fSD_Li256ELb1ELb0EEENS1_25SingleTileBwdLPTSchedulerILb1ELi128ELb0EEEEEEEEEvNT_6ParamsE$_ZZN4cute7flattenINS_5tupleIJNS1_IJNS_1CILi0EEENS1_IJNS2_ILi1EEENS2_ILi512EEEiEEEEEENS2_ILi4096EEENS1_IJiNS2_ILi8192EEEEEEEEEEEDaRKT_ENKUlRKT_E_clISA_EEDaSH_)
$_ZN7cutlass13device_kernelIN5flash19enable_sm80_to_sm89INS1_16FlashAttnBwdSm80INS1_25CollectiveMainloopBwdSm80ILi2ELi2EN4cute5tupleIJNS5_1CILi128EEES8_NS7_ILi64EEEEEENS_10bfloat16_tEfNS_4arch4Sm80ELb1ELb0ELb1ELb1ELb0ELb0ELb0ELb0ELi2ELi4ELi4ELi4ELb0EEENS1_24CollectiveEpilogueBwdGQAISA_fSD_Li256ELb1ELb0EEENS1_25SingleTileBwdLPTSchedulerILb1ELi128ELb0EEEEEEEEEvNT_6ParamsE$_ZZN4cute7flattenINS_5tupleIJNS1_IJNS_1CILi0EEENS1_IJNS2_ILi1EEENS2_ILi512EEEiEEEEEENS2_ILi4096EEENS1_IJiNS2_ILi8192EEEEEEEEEEEDaRKT_ENKUlRKT_E_clISA_EEDaSH_:
[----:B------:R-:W-:Y:S02]  /*f280*/  MOV R8, R2 ;  /* 0x0000000200087202 */ /* 0x000fe40000000f00 */
[----:B------:R-:W-:-:S04]  /*f290*/  MOV R9, 0x0 ;  /* 0x0000000000097802 */ /* 0x000fc80000000f00 */
[----:B------:R-:W-:Y:S05]  /*f2a0*/  RET.REL.NODEC R8 `(_ZN7cutlass13device_kernelIN5flash19enable_sm80_to_sm89INS1_16FlashAttnBwdSm80INS1_25CollectiveMainloopBwdSm80ILi2ELi2EN4cute5tupleIJNS5_1CILi128EEES8_NS7_ILi64EEEEEENS_10bfloat16_tEfNS_4arch4Sm80ELb1ELb0ELb1ELb1ELb0ELb0ELb0ELb0ELi2ELi4ELi4ELi4ELb0EEENS1_24CollectiveEpilogueBwdGQAISA_fSD_Li256ELb1ELb0EEENS1_25SingleTileBwdLPTSchedulerILb1ELi128ELb0EEEEEEEEEvNT_6ParamsE) ;  /* 0xffff0d5008007950 */ /* 0x000fea0003c3ffff */
        .type           $_ZN7cutlass13device_kernelIN5flash19enable_sm80_to_sm89INS1_16FlashAttnBwdSm80INS1_25CollectiveMainloopBwdSm80ILi2ELi2EN4cute5tupleIJNS5_1CILi128EEES8_NS7_ILi64EEEEEENS_10bfloat16_tEfNS_4arch4Sm80ELb1ELb0ELb1ELb1ELb0ELb0ELb0ELb0ELi2ELi4ELi4ELi4ELb0EEENS1_24CollectiveEpilogueBwdGQAISA_fSD_Li256ELb1ELb0EEENS1_25SingleTileBwdLPTSchedulerILb1ELi128ELb0EEEEEEEEEvNT_6ParamsE$_ZZN4cute7flattenINS_5tupleIJNS_1CILi1EEENS1_IJNS2_ILi8EEEiiEEENS2_ILi64EEENS1_IJiNS2_ILi144EEENS2_ILi288EEEEEENS2_ILi512EEEEEEEEDaRKT_ENKUlRKT_E_clIS5_EEDaSH_,@function
        .size           $_ZN7cutlass13device_kernelIN5flash19enable_sm80_to_sm89INS1_16FlashAttnBwdSm80INS1_25CollectiveMainloopBwdSm80ILi2ELi2EN4cute5tupleIJNS5_1CILi128EEES8_NS7_ILi64EEEEEENS_10bfloat16_tEfNS_4arch4Sm80ELb1ELb0ELb1ELb1ELb0ELb0ELb0ELb0ELi2ELi4ELi4ELi4ELb0EEENS1_24CollectiveEpilogueBwdGQAISA_fSD_Li256ELb1ELb0EEENS1_25SingleTileBwdLPTSchedulerILb1ELi128ELb0EEEEEEEEEvNT_6ParamsE$_ZZN4cute7flattenINS_5tupleIJNS_1CILi1EEENS1_IJNS2_ILi8EEEiiEEENS2_ILi64EEENS1_IJiNS2_ILi144EEENS2_ILi288EEEEEENS2_ILi512EEEEEEEEDaRKT_ENKUlRKT_E_clIS5_EEDaSH_,($_ZN7cutlass13device_kernelIN5flash19enable_sm80_to_sm89INS1_16FlashAttnBwdSm80INS1_25CollectiveMainloopBwdSm80ILi2ELi2EN4cute5tupleIJNS5_1CILi128EEES8_NS7_ILi64EEEEEENS_10bfloat16_tEfNS_4arch4Sm80ELb1ELb0ELb1ELb1ELb0ELb0ELb0ELb0ELi2ELi4ELi4ELi4ELb0EEENS1_24CollectiveEpilogueBwdGQAISA_fSD_Li256ELb1ELb0EEENS1_25SingleTileBwdLPTSchedulerILb1ELi128ELb0EEEEEEEEEvNT_6ParamsE$_ZZN4cute7flattenINS_5tupleIJNS_1CILi1EEENS1_IJNS2_ILi8EEEiiEEENS2_ILi64EEENS1_IJiNS2_ILi144EEENS2_ILi288EEEEEENS2_ILi512EEEEEEEEDaRKT_ENKUlRKT_E_clIS9_EEDaSH_ - $_ZN7cutlass13device_kernelIN5flash19enable_sm80_to_sm89INS1_16FlashAttnBwdSm80INS1_25CollectiveMainloopBwdSm80ILi2ELi2EN4cute5tupleIJNS5_1CILi128EEES8_NS7_ILi64EEEEEENS_10bfloat16_tEfNS_4arch4Sm80ELb1ELb0ELb1ELb1ELb0ELb0ELb0ELb0ELi2ELi4ELi4ELi4ELb0EEENS1_24CollectiveEpilogueBwdGQAISA_fSD_Li256ELb1ELb0EEENS1_25SingleTileBwdLPTSchedulerILb1ELi128ELb0EEEEEEEEEvNT_6ParamsE$_ZZN4cute7flattenINS_5tupleIJNS_1CILi1EEENS1_IJNS2_ILi8EEEiiEEENS2_ILi64EEENS1_IJiNS2_ILi144EEENS2_ILi288EEEEEENS2_ILi512EEEEEEEEDaRKT_ENKUlRKT_E_clIS5_EEDaSH_)
$_ZN7cutlass13device_kernelIN5flash19enable_sm80_to_sm89INS1_16FlashAttnBwdSm80INS1_25CollectiveMainloopBwdSm80ILi2ELi2EN4cute5tupleIJNS5_1CILi128EEES8_NS7_ILi64EEEEEENS_10bfloat16_tEfNS_4arch4Sm80ELb1ELb0ELb1ELb1ELb0ELb0ELb0ELb0ELi2ELi4ELi4ELi4ELb0EEENS1_24CollectiveEpilogueBwdGQAISA_fSD_Li256ELb1ELb0EEENS1_25SingleTileBwdLPTSchedulerILb1ELi128ELb0EEEEEEEEEvNT_6ParamsE$_ZZN4cute7flattenINS_5tupleIJNS_1CILi1EEENS1_IJNS2_ILi8EEEiiEEENS2_ILi64EEENS1_IJiNS2_ILi144EEENS2_ILi288EEEEEENS2_ILi512EEEEEEEEDaRKT_ENKUlRKT_E_clIS5_EEDaSH_:
[----:B------:R-:W-:-:S04]  /*f2b0*/  MOV R5, 0x0 ;  /* 0x0000000000057802 */ /* 0x000fc80000000f00 */
[----:B------:R-:W-:Y:S05]  /*f2c0*/  RET.REL.NODEC R4 `(_ZN7cutlass13device_kernelIN5flash19enable_sm80_to_sm89INS1_16FlashAttnBwdSm80INS1_25CollectiveMainloopBwdSm80ILi2ELi2EN4cute5tupleIJNS5_1CILi128EEES8_NS7_ILi64EEEEEENS_10bfloat16_tEfNS_4arch4Sm80ELb1ELb0ELb1ELb1ELb0ELb0ELb0ELb0ELi2ELi4ELi4ELi4ELb0EEENS1_24CollectiveEpilogueBwdGQAISA_fSD_Li256ELb1ELb0EEENS1_25SingleTileBwdLPTSchedulerILb1ELi128ELb0EEEEEEEEEvNT_6ParamsE) ;  /* 0xffff0d3004007950 */ /* 0x000fea0003c3ffff */
        .type           $_ZN7cutlass13device_kernelIN5flash19enable_sm80_to_sm89INS1_16FlashAttnBwdSm80INS1_25CollectiveMainloopBwdSm80ILi2ELi2EN4cute5tupleIJNS5_1CILi128EEES8_NS7_ILi64EEEEEENS_10bfloat16_tEfNS_4arch4Sm80ELb1ELb0ELb1ELb1ELb0ELb0ELb0ELb0ELi2ELi4ELi4ELi4ELb0EEENS1_24CollectiveEpilogueBwdGQAISA_fSD_Li256ELb1ELb0EEENS1_25SingleTileBwdLPTSchedulerILb1ELi128ELb0EEEEEEEEEvNT_6ParamsE$_ZZN4cute7flattenINS_5tupleIJNS_1CILi1EEENS1_IJNS2_ILi8EEEiiEEENS2_ILi64EEENS1_IJiNS2_ILi144EEENS2_ILi288EEEEEENS2_ILi512EEEEEEEEDaRKT_ENKUlRKT_E_clIS9_EEDaSH_,@function
        .size           $_ZN7cutlass13device_kernelIN5flash19enable_sm80_to_sm89INS1_16FlashAttnBwdSm80INS1_25CollectiveMainloopBwdSm80ILi2ELi2EN4cute5tupleIJNS5_1CILi128EEES8_NS7_ILi64EEEEEENS_10bfloat16_tEfNS_4arch4Sm80ELb1ELb0ELb1ELb1ELb0ELb0ELb0ELb0ELi2ELi4ELi4ELi4ELb0EEENS1_24CollectiveEpilogueBwdGQAISA_fSD_Li256ELb1ELb0EEENS1_25SingleTileBwdLPTSchedulerILb1ELi128ELb0EEEEEEEEEvNT_6ParamsE$_ZZN4cute7flattenINS_5tupleIJNS_1CILi1EEENS1_IJNS2_ILi8EEEiiEEENS2_ILi64EEENS1_IJiNS2_ILi144EEENS2_ILi288EEEEEENS2_ILi512EEEEEEEEDaRKT_ENKUlRKT_E_clIS9_EEDaSH_,($_ZN7cutlass13device_kernelIN5flash19enable_sm80_to_sm89INS1_16FlashAttnBwdSm80INS1_25CollectiveMainloopBwdSm80ILi2ELi2EN4cute5tupleIJNS5_1CILi128EEES8_NS7_ILi64EEEEEENS_10bfloat16_tEfNS_4arch4Sm80ELb1ELb0ELb1ELb1ELb0ELb0ELb0ELb0ELi2ELi4ELi4ELi4ELb0EEENS1_24CollectiveEpilogueBwdGQAISA_fSD_Li256ELb1ELb0EEENS1_25SingleTileBwdLPTSchedulerILb1ELi128ELb0EEEEEEEEEvNT_6ParamsE$_ZZN4cute7flattenINS_5tupleIJNS_1CILi1EEENS1_IJiiiEEENS2_ILi64EEENS1_IJNS2_ILi72EEENS2_ILi144EEENS2_ILi288EEEEEENS2_ILi512EEEEEEEEDaRKT_ENKUlRKT_E_clIS4_EEDaSH_ - $_ZN7cutlass13device_kernelIN5flash19enable_sm80_to_sm89INS1_16FlashAttnBwdSm80INS1_25CollectiveMainloopBwdSm80ILi2ELi2EN4cute5tupleIJNS5_1CILi128EEES8_NS7_ILi64EEEEEENS_10bfloat16_tEfNS_4arch4Sm80ELb1ELb0ELb1ELb1ELb0ELb0ELb0ELb0ELi2ELi4ELi4ELi4ELb0EEENS1_24CollectiveEpilogueBwdGQAISA_fSD_Li256ELb1ELb0EEENS1_25SingleTileBwdLPTSchedulerILb1ELi128ELb0EEEEEEEEEvNT_6ParamsE$_ZZN4cute7flattenINS_5tupleIJNS_1CILi1EEENS1_IJNS2_ILi8EEEiiEEENS2_ILi64EEENS1_IJiNS2_ILi144EEENS2_ILi288EEEEEENS2_ILi512EEEEEEEEDaRKT_ENKUlRKT_E_clIS9_EEDaSH_)
$_ZN7cutlass13device_kernelIN5flash19enable_sm80_to_sm89INS1_16FlashAttnBwdSm80INS1_25CollectiveMainloopBwdSm80ILi2ELi2EN4cute5tupleIJNS5_1CILi128EEES8_NS7_ILi64EEEEEENS_10bfloat16_tEfNS_4arch4Sm80ELb1ELb0ELb1ELb1ELb0ELb0ELb0ELb0ELi2ELi4ELi4ELi4ELb0EEENS1_24CollectiveEpilogueBwdGQAISA_fSD_Li256ELb1ELb0EEENS1_25SingleTileBwdLPTSchedulerILb1ELi128ELb0EEEEEEEEEvNT_6ParamsE$_ZZN4cute7flattenINS_5tupleIJNS_1CILi1EEENS1_IJNS2_ILi8EEEiiEEENS2_ILi64EEENS1_IJiNS2_ILi144EEENS2_ILi288EEEEEENS2_ILi512EEEEEEEEDaRKT_ENKUlRKT_E_clIS9_EEDaSH_:
[----:B------:R-:W-:Y:S02]  /*f2d0*/  MOV R2, R5 ;  /* 0x0000000500027202 */ /* 0x000fe40000000f00 */
[----:B------:R-:W-:-:S04]  /*f2e0*/  MOV R5, 0x0 ;  /* 0x0000000000057802 */ /* 0x000fc80000000f00 */
[----:B------:R-:W-:Y:S05]  /*f2f0*/  RET.REL.NODEC R4 `(_ZN7cutlass13device_kernelIN5flash19enable_sm80_to_sm89INS1_16FlashAttnBwdSm80INS1_25CollectiveMainloopBwdSm80ILi2ELi2EN4cute5tupleIJNS5_1CILi128EEES8_NS7_ILi64EEEEEENS_10bfloat16_tEfNS_4arch4Sm80ELb1ELb0ELb1ELb1ELb0ELb0ELb0ELb0ELi2ELi4ELi4ELi4ELb0EEENS1_24CollectiveEpilogueBwdGQAISA_fSD_Li256ELb1ELb0EEENS1_25SingleTileBwdLPTSchedulerILb1ELi128ELb0EEEEEEEEEvNT_6ParamsE) ;  /* 0xffff0d0004007950 */ /* 0x000fea0003c3ffff */
        .type           $_ZN7cutlass13device_kernelIN5flash19enable_sm80_to_sm89INS1_16FlashAttnBwdSm80INS1_25CollectiveMainloopBwdSm80ILi2ELi2EN4cute5tupleIJNS5_1CILi128EEES8_NS7_ILi64EEEEEENS_10bfloat16_tEfNS_4arch4Sm80ELb1ELb0ELb1ELb1ELb0ELb0ELb0ELb0ELi2ELi4ELi4ELi4ELb0EEENS1_24CollectiveEpilogueBwdGQAISA_fSD_Li256ELb1ELb0EEENS1_25SingleTileBwdLPTSchedulerILb1ELi128ELb0EEEEEEEEEvNT_6ParamsE$_ZZN4cute7flattenINS_5tupleIJNS_1CILi1EEENS1_IJiiiEEENS2_ILi64EEENS1_IJNS2_ILi72EEENS2_ILi144EEENS2_ILi288EEEEEENS2_ILi512EEEEEEEEDaRKT_ENKUlRKT_E_clIS4_EEDaSH_,@function
        .size           $_ZN7cutlass13device_kernelIN5flash19enable_sm80_to_sm89INS1_16FlashAttnBwdSm80INS1_25CollectiveMainloopBwdSm80ILi2ELi2EN4cute5tupleIJNS5_1CILi128EEES8_NS7_ILi64EEEEEENS_10bfloat16_tEfNS_4arch4Sm80ELb1ELb0ELb1ELb1ELb0ELb0ELb0ELb0ELi2ELi4ELi4ELi4ELb0EEENS1_24CollectiveEpilogueBwdGQAISA_fSD_Li256ELb1ELb0EEENS1_25SingleTileBwdLPTSchedulerILb1ELi128ELb0EEEEEEEEEvNT_6ParamsE$_ZZN4cute7flattenINS_5tupleIJNS_1CILi1EEENS1_IJiiiEEENS2_ILi64EEENS1_IJNS2_ILi72EEENS2_ILi144EEENS2_ILi288EEEEEENS2_ILi512EEEEEEEEDaRKT_ENKUlRKT_E_clIS4_EEDaSH_,($_ZN7cutlass13device_kernelIN5flash19enable_sm80_to_sm89INS1_16FlashAttnBwdSm80INS1_25CollectiveMainloopBwdSm80ILi2ELi2EN4cute5tupleIJNS5_1CILi128EEES8_NS7_ILi64EEEEEENS_10bfloat16_tEfNS_4arch4Sm80ELb1ELb0ELb1ELb1ELb0ELb0ELb0ELb0ELi2ELi4ELi4ELi4ELb0EEENS1_24CollectiveEpilogueBwdGQAISA_fSD_Li256ELb1ELb0EEENS1_25SingleTileBwdLPTSchedulerILb1ELi128ELb0EEEEEEEEEvNT_6ParamsE$_ZZN4cute7idx2crdINS_5tupleIJiiNS_1CILi0EEEEEENS1_IJNS1_IJNS2_ILi4EEENS2_ILi8EEEEEENS2_ILi2EEENS2_ILi1EEEEEEEEDaRKT_RKT0_ENKUlRKT_RKT0_E_clIiS7_EEDaSJ_SM_ - $_ZN7cutlass13device_kernelIN5flash19enable_sm80_to_sm89INS1_16FlashAttnBwdSm80INS1_25CollectiveMainloopBwdSm80ILi2ELi2EN4cute5tupleIJNS5_1CILi128EEES8_NS7_ILi64EEEEEENS_10bfloat16_tEfNS_4arch4Sm80ELb1ELb0ELb1ELb1ELb0ELb0ELb0ELb0ELi2ELi4ELi4ELi4ELb0EEENS1_24CollectiveEpilogueBwdGQAISA_fSD_Li256ELb1ELb0EEENS1_25SingleTileBwdLPTSchedulerILb1ELi128ELb0EEEEEEEEEvNT_6ParamsE$_ZZN4cute7flattenINS_5tupleIJNS_1CILi1EEENS1_IJiiiEEENS2_ILi64EEENS1_IJNS2_ILi72EEENS2_ILi144EEENS2_ILi288EEEEEENS2_ILi512EEEEEEEEDaRKT_ENKUlRKT_E_clIS4_EEDaSH_)
$_ZN7cutlass13device_kernelIN5flash19enable_sm80_to_sm89INS1_16FlashAttnBwdSm80INS1_25CollectiveMainloopBwdSm80ILi2ELi2EN4cute5tupleIJNS5_1CILi128EEES8_NS7_ILi64EEEEEENS_10bfloat16_tEfNS_4arch4Sm80ELb1ELb0ELb1ELb1ELb0ELb0ELb0ELb0ELi2ELi4ELi4ELi4ELb0EEENS1_24CollectiveEpilogueBwdGQAISA_fSD_Li256ELb1ELb0EEENS1_25SingleTileBwdLPTSchedulerILb1ELi128ELb0EEEEEEEEEvNT_6ParamsE$_ZZN4cute7flattenINS_5tupleIJNS_1CILi1EEENS1_IJiiiEEENS2_ILi64EEENS1_IJNS2_ILi72EEENS2_ILi144EEENS2_ILi288EEEEEENS2_ILi512EEEEEEEEDaRKT_ENKUlRKT_E_clIS4_EEDaSH_:
[----:B------:R-:W-:Y:S02]  /*f300*/  MOV R8, R4 ;  /* 0x0000000400087202 */ /* 0x000fe40000000f00 */
[----:B------:R-:W-:-:S04]  /*f310*/  MOV R9, 0x0 ;  /* 0x0000000000097802 */ /* 0x000fc80000000f00 */
[----:B------:R-:W-:Y:S05]  /*f320*/  RET.REL.NODEC R8 `(_ZN7cutlass13device_kernelIN5flash19enable_sm80_to_sm89INS1_16FlashAttnBwdSm80INS1_25CollectiveMainloopBwdSm80ILi2ELi2EN4cute5tupleIJNS5_1CILi128EEES8_NS7_ILi64EEEEEENS_10bfloat16_tEfNS_4arch4Sm80ELb1ELb0ELb1ELb1ELb0ELb0ELb0ELb0ELi2ELi4ELi4ELi4ELb0EEENS1_24CollectiveEpilogueBwdGQAISA_fSD_Li256ELb1ELb0EEENS1_25SingleTileBwdLPTSchedulerILb1ELi128ELb0EEEEEEEEEvNT_6ParamsE) ;  /* 0xffff0cd008007950 */ /* 0x000fea0003c3ffff */
        .type           $_ZN7cutlass13device_kernelIN5flash19enable_sm80_to_sm89INS1_16FlashAttnBwdSm80INS1_25CollectiveMainloopBwdSm80ILi2ELi2EN4cute5tupleIJNS5_1CILi128EEES8_NS7_ILi64EEEEEENS_10bfloat16_tEfNS_4arch4Sm80ELb1ELb0ELb1ELb1ELb0ELb0ELb0ELb0ELi2ELi4ELi4ELi4ELb0EEENS1_24CollectiveEpilogueBwdGQAISA_fSD_Li256ELb1ELb0EEENS1_25SingleTileBwdLPTSchedulerILb1ELi128ELb0EEEEEEEEEvNT_6ParamsE$_ZZN4cute7idx2crdINS_5tupleIJiiNS_1CILi0EEEEEENS1_IJNS1_IJNS2_ILi4EEENS2_ILi8EEEEEENS2_ILi2EEENS2_ILi1EEEEEEEEDaRKT_RKT0_ENKUlRKT_RKT0_E_clIiS7_EEDaSJ_SM_,@function
        .size           $_ZN7cutlass13device_kernelIN5flash19enable_sm80_to_sm89INS1_16FlashAttnBwdSm80INS1_25CollectiveMainloopBwdSm80ILi2ELi2EN4cute5tupleIJNS5_1CILi128EEES8_NS7_ILi64EEEEEENS_10bfloat16_tEfNS_4arch4Sm80ELb1ELb0ELb1ELb1ELb0ELb0ELb0ELb0ELi2ELi4ELi4ELi4ELb0EEENS1_24CollectiveEpilogueBwdGQAISA_fSD_Li256ELb1ELb0EEENS1_25SingleTileBwdLPTSchedulerILb1ELi128ELb0EEEEEEEEEvNT_6ParamsE$_ZZN4cute7idx2crdINS_5tupleIJiiNS_1CILi0EEEEEENS1_IJNS1_IJNS2_ILi4EEENS2_ILi8EEEEEENS2_ILi2EEENS2_ILi1EEEEEEEEDaRKT_RKT0_ENKUlRKT_RKT0_E_clIiS7_EEDaSJ_SM_,($_ZN7cutlass13device_kernelIN5flash19enable_sm80_to_sm89INS1_16FlashAttnBwdSm80INS1_25CollectiveMainloopBwdSm80ILi2ELi2EN4cute5tupleIJNS5_1CILi128EEES8_NS7_ILi64EEEEEENS_10bfloat16_tEfNS_4arch4Sm80ELb1ELb0ELb1ELb1ELb0ELb0ELb0ELb0ELi2ELi4ELi4ELi4ELb0EEENS1_24CollectiveEpilogueBwdGQAISA_fSD_Li256ELb1ELb0EEENS1_25SingleTileBwdLPTSchedulerILb1ELi128ELb0EEEEEEEEEvNT_6ParamsE$_ZZN4cute7idx2crdINS_5tupleIJiiNS_1CILi0EEEEEENS1_IJNS1_IJNS2_ILi4EEENS2_ILi8EEEEEENS2_ILi2EEENS2_ILi1EEEEEEEEDaRKT_RKT0_ENKUlRKT_RKT0_E_clIiS8_EEDaSJ_SM_ - $_ZN7cutlass13device_kernelIN5flash19enable_sm80_to_sm89INS1_16FlashAttnBwdSm80INS1_25CollectiveMainloopBwdSm80ILi2ELi2EN4cute5tupleIJNS5_1CILi128EEES8_NS7_ILi64EEEEEENS_10bfloat16_tEfNS_4arch4Sm80ELb1ELb0ELb1ELb1ELb0ELb0ELb0ELb0ELi2ELi4ELi4ELi4ELb0EEENS1_24CollectiveEpilogueBwdGQAISA_fSD_Li256ELb1ELb0EEENS1_25SingleTileBwdLPTSchedulerILb1ELi128ELb0EEEEEEEEEvNT_6ParamsE$_ZZN4cute7idx2crdINS_5tupleIJiiNS_1CILi0EEEEEENS1_IJNS1_IJNS2_ILi4EEENS2_ILi8EEEEEENS2_ILi2EEENS2_ILi1EEEEEEEEDaRKT_RKT0_ENKUlRKT_RKT0_E_clIiS7_EEDaSJ_SM_)
$_ZN7cutlass13device_kernelIN5flash19enable_sm80_to_sm89INS1_16FlashAttnBwdSm80INS1_25CollectiveMainloopBwdSm80ILi2ELi2EN4cute5tupleIJNS5_1CILi128EEES8_NS7_ILi64EEEEEENS_10bfloat16_tEfNS_4arch4Sm80ELb1ELb0ELb1ELb1ELb0ELb0ELb0ELb0ELi2ELi4ELi4ELi4ELb0EEENS1_24CollectiveEpilogueBwdGQAISA_fSD_Li256ELb1ELb0EEENS1_25SingleTileBwdLPTSchedulerILb1ELi128ELb0EEEEEEEEEvNT_6ParamsE$_ZZN4cute7idx2crdINS_5tupleIJiiNS_1CILi0EEEEEENS1_IJNS1_IJNS2_ILi4EEENS2_ILi8EEEEEENS2_ILi2EEENS2_ILi1EEEEEEEEDaRKT_RKT0_ENKUlRKT_RKT0_E_clIiS7_EEDaSJ_SM_:
        /* <DEDUP_REMOVED lines=10> */
[----:B------:R-:W-:Y:S05]  /*f3d0*/  CALL.REL.NOINC `($_ZN7cutlass13device_kernelIN5flash19enable_sm80_to_sm89INS1_16FlashAttnBwdSm80INS1_25CollectiveMainloopBwdSm80ILi2ELi2EN4cute5tupleIJNS5_1CILi128EEES8_NS7_ILi64EEEEEENS_10bfloat16_tEfNS_4arch4Sm80ELb1ELb0ELb1ELb1ELb0ELb0ELb0ELb0ELi2ELi4ELi4ELi4ELb0EEENS1_24CollectiveEpilogueBwdGQAISA_fSD_Li256ELb1ELb0EEENS1_25SingleTileBwdLPTSchedulerILb1ELi128ELb0EEEEEEEEEvNT_6ParamsE$_ZN4cute5tupleIJiEEC2ERKi) ;  /* 0xffffbd4000007944 */ /* 0x000fea0003c3ffff */
[----:B------:R1:W5:Y:S01]  /*f3e0*/  LDL R71, [R1+0x1680] ;  /* 0x0016800001477983 */ /* 0x0003620000100800 */
[----:B------:R-:W-:Y:S01]  /*f3f0*/  IMAD.MOV.U32 R3, RZ, RZ, R13 ;  /* 0x000000ffff037224 */ /* 0x000fe200078e000d */
[----:B------:R-:W-:-:S02]  /*f400*/  MOV R2, R11 ;  /* 0x0000000b00027202 */ /* 0x000fc40000000f00 */
[----:B------:R-:W-:Y:S02]  /*f410*/  MOV R10, 0xf430 ;  /* 0x0000f430000a7802 */ /* 0x000fe40000000f00 */
[----:B-1---5:R-:W-:Y:S05]  /*f420*/  CALL.REL.NOINC `($_ZN7cutlass13device_kernelIN5flash19enable_sm80_to_sm89INS1_16FlashAttnBwdSm80INS1_25CollectiveMainloopBwdSm80ILi2ELi2EN4cute5tupleIJNS5_1CILi128EEES8_NS7_ILi64EEEEEENS_10bfloat16_tEfNS_4arch4Sm80ELb1ELb0ELb1ELb1ELb0ELb0ELb0ELb0ELi2ELi4ELi4ELi4ELb0EEENS1_24CollectiveEpilogueBwdGQAISA_fSD_Li256ELb1ELb0EEENS1_25SingleTileBwdLPTSchedulerILb1ELi128ELb0EEEEEEEEEvNT_6ParamsE$_ZN4cute5tupleIJiEEC2ERKi) ;  /* 0xffffbcf000007944 */ /* 0x022fea0003c3ffff */
[----:B------:R1:W5:Y:S01]  /*f430*/  LDL R13, [R1+0x1680] ;  /* 0x00168000010d7983 */ /* 0x0003620000100800 */
[----:B------:R-:W-:Y:S01]  /*f440*/  IMAD.MOV.U32 R3, RZ, RZ, R71 ;  /* 0x000000ffff037224 */ /* 0x000fe200078e0047 */
[----:B------:R-:W-:Y:S02]  /*f450*/  MOV R2, R6 ;  /* 0x0000000600027202 */ /* 0x000fe40000000f00 */
[----:B------:R-:W-:Y:S02]  /*f460*/  MOV R10, 0xf480 ;  /* 0x0000f480000a7802 */ /* 0x000fe40000000f00 */
[----:B-1---5:R-:W-:Y:S05]  /*f470*/  CALL.REL.NOINC `($_ZN7cutlass13device_kernelIN5flash19enable_sm80_to_sm89INS1_16FlashAttnBwdSm80INS1_25CollectiveMainloopBwdSm80ILi2ELi2EN4cute5tupleIJNS5_1CILi128EEES8_NS7_ILi64EEEEEENS_10bfloat16_tEfNS_4arch4Sm80ELb1ELb0ELb1ELb1ELb0ELb0ELb0ELb0ELi2ELi4ELi4ELi4ELb0EEENS1_24CollectiveEpilogueBwdGQAISA_fSD_Li256ELb1ELb0EEENS1_25SingleTileBwdLPTSchedulerILb1ELi128ELb0EEEEEEEEEvNT_6ParamsE$_ZN4cute5tupleIJiEEC2ERKi) ;  /* 0xffffbca000007944 */ /* 0x022fea0003c3ffff */
[----:B------:R1:W5:Y:S01]  /*f480*/  LDL R3, [R1+0x1684] ;  /* 0x0016840001037983 */ /* 0x0003620000100800 */
[----:B------:R-:W-:Y:S02]  /*f490*/  MOV R2, R11 ;  /* 0x0000000b00027202 */ /* 0x000fe40000000f00 */
[----:B------:R-:W-:Y:S02]  /*f4a0*/  MOV R10, 0xf4c0 ;  /* 0x0000f4c0000a7802 */ /* 0x000fe40000000f00 */
[----:B-1---5:R-:W-:Y:S05]  /*f4b0*/  CALL.REL.NOINC `($_ZN7cutlass13device_kernelIN5flash19enable_sm80_to_sm89INS1_16FlashAttnBwdSm80INS1_25CollectiveMainloopBwdSm80ILi2ELi2EN4cute5tupleIJNS5_1CILi128EEES8_NS7_ILi64EEEEEENS_10bfloat16_tEfNS_4arch4Sm80ELb1ELb0ELb1ELb1ELb0ELb0ELb0ELb0ELi2ELi4ELi4ELi4ELb0EEENS1_24CollectiveEpilogueBwdGQAISA_fSD_Li256ELb1ELb0EEENS1_25SingleTileBwdLPTSchedulerILb1ELi128ELb0EEEEEEEEEvNT_6ParamsE$_ZN4cute5tupleIJiEEC2ERKi) ;  /* 0xffffbc6000007944 */ /* 0x022fea0003c3ffff */
[----:B------:R1:W5:Y:S01]  /*f4c0*/  LDL R71, [R1+0x1680] ;  /* 0x0016800001477983 */ /* 0x0003620000100800 */
[----:B------:R-:W-:Y:S01]  /*f4d0*/  IMAD.MOV.U32 R2, RZ, RZ, R6 ;  /* 0x000000ffff027224 */ /* 0x000fe200078e0006 */
[----:B------:R-:W-:Y:S02]  /*f4e0*/  MOV R3, R13 ;  /* 0x0000000d00037202 */ /* 0x000fe40000000f00 */
[----:B------:R-:W-:-:S02]  /*f4f0*/  MOV R10, 0xf510 ;  /* 0x0000f510000a7802 */ /* 0x000fc40000000f00 */
[----:B-1---5:R-:W-:Y:S05]  /*f500*/  CALL.REL.NOINC `($_ZN7cutlass13device_kernelIN5flash19enable_sm80_to_sm89INS1_16FlashAttnBwdSm80INS1_25CollectiveMainloopBwdSm80ILi2ELi2EN4cute5tupleIJNS5_1CILi128EEES8_NS7_ILi64EEEEEENS_10bfloat16_tEfNS_4arch4Sm80ELb1ELb0ELb1ELb1ELb0ELb0ELb0ELb0ELi2ELi4ELi4ELi4ELb0EEENS1_24CollectiveEpilogueBwdGQAISA_fSD_Li256ELb1ELb0EEENS1_25SingleTileBwdLPTSchedulerILb1ELi128ELb0EEEEEEEEEvNT_6ParamsE$_ZN4cute5tupleIJiEEC2ERKi) ;  /* 0xffffbc1000007944 */ /* 0x022fea0003c3ffff */
[----:B------:R1:W5:Y:S01]  /*f510*/  LDL R3, [R1+0x1684] ;  /* 0x0016840001037983 */ /* 0x0003620000100800 */
[----:B------:R-:W-:-:S03]  /*f520*/  MOV R6, 0xf540 ;  /* 0x0000f54000067802 */ /* 0x000fc60000000f00 */
[----:B-1---5:R-:W-:Y:S05]  /*f530*/  CALL.REL.NOINC `($_ZN7cutlass13device_kernelIN5flash19enable_sm80_to_sm89INS1_16FlashAttnBwdSm80INS1_25CollectiveMainloopBwdSm80ILi2ELi2EN4cute5tupleIJNS5_1CILi128EEES8_NS7_ILi64EEEEEENS_10bfloat16_tEfNS_4arch4Sm80ELb1ELb0ELb1ELb1ELb0ELb0ELb0ELb0ELi2ELi4ELi4ELi4ELb0EEENS1_24CollectiveEpilogueBwdGQAISA_fSD_Li256ELb1ELb0EEENS1_25SingleTileBwdLPTSchedulerILb1ELi128ELb0EEEEEEEEEvNT_6ParamsE$_ZN4cute5tupleIJNS_1CILi0EEEiEEC2ERKS2_RKi) ;  /* 0xffffbaf000007944 */ /* 0x022fea0003c3ffff */
[----:B------:R1:W5:Y:S01]  /*f540*/  LDL R72, [R1+0x1680] ;  /* 0x0016800001487983 */ /* 0x0003620000100800 */
[----:B------:R-:W-:Y:S01]  /*f550*/  IMAD.MOV.U32 R3, RZ, RZ, R71 ;  /* 0x000000ffff037224 */ /* 0x000fe200078e0047 */
[----:B------:R-:W-:-:S02]  /*f560*/  MOV R2, R11 ;  /* 0x0000000b00027202 */ /* 0x000fc40000000f00 */
[----:B------:R-:W-:Y:S02]  /*f570*/  MOV R6, 0xf590 ;  /* 0x0000f59000067802 */ /* 0x000fe40000000f00 */
[----:B-1---5:R-:W-:Y:S05]  /*f580*/  CALL.REL.NOINC `($_ZN7cutlass13device_kernelIN5flash19enable_sm80_to_sm89INS1_16FlashAttnBwdSm80INS1_25CollectiveMainloopBwdSm80ILi2ELi2EN4cute5tupleIJNS5_1CILi128EEES8_NS7_ILi64EEEEEENS_10bfloat16_tEfNS_4arch4Sm80ELb1ELb0ELb1ELb1ELb0ELb0ELb0ELb0ELi2ELi4ELi4ELi4ELb0EEENS1_24CollectiveEpilogueBwdGQAISA_fSD_Li256ELb1ELb0EEENS1_25SingleTileBwdLPTSchedulerILb1ELi128ELb0EEEEEEEEEvNT_6ParamsE$_ZN4cute3eso3ESOILb0ELb1EJiNS_1CILi0EEEEEC2ERKiRKS3_) ;  /* 0xffff7f0000007944 */ /* 0x022fea0003c3ffff */
[----:B------:R2:W5:Y:S01]  /*f590*/  LDL R10, [R1+0x1680] ;  /* 0x00168000010a7983 */ /* 0x0005620000100800 */
[----:B------:R-:W-:-:S03]  /*f5a0*/  MOV R76, 0xf5d0 ;  /* 0x0000f5d0004c7802 */ /* 0x000fc60000000f00 */
[----:B------:R2:W-:Y:S04]  /*f5b0*/  STL [R1+0x1680], R72 ;  /* 0x0016804801007387 */ /* 0x0005e80000100800 */
[----:B-12--5:R-:W-:Y:S05]  /*f5c0*/  CALL.REL.NOINC `($_ZN7cutlass13device_kernelIN5flash19enable_sm80_to_sm89INS1_16FlashAttnBwdSm80INS1_25CollectiveMainloopBwdSm80ILi2ELi2EN4cute5tupleIJNS5_1CILi128EEES8_NS7_ILi64EEEEEENS_10bfloat16_tEfNS_4arch4Sm80ELb1ELb0ELb1ELb1ELb0ELb0ELb0ELb0ELi2ELi4ELi4ELi4ELb0EEENS1_24CollectiveEpilogueBwdGQAISA_fSD_Li256ELb1ELb0EEENS1_25SingleTileBwdLPTSchedulerILb1ELi128ELb0EEEEEEEEEvNT_6ParamsE$_ZZN4cuteplIJiEJNS_1CILi0EEEiEEEDaRKNS_15ArithmeticTupleIJDpT_EEERKNS3_IJDpT0_EEEENKUlDpRKT_E_clIJiiEEEDaSH_) ;  /* 0x00000e5000007944 */ /* 0x026fea0003c00000 */
[----:B-----5:R-:W-:Y:S02]  /*f5d0*/  MOV R8, R2 ;  /* 0x0000000200087202 */ /* 0x020fe40000000f00 */
[----:B------:R-:W-:Y:S02]  /*f5e0*/  MOV R2, 0xf600 ;  /* 0x0000f60000027802 */ /* 0x000fe40000000f00 */
[----:B-1----:R-:W-:Y:S05]  /*f5f0*/  CALL.REL.NOINC `($_ZN7cutlass13device_kernelIN5flash19enable_sm80_to_sm89INS1_16FlashAttnBwdSm80INS1_25CollectiveMainloopBwdSm80ILi2ELi2EN4cute5tupleIJNS5_1CILi128EEES8_NS7_ILi64EEEEEENS_10bfloat16_tEfNS_4arch4Sm80ELb1ELb0ELb1ELb1ELb0ELb0ELb0ELb0ELi2ELi4ELi4ELi4ELb0EEENS1_24CollectiveEpilogueBwdGQAISA_fSD_Li256ELb1ELb0EEENS1_25SingleTileBwdLPTSchedulerILb1ELi128ELb0EEEEEEEEEvNT_6ParamsE$_ZZN4cute19as_arithmetic_tupleINS_15ArithmeticTupleIJiiEEEEEDaRKT_ENKUlRKT_E_clIiEEDaS8_) ;  /* 0xffffd1a000007944 */ /* 0x002fea0003c3ffff */
[----:B------:R-:W-:Y:S01]  /*f600*/  IMAD.MOV.U32 R8, RZ, RZ, R3 ;  /* 0x000000ffff087224 */ /* 0x000fe200078e0003 */
[----:B------:R-:W-:Y:S02]  /*f610*/  MOV R10, R6 ;  /* 0x00000006000a7202 */ /* 0x000fe40000000f00 */
[----:B------:R-:W-:Y:S02]  /*f620*/  MOV R2, 0xf640 ;  /* 0x0000f64000027802 */ /* 0x000fe40000000f00 */
[----:B------:R-:W-:Y:S05]  /*f630*/  CALL.REL.NOINC `($_ZN7cutlass13device_kernelIN5flash19enable_sm80_to_sm89INS1_16FlashAttnBwdSm80INS1_25CollectiveMainloopBwdSm80ILi2ELi2EN4cute5tupleIJNS5_1CILi128EEES8_NS7_ILi64EEEEEENS_10bfloat16_tEfNS_4arch4Sm80ELb1ELb0ELb1ELb1ELb0ELb0ELb0ELb0ELi2ELi4ELi4ELi4ELb0EEENS1_24CollectiveEpilogueBwdGQAISA_fSD_Li256ELb1ELb0EEENS1_25SingleTileBwdLPTSchedulerILb1ELi128ELb0EEEEEEEEEvNT_6ParamsE$_ZZN4cute19as_arithmetic_tupleINS_15ArithmeticTupleIJiiEEEEEDaRKT_ENKUlRKT_E_clIiEEDaS8_) ;  /* 0xffffd16000007944 */ /* 0x000fea0003c3ffff */
[----:B------:R1:W-:Y:S01]  /*f640*/  STL [R1+0x1680], R6 ;  /* 0x0016800601007387 */ /* 0x0003e20000100800 */
[----:B------:R-:W-:-:S03]  /*f650*/  MOV R76, 0xf670 ;  /* 0x0000f670004c7802 */ /* 0x000fc60000000f00 */
[----:B-1----:R-:W-:Y:S05]  /*f660*/  CALL.REL.NOINC `($_ZN7cutlass13device_kernelIN5flash19enable_sm80_to_sm89INS1_16FlashAttnBwdSm80INS1_25CollectiveMainloopBwdSm80ILi2ELi2EN4cute5tupleIJNS5_1CILi128EEES8_NS7_ILi64EEEEEENS_10bfloat16_tEfNS_4arch4Sm80ELb1ELb0ELb1ELb1ELb0ELb0ELb0ELb0ELi2ELi4ELi4ELi4ELb0EEENS1_24CollectiveEpilogueBwdGQAISA_fSD_Li256ELb1ELb0EEENS1_25SingleTileBwdLPTSchedulerILb1ELi128ELb0EEEEEEEEEvNT_6ParamsE$_ZZN4cute19as_arithmetic_tupleINS_15ArithmeticTupleIJiiEEEEEDaRKT_ENKUlDpRKT_E_clIJiiEEEDaS9_) ;  /* 0xffffd0b000007944 */ /* 0x002fea0003c3ffff */
[----:B-----5:R-:W-:Y:S02]  /*f670*/  MOV R6, R2 ;  /* 0x0000000200067202 */ /* 0x020fe40000000f00 */
[----:B------:R-:W-:Y:S02]  /*f680*/  MOV R2, 0xf6a0 ;  /* 0x0000f6a000027802 */ /* 0x000fe40000000f00 */
[----:B-1----:R-:W-:Y:S05]  /*f690*/  CALL.REL.NOINC `($_ZN7cutlass13device_kernelIN5flash19enable_sm80_to_sm89INS1_16FlashAttnBwdSm80INS1_25CollectiveMainloopBwdSm80ILi2ELi2EN4cute5tupleIJNS5_1CILi128EEES8_NS7_ILi64EEEEEENS_10bfloat16_tEfNS_4arch4Sm80ELb1ELb0ELb1ELb1ELb0ELb0ELb0ELb0ELi2ELi4ELi4ELi4ELb0EEENS1_24CollectiveEpilogueBwdGQAISA_fSD_Li256ELb1ELb0EEENS1_25SingleTileBwdLPTSchedulerILb1ELi128ELb0EEEEEEEEEvNT_6ParamsE$_ZZN4cute14transform_leafINS_15ArithmeticTupleIJiiEEENS_8identityEEEDaRKT_OT0_ENKUlRKT_E_clIiEEDaSB_) ;  /* 0xffffcec000007944 */ /* 0x002fea0003c3ffff */
[----:B------:R-:W-:Y:S01]  /*f6a0*/  IMAD.MOV.U32 R6, RZ, RZ, R3 ;  /* 0x000000ffff067224 */ /* 0x000fe200078e0003 */
[----:B------:R-:W-:Y:S02]  /*f6b0*/  MOV R10, R8 ;  /* 0x00000008000a7202 */ /* 0x000fe40000000f00 */
[----:B------:R-:W-:-:S02]  /*f6c0*/  MOV R2, 0xf6e0 ;  /* 0x0000f6e000027802 */ /* 0x000fc40000000f00 */
[----:B------:R-:W-:Y:S05]  /*f6d0*/  CALL.REL.NOINC `($_ZN7cutlass13device_kernelIN5flash19enable_sm80_to_sm89INS1_16FlashAttnBwdSm80INS1_25CollectiveMainloopBwdSm80ILi2ELi2EN4cute5tupleIJNS5_1CILi128EEES8_NS7_ILi64EEEEEENS_10bfloat16_tEfNS_4arch4Sm80ELb1ELb0ELb1ELb1ELb0ELb0ELb0ELb0ELi2ELi4ELi4ELi4ELb0EEENS1_24CollectiveEpilogueBwdGQAISA_fSD_Li256ELb1ELb0EEENS1_25SingleTileBwdLPTSchedulerILb1ELi128ELb0EEEEEEEEEvNT_6ParamsE$_ZZN4cute14transform_leafINS_15ArithmeticTupleIJiiEEENS_8identityEEEDaRKT_OT0_ENKUlRKT_E_clIiEEDaSB_) ;  /* 0xffffce8000007944 */ /* 0x000fea0003c3ffff */
[----:B------:R1:W-:Y:S01]  /*f6e0*/  STL [R1+0x1680], R8 ;  /* 0x0016800801007387 */ /* 0x0003e20000100800 */
[----:B------:R-:W-:-:S03]  /*f6f0*/  MOV R6, 0xf710 ;  /* 0x0000f71000067802 */ /* 0x000fc60000000f00 */
[----:B-1----:R-:W-:Y:S05]  /*f700*/  CALL.REL.NOINC `($_ZN7cutlass13device_kernelIN5flash19enable_sm80_to_sm89INS1_16FlashAttnBwdSm80INS1_25CollectiveMainloopBwdSm80ILi2ELi2EN4cute5tupleIJNS5_1CILi128EEES8_NS7_ILi64EEEEEENS_10bfloat16_tEfNS_4arch4Sm80ELb1ELb0ELb1ELb1ELb0ELb0ELb0ELb0ELi2ELi4ELi4ELi4ELb0EEENS1_24CollectiveEpilogueBwdGQAISA_fSD_Li256ELb1ELb0EEENS1_25SingleTileBwdLPTSchedulerILb1ELi128ELb0EEEEEEEEEvNT_6ParamsE$_ZZN4cute9transformINS_15ArithmeticTupleIJiiEEEZNS_14transform_leafIS2_NS_8identityEEEDaRKT_OT0_EUlRKT_E_EEDaS7_S9_ENKUlDpSC_E_clIJiiEEEDaSE_) ;  /* 0x0000064000007944 */ /* 0x002fea0003c00000 */
[----:B------:R-:W-:Y:S02]  /*f710*/  MOV R71, 0x0 ;  /* 0x0000000000477802 */ /* 0x000fe40000000f00 */
[----:B-----5:R-:W-:-:S02]  /*f720*/  MOV R10, R2 ;  /* 0x00000002000a7202 */ /* 0x020fc40000000f00 */
[----:B------:R-:W-:Y:S01]  /*f730*/  MOV R8, R3 ;  /* 0x0000000300087202 */ /* 0x000fe20000000f00 */
[----:B------:R-:W-:Y:S06]  /*f740*/  RET.REL.NODEC R70 `(_ZN7cutlass13device_kernelIN5flash19enable_sm80_to_sm89INS1_16FlashAttnBwdSm80INS1_25CollectiveMainloopBwdSm80ILi2ELi2EN4cute5tupleIJNS5_1CILi128EEES8_NS7_ILi64EEEEEENS_10bfloat16_tEfNS_4arch4Sm80ELb1ELb0ELb1ELb1ELb0ELb0ELb0ELb0ELi2ELi4ELi4ELi4ELb0EEENS1_24CollectiveEpilogueBwdGQAISA_fSD_Li256ELb1ELb0EEENS1_25SingleTileBwdLPTSchedulerILb1ELi128ELb0EEEEEEEEEvNT_6ParamsE) ;  /* 0xffff08b046007950 */ /* 0x000fec0003c3ffff */
        .type           $_ZN7cutlass13device_kernelIN5flash19enable_sm80_to_sm89INS1_16FlashAttnBwdSm80INS1_25CollectiveMainloopBwdSm80ILi2ELi2EN4cute5tupleIJNS5_1CILi128EEES8_NS7_ILi64EEEEEENS_10bfloat16_tEfNS_4arch4Sm80ELb1ELb0ELb1ELb1ELb0ELb0ELb0ELb0ELi2ELi4ELi4ELi4ELb0EEENS1_24CollectiveEpilogueBwdGQAISA_fSD_Li256ELb1ELb0EEENS1_25SingleTileBwdLPTSchedulerILb1ELi128ELb0EEEEEEEEEvNT_6ParamsE$_ZZN4cute7idx2crdINS_5tupleIJiiNS_1CILi0EEEEEENS1_IJNS1_IJNS2_ILi4EEENS2_ILi8EEEEEENS2_ILi2EEENS2_ILi1EEEEEEEEDaRKT_RKT0_ENKUlRKT_RKT0_E_clIiS8_EEDaSJ_SM_,@function
        .size           $_ZN7cutlass13device_kernelIN5flash19enable_sm80_to_sm89INS1_16FlashAttnBwdSm80INS1_25CollectiveMainloopBwdSm80ILi2ELi2EN4cute5tupleIJNS5_1CILi128EEES8_NS7_ILi64EEEEEENS_10bfloat16_tEfNS_4arch4Sm80ELb1ELb0ELb1ELb1ELb0ELb0ELb0ELb0ELi2ELi4ELi4ELi4ELb0EEENS1_24CollectiveEpilogueBwdGQAISA_fSD_Li256ELb1ELb0EEENS1_25SingleTileBwdLPTSchedulerILb1ELi128ELb0EEEEEEEEEvNT_6ParamsE$_ZZN4cute7idx2crdINS_5tupleIJiiNS_1CILi0EEEEEENS1_IJNS1_IJNS2_ILi4EEENS2_ILi8EEEEEENS2_ILi2EEENS2_ILi1EEEEEEEEDaRKT_RKT0_ENKUlRKT_RKT0_E_clIiS8_EEDaSJ_SM_,($_ZN7cutlass13device_kernelIN5flash19enable_sm80_to_sm89INS1_16FlashAttnBwdSm80INS1_25CollectiveMainloopBwdSm80ILi2ELi2EN4cute5tupleIJNS5_1CILi128EEES8_NS7_ILi64EEEEEENS_10bfloat16_tEfNS_4arch4Sm80ELb1ELb0ELb1ELb1ELb0ELb0ELb0ELb0ELi2ELi4ELi4ELi4ELb0EEENS1_24CollectiveEpilogueBwdGQAISA_fSD_Li256ELb1ELb0EEENS1_25SingleTileBwdLPTSchedulerILb1ELi128ELb0EEEEEEEEEvNT_6ParamsE$_ZZN4cute7idx2crdINS_5tupleIJiiNS_1CILi0EEEEEENS1_IJNS1_IJNS2_ILi4EEENS2_ILi8EEEEEES5_NS2_ILi1EEEEEEEEDaRKT_RKT0_ENKUlRKT_RKT0_E_clIiS5_EEDaSI_SL_ - $_ZN7cutlass13device_kernelIN5flash19enable_sm80_to_sm89INS1_16FlashAttnBwdSm80INS1_25CollectiveMainloopBwdSm80ILi2ELi2EN4cute5tupleIJNS5_1CILi128EEES8_NS7_ILi64EEEEEENS_10bfloat16_tEfNS_4arch4Sm80ELb1ELb0ELb1ELb1ELb0ELb0ELb0ELb0ELi2ELi4ELi4ELi4ELb0EEENS1_24CollectiveEpilogueBwdGQAISA_fSD_Li256ELb1ELb0EEENS1_25SingleTileBwdLPTSchedulerILb1ELi128ELb0EEEEEEEEEvNT_6ParamsE$_ZZN4cute7idx2crdINS_5tupleIJiiNS_1CILi0EEEEEENS1_IJNS1_IJNS2_ILi4EEENS2_ILi8EEEEEENS2_ILi2EEENS2_ILi1EEEEEEEEDaRKT_RKT0_ENKUlRKT_RKT0_E_clIiS8_EEDaSJ_SM_)
$_ZN7cutlass13device_kernelIN5flash19enable_sm80_to_sm89INS1_16FlashAttnBwdSm80INS1_25CollectiveMainloopBwdSm80ILi2ELi2EN4cute5tupleIJNS5_1CILi128EEES8_NS7_ILi64EEEEEENS_10bfloat16_tEfNS_4arch4Sm80ELb1ELb0ELb1ELb1ELb0ELb0ELb0ELb0ELi2ELi4ELi4ELi4ELb0EEENS1_24CollectiveEpilogueBwdGQAISA_fSD_Li256ELb1ELb0EEENS1_25SingleTileBwdLPTSchedulerILb1ELi128ELb0EEEEEEEEEvNT_6ParamsE$_ZZN4cute7idx2crdINS_5tupleIJiiNS_1CILi0EEEEEENS1_IJNS1_IJNS2_ILi4EEENS2_ILi8EEEEEENS2_ILi2EEENS2_ILi1EEEEEEEEDaRKT_RKT0_ENKUlRKT_RKT0_E_clIiS8_EEDaSJ_SM_:
[----:B------:R-:W-:Y:S02]  /*f750*/  MOV R3, 0x0 ;  /* 0x0000000000037802 */ /* 0x000fe40000000f00 */
[----:B------:R-:W-:Y:S02]  /*f760*/  MOV R6, R5 ;  /* 0x0000000500067202 */ /* 0x000fe40000000f00 */
[----:B------:R-:W-:Y:S05]  /*f770*/  RET.REL.NODEC R2 `(_ZN7cutlass13device_kernelIN5flash19enable_sm80_to_sm89INS1_16FlashAttnBwdSm80INS1_25CollectiveMainloopBwdSm80ILi2ELi2EN4cute5tupleIJNS5_1CILi128EEES8_NS7_ILi64EEEEEENS_10bfloat16_tEfNS_4arch4Sm80ELb1ELb0ELb1ELb1ELb0ELb0ELb0ELb0ELi2ELi4ELi4ELi4ELb0EEENS1_24CollectiveEpilogueBwdGQAISA_fSD_Li256ELb1ELb0EEENS1_25SingleTileBwdLPTSchedulerILb1ELi128ELb0EEEEEEEEEvNT_6ParamsE) ;  /* 0xffff088002007950 */ /* 0x000fea0003c3ffff */
        .type           $_ZN7cutlass13device_kernelIN5flash19enable_sm80_to_sm89INS1_16FlashAttnBwdSm80INS1_25CollectiveMainloopBwdSm80ILi2ELi2EN4cute5tupleIJNS5_1CILi128EEES8_NS7_ILi64EEEEEENS_10bfloat16_tEfNS_4arch4Sm80ELb1ELb0ELb1ELb1ELb0ELb0ELb0ELb0ELi2ELi4ELi4ELi4ELb0EEENS1_24CollectiveEpilogueBwdGQAISA_fSD_Li256ELb1ELb0EEENS1_25SingleTileBwdLPTSchedulerILb1ELi128ELb0EEEEEEEEEvNT_6ParamsE$_ZZN4cute7idx2crdINS_5tupleIJiiNS_1CILi0EEEEEENS1_IJNS1_IJNS2_ILi4EEENS2_ILi8EEEEEES5_NS2_ILi1EEEEEEEEDaRKT_RKT0_ENKUlRKT_RKT0_E_clIiS5_EEDaSI_SL_,@function
        .size           $_ZN7cutlass13device_kernelIN5flash19enable_sm80_to_sm89INS1_16FlashAttnBwdSm80INS1_25CollectiveMainloopBwdSm80ILi2ELi2EN4cute5tupleIJNS5_1CILi128EEES8_NS7_ILi64EEEEEENS_10bfloat16_tEfNS_4arch4Sm80ELb1ELb0ELb1ELb1ELb0ELb0ELb0ELb0ELi2ELi4ELi4ELi4ELb0EEENS1_24CollectiveEpilogueBwdGQAISA_fSD_Li256ELb1ELb0EEENS1_25SingleTileBwdLPTSchedulerILb1ELi128ELb0EEEEEEEEEvNT_6ParamsE$_ZZN4cute7idx2crdINS_5tupleIJiiNS_1CILi0EEEEEENS1_IJNS1_IJNS2_ILi4EEENS2_ILi8EEEEEES5_NS2_ILi1EEEEEEEEDaRKT_RKT0_ENKUlRKT_RKT0_E_clIiS5_EEDaSI_SL_,($_ZN7cutlass13device_kernelIN5flash19enable_sm80_to_sm89INS1_16FlashAttnBwdSm80INS1_25CollectiveMainloopBwdSm80ILi2ELi2EN4cute5tupleIJNS5_1CILi128EEES8_NS7_ILi64EEEEEENS_10bfloat16_tEfNS_4arch4Sm80ELb1ELb0ELb1ELb1ELb0ELb0ELb0ELb0ELi2ELi4ELi4ELi4ELb0EEENS1_24CollectiveEpilogueBwdGQAISA_fSD_Li256ELb1ELb0EEENS1_25SingleTileBwdLPTSchedulerILb1ELi128ELb0EEEEEEEEEvNT_6ParamsE$_ZZN4cute7idx2crdINS_5tupleIJiiNS_1CILi0EEEEEENS1_IJNS1_IJNS2_ILi4EEENS2_ILi8EEEEEES5_NS2_ILi1EEEEEEEEDaRKT_RKT0_ENKUlRKT_RKT0_E_clIiS7_EEDaSI_SL_ - $_ZN7cutlass13device_kernelIN5flash19enable_sm80_to_sm89INS1_16FlashAttnBwdSm80INS1_25CollectiveMainloopBwdSm80ILi2ELi2EN4cute5tupleIJNS5_1CILi128EEES8_NS7_ILi64EEEEEENS_10bfloat16_tEfNS_4arch4Sm80ELb1ELb0ELb1ELb1ELb0ELb0ELb0ELb0ELi2ELi4ELi4ELi4ELb0EEENS1_24CollectiveEpilogueBwdGQAISA_fSD_Li256ELb1ELb0EEENS1_25SingleTileBwdLPTSchedulerILb1ELi128ELb0EEEEEEEEEvNT_6ParamsE$_ZZN4cute7idx2crdINS_5tupleIJiiNS_1CILi0EEEEEENS1_IJNS1_IJNS2_ILi4EEENS2_ILi8EEEEEES5_NS2_ILi1EEEEEEEEDaRKT_RKT0_ENKUlRKT_RKT0_E_clIiS5_EEDaSI_SL_)
$_ZN7cutlass13device_kernelIN5flash19enable_sm80_to_sm89INS1_16FlashAttnBwdSm80INS1_25CollectiveMainloopBwdSm80ILi2ELi2EN4cute5tupleIJNS5_1CILi128EEES8_NS7_ILi64EEEEEENS_10bfloat16_tEfNS_4arch4Sm80ELb1ELb0ELb1ELb1ELb0ELb0ELb0ELb0ELi2ELi4ELi4ELi4ELb0EEENS1_24CollectiveEpilogueBwdGQAISA_fSD_Li256ELb1ELb0EEENS1_25SingleTileBwdLPTSchedulerILb1ELi128ELb0EEEEEEEEEvNT_6ParamsE$_ZZN4cute7idx2crdINS_5tupleIJiiNS_1CILi0EEEEEENS1_IJNS1_IJNS2_ILi4EEENS2_ILi8EEEEEES5_NS2_ILi1EEEEEEEEDaRKT_RKT0_ENKUlRKT_RKT0_E_clIiS5_EEDaSI_SL_:
[----:B------:R-:W-:Y:S02]  /*f780*/  MOV R3, 0x0 ;  /* 0x0000000000037802 */ /* 0x000fe40000000f00 */
[----:B------:R-:W-:Y:S02]  /*f790*/  MOV R6, R5 ;  /* 0x0000000500067202 */ /* 0x000fe40000000f00 */
[----:B------:R-:W-:Y:S05]  /*f7a0*/  RET.REL.NODEC R2 `(_ZN7cutlass13device_kernelIN5flash19enable_sm80_to_sm89INS1_16FlashAttnBwdSm80INS1_25CollectiveMainloopBwdSm80ILi2ELi2EN4cute5tupleIJNS5_1CILi128EEES8_NS7_ILi64EEEEEENS_10bfloat16_tEfNS_4arch4Sm80ELb1ELb0ELb1ELb1ELb0ELb0ELb0ELb0ELi2ELi4ELi4ELi4ELb0EEENS1_24CollectiveEpilogueBwdGQAISA_fSD_Li256ELb1ELb0EEENS1_25SingleTileBwdLPTSchedulerILb1ELi128ELb0EEEEEEEEEvNT_6ParamsE) ;  /* 0xffff085002007950 */ /* 0x000fea0003c3ffff */
        .type           $_ZN7cutlass13device_kernelIN5flash19enable_sm80_to_sm89INS1_16FlashAttnBwdSm80INS1_25CollectiveMainloopBwdSm80ILi2ELi2EN4cute5tupleIJNS5_1CILi128EEES8_NS7_ILi64EEEEEENS_10bfloat16_tEfNS_4arch4Sm80ELb1ELb0ELb1ELb1ELb0ELb0ELb0ELb0ELi2ELi4ELi4ELi4ELb0EEENS1_24CollectiveEpilogueBwdGQAISA_fSD_Li256ELb1ELb0EEENS1_25SingleTileBwdLPTSchedulerILb1ELi128ELb0EEEEEEEEEvNT_6ParamsE$_ZZN4cute7idx2crdINS_5tupleIJiiNS_1CILi0EEEEEENS1_IJNS1_IJNS2_ILi4EEENS2_ILi8EEEEEES5_NS2_ILi1EEEEEEEEDaRKT_RKT0_ENKUlRKT_RKT0_E_clIiS7_EEDaSI_SL_,@function
        .size           $_ZN7cutlass13device_kernelIN5flash19enable_sm80_to_sm89INS1_16FlashAttnBwdSm80INS1_25CollectiveMainloopBwdSm80ILi2ELi2EN4cute5tupleIJNS5_1CILi128EEES8_NS7_ILi64EEEEEENS_10bfloat16_tEfNS_4arch4Sm80ELb1ELb0ELb1ELb1ELb0ELb0ELb0ELb0ELi2ELi4ELi4ELi4ELb0EEENS1_24CollectiveEpilogueBwdGQAISA_fSD_Li256ELb1ELb0EEENS1_25SingleTileBwdLPTSchedulerILb1ELi128ELb0EEEEEEEEEvNT_6ParamsE$_ZZN4cute7idx2crdINS_5tupleIJiiNS_1CILi0EEEEEENS1_IJNS1_IJNS2_ILi4EEENS2_ILi8EEEEEES5_NS2_ILi1EEEEEEEEDaRKT_RKT0_ENKUlRKT_RKT0_E_clIiS7_EEDaSI_SL_,($_ZN7cutlass13device_kernelIN5flash19enable_sm80_to_sm89INS1_16FlashAttnBwdSm80INS1_25CollectiveMainloopBwdSm80ILi2ELi2EN4cute5tupleIJNS5_1CILi128EEES8_NS7_ILi64EEEEEENS_10bfloat16_tEfNS_4arch4Sm80ELb1ELb0ELb1ELb1ELb0ELb0ELb0ELb0ELi2ELi4ELi4ELi4ELb0EEENS1_24CollectiveEpilogueBwdGQAISA_fSD_Li256ELb1ELb0EEENS1_25SingleTileBwdLPTSchedulerILb1ELi128ELb0EEEEEEEEEvNT_6ParamsE$_ZZN4cute7idx2crdIiNS_5tupleIJNS_1CILi32EEENS2_ILi4EEENS2_ILi2EEENS2_ILi1EEEEEENS1_IJS6_S3_NS2_ILi128EEENS2_ILi0EEEEEEEEDaRKT_RKT0_RKT1_ENKUlRKT_RKT0_E_clIS3_S6_EEDaSM_SP_ - $_ZN7cutlass13device_kernelIN5flash19enable_sm80_to_sm89INS1_16FlashAttnBwdSm80INS1_25CollectiveMainloopBwdSm80ILi2ELi2EN4cute5tupleIJNS5_1CILi128EEES8_NS7_ILi64EEEEEENS_10bfloat16_tEfNS_4arch4Sm80ELb1ELb0ELb1ELb1ELb0ELb0ELb0ELb0ELi2ELi4ELi4ELi4ELb0EEENS1_24CollectiveEpilogueBwdGQAISA_fSD_Li256ELb1ELb0EEENS1_25SingleTileBwdLPTSchedulerILb1ELi128ELb0EEEEEEEEEvNT_6ParamsE$_ZZN4cute7idx2crdINS_5tupleIJiiNS_1CILi0EEEEEENS1_IJNS1_IJNS2_ILi4EEENS2_ILi8EEEEEES5_NS2_ILi1EEEEEEEEDaRKT_RKT0_ENKUlRKT_RKT0_E_clIiS7_EEDaSI_SL_)
$_ZN7cutlass13device_kernelIN5flash19enable_sm80_to_sm89INS1_16FlashAttnBwdSm80INS1_25CollectiveMainloopBwdSm80ILi2ELi2EN4cute5tupleIJNS5_1CILi128EEES8_NS7_ILi64EEEEEENS_10bfloat16_tEfNS_4arch4Sm80ELb1ELb0ELb1ELb1ELb0ELb0ELb0ELb0ELi2ELi4ELi4ELi4ELb0EEENS1_24CollectiveEpilogueBwdGQAISA_fSD_Li256ELb1ELb0EEENS1_25SingleTileBwdLPTSchedulerILb1ELi128ELb0EEEEEEEEEvNT_6ParamsE$_ZZN4cute7idx2crdINS_5tupleIJiiNS_1CILi0EEEEEENS1_IJNS1_IJNS2_ILi4EEENS2_ILi8EEEEEES5_NS2_ILi1EEEEEEEEDaRKT_RKT0_ENKUlRKT_RKT0_E_clIiS7_EEDaSI_SL_:
        /* <DEDUP_REMOVED lines=62> */
[----:B-----5:R-:W-:Y:S01]  /*fb90*/  IMAD.MOV.U32 R10, RZ, RZ, R2 ;  /* 0x000000ffff0a7224 */ /* 0x020fe200078e0002 */
[----:B------:R-:W-:Y:S01]  /*fba0*/  MOV R2, R70 ;  /* 0x0000004600027202 */ /* 0x000fe20000000f00 */
[----:B------:R-:W-:Y:S01]  /*fbb0*/  IMAD.MOV.U32 R8, RZ, RZ, R3 ;  /* 0x000000ffff087224 */ /* 0x000fe200078e0003 */
[----:B------:R-:W-:-:S04]  /*fbc0*/  MOV R3, 0x0 ;  /* 0x0000000000037802 */ /* 0x000fc80000000f00 */
[----:B------:R-:W-:Y:S05]  /*fbd0*/  RET.REL.NODEC R2 `(_ZN7cutlass13device_kernelIN5flash19enable_sm80_to_sm89INS1_16FlashAttnBwdSm80INS1_25CollectiveMainloopBwdSm80ILi2ELi2EN4cute5tupleIJNS5_1CILi128EEES8_NS7_ILi64EEEEEENS_10bfloat16_tEfNS_4arch4Sm80ELb1ELb0ELb1ELb1ELb0ELb0ELb0ELb0ELi2ELi4ELi4ELi4ELb0EEENS1_24CollectiveEpilogueBwdGQAISA_fSD_Li256ELb1ELb0EEENS1_25SingleTileBwdLPTSchedulerILb1ELi128ELb0EEEEEEEEEvNT_6ParamsE) ;  /* 0xffff042002007950 */ /* 0x000fea0003c3ffff */
        .type           $_ZN7cutlass13device_kernelIN5flash19enable_sm80_to_sm89INS1_16FlashAttnBwdSm80INS1_25CollectiveMainloopBwdSm80ILi2ELi2EN4cute5tupleIJNS5_1CILi128EEES8_NS7_ILi64EEEEEENS_10bfloat16_tEfNS_4arch4Sm80ELb1ELb0ELb1ELb1ELb0ELb0ELb0ELb0ELi2ELi4ELi4ELi4ELb0EEENS1_24CollectiveEpilogueBwdGQAISA_fSD_Li256ELb1ELb0EEENS1_25SingleTileBwdLPTSchedulerILb1ELi128ELb0EEEEEEEEEvNT_6ParamsE$_ZZN4cute7idx2crdIiNS_5tupleIJNS_1CILi32EEENS2_ILi4EEENS2_ILi2EEENS2_ILi1EEEEEENS1_IJS6_S3_NS2_ILi128EEENS2_ILi0EEEEEEEEDaRKT_RKT0_RKT1_ENKUlRKT_RKT0_E_clIS3_S6_EEDaSM_SP_,@function
        .size           $_ZN7cutlass13device_kernelIN5flash19enable_sm80_to_sm89INS1_16FlashAttnBwdSm80INS1_25CollectiveMainloopBwdSm80ILi2ELi2EN4cute5tupleIJNS5_1CILi128EEES8_NS7_ILi64EEEEEENS_10bfloat16_tEfNS_4arch4Sm80ELb1ELb0ELb1ELb1ELb0ELb0ELb0ELb0ELi2ELi4ELi4ELi4ELb0EEENS1_24CollectiveEpilogueBwdGQAISA_fSD_Li256ELb1ELb0EEENS1_25SingleTileBwdLPTSchedulerILb1ELi128ELb0EEEEEEEEEvNT_6ParamsE$_ZZN4cute7idx2crdIiNS_5tupleIJNS_1CILi32EEENS2_ILi4EEENS2_ILi2EEENS2_ILi1EEEEEENS1_IJS6_S3_NS2_ILi128EEENS2_ILi0EEEEEEEEDaRKT_RKT0_RKT1_ENKUlRKT_RKT0_E_clIS3_S6_EEDaSM_SP_,($_ZN7cutlass13device_kernelIN5flash19enable_sm80_to_sm89INS1_16FlashAttnBwdSm80INS1_25CollectiveMainloopBwdSm80ILi2ELi2EN4cute5tupleIJNS5_1CILi128EEES8_NS7_ILi64EEEEEENS_10bfloat16_tEfNS_4arch4Sm80ELb1ELb0ELb1ELb1ELb0ELb0ELb0ELb0ELi2ELi4ELi4ELi4ELb0EEENS1_24CollectiveEpilogueBwdGQAISA_fSD_Li256ELb1ELb0EEENS1_25SingleTileBwdLPTSchedulerILb1ELi128ELb0EEEEEEEEEvNT_6ParamsE$_ZZN4cute7idx2crdIiNS_5tupleIJNS_1CILi32EEENS2_ILi4EEENS2_ILi2EEENS2_ILi1EEEEEENS1_IJS6_S3_NS2_ILi128EEENS2_ILi0EEEEEEEEDaRKT_RKT0_RKT1_ENKUlRKT_RKT0_E_clIS4_S3_EEDaSM_SP_ - $_ZN7cutlass13device_kernelIN5flash19enable_sm80_to_sm89INS1_16FlashAttnBwdSm80INS1_25CollectiveMainloopBwdSm80ILi2ELi2EN4cute5tupleIJNS5_1CILi128EEES8_NS7_ILi64EEEEEENS_10bfloat16_tEfNS_4arch4Sm80ELb1ELb0ELb1ELb1ELb0ELb0ELb0ELb0ELi2ELi4ELi4ELi4ELb0EEENS1_24CollectiveEpilogueBwdGQAISA_fSD_Li256ELb1ELb0EEENS1_25SingleTileBwdLPTSchedulerILb1ELi128ELb0EEEEEEEEEvNT_6ParamsE$_ZZN4cute7idx2crdIiNS_5tupleIJNS_1CILi32EEENS2_ILi4EEENS2_ILi2EEENS2_ILi1EEEEEENS1_IJS6_S3_NS2_ILi128EEENS2_ILi0EEEEEEEEDaRKT_RKT0_RKT1_ENKUlRKT_RKT0_E_clIS3_S6_EEDaSM_SP_)
$_ZN7cutlass13device_kernelIN5flash19enable_sm80_to_sm89INS1_16FlashAttnBwdSm80INS1_25CollectiveMainloopBwdSm80ILi2ELi2EN4cute5tupleIJNS5_1CILi128EEES8_NS7_ILi64EEEEEENS_10bfloat16_tEfNS_4arch4Sm80ELb1ELb0ELb1ELb1ELb0ELb0ELb0ELb0ELi2ELi4ELi4ELi4ELb0EEENS1_24CollectiveEpilogueBwdGQAISA_fSD_Li256ELb1ELb0EEENS1_25SingleTileBwdLPTSchedulerILb1ELi128ELb0EEEEEEEEEvNT_6ParamsE$_ZZN4cute7idx2crdIiNS_5tupleIJNS_1CILi32EEENS2_ILi4EEENS2_ILi2EEENS2_ILi1EEEEEENS1_IJS6_S3_NS2_ILi128EEENS2_ILi0EEEEEEEEDaRKT_RKT0_RKT1_ENKUlRKT_RKT0_E_clIS3_S6_EEDaSM_SP_:
[----:B------:R-:W-:Y:S01]  /*fbe0*/  SHF.R.S32.HI R3, RZ, 0x1f, R2 ;  /* 0x0000001fff037819 */ /* 0x000fe20000011402 */
[----:B------:R-:W-:-:S03]  /*fbf0*/  IMAD.MOV.U32 R5, RZ, RZ, 0x0 ;  /* 0x00000000ff057424 */ /* 0x000fc600078e00ff */
[----:B------:R-:W-:-:S04]  /*fc00*/  LEA.HI R3, R3, R2, RZ, 0x5 ;  /* 0x0000000203037211 */ /* 0x000fc800078f28ff */
[----:B------:R-:W-:-:S05]  /*fc10*/  LOP3.LUT R3, R3, 0xffffffe0, RZ, 0xc0, !PT ;  /* 0xffffffe003037812 */ /* 0x000fca00078ec0ff */
[----:B------:R-:W-:Y:S01]  /*fc20*/  IMAD.IADD R8, R2, 0x1, -R3 ;  /* 0x0000000102087824 */ /* 0x000fe200078e0a03 */
[----:B------:R-:W-:Y:S06]  /*fc30*/  RET.REL.NODEC R4 `(_ZN7cutlass13device_kernelIN5flash19enable_sm80_to_sm89INS1_16FlashAttnBwdSm80INS1_25CollectiveMainloopBwdSm80ILi2ELi2EN4cute5tupleIJNS5_1CILi128EEES8_NS7_ILi64EEEEEENS_10bfloat16_tEfNS_4arch4Sm80ELb1ELb0ELb1ELb1ELb0ELb0ELb0ELb0ELi2ELi4ELi4ELi4ELb0EEENS1_24CollectiveEpilogueBwdGQAISA_fSD_Li256ELb1ELb0EEENS1_25SingleTileBwdLPTSchedulerILb1ELi128ELb0EEEEEEEEEvNT_6ParamsE) ;  /* 0xffff03c004007950 */ /* 0x000fec0003c3ffff */
        .type           $_ZN7cutlass13device_kernelIN5flash19enable_sm80_to_sm89INS1_16FlashAttnBwdSm80INS1_25CollectiveMainloopBwdSm80ILi2ELi2EN4cute5tupleIJNS5_1CILi128EEES8_NS7_ILi64EEEEEENS_10bfloat16_tEfNS_4arch4Sm80ELb1ELb0ELb1ELb1ELb0ELb0ELb0ELb0ELi2ELi4ELi4ELi4ELb0EEENS1_24CollectiveEpilogueBwdGQAISA_fSD_Li256ELb1ELb0EEENS1_25SingleTileBwdLPTSchedulerILb1ELi128ELb0EEEEEEEEEvNT_6ParamsE$_ZZN4cute7idx2crdIiNS_5tupleIJNS_1CILi32EEENS2_ILi4EEENS2_ILi2EEENS2_ILi1EEEEEENS1_IJS6_S3_NS2_ILi128EEENS2_ILi0EEEEEEEEDaRKT_RKT0_RKT1_ENKUlRKT_RKT0_E_clIS4_S3_EEDaSM_SP_,@function
        .size           $_ZN7cutlass13device_kernelIN5flash19enable_sm80_to_sm89INS1_16FlashAttnBwdSm80INS1_25CollectiveMainloopBwdSm80ILi2ELi2EN4cute5tupleIJNS5_1CILi128EEES8_NS7_ILi64EEEEEENS_10bfloat16_tEfNS_4arch4Sm80ELb1ELb0ELb1ELb1ELb0ELb0ELb0ELb0ELi2ELi4ELi4ELi4ELb0EEENS1_24CollectiveEpilogueBwdGQAISA_fSD_Li256ELb1ELb0EEENS1_25SingleTileBwdLPTSchedulerILb1ELi128ELb0EEEEEEEEEvNT_6ParamsE$_ZZN4cute7idx2crdIiNS_5tupleIJNS_1CILi32EEENS2_ILi4EEENS2_ILi2EEENS2_ILi1EEEEEENS1_IJS6_S3_NS2_ILi128EEENS2_ILi0EEEEEEEEDaRKT_RKT0_RKT1_ENKUlRKT_RKT0_E_clIS4_S3_EEDaSM_SP_,($_ZN7cutlass13device_kernelIN5flash19enable_sm80_to_sm89INS1_16FlashAttnBwdSm80INS1_25CollectiveMainloopBwdSm80ILi2ELi2EN4cute5tupleIJNS5_1CILi128EEES8_NS7_ILi64EEEEEENS_10bfloat16_tEfNS_4arch4Sm80ELb1ELb0ELb1ELb1ELb0ELb0ELb0ELb0ELi2ELi4ELi4ELi4ELb0EEENS1_24CollectiveEpilogueBwdGQAISA_fSD_Li256ELb1ELb0EEENS1_25SingleTileBwdLPTSchedulerILb1ELi128ELb0EEEEEEEEEvNT_6ParamsE$_ZZN4cute7idx2crdIiNS_5tupleIJNS_1CILi32EEENS2_ILi4EEENS2_ILi2EEENS2_ILi1EEEEEENS1_IJS6_S3_NS2_ILi128EEENS2_ILi0EEEEEEEEDaRKT_RKT0_RKT1_ENKUlRKT_RKT0_E_clIS5_S8_EEDaSM_SP_ - $_ZN7cutlass13device_kernelIN5flash19enable_sm80_to_sm89INS1_16FlashAttnBwdSm80INS1_25CollectiveMainloopBwdSm80ILi2ELi2EN4cute5tupleIJNS5_1CILi128EEES8_NS7_ILi64EEEEEENS_10bfloat16_tEfNS_4arch4Sm80ELb1ELb0ELb1ELb1ELb0ELb0ELb0ELb0ELi2ELi4ELi4ELi4ELb0EEENS1_24CollectiveEpilogueBwdGQAISA_fSD_Li256ELb1ELb0EEENS1_25SingleTileBwdLPTSchedulerILb1ELi128ELb0EEEEEEEEEvNT_6ParamsE$_ZZN4cute7idx2crdIiNS_5tupleIJNS_1CILi32EEENS2_ILi4EEENS2_ILi2EEENS2_ILi1EEEEEENS1_IJS6_S3_NS2_ILi128EEENS2_ILi0EEEEEEEEDaRKT_RKT0_RKT1_ENKUlRKT_RKT0_E_clIS4_S3_EEDaSM_SP_)
$_ZN7cutlass13device_kernelIN5flash19enable_sm80_to_sm89INS1_16FlashAttnBwdSm80INS1_25CollectiveMainloopBwdSm80ILi2ELi2EN4cute5tupleIJNS5_1CILi128EEES8_NS7_ILi64EEEEEENS_10bfloat16_tEfNS_4arch4Sm80ELb1ELb0ELb1ELb1ELb0ELb0ELb0ELb0ELi2ELi4ELi4ELi4ELb0EEENS1_24CollectiveEpilogueBwdGQAISA_fSD_Li256ELb1ELb0EEENS1_25SingleTileBwdLPTSchedulerILb1ELi128ELb0EEEEEEEEEvNT_6ParamsE$_ZZN4cute7idx2crdIiNS_5tupleIJNS_1CILi32EEENS2_ILi4EEENS2_ILi2EEENS2_ILi1EEEEEENS1_IJS6_S3_NS2_ILi128EEENS2_ILi0EEEEEEEEDaRKT_RKT0_RKT1_ENKUlRKT_RKT0_E_clIS4_S3_EEDaSM_SP_:
        /* <DEDUP_REMOVED lines=8> */
[----:B------:R-:W-:Y:S06]  /*fcc0*/  RET.REL.NODEC R4 `(_ZN7cutlass13device_kernelIN5flash19enable_sm80_to_sm89INS1_16FlashAttnBwdSm80INS1_25CollectiveMainloopBwdSm80ILi2ELi2EN4cute5tupleIJNS5_1CILi128EEES8_NS7_ILi64EEEEEENS_10bfloat16_tEfNS_4arch4Sm80ELb1ELb0ELb1ELb1ELb0ELb0ELb0ELb0ELi2ELi4ELi4ELi4ELb0EEENS1_24CollectiveEpilogueBwdGQAISA_fSD_Li256ELb1ELb0EEENS1_25SingleTileBwdLPTSchedulerILb1ELi128ELb0EEEEEEEEEvNT_6ParamsE) ;  /* 0xffff033004007950 */ /* 0x000fec0003c3ffff */
        .type           $_ZN7cutlass13device_kernelIN5flash19enable_sm80_to_sm89INS1_16FlashAttnBwdSm80INS1_25CollectiveMainloopBwdSm80ILi2ELi2EN4cute5tupleIJNS5_1CILi128EEES8_NS7_ILi64EEEEEENS_10bfloat16_tEfNS_4arch4Sm80ELb1ELb0ELb1ELb1ELb0ELb0ELb0ELb0ELi2ELi4ELi4ELi4ELb0EEENS1_24CollectiveEpilogueBwdGQAISA_fSD_Li256ELb1ELb0EEENS1_25SingleTileBwdLPTSchedulerILb1ELi128ELb0EEEEEEEEEvNT_6ParamsE$_ZZN4cute7idx2crdIiNS_5tupleIJNS_1CILi32EEENS2_ILi4EEENS2_ILi2EEENS2_ILi1EEEEEENS1_IJS6_S3_NS2_ILi128EEENS2_ILi0EEEEEEEEDaRKT_RKT0_RKT1_ENKUlRKT_RKT0_E_clIS5_S8_EEDaSM_SP_,@function
        .size           $_ZN7cutlass13device_kernelIN5flash19enable_sm80_to_sm89INS1_16FlashAttnBwdSm80INS1_25CollectiveMainloopBwdSm80ILi2ELi2EN4cute5tupleIJNS5_1CILi128EEES8_NS7_ILi64EEEEEENS_10bfloat16_tEfNS_4arch4Sm80ELb1ELb0ELb1ELb1ELb0ELb0ELb0ELb0ELi2ELi4ELi4ELi4ELb0EEENS1_24CollectiveEpilogueBwdGQAISA_fSD_Li256ELb1ELb0EEENS1_25SingleTileBwdLPTSchedulerILb1ELi128ELb0EEEEEEEEEvNT_6ParamsE$_ZZN4cute7idx2crdIiNS_5tupleIJNS_1CILi32EEENS2_ILi4EEENS2_ILi2EEENS2_ILi1EEEEEENS1_IJS6_S3_NS2_ILi128EEENS2_ILi0EEEEEEEEDaRKT_RKT0_RKT1_ENKUlRKT_RKT0_E_clIS5_S8_EEDaSM_SP_,($_ZN7cutlass13device_kernelIN5flash19enable_sm80_to_sm89INS1_16FlashAttnBwdSm80INS1_25CollectiveMainloopBwdSm80ILi2ELi2EN4cute5tupleIJNS5_1CILi128EEES8_NS7_ILi64EEEEEENS_10bfloat16_tEfNS_4arch4Sm80ELb1ELb0ELb1ELb1ELb0ELb0ELb0ELb0ELi2ELi4ELi4ELi4ELb0EEENS1_24CollectiveEpilogueBwdGQAISA_fSD_Li256ELb1ELb0EEENS1_25SingleTileBwdLPTSchedulerILb1ELi128ELb0EEEEEEEEEvNT_6ParamsE$_ZZN4cute9transformINS_15ArithmeticTupleIJiiEEEZNS_14transform_leafIS2_NS_8identityEEEDaRKT_OT0_EUlRKT_E_EEDaS7_S9_ENKUlDpSC_E_clIJiiEEEDaSE_ - $_ZN7cutlass13device_kernelIN5flash19enable_sm80_to_sm89INS1_16FlashAttnBwdSm80INS1_25CollectiveMainloopBwdSm80ILi2ELi2EN4cute5tupleIJNS5_1CILi128EEES8_NS7_ILi64EEEEEENS_10bfloat16_tEfNS_4arch4Sm80ELb1ELb0ELb1ELb1ELb0ELb0ELb0ELb0ELi2ELi4ELi4ELi4ELb0EEENS1_24CollectiveEpilogueBwdGQAISA_fSD_Li256ELb1ELb0EEENS1_25SingleTileBwdLPTSchedulerILb1ELi128ELb0EEEEEEEEEvNT_6ParamsE$_ZZN4cute7idx2crdIiNS_5tupleIJNS_1CILi32EEENS2_ILi4EEENS2_ILi2EEENS2_ILi1EEEEEENS1_IJS6_S3_NS2_ILi128EEENS2_ILi0EEEEEEEEDaRKT_RKT0_RKT1_ENKUlRKT_RKT0_E_clIS5_S8_EEDaSM_SP_)
$_ZN7cutlass13device_kernelIN5flash19enable_sm80_to_sm89INS1_16FlashAttnBwdSm80INS1_25CollectiveMainloopBwdSm80ILi2ELi2EN4cute5tupleIJNS5_1CILi128EEES8_NS7_ILi64EEEEEENS_10bfloat16_tEfNS_4arch4Sm80ELb1ELb0ELb1ELb1ELb0ELb0ELb0ELb0ELi2ELi4ELi4ELi4ELb0EEENS1_24CollectiveEpilogueBwdGQAISA_fSD_Li256ELb1ELb0EEENS1_25SingleTileBwdLPTSchedulerILb1ELi128ELb0EEEEEEEEEvNT_6ParamsE$_ZZN4cute7idx2crdIiNS_5tupleIJNS_1CILi32EEENS2_ILi4EEENS2_ILi2EEENS2_ILi1EEEEEENS1_IJS6_S3_NS2_ILi128EEENS2_ILi0EEEEEEEEDaRKT_RKT0_RKT1_ENKUlRKT_RKT0_E_clIS5_S8_EEDaSM_SP_:
[----:B------:R-:W-:Y:S01]  /*fcd0*/  SHF.R.S32.HI R3, RZ, 0x1f, R2 ;  /* 0x0000001fff037819 */ /* 0x000fe20000011402 */
[----:B------:R-:W-:-:S03]  /*fce0*/  IMAD.MOV.U32 R5, RZ, RZ, 0x0 ;  /* 0x00000000ff057424 */ /* 0x000fc600078e00ff */
[----:B------:R-:W-:-:S04]  /*fcf0*/  LEA.HI R2, R3, R2, RZ, 0x7 ;  /* 0x0000000203027211 */ /* 0x000fc800078f38ff */
[----:B------:R-:W-:-:S04]  /*fd00*/  SHF.R.S32.HI R3, RZ, 0x7, R2 ;  /* 0x00000007ff037819 */ /* 0x000fc80000011402 */
[----:B------:R-:W-:-:S04]  /*fd10*/  LEA.HI R2, R2, R3, RZ, 0x1 ;  /* 0x0000000302027211 */ /* 0x000fc800078f08ff */
[----:B------:R-:W-:-:S05]  /*fd20*/  LOP3.LUT R2, R2, 0xfffffffe, RZ, 0xc0, !PT ;  /* 0xfffffffe02027812 */ /* 0x000fca00078ec0ff */
[----:B------:R-:W-:Y:S01]  /*fd30*/  IMAD.IADD R2, R3, 0x1, -R2 ;  /* 0x0000000103027824 */ /* 0x000fe200078e0a02 */
[----:B------:R-:W-:Y:S06]  /*fd40*/  RET.REL.NODEC R4 `(_ZN7cutlass13device_kernelIN5flash19enable_sm80_to_sm89INS1_16FlashAttnBwdSm80INS1_25CollectiveMainloopBwdSm80ILi2ELi2EN4cute5tupleIJNS5_1CILi128EEES8_NS7_ILi64EEEEEENS_10bfloat16_tEfNS_4arch4Sm80ELb1ELb0ELb1ELb1ELb0ELb0ELb0ELb0ELi2ELi4ELi4ELi4ELb0EEENS1_24CollectiveEpilogueBwdGQAISA_fSD_Li256ELb1ELb0EEENS1_25SingleTileBwdLPTSchedulerILb1ELi128ELb0EEEEEEEEEvNT_6ParamsE) ;  /* 0xffff02b004007950 */ /* 0x000fec0003c3ffff */
        .type           $_ZN7cutlass13device_kernelIN5flash19enable_sm80_to_sm89INS1_16FlashAttnBwdSm80INS1_25CollectiveMainloopBwdSm80ILi2ELi2EN4cute5tupleIJNS5_1CILi128EEES8_NS7_ILi64EEEEEENS_10bfloat16_tEfNS_4arch4Sm80ELb1ELb0ELb1ELb1ELb0ELb0ELb0ELb0ELi2ELi4ELi4ELi4ELb0EEENS1_24CollectiveEpilogueBwdGQAISA_fSD_Li256ELb1ELb0EEENS1_25SingleTileBwdLPTSchedulerILb1ELi128ELb0EEEEEEEEEvNT_6ParamsE$_ZZN4cute9transformINS_15ArithmeticTupleIJiiEEEZNS_14transform_leafIS2_NS_8identityEEEDaRKT_OT0_EUlRKT_E_EEDaS7_S9_ENKUlDpSC_E_clIJiiEEEDaSE_,@function
        .size           $_ZN7cutlass13device_kernelIN5flash19enable_sm80_to_sm89INS1_16FlashAttnBwdSm80INS1_25CollectiveMainloopBwdSm80ILi2ELi2EN4cute5tupleIJNS5_1CILi128EEES8_NS7_ILi64EEEEEENS_10bfloat16_tEfNS_4arch4Sm80ELb1ELb0ELb1ELb1ELb0ELb0ELb0ELb0ELi2ELi4ELi4ELi4ELb0EEENS1_24CollectiveEpilogueBwdGQAISA_fSD_Li256ELb1ELb0EEENS1_25SingleTileBwdLPTSchedulerILb1ELi128ELb0EEEEEEEEEvNT_6ParamsE$_ZZN4cute9transformINS_15ArithmeticTupleIJiiEEEZNS_14transform_leafIS2_NS_8identityEEEDaRKT_OT0_EUlRKT_E_EEDaS7_S9_ENKUlDpSC_E_clIJiiEEEDaSE_,($_ZN7cutlass13device_kernelIN5flash19enable_sm80_to_sm89INS1_16FlashAttnBwdSm80INS1_25CollectiveMainloopBwdSm80ILi2ELi2EN4cute5tupleIJNS5_1CILi128EEES8_NS7_ILi64EEEEEENS_10bfloat16_tEfNS_4arch4Sm80ELb1ELb0ELb1ELb1ELb0ELb0ELb0ELb0ELi2ELi4ELi4ELi4ELb0EEENS1_24CollectiveEpilogueBwdGQAISA_fSD_Li256ELb1ELb0EEENS1_25SingleTileBwdLPTSchedulerILb1ELi128ELb0EEEEEEEEEvNT_6ParamsE$_ZZN4cute9transformINS_5tupleIJNS_1CILi32EEENS2_ILi4EEENS2_ILi2EEENS2_ILi1EEEEEENS1_IJS6_S3_NS2_ILi128EEENS2_ILi0EEEEEEZNS_7idx2crdIiS7_SA_EEDaRKT_RKT0_RKT1_EUlRKT_RKT0_E_EEDaSE_SH_OSI_ENKUlDpSN_E_clIJiiiS9_EEEDaST_ - $_ZN7cutlass13device_kernelIN5flash19enable_sm80_to_sm89INS1_16FlashAttnBwdSm80INS1_25CollectiveMainloopBwdSm80ILi2ELi2EN4cute5tupleIJNS5_1CILi128EEES8_NS7_ILi64EEEEEENS_10bfloat16_tEfNS_4arch4Sm80ELb1ELb0ELb1ELb1ELb0ELb0ELb0ELb0ELi2ELi4ELi4ELi4ELb0EEENS1_24CollectiveEpilogueBwdGQAISA_fSD_Li256ELb1ELb0EEENS1_25SingleTileBwdLPTSchedulerILb1ELi128ELb0EEEEEEEEEvNT_6ParamsE$_ZZN4cute9transformINS_15ArithmeticTupleIJiiEEEZNS_14transform_leafIS2_NS_8identityEEEDaRKT_OT0_EUlRKT_E_EEDaS7_S9_ENKUlDpSC_E_clIJiiEEEDaSE_)
$_ZN7cutlass13device_kernelIN5flash19enable_sm80_to_sm89INS1_16FlashAttnBwdSm80INS1_25CollectiveMainloopBwdSm80ILi2ELi2EN4cute5tupleIJNS5_1CILi128EEES8_NS7_ILi64EEEEEENS_10bfloat16_tEfNS_4arch4Sm80ELb1ELb0ELb1ELb1ELb0ELb0ELb0ELb0ELi2ELi4ELi4ELi4ELb0EEENS1_24CollectiveEpilogueBwdGQAISA_fSD_Li256ELb1ELb0EEENS1_25SingleTileBwdLPTSchedulerILb1ELi128ELb0EEEEEEEEEvNT_6ParamsE$_ZZN4cute9transformINS_15ArithmeticTupleIJiiEEEZNS_14transform_leafIS2_NS_8identityEEEDaRKT_OT0_EUlRKT_E_EEDaS7_S9_ENKUlDpSC_E_clIJiiEEEDaSE_:
[----:B------:R-:W-:Y:S01]  /*fd50*/  IADD3 R3, R1, 0x1688, RZ ;  /* 0x0000168801037810 */ /* 0x000fe20007ffe0ff */
[----:B------:R-:W-:Y:S01]  /*fd60*/  IMAD.MOV.U32 R2, RZ, RZ, R11 ;  /* 0x000000ffff027224 */ /* 0x000fe200078e000b */
[----:B------:R-:W-:Y:S02]  /*fd70*/  MOV R8, 0xfda0 ;  /* 0x0000fda000087802 */ /* 0x000fe40000000f00 */
[----:B------:R-:W-:Y:S02]  /*fd80*/  IADD3 R3, R3, c[0x0][0x20], RZ ;  /* 0x0000080003037a10 */ /* 0x000fe40007ffe0ff */
[----:B------:R-:W-:Y:S05]  /*fd90*/  CALL.REL.NOINC `($_ZN7cutlass13device_kernelIN5flash19enable_sm80_to_sm89INS1_16FlashAttnBwdSm80INS1_25CollectiveMainloopBwdSm80ILi2ELi2EN4cute5tupleIJNS5_1CILi128EEES8_NS7_ILi64EEEEEENS_10bfloat16_tEfNS_4arch4Sm80ELb1ELb0ELb1ELb1ELb0ELb0ELb0ELb0ELi2ELi4ELi4ELi4ELb0EEENS1_24CollectiveEpilogueBwdGQAISA_fSD_Li256ELb1ELb0EEENS1_25SingleTileBwdLPTSchedulerILb1ELi128ELb0EEEEEEEEEvNT_6ParamsE$_ZN4cute3eso3ESOILb0ELb0EJiiEEC2ERKiS4_) ;  /* 0xffff6f0000007944 */ /* 0x000fea0003c3ffff */
[----:B-1----:R1:W5:Y:S01]  /*fda0*/  LDL.64 R2, [R1+0x1688] ;  /* 0x0016880001027983 */ /* 0x0023620000100a00 */
[----:B------:R-:W-:Y:S02]  /*fdb0*/  MOV R8, R6 ;  /* 0x0000000600087202 */ /* 0x000fe40000000f00 */
[----:B------:R-:W-:-:S04]  /*fdc0*/  MOV R9, 0x0 ;  /* 0x0000000000097802 */ /* 0x000fc80000000f00 */
[----:B------:R-:W-:Y:S05]  /*fdd0*/  RET.REL.NODEC R8 `(_ZN7cutlass13device_kernelIN5flash19enable_sm80_to_sm89INS1_16FlashAttnBwdSm80INS1_25CollectiveMainloopBwdSm80ILi2ELi2EN4cute5tupleIJNS5_1CILi128EEES8_NS7_ILi64EEEEEENS_10bfloat16_tEfNS_4arch4Sm80ELb1ELb0ELb1ELb1ELb0ELb0ELb0ELb0ELi2ELi4ELi4ELi4ELb0EEENS1_24CollectiveEpilogueBwdGQAISA_fSD_Li256ELb1ELb0EEENS1_25SingleTileBwdLPTSchedulerILb1ELi128ELb0EEEEEEEEEvNT_6ParamsE) ;  /* 0xffff022008007950 */ /* 0x000fea0003c3ffff */
        .type           $_ZN7cutlass13device_kernelIN5flash19enable_sm80_to_sm89INS1_16FlashAttnBwdSm80INS1_25CollectiveMainloopBwdSm80ILi2ELi2EN4cute5tupleIJNS5_1CILi128EEES8_NS7_ILi64EEEEEENS_10bfloat16_tEfNS_4arch4Sm80ELb1ELb0ELb1ELb1ELb0ELb0ELb0ELb0ELi2ELi4ELi4ELi4ELb0EEENS1_24CollectiveEpilogueBwdGQAISA_fSD_Li256ELb1ELb0EEENS1_25SingleTileBwdLPTSchedulerILb1ELi128ELb0EEEEEEEEEvNT_6ParamsE$_ZZN4cute9transformINS_5tupleIJNS_1CILi32EEENS2_ILi4EEENS2_ILi2EEENS2_ILi1EEEEEENS1_IJS6_S3_NS2_ILi128EEENS2_ILi0EEEEEEZNS_7idx2crdIiS7_SA_EEDaRKT_RKT0_RKT1_EUlRKT_RKT0_E_EEDaSE_SH_OSI_ENKUlDpSN_E_clIJiiiS9_EEEDaST_,@function
        .size           $_ZN7cutlass13device_kernelIN5flash19enable_sm80_to_sm89INS1_16FlashAttnBwdSm80INS1_25CollectiveMainloopBwdSm80ILi2ELi2EN4cute5tupleIJNS5_1CILi128EEES8_NS7_ILi64EEEEEENS_10bfloat16_tEfNS_4arch4Sm80ELb1ELb0ELb1ELb1ELb0ELb0ELb0ELb0ELi2ELi4ELi4ELi4ELb0EEENS1_24CollectiveEpilogueBwdGQAISA_fSD_Li256ELb1ELb0EEENS1_25SingleTileBwdLPTSchedulerILb1ELi128ELb0EEEEEEEEEvNT_6ParamsE$_ZZN4cute9transformINS_5tupleIJNS_1CILi32EEENS2_ILi4EEENS2_ILi2EEENS2_ILi1EEEEEENS1_IJS6_S3_NS2_ILi128EEENS2_ILi0EEEEEEZNS_7idx2crdIiS7_SA_EEDaRKT_RKT0_RKT1_EUlRKT_RKT0_E_EEDaSE_SH_OSI_ENKUlDpSN_E_clIJiiiS9_EEEDaST_,($_ZN7cutlass13device_kernelIN5flash19enable_sm80_to_sm89INS1_16FlashAttnBwdSm80INS1_25CollectiveMainloopBwdSm80ILi2ELi2EN4cute5tupleIJNS5_1CILi128EEES8_NS7_ILi64EEEEEENS_10bfloat16_tEfNS_4arch4Sm80ELb1ELb0ELb1ELb1ELb0ELb0ELb0ELb0ELi2ELi4ELi4ELi4ELb0EEENS1_24CollectiveEpilogueBwdGQAISA_fSD_Li256ELb1ELb0EEENS1_25SingleTileBwdLPTSchedulerILb1ELi128ELb0EEEEEEEEEvNT_6ParamsE$_ZZN4cute9transformINS_5tupleIJiiNS_1CILi0EEEEEENS1_IJNS1_IJNS2_ILi4EEENS2_ILi8EEEEEENS2_ILi2EEENS2_ILi1EEEEEEZNS_7idx2crdIS4_SA_EEDaRKT_RKT0_EUlRKT_RKT0_E_EEDaSE_SH_OT1_ENKUlDpSK_E_clIJNS1_IJiiEEEiS3_EEEDaSR_ - $_ZN7cutlass13device_kernelIN5flash19enable_sm80_to_sm89INS1_16FlashAttnBwdSm80INS1_25CollectiveMainloopBwdSm80ILi2ELi2EN4cute5tupleIJNS5_1CILi128EEES8_NS7_ILi64EEEEEENS_10bfloat16_tEfNS_4arch4Sm80ELb1ELb0ELb1ELb1ELb0ELb0ELb0ELb0ELi2ELi4ELi4ELi4ELb0EEENS1_24CollectiveEpilogueBwdGQAISA_fSD_Li256ELb1ELb0EEENS1_25SingleTileBwdLPTSchedulerILb1ELi128ELb0EEEEEEEEEvNT_6ParamsE$_ZZN4cute9transformINS_5tupleIJNS_1CILi32EEENS2_ILi4EEENS2_ILi2EEENS2_ILi1EEEEEENS1_IJS6_S3_NS2_ILi128EEENS2_ILi0EEEEEEZNS_7idx2crdIiS7_SA_EEDaRKT_RKT0_RKT1_EUlRKT_RKT0_E_EEDaSE_SH_OSI_ENKUlDpSN_E_clIJiiiS9_EEEDaST_)
$_ZN7cutlass13device_kernelIN5flash19enable_sm80_to_sm89INS1_16FlashAttnBwdSm80INS1_25CollectiveMainloopBwdSm80ILi2ELi2EN4cute5tupleIJNS5_1CILi128EEES8_NS7_ILi64EEEEEENS_10bfloat16_tEfNS_4arch4Sm80ELb1ELb0ELb1ELb1ELb0ELb0ELb0ELb0ELi2ELi4ELi4ELi4ELb0EEENS1_24CollectiveEpilogueBwdGQAISA_fSD_Li256ELb1ELb0EEENS1_25SingleTileBwdLPTSchedulerILb1ELi128ELb0EEEEEEEEEvNT_6ParamsE$_ZZN4cute9transformINS_5tupleIJNS_1CILi32EEENS2_ILi4EEENS2_ILi2EEENS2_ILi1EEEEEENS1_IJS6_S3_NS2_ILi128EEENS2_ILi0EEEEEEZNS_7idx2crdIiS7_SA_EEDaRKT_RKT0_RKT1_EUlRKT_RKT0_E_EEDaSE_SH_OSI_ENKUlDpSN_E_clIJiiiS9_EEEDaST_:
[----:B------:R-:W-:Y:S02]  /*fde0*/  IADD3 R3, R1, 0x13b8, RZ ;  /* 0x000013b801037810 */ /* 0x000fe40007ffe0ff */
[----:B------:R-:W-:Y:S02]  /*fdf0*/  MOV R6, 0xfe20 ;  /* 0x0000fe2000067802 */ /* 0x000fe40000000f00 */
[----:B------:R-:W-:Y:S02]  /*fe00*/  IADD3 R3, R3, c[0x0][0x20], RZ ;  /* 0x0000080003037a10 */ /* 0x000fe40007ffe0ff */
[----:B------:R-:W-:Y:S05]  /*fe10*/  CALL.REL.NOINC `($_ZN7cutlass13device_kernelIN5flash19enable_sm80_to_sm89INS1_16FlashAttnBwdSm80INS1_25CollectiveMainloopBwdSm80ILi2ELi2EN4cute5tupleIJNS5_1CILi128EEES8_NS7_ILi64EEEEEENS_10bfloat16_tEfNS_4arch4Sm80ELb1ELb0ELb1ELb1ELb0ELb0ELb0ELb0ELi2ELi4ELi4ELi4ELb0EEENS1_24CollectiveEpilogueBwdGQAISA_fSD_Li256ELb1ELb0EEENS1_25SingleTileBwdLPTSchedulerILb1ELi128ELb0EEEEEEEEEvNT_6ParamsE$_ZN4cute3eso3ESOILb0ELb0EJiiiNS_1CILi0EEEEEC2ERKiS6_S6_RKS3_) ;  /* 0xffff71f000007944 */ /* 0x000fea0003c3ffff */
[----:B------:R2:W5:Y:S04]  /*fe20*/  LDL R5, [R1+0x13c0] ;  /* 0x0013c00001057983 */ /* 0x0005680000100800 */
[----:B-1----:R2:W5:Y:S01]  /*fe30*/  LDL.64 R2, [R1+0x13b8] ;  /* 0x0013b80001027983 */ /* 0x0025620000100a00 */
[----:B------:R-:W-:Y:S02]  /*fe40*/  MOV R8, R4 ;  /* 0x0000000400087202 */ /* 0x000fe40000000f00 */
[----:B------:R-:W-:-:S04]  /*fe50*/  MOV R9, 0x0 ;  /* 0x0000000000097802 */ /* 0x000fc80000000f00 */
[----:B------:R-:W-:Y:S05]  /*fe60*/  RET.REL.NODEC R8 `(_ZN7cutlass13device_kernelIN5flash19enable_sm80_to_sm89INS1_16FlashAttnBwdSm80INS1_25CollectiveMainloopBwdSm80ILi2ELi2EN4cute5tupleIJNS5_1CILi128EEES8_NS7_ILi64EEEEEENS_10bfloat16_tEfNS_4arch4Sm80ELb1ELb0ELb1ELb1ELb0ELb0ELb0ELb0ELi2ELi4ELi4ELi4ELb0EEENS1_24CollectiveEpilogueBwdGQAISA_fSD_Li256ELb1ELb0EEENS1_25SingleTileBwdLPTSchedulerILb1ELi128ELb0EEEEEEEEEvNT_6ParamsE) ;  /* 0xffff019008007950 */ /* 0x000fea0003c3ffff */
        .type           $_ZN7cutlass13device_kernelIN5flash19enable_sm80_to_sm89INS1_16FlashAttnBwdSm80INS1_25CollectiveMainloopBwdSm80ILi2ELi2EN4cute5tupleIJNS5_1CILi128EEES8_NS7_ILi64EEEEEENS_10bfloat16_tEfNS_4arch4Sm80ELb1ELb0ELb1ELb1ELb0ELb0ELb0ELb0ELi2ELi4ELi4ELi4ELb0EEENS1_24CollectiveEpilogueBwdGQAISA_fSD_Li256ELb1ELb0EEENS1_25SingleTileBwdLPTSchedulerILb1ELi128ELb0EEEEEEEEEvNT_6ParamsE$_ZZN4cute9transformINS_5tupleIJiiNS_1CILi0EEEEEENS1_IJNS1_IJNS2_ILi4EEENS2_ILi8EEEEEENS2_ILi2EEENS2_ILi1EEEEEEZNS_7idx2crdIS4_SA_EEDaRKT_RKT0_EUlRKT_RKT0_E_EEDaSE_SH_OT1_ENKUlDpSK_E_clIJNS1_IJiiEEEiS3_EEEDaSR_,@function
        .size           $_ZN7cutlass13device_kernelIN5flash19enable_sm80_to_sm89INS1_16FlashAttnBwdSm80INS1_25CollectiveMainloopBwdSm80ILi2ELi2EN4cute5tupleIJNS5_1CILi128EEES8_NS7_ILi64EEEEEENS_10bfloat16_tEfNS_4arch4Sm80ELb1ELb0ELb1ELb1ELb0ELb0ELb0ELb0ELi2ELi4ELi4ELi4ELb0EEENS1_24CollectiveEpilogueBwdGQAISA_fSD_Li256ELb1ELb0EEENS1_25SingleTileBwdLPTSchedulerILb1ELi128ELb0EEEEEEEEEvNT_6ParamsE$_ZZN4cute9transformINS_5tupleIJiiNS_1CILi0EEEEEENS1_IJNS1_IJNS2_ILi4EEENS2_ILi8EEEEEENS2_ILi2EEENS2_ILi1EEEEEEZNS_7idx2crdIS4_SA_EEDaRKT_RKT0_EUlRKT_RKT0_E_EEDaSE_SH_OT1_ENKUlDpSK_E_clIJNS1_IJiiEEEiS3_EEEDaSR_,($_ZN7cutlass13device_kernelIN5flash19enable_sm80_to_sm89INS1_16FlashAttnBwdSm80INS1_25CollectiveMainloopBwdSm80ILi2ELi2EN4cute5tupleIJNS5_1CILi128EEES8_NS7_ILi64EEEEEENS_10bfloat16_tEfNS_4arch4Sm80ELb1ELb0ELb1ELb1ELb0ELb0ELb0ELb0ELi2ELi4ELi4ELi4ELb0EEENS1_24CollectiveEpilogueBwdGQAISA_fSD_Li256ELb1ELb0EEENS1_25SingleTileBwdLPTSchedulerILb1ELi128ELb0EEEEEEEEEvNT_6ParamsE$_ZZN4cute9transformINS_5tupleIJiiNS_1CILi0EEEEEENS1_IJNS1_IJNS2_ILi4EEENS2_ILi8EEEEEES5_NS2_ILi1EEEEEEZNS_7idx2crdIS4_S9_EEDaRKT_RKT0_EUlRKT_RKT0_E_EEDaSD_SG_OT1_ENKUlDpSJ_E_clIJNS1_IJiiEEEiS3_EEEDaSQ_ - $_ZN7cutlass13device_kernelIN5flash19enable_sm80_to_sm89INS1_16FlashAttnBwdSm80INS1_25CollectiveMainloopBwdSm80ILi2ELi2EN4cute5tupleIJNS5_1CILi128EEES8_NS7_ILi64EEEEEENS_10bfloat16_tEfNS_4arch4Sm80ELb1ELb0ELb1ELb1ELb0ELb0ELb0ELb0ELi2ELi4ELi4ELi4ELb0EEENS1_24CollectiveEpilogueBwdGQAISA_fSD_Li256ELb1ELb0EEENS1_25SingleTileBwdLPTSchedulerILb1ELi128ELb0EEEEEEEEEvNT_6ParamsE$_ZZN4cute9transformINS_5tupleIJiiNS_1CILi0EEEEEENS1_IJNS1_IJNS2_ILi4EEENS2_ILi8EEEEEENS2_ILi2EEENS2_ILi1EEEEEEZNS_7idx2crdIS4_SA_EEDaRKT_RKT0_EUlRKT_RKT0_E_EEDaSE_SH_OT1_ENKUlDpSK_E_clIJNS1_IJiiEEEiS3_EEEDaSR_)
$_ZN7cutlass13device_kernelIN5flash19enable_sm80_to_sm89INS1_16FlashAttnBwdSm80INS1_25CollectiveMainloopBwdSm80ILi2ELi2EN4cute5tupleIJNS5_1CILi128EEES8_NS7_ILi64EEEEEENS_10bfloat16_tEfNS_4arch4Sm80ELb1ELb0ELb1ELb1ELb0ELb0ELb0ELb0ELi2ELi4ELi4ELi4ELb0EEENS1_24CollectiveEpilogueBwdGQAISA_fSD_Li256ELb1ELb0EEENS1_25SingleTileBwdLPTSchedulerILb1ELi128ELb0EEEEEEEEEvNT_6ParamsE$_ZZN4cute9transformINS_5tupleIJiiNS_1CILi0EEEEEENS1_IJNS1_IJNS2_ILi4EEENS2_ILi8EEEEEENS2_ILi2EEENS2_ILi1EEEEEEZNS_7idx2crdIS4_SA_EEDaRKT_RKT0_EUlRKT_RKT0_E_EEDaSE_SH_OT1_ENKUlDpSK_E_clIJNS1_IJiiEEEiS3_EEEDaSR_:
[----:B------:R-:W-:Y:S02]  /*fe70*/  IADD3 R3, R1, 0x1680, RZ ;  /* 0x0000168001037810 */ /* 0x000fe40007ffe0ff */
[----:B------:R-:W-:Y:S02]  /*fe80*/  MOV R6, 0xfeb0 ;  /* 0x0000feb000067802 */ /* 0x000fe40000000f00 */
[----:B------:R-:W-:Y:S02]  /*fe90*/  IADD3 R3, R3, c[0x0][0x20], RZ ;  /* 0x0000080003037a10 */ /* 0x000fe40007ffe0ff */
[----:B------:R-:W-:Y:S05]  /*fea0*/  CALL.REL.NOINC `($_ZN7cutlass13device_kernelIN5flash19enable_sm80_to_sm89INS1_16FlashAttnBwdSm80INS1_25CollectiveMainloopBwdSm80ILi2ELi2EN4cute5tupleIJNS5_1CILi128EEES8_NS7_ILi64EEEEEENS_10bfloat16_tEfNS_4arch4Sm80ELb1ELb0ELb1ELb1ELb0ELb0ELb0ELb0ELi2ELi4ELi4ELi4ELb0EEENS1_24CollectiveEpilogueBwdGQAISA_fSD_Li256ELb1ELb0EEENS1_25SingleTileBwdLPTSchedulerILb1ELi128ELb0EEEEEEEEEvNT_6ParamsE$_ZN4cute3eso3ESOILb0ELb0EJNS_5tupleIJiiEEEiNS_1CILi0EEEEEC2ERKS3_RKiRKS5_) ;  /* 0xffff628000007944 */ /* 0x000fea0003c3ffff */
[----:B------:R2:W5:Y:S04]  /*feb0*/  LDL R30, [R1+0x1688] ;  /* 0x00168800011e7983 */ /* 0x0005680000100800 */
[----:B-1----:R2:W5:Y:S01]  /*fec0*/  LDL.64 R2, [R1+0x1680] ;  /* 0x0016800001027983 */ /* 0x0025620000100a00 */
[----:B------:R-:W-:-:S04]  /*fed0*/  MOV R71, 0x0 ;  /* 0x0000000000477802 */ /* 0x000fc80000000f00 */
[----:B------:R-:W-:Y:S05]  /*fee0*/  RET.REL.NODEC R70 `(_ZN7cutlass13device_kernelIN5flash19enable_sm80_to_sm89INS1_16FlashAttnBwdSm80INS1_25CollectiveMainloopBwdSm80ILi2ELi2EN4cute5tupleIJNS5_1CILi128EEES8_NS7_ILi64EEEEEENS_10bfloat16_tEfNS_4arch4Sm80ELb1ELb0ELb1ELb1ELb0ELb0ELb0ELb0ELi2ELi4ELi4ELi4ELb0EEENS1_24CollectiveEpilogueBwdGQAISA_fSD_Li256ELb1ELb0EEENS1_25SingleTileBwdLPTSchedulerILb1ELi128ELb0EEEEEEEEEvNT_6ParamsE) ;  /* 0xffff011046007950 */ /* 0x000fea0003c3ffff */
        .type           $_ZN7cutlass13device_kernelIN5flash19enable_sm80_to_sm89INS1_16FlashAttnBwdSm80INS1_25CollectiveMainloopBwdSm80ILi2ELi2EN4cute5tupleIJNS5_1CILi128EEES8_NS7_ILi64EEEEEENS_10bfloat16_tEfNS_4arch4Sm80ELb1ELb0ELb1ELb1ELb0ELb0ELb0ELb0ELi2ELi4ELi4ELi4ELb0EEENS1_24CollectiveEpilogueBwdGQAISA_fSD_Li256ELb1ELb0EEENS1_25SingleTileBwdLPTSchedulerILb1ELi128ELb0EEEEEEEEEvNT_6ParamsE$_ZZN4cute9transformINS_5tupleIJiiNS_1CILi0EEEEEENS1_IJNS1_IJNS2_ILi4EEENS2_ILi8EEEEEES5_NS2_ILi1EEEEEEZNS_7idx2crdIS4_S9_EEDaRKT_RKT0_EUlRKT_RKT0_E_EEDaSD_SG_OT1_ENKUlDpSJ_E_clIJNS1_IJiiEEEiS3_EEEDaSQ_,@function
        .size           $_ZN7cutlass13device_kernelIN5flash19enable_sm80_to_sm89INS1_16FlashAttnBwdSm80INS1_25CollectiveMainloopBwdSm80ILi2ELi2EN4cute5tupleIJNS5_1CILi128EEES8_NS7_ILi64EEEEEENS_10bfloat16_tEfNS_4arch4Sm80ELb1ELb0ELb1ELb1ELb0ELb0ELb0ELb0ELi2ELi4ELi4ELi4ELb0EEENS1_24CollectiveEpilogueBwdGQAISA_fSD_Li256ELb1ELb0EEENS1_25SingleTileBwdLPTSchedulerILb1ELi128ELb0EEEEEEEEEvNT_6ParamsE$_ZZN4cute9transformINS_5tupleIJiiNS_1CILi0EEEEEENS1_IJNS1_IJNS2_ILi4EEENS2_ILi8EEEEEES5_NS2_ILi1EEEEEEZNS_7idx2crdIS4_S9_EEDaRKT_RKT0_EUlRKT_RKT0_E_EEDaSD_SG_OT1_ENKUlDpSJ_E_clIJNS1_IJiiEEEiS3_EEEDaSQ_,($_ZN7cutlass13device_kernelIN5flash19enable_sm80_to_sm89INS1_16FlashAttnBwdSm80INS1_25CollectiveMainloopBwdSm80ILi2ELi2EN4cute5tupleIJNS5_1CILi128EEES8_NS7_ILi64EEEEEENS_10bfloat16_tEfNS_4arch4Sm80ELb1ELb0ELb1ELb1ELb0ELb0ELb0ELb0ELi2ELi4ELi4ELi4ELb0EEENS1_24CollectiveEpilogueBwdGQAISA_fSD_Li256ELb1ELb0EEENS1_25SingleTileBwdLPTSchedulerILb1ELi128ELb0EEEEEEEEEvNT_6ParamsE$_ZZN4cute9transformINS_5tupleIJiiiNS_1CILi0EEEEEENS1_IJNS2_ILi32EEENS2_ILi4EEENS2_ILi2EEENS2_ILi1EEEEEENS1_IJS8_S8_S8_S8_EEEZNS_7crd2crdIS4_S9_SA_EEDaRKT_RKT0_RKT1_EUlRKT_RKT0_RKT1_E_EEDaSE_SH_SK_OT2_ENKUlDpSN_E_clIJiiiS3_EEEDaSX_ - $_ZN7cutlass13device_kernelIN5flash19enable_sm80_to_sm89INS1_16FlashAttnBwdSm80INS1_25CollectiveMainloopBwdSm80ILi2ELi2EN4cute5tupleIJNS5_1CILi128EEES8_NS7_ILi64EEEEEENS_10bfloat16_tEfNS_4arch4Sm80ELb1ELb0ELb1ELb1ELb0ELb0ELb0ELb0ELi2ELi4ELi4ELi4ELb0EEENS1_24CollectiveEpilogueBwdGQAISA_fSD_Li256ELb1ELb0EEENS1_25SingleTileBwdLPTSchedulerILb1ELi128ELb0EEEEEEEEEvNT_6ParamsE$_ZZN4cute9transformINS_5tupleIJiiNS_1CILi0EEEEEENS1_IJNS1_IJNS2_ILi4EEENS2_ILi8EEEEEES5_NS2_ILi1EEEEEEZNS_7idx2crdIS4_S9_EEDaRKT_RKT0_EUlRKT_RKT0_E_EEDaSD_SG_OT1_ENKUlDpSJ_E_clIJNS1_IJiiEEEiS3_EEEDaSQ_)
$_ZN7cutlass13device_kernelIN5flash19enable_sm80_to_sm89INS1_16FlashAttnBwdSm80INS1_25CollectiveMainloopBwdSm80ILi2ELi2EN4cute5tupleIJNS5_1CILi128EEES8_NS7_ILi64EEEEEENS_10bfloat16_tEfNS_4arch4Sm80ELb1ELb0ELb1ELb1ELb0ELb0ELb0ELb0ELi2ELi4ELi4ELi4ELb0EEENS1_24CollectiveEpilogueBwdGQAISA_fSD_Li256ELb1ELb0EEENS1_25SingleTileBwdLPTSchedulerILb1ELi128ELb0EEEEEEEEEvNT_6ParamsE$_ZZN4cute9transformINS_5tupleIJiiNS_1CILi0EEEEEENS1_IJNS1_IJNS2_ILi4EEENS2_ILi8EEEEEES5_NS2_ILi1EEEEEEZNS_7idx2crdIS4_S9_EEDaRKT_RKT0_EUlRKT_RKT0_E_EEDaSD_SG_OT1_ENKUlDpSJ_E_clIJNS1_IJiiEEEiS3_EEEDaSQ_:
[----:B------:R-:W-:Y:S02]  /*fef0*/  IADD3 R3, R1, 0x1680, RZ ;  /* 0x0000168001037810 */ /* 0x000fe40007ffe0ff */
[----:B------:R-:W-:Y:S02]  /*ff00*/  MOV R6, 0xff30 ;  /* 0x0000ff3000067802 */ /* 0x000fe40000000f00 */
[----:B------:R-:W-:Y:S02]  /*ff10*/  IADD3 R3, R3, c[0x0][0x20], RZ ;  /* 0x0000080003037a10 */ /* 0x000fe40007ffe0ff */
[----:B------:R-:W-:Y:S05]  /*ff20*/  CALL.REL.NOINC `($_ZN7cutlass13device_kernelIN5flash19enable_sm80_to_sm89INS1_16FlashAttnBwdSm80INS1_25CollectiveMainloopBwdSm80ILi2ELi2EN4cute5tupleIJNS5_1CILi128EEES8_NS7_ILi64EEEEEENS_10bfloat16_tEfNS_4arch4Sm80ELb1ELb0ELb1ELb1ELb0ELb0ELb0ELb0ELi2ELi4ELi4ELi4ELb0EEENS1_24CollectiveEpilogueBwdGQAISA_fSD_Li256ELb1ELb0EEENS1_25SingleTileBwdLPTSchedulerILb1ELi128ELb0EEEEEEEEEvNT_6ParamsE$_ZN4cute3eso3ESOILb0ELb0EJNS_5tupleIJiiEEEiNS_1CILi0EEEEEC2ERKS3_RKiRKS5_) ;  /* 0xffff620000007944 */ /* 0x000fea0003c3ffff */
[----:B------:R2:W5:Y:S04]  /*ff30*/  LDL R29, [R1+0x1688] ;  /* 0x00168800011d7983 */ /* 0x0005680000100800 */
[----:B-1----:R2:W5:Y:S01]  /*ff40*/  LDL.64 R2, [R1+0x1680] ;  /* 0x0016800001027983 */ /* 0x0025620000100a00 */
[----:B------:R-:W-:Y:S02]  /*ff50*/  MOV R8, R70 ;  /* 0x0000004600087202 */ /* 0x000fe40000000f00 */
[----:B------:R-:W-:-:S04]  /*ff60*/  MOV R9, 0x0 ;  /* 0x0000000000097802 */ /* 0x000fc80000000f00 */
[----:B------:R-:W-:Y:S05]  /*ff70*/  RET.REL.NODEC R8 `(_ZN7cutlass13device_kernelIN5flash19enable_sm80_to_sm89INS1_16FlashAttnBwdSm80INS1_25CollectiveMainloopBwdSm80ILi2ELi2EN4cute5tupleIJNS5_1CILi128EEES8_NS7_ILi64EEEEEENS_10bfloat16_tEfNS_4arch4Sm80ELb1ELb0ELb1ELb1ELb0ELb0ELb0ELb0ELi2ELi4ELi4ELi4ELb0EEENS1_24CollectiveEpilogueBwdGQAISA_fSD_Li256ELb1ELb0EEENS1_25SingleTileBwdLPTSchedulerILb1ELi128ELb0EEEEEEEEEvNT_6ParamsE) ;  /* 0xffff008008007950 */ /* 0x000fea0003c3ffff */
        .type           $_ZN7cutlass13device_kernelIN5flash19enable_sm80_to_sm89INS1_16FlashAttnBwdSm80INS1_25CollectiveMainloopBwdSm80ILi2ELi2EN4cute5tupleIJNS5_1CILi128EEES8_NS7_ILi64EEEEEENS_10bfloat16_tEfNS_4arch4Sm80ELb1ELb0ELb1ELb1ELb0ELb0ELb0ELb0ELi2ELi4ELi4ELi4ELb0EEENS1_24CollectiveEpilogueBwdGQAISA_fSD_Li256ELb1ELb0EEENS1_25SingleTileBwdLPTSchedulerILb1ELi128ELb0EEEEEEEEEvNT_6ParamsE$_ZZN4cute9transformINS_5tupleIJiiiNS_1CILi0EEEEEENS1_IJNS2_ILi32EEENS2_ILi4EEENS2_ILi2EEENS2_ILi1EEEEEENS1_IJS8_S8_S8_S8_EEEZNS_7crd2crdIS4_S9_SA_EEDaRKT_RKT0_RKT1_EUlRKT_RKT0_RKT1_E_EEDaSE_SH_SK_OT2_ENKUlDpSN_E_clIJiiiS3_EEEDaSX_,@function
        .size           $_ZN7cutlass13device_kernelIN5flash19enable_sm80_to_sm89INS1_16FlashAttnBwdSm80INS1_25CollectiveMainloopBwdSm80ILi2ELi2EN4cute5tupleIJNS5_1CILi128EEES8_NS7_ILi64EEEEEENS_10bfloat16_tEfNS_4arch4Sm80ELb1ELb0ELb1ELb1ELb0ELb0ELb0ELb0ELi2ELi4ELi4ELi4ELb0EEENS1_24CollectiveEpilogueBwdGQAISA_fSD_Li256ELb1ELb0EEENS1_25SingleTileBwdLPTSchedulerILb1ELi128ELb0EEEEEEEEEvNT_6ParamsE$_ZZN4cute9transformINS_5tupleIJiiiNS_1CILi0EEEEEENS1_IJNS2_ILi32EEENS2_ILi4EEENS2_ILi2EEENS2_ILi1EEEEEENS1_IJS8_S8_S8_S8_EEEZNS_7crd2crdIS4_S9_SA_EEDaRKT_RKT0_RKT1_EUlRKT_RKT0_RKT1_E_EEDaSE_SH_SK_OT2_ENKUlDpSN_E_clIJiiiS3_EEEDaSX_,($_ZN7cutlass13device_kernelIN5flash19enable_sm80_to_sm89INS1_16FlashAttnBwdSm80INS1_25CollectiveMainloopBwdSm80ILi2ELi2EN4cute5tupleIJNS5_1CILi128EEES8_NS7_ILi64EEEEEENS_10bfloat16_tEfNS_4arch4Sm80ELb1ELb0ELb1ELb1ELb0ELb0ELb0ELb0ELi2ELi4ELi4ELi4ELb0EEENS1_24CollectiveEpilogueBwdGQAISA_fSD_Li256ELb1ELb0EEENS1_25SingleTileBwdLPTSchedulerILb1ELi128ELb0EEEEEEEEEvNT_6ParamsE$_ZZN4cuteplIJNS_1CILi0EEEEJS2_iEEEDaRKNS_15ArithmeticTupleIJDpT_EEERKNS3_IJDpT0_EEEENKUlDpRKT_E_clIJS2_iEEEDaSH_ - $_ZN7cutlass13device_kernelIN5flash19enable_sm80_to_sm89INS1_16FlashAttnBwdSm80INS1_25CollectiveMainloopBwdSm80ILi2ELi2EN4cute5tupleIJNS5_1CILi128EEES8_NS7_ILi64EEEEEENS_10bfloat16_tEfNS_4arch4Sm80ELb1ELb0ELb1ELb1ELb0ELb0ELb0ELb0ELi2ELi4ELi4ELi4ELb0EEENS1_24CollectiveEpilogueBwdGQAISA_fSD_Li256ELb1ELb0EEENS1_25SingleTileBwdLPTSchedulerILb1ELi128ELb0EEEEEEEEEvNT_6ParamsE$_ZZN4cute9transformINS_5tupleIJiiiNS_1CILi0EEEEEENS1_IJNS2_ILi32EEENS2_ILi4EEENS2_ILi2EEENS2_ILi1EEEEEENS1_IJS8_S8_S8_S8_EEEZNS_7crd2crdIS4_S9_SA_EEDaRKT_RKT0_RKT1_EUlRKT_RKT0_RKT1_E_EEDaSE_SH_SK_OT2_ENKUlDpSN_E_clIJiiiS3_EEEDaSX_)
$_ZN7cutlass13device_kernelIN5flash19enable_sm80_to_sm89INS1_16FlashAttnBwdSm80INS1_25CollectiveMainloopBwdSm80ILi2ELi2EN4cute5tupleIJNS5_1CILi128EEES8_NS7_ILi64EEEEEENS_10bfloat16_tEfNS_4arch4Sm80ELb1ELb0ELb1ELb1ELb0ELb0ELb0ELb0ELi2ELi4ELi4ELi4ELb0EEENS1_24CollectiveEpilogueBwdGQAISA_fSD_Li256ELb1ELb0EEENS1_25SingleTileBwdLPTSchedulerILb1ELi128ELb0EEEEEEEEEvNT_6ParamsE$_ZZN4cute9transformINS_5tupleIJiiiNS_1CILi0EEEEEENS1_IJNS2_ILi32EEENS2_ILi4EEENS2_ILi2EEENS2_ILi1EEEEEENS1_IJS8_S8_S8_S8_EEEZNS_7crd2crdIS4_S9_SA_EEDaRKT_RKT0_RKT1_EUlRKT_RKT0_RKT1_E_EEDaSE_SH_SK_OT2_ENKUlDpSN_E_clIJiiiS3_EEEDaSX_:
[----:B------:R-:W-:Y:S02]  /*ff80*/  IADD3 R3, R1, 0x13b8, RZ ;  /* 0x000013b801037810 */ /* 0x000fe40007ffe0ff */
[----:B------:R-:W-:Y:S02]  /*ff90*/  MOV R6, 0xffc0 ;  /* 0x0000ffc000067802 */ /* 0x000fe40000000f00 */
[----:B------:R-:W-:Y:S02]  /*ffa0*/  IADD3 R3, R3, c[0x0][0x20], RZ ;  /* 0x0000080003037a10 */ /* 0x000fe40007ffe0ff */
[----:B------:R-:W-:Y:S05]  /*ffb0*/  CALL.REL.NOINC `($_ZN7cutlass13device_kernelIN5flash19enable_sm80_to_sm89INS1_16FlashAttnBwdSm80INS1_25CollectiveMainloopBwdSm80ILi2ELi2EN4cute5tupleIJNS5_1CILi128EEES8_NS7_ILi64EEEEEENS_10bfloat16_tEfNS_4arch4Sm80ELb1ELb0ELb1ELb1ELb0ELb0ELb0ELb0ELi2ELi4ELi4ELi4ELb0EEENS1_24CollectiveEpilogueBwdGQAISA_fSD_Li256ELb1ELb0EEENS1_25SingleTileBwdLPTSchedulerILb1ELi128ELb0EEEEEEEEEvNT_6ParamsE$_ZN4cute3eso3ESOILb0ELb0EJiiiNS_1CILi0EEEEEC2ERKiS6_S6_RKS3_) ;  /* 0xffff705000007944 */ /* 0x000fea0003c3ffff */
[----:B-1----:R1:W5:Y:S04]  /*ffc0*/  LDL R8, [R1+0x13c0] ;  /* 0x0013c00001087983 */ /* 0x0023680000100800 */
[----:B------:R1:W5:Y:S01]  /*ffd0*/  LDL.64 R2, [R1+0x13b8] ;  /* 0x0013b80001027983 */ /* 0x0003620000100a00 */
[----:B------:R-:W-:-:S04]  /*ffe0*/  MOV R5, 0x0 ;  /* 0x0000000000057802 */ /* 0x000fc80000000f00 */
[----:B------:R-:W-:Y:S05]  /*fff0*/  RET.REL.NODEC R4 `(_ZN7cutlass13device_kernelIN5flash19enable_sm80_to_sm89INS1_16FlashAttnBwdSm80INS1_25CollectiveMainloopBwdSm80ILi2ELi2EN4cute5tupleIJNS5_1CILi128EEES8_NS7_ILi64EEEEEENS_10bfloat16_tEfNS_4arch4Sm80ELb1ELb0ELb1ELb1ELb0ELb0ELb0ELb0ELi2ELi4ELi4ELi4ELb0EEENS1_24CollectiveEpilogueBwdGQAISA_fSD_Li256ELb1ELb0EEENS1_25SingleTileBwdLPTSchedulerILb1ELi128ELb0EEEEEEEEEvNT_6ParamsE) ;  /* 0xffff000004007950 */ /* 0x000fea0003c3ffff */
        .type           $_ZN7cutlass13device_kernelIN5flash19enable_sm80_to_sm89INS1_16FlashAttnBwdSm80INS1_25CollectiveMainloopBwdSm80ILi2ELi2EN4cute5tupleIJNS5_1CILi128EEES8_NS7_ILi64EEEEEENS_10bfloat16_tEfNS_4arch4Sm80ELb1ELb0ELb1ELb1ELb0ELb0ELb0ELb0ELi2ELi4ELi4ELi4ELb0EEENS1_24CollectiveEpilogueBwdGQAISA_fSD_Li256ELb1ELb0EEENS1_25SingleTileBwdLPTSchedulerILb1ELi128ELb0EEEEEEEEEvNT_6ParamsE$_ZZN4cuteplIJNS_1CILi0EEEEJS2_iEEEDaRKNS_15ArithmeticTupleIJDpT_EEERKNS3_IJDpT0_EEEENKUlDpRKT_E_clIJS2_iEEEDaSH_,@function
        .size           $_ZN7cutlass13device_kernelIN5flash19enable_sm80_to_sm89INS1_16FlashAttnBwdSm80INS1_25CollectiveMainloopBwdSm80ILi2ELi2EN4cute5tupleIJNS5_1CILi128EEES8_NS7_ILi64EEEEEENS_10bfloat16_tEfNS_4arch4Sm80ELb1ELb0ELb1ELb1ELb0ELb0ELb0ELb0ELi2ELi4ELi4ELi4ELb0EEENS1_24CollectiveEpilogueBwdGQAISA_fSD_Li256ELb1ELb0EEENS1_25SingleTileBwdLPTSchedulerILb1ELi128ELb0EEEEEEEEEvNT_6ParamsE$_ZZN4cuteplIJNS_1CILi0EEEEJS2_iEEEDaRKNS_15ArithmeticTupleIJDpT_EEERKNS3_IJDpT0_EEEENKUlDpRKT_E_clIJS2_iEEEDaSH_,($_ZN7cutlass13device_kernelIN5flash19enable_sm80_to_sm89INS1_16FlashAttnBwdSm80INS1_25CollectiveMainloopBwdSm80ILi2ELi2EN4cute5tupleIJNS5_1CILi128EEES8_NS7_ILi64EEEEEENS_10bfloat16_tEfNS_4arch4Sm80ELb1ELb0ELb1ELb1ELb0ELb0ELb0ELb0ELi2ELi4ELi4ELi4ELb0EEENS1_24CollectiveEpilogueBwdGQAISA_fSD_Li256ELb1ELb0EEENS1_25SingleTileBwdLPTSchedulerILb1ELi128ELb0EEEEEEEEEvNT_6ParamsE$_ZZN4cuteplIJNS_1CILi0EEES2_EJS2_iEEEDaRKNS_15ArithmeticTupleIJDpT_EEERKNS3_IJDpT0_EEEENKUlDpRKT_E_clIJS2_iEEEDaSH_ - $_ZN7cutlass13device_kernelIN5flash19enable_sm80_to_sm89INS1_16FlashAttnBwdSm80INS1_25CollectiveMainloopBwdSm80ILi2ELi2EN4cute5tupleIJNS5_1CILi128EEES8_NS7_ILi64EEEEEENS_10bfloat16_tEfNS_4arch4Sm80ELb1ELb0ELb1ELb1ELb0ELb0ELb0ELb0ELi2ELi4ELi4ELi4ELb0EEENS1_24CollectiveEpilogueBwdGQAISA_fSD_Li256ELb1ELb0EEENS1_25SingleTileBwdLPTSchedulerILb1ELi128ELb0EEEEEEEEEvNT_6ParamsE$_ZZN4cuteplIJNS_1CILi0EEEEJS2_iEEEDaRKNS_15ArithmeticTupleIJDpT_EEERKNS3_IJDpT0_EEEENKUlDpRKT_E_clIJS2_iEEEDaSH_)
$_ZN7cutlass13device_kernelIN5flash19enable_sm80_to_sm89INS1_16FlashAttnBwdSm80INS1_25CollectiveMainloopBwdSm80ILi2ELi2EN4cute5tupleIJNS5_1CILi128EEES8_NS7_ILi64EEEEEENS_10bfloat16_tEfNS_4arch4Sm80ELb1ELb0ELb1ELb1ELb0ELb0ELb0ELb0ELi2ELi4ELi4ELi4ELb0EEENS1_24CollectiveEpilogueBwdGQAISA_fSD_Li256ELb1ELb0EEENS1_25SingleTileBwdLPTSchedulerILb1ELi128ELb0EEEEEEEEEvNT_6ParamsE$_ZZN4cuteplIJNS_1CILi0EEEEJS2_iEEEDaRKNS_15ArithmeticTupleIJDpT_EEERKNS3_IJDpT0_EEEENKUlDpRKT_E_clIJS2_iEEEDaSH_:
[----:B------:R-:W-:Y:S02]  /*10000*/  IADD3 R11, R1, 0x13b8, RZ ;  /* 0x000013b8010b7810 */ /* 0x000fe40007ffe0ff */
[----:B------:R-:W-:Y:S02]  /*10010*/  MOV R6, 0x10040 ;  /* 0x0001004000067802 */ /* 0x000fe40000000f00 */
[----:B------:R-:W-:Y:S02]  /*10020*/  IADD3 R11, R11, c[0x0][0x20], RZ ;  /* 0x000008000b0b7a10 */ /* 0x000fe40007ffe0ff */
[----:B------:R-:W-:Y:S05]  /*10030*/  CALL.REL.NOINC `($_ZN7cutlass13device_kernelIN5flash19enable_sm80_to_sm89INS1_16FlashAttnBwdSm80INS1_25CollectiveMainloopBwdSm80ILi2ELi2EN4cute5tupleIJNS5_1CILi128EEES8_NS7_ILi64EEEEEENS_10bfloat16_tEfNS_4arch4Sm80ELb1ELb0ELb1ELb1ELb0ELb0ELb0ELb0ELi2ELi4ELi4ELi4ELb0EEENS1_24CollectiveEpilogueBwdGQAISA_fSD_Li256ELb1ELb0EEENS1_25SingleTileBwdLPTSchedulerILb1ELi128ELb0EEEEEEEEEvNT_6ParamsE$_ZN4cute5tupleIJNS_1CILi0EEEiEEC2ERKS2_RKi) ;  /* 0xffffaff000007944 */ /* 0x000fea0003c3ffff */
[----:B------:R1:W5:Y:S01]  /*10040*/  LDL R3, [R1+0x13b8] ;  /* 0x0013b80001037983 */ /* 0x0003620000100800 */
[----:B------:R-:W-:-:S04]  /*10050*/  MOV R11, 0x0 ;  /* 0x00000000000b7802 */ /* 0x000fc80000000f00 */
[----:B------:R-:W-:Y:S05]  /*10060*/  RET.REL.NODEC R10 `(_ZN7cutlass13device_kernelIN5flash19enable_sm80_to_sm89INS1_16FlashAttnBwdSm80INS1_25CollectiveMainloopBwdSm80ILi2ELi2EN4cute5tupleIJNS5_1CILi128EEES8_NS7_ILi64EEEEEENS_10bfloat16_tEfNS_4arch4Sm80ELb1ELb0ELb1ELb1ELb0ELb0ELb0ELb0ELi2ELi4ELi4ELi4ELb0EEENS1_24CollectiveEpilogueBwdGQAISA_fSD_Li256ELb1ELb0EEENS1_25SingleTileBwdLPTSchedulerILb1ELi128ELb0EEEEEEEEEvNT_6ParamsE) ;  /* 0xfffeff900a007950 */ /* 0x000fea0003c3ffff */
        .type           $_ZN7cutlass13device_kernelIN5flash19enable_sm80_to_sm89INS1_16FlashAttnBwdSm80INS1_25CollectiveMainloopBwdSm80ILi2ELi2EN4cute5tupleIJNS5_1CILi128EEES8_NS7_ILi64EEEEEENS_10bfloat16_tEfNS_4arch4Sm80ELb1ELb0ELb1ELb1ELb0ELb0ELb0ELb0ELi2ELi4ELi4ELi4ELb0EEENS1_24CollectiveEpilogueBwdGQAISA_fSD_Li256ELb1ELb0EEENS1_25SingleTileBwdLPTSchedulerILb1ELi128ELb0EEEEEEEEEvNT_6ParamsE$_ZZN4cuteplIJNS_1CILi0EEES2_EJS2_iEEEDaRKNS_15ArithmeticTupleIJDpT_EEERKNS3_IJDpT0_EEEENKUlDpRKT_E_clIJS2_iEEEDaSH_,@function
        .size           $_ZN7cutlass13device_kernelIN5flash19enable_sm80_to_sm89INS1_16FlashAttnBwdSm80INS1_25CollectiveMainloopBwdSm80ILi2ELi2EN4cute5tupleIJNS5_1CILi128EEES8_NS7_ILi64EEEEEENS_10bfloat16_tEfNS_4arch4Sm80ELb1ELb0ELb1ELb1ELb0ELb0ELb0ELb0ELi2ELi4ELi4ELi4ELb0EEENS1_24CollectiveEpilogueBwdGQAISA_fSD_Li256ELb1ELb0EEENS1_25SingleTileBwdLPTSchedulerILb1ELi128ELb0EEEEEEEEEvNT_6ParamsE$_ZZN4cuteplIJNS_1CILi0EEES2_EJS2_iEEEDaRKNS_15ArithmeticTupleIJDpT_EEERKNS3_IJDpT0_EEEENKUlDpRKT_E_clIJS2_iEEEDaSH_,($_ZN7cutlass13device_kernelIN5flash19enable_sm80_to_sm89INS1_16FlashAttnBwdSm80INS1_25CollectiveMainloopBwdSm80ILi2ELi2EN4cute5tupleIJNS5_1CILi128EEES8_NS7_ILi64EEEEEENS_10bfloat16_tEfNS_4arch4Sm80ELb1ELb0ELb1ELb1ELb0ELb0ELb0ELb0ELi2ELi4ELi4ELi4ELb0EEENS1_24CollectiveEpilogueBwdGQAISA_fSD_Li256ELb1ELb0EEENS1_25SingleTileBwdLPTSchedulerILb1ELi128ELb0EEEEEEEEEvNT_6ParamsE$_ZZN4cuteplIJNS_1CILi0EEES2_EJiEEEDaRKNS_15ArithmeticTupleIJDpT_EEERKNS3_IJDpT0_EEEENKUlDpRKT_E_clIJiS2_EEEDaSH_ - $_ZN7cutlass13device_kernelIN5flash19enable_sm80_to_sm89INS1_16FlashAttnBwdSm80INS1_25CollectiveMainloopBwdSm80ILi2ELi2EN4cute5tupleIJNS5_1CILi128EEES8_NS7_ILi64EEEEEENS_10bfloat16_tEfNS_4arch4Sm80ELb1ELb0ELb1ELb1ELb0ELb0ELb0ELb0ELi2ELi4ELi4ELi4ELb0EEENS1_24CollectiveEpilogueBwdGQAISA_fSD_Li256ELb1ELb0EEENS1_25SingleTileBwdLPTSchedulerILb1ELi128ELb0EEEEEEEEEvNT_6ParamsE$_ZZN4cuteplIJNS_1CILi0EEES2_EJS2_iEEEDaRKNS_15ArithmeticTupleIJDpT_EEERKNS3_IJDpT0_EEEENKUlDpRKT_E_clIJS2_iEEEDaSH_)
$_ZN7cutlass13device_kernelIN5flash19enable_sm80_to_sm89INS1_16FlashAttnBwdSm80INS1_25CollectiveMainloopBwdSm80ILi2ELi2EN4cute5tupleIJNS5_1CILi128EEES8_NS7_ILi64EEEEEENS_10bfloat16_tEfNS_4arch4Sm80ELb1ELb0ELb1ELb1ELb0ELb0ELb0ELb0ELi2ELi4ELi4ELi4ELb0EEENS1_24CollectiveEpilogueBwdGQAISA_fSD_Li256ELb1ELb0EEENS1_25SingleTileBwdLPTSchedulerILb1ELi128ELb0EEEEEEEEEvNT_6ParamsE$_ZZN4cuteplIJNS_1CILi0EEES2_EJS2_iEEEDaRKNS_15ArithmeticTupleIJDpT_EEERKNS3_IJDpT0_EEEENKUlDpRKT_E_clIJS2_iEEEDaSH_:
[----:B------:R-:W-:Y:S02]  /*10070*/  IADD3 R11, R1, 0x13b8, RZ ;  /* 0x000013b8010b7810 */ /* 0x000fe40007ffe0ff */
[----:B------:R-:W-:Y:S02]  /*10080*/  MOV R6, 0x100b0 ;  /* 0x000100b000067802 */ /* 0x000fe40000000f00 */
[----:B------:R-:W-:Y:S02]  /*10090*/  IADD3 R11, R11, c[0x0][0x20], RZ ;  /* 0x000008000b0b7a10 */ /* 0x000fe40007ffe0ff */
[----:B------:R-:W-:Y:S05]  /*100a0*/  CALL.REL.NOINC `($_ZN7cutlass13device_kernelIN5flash19enable_sm80_to_sm89INS1_16FlashAttnBwdSm80INS1_25CollectiveMainloopBwdSm80ILi2ELi2EN4cute5tupleIJNS5_1CILi128EEES8_NS7_ILi64EEEEEENS_10bfloat16_tEfNS_4arch4Sm80ELb1ELb0ELb1ELb1ELb0ELb0ELb0ELb0ELi2ELi4ELi4ELi4ELb0EEENS1_24CollectiveEpilogueBwdGQAISA_fSD_Li256ELb1ELb0EEENS1_25SingleTileBwdLPTSchedulerILb1ELi128ELb0EEEEEEEEEvNT_6ParamsE$_ZN4cute5tupleIJNS_1CILi0EEEiEEC2ERKS2_RKi) ;  /* 0xffffaf8000007944 */ /* 0x000fea0003c3ffff */
[----:B------:R1:W5:Y:S01]  /*100b0*/  LDL R2, [R1+0x13b8] ;  /* 0x0013b80001027983 */ /* 0x0003620000100800 */
[----:B------:R-:W-:-:S04]  /*100c0*/  MOV R11, 0x0 ;  /* 0x00000000000b7802 */ /* 0x000fc80000000f00 */
[----:B------:R-:W-:Y:S05]  /*100d0*/  RET.REL.NODEC R10 `(_ZN7cutlass13device_kernelIN5flash19enable_sm80_to_sm89INS1_16FlashAttnBwdSm80INS1_25CollectiveMainloopBwdSm80ILi2ELi2EN4cute5tupleIJNS5_1CILi128EEES8_NS7_ILi64EEEEEENS_10bfloat16_tEfNS_4arch4Sm80ELb1ELb0ELb1ELb1ELb0ELb0ELb0ELb0ELi2ELi4ELi4ELi4ELb0EEENS1_24CollectiveEpilogueBwdGQAISA_fSD_Li256ELb1ELb0EEENS1_25SingleTileBwdLPTSchedulerILb1ELi128ELb0EEEEEEEEEvNT_6ParamsE) ;  /* 0xfffeff200a007950 */ /* 0x000fea0003c3ffff */
        .type           $_ZN7cutlass13device_kernelIN5flash19enable_sm80_to_sm89INS1_16FlashAttnBwdSm80INS1_25CollectiveMainloopBwdSm80ILi2ELi2EN4cute5tupleIJNS5_1CILi128EEES8_NS7_ILi64EEEEEENS_10bfloat16_tEfNS_4arch4Sm80ELb1ELb0ELb1ELb1ELb0ELb0ELb0ELb0ELi2ELi4ELi4ELi4ELb0EEENS1_24CollectiveEpilogueBwdGQAISA_fSD_Li256ELb1ELb0EEENS1_25SingleTileBwdLPTSchedulerILb1ELi128ELb0EEEEEEEEEvNT_6ParamsE$_ZZN4cuteplIJNS_1CILi0EEES2_EJiEEEDaRKNS_15ArithmeticTupleIJDpT_EEERKNS3_IJDpT0_EEEENKUlDpRKT_E_clIJiS2_EEEDaSH_,@function
        .size           $_ZN7cutlass13device_kernelIN5flash19enable_sm80_to_sm89INS1_16FlashAttnBwdSm80INS1_25CollectiveMainloopBwdSm80ILi2ELi2EN4cute5tupleIJNS5_1CILi128EEES8_NS7_ILi64EEEEEENS_10bfloat16_tEfNS_4arch4Sm80ELb1ELb0ELb1ELb1ELb0ELb0ELb0ELb0ELi2ELi4ELi4ELi4ELb0EEENS1_24CollectiveEpilogueBwdGQAISA_fSD_Li256ELb1ELb0EEENS1_25SingleTileBwdLPTSchedulerILb1ELi128ELb0EEEEEEEEEvNT_6ParamsE$_ZZN4cuteplIJNS_1CILi0EEES2_EJiEEEDaRKNS_15ArithmeticTupleIJDpT_EEERKNS3_IJDpT0_EEEENKUlDpRKT_E_clIJiS2_EEEDaSH_,($_ZN7cutlass13device_kernelIN5flash19enable_sm80_to_sm89INS1_16FlashAttnBwdSm80INS1_25CollectiveMainloopBwdSm80ILi2ELi2EN4cute5tupleIJNS5_1CILi128EEES8_NS7_ILi64EEEEEENS_10bfloat16_tEfNS_4arch4Sm80ELb1ELb0ELb1ELb1ELb0ELb0ELb0ELb0ELi2ELi4ELi4ELi4ELb0EEENS1_24CollectiveEpilogueBwdGQAISA_fSD_Li256ELb1ELb0EEENS1_25SingleTileBwdLPTSchedulerILb1ELi128ELb0EEEEEEEEEvNT_6ParamsE$_ZZN4cuteplIJNS_1CILi0EEES2_EJiS2_EEEDaRKNS_15ArithmeticTupleIJDpT_EEERKNS3_IJDpT0_EEEENKUlDpRKT_E_clIJiS2_EEEDaSH_ - $_ZN7cutlass13device_kernelIN5flash19enable_sm80_to_sm89INS1_16FlashAttnBwdSm80INS1_25CollectiveMainloopBwdSm80ILi2ELi2EN4cute5tupleIJNS5_1CILi128EEES8_NS7_ILi64EEEEEENS_10bfloat16_tEfNS_4arch4Sm80ELb1ELb0ELb1ELb1ELb0ELb0ELb0ELb0ELi2ELi4ELi4ELi4ELb0EEENS1_24CollectiveEpilogueBwdGQAISA_fSD_Li256ELb1ELb0EEENS1_25SingleTileBwdLPTSchedulerILb1ELi128ELb0EEEEEEEEEvNT_6ParamsE$_ZZN4cuteplIJNS_1CILi0EEES2_EJiEEEDaRKNS_15ArithmeticTupleIJDpT_EEERKNS3_IJDpT0_EEEENKUlDpRKT_E_clIJiS2_EEEDaSH_)
$_ZN7cutlass13device_kernelIN5flash19enable_sm80_to_sm89INS1_16FlashAttnBwdSm80INS1_25CollectiveMainloopBwdSm80ILi2ELi2EN4cute5tupleIJNS5_1CILi128EEES8_NS7_ILi64EEEEEENS_10bfloat16_tEfNS_4arch4Sm80ELb1ELb0ELb1ELb1ELb0ELb0ELb0ELb0ELi2ELi4ELi4ELi4ELb0EEENS1_24CollectiveEpilogueBwdGQAISA_fSD_Li256ELb1ELb0EEENS1_25SingleTileBwdLPTSchedulerILb1ELi128ELb0EEEEEEEEEvNT_6ParamsE$_ZZN4cuteplIJNS_1CILi0EEES2_EJiEEEDaRKNS_15ArithmeticTupleIJDpT_EEERKNS3_IJDpT0_EEEENKUlDpRKT_E_clIJiS2_EEEDaSH_:
[----:B------:R-:W-:Y:S02]  /*100e0*/  IADD3 R2, R1, 0x16a8, RZ ;  /* 0x000016a801027810 */ /* 0x000fe40007ffe0ff */
[----:B------:R-:W-:Y:S02]  /*100f0*/  MOV R10, 0x10120 ;  /* 0x00010120000a7802 */ /* 0x000fe40000000f00 */
[----:B------:R-:W-:Y:S02]  /*10100*/  IADD3 R2, R2, c[0x0][0x20], RZ ;  /* 0x0000080002027a10 */ /* 0x000fe40007ffe0ff */
[----:B------:R-:W-:Y:S05]  /*10110*/  CALL.REL.NOINC `($_ZN7cutlass13device_kernelIN5flash19enable_sm80_to_sm89INS1_16FlashAttnBwdSm80INS1_25CollectiveMainloopBwdSm80ILi2ELi2EN4cute5tupleIJNS5_1CILi128EEES8_NS7_ILi64EEEEEENS_10bfloat16_tEfNS_4arch4Sm80ELb1ELb0ELb1ELb1ELb0ELb0ELb0ELb0ELi2ELi4ELi4ELi4ELb0EEENS1_24CollectiveEpilogueBwdGQAISA_fSD_Li256ELb1ELb0EEENS1_25SingleTileBwdLPTSchedulerILb1ELi128ELb0EEEEEEEEEvNT_6ParamsE$_ZN4cute5tupleIJiNS_1CILi0EEEEEC2ERKiRKS2_) ;  /* 0xffffb05000007944 */ /* 0x000fea0003c3ffff */
[----:B-1----:R1:W5:Y:S01]  /*10120*/  LDL R3, [R1+0x16a8] ;  /* 0x0016a80001037983 */ /* 0x0023620000100800 */
[----:B------:R-:W-:-:S04]  /*10130*/  MOV R5, 0x0 ;  /* 0x0000000000057802 */ /* 0x000fc80000000f00 */
[----:B------:R-:W-:Y:S05]  /*10140*/  RET.REL.NODEC R4 `(_ZN7cutlass13device_kernelIN5flash19enable_sm80_to_sm89INS1_16FlashAttnBwdSm80INS1_25CollectiveMainloopBwdSm80ILi2ELi2EN4cute5tupleIJNS5_1CILi128EEES8_NS7_ILi64EEEEEENS_10bfloat16_tEfNS_4arch4Sm80ELb1ELb0ELb1ELb1ELb0ELb0ELb0ELb0ELi2ELi4ELi4ELi4ELb0EEENS1_24CollectiveEpilogueBwdGQAISA_fSD_Li256ELb1ELb0EEENS1_25SingleTileBwdLPTSchedulerILb1ELi128ELb0EEEEEEEEEvNT_6ParamsE) ;  /* 0xfffefeb004007950 */ /* 0x000fea0003c3ffff */
        .type           $_ZN7cutlass13device_kernelIN5flash19enable_sm80_to_sm89INS1_16FlashAttnBwdSm80INS1_25CollectiveMainloopBwdSm80ILi2ELi2EN4cute5tupleIJNS5_1CILi128EEES8_NS7_ILi64EEEEEENS_10bfloat16_tEfNS_4arch4Sm80ELb1ELb0ELb1ELb1ELb0ELb0ELb0ELb0ELi2ELi4ELi4ELi4ELb0EEENS1_24CollectiveEpilogueBwdGQAISA_fSD_Li256ELb1ELb0EEENS1_25SingleTileBwdLPTSchedulerILb1ELi128ELb0EEEEEEEEEvNT_6ParamsE$_ZZN4cuteplIJNS_1CILi0EEES2_EJiS2_EEEDaRKNS_15ArithmeticTupleIJDpT_EEERKNS3_IJDpT0_EEEENKUlDpRKT_E_clIJiS2_EEEDaSH_,@function
        .size           $_ZN7cutlass13device_kernelIN5flash19enable_sm80_to_sm89INS1_16FlashAttnBwdSm80INS1_25CollectiveMainloopBwdSm80ILi2ELi2EN4cute5tupleIJNS5_1CILi128EEES8_NS7_ILi64EEEEEENS_10bfloat16_tEfNS_4arch4Sm80ELb1ELb0ELb1ELb1ELb0ELb0ELb0ELb0ELi2ELi4ELi4ELi4ELb0EEENS1_24CollectiveEpilogueBwdGQAISA_fSD_Li256ELb1ELb0EEENS1_25SingleTileBwdLPTSchedulerILb1ELi128ELb0EEEEEEEEEvNT_6ParamsE$_ZZN4cuteplIJNS_1CILi0EEES2_EJiS2_EEEDaRKNS_15ArithmeticTupleIJDpT_EEERKNS3_IJDpT0_EEEENKUlDpRKT_E_clIJiS2_EEEDaSH_,($_ZN7cutlass13device_kernelIN5flash19enable_sm80_to_sm89INS1_16FlashAttnBwdSm80INS1_25CollectiveMainloopBwdSm80ILi2ELi2EN4cute5tupleIJNS5_1CILi128EEES8_NS7_ILi64EEEEEENS_10bfloat16_tEfNS_4arch4Sm80ELb1ELb0ELb1ELb1ELb0ELb0ELb0ELb0ELi2ELi4ELi4ELi4ELb0EEENS1_24CollectiveEpilogueBwdGQAISA_fSD_Li256ELb1ELb0EEENS1_25SingleTileBwdLPTSchedulerILb1ELi128ELb0EEEEEEEEEvNT_6ParamsE$_ZZN4cuteplIJNS_1CILi0EEES2_EJiiEEEDaRKNS_15ArithmeticTupleIJDpT_EEERKNS3_IJDpT0_EEEENKUlDpRKT_E_clIJiiEEEDaSH_ - $_ZN7cutlass13device_kernelIN5flash19enable_sm80_to_sm89INS1_16FlashAttnBwdSm80INS1_25CollectiveMainloopBwdSm80ILi2ELi2EN4cute5tupleIJNS5_1CILi128EEES8_NS7_ILi64EEEEEENS_10bfloat16_tEfNS_4arch4Sm80ELb1ELb0ELb1ELb1ELb0ELb0ELb0ELb0ELi2ELi4ELi4ELi4ELb0EEENS1_24CollectiveEpilogueBwdGQAISA_fSD_Li256ELb1ELb0EEENS1_25SingleTileBwdLPTSchedulerILb1ELi128ELb0EEEEEEEEEvNT_6ParamsE$_ZZN4cuteplIJNS_1CILi0EEES2_EJiS2_EEEDaRKNS_15ArithmeticTupleIJDpT_EEERKNS3_IJDpT0_EEEENKUlDpRKT_E_clIJiS2_EEEDaSH_)
$_ZN7cutlass13device_kernelIN5flash19enable_sm80_to_sm89INS1_16FlashAttnBwdSm80INS1_25CollectiveMainloopBwdSm80ILi2ELi2EN4cute5tupleIJNS5_1CILi128EEES8_NS7_ILi64EEEEEENS_10bfloat16_tEfNS_4arch4Sm80ELb1ELb0ELb1ELb1ELb0ELb0ELb0ELb0ELi2ELi4ELi4ELi4ELb0EEENS1_24CollectiveEpilogueBwdGQAISA_fSD_Li256ELb1ELb0EEENS1_25SingleTileBwdLPTSchedulerILb1ELi128ELb0EEEEEEEEEvNT_6ParamsE$_ZZN4cuteplIJNS_1CILi0EEES2_EJiS2_EEEDaRKNS_15ArithmeticTupleIJDpT_EEERKNS3_IJDpT0_EEEENKUlDpRKT_E_clIJiS2_EEEDaSH_:
[----:B------:R-:W-:Y:S02]  /*10150*/  IADD3 R2, R1, 0x16a8, RZ ;  /* 0x000016a801027810 */ /* 0x000fe40007ffe0ff */
[----:B------:R-:W-:Y:S02]  /*10160*/  MOV R10, 0x10190 ;  /* 0x00010190000a7802 */ /* 0x000fe40000000f00 */
[----:B------:R-:W-:Y:S02]  /*10170*/  IADD3 R2, R2, c[0x0][0x20], RZ ;  /* 0x0000080002027a10 */ /* 0x000fe40007ffe0ff */
[----:B------:R-:W-:Y:S05]  /*10180*/  CALL.REL.NOINC `($_ZN7cutlass13device_kernelIN5flash19enable_sm80_to_sm89INS1_16FlashAttnBwdSm80INS1_25CollectiveMainloopBwdSm80ILi2ELi2EN4cute5tupleIJNS5_1CILi128EEES8_NS7_ILi64EEEEEENS_10bfloat16_tEfNS_4arch4Sm80ELb1ELb0ELb1ELb1ELb0ELb0ELb0ELb0ELi2ELi4ELi4ELi4ELb0EEENS1_24CollectiveEpilogueBwdGQAISA_fSD_Li256ELb1ELb0EEENS1_25SingleTileBwdLPTSchedulerILb1ELi128ELb0EEEEEEEEEvNT_6ParamsE$_ZN4cute5tupleIJiNS_1CILi0EEEEEC2ERKiRKS2_) ;  /* 0xffffafe000007944 */ /* 0x000fea0003c3ffff */
[----:B------:R2:W5:Y:S01]  /*10190*/  LDL R27, [R1+0x16a8] ;  /* 0x0016a800011b7983 */ /* 0x0005620000100800 */
[----:B------:R-:W-:-:S04]  /*101a0*/  MOV R5, 0x0 ;  /* 0x0000000000057802 */ /* 0x000fc80000000f00 */
[----:B------:R-:W-:Y:S05]  /*101b0*/  RET.REL.NODEC R4 `(_ZN7cutlass13device_kernelIN5flash19enable_sm80_to_sm89INS1_16FlashAttnBwdSm80INS1_25CollectiveMainloopBwdSm80ILi2ELi2EN4cute5tupleIJNS5_1CILi128EEES8_NS7_ILi64EEEEEENS_10bfloat16_tEfNS_4arch4Sm80ELb1ELb0ELb1ELb1ELb0ELb0ELb0ELb0ELi2ELi4ELi4ELi4ELb0EEENS1_24CollectiveEpilogueBwdGQAISA_fSD_Li256ELb1ELb0EEENS1_25SingleTileBwdLPTSchedulerILb1ELi128ELb0EEEEEEEEEvNT_6ParamsE) ;  /* 0xfffefe4004007950 */ /* 0x000fea0003c3ffff */
        .type           $_ZN7cutlass13device_kernelIN5flash19enable_sm80_to_sm89INS1_16FlashAttnBwdSm80INS1_25CollectiveMainloopBwdSm80ILi2ELi2EN4cute5tupleIJNS5_1CILi128EEES8_NS7_ILi64EEEEEENS_10bfloat16_tEfNS_4arch4Sm80ELb1ELb0ELb1ELb1ELb0ELb0ELb0ELb0ELi2ELi4ELi4ELi4ELb0EEENS1_24CollectiveEpilogueBwdGQAISA_fSD_Li256ELb1ELb0EEENS1_25SingleTileBwdLPTSchedulerILb1ELi128ELb0EEEEEEEEEvNT_6ParamsE$_ZZN4cuteplIJNS_1CILi0EEES2_EJiiEEEDaRKNS_15ArithmeticTupleIJDpT_EEERKNS3_IJDpT0_EEEENKUlDpRKT_E_clIJiiEEEDaSH_,@function
        .size           $_ZN7cutlass13device_kernelIN5flash19enable_sm80_to_sm89INS1_16FlashAttnBwdSm80INS1_25CollectiveMainloopBwdSm80ILi2ELi2EN4cute5tupleIJNS5_1CILi128EEES8_NS7_ILi64EEEEEENS_10bfloat16_tEfNS_4arch4Sm80ELb1ELb0ELb1ELb1ELb0ELb0ELb0ELb0ELi2ELi4ELi4ELi4ELb0EEENS1_24CollectiveEpilogueBwdGQAISA_fSD_Li256ELb1ELb0EEENS1_25SingleTileBwdLPTSchedulerILb1ELi128ELb0EEEEEEEEEvNT_6ParamsE$_ZZN4cuteplIJNS_1CILi0EEES2_EJiiEEEDaRKNS_15ArithmeticTupleIJDpT_EEERKNS3_IJDpT0_EEEENKUlDpRKT_E_clIJiiEEEDaSH_,($_ZN7cutlass13device_kernelIN5flash19enable_sm80_to_sm89INS1_16FlashAttnBwdSm80INS1_25CollectiveMainloopBwdSm80ILi2ELi2EN4cute5tupleIJNS5_1CILi128EEES8_NS7_ILi64EEEEEENS_10bfloat16_tEfNS_4arch4Sm80ELb1ELb0ELb1ELb1ELb0ELb0ELb0ELb0ELi2ELi4ELi4ELi4ELb0EEENS1_24CollectiveEpilogueBwdGQAISA_fSD_Li256ELb1ELb0EEENS1_25SingleTileBwdLPTSchedulerILb1ELi128ELb0EEEEEEEEEvNT_6ParamsE$_ZZN4cuteplIJNS_1CILi0EEEiEJS2_iEEEDaRKNS_15ArithmeticTupleIJDpT_EEERKNS3_IJDpT0_EEEENKUlDpRKT_E_clIJS2_iEEEDaSH_ - $_ZN7cutlass13device_kernelIN5flash19enable_sm80_to_sm89INS1_16FlashAttnBwdSm80INS1_25CollectiveMainloopBwdSm80ILi2ELi2EN4cute5tupleIJNS5_1CILi128EEES8_NS7_ILi64EEEEEENS_10bfloat16_tEfNS_4arch4Sm80ELb1ELb0ELb1ELb1ELb0ELb0ELb0ELb0ELi2ELi4ELi4ELi4ELb0EEENS1_24CollectiveEpilogueBwdGQAISA_fSD_Li256ELb1ELb0EEENS1_25SingleTileBwdLPTSchedulerILb1ELi128ELb0EEEEEEEEEvNT_6ParamsE$_ZZN4cuteplIJNS_1CILi0EEES2_EJiiEEEDaRKNS_15ArithmeticTupleIJDpT_EEERKNS3_IJDpT0_EEEENKUlDpRKT_E_clIJiiEEEDaSH_)
$_ZN7cutlass13device_kernelIN5flash19enable_sm80_to_sm89INS1_16FlashAttnBwdSm80INS1_25CollectiveMainloopBwdSm80ILi2ELi2EN4cute5tupleIJNS5_1CILi128EEES8_NS7_ILi64EEEEEENS_10bfloat16_tEfNS_4arch4Sm80ELb1ELb0ELb1ELb1ELb0ELb0ELb0ELb0ELi2ELi4ELi4ELi4ELb0EEENS1_24CollectiveEpilogueBwdGQAISA_fSD_Li256ELb1ELb0EEENS1_25SingleTileBwdLPTSchedulerILb1ELi128ELb0EEEEEEEEEvNT_6ParamsE$_ZZN4cuteplIJNS_1CILi0EEES2_EJiiEEEDaRKNS_15ArithmeticTupleIJDpT_EEERKNS3_IJDpT0_EEEENKUlDpRKT_E_clIJiiEEEDaSH_:
        /* <DEDUP_REMOVED lines=8> */
        .type           $_ZN7cutlass13device_kernelIN5flash19enable_sm80_to_sm89INS1_16FlashAttnBwdSm80INS1_25CollectiveMainloopBwdSm80ILi2ELi2EN4cute5tupleIJNS5_1CILi128EEES8_NS7_ILi64EEEEEENS_10bfloat16_tEfNS_4arch4Sm80ELb1ELb0ELb1ELb1ELb0ELb0ELb0ELb0ELi2ELi4ELi4ELi4ELb0EEENS1_24CollectiveEpilogueBwdGQAISA_fSD_Li256ELb1ELb0EEENS1_25SingleTileBwdLPTSchedulerILb1ELi128ELb0EEEEEEEEEvNT_6ParamsE$_ZZN4cuteplIJNS_1CILi0EEEiEJS2_iEEEDaRKNS_15ArithmeticTupleIJDpT_EEERKNS3_IJDpT0_EEEENKUlDpRKT_E_clIJS2_iEEEDaSH_,@function
        .size           $_ZN7cutlass13device_kernelIN5flash19enable_sm80_to_sm89INS1_16FlashAttnBwdSm80INS1_25CollectiveMainloopBwdSm80ILi2ELi2EN4cute5tupleIJNS5_1CILi128EEES8_NS7_ILi64EEEEEENS_10bfloat16_tEfNS_4arch4Sm80ELb1ELb0ELb1ELb1ELb0ELb0ELb0ELb0ELi2ELi4ELi4ELi4ELb0EEENS1_24CollectiveEpilogueBwdGQAISA_fSD_Li256ELb1ELb0EEENS1_25SingleTileBwdLPTSchedulerILb1ELi128ELb0EEEEEEEEEvNT_6ParamsE$_ZZN4cuteplIJNS_1CILi0EEEiEJS2_iEEEDaRKNS_15ArithmeticTupleIJDpT_EEERKNS3_IJDpT0_EEEENKUlDpRKT_E_clIJS2_iEEEDaSH_,($_ZN7cutlass13device_kernelIN5flash19enable_sm80_to_sm89INS1_16FlashAttnBwdSm80INS1_25CollectiveMainloopBwdSm80ILi2ELi2EN4cute5tupleIJNS5_1CILi128EEES8_NS7_ILi64EEEEEENS_10bfloat16_tEfNS_4arch4Sm80ELb1ELb0ELb1ELb1ELb0ELb0ELb0ELb0ELi2ELi4ELi4ELi4ELb0EEENS1_24CollectiveEpilogueBwdGQAISA_fSD_Li256ELb1ELb0EEENS1_25SingleTileBwdLPTSchedulerILb1ELi128ELb0EEEEEEEEEvNT_6ParamsE$_ZZN4cuteplIJNS_1CILi0EEEiEJiEEEDaRKNS_15ArithmeticTupleIJDpT_EEERKNS3_IJDpT0_EEEENKUlDpRKT_E_clIJiiEEEDaSH_ - $_ZN7cutlass13device_kernelIN5flash19enable_sm80_to_sm89INS1_16FlashAttnBwdSm80INS1_25CollectiveMainloopBwdSm80ILi2ELi2EN4cute5tupleIJNS5_1CILi128EEES8_NS7_ILi64EEEEEENS_10bfloat16_tEfNS_4arch4Sm80ELb1ELb0ELb1ELb1ELb0ELb0ELb0ELb0ELi2ELi4ELi4ELi4ELb0EEENS1_24CollectiveEpilogueBwdGQAISA_fSD_Li256ELb1ELb0EEENS1_25SingleTileBwdLPTSchedulerILb1ELi128ELb0EEEEEEEEEvNT_6ParamsE$_ZZN4cuteplIJNS_1CILi0EEEiEJS2_iEEEDaRKNS_15ArithmeticTupleIJDpT_EEERKNS3_IJDpT0_EEEENKUlDpRKT_E_clIJS2_iEEEDaSH_)
$_ZN7cutlass13device_kernelIN5flash19enable_sm80_to_sm89INS1_16FlashAttnBwdSm80INS1_25CollectiveMainloopBwdSm80ILi2ELi2EN4cute5tupleIJNS5_1CILi128EEES8_NS7_ILi64EEEEEENS_10bfloat16_tEfNS_4arch4Sm80ELb1ELb0ELb1ELb1ELb0ELb0ELb0ELb0ELi2ELi4ELi4ELi4ELb0EEENS1_24CollectiveEpilogueBwdGQAISA_fSD_Li256ELb1ELb0EEENS1_25SingleTileBwdLPTSchedulerILb1ELi128ELb0EEEEEEEEEvNT_6ParamsE$_ZZN4cuteplIJNS_1CILi0EEEiEJS2_iEEEDaRKNS_15ArithmeticTupleIJDpT_EEERKNS3_IJDpT0_EEEENKUlDpRKT_E_clIJS2_iEEEDaSH_:
[----:B------:R-:W-:Y:S02]  /*10240*/  IADD3 R11, R1, 0x13b8, RZ ;  /* 0x000013b8010b7810 */ /* 0x000fe40007ffe0ff */
[----:B------:R-:W-:Y:S02]  /*10250*/  MOV R6, 0x10280 ;  /* 0x0001028000067802 */ /* 0x000fe40000000f00 */
[----:B------:R-:W-:Y:S02]  /*10260*/  IADD3 R11, R11, c[0x0][0x20], RZ ;  /* 0x000008000b0b7a10 */ /* 0x000fe40007ffe0ff */
[----:B------:R-:W-:Y:S05]  /*10270*/  CALL.REL.NOINC `($_ZN7cutlass13device_kernelIN5flash19enable_sm80_to_sm89INS1_16FlashAttnBwdSm80INS1_25CollectiveMainloopBwdSm80ILi2ELi2EN4cute5tupleIJNS5_1CILi128EEES8_NS7_ILi64EEEEEENS_10bfloat16_tEfNS_4arch4Sm80ELb1ELb0ELb1ELb1ELb0ELb0ELb0ELb0ELi2ELi4ELi4ELi4ELb0EEENS1_24CollectiveEpilogueBwdGQAISA_fSD_Li256ELb1ELb0EEENS1_25SingleTileBwdLPTSchedulerILb1ELi128ELb0EEEEEEEEEvNT_6ParamsE$_ZN4cute5tupleIJNS_1CILi0EEEiEEC2ERKS2_RKi) ;  /* 0xffffadb000007944 */ /* 0x000fea0003c3ffff */
[----:B------:R1:W5:Y:S01]  /*10280*/  LDL R3, [R1+0x13b8] ;  /* 0x0013b80001037983 */ /* 0x0003620000100800 */
[----:B------:R-:W-:-:S04]  /*10290*/  MOV R11, 0x0 ;  /* 0x00000000000b7802 */ /* 0x000fc80000000f00 */
[----:B------:R-:W-:Y:S05]  /*102a0*/  RET.REL.NODEC R10 `(_ZN7cutlass13device_kernelIN5flash19enable_sm80_to_sm89INS1_16FlashAttnBwdSm80INS1_25CollectiveMainloopBwdSm80ILi2ELi2EN4cute5tupleIJNS5_1CILi128EEES8_NS7_ILi64EEEEEENS_10bfloat16_tEfNS_4arch4Sm80ELb1ELb0ELb1ELb1ELb0ELb0ELb0ELb0ELi2ELi4ELi4ELi4ELb0EEENS1_24CollectiveEpilogueBwdGQAISA_fSD_Li256ELb1ELb0EEENS1_25SingleTileBwdLPTSchedulerILb1ELi128ELb0EEEEEEEEEvNT_6ParamsE) ;  /* 0xfffefd500a007950 */ /* 0x000fea0003c3ffff */
        .type           $_ZN7cutlass13device_kernelIN5flash19enable_sm80_to_sm89INS1_16FlashAttnBwdSm80INS1_25CollectiveMainloopBwdSm80ILi2ELi2EN4cute5tupleIJNS5_1CILi128EEES8_NS7_ILi64EEEEEENS_10bfloat16_tEfNS_4arch4Sm80ELb1ELb0ELb1ELb1ELb0ELb0ELb0ELb0ELi2ELi4ELi4ELi4ELb0EEENS1_24CollectiveEpilogueBwdGQAISA_fSD_Li256ELb1ELb0EEENS1_25SingleTileBwdLPTSchedulerILb1ELi128ELb0EEEEEEEEEvNT_6ParamsE$_ZZN4cuteplIJNS_1CILi0EEEiEJiEEEDaRKNS_15ArithmeticTupleIJDpT_EEERKNS3_IJDpT0_EEEENKUlDpRKT_E_clIJiiEEEDaSH_,@function
        .size           $_ZN7cutlass13device_kernelIN5flash19enable_sm80_to_sm89INS1_16FlashAttnBwdSm80INS1_25CollectiveMainloopBwdSm80ILi2ELi2EN4cute5tupleIJNS5_1CILi128EEES8_NS7_ILi64EEEEEENS_10bfloat16_tEfNS_4arch4Sm80ELb1ELb0ELb1ELb1ELb0ELb0ELb0ELb0ELi2ELi4ELi4ELi4ELb0EEENS1_24CollectiveEpilogueBwdGQAISA_fSD_Li256ELb1ELb0EEENS1_25SingleTileBwdLPTSchedulerILb1ELi128ELb0EEEEEEEEEvNT_6ParamsE$_ZZN4cuteplIJNS_1CILi0EEEiEJiEEEDaRKNS_15ArithmeticTupleIJDpT_EEERKNS3_IJDpT0_EEEENKUlDpRKT_E_clIJiiEEEDaSH_,($_ZN7cutlass13device_kernelIN5flash19enable_sm80_to_sm89INS1_16FlashAttnBwdSm80INS1_25CollectiveMainloopBwdSm80ILi2ELi2EN4cute5tupleIJNS5_1CILi128EEES8_NS7_ILi64EEEEEENS_10bfloat16_tEfNS_4arch4Sm80ELb1ELb0ELb1ELb1ELb0ELb0ELb0ELb0ELi2ELi4ELi4ELi4ELb0EEENS1_24CollectiveEpilogueBwdGQAISA_fSD_Li256ELb1ELb0EEENS1_25SingleTileBwdLPTSchedulerILb1ELi128ELb0EEEEEEEEEvNT_6ParamsE$_ZZN4cuteplIJiEJNS_1CILi0EEEEEEDaRKNS_15ArithmeticTupleIJDpT_EEERKNS3_IJDpT0_EEEENKUlDpRKT_E_clIJiEEEDaSH_ - $_ZN7cutlass13device_kernelIN5flash19enable_sm80_to_sm89INS1_16FlashAttnBwdSm80INS1_25CollectiveMainloopBwdSm80ILi2ELi2EN4cute5tupleIJNS5_1CILi128EEES8_NS7_ILi64EEEEEENS_10bfloat16_tEfNS_4arch4Sm80ELb1ELb0ELb1ELb1ELb0ELb0ELb0ELb0ELi2ELi4ELi4ELi4ELb0EEENS1_24CollectiveEpilogueBwdGQAISA_fSD_Li256ELb1ELb0EEENS1_25SingleTileBwdLPTSchedulerILb1ELi128ELb0EEEEEEEEEvNT_6ParamsE$_ZZN4cuteplIJNS_1CILi0EEEiEJiEEEDaRKNS_15ArithmeticTupleIJDpT_EEERKNS3_IJDpT0_EEEENKUlDpRKT_E_clIJiiEEEDaSH_)
$_ZN7cutlass13device_kernelIN5flash19enable_sm80_to_sm89INS1_16FlashAttnBwdSm80INS1_25CollectiveMainloopBwdSm80ILi2ELi2EN4cute5tupleIJNS5_1CILi128EEES8_NS7_ILi64EEEEEENS_10bfloat16_tEfNS_4arch4Sm80ELb1ELb0ELb1ELb1ELb0ELb0ELb0ELb0ELi2ELi4ELi4ELi4ELb0EEENS1_24CollectiveEpilogueBwdGQAISA_fSD_Li256ELb1ELb0EEENS1_25SingleTileBwdLPTSchedulerILb1ELi128ELb0EEEEEEEEEvNT_6ParamsE$_ZZN4cuteplIJNS_1CILi0EEEiEJiEEEDaRKNS_15ArithmeticTupleIJDpT_EEERKNS3_IJDpT0_EEEENKUlDpRKT_E_clIJiiEEEDaSH_:
[----:B------:R-:W-:Y:S01]  /*102b0*/  IADD3 R3, R1, 0x13b8, RZ ;  /* 0x000013b801037810 */ /* 0x000fe20007ffe0ff */
[----:B------:R-:W-:Y:S01]  /*102c0*/  IMAD.MOV.U32 R2, RZ, RZ, R15 ;  /* 0x000000ffff027224 */ /* 0x000fe200078e000f */
[----:B------:R-:W-:Y:S02]  /*102d0*/  MOV R6, 0x10300 ;  /* 0x0001030000067802 */ /* 0x000fe40000000f00 */
[----:B------:R-:W-:Y:S02]  /*102e0*/  IADD3 R3, R3, c[0x0][0x20], RZ ;  /* 0x0000080003037a10 */ /* 0x000fe40007ffe0ff */
[----:B------:R-:W-:Y:S05]  /*102f0*/  CALL.REL.NOINC `($_ZN7cutlass13device_kernelIN5flash19enable_sm80_to_sm89INS1_16FlashAttnBwdSm80INS1_25CollectiveMainloopBwdSm80ILi2ELi2EN4cute5tupleIJNS5_1CILi128EEES8_NS7_ILi64EEEEEENS_10bfloat16_tEfNS_4arch4Sm80ELb1ELb0ELb1ELb1ELb0ELb0ELb0ELb0ELi2ELi4ELi4ELi4ELb0EEENS1_24CollectiveEpilogueBwdGQAISA_fSD_Li256ELb1ELb0EEENS1_25SingleTileBwdLPTSchedulerILb1ELi128ELb0EEEEEEEEEvNT_6ParamsE$_ZN4cute5tupleIJiiEEC2ERKiS3_) ;  /* 0xffffaeb000007944 */ /* 0x000fea0003c3ffff */
[----:B------:R1:W5:Y:S01]  /*10300*/  LDL.64 R18, [R1+0x13b8] ;  /* 0x0013b80001127983 */ /* 0x0003620000100a00 */
[----:B------:R-:W-:Y:S02]  /*10310*/  MOV R2, R4 ;  /* 0x0000000400027202 */ /* 0x000fe40000000f00 */
[----:B------:R-:W-:-:S04]  /*10320*/  MOV R3, 0x0 ;  /* 0x0000000000037802 */ /* 0x000fc80000000f00 */
[----:B------:R-:W-:Y:S05]  /*10330*/  RET.REL.NODEC R2 `(_ZN7cutlass13device_kernelIN5flash19enable_sm80_to_sm89INS1_16FlashAttnBwdSm80INS1_25CollectiveMainloopBwdSm80ILi2ELi2EN4cute5tupleIJNS5_1CILi128EEES8_NS7_ILi64EEEEEENS_10bfloat16_tEfNS_4arch4Sm80ELb1ELb0ELb1ELb1ELb0ELb0ELb0ELb0ELi2ELi4ELi4ELi4ELb0EEENS1_24CollectiveEpilogueBwdGQAISA_fSD_Li256ELb1ELb0EEENS1_25SingleTileBwdLPTSchedulerILb1ELi128ELb0EEEEEEEEEvNT_6ParamsE) ;  /* 0xfffefcc002007950 */ /* 0x000fea0003c3ffff */
        .type           $_ZN7cutlass13device_kernelIN5flash19enable_sm80_to_sm89INS1_16FlashAttnBwdSm80INS1_25CollectiveMainloopBwdSm80ILi2ELi2EN4cute5tupleIJNS5_1CILi128EEES8_NS7_ILi64EEEEEENS_10bfloat16_tEfNS_4arch4Sm80ELb1ELb0ELb1ELb1ELb0ELb0ELb0ELb0ELi2ELi4ELi4ELi4ELb0EEENS1_24CollectiveEpilogueBwdGQAISA_fSD_Li256ELb1ELb0EEENS1_25SingleTileBwdLPTSchedulerILb1ELi128ELb0EEEEEEEEEvNT_6ParamsE$_ZZN4cuteplIJiEJNS_1CILi0EEEEEEDaRKNS_15ArithmeticTupleIJDpT_EEERKNS3_IJDpT0_EEEENKUlDpRKT_E_clIJiEEEDaSH_,@function
        .size           $_ZN7cutlass13device_kernelIN5flash19enable_sm80_to_sm89INS1_16FlashAttnBwdSm80INS1_25CollectiveMainloopBwdSm80ILi2ELi2EN4cute5tupleIJNS5_1CILi128EEES8_NS7_ILi64EEEEEENS_10bfloat16_tEfNS_4arch4Sm80ELb1ELb0ELb1ELb1ELb0ELb0ELb0ELb0ELi2ELi4ELi4ELi4ELb0EEENS1_24CollectiveEpilogueBwdGQAISA_fSD_Li256ELb1ELb0EEENS1_25SingleTileBwdLPTSchedulerILb1ELi128ELb0EEEEEEEEEvNT_6ParamsE$_ZZN4cuteplIJiEJNS_1CILi0EEEEEEDaRKNS_15ArithmeticTupleIJDpT_EEERKNS3_IJDpT0_EEEENKUlDpRKT_E_clIJiEEEDaSH_,($_ZN7cutlass13device_kernelIN5flash19enable_sm80_to_sm89INS1_16FlashAttnBwdSm80INS1_25CollectiveMainloopBwdSm80ILi2ELi2EN4cute5tupleIJNS5_1CILi128EEES8_NS7_ILi64EEEEEENS_10bfloat16_tEfNS_4arch4Sm80ELb1ELb0ELb1ELb1ELb0ELb0ELb0ELb0ELi2ELi4ELi4ELi4ELb0EEENS1_24CollectiveEpilogueBwdGQAISA_fSD_Li256ELb1ELb0EEENS1_25SingleTileBwdLPTSchedulerILb1ELi128ELb0EEEEEEEEEvNT_6ParamsE$_ZZN4cuteplIJiEJNS_1CILi0EEES2_EEEDaRKNS_15ArithmeticTupleIJDpT_EEERKNS3_IJDpT0_EEEENKUlDpRKT_E_clIJiS2_EEEDaSH_ - $_ZN7cutlass13device_kernelIN5flash19enable_sm80_to_sm89INS1_16FlashAttnBwdSm80INS1_25CollectiveMainloopBwdSm80ILi2ELi2EN4cute5tupleIJNS5_1CILi128EEES8_NS7_ILi64EEEEEENS_10bfloat16_tEfNS_4arch4Sm80ELb1ELb0ELb1ELb1ELb0ELb0ELb0ELb0ELi2ELi4ELi4ELi4ELb0EEENS1_24CollectiveEpilogueBwdGQAISA_fSD_Li256ELb1ELb0EEENS1_25SingleTileBwdLPTSchedulerILb1ELi128ELb0EEEEEEEEEvNT_6ParamsE$_ZZN4cuteplIJiEJNS_1CILi0EEEEEEDaRKNS_15ArithmeticTupleIJDpT_EEERKNS3_IJDpT0_EEEENKUlDpRKT_E_clIJiEEEDaSH_)
$_ZN7cutlass13device_kernelIN5flash19enable_sm80_to_sm89INS1_16FlashAttnBwdSm80INS1_25CollectiveMainloopBwdSm80ILi2ELi2EN4cute5tupleIJNS5_1CILi128EEES8_NS7_ILi64EEEEEENS_10bfloat16_tEfNS_4arch4Sm80ELb1ELb0ELb1ELb1ELb0ELb0ELb0ELb0ELi2ELi4ELi4ELi4ELb0EEENS1_24CollectiveEpilogueBwdGQAISA_fSD_Li256ELb1ELb0EEENS1_25SingleTileBwdLPTSchedulerILb1ELi128ELb0EEEEEEEEEvNT_6ParamsE$_ZZN4cuteplIJiEJNS_1CILi0EEEEEEDaRKNS_15ArithmeticTupleIJDpT_EEERKNS3_IJDpT0_EEEENKUlDpRKT_E_clIJiEEEDaSH_:
[----:B------:R-:W-:Y:S02]  /*10340*/  IADD3 R2, R1, 0x16a8, RZ ;  /* 0x000016a801027810 */ /* 0x000fe40007ffe0ff */
[----:B------:R-:W-:Y:S02]  /*10350*/  MOV R10, 0x10380 ;  /* 0x00010380000a7802 */ /* 0x000fe40000000f00 */
[----:B------:R-:W-:Y:S02]  /*10360*/  IADD3 R2, R2, c[0x0][0x20], RZ ;  /* 0x0000080002027a10 */ /* 0x000fe40007ffe0ff */
[----:B------:R-:W-:Y:S05]  /*10370*/  CALL.REL.NOINC `($_ZN7cutlass13device_kernelIN5flash19enable_sm80_to_sm89INS1_16FlashAttnBwdSm80INS1_25CollectiveMainloopBwdSm80ILi2ELi2EN4cute5tupleIJNS5_1CILi128EEES8_NS7_ILi64EEEEEENS_10bfloat16_tEfNS_4arch4Sm80ELb1ELb0ELb1ELb1ELb0ELb0ELb0ELb0ELi2ELi4ELi4ELi4ELb0EEENS1_24CollectiveEpilogueBwdGQAISA_fSD_Li256ELb1ELb0EEENS1_25SingleTileBwdLPTSchedulerILb1ELi128ELb0EEEEEEEEEvNT_6ParamsE$_ZN4cute5tupleIJiEEC2ERKi) ;  /* 0xffffada000007944 */ /* 0x000fea0003c3ffff */
[----:B------:R1:W5:Y:S01]  /*10380*/  LDL R2, [R1+0x16a8] ;  /* 0x0016a80001027983 */ /* 0x0003620000100800 */
[----:B------:R-:W-:-:S04]  /*10390*/  MOV R17, 0x0 ;  /* 0x0000000000117802 */ /* 0x000fc80000000f00 */
[----:B------:R-:W-:Y:S05]  /*103a0*/  RET.REL.NODEC R16 `(_ZN7cutlass13device_kernelIN5flash19enable_sm80_to_sm89INS1_16FlashAttnBwdSm80INS1_25CollectiveMainloopBwdSm80ILi2ELi2EN4cute5tupleIJNS5_1CILi128EEES8_NS7_ILi64EEEEEENS_10bfloat16_tEfNS_4arch4Sm80ELb1ELb0ELb1ELb1ELb0ELb0ELb0ELb0ELi2ELi4ELi4ELi4ELb0EEENS1_24CollectiveEpilogueBwdGQAISA_fSD_Li256ELb1ELb0EEENS1_25SingleTileBwdLPTSchedulerILb1ELi128ELb0EEEEEEEEEvNT_6ParamsE) ;  /* 0xfffefc5010007950 */ /* 0x000fea0003c3ffff */
        .type           $_ZN7cutlass13device_kernelIN5flash19enable_sm80_to_sm89INS1_16FlashAttnBwdSm80INS1_25CollectiveMainloopBwdSm80ILi2ELi2EN4cute5tupleIJNS5_1CILi128EEES8_NS7_ILi64EEEEEENS_10bfloat16_tEfNS_4arch4Sm80ELb1ELb0ELb1ELb1ELb0ELb0ELb0ELb0ELi2ELi4ELi4ELi4ELb0EEENS1_24CollectiveEpilogueBwdGQAISA_fSD_Li256ELb1ELb0EEENS1_25SingleTileBwdLPTSchedulerILb1ELi128ELb0EEEEEEEEEvNT_6ParamsE$_ZZN4cuteplIJiEJNS_1CILi0EEES2_EEEDaRKNS_15ArithmeticTupleIJDpT_EEERKNS3_IJDpT0_EEEENKUlDpRKT_E_clIJiS2_EEEDaSH_,@function
        .size           $_ZN7cutlass13device_kernelIN5flash19enable_sm80_to_sm89INS1_16FlashAttnBwdSm80INS1_25CollectiveMainloopBwdSm80ILi2ELi2EN4cute5tupleIJNS5_1CILi128EEES8_NS7_ILi64EEEEEENS_10bfloat16_tEfNS_4arch4Sm80ELb1ELb0ELb1ELb1ELb0ELb0ELb0ELb0ELi2ELi4ELi4ELi4ELb0EEENS1_24CollectiveEpilogueBwdGQAISA_fSD_Li256ELb1ELb0EEENS1_25SingleTileBwdLPTSchedulerILb1ELi128ELb0EEEEEEEEEvNT_6ParamsE$_ZZN4cuteplIJiEJNS_1CILi0EEES2_EEEDaRKNS_15ArithmeticTupleIJDpT_EEERKNS3_IJDpT0_EEEENKUlDpRKT_E_clIJiS2_EEEDaSH_,($_ZN7cutlass13device_kernelIN5flash19enable_sm80_to_sm89INS1_16FlashAttnBwdSm80INS1_25CollectiveMainloopBwdSm80ILi2ELi2EN4cute5tupleIJNS5_1CILi128EEES8_NS7_ILi64EEEEEENS_10bfloat16_tEfNS_4arch4Sm80ELb1ELb0ELb1ELb1ELb0ELb0ELb0ELb0ELi2ELi4ELi4ELi4ELb0EEENS1_24CollectiveEpilogueBwdGQAISA_fSD_Li256ELb1ELb0EEENS1_25SingleTileBwdLPTSchedulerILb1ELi128ELb0EEEEEEEEEvNT_6ParamsE$_ZZN4cuteplIJiEJNS_1CILi0EEEiEEEDaRKNS_15ArithmeticTupleIJDpT_EEERKNS3_IJDpT0_EEEENKUlDpRKT_E_clIJiiEEEDaSH_ - $_ZN7cutlass13device_kernelIN5flash19enable_sm80_to_sm89INS1_16FlashAttnBwdSm80INS1_25CollectiveMainloopBwdSm80ILi2ELi2EN4cute5tupleIJNS5_1CILi128EEES8_NS7_ILi64EEEEEENS_10bfloat16_tEfNS_4arch4Sm80ELb1ELb0ELb1ELb1ELb0ELb0ELb0ELb0ELi2ELi4ELi4ELi4ELb0EEENS1_24CollectiveEpilogueBwdGQAISA_fSD_Li256ELb1ELb0EEENS1_25SingleTileBwdLPTSchedulerILb1ELi128ELb0EEEEEEEEEvNT_6ParamsE$_ZZN4cuteplIJiEJNS_1CILi0EEES2_EEEDaRKNS_15ArithmeticTupleIJDpT_EEERKNS3_IJDpT0_EEEENKUlDpRKT_E_clIJiS2_EEEDaSH_)
$_ZN7cutlass13device_kernelIN5flash19enable_sm80_to_sm89INS1_16FlashAttnBwdSm80INS1_25CollectiveMainloopBwdSm80ILi2ELi2EN4cute5tupleIJNS5_1CILi128EEES8_NS7_ILi64EEEEEENS_10bfloat16_tEfNS_4arch4Sm80ELb1ELb0ELb1ELb1ELb0ELb0ELb0ELb0ELi2ELi4ELi4ELi4ELb0EEENS1_24CollectiveEpilogueBwdGQAISA_fSD_Li256ELb1ELb0EEENS1_25SingleTileBwdLPTSchedulerILb1ELi128ELb0EEEEEEEEEvNT_6ParamsE$_ZZN4cuteplIJiEJNS_1CILi0EEES2_EEEDaRKNS_15ArithmeticTupleIJDpT_EEERKNS3_IJDpT0_EEEENKUlDpRKT_E_clIJiS2_EEEDaSH_:
[----:B------:R-:W-:Y:S02]  /*103b0*/  IADD3 R2, R1, 0x13b8, RZ ;  /* 0x000013b801027810 */ /* 0x000fe40007ffe0ff */
[----:B------:R-:W-:Y:S02]  /*103c0*/  MOV R10, 0x103f0 ;  /* 0x000103f0000a7802 */ /* 0x000fe40000000f00 */
[----:B------:R-:W-:Y:S02]  /*103d0*/  IADD3 R2, R2, c[0x0][0x20], RZ ;  /* 0x0000080002027a10 */ /* 0x000fe40007ffe0ff */
[----:B------:R-:W-:Y:S05]  /*103e0*/  CALL.REL.NOINC `($_ZN7cutlass13device_kernelIN5flash19enable_sm80_to_sm89INS1_16FlashAttnBwdSm80INS1_25CollectiveMainloopBwdSm80ILi2ELi2EN4cute5tupleIJNS5_1CILi128EEES8_NS7_ILi64EEEEEENS_10bfloat16_tEfNS_4arch4Sm80ELb1ELb0ELb1ELb1ELb0ELb0ELb0ELb0ELi2ELi4ELi4ELi4ELb0EEENS1_24CollectiveEpilogueBwdGQAISA_fSD_Li256ELb1ELb0EEENS1_25SingleTileBwdLPTSchedulerILb1ELi128ELb0EEEEEEEEEvNT_6ParamsE$_ZN4cute5tupleIJiNS_1CILi0EEEEEC2ERKiRKS2_) ;  /* 0xffffad8000007944 */ /* 0x000fea0003c3ffff */
[----:B-1----:R1:W5:Y:S01]  /*103f0*/  LDL R3, [R1+0x13b8] ;  /* 0x0013b80001037983 */ /* 0x0023620000100800 */
[----:B------:R-:W-:-:S04]  /*10400*/  MOV R51, 0x0 ;  /* 0x0000000000337802 */ /* 0x000fc80000000f00 */
[----:B------:R-:W-:Y:S05]  /*10410*/  RET.REL.NODEC R50 `(_ZN7cutlass13device_kernelIN5flash19enable_sm80_to_sm89INS1_16FlashAttnBwdSm80INS1_25CollectiveMainloopBwdSm80ILi2ELi2EN4cute5tupleIJNS5_1CILi128EEES8_NS7_ILi64EEEEEENS_10bfloat16_tEfNS_4arch4Sm80ELb1ELb0ELb1ELb1ELb0ELb0ELb0ELb0ELi2ELi4ELi4ELi4ELb0EEENS1_24CollectiveEpilogueBwdGQAISA_fSD_Li256ELb1ELb0EEENS1_25SingleTileBwdLPTSchedulerILb1ELi128ELb0EEEEEEEEEvNT_6ParamsE) ;  /* 0xfffefbe032007950 */ /* 0x000fea0003c3ffff */
        .type           $_ZN7cutlass13device_kernelIN5flash19enable_sm80_to_sm89INS1_16FlashAttnBwdSm80INS1_25CollectiveMainloopBwdSm80ILi2ELi2EN4cute5tupleIJNS5_1CILi128EEES8_NS7_ILi64EEEEEENS_10bfloat16_tEfNS_4arch4Sm80ELb1ELb0ELb1ELb1ELb0ELb0ELb0ELb0ELi2ELi4ELi4ELi4ELb0EEENS1_24CollectiveEpilogueBwdGQAISA_fSD_Li256ELb1ELb0EEENS1_25SingleTileBwdLPTSchedulerILb1ELi128ELb0EEEEEEEEEvNT_6ParamsE$_ZZN4cuteplIJiEJNS_1CILi0EEEiEEEDaRKNS_15ArithmeticTupleIJDpT_EEERKNS3_IJDpT0_EEEENKUlDpRKT_E_clIJiiEEEDaSH_,@function
        .size           $_ZN7cutlass13device_kernelIN5flash19enable_sm80_to_sm89INS1_16FlashAttnBwdSm80INS1_25CollectiveMainloopBwdSm80ILi2ELi2EN4cute5tupleIJNS5_1CILi128EEES8_NS7_ILi64EEEEEENS_10bfloat16_tEfNS_4arch4Sm80ELb1ELb0ELb1ELb1ELb0ELb0ELb0ELb0ELi2ELi4ELi4ELi4ELb0EEENS1_24CollectiveEpilogueBwdGQAISA_fSD_Li256ELb1ELb0EEENS1_25SingleTileBwdLPTSchedulerILb1ELi128ELb0EEEEEEEEEvNT_6ParamsE$_ZZN4cuteplIJiEJNS_1CILi0EEEiEEEDaRKNS_15ArithmeticTupleIJDpT_EEERKNS3_IJDpT0_EEEENKUlDpRKT_E_clIJiiEEEDaSH_,($_ZN7cutlass13device_kernelIN5flash19enable_sm80_to_sm89INS1_16FlashAttnBwdSm80INS1_25CollectiveMainloopBwdSm80ILi2ELi2EN4cute5tupleIJNS5_1CILi128EEES8_NS7_ILi64EEEEEENS_10bfloat16_tEfNS_4arch4Sm80ELb1ELb0ELb1ELb1ELb0ELb0ELb0ELb0ELi2ELi4ELi4ELi4ELb0EEENS1_24CollectiveEpilogueBwdGQAISA_fSD_Li256ELb1ELb0EEENS1_25SingleTileBwdLPTSchedulerILb1ELi128ELb0EEEEEEEEEvNT_6ParamsE$_ZZN4cuteplIJiEJiEEEDaRKNS_15ArithmeticTupleIJDpT_EEERKNS1_IJDpT0_EEEENKUlDpRKT_E_clIJiEEEDaSF_ - $_ZN7cutlass13device_kernelIN5flash19enable_sm80_to_sm89INS1_16FlashAttnBwdSm80INS1_25CollectiveMainloopBwdSm80ILi2ELi2EN4cute5tupleIJNS5_1CILi128EEES8_NS7_ILi64EEEEEENS_10bfloat16_tEfNS_4arch4Sm80ELb1ELb0ELb1ELb1ELb0ELb0ELb0ELb0ELi2ELi4ELi4ELi4ELb0EEENS1_24CollectiveEpilogueBwdGQAISA_fSD_Li256ELb1ELb0EEENS1_25SingleTileBwdLPTSchedulerILb1ELi128ELb0EEEEEEEEEvNT_6ParamsE$_ZZN4cuteplIJiEJNS_1CILi0EEEiEEEDaRKNS_15ArithmeticTupleIJDpT_EEERKNS3_IJDpT0_EEEENKUlDpRKT_E_clIJiiEEEDaSH_)
$_ZN7cutlass13device_kernelIN5flash19enable_sm80_to_sm89INS1_16FlashAttnBwdSm80INS1_25CollectiveMainloopBwdSm80ILi2ELi2EN4cute5tupleIJNS5_1CILi128EEES8_NS7_ILi64EEEEEENS_10bfloat16_tEfNS_4arch4Sm80ELb1ELb0ELb1ELb1ELb0ELb0ELb0ELb0ELi2ELi4ELi4ELi4ELb0EEENS1_24CollectiveEpilogueBwdGQAISA_fSD_Li256ELb1ELb0EEENS1_25SingleTileBwdLPTSchedulerILb1ELi128ELb0EEEEEEEEEvNT_6ParamsE$_ZZN4cuteplIJiEJNS_1CILi0EEEiEEEDaRKNS_15ArithmeticTupleIJDpT_EEERKNS3_IJDpT0_EEEENKUlDpRKT_E_clIJiiEEEDaSH_:
        /* <DEDUP_REMOVED lines=8> */
        .type           $_ZN7cutlass13device_kernelIN5flash19enable_sm80_to_sm89INS1_16FlashAttnBwdSm80INS1_25CollectiveMainloopBwdSm80ILi2ELi2EN4cute5tupleIJNS5_1CILi128EEES8_NS7_ILi64EEEEEENS_10bfloat16_tEfNS_4arch4Sm80ELb1ELb0ELb1ELb1ELb0ELb0ELb0ELb0ELi2ELi4ELi4ELi4ELb0EEENS1_24CollectiveEpilogueBwdGQAISA_fSD_Li256ELb1ELb0EEENS1_25SingleTileBwdLPTSchedulerILb1ELi128ELb0EEEEEEEEEvNT_6ParamsE$_ZZN4cuteplIJiEJiEEEDaRKNS_15ArithmeticTupleIJDpT_EEERKNS1_IJDpT0_EEEENKUlDpRKT_E_clIJiEEEDaSF_,@function
        .size           $_ZN7cutlass13device_kernelIN5flash19enable_sm80_to_sm89INS1_16FlashAttnBwdSm80INS1_25CollectiveMainloopBwdSm80ILi2ELi2EN4cute5tupleIJNS5_1CILi128EEES8_NS7_ILi64EEEEEENS_10bfloat16_tEfNS_4arch4Sm80ELb1ELb0ELb1ELb1ELb0ELb0ELb0ELb0ELi2ELi4ELi4ELi4ELb0EEENS1_24CollectiveEpilogueBwdGQAISA_fSD_Li256ELb1ELb0EEENS1_25SingleTileBwdLPTSchedulerILb1ELi128ELb0EEEEEEEEEvNT_6ParamsE$_ZZN4cuteplIJiEJiEEEDaRKNS_15ArithmeticTupleIJDpT_EEERKNS1_IJDpT0_EEEENKUlDpRKT_E_clIJiEEEDaSF_,($_ZN7cutlass13device_kernelIN5flash19enable_sm80_to_sm89INS1_16FlashAttnBwdSm80INS1_25CollectiveMainloopBwdSm80ILi2ELi2EN4cute5tupleIJNS5_1CILi128EEES8_NS7_ILi64EEEEEENS_10bfloat16_tEfNS_4arch4Sm80ELb1ELb0ELb1ELb1ELb0ELb0ELb0ELb0ELi2ELi4ELi4ELi4ELb0EEENS1_24CollectiveEpilogueBwdGQAISA_fSD_Li256ELb1ELb0EEENS1_25SingleTileBwdLPTSchedulerILb1ELi128ELb0EEEEEEEEEvNT_6ParamsE$_ZZN4cuteplIJiiEJNS_1CILi0EEES2_EEEDaRKNS_15ArithmeticTupleIJDpT_EEERKNS3_IJDpT0_EEEENKUlDpRKT_E_clIJiiEEEDaSH_ - $_ZN7cutlass13device_kernelIN5flash19enable_sm80_to_sm89INS1_16FlashAttnBwdSm80INS1_25CollectiveMainloopBwdSm80ILi2ELi2EN4cute5tupleIJNS5_1CILi128EEES8_NS7_ILi64EEEEEENS_10bfloat16_tEfNS_4arch4Sm80ELb1ELb0ELb1ELb1ELb0ELb0ELb0ELb0ELi2ELi4ELi4ELi4ELb0EEENS1_24CollectiveEpilogueBwdGQAISA_fSD_Li256ELb1ELb0EEENS1_25SingleTileBwdLPTSchedulerILb1ELi128ELb0EEEEEEEEEvNT_6ParamsE$_ZZN4cuteplIJiEJiEEEDaRKNS_15ArithmeticTupleIJDpT_EEERKNS1_IJDpT0_EEEENKUlDpRKT_E_clIJiEEEDaSF_)
$_ZN7cutlass13device_kernelIN5flash19enable_sm80_to_sm89INS1_16FlashAttnBwdSm80INS1_25CollectiveMainloopBwdSm80ILi2ELi2EN4cute5tupleIJNS5_1CILi128EEES8_NS7_ILi64EEEEEENS_10bfloat16_tEfNS_4arch4Sm80ELb1ELb0ELb1ELb1ELb0ELb0ELb0ELb0ELi2ELi4ELi4ELi4ELb0EEENS1_24CollectiveEpilogueBwdGQAISA_fSD_Li256ELb1ELb0EEENS1_25SingleTileBwdLPTSchedulerILb1ELi128ELb0EEEEEEEEEvNT_6ParamsE$_ZZN4cuteplIJiEJiEEEDaRKNS_15ArithmeticTupleIJDpT_EEERKNS1_IJDpT0_EEEENKUlDpRKT_E_clIJiEEEDaSF_:
[----:B------:R-:W-:Y:S02]  /*104a0*/  IADD3 R2, R1, 0x13b8, RZ ;  /* 0x000013b801027810 */ /* 0x000fe40007ffe0ff */
[----:B------:R-:W-:Y:S02]  /*104b0*/  MOV R10, 0x104e0 ;  /* 0x000104e0000a7802 */ /* 0x000fe40000000f00 */
[----:B------:R-:W-:Y:S02]  /*104c0*/  IADD3 R2, R2, c[0x0][0x20], RZ ;  /* 0x0000080002027a10 */ /* 0x000fe40007ffe0ff */
[----:B------:R-:W-:Y:S05]  /*104d0*/  CALL.REL.NOINC `($_ZN7cutlass13device_kernelIN5flash19enable_sm80_to_sm89INS1_16FlashAttnBwdSm80INS1_25CollectiveMainloopBwdSm80ILi2ELi2EN4cute5tupleIJNS5_1CILi128EEES8_NS7_ILi64EEEEEENS_10bfloat16_tEfNS_4arch4Sm80ELb1ELb0ELb1ELb1ELb0ELb0ELb0ELb0ELi2ELi4ELi4ELi4ELb0EEENS1_24CollectiveEpilogueBwdGQAISA_fSD_Li256ELb1ELb0EEENS1_25SingleTileBwdLPTSchedulerILb1ELi128ELb0EEEEEEEEEvNT_6ParamsE$_ZN4cute5tupleIJiEEC2ERKi) ;  /* 0xffffac4000007944 */ /* 0x000fea0003c3ffff */
[----:B------:R1:W5:Y:S01]  /*104e0*/  LDL R3, [R1+0x13b8] ;  /* 0x0013b80001037983 */ /* 0x0003620000100800 */
[----:B------:R-:W-:Y:S02]  /*104f0*/  MOV R8, R6 ;  /* 0x0000000600087202 */ /* 0x000fe40000000f00 */
[----:B------:R-:W-:-:S04]  /*10500*/  MOV R9, 0x0 ;  /* 0x0000000000097802 */ /* 0x000fc80000000f00 */
[----:B------:R-:W-:Y:S05]  /*10510*/  RET.REL.NODEC R8 `(_ZN7cutlass13device_kernelIN5flash19enable_sm80_to_sm89INS1_16FlashAttnBwdSm80INS1_25CollectiveMainloopBwdSm80ILi2ELi2EN4cute5tupleIJNS5_1CILi128EEES8_NS7_ILi64EEEEEENS_10bfloat16_tEfNS_4arch4Sm80ELb1ELb0ELb1ELb1ELb0ELb0ELb0ELb0ELi2ELi4ELi4ELi4ELb0EEENS1_24CollectiveEpilogueBwdGQAISA_fSD_Li256ELb1ELb0EEENS1_25SingleTileBwdLPTSchedulerILb1ELi128ELb0EEEEEEEEEvNT_6ParamsE) ;  /* 0xfffefae008007950 */ /* 0x000fea0003c3ffff */
        .type           $_ZN7cutlass13device_kernelIN5flash19enable_sm80_to_sm89INS1_16FlashAttnBwdSm80INS1_25CollectiveMainloopBwdSm80ILi2ELi2EN4cute5tupleIJNS5_1CILi128EEES8_NS7_ILi64EEEEEENS_10bfloat16_tEfNS_4arch4Sm80ELb1ELb0ELb1ELb1ELb0ELb0ELb0ELb0ELi2ELi4ELi4ELi4ELb0EEENS1_24CollectiveEpilogueBwdGQAISA_fSD_Li256ELb1ELb0EEENS1_25SingleTileBwdLPTSchedulerILb1ELi128ELb0EEEEEEEEEvNT_6ParamsE$_ZZN4cuteplIJiiEJNS_1CILi0EEES2_EEEDaRKNS_15ArithmeticTupleIJDpT_EEERKNS3_IJDpT0_EEEENKUlDpRKT_E_clIJiiEEEDaSH_,@function
        .size           $_ZN7cutlass13device_kernelIN5flash19enable_sm80_to_sm89INS1_16FlashAttnBwdSm80INS1_25CollectiveMainloopBwdSm80ILi2ELi2EN4cute5tupleIJNS5_1CILi128EEES8_NS7_ILi64EEEEEENS_10bfloat16_tEfNS_4arch4Sm80ELb1ELb0ELb1ELb1ELb0ELb0ELb0ELb0ELi2ELi4ELi4ELi4ELb0EEENS1_24CollectiveEpilogueBwdGQAISA_fSD_Li256ELb1ELb0EEENS1_25SingleTileBwdLPTSchedulerILb1ELi128ELb0EEEEEEEEEvNT_6ParamsE$_ZZN4cuteplIJiiEJNS_1CILi0EEES2_EEEDaRKNS_15ArithmeticTupleIJDpT_EEERKNS3_IJDpT0_EEEENKUlDpRKT_E_clIJiiEEEDaSH_,($_ZN7cutlass13device_kernelIN5flash19enable_sm80_to_sm89INS1_16FlashAttnBwdSm80INS1_25CollectiveMainloopBwdSm80ILi2ELi2EN4cute5tupleIJNS5_1CILi128EEES8_NS7_ILi64EEEEEENS_10bfloat16_tEfNS_4arch4Sm80ELb1ELb0ELb1ELb1ELb0ELb0ELb0ELb0ELi2ELi4ELi4ELi4ELb0EEENS1_24CollectiveEpilogueBwdGQAISA_fSD_Li256ELb1ELb0EEENS1_25SingleTileBwdLPTSchedulerILb1ELi128ELb0EEEEEEEEEvNT_6ParamsE$_ZZN4cuteplIJiiEJiNS_1CILi0EEEEEEDaRKNS_15ArithmeticTupleIJDpT_EEERKNS3_IJDpT0_EEEENKUlDpRKT_E_clIJiiEEEDaSH_ - $_ZN7cutlass13device_kernelIN5flash19enable_sm80_to_sm89INS1_16FlashAttnBwdSm80INS1_25CollectiveMainloopBwdSm80ILi2ELi2EN4cute5tupleIJNS5_1CILi128EEES8_NS7_ILi64EEEEEENS_10bfloat16_tEfNS_4arch4Sm80ELb1ELb0ELb1ELb1ELb0ELb0ELb0ELb0ELi2ELi4ELi4ELi4ELb0EEENS1_24CollectiveEpilogueBwdGQAISA_fSD_Li256ELb1ELb0EEENS1_25SingleTileBwdLPTSchedulerILb1ELi128ELb0EEEEEEEEEvNT_6ParamsE$_ZZN4cuteplIJiiEJNS_1CILi0EEES2_EEEDaRKNS_15ArithmeticTupleIJDpT_EEERKNS3_IJDpT0_EEEENKUlDpRKT_E_clIJiiEEEDaSH_)
$_ZN7cutlass13device_kernelIN5flash19enable_sm80_to_sm89INS1_16FlashAttnBwdSm80INS1_25CollectiveMainloopBwdSm80ILi2ELi2EN4cute5tupleIJNS5_1CILi128EEES8_NS7_ILi64EEEEEENS_10bfloat16_tEfNS_4arch4Sm80ELb1ELb0ELb1ELb1ELb0ELb0ELb0ELb0ELi2ELi4ELi4ELi4ELb0EEENS1_24CollectiveEpilogueBwdGQAISA_fSD_Li256ELb1ELb0EEENS1_25SingleTileBwdLPTSchedulerILb1ELi128ELb0EEEEEEEEEvNT_6ParamsE$_ZZN4cuteplIJiiEJNS_1CILi0EEES2_EEEDaRKNS_15ArithmeticTupleIJDpT_EEERKNS3_IJDpT0_EEEENKUlDpRKT_E_clIJiiEEEDaSH_:
[----:B------:R-:W-:Y:S01]  /*10520*/  IADD3 R3, R1, 0x16a8, RZ ;  /* 0x000016a801037810 */ /* 0x000fe20007ffe0ff */
[----:B------:R-:W-:Y:S01]  /*10530*/  IMAD.MOV.U32 R10, RZ, RZ, R4 ;  /* 0x000000ffff0a7224 */ /* 0x000fe200078e0004 */
[----:B------:R-:W-:Y:S01]  /*10540*/  MOV R6, 0x10580 ;  /* 0x0001058000067802 */ /* 0x000fe20000000f00 */
[----:B------:R-:W-:Y:S01]  /*10550*/  IMAD.MOV.U32 R2, RZ, RZ, R15 ;  /* 0x000000ffff027224 */ /* 0x000fe200078e000f */
[----:B------:R-:W-:Y:S02]  /*10560*/  IADD3 R3, R3, c[0x0][0x20], RZ ;  /* 0x0000080003037a10 */ /* 0x000fe40007ffe0ff */
[----:B------:R-:W-:Y:S05]  /*10570*/  CALL.REL.NOINC `($_ZN7cutlass13device_kernelIN5flash19enable_sm80_to_sm89INS1_16FlashAttnBwdSm80INS1_25CollectiveMainloopBwdSm80ILi2ELi2EN4cute5tupleIJNS5_1CILi128EEES8_NS7_ILi64EEEEEENS_10bfloat16_tEfNS_4arch4Sm80ELb1ELb0ELb1ELb1ELb0ELb0ELb0ELb0ELi2ELi4ELi4ELi4ELb0EEENS1_24CollectiveEpilogueBwdGQAISA_fSD_Li256ELb1ELb0EEENS1_25SingleTileBwdLPTSchedulerILb1ELi128ELb0EEEEEEEEEvNT_6ParamsE$_ZN4cute5tupleIJiiEEC2ERKiS3_) ;  /* 0xffffac3000007944 */ /* 0x000fea0003c3ffff */
[----:B------:R1:W5:Y:S01]  /*10580*/  LDL.64 R2, [R1+0x16a8] ;  /* 0x0016a80001027983 */ /* 0x0003620000100a00 */
[----:B------:R-:W-:-:S04]  /*10590*/  MOV R79, 0x0 ;  /* 0x00000000004f7802 */ /* 0x000fc80000000f00 */
[----:B------:R-:W-:Y:S05]  /*105a0*/  RET.REL.NODEC R78 `(_ZN7cutlass13device_kernelIN5flash19enable_sm80_to_sm89INS1_16FlashAttnBwdSm80INS1_25CollectiveMainloopBwdSm80ILi2ELi2EN4cute5tupleIJNS5_1CILi128EEES8_NS7_ILi64EEEEEENS_10bfloat16_tEfNS_4arch4Sm80ELb1ELb0ELb1ELb1ELb0ELb0ELb0ELb0ELi2ELi4ELi4ELi4ELb0EEENS1_24CollectiveEpilogueBwdGQAISA_fSD_Li256ELb1ELb0EEENS1_25SingleTileBwdLPTSchedulerILb1ELi128ELb0EEEEEEEEEvNT_6ParamsE) ;  /* 0xfffefa504e007950 */ /* 0x000fea0003c3ffff */
        .type           $_ZN7cutlass13device_kernelIN5flash19enable_sm80_to_sm89INS1_16FlashAttnBwdSm80INS1_25CollectiveMainloopBwdSm80ILi2ELi2EN4cute5tupleIJNS5_1CILi128EEES8_NS7_ILi64EEEEEENS_10bfloat16_tEfNS_4arch4Sm80ELb1ELb0ELb1ELb1ELb0ELb0ELb0ELb0ELi2ELi4ELi4ELi4ELb0EEENS1_24CollectiveEpilogueBwdGQAISA_fSD_Li256ELb1ELb0EEENS1_25SingleTileBwdLPTSchedulerILb1ELi128ELb0EEEEEEEEEvNT_6ParamsE$_ZZN4cuteplIJiiEJiNS_1CILi0EEEEEEDaRKNS_15ArithmeticTupleIJDpT_EEERKNS3_IJDpT0_EEEENKUlDpRKT_E_clIJiiEEEDaSH_,@function
        .size           $_ZN7cutlass13device_kernelIN5flash19enable_sm80_to_sm89INS1_16FlashAttnBwdSm80INS1_25CollectiveMainloopBwdSm80ILi2ELi2EN4cute5tupleIJNS5_1CILi128EEES8_NS7_ILi64EEEEEENS_10bfloat16_tEfNS_4arch4Sm80ELb1ELb0ELb1ELb1ELb0ELb0ELb0ELb0ELi2ELi4ELi4ELi4ELb0EEENS1_24CollectiveEpilogueBwdGQAISA_fSD_Li256ELb1ELb0EEENS1_25SingleTileBwdLPTSchedulerILb1ELi128ELb0EEEEEEEEEvNT_6ParamsE$_ZZN4cuteplIJiiEJiNS_1CILi0EEEEEEDaRKNS_15ArithmeticTupleIJDpT_EEERKNS3_IJDpT0_EEEENKUlDpRKT_E_clIJiiEEEDaSH_,($_ZN7cutlass13device_kernelIN5flash19enable_sm80_to_sm89INS1_16FlashAttnBwdSm80INS1_25CollectiveMainloopBwdSm80ILi2ELi2EN4cute5tupleIJNS5_1CILi128EEES8_NS7_ILi64EEEEEENS_10bfloat16_tEfNS_4arch4Sm80ELb1ELb0ELb1ELb1ELb0ELb0ELb0ELb0ELi2ELi4ELi4ELi4ELb0EEENS1_24CollectiveEpilogueBwdGQAISA_fSD_Li256ELb1ELb0EEENS1_25SingleTileBwdLPTSchedulerILb1ELi128ELb0EEEEEEEEEvNT_6ParamsE$_ZZN4cuteplIJiiEJiiEEEDaRKNS_15ArithmeticTupleIJDpT_EEERKNS1_IJDpT0_EEEENKUlDpRKT_E_clIJiiEEEDaSF_ - $_ZN7cutlass13device_kernelIN5flash19enable_sm80_to_sm89INS1_16FlashAttnBwdSm80INS1_25CollectiveMainloopBwdSm80ILi2ELi2EN4cute5tupleIJNS5_1CILi128EEES8_NS7_ILi64EEEEEENS_10bfloat16_tEfNS_4arch4Sm80ELb1ELb0ELb1ELb1ELb0ELb0ELb0ELb0ELi2ELi4ELi4ELi4ELb0EEENS1_24CollectiveEpilogueBwdGQAISA_fSD_Li256ELb1ELb0EEENS1_25SingleTileBwdLPTSchedulerILb1ELi128ELb0EEEEEEEEEvNT_6ParamsE$_ZZN4cuteplIJiiEJiNS_1CILi0EEEEEEDaRKNS_15ArithmeticTupleIJDpT_EEERKNS3_IJDpT0_EEEENKUlDpRKT_E_clIJiiEEEDaSH_)
$_ZN7cutlass13device_kernelIN5flash19enable_sm80_to_sm89INS1_16FlashAttnBwdSm80INS1_25CollectiveMainloopBwdSm80ILi2ELi2EN4cute5tupleIJNS5_1CILi128EEES8_NS7_ILi64EEEEEENS_10bfloat16_tEfNS_4arch4Sm80ELb1ELb0ELb1ELb1ELb0ELb0ELb0ELb0ELi2ELi4ELi4ELi4ELb0EEENS1_24CollectiveEpilogueBwdGQAISA_fSD_Li256ELb1ELb0EEENS1_25SingleTileBwdLPTSchedulerILb1ELi128ELb0EEEEEEEEEvNT_6ParamsE$_ZZN4cuteplIJiiEJiNS_1CILi0EEEEEEDaRKNS_15ArithmeticTupleIJDpT_EEERKNS3_IJDpT0_EEEENKUlDpRKT_E_clIJiiEEEDaSH_:
[----:B------:R-:W-:Y:S01]  /*105b0*/  IADD3 R3, R1, 0x13b8, RZ ;  /* 0x000013b801037810 */ /* 0x000fe20007ffe0ff */
[----:B------:R-:W-:Y:S01]  /*105c0*/  IMAD.MOV.U32 R2, RZ, RZ, R15 ;  /* 0x000000ffff027224 */ /* 0x000fe200078e000f */
[----:B------:R-:W-:Y:S02]  /*105d0*/  MOV R6, 0x10600 ;  /* 0x0001060000067802 */ /* 0x000fe40000000f00 */
[----:B------:R-:W-:Y:S02]  /*105e0*/  IADD3 R3, R3, c[0x0][0x20], RZ ;  /* 0x0000080003037a10 */ /* 0x000fe40007ffe0ff */
[----:B------:R-:W-:Y:S05]  /*105f0*/  CALL.REL.NOINC `($_ZN7cutlass13device_kernelIN5flash19enable_sm80_to_sm89INS1_16FlashAttnBwdSm80INS1_25CollectiveMainloopBwdSm80ILi2ELi2EN4cute5tupleIJNS5_1CILi128EEES8_NS7_ILi64EEEEEENS_10bfloat16_tEfNS_4arch4Sm80ELb1ELb0ELb1ELb1ELb0ELb0ELb0ELb0ELi2ELi4ELi4ELi4ELb0EEENS1_24CollectiveEpilogueBwdGQAISA_fSD_Li256ELb1ELb0EEENS1_25SingleTileBwdLPTSchedulerILb1ELi128ELb0EEEEEEEEEvNT_6ParamsE$_ZN4cute5tupleIJiiEEC2ERKiS3_) ;  /* 0xffffabb000007944 */ /* 0x000fea0003c3ffff */
[----:B------:R1:W5:Y:S01]  /*10600*/  LDL R2, [R1+0x13b8] ;  /* 0x0013b80001027983 */ /* 0x0003620000100800 */
[----:B------:R-:W-:-:S04]  /*10610*/  MOV R51, 0x0 ;  /* 0x0000000000337802 */ /* 0x000fc80000000f00 */
[----:B------:R-:W-:Y:S05]  /*10620*/  RET.REL.NODEC R50 `(_ZN7cutlass13device_kernelIN5flash19enable_sm80_to_sm89INS1_16FlashAttnBwdSm80INS1_25CollectiveMainloopBwdSm80ILi2ELi2EN4cute5tupleIJNS5_1CILi128EEES8_NS7_ILi64EEEEEENS_10bfloat16_tEfNS_4arch4Sm80ELb1ELb0ELb1ELb1ELb0ELb0ELb0ELb0ELi2ELi4ELi4ELi4ELb0EEENS1_24CollectiveEpilogueBwdGQAISA_fSD_Li256ELb1ELb0EEENS1_25SingleTileBwdLPTSchedulerILb1ELi128ELb0EEEEEEEEEvNT_6ParamsE) ;  /* 0xfffef9d032007950 */ /* 0x000fea0003c3ffff */
        .type           $_ZN7cutlass13device_kernelIN5flash19enable_sm80_to_sm89INS1_16FlashAttnBwdSm80INS1_25CollectiveMainloopBwdSm80ILi2ELi2EN4cute5tupleIJNS5_1CILi128EEES8_NS7_ILi64EEEEEENS_10bfloat16_tEfNS_4arch4Sm80ELb1ELb0ELb1ELb1ELb0ELb0ELb0ELb0ELi2ELi4ELi4ELi4ELb0EEENS1_24CollectiveEpilogueBwdGQAISA_fSD_Li256ELb1ELb0EEENS1_25SingleTileBwdLPTSchedulerILb1ELi128ELb0EEEEEEEEEvNT_6ParamsE$_ZZN4cuteplIJiiEJiiEEEDaRKNS_15ArithmeticTupleIJDpT_EEERKNS1_IJDpT0_EEEENKUlDpRKT_E_clIJiiEEEDaSF_,@function
        .size           $_ZN7cutlass13device_kernelIN5flash19enable_sm80_to_sm89INS1_16FlashAttnBwdSm80INS1_25CollectiveMainloopBwdSm80ILi2ELi2EN4cute5tupleIJNS5_1CILi128EEES8_NS7_ILi64EEEEEENS_10bfloat16_tEfNS_4arch4Sm80ELb1ELb0ELb1ELb1ELb0ELb0ELb0ELb0ELi2ELi4ELi4ELi4ELb0EEENS1_24CollectiveEpilogueBwdGQAISA_fSD_Li256ELb1ELb0EEENS1_25SingleTileBwdLPTSchedulerILb1ELi128ELb0EEEEEEEEEvNT_6ParamsE$_ZZN4cuteplIJiiEJiiEEEDaRKNS_15ArithmeticTupleIJDpT_EEERKNS1_IJDpT0_EEEENKUlDpRKT_E_clIJiiEEEDaSF_,($_ZN7cutlass13device_kernelIN5flash19enable_sm80_to_sm89INS1_16FlashAttnBwdSm80INS1_25CollectiveMainloopBwdSm80ILi2ELi2EN4cute5tupleIJNS5_1CILi128EEES8_NS7_ILi64EEEEEENS_10bfloat16_tEfNS_4arch4Sm80ELb1ELb0ELb1ELb1ELb0ELb0ELb0ELb0ELi2ELi4ELi4ELi4ELb0EEENS1_24CollectiveEpilogueBwdGQAISA_fSD_Li256ELb1ELb0EEENS1_25SingleTileBwdLPTSchedulerILb1ELi128ELb0EEEEEEEEEvNT_6ParamsE$_ZZN5flash25CollectiveMainloopBwdSm80ILi2ELi2EN4cute5tupleIJNS1_1CILi128EEES4_NS3_ILi64EEEEEEN7cutlass10bfloat16_tEfNS7_4arch4Sm80ELb1ELb0ELb1ELb1ELb0ELb0ELb0ELb0ELi2ELi4ELi4ELi4ELb0EE3mmaINS_16FlashAttnBwdSm80ISB_NS_24CollectiveEpilogueBwdGQAIS6_fSA_Li256ELb1ELb0EEENS_25SingleTileBwdLPTSchedulerILb1ELi128ELb0EEEE13SharedStorageENS1_6TensorINS1_11ArrayEngineIfLm32EEENS1_6LayoutINS2_IJNS2_IJNS3_ILi2EEESO_EEESO_NS3_ILi4EEEEEENS2_IJNS2_IJNS3_ILi1EEESO_EEESQ_NS3_ILi8EEEEEEEEEEEEbRKNSB_6ParamsERT0_S12_iNS2_IJiiiEEERT_ENKUlRT_iE_clINSK_INSL_IfLm64EEENSN_INS2_IJSP_SO_SU_EEESV_EEEEEEDaS17_i - $_ZN7cutlass13device_kernelIN5flash19enable_sm80_to_sm89INS1_16FlashAttnBwdSm80INS1_25CollectiveMainloopBwdSm80ILi2ELi2EN4cute5tupleIJNS5_1CILi128EEES8_NS7_ILi64EEEEEENS_10bfloat16_tEfNS_4arch4Sm80ELb1ELb0ELb1ELb1ELb0ELb0ELb0ELb0ELi2ELi4ELi4ELi4ELb0EEENS1_24CollectiveEpilogueBwdGQAISA_fSD_Li256ELb1ELb0EEENS1_25SingleTileBwdLPTSchedulerILb1ELi128ELb0EEEEEEEEEvNT_6ParamsE$_ZZN4cuteplIJiiEJiiEEEDaRKNS_15ArithmeticTupleIJDpT_EEERKNS1_IJDpT0_EEEENKUlDpRKT_E_clIJiiEEEDaSF_)
$_ZN7cutlass13device_kernelIN5flash19enable_sm80_to_sm89INS1_16FlashAttnBwdSm80INS1_25CollectiveMainloopBwdSm80ILi2ELi2EN4cute5tupleIJNS5_1CILi128EEES8_NS7_ILi64EEEEEENS_10bfloat16_tEfNS_4arch4Sm80ELb1ELb0ELb1ELb1ELb0ELb0ELb0ELb0ELi2ELi4ELi4ELi4ELb0EEENS1_24CollectiveEpilogueBwdGQAISA_fSD_Li256ELb1ELb0EEENS1_25SingleTileBwdLPTSchedulerILb1ELi128ELb0EEEEEEEEEvNT_6ParamsE$_ZZN4cuteplIJiiEJiiEEEDaRKNS_15ArithmeticTupleIJDpT_EEERKNS1_IJDpT0_EEEENKUlDpRKT_E_clIJiiEEEDaSF_:
        /* <DEDUP_REMOVED lines=8> */
        .type           $_ZN7cutlass13device_kernelIN5flash19enable_sm80_to_sm89INS1_16FlashAttnBwdSm80INS1_25CollectiveMainloopBwdSm80ILi2ELi2EN4cute5tupleIJNS5_1CILi128EEES8_NS7_ILi64EEEEEENS_10bfloat16_tEfNS_4arch4Sm80ELb1ELb0ELb1ELb1ELb0ELb0ELb0ELb0ELi2ELi4ELi4ELi4ELb0EEENS1_24CollectiveEpilogueBwdGQAISA_fSD_Li256ELb1ELb0EEENS1_25SingleTileBwdLPTSchedulerILb1ELi128ELb0EEEEEEEEEvNT_6ParamsE$_ZZN5flash25CollectiveMainloopBwdSm80ILi2ELi2EN4cute5tupleIJNS1_1CILi128EEES4_NS3_ILi64EEEEEEN7cutlass10bfloat16_tEfNS7_4arch4Sm80ELb1ELb0ELb1ELb1ELb0ELb0ELb0ELb0ELi2ELi4ELi4ELi4ELb0EE3mmaINS_16FlashAttnBwdSm80ISB_NS_24CollectiveEpilogueBwdGQAIS6_fSA_Li256ELb1ELb0EEENS_25SingleTileBwdLPTSchedulerILb1ELi128ELb0EEEE13SharedStorageENS1_6TensorINS1_11ArrayEngineIfLm32EEENS1_6LayoutINS2_IJNS2_IJNS3_ILi2EEESO_EEESO_NS3_ILi4EEEEEENS2_IJNS2_IJNS3_ILi1EEESO_EEESQ_NS3_ILi8EEEEEEEEEEEEbRKNSB_6ParamsERT0_S12_iNS2_IJiiiEEERT_ENKUlRT_iE_clINSK_INSL_IfLm64EEENSN_INS2_IJSP_SO_SU_EEESV_EEEEEEDaS17_i,@function
        .size           $_ZN7cutlass13device_kernelIN5flash19enable_sm80_to_sm89INS1_16FlashAttnBwdSm80INS1_25CollectiveMainloopBwdSm80ILi2ELi2EN4cute5tupleIJNS5_1CILi128EEES8_NS7_ILi64EEEEEENS_10bfloat16_tEfNS_4arch4Sm80ELb1ELb0ELb1ELb1ELb0ELb0ELb0ELb0ELi2ELi4ELi4ELi4ELb0EEENS1_24CollectiveEpilogueBwdGQAISA_fSD_Li256ELb1ELb0EEENS1_25SingleTileBwdLPTSchedulerILb1ELi128ELb0EEEEEEEEEvNT_6ParamsE$_ZZN5flash25CollectiveMainloopBwdSm80ILi2ELi2EN4cute5tupleIJNS1_1CILi128EEES4_NS3_ILi64EEEEEEN7cutlass10bfloat16_tEfNS7_4arch4Sm80ELb1ELb0ELb1ELb1ELb0ELb0ELb0ELb0ELi2ELi4ELi4ELi4ELb0EE3mmaINS_16FlashAttnBwdSm80ISB_NS_24CollectiveEpilogueBwdGQAIS6_fSA_Li256ELb1ELb0EEENS_25SingleTileBwdLPTSchedulerILb1ELi128ELb0EEEE13SharedStorageENS1_6TensorINS1_11ArrayEngineIfLm32EEENS1_6LayoutINS2_IJNS2_IJNS3_ILi2EEESO_EEESO_NS3_ILi4EEEEEENS2_IJNS2_IJNS3_ILi1EEESO_EEESQ_NS3_ILi8EEEEEEEEEEEEbRKNSB_6ParamsERT0_S12_iNS2_IJiiiEEERT_ENKUlRT_iE_clINSK_INSL_IfLm64EEENSN_INS2_IJSP_SO_SU_EEESV_EEEEEEDaS17_i,($_ZN7cutlass13device_kernelIN5flash19enable_sm80_to_sm89INS1_16FlashAttnBwdSm80INS1_25CollectiveMainloopBwdSm80ILi2ELi2EN4cute5tupleIJNS5_1CILi128EEES8_NS7_ILi64EEEEEENS_10bfloat16_tEfNS_4arch4Sm80ELb1ELb0ELb1ELb1ELb0ELb0ELb0ELb0ELi2ELi4ELi4ELi4ELb0EEENS1_24CollectiveEpilogueBwdGQAISA_fSD_Li256ELb1ELb0EEENS1_25SingleTileBwdLPTSchedulerILb1ELi128ELb0EEEEEEEEEvNT_6ParamsE$_ZZN5flash25CollectiveMainloopBwdSm80ILi2ELi2EN4cute5tupleIJNS1_1CILi128EEES4_NS3_ILi64EEEEEEN7cutlass10bfloat16_tEfNS7_4arch4Sm80ELb1ELb0ELb1ELb1ELb0ELb0ELb0ELb0ELi2ELi4ELi4ELi4ELb0EE3mmaINS_16FlashAttnBwdSm80ISB_NS_24CollectiveEpilogueBwdGQAIS6_fSA_Li256ELb1ELb0EEENS_25SingleTileBwdLPTSchedulerILb1ELi128ELb0EEEE13SharedStorageENS1_6TensorINS1_11ArrayEngineIfLm32EEENS1_6LayoutINS2_IJNS2_IJNS3_ILi2EEESO_EEESO_NS3_ILi4EEEEEENS2_IJNS2_IJNS3_ILi1EEESO_EEESQ_NS3_ILi8EEEEEEEEEEEEbRKNSB_6ParamsERT0_S12_iNS2_IJiiiEEERT_ENKUliT_E_clIZSC_ISJ_SX_EbS10_S12_S12_iS13_S15_EUlRS16_iE_EEDaiS16_ - $_ZN7cutlass13device_kernelIN5flash19enable_sm80_to_sm89INS1_16FlashAttnBwdSm80INS1_25CollectiveMainloopBwdSm80ILi2ELi2EN4cute5tupleIJNS5_1CILi128EEES8_NS7_ILi64EEEEEENS_10bfloat16_tEfNS_4arch4Sm80ELb1ELb0ELb1ELb1ELb0ELb0ELb0ELb0ELi2ELi4ELi4ELi4ELb0EEENS1_24CollectiveEpilogueBwdGQAISA_fSD_Li256ELb1ELb0EEENS1_25SingleTileBwdLPTSchedulerILb1ELi128ELb0EEEEEEEEEvNT_6ParamsE$_ZZN5flash25CollectiveMainloopBwdSm80ILi2ELi2EN4cute5tupleIJNS1_1CILi128EEES4_NS3_ILi64EEEEEEN7cutlass10bfloat16_tEfNS7_4arch4Sm80ELb1ELb0ELb1ELb1ELb0ELb0ELb0ELb0ELi2ELi4ELi4ELi4ELb0EE3mmaINS_16FlashAttnBwdSm80ISB_NS_24CollectiveEpilogueBwdGQAIS6_fSA_Li256ELb1ELb0EEENS_25SingleTileBwdLPTSchedulerILb1ELi128ELb0EEEE13SharedStorageENS1_6TensorINS1_11ArrayEngineIfLm32EEENS1_6LayoutINS2_IJNS2_IJNS3_ILi2EEESO_EEESO_NS3_ILi4EEEEEENS2_IJNS2_IJNS3_ILi1EEESO_EEESQ_NS3_ILi8EEEEEEEEEEEEbRKNSB_6ParamsERT0_S12_iNS2_IJiiiEEERT_ENKUlRT_iE_clINSK_INSL_IfLm64EEENSN_INS2_IJSP_SO_SU_EEESV_EEEEEEDaS17_i)
$_ZN7cutlass13device_kernelIN5flash19enable_sm80_to_sm89INS1_16FlashAttnBwdSm80INS1_25CollectiveMainloopBwdSm80ILi2ELi2EN4cute5tupleIJNS5_1CILi128EEES8_NS7_ILi64EEEEEENS_10bfloat16_tEfNS_4arch4Sm80ELb1ELb0ELb1ELb1ELb0ELb0ELb0ELb0ELi2ELi4ELi4ELi4ELb0EEENS1_24CollectiveEpilogueBwdGQAISA_fSD_Li256ELb1ELb0EEENS1_25SingleTileBwdLPTSchedulerILb1ELi128ELb0EEEEEEEEEvNT_6ParamsE$_ZZN5flash25CollectiveMainloopBwdSm80ILi2ELi2EN4cute5tupleIJNS1_1CILi128EEES4_NS3_ILi64EEEEEEN7cutlass10bfloat16_tEfNS7_4arch4Sm80ELb1ELb0ELb1ELb1ELb0ELb0ELb0ELb0ELi2ELi4ELi4ELi4ELb0EE3mmaINS_16FlashAttnBwdSm80ISB_NS_24CollectiveEpilogueBwdGQAIS6_fSA_Li256ELb1ELb0EEENS_25SingleTileBwdLPTSchedulerILb1ELi128ELb0EEEE13SharedStorageENS1_6TensorINS1_11ArrayEngineIfLm32EEENS1_6LayoutINS2_IJNS2_IJNS3_ILi2EEESO_EEESO_NS3_ILi4EEEEEENS2_IJNS2_IJNS3_ILi1EEESO_EEESQ_NS3_ILi8EEEEEEEEEEEEbRKNSB_6ParamsERT0_S12_iNS2_IJiiiEEERT_ENKUlRT_iE_clINSK_INSL_IfLm64EEENSN_INS2_IJSP_SO_SU_EEESV_EEEEEEDaS17_i:
        /* <DEDUP_REMOVED lines=14> */
[----:B-1---5:R-:W-:Y:S05]  /*10790*/  CALL.REL.NOINC `($_ZN7cutlass13device_kernelIN5flash19enable_sm80_to_sm89INS1_16FlashAttnBwdSm80INS1_25CollectiveMainloopBwdSm80ILi2ELi2EN4cute5tupleIJNS5_1CILi128EEES8_NS7_ILi64EEEEEENS_10bfloat16_tEfNS_4arch4Sm80ELb1ELb0ELb1ELb1ELb0ELb0ELb0ELb0ELi2ELi4ELi4ELi4ELb0EEENS1_24CollectiveEpilogueBwdGQAISA_fSD_Li256ELb1ELb0EEENS1_25SingleTileBwdLPTSchedulerILb1ELi128ELb0EEEEEEEEEvNT_6ParamsE$_ZZN4cute7idx2crdIiNS_5tupleIJNS_1CILi32EEENS2_ILi4EEENS2_ILi2EEENS2_ILi1EEEEEENS1_IJS6_S3_NS2_ILi128EEENS2_ILi0EEEEEEEEDaRKT_RKT0_RKT1_ENKUlRKT_RKT0_E_clIS3_S6_EEDaSM_SP_) ;  /* 0xfffff44000007944 */ /* 0x022fea0003c3ffff */
[----:B------:R-:W-:Y:S02]  /*107a0*/  MOV R4, 0x107c0 ;  /* 0x000107c000047802 */ /* 0x000fe40000000f00 */
[----:B------:R-:W-:Y:S05]  /*107b0*/  CALL.REL.NOINC `($_ZN7cutlass13device_kernelIN5flash19enable_sm80_to_sm89INS1_16FlashAttnBwdSm80INS1_25CollectiveMainloopBwdSm80ILi2ELi2EN4cute5tupleIJNS5_1CILi128EEES8_NS7_ILi64EEEEEENS_10bfloat16_tEfNS_4arch4Sm80ELb1ELb0ELb1ELb1ELb0ELb0ELb0ELb0ELi2ELi4ELi4ELi4ELb0EEENS1_24CollectiveEpilogueBwdGQAISA_fSD_Li256ELb1ELb0EEENS1_25SingleTileBwdLPTSchedulerILb1ELi128ELb0EEEEEEEEEvNT_6ParamsE$_ZZN4cute7idx2crdIiNS_5tupleIJNS_1CILi32EEENS2_ILi4EEENS2_ILi2EEENS2_ILi1EEEEEENS1_IJS6_S3_NS2_ILi128EEENS2_ILi0EEEEEEEEDaRKT_RKT0_RKT1_ENKUlRKT_RKT0_E_clIS4_S3_EEDaSM_SP_) ;  /* 0xfffff48000007944 */ /* 0x000fea0003c3ffff */
[----:B------:R1:W-:Y:S01]  /*107c0*/  STL [R1+0x1388], R6 ;  /* 0x0013880601007387 */ /* 0x0003e20000100800 */
[----:B------:R-:W-:-:S03]  /*107d0*/  MOV R4, 0x107f0 ;  /* 0x000107f000047802 */ /* 0x000fc60000000f00 */
[----:B-1----:R-:W-:Y:S05]  /*107e0*/  CALL.REL.NOINC `($_ZN7cutlass13device_kernelIN5flash19enable_sm80_to_sm89INS1_16FlashAttnBwdSm80INS1_25CollectiveMainloopBwdSm80ILi2ELi2EN4cute5tupleIJNS5_1CILi128EEES8_NS7_ILi64EEEEEENS_10bfloat16_tEfNS_4arch4Sm80ELb1ELb0ELb1ELb1ELb0ELb0ELb0ELb0ELi2ELi4ELi4ELi4ELb0EEENS1_24CollectiveEpilogueBwdGQAISA_fSD_Li256ELb1ELb0EEENS1_25SingleTileBwdLPTSchedulerILb1ELi128ELb0EEEEEEEEEvNT_6ParamsE$_ZZN4cute7idx2crdIiNS_5tupleIJNS_1CILi32EEENS2_ILi4EEENS2_ILi2EEENS2_ILi1EEEEEENS1_IJS6_S3_NS2_ILi128EEENS2_ILi0EEEEEEEEDaRKT_RKT0_RKT1_ENKUlRKT_RKT0_E_clIS5_S8_EEDaSM_SP_) ;  /* 0xfffff4e000007944 */ /* 0x002fea0003c3ffff */
[----:B------:R1:W-:Y:S01]  /*107f0*/  STL [R1+0x1394], R2 ;  /* 0x0013940201007387 */ /* 0x0003e20000100800 */
[----:B------:R-:W-:-:S03]  /*10800*/  MOV R4, 0x10820 ;  /* 0x0001082000047802 */ /* 0x000fc60000000f00 */
[----:B-1----:R-:W-:Y:S05]  /*10810*/  CALL.REL.NOINC `($_ZN7cutlass13device_kernelIN5flash19enable_sm80_to_sm89INS1_16FlashAttnBwdSm80INS1_25CollectiveMainloopBwdSm80ILi2ELi2EN4cute5tupleIJNS5_1CILi128EEES8_NS7_ILi64EEEEEENS_10bfloat16_tEfNS_4arch4Sm80ELb1ELb0ELb1ELb1ELb0ELb0ELb0ELb0ELi2ELi4ELi4ELi4ELb0EEENS1_24CollectiveEpilogueBwdGQAISA_fSD_Li256ELb1ELb0EEENS1_25SingleTileBwdLPTSchedulerILb1ELi128ELb0EEEEEEEEEvNT_6ParamsE$_ZZN4cute9transformINS_5tupleIJNS_1CILi32EEENS2_ILi4EEENS2_ILi2EEENS2_ILi1EEEEEENS1_IJS6_S3_NS2_ILi128EEENS2_ILi0EEEEEEZNS_7idx2crdIiS7_SA_EEDaRKT_RKT0_RKT1_EUlRKT_RKT0_E_EEDaSE_SH_OSI_ENKUlDpSN_E_clIJiiiS9_EEEDaST_) ;  /* 0xfffff5c000007944 */ /* 0x002fea0003c3ffff */
[----:B------:R-:W-:Y:S02]  /*10820*/  MOV R4, 0x10840 ;  /* 0x0001084000047802 */ /* 0x000fe40000000f00 */
[----:B--2--5:R-:W-:Y:S05]  /*10830*/  CALL.REL.NOINC `($_ZN7cutlass13device_kernelIN5flash19enable_sm80_to_sm89INS1_16FlashAttnBwdSm80INS1_25CollectiveMainloopBwdSm80ILi2ELi2EN4cute5tupleIJNS5_1CILi128EEES8_NS7_ILi64EEEEEENS_10bfloat16_tEfNS_4arch4Sm80ELb1ELb0ELb1ELb1ELb0ELb0ELb0ELb0ELi2ELi4ELi4ELi4ELb0EEENS1_24CollectiveEpilogueBwdGQAISA_fSD_Li256ELb1ELb0EEENS1_25SingleTileBwdLPTSchedulerILb1ELi128ELb0EEEEEEEEEvNT_6ParamsE$_ZZN4cute7crd2crdINS_5tupleIJiiiNS_1CILi0EEEEEENS1_IJNS2_ILi32EEENS2_ILi4EEENS2_ILi2EEENS2_ILi1EEEEEENS1_IJS8_S8_S8_S8_EEEEEDaRKT_RKT0_RKT1_ENKUlRKT_RKT0_RKT1_E_clIiS5_S8_EEDaSM_SP_SS_) ;  /* 0xffffe92000007944 */ /* 0x024fea0003c3ffff */
[----:B------:R-:W-:Y:S02]  /*10840*/  MOV R8, R2 ;  /* 0x0000000200087202 */ /* 0x000fe40000000f00 */
[----:B------:R-:W-:Y:S02]  /*10850*/  MOV R2, 0x10870 ;  /* 0x0001087000027802 */ /* 0x000fe40000000f00 */
[----:B------:R-:W-:Y:S05]  /*10860*/  CALL.REL.NOINC `($_ZN7cutlass13device_kernelIN5flash19enable_sm80_to_sm89INS1_16FlashAttnBwdSm80INS1_25CollectiveMainloopBwdSm80ILi2ELi2EN4cute5tupleIJNS5_1CILi128EEES8_NS7_ILi64EEEEEENS_10bfloat16_tEfNS_4arch4Sm80ELb1ELb0ELb1ELb1ELb0ELb0ELb0ELb0ELi2ELi4ELi4ELi4ELb0EEENS1_24CollectiveEpilogueBwdGQAISA_fSD_Li256ELb1ELb0EEENS1_25SingleTileBwdLPTSchedulerILb1ELi128ELb0EEEEEEEEEvNT_6ParamsE$_ZZN4cute7crd2crdINS_5tupleIJiiiNS_1CILi0EEEEEENS1_IJNS2_ILi32EEENS2_ILi4EEENS2_ILi2EEENS2_ILi1EEEEEENS1_IJS8_S8_S8_S8_EEEEEDaRKT_RKT0_RKT1_ENKUlRKT_RKT0_RKT1_E_clIiS6_S8_EEDaSM_SP_SS_) ;  /* 0xffffe92000007944 */ /* 0x000fea0003c3ffff */
[----:B------:R1:W-:Y:S01]  /*10870*/  STL [R1+0x1388], R3 ;  /* 0x0013880301007387 */ /* 0x0003e20000100800 */
[----:B------:R-:W-:-:S03]  /*10880*/  MOV R2, 0x108a0 ;  /* 0x000108a000027802 */ /* 0x000fc60000000f00 */
[----:B-1----:R-:W-:Y:S05]  /*10890*/  CALL.REL.NOINC `($_ZN7cutlass13device_kernelIN5flash19enable_sm80_to_sm89INS1_16FlashAttnBwdSm80INS1_25CollectiveMainloopBwdSm80ILi2ELi2EN4cute5tupleIJNS5_1CILi128EEES8_NS7_ILi64EEEEEENS_10bfloat16_tEfNS_4arch4Sm80ELb1ELb0ELb1ELb1ELb0ELb0ELb0ELb0ELi2ELi4ELi4ELi4ELb0EEENS1_24CollectiveEpilogueBwdGQAISA_fSD_Li256ELb1ELb0EEENS1_25SingleTileBwdLPTSchedulerILb1ELi128ELb0EEEEEEEEEvNT_6ParamsE$_ZZN4cute7crd2crdINS_5tupleIJiiiNS_1CILi0EEEEEENS1_IJNS2_ILi32EEENS2_ILi4EEENS2_ILi2EEENS2_ILi1EEEEEENS1_IJS8_S8_S8_S8_EEEEEDaRKT_RKT0_RKT1_ENKUlRKT_RKT0_RKT1_E_clIiS7_S8_EEDaSM_SP_SS_) ;  /* 0xffffe92000007944 */ /* 0x002fea0003c3ffff */
[----:B------:R1:W-:Y:S01]  /*108a0*/  STL [R1+0x1394], R5 ;  /* 0x0013940501007387 */ /* 0x0003e20000100800 */
[----:B------:R-:W-:-:S03]  /*108b0*/  MOV R4, 0x108d0 ;  /* 0x000108d000047802 */ /* 0x000fc60000000f00 */
[----:B-1----:R-:W-:Y:S05]  /*108c0*/  CALL.REL.NOINC `($_ZN7cutlass13device_kernelIN5flash19enable_sm80_to_sm89INS1_16FlashAttnBwdSm80INS1_25CollectiveMainloopBwdSm80ILi2ELi2EN4cute5tupleIJNS5_1CILi128EEES8_NS7_ILi64EEEEEENS_10bfloat16_tEfNS_4arch4Sm80ELb1ELb0ELb1ELb1ELb0ELb0ELb0ELb0ELi2ELi4ELi4ELi4ELb0EEENS1_24CollectiveEpilogueBwdGQAISA_fSD_Li256ELb1ELb0EEENS1_25SingleTileBwdLPTSchedulerILb1ELi128ELb0EEEEEEEEEvNT_6ParamsE$_ZZN4cute9transformINS_5tupleIJiiiNS_1CILi0EEEEEENS1_IJNS2_ILi32EEENS2_ILi4EEENS2_ILi2EEENS2_ILi1EEEEEENS1_IJS8_S8_S8_S8_EEEZNS_7crd2crdIS4_S9_SA_EEDaRKT_RKT0_RKT1_EUlRKT_RKT0_RKT1_E_EEDaSE_SH_SK_OT2_ENKUlDpSN_E_clIJiiiS3_EEEDaSX_) ;  /* 0xfffff6b000007944 */ /* 0x002fea0003c3ffff */
[----:B-----5:R2:W-:Y:S01]  /*108d0*/  STL [R1+0x13a8], R8 ;  /* 0x0013a80801007387 */ /* 0x0205e20000100800 */
[----:B------:R-:W-:Y:S01]  /*108e0*/  IADD3 R46, R7, 0x30, RZ ;  /* 0x00000030072e7810 */ /* 0x000fe20007ffe0ff */
[----:B------:R-:W-:Y:S01]  /*108f0*/  IMAD.MOV.U32 R4, RZ, RZ, R2 ;  /* 0x000000ffff047224 */ /* 0x000fe200078e0002 */
[----:B------:R-:W-:Y:S01]  /*10900*/  MOV R6, 0x10950 ;  /* 0x0001095000067802 */ /* 0x000fe20000000f00 */
[----:B------:R2:W-:Y:S01]  /*10910*/  STL.U8 [R1+0x139c], RZ ;  /* 0x00139cff01007387 */ /* 0x0005e20000100000 */
[----:B------:R-:W-:-:S03]  /*10920*/  IMAD.MOV.U32 R47, RZ, RZ, RZ ;  /* 0x000000ffff2f7224 */ /* 0x000fc600078e00ff */
[----:B------:R2:W-:Y:S04]  /*10930*/  STL.64 [R1+0x13a0], R2 ;  /* 0x0013a00201007387 */ /* 0x0005e80000100a00 */
[----:B-12---:R-:W-:Y:S05]  /*10940*/  CALL.REL.NOINC `($_ZN7cutlass13device_kernelIN5flash19enable_sm80_to_sm89INS1_16FlashAttnBwdSm80INS1_25CollectiveMainloopBwdSm80ILi2ELi2EN4cute5tupleIJNS5_1CILi128EEES8_NS7_ILi64EEEEEENS_10bfloat16_tEfNS_4arch4Sm80ELb1ELb0ELb1ELb1ELb0ELb0ELb0ELb0ELi2ELi4ELi4ELi4ELb0EEENS1_24CollectiveEpilogueBwdGQAISA_fSD_Li256ELb1ELb0EEENS1_25SingleTileBwdLPTSchedulerILb1ELi128ELb0EEEEEEEEEvNT_6ParamsE$_ZN4cute3eso3ESOILb1ELb0EJNS_6LayoutINS_5tupleIJNS3_IJNS3_IJNS_1CILi4EEENS4_ILi8EEEEEENS3_IJS5_NS4_ILi2EEEEEEEEENS3_IJNS3_IJS8_S8_EEENS3_IJS8_S6_EEEEEEEEENS3_IJNS3_IJNS3_IJNS_11ScaledBasisIS8_JLi1EEEENSF_INS4_ILi1EEEJLi0EEEEEEENS3_IJNSF_INS4_ILi16EEEJLi0EEEENSF_IS6_JLi1EEEEEEEEEENS3_IJNS3_IJNSF_ISH_JLi1EEEENSF_IS6_JLi0EEEEEEENS3_IJNSF_INS4_ILi64EEEJLi0EEEENSF_ISK_JLi1EEEEEEEEEEEEEEENS_10ViewEngineINS_23ArithmeticTupleIteratorINS_15ArithmeticTupleIJNS4_ILi0EEES12_EEEEEEEEEC2ERKSY_RKS15_) ;  /* 0xffff885000007944 */ /* 0x006fea0003c3ffff */
[----:B------:R-:W-:Y:S01]  /*10950*/  IMAD.MOV.U32 R10, RZ, RZ, R3 ;  /* 0x000000ffff0a7224 */ /* 0x000fe200078e0003 */
[----:B-1----:R-:W-:Y:S01]  /*10960*/  IADD3 R2, R7, 0x28, RZ ;  /* 0x0000002807027810 */ /* 0x002fe20007ffe0ff */
[----:B------:R-:W-:Y:S01]  /*10970*/  IMAD.MOV.U32 R3, RZ, RZ, R15 ;  /* 0x000000ffff037224 */ /* 0x000fe200078e000f */
[----:B------:R-:W-:Y:S02]  /*10980*/  MOV R8, 0x109a0 ;  /* 0x000109a000087802 */ /* 0x000fe40000000f00 */
[----:B------:R-:W-:Y:S05]  /*10990*/  CALL.REL.NOINC `($_ZN7cutlass13device_kernelIN5flash19enable_sm80_to_sm89INS1_16FlashAttnBwdSm80INS1_25CollectiveMainloopBwdSm80ILi2ELi2EN4cute5tupleIJNS5_1CILi128EEES8_NS7_ILi64EEEEEENS_10bfloat16_tEfNS_4arch4Sm80ELb1ELb0ELb1ELb1ELb0ELb0ELb0ELb0ELi2ELi4ELi4ELi4ELb0EEENS1_24CollectiveEpilogueBwdGQAISA_fSD_Li256ELb1ELb0EEENS1_25SingleTileBwdLPTSchedulerILb1ELi128ELb0EEEEEEEEEvNT_6ParamsE$_ZN4cute3eso3ESOILb0ELb0EJiiEEC2ERKiS4_) ;  /* 0xffff630000007944 */ /* 0x000fea0003c3ffff */
[----:B-1----:R-:W2:Y:S01]  /*109a0*/  LDL.64 R2, [R1+0x1388] ;  /* 0x0013880001027983 */ /* 0x002ea20000100a00 */
[----:B------:R-:W-:-:S03]  /*109b0*/  MOV R6, 0x109f0 ;  /* 0x000109f000067802 */ /* 0x000fc60000000f00 */
[----:B--2---:R1:W-:Y:S04]  /*109c0*/  STL [R1+0x1394], R2 ;  /* 0x0013940201007387 */ /* 0x0043e80000100800 */
[----:B------:R1:W-:Y:S02]  /*109d0*/  STL [R1+0x1398], R3 ;  /* 0x0013980301007387 */ /* 0x0003e40000100800 */
[----:B-1----:R-:W-:Y:S05]  /*109e0*/  CALL.REL.NOINC `($_ZN7cutlass13device_kernelIN5flash19enable_sm80_to_sm89INS1_16FlashAttnBwdSm80INS1_25CollectiveMainloopBwdSm80ILi2ELi2EN4cute5tupleIJNS5_1CILi128EEES8_NS7_ILi64EEEEEENS_10bfloat16_tEfNS_4arch4Sm80ELb1ELb0ELb1ELb1ELb0ELb0ELb0ELb0ELi2ELi4ELi4ELi4ELb0EEENS1_24CollectiveEpilogueBwdGQAISA_fSD_Li256ELb1ELb0EEENS1_25SingleTileBwdLPTSchedulerILb1ELi128ELb0EEEEEEEEEvNT_6ParamsE$_ZN4cute3eso3ESOILb0ELb0EJiNS_5tupleIJiiEEEEEC2ERKiRKS3_) ;  /* 0xffff621000007944 */ /* 0x002fea0003c3ffff */
[----:B------:R2:W5:Y:S04]  /*109f0*/  LDL R5, [R1+0x1390] ;  /* 0x0013900001057983 */ /* 0x0005680000100800 */
[----:B-1----:R2:W5:Y:S01]  /*10a00*/  LDL.64 R2, [R1+0x1388] ;  /* 0x0013880001027983 */ /* 0x0025620000100a00 */
[----:B------:R-:W-:-:S03]  /*10a10*/  MOV R6, 0x10a30 ;  /* 0x00010a3000067802 */ /* 0x000fc60000000f00 */
[----:B--2--5:R-:W-:Y:S05]  /*10a20*/  CALL.REL.NOINC `($_ZN7cutlass13device_kernelIN5flash19enable_sm80_to_sm89INS1_16FlashAttnBwdSm80INS1_25CollectiveMainloopBwdSm80ILi2ELi2EN4cute5tupleIJNS5_1CILi128EEES8_NS7_ILi64EEEEEENS_10bfloat16_tEfNS_4arch4Sm80ELb1ELb0ELb1ELb1ELb0ELb0ELb0ELb0ELi2ELi4ELi4ELi4ELb0EEENS1_24CollectiveEpilogueBwdGQAISA_fSD_Li256ELb1ELb0EEENS1_25SingleTileBwdLPTSchedulerILb1ELi128ELb0EEEEEEEEEvNT_6ParamsE$_ZN4cute3eso3ESOILb0ELb1EJNS_5tupleIJiNS2_IJiiEEEEEENS2_IJNS_10UnderscoreENS2_IJS5_S5_EEEEEEEEC2ERKS4_RKS7_) ;  /* 0xffff685000007944 */ /* 0x024fea0003c3ffff */
        /* <DEDUP_REMOVED lines=10> */
[----:B-1---5:R-:W-:Y:S05]  /*10ad0*/  CALL.REL.NOINC `($_ZN7cutlass13device_kernelIN5flash19enable_sm80_to_sm89INS1_16FlashAttnBwdSm80INS1_25CollectiveMainloopBwdSm80ILi2ELi2EN4cute5tupleIJNS5_1CILi128EEES8_NS7_ILi64EEEEEENS_10bfloat16_tEfNS_4arch4Sm80ELb1ELb0ELb1ELb1ELb0ELb0ELb0ELb0ELi2ELi4ELi4ELi4ELb0EEENS1_24CollectiveEpilogueBwdGQAISA_fSD_Li256ELb1ELb0EEENS1_25SingleTileBwdLPTSchedulerILb1ELi128ELb0EEEEEEEEEvNT_6ParamsE$_ZN4cute5tupleIJiEEC2ERKi) ;  /* 0xffffa64000007944 */ /* 0x022fea0003c3ffff */
[----:B------:R1:W5:Y:S01]  /*10ae0*/  LDL R6, [R1+0x1388] ;  /* 0x0013880001067983 */ /* 0x0003620000100800 */
[----:B------:R-:W-:Y:S01]  /*10af0*/  IMAD.MOV.U32 R3, RZ, RZ, R4 ;  /* 0x000000ffff037224 */ /* 0x000fe200078e0004 */
[----:B------:R-:W-:Y:S02]  /*10b00*/  MOV R2, R15 ;  /* 0x0000000f00027202 */ /* 0x000fe40000000f00 */
        /* <DEDUP_REMOVED lines=9> */
[----:B------:R-:W-:-:S02]  /*10ba0*/  MOV R6, 0x10bc0 ;  /* 0x00010bc000067802 */ /* 0x000fc40000000f00 */
[----:B-1---5:R-:W-:Y:S05]  /*10bb0*/  CALL.REL.NOINC `($_ZN7cutlass13device_kernelIN5flash19enable_sm80_to_sm89INS1_16FlashAttnBwdSm80INS1_25CollectiveMainloopBwdSm80ILi2ELi2EN4cute5tupleIJNS5_1CILi128EEES8_NS7_ILi64EEEEEENS_10bfloat16_tEfNS_4arch4Sm80ELb1ELb0ELb1ELb1ELb0ELb0ELb0ELb0ELi2ELi4ELi4ELi4ELb0EEENS1_24CollectiveEpilogueBwdGQAISA_fSD_Li256ELb1ELb0EEENS1_25SingleTileBwdLPTSchedulerILb1ELi128ELb0EEEEEEEEEvNT_6ParamsE$_ZN4cute5tupleIJNS_1CILi0EEEiEEC2ERKS2_RKi) ;  /* 0xffffa47000007944 */ /* 0x022fea0003c3ffff */
[----:B------:R1:W5:Y:S01]  /*10bc0*/  LDL R54, [R1+0x1388] ;  /* 0x0013880001367983 */ /* 0x0003620000100800 */
[----:B------:R-:W-:Y:S01]  /*10bd0*/  IMAD.MOV.U32 R3, RZ, RZ, R4 ;  /* 0x000000ffff037224 */ /* 0x000fe200078e0004 */
[----:B------:R-:W-:-:S02]  /*10be0*/  MOV R2, R7 ;  /* 0x0000000700027202 */ /* 0x000fc40000000f00 */
[----:B------:R-:W-:Y:S02]  /*10bf0*/  MOV R10, 0x10c10 ;  /* 0x00010c10000a7802 */ /* 0x000fe40000000f00 */
[----:B-1---5:R-:W-:Y:S05]  /*10c00*/  CALL.REL.NOINC `($_ZN7cutlass13device_kernelIN5flash19enable_sm80_to_sm89INS1_16FlashAttnBwdSm80INS1_25CollectiveMainloopBwdSm80ILi2ELi2EN4cute5tupleIJNS5_1CILi128EEES8_NS7_ILi64EEEEEENS_10bfloat16_tEfNS_4arch4Sm80ELb1ELb0ELb1ELb1ELb0ELb0ELb0ELb0ELi2ELi4ELi4ELi4ELb0EEENS1_24CollectiveEpilogueBwdGQAISA_fSD_Li256ELb1ELb0EEENS1_25SingleTileBwdLPTSchedulerILb1ELi128ELb0EEEEEEEEEvNT_6ParamsE$_ZN4cute5tupleIJiEEC2ERKi) ;  /* 0xffffa51000007944 */ /* 0x022fea0003c3ffff */
[----:B------:R1:W5:Y:S01]  /*10c10*/  LDL R3, [R1+0x1380] ;  /* 0x0013800001037983 */ /* 0x0003620000100800 */
[----:B------:R-:W-:Y:S02]  /*10c20*/  MOV R2, R15 ;  /* 0x0000000f00027202 */ /* 0x000fe40000000f00 */
[----:B------:R-:W-:Y:S02]  /*10c30*/  MOV R10, 0x10c50 ;  /* 0x00010c50000a7802 */ /* 0x000fe40000000f00 */
[----:B-1---5:R-:W-:Y:S05]  /*10c40*/  CALL.REL.NOINC `($_ZN7cutlass13device_kernelIN5flash19enable_sm80_to_sm89INS1_16FlashAttnBwdSm80INS1_25CollectiveMainloopBwdSm80ILi2ELi2EN4cute5tupleIJNS5_1CILi128EEES8_NS7_ILi64EEEEEENS_10bfloat16_tEfNS_4arch4Sm80ELb1ELb0ELb1ELb1ELb0ELb0ELb0ELb0ELi2ELi4ELi4ELi4ELb0EEENS1_24CollectiveEpilogueBwdGQAISA_fSD_Li256ELb1ELb0EEENS1_25SingleTileBwdLPTSchedulerILb1ELi128ELb0EEEEEEEEEvNT_6ParamsE$_ZN4cute5tupleIJiEEC2ERKi) ;  /* 0xffffa4d000007944 */ /* 0x022fea0003c3ffff */
[----:B------:R1:W5:Y:S01]  /*10c50*/  LDL R3, [R1+0x1388] ;  /* 0x0013880001037983 */ /* 0x0003620000100800 */
[----:B------:R-:W-:Y:S02]  /*10c60*/  MOV R2, R15 ;  /* 0x0000000f00027202 */ /* 0x000fe40000000f00 */
[----:B------:R-:W-:Y:S02]  /*10c70*/  MOV R6, 0x10c90 ;  /* 0x00010c9000067802 */ /* 0x000fe40000000f00 */
[----:B-1---5:R-:W-:Y:S05]  /*10c80*/  CALL.REL.NOINC `($_ZN7cutlass13device_kernelIN5flash19enable_sm80_to_sm89INS1_16FlashAttnBwdSm80INS1_25CollectiveMainloopBwdSm80ILi2ELi2EN4cute5tupleIJNS5_1CILi128EEES8_NS7_ILi64EEEEEENS_10bfloat16_tEfNS_4arch4Sm80ELb1ELb0ELb1ELb1ELb0ELb0ELb0ELb0ELi2ELi4ELi4ELi4ELb0EEENS1_24CollectiveEpilogueBwdGQAISA_fSD_Li256ELb1ELb0EEENS1_25SingleTileBwdLPTSchedulerILb1ELi128ELb0EEEEEEEEEvNT_6ParamsE$_ZN4cute3eso3ESOILb0ELb1EJiNS_1CILi0EEEEEC2ERKiRKS3_) ;  /* 0xffff680000007944 */ /* 0x022fea0003c3ffff */
[----:B------:R2:W5:Y:S01]  /*10c90*/  LDL R10, [R1+0x1388] ;  /* 0x00138800010a7983 */ /* 0x0005620000100800 */
[----:B------:R-:W-:-:S03]  /*10ca0*/  MOV R4, 0x10cd0 ;  /* 0x00010cd000047802 */ /* 0x000fc60000000f00 */
[----:B------:R2:W-:Y:S04]  /*10cb0*/  STL [R1+0x1388], R54 ;  /* 0x0013883601007387 */ /* 0x0005e80000100800 */
[----:B-12--5:R-:W-:Y:S05]  /*10cc0*/  CALL.REL.NOINC `($_ZN7cutlass13device_kernelIN5flash19enable_sm80_to_sm89INS1_16FlashAttnBwdSm80INS1_25CollectiveMainloopBwdSm80ILi2ELi2EN4cute5tupleIJNS5_1CILi128EEES8_NS7_ILi64EEEEEENS_10bfloat16_tEfNS_4arch4Sm80ELb1ELb0ELb1ELb1ELb0ELb0ELb0ELb0ELi2ELi4ELi4ELi4ELb0EEENS1_24CollectiveEpilogueBwdGQAISA_fSD_Li256ELb1ELb0EEENS1_25SingleTileBwdLPTSchedulerILb1ELi128ELb0EEEEEEEEEvNT_6ParamsE$_ZZN4cuteplIJNS_1CILi0EEEiEJiEEEDaRKNS_15ArithmeticTupleIJDpT_EEERKNS3_IJDpT0_EEEENKUlDpRKT_E_clIJiiEEEDaSH_) ;  /* 0xfffff5e000007944 */ /* 0x026fea0003c3ffff */
[----:B------:R-:W-:Y:S01]  /*10cd0*/  IMAD.SHL.U32 R3, R5, 0x10, RZ ;  /* 0x0000001005037824 */ /* 0x000fe200078e00ff */
[----:B------:R-:W-:Y:S02]  /*10ce0*/  MOV R2, R15 ;  /* 0x0000000f00027202 */ /* 0x000fe40000000f00 */
[----:B------:R-:W-:Y:S02]  /*10cf0*/  MOV R10, 0x10d10 ;  /* 0x00010d10000a7802 */ /* 0x000fe40000000f00 */
[----:B-1---5:R-:W-:Y:S05]  /*10d00*/  CALL.REL.NOINC `($_ZN7cutlass13device_kernelIN5flash19enable_sm80_to_sm89INS1_16FlashAttnBwdSm80INS1_25CollectiveMainloopBwdSm80ILi2ELi2EN4cute5tupleIJNS5_1CILi128EEES8_NS7_ILi64EEEEEENS_10bfloat16_tEfNS_4arch4Sm80ELb1ELb0ELb1ELb1ELb0ELb0ELb0ELb0ELi2ELi4ELi4ELi4ELb0EEENS1_24CollectiveEpilogueBwdGQAISA_fSD_Li256ELb1ELb0EEENS1_25SingleTileBwdLPTSchedulerILb1ELi128ELb0EEEEEEEEEvNT_6ParamsE$_ZN4cute5tupleIJiEEC2ERKi) ;  /* 0xffffa41000007944 */ /* 0x022fea0003c3ffff */
[----:B------:R1:W5:Y:S01]  /*10d10*/  LDL R4, [R1+0x1388] ;  /* 0x0013880001047983 */ /* 0x0003620000100800 */
[----:B------:R-:W-:Y:S01]  /*10d20*/  IMAD.SHL.U32 R3, R52, 0x8, RZ ;  /* 0x0000000834037824 */ /* 0x000fe200078e00ff */
        /* <DEDUP_REMOVED lines=20> */
[----:B-1---5:R-:W-:Y:S05]  /*10e70*/  CALL.REL.NOINC `($_ZN7cutlass13device_kernelIN5flash19enable_sm80_to_sm89INS1_16FlashAttnBwdSm80INS1_25CollectiveMainloopBwdSm80ILi2ELi2EN4cute5tupleIJNS5_1CILi128EEES8_NS7_ILi64EEEEEENS_10bfloat16_tEfNS_4arch4Sm80ELb1ELb0ELb1ELb1ELb0ELb0ELb0ELb0ELi2ELi4ELi4ELi4ELb0EEENS1_24CollectiveEpilogueBwdGQAISA_fSD_Li256ELb1ELb0EEENS1_25SingleTileBwdLPTSchedulerILb1ELi128ELb0EEEEEEEEEvNT_6ParamsE$_ZN4cute5tupleIJNS_1CILi0EEEiEEC2ERKS2_RKi) ;  /* 0xffffa1b000007944 */ /* 0x022fea0003c3ffff */
[----:B------:R1:W5:Y:S01]  /*10e80*/  LDL R52, [R1+0x1388] ;  /* 0x0013880001347983 */ /* 0x0003620000100800 */
[----:B------:R-:W-:Y:S01]  /*10e90*/  IMAD.MOV.U32 R3, RZ, RZ, R4 ;  /* 0x000000ffff037224 */ /* 0x000fe200078e0004 */
[----:B------:R-:W-:Y:S02]  /*10ea0*/  MOV R2, R15 ;  /* 0x0000000f00027202 */ /* 0x000fe40000000f00 */
[----:B------:R-:W-:-:S02]  /*10eb0*/  MOV R6, 0x10ed0 ;  /* 0x00010ed000067802 */ /* 0x000fc40000000f00 */
[----:B-1---5:R-:W-:Y:S05]  /*10ec0*/  CALL.REL.NOINC `($_ZN7cutlass13device_kernelIN5flash19enable_sm80_to_sm89INS1_16FlashAttnBwdSm80INS1_25CollectiveMainloopBwdSm80ILi2ELi2EN4cute5tupleIJNS5_1CILi128EEES8_NS7_ILi64EEEEEENS_10bfloat16_tEfNS_4arch4Sm80ELb1ELb0ELb1ELb1ELb0ELb0ELb0ELb0ELi2ELi4ELi4ELi4ELb0EEENS1_24CollectiveEpilogueBwdGQAISA_fSD_Li256ELb1ELb0EEENS1_25SingleTileBwdLPTSchedulerILb1ELi128ELb0EEEEEEEEEvNT_6ParamsE$_ZN4cute3eso3ESOILb0ELb1EJiNS_1CILi0EEEEEC2ERKiRKS3_) ;  /* 0xffff65c000007944 */ /* 0x022fea0003c3ffff */
[----:B------:R2:W5:Y:S01]  /*10ed0*/  LDL R10, [R1+0x1388] ;  /* 0x00138800010a7983 */ /* 0x0005620000100800 */
[----:B------:R-:W-:-:S02]  /*10ee0*/  MOV R11, R15 ;  /* 0x0000000f000b7202 */ /* 0x000fc40000000f00 */
[----:B------:R-:W-:Y:S01]  /*10ef0*/  MOV R76, 0x10f20 ;  /* 0x00010f20004c7802 */ /* 0x000fe20000000f00 */
[----:B------:R2:W-:Y:S04]  /*10f00*/  STL [R1+0x1388], R52 ;  /* 0x0013883401007387 */ /* 0x0005e80000100800 */
[----:B-12--5:R-:W-:Y:S05]  /*10f10*/  CALL.REL.NOINC `($_ZN7cutlass13device_kernelIN5flash19enable_sm80_to_sm89INS1_16FlashAttnBwdSm80INS1_25CollectiveMainloopBwdSm80ILi2ELi2EN4cute5tupleIJNS5_1CILi128EEES8_NS7_ILi64EEEEEENS_10bfloat16_tEfNS_4arch4Sm80ELb1ELb0ELb1ELb1ELb0ELb0ELb0ELb0ELi2ELi4ELi4ELi4ELb0EEENS1_24CollectiveEpilogueBwdGQAISA_fSD_Li256ELb1ELb0EEENS1_25SingleTileBwdLPTSchedulerILb1ELi128ELb0EEEEEEEEEvNT_6ParamsE$_ZZN4cuteplIJiEJNS_1CILi0EEEiEEEDaRKNS_15ArithmeticTupleIJDpT_EEERKNS3_IJDpT0_EEEENKUlDpRKT_E_clIJiiEEEDaSH_) ;  /* 0xfffff50000007944 */ /* 0x026fea0003c3ffff */
[----:B-----5:R-:W-:Y:S01]  /*10f20*/  IMAD.IADD R4, R3, 0x1, R19 ;  /* 0x0000000103047824 */ /* 0x020fe200078e0213 */
[----:B------:R-:W-:Y:S02]  /*10f30*/  IADD3 R10, R18, R2, RZ ;  /* 0x00000002120a7210 */ /* 0x000fe40007ffe0ff */
[----:B------:R-:W-:Y:S02]  /*10f40*/  MOV R52, 0x10f70 ;  /* 0x00010f7000347802 */ /* 0x000fe40000000f00 */
[----:B------:R2:W-:Y:S04]  /*10f50*/  STL [R1+0x1388], R4 ;  /* 0x0013880401007387 */ /* 0x0005e80000100800 */
[----:B-12---:R-:W-:Y:S05]  /*10f60*/  CALL.REL.NOINC `($_ZN7cutlass13device_kernelIN5flash19enable_sm80_to_sm89INS1_16FlashAttnBwdSm80INS1_25CollectiveMainloopBwdSm80ILi2ELi2EN4cute5tupleIJNS5_1CILi128EEES8_NS7_ILi64EEEEEENS_10bfloat16_tEfNS_4arch4Sm80ELb1ELb0ELb1ELb1ELb0ELb0ELb0ELb0ELi2ELi4ELi4ELi4ELb0EEENS1_24CollectiveEpilogueBwdGQAISA_fSD_Li256ELb1ELb0EEENS1_25SingleTileBwdLPTSchedulerILb1ELi128ELb0EEEEEEEEEvNT_6ParamsE$_ZZN4cuteplIJiiEJiiEEEDaRKNS_15ArithmeticTupleIJDpT_EEERKNS1_IJDpT0_EEEENKUlDpRKT_E_clIJiiEEEDaSF_) ;  /* 0xfffff6c000007944 */ /* 0x006fea0003c3ffff */
[----:B-----5:R2:W-:Y:S01]  /*10f70*/  STL [R1+0x1388], R5 ;  /* 0x0013880501007387 */ /* 0x0205e20000100800 */
[----:B------:R-:W-:-:S03]  /*10f80*/  MOV R78, 0x10fa0 ;  /* 0x00010fa0004e7802 */ /* 0x000fc60000000f00 */
[----:B-12---:R-:W-:Y:S05]  /*10f90*/  CALL.REL.NOINC `($_ZN7cutlass13device_kernelIN5flash19enable_sm80_to_sm89INS1_16FlashAttnBwdSm80INS1_25CollectiveMainloopBwdSm80ILi2ELi2EN4cute5tupleIJNS5_1CILi128EEES8_NS7_ILi64EEEEEENS_10bfloat16_tEfNS_4arch4Sm80ELb1ELb0ELb1ELb1ELb0ELb0ELb0ELb0ELi2ELi4ELi4ELi4ELb0EEENS1_24CollectiveEpilogueBwdGQAISA_fSD_Li256ELb1ELb0EEENS1_25SingleTileBwdLPTSchedulerILb1ELi128ELb0EEEEEEEEEvNT_6ParamsE$_ZZN4cuteplIJiiEJNS_1CILi0EEES2_EEEDaRKNS_15ArithmeticTupleIJDpT_EEERKNS3_IJDpT0_EEEENKUlDpRKT_E_clIJiiEEEDaSH_) ;  /* 0xfffff58000007944 */ /* 0x006fea0003c3ffff */
[----:B------:R-:W-:Y:S02]  /*10fa0*/  MOV R6, 0x10fc0 ;  /* 0x00010fc000067802 */ /* 0x000fe40000000f00 */
[----:B-1---5:R-:W-:Y:S05]  /*10fb0*/  CALL.REL.NOINC `($_ZN7cutlass13device_kernelIN5flash19enable_sm80_to_sm89INS1_16FlashAttnBwdSm80INS1_25CollectiveMainloopBwdSm80ILi2ELi2EN4cute5tupleIJNS5_1CILi128EEES8_NS7_ILi64EEEEEENS_10bfloat16_tEfNS_4arch4Sm80ELb1ELb0ELb1ELb1ELb0ELb0ELb0ELb0ELi2ELi4ELi4ELi4ELb0EEENS1_24CollectiveEpilogueBwdGQAISA_fSD_Li256ELb1ELb0EEENS1_25SingleTileBwdLPTSchedulerILb1ELi128ELb0EEEEEEEEEvNT_6ParamsE$_ZN4cute3eso3ESOILb1ELb0EJNS_6LayoutINS_5tupleIJNS3_IJNS_1CILi2EEES5_EEES5_NS4_ILi8EEEEEENS3_IJNS3_IJNS_11ScaledBasisINS4_ILi1EEEJLi1EEEENS9_IS7_JLi0EEEEEEENS9_INS4_ILi64EEEJLi0EEEENS9_INS4_ILi16EEEJLi1EEEEEEEEENS_15ArithmeticTupleIJiiEEEEEC2ERKSJ_RKSL_) ;  /* 0xffff8ad000007944 */ /* 0x022fea0003c3ffff */
[----:B------:R-:W2:Y:S01]  /*10fc0*/  LDL.64 R10, [R1+0x1388] ;  /* 0x00138800010a7983 */ /* 0x000ea20000100a00 */
[----:B-1----:R-:W-:-:S03]  /*10fd0*/  MOV R4, 0x11000 ;  /* 0x0001100000047802 */ /* 0x002fc60000000f00 */
[----:B--2---:R1:W-:Y:S04]  /*10fe0*/  STL [R1+0x1388], R11 ;  /* 0x0013880b01007387 */ /* 0x0043e80000100800 */
[----:B-1----:R-:W-:Y:S05]  /*10ff0*/  CALL.REL.NOINC `($_ZN7cutlass13device_kernelIN5flash19enable_sm80_to_sm89INS1_16FlashAttnBwdSm80INS1_25CollectiveMainloopBwdSm80ILi2ELi2EN4cute5tupleIJNS5_1CILi128EEES8_NS7_ILi64EEEEEENS_10bfloat16_tEfNS_4arch4Sm80ELb1ELb0ELb1ELb1ELb0ELb0ELb0ELb0ELi2ELi4ELi4ELi4ELb0EEENS1_24CollectiveEpilogueBwdGQAISA_fSD_Li256ELb1ELb0EEENS1_25SingleTileBwdLPTSchedulerILb1ELi128ELb0EEEEEEEEEvNT_6ParamsE$_ZZN4cuteplIJNS_1CILi0EEES2_EJiiEEEDaRKNS_15ArithmeticTupleIJDpT_EEERKNS3_IJDpT0_EEEENKUlDpRKT_E_clIJiiEEEDaSH_) ;  /* 0xfffff1c000007944 */ /* 0x002fea0003c3ffff */
[----:B------:R-:W-:Y:S02]  /*11000*/  MOV R6, 0x11020 ;  /* 0x0001102000067802 */ /* 0x000fe40000000f00 */
[----:B-1---5:R-:W-:Y:S05]  /*11010*/  CALL.REL.NOINC `($_ZN7cutlass13device_kernelIN5flash19enable_sm80_to_sm89INS1_16FlashAttnBwdSm80INS1_25CollectiveMainloopBwdSm80ILi2ELi2EN4cute5tupleIJNS5_1CILi128EEES8_NS7_ILi64EEEEEENS_10bfloat16_tEfNS_4arch4Sm80ELb1ELb0ELb1ELb1ELb0ELb0ELb0ELb0ELi2ELi4ELi4ELi4ELb0EEENS1_24CollectiveEpilogueBwdGQAISA_fSD_Li256ELb1ELb0EEENS1_25SingleTileBwdLPTSchedulerILb1ELi128ELb0EEEEEEEEEvNT_6ParamsE$_ZN4cute3eso3ESOILb1ELb0EJNS_6LayoutINS_5tupleIJNS3_IJNS_1CILi2EEES5_EEES5_NS4_ILi8EEEEEENS3_IJNS3_IJNS_11ScaledBasisINS4_ILi1EEEJLi1EEEENS9_IS7_JLi0EEEEEEENS9_INS4_ILi64EEEJLi0EEEENS9_INS4_ILi16EEEJLi1EEEEEEEEENS_10ViewEngineINS_23ArithmeticTupleIteratorINS_15ArithmeticTupleIJiiEEEEEEEEEC2ERKSJ_RKSP_) ;  /* 0xffff8a1000007944 */ /* 0x022fea0003c3ffff */
[----:B-1----:R1:W5:Y:S01]  /*11020*/  LDL.64 R2, [R1+0x1388] ;  /* 0x0013880001027983 */ /* 0x0023620000100a00 */
[----:B------:R-:W-:Y:S01]  /*11030*/  IMAD.MOV.U32 R52, RZ, RZ, R48 ;  /* 0x000000ffff347224 */ /* 0x000fe200078e0030 */
[----:B------:R-:W-:Y:S02]  /*11040*/  MOV R53, R49 ;  /* 0x0000003100357202 */ /* 0x000fe40000000f00 */
[----:B------:R-:W-:Y:S02]  /*11050*/  MOV R6, 0x11070 ;  /* 0x0001107000067802 */ /* 0x000fe40000000f00 */
[----:B-1---5:R-:W-:Y:S05]  /*11060*/  CALL.REL.NOINC `($_ZN7cutlass13device_kernelIN5flash19enable_sm80_to_sm89INS1_16FlashAttnBwdSm80INS1_25CollectiveMainloopBwdSm80ILi2ELi2EN4cute5tupleIJNS5_1CILi128EEES8_NS7_ILi64EEEEEENS_10bfloat16_tEfNS_4arch4Sm80ELb1ELb0ELb1ELb1ELb0ELb0ELb0ELb0ELi2ELi4ELi4ELi4ELb0EEENS1_24CollectiveEpilogueBwdGQAISA_fSD_Li256ELb1ELb0EEENS1_25SingleTileBwdLPTSchedulerILb1ELi128ELb0EEEEEEEEEvNT_6ParamsE$_ZN4cute3eso3ESOILb1ELb0EJNS_6LayoutINS_5tupleIJNS3_IJNS_1CILi2EEES5_EEENS3_IJS5_NS4_ILi8EEEEEEEEENS3_IJNS3_IJS5_NS4_ILi4EEEEEENS3_IJNS4_ILi1EEES7_EEEEEEEENS_10ViewEngineIPfEEEEC2ERKSF_RKSI_) ;  /* 0xffff88e000007944 */ /* 0x022fea0003c3ffff */
[----:B------:R2:W5:Y:S01]  /*11070*/  LDL.64 R48, [R1+0x1388] ;  /* 0x0013880001307983 */ /* 0x0005620000100a00 */
[----:B------:R-:W-:-:S03]  /*11080*/  MOV R6, 0x110a0 ;  /* 0x000110a000067802 */ /* 0x000fc60000000f00 */
[----:B-12--5:R-:W-:Y:S05]  /*11090*/  CALL.REL.NOINC `($_ZN7cutlass13device_kernelIN5flash19enable_sm80_to_sm89INS1_16FlashAttnBwdSm80INS1_25CollectiveMainloopBwdSm80ILi2ELi2EN4cute5tupleIJNS5_1CILi128EEES8_NS7_ILi64EEEEEENS_10bfloat16_tEfNS_4arch4Sm80ELb1ELb0ELb1ELb1ELb0ELb0ELb0ELb0ELi2ELi4ELi4ELi4ELb0EEENS1_24CollectiveEpilogueBwdGQAISA_fSD_Li256ELb1ELb0EEENS1_25SingleTileBwdLPTSchedulerILb1ELi128ELb0EEEEEEEEEvNT_6ParamsE$_ZN4cute3eso3ESOILb1ELb0EJNS_6LayoutINS_5tupleIJNS3_IJNS_1CILi2EEES5_EEENS3_IJS5_NS4_ILi8EEEEEEEEENS3_IJNS3_IJNS_11ScaledBasisIS7_JLi0EEEENSA_INS4_ILi64EEEJLi0EEEEEEENS3_IJNSA_INS4_ILi1EEEJLi1EEEENSA_INS4_ILi16EEEJLi1EEEEEEEEEEEENS_10ViewEngineINS_23ArithmeticTupleIteratorINS_15ArithmeticTupleIJiiEEEEEEEEEC2ERKSL_RKSR_) ;  /* 0xffff885000007944 */ /* 0x026fea0003c3ffff */
[----:B-1----:R1:W5:Y:S01]  /*110a0*/  LDL.64 R4, [R1+0x1388] ;  /* 0x0013880001047983 */ /* 0x0023620000100a00 */
[----:B------:R-:W-:-:S03]  /*110b0*/  MOV R6, 0x110d0 ;  /* 0x000110d000067802 */ /* 0x000fc60000000f00 */
[----:B-1---5:R-:W-:Y:S05]  /*110c0*/  CALL.REL.NOINC `($_ZN7cutlass13device_kernelIN5flash19enable_sm80_to_sm89INS1_16FlashAttnBwdSm80INS1_25CollectiveMainloopBwdSm80ILi2ELi2EN4cute5tupleIJNS5_1CILi128EEES8_NS7_ILi64EEEEEENS_10bfloat16_tEfNS_4arch4Sm80ELb1ELb0ELb1ELb1ELb0ELb0ELb0ELb0ELi2ELi4ELi4ELi4ELb0EEENS1_24CollectiveEpilogueBwdGQAISA_fSD_Li256ELb1ELb0EEENS1_25SingleTileBwdLPTSchedulerILb1ELi128ELb0EEEEEEEEEvNT_6ParamsE$_ZN4cute3eso3ESOILb1ELb0EJNS_6LayoutINS_5tupleIJNS3_IJNS3_IJNS_1CILi4EEENS4_ILi8EEEEEENS3_IJS5_NS4_ILi2EEEEEEEEENS3_IJNS3_IJS8_S8_EEENS3_IJS8_S6_EEEEEEEEENS3_IJNS3_IJNS3_IJNS_11ScaledBasisIS8_JLi1EEEENSF_INS4_ILi1EEEJLi0EEEEEEENS3_IJNSF_INS4_ILi16EEEJLi0EEEENSF_IS6_JLi1EEEEEEEEEENS3_IJNS3_IJNSF_ISH_JLi1EEEENSF_IS6_JLi0EEEEEEENS3_IJNSF_INS4_ILi64EEEJLi0EEEENSF_ISK_JLi1EEEEEEEEEEEEEEENS_10ViewEngineINS_23ArithmeticTupleIteratorINS_15ArithmeticTupleIJNS4_ILi0EEES12_EEEEEEEEEC2ERKSY_RKS15_) ;  /* 0xffff80d000007944 */ /* 0x022fea0003c3ffff */
[----:B-1----:R-:W-:Y:S02]  /*110d0*/  MOV R2, 0x110f0 ;  /* 0x000110f000027802 */ /* 0x002fe40000000f00 */
[----:B------:R-:W-:Y:S05]  /*110e0*/  CALL.REL.NOINC `($_ZN7cutlass13device_kernelIN5flash19enable_sm80_to_sm89INS1_16FlashAttnBwdSm80INS1_25CollectiveMainloopBwdSm80ILi2ELi2EN4cute5tupleIJNS5_1CILi128EEES8_NS7_ILi64EEEEEENS_10bfloat16_tEfNS_4arch4Sm80ELb1ELb0ELb1ELb1ELb0ELb0ELb0ELb0ELi2ELi4ELi4ELi4ELb0EEENS1_24CollectiveEpilogueBwdGQAISA_fSD_Li256ELb1ELb0EEENS1_25SingleTileBwdLPTSchedulerILb1ELi128ELb0EEEEEEEEEvNT_6ParamsE$_ZN4cute3eso3ESOILb1ELb0EJNS_6LayoutINS_5tupleIJNS3_IJNS_1CILi2EEES5_EEENS3_IJS5_NS4_ILi8EEEEEEEEENS3_IJNS3_IJNS_11ScaledBasisIS7_JLi0EEEENSA_INS4_ILi64EEEJLi0EEEEEEENS3_IJNSA_INS4_ILi1EEEJLi1EEEENSA_INS4_ILi16EEEJLi1EEEEEEEEEEEENS_10ViewEngineINS_23ArithmeticTupleIteratorINS_15ArithmeticTupleIJNS4_ILi0EEESP_EEEEEEEEEC2ERKSL_RKSS_) ;  /* 0xffff87a000007944 */ /* 0x000fea0003c3ffff */
[----:B------:R2:W-:Y:S01]  /*110f0*/  STL [R1+0x1388], R5 ;  /* 0x0013880501007387 */ /* 0x0005e20000100800 */
[----:B------:R-:W-:-:S03]  /*11100*/  MOV R78, 0x11120 ;  /* 0x00011120004e7802 */ /* 0x000fc60000000f00 */
[----:B-12---:R-:W-:Y:S05]  /*11110*/  CALL.REL.NOINC `($_ZN7cutlass13device_kernelIN5flash19enable_sm80_to_sm89INS1_16FlashAttnBwdSm80INS1_25CollectiveMainloopBwdSm80ILi2ELi2EN4cute5tupleIJNS5_1CILi128EEES8_NS7_ILi64EEEEEENS_10bfloat16_tEfNS_4arch4Sm80ELb1ELb0ELb1ELb1ELb0ELb0ELb0ELb0ELi2ELi4ELi4ELi4ELb0EEENS1_24CollectiveEpilogueBwdGQAISA_fSD_Li256ELb1ELb0EEENS1_25SingleTileBwdLPTSchedulerILb1ELi128ELb0EEEEEEEEEvNT_6ParamsE$_ZZN4cuteplIJiiEJNS_1CILi0EEES2_EEEDaRKNS_15ArithmeticTupleIJDpT_EEERKNS3_IJDpT0_EEEENKUlDpRKT_E_clIJiiEEEDaSH_) ;  /* 0xfffff40000007944 */ /* 0x006fea0003c3ffff */
        /* <DEDUP_REMOVED lines=11> */
[----:B-1----:R-:W-:Y:S05]  /*111d0*/  CALL.REL.NOINC `($_ZN7cutlass13device_kernelIN5flash19enable_sm80_to_sm89INS1_16FlashAttnBwdSm80INS1_25CollectiveMainloopBwdSm80ILi2ELi2EN4cute5tupleIJNS5_1CILi128EEES8_NS7_ILi64EEEEEENS_10bfloat16_tEfNS_4arch4Sm80ELb1ELb0ELb1ELb1ELb0ELb0ELb0ELb0ELi2ELi4ELi4ELi4ELb0EEENS1_24CollectiveEpilogueBwdGQAISA_fSD_Li256ELb1ELb0EEENS1_25SingleTileBwdLPTSchedulerILb1ELi128ELb0EEEEEEEEEvNT_6ParamsE$_ZN4cute3eso3ESOILb0ELb1EJiNS_1CILi0EEEEEC2ERKiRKS3_) ;  /* 0xffff62b000007944 */ /* 0x002fea0003c3ffff */
[----:B-1----:R-:W2:Y:S01]  /*111e0*/  LDL R2, [R1+0x1388] ;  /* 0x0013880001027983 */ /* 0x002ea20000100800 */
[----:B------:R-:W-:Y:S02]  /*111f0*/  MOV R10, 0x11260 ;  /* 0x00011260000a7802 */ /* 0x000fe40000000f00 */
[----:B--2---:R-:W-:-:S04]  /*11200*/  LEA.HI R11, R2, R2, RZ, 0x1 ;  /* 0x00000002020b7211 */ /* 0x004fc800078f08ff */
[----:B------:R-:W-:-:S05]  /*11210*/  LOP3.LUT R3, R11, 0x1ffffffe, RZ, 0xc0, !PT ;  /* 0x1ffffffe0b037812 */ /* 0x000fca00078ec0ff */
[----:B------:R-:W-:Y:S02]  /*11220*/  IMAD.IADD R3, R2, 0x1, -R3 ;  /* 0x0000000102037824 */ /* 0x000fe400078e0a03 */
[----:B------:R-:W-:Y:S02]  /*11230*/  IMAD.MOV.U32 R2, RZ, RZ, R15 ;  /* 0x000000ffff027224 */ /* 0x000fe400078e000f */
[----:B------:R-:W-:Y:S02]  /*11240*/  IMAD.SHL.U32 R3, R3, 0x8, RZ ;  /* 0x0000000803037824 */ /* 0x000fe400078e00ff */
[----:B------:R-:W-:Y:S05]  /*11250*/  CALL.REL.NOINC `($_ZN7cutlass13device_kernelIN5flash19enable_sm80_to_sm89INS1_16FlashAttnBwdSm80INS1_25CollectiveMainloopBwdSm80ILi2ELi2EN4cute5tupleIJNS5_1CILi128EEES8_NS7_ILi64EEEEEENS_10bfloat16_tEfNS_4arch4Sm80ELb1ELb0ELb1ELb1ELb0ELb0ELb0ELb0ELi2ELi4ELi4ELi4ELb0EEENS1_24CollectiveEpilogueBwdGQAISA_fSD_Li256ELb1ELb0EEENS1_25SingleTileBwdLPTSchedulerILb1ELi128ELb0EEEEEEEEEvNT_6ParamsE$_ZN4cute5tupleIJiEEC2ERKi) ;  /* 0xffff9ec000007944 */ /* 0x000fea0003c3ffff */
[----:B------:R1:W5:Y:S01]  /*11260*/  LDL R6, [R1+0x1388] ;  /* 0x0013880001067983 */ /* 0x0003620000100800 */
[----:B------:R-:W-:Y:S01]  /*11270*/  IMAD.SHL.U32 R3, R11, 0x20, RZ ;  /* 0x000000200b037824 */ /* 0x000fe200078e00ff */
[----:B------:R-:W-:Y:S01]  /*11280*/  MOV R10, 0x112c0 ;  /* 0x000112c0000a7802 */ /* 0x000fe20000000f00 */
[----:B------:R-:W-:-:S03]  /*11290*/  IMAD.MOV.U32 R2, RZ, RZ, R15 ;  /* 0x000000ffff027224 */ /* 0x000fc600078e000f */
[----:B------:R-:W-:Y:S02]  /*112a0*/  LOP3.LUT R3, R3, 0xffffffc0, RZ, 0xc0, !PT ;  /* 0xffffffc003037812 */ /* 0x000fe400078ec0ff */
        /* <DEDUP_REMOVED lines=19> */
[----:B------:R-:W2:Y:S02]  /*113e0*/  LDL R3, [R1+0x1388] ;  /* 0x0013880001037983 */ /* 0x000ea40000100800 */
[----:B--2---:R-:W-:Y:S02]  /*113f0*/  IADD3 R3, R6, R3, RZ ;  /* 0x0000000306037210 */ /* 0x004fe40007ffe0ff */
[----:B------:R-:W-:Y:S02]  /*11400*/  MOV R6, 0x11420 ;  /* 0x0001142000067802 */ /* 0x000fe40000000f00 */
[----:B------:R-:W-:Y:S05]  /*11410*/  CALL.REL.NOINC `($_ZN7cutlass13device_kernelIN5flash19enable_sm80_to_sm89INS1_16FlashAttnBwdSm80INS1_25CollectiveMainloopBwdSm80ILi2ELi2EN4cute5tupleIJNS5_1CILi128EEES8_NS7_ILi64EEEEEENS_10bfloat16_tEfNS_4arch4Sm80ELb1ELb0ELb1ELb1ELb0ELb0ELb0ELb0ELi2ELi4ELi4ELi4ELb0EEENS1_24CollectiveEpilogueBwdGQAISA_fSD_Li256ELb1ELb0EEENS1_25SingleTileBwdLPTSchedulerILb1ELi128ELb0EEEEEEEEEvNT_6ParamsE$_ZZN4cuteplIJiEJiEEEDaRKNS_15ArithmeticTupleIJDpT_EEERKNS1_IJDpT0_EEEENKUlDpRKT_E_clIJiEEEDaSF_) ;  /* 0xfffff08000007944 */ /* 0x000fea0003c3ffff */
[----:B------:R-:W-:Y:S02]  /*11420*/  MOV R2, R15 ;  /* 0x0000000f00027202 */ /* 0x000fe40000000f00 */
[----:B------:R-:W-:Y:S02]  /*11430*/  MOV R6, 0x11450 ;  /* 0x0001145000067802 */ /* 0x000fe40000000f00 */
[----:B-1---5:R-:W-:Y:S05]  /*11440*/  CALL.REL.NOINC `($_ZN7cutlass13device_kernelIN5flash19enable_sm80_to_sm89INS1_16FlashAttnBwdSm80INS1_25CollectiveMainloopBwdSm80ILi2ELi2EN4cute5tupleIJNS5_1CILi128EEES8_NS7_ILi64EEEEEENS_10bfloat16_tEfNS_4arch4Sm80ELb1ELb0ELb1ELb1ELb0ELb0ELb0ELb0ELi2ELi4ELi4ELi4ELb0EEENS1_24CollectiveEpilogueBwdGQAISA_fSD_Li256ELb1ELb0EEENS1_25SingleTileBwdLPTSchedulerILb1ELi128ELb0EEEEEEEEEvNT_6ParamsE$_ZN4cute3eso3ESOILb0ELb1EJiNS_1CILi0EEEEEC2ERKiRKS3_) ;  /* 0xffff604000007944 */ /* 0x022fea0003c3ffff */
[----:B-1----:R1:W5:Y:S01]  /*11450*/  LDL R3, [R1+0x1388] ;  /* 0x0013880001037983 */ /* 0x0023620000100800 */
[----:B------:R-:W-:-:S03]  /*11460*/  MOV R50, 0x11480 ;  /* 0x0001148000327802 */ /* 0x000fc60000000f00 */
[----:B-1---5:R-:W-:Y:S05]  /*11470*/  CALL.REL.NOINC `($_ZN7cutlass13device_kernelIN5flash19enable_sm80_to_sm89INS1_16FlashAttnBwdSm80INS1_25CollectiveMainloopBwdSm80ILi2ELi2EN4cute5tupleIJNS5_1CILi128EEES8_NS7_ILi64EEEEEENS_10bfloat16_tEfNS_4arch4Sm80ELb1ELb0ELb1ELb1ELb0ELb0ELb0ELb0ELi2ELi4ELi4ELi4ELb0EEENS1_24CollectiveEpilogueBwdGQAISA_fSD_Li256ELb1ELb0EEENS1_25SingleTileBwdLPTSchedulerILb1ELi128ELb0EEEEEEEEEvNT_6ParamsE$_ZZN4cuteplIJiEJNS_1CILi0EEES2_EEEDaRKNS_15ArithmeticTupleIJDpT_EEERKNS3_IJDpT0_EEEENKUlDpRKT_E_clIJiS2_EEEDaSH_) ;  /* 0xffffef3000007944 */ /* 0x022fea0003c3ffff */
[----:B------:R2:W-:Y:S01]  /*11480*/  STL [R1+0x1388], R5 ;  /* 0x0013880501007387 */ /* 0x0005e20000100800 */
[----:B-----5:R-:W-:Y:S02]  /*11490*/  IADD3 R10, R3, R4, RZ ;  /* 0x00000004030a7210 */ /* 0x020fe40007ffe0ff */
[----:B------:R-:W-:-:S02]  /*114a0*/  MOV R50, 0x114c0 ;  /* 0x000114c000327802 */ /* 0x000fc40000000f00 */
[----:B-12---:R-:W-:Y:S05]  /*114b0*/  CALL.REL.NOINC `($_ZN7cutlass13device_kernelIN5flash19enable_sm80_to_sm89INS1_16FlashAttnBwdSm80INS1_25CollectiveMainloopBwdSm80ILi2ELi2EN4cute5tupleIJNS5_1CILi128EEES8_NS7_ILi64EEEEEENS_10bfloat16_tEfNS_4arch4Sm80ELb1ELb0ELb1ELb1ELb0ELb0ELb0ELb0ELi2ELi4ELi4ELi4ELb0EEENS1_24CollectiveEpilogueBwdGQAISA_fSD_Li256ELb1ELb0EEENS1_25SingleTileBwdLPTSchedulerILb1ELi128ELb0EEEEEEEEEvNT_6ParamsE$_ZZN4cuteplIJiiEJiNS_1CILi0EEEEEEDaRKNS_15ArithmeticTupleIJDpT_EEERKNS3_IJDpT0_EEEENKUlDpRKT_E_clIJiiEEEDaSH_) ;  /* 0xfffff0f000007944 */ /* 0x006fea0003c3ffff */
[----:B-----5:R-:W-:Y:S02]  /*114c0*/  LEA R3, R43, R2, 0x7 ;  /* 0x000000022b037211 */ /* 0x020fe400078e38ff */
[----:B------:R-:W-:-:S02]  /*114d0*/  MOV R2, 0x114f0 ;  /* 0x000114f000027802 */ /* 0x000fc40000000f00 */
[----:B-1----:R-:W-:Y:S05]  /*114e0*/  CALL.REL.NOINC `($_ZN7cutlass13device_kernelIN5flash19enable_sm80_to_sm89INS1_16FlashAttnBwdSm80INS1_25CollectiveMainloopBwdSm80ILi2ELi2EN4cute5tupleIJNS5_1CILi128EEES8_NS7_ILi64EEEEEENS_10bfloat16_tEfNS_4arch4Sm80ELb1ELb0ELb1ELb1ELb0ELb0ELb0ELb0ELi2ELi4ELi4ELi4ELb0EEENS1_24CollectiveEpilogueBwdGQAISA_fSD_Li256ELb1ELb0EEENS1_25SingleTileBwdLPTSchedulerILb1ELi128ELb0EEEEEEEEEvNT_6ParamsE$_ZN73_INTERNAL_24fd9406_37_flash_bwd_hdim64_bf16_softcap_sm80_cu_3fbc093a_291814__viaddmin_s32Eiii) ;  /* 0xffff9f1000007944 */ /* 0x002fea0003c3ffff */
[----:B------:R1:W-:Y:S02]  /*114f0*/  STL [R1+0x13ac], RZ ;  /* 0x0013acff01007387 */ /* 0x0003e40000100800 */
.L_x_2941:
[C---:B--2---:R-:W-:Y:S01]  /*11500*/  IADD3 R50, R17.reuse, 0x1, RZ ;  /* 0x0000000111327810 */ /* 0x044fe20007ffe0ff */
[----:B------:R-:W-:Y:S01]  /*11510*/  IMAD.MOV.U32 R3, RZ, RZ, R17 ;  /* 0x000000ffff037224 */ /* 0x000fe200078e0011 */
[----:B------:R-:W-:Y:S01]  /*11520*/  ISETP.GE.U32.AND P0, PT, R17, 0xf, PT ;  /* 0x0000000f1100780c */ /* 0x000fe20003f06070 */
[----:B------:R-:W-:Y:S01]  /*11530*/  IMAD.MOV.U32 R13, RZ, RZ, R15 ;  /* 0x000000ffff0d7224 */ /* 0x000fe200078e000f */
[----:B-1----:R-:W-:Y:S01]  /*11540*/  MOV R8, 0x11570 ;  /* 0x0001157000087802 */ /* 0x002fe20000000f00 */
[----:B------:R-:W-:-:S05]  /*11550*/  IMAD.MOV.U32 R17, RZ, RZ, R50 ;  /* 0x000000ffff117224 */ /* 0x000fca00078e0032 */
[----:B-1----:R-:W-:Y:S05]  /*11560*/  CALL.REL.NOINC `($_ZN7cutlass13device_kernelIN5flash19enable_sm80_to_sm89INS1_16FlashAttnBwdSm80INS1_25CollectiveMainloopBwdSm80ILi2ELi2EN4cute5tupleIJNS5_1CILi128EEES8_NS7_ILi64EEEEEENS_10bfloat16_tEfNS_4arch4Sm80ELb1ELb0ELb1ELb1ELb0ELb0ELb0ELb0ELi2ELi4ELi4ELi4ELb0EEENS1_24CollectiveEpilogueBwdGQAISA_fSD_Li256ELb1ELb0EEENS1_25SingleTileBwdLPTSchedulerILb1ELi128ELb0EEEEEEEEEvNT_6ParamsE$_ZN4cute3eso3ESOILb1ELb0EJNS_1CILi0EEEiEEC2ERKS3_RKi) ;  /* 0xffff65d000007944 */ /* 0x002fea0003c3ffff */
[----:B------:R-:W2:Y:S01]  /*11570*/  LDL R6, [R1+0x1388] ;  /* 0x0013880001067983 */ /* 0x000ea20000100800 */
[----:B-1----:R-:W-:Y:S01]  /*11580*/  IMAD.MOV.U32 R2, RZ, RZ, R15 ;  /* 0x000000ffff027224 */ /* 0x002fe200078e000f */
[----:B------:R-:W-:-:S02]  /*11590*/  MOV R10, 0x115e0 ;  /* 0x000115e0000a7802 */ /* 0x000fc40000000f00 */
[----:B--2---:R-:W-:-:S04]  /*115a0*/  LEA.HI R11, R6, R6, RZ, 0x1 ;  /* 0x00000006060b7211 */ /* 0x004fc800078f08ff */
[----:B------:R-:W-:-:S05]  /*115b0*/  LOP3.LUT R3, R11, 0xfffffffe, RZ, 0xc0, !PT ;  /* 0xfffffffe0b037812 */ /* 0x000fca00078ec0ff */
[----:B------:R-:W-:Y:S02]  /*115c0*/  IMAD.IADD R3, R6, 0x1, -R3 ;  /* 0x0000000106037824 */ /* 0x000fe400078e0a03 */
        /* <DEDUP_REMOVED lines=24> */
[----:B-1---5:R-:W-:Y:S05]  /*11750*/  CALL.REL.NOINC `($_ZN7cutlass13device_kernelIN5flash19enable_sm80_to_sm89INS1_16FlashAttnBwdSm80INS1_25CollectiveMainloopBwdSm80ILi2ELi2EN4cute5tupleIJNS5_1CILi128EEES8_NS7_ILi64EEEEEENS_10bfloat16_tEfNS_4arch4Sm80ELb1ELb0ELb1ELb1ELb0ELb0ELb0ELb0ELi2ELi4ELi4ELi4ELb0EEENS1_24CollectiveEpilogueBwdGQAISA_fSD_Li256ELb1ELb0EEENS1_25SingleTileBwdLPTSchedulerILb1ELi128ELb0EEEEEEEEEvNT_6ParamsE$_ZN4cute5tupleIJNS_1CILi0EEEiEEC2ERKS2_RKi) ;  /* 0xffff98d000007944 */ /* 0x022fea0003c3ffff */
[----:B------:R-:W2:Y:S01]  /*11760*/  LDL R2, [R1+0x1388] ;  /* 0x0013880001027983 */ /* 0x000ea20000100800 */
[----:B------:R-:W-:Y:S02]  /*11770*/  MOV R10, 0x117a0 ;  /* 0x000117a0000a7802 */ /* 0x000fe40000000f00 */
[----:B--2---:R-:W-:Y:S02]  /*11780*/  IADD3 R3, R51, R2, RZ ;  /* 0x0000000233037210 */ /* 0x004fe40007ffe0ff */
[----:B------:R-:W-:Y:S05]  /*11790*/  CALL.REL.NOINC `($_ZN7cutlass13device_kernelIN5flash19enable_sm80_to_sm89INS1_16FlashAttnBwdSm80INS1_25CollectiveMainloopBwdSm80ILi2ELi2EN4cute5tupleIJNS5_1CILi128EEES8_NS7_ILi64EEEEEENS_10bfloat16_tEfNS_4arch4Sm80ELb1ELb0ELb1ELb1ELb0ELb0ELb0ELb0ELi2ELi4ELi4ELi4ELb0EEENS1_24CollectiveEpilogueBwdGQAISA_fSD_Li256ELb1ELb0EEENS1_25SingleTileBwdLPTSchedulerILb1ELi128ELb0EEEEEEEEEvNT_6ParamsE$_ZZN4cuteplIJNS_1CILi0EEEiEJS2_iEEEDaRKNS_15ArithmeticTupleIJDpT_EEERKNS3_IJDpT0_EEEENKUlDpRKT_E_clIJS2_iEEEDaSH_) ;  /* 0xffffeaa000007944 */ /* 0x000fea0003c3ffff */
[----:B------:R-:W-:Y:S02]  /*117a0*/  MOV R10, 0x117c0 ;  /* 0x000117c0000a7802 */ /* 0x000fe40000000f00 */
[----:B-1---5:R-:W-:Y:S05]  /*117b0*/  CALL.REL.NOINC `($_ZN7cutlass13device_kernelIN5flash19enable_sm80_to_sm89INS1_16FlashAttnBwdSm80INS1_25CollectiveMainloopBwdSm80ILi2ELi2EN4cute5tupleIJNS5_1CILi128EEES8_NS7_ILi64EEEEEENS_10bfloat16_tEfNS_4arch4Sm80ELb1ELb0ELb1ELb1ELb0ELb0ELb0ELb0ELi2ELi4ELi4ELi4ELb0EEENS1_24CollectiveEpilogueBwdGQAISA_fSD_Li256ELb1ELb0EEENS1_25SingleTileBwdLPTSchedulerILb1ELi128ELb0EEEEEEEEEvNT_6ParamsE$_ZZN4cuteplIJNS_1CILi0EEEEJS2_iEEEDaRKNS_15ArithmeticTupleIJDpT_EEERKNS3_IJDpT0_EEEENKUlDpRKT_E_clIJS2_iEEEDaSH_) ;  /* 0xffffe84000007944 */ /* 0x022fea0003c3ffff */
[----:B------:R-:W-:Y:S02]  /*117c0*/  MOV R10, 0x117e0 ;  /* 0x000117e0000a7802 */ /* 0x000fe40000000f00 */
[----:B-1---5:R-:W-:Y:S05]  /*117d0*/  CALL.REL.NOINC `($_ZN7cutlass13device_kernelIN5flash19enable_sm80_to_sm89INS1_16FlashAttnBwdSm80INS1_25CollectiveMainloopBwdSm80ILi2ELi2EN4cute5tupleIJNS5_1CILi128EEES8_NS7_ILi64EEEEEENS_10bfloat16_tEfNS_4arch4Sm80ELb1ELb0ELb1ELb1ELb0ELb0ELb0ELb0ELi2ELi4ELi4ELi4ELb0EEENS1_24CollectiveEpilogueBwdGQAISA_fSD_Li256ELb1ELb0EEENS1_25SingleTileBwdLPTSchedulerILb1ELi128ELb0EEEEEEEEEvNT_6ParamsE$_ZZN4cuteplIJNS_1CILi0EEES2_EJS2_iEEEDaRKNS_15ArithmeticTupleIJDpT_EEERKNS3_IJDpT0_EEEENKUlDpRKT_E_clIJS2_iEEEDaSH_) ;  /* 0xffffe89000007944 */ /* 0x022fea0003c3ffff */
[----:B-----5:R-:W-:Y:S01]  /*117e0*/  ISETP.GE.AND P1, PT, R2, R47, PT ;  /* 0x0000002f0200720c */ /* 0x020fe20003f26270 */
[----:B------:R-:W-:-:S12]  /*117f0*/  BSSY B0, `(.L_x_2939) ;  /* 0x0000017000007945 */ /* 0x000fd80003800000 */
[----:B------:R-:W-:Y:S05]  /*11800*/  @!P1 BRA `(.L_x_2940) ;  /* 0x0000015000009947 */ /* 0x000fea0003800000 */
[----:B------:R-:W-:Y:S01]  /*11810*/  IMAD.MOV.U32 R3, RZ, RZ, R15 ;  /* 0x000000ffff037224 */ /* 0x000fe200078e000f */
[----:B------:R-:W-:Y:S01]  /*11820*/  MOV R10, RZ ;  /* 0x000000ff000a7202 */ /* 0x000fe20000000f00 */
[----:B------:R-:W-:Y:S01]  /*11830*/  IMAD.MOV.U32 R2, RZ, RZ, R14 ;  /* 0x000000ffff027224 */ /* 0x000fe200078e000e */
[----:B------:R-:W-:Y:S02]  /*11840*/  MOV R8, 0x11860 ;  /* 0x0001186000087802 */ /* 0x000fe40000000f00 */
[----:B-1----:R-:W-:Y:S05]  /*11850*/  CALL.REL.NOINC `($_ZN7cutlass13device_kernelIN5flash19enable_sm80_to_sm89INS1_16FlashAttnBwdSm80INS1_25CollectiveMainloopBwdSm80ILi2ELi2EN4cute5tupleIJNS5_1CILi128EEES8_NS7_ILi64EEEEEENS_10bfloat16_tEfNS_4arch4Sm80ELb1ELb0ELb1ELb1ELb0ELb0ELb0ELb0ELi2ELi4ELi4ELi4ELb0EEENS1_24CollectiveEpilogueBwdGQAISA_fSD_Li256ELb1ELb0EEENS1_25SingleTileBwdLPTSchedulerILb1ELi128ELb0EEEEEEEEEvNT_6ParamsE$_ZN4cute3eso3ESOILb0ELb0EJiiEEC2ERKiS4_) ;  /* 0xffff544000007944 */ /* 0x002fea0003c3ffff */
        /* <DEDUP_REMOVED lines=16> */
.L_x_2940:
[----:B------:R-:W-:Y:S05]  /*11960*/  BSYNC B0 ;  /* 0x0000000000007941 */ /* 0x000fea0003800000 */
.L_x_2939:
[----:B------:R2:W-:Y:S01]  /*11970*/  STL [R1+0x13ac], R50 ;  /* 0x0013ac3201007387 */ /* 0x0005e20000100800 */
[----:B------:R-:W-:Y:S05]  /*11980*/  @!P0 BRA `(.L_x_2941) ;  /* 0xfffffb7000008947 */ /* 0x000fea000383ffff */
[----:B-1----:R-:W-:Y:S01]  /*11990*/  IMAD.MOV.U32 R2, RZ, RZ, R15 ;  /* 0x000000ffff027224 */ /* 0x002fe200078e000f */
[----:B------:R-:W-:Y:S01]  /*119a0*/  MOV R3, 0x1 ;  /* 0x0000000100037802 */ /* 0x000fe20000000f00 */
[----:B------:R-:W-:Y:S01]  /*119b0*/  IMAD.MOV.U32 R17, RZ, RZ, RZ ;  /* 0x000000ffff117224 */ /* 0x000fe200078e00ff */
[----:B------:R-:W-:Y:S02]  /*119c0*/  MOV R6, 0x119e0 ;  /* 0x000119e000067802 */ /* 0x000fe40000000f00 */
[----:B--2---:R-:W-:Y:S05]  /*119d0*/  CALL.REL.NOINC `($_ZN7cutlass13device_kernelIN5flash19enable_sm80_to_sm89INS1_16FlashAttnBwdSm80INS1_25CollectiveMainloopBwdSm80ILi2ELi2EN4cute5tupleIJNS5_1CILi128EEES8_NS7_ILi64EEEEEENS_10bfloat16_tEfNS_4arch4Sm80ELb1ELb0ELb1ELb1ELb0ELb0ELb0ELb0ELi2ELi4ELi4ELi4ELb0EEENS1_24CollectiveEpilogueBwdGQAISA_fSD_Li256ELb1ELb0EEENS1_25SingleTileBwdLPTSchedulerILb1ELi128ELb0EEEEEEEEEvNT_6ParamsE$_ZN4cute3eso3ESOILb0ELb1EJiNS_1CILi0EEEEEC2ERKiRKS3_) ;  /* 0xffff5ab000007944 */ /* 0x004fea0003c3ffff */
        /* <DEDUP_REMOVED lines=50> */
.L_x_2944:
        /* <DEDUP_REMOVED lines=50> */
[----:B------:R-:W-:Y:S01]  /*12020*/  MOV R10, 0x1 ;  /* 0x00000001000a7802 */ /* 0x000fe20000000f00 */
        /* <DEDUP_REMOVED lines=19> */
.L_x_2943:
[----:B------:R-:W-:Y:S05]  /*12160*/  BSYNC B0 ;  /* 0x0000000000007941 */ /* 0x000fea0003800000 */
.L_x_2942:
        /* <DEDUP_REMOVED lines=57> */
.L_x_2947:
        /* <DEDUP_REMOVED lines=70> */
.L_x_2946:
[----:B------:R-:W-:Y:S05]  /*12960*/  BSYNC B0 ;  /* 0x0000000000007941 */ /* 0x000fea0003800000 */
.L_x_2945:
        /* <DEDUP_REMOVED lines=57> */
.L_x_2950:
        /* <DEDUP_REMOVED lines=70> */
.L_x_2949:
[----:B------:R-:W-:Y:S05]  /*13160*/  BSYNC B0 ;  /* 0x0000000000007941 */ /* 0x000fea0003800000 */
.L_x_2948:
[----:B------:R2:W-:Y:S01]  /*13170*/  STL [R1+0x13ac], R4 ;  /* 0x0013ac0401007387 */ /* 0x0005e20000100800 */
[----:B------:R-:W-:Y:S05]  /*13180*/  @!P0 BRA `(.L_x_2950) ;  /* 0xfffffb7000008947 */ /* 0x000fea000383ffff */
[----:B------:R-:W-:-:S04]  /*13190*/  MOV R45, 0x0 ;  /* 0x00000000002d7802 */ /* 0x000fc80000000f00 */
[----:B------:R-:W-:Y:S05]  /*131a0*/  RET.REL.NODEC R44 `(_ZN7cutlass13device_kernelIN5flash19enable_sm80_to_sm89INS1_16FlashAttnBwdSm80INS1_25CollectiveMainloopBwdSm80ILi2ELi2EN4cute5tupleIJNS5_1CILi128EEES8_NS7_ILi64EEEEEENS_10bfloat16_tEfNS_4arch4Sm80ELb1ELb0ELb1ELb1ELb0ELb0ELb0ELb0ELi2ELi4ELi4ELi4ELb0EEENS1_24CollectiveEpilogueBwdGQAISA_fSD_Li256ELb1ELb0EEENS1_25SingleTileBwdLPTSchedulerILb1ELi128ELb0EEEEEEEEEvNT_6ParamsE) ;  /* 0xfffece502c007950 */ /* 0x000fea0003c3ffff */
        .type           $_ZN7cutlass13device_kernelIN5flash19enable_sm80_to_sm89INS1_16FlashAttnBwdSm80INS1_25CollectiveMainloopBwdSm80ILi2ELi2EN4cute5tupleIJNS5_1CILi128EEES8_NS7_ILi64EEEEEENS_10bfloat16_tEfNS_4arch4Sm80ELb1ELb0ELb1ELb1ELb0ELb0ELb0ELb0ELi2ELi4ELi4ELi4ELb0EEENS1_24CollectiveEpilogueBwdGQAISA_fSD_Li256ELb1ELb0EEENS1_25SingleTileBwdLPTSchedulerILb1ELi128ELb0EEEEEEEEEvNT_6ParamsE$_ZZN5flash25CollectiveMainloopBwdSm80ILi2ELi2EN4cute5tupleIJNS1_1CILi128EEES4_NS3_ILi64EEEEEEN7cutlass10bfloat16_tEfNS7_4arch4Sm80ELb1ELb0ELb1ELb1ELb0ELb0ELb0ELb0ELi2ELi4ELi4ELi4ELb0EE3mmaINS_16FlashAttnBwdSm80ISB_NS_24CollectiveEpilogueBwdGQAIS6_fSA_Li256ELb1ELb0EEENS_25SingleTileBwdLPTSchedulerILb1ELi128ELb0EEEE13SharedStorageENS1_6TensorINS1_11ArrayEngineIfLm32EEENS1_6LayoutINS2_IJNS2_IJNS3_ILi2EEESO_EEESO_NS3_ILi4EEEEEENS2_IJNS2_IJNS3_ILi1EEESO_EEESQ_NS3_ILi8EEEEEEEEEEEEbRKNSB_6ParamsERT0_S12_iNS2_IJiiiEEERT_ENKUliT_E_clIZSC_ISJ_SX_EbS10_S12_S12_iS13_S15_EUlRS16_iE_EEDaiS16_,@function
        .size           $_ZN7cutlass13device_kernelIN5flash19enable_sm80_to_sm89INS1_16FlashAttnBwdSm80INS1_25CollectiveMainloopBwdSm80ILi2ELi2EN4cute5tupleIJNS5_1CILi128EEES8_NS7_ILi64EEEEEENS_10bfloat16_tEfNS_4arch4Sm80ELb1ELb0ELb1ELb1ELb0ELb0ELb0ELb0ELi2ELi4ELi4ELi4ELb0EEENS1_24CollectiveEpilogueBwdGQAISA_fSD_Li256ELb1ELb0EEENS1_25SingleTileBwdLPTSchedulerILb1ELi128ELb0EEEEEEEEEvNT_6ParamsE$_ZZN5flash25CollectiveMainloopBwdSm80ILi2ELi2EN4cute5tupleIJNS1_1CILi128EEES4_NS3_ILi64EEEEEEN7cutlass10bfloat16_tEfNS7_4arch4Sm80ELb1ELb0ELb1ELb1ELb0ELb0ELb0ELb0ELi2ELi4ELi4ELi4ELb0EE3mmaINS_16FlashAttnBwdSm80ISB_NS_24CollectiveEpilogueBwdGQAIS6_fSA_Li256ELb1ELb0EEENS_25SingleTileBwdLPTSchedulerILb1ELi128ELb0EEEE13SharedStorageENS1_6TensorINS1_11ArrayEngineIfLm32EEENS1_6LayoutINS2_IJNS2_IJNS3_ILi2EEESO_EEESO_NS3_ILi4EEEEEENS2_IJNS2_IJNS3_ILi1EEESO_EEESQ_NS3_ILi8EEEEEEEEEEEEbRKNSB_6ParamsERT0_S12_iNS2_IJiiiEEERT_ENKUliT_E_clIZSC_ISJ_SX_EbS10_S12_S12_iS13_S15_EUlRS16_iE_EEDaiS16_,($_ZN7cutlass13device_kernelIN5flash19enable_sm80_to_sm89INS1_16FlashAttnBwdSm80INS1_25CollectiveMainloopBwdSm80ILi2ELi2EN4cute5tupleIJNS5_1CILi128EEES8_NS7_ILi64EEEEEENS_10bfloat16_tEfNS_4arch4Sm80ELb1ELb0ELb1ELb1ELb0ELb0ELb0ELb0ELi2ELi4ELi4ELi4ELb0EEENS1_24CollectiveEpilogueBwdGQAISA_fSD_Li256ELb1ELb0EEENS1_25SingleTileBwdLPTSchedulerILb1ELi128ELb0EEEEEEEEEvNT_6ParamsE$_ZZN5flash25CollectiveMainloopBwdSm80ILi2ELi2EN4cute5tupleIJNS1_1CILi128EEES4_NS3_ILi64EEEEEEN7cutlass10bfloat16_tEfNS7_4arch4Sm80ELb1ELb0ELb1ELb1ELb0ELb0ELb0ELb0ELi2ELi4ELi4ELi4ELb0EE3mmaINS_16FlashAttnBwdSm80ISB_NS_24CollectiveEpilogueBwdGQAIS6_fSA_Li256ELb1ELb0EEENS_25SingleTileBwdLPTSchedulerILb1ELi128ELb0EEEE13SharedStorageENS1_6TensorINS1_11ArrayEngineIfLm32EEENS1_6LayoutINS2_IJNS2_IJNS3_ILi2EEESO_EEESO_NS3_ILi4EEEEEENS2_IJNS2_IJNS3_ILi1EEESO_EEESQ_NS3_ILi8EEEEEEEEEEEEbRKNSB_6ParamsERT0_S12_iNS2_IJiiiEEERT_ENKUliiE0_clEii - $_ZN7cutlass13device_kernelIN5flash19enable_sm80_to_sm89INS1_16FlashAttnBwdSm80INS1_25CollectiveMainloopBwdSm80ILi2ELi2EN4cute5tupleIJNS5_1CILi128EEES8_NS7_ILi64EEEEEENS_10bfloat16_tEfNS_4arch4Sm80ELb1ELb0ELb1ELb1ELb0ELb0ELb0ELb0ELi2ELi4ELi4ELi4ELb0EEENS1_24CollectiveEpilogueBwdGQAISA_fSD_Li256ELb1ELb0EEENS1_25SingleTileBwdLPTSchedulerILb1ELi128ELb0EEEEEEEEEvNT_6ParamsE$_ZZN5flash25CollectiveMainloopBwdSm80ILi2ELi2EN4cute5tupleIJNS1_1CILi128EEES4_NS3_ILi64EEEEEEN7cutlass10bfloat16_tEfNS7_4arch4Sm80ELb1ELb0ELb1ELb1ELb0ELb0ELb0ELb0ELi2ELi4ELi4ELi4ELb0EE3mmaINS_16FlashAttnBwdSm80ISB_NS_24CollectiveEpilogueBwdGQAIS6_fSA_Li256ELb1ELb0EEENS_25SingleTileBwdLPTSchedulerILb1ELi128ELb0EEEE13SharedStorageENS1_6TensorINS1_11ArrayEngineIfLm32EEENS1_6LayoutINS2_IJNS2_IJNS3_ILi2EEESO_EEESO_NS3_ILi4EEEEEENS2_IJNS2_IJNS3_ILi1EEESO_EEESQ_NS3_ILi8EEEEEEEEEEEEbRKNSB_6ParamsERT0_S12_iNS2_IJiiiEEERT_ENKUliT_E_clIZSC_ISJ_SX_EbS10_S12_S12_iS13_S15_EUlRS16_iE_EEDaiS16_)
$_ZN7cutlass13device_kernelIN5flash19enable_sm80_to_sm89INS1_16FlashAttnBwdSm80INS1_25CollectiveMainloopBwdSm80ILi2ELi2EN4cute5tupleIJNS5_1CILi128EEES8_NS7_ILi64EEEEEENS_10bfloat16_tEfNS_4arch4Sm80ELb1ELb0ELb1ELb1ELb0ELb0ELb0ELb0ELi2ELi4ELi4ELi4ELb0EEENS1_24CollectiveEpilogueBwdGQAISA_fSD_Li256ELb1ELb0EEENS1_25SingleTileBwdLPTSchedulerILb1ELi128ELb0EEEEEEEEEvNT_6ParamsE$_ZZN5flash25CollectiveMainloopBwdSm80ILi2ELi2EN4cute5tupleIJNS1_1CILi128EEES4_NS3_ILi64EEEEEEN7cutlass10bfloat16_tEfNS7_4arch4Sm80ELb1ELb0ELb1ELb1ELb0ELb0ELb0ELb0ELi2ELi4ELi4ELi4ELb0EE3mmaINS_16FlashAttnBwdSm80ISB_NS_24CollectiveEpilogueBwdGQAIS6_fSA_Li256ELb1ELb0EEENS_25SingleTileBwdLPTSchedulerILb1ELi128ELb0EEEE13SharedStorageENS1_6TensorINS1_11ArrayEngineIfLm32EEENS1_6LayoutINS2_IJNS2_IJNS3_ILi2EEESO_EEESO_NS3_ILi4EEEEEENS2_IJNS2_IJNS3_ILi1EEESO_EEESQ_NS3_ILi8EEEEEEEEEEEEbRKNSB_6ParamsERT0_S12_iNS2_IJiiiEEERT_ENKUliT_E_clIZSC_ISJ_SX_EbS10_S12_S12_iS13_S15_EUlRS16_iE_EEDaiS16_:
        /* <DEDUP_REMOVED lines=49> */
[----:B-1---5:R-:W-:Y:S05]  /*134c0*/  CALL.REL.NOINC `($_ZN7cutlass13device_kernelIN5flash19enable_sm80_to_sm89INS1_16FlashAttnBwdSm80INS1_25CollectiveMainloopBwdSm80ILi2ELi2EN4cute5tupleIJNS5_1CILi128EEES8_NS7_ILi64EEEEEENS_10bfloat16_tEfNS_4arch4Sm80ELb1ELb0ELb1ELb1ELb0ELb0ELb0ELb0ELi2ELi4ELi4ELi4ELb0EEENS1_24CollectiveEpilogueBwdGQAISA_fSD_Li256ELb1ELb0EEENS1_25SingleTileBwdLPTSchedulerILb1ELi128ELb0EEEEEEEEEvNT_6ParamsE$_ZN4cute8smem_ptrIPN7cutlass10bfloat16_tEECI1NS_12iter_adaptorIS3_S4_EEES3_) ;  /* 0xffff7e3000007944 */ /* 0x022fea0003c3ffff */
[----:B-1----:R1:W5:Y:S01]  /*134d0*/  LDL.64 R2, [R1+0x758] ;  /* 0x0007580001027983 */ /* 0x0023620000100a00 */
[----:B------:R-:W-:-:S03]  /*134e0*/  MOV R6, 0x13500 ;  /* 0x0001350000067802 */ /* 0x000fc60000000f00 */
[----:B-1---5:R-:W-:Y:S05]  /*134f0*/  CALL.REL.NOINC `($_ZN7cutlass13device_kernelIN5flash19enable_sm80_to_sm89INS1_16FlashAttnBwdSm80INS1_25CollectiveMainloopBwdSm80ILi2ELi2EN4cute5tupleIJNS5_1CILi128EEES8_NS7_ILi64EEEEEENS_10bfloat16_tEfNS_4arch4Sm80ELb1ELb0ELb1ELb1ELb0ELb0ELb0ELb0ELi2ELi4ELi4ELi4ELb0EEENS1_24CollectiveEpilogueBwdGQAISA_fSD_Li256ELb1ELb0EEENS1_25SingleTileBwdLPTSchedulerILb1ELi128ELb0EEEEEEEEEvNT_6ParamsE$_ZN4cute3eso3ESOILb1ELb0EJNS_14ComposedLayoutINS_7SwizzleILi3ELi3ELi3EEENS_1CILj0EEENS_6LayoutINS_5tupleIJNS8_IJNS5_ILi8EEENS5_ILi16EEEEEENS8_IJNS5_ILi64EEENS5_ILi1EEEEEEEEENS8_IJNS8_IJSC_NS5_ILi512EEEEEENS8_IJSD_NS5_ILi0EEEEEEEEEEEEENS_10ViewEngineINS_8smem_ptrIPN7cutlass10bfloat16_tEEEEEEEC2ERKSM_RKST_) ;  /* 0xffff446000007944 */ /* 0x022fea0003c3ffff */
[----:B-1----:R1:W5:Y:S01]  /*13500*/  LDL.64 R2, [R1+0x758] ;  /* 0x0007580001027983 */ /* 0x0023620000100a00 */
[----:B------:R-:W-:-:S03]  /*13510*/  MOV R6, 0x13530 ;  /* 0x0001353000067802 */ /* 0x000fc60000000f00 */
[----:B-1---5:R-:W-:Y:S05]  /*13520*/  CALL.REL.NOINC `($_ZN7cutlass13device_kernelIN5flash19enable_sm80_to_sm89INS1_16FlashAttnBwdSm80INS1_25CollectiveMainloopBwdSm80ILi2ELi2EN4cute5tupleIJNS5_1CILi128EEES8_NS7_ILi64EEEEEENS_10bfloat16_tEfNS_4arch4Sm80ELb1ELb0ELb1ELb1ELb0ELb0ELb0ELb0ELi2ELi4ELi4ELi4ELb0EEENS1_24CollectiveEpilogueBwdGQAISA_fSD_Li256ELb1ELb0EEENS1_25SingleTileBwdLPTSchedulerILb1ELi128ELb0EEEEEEEEEvNT_6ParamsE$_ZN4cute3eso3ESOILb1ELb0EJNS_14ComposedLayoutINS_7SwizzleILi3ELi3ELi3EEENS_1CILj0EEENS_6LayoutINS_5tupleIJNS8_IJNS8_IJNS5_ILi4EEENS5_ILi8EEEEEENS8_IJS9_NS5_ILi1EEEEEEEEENS8_IJNS8_IJNS5_ILi2EEESF_SF_EEENS8_IJSF_S9_EEEEEEEEENS8_IJNS8_IJNS8_IJSF_NS5_ILi64EEEEEENS8_IJNS5_ILi1024EEENS5_ILi0EEEEEEEEENS8_IJNS8_IJSC_NS5_ILi512EEESA_EEENS8_IJNS5_ILi4096EEENS5_ILi16EEEEEEEEEEEEEEEENS_10ViewEngineINS_8smem_ptrIPN7cutlass10bfloat16_tEEEEEEEC2ERKSY_RKS15_) ;  /* 0xffff44d000007944 */ /* 0x022fea0003c3ffff */
[----:B------:R-:W-:Y:S01]  /*13530*/  ULDC.64 UR4, c[0x0][0x118] ;  /* 0x0000460000047ab9 */ /* 0x000fe20000000a00 */
[----:B------:R2:W5:Y:S04]  /*13540*/  LDL.64 R56, [R1+0x758] ;  /* 0x0007580001387983 */ /* 0x0005680000100a00 */
[----:B-1----:R2:W5:Y:S01]  /*13550*/  LD.E R3, [R54.64+0x8] ;  /* 0x0000080436037980 */ /* 0x002562000c101900 */
[----:B------:R-:W-:-:S02]  /*13560*/  MOV R2, R23 ;  /* 0x0000001700027202 */ /* 0x000fc40000000f00 */
[----:B------:R-:W-:Y:S02]  /*13570*/  MOV R6, 0x13590 ;  /* 0x0001359000067802 */ /* 0x000fe40000000f00 */
[----:B--2--5:R-:W-:Y:S05]  /*13580*/  CALL.REL.NOINC `($_ZN7cutlass13device_kernelIN5flash19enable_sm80_to_sm89INS1_16FlashAttnBwdSm80INS1_25CollectiveMainloopBwdSm80ILi2ELi2EN4cute5tupleIJNS5_1CILi128EEES8_NS7_ILi64EEEEEENS_10bfloat16_tEfNS_4arch4Sm80ELb1ELb0ELb1ELb1ELb0ELb0ELb0ELb0ELi2ELi4ELi4ELi4ELb0EEENS1_24CollectiveEpilogueBwdGQAISA_fSD_Li256ELb1ELb0EEENS1_25SingleTileBwdLPTSchedulerILb1ELi128ELb0EEEEEEEEEvNT_6ParamsE$_ZN4cute3eso3ESOILb0ELb1EJiNS_1CILi0EEEEEC2ERKiRKS3_) ;  /* 0xffff3f0000007944 */ /* 0x024fea0003c3ffff */
[----:B------:R-:W2:Y:S01]  /*13590*/  LDL R8, [R1+0x758] ;  /* 0x0007580001087983 */ /* 0x000ea20000100800 */
[----:B------:R-:W-:Y:S01]  /*135a0*/  ULDC.64 UR4, c[0x0][0x118] ;  /* 0x0000460000047ab9 */ /* 0x000fe20000000a00 */
[----:B-1----:R-:W-:Y:S01]  /*135b0*/  IMAD.MOV.U32 R3, RZ, RZ, R23 ;  /* 0x000000ffff037224 */ /* 0x002fe200078e0017 */
[----:B------:R-:W-:Y:S01]  /*135c0*/  MOV R2, R49 ;  /* 0x0000003100027202 */ /* 0x000fe20000000f00 */
[----:B--2---:R1:W-:Y:S04]  /*135d0*/  STL [R1+0x11e8], R8 ;  /* 0x0011e80801007387 */ /* 0x0043e80000100800 */
[----:B------:R1:W5:Y:S01]  /*135e0*/  LD.E R6, [R54.64+0x4] ;  /* 0x0000040436067980 */ /* 0x000362000c101900 */
[----:B------:R-:W-:-:S03]  /*135f0*/  MOV R4, 0x13610 ;  /* 0x0001361000047802 */ /* 0x000fc60000000f00 */
[----:B-1---5:R-:W-:Y:S05]  /*13600*/  CALL.REL.NOINC `($_ZN7cutlass13device_kernelIN5flash19enable_sm80_to_sm89INS1_16FlashAttnBwdSm80INS1_25CollectiveMainloopBwdSm80ILi2ELi2EN4cute5tupleIJNS5_1CILi128EEES8_NS7_ILi64EEEEEENS_10bfloat16_tEfNS_4arch4Sm80ELb1ELb0ELb1ELb1ELb0ELb0ELb0ELb0ELi2ELi4ELi4ELi4ELb0EEENS1_24CollectiveEpilogueBwdGQAISA_fSD_Li256ELb1ELb0EEENS1_25SingleTileBwdLPTSchedulerILb1ELi128ELb0EEEEEEEEEvNT_6ParamsE$_ZN4cute3eso3ESOILb0ELb0EJiNS_5tupleIJiNS_1CILi0EEEEEEEEC2ERKiRKS5_) ;  /* 0xffff358000007944 */ /* 0x022fea0003c3ffff */
[----:B-1----:R1:W5:Y:S01]  /*13610*/  LDL.64 R2, [R1+0x758] ;  /* 0x0007580001027983 */ /* 0x0023620000100a00 */
[----:B------:R-:W-:-:S02]  /*13620*/  MOV R4, R23 ;  /* 0x0000001700047202 */ /* 0x000fc40000000f00 */
[----:B------:R-:W-:Y:S02]  /*13630*/  MOV R6, 0x13650 ;  /* 0x0001365000067802 */ /* 0x000fe40000000f00 */
[----:B-1---5:R-:W-:Y:S05]  /*13640*/  CALL.REL.NOINC `($_ZN7cutlass13device_kernelIN5flash19enable_sm80_to_sm89INS1_16FlashAttnBwdSm80INS1_25CollectiveMainloopBwdSm80ILi2ELi2EN4cute5tupleIJNS5_1CILi128EEES8_NS7_ILi64EEEEEENS_10bfloat16_tEfNS_4arch4Sm80ELb1ELb0ELb1ELb1ELb0ELb0ELb0ELb0ELi2ELi4ELi4ELi4ELb0EEENS1_24CollectiveEpilogueBwdGQAISA_fSD_Li256ELb1ELb0EEENS1_25SingleTileBwdLPTSchedulerILb1ELi128ELb0EEEEEEEEEvNT_6ParamsE$_ZN4cute3eso3ESOILb0ELb1EJNS_5tupleIJiNS2_IJiNS_1CILi0EEEEEEEEENS2_IJNS_10UnderscoreENS2_IJS7_S7_EEEEEEEEC2ERKS6_RKS9_) ;  /* 0xffff3bd000007944 */ /* 0x022fea0003c3ffff */
[----:B------:R-:W2:Y:S01]  /*13650*/  LDL.64 R8, [R1+0x758] ;  /* 0x0007580001087983 */ /* 0x000ea20000100a00 */
[----:B-1----:R-:W-:Y:S02]  /*13660*/  MOV R2, R52 ;  /* 0x0000003400027202 */ /* 0x002fe40000000f00 */
[----:B------:R-:W-:Y:S01]  /*13670*/  MOV R4, 0x136b0 ;  /* 0x000136b000047802 */ /* 0x000fe20000000f00 */
[----:B--2---:R1:W-:Y:S04]  /*13680*/  STL [R1+0x11ec], R8 ;  /* 0x0011ec0801007387 */ /* 0x0043e80000100800 */
[----:B------:R1:W-:Y:S02]  /*13690*/  STL [R1+0x11f0], R9 ;  /* 0x0011f00901007387 */ /* 0x0003e40000100800 */
[----:B-1----:R-:W-:Y:S05]  /*136a0*/  CALL.REL.NOINC `($_ZN7cutlass13device_kernelIN5flash19enable_sm80_to_sm89INS1_16FlashAttnBwdSm80INS1_25CollectiveMainloopBwdSm80ILi2ELi2EN4cute5tupleIJNS5_1CILi128EEES8_NS7_ILi64EEEEEENS_10bfloat16_tEfNS_4arch4Sm80ELb1ELb0ELb1ELb1ELb0ELb0ELb0ELb0ELi2ELi4ELi4ELi4ELb0EEENS1_24CollectiveEpilogueBwdGQAISA_fSD_Li256ELb1ELb0EEENS1_25SingleTileBwdLPTSchedulerILb1ELi128ELb0EEEEEEEEEvNT_6ParamsE$_ZZN4cute4diceINS_5tupleIJNS1_IJiNS1_IJiNS_1CILi0EEEEEEEEENS1_IJNS_10UnderscoreENS1_IJS6_S6_EEEEEEEEES9_EEDaRKT_RKT0_ENKUlRKT_RKT0_E_clIS5_S5_EEDaSI_SL_) ;  /* 0xffff913000007944 */ /* 0x002fea0003c3ffff */
[----:B------:R2:W-:Y:S01]  /*136b0*/  STL.64 [R1+0x758], R2 ;  /* 0x0007580201007387 */ /* 0x0005e20000100a00 */
[----:B------:R-:W-:Y:S02]  /*136c0*/  MOV R4, R23 ;  /* 0x0000001700047202 */ /* 0x000fe40000000f00 */
[----:B------:R-:W-:-:S02]  /*136d0*/  MOV R8, 0x136f0 ;  /* 0x000136f000087802 */ /* 0x000fc40000000f00 */
[----:B-12---:R-:W-:Y:S05]  /*136e0*/  CALL.REL.NOINC `($_ZN7cutlass13device_kernelIN5flash19enable_sm80_to_sm89INS1_16FlashAttnBwdSm80INS1_25CollectiveMainloopBwdSm80ILi2ELi2EN4cute5tupleIJNS5_1CILi128EEES8_NS7_ILi64EEEEEENS_10bfloat16_tEfNS_4arch4Sm80ELb1ELb0ELb1ELb1ELb0ELb0ELb0ELb0ELi2ELi4ELi4ELi4ELb0EEENS1_24CollectiveEpilogueBwdGQAISA_fSD_Li256ELb1ELb0EEENS1_25SingleTileBwdLPTSchedulerILb1ELi128ELb0EEEEEEEEEvNT_6ParamsE$_ZZN4cute12filter_tupleINS_5tupleIJNS1_IJiNS1_IJiNS_1CILi0EEEEEEEEENS1_IJNS_10UnderscoreENS1_IJS6_S6_EEEEEEEEES9_ZNS_4diceIS9_S9_EEDaRKT_RKT0_EUlRKT_RKT0_E_EEDaSD_SG_OT1_ENKUlDpSJ_E_clIJNS1_IJiiS3_EEENS1_IJEEEEEEDaSQ_) ;  /* 0xffff7ed000007944 */ /* 0x006fea0003c3ffff */
[----:B------:R-:W-:Y:S02]  /*136f0*/  MOV R70, 0x13710 ;  /* 0x0001371000467802 */ /* 0x000fe40000000f00 */
[----:B-12--5:R-:W-:Y:S05]  /*13700*/  CALL.REL.NOINC `($_ZN7cutlass13device_kernelIN5flash19enable_sm80_to_sm89INS1_16FlashAttnBwdSm80INS1_25CollectiveMainloopBwdSm80ILi2ELi2EN4cute5tupleIJNS5_1CILi128EEES8_NS7_ILi64EEEEEENS_10bfloat16_tEfNS_4arch4Sm80ELb1ELb0ELb1ELb1ELb0ELb0ELb0ELb0ELi2ELi4ELi4ELi4ELb0EEENS1_24CollectiveEpilogueBwdGQAISA_fSD_Li256ELb1ELb0EEENS1_25SingleTileBwdLPTSchedulerILb1ELi128ELb0EEEEEEEEEvNT_6ParamsE$_ZZN4cute7idx2crdINS_5tupleIJiiNS_1CILi0EEEEEENS1_IJNS1_IJNS2_ILi4EEENS2_ILi8EEEEEES5_NS2_ILi1EEEEEEEEDaRKT_RKT0_ENKUlRKT_RKT0_E_clIiS7_EEDaSI_SL_) ;  /* 0xffffc0a000007944 */ /* 0x026fea0003c3ffff */
[----:B------:R-:W-:Y:S02]  /*13710*/  MOV R2, 0x13730 ;  /* 0x0001373000027802 */ /* 0x000fe40000000f00 */
[----:B-1----:R-:W-:Y:S05]  /*13720*/  CALL.REL.NOINC `($_ZN7cutlass13device_kernelIN5flash19enable_sm80_to_sm89INS1_16FlashAttnBwdSm80INS1_25CollectiveMainloopBwdSm80ILi2ELi2EN4cute5tupleIJNS5_1CILi128EEES8_NS7_ILi64EEEEEENS_10bfloat16_tEfNS_4arch4Sm80ELb1ELb0ELb1ELb1ELb0ELb0ELb0ELb0ELi2ELi4ELi4ELi4ELb0EEENS1_24CollectiveEpilogueBwdGQAISA_fSD_Li256ELb1ELb0EEENS1_25SingleTileBwdLPTSchedulerILb1ELi128ELb0EEEEEEEEEvNT_6ParamsE$_ZZN4cute7idx2crdINS_5tupleIJiiNS_1CILi0EEEEEENS1_IJNS1_IJNS2_ILi4EEENS2_ILi8EEEEEES5_NS2_ILi1EEEEEEEEDaRKT_RKT0_ENKUlRKT_RKT0_E_clIiS5_EEDaSI_SL_) ;  /* 0xffffc05000007944 */ /* 0x002fea0003c3ffff */
[----:B------:R1:W-:Y:S01]  /*13730*/  STL [R1+0x758], R6 ;  /* 0x0007580601007387 */ /* 0x0003e20000100800 */
[----:B------:R-:W-:-:S02]  /*13740*/  MOV R2, R23 ;  /* 0x0000001700027202 */ /* 0x000fc40000000f00 */
[----:B------:R-:W-:Y:S02]  /*13750*/  MOV R70, 0x13770 ;  /* 0x0001377000467802 */ /* 0x000fe40000000f00 */
[----:B-1----:R-:W-:Y:S05]  /*13760*/  CALL.REL.NOINC `($_ZN7cutlass13device_kernelIN5flash19enable_sm80_to_sm89INS1_16FlashAttnBwdSm80INS1_25CollectiveMainloopBwdSm80ILi2ELi2EN4cute5tupleIJNS5_1CILi128EEES8_NS7_ILi64EEEEEENS_10bfloat16_tEfNS_4arch4Sm80ELb1ELb0ELb1ELb1ELb0ELb0ELb0ELb0ELi2ELi4ELi4ELi4ELb0EEENS1_24CollectiveEpilogueBwdGQAISA_fSD_Li256ELb1ELb0EEENS1_25SingleTileBwdLPTSchedulerILb1ELi128ELb0EEEEEEEEEvNT_6ParamsE$_ZZN4cute9transformINS_5tupleIJiiNS_1CILi0EEEEEENS1_IJNS1_IJNS2_ILi4EEENS2_ILi8EEEEEES5_NS2_ILi1EEEEEEZNS_7idx2crdIS4_S9_EEDaRKT_RKT0_EUlRKT_RKT0_E_EEDaSD_SG_OT1_ENKUlDpSJ_E_clIJNS1_IJiiEEEiS3_EEEDaSQ_) ;  /* 0xffffc78000007944 */ /* 0x002fea0003c3ffff */
[----:B------:R-:W-:Y:S02]  /*13770*/  MOV R6, 0x13790 ;  /* 0x0001379000067802 */ /* 0x000fe40000000f00 */
[----:B--2--5:R-:W-:Y:S05]  /*13780*/  CALL.REL.NOINC `($_ZN7cutlass13device_kernelIN5flash19enable_sm80_to_sm89INS1_16FlashAttnBwdSm80INS1_25CollectiveMainloopBwdSm80ILi2ELi2EN4cute5tupleIJNS5_1CILi128EEES8_NS7_ILi64EEEEEENS_10bfloat16_tEfNS_4arch4Sm80ELb1ELb0ELb1ELb1ELb0ELb0ELb0ELb0ELi2ELi4ELi4ELi4ELb0EEENS1_24CollectiveEpilogueBwdGQAISA_fSD_Li256ELb1ELb0EEENS1_25SingleTileBwdLPTSchedulerILb1ELi128ELb0EEEEEEEEEvNT_6ParamsE$_ZZN4cute13to_mixed_bitsINS_5tupleIJNS1_IJNS_1CILi4EEENS2_ILi8EEEEEES3_NS2_ILi1EEEEEENS1_IJNS1_IJNS2_ILi0EEENS2_ILi64EEEEEES8_S8_EEENS1_IJNS1_IJiiEEEiS8_EEEEEDaRKT_RKT0_RKT1_ENKUlRKT_RKT0_RKT1_E_clIS5_SA_SC_EEDaSP_SS_SV_) ;  /* 0xffff89b000007944 */ /* 0x024fea0003c3ffff */
[----:B------:R-:W-:Y:S02]  /*13790*/  MOV R2, 0x137b0 ;  /* 0x000137b000027802 */ /* 0x000fe40000000f00 */
[----:B------:R-:W-:Y:S05]  /*137a0*/  CALL.REL.NOINC `($_ZN7cutlass13device_kernelIN5flash19enable_sm80_to_sm89INS1_16FlashAttnBwdSm80INS1_25CollectiveMainloopBwdSm80ILi2ELi2EN4cute5tupleIJNS5_1CILi128EEES8_NS7_ILi64EEEEEENS_10bfloat16_tEfNS_4arch4Sm80ELb1ELb0ELb1ELb1ELb0ELb0ELb0ELb0ELi2ELi4ELi4ELi4ELb0EEENS1_24CollectiveEpilogueBwdGQAISA_fSD_Li256ELb1ELb0EEENS1_25SingleTileBwdLPTSchedulerILb1ELi128ELb0EEEEEEEEEvNT_6ParamsE$_ZZN4cute13to_mixed_bitsINS_5tupleIJNS1_IJNS_1CILi4EEENS2_ILi8EEEEEES3_NS2_ILi1EEEEEENS1_IJNS1_IJNS2_ILi0EEENS2_ILi64EEEEEES8_S8_EEENS1_IJNS1_IJiiEEEiS8_EEEEEDaRKT_RKT0_RKT1_ENKUlDpRKT_E_clIJNS_9MixedBitsILj0ELj448EEENS2_ILj0EEESV_EEEDaSQ_) ;  /* 0xffff896000007944 */ /* 0x000fea0003c3ffff */
        /* <DEDUP_REMOVED lines=21> */
[----:B-1----:R-:W-:Y:S05]  /*13900*/  CALL.REL.NOINC `($_ZN7cutlass13device_kernelIN5flash19enable_sm80_to_sm89INS1_16FlashAttnBwdSm80INS1_25CollectiveMainloopBwdSm80ILi2ELi2EN4cute5tupleIJNS5_1CILi128EEES8_NS7_ILi64EEEEEENS_10bfloat16_tEfNS_4arch4Sm80ELb1ELb0ELb1ELb1ELb0ELb0ELb0ELb0ELi2ELi4ELi4ELi4ELb0EEENS1_24CollectiveEpilogueBwdGQAISA_fSD_Li256ELb1ELb0EEENS1_25SingleTileBwdLPTSchedulerILb1ELi128ELb0EEEEEEEEEvNT_6ParamsE$_ZN4cute3eso3ESOILb0ELb0EJiiiEEC2ERKiS4_S4_) ;  /* 0xffff366000007944 */ /* 0x002fea0003c3ffff */
[----:B------:R2:W5:Y:S04]  /*13910*/  LDL R5, [R1+0x760] ;  /* 0x0007600001057983 */ /* 0x0005680000100800 */
[----:B-1----:R2:W5:Y:S01]  /*13920*/  LDL.64 R2, [R1+0x758] ;  /* 0x0007580001027983 */ /* 0x0025620000100a00 */
[----:B------:R-:W-:Y:S02]  /*13930*/  MOV R4, R23 ;  /* 0x0000001700047202 */ /* 0x000fe40000000f00 */
[----:B------:R-:W-:Y:S02]  /*13940*/  MOV R6, 0x13960 ;  /* 0x0001396000067802 */ /* 0x000fe40000000f00 */
[----:B--2--5:R-:W-:Y:S05]  /*13950*/  CALL.REL.NOINC `($_ZN7cutlass13device_kernelIN5flash19enable_sm80_to_sm89INS1_16FlashAttnBwdSm80INS1_25CollectiveMainloopBwdSm80ILi2ELi2EN4cute5tupleIJNS5_1CILi128EEES8_NS7_ILi64EEEEEENS_10bfloat16_tEfNS_4arch4Sm80ELb1ELb0ELb1ELb1ELb0ELb0ELb0ELb0ELi2ELi4ELi4ELi4ELb0EEENS1_24CollectiveEpilogueBwdGQAISA_fSD_Li256ELb1ELb0EEENS1_25SingleTileBwdLPTSchedulerILb1ELi128ELb0EEEEEEEEEvNT_6ParamsE$_ZN4cute3eso3ESOILb1ELb0EJNS_1CILi1EEENS_5tupleIJiiiEEENS2_ILi64EEENS4_IJNS2_ILi72EEENS2_ILi144EEENS2_ILi288EEEEEENS2_ILi512EEEEEC2ERKS3_RKS5_RKS6_RKSA_RKSB_) ;  /* 0xffff44f000007944 */ /* 0x024fea0003c3ffff */
[----:B-1----:R1:W5:Y:S04]  /*13960*/  LDL R5, [R1+0x760] ;  /* 0x0007600001057983 */ /* 0x0023680000100800 */
[----:B------:R1:W5:Y:S01]  /*13970*/  LDL.64 R2, [R1+0x758] ;  /* 0x0007580001027983 */ /* 0x0003620000100a00 */
[----:B------:R-:W-:-:S02]  /*13980*/  MOV R4, R23 ;  /* 0x0000001700047202 */ /* 0x000fc40000000f00 */
[----:B------:R-:W-:Y:S02]  /*13990*/  MOV R6, 0x139b0 ;  /* 0x000139b000067802 */ /* 0x000fe40000000f00 */
[----:B-1---5:R-:W-:Y:S05]  /*139a0*/  CALL.REL.NOINC `($_ZN7cutlass13device_kernelIN5flash19enable_sm80_to_sm89INS1_16FlashAttnBwdSm80INS1_25CollectiveMainloopBwdSm80ILi2ELi2EN4cute5tupleIJNS5_1CILi128EEES8_NS7_ILi64EEEEEENS_10bfloat16_tEfNS_4arch4Sm80ELb1ELb0ELb1ELb1ELb0ELb0ELb0ELb0ELi2ELi4ELi4ELi4ELb0EEENS1_24CollectiveEpilogueBwdGQAISA_fSD_Li256ELb1ELb0EEENS1_25SingleTileBwdLPTSchedulerILb1ELi128ELb0EEEEEEEEEvNT_6ParamsE$_ZN4cute5tupleIJNS0_IJNS_1CILi8EEENS0_IJNS1_ILi2EEES3_S3_EEENS1_ILi1EEES4_S5_EEENS0_IJS5_NS0_IJiiiEEENS1_ILi64EEENS0_IJNS1_ILi72EEENS1_ILi144EEENS1_ILi288EEEEEENS1_ILi512EEEEEEEEC2ERKS6_RKSE_) ;  /* 0xffff75e000007944 */ /* 0x022fea0003c3ffff */
[----:B------:R1:W5:Y:S04]  /*139b0*/  LDL R5, [R1+0x760] ;  /* 0x0007600001057983 */ /* 0x0003680000100800 */
[----:B------:R1:W5:Y:S01]  /*139c0*/  LDL.64 R2, [R1+0x758] ;  /* 0x0007580001027983 */ /* 0x0003620000100a00 */
[----:B------:R-:W-:-:S03]  /*139d0*/  MOV R4, 0x139f0 ;  /* 0x000139f000047802 */ /* 0x000fc60000000f00 */
[----:B-1---5:R-:W-:Y:S05]  /*139e0*/  CALL.REL.NOINC `($_ZN7cutlass13device_kernelIN5flash19enable_sm80_to_sm89INS1_16FlashAttnBwdSm80INS1_25CollectiveMainloopBwdSm80ILi2ELi2EN4cute5tupleIJNS5_1CILi128EEES8_NS7_ILi64EEEEEENS_10bfloat16_tEfNS_4arch4Sm80ELb1ELb0ELb1ELb1ELb0ELb0ELb0ELb0ELi2ELi4ELi4ELi4ELb0EEENS1_24CollectiveEpilogueBwdGQAISA_fSD_Li256ELb1ELb0EEENS1_25SingleTileBwdLPTSchedulerILb1ELi128ELb0EEEEEEEEEvNT_6ParamsE$_ZZN4cute7flattenINS_5tupleIJNS_1CILi1EEENS1_IJiiiEEENS2_ILi64EEENS1_IJNS2_ILi72EEENS2_ILi144EEENS2_ILi288EEEEEENS2_ILi512EEEEEEEEDaRKT_ENKUlRKT_E_clIS4_EEDaSH_) ;  /* 0xffffb91000007944 */ /* 0x022fea0003c3ffff */
[----:B------:R1:W-:Y:S01]  /*139f0*/  STL.64 [R1+0x758], R2 ;  /* 0x0007580201007387 */ /* 0x0003e20000100a00 */
[----:B------:R-:W-:Y:S02]  /*13a00*/  MOV R6, R23 ;  /* 0x0000001700067202 */ /* 0x000fe40000000f00 */
[----:B------:R-:W-:Y:S01]  /*13a10*/  MOV R4, 0x13a40 ;  /* 0x00013a4000047802 */ /* 0x000fe20000000f00 */
[----:B------:R1:W-:Y:S04]  /*13a20*/  STL [R1+0x760], R5 ;  /* 0x0007600501007387 */ /* 0x0003e80000100800 */
[----:B-1----:R-:W-:Y:S05]  /*13a30*/  CALL.REL.NOINC `($_ZN7cutlass13device_kernelIN5flash19enable_sm80_to_sm89INS1_16FlashAttnBwdSm80INS1_25CollectiveMainloopBwdSm80ILi2ELi2EN4cute5tupleIJNS5_1CILi128EEES8_NS7_ILi64EEEEEENS_10bfloat16_tEfNS_4arch4Sm80ELb1ELb0ELb1ELb1ELb0ELb0ELb0ELb0ELi2ELi4ELi4ELi4ELb0EEENS1_24CollectiveEpilogueBwdGQAISA_fSD_Li256ELb1ELb0EEENS1_25SingleTileBwdLPTSchedulerILb1ELi128ELb0EEEEEEEEEvNT_6ParamsE$_ZZN4cute12filter_tupleINS_5tupleIJNS_1CILi1EEENS1_IJiiiEEENS2_ILi64EEENS1_IJNS2_ILi72EEENS2_ILi144EEENS2_ILi288EEEEEENS2_ILi512EEEEEEZNS_7flattenISB_EEDaRKT_EUlRKT_E_EEDaSF_OT0_ENKUlDpSI_E_clIJNS1_IJS3_EEES4_NS1_IJS5_EEES9_NS1_IJSA_EEEEEEDaSM_) ;  /* 0xffff821000007944 */ /* 0x002fea0003c3ffff */
[----:B------:R-:W-:Y:S02]  /*13a40*/  MOV R4, R23 ;  /* 0x0000001700047202 */ /* 0x000fe40000000f00 */
[----:B------:R-:W-:-:S02]  /*13a50*/  MOV R6, 0x13a70 ;  /* 0x00013a7000067802 */ /* 0x000fc40000000f00 */
[----:B--2--5:R-:W-:Y:S05]  /*13a60*/  CALL.REL.NOINC `($_ZN7cutlass13device_kernelIN5flash19enable_sm80_to_sm89INS1_16FlashAttnBwdSm80INS1_25CollectiveMainloopBwdSm80ILi2ELi2EN4cute5tupleIJNS5_1CILi128EEES8_NS7_ILi64EEEEEENS_10bfloat16_tEfNS_4arch4Sm80ELb1ELb0ELb1ELb1ELb0ELb0ELb0ELb0ELi2ELi4ELi4ELi4ELb0EEENS1_24CollectiveEpilogueBwdGQAISA_fSD_Li256ELb1ELb0EEENS1_25SingleTileBwdLPTSchedulerILb1ELi128ELb0EEEEEEEEEvNT_6ParamsE$_ZN4cute3eso3ESOILb0ELb1EJiNS_1CILi72EEENS2_ILi512EEEEEC2ERKiRKS3_RKS4_) ;  /* 0xffff3b9000007944 */ /* 0x024fea0003c3ffff */
[----:B-1----:R-:W2:Y:S01]  /*13a70*/  LDL R4, [R1+0x758] ;  /* 0x0007580001047983 */ /* 0x002ea20000100800 */
[----:B------:R-:W-:Y:S01]  /*13a80*/  IMAD.MOV.U32 R5, RZ, RZ, R3 ;  /* 0x000000ffff057224 */ /* 0x000fe200078e0003 */
[----:B------:R-:W-:Y:S01]  /*13a90*/  MOV R3, R23 ;  /* 0x0000001700037202 */ /* 0x000fe20000000f00 */
[----:B------:R-:W-:Y:S01]  /*13aa0*/  IMAD.MOV.U32 R72, RZ, RZ, R51 ;  /* 0x000000ffff487224 */ /* 0x000fe200078e0033 */
[----:B------:R-:W-:Y:S01]  /*13ab0*/  MOV R6, 0x13ae0 ;  /* 0x00013ae000067802 */ /* 0x000fe20000000f00 */
[----:B--2---:R1:W-:Y:S04]  /*13ac0*/  STL [R1+0x790], R4 ;  /* 0x0007900401007387 */ /* 0x0043e80000100800 */
[----:B-1----:R-:W-:Y:S05]  /*13ad0*/  CALL.REL.NOINC `($_ZN7cutlass13device_kernelIN5flash19enable_sm80_to_sm89INS1_16FlashAttnBwdSm80INS1_25CollectiveMainloopBwdSm80ILi2ELi2EN4cute5tupleIJNS5_1CILi128EEES8_NS7_ILi64EEEEEENS_10bfloat16_tEfNS_4arch4Sm80ELb1ELb0ELb1ELb1ELb0ELb0ELb0ELb0ELi2ELi4ELi4ELi4ELb0EEENS1_24CollectiveEpilogueBwdGQAISA_fSD_Li256ELb1ELb0EEENS1_25SingleTileBwdLPTSchedulerILb1ELi128ELb0EEEEEEEEEvNT_6ParamsE$_ZN4cute3eso3ESOILb0ELb0EJiiNS_1CILi72EEENS2_ILi512EEEEEC2ERKiS7_RKS3_RKS4_) ;  /* 0xffff33a000007944 */ /* 0x002fea0003c3ffff */
        /* <DEDUP_REMOVED lines=8> */
[----:B-1----:R-:W-:Y:S05]  /*13b60*/  CALL.REL.NOINC `($_ZN7cutlass13device_kernelIN5flash19enable_sm80_to_sm89INS1_16FlashAttnBwdSm80INS1_25CollectiveMainloopBwdSm80ILi2ELi2EN4cute5tupleIJNS5_1CILi128EEES8_NS7_ILi64EEEEEENS_10bfloat16_tEfNS_4arch4Sm80ELb1ELb0ELb1ELb1ELb0ELb0ELb0ELb0ELi2ELi4ELi4ELi4ELb0EEENS1_24CollectiveEpilogueBwdGQAISA_fSD_Li256ELb1ELb0EEENS1_25SingleTileBwdLPTSchedulerILb1ELi128ELb0EEEEEEEEEvNT_6ParamsE$_ZN4cute3eso3ESOILb0ELb0EJiiiNS_1CILi72EEENS2_ILi512EEEEEC2ERKiS7_S7_RKS3_RKS4_) ;  /* 0xffff360000007944 */ /* 0x002fea0003c3ffff */
        /* <DEDUP_REMOVED lines=10> */
[----:B-1----:R-:W-:Y:S05]  /*13c10*/  CALL.REL.NOINC `($_ZN7cutlass13device_kernelIN5flash19enable_sm80_to_sm89INS1_16FlashAttnBwdSm80INS1_25CollectiveMainloopBwdSm80ILi2ELi2EN4cute5tupleIJNS5_1CILi128EEES8_NS7_ILi64EEEEEENS_10bfloat16_tEfNS_4arch4Sm80ELb1ELb0ELb1ELb1ELb0ELb0ELb0ELb0ELi2ELi4ELi4ELi4ELb0EEENS1_24CollectiveEpilogueBwdGQAISA_fSD_Li256ELb1ELb0EEENS1_25SingleTileBwdLPTSchedulerILb1ELi128ELb0EEEEEEEEEvNT_6ParamsE$_ZN4cute3eso3ESOILb1ELb0EJNS_1CILi1EEEiiiNS2_ILi72EEENS2_ILi512EEEEEC2ERKS3_RKiSA_SA_RKS4_RKS5_) ;  /* 0xffff444000007944 */ /* 0x002fea0003c3ffff */
[----:B-1----:R1:W5:Y:S04]  /*13c20*/  LDL R5, [R1+0x778] ;  /* 0x0007780001057983 */ /* 0x0023680000100800 */
[----:B------:R1:W5:Y:S01]  /*13c30*/  LDL.64 R2, [R1+0x770] ;  /* 0x0007700001027983 */ /* 0x0003620000100a00 */
[----:B------:R-:W-:-:S02]  /*13c40*/  MOV R4, R22 ;  /* 0x0000001600047202 */ /* 0x000fc40000000f00 */
[----:B------:R-:W-:Y:S02]  /*13c50*/  MOV R6, 0x13c70 ;  /* 0x00013c7000067802 */ /* 0x000fe40000000f00 */
[----:B-1---5:R-:W-:Y:S05]  /*13c60*/  CALL.REL.NOINC `($_ZN7cutlass13device_kernelIN5flash19enable_sm80_to_sm89INS1_16FlashAttnBwdSm80INS1_25CollectiveMainloopBwdSm80ILi2ELi2EN4cute5tupleIJNS5_1CILi128EEES8_NS7_ILi64EEEEEENS_10bfloat16_tEfNS_4arch4Sm80ELb1ELb0ELb1ELb1ELb0ELb0ELb0ELb0ELi2ELi4ELi4ELi4ELb0EEENS1_24CollectiveEpilogueBwdGQAISA_fSD_Li256ELb1ELb0EEENS1_25SingleTileBwdLPTSchedulerILb1ELi128ELb0EEEEEEEEEvNT_6ParamsE$_ZN4cute5tupleIJNS0_IJNS_1CILi8EEENS1_ILi2EEES3_S3_S2_S3_EEENS0_IJNS1_ILi1EEEiiiNS1_ILi72EEENS1_ILi512EEEEEEEEC2ERKS4_RKS8_) ;  /* 0xffff737000007944 */ /* 0x022fea0003c3ffff */
        /* <DEDUP_REMOVED lines=11> */
[----:B-1----:R-:W-:Y:S05]  /*13d20*/  CALL.REL.NOINC `($_ZN7cutlass13device_kernelIN5flash19enable_sm80_to_sm89INS1_16FlashAttnBwdSm80INS1_25CollectiveMainloopBwdSm80ILi2ELi2EN4cute5tupleIJNS5_1CILi128EEES8_NS7_ILi64EEEEEENS_10bfloat16_tEfNS_4arch4Sm80ELb1ELb0ELb1ELb1ELb0ELb0ELb0ELb0ELi2ELi4ELi4ELi4ELb0EEENS1_24CollectiveEpilogueBwdGQAISA_fSD_Li256ELb1ELb0EEENS1_25SingleTileBwdLPTSchedulerILb1ELi128ELb0EEEEEEEEEvNT_6ParamsE$_ZZN4cute6detail16composition_implINS_5tupleIJNS_1CILi8EEENS3_ILi2EEES5_S5_S4_S5_EEENS2_IJNS3_ILi1EEEiiiNS3_ILi72EEENS3_ILi512EEEEEENS2_IJNS2_IJS5_S5_S5_EEES5_NS3_ILi4EEEEEENS2_IJNS2_IJS7_S9_S4_EEENS3_ILi4096EEENS3_ILi16EEEEEEEEDaRKT_RKT0_RKT1_RKT2_ENKUlRKT_RKT0_E_clISB_SE_EEDaSW_SZ_) ;  /* 0xffff9fa000007944 */ /* 0x002fea0003c3ffff */
[----:B------:R-:W-:Y:S01]  /*13d30*/  IMAD.MOV.U32 R4, RZ, RZ, R45 ;  /* 0x000000ffff047224 */ /* 0x000fe200078e002d */
[----:B------:R-:W-:Y:S01]  /*13d40*/  MOV R2, R12 ;  /* 0x0000000c00027202 */ /* 0x000fe20000000f00 */
[----:B------:R-:W-:Y:S01]  /*13d50*/  IMAD.MOV.U32 R5, RZ, RZ, R44 ;  /* 0x000000ffff057224 */ /* 0x000fe200078e002c */
[----:B------:R-:W-:Y:S02]  /*13d60*/  MOV R3, R7 ;  /* 0x0000000700037202 */ /* 0x000fe40000000f00 */
[----:B------:R-:W-:Y:S02]  /*13d70*/  MOV R60, 0x13d90 ;  /* 0x00013d90003c7802 */ /* 0x000fe40000000f00 */
[----:B-1---5:R-:W-:Y:S05]  /*13d80*/  CALL.REL.NOINC `($_ZN7cutlass13device_kernelIN5flash19enable_sm80_to_sm89INS1_16FlashAttnBwdSm80INS1_25CollectiveMainloopBwdSm80ILi2ELi2EN4cute5tupleIJNS5_1CILi128EEES8_NS7_ILi64EEEEEENS_10bfloat16_tEfNS_4arch4Sm80ELb1ELb0ELb1ELb1ELb0ELb0ELb0ELb0ELi2ELi4ELi4ELi4ELb0EEENS1_24CollectiveEpilogueBwdGQAISA_fSD_Li256ELb1ELb0EEENS1_25SingleTileBwdLPTSchedulerILb1ELi128ELb0EEEEEEEEEvNT_6ParamsE$_ZZN4cute6detail16composition_implINS_5tupleIJNS_1CILi8EEENS3_ILi2EEES5_S5_S4_S5_EEENS2_IJNS3_ILi1EEEiiiNS3_ILi72EEENS3_ILi512EEEEEENS2_IJNS2_IJS5_S5_S5_EEES5_NS3_ILi4EEEEEENS2_IJNS2_IJS7_S9_S4_EEENS3_ILi4096EEENS3_ILi16EEEEEEEEDaRKT_RKT0_RKT1_RKT2_ENKUlRKT_RKT0_E_clISC_SG_EEDaSW_SZ_) ;  /* 0xffffa05000007944 */ /* 0x022fea0003c3ffff */
[----:B-----5:R2:W-:Y:S01]  /*13d90*/  STL.64 [R1+0x770], R2 ;  /* 0x0007700201007387 */ /* 0x0205e20000100a00 */
[----:B------:R-:W-:-:S03]  /*13da0*/  MOV R4, 0x13dc0 ;  /* 0x00013dc000047802 */ /* 0x000fc60000000f00 */
[----:B-12---:R-:W-:Y:S05]  /*13db0*/  CALL.REL.NOINC `($_ZN7cutlass13device_kernelIN5flash19enable_sm80_to_sm89INS1_16FlashAttnBwdSm80INS1_25CollectiveMainloopBwdSm80ILi2ELi2EN4cute5tupleIJNS5_1CILi128EEES8_NS7_ILi64EEEEEENS_10bfloat16_tEfNS_4arch4Sm80ELb1ELb0ELb1ELb1ELb0ELb0ELb0ELb0ELi2ELi4ELi4ELi4ELb0EEENS1_24CollectiveEpilogueBwdGQAISA_fSD_Li256ELb1ELb0EEENS1_25SingleTileBwdLPTSchedulerILb1ELi128ELb0EEEEEEEEEvNT_6ParamsE$_ZN4cute3eso3ESOILb0ELb0EJNS_5tupleIJNS_1CILi1EEENS3_ILi512EEEiEEENS3_ILi4096EEENS2_IJiiEEEEEC2ERKS6_RKS7_RKS8_) ;  /* 0xffff21c000007944 */ /* 0x006fea0003c3ffff */
[----:B------:R2:W5:Y:S04]  /*13dc0*/  LDL R5, [R1+0x760] ;  /* 0x0007600001057983 */ /* 0x0005680000100800 */
[----:B-1----:R2:W5:Y:S01]  /*13dd0*/  LDL.64 R2, [R1+0x758] ;  /* 0x0007580001027983 */ /* 0x0025620000100a00 */
[----:B------:R-:W-:-:S03]  /*13de0*/  MOV R6, 0x13e00 ;  /* 0x00013e0000067802 */ /* 0x000fc60000000f00 */
[----:B--2--5:R-:W-:Y:S05]  /*13df0*/  CALL.REL.NOINC `($_ZN7cutlass13device_kernelIN5flash19enable_sm80_to_sm89INS1_16FlashAttnBwdSm80INS1_25CollectiveMainloopBwdSm80ILi2ELi2EN4cute5tupleIJNS5_1CILi128EEES8_NS7_ILi64EEEEEENS_10bfloat16_tEfNS_4arch4Sm80ELb1ELb0ELb1ELb1ELb0ELb0ELb0ELb0ELi2ELi4ELi4ELi4ELb0EEENS1_24CollectiveEpilogueBwdGQAISA_fSD_Li256ELb1ELb0EEENS1_25SingleTileBwdLPTSchedulerILb1ELi128ELb0EEEEEEEEEvNT_6ParamsE$_ZN4cute5tupleIJNS0_IJNS0_IJNS_1CILi2EEES2_S2_EEES2_NS0_IJS2_S2_EEEEEENS0_IJNS0_IJNS1_ILi1EEENS1_ILi512EEEiEEENS1_ILi4096EEENS0_IJiiEEEEEEEEC2ERKS5_RKSB_) ;  /* 0xffff6ca000007944 */ /* 0x024fea0003c3ffff */
[----:B------:R1:W5:Y:S04]  /*13e00*/  LDL R4, [R1+0x760] ;  /* 0x0007600001047983 */ /* 0x0003680000100800 */
[----:B------:R1:W5:Y:S01]  /*13e10*/  LDL.64 R2, [R1+0x758] ;  /* 0x0007580001027983 */ /* 0x0003620000100a00 */
[----:B------:R-:W-:Y:S01]  /*13e20*/  LEA.HI R6, R13, R13, RZ, 0x1d ;  /* 0x0000000d0d067211 */ /* 0x000fe200078fe8ff */
[----:B------:R-:W-:-:S04]  /*13e30*/  IMAD.MOV.U32 R5, RZ, RZ, R48 ;  /* 0x000000ffff057224 */ /* 0x000fc800078e0030 */
[----:B------:R-:W-:Y:S01]  /*13e40*/  IMAD.U32 R8, R11, 0x2, R6 ;  /* 0x000000020b087824 */ /* 0x000fe200078e0006 */
[----:B------:R-:W-:-:S04]  /*13e50*/  MOV R6, 0x13e80 ;  /* 0x00013e8000067802 */ /* 0x000fc80000000f00 */
[----:B------:R1:W-:Y:S03]  /*13e60*/  STL [R1+0x11e4], R8 ;  /* 0x0011e40801007387 */ /* 0x0003e60000100800 */
[----:B-1---5:R-:W-:Y:S05]  /*13e70*/  CALL.REL.NOINC `($_ZN7cutlass13device_kernelIN5flash19enable_sm80_to_sm89INS1_16FlashAttnBwdSm80INS1_25CollectiveMainloopBwdSm80ILi2ELi2EN4cute5tupleIJNS5_1CILi128EEES8_NS7_ILi64EEEEEENS_10bfloat16_tEfNS_4arch4Sm80ELb1ELb0ELb1ELb1ELb0ELb0ELb0ELb0ELi2ELi4ELi4ELi4ELb0EEENS1_24CollectiveEpilogueBwdGQAISA_fSD_Li256ELb1ELb0EEENS1_25SingleTileBwdLPTSchedulerILb1ELi128ELb0EEEEEEEEEvNT_6ParamsE$_ZN4cute3eso3ESOILb0ELb0EJNS_6LayoutINS_5tupleIJNS3_IJNS_1CILi2EEES5_S5_EEES5_NS3_IJS5_S5_EEEEEENS3_IJNS3_IJNS4_ILi1EEENS4_ILi512EEEiEEENS4_ILi4096EEENS3_IJiiEEEEEEEEjEEC2ERKSF_RKj) ;  /* 0xffff284000007944 */ /* 0x022fea0003c3ffff */
[----:B------:R-:W2:Y:S04]  /*13e80*/  LDL.64 R58, [R1+0x760] ;  /* 0x00076000013a7983 */ /* 0x000ea80000100a00 */
[----:B-1----:R1:W5:Y:S01]  /*13e90*/  LDL.64 R4, [R1+0x758] ;  /* 0x0007580001047983 */ /* 0x0023620000100a00 */
[----:B------:R-:W-:Y:S02]  /*13ea0*/  MOV R9, R23 ;  /* 0x0000001700097202 */ /* 0x000fe40000000f00 */
[----:B------:R-:W-:Y:S01]  /*13eb0*/  MOV R8, 0x13ee0 ;  /* 0x00013ee000087802 */ /* 0x000fe20000000f00 */
[----:B--2---:R-:W-:-:S04]  /*13ec0*/  IMAD.WIDE.U32 R2, R59, 0x2, R56 ;  /* 0x000000023b027825 */ /* 0x004fc800078e0038 */
[----:B-1---5:R-:W-:Y:S05]  /*13ed0*/  CALL.REL.NOINC `($_ZN7cutlass13device_kernelIN5flash19enable_sm80_to_sm89INS1_16FlashAttnBwdSm80INS1_25CollectiveMainloopBwdSm80ILi2ELi2EN4cute5tupleIJNS5_1CILi128EEES8_NS7_ILi64EEEEEENS_10bfloat16_tEfNS_4arch4Sm80ELb1ELb0ELb1ELb1ELb0ELb0ELb0ELb0ELi2ELi4ELi4ELi4ELb0EEENS1_24CollectiveEpilogueBwdGQAISA_fSD_Li256ELb1ELb0EEENS1_25SingleTileBwdLPTSchedulerILb1ELi128ELb0EEEEEEEEEvNT_6ParamsE$_ZN4cute8smem_ptrIPN7cutlass10bfloat16_tEECI1NS_12iter_adaptorIS3_S4_EEES3_) ;  /* 0xffff742000007944 */ /* 0x022fea0003c3ffff */
[----:B------:R-:W2:Y:S01]  /*13ee0*/  LDL.64 R8, [R1+0x758] ;  /* 0x0007580001087983 */ /* 0x000ea20000100a00 */
[----:B------:R-:W-:Y:S01]  /*13ef0*/  IMAD.MOV.U32 R60, RZ, RZ, R58 ;  /* 0x000000ffff3c7224 */ /* 0x000fe200078e003a */
[----:B-1----:R-:W-:Y:S01]  /*13f00*/  MOV R2, R4 ;  /* 0x0000000400027202 */ /* 0x002fe20000000f00 */
[----:B------:R-:W-:Y:S01]  /*13f10*/  IMAD.MOV.U32 R3, RZ, RZ, R5 ;  /* 0x000000ffff037224 */ /* 0x000fe200078e0005 */
[----:B------:R-:W-:Y:S01]  /*13f20*/  MOV R6, 0x13f50 ;  /* 0x00013f5000067802 */ /* 0x000fe20000000f00 */
[----:B--2---:R1:W-:Y:S04]  /*13f30*/  STL.64 [R1+0x770], R8 ;  /* 0x0007700801007387 */ /* 0x0043e80000100a00 */
[----:B-1----:R-:W-:Y:S05]  /*13f40*/  CALL.REL.NOINC `($_ZN7cutlass13device_kernelIN5flash19enable_sm80_to_sm89INS1_16FlashAttnBwdSm80INS1_25CollectiveMainloopBwdSm80ILi2ELi2EN4cute5tupleIJNS5_1CILi128EEES8_NS7_ILi64EEEEEENS_10bfloat16_tEfNS_4arch4Sm80ELb1ELb0ELb1ELb1ELb0ELb0ELb0ELb0ELi2ELi4ELi4ELi4ELb0EEENS1_24CollectiveEpilogueBwdGQAISA_fSD_Li256ELb1ELb0EEENS1_25SingleTileBwdLPTSchedulerILb1ELi128ELb0EEEEEEEEEvNT_6ParamsE$_ZN4cute3eso3ESOILb0ELb0EJNS_6LayoutINS_5tupleIJNS3_IJNS_1CILi2EEES5_S5_EEES5_NS3_IJS5_S5_EEEEEENS3_IJNS3_IJNS4_ILi1EEENS4_ILi512EEEiEEENS4_ILi4096EEENS3_IJiiEEEEEEEENS_10ViewEngineINS_8smem_ptrIPN7cutlass10bfloat16_tEEEEEEEC2ERKSF_RKSM_) ;  /* 0xffff26e000007944 */ /* 0x002fea0003c3ffff */
[----:B-1----:R1:W5:Y:S04]  /*13f50*/  LDL R5, [R1+0x75c] ;  /* 0x00075c0001057983 */ /* 0x0023680000100800 */
[----:B------:R1:W5:Y:S01]  /*13f60*/  LDL R3, [R1+0x760] ;  /* 0x0007600001037983 */ /* 0x0003620000100800 */
[----:B------:R-:W-:-:S03]  /*13f70*/  MOV R4, 0x13f90 ;  /* 0x00013f9000047802 */ /* 0x000fc60000000f00 */
[----:B-1---5:R-:W-:Y:S05]  /*13f80*/  CALL.REL.NOINC `($_ZN7cutlass13device_kernelIN5flash19enable_sm80_to_sm89INS1_16FlashAttnBwdSm80INS1_25CollectiveMainloopBwdSm80ILi2ELi2EN4cute5tupleIJNS5_1CILi128EEES8_NS7_ILi64EEEEEENS_10bfloat16_tEfNS_4arch4Sm80ELb1ELb0ELb1ELb1ELb0ELb0ELb0ELb0ELi2ELi4ELi4ELi4ELb0EEENS1_24CollectiveEpilogueBwdGQAISA_fSD_Li256ELb1ELb0EEENS1_25SingleTileBwdLPTSchedulerILb1ELi128ELb0EEEEEEEEEvNT_6ParamsE$_ZZN4cute4takeILi1ELi3ENS_5tupleIJNS1_IJNS_1CILi1EEENS2_ILi512EEEiEEENS2_ILi4096EEENS1_IJiiEEEEEEEEDaRKT1_ENKUlDpRKT_E_clIJS6_S7_EEEDaSF_) ;  /* 0xffff8a2000007944 */ /* 0x022fea0003c3ffff */
[----:B------:R-:W-:Y:S02]  /*13f90*/  MOV R4, 0x13fb0 ;  /* 0x00013fb000047802 */ /* 0x000fe40000000f00 */
[----:B-1---5:R-:W-:Y:S05]  /*13fa0*/  CALL.REL.NOINC `($_ZN7cutlass13device_kernelIN5flash19enable_sm80_to_sm89INS1_16FlashAttnBwdSm80INS1_25CollectiveMainloopBwdSm80ILi2ELi2EN4cute5tupleIJNS5_1CILi128EEES8_NS7_ILi64EEEEEENS_10bfloat16_tEfNS_4arch4Sm80ELb1ELb0ELb1ELb1ELb0ELb0ELb0ELb0ELi2ELi4ELi4ELi4ELb0EEENS1_24CollectiveEpilogueBwdGQAISA_fSD_Li256ELb1ELb0EEENS1_25SingleTileBwdLPTSchedulerILb1ELi128ELb0EEEEEEEEEvNT_6ParamsE$_ZZN4cute16flatten_to_tupleINS_5tupleIJNS_1CILi4096EEENS1_IJiiEEEEEEEEDaRKT_ENKUlRKT_E_clIS4_EEDaSB_) ;  /* 0xffff875000007944 */ /* 0x022fea0003c3ffff */
[----:B------:R1:W-:Y:S01]  /*13fb0*/  STL.64 [R1+0x758], R2 ;  /* 0x0007580201007387 */ /* 0x0003e20000100a00 */
[----:B------:R-:W-:-:S02]  /*13fc0*/  MOV R56, R23 ;  /* 0x0000001700387202 */ /* 0x000fc40000000f00 */
[----:B------:R-:W-:Y:S02]  /*13fd0*/  MOV R4, 0x13ff0 ;  /* 0x00013ff000047802 */ /* 0x000fe40000000f00 */
[----:B-1----:R-:W-:Y:S05]  /*13fe0*/  CALL.REL.NOINC `($_ZN7cutlass13device_kernelIN5flash19enable_sm80_to_sm89INS1_16FlashAttnBwdSm80INS1_25CollectiveMainloopBwdSm80ILi2ELi2EN4cute5tupleIJNS5_1CILi128EEES8_NS7_ILi64EEEEEENS_10bfloat16_tEfNS_4arch4Sm80ELb1ELb0ELb1ELb1ELb0ELb0ELb0ELb0ELi2ELi4ELi4ELi4ELb0EEENS1_24CollectiveEpilogueBwdGQAISA_fSD_Li256ELb1ELb0EEENS1_25SingleTileBwdLPTSchedulerILb1ELi128ELb0EEEEEEEEEvNT_6ParamsE$_ZZN4cute12filter_tupleINS_5tupleIJNS_1CILi4096EEENS1_IJiiEEEEEEZNS_16flatten_to_tupleIS5_EEDaRKT_EUlRKT_E_EEDaS9_OT0_ENKUlDpSC_E_clIJNS1_IJS3_EEES4_EEEDaSG_) ;  /* 0xffff7dc000007944 */ /* 0x002fea0003c3ffff */
        /* <DEDUP_REMOVED lines=14> */
[----:B--2--5:R-:W-:Y:S05]  /*140d0*/  CALL.REL.NOINC `($_ZN7cutlass13device_kernelIN5flash19enable_sm80_to_sm89INS1_16FlashAttnBwdSm80INS1_25CollectiveMainloopBwdSm80ILi2ELi2EN4cute5tupleIJNS5_1CILi128EEES8_NS7_ILi64EEEEEENS_10bfloat16_tEfNS_4arch4Sm80ELb1ELb0ELb1ELb1ELb0ELb0ELb0ELb0ELi2ELi4ELi4ELi4ELb0EEENS1_24CollectiveEpilogueBwdGQAISA_fSD_Li256ELb1ELb0EEENS1_25SingleTileBwdLPTSchedulerILb1ELi128ELb0EEEEEEEEEvNT_6ParamsE$_ZN4cute3eso3ESOILb1ELb0EJNS_14ComposedLayoutINS_7SwizzleILi3ELi3ELi3EEENS_1CILi0EEENS_6LayoutINS_5tupleIJNS8_IJNS8_IJNS5_ILi4EEENS5_ILi8EEEEEENS8_IJNS5_ILi2EEENS5_ILi1EEEEEEEEENS8_IJNS8_IJSC_SC_EEENS8_IJSA_S9_EEEEEEEEENS8_IJNS8_IJNS8_IJSC_NS5_ILi64EEEEEENS8_IJNS5_ILi512EEES6_EEEEEENS8_IJNS8_IJSD_SA_EEENS8_IJNS5_ILi1024EEENS5_ILi16EEEEEEEEEEEEEEEENS_10ViewEngineINS_8smem_ptrIPN7cutlass10bfloat16_tEEEEEEEC2ERKSW_RKS13_) ;  /* 0xffff36f000007944 */ /* 0x024fea0003c3ffff */
        /* <DEDUP_REMOVED lines=29> */
[----:B-12--5:R-:W-:Y:S05]  /*142b0*/  CALL.REL.NOINC `($_ZN7cutlass13device_kernelIN5flash19enable_sm80_to_sm89INS1_16FlashAttnBwdSm80INS1_25CollectiveMainloopBwdSm80ILi2ELi2EN4cute5tupleIJNS5_1CILi128EEES8_NS7_ILi64EEEEEENS_10bfloat16_tEfNS_4arch4Sm80ELb1ELb0ELb1ELb1ELb0ELb0ELb0ELb0ELi2ELi4ELi4ELi4ELb0EEENS1_24CollectiveEpilogueBwdGQAISA_fSD_Li256ELb1ELb0EEENS1_25SingleTileBwdLPTSchedulerILb1ELi128ELb0EEEEEEEEEvNT_6ParamsE$_ZZN4cute7idx2crdINS_5tupleIJiiNS_1CILi0EEEEEENS1_IJNS1_IJNS2_ILi4EEENS2_ILi8EEEEEENS2_ILi2EEENS2_ILi1EEEEEEEEDaRKT_RKT0_ENKUlRKT_RKT0_E_clIiS7_EEDaSJ_SM_) ;  /* 0xffffb07000007944 */ /* 0x026fea0003c3ffff */
[----:B------:R-:W-:Y:S02]  /*142c0*/  MOV R2, 0x142e0 ;  /* 0x000142e000027802 */ /* 0x000fe40000000f00 */
[----:B-1----:R-:W-:Y:S05]  /*142d0*/  CALL.REL.NOINC `($_ZN7cutlass13device_kernelIN5flash19enable_sm80_to_sm89INS1_16FlashAttnBwdSm80INS1_25CollectiveMainloopBwdSm80ILi2ELi2EN4cute5tupleIJNS5_1CILi128EEES8_NS7_ILi64EEEEEENS_10bfloat16_tEfNS_4arch4Sm80ELb1ELb0ELb1ELb1ELb0ELb0ELb0ELb0ELi2ELi4ELi4ELi4ELb0EEENS1_24CollectiveEpilogueBwdGQAISA_fSD_Li256ELb1ELb0EEENS1_25SingleTileBwdLPTSchedulerILb1ELi128ELb0EEEEEEEEEvNT_6ParamsE$_ZZN4cute7idx2crdINS_5tupleIJiiNS_1CILi0EEEEEENS1_IJNS1_IJNS2_ILi4EEENS2_ILi8EEEEEENS2_ILi2EEENS2_ILi1EEEEEEEEDaRKT_RKT0_ENKUlRKT_RKT0_E_clIiS8_EEDaSJ_SM_) ;  /* 0xffffb47000007944 */ /* 0x002fea0003c3ffff */
[----:B------:R1:W-:Y:S01]  /*142e0*/  STL [R1+0x758], R6 ;  /* 0x0007580601007387 */ /* 0x0003e20000100800 */
[----:B------:R-:W-:-:S02]  /*142f0*/  MOV R2, R23 ;  /* 0x0000001700027202 */ /* 0x000fc40000000f00 */
[----:B------:R-:W-:Y:S02]  /*14300*/  MOV R70, 0x14320 ;  /* 0x0001432000467802 */ /* 0x000fe40000000f00 */
[----:B-1----:R-:W-:Y:S05]  /*14310*/  CALL.REL.NOINC `($_ZN7cutlass13device_kernelIN5flash19enable_sm80_to_sm89INS1_16FlashAttnBwdSm80INS1_25CollectiveMainloopBwdSm80ILi2ELi2EN4cute5tupleIJNS5_1CILi128EEES8_NS7_ILi64EEEEEENS_10bfloat16_tEfNS_4arch4Sm80ELb1ELb0ELb1ELb1ELb0ELb0ELb0ELb0ELi2ELi4ELi4ELi4ELb0EEENS1_24CollectiveEpilogueBwdGQAISA_fSD_Li256ELb1ELb0EEENS1_25SingleTileBwdLPTSchedulerILb1ELi128ELb0EEEEEEEEEvNT_6ParamsE$_ZZN4cute9transformINS_5tupleIJiiNS_1CILi0EEEEEENS1_IJNS1_IJNS2_ILi4EEENS2_ILi8EEEEEENS2_ILi2EEENS2_ILi1EEEEEEZNS_7idx2crdIS4_SA_EEDaRKT_RKT0_EUlRKT_RKT0_E_EEDaSE_SH_OT1_ENKUlDpSK_E_clIJNS1_IJiiEEEiS3_EEEDaSR_) ;  /* 0xffffbb5000007944 */ /* 0x002fea0003c3ffff */
[----:B------:R-:W-:Y:S02]  /*14320*/  MOV R6, 0x14340 ;  /* 0x0001434000067802 */ /* 0x000fe40000000f00 */
[----:B--2--5:R-:W-:Y:S05]  /*14330*/  CALL.REL.NOINC `($_ZN7cutlass13device_kernelIN5flash19enable_sm80_to_sm89INS1_16FlashAttnBwdSm80INS1_25CollectiveMainloopBwdSm80ILi2ELi2EN4cute5tupleIJNS5_1CILi128EEES8_NS7_ILi64EEEEEENS_10bfloat16_tEfNS_4arch4Sm80ELb1ELb0ELb1ELb1ELb0ELb0ELb0ELb0ELi2ELi4ELi4ELi4ELb0EEENS1_24CollectiveEpilogueBwdGQAISA_fSD_Li256ELb1ELb0EEENS1_25SingleTileBwdLPTSchedulerILb1ELi128ELb0EEEEEEEEEvNT_6ParamsE$_ZZN4cute13to_mixed_bitsINS_5tupleIJNS1_IJNS_1CILi4EEENS2_ILi8EEEEEENS2_ILi2EEENS2_ILi1EEEEEENS1_IJNS1_IJNS2_ILi0EEENS2_ILi64EEEEEES9_S9_EEENS1_IJNS1_IJiiEEEiS9_EEEEEDaRKT_RKT0_RKT1_ENKUlRKT_RKT0_RKT1_E_clIS5_SB_SD_EEDaSQ_ST_SW_) ;  /* 0xffff7c4000007944 */ /* 0x024fea0003c3ffff */
[----:B------:R-:W-:Y:S02]  /*14340*/  MOV R2, 0x14360 ;  /* 0x0001436000027802 */ /* 0x000fe40000000f00 */
[----:B------:R-:W-:Y:S05]  /*14350*/  CALL.REL.NOINC `($_ZN7cutlass13device_kernelIN5flash19enable_sm80_to_sm89INS1_16FlashAttnBwdSm80INS1_25CollectiveMainloopBwdSm80ILi2ELi2EN4cute5tupleIJNS5_1CILi128EEES8_NS7_ILi64EEEEEENS_10bfloat16_tEfNS_4arch4Sm80ELb1ELb0ELb1ELb1ELb0ELb0ELb0ELb0ELi2ELi4ELi4ELi4ELb0EEENS1_24CollectiveEpilogueBwdGQAISA_fSD_Li256ELb1ELb0EEENS1_25SingleTileBwdLPTSchedulerILb1ELi128ELb0EEEEEEEEEvNT_6ParamsE$_ZZN4cute13to_mixed_bitsINS_5tupleIJNS1_IJNS_1CILi4EEENS2_ILi8EEEEEENS2_ILi2EEENS2_ILi1EEEEEENS1_IJNS1_IJNS2_ILi0EEENS2_ILi64EEEEEES9_S9_EEENS1_IJNS1_IJiiEEEiS9_EEEEEDaRKT_RKT0_RKT1_ENKUlDpRKT_E_clIJNS_9MixedBitsILj0ELj448EEENS2_ILj0EEESW_EEEDaSR_) ;  /* 0xffff7bf000007944 */ /* 0x000fea0003c3ffff */
        /* <DEDUP_REMOVED lines=52> */
[----:B------:R-:W-:Y:S01]  /*146a0*/  IMAD.MOV.U32 R8, RZ, RZ, R2 ;  /* 0x000000ffff087224 */ /* 0x000fe200078e0002 */
[----:B------:R-:W-:Y:S01]  /*146b0*/  MOV R2, R22 ;  /* 0x0000001600027202 */ /* 0x000fe20000000f00 */
[----:B------:R-:W-:Y:S01]  /*146c0*/  IMAD.MOV.U32 R10, RZ, RZ, R50 ;  /* 0x000000ffff0a7224 */ /* 0x000fe200078e0032 */
[----:B------:R-:W-:-:S02]  /*146d0*/  MOV R9, R42 ;  /* 0x0000002a00097202 */ /* 0x000fc40000000f00 */
[----:B------:R-:W-:Y:S01]  /*146e0*/  MOV R6, 0x14710 ;  /* 0x0001471000067802 */ /* 0x000fe20000000f00 */
[----:B--2---:R1:W-:Y:S04]  /*146f0*/  STL.64 [R1+0x788], R4 ;  /* 0x0007880401007387 */ /* 0x0043e80000100a00 */
[----:B-1----:R-:W-:Y:S05]  /*14700*/  CALL.REL.NOINC `($_ZN7cutlass13device_kernelIN5flash19enable_sm80_to_sm89INS1_16FlashAttnBwdSm80INS1_25CollectiveMainloopBwdSm80ILi2ELi2EN4cute5tupleIJNS5_1CILi128EEES8_NS7_ILi64EEEEEENS_10bfloat16_tEfNS_4arch4Sm80ELb1ELb0ELb1ELb1ELb0ELb0ELb0ELb0ELi2ELi4ELi4ELi4ELb0EEENS1_24CollectiveEpilogueBwdGQAISA_fSD_Li256ELb1ELb0EEENS1_25SingleTileBwdLPTSchedulerILb1ELi128ELb0EEEEEEEEEvNT_6ParamsE$_ZN4cute3eso3ESOILb0ELb0EJiiiNS_1CILi72EEENS2_ILi512EEEEEC2ERKiS7_S7_RKS3_RKS4_) ;  /* 0xffff2a6000007944 */ /* 0x002fea0003c3ffff */
        /* <DEDUP_REMOVED lines=23> */
[----:B-1----:R-:W-:Y:S05]  /*14880*/  CALL.REL.NOINC `($_ZN7cutlass13device_kernelIN5flash19enable_sm80_to_sm89INS1_16FlashAttnBwdSm80INS1_25CollectiveMainloopBwdSm80ILi2ELi2EN4cute5tupleIJNS5_1CILi128EEES8_NS7_ILi64EEEEEENS_10bfloat16_tEfNS_4arch4Sm80ELb1ELb0ELb1ELb1ELb0ELb0ELb0ELb0ELi2ELi4ELi4ELi4ELb0EEENS1_24CollectiveEpilogueBwdGQAISA_fSD_Li256ELb1ELb0EEENS1_25SingleTileBwdLPTSchedulerILb1ELi128ELb0EEEEEEEEEvNT_6ParamsE$_ZZN4cute6detail16composition_implINS_5tupleIJNS_1CILi8EEENS3_ILi2EEES5_S5_S4_S5_EEENS2_IJNS3_ILi1EEEiiiNS3_ILi72EEENS3_ILi512EEEEEENS2_IJNS2_IJS5_S5_EEES4_NS3_ILi4EEEEEENS2_IJNS2_IJS7_S4_EEENS3_ILi1024EEENS3_ILi16EEEEEEEEDaRKT_RKT0_RKT1_RKT2_ENKUlRKT_RKT0_E_clISB_SE_EEDaSW_SZ_) ;  /* 0xffff8f5000007944 */ /* 0x002fea0003c3ffff */
[----:B------:R-:W-:Y:S01]  /*14890*/  IMAD.MOV.U32 R2, RZ, RZ, R45 ;  /* 0x000000ffff027224 */ /* 0x000fe200078e002d */
[----:B------:R-:W-:Y:S01]  /*148a0*/  MOV R45, R44 ;  /* 0x0000002c002d7202 */ /* 0x000fe20000000f00 */
[----:B------:R-:W-:Y:S01]  /*148b0*/  IMAD.MOV.U32 R4, RZ, RZ, R12 ;  /* 0x000000ffff047224 */ /* 0x000fe200078e000c */
[----:B------:R-:W-:Y:S02]  /*148c0*/  MOV R44, 0x148e0 ;  /* 0x000148e0002c7802 */ /* 0x000fe40000000f00 */
[----:B-1---5:R-:W-:Y:S05]  /*148d0*/  CALL.REL.NOINC `($_ZN7cutlass13device_kernelIN5flash19enable_sm80_to_sm89INS1_16FlashAttnBwdSm80INS1_25CollectiveMainloopBwdSm80ILi2ELi2EN4cute5tupleIJNS5_1CILi128EEES8_NS7_ILi64EEEEEENS_10bfloat16_tEfNS_4arch4Sm80ELb1ELb0ELb1ELb1ELb0ELb0ELb0ELb0ELi2ELi4ELi4ELi4ELb0EEENS1_24CollectiveEpilogueBwdGQAISA_fSD_Li256ELb1ELb0EEENS1_25SingleTileBwdLPTSchedulerILb1ELi128ELb0EEEEEEEEEvNT_6ParamsE$_ZZN4cute6detail16composition_implINS_5tupleIJNS_1CILi8EEENS3_ILi2EEES5_S5_S4_S5_EEENS2_IJNS3_ILi1EEEiiiNS3_ILi72EEENS3_ILi512EEEEEENS2_IJNS2_IJS5_S5_EEES4_NS3_ILi4EEEEEENS2_IJNS2_IJS7_S4_EEENS3_ILi1024EEENS3_ILi16EEEEEEEEDaRKT_RKT0_RKT1_RKT2_ENKUlRKT_RKT0_E_clISC_SG_EEDaSW_SZ_) ;  /* 0xffff8fe000007944 */ /* 0x022fea0003c3ffff */
[----:B-----5:R2:W-:Y:S01]  /*148e0*/  STL.64 [R1+0x770], R2 ;  /* 0x0007700201007387 */ /* 0x0205e20000100a00 */
[----:B------:R-:W-:-:S03]  /*148f0*/  MOV R4, 0x14910 ;  /* 0x0001491000047802 */ /* 0x000fc60000000f00 */
[----:B-12---:R-:W-:Y:S05]  /*14900*/  CALL.REL.NOINC `($_ZN7cutlass13device_kernelIN5flash19enable_sm80_to_sm89INS1_16FlashAttnBwdSm80INS1_25CollectiveMainloopBwdSm80ILi2ELi2EN4cute5tupleIJNS5_1CILi128EEES8_NS7_ILi64EEEEEENS_10bfloat16_tEfNS_4arch4Sm80ELb1ELb0ELb1ELb1ELb0ELb0ELb0ELb0ELi2ELi4ELi4ELi4ELb0EEENS1_24CollectiveEpilogueBwdGQAISA_fSD_Li256ELb1ELb0EEENS1_25SingleTileBwdLPTSchedulerILb1ELi128ELb0EEEEEEEEEvNT_6ParamsE$_ZN4cute3eso3ESOILb0ELb0EJNS_5tupleIJNS_1CILi1EEEiEEENS3_ILi1024EEENS2_IJiiEEEEEC2ERKS5_RKS6_RKS7_) ;  /* 0xffff170000007944 */ /* 0x006fea0003c3ffff */
[----:B------:R2:W5:Y:S04]  /*14910*/  LDL R5, [R1+0x760] ;  /* 0x0007600001057983 */ /* 0x0005680000100800 */
[----:B-1----:R2:W5:Y:S01]  /*14920*/  LDL.64 R2, [R1+0x758] ;  /* 0x0007580001027983 */ /* 0x0025620000100a00 */
[----:B------:R-:W-:-:S03]  /*14930*/  MOV R6, 0x14950 ;  /* 0x0001495000067802 */ /* 0x000fc60000000f00 */
[----:B--2--5:R-:W-:Y:S05]  /*14940*/  CALL.REL.NOINC `($_ZN7cutlass13device_kernelIN5flash19enable_sm80_to_sm89INS1_16FlashAttnBwdSm80INS1_25CollectiveMainloopBwdSm80ILi2ELi2EN4cute5tupleIJNS5_1CILi128EEES8_NS7_ILi64EEEEEENS_10bfloat16_tEfNS_4arch4Sm80ELb1ELb0ELb1ELb1ELb0ELb0ELb0ELb0ELi2ELi4ELi4ELi4ELb0EEENS1_24CollectiveEpilogueBwdGQAISA_fSD_Li256ELb1ELb0EEENS1_25SingleTileBwdLPTSchedulerILb1ELi128ELb0EEEEEEEEEvNT_6ParamsE$_ZN4cute5tupleIJNS0_IJNS0_IJNS_1CILi2EEES2_EEENS1_ILi8EEES3_EEENS0_IJNS0_IJNS1_ILi1EEEiEEENS1_ILi1024EEENS0_IJiiEEEEEEEEC2ERKS5_RKSA_) ;  /* 0xffff603000007944 */ /* 0x024fea0003c3ffff */
[----:B-1----:R1:W5:Y:S04]  /*14950*/  LDL R4, [R1+0x760] ;  /* 0x0007600001047983 */ /* 0x0023680000100800 */
[----:B------:R1:W5:Y:S01]  /*14960*/  LDL.64 R2, [R1+0x758] ;  /* 0x0007580001027983 */ /* 0x0003620000100a00 */
[----:B------:R-:W-:Y:S01]  /*14970*/  LEA.HI R6, R13, R13, RZ, 0x1d ;  /* 0x0000000d0d067211 */ /* 0x000fe200078fe8ff */
[----:B------:R-:W-:-:S04]  /*14980*/  IMAD.MOV.U32 R12, RZ, RZ, R48 ;  /* 0x000000ffff0c7224 */ /* 0x000fc800078e0030 */
[----:B------:R-:W-:Y:S01]  /*14990*/  IMAD.U32 R8, R11, 0x2, R6 ;  /* 0x000000020b087824 */ /* 0x000fe200078e0006 */
[----:B------:R-:W-:-:S04]  /*149a0*/  MOV R6, 0x149d0 ;  /* 0x000149d000067802 */ /* 0x000fc80000000f00 */
[----:B------:R1:W-:Y:S03]  /*149b0*/  STL [R1+0x11e4], R8 ;  /* 0x0011e40801007387 */ /* 0x0003e60000100800 */
[----:B-1---5:R-:W-:Y:S05]  /*149c0*/  CALL.REL.NOINC `($_ZN7cutlass13device_kernelIN5flash19enable_sm80_to_sm89INS1_16FlashAttnBwdSm80INS1_25CollectiveMainloopBwdSm80ILi2ELi2EN4cute5tupleIJNS5_1CILi128EEES8_NS7_ILi64EEEEEENS_10bfloat16_tEfNS_4arch4Sm80ELb1ELb0ELb1ELb1ELb0ELb0ELb0ELb0ELi2ELi4ELi4ELi4ELb0EEENS1_24CollectiveEpilogueBwdGQAISA_fSD_Li256ELb1ELb0EEENS1_25SingleTileBwdLPTSchedulerILb1ELi128ELb0EEEEEEEEEvNT_6ParamsE$_ZN4cute3eso3ESOILb0ELb0EJNS_6LayoutINS_5tupleIJNS3_IJNS_1CILi2EEES5_EEENS4_ILi8EEES6_EEENS3_IJNS3_IJNS4_ILi1EEEiEEENS4_ILi1024EEENS3_IJiiEEEEEEEEjEEC2ERKSE_RKj) ;  /* 0xffff196000007944 */ /* 0x022fea0003c3ffff */
[----:B------:R-:W2:Y:S04]  /*149d0*/  LDL.64 R12, [R1+0x760] ;  /* 0x00076000010c7983 */ /* 0x000ea80000100a00 */
[----:B-1----:R1:W5:Y:S01]  /*149e0*/  LDL.64 R4, [R1+0x758] ;  /* 0x0007580001047983 */ /* 0x0023620000100a00 */
[----:B------:R-:W-:Y:S02]  /*149f0*/  MOV R9, R23 ;  /* 0x0000001700097202 */ /* 0x000fe40000000f00 */
[----:B------:R-:W-:Y:S01]  /*14a00*/  MOV R8, 0x14a30 ;  /* 0x00014a3000087802 */ /* 0x000fe20000000f00 */
[----:B--2---:R-:W-:-:S04]  /*14a10*/  IMAD.WIDE.U32 R2, R13, 0x2, R58 ;  /* 0x000000020d027825 */ /* 0x004fc800078e003a */
[----:B-1---5:R-:W-:Y:S05]  /*14a20*/  CALL.REL.NOINC `($_ZN7cutlass13device_kernelIN5flash19enable_sm80_to_sm89INS1_16FlashAttnBwdSm80INS1_25CollectiveMainloopBwdSm80ILi2ELi2EN4cute5tupleIJNS5_1CILi128EEES8_NS7_ILi64EEEEEENS_10bfloat16_tEfNS_4arch4Sm80ELb1ELb0ELb1ELb1ELb0ELb0ELb0ELb0ELi2ELi4ELi4ELi4ELb0EEENS1_24CollectiveEpilogueBwdGQAISA_fSD_Li256ELb1ELb0EEENS1_25SingleTileBwdLPTSchedulerILb1ELi128ELb0EEEEEEEEEvNT_6ParamsE$_ZN4cute8smem_ptrIPN7cutlass10bfloat16_tEECI1NS_12iter_adaptorIS3_S4_EEES3_) ;  /* 0xffff68d000007944 */ /* 0x022fea0003c3ffff */
[----:B-1----:R-:W2:Y:S01]  /*14a30*/  LDL.64 R2, [R1+0x758] ;  /* 0x0007580001027983 */ /* 0x002ea20000100a00 */
[----:B------:R-:W-:-:S03]  /*14a40*/  MOV R6, 0x14a70 ;  /* 0x00014a7000067802 */ /* 0x000fc60000000f00 */
[----:B--2---:R1:W-:Y:S04]  /*14a50*/  STL.64 [R1+0x770], R2 ;  /* 0x0007700201007387 */ /* 0x0043e80000100a00 */
[----:B-1----:R-:W-:Y:S05]  /*14a60*/  CALL.REL.NOINC `($_ZN7cutlass13device_kernelIN5flash19enable_sm80_to_sm89INS1_16FlashAttnBwdSm80INS1_25CollectiveMainloopBwdSm80ILi2ELi2EN4cute5tupleIJNS5_1CILi128EEES8_NS7_ILi64EEEEEENS_10bfloat16_tEfNS_4arch4Sm80ELb1ELb0ELb1ELb1ELb0ELb0ELb0ELb0ELi2ELi4ELi4ELi4ELb0EEENS1_24CollectiveEpilogueBwdGQAISA_fSD_Li256ELb1ELb0EEENS1_25SingleTileBwdLPTSchedulerILb1ELi128ELb0EEEEEEEEEvNT_6ParamsE$_ZN4cute3eso3ESOILb0ELb0EJNS_6LayoutINS_5tupleIJNS3_IJNS_1CILi2EEES5_EEENS4_ILi8EEES6_EEENS3_IJNS3_IJNS4_ILi1EEEiEEENS4_ILi1024EEENS3_IJiiEEEEEEEENS_10ViewEngineINS_8smem_ptrIPN7cutlass10bfloat16_tEEEEEEEC2ERKSE_RKSL_) ;  /* 0xffff184000007944 */ /* 0x002fea0003c3ffff */
[----:B-1----:R1:W5:Y:S04]  /*14a70*/  LDL R5, [R1+0x75c] ;  /* 0x00075c0001057983 */ /* 0x0023680000100800 */
[----:B------:R1:W5:Y:S01]  /*14a80*/  LDL R3, [R1+0x760] ;  /* 0x0007600001037983 */ /* 0x0003620000100800 */
[----:B------:R-:W-:-:S03]  /*14a90*/  MOV R4, 0x14ab0 ;  /* 0x00014ab000047802 */ /* 0x000fc60000000f00 */
[----:B-1---5:R-:W-:Y:S05]  /*14aa0*/  CALL.REL.NOINC `($_ZN7cutlass13device_kernelIN5flash19enable_sm80_to_sm89INS1_16FlashAttnBwdSm80INS1_25CollectiveMainloopBwdSm80ILi2ELi2EN4cute5tupleIJNS5_1CILi128EEES8_NS7_ILi64EEEEEENS_10bfloat16_tEfNS_4arch4Sm80ELb1ELb0ELb1ELb1ELb0ELb0ELb0ELb0ELi2ELi4ELi4ELi4ELb0EEENS1_24CollectiveEpilogueBwdGQAISA_fSD_Li256ELb1ELb0EEENS1_25SingleTileBwdLPTSchedulerILb1ELi128ELb0EEEEEEEEEvNT_6ParamsE$_ZZN4cute4takeILi1ELi3ENS_5tupleIJNS1_IJNS_1CILi1EEEiEEENS2_ILi1024EEENS1_IJiiEEEEEEEEDaRKT1_ENKUlDpRKT_E_clIJS5_S6_EEEDaSE_) ;  /* 0xffff7f7000007944 */ /* 0x022fea0003c3ffff */
[----:B------:R-:W-:Y:S02]  /*14ab0*/  MOV R4, 0x14ad0 ;  /* 0x00014ad000047802 */ /* 0x000fe40000000f00 */
[----:B-1---5:R-:W-:Y:S05]  /*14ac0*/  CALL.REL.NOINC `($_ZN7cutlass13device_kernelIN5flash19enable_sm80_to_sm89INS1_16FlashAttnBwdSm80INS1_25CollectiveMainloopBwdSm80ILi2ELi2EN4cute5tupleIJNS5_1CILi128EEES8_NS7_ILi64EEEEEENS_10bfloat16_tEfNS_4arch4Sm80ELb1ELb0ELb1ELb1ELb0ELb0ELb0ELb0ELi2ELi4ELi4ELi4ELb0EEENS1_24CollectiveEpilogueBwdGQAISA_fSD_Li256ELb1ELb0EEENS1_25SingleTileBwdLPTSchedulerILb1ELi128ELb0EEEEEEEEEvNT_6ParamsE$_ZZN4cute16flatten_to_tupleINS_5tupleIJNS_1CILi1024EEENS1_IJiiEEEEEEEEDaRKT_ENKUlRKT_E_clIS4_EEDaSB_) ;  /* 0xffff7b5000007944 */ /* 0x022fea0003c3ffff */
[----:B------:R1:W-:Y:S01]  /*14ad0*/  STL.64 [R1+0x758], R2 ;  /* 0x0007580201007387 */ /* 0x0003e20000100a00 */
[----:B------:R-:W-:Y:S02]  /*14ae0*/  MOV R5, R23 ;  /* 0x0000001700057202 */ /* 0x000fe40000000f00 */
[----:B------:R-:W-:Y:S02]  /*14af0*/  MOV R4, 0x14b10 ;  /* 0x00014b1000047802 */ /* 0x000fe40000000f00 */
[----:B-1----:R-:W-:Y:S05]  /*14b00*/  CALL.REL.NOINC `($_ZN7cutlass13device_kernelIN5flash19enable_sm80_to_sm89INS1_16FlashAttnBwdSm80INS1_25CollectiveMainloopBwdSm80ILi2ELi2EN4cute5tupleIJNS5_1CILi128EEES8_NS7_ILi64EEEEEENS_10bfloat16_tEfNS_4arch4Sm80ELb1ELb0ELb1ELb1ELb0ELb0ELb0ELb0ELi2ELi4ELi4ELi4ELb0EEENS1_24CollectiveEpilogueBwdGQAISA_fSD_Li256ELb1ELb0EEENS1_25SingleTileBwdLPTSchedulerILb1ELi128ELb0EEEEEEEEEvNT_6ParamsE$_ZZN4cute12filter_tupleINS_5tupleIJNS_1CILi1024EEENS1_IJiiEEEEEEZNS_16flatten_to_tupleIS5_EEDaRKT_EUlRKT_E_EEDaS9_OT0_ENKUlDpSC_E_clIJNS1_IJS3_EEES4_EEEDaSG_) ;  /* 0xffff6ff000007944 */ /* 0x002fea0003c3ffff */
        /* <DEDUP_REMOVED lines=22> */
[----:B--2--5:R-:W-:Y:S05]  /*14c70*/  CALL.REL.NOINC `($_ZN7cutlass13device_kernelIN5flash19enable_sm80_to_sm89INS1_16FlashAttnBwdSm80INS1_25CollectiveMainloopBwdSm80ILi2ELi2EN4cute5tupleIJNS5_1CILi128EEES8_NS7_ILi64EEEEEENS_10bfloat16_tEfNS_4arch4Sm80ELb1ELb0ELb1ELb1ELb0ELb0ELb0ELb0ELi2ELi4ELi4ELi4ELb0EEENS1_24CollectiveEpilogueBwdGQAISA_fSD_Li256ELb1ELb0EEENS1_25SingleTileBwdLPTSchedulerILb1ELi128ELb0EEEEEEEEEvNT_6ParamsE$_ZN4cute3eso3ESOILb1ELb0EJNS_10UnderscoreES2_S2_iEEC2ERKS2_S5_S5_RKi) ;  /* 0xffff2a2000007944 */ /* 0x024fea0003c3ffff */
[----:B------:R-:W-:Y:S01]  /*14c80*/  ULDC.64 UR4, c[0x0][0x118] ;  /* 0x0000460000047ab9 */ /* 0x000fe20000000a00 */
[----:B------:R2:W5:Y:S04]  /*14c90*/  LDL R7, [R1+0x758] ;  /* 0x0007580001077983 */ /* 0x0005680000100800 */
[----:B------:R2:W5:Y:S04]  /*14ca0*/  LD.E R5, [R10.64] ;  /* 0x000000040a057980 */ /* 0x000568000c101900 */
[----:B-1----:R2:W5:Y:S01]  /*14cb0*/  LD.E R3, [R10.64+0x4] ;  /* 0x000004040a037980 */ /* 0x002562000c101900 */
[----:B------:R-:W-:-:S03]  /*14cc0*/  MOV R4, 0x14ce0 ;  /* 0x00014ce000047802 */ /* 0x000fc60000000f00 */
[----:B--2--5:R-:W-:Y:S05]  /*14cd0*/  CALL.REL.NOINC `($_ZN7cutlass13device_kernelIN5flash19enable_sm80_to_sm89INS1_16FlashAttnBwdSm80INS1_25CollectiveMainloopBwdSm80ILi2ELi2EN4cute5tupleIJNS5_1CILi128EEES8_NS7_ILi64EEEEEENS_10bfloat16_tEfNS_4arch4Sm80ELb1ELb0ELb1ELb1ELb0ELb0ELb0ELb0ELi2ELi4ELi4ELi4ELb0EEENS1_24CollectiveEpilogueBwdGQAISA_fSD_Li256ELb1ELb0EEENS1_25SingleTileBwdLPTSchedulerILb1ELi128ELb0EEEEEEEEEvNT_6ParamsE$_ZZN4cute5sliceINS_5tupleIJNS_10UnderscoreES2_S2_iEEENS1_IJNS1_IJNS_1CILi1EEENS4_ILi0EEEEEENS4_ILi4096EEENS1_IJiiEEENS1_IJS6_NS4_ILi8192EEEEEEEEEEEDaRKT_RKT0_ENKUlRKT_RKT0_E_clIS2_S9_EEDaSL_SO_) ;  /* 0xffff7f0000007944 */ /* 0x024fea0003c3ffff */
[----:B-----5:R2:W-:Y:S01]  /*14ce0*/  STL.64 [R1+0x758], R2 ;  /* 0x0007580201007387 */ /* 0x0205e20000100a00 */
[----:B------:R-:W-:-:S02]  /*14cf0*/  MOV R5, R23 ;  /* 0x0000001700057202 */ /* 0x000fc40000000f00 */
[----:B------:R-:W-:Y:S02]  /*14d00*/  MOV R4, 0x14d20 ;  /* 0x00014d2000047802 */ /* 0x000fe40000000f00 */
[----:B-12---:R-:W-:Y:S05]  /*14d10*/  CALL.REL.NOINC `($_ZN7cutlass13device_kernelIN5flash19enable_sm80_to_sm89INS1_16FlashAttnBwdSm80INS1_25CollectiveMainloopBwdSm80ILi2ELi2EN4cute5tupleIJNS5_1CILi128EEES8_NS7_ILi64EEEEEENS_10bfloat16_tEfNS_4arch4Sm80ELb1ELb0ELb1ELb1ELb0ELb0ELb0ELb0ELi2ELi4ELi4ELi4ELb0EEENS1_24CollectiveEpilogueBwdGQAISA_fSD_Li256ELb1ELb0EEENS1_25SingleTileBwdLPTSchedulerILb1ELi128ELb0EEEEEEEEEvNT_6ParamsE$_ZZN4cute12filter_tupleINS_5tupleIJNS_10UnderscoreES2_S2_iEEENS1_IJNS1_IJNS_1CILi1EEENS4_ILi0EEEEEENS4_ILi4096EEENS1_IJiiEEENS1_IJS6_NS4_ILi8192EEEEEEEEEZNS_5sliceIS3_SC_EEDaRKT_RKT0_EUlRKT_RKT0_E_EEDaSG_SJ_OT1_ENKUlDpSM_E_clIJNS1_IJS7_EEENS1_IJS8_EEENS1_IJS9_EEENS1_IJEEEEEEDaST_) ;  /* 0xffff6af000007944 */ /* 0x006fea0003c3ffff */
[----:B-----5:R-:W-:Y:S02]  /*14d20*/  MOV R8, R3 ;  /* 0x0000000300087202 */ /* 0x020fe40000000f00 */
[----:B------:R-:W-:Y:S02]  /*14d30*/  MOV R4, 0x14d50 ;  /* 0x00014d5000047802 */ /* 0x000fe40000000f00 */
[----:B-1----:R-:W-:Y:S05]  /*14d40*/  CALL.REL.NOINC `($_ZN7cutlass13device_kernelIN5flash19enable_sm80_to_sm89INS1_16FlashAttnBwdSm80INS1_25CollectiveMainloopBwdSm80ILi2ELi2EN4cute5tupleIJNS5_1CILi128EEES8_NS7_ILi64EEEEEENS_10bfloat16_tEfNS_4arch4Sm80ELb1ELb0ELb1ELb1ELb0ELb0ELb0ELb0ELi2ELi4ELi4ELi4ELb0EEENS1_24CollectiveEpilogueBwdGQAISA_fSD_Li256ELb1ELb0EEENS1_25SingleTileBwdLPTSchedulerILb1ELi128ELb0EEEEEEEEEvNT_6ParamsE$_ZN4cute5tupleIJNS0_IJNS0_IJNS_1CILi8EEENS1_ILi1EEEEEENS1_ILi2EEENS0_IJS5_S5_EEEEEENS0_IJNS0_IJS3_NS1_ILi0EEEEEENS1_ILi4096EEENS0_IJiiEEEEEEEEC2ERKS7_RKSC_) ;  /* 0xffff5e2000007944 */ /* 0x002fea0003c3ffff */
[----:B-1----:R1:W5:Y:S01]  /*14d50*/  LDL.64 R2, [R1+0x758] ;  /* 0x0007580001027983 */ /* 0x0023620000100a00 */
[----:B------:R-:W-:Y:S02]  /*14d60*/  SHF.L.U32 R4, R7, 0xd, RZ ;  /* 0x0000000d07047819 */ /* 0x000fe400000006ff */
[----:B------:R-:W-:-:S03]  /*14d70*/  MOV R6, 0x14da0 ;  /* 0x00014da000067802 */ /* 0x000fc60000000f00 */
[----:B------:R1:W-:Y:S04]  /*14d80*/  STL [R1+0x770], R4 ;  /* 0x0007700401007387 */ /* 0x0003e80000100800 */
[----:B-1---5:R-:W-:Y:S05]  /*14d90*/  CALL.REL.NOINC `($_ZN7cutlass13device_kernelIN5flash19enable_sm80_to_sm89INS1_16FlashAttnBwdSm80INS1_25CollectiveMainloopBwdSm80ILi2ELi2EN4cute5tupleIJNS5_1CILi128EEES8_NS7_ILi64EEEEEENS_10bfloat16_tEfNS_4arch4Sm80ELb1ELb0ELb1ELb1ELb0ELb0ELb0ELb0ELi2ELi4ELi4ELi4ELb0EEENS1_24CollectiveEpilogueBwdGQAISA_fSD_Li256ELb1ELb0EEENS1_25SingleTileBwdLPTSchedulerILb1ELi128ELb0EEEEEEEEEvNT_6ParamsE$_ZN4cute3eso3ESOILb0ELb0EJNS_6LayoutINS_5tupleIJNS3_IJNS_1CILi8EEENS4_ILi1EEEEEENS4_ILi2EEENS3_IJS8_S8_EEEEEENS3_IJNS3_IJS6_NS4_ILi0EEEEEENS4_ILi4096EEENS3_IJiiEEEEEEEEiEEC2ERKSG_RKi) ;  /* 0xffff1b8000007944 */ /* 0x022fea0003c3ffff */
[----:B------:R-:W-:Y:S01]  /*14da0*/  ULDC.64 UR4, c[0x0][0x118] ;  /* 0x0000460000047ab9 */ /* 0x000fe20000000a00 */
[----:B-1----:R-:W2:Y:S04]  /*14db0*/  LDL R2, [R1+0x760] ;  /* 0x0007600001027983 */ /* 0x002ea80000100800 */
[----:B------:R-:W2:Y:S04]  /*14dc0*/  LD.E.64 R10, [R10.64+0x8] ;  /* 0x000008040a0a7980 */ /* 0x000ea8000c101b00 */
[----:B------:R1:W5:Y:S01]  /*14dd0*/  LDL.64 R4, [R1+0x758] ;  /* 0x0007580001047983 */ /* 0x0003620000100a00 */
[----:B------:R-:W-:-:S02]  /*14de0*/  MOV R9, R23 ;  /* 0x0000001700097202 */ /* 0x000fc40000000f00 */
[----:B------:R-:W-:Y:S01]  /*14df0*/  MOV R8, 0x14e20 ;  /* 0x00014e2000087802 */ /* 0x000fe20000000f00 */
[----:B--2---:R-:W-:-:S04]  /*14e00*/  IMAD.WIDE R2, R2, 0x2, R10 ;  /* 0x0000000202027825 */ /* 0x004fc800078e020a */
[----:B-1---5:R-:W-:Y:S05]  /*14e10*/  CALL.REL.NOINC `($_ZN7cutlass13device_kernelIN5flash19enable_sm80_to_sm89INS1_16FlashAttnBwdSm80INS1_25CollectiveMainloopBwdSm80ILi2ELi2EN4cute5tupleIJNS5_1CILi128EEES8_NS7_ILi64EEEEEENS_10bfloat16_tEfNS_4arch4Sm80ELb1ELb0ELb1ELb1ELb0ELb0ELb0ELb0ELi2ELi4ELi4ELi4ELb0EEENS1_24CollectiveEpilogueBwdGQAISA_fSD_Li256ELb1ELb0EEENS1_25SingleTileBwdLPTSchedulerILb1ELi128ELb0EEEEEEEEEvNT_6ParamsE$_ZN4cute8smem_ptrIPN7cutlass10bfloat16_tEECI1NS_12iter_adaptorIS3_S4_EEES3_) ;  /* 0xffff64e000007944 */ /* 0x022fea0003c3ffff */
[----:B-1----:R-:W2:Y:S01]  /*14e20*/  LDL.64 R2, [R1+0x758] ;  /* 0x0007580001027983 */ /* 0x002ea20000100a00 */
[----:B------:R-:W-:-:S03]  /*14e30*/  MOV R6, 0x14e60 ;  /* 0x00014e6000067802 */ /* 0x000fc60000000f00 */
[----:B--2---:R1:W-:Y:S04]  /*14e40*/  STL.64 [R1+0x770], R2 ;  /* 0x0007700201007387 */ /* 0x0043e80000100a00 */
[----:B-1----:R-:W-:Y:S05]  /*14e50*/  CALL.REL.NOINC `($_ZN7cutlass13device_kernelIN5flash19enable_sm80_to_sm89INS1_16FlashAttnBwdSm80INS1_25CollectiveMainloopBwdSm80ILi2ELi2EN4cute5tupleIJNS5_1CILi128EEES8_NS7_ILi64EEEEEENS_10bfloat16_tEfNS_4arch4Sm80ELb1ELb0ELb1ELb1ELb0ELb0ELb0ELb0ELi2ELi4ELi4ELi4ELb0EEENS1_24CollectiveEpilogueBwdGQAISA_fSD_Li256ELb1ELb0EEENS1_25SingleTileBwdLPTSchedulerILb1ELi128ELb0EEEEEEEEEvNT_6ParamsE$_ZN4cute3eso3ESOILb0ELb0EJNS_6LayoutINS_5tupleIJNS3_IJNS_1CILi8EEENS4_ILi1EEEEEENS4_ILi2EEENS3_IJS8_S8_EEEEEENS3_IJNS3_IJS6_NS4_ILi0EEEEEENS4_ILi4096EEENS3_IJiiEEEEEEEENS_10ViewEngineINS_8smem_ptrIPN7cutlass10bfloat16_tEEEEEEEC2ERKSG_RKSN_) ;  /* 0xffff1a5000007944 */ /* 0x002fea0003c3ffff */
[----:B------:R2:W5:Y:S04]  /*14e60*/  LDL.64 R54, [R1+0x760] ;  /* 0x0007600001367983 */ /* 0x0005680000100a00 */
[----:B------:R2:W5:Y:S04]  /*14e70*/  LDL.64 R52, [R24+0x30] ;  /* 0x0000300018347983 */ /* 0x0005680000100a00 */
[----:B------:R2:W5:Y:S01]  /*14e80*/  LDL.64 R44, [R1+0x758] ;  /* 0x00075800012c7983 */ /* 0x0005620000100a00 */
[----:B------:R-:W-:Y:S01]  /*14e90*/  IMAD.MOV.U32 R6, RZ, RZ, R16 ;  /* 0x000000ffff067224 */ /* 0x000fe200078e0010 */
[----:B-1----:R-:W-:-:S02]  /*14ea0*/  MOV R3, R17 ;  /* 0x0000001100037202 */ /* 0x002fc40000000f00 */
[----:B------:R-:W-:Y:S02]  /*14eb0*/  MOV R4, 0x14ed0 ;  /* 0x00014ed000047802 */ /* 0x000fe40000000f00 */
[----:B--2--5:R-:W-:Y:S05]  /*14ec0*/  CALL.REL.NOINC `($_ZN7cutlass13device_kernelIN5flash19enable_sm80_to_sm89INS1_16FlashAttnBwdSm80INS1_25CollectiveMainloopBwdSm80ILi2ELi2EN4cute5tupleIJNS5_1CILi128EEES8_NS7_ILi64EEEEEENS_10bfloat16_tEfNS_4arch4Sm80ELb1ELb0ELb1ELb1ELb0ELb0ELb0ELb0ELi2ELi4ELi4ELi4ELb0EEENS1_24CollectiveEpilogueBwdGQAISA_fSD_Li256ELb1ELb0EEENS1_25SingleTileBwdLPTSchedulerILb1ELi128ELb0EEEEEEEEEvNT_6ParamsE$_ZN4cute3eso3ESOILb1ELb0EJNS_6LayoutINS_5tupleIJNS3_IJNS_1CILi8EEENS4_ILi1EEEEEENS4_ILi2EEENS4_ILi4EEEEEENS3_IJNS3_IJS6_NS4_ILi0EEEEEES5_NS4_ILi16EEEEEEEENS_10ViewEngineIPN7cutlass10bfloat16_tEEEEEC2ERKSF_RKSK_) ;  /* 0xffff560000007944 */ /* 0x024fea0003c3ffff */
[----:B------:R2:W5:Y:S01]  /*14ed0*/  LDL.64 R50, [R1+0x758] ;  /* 0x0007580001327983 */ /* 0x0005620000100a00 */
[----:B-1----:R-:W-:Y:S01]  /*14ee0*/  IMAD.MOV.U32 R6, RZ, RZ, R14 ;  /* 0x000000ffff067224 */ /* 0x002fe200078e000e */
[----:B------:R-:W-:Y:S02]  /*14ef0*/  MOV R3, R15 ;  /* 0x0000000f00037202 */ /* 0x000fe40000000f00 */
[----:B------:R-:W-:Y:S02]  /*14f00*/  MOV R4, 0x14f20 ;  /* 0x00014f2000047802 */ /* 0x000fe40000000f00 */
[----:B--2--5:R-:W-:Y:S05]  /*14f10*/  CALL.REL.NOINC `($_ZN7cutlass13device_kernelIN5flash19enable_sm80_to_sm89INS1_16FlashAttnBwdSm80INS1_25CollectiveMainloopBwdSm80ILi2ELi2EN4cute5tupleIJNS5_1CILi128EEES8_NS7_ILi64EEEEEENS_10bfloat16_tEfNS_4arch4Sm80ELb1ELb0ELb1ELb1ELb0ELb0ELb0ELb0ELi2ELi4ELi4ELi4ELb0EEENS1_24CollectiveEpilogueBwdGQAISA_fSD_Li256ELb1ELb0EEENS1_25SingleTileBwdLPTSchedulerILb1ELi128ELb0EEEEEEEEEvNT_6ParamsE$_ZN4cute3eso3ESOILb1ELb0EJNS_6LayoutINS_5tupleIJNS3_IJNS_1CILi8EEENS4_ILi1EEEEEENS4_ILi4EEES8_EEENS3_IJNS3_IJS6_NS4_ILi0EEEEEES5_NS4_ILi32EEEEEEEENS_10ViewEngineIPN7cutlass10bfloat16_tEEEEEC2ERKSE_RKSJ_) ;  /* 0xffff57f000007944 */ /* 0x024fea0003c3ffff */
[----:B------:R2:W5:Y:S01]  /*14f20*/  LDL.64 R48, [R1+0x758] ;  /* 0x0007580001307983 */ /* 0x0005620000100a00 */
[----:B------:R-:W-:Y:S01]  /*14f30*/  IMAD.MOV.U32 R9, RZ, RZ, R23 ;  /* 0x000000ffff097224 */ /* 0x000fe200078e0017 */
[----:B-1----:R-:W-:Y:S01]  /*14f40*/  MOV R2, R54 ;  /* 0x0000003600027202 */ /* 0x002fe20000000f00 */
[----:B------:R-:W-:Y:S01]  /*14f50*/  IMAD.MOV.U32 R3, RZ, RZ, R55 ;  /* 0x000000ffff037224 */ /* 0x000fe200078e0037 */
[----:B------:R-:W-:Y:S02]  /*14f60*/  MOV R8, 0x14f80 ;  /* 0x00014f8000087802 */ /* 0x000fe40000000f00 */
[----:B--2--5:R-:W-:Y:S05]  /*14f70*/  CALL.REL.NOINC `($_ZN7cutlass13device_kernelIN5flash19enable_sm80_to_sm89INS1_16FlashAttnBwdSm80INS1_25CollectiveMainloopBwdSm80ILi2ELi2EN4cute5tupleIJNS5_1CILi128EEES8_NS7_ILi64EEEEEENS_10bfloat16_tEfNS_4arch4Sm80ELb1ELb0ELb1ELb1ELb0ELb0ELb0ELb0ELi2ELi4ELi4ELi4ELb0EEENS1_24CollectiveEpilogueBwdGQAISA_fSD_Li256ELb1ELb0EEENS1_25SingleTileBwdLPTSchedulerILb1ELi128ELb0EEEEEEEEEvNT_6ParamsE$_ZN4cute8smem_ptrIPN7cutlass10bfloat16_tEECI1NS_12iter_adaptorIS3_S4_EEES3_) ;  /* 0xffff638000007944 */ /* 0x024fea0003c3ffff */
[----:B-1----:R1:W5:Y:S01]  /*14f80*/  LDL.64 R2, [R1+0x758] ;  /* 0x0007580001027983 */ /* 0x0023620000100a00 */
[----:B------:R-:W-:Y:S02]  /*14f90*/  MOV R66, R23 ;  /* 0x0000001700427202 */ /* 0x000fe40000000f00 */
[----:B------:R-:W-:-:S02]  /*14fa0*/  MOV R6, 0x14fc0 ;  /* 0x00014fc000067802 */ /* 0x000fc40000000f00 */
[----:B-1---5:R-:W-:Y:S05]  /*14fb0*/  CALL.REL.NOINC `($_ZN7cutlass13device_kernelIN5flash19enable_sm80_to_sm89INS1_16FlashAttnBwdSm80INS1_25CollectiveMainloopBwdSm80ILi2ELi2EN4cute5tupleIJNS5_1CILi128EEES8_NS7_ILi64EEEEEENS_10bfloat16_tEfNS_4arch4Sm80ELb1ELb0ELb1ELb1ELb0ELb0ELb0ELb0ELi2ELi4ELi4ELi4ELb0EEENS1_24CollectiveEpilogueBwdGQAISA_fSD_Li256ELb1ELb0EEENS1_25SingleTileBwdLPTSchedulerILb1ELi128ELb0EEEEEEEEEvNT_6ParamsE$_ZN4cute3eso3ESOILb1ELb0EJNS_6LayoutINS_5tupleIJNS3_IJNS_1CILi8EEENS4_ILi1EEEEEENS4_ILi2EEEEEENS3_IJNS3_IJS6_NS4_ILi0EEEEEENS4_ILi4096EEEEEEEENS_10ViewEngineINS_8smem_ptrIPN7cutlass10bfloat16_tEEEEEEEC2ERKSE_RKSL_) ;  /* 0xffff528000007944 */ /* 0x022fea0003c3ffff */
[----:B-1----:R1:W5:Y:S01]  /*14fc0*/  LDL.64 R4, [R1+0x758] ;  /* 0x0007580001047983 */ /* 0x0023620000100a00 */
[----:B------:R-:W-:Y:S01]  /*14fd0*/  IMAD.MOV.U32 R66, RZ, RZ, R23 ;  /* 0x000000ffff427224 */ /* 0x000fe200078e0017 */
[----:B------:R-:W-:Y:S01]  /*14fe0*/  MOV R6, R50 ;  /* 0x0000003200067202 */ /* 0x000fe20000000f00 */
[----:B------:R-:W-:Y:S01]  /*14ff0*/  IMAD.MOV.U32 R9, RZ, RZ, R51 ;  /* 0x000000ffff097224 */ /* 0x000fe200078e0033 */
[----:B------:R-:W-:-:S02]  /*15000*/  MOV R8, 0x15020 ;  /* 0x0001502000087802 */ /* 0x000fc40000000f00 */
[----:B-1---5:R-:W-:Y:S05]  /*15010*/  CALL.REL.NOINC `($_ZN7cutlass13device_kernelIN5flash19enable_sm80_to_sm89INS1_16FlashAttnBwdSm80INS1_25CollectiveMainloopBwdSm80ILi2ELi2EN4cute5tupleIJNS5_1CILi128EEES8_NS7_ILi64EEEEEENS_10bfloat16_tEfNS_4arch4Sm80ELb1ELb0ELb1ELb1ELb0ELb0ELb0ELb0ELi2ELi4ELi4ELi4ELb0EEENS1_24CollectiveEpilogueBwdGQAISA_fSD_Li256ELb1ELb0EEENS1_25SingleTileBwdLPTSchedulerILb1ELi128ELb0EEEEEEEEEvNT_6ParamsE$_ZN4cute3eso3ESOILb1ELb0EJNS_6LayoutINS_5tupleIJNS3_IJNS_1CILi8EEENS4_ILi1EEEEEENS4_ILi2EEEEEENS3_IJNS3_IJS6_NS4_ILi0EEEEEES5_EEEEENS_10ViewEngineIPN7cutlass10bfloat16_tEEEEEC2ERKSD_RKSI_) ;  /* 0xffff53b000007944 */ /* 0x022fea0003c3ffff */
[----:B------:R2:W5:Y:S01]  /*15020*/  LDL.64 R2, [R1+0x758] ;  /* 0x0007580001027983 */ /* 0x0005620000100a00 */
[----:B-1----:R-:W-:Y:S01]  /*15030*/  IMAD.MOV.U32 R7, RZ, RZ, R5 ;  /* 0x000000ffff077224 */ /* 0x002fe200078e0005 */
[----:B------:R-:W-:-:S02]  /*15040*/  MOV R66, R23 ;  /* 0x0000001700427202 */ /* 0x000fc40000000f00 */
[----:B------:R-:W-:Y:S02]  /*15050*/  MOV R6, 0x15070 ;  /* 0x0001507000067802 */ /* 0x000fe40000000f00 */
[----:B--2--5:R-:W-:Y:S05]  /*15060*/  CALL.REL.NOINC `($_ZN7cutlass13device_kernelIN5flash19enable_sm80_to_sm89INS1_16FlashAttnBwdSm80INS1_25CollectiveMainloopBwdSm80ILi2ELi2EN4cute5tupleIJNS5_1CILi128EEES8_NS7_ILi64EEEEEENS_10bfloat16_tEfNS_4arch4Sm80ELb1ELb0ELb1ELb1ELb0ELb0ELb0ELb0ELi2ELi4ELi4ELi4ELb0EEENS1_24CollectiveEpilogueBwdGQAISA_fSD_Li256ELb1ELb0EEENS1_25SingleTileBwdLPTSchedulerILb1ELi128ELb0EEEEEEEEEvNT_6ParamsE$_ZN4cute3eso3ESOILb1ELb0EJNS_6LayoutINS_5tupleIJNS3_IJNS_1CILi8EEENS4_ILi1EEEEEENS3_IJNS4_ILi2EEEEEEEEENS3_IJNS3_IJS6_NS4_ILi0EEEEEENS3_IJNS4_ILi4096EEEEEEEEEEENS_10ViewEngineINS_8smem_ptrIPN7cutlass10bfloat16_tEEEEEEEC2ERKSG_RKSN_) ;  /* 0xffff4fa000007944 */ /* 0x024fea0003c3ffff */
[----:B------:R2:W5:Y:S01]  /*15070*/  LDL.64 R6, [R1+0x758] ;  /* 0x0007580001067983 */ /* 0x0005620000100a00 */
[----:B-1----:R-:W-:Y:S01]  /*15080*/  IMAD.MOV.U32 R5, RZ, RZ, R3 ;  /* 0x000000ffff057224 */ /* 0x002fe200078e0003 */
[----:B------:R-:W-:Y:S02]  /*15090*/  MOV R66, R23 ;  /* 0x0000001700427202 */ /* 0x000fe40000000f00 */
[----:B------:R-:W-:Y:S02]  /*150a0*/  MOV R4, 0x150c0 ;  /* 0x000150c000047802 */ /* 0x000fe40000000f00 */
[----:B--2--5:R-:W-:Y:S05]  /*150b0*/  CALL.REL.NOINC `($_ZN7cutlass13device_kernelIN5flash19enable_sm80_to_sm89INS1_16FlashAttnBwdSm80INS1_25CollectiveMainloopBwdSm80ILi2ELi2EN4cute5tupleIJNS5_1CILi128EEES8_NS7_ILi64EEEEEENS_10bfloat16_tEfNS_4arch4Sm80ELb1ELb0ELb1ELb1ELb0ELb0ELb0ELb0ELi2ELi4ELi4ELi4ELb0EEENS1_24CollectiveEpilogueBwdGQAISA_fSD_Li256ELb1ELb0EEENS1_25SingleTileBwdLPTSchedulerILb1ELi128ELb0EEEEEEEEEvNT_6ParamsE$_ZN4cute3eso3ESOILb1ELb0EJNS_6LayoutINS_5tupleIJNS3_IJNS_1CILi8EEENS4_ILi1EEEEEENS3_IJNS4_ILi2EEEEEEEEENS3_IJNS3_IJS6_NS4_ILi0EEEEEENS3_IJS5_EEEEEEEENS_10ViewEngineIPN7cutlass10bfloat16_tEEEEEC2ERKSF_RKSK_) ;  /* 0xffff506000007944 */ /* 0x024fea0003c3ffff */
[----:B-1----:R1:W5:Y:S01]  /*150c0*/  LDL.64 R2, [R1+0x758] ;  /* 0x0007580001027983 */ /* 0x0023620000100a00 */
[----:B------:R-:W-:Y:S02]  /*150d0*/  MOV R66, R23 ;  /* 0x0000001700427202 */ /* 0x000fe40000000f00 */
[----:B------:R-:W-:Y:S02]  /*150e0*/  MOV R8, 0x15100 ;  /* 0x0001510000087802 */ /* 0x000fe40000000f00 */
[----:B-1---5:R-:W-:Y:S05]  /*150f0*/  CALL.REL.NOINC `($_ZN7cutlass13device_kernelIN5flash19enable_sm80_to_sm89INS1_16FlashAttnBwdSm80INS1_25CollectiveMainloopBwdSm80ILi2ELi2EN4cute5tupleIJNS5_1CILi128EEES8_NS7_ILi64EEEEEENS_10bfloat16_tEfNS_4arch4Sm80ELb1ELb0ELb1ELb1ELb0ELb0ELb0ELb0ELi2ELi4ELi4ELi4ELb0EEENS1_24CollectiveEpilogueBwdGQAISA_fSD_Li256ELb1ELb0EEENS1_25SingleTileBwdLPTSchedulerILb1ELi128ELb0EEEEEEEEEvNT_6ParamsE$_ZN4cute3eso3ESOILb1ELb0EJNS_6LayoutINS_5tupleIJNS3_IJNS3_IJNS_1CILi8EEENS4_ILi1EEEEEES6_EEENS3_IJNS3_IJS6_S6_EEENS4_ILi2EEEEEEEEENS3_IJNS3_IJNS3_IJS6_NS4_ILi0EEEEEESD_EEENS3_IJNS3_IJSD_SD_EEES5_EEEEEEEENS_10ViewEngineIPN7cutlass10bfloat16_tEEEEEC2ERKSJ_RKSO_) ;  /* 0xffff41e000007944 */ /* 0x022fea0003c3ffff */
[----:B-1----:R1:W5:Y:S01]  /*15100*/  LDL.64 R4, [R1+0x758] ;  /* 0x0007580001047983 */ /* 0x0023620000100a00 */
[----:B------:R-:W-:Y:S02]  /*15110*/  MOV R66, R23 ;  /* 0x0000001700427202 */ /* 0x000fe40000000f00 */
[----:B------:R-:W-:-:S02]  /*15120*/  MOV R8, 0x15140 ;  /* 0x0001514000087802 */ /* 0x000fc40000000f00 */
[----:B-1---5:R-:W-:Y:S05]  /*15130*/  CALL.REL.NOINC `($_ZN7cutlass13device_kernelIN5flash19enable_sm80_to_sm89INS1_16FlashAttnBwdSm80INS1_25CollectiveMainloopBwdSm80ILi2ELi2EN4cute5tupleIJNS5_1CILi128EEES8_NS7_ILi64EEEEEENS_10bfloat16_tEfNS_4arch4Sm80ELb1ELb0ELb1ELb1ELb0ELb0ELb0ELb0ELi2ELi4ELi4ELi4ELb0EEENS1_24CollectiveEpilogueBwdGQAISA_fSD_Li256ELb1ELb0EEENS1_25SingleTileBwdLPTSchedulerILb1ELi128ELb0EEEEEEEEEvNT_6ParamsE$_ZN4cute3eso3ESOILb1ELb0EJNS_6LayoutINS_5tupleIJNS3_IJNS3_IJNS_1CILi8EEENS4_ILi1EEEEEES6_EEENS3_IJNS3_IJS6_S6_EEENS4_ILi2EEEEEEEEENS3_IJNS3_IJNS3_IJS6_NS4_ILi0EEEEEESD_EEENS3_IJNS3_IJSD_SD_EEENS4_ILi4096EEEEEEEEEEENS_10ViewEngineINS_8smem_ptrIPN7cutlass10bfloat16_tEEEEEEEC2ERKSK_RKSR_) ;  /* 0xffff40c000007944 */ /* 0x022fea0003c3ffff */
[----:B-1----:R1:W5:Y:S01]  /*15140*/  LDL.64 R2, [R1+0x758] ;  /* 0x0007580001027983 */ /* 0x0023620000100a00 */
[----:B------:R-:W-:Y:S01]  /*15150*/  IMAD.MOV.U32 R6, RZ, RZ, R4 ;  /* 0x000000ffff067224 */ /* 0x000fe200078e0004 */
[----:B------:R-:W-:Y:S01]  /*15160*/  MOV R9, R5 ;  /* 0x0000000500097202 */ /* 0x000fe20000000f00 */
[----:B------:R-:W-:Y:S01]  /*15170*/  IMAD.MOV.U32 R66, RZ, RZ, R23 ;  /* 0x000000ffff427224 */ /* 0x000fe200078e0017 */
[----:B------:R-:W-:-:S02]  /*15180*/  MOV R8, 0x151a0 ;  /* 0x000151a000087802 */ /* 0x000fc40000000f00 */
[----:B-1---5:R-:W-:Y:S05]  /*15190*/  CALL.REL.NOINC `($_ZN7cutlass13device_kernelIN5flash19enable_sm80_to_sm89INS1_16FlashAttnBwdSm80INS1_25CollectiveMainloopBwdSm80ILi2ELi2EN4cute5tupleIJNS5_1CILi128EEES8_NS7_ILi64EEEEEENS_10bfloat16_tEfNS_4arch4Sm80ELb1ELb0ELb1ELb1ELb0ELb0ELb0ELb0ELi2ELi4ELi4ELi4ELb0EEENS1_24CollectiveEpilogueBwdGQAISA_fSD_Li256ELb1ELb0EEENS1_25SingleTileBwdLPTSchedulerILb1ELi128ELb0EEEEEEEEEvNT_6ParamsE$_ZN4cute3eso3ESOILb1ELb0EJNS_6LayoutINS_5tupleIJNS3_IJNS_1CILi8EEENS4_ILi1EEEEEENS4_ILi2EEEEEENS3_IJNS3_IJS6_NS4_ILi0EEEEEES5_EEEEENS_10ViewEngineIPN7cutlass10bfloat16_tEEEEEC2ERKSD_RKSI_) ;  /* 0xffff523000007944 */ /* 0x022fea0003c3ffff */
[----:B------:R2:W5:Y:S01]  /*151a0*/  LDL.64 R58, [R1+0x758] ;  /* 0x00075800013a7983 */ /* 0x0005620000100a00 */
[----:B------:R-:W-:-:S02]  /*151b0*/  MOV R9, R23 ;  /* 0x0000001700097202 */ /* 0x000fc40000000f00 */
[----:B------:R-:W-:Y:S02]  /*151c0*/  MOV R8, 0x151e0 ;  /* 0x000151e000087802 */ /* 0x000fe40000000f00 */
[----:B-12--5:R-:W-:Y:S05]  /*151d0*/  CALL.REL.NOINC `($_ZN7cutlass13device_kernelIN5flash19enable_sm80_to_sm89INS1_16FlashAttnBwdSm80INS1_25CollectiveMainloopBwdSm80ILi2ELi2EN4cute5tupleIJNS5_1CILi128EEES8_NS7_ILi64EEEEEENS_10bfloat16_tEfNS_4arch4Sm80ELb1ELb0ELb1ELb1ELb0ELb0ELb0ELb0ELi2ELi4ELi4ELi4ELb0EEENS1_24CollectiveEpilogueBwdGQAISA_fSD_Li256ELb1ELb0EEENS1_25SingleTileBwdLPTSchedulerILb1ELi128ELb0EEEEEEEEEvNT_6ParamsE$_ZN4cute8smem_ptrIPN7cutlass10bfloat16_tEECI1NS_12iter_adaptorIS3_S4_EEES3_) ;  /* 0xffff612000007944 */ /* 0x026fea0003c3ffff */
[----:B-1----:R1:W5:Y:S01]  /*151e0*/  LDL.64 R2, [R1+0x758] ;  /* 0x0007580001027983 */ /* 0x0023620000100a00 */
[----:B------:R-:W-:Y:S02]  /*151f0*/  MOV R66, R23 ;  /* 0x0000001700427202 */ /* 0x000fe40000000f00 */
[----:B------:R-:W-:Y:S02]  /*15200*/  MOV R6, 0x15220 ;  /* 0x0001522000067802 */ /* 0x000fe40000000f00 */
[----:B-1---5:R-:W-:Y:S05]  /*15210*/  CALL.REL.NOINC `($_ZN7cutlass13device_kernelIN5flash19enable_sm80_to_sm89INS1_16FlashAttnBwdSm80INS1_25CollectiveMainloopBwdSm80ILi2ELi2EN4cute5tupleIJNS5_1CILi128EEES8_NS7_ILi64EEEEEENS_10bfloat16_tEfNS_4arch4Sm80ELb1ELb0ELb1ELb1ELb0ELb0ELb0ELb0ELi2ELi4ELi4ELi4ELb0EEENS1_24CollectiveEpilogueBwdGQAISA_fSD_Li256ELb1ELb0EEENS1_25SingleTileBwdLPTSchedulerILb1ELi128ELb0EEEEEEEEEvNT_6ParamsE$_ZN4cute3eso3ESOILb1ELb0EJNS_6LayoutINS_5tupleIJNS3_IJNS_1CILi8EEENS4_ILi1EEEEEENS4_ILi2EEEEEENS3_IJNS3_IJS6_NS4_ILi0EEEEEENS4_ILi4096EEEEEEEENS_10ViewEngineINS_8smem_ptrIPN7cutlass10bfloat16_tEEEEEEEC2ERKSE_RKSL_) ;  /* 0xffff502000007944 */ /* 0x022fea0003c3ffff */
[----:B------:R2:W5:Y:S01]  /*15220*/  LDL.64 R60, [R1+0x758] ;  /* 0x00075800013c7983 */ /* 0x0005620000100a00 */
[----:B-1----:R-:W-:Y:S01]  /*15230*/  IMAD.MOV.U32 R2, RZ, RZ, R23 ;  /* 0x000000ffff027224 */ /* 0x002fe200078e0017 */
[----:B------:R-:W-:Y:S02]  /*15240*/  MOV R3, RZ ;  /* 0x000000ff00037202 */ /* 0x000fe40000000f00 */
[----:B------:R-:W-:Y:S02]  /*15250*/  MOV R10, 0x15270 ;  /* 0x00015270000a7802 */ /* 0x000fe40000000f00 */
[----:B--2--5:R-:W-:Y:S05]  /*15260*/  CALL.REL.NOINC `($_ZN7cutlass13device_kernelIN5flash19enable_sm80_to_sm89INS1_16FlashAttnBwdSm80INS1_25CollectiveMainloopBwdSm80ILi2ELi2EN4cute5tupleIJNS5_1CILi128EEES8_NS7_ILi64EEEEEENS_10bfloat16_tEfNS_4arch4Sm80ELb1ELb0ELb1ELb1ELb0ELb0ELb0ELb0ELi2ELi4ELi4ELi4ELb0EEENS1_24CollectiveEpilogueBwdGQAISA_fSD_Li256ELb1ELb0EEENS1_25SingleTileBwdLPTSchedulerILb1ELi128ELb0EEEEEEEEEvNT_6ParamsE$_ZN4cute3eso3ESOILb1ELb0EJNS_10UnderscoreEiEEC2ERKS2_RKi) ;  /* 0xffff24b000007944 */ /* 0x024fea0003c3ffff */
[----:B-1----:R-:W2:Y:S01]  /*15270*/  LDL R3, [R1+0x758] ;  /* 0x0007580001037983 */ /* 0x002ea20000100800 */
[----:B------:R-:W-:Y:S01]  /*15280*/  IMAD.MOV.U32 R2, RZ, RZ, R23 ;  /* 0x000000ffff027224 */ /* 0x000fe200078e0017 */
[----:B------:R-:W-:Y:S02]  /*15290*/  MOV R6, 0x152c0 ;  /* 0x000152c000067802 */ /* 0x000fe40000000f00 */
[----:B--2---:R-:W-:-:S02]  /*152a0*/  SHF.L.U32 R3, R3, 0xc, RZ ;  /* 0x0000000c03037819 */ /* 0x004fc400000006ff */
[----:B------:R-:W-:Y:S05]  /*152b0*/  CALL.REL.NOINC `($_ZN7cutlass13device_kernelIN5flash19enable_sm80_to_sm89INS1_16FlashAttnBwdSm80INS1_25CollectiveMainloopBwdSm80ILi2ELi2EN4cute5tupleIJNS5_1CILi128EEES8_NS7_ILi64EEEEEENS_10bfloat16_tEfNS_4arch4Sm80ELb1ELb0ELb1ELb1ELb0ELb0ELb0ELb0ELi2ELi4ELi4ELi4ELb0EEENS1_24CollectiveEpilogueBwdGQAISA_fSD_Li256ELb1ELb0EEENS1_25SingleTileBwdLPTSchedulerILb1ELi128ELb0EEEEEEEEEvNT_6ParamsE$_ZN4cute3eso3ESOILb1ELb0EJNS_6LayoutINS_5tupleIJNS3_IJNS_1CILi8EEENS4_ILi1EEEEEEEEENS3_IJNS3_IJS6_NS4_ILi0EEEEEEEEEEEiEEC2ERKSC_RKi) ;  /* 0xffff4cc000007944 */ /* 0x000fea0003c3ffff */
[----:B-1----:R-:W2:Y:S01]  /*152c0*/  LDL R3, [R1+0x758] ;  /* 0x0007580001037983 */ /* 0x002ea20000100800 */
[----:B------:R-:W-:-:S02]  /*152d0*/  MOV R9, R23 ;  /* 0x0000001700097202 */ /* 0x000fc40000000f00 */
[----:B------:R-:W-:Y:S01]  /*152e0*/  MOV R8, 0x15310 ;  /* 0x0001531000087802 */ /* 0x000fe20000000f00 */
[----:B--2---:R-:W-:-:S04]  /*152f0*/  IMAD.WIDE R2, R3, 0x2, R60 ;  /* 0x0000000203027825 */ /* 0x004fc800078e023c */
[----:B------:R-:W-:Y:S05]  /*15300*/  CALL.REL.NOINC `($_ZN7cutlass13device_kernelIN5flash19enable_sm80_to_sm89INS1_16FlashAttnBwdSm80INS1_25CollectiveMainloopBwdSm80ILi2ELi2EN4cute5tupleIJNS5_1CILi128EEES8_NS7_ILi64EEEEEENS_10bfloat16_tEfNS_4arch4Sm80ELb1ELb0ELb1ELb1ELb0ELb0ELb0ELb0ELi2ELi4ELi4ELi4ELb0EEENS1_24CollectiveEpilogueBwdGQAISA_fSD_Li256ELb1ELb0EEENS1_25SingleTileBwdLPTSchedulerILb1ELi128ELb0EEEEEEEEEvNT_6ParamsE$_ZN4cute8smem_ptrIPN7cutlass10bfloat16_tEECI1NS_12iter_adaptorIS3_S4_EEES3_) ;  /* 0xffff5ff000007944 */ /* 0x000fea0003c3ffff */
[----:B-1----:R1:W5:Y:S01]  /*15310*/  LDL.64 R2, [R1+0x758] ;  /* 0x0007580001027983 */ /* 0x0023620000100a00 */
[----:B------:R-:W-:Y:S02]  /*15320*/  MOV R6, R23 ;  /* 0x0000001700067202 */ /* 0x000fe40000000f00 */
[----:B------:R-:W-:Y:S02]  /*15330*/  MOV R8, 0x15350 ;  /* 0x0001535000087802 */ /* 0x000fe40000000f00 */
[----:B-1---5:R-:W-:Y:S05]  /*15340*/  CALL.REL.NOINC `($_ZN7cutlass13device_kernelIN5flash19enable_sm80_to_sm89INS1_16FlashAttnBwdSm80INS1_25CollectiveMainloopBwdSm80ILi2ELi2EN4cute5tupleIJNS5_1CILi128EEES8_NS7_ILi64EEEEEENS_10bfloat16_tEfNS_4arch4Sm80ELb1ELb0ELb1ELb1ELb0ELb0ELb0ELb0ELi2ELi4ELi4ELi4ELb0EEENS1_24CollectiveEpilogueBwdGQAISA_fSD_Li256ELb1ELb0EEENS1_25SingleTileBwdLPTSchedulerILb1ELi128ELb0EEEEEEEEEvNT_6ParamsE$_ZN4cute3eso3ESOILb1ELb0EJNS_6LayoutINS_5tupleIJNS3_IJNS_1CILi8EEENS4_ILi1EEEEEEEEENS3_IJNS3_IJS6_NS4_ILi0EEEEEEEEEEENS_10ViewEngineINS_8smem_ptrIPN7cutlass10bfloat16_tEEEEEEEC2ERKSC_RKSJ_) ;  /* 0xffff4ba000007944 */ /* 0x022fea0003c3ffff */
[----:B------:R2:W5:Y:S01]  /*15350*/  LDL.64 R4, [R1+0x758] ;  /* 0x0007580001047983 */ /* 0x0005620000100a00 */
[----:B-1----:R-:W-:Y:S01]  /*15360*/  IMAD.MOV.U32 R2, RZ, RZ, R23 ;  /* 0x000000ffff027224 */ /* 0x002fe200078e0017 */
[----:B------:R-:W-:Y:S02]  /*15370*/  MOV R3, RZ ;  /* 0x000000ff00037202 */ /* 0x000fe40000000f00 */
[----:B------:R-:W-:Y:S02]  /*15380*/  MOV R10, 0x153a0 ;  /* 0x000153a0000a7802 */ /* 0x000fe40000000f00 */
[----:B--2--5:R-:W-:Y:S05]  /*15390*/  CALL.REL.NOINC `($_ZN7cutlass13device_kernelIN5flash19enable_sm80_to_sm89INS1_16FlashAttnBwdSm80INS1_25CollectiveMainloopBwdSm80ILi2ELi2EN4cute5tupleIJNS5_1CILi128EEES8_NS7_ILi64EEEEEENS_10bfloat16_tEfNS_4arch4Sm80ELb1ELb0ELb1ELb1ELb0ELb0ELb0ELb0ELi2ELi4ELi4ELi4ELb0EEENS1_24CollectiveEpilogueBwdGQAISA_fSD_Li256ELb1ELb0EEENS1_25SingleTileBwdLPTSchedulerILb1ELi128ELb0EEEEEEEEEvNT_6ParamsE$_ZN4cute3eso3ESOILb1ELb0EJNS_10UnderscoreEiEEC2ERKS2_RKi) ;  /* 0xffff238000007944 */ /* 0x024fea0003c3ffff */
[----:B-1----:R-:W2:Y:S01]  /*153a0*/  LDL R3, [R1+0x758] ;  /* 0x0007580001037983 */ /* 0x002ea20000100800 */
[----:B------:R-:W-:Y:S01]  /*153b0*/  IMAD.MOV.U32 R2, RZ, RZ, R23 ;  /* 0x000000ffff027224 */ /* 0x000fe200078e0017 */
[----:B------:R-:W-:-:S02]  /*153c0*/  MOV R6, 0x153f0 ;  /* 0x000153f000067802 */ /* 0x000fc40000000f00 */
[----:B--2---:R-:W-:Y:S02]  /*153d0*/  SHF.L.U32 R3, R3, 0x3, RZ ;  /* 0x0000000303037819 */ /* 0x004fe400000006ff */
[----:B------:R-:W-:Y:S05]  /*153e0*/  CALL.REL.NOINC `($_ZN7cutlass13device_kernelIN5flash19enable_sm80_to_sm89INS1_16FlashAttnBwdSm80INS1_25CollectiveMainloopBwdSm80ILi2ELi2EN4cute5tupleIJNS5_1CILi128EEES8_NS7_ILi64EEEEEENS_10bfloat16_tEfNS_4arch4Sm80ELb1ELb0ELb1ELb1ELb0ELb0ELb0ELb0ELi2ELi4ELi4ELi4ELb0EEENS1_24CollectiveEpilogueBwdGQAISA_fSD_Li256ELb1ELb0EEENS1_25SingleTileBwdLPTSchedulerILb1ELi128ELb0EEEEEEEEEvNT_6ParamsE$_ZN4cute3eso3ESOILb1ELb0EJNS_6LayoutINS_5tupleIJNS3_IJNS_1CILi8EEENS4_ILi1EEEEEEEEENS3_IJNS3_IJS6_NS4_ILi0EEEEEEEEEEEiEEC2ERKSC_RKi) ;  /* 0xffff4b9000007944 */ /* 0x000fea0003c3ffff */
[----:B-1----:R-:W2:Y:S01]  /*153f0*/  LDL R3, [R1+0x758] ;  /* 0x0007580001037983 */ /* 0x002ea20000100800 */
[----:B------:R-:W-:Y:S02]  /*15400*/  MOV R66, R23 ;  /* 0x0000001700427202 */ /* 0x000fe40000000f00 */
[----:B------:R-:W-:Y:S01]  /*15410*/  MOV R6, 0x15450 ;  /* 0x0001545000067802 */ /* 0x000fe20000000f00 */
[----:B--2---:R-:W-:-:S05]  /*15420*/  IMAD.WIDE R2, R3, 0x2, R58 ;  /* 0x0000000203027825 */ /* 0x004fca00078e023a */
[----:B------:R-:W-:Y:S02]  /*15430*/  MOV R8, R2 ;  /* 0x0000000200087202 */ /* 0x000fe40000000f00 */
[----:B------:R-:W-:Y:S05]  /*15440*/  CALL.REL.NOINC `($_ZN7cutlass13device_kernelIN5flash19enable_sm80_to_sm89INS1_16FlashAttnBwdSm80INS1_25CollectiveMainloopBwdSm80ILi2ELi2EN4cute5tupleIJNS5_1CILi128EEES8_NS7_ILi64EEEEEENS_10bfloat16_tEfNS_4arch4Sm80ELb1ELb0ELb1ELb1ELb0ELb0ELb0ELb0ELi2ELi4ELi4ELi4ELb0EEENS1_24CollectiveEpilogueBwdGQAISA_fSD_Li256ELb1ELb0EEENS1_25SingleTileBwdLPTSchedulerILb1ELi128ELb0EEEEEEEEEvNT_6ParamsE$_ZN4cute3eso3ESOILb1ELb0EJNS_6LayoutINS_5tupleIJNS3_IJNS_1CILi8EEENS4_ILi1EEEEEEEEENS3_IJNS3_IJS6_NS4_ILi0EEEEEEEEEEENS_10ViewEngineIPN7cutlass10bfloat16_tEEEEEC2ERKSC_RKSH_) ;  /* 0xffff4ae000007944 */ /* 0x000fea0003c3ffff */
[----:B------:R2:W5:Y:S01]  /*15450*/  LDL.64 R12, [R1+0x758] ;  /* 0x00075800010c7983 */ /* 0x0005620000100a00 */
[----:B-1----:R-:W-:Y:S01]  /*15460*/  IMAD.MOV.U32 R2, RZ, RZ, R4 ;  /* 0x000000ffff027224 */ /* 0x002fe200078e0004 */
[----:B------:R-:W-:Y:S01]  /*15470*/  MOV R3, R5 ;  /* 0x0000000500037202 */ /* 0x000fe20000000f00 */
[----:B------:R-:W-:Y:S01]  /*15480*/  IMAD.MOV.U32 R9, RZ, RZ, R23 ;  /* 0x000000ffff097224 */ /* 0x000fe200078e0017 */
[----:B------:R-:W-:Y:S02]  /*15490*/  MOV R8, 0x154b0 ;  /* 0x000154b000087802 */ /* 0x000fe40000000f00 */
[----:B--2--5:R-:W-:Y:S05]  /*154a0*/  CALL.REL.NOINC `($_ZN7cutlass13device_kernelIN5flash19enable_sm80_to_sm89INS1_16FlashAttnBwdSm80INS1_25CollectiveMainloopBwdSm80ILi2ELi2EN4cute5tupleIJNS5_1CILi128EEES8_NS7_ILi64EEEEEENS_10bfloat16_tEfNS_4arch4Sm80ELb1ELb0ELb1ELb1ELb0ELb0ELb0ELb0ELi2ELi4ELi4ELi4ELb0EEENS1_24CollectiveEpilogueBwdGQAISA_fSD_Li256ELb1ELb0EEENS1_25SingleTileBwdLPTSchedulerILb1ELi128ELb0EEEEEEEEEvNT_6ParamsE$_ZN4cute8smem_ptrIPN7cutlass10bfloat16_tEECI1NS_12iter_adaptorIS3_S4_EEES3_) ;  /* 0xffff5e5000007944 */ /* 0x024fea0003c3ffff */
[----:B-1----:R1:W5:Y:S01]  /*154b0*/  LDL.64 R2, [R1+0x758] ;  /* 0x0007580001027983 */ /* 0x0023620000100a00 */
[----:B------:R-:W-:Y:S02]  /*154c0*/  MOV R4, R23 ;  /* 0x0000001700047202 */ /* 0x000fe40000000f00 */
[----:B------:R-:W-:Y:S02]  /*154d0*/  MOV R6, 0x154f0 ;  /* 0x000154f000067802 */ /* 0x000fe40000000f00 */
[----:B-1---5:R-:W-:Y:S05]  /*154e0*/  CALL.REL.NOINC `($_ZN7cutlass13device_kernelIN5flash19enable_sm80_to_sm89INS1_16FlashAttnBwdSm80INS1_25CollectiveMainloopBwdSm80ILi2ELi2EN4cute5tupleIJNS5_1CILi128EEES8_NS7_ILi64EEEEEENS_10bfloat16_tEfNS_4arch4Sm80ELb1ELb0ELb1ELb1ELb0ELb0ELb0ELb0ELi2ELi4ELi4ELi4ELb0EEENS1_24CollectiveEpilogueBwdGQAISA_fSD_Li256ELb1ELb0EEENS1_25SingleTileBwdLPTSchedulerILb1ELi128ELb0EEEEEEEEEvNT_6ParamsE$_ZN4cute8smem_ptrIPN7cutlass9uint128_tEECI1NS_12iter_adaptorIS3_S4_EEES3_) ;  /* 0xffff5e5000007944 */ /* 0x022fea0003c3ffff */
[----:B-1----:R1:W5:Y:S01]  /*154f0*/  LDL.64 R2, [R1+0x758] ;  /* 0x0007580001027983 */ /* 0x0023620000100a00 */
[----:B------:R-:W-:Y:S02]  /*15500*/  MOV R4, R23 ;  /* 0x0000001700047202 */ /* 0x000fe40000000f00 */
[----:B------:R-:W-:-:S02]  /*15510*/  MOV R6, 0x15530 ;  /* 0x0001553000067802 */ /* 0x000fc40000000f00 */
[----:B-1---5:R-:W-:Y:S05]  /*15520*/  CALL.REL.NOINC `($_ZN7cutlass13device_kernelIN5flash19enable_sm80_to_sm89INS1_16FlashAttnBwdSm80INS1_25CollectiveMainloopBwdSm80ILi2ELi2EN4cute5tupleIJNS5_1CILi128EEES8_NS7_ILi64EEEEEENS_10bfloat16_tEfNS_4arch4Sm80ELb1ELb0ELb1ELb1ELb0ELb0ELb0ELb0ELi2ELi4ELi4ELi4ELb0EEENS1_24CollectiveEpilogueBwdGQAISA_fSD_Li256ELb1ELb0EEENS1_25SingleTileBwdLPTSchedulerILb1ELi128ELb0EEEEEEEEEvNT_6ParamsE$_ZN4cute3eso3ESOILb1ELb0EJNS_6LayoutINS_5tupleIJNS3_IJNS_1CILi1EEES5_EEEEEENS3_IJNS3_IJS5_NS4_ILi0EEEEEEEEEEENS_10ViewEngineINS_8smem_ptrIPN7cutlass9uint128_tEEEEEEEC2ERKSB_RKSI_) ;  /* 0xffff40e000007944 */ /* 0x022fea0003c3ffff */
[----:B------:R2:W5:Y:S01]  /*15530*/  LDL R6, [R1+0x758] ;  /* 0x0007580001067983 */ /* 0x0005620000100800 */
[----:B------:R-:W-:-:S02]  /*15540*/  MOV R66, R23 ;  /* 0x0000001700427202 */ /* 0x000fc40000000f00 */
[----:B-1----:R-:W-:Y:S02]  /*15550*/  MOV R4, 0x15570 ;  /* 0x0001557000047802 */ /* 0x002fe40000000f00 */
[----:B--2--5:R-:W-:Y:S05]  /*15560*/  CALL.REL.NOINC `($_ZN7cutlass13device_kernelIN5flash19enable_sm80_to_sm89INS1_16FlashAttnBwdSm80INS1_25CollectiveMainloopBwdSm80ILi2ELi2EN4cute5tupleIJNS5_1CILi128EEES8_NS7_ILi64EEEEEENS_10bfloat16_tEfNS_4arch4Sm80ELb1ELb0ELb1ELb1ELb0ELb0ELb0ELb0ELi2ELi4ELi4ELi4ELb0EEENS1_24CollectiveEpilogueBwdGQAISA_fSD_Li256ELb1ELb0EEENS1_25SingleTileBwdLPTSchedulerILb1ELi128ELb0EEEEEEEEEvNT_6ParamsE$_ZN4cute3eso3ESOILb1ELb0EJNS_6LayoutINS_5tupleIJNS3_IJNS_1CILi4EEENS4_ILi1EEEEEEEEENS3_IJNS3_IJS6_NS4_ILi0EEEEEEEEEEENS_10ViewEngineIPjEEEEC2ERKSC_RKSF_) ;  /* 0xffff484000007944 */ /* 0x024fea0003c3ffff */
[----:B------:R2:W5:Y:S01]  /*15570*/  LDL.64 R8, [R1+0x758] ;  /* 0x0007580001087983 */ /* 0x0005620000100a00 */
[----:B------:R-:W-:Y:S02]  /*15580*/  MOV R4, R6 ;  /* 0x0000000600047202 */ /* 0x000fe40000000f00 */
[----:B-1----:R-:W-:Y:S02]  /*15590*/  MOV R2, 0x155b0 ;  /* 0x000155b000027802 */ /* 0x002fe40000000f00 */
[----:B--2--5:R-:W-:Y:S05]  /*155a0*/  CALL.REL.NOINC `($_ZN7cutlass13device_kernelIN5flash19enable_sm80_to_sm89INS1_16FlashAttnBwdSm80INS1_25CollectiveMainloopBwdSm80ILi2ELi2EN4cute5tupleIJNS5_1CILi128EEES8_NS7_ILi64EEEEEENS_10bfloat16_tEfNS_4arch4Sm80ELb1ELb0ELb1ELb1ELb0ELb0ELb0ELb0ELi2ELi4ELi4ELi4ELb0EEENS1_24CollectiveEpilogueBwdGQAISA_fSD_Li256ELb1ELb0EEENS1_25SingleTileBwdLPTSchedulerILb1ELi128ELb0EEEEEEEEEvNT_6ParamsE$_ZN73_INTERNAL_24fd9406_37_flash_bwd_hdim64_bf16_softcap_sm80_cu_3fbc093a_291824__cvta_generic_to_sharedEPKv) ;  /* 0xffff5ea000007944 */ /* 0x024fea0003c3ffff */
        /* <DEDUP_REMOVED lines=9> */
[----:B-1----:R-:W-:Y:S05]  /*15640*/  CALL.REL.NOINC `($_ZN7cutlass13device_kernelIN5flash19enable_sm80_to_sm89INS1_16FlashAttnBwdSm80INS1_25CollectiveMainloopBwdSm80ILi2ELi2EN4cute5tupleIJNS5_1CILi128EEES8_NS7_ILi64EEEEEENS_10bfloat16_tEfNS_4arch4Sm80ELb1ELb0ELb1ELb1ELb0ELb0ELb0ELb0ELi2ELi4ELi4ELi4ELb0EEENS1_24CollectiveEpilogueBwdGQAISA_fSD_Li256ELb1ELb0EEENS1_25SingleTileBwdLPTSchedulerILb1ELi128ELb0EEEEEEEEEvNT_6ParamsE$_ZN4cute3eso3ESOILb1ELb0EJNS_10UnderscoreEiEEC2ERKS2_RKi) ;  /* 0xffff20d000007944 */ /* 0x002fea0003c3ffff */
        /* <DEDUP_REMOVED lines=16> */
[----:B------:R-:W-:Y:S02]  /*15750*/  MOV R3, 0x1 ;  /* 0x0000000100037802 */ /* 0x000fe40000000f00 */
[----:B------:R-:W-:-:S02]  /*15760*/  MOV R10, 0x15780 ;  /* 0x00015780000a7802 */ /* 0x000fc40000000f00 */
        /* <DEDUP_REMOVED lines=43> */
[----:B-1---5:R-:W-:Y:S05]  /*15a20*/  CALL.REL.NOINC `($_ZN7cutlass13device_kernelIN5flash19enable_sm80_to_sm89INS1_16FlashAttnBwdSm80INS1_25CollectiveMainloopBwdSm80ILi2ELi2EN4cute5tupleIJNS5_1CILi128EEES8_NS7_ILi64EEEEEENS_10bfloat16_tEfNS_4arch4Sm80ELb1ELb0ELb1ELb1ELb0ELb0ELb0ELb0ELi2ELi4ELi4ELi4ELb0EEENS1_24CollectiveEpilogueBwdGQAISA_fSD_Li256ELb1ELb0EEENS1_25SingleTileBwdLPTSchedulerILb1ELi128ELb0EEEEEEEEEvNT_6ParamsE$_ZN4cute8smem_ptrIPN7cutlass10bfloat16_tEECI1NS_12iter_adaptorIS3_S4_EEES3_) ;  /* 0xffff58d000007944 */ /* 0x022fea0003c3ffff */
[----:B-1----:R1:W5:Y:S01]  /*15a30*/  LDL.64 R2, [R1+0x758] ;  /* 0x0007580001027983 */ /* 0x0023620000100a00 */
[----:B------:R-:W-:-:S03]  /*15a40*/  MOV R6, 0x15a60 ;  /* 0x00015a6000067802 */ /* 0x000fc60000000f00 */
[----:B-1---5:R-:W-:Y:S05]  /*15a50*/  CALL.REL.NOINC `($_ZN7cutlass13device_kernelIN5flash19enable_sm80_to_sm89INS1_16FlashAttnBwdSm80INS1_25CollectiveMainloopBwdSm80ILi2ELi2EN4cute5tupleIJNS5_1CILi128EEES8_NS7_ILi64EEEEEENS_10bfloat16_tEfNS_4arch4Sm80ELb1ELb0ELb1ELb1ELb0ELb0ELb0ELb0ELi2ELi4ELi4ELi4ELb0EEENS1_24CollectiveEpilogueBwdGQAISA_fSD_Li256ELb1ELb0EEENS1_25SingleTileBwdLPTSchedulerILb1ELi128ELb0EEEEEEEEEvNT_6ParamsE$_ZN4cute3eso3ESOILb1ELb0EJNS_6LayoutINS_5tupleIJNS3_IJNS_1CILi8EEENS4_ILi1EEEEEENS4_ILi4EEEEEENS3_IJNS3_IJS6_NS4_ILi0EEEEEENS4_ILi2048EEEEEEEENS_10ViewEngineINS_8smem_ptrIPN7cutlass10bfloat16_tEEEEEEEC2ERKSE_RKSL_) ;  /* 0xffff4b1000007944 */ /* 0x022fea0003c3ffff */
[----:B-1----:R1:W5:Y:S01]  /*15a60*/  LDL.64 R2, [R1+0x758] ;  /* 0x0007580001027983 */ /* 0x0023620000100a00 */
[----:B------:R-:W-:Y:S01]  /*15a70*/  IMAD.MOV.U32 R6, RZ, RZ, R48 ;  /* 0x000000ffff067224 */ /* 0x000fe200078e0030 */
[----:B------:R-:W-:Y:S02]  /*15a80*/  MOV R9, R49 ;  /* 0x0000003100097202 */ /* 0x000fe40000000f00 */
[----:B------:R-:W-:Y:S02]  /*15a90*/  MOV R8, 0x15ab0 ;  /* 0x00015ab000087802 */ /* 0x000fe40000000f00 */
[----:B-1---5:R-:W-:Y:S05]  /*15aa0*/  CALL.REL.NOINC `($_ZN7cutlass13device_kernelIN5flash19enable_sm80_to_sm89INS1_16FlashAttnBwdSm80INS1_25CollectiveMainloopBwdSm80ILi2ELi2EN4cute5tupleIJNS5_1CILi128EEES8_NS7_ILi64EEEEEENS_10bfloat16_tEfNS_4arch4Sm80ELb1ELb0ELb1ELb1ELb0ELb0ELb0ELb0ELi2ELi4ELi4ELi4ELb0EEENS1_24CollectiveEpilogueBwdGQAISA_fSD_Li256ELb1ELb0EEENS1_25SingleTileBwdLPTSchedulerILb1ELi128ELb0EEEEEEEEEvNT_6ParamsE$_ZN4cute3eso3ESOILb1ELb0EJNS_6LayoutINS_5tupleIJNS3_IJNS_1CILi8EEENS4_ILi1EEEEEENS4_ILi4EEEEEENS3_IJNS3_IJS6_NS4_ILi0EEEEEES5_EEEEENS_10ViewEngineIPN7cutlass10bfloat16_tEEEEEC2ERKSD_RKSI_) ;  /* 0xffff4b4000007944 */ /* 0x022fea0003c3ffff */
[----:B------:R2:W5:Y:S01]  /*15ab0*/  LDL.64 R4, [R1+0x758] ;  /* 0x0007580001047983 */ /* 0x0005620000100a00 */
[----:B------:R-:W-:Y:S01]  /*15ac0*/  IMAD.MOV.U32 R6, RZ, RZ, R2 ;  /* 0x000000ffff067224 */ /* 0x000fe200078e0002 */
[----:B------:R-:W-:Y:S02]  /*15ad0*/  MOV R9, R3 ;  /* 0x0000000300097202 */ /* 0x000fe40000000f00 */
[----:B------:R-:W-:Y:S02]  /*15ae0*/  MOV R8, 0x15b00 ;  /* 0x00015b0000087802 */ /* 0x000fe40000000f00 */
[----:B-12--5:R-:W-:Y:S05]  /*15af0*/  CALL.REL.NOINC `($_ZN7cutlass13device_kernelIN5flash19enable_sm80_to_sm89INS1_16FlashAttnBwdSm80INS1_25CollectiveMainloopBwdSm80ILi2ELi2EN4cute5tupleIJNS5_1CILi128EEES8_NS7_ILi64EEEEEENS_10bfloat16_tEfNS_4arch4Sm80ELb1ELb0ELb1ELb1ELb0ELb0ELb0ELb0ELi2ELi4ELi4ELi4ELb0EEENS1_24CollectiveEpilogueBwdGQAISA_fSD_Li256ELb1ELb0EEENS1_25SingleTileBwdLPTSchedulerILb1ELi128ELb0EEEEEEEEEvNT_6ParamsE$_ZN4cute3eso3ESOILb1ELb0EJNS_6LayoutINS_5tupleIJNS3_IJNS_1CILi8EEENS4_ILi1EEEEEENS3_IJNS4_ILi4EEEEEEEEENS3_IJNS3_IJS6_NS4_ILi0EEEEEENS3_IJNS4_ILi2048EEEEEEEEEEENS_10ViewEngineINS_8smem_ptrIPN7cutlass10bfloat16_tEEEEEEEC2ERKSG_RKSN_) ;  /* 0xffff468000007944 */ /* 0x026fea0003c3ffff */
[----:B-1----:R1:W5:Y:S01]  /*15b00*/  LDL.64 R6, [R1+0x758] ;  /* 0x0007580001067983 */ /* 0x0023620000100a00 */
[----:B------:R-:W-:-:S02]  /*15b10*/  MOV R2, R4 ;  /* 0x0000000400027202 */ /* 0x000fc40000000f00 */
[----:B------:R-:W-:Y:S02]  /*15b20*/  MOV R4, 0x15b40 ;  /* 0x00015b4000047802 */ /* 0x000fe40000000f00 */
[----:B-1---5:R-:W-:Y:S05]  /*15b30*/  CALL.REL.NOINC `($_ZN7cutlass13device_kernelIN5flash19enable_sm80_to_sm89INS1_16FlashAttnBwdSm80INS1_25CollectiveMainloopBwdSm80ILi2ELi2EN4cute5tupleIJNS5_1CILi128EEES8_NS7_ILi64EEEEEENS_10bfloat16_tEfNS_4arch4Sm80ELb1ELb0ELb1ELb1ELb0ELb0ELb0ELb0ELi2ELi4ELi4ELi4ELb0EEENS1_24CollectiveEpilogueBwdGQAISA_fSD_Li256ELb1ELb0EEENS1_25SingleTileBwdLPTSchedulerILb1ELi128ELb0EEEEEEEEEvNT_6ParamsE$_ZN4cute3eso3ESOILb1ELb0EJNS_6LayoutINS_5tupleIJNS3_IJNS_1CILi8EEENS4_ILi1EEEEEENS3_IJNS4_ILi4EEEEEEEEENS3_IJNS3_IJS6_NS4_ILi0EEEEEENS3_IJS5_EEEEEEEENS_10ViewEngineIPN7cutlass10bfloat16_tEEEEEC2ERKSF_RKSK_) ;  /* 0xffff46a000007944 */ /* 0x022fea0003c3ffff */
[----:B-1----:R1:W5:Y:S01]  /*15b40*/  LDL.64 R2, [R1+0x758] ;  /* 0x0007580001027983 */ /* 0x0023620000100a00 */
[----:B------:R-:W-:-:S03]  /*15b50*/  MOV R8, 0x15b70 ;  /* 0x00015b7000087802 */ /* 0x000fc60000000f00 */
[----:B-1---5:R-:W-:Y:S05]  /*15b60*/  CALL.REL.NOINC `($_ZN7cutlass13device_kernelIN5flash19enable_sm80_to_sm89INS1_16FlashAttnBwdSm80INS1_25CollectiveMainloopBwdSm80ILi2ELi2EN4cute5tupleIJNS5_1CILi128EEES8_NS7_ILi64EEEEEENS_10bfloat16_tEfNS_4arch4Sm80ELb1ELb0ELb1ELb1ELb0ELb0ELb0ELb0ELi2ELi4ELi4ELi4ELb0EEENS1_24CollectiveEpilogueBwdGQAISA_fSD_Li256ELb1ELb0EEENS1_25SingleTileBwdLPTSchedulerILb1ELi128ELb0EEEEEEEEEvNT_6ParamsE$_ZN4cute3eso3ESOILb1ELb0EJNS_6LayoutINS_5tupleIJNS3_IJNS3_IJNS_1CILi8EEENS4_ILi1EEEEEES6_EEENS3_IJNS3_IJS6_S6_EEENS4_ILi4EEEEEEEEENS3_IJNS3_IJNS3_IJS6_NS4_ILi0EEEEEESD_EEENS3_IJNS3_IJSD_SD_EEES5_EEEEEEEENS_10ViewEngineIPN7cutlass10bfloat16_tEEEEEC2ERKSJ_RKSO_) ;  /* 0xffff37f000007944 */ /* 0x022fea0003c3ffff */
[----:B-1----:R1:W5:Y:S01]  /*15b70*/  LDL.64 R4, [R1+0x758] ;  /* 0x0007580001047983 */ /* 0x0023620000100a00 */
[----:B------:R-:W-:-:S03]  /*15b80*/  MOV R8, 0x15ba0 ;  /* 0x00015ba000087802 */ /* 0x000fc60000000f00 */
[----:B-1---5:R-:W-:Y:S05]  /*15b90*/  CALL.REL.NOINC `($_ZN7cutlass13device_kernelIN5flash19enable_sm80_to_sm89INS1_16FlashAttnBwdSm80INS1_25CollectiveMainloopBwdSm80ILi2ELi2EN4cute5tupleIJNS5_1CILi128EEES8_NS7_ILi64EEEEEENS_10bfloat16_tEfNS_4arch4Sm80ELb1ELb0ELb1ELb1ELb0ELb0ELb0ELb0ELi2ELi4ELi4ELi4ELb0EEENS1_24CollectiveEpilogueBwdGQAISA_fSD_Li256ELb1ELb0EEENS1_25SingleTileBwdLPTSchedulerILb1ELi128ELb0EEEEEEEEEvNT_6ParamsE$_ZN4cute3eso3ESOILb1ELb0EJNS_6LayoutINS_5tupleIJNS3_IJNS3_IJNS_1CILi8EEENS4_ILi1EEEEEES6_EEENS3_IJNS3_IJS6_S6_EEENS4_ILi4EEEEEEEEENS3_IJNS3_IJNS3_IJS6_NS4_ILi0EEEEEESD_EEENS3_IJNS3_IJSD_SD_EEENS4_ILi2048EEEEEEEEEEENS_10ViewEngineINS_8smem_ptrIPN7cutlass10bfloat16_tEEEEEEEC2ERKSK_RKSR_) ;  /* 0xffff378000007944 */ /* 0x022fea0003c3ffff */
[----:B-1----:R1:W5:Y:S01]  /*15ba0*/  LDL.64 R2, [R1+0x758] ;  /* 0x0007580001027983 */ /* 0x0023620000100a00 */
[----:B------:R-:W-:Y:S01]  /*15bb0*/  IMAD.MOV.U32 R6, RZ, RZ, R4 ;  /* 0x000000ffff067224 */ /* 0x000fe200078e0004 */
[----:B------:R-:W-:Y:S02]  /*15bc0*/  MOV R9, R5 ;  /* 0x0000000500097202 */ /* 0x000fe40000000f00 */
[----:B------:R-:W-:Y:S02]  /*15bd0*/  MOV R8, 0x15bf0 ;  /* 0x00015bf000087802 */ /* 0x000fe40000000f00 */
[----:B-1---5:R-:W-:Y:S05]  /*15be0*/  CALL.REL.NOINC `($_ZN7cutlass13device_kernelIN5flash19enable_sm80_to_sm89INS1_16FlashAttnBwdSm80INS1_25CollectiveMainloopBwdSm80ILi2ELi2EN4cute5tupleIJNS5_1CILi128EEES8_NS7_ILi64EEEEEENS_10bfloat16_tEfNS_4arch4Sm80ELb1ELb0ELb1ELb1ELb0ELb0ELb0ELb0ELi2ELi4ELi4ELi4ELb0EEENS1_24CollectiveEpilogueBwdGQAISA_fSD_Li256ELb1ELb0EEENS1_25SingleTileBwdLPTSchedulerILb1ELi128ELb0EEEEEEEEEvNT_6ParamsE$_ZN4cute3eso3ESOILb1ELb0EJNS_6LayoutINS_5tupleIJNS3_IJNS_1CILi8EEENS4_ILi1EEEEEENS4_ILi4EEEEEENS3_IJNS3_IJS6_NS4_ILi0EEEEEES5_EEEEENS_10ViewEngineIPN7cutlass10bfloat16_tEEEEEC2ERKSD_RKSI_) ;  /* 0xffff4a0000007944 */ /* 0x022fea0003c3ffff */
[----:B------:R2:W5:Y:S01]  /*15bf0*/  LDL.64 R58, [R1+0x758] ;  /* 0x00075800013a7983 */ /* 0x0005620000100a00 */
[----:B------:R-:W-:Y:S02]  /*15c00*/  MOV R9, R23 ;  /* 0x0000001700097202 */ /* 0x000fe40000000f00 */
[----:B------:R-:W-:Y:S02]  /*15c10*/  MOV R8, 0x15c30 ;  /* 0x00015c3000087802 */ /* 0x000fe40000000f00 */
[----:B-12--5:R-:W-:Y:S05]  /*15c20*/  CALL.REL.NOINC `($_ZN7cutlass13device_kernelIN5flash19enable_sm80_to_sm89INS1_16FlashAttnBwdSm80INS1_25CollectiveMainloopBwdSm80ILi2ELi2EN4cute5tupleIJNS5_1CILi128EEES8_NS7_ILi64EEEEEENS_10bfloat16_tEfNS_4arch4Sm80ELb1ELb0ELb1ELb1ELb0ELb0ELb0ELb0ELi2ELi4ELi4ELi4ELb0EEENS1_24CollectiveEpilogueBwdGQAISA_fSD_Li256ELb1ELb0EEENS1_25SingleTileBwdLPTSchedulerILb1ELi128ELb0EEEEEEEEEvNT_6ParamsE$_ZN4cute8smem_ptrIPN7cutlass10bfloat16_tEECI1NS_12iter_adaptorIS3_S4_EEES3_) ;  /* 0xffff56d000007944 */ /* 0x026fea0003c3ffff */
[----:B-1----:R1:W5:Y:S01]  /*15c30*/  LDL.64 R2, [R1+0x758] ;  /* 0x0007580001027983 */ /* 0x0023620000100a00 */
[----:B------:R-:W-:-:S03]  /*15c40*/  MOV R6, 0x15c60 ;  /* 0x00015c6000067802 */ /* 0x000fc60000000f00 */
[----:B-1---5:R-:W-:Y:S05]  /*15c50*/  CALL.REL.NOINC `($_ZN7cutlass13device_kernelIN5flash19enable_sm80_to_sm89INS1_16FlashAttnBwdSm80INS1_25CollectiveMainloopBwdSm80ILi2ELi2EN4cute5tupleIJNS5_1CILi128EEES8_NS7_ILi64EEEEEENS_10bfloat16_tEfNS_4arch4Sm80ELb1ELb0ELb1ELb1ELb0ELb0ELb0ELb0ELi2ELi4ELi4ELi4ELb0EEENS1_24CollectiveEpilogueBwdGQAISA_fSD_Li256ELb1ELb0EEENS1_25SingleTileBwdLPTSchedulerILb1ELi128ELb0EEEEEEEEEvNT_6ParamsE$_ZN4cute3eso3ESOILb1ELb0EJNS_6LayoutINS_5tupleIJNS3_IJNS_1CILi8EEENS4_ILi1EEEEEENS4_ILi4EEEEEENS3_IJNS3_IJS6_NS4_ILi0EEEEEENS4_ILi2048EEEEEEEENS_10ViewEngineINS_8smem_ptrIPN7cutlass10bfloat16_tEEEEEEEC2ERKSE_RKSL_) ;  /* 0xffff491000007944 */ /* 0x022fea0003c3ffff */
[----:B------:R2:W5:Y:S01]  /*15c60*/  LDL.64 R60, [R1+0x758] ;  /* 0x00075800013c7983 */ /* 0x0005620000100a00 */
[----:B-1----:R-:W-:Y:S01]  /*15c70*/  IMAD.MOV.U32 R2, RZ, RZ, R23 ;  /* 0x000000ffff027224 */ /* 0x002fe200078e0017 */
[----:B------:R-:W-:-:S02]  /*15c80*/  MOV R3, RZ ;  /* 0x000000ff00037202 */ /* 0x000fc40000000f00 */
[----:B------:R-:W-:Y:S02]  /*15c90*/  MOV R10, 0x15cb0 ;  /* 0x00015cb0000a7802 */ /* 0x000fe40000000f00 */
[----:B--2--5:R-:W-:Y:S05]  /*15ca0*/  CALL.REL.NOINC `($_ZN7cutlass13device_kernelIN5flash19enable_sm80_to_sm89INS1_16FlashAttnBwdSm80INS1_25CollectiveMainloopBwdSm80ILi2ELi2EN4cute5tupleIJNS5_1CILi128EEES8_NS7_ILi64EEEEEENS_10bfloat16_tEfNS_4arch4Sm80ELb1ELb0ELb1ELb1ELb0ELb0ELb0ELb0ELi2ELi4ELi4ELi4ELb0EEENS1_24CollectiveEpilogueBwdGQAISA_fSD_Li256ELb1ELb0EEENS1_25SingleTileBwdLPTSchedulerILb1ELi128ELb0EEEEEEEEEvNT_6ParamsE$_ZN4cute3eso3ESOILb1ELb0EJNS_10UnderscoreEiEEC2ERKS2_RKi) ;  /* 0xffff1a7000007944 */ /* 0x024fea0003c3ffff */
[----:B-1----:R-:W2:Y:S01]  /*15cb0*/  LDL R3, [R1+0x758] ;  /* 0x0007580001037983 */ /* 0x002ea20000100800 */
[----:B------:R-:W-:Y:S01]  /*15cc0*/  IMAD.MOV.U32 R2, RZ, RZ, R23 ;  /* 0x000000ffff027224 */ /* 0x000fe200078e0017 */
[----:B------:R-:W-:Y:S02]  /*15cd0*/  MOV R6, 0x15d00 ;  /* 0x00015d0000067802 */ /* 0x000fe40000000f00 */
        /* <DEDUP_REMOVED lines=9> */
[----:B------:R-:W-:-:S02]  /*15d70*/  MOV R8, 0x15d90 ;  /* 0x00015d9000087802 */ /* 0x000fc40000000f00 */
[----:B-1---5:R-:W-:Y:S05]  /*15d80*/  CALL.REL.NOINC `($_ZN7cutlass13device_kernelIN5flash19enable_sm80_to_sm89INS1_16FlashAttnBwdSm80INS1_25CollectiveMainloopBwdSm80ILi2ELi2EN4cute5tupleIJNS5_1CILi128EEES8_NS7_ILi64EEEEEENS_10bfloat16_tEfNS_4arch4Sm80ELb1ELb0ELb1ELb1ELb0ELb0ELb0ELb0ELi2ELi4ELi4ELi4ELb0EEENS1_24CollectiveEpilogueBwdGQAISA_fSD_Li256ELb1ELb0EEENS1_25SingleTileBwdLPTSchedulerILb1ELi128ELb0EEEEEEEEEvNT_6ParamsE$_ZN4cute3eso3ESOILb1ELb0EJNS_6LayoutINS_5tupleIJNS3_IJNS_1CILi8EEENS4_ILi1EEEEEEEEENS3_IJNS3_IJS6_NS4_ILi0EEEEEEEEEEENS_10ViewEngineINS_8smem_ptrIPN7cutlass10bfloat16_tEEEEEEEC2ERKSC_RKSJ_) ;  /* 0xffff416000007944 */ /* 0x022fea0003c3ffff */
        /* <DEDUP_REMOVED lines=233> */
[----:B-1----:R-:W-:Y:S05]  /*16c20*/  CALL.REL.NOINC `($_ZN7cutlass13device_kernelIN5flash19enable_sm80_to_sm89INS1_16FlashAttnBwdSm80INS1_25CollectiveMainloopBwdSm80ILi2ELi2EN4cute5tupleIJNS5_1CILi128EEES8_NS7_ILi64EEEEEENS_10bfloat16_tEfNS_4arch4Sm80ELb1ELb0ELb1ELb1ELb0ELb0ELb0ELb0ELi2ELi4ELi4ELi4ELb0EEENS1_24CollectiveEpilogueBwdGQAISA_fSD_Li256ELb1ELb0EEENS1_25SingleTileBwdLPTSchedulerILb1ELi128ELb0EEEEEEEEEvNT_6ParamsE$_ZN4cute3eso3ESOILb1ELb0EJNS_10UnderscoreES2_iEEC2ERKS2_S5_RKi) ;  /* 0xffff0ab000007944 */ /* 0x002fea0003c3ffff */
        /* <DEDUP_REMOVED lines=9> */
[----:B------:R-:W-:Y:S05]  /*16cc0*/  CALL.REL.NOINC `($_ZN7cutlass13device_kernelIN5flash19enable_sm80_to_sm89INS1_16FlashAttnBwdSm80INS1_25CollectiveMainloopBwdSm80ILi2ELi2EN4cute5tupleIJNS5_1CILi128EEES8_NS7_ILi64EEEEEENS_10bfloat16_tEfNS_4arch4Sm80ELb1ELb0ELb1ELb1ELb0ELb0ELb0ELb0ELi2ELi4ELi4ELi4ELb0EEENS1_24CollectiveEpilogueBwdGQAISA_fSD_Li256ELb1ELb0EEENS1_25SingleTileBwdLPTSchedulerILb1ELi128ELb0EEEEEEEEEvNT_6ParamsE$_ZN4cute3eso3ESOILb1ELb0EJNS_6LayoutINS_5tupleIJNS3_IJNS_1CILi8EEENS4_ILi1EEEEEENS4_ILi2EEEEEENS3_IJNS3_IJS6_NS4_ILi0EEEEEENS4_ILi4096EEEEEEEEiEEC2ERKSE_RKi) ;  /* 0xffff35b000007944 */ /* 0x000fea0003c3ffff */
        /* <DEDUP_REMOVED lines=8> */
[----:B-1---5:R-:W-:Y:S05]  /*16d50*/  CALL.REL.NOINC `($_ZN7cutlass13device_kernelIN5flash19enable_sm80_to_sm89INS1_16FlashAttnBwdSm80INS1_25CollectiveMainloopBwdSm80ILi2ELi2EN4cute5tupleIJNS5_1CILi128EEES8_NS7_ILi64EEEEEENS_10bfloat16_tEfNS_4arch4Sm80ELb1ELb0ELb1ELb1ELb0ELb0ELb0ELb0ELi2ELi4ELi4ELi4ELb0EEENS1_24CollectiveEpilogueBwdGQAISA_fSD_Li256ELb1ELb0EEENS1_25SingleTileBwdLPTSchedulerILb1ELi128ELb0EEEEEEEEEvNT_6ParamsE$_ZN4cute3eso3ESOILb1ELb0EJNS_6LayoutINS_5tupleIJNS3_IJNS_1CILi8EEENS4_ILi1EEEEEENS4_ILi2EEEEEENS3_IJNS3_IJS6_NS4_ILi0EEEEEENS4_ILi4096EEEEEEEENS_10ViewEngineINS_8smem_ptrIPN7cutlass10bfloat16_tEEEEEEEC2ERKSE_RKSL_) ;  /* 0xffff34e000007944 */ /* 0x022fea0003c3ffff */
[----:B-1----:R1:W5:Y:S01]  /*16d60*/  LDL.64 R4, [R1+0x758] ;  /* 0x0007580001047983 */ /* 0x0023620000100a00 */
[----:B------:R-:W-:Y:S01]  /*16d70*/  IMAD.MOV.U32 R2, RZ, RZ, R23 ;  /* 0x000000ffff027224 */ /* 0x000fe200078e0017 */
[----:B------:R-:W-:Y:S02]  /*16d80*/  MOV R3, 0x1 ;  /* 0x0000000100037802 */ /* 0x000fe40000000f00 */
[----:B------:R-:W-:-:S02]  /*16d90*/  MOV R8, 0x16db0 ;  /* 0x00016db000087802 */ /* 0x000fc40000000f00 */
[----:B-1---5:R-:W-:Y:S05]  /*16da0*/  CALL.REL.NOINC `($_ZN7cutlass13device_kernelIN5flash19enable_sm80_to_sm89INS1_16FlashAttnBwdSm80INS1_25CollectiveMainloopBwdSm80ILi2ELi2EN4cute5tupleIJNS5_1CILi128EEES8_NS7_ILi64EEEEEENS_10bfloat16_tEfNS_4arch4Sm80ELb1ELb0ELb1ELb1ELb0ELb0ELb0ELb0ELi2ELi4ELi4ELi4ELb0EEENS1_24CollectiveEpilogueBwdGQAISA_fSD_Li256ELb1ELb0EEENS1_25SingleTileBwdLPTSchedulerILb1ELi128ELb0EEEEEEEEEvNT_6ParamsE$_ZN4cute3eso3ESOILb1ELb0EJNS_10UnderscoreES2_iEEC2ERKS2_S5_RKi) ;  /* 0xffff093000007944 */ /* 0x022fea0003c3ffff */
[----:B-1----:R-:W2:Y:S01]  /*16db0*/  LDL R3, [R1+0x758] ;  /* 0x0007580001037983 */ /* 0x002ea20000100800 */
[----:B------:R-:W-:Y:S01]  /*16dc0*/  IMAD.MOV.U32 R57, RZ, RZ, R23 ;  /* 0x000000ffff397224 */ /* 0x000fe200078e0017 */
[----:B------:R-:W-:-:S02]  /*16dd0*/  MOV R6, 0x16e00 ;  /* 0x00016e0000067802 */ /* 0x000fc40000000f00 */
[----:B--2---:R-:W-:Y:S02]  /*16de0*/  SHF.L.U32 R3, R3, 0x4, RZ ;  /* 0x0000000403037819 */ /* 0x004fe400000006ff */
[----:B------:R-:W-:Y:S05]  /*16df0*/  CALL.REL.NOINC `($_ZN7cutlass13device_kernelIN5flash19enable_sm80_to_sm89INS1_16FlashAttnBwdSm80INS1_25CollectiveMainloopBwdSm80ILi2ELi2EN4cute5tupleIJNS5_1CILi128EEES8_NS7_ILi64EEEEEENS_10bfloat16_tEfNS_4arch4Sm80ELb1ELb0ELb1ELb1ELb0ELb0ELb0ELb0ELi2ELi4ELi4ELi4ELb0EEENS1_24CollectiveEpilogueBwdGQAISA_fSD_Li256ELb1ELb0EEENS1_25SingleTileBwdLPTSchedulerILb1ELi128ELb0EEEEEEEEEvNT_6ParamsE$_ZN4cute3eso3ESOILb1ELb0EJNS_6LayoutINS_5tupleIJNS3_IJNS_1CILi8EEENS4_ILi1EEEEEENS4_ILi2EEEEEENS3_IJNS3_IJS6_NS4_ILi0EEEEEES5_EEEEEiEEC2ERKSD_RKi) ;  /* 0xffff363000007944 */ /* 0x000fea0003c3ffff */
[----:B-1----:R-:W2:Y:S01]  /*16e00*/  LDL R3, [R1+0x758] ;  /* 0x0007580001037983 */ /* 0x002ea20000100800 */
[----:B------:R-:W-:Y:S02]  /*16e10*/  MOV R66, R23 ;  /* 0x0000001700427202 */ /* 0x000fe40000000f00 */
[----:B------:R-:W-:Y:S01]  /*16e20*/  MOV R8, 0x16e60 ;  /* 0x00016e6000087802 */ /* 0x000fe20000000f00 */
[----:B--2---:R-:W-:-:S05]  /*16e30*/  IMAD.WIDE R6, R3, 0x2, R50 ;  /* 0x0000000203067825 */ /* 0x004fca00078e0232 */
[----:B------:R-:W-:Y:S02]  /*16e40*/  MOV R9, R7 ;  /* 0x0000000700097202 */ /* 0x000fe40000000f00 */
[----:B------:R-:W-:Y:S05]  /*16e50*/  CALL.REL.NOINC `($_ZN7cutlass13device_kernelIN5flash19enable_sm80_to_sm89INS1_16FlashAttnBwdSm80INS1_25CollectiveMainloopBwdSm80ILi2ELi2EN4cute5tupleIJNS5_1CILi128EEES8_NS7_ILi64EEEEEENS_10bfloat16_tEfNS_4arch4Sm80ELb1ELb0ELb1ELb1ELb0ELb0ELb0ELb0ELi2ELi4ELi4ELi4ELb0EEENS1_24CollectiveEpilogueBwdGQAISA_fSD_Li256ELb1ELb0EEENS1_25SingleTileBwdLPTSchedulerILb1ELi128ELb0EEEEEEEEEvNT_6ParamsE$_ZN4cute3eso3ESOILb1ELb0EJNS_6LayoutINS_5tupleIJNS3_IJNS_1CILi8EEENS4_ILi1EEEEEENS4_ILi2EEEEEENS3_IJNS3_IJS6_NS4_ILi0EEEEEES5_EEEEENS_10ViewEngineIPN7cutlass10bfloat16_tEEEEEC2ERKSD_RKSI_) ;  /* 0xffff357000007944 */ /* 0x000fea0003c3ffff */
[----:B------:R2:W5:Y:S01]  /*16e60*/  LDL.64 R2, [R1+0x758] ;  /* 0x0007580001027983 */ /* 0x0005620000100a00 */
[----:B-1----:R-:W-:Y:S01]  /*16e70*/  IMAD.MOV.U32 R7, RZ, RZ, R5 ;  /* 0x000000ffff077224 */ /* 0x002fe200078e0005 */
[----:B------:R-:W-:Y:S02]  /*16e80*/  MOV R66, R23 ;  /* 0x0000001700427202 */ /* 0x000fe40000000f00 */
        /* <DEDUP_REMOVED lines=9> */
[----:B------:R-:W-:-:S02]  /*16f20*/  MOV R8, 0x16f40 ;  /* 0x00016f4000087802 */ /* 0x000fc40000000f00 */
[----:B-1---5:R-:W-:Y:S05]  /*16f30*/  CALL.REL.NOINC `($_ZN7cutlass13device_kernelIN5flash19enable_sm80_to_sm89INS1_16FlashAttnBwdSm80INS1_25CollectiveMainloopBwdSm80ILi2ELi2EN4cute5tupleIJNS5_1CILi128EEES8_NS7_ILi64EEEEEENS_10bfloat16_tEfNS_4arch4Sm80ELb1ELb0ELb1ELb1ELb0ELb0ELb0ELb0ELi2ELi4ELi4ELi4ELb0EEENS1_24CollectiveEpilogueBwdGQAISA_fSD_Li256ELb1ELb0EEENS1_25SingleTileBwdLPTSchedulerILb1ELi128ELb0EEEEEEEEEvNT_6ParamsE$_ZN4cute3eso3ESOILb1ELb0EJNS_6LayoutINS_5tupleIJNS3_IJNS3_IJNS_1CILi8EEENS4_ILi1EEEEEES6_EEENS3_IJNS3_IJS6_S6_EEENS4_ILi2EEEEEEEEENS3_IJNS3_IJNS3_IJS6_NS4_ILi0EEEEEESD_EEENS3_IJNS3_IJSD_SD_EEES5_EEEEEEEENS_10ViewEngineIPN7cutlass10bfloat16_tEEEEEC2ERKSJ_RKSO_) ;  /* 0xffff23a000007944 */ /* 0x022fea0003c3ffff */
[----:B-1----:R1:W5:Y:S01]  /*16f40*/  LDL.64 R4, [R1+0x758] ;  /* 0x0007580001047983 */ /* 0x0023620000100a00 */
[----:B------:R-:W-:-:S02]  /*16f50*/  MOV R66, R23 ;  /* 0x0000001700427202 */ /* 0x000fc40000000f00 */
[----:B------:R-:W-:Y:S02]  /*16f60*/  MOV R8, 0x16f80 ;  /* 0x00016f8000087802 */ /* 0x000fe40000000f00 */
[----:B-1---5:R-:W-:Y:S05]  /*16f70*/  CALL.REL.NOINC `($_ZN7cutlass13device_kernelIN5flash19enable_sm80_to_sm89INS1_16FlashAttnBwdSm80INS1_25CollectiveMainloopBwdSm80ILi2ELi2EN4cute5tupleIJNS5_1CILi128EEES8_NS7_ILi64EEEEEENS_10bfloat16_tEfNS_4arch4Sm80ELb1ELb0ELb1ELb1ELb0ELb0ELb0ELb0ELi2ELi4ELi4ELi4ELb0EEENS1_24CollectiveEpilogueBwdGQAISA_fSD_Li256ELb1ELb0EEENS1_25SingleTileBwdLPTSchedulerILb1ELi128ELb0EEEEEEEEEvNT_6ParamsE$_ZN4cute3eso3ESOILb1ELb0EJNS_6LayoutINS_5tupleIJNS3_IJNS3_IJNS_1CILi8EEENS4_ILi1EEEEEES6_EEENS3_IJNS3_IJS6_S6_EEENS4_ILi2EEEEEEEEENS3_IJNS3_IJNS3_IJS6_NS4_ILi0EEEEEESD_EEENS3_IJNS3_IJSD_SD_EEENS4_ILi4096EEEEEEEEEEENS_10ViewEngineINS_8smem_ptrIPN7cutlass10bfloat16_tEEEEEEEC2ERKSK_RKSR_) ;  /* 0xffff228000007944 */ /* 0x022fea0003c3ffff */
[----:B-1----:R1:W5:Y:S01]  /*16f80*/  LDL.64 R2, [R1+0x758] ;  /* 0x0007580001027983 */ /* 0x0023620000100a00 */
[----:B------:R-:W-:Y:S01]  /*16f90*/  IMAD.MOV.U32 R6, RZ, RZ, R4 ;  /* 0x000000ffff067224 */ /* 0x000fe200078e0004 */
[----:B------:R-:W-:Y:S01]  /*16fa0*/  MOV R9, R5 ;  /* 0x0000000500097202 */ /* 0x000fe20000000f00 */
[----:B------:R-:W-:Y:S01]  /*16fb0*/  IMAD.MOV.U32 R66, RZ, RZ, R23 ;  /* 0x000000ffff427224 */ /* 0x000fe200078e0017 */
[----:B------:R-:W-:Y:S02]  /*16fc0*/  MOV R8, 0x16fe0 ;  /* 0x00016fe000087802 */ /* 0x000fe40000000f00 */
[----:B-1---5:R-:W-:Y:S05]  /*16fd0*/  CALL.REL.NOINC `($_ZN7cutlass13device_kernelIN5flash19enable_sm80_to_sm89INS1_16FlashAttnBwdSm80INS1_25CollectiveMainloopBwdSm80ILi2ELi2EN4cute5tupleIJNS5_1CILi128EEES8_NS7_ILi64EEEEEENS_10bfloat16_tEfNS_4arch4Sm80ELb1ELb0ELb1ELb1ELb0ELb0ELb0ELb0ELi2ELi4ELi4ELi4ELb0EEENS1_24CollectiveEpilogueBwdGQAISA_fSD_Li256ELb1ELb0EEENS1_25SingleTileBwdLPTSchedulerILb1ELi128ELb0EEEEEEEEEvNT_6ParamsE$_ZN4cute3eso3ESOILb1ELb0EJNS_6LayoutINS_5tupleIJNS3_IJNS_1CILi8EEENS4_ILi1EEEEEENS4_ILi2EEEEEENS3_IJNS3_IJS6_NS4_ILi0EEEEEES5_EEEEENS_10ViewEngineIPN7cutlass10bfloat16_tEEEEEC2ERKSD_RKSI_) ;  /* 0xffff33f000007944 */ /* 0x022fea0003c3ffff */
[----:B------:R2:W5:Y:S01]  /*16fe0*/  LDL.64 R58, [R1+0x758] ;  /* 0x00075800013a7983 */ /* 0x0005620000100a00 */
[----:B------:R-:W-:Y:S02]  /*16ff0*/  MOV R9, R23 ;  /* 0x0000001700097202 */ /* 0x000fe40000000f00 */
[----:B------:R-:W-:Y:S02]  /*17000*/  MOV R8, 0x17020 ;  /* 0x0001702000087802 */ /* 0x000fe40000000f00 */
[----:B-12--5:R-:W-:Y:S05]  /*17010*/  CALL.REL.NOINC `($_ZN7cutlass13device_kernelIN5flash19enable_sm80_to_sm89INS1_16FlashAttnBwdSm80INS1_25CollectiveMainloopBwdSm80ILi2ELi2EN4cute5tupleIJNS5_1CILi128EEES8_NS7_ILi64EEEEEENS_10bfloat16_tEfNS_4arch4Sm80ELb1ELb0ELb1ELb1ELb0ELb0ELb0ELb0ELi2ELi4ELi4ELi4ELb0EEENS1_24CollectiveEpilogueBwdGQAISA_fSD_Li256ELb1ELb0EEENS1_25SingleTileBwdLPTSchedulerILb1ELi128ELb0EEEEEEEEEvNT_6ParamsE$_ZN4cute8smem_ptrIPN7cutlass10bfloat16_tEECI1NS_12iter_adaptorIS3_S4_EEES3_) ;  /* 0xffff42e000007944 */ /* 0x026fea0003c3ffff */
[----:B-1----:R1:W5:Y:S01]  /*17020*/  LDL.64 R2, [R1+0x758] ;  /* 0x0007580001027983 */ /* 0x0023620000100a00 */
[----:B------:R-:W-:Y:S02]  /*17030*/  MOV R66, R23 ;  /* 0x0000001700427202 */ /* 0x000fe40000000f00 */
[----:B------:R-:W-:-:S02]  /*17040*/  MOV R6, 0x17060 ;  /* 0x0001706000067802 */ /* 0x000fc40000000f00 */
[----:B-1---5:R-:W-:Y:S05]  /*17050*/  CALL.REL.NOINC `($_ZN7cutlass13device_kernelIN5flash19enable_sm80_to_sm89INS1_16FlashAttnBwdSm80INS1_25CollectiveMainloopBwdSm80ILi2ELi2EN4cute5tupleIJNS5_1CILi128EEES8_NS7_ILi64EEEEEENS_10bfloat16_tEfNS_4arch4Sm80ELb1ELb0ELb1ELb1ELb0ELb0ELb0ELb0ELi2ELi4ELi4ELi4ELb0EEENS1_24CollectiveEpilogueBwdGQAISA_fSD_Li256ELb1ELb0EEENS1_25SingleTileBwdLPTSchedulerILb1ELi128ELb0EEEEEEEEEvNT_6ParamsE$_ZN4cute3eso3ESOILb1ELb0EJNS_6LayoutINS_5tupleIJNS3_IJNS_1CILi8EEENS4_ILi1EEEEEENS4_ILi2EEEEEENS3_IJNS3_IJS6_NS4_ILi0EEEEEENS4_ILi4096EEEEEEEENS_10ViewEngineINS_8smem_ptrIPN7cutlass10bfloat16_tEEEEEEEC2ERKSE_RKSL_) ;  /* 0xffff31e000007944 */ /* 0x022fea0003c3ffff */
        /* <DEDUP_REMOVED lines=140> */
[----:B------:R-:W-:Y:S05]  /*17920*/  CALL.REL.NOINC `($_ZN7cutlass13device_kernelIN5flash19enable_sm80_to_sm89INS1_16FlashAttnBwdSm80INS1_25CollectiveMainloopBwdSm80ILi2ELi2EN4cute5tupleIJNS5_1CILi128EEES8_NS7_ILi64EEEEEENS_10bfloat16_tEfNS_4arch4Sm80ELb1ELb0ELb1ELb1ELb0ELb0ELb0ELb0ELi2ELi4ELi4ELi4ELb0EEENS1_24CollectiveEpilogueBwdGQAISA_fSD_Li256ELb1ELb0EEENS1_25SingleTileBwdLPTSchedulerILb1ELi128ELb0EEEEEEEEEvNT_6ParamsE$_ZN4cute3eso3ESOILb1ELb0EJNS_6LayoutINS_5tupleIJNS3_IJNS_1CILi8EEENS4_ILi1EEEEEENS4_ILi4EEEEEENS3_IJNS3_IJS6_NS4_ILi0EEEEEENS4_ILi2048EEEEEEEEiEEC2ERKSE_RKi) ;  /* 0xffff2c8000007944 */ /* 0x000fea0003c3ffff */
[----:B------:R-:W-:Y:S01]  /*17930*/  ULDC.64 UR4, c[0x0][0x118] ;  /* 0x0000460000047ab9 */ /* 0x000fe20000000a00 */
[----:B-1----:R-:W2:Y:S04]  /*17940*/  LDL R2, [R1+0x758] ;  /* 0x0007580001027983 */ /* 0x002ea80000100800 */
[----:B------:R-:W2:Y:S01]  /*17950*/  LD.E.64 R4, [R52.64+0x8] ;  /* 0x0000080434047980 */ /* 0x000ea2000c101b00 */
[----:B------:R-:W-:Y:S02]  /*17960*/  MOV R9, R23 ;  /* 0x0000001700097202 */ /* 0x000fe40000000f00 */
[----:B------:R-:W-:Y:S01]  /*17970*/  MOV R8, 0x179a0 ;  /* 0x000179a000087802 */ /* 0x000fe20000000f00 */
[----:B--2---:R-:W-:-:S04]  /*17980*/  IMAD.WIDE R2, R2, 0x2, R4 ;  /* 0x0000000202027825 */ /* 0x004fc800078e0204 */
[----:B------:R-:W-:Y:S05]  /*17990*/  CALL.REL.NOINC `($_ZN7cutlass13device_kernelIN5flash19enable_sm80_to_sm89INS1_16FlashAttnBwdSm80INS1_25CollectiveMainloopBwdSm80ILi2ELi2EN4cute5tupleIJNS5_1CILi128EEES8_NS7_ILi64EEEEEENS_10bfloat16_tEfNS_4arch4Sm80ELb1ELb0ELb1ELb1ELb0ELb0ELb0ELb0ELi2ELi4ELi4ELi4ELb0EEENS1_24CollectiveEpilogueBwdGQAISA_fSD_Li256ELb1ELb0EEENS1_25SingleTileBwdLPTSchedulerILb1ELi128ELb0EEEEEEEEEvNT_6ParamsE$_ZN4cute8smem_ptrIPN7cutlass10bfloat16_tEECI1NS_12iter_adaptorIS3_S4_EEES3_) ;  /* 0xffff396000007944 */ /* 0x000fea0003c3ffff */
[----:B-1----:R1:W5:Y:S01]  /*179a0*/  LDL.64 R2, [R1+0x758] ;  /* 0x0007580001027983 */ /* 0x0023620000100a00 */
[----:B------:R-:W-:-:S03]  /*179b0*/  MOV R6, 0x179d0 ;  /* 0x000179d000067802 */ /* 0x000fc60000000f00 */
[----:B-1---5:R-:W-:Y:S05]  /*179c0*/  CALL.REL.NOINC `($_ZN7cutlass13device_kernelIN5flash19enable_sm80_to_sm89INS1_16FlashAttnBwdSm80INS1_25CollectiveMainloopBwdSm80ILi2ELi2EN4cute5tupleIJNS5_1CILi128EEES8_NS7_ILi64EEEEEENS_10bfloat16_tEfNS_4arch4Sm80ELb1ELb0ELb1ELb1ELb0ELb0ELb0ELb0ELi2ELi4ELi4ELi4ELb0EEENS1_24CollectiveEpilogueBwdGQAISA_fSD_Li256ELb1ELb0EEENS1_25SingleTileBwdLPTSchedulerILb1ELi128ELb0EEEEEEEEEvNT_6ParamsE$_ZN4cute3eso3ESOILb1ELb0EJNS_6LayoutINS_5tupleIJNS3_IJNS_1CILi8EEENS4_ILi1EEEEEENS4_ILi4EEEEEENS3_IJNS3_IJS6_NS4_ILi0EEEEEENS4_ILi2048EEEEEEEENS_10ViewEngineINS_8smem_ptrIPN7cutlass10bfloat16_tEEEEEEEC2ERKSE_RKSL_) ;  /* 0xffff2ba000007944 */ /* 0x022fea0003c3ffff */
[----:B-1----:R1:W5:Y:S01]  /*179d0*/  LDL.64 R4, [R1+0x758] ;  /* 0x0007580001047983 */ /* 0x0023620000100a00 */
[----:B------:R-:W-:Y:S01]  /*179e0*/  IMAD.MOV.U32 R2, RZ, RZ, R23 ;  /* 0x000000ffff027224 */ /* 0x000fe200078e0017 */
[----:B------:R-:W-:-:S02]  /*179f0*/  MOV R3, 0x1 ;  /* 0x0000000100037802 */ /* 0x000fc40000000f00 */
[----:B------:R-:W-:Y:S02]  /*17a00*/  MOV R8, 0x17a20 ;  /* 0x00017a2000087802 */ /* 0x000fe40000000f00 */
[----:B-1---5:R-:W-:Y:S05]  /*17a10*/  CALL.REL.NOINC `($_ZN7cutlass13device_kernelIN5flash19enable_sm80_to_sm89INS1_16FlashAttnBwdSm80INS1_25CollectiveMainloopBwdSm80ILi2ELi2EN4cute5tupleIJNS5_1CILi128EEES8_NS7_ILi64EEEEEENS_10bfloat16_tEfNS_4arch4Sm80ELb1ELb0ELb1ELb1ELb0ELb0ELb0ELb0ELi2ELi4ELi4ELi4ELb0EEENS1_24CollectiveEpilogueBwdGQAISA_fSD_Li256ELb1ELb0EEENS1_25SingleTileBwdLPTSchedulerILb1ELi128ELb0EEEEEEEEEvNT_6ParamsE$_ZN4cute3eso3ESOILb1ELb0EJNS_10UnderscoreES2_iEEC2ERKS2_S5_RKi) ;  /* 0xfffefcc000007944 */ /* 0x022fea0003c3ffff */
[----:B-1----:R-:W2:Y:S01]  /*17a20*/  LDL R3, [R1+0x758] ;  /* 0x0007580001037983 */ /* 0x002ea20000100800 */
[----:B------:R-:W-:Y:S02]  /*17a30*/  MOV R6, 0x17a60 ;  /* 0x00017a6000067802 */ /* 0x000fe40000000f00 */
[----:B--2---:R-:W-:Y:S02]  /*17a40*/  SHF.L.U32 R3, R3, 0x5, RZ ;  /* 0x0000000503037819 */ /* 0x004fe400000006ff */
[----:B------:R-:W-:Y:S05]  /*17a50*/  CALL.REL.NOINC `($_ZN7cutlass13device_kernelIN5flash19enable_sm80_to_sm89INS1_16FlashAttnBwdSm80INS1_25CollectiveMainloopBwdSm80ILi2ELi2EN4cute5tupleIJNS5_1CILi128EEES8_NS7_ILi64EEEEEENS_10bfloat16_tEfNS_4arch4Sm80ELb1ELb0ELb1ELb1ELb0ELb0ELb0ELb0ELi2ELi4ELi4ELi4ELb0EEENS1_24CollectiveEpilogueBwdGQAISA_fSD_Li256ELb1ELb0EEENS1_25SingleTileBwdLPTSchedulerILb1ELi128ELb0EEEEEEEEEvNT_6ParamsE$_ZN4cute3eso3ESOILb1ELb0EJNS_6LayoutINS_5tupleIJNS3_IJNS_1CILi8EEENS4_ILi1EEEEEENS4_ILi4EEEEEENS3_IJNS3_IJS6_NS4_ILi0EEEEEES5_EEEEEiEEC2ERKSD_RKi) ;  /* 0xffff2bf000007944 */ /* 0x000fea0003c3ffff */
[----:B-1----:R-:W2:Y:S01]  /*17a60*/  LDL R3, [R1+0x758] ;  /* 0x0007580001037983 */ /* 0x002ea20000100800 */
[----:B------:R-:W-:Y:S01]  /*17a70*/  MOV R8, 0x17ab0 ;  /* 0x00017ab000087802 */ /* 0x000fe20000000f00 */
[----:B--2---:R-:W-:-:S05]  /*17a80*/  IMAD.WIDE R6, R3, 0x2, R48 ;  /* 0x0000000203067825 */ /* 0x004fca00078e0230 */
[----:B------:R-:W-:Y:S02]  /*17a90*/  MOV R9, R7 ;  /* 0x0000000700097202 */ /* 0x000fe40000000f00 */
[----:B------:R-:W-:Y:S05]  /*17aa0*/  CALL.REL.NOINC `($_ZN7cutlass13device_kernelIN5flash19enable_sm80_to_sm89INS1_16FlashAttnBwdSm80INS1_25CollectiveMainloopBwdSm80ILi2ELi2EN4cute5tupleIJNS5_1CILi128EEES8_NS7_ILi64EEEEEENS_10bfloat16_tEfNS_4arch4Sm80ELb1ELb0ELb1ELb1ELb0ELb0ELb0ELb0ELi2ELi4ELi4ELi4ELb0EEENS1_24CollectiveEpilogueBwdGQAISA_fSD_Li256ELb1ELb0EEENS1_25SingleTileBwdLPTSchedulerILb1ELi128ELb0EEEEEEEEEvNT_6ParamsE$_ZN4cute3eso3ESOILb1ELb0EJNS_6LayoutINS_5tupleIJNS3_IJNS_1CILi8EEENS4_ILi1EEEEEENS4_ILi4EEEEEENS3_IJNS3_IJS6_NS4_ILi0EEEEEES5_EEEEENS_10ViewEngineIPN7cutlass10bfloat16_tEEEEEC2ERKSD_RKSI_) ;  /* 0xffff2b4000007944 */ /* 0x000fea0003c3ffff */
[----:B------:R2:W5:Y:S01]  /*17ab0*/  LDL.64 R2, [R1+0x758] ;  /* 0x0007580001027983 */ /* 0x0005620000100a00 */
[----:B------:R-:W-:Y:S01]  /*17ac0*/  IMAD.MOV.U32 R6, RZ, RZ, R4 ;  /* 0x000000ffff067224 */ /* 0x000fe200078e0004 */
[----:B------:R-:W-:Y:S02]  /*17ad0*/  MOV R9, R5 ;  /* 0x0000000500097202 */ /* 0x000fe40000000f00 */
[----:B------:R-:W-:Y:S02]  /*17ae0*/  MOV R8, 0x17b00 ;  /* 0x00017b0000087802 */ /* 0x000fe40000000f00 */
[----:B-12--5:R-:W-:Y:S05]  /*17af0*/  CALL.REL.NOINC `($_ZN7cutlass13device_kernelIN5flash19enable_sm80_to_sm89INS1_16FlashAttnBwdSm80INS1_25CollectiveMainloopBwdSm80ILi2ELi2EN4cute5tupleIJNS5_1CILi128EEES8_NS7_ILi64EEEEEENS_10bfloat16_tEfNS_4arch4Sm80ELb1ELb0ELb1ELb1ELb0ELb0ELb0ELb0ELi2ELi4ELi4ELi4ELb0EEENS1_24CollectiveEpilogueBwdGQAISA_fSD_Li256ELb1ELb0EEENS1_25SingleTileBwdLPTSchedulerILb1ELi128ELb0EEEEEEEEEvNT_6ParamsE$_ZN4cute3eso3ESOILb1ELb0EJNS_6LayoutINS_5tupleIJNS3_IJNS_1CILi8EEENS4_ILi1EEEEEENS3_IJNS4_ILi4EEEEEEEEENS3_IJNS3_IJS6_NS4_ILi0EEEEEENS3_IJNS4_ILi2048EEEEEEEEEEENS_10ViewEngineINS_8smem_ptrIPN7cutlass10bfloat16_tEEEEEEEC2ERKSG_RKSN_) ;  /* 0xffff268000007944 */ /* 0x026fea0003c3ffff */
[----:B-1----:R1:W5:Y:S01]  /*17b00*/  LDL.64 R6, [R1+0x758] ;  /* 0x0007580001067983 */ /* 0x0023620000100a00 */
[----:B------:R-:W-:Y:S02]  /*17b10*/  MOV R5, R3 ;  /* 0x0000000300057202 */ /* 0x000fe40000000f00 */
        /* <DEDUP_REMOVED lines=10> */
[----:B------:R-:W-:-:S02]  /*17bc0*/  MOV R9, R5 ;  /* 0x0000000500097202 */ /* 0x000fc40000000f00 */
        /* <DEDUP_REMOVED lines=261> */
[----:B-1----:R-:W-:Y:S05]  /*18c20*/  CALL.REL.NOINC `($_ZN7cutlass13device_kernelIN5flash19enable_sm80_to_sm89INS1_16FlashAttnBwdSm80INS1_25CollectiveMainloopBwdSm80ILi2ELi2EN4cute5tupleIJNS5_1CILi128EEES8_NS7_ILi64EEEEEENS_10bfloat16_tEfNS_4arch4Sm80ELb1ELb0ELb1ELb1ELb0ELb0ELb0ELb0ELi2ELi4ELi4ELi4ELb0EEENS1_24CollectiveEpilogueBwdGQAISA_fSD_Li256ELb1ELb0EEENS1_25SingleTileBwdLPTSchedulerILb1ELi128ELb0EEEEEEEEEvNT_6ParamsE$_ZN4cute3eso3ESOILb1ELb0EJNS_10UnderscoreES2_iEEC2ERKS2_S5_RKi) ;  /* 0xfffeeab000007944 */ /* 0x002fea0003c3ffff */
        /* <DEDUP_REMOVED lines=9> */
[----:B------:R-:W-:Y:S05]  /*18cc0*/  CALL.REL.NOINC `($_ZN7cutlass13device_kernelIN5flash19enable_sm80_to_sm89INS1_16FlashAttnBwdSm80INS1_25CollectiveMainloopBwdSm80ILi2ELi2EN4cute5tupleIJNS5_1CILi128EEES8_NS7_ILi64EEEEEENS_10bfloat16_tEfNS_4arch4Sm80ELb1ELb0ELb1ELb1ELb0ELb0ELb0ELb0ELi2ELi4ELi4ELi4ELb0EEENS1_24CollectiveEpilogueBwdGQAISA_fSD_Li256ELb1ELb0EEENS1_25SingleTileBwdLPTSchedulerILb1ELi128ELb0EEEEEEEEEvNT_6ParamsE$_ZN4cute3eso3ESOILb1ELb0EJNS_6LayoutINS_5tupleIJNS3_IJNS_1CILi2EEES5_S5_EEES5_EEENS3_IJNS3_IJNS4_ILi1EEES5_NS4_ILi4EEEEEENS4_ILi8EEEEEEEEiEEC2ERKSD_RKi) ;  /* 0xffff102000007944 */ /* 0x000fea0003c3ffff */
[----:B-1----:R-:W2:Y:S01]  /*18cd0*/  LDL R3, [R1+0x758] ;  /* 0x0007580001037983 */ /* 0x002ea20000100800 */
[----:B------:R-:W-:Y:S02]  /*18ce0*/  MOV R66, R23 ;  /* 0x0000001700427202 */ /* 0x000fe40000000f00 */
[----:B------:R-:W-:Y:S01]  /*18cf0*/  MOV R4, 0x18d30 ;  /* 0x00018d3000047802 */ /* 0x000fe20000000f00 */
[----:B--2---:R-:W-:-:S05]  /*18d00*/  IMAD.WIDE R2, R3, 0x2, R16 ;  /* 0x0000000203027825 */ /* 0x004fca00078e0210 */
[----:B------:R-:W-:Y:S02]  /*18d10*/  MOV R6, R2 ;  /* 0x0000000200067202 */ /* 0x000fe40000000f00 */
[----:B------:R-:W-:Y:S05]  /*18d20*/  CALL.REL.NOINC `($_ZN7cutlass13device_kernelIN5flash19enable_sm80_to_sm89INS1_16FlashAttnBwdSm80INS1_25CollectiveMainloopBwdSm80ILi2ELi2EN4cute5tupleIJNS5_1CILi128EEES8_NS7_ILi64EEEEEENS_10bfloat16_tEfNS_4arch4Sm80ELb1ELb0ELb1ELb1ELb0ELb0ELb0ELb0ELi2ELi4ELi4ELi4ELb0EEENS1_24CollectiveEpilogueBwdGQAISA_fSD_Li256ELb1ELb0EEENS1_25SingleTileBwdLPTSchedulerILb1ELi128ELb0EEEEEEEEEvNT_6ParamsE$_ZN4cute3eso3ESOILb1ELb0EJNS_6LayoutINS_5tupleIJNS3_IJNS_1CILi2EEES5_S5_EEES5_EEENS3_IJNS3_IJNS4_ILi1EEES5_NS4_ILi4EEEEEENS4_ILi8EEEEEEEENS_10ViewEngineIPN7cutlass10bfloat16_tEEEEEC2ERKSD_RKSI_) ;  /* 0xffff0f7000007944 */ /* 0x000fea0003c3ffff */
[----:B------:R2:W5:Y:S01]  /*18d30*/  LDL.64 R58, [R1+0x758] ;  /* 0x00075800013a7983 */ /* 0x0005620000100a00 */
[----:B-1----:R-:W-:Y:S01]  /*18d40*/  IMAD.MOV.U32 R2, RZ, RZ, R23 ;  /* 0x000000ffff027224 */ /* 0x002fe200078e0017 */
[----:B------:R-:W-:Y:S02]  /*18d50*/  MOV R3, RZ ;  /* 0x000000ff00037202 */ /* 0x000fe40000000f00 */
[----:B------:R-:W-:Y:S02]  /*18d60*/  MOV R8, 0x18d80 ;  /* 0x00018d8000087802 */ /* 0x000fe40000000f00 */
[----:B--2--5:R-:W-:Y:S05]  /*18d70*/  CALL.REL.NOINC `($_ZN7cutlass13device_kernelIN5flash19enable_sm80_to_sm89INS1_16FlashAttnBwdSm80INS1_25CollectiveMainloopBwdSm80ILi2ELi2EN4cute5tupleIJNS5_1CILi128EEES8_NS7_ILi64EEEEEENS_10bfloat16_tEfNS_4arch4Sm80ELb1ELb0ELb1ELb1ELb0ELb0ELb0ELb0ELi2ELi4ELi4ELi4ELb0EEENS1_24CollectiveEpilogueBwdGQAISA_fSD_Li256ELb1ELb0EEENS1_25SingleTileBwdLPTSchedulerILb1ELi128ELb0EEEEEEEEEvNT_6ParamsE$_ZN4cute3eso3ESOILb1ELb0EJNS_10UnderscoreES2_iEEC2ERKS2_S5_RKi) ;  /* 0xfffee96000007944 */ /* 0x024fea0003c3ffff */
        /* <DEDUP_REMOVED lines=8> */
[----:B------:R-:W-:Y:S05]  /*18e00*/  CALL.REL.NOINC `($_ZN7cutlass13device_kernelIN5flash19enable_sm80_to_sm89INS1_16FlashAttnBwdSm80INS1_25CollectiveMainloopBwdSm80ILi2ELi2EN4cute5tupleIJNS5_1CILi128EEES8_NS7_ILi64EEEEEENS_10bfloat16_tEfNS_4arch4Sm80ELb1ELb0ELb1ELb1ELb0ELb0ELb0ELb0ELi2ELi4ELi4ELi4ELb0EEENS1_24CollectiveEpilogueBwdGQAISA_fSD_Li256ELb1ELb0EEENS1_25SingleTileBwdLPTSchedulerILb1ELi128ELb0EEEEEEEEEvNT_6ParamsE$_ZN4cute3eso3ESOILb1ELb0EJNS_6LayoutINS_5tupleIJNS3_IJNS_1CILi2EEES5_EEENS4_ILi8EEEEEENS3_IJNS3_IJNS4_ILi1EEES5_EEENS4_ILi4EEEEEEEEiEEC2ERKSD_RKi) ;  /* 0xffff0be000007944 */ /* 0x000fea0003c3ffff */
[----:B-1----:R-:W2:Y:S01]  /*18e10*/  LDL R3, [R1+0x758] ;  /* 0x0007580001037983 */ /* 0x002ea20000100800 */
[----:B------:R-:W-:Y:S01]  /*18e20*/  MOV R4, 0x18e60 ;  /* 0x00018e6000047802 */ /* 0x000fe20000000f00 */
[----:B--2---:R-:W-:-:S05]  /*18e30*/  IMAD.WIDE R2, R3, 0x2, R14 ;  /* 0x0000000203027825 */ /* 0x004fca00078e020e */
[----:B------:R-:W-:Y:S02]  /*18e40*/  MOV R6, R2 ;  /* 0x0000000200067202 */ /* 0x000fe40000000f00 */
[----:B------:R-:W-:Y:S05]  /*18e50*/  CALL.REL.NOINC `($_ZN7cutlass13device_kernelIN5flash19enable_sm80_to_sm89INS1_16FlashAttnBwdSm80INS1_25CollectiveMainloopBwdSm80ILi2ELi2EN4cute5tupleIJNS5_1CILi128EEES8_NS7_ILi64EEEEEENS_10bfloat16_tEfNS_4arch4Sm80ELb1ELb0ELb1ELb1ELb0ELb0ELb0ELb0ELi2ELi4ELi4ELi4ELb0EEENS1_24CollectiveEpilogueBwdGQAISA_fSD_Li256ELb1ELb0EEENS1_25SingleTileBwdLPTSchedulerILb1ELi128ELb0EEEEEEEEEvNT_6ParamsE$_ZN4cute3eso3ESOILb1ELb0EJNS_6LayoutINS_5tupleIJNS3_IJNS_1CILi2EEES5_EEENS4_ILi8EEEEEENS3_IJNS3_IJNS4_ILi1EEES5_EEENS4_ILi4EEEEEEEENS_10ViewEngineIPN7cutlass10bfloat16_tEEEEEC2ERKSD_RKSI_) ;  /* 0xffff0b4000007944 */ /* 0x000fea0003c3ffff */
[----:B------:R2:W5:Y:S04]  /*18e60*/  LDL.64 R60, [R1+0x758] ;  /* 0x00075800013c7983 */ /* 0x0005680000100a00 */
[----:B------:R2:W-:Y:S02]  /*18e70*/  STL [R1+0x770], RZ ;  /* 0x000770ff01007387 */ /* 0x0005e40000100800 */
.L_x_2951:
[----:B------:R-:W-:Y:S01]  /*18e80*/  IMAD.MOV.U32 R79, RZ, RZ, R23 ;  /* 0x000000ffff4f7224 */ /* 0x000fe200078e0017 */
[----:B------:R-:W-:Y:S01]  /*18e90*/  LOP3.LUT R80, R56, 0x1, RZ, 0xc0, !PT ;  /* 0x0000000138507812 */ /* 0x000fe200078ec0ff */
[----:B------:R-:W-:Y:S01]  /*18ea0*/  IMAD.MOV.U32 R67, RZ, RZ, R22 ;  /* 0x000000ffff437224 */ /* 0x000fe200078e0016 */
[----:B-1----:R-:W-:Y:S02]  /*18eb0*/  MOV R78, 0x18ed0 ;  /* 0x00018ed0004e7802 */ /* 0x002fe40000000f00 */
[----:B-12--5:R-:W-:Y:S05]  /*18ec0*/  CALL.REL.NOINC `($_ZN7cutlass13device_kernelIN5flash19enable_sm80_to_sm89INS1_16FlashAttnBwdSm80INS1_25CollectiveMainloopBwdSm80ILi2ELi2EN4cute5tupleIJNS5_1CILi128EEES8_NS7_ILi64EEEEEENS_10bfloat16_tEfNS_4arch4Sm80ELb1ELb0ELb1ELb1ELb0ELb0ELb0ELb0ELi2ELi4ELi4ELi4ELb0EEENS1_24CollectiveEpilogueBwdGQAISA_fSD_Li256ELb1ELb0EEENS1_25SingleTileBwdLPTSchedulerILb1ELi128ELb0EEEEEEEEEvNT_6ParamsE$_ZN4cute3eso3ESOILb1ELb0EJNS_10UnderscoreEiiEEC2ERKS2_RKiS7_) ;  /* 0xfffee89000007944 */ /* 0x026fea0003c3ffff */
[----:B------:R-:W-:Y:S01]  /*18ed0*/  MOV R66, R23 ;  /* 0x0000001700427202 */ /* 0x000fe20000000f00 */
[----:B-1----:R-:W2:Y:S01]  /*18ee0*/  LDL.64 R2, [R1+0x758] ;  /* 0x0007580001027983 */ /* 0x002ea20000100a00 */
[----:B------:R-:W-:Y:S01]  /*18ef0*/  MOV R4, 0x18f30 ;  /* 0x00018f3000047802 */ /* 0x000fe20000000f00 */
[----:B--2---:R-:W-:Y:S04]  /*18f00*/  IMAD R3, R3, 0x2, R2 ;  /* 0x0000000203037824 */ /* 0x004fe800078e0202 */
[----:B------:R-:W-:Y:S02]  /*18f10*/  IMAD.SHL.U32 R3, R3, 0x4, RZ ;  /* 0x0000000403037824 */ /* 0x000fe400078e00ff */
[----:B------:R-:W-:Y:S05]  /*18f20*/  CALL.REL.NOINC `($_ZN7cutlass13device_kernelIN5flash19enable_sm80_to_sm89INS1_16FlashAttnBwdSm80INS1_25CollectiveMainloopBwdSm80ILi2ELi2EN4cute5tupleIJNS5_1CILi128EEES8_NS7_ILi64EEEEEENS_10bfloat16_tEfNS_4arch4Sm80ELb1ELb0ELb1ELb1ELb0ELb0ELb0ELb0ELi2ELi4ELi4ELi4ELb0EEENS1_24CollectiveEpilogueBwdGQAISA_fSD_Li256ELb1ELb0EEENS1_25SingleTileBwdLPTSchedulerILb1ELi128ELb0EEEEEEEEEvNT_6ParamsE$_ZN4cute3eso3ESOILb1ELb0EJNS_6LayoutINS_5tupleIJNS3_IJNS_1CILi2EEES5_EEEEEENS3_IJNS3_IJNS4_ILi1EEES5_EEEEEEEEiEEC2ERKSB_RKi) ;  /* 0xffff089000007944 */ /* 0x000fea0003c3ffff */
[----:B------:R-:W-:Y:S01]  /*18f30*/  MOV R4, 0x18f90 ;  /* 0x00018f9000047802 */ /* 0x000fe20000000f00 */
[----:B-1----:R-:W2:Y:S01]  /*18f40*/  LDL R3, [R1+0x758] ;  /* 0x0007580001037983 */ /* 0x002ea20000100800 */
[----:B------:R-:W-:Y:S01]  /*18f50*/  IMAD.MOV.U32 R2, RZ, RZ, R23 ;  /* 0x000000ffff027224 */ /* 0x000fe200078e0017 */
[C---:B--2---:R-:W-:Y:S04]  /*18f60*/  LEA R8, P0, R3.reuse, R46, 0x2 ;  /* 0x0000002e03087211 */ /* 0x044fe800078010ff */
[----:B------:R-:W-:Y:S04]  /*18f70*/  LEA.HI.X.SX32 R3, R3, R47, 0x2, P0 ;  /* 0x0000002f03037211 */ /* 0x000fe800000f16ff */
[----:B------:R-:W-:Y:S05]  /*18f80*/  CALL.REL.NOINC `($_ZN7cutlass13device_kernelIN5flash19enable_sm80_to_sm89INS1_16FlashAttnBwdSm80INS1_25CollectiveMainloopBwdSm80ILi2ELi2EN4cute5tupleIJNS5_1CILi128EEES8_NS7_ILi64EEEEEENS_10bfloat16_tEfNS_4arch4Sm80ELb1ELb0ELb1ELb1ELb0ELb0ELb0ELb0ELi2ELi4ELi4ELi4ELb0EEENS1_24CollectiveEpilogueBwdGQAISA_fSD_Li256ELb1ELb0EEENS1_25SingleTileBwdLPTSchedulerILb1ELi128ELb0EEEEEEEEEvNT_6ParamsE$_ZN4cute3eso3ESOILb1ELb0EJNS_6LayoutINS_5tupleIJNS3_IJNS_1CILi2EEES5_EEEEEENS3_IJNS3_IJNS4_ILi1EEES5_EEEEEEEENS_10ViewEngineIPfEEEEC2ERKSB_RKSE_) ;  /* 0xffff07e000007944 */ /* 0x000fea0003c3ffff */
[----:B------:R-:W-:Y:S01]  /*18f90*/  MOV R3, R80 ;  /* 0x0000005000037202 */ /* 0x000fe20000000f00 */
[----:B-1----:R1:W5:Y:S01]  /*18fa0*/  LDL.64 R8, [R1+0x758] ;  /* 0x0007580001087983 */ /* 0x0023620000100a00 */
[----:B------:R-:W-:Y:S01]  /*18fb0*/  MOV R10, 0x18fe0 ;  /* 0x00018fe0000a7802 */ /* 0x000fe20000000f00 */
[----:B------:R-:W-:Y:S02]  /*18fc0*/  IMAD.MOV.U32 R2, RZ, RZ, R23 ;  /* 0x000000ffff027224 */ /* 0x000fe400078e0017 */
[----:B-1---5:R-:W-:Y:S05]  /*18fd0*/  CALL.REL.NOINC `($_ZN7cutlass13device_kernelIN5flash19enable_sm80_to_sm89INS1_16FlashAttnBwdSm80INS1_25CollectiveMainloopBwdSm80ILi2ELi2EN4cute5tupleIJNS5_1CILi128EEES8_NS7_ILi64EEEEEENS_10bfloat16_tEfNS_4arch4Sm80ELb1ELb0ELb1ELb1ELb0ELb0ELb0ELb0ELi2ELi4ELi4ELi4ELb0EEENS1_24CollectiveEpilogueBwdGQAISA_fSD_Li256ELb1ELb0EEENS1_25SingleTileBwdLPTSchedulerILb1ELi128ELb0EEEEEEEEEvNT_6ParamsE$_ZN4cute3eso3ESOILb1ELb0EJNS_10UnderscoreEiEEC2ERKS2_RKi) ;  /* 0xfffee74000007944 */ /* 0x022fea0003c3ffff */
[----:B------:R-:W-:Y:S01]  /*18fe0*/  MOV R4, 0x19030 ;  /* 0x0001903000047802 */ /* 0x000fe20000000f00 */
[----:B-1----:R-:W2:Y:S01]  /*18ff0*/  LDL R3, [R1+0x758] ;  /* 0x0007580001037983 */ /* 0x002ea20000100800 */
[----:B------:R-:W-:Y:S01]  /*19000*/  IMAD.MOV.U32 R66, RZ, RZ, R23 ;  /* 0x000000ffff427224 */ /* 0x000fe200078e0017 */
[----:B--2---:R-:W-:Y:S02]  /*19010*/  SHF.L.U32 R3, R3, 0x3, RZ ;  /* 0x0000000303037819 */ /* 0x004fe400000006ff */
[----:B------:R-:W-:Y:S05]  /*19020*/  CALL.REL.NOINC `($_ZN7cutlass13device_kernelIN5flash19enable_sm80_to_sm89INS1_16FlashAttnBwdSm80INS1_25CollectiveMainloopBwdSm80ILi2ELi2EN4cute5tupleIJNS5_1CILi128EEES8_NS7_ILi64EEEEEENS_10bfloat16_tEfNS_4arch4Sm80ELb1ELb0ELb1ELb1ELb0ELb0ELb0ELb0ELi2ELi4ELi4ELi4ELb0EEENS1_24CollectiveEpilogueBwdGQAISA_fSD_Li256ELb1ELb0EEENS1_25SingleTileBwdLPTSchedulerILb1ELi128ELb0EEEEEEEEEvNT_6ParamsE$_ZN4cute3eso3ESOILb1ELb0EJNS_6LayoutINS_5tupleIJNS3_IJNS_1CILi2EEES5_S5_EEEEEENS3_IJNS3_IJNS4_ILi1EEES5_NS4_ILi4EEEEEEEEEEEiEEC2ERKSC_RKi) ;  /* 0xffff0ba000007944 */ /* 0x000fea0003c3ffff */
[----:B------:R-:W-:Y:S01]  /*19030*/  MOV R4, 0x19090 ;  /* 0x0001909000047802 */ /* 0x000fe20000000f00 */
[----:B-1----:R-:W2:Y:S01]  /*19040*/  LDL R3, [R1+0x758] ;  /* 0x0007580001037983 */ /* 0x002ea20000100800 */
[----:B------:R-:W-:Y:S01]  /*19050*/  IMAD.MOV.U32 R66, RZ, RZ, R23 ;  /* 0x000000ffff427224 */ /* 0x000fe200078e0017 */
[C---:B--2---:R-:W-:Y:S04]  /*19060*/  LEA R6, P0, R3.reuse, R58, 0x1 ;  /* 0x0000003a03067211 */ /* 0x044fe800078008ff */
[----:B------:R-:W-:Y:S04]  /*19070*/  LEA.HI.X.SX32 R3, R3, R59, 0x1, P0 ;  /* 0x0000003b03037211 */ /* 0x000fe800000f0eff */
[----:B------:R-:W-:Y:S05]  /*19080*/  CALL.REL.NOINC `($_ZN7cutlass13device_kernelIN5flash19enable_sm80_to_sm89INS1_16FlashAttnBwdSm80INS1_25CollectiveMainloopBwdSm80ILi2ELi2EN4cute5tupleIJNS5_1CILi128EEES8_NS7_ILi64EEEEEENS_10bfloat16_tEfNS_4arch4Sm80ELb1ELb0ELb1ELb1ELb0ELb0ELb0ELb0ELi2ELi4ELi4ELi4ELb0EEENS1_24CollectiveEpilogueBwdGQAISA_fSD_Li256ELb1ELb0EEENS1_25SingleTileBwdLPTSchedulerILb1ELi128ELb0EEEEEEEEEvNT_6ParamsE$_ZN4cute3eso3ESOILb1ELb0EJNS_6LayoutINS_5tupleIJNS3_IJNS_1CILi2EEES5_S5_EEEEEENS3_IJNS3_IJNS4_ILi1EEES5_NS4_ILi4EEEEEEEEEEENS_10ViewEngineIPN7cutlass10bfloat16_tEEEEEC2ERKSC_RKSH_) ;  /* 0xffff0af000007944 */ /* 0x000fea0003c3ffff */
[----:B------:R-:W-:Y:S01]  /*19090*/  MOV R3, R56 ;  /* 0x0000003800037202 */ /* 0x000fe20000000f00 */
[----:B------:R2:W5:Y:S01]  /*190a0*/  LDL.64 R12, [R1+0x758] ;  /* 0x00075800010c7983 */ /* 0x0005620000100a00 */
[----:B------:R-:W-:Y:S01]  /*190b0*/  MOV R10, 0x190e0 ;  /* 0x000190e0000a7802 */ /* 0x000fe20000000f00 */
[----:B-1----:R-:W-:Y:S02]  /*190c0*/  IMAD.MOV.U32 R2, RZ, RZ, R23 ;  /* 0x000000ffff027224 */ /* 0x002fe400078e0017 */
[----:B--2--5:R-:W-:Y:S05]  /*190d0*/  CALL.REL.NOINC `($_ZN7cutlass13device_kernelIN5flash19enable_sm80_to_sm89INS1_16FlashAttnBwdSm80INS1_25CollectiveMainloopBwdSm80ILi2ELi2EN4cute5tupleIJNS5_1CILi128EEES8_NS7_ILi64EEEEEENS_10bfloat16_tEfNS_4arch4Sm80ELb1ELb0ELb1ELb1ELb0ELb0ELb0ELb0ELi2ELi4ELi4ELi4ELb0EEENS1_24CollectiveEpilogueBwdGQAISA_fSD_Li256ELb1ELb0EEENS1_25SingleTileBwdLPTSchedulerILb1ELi128ELb0EEEEEEEEEvNT_6ParamsE$_ZN4cute3eso3ESOILb1ELb0EJNS_10UnderscoreEiEEC2ERKS2_RKi) ;  /* 0xfffee64000007944 */ /* 0x024fea0003c3ffff */
[----:B------:R-:W-:Y:S01]  /*190e0*/  MOV R4, 0x19130 ;  /* 0x0001913000047802 */ /* 0x000fe20000000f00 */
[----:B-1----:R-:W2:Y:S01]  /*190f0*/  LDL R3, [R1+0x758] ;  /* 0x0007580001037983 */ /* 0x002ea20000100800 */
[----:B------:R-:W-:Y:S01]  /*19100*/  IMAD.MOV.U32 R66, RZ, RZ, R23 ;  /* 0x000000ffff427224 */ /* 0x000fe200078e0017 */
[----:B--2---:R-:W-:Y:S02]  /*19110*/  SHF.L.U32 R3, R3, 0x2, RZ ;  /* 0x0000000203037819 */ /* 0x004fe400000006ff */
[----:B------:R-:W-:Y:S05]  /*19120*/  CALL.REL.NOINC `($_ZN7cutlass13device_kernelIN5flash19enable_sm80_to_sm89INS1_16FlashAttnBwdSm80INS1_25CollectiveMainloopBwdSm80ILi2ELi2EN4cute5tupleIJNS5_1CILi128EEES8_NS7_ILi64EEEEEENS_10bfloat16_tEfNS_4arch4Sm80ELb1ELb0ELb1ELb1ELb0ELb0ELb0ELb0ELi2ELi4ELi4ELi4ELb0EEENS1_24CollectiveEpilogueBwdGQAISA_fSD_Li256ELb1ELb0EEENS1_25SingleTileBwdLPTSchedulerILb1ELi128ELb0EEEEEEEEEvNT_6ParamsE$_ZN4cute3eso3ESOILb1ELb0EJNS_6LayoutINS_5tupleIJNS3_IJNS_1CILi2EEES5_EEEEEENS3_IJNS3_IJNS4_ILi1EEES5_EEEEEEEEiEEC2ERKSB_RKi) ;  /* 0xffff069000007944 */ /* 0x000fea0003c3ffff */
[----:B------:R-:W-:Y:S01]  /*19130*/  MOV R4, 0x19190 ;  /* 0x0001919000047802 */ /* 0x000fe20000000f00 */
[----:B-1----:R-:W2:Y:S01]  /*19140*/  LDL R3, [R1+0x758] ;  /* 0x0007580001037983 */ /* 0x002ea20000100800 */
[----:B------:R-:W-:Y:S01]  /*19150*/  IMAD.MOV.U32 R66, RZ, RZ, R23 ;  /* 0x000000ffff427224 */ /* 0x000fe200078e0017 */
[C---:B--2---:R-:W-:Y:S04]  /*19160*/  LEA R6, P0, R3.reuse, R60, 0x1 ;  /* 0x0000003c03067211 */ /* 0x044fe800078008ff */
[----:B------:R-:W-:Y:S04]  /*19170*/  LEA.HI.X.SX32 R3, R3, R61, 0x1, P0 ;  /* 0x0000003d03037211 */ /* 0x000fe800000f0eff */
[----:B------:R-:W-:Y:S05]  /*19180*/  CALL.REL.NOINC `($_ZN7cutlass13device_kernelIN5flash19enable_sm80_to_sm89INS1_16FlashAttnBwdSm80INS1_25CollectiveMainloopBwdSm80ILi2ELi2EN4cute5tupleIJNS5_1CILi128EEES8_NS7_ILi64EEEEEENS_10bfloat16_tEfNS_4arch4Sm80ELb1ELb0ELb1ELb1ELb0ELb0ELb0ELb0ELi2ELi4ELi4ELi4ELb0EEENS1_24CollectiveEpilogueBwdGQAISA_fSD_Li256ELb1ELb0EEENS1_25SingleTileBwdLPTSchedulerILb1ELi128ELb0EEEEEEEEEvNT_6ParamsE$_ZN4cute3eso3ESOILb1ELb0EJNS_6LayoutINS_5tupleIJNS3_IJNS_1CILi2EEES5_EEEEEENS3_IJNS3_IJNS4_ILi1EEES5_EEEEEEEENS_10ViewEngineIPN7cutlass10bfloat16_tEEEEEC2ERKSB_RKSG_) ;  /* 0xffff059000007944 */ /* 0x000fea0003c3ffff */
[----:B------:R-:W-:Y:S01]  /*19190*/  MOV R67, R22 ;  /* 0x0000001600437202 */ /* 0x000fe20000000f00 */
[----:B------:R2:W5:Y:S01]  /*191a0*/  LDL.64 R10, [R1+0x758] ;  /* 0x00075800010a7983 */ /* 0x0005620000100a00 */
[----:B------:R-:W-:Y:S01]  /*191b0*/  MOV R78, 0x191e0 ;  /* 0x000191e0004e7802 */ /* 0x000fe20000000f00 */
[----:B------:R-:W-:Y:S02]  /*191c0*/  IMAD.MOV.U32 R79, RZ, RZ, R23 ;  /* 0x000000ffff4f7224 */ /* 0x000fe400078e0017 */
        /* <DEDUP_REMOVED lines=12> */
[----:B------:R-:W-:Y:S05]  /*19290*/  CALL.REL.NOINC `($_ZN7cutlass13device_kernelIN5flash19enable_sm80_to_sm89INS1_16FlashAttnBwdSm80INS1_25CollectiveMainloopBwdSm80ILi2ELi2EN4cute5tupleIJNS5_1CILi128EEES8_NS7_ILi64EEEEEENS_10bfloat16_tEfNS_4arch4Sm80ELb1ELb0ELb1ELb1ELb0ELb0ELb0ELb0ELi2ELi4ELi4ELi4ELb0EEENS1_24CollectiveEpilogueBwdGQAISA_fSD_Li256ELb1ELb0EEENS1_25SingleTileBwdLPTSchedulerILb1ELi128ELb0EEEEEEEEEvNT_6ParamsE$_ZN4cute3eso3ESOILb1ELb0EJNS_6LayoutINS_5tupleIJNS3_IJNS_1CILi2EEES5_EEEEEENS3_IJNS3_IJNS4_ILi1EEES5_EEEEEEEENS_10ViewEngineIPKfEEEEC2ERKSB_RKSF_) ;  /* 0xffff043000007944 */ /* 0x000fea0003c3ffff */
[----:B------:R-:W-:Y:S01]  /*192a0*/  MOV R66, R23 ;  /* 0x0000001700427202 */ /* 0x000fe20000000f00 */
[----:B-1----:R1:W5:Y:S01]  /*192b0*/  LDL.64 R6, [R1+0x758] ;  /* 0x0007580001067983 */ /* 0x0023620000100a00 */
[----:B------:R-:W-:Y:S03]  /*192c0*/  MOV R4, 0x192e0 ;  /* 0x000192e000047802 */ /* 0x000fe60000000f00 */
[----:B-1---5:R-:W-:Y:S05]  /*192d0*/  CALL.REL.NOINC `($_ZN7cutlass13device_kernelIN5flash19enable_sm80_to_sm89INS1_16FlashAttnBwdSm80INS1_25CollectiveMainloopBwdSm80ILi2ELi2EN4cute5tupleIJNS5_1CILi128EEES8_NS7_ILi64EEEEEENS_10bfloat16_tEfNS_4arch4Sm80ELb1ELb0ELb1ELb1ELb0ELb0ELb0ELb0ELi2ELi4ELi4ELi4ELb0EEENS1_24CollectiveEpilogueBwdGQAISA_fSD_Li256ELb1ELb0EEENS1_25SingleTileBwdLPTSchedulerILb1ELi128ELb0EEEEEEEEEvNT_6ParamsE$_ZN4cute3eso3ESOILb1ELb0EJNS_6LayoutINS_5tupleIJNS3_IJNS_1CILi1EEENS4_ILi2EEES6_EEEEEENS3_IJNS3_IJS5_S5_S6_EEEEEEEENS_10ViewEngineIPjEEEEC2ERKSB_RKSE_) ;  /* 0xffff027000007944 */ /* 0x022fea0003c3ffff */
[----:B-1----:R-:W-:Y:S01]  /*192e0*/  MOV R2, R23 ;  /* 0x0000001700027202 */ /* 0x002fe20000000f00 */
[----:B------:R1:W5:Y:S01]  /*192f0*/  LDL.64 R14, [R1+0x758] ;  /* 0x00075800010e7983 */ /* 0x0003620000100a00 */
[----:B------:R-:W-:Y:S01]  /*19300*/  MOV R4, 0x19330 ;  /* 0x0001933000047802 */ /* 0x000fe20000000f00 */
[----:B------:R-:W-:Y:S02]  /*19310*/  IMAD.MOV.U32 R3, RZ, RZ, R11 ;  /* 0x000000ffff037224 */ /* 0x000fe400078e000b */
[----:B-1---5:R-:W-:Y:S05]  /*19320*/  CALL.REL.NOINC `($_ZN7cutlass13device_kernelIN5flash19enable_sm80_to_sm89INS1_16FlashAttnBwdSm80INS1_25CollectiveMainloopBwdSm80ILi2ELi2EN4cute5tupleIJNS5_1CILi128EEES8_NS7_ILi64EEEEEENS_10bfloat16_tEfNS_4arch4Sm80ELb1ELb0ELb1ELb1ELb0ELb0ELb0ELb0ELi2ELi4ELi4ELi4ELb0EEENS1_24CollectiveEpilogueBwdGQAISA_fSD_Li256ELb1ELb0EEENS1_25SingleTileBwdLPTSchedulerILb1ELi128ELb0EEEEEEEEEvNT_6ParamsE$_ZN4cute3eso3ESOILb1ELb0EJNS_6LayoutINS_5tupleIJNS3_IJNS_1CILi1EEENS4_ILi2EEEEEEEEENS3_IJNS3_IJS5_S5_EEEEEEEENS_10ViewEngineIPjEEEEC2ERKSB_RKSE_) ;  /* 0xffff011000007944 */ /* 0x022fea0003c3ffff */
[----:B-1----:R-:W-:Y:S01]  /*19330*/  MOV R2, R23 ;  /* 0x0000001700027202 */ /* 0x002fe20000000f00 */
[----:B------:R1:W5:Y:S01]  /*19340*/  LDL.64 R16, [R1+0x758] ;  /* 0x0007580001107983 */ /* 0x0003620000100a00 */
[----:B------:R-:W-:Y:S01]  /*19350*/  MOV R4, 0x19380 ;  /* 0x0001938000047802 */ /* 0x000fe20000000f00 */
[----:B------:R-:W-:Y:S02]  /*19360*/  IMAD.MOV.U32 R3, RZ, RZ, R9 ;  /* 0x000000ffff037224 */ /* 0x000fe400078e0009 */
[----:B-1---5:R-:W-:Y:S05]  /*19370*/  CALL.REL.NOINC `($_ZN7cutlass13device_kernelIN5flash19enable_sm80_to_sm89INS1_16FlashAttnBwdSm80INS1_25CollectiveMainloopBwdSm80ILi2ELi2EN4cute5tupleIJNS5_1CILi128EEES8_NS7_ILi64EEEEEENS_10bfloat16_tEfNS_4arch4Sm80ELb1ELb0ELb1ELb1ELb0ELb0ELb0ELb0ELi2ELi4ELi4ELi4ELb0EEENS1_24CollectiveEpilogueBwdGQAISA_fSD_Li256ELb1ELb0EEENS1_25SingleTileBwdLPTSchedulerILb1ELi128ELb0EEEEEEEEEvNT_6ParamsE$_ZN4cute3eso3ESOILb1ELb0EJNS_6LayoutINS_5tupleIJNS3_IJNS_1CILi2EEES5_EEEEEENS3_IJNS3_IJNS4_ILi1EEES5_EEEEEEEENS_10ViewEngineIPfEEEEC2ERKSB_RKSE_) ;  /* 0xffff03f000007944 */ /* 0x022fea0003c3ffff */
[----:B-1----:R-:W-:Y:S01]  /*19380*/  MOV R2, R23 ;  /* 0x0000001700027202 */ /* 0x002fe20000000f00 */
[----:B------:R1:W5:Y:S01]  /*19390*/  LDL.64 R62, [R1+0x758] ;  /* 0x00075800013e7983 */ /* 0x0003620000100a00 */
[----:B------:R-:W-:Y:S01]  /*193a0*/  MOV R4, 0x193d0 ;  /* 0x000193d000047802 */ /* 0x000fe20000000f00 */
[----:B------:R-:W-:Y:S02]  /*193b0*/  IMAD.MOV.U32 R3, RZ, RZ, R7 ;  /* 0x000000ffff037224 */ /* 0x000fe400078e0007 */
[----:B-1---5:R-:W-:Y:S05]  /*193c0*/  CALL.REL.NOINC `($_ZN7cutlass13device_kernelIN5flash19enable_sm80_to_sm89INS1_16FlashAttnBwdSm80INS1_25CollectiveMainloopBwdSm80ILi2ELi2EN4cute5tupleIJNS5_1CILi128EEES8_NS7_ILi64EEEEEENS_10bfloat16_tEfNS_4arch4Sm80ELb1ELb0ELb1ELb1ELb0ELb0ELb0ELb0ELi2ELi4ELi4ELi4ELb0EEENS1_24CollectiveEpilogueBwdGQAISA_fSD_Li256ELb1ELb0EEENS1_25SingleTileBwdLPTSchedulerILb1ELi128ELb0EEEEEEEEEvNT_6ParamsE$_ZN4cute3eso3ESOILb1ELb0EJNS_6LayoutINS_5tupleIJNS3_IJNS_1CILi2EEES5_EEEEEENS3_IJNS3_IJNS4_ILi1EEES5_EEEEEEEENS_10ViewEngineIPKfEEEEC2ERKSB_RKSF_) ;  /* 0xffff030000007944 */ /* 0x022fea0003c3ffff */
        /* <DEDUP_REMOVED lines=24> */
[----:B-1----:R-:W-:Y:S05]  /*19550*/  CALL.REL.NOINC `($_ZN7cutlass13device_kernelIN5flash19enable_sm80_to_sm89INS1_16FlashAttnBwdSm80INS1_25CollectiveMainloopBwdSm80ILi2ELi2EN4cute5tupleIJNS5_1CILi128EEES8_NS7_ILi64EEEEEENS_10bfloat16_tEfNS_4arch4Sm80ELb1ELb0ELb1ELb1ELb0ELb0ELb0ELb0ELi2ELi4ELi4ELi4ELb0EEENS1_24CollectiveEpilogueBwdGQAISA_fSD_Li256ELb1ELb0EEENS1_25SingleTileBwdLPTSchedulerILb1ELi128ELb0EEEEEEEEEvNT_6ParamsE$_ZN4cute3eso3ESOILb1ELb0EJNS_10UnderscoreEiiEEC2ERKS2_RKiS7_) ;  /* 0xfffee20000007944 */ /* 0x002fea0003c3ffff */
        /* <DEDUP_REMOVED lines=643> */
[----:B------:R-:W-:Y:S02]  /*1bd90*/  MOV R3, 0x1 ;  /* 0x0000000100037802 */ /* 0x000fe40000000f00 */
        /* <DEDUP_REMOVED lines=18> */
.L_x_2952:
        /* <DEDUP_REMOVED lines=772> */
.L_x_2953:
        /* <DEDUP_REMOVED lines=222> */
[----:B------:R-:W-:Y:S05]  /*1fce0*/  CALL.REL.NOINC `($_ZN7cutlass13device_kernelIN5flash19enable_sm80_to_sm89INS1_16FlashAttnBwdSm80INS1_25CollectiveMainloopBwdSm80ILi2ELi2EN4cute5tupleIJNS5_1CILi128EEES8_NS7_ILi64EEEEEENS_10bfloat16_tEfNS_4arch4Sm80ELb1ELb0ELb1ELb1ELb0ELb0ELb0ELb0ELi2ELi4ELi4ELi4ELb0EEENS1_24CollectiveEpilogueBwdGQAISA_fSD_Li256ELb1ELb0EEENS1_25SingleTileBwdLPTSchedulerILb1ELi128ELb0EEEEEEEEEvNT_6ParamsE$_ZN4cute3eso3ESOILb1ELb0EJNS_10UnderscoreES2_iEEC2ERKS2_S5_RKi) ;  /* 0xfffe79f000007944 */ /* 0x000fea0003c3ffff */
        /* <DEDUP_REMOVED lines=37> */
.L_x_2954:
        /* <DEDUP_REMOVED lines=220> */
[----:B-----5:R-:W-:Y:S05]  /*20d00*/  CALL.REL.NOINC `($_ZN7cutlass13device_kernelIN5flash19enable_sm80_to_sm89INS1_16FlashAttnBwdSm80INS1_25CollectiveMainloopBwdSm80ILi2ELi2EN4cute5tupleIJNS5_1CILi128EEES8_NS7_ILi64EEEEEENS_10bfloat16_tEfNS_4arch4Sm80ELb1ELb0ELb1ELb1ELb0ELb0ELb0ELb0ELi2ELi4ELi4ELi4ELb0EEENS1_24CollectiveEpilogueBwdGQAISA_fSD_Li256ELb1ELb0EEENS1_25SingleTileBwdLPTSchedulerILb1ELi128ELb0EEEEEEEEEvNT_6ParamsE$_ZN4cute8smem_ptrIPfECI1NS_12iter_adaptorIS1_S2_EEES1_) ;  /* 0xfffea67000007944 */ /* 0x020fea0003c3ffff */
[----:B-1----:R1:W5:Y:S01]  /*20d10*/  LDL.64 R2, [R1+0x758] ;  /* 0x0007580001027983 */ /* 0x0023620000100a00 */
[----:B------:R-:W-:-:S03]  /*20d20*/  MOV R8, 0x20d40 ;  /* 0x00020d4000087802 */ /* 0x000fc60000000f00 */
[----:B-1---5:R-:W-:Y:S05]  /*20d30*/  CALL.REL.NOINC `($_ZN7cutlass13device_kernelIN5flash19enable_sm80_to_sm89INS1_16FlashAttnBwdSm80INS1_25CollectiveMainloopBwdSm80ILi2ELi2EN4cute5tupleIJNS5_1CILi128EEES8_NS7_ILi64EEEEEENS_10bfloat16_tEfNS_4arch4Sm80ELb1ELb0ELb1ELb1ELb0ELb0ELb0ELb0ELi2ELi4ELi4ELi4ELb0EEENS1_24CollectiveEpilogueBwdGQAISA_fSD_Li256ELb1ELb0EEENS1_25SingleTileBwdLPTSchedulerILb1ELi128ELb0EEEEEEEEEvNT_6ParamsE$_ZN4cute3eso3ESOILb1ELb0EJNS_6LayoutINS_5tupleIJNS3_IJNS_1CILi2EEES5_EEEEEENS3_IJNS3_IJNS4_ILi8EEENS4_ILi64EEEEEEEEEEENS_10ViewEngineINS_8smem_ptrIPfEEEEEEC2ERKSC_RKSH_) ;  /* 0xfffe8ac000007944 */ /* 0x022fea0003c3ffff */
        /* <DEDUP_REMOVED lines=9> */
[----:B--2--5:R-:W-:Y:S05]  /*20dd0*/  CALL.REL.NOINC `($_ZN7cutlass13device_kernelIN5flash19enable_sm80_to_sm89INS1_16FlashAttnBwdSm80INS1_25CollectiveMainloopBwdSm80ILi2ELi2EN4cute5tupleIJNS5_1CILi128EEES8_NS7_ILi64EEEEEENS_10bfloat16_tEfNS_4arch4Sm80ELb1ELb0ELb1ELb1ELb0ELb0ELb0ELb0ELi2ELi4ELi4ELi4ELb0EEENS1_24CollectiveEpilogueBwdGQAISA_fSD_Li256ELb1ELb0EEENS1_25SingleTileBwdLPTSchedulerILb1ELi128ELb0EEEEEEEEEvNT_6ParamsE$_ZN4cute3eso3ESOILb1ELb0EJNS_10UnderscoreEiEEC2ERKS2_RKi) ;  /* 0xfffe694000007944 */ /* 0x024fea0003c3ffff */
[----:B-1----:R-:W2:Y:S01]  /*20de0*/  LDL R3, [R1+0x758] ;  /* 0x0007580001037983 */ /* 0x002ea20000100800 */
[----:B------:R-:W-:Y:S02]  /*20df0*/  MOV R6, 0x20e20 ;  /* 0x00020e2000067802 */ /* 0x000fe40000000f00 */
[----:B--2---:R-:W-:Y:S02]  /*20e00*/  SHF.L.U32 R3, R3, 0x7, RZ ;  /* 0x0000000703037819 */ /* 0x004fe400000006ff */
[----:B------:R-:W-:Y:S05]  /*20e10*/  CALL.REL.NOINC `($_ZN7cutlass13device_kernelIN5flash19enable_sm80_to_sm89INS1_16FlashAttnBwdSm80INS1_25CollectiveMainloopBwdSm80ILi2ELi2EN4cute5tupleIJNS5_1CILi128EEES8_NS7_ILi64EEEEEENS_10bfloat16_tEfNS_4arch4Sm80ELb1ELb0ELb1ELb1ELb0ELb0ELb0ELb0ELi2ELi4ELi4ELi4ELb0EEENS1_24CollectiveEpilogueBwdGQAISA_fSD_Li256ELb1ELb0EEENS1_25SingleTileBwdLPTSchedulerILb1ELi128ELb0EEEEEEEEEvNT_6ParamsE$_ZN4cute3eso3ESOILb1ELb0EJNS_6LayoutINS_5tupleIJNS3_IJNS_1CILi2EEES5_EEEEEENS3_IJNS3_IJNS4_ILi8EEENS4_ILi64EEEEEEEEEEEiEEC2ERKSC_RKi) ;  /* 0xfffe8a2000007944 */ /* 0x000fea0003c3ffff */
[----:B------:R-:W-:Y:S01]  /*20e20*/  ULDC.64 UR4, c[0x0][0x118] ;  /* 0x0000460000047ab9 */ /* 0x000fe20000000a00 */
[----:B-1----:R-:W2:Y:S04]  /*20e30*/  LDL R2, [R1+0x758] ;  /* 0x0007580001027983 */ /* 0x002ea80000100800 */
[----:B------:R-:W2:Y:S01]  /*20e40*/  LD.E.64 R12, [R12.64] ;  /* 0x000000040c0c7980 */ /* 0x000ea2000c101b00 */
[----:B------:R-:W-:-:S02]  /*20e50*/  MOV R6, R23 ;  /* 0x0000001700067202 */ /* 0x000fc40000000f00 */
[----:B------:R-:W-:Y:S01]  /*20e60*/  MOV R8, 0x20e90 ;  /* 0x00020e9000087802 */ /* 0x000fe20000000f00 */
[----:B--2---:R-:W-:-:S04]  /*20e70*/  IMAD.WIDE R2, R2, 0x4, R12 ;  /* 0x0000000402027825 */ /* 0x004fc800078e020c */
[----:B------:R-:W-:Y:S05]  /*20e80*/  CALL.REL.NOINC `($_ZN7cutlass13device_kernelIN5flash19enable_sm80_to_sm89INS1_16FlashAttnBwdSm80INS1_25CollectiveMainloopBwdSm80ILi2ELi2EN4cute5tupleIJNS5_1CILi128EEES8_NS7_ILi64EEEEEENS_10bfloat16_tEfNS_4arch4Sm80ELb1ELb0ELb1ELb1ELb0ELb0ELb0ELb0ELi2ELi4ELi4ELi4ELb0EEENS1_24CollectiveEpilogueBwdGQAISA_fSD_Li256ELb1ELb0EEENS1_25SingleTileBwdLPTSchedulerILb1ELi128ELb0EEEEEEEEEvNT_6ParamsE$_ZN4cute8smem_ptrIPfECI1NS_12iter_adaptorIS1_S2_EEES1_) ;  /* 0xfffea4f000007944 */ /* 0x000fea0003c3ffff */
[----:B-1----:R1:W5:Y:S01]  /*20e90*/  LDL.64 R2, [R1+0x758] ;  /* 0x0007580001027983 */ /* 0x0023620000100a00 */
[----:B------:R-:W-:-:S03]  /*20ea0*/  MOV R8, 0x20ec0 ;  /* 0x00020ec000087802 */ /* 0x000fc60000000f00 */
[----:B-1---5:R-:W-:Y:S05]  /*20eb0*/  CALL.REL.NOINC `($_ZN7cutlass13device_kernelIN5flash19enable_sm80_to_sm89INS1_16FlashAttnBwdSm80INS1_25CollectiveMainloopBwdSm80ILi2ELi2EN4cute5tupleIJNS5_1CILi128EEES8_NS7_ILi64EEEEEENS_10bfloat16_tEfNS_4arch4Sm80ELb1ELb0ELb1ELb1ELb0ELb0ELb0ELb0ELi2ELi4ELi4ELi4ELb0EEENS1_24CollectiveEpilogueBwdGQAISA_fSD_Li256ELb1ELb0EEENS1_25SingleTileBwdLPTSchedulerILb1ELi128ELb0EEEEEEEEEvNT_6ParamsE$_ZN4cute3eso3ESOILb1ELb0EJNS_6LayoutINS_5tupleIJNS3_IJNS_1CILi2EEES5_EEEEEENS3_IJNS3_IJNS4_ILi8EEENS4_ILi64EEEEEEEEEEENS_10ViewEngineINS_8smem_ptrIPfEEEEEEC2ERKSC_RKSH_) ;  /* 0xfffe894000007944 */ /* 0x022fea0003c3ffff */
[----:B-1----:R1:W5:Y:S01]  /*20ec0*/  LDL.64 R2, [R1+0x758] ;  /* 0x0007580001027983 */ /* 0x0023620000100a00 */
[----:B------:R-:W-:Y:S02]  /*20ed0*/  MOV R9, R5 ;  /* 0x0000000500097202 */ /* 0x000fe40000000f00 */
[----:B------:R-:W-:Y:S02]  /*20ee0*/  MOV R6, 0x20f00 ;  /* 0x00020f0000067802 */ /* 0x000fe40000000f00 */
[----:B-1---5:R-:W-:Y:S05]  /*20ef0*/  CALL.REL.NOINC `($_ZN7cutlass13device_kernelIN5flash19enable_sm80_to_sm89INS1_16FlashAttnBwdSm80INS1_25CollectiveMainloopBwdSm80ILi2ELi2EN4cute5tupleIJNS5_1CILi128EEES8_NS7_ILi64EEEEEENS_10bfloat16_tEfNS_4arch4Sm80ELb1ELb0ELb1ELb1ELb0ELb0ELb0ELb0ELi2ELi4ELi4ELi4ELb0EEENS1_24CollectiveEpilogueBwdGQAISA_fSD_Li256ELb1ELb0EEENS1_25SingleTileBwdLPTSchedulerILb1ELi128ELb0EEEEEEEEEvNT_6ParamsE$_ZN4cute3eso3ESOILb1ELb0EJNS_6LayoutINS_5tupleIJNS_1CILi1EEENS4_ILi4EEEEEENS3_IJNS4_ILi0EEES5_EEEEENS_10ViewEngineIPfEEEEC2ERKSA_RKSD_) ;  /* 0xfffe98c000007944 */ /* 0x022fea0003c3ffff */
[----:B------:R2:W5:Y:S01]  /*20f00*/  LDL.64 R12, [R1+0x758] ;  /* 0x00075800010c7983 */ /* 0x0005620000100a00 */
[----:B-1----:R-:W-:Y:S02]  /*20f10*/  MOV R9, R3 ;  /* 0x0000000300097202 */ /* 0x002fe40000000f00 */
[----:B------:R-:W-:Y:S02]  /*20f20*/  MOV R6, 0x20f40 ;  /* 0x00020f4000067802 */ /* 0x000fe40000000f00 */
[----:B--2--5:R-:W-:Y:S05]  /*20f30*/  CALL.REL.NOINC `($_ZN7cutlass13device_kernelIN5flash19enable_sm80_to_sm89INS1_16FlashAttnBwdSm80INS1_25CollectiveMainloopBwdSm80ILi2ELi2EN4cute5tupleIJNS5_1CILi128EEES8_NS7_ILi64EEEEEENS_10bfloat16_tEfNS_4arch4Sm80ELb1ELb0ELb1ELb1ELb0ELb0ELb0ELb0ELi2ELi4ELi4ELi4ELb0EEENS1_24CollectiveEpilogueBwdGQAISA_fSD_Li256ELb1ELb0EEENS1_25SingleTileBwdLPTSchedulerILb1ELi128ELb0EEEEEEEEEvNT_6ParamsE$_ZN4cute3eso3ESOILb1ELb0EJNS_6LayoutINS_5tupleIJNS_1CILi1EEENS3_IJNS4_ILi2EEES6_EEEEEENS3_IJNS4_ILi0EEENS3_IJNS4_ILi8EEENS4_ILi64EEEEEEEEEEENS_10ViewEngineINS_8smem_ptrIPfEEEEEEC2ERKSE_RKSJ_) ;  /* 0xfffe982000007944 */ /* 0x024fea0003c3ffff */
[----:B-1----:R1:W5:Y:S01]  /*20f40*/  LDL.64 R2, [R1+0x758] ;  /* 0x0007580001027983 */ /* 0x0023620000100a00 */
[----:B------:R-:W-:Y:S02]  /*20f50*/  MOV R6, R23 ;  /* 0x0000001700067202 */ /* 0x000fe40000000f00 */
[----:B------:R-:W-:-:S02]  /*20f60*/  MOV R8, 0x20f80 ;  /* 0x00020f8000087802 */ /* 0x000fc40000000f00 */
[----:B-1---5:R-:W-:Y:S05]  /*20f70*/  CALL.REL.NOINC `($_ZN7cutlass13device_kernelIN5flash19enable_sm80_to_sm89INS1_16FlashAttnBwdSm80INS1_25CollectiveMainloopBwdSm80ILi2ELi2EN4cute5tupleIJNS5_1CILi128EEES8_NS7_ILi64EEEEEENS_10bfloat16_tEfNS_4arch4Sm80ELb1ELb0ELb1ELb1ELb0ELb0ELb0ELb0ELi2ELi4ELi4ELi4ELb0EEENS1_24CollectiveEpilogueBwdGQAISA_fSD_Li256ELb1ELb0EEENS1_25SingleTileBwdLPTSchedulerILb1ELi128ELb0EEEEEEEEEvNT_6ParamsE$_ZN4cute8smem_ptrIPfECI1NS_12iter_adaptorIS1_S2_EEES1_) ;  /* 0xfffea40000007944 */ /* 0x022fea0003c3ffff */
[----:B-1----:R1:W5:Y:S01]  /*20f80*/  LDL.64 R2, [R1+0x758] ;  /* 0x0007580001027983 */ /* 0x0023620000100a00 */
[----:B------:R-:W-:-:S03]  /*20f90*/  MOV R8, 0x20fb0 ;  /* 0x00020fb000087802 */ /* 0x000fc60000000f00 */
[----:B-1---5:R-:W-:Y:S05]  /*20fa0*/  CALL.REL.NOINC `($_ZN7cutlass13device_kernelIN5flash19enable_sm80_to_sm89INS1_16FlashAttnBwdSm80INS1_25CollectiveMainloopBwdSm80ILi2ELi2EN4cute5tupleIJNS5_1CILi128EEES8_NS7_ILi64EEEEEENS_10bfloat16_tEfNS_4arch4Sm80ELb1ELb0ELb1ELb1ELb0ELb0ELb0ELb0ELi2ELi4ELi4ELi4ELb0EEENS1_24CollectiveEpilogueBwdGQAISA_fSD_Li256ELb1ELb0EEENS1_25SingleTileBwdLPTSchedulerILb1ELi128ELb0EEEEEEEEEvNT_6ParamsE$_ZN4cute3eso3ESOILb1ELb0EJNS_6LayoutINS_5tupleIJNS3_IJNS_1CILi2EEES5_EEEEEENS3_IJNS3_IJNS4_ILi8EEENS4_ILi64EEEEEEEEEEENS_10ViewEngineINS_8smem_ptrIPfEEEEEEC2ERKSC_RKSH_) ;  /* 0xfffe885000007944 */ /* 0x022fea0003c3ffff */
[----:B------:R2:W5:Y:S01]  /*20fb0*/  LDL.64 R10, [R1+0x758] ;  /* 0x00075800010a7983 */ /* 0x0005620000100a00 */
[----:B-1----:R-:W-:-:S03]  /*20fc0*/  MOV R6, 0x20fe0 ;  /* 0x00020fe000067802 */ /* 0x002fc60000000f00 */
[----:B--2--5:R-:W-:Y:S05]  /*20fd0*/  CALL.REL.NOINC `($_ZN7cutlass13device_kernelIN5flash19enable_sm80_to_sm89INS1_16FlashAttnBwdSm80INS1_25CollectiveMainloopBwdSm80ILi2ELi2EN4cute5tupleIJNS5_1CILi128EEES8_NS7_ILi64EEEEEENS_10bfloat16_tEfNS_4arch4Sm80ELb1ELb0ELb1ELb1ELb0ELb0ELb0ELb0ELi2ELi4ELi4ELi4ELb0EEENS1_24CollectiveEpilogueBwdGQAISA_fSD_Li256ELb1ELb0EEENS1_25SingleTileBwdLPTSchedulerILb1ELi128ELb0EEEEEEEEEvNT_6ParamsE$_ZN4cute3eso3ESOILb1ELb0EJNS_6LayoutINS_5tupleIJNS_1CILi4EEEEEENS3_IJNS4_ILi1EEEEEEEENS_10ViewEngineIPfEEEEC2ERKS9_RKSC_) ;  /* 0xfffe984000007944 */ /* 0x024fea0003c3ffff */
        /* <DEDUP_REMOVED lines=272> */
[----:B------:R-:W-:Y:S05]  /*220e0*/  CALL.REL.NOINC `($_ZN7cutlass13device_kernelIN5flash19enable_sm80_to_sm89INS1_16FlashAttnBwdSm80INS1_25CollectiveMainloopBwdSm80ILi2ELi2EN4cute5tupleIJNS5_1CILi128EEES8_NS7_ILi64EEEEEENS_10bfloat16_tEfNS_4arch4Sm80ELb1ELb0ELb1ELb1ELb0ELb0ELb0ELb0ELi2ELi4ELi4ELi4ELb0EEENS1_24CollectiveEpilogueBwdGQAISA_fSD_Li256ELb1ELb0EEENS1_25SingleTileBwdLPTSchedulerILb1ELi128ELb0EEEEEEEEEvNT_6ParamsE$_ZN4cute3eso3ESOILb1ELb0EJNS_6LayoutINS_5tupleIJNS3_IJNS_1CILi2EEES5_EEENS3_IJS5_NS4_ILi8EEEEEEEEENS3_IJNS3_IJS5_NS4_ILi4EEEEEENS3_IJNS4_ILi1EEES7_EEEEEEEENS_10ViewEngineIPfEEEEC2ERKSF_RKSI_) ;  /* 0xfffe786000007944 */ /* 0x000fea0003c3ffff */
        /* <DEDUP_REMOVED lines=149> */
[----:B-1---5:R-:W-:Y:S05]  /*22a40*/  CALL.REL.NOINC `($_ZN7cutlass13device_kernelIN5flash19enable_sm80_to_sm89INS1_16FlashAttnBwdSm80INS1_25CollectiveMainloopBwdSm80ILi2ELi2EN4cute5tupleIJNS5_1CILi128EEES8_NS7_ILi64EEEEEENS_10bfloat16_tEfNS_4arch4Sm80ELb1ELb0ELb1ELb1ELb0ELb0ELb0ELb0ELi2ELi4ELi4ELi4ELb0EEENS1_24CollectiveEpilogueBwdGQAISA_fSD_Li256ELb1ELb0EEENS1_25SingleTileBwdLPTSchedulerILb1ELi128ELb0EEEEEEEEEvNT_6ParamsE$_ZZN5flash25CollectiveMainloopBwdSm80ILi2ELi2EN4cute5tupleIJNS1_1CILi128EEES4_NS3_ILi64EEEEEEN7cutlass10bfloat16_tEfNS7_4arch4Sm80ELb1ELb0ELb1ELb1ELb0ELb0ELb0ELb0ELi2ELi4ELi4ELi4ELb0EE3mmaINS_16FlashAttnBwdSm80ISB_NS_24CollectiveEpilogueBwdGQAIS6_fSA_Li256ELb1ELb0EEENS_25SingleTileBwdLPTSchedulerILb1ELi128ELb0EEEE13SharedStorageENS1_6TensorINS1_11ArrayEngineIfLm32EEENS1_6LayoutINS2_IJNS2_IJNS3_ILi2EEESO_EEESO_NS3_ILi4EEEEEENS2_IJNS2_IJNS3_ILi1EEESO_EEESQ_NS3_ILi8EEEEEEEEEEEEbRKNSB_6ParamsERT0_S12_iNS2_IJiiiEEERT_ENKUlRT_iE_clINSK_INSL_IfLm64EEENSN_INS2_IJSP_SO_SU_EEESV_EEEEEEDaS17_i) ;  /* 0xfffedc6000007944 */ /* 0x022fea0003c3ffff */
[----:B------:R-:W-:Y:S02]  /*22a50*/  MOV R10, RZ ;  /* 0x000000ff000a7202 */ /* 0x000fe40000000f00 */
.L_x_2956:
[----:B-1----:R-:W-:-:S05]  /*22a60*/  MOV R2, 0x22a80 ;  /* 0x00022a8000027802 */ /* 0x002fca0000000f00 */
[----:B--2---:R-:W-:Y:S05]  /*22a70*/  CALL.REL.NOINC `($_ZN7cutlass13device_kernelIN5flash19enable_sm80_to_sm89INS1_16FlashAttnBwdSm80INS1_25CollectiveMainloopBwdSm80ILi2ELi2EN4cute5tupleIJNS5_1CILi128EEES8_NS7_ILi64EEEEEENS_10bfloat16_tEfNS_4arch4Sm80ELb1ELb0ELb1ELb1ELb0ELb0ELb0ELb0ELi2ELi4ELi4ELi4ELb0EEENS1_24CollectiveEpilogueBwdGQAISA_fSD_Li256ELb1ELb0EEENS1_25SingleTileBwdLPTSchedulerILb1ELi128ELb0EEEEEEEEEvNT_6ParamsE$_ZZZN5flash25CollectiveMainloopBwdSm80ILi2ELi2EN4cute5tupleIJNS1_1CILi128EEES4_NS3_ILi64EEEEEEN7cutlass10bfloat16_tEfNS7_4arch4Sm80ELb1ELb0ELb1ELb1ELb0ELb0ELb0ELb0ELi2ELi4ELi4ELi4ELb0EE3mmaINS_16FlashAttnBwdSm80ISB_NS_24CollectiveEpilogueBwdGQAIS6_fSA_Li256ELb1ELb0EEENS_25SingleTileBwdLPTSchedulerILb1ELi128ELb0EEEE13SharedStorageENS1_6TensorINS1_11ArrayEngineIfLm32EEENS1_6LayoutINS2_IJNS2_IJNS3_ILi2EEESO_EEESO_NS3_ILi4EEEEEENS2_IJNS2_IJNS3_ILi1EEESO_EEESQ_NS3_ILi8EEEEEEEEEEEEbRKNSB_6ParamsERT0_S12_iNS2_IJiiiEEERT_ENKUliT_E_clIZSC_ISJ_SX_EbS10_S12_S12_iS13_S15_EUlRS16_iE_EEDaiS16_ENKUlvE0_clEv) ;  /* 0x0004469000007944 */ /* 0x004fea0003c00000 */
[----:B------:R1:W-:Y:S01]  /*22a80*/  STL [R1+0x770], RZ ;  /* 0x000770ff01007387 */ /* 0x0003e20000100800 */
[----:B------:R-:W-:-:S03]  /*22a90*/  MOV R5, RZ ;  /* 0x000000ff00057202 */ /* 0x000fc60000000f00 */
.L_x_2955:
[----:B------:R-:W-:Y:S01]  /*22aa0*/  IMAD.MOV.U32 R3, RZ, RZ, R23 ;  /* 0x000000ffff037224 */ /* 0x000fe200078e0017 */
[----:B-1----:R-:W-:-:S02]  /*22ab0*/  MOV R2, R22 ;  /* 0x0000001600027202 */ /* 0x002fc40000000f00 */
[----:B------:R-:W-:Y:S02]  /*22ac0*/  MOV R8, 0x22ae0 ;  /* 0x00022ae000087802 */ /* 0x000fe40000000f00 */
[----:B-1---5:R-:W-:Y:S05]  /*22ad0*/  CALL.REL.NOINC `($_ZN7cutlass13device_kernelIN5flash19enable_sm80_to_sm89INS1_16FlashAttnBwdSm80INS1_25CollectiveMainloopBwdSm80ILi2ELi2EN4cute5tupleIJNS5_1CILi128EEES8_NS7_ILi64EEEEEENS_10bfloat16_tEfNS_4arch4Sm80ELb1ELb0ELb1ELb1ELb0ELb0ELb0ELb0ELi2ELi4ELi4ELi4ELb0EEENS1_24CollectiveEpilogueBwdGQAISA_fSD_Li256ELb1ELb0EEENS1_25SingleTileBwdLPTSchedulerILb1ELi128ELb0EEEEEEEEEvNT_6ParamsE$_ZN4cute3eso3ESOILb0ELb0EJiiEEC2ERKiS4_) ;  /* 0xfffe41c000007944 */ /* 0x022fea0003c3ffff */
        /* <DEDUP_REMOVED lines=20> */
[----:B------:R-:W-:Y:S05]  /*22c20*/  CALL.REL.NOINC `($_ZN7cutlass13device_kernelIN5flash19enable_sm80_to_sm89INS1_16FlashAttnBwdSm80INS1_25CollectiveMainloopBwdSm80ILi2ELi2EN4cute5tupleIJNS5_1CILi128EEES8_NS7_ILi64EEEEEENS_10bfloat16_tEfNS_4arch4Sm80ELb1ELb0ELb1ELb1ELb0ELb0ELb0ELb0ELi2ELi4ELi4ELi4ELb0EEENS1_24CollectiveEpilogueBwdGQAISA_fSD_Li256ELb1ELb0EEENS1_25SingleTileBwdLPTSchedulerILb1ELi128ELb0EEEEEEEEEvNT_6ParamsE$exp2f) ;  /* 0x000446c000007944 */ /* 0x000fea0003c00000 */
[----:B------:R-:W-:Y:S01]  /*22c30*/  IMAD.MOV.U32 R3, RZ, RZ, R23 ;  /* 0x000000ffff037224 */ /* 0x000fe200078e0017 */
[----:B------:R-:W-:Y:S02]  /*22c40*/  MOV R2, R22 ;  /* 0x0000001600027202 */ /* 0x000fe40000000f00 */
[----:B------:R-:W-:Y:S02]  /*22c50*/  MOV R8, 0x22c70 ;  /* 0x00022c7000087802 */ /* 0x000fe40000000f00 */
[----:B-1----:R-:W-:Y:S05]  /*22c60*/  CALL.REL.NOINC `($_ZN7cutlass13device_kernelIN5flash19enable_sm80_to_sm89INS1_16FlashAttnBwdSm80INS1_25CollectiveMainloopBwdSm80ILi2ELi2EN4cute5tupleIJNS5_1CILi128EEES8_NS7_ILi64EEEEEENS_10bfloat16_tEfNS_4arch4Sm80ELb1ELb0ELb1ELb1ELb0ELb0ELb0ELb0ELi2ELi4ELi4ELi4ELb0EEENS1_24CollectiveEpilogueBwdGQAISA_fSD_Li256ELb1ELb0EEENS1_25SingleTileBwdLPTSchedulerILb1ELi128ELb0EEEEEEEEEvNT_6ParamsE$_ZN4cute3eso3ESOILb0ELb0EJiiEEC2ERKiS4_) ;  /* 0xfffe403000007944 */ /* 0x002fea0003c3ffff */
        /* <DEDUP_REMOVED lines=93> */
[----:B--2---:R1:W-:Y:S04]  /*23240*/  STL.64 [R1+0x750], R8 ;  /* 0x0007500801007387 */ /* 0x0043e80000100a00 */
[----:B-1----:R-:W-:Y:S05]  /*23250*/  CALL.REL.NOINC `($_ZN7cutlass13device_kernelIN5flash19enable_sm80_to_sm89INS1_16FlashAttnBwdSm80INS1_25CollectiveMainloopBwdSm80ILi2ELi2EN4cute5tupleIJNS5_1CILi128EEES8_NS7_ILi64EEEEEENS_10bfloat16_tEfNS_4arch4Sm80ELb1ELb0ELb1ELb1ELb0ELb0ELb0ELb0ELi2ELi4ELi4ELi4ELb0EEENS1_24CollectiveEpilogueBwdGQAISA_fSD_Li256ELb1ELb0EEENS1_25SingleTileBwdLPTSchedulerILb1ELi128ELb0EEEEEEEEEvNT_6ParamsE$_ZZN4cute4diceINS_5tupleIJNS1_IJiNS1_IJiNS_1CILi0EEEEEEEEENS1_IJNS_10UnderscoreENS1_IJS6_S6_EEEEEEEEES9_EEDaRKT_RKT0_ENKUlRKT_RKT0_E_clIS5_S5_EEDaSI_SL_) ;  /* 0xfffe958000007944 */ /* 0x002fea0003c3ffff */
[----:B------:R2:W-:Y:S01]  /*23260*/  STL.64 [R1+0x7a0], R2 ;  /* 0x0007a00201007387 */ /* 0x0005e20000100a00 */
[----:B------:R-:W-:Y:S02]  /*23270*/  IADD3 R56, P0, R40, 0x50, RZ ;  /* 0x0000005028387810 */ /* 0x000fe40007f1e0ff */
[----:B------:R-:W-:-:S03]  /*23280*/  MOV R8, 0x232c0 ;  /* 0x000232c000087802 */ /* 0x000fc60000000f00 */
[----:B------:R-:W-:Y:S02]  /*23290*/  IMAD.X R46, RZ, RZ, R39, P0 ;  /* 0x000000ffff2e7224 */ /* 0x000fe400000e0627 */
[----:B------:R-:W-:Y:S02]  /*232a0*/  IMAD.MOV.U32 R4, RZ, RZ, R56 ;  /* 0x000000ffff047224 */ /* 0x000fe400078e0038 */
[----:B-12---:R-:W-:Y:S05]  /*232b0*/  CALL.REL.NOINC `($_ZN7cutlass13device_kernelIN5flash19enable_sm80_to_sm89INS1_16FlashAttnBwdSm80INS1_25CollectiveMainloopBwdSm80ILi2ELi2EN4cute5tupleIJNS5_1CILi128EEES8_NS7_ILi64EEEEEENS_10bfloat16_tEfNS_4arch4Sm80ELb1ELb0ELb1ELb1ELb0ELb0ELb0ELb0ELi2ELi4ELi4ELi4ELb0EEENS1_24CollectiveEpilogueBwdGQAISA_fSD_Li256ELb1ELb0EEENS1_25SingleTileBwdLPTSchedulerILb1ELi128ELb0EEEEEEEEEvNT_6ParamsE$_ZZN4cute12filter_tupleINS_5tupleIJNS1_IJiNS1_IJiNS_1CILi0EEEEEEEEENS1_IJNS_10UnderscoreENS1_IJS6_S6_EEEEEEEEES9_ZNS_4diceIS9_S9_EEDaRKT_RKT0_EUlRKT_RKT0_E_EEDaSD_SG_OT1_ENKUlDpSJ_E_clIJNS1_IJiiS3_EEENS1_IJEEEEEEDaSQ_) ;  /* 0xfffe830000007944 */ /* 0x006fea0003c3ffff */
[----:B------:R-:W-:Y:S02]  /*232c0*/  MOV R70, 0x232e0 ;  /* 0x000232e000467802 */ /* 0x000fe40000000f00 */
[----:B-12--5:R-:W-:Y:S05]  /*232d0*/  CALL.REL.NOINC `($_ZN7cutlass13device_kernelIN5flash19enable_sm80_to_sm89INS1_16FlashAttnBwdSm80INS1_25CollectiveMainloopBwdSm80ILi2ELi2EN4cute5tupleIJNS5_1CILi128EEES8_NS7_ILi64EEEEEENS_10bfloat16_tEfNS_4arch4Sm80ELb1ELb0ELb1ELb1ELb0ELb0ELb0ELb0ELi2ELi4ELi4ELi4ELb0EEENS1_24CollectiveEpilogueBwdGQAISA_fSD_Li256ELb1ELb0EEENS1_25SingleTileBwdLPTSchedulerILb1ELi128ELb0EEEEEEEEEvNT_6ParamsE$_ZZN4cute7idx2crdINS_5tupleIJiiNS_1CILi0EEEEEENS1_IJNS1_IJNS2_ILi4EEENS2_ILi8EEEEEES5_NS2_ILi1EEEEEEEEDaRKT_RKT0_ENKUlRKT_RKT0_E_clIiS7_EEDaSI_SL_) ;  /* 0xfffec4d000007944 */ /* 0x026fea0003c3ffff */
[----:B------:R-:W-:Y:S02]  /*232e0*/  MOV R2, 0x23300 ;  /* 0x0002330000027802 */ /* 0x000fe40000000f00 */
[----:B-1----:R-:W-:Y:S05]  /*232f0*/  CALL.REL.NOINC `($_ZN7cutlass13device_kernelIN5flash19enable_sm80_to_sm89INS1_16FlashAttnBwdSm80INS1_25CollectiveMainloopBwdSm80ILi2ELi2EN4cute5tupleIJNS5_1CILi128EEES8_NS7_ILi64EEEEEENS_10bfloat16_tEfNS_4arch4Sm80ELb1ELb0ELb1ELb1ELb0ELb0ELb0ELb0ELi2ELi4ELi4ELi4ELb0EEENS1_24CollectiveEpilogueBwdGQAISA_fSD_Li256ELb1ELb0EEENS1_25SingleTileBwdLPTSchedulerILb1ELi128ELb0EEEEEEEEEvNT_6ParamsE$_ZZN4cute7idx2crdINS_5tupleIJiiNS_1CILi0EEEEEENS1_IJNS1_IJNS2_ILi4EEENS2_ILi8EEEEEES5_NS2_ILi1EEEEEEEEDaRKT_RKT0_ENKUlRKT_RKT0_E_clIiS5_EEDaSI_SL_) ;  /* 0xfffec48000007944 */ /* 0x002fea0003c3ffff */
[----:B------:R1:W-:Y:S01]  /*23300*/  STL [R1+0x7a0], R6 ;  /* 0x0007a00601007387 */ /* 0x0003e20000100800 */
[----:B------:R-:W-:Y:S02]  /*23310*/  MOV R2, R56 ;  /* 0x0000003800027202 */ /* 0x000fe40000000f00 */
        /* <DEDUP_REMOVED lines=26> */
[----:B-1----:R-:W-:Y:S05]  /*234c0*/  CALL.REL.NOINC `($_ZN7cutlass13device_kernelIN5flash19enable_sm80_to_sm89INS1_16FlashAttnBwdSm80INS1_25CollectiveMainloopBwdSm80ILi2ELi2EN4cute5tupleIJNS5_1CILi128EEES8_NS7_ILi64EEEEEENS_10bfloat16_tEfNS_4arch4Sm80ELb1ELb0ELb1ELb1ELb0ELb0ELb0ELb0ELi2ELi4ELi4ELi4ELb0EEENS1_24CollectiveEpilogueBwdGQAISA_fSD_Li256ELb1ELb0EEENS1_25SingleTileBwdLPTSchedulerILb1ELi128ELb0EEEEEEEEEvNT_6ParamsE$_ZN4cute3eso3ESOILb0ELb0EJiiiEEC2ERKiS4_S4_) ;  /* 0xfffe3aa000007944 */ /* 0x002fea0003c3ffff */
[----:B------:R2:W5:Y:S04]  /*234d0*/  LDL R5, [R1+0x760] ;  /* 0x0007600001057983 */ /* 0x0005680000100800 */
[----:B-1----:R2:W5:Y:S01]  /*234e0*/  LDL.64 R2, [R1+0x758] ;  /* 0x0007580001027983 */ /* 0x0025620000100a00 */
[----:B------:R-:W-:-:S02]  /*234f0*/  MOV R4, R23 ;  /* 0x0000001700047202 */ /* 0x000fc40000000f00 */
[----:B------:R-:W-:Y:S02]  /*23500*/  MOV R6, 0x23520 ;  /* 0x0002352000067802 */ /* 0x000fe40000000f00 */
[----:B--2--5:R-:W-:Y:S05]  /*23510*/  CALL.REL.NOINC `($_ZN7cutlass13device_kernelIN5flash19enable_sm80_to_sm89INS1_16FlashAttnBwdSm80INS1_25CollectiveMainloopBwdSm80ILi2ELi2EN4cute5tupleIJNS5_1CILi128EEES8_NS7_ILi64EEEEEENS_10bfloat16_tEfNS_4arch4Sm80ELb1ELb0ELb1ELb1ELb0ELb0ELb0ELb0ELi2ELi4ELi4ELi4ELb0EEENS1_24CollectiveEpilogueBwdGQAISA_fSD_Li256ELb1ELb0EEENS1_25SingleTileBwdLPTSchedulerILb1ELi128ELb0EEEEEEEEEvNT_6ParamsE$_ZN4cute3eso3ESOILb1ELb0EJNS_1CILi1EEENS_5tupleIJiiiEEENS2_ILi64EEENS4_IJNS2_ILi72EEENS2_ILi144EEENS2_ILi288EEEEEENS2_ILi512EEEEEC2ERKS3_RKS5_RKS6_RKSA_RKSB_) ;  /* 0xfffe493000007944 */ /* 0x024fea0003c3ffff */
[----:B-1----:R1:W5:Y:S04]  /*23520*/  LDL R5, [R1+0x760] ;  /* 0x0007600001057983 */ /* 0x0023680000100800 */
[----:B------:R1:W5:Y:S01]  /*23530*/  LDL.64 R2, [R1+0x758] ;  /* 0x0007580001027983 */ /* 0x0003620000100a00 */
[----:B------:R-:W-:Y:S02]  /*23540*/  MOV R4, R23 ;  /* 0x0000001700047202 */ /* 0x000fe40000000f00 */
[----:B------:R-:W-:Y:S02]  /*23550*/  MOV R6, 0x23570 ;  /* 0x0002357000067802 */ /* 0x000fe40000000f00 */
[----:B-1---5:R-:W-:Y:S05]  /*23560*/  CALL.REL.NOINC `($_ZN7cutlass13device_kernelIN5flash19enable_sm80_to_sm89INS1_16FlashAttnBwdSm80INS1_25CollectiveMainloopBwdSm80ILi2ELi2EN4cute5tupleIJNS5_1CILi128EEES8_NS7_ILi64EEEEEENS_10bfloat16_tEfNS_4arch4Sm80ELb1ELb0ELb1ELb1ELb0ELb0ELb0ELb0ELi2ELi4ELi4ELi4ELb0EEENS1_24CollectiveEpilogueBwdGQAISA_fSD_Li256ELb1ELb0EEENS1_25SingleTileBwdLPTSchedulerILb1ELi128ELb0EEEEEEEEEvNT_6ParamsE$_ZN4cute5tupleIJNS0_IJNS_1CILi8EEENS0_IJNS1_ILi2EEES3_S3_EEENS1_ILi1EEES4_S5_EEENS0_IJS5_NS0_IJiiiEEENS1_ILi64EEENS0_IJNS1_ILi72EEENS1_ILi144EEENS1_ILi288EEEEEENS1_ILi512EEEEEEEEC2ERKS6_RKSE_) ;  /* 0xfffe7a2000007944 */ /* 0x022fea0003c3ffff */
[----:B------:R1:W5:Y:S04]  /*23570*/  LDL R5, [R1+0x760] ;  /* 0x0007600001057983 */ /* 0x0003680000100800 */
[----:B------:R1:W5:Y:S01]  /*23580*/  LDL.64 R2, [R1+0x758] ;  /* 0x0007580001027983 */ /* 0x0003620000100a00 */
[----:B------:R-:W-:-:S03]  /*23590*/  MOV R4, 0x235b0 ;  /* 0x000235b000047802 */ /* 0x000fc60000000f00 */
[----:B-1---5:R-:W-:Y:S05]  /*235a0*/  CALL.REL.NOINC `($_ZN7cutlass13device_kernelIN5flash19enable_sm80_to_sm89INS1_16FlashAttnBwdSm80INS1_25CollectiveMainloopBwdSm80ILi2ELi2EN4cute5tupleIJNS5_1CILi128EEES8_NS7_ILi64EEEEEENS_10bfloat16_tEfNS_4arch4Sm80ELb1ELb0ELb1ELb1ELb0ELb0ELb0ELb0ELi2ELi4ELi4ELi4ELb0EEENS1_24CollectiveEpilogueBwdGQAISA_fSD_Li256ELb1ELb0EEENS1_25SingleTileBwdLPTSchedulerILb1ELi128ELb0EEEEEEEEEvNT_6ParamsE$_ZZN4cute7flattenINS_5tupleIJNS_1CILi1EEENS1_IJiiiEEENS2_ILi64EEENS1_IJNS2_ILi72EEENS2_ILi144EEENS2_ILi288EEEEEENS2_ILi512EEEEEEEEDaRKT_ENKUlRKT_E_clIS4_EEDaSH_) ;  /* 0xfffebd5000007944 */ /* 0x022fea0003c3ffff */
[----:B------:R1:W-:Y:S01]  /*235b0*/  STL.64 [R1+0x7a0], R2 ;  /* 0x0007a00201007387 */ /* 0x0003e20000100a00 */
[----:B------:R-:W-:-:S02]  /*235c0*/  MOV R6, R56 ;  /* 0x0000003800067202 */ /* 0x000fc40000000f00 */
[----:B------:R-:W-:Y:S01]  /*235d0*/  MOV R4, 0x23600 ;  /* 0x0002360000047802 */ /* 0x000fe20000000f00 */
[----:B------:R1:W-:Y:S04]  /*235e0*/  STL [R1+0x7a8], R5 ;  /* 0x0007a80501007387 */ /* 0x0003e80000100800 */
[----:B-1----:R-:W-:Y:S05]  /*235f0*/  CALL.REL.NOINC `($_ZN7cutlass13device_kernelIN5flash19enable_sm80_to_sm89INS1_16FlashAttnBwdSm80INS1_25CollectiveMainloopBwdSm80ILi2ELi2EN4cute5tupleIJNS5_1CILi128EEES8_NS7_ILi64EEEEEENS_10bfloat16_tEfNS_4arch4Sm80ELb1ELb0ELb1ELb1ELb0ELb0ELb0ELb0ELi2ELi4ELi4ELi4ELb0EEENS1_24CollectiveEpilogueBwdGQAISA_fSD_Li256ELb1ELb0EEENS1_25SingleTileBwdLPTSchedulerILb1ELi128ELb0EEEEEEEEEvNT_6ParamsE$_ZZN4cute12filter_tupleINS_5tupleIJNS_1CILi1EEENS1_IJiiiEEENS2_ILi64EEENS1_IJNS2_ILi72EEENS2_ILi144EEENS2_ILi288EEEEEENS2_ILi512EEEEEEZNS_7flattenISB_EEDaRKT_EUlRKT_E_EEDaSF_OT0_ENKUlDpSI_E_clIJNS1_IJS3_EEES4_NS1_IJS5_EEES9_NS1_IJSA_EEEEEEDaSM_) ;  /* 0xfffe865000007944 */ /* 0x002fea0003c3ffff */
[----:B------:R-:W-:Y:S02]  /*23600*/  MOV R4, R23 ;  /* 0x0000001700047202 */ /* 0x000fe40000000f00 */
[----:B------:R-:W-:Y:S02]  /*23610*/  MOV R6, 0x23630 ;  /* 0x0002363000067802 */ /* 0x000fe40000000f00 */
        /* <DEDUP_REMOVED lines=42> */
[----:B-1----:R-:W-:Y:S05]  /*238c0*/  CALL.REL.NOINC `($_ZN7cutlass13device_kernelIN5flash19enable_sm80_to_sm89INS1_16FlashAttnBwdSm80INS1_25CollectiveMainloopBwdSm80ILi2ELi2EN4cute5tupleIJNS5_1CILi128EEES8_NS7_ILi64EEEEEENS_10bfloat16_tEfNS_4arch4Sm80ELb1ELb0ELb1ELb1ELb0ELb0ELb0ELb0ELi2ELi4ELi4ELi4ELb0EEENS1_24CollectiveEpilogueBwdGQAISA_fSD_Li256ELb1ELb0EEENS1_25SingleTileBwdLPTSchedulerILb1ELi128ELb0EEEEEEEEEvNT_6ParamsE$_ZZN4cute6detail16composition_implINS_5tupleIJNS_1CILi8EEENS3_ILi2EEES5_S5_S4_S5_EEENS2_IJNS3_ILi1EEEiiiNS3_ILi72EEENS3_ILi512EEEEEENS2_IJNS2_IJS5_S5_S5_EEES5_NS3_ILi4EEEEEENS2_IJNS2_IJS7_S9_S4_EEENS3_ILi4096EEENS3_ILi16EEEEEEEEDaRKT_RKT0_RKT1_RKT2_ENKUlRKT_RKT0_E_clISB_SE_EEDaSW_SZ_) ;  /* 0xfffea40000007944 */ /* 0x002fea0003c3ffff */
[----:B------:R-:W-:Y:S01]  /*238d0*/  IMAD.MOV.U32 R4, RZ, RZ, R50 ;  /* 0x000000ffff047224 */ /* 0x000fe200078e0032 */
[----:B------:R-:W-:Y:S01]  /*238e0*/  MOV R2, R56 ;  /* 0x0000003800027202 */ /* 0x000fe20000000f00 */
[----:B------:R-:W-:Y:S01]  /*238f0*/  IMAD.MOV.U32 R5, RZ, RZ, R45 ;  /* 0x000000ffff057224 */ /* 0x000fe200078e002d */
[----:B------:R-:W-:Y:S02]  /*23900*/  MOV R3, R46 ;  /* 0x0000002e00037202 */ /* 0x000fe40000000f00 */
[----:B------:R-:W-:-:S02]  /*23910*/  MOV R60, 0x23930 ;  /* 0x00023930003c7802 */ /* 0x000fc40000000f00 */
        /* <DEDUP_REMOVED lines=23> */
[----:B-1----:R-:W-:Y:S01]  /*23a90*/  IMAD.MOV.U32 R2, RZ, RZ, R4 ;  /* 0x000000ffff027224 */ /* 0x002fe200078e0004 */
[----:B------:R-:W-:-:S02]  /*23aa0*/  MOV R3, R5 ;  /* 0x0000000500037202 */ /* 0x000fc40000000f00 */
        /* <DEDUP_REMOVED lines=10> */
[----:B------:R-:W-:-:S03]  /*23b50*/  MOV R4, 0x23b70 ;  /* 0x00023b7000047802 */ /* 0x000fc60000000f00 */
        /* <DEDUP_REMOVED lines=17> */
[----:B--2--5:R-:W-:Y:S05]  /*23c70*/  CALL.REL.NOINC `($_ZN7cutlass13device_kernelIN5flash19enable_sm80_to_sm89INS1_16FlashAttnBwdSm80INS1_25CollectiveMainloopBwdSm80ILi2ELi2EN4cute5tupleIJNS5_1CILi128EEES8_NS7_ILi64EEEEEENS_10bfloat16_tEfNS_4arch4Sm80ELb1ELb0ELb1ELb1ELb0ELb0ELb0ELb0ELi2ELi4ELi4ELi4ELb0EEENS1_24CollectiveEpilogueBwdGQAISA_fSD_Li256ELb1ELb0EEENS1_25SingleTileBwdLPTSchedulerILb1ELi128ELb0EEEEEEEEEvNT_6ParamsE$_ZN4cute3eso3ESOILb1ELb0EJNS_14ComposedLayoutINS_7SwizzleILi3ELi3ELi3EEENS_1CILi0EEENS_6LayoutINS_5tupleIJNS8_IJNS8_IJNS5_ILi4EEENS5_ILi8EEEEEENS8_IJNS5_ILi2EEENS5_ILi1EEEEEEEEENS8_IJNS8_IJSC_SC_EEENS8_IJSA_S9_EEEEEEEEENS8_IJNS8_IJNS8_IJSC_NS5_ILi64EEEEEENS8_IJNS5_ILi512EEES6_EEEEEENS8_IJNS8_IJSD_SA_EEENS8_IJNS5_ILi1024EEENS5_ILi16EEEEEEEEEEEEEEEENS_10ViewEngineINS_8smem_ptrIPN7cutlass10bfloat16_tEEEEEEEC2ERKSW_RKS13_) ;  /* 0xfffe3b5000007944 */ /* 0x024fea0003c3ffff */
[----:B------:R-:W-:Y:S01]  /*23c80*/  ULDC.64 UR4, c[0x0][0x118] ;  /* 0x0000460000047ab9 */ /* 0x000fe20000000a00 */
[----:B------:R2:W5:Y:S04]  /*23c90*/  LDL.64 R60, [R1+0x758] ;  /* 0x00075800013c7983 */ /* 0x0005680000100a00 */
[----:B-1----:R2:W5:Y:S01]  /*23ca0*/  LD.E R3, [R10.64+0xc] ;  /* 0x00000c040a037980 */ /* 0x002562000c101900 */
[----:B------:R-:W-:Y:S02]  /*23cb0*/  MOV R2, R23 ;  /* 0x0000001700027202 */ /* 0x000fe40000000f00 */
[----:B------:R-:W-:-:S02]  /*23cc0*/  MOV R6, 0x23ce0 ;  /* 0x00023ce000067802 */ /* 0x000fc40000000f00 */
        /* <DEDUP_REMOVED lines=19> */
[----:B------:R-:W-:Y:S02]  /*23e00*/  MOV R4, R56 ;  /* 0x0000003800047202 */ /* 0x000fe40000000f00 */
[----:B------:R-:W-:Y:S02]  /*23e10*/  MOV R8, 0x23e30 ;  /* 0x00023e3000087802 */ /* 0x000fe40000000f00 */
[----:B-12---:R-:W-:Y:S05]  /*23e20*/  CALL.REL.NOINC `($_ZN7cutlass13device_kernelIN5flash19enable_sm80_to_sm89INS1_16FlashAttnBwdSm80INS1_25CollectiveMainloopBwdSm80ILi2ELi2EN4cute5tupleIJNS5_1CILi128EEES8_NS7_ILi64EEEEEENS_10bfloat16_tEfNS_4arch4Sm80ELb1ELb0ELb1ELb1ELb0ELb0ELb0ELb0ELi2ELi4ELi4ELi4ELb0EEENS1_24CollectiveEpilogueBwdGQAISA_fSD_Li256ELb1ELb0EEENS1_25SingleTileBwdLPTSchedulerILb1ELi128ELb0EEEEEEEEEvNT_6ParamsE$_ZZN4cute12filter_tupleINS_5tupleIJNS1_IJiNS1_IJiNS_1CILi0EEEEEEEEENS1_IJNS_10UnderscoreENS1_IJS6_S6_EEEEEEEEES9_ZNS_4diceIS9_S9_EEDaRKT_RKT0_EUlRKT_RKT0_E_EEDaSD_SG_OT1_ENKUlDpSJ_E_clIJNS1_IJiiS3_EEENS1_IJEEEEEEDaSQ_) ;  /* 0xfffe779000007944 */ /* 0x006fea0003c3ffff */
[----:B------:R-:W-:Y:S02]  /*23e30*/  MOV R70, 0x23e50 ;  /* 0x00023e5000467802 */ /* 0x000fe40000000f00 */
[----:B-12--5:R-:W-:Y:S05]  /*23e40*/  CALL.REL.NOINC `($_ZN7cutlass13device_kernelIN5flash19enable_sm80_to_sm89INS1_16FlashAttnBwdSm80INS1_25CollectiveMainloopBwdSm80ILi2ELi2EN4cute5tupleIJNS5_1CILi128EEES8_NS7_ILi64EEEEEENS_10bfloat16_tEfNS_4arch4Sm80ELb1ELb0ELb1ELb1ELb0ELb0ELb0ELb0ELi2ELi4ELi4ELi4ELb0EEENS1_24CollectiveEpilogueBwdGQAISA_fSD_Li256ELb1ELb0EEENS1_25SingleTileBwdLPTSchedulerILb1ELi128ELb0EEEEEEEEEvNT_6ParamsE$_ZZN4cute7idx2crdINS_5tupleIJiiNS_1CILi0EEEEEENS1_IJNS1_IJNS2_ILi4EEENS2_ILi8EEEEEENS2_ILi2EEENS2_ILi1EEEEEEEEDaRKT_RKT0_ENKUlRKT_RKT0_E_clIiS7_EEDaSJ_SM_) ;  /* 0xfffeb4e000007944 */ /* 0x026fea0003c3ffff */
[----:B------:R-:W-:Y:S02]  /*23e50*/  MOV R2, 0x23e70 ;  /* 0x00023e7000027802 */ /* 0x000fe40000000f00 */
[----:B-1----:R-:W-:Y:S05]  /*23e60*/  CALL.REL.NOINC `($_ZN7cutlass13device_kernelIN5flash19enable_sm80_to_sm89INS1_16FlashAttnBwdSm80INS1_25CollectiveMainloopBwdSm80ILi2ELi2EN4cute5tupleIJNS5_1CILi128EEES8_NS7_ILi64EEEEEENS_10bfloat16_tEfNS_4arch4Sm80ELb1ELb0ELb1ELb1ELb0ELb0ELb0ELb0ELi2ELi4ELi4ELi4ELb0EEENS1_24CollectiveEpilogueBwdGQAISA_fSD_Li256ELb1ELb0EEENS1_25SingleTileBwdLPTSchedulerILb1ELi128ELb0EEEEEEEEEvNT_6ParamsE$_ZZN4cute7idx2crdINS_5tupleIJiiNS_1CILi0EEEEEENS1_IJNS1_IJNS2_ILi4EEENS2_ILi8EEEEEENS2_ILi2EEENS2_ILi1EEEEEEEEDaRKT_RKT0_ENKUlRKT_RKT0_E_clIiS8_EEDaSJ_SM_) ;  /* 0xfffeb8e000007944 */ /* 0x002fea0003c3ffff */
[----:B------:R1:W-:Y:S01]  /*23e70*/  STL [R1+0x7a0], R6 ;  /* 0x0007a00601007387 */ /* 0x0003e20000100800 */
[----:B------:R-:W-:Y:S02]  /*23e80*/  MOV R2, R56 ;  /* 0x0000003800027202 */ /* 0x000fe40000000f00 */
[----:B------:R-:W-:-:S02]  /*23e90*/  MOV R70, 0x23eb0 ;  /* 0x00023eb000467802 */ /* 0x000fc40000000f00 */
        /* <DEDUP_REMOVED lines=102> */
[----:B------:R-:W-:-:S05]  /*24500*/  LEA.HI R6, R13, R13, RZ, 0x1d ;  /* 0x0000000d0d067211 */ /* 0x000fca00078fe8ff */
        /* <DEDUP_REMOVED lines=553> */
[----:B------:R1:W-:Y:S02]  /*267a0*/  ST.E [R8.64+0xc], R7 ;  /* 0x00000c0708007985 */ /* 0x0003e4000c101904 */
.L_x_2960:
[----:B------:R-:W-:-:S13]  /*267b0*/  ISETP.NE.AND P0, PT, R47, 0x3, PT ;  /* 0x000000032f00780c */ /* 0x000fda0003f05270 */
[----:B-1----:R-:W-:Y:S05]  /*267c0*/  @!P0 BRA `(.L_x_2957) ;  /* 0x0000205000008947 */ /* 0x002fea0003800000 */
[----:B------:R-:W-:Y:S01]  /*267d0*/  IADD3 R14, R47, 0x1, RZ ;  /* 0x000000012f0e7810 */ /* 0x000fe20007ffe0ff */
[----:B------:R-:W-:Y:S01]  /*267e0*/  IMAD.MOV.U32 R2, RZ, RZ, R23 ;  /* 0x000000ffff027224 */ /* 0x000fe200078e0017 */
[----:B-1----:R-:W-:-:S03]  /*267f0*/  MOV R8, 0x26820 ;  /* 0x0002682000087802 */ /* 0x002fc60000000f00 */
[----:B------:R-:W-:Y:S02]  /*26800*/  IMAD.MOV.U32 R3, RZ, RZ, R14 ;  /* 0x000000ffff037224 */ /* 0x000fe400078e000e */
[----:B------:R-:W-:Y:S05]  /*26810*/  CALL.REL.NOINC `($_ZN7cutlass13device_kernelIN5flash19enable_sm80_to_sm89INS1_16FlashAttnBwdSm80INS1_25CollectiveMainloopBwdSm80ILi2ELi2EN4cute5tupleIJNS5_1CILi128EEES8_NS7_ILi64EEEEEENS_10bfloat16_tEfNS_4arch4Sm80ELb1ELb0ELb1ELb1ELb0ELb0ELb0ELb0ELi2ELi4ELi4ELi4ELb0EEENS1_24CollectiveEpilogueBwdGQAISA_fSD_Li256ELb1ELb0EEENS1_25SingleTileBwdLPTSchedulerILb1ELi128ELb0EEEEEEEEEvNT_6ParamsE$_ZN4cute3eso3ESOILb1ELb0EJNS_10UnderscoreES2_iEEC2ERKS2_S5_RKi) ;  /* 0xfffe0ec000007944 */ /* 0x000fea0003c3ffff */
        /* <DEDUP_REMOVED lines=21> */
[----:B------:R-:W-:Y:S02]  /*26970*/  MOV R3, R14 ;  /* 0x0000000e00037202 */ /* 0x000fe40000000f00 */
        /* <DEDUP_REMOVED lines=198> */
[----:B------:R-:W-:-:S02]  /*275e0*/  MOV R2, R23 ;  /* 0x0000001700027202 */ /* 0x000fc40000000f00 */
        /* <DEDUP_REMOVED lines=290> */
[----:B-1----:R-:W-:Y:S05]  /*28810*/  CALL.REL.NOINC `($_ZN7cutlass13device_kernelIN5flash19enable_sm80_to_sm89INS1_16FlashAttnBwdSm80INS1_25CollectiveMainloopBwdSm80ILi2ELi2EN4cute5tupleIJNS5_1CILi128EEES8_NS7_ILi64EEEEEENS_10bfloat16_tEfNS_4arch4Sm80ELb1ELb0ELb1ELb1ELb0ELb0ELb0ELb0ELi2ELi4ELi4ELi4ELb0EEENS1_24CollectiveEpilogueBwdGQAISA_fSD_Li256ELb1ELb0EEENS1_25SingleTileBwdLPTSchedulerILb1ELi128ELb0EEEEEEEEEvNT_6ParamsE$_ZZN5flash25CollectiveMainloopBwdSm80ILi2ELi2EN4cute5tupleIJNS1_1CILi128EEES4_NS3_ILi64EEEEEEN7cutlass10bfloat16_tEfNS7_4arch4Sm80ELb1ELb0ELb1ELb1ELb0ELb0ELb0ELb0ELi2ELi4ELi4ELi4ELb0EE3mmaINS_16FlashAttnBwdSm80ISB_NS_24CollectiveEpilogueBwdGQAIS6_fSA_Li256ELb1ELb0EEENS_25SingleTileBwdLPTSchedulerILb1ELi128ELb0EEEE13SharedStorageENS1_6TensorINS1_11ArrayEngineIfLm32EEENS1_6LayoutINS2_IJNS2_IJNS3_ILi2EEESO_EEESO_NS3_ILi4EEEEEENS2_IJNS2_IJNS3_ILi1EEESO_EEESQ_NS3_ILi8EEEEEEEEEEEEbRKNSB_6ParamsERT0_S12_iNS2_IJiiiEEERT_ENKUlvE_clEv) ;  /* 0x00037fd000007944 */ /* 0x002fea0003c00000 */
.L_x_2957:
[----:B------:R-:W-:Y:S01]  /*28820*/  IMAD.MOV.U32 R2, RZ, RZ, R23 ;  /* 0x000000ffff027224 */ /* 0x000fe200078e0017 */
[----:B------:R-:W-:Y:S01]  /*28830*/  MOV R3, R47 ;  /* 0x0000002f00037202 */ /* 0x000fe20000000f00 */
[----:B------:R-:W-:Y:S01]  /*28840*/  IMAD.MOV.U32 R57, RZ, RZ, RZ ;  /* 0x000000ffff397224 */ /* 0x000fe200078e00ff */
[----:B-1----:R-:W-:-:S02]  /*28850*/  MOV R8, 0x28870 ;  /* 0x0002887000087802 */ /* 0x002fc40000000f00 */
[----:B------:R-:W-:Y:S05]  /*28860*/  CALL.REL.NOINC `($_ZN7cutlass13device_kernelIN5flash19enable_sm80_to_sm89INS1_16FlashAttnBwdSm80INS1_25CollectiveMainloopBwdSm80ILi2ELi2EN4cute5tupleIJNS5_1CILi128EEES8_NS7_ILi64EEEEEENS_10bfloat16_tEfNS_4arch4Sm80ELb1ELb0ELb1ELb1ELb0ELb0ELb0ELb0ELi2ELi4ELi4ELi4ELb0EEENS1_24CollectiveEpilogueBwdGQAISA_fSD_Li256ELb1ELb0EEENS1_25SingleTileBwdLPTSchedulerILb1ELi128ELb0EEEEEEEEEvNT_6ParamsE$_ZN4cute3eso3ESOILb1ELb0EJNS_10UnderscoreES2_iEEC2ERKS2_S5_RKi) ;  /* 0xfffdee7000007944 */ /* 0x000fea0003c3ffff */
        /* <DEDUP_REMOVED lines=18> */
[----:B------:R-:W-:Y:S02]  /*28990*/  MOV R3, R47 ;  /* 0x0000002f00037202 */ /* 0x000fe40000000f00 */
        /* <DEDUP_REMOVED lines=18> */
.L_x_2958:
[----:B------:R-:W-:Y:S01]  /*28ac0*/  IMAD.MOV.U32 R79, RZ, RZ, R23 ;  /* 0x000000ffff4f7224 */ /* 0x000fe200078e0017 */
[----:B------:R-:W-:Y:S01]  /*28ad0*/  LOP3.LUT R80, R57, 0x1, RZ, 0xc0, !PT ;  /* 0x0000000139507812 */ /* 0x000fe200078ec0ff */
[----:B-1----:R-:W-:Y:S01]  /*28ae0*/  IMAD.MOV.U32 R67, RZ, RZ, R22 ;  /* 0x000000ffff437224 */ /* 0x002fe200078e0016 */
[----:B------:R-:W-:Y:S02]  /*28af0*/  MOV R78, 0x28b10 ;  /* 0x00028b10004e7802 */ /* 0x000fe40000000f00 */
        /* <DEDUP_REMOVED lines=214> */
.L_x_2959:
[----:B------:R-:W2:Y:S01]  /*29860*/  LDL.64 R2, [R24+0xa0] ;  /* 0x0000a00018027983 */ /* 0x000ea20000100a00 */
[----:B------:R-:W-:Y:S01]  /*29870*/  ULDC.64 UR4, c[0x0][0x118] ;  /* 0x0000460000047ab9 */ /* 0x000fe20000000a00 */
[----:B-1----:R-:W-:Y:S02]  /*29880*/  MOV R6, R23 ;  /* 0x0000001700067202 */ /* 0x002fe40000000f00 */
[----:B------:R-:W-:Y:S01]  /*29890*/  MOV R8, 0x298c0 ;  /* 0x000298c000087802 */ /* 0x000fe20000000f00 */
[----:B--2---:R-:W5:Y:S04]  /*298a0*/  LD.E.64 R2, [R2.64] ;  /* 0x0000000402027980 */ /* 0x004f68000c101b00 */
[----:B-----5:R-:W-:Y:S05]  /*298b0*/  CALL.REL.NOINC `($_ZN7cutlass13device_kernelIN5flash19enable_sm80_to_sm89INS1_16FlashAttnBwdSm80INS1_25CollectiveMainloopBwdSm80ILi2ELi2EN4cute5tupleIJNS5_1CILi128EEES8_NS7_ILi64EEEEEENS_10bfloat16_tEfNS_4arch4Sm80ELb1ELb0ELb1ELb1ELb0ELb0ELb0ELb0ELi2ELi4ELi4ELi4ELb0EEENS1_24CollectiveEpilogueBwdGQAISA_fSD_Li256ELb1ELb0EEENS1_25SingleTileBwdLPTSchedulerILb1ELi128ELb0EEEEEEEEEvNT_6ParamsE$_ZN4cute8smem_ptrIPfECI1NS_12iter_adaptorIS1_S2_EEES1_) ;  /* 0xfffe1ac000007944 */ /* 0x020fea0003c3ffff */
[----:B-1----:R1:W5:Y:S01]  /*298c0*/  LDL.64 R2, [R1+0x758] ;  /* 0x0007580001027983 */ /* 0x0023620000100a00 */
[----:B------:R-:W-:-:S03]  /*298d0*/  MOV R8, 0x298f0 ;  /* 0x000298f000087802 */ /* 0x000fc60000000f00 */
[----:B-1---5:R-:W-:Y:S05]  /*298e0*/  CALL.REL.NOINC `($_ZN7cutlass13device_kernelIN5flash19enable_sm80_to_sm89INS1_16FlashAttnBwdSm80INS1_25CollectiveMainloopBwdSm80ILi2ELi2EN4cute5tupleIJNS5_1CILi128EEES8_NS7_ILi64EEEEEENS_10bfloat16_tEfNS_4arch4Sm80ELb1ELb0ELb1ELb1ELb0ELb0ELb0ELb0ELi2ELi4ELi4ELi4ELb0EEENS1_24CollectiveEpilogueBwdGQAISA_fSD_Li256ELb1ELb0EEENS1_25SingleTileBwdLPTSchedulerILb1ELi128ELb0EEEEEEEEEvNT_6ParamsE$_ZN4cute3eso3ESOILb1ELb0EJNS_6LayoutINS_5tupleIJNS3_IJNS_1CILi2EEES5_EEEEEENS3_IJNS3_IJNS4_ILi8EEENS4_ILi64EEEEEEEEEEENS_10ViewEngineINS_8smem_ptrIPfEEEEEEC2ERKSC_RKSH_) ;  /* 0xfffdff1000007944 */ /* 0x022fea0003c3ffff */
[----:B------:R2:W-:Y:S04]  /*298f0*/  STL.128 [R1+0xa50], RZ ;  /* 0x000a50ff01007387 */ /* 0x0005e80000100c00 */
[----:B------:R2:W5:Y:S01]  /*29900*/  LDL.64 R12, [R24+0xa0] ;  /* 0x0000a000180c7983 */ /* 0x0005620000100a00 */
[----:B------:R-:W-:Y:S01]  /*29910*/  IADD3 R7, P0, R40, 0x300, RZ ;  /* 0x0000030028077810 */ /* 0x000fe20007f1e0ff */
[----:B-1----:R-:W-:Y:S01]  /*29920*/  IMAD.MOV.U32 R2, RZ, RZ, R23 ;  /* 0x000000ffff027224 */ /* 0x002fe200078e0017 */
[----:B------:R-:W-:-:S02]  /*29930*/  MOV R3, R43 ;  /* 0x0000002b00037202 */ /* 0x000fc40000000f00 */
[----:B------:R-:W-:Y:S01]  /*29940*/  MOV R10, 0x29970 ;  /* 0x00029970000a7802 */ /* 0x000fe20000000f00 */
[----:B------:R-:W-:-:S03]  /*29950*/  IMAD.X R4, RZ, RZ, R39, P0 ;  /* 0x000000ffff047224 */ /* 0x000fc600000e0627 */
        /* <DEDUP_REMOVED lines=16> */
[----:B------:R-:W-:Y:S01]  /*29a60*/  IMAD.MOV.U32 R9, RZ, RZ, R4 ;  /* 0x000000ffff097224 */ /* 0x000fe200078e0004 */
[----:B------:R-:W-:Y:S02]  /*29a70*/  MOV R16, R7 ;  /* 0x0000000700107202 */ /* 0x000fe40000000f00 */
[----:B------:R-:W-:Y:S02]  /*29a80*/  MOV R6, 0x29aa0 ;  /* 0x00029aa000067802 */ /* 0x000fe40000000f00 */
[----:B-1---5:R-:W-:Y:S05]  /*29a90*/  CALL.REL.NOINC `($_ZN7cutlass13device_kernelIN5flash19enable_sm80_to_sm89INS1_16FlashAttnBwdSm80INS1_25CollectiveMainloopBwdSm80ILi2ELi2EN4cute5tupleIJNS5_1CILi128EEES8_NS7_ILi64EEEEEENS_10bfloat16_tEfNS_4arch4Sm80ELb1ELb0ELb1ELb1ELb0ELb0ELb0ELb0ELi2ELi4ELi4ELi4ELb0EEENS1_24CollectiveEpilogueBwdGQAISA_fSD_Li256ELb1ELb0EEENS1_25SingleTileBwdLPTSchedulerILb1ELi128ELb0EEEEEEEEEvNT_6ParamsE$_ZN4cute3eso3ESOILb1ELb0EJNS_6LayoutINS_5tupleIJNS_1CILi1EEENS4_ILi4EEEEEENS3_IJNS4_ILi0EEES5_EEEEENS_10ViewEngineIPfEEEEC2ERKSA_RKSD_) ;  /* 0xfffe0d2000007944 */ /* 0x022fea0003c3ffff */
[----:B-1----:R1:W5:Y:S01]  /*29aa0*/  LDL.64 R4, [R1+0x758] ;  /* 0x0007580001047983 */ /* 0x0023620000100a00 */
[----:B------:R-:W-:Y:S02]  /*29ab0*/  MOV R9, R3 ;  /* 0x0000000300097202 */ /* 0x000fe40000000f00 */
[----:B------:R-:W-:Y:S02]  /*29ac0*/  MOV R6, 0x29ae0 ;  /* 0x00029ae000067802 */ /* 0x000fe40000000f00 */
[----:B-1---5:R-:W-:Y:S05]  /*29ad0*/  CALL.REL.NOINC `($_ZN7cutlass13device_kernelIN5flash19enable_sm80_to_sm89INS1_16FlashAttnBwdSm80INS1_25CollectiveMainloopBwdSm80ILi2ELi2EN4cute5tupleIJNS5_1CILi128EEES8_NS7_ILi64EEEEEENS_10bfloat16_tEfNS_4arch4Sm80ELb1ELb0ELb1ELb1ELb0ELb0ELb0ELb0ELi2ELi4ELi4ELi4ELb0EEENS1_24CollectiveEpilogueBwdGQAISA_fSD_Li256ELb1ELb0EEENS1_25SingleTileBwdLPTSchedulerILb1ELi128ELb0EEEEEEEEEvNT_6ParamsE$_ZN4cute3eso3ESOILb1ELb0EJNS_6LayoutINS_5tupleIJNS_1CILi1EEENS3_IJNS4_ILi2EEES6_EEEEEENS3_IJNS4_ILi0EEENS3_IJNS4_ILi8EEENS4_ILi64EEEEEEEEEEENS_10ViewEngineINS_8smem_ptrIPfEEEEEEC2ERKSE_RKSJ_) ;  /* 0xfffe0c8000007944 */ /* 0x022fea0003c3ffff */
[----:B-1----:R1:W5:Y:S01]  /*29ae0*/  LDL.64 R2, [R1+0x758] ;  /* 0x0007580001027983 */ /* 0x0023620000100a00 */
[----:B------:R-:W-:-:S02]  /*29af0*/  MOV R6, R23 ;  /* 0x0000001700067202 */ /* 0x000fc40000000f00 */
[----:B------:R-:W-:Y:S02]  /*29b00*/  MOV R8, 0x29b20 ;  /* 0x00029b2000087802 */ /* 0x000fe40000000f00 */
[----:B-1---5:R-:W-:Y:S05]  /*29b10*/  CALL.REL.NOINC `($_ZN7cutlass13device_kernelIN5flash19enable_sm80_to_sm89INS1_16FlashAttnBwdSm80INS1_25CollectiveMainloopBwdSm80ILi2ELi2EN4cute5tupleIJNS5_1CILi128EEES8_NS7_ILi64EEEEEENS_10bfloat16_tEfNS_4arch4Sm80ELb1ELb0ELb1ELb1ELb0ELb0ELb0ELb0ELi2ELi4ELi4ELi4ELb0EEENS1_24CollectiveEpilogueBwdGQAISA_fSD_Li256ELb1ELb0EEENS1_25SingleTileBwdLPTSchedulerILb1ELi128ELb0EEEEEEEEEvNT_6ParamsE$_ZN4cute8smem_ptrIPfECI1NS_12iter_adaptorIS1_S2_EEES1_) ;  /* 0xfffe186000007944 */ /* 0x022fea0003c3ffff */
[----:B-1----:R1:W5:Y:S01]  /*29b20*/  LDL.64 R2, [R1+0x758] ;  /* 0x0007580001027983 */ /* 0x0023620000100a00 */
[----:B------:R-:W-:-:S03]  /*29b30*/  MOV R8, 0x29b50 ;  /* 0x00029b5000087802 */ /* 0x000fc60000000f00 */
[----:B-1---5:R-:W-:Y:S05]  /*29b40*/  CALL.REL.NOINC `($_ZN7cutlass13device_kernelIN5flash19enable_sm80_to_sm89INS1_16FlashAttnBwdSm80INS1_25CollectiveMainloopBwdSm80ILi2ELi2EN4cute5tupleIJNS5_1CILi128EEES8_NS7_ILi64EEEEEENS_10bfloat16_tEfNS_4arch4Sm80ELb1ELb0ELb1ELb1ELb0ELb0ELb0ELb0ELi2ELi4ELi4ELi4ELb0EEENS1_24CollectiveEpilogueBwdGQAISA_fSD_Li256ELb1ELb0EEENS1_25SingleTileBwdLPTSchedulerILb1ELi128ELb0EEEEEEEEEvNT_6ParamsE$_ZN4cute3eso3ESOILb1ELb0EJNS_6LayoutINS_5tupleIJNS3_IJNS_1CILi2EEES5_EEEEEENS3_IJNS3_IJNS4_ILi8EEENS4_ILi64EEEEEEEEEEENS_10ViewEngineINS_8smem_ptrIPfEEEEEEC2ERKSC_RKSH_) ;  /* 0xfffdfcb000007944 */ /* 0x022fea0003c3ffff */
[----:B------:R2:W5:Y:S01]  /*29b50*/  LDL.64 R10, [R1+0x758] ;  /* 0x00075800010a7983 */ /* 0x0005620000100a00 */
[----:B------:R-:W-:Y:S01]  /*29b60*/  IMAD.MOV.U32 R12, RZ, RZ, R4 ;  /* 0x000000ffff0c7224 */ /* 0x000fe200078e0004 */
[----:B------:R-:W-:Y:S02]  /*29b70*/  MOV R13, R5 ;  /* 0x00000005000d7202 */ /* 0x000fe40000000f00 */
[----:B-1----:R-:W-:Y:S02]  /*29b80*/  MOV R6, 0x29ba0 ;  /* 0x00029ba000067802 */ /* 0x002fe40000000f00 */
[----:B--2--5:R-:W-:Y:S05]  /*29b90*/  CALL.REL.NOINC `($_ZN7cutlass13device_kernelIN5flash19enable_sm80_to_sm89INS1_16FlashAttnBwdSm80INS1_25CollectiveMainloopBwdSm80ILi2ELi2EN4cute5tupleIJNS5_1CILi128EEES8_NS7_ILi64EEEEEENS_10bfloat16_tEfNS_4arch4Sm80ELb1ELb0ELb1ELb1ELb0ELb0ELb0ELb0ELi2ELi4ELi4ELi4ELb0EEENS1_24CollectiveEpilogueBwdGQAISA_fSD_Li256ELb1ELb0EEENS1_25SingleTileBwdLPTSchedulerILb1ELi128ELb0EEEEEEEEEvNT_6ParamsE$_ZN4cute3eso3ESOILb1ELb0EJNS_6LayoutINS_5tupleIJNS_1CILi4EEEEEENS3_IJNS4_ILi1EEEEEEEENS_10ViewEngineIPfEEEEC2ERKS9_RKSC_) ;  /* 0xfffe0c8000007944 */ /* 0x024fea0003c3ffff */
        /* <DEDUP_REMOVED lines=14> */
[----:B--2---:R-:W-:Y:S05]  /*29c80*/  CALL.REL.NOINC `($_ZN7cutlass13device_kernelIN5flash19enable_sm80_to_sm89INS1_16FlashAttnBwdSm80INS1_25CollectiveMainloopBwdSm80ILi2ELi2EN4cute5tupleIJNS5_1CILi128EEES8_NS7_ILi64EEEEEENS_10bfloat16_tEfNS_4arch4Sm80ELb1ELb0ELb1ELb1ELb0ELb0ELb0ELb0ELi2ELi4ELi4ELi4ELb0EEENS1_24CollectiveEpilogueBwdGQAISA_fSD_Li256ELb1ELb0EEENS1_25SingleTileBwdLPTSchedulerILb1ELi128ELb0EEEEEEEEEvNT_6ParamsE$_ZN4cute3eso3ESOILb1ELb0EJNS_6LayoutINS_5tupleIJNS3_IJNS_1CILi2EEES5_EEENS3_IJS5_NS4_ILi8EEEEEEEEENS3_IJNS3_IJS5_NS4_ILi4EEEEEENS3_IJNS4_ILi1EEES7_EEEEEEEENS_10ViewEngineIPfEEEEC2ERKSF_RKSI_) ;  /* 0xfffdfcc000007944 */ /* 0x004fea0003c3ffff */
[----:B------:R2:W5:Y:S01]  /*29c90*/  LDL.64 R12, [R1+0x758] ;  /* 0x00075800010c7983 */ /* 0x0005620000100a00 */
[----:B------:R-:W-:-:S03]  /*29ca0*/  MOV R10, RZ ;  /* 0x000000ff000a7202 */ /* 0x000fc60000000f00 */
.L_x_2962:
[----:B-1----:R-:W-:-:S04]  /*29cb0*/  MOV R2, 0x29cd0 ;  /* 0x00029cd000027802 */ /* 0x002fc80000000f00 */
[----:B-12--5:R-:W-:Y:S05]  /*29cc0*/  CALL.REL.NOINC `($_ZN7cutlass13device_kernelIN5flash19enable_sm80_to_sm89INS1_16FlashAttnBwdSm80INS1_25CollectiveMainloopBwdSm80ILi2ELi2EN4cute5tupleIJNS5_1CILi128EEES8_NS7_ILi64EEEEEENS_10bfloat16_tEfNS_4arch4Sm80ELb1ELb0ELb1ELb1ELb0ELb0ELb0ELb0ELi2ELi4ELi4ELi4ELb0EEENS1_24CollectiveEpilogueBwdGQAISA_fSD_Li256ELb1ELb0EEENS1_25SingleTileBwdLPTSchedulerILb1ELi128ELb0EEEEEEEEEvNT_6ParamsE$_ZZZN5flash25CollectiveMainloopBwdSm80ILi2ELi2EN4cute5tupleIJNS1_1CILi128EEES4_NS3_ILi64EEEEEEN7cutlass10bfloat16_tEfNS7_4arch4Sm80ELb1ELb0ELb1ELb1ELb0ELb0ELb0ELb0ELi2ELi4ELi4ELi4ELb0EE3mmaINS_16FlashAttnBwdSm80ISB_NS_24CollectiveEpilogueBwdGQAIS6_fSA_Li256ELb1ELb0EEENS_25SingleTileBwdLPTSchedulerILb1ELi128ELb0EEEE13SharedStorageENS1_6TensorINS1_11ArrayEngineIfLm32EEENS1_6LayoutINS2_IJNS2_IJNS3_ILi2EEESO_EEESO_NS3_ILi4EEEEEENS2_IJNS2_IJNS3_ILi1EEESO_EEESQ_NS3_ILi8EEEEEEEEEEEEbRKNSB_6ParamsERT0_S12_iNS2_IJiiiEEERT_ENKUliT_E_clIZSC_ISJ_SX_EbS10_S12_S12_iS13_S15_EUlRS16_iE_EEDaiS16_ENKUlvE1_clEv) ;  /* 0x0003d49000007944 */ /* 0x026fea0003c00000 */
[----:B------:R1:W-:Y:S01]  /*29cd0*/  STL [R1+0x770], RZ ;  /* 0x000770ff01007387 */ /* 0x0003e20000100800 */
[----:B------:R-:W-:-:S03]  /*29ce0*/  MOV R5, RZ ;  /* 0x000000ff00057202 */ /* 0x000fc60000000f00 */
.L_x_2961:
[----:B------:R-:W-:Y:S01]  /*29cf0*/  IMAD.MOV.U32 R3, RZ, RZ, R23 ;  /* 0x000000ffff037224 */ /* 0x000fe200078e0017 */
[----:B-1----:R-:W-:-:S02]  /*29d00*/  MOV R2, R22 ;  /* 0x0000001600027202 */ /* 0x002fc40000000f00 */
[----:B------:R-:W-:Y:S02]  /*29d10*/  MOV R8, 0x29d30 ;  /* 0x00029d3000087802 */ /* 0x000fe40000000f00 */
[----:B-1---5:R-:W-:Y:S05]  /*29d20*/  CALL.REL.NOINC `($_ZN7cutlass13device_kernelIN5flash19enable_sm80_to_sm89INS1_16FlashAttnBwdSm80INS1_25CollectiveMainloopBwdSm80ILi2ELi2EN4cute5tupleIJNS5_1CILi128EEES8_NS7_ILi64EEEEEENS_10bfloat16_tEfNS_4arch4Sm80ELb1ELb0ELb1ELb1ELb0ELb0ELb0ELb0ELi2ELi4ELi4ELi4ELb0EEENS1_24CollectiveEpilogueBwdGQAISA_fSD_Li256ELb1ELb0EEENS1_25SingleTileBwdLPTSchedulerILb1ELi128ELb0EEEEEEEEEvNT_6ParamsE$_ZN4cute3eso3ESOILb0ELb0EJiiEEC2ERKiS4_) ;  /* 0xfffdcf7000007944 */ /* 0x022fea0003c3ffff */
        /* <DEDUP_REMOVED lines=41> */
[----:B------:R-:W-:Y:S05]  /*29fc0*/  CALL.REL.NOINC `($_ZN7cutlass13device_kernelIN5flash19enable_sm80_to_sm89INS1_16FlashAttnBwdSm80INS1_25CollectiveMainloopBwdSm80ILi2ELi2EN4cute5tupleIJNS5_1CILi128EEES8_NS7_ILi64EEEEEENS_10bfloat16_tEfNS_4arch4Sm80ELb1ELb0ELb1ELb1ELb0ELb0ELb0ELb0ELi2ELi4ELi4ELi4ELb0EEENS1_24CollectiveEpilogueBwdGQAISA_fSD_Li256ELb1ELb0EEENS1_25SingleTileBwdLPTSchedulerILb1ELi128ELb0EEEEEEEEEvNT_6ParamsE$_ZN4cute3eso3ESOILb0ELb0EJiiEEC2ERKiS4_) ;  /* 0xfffdccd000007944 */ /* 0x000fea0003c3ffff */
        /* <DEDUP_REMOVED lines=19> */
[----:B-1----:R-:W-:Y:S05]  /*2a100*/  CALL.REL.NOINC `($_ZN7cutlass13device_kernelIN5flash19enable_sm80_to_sm89INS1_16FlashAttnBwdSm80INS1_25CollectiveMainloopBwdSm80ILi2ELi2EN4cute5tupleIJNS5_1CILi128EEES8_NS7_ILi64EEEEEENS_10bfloat16_tEfNS_4arch4Sm80ELb1ELb0ELb1ELb1ELb0ELb0ELb0ELb0ELi2ELi4ELi4ELi4ELb0EEENS1_24CollectiveEpilogueBwdGQAISA_fSD_Li256ELb1ELb0EEENS1_25SingleTileBwdLPTSchedulerILb1ELi128ELb0EEEEEEEEEvNT_6ParamsE$_ZN4cute3eso3ESOILb0ELb0EJiiEEC2ERKiS4_) ;  /* 0xfffdcb9000007944 */ /* 0x002fea0003c3ffff */
        /* <DEDUP_REMOVED lines=13> */
[----:B-----5:R-:W-:Y:S05]  /*2a1e0*/  CALL.REL.NOINC `($_ZN7cutlass13device_kernelIN5flash19enable_sm80_to_sm89INS1_16FlashAttnBwdSm80INS1_25CollectiveMainloopBwdSm80ILi2ELi2EN4cute5tupleIJNS5_1CILi128EEES8_NS7_ILi64EEEEEENS_10bfloat16_tEfNS_4arch4Sm80ELb1ELb0ELb1ELb1ELb0ELb0ELb0ELb0ELi2ELi4ELi4ELi4ELb0EEENS1_24CollectiveEpilogueBwdGQAISA_fSD_Li256ELb1ELb0EEENS1_25SingleTileBwdLPTSchedulerILb1ELi128ELb0EEEEEEEEEvNT_6ParamsE$_ZN4cute3eso3ESOILb0ELb0EJiiEEC2ERKiS4_) ;  /* 0xfffdcab000007944 */ /* 0x020fea0003c3ffff */
        /* <DEDUP_REMOVED lines=50> */
[----:B--2---:R-:W-:Y:S05]  /*2a510*/  CALL.REL.NOINC `($_ZN7cutlass13device_kernelIN5flash19enable_sm80_to_sm89INS1_16FlashAttnBwdSm80INS1_25CollectiveMainloopBwdSm80ILi2ELi2EN4cute5tupleIJNS5_1CILi128EEES8_NS7_ILi64EEEEEENS_10bfloat16_tEfNS_4arch4Sm80ELb1ELb0ELb1ELb1ELb0ELb0ELb0ELb0ELi2ELi4ELi4ELi4ELb0EEENS1_24CollectiveEpilogueBwdGQAISA_fSD_Li256ELb1ELb0EEENS1_25SingleTileBwdLPTSchedulerILb1ELi128ELb0EEEEEEEEEvNT_6ParamsE$_ZN4cute3eso3ESOILb1ELb0EJNS_6LayoutINS_5tupleIJNS3_IJNS_1CILi1EEENS4_ILi2EEEEEES6_NS4_ILi8EEEEEENS3_IJNS3_IJS5_S5_EEES6_NS4_ILi4EEEEEEEENS_10ViewEngineIPKN7cutlass5ArrayIfLi2ELb1EEEEEEEC2ERKSD_RKSK_) ;  /* 0xfffdef7000007944 */ /* 0x004fea0003c3ffff */
[----:B------:R2:W5:Y:S01]  /*2a520*/  LDL.64 R10, [R14] ;  /* 0x000000000e0a7983 */ /* 0x0005620000100a00 */
[----:B-1----:R-:W-:Y:S01]  /*2a530*/  IMAD.MOV.U32 R8, RZ, RZ, R4 ;  /* 0x000000ffff087224 */ /* 0x002fe200078e0004 */
[----:B------:R-:W-:-:S02]  /*2a540*/  MOV R5, R3 ;  /* 0x0000000300057202 */ /* 0x000fc40000000f00 */
[----:B------:R-:W-:Y:S02]  /*2a550*/  MOV R6, 0x2a570 ;  /* 0x0002a57000067802 */ /* 0x000fe40000000f00 */
[----:B--2--5:R-:W-:Y:S05]  /*2a560*/  CALL.REL.NOINC `($_ZN7cutlass13device_kernelIN5flash19enable_sm80_to_sm89INS1_16FlashAttnBwdSm80INS1_25CollectiveMainloopBwdSm80ILi2ELi2EN4cute5tupleIJNS5_1CILi128EEES8_NS7_ILi64EEEEEENS_10bfloat16_tEfNS_4arch4Sm80ELb1ELb0ELb1ELb1ELb0ELb0ELb0ELb0ELi2ELi4ELi4ELi4ELb0EEENS1_24CollectiveEpilogueBwdGQAISA_fSD_Li256ELb1ELb0EEENS1_25SingleTileBwdLPTSchedulerILb1ELi128ELb0EEEEEEEEEvNT_6ParamsE$_ZN4cute3eso3ESOILb1ELb0EJNS_6LayoutINS_5tupleIJNS3_IJNS_1CILi1EEENS4_ILi2EEEEEES6_NS4_ILi8EEEEEENS3_IJNS3_IJS5_S5_EEES6_NS4_ILi4EEEEEEEENS_10ViewEngineIPN7cutlass5ArrayINSF_10bfloat16_tELi2ELb0EEEEEEEC2ERKSD_RKSK_) ;  /* 0xfffdef8000007944 */ /* 0x024fea0003c3ffff */
        /* <DEDUP_REMOVED lines=133> */
[----:B---3--:R-:W-:Y:S05]  /*2adc0*/  CALL.REL.NOINC `($_ZN7cutlass13device_kernelIN5flash19enable_sm80_to_sm89INS1_16FlashAttnBwdSm80INS1_25CollectiveMainloopBwdSm80ILi2ELi2EN4cute5tupleIJNS5_1CILi128EEES8_NS7_ILi64EEEEEENS_10bfloat16_tEfNS_4arch4Sm80ELb1ELb0ELb1ELb1ELb0ELb0ELb0ELb0ELi2ELi4ELi4ELi4ELb0EEENS1_24CollectiveEpilogueBwdGQAISA_fSD_Li256ELb1ELb0EEENS1_25SingleTileBwdLPTSchedulerILb1ELi128ELb0EEEEEEEEEvNT_6ParamsE$_ZN4cute3eso3ESOILb1ELb0EJNS_6LayoutINS_5tupleIJNS3_IJNS_1CILi1EEENS3_IJNS4_ILi4EEENS4_ILi2EEEEEEEEES7_S6_EEENS3_IJNS3_IJNS4_ILi0EEENS3_IJS5_NS4_ILi8EEEEEEEEES6_NS4_ILi16EEEEEEEENS_10ViewEngineIPN7cutlass10bfloat16_tEEEEEC2ERKSH_RKSM_) ;  /* 0xfffde62000007944 */ /* 0x008fea0003c3ffff */
[----:B------:R2:W5:Y:S04]  /*2add0*/  LDL.64 R58, [R24+0xb8] ;  /* 0x0000b800183a7983 */ /* 0x0005680000100a00 */
[----:B-1----:R2:W5:Y:S01]  /*2ade0*/  LDL.64 R2, [R14] ;  /* 0x000000000e027983 */ /* 0x0025620000100a00 */
[----:B------:R-:W-:-:S03]  /*2adf0*/  MOV R6, 0x2ae10 ;  /* 0x0002ae1000067802 */ /* 0x000fc60000000f00 */
[----:B--2--5:R-:W-:Y:S05]  /*2ae00*/  CALL.REL.NOINC `($_ZN7cutlass13device_kernelIN5flash19enable_sm80_to_sm89INS1_16FlashAttnBwdSm80INS1_25CollectiveMainloopBwdSm80ILi2ELi2EN4cute5tupleIJNS5_1CILi128EEES8_NS7_ILi64EEEEEENS_10bfloat16_tEfNS_4arch4Sm80ELb1ELb0ELb1ELb1ELb0ELb0ELb0ELb0ELi2ELi4ELi4ELi4ELb0EEENS1_24CollectiveEpilogueBwdGQAISA_fSD_Li256ELb1ELb0EEENS1_25SingleTileBwdLPTSchedulerILb1ELi128ELb0EEEEEEEEEvNT_6ParamsE$_ZN4cute3eso3ESOILb1ELb0EJNS_6LayoutINS_5tupleIJNS3_IJNS_1CILi1EEENS3_IJNS4_ILi2EEES6_EEEEEES6_NS4_ILi4EEEEEENS3_IJNS3_IJNS4_ILi0EEENS3_IJS5_S9_EEEEEES6_NS4_ILi8EEEEEEEENS_10ViewEngineIPjEEEEC2ERKSG_RKSJ_) ;  /* 0xfffde59000007944 */ /* 0x024fea0003c3ffff */
[----:B------:R-:W-:Y:S01]  /*2ae10*/  ULDC.64 UR4, c[0x0][0x118] ;  /* 0x0000460000047ab9 */ /* 0x000fe20000000a00 */
[----:B------:R2:W5:Y:S04]  /*2ae20*/  LDL.64 R50, [R14] ;  /* 0x000000000e327983 */ /* 0x0005680000100a00 */
[----:B-1----:R-:W3:Y:S04]  /*2ae30*/  LD.E R4, [R58.64] ;  /* 0x000000043a047980 */ /* 0x002ee8000c101900 */
[----:B------:R-:W4:Y:S01]  /*2ae40*/  LD.E R2, [R58.64+0x4] ;  /* 0x000004043a027980 */ /* 0x000f22000c101900 */
[----:B------:R-:W-:-:S03]  /*2ae50*/  MOV R8, 0x2ae90 ;  /* 0x0002ae9000087802 */ /* 0x000fc60000000f00 */
[----:B---3--:R2:W-:Y:S04]  /*2ae60*/  STL [R1+0x794], R4 ;  /* 0x0007940401007387 */ /* 0x0085e80000100800 */
[----:B----4-:R2:W-:Y:S02]  /*2ae70*/  STL [R1+0x798], R2 ;  /* 0x0007980201007387 */ /* 0x0105e40000100800 */
[----:B--2--5:R-:W-:Y:S05]  /*2ae80*/  CALL.REL.NOINC `($_ZN7cutlass13device_kernelIN5flash19enable_sm80_to_sm89INS1_16FlashAttnBwdSm80INS1_25CollectiveMainloopBwdSm80ILi2ELi2EN4cute5tupleIJNS5_1CILi128EEES8_NS7_ILi64EEEEEENS_10bfloat16_tEfNS_4arch4Sm80ELb1ELb0ELb1ELb1ELb0ELb0ELb0ELb0ELi2ELi4ELi4ELi4ELb0EEENS1_24CollectiveEpilogueBwdGQAISA_fSD_Li256ELb1ELb0EEENS1_25SingleTileBwdLPTSchedulerILb1ELi128ELb0EEEEEEEEEvNT_6ParamsE$_ZZN4cute6upcastILi2ENS_5tupleIJNS1_IJNS_1CILi1EEENS1_IJNS2_ILi2EEES4_S4_EEEEEES4_NS1_IJS4_S4_EEEEEENS1_IJNS1_IJNS2_ILi0EEENS1_IJS3_NS2_ILi512EEEiEEEEEENS2_ILi4096EEENS1_IJiNS2_ILi8192EEEEEEEEEEEDaRKT0_RKT1_ENKUlRKT_RKT0_E_clIS6_SC_EEDaSP_SS_) ;  /* 0xfffe3f2000007944 */ /* 0x024fea0003c3ffff */
[----:B------:R2:W5:Y:S01]  /*2ae90*/  LDL R3, [R1+0x798] ;  /* 0x0007980001037983 */ /* 0x0005620000100800 */
[----:B------:R-:W-:-:S03]  /*2aea0*/  MOV R10, 0x2aec0 ;  /* 0x0002aec0000a7802 */ /* 0x000fc60000000f00 */
[----:B-12--5:R-:W-:Y:S05]  /*2aeb0*/  CALL.REL.NOINC `($_ZN7cutlass13device_kernelIN5flash19enable_sm80_to_sm89INS1_16FlashAttnBwdSm80INS1_25CollectiveMainloopBwdSm80ILi2ELi2EN4cute5tupleIJNS5_1CILi128EEES8_NS7_ILi64EEEEEENS_10bfloat16_tEfNS_4arch4Sm80ELb1ELb0ELb1ELb1ELb0ELb0ELb0ELb0ELi2ELi4ELi4ELi4ELb0EEENS1_24CollectiveEpilogueBwdGQAISA_fSD_Li256ELb1ELb0EEENS1_25SingleTileBwdLPTSchedulerILb1ELi128ELb0EEEEEEEEEvNT_6ParamsE$_ZZN4cute6upcastILi2ENS_5tupleIJNS1_IJNS_1CILi1EEENS1_IJNS2_ILi2EEES4_S4_EEEEEES4_NS1_IJS4_S4_EEEEEENS1_IJNS1_IJNS2_ILi0EEENS1_IJS3_NS2_ILi512EEEiEEEEEENS2_ILi4096EEENS1_IJiNS2_ILi8192EEEEEEEEEEEDaRKT0_RKT1_ENKUlRKT_RKT0_E_clIS7_SF_EEDaSP_SS_) ;  /* 0xfffe3fe000007944 */ /* 0x026fea0003c3ffff */
[----:B-----5:R2:W-:Y:S01]  /*2aec0*/  STL [R1+0x750], R2 ;  /* 0x0007500201007387 */ /* 0x0205e20000100800 */
[----:B------:R-:W-:-:S03]  /*2aed0*/  MOV R4, 0x2aef0 ;  /* 0x0002aef000047802 */ /* 0x000fc60000000f00 */
[----:B-12---:R-:W-:Y:S05]  /*2aee0*/  CALL.REL.NOINC `($_ZN7cutlass13device_kernelIN5flash19enable_sm80_to_sm89INS1_16FlashAttnBwdSm80INS1_25CollectiveMainloopBwdSm80ILi2ELi2EN4cute5tupleIJNS5_1CILi128EEES8_NS7_ILi64EEEEEENS_10bfloat16_tEfNS_4arch4Sm80ELb1ELb0ELb1ELb1ELb0ELb0ELb0ELb0ELi2ELi4ELi4ELi4ELb0EEENS1_24CollectiveEpilogueBwdGQAISA_fSD_Li256ELb1ELb0EEENS1_25SingleTileBwdLPTSchedulerILb1ELi128ELb0EEEEEEEEEvNT_6ParamsE$_ZN4cute3eso3ESOILb0ELb0EJNS_5tupleIJNS_1CILi0EEENS2_IJNS3_ILi1EEENS3_ILi256EEEiEEEEEENS3_ILi2048EEENS2_IJiNS3_ILi4096EEEEEEEEC2ERKS8_RKS9_RKSB_) ;  /* 0xfffdaf8000007944 */ /* 0x006fea0003c3ffff */
[----:B------:R2:W5:Y:S04]  /*2aef0*/  LDL R5, [R14] ;  /* 0x000000000e057983 */ /* 0x0005680000100800 */
[----:B-1----:R2:W5:Y:S01]  /*2af00*/  LDL R3, [R14+0x4] ;  /* 0x000004000e037983 */ /* 0x0025620000100800 */
[----:B------:R-:W-:-:S03]  /*2af10*/  MOV R4, 0x2af30 ;  /* 0x0002af3000047802 */ /* 0x000fc60000000f00 */
[----:B--2--5:R-:W-:Y:S05]  /*2af20*/  CALL.REL.NOINC `($_ZN7cutlass13device_kernelIN5flash19enable_sm80_to_sm89INS1_16FlashAttnBwdSm80INS1_25CollectiveMainloopBwdSm80ILi2ELi2EN4cute5tupleIJNS5_1CILi128EEES8_NS7_ILi64EEEEEENS_10bfloat16_tEfNS_4arch4Sm80ELb1ELb0ELb1ELb1ELb0ELb0ELb0ELb0ELi2ELi4ELi4ELi4ELb0EEENS1_24CollectiveEpilogueBwdGQAISA_fSD_Li256ELb1ELb0EEENS1_25SingleTileBwdLPTSchedulerILb1ELi128ELb0EEEEEEEEEvNT_6ParamsE$_ZN4cute5tupleIJNS0_IJNS0_IJNS_1CILi1EEENS0_IJS2_NS1_ILi2EEES3_EEEEEES3_NS0_IJS3_S3_EEEEEENS0_IJNS0_IJNS1_ILi0EEENS0_IJS2_NS1_ILi256EEEiEEEEEENS1_ILi2048EEENS0_IJiNS1_ILi4096EEEEEEEEEEEC2ERKS7_RKSF_) ;  /* 0xfffdfa1000007944 */ /* 0x024fea0003c3ffff */
[----:B------:R1:W5:Y:S04]  /*2af30*/  LDL R5, [R14] ;  /* 0x000000000e057983 */ /* 0x0003680000100800 */
[----:B------:R1:W5:Y:S01]  /*2af40*/  LDL R4, [R14+0x4] ;  /* 0x000004000e047983 */ /* 0x0003620000100800 */
[----:B------:R-:W-:-:S03]  /*2af50*/  MOV R6, 0x2af70 ;  /* 0x0002af7000067802 */ /* 0x000fc60000000f00 */
[----:B-1---5:R-:W-:Y:S05]  /*2af60*/  CALL.REL.NOINC `($_ZN7cutlass13device_kernelIN5flash19enable_sm80_to_sm89INS1_16FlashAttnBwdSm80INS1_25CollectiveMainloopBwdSm80ILi2ELi2EN4cute5tupleIJNS5_1CILi128EEES8_NS7_ILi64EEEEEENS_10bfloat16_tEfNS_4arch4Sm80ELb1ELb0ELb1ELb1ELb0ELb0ELb0ELb0ELi2ELi4ELi4ELi4ELb0EEENS1_24CollectiveEpilogueBwdGQAISA_fSD_Li256ELb1ELb0EEENS1_25SingleTileBwdLPTSchedulerILb1ELi128ELb0EEEEEEEEEvNT_6ParamsE$_ZZN4cute7flattenINS_5tupleIJNS1_IJNS_1CILi0EEENS1_IJNS2_ILi1EEENS2_ILi512EEEiEEEEEENS2_ILi4096EEENS1_IJiNS2_ILi8192EEEEEEEEEEEDaRKT_ENKUlRKT_E_clIS7_EEDaSH_) ;  /* 0xfffe427000007944 */ /* 0x022fea0003c3ffff */
[----:B------:R2:W5:Y:S01]  /*2af70*/  LDL R3, [R1+0x798] ;  /* 0x0007980001037983 */ /* 0x0005620000100800 */
[----:B------:R-:W-:-:S03]  /*2af80*/  MOV R2, 0x2afa0 ;  /* 0x0002afa000027802 */ /* 0x000fc60000000f00 */
[----:B-12--5:R-:W-:Y:S05]  /*2af90*/  CALL.REL.NOINC `($_ZN7cutlass13device_kernelIN5flash19enable_sm80_to_sm89INS1_16FlashAttnBwdSm80INS1_25CollectiveMainloopBwdSm80ILi2ELi2EN4cute5tupleIJNS5_1CILi128EEES8_NS7_ILi64EEEEEENS_10bfloat16_tEfNS_4arch4Sm80ELb1ELb0ELb1ELb1ELb0ELb0ELb0ELb0ELi2ELi4ELi4ELi4ELb0EEENS1_24CollectiveEpilogueBwdGQAISA_fSD_Li256ELb1ELb0EEENS1_25SingleTileBwdLPTSchedulerILb1ELi128ELb0EEEEEEEEEvNT_6ParamsE$_ZZN4cute7flattenINS_5tupleIJNS1_IJNS_1CILi0EEENS1_IJNS2_ILi1EEENS2_ILi512EEEiEEEEEENS2_ILi4096EEENS1_IJiNS2_ILi8192EEEEEEEEEEEDaRKT_ENKUlRKT_E_clISA_EEDaSH_) ;  /* 0xfffe42e000007944 */ /* 0x026fea0003c3ffff */
[----:B------:R1:W-:Y:S01]  /*2afa0*/  STL [R14], R3 ;  /* 0x000000030e007387 */ /* 0x0003e20000100800 */
[----:B------:R-:W-:-:S03]  /*2afb0*/  MOV R6, 0x2afd0 ;  /* 0x0002afd000067802 */ /* 0x000fc60000000f00 */
[----:B-1----:R-:W-:Y:S05]  /*2afc0*/  CALL.REL.NOINC `($_ZN7cutlass13device_kernelIN5flash19enable_sm80_to_sm89INS1_16FlashAttnBwdSm80INS1_25CollectiveMainloopBwdSm80ILi2ELi2EN4cute5tupleIJNS5_1CILi128EEES8_NS7_ILi64EEEEEENS_10bfloat16_tEfNS_4arch4Sm80ELb1ELb0ELb1ELb1ELb0ELb0ELb0ELb0ELi2ELi4ELi4ELi4ELb0EEENS1_24CollectiveEpilogueBwdGQAISA_fSD_Li256ELb1ELb0EEENS1_25SingleTileBwdLPTSchedulerILb1ELi128ELb0EEEEEEEEEvNT_6ParamsE$_ZZN4cute12filter_tupleINS_5tupleIJNS1_IJNS_1CILi0EEENS1_IJNS2_ILi1EEENS2_ILi512EEEiEEEEEENS2_ILi4096EEENS1_IJiNS2_ILi8192EEEEEEEEEZNS_7flattenISB_EEDaRKT_EUlRKT_E_EEDaSF_OT0_ENKUlDpSI_E_clIJNS1_IJS3_S4_S5_iEEENS1_IJS8_EEESA_EEEDaSM_) ;  /* 0xfffe058000007944 */ /* 0x002fea0003c3ffff */
[----:B------:R-:W-:Y:S02]  /*2afd0*/  ULDC.64 UR4, c[0x0][0x118] ;  /* 0x0000460000047ab9 */ /* 0x000fe40000000a00 */
[----:B------:R1:W5:Y:S01]  /*2afe0*/  LD.E.64 R2, [R58.64+0x8] ;  /* 0x000008043a027980 */ /* 0x000362000c101b00 */
[----:B------:R-:W-:-:S02]  /*2aff0*/  MOV R9, R56 ;  /* 0x0000003800097202 */ /* 0x000fc40000000f00 */
[----:B------:R-:W-:Y:S02]  /*2b000*/  MOV R8, 0x2b020 ;  /* 0x0002b02000087802 */ /* 0x000fe40000000f00 */
[----:B-1---5:R-:W-:Y:S05]  /*2b010*/  CALL.REL.NOINC `($_ZN7cutlass13device_kernelIN5flash19enable_sm80_to_sm89INS1_16FlashAttnBwdSm80INS1_25CollectiveMainloopBwdSm80ILi2ELi2EN4cute5tupleIJNS5_1CILi128EEES8_NS7_ILi64EEEEEENS_10bfloat16_tEfNS_4arch4Sm80ELb1ELb0ELb1ELb1ELb0ELb0ELb0ELb0ELi2ELi4ELi4ELi4ELb0EEENS1_24CollectiveEpilogueBwdGQAISA_fSD_Li256ELb1ELb0EEENS1_25SingleTileBwdLPTSchedulerILb1ELi128ELb0EEEEEEEEEvNT_6ParamsE$_ZN4cute8smem_ptrIPN7cutlass10bfloat16_tEECI1NS_12iter_adaptorIS3_S4_EEES3_) ;  /* 0xfffe02e000007944 */ /* 0x022fea0003c3ffff */
[----:B-1----:R1:W5:Y:S01]  /*2b020*/  LDL.64 R2, [R14] ;  /* 0x000000000e027983 */ /* 0x0023620000100a00 */
[----:B------:R-:W-:-:S03]  /*2b030*/  MOV R8, 0x2b050 ;  /* 0x0002b05000087802 */ /* 0x000fc60000000f00 */
[----:B-1---5:R-:W-:Y:S05]  /*2b040*/  CALL.REL.NOINC `($_ZN7cutlass13device_kernelIN5flash19enable_sm80_to_sm89INS1_16FlashAttnBwdSm80INS1_25CollectiveMainloopBwdSm80ILi2ELi2EN4cute5tupleIJNS5_1CILi128EEES8_NS7_ILi64EEEEEENS_10bfloat16_tEfNS_4arch4Sm80ELb1ELb0ELb1ELb1ELb0ELb0ELb0ELb0ELi2ELi4ELi4ELi4ELb0EEENS1_24CollectiveEpilogueBwdGQAISA_fSD_Li256ELb1ELb0EEENS1_25SingleTileBwdLPTSchedulerILb1ELi128ELb0EEEEEEEEEvNT_6ParamsE$_ZN4cute8smem_ptrIPjECI1NS_12iter_adaptorIS1_S2_EEES1_) ;  /* 0xfffe037000007944 */ /* 0x022fea0003c3ffff */
[----:B------:R-:W2:Y:S01]  /*2b050*/  LDL.64 R8, [R14] ;  /* 0x000000000e087983 */ /* 0x000ea20000100a00 */
[----:B-1----:R-:W-:Y:S01]  /*2b060*/  MOV R3, R4 ;  /* 0x0000000400037202 */ /* 0x002fe20000000f00 */
[----:B------:R-:W-:Y:S01]  /*2b070*/  IMAD.MOV.U32 R2, RZ, RZ, R5 ;  /* 0x000000ffff027224 */ /* 0x000fe200078e0005 */
[----:B------:R-:W-:Y:S01]  /*2b080*/  MOV R4, 0x2b0b0 ;  /* 0x0002b0b000047802 */ /* 0x000fe20000000f00 */
[----:B--2---:R1:W-:Y:S04]  /*2b090*/  STL.64 [R1+0x750], R8 ;  /* 0x0007500801007387 */ /* 0x0043e80000100a00 */
[----:B-1----:R-:W-:Y:S05]  /*2b0a0*/  CALL.REL.NOINC `($_ZN7cutlass13device_kernelIN5flash19enable_sm80_to_sm89INS1_16FlashAttnBwdSm80INS1_25CollectiveMainloopBwdSm80ILi2ELi2EN4cute5tupleIJNS5_1CILi128EEES8_NS7_ILi64EEEEEENS_10bfloat16_tEfNS_4arch4Sm80ELb1ELb0ELb1ELb1ELb0ELb0ELb0ELb0ELi2ELi4ELi4ELi4ELb0EEENS1_24CollectiveEpilogueBwdGQAISA_fSD_Li256ELb1ELb0EEENS1_25SingleTileBwdLPTSchedulerILb1ELi128ELb0EEEEEEEEEvNT_6ParamsE$_ZN4cute3eso3ESOILb0ELb0EJNS_6LayoutINS_5tupleIJNS3_IJNS_1CILi1EEENS3_IJS5_NS4_ILi2EEES6_EEEEEES6_NS3_IJS6_S6_EEEEEENS3_IJNS3_IJNS4_ILi0EEENS3_IJS5_NS4_ILi256EEEiEEEEEENS4_ILi2048EEENS3_IJiNS4_ILi4096EEEEEEEEEEENS_10ViewEngineINS_8smem_ptrIPjEEEEEEC2ERKSJ_RKSO_) ;  /* 0xfffdb18000007944 */ /* 0x002fea0003c3ffff */
        /* <DEDUP_REMOVED lines=224> */
[----:B---3--:R-:W-:Y:S05]  /*2beb0*/  CALL.REL.NOINC `($_ZN7cutlass13device_kernelIN5flash19enable_sm80_to_sm89INS1_16FlashAttnBwdSm80INS1_25CollectiveMainloopBwdSm80ILi2ELi2EN4cute5tupleIJNS5_1CILi128EEES8_NS7_ILi64EEEEEENS_10bfloat16_tEfNS_4arch4Sm80ELb1ELb0ELb1ELb1ELb0ELb0ELb0ELb0ELi2ELi4ELi4ELi4ELb0EEENS1_24CollectiveEpilogueBwdGQAISA_fSD_Li256ELb1ELb0EEENS1_25SingleTileBwdLPTSchedulerILb1ELi128ELb0EEEEEEEEEvNT_6ParamsE$_ZN4cute3eso3ESOILb1ELb0EJNS_6LayoutINS_5tupleIJNS3_IJNS_1CILi1EEENS3_IJNS4_ILi4EEENS4_ILi2EEEEEEEEES7_S6_EEENS3_IJNS3_IJNS4_ILi0EEENS3_IJS5_NS4_ILi8EEEEEEEEES6_NS4_ILi16EEEEEEEENS_10ViewEngineIPN7cutlass10bfloat16_tEEEEEC2ERKSH_RKSM_) ;  /* 0xfffdd53000007944 */ /* 0x008fea0003c3ffff */
[----:B-1----:R1:W5:Y:S04]  /*2bec0*/  LDL.64 R50, [R24+0xc0] ;  /* 0x0000c00018327983 */ /* 0x0023680000100a00 */
[----:B------:R1:W5:Y:S01]  /*2bed0*/  LDL.64 R2, [R14] ;  /* 0x000000000e027983 */ /* 0x0003620000100a00 */
[----:B------:R-:W-:-:S03]  /*2bee0*/  MOV R6, 0x2bf00 ;  /* 0x0002bf0000067802 */ /* 0x000fc60000000f00 */
[----:B-1---5:R-:W-:Y:S05]  /*2bef0*/  CALL.REL.NOINC `($_ZN7cutlass13device_kernelIN5flash19enable_sm80_to_sm89INS1_16FlashAttnBwdSm80INS1_25CollectiveMainloopBwdSm80ILi2ELi2EN4cute5tupleIJNS5_1CILi128EEES8_NS7_ILi64EEEEEENS_10bfloat16_tEfNS_4arch4Sm80ELb1ELb0ELb1ELb1ELb0ELb0ELb0ELb0ELi2ELi4ELi4ELi4ELb0EEENS1_24CollectiveEpilogueBwdGQAISA_fSD_Li256ELb1ELb0EEENS1_25SingleTileBwdLPTSchedulerILb1ELi128ELb0EEEEEEEEEvNT_6ParamsE$_ZN4cute3eso3ESOILb1ELb0EJNS_6LayoutINS_5tupleIJNS3_IJNS_1CILi1EEENS3_IJNS4_ILi2EEES6_EEEEEES6_NS4_ILi4EEEEEENS3_IJNS3_IJNS4_ILi0EEENS3_IJS5_S9_EEEEEES6_NS4_ILi8EEEEEEEENS_10ViewEngineIPjEEEEC2ERKSG_RKSJ_) ;  /* 0xfffdd4a000007944 */ /* 0x022fea0003c3ffff */
        /* <DEDUP_REMOVED lines=118> */
[----:B----45:R-:W-:Y:S05]  /*2c660*/  CALL.REL.NOINC `($_ZN7cutlass13device_kernelIN5flash19enable_sm80_to_sm89INS1_16FlashAttnBwdSm80INS1_25CollectiveMainloopBwdSm80ILi2ELi2EN4cute5tupleIJNS5_1CILi128EEES8_NS7_ILi64EEEEEENS_10bfloat16_tEfNS_4arch4Sm80ELb1ELb0ELb1ELb1ELb0ELb0ELb0ELb0ELi2ELi4ELi4ELi4ELb0EEENS1_24CollectiveEpilogueBwdGQAISA_fSD_Li256ELb1ELb0EEENS1_25SingleTileBwdLPTSchedulerILb1ELi128ELb0EEEEEEEEEvNT_6ParamsE$_ZN4cute8smem_ptrIPN7cutlass10bfloat16_tEECI1NS_12iter_adaptorIS3_S4_EEES3_) ;  /* 0xfffdec9000007944 */ /* 0x030fea0003c3ffff */
[----:B-1----:R1:W5:Y:S01]  /*2c670*/  LDL.64 R2, [R1+0x758] ;  /* 0x0007580001027983 */ /* 0x0023620000100a00 */
[----:B------:R-:W-:-:S03]  /*2c680*/  MOV R6, 0x2c6a0 ;  /* 0x0002c6a000067802 */ /* 0x000fc60000000f00 */
[----:B-1---5:R-:W-:Y:S05]  /*2c690*/  CALL.REL.NOINC `($_ZN7cutlass13device_kernelIN5flash19enable_sm80_to_sm89INS1_16FlashAttnBwdSm80INS1_25CollectiveMainloopBwdSm80ILi2ELi2EN4cute5tupleIJNS5_1CILi128EEES8_NS7_ILi64EEEEEENS_10bfloat16_tEfNS_4arch4Sm80ELb1ELb0ELb1ELb1ELb0ELb0ELb0ELb0ELi2ELi4ELi4ELi4ELb0EEENS1_24CollectiveEpilogueBwdGQAISA_fSD_Li256ELb1ELb0EEENS1_25SingleTileBwdLPTSchedulerILb1ELi128ELb0EEEEEEEEEvNT_6ParamsE$_ZN4cute3eso3ESOILb1ELb0EJNS_14ComposedLayoutINS_7SwizzleILi3ELi3ELi3EEENS_1CILj0EEENS_6LayoutINS_5tupleIJNS5_ILi64EEENS5_ILi128EEEEEENS8_IJNS5_ILi1EEES9_EEEEEEENS_10ViewEngineINS_8smem_ptrIPN7cutlass10bfloat16_tEEEEEEEC2ERKSF_RKSM_) ;  /* 0xfffdb27000007944 */ /* 0x022fea0003c3ffff */
[----:B-1----:R1:W5:Y:S01]  /*2c6a0*/  LDL.64 R2, [R1+0x758] ;  /* 0x0007580001027983 */ /* 0x0023620000100a00 */
[----:B------:R-:W-:-:S03]  /*2c6b0*/  MOV R6, 0x2c6d0 ;  /* 0x0002c6d000067802 */ /* 0x000fc60000000f00 */
[----:B-1---5:R-:W-:Y:S05]  /*2c6c0*/  CALL.REL.NOINC `($_ZN7cutlass13device_kernelIN5flash19enable_sm80_to_sm89INS1_16FlashAttnBwdSm80INS1_25CollectiveMainloopBwdSm80ILi2ELi2EN4cute5tupleIJNS5_1CILi128EEES8_NS7_ILi64EEEEEENS_10bfloat16_tEfNS_4arch4Sm80ELb1ELb0ELb1ELb1ELb0ELb0ELb0ELb0ELi2ELi4ELi4ELi4ELb0EEENS1_24CollectiveEpilogueBwdGQAISA_fSD_Li256ELb1ELb0EEENS1_25SingleTileBwdLPTSchedulerILb1ELi128ELb0EEEEEEEEEvNT_6ParamsE$_ZN4cute3eso3ESOILb1ELb0EJNS_14ComposedLayoutINS_7SwizzleILi3ELi3ELi3EEENS_1CILj0EEENS_6LayoutINS_5tupleIJNS8_IJNS8_IJNS5_ILi4EEENS5_ILi8EEEEEENS8_IJNS5_ILi2EEENS5_ILi1EEEEEEEEENS8_IJNS8_IJSC_SC_EEESB_EEEEEENS8_IJNS8_IJNS8_IJNS5_ILi128EEESD_EEENS8_IJSA_NS5_ILi0EEEEEEEEENS8_IJNS8_IJNS5_ILi64EEENS5_ILi512EEEEEENS8_IJNS5_ILi16EEENS5_ILi1024EEEEEEEEEEEEEEEENS_10ViewEngineINS_8smem_ptrIPN7cutlass10bfloat16_tEEEEEEEC2ERKSX_RKS14_) ;  /* 0xfffdb2e000007944 */ /* 0x022fea0003c3ffff */
        /* <DEDUP_REMOVED lines=23> */
[----:B------:R2:W-:Y:S01]  /*2c840*/  STL [R14], R2 ;  /* 0x000000020e007387 */ /* 0x0005e20000100800 */
[----:B------:R-:W-:Y:S02]  /*2c850*/  MOV R4, R56 ;  /* 0x0000003800047202 */ /* 0x000fe40000000f00 */
[----:B------:R-:W-:Y:S01]  /*2c860*/  MOV R8, 0x2c890 ;  /* 0x0002c89000087802 */ /* 0x000fe20000000f00 */
[----:B------:R2:W-:Y:S04]  /*2c870*/  STL [R14+0x4], R3 ;  /* 0x000004030e007387 */ /* 0x0005e80000100800 */
[----:B-12---:R-:W-:Y:S05]  /*2c880*/  CALL.REL.NOINC `($_ZN7cutlass13device_kernelIN5flash19enable_sm80_to_sm89INS1_16FlashAttnBwdSm80INS1_25CollectiveMainloopBwdSm80ILi2ELi2EN4cute5tupleIJNS5_1CILi128EEES8_NS7_ILi64EEEEEENS_10bfloat16_tEfNS_4arch4Sm80ELb1ELb0ELb1ELb1ELb0ELb0ELb0ELb0ELi2ELi4ELi4ELi4ELb0EEENS1_24CollectiveEpilogueBwdGQAISA_fSD_Li256ELb1ELb0EEENS1_25SingleTileBwdLPTSchedulerILb1ELi128ELb0EEEEEEEEEvNT_6ParamsE$_ZZN4cute12filter_tupleINS_5tupleIJNS1_IJiNS1_IJiNS_1CILi0EEEEEEEEENS1_IJNS_10UnderscoreENS1_IJS6_S6_EEEEEEEEES9_ZNS_4diceIS9_S9_EEDaRKT_RKT0_EUlRKT_RKT0_E_EEDaSD_SG_OT1_ENKUlDpSJ_E_clIJNS1_IJiiS3_EEENS1_IJEEEEEEDaSQ_) ;  /* 0xfffded3000007944 */ /* 0x006fea0003c3ffff */
[----:B------:R-:W-:Y:S02]  /*2c890*/  MOV R70, 0x2c8b0 ;  /* 0x0002c8b000467802 */ /* 0x000fe40000000f00 */
[----:B-12--5:R-:W-:Y:S05]  /*2c8a0*/  CALL.REL.NOINC `($_ZN7cutlass13device_kernelIN5flash19enable_sm80_to_sm89INS1_16FlashAttnBwdSm80INS1_25CollectiveMainloopBwdSm80ILi2ELi2EN4cute5tupleIJNS5_1CILi128EEES8_NS7_ILi64EEEEEENS_10bfloat16_tEfNS_4arch4Sm80ELb1ELb0ELb1ELb1ELb0ELb0ELb0ELb0ELi2ELi4ELi4ELi4ELb0EEENS1_24CollectiveEpilogueBwdGQAISA_fSD_Li256ELb1ELb0EEENS1_25SingleTileBwdLPTSchedulerILb1ELi128ELb0EEEEEEEEEvNT_6ParamsE$_ZZN4cute7idx2crdINS_5tupleIJiiNS_1CILi0EEEEEENS1_IJNS1_IJNS2_ILi4EEENS2_ILi8EEEEEENS2_ILi2EEENS2_ILi1EEEEEEEEDaRKT_RKT0_ENKUlRKT_RKT0_E_clIiS7_EEDaSJ_SM_) ;  /* 0xfffe2a8000007944 */ /* 0x026fea0003c3ffff */
[----:B------:R-:W-:Y:S02]  /*2c8b0*/  MOV R2, 0x2c8d0 ;  /* 0x0002c8d000027802 */ /* 0x000fe40000000f00 */
[----:B-1----:R-:W-:Y:S05]  /*2c8c0*/  CALL.REL.NOINC `($_ZN7cutlass13device_kernelIN5flash19enable_sm80_to_sm89INS1_16FlashAttnBwdSm80INS1_25CollectiveMainloopBwdSm80ILi2ELi2EN4cute5tupleIJNS5_1CILi128EEES8_NS7_ILi64EEEEEENS_10bfloat16_tEfNS_4arch4Sm80ELb1ELb0ELb1ELb1ELb0ELb0ELb0ELb0ELi2ELi4ELi4ELi4ELb0EEENS1_24CollectiveEpilogueBwdGQAISA_fSD_Li256ELb1ELb0EEENS1_25SingleTileBwdLPTSchedulerILb1ELi128ELb0EEEEEEEEEvNT_6ParamsE$_ZZN4cute7idx2crdINS_5tupleIJiiNS_1CILi0EEEEEENS1_IJNS1_IJNS2_ILi4EEENS2_ILi8EEEEEENS2_ILi2EEENS2_ILi1EEEEEEEEDaRKT_RKT0_ENKUlRKT_RKT0_E_clIiS8_EEDaSJ_SM_) ;  /* 0xfffe2e8000007944 */ /* 0x002fea0003c3ffff */
[----:B------:R1:W-:Y:S01]  /*2c8d0*/  STL [R14], R6 ;  /* 0x000000060e007387 */ /* 0x0003e20000100800 */
[----:B------:R-:W-:Y:S02]  /*2c8e0*/  MOV R2, R56 ;  /* 0x0000003800027202 */ /* 0x000fe40000000f00 */
[----:B------:R-:W-:-:S02]  /*2c8f0*/  MOV R70, 0x2c910 ;  /* 0x0002c91000467802 */ /* 0x000fc40000000f00 */
[----:B-1----:R-:W-:Y:S05]  /*2c900*/  CALL.REL.NOINC `($_ZN7cutlass13device_kernelIN5flash19enable_sm80_to_sm89INS1_16FlashAttnBwdSm80INS1_25CollectiveMainloopBwdSm80ILi2ELi2EN4cute5tupleIJNS5_1CILi128EEES8_NS7_ILi64EEEEEENS_10bfloat16_tEfNS_4arch4Sm80ELb1ELb0ELb1ELb1ELb0ELb0ELb0ELb0ELi2ELi4ELi4ELi4ELb0EEENS1_24CollectiveEpilogueBwdGQAISA_fSD_Li256ELb1ELb0EEENS1_25SingleTileBwdLPTSchedulerILb1ELi128ELb0EEEEEEEEEvNT_6ParamsE$_ZZN4cute9transformINS_5tupleIJiiNS_1CILi0EEEEEENS1_IJNS1_IJNS2_ILi4EEENS2_ILi8EEEEEENS2_ILi2EEENS2_ILi1EEEEEEZNS_7idx2crdIS4_SA_EEDaRKT_RKT0_EUlRKT_RKT0_E_EEDaSE_SH_OT1_ENKUlDpSK_E_clIJNS1_IJiiEEEiS3_EEEDaSR_) ;  /* 0xfffe356000007944 */ /* 0x002fea0003c3ffff */
[----:B------:R-:W-:Y:S02]  /*2c910*/  MOV R6, 0x2c930 ;  /* 0x0002c93000067802 */ /* 0x000fe40000000f00 */
[----:B--2--5:R-:W-:Y:S05]  /*2c920*/  CALL.REL.NOINC `($_ZN7cutlass13device_kernelIN5flash19enable_sm80_to_sm89INS1_16FlashAttnBwdSm80INS1_25CollectiveMainloopBwdSm80ILi2ELi2EN4cute5tupleIJNS5_1CILi128EEES8_NS7_ILi64EEEEEENS_10bfloat16_tEfNS_4arch4Sm80ELb1ELb0ELb1ELb1ELb0ELb0ELb0ELb0ELi2ELi4ELi4ELi4ELb0EEENS1_24CollectiveEpilogueBwdGQAISA_fSD_Li256ELb1ELb0EEENS1_25SingleTileBwdLPTSchedulerILb1ELi128ELb0EEEEEEEEEvNT_6ParamsE$_ZZN4cute13to_mixed_bitsINS_5tupleIJNS1_IJNS_1CILi4EEENS2_ILi8EEEEEENS2_ILi2EEENS2_ILi1EEEEEENS1_IJNS1_IJNS2_ILi128EEENS2_ILi0EEEEEES4_SA_EEENS1_IJNS1_IJiiEEEiSA_EEEEEDaRKT_RKT0_RKT1_ENKUlRKT_RKT0_RKT1_E_clIS5_SB_SD_EEDaSQ_ST_SW_) ;  /* 0xfffdf71000007944 */ /* 0x024fea0003c3ffff */
[----:B------:R-:W-:Y:S02]  /*2c930*/  MOV R6, 0x2c950 ;  /* 0x0002c95000067802 */ /* 0x000fe40000000f00 */
[----:B------:R-:W-:Y:S05]  /*2c940*/  CALL.REL.NOINC `($_ZN7cutlass13device_kernelIN5flash19enable_sm80_to_sm89INS1_16FlashAttnBwdSm80INS1_25CollectiveMainloopBwdSm80ILi2ELi2EN4cute5tupleIJNS5_1CILi128EEES8_NS7_ILi64EEEEEENS_10bfloat16_tEfNS_4arch4Sm80ELb1ELb0ELb1ELb1ELb0ELb0ELb0ELb0ELi2ELi4ELi4ELi4ELb0EEENS1_24CollectiveEpilogueBwdGQAISA_fSD_Li256ELb1ELb0EEENS1_25SingleTileBwdLPTSchedulerILb1ELi128ELb0EEEEEEEEEvNT_6ParamsE$_ZZN4cute13to_mixed_bitsINS_5tupleIJNS1_IJNS_1CILi4EEENS2_ILi8EEEEEENS2_ILi2EEENS2_ILi1EEEEEENS1_IJNS1_IJNS2_ILi128EEENS2_ILi0EEEEEES4_SA_EEENS1_IJNS1_IJiiEEEiSA_EEEEEDaRKT_RKT0_RKT1_ENKUlRKT_RKT0_RKT1_E_clIS6_S4_iEEDaSQ_ST_SW_) ;  /* 0xfffdf77000007944 */ /* 0x000fea0003c3ffff */
[----:B------:R-:W-:Y:S02]  /*2c950*/  MOV R5, R2 ;  /* 0x0000000200057202 */ /* 0x000fe40000000f00 */
[----:B------:R-:W-:-:S02]  /*2c960*/  MOV R2, 0x2c980 ;  /* 0x0002c98000027802 */ /* 0x000fc40000000f00 */
[----:B------:R-:W-:Y:S05]  /*2c970*/  CALL.REL.NOINC `($_ZN7cutlass13device_kernelIN5flash19enable_sm80_to_sm89INS1_16FlashAttnBwdSm80INS1_25CollectiveMainloopBwdSm80ILi2ELi2EN4cute5tupleIJNS5_1CILi128EEES8_NS7_ILi64EEEEEENS_10bfloat16_tEfNS_4arch4Sm80ELb1ELb0ELb1ELb1ELb0ELb0ELb0ELb0ELi2ELi4ELi4ELi4ELb0EEENS1_24CollectiveEpilogueBwdGQAISA_fSD_Li256ELb1ELb0EEENS1_25SingleTileBwdLPTSchedulerILb1ELi128ELb0EEEEEEEEEvNT_6ParamsE$_ZZN4cute13to_mixed_bitsINS_5tupleIJNS1_IJNS_1CILi4EEENS2_ILi8EEEEEENS2_ILi2EEENS2_ILi1EEEEEENS1_IJNS1_IJNS2_ILi128EEENS2_ILi0EEEEEES4_SA_EEENS1_IJNS1_IJiiEEEiSA_EEEEEDaRKT_RKT0_RKT1_ENKUlDpRKT_E_clIJNS_9MixedBitsILj0ELj384EEENSU_ILj0ELj8EEENS2_ILj0EEEEEEDaSR_) ;  /* 0xfffdf68000007944 */ /* 0x000fea0003c3ffff */
        /* <DEDUP_REMOVED lines=13> */
[----:B-1----:R-:W-:Y:S05]  /*2ca50*/  CALL.REL.NOINC `($_ZN7cutlass13device_kernelIN5flash19enable_sm80_to_sm89INS1_16FlashAttnBwdSm80INS1_25CollectiveMainloopBwdSm80ILi2ELi2EN4cute5tupleIJNS5_1CILi128EEES8_NS7_ILi64EEEEEENS_10bfloat16_tEfNS_4arch4Sm80ELb1ELb0ELb1ELb1ELb0ELb0ELb0ELb0ELi2ELi4ELi4ELi4ELb0EEENS1_24CollectiveEpilogueBwdGQAISA_fSD_Li256ELb1ELb0EEENS1_25SingleTileBwdLPTSchedulerILb1ELi128ELb0EEEEEEEEEvNT_6ParamsE$_ZN4cute3eso3ESOILb1ELb0EJNS_1CILi8EEEiiEEC2ERKS3_RKiS8_) ;  /* 0xfffdb8b000007944 */ /* 0x002fea0003c3ffff */
[----:B-1----:R1:W5:Y:S01]  /*2ca60*/  LDL.64 R2, [R1+0x758] ;  /* 0x0007580001027983 */ /* 0x0023620000100a00 */
[----:B------:R-:W-:Y:S01]  /*2ca70*/  IMAD.MOV.U32 R5, RZ, RZ, 0x48 ;  /* 0x00000048ff057424 */ /* 0x000fe200078e00ff */
[----:B------:R-:W-:Y:S01]  /*2ca80*/  LOP3.LUT P0, RZ, R11, 0x8, RZ, 0xc0, !PT ;  /* 0x000000080bff7812 */ /* 0x000fe2000780c0ff */
[----:B------:R-:W-:Y:S01]  /*2ca90*/  IMAD.MOV.U32 R59, RZ, RZ, R23 ;  /* 0x000000ffff3b7224 */ /* 0x000fe200078e0017 */
[----:B------:R-:W-:-:S02]  /*2caa0*/  MOV R6, 0x2cad0 ;  /* 0x0002cad000067802 */ /* 0x000fc40000000f00 */
[----:B------:R-:W-:-:S04]  /*2cab0*/  SEL R5, R5, 0x38, !P0 ;  /* 0x0000003805057807 */ /* 0x000fc80004000000 */
[----:B-1---5:R-:W-:Y:S05]  /*2cac0*/  CALL.REL.NOINC `($_ZN7cutlass13device_kernelIN5flash19enable_sm80_to_sm89INS1_16FlashAttnBwdSm80INS1_25CollectiveMainloopBwdSm80ILi2ELi2EN4cute5tupleIJNS5_1CILi128EEES8_NS7_ILi64EEEEEENS_10bfloat16_tEfNS_4arch4Sm80ELb1ELb0ELb1ELb1ELb0ELb0ELb0ELb0ELi2ELi4ELi4ELi4ELb0EEENS1_24CollectiveEpilogueBwdGQAISA_fSD_Li256ELb1ELb0EEENS1_25SingleTileBwdLPTSchedulerILb1ELi128ELb0EEEEEEEEEvNT_6ParamsE$_ZN4cute3eso3ESOILb0ELb1EJiNS_1CILi144EEENS2_ILi288EEEEEC2ERKiRKS3_RKS4_) ;  /* 0xfffdaa1000007944 */ /* 0x022fea0003c3ffff */
[----:B-1----:R-:W2:Y:S01]  /*2cad0*/  LDL R4, [R1+0x758] ;  /* 0x0007580001047983 */ /* 0x002ea20000100800 */
[----:B------:R-:W-:Y:S01]  /*2cae0*/  IMAD.MOV.U32 R59, RZ, RZ, R23 ;  /* 0x000000ffff3b7224 */ /* 0x000fe200078e0017 */
[----:B------:R-:W-:Y:S02]  /*2caf0*/  MOV R67, R12 ;  /* 0x0000000c00437202 */ /* 0x000fe40000000f00 */
[----:B------:R-:W-:Y:S01]  /*2cb00*/  MOV R6, 0x2cb30 ;  /* 0x0002cb3000067802 */ /* 0x000fe20000000f00 */
[----:B--2---:R1:W-:Y:S04]  /*2cb10*/  STL [R1+0x790], R4 ;  /* 0x0007900401007387 */ /* 0x0043e80000100800 */
[----:B-1----:R-:W-:Y:S05]  /*2cb20*/  CALL.REL.NOINC `($_ZN7cutlass13device_kernelIN5flash19enable_sm80_to_sm89INS1_16FlashAttnBwdSm80INS1_25CollectiveMainloopBwdSm80ILi2ELi2EN4cute5tupleIJNS5_1CILi128EEES8_NS7_ILi64EEEEEENS_10bfloat16_tEfNS_4arch4Sm80ELb1ELb0ELb1ELb1ELb0ELb0ELb0ELb0ELi2ELi4ELi4ELi4ELb0EEENS1_24CollectiveEpilogueBwdGQAISA_fSD_Li256ELb1ELb0EEENS1_25SingleTileBwdLPTSchedulerILb1ELi128ELb0EEEEEEEEEvNT_6ParamsE$_ZN4cute3eso3ESOILb1ELb0EJNS_1CILi1EEENS_5tupleIJNS2_ILi8EEEiiEEENS2_ILi64EEENS4_IJiNS2_ILi144EEENS2_ILi288EEEEEENS2_ILi512EEEEEC2ERKS3_RKS6_RKS7_RKSA_RKSB_) ;  /* 0xfffdb29000007944 */ /* 0x002fea0003c3ffff */
[----:B-1----:R1:W5:Y:S04]  /*2cb30*/  LDL R5, [R1+0x760] ;  /* 0x0007600001057983 */ /* 0x0023680000100800 */
[----:B------:R1:W5:Y:S01]  /*2cb40*/  LDL.64 R2, [R1+0x758] ;  /* 0x0007580001027983 */ /* 0x0003620000100a00 */
[----:B------:R-:W-:-:S02]  /*2cb50*/  MOV R59, R23 ;  /* 0x00000017003b7202 */ /* 0x000fc40000000f00 */
[----:B------:R-:W-:Y:S02]  /*2cb60*/  MOV R6, 0x2cb80 ;  /* 0x0002cb8000067802 */ /* 0x000fe40000000f00 */
[----:B-1---5:R-:W-:Y:S05]  /*2cb70*/  CALL.REL.NOINC `($_ZN7cutlass13device_kernelIN5flash19enable_sm80_to_sm89INS1_16FlashAttnBwdSm80INS1_25CollectiveMainloopBwdSm80ILi2ELi2EN4cute5tupleIJNS5_1CILi128EEES8_NS7_ILi64EEEEEENS_10bfloat16_tEfNS_4arch4Sm80ELb1ELb0ELb1ELb1ELb0ELb0ELb0ELb0ELi2ELi4ELi4ELi4ELb0EEENS1_24CollectiveEpilogueBwdGQAISA_fSD_Li256ELb1ELb0EEENS1_25SingleTileBwdLPTSchedulerILb1ELi128ELb0EEEEEEEEEvNT_6ParamsE$_ZN4cute5tupleIJNS0_IJNS_1CILi8EEENS0_IJNS1_ILi2EEES3_S3_EEENS1_ILi1EEES4_S5_EEENS0_IJS5_NS0_IJS2_iiEEENS1_ILi64EEENS0_IJiNS1_ILi144EEENS1_ILi288EEEEEENS1_ILi512EEEEEEEEC2ERKS6_RKSD_) ;  /* 0xfffde3c000007944 */ /* 0x022fea0003c3ffff */
[----:B------:R1:W5:Y:S04]  /*2cb80*/  LDL R6, [R1+0x760] ;  /* 0x0007600001067983 */ /* 0x0003680000100800 */
[----:B------:R1:W5:Y:S01]  /*2cb90*/  LDL.64 R2, [R1+0x758] ;  /* 0x0007580001027983 */ /* 0x0003620000100a00 */
[----:B------:R-:W-:-:S03]  /*2cba0*/  MOV R4, 0x2cbc0 ;  /* 0x0002cbc000047802 */ /* 0x000fc60000000f00 */
[----:B-1---5:R-:W-:Y:S05]  /*2cbb0*/  CALL.REL.NOINC `($_ZN7cutlass13device_kernelIN5flash19enable_sm80_to_sm89INS1_16FlashAttnBwdSm80INS1_25CollectiveMainloopBwdSm80ILi2ELi2EN4cute5tupleIJNS5_1CILi128EEES8_NS7_ILi64EEEEEENS_10bfloat16_tEfNS_4arch4Sm80ELb1ELb0ELb1ELb1ELb0ELb0ELb0ELb0ELi2ELi4ELi4ELi4ELb0EEENS1_24CollectiveEpilogueBwdGQAISA_fSD_Li256ELb1ELb0EEENS1_25SingleTileBwdLPTSchedulerILb1ELi128ELb0EEEEEEEEEvNT_6ParamsE$_ZZN4cute7flattenINS_5tupleIJNS_1CILi1EEENS1_IJNS2_ILi8EEEiiEEENS2_ILi64EEENS1_IJiNS2_ILi144EEENS2_ILi288EEEEEENS2_ILi512EEEEEEEEDaRKT_ENKUlRKT_E_clIS5_EEDaSH_) ;  /* 0xfffe26f000007944 */ /* 0x022fea0003c3ffff */
[----:B------:R1:W-:Y:S01]  /*2cbc0*/  STL [R14], R2 ;  /* 0x000000020e007387 */ /* 0x0003e20000100800 */
[----:B------:R-:W-:Y:S02]  /*2cbd0*/  MOV R5, R6 ;  /* 0x0000000600057202 */ /* 0x000fe40000000f00 */
[----:B------:R-:W-:Y:S01]  /*2cbe0*/  MOV R4, 0x2cc10 ;  /* 0x0002cc1000047802 */ /* 0x000fe20000000f00 */
[----:B------:R1:W-:Y:S04]  /*2cbf0*/  STL [R14+0x4], R3 ;  /* 0x000004030e007387 */ /* 0x0003e80000100800 */
[----:B-1----:R-:W-:Y:S05]  /*2cc00*/  CALL.REL.NOINC `($_ZN7cutlass13device_kernelIN5flash19enable_sm80_to_sm89INS1_16FlashAttnBwdSm80INS1_25CollectiveMainloopBwdSm80ILi2ELi2EN4cute5tupleIJNS5_1CILi128EEES8_NS7_ILi64EEEEEENS_10bfloat16_tEfNS_4arch4Sm80ELb1ELb0ELb1ELb1ELb0ELb0ELb0ELb0ELi2ELi4ELi4ELi4ELb0EEENS1_24CollectiveEpilogueBwdGQAISA_fSD_Li256ELb1ELb0EEENS1_25SingleTileBwdLPTSchedulerILb1ELi128ELb0EEEEEEEEEvNT_6ParamsE$_ZZN4cute7flattenINS_5tupleIJNS_1CILi1EEENS1_IJNS2_ILi8EEEiiEEENS2_ILi64EEENS1_IJiNS2_ILi144EEENS2_ILi288EEEEEENS2_ILi512EEEEEEEEDaRKT_ENKUlRKT_E_clIS9_EEDaSH_) ;  /* 0xfffe26c000007944 */ /* 0x002fea0003c3ffff */
[----:B------:R1:W-:Y:S01]  /*2cc10*/  STL [R1+0x794], R2 ;  /* 0x0007940201007387 */ /* 0x0003e20000100800 */
[----:B------:R-:W-:Y:S01]  /*2cc20*/  IMAD.MOV.U32 R59, RZ, RZ, R56 ;  /* 0x000000ffff3b7224 */ /* 0x000fe200078e0038 */
[----:B------:R-:W-:-:S02]  /*2cc30*/  MOV R66, R41 ;  /* 0x0000002900427202 */ /* 0x000fc40000000f00 */
[----:B------:R-:W-:Y:S02]  /*2cc40*/  MOV R4, 0x2cc60 ;  /* 0x0002cc6000047802 */ /* 0x000fe40000000f00 */
[----:B-1----:R-:W-:Y:S05]  /*2cc50*/  CALL.REL.NOINC `($_ZN7cutlass13device_kernelIN5flash19enable_sm80_to_sm89INS1_16FlashAttnBwdSm80INS1_25CollectiveMainloopBwdSm80ILi2ELi2EN4cute5tupleIJNS5_1CILi128EEES8_NS7_ILi64EEEEEENS_10bfloat16_tEfNS_4arch4Sm80ELb1ELb0ELb1ELb1ELb0ELb0ELb0ELb0ELi2ELi4ELi4ELi4ELb0EEENS1_24CollectiveEpilogueBwdGQAISA_fSD_Li256ELb1ELb0EEENS1_25SingleTileBwdLPTSchedulerILb1ELi128ELb0EEEEEEEEEvNT_6ParamsE$_ZZN4cute12filter_tupleINS_5tupleIJNS_1CILi1EEENS1_IJNS2_ILi8EEEiiEEENS2_ILi64EEENS1_IJiNS2_ILi144EEENS2_ILi288EEEEEENS2_ILi512EEEEEEZNS_7flattenISB_EEDaRKT_EUlRKT_E_EEDaSF_OT0_ENKUlDpSI_E_clIJNS1_IJS3_EEES5_NS1_IJS6_EEES9_NS1_IJSA_EEEEEEDaSM_) ;  /* 0xfffdef3000007944 */ /* 0x002fea0003c3ffff */
[----:B------:R-:W-:Y:S02]  /*2cc60*/  MOV R59, R23 ;  /* 0x00000017003b7202 */ /* 0x000fe40000000f00 */
[----:B------:R-:W-:Y:S02]  /*2cc70*/  MOV R6, 0x2cc90 ;  /* 0x0002cc9000067802 */ /* 0x000fe40000000f00 */
[----:B--2--5:R-:W-:Y:S05]  /*2cc80*/  CALL.REL.NOINC `($_ZN7cutlass13device_kernelIN5flash19enable_sm80_to_sm89INS1_16FlashAttnBwdSm80INS1_25CollectiveMainloopBwdSm80ILi2ELi2EN4cute5tupleIJNS5_1CILi128EEES8_NS7_ILi64EEEEEENS_10bfloat16_tEfNS_4arch4Sm80ELb1ELb0ELb1ELb1ELb0ELb0ELb0ELb0ELi2ELi4ELi4ELi4ELb0EEENS1_24CollectiveEpilogueBwdGQAISA_fSD_Li256ELb1ELb0EEENS1_25SingleTileBwdLPTSchedulerILb1ELi128ELb0EEEEEEEEEvNT_6ParamsE$_ZN4cute3eso3ESOILb0ELb1EJiNS_1CILi144EEENS2_ILi512EEEEEC2ERKiRKS3_RKS4_) ;  /* 0xfffda8a000007944 */ /* 0x024fea0003c3ffff */
[----:B------:R-:W2:Y:S01]  /*2cc90*/  LDL R6, [R1+0x758] ;  /* 0x0007580001067983 */ /* 0x000ea20000100800 */
[----:B-1----:R-:W-:Y:S01]  /*2cca0*/  IMAD.MOV.U32 R4, RZ, RZ, R44 ;  /* 0x000000ffff047224 */ /* 0x002fe200078e002c */
[----:B------:R-:W-:Y:S02]  /*2ccb0*/  MOV R59, R23 ;  /* 0x00000017003b7202 */ /* 0x000fe40000000f00 */
[----:B------:R-:W-:Y:S01]  /*2ccc0*/  MOV R8, 0x2ccf0 ;  /* 0x0002ccf000087802 */ /* 0x000fe20000000f00 */
[----:B--2---:R1:W-:Y:S04]  /*2ccd0*/  STL [R1+0x11ec], R6 ;  /* 0x0011ec0601007387 */ /* 0x0043e80000100800 */
[----:B-1----:R-:W-:Y:S05]  /*2cce0*/  CALL.REL.NOINC `($_ZN7cutlass13device_kernelIN5flash19enable_sm80_to_sm89INS1_16FlashAttnBwdSm80INS1_25CollectiveMainloopBwdSm80ILi2ELi2EN4cute5tupleIJNS5_1CILi128EEES8_NS7_ILi64EEEEEENS_10bfloat16_tEfNS_4arch4Sm80ELb1ELb0ELb1ELb1ELb0ELb0ELb0ELb0ELi2ELi4ELi4ELi4ELb0EEENS1_24CollectiveEpilogueBwdGQAISA_fSD_Li256ELb1ELb0EEENS1_25SingleTileBwdLPTSchedulerILb1ELi128ELb0EEEEEEEEEvNT_6ParamsE$_ZN4cute3eso3ESOILb0ELb0EJiiNS_1CILi144EEENS2_ILi512EEEEEC2ERKiS7_RKS3_RKS4_) ;  /* 0xfffda12000007944 */ /* 0x002fea0003c3ffff */
[----:B-1----:R-:W2:Y:S01]  /*2ccf0*/  LDL.64 R4, [R1+0x758] ;  /* 0x0007580001047983 */ /* 0x002ea20000100a00 */
[----:B------:R-:W-:Y:S01]  /*2cd00*/  IMAD.MOV.U32 R3, RZ, RZ, R16 ;  /* 0x000000ffff037224 */ /* 0x000fe200078e0010 */
[----:B------:R-:W-:Y:S01]  /*2cd10*/  MOV R8, R42 ;  /* 0x0000002a00087202 */ /* 0x000fe20000000f00 */
[----:B------:R-:W-:Y:S01]  /*2cd20*/  IMAD.MOV.U32 R66, RZ, RZ, R23 ;  /* 0x000000ffff427224 */ /* 0x000fe200078e0017 */
[----:B------:R-:W-:Y:S01]  /*2cd30*/  MOV R6, 0x2cd60 ;  /* 0x0002cd6000067802 */ /* 0x000fe20000000f00 */
[----:B--2---:R1:W-:Y:S04]  /*2cd40*/  STL.64 [R1+0x788], R4 ;  /* 0x0007880401007387 */ /* 0x0043e80000100a00 */
[----:B-1----:R-:W-:Y:S05]  /*2cd50*/  CALL.REL.NOINC `($_ZN7cutlass13device_kernelIN5flash19enable_sm80_to_sm89INS1_16FlashAttnBwdSm80INS1_25CollectiveMainloopBwdSm80ILi2ELi2EN4cute5tupleIJNS5_1CILi128EEES8_NS7_ILi64EEEEEENS_10bfloat16_tEfNS_4arch4Sm80ELb1ELb0ELb1ELb1ELb0ELb0ELb0ELb0ELi2ELi4ELi4ELi4ELb0EEENS1_24CollectiveEpilogueBwdGQAISA_fSD_Li256ELb1ELb0EEENS1_25SingleTileBwdLPTSchedulerILb1ELi128ELb0EEEEEEEEEvNT_6ParamsE$_ZN4cute3eso3ESOILb0ELb0EJiiiNS_1CILi144EEENS2_ILi512EEEEEC2ERKiS7_S7_RKS3_RKS4_) ;  /* 0xfffda36000007944 */ /* 0x002fea0003c3ffff */
        /* <DEDUP_REMOVED lines=9> */
[----:B-1----:R-:W-:Y:S05]  /*2cdf0*/  CALL.REL.NOINC `($_ZN7cutlass13device_kernelIN5flash19enable_sm80_to_sm89INS1_16FlashAttnBwdSm80INS1_25CollectiveMainloopBwdSm80ILi2ELi2EN4cute5tupleIJNS5_1CILi128EEES8_NS7_ILi64EEEEEENS_10bfloat16_tEfNS_4arch4Sm80ELb1ELb0ELb1ELb1ELb0ELb0ELb0ELb0ELi2ELi4ELi4ELi4ELb0EEENS1_24CollectiveEpilogueBwdGQAISA_fSD_Li256ELb1ELb0EEENS1_25SingleTileBwdLPTSchedulerILb1ELi128ELb0EEEEEEEEEvNT_6ParamsE$_ZN4cute3eso3ESOILb1ELb0EJNS_1CILi8EEEiiiNS2_ILi144EEENS2_ILi512EEEEEC2ERKS3_RKiSA_SA_RKS4_RKS5_) ;  /* 0xfffdb58000007944 */ /* 0x002fea0003c3ffff */
        /* <DEDUP_REMOVED lines=8> */
[----:B-1----:R-:W-:Y:S05]  /*2ce80*/  CALL.REL.NOINC `($_ZN7cutlass13device_kernelIN5flash19enable_sm80_to_sm89INS1_16FlashAttnBwdSm80INS1_25CollectiveMainloopBwdSm80ILi2ELi2EN4cute5tupleIJNS5_1CILi128EEES8_NS7_ILi64EEEEEENS_10bfloat16_tEfNS_4arch4Sm80ELb1ELb0ELb1ELb1ELb0ELb0ELb0ELb0ELi2ELi4ELi4ELi4ELb0EEENS1_24CollectiveEpilogueBwdGQAISA_fSD_Li256ELb1ELb0EEENS1_25SingleTileBwdLPTSchedulerILb1ELi128ELb0EEEEEEEEEvNT_6ParamsE$_ZN4cute3eso3ESOILb1ELb0EJNS_1CILi1EEEiiiNS2_ILi144EEENS2_ILi512EEEEEC2ERKS3_RKiSA_SA_RKS4_RKS5_) ;  /* 0xfffdb07000007944 */ /* 0x002fea0003c3ffff */
[----:B-1----:R1:W5:Y:S04]  /*2ce90*/  LDL R5, [R1+0x760] ;  /* 0x0007600001057983 */ /* 0x0023680000100800 */
[----:B------:R1:W5:Y:S01]  /*2cea0*/  LDL.64 R2, [R1+0x758] ;  /* 0x0007580001027983 */ /* 0x0003620000100a00 */
[----:B------:R-:W-:-:S02]  /*2ceb0*/  MOV R58, R23 ;  /* 0x00000017003a7202 */ /* 0x000fc40000000f00 */
[----:B------:R-:W-:Y:S02]  /*2cec0*/  MOV R6, 0x2cee0 ;  /* 0x0002cee000067802 */ /* 0x000fe40000000f00 */
[----:B-1---5:R-:W-:Y:S05]  /*2ced0*/  CALL.REL.NOINC `($_ZN7cutlass13device_kernelIN5flash19enable_sm80_to_sm89INS1_16FlashAttnBwdSm80INS1_25CollectiveMainloopBwdSm80ILi2ELi2EN4cute5tupleIJNS5_1CILi128EEES8_NS7_ILi64EEEEEENS_10bfloat16_tEfNS_4arch4Sm80ELb1ELb0ELb1ELb1ELb0ELb0ELb0ELb0ELi2ELi4ELi4ELi4ELb0EEENS1_24CollectiveEpilogueBwdGQAISA_fSD_Li256ELb1ELb0EEENS1_25SingleTileBwdLPTSchedulerILb1ELi128ELb0EEEEEEEEEvNT_6ParamsE$_ZN4cute5tupleIJNS0_IJNS_1CILi16EEENS1_ILi2EEES3_S3_NS1_ILi4EEES3_EEENS0_IJNS1_ILi1EEEiiiNS1_ILi144EEENS1_ILi512EEEEEEEEC2ERKS5_RKS9_) ;  /* 0xfffddd6000007944 */ /* 0x022fea0003c3ffff */
        /* <DEDUP_REMOVED lines=11> */
[----:B-1----:R-:W-:Y:S05]  /*2cf90*/  CALL.REL.NOINC `($_ZN7cutlass13device_kernelIN5flash19enable_sm80_to_sm89INS1_16FlashAttnBwdSm80INS1_25CollectiveMainloopBwdSm80ILi2ELi2EN4cute5tupleIJNS5_1CILi128EEES8_NS7_ILi64EEEEEENS_10bfloat16_tEfNS_4arch4Sm80ELb1ELb0ELb1ELb1ELb0ELb0ELb0ELb0ELi2ELi4ELi4ELi4ELb0EEENS1_24CollectiveEpilogueBwdGQAISA_fSD_Li256ELb1ELb0EEENS1_25SingleTileBwdLPTSchedulerILb1ELi128ELb0EEEEEEEEEvNT_6ParamsE$_ZZN4cute6detail16composition_implINS_5tupleIJNS_1CILi16EEENS3_ILi2EEES5_S5_NS3_ILi4EEES5_EEENS2_IJNS3_ILi1EEEiiiNS3_ILi144EEENS3_ILi512EEEEEENS2_IJNS2_IJS5_S5_EEES6_NS3_ILi8EEEEEENS2_IJNS2_IJNS3_ILi64EEESA_EEES4_NS3_ILi1024EEEEEEEEDaRKT_RKT0_RKT1_RKT2_ENKUlRKT_RKT0_E_clISC_SG_EEDaSX_S10_) ;  /* 0xfffe018000007944 */ /* 0x002fea0003c3ffff */
[----:B------:R-:W-:Y:S01]  /*2cfa0*/  IMAD.MOV.U32 R3, RZ, RZ, R17 ;  /* 0x000000ffff037224 */ /* 0x000fe200078e0011 */
[----:B------:R-:W-:Y:S01]  /*2cfb0*/  MOV R5, R46 ;  /* 0x0000002e00057202 */ /* 0x000fe20000000f00 */
[----:B------:R-:W-:Y:S01]  /*2cfc0*/  IMAD.MOV.U32 R2, RZ, RZ, R41 ;  /* 0x000000ffff027224 */ /* 0x000fe200078e0029 */
[----:B------:R-:W-:-:S02]  /*2cfd0*/  MOV R17, R56 ;  /* 0x0000003800117202 */ /* 0x000fc40000000f00 */
[----:B------:R-:W-:Y:S02]  /*2cfe0*/  MOV R16, 0x2d000 ;  /* 0x0002d00000107802 */ /* 0x000fe40000000f00 */
[----:B-1---5:R-:W-:Y:S05]  /*2cff0*/  CALL.REL.NOINC `($_ZN7cutlass13device_kernelIN5flash19enable_sm80_to_sm89INS1_16FlashAttnBwdSm80INS1_25CollectiveMainloopBwdSm80ILi2ELi2EN4cute5tupleIJNS5_1CILi128EEES8_NS7_ILi64EEEEEENS_10bfloat16_tEfNS_4arch4Sm80ELb1ELb0ELb1ELb1ELb0ELb0ELb0ELb0ELi2ELi4ELi4ELi4ELb0EEENS1_24CollectiveEpilogueBwdGQAISA_fSD_Li256ELb1ELb0EEENS1_25SingleTileBwdLPTSchedulerILb1ELi128ELb0EEEEEEEEEvNT_6ParamsE$_ZZN4cute6detail16composition_implINS_5tupleIJNS_1CILi16EEENS3_ILi2EEES5_S5_NS3_ILi4EEES5_EEENS2_IJNS3_ILi1EEEiiiNS3_ILi144EEENS3_ILi512EEEEEENS2_IJNS2_IJS5_S5_EEES6_NS3_ILi8EEEEEENS2_IJNS2_IJNS3_ILi64EEESA_EEES4_NS3_ILi1024EEEEEEEEDaRKT_RKT0_RKT1_RKT2_ENKUlRKT_RKT0_E_clIS6_S4_EEDaSX_S10_) ;  /* 0xfffdfea000007944 */ /* 0x022fea0003c3ffff */
[----:B-----5:R2:W-:Y:S01]  /*2d000*/  STL.64 [R1+0x770], R2 ;  /* 0x0007700201007387 */ /* 0x0205e20000100a00 */
[----:B------:R-:W-:Y:S01]  /*2d010*/  IMAD.MOV.U32 R59, RZ, RZ, R23 ;  /* 0x000000ffff3b7224 */ /* 0x000fe200078e0017 */
[----:B------:R-:W-:Y:S02]  /*2d020*/  MOV R66, R22 ;  /* 0x0000001600427202 */ /* 0x000fe40000000f00 */
[----:B------:R-:W-:Y:S02]  /*2d030*/  MOV R4, 0x2d050 ;  /* 0x0002d05000047802 */ /* 0x000fe40000000f00 */
[----:B-12---:R-:W-:Y:S05]  /*2d040*/  CALL.REL.NOINC `($_ZN7cutlass13device_kernelIN5flash19enable_sm80_to_sm89INS1_16FlashAttnBwdSm80INS1_25CollectiveMainloopBwdSm80ILi2ELi2EN4cute5tupleIJNS5_1CILi128EEES8_NS7_ILi64EEEEEENS_10bfloat16_tEfNS_4arch4Sm80ELb1ELb0ELb1ELb1ELb0ELb0ELb0ELb0ELi2ELi4ELi4ELi4ELb0EEENS1_24CollectiveEpilogueBwdGQAISA_fSD_Li256ELb1ELb0EEENS1_25SingleTileBwdLPTSchedulerILb1ELi128ELb0EEEEEEEEEvNT_6ParamsE$_ZN4cute3eso3ESOILb0ELb0EJNS_5tupleIJiNS_1CILi512EEEEEENS2_IJiiEEENS3_ILi1024EEEEEC2ERKS5_RKS6_RKS7_) ;  /* 0xfffd905000007944 */ /* 0x006fea0003c3ffff */
[----:B------:R2:W5:Y:S04]  /*2d050*/  LDL R5, [R1+0x760] ;  /* 0x0007600001057983 */ /* 0x0005680000100800 */
[----:B-1----:R2:W5:Y:S01]  /*2d060*/  LDL.64 R2, [R1+0x758] ;  /* 0x0007580001027983 */ /* 0x0025620000100a00 */
[----:B------:R-:W-:Y:S02]  /*2d070*/  MOV R59, R23 ;  /* 0x00000017003b7202 */ /* 0x000fe40000000f00 */
[----:B------:R-:W-:-:S02]  /*2d080*/  MOV R6, 0x2d0a0 ;  /* 0x0002d0a000067802 */ /* 0x000fc40000000f00 */
[----:B--2--5:R-:W-:Y:S05]  /*2d090*/  CALL.REL.NOINC `($_ZN7cutlass13device_kernelIN5flash19enable_sm80_to_sm89INS1_16FlashAttnBwdSm80INS1_25CollectiveMainloopBwdSm80ILi2ELi2EN4cute5tupleIJNS5_1CILi128EEES8_NS7_ILi64EEEEEENS_10bfloat16_tEfNS_4arch4Sm80ELb1ELb0ELb1ELb1ELb0ELb0ELb0ELb0ELi2ELi4ELi4ELi4ELb0EEENS1_24CollectiveEpilogueBwdGQAISA_fSD_Li256ELb1ELb0EEENS1_25SingleTileBwdLPTSchedulerILb1ELi128ELb0EEEEEEEEEvNT_6ParamsE$_ZN4cute5tupleIJNS0_IJNS0_IJNS_1CILi2EEES2_EEES3_NS1_ILi8EEEEEENS0_IJNS0_IJiNS1_ILi512EEEEEENS0_IJiiEEENS1_ILi1024EEEEEEEEC2ERKS5_RKSA_) ;  /* 0xfffdd96000007944 */ /* 0x024fea0003c3ffff */
        /* <DEDUP_REMOVED lines=9> */
[----:B-1---5:R-:W-:Y:S05]  /*2d130*/  CALL.REL.NOINC `($_ZN7cutlass13device_kernelIN5flash19enable_sm80_to_sm89INS1_16FlashAttnBwdSm80INS1_25CollectiveMainloopBwdSm80ILi2ELi2EN4cute5tupleIJNS5_1CILi128EEES8_NS7_ILi64EEEEEENS_10bfloat16_tEfNS_4arch4Sm80ELb1ELb0ELb1ELb1ELb0ELb0ELb0ELb0ELi2ELi4ELi4ELi4ELb0EEENS1_24CollectiveEpilogueBwdGQAISA_fSD_Li256ELb1ELb0EEENS1_25SingleTileBwdLPTSchedulerILb1ELi128ELb0EEEEEEEEEvNT_6ParamsE$_ZN4cute3eso3ESOILb0ELb0EJNS_6LayoutINS_5tupleIJNS3_IJNS_1CILi2EEES5_EEES6_NS4_ILi8EEEEEENS3_IJNS3_IJiNS4_ILi512EEEEEENS3_IJiiEEENS4_ILi1024EEEEEEEEjEEC2ERKSE_RKj) ;  /* 0xfffd932000007944 */ /* 0x022fea0003c3ffff */
[----:B------:R-:W2:Y:S04]  /*2d140*/  LDL.64 R16, [R1+0x760] ;  /* 0x0007600001107983 */ /* 0x000ea80000100a00 */
[----:B-1----:R1:W5:Y:S01]  /*2d150*/  LDL.64 R4, [R1+0x758] ;  /* 0x0007580001047983 */ /* 0x0023620000100a00 */
[----:B------:R-:W-:Y:S02]  /*2d160*/  MOV R9, R23 ;  /* 0x0000001700097202 */ /* 0x000fe40000000f00 */
[----:B------:R-:W-:Y:S01]  /*2d170*/  MOV R8, 0x2d1a0 ;  /* 0x0002d1a000087802 */ /* 0x000fe20000000f00 */
[----:B--2---:R-:W-:-:S04]  /*2d180*/  IMAD.WIDE.U32 R2, R17, 0x2, R48 ;  /* 0x0000000211027825 */ /* 0x004fc800078e0030 */
[----:B-1---5:R-:W-:Y:S05]  /*2d190*/  CALL.REL.NOINC `($_ZN7cutlass13device_kernelIN5flash19enable_sm80_to_sm89INS1_16FlashAttnBwdSm80INS1_25CollectiveMainloopBwdSm80ILi2ELi2EN4cute5tupleIJNS5_1CILi128EEES8_NS7_ILi64EEEEEENS_10bfloat16_tEfNS_4arch4Sm80ELb1ELb0ELb1ELb1ELb0ELb0ELb0ELb0ELi2ELi4ELi4ELi4ELb0EEENS1_24CollectiveEpilogueBwdGQAISA_fSD_Li256ELb1ELb0EEENS1_25SingleTileBwdLPTSchedulerILb1ELi128ELb0EEEEEEEEEvNT_6ParamsE$_ZN4cute8smem_ptrIPN7cutlass10bfloat16_tEECI1NS_12iter_adaptorIS3_S4_EEES3_) ;  /* 0xfffde16000007944 */ /* 0x022fea0003c3ffff */
[----:B-1----:R-:W2:Y:S01]  /*2d1a0*/  LDL.64 R2, [R1+0x758] ;  /* 0x0007580001027983 */ /* 0x002ea20000100a00 */
[----:B------:R-:W-:Y:S01]  /*2d1b0*/  IMAD.MOV.U32 R59, RZ, RZ, R23 ;  /* 0x000000ffff3b7224 */ /* 0x000fe200078e0017 */
[----:B------:R-:W-:-:S02]  /*2d1c0*/  MOV R66, R22 ;  /* 0x0000001600427202 */ /* 0x000fc40000000f00 */
[----:B------:R-:W-:Y:S01]  /*2d1d0*/  MOV R6, 0x2d200 ;  /* 0x0002d20000067802 */ /* 0x000fe20000000f00 */
[----:B--2---:R1:W-:Y:S04]  /*2d1e0*/  STL.64 [R1+0x770], R2 ;  /* 0x0007700201007387 */ /* 0x0043e80000100a00 */
[----:B-1----:R-:W-:Y:S05]  /*2d1f0*/  CALL.REL.NOINC `($_ZN7cutlass13device_kernelIN5flash19enable_sm80_to_sm89INS1_16FlashAttnBwdSm80INS1_25CollectiveMainloopBwdSm80ILi2ELi2EN4cute5tupleIJNS5_1CILi128EEES8_NS7_ILi64EEEEEENS_10bfloat16_tEfNS_4arch4Sm80ELb1ELb0ELb1ELb1ELb0ELb0ELb0ELb0ELi2ELi4ELi4ELi4ELb0EEENS1_24CollectiveEpilogueBwdGQAISA_fSD_Li256ELb1ELb0EEENS1_25SingleTileBwdLPTSchedulerILb1ELi128ELb0EEEEEEEEEvNT_6ParamsE$_ZN4cute3eso3ESOILb0ELb0EJNS_6LayoutINS_5tupleIJNS3_IJNS_1CILi2EEES5_EEES6_NS4_ILi8EEEEEENS3_IJNS3_IJiNS4_ILi512EEEEEENS3_IJiiEEENS4_ILi1024EEEEEEEENS_10ViewEngineINS_8smem_ptrIPN7cutlass10bfloat16_tEEEEEEEC2ERKSE_RKSL_) ;  /* 0xfffd91d000007944 */ /* 0x002fea0003c3ffff */
[----:B-1----:R1:W5:Y:S04]  /*2d200*/  LDL R5, [R1+0x75c] ;  /* 0x00075c0001057983 */ /* 0x0023680000100800 */
[----:B------:R1:W5:Y:S01]  /*2d210*/  LDL R3, [R1+0x760] ;  /* 0x0007600001037983 */ /* 0x0003620000100800 */
[----:B------:R-:W-:-:S03]  /*2d220*/  MOV R4, 0x2d240 ;  /* 0x0002d24000047802 */ /* 0x000fc60000000f00 */
[----:B-1---5:R-:W-:Y:S05]  /*2d230*/  CALL.REL.NOINC `($_ZN7cutlass13device_kernelIN5flash19enable_sm80_to_sm89INS1_16FlashAttnBwdSm80INS1_25CollectiveMainloopBwdSm80ILi2ELi2EN4cute5tupleIJNS5_1CILi128EEES8_NS7_ILi64EEEEEENS_10bfloat16_tEfNS_4arch4Sm80ELb1ELb0ELb1ELb1ELb0ELb0ELb0ELb0ELi2ELi4ELi4ELi4ELb0EEENS1_24CollectiveEpilogueBwdGQAISA_fSD_Li256ELb1ELb0EEENS1_25SingleTileBwdLPTSchedulerILb1ELi128ELb0EEEEEEEEEvNT_6ParamsE$_ZZN4cute4takeILi1ELi3ENS_5tupleIJNS1_IJiNS_1CILi512EEEEEENS1_IJiiEEENS2_ILi1024EEEEEEEEDaRKT1_ENKUlDpRKT_E_clIJS5_S6_EEEDaSE_) ;  /* 0xfffdf85000007944 */ /* 0x022fea0003c3ffff */
[----:B------:R-:W-:Y:S02]  /*2d240*/  MOV R4, 0x2d260 ;  /* 0x0002d26000047802 */ /* 0x000fe40000000f00 */
[----:B-1---5:R-:W-:Y:S05]  /*2d250*/  CALL.REL.NOINC `($_ZN7cutlass13device_kernelIN5flash19enable_sm80_to_sm89INS1_16FlashAttnBwdSm80INS1_25CollectiveMainloopBwdSm80ILi2ELi2EN4cute5tupleIJNS5_1CILi128EEES8_NS7_ILi64EEEEEENS_10bfloat16_tEfNS_4arch4Sm80ELb1ELb0ELb1ELb1ELb0ELb0ELb0ELb0ELi2ELi4ELi4ELi4ELb0EEENS1_24CollectiveEpilogueBwdGQAISA_fSD_Li256ELb1ELb0EEENS1_25SingleTileBwdLPTSchedulerILb1ELi128ELb0EEEEEEEEEvNT_6ParamsE$_ZZN4cute16flatten_to_tupleINS_5tupleIJNS1_IJiiEEENS_1CILi1024EEEEEEEEDaRKT_ENKUlRKT_E_clIS2_EEDaSB_) ;  /* 0xfffdf34000007944 */ /* 0x022fea0003c3ffff */
[----:B------:R1:W-:Y:S01]  /*2d260*/  STL [R14], R2 ;  /* 0x000000020e007387 */ /* 0x0003e20000100800 */
[----:B------:R-:W-:Y:S02]  /*2d270*/  MOV R59, R56 ;  /* 0x00000038003b7202 */ /* 0x000fe40000000f00 */
[----:B------:R-:W-:Y:S01]  /*2d280*/  MOV R4, 0x2d2b0 ;  /* 0x0002d2b000047802 */ /* 0x000fe20000000f00 */
[----:B------:R1:W-:Y:S04]  /*2d290*/  STL [R14+0x4], R3 ;  /* 0x000004030e007387 */ /* 0x0003e80000100800 */
[----:B-1----:R-:W-:Y:S05]  /*2d2a0*/  CALL.REL.NOINC `($_ZN7cutlass13device_kernelIN5flash19enable_sm80_to_sm89INS1_16FlashAttnBwdSm80INS1_25CollectiveMainloopBwdSm80ILi2ELi2EN4cute5tupleIJNS5_1CILi128EEES8_NS7_ILi64EEEEEENS_10bfloat16_tEfNS_4arch4Sm80ELb1ELb0ELb1ELb1ELb0ELb0ELb0ELb0ELi2ELi4ELi4ELi4ELb0EEENS1_24CollectiveEpilogueBwdGQAISA_fSD_Li256ELb1ELb0EEENS1_25SingleTileBwdLPTSchedulerILb1ELi128ELb0EEEEEEEEEvNT_6ParamsE$_ZZN4cute12filter_tupleINS_5tupleIJNS1_IJiiEEENS_1CILi1024EEEEEEZNS_16flatten_to_tupleIS5_EEDaRKT_EUlRKT_E_EEDaS9_OT0_ENKUlDpSC_E_clIJS2_NS1_IJS4_EEEEEEDaSG_) ;  /* 0xfffde3b000007944 */ /* 0x002fea0003c3ffff */
        /* <DEDUP_REMOVED lines=25> */
[----:B-1----:R2:W5:Y:S01]  /*2d440*/  LD.E R3, [R10.64] ;  /* 0x000000040a037980 */ /* 0x002562000c101900 */
[----:B------:R-:W-:-:S03]  /*2d450*/  MOV R4, 0x2d470 ;  /* 0x0002d47000047802 */ /* 0x000fc60000000f00 */
[----:B--2--5:R-:W-:Y:S05]  /*2d460*/  CALL.REL.NOINC `($_ZN7cutlass13device_kernelIN5flash19enable_sm80_to_sm89INS1_16FlashAttnBwdSm80INS1_25CollectiveMainloopBwdSm80ILi2ELi2EN4cute5tupleIJNS5_1CILi128EEES8_NS7_ILi64EEEEEENS_10bfloat16_tEfNS_4arch4Sm80ELb1ELb0ELb1ELb1ELb0ELb0ELb0ELb0ELi2ELi4ELi4ELi4ELb0EEENS1_24CollectiveEpilogueBwdGQAISA_fSD_Li256ELb1ELb0EEENS1_25SingleTileBwdLPTSchedulerILb1ELi128ELb0EEEEEEEEEvNT_6ParamsE$_ZZN4cute5sliceINS_5tupleIJNS_10UnderscoreES2_S2_iEEENS1_IJNS1_IJNS_1CILi1EEENS4_ILi0EEEEEEiNS4_ILi1024EEENS4_ILi8192EEEEEEEEDaRKT_RKT0_ENKUlRKT_RKT0_E_clIS2_iEEDaSJ_SM_) ;  /* 0xfffdf7e000007944 */ /* 0x024fea0003c3ffff */
[----:B------:R-:W-:Y:S02]  /*2d470*/  MOV R4, 0x2d490 ;  /* 0x0002d49000047802 */ /* 0x000fe40000000f00 */
[----:B-1---5:R-:W-:Y:S05]  /*2d480*/  CALL.REL.NOINC `($_ZN7cutlass13device_kernelIN5flash19enable_sm80_to_sm89INS1_16FlashAttnBwdSm80INS1_25CollectiveMainloopBwdSm80ILi2ELi2EN4cute5tupleIJNS5_1CILi128EEES8_NS7_ILi64EEEEEENS_10bfloat16_tEfNS_4arch4Sm80ELb1ELb0ELb1ELb1ELb0ELb0ELb0ELb0ELi2ELi4ELi4ELi4ELb0EEENS1_24CollectiveEpilogueBwdGQAISA_fSD_Li256ELb1ELb0EEENS1_25SingleTileBwdLPTSchedulerILb1ELi128ELb0EEEEEEEEEvNT_6ParamsE$_ZZN4cute12filter_tupleINS_5tupleIJNS_10UnderscoreES2_S2_iEEENS1_IJNS1_IJNS_1CILi1EEENS4_ILi0EEEEEEiNS4_ILi1024EEENS4_ILi8192EEEEEEZNS_5sliceIS3_SA_EEDaRKT_RKT0_EUlRKT_RKT0_E_EEDaSE_SH_OT1_ENKUlDpSK_E_clIJNS1_IJS7_EEENS1_IJiEEENS1_IJS8_EEENS1_IJEEEEEEDaSR_) ;  /* 0xfffde42000007944 */ /* 0x022fea0003c3ffff */
[----:B------:R-:W-:Y:S02]  /*2d490*/  MOV R4, 0x2d4b0 ;  /* 0x0002d4b000047802 */ /* 0x000fe40000000f00 */
[----:B-1---5:R-:W-:Y:S05]  /*2d4a0*/  CALL.REL.NOINC `($_ZN7cutlass13device_kernelIN5flash19enable_sm80_to_sm89INS1_16FlashAttnBwdSm80INS1_25CollectiveMainloopBwdSm80ILi2ELi2EN4cute5tupleIJNS5_1CILi128EEES8_NS7_ILi64EEEEEENS_10bfloat16_tEfNS_4arch4Sm80ELb1ELb0ELb1ELb1ELb0ELb0ELb0ELb0ELi2ELi4ELi4ELi4ELb0EEENS1_24CollectiveEpilogueBwdGQAISA_fSD_Li256ELb1ELb0EEENS1_25SingleTileBwdLPTSchedulerILb1ELi128ELb0EEEEEEEEEvNT_6ParamsE$_ZN4cute5tupleIJNS0_IJNS0_IJNS_1CILi8EEENS1_ILi1EEEEEENS1_ILi2EEES2_EEENS0_IJNS0_IJS3_NS1_ILi0EEEEEEiNS1_ILi1024EEEEEEEEC2ERKS6_RKSA_) ;  /* 0xfffdd70000007944 */ /* 0x022fea0003c3ffff */
[----:B------:R1:W5:Y:S01]  /*2d4b0*/  LDL R2, [R1+0x758] ;  /* 0x0007580001027983 */ /* 0x0003620000100800 */
[----:B------:R-:W-:Y:S02]  /*2d4c0*/  SHF.L.U32 R6, R5, 0xd, RZ ;  /* 0x0000000d05067819 */ /* 0x000fe400000006ff */
[----:B------:R-:W-:-:S03]  /*2d4d0*/  MOV R4, 0x2d500 ;  /* 0x0002d50000047802 */ /* 0x000fc60000000f00 */
[----:B------:R1:W-:Y:S04]  /*2d4e0*/  STL [R1+0x11e0], R6 ;  /* 0x0011e00601007387 */ /* 0x0003e80000100800 */
[----:B-1---5:R-:W-:Y:S05]  /*2d4f0*/  CALL.REL.NOINC `($_ZN7cutlass13device_kernelIN5flash19enable_sm80_to_sm89INS1_16FlashAttnBwdSm80INS1_25CollectiveMainloopBwdSm80ILi2ELi2EN4cute5tupleIJNS5_1CILi128EEES8_NS7_ILi64EEEEEENS_10bfloat16_tEfNS_4arch4Sm80ELb1ELb0ELb1ELb1ELb0ELb0ELb0ELb0ELi2ELi4ELi4ELi4ELb0EEENS1_24CollectiveEpilogueBwdGQAISA_fSD_Li256ELb1ELb0EEENS1_25SingleTileBwdLPTSchedulerILb1ELi128ELb0EEEEEEEEEvNT_6ParamsE$_ZN4cute3eso3ESOILb0ELb0EJNS_6LayoutINS_5tupleIJNS3_IJNS_1CILi8EEENS4_ILi1EEEEEENS4_ILi2EEES5_EEENS3_IJNS3_IJS6_NS4_ILi0EEEEEEiNS4_ILi1024EEEEEEEEiEEC2ERKSE_RKi) ;  /* 0xfffd951000007944 */ /* 0x022fea0003c3ffff */
[----:B------:R-:W-:Y:S01]  /*2d500*/  ULDC.64 UR4, c[0x0][0x118] ;  /* 0x0000460000047ab9 */ /* 0x000fe20000000a00 */
[----:B-1----:R-:W2:Y:S04]  /*2d510*/  LDL.64 R4, [R1+0x758] ;  /* 0x0007580001047983 */ /* 0x002ea80000100a00 */
[----:B------:R-:W2:Y:S01]  /*2d520*/  LD.E.64 R2, [R10.64+0x8] ;  /* 0x000008040a027980 */ /* 0x000ea2000c101b00 */
[----:B------:R-:W-:Y:S02]  /*2d530*/  MOV R9, R23 ;  /* 0x0000001700097202 */ /* 0x000fe40000000f00 */
[----:B------:R-:W-:Y:S01]  /*2d540*/  MOV R8, 0x2d570 ;  /* 0x0002d57000087802 */ /* 0x000fe20000000f00 */
[----:B--2---:R-:W-:-:S04]  /*2d550*/  IMAD.WIDE R2, R5, 0x2, R2 ;  /* 0x0000000205027825 */ /* 0x004fc800078e0202 */
[----:B------:R-:W-:Y:S05]  /*2d560*/  CALL.REL.NOINC `($_ZN7cutlass13device_kernelIN5flash19enable_sm80_to_sm89INS1_16FlashAttnBwdSm80INS1_25CollectiveMainloopBwdSm80ILi2ELi2EN4cute5tupleIJNS5_1CILi128EEES8_NS7_ILi64EEEEEENS_10bfloat16_tEfNS_4arch4Sm80ELb1ELb0ELb1ELb1ELb0ELb0ELb0ELb0ELi2ELi4ELi4ELi4ELb0EEENS1_24CollectiveEpilogueBwdGQAISA_fSD_Li256ELb1ELb0EEENS1_25SingleTileBwdLPTSchedulerILb1ELi128ELb0EEEEEEEEEvNT_6ParamsE$_ZN4cute8smem_ptrIPN7cutlass10bfloat16_tEECI1NS_12iter_adaptorIS3_S4_EEES3_) ;  /* 0xfffddd9000007944 */ /* 0x000fea0003c3ffff */
[----:B-1----:R-:W2:Y:S01]  /*2d570*/  LDL.64 R2, [R1+0x758] ;  /* 0x0007580001027983 */ /* 0x002ea20000100a00 */
[----:B------:R-:W-:-:S02]  /*2d580*/  MOV R6, R4 ;  /* 0x0000000400067202 */ /* 0x000fc40000000f00 */
[----:B------:R-:W-:Y:S01]  /*2d590*/  MOV R4, 0x2d5c0 ;  /* 0x0002d5c000047802 */ /* 0x000fe20000000f00 */
[----:B--2---:R1:W-:Y:S04]  /*2d5a0*/  STL.64 [R1+0x770], R2 ;  /* 0x0007700201007387 */ /* 0x0043e80000100a00 */
[----:B-1----:R-:W-:Y:S05]  /*2d5b0*/  CALL.REL.NOINC `($_ZN7cutlass13device_kernelIN5flash19enable_sm80_to_sm89INS1_16FlashAttnBwdSm80INS1_25CollectiveMainloopBwdSm80ILi2ELi2EN4cute5tupleIJNS5_1CILi128EEES8_NS7_ILi64EEEEEENS_10bfloat16_tEfNS_4arch4Sm80ELb1ELb0ELb1ELb1ELb0ELb0ELb0ELb0ELi2ELi4ELi4ELi4ELb0EEENS1_24CollectiveEpilogueBwdGQAISA_fSD_Li256ELb1ELb0EEENS1_25SingleTileBwdLPTSchedulerILb1ELi128ELb0EEEEEEEEEvNT_6ParamsE$_ZN4cute3eso3ESOILb0ELb0EJNS_6LayoutINS_5tupleIJNS3_IJNS_1CILi8EEENS4_ILi1EEEEEENS4_ILi2EEES5_EEENS3_IJNS3_IJS6_NS4_ILi0EEEEEEiNS4_ILi1024EEEEEEEENS_10ViewEngineINS_8smem_ptrIPN7cutlass10bfloat16_tEEEEEEEC2ERKSE_RKSL_) ;  /* 0xfffd93e000007944 */ /* 0x002fea0003c3ffff */
[----:B-1----:R-:W2:Y:S01]  /*2d5c0*/  LDL.64 R2, [R24+0xe0] ;  /* 0x0000e00018027983 */ /* 0x002ea20000100a00 */
[----:B------:R-:W-:-:S03]  /*2d5d0*/  ULDC.64 UR4, c[0x0][0x118] ;  /* 0x0000460000047ab9 */ /* 0x000fc60000000a00 */
[----:B------:R1:W5:Y:S04]  /*2d5e0*/  LDL R41, [R1+0x758] ;  /* 0x0007580001297983 */ /* 0x0003680000100800 */
[----:B------:R1:W5:Y:S04]  /*2d5f0*/  LDL.64 R54, [R1+0x760] ;  /* 0x0007600001367983 */ /* 0x0003680000100a00 */
[----:B------:R1:W5:Y:S04]  /*2d600*/  LDL.64 R10, [R24+0xc8] ;  /* 0x0000c800180a7983 */ /* 0x0003680000100a00 */
[----:B--2---:R-:W5:Y:S01]  /*2d610*/  LD.E.64 R2, [R2.64] ;  /* 0x0000000402027980 */ /* 0x004f62000c101b00 */
[----:B------:R-:W-:-:S03]  /*2d620*/  MOV R6, 0x2d640 ;  /* 0x0002d64000067802 */ /* 0x000fc60000000f00 */
[----:B-1---5:R-:W-:Y:S05]  /*2d630*/  CALL.REL.NOINC `($_ZN7cutlass13device_kernelIN5flash19enable_sm80_to_sm89INS1_16FlashAttnBwdSm80INS1_25CollectiveMainloopBwdSm80ILi2ELi2EN4cute5tupleIJNS5_1CILi128EEES8_NS7_ILi64EEEEEENS_10bfloat16_tEfNS_4arch4Sm80ELb1ELb0ELb1ELb1ELb0ELb0ELb0ELb0ELi2ELi4ELi4ELi4ELb0EEENS1_24CollectiveEpilogueBwdGQAISA_fSD_Li256ELb1ELb0EEENS1_25SingleTileBwdLPTSchedulerILb1ELi128ELb0EEEEEEEEEvNT_6ParamsE$_ZN4cute3eso3ESOILb1ELb0EJNS_14ComposedLayoutINS_7SwizzleILi3ELi3ELi3EEENS_1CILi0EEENS_6LayoutINS_5tupleIJNS8_IJNS8_IJNS5_ILi4EEENS5_ILi8EEEEEENS8_IJS9_NS5_ILi1EEEEEEEEENS8_IJNS8_IJNS5_ILi2EEESF_SF_EEENS8_IJSF_SA_EEEEEEEEENS8_IJNS8_IJNS8_IJNS5_ILi128EEESC_EEENS8_IJNS5_ILi16EEES6_EEEEEENS8_IJNS8_IJNS5_ILi64EEESA_NS5_ILi512EEEEEENS8_IJNS5_ILi8192EEENS5_ILi1024EEEEEEEEEEEEEEEENS_10ViewEngineINS_8smem_ptrIPN7cutlass10bfloat16_tEEEEEEEC2ERKSY_RKS15_) ;  /* 0xfffda28000007944 */ /* 0x022fea0003c3ffff */
        /* <DEDUP_REMOVED lines=29> */
[----:B-12--5:R-:W-:Y:S05]  /*2d810*/  CALL.REL.NOINC `($_ZN7cutlass13device_kernelIN5flash19enable_sm80_to_sm89INS1_16FlashAttnBwdSm80INS1_25CollectiveMainloopBwdSm80ILi2ELi2EN4cute5tupleIJNS5_1CILi128EEES8_NS7_ILi64EEEEEENS_10bfloat16_tEfNS_4arch4Sm80ELb1ELb0ELb1ELb1ELb0ELb0ELb0ELb0ELi2ELi4ELi4ELi4ELb0EEENS1_24CollectiveEpilogueBwdGQAISA_fSD_Li256ELb1ELb0EEENS1_25SingleTileBwdLPTSchedulerILb1ELi128ELb0EEEEEEEEEvNT_6ParamsE$_ZZN4cute7idx2crdINS_5tupleIJiiNS_1CILi0EEEEEENS1_IJNS1_IJNS2_ILi4EEENS2_ILi8EEEEEES5_NS2_ILi1EEEEEEEEDaRKT_RKT0_ENKUlRKT_RKT0_E_clIiS7_EEDaSI_SL_) ;  /* 0xfffe1f9000007944 */ /* 0x026fea0003c3ffff */
[----:B------:R-:W-:Y:S02]  /*2d820*/  MOV R2, 0x2d840 ;  /* 0x0002d84000027802 */ /* 0x000fe40000000f00 */
[----:B-1----:R-:W-:Y:S05]  /*2d830*/  CALL.REL.NOINC `($_ZN7cutlass13device_kernelIN5flash19enable_sm80_to_sm89INS1_16FlashAttnBwdSm80INS1_25CollectiveMainloopBwdSm80ILi2ELi2EN4cute5tupleIJNS5_1CILi128EEES8_NS7_ILi64EEEEEENS_10bfloat16_tEfNS_4arch4Sm80ELb1ELb0ELb1ELb1ELb0ELb0ELb0ELb0ELi2ELi4ELi4ELi4ELb0EEENS1_24CollectiveEpilogueBwdGQAISA_fSD_Li256ELb1ELb0EEENS1_25SingleTileBwdLPTSchedulerILb1ELi128ELb0EEEEEEEEEvNT_6ParamsE$_ZZN4cute7idx2crdINS_5tupleIJiiNS_1CILi0EEEEEENS1_IJNS1_IJNS2_ILi4EEENS2_ILi8EEEEEES5_NS2_ILi1EEEEEEEEDaRKT_RKT0_ENKUlRKT_RKT0_E_clIiS5_EEDaSI_SL_) ;  /* 0xfffe1f4000007944 */ /* 0x002fea0003c3ffff */
[----:B------:R1:W-:Y:S01]  /*2d840*/  STL [R14], R6 ;  /* 0x000000060e007387 */ /* 0x0003e20000100800 */
[----:B------:R-:W-:Y:S02]  /*2d850*/  MOV R2, R56 ;  /* 0x0000003800027202 */ /* 0x000fe40000000f00 */
[----:B------:R-:W-:-:S02]  /*2d860*/  MOV R70, 0x2d880 ;  /* 0x0002d88000467802 */ /* 0x000fc40000000f00 */
[----:B-1----:R-:W-:Y:S05]  /*2d870*/  CALL.REL.NOINC `($_ZN7cutlass13device_kernelIN5flash19enable_sm80_to_sm89INS1_16FlashAttnBwdSm80INS1_25CollectiveMainloopBwdSm80ILi2ELi2EN4cute5tupleIJNS5_1CILi128EEES8_NS7_ILi64EEEEEENS_10bfloat16_tEfNS_4arch4Sm80ELb1ELb0ELb1ELb1ELb0ELb0ELb0ELb0ELi2ELi4ELi4ELi4ELb0EEENS1_24CollectiveEpilogueBwdGQAISA_fSD_Li256ELb1ELb0EEENS1_25SingleTileBwdLPTSchedulerILb1ELi128ELb0EEEEEEEEEvNT_6ParamsE$_ZZN4cute9transformINS_5tupleIJiiNS_1CILi0EEEEEENS1_IJNS1_IJNS2_ILi4EEENS2_ILi8EEEEEES5_NS2_ILi1EEEEEEZNS_7idx2crdIS4_S9_EEDaRKT_RKT0_EUlRKT_RKT0_E_EEDaSD_SG_OT1_ENKUlDpSJ_E_clIJNS1_IJiiEEEiS3_EEEDaSQ_) ;  /* 0xfffe267000007944 */ /* 0x002fea0003c3ffff */
[----:B------:R-:W-:Y:S02]  /*2d880*/  MOV R6, 0x2d8a0 ;  /* 0x0002d8a000067802 */ /* 0x000fe40000000f00 */
[----:B--2--5:R-:W-:Y:S05]  /*2d890*/  CALL.REL.NOINC `($_ZN7cutlass13device_kernelIN5flash19enable_sm80_to_sm89INS1_16FlashAttnBwdSm80INS1_25CollectiveMainloopBwdSm80ILi2ELi2EN4cute5tupleIJNS5_1CILi128EEES8_NS7_ILi64EEEEEENS_10bfloat16_tEfNS_4arch4Sm80ELb1ELb0ELb1ELb1ELb0ELb0ELb0ELb0ELi2ELi4ELi4ELi4ELb0EEENS1_24CollectiveEpilogueBwdGQAISA_fSD_Li256ELb1ELb0EEENS1_25SingleTileBwdLPTSchedulerILb1ELi128ELb0EEEEEEEEEvNT_6ParamsE$_ZZN4cute13to_mixed_bitsINS_5tupleIJNS1_IJNS_1CILi4EEENS2_ILi8EEEEEES3_NS2_ILi1EEEEEENS1_IJNS1_IJNS2_ILi128EEENS2_ILi0EEEEEENS2_ILi16EEES9_EEENS1_IJNS1_IJiiEEEiS9_EEEEEDaRKT_RKT0_RKT1_ENKUlRKT_RKT0_RKT1_E_clIS5_SA_SD_EEDaSQ_ST_SW_) ;  /* 0xfffde9c000007944 */ /* 0x024fea0003c3ffff */
[----:B------:R-:W-:Y:S02]  /*2d8a0*/  MOV R6, 0x2d8c0 ;  /* 0x0002d8c000067802 */ /* 0x000fe40000000f00 */
[----:B------:R-:W-:Y:S05]  /*2d8b0*/  CALL.REL.NOINC `($_ZN7cutlass13device_kernelIN5flash19enable_sm80_to_sm89INS1_16FlashAttnBwdSm80INS1_25CollectiveMainloopBwdSm80ILi2ELi2EN4cute5tupleIJNS5_1CILi128EEES8_NS7_ILi64EEEEEENS_10bfloat16_tEfNS_4arch4Sm80ELb1ELb0ELb1ELb1ELb0ELb0ELb0ELb0ELi2ELi4ELi4ELi4ELb0EEENS1_24CollectiveEpilogueBwdGQAISA_fSD_Li256ELb1ELb0EEENS1_25SingleTileBwdLPTSchedulerILb1ELi128ELb0EEEEEEEEEvNT_6ParamsE$_ZZN4cute13to_mixed_bitsINS_5tupleIJNS1_IJNS_1CILi4EEENS2_ILi8EEEEEES3_NS2_ILi1EEEEEENS1_IJNS1_IJNS2_ILi128EEENS2_ILi0EEEEEENS2_ILi16EEES9_EEENS1_IJNS1_IJiiEEEiS9_EEEEEDaRKT_RKT0_RKT1_ENKUlRKT_RKT0_RKT1_E_clIS3_SB_iEEDaSQ_ST_SW_) ;  /* 0xfffde95000007944 */ /* 0x000fea0003c3ffff */
[----:B------:R-:W-:Y:S02]  /*2d8c0*/  MOV R5, R2 ;  /* 0x0000000200057202 */ /* 0x000fe40000000f00 */
[----:B------:R-:W-:-:S02]  /*2d8d0*/  MOV R2, 0x2d8f0 ;  /* 0x0002d8f000027802 */ /* 0x000fc40000000f00 */
[----:B------:R-:W-:Y:S05]  /*2d8e0*/  CALL.REL.NOINC `($_ZN7cutlass13device_kernelIN5flash19enable_sm80_to_sm89INS1_16FlashAttnBwdSm80INS1_25CollectiveMainloopBwdSm80ILi2ELi2EN4cute5tupleIJNS5_1CILi128EEES8_NS7_ILi64EEEEEENS_10bfloat16_tEfNS_4arch4Sm80ELb1ELb0ELb1ELb1ELb0ELb0ELb0ELb0ELi2ELi4ELi4ELi4ELb0EEENS1_24CollectiveEpilogueBwdGQAISA_fSD_Li256ELb1ELb0EEENS1_25SingleTileBwdLPTSchedulerILb1ELi128ELb0EEEEEEEEEvNT_6ParamsE$_ZZN4cute13to_mixed_bitsINS_5tupleIJNS1_IJNS_1CILi4EEENS2_ILi8EEEEEES3_NS2_ILi1EEEEEENS1_IJNS1_IJNS2_ILi128EEENS2_ILi0EEEEEENS2_ILi16EEES9_EEENS1_IJNS1_IJiiEEEiS9_EEEEEDaRKT_RKT0_RKT1_ENKUlDpRKT_E_clIJNS_9MixedBitsILj0ELj384EEENSU_ILj0ELj48EEENS2_ILj0EEEEEEDaSR_) ;  /* 0xfffde8d000007944 */ /* 0x000fea0003c3ffff */
[----:B------:R-:W-:Y:S02]  /*2d8f0*/  SHF.R.S32.HI R5, RZ, 0x1f, R4 ;  /* 0x0000001fff057819 */ /* 0x000fe40000011404 */
[----:B------:R-:W-:-:S02]  /*2d900*/  LOP3.LUT R3, R3, 0x1b0, RZ, 0xc0, !PT ;  /* 0x000001b003037812 */ /* 0x000fc400078ec0ff */
[----:B------:R-:W-:Y:S02]  /*2d910*/  LEA.HI R5, R5, R4, RZ, 0x2 ;  /* 0x0000000405057211 */ /* 0x000fe400078f10ff */
[----:B------:R-:W-:Y:S02]  /*2d920*/  MOV R4, 0x2d960 ;  /* 0x0002d96000047802 */ /* 0x000fe40000000f00 */
[----:B------:R-:W-:-:S05]  /*2d930*/  SHF.R.S32.HI R2, RZ, 0x2, R5 ;  /* 0x00000002ff027819 */ /* 0x000fca0000011405 */
[----:B------:R1:W-:Y:S02]  /*2d940*/  STL [R1+0x77c], R2 ;  /* 0x00077c0201007387 */ /* 0x0003e40000100800 */
[----:B-1----:R-:W-:Y:S05]  /*2d950*/  CALL.REL.NOINC `($_ZN7cutlass13device_kernelIN5flash19enable_sm80_to_sm89INS1_16FlashAttnBwdSm80INS1_25CollectiveMainloopBwdSm80ILi2ELi2EN4cute5tupleIJNS5_1CILi128EEES8_NS7_ILi64EEEEEENS_10bfloat16_tEfNS_4arch4Sm80ELb1ELb0ELb1ELb1ELb0ELb0ELb0ELb0ELi2ELi4ELi4ELi4ELb0EEENS1_24CollectiveEpilogueBwdGQAISA_fSD_Li256ELb1ELb0EEENS1_25SingleTileBwdLPTSchedulerILb1ELi128ELb0EEEEEEEEEvNT_6ParamsE$_ZN4cute5tupleIJNS_7SwizzleILi3ELi3ELi3EEENS_9MixedBitsILj0ELj432EEENS_6LayoutINS0_IJNS0_IJNS_1CILi2EEES7_S7_EEES7_NS6_ILi8EEEEEENS0_IJNS0_IJNS6_ILi64EEES9_NS6_ILi512EEEEEENS6_ILi8192EEENS6_ILi1024EEEEEEEEEEC2ERKS2_RKS4_RKSH_) ;  /* 0xfffdd78000007944 */ /* 0x002fea0003c3ffff */
[----:B-1----:R1:W5:Y:S01]  /*2d960*/  LDL R2, [R1+0x758] ;  /* 0x0007580001027983 */ /* 0x0023620000100800 */
[----:B------:R-:W-:-:S03]  /*2d970*/  MOV R4, 0x2d990 ;  /* 0x0002d99000047802 */ /* 0x000fc60000000f00 */
[----:B-1---5:R-:W-:Y:S05]  /*2d980*/  CALL.REL.NOINC `($_ZN7cutlass13device_kernelIN5flash19enable_sm80_to_sm89INS1_16FlashAttnBwdSm80INS1_25CollectiveMainloopBwdSm80ILi2ELi2EN4cute5tupleIJNS5_1CILi128EEES8_NS7_ILi64EEEEEENS_10bfloat16_tEfNS_4arch4Sm80ELb1ELb0ELb1ELb1ELb0ELb0ELb0ELb0ELi2ELi4ELi4ELi4ELb0EEENS1_24CollectiveEpilogueBwdGQAISA_fSD_Li256ELb1ELb0EEENS1_25SingleTileBwdLPTSchedulerILb1ELi128ELb0EEEEEEEEEvNT_6ParamsE$_ZN4cute3eso3ESOILb0ELb0EJNS_14ComposedLayoutINS_7SwizzleILi3ELi3ELi3EEENS_9MixedBitsILj0ELj432EEENS_6LayoutINS_5tupleIJNS8_IJNS_1CILi2EEESA_SA_EEESA_NS9_ILi8EEEEEENS8_IJNS8_IJNS9_ILi64EEESC_NS9_ILi512EEEEEENS9_ILi8192EEENS9_ILi1024EEEEEEEEEEiEEC2ERKSL_RKi) ;  /* 0xfffd846000007944 */ /* 0x022fea0003c3ffff */
[----:B-1----:R-:W2:Y:S01]  /*2d990*/  LDL.64 R4, [R1+0x758] ;  /* 0x0007580001047983 */ /* 0x002ea20000100a00 */
[----:B------:R-:W-:Y:S02]  /*2d9a0*/  MOV R9, R23 ;  /* 0x0000001700097202 */ /* 0x000fe40000000f00 */
[----:B------:R-:W-:Y:S01]  /*2d9b0*/  MOV R8, 0x2d9e0 ;  /* 0x0002d9e000087802 */ /* 0x000fe20000000f00 */
[----:B--2---:R-:W-:-:S04]  /*2d9c0*/  IMAD.WIDE R2, R5, 0x2, R16 ;  /* 0x0000000205027825 */ /* 0x004fc800078e0210 */
[----:B------:R-:W-:Y:S05]  /*2d9d0*/  CALL.REL.NOINC `($_ZN7cutlass13device_kernelIN5flash19enable_sm80_to_sm89INS1_16FlashAttnBwdSm80INS1_25CollectiveMainloopBwdSm80ILi2ELi2EN4cute5tupleIJNS5_1CILi128EEES8_NS7_ILi64EEEEEENS_10bfloat16_tEfNS_4arch4Sm80ELb1ELb0ELb1ELb1ELb0ELb0ELb0ELb0ELi2ELi4ELi4ELi4ELb0EEENS1_24CollectiveEpilogueBwdGQAISA_fSD_Li256ELb1ELb0EEENS1_25SingleTileBwdLPTSchedulerILb1ELi128ELb0EEEEEEEEEvNT_6ParamsE$_ZN4cute8smem_ptrIPN7cutlass10bfloat16_tEECI1NS_12iter_adaptorIS3_S4_EEES3_) ;  /* 0xfffdd92000007944 */ /* 0x000fea0003c3ffff */
[----:B-1----:R-:W2:Y:S01]  /*2d9e0*/  LDL.64 R2, [R1+0x758] ;  /* 0x0007580001027983 */ /* 0x002ea20000100a00 */
[----:B------:R-:W-:Y:S02]  /*2d9f0*/  MOV R6, R4 ;  /* 0x0000000400067202 */ /* 0x000fe40000000f00 */
[----:B------:R-:W-:Y:S01]  /*2da00*/  MOV R4, 0x2da30 ;  /* 0x0002da3000047802 */ /* 0x000fe20000000f00 */
[----:B--2---:R1:W-:Y:S04]  /*2da10*/  STL.64 [R1+0x770], R2 ;  /* 0x0007700201007387 */ /* 0x0043e80000100a00 */
[----:B-1----:R-:W-:Y:S05]  /*2da20*/  CALL.REL.NOINC `($_ZN7cutlass13device_kernelIN5flash19enable_sm80_to_sm89INS1_16FlashAttnBwdSm80INS1_25CollectiveMainloopBwdSm80ILi2ELi2EN4cute5tupleIJNS5_1CILi128EEES8_NS7_ILi64EEEEEENS_10bfloat16_tEfNS_4arch4Sm80ELb1ELb0ELb1ELb1ELb0ELb0ELb0ELb0ELi2ELi4ELi4ELi4ELb0EEENS1_24CollectiveEpilogueBwdGQAISA_fSD_Li256ELb1ELb0EEENS1_25SingleTileBwdLPTSchedulerILb1ELi128ELb0EEEEEEEEEvNT_6ParamsE$_ZN4cute3eso3ESOILb0ELb0EJNS_14ComposedLayoutINS_7SwizzleILi3ELi3ELi3EEENS_9MixedBitsILj0ELj432EEENS_6LayoutINS_5tupleIJNS8_IJNS_1CILi2EEESA_SA_EEESA_NS9_ILi8EEEEEENS8_IJNS8_IJNS9_ILi64EEESC_NS9_ILi512EEEEEENS9_ILi8192EEENS9_ILi1024EEEEEEEEEENS_10ViewEngineINS_8smem_ptrIPN7cutlass10bfloat16_tEEEEEEEC2ERKSL_RKSS_) ;  /* 0xfffd835000007944 */ /* 0x002fea0003c3ffff */
        /* <DEDUP_REMOVED lines=23> */
[----:B--2--5:R-:W-:Y:S05]  /*2dba0*/  CALL.REL.NOINC `($_ZN7cutlass13device_kernelIN5flash19enable_sm80_to_sm89INS1_16FlashAttnBwdSm80INS1_25CollectiveMainloopBwdSm80ILi2ELi2EN4cute5tupleIJNS5_1CILi128EEES8_NS7_ILi64EEEEEENS_10bfloat16_tEfNS_4arch4Sm80ELb1ELb0ELb1ELb1ELb0ELb0ELb0ELb0ELi2ELi4ELi4ELi4ELb0EEENS1_24CollectiveEpilogueBwdGQAISA_fSD_Li256ELb1ELb0EEENS1_25SingleTileBwdLPTSchedulerILb1ELi128ELb0EEEEEEEEEvNT_6ParamsE$_ZN4cute3eso3ESOILb1ELb0EJNS_6LayoutINS_5tupleIJNS3_IJNS_1CILi8EEENS4_ILi1EEEEEENS4_ILi2EEES5_EEENS3_IJNS3_IJS6_NS4_ILi0EEEEEENS4_ILi64EEES5_EEEEENS_10ViewEngineIPN7cutlass10bfloat16_tEEEEEC2ERKSE_RKSJ_) ;  /* 0xfffdc97000007944 */ /* 0x024fea0003c3ffff */
[----:B------:R2:W5:Y:S01]  /*2dbb0*/  LDL.64 R50, [R1+0x758] ;  /* 0x0007580001327983 */ /* 0x0005620000100a00 */
[----:B-1----:R-:W-:Y:S01]  /*2dbc0*/  IMAD.MOV.U32 R6, RZ, RZ, R46 ;  /* 0x000000ffff067224 */ /* 0x002fe200078e002e */
[----:B------:R-:W-:Y:S01]  /*2dbd0*/  MOV R3, R47 ;  /* 0x0000002f00037202 */ /* 0x000fe20000000f00 */
[----:B------:R-:W-:Y:S01]  /*2dbe0*/  IMAD.MOV.U32 R66, RZ, RZ, R23 ;  /* 0x000000ffff427224 */ /* 0x000fe200078e0017 */
[----:B------:R-:W-:Y:S02]  /*2dbf0*/  MOV R4, 0x2dc10 ;  /* 0x0002dc1000047802 */ /* 0x000fe40000000f00 */
[----:B--2--5:R-:W-:Y:S05]  /*2dc00*/  CALL.REL.NOINC `($_ZN7cutlass13device_kernelIN5flash19enable_sm80_to_sm89INS1_16FlashAttnBwdSm80INS1_25CollectiveMainloopBwdSm80ILi2ELi2EN4cute5tupleIJNS5_1CILi128EEES8_NS7_ILi64EEEEEENS_10bfloat16_tEfNS_4arch4Sm80ELb1ELb0ELb1ELb1ELb0ELb0ELb0ELb0ELi2ELi4ELi4ELi4ELb0EEENS1_24CollectiveEpilogueBwdGQAISA_fSD_Li256ELb1ELb0EEENS1_25SingleTileBwdLPTSchedulerILb1ELi128ELb0EEEEEEEEEvNT_6ParamsE$_ZN4cute3eso3ESOILb1ELb0EJNS_6LayoutINS_5tupleIJNS3_IJNS3_IJNS_1CILi4EEENS4_ILi2EEEEEENS4_ILi1EEEEEES6_NS4_ILi8EEEEEENS3_IJNS3_IJNS3_IJS8_NS4_ILi32EEEEEENS4_ILi0EEEEEENS4_ILi64EEES5_EEEEENS_10ViewEngineIPN7cutlass10bfloat16_tEEEEEC2ERKSI_RKSN_) ;  /* 0xfffdb54000007944 */ /* 0x024fea0003c3ffff */
[----:B------:R-:W-:Y:S01]  /*2dc10*/  ULDC.64 UR4, c[0x0][0x118] ;  /* 0x0000460000047ab9 */ /* 0x000fe20000000a00 */
[----:B------:R2:W5:Y:S04]  /*2dc20*/  LDL.64 R48, [R1+0x758] ;  /* 0x0007580001307983 */ /* 0x0005680000100a00 */
[----:B-1----:R2:W5:Y:S01]  /*2dc30*/  LD.E.64 R2, [R52.64] ;  /* 0x0000000434027980 */ /* 0x002562000c101b00 */
[----:B------:R-:W-:-:S02]  /*2dc40*/  MOV R9, R23 ;  /* 0x0000001700097202 */ /* 0x000fc40000000f00 */
[----:B------:R-:W-:Y:S02]  /*2dc50*/  MOV R8, 0x2dc70 ;  /* 0x0002dc7000087802 */ /* 0x000fe40000000f00 */
[----:B--2--5:R-:W-:Y:S05]  /*2dc60*/  CALL.REL.NOINC `($_ZN7cutlass13device_kernelIN5flash19enable_sm80_to_sm89INS1_16FlashAttnBwdSm80INS1_25CollectiveMainloopBwdSm80ILi2ELi2EN4cute5tupleIJNS5_1CILi128EEES8_NS7_ILi64EEEEEENS_10bfloat16_tEfNS_4arch4Sm80ELb1ELb0ELb1ELb1ELb0ELb0ELb0ELb0ELi2ELi4ELi4ELi4ELb0EEENS1_24CollectiveEpilogueBwdGQAISA_fSD_Li256ELb1ELb0EEENS1_25SingleTileBwdLPTSchedulerILb1ELi128ELb0EEEEEEEEEvNT_6ParamsE$_ZN4cute8smem_ptrIPN7cutlass10bfloat16_tEECI1NS_12iter_adaptorIS3_S4_EEES3_) ;  /* 0xfffdd69000007944 */ /* 0x024fea0003c3ffff */
[----:B-1----:R1:W5:Y:S01]  /*2dc70*/  LDL.64 R2, [R1+0x758] ;  /* 0x0007580001027983 */ /* 0x0023620000100a00 */
[----:B------:R-:W-:-:S03]  /*2dc80*/  MOV R6, 0x2dca0 ;  /* 0x0002dca000067802 */ /* 0x000fc60000000f00 */
[----:B-1---5:R-:W-:Y:S05]  /*2dc90*/  CALL.REL.NOINC `($_ZN7cutlass13device_kernelIN5flash19enable_sm80_to_sm89INS1_16FlashAttnBwdSm80INS1_25CollectiveMainloopBwdSm80ILi2ELi2EN4cute5tupleIJNS5_1CILi128EEES8_NS7_ILi64EEEEEENS_10bfloat16_tEfNS_4arch4Sm80ELb1ELb0ELb1ELb1ELb0ELb0ELb0ELb0ELi2ELi4ELi4ELi4ELb0EEENS1_24CollectiveEpilogueBwdGQAISA_fSD_Li256ELb1ELb0EEENS1_25SingleTileBwdLPTSchedulerILb1ELi128ELb0EEEEEEEEEvNT_6ParamsE$_ZN4cute3eso3ESOILb1ELb0EJNS_6LayoutINS_5tupleIJNS3_IJNS_1CILi8EEENS4_ILi1EEEEEENS4_ILi2EEEEEENS3_IJNS3_IJS6_NS4_ILi0EEEEEENS4_ILi8192EEEEEEEENS_10ViewEngineINS_8smem_ptrIPN7cutlass10bfloat16_tEEEEEEEC2ERKSE_RKSL_) ;  /* 0xfffdc6b000007944 */ /* 0x022fea0003c3ffff */
[----:B-1----:R1:W5:Y:S01]  /*2dca0*/  LDL.64 R4, [R1+0x758] ;  /* 0x0007580001047983 */ /* 0x0023620000100a00 */
[----:B------:R-:W-:Y:S01]  /*2dcb0*/  IMAD.MOV.U32 R8, RZ, RZ, R50 ;  /* 0x000000ffff087224 */ /* 0x000fe200078e0032 */
[----:B------:R-:W-:Y:S02]  /*2dcc0*/  MOV R3, R51 ;  /* 0x0000003300037202 */ /* 0x000fe40000000f00 */
[----:B------:R-:W-:Y:S02]  /*2dcd0*/  MOV R6, 0x2dcf0 ;  /* 0x0002dcf000067802 */ /* 0x000fe40000000f00 */
[----:B-1---5:R-:W-:Y:S05]  /*2dce0*/  CALL.REL.NOINC `($_ZN7cutlass13device_kernelIN5flash19enable_sm80_to_sm89INS1_16FlashAttnBwdSm80INS1_25CollectiveMainloopBwdSm80ILi2ELi2EN4cute5tupleIJNS5_1CILi128EEES8_NS7_ILi64EEEEEENS_10bfloat16_tEfNS_4arch4Sm80ELb1ELb0ELb1ELb1ELb0ELb0ELb0ELb0ELi2ELi4ELi4ELi4ELb0EEENS1_24CollectiveEpilogueBwdGQAISA_fSD_Li256ELb1ELb0EEENS1_25SingleTileBwdLPTSchedulerILb1ELi128ELb0EEEEEEEEEvNT_6ParamsE$_ZN4cute3eso3ESOILb1ELb0EJNS_6LayoutINS_5tupleIJNS3_IJNS_1CILi8EEENS4_ILi1EEEEEENS4_ILi2EEEEEENS3_IJNS3_IJS6_NS4_ILi0EEEEEENS4_ILi64EEEEEEEENS_10ViewEngineIPN7cutlass10bfloat16_tEEEEEC2ERKSE_RKSJ_) ;  /* 0xfffdc5d000007944 */ /* 0x022fea0003c3ffff */
[----:B-1----:R1:W5:Y:S01]  /*2dcf0*/  LDL.64 R2, [R1+0x758] ;  /* 0x0007580001027983 */ /* 0x0023620000100a00 */
[----:B------:R-:W-:Y:S02]  /*2dd00*/  MOV R7, R5 ;  /* 0x0000000500077202 */ /* 0x000fe40000000f00 */
[----:B------:R-:W-:Y:S02]  /*2dd10*/  MOV R6, 0x2dd30 ;  /* 0x0002dd3000067802 */ /* 0x000fe40000000f00 */
[----:B-1---5:R-:W-:Y:S05]  /*2dd20*/  CALL.REL.NOINC `($_ZN7cutlass13device_kernelIN5flash19enable_sm80_to_sm89INS1_16FlashAttnBwdSm80INS1_25CollectiveMainloopBwdSm80ILi2ELi2EN4cute5tupleIJNS5_1CILi128EEES8_NS7_ILi64EEEEEENS_10bfloat16_tEfNS_4arch4Sm80ELb1ELb0ELb1ELb1ELb0ELb0ELb0ELb0ELi2ELi4ELi4ELi4ELb0EEENS1_24CollectiveEpilogueBwdGQAISA_fSD_Li256ELb1ELb0EEENS1_25SingleTileBwdLPTSchedulerILb1ELi128ELb0EEEEEEEEEvNT_6ParamsE$_ZN4cute3eso3ESOILb1ELb0EJNS_6LayoutINS_5tupleIJNS3_IJNS_1CILi8EEENS4_ILi1EEEEEENS3_IJNS4_ILi2EEEEEEEEENS3_IJNS3_IJS6_NS4_ILi0EEEEEENS3_IJNS4_ILi8192EEEEEEEEEEENS_10ViewEngineINS_8smem_ptrIPN7cutlass10bfloat16_tEEEEEEEC2ERKSG_RKSN_) ;  /* 0xfffdc39000007944 */ /* 0x022fea0003c3ffff */
[----:B-1----:R1:W5:Y:S01]  /*2dd30*/  LDL.64 R4, [R1+0x758] ;  /* 0x0007580001047983 */ /* 0x0023620000100a00 */
[----:B------:R-:W-:Y:S02]  /*2dd40*/  MOV R8, R2 ;  /* 0x0000000200087202 */ /* 0x000fe40000000f00 */
[----:B------:R-:W-:-:S02]  /*2dd50*/  MOV R6, 0x2dd70 ;  /* 0x0002dd7000067802 */ /* 0x000fc40000000f00 */
[----:B-1---5:R-:W-:Y:S05]  /*2dd60*/  CALL.REL.NOINC `($_ZN7cutlass13device_kernelIN5flash19enable_sm80_to_sm89INS1_16FlashAttnBwdSm80INS1_25CollectiveMainloopBwdSm80ILi2ELi2EN4cute5tupleIJNS5_1CILi128EEES8_NS7_ILi64EEEEEENS_10bfloat16_tEfNS_4arch4Sm80ELb1ELb0ELb1ELb1ELb0ELb0ELb0ELb0ELi2ELi4ELi4ELi4ELb0EEENS1_24CollectiveEpilogueBwdGQAISA_fSD_Li256ELb1ELb0EEENS1_25SingleTileBwdLPTSchedulerILb1ELi128ELb0EEEEEEEEEvNT_6ParamsE$_ZN4cute3eso3ESOILb1ELb0EJNS_6LayoutINS_5tupleIJNS3_IJNS_1CILi8EEENS4_ILi1EEEEEENS3_IJNS4_ILi2EEEEEEEEENS3_IJNS3_IJS6_NS4_ILi0EEEEEENS3_IJNS4_ILi64EEEEEEEEEEENS_10ViewEngineIPN7cutlass10bfloat16_tEEEEEC2ERKSG_RKSL_) ;  /* 0xfffdc30000007944 */ /* 0x022fea0003c3ffff */
[----:B-1----:R1:W5:Y:S01]  /*2dd70*/  LDL.64 R2, [R1+0x758] ;  /* 0x0007580001027983 */ /* 0x0023620000100a00 */
[----:B------:R-:W-:-:S03]  /*2dd80*/  MOV R8, 0x2dda0 ;  /* 0x0002dda000087802 */ /* 0x000fc60000000f00 */
[----:B-1---5:R-:W-:Y:S05]  /*2dd90*/  CALL.REL.NOINC `($_ZN7cutlass13device_kernelIN5flash19enable_sm80_to_sm89INS1_16FlashAttnBwdSm80INS1_25CollectiveMainloopBwdSm80ILi2ELi2EN4cute5tupleIJNS5_1CILi128EEES8_NS7_ILi64EEEEEENS_10bfloat16_tEfNS_4arch4Sm80ELb1ELb0ELb1ELb1ELb0ELb0ELb0ELb0ELi2ELi4ELi4ELi4ELb0EEENS1_24CollectiveEpilogueBwdGQAISA_fSD_Li256ELb1ELb0EEENS1_25SingleTileBwdLPTSchedulerILb1ELi128ELb0EEEEEEEEEvNT_6ParamsE$_ZN4cute3eso3ESOILb1ELb0EJNS_6LayoutINS_5tupleIJNS3_IJNS3_IJNS_1CILi8EEENS4_ILi1EEEEEES6_EEENS3_IJNS3_IJS6_S6_EEENS4_ILi2EEEEEEEEENS3_IJNS3_IJNS3_IJS6_NS4_ILi0EEEEEESD_EEENS3_IJNS3_IJSD_SD_EEENS4_ILi64EEEEEEEEEEENS_10ViewEngineIPN7cutlass10bfloat16_tEEEEEC2ERKSK_RKSP_) ;  /* 0xfffdb4a000007944 */ /* 0x022fea0003c3ffff */
[----:B-1----:R1:W5:Y:S01]  /*2dda0*/  LDL.64 R2, [R1+0x758] ;  /* 0x0007580001027983 */ /* 0x0023620000100a00 */
[----:B------:R-:W-:-:S02]  /*2ddb0*/  MOV R7, R5 ;  /* 0x0000000500077202 */ /* 0x000fc40000000f00 */
[----:B------:R-:W-:Y:S02]  /*2ddc0*/  MOV R6, 0x2dde0 ;  /* 0x0002dde000067802 */ /* 0x000fe40000000f00 */
[----:B-1---5:R-:W-:Y:S05]  /*2ddd0*/  CALL.REL.NOINC `($_ZN7cutlass13device_kernelIN5flash19enable_sm80_to_sm89INS1_16FlashAttnBwdSm80INS1_25CollectiveMainloopBwdSm80ILi2ELi2EN4cute5tupleIJNS5_1CILi128EEES8_NS7_ILi64EEEEEENS_10bfloat16_tEfNS_4arch4Sm80ELb1ELb0ELb1ELb1ELb0ELb0ELb0ELb0ELi2ELi4ELi4ELi4ELb0EEENS1_24CollectiveEpilogueBwdGQAISA_fSD_Li256ELb1ELb0EEENS1_25SingleTileBwdLPTSchedulerILb1ELi128ELb0EEEEEEEEEvNT_6ParamsE$_ZN4cute3eso3ESOILb1ELb0EJNS_6LayoutINS_5tupleIJNS3_IJNS3_IJNS_1CILi8EEENS4_ILi1EEEEEES6_EEENS3_IJNS3_IJS6_S6_EEENS4_ILi2EEEEEEEEENS3_IJNS3_IJNS3_IJS6_NS4_ILi0EEEEEESD_EEENS3_IJNS3_IJSD_SD_EEENS4_ILi8192EEEEEEEEEEENS_10ViewEngineINS_8smem_ptrIPN7cutlass10bfloat16_tEEEEEEEC2ERKSK_RKSR_) ;  /* 0xfffdb4a000007944 */ /* 0x022fea0003c3ffff */
[----:B-1----:R1:W5:Y:S01]  /*2dde0*/  LDL.64 R4, [R1+0x758] ;  /* 0x0007580001047983 */ /* 0x0023620000100a00 */
[----:B------:R-:W-:Y:S02]  /*2ddf0*/  MOV R8, R2 ;  /* 0x0000000200087202 */ /* 0x000fe40000000f00 */
[----:B------:R-:W-:Y:S02]  /*2de00*/  MOV R6, 0x2de20 ;  /* 0x0002de2000067802 */ /* 0x000fe40000000f00 */
[----:B-1---5:R-:W-:Y:S05]  /*2de10*/  CALL.REL.NOINC `($_ZN7cutlass13device_kernelIN5flash19enable_sm80_to_sm89INS1_16FlashAttnBwdSm80INS1_25CollectiveMainloopBwdSm80ILi2ELi2EN4cute5tupleIJNS5_1CILi128EEES8_NS7_ILi64EEEEEENS_10bfloat16_tEfNS_4arch4Sm80ELb1ELb0ELb1ELb1ELb0ELb0ELb0ELb0ELi2ELi4ELi4ELi4ELb0EEENS1_24CollectiveEpilogueBwdGQAISA_fSD_Li256ELb1ELb0EEENS1_25SingleTileBwdLPTSchedulerILb1ELi128ELb0EEEEEEEEEvNT_6ParamsE$_ZN4cute3eso3ESOILb1ELb0EJNS_6LayoutINS_5tupleIJNS3_IJNS_1CILi8EEENS4_ILi1EEEEEENS4_ILi2EEEEEENS3_IJNS3_IJS6_NS4_ILi0EEEEEENS4_ILi64EEEEEEEENS_10ViewEngineIPN7cutlass10bfloat16_tEEEEEC2ERKSE_RKSJ_) ;  /* 0xfffdc4a000007944 */ /* 0x022fea0003c3ffff */
[----:B------:R2:W5:Y:S01]  /*2de20*/  LDL.64 R16, [R1+0x758] ;  /* 0x0007580001107983 */ /* 0x0005620000100a00 */
[----:B-1----:R-:W-:Y:S01]  /*2de30*/  IMAD.MOV.U32 R2, RZ, RZ, R4 ;  /* 0x000000ffff027224 */ /* 0x002fe200078e0004 */
[----:B------:R-:W-:Y:S01]  /*2de40*/  MOV R3, R5 ;  /* 0x0000000500037202 */ /* 0x000fe20000000f00 */
[----:B------:R-:W-:Y:S01]  /*2de50*/  IMAD.MOV.U32 R9, RZ, RZ, R23 ;  /* 0x000000ffff097224 */ /* 0x000fe200078e0017 */
[----:B------:R-:W-:Y:S02]  /*2de60*/  MOV R8, 0x2de80 ;  /* 0x0002de8000087802 */ /* 0x000fe40000000f00 */
[----:B--2--5:R-:W-:Y:S05]  /*2de70*/  CALL.REL.NOINC `($_ZN7cutlass13device_kernelIN5flash19enable_sm80_to_sm89INS1_16FlashAttnBwdSm80INS1_25CollectiveMainloopBwdSm80ILi2ELi2EN4cute5tupleIJNS5_1CILi128EEES8_NS7_ILi64EEEEEENS_10bfloat16_tEfNS_4arch4Sm80ELb1ELb0ELb1ELb1ELb0ELb0ELb0ELb0ELi2ELi4ELi4ELi4ELb0EEENS1_24CollectiveEpilogueBwdGQAISA_fSD_Li256ELb1ELb0EEENS1_25SingleTileBwdLPTSchedulerILb1ELi128ELb0EEEEEEEEEvNT_6ParamsE$_ZN4cute8smem_ptrIPN7cutlass10bfloat16_tEECI1NS_12iter_adaptorIS3_S4_EEES3_) ;  /* 0xfffdd48000007944 */ /* 0x024fea0003c3ffff */
[----:B-1----:R1:W5:Y:S01]  /*2de80*/  LDL.64 R2, [R1+0x758] ;  /* 0x0007580001027983 */ /* 0x0023620000100a00 */
[----:B------:R-:W-:-:S03]  /*2de90*/  MOV R6, 0x2deb0 ;  /* 0x0002deb000067802 */ /* 0x000fc60000000f00 */
[----:B-1---5:R-:W-:Y:S05]  /*2dea0*/  CALL.REL.NOINC `($_ZN7cutlass13device_kernelIN5flash19enable_sm80_to_sm89INS1_16FlashAttnBwdSm80INS1_25CollectiveMainloopBwdSm80ILi2ELi2EN4cute5tupleIJNS5_1CILi128EEES8_NS7_ILi64EEEEEENS_10bfloat16_tEfNS_4arch4Sm80ELb1ELb0ELb1ELb1ELb0ELb0ELb0ELb0ELi2ELi4ELi4ELi4ELb0EEENS1_24CollectiveEpilogueBwdGQAISA_fSD_Li256ELb1ELb0EEENS1_25SingleTileBwdLPTSchedulerILb1ELi128ELb0EEEEEEEEEvNT_6ParamsE$_ZN4cute3eso3ESOILb1ELb0EJNS_6LayoutINS_5tupleIJNS3_IJNS_1CILi8EEENS4_ILi1EEEEEENS4_ILi2EEEEEENS3_IJNS3_IJS6_NS4_ILi0EEEEEENS4_ILi8192EEEEEEEENS_10ViewEngineINS_8smem_ptrIPN7cutlass10bfloat16_tEEEEEEEC2ERKSE_RKSL_) ;  /* 0xfffdc4a000007944 */ /* 0x022fea0003c3ffff */
        /* <DEDUP_REMOVED lines=127> */
[----:B-1----:R-:W-:Y:S05]  /*2e6a0*/  CALL.REL.NOINC `($_ZN7cutlass13device_kernelIN5flash19enable_sm80_to_sm89INS1_16FlashAttnBwdSm80INS1_25CollectiveMainloopBwdSm80ILi2ELi2EN4cute5tupleIJNS5_1CILi128EEES8_NS7_ILi64EEEEEENS_10bfloat16_tEfNS_4arch4Sm80ELb1ELb0ELb1ELb1ELb0ELb0ELb0ELb0ELi2ELi4ELi4ELi4ELb0EEENS1_24CollectiveEpilogueBwdGQAISA_fSD_Li256ELb1ELb0EEENS1_25SingleTileBwdLPTSchedulerILb1ELi128ELb0EEEEEEEEEvNT_6ParamsE$_ZZN4cute5sliceINS_5tupleIJNS_10UnderscoreES2_NS_1CILi0EEEEEENS1_IJNS1_IJNS3_ILi1EEES4_EEEiNS3_ILi1024EEEEEEEEDaRKT_RKT0_ENKUlRKT_RKT0_E_clIS2_iEEDaSI_SL_) ;  /* 0xfffde4c000007944 */ /* 0x002fea0003c3ffff */
[----:B------:R-:W-:Y:S02]  /*2e6b0*/  MOV R4, 0x2e6d0 ;  /* 0x0002e6d000047802 */ /* 0x000fe40000000f00 */
[----:B-1---5:R-:W-:Y:S05]  /*2e6c0*/  CALL.REL.NOINC `($_ZN7cutlass13device_kernelIN5flash19enable_sm80_to_sm89INS1_16FlashAttnBwdSm80INS1_25CollectiveMainloopBwdSm80ILi2ELi2EN4cute5tupleIJNS5_1CILi128EEES8_NS7_ILi64EEEEEENS_10bfloat16_tEfNS_4arch4Sm80ELb1ELb0ELb1ELb1ELb0ELb0ELb0ELb0ELi2ELi4ELi4ELi4ELb0EEENS1_24CollectiveEpilogueBwdGQAISA_fSD_Li256ELb1ELb0EEENS1_25SingleTileBwdLPTSchedulerILb1ELi128ELb0EEEEEEEEEvNT_6ParamsE$_ZZN4cute12filter_tupleINS_5tupleIJNS_10UnderscoreES2_NS_1CILi0EEEEEENS1_IJNS1_IJNS3_ILi1EEES4_EEEiNS3_ILi1024EEEEEEZNS_5sliceIS5_S9_EEDaRKT_RKT0_EUlRKT_RKT0_E_EEDaSD_SG_OT1_ENKUlDpSJ_E_clIJNS1_IJS7_EEENS1_IJiEEENS1_IJEEEEEEDaSQ_) ;  /* 0xfffdd0d000007944 */ /* 0x022fea0003c3ffff */
[----:B------:R-:W-:Y:S02]  /*2e6d0*/  MOV R66, R23 ;  /* 0x0000001700427202 */ /* 0x000fe40000000f00 */
[----:B------:R-:W-:-:S02]  /*2e6e0*/  MOV R6, 0x2e700 ;  /* 0x0002e70000067802 */ /* 0x000fc40000000f00 */
[----:B-1---5:R-:W-:Y:S05]  /*2e6f0*/  CALL.REL.NOINC `($_ZN7cutlass13device_kernelIN5flash19enable_sm80_to_sm89INS1_16FlashAttnBwdSm80INS1_25CollectiveMainloopBwdSm80ILi2ELi2EN4cute5tupleIJNS5_1CILi128EEES8_NS7_ILi64EEEEEENS_10bfloat16_tEfNS_4arch4Sm80ELb1ELb0ELb1ELb1ELb0ELb0ELb0ELb0ELi2ELi4ELi4ELi4ELb0EEENS1_24CollectiveEpilogueBwdGQAISA_fSD_Li256ELb1ELb0EEENS1_25SingleTileBwdLPTSchedulerILb1ELi128ELb0EEEEEEEEEvNT_6ParamsE$_ZN4cute5tupleIJNS0_IJNS0_IJNS_1CILi8EEENS1_ILi1EEEEEENS1_ILi2EEEEEENS0_IJNS0_IJS3_NS1_ILi0EEEEEEiEEEEEC2ERKS6_RKS9_) ;  /* 0xfffdc43000007944 */ /* 0x022fea0003c3ffff */
[----:B-1----:R1:W5:Y:S01]  /*2e700*/  LDL R3, [R1+0x758] ;  /* 0x0007580001037983 */ /* 0x0023620000100800 */
[----:B------:R-:W-:-:S02]  /*2e710*/  MOV R66, R23 ;  /* 0x0000001700427202 */ /* 0x000fc40000000f00 */
[----:B------:R-:W-:Y:S02]  /*2e720*/  MOV R6, 0x2e740 ;  /* 0x0002e74000067802 */ /* 0x000fe40000000f00 */
[----:B-1---5:R-:W-:Y:S05]  /*2e730*/  CALL.REL.NOINC `($_ZN7cutlass13device_kernelIN5flash19enable_sm80_to_sm89INS1_16FlashAttnBwdSm80INS1_25CollectiveMainloopBwdSm80ILi2ELi2EN4cute5tupleIJNS5_1CILi128EEES8_NS7_ILi64EEEEEENS_10bfloat16_tEfNS_4arch4Sm80ELb1ELb0ELb1ELb1ELb0ELb0ELb0ELb0ELi2ELi4ELi4ELi4ELb0EEENS1_24CollectiveEpilogueBwdGQAISA_fSD_Li256ELb1ELb0EEENS1_25SingleTileBwdLPTSchedulerILb1ELi128ELb0EEEEEEEEEvNT_6ParamsE$_ZN4cute3eso3ESOILb0ELb1EJNS_6LayoutINS_5tupleIJNS3_IJNS_1CILi8EEENS4_ILi1EEEEEENS4_ILi2EEEEEENS3_IJNS3_IJS6_NS4_ILi0EEEEEEiEEEEESA_EEC2ERKSD_RKSA_) ;  /* 0xfffd8cd000007944 */ /* 0x022fea0003c3ffff */
[----:B------:R2:W5:Y:S01]  /*2e740*/  LDL R4, [R1+0x758] ;  /* 0x0007580001047983 */ /* 0x0005620000100800 */
[----:B------:R-:W-:Y:S01]  /*2e750*/  IMAD.MOV.U32 R9, RZ, RZ, R23 ;  /* 0x000000ffff097224 */ /* 0x000fe200078e0017 */
[----:B-1----:R-:W-:Y:S01]  /*2e760*/  MOV R2, R54 ;  /* 0x0000003600027202 */ /* 0x002fe20000000f00 */
[----:B------:R-:W-:Y:S01]  /*2e770*/  IMAD.MOV.U32 R3, RZ, RZ, R55 ;  /* 0x000000ffff037224 */ /* 0x000fe200078e0037 */
[----:B------:R-:W-:Y:S02]  /*2e780*/  MOV R8, 0x2e7a0 ;  /* 0x0002e7a000087802 */ /* 0x000fe40000000f00 */
[----:B--2--5:R-:W-:Y:S05]  /*2e790*/  CALL.REL.NOINC `($_ZN7cutlass13device_kernelIN5flash19enable_sm80_to_sm89INS1_16FlashAttnBwdSm80INS1_25CollectiveMainloopBwdSm80ILi2ELi2EN4cute5tupleIJNS5_1CILi128EEES8_NS7_ILi64EEEEEENS_10bfloat16_tEfNS_4arch4Sm80ELb1ELb0ELb1ELb1ELb0ELb0ELb0ELb0ELi2ELi4ELi4ELi4ELb0EEENS1_24CollectiveEpilogueBwdGQAISA_fSD_Li256ELb1ELb0EEENS1_25SingleTileBwdLPTSchedulerILb1ELi128ELb0EEEEEEEEEvNT_6ParamsE$_ZN4cute8smem_ptrIPN7cutlass10bfloat16_tEECI1NS_12iter_adaptorIS3_S4_EEES3_) ;  /* 0xfffdcb6000007944 */ /* 0x024fea0003c3ffff */
[----:B-1----:R-:W2:Y:S01]  /*2e7a0*/  LDL.64 R2, [R1+0x758] ;  /* 0x0007580001027983 */ /* 0x002ea20000100a00 */
[----:B------:R-:W-:Y:S01]  /*2e7b0*/  IMAD.MOV.U32 R6, RZ, RZ, R4 ;  /* 0x000000ffff067224 */ /* 0x000fe200078e0004 */
[----:B------:R-:W-:Y:S01]  /*2e7c0*/  MOV R66, R23 ;  /* 0x0000001700427202 */ /* 0x000fe20000000f00 */
[----:B------:R-:W-:Y:S01]  /*2e7d0*/  IMAD.MOV.U32 R58, RZ, RZ, R22 ;  /* 0x000000ffff3a7224 */ /* 0x000fe200078e0016 */
[----:B------:R-:W-:Y:S01]  /*2e7e0*/  MOV R4, 0x2e810 ;  /* 0x0002e81000047802 */ /* 0x000fe20000000f00 */
[----:B--2---:R1:W-:Y:S04]  /*2e7f0*/  STL.64 [R1+0x770], R2 ;  /* 0x0007700201007387 */ /* 0x0043e80000100a00 */
[----:B-1----:R-:W-:Y:S05]  /*2e800*/  CALL.REL.NOINC `($_ZN7cutlass13device_kernelIN5flash19enable_sm80_to_sm89INS1_16FlashAttnBwdSm80INS1_25CollectiveMainloopBwdSm80ILi2ELi2EN4cute5tupleIJNS5_1CILi128EEES8_NS7_ILi64EEEEEENS_10bfloat16_tEfNS_4arch4Sm80ELb1ELb0ELb1ELb1ELb0ELb0ELb0ELb0ELi2ELi4ELi4ELi4ELb0EEENS1_24CollectiveEpilogueBwdGQAISA_fSD_Li256ELb1ELb0EEENS1_25SingleTileBwdLPTSchedulerILb1ELi128ELb0EEEEEEEEEvNT_6ParamsE$_ZN4cute3eso3ESOILb0ELb0EJNS_6LayoutINS_5tupleIJNS3_IJNS_1CILi8EEENS4_ILi1EEEEEENS4_ILi2EEEEEENS3_IJNS3_IJS6_NS4_ILi0EEEEEEiEEEEENS_10ViewEngineINS_8smem_ptrIPN7cutlass10bfloat16_tEEEEEEEC2ERKSD_RKSK_) ;  /* 0xfffd7fc000007944 */ /* 0x002fea0003c3ffff */
[----:B-1----:R1:W5:Y:S04]  /*2e810*/  LDL R8, [R1+0x758] ;  /* 0x0007580001087983 */ /* 0x0023680000100800 */
[----:B------:R1:W5:Y:S01]  /*2e820*/  LDL.64 R12, [R1+0x760] ;  /* 0x00076000010c7983 */ /* 0x0003620000100a00 */
[----:B------:R-:W-:Y:S01]  /*2e830*/  IMAD.MOV.U32 R66, RZ, RZ, R23 ;  /* 0x000000ffff427224 */ /* 0x000fe200078e0017 */
[----:B------:R-:W-:Y:S01]  /*2e840*/  MOV R10, R48 ;  /* 0x00000030000a7202 */ /* 0x000fe20000000f00 */
[----:B------:R-:W-:Y:S01]  /*2e850*/  IMAD.MOV.U32 R11, RZ, RZ, R49 ;  /* 0x000000ffff0b7224 */ /* 0x000fe200078e0031 */
[----:B------:R-:W-:-:S02]  /*2e860*/  MOV R6, 0x2e880 ;  /* 0x0002e88000067802 */ /* 0x000fc40000000f00 */
[----:B-1---5:R-:W-:Y:S05]  /*2e870*/  CALL.REL.NOINC `($_ZN7cutlass13device_kernelIN5flash19enable_sm80_to_sm89INS1_16FlashAttnBwdSm80INS1_25CollectiveMainloopBwdSm80ILi2ELi2EN4cute5tupleIJNS5_1CILi128EEES8_NS7_ILi64EEEEEENS_10bfloat16_tEfNS_4arch4Sm80ELb1ELb0ELb1ELb1ELb0ELb0ELb0ELb0ELi2ELi4ELi4ELi4ELb0EEENS1_24CollectiveEpilogueBwdGQAISA_fSD_Li256ELb1ELb0EEENS1_25SingleTileBwdLPTSchedulerILb1ELi128ELb0EEEEEEEEEvNT_6ParamsE$_ZN4cute3eso3ESOILb1ELb0EJNS_6LayoutINS_5tupleIJNS3_IJNS3_IJNS_1CILi4EEENS4_ILi2EEEEEENS4_ILi1EEEEEES6_EEENS3_IJNS3_IJNS3_IJS8_NS4_ILi32EEEEEENS4_ILi0EEEEEENS4_ILi64EEEEEEEENS_10ViewEngineIPN7cutlass10bfloat16_tEEEEEC2ERKSH_RKSM_) ;  /* 0xfffda85000007944 */ /* 0x022fea0003c3ffff */
[----:B------:R2:W5:Y:S01]  /*2e880*/  LDL.64 R4, [R1+0x758] ;  /* 0x0007580001047983 */ /* 0x0005620000100a00 */
[----:B------:R-:W-:-:S02]  /*2e890*/  MOV R3, R8 ;  /* 0x0000000800037202 */ /* 0x000fc40000000f00 */
[----:B------:R-:W-:Y:S02]  /*2e8a0*/  MOV R6, 0x2e8c0 ;  /* 0x0002e8c000067802 */ /* 0x000fe40000000f00 */
[----:B-12--5:R-:W-:Y:S05]  /*2e8b0*/  CALL.REL.NOINC `($_ZN7cutlass13device_kernelIN5flash19enable_sm80_to_sm89INS1_16FlashAttnBwdSm80INS1_25CollectiveMainloopBwdSm80ILi2ELi2EN4cute5tupleIJNS5_1CILi128EEES8_NS7_ILi64EEEEEENS_10bfloat16_tEfNS_4arch4Sm80ELb1ELb0ELb1ELb1ELb0ELb0ELb0ELb0ELi2ELi4ELi4ELi4ELb0EEENS1_24CollectiveEpilogueBwdGQAISA_fSD_Li256ELb1ELb0EEENS1_25SingleTileBwdLPTSchedulerILb1ELi128ELb0EEEEEEEEEvNT_6ParamsE$_ZZN4cute4takeILi1ELi2ENS_5tupleIJNS1_IJNS_1CILi1EEENS2_ILi0EEEEEEiEEEEEDaRKT1_ENKUlDpRKT_E_clIJiEEEDaSD_) ;  /* 0xfffde01000007944 */ /* 0x026fea0003c3ffff */
[----:B------:R-:W-:Y:S02]  /*2e8c0*/  MOV R66, R23 ;  /* 0x0000001700427202 */ /* 0x000fe40000000f00 */
[----:B------:R-:W-:Y:S02]  /*2e8d0*/  MOV R6, 0x2e8f0 ;  /* 0x0002e8f000067802 */ /* 0x000fe40000000f00 */
[----:B-1---5:R-:W-:Y:S05]  /*2e8e0*/  CALL.REL.NOINC `($_ZN7cutlass13device_kernelIN5flash19enable_sm80_to_sm89INS1_16FlashAttnBwdSm80INS1_25CollectiveMainloopBwdSm80ILi2ELi2EN4cute5tupleIJNS5_1CILi128EEES8_NS7_ILi64EEEEEENS_10bfloat16_tEfNS_4arch4Sm80ELb1ELb0ELb1ELb1ELb0ELb0ELb0ELb0ELi2ELi4ELi4ELi4ELb0EEENS1_24CollectiveEpilogueBwdGQAISA_fSD_Li256ELb1ELb0EEENS1_25SingleTileBwdLPTSchedulerILb1ELi128ELb0EEEEEEEEEvNT_6ParamsE$_ZN4cute3eso3ESOILb1ELb0EJNS_5tupleIJNS_1CILi1EEENS3_ILi0EEEEEENS2_IJiEEEEEC2ERKS6_RKS7_) ;  /* 0xfffda0e000007944 */ /* 0x022fea0003c3ffff */
[----:B-1----:R1:W5:Y:S01]  /*2e8f0*/  LDL R3, [R1+0x758] ;  /* 0x0007580001037983 */ /* 0x0023620000100800 */
[----:B------:R-:W-:Y:S02]  /*2e900*/  MOV R66, R23 ;  /* 0x0000001700427202 */ /* 0x000fe40000000f00 */
[----:B------:R-:W-:Y:S02]  /*2e910*/  MOV R6, 0x2e930 ;  /* 0x0002e93000067802 */ /* 0x000fe40000000f00 */
[----:B-1---5:R-:W-:Y:S05]  /*2e920*/  CALL.REL.NOINC `($_ZN7cutlass13device_kernelIN5flash19enable_sm80_to_sm89INS1_16FlashAttnBwdSm80INS1_25CollectiveMainloopBwdSm80ILi2ELi2EN4cute5tupleIJNS5_1CILi128EEES8_NS7_ILi64EEEEEENS_10bfloat16_tEfNS_4arch4Sm80ELb1ELb0ELb1ELb1ELb0ELb0ELb0ELb0ELi2ELi4ELi4ELi4ELb0EEENS1_24CollectiveEpilogueBwdGQAISA_fSD_Li256ELb1ELb0EEENS1_25SingleTileBwdLPTSchedulerILb1ELi128ELb0EEEEEEEEEvNT_6ParamsE$_ZN4cute5tupleIJNS0_IJNS0_IJNS_1CILi8EEENS1_ILi1EEEEEENS0_IJNS1_ILi2EEEEEEEEENS0_IJNS0_IJS3_NS1_ILi0EEEEEENS0_IJiEEEEEEEEC2ERKS7_RKSB_) ;  /* 0xfffdc1c000007944 */ /* 0x022fea0003c3ffff */
[----:B------:R2:W5:Y:S01]  /*2e930*/  LDL R8, [R1+0x758] ;  /* 0x0007580001087983 */ /* 0x0005620000100800 */
[----:B------:R-:W-:Y:S01]  /*2e940*/  IMAD.MOV.U32 R66, RZ, RZ, R23 ;  /* 0x000000ffff427224 */ /* 0x000fe200078e0017 */
[----:B------:R-:W-:Y:S02]  /*2e950*/  MOV R58, R22 ;  /* 0x00000016003a7202 */ /* 0x000fe40000000f00 */
[----:B------:R2:W-:Y:S01]  /*2e960*/  STL.64 [R1+0x770], R12 ;  /* 0x0007700c01007387 */ /* 0x0005e20000100a00 */
[----:B------:R-:W-:-:S03]  /*2e970*/  MOV R6, 0x2e990 ;  /* 0x0002e99000067802 */ /* 0x000fc60000000f00 */
[----:B-12--5:R-:W-:Y:S05]  /*2e980*/  CALL.REL.NOINC `($_ZN7cutlass13device_kernelIN5flash19enable_sm80_to_sm89INS1_16FlashAttnBwdSm80INS1_25CollectiveMainloopBwdSm80ILi2ELi2EN4cute5tupleIJNS5_1CILi128EEES8_NS7_ILi64EEEEEENS_10bfloat16_tEfNS_4arch4Sm80ELb1ELb0ELb1ELb1ELb0ELb0ELb0ELb0ELi2ELi4ELi4ELi4ELb0EEENS1_24CollectiveEpilogueBwdGQAISA_fSD_Li256ELb1ELb0EEENS1_25SingleTileBwdLPTSchedulerILb1ELi128ELb0EEEEEEEEEvNT_6ParamsE$_ZN4cute3eso3ESOILb0ELb0EJNS_6LayoutINS_5tupleIJNS3_IJNS_1CILi8EEENS4_ILi1EEEEEENS3_IJNS4_ILi2EEEEEEEEENS3_IJNS3_IJS6_NS4_ILi0EEEEEENS3_IJiEEEEEEEENS_10ViewEngineINS_8smem_ptrIPN7cutlass10bfloat16_tEEEEEEEC2ERKSF_RKSM_) ;  /* 0xfffd7dd000007944 */ /* 0x026fea0003c3ffff */
[----:B-1----:R1:W5:Y:S04]  /*2e990*/  LDL R8, [R1+0x758] ;  /* 0x0007580001087983 */ /* 0x0023680000100800 */
[----:B------:R1:W5:Y:S01]  /*2e9a0*/  LDL.64 R16, [R1+0x760] ;  /* 0x0007600001107983 */ /* 0x0003620000100a00 */
[----:B------:R-:W-:-:S02]  /*2e9b0*/  MOV R66, R23 ;  /* 0x0000001700427202 */ /* 0x000fc40000000f00 */
[----:B------:R-:W-:Y:S02]  /*2e9c0*/  MOV R6, 0x2e9e0 ;  /* 0x0002e9e000067802 */ /* 0x000fe40000000f00 */
[----:B-1---5:R-:W-:Y:S05]  /*2e9d0*/  CALL.REL.NOINC `($_ZN7cutlass13device_kernelIN5flash19enable_sm80_to_sm89INS1_16FlashAttnBwdSm80INS1_25CollectiveMainloopBwdSm80ILi2ELi2EN4cute5tupleIJNS5_1CILi128EEES8_NS7_ILi64EEEEEENS_10bfloat16_tEfNS_4arch4Sm80ELb1ELb0ELb1ELb1ELb0ELb0ELb0ELb0ELi2ELi4ELi4ELi4ELb0EEENS1_24CollectiveEpilogueBwdGQAISA_fSD_Li256ELb1ELb0EEENS1_25SingleTileBwdLPTSchedulerILb1ELi128ELb0EEEEEEEEEvNT_6ParamsE$_ZN4cute3eso3ESOILb1ELb0EJNS_6LayoutINS_5tupleIJNS3_IJNS3_IJNS_1CILi4EEENS4_ILi2EEEEEENS4_ILi1EEEEEENS3_IJS6_EEEEEENS3_IJNS3_IJNS3_IJS8_NS4_ILi32EEEEEENS4_ILi0EEEEEENS3_IJNS4_ILi64EEEEEEEEEEENS_10ViewEngineIPN7cutlass10bfloat16_tEEEEEC2ERKSJ_RKSO_) ;  /* 0xfffda6b000007944 */ /* 0x022fea0003c3ffff */
[----:B-1----:R1:W5:Y:S01]  /*2e9e0*/  LDL.64 R2, [R1+0x758] ;  /* 0x0007580001027983 */ /* 0x0023620000100a00 */
[----:B------:R-:W-:Y:S02]  /*2e9f0*/  MOV R66, R23 ;  /* 0x0000001700427202 */ /* 0x000fe40000000f00 */
[----:B------:R-:W-:Y:S02]  /*2ea00*/  MOV R6, 0x2ea20 ;  /* 0x0002ea2000067802 */ /* 0x000fe40000000f00 */
[----:B-1---5:R-:W-:Y:S05]  /*2ea10*/  CALL.REL.NOINC `($_ZN7cutlass13device_kernelIN5flash19enable_sm80_to_sm89INS1_16FlashAttnBwdSm80INS1_25CollectiveMainloopBwdSm80ILi2ELi2EN4cute5tupleIJNS5_1CILi128EEES8_NS7_ILi64EEEEEENS_10bfloat16_tEfNS_4arch4Sm80ELb1ELb0ELb1ELb1ELb0ELb0ELb0ELb0ELi2ELi4ELi4ELi4ELb0EEENS1_24CollectiveEpilogueBwdGQAISA_fSD_Li256ELb1ELb0EEENS1_25SingleTileBwdLPTSchedulerILb1ELi128ELb0EEEEEEEEEvNT_6ParamsE$_ZN4cute3eso3ESOILb1ELb0EJNS_6LayoutINS_5tupleIJNS3_IJNS3_IJNS3_IJNS_1CILi4EEENS4_ILi2EEEEEENS4_ILi1EEEEEES8_EEENS3_IJNS3_IJNS3_IJS8_S8_EEES8_EEES6_EEEEEENS3_IJNS3_IJNS3_IJNS3_IJS8_NS4_ILi32EEEEEENS4_ILi0EEEEEESH_EEENS3_IJNS3_IJNS3_IJSH_SH_EEESH_EEENS4_ILi64EEEEEEEEEEENS_10ViewEngineIPN7cutlass10bfloat16_tEEEEEC2ERKSP_RKSU_) ;  /* 0xfffda56000007944 */ /* 0x022fea0003c3ffff */
[----:B------:R2:W5:Y:S01]  /*2ea20*/  LDL.64 R10, [R1+0x758] ;  /* 0x00075800010a7983 */ /* 0x0005620000100a00 */
[----:B-1----:R-:W-:Y:S01]  /*2ea30*/  IMAD.MOV.U32 R3, RZ, RZ, R8 ;  /* 0x000000ffff037224 */ /* 0x002fe200078e0008 */
[----:B------:R-:W-:Y:S02]  /*2ea40*/  MOV R66, R23 ;  /* 0x0000001700427202 */ /* 0x000fe40000000f00 */
[----:B------:R-:W-:Y:S02]  /*2ea50*/  MOV R4, 0x2ea70 ;  /* 0x0002ea7000047802 */ /* 0x000fe40000000f00 */
[----:B--2--5:R-:W-:Y:S05]  /*2ea60*/  CALL.REL.NOINC `($_ZN7cutlass13device_kernelIN5flash19enable_sm80_to_sm89INS1_16FlashAttnBwdSm80INS1_25CollectiveMainloopBwdSm80ILi2ELi2EN4cute5tupleIJNS5_1CILi128EEES8_NS7_ILi64EEEEEENS_10bfloat16_tEfNS_4arch4Sm80ELb1ELb0ELb1ELb1ELb0ELb0ELb0ELb0ELi2ELi4ELi4ELi4ELb0EEENS1_24CollectiveEpilogueBwdGQAISA_fSD_Li256ELb1ELb0EEENS1_25SingleTileBwdLPTSchedulerILb1ELi128ELb0EEEEEEEEEvNT_6ParamsE$_ZN4cute5tupleIJNS0_IJNS_1CILi2EEEEEENS0_IJiEEEEEC2ERKS3_RKS4_) ;  /* 0xfffdc30000007944 */ /* 0x024fea0003c3ffff */
[----:B-1----:R-:W2:Y:S01]  /*2ea70*/  LDL R3, [R1+0x758] ;  /* 0x0007580001037983 */ /* 0x002ea20000100800 */
[----:B------:R-:W-:Y:S02]  /*2ea80*/  MOV R2, R56 ;  /* 0x0000003800027202 */ /* 0x000fe40000000f00 */
[----:B------:R-:W-:Y:S01]  /*2ea90*/  MOV R12, 0x2eac0 ;  /* 0x0002eac0000c7802 */ /* 0x000fe20000000f00 */
[----:B--2---:R1:W-:Y:S04]  /*2eaa0*/  STL [R14], R3 ;  /* 0x000000030e007387 */ /* 0x0043e80000100800 */
[----:B-1----:R-:W-:Y:S05]  /*2eab0*/  CALL.REL.NOINC `($_ZN7cutlass13device_kernelIN5flash19enable_sm80_to_sm89INS1_16FlashAttnBwdSm80INS1_25CollectiveMainloopBwdSm80ILi2ELi2EN4cute5tupleIJNS5_1CILi128EEES8_NS7_ILi64EEEEEENS_10bfloat16_tEfNS_4arch4Sm80ELb1ELb0ELb1ELb1ELb0ELb0ELb0ELb0ELi2ELi4ELi4ELi4ELb0EEENS1_24CollectiveEpilogueBwdGQAISA_fSD_Li256ELb1ELb0EEENS1_25SingleTileBwdLPTSchedulerILb1ELi128ELb0EEEEEEEEEvNT_6ParamsE$_ZZN4cute14logical_divideINS_5tupleIJNS1_IJNS_1CILi8EEENS2_ILi1EEEEEENS1_IJNS2_ILi2EEEEEEEEENS1_IJNS1_IJS4_NS2_ILi0EEEEEENS1_IJiEEEEEENS1_IJS5_NS_6LayoutIS4_S9_EEEEEEEDaRKNSD_IT_T0_EERKT1_ENKUlRKT_RKT0_E_clINSD_IS7_SB_EESE_EEDaSQ_ST_) ;  /* 0xfffdd94000007944 */ /* 0x002fea0003c3ffff */
[----:B------:R-:W-:Y:S02]  /*2eac0*/  MOV R66, R23 ;  /* 0x0000001700427202 */ /* 0x000fe40000000f00 */
[----:B------:R-:W-:-:S02]  /*2ead0*/  MOV R4, 0x2eaf0 ;  /* 0x0002eaf000047802 */ /* 0x000fc40000000f00 */
[----:B-1---5:R-:W-:Y:S05]  /*2eae0*/  CALL.REL.NOINC `($_ZN7cutlass13device_kernelIN5flash19enable_sm80_to_sm89INS1_16FlashAttnBwdSm80INS1_25CollectiveMainloopBwdSm80ILi2ELi2EN4cute5tupleIJNS5_1CILi128EEES8_NS7_ILi64EEEEEENS_10bfloat16_tEfNS_4arch4Sm80ELb1ELb0ELb1ELb1ELb0ELb0ELb0ELb0ELi2ELi4ELi4ELi4ELb0EEENS1_24CollectiveEpilogueBwdGQAISA_fSD_Li256ELb1ELb0EEENS1_25SingleTileBwdLPTSchedulerILb1ELi128ELb0EEEEEEEEEvNT_6ParamsE$_ZN4cute3eso3ESOILb1ELb0EJNS_5tupleIJNS2_IJNS_1CILi1EEENS3_ILi0EEEEEENS2_IJS5_S5_EEEEEENS2_IJS5_iEEEEEC2ERKS8_RKS9_) ;  /* 0xfffd9a1000007944 */ /* 0x022fea0003c3ffff */
[----:B-1----:R1:W5:Y:S01]  /*2eaf0*/  LDL R3, [R1+0x758] ;  /* 0x0007580001037983 */ /* 0x0023620000100800 */
[----:B------:R-:W-:-:S02]  /*2eb00*/  MOV R66, R23 ;  /* 0x0000001700427202 */ /* 0x000fc40000000f00 */
[----:B------:R-:W-:Y:S02]  /*2eb10*/  MOV R4, 0x2eb30 ;  /* 0x0002eb3000047802 */ /* 0x000fe40000000f00 */
[----:B-1---5:R-:W-:Y:S05]  /*2eb20*/  CALL.REL.NOINC `($_ZN7cutlass13device_kernelIN5flash19enable_sm80_to_sm89INS1_16FlashAttnBwdSm80INS1_25CollectiveMainloopBwdSm80ILi2ELi2EN4cute5tupleIJNS5_1CILi128EEES8_NS7_ILi64EEEEEENS_10bfloat16_tEfNS_4arch4Sm80ELb1ELb0ELb1ELb1ELb0ELb0ELb0ELb0ELi2ELi4ELi4ELi4ELb0EEENS1_24CollectiveEpilogueBwdGQAISA_fSD_Li256ELb1ELb0EEENS1_25SingleTileBwdLPTSchedulerILb1ELi128ELb0EEEEEEEEEvNT_6ParamsE$_ZN4cute5tupleIJNS0_IJNS0_IJNS0_IJNS_1CILi8EEENS1_ILi1EEEEEENS0_IJS3_S3_EEEEEENS0_IJS3_NS1_ILi2EEEEEEEEENS0_IJNS0_IJNS0_IJS3_NS1_ILi0EEEEEENS0_IJSA_SA_EEEEEENS0_IJSA_iEEEEEEEEC2ERKS9_RKSF_) ;  /* 0xfffdbd9000007944 */ /* 0x022fea0003c3ffff */
[----:B-1----:R1:W5:Y:S01]  /*2eb30*/  LDL R3, [R1+0x758] ;  /* 0x0007580001037983 */ /* 0x0023620000100800 */
[----:B------:R-:W-:Y:S02]  /*2eb40*/  MOV R66, R23 ;  /* 0x0000001700427202 */ /* 0x000fe40000000f00 */
[----:B------:R-:W-:Y:S02]  /*2eb50*/  MOV R4, 0x2eb70 ;  /* 0x0002eb7000047802 */ /* 0x000fe40000000f00 */
[----:B-1---5:R-:W-:Y:S05]  /*2eb60*/  CALL.REL.NOINC `($_ZN7cutlass13device_kernelIN5flash19enable_sm80_to_sm89INS1_16FlashAttnBwdSm80INS1_25CollectiveMainloopBwdSm80ILi2ELi2EN4cute5tupleIJNS5_1CILi128EEES8_NS7_ILi64EEEEEENS_10bfloat16_tEfNS_4arch4Sm80ELb1ELb0ELb1ELb1ELb0ELb0ELb0ELb0ELi2ELi4ELi4ELi4ELb0EEENS1_24CollectiveEpilogueBwdGQAISA_fSD_Li256ELb1ELb0EEENS1_25SingleTileBwdLPTSchedulerILb1ELi128ELb0EEEEEEEEEvNT_6ParamsE$_ZN4cute3eso3ESOILb1ELb0EJNS_5tupleIJNS2_IJNS_1CILi1EEENS3_ILi0EEEEEENS2_IJS5_S5_EEEEEENS2_IJS5_iEEEEEC2ERKS8_RKS9_) ;  /* 0xfffd999000007944 */ /* 0x022fea0003c3ffff */
[----:B-1----:R1:W5:Y:S01]  /*2eb70*/  LDL R3, [R1+0x758] ;  /* 0x0007580001037983 */ /* 0x0023620000100800 */
[----:B------:R-:W-:Y:S02]  /*2eb80*/  MOV R66, R23 ;  /* 0x0000001700427202 */ /* 0x000fe40000000f00 */
[----:B------:R-:W-:Y:S02]  /*2eb90*/  MOV R4, 0x2ebb0 ;  /* 0x0002ebb000047802 */ /* 0x000fe40000000f00 */
[----:B-1---5:R-:W-:Y:S05]  /*2eba0*/  CALL.REL.NOINC `($_ZN7cutlass13device_kernelIN5flash19enable_sm80_to_sm89INS1_16FlashAttnBwdSm80INS1_25CollectiveMainloopBwdSm80ILi2ELi2EN4cute5tupleIJNS5_1CILi128EEES8_NS7_ILi64EEEEEENS_10bfloat16_tEfNS_4arch4Sm80ELb1ELb0ELb1ELb1ELb0ELb0ELb0ELb0ELi2ELi4ELi4ELi4ELb0EEENS1_24CollectiveEpilogueBwdGQAISA_fSD_Li256ELb1ELb0EEENS1_25SingleTileBwdLPTSchedulerILb1ELi128ELb0EEEEEEEEEvNT_6ParamsE$_ZN4cute3eso3ESOILb1ELb0EJNS_5tupleIJNS_1CILi0EEES4_EEEiEEC2ERKS5_RKi) ;  /* 0xfffd9d4000007944 */ /* 0x022fea0003c3ffff */
[----:B-1----:R1:W5:Y:S01]  /*2ebb0*/  LDL R3, [R1+0x758] ;  /* 0x0007580001037983 */ /* 0x0023620000100800 */
[----:B------:R-:W-:Y:S02]  /*2ebc0*/  MOV R66, R23 ;  /* 0x0000001700427202 */ /* 0x000fe40000000f00 */
[----:B------:R-:W-:Y:S02]  /*2ebd0*/  MOV R4, 0x2ebf0 ;  /* 0x0002ebf000047802 */ /* 0x000fe40000000f00 */
[----:B-1---5:R-:W-:Y:S05]  /*2ebe0*/  CALL.REL.NOINC `($_ZN7cutlass13device_kernelIN5flash19enable_sm80_to_sm89INS1_16FlashAttnBwdSm80INS1_25CollectiveMainloopBwdSm80ILi2ELi2EN4cute5tupleIJNS5_1CILi128EEES8_NS7_ILi64EEEEEENS_10bfloat16_tEfNS_4arch4Sm80ELb1ELb0ELb1ELb1ELb0ELb0ELb0ELb0ELi2ELi4ELi4ELi4ELb0EEENS1_24CollectiveEpilogueBwdGQAISA_fSD_Li256ELb1ELb0EEENS1_25SingleTileBwdLPTSchedulerILb1ELi128ELb0EEEEEEEEEvNT_6ParamsE$_ZN4cute3eso3ESOILb1ELb0EJNS_5tupleIJNS2_IJNS_1CILi1EEENS3_ILi0EEEEEES5_EEENS2_IJNS2_IJS5_S5_EEEiEEEEEC2ERKS7_RKS9_) ;  /* 0xfffd995000007944 */ /* 0x022fea0003c3ffff */
[----:B-1----:R1:W5:Y:S01]  /*2ebf0*/  LDL R3, [R1+0x758] ;  /* 0x0007580001037983 */ /* 0x0023620000100800 */
[----:B------:R-:W-:-:S02]  /*2ec00*/  MOV R66, R23 ;  /* 0x0000001700427202 */ /* 0x000fc40000000f00 */
[----:B------:R-:W-:Y:S02]  /*2ec10*/  MOV R4, 0x2ec30 ;  /* 0x0002ec3000047802 */ /* 0x000fe40000000f00 */
[----:B-1---5:R-:W-:Y:S05]  /*2ec20*/  CALL.REL.NOINC `($_ZN7cutlass13device_kernelIN5flash19enable_sm80_to_sm89INS1_16FlashAttnBwdSm80INS1_25CollectiveMainloopBwdSm80ILi2ELi2EN4cute5tupleIJNS5_1CILi128EEES8_NS7_ILi64EEEEEENS_10bfloat16_tEfNS_4arch4Sm80ELb1ELb0ELb1ELb1ELb0ELb0ELb0ELb0ELi2ELi4ELi4ELi4ELb0EEENS1_24CollectiveEpilogueBwdGQAISA_fSD_Li256ELb1ELb0EEENS1_25SingleTileBwdLPTSchedulerILb1ELi128ELb0EEEEEEEEEvNT_6ParamsE$_ZN4cute5tupleIJNS0_IJNS0_IJNS0_IJNS_1CILi8EEENS1_ILi1EEEEEES3_EEENS0_IJNS0_IJS3_S3_EEENS1_ILi2EEEEEEEEENS0_IJNS0_IJNS0_IJS3_NS1_ILi0EEEEEESA_EEENS0_IJNS0_IJSA_SA_EEEiEEEEEEEEC2ERKS9_RKSF_) ;  /* 0xfffdbcd000007944 */ /* 0x022fea0003c3ffff */
[----:B------:R2:W5:Y:S01]  /*2ec30*/  LDL R6, [R1+0x758] ;  /* 0x0007580001067983 */ /* 0x0005620000100800 */
[----:B------:R-:W-:Y:S01]  /*2ec40*/  IMAD.MOV.U32 R66, RZ, RZ, R23 ;  /* 0x000000ffff427224 */ /* 0x000fe200078e0017 */
[----:B------:R-:W-:Y:S02]  /*2ec50*/  MOV R58, R22 ;  /* 0x00000016003a7202 */ /* 0x000fe40000000f00 */
[----:B------:R2:W-:Y:S01]  /*2ec60*/  STL.64 [R1+0x770], R16 ;  /* 0x0007701001007387 */ /* 0x0005e20000100a00 */
[----:B------:R-:W-:-:S03]  /*2ec70*/  MOV R4, 0x2ec90 ;  /* 0x0002ec9000047802 */ /* 0x000fc60000000f00 */
[----:B-12--5:R-:W-:Y:S05]  /*2ec80*/  CALL.REL.NOINC `($_ZN7cutlass13device_kernelIN5flash19enable_sm80_to_sm89INS1_16FlashAttnBwdSm80INS1_25CollectiveMainloopBwdSm80ILi2ELi2EN4cute5tupleIJNS5_1CILi128EEES8_NS7_ILi64EEEEEENS_10bfloat16_tEfNS_4arch4Sm80ELb1ELb0ELb1ELb1ELb0ELb0ELb0ELb0ELi2ELi4ELi4ELi4ELb0EEENS1_24CollectiveEpilogueBwdGQAISA_fSD_Li256ELb1ELb0EEENS1_25SingleTileBwdLPTSchedulerILb1ELi128ELb0EEEEEEEEEvNT_6ParamsE$_ZN4cute3eso3ESOILb0ELb0EJNS_6LayoutINS_5tupleIJNS3_IJNS3_IJNS_1CILi8EEENS4_ILi1EEEEEES6_EEENS3_IJNS3_IJS6_S6_EEENS4_ILi2EEEEEEEEENS3_IJNS3_IJNS3_IJS6_NS4_ILi0EEEEEESD_EEENS3_IJNS3_IJSD_SD_EEEiEEEEEEEENS_10ViewEngineINS_8smem_ptrIPN7cutlass10bfloat16_tEEEEEEEC2ERKSJ_RKSQ_) ;  /* 0xfffd753000007944 */ /* 0x026fea0003c3ffff */
[----:B-1----:R1:W5:Y:S04]  /*2ec90*/  LDL R8, [R1+0x758] ;  /* 0x0007580001087983 */ /* 0x0023680000100800 */
[----:B------:R1:W5:Y:S01]  /*2eca0*/  LDL.64 R4, [R1+0x760] ;  /* 0x0007600001047983 */ /* 0x0003620000100a00 */
[----:B------:R-:W-:-:S02]  /*2ecb0*/  MOV R66, R23 ;  /* 0x0000001700427202 */ /* 0x000fc40000000f00 */
[----:B------:R-:W-:Y:S02]  /*2ecc0*/  MOV R6, 0x2ece0 ;  /* 0x0002ece000067802 */ /* 0x000fe40000000f00 */
[----:B-1---5:R-:W-:Y:S05]  /*2ecd0*/  CALL.REL.NOINC `($_ZN7cutlass13device_kernelIN5flash19enable_sm80_to_sm89INS1_16FlashAttnBwdSm80INS1_25CollectiveMainloopBwdSm80ILi2ELi2EN4cute5tupleIJNS5_1CILi128EEES8_NS7_ILi64EEEEEENS_10bfloat16_tEfNS_4arch4Sm80ELb1ELb0ELb1ELb1ELb0ELb0ELb0ELb0ELi2ELi4ELi4ELi4ELb0EEENS1_24CollectiveEpilogueBwdGQAISA_fSD_Li256ELb1ELb0EEENS1_25SingleTileBwdLPTSchedulerILb1ELi128ELb0EEEEEEEEEvNT_6ParamsE$_ZN4cute3eso3ESOILb1ELb0EJNS_6LayoutINS_5tupleIJNS3_IJNS3_IJNS_1CILi4EEENS4_ILi2EEEEEENS4_ILi1EEEEEES6_EEENS3_IJNS3_IJNS3_IJS8_NS4_ILi32EEEEEENS4_ILi0EEEEEENS4_ILi64EEEEEEEENS_10ViewEngineIPN7cutlass10bfloat16_tEEEEEC2ERKSH_RKSM_) ;  /* 0xfffda3f000007944 */ /* 0x022fea0003c3ffff */
[----:B------:R2:W5:Y:S01]  /*2ece0*/  LDL.64 R14, [R1+0x758] ;  /* 0x00075800010e7983 */ /* 0x0005620000100a00 */
[----:B------:R-:W-:Y:S02]  /*2ecf0*/  MOV R3, R8 ;  /* 0x0000000800037202 */ /* 0x000fe40000000f00 */
[----:B------:R-:W-:Y:S02]  /*2ed00*/  MOV R6, 0x2ed20 ;  /* 0x0002ed2000067802 */ /* 0x000fe40000000f00 */
[----:B-12--5:R-:W-:Y:S05]  /*2ed10*/  CALL.REL.NOINC `($_ZN7cutlass13device_kernelIN5flash19enable_sm80_to_sm89INS1_16FlashAttnBwdSm80INS1_25CollectiveMainloopBwdSm80ILi2ELi2EN4cute5tupleIJNS5_1CILi128EEES8_NS7_ILi64EEEEEENS_10bfloat16_tEfNS_4arch4Sm80ELb1ELb0ELb1ELb1ELb0ELb0ELb0ELb0ELi2ELi4ELi4ELi4ELb0EEENS1_24CollectiveEpilogueBwdGQAISA_fSD_Li256ELb1ELb0EEENS1_25SingleTileBwdLPTSchedulerILb1ELi128ELb0EEEEEEEEEvNT_6ParamsE$_ZZN4cute5sliceINS_5tupleIJNS1_IJNS_10UnderscoreENS_1CILi0EEEEEENS1_IJS4_S2_EEEEEENS1_IJNS1_IJNS1_IJNS3_ILi1EEES4_EEES4_EEENS1_IJNS1_IJS4_S4_EEEiEEEEEEEEDaRKT_RKT0_ENKUlRKT_RKT0_E_clIS6_SC_EEDaSM_SP_) ;  /* 0xfffddde000007944 */ /* 0x026fea0003c3ffff */
[----:B------:R-:W-:Y:S02]  /*2ed20*/  MOV R8, 0x2ed40 ;  /* 0x0002ed4000087802 */ /* 0x000fe40000000f00 */
[----:B-1----:R-:W-:Y:S05]  /*2ed30*/  CALL.REL.NOINC `($_ZN7cutlass13device_kernelIN5flash19enable_sm80_to_sm89INS1_16FlashAttnBwdSm80INS1_25CollectiveMainloopBwdSm80ILi2ELi2EN4cute5tupleIJNS5_1CILi128EEES8_NS7_ILi64EEEEEENS_10bfloat16_tEfNS_4arch4Sm80ELb1ELb0ELb1ELb1ELb0ELb0ELb0ELb0ELi2ELi4ELi4ELi4ELb0EEENS1_24CollectiveEpilogueBwdGQAISA_fSD_Li256ELb1ELb0EEENS1_25SingleTileBwdLPTSchedulerILb1ELi128ELb0EEEEEEEEEvNT_6ParamsE$_ZZN4cute12filter_tupleINS_5tupleIJNS1_IJNS_10UnderscoreENS_1CILi0EEEEEENS1_IJS4_S2_EEEEEENS1_IJNS1_IJNS1_IJNS3_ILi1EEES4_EEES4_EEENS1_IJNS1_IJS4_S4_EEEiEEEEEEZNS_5sliceIS7_SD_EEDaRKT_RKT0_EUlRKT_RKT0_E_EEDaSH_SK_OT1_ENKUlDpSN_E_clIJNS1_IJS9_EEENS1_IJiEEEEEEDaSU_) ;  /* 0xfffdc7a000007944 */ /* 0x002fea0003c3ffff */
[----:B------:R-:W-:Y:S02]  /*2ed40*/  MOV R66, R23 ;  /* 0x0000001700427202 */ /* 0x000fe40000000f00 */
[----:B------:R-:W-:Y:S02]  /*2ed50*/  MOV R6, 0x2ed70 ;  /* 0x0002ed7000067802 */ /* 0x000fe40000000f00 */
[----:B-1---5:R-:W-:Y:S05]  /*2ed60*/  CALL.REL.NOINC `($_ZN7cutlass13device_kernelIN5flash19enable_sm80_to_sm89INS1_16FlashAttnBwdSm80INS1_25CollectiveMainloopBwdSm80ILi2ELi2EN4cute5tupleIJNS5_1CILi128EEES8_NS7_ILi64EEEEEENS_10bfloat16_tEfNS_4arch4Sm80ELb1ELb0ELb1ELb1ELb0ELb0ELb0ELb0ELi2ELi4ELi4ELi4ELb0EEENS1_24CollectiveEpilogueBwdGQAISA_fSD_Li256ELb1ELb0EEENS1_25SingleTileBwdLPTSchedulerILb1ELi128ELb0EEEEEEEEEvNT_6ParamsE$_ZN4cute5tupleIJNS0_IJNS0_IJNS_1CILi8EEENS1_ILi1EEEEEENS1_ILi2EEEEEENS0_IJNS0_IJS3_NS1_ILi0EEEEEEiEEEEEC2ERKS6_RKS9_) ;  /* 0xfffdbdc000007944 */ /* 0x022fea0003c3ffff */
[----:B-1----:R1:W5:Y:S01]  /*2ed70*/  LDL R3, [R1+0x758] ;  /* 0x0007580001037983 */ /* 0x0023620000100800 */
[----:B------:R-:W-:Y:S02]  /*2ed80*/  MOV R66, R23 ;  /* 0x0000001700427202 */ /* 0x000fe40000000f00 */
[----:B------:R-:W-:Y:S02]  /*2ed90*/  MOV R6, 0x2edb0 ;  /* 0x0002edb000067802 */ /* 0x000fe40000000f00 */
[----:B-1---5:R-:W-:Y:S05]  /*2eda0*/  CALL.REL.NOINC `($_ZN7cutlass13device_kernelIN5flash19enable_sm80_to_sm89INS1_16FlashAttnBwdSm80INS1_25CollectiveMainloopBwdSm80ILi2ELi2EN4cute5tupleIJNS5_1CILi128EEES8_NS7_ILi64EEEEEENS_10bfloat16_tEfNS_4arch4Sm80ELb1ELb0ELb1ELb1ELb0ELb0ELb0ELb0ELi2ELi4ELi4ELi4ELb0EEENS1_24CollectiveEpilogueBwdGQAISA_fSD_Li256ELb1ELb0EEENS1_25SingleTileBwdLPTSchedulerILb1ELi128ELb0EEEEEEEEEvNT_6ParamsE$_ZN4cute3eso3ESOILb0ELb1EJNS_6LayoutINS_5tupleIJNS3_IJNS_1CILi8EEENS4_ILi1EEEEEENS4_ILi2EEEEEENS3_IJNS3_IJS6_NS4_ILi0EEEEEEiEEEEESA_EEC2ERKSD_RKSA_) ;  /* 0xfffd866000007944 */ /* 0x022fea0003c3ffff */
[----:B------:R2:W5:Y:S01]  /*2edb0*/  LDL R7, [R1+0x758] ;  /* 0x0007580001077983 */ /* 0x0005620000100800 */
[----:B-1----:R-:W-:Y:S01]  /*2edc0*/  IMAD.MOV.U32 R2, RZ, RZ, R4 ;  /* 0x000000ffff027224 */ /* 0x002fe200078e0004 */
[----:B------:R-:W-:Y:S01]  /*2edd0*/  MOV R3, R5 ;  /* 0x0000000500037202 */ /* 0x000fe20000000f00 */
[----:B------:R-:W-:Y:S01]  /*2ede0*/  IMAD.MOV.U32 R9, RZ, RZ, R23 ;  /* 0x000000ffff097224 */ /* 0x000fe200078e0017 */
[----:B------:R-:W-:-:S02]  /*2edf0*/  MOV R8, 0x2ee10 ;  /* 0x0002ee1000087802 */ /* 0x000fc40000000f00 */
        /* <DEDUP_REMOVED lines=8> */
[----:B------:R2:W5:Y:S04]  /*2ee80*/  LDL R16, [R1+0x758] ;  /* 0x0007580001107983 */ /* 0x0005680000100800 */
[----:B------:R2:W5:Y:S01]  /*2ee90*/  LDL.64 R58, [R1+0x760] ;  /* 0x00076000013a7983 */ /* 0x0005620000100a00 */
[----:B------:R-:W-:Y:S01]  /*2eea0*/  IMAD.MOV.U32 R2, RZ, RZ, R23 ;  /* 0x000000ffff027224 */ /* 0x000fe200078e0017 */
[----:B-1----:R-:W-:-:S02]  /*2eeb0*/  MOV R3, RZ ;  /* 0x000000ff00037202 */ /* 0x002fc40000000f00 */
[----:B------:R-:W-:Y:S02]  /*2eec0*/  MOV R10, 0x2eee0 ;  /* 0x0002eee0000a7802 */ /* 0x000fe40000000f00 */
[----:B--2--5:R-:W-:Y:S05]  /*2eed0*/  CALL.REL.NOINC `($_ZN7cutlass13device_kernelIN5flash19enable_sm80_to_sm89INS1_16FlashAttnBwdSm80INS1_25CollectiveMainloopBwdSm80ILi2ELi2EN4cute5tupleIJNS5_1CILi128EEES8_NS7_ILi64EEEEEENS_10bfloat16_tEfNS_4arch4Sm80ELb1ELb0ELb1ELb1ELb0ELb0ELb0ELb0ELi2ELi4ELi4ELi4ELb0EEENS1_24CollectiveEpilogueBwdGQAISA_fSD_Li256ELb1ELb0EEENS1_25SingleTileBwdLPTSchedulerILb1ELi128ELb0EEEEEEEEEvNT_6ParamsE$_ZN4cute3eso3ESOILb1ELb0EJNS_10UnderscoreEiEEC2ERKS2_RKi) ;  /* 0xfffd884000007944 */ /* 0x024fea0003c3ffff */
[----:B-1----:R-:W2:Y:S01]  /*2eee0*/  LDL R3, [R1+0x758] ;  /* 0x0007580001037983 */ /* 0x002ea20000100800 */
[----:B------:R-:W-:Y:S02]  /*2eef0*/  MOV R2, R23 ;  /* 0x0000001700027202 */ /* 0x000fe40000000f00 */
[----:B------:R-:W-:Y:S01]  /*2ef00*/  MOV R6, 0x2ef30 ;  /* 0x0002ef3000067802 */ /* 0x000fe20000000f00 */
[----:B--2---:R-:W-:Y:S02]  /*2ef10*/  IMAD R3, R16, R3, RZ ;  /* 0x0000000310037224 */ /* 0x004fe400078e02ff */
        /* <DEDUP_REMOVED lines=19> */
[----:B------:R-:W-:Y:S05]  /*2f050*/  CALL.REL.NOINC `($_ZN7cutlass13device_kernelIN5flash19enable_sm80_to_sm89INS1_16FlashAttnBwdSm80INS1_25CollectiveMainloopBwdSm80ILi2ELi2EN4cute5tupleIJNS5_1CILi128EEES8_NS7_ILi64EEEEEENS_10bfloat16_tEfNS_4arch4Sm80ELb1ELb0ELb1ELb1ELb0ELb0ELb0ELb0ELi2ELi4ELi4ELi4ELb0EEENS1_24CollectiveEpilogueBwdGQAISA_fSD_Li256ELb1ELb0EEENS1_25SingleTileBwdLPTSchedulerILb1ELi128ELb0EEEEEEEEEvNT_6ParamsE$_ZN4cute3eso3ESOILb1ELb0EJNS_6LayoutINS_5tupleIJNS3_IJNS3_IJNS_1CILi4EEENS4_ILi2EEEEEENS4_ILi1EEEEEEEEENS3_IJNS3_IJNS3_IJS8_NS4_ILi32EEEEEENS4_ILi0EEEEEEEEEEEiEEC2ERKSG_RKi) ;  /* 0xfffd9ff000007944 */ /* 0x000fea0003c3ffff */
[----:B-1----:R-:W2:Y:S01]  /*2f060*/  LDL R3, [R1+0x758] ;  /* 0x0007580001037983 */ /* 0x002ea20000100800 */
[----:B------:R-:W-:Y:S02]  /*2f070*/  MOV R66, R23 ;  /* 0x0000001700427202 */ /* 0x000fe40000000f00 */
[----:B------:R-:W-:Y:S01]  /*2f080*/  MOV R6, 0x2f0c0 ;  /* 0x0002f0c000067802 */ /* 0x000fe20000000f00 */
[----:B--2---:R-:W-:-:S05]  /*2f090*/  IMAD.WIDE R2, R3, 0x2, R14 ;  /* 0x0000000203027825 */ /* 0x004fca00078e020e */
[----:B------:R-:W-:Y:S02]  /*2f0a0*/  MOV R8, R2 ;  /* 0x0000000200087202 */ /* 0x000fe40000000f00 */
[----:B------:R-:W-:Y:S05]  /*2f0b0*/  CALL.REL.NOINC `($_ZN7cutlass13device_kernelIN5flash19enable_sm80_to_sm89INS1_16FlashAttnBwdSm80INS1_25CollectiveMainloopBwdSm80ILi2ELi2EN4cute5tupleIJNS5_1CILi128EEES8_NS7_ILi64EEEEEENS_10bfloat16_tEfNS_4arch4Sm80ELb1ELb0ELb1ELb1ELb0ELb0ELb0ELb0ELi2ELi4ELi4ELi4ELb0EEENS1_24CollectiveEpilogueBwdGQAISA_fSD_Li256ELb1ELb0EEENS1_25SingleTileBwdLPTSchedulerILb1ELi128ELb0EEEEEEEEEvNT_6ParamsE$_ZN4cute3eso3ESOILb1ELb0EJNS_6LayoutINS_5tupleIJNS3_IJNS3_IJNS_1CILi4EEENS4_ILi2EEEEEENS4_ILi1EEEEEEEEENS3_IJNS3_IJNS3_IJS8_NS4_ILi32EEEEEENS4_ILi0EEEEEEEEEEENS_10ViewEngineIPN7cutlass10bfloat16_tEEEEEC2ERKSG_RKSL_) ;  /* 0xfffd9f4000007944 */ /* 0x000fea0003c3ffff */
        /* <DEDUP_REMOVED lines=17> */
[----:B--2--5:R-:W-:Y:S05]  /*2f1d0*/  CALL.REL.NOINC `($_ZN7cutlass13device_kernelIN5flash19enable_sm80_to_sm89INS1_16FlashAttnBwdSm80INS1_25CollectiveMainloopBwdSm80ILi2ELi2EN4cute5tupleIJNS5_1CILi128EEES8_NS7_ILi64EEEEEENS_10bfloat16_tEfNS_4arch4Sm80ELb1ELb0ELb1ELb1ELb0ELb0ELb0ELb0ELi2ELi4ELi4ELi4ELb0EEENS1_24CollectiveEpilogueBwdGQAISA_fSD_Li256ELb1ELb0EEENS1_25SingleTileBwdLPTSchedulerILb1ELi128ELb0EEEEEEEEEvNT_6ParamsE$_ZN4cute3eso3ESOILb1ELb0EJNS_6LayoutINS_5tupleIJNS3_IJNS3_IJNS_1CILi2EEES5_EEENS4_ILi1EEEEEEEEENS3_IJNS3_IJNS3_IJS7_NS4_ILi16EEEEEENS4_ILi0EEEEEEEEEEENS_10ViewEngineIPjEEEEC2ERKSF_RKSI_) ;  /* 0xfffd9de000007944 */ /* 0x024fea0003c3ffff */
        /* <DEDUP_REMOVED lines=15> */
[----:B------:R-:W-:-:S02]  /*2f2d0*/  MOV R2, R23 ;  /* 0x0000001700027202 */ /* 0x000fc40000000f00 */
        /* <DEDUP_REMOVED lines=14> */
[----:B------:R-:W-:-:S02]  /*2f3c0*/  MOV R3, 0x1 ;  /* 0x0000000100037802 */ /* 0x000fc40000000f00 */
        /* <DEDUP_REMOVED lines=46> */
[----:B------:R-:W-:-:S02]  /*2f6b0*/  MOV R4, 0x2f6e0 ;  /* 0x0002f6e000047802 */ /* 0x000fc40000000f00 */
[----:B--2---:R-:W-:Y:S02]  /*2f6c0*/  SHF.L.U32 R3, R3, 0xa, RZ ;  /* 0x0000000a03037819 */ /* 0x004fe400000006ff */
[----:B------:R-:W-:Y:S05]  /*2f6d0*/  CALL.REL.NOINC `($_ZN7cutlass13device_kernelIN5flash19enable_sm80_to_sm89INS1_16FlashAttnBwdSm80INS1_25CollectiveMainloopBwdSm80ILi2ELi2EN4cute5tupleIJNS5_1CILi128EEES8_NS7_ILi64EEEEEENS_10bfloat16_tEfNS_4arch4Sm80ELb1ELb0ELb1ELb1ELb0ELb0ELb0ELb0ELi2ELi4ELi4ELi4ELb0EEENS1_24CollectiveEpilogueBwdGQAISA_fSD_Li256ELb1ELb0EEENS1_25SingleTileBwdLPTSchedulerILb1ELi128ELb0EEEEEEEEEvNT_6ParamsE$_ZN4cute3eso3ESOILb1ELb0EJNS_6LayoutINS_5tupleIJNS3_IJNS_1CILi8EEENS4_ILi1EEEEEENS4_ILi2EEEEEENS3_IJNS3_IJS6_NS4_ILi0EEEEEENS4_ILi8192EEEEEEEEiEEC2ERKSE_RKi) ;  /* 0xfffdacb000007944 */ /* 0x000fea0003c3ffff */
[----:B------:R-:W-:Y:S01]  /*2f6e0*/  ULDC.64 UR4, c[0x0][0x118] ;  /* 0x0000460000047ab9 */ /* 0x000fe20000000a00 */
[----:B-1----:R-:W2:Y:S04]  /*2f6f0*/  LDL R2, [R1+0x758] ;  /* 0x0007580001027983 */ /* 0x002ea80000100800 */
[----:B------:R-:W2:Y:S01]  /*2f700*/  LD.E.64 R4, [R52.64] ;  /* 0x0000000434047980 */ /* 0x000ea2000c101b00 */
[----:B------:R-:W-:Y:S02]  /*2f710*/  MOV R9, R23 ;  /* 0x0000001700097202 */ /* 0x000fe40000000f00 */
[----:B------:R-:W-:Y:S01]  /*2f720*/  MOV R8, 0x2f750 ;  /* 0x0002f75000087802 */ /* 0x000fe20000000f00 */
[----:B--2---:R-:W-:-:S04]  /*2f730*/  IMAD.WIDE R2, R2, 0x2, R4 ;  /* 0x0000000202027825 */ /* 0x004fc800078e0204 */
[----:B------:R-:W-:Y:S05]  /*2f740*/  CALL.REL.NOINC `($_ZN7cutlass13device_kernelIN5flash19enable_sm80_to_sm89INS1_16FlashAttnBwdSm80INS1_25CollectiveMainloopBwdSm80ILi2ELi2EN4cute5tupleIJNS5_1CILi128EEES8_NS7_ILi64EEEEEENS_10bfloat16_tEfNS_4arch4Sm80ELb1ELb0ELb1ELb1ELb0ELb0ELb0ELb0ELi2ELi4ELi4ELi4ELb0EEENS1_24CollectiveEpilogueBwdGQAISA_fSD_Li256ELb1ELb0EEENS1_25SingleTileBwdLPTSchedulerILb1ELi128ELb0EEEEEEEEEvNT_6ParamsE$_ZN4cute8smem_ptrIPN7cutlass10bfloat16_tEECI1NS_12iter_adaptorIS3_S4_EEES3_) ;  /* 0xfffdbbb000007944 */ /* 0x000fea0003c3ffff */
[----:B-1----:R1:W5:Y:S01]  /*2f750*/  LDL.64 R2, [R1+0x758] ;  /* 0x0007580001027983 */ /* 0x0023620000100a00 */
[----:B------:R-:W-:-:S03]  /*2f760*/  MOV R6, 0x2f780 ;  /* 0x0002f78000067802 */ /* 0x000fc60000000f00 */
[----:B-1---5:R-:W-:Y:S05]  /*2f770*/  CALL.REL.NOINC `($_ZN7cutlass13device_kernelIN5flash19enable_sm80_to_sm89INS1_16FlashAttnBwdSm80INS1_25CollectiveMainloopBwdSm80ILi2ELi2EN4cute5tupleIJNS5_1CILi128EEES8_NS7_ILi64EEEEEENS_10bfloat16_tEfNS_4arch4Sm80ELb1ELb0ELb1ELb1ELb0ELb0ELb0ELb0ELi2ELi4ELi4ELi4ELb0EEENS1_24CollectiveEpilogueBwdGQAISA_fSD_Li256ELb1ELb0EEENS1_25SingleTileBwdLPTSchedulerILb1ELi128ELb0EEEEEEEEEvNT_6ParamsE$_ZN4cute3eso3ESOILb1ELb0EJNS_6LayoutINS_5tupleIJNS3_IJNS_1CILi8EEENS4_ILi1EEEEEENS4_ILi2EEEEEENS3_IJNS3_IJS6_NS4_ILi0EEEEEENS4_ILi8192EEEEEEEENS_10ViewEngineINS_8smem_ptrIPN7cutlass10bfloat16_tEEEEEEEC2ERKSE_RKSL_) ;  /* 0xfffdabd000007944 */ /* 0x022fea0003c3ffff */
        /* <DEDUP_REMOVED lines=8> */
[----:B------:R-:W-:Y:S05]  /*2f800*/  CALL.REL.NOINC `($_ZN7cutlass13device_kernelIN5flash19enable_sm80_to_sm89INS1_16FlashAttnBwdSm80INS1_25CollectiveMainloopBwdSm80ILi2ELi2EN4cute5tupleIJNS5_1CILi128EEES8_NS7_ILi64EEEEEENS_10bfloat16_tEfNS_4arch4Sm80ELb1ELb0ELb1ELb1ELb0ELb0ELb0ELb0ELi2ELi4ELi4ELi4ELb0EEENS1_24CollectiveEpilogueBwdGQAISA_fSD_Li256ELb1ELb0EEENS1_25SingleTileBwdLPTSchedulerILb1ELi128ELb0EEEEEEEEEvNT_6ParamsE$_ZN4cute3eso3ESOILb1ELb0EJNS_6LayoutINS_5tupleIJNS3_IJNS_1CILi8EEENS4_ILi1EEEEEENS4_ILi2EEEEEENS3_IJNS3_IJS6_NS4_ILi0EEEEEENS4_ILi64EEEEEEEEiEEC2ERKSE_RKi) ;  /* 0xfffdab0000007944 */ /* 0x000fea0003c3ffff */
[----:B-1----:R-:W2:Y:S01]  /*2f810*/  LDL R3, [R1+0x758] ;  /* 0x0007580001037983 */ /* 0x002ea20000100800 */
[----:B------:R-:W-:Y:S01]  /*2f820*/  MOV R6, 0x2f860 ;  /* 0x0002f86000067802 */ /* 0x000fe20000000f00 */
[----:B--2---:R-:W-:-:S05]  /*2f830*/  IMAD.WIDE R2, R3, 0x2, R50 ;  /* 0x0000000203027825 */ /* 0x004fca00078e0232 */
[----:B------:R-:W-:Y:S02]  /*2f840*/  MOV R8, R2 ;  /* 0x0000000200087202 */ /* 0x000fe40000000f00 */
[----:B------:R-:W-:Y:S05]  /*2f850*/  CALL.REL.NOINC `($_ZN7cutlass13device_kernelIN5flash19enable_sm80_to_sm89INS1_16FlashAttnBwdSm80INS1_25CollectiveMainloopBwdSm80ILi2ELi2EN4cute5tupleIJNS5_1CILi128EEES8_NS7_ILi64EEEEEENS_10bfloat16_tEfNS_4arch4Sm80ELb1ELb0ELb1ELb1ELb0ELb0ELb0ELb0ELi2ELi4ELi4ELi4ELb0EEENS1_24CollectiveEpilogueBwdGQAISA_fSD_Li256ELb1ELb0EEENS1_25SingleTileBwdLPTSchedulerILb1ELi128ELb0EEEEEEEEEvNT_6ParamsE$_ZN4cute3eso3ESOILb1ELb0EJNS_6LayoutINS_5tupleIJNS3_IJNS_1CILi8EEENS4_ILi1EEEEEENS4_ILi2EEEEEENS3_IJNS3_IJS6_NS4_ILi0EEEEEENS4_ILi64EEEEEEEENS_10ViewEngineIPN7cutlass10bfloat16_tEEEEEC2ERKSE_RKSJ_) ;  /* 0xfffdaa6000007944 */ /* 0x000fea0003c3ffff */
[----:B-1----:R1:W5:Y:S01]  /*2f860*/  LDL.64 R2, [R1+0x758] ;  /* 0x0007580001027983 */ /* 0x0023620000100a00 */
[----:B------:R-:W-:Y:S02]  /*2f870*/  MOV R7, R5 ;  /* 0x0000000500077202 */ /* 0x000fe40000000f00 */
[----:B------:R-:W-:Y:S02]  /*2f880*/  MOV R6, 0x2f8a0 ;  /* 0x0002f8a000067802 */ /* 0x000fe40000000f00 */
[----:B-1---5:R-:W-:Y:S05]  /*2f890*/  CALL.REL.NOINC `($_ZN7cutlass13device_kernelIN5flash19enable_sm80_to_sm89INS1_16FlashAttnBwdSm80INS1_25CollectiveMainloopBwdSm80ILi2ELi2EN4cute5tupleIJNS5_1CILi128EEES8_NS7_ILi64EEEEEENS_10bfloat16_tEfNS_4arch4Sm80ELb1ELb0ELb1ELb1ELb0ELb0ELb0ELb0ELi2ELi4ELi4ELi4ELb0EEENS1_24CollectiveEpilogueBwdGQAISA_fSD_Li256ELb1ELb0EEENS1_25SingleTileBwdLPTSchedulerILb1ELi128ELb0EEEEEEEEEvNT_6ParamsE$_ZN4cute3eso3ESOILb1ELb0EJNS_6LayoutINS_5tupleIJNS3_IJNS_1CILi8EEENS4_ILi1EEEEEENS3_IJNS4_ILi2EEEEEEEEENS3_IJNS3_IJS6_NS4_ILi0EEEEEENS3_IJNS4_ILi8192EEEEEEEEEEENS_10ViewEngineINS_8smem_ptrIPN7cutlass10bfloat16_tEEEEEEEC2ERKSG_RKSN_) ;  /* 0xfffda82000007944 */ /* 0x022fea0003c3ffff */
[----:B-1----:R1:W5:Y:S01]  /*2f8a0*/  LDL.64 R4, [R1+0x758] ;  /* 0x0007580001047983 */ /* 0x0023620000100a00 */
[----:B------:R-:W-:Y:S02]  /*2f8b0*/  MOV R8, R2 ;  /* 0x0000000200087202 */ /* 0x000fe40000000f00 */
[----:B------:R-:W-:Y:S02]  /*2f8c0*/  MOV R6, 0x2f8e0 ;  /* 0x0002f8e000067802 */ /* 0x000fe40000000f00 */
[----:B-1---5:R-:W-:Y:S05]  /*2f8d0*/  CALL.REL.NOINC `($_ZN7cutlass13device_kernelIN5flash19enable_sm80_to_sm89INS1_16FlashAttnBwdSm80INS1_25CollectiveMainloopBwdSm80ILi2ELi2EN4cute5tupleIJNS5_1CILi128EEES8_NS7_ILi64EEEEEENS_10bfloat16_tEfNS_4arch4Sm80ELb1ELb0ELb1ELb1ELb0ELb0ELb0ELb0ELi2ELi4ELi4ELi4ELb0EEENS1_24CollectiveEpilogueBwdGQAISA_fSD_Li256ELb1ELb0EEENS1_25SingleTileBwdLPTSchedulerILb1ELi128ELb0EEEEEEEEEvNT_6ParamsE$_ZN4cute3eso3ESOILb1ELb0EJNS_6LayoutINS_5tupleIJNS3_IJNS_1CILi8EEENS4_ILi1EEEEEENS3_IJNS4_ILi2EEEEEEEEENS3_IJNS3_IJS6_NS4_ILi0EEEEEENS3_IJNS4_ILi64EEEEEEEEEEENS_10ViewEngineIPN7cutlass10bfloat16_tEEEEEC2ERKSG_RKSL_) ;  /* 0xfffda79000007944 */ /* 0x022fea0003c3ffff */
[----:B-1----:R1:W5:Y:S01]  /*2f8e0*/  LDL.64 R2, [R1+0x758] ;  /* 0x0007580001027983 */ /* 0x0023620000100a00 */
[----:B------:R-:W-:-:S03]  /*2f8f0*/  MOV R8, 0x2f910 ;  /* 0x0002f91000087802 */ /* 0x000fc60000000f00 */
[----:B-1---5:R-:W-:Y:S05]  /*2f900*/  CALL.REL.NOINC `($_ZN7cutlass13device_kernelIN5flash19enable_sm80_to_sm89INS1_16FlashAttnBwdSm80INS1_25CollectiveMainloopBwdSm80ILi2ELi2EN4cute5tupleIJNS5_1CILi128EEES8_NS7_ILi64EEEEEENS_10bfloat16_tEfNS_4arch4Sm80ELb1ELb0ELb1ELb1ELb0ELb0ELb0ELb0ELi2ELi4ELi4ELi4ELb0EEENS1_24CollectiveEpilogueBwdGQAISA_fSD_Li256ELb1ELb0EEENS1_25SingleTileBwdLPTSchedulerILb1ELi128ELb0EEEEEEEEEvNT_6ParamsE$_ZN4cute3eso3ESOILb1ELb0EJNS_6LayoutINS_5tupleIJNS3_IJNS3_IJNS_1CILi8EEENS4_ILi1EEEEEES6_EEENS3_IJNS3_IJS6_S6_EEENS4_ILi2EEEEEEEEENS3_IJNS3_IJNS3_IJS6_NS4_ILi0EEEEEESD_EEENS3_IJNS3_IJSD_SD_EEENS4_ILi64EEEEEEEEEEENS_10ViewEngineIPN7cutlass10bfloat16_tEEEEEC2ERKSK_RKSP_) ;  /* 0xfffd993000007944 */ /* 0x022fea0003c3ffff */
[----:B-1----:R1:W5:Y:S01]  /*2f910*/  LDL.64 R2, [R1+0x758] ;  /* 0x0007580001027983 */ /* 0x0023620000100a00 */
[----:B------:R-:W-:Y:S02]  /*2f920*/  MOV R7, R5 ;  /* 0x0000000500077202 */ /* 0x000fe40000000f00 */
[----:B------:R-:W-:-:S02]  /*2f930*/  MOV R6, 0x2f950 ;  /* 0x0002f95000067802 */ /* 0x000fc40000000f00 */
[----:B-1---5:R-:W-:Y:S05]  /*2f940*/  CALL.REL.NOINC `($_ZN7cutlass13device_kernelIN5flash19enable_sm80_to_sm89INS1_16FlashAttnBwdSm80INS1_25CollectiveMainloopBwdSm80ILi2ELi2EN4cute5tupleIJNS5_1CILi128EEES8_NS7_ILi64EEEEEENS_10bfloat16_tEfNS_4arch4Sm80ELb1ELb0ELb1ELb1ELb0ELb0ELb0ELb0ELi2ELi4ELi4ELi4ELb0EEENS1_24CollectiveEpilogueBwdGQAISA_fSD_Li256ELb1ELb0EEENS1_25SingleTileBwdLPTSchedulerILb1ELi128ELb0EEEEEEEEEvNT_6ParamsE$_ZN4cute3eso3ESOILb1ELb0EJNS_6LayoutINS_5tupleIJNS3_IJNS3_IJNS_1CILi8EEENS4_ILi1EEEEEES6_EEENS3_IJNS3_IJS6_S6_EEENS4_ILi2EEEEEEEEENS3_IJNS3_IJNS3_IJS6_NS4_ILi0EEEEEESD_EEENS3_IJNS3_IJSD_SD_EEENS4_ILi8192EEEEEEEEEEENS_10ViewEngineINS_8smem_ptrIPN7cutlass10bfloat16_tEEEEEEEC2ERKSK_RKSR_) ;  /* 0xfffd993000007944 */ /* 0x022fea0003c3ffff */
[----:B-1----:R1:W5:Y:S01]  /*2f950*/  LDL.64 R4, [R1+0x758] ;  /* 0x0007580001047983 */ /* 0x0023620000100a00 */
[----:B------:R-:W-:-:S02]  /*2f960*/  MOV R8, R2 ;  /* 0x0000000200087202 */ /* 0x000fc40000000f00 */
        /* <DEDUP_REMOVED lines=140> */
[----:B------:R2:W5:Y:S01]  /*30230*/  LDL R5, [R1+0x758] ;  /* 0x0007580001057983 */ /* 0x0005620000100800 */
[----:B-1----:R-:W-:-:S02]  /*30240*/  MOV R3, R41 ;  /* 0x0000002900037202 */ /* 0x002fc40000000f00 */
[----:B------:R-:W-:Y:S02]  /*30250*/  MOV R4, 0x30270 ;  /* 0x0003027000047802 */ /* 0x000fe40000000f00 */
[----:B--2--5:R-:W-:Y:S05]  /*30260*/  CALL.REL.NOINC `($_ZN7cutlass13device_kernelIN5flash19enable_sm80_to_sm89INS1_16FlashAttnBwdSm80INS1_25CollectiveMainloopBwdSm80ILi2ELi2EN4cute5tupleIJNS5_1CILi128EEES8_NS7_ILi64EEEEEENS_10bfloat16_tEfNS_4arch4Sm80ELb1ELb0ELb1ELb1ELb0ELb0ELb0ELb0ELi2ELi4ELi4ELi4ELb0EEENS1_24CollectiveEpilogueBwdGQAISA_fSD_Li256ELb1ELb0EEENS1_25SingleTileBwdLPTSchedulerILb1ELi128ELb0EEEEEEEEEvNT_6ParamsE$_ZZN4cute5sliceINS_5tupleIJNS_10UnderscoreES2_iEEENS1_IJNS1_IJNS_1CILi1EEENS4_ILi0EEEEEEiNS4_ILi1024EEEEEEEEDaRKT_RKT0_ENKUlRKT_RKT0_E_clIS2_iEEDaSI_SL_) ;  /* 0xfffdcad000007944 */ /* 0x024fea0003c3ffff */
[----:B------:R-:W-:Y:S02]  /*30270*/  MOV R4, 0x30290 ;  /* 0x0003029000047802 */ /* 0x000fe40000000f00 */
[----:B-1---5:R-:W-:Y:S05]  /*30280*/  CALL.REL.NOINC `($_ZN7cutlass13device_kernelIN5flash19enable_sm80_to_sm89INS1_16FlashAttnBwdSm80INS1_25CollectiveMainloopBwdSm80ILi2ELi2EN4cute5tupleIJNS5_1CILi128EEES8_NS7_ILi64EEEEEENS_10bfloat16_tEfNS_4arch4Sm80ELb1ELb0ELb1ELb1ELb0ELb0ELb0ELb0ELi2ELi4ELi4ELi4ELb0EEENS1_24CollectiveEpilogueBwdGQAISA_fSD_Li256ELb1ELb0EEENS1_25SingleTileBwdLPTSchedulerILb1ELi128ELb0EEEEEEEEEvNT_6ParamsE$_ZZN4cute12filter_tupleINS_5tupleIJNS_10UnderscoreES2_iEEENS1_IJNS1_IJNS_1CILi1EEENS4_ILi0EEEEEEiNS4_ILi1024EEEEEEZNS_5sliceIS3_S9_EEDaRKT_RKT0_EUlRKT_RKT0_E_EEDaSD_SG_OT1_ENKUlDpSJ_E_clIJNS1_IJS7_EEENS1_IJiEEENS1_IJEEEEEEDaSQ_) ;  /* 0xfffdb71000007944 */ /* 0x022fea0003c3ffff */
[----:B------:R-:W-:Y:S02]  /*30290*/  MOV R66, R23 ;  /* 0x0000001700427202 */ /* 0x000fe40000000f00 */
[----:B------:R-:W-:Y:S02]  /*302a0*/  MOV R6, 0x302c0 ;  /* 0x000302c000067802 */ /* 0x000fe40000000f00 */
[----:B-1---5:R-:W-:Y:S05]  /*302b0*/  CALL.REL.NOINC `($_ZN7cutlass13device_kernelIN5flash19enable_sm80_to_sm89INS1_16FlashAttnBwdSm80INS1_25CollectiveMainloopBwdSm80ILi2ELi2EN4cute5tupleIJNS5_1CILi128EEES8_NS7_ILi64EEEEEENS_10bfloat16_tEfNS_4arch4Sm80ELb1ELb0ELb1ELb1ELb0ELb0ELb0ELb0ELi2ELi4ELi4ELi4ELb0EEENS1_24CollectiveEpilogueBwdGQAISA_fSD_Li256ELb1ELb0EEENS1_25SingleTileBwdLPTSchedulerILb1ELi128ELb0EEEEEEEEEvNT_6ParamsE$_ZN4cute5tupleIJNS0_IJNS0_IJNS_1CILi8EEENS1_ILi1EEEEEENS1_ILi2EEEEEENS0_IJNS0_IJS3_NS1_ILi0EEEEEEiEEEEEC2ERKS6_RKS9_) ;  /* 0xfffda87000007944 */ /* 0x022fea0003c3ffff */
[----:B------:R2:W5:Y:S01]  /*302c0*/  LDL R6, [R1+0x758] ;  /* 0x0007580001067983 */ /* 0x0005620000100800 */
[----:B------:R-:W-:Y:S01]  /*302d0*/  IMAD.SHL.U32 R8, R5, 0x400, RZ ;  /* 0x0000040005087824 */ /* 0x000fe200078e00ff */
[----:B-1----:R-:W-:Y:S01]  /*302e0*/  MOV R2, R23 ;  /* 0x0000001700027202 */ /* 0x002fe20000000f00 */
[----:B------:R-:W-:Y:S01]  /*302f0*/  IMAD.MOV.U32 R60, RZ, RZ, R22 ;  /* 0x000000ffff3c7224 */ /* 0x000fe200078e0016 */
[----:B------:R-:W-:Y:S02]  /*30300*/  MOV R4, 0x30330 ;  /* 0x0003033000047802 */ /* 0x000fe40000000f00 */
[----:B------:R2:W-:Y:S04]  /*30310*/  STL [R1+0x770], R8 ;  /* 0x0007700801007387 */ /* 0x0005e80000100800 */
[----:B--2--5:R-:W-:Y:S05]  /*30320*/  CALL.REL.NOINC `($_ZN7cutlass13device_kernelIN5flash19enable_sm80_to_sm89INS1_16FlashAttnBwdSm80INS1_25CollectiveMainloopBwdSm80ILi2ELi2EN4cute5tupleIJNS5_1CILi128EEES8_NS7_ILi64EEEEEENS_10bfloat16_tEfNS_4arch4Sm80ELb1ELb0ELb1ELb1ELb0ELb0ELb0ELb0ELi2ELi4ELi4ELi4ELb0EEENS1_24CollectiveEpilogueBwdGQAISA_fSD_Li256ELb1ELb0EEENS1_25SingleTileBwdLPTSchedulerILb1ELi128ELb0EEEEEEEEEvNT_6ParamsE$_ZN4cute3eso3ESOILb0ELb0EJNS_6LayoutINS_5tupleIJNS3_IJNS_1CILi8EEENS4_ILi1EEEEEENS4_ILi2EEEEEENS3_IJNS3_IJS6_NS4_ILi0EEEEEEiEEEEEiEEC2ERKSD_RKi) ;  /* 0xfffd651000007944 */ /* 0x024fea0003c3ffff */
[----:B------:R-:W2:Y:S01]  /*30330*/  LDL.64 R4, [R1+0x758] ;  /* 0x0007580001047983 */ /* 0x000ea20000100a00 */
[----:B------:R-:W-:Y:S02]  /*30340*/  MOV R9, R23 ;  /* 0x0000001700097202 */ /* 0x000fe40000000f00 */
[----:B------:R-:W-:Y:S01]  /*30350*/  MOV R8, 0x30380 ;  /* 0x0003038000087802 */ /* 0x000fe20000000f00 */
[----:B-12---:R-:W-:-:S04]  /*30360*/  IMAD.WIDE R2, R5, 0x2, R54 ;  /* 0x0000000205027825 */ /* 0x006fc800078e0236 */
[----:B------:R-:W-:Y:S05]  /*30370*/  CALL.REL.NOINC `($_ZN7cutlass13device_kernelIN5flash19enable_sm80_to_sm89INS1_16FlashAttnBwdSm80INS1_25CollectiveMainloopBwdSm80ILi2ELi2EN4cute5tupleIJNS5_1CILi128EEES8_NS7_ILi64EEEEEENS_10bfloat16_tEfNS_4arch4Sm80ELb1ELb0ELb1ELb1ELb0ELb0ELb0ELb0ELi2ELi4ELi4ELi4ELb0EEENS1_24CollectiveEpilogueBwdGQAISA_fSD_Li256ELb1ELb0EEENS1_25SingleTileBwdLPTSchedulerILb1ELi128ELb0EEEEEEEEEvNT_6ParamsE$_ZN4cute8smem_ptrIPN7cutlass10bfloat16_tEECI1NS_12iter_adaptorIS3_S4_EEES3_) ;  /* 0xfffdaf8000007944 */ /* 0x000fea0003c3ffff */
        /* <DEDUP_REMOVED lines=10> */
[----:B-1----:R-:W-:-:S02]  /*30420*/  MOV R3, 0x1 ;  /* 0x0000000100037802 */ /* 0x002fc40000000f00 */
[----:B------:R-:W-:Y:S02]  /*30430*/  MOV R8, 0x30450 ;  /* 0x0003045000087802 */ /* 0x000fe40000000f00 */
[----:B--2--5:R-:W-:Y:S05]  /*30440*/  CALL.REL.NOINC `($_ZN7cutlass13device_kernelIN5flash19enable_sm80_to_sm89INS1_16FlashAttnBwdSm80INS1_25CollectiveMainloopBwdSm80ILi2ELi2EN4cute5tupleIJNS5_1CILi128EEES8_NS7_ILi64EEEEEENS_10bfloat16_tEfNS_4arch4Sm80ELb1ELb0ELb1ELb1ELb0ELb0ELb0ELb0ELi2ELi4ELi4ELi4ELb0EEENS1_24CollectiveEpilogueBwdGQAISA_fSD_Li256ELb1ELb0EEENS1_25SingleTileBwdLPTSchedulerILb1ELi128ELb0EEEEEEEEEvNT_6ParamsE$_ZN4cute3eso3ESOILb1ELb0EJNS_10UnderscoreES2_iEEC2ERKS2_S5_RKi) ;  /* 0xfffd729000007944 */ /* 0x024fea0003c3ffff */
[----:B-1----:R-:W2:Y:S01]  /*30450*/  LDL R3, [R1+0x758] ;  /* 0x0007580001037983 */ /* 0x002ea20000100800 */
[----:B------:R-:W-:Y:S01]  /*30460*/  IMAD.MOV.U32 R2, RZ, RZ, R23 ;  /* 0x000000ffff027224 */ /* 0x000fe200078e0017 */
[----:B------:R-:W-:Y:S02]  /*30470*/  MOV R4, 0x304a0 ;  /* 0x000304a000047802 */ /* 0x000fe40000000f00 */
[----:B--2---:R-:W-:Y:S02]  /*30480*/  SHF.L.U32 R3, R3, 0x2, RZ ;  /* 0x0000000203037819 */ /* 0x004fe400000006ff */
[----:B------:R-:W-:Y:S05]  /*30490*/  CALL.REL.NOINC `($_ZN7cutlass13device_kernelIN5flash19enable_sm80_to_sm89INS1_16FlashAttnBwdSm80INS1_25CollectiveMainloopBwdSm80ILi2ELi2EN4cute5tupleIJNS5_1CILi128EEES8_NS7_ILi64EEEEEENS_10bfloat16_tEfNS_4arch4Sm80ELb1ELb0ELb1ELb1ELb0ELb0ELb0ELb0ELi2ELi4ELi4ELi4ELb0EEENS1_24CollectiveEpilogueBwdGQAISA_fSD_Li256ELb1ELb0EEENS1_25SingleTileBwdLPTSchedulerILb1ELi128ELb0EEEEEEEEEvNT_6ParamsE$_ZN4cute3eso3ESOILb1ELb0EJNS_6LayoutINS_5tupleIJNS3_IJNS3_IJNS_1CILi4EEENS4_ILi2EEEEEENS4_ILi1EEEEEES6_EEENS3_IJNS3_IJNS3_IJS8_NS4_ILi32EEEEEENS4_ILi0EEEEEENS4_ILi64EEEEEEEEiEEC2ERKSH_RKi) ;  /* 0xfffd8c7000007944 */ /* 0x000fea0003c3ffff */
[----:B-1----:R-:W2:Y:S01]  /*304a0*/  LDL R3, [R1+0x758] ;  /* 0x0007580001037983 */ /* 0x002ea20000100800 */
[----:B------:R-:W-:Y:S02]  /*304b0*/  MOV R66, R23 ;  /* 0x0000001700427202 */ /* 0x000fe40000000f00 */
[----:B------:R-:W-:Y:S01]  /*304c0*/  MOV R6, 0x304f0 ;  /* 0x000304f000067802 */ /* 0x000fe20000000f00 */
[----:B--2---:R-:W-:-:S04]  /*304d0*/  IMAD.WIDE R10, R3, 0x2, R48 ;  /* 0x00000002030a7825 */ /* 0x004fc800078e0230 */
[----:B------:R-:W-:Y:S05]  /*304e0*/  CALL.REL.NOINC `($_ZN7cutlass13device_kernelIN5flash19enable_sm80_to_sm89INS1_16FlashAttnBwdSm80INS1_25CollectiveMainloopBwdSm80ILi2ELi2EN4cute5tupleIJNS5_1CILi128EEES8_NS7_ILi64EEEEEENS_10bfloat16_tEfNS_4arch4Sm80ELb1ELb0ELb1ELb1ELb0ELb0ELb0ELb0ELi2ELi4ELi4ELi4ELb0EEENS1_24CollectiveEpilogueBwdGQAISA_fSD_Li256ELb1ELb0EEENS1_25SingleTileBwdLPTSchedulerILb1ELi128ELb0EEEEEEEEEvNT_6ParamsE$_ZN4cute3eso3ESOILb1ELb0EJNS_6LayoutINS_5tupleIJNS3_IJNS3_IJNS_1CILi4EEENS4_ILi2EEEEEENS4_ILi1EEEEEES6_EEENS3_IJNS3_IJNS3_IJS8_NS4_ILi32EEEEEENS4_ILi0EEEEEENS4_ILi64EEEEEEEENS_10ViewEngineIPN7cutlass10bfloat16_tEEEEEC2ERKSH_RKSM_) ;  /* 0xfffd8be000007944 */ /* 0x000fea0003c3ffff */
[----:B------:R2:W5:Y:S01]  /*304f0*/  LDL.64 R4, [R1+0x758] ;  /* 0x0007580001047983 */ /* 0x0005620000100a00 */
[----:B------:R-:W-:Y:S02]  /*30500*/  MOV R3, R14 ;  /* 0x0000000e00037202 */ /* 0x000fe40000000f00 */
[----:B------:R-:W-:-:S02]  /*30510*/  MOV R6, 0x30530 ;  /* 0x0003053000067802 */ /* 0x000fc40000000f00 */
[----:B-12--5:R-:W-:Y:S05]  /*30520*/  CALL.REL.NOINC `($_ZN7cutlass13device_kernelIN5flash19enable_sm80_to_sm89INS1_16FlashAttnBwdSm80INS1_25CollectiveMainloopBwdSm80ILi2ELi2EN4cute5tupleIJNS5_1CILi128EEES8_NS7_ILi64EEEEEENS_10bfloat16_tEfNS_4arch4Sm80ELb1ELb0ELb1ELb1ELb0ELb0ELb0ELb0ELi2ELi4ELi4ELi4ELb0EEENS1_24CollectiveEpilogueBwdGQAISA_fSD_Li256ELb1ELb0EEENS1_25SingleTileBwdLPTSchedulerILb1ELi128ELb0EEEEEEEEEvNT_6ParamsE$_ZZN4cute4takeILi1ELi2ENS_5tupleIJNS1_IJNS_1CILi1EEENS2_ILi0EEEEEEiEEEEEDaRKT1_ENKUlDpRKT_E_clIJiEEEDaSD_) ;  /* 0xfffdc3a000007944 */ /* 0x026fea0003c3ffff */
[----:B------:R-:W-:Y:S02]  /*30530*/  MOV R66, R23 ;  /* 0x0000001700427202 */ /* 0x000fe40000000f00 */
[----:B------:R-:W-:-:S02]  /*30540*/  MOV R6, 0x30560 ;  /* 0x0003056000067802 */ /* 0x000fc40000000f00 */
[----:B-1---5:R-:W-:Y:S05]  /*30550*/  CALL.REL.NOINC `($_ZN7cutlass13device_kernelIN5flash19enable_sm80_to_sm89INS1_16FlashAttnBwdSm80INS1_25CollectiveMainloopBwdSm80ILi2ELi2EN4cute5tupleIJNS5_1CILi128EEES8_NS7_ILi64EEEEEENS_10bfloat16_tEfNS_4arch4Sm80ELb1ELb0ELb1ELb1ELb0ELb0ELb0ELb0ELi2ELi4ELi4ELi4ELb0EEENS1_24CollectiveEpilogueBwdGQAISA_fSD_Li256ELb1ELb0EEENS1_25SingleTileBwdLPTSchedulerILb1ELi128ELb0EEEEEEEEEvNT_6ParamsE$_ZN4cute3eso3ESOILb1ELb0EJNS_5tupleIJNS_1CILi1EEENS3_ILi0EEEEEENS2_IJiEEEEEC2ERKS6_RKS7_) ;  /* 0xfffd847000007944 */ /* 0x022fea0003c3ffff */
[----:B-1----:R1:W5:Y:S01]  /*30560*/  LDL R3, [R1+0x758] ;  /* 0x0007580001037983 */ /* 0x0023620000100800 */
[----:B------:R-:W-:-:S02]  /*30570*/  MOV R66, R23 ;  /* 0x0000001700427202 */ /* 0x000fc40000000f00 */
        /* <DEDUP_REMOVED lines=22> */
[----:B------:R-:W2:Y:S01]  /*306e0*/  LDL R4, [R1+0x758] ;  /* 0x0007580001047983 */ /* 0x000ea20000100800 */
[----:B-1----:R-:W-:Y:S02]  /*306f0*/  MOV R2, R22 ;  /* 0x0000001600027202 */ /* 0x002fe40000000f00 */
[----:B------:R-:W-:Y:S01]  /*30700*/  MOV R12, 0x30730 ;  /* 0x00030730000c7802 */ /* 0x000fe20000000f00 */
[----:B--2---:R1:W-:Y:S04]  /*30710*/  STL [R1+0x770], R4 ;  /* 0x0007700401007387 */ /* 0x0043e80000100800 */
        /* <DEDUP_REMOVED lines=194> */
[----:B------:R-:W-:Y:S05]  /*31340*/  CALL.REL.NOINC `($_ZN7cutlass13device_kernelIN5flash19enable_sm80_to_sm89INS1_16FlashAttnBwdSm80INS1_25CollectiveMainloopBwdSm80ILi2ELi2EN4cute5tupleIJNS5_1CILi128EEES8_NS7_ILi64EEEEEENS_10bfloat16_tEfNS_4arch4Sm80ELb1ELb0ELb1ELb1ELb0ELb0ELb0ELb0ELi2ELi4ELi4ELi4ELb0EEENS1_24CollectiveEpilogueBwdGQAISA_fSD_Li256ELb1ELb0EEENS1_25SingleTileBwdLPTSchedulerILb1ELi128ELb0EEEEEEEEEvNT_6ParamsE$_ZN4cute3eso3ESOILb1ELb0EJNS_6LayoutINS_5tupleIJNS3_IJNS_1CILi2EEES5_S5_EEES5_EEENS3_IJNS3_IJNS4_ILi1EEES5_NS4_ILi4EEEEEENS4_ILi64EEEEEEEEiEEC2ERKSD_RKi) ;  /* 0xfffd891000007944 */ /* 0x000fea0003c3ffff */
[----:B-1----:R-:W2:Y:S01]  /*31350*/  LDL R3, [R1+0x758] ;  /* 0x0007580001037983 */ /* 0x002ea20000100800 */
[----:B------:R-:W-:Y:S01]  /*31360*/  MOV R4, 0x313a0 ;  /* 0x000313a000047802 */ /* 0x000fe20000000f00 */
[----:B--2---:R-:W-:-:S05]  /*31370*/  IMAD.WIDE R2, R3, 0x2, R44 ;  /* 0x0000000203027825 */ /* 0x004fca00078e022c */
[----:B------:R-:W-:Y:S02]  /*31380*/  MOV R6, R2 ;  /* 0x0000000200067202 */ /* 0x000fe40000000f00 */
[----:B------:R-:W-:Y:S05]  /*31390*/  CALL.REL.NOINC `($_ZN7cutlass13device_kernelIN5flash19enable_sm80_to_sm89INS1_16FlashAttnBwdSm80INS1_25CollectiveMainloopBwdSm80ILi2ELi2EN4cute5tupleIJNS5_1CILi128EEES8_NS7_ILi64EEEEEENS_10bfloat16_tEfNS_4arch4Sm80ELb1ELb0ELb1ELb1ELb0ELb0ELb0ELb0ELi2ELi4ELi4ELi4ELb0EEENS1_24CollectiveEpilogueBwdGQAISA_fSD_Li256ELb1ELb0EEENS1_25SingleTileBwdLPTSchedulerILb1ELi128ELb0EEEEEEEEEvNT_6ParamsE$_ZN4cute3eso3ESOILb1ELb0EJNS_6LayoutINS_5tupleIJNS3_IJNS_1CILi2EEES5_S5_EEES5_EEENS3_IJNS3_IJNS4_ILi1EEES5_NS4_ILi4EEEEEENS4_ILi64EEEEEEEENS_10ViewEngineIPN7cutlass10bfloat16_tEEEEEC2ERKSD_RKSI_) ;  /* 0xfffd887000007944 */ /* 0x000fea0003c3ffff */
[----:B------:R2:W5:Y:S01]  /*313a0*/  LDL.64 R58, [R1+0x758] ;  /* 0x00075800013a7983 */ /* 0x0005620000100a00 */
[----:B-1----:R-:W-:Y:S01]  /*313b0*/  IMAD.MOV.U32 R2, RZ, RZ, R23 ;  /* 0x000000ffff027224 */ /* 0x002fe200078e0017 */
[----:B------:R-:W-:Y:S02]  /*313c0*/  MOV R3, RZ ;  /* 0x000000ff00037202 */ /* 0x000fe40000000f00 */
[----:B------:R-:W-:Y:S02]  /*313d0*/  MOV R8, 0x313f0 ;  /* 0x000313f000087802 */ /* 0x000fe40000000f00 */
[----:B--2--5:R-:W-:Y:S05]  /*313e0*/  CALL.REL.NOINC `($_ZN7cutlass13device_kernelIN5flash19enable_sm80_to_sm89INS1_16FlashAttnBwdSm80INS1_25CollectiveMainloopBwdSm80ILi2ELi2EN4cute5tupleIJNS5_1CILi128EEES8_NS7_ILi64EEEEEENS_10bfloat16_tEfNS_4arch4Sm80ELb1ELb0ELb1ELb1ELb0ELb0ELb0ELb0ELi2ELi4ELi4ELi4ELb0EEENS1_24CollectiveEpilogueBwdGQAISA_fSD_Li256ELb1ELb0EEENS1_25SingleTileBwdLPTSchedulerILb1ELi128ELb0EEEEEEEEEvNT_6ParamsE$_ZN4cute3eso3ESOILb1ELb0EJNS_10UnderscoreES2_iEEC2ERKS2_S5_RKi) ;  /* 0xfffd62f000007944 */ /* 0x024fea0003c3ffff */
[----:B-1----:R-:W2:Y:S01]  /*313f0*/  LDL R3, [R1+0x758] ;  /* 0x0007580001037983 */ /* 0x002ea20000100800 */
[----:B------:R-:W-:Y:S01]  /*31400*/  IMAD.MOV.U32 R66, RZ, RZ, R23 ;  /* 0x000000ffff427224 */ /* 0x000fe200078e0017 */
[----:B------:R-:W-:Y:S02]  /*31410*/  MOV R4, 0x31440 ;  /* 0x0003144000047802 */ /* 0x000fe40000000f00 */
[----:B--2---:R-:W-:Y:S02]  /*31420*/  SHF.L.U32 R3, R3, 0x2, RZ ;  /* 0x0000000203037819 */ /* 0x004fe400000006ff */
[----:B------:R-:W-:Y:S05]  /*31430*/  CALL.REL.NOINC `($_ZN7cutlass13device_kernelIN5flash19enable_sm80_to_sm89INS1_16FlashAttnBwdSm80INS1_25CollectiveMainloopBwdSm80ILi2ELi2EN4cute5tupleIJNS5_1CILi128EEES8_NS7_ILi64EEEEEENS_10bfloat16_tEfNS_4arch4Sm80ELb1ELb0ELb1ELb1ELb0ELb0ELb0ELb0ELi2ELi4ELi4ELi4ELb0EEENS1_24CollectiveEpilogueBwdGQAISA_fSD_Li256ELb1ELb0EEENS1_25SingleTileBwdLPTSchedulerILb1ELi128ELb0EEEEEEEEEvNT_6ParamsE$_ZN4cute3eso3ESOILb1ELb0EJNS_6LayoutINS_5tupleIJNS3_IJNS_1CILi2EEES5_EEES6_EEENS3_IJNS3_IJNS4_ILi1EEES5_EEENS3_IJNS4_ILi32EEENS4_ILi64EEEEEEEEEEEiEEC2ERKSE_RKi) ;  /* 0xfffd870000007944 */ /* 0x000fea0003c3ffff */
[----:B-1----:R-:W2:Y:S01]  /*31440*/  LDL R3, [R1+0x758] ;  /* 0x0007580001037983 */ /* 0x002ea20000100800 */
[----:B------:R-:W-:Y:S02]  /*31450*/  MOV R66, R23 ;  /* 0x0000001700427202 */ /* 0x000fe40000000f00 */
[----:B------:R-:W-:Y:S01]  /*31460*/  MOV R4, 0x314a0 ;  /* 0x000314a000047802 */ /* 0x000fe20000000f00 */
[----:B--2---:R-:W-:-:S05]  /*31470*/  IMAD.WIDE R2, R3, 0x2, R46 ;  /* 0x0000000203027825 */ /* 0x004fca00078e022e */
[----:B------:R-:W-:Y:S02]  /*31480*/  MOV R6, R2 ;  /* 0x0000000200067202 */ /* 0x000fe40000000f00 */
[----:B------:R-:W-:Y:S05]  /*31490*/  CALL.REL.NOINC `($_ZN7cutlass13device_kernelIN5flash19enable_sm80_to_sm89INS1_16FlashAttnBwdSm80INS1_25CollectiveMainloopBwdSm80ILi2ELi2EN4cute5tupleIJNS5_1CILi128EEES8_NS7_ILi64EEEEEENS_10bfloat16_tEfNS_4arch4Sm80ELb1ELb0ELb1ELb1ELb0ELb0ELb0ELb0ELi2ELi4ELi4ELi4ELb0EEENS1_24CollectiveEpilogueBwdGQAISA_fSD_Li256ELb1ELb0EEENS1_25SingleTileBwdLPTSchedulerILb1ELi128ELb0EEEEEEEEEvNT_6ParamsE$_ZN4cute3eso3ESOILb1ELb0EJNS_6LayoutINS_5tupleIJNS3_IJNS_1CILi2EEES5_EEES6_EEENS3_IJNS3_IJNS4_ILi1EEES5_EEENS3_IJNS4_ILi32EEENS4_ILi64EEEEEEEEEEENS_10ViewEngineIPN7cutlass10bfloat16_tEEEEEC2ERKSE_RKSJ_) ;  /* 0xfffd865000007944 */ /* 0x000fea0003c3ffff */
[----:B------:R2:W5:Y:S04]  /*314a0*/  LDL.64 R60, [R1+0x758] ;  /* 0x00075800013c7983 */ /* 0x0005680000100a00 */
[----:B------:R2:W-:Y:S02]  /*314b0*/  STL [R1+0x770], RZ ;  /* 0x000770ff01007387 */ /* 0x0005e40000100800 */
.L_x_2963:
        /* <DEDUP_REMOVED lines=228> */
[----:B------:R-:W-:Y:S05]  /*32300*/  CALL.REL.NOINC `($_ZN7cutlass13device_kernelIN5flash19enable_sm80_to_sm89INS1_16FlashAttnBwdSm80INS1_25CollectiveMainloopBwdSm80ILi2ELi2EN4cute5tupleIJNS5_1CILi128EEES8_NS7_ILi64EEEEEENS_10bfloat16_tEfNS_4arch4Sm80ELb1ELb0ELb1ELb1ELb0ELb0ELb0ELb0ELi2ELi4ELi4ELi4ELb0EEENS1_24CollectiveEpilogueBwdGQAISA_fSD_Li256ELb1ELb0EEENS1_25SingleTileBwdLPTSchedulerILb1ELi128ELb0EEEEEEEEEvNT_6ParamsE$_ZN4cute3eso3ESOILb1ELb0EJNS_10UnderscoreES2_iEEC2ERKS2_S5_RKi) ;  /* 0xfffd53d000007944 */ /* 0x000fea0003c3ffff */
        /* <DEDUP_REMOVED lines=466> */
[----:B------:R-:W-:Y:S02]  /*34030*/  MOV R3, 0x1 ;  /* 0x0000000100037802 */ /* 0x000fe40000000f00 */
        /* <DEDUP_REMOVED lines=15> */
.L_x_2964:
        /* <DEDUP_REMOVED lines=711> */
.L_x_2965:
        /* <DEDUP_REMOVED lines=711> */
.L_x_2966:
        /* <DEDUP_REMOVED lines=711> */
.L_x_2967:
        /* <DEDUP_REMOVED lines=711> */
.L_x_2968:
        /* <DEDUP_REMOVED lines=711> */
.L_x_2969:
        /* <DEDUP_REMOVED lines=256> */
.L_x_2970:
        /* <DEDUP_REMOVED lines=274> */
[----:B--2--5:R-:W-:Y:S05]  /*44080*/  CALL.REL.NOINC `($_ZN7cutlass13device_kernelIN5flash19enable_sm80_to_sm89INS1_16FlashAttnBwdSm80INS1_25CollectiveMainloopBwdSm80ILi2ELi2EN4cute5tupleIJNS5_1CILi128EEES8_NS7_ILi64EEEEEENS_10bfloat16_tEfNS_4arch4Sm80ELb1ELb0ELb1ELb1ELb0ELb0ELb0ELb0ELi2ELi4ELi4ELi4ELb0EEENS1_24CollectiveEpilogueBwdGQAISA_fSD_Li256ELb1ELb0EEENS1_25SingleTileBwdLPTSchedulerILb1ELi128ELb0EEEEEEEEEvNT_6ParamsE$_ZZZN5flash25CollectiveMainloopBwdSm80ILi2ELi2EN4cute5tupleIJNS1_1CILi128EEES4_NS3_ILi64EEEEEEN7cutlass10bfloat16_tEfNS7_4arch4Sm80ELb1ELb0ELb1ELb1ELb0ELb0ELb0ELb0ELi2ELi4ELi4ELi4ELb0EE3mmaINS_16FlashAttnBwdSm80ISB_NS_24CollectiveEpilogueBwdGQAIS6_fSA_Li256ELb1ELb0EEENS_25SingleTileBwdLPTSchedulerILb1ELi128ELb0EEEE13SharedStorageENS1_6TensorINS1_11ArrayEngineIfLm32EEENS1_6LayoutINS2_IJNS2_IJNS3_ILi2EEESO_EEESO_NS3_ILi4EEEEEENS2_IJNS2_IJNS3_ILi1EEESO_EEESQ_NS3_ILi8EEEEEEEEEEEEbRKNSB_6ParamsERT0_S12_iNS2_IJiiiEEERT_ENKUliT_E_clIZSC_ISJ_SX_EbS10_S12_S12_iS13_S15_EUlRS16_iE_EEDaiS16_ENKUlT_E_clIZSC_ISJ_SX_EbS10_S12_S12_iS13_S15_EUlvE0_EEDaS1B_) ;  /* 0x0001c89000007944 */ /* 0x024fea0003c00000 */
[----:B------:R-:W2:Y:S01]  /*44090*/  LDL.64 R2, [R24+0x188] ;  /* 0x0001880018027983 */ /* 0x000ea20000100a00 */
[----:B------:R-:W-:-:S03]  /*440a0*/  ULDC.64 UR4, c[0x0][0x118] ;  /* 0x0000460000047ab9 */ /* 0x000fc60000000a00 */
[----:B------:R3:W5:Y:S04]  /*440b0*/  LDL.64 R12, [R24+0xc8] ;  /* 0x0000c800180c7983 */ /* 0x0007680000100a00 */
[----:B--2---:R-:W5:Y:S01]  /*440c0*/  LD.E.64 R2, [R2.64] ;  /* 0x0000000402027980 */ /* 0x004f62000c101b00 */
[----:B-1----:R-:W-:Y:S02]  /*440d0*/  MOV R9, R23 ;  /* 0x0000001700097202 */ /* 0x002fe40000000f00 */
[----:B------:R-:W-:Y:S02]  /*440e0*/  MOV R8, 0x44100 ;  /* 0x0004410000087802 */ /* 0x000fe40000000f00 */
[----:B---3-5:R-:W-:Y:S05]  /*440f0*/  CALL.REL.NOINC `($_ZN7cutlass13device_kernelIN5flash19enable_sm80_to_sm89INS1_16FlashAttnBwdSm80INS1_25CollectiveMainloopBwdSm80ILi2ELi2EN4cute5tupleIJNS5_1CILi128EEES8_NS7_ILi64EEEEEENS_10bfloat16_tEfNS_4arch4Sm80ELb1ELb0ELb1ELb1ELb0ELb0ELb0ELb0ELi2ELi4ELi4ELi4ELb0EEENS1_24CollectiveEpilogueBwdGQAISA_fSD_Li256ELb1ELb0EEENS1_25SingleTileBwdLPTSchedulerILb1ELi128ELb0EEEEEEEEEvNT_6ParamsE$_ZN4cute8smem_ptrIPN7cutlass10bfloat16_tEECI1NS_12iter_adaptorIS3_S4_EEES3_) ;  /* 0xfffc720000007944 */ /* 0x028fea0003c3ffff */
        /* <DEDUP_REMOVED lines=84> */
[----:B------:R1:W-:Y:S01]  /*44640*/  STL.64 [R1+0x7a0], R2 ;  /* 0x0007a00201007387 */ /* 0x0003e20000100a00 */
[----:B------:R-:W-:Y:S02]  /*44650*/  MOV R5, R6 ;  /* 0x0000000600057202 */ /* 0x000fe40000000f00 */
[----:B------:R-:W-:Y:S02]  /*44660*/  MOV R4, 0x44680 ;  /* 0x0004468000047802 */ /* 0x000fe40000000f00 */
        /* <DEDUP_REMOVED lines=31> */
[----:B-1----:R-:W-:Y:S05]  /*44860*/  CALL.REL.NOINC `($_ZN7cutlass13device_kernelIN5flash19enable_sm80_to_sm89INS1_16FlashAttnBwdSm80INS1_25CollectiveMainloopBwdSm80ILi2ELi2EN4cute5tupleIJNS5_1CILi128EEES8_NS7_ILi64EEEEEENS_10bfloat16_tEfNS_4arch4Sm80ELb1ELb0ELb1ELb1ELb0ELb0ELb0ELb0ELi2ELi4ELi4ELi4ELb0EEENS1_24CollectiveEpilogueBwdGQAISA_fSD_Li256ELb1ELb0EEENS1_25SingleTileBwdLPTSchedulerILb1ELi128ELb0EEEEEEEEEvNT_6ParamsE$_ZN4cute3eso3ESOILb1ELb0EJNS_1CILi8EEEiiiNS2_ILi144EEENS2_ILi512EEEEEC2ERKS3_RKiSA_SA_RKS4_RKS5_) ;  /* 0xfffc3b1000007944 */ /* 0x002fea0003c3ffff */
        /* <DEDUP_REMOVED lines=59> */
[----:B------:R-:W-:Y:S01]  /*44c20*/  MOV R59, R23 ;  /* 0x00000017003b7202 */ /* 0x000fe20000000f00 */
[----:B------:R-:W-:Y:S01]  /*44c30*/  IMAD.MOV.U32 R66, RZ, RZ, R22 ;  /* 0x000000ffff427224 */ /* 0x000fe200078e0016 */
        /* <DEDUP_REMOVED lines=9> */
[----:B------:R1:W-:Y:S01]  /*44cd0*/  STL.64 [R1+0x7a0], R2 ;  /* 0x0007a00201007387 */ /* 0x0003e20000100a00 */
[----:B------:R-:W-:-:S02]  /*44ce0*/  MOV R59, R56 ;  /* 0x00000038003b7202 */ /* 0x000fc40000000f00 */
[----:B------:R-:W-:Y:S02]  /*44cf0*/  MOV R4, 0x44d10 ;  /* 0x00044d1000047802 */ /* 0x000fe40000000f00 */
        /* <DEDUP_REMOVED lines=37> */
[----:B------:R-:W-:Y:S01]  /*44f50*/  IMAD.SHL.U32 R8, R5, 0x2000, RZ ;  /* 0x0000200005087824 */ /* 0x000fe200078e00ff */
[----:B------:R-:W-:-:S02]  /*44f60*/  MOV R15, R41 ;  /* 0x00000029000f7202 */ /* 0x000fc40000000f00 */
[----:B------:R-:W-:Y:S02]  /*44f70*/  MOV R4, 0x44fa0 ;  /* 0x00044fa000047802 */ /* 0x000fe40000000f00 */
        /* <DEDUP_REMOVED lines=50> */
[----:B-12--5:R-:W-:Y:S05]  /*452a0*/  CALL.REL.NOINC `($_ZN7cutlass13device_kernelIN5flash19enable_sm80_to_sm89INS1_16FlashAttnBwdSm80INS1_25CollectiveMainloopBwdSm80ILi2ELi2EN4cute5tupleIJNS5_1CILi128EEES8_NS7_ILi64EEEEEENS_10bfloat16_tEfNS_4arch4Sm80ELb1ELb0ELb1ELb1ELb0ELb0ELb0ELb0ELi2ELi4ELi4ELi4ELb0EEENS1_24CollectiveEpilogueBwdGQAISA_fSD_Li256ELb1ELb0EEENS1_25SingleTileBwdLPTSchedulerILb1ELi128ELb0EEEEEEEEEvNT_6ParamsE$_ZZN4cute7idx2crdINS_5tupleIJiiNS_1CILi0EEEEEENS1_IJNS1_IJNS2_ILi4EEENS2_ILi8EEEEEES5_NS2_ILi1EEEEEEEEDaRKT_RKT0_ENKUlRKT_RKT0_E_clIiS7_EEDaSI_SL_) ;  /* 0xfffca50000007944 */ /* 0x026fea0003c3ffff */
[----:B------:R-:W-:Y:S02]  /*452b0*/  MOV R2, 0x452d0 ;  /* 0x000452d000027802 */ /* 0x000fe40000000f00 */
[----:B-1----:R-:W-:Y:S05]  /*452c0*/  CALL.REL.NOINC `($_ZN7cutlass13device_kernelIN5flash19enable_sm80_to_sm89INS1_16FlashAttnBwdSm80INS1_25CollectiveMainloopBwdSm80ILi2ELi2EN4cute5tupleIJNS5_1CILi128EEES8_NS7_ILi64EEEEEENS_10bfloat16_tEfNS_4arch4Sm80ELb1ELb0ELb1ELb1ELb0ELb0ELb0ELb0ELi2ELi4ELi4ELi4ELb0EEENS1_24CollectiveEpilogueBwdGQAISA_fSD_Li256ELb1ELb0EEENS1_25SingleTileBwdLPTSchedulerILb1ELi128ELb0EEEEEEEEEvNT_6ParamsE$_ZZN4cute7idx2crdINS_5tupleIJiiNS_1CILi0EEEEEENS1_IJNS1_IJNS2_ILi4EEENS2_ILi8EEEEEES5_NS2_ILi1EEEEEEEEDaRKT_RKT0_ENKUlRKT_RKT0_E_clIiS5_EEDaSI_SL_) ;  /* 0xfffca4b000007944 */ /* 0x002fea0003c3ffff */
[----:B------:R1:W-:Y:S01]  /*452d0*/  STL [R1+0x7a0], R6 ;  /* 0x0007a00601007387 */ /* 0x0003e20000100800 */
        /* <DEDUP_REMOVED lines=18> */
[----:B------:R-:W-:Y:S02]  /*45400*/  MOV R7, R43 ;  /* 0x0000002b00077202 */ /* 0x000fe40000000f00 */
[----:B------:R-:W-:Y:S02]  /*45410*/  MOV R4, 0x45430 ;  /* 0x0004543000047802 */ /* 0x000fe40000000f00 */
        /* <DEDUP_REMOVED lines=948> */
.L_x_2971:
        /* <DEDUP_REMOVED lines=711> */
.L_x_2972:
        /* <DEDUP_REMOVED lines=711> */
.L_x_2973:
        /* <DEDUP_REMOVED lines=711> */
.L_x_2974:
        /* <DEDUP_REMOVED lines=711> */
.L_x_2975:
        /* <DEDUP_REMOVED lines=711> */
.L_x_2976:
        /* <DEDUP_REMOVED lines=711> */
.L_x_2977:
        /* <DEDUP_REMOVED lines=256> */
.L_x_2978:
        /* <DEDUP_REMOVED lines=251> */
[----:B------:R-:W-:Y:S05]  /*5b9b0*/  RET.REL.NODEC R6 `(_ZN7cutlass13device_kernelIN5flash19enable_sm80_to_sm89INS1_16FlashAttnBwdSm80INS1_25CollectiveMainloopBwdSm80ILi2ELi2EN4cute5tupleIJNS5_1CILi128EEES8_NS7_ILi64EEEEEENS_10bfloat16_tEfNS_4arch4Sm80ELb1ELb0ELb1ELb1ELb0ELb0ELb0ELb0ELi2ELi4ELi4ELi4ELb0EEENS1_24CollectiveEpilogueBwdGQAISA_fSD_Li256ELb1ELb0EEENS1_25SingleTileBwdLPTSchedulerILb1ELi128ELb0EEEEEEEEEvNT_6ParamsE) ;  /* 0xfffa464006007950 */ /* 0x000fea0003c3ffff */
        .type           $_ZN7cutlass13device_kernelIN5flash19enable_sm80_to_sm89INS1_16FlashAttnBwdSm80INS1_25CollectiveMainloopBwdSm80ILi2ELi2EN4cute5tupleIJNS5_1CILi128EEES8_NS7_ILi64EEEEEENS_10bfloat16_tEfNS_4arch4Sm80ELb1ELb0ELb1ELb1ELb0ELb0ELb0ELb0ELi2ELi4ELi4ELi4ELb0EEENS1_24CollectiveEpilogueBwdGQAISA_fSD_Li256ELb1ELb0EEENS1_25SingleTileBwdLPTSchedulerILb1ELi128ELb0EEEEEEEEEvNT_6ParamsE$_ZZN5flash25CollectiveMainloopBwdSm80ILi2ELi2EN4cute5tupleIJNS1_1CILi128EEES4_NS3_ILi64EEEEEEN7cutlass10bfloat16_tEfNS7_4arch4Sm80ELb1ELb0ELb1ELb1ELb0ELb0ELb0ELb0ELi2ELi4ELi4ELi4ELb0EE3mmaINS_16FlashAttnBwdSm80ISB_NS_24CollectiveEpilogueBwdGQAIS6_fSA_Li256ELb1ELb0EEENS_25SingleTileBwdLPTSchedulerILb1ELi128ELb0EEEE13SharedStorageENS1_6TensorINS1_11ArrayEngineIfLm32EEENS1_6LayoutINS2_IJNS2_IJNS3_ILi2EEESO_EEESO_NS3_ILi4EEEEEENS2_IJNS2_IJNS3_ILi1EEESO_EEESQ_NS3_ILi8EEEEEEEEEEEEbRKNSB_6ParamsERT0_S12_iNS2_IJiiiEEERT_ENKUliiE0_clEii,@function
        .size           $_ZN7cutlass13device_kernelIN5flash19enable_sm80_to_sm89INS1_16FlashAttnBwdSm80INS1_25CollectiveMainloopBwdSm80ILi2ELi2EN4cute5tupleIJNS5_1CILi128EEES8_NS7_ILi64EEEEEENS_10bfloat16_tEfNS_4arch4Sm80ELb1ELb0ELb1ELb1ELb0ELb0ELb0ELb0ELi2ELi4ELi4ELi4ELb0EEENS1_24CollectiveEpilogueBwdGQAISA_fSD_Li256ELb1ELb0EEENS1_25SingleTileBwdLPTSchedulerILb1ELi128ELb0EEEEEEEEEvNT_6ParamsE$_ZZN5flash25CollectiveMainloopBwdSm80ILi2ELi2EN4cute5tupleIJNS1_1CILi128EEES4_NS3_ILi64EEEEEEN7cutlass10bfloat16_tEfNS7_4arch4Sm80ELb1ELb0ELb1ELb1ELb0ELb0ELb0ELb0ELi2ELi4ELi4ELi4ELb0EE3mmaINS_16FlashAttnBwdSm80ISB_NS_24CollectiveEpilogueBwdGQAIS6_fSA_Li256ELb1ELb0EEENS_25SingleTileBwdLPTSchedulerILb1ELi128ELb0EEEE13SharedStorageENS1_6TensorINS1_11ArrayEngineIfLm32EEENS1_6LayoutINS2_IJNS2_IJNS3_ILi2EEESO_EEESO_NS3_ILi4EEEEEENS2_IJNS2_IJNS3_ILi1EEESO_EEESQ_NS3_ILi8EEEEEEEEEEEEbRKNSB_6ParamsERT0_S12_iNS2_IJiiiEEERT_ENKUliiE0_clEii,($_ZN7cutlass13device_kernelIN5flash19enable_sm80_to_sm89INS1_16FlashAttnBwdSm80INS1_25CollectiveMainloopBwdSm80ILi2ELi2EN4cute5tupleIJNS5_1CILi128EEES8_NS7_ILi64EEEEEENS_10bfloat16_tEfNS_4arch4Sm80ELb1ELb0ELb1ELb1ELb0ELb0ELb0ELb0ELi2ELi4ELi4ELi4ELb0EEENS1_24CollectiveEpilogueBwdGQAISA_fSD_Li256ELb1ELb0EEENS1_25SingleTileBwdLPTSchedulerILb1ELi128ELb0EEEEEEEEEvNT_6ParamsE$_ZZN5flash25CollectiveMainloopBwdSm80ILi2ELi2EN4cute5tupleIJNS1_1CILi128EEES4_NS3_ILi64EEEEEEN7cutlass10bfloat16_tEfNS7_4arch4Sm80ELb1ELb0ELb1ELb1ELb0ELb0ELb0ELb0ELi2ELi4ELi4ELi4ELb0EE3mmaINS_16FlashAttnBwdSm80ISB_NS_24CollectiveEpilogueBwdGQAIS6_fSA_Li256ELb1ELb0EEENS_25SingleTileBwdLPTSchedulerILb1ELi128ELb0EEEE13SharedStorageENS1_6TensorINS1_11ArrayEngineIfLm32EEENS1_6LayoutINS2_IJNS2_IJNS3_ILi2EEESO_EEESO_NS3_ILi4EEEEEENS2_IJNS2_IJNS3_ILi1EEESO_EEESQ_NS3_ILi8EEEEEEEEEEEEbRKNSB_6ParamsERT0_S12_iNS2_IJiiiEEERT_ENKUliiE_clEii - $_ZN7cutlass13device_kernelIN5flash19enable_sm80_to_sm89INS1_16FlashAttnBwdSm80INS1_25CollectiveMainloopBwdSm80ILi2ELi2EN4cute5tupleIJNS5_1CILi128EEES8_NS7_ILi64EEEEEENS_10bfloat16_tEfNS_4arch4Sm80ELb1ELb0ELb1ELb1ELb0ELb0ELb0ELb0ELi2ELi4ELi4ELi4ELb0EEENS1_24CollectiveEpilogueBwdGQAISA_fSD_Li256ELb1ELb0EEENS1_25SingleTileBwdLPTSchedulerILb1ELi128ELb0EEEEEEEEEvNT_6ParamsE$_ZZN5flash25CollectiveMainloopBwdSm80ILi2ELi2EN4cute5tupleIJNS1_1CILi128EEES4_NS3_ILi64EEEEEEN7cutlass10bfloat16_tEfNS7_4arch4Sm80ELb1ELb0ELb1ELb1ELb0ELb0ELb0ELb0ELi2ELi4ELi4ELi4ELb0EE3mmaINS_16FlashAttnBwdSm80ISB_NS_24CollectiveEpilogueBwdGQAIS6_fSA_Li256ELb1ELb0EEENS_25SingleTileBwdLPTSchedulerILb1ELi128ELb0EEEE13SharedStorageENS1_6TensorINS1_11ArrayEngineIfLm32EEENS1_6LayoutINS2_IJNS2_IJNS3_ILi2EEESO_EEESO_NS3_ILi4EEEEEENS2_IJNS2_IJNS3_ILi1EEESO_EEESQ_NS3_ILi8EEEEEEEEEEEEbRKNSB_6ParamsERT0_S12_iNS2_IJiiiEEERT_ENKUliiE0_clEii)
$_ZN7cutlass13device_kernelIN5flash19enable_sm80_to_sm89INS1_16FlashAttnBwdSm80INS1_25CollectiveMainloopBwdSm80ILi2ELi2EN4cute5tupleIJNS5_1CILi128EEES8_NS7_ILi64EEEEEENS_10bfloat16_tEfNS_4arch4Sm80ELb1ELb0ELb1ELb1ELb0ELb0ELb0ELb0ELi2ELi4ELi4ELi4ELb0EEENS1_24CollectiveEpilogueBwdGQAISA_fSD_Li256ELb1ELb0EEENS1_25SingleTileBwdLPTSchedulerILb1ELi128ELb0EEEEEEEEEvNT_6ParamsE$_ZZN5flash25CollectiveMainloopBwdSm80ILi2ELi2EN4cute5tupleIJNS1_1CILi128EEES4_NS3_ILi64EEEEEEN7cutlass10bfloat16_tEfNS7_4arch4Sm80ELb1ELb0ELb1ELb1ELb0ELb0ELb0ELb0ELi2ELi4ELi4ELi4ELb0EE3mmaINS_16FlashAttnBwdSm80ISB_NS_24CollectiveEpilogueBwdGQAIS6_fSA_Li256ELb1ELb0EEENS_25SingleTileBwdLPTSchedulerILb1ELi128ELb0EEEE13SharedStorageENS1_6TensorINS1_11ArrayEngineIfLm32EEENS1_6LayoutINS2_IJNS2_IJNS3_ILi2EEESO_EEESO_NS3_ILi4EEEEEENS2_IJNS2_IJNS3_ILi1EEESO_EEESQ_NS3_ILi8EEEEEEEEEEEEbRKNSB_6ParamsERT0_S12_iNS2_IJiiiEEERT_ENKUliiE0_clEii:
        /* <DEDUP_REMOVED lines=10> */
[----:B-1---5:R-:W-:Y:S05]  /*5ba60*/  CALL.REL.NOINC `($_ZN7cutlass13device_kernelIN5flash19enable_sm80_to_sm89INS1_16FlashAttnBwdSm80INS1_25CollectiveMainloopBwdSm80ILi2ELi2EN4cute5tupleIJNS5_1CILi128EEES8_NS7_ILi64EEEEEENS_10bfloat16_tEfNS_4arch4Sm80ELb1ELb0ELb1ELb1ELb0ELb0ELb0ELb0ELi2ELi4ELi4ELi4ELb0EEENS1_24CollectiveEpilogueBwdGQAISA_fSD_Li256ELb1ELb0EEENS1_25SingleTileBwdLPTSchedulerILb1ELi128ELb0EEEEEEEEEvNT_6ParamsE$_ZN4cute3eso3ESOILb1ELb0EJNS_10UnderscoreES2_S2_iEEC2ERKS2_S5_S5_RKi) ;  /* 0xfffabc3000007944 */ /* 0x022fea0003c3ffff */
[----:B-1----:R-:W2:Y:S01]  /*5ba70*/  LDL R3, [R1+0x1688] ;  /* 0x0016880001037983 */ /* 0x002ea20000100800 */
[----:B------:R-:W-:Y:S02]  /*5ba80*/  MOV R4, 0x5bab0 ;  /* 0x0005bab000047802 */ /* 0x000fe40000000f00 */
[----:B--2---:R-:W-:Y:S02]  /*5ba90*/  SHF.L.U32 R3, R3, 0xd, RZ ;  /* 0x0000000d03037819 */ /* 0x004fe400000006ff */
[----:B------:R-:W-:Y:S05]  /*5baa0*/  CALL.REL.NOINC `($_ZN7cutlass13device_kernelIN5flash19enable_sm80_to_sm89INS1_16FlashAttnBwdSm80INS1_25CollectiveMainloopBwdSm80ILi2ELi2EN4cute5tupleIJNS5_1CILi128EEES8_NS7_ILi64EEEEEENS_10bfloat16_tEfNS_4arch4Sm80ELb1ELb0ELb1ELb1ELb0ELb0ELb0ELb0ELi2ELi4ELi4ELi4ELb0EEENS1_24CollectiveEpilogueBwdGQAISA_fSD_Li256ELb1ELb0EEENS1_25SingleTileBwdLPTSchedulerILb1ELi128ELb0EEEEEEEEEvNT_6ParamsE$_ZN4cute3eso3ESOILb1ELb0EJNS_6LayoutINS_5tupleIJNS3_IJNS_1CILi8EEENS4_ILi1EEEEEENS4_ILi4EEES6_EEENS3_IJNS3_IJS6_NS4_ILi0EEEEEENS4_ILi2048EEESA_EEEEEiEEC2ERKSE_RKi) ;  /* 0xfffaec2000007944 */ /* 0x000fea0003c3ffff */
[----:B------:R-:W-:Y:S01]  /*5bab0*/  ULDC.64 UR8, c[0x0][0x118] ;  /* 0x0000460000087ab9 */ /* 0x000fe20000000a00 */
[----:B-1----:R-:W2:Y:S04]  /*5bac0*/  LDL R2, [R1+0x1688] ;  /* 0x0016880001027983 */ /* 0x002ea80000100800 */
[----:B------:R-:W2:Y:S01]  /*5bad0*/  LD.E.64 R6, [R6.64] ;  /* 0x0000000806067980 */ /* 0x000ea2000c101b00 */
[----:B------:R-:W-:-:S02]  /*5bae0*/  MOV R9, R15 ;  /* 0x0000000f00097202 */ /* 0x000fc40000000f00 */
[----:B------:R-:W-:Y:S01]  /*5baf0*/  MOV R8, 0x5bb20 ;  /* 0x0005bb2000087802 */ /* 0x000fe20000000f00 */
[----:B--2---:R-:W-:-:S04]  /*5bb00*/  IMAD.WIDE R2, R2, 0x2, R6 ;  /* 0x0000000202027825 */ /* 0x004fc800078e0206 */
[----:B------:R-:W-:Y:S05]  /*5bb10*/  CALL.REL.NOINC `($_ZN7cutlass13device_kernelIN5flash19enable_sm80_to_sm89INS1_16FlashAttnBwdSm80INS1_25CollectiveMainloopBwdSm80ILi2ELi2EN4cute5tupleIJNS5_1CILi128EEES8_NS7_ILi64EEEEEENS_10bfloat16_tEfNS_4arch4Sm80ELb1ELb0ELb1ELb1ELb0ELb0ELb0ELb0ELi2ELi4ELi4ELi4ELb0EEENS1_24CollectiveEpilogueBwdGQAISA_fSD_Li256ELb1ELb0EEENS1_25SingleTileBwdLPTSchedulerILb1ELi128ELb0EEEEEEEEEvNT_6ParamsE$_ZN4cute8smem_ptrIPN7cutlass10bfloat16_tEECI1NS_12iter_adaptorIS3_S4_EEES3_) ;  /* 0xfffaf7e000007944 */ /* 0x000fea0003c3ffff */
[----:B-1----:R1:W5:Y:S01]  /*5bb20*/  LDL.64 R2, [R1+0x1688] ;  /* 0x0016880001027983 */ /* 0x0023620000100a00 */
[----:B------:R-:W-:-:S03]  /*5bb30*/  MOV R6, 0x5bb50 ;  /* 0x0005bb5000067802 */ /* 0x000fc60000000f00 */
[----:B-1---5:R-:W-:Y:S05]  /*5bb40*/  CALL.REL.NOINC `($_ZN7cutlass13device_kernelIN5flash19enable_sm80_to_sm89INS1_16FlashAttnBwdSm80INS1_25CollectiveMainloopBwdSm80ILi2ELi2EN4cute5tupleIJNS5_1CILi128EEES8_NS7_ILi64EEEEEENS_10bfloat16_tEfNS_4arch4Sm80ELb1ELb0ELb1ELb1ELb0ELb0ELb0ELb0ELi2ELi4ELi4ELi4ELb0EEENS1_24CollectiveEpilogueBwdGQAISA_fSD_Li256ELb1ELb0EEENS1_25SingleTileBwdLPTSchedulerILb1ELi128ELb0EEEEEEEEEvNT_6ParamsE$_ZN4cute3eso3ESOILb1ELb0EJNS_6LayoutINS_5tupleIJNS3_IJNS_1CILi8EEENS4_ILi1EEEEEENS4_ILi4EEES6_EEENS3_IJNS3_IJS6_NS4_ILi0EEEEEENS4_ILi2048EEESA_EEEEENS_10ViewEngineINS_8smem_ptrIPN7cutlass10bfloat16_tEEEEEEEC2ERKSE_RKSL_) ;  /* 0xfffaeb4000007944 */ /* 0x022fea0003c3ffff */
[----:B------:R-:W-:Y:S01]  /*5bb50*/  ULDC.64 UR8, c[0x0][0x118] ;  /* 0x0000460000087ab9 */ /* 0x000fe20000000a00 */
[----:B------:R2:W5:Y:S04]  /*5bb60*/  LDL.64 R86, [R1+0x1688] ;  /* 0x0016880001567983 */ /* 0x0005680000100a00 */
[----:B------:R2:W5:Y:S01]  /*5bb70*/  LD.E.64 R10, [R82.64+0x8] ;  /* 0x00000808520a7980 */ /* 0x000562000c101b00 */
[----:B-1----:R-:W-:Y:S01]  /*5bb80*/  IMAD.MOV.U32 R2, RZ, RZ, R15 ;  /* 0x000000ffff027224 */ /* 0x002fe200078e000f */
[----:B------:R-:W-:Y:S02]  /*5bb90*/  MOV R3, R17 ;  /* 0x0000001100037202 */ /* 0x000fe40000000f00 */
[----:B------:R-:W-:-:S02]  /*5bba0*/  MOV R4, 0x5bbc0 ;  /* 0x0005bbc000047802 */ /* 0x000fc40000000f00 */
[----:B--2--5:R-:W-:Y:S05]  /*5bbb0*/  CALL.REL.NOINC `($_ZN7cutlass13device_kernelIN5flash19enable_sm80_to_sm89INS1_16FlashAttnBwdSm80INS1_25CollectiveMainloopBwdSm80ILi2ELi2EN4cute5tupleIJNS5_1CILi128EEES8_NS7_ILi64EEEEEENS_10bfloat16_tEfNS_4arch4Sm80ELb1ELb0ELb1ELb1ELb0ELb0ELb0ELb0ELi2ELi4ELi4ELi4ELb0EEENS1_24CollectiveEpilogueBwdGQAISA_fSD_Li256ELb1ELb0EEENS1_25SingleTileBwdLPTSchedulerILb1ELi128ELb0EEEEEEEEEvNT_6ParamsE$_ZN4cute3eso3ESOILb1ELb0EJNS_10UnderscoreES2_S2_iEEC2ERKS2_S5_S5_RKi) ;  /* 0xfffabae000007944 */ /* 0x024fea0003c3ffff */
[----:B------:R-:W2:Y:S01]  /*5bbc0*/  LDL R8, [R1+0x1688] ;  /* 0x0016880001087983 */ /* 0x000ea20000100800 */
[----:B------:R-:W-:-:S03]  /*5bbd0*/  ULDC.64 UR8, c[0x0][0x118] ;  /* 0x0000460000087ab9 */ /* 0x000fc60000000a00 */
[----:B-1----:R1:W5:Y:S01]  /*5bbe0*/  LD.E.64 R2, [R10.64+0x8] ;  /* 0x000008080a027980 */ /* 0x002362000c101b00 */
[----:B------:R-:W-:Y:S02]  /*5bbf0*/  MOV R4, 0x5bc20 ;  /* 0x0005bc2000047802 */ /* 0x000fe40000000f00 */
[----:B--2---:R-:W-:Y:S02]  /*5bc00*/  SHF.R.S32.HI R7, RZ, 0x1f, R8 ;  /* 0x0000001fff077819 */ /* 0x004fe40000011408 */
[----:B-1---5:R-:W-:Y:S05]  /*5bc10*/  CALL.REL.NOINC `($_ZN7cutlass13device_kernelIN5flash19enable_sm80_to_sm89INS1_16FlashAttnBwdSm80INS1_25CollectiveMainloopBwdSm80ILi2ELi2EN4cute5tupleIJNS5_1CILi128EEES8_NS7_ILi64EEEEEENS_10bfloat16_tEfNS_4arch4Sm80ELb1ELb0ELb1ELb1ELb0ELb0ELb0ELb0ELi2ELi4ELi4ELi4ELb0EEENS1_24CollectiveEpilogueBwdGQAISA_fSD_Li256ELb1ELb0EEENS1_25SingleTileBwdLPTSchedulerILb1ELi128ELb0EEEEEEEEEvNT_6ParamsE$_ZZN4cute5sliceINS_5tupleIJNS_10UnderscoreES2_S2_iEEENS1_IJNS1_IJNS_1CILi1EEENS4_ILi0EEEEEElS6_lEEEEEDaRKT_RKT0_ENKUlRKT_RKT0_E_clIS2_lEEDaSH_SK_) ;  /* 0xfffb10b000007944 */ /* 0x022fea0003c3ffff */
[----:B-----5:R-:W-:Y:S02]  /*5bc20*/  MOV R5, R3 ;  /* 0x0000000300057202 */ /* 0x020fe40000000f00 */
[----:B------:R-:W-:Y:S02]  /*5bc30*/  MOV R4, 0x5bc50 ;  /* 0x0005bc5000047802 */ /* 0x000fe40000000f00 */
[----:B-1----:R-:W-:Y:S05]  /*5bc40*/  CALL.REL.NOINC `($_ZN7cutlass13device_kernelIN5flash19enable_sm80_to_sm89INS1_16FlashAttnBwdSm80INS1_25CollectiveMainloopBwdSm80ILi2ELi2EN4cute5tupleIJNS5_1CILi128EEES8_NS7_ILi64EEEEEENS_10bfloat16_tEfNS_4arch4Sm80ELb1ELb0ELb1ELb1ELb0ELb0ELb0ELb0ELi2ELi4ELi4ELi4ELb0EEENS1_24CollectiveEpilogueBwdGQAISA_fSD_Li256ELb1ELb0EEENS1_25SingleTileBwdLPTSchedulerILb1ELi128ELb0EEEEEEEEEvNT_6ParamsE$_ZZN4cute12filter_tupleINS_5tupleIJNS_10UnderscoreES2_S2_iEEENS1_IJNS1_IJNS_1CILi1EEENS4_ILi0EEEEEElS6_lEEEZNS_5sliceIS3_S8_EEDaRKT_RKT0_EUlRKT_RKT0_E_EEDaSC_SF_OT1_ENKUlDpSI_E_clIJNS1_IJS7_EEENS1_IJlEEENS1_IJS6_EEENS1_IJEEEEEEDaSP_) ;  /* 0xfffafce000007944 */ /* 0x002fea0003c3ffff */
[----:B-----5:R-:W-:Y:S02]  /*5bc50*/  MOV R5, R3 ;  /* 0x0000000300057202 */ /* 0x020fe40000000f00 */
[----:B------:R-:W-:Y:S02]  /*5bc60*/  MOV R4, 0x5bc80 ;  /* 0x0005bc8000047802 */ /* 0x000fe40000000f00 */
[----:B-1----:R-:W-:Y:S05]  /*5bc70*/  CALL.REL.NOINC `($_ZN7cutlass13device_kernelIN5flash19enable_sm80_to_sm89INS1_16FlashAttnBwdSm80INS1_25CollectiveMainloopBwdSm80ILi2ELi2EN4cute5tupleIJNS5_1CILi128EEES8_NS7_ILi64EEEEEENS_10bfloat16_tEfNS_4arch4Sm80ELb1ELb0ELb1ELb1ELb0ELb0ELb0ELb0ELi2ELi4ELi4ELi4ELb0EEENS1_24CollectiveEpilogueBwdGQAISA_fSD_Li256ELb1ELb0EEENS1_25SingleTileBwdLPTSchedulerILb1ELi128ELb0EEEEEEEEEvNT_6ParamsE$_ZN4cute5tupleIJNS0_IJNS0_IJNS_1CILi8EEENS1_ILi1EEEEEENS1_ILi4EEES3_EEENS0_IJNS0_IJS3_NS1_ILi0EEEEEElS7_EEEEEC2ERKS6_RKS9_) ;  /* 0xfffaef8000007944 */ /* 0x002fea0003c3ffff */
        /* <DEDUP_REMOVED lines=9> */
[----:B-1---5:R-:W-:Y:S05]  /*5bd10*/  CALL.REL.NOINC `($_ZN7cutlass13device_kernelIN5flash19enable_sm80_to_sm89INS1_16FlashAttnBwdSm80INS1_25CollectiveMainloopBwdSm80ILi2ELi2EN4cute5tupleIJNS5_1CILi128EEES8_NS7_ILi64EEEEEENS_10bfloat16_tEfNS_4arch4Sm80ELb1ELb0ELb1ELb1ELb0ELb0ELb0ELb0ELi2ELi4ELi4ELi4ELb0EEENS1_24CollectiveEpilogueBwdGQAISA_fSD_Li256ELb1ELb0EEENS1_25SingleTileBwdLPTSchedulerILb1ELi128ELb0EEEEEEEEEvNT_6ParamsE$_ZN4cute3eso3ESOILb0ELb0EJNS_6LayoutINS_5tupleIJNS3_IJNS_1CILi8EEENS4_ILi1EEEEEENS4_ILi4EEES6_EEENS3_IJNS3_IJS6_NS4_ILi0EEEEEElSA_EEEEElEEC2ERKSD_RKl) ;  /* 0xfffaae0000007944 */ /* 0x022fea0003c3ffff */
[----:B------:R-:W-:Y:S01]  /*5bd20*/  ULDC.64 UR8, c[0x0][0x118] ;  /* 0x0000460000087ab9 */ /* 0x000fe20000000a00 */
[----:B------:R-:W2:Y:S04]  /*5bd30*/  LDL.64 R6, [R1+0x1690] ;  /* 0x0016900001067983 */ /* 0x000ea80000100a00 */
[----:B------:R-:W2:Y:S04]  /*5bd40*/  LD.E.64 R10, [R10.64+0x18] ;  /* 0x000018080a0a7980 */ /* 0x000ea8000c101b00 */
[----:B-1----:R1:W5:Y:S01]  /*5bd50*/  LDL.64 R2, [R1+0x1688] ;  /* 0x0016880001027983 */ /* 0x0023620000100a00 */
[----:B------:R-:W-:-:S02]  /*5bd60*/  MOV R8, 0x5bda0 ;  /* 0x0005bda000087802 */ /* 0x000fc40000000f00 */
[----:B--2---:R-:W-:-:S04]  /*5bd70*/  LEA R4, P0, R6, R10, 0x1 ;  /* 0x0000000a06047211 */ /* 0x004fc800078008ff */
[----:B------:R-:W-:-:S04]  /*5bd80*/  LEA.HI.X R9, R6, R11, R7, 0x1, P0 ;  /* 0x0000000b06097211 */ /* 0x000fc800000f0c07 */
[----:B-1---5:R-:W-:Y:S05]  /*5bd90*/  CALL.REL.NOINC `($_ZN7cutlass13device_kernelIN5flash19enable_sm80_to_sm89INS1_16FlashAttnBwdSm80INS1_25CollectiveMainloopBwdSm80ILi2ELi2EN4cute5tupleIJNS5_1CILi128EEES8_NS7_ILi64EEEEEENS_10bfloat16_tEfNS_4arch4Sm80ELb1ELb0ELb1ELb1ELb0ELb0ELb0ELb0ELi2ELi4ELi4ELi4ELb0EEENS1_24CollectiveEpilogueBwdGQAISA_fSD_Li256ELb1ELb0EEENS1_25SingleTileBwdLPTSchedulerILb1ELi128ELb0EEEEEEEEEvNT_6ParamsE$_ZN4cute8gmem_ptrIPKN7cutlass10bfloat16_tEECI1NS_12iter_adaptorIS4_S5_EEES4_) ;  /* 0xfffaf46000007944 */ /* 0x022fea0003c3ffff */
[----:B------:R-:W2:Y:S01]  /*5bda0*/  LDL.64 R8, [R1+0x1688] ;  /* 0x0016880001087983 */ /* 0x000ea20000100a00 */
[----:B-1----:R-:W-:Y:S02]  /*5bdb0*/  MOV R5, R3 ;  /* 0x0000000300057202 */ /* 0x002fe40000000f00 */
[----:B------:R-:W-:Y:S01]  /*5bdc0*/  MOV R6, 0x5bdf0 ;  /* 0x0005bdf000067802 */ /* 0x000fe20000000f00 */
[----:B--2---:R1:W-:Y:S04]  /*5bdd0*/  STL.64 [R1+0x1698], R8 ;  /* 0x0016980801007387 */ /* 0x0043e80000100a00 */
[----:B-1----:R-:W-:Y:S05]  /*5bde0*/  CALL.REL.NOINC `($_ZN7cutlass13device_kernelIN5flash19enable_sm80_to_sm89INS1_16FlashAttnBwdSm80INS1_25CollectiveMainloopBwdSm80ILi2ELi2EN4cute5tupleIJNS5_1CILi128EEES8_NS7_ILi64EEEEEENS_10bfloat16_tEfNS_4arch4Sm80ELb1ELb0ELb1ELb1ELb0ELb0ELb0ELb0ELi2ELi4ELi4ELi4ELb0EEENS1_24CollectiveEpilogueBwdGQAISA_fSD_Li256ELb1ELb0EEENS1_25SingleTileBwdLPTSchedulerILb1ELi128ELb0EEEEEEEEEvNT_6ParamsE$_ZN4cute3eso3ESOILb0ELb0EJNS_6LayoutINS_5tupleIJNS3_IJNS_1CILi8EEENS4_ILi1EEEEEENS4_ILi4EEES6_EEENS3_IJNS3_IJS6_NS4_ILi0EEEEEElSA_EEEEENS_10ViewEngineINS_8gmem_ptrIPKN7cutlass10bfloat16_tEEEEEEEC2ERKSD_RKSL_) ;  /* 0xfffaaca000007944 */ /* 0x002fea0003c3ffff */
        /* <DEDUP_REMOVED lines=11> */
[----:B--2--5:R-:W-:Y:S05]  /*5bea0*/  CALL.REL.NOINC `($_ZN7cutlass13device_kernelIN5flash19enable_sm80_to_sm89INS1_16FlashAttnBwdSm80INS1_25CollectiveMainloopBwdSm80ILi2ELi2EN4cute5tupleIJNS5_1CILi128EEES8_NS7_ILi64EEEEEENS_10bfloat16_tEfNS_4arch4Sm80ELb1ELb0ELb1ELb1ELb0ELb0ELb0ELb0ELi2ELi4ELi4ELi4ELb0EEENS1_24CollectiveEpilogueBwdGQAISA_fSD_Li256ELb1ELb0EEENS1_25SingleTileBwdLPTSchedulerILb1ELi128ELb0EEEEEEEEEvNT_6ParamsE$_ZZN4cuteplIJiiEJNS_1CILi0EEES2_EEEDaRKNS_15ArithmeticTupleIJDpT_EEERKNS3_IJDpT0_EEEENKUlDpRKT_E_clIJiiEEEDaSH_) ;  /* 0xfffb467000007944 */ /* 0x024fea0003c3ffff */
[----:B-----5:R-:W-:Y:S01]  /*5beb0*/  IMAD.IADD R84, R5, 0x1, -R2 ;  /* 0x0000000105547824 */ /* 0x020fe200078e0a02 */
[----:B------:R-:W-:Y:S02]  /*5bec0*/  MOV R3, RZ ;  /* 0x000000ff00037202 */ /* 0x000fe40000000f00 */
[----:B------:R-:W-:Y:S02]  /*5bed0*/  MOV R6, 0x5bef0 ;  /* 0x0005bef000067802 */ /* 0x000fe40000000f00 */
[----:B-1----:R-:W-:Y:S05]  /*5bee0*/  CALL.REL.NOINC `($_ZN7cutlass13device_kernelIN5flash19enable_sm80_to_sm89INS1_16FlashAttnBwdSm80INS1_25CollectiveMainloopBwdSm80ILi2ELi2EN4cute5tupleIJNS5_1CILi128EEES8_NS7_ILi64EEEEEENS_10bfloat16_tEfNS_4arch4Sm80ELb1ELb0ELb1ELb1ELb0ELb0ELb0ELb0ELi2ELi4ELi4ELi4ELb0EEENS1_24CollectiveEpilogueBwdGQAISA_fSD_Li256ELb1ELb0EEENS1_25SingleTileBwdLPTSchedulerILb1ELi128ELb0EEEEEEEEEvNT_6ParamsE$_ZN4cute3eso3ESOILb1ELb0EJNS_1CILi0EEEiS3_EEC2ERKS3_RKiS6_) ;  /* 0xfffabc9000007944 */ /* 0x002fea0003c3ffff */
[----:B-1----:R-:W2:Y:S01]  /*5bef0*/  LDL R3, [R1+0x1688] ;  /* 0x0016880001037983 */ /* 0x002ea20000100800 */
[----:B------:R-:W-:Y:S01]  /*5bf00*/  IMAD.MOV.U32 R2, RZ, RZ, R15 ;  /* 0x000000ffff027224 */ /* 0x000fe200078e000f */
[----:B------:R-:W-:Y:S02]  /*5bf10*/  MOV R10, 0x5bf40 ;  /* 0x0005bf40000a7802 */ /* 0x000fe40000000f00 */
[----:B--2---:R-:W-:Y:S02]  /*5bf20*/  SHF.L.U32 R3, R3, 0x5, RZ ;  /* 0x0000000503037819 */ /* 0x004fe400000006ff */
[----:B------:R-:W-:Y:S05]  /*5bf30*/  CALL.REL.NOINC `($_ZN7cutlass13device_kernelIN5flash19enable_sm80_to_sm89INS1_16FlashAttnBwdSm80INS1_25CollectiveMainloopBwdSm80ILi2ELi2EN4cute5tupleIJNS5_1CILi128EEES8_NS7_ILi64EEEEEENS_10bfloat16_tEfNS_4arch4Sm80ELb1ELb0ELb1ELb1ELb0ELb0ELb0ELb0ELi2ELi4ELi4ELi4ELb0EEENS1_24CollectiveEpilogueBwdGQAISA_fSD_Li256ELb1ELb0EEENS1_25SingleTileBwdLPTSchedulerILb1ELi128ELb0EEEEEEEEEvNT_6ParamsE$_ZN4cute5tupleIJiEEC2ERKi) ;  /* 0xfffaf1e000007944 */ /* 0x000fea0003c3ffff */
[----:B------:R1:W5:Y:S01]  /*5bf40*/  LDL R3, [R1+0x1688] ;  /* 0x0016880001037983 */ /* 0x0003620000100800 */
        /* <DEDUP_REMOVED lines=8> */
[----:B------:R-:W-:Y:S02]  /*5bfd0*/  MOV R2, R15 ;  /* 0x0000000f00027202 */ /* 0x000fe40000000f00 */
[----:B------:R-:W-:Y:S02]  /*5bfe0*/  MOV R6, 0x5c000 ;  /* 0x0005c00000067802 */ /* 0x000fe40000000f00 */
[----:B-1---5:R-:W-:Y:S05]  /*5bff0*/  CALL.REL.NOINC `($_ZN7cutlass13device_kernelIN5flash19enable_sm80_to_sm89INS1_16FlashAttnBwdSm80INS1_25CollectiveMainloopBwdSm80ILi2ELi2EN4cute5tupleIJNS5_1CILi128EEES8_NS7_ILi64EEEEEENS_10bfloat16_tEfNS_4arch4Sm80ELb1ELb0ELb1ELb1ELb0ELb0ELb0ELb0ELi2ELi4ELi4ELi4ELb0EEENS1_24CollectiveEpilogueBwdGQAISA_fSD_Li256ELb1ELb0EEENS1_25SingleTileBwdLPTSchedulerILb1ELi128ELb0EEEEEEEEEvNT_6ParamsE$_ZN4cute3eso3ESOILb0ELb1EJiNS_1CILi0EEEEEC2ERKiRKS3_) ;  /* 0xfffab49000007944 */ /* 0x022fea0003c3ffff */
[----:B-1----:R1:W5:Y:S01]  /*5c000*/  LDL R3, [R1+0x1688] ;  /* 0x0016880001037983 */ /* 0x0023620000100800 */
[----:B------:R-:W-:-:S03]  /*5c010*/  MOV R4, 0x5c030 ;  /* 0x0005c03000047802 */ /* 0x000fc60000000f00 */
[----:B-1---5:R-:W-:Y:S05]  /*5c020*/  CALL.REL.NOINC `($_ZN7cutlass13device_kernelIN5flash19enable_sm80_to_sm89INS1_16FlashAttnBwdSm80INS1_25CollectiveMainloopBwdSm80ILi2ELi2EN4cute5tupleIJNS5_1CILi128EEES8_NS7_ILi64EEEEEENS_10bfloat16_tEfNS_4arch4Sm80ELb1ELb0ELb1ELb1ELb0ELb0ELb0ELb0ELi2ELi4ELi4ELi4ELb0EEENS1_24CollectiveEpilogueBwdGQAISA_fSD_Li256ELb1ELb0EEENS1_25SingleTileBwdLPTSchedulerILb1ELi128ELb0EEEEEEEEEvNT_6ParamsE$_ZZN4cuteplIJNS_1CILi0EEES2_EJiEEEDaRKNS_15ArithmeticTupleIJDpT_EEERKNS3_IJDpT0_EEEENKUlDpRKT_E_clIJiS2_EEEDaSH_) ;  /* 0xfffb40b000007944 */ /* 0x022fea0003c3ffff */
[----:B------:R-:W-:Y:S02]  /*5c030*/  MOV R4, 0x5c050 ;  /* 0x0005c05000047802 */ /* 0x000fe40000000f00 */
[----:B-1---5:R-:W-:Y:S05]  /*5c040*/  CALL.REL.NOINC `($_ZN7cutlass13device_kernelIN5flash19enable_sm80_to_sm89INS1_16FlashAttnBwdSm80INS1_25CollectiveMainloopBwdSm80ILi2ELi2EN4cute5tupleIJNS5_1CILi128EEES8_NS7_ILi64EEEEEENS_10bfloat16_tEfNS_4arch4Sm80ELb1ELb0ELb1ELb1ELb0ELb0ELb0ELb0ELi2ELi4ELi4ELi4ELb0EEENS1_24CollectiveEpilogueBwdGQAISA_fSD_Li256ELb1ELb0EEENS1_25SingleTileBwdLPTSchedulerILb1ELi128ELb0EEEEEEEEEvNT_6ParamsE$_ZZN4cuteplIJNS_1CILi0EEES2_EJiS2_EEEDaRKNS_15ArithmeticTupleIJDpT_EEERKNS3_IJDpT0_EEEENKUlDpRKT_E_clIJiS2_EEEDaSH_) ;  /* 0xfffb410000007944 */ /* 0x022fea0003c3ffff */
        /* <DEDUP_REMOVED lines=9> */
[----:B--23-5:R-:W-:Y:S05]  /*5c0e0*/  CALL.REL.NOINC `($_ZN7cutlass13device_kernelIN5flash19enable_sm80_to_sm89INS1_16FlashAttnBwdSm80INS1_25CollectiveMainloopBwdSm80ILi2ELi2EN4cute5tupleIJNS5_1CILi128EEES8_NS7_ILi64EEEEEENS_10bfloat16_tEfNS_4arch4Sm80ELb1ELb0ELb1ELb1ELb0ELb0ELb0ELb0ELi2ELi4ELi4ELi4ELb0EEENS1_24CollectiveEpilogueBwdGQAISA_fSD_Li256ELb1ELb0EEENS1_25SingleTileBwdLPTSchedulerILb1ELi128ELb0EEEEEEEEEvNT_6ParamsE$_ZN4cute3eso3ESOILb1ELb0EJNS_10UnderscoreEiiEEC2ERKS2_RKiS7_) ;  /* 0xfffab67000007944 */ /* 0x02cfea0003c3ffff */
[----:B------:R-:W2:Y:S01]  /*5c0f0*/  LDL R5, [R1+0x1688] ;  /* 0x0016880001057983 */ /* 0x000ea20000100800 */
[----:B------:R-:W-:Y:S02]  /*5c100*/  MOV R4, 0x5c170 ;  /* 0x0005c17000047802 */ /* 0x000fe40000000f00 */
[----:B-12---:R-:W-:Y:S01]  /*5c110*/  SHF.R.S32.HI R2, RZ, 0x1f, R5 ;  /* 0x0000001fff027819 */ /* 0x006fe20000011405 */
[-C--:B------:R-:W-:Y:S02]  /*5c120*/  IMAD R3, R91, R5.reuse, RZ ;  /* 0x000000055b037224 */ /* 0x080fe400078e02ff */
[----:B------:R-:W-:-:S04]  /*5c130*/  IMAD.WIDE.U32 R6, R90, R5, RZ ;  /* 0x000000055a067225 */ /* 0x000fc800078e00ff */
[----:B------:R-:W-:-:S05]  /*5c140*/  IMAD R3, R90, R2, R3 ;  /* 0x000000025a037224 */ /* 0x000fca00078e0203 */
[----:B------:R-:W-:Y:S02]  /*5c150*/  IADD3 R3, R7, R3, RZ ;  /* 0x0000000307037210 */ /* 0x000fe40007ffe0ff */
[----:B------:R-:W-:Y:S05]  /*5c160*/  CALL.REL.NOINC `($_ZN7cutlass13device_kernelIN5flash19enable_sm80_to_sm89INS1_16FlashAttnBwdSm80INS1_25CollectiveMainloopBwdSm80ILi2ELi2EN4cute5tupleIJNS5_1CILi128EEES8_NS7_ILi64EEEEEENS_10bfloat16_tEfNS_4arch4Sm80ELb1ELb0ELb1ELb1ELb0ELb0ELb0ELb0ELi2ELi4ELi4ELi4ELb0EEENS1_24CollectiveEpilogueBwdGQAISA_fSD_Li256ELb1ELb0EEENS1_25SingleTileBwdLPTSchedulerILb1ELi128ELb0EEEEEEEEEvNT_6ParamsE$_ZN4cute3eso3ESOILb1ELb0EJNS_6LayoutINS_5tupleIJNS3_IJNS_1CILi8EEENS4_ILi1EEEEEEEEENS3_IJNS3_IJS6_NS4_ILi0EEEEEEEEEEElEEC2ERKSC_RKl) ;  /* 0xfffade5000007944 */ /* 0x000fea0003c3ffff */
[----:B-1----:R-:W2:Y:S01]  /*5c170*/  LDL.64 R2, [R1+0x1688] ;  /* 0x0016880001027983 */ /* 0x002ea20000100a00 */
[----:B------:R-:W-:Y:S02]  /*5c180*/  MOV R8, 0x5c1c0 ;  /* 0x0005c1c000087802 */ /* 0x000fe40000000f00 */
[----:B--2---:R-:W-:-:S04]  /*5c190*/  LEA R4, P1, R2, R88, 0x1 ;  /* 0x0000005802047211 */ /* 0x004fc800078208ff */
[----:B------:R-:W-:-:S04]  /*5c1a0*/  LEA.HI.X R9, R2, R89, R3, 0x1, P1 ;  /* 0x0000005902097211 */ /* 0x000fc800008f0c03 */
[----:B------:R-:W-:Y:S05]  /*5c1b0*/  CALL.REL.NOINC `($_ZN7cutlass13device_kernelIN5flash19enable_sm80_to_sm89INS1_16FlashAttnBwdSm80INS1_25CollectiveMainloopBwdSm80ILi2ELi2EN4cute5tupleIJNS5_1CILi128EEES8_NS7_ILi64EEEEEENS_10bfloat16_tEfNS_4arch4Sm80ELb1ELb0ELb1ELb1ELb0ELb0ELb0ELb0ELi2ELi4ELi4ELi4ELb0EEENS1_24CollectiveEpilogueBwdGQAISA_fSD_Li256ELb1ELb0EEENS1_25SingleTileBwdLPTSchedulerILb1ELi128ELb0EEEEEEEEEvNT_6ParamsE$_ZN4cute8gmem_ptrIPKN7cutlass10bfloat16_tEECI1NS_12iter_adaptorIS4_S5_EEES4_) ;  /* 0xfffaf04000007944 */ /* 0x000fea0003c3ffff */
[----:B------:R2:W5:Y:S01]  /*5c1c0*/  LDL.64 R2, [R1+0x1688] ;  /* 0x0016880001027983 */ /* 0x0005620000100a00 */
[----:B------:R-:W-:-:S03]  /*5c1d0*/  MOV R6, 0x5c1f0 ;  /* 0x0005c1f000067802 */ /* 0x000fc60000000f00 */
[----:B-12--5:R-:W-:Y:S05]  /*5c1e0*/  CALL.REL.NOINC `($_ZN7cutlass13device_kernelIN5flash19enable_sm80_to_sm89INS1_16FlashAttnBwdSm80INS1_25CollectiveMainloopBwdSm80ILi2ELi2EN4cute5tupleIJNS5_1CILi128EEES8_NS7_ILi64EEEEEENS_10bfloat16_tEfNS_4arch4Sm80ELb1ELb0ELb1ELb1ELb0ELb0ELb0ELb0ELi2ELi4ELi4ELi4ELb0EEENS1_24CollectiveEpilogueBwdGQAISA_fSD_Li256ELb1ELb0EEENS1_25SingleTileBwdLPTSchedulerILb1ELi128ELb0EEEEEEEEEvNT_6ParamsE$_ZN4cute3eso3ESOILb1ELb0EJNS_6LayoutINS_5tupleIJNS3_IJNS_1CILi8EEENS4_ILi1EEEEEEEEENS3_IJNS3_IJS6_NS4_ILi0EEEEEEEEEEENS_10ViewEngineINS_8gmem_ptrIPKN7cutlass10bfloat16_tEEEEEEEC2ERKSC_RKSK_) ;  /* 0xfffadcc000007944 */ /* 0x026fea0003c3ffff */
[----:B-1----:R1:W5:Y:S01]  /*5c1f0*/  LDL.64 R4, [R1+0x1688] ;  /* 0x0016880001047983 */ /* 0x0023620000100a00 */
[----:B------:R-:W-:Y:S01]  /*5c200*/  IMAD.MOV.U32 R79, RZ, RZ, R15 ;  /* 0x000000ffff4f7224 */ /* 0x000fe200078e000f */
[----:B------:R-:W-:Y:S02]  /*5c210*/  MOV R80, RZ ;  /* 0x000000ff00507202 */ /* 0x000fe40000000f00 */
[----:B------:R-:W-:Y:S02]  /*5c220*/  MOV R78, 0x5c240 ;  /* 0x0005c240004e7802 */ /* 0x000fe40000000f00 */
[----:B-1---5:R-:W-:Y:S05]  /*5c230*/  CALL.REL.NOINC `($_ZN7cutlass13device_kernelIN5flash19enable_sm80_to_sm89INS1_16FlashAttnBwdSm80INS1_25CollectiveMainloopBwdSm80ILi2ELi2EN4cute5tupleIJNS5_1CILi128EEES8_NS7_ILi64EEEEEENS_10bfloat16_tEfNS_4arch4Sm80ELb1ELb0ELb1ELb1ELb0ELb0ELb0ELb0ELi2ELi4ELi4ELi4ELb0EEENS1_24CollectiveEpilogueBwdGQAISA_fSD_Li256ELb1ELb0EEENS1_25SingleTileBwdLPTSchedulerILb1ELi128ELb0EEEEEEEEEvNT_6ParamsE$_ZN4cute3eso3ESOILb1ELb0EJNS_10UnderscoreEiiEEC2ERKS2_RKiS7_) ;  /* 0xfffab52000007944 */ /* 0x022fea0003c3ffff */
[----:B-1----:R-:W2:Y:S01]  /*5c240*/  LDL R3, [R1+0x1688] ;  /* 0x0016880001037983 */ /* 0x002ea20000100800 */
[----:B------:R-:W-:Y:S01]  /*5c250*/  IMAD.MOV.U32 R2, RZ, RZ, R15 ;  /* 0x000000ffff027224 */ /* 0x000fe200078e000f */
[----:B------:R-:W-:Y:S02]  /*5c260*/  MOV R6, 0x5c290 ;  /* 0x0005c29000067802 */ /* 0x000fe40000000f00 */
[----:B--2---:R-:W-:Y:S02]  /*5c270*/  SHF.L.U32 R3, R3, 0xb, RZ ;  /* 0x0000000b03037819 */ /* 0x004fe400000006ff */
        /* <DEDUP_REMOVED lines=10> */
[----:B-1----:R1:W5:Y:S01]  /*5c320*/  LDL.64 R6, [R1+0x1688] ;  /* 0x0016880001067983 */ /* 0x0023620000100a00 */
[----:B------:R-:W-:Y:S02]  /*5c330*/  MOV R9, R5 ;  /* 0x0000000500097202 */ /* 0x000fe40000000f00 */
[----:B------:R-:W-:Y:S02]  /*5c340*/  MOV R8, 0x5c360 ;  /* 0x0005c36000087802 */ /* 0x000fe40000000f00 */
[----:B-1---5:R-:W-:Y:S05]  /*5c350*/  CALL.REL.NOINC `($_ZN7cutlass13device_kernelIN5flash19enable_sm80_to_sm89INS1_16FlashAttnBwdSm80INS1_25CollectiveMainloopBwdSm80ILi2ELi2EN4cute5tupleIJNS5_1CILi128EEES8_NS7_ILi64EEEEEENS_10bfloat16_tEfNS_4arch4Sm80ELb1ELb0ELb1ELb1ELb0ELb0ELb0ELb0ELi2ELi4ELi4ELi4ELb0EEENS1_24CollectiveEpilogueBwdGQAISA_fSD_Li256ELb1ELb0EEENS1_25SingleTileBwdLPTSchedulerILb1ELi128ELb0EEEEEEEEEvNT_6ParamsE$_ZN4cute8gmem_ptrIPKN7cutlass10bfloat16_tEECI1NS_12iter_adaptorIS4_S5_EEES4_) ;  /* 0xfffaeea000007944 */ /* 0x022fea0003c3ffff */
[----:B------:R2:W5:Y:S01]  /*5c360*/  LDL.64 R2, [R1+0x1688] ;  /* 0x0016880001027983 */ /* 0x0005620000100a00 */
[----:B------:R-:W-:-:S03]  /*5c370*/  MOV R8, 0x5c390 ;  /* 0x0005c39000087802 */ /* 0x000fc60000000f00 */
[----:B-12--5:R-:W-:Y:S05]  /*5c380*/  CALL.REL.NOINC `($_ZN7cutlass13device_kernelIN5flash19enable_sm80_to_sm89INS1_16FlashAttnBwdSm80INS1_25CollectiveMainloopBwdSm80ILi2ELi2EN4cute5tupleIJNS5_1CILi128EEES8_NS7_ILi64EEEEEENS_10bfloat16_tEfNS_4arch4Sm80ELb1ELb0ELb1ELb1ELb0ELb0ELb0ELb0ELi2ELi4ELi4ELi4ELb0EEENS1_24CollectiveEpilogueBwdGQAISA_fSD_Li256ELb1ELb0EEENS1_25SingleTileBwdLPTSchedulerILb1ELi128ELb0EEEEEEEEEvNT_6ParamsE$_ZN4cute8gmem_ptrIPKN7cutlass9uint128_tEECI1NS_12iter_adaptorIS4_S5_EEES4_) ;  /* 0xfffaeeb000007944 */ /* 0x026fea0003c3ffff */
[----:B-1----:R1:W5:Y:S01]  /*5c390*/  LDL.64 R2, [R1+0x1688] ;  /* 0x0016880001027983 */ /* 0x0023620000100a00 */
[----:B------:R-:W-:-:S03]  /*5c3a0*/  MOV R8, 0x5c3c0 ;  /* 0x0005c3c000087802 */ /* 0x000fc60000000f00 */
[----:B-1---5:R-:W-:Y:S05]  /*5c3b0*/  CALL.REL.NOINC `($_ZN7cutlass13device_kernelIN5flash19enable_sm80_to_sm89INS1_16FlashAttnBwdSm80INS1_25CollectiveMainloopBwdSm80ILi2ELi2EN4cute5tupleIJNS5_1CILi128EEES8_NS7_ILi64EEEEEENS_10bfloat16_tEfNS_4arch4Sm80ELb1ELb0ELb1ELb1ELb0ELb0ELb0ELb0ELi2ELi4ELi4ELi4ELb0EEENS1_24CollectiveEpilogueBwdGQAISA_fSD_Li256ELb1ELb0EEENS1_25SingleTileBwdLPTSchedulerILb1ELi128ELb0EEEEEEEEEvNT_6ParamsE$_ZN4cute3eso3ESOILb1ELb0EJNS_6LayoutINS_5tupleIJNS3_IJNS_1CILi1EEES5_EEEEEENS3_IJNS3_IJS5_NS4_ILi0EEEEEEEEEEENS_10ViewEngineINS_8gmem_ptrIPKN7cutlass9uint128_tEEEEEEEC2ERKSB_RKSJ_) ;  /* 0xfffad21000007944 */ /* 0x022fea0003c3ffff */
[----:B------:R2:W5:Y:S01]  /*5c3c0*/  LDL.64 R78, [R1+0x1688] ;  /* 0x00168800014e7983 */ /* 0x0005620000100a00 */
[----:B-1----:R-:W-:Y:S01]  /*5c3d0*/  IMAD.MOV.U32 R2, RZ, RZ, R6 ;  /* 0x000000ffff027224 */ /* 0x002fe200078e0006 */
[----:B------:R-:W-:Y:S01]  /*5c3e0*/  MOV R3, R7 ;  /* 0x0000000700037202 */ /* 0x000fe20000000f00 */
[----:B------:R-:W-:Y:S01]  /*5c3f0*/  IMAD.MOV.U32 R9, RZ, RZ, R15 ;  /* 0x000000ffff097224 */ /* 0x000fe200078e000f */
[----:B------:R-:W-:-:S02]  /*5c400*/  MOV R8, 0x5c420 ;  /* 0x0005c42000087802 */ /* 0x000fc40000000f00 */
[----:B--2--5:R-:W-:Y:S05]  /*5c410*/  CALL.REL.NOINC `($_ZN7cutlass13device_kernelIN5flash19enable_sm80_to_sm89INS1_16FlashAttnBwdSm80INS1_25CollectiveMainloopBwdSm80ILi2ELi2EN4cute5tupleIJNS5_1CILi128EEES8_NS7_ILi64EEEEEENS_10bfloat16_tEfNS_4arch4Sm80ELb1ELb0ELb1ELb1ELb0ELb0ELb0ELb0ELi2ELi4ELi4ELi4ELb0EEENS1_24CollectiveEpilogueBwdGQAISA_fSD_Li256ELb1ELb0EEENS1_25SingleTileBwdLPTSchedulerILb1ELi128ELb0EEEEEEEEEvNT_6ParamsE$_ZN4cute8smem_ptrIPN7cutlass10bfloat16_tEECI1NS_12iter_adaptorIS3_S4_EEES3_) ;  /* 0xfffaeee000007944 */ /* 0x024fea0003c3ffff */
[----:B-1----:R1:W5:Y:S01]  /*5c420*/  LDL.64 R2, [R1+0x1688] ;  /* 0x0016880001027983 */ /* 0x0023620000100a00 */
[----:B------:R-:W-:-:S02]  /*5c430*/  MOV R4, R15 ;  /* 0x0000000f00047202 */ /* 0x000fc40000000f00 */
[----:B------:R-:W-:Y:S02]  /*5c440*/  MOV R6, 0x5c460 ;  /* 0x0005c46000067802 */ /* 0x000fe40000000f00 */
[----:B-1---5:R-:W-:Y:S05]  /*5c450*/  CALL.REL.NOINC `($_ZN7cutlass13device_kernelIN5flash19enable_sm80_to_sm89INS1_16FlashAttnBwdSm80INS1_25CollectiveMainloopBwdSm80ILi2ELi2EN4cute5tupleIJNS5_1CILi128EEES8_NS7_ILi64EEEEEENS_10bfloat16_tEfNS_4arch4Sm80ELb1ELb0ELb1ELb1ELb0ELb0ELb0ELb0ELi2ELi4ELi4ELi4ELb0EEENS1_24CollectiveEpilogueBwdGQAISA_fSD_Li256ELb1ELb0EEENS1_25SingleTileBwdLPTSchedulerILb1ELi128ELb0EEEEEEEEEvNT_6ParamsE$_ZN4cute8smem_ptrIPN7cutlass9uint128_tEECI1NS_12iter_adaptorIS3_S4_EEES3_) ;  /* 0xfffaeee000007944 */ /* 0x022fea0003c3ffff */
[----:B-1----:R1:W5:Y:S01]  /*5c460*/  LDL.64 R2, [R1+0x1688] ;  /* 0x0016880001027983 */ /* 0x0023620000100a00 */
[----:B------:R-:W-:Y:S02]  /*5c470*/  MOV R4, R15 ;  /* 0x0000000f00047202 */ /* 0x000fe40000000f00 */
[----:B------:R-:W-:Y:S02]  /*5c480*/  MOV R6, 0x5c4a0 ;  /* 0x0005c4a000067802 */ /* 0x000fe40000000f00 */
[----:B-1---5:R-:W-:Y:S05]  /*5c490*/  CALL.REL.NOINC `($_ZN7cutlass13device_kernelIN5flash19enable_sm80_to_sm89INS1_16FlashAttnBwdSm80INS1_25CollectiveMainloopBwdSm80ILi2ELi2EN4cute5tupleIJNS5_1CILi128EEES8_NS7_ILi64EEEEEENS_10bfloat16_tEfNS_4arch4Sm80ELb1ELb0ELb1ELb1ELb0ELb0ELb0ELb0ELi2ELi4ELi4ELi4ELb0EEENS1_24CollectiveEpilogueBwdGQAISA_fSD_Li256ELb1ELb0EEENS1_25SingleTileBwdLPTSchedulerILb1ELi128ELb0EEEEEEEEEvNT_6ParamsE$_ZN4cute3eso3ESOILb1ELb0EJNS_6LayoutINS_5tupleIJNS3_IJNS_1CILi1EEES5_EEEEEENS3_IJNS3_IJS5_NS4_ILi0EEEEEEEEEEENS_10ViewEngineINS_8smem_ptrIPN7cutlass9uint128_tEEEEEEEC2ERKSB_RKSI_) ;  /* 0xfffad17000007944 */ /* 0x022fea0003c3ffff */
[----:B-1----:R1:W5:Y:S01]  /*5c4a0*/  LDL R4, [R1+0x1688] ;  /* 0x0016880001047983 */ /* 0x0023620000100800 */
[----:B------:R-:W-:-:S03]  /*5c4b0*/  MOV R2, 0x5c4d0 ;  /* 0x0005c4d000027802 */ /* 0x000fc60000000f00 */
[----:B-1---5:R-:W-:Y:S05]  /*5c4c0*/  CALL.REL.NOINC `($_ZN7cutlass13device_kernelIN5flash19enable_sm80_to_sm89INS1_16FlashAttnBwdSm80INS1_25CollectiveMainloopBwdSm80ILi2ELi2EN4cute5tupleIJNS5_1CILi128EEES8_NS7_ILi64EEEEEENS_10bfloat16_tEfNS_4arch4Sm80ELb1ELb0ELb1ELb1ELb0ELb0ELb0ELb0ELi2ELi4ELi4ELi4ELb0EEENS1_24CollectiveEpilogueBwdGQAISA_fSD_Li256ELb1ELb0EEENS1_25SingleTileBwdLPTSchedulerILb1ELi128ELb0EEEEEEEEEvNT_6ParamsE$_ZN73_INTERNAL_24fd9406_37_flash_bwd_hdim64_bf16_softcap_sm80_cu_3fbc093a_291824__cvta_generic_to_sharedEPKv) ;  /* 0xfffaef8000007944 */ /* 0x022fea0003c3ffff */
        /* <DEDUP_REMOVED lines=10> */
[----:B-1----:R-:W-:Y:S05]  /*5c570*/  CALL.REL.NOINC `($_ZN7cutlass13device_kernelIN5flash19enable_sm80_to_sm89INS1_16FlashAttnBwdSm80INS1_25CollectiveMainloopBwdSm80ILi2ELi2EN4cute5tupleIJNS5_1CILi128EEES8_NS7_ILi64EEEEEENS_10bfloat16_tEfNS_4arch4Sm80ELb1ELb0ELb1ELb1ELb0ELb0ELb0ELb0ELi2ELi4ELi4ELi4ELb0EEENS1_24CollectiveEpilogueBwdGQAISA_fSD_Li256ELb1ELb0EEENS1_25SingleTileBwdLPTSchedulerILb1ELi128ELb0EEEEEEEEEvNT_6ParamsE$_ZN4cute3eso3ESOILb1ELb0EJNS_1CILi0EEEiS3_EEC2ERKS3_RKiS6_) ;  /* 0xfffab60000007944 */ /* 0x002fea0003c3ffff */
[----:B-1----:R-:W2:Y:S01]  /*5c580*/  LDL R3, [R1+0x1688] ;  /* 0x0016880001037983 */ /* 0x002ea20000100800 */
[----:B------:R-:W-:Y:S01]  /*5c590*/  IMAD.MOV.U32 R2, RZ, RZ, R15 ;  /* 0x000000ffff027224 */ /* 0x000fe200078e000f */
[----:B------:R-:W-:-:S02]  /*5c5a0*/  MOV R10, 0x5c5d0 ;  /* 0x0005c5d0000a7802 */ /* 0x000fc40000000f00 */
[----:B--2---:R-:W-:Y:S02]  /*5c5b0*/  SHF.L.U32 R3, R3, 0x5, RZ ;  /* 0x0000000503037819 */ /* 0x004fe400000006ff */
[----:B------:R-:W-:Y:S05]  /*5c5c0*/  CALL.REL.NOINC `($_ZN7cutlass13device_kernelIN5flash19enable_sm80_to_sm89INS1_16FlashAttnBwdSm80INS1_25CollectiveMainloopBwdSm80ILi2ELi2EN4cute5tupleIJNS5_1CILi128EEES8_NS7_ILi64EEEEEENS_10bfloat16_tEfNS_4arch4Sm80ELb1ELb0ELb1ELb1ELb0ELb0ELb0ELb0ELi2ELi4ELi4ELi4ELb0EEENS1_24CollectiveEpilogueBwdGQAISA_fSD_Li256ELb1ELb0EEENS1_25SingleTileBwdLPTSchedulerILb1ELi128ELb0EEEEEEEEEvNT_6ParamsE$_ZN4cute5tupleIJiEEC2ERKi) ;  /* 0xfffaeb5000007944 */ /* 0x000fea0003c3ffff */
[----:B------:R1:W5:Y:S01]  /*5c5d0*/  LDL R3, [R1+0x1688] ;  /* 0x0016880001037983 */ /* 0x0003620000100800 */
        /* <DEDUP_REMOVED lines=44> */
[----:B------:R-:W-:Y:S02]  /*5c8a0*/  MOV R80, 0x1 ;  /* 0x0000000100507802 */ /* 0x000fe40000000f00 */
        /* <DEDUP_REMOVED lines=265> */
[----:B-1---5:R-:W-:Y:S05]  /*5d940*/  CALL.REL.NOINC `($_ZN7cutlass13device_kernelIN5flash19enable_sm80_to_sm89INS1_16FlashAttnBwdSm80INS1_25CollectiveMainloopBwdSm80ILi2ELi2EN4cute5tupleIJNS5_1CILi128EEES8_NS7_ILi64EEEEEENS_10bfloat16_tEfNS_4arch4Sm80ELb1ELb0ELb1ELb1ELb0ELb0ELb0ELb0ELi2ELi4ELi4ELi4ELb0EEENS1_24CollectiveEpilogueBwdGQAISA_fSD_Li256ELb1ELb0EEENS1_25SingleTileBwdLPTSchedulerILb1ELi128ELb0EEEEEEEEEvNT_6ParamsE$_ZN4cute3eso3ESOILb1ELb0EJNS_10UnderscoreES2_iEEC2ERKS2_S5_RKi) ;  /* 0xfffa9d9000007944 */ /* 0x022fea0003c3ffff */
[----:B-1----:R-:W2:Y:S01]  /*5d950*/  LDL R3, [R1+0x1688] ;  /* 0x0016880001037983 */ /* 0x002ea20000100800 */
[----:B------:R-:W-:-:S02]  /*5d960*/  MOV R6, 0x5d990 ;  /* 0x0005d99000067802 */ /* 0x000fc40000000f00 */
[----:B--2---:R-:W-:Y:S02]  /*5d970*/  SHF.L.U32 R3, R3, 0x7, RZ ;  /* 0x0000000703037819 */ /* 0x004fe400000006ff */
[----:B------:R-:W-:Y:S05]  /*5d980*/  CALL.REL.NOINC `($_ZN7cutlass13device_kernelIN5flash19enable_sm80_to_sm89INS1_16FlashAttnBwdSm80INS1_25CollectiveMainloopBwdSm80ILi2ELi2EN4cute5tupleIJNS5_1CILi128EEES8_NS7_ILi64EEEEEENS_10bfloat16_tEfNS_4arch4Sm80ELb1ELb0ELb1ELb1ELb0ELb0ELb0ELb0ELi2ELi4ELi4ELi4ELb0EEENS1_24CollectiveEpilogueBwdGQAISA_fSD_Li256ELb1ELb0EEENS1_25SingleTileBwdLPTSchedulerILb1ELi128ELb0EEEEEEEEEvNT_6ParamsE$_ZN4cute3eso3ESOILb1ELb0EJNS_6LayoutINS_5tupleIJNS3_IJNS_1CILi4EEENS4_ILi1EEEEEES6_EEENS3_IJNS3_IJS6_NS4_ILi0EEEEEES9_EEEEEiEEC2ERKSC_RKi) ;  /* 0xfffac4e000007944 */ /* 0x000fea0003c3ffff */
[----:B------:R-:W-:Y:S01]  /*5d990*/  ULDC.64 UR8, c[0x0][0x118] ;  /* 0x0000460000087ab9 */ /* 0x000fe20000000a00 */
[----:B-1----:R-:W2:Y:S04]  /*5d9a0*/  LDL R2, [R1+0x1688] ;  /* 0x0016880001027983 */ /* 0x002ea80000100800 */
[----:B------:R-:W2:Y:S01]  /*5d9b0*/  LD.E.64 R4, [R10.64+0x8] ;  /* 0x000008080a047980 */ /* 0x000ea2000c101b00 */
[----:B------:R-:W-:Y:S01]  /*5d9c0*/  MOV R8, 0x5da00 ;  /* 0x0005da0000087802 */ /* 0x000fe20000000f00 */
[----:B--2---:R-:W-:Y:S01]  /*5d9d0*/  IMAD.WIDE R4, R2, 0x4, R4 ;  /* 0x0000000402047825 */ /* 0x004fe200078e0204 */
[----:B------:R-:W-:-:S03]  /*5d9e0*/  MOV R2, R15 ;  /* 0x0000000f00027202 */ /* 0x000fc60000000f00 */
[----:B------:R-:W-:Y:S05]  /*5d9f0*/  CALL.REL.NOINC `($_ZN7cutlass13device_kernelIN5flash19enable_sm80_to_sm89INS1_16FlashAttnBwdSm80INS1_25CollectiveMainloopBwdSm80ILi2ELi2EN4cute5tupleIJNS5_1CILi128EEES8_NS7_ILi64EEEEEENS_10bfloat16_tEfNS_4arch4Sm80ELb1ELb0ELb1ELb1ELb0ELb0ELb0ELb0ELi2ELi4ELi4ELi4ELb0EEENS1_24CollectiveEpilogueBwdGQAISA_fSD_Li256ELb1ELb0EEENS1_25SingleTileBwdLPTSchedulerILb1ELi128ELb0EEEEEEEEEvNT_6ParamsE$_ZN4cute8gmem_ptrIPKfECI1NS_12iter_adaptorIS2_S3_EEES2_) ;  /* 0xfffad88000007944 */ /* 0x000fea0003c3ffff */
[----:B-1----:R1:W5:Y:S01]  /*5da00*/  LDL.64 R2, [R1+0x1688] ;  /* 0x0016880001027983 */ /* 0x0023620000100a00 */
[----:B------:R-:W-:-:S03]  /*5da10*/  MOV R6, 0x5da30 ;  /* 0x0005da3000067802 */ /* 0x000fc60000000f00 */
[----:B-1---5:R-:W-:Y:S05]  /*5da20*/  CALL.REL.NOINC `($_ZN7cutlass13device_kernelIN5flash19enable_sm80_to_sm89INS1_16FlashAttnBwdSm80INS1_25CollectiveMainloopBwdSm80ILi2ELi2EN4cute5tupleIJNS5_1CILi128EEES8_NS7_ILi64EEEEEENS_10bfloat16_tEfNS_4arch4Sm80ELb1ELb0ELb1ELb1ELb0ELb0ELb0ELb0ELi2ELi4ELi4ELi4ELb0EEENS1_24CollectiveEpilogueBwdGQAISA_fSD_Li256ELb1ELb0EEENS1_25SingleTileBwdLPTSchedulerILb1ELi128ELb0EEEEEEEEEvNT_6ParamsE$_ZN4cute3eso3ESOILb1ELb0EJNS_6LayoutINS_5tupleIJNS3_IJNS_1CILi4EEENS4_ILi1EEEEEES6_EEENS3_IJNS3_IJS6_NS4_ILi0EEEEEES9_EEEEENS_10ViewEngineINS_8gmem_ptrIPKfEEEEEEC2ERKSC_RKSI_) ;  /* 0xfffac3c000007944 */ /* 0x022fea0003c3ffff */
[----:B------:R-:W-:Y:S01]  /*5da30*/  ULDC.64 UR8, c[0x0][0x118] ;  /* 0x0000460000087ab9 */ /* 0x000fe20000000a00 */
[----:B-1----:R1:W5:Y:S04]  /*5da40*/  LDL.64 R4, [R1+0x1688] ;  /* 0x0016880001047983 */ /* 0x0023680000100a00 */
[----:B------:R1:W5:Y:S01]  /*5da50*/  LD.E.64 R10, [R82.64+0x40] ;  /* 0x00004008520a7980 */ /* 0x000362000c101b00 */
[----:B------:R-:W-:Y:S01]  /*5da60*/  IMAD.MOV.U32 R3, RZ, RZ, R16 ;  /* 0x000000ffff037224 */ /* 0x000fe200078e0010 */
[----:B------:R-:W-:-:S02]  /*5da70*/  MOV R2, R15 ;  /* 0x0000000f00027202 */ /* 0x000fc40000000f00 */
[----:B------:R-:W-:Y:S02]  /*5da80*/  MOV R8, 0x5daa0 ;  /* 0x0005daa000087802 */ /* 0x000fe40000000f00 */
[----:B-1---5:R-:W-:Y:S05]  /*5da90*/  CALL.REL.NOINC `($_ZN7cutlass13device_kernelIN5flash19enable_sm80_to_sm89INS1_16FlashAttnBwdSm80INS1_25CollectiveMainloopBwdSm80ILi2ELi2EN4cute5tupleIJNS5_1CILi128EEES8_NS7_ILi64EEEEEENS_10bfloat16_tEfNS_4arch4Sm80ELb1ELb0ELb1ELb1ELb0ELb0ELb0ELb0ELi2ELi4ELi4ELi4ELb0EEENS1_24CollectiveEpilogueBwdGQAISA_fSD_Li256ELb1ELb0EEENS1_25SingleTileBwdLPTSchedulerILb1ELi128ELb0EEEEEEEEEvNT_6ParamsE$_ZN4cute3eso3ESOILb1ELb0EJNS_10UnderscoreES2_iEEC2ERKS2_S5_RKi) ;  /* 0xfffa9c4000007944 */ /* 0x022fea0003c3ffff */
[----:B-1----:R-:W2:Y:S01]  /*5daa0*/  LDL R3, [R1+0x1688] ;  /* 0x0016880001037983 */ /* 0x002ea20000100800 */
[----:B------:R-:W-:Y:S02]  /*5dab0*/  MOV R6, 0x5dae0 ;  /* 0x0005dae000067802 */ /* 0x000fe40000000f00 */
[----:B--2---:R-:W-:Y:S02]  /*5dac0*/  SHF.L.U32 R3, R3, 0x7, RZ ;  /* 0x0000000703037819 */ /* 0x004fe400000006ff */
[----:B------:R-:W-:Y:S05]  /*5dad0*/  CALL.REL.NOINC `($_ZN7cutlass13device_kernelIN5flash19enable_sm80_to_sm89INS1_16FlashAttnBwdSm80INS1_25CollectiveMainloopBwdSm80ILi2ELi2EN4cute5tupleIJNS5_1CILi128EEES8_NS7_ILi64EEEEEENS_10bfloat16_tEfNS_4arch4Sm80ELb1ELb0ELb1ELb1ELb0ELb0ELb0ELb0ELi2ELi4ELi4ELi4ELb0EEENS1_24CollectiveEpilogueBwdGQAISA_fSD_Li256ELb1ELb0EEENS1_25SingleTileBwdLPTSchedulerILb1ELi128ELb0EEEEEEEEEvNT_6ParamsE$_ZN4cute3eso3ESOILb1ELb0EJNS_6LayoutINS_5tupleIJNS3_IJNS_1CILi4EEENS4_ILi1EEEEEES6_EEENS3_IJNS3_IJS6_NS4_ILi0EEEEEES9_EEEEEiEEC2ERKSC_RKi) ;  /* 0xfffac39000007944 */ /* 0x000fea0003c3ffff */
[----:B------:R-:W-:Y:S01]  /*5dae0*/  ULDC.64 UR8, c[0x0][0x118] ;  /* 0x0000460000087ab9 */ /* 0x000fe20000000a00 */
[----:B-1----:R-:W2:Y:S04]  /*5daf0*/  LDL R2, [R1+0x1688] ;  /* 0x0016880001027983 */ /* 0x002ea80000100800 */
[----:B------:R-:W2:Y:S01]  /*5db00*/  LD.E.64 R10, [R10.64] ;  /* 0x000000080a0a7980 */ /* 0x000ea2000c101b00 */
[----:B------:R-:W-:Y:S02]  /*5db10*/  MOV R6, R15 ;  /* 0x0000000f00067202 */ /* 0x000fe40000000f00 */
[----:B------:R-:W-:Y:S01]  /*5db20*/  MOV R8, 0x5db50 ;  /* 0x0005db5000087802 */ /* 0x000fe20000000f00 */
[----:B--2---:R-:W-:-:S04]  /*5db30*/  IMAD.WIDE R2, R2, 0x4, R10 ;  /* 0x0000000402027825 */ /* 0x004fc800078e020a */
[----:B------:R-:W-:Y:S05]  /*5db40*/  CALL.REL.NOINC `($_ZN7cutlass13device_kernelIN5flash19enable_sm80_to_sm89INS1_16FlashAttnBwdSm80INS1_25CollectiveMainloopBwdSm80ILi2ELi2EN4cute5tupleIJNS5_1CILi128EEES8_NS7_ILi64EEEEEENS_10bfloat16_tEfNS_4arch4Sm80ELb1ELb0ELb1ELb1ELb0ELb0ELb0ELb0ELi2ELi4ELi4ELi4ELb0EEENS1_24CollectiveEpilogueBwdGQAISA_fSD_Li256ELb1ELb0EEENS1_25SingleTileBwdLPTSchedulerILb1ELi128ELb0EEEEEEEEEvNT_6ParamsE$_ZN4cute8smem_ptrIPfECI1NS_12iter_adaptorIS1_S2_EEES1_) ;  /* 0xfffad83000007944 */ /* 0x000fea0003c3ffff */
[----:B-1----:R1:W5:Y:S01]  /*5db50*/  LDL.64 R2, [R1+0x1688] ;  /* 0x0016880001027983 */ /* 0x0023620000100a00 */
[----:B------:R-:W-:-:S03]  /*5db60*/  MOV R8, 0x5db80 ;  /* 0x0005db8000087802 */ /* 0x000fc60000000f00 */
[----:B-1---5:R-:W-:Y:S05]  /*5db70*/  CALL.REL.NOINC `($_ZN7cutlass13device_kernelIN5flash19enable_sm80_to_sm89INS1_16FlashAttnBwdSm80INS1_25CollectiveMainloopBwdSm80ILi2ELi2EN4cute5tupleIJNS5_1CILi128EEES8_NS7_ILi64EEEEEENS_10bfloat16_tEfNS_4arch4Sm80ELb1ELb0ELb1ELb1ELb0ELb0ELb0ELb0ELi2ELi4ELi4ELi4ELb0EEENS1_24CollectiveEpilogueBwdGQAISA_fSD_Li256ELb1ELb0EEENS1_25SingleTileBwdLPTSchedulerILb1ELi128ELb0EEEEEEEEEvNT_6ParamsE$_ZN4cute3eso3ESOILb1ELb0EJNS_6LayoutINS_5tupleIJNS3_IJNS_1CILi4EEENS4_ILi1EEEEEES6_EEENS3_IJNS3_IJS6_NS4_ILi0EEEEEES9_EEEEENS_10ViewEngineINS_8smem_ptrIPfEEEEEEC2ERKSC_RKSH_) ;  /* 0xfffac2b000007944 */ /* 0x022fea0003c3ffff */
[----:B------:R-:W-:Y:S01]  /*5db80*/  ULDC.64 UR8, c[0x0][0x118] ;  /* 0x0000460000087ab9 */ /* 0x000fe20000000a00 */
[----:B-1----:R1:W5:Y:S04]  /*5db90*/  LDL.64 R6, [R1+0x1688] ;  /* 0x0016880001067983 */ /* 0x0023680000100a00 */
[----:B------:R1:W5:Y:S01]  /*5dba0*/  LD.E.64 R10, [R82.64+0x48] ;  /* 0x00004808520a7980 */ /* 0x000362000c101b00 */
[----:B------:R-:W-:-:S02]  /*5dbb0*/  MOV R3, RZ ;  /* 0x000000ff00037202 */ /* 0x000fc40000000f00 */
[----:B------:R-:W-:Y:S02]  /*5dbc0*/  MOV R8, 0x5dbe0 ;  /* 0x0005dbe000087802 */ /* 0x000fe40000000f00 */
[----:B-1---5:R-:W-:Y:S05]  /*5dbd0*/  CALL.REL.NOINC `($_ZN7cutlass13device_kernelIN5flash19enable_sm80_to_sm89INS1_16FlashAttnBwdSm80INS1_25CollectiveMainloopBwdSm80ILi2ELi2EN4cute5tupleIJNS5_1CILi128EEES8_NS7_ILi64EEEEEENS_10bfloat16_tEfNS_4arch4Sm80ELb1ELb0ELb1ELb1ELb0ELb0ELb0ELb0ELi2ELi4ELi4ELi4ELb0EEENS1_24CollectiveEpilogueBwdGQAISA_fSD_Li256ELb1ELb0EEENS1_25SingleTileBwdLPTSchedulerILb1ELi128ELb0EEEEEEEEEvNT_6ParamsE$_ZN4cute3eso3ESOILb1ELb0EJNS_1CILi0EEEiEEC2ERKS3_RKi) ;  /* 0xfffa9f6000007944 */ /* 0x022fea0003c3ffff */
[----:B------:R-:W-:Y:S02]  /*5dbe0*/  ULDC.64 UR8, c[0x0][0x118] ;  /* 0x0000460000087ab9 */ /* 0x000fe40000000a00 */
[----:B-1----:R1:W5:Y:S01]  /*5dbf0*/  LD.E R3, [R10.64] ;  /* 0x000000080a037980 */ /* 0x002362000c101900 */
[----:B------:R-:W-:-:S03]  /*5dc00*/  MOV R16, 0x5dc20 ;  /* 0x0005dc2000107802 */ /* 0x000fc60000000f00 */
[----:B-1---5:R-:W-:Y:S05]  /*5dc10*/  CALL.REL.NOINC `($_ZN7cutlass13device_kernelIN5flash19enable_sm80_to_sm89INS1_16FlashAttnBwdSm80INS1_25CollectiveMainloopBwdSm80ILi2ELi2EN4cute5tupleIJNS5_1CILi128EEES8_NS7_ILi64EEEEEENS_10bfloat16_tEfNS_4arch4Sm80ELb1ELb0ELb1ELb1ELb0ELb0ELb0ELb0ELi2ELi4ELi4ELi4ELb0EEENS1_24CollectiveEpilogueBwdGQAISA_fSD_Li256ELb1ELb0EEENS1_25SingleTileBwdLPTSchedulerILb1ELi128ELb0EEEEEEEEEvNT_6ParamsE$_ZZN4cuteplIJiEJNS_1CILi0EEEEEEDaRKNS_15ArithmeticTupleIJDpT_EEERKNS3_IJDpT0_EEEENKUlDpRKT_E_clIJiEEEDaSH_) ;  /* 0xfffb272000007944 */ /* 0x022fea0003c3ffff */
[----:B-----5:R-:W-:Y:S01]  /*5dc20*/  ISETP.GT.AND P0, PT, R2, 0x7f, PT ;  /* 0x0000007f0200780c */ /* 0x020fe20003f04270 */
[----:B------:R-:W-:Y:S01]  /*5dc30*/  IMAD.MOV.U32 R2, RZ, RZ, R14 ;  /* 0x000000ffff027224 */ /* 0x000fe200078e000e */
[----:B------:R-:W-:-:S11]  /*5dc40*/  MOV R3, 0x0 ;  /* 0x0000000000037802 */ /* 0x000fd60000000f00 */
[----:B------:R-:W-:Y:S05]  /*5dc50*/  @P0 RET.REL.NODEC R2 `(_ZN7cutlass13device_kernelIN5flash19enable_sm80_to_sm89INS1_16FlashAttnBwdSm80INS1_25CollectiveMainloopBwdSm80ILi2ELi2EN4cute5tupleIJNS5_1CILi128EEES8_NS7_ILi64EEEEEENS_10bfloat16_tEfNS_4arch4Sm80ELb1ELb0ELb1ELb1ELb0ELb0ELb0ELb0ELi2ELi4ELi4ELi4ELb0EEENS1_24CollectiveEpilogueBwdGQAISA_fSD_Li256ELb1ELb0EEENS1_25SingleTileBwdLPTSchedulerILb1ELi128ELb0EEEEEEEEEvNT_6ParamsE) ;  /* 0xfffa23a002000950 */ /* 0x000fea0003c3ffff */
[----:B------:R-:W-:Y:S02]  /*5dc60*/  ULDC.64 UR8, c[0x0][0x118] ;  /* 0x0000460000087ab9 */ /* 0x000fe40000000a00 */
[----:B------:R-:W5:Y:S01]  /*5dc70*/  LD.E.64 R82, [R82.64+0x50] ;  /* 0x0000500852527980 */ /* 0x000f62000c101b00 */
[----:B------:R-:W-:Y:S01]  /*5dc80*/  IMAD.MOV.U32 R2, RZ, RZ, R13 ;  /* 0x000000ffff027224 */ /* 0x000fe200078e000d */
[----:B------:R-:W-:Y:S02]  /*5dc90*/  MOV R3, RZ ;  /* 0x000000ff00037202 */ /* 0x000fe40000000f00 */
[----:B------:R-:W-:Y:S02]  /*5dca0*/  MOV R10, 0x5dcc0 ;  /* 0x0005dcc0000a7802 */ /* 0x000fe40000000f00 */
[----:B-1---5:R-:W-:Y:S05]  /*5dcb0*/  CALL.REL.NOINC `($_ZN7cutlass13device_kernelIN5flash19enable_sm80_to_sm89INS1_16FlashAttnBwdSm80INS1_25CollectiveMainloopBwdSm80ILi2ELi2EN4cute5tupleIJNS5_1CILi128EEES8_NS7_ILi64EEEEEENS_10bfloat16_tEfNS_4arch4Sm80ELb1ELb0ELb1ELb1ELb0ELb0ELb0ELb0ELi2ELi4ELi4ELi4ELb0EEENS1_24CollectiveEpilogueBwdGQAISA_fSD_Li256ELb1ELb0EEENS1_25SingleTileBwdLPTSchedulerILb1ELi128ELb0EEEEEEEEEvNT_6ParamsE$_ZN4cute3eso3ESOILb1ELb0EJNS_10UnderscoreEiEEC2ERKS2_RKi) ;  /* 0xfffa9a6000007944 */ /* 0x022fea0003c3ffff */
[----:B-1----:R-:W-:Y:S02]  /*5dcc0*/  MOV R2, R13 ;  /* 0x0000000d00027202 */ /* 0x002fe40000000f00 */
[----:B------:R-:W-:Y:S02]  /*5dcd0*/  MOV R8, 0x5dcf0 ;  /* 0x0005dcf000087802 */ /* 0x000fe40000000f00 */
[----:B------:R-:W-:Y:S05]  /*5dce0*/  CALL.REL.NOINC `($_ZN7cutlass13device_kernelIN5flash19enable_sm80_to_sm89INS1_16FlashAttnBwdSm80INS1_25CollectiveMainloopBwdSm80ILi2ELi2EN4cute5tupleIJNS5_1CILi128EEES8_NS7_ILi64EEEEEENS_10bfloat16_tEfNS_4arch4Sm80ELb1ELb0ELb1ELb1ELb0ELb0ELb0ELb0ELi2ELi4ELi4ELi4ELb0EEENS1_24CollectiveEpilogueBwdGQAISA_fSD_Li256ELb1ELb0EEENS1_25SingleTileBwdLPTSchedulerILb1ELi128ELb0EEEEEEEEEvNT_6ParamsE$_ZN4cute8gmem_ptrIPKfECI1NS_12iter_adaptorIS2_S3_EEES2_) ;  /* 0xfffad59000007944 */ /* 0x000fea0003c3ffff */
[----:B-1----:R1:W5:Y:S01]  /*5dcf0*/  LDL.64 R2, [R1+0x1680] ;  /* 0x0016800001027983 */ /* 0x0023620000100a00 */
[----:B------:R-:W-:-:S03]  /*5dd00*/  MOV R8, 0x5dd20 ;  /* 0x0005dd2000087802 */ /* 0x000fc60000000f00 */
[----:B-1---5:R-:W-:Y:S05]  /*5dd10*/  CALL.REL.NOINC `($_ZN7cutlass13device_kernelIN5flash19enable_sm80_to_sm89INS1_16FlashAttnBwdSm80INS1_25CollectiveMainloopBwdSm80ILi2ELi2EN4cute5tupleIJNS5_1CILi128EEES8_NS7_ILi64EEEEEENS_10bfloat16_tEfNS_4arch4Sm80ELb1ELb0ELb1ELb1ELb0ELb0ELb0ELb0ELi2ELi4ELi4ELi4ELb0EEENS1_24CollectiveEpilogueBwdGQAISA_fSD_Li256ELb1ELb0EEENS1_25SingleTileBwdLPTSchedulerILb1ELi128ELb0EEEEEEEEEvNT_6ParamsE$_ZN4cute3eso3ESOILb1ELb0EJNS_6LayoutINS_5tupleIJNS3_IJNS_1CILi4EEENS4_ILi1EEEEEEEEENS3_IJNS3_IJS6_NS4_ILi0EEEEEEEEEEENS_10ViewEngineINS_8gmem_ptrIPKfEEEEEEC2ERKSC_RKSI_) ;  /* 0xfffac01000007944 */ /* 0x022fea0003c3ffff */
[----:B-1----:R1:W5:Y:S01]  /*5dd20*/  LDL.64 R4, [R1+0x1680] ;  /* 0x0016800001047983 */ /* 0x0023620000100a00 */
[----:B------:R-:W-:Y:S01]  /*5dd30*/  IMAD.MOV.U32 R2, RZ, RZ, R13 ;  /* 0x000000ffff027224 */ /* 0x000fe200078e000d */
[----:B------:R-:W-:-:S02]  /*5dd40*/  MOV R3, RZ ;  /* 0x000000ff00037202 */ /* 0x000fc40000000f00 */
[----:B------:R-:W-:Y:S02]  /*5dd50*/  MOV R10, 0x5dd70 ;  /* 0x0005dd70000a7802 */ /* 0x000fe40000000f00 */
[----:B-1---5:R-:W-:Y:S05]  /*5dd60*/  CALL.REL.NOINC `($_ZN7cutlass13device_kernelIN5flash19enable_sm80_to_sm89INS1_16FlashAttnBwdSm80INS1_25CollectiveMainloopBwdSm80ILi2ELi2EN4cute5tupleIJNS5_1CILi128EEES8_NS7_ILi64EEEEEENS_10bfloat16_tEfNS_4arch4Sm80ELb1ELb0ELb1ELb1ELb0ELb0ELb0ELb0ELi2ELi4ELi4ELi4ELb0EEENS1_24CollectiveEpilogueBwdGQAISA_fSD_Li256ELb1ELb0EEENS1_25SingleTileBwdLPTSchedulerILb1ELi128ELb0EEEEEEEEEvNT_6ParamsE$_ZN4cute3eso3ESOILb1ELb0EJNS_10UnderscoreEiEEC2ERKS2_RKi) ;  /* 0xfffa99b000007944 */ /* 0x022fea0003c3ffff */
[----:B-1----:R-:W-:Y:S01]  /*5dd70*/  IMAD.MOV.U32 R2, RZ, RZ, R6 ;  /* 0x000000ffff027224 */ /* 0x002fe200078e0006 */
[----:B------:R-:W-:Y:S01]  /*5dd80*/  MOV R3, R7 ;  /* 0x0000000700037202 */ /* 0x000fe20000000f00 */
[----:B------:R-:W-:Y:S01]  /*5dd90*/  IMAD.MOV.U32 R6, RZ, RZ, R13 ;  /* 0x000000ffff067224 */ /* 0x000fe200078e000d */
[----:B------:R-:W-:Y:S02]  /*5dda0*/  MOV R8, 0x5ddc0 ;  /* 0x0005ddc000087802 */ /* 0x000fe40000000f00 */
[----:B------:R-:W-:Y:S05]  /*5ddb0*/  CALL.REL.NOINC `($_ZN7cutlass13device_kernelIN5flash19enable_sm80_to_sm89INS1_16FlashAttnBwdSm80INS1_25CollectiveMainloopBwdSm80ILi2ELi2EN4cute5tupleIJNS5_1CILi128EEES8_NS7_ILi64EEEEEENS_10bfloat16_tEfNS_4arch4Sm80ELb1ELb0ELb1ELb1ELb0ELb0ELb0ELb0ELi2ELi4ELi4ELi4ELb0EEENS1_24CollectiveEpilogueBwdGQAISA_fSD_Li256ELb1ELb0EEENS1_25SingleTileBwdLPTSchedulerILb1ELi128ELb0EEEEEEEEEvNT_6ParamsE$_ZN4cute8smem_ptrIPfECI1NS_12iter_adaptorIS1_S2_EEES1_) ;  /* 0xfffad5c000007944 */ /* 0x000fea0003c3ffff */
[----:B-1----:R1:W5:Y:S01]  /*5ddc0*/  LDL.64 R2, [R1+0x1680] ;  /* 0x0016800001027983 */ /* 0x0023620000100a00 */
[----:B------:R-:W-:-:S03]  /*5ddd0*/  MOV R8, 0x5ddf0 ;  /* 0x0005ddf000087802 */ /* 0x000fc60000000f00 */
[----:B-1---5:R-:W-:Y:S05]  /*5dde0*/  CALL.REL.NOINC `($_ZN7cutlass13device_kernelIN5flash19enable_sm80_to_sm89INS1_16FlashAttnBwdSm80INS1_25CollectiveMainloopBwdSm80ILi2ELi2EN4cute5tupleIJNS5_1CILi128EEES8_NS7_ILi64EEEEEENS_10bfloat16_tEfNS_4arch4Sm80ELb1ELb0ELb1ELb1ELb0ELb0ELb0ELb0ELi2ELi4ELi4ELi4ELb0EEENS1_24CollectiveEpilogueBwdGQAISA_fSD_Li256ELb1ELb0EEENS1_25SingleTileBwdLPTSchedulerILb1ELi128ELb0EEEEEEEEEvNT_6ParamsE$_ZN4cute3eso3ESOILb1ELb0EJNS_6LayoutINS_5tupleIJNS3_IJNS_1CILi4EEENS4_ILi1EEEEEEEEENS3_IJNS3_IJS6_NS4_ILi0EEEEEEEEEEENS_10ViewEngineINS_8smem_ptrIPfEEEEEEC2ERKSC_RKSH_) ;  /* 0xfffabf8000007944 */ /* 0x022fea0003c3ffff */
[----:B-1----:R1:W5:Y:S01]  /*5ddf0*/  LDL.64 R6, [R1+0x1680] ;  /* 0x0016800001067983 */ /* 0x0023620000100a00 */
[----:B------:R-:W-:Y:S02]  /*5de00*/  MOV R2, R15 ;  /* 0x0000000f00027202 */ /* 0x000fe40000000f00 */
[----:B------:R-:W-:Y:S02]  /*5de10*/  MOV R8, 0x5de30 ;  /* 0x0005de3000087802 */ /* 0x000fe40000000f00 */
[----:B-1---5:R-:W-:Y:S05]  /*5de20*/  CALL.REL.NOINC `($_ZN7cutlass13device_kernelIN5flash19enable_sm80_to_sm89INS1_16FlashAttnBwdSm80INS1_25CollectiveMainloopBwdSm80ILi2ELi2EN4cute5tupleIJNS5_1CILi128EEES8_NS7_ILi64EEEEEENS_10bfloat16_tEfNS_4arch4Sm80ELb1ELb0ELb1ELb1ELb0ELb0ELb0ELb0ELi2ELi4ELi4ELi4ELb0EEENS1_24CollectiveEpilogueBwdGQAISA_fSD_Li256ELb1ELb0EEENS1_25SingleTileBwdLPTSchedulerILb1ELi128ELb0EEEEEEEEEvNT_6ParamsE$_ZN4cute8gmem_ptrIPKfECI1NS_12iter_adaptorIS2_S3_EEES2_) ;  /* 0xfffad45000007944 */ /* 0x022fea0003c3ffff */
[----:B-1----:R1:W5:Y:S01]  /*5de30*/  LDL.64 R2, [R1+0x1688] ;  /* 0x0016880001027983 */ /* 0x0023620000100a00 */
[----:B------:R-:W-:-:S03]  /*5de40*/  MOV R8, 0x5de60 ;  /* 0x0005de6000087802 */ /* 0x000fc60000000f00 */
[----:B-1---5:R-:W-:Y:S05]  /*5de50*/  CALL.REL.NOINC `($_ZN7cutlass13device_kernelIN5flash19enable_sm80_to_sm89INS1_16FlashAttnBwdSm80INS1_25CollectiveMainloopBwdSm80ILi2ELi2EN4cute5tupleIJNS5_1CILi128EEES8_NS7_ILi64EEEEEENS_10bfloat16_tEfNS_4arch4Sm80ELb1ELb0ELb1ELb1ELb0ELb0ELb0ELb0ELi2ELi4ELi4ELi4ELb0EEENS1_24CollectiveEpilogueBwdGQAISA_fSD_Li256ELb1ELb0EEENS1_25SingleTileBwdLPTSchedulerILb1ELi128ELb0EEEEEEEEEvNT_6ParamsE$_ZN4cute8gmem_ptrIPKN7cutlass9uint128_tEECI1NS_12iter_adaptorIS4_S5_EEES4_) ;  /* 0xfffad3e000007944 */ /* 0x022fea0003c3ffff */
        /* <DEDUP_REMOVED lines=8> */
[----:B--2--5:R-:W-:Y:S05]  /*5dee0*/  CALL.REL.NOINC `($_ZN7cutlass13device_kernelIN5flash19enable_sm80_to_sm89INS1_16FlashAttnBwdSm80INS1_25CollectiveMainloopBwdSm80ILi2ELi2EN4cute5tupleIJNS5_1CILi128EEES8_NS7_ILi64EEEEEENS_10bfloat16_tEfNS_4arch4Sm80ELb1ELb0ELb1ELb1ELb0ELb0ELb0ELb0ELi2ELi4ELi4ELi4ELb0EEENS1_24CollectiveEpilogueBwdGQAISA_fSD_Li256ELb1ELb0EEENS1_25SingleTileBwdLPTSchedulerILb1ELi128ELb0EEEEEEEEEvNT_6ParamsE$_ZN4cute8smem_ptrIPfECI1NS_12iter_adaptorIS1_S2_EEES1_) ;  /* 0xfffad49000007944 */ /* 0x024fea0003c3ffff */
        /* <DEDUP_REMOVED lines=19> */
[----:B------:R-:W-:Y:S05]  /*5e020*/  RET.REL.NODEC R14 `(_ZN7cutlass13device_kernelIN5flash19enable_sm80_to_sm89INS1_16FlashAttnBwdSm80INS1_25CollectiveMainloopBwdSm80ILi2ELi2EN4cute5tupleIJNS5_1CILi128EEES8_NS7_ILi64EEEEEENS_10bfloat16_tEfNS_4arch4Sm80ELb1ELb0ELb1ELb1ELb0ELb0ELb0ELb0ELi2ELi4ELi4ELi4ELb0EEENS1_24CollectiveEpilogueBwdGQAISA_fSD_Li256ELb1ELb0EEENS1_25SingleTileBwdLPTSchedulerILb1ELi128ELb0EEEEEEEEEvNT_6ParamsE) ;  /* 0xfffa1fd00e007950 */ /* 0x000fea0003c3ffff */
        .type           $_ZN7cutlass13device_kernelIN5flash19enable_sm80_to_sm89INS1_16FlashAttnBwdSm80INS1_25CollectiveMainloopBwdSm80ILi2ELi2EN4cute5tupleIJNS5_1CILi128EEES8_NS7_ILi64EEEEEENS_10bfloat16_tEfNS_4arch4Sm80ELb1ELb0ELb1ELb1ELb0ELb0ELb0ELb0ELi2ELi4ELi4ELi4ELb0EEENS1_24CollectiveEpilogueBwdGQAISA_fSD_Li256ELb1ELb0EEENS1_25SingleTileBwdLPTSchedulerILb1ELi128ELb0EEEEEEEEEvNT_6ParamsE$_ZZN5flash25CollectiveMainloopBwdSm80ILi2ELi2EN4cute5tupleIJNS1_1CILi128EEES4_NS3_ILi64EEEEEEN7cutlass10bfloat16_tEfNS7_4arch4Sm80ELb1ELb0ELb1ELb1ELb0ELb0ELb0ELb0ELi2ELi4ELi4ELi4ELb0EE3mmaINS_16FlashAttnBwdSm80ISB_NS_24CollectiveEpilogueBwdGQAIS6_fSA_Li256ELb1ELb0EEENS_25SingleTileBwdLPTSchedulerILb1ELi128ELb0EEEE13SharedStorageENS1_6TensorINS1_11ArrayEngineIfLm32EEENS1_6LayoutINS2_IJNS2_IJNS3_ILi2EEESO_EEESO_NS3_ILi4EEEEEENS2_IJNS2_IJNS3_ILi1EEESO_EEESQ_NS3_ILi8EEEEEEEEEEEEbRKNSB_6ParamsERT0_S12_iNS2_IJiiiEEERT_ENKUliiE_clEii,@function
        .size           $_ZN7cutlass13device_kernelIN5flash19enable_sm80_to_sm89INS1_16FlashAttnBwdSm80INS1_25CollectiveMainloopBwdSm80ILi2ELi2EN4cute5tupleIJNS5_1CILi128EEES8_NS7_ILi64EEEEEENS_10bfloat16_tEfNS_4arch4Sm80ELb1ELb0ELb1ELb1ELb0ELb0ELb0ELb0ELi2ELi4ELi4ELi4ELb0EEENS1_24CollectiveEpilogueBwdGQAISA_fSD_Li256ELb1ELb0EEENS1_25SingleTileBwdLPTSchedulerILb1ELi128ELb0EEEEEEEEEvNT_6ParamsE$_ZZN5flash25CollectiveMainloopBwdSm80ILi2ELi2EN4cute5tupleIJNS1_1CILi128EEES4_NS3_ILi64EEEEEEN7cutlass10bfloat16_tEfNS7_4arch4Sm80ELb1ELb0ELb1ELb1ELb0ELb0ELb0ELb0ELi2ELi4ELi4ELi4ELb0EE3mmaINS_16FlashAttnBwdSm80ISB_NS_24CollectiveEpilogueBwdGQAIS6_fSA_Li256ELb1ELb0EEENS_25SingleTileBwdLPTSchedulerILb1ELi128ELb0EEEE13SharedStorageENS1_6TensorINS1_11ArrayEngineIfLm32EEENS1_6LayoutINS2_IJNS2_IJNS3_ILi2EEESO_EEESO_NS3_ILi4EEEEEENS2_IJNS2_IJNS3_ILi1EEESO_EEESQ_NS3_ILi8EEEEEEEEEEEEbRKNSB_6ParamsERT0_S12_iNS2_IJiiiEEERT_ENKUliiE_clEii,($_ZN7cutlass13device_kernelIN5flash19enable_sm80_to_sm89INS1_16FlashAttnBwdSm80INS1_25CollectiveMainloopBwdSm80ILi2ELi2EN4cute5tupleIJNS5_1CILi128EEES8_NS7_ILi64EEEEEENS_10bfloat16_tEfNS_4arch4Sm80ELb1ELb0ELb1ELb1ELb0ELb0ELb0ELb0ELi2ELi4ELi4ELi4ELb0EEENS1_24CollectiveEpilogueBwdGQAISA_fSD_Li256ELb1ELb0EEENS1_25SingleTileBwdLPTSchedulerILb1ELi128ELb0EEEEEEEEEvNT_6ParamsE$_ZZN5flash25CollectiveMainloopBwdSm80ILi2ELi2EN4cute5tupleIJNS1_1CILi128EEES4_NS3_ILi64EEEEEEN7cutlass10bfloat16_tEfNS7_4arch4Sm80ELb1ELb0ELb1ELb1ELb0ELb0ELb0ELb0ELi2ELi4ELi4ELi4ELb0EE3mmaINS_16FlashAttnBwdSm80ISB_NS_24CollectiveEpilogueBwdGQAIS6_fSA_Li256ELb1ELb0EEENS_25SingleTileBwdLPTSchedulerILb1ELi128ELb0EEEE13SharedStorageENS1_6TensorINS1_11ArrayEngineIfLm32EEENS1_6LayoutINS2_IJNS2_IJNS3_ILi2EEESO_EEESO_NS3_ILi4EEEEEENS2_IJNS2_IJNS3_ILi1EEESO_EEESQ_NS3_ILi8EEEEEEEEEEEEbRKNSB_6ParamsERT0_S12_iNS2_IJiiiEEERT_ENKUlvE0_clEv - $_ZN7cutlass13device_kernelIN5flash19enable_sm80_to_sm89INS1_16FlashAttnBwdSm80INS1_25CollectiveMainloopBwdSm80ILi2ELi2EN4cute5tupleIJNS5_1CILi128EEES8_NS7_ILi64EEEEEENS_10bfloat16_tEfNS_4arch4Sm80ELb1ELb0ELb1ELb1ELb0ELb0ELb0ELb0ELi2ELi4ELi4ELi4ELb0EEENS1_24CollectiveEpilogueBwdGQAISA_fSD_Li256ELb1ELb0EEENS1_25SingleTileBwdLPTSchedulerILb1ELi128ELb0EEEEEEEEEvNT_6ParamsE$_ZZN5flash25CollectiveMainloopBwdSm80ILi2ELi2EN4cute5tupleIJNS1_1CILi128EEES4_NS3_ILi64EEEEEEN7cutlass10bfloat16_tEfNS7_4arch4Sm80ELb1ELb0ELb1ELb1ELb0ELb0ELb0ELb0ELi2ELi4ELi4ELi4ELb0EE3mmaINS_16FlashAttnBwdSm80ISB_NS_24CollectiveEpilogueBwdGQAIS6_fSA_Li256ELb1ELb0EEENS_25SingleTileBwdLPTSchedulerILb1ELi128ELb0EEEE13SharedStorageENS1_6TensorINS1_11ArrayEngineIfLm32EEENS1_6LayoutINS2_IJNS2_IJNS3_ILi2EEESO_EEESO_NS3_ILi4EEEEEENS2_IJNS2_IJNS3_ILi1EEESO_EEESQ_NS3_ILi8EEEEEEEEEEEEbRKNSB_6ParamsERT0_S12_iNS2_IJiiiEEERT_ENKUliiE_clEii)
$_ZN7cutlass13device_kernelIN5flash19enable_sm80_to_sm89INS1_16FlashAttnBwdSm80INS1_25CollectiveMainloopBwdSm80ILi2ELi2EN4cute5tupleIJNS5_1CILi128EEES8_NS7_ILi64EEEEEENS_10bfloat16_tEfNS_4arch4Sm80ELb1ELb0ELb1ELb1ELb0ELb0ELb0ELb0ELi2ELi4ELi4ELi4ELb0EEENS1_24CollectiveEpilogueBwdGQAISA_fSD_Li256ELb1ELb0EEENS1_25SingleTileBwdLPTSchedulerILb1ELi128ELb0EEEEEEEEEvNT_6ParamsE$_ZZN5flash25CollectiveMainloopBwdSm80ILi2ELi2EN4cute5tupleIJNS1_1CILi128EEES4_NS3_ILi64EEEEEEN7cutlass10bfloat16_tEfNS7_4arch4Sm80ELb1ELb0ELb1ELb1ELb0ELb0ELb0ELb0ELi2ELi4ELi4ELi4ELb0EE3mmaINS_16FlashAttnBwdSm80ISB_NS_24CollectiveEpilogueBwdGQAIS6_fSA_Li256ELb1ELb0EEENS_25SingleTileBwdLPTSchedulerILb1ELi128ELb0EEEE13SharedStorageENS1_6TensorINS1_11ArrayEngineIfLm32EEENS1_6LayoutINS2_IJNS2_IJNS3_ILi2EEESO_EEESO_NS3_ILi4EEEEEENS2_IJNS2_IJNS3_ILi1EEESO_EEESQ_NS3_ILi8EEEEEEEEEEEEbRKNSB_6ParamsERT0_S12_iNS2_IJiiiEEERT_ENKUliiE_clEii:
        /* <DEDUP_REMOVED lines=64> */
[----:B-1----:R-:W-:Y:S01]  /*5e430*/  IMAD.MOV.U32 R5, RZ, RZ, R3 ;  /* 0x000000ffff057224 */ /* 0x002fe200078e0003 */
[----:B------:R-:W-:Y:S02]  /*5e440*/  MOV R81, R57 ;  /* 0x0000003900517202 */ /* 0x000fe40000000f00 */
        /* <DEDUP_REMOVED lines=551> */
        .type           $_ZN7cutlass13device_kernelIN5flash19enable_sm80_to_sm89INS1_16FlashAttnBwdSm80INS1_25CollectiveMainloopBwdSm80ILi2ELi2EN4cute5tupleIJNS5_1CILi128EEES8_NS7_ILi64EEEEEENS_10bfloat16_tEfNS_4arch4Sm80ELb1ELb0ELb1ELb1ELb0ELb0ELb0ELb0ELi2ELi4ELi4ELi4ELb0EEENS1_24CollectiveEpilogueBwdGQAISA_fSD_Li256ELb1ELb0EEENS1_25SingleTileBwdLPTSchedulerILb1ELi128ELb0EEEEEEEEEvNT_6ParamsE$_ZZN5flash25CollectiveMainloopBwdSm80ILi2ELi2EN4cute5tupleIJNS1_1CILi128EEES4_NS3_ILi64EEEEEEN7cutlass10bfloat16_tEfNS7_4arch4Sm80ELb1ELb0ELb1ELb1ELb0ELb0ELb0ELb0ELi2ELi4ELi4ELi4ELb0EE3mmaINS_16FlashAttnBwdSm80ISB_NS_24CollectiveEpilogueBwdGQAIS6_fSA_Li256ELb1ELb0EEENS_25SingleTileBwdLPTSchedulerILb1ELi128ELb0EEEE13SharedStorageENS1_6TensorINS1_11ArrayEngineIfLm32EEENS1_6LayoutINS2_IJNS2_IJNS3_ILi2EEESO_EEESO_NS3_ILi4EEEEEENS2_IJNS2_IJNS3_ILi1EEESO_EEESQ_NS3_ILi8EEEEEEEEEEEEbRKNSB_6ParamsERT0_S12_iNS2_IJiiiEEERT_ENKUlvE0_clEv,@function
        .size           $_ZN7cutlass13device_kernelIN5flash19enable_sm80_to_sm89INS1_16FlashAttnBwdSm80INS1_25CollectiveMainloopBwdSm80ILi2ELi2EN4cute5tupleIJNS5_1CILi128EEES8_NS7_ILi64EEEEEENS_10bfloat16_tEfNS_4arch4Sm80ELb1ELb0ELb1ELb1ELb0ELb0ELb0ELb0ELi2ELi4ELi4ELi4ELb0EEENS1_24CollectiveEpilogueBwdGQAISA_fSD_Li256ELb1ELb0EEENS1_25SingleTileBwdLPTSchedulerILb1ELi128ELb0EEEEEEEEEvNT_6ParamsE$_ZZN5flash25CollectiveMainloopBwdSm80ILi2ELi2EN4cute5tupleIJNS1_1CILi128EEES4_NS3_ILi64EEEEEEN7cutlass10bfloat16_tEfNS7_4arch4Sm80ELb1ELb0ELb1ELb1ELb0ELb0ELb0ELb0ELi2ELi4ELi4ELi4ELb0EE3mmaINS_16FlashAttnBwdSm80ISB_NS_24CollectiveEpilogueBwdGQAIS6_fSA_Li256ELb1ELb0EEENS_25SingleTileBwdLPTSchedulerILb1ELi128ELb0EEEE13SharedStorageENS1_6TensorINS1_11ArrayEngineIfLm32EEENS1_6LayoutINS2_IJNS2_IJNS3_ILi2EEESO_EEESO_NS3_ILi4EEEEEENS2_IJNS2_IJNS3_ILi1EEESO_EEESQ_NS3_ILi8EEEEEEEEEEEEbRKNSB_6ParamsERT0_S12_iNS2_IJiiiEEERT_ENKUlvE0_clEv,($_ZN7cutlass13device_kernelIN5flash19enable_sm80_to_sm89INS1_16FlashAttnBwdSm80INS1_25CollectiveMainloopBwdSm80ILi2ELi2EN4cute5tupleIJNS5_1CILi128EEES8_NS7_ILi64EEEEEENS_10bfloat16_tEfNS_4arch4Sm80ELb1ELb0ELb1ELb1ELb0ELb0ELb0ELb0ELi2ELi4ELi4ELi4ELb0EEENS1_24CollectiveEpilogueBwdGQAISA_fSD_Li256ELb1ELb0EEENS1_25SingleTileBwdLPTSchedulerILb1ELi128ELb0EEEEEEEEEvNT_6ParamsE$_ZZN5flash25CollectiveMainloopBwdSm80ILi2ELi2EN4cute5tupleIJNS1_1CILi128EEES4_NS3_ILi64EEEEEEN7cutlass10bfloat16_tEfNS7_4arch4Sm80ELb1ELb0ELb1ELb1ELb0ELb0ELb0ELb0ELi2ELi4ELi4ELi4ELb0EE3mmaINS_16FlashAttnBwdSm80ISB_NS_24CollectiveEpilogueBwdGQAIS6_fSA_Li256ELb1ELb0EEENS_25SingleTileBwdLPTSchedulerILb1ELi128ELb0EEEE13SharedStorageENS1_6TensorINS1_11ArrayEngineIfLm32EEENS1_6LayoutINS2_IJNS2_IJNS3_ILi2EEESO_EEESO_NS3_ILi4EEEEEENS2_IJNS2_IJNS3_ILi1EEESO_EEESQ_NS3_ILi8EEEEEEEEEEEEbRKNSB_6ParamsERT0_S12_iNS2_IJiiiEEERT_ENKUlvE_clEv - $_ZN7cutlass13device_kernelIN5flash19enable_sm80_to_sm89INS1_16FlashAttnBwdSm80INS1_25CollectiveMainloopBwdSm80ILi2ELi2EN4cute5tupleIJNS5_1CILi128EEES8_NS7_ILi64EEEEEENS_10bfloat16_tEfNS_4arch4Sm80ELb1ELb0ELb1ELb1ELb0ELb0ELb0ELb0ELi2ELi4ELi4ELi4ELb0EEENS1_24CollectiveEpilogueBwdGQAISA_fSD_Li256ELb1ELb0EEENS1_25SingleTileBwdLPTSchedulerILb1ELi128ELb0EEEEEEEEEvNT_6ParamsE$_ZZN5flash25CollectiveMainloopBwdSm80ILi2ELi2EN4cute5tupleIJNS1_1CILi128EEES4_NS3_ILi64EEEEEEN7cutlass10bfloat16_tEfNS7_4arch4Sm80ELb1ELb0ELb1ELb1ELb0ELb0ELb0ELb0ELi2ELi4ELi4ELi4ELb0EE3mmaINS_16FlashAttnBwdSm80ISB_NS_24CollectiveEpilogueBwdGQAIS6_fSA_Li256ELb1ELb0EEENS_25SingleTileBwdLPTSchedulerILb1ELi128ELb0EEEE13SharedStorageENS1_6TensorINS1_11ArrayEngineIfLm32EEENS1_6LayoutINS2_IJNS2_IJNS3_ILi2EEESO_EEESO_NS3_ILi4EEEEEENS2_IJNS2_IJNS3_ILi1EEESO_EEESQ_NS3_ILi8EEEEEEEEEEEEbRKNSB_6ParamsERT0_S12_iNS2_IJiiiEEERT_ENKUlvE0_clEv)
$_ZN7cutlass13device_kernelIN5flash19enable_sm80_to_sm89INS1_16FlashAttnBwdSm80INS1_25CollectiveMainloopBwdSm80ILi2ELi2EN4cute5tupleIJNS5_1CILi128EEES8_NS7_ILi64EEEEEENS_10bfloat16_tEfNS_4arch4Sm80ELb1ELb0ELb1ELb1ELb0ELb0ELb0ELb0ELi2ELi4ELi4ELi4ELb0EEENS1_24CollectiveEpilogueBwdGQAISA_fSD_Li256ELb1ELb0EEENS1_25SingleTileBwdLPTSchedulerILb1ELi128ELb0EEEEEEEEEvNT_6ParamsE$_ZZN5flash25CollectiveMainloopBwdSm80ILi2ELi2EN4cute5tupleIJNS1_1CILi128EEES4_NS3_ILi64EEEEEEN7cutlass10bfloat16_tEfNS7_4arch4Sm80ELb1ELb0ELb1ELb1ELb0ELb0ELb0ELb0ELi2ELi4ELi4ELi4ELb0EE3mmaINS_16FlashAttnBwdSm80ISB_NS_24CollectiveEpilogueBwdGQAIS6_fSA_Li256ELb1ELb0EEENS_25SingleTileBwdLPTSchedulerILb1ELi128ELb0EEEE13SharedStorageENS1_6TensorINS1_11ArrayEngineIfLm32EEENS1_6LayoutINS2_IJNS2_IJNS3_ILi2EEESO_EEESO_NS3_ILi4EEEEEENS2_IJNS2_IJNS3_ILi1EEESO_EEESQ_NS3_ILi8EEEEEEEEEEEEbRKNSB_6ParamsERT0_S12_iNS2_IJiiiEEERT_ENKUlvE0_clEv:
        /* <DEDUP_REMOVED lines=14> */
[----:B-1---5:R-:W-:Y:S05]  /*607a0*/  CALL.REL.NOINC `($_ZN7cutlass13device_kernelIN5flash19enable_sm80_to_sm89INS1_16FlashAttnBwdSm80INS1_25CollectiveMainloopBwdSm80ILi2ELi2EN4cute5tupleIJNS5_1CILi128EEES8_NS7_ILi64EEEEEENS_10bfloat16_tEfNS_4arch4Sm80ELb1ELb0ELb1ELb1ELb0ELb0ELb0ELb0ELi2ELi4ELi4ELi4ELb0EEENS1_24CollectiveEpilogueBwdGQAISA_fSD_Li256ELb1ELb0EEENS1_25SingleTileBwdLPTSchedulerILb1ELi128ELb0EEEEEEEEEvNT_6ParamsE$_ZZN5flash25CollectiveMainloopBwdSm80ILi2ELi2EN4cute5tupleIJNS1_1CILi128EEES4_NS3_ILi64EEEEEEN7cutlass10bfloat16_tEfNS7_4arch4Sm80ELb1ELb0ELb1ELb1ELb0ELb0ELb0ELb0ELi2ELi4ELi4ELi4ELb0EE3mmaINS_16FlashAttnBwdSm80ISB_NS_24CollectiveEpilogueBwdGQAIS6_fSA_Li256ELb1ELb0EEENS_25SingleTileBwdLPTSchedulerILb1ELi128ELb0EEEE13SharedStorageENS1_6TensorINS1_11ArrayEngineIfLm32EEENS1_6LayoutINS2_IJNS2_IJNS3_ILi2EEESO_EEESO_NS3_ILi4EEEEEENS2_IJNS2_IJNS3_ILi1EEESO_EEESQ_NS3_ILi8EEEEEEEEEEEEbRKNSB_6ParamsERT0_S12_iNS2_IJiiiEEERT_ENKUliiE0_clEii) ;  /* 0xffffb21000007944 */ /* 0x022fea0003c3ffff */
.L_x_2980:
[----:B------:R-:W-:Y:S05]  /*607b0*/  BSYNC B0 ;  /* 0x0000000000007941 */ /* 0x000fea0003800000 */
.L_x_2979:
[----:B------:R-:W-:Y:S01]  /*607c0*/  MOV R13, 0x0 ;  /* 0x00000000000d7802 */ /* 0x000fe20000000f00 */
[----:B------:R-:W0:Y:S03]  /*607d0*/  LDGDEPBAR ;  /* 0x00000000000079af */ /* 0x000e260000000000 */
[----:B------:R-:W-:Y:S05]  /*607e0*/  RET.REL.NODEC R12 `(_ZN7cutlass13device_kernelIN5flash19enable_sm80_to_sm89INS1_16FlashAttnBwdSm80INS1_25CollectiveMainloopBwdSm80ILi2ELi2EN4cute5tupleIJNS5_1CILi128EEES8_NS7_ILi64EEEEEENS_10bfloat16_tEfNS_4arch4Sm80ELb1ELb0ELb1ELb1ELb0ELb0ELb0ELb0ELi2ELi4ELi4ELi4ELb0EEENS1_24CollectiveEpilogueBwdGQAISA_fSD_Li256ELb1ELb0EEENS1_25SingleTileBwdLPTSchedulerILb1ELi128ELb0EEEEEEEEEvNT_6ParamsE) ;  /* 0xfff9f8100c007950 */ /* 0x000fea0003c3ffff */
        .type           $_ZN7cutlass13device_kernelIN5flash19enable_sm80_to_sm89INS1_16FlashAttnBwdSm80INS1_25CollectiveMainloopBwdSm80ILi2ELi2EN4cute5tupleIJNS5_1CILi128EEES8_NS7_ILi64EEEEEENS_10bfloat16_tEfNS_4arch4Sm80ELb1ELb0ELb1ELb1ELb0ELb0ELb0ELb0ELi2ELi4ELi4ELi4ELb0EEENS1_24CollectiveEpilogueBwdGQAISA_fSD_Li256ELb1ELb0EEENS1_25SingleTileBwdLPTSchedulerILb1ELi128ELb0EEEEEEEEEvNT_6ParamsE$_ZZN5flash25CollectiveMainloopBwdSm80ILi2ELi2EN4cute5tupleIJNS1_1CILi128EEES4_NS3_ILi64EEEEEEN7cutlass10bfloat16_tEfNS7_4arch4Sm80ELb1ELb0ELb1ELb1ELb0ELb0ELb0ELb0ELi2ELi4ELi4ELi4ELb0EE3mmaINS_16FlashAttnBwdSm80ISB_NS_24CollectiveEpilogueBwdGQAIS6_fSA_Li256ELb1ELb0EEENS_25SingleTileBwdLPTSchedulerILb1ELi128ELb0EEEE13SharedStorageENS1_6TensorINS1_11ArrayEngineIfLm32EEENS1_6LayoutINS2_IJNS2_IJNS3_ILi2EEESO_EEESO_NS3_ILi4EEEEEENS2_IJNS2_IJNS3_ILi1EEESO_EEESQ_NS3_ILi8EEEEEEEEEEEEbRKNSB_6ParamsERT0_S12_iNS2_IJiiiEEERT_ENKUlvE_clEv,@function
        .size           $_ZN7cutlass13device_kernelIN5flash19enable_sm80_to_sm89INS1_16FlashAttnBwdSm80INS1_25CollectiveMainloopBwdSm80ILi2ELi2EN4cute5tupleIJNS5_1CILi128EEES8_NS7_ILi64EEEEEENS_10bfloat16_tEfNS_4arch4Sm80ELb1ELb0ELb1ELb1ELb0ELb0ELb0ELb0ELi2ELi4ELi4ELi4ELb0EEENS1_24CollectiveEpilogueBwdGQAISA_fSD_Li256ELb1ELb0EEENS1_25SingleTileBwdLPTSchedulerILb1ELi128ELb0EEEEEEEEEvNT_6ParamsE$_ZZN5flash25CollectiveMainloopBwdSm80ILi2ELi2EN4cute5tupleIJNS1_1CILi128EEES4_NS3_ILi64EEEEEEN7cutlass10bfloat16_tEfNS7_4arch4Sm80ELb1ELb0ELb1ELb1ELb0ELb0ELb0ELb0ELi2ELi4ELi4ELi4ELb0EE3mmaINS_16FlashAttnBwdSm80ISB_NS_24CollectiveEpilogueBwdGQAIS6_fSA_Li256ELb1ELb0EEENS_25SingleTileBwdLPTSchedulerILb1ELi128ELb0EEEE13SharedStorageENS1_6TensorINS1_11ArrayEngineIfLm32EEENS1_6LayoutINS2_IJNS2_IJNS3_ILi2EEESO_EEESO_NS3_ILi4EEEEEENS2_IJNS2_IJNS3_ILi1EEESO_EEESQ_NS3_ILi8EEEEEEEEEEEEbRKNSB_6ParamsERT0_S12_iNS2_IJiiiEEERT_ENKUlvE_clEv,($_ZN7cutlass13device_kernelIN5flash19enable_sm80_to_sm89INS1_16FlashAttnBwdSm80INS1_25CollectiveMainloopBwdSm80ILi2ELi2EN4cute5tupleIJNS5_1CILi128EEES8_NS7_ILi64EEEEEENS_10bfloat16_tEfNS_4arch4Sm80ELb1ELb0ELb1ELb1ELb0ELb0ELb0ELb0ELi2ELi4ELi4ELi4ELb0EEENS1_24CollectiveEpilogueBwdGQAISA_fSD_Li256ELb1ELb0EEENS1_25SingleTileBwdLPTSchedulerILb1ELi128ELb0EEEEEEEEEvNT_6ParamsE$_ZZZN5flash25CollectiveMainloopBwdSm80ILi2ELi2EN4cute5tupleIJNS1_1CILi128EEES4_NS3_ILi64EEEEEEN7cutlass10bfloat16_tEfNS7_4arch4Sm80ELb1ELb0ELb1ELb1ELb0ELb0ELb0ELb0ELi2ELi4ELi4ELi4ELb0EE3mmaINS_16FlashAttnBwdSm80ISB_NS_24CollectiveEpilogueBwdGQAIS6_fSA_Li256ELb1ELb0EEENS_25SingleTileBwdLPTSchedulerILb1ELi128ELb0EEEE13SharedStorageENS1_6TensorINS1_11ArrayEngineIfLm32EEENS1_6LayoutINS2_IJNS2_IJNS3_ILi2EEESO_EEESO_NS3_ILi4EEEEEENS2_IJNS2_IJNS3_ILi1EEESO_EEESQ_NS3_ILi8EEEEEEEEEEEEbRKNSB_6ParamsERT0_S12_iNS2_IJiiiEEERT_ENKUliT_E_clIZSC_ISJ_SX_EbS10_S12_S12_iS13_S15_EUlRS16_iE_EEDaiS16_ENKUlT_E_clIZSC_ISJ_SX_EbS10_S12_S12_iS13_S15_EUlvE0_EEDaS1B_ - $_ZN7cutlass13device_kernelIN5flash19enable_sm80_to_sm89INS1_16FlashAttnBwdSm80INS1_25CollectiveMainloopBwdSm80ILi2ELi2EN4cute5tupleIJNS5_1CILi128EEES8_NS7_ILi64EEEEEENS_10bfloat16_tEfNS_4arch4Sm80ELb1ELb0ELb1ELb1ELb0ELb0ELb0ELb0ELi2ELi4ELi4ELi4ELb0EEENS1_24CollectiveEpilogueBwdGQAISA_fSD_Li256ELb1ELb0EEENS1_25SingleTileBwdLPTSchedulerILb1ELi128ELb0EEEEEEEEEvNT_6ParamsE$_ZZN5flash25CollectiveMainloopBwdSm80ILi2ELi2EN4cute5tupleIJNS1_1CILi128EEES4_NS3_ILi64EEEEEEN7cutlass10bfloat16_tEfNS7_4arch4Sm80ELb1ELb0ELb1ELb1ELb0ELb0ELb0ELb0ELi2ELi4ELi4ELi4ELb0EE3mmaINS_16FlashAttnBwdSm80ISB_NS_24CollectiveEpilogueBwdGQAIS6_fSA_Li256ELb1ELb0EEENS_25SingleTileBwdLPTSchedulerILb1ELi128ELb0EEEE13SharedStorageENS1_6TensorINS1_11ArrayEngineIfLm32EEENS1_6LayoutINS2_IJNS2_IJNS3_ILi2EEESO_EEESO_NS3_ILi4EEEEEENS2_IJNS2_IJNS3_ILi1EEESO_EEESQ_NS3_ILi8EEEEEEEEEEEEbRKNSB_6ParamsERT0_S12_iNS2_IJiiiEEERT_ENKUlvE_clEv)
$_ZN7cutlass13device_kernelIN5flash19enable_sm80_to_sm89INS1_16FlashAttnBwdSm80INS1_25CollectiveMainloopBwdSm80ILi2ELi2EN4cute5tupleIJNS5_1CILi128EEES8_NS7_ILi64EEEEEENS_10bfloat16_tEfNS_4arch4Sm80ELb1ELb0ELb1ELb1ELb0ELb0ELb0ELb0ELi2ELi4ELi4ELi4ELb0EEENS1_24CollectiveEpilogueBwdGQAISA_fSD_Li256ELb1ELb0EEENS1_25SingleTileBwdLPTSchedulerILb1ELi128ELb0EEEEEEEEEvNT_6ParamsE$_ZZN5flash25CollectiveMainloopBwdSm80ILi2ELi2EN4cute5tupleIJNS1_1CILi128EEES4_NS3_ILi64EEEEEEN7cutlass10bfloat16_tEfNS7_4arch4Sm80ELb1ELb0ELb1ELb1ELb0ELb0ELb0ELb0ELi2ELi4ELi4ELi4ELb0EE3mmaINS_16FlashAttnBwdSm80ISB_NS_24CollectiveEpilogueBwdGQAIS6_fSA_Li256ELb1ELb0EEENS_25SingleTileBwdLPTSchedulerILb1ELi128ELb0EEEE13SharedStorageENS1_6TensorINS1_11ArrayEngineIfLm32EEENS1_6LayoutINS2_IJNS2_IJNS3_ILi2EEESO_EEESO_NS3_ILi4EEEEEENS2_IJNS2_IJNS3_ILi1EEESO_EEESQ_NS3_ILi8EEEEEEEEEEEEbRKNSB_6ParamsERT0_S12_iNS2_IJiiiEEERT_ENKUlvE_clEv:
        /* <DEDUP_REMOVED lines=14> */
[----:B-1---5:R-:W-:Y:S05]  /*608d0*/  CALL.REL.NOINC `($_ZN7cutlass13device_kernelIN5flash19enable_sm80_to_sm89INS1_16FlashAttnBwdSm80INS1_25CollectiveMainloopBwdSm80ILi2ELi2EN4cute5tupleIJNS5_1CILi128EEES8_NS7_ILi64EEEEEENS_10bfloat16_tEfNS_4arch4Sm80ELb1ELb0ELb1ELb1ELb0ELb0ELb0ELb0ELi2ELi4ELi4ELi4ELb0EEENS1_24CollectiveEpilogueBwdGQAISA_fSD_Li256ELb1ELb0EEENS1_25SingleTileBwdLPTSchedulerILb1ELi128ELb0EEEEEEEEEvNT_6ParamsE$_ZZN5flash25CollectiveMainloopBwdSm80ILi2ELi2EN4cute5tupleIJNS1_1CILi128EEES4_NS3_ILi64EEEEEEN7cutlass10bfloat16_tEfNS7_4arch4Sm80ELb1ELb0ELb1ELb1ELb0ELb0ELb0ELb0ELi2ELi4ELi4ELi4ELb0EE3mmaINS_16FlashAttnBwdSm80ISB_NS_24CollectiveEpilogueBwdGQAIS6_fSA_Li256ELb1ELb0EEENS_25SingleTileBwdLPTSchedulerILb1ELi128ELb0EEEE13SharedStorageENS1_6TensorINS1_11ArrayEngineIfLm32EEENS1_6LayoutINS2_IJNS2_IJNS3_ILi2EEESO_EEESO_NS3_ILi4EEEEEENS2_IJNS2_IJNS3_ILi1EEESO_EEESQ_NS3_ILi8EEEEEEEEEEEEbRKNSB_6ParamsERT0_S12_iNS2_IJiiiEEERT_ENKUliiE_clEii) ;  /* 0xffffd75000007944 */ /* 0x022fea0003c3ffff */
.L_x_2982:
[----:B------:R-:W-:Y:S05]  /*608e0*/  BSYNC B0 ;  /* 0x0000000000007941 */ /* 0x000fea0003800000 */
.L_x_2981:
[----:B------:R-:W-:Y:S01]  /*608f0*/  MOV R15, 0x0 ;  /* 0x00000000000f7802 */ /* 0x000fe20000000f00 */
[----:B------:R-:W0:Y:S03]  /*60900*/  LDGDEPBAR ;  /* 0x00000000000079af */ /* 0x000e260000000000 */
[----:B------:R-:W-:Y:S05]  /*60910*/  RET.REL.NODEC R14 `(_ZN7cutlass13device_kernelIN5flash19enable_sm80_to_sm89INS1_16FlashAttnBwdSm80INS1_25CollectiveMainloopBwdSm80ILi2ELi2EN4cute5tupleIJNS5_1CILi128EEES8_NS7_ILi64EEEEEENS_10bfloat16_tEfNS_4arch4Sm80ELb1ELb0ELb1ELb1ELb0ELb0ELb0ELb0ELi2ELi4ELi4ELi4ELb0EEENS1_24CollectiveEpilogueBwdGQAISA_fSD_Li256ELb1ELb0EEENS1_25SingleTileBwdLPTSchedulerILb1ELi128ELb0EEEEEEEEEvNT_6ParamsE) ;  /* 0xfff9f6e00e007950 */ /* 0x000fea0003c3ffff */
        .type           $_ZN7cutlass13device_kernelIN5flash19enable_sm80_to_sm89INS1_16FlashAttnBwdSm80INS1_25CollectiveMainloopBwdSm80ILi2ELi2EN4cute5tupleIJNS5_1CILi128EEES8_NS7_ILi64EEEEEENS_10bfloat16_tEfNS_4arch4Sm80ELb1ELb0ELb1ELb1ELb0ELb0ELb0ELb0ELi2ELi4ELi4ELi4ELb0EEENS1_24CollectiveEpilogueBwdGQAISA_fSD_Li256ELb1ELb0EEENS1_25SingleTileBwdLPTSchedulerILb1ELi128ELb0EEEEEEEEEvNT_6ParamsE$_ZZZN5flash25CollectiveMainloopBwdSm80ILi2ELi2EN4cute5tupleIJNS1_1CILi128EEES4_NS3_ILi64EEEEEEN7cutlass10bfloat16_tEfNS7_4arch4Sm80ELb1ELb0ELb1ELb1ELb0ELb0ELb0ELb0ELi2ELi4ELi4ELi4ELb0EE3mmaINS_16FlashAttnBwdSm80ISB_NS_24CollectiveEpilogueBwdGQAIS6_fSA_Li256ELb1ELb0EEENS_25SingleTileBwdLPTSchedulerILb1ELi128ELb0EEEE13SharedStorageENS1_6TensorINS1_11ArrayEngineIfLm32EEENS1_6LayoutINS2_IJNS2_IJNS3_ILi2EEESO_EEESO_NS3_ILi4EEEEEENS2_IJNS2_IJNS3_ILi1EEESO_EEESQ_NS3_ILi8EEEEEEEEEEEEbRKNSB_6ParamsERT0_S12_iNS2_IJiiiEEERT_ENKUliT_E_clIZSC_ISJ_SX_EbS10_S12_S12_iS13_S15_EUlRS16_iE_EEDaiS16_ENKUlT_E_clIZSC_ISJ_SX_EbS10_S12_S12_iS13_S15_EUlvE0_EEDaS1B_,@function
        .size           $_ZN7cutlass13device_kernelIN5flash19enable_sm80_to_sm89INS1_16FlashAttnBwdSm80INS1_25CollectiveMainloopBwdSm80ILi2ELi2EN4cute5tupleIJNS5_1CILi128EEES8_NS7_ILi64EEEEEENS_10bfloat16_tEfNS_4arch4Sm80ELb1ELb0ELb1ELb1ELb0ELb0ELb0ELb0ELi2ELi4ELi4ELi4ELb0EEENS1_24CollectiveEpilogueBwdGQAISA_fSD_Li256ELb1ELb0EEENS1_25SingleTileBwdLPTSchedulerILb1ELi128ELb0EEEEEEEEEvNT_6ParamsE$_ZZZN5flash25CollectiveMainloopBwdSm80ILi2ELi2EN4cute5tupleIJNS1_1CILi128EEES4_NS3_ILi64EEEEEEN7cutlass10bfloat16_tEfNS7_4arch4Sm80ELb1ELb0ELb1ELb1ELb0ELb0ELb0ELb0ELi2ELi4ELi4ELi4ELb0EE3mmaINS_16FlashAttnBwdSm80ISB_NS_24CollectiveEpilogueBwdGQAIS6_fSA_Li256ELb1ELb0EEENS_25SingleTileBwdLPTSchedulerILb1ELi128ELb0EEEE13SharedStorageENS1_6TensorINS1_11ArrayEngineIfLm32EEENS1_6LayoutINS2_IJNS2_IJNS3_ILi2EEESO_EEESO_NS3_ILi4EEEEEENS2_IJNS2_IJNS3_ILi1EEESO_EEESQ_NS3_ILi8EEEEEEEEEEEEbRKNSB_6ParamsERT0_S12_iNS2_IJiiiEEERT_ENKUliT_E_clIZSC_ISJ_SX_EbS10_S12_S12_iS13_S15_EUlRS16_iE_EEDaiS16_ENKUlT_E_clIZSC_ISJ_SX_EbS10_S12_S12_iS13_S15_EUlvE0_EEDaS1B_,($_ZN7cutlass13device_kernelIN5flash19enable_sm80_to_sm89INS1_16FlashAttnBwdSm80INS1_25CollectiveMainloopBwdSm80ILi2ELi2EN4cute5tupleIJNS5_1CILi128EEES8_NS7_ILi64EEEEEENS_10bfloat16_tEfNS_4arch4Sm80ELb1ELb0ELb1ELb1ELb0ELb0ELb0ELb0ELi2ELi4ELi4ELi4ELb0EEENS1_24CollectiveEpilogueBwdGQAISA_fSD_Li256ELb1ELb0EEENS1_25SingleTileBwdLPTSchedulerILb1ELi128ELb0EEEEEEEEEvNT_6ParamsE$_ZZZN5flash25CollectiveMainloopBwdSm80ILi2ELi2EN4cute5tupleIJNS1_1CILi128EEES4_NS3_ILi64EEEEEEN7cutlass10bfloat16_tEfNS7_4arch4Sm80ELb1ELb0ELb1ELb1ELb0ELb0ELb0ELb0ELi2ELi4ELi4ELi4ELb0EE3mmaINS_16FlashAttnBwdSm80ISB_NS_24CollectiveEpilogueBwdGQAIS6_fSA_Li256ELb1ELb0EEENS_25SingleTileBwdLPTSchedulerILb1ELi128ELb0EEEE13SharedStorageENS1_6TensorINS1_11ArrayEngineIfLm32EEENS1_6LayoutINS2_IJNS2_IJNS3_ILi2EEESO_EEESO_NS3_ILi4EEEEEENS2_IJNS2_IJNS3_ILi1EEESO_EEESQ_NS3_ILi8EEEEEEEEEEEEbRKNSB_6ParamsERT0_S12_iNS2_IJiiiEEERT_ENKUliT_E_clIZSC_ISJ_SX_EbS10_S12_S12_iS13_S15_EUlRS16_iE_EEDaiS16_ENKUlvE0_clEv - $_ZN7cutlass13device_kernelIN5flash19enable_sm80_to_sm89INS1_16FlashAttnBwdSm80INS1_25CollectiveMainloopBwdSm80ILi2ELi2EN4cute5tupleIJNS5_1CILi128EEES8_NS7_ILi64EEEEEENS_10bfloat16_tEfNS_4arch4Sm80ELb1ELb0ELb1ELb1ELb0ELb0ELb0ELb0ELi2ELi4ELi4ELi4ELb0EEENS1_24CollectiveEpilogueBwdGQAISA_fSD_Li256ELb1ELb0EEENS1_25SingleTileBwdLPTSchedulerILb1ELi128ELb0EEEEEEEEEvNT_6ParamsE$_ZZZN5flash25CollectiveMainloopBwdSm80ILi2ELi2EN4cute5tupleIJNS1_1CILi128EEES4_NS3_ILi64EEEEEEN7cutlass10bfloat16_tEfNS7_4arch4Sm80ELb1ELb0ELb1ELb1ELb0ELb0ELb0ELb0ELi2ELi4ELi4ELi4ELb0EE3mmaINS_16FlashAttnBwdSm80ISB_NS_24CollectiveEpilogueBwdGQAIS6_fSA_Li256ELb1ELb0EEENS_25SingleTileBwdLPTSchedulerILb1ELi128ELb0EEEE13SharedStorageENS1_6TensorINS1_11ArrayEngineIfLm32EEENS1_6LayoutINS2_IJNS2_IJNS3_ILi2EEESO_EEESO_NS3_ILi4EEEEEENS2_IJNS2_IJNS3_ILi1EEESO_EEESQ_NS3_ILi8EEEEEEEEEEEEbRKNSB_6ParamsERT0_S12_iNS2_IJiiiEEERT_ENKUliT_E_clIZSC_ISJ_SX_EbS10_S12_S12_iS13_S15_EUlRS16_iE_EEDaiS16_ENKUlT_E_clIZSC_ISJ_SX_EbS10_S12_S12_iS13_S15_EUlvE0_EEDaS1B_)
$_ZN7cutlass13device_kernelIN5flash19enable_sm80_to_sm89INS1_16FlashAttnBwdSm80INS1_25CollectiveMainloopBwdSm80ILi2ELi2EN4cute5tupleIJNS5_1CILi128EEES8_NS7_ILi64EEEEEENS_10bfloat16_tEfNS_4arch4Sm80ELb1ELb0ELb1ELb1ELb0ELb0ELb0ELb0ELi2ELi4ELi4ELi4ELb0EEENS1_24CollectiveEpilogueBwdGQAISA_fSD_Li256ELb1ELb0EEENS1_25SingleTileBwdLPTSchedulerILb1ELi128ELb0EEEEEEEEEvNT_6ParamsE$_ZZZN5flash25CollectiveMainloopBwdSm80ILi2ELi2EN4cute5tupleIJNS1_1CILi128EEES4_NS3_ILi64EEEEEEN7cutlass10bfloat16_tEfNS7_4arch4Sm80ELb1ELb0ELb1ELb1ELb0ELb0ELb0ELb0ELi2ELi4ELi4ELi4ELb0EE3mmaINS_16FlashAttnBwdSm80ISB_NS_24CollectiveEpilogueBwdGQAIS6_fSA_Li256ELb1ELb0EEENS_25SingleTileBwdLPTSchedulerILb1ELi128ELb0EEEE13SharedStorageENS1_6TensorINS1_11ArrayEngineIfLm32EEENS1_6LayoutINS2_IJNS2_IJNS3_ILi2EEESO_EEESO_NS3_ILi4EEEEEENS2_IJNS2_IJNS3_ILi1EEESO_EEESQ_NS3_ILi8EEEEEEEEEEEEbRKNSB_6ParamsERT0_S12_iNS2_IJiiiEEERT_ENKUliT_E_clIZSC_ISJ_SX_EbS10_S12_S12_iS13_S15_EUlRS16_iE_EEDaiS16_ENKUlT_E_clIZSC_ISJ_SX_EbS10_S12_S12_iS13_S15_EUlvE0_EEDaS1B_:
        /* <DEDUP_REMOVED lines=38> */
[----:B-1---5:R-:W-:Y:S05]  /*60b80*/  CALL.REL.NOINC `($_ZN7cutlass13device_kernelIN5flash19enable_sm80_to_sm89INS1_16FlashAttnBwdSm80INS1_25CollectiveMainloopBwdSm80ILi2ELi2EN4cute5tupleIJNS5_1CILi128EEES8_NS7_ILi64EEEEEENS_10bfloat16_tEfNS_4arch4Sm80ELb1ELb0ELb1ELb1ELb0ELb0ELb0ELb0ELi2ELi4ELi4ELi4ELb0EEENS1_24CollectiveEpilogueBwdGQAISA_fSD_Li256ELb1ELb0EEENS1_25SingleTileBwdLPTSchedulerILb1ELi128ELb0EEEEEEEEEvNT_6ParamsE$_ZN4cute3eso3ESOILb1ELb0EJNS_14ComposedLayoutINS_7SwizzleILi3ELi3ELi3EEENS_1CILi0EEENS_6LayoutINS_5tupleIJNS8_IJNS8_IJNS5_ILi4EEENS5_ILi8EEEEEENS8_IJS9_NS5_ILi1EEEEEEEEENS8_IJNS8_IJNS5_ILi2EEESF_SF_EEENS8_IJSF_NS8_IJS9_SF_EEEEEEEEEEEENS8_IJNS8_IJNS8_IJSF_NS5_ILi64EEEEEENS8_IJNS5_ILi1024EEES6_EEEEEENS8_IJNS8_IJSC_NS5_ILi512EEESA_EEENS8_IJNS5_ILi4096EEENS8_IJNS5_ILi16EEENS5_ILi8192EEEEEEEEEEEEEEEEEEENS_10ViewEngineINS_8smem_ptrIPN7cutlass10bfloat16_tEEEEEEEC2ERKS10_RKS17_) ;  /* 0xfffa6ce000007944 */ /* 0x022fea0003c3ffff */
[----:B-1----:R1:W5:Y:S04]  /*60b90*/  LD.E R3, [R10.64+0x8] ;  /* 0x000008040a037980 */ /* 0x002368000c101900 */
[----:B------:R1:W5:Y:S01]  /*60ba0*/  LDL.64 R86, [R1+0x1428] ;  /* 0x0014280001567983 */ /* 0x0003620000100a00 */
[----:B------:R-:W-:-:S02]  /*60bb0*/  MOV R2, R59 ;  /* 0x0000003b00027202 */ /* 0x000fc40000000f00 */
[----:B------:R-:W-:Y:S02]  /*60bc0*/  MOV R6, 0x60be0 ;  /* 0x00060be000067802 */ /* 0x000fe40000000f00 */
[----:B-1---5:R-:W-:Y:S05]  /*60bd0*/  CALL.REL.NOINC `($_ZN7cutlass13device_kernelIN5flash19enable_sm80_to_sm89INS1_16FlashAttnBwdSm80INS1_25CollectiveMainloopBwdSm80ILi2ELi2EN4cute5tupleIJNS5_1CILi128EEES8_NS7_ILi64EEEEEENS_10bfloat16_tEfNS_4arch4Sm80ELb1ELb0ELb1ELb1ELb0ELb0ELb0ELb0ELi2ELi4ELi4ELi4ELb0EEENS1_24CollectiveEpilogueBwdGQAISA_fSD_Li256ELb1ELb0EEENS1_25SingleTileBwdLPTSchedulerILb1ELi128ELb0EEEEEEEEEvNT_6ParamsE$_ZN4cute3eso3ESOILb0ELb1EJiNS_1CILi0EEEEEC2ERKiRKS3_) ;  /* 0xfffa68b000007944 */ /* 0x022fea0003c3ffff */
[----:B------:R-:W2:Y:S01]  /*60be0*/  LDL R8, [R1+0x1428] ;  /* 0x0014280001087983 */ /* 0x000ea20000100800 */
[----:B-1----:R-:W-:Y:S01]  /*60bf0*/  IMAD.MOV.U32 R3, RZ, RZ, R59 ;  /* 0x000000ffff037224 */ /* 0x002fe200078e003b */
[----:B------:R-:W-:Y:S02]  /*60c00*/  MOV R2, R12 ;  /* 0x0000000c00027202 */ /* 0x000fe40000000f00 */
        /* <DEDUP_REMOVED lines=76> */
[----:B------:R-:W-:-:S02]  /*610d0*/  MOV R3, R59 ;  /* 0x0000003b00037202 */ /* 0x000fc40000000f00 */
[----:B------:R-:W-:Y:S01]  /*610e0*/  MOV R6, 0x61110 ;  /* 0x0006111000067802 */ /* 0x000fe20000000f00 */
[----:B--2---:R1:W-:Y:S04]  /*610f0*/  STL [R1+0x1474], R4 ;  /* 0x0014740401007387 */ /* 0x0043e80000100800 */
[----:B-1----:R-:W-:Y:S05]  /*61100*/  CALL.REL.NOINC `($_ZN7cutlass13device_kernelIN5flash19enable_sm80_to_sm89INS1_16FlashAttnBwdSm80INS1_25CollectiveMainloopBwdSm80ILi2ELi2EN4cute5tupleIJNS5_1CILi128EEES8_NS7_ILi64EEEEEENS_10bfloat16_tEfNS_4arch4Sm80ELb1ELb0ELb1ELb1ELb0ELb0ELb0ELb0ELi2ELi4ELi4ELi4ELb0EEENS1_24CollectiveEpilogueBwdGQAISA_fSD_Li256ELb1ELb0EEENS1_25SingleTileBwdLPTSchedulerILb1ELi128ELb0EEEEEEEEEvNT_6ParamsE$_ZN4cute3eso3ESOILb0ELb0EJiiNS_1CILi72EEENS2_ILi512EEEEEC2ERKiS7_RKS3_RKS4_) ;  /* 0xfffa5d7000007944 */ /* 0x002fea0003c3ffff */
        /* <DEDUP_REMOVED lines=8> */
[----:B-1----:R-:W-:Y:S05]  /*61190*/  CALL.REL.NOINC `($_ZN7cutlass13device_kernelIN5flash19enable_sm80_to_sm89INS1_16FlashAttnBwdSm80INS1_25CollectiveMainloopBwdSm80ILi2ELi2EN4cute5tupleIJNS5_1CILi128EEES8_NS7_ILi64EEEEEENS_10bfloat16_tEfNS_4arch4Sm80ELb1ELb0ELb1ELb1ELb0ELb0ELb0ELb0ELi2ELi4ELi4ELi4ELb0EEENS1_24CollectiveEpilogueBwdGQAISA_fSD_Li256ELb1ELb0EEENS1_25SingleTileBwdLPTSchedulerILb1ELi128ELb0EEEEEEEEEvNT_6ParamsE$_ZN4cute3eso3ESOILb0ELb0EJiiiNS_1CILi72EEENS2_ILi512EEEEEC2ERKiS7_S7_RKS3_RKS4_) ;  /* 0xfffa5fd000007944 */ /* 0x002fea0003c3ffff */
        /* <DEDUP_REMOVED lines=16> */
[----:B------:R-:W-:-:S03]  /*612a0*/  MOV R88, 0x612f0 ;  /* 0x000612f000587802 */ /* 0x000fc60000000f00 */
[----:B------:R1:W-:Y:S04]  /*612b0*/  STL.U8 [R1+0x1470], RZ ;  /* 0x001470ff01007387 */ /* 0x0003e80000100000 */
[----:B--2---:R1:W-:Y:S04]  /*612c0*/  STL.64 [R1+0x1448], R2 ;  /* 0x0014480201007387 */ /* 0x0043e80000100a00 */
[----:B---3--:R1:W-:Y:S02]  /*612d0*/  STL [R1+0x1450], R4 ;  /* 0x0014500401007387 */ /* 0x0083e40000100800 */
[----:B-1----:R-:W-:Y:S05]  /*612e0*/  CALL.REL.NOINC `($_ZN7cutlass13device_kernelIN5flash19enable_sm80_to_sm89INS1_16FlashAttnBwdSm80INS1_25CollectiveMainloopBwdSm80ILi2ELi2EN4cute5tupleIJNS5_1CILi128EEES8_NS7_ILi64EEEEEENS_10bfloat16_tEfNS_4arch4Sm80ELb1ELb0ELb1ELb1ELb0ELb0ELb0ELb0ELi2ELi4ELi4ELi4ELb0EEENS1_24CollectiveEpilogueBwdGQAISA_fSD_Li256ELb1ELb0EEENS1_25SingleTileBwdLPTSchedulerILb1ELi128ELb0EEEEEEEEEvNT_6ParamsE$_ZZN4cute6detail16composition_implINS_5tupleIJNS_1CILi8EEENS3_ILi2EEES5_S5_S4_S5_EEENS2_IJNS3_ILi1EEEiiiNS3_ILi72EEENS3_ILi512EEEEEENS2_IJNS2_IJS5_S5_S5_EEES5_NS2_IJNS3_ILi4EEES5_EEEEEENS2_IJNS2_IJS7_S9_S4_EEENS3_ILi4096EEENS2_IJNS3_ILi16EEENS3_ILi8192EEEEEEEEEEEDaRKT_RKT0_RKT1_RKT2_ENKUlRKT_RKT0_E_clISB_SF_EEDaSZ_S12_) ;  /* 0xfffac7f000007944 */ /* 0x002fea0003c3ffff */
[----:B------:R-:W-:Y:S02]  /*612f0*/  MOV R76, 0x61310 ;  /* 0x00061310004c7802 */ /* 0x000fe40000000f00 */
[----:B-1---5:R-:W-:Y:S05]  /*61300*/  CALL.REL.NOINC `($_ZN7cutlass13device_kernelIN5flash19enable_sm80_to_sm89INS1_16FlashAttnBwdSm80INS1_25CollectiveMainloopBwdSm80ILi2ELi2EN4cute5tupleIJNS5_1CILi128EEES8_NS7_ILi64EEEEEENS_10bfloat16_tEfNS_4arch4Sm80ELb1ELb0ELb1ELb1ELb0ELb0ELb0ELb0ELi2ELi4ELi4ELi4ELb0EEENS1_24CollectiveEpilogueBwdGQAISA_fSD_Li256ELb1ELb0EEENS1_25SingleTileBwdLPTSchedulerILb1ELi128ELb0EEEEEEEEEvNT_6ParamsE$_ZZN4cute6detail16composition_implINS_5tupleIJNS_1CILi8EEENS3_ILi2EEES5_S5_S4_S5_EEENS2_IJNS3_ILi1EEEiiiNS3_ILi72EEENS3_ILi512EEEEEENS2_IJNS2_IJS5_S5_S5_EEES5_NS2_IJNS3_ILi4EEES5_EEEEEENS2_IJNS2_IJS7_S9_S4_EEENS3_ILi4096EEENS2_IJNS3_ILi16EEENS3_ILi8192EEEEEEEEEEEDaRKT_RKT0_RKT1_RKT2_ENKUlRKT_RKT0_E_clISD_SJ_EEDaSZ_S12_) ;  /* 0xfffac8e000007944 */ /* 0x022fea0003c3ffff */
[----:B-----5:R2:W-:Y:S01]  /*61310*/  STL.64 [R1+0x1410], R2 ;  /* 0x0014100201007387 */ /* 0x0205e20000100a00 */
[----:B------:R-:W-:-:S03]  /*61320*/  MOV R6, 0x61340 ;  /* 0x0006134000067802 */ /* 0x000fc60000000f00 */
[----:B-12---:R-:W-:Y:S05]  /*61330*/  CALL.REL.NOINC `($_ZN7cutlass13device_kernelIN5flash19enable_sm80_to_sm89INS1_16FlashAttnBwdSm80INS1_25CollectiveMainloopBwdSm80ILi2ELi2EN4cute5tupleIJNS5_1CILi128EEES8_NS7_ILi64EEEEEENS_10bfloat16_tEfNS_4arch4Sm80ELb1ELb0ELb1ELb1ELb0ELb0ELb0ELb0ELi2ELi4ELi4ELi4ELb0EEENS1_24CollectiveEpilogueBwdGQAISA_fSD_Li256ELb1ELb0EEENS1_25SingleTileBwdLPTSchedulerILb1ELi128ELb0EEEEEEEEEvNT_6ParamsE$_ZN4cute3eso3ESOILb0ELb0EJNS_5tupleIJNS_1CILi1EEENS3_ILi512EEEiEEENS3_ILi4096EEENS2_IJNS2_IJiiEEENS3_ILi8192EEEEEEEEC2ERKS6_RKS7_RKSA_) ;  /* 0xfffa4ba000007944 */ /* 0x006fea0003c3ffff */
[----:B-1----:R1:W5:Y:S04]  /*61340*/  LDL R5, [R1+0x1430] ;  /* 0x0014300001057983 */ /* 0x0023680000100800 */
[----:B------:R1:W5:Y:S01]  /*61350*/  LDL.64 R2, [R1+0x1428] ;  /* 0x0014280001027983 */ /* 0x0003620000100a00 */
[----:B------:R-:W-:-:S03]  /*61360*/  MOV R6, 0x61380 ;  /* 0x0006138000067802 */ /* 0x000fc60000000f00 */
[----:B-1---5:R-:W-:Y:S05]  /*61370*/  CALL.REL.NOINC `($_ZN7cutlass13device_kernelIN5flash19enable_sm80_to_sm89INS1_16FlashAttnBwdSm80INS1_25CollectiveMainloopBwdSm80ILi2ELi2EN4cute5tupleIJNS5_1CILi128EEES8_NS7_ILi64EEEEEENS_10bfloat16_tEfNS_4arch4Sm80ELb1ELb0ELb1ELb1ELb0ELb0ELb0ELb0ELi2ELi4ELi4ELi4ELb0EEENS1_24CollectiveEpilogueBwdGQAISA_fSD_Li256ELb1ELb0EEENS1_25SingleTileBwdLPTSchedulerILb1ELi128ELb0EEEEEEEEEvNT_6ParamsE$_ZN4cute5tupleIJNS0_IJNS0_IJNS_1CILi2EEES2_S2_EEES2_NS0_IJNS0_IJS2_S2_EEES2_EEEEEENS0_IJNS0_IJNS1_ILi1EEENS1_ILi512EEEiEEENS1_ILi4096EEENS0_IJNS0_IJiiEEENS1_ILi8192EEEEEEEEEEEC2ERKS6_RKSE_) ;  /* 0xfffa96d000007944 */ /* 0x022fea0003c3ffff */
[----:B------:R1:W5:Y:S04]  /*61380*/  LDL R4, [R1+0x1430] ;  /* 0x0014300001047983 */ /* 0x0003680000100800 */
[----:B------:R1:W5:Y:S01]  /*61390*/  LDL.64 R2, [R1+0x1428] ;  /* 0x0014280001027983 */ /* 0x0003620000100a00 */
[----:B------:R-:W-:-:S05]  /*613a0*/  LEA.HI R6, R13, R13, RZ, 0x1d ;  /* 0x0000000d0d067211 */ /* 0x000fca00078fe8ff */
[----:B------:R-:W-:Y:S01]  /*613b0*/  IMAD.U32 R8, R11, 0x2, R6 ;  /* 0x000000020b087824 */ /* 0x000fe200078e0006 */
[----:B------:R-:W-:-:S04]  /*613c0*/  MOV R6, 0x613f0 ;  /* 0x000613f000067802 */ /* 0x000fc80000000f00 */
[----:B------:R1:W-:Y:S03]  /*613d0*/  STL [R1+0x1420], R8 ;  /* 0x0014200801007387 */ /* 0x0003e60000100800 */
[----:B-1---5:R-:W-:Y:S05]  /*613e0*/  CALL.REL.NOINC `($_ZN7cutlass13device_kernelIN5flash19enable_sm80_to_sm89INS1_16FlashAttnBwdSm80INS1_25CollectiveMainloopBwdSm80ILi2ELi2EN4cute5tupleIJNS5_1CILi128EEES8_NS7_ILi64EEEEEENS_10bfloat16_tEfNS_4arch4Sm80ELb1ELb0ELb1ELb1ELb0ELb0ELb0ELb0ELi2ELi4ELi4ELi4ELb0EEENS1_24CollectiveEpilogueBwdGQAISA_fSD_Li256ELb1ELb0EEENS1_25SingleTileBwdLPTSchedulerILb1ELi128ELb0EEEEEEEEEvNT_6ParamsE$_ZN4cute3eso3ESOILb0ELb0EJNS_6LayoutINS_5tupleIJNS3_IJNS_1CILi2EEES5_S5_EEES5_NS3_IJNS3_IJS5_S5_EEES5_EEEEEENS3_IJNS3_IJNS4_ILi1EEENS4_ILi512EEEiEEENS4_ILi4096EEENS3_IJNS3_IJiiEEENS4_ILi8192EEEEEEEEEEEjEEC2ERKSI_RKj) ;  /* 0xfffa51a000007944 */ /* 0x022fea0003c3ffff */
        /* <DEDUP_REMOVED lines=9> */
[----:B-1----:R-:W-:Y:S05]  /*61480*/  CALL.REL.NOINC `($_ZN7cutlass13device_kernelIN5flash19enable_sm80_to_sm89INS1_16FlashAttnBwdSm80INS1_25CollectiveMainloopBwdSm80ILi2ELi2EN4cute5tupleIJNS5_1CILi128EEES8_NS7_ILi64EEEEEENS_10bfloat16_tEfNS_4arch4Sm80ELb1ELb0ELb1ELb1ELb0ELb0ELb0ELb0ELi2ELi4ELi4ELi4ELb0EEENS1_24CollectiveEpilogueBwdGQAISA_fSD_Li256ELb1ELb0EEENS1_25SingleTileBwdLPTSchedulerILb1ELi128ELb0EEEEEEEEEvNT_6ParamsE$_ZN4cute3eso3ESOILb0ELb0EJNS_6LayoutINS_5tupleIJNS3_IJNS_1CILi2EEES5_S5_EEES5_NS3_IJNS3_IJS5_S5_EEES5_EEEEEENS3_IJNS3_IJNS4_ILi1EEENS4_ILi512EEEiEEENS4_ILi4096EEENS3_IJNS3_IJiiEEENS4_ILi8192EEEEEEEEEEENS_10ViewEngineINS_8smem_ptrIPN7cutlass10bfloat16_tEEEEEEEC2ERKSI_RKSP_) ;  /* 0xfffa507000007944 */ /* 0x002fea0003c3ffff */
[----:B-1----:R1:W5:Y:S04]  /*61490*/  LDL R5, [R1+0x142c] ;  /* 0x00142c0001057983 */ /* 0x0023680000100800 */
[----:B------:R1:W5:Y:S01]  /*614a0*/  LDL R3, [R1+0x1430] ;  /* 0x0014300001037983 */ /* 0x0003620000100800 */
[----:B------:R-:W-:-:S03]  /*614b0*/  MOV R4, 0x614d0 ;  /* 0x000614d000047802 */ /* 0x000fc60000000f00 */
[----:B-1---5:R-:W-:Y:S05]  /*614c0*/  CALL.REL.NOINC `($_ZN7cutlass13device_kernelIN5flash19enable_sm80_to_sm89INS1_16FlashAttnBwdSm80INS1_25CollectiveMainloopBwdSm80ILi2ELi2EN4cute5tupleIJNS5_1CILi128EEES8_NS7_ILi64EEEEEENS_10bfloat16_tEfNS_4arch4Sm80ELb1ELb0ELb1ELb1ELb0ELb0ELb0ELb0ELi2ELi4ELi4ELi4ELb0EEENS1_24CollectiveEpilogueBwdGQAISA_fSD_Li256ELb1ELb0EEENS1_25SingleTileBwdLPTSchedulerILb1ELi128ELb0EEEEEEEEEvNT_6ParamsE$_ZZN4cute4takeILi1ELi3ENS_5tupleIJNS1_IJNS_1CILi1EEENS2_ILi512EEEiEEENS2_ILi4096EEENS1_IJNS1_IJiiEEENS2_ILi8192EEEEEEEEEEEDaRKT1_ENKUlDpRKT_E_clIJS6_S9_EEEDaSH_) ;  /* 0xfffab47000007944 */ /* 0x022fea0003c3ffff */
[----:B-----5:R2:W-:Y:S01]  /*614d0*/  STL.64 [R1+0x1410], R2 ;  /* 0x0014100201007387 */ /* 0x0205e20000100a00 */
[----:B------:R-:W-:-:S03]  /*614e0*/  MOV R4, 0x61500 ;  /* 0x0006150000047802 */ /* 0x000fc60000000f00 */
[----:B-12---:R-:W-:Y:S05]  /*614f0*/  CALL.REL.NOINC `($_ZN7cutlass13device_kernelIN5flash19enable_sm80_to_sm89INS1_16FlashAttnBwdSm80INS1_25CollectiveMainloopBwdSm80ILi2ELi2EN4cute5tupleIJNS5_1CILi128EEES8_NS7_ILi64EEEEEENS_10bfloat16_tEfNS_4arch4Sm80ELb1ELb0ELb1ELb1ELb0ELb0ELb0ELb0ELi2ELi4ELi4ELi4ELb0EEENS1_24CollectiveEpilogueBwdGQAISA_fSD_Li256ELb1ELb0EEENS1_25SingleTileBwdLPTSchedulerILb1ELi128ELb0EEEEEEEEEvNT_6ParamsE$_ZZN4cute16flatten_to_tupleINS_5tupleIJNS_1CILi4096EEENS1_IJNS1_IJiiEEENS2_ILi8192EEEEEEEEEEEDaRKT_ENKUlRKT_E_clIS6_EEDaSD_) ;  /* 0xfffab14000007944 */ /* 0x006fea0003c3ffff */
[----:B-----5:R2:W-:Y:S01]  /*61500*/  STL.64 [R1+0x1428], R2 ;  /* 0x0014280201007387 */ /* 0x0205e20000100a00 */
[----:B------:R-:W-:-:S03]  /*61510*/  MOV R4, 0x61530 ;  /* 0x0006153000047802 */ /* 0x000fc60000000f00 */
[----:B-12---:R-:W-:Y:S05]  /*61520*/  CALL.REL.NOINC `($_ZN7cutlass13device_kernelIN5flash19enable_sm80_to_sm89INS1_16FlashAttnBwdSm80INS1_25CollectiveMainloopBwdSm80ILi2ELi2EN4cute5tupleIJNS5_1CILi128EEES8_NS7_ILi64EEEEEENS_10bfloat16_tEfNS_4arch4Sm80ELb1ELb0ELb1ELb1ELb0ELb0ELb0ELb0ELi2ELi4ELi4ELi4ELb0EEENS1_24CollectiveEpilogueBwdGQAISA_fSD_Li256ELb1ELb0EEENS1_25SingleTileBwdLPTSchedulerILb1ELi128ELb0EEEEEEEEEvNT_6ParamsE$_ZZN4cute12filter_tupleINS_5tupleIJNS_1CILi4096EEENS1_IJNS1_IJiiEEENS2_ILi8192EEEEEEEEEZNS_16flatten_to_tupleIS7_EEDaRKT_EUlRKT_E_EEDaSB_OT0_ENKUlDpSE_E_clIJNS1_IJS3_EEENS1_IJiiS5_EEEEEEDaSI_) ;  /* 0xfffaa7f000007944 */ /* 0x006fea0003c3ffff */
        /* <DEDUP_REMOVED lines=21> */
[----:B--2--5:R-:W-:Y:S05]  /*61680*/  CALL.REL.NOINC `($_ZN7cutlass13device_kernelIN5flash19enable_sm80_to_sm89INS1_16FlashAttnBwdSm80INS1_25CollectiveMainloopBwdSm80ILi2ELi2EN4cute5tupleIJNS5_1CILi128EEES8_NS7_ILi64EEEEEENS_10bfloat16_tEfNS_4arch4Sm80ELb1ELb0ELb1ELb1ELb0ELb0ELb0ELb0ELi2ELi4ELi4ELi4ELb0EEENS1_24CollectiveEpilogueBwdGQAISA_fSD_Li256ELb1ELb0EEENS1_25SingleTileBwdLPTSchedulerILb1ELi128ELb0EEEEEEEEEvNT_6ParamsE$_ZN4cute3eso3ESOILb1ELb0EJNS_14ComposedLayoutINS_7SwizzleILi3ELi3ELi3EEENS_1CILi0EEENS_6LayoutINS_5tupleIJNS8_IJNS8_IJNS5_ILi4EEENS5_ILi8EEEEEENS8_IJNS5_ILi2EEENS5_ILi1EEEEEEEEENS8_IJNS8_IJSC_SC_EEESB_EEEEEENS8_IJNS8_IJNS8_IJNS5_ILi128EEESD_EEENS8_IJSA_S6_EEEEEENS8_IJNS8_IJNS5_ILi64EEENS5_ILi512EEEEEENS8_IJNS5_ILi16EEENS5_ILi1024EEEEEEEEEEEEEEEENS_10ViewEngineINS_8smem_ptrIPN7cutlass10bfloat16_tEEEEEEEC2ERKSW_RKS13_) ;  /* 0xfffa619000007944 */ /* 0x024fea0003c3ffff */
[----:B-1----:R1:W5:Y:S04]  /*61690*/  LD.E R3, [R10.64+0xc] ;  /* 0x00000c040a037980 */ /* 0x002368000c101900 */
[----:B------:R1:W5:Y:S01]  /*616a0*/  LDL.64 R86, [R1+0x1428] ;  /* 0x0014280001567983 */ /* 0x0003620000100a00 */
[----:B------:R-:W-:Y:S02]  /*616b0*/  MOV R2, R59 ;  /* 0x0000003b00027202 */ /* 0x000fe40000000f00 */
        /* <DEDUP_REMOVED lines=32> */
[----:B--2--5:R-:W-:Y:S05]  /*618c0*/  CALL.REL.NOINC `($_ZN7cutlass13device_kernelIN5flash19enable_sm80_to_sm89INS1_16FlashAttnBwdSm80INS1_25CollectiveMainloopBwdSm80ILi2ELi2EN4cute5tupleIJNS5_1CILi128EEES8_NS7_ILi64EEEEEENS_10bfloat16_tEfNS_4arch4Sm80ELb1ELb0ELb1ELb1ELb0ELb0ELb0ELb0ELi2ELi4ELi4ELi4ELb0EEENS1_24CollectiveEpilogueBwdGQAISA_fSD_Li256ELb1ELb0EEENS1_25SingleTileBwdLPTSchedulerILb1ELi128ELb0EEEEEEEEEvNT_6ParamsE$_ZZN4cute13to_mixed_bitsINS_5tupleIJNS1_IJNS_1CILi4EEENS2_ILi8EEEEEENS2_ILi2EEENS2_ILi1EEEEEENS1_IJNS1_IJNS2_ILi128EEENS2_ILi0EEEEEES4_SA_EEENS1_IJNS1_IJiiEEEiSA_EEEEEDaRKT_RKT0_RKT1_ENKUlRKT_RKT0_RKT1_E_clIS5_SB_SD_EEDaSQ_ST_SW_) ;  /* 0xfffaa77000007944 */ /* 0x024fea0003c3ffff */
[----:B------:R-:W-:Y:S02]  /*618d0*/  MOV R6, 0x618f0 ;  /* 0x000618f000067802 */ /* 0x000fe40000000f00 */
[----:B------:R-:W-:Y:S05]  /*618e0*/  CALL.REL.NOINC `($_ZN7cutlass13device_kernelIN5flash19enable_sm80_to_sm89INS1_16FlashAttnBwdSm80INS1_25CollectiveMainloopBwdSm80ILi2ELi2EN4cute5tupleIJNS5_1CILi128EEES8_NS7_ILi64EEEEEENS_10bfloat16_tEfNS_4arch4Sm80ELb1ELb0ELb1ELb1ELb0ELb0ELb0ELb0ELi2ELi4ELi4ELi4ELb0EEENS1_24CollectiveEpilogueBwdGQAISA_fSD_Li256ELb1ELb0EEENS1_25SingleTileBwdLPTSchedulerILb1ELi128ELb0EEEEEEEEEvNT_6ParamsE$_ZZN4cute13to_mixed_bitsINS_5tupleIJNS1_IJNS_1CILi4EEENS2_ILi8EEEEEENS2_ILi2EEENS2_ILi1EEEEEENS1_IJNS1_IJNS2_ILi128EEENS2_ILi0EEEEEES4_SA_EEENS1_IJNS1_IJiiEEEiSA_EEEEEDaRKT_RKT0_RKT1_ENKUlRKT_RKT0_RKT1_E_clIS6_S4_iEEDaSQ_ST_SW_) ;  /* 0xfffaa7d000007944 */ /* 0x000fea0003c3ffff */
[----:B------:R-:W-:Y:S02]  /*618f0*/  MOV R5, R2 ;  /* 0x0000000200057202 */ /* 0x000fe40000000f00 */
[----:B------:R-:W-:Y:S02]  /*61900*/  MOV R2, 0x61920 ;  /* 0x0006192000027802 */ /* 0x000fe40000000f00 */
[----:B------:R-:W-:Y:S05]  /*61910*/  CALL.REL.NOINC `($_ZN7cutlass13device_kernelIN5flash19enable_sm80_to_sm89INS1_16FlashAttnBwdSm80INS1_25CollectiveMainloopBwdSm80ILi2ELi2EN4cute5tupleIJNS5_1CILi128EEES8_NS7_ILi64EEEEEENS_10bfloat16_tEfNS_4arch4Sm80ELb1ELb0ELb1ELb1ELb0ELb0ELb0ELb0ELi2ELi4ELi4ELi4ELb0EEENS1_24CollectiveEpilogueBwdGQAISA_fSD_Li256ELb1ELb0EEENS1_25SingleTileBwdLPTSchedulerILb1ELi128ELb0EEEEEEEEEvNT_6ParamsE$_ZZN4cute13to_mixed_bitsINS_5tupleIJNS1_IJNS_1CILi4EEENS2_ILi8EEEEEENS2_ILi2EEENS2_ILi1EEEEEENS1_IJNS1_IJNS2_ILi128EEENS2_ILi0EEEEEES4_SA_EEENS1_IJNS1_IJiiEEEiSA_EEEEEDaRKT_RKT0_RKT1_ENKUlDpRKT_E_clIJNS_9MixedBitsILj0ELj384EEENSU_ILj0ELj8EEENS2_ILj0EEEEEEDaSR_) ;  /* 0xfffaa6e000007944 */ /* 0x000fea0003c3ffff */
        /* <DEDUP_REMOVED lines=11> */
[----:B-1----:R-:W-:Y:S05]  /*619d0*/  CALL.REL.NOINC `($_ZN7cutlass13device_kernelIN5flash19enable_sm80_to_sm89INS1_16FlashAttnBwdSm80INS1_25CollectiveMainloopBwdSm80ILi2ELi2EN4cute5tupleIJNS5_1CILi128EEES8_NS7_ILi64EEEEEENS_10bfloat16_tEfNS_4arch4Sm80ELb1ELb0ELb1ELb1ELb0ELb0ELb0ELb0ELi2ELi4ELi4ELi4ELb0EEENS1_24CollectiveEpilogueBwdGQAISA_fSD_Li256ELb1ELb0EEENS1_25SingleTileBwdLPTSchedulerILb1ELi128ELb0EEEEEEEEEvNT_6ParamsE$_ZN4cute3eso3ESOILb1ELb0EJNS_1CILi8EEEiiEEC2ERKS3_RKiS8_) ;  /* 0xfffa693000007944 */ /* 0x002fea0003c3ffff */
[----:B-1----:R1:W5:Y:S01]  /*619e0*/  LDL.64 R2, [R1+0x1428] ;  /* 0x0014280001027983 */ /* 0x0023620000100a00 */
[----:B------:R-:W-:Y:S01]  /*619f0*/  IMAD.MOV.U32 R5, RZ, RZ, 0x48 ;  /* 0x00000048ff057424 */ /* 0x000fe200078e00ff */
[----:B------:R-:W-:Y:S02]  /*61a00*/  LOP3.LUT P0, RZ, R11, 0x8, RZ, 0xc0, !PT ;  /* 0x000000080bff7812 */ /* 0x000fe4000780c0ff */
[----:B------:R-:W-:Y:S02]  /*61a10*/  MOV R6, 0x61a40 ;  /* 0x00061a4000067802 */ /* 0x000fe40000000f00 */
[----:B------:R-:W-:-:S04]  /*61a20*/  SEL R5, R5, 0x38, !P0 ;  /* 0x0000003805057807 */ /* 0x000fc80004000000 */
[----:B-1---5:R-:W-:Y:S05]  /*61a30*/  CALL.REL.NOINC `($_ZN7cutlass13device_kernelIN5flash19enable_sm80_to_sm89INS1_16FlashAttnBwdSm80INS1_25CollectiveMainloopBwdSm80ILi2ELi2EN4cute5tupleIJNS5_1CILi128EEES8_NS7_ILi64EEEEEENS_10bfloat16_tEfNS_4arch4Sm80ELb1ELb0ELb1ELb1ELb0ELb0ELb0ELb0ELi2ELi4ELi4ELi4ELb0EEENS1_24CollectiveEpilogueBwdGQAISA_fSD_Li256ELb1ELb0EEENS1_25SingleTileBwdLPTSchedulerILb1ELi128ELb0EEEEEEEEEvNT_6ParamsE$_ZN4cute3eso3ESOILb0ELb1EJiNS_1CILi144EEENS2_ILi288EEEEEC2ERKiRKS3_RKS4_) ;  /* 0xfffa5aa000007944 */ /* 0x022fea0003c3ffff */
[----:B-1----:R-:W2:Y:S01]  /*61a40*/  LDL R4, [R1+0x1428] ;  /* 0x0014280001047983 */ /* 0x002ea20000100800 */
[----:B------:R-:W-:-:S03]  /*61a50*/  MOV R6, 0x61a80 ;  /* 0x00061a8000067802 */ /* 0x000fc60000000f00 */
[----:B--2---:R1:W-:Y:S04]  /*61a60*/  STL [R1+0x1470], R4 ;  /* 0x0014700401007387 */ /* 0x0043e80000100800 */
[----:B-1----:R-:W-:Y:S05]  /*61a70*/  CALL.REL.NOINC `($_ZN7cutlass13device_kernelIN5flash19enable_sm80_to_sm89INS1_16FlashAttnBwdSm80INS1_25CollectiveMainloopBwdSm80ILi2ELi2EN4cute5tupleIJNS5_1CILi128EEES8_NS7_ILi64EEEEEENS_10bfloat16_tEfNS_4arch4Sm80ELb1ELb0ELb1ELb1ELb0ELb0ELb0ELb0ELi2ELi4ELi4ELi4ELb0EEENS1_24CollectiveEpilogueBwdGQAISA_fSD_Li256ELb1ELb0EEENS1_25SingleTileBwdLPTSchedulerILb1ELi128ELb0EEEEEEEEEvNT_6ParamsE$_ZN4cute3eso3ESOILb1ELb0EJNS_1CILi1EEENS_5tupleIJNS2_ILi8EEEiiEEENS2_ILi64EEENS4_IJiNS2_ILi144EEENS2_ILi288EEEEEENS2_ILi512EEEEEC2ERKS3_RKS6_RKS7_RKSA_RKSB_) ;  /* 0xfffa634000007944 */ /* 0x002fea0003c3ffff */
[----:B-1----:R1:W5:Y:S04]  /*61a80*/  LDL R5, [R1+0x1430] ;  /* 0x0014300001057983 */ /* 0x0023680000100800 */
[----:B------:R1:W5:Y:S01]  /*61a90*/  LDL.64 R2, [R1+0x1428] ;  /* 0x0014280001027983 */ /* 0x0003620000100a00 */
[----:B------:R-:W-:-:S03]  /*61aa0*/  MOV R6, 0x61ac0 ;  /* 0x00061ac000067802 */ /* 0x000fc60000000f00 */
[----:B-1---5:R-:W-:Y:S05]  /*61ab0*/  CALL.REL.NOINC `($_ZN7cutlass13device_kernelIN5flash19enable_sm80_to_sm89INS1_16FlashAttnBwdSm80INS1_25CollectiveMainloopBwdSm80ILi2ELi2EN4cute5tupleIJNS5_1CILi128EEES8_NS7_ILi64EEEEEENS_10bfloat16_tEfNS_4arch4Sm80ELb1ELb0ELb1ELb1ELb0ELb0ELb0ELb0ELi2ELi4ELi4ELi4ELb0EEENS1_24CollectiveEpilogueBwdGQAISA_fSD_Li256ELb1ELb0EEENS1_25SingleTileBwdLPTSchedulerILb1ELi128ELb0EEEEEEEEEvNT_6ParamsE$_ZN4cute5tupleIJNS0_IJNS_1CILi8EEENS0_IJNS1_ILi2EEES3_S3_EEENS1_ILi1EEES4_S5_EEENS0_IJS5_NS0_IJS2_iiEEENS1_ILi64EEENS0_IJiNS1_ILi144EEENS1_ILi288EEEEEENS1_ILi512EEEEEEEEC2ERKS6_RKSD_) ;  /* 0xfffa948000007944 */ /* 0x022fea0003c3ffff */
[----:B------:R1:W5:Y:S04]  /*61ac0*/  LDL R6, [R1+0x1430] ;  /* 0x0014300001067983 */ /* 0x0003680000100800 */
[----:B------:R1:W5:Y:S01]  /*61ad0*/  LDL.64 R2, [R1+0x1428] ;  /* 0x0014280001027983 */ /* 0x0003620000100a00 */
[----:B------:R-:W-:-:S03]  /*61ae0*/  MOV R4, 0x61b00 ;  /* 0x00061b0000047802 */ /* 0x000fc60000000f00 */
[----:B-1---5:R-:W-:Y:S05]  /*61af0*/  CALL.REL.NOINC `($_ZN7cutlass13device_kernelIN5flash19enable_sm80_to_sm89INS1_16FlashAttnBwdSm80INS1_25CollectiveMainloopBwdSm80ILi2ELi2EN4cute5tupleIJNS5_1CILi128EEES8_NS7_ILi64EEEEEENS_10bfloat16_tEfNS_4arch4Sm80ELb1ELb0ELb1ELb1ELb0ELb0ELb0ELb0ELi2ELi4ELi4ELi4ELb0EEENS1_24CollectiveEpilogueBwdGQAISA_fSD_Li256ELb1ELb0EEENS1_25SingleTileBwdLPTSchedulerILb1ELi128ELb0EEEEEEEEEvNT_6ParamsE$_ZZN4cute7flattenINS_5tupleIJNS_1CILi1EEENS1_IJNS2_ILi8EEEiiEEENS2_ILi64EEENS1_IJiNS2_ILi144EEENS2_ILi288EEEEEENS2_ILi512EEEEEEEEDaRKT_ENKUlRKT_E_clIS5_EEDaSH_) ;  /* 0xfffad7b000007944 */ /* 0x022fea0003c3ffff */
[----:B------:R1:W-:Y:S01]  /*61b00*/  STL.64 [R1+0x1428], R2 ;  /* 0x0014280201007387 */ /* 0x0003e20000100a00 */
[----:B------:R-:W-:-:S02]  /*61b10*/  MOV R5, R6 ;  /* 0x0000000600057202 */ /* 0x000fc40000000f00 */
[----:B------:R-:W-:Y:S02]  /*61b20*/  MOV R4, 0x61b40 ;  /* 0x00061b4000047802 */ /* 0x000fe40000000f00 */
[----:B-1----:R-:W-:Y:S05]  /*61b30*/  CALL.REL.NOINC `($_ZN7cutlass13device_kernelIN5flash19enable_sm80_to_sm89INS1_16FlashAttnBwdSm80INS1_25CollectiveMainloopBwdSm80ILi2ELi2EN4cute5tupleIJNS5_1CILi128EEES8_NS7_ILi64EEEEEENS_10bfloat16_tEfNS_4arch4Sm80ELb1ELb0ELb1ELb1ELb0ELb0ELb0ELb0ELi2ELi4ELi4ELi4ELb0EEENS1_24CollectiveEpilogueBwdGQAISA_fSD_Li256ELb1ELb0EEENS1_25SingleTileBwdLPTSchedulerILb1ELi128ELb0EEEEEEEEEvNT_6ParamsE$_ZZN4cute7flattenINS_5tupleIJNS_1CILi1EEENS1_IJNS2_ILi8EEEiiEEENS2_ILi64EEENS1_IJiNS2_ILi144EEENS2_ILi288EEEEEENS2_ILi512EEEEEEEEDaRKT_ENKUlRKT_E_clIS9_EEDaSH_) ;  /* 0xfffad79000007944 */ /* 0x002fea0003c3ffff */
[----:B------:R1:W-:Y:S01]  /*61b40*/  STL [R1+0x1410], R2 ;  /* 0x0014100201007387 */ /* 0x0003e20000100800 */
[----:B------:R-:W-:-:S03]  /*61b50*/  MOV R4, 0x61b70 ;  /* 0x00061b7000047802 */ /* 0x000fc60000000f00 */
[----:B-1----:R-:W-:Y:S05]  /*61b60*/  CALL.REL.NOINC `($_ZN7cutlass13device_kernelIN5flash19enable_sm80_to_sm89INS1_16FlashAttnBwdSm80INS1_25CollectiveMainloopBwdSm80ILi2ELi2EN4cute5tupleIJNS5_1CILi128EEES8_NS7_ILi64EEEEEENS_10bfloat16_tEfNS_4arch4Sm80ELb1ELb0ELb1ELb1ELb0ELb0ELb0ELb0ELi2ELi4ELi4ELi4ELb0EEENS1_24CollectiveEpilogueBwdGQAISA_fSD_Li256ELb1ELb0EEENS1_25SingleTileBwdLPTSchedulerILb1ELi128ELb0EEEEEEEEEvNT_6ParamsE$_ZZN4cute12filter_tupleINS_5tupleIJNS_1CILi1EEENS1_IJNS2_ILi8EEEiiEEENS2_ILi64EEENS1_IJiNS2_ILi144EEENS2_ILi288EEEEEENS2_ILi512EEEEEEZNS_7flattenISB_EEDaRKT_EUlRKT_E_EEDaSF_OT0_ENKUlDpSI_E_clIJNS1_IJS3_EEES5_NS1_IJS6_EEES9_NS1_IJSA_EEEEEEDaSM_) ;  /* 0xfffaa02000007944 */ /* 0x002fea0003c3ffff */
[----:B------:R-:W-:Y:S02]  /*61b70*/  MOV R6, 0x61b90 ;  /* 0x00061b9000067802 */ /* 0x000fe40000000f00 */
[----:B--2--5:R-:W-:Y:S05]  /*61b80*/  CALL.REL.NOINC `($_ZN7cutlass13device_kernelIN5flash19enable_sm80_to_sm89INS1_16FlashAttnBwdSm80INS1_25CollectiveMainloopBwdSm80ILi2ELi2EN4cute5tupleIJNS5_1CILi128EEES8_NS7_ILi64EEEEEENS_10bfloat16_tEfNS_4arch4Sm80ELb1ELb0ELb1ELb1ELb0ELb0ELb0ELb0ELi2ELi4ELi4ELi4ELb0EEENS1_24CollectiveEpilogueBwdGQAISA_fSD_Li256ELb1ELb0EEENS1_25SingleTileBwdLPTSchedulerILb1ELi128ELb0EEEEEEEEEvNT_6ParamsE$_ZN4cute3eso3ESOILb0ELb1EJiNS_1CILi144EEENS2_ILi512EEEEEC2ERKiRKS3_RKS4_) ;  /* 0xfffa59a000007944 */ /* 0x024fea0003c3ffff */
[----:B------:R-:W2:Y:S01]  /*61b90*/  LDL R6, [R1+0x1428] ;  /* 0x0014280001067983 */ /* 0x000ea20000100800 */
[----:B-1----:R-:W-:Y:S02]  /*61ba0*/  MOV R4, R12 ;  /* 0x0000000c00047202 */ /* 0x002fe40000000f00 */
[----:B------:R-:W-:Y:S01]  /*61bb0*/  MOV R8, 0x61be0 ;  /* 0x00061be000087802 */ /* 0x000fe20000000f00 */
[----:B--2---:R1:W-:Y:S04]  /*61bc0*/  STL [R1+0x145c], R6 ;  /* 0x00145c0601007387 */ /* 0x0043e80000100800 */
[----:B-1----:R-:W-:Y:S05]  /*61bd0*/  CALL.REL.NOINC `($_ZN7cutlass13device_kernelIN5flash19enable_sm80_to_sm89INS1_16FlashAttnBwdSm80INS1_25CollectiveMainloopBwdSm80ILi2ELi2EN4cute5tupleIJNS5_1CILi128EEES8_NS7_ILi64EEEEEENS_10bfloat16_tEfNS_4arch4Sm80ELb1ELb0ELb1ELb1ELb0ELb0ELb0ELb0ELi2ELi4ELi4ELi4ELb0EEENS1_24CollectiveEpilogueBwdGQAISA_fSD_Li256ELb1ELb0EEENS1_25SingleTileBwdLPTSchedulerILb1ELi128ELb0EEEEEEEEEvNT_6ParamsE$_ZN4cute3eso3ESOILb0ELb0EJiiNS_1CILi144EEENS2_ILi512EEEEEC2ERKiS7_RKS3_RKS4_) ;  /* 0xfffa523000007944 */ /* 0x002fea0003c3ffff */
[----:B-1----:R-:W2:Y:S01]  /*61be0*/  LDL.64 R4, [R1+0x1428] ;  /* 0x0014280001047983 */ /* 0x002ea20000100a00 */
[----:B------:R-:W-:Y:S01]  /*61bf0*/  IMAD.MOV.U32 R3, RZ, RZ, R7 ;  /* 0x000000ffff037224 */ /* 0x000fe200078e0007 */
[----:B------:R-:W-:Y:S02]  /*61c00*/  IADD3 R8, R57, 0xd8, RZ ;  /* 0x000000d839087810 */ /* 0x000fe40007ffe0ff */
[----:B------:R-:W-:Y:S01]  /*61c10*/  MOV R6, 0x61c50 ;  /* 0x00061c5000067802 */ /* 0x000fe20000000f00 */
[----:B--2---:R1:W-:Y:S04]  /*61c20*/  STL [R1+0x1454], R4 ;  /* 0x0014540401007387 */ /* 0x0043e80000100800 */
[----:B------:R1:W-:Y:S02]  /*61c30*/  STL [R1+0x1458], R5 ;  /* 0x0014580501007387 */ /* 0x0003e40000100800 */
[----:B-1----:R-:W-:Y:S05]  /*61c40*/  CALL.REL.NOINC `($_ZN7cutlass13device_kernelIN5flash19enable_sm80_to_sm89INS1_16FlashAttnBwdSm80INS1_25CollectiveMainloopBwdSm80ILi2ELi2EN4cute5tupleIJNS5_1CILi128EEES8_NS7_ILi64EEEEEENS_10bfloat16_tEfNS_4arch4Sm80ELb1ELb0ELb1ELb1ELb0ELb0ELb0ELb0ELi2ELi4ELi4ELi4ELb0EEENS1_24CollectiveEpilogueBwdGQAISA_fSD_Li256ELb1ELb0EEENS1_25SingleTileBwdLPTSchedulerILb1ELi128ELb0EEEEEEEEEvNT_6ParamsE$_ZN4cute3eso3ESOILb0ELb0EJiiiNS_1CILi144EEENS2_ILi512EEEEEC2ERKiS7_S7_RKS3_RKS4_) ;  /* 0xfffa547000007944 */ /* 0x002fea0003c3ffff */
[----:B-1----:R-:W2:Y:S04]  /*61c50*/  LDL.64 R2, [R1+0x1410] ;  /* 0x0014100001027983 */ /* 0x002ea80000100a00 */
[----:B------:R-:W3:Y:S01]  /*61c60*/  LDL R6, [R1+0x1418] ;  /* 0x0014180001067983 */ /* 0x000ee20000100800 */
[----:B------:R-:W-:-:S03]  /*61c70*/  MOV R4, 0x61cb0 ;  /* 0x00061cb000047802 */ /* 0x000fc60000000f00 */
[----:B--2---:R1:W-:Y:S04]  /*61c80*/  STL.64 [R1+0x1428], R2 ;  /* 0x0014280201007387 */ /* 0x0043e80000100a00 */
[----:B---3--:R1:W-:Y:S02]  /*61c90*/  STL [R1+0x1430], R6 ;  /* 0x0014300601007387 */ /* 0x0083e40000100800 */
[----:B-1----:R-:W-:Y:S05]  /*61ca0*/  CALL.REL.NOINC `($_ZN7cutlass13device_kernelIN5flash19enable_sm80_to_sm89INS1_16FlashAttnBwdSm80INS1_25CollectiveMainloopBwdSm80ILi2ELi2EN4cute5tupleIJNS5_1CILi128EEES8_NS7_ILi64EEEEEENS_10bfloat16_tEfNS_4arch4Sm80ELb1ELb0ELb1ELb1ELb0ELb0ELb0ELb0ELi2ELi4ELi4ELi4ELb0EEENS1_24CollectiveEpilogueBwdGQAISA_fSD_Li256ELb1ELb0EEENS1_25SingleTileBwdLPTSchedulerILb1ELi128ELb0EEEEEEEEEvNT_6ParamsE$_ZN4cute3eso3ESOILb1ELb0EJNS_1CILi8EEEiiiNS2_ILi144EEENS2_ILi512EEEEEC2ERKS3_RKiSA_SA_RKS4_RKS5_) ;  /* 0xfffa66d000007944 */ /* 0x002fea0003c3ffff */
[----:B-1----:R-:W2:Y:S04]  /*61cb0*/  LDL.64 R2, [R1+0x1448] ;  /* 0x0014480001027983 */ /* 0x002ea80000100a00 */
[----:B------:R-:W3:Y:S01]  /*61cc0*/  LDL R10, [R1+0x1450] ;  /* 0x00145000010a7983 */ /* 0x000ee20000100800 */
[C---:B------:R-:W-:Y:S02]  /*61cd0*/  IADD3 R8, R57.reuse, 0x94, RZ ;  /* 0x0000009439087810 */ /* 0x040fe40007ffe0ff */
[----:B------:R-:W-:-:S02]  /*61ce0*/  IADD3 R6, R57, 0x98, RZ ;  /* 0x0000009839067810 */ /* 0x000fc40007ffe0ff */
[----:B------:R-:W-:Y:S01]  /*61cf0*/  MOV R4, 0x61d30 ;  /* 0x00061d3000047802 */ /* 0x000fe20000000f00 */
[----:B--2---:R1:W-:Y:S04]  /*61d00*/  STL.64 [R1+0x1410], R2 ;  /* 0x0014100201007387 */ /* 0x0043e80000100a00 */
[----:B---3--:R1:W-:Y:S02]  /*61d10*/  STL [R1+0x1418], R10 ;  /* 0x0014180a01007387 */ /* 0x0083e40000100800 */
[----:B-1----:R-:W-:Y:S05]  /*61d20*/  CALL.REL.NOINC `($_ZN7cutlass13device_kernelIN5flash19enable_sm80_to_sm89INS1_16FlashAttnBwdSm80INS1_25CollectiveMainloopBwdSm80ILi2ELi2EN4cute5tupleIJNS5_1CILi128EEES8_NS7_ILi64EEEEEENS_10bfloat16_tEfNS_4arch4Sm80ELb1ELb0ELb1ELb1ELb0ELb0ELb0ELb0ELi2ELi4ELi4ELi4ELb0EEENS1_24CollectiveEpilogueBwdGQAISA_fSD_Li256ELb1ELb0EEENS1_25SingleTileBwdLPTSchedulerILb1ELi128ELb0EEEEEEEEEvNT_6ParamsE$_ZN4cute3eso3ESOILb1ELb0EJNS_1CILi1EEEiiiNS2_ILi144EEENS2_ILi512EEEEEC2ERKS3_RKiSA_SA_RKS4_RKS5_) ;  /* 0xfffa61d000007944 */ /* 0x002fea0003c3ffff */
[----:B-1----:R1:W5:Y:S04]  /*61d30*/  LDL R5, [R1+0x1450] ;  /* 0x0014500001057983 */ /* 0x0023680000100800 */
[----:B------:R1:W5:Y:S01]  /*61d40*/  LDL.64 R2, [R1+0x1448] ;  /* 0x0014480001027983 */ /* 0x0003620000100a00 */
[----:B------:R-:W-:-:S03]  /*61d50*/  MOV R6, 0x61d70 ;  /* 0x00061d7000067802 */ /* 0x000fc60000000f00 */
[----:B-1---5:R-:W-:Y:S05]  /*61d60*/  CALL.REL.NOINC `($_ZN7cutlass13device_kernelIN5flash19enable_sm80_to_sm89INS1_16FlashAttnBwdSm80INS1_25CollectiveMainloopBwdSm80ILi2ELi2EN4cute5tupleIJNS5_1CILi128EEES8_NS7_ILi64EEEEEENS_10bfloat16_tEfNS_4arch4Sm80ELb1ELb0ELb1ELb1ELb0ELb0ELb0ELb0ELi2ELi4ELi4ELi4ELb0EEENS1_24CollectiveEpilogueBwdGQAISA_fSD_Li256ELb1ELb0EEENS1_25SingleTileBwdLPTSchedulerILb1ELi128ELb0EEEEEEEEEvNT_6ParamsE$_ZN4cute5tupleIJNS0_IJNS_1CILi16EEENS1_ILi2EEES3_S3_NS1_ILi4EEES3_EEENS0_IJNS1_ILi1EEEiiiNS1_ILi144EEENS1_ILi512EEEEEEEEC2ERKS5_RKS9_) ;  /* 0xfffa8ed000007944 */ /* 0x022fea0003c3ffff */
        /* <DEDUP_REMOVED lines=10> */
[----:B-1----:R-:W-:Y:S05]  /*61e10*/  CALL.REL.NOINC `($_ZN7cutlass13device_kernelIN5flash19enable_sm80_to_sm89INS1_16FlashAttnBwdSm80INS1_25CollectiveMainloopBwdSm80ILi2ELi2EN4cute5tupleIJNS5_1CILi128EEES8_NS7_ILi64EEEEEENS_10bfloat16_tEfNS_4arch4Sm80ELb1ELb0ELb1ELb1ELb0ELb0ELb0ELb0ELi2ELi4ELi4ELi4ELb0EEENS1_24CollectiveEpilogueBwdGQAISA_fSD_Li256ELb1ELb0EEENS1_25SingleTileBwdLPTSchedulerILb1ELi128ELb0EEEEEEEEEvNT_6ParamsE$_ZZN4cute6detail16composition_implINS_5tupleIJNS_1CILi16EEENS3_ILi2EEES5_S5_NS3_ILi4EEES5_EEENS2_IJNS3_ILi1EEEiiiNS3_ILi144EEENS3_ILi512EEEEEENS2_IJNS2_IJS5_S5_EEES6_NS3_ILi8EEEEEENS2_IJNS2_IJNS3_ILi64EEESA_EEES4_NS3_ILi1024EEEEEEEEDaRKT_RKT0_RKT1_RKT2_ENKUlRKT_RKT0_E_clISC_SG_EEDaSX_S10_) ;  /* 0xfffab30000007944 */ /* 0x002fea0003c3ffff */
[----:B------:R-:W-:Y:S01]  /*61e20*/  IMAD.MOV.U32 R5, RZ, RZ, R16 ;  /* 0x000000ffff057224 */ /* 0x000fe200078e0010 */
[----:B------:R-:W-:Y:S01]  /*61e30*/  MOV R3, R14 ;  /* 0x0000000e00037202 */ /* 0x000fe20000000f00 */
[----:B------:R-:W-:Y:S01]  /*61e40*/  IMAD.MOV.U32 R2, RZ, RZ, R15 ;  /* 0x000000ffff027224 */ /* 0x000fe200078e000f */
[----:B------:R-:W-:Y:S02]  /*61e50*/  MOV R16, 0x61e70 ;  /* 0x00061e7000107802 */ /* 0x000fe40000000f00 */
[----:B-1---5:R-:W-:Y:S05]  /*61e60*/  CALL.REL.NOINC `($_ZN7cutlass13device_kernelIN5flash19enable_sm80_to_sm89INS1_16FlashAttnBwdSm80INS1_25CollectiveMainloopBwdSm80ILi2ELi2EN4cute5tupleIJNS5_1CILi128EEES8_NS7_ILi64EEEEEENS_10bfloat16_tEfNS_4arch4Sm80ELb1ELb0ELb1ELb1ELb0ELb0ELb0ELb0ELi2ELi4ELi4ELi4ELb0EEENS1_24CollectiveEpilogueBwdGQAISA_fSD_Li256ELb1ELb0EEENS1_25SingleTileBwdLPTSchedulerILb1ELi128ELb0EEEEEEEEEvNT_6ParamsE$_ZZN4cute6detail16composition_implINS_5tupleIJNS_1CILi16EEENS3_ILi2EEES5_S5_NS3_ILi4EEES5_EEENS2_IJNS3_ILi1EEEiiiNS3_ILi144EEENS3_ILi512EEEEEENS2_IJNS2_IJS5_S5_EEES6_NS3_ILi8EEEEEENS2_IJNS2_IJNS3_ILi64EEESA_EEES4_NS3_ILi1024EEEEEEEEDaRKT_RKT0_RKT1_RKT2_ENKUlRKT_RKT0_E_clIS6_S4_EEDaSX_S10_) ;  /* 0xfffab03000007944 */ /* 0x022fea0003c3ffff */
[----:B-----5:R2:W-:Y:S01]  /*61e70*/  STL.64 [R1+0x1410], R2 ;  /* 0x0014100201007387 */ /* 0x0205e20000100a00 */
[----:B------:R-:W-:-:S03]  /*61e80*/  MOV R4, 0x61ea0 ;  /* 0x00061ea000047802 */ /* 0x000fc60000000f00 */
[----:B-12---:R-:W-:Y:S05]  /*61e90*/  CALL.REL.NOINC `($_ZN7cutlass13device_kernelIN5flash19enable_sm80_to_sm89INS1_16FlashAttnBwdSm80INS1_25CollectiveMainloopBwdSm80ILi2ELi2EN4cute5tupleIJNS5_1CILi128EEES8_NS7_ILi64EEEEEENS_10bfloat16_tEfNS_4arch4Sm80ELb1ELb0ELb1ELb1ELb0ELb0ELb0ELb0ELi2ELi4ELi4ELi4ELb0EEENS1_24CollectiveEpilogueBwdGQAISA_fSD_Li256ELb1ELb0EEENS1_25SingleTileBwdLPTSchedulerILb1ELi128ELb0EEEEEEEEEvNT_6ParamsE$_ZN4cute3eso3ESOILb0ELb0EJNS_5tupleIJiNS_1CILi512EEEEEENS2_IJiiEEENS3_ILi1024EEEEEC2ERKS5_RKS6_RKS7_) ;  /* 0xfffa420000007944 */ /* 0x006fea0003c3ffff */
[----:B------:R2:W5:Y:S04]  /*61ea0*/  LDL R5, [R1+0x1430] ;  /* 0x0014300001057983 */ /* 0x0005680000100800 */
[----:B-1----:R2:W5:Y:S01]  /*61eb0*/  LDL.64 R2, [R1+0x1428] ;  /* 0x0014280001027983 */ /* 0x0025620000100a00 */
[----:B------:R-:W-:-:S03]  /*61ec0*/  MOV R6, 0x61ee0 ;  /* 0x00061ee000067802 */ /* 0x000fc60000000f00 */
[----:B--2--5:R-:W-:Y:S05]  /*61ed0*/  CALL.REL.NOINC `($_ZN7cutlass13device_kernelIN5flash19enable_sm80_to_sm89INS1_16FlashAttnBwdSm80INS1_25CollectiveMainloopBwdSm80ILi2ELi2EN4cute5tupleIJNS5_1CILi128EEES8_NS7_ILi64EEEEEENS_10bfloat16_tEfNS_4arch4Sm80ELb1ELb0ELb1ELb1ELb0ELb0ELb0ELb0ELi2ELi4ELi4ELi4ELb0EEENS1_24CollectiveEpilogueBwdGQAISA_fSD_Li256ELb1ELb0EEENS1_25SingleTileBwdLPTSchedulerILb1ELi128ELb0EEEEEEEEEvNT_6ParamsE$_ZN4cute5tupleIJNS0_IJNS0_IJNS_1CILi2EEES2_EEES3_NS1_ILi8EEEEEENS0_IJNS0_IJiNS1_ILi512EEEEEENS0_IJiiEEENS1_ILi1024EEEEEEEEC2ERKS5_RKSA_) ;  /* 0xfffa8b2000007944 */ /* 0x024fea0003c3ffff */
[----:B------:R1:W5:Y:S04]  /*61ee0*/  LDL R4, [R1+0x1430] ;  /* 0x0014300001047983 */ /* 0x0003680000100800 */
[----:B------:R1:W5:Y:S01]  /*61ef0*/  LDL.64 R2, [R1+0x1428] ;  /* 0x0014280001027983 */ /* 0x0003620000100a00 */
[----:B------:R-:W-:-:S02]  /*61f00*/  LOP3.LUT R11, R11, 0x180, RZ, 0xc0, !PT ;  /* 0x000001800b0b7812 */ /* 0x000fc400078ec0ff */
[----:B------:R-:W-:Y:S02]  /*61f10*/  MOV R6, 0x61f60 ;  /* 0x00061f6000067802 */ /* 0x000fe40000000f00 */
        /* <DEDUP_REMOVED lines=11> */
[----:B------:R-:W-:Y:S02]  /*61fd0*/  MOV R16, R12 ;  /* 0x0000000c00107202 */ /* 0x000fe40000000f00 */
        /* <DEDUP_REMOVED lines=10> */
[----:B------:R-:W-:-:S03]  /*62080*/  MOV R4, 0x620a0 ;  /* 0x000620a000047802 */ /* 0x000fc60000000f00 */
        /* <DEDUP_REMOVED lines=24> */
[----:B-12--5:R-:W-:Y:S05]  /*62210*/  CALL.REL.NOINC `($_ZN7cutlass13device_kernelIN5flash19enable_sm80_to_sm89INS1_16FlashAttnBwdSm80INS1_25CollectiveMainloopBwdSm80ILi2ELi2EN4cute5tupleIJNS5_1CILi128EEES8_NS7_ILi64EEEEEENS_10bfloat16_tEfNS_4arch4Sm80ELb1ELb0ELb1ELb1ELb0ELb0ELb0ELb0ELi2ELi4ELi4ELi4ELb0EEENS1_24CollectiveEpilogueBwdGQAISA_fSD_Li256ELb1ELb0EEENS1_25SingleTileBwdLPTSchedulerILb1ELi128ELb0EEEEEEEEEvNT_6ParamsE$_ZN4cute3eso3ESOILb1ELb0EJNS_6LayoutINS_5tupleIJNS3_IJNS_1CILi8EEENS4_ILi1EEEEEENS4_ILi2EEENS3_IJNS4_ILi4EEES8_EEEEEENS3_IJNS3_IJS6_NS4_ILi0EEEEEES5_NS3_IJNS4_ILi32EEENS4_ILi16EEEEEEEEEEENS_10ViewEngineIPN7cutlass10bfloat16_tEEEEEC2ERKSI_RKSN_) ;  /* 0xfffa825000007944 */ /* 0x026fea0003c3ffff */
[----:B------:R2:W5:Y:S01]  /*62220*/  LDL.64 R72, [R1+0x1410] ;  /* 0x0014100001487983 */ /* 0x0005620000100a00 */
[----:B-1----:R-:W-:Y:S01]  /*62230*/  IMAD.MOV.U32 R6, RZ, RZ, R68 ;  /* 0x000000ffff067224 */ /* 0x002fe200078e0044 */
[----:B------:R-:W-:-:S02]  /*62240*/  MOV R3, R69 ;  /* 0x0000004500037202 */ /* 0x000fc40000000f00 */
[----:B------:R-:W-:Y:S02]  /*62250*/  MOV R4, 0x62270 ;  /* 0x0006227000047802 */ /* 0x000fe40000000f00 */
[----:B--2--5:R-:W-:Y:S05]  /*62260*/  CALL.REL.NOINC `($_ZN7cutlass13device_kernelIN5flash19enable_sm80_to_sm89INS1_16FlashAttnBwdSm80INS1_25CollectiveMainloopBwdSm80ILi2ELi2EN4cute5tupleIJNS5_1CILi128EEES8_NS7_ILi64EEEEEENS_10bfloat16_tEfNS_4arch4Sm80ELb1ELb0ELb1ELb1ELb0ELb0ELb0ELb0ELi2ELi4ELi4ELi4ELb0EEENS1_24CollectiveEpilogueBwdGQAISA_fSD_Li256ELb1ELb0EEENS1_25SingleTileBwdLPTSchedulerILb1ELi128ELb0EEEEEEEEEvNT_6ParamsE$_ZN4cute3eso3ESOILb1ELb0EJNS_6LayoutINS_5tupleIJNS3_IJNS3_IJNS_1CILi4EEENS4_ILi2EEEEEENS4_ILi1EEEEEES6_NS4_ILi8EEEEEENS3_IJNS3_IJNS3_IJS8_NS4_ILi32EEEEEENS4_ILi0EEEEEENS4_ILi64EEES5_EEEEENS_10ViewEngineIPN7cutlass10bfloat16_tEEEEEC2ERKSI_RKSN_) ;  /* 0xfffa6ee000007944 */ /* 0x024fea0003c3ffff */
[----:B------:R2:W5:Y:S04]  /*62270*/  LDL.64 R70, [R1+0x1410] ;  /* 0x0014100001467983 */ /* 0x0005680000100a00 */
[----:B-1----:R2:W5:Y:S01]  /*62280*/  LD.E.64 R2, [R76.64+0x8] ;  /* 0x000008044c027980 */ /* 0x002562000c101b00 */
[----:B------:R-:W-:Y:S02]  /*62290*/  MOV R9, R66 ;  /* 0x0000004200097202 */ /* 0x000fe40000000f00 */
[----:B------:R-:W-:Y:S02]  /*622a0*/  MOV R8, 0x622c0 ;  /* 0x000622c000087802 */ /* 0x000fe40000000f00 */
[----:B--2--5:R-:W-:Y:S05]  /*622b0*/  CALL.REL.NOINC `($_ZN7cutlass13device_kernelIN5flash19enable_sm80_to_sm89INS1_16FlashAttnBwdSm80INS1_25CollectiveMainloopBwdSm80ILi2ELi2EN4cute5tupleIJNS5_1CILi128EEES8_NS7_ILi64EEEEEENS_10bfloat16_tEfNS_4arch4Sm80ELb1ELb0ELb1ELb1ELb0ELb0ELb0ELb0ELi2ELi4ELi4ELi4ELb0EEENS1_24CollectiveEpilogueBwdGQAISA_fSD_Li256ELb1ELb0EEENS1_25SingleTileBwdLPTSchedulerILb1ELi128ELb0EEEEEEEEEvNT_6ParamsE$_ZN4cute8smem_ptrIPN7cutlass10bfloat16_tEECI1NS_12iter_adaptorIS3_S4_EEES3_) ;  /* 0xfffa904000007944 */ /* 0x024fea0003c3ffff */
[----:B-1----:R1:W5:Y:S01]  /*622c0*/  LDL.64 R2, [R1+0x1410] ;  /* 0x0014100001027983 */ /* 0x0023620000100a00 */
[----:B------:R-:W-:-:S03]  /*622d0*/  MOV R6, 0x622f0 ;  /* 0x000622f000067802 */ /* 0x000fc60000000f00 */
[----:B-1---5:R-:W-:Y:S05]  /*622e0*/  CALL.REL.NOINC `($_ZN7cutlass13device_kernelIN5flash19enable_sm80_to_sm89INS1_16FlashAttnBwdSm80INS1_25CollectiveMainloopBwdSm80ILi2ELi2EN4cute5tupleIJNS5_1CILi128EEES8_NS7_ILi64EEEEEENS_10bfloat16_tEfNS_4arch4Sm80ELb1ELb0ELb1ELb1ELb0ELb0ELb0ELb0ELi2ELi4ELi4ELi4ELb0EEENS1_24CollectiveEpilogueBwdGQAISA_fSD_Li256ELb1ELb0EEENS1_25SingleTileBwdLPTSchedulerILb1ELi128ELb0EEEEEEEEEvNT_6ParamsE$_ZN4cute3eso3ESOILb1ELb0EJNS_6LayoutINS_5tupleIJNS3_IJNS_1CILi8EEENS4_ILi1EEEEEENS4_ILi2EEEEEENS3_IJNS3_IJS6_NS4_ILi0EEEEEENS4_ILi4096EEEEEEEENS_10ViewEngineINS_8smem_ptrIPN7cutlass10bfloat16_tEEEEEEEC2ERKSE_RKSL_) ;  /* 0xfffa7f5000007944 */ /* 0x022fea0003c3ffff */
[----:B-1----:R1:W5:Y:S01]  /*622f0*/  LDL.64 R4, [R1+0x1410] ;  /* 0x0014100001047983 */ /* 0x0023620000100a00 */
[----:B------:R-:W-:Y:S01]  /*62300*/  IMAD.MOV.U32 R6, RZ, RZ, R72 ;  /* 0x000000ffff067224 */ /* 0x000fe200078e0048 */
[----:B------:R-:W-:-:S02]  /*62310*/  MOV R9, R73 ;  /* 0x0000004900097202 */ /* 0x000fc40000000f00 */
[----:B------:R-:W-:Y:S02]  /*62320*/  MOV R8, 0x62340 ;  /* 0x0006234000087802 */ /* 0x000fe40000000f00 */
[----:B-1---5:R-:W-:Y:S05]  /*62330*/  CALL.REL.NOINC `($_ZN7cutlass13device_kernelIN5flash19enable_sm80_to_sm89INS1_16FlashAttnBwdSm80INS1_25CollectiveMainloopBwdSm80ILi2ELi2EN4cute5tupleIJNS5_1CILi128EEES8_NS7_ILi64EEEEEENS_10bfloat16_tEfNS_4arch4Sm80ELb1ELb0ELb1ELb1ELb0ELb0ELb0ELb0ELi2ELi4ELi4ELi4ELb0EEENS1_24CollectiveEpilogueBwdGQAISA_fSD_Li256ELb1ELb0EEENS1_25SingleTileBwdLPTSchedulerILb1ELi128ELb0EEEEEEEEEvNT_6ParamsE$_ZN4cute3eso3ESOILb1ELb0EJNS_6LayoutINS_5tupleIJNS3_IJNS_1CILi8EEENS4_ILi1EEEEEENS4_ILi2EEEEEENS3_IJNS3_IJS6_NS4_ILi0EEEEEES5_EEEEENS_10ViewEngineIPN7cutlass10bfloat16_tEEEEEC2ERKSD_RKSI_) ;  /* 0xfffa809000007944 */ /* 0x022fea0003c3ffff */
[----:B------:R2:W5:Y:S01]  /*62340*/  LDL.64 R2, [R1+0x1410] ;  /* 0x0014100001027983 */ /* 0x0005620000100a00 */
[----:B-1----:R-:W-:Y:S02]  /*62350*/  MOV R7, R5 ;  /* 0x0000000500077202 */ /* 0x002fe40000000f00 */
[----:B------:R-:W-:Y:S02]  /*62360*/  MOV R6, 0x62380 ;  /* 0x0006238000067802 */ /* 0x000fe40000000f00 */
[----:B--2--5:R-:W-:Y:S05]  /*62370*/  CALL.REL.NOINC `($_ZN7cutlass13device_kernelIN5flash19enable_sm80_to_sm89INS1_16FlashAttnBwdSm80INS1_25CollectiveMainloopBwdSm80ILi2ELi2EN4cute5tupleIJNS5_1CILi128EEES8_NS7_ILi64EEEEEENS_10bfloat16_tEfNS_4arch4Sm80ELb1ELb0ELb1ELb1ELb0ELb0ELb0ELb0ELi2ELi4ELi4ELi4ELb0EEENS1_24CollectiveEpilogueBwdGQAISA_fSD_Li256ELb1ELb0EEENS1_25SingleTileBwdLPTSchedulerILb1ELi128ELb0EEEEEEEEEvNT_6ParamsE$_ZN4cute3eso3ESOILb1ELb0EJNS_6LayoutINS_5tupleIJNS3_IJNS_1CILi8EEENS4_ILi1EEEEEENS3_IJNS4_ILi2EEEEEEEEENS3_IJNS3_IJS6_NS4_ILi0EEEEEENS3_IJNS4_ILi4096EEEEEEEEEEENS_10ViewEngineINS_8smem_ptrIPN7cutlass10bfloat16_tEEEEEEEC2ERKSG_RKSN_) ;  /* 0xfffa7c9000007944 */ /* 0x024fea0003c3ffff */
[----:B------:R2:W5:Y:S01]  /*62380*/  LDL.64 R6, [R1+0x1410] ;  /* 0x0014100001067983 */ /* 0x0005620000100a00 */
[----:B-1----:R-:W-:Y:S02]  /*62390*/  MOV R5, R3 ;  /* 0x0000000300057202 */ /* 0x002fe40000000f00 */
[----:B------:R-:W-:Y:S02]  /*623a0*/  MOV R4, 0x623c0 ;  /* 0x000623c000047802 */ /* 0x000fe40000000f00 */
[----:B--2--5:R-:W-:Y:S05]  /*623b0*/  CALL.REL.NOINC `($_ZN7cutlass13device_kernelIN5flash19enable_sm80_to_sm89INS1_16FlashAttnBwdSm80INS1_25CollectiveMainloopBwdSm80ILi2ELi2EN4cute5tupleIJNS5_1CILi128EEES8_NS7_ILi64EEEEEENS_10bfloat16_tEfNS_4arch4Sm80ELb1ELb0ELb1ELb1ELb0ELb0ELb0ELb0ELi2ELi4ELi4ELi4ELb0EEENS1_24CollectiveEpilogueBwdGQAISA_fSD_Li256ELb1ELb0EEENS1_25SingleTileBwdLPTSchedulerILb1ELi128ELb0EEEEEEEEEvNT_6ParamsE$_ZN4cute3eso3ESOILb1ELb0EJNS_6LayoutINS_5tupleIJNS3_IJNS_1CILi8EEENS4_ILi1EEEEEENS3_IJNS4_ILi2EEEEEEEEENS3_IJNS3_IJS6_NS4_ILi0EEEEEENS3_IJS5_EEEEEEEENS_10ViewEngineIPN7cutlass10bfloat16_tEEEEEC2ERKSF_RKSK_) ;  /* 0xfffa7d6000007944 */ /* 0x024fea0003c3ffff */
[----:B-1----:R1:W5:Y:S01]  /*623c0*/  LDL.64 R2, [R1+0x1410] ;  /* 0x0014100001027983 */ /* 0x0023620000100a00 */
[----:B------:R-:W-:-:S03]  /*623d0*/  MOV R8, 0x623f0 ;  /* 0x000623f000087802 */ /* 0x000fc60000000f00 */
[----:B-1---5:R-:W-:Y:S05]  /*623e0*/  CALL.REL.NOINC `($_ZN7cutlass13device_kernelIN5flash19enable_sm80_to_sm89INS1_16FlashAttnBwdSm80INS1_25CollectiveMainloopBwdSm80ILi2ELi2EN4cute5tupleIJNS5_1CILi128EEES8_NS7_ILi64EEEEEENS_10bfloat16_tEfNS_4arch4Sm80ELb1ELb0ELb1ELb1ELb0ELb0ELb0ELb0ELi2ELi4ELi4ELi4ELb0EEENS1_24CollectiveEpilogueBwdGQAISA_fSD_Li256ELb1ELb0EEENS1_25SingleTileBwdLPTSchedulerILb1ELi128ELb0EEEEEEEEEvNT_6ParamsE$_ZN4cute3eso3ESOILb1ELb0EJNS_6LayoutINS_5tupleIJNS3_IJNS3_IJNS_1CILi8EEENS4_ILi1EEEEEES6_EEENS3_IJNS3_IJS6_S6_EEENS4_ILi2EEEEEEEEENS3_IJNS3_IJNS3_IJS6_NS4_ILi0EEEEEESD_EEENS3_IJNS3_IJSD_SD_EEES5_EEEEEEEENS_10ViewEngineIPN7cutlass10bfloat16_tEEEEEC2ERKSJ_RKSO_) ;  /* 0xfffa6ef000007944 */ /* 0x022fea0003c3ffff */
[----:B-1----:R1:W5:Y:S01]  /*623f0*/  LDL.64 R4, [R1+0x1410] ;  /* 0x0014100001047983 */ /* 0x0023620000100a00 */
[----:B------:R-:W-:-:S03]  /*62400*/  MOV R8, 0x62420 ;  /* 0x0006242000087802 */ /* 0x000fc60000000f00 */
[----:B-1---5:R-:W-:Y:S05]  /*62410*/  CALL.REL.NOINC `($_ZN7cutlass13device_kernelIN5flash19enable_sm80_to_sm89INS1_16FlashAttnBwdSm80INS1_25CollectiveMainloopBwdSm80ILi2ELi2EN4cute5tupleIJNS5_1CILi128EEES8_NS7_ILi64EEEEEENS_10bfloat16_tEfNS_4arch4Sm80ELb1ELb0ELb1ELb1ELb0ELb0ELb0ELb0ELi2ELi4ELi4ELi4ELb0EEENS1_24CollectiveEpilogueBwdGQAISA_fSD_Li256ELb1ELb0EEENS1_25SingleTileBwdLPTSchedulerILb1ELi128ELb0EEEEEEEEEvNT_6ParamsE$_ZN4cute3eso3ESOILb1ELb0EJNS_6LayoutINS_5tupleIJNS3_IJNS3_IJNS_1CILi8EEENS4_ILi1EEEEEES6_EEENS3_IJNS3_IJS6_S6_EEENS4_ILi2EEEEEEEEENS3_IJNS3_IJNS3_IJS6_NS4_ILi0EEEEEESD_EEENS3_IJNS3_IJSD_SD_EEENS4_ILi4096EEEEEEEEEEENS_10ViewEngineINS_8smem_ptrIPN7cutlass10bfloat16_tEEEEEEEC2ERKSK_RKSR_) ;  /* 0xfffa6de000007944 */ /* 0x022fea0003c3ffff */
[----:B-1----:R1:W5:Y:S01]  /*62420*/  LDL.64 R2, [R1+0x1410] ;  /* 0x0014100001027983 */ /* 0x0023620000100a00 */
[----:B------:R-:W-:Y:S01]  /*62430*/  IMAD.MOV.U32 R6, RZ, RZ, R4 ;  /* 0x000000ffff067224 */ /* 0x000fe200078e0004 */
[----:B------:R-:W-:-:S02]  /*62440*/  MOV R9, R5 ;  /* 0x0000000500097202 */ /* 0x000fc40000000f00 */
[----:B------:R-:W-:Y:S02]  /*62450*/  MOV R8, 0x62470 ;  /* 0x0006247000087802 */ /* 0x000fe40000000f00 */
[----:B-1---5:R-:W-:Y:S05]  /*62460*/  CALL.REL.NOINC `($_ZN7cutlass13device_kernelIN5flash19enable_sm80_to_sm89INS1_16FlashAttnBwdSm80INS1_25CollectiveMainloopBwdSm80ILi2ELi2EN4cute5tupleIJNS5_1CILi128EEES8_NS7_ILi64EEEEEENS_10bfloat16_tEfNS_4arch4Sm80ELb1ELb0ELb1ELb1ELb0ELb0ELb0ELb0ELi2ELi4ELi4ELi4ELb0EEENS1_24CollectiveEpilogueBwdGQAISA_fSD_Li256ELb1ELb0EEENS1_25SingleTileBwdLPTSchedulerILb1ELi128ELb0EEEEEEEEEvNT_6ParamsE$_ZN4cute3eso3ESOILb1ELb0EJNS_6LayoutINS_5tupleIJNS3_IJNS_1CILi8EEENS4_ILi1EEEEEENS4_ILi2EEEEEENS3_IJNS3_IJS6_NS4_ILi0EEEEEES5_EEEEENS_10ViewEngineIPN7cutlass10bfloat16_tEEEEEC2ERKSD_RKSI_) ;  /* 0xfffa7f6000007944 */ /* 0x022fea0003c3ffff */
[----:B------:R2:W5:Y:S01]  /*62470*/  LDL.64 R14, [R1+0x1410] ;  /* 0x00141000010e7983 */ /* 0x0005620000100a00 */
[----:B------:R-:W-:Y:S02]  /*62480*/  MOV R9, R66 ;  /* 0x0000004200097202 */ /* 0x000fe40000000f00 */
[----:B------:R-:W-:Y:S02]  /*62490*/  MOV R8, 0x624b0 ;  /* 0x000624b000087802 */ /* 0x000fe40000000f00 */
[----:B-12--5:R-:W-:Y:S05]  /*624a0*/  CALL.REL.NOINC `($_ZN7cutlass13device_kernelIN5flash19enable_sm80_to_sm89INS1_16FlashAttnBwdSm80INS1_25CollectiveMainloopBwdSm80ILi2ELi2EN4cute5tupleIJNS5_1CILi128EEES8_NS7_ILi64EEEEEENS_10bfloat16_tEfNS_4arch4Sm80ELb1ELb0ELb1ELb1ELb0ELb0ELb0ELb0ELi2ELi4ELi4ELi4ELb0EEENS1_24CollectiveEpilogueBwdGQAISA_fSD_Li256ELb1ELb0EEENS1_25SingleTileBwdLPTSchedulerILb1ELi128ELb0EEEEEEEEEvNT_6ParamsE$_ZN4cute8smem_ptrIPN7cutlass10bfloat16_tEECI1NS_12iter_adaptorIS3_S4_EEES3_) ;  /* 0xfffa8e5000007944 */ /* 0x026fea0003c3ffff */
[----:B-1----:R1:W5:Y:S01]  /*624b0*/  LDL.64 R2, [R1+0x1410] ;  /* 0x0014100001027983 */ /* 0x0023620000100a00 */
[----:B------:R-:W-:-:S03]  /*624c0*/  MOV R6, 0x624e0 ;  /* 0x000624e000067802 */ /* 0x000fc60000000f00 */
        /* <DEDUP_REMOVED lines=50> */
[----:B-1----:R-:W-:-:S03]  /*627f0*/  MOV R4, 0x62810 ;  /* 0x0006281000047802 */ /* 0x002fc60000000f00 */
[----:B--2--5:R-:W-:Y:S05]  /*62800*/  CALL.REL.NOINC `($_ZN7cutlass13device_kernelIN5flash19enable_sm80_to_sm89INS1_16FlashAttnBwdSm80INS1_25CollectiveMainloopBwdSm80ILi2ELi2EN4cute5tupleIJNS5_1CILi128EEES8_NS7_ILi64EEEEEENS_10bfloat16_tEfNS_4arch4Sm80ELb1ELb0ELb1ELb1ELb0ELb0ELb0ELb0ELi2ELi4ELi4ELi4ELb0EEENS1_24CollectiveEpilogueBwdGQAISA_fSD_Li256ELb1ELb0EEENS1_25SingleTileBwdLPTSchedulerILb1ELi128ELb0EEEEEEEEEvNT_6ParamsE$_ZN4cute3eso3ESOILb1ELb0EJNS_6LayoutINS_5tupleIJNS3_IJNS_1CILi4EEENS4_ILi1EEEEEEEEENS3_IJNS3_IJS6_NS4_ILi0EEEEEEEEEEENS_10ViewEngineIPjEEEEC2ERKSC_RKSF_) ;  /* 0xfffa75a000007944 */ /* 0x024fea0003c3ffff */
[----:B------:R2:W5:Y:S01]  /*62810*/  LDL.64 R8, [R1+0x1410] ;  /* 0x0014100001087983 */ /* 0x0005620000100a00 */
[----:B------:R-:W-:-:S02]  /*62820*/  MOV R4, R6 ;  /* 0x0000000600047202 */ /* 0x000fc40000000f00 */
[----:B-1----:R-:W-:Y:S02]  /*62830*/  MOV R2, 0x62850 ;  /* 0x0006285000027802 */ /* 0x002fe40000000f00 */
[----:B--2--5:R-:W-:Y:S05]  /*62840*/  CALL.REL.NOINC `($_ZN7cutlass13device_kernelIN5flash19enable_sm80_to_sm89INS1_16FlashAttnBwdSm80INS1_25CollectiveMainloopBwdSm80ILi2ELi2EN4cute5tupleIJNS5_1CILi128EEES8_NS7_ILi64EEEEEENS_10bfloat16_tEfNS_4arch4Sm80ELb1ELb0ELb1ELb1ELb0ELb0ELb0ELb0ELi2ELi4ELi4ELi4ELb0EEENS1_24CollectiveEpilogueBwdGQAISA_fSD_Li256ELb1ELb0EEENS1_25SingleTileBwdLPTSchedulerILb1ELi128ELb0EEEEEEEEEvNT_6ParamsE$_ZN73_INTERNAL_24fd9406_37_flash_bwd_hdim64_bf16_softcap_sm80_cu_3fbc093a_291824__cvta_generic_to_sharedEPKv) ;  /* 0xfffa8c0000007944 */ /* 0x024fea0003c3ffff */
        /* <DEDUP_REMOVED lines=59> */
[----:B------:R-:W1:Y:S04]  /*62c00*/  LDSM.16.M88.4 R4, [R4] ;  /* 0x000000000404783b */ /* 0x000e680000000200 */
[----:B-1----:R1:W-:Y:S04]  /*62c10*/  ST.E [R8.64], R4 ;  /* 0x0000000408007985 */ /* 0x0023e8000c101904 */
[----:B------:R1:W-:Y:S04]  /*62c20*/  ST.E [R8.64+0x4], R5 ;  /* 0x0000040508007985 */ /* 0x0003e8000c101904 */
[----:B------:R1:W-:Y:S04]  /*62c30*/  ST.E [R8.64+0x8], R6 ;  /* 0x0000080608007985 */ /* 0x0003e8000c101904 */
[----:B------:R1:W-:Y:S04]  /*62c40*/  ST.E [R8.64+0xc], R7 ;  /* 0x00000c0708007985 */ /* 0x0003e8000c101904 */
[----:B------:R1:W5:Y:S01]  /*62c50*/  LD.E R3, [R74.64] ;  /* 0x000000044a037980 */ /* 0x000362000c101900 */
[----:B------:R-:W-:-:S03]  /*62c60*/  MOV R10, 0x62c80 ;  /* 0x00062c80000a7802 */ /* 0x000fc60000000f00 */
[----:B-1---5:R-:W-:Y:S05]  /*62c70*/  CALL.REL.NOINC `($_ZN7cutlass13device_kernelIN5flash19enable_sm80_to_sm89INS1_16FlashAttnBwdSm80INS1_25CollectiveMainloopBwdSm80ILi2ELi2EN4cute5tupleIJNS5_1CILi128EEES8_NS7_ILi64EEEEEENS_10bfloat16_tEfNS_4arch4Sm80ELb1ELb0ELb1ELb1ELb0ELb0ELb0ELb0ELi2ELi4ELi4ELi4ELb0EEENS1_24CollectiveEpilogueBwdGQAISA_fSD_Li256ELb1ELb0EEENS1_25SingleTileBwdLPTSchedulerILb1ELi128ELb0EEEEEEEEEvNT_6ParamsE$_ZZN4cute5sliceINS_5tupleIJNS_10UnderscoreES2_NS_1CILi0EEEEEENS1_IJNS1_IJNS3_ILi1EEES4_EEEiNS3_ILi1024EEEEEEEEDaRKT_RKT0_ENKUlRKT_RKT0_E_clIS2_iEEDaSI_SL_) ;  /* 0xfffa9ef000007944 */ /* 0x022fea0003c3ffff */
[----:B------:R-:W-:Y:S02]  /*62c80*/  MOV R4, 0x62ca0 ;  /* 0x00062ca000047802 */ /* 0x000fe40000000f00 */
[----:B-1---5:R-:W-:Y:S05]  /*62c90*/  CALL.REL.NOINC `($_ZN7cutlass13device_kernelIN5flash19enable_sm80_to_sm89INS1_16FlashAttnBwdSm80INS1_25CollectiveMainloopBwdSm80ILi2ELi2EN4cute5tupleIJNS5_1CILi128EEES8_NS7_ILi64EEEEEENS_10bfloat16_tEfNS_4arch4Sm80ELb1ELb0ELb1ELb1ELb0ELb0ELb0ELb0ELi2ELi4ELi4ELi4ELb0EEENS1_24CollectiveEpilogueBwdGQAISA_fSD_Li256ELb1ELb0EEENS1_25SingleTileBwdLPTSchedulerILb1ELi128ELb0EEEEEEEEEvNT_6ParamsE$_ZZN4cute12filter_tupleINS_5tupleIJNS_10UnderscoreES2_NS_1CILi0EEEEEENS1_IJNS1_IJNS3_ILi1EEES4_EEEiNS3_ILi1024EEEEEEZNS_5sliceIS5_S9_EEDaRKT_RKT0_EUlRKT_RKT0_E_EEDaSD_SG_OT1_ENKUlDpSJ_E_clIJNS1_IJS7_EEENS1_IJiEEENS1_IJEEEEEEDaSQ_) ;  /* 0xfffa8b0000007944 */ /* 0x022fea0003c3ffff */
[----:B------:R-:W-:Y:S02]  /*62ca0*/  MOV R6, 0x62cc0 ;  /* 0x00062cc000067802 */ /* 0x000fe40000000f00 */
[----:B-1---5:R-:W-:Y:S05]  /*62cb0*/  CALL.REL.NOINC `($_ZN7cutlass13device_kernelIN5flash19enable_sm80_to_sm89INS1_16FlashAttnBwdSm80INS1_25CollectiveMainloopBwdSm80ILi2ELi2EN4cute5tupleIJNS5_1CILi128EEES8_NS7_ILi64EEEEEENS_10bfloat16_tEfNS_4arch4Sm80ELb1ELb0ELb1ELb1ELb0ELb0ELb0ELb0ELi2ELi4ELi4ELi4ELb0EEENS1_24CollectiveEpilogueBwdGQAISA_fSD_Li256ELb1ELb0EEENS1_25SingleTileBwdLPTSchedulerILb1ELi128ELb0EEEEEEEEEvNT_6ParamsE$_ZN4cute5tupleIJNS0_IJNS0_IJNS_1CILi8EEENS1_ILi1EEEEEENS1_ILi2EEEEEENS0_IJNS0_IJS3_NS1_ILi0EEEEEEiEEEEEC2ERKS6_RKS9_) ;  /* 0xfffa7e7000007944 */ /* 0x022fea0003c3ffff */
[----:B-1----:R1:W5:Y:S01]  /*62cc0*/  LDL R3, [R1+0x1410] ;  /* 0x0014100001037983 */ /* 0x0023620000100800 */
[----:B------:R-:W-:-:S03]  /*62cd0*/  MOV R6, 0x62cf0 ;  /* 0x00062cf000067802 */ /* 0x000fc60000000f00 */
[----:B-1---5:R-:W-:Y:S05]  /*62ce0*/  CALL.REL.NOINC `($_ZN7cutlass13device_kernelIN5flash19enable_sm80_to_sm89INS1_16FlashAttnBwdSm80INS1_25CollectiveMainloopBwdSm80ILi2ELi2EN4cute5tupleIJNS5_1CILi128EEES8_NS7_ILi64EEEEEENS_10bfloat16_tEfNS_4arch4Sm80ELb1ELb0ELb1ELb1ELb0ELb0ELb0ELb0ELi2ELi4ELi4ELi4ELb0EEENS1_24CollectiveEpilogueBwdGQAISA_fSD_Li256ELb1ELb0EEENS1_25SingleTileBwdLPTSchedulerILb1ELi128ELb0EEEEEEEEEvNT_6ParamsE$_ZN4cute3eso3ESOILb0ELb1EJNS_6LayoutINS_5tupleIJNS3_IJNS_1CILi8EEENS4_ILi1EEEEEENS4_ILi2EEEEEENS3_IJNS3_IJS6_NS4_ILi0EEEEEEiEEEEESA_EEC2ERKSD_RKSA_) ;  /* 0xfffa472000007944 */ /* 0x022fea0003c3ffff */
[----:B------:R2:W5:Y:S04]  /*62cf0*/  LDL R4, [R1+0x1410] ;  /* 0x0014100001047983 */ /* 0x0005680000100800 */
[----:B-1----:R2:W5:Y:S01]  /*62d00*/  LD.E.64 R2, [R74.64+0x8] ;  /* 0x000008044a027980 */ /* 0x002562000c101b00 */
[----:B------:R-:W-:-:S02]  /*62d10*/  MOV R9, R66 ;  /* 0x0000004200097202 */ /* 0x000fc40000000f00 */
[----:B------:R-:W-:Y:S02]  /*62d20*/  MOV R8, 0x62d40 ;  /* 0x00062d4000087802 */ /* 0x000fe40000000f00 */
[----:B--2--5:R-:W-:Y:S05]  /*62d30*/  CALL.REL.NOINC `($_ZN7cutlass13device_kernelIN5flash19enable_sm80_to_sm89INS1_16FlashAttnBwdSm80INS1_25CollectiveMainloopBwdSm80ILi2ELi2EN4cute5tupleIJNS5_1CILi128EEES8_NS7_ILi64EEEEEENS_10bfloat16_tEfNS_4arch4Sm80ELb1ELb0ELb1ELb1ELb0ELb0ELb0ELb0ELi2ELi4ELi4ELi4ELb0EEENS1_24CollectiveEpilogueBwdGQAISA_fSD_Li256ELb1ELb0EEENS1_25SingleTileBwdLPTSchedulerILb1ELi128ELb0EEEEEEEEEvNT_6ParamsE$_ZN4cute8smem_ptrIPN7cutlass10bfloat16_tEECI1NS_12iter_adaptorIS3_S4_EEES3_) ;  /* 0xfffa85c000007944 */ /* 0x024fea0003c3ffff */
[----:B-1----:R-:W2:Y:S01]  /*62d40*/  LDL.64 R2, [R1+0x1410] ;  /* 0x0014100001027983 */ /* 0x002ea20000100a00 */
[----:B------:R-:W-:Y:S02]  /*62d50*/  MOV R6, R4 ;  /* 0x0000000400067202 */ /* 0x000fe40000000f00 */
[----:B------:R-:W-:Y:S01]  /*62d60*/  MOV R4, 0x62d90 ;  /* 0x00062d9000047802 */ /* 0x000fe20000000f00 */
[----:B--2---:R1:W-:Y:S04]  /*62d70*/  STL.64 [R1+0x1448], R2 ;  /* 0x0014480201007387 */ /* 0x0043e80000100a00 */
[----:B-1----:R-:W-:Y:S05]  /*62d80*/  CALL.REL.NOINC `($_ZN7cutlass13device_kernelIN5flash19enable_sm80_to_sm89INS1_16FlashAttnBwdSm80INS1_25CollectiveMainloopBwdSm80ILi2ELi2EN4cute5tupleIJNS5_1CILi128EEES8_NS7_ILi64EEEEEENS_10bfloat16_tEfNS_4arch4Sm80ELb1ELb0ELb1ELb1ELb0ELb0ELb0ELb0ELi2ELi4ELi4ELi4ELb0EEENS1_24CollectiveEpilogueBwdGQAISA_fSD_Li256ELb1ELb0EEENS1_25SingleTileBwdLPTSchedulerILb1ELi128ELb0EEEEEEEEEvNT_6ParamsE$_ZN4cute3eso3ESOILb0ELb0EJNS_6LayoutINS_5tupleIJNS3_IJNS_1CILi8EEENS4_ILi1EEEEEENS4_ILi2EEEEEENS3_IJNS3_IJS6_NS4_ILi0EEEEEEiEEEEENS_10ViewEngineINS_8smem_ptrIPN7cutlass10bfloat16_tEEEEEEEC2ERKSD_RKSK_) ;  /* 0xfffa3a4000007944 */ /* 0x002fea0003c3ffff */
[----:B-1----:R1:W5:Y:S04]  /*62d90*/  LDL R8, [R1+0x1410] ;  /* 0x0014100001087983 */ /* 0x0023680000100800 */
[----:B------:R1:W5:Y:S01]  /*62da0*/  LDL.64 R12, [R1+0x1418] ;  /* 0x00141800010c7983 */ /* 0x0003620000100a00 */
[----:B------:R-:W-:Y:S01]  /*62db0*/  IMAD.MOV.U32 R10, RZ, RZ, R70 ;  /* 0x000000ffff0a7224 */ /* 0x000fe200078e0046 */
[----:B------:R-:W-:-:S02]  /*62dc0*/  MOV R11, R71 ;  /* 0x00000047000b7202 */ /* 0x000fc40000000f00 */
[----:B------:R-:W-:Y:S02]  /*62dd0*/  MOV R6, 0x62df0 ;  /* 0x00062df000067802 */ /* 0x000fe40000000f00 */
[----:B-1---5:R-:W-:Y:S05]  /*62de0*/  CALL.REL.NOINC `($_ZN7cutlass13device_kernelIN5flash19enable_sm80_to_sm89INS1_16FlashAttnBwdSm80INS1_25CollectiveMainloopBwdSm80ILi2ELi2EN4cute5tupleIJNS5_1CILi128EEES8_NS7_ILi64EEEEEENS_10bfloat16_tEfNS_4arch4Sm80ELb1ELb0ELb1ELb1ELb0ELb0ELb0ELb0ELi2ELi4ELi4ELi4ELb0EEENS1_24CollectiveEpilogueBwdGQAISA_fSD_Li256ELb1ELb0EEENS1_25SingleTileBwdLPTSchedulerILb1ELi128ELb0EEEEEEEEEvNT_6ParamsE$_ZN4cute3eso3ESOILb1ELb0EJNS_6LayoutINS_5tupleIJNS3_IJNS3_IJNS_1CILi4EEENS4_ILi2EEEEEENS4_ILi1EEEEEES6_EEENS3_IJNS3_IJNS3_IJS8_NS4_ILi32EEEEEENS4_ILi0EEEEEENS4_ILi64EEEEEEEENS_10ViewEngineIPN7cutlass10bfloat16_tEEEEEC2ERKSH_RKSM_) ;  /* 0xfffa62e000007944 */ /* 0x022fea0003c3ffff */
[----:B------:R2:W5:Y:S01]  /*62df0*/  LDL.64 R4, [R1+0x1410] ;  /* 0x0014100001047983 */ /* 0x0005620000100a00 */
[----:B------:R-:W-:Y:S02]  /*62e00*/  MOV R3, R8 ;  /* 0x0000000800037202 */ /* 0x000fe40000000f00 */
[----:B------:R-:W-:Y:S02]  /*62e10*/  MOV R6, 0x62e30 ;  /* 0x00062e3000067802 */ /* 0x000fe40000000f00 */
[----:B-12--5:R-:W-:Y:S05]  /*62e20*/  CALL.REL.NOINC `($_ZN7cutlass13device_kernelIN5flash19enable_sm80_to_sm89INS1_16FlashAttnBwdSm80INS1_25CollectiveMainloopBwdSm80ILi2ELi2EN4cute5tupleIJNS5_1CILi128EEES8_NS7_ILi64EEEEEENS_10bfloat16_tEfNS_4arch4Sm80ELb1ELb0ELb1ELb1ELb0ELb0ELb0ELb0ELi2ELi4ELi4ELi4ELb0EEENS1_24CollectiveEpilogueBwdGQAISA_fSD_Li256ELb1ELb0EEENS1_25SingleTileBwdLPTSchedulerILb1ELi128ELb0EEEEEEEEEvNT_6ParamsE$_ZZN4cute4takeILi1ELi2ENS_5tupleIJNS1_IJNS_1CILi1EEENS2_ILi0EEEEEEiEEEEEDaRKT1_ENKUlDpRKT_E_clIJiEEEDaSD_) ;  /* 0xfffa9aa000007944 */ /* 0x026fea0003c3ffff */
[----:B------:R-:W-:Y:S02]  /*62e30*/  MOV R6, 0x62e50 ;  /* 0x00062e5000067802 */ /* 0x000fe40000000f00 */
[----:B-1---5:R-:W-:Y:S05]  /*62e40*/  CALL.REL.NOINC `($_ZN7cutlass13device_kernelIN5flash19enable_sm80_to_sm89INS1_16FlashAttnBwdSm80INS1_25CollectiveMainloopBwdSm80ILi2ELi2EN4cute5tupleIJNS5_1CILi128EEES8_NS7_ILi64EEEEEENS_10bfloat16_tEfNS_4arch4Sm80ELb1ELb0ELb1ELb1ELb0ELb0ELb0ELb0ELi2ELi4ELi4ELi4ELb0EEENS1_24CollectiveEpilogueBwdGQAISA_fSD_Li256ELb1ELb0EEENS1_25SingleTileBwdLPTSchedulerILb1ELi128ELb0EEEEEEEEEvNT_6ParamsE$_ZN4cute3eso3ESOILb1ELb0EJNS_5tupleIJNS_1CILi1EEENS3_ILi0EEEEEENS2_IJiEEEEEC2ERKS6_RKS7_) ;  /* 0xfffa5b8000007944 */ /* 0x022fea0003c3ffff */
[----:B-1----:R1:W5:Y:S01]  /*62e50*/  LDL R3, [R1+0x1410] ;  /* 0x0014100001037983 */ /* 0x0023620000100800 */
[----:B------:R-:W-:-:S03]  /*62e60*/  MOV R6, 0x62e80 ;  /* 0x00062e8000067802 */ /* 0x000fc60000000f00 */
[----:B-1---5:R-:W-:Y:S05]  /*62e70*/  CALL.REL.NOINC `($_ZN7cutlass13device_kernelIN5flash19enable_sm80_to_sm89INS1_16FlashAttnBwdSm80INS1_25CollectiveMainloopBwdSm80ILi2ELi2EN4cute5tupleIJNS5_1CILi128EEES8_NS7_ILi64EEEEEENS_10bfloat16_tEfNS_4arch4Sm80ELb1ELb0ELb1ELb1ELb0ELb0ELb0ELb0ELi2ELi4ELi4ELi4ELb0EEENS1_24CollectiveEpilogueBwdGQAISA_fSD_Li256ELb1ELb0EEENS1_25SingleTileBwdLPTSchedulerILb1ELi128ELb0EEEEEEEEEvNT_6ParamsE$_ZN4cute5tupleIJNS0_IJNS0_IJNS_1CILi8EEENS1_ILi1EEEEEENS0_IJNS1_ILi2EEEEEEEEENS0_IJNS0_IJS3_NS1_ILi0EEEEEENS0_IJiEEEEEEEEC2ERKS7_RKSB_) ;  /* 0xfffa7c7000007944 */ /* 0x022fea0003c3ffff */
[----:B------:R2:W5:Y:S01]  /*62e80*/  LDL R8, [R1+0x1410] ;  /* 0x0014100001087983 */ /* 0x0005620000100800 */
[----:B------:R-:W-:-:S03]  /*62e90*/  MOV R6, 0x62ec0 ;  /* 0x00062ec000067802 */ /* 0x000fc60000000f00 */
[----:B------:R2:W-:Y:S04]  /*62ea0*/  STL.64 [R1+0x1448], R12 ;  /* 0x0014480c01007387 */ /* 0x0005e80000100a00 */
[----:B-12--5:R-:W-:Y:S05]  /*62eb0*/  CALL.REL.NOINC `($_ZN7cutlass13device_kernelIN5flash19enable_sm80_to_sm89INS1_16FlashAttnBwdSm80INS1_25CollectiveMainloopBwdSm80ILi2ELi2EN4cute5tupleIJNS5_1CILi128EEES8_NS7_ILi64EEEEEENS_10bfloat16_tEfNS_4arch4Sm80ELb1ELb0ELb1ELb1ELb0ELb0ELb0ELb0ELi2ELi4ELi4ELi4ELb0EEENS1_24CollectiveEpilogueBwdGQAISA_fSD_Li256ELb1ELb0EEENS1_25SingleTileBwdLPTSchedulerILb1ELi128ELb0EEEEEEEEEvNT_6ParamsE$_ZN4cute3eso3ESOILb0ELb0EJNS_6LayoutINS_5tupleIJNS3_IJNS_1CILi8EEENS4_ILi1EEEEEENS3_IJNS4_ILi2EEEEEEEEENS3_IJNS3_IJS6_NS4_ILi0EEEEEENS3_IJiEEEEEEEENS_10ViewEngineINS_8smem_ptrIPN7cutlass10bfloat16_tEEEEEEEC2ERKSF_RKSM_) ;  /* 0xfffa38a000007944 */ /* 0x026fea0003c3ffff */
[----:B-1----:R1:W5:Y:S04]  /*62ec0*/  LDL R8, [R1+0x1410] ;  /* 0x0014100001087983 */ /* 0x0023680000100800 */
[----:B------:R1:W5:Y:S01]  /*62ed0*/  LDL.64 R14, [R1+0x1418] ;  /* 0x00141800010e7983 */ /* 0x0003620000100a00 */
[----:B------:R-:W-:-:S03]  /*62ee0*/  MOV R6, 0x62f00 ;  /* 0x00062f0000067802 */ /* 0x000fc60000000f00 */
[----:B-1---5:R-:W-:Y:S05]  /*62ef0*/  CALL.REL.NOINC `($_ZN7cutlass13device_kernelIN5flash19enable_sm80_to_sm89INS1_16FlashAttnBwdSm80INS1_25CollectiveMainloopBwdSm80ILi2ELi2EN4cute5tupleIJNS5_1CILi128EEES8_NS7_ILi64EEEEEENS_10bfloat16_tEfNS_4arch4Sm80ELb1ELb0ELb1ELb1ELb0ELb0ELb0ELb0ELi2ELi4ELi4ELi4ELb0EEENS1_24CollectiveEpilogueBwdGQAISA_fSD_Li256ELb1ELb0EEENS1_25SingleTileBwdLPTSchedulerILb1ELi128ELb0EEEEEEEEEvNT_6ParamsE$_ZN4cute3eso3ESOILb1ELb0EJNS_6LayoutINS_5tupleIJNS3_IJNS3_IJNS_1CILi4EEENS4_ILi2EEEEEENS4_ILi1EEEEEENS3_IJS6_EEEEEENS3_IJNS3_IJNS3_IJS8_NS4_ILi32EEEEEENS4_ILi0EEEEEENS3_IJNS4_ILi64EEEEEEEEEEENS_10ViewEngineIPN7cutlass10bfloat16_tEEEEEC2ERKSJ_RKSO_) ;  /* 0xfffa619000007944 */ /* 0x022fea0003c3ffff */
[----:B-1----:R1:W5:Y:S01]  /*62f00*/  LDL.64 R2, [R1+0x1410] ;  /* 0x0014100001027983 */ /* 0x0023620000100a00 */
[----:B------:R-:W-:-:S03]  /*62f10*/  MOV R6, 0x62f30 ;  /* 0x00062f3000067802 */ /* 0x000fc60000000f00 */
[----:B-1---5:R-:W-:Y:S05]  /*62f20*/  CALL.REL.NOINC `($_ZN7cutlass13device_kernelIN5flash19enable_sm80_to_sm89INS1_16FlashAttnBwdSm80INS1_25CollectiveMainloopBwdSm80ILi2ELi2EN4cute5tupleIJNS5_1CILi128EEES8_NS7_ILi64EEEEEENS_10bfloat16_tEfNS_4arch4Sm80ELb1ELb0ELb1ELb1ELb0ELb0ELb0ELb0ELi2ELi4ELi4ELi4ELb0EEENS1_24CollectiveEpilogueBwdGQAISA_fSD_Li256ELb1ELb0EEENS1_25SingleTileBwdLPTSchedulerILb1ELi128ELb0EEEEEEEEEvNT_6ParamsE$_ZN4cute3eso3ESOILb1ELb0EJNS_6LayoutINS_5tupleIJNS3_IJNS3_IJNS3_IJNS_1CILi4EEENS4_ILi2EEEEEENS4_ILi1EEEEEES8_EEENS3_IJNS3_IJNS3_IJS8_S8_EEES8_EEES6_EEEEEENS3_IJNS3_IJNS3_IJNS3_IJS8_NS4_ILi32EEEEEENS4_ILi0EEEEEESH_EEENS3_IJNS3_IJNS3_IJSH_SH_EEESH_EEENS4_ILi64EEEEEEEEEEENS_10ViewEngineIPN7cutlass10bfloat16_tEEEEEC2ERKSP_RKSU_) ;  /* 0xfffa605000007944 */ /* 0x022fea0003c3ffff */
[----:B------:R2:W5:Y:S01]  /*62f30*/  LDL.64 R10, [R1+0x1410] ;  /* 0x00141000010a7983 */ /* 0x0005620000100a00 */
[----:B-1----:R-:W-:Y:S02]  /*62f40*/  MOV R3, R8 ;  /* 0x0000000800037202 */ /* 0x002fe40000000f00 */
[----:B------:R-:W-:Y:S02]  /*62f50*/  MOV R4, 0x62f70 ;  /* 0x00062f7000047802 */ /* 0x000fe40000000f00 */
[----:B--2--5:R-:W-:Y:S05]  /*62f60*/  CALL.REL.NOINC `($_ZN7cutlass13device_kernelIN5flash19enable_sm80_to_sm89INS1_16FlashAttnBwdSm80INS1_25CollectiveMainloopBwdSm80ILi2ELi2EN4cute5tupleIJNS5_1CILi128EEES8_NS7_ILi64EEEEEENS_10bfloat16_tEfNS_4arch4Sm80ELb1ELb0ELb1ELb1ELb0ELb0ELb0ELb0ELi2ELi4ELi4ELi4ELb0EEENS1_24CollectiveEpilogueBwdGQAISA_fSD_Li256ELb1ELb0EEENS1_25SingleTileBwdLPTSchedulerILb1ELi128ELb0EEEEEEEEEvNT_6ParamsE$_ZN4cute5tupleIJNS0_IJNS_1CILi2EEEEEENS0_IJiEEEEEC2ERKS3_RKS4_) ;  /* 0xfffa7e0000007944 */ /* 0x024fea0003c3ffff */
[----:B------:R-:W2:Y:S01]  /*62f70*/  LDL R4, [R1+0x1410] ;  /* 0x0014100001047983 */ /* 0x000ea20000100800 */
[----:B-1----:R-:W-:-:S02]  /*62f80*/  MOV R2, R58 ;  /* 0x0000003a00027202 */ /* 0x002fc40000000f00 */
[----:B------:R-:W-:Y:S01]  /*62f90*/  MOV R12, 0x62fc0 ;  /* 0x00062fc0000c7802 */ /* 0x000fe20000000f00 */
[----:B--2---:R1:W-:Y:S04]  /*62fa0*/  STL [R1+0x1448], R4 ;  /* 0x0014480401007387 */ /* 0x0043e80000100800 */
[----:B-1----:R-:W-:Y:S05]  /*62fb0*/  CALL.REL.NOINC `($_ZN7cutlass13device_kernelIN5flash19enable_sm80_to_sm89INS1_16FlashAttnBwdSm80INS1_25CollectiveMainloopBwdSm80ILi2ELi2EN4cute5tupleIJNS5_1CILi128EEES8_NS7_ILi64EEEEEENS_10bfloat16_tEfNS_4arch4Sm80ELb1ELb0ELb1ELb1ELb0ELb0ELb0ELb0ELi2ELi4ELi4ELi4ELb0EEENS1_24CollectiveEpilogueBwdGQAISA_fSD_Li256ELb1ELb0EEENS1_25SingleTileBwdLPTSchedulerILb1ELi128ELb0EEEEEEEEEvNT_6ParamsE$_ZZN4cute14logical_divideINS_5tupleIJNS1_IJNS_1CILi8EEENS2_ILi1EEEEEENS1_IJNS2_ILi2EEEEEEEEENS1_IJNS1_IJS4_NS2_ILi0EEEEEENS1_IJiEEEEEENS1_IJS5_NS_6LayoutIS4_S9_EEEEEEEDaRKNSD_IT_T0_EERKT1_ENKUlRKT_RKT0_E_clINSD_IS7_SB_EESE_EEDaSQ_ST_) ;  /* 0xfffa944000007944 */ /* 0x002fea0003c3ffff */
[----:B------:R-:W-:Y:S02]  /*62fc0*/  MOV R4, 0x62fe0 ;  /* 0x00062fe000047802 */ /* 0x000fe40000000f00 */
[----:B-1---5:R-:W-:Y:S05]  /*62fd0*/  CALL.REL.NOINC `($_ZN7cutlass13device_kernelIN5flash19enable_sm80_to_sm89INS1_16FlashAttnBwdSm80INS1_25CollectiveMainloopBwdSm80ILi2ELi2EN4cute5tupleIJNS5_1CILi128EEES8_NS7_ILi64EEEEEENS_10bfloat16_tEfNS_4arch4Sm80ELb1ELb0ELb1ELb1ELb0ELb0ELb0ELb0ELi2ELi4ELi4ELi4ELb0EEENS1_24CollectiveEpilogueBwdGQAISA_fSD_Li256ELb1ELb0EEENS1_25SingleTileBwdLPTSchedulerILb1ELi128ELb0EEEEEEEEEvNT_6ParamsE$_ZN4cute3eso3ESOILb1ELb0EJNS_5tupleIJNS2_IJNS_1CILi1EEENS3_ILi0EEEEEENS2_IJS5_S5_EEEEEENS2_IJS5_iEEEEEC2ERKS8_RKS9_) ;  /* 0xfffa552000007944 */ /* 0x022fea0003c3ffff */
[----:B-1----:R1:W5:Y:S01]  /*62fe0*/  LDL R3, [R1+0x1410] ;  /* 0x0014100001037983 */ /* 0x0023620000100800 */
[----:B------:R-:W-:-:S03]  /*62ff0*/  MOV R4, 0x63010 ;  /* 0x0006301000047802 */ /* 0x000fc60000000f00 */
[----:B-1---5:R-:W-:Y:S05]  /*63000*/  CALL.REL.NOINC `($_ZN7cutlass13device_kernelIN5flash19enable_sm80_to_sm89INS1_16FlashAttnBwdSm80INS1_25CollectiveMainloopBwdSm80ILi2ELi2EN4cute5tupleIJNS5_1CILi128EEES8_NS7_ILi64EEEEEENS_10bfloat16_tEfNS_4arch4Sm80ELb1ELb0ELb1ELb1ELb0ELb0ELb0ELb0ELi2ELi4ELi4ELi4ELb0EEENS1_24CollectiveEpilogueBwdGQAISA_fSD_Li256ELb1ELb0EEENS1_25SingleTileBwdLPTSchedulerILb1ELi128ELb0EEEEEEEEEvNT_6ParamsE$_ZN4cute5tupleIJNS0_IJNS0_IJNS0_IJNS_1CILi8EEENS1_ILi1EEEEEENS0_IJS3_S3_EEEEEENS0_IJS3_NS1_ILi2EEEEEEEEENS0_IJNS0_IJNS0_IJS3_NS1_ILi0EEEEEENS0_IJSA_SA_EEEEEENS0_IJSA_iEEEEEEEEC2ERKS9_RKSF_) ;  /* 0xfffa78b000007944 */ /* 0x022fea0003c3ffff */
[----:B-1----:R1:W5:Y:S01]  /*63010*/  LDL R3, [R1+0x1410] ;  /* 0x0014100001037983 */ /* 0x0023620000100800 */
[----:B------:R-:W-:-:S03]  /*63020*/  MOV R4, 0x63040 ;  /* 0x0006304000047802 */ /* 0x000fc60000000f00 */
[----:B-1---5:R-:W-:Y:S05]  /*63030*/  CALL.REL.NOINC `($_ZN7cutlass13device_kernelIN5flash19enable_sm80_to_sm89INS1_16FlashAttnBwdSm80INS1_25CollectiveMainloopBwdSm80ILi2ELi2EN4cute5tupleIJNS5_1CILi128EEES8_NS7_ILi64EEEEEENS_10bfloat16_tEfNS_4arch4Sm80ELb1ELb0ELb1ELb1ELb0ELb0ELb0ELb0ELi2ELi4ELi4ELi4ELb0EEENS1_24CollectiveEpilogueBwdGQAISA_fSD_Li256ELb1ELb0EEENS1_25SingleTileBwdLPTSchedulerILb1ELi128ELb0EEEEEEEEEvNT_6ParamsE$_ZN4cute3eso3ESOILb1ELb0EJNS_5tupleIJNS2_IJNS_1CILi1EEENS3_ILi0EEEEEENS2_IJS5_S5_EEEEEENS2_IJS5_iEEEEEC2ERKS8_RKS9_) ;  /* 0xfffa54c000007944 */ /* 0x022fea0003c3ffff */
[----:B-1----:R1:W5:Y:S01]  /*63040*/  LDL R3, [R1+0x1410] ;  /* 0x0014100001037983 */ /* 0x0023620000100800 */
[----:B------:R-:W-:-:S03]  /*63050*/  MOV R4, 0x63070 ;  /* 0x0006307000047802 */ /* 0x000fc60000000f00 */
[----:B-1---5:R-:W-:Y:S05]  /*63060*/  CALL.REL.NOINC `($_ZN7cutlass13device_kernelIN5flash19enable_sm80_to_sm89INS1_16FlashAttnBwdSm80INS1_25CollectiveMainloopBwdSm80ILi2ELi2EN4cute5tupleIJNS5_1CILi128EEES8_NS7_ILi64EEEEEENS_10bfloat16_tEfNS_4arch4Sm80ELb1ELb0ELb1ELb1ELb0ELb0ELb0ELb0ELi2ELi4ELi4ELi4ELb0EEENS1_24CollectiveEpilogueBwdGQAISA_fSD_Li256ELb1ELb0EEENS1_25SingleTileBwdLPTSchedulerILb1ELi128ELb0EEEEEEEEEvNT_6ParamsE$_ZN4cute3eso3ESOILb1ELb0EJNS_5tupleIJNS_1CILi0EEES4_EEEiEEC2ERKS5_RKi) ;  /* 0xfffa588000007944 */ /* 0x022fea0003c3ffff */
[----:B-1----:R1:W5:Y:S01]  /*63070*/  LDL R3, [R1+0x1410] ;  /* 0x0014100001037983 */ /* 0x0023620000100800 */
[----:B------:R-:W-:-:S03]  /*63080*/  MOV R4, 0x630a0 ;  /* 0x000630a000047802 */ /* 0x000fc60000000f00 */
[----:B-1---5:R-:W-:Y:S05]  /*63090*/  CALL.REL.NOINC `($_ZN7cutlass13device_kernelIN5flash19enable_sm80_to_sm89INS1_16FlashAttnBwdSm80INS1_25CollectiveMainloopBwdSm80ILi2ELi2EN4cute5tupleIJNS5_1CILi128EEES8_NS7_ILi64EEEEEENS_10bfloat16_tEfNS_4arch4Sm80ELb1ELb0ELb1ELb1ELb0ELb0ELb0ELb0ELi2ELi4ELi4ELi4ELb0EEENS1_24CollectiveEpilogueBwdGQAISA_fSD_Li256ELb1ELb0EEENS1_25SingleTileBwdLPTSchedulerILb1ELi128ELb0EEEEEEEEEvNT_6ParamsE$_ZN4cute3eso3ESOILb1ELb0EJNS_5tupleIJNS2_IJNS_1CILi1EEENS3_ILi0EEEEEES5_EEENS2_IJNS2_IJS5_S5_EEEiEEEEEC2ERKS7_RKS9_) ;  /* 0xfffa54a000007944 */ /* 0x022fea0003c3ffff */
[----:B-1----:R1:W5:Y:S01]  /*630a0*/  LDL R3, [R1+0x1410] ;  /* 0x0014100001037983 */ /* 0x0023620000100800 */
[----:B------:R-:W-:-:S03]  /*630b0*/  MOV R4, 0x630d0 ;  /* 0x000630d000047802 */ /* 0x000fc60000000f00 */
[----:B-1---5:R-:W-:Y:S05]  /*630c0*/  CALL.REL.NOINC `($_ZN7cutlass13device_kernelIN5flash19enable_sm80_to_sm89INS1_16FlashAttnBwdSm80INS1_25CollectiveMainloopBwdSm80ILi2ELi2EN4cute5tupleIJNS5_1CILi128EEES8_NS7_ILi64EEEEEENS_10bfloat16_tEfNS_4arch4Sm80ELb1ELb0ELb1ELb1ELb0ELb0ELb0ELb0ELi2ELi4ELi4ELi4ELb0EEENS1_24CollectiveEpilogueBwdGQAISA_fSD_Li256ELb1ELb0EEENS1_25SingleTileBwdLPTSchedulerILb1ELi128ELb0EEEEEEEEEvNT_6ParamsE$_ZN4cute5tupleIJNS0_IJNS0_IJNS0_IJNS_1CILi8EEENS1_ILi1EEEEEES3_EEENS0_IJNS0_IJS3_S3_EEENS1_ILi2EEEEEEEEENS0_IJNS0_IJNS0_IJS3_NS1_ILi0EEEEEESA_EEENS0_IJNS0_IJSA_SA_EEEiEEEEEEEEC2ERKS9_RKSF_) ;  /* 0xfffa783000007944 */ /* 0x022fea0003c3ffff */
[----:B------:R2:W5:Y:S01]  /*630d0*/  LDL R6, [R1+0x1410] ;  /* 0x0014100001067983 */ /* 0x0005620000100800 */
[----:B------:R-:W-:-:S03]  /*630e0*/  MOV R4, 0x63110 ;  /* 0x0006311000047802 */ /* 0x000fc60000000f00 */
[----:B------:R2:W-:Y:S04]  /*630f0*/  STL.64 [R1+0x1448], R14 ;  /* 0x0014480e01007387 */ /* 0x0005e80000100a00 */
[----:B-12--5:R-:W-:Y:S05]  /*63100*/  CALL.REL.NOINC `($_ZN7cutlass13device_kernelIN5flash19enable_sm80_to_sm89INS1_16FlashAttnBwdSm80INS1_25CollectiveMainloopBwdSm80ILi2ELi2EN4cute5tupleIJNS5_1CILi128EEES8_NS7_ILi64EEEEEENS_10bfloat16_tEfNS_4arch4Sm80ELb1ELb0ELb1ELb1ELb0ELb0ELb0ELb0ELi2ELi4ELi4ELi4ELb0EEENS1_24CollectiveEpilogueBwdGQAISA_fSD_Li256ELb1ELb0EEENS1_25SingleTileBwdLPTSchedulerILb1ELi128ELb0EEEEEEEEEvNT_6ParamsE$_ZN4cute3eso3ESOILb0ELb0EJNS_6LayoutINS_5tupleIJNS3_IJNS3_IJNS_1CILi8EEENS4_ILi1EEEEEES6_EEENS3_IJNS3_IJS6_S6_EEENS4_ILi2EEEEEEEEENS3_IJNS3_IJNS3_IJS6_NS4_ILi0EEEEEESD_EEENS3_IJNS3_IJSD_SD_EEEiEEEEEEEENS_10ViewEngineINS_8smem_ptrIPN7cutlass10bfloat16_tEEEEEEEC2ERKSJ_RKSQ_) ;  /* 0xfffa30b000007944 */ /* 0x026fea0003c3ffff */
[----:B-1----:R1:W5:Y:S04]  /*63110*/  LDL R8, [R1+0x1410] ;  /* 0x0014100001087983 */ /* 0x0023680000100800 */
[----:B------:R1:W5:Y:S01]  /*63120*/  LDL.64 R4, [R1+0x1418] ;  /* 0x0014180001047983 */ /* 0x0003620000100a00 */
[----:B------:R-:W-:-:S03]  /*63130*/  MOV R6, 0x63150 ;  /* 0x0006315000067802 */ /* 0x000fc60000000f00 */
[----:B-1---5:R-:W-:Y:S05]  /*63140*/  CALL.REL.NOINC `($_ZN7cutlass13device_kernelIN5flash19enable_sm80_to_sm89INS1_16FlashAttnBwdSm80INS1_25CollectiveMainloopBwdSm80ILi2ELi2EN4cute5tupleIJNS5_1CILi128EEES8_NS7_ILi64EEEEEENS_10bfloat16_tEfNS_4arch4Sm80ELb1ELb0ELb1ELb1ELb0ELb0ELb0ELb0ELi2ELi4ELi4ELi4ELb0EEENS1_24CollectiveEpilogueBwdGQAISA_fSD_Li256ELb1ELb0EEENS1_25SingleTileBwdLPTSchedulerILb1ELi128ELb0EEEEEEEEEvNT_6ParamsE$_ZN4cute3eso3ESOILb1ELb0EJNS_6LayoutINS_5tupleIJNS3_IJNS3_IJNS_1CILi4EEENS4_ILi2EEEEEENS4_ILi1EEEEEES6_EEENS3_IJNS3_IJNS3_IJS8_NS4_ILi32EEEEEENS4_ILi0EEEEEENS4_ILi64EEEEEEEENS_10ViewEngineIPN7cutlass10bfloat16_tEEEEEC2ERKSH_RKSM_) ;  /* 0xfffa5f8000007944 */ /* 0x022fea0003c3ffff */
[----:B------:R2:W5:Y:S01]  /*63150*/  LDL.64 R16, [R1+0x1410] ;  /* 0x0014100001107983 */ /* 0x0005620000100a00 */
[----:B------:R-:W-:Y:S02]  /*63160*/  MOV R3, R8 ;  /* 0x0000000800037202 */ /* 0x000fe40000000f00 */
[----:B------:R-:W-:Y:S02]  /*63170*/  MOV R6, 0x63190 ;  /* 0x0006319000067802 */ /* 0x000fe40000000f00 */
[----:B-12--5:R-:W-:Y:S05]  /*63180*/  CALL.REL.NOINC `($_ZN7cutlass13device_kernelIN5flash19enable_sm80_to_sm89INS1_16FlashAttnBwdSm80INS1_25CollectiveMainloopBwdSm80ILi2ELi2EN4cute5tupleIJNS5_1CILi128EEES8_NS7_ILi64EEEEEENS_10bfloat16_tEfNS_4arch4Sm80ELb1ELb0ELb1ELb1ELb0ELb0ELb0ELb0ELi2ELi4ELi4ELi4ELb0EEENS1_24CollectiveEpilogueBwdGQAISA_fSD_Li256ELb1ELb0EEENS1_25SingleTileBwdLPTSchedulerILb1ELi128ELb0EEEEEEEEEvNT_6ParamsE$_ZZN4cute5sliceINS_5tupleIJNS1_IJNS_10UnderscoreENS_1CILi0EEEEEENS1_IJS4_S2_EEEEEENS1_IJNS1_IJNS1_IJNS3_ILi1EEES4_EEES4_EEENS1_IJNS1_IJS4_S4_EEEiEEEEEEEEDaRKT_RKT0_ENKUlRKT_RKT0_E_clIS6_SC_EEDaSM_SP_) ;  /* 0xfffa997000007944 */ /* 0x026fea0003c3ffff */
[----:B------:R-:W-:Y:S02]  /*63190*/  MOV R8, 0x631b0 ;  /* 0x000631b000087802 */ /* 0x000fe40000000f00 */
[----:B-1----:R-:W-:Y:S05]  /*631a0*/  CALL.REL.NOINC `($_ZN7cutlass13device_kernelIN5flash19enable_sm80_to_sm89INS1_16FlashAttnBwdSm80INS1_25CollectiveMainloopBwdSm80ILi2ELi2EN4cute5tupleIJNS5_1CILi128EEES8_NS7_ILi64EEEEEENS_10bfloat16_tEfNS_4arch4Sm80ELb1ELb0ELb1ELb1ELb0ELb0ELb0ELb0ELi2ELi4ELi4ELi4ELb0EEENS1_24CollectiveEpilogueBwdGQAISA_fSD_Li256ELb1ELb0EEENS1_25SingleTileBwdLPTSchedulerILb1ELi128ELb0EEEEEEEEEvNT_6ParamsE$_ZZN4cute12filter_tupleINS_5tupleIJNS1_IJNS_10UnderscoreENS_1CILi0EEEEEENS1_IJS4_S2_EEEEEENS1_IJNS1_IJNS1_IJNS3_ILi1EEES4_EEES4_EEENS1_IJNS1_IJS4_S4_EEEiEEEEEEZNS_5sliceIS7_SD_EEDaRKT_RKT0_EUlRKT_RKT0_E_EEDaSH_SK_OT1_ENKUlDpSN_E_clIJNS1_IJS9_EEENS1_IJiEEEEEEDaSU_) ;  /* 0xfffa833000007944 */ /* 0x002fea0003c3ffff */
[----:B------:R-:W-:Y:S02]  /*631b0*/  MOV R6, 0x631d0 ;  /* 0x000631d000067802 */ /* 0x000fe40000000f00 */
[----:B-1---5:R-:W-:Y:S05]  /*631c0*/  CALL.REL.NOINC `($_ZN7cutlass13device_kernelIN5flash19enable_sm80_to_sm89INS1_16FlashAttnBwdSm80INS1_25CollectiveMainloopBwdSm80ILi2ELi2EN4cute5tupleIJNS5_1CILi128EEES8_NS7_ILi64EEEEEENS_10bfloat16_tEfNS_4arch4Sm80ELb1ELb0ELb1ELb1ELb0ELb0ELb0ELb0ELi2ELi4ELi4ELi4ELb0EEENS1_24CollectiveEpilogueBwdGQAISA_fSD_Li256ELb1ELb0EEENS1_25SingleTileBwdLPTSchedulerILb1ELi128ELb0EEEEEEEEEvNT_6ParamsE$_ZN4cute5tupleIJNS0_IJNS0_IJNS_1CILi8EEENS1_ILi1EEEEEENS1_ILi2EEEEEENS0_IJNS0_IJS3_NS1_ILi0EEEEEEiEEEEEC2ERKS6_RKS9_) ;  /* 0xfffa796000007944 */ /* 0x022fea0003c3ffff */
[----:B-1----:R1:W5:Y:S01]  /*631d0*/  LDL R3, [R1+0x1410] ;  /* 0x0014100001037983 */ /* 0x0023620000100800 */
[----:B------:R-:W-:-:S03]  /*631e0*/  MOV R6, 0x63200 ;  /* 0x0006320000067802 */ /* 0x000fc60000000f00 */
        /* <DEDUP_REMOVED lines=8> */
[----:B------:R-:W-:-:S02]  /*63270*/  MOV R6, R7 ;  /* 0x0000000700067202 */ /* 0x000fc40000000f00 */
[----:B------:R-:W-:Y:S01]  /*63280*/  MOV R4, 0x632b0 ;  /* 0x000632b000047802 */ /* 0x000fe20000000f00 */
[----:B--2---:R1:W-:Y:S04]  /*63290*/  STL.64 [R1+0x1448], R2 ;  /* 0x0014480201007387 */ /* 0x0043e80000100a00 */
[----:B-1----:R-:W-:Y:S05]  /*632a0*/  CALL.REL.NOINC `($_ZN7cutlass13device_kernelIN5flash19enable_sm80_to_sm89INS1_16FlashAttnBwdSm80INS1_25CollectiveMainloopBwdSm80ILi2ELi2EN4cute5tupleIJNS5_1CILi128EEES8_NS7_ILi64EEEEEENS_10bfloat16_tEfNS_4arch4Sm80ELb1ELb0ELb1ELb1ELb0ELb0ELb0ELb0ELi2ELi4ELi4ELi4ELb0EEENS1_24CollectiveEpilogueBwdGQAISA_fSD_Li256ELb1ELb0EEENS1_25SingleTileBwdLPTSchedulerILb1ELi128ELb0EEEEEEEEEvNT_6ParamsE$_ZN4cute3eso3ESOILb0ELb0EJNS_6LayoutINS_5tupleIJNS3_IJNS_1CILi8EEENS4_ILi1EEEEEENS4_ILi2EEEEEENS3_IJNS3_IJS6_NS4_ILi0EEEEEEiEEEEENS_10ViewEngineINS_8smem_ptrIPN7cutlass10bfloat16_tEEEEEEEC2ERKSD_RKSK_) ;  /* 0xfffa352000007944 */ /* 0x002fea0003c3ffff */
[----:B------:R2:W5:Y:S04]  /*632b0*/  LDL R14, [R1+0x1410] ;  /* 0x00141000010e7983 */ /* 0x0005680000100800 */
[----:B------:R2:W5:Y:S01]  /*632c0*/  LDL.64 R78, [R1+0x1418] ;  /* 0x00141800014e7983 */ /* 0x0005620000100a00 */
[----:B------:R-:W-:Y:S01]  /*632d0*/  IMAD.MOV.U32 R2, RZ, RZ, R66 ;  /* 0x000000ffff027224 */ /* 0x000fe200078e0042 */
[----:B-1----:R-:W-:Y:S02]  /*632e0*/  MOV R3, RZ ;  /* 0x000000ff00037202 */ /* 0x002fe40000000f00 */
[----:B------:R-:W-:Y:S02]  /*632f0*/  MOV R10, 0x63310 ;  /* 0x00063310000a7802 */ /* 0x000fe40000000f00 */
[----:B--2--5:R-:W-:Y:S05]  /*63300*/  CALL.REL.NOINC `($_ZN7cutlass13device_kernelIN5flash19enable_sm80_to_sm89INS1_16FlashAttnBwdSm80INS1_25CollectiveMainloopBwdSm80ILi2ELi2EN4cute5tupleIJNS5_1CILi128EEES8_NS7_ILi64EEEEEENS_10bfloat16_tEfNS_4arch4Sm80ELb1ELb0ELb1ELb1ELb0ELb0ELb0ELb0ELi2ELi4ELi4ELi4ELb0EEENS1_24CollectiveEpilogueBwdGQAISA_fSD_Li256ELb1ELb0EEENS1_25SingleTileBwdLPTSchedulerILb1ELi128ELb0EEEEEEEEEvNT_6ParamsE$_ZN4cute3eso3ESOILb1ELb0EJNS_10UnderscoreEiEEC2ERKS2_RKi) ;  /* 0xfffa441000007944 */ /* 0x024fea0003c3ffff */
        /* <DEDUP_REMOVED lines=16> */
[----:B------:R-:W-:-:S02]  /*63410*/  MOV R3, RZ ;  /* 0x000000ff00037202 */ /* 0x000fc40000000f00 */
[----:B------:R-:W-:Y:S02]  /*63420*/  MOV R10, 0x63440 ;  /* 0x00063440000a7802 */ /* 0x000fe40000000f00 */
[----:B--2--5:R-:W-:Y:S05]  /*63430*/  CALL.REL.NOINC `($_ZN7cutlass13device_kernelIN5flash19enable_sm80_to_sm89INS1_16FlashAttnBwdSm80INS1_25CollectiveMainloopBwdSm80ILi2ELi2EN4cute5tupleIJNS5_1CILi128EEES8_NS7_ILi64EEEEEENS_10bfloat16_tEfNS_4arch4Sm80ELb1ELb0ELb1ELb1ELb0ELb0ELb0ELb0ELi2ELi4ELi4ELi4ELb0EEENS1_24CollectiveEpilogueBwdGQAISA_fSD_Li256ELb1ELb0EEENS1_25SingleTileBwdLPTSchedulerILb1ELi128ELb0EEEEEEEEEvNT_6ParamsE$_ZN4cute3eso3ESOILb1ELb0EJNS_10UnderscoreEiEEC2ERKS2_RKi) ;  /* 0xfffa42e000007944 */ /* 0x024fea0003c3ffff */
[----:B-1----:R-:W2:Y:S01]  /*63440*/  LDL R3, [R1+0x1410] ;  /* 0x0014100001037983 */ /* 0x002ea20000100800 */
[----:B------:R-:W-:Y:S02]  /*63450*/  MOV R6, 0x63480 ;  /* 0x0006348000067802 */ /* 0x000fe40000000f00 */
[----:B--2---:R-:W-:Y:S02]  /*63460*/  SHF.L.U32 R3, R3, 0x6, RZ ;  /* 0x0000000603037819 */ /* 0x004fe400000006ff */
[----:B------:R-:W-:Y:S05]  /*63470*/  CALL.REL.NOINC `($_ZN7cutlass13device_kernelIN5flash19enable_sm80_to_sm89INS1_16FlashAttnBwdSm80INS1_25CollectiveMainloopBwdSm80ILi2ELi2EN4cute5tupleIJNS5_1CILi128EEES8_NS7_ILi64EEEEEENS_10bfloat16_tEfNS_4arch4Sm80ELb1ELb0ELb1ELb1ELb0ELb0ELb0ELb0ELi2ELi4ELi4ELi4ELb0EEENS1_24CollectiveEpilogueBwdGQAISA_fSD_Li256ELb1ELb0EEENS1_25SingleTileBwdLPTSchedulerILb1ELi128ELb0EEEEEEEEEvNT_6ParamsE$_ZN4cute3eso3ESOILb1ELb0EJNS_6LayoutINS_5tupleIJNS3_IJNS3_IJNS_1CILi4EEENS4_ILi2EEEEEENS4_ILi1EEEEEEEEENS3_IJNS3_IJNS3_IJS8_NS4_ILi32EEEEEENS4_ILi0EEEEEEEEEEEiEEC2ERKSG_RKi) ;  /* 0xfffa5bd000007944 */ /* 0x000fea0003c3ffff */
[----:B-1----:R-:W2:Y:S01]  /*63480*/  LDL R3, [R1+0x1410] ;  /* 0x0014100001037983 */ /* 0x002ea20000100800 */
        /* <DEDUP_REMOVED lines=20> */
[----:B--2--5:R-:W-:Y:S05]  /*635d0*/  CALL.REL.NOINC `($_ZN7cutlass13device_kernelIN5flash19enable_sm80_to_sm89INS1_16FlashAttnBwdSm80INS1_25CollectiveMainloopBwdSm80ILi2ELi2EN4cute5tupleIJNS5_1CILi128EEES8_NS7_ILi64EEEEEENS_10bfloat16_tEfNS_4arch4Sm80ELb1ELb0ELb1ELb1ELb0ELb0ELb0ELb0ELi2ELi4ELi4ELi4ELb0EEENS1_24CollectiveEpilogueBwdGQAISA_fSD_Li256ELb1ELb0EEENS1_25SingleTileBwdLPTSchedulerILb1ELi128ELb0EEEEEEEEEvNT_6ParamsE$_ZN4cute3eso3ESOILb1ELb0EJNS_6LayoutINS_5tupleIJNS3_IJNS3_IJNS_1CILi2EEES5_EEENS4_ILi1EEEEEEEEENS3_IJNS3_IJNS3_IJS7_NS4_ILi16EEEEEENS4_ILi0EEEEEEEEEEENS_10ViewEngineIPjEEEEC2ERKSF_RKSI_) ;  /* 0xfffa59e000007944 */ /* 0x024fea0003c3ffff */
[----:B------:R2:W5:Y:S01]  /*635e0*/  LDL.64 R8, [R1+0x1410] ;  /* 0x0014100001087983 */ /* 0x0005620000100a00 */
[----:B------:R-:W-:-:S02]  /*635f0*/  MOV R4, R6 ;  /* 0x0000000600047202 */ /* 0x000fc40000000f00 */
[----:B-1----:R-:W-:Y:S02]  /*63600*/  MOV R2, 0x63620 ;  /* 0x0006362000027802 */ /* 0x002fe40000000f00 */
[----:B--2--5:R-:W-:Y:S05]  /*63610*/  CALL.REL.NOINC `($_ZN7cutlass13device_kernelIN5flash19enable_sm80_to_sm89INS1_16FlashAttnBwdSm80INS1_25CollectiveMainloopBwdSm80ILi2ELi2EN4cute5tupleIJNS5_1CILi128EEES8_NS7_ILi64EEEEEENS_10bfloat16_tEfNS_4arch4Sm80ELb1ELb0ELb1ELb1ELb0ELb0ELb0ELb0ELi2ELi4ELi4ELi4ELb0EEENS1_24CollectiveEpilogueBwdGQAISA_fSD_Li256ELb1ELb0EEENS1_25SingleTileBwdLPTSchedulerILb1ELi128ELb0EEEEEEEEEvNT_6ParamsE$_ZN73_INTERNAL_24fd9406_37_flash_bwd_hdim64_bf16_softcap_sm80_cu_3fbc093a_291824__cvta_generic_to_sharedEPKv) ;  /* 0xfffa7e3000007944 */ /* 0x024fea0003c3ffff */
        /* <DEDUP_REMOVED lines=58> */
[----:B------:R-:W1:Y:S04]  /*639c0*/  LDSM.16.MT88.4 R4, [R4] ;  /* 0x000000000404783b */ /* 0x000e680000004200 */
[----:B-1----:R1:W-:Y:S04]  /*639d0*/  ST.E [R8.64], R4 ;  /* 0x0000000408007985 */ /* 0x0023e8000c101904 */
[----:B------:R1:W-:Y:S04]  /*639e0*/  ST.E [R8.64+0x4], R5 ;  /* 0x0000040508007985 */ /* 0x0003e8000c101904 */
[----:B------:R1:W-:Y:S04]  /*639f0*/  ST.E [R8.64+0x40], R6 ;  /* 0x0000400608007985 */ /* 0x0003e8000c101904 */
[----:B------:R1:W-:Y:S02]  /*63a00*/  ST.E [R8.64+0x44], R7 ;  /* 0x0000440708007985 */ /* 0x0003e4000c101904 */
.L_x_2986:
[----:B------:R-:W-:-:S13]  /*63a10*/  ISETP.NE.AND P0, PT, R65, 0x7, PT ;  /* 0x000000074100780c */ /* 0x000fda0003f05270 */
[----:B-1----:R-:W-:Y:S05]  /*63a20*/  @!P0 BRA `(.L_x_2983) ;  /* 0x00001b6000008947 */ /* 0x002fea0003800000 */
[----:B------:R-:W-:Y:S01]  /*63a30*/  IADD3 R14, R65, 0x1, RZ ;  /* 0x00000001410e7810 */ /* 0x000fe20007ffe0ff */
[----:B------:R-:W-:Y:S01]  /*63a40*/  IMAD.MOV.U32 R2, RZ, RZ, R66 ;  /* 0x000000ffff027224 */ /* 0x000fe200078e0042 */
[----:B-1----:R-:W-:-:S03]  /*63a50*/  MOV R8, 0x63a80 ;  /* 0x00063a8000087802 */ /* 0x002fc60000000f00 */
[----:B------:R-:W-:Y:S02]  /*63a60*/  IMAD.MOV.U32 R3, RZ, RZ, R14 ;  /* 0x000000ffff037224 */ /* 0x000fe400078e000e */
[----:B------:R-:W-:Y:S05]  /*63a70*/  CALL.REL.NOINC `($_ZN7cutlass13device_kernelIN5flash19enable_sm80_to_sm89INS1_16FlashAttnBwdSm80INS1_25CollectiveMainloopBwdSm80ILi2ELi2EN4cute5tupleIJNS5_1CILi128EEES8_NS7_ILi64EEEEEENS_10bfloat16_tEfNS_4arch4Sm80ELb1ELb0ELb1ELb1ELb0ELb0ELb0ELb0ELi2ELi4ELi4ELi4ELb0EEENS1_24CollectiveEpilogueBwdGQAISA_fSD_Li256ELb1ELb0EEENS1_25SingleTileBwdLPTSchedulerILb1ELi128ELb0EEEEEEEEEvNT_6ParamsE$_ZN4cute3eso3ESOILb1ELb0EJNS_10UnderscoreES2_iEEC2ERKS2_S5_RKi) ;  /* 0xfffa3c6000007944 */ /* 0x000fea0003c3ffff */
        /* <DEDUP_REMOVED lines=16> */
[----:B------:R-:W-:Y:S05]  /*63b80*/  CALL.REL.NOINC `($_ZN7cutlass13device_kernelIN5flash19enable_sm80_to_sm89INS1_16FlashAttnBwdSm80INS1_25CollectiveMainloopBwdSm80ILi2ELi2EN4cute5tupleIJNS5_1CILi128EEES8_NS7_ILi64EEEEEENS_10bfloat16_tEfNS_4arch4Sm80ELb1ELb0ELb1ELb1ELb0ELb0ELb0ELb0ELi2ELi4ELi4ELi4ELb0EEENS1_24CollectiveEpilogueBwdGQAISA_fSD_Li256ELb1ELb0EEENS1_25SingleTileBwdLPTSchedulerILb1ELi128ELb0EEEEEEEEEvNT_6ParamsE$_ZN4cute3eso3ESOILb1ELb0EJNS_6LayoutINS_5tupleIJNS3_IJNS_1CILi8EEENS4_ILi1EEEEEENS4_ILi2EEEEEENS3_IJNS3_IJS6_NS4_ILi0EEEEEENS4_ILi4096EEEEEEEEiEEC2ERKSE_RKi) ;  /* 0xfffa66f000007944 */ /* 0x000fea0003c3ffff */
        /* <DEDUP_REMOVED lines=8> */
[----:B-1---5:R-:W-:Y:S05]  /*63c10*/  CALL.REL.NOINC `($_ZN7cutlass13device_kernelIN5flash19enable_sm80_to_sm89INS1_16FlashAttnBwdSm80INS1_25CollectiveMainloopBwdSm80ILi2ELi2EN4cute5tupleIJNS5_1CILi128EEES8_NS7_ILi64EEEEEENS_10bfloat16_tEfNS_4arch4Sm80ELb1ELb0ELb1ELb1ELb0ELb0ELb0ELb0ELi2ELi4ELi4ELi4ELb0EEENS1_24CollectiveEpilogueBwdGQAISA_fSD_Li256ELb1ELb0EEENS1_25SingleTileBwdLPTSchedulerILb1ELi128ELb0EEEEEEEEEvNT_6ParamsE$_ZN4cute3eso3ESOILb1ELb0EJNS_6LayoutINS_5tupleIJNS3_IJNS_1CILi8EEENS4_ILi1EEEEEENS4_ILi2EEEEEENS3_IJNS3_IJS6_NS4_ILi0EEEEEENS4_ILi4096EEEEEEEENS_10ViewEngineINS_8smem_ptrIPN7cutlass10bfloat16_tEEEEEEEC2ERKSE_RKSL_) ;  /* 0xfffa662000007944 */ /* 0x022fea0003c3ffff */
[----:B-1----:R1:W5:Y:S01]  /*63c20*/  LDL.64 R4, [R1+0x1410] ;  /* 0x0014100001047983 */ /* 0x0023620000100a00 */
[----:B------:R-:W-:Y:S01]  /*63c30*/  IMAD.MOV.U32 R2, RZ, RZ, R57 ;  /* 0x000000ffff027224 */ /* 0x000fe200078e0039 */
[----:B------:R-:W-:-:S02]  /*63c40*/  MOV R3, R14 ;  /* 0x0000000e00037202 */ /* 0x000fc40000000f00 */
[----:B------:R-:W-:Y:S02]  /*63c50*/  MOV R8, 0x63c70 ;  /* 0x00063c7000087802 */ /* 0x000fe40000000f00 */
[----:B-1---5:R-:W-:Y:S05]  /*63c60*/  CALL.REL.NOINC `($_ZN7cutlass13device_kernelIN5flash19enable_sm80_to_sm89INS1_16FlashAttnBwdSm80INS1_25CollectiveMainloopBwdSm80ILi2ELi2EN4cute5tupleIJNS5_1CILi128EEES8_NS7_ILi64EEEEEENS_10bfloat16_tEfNS_4arch4Sm80ELb1ELb0ELb1ELb1ELb0ELb0ELb0ELb0ELi2ELi4ELi4ELi4ELb0EEENS1_24CollectiveEpilogueBwdGQAISA_fSD_Li256ELb1ELb0EEENS1_25SingleTileBwdLPTSchedulerILb1ELi128ELb0EEEEEEEEEvNT_6ParamsE$_ZN4cute3eso3ESOILb1ELb0EJNS_10UnderscoreES2_iEEC2ERKS2_S5_RKi) ;  /* 0xfffa3a7000007944 */ /* 0x022fea0003c3ffff */
        /* <DEDUP_REMOVED lines=9> */
[----:B------:R-:W-:Y:S05]  /*63d00*/  CALL.REL.NOINC `($_ZN7cutlass13device_kernelIN5flash19enable_sm80_to_sm89INS1_16FlashAttnBwdSm80INS1_25CollectiveMainloopBwdSm80ILi2ELi2EN4cute5tupleIJNS5_1CILi128EEES8_NS7_ILi64EEEEEENS_10bfloat16_tEfNS_4arch4Sm80ELb1ELb0ELb1ELb1ELb0ELb0ELb0ELb0ELi2ELi4ELi4ELi4ELb0EEENS1_24CollectiveEpilogueBwdGQAISA_fSD_Li256ELb1ELb0EEENS1_25SingleTileBwdLPTSchedulerILb1ELi128ELb0EEEEEEEEEvNT_6ParamsE$_ZN4cute3eso3ESOILb1ELb0EJNS_6LayoutINS_5tupleIJNS3_IJNS_1CILi8EEENS4_ILi1EEEEEENS4_ILi2EEEEEENS3_IJNS3_IJS6_NS4_ILi0EEEEEES5_EEEEEiEEC2ERKSD_RKi) ;  /* 0xfffa672000007944 */ /* 0x000fea0003c3ffff */
[----:B-1----:R-:W2:Y:S01]  /*63d10*/  LDL R3, [R1+0x1380] ;  /* 0x0013800001037983 */ /* 0x002ea20000100800 */
[----:B------:R-:W-:Y:S01]  /*63d20*/  MOV R8, 0x63d60 ;  /* 0x00063d6000087802 */ /* 0x000fe20000000f00 */
[----:B--2---:R-:W-:-:S05]  /*63d30*/  IMAD.WIDE R6, R3, 0x2, R72 ;  /* 0x0000000203067825 */ /* 0x004fca00078e0248 */
[----:B------:R-:W-:Y:S02]  /*63d40*/  MOV R9, R7 ;  /* 0x0000000700097202 */ /* 0x000fe40000000f00 */
[----:B------:R-:W-:Y:S05]  /*63d50*/  CALL.REL.NOINC `($_ZN7cutlass13device_kernelIN5flash19enable_sm80_to_sm89INS1_16FlashAttnBwdSm80INS1_25CollectiveMainloopBwdSm80ILi2ELi2EN4cute5tupleIJNS5_1CILi128EEES8_NS7_ILi64EEEEEENS_10bfloat16_tEfNS_4arch4Sm80ELb1ELb0ELb1ELb1ELb0ELb0ELb0ELb0ELi2ELi4ELi4ELi4ELb0EEENS1_24CollectiveEpilogueBwdGQAISA_fSD_Li256ELb1ELb0EEENS1_25SingleTileBwdLPTSchedulerILb1ELi128ELb0EEEEEEEEEvNT_6ParamsE$_ZN4cute3eso3ESOILb1ELb0EJNS_6LayoutINS_5tupleIJNS3_IJNS_1CILi8EEENS4_ILi1EEEEEENS4_ILi2EEEEEENS3_IJNS3_IJS6_NS4_ILi0EEEEEES5_EEEEENS_10ViewEngineIPN7cutlass10bfloat16_tEEEEEC2ERKSD_RKSI_) ;  /* 0xfffa667000007944 */ /* 0x000fea0003c3ffff */
        /* <DEDUP_REMOVED lines=149> */
[----:B------:R2:W5:Y:S04]  /*646b0*/  LDL R5, [R1+0x1380] ;  /* 0x0013800001057983 */ /* 0x0005680000100800 */
[----:B-1----:R2:W5:Y:S01]  /*646c0*/  LD.E R3, [R74.64] ;  /* 0x000000044a037980 */ /* 0x002562000c101900 */
[----:B------:R-:W-:-:S03]  /*646d0*/  MOV R4, 0x646f0 ;  /* 0x000646f000047802 */ /* 0x000fc60000000f00 */
[----:B--2--5:R-:W-:Y:S05]  /*646e0*/  CALL.REL.NOINC `($_ZN7cutlass13device_kernelIN5flash19enable_sm80_to_sm89INS1_16FlashAttnBwdSm80INS1_25CollectiveMainloopBwdSm80ILi2ELi2EN4cute5tupleIJNS5_1CILi128EEES8_NS7_ILi64EEEEEENS_10bfloat16_tEfNS_4arch4Sm80ELb1ELb0ELb1ELb1ELb0ELb0ELb0ELb0ELi2ELi4ELi4ELi4ELb0EEENS1_24CollectiveEpilogueBwdGQAISA_fSD_Li256ELb1ELb0EEENS1_25SingleTileBwdLPTSchedulerILb1ELi128ELb0EEEEEEEEEvNT_6ParamsE$_ZZN4cute5sliceINS_5tupleIJNS_10UnderscoreES2_iEEENS1_IJNS1_IJNS_1CILi1EEENS4_ILi0EEEEEEiNS4_ILi1024EEEEEEEEDaRKT_RKT0_ENKUlRKT_RKT0_E_clIS2_iEEDaSI_SL_) ;  /* 0xfffa865000007944 */ /* 0x024fea0003c3ffff */
[----:B------:R-:W-:Y:S02]  /*646f0*/  MOV R4, 0x64710 ;  /* 0x0006471000047802 */ /* 0x000fe40000000f00 */
[----:B-1---5:R-:W-:Y:S05]  /*64700*/  CALL.REL.NOINC `($_ZN7cutlass13device_kernelIN5flash19enable_sm80_to_sm89INS1_16FlashAttnBwdSm80INS1_25CollectiveMainloopBwdSm80ILi2ELi2EN4cute5tupleIJNS5_1CILi128EEES8_NS7_ILi64EEEEEENS_10bfloat16_tEfNS_4arch4Sm80ELb1ELb0ELb1ELb1ELb0ELb0ELb0ELb0ELi2ELi4ELi4ELi4ELb0EEENS1_24CollectiveEpilogueBwdGQAISA_fSD_Li256ELb1ELb0EEENS1_25SingleTileBwdLPTSchedulerILb1ELi128ELb0EEEEEEEEEvNT_6ParamsE$_ZZN4cute12filter_tupleINS_5tupleIJNS_10UnderscoreES2_iEEENS1_IJNS1_IJNS_1CILi1EEENS4_ILi0EEEEEEiNS4_ILi1024EEEEEEZNS_5sliceIS3_S9_EEDaRKT_RKT0_EUlRKT_RKT0_E_EEDaSD_SG_OT1_ENKUlDpSJ_E_clIJNS1_IJS7_EEENS1_IJiEEENS1_IJEEEEEEDaSQ_) ;  /* 0xfffa729000007944 */ /* 0x022fea0003c3ffff */
[----:B------:R-:W-:Y:S02]  /*64710*/  MOV R6, 0x64730 ;  /* 0x0006473000067802 */ /* 0x000fe40000000f00 */
[----:B-1---5:R-:W-:Y:S05]  /*64720*/  CALL.REL.NOINC `($_ZN7cutlass13device_kernelIN5flash19enable_sm80_to_sm89INS1_16FlashAttnBwdSm80INS1_25CollectiveMainloopBwdSm80ILi2ELi2EN4cute5tupleIJNS5_1CILi128EEES8_NS7_ILi64EEEEEENS_10bfloat16_tEfNS_4arch4Sm80ELb1ELb0ELb1ELb1ELb0ELb0ELb0ELb0ELi2ELi4ELi4ELi4ELb0EEENS1_24CollectiveEpilogueBwdGQAISA_fSD_Li256ELb1ELb0EEENS1_25SingleTileBwdLPTSchedulerILb1ELi128ELb0EEEEEEEEEvNT_6ParamsE$_ZN4cute5tupleIJNS0_IJNS0_IJNS_1CILi8EEENS1_ILi1EEEEEENS1_ILi2EEEEEENS0_IJNS0_IJS3_NS1_ILi0EEEEEEiEEEEEC2ERKS6_RKS9_) ;  /* 0xfffa640000007944 */ /* 0x022fea0003c3ffff */
[----:B------:R2:W5:Y:S01]  /*64730*/  LDL R6, [R1+0x1410] ;  /* 0x0014100001067983 */ /* 0x0005620000100800 */
[----:B------:R-:W-:Y:S01]  /*64740*/  IMAD.SHL.U32 R8, R5, 0x400, RZ ;  /* 0x0000040005087824 */ /* 0x000fe200078e00ff */
[----:B-1----:R-:W-:-:S02]  /*64750*/  MOV R2, R57 ;  /* 0x0000003900027202 */ /* 0x002fc40000000f00 */
[----:B------:R-:W-:Y:S02]  /*64760*/  MOV R4, 0x64790 ;  /* 0x0006479000047802 */ /* 0x000fe40000000f00 */
[----:B------:R2:W-:Y:S04]  /*64770*/  STL [R1+0x1420], R8 ;  /* 0x0014200801007387 */ /* 0x0005e80000100800 */
[----:B--2--5:R-:W-:Y:S05]  /*64780*/  CALL.REL.NOINC `($_ZN7cutlass13device_kernelIN5flash19enable_sm80_to_sm89INS1_16FlashAttnBwdSm80INS1_25CollectiveMainloopBwdSm80ILi2ELi2EN4cute5tupleIJNS5_1CILi128EEES8_NS7_ILi64EEEEEENS_10bfloat16_tEfNS_4arch4Sm80ELb1ELb0ELb1ELb1ELb0ELb0ELb0ELb0ELi2ELi4ELi4ELi4ELb0EEENS1_24CollectiveEpilogueBwdGQAISA_fSD_Li256ELb1ELb0EEENS1_25SingleTileBwdLPTSchedulerILb1ELi128ELb0EEEEEEEEEvNT_6ParamsE$_ZN4cute3eso3ESOILb0ELb0EJNS_6LayoutINS_5tupleIJNS3_IJNS_1CILi8EEENS4_ILi1EEEEEENS4_ILi2EEEEEENS3_IJNS3_IJS6_NS4_ILi0EEEEEEiEEEEEiEEC2ERKSD_RKi) ;  /* 0xfffa20b000007944 */ /* 0x024fea0003c3ffff */
[----:B-1----:R-:W2:Y:S04]  /*64790*/  LD.E.64 R2, [R74.64+0x8] ;  /* 0x000008044a027980 */ /* 0x002ea8000c101b00 */
[----:B------:R-:W2:Y:S01]  /*647a0*/  LDL.64 R4, [R1+0x1380] ;  /* 0x0013800001047983 */ /* 0x000ea20000100a00 */
        /* <DEDUP_REMOVED lines=8> */
[----:B-1----:R-:W-:Y:S05]  /*64830*/  CALL.REL.NOINC `($_ZN7cutlass13device_kernelIN5flash19enable_sm80_to_sm89INS1_16FlashAttnBwdSm80INS1_25CollectiveMainloopBwdSm80ILi2ELi2EN4cute5tupleIJNS5_1CILi128EEES8_NS7_ILi64EEEEEENS_10bfloat16_tEfNS_4arch4Sm80ELb1ELb0ELb1ELb1ELb0ELb0ELb0ELb0ELi2ELi4ELi4ELi4ELb0EEENS1_24CollectiveEpilogueBwdGQAISA_fSD_Li256ELb1ELb0EEENS1_25SingleTileBwdLPTSchedulerILb1ELi128ELb0EEEEEEEEEvNT_6ParamsE$_ZN4cute3eso3ESOILb0ELb0EJNS_6LayoutINS_5tupleIJNS3_IJNS_1CILi8EEENS4_ILi1EEEEEENS4_ILi2EEEEEENS3_IJNS3_IJS6_NS4_ILi0EEEEEEiEEEEENS_10ViewEngineINS_8smem_ptrIPN7cutlass10bfloat16_tEEEEEEEC2ERKSD_RKSK_) ;  /* 0xfffa1f9000007944 */ /* 0x002fea0003c3ffff */
[----:B------:R2:W5:Y:S04]  /*64840*/  LDL R15, [R1+0x1410] ;  /* 0x00141000010f7983 */ /* 0x0005680000100800 */
[----:B------:R2:W5:Y:S01]  /*64850*/  LDL.64 R12, [R1+0x1418] ;  /* 0x00141800010c7983 */ /* 0x0005620000100a00 */
[----:B-1----:R-:W-:Y:S01]  /*64860*/  IMAD.MOV.U32 R3, RZ, RZ, R14 ;  /* 0x000000ffff037224 */ /* 0x002fe200078e000e */
[----:B------:R-:W-:Y:S02]  /*64870*/  MOV R2, R57 ;  /* 0x0000003900027202 */ /* 0x000fe40000000f00 */
[----:B------:R-:W-:Y:S02]  /*64880*/  MOV R8, 0x648a0 ;  /* 0x000648a000087802 */ /* 0x000fe40000000f00 */
[----:B--2--5:R-:W-:Y:S05]  /*64890*/  CALL.REL.NOINC `($_ZN7cutlass13device_kernelIN5flash19enable_sm80_to_sm89INS1_16FlashAttnBwdSm80INS1_25CollectiveMainloopBwdSm80ILi2ELi2EN4cute5tupleIJNS5_1CILi128EEES8_NS7_ILi64EEEEEENS_10bfloat16_tEfNS_4arch4Sm80ELb1ELb0ELb1ELb1ELb0ELb0ELb0ELb0ELi2ELi4ELi4ELi4ELb0EEENS1_24CollectiveEpilogueBwdGQAISA_fSD_Li256ELb1ELb0EEENS1_25SingleTileBwdLPTSchedulerILb1ELi128ELb0EEEEEEEEEvNT_6ParamsE$_ZN4cute3eso3ESOILb1ELb0EJNS_10UnderscoreES2_iEEC2ERKS2_S5_RKi) ;  /* 0xfffa2e4000007944 */ /* 0x024fea0003c3ffff */
[----:B-1----:R-:W2:Y:S01]  /*648a0*/  LDL R3, [R1+0x1380] ;  /* 0x0013800001037983 */ /* 0x002ea20000100800 */
[----:B------:R-:W-:Y:S01]  /*648b0*/  IMAD.MOV.U32 R2, RZ, RZ, R57 ;  /* 0x000000ffff027224 */ /* 0x000fe200078e0039 */
[----:B------:R-:W-:-:S02]  /*648c0*/  MOV R4, 0x648f0 ;  /* 0x000648f000047802 */ /* 0x000fc40000000f00 */
[----:B--2---:R-:W-:Y:S02]  /*648d0*/  SHF.L.U32 R3, R3, 0x2, RZ ;  /* 0x0000000203037819 */ /* 0x004fe400000006ff */
[----:B------:R-:W-:Y:S05]  /*648e0*/  CALL.REL.NOINC `($_ZN7cutlass13device_kernelIN5flash19enable_sm80_to_sm89INS1_16FlashAttnBwdSm80INS1_25CollectiveMainloopBwdSm80ILi2ELi2EN4cute5tupleIJNS5_1CILi128EEES8_NS7_ILi64EEEEEENS_10bfloat16_tEfNS_4arch4Sm80ELb1ELb0ELb1ELb1ELb0ELb0ELb0ELb0ELi2ELi4ELi4ELi4ELb0EEENS1_24CollectiveEpilogueBwdGQAISA_fSD_Li256ELb1ELb0EEENS1_25SingleTileBwdLPTSchedulerILb1ELi128ELb0EEEEEEEEEvNT_6ParamsE$_ZN4cute3eso3ESOILb1ELb0EJNS_6LayoutINS_5tupleIJNS3_IJNS3_IJNS_1CILi4EEENS4_ILi2EEEEEENS4_ILi1EEEEEES6_EEENS3_IJNS3_IJNS3_IJS8_NS4_ILi32EEEEEENS4_ILi0EEEEEENS4_ILi64EEEEEEEEiEEC2ERKSH_RKi) ;  /* 0xfffa482000007944 */ /* 0x000fea0003c3ffff */
[----:B-1----:R-:W2:Y:S01]  /*648f0*/  LDL R3, [R1+0x1380] ;  /* 0x0013800001037983 */ /* 0x002ea20000100800 */
[----:B------:R-:W-:Y:S01]  /*64900*/  MOV R6, 0x64930 ;  /* 0x0006493000067802 */ /* 0x000fe20000000f00 */
[----:B--2---:R-:W-:-:S04]  /*64910*/  IMAD.WIDE R10, R3, 0x2, R70 ;  /* 0x00000002030a7825 */ /* 0x004fc800078e0246 */
[----:B------:R-:W-:Y:S05]  /*64920*/  CALL.REL.NOINC `($_ZN7cutlass13device_kernelIN5flash19enable_sm80_to_sm89INS1_16FlashAttnBwdSm80INS1_25CollectiveMainloopBwdSm80ILi2ELi2EN4cute5tupleIJNS5_1CILi128EEES8_NS7_ILi64EEEEEENS_10bfloat16_tEfNS_4arch4Sm80ELb1ELb0ELb1ELb1ELb0ELb0ELb0ELb0ELi2ELi4ELi4ELi4ELb0EEENS1_24CollectiveEpilogueBwdGQAISA_fSD_Li256ELb1ELb0EEENS1_25SingleTileBwdLPTSchedulerILb1ELi128ELb0EEEEEEEEEvNT_6ParamsE$_ZN4cute3eso3ESOILb1ELb0EJNS_6LayoutINS_5tupleIJNS3_IJNS3_IJNS_1CILi4EEENS4_ILi2EEEEEENS4_ILi1EEEEEES6_EEENS3_IJNS3_IJNS3_IJS8_NS4_ILi32EEEEEENS4_ILi0EEEEEENS4_ILi64EEEEEEEENS_10ViewEngineIPN7cutlass10bfloat16_tEEEEEC2ERKSH_RKSM_) ;  /* 0xfffa47a000007944 */ /* 0x000fea0003c3ffff */
        /* <DEDUP_REMOVED lines=197> */
[----:B-1----:R-:W-:Y:S05]  /*65580*/  CALL.REL.NOINC `($_ZN7cutlass13device_kernelIN5flash19enable_sm80_to_sm89INS1_16FlashAttnBwdSm80INS1_25CollectiveMainloopBwdSm80ILi2ELi2EN4cute5tupleIJNS5_1CILi128EEES8_NS7_ILi64EEEEEENS_10bfloat16_tEfNS_4arch4Sm80ELb1ELb0ELb1ELb1ELb0ELb0ELb0ELb0ELi2ELi4ELi4ELi4ELb0EEENS1_24CollectiveEpilogueBwdGQAISA_fSD_Li256ELb1ELb0EEENS1_25SingleTileBwdLPTSchedulerILb1ELi128ELb0EEEEEEEEEvNT_6ParamsE$_ZZN5flash25CollectiveMainloopBwdSm80ILi2ELi2EN4cute5tupleIJNS1_1CILi128EEES4_NS3_ILi64EEEEEEN7cutlass10bfloat16_tEfNS7_4arch4Sm80ELb1ELb0ELb1ELb1ELb0ELb0ELb0ELb0ELi2ELi4ELi4ELi4ELb0EE3mmaINS_16FlashAttnBwdSm80ISB_NS_24CollectiveEpilogueBwdGQAIS6_fSA_Li256ELb1ELb0EEENS_25SingleTileBwdLPTSchedulerILb1ELi128ELb0EEEE13SharedStorageENS1_6TensorINS1_11ArrayEngineIfLm32EEENS1_6LayoutINS2_IJNS2_IJNS3_ILi2EEESO_EEESO_NS3_ILi4EEEEEENS2_IJNS2_IJNS3_ILi1EEESO_EEESQ_NS3_ILi8EEEEEEEEEEEEbRKNSB_6ParamsERT0_S12_iNS2_IJiiiEEERT_ENKUlvE0_clEv) ;  /* 0xffffb13000007944 */ /* 0x002fea0003c3ffff */
.L_x_2983:
[----:B------:R-:W-:Y:S01]  /*65590*/  IMAD.MOV.U32 R2, RZ, RZ, R66 ;  /* 0x000000ffff027224 */ /* 0x000fe200078e0042 */
[----:B------:R-:W-:Y:S01]  /*655a0*/  MOV R3, R65 ;  /* 0x0000004100037202 */ /* 0x000fe20000000f00 */
[----:B------:R-:W-:Y:S01]  /*655b0*/  IMAD.MOV.U32 R81, RZ, RZ, RZ ;  /* 0x000000ffff517224 */ /* 0x000fe200078e00ff */
[----:B-1----:R-:W-:-:S02]  /*655c0*/  MOV R8, 0x655e0 ;  /* 0x000655e000087802 */ /* 0x002fc40000000f00 */
[----:B------:R-:W-:Y:S05]  /*655d0*/  CALL.REL.NOINC `($_ZN7cutlass13device_kernelIN5flash19enable_sm80_to_sm89INS1_16FlashAttnBwdSm80INS1_25CollectiveMainloopBwdSm80ILi2ELi2EN4cute5tupleIJNS5_1CILi128EEES8_NS7_ILi64EEEEEENS_10bfloat16_tEfNS_4arch4Sm80ELb1ELb0ELb1ELb1ELb0ELb0ELb0ELb0ELi2ELi4ELi4ELi4ELb0EEENS1_24CollectiveEpilogueBwdGQAISA_fSD_Li256ELb1ELb0EEENS1_25SingleTileBwdLPTSchedulerILb1ELi128ELb0EEEEEEEEEvNT_6ParamsE$_ZN4cute3eso3ESOILb1ELb0EJNS_10UnderscoreES2_iEEC2ERKS2_S5_RKi) ;  /* 0xfffa210000007944 */ /* 0x000fea0003c3ffff */
        /* <DEDUP_REMOVED lines=15> */
[----:B------:R-:W-:Y:S05]  /*656d0*/  CALL.REL.NOINC `($_ZN7cutlass13device_kernelIN5flash19enable_sm80_to_sm89INS1_16FlashAttnBwdSm80INS1_25CollectiveMainloopBwdSm80ILi2ELi2EN4cute5tupleIJNS5_1CILi128EEES8_NS7_ILi64EEEEEENS_10bfloat16_tEfNS_4arch4Sm80ELb1ELb0ELb1ELb1ELb0ELb0ELb0ELb0ELi2ELi4ELi4ELi4ELb0EEENS1_24CollectiveEpilogueBwdGQAISA_fSD_Li256ELb1ELb0EEENS1_25SingleTileBwdLPTSchedulerILb1ELi128ELb0EEEEEEEEEvNT_6ParamsE$_ZN4cute3eso3ESOILb1ELb0EJNS_6LayoutINS_5tupleIJNS3_IJNS_1CILi2EEES5_S5_EEES5_EEENS3_IJNS3_IJNS4_ILi1EEES5_NS4_ILi4EEEEEENS4_ILi8EEEEEEEEiEEC2ERKSD_RKi) ;  /* 0xfffa461000007944 */ /* 0x000fea0003c3ffff */
[----:B-1----:R-:W2:Y:S01]  /*656e0*/  LDL R2, [R1+0x1410] ;  /* 0x0014100001027983 */ /* 0x002ea20000100800 */
[----:B------:R-:W-:Y:S02]  /*656f0*/  MOV R4, R62 ;  /* 0x0000003e00047202 */ /* 0x000fe40000000f00 */
[----:B------:R-:W-:-:S05]  /*65700*/  MOV R5, R61 ;  /* 0x0000003d00057202 */ /* 0x000fca0000000f00 */
[----:B--2---:R-:W-:Y:S01]  /*65710*/  IMAD.WIDE R2, R2, 0x2, R4 ;  /* 0x0000000202027825 */ /* 0x004fe200078e0204 */
[----:B------:R-:W-:-:S04]  /*65720*/  MOV R4, 0x65750 ;  /* 0x0006575000047802 */ /* 0x000fc80000000f00 */
[----:B------:R-:W-:Y:S02]  /*65730*/  MOV R6, R2 ;  /* 0x0000000200067202 */ /* 0x000fe40000000f00 */
[----:B------:R-:W-:Y:S05]  /*65740*/  CALL.REL.NOINC `($_ZN7cutlass13device_kernelIN5flash19enable_sm80_to_sm89INS1_16FlashAttnBwdSm80INS1_25CollectiveMainloopBwdSm80ILi2ELi2EN4cute5tupleIJNS5_1CILi128EEES8_NS7_ILi64EEEEEENS_10bfloat16_tEfNS_4arch4Sm80ELb1ELb0ELb1ELb1ELb0ELb0ELb0ELb0ELi2ELi4ELi4ELi4ELb0EEENS1_24CollectiveEpilogueBwdGQAISA_fSD_Li256ELb1ELb0EEENS1_25SingleTileBwdLPTSchedulerILb1ELi128ELb0EEEEEEEEEvNT_6ParamsE$_ZN4cute3eso3ESOILb1ELb0EJNS_6LayoutINS_5tupleIJNS3_IJNS_1CILi2EEES5_S5_EEES5_EEENS3_IJNS3_IJNS4_ILi1EEES5_NS4_ILi4EEEEEENS4_ILi8EEEEEEEENS_10ViewEngineIPN7cutlass10bfloat16_tEEEEEC2ERKSD_RKSI_) ;  /* 0xfffa455000007944 */ /* 0x000fea0003c3ffff */
[----:B------:R2:W5:Y:S01]  /*65750*/  LDL.64 R84, [R1+0x1410] ;  /* 0x0014100001547983 */ /* 0x0005620000100a00 */
[----:B-1----:R-:W-:Y:S01]  /*65760*/  IMAD.MOV.U32 R2, RZ, RZ, R66 ;  /* 0x000000ffff027224 */ /* 0x002fe200078e0042 */
[----:B------:R-:W-:Y:S02]  /*65770*/  MOV R3, R65 ;  /* 0x0000004100037202 */ /* 0x000fe40000000f00 */
[----:B------:R-:W-:Y:S02]  /*65780*/  MOV R8, 0x657a0 ;  /* 0x000657a000087802 */ /* 0x000fe40000000f00 */
[----:B--2--5:R-:W-:Y:S05]  /*65790*/  CALL.REL.NOINC `($_ZN7cutlass13device_kernelIN5flash19enable_sm80_to_sm89INS1_16FlashAttnBwdSm80INS1_25CollectiveMainloopBwdSm80ILi2ELi2EN4cute5tupleIJNS5_1CILi128EEES8_NS7_ILi64EEEEEENS_10bfloat16_tEfNS_4arch4Sm80ELb1ELb0ELb1ELb1ELb0ELb0ELb0ELb0ELi2ELi4ELi4ELi4ELb0EEENS1_24CollectiveEpilogueBwdGQAISA_fSD_Li256ELb1ELb0EEENS1_25SingleTileBwdLPTSchedulerILb1ELi128ELb0EEEEEEEEEvNT_6ParamsE$_ZN4cute3eso3ESOILb1ELb0EJNS_10UnderscoreES2_iEEC2ERKS2_S5_RKi) ;  /* 0xfffa1f4000007944 */ /* 0x024fea0003c3ffff */
[----:B-1----:R-:W2:Y:S01]  /*657a0*/  LDL R3, [R1+0x1410] ;  /* 0x0014100001037983 */ /* 0x002ea20000100800 */
[----:B------:R-:W-:Y:S02]  /*657b0*/  MOV R4, 0x657e0 ;  /* 0x000657e000047802 */ /* 0x000fe40000000f00 */
[----:B--2---:R-:W-:Y:S02]  /*657c0*/  SHF.L.U32 R3, R3, 0x2, RZ ;  /* 0x0000000203037819 */ /* 0x004fe400000006ff */
[----:B------:R-:W-:Y:S05]  /*657d0*/  CALL.REL.NOINC `($_ZN7cutlass13device_kernelIN5flash19enable_sm80_to_sm89INS1_16FlashAttnBwdSm80INS1_25CollectiveMainloopBwdSm80ILi2ELi2EN4cute5tupleIJNS5_1CILi128EEES8_NS7_ILi64EEEEEENS_10bfloat16_tEfNS_4arch4Sm80ELb1ELb0ELb1ELb1ELb0ELb0ELb0ELb0ELi2ELi4ELi4ELi4ELb0EEENS1_24CollectiveEpilogueBwdGQAISA_fSD_Li256ELb1ELb0EEENS1_25SingleTileBwdLPTSchedulerILb1ELi128ELb0EEEEEEEEEvNT_6ParamsE$_ZN4cute3eso3ESOILb1ELb0EJNS_6LayoutINS_5tupleIJNS3_IJNS_1CILi2EEES5_EEES6_EEENS3_IJNS3_IJNS4_ILi1EEES5_EEENS3_IJNS4_ILi32EEENS4_ILi64EEEEEEEEEEEiEEC2ERKSE_RKi) ;  /* 0xfffa436000007944 */ /* 0x000fea0003c3ffff */
[----:B-1----:R-:W2:Y:S01]  /*657e0*/  LDL R3, [R1+0x1410] ;  /* 0x0014100001037983 */ /* 0x002ea20000100800 */
[----:B------:R-:W-:Y:S01]  /*657f0*/  MOV R4, 0x65830 ;  /* 0x0006583000047802 */ /* 0x000fe20000000f00 */
[----:B--2---:R-:W-:-:S05]  /*65800*/  IMAD.WIDE R2, R3, 0x2, R68 ;  /* 0x0000000203027825 */ /* 0x004fca00078e0244 */
[----:B------:R-:W-:Y:S02]  /*65810*/  MOV R6, R2 ;  /* 0x0000000200067202 */ /* 0x000fe40000000f00 */
[----:B------:R-:W-:Y:S05]  /*65820*/  CALL.REL.NOINC `($_ZN7cutlass13device_kernelIN5flash19enable_sm80_to_sm89INS1_16FlashAttnBwdSm80INS1_25CollectiveMainloopBwdSm80ILi2ELi2EN4cute5tupleIJNS5_1CILi128EEES8_NS7_ILi64EEEEEENS_10bfloat16_tEfNS_4arch4Sm80ELb1ELb0ELb1ELb1ELb0ELb0ELb0ELb0ELi2ELi4ELi4ELi4ELb0EEENS1_24CollectiveEpilogueBwdGQAISA_fSD_Li256ELb1ELb0EEENS1_25SingleTileBwdLPTSchedulerILb1ELi128ELb0EEEEEEEEEvNT_6ParamsE$_ZN4cute3eso3ESOILb1ELb0EJNS_6LayoutINS_5tupleIJNS3_IJNS_1CILi2EEES5_EEES6_EEENS3_IJNS3_IJNS4_ILi1EEES5_EEENS3_IJNS4_ILi32EEENS4_ILi64EEEEEEEEEEENS_10ViewEngineIPN7cutlass10bfloat16_tEEEEEC2ERKSE_RKSJ_) ;  /* 0xfffa42c000007944 */ /* 0x000fea0003c3ffff */
[----:B------:R2:W5:Y:S04]  /*65830*/  LDL.64 R82, [R1+0x1410] ;  /* 0x0014100001527983 */ /* 0x0005680000100a00 */
[----:B------:R2:W-:Y:S02]  /*65840*/  STL [R1+0x1448], RZ ;  /* 0x001448ff01007387 */ /* 0x0005e40000100800 */
.L_x_2984:
[----:B-1----:R-:W-:Y:S01]  /*65850*/  IMAD.MOV.U32 R79, RZ, RZ, R66 ;  /* 0x000000ffff4f7224 */ /* 0x002fe200078e0042 */
[----:B------:R-:W-:Y:S01]  /*65860*/  LOP3.LUT R80, R81, 0x1, RZ, 0xc0, !PT ;  /* 0x0000000151507812 */ /* 0x000fe200078ec0ff */
[----:B------:R-:W-:Y:S01]  /*65870*/  IMAD.MOV.U32 R67, RZ, RZ, R58 ;  /* 0x000000ffff437224 */ /* 0x000fe200078e003a */
[----:B------:R-:W-:Y:S02]  /*65880*/  MOV R78, 0x658a0 ;  /* 0x000658a0004e7802 */ /* 0x000fe40000000f00 */
[----:B-12--5:R-:W-:Y:S05]  /*65890*/  CALL.REL.NOINC `($_ZN7cutlass13device_kernelIN5flash19enable_sm80_to_sm89INS1_16FlashAttnBwdSm80INS1_25CollectiveMainloopBwdSm80ILi2ELi2EN4cute5tupleIJNS5_1CILi128EEES8_NS7_ILi64EEEEEENS_10bfloat16_tEfNS_4arch4Sm80ELb1ELb0ELb1ELb1ELb0ELb0ELb0ELb0ELi2ELi4ELi4ELi4ELb0EEENS1_24CollectiveEpilogueBwdGQAISA_fSD_Li256ELb1ELb0EEENS1_25SingleTileBwdLPTSchedulerILb1ELi128ELb0EEEEEEEEEvNT_6ParamsE$_ZN4cute3eso3ESOILb1ELb0EJNS_10UnderscoreEiiEEC2ERKS2_RKiS7_) ;  /* 0xfffa1ec000007944 */ /* 0x026fea0003c3ffff */
[----:B------:R-:W-:Y:S01]  /*658a0*/  MOV R4, 0x658f0 ;  /* 0x000658f000047802 */ /* 0x000fe20000000f00 */
[----:B-1----:R-:W2:Y:S02]  /*658b0*/  LDL.64 R2, [R1+0x1410] ;  /* 0x0014100001027983 */ /* 0x002ea40000100a00 */
[----:B--2---:R-:W-:Y:S05]  /*658c0*/  IMAD R3, R3, 0x2, R2 ;  /* 0x0000000203037824 */ /* 0x004fea00078e0202 */
[----:B------:R-:W-:Y:S02]  /*658d0*/  SHF.L.U32 R3, R3, 0x2, RZ ;  /* 0x0000000203037819 */ /* 0x000fe400000006ff */
        /* <DEDUP_REMOVED lines=13> */
[----:B-1----:R-:W2:Y:S02]  /*659b0*/  LDL R3, [R1+0x1410] ;  /* 0x0014100001037983 */ /* 0x002ea40000100800 */
[----:B--2---:R-:W-:Y:S02]  /*659c0*/  SHF.L.U32 R3, R3, 0x3, RZ ;  /* 0x0000000303037819 */ /* 0x004fe400000006ff */
[----:B------:R-:W-:Y:S05]  /*659d0*/  CALL.REL.NOINC `($_ZN7cutlass13device_kernelIN5flash19enable_sm80_to_sm89INS1_16FlashAttnBwdSm80INS1_25CollectiveMainloopBwdSm80ILi2ELi2EN4cute5tupleIJNS5_1CILi128EEES8_NS7_ILi64EEEEEENS_10bfloat16_tEfNS_4arch4Sm80ELb1ELb0ELb1ELb1ELb0ELb0ELb0ELb0ELi2ELi4ELi4ELi4ELb0EEENS1_24CollectiveEpilogueBwdGQAISA_fSD_Li256ELb1ELb0EEENS1_25SingleTileBwdLPTSchedulerILb1ELi128ELb0EEEEEEEEEvNT_6ParamsE$_ZN4cute3eso3ESOILb1ELb0EJNS_6LayoutINS_5tupleIJNS3_IJNS_1CILi2EEES5_S5_EEEEEENS3_IJNS3_IJNS4_ILi1EEES5_NS4_ILi4EEEEEEEEEEEiEEC2ERKSC_RKi) ;  /* 0xfffa41f000007944 */ /* 0x000fea0003c3ffff */
[----:B------:R-:W-:Y:S01]  /*659e0*/  MOV R4, 0x65a30 ;  /* 0x00065a3000047802 */ /* 0x000fe20000000f00 */
[----:B-1----:R-:W2:Y:S02]  /*659f0*/  LDL R3, [R1+0x1410] ;  /* 0x0014100001037983 */ /* 0x002ea40000100800 */
        /* <DEDUP_REMOVED lines=18> */
[----:B-1----:R-:W2:Y:S02]  /*65b20*/  LDL R3, [R1+0x1410] ;  /* 0x0014100001037983 */ /* 0x002ea40000100800 */
        /* <DEDUP_REMOVED lines=18> */
[----:B------:R-:W-:Y:S05]  /*65c50*/  CALL.REL.NOINC `($_ZN7cutlass13device_kernelIN5flash19enable_sm80_to_sm89INS1_16FlashAttnBwdSm80INS1_25CollectiveMainloopBwdSm80ILi2ELi2EN4cute5tupleIJNS5_1CILi128EEES8_NS7_ILi64EEEEEENS_10bfloat16_tEfNS_4arch4Sm80ELb1ELb0ELb1ELb1ELb0ELb0ELb0ELb0ELi2ELi4ELi4ELi4ELb0EEENS1_24CollectiveEpilogueBwdGQAISA_fSD_Li256ELb1ELb0EEENS1_25SingleTileBwdLPTSchedulerILb1ELi128ELb0EEEEEEEEEvNT_6ParamsE$_ZN4cute3eso3ESOILb1ELb0EJNS_6LayoutINS_5tupleIJNS3_IJNS_1CILi2EEES5_EEEEEENS3_IJNS3_IJNS4_ILi1EEES5_EEEEEEEENS_10ViewEngineIPKfEEEEC2ERKSB_RKSF_) ;  /* 0xfffa3a7000007944 */ /* 0x000fea0003c3ffff */
        /* <DEDUP_REMOVED lines=147> */
.L_x_2985:
[----:B-1----:R-:W-:Y:S02]  /*66590*/  MOV R4, 0x665b0 ;  /* 0x000665b000047802 */ /* 0x002fe40000000f00 */
[----:B------:R-:W-:Y:S05]  /*665a0*/  CALL.REL.NOINC `($_ZN7cutlass13device_kernelIN5flash19enable_sm80_to_sm89INS1_16FlashAttnBwdSm80INS1_25CollectiveMainloopBwdSm80ILi2ELi2EN4cute5tupleIJNS5_1CILi128EEES8_NS7_ILi64EEEEEENS_10bfloat16_tEfNS_4arch4Sm80ELb1ELb0ELb1ELb1ELb0ELb0ELb0ELb0ELi2ELi4ELi4ELi4ELb0EEENS1_24CollectiveEpilogueBwdGQAISA_fSD_Li256ELb1ELb0EEENS1_25SingleTileBwdLPTSchedulerILb1ELi128ELb0EEEEEEEEEvNT_6ParamsE$_ZN4cute3eso3ESOILb1ELb0EJNS_6LayoutINS_5tupleIJNS3_IJNS_1CILi1EEENS4_ILi4EEEEEENS4_ILi2EEES6_EEENS3_IJNS3_IJNS4_ILi0EEES5_EEES6_NS4_ILi8EEEEEEEENS_10ViewEngineIPfEEEEC2ERKSE_RKSH_) ;  /* 0xfffa2fe000007944 */ /* 0x000fea0003c3ffff */
[----:B------:R-:W2:Y:S04]  /*665b0*/  LDL.64 R10, [R63+0x60] ;  /* 0x000060003f0a7983 */ /* 0x000ea80000100a00 */
[----:B------:R3:W5:Y:S04]  /*665c0*/  LDL.64 R4, [R63+0x58] ;  /* 0x000058003f047983 */ /* 0x0007680000100a00 */
[----:B------:R3:W5:Y:S04]  /*665d0*/  LDL.64 R6, [R1+0x1428] ;  /* 0x0014280001067983 */ /* 0x0007680000100a00 */
[----:B--2---:R3:W5:Y:S01]  /*665e0*/  LD.E R3, [R10.64] ;  /* 0x000000040a037980 */ /* 0x004762000c101900 */
[----:B-1----:R-:W-:-:S02]  /*665f0*/  MOV R2, R66 ;  /* 0x0000004200027202 */ /* 0x002fc40000000f00 */
[----:B------:R-:W-:Y:S02]  /*66600*/  MOV R8, 0x66620 ;  /* 0x0006662000087802 */ /* 0x000fe40000000f00 */
[----:B---3-5:R-:W-:Y:S05]  /*66610*/  CALL.REL.NOINC `($_ZN7cutlass13device_kernelIN5flash19enable_sm80_to_sm89INS1_16FlashAttnBwdSm80INS1_25CollectiveMainloopBwdSm80ILi2ELi2EN4cute5tupleIJNS5_1CILi128EEES8_NS7_ILi64EEEEEENS_10bfloat16_tEfNS_4arch4Sm80ELb1ELb0ELb1ELb1ELb0ELb0ELb0ELb0ELi2ELi4ELi4ELi4ELb0EEENS1_24CollectiveEpilogueBwdGQAISA_fSD_Li256ELb1ELb0EEENS1_25SingleTileBwdLPTSchedulerILb1ELi128ELb0EEEEEEEEEvNT_6ParamsE$_ZN4cute3eso3ESOILb1ELb0EJNS_10UnderscoreES2_iEEC2ERKS2_S5_RKi) ;  /* 0xfffa10c000007944 */ /* 0x028fea0003c3ffff */
[----:B-1----:R-:W2:Y:S01]  /*66620*/  LDL R3, [R1+0x1410] ;  /* 0x0014100001037983 */ /* 0x002ea20000100800 */
[----:B------:R-:W-:Y:S02]  /*66630*/  MOV R8, 0x66660 ;  /* 0x0006666000087802 */ /* 0x000fe40000000f00 */
[----:B--2---:R-:W-:Y:S02]  /*66640*/  SHF.L.U32 R3, R3, 0xd, RZ ;  /* 0x0000000d03037819 */ /* 0x004fe400000006ff */
[----:B------:R-:W-:Y:S05]  /*66650*/  CALL.REL.NOINC `($_ZN7cutlass13device_kernelIN5flash19enable_sm80_to_sm89INS1_16FlashAttnBwdSm80INS1_25CollectiveMainloopBwdSm80ILi2ELi2EN4cute5tupleIJNS5_1CILi128EEES8_NS7_ILi64EEEEEENS_10bfloat16_tEfNS_4arch4Sm80ELb1ELb0ELb1ELb1ELb0ELb0ELb0ELb0ELi2ELi4ELi4ELi4ELb0EEENS1_24CollectiveEpilogueBwdGQAISA_fSD_Li256ELb1ELb0EEENS1_25SingleTileBwdLPTSchedulerILb1ELi128ELb0EEEEEEEEEvNT_6ParamsE$_ZN4cute3eso3ESOILb1ELb0EJNS_6LayoutINS_5tupleIJNS3_IJNS_1CILi1EEES5_EEENS4_ILi32EEEEEENS3_IJNS3_IJNS4_ILi0EEES9_EEENS4_ILi256EEEEEEEEiEEC2ERKSD_RKi) ;  /* 0xfffa303000007944 */ /* 0x000fea0003c3ffff */
[----:B------:R-:W2:Y:S04]  /*66660*/  LD.E.64 R4, [R4.64+0x8] ;  /* 0x0000080404047980 */ /* 0x000ea8000c101b00 */
[----:B------:R-:W2:Y:S01]  /*66670*/  LDL R10, [R1+0x1428] ;  /* 0x00142800010a7983 */ /* 0x000ea20000100800 */
[----:B------:R-:W-:Y:S01]  /*66680*/  MOV R8, 0x666b0 ;  /* 0x000666b000087802 */ /* 0x000fe20000000f00 */
[----:B--2---:R-:W-:-:S04]  /*66690*/  IMAD.WIDE R10, R10, 0x4, R4 ;  /* 0x000000040a0a7825 */ /* 0x004fc800078e0204 */
[----:B-1----:R-:W-:Y:S05]  /*666a0*/  CALL.REL.NOINC `($_ZN7cutlass13device_kernelIN5flash19enable_sm80_to_sm89INS1_16FlashAttnBwdSm80INS1_25CollectiveMainloopBwdSm80ILi2ELi2EN4cute5tupleIJNS5_1CILi128EEES8_NS7_ILi64EEEEEENS_10bfloat16_tEfNS_4arch4Sm80ELb1ELb0ELb1ELb1ELb0ELb0ELb0ELb0ELi2ELi4ELi4ELi4ELb0EEENS1_24CollectiveEpilogueBwdGQAISA_fSD_Li256ELb1ELb0EEENS1_25SingleTileBwdLPTSchedulerILb1ELi128ELb0EEEEEEEEEvNT_6ParamsE$_ZN4cute8gmem_ptrIPfECI1NS_12iter_adaptorIS1_S2_EEES1_) ;  /* 0xfffa4c1000007944 */ /* 0x002fea0003c3ffff */
[----:B-1----:R1:W5:Y:S01]  /*666b0*/  LDL.64 R2, [R1+0x1428] ;  /* 0x0014280001027983 */ /* 0x0023620000100a00 */
[----:B------:R-:W-:-:S03]  /*666c0*/  MOV R4, 0x666e0 ;  /* 0x000666e000047802 */ /* 0x000fc60000000f00 */
[----:B-1---5:R-:W-:Y:S05]  /*666d0*/  CALL.REL.NOINC `($_ZN7cutlass13device_kernelIN5flash19enable_sm80_to_sm89INS1_16FlashAttnBwdSm80INS1_25CollectiveMainloopBwdSm80ILi2ELi2EN4cute5tupleIJNS5_1CILi128EEES8_NS7_ILi64EEEEEENS_10bfloat16_tEfNS_4arch4Sm80ELb1ELb0ELb1ELb1ELb0ELb0ELb0ELb0ELi2ELi4ELi4ELi4ELb0EEENS1_24CollectiveEpilogueBwdGQAISA_fSD_Li256ELb1ELb0EEENS1_25SingleTileBwdLPTSchedulerILb1ELi128ELb0EEEEEEEEEvNT_6ParamsE$_ZN4cute3eso3ESOILb1ELb0EJNS_6LayoutINS_5tupleIJNS3_IJNS_1CILi1EEES5_EEENS4_ILi32EEEEEENS3_IJNS3_IJNS4_ILi0EEES9_EEENS4_ILi256EEEEEEEENS_10ViewEngineINS_8gmem_ptrIPfEEEEEEC2ERKSD_RKSI_) ;  /* 0xfffa2f7000007944 */ /* 0x022fea0003c3ffff */
[----:B-1----:R-:W2:Y:S04]  /*666e0*/  LDL.64 R2, [R1+0x1428] ;  /* 0x0014280001027983 */ /* 0x002ea80000100a00 */
[----:B------:R1:W5:Y:S01]  /*666f0*/  LD.E R5, [R6.64] ;  /* 0x0000000406057980 */ /* 0x000362000c101900 */
[----:B------:R-:W-:Y:S01]  /*66700*/  MOV R10, 0x66740 ;  /* 0x00066740000a7802 */ /* 0x000fe20000000f00 */
[----:B--2---:R-:W-:Y:S01]  /*66710*/  IMAD.MOV.U32 R14, RZ, RZ, R2 ;  /* 0x000000ffff0e7224 */ /* 0x004fe200078e0002 */
[----:B------:R-:W-:-:S02]  /*66720*/  MOV R15, R3 ;  /* 0x00000003000f7202 */ /* 0x000fc40000000f00 */
[----:B-1---5:R-:W-:Y:S05]  /*66730*/  CALL.REL.NOINC `($_ZN7cutlass13device_kernelIN5flash19enable_sm80_to_sm89INS1_16FlashAttnBwdSm80INS1_25CollectiveMainloopBwdSm80ILi2ELi2EN4cute5tupleIJNS5_1CILi128EEES8_NS7_ILi64EEEEEENS_10bfloat16_tEfNS_4arch4Sm80ELb1ELb0ELb1ELb1ELb0ELb0ELb0ELb0ELi2ELi4ELi4ELi4ELb0EEENS1_24CollectiveEpilogueBwdGQAISA_fSD_Li256ELb1ELb0EEENS1_25SingleTileBwdLPTSchedulerILb1ELi128ELb0EEEEEEEEEvNT_6ParamsE$_ZN73_INTERNAL_24fd9406_37_flash_bwd_hdim64_bf16_softcap_sm80_cu_3fbc093a_29189atomicAddEPff) ;  /* 0xfffa4d4000007944 */ /* 0x022fea0003c3ffff */
[----:B------:R2:W5:Y:S01]  /*66740*/  LD.E R5, [R6.64+0x4] ;  /* 0x0000040406057980 */ /* 0x000562000c101900 */
[----:B-1----:R-:W-:-:S02]  /*66750*/  IADD3 R14, P0, R2, 0x400, RZ ;  /* 0x00000400020e7810 */ /* 0x002fc40007f1e0ff */
[----:B------:R-:W-:-:S03]  /*66760*/  MOV R10, 0x66790 ;  /* 0x00066790000a7802 */ /* 0x000fc60000000f00 */
[----:B------:R-:W-:-:S03]  /*66770*/  IMAD.X R15, RZ, RZ, R3, P0 ;  /* 0x000000ffff0f7224 */ /* 0x000fc600000e0603 */
[----:B--2--5:R-:W-:Y:S05]  /*66780*/  CALL.REL.NOINC `($_ZN7cutlass13device_kernelIN5flash19enable_sm80_to_sm89INS1_16FlashAttnBwdSm80INS1_25CollectiveMainloopBwdSm80ILi2ELi2EN4cute5tupleIJNS5_1CILi128EEES8_NS7_ILi64EEEEEENS_10bfloat16_tEfNS_4arch4Sm80ELb1ELb0ELb1ELb1ELb0ELb0ELb0ELb0ELi2ELi4ELi4ELi4ELb0EEENS1_24CollectiveEpilogueBwdGQAISA_fSD_Li256ELb1ELb0EEENS1_25SingleTileBwdLPTSchedulerILb1ELi128ELb0EEEEEEEEEvNT_6ParamsE$_ZN73_INTERNAL_24fd9406_37_flash_bwd_hdim64_bf16_softcap_sm80_cu_3fbc093a_29189atomicAddEPff) ;  /* 0xfffa4cf000007944 */ /* 0x024fea0003c3ffff */
[----:B------:R2:W5:Y:S01]  /*66790*/  LD.E R5, [R6.64+0x8] ;  /* 0x0000080406057980 */ /* 0x000562000c101900 */
[----:B-1----:R-:W-:Y:S02]  /*667a0*/  IADD3 R14, P0, R2, 0x800, RZ ;  /* 0x00000800020e7810 */ /* 0x002fe40007f1e0ff */
        /* <DEDUP_REMOVED lines=148> */
[----:B------:R-:W-:-:S04]  /*670f0*/  MOV R65, 0x0 ;  /* 0x0000000000417802 */ /* 0x000fc80000000f00 */
[----:B------:R-:W-:Y:S05]  /*67100*/  RET.REL.NODEC R64 `(_ZN7cutlass13device_kernelIN5flash19enable_sm80_to_sm89INS1_16FlashAttnBwdSm80INS1_25CollectiveMainloopBwdSm80ILi2ELi2EN4cute5tupleIJNS5_1CILi128EEES8_NS7_ILi64EEEEEENS_10bfloat16_tEfNS_4arch4Sm80ELb1ELb0ELb1ELb1ELb0ELb0ELb0ELb0ELi2ELi4ELi4ELi4ELb0EEENS1_24CollectiveEpilogueBwdGQAISA_fSD_Li256ELb1ELb0EEENS1_25SingleTileBwdLPTSchedulerILb1ELi128ELb0EEEEEEEEEvNT_6ParamsE) ;  /* 0xfff98ef040007950 */ /* 0x000fea0003c3ffff */
        .type           $_ZN7cutlass13device_kernelIN5flash19enable_sm80_to_sm89INS1_16FlashAttnBwdSm80INS1_25CollectiveMainloopBwdSm80ILi2ELi2EN4cute5tupleIJNS5_1CILi128EEES8_NS7_ILi64EEEEEENS_10bfloat16_tEfNS_4arch4Sm80ELb1ELb0ELb1ELb1ELb0ELb0ELb0ELb0ELi2ELi4ELi4ELi4ELb0EEENS1_24CollectiveEpilogueBwdGQAISA_fSD_Li256ELb1ELb0EEENS1_25SingleTileBwdLPTSchedulerILb1ELi128ELb0EEEEEEEEEvNT_6ParamsE$_ZZZN5flash25CollectiveMainloopBwdSm80ILi2ELi2EN4cute5tupleIJNS1_1CILi128EEES4_NS3_ILi64EEEEEEN7cutlass10bfloat16_tEfNS7_4arch4Sm80ELb1ELb0ELb1ELb1ELb0ELb0ELb0ELb0ELi2ELi4ELi4ELi4ELb0EE3mmaINS_16FlashAttnBwdSm80ISB_NS_24CollectiveEpilogueBwdGQAIS6_fSA_Li256ELb1ELb0EEENS_25SingleTileBwdLPTSchedulerILb1ELi128ELb0EEEE13SharedStorageENS1_6TensorINS1_11ArrayEngineIfLm32EEENS1_6LayoutINS2_IJNS2_IJNS3_ILi2EEESO_EEESO_NS3_ILi4EEEEEENS2_IJNS2_IJNS3_ILi1EEESO_EEESQ_NS3_ILi8EEEEEEEEEEEEbRKNSB_6ParamsERT0_S12_iNS2_IJiiiEEERT_ENKUliT_E_clIZSC_ISJ_SX_EbS10_S12_S12_iS13_S15_EUlRS16_iE_EEDaiS16_ENKUlvE0_clEv,@function
        .size           $_ZN7cutlass13device_kernelIN5flash19enable_sm80_to_sm89INS1_16FlashAttnBwdSm80INS1_25CollectiveMainloopBwdSm80ILi2ELi2EN4cute5tupleIJNS5_1CILi128EEES8_NS7_ILi64EEEEEENS_10bfloat16_tEfNS_4arch4Sm80ELb1ELb0ELb1ELb1ELb0ELb0ELb0ELb0ELi2ELi4ELi4ELi4ELb0EEENS1_24CollectiveEpilogueBwdGQAISA_fSD_Li256ELb1ELb0EEENS1_25SingleTileBwdLPTSchedulerILb1ELi128ELb0EEEEEEEEEvNT_6ParamsE$_ZZZN5flash25CollectiveMainloopBwdSm80ILi2ELi2EN4cute5tupleIJNS1_1CILi128EEES4_NS3_ILi64EEEEEEN7cutlass10bfloat16_tEfNS7_4arch4Sm80ELb1ELb0ELb1ELb1ELb0ELb0ELb0ELb0ELi2ELi4ELi4ELi4ELb0EE3mmaINS_16FlashAttnBwdSm80ISB_NS_24CollectiveEpilogueBwdGQAIS6_fSA_Li256ELb1ELb0EEENS_25SingleTileBwdLPTSchedulerILb1ELi128ELb0EEEE13SharedStorageENS1_6TensorINS1_11ArrayEngineIfLm32EEENS1_6LayoutINS2_IJNS2_IJNS3_ILi2EEESO_EEESO_NS3_ILi4EEEEEENS2_IJNS2_IJNS3_ILi1EEESO_EEESQ_NS3_ILi8EEEEEEEEEEEEbRKNSB_6ParamsERT0_S12_iNS2_IJiiiEEERT_ENKUliT_E_clIZSC_ISJ_SX_EbS10_S12_S12_iS13_S15_EUlRS16_iE_EEDaiS16_ENKUlvE0_clEv,($_ZN7cutlass13device_kernelIN5flash19enable_sm80_to_sm89INS1_16FlashAttnBwdSm80INS1_25CollectiveMainloopBwdSm80ILi2ELi2EN4cute5tupleIJNS5_1CILi128EEES8_NS7_ILi64EEEEEENS_10bfloat16_tEfNS_4arch4Sm80ELb1ELb0ELb1ELb1ELb0ELb0ELb0ELb0ELi2ELi4ELi4ELi4ELb0EEENS1_24CollectiveEpilogueBwdGQAISA_fSD_Li256ELb1ELb0EEENS1_25SingleTileBwdLPTSchedulerILb1ELi128ELb0EEEEEEEEEvNT_6ParamsE$_ZZZN5flash25CollectiveMainloopBwdSm80ILi2ELi2EN4cute5tupleIJNS1_1CILi128EEES4_NS3_ILi64EEEEEEN7cutlass10bfloat16_tEfNS7_4arch4Sm80ELb1ELb0ELb1ELb1ELb0ELb0ELb0ELb0ELi2ELi4ELi4ELi4ELb0EE3mmaINS_16FlashAttnBwdSm80ISB_NS_24CollectiveEpilogueBwdGQAIS6_fSA_Li256ELb1ELb0EEENS_25SingleTileBwdLPTSchedulerILb1ELi128ELb0EEEE13SharedStorageENS1_6TensorINS1_11ArrayEngineIfLm32EEENS1_6LayoutINS2_IJNS2_IJNS3_ILi2EEESO_EEESO_NS3_ILi4EEEEEENS2_IJNS2_IJNS3_ILi1EEESO_EEESQ_NS3_ILi8EEEEEEEEEEEEbRKNSB_6ParamsERT0_S12_iNS2_IJiiiEEERT_ENKUliT_E_clIZSC_ISJ_SX_EbS10_S12_S12_iS13_S15_EUlRS16_iE_EEDaiS16_ENKUlvE1_clEv - $_ZN7cutlass13device_kernelIN5flash19enable_sm80_to_sm89INS1_16FlashAttnBwdSm80INS1_25CollectiveMainloopBwdSm80ILi2ELi2EN4cute5tupleIJNS5_1CILi128EEES8_NS7_ILi64EEEEEENS_10bfloat16_tEfNS_4arch4Sm80ELb1ELb0ELb1ELb1ELb0ELb0ELb0ELb0ELi2ELi4ELi4ELi4ELb0EEENS1_24CollectiveEpilogueBwdGQAISA_fSD_Li256ELb1ELb0EEENS1_25SingleTileBwdLPTSchedulerILb1ELi128ELb0EEEEEEEEEvNT_6ParamsE$_ZZZN5flash25CollectiveMainloopBwdSm80ILi2ELi2EN4cute5tupleIJNS1_1CILi128EEES4_NS3_ILi64EEEEEEN7cutlass10bfloat16_tEfNS7_4arch4Sm80ELb1ELb0ELb1ELb1ELb0ELb0ELb0ELb0ELi2ELi4ELi4ELi4ELb0EE3mmaINS_16FlashAttnBwdSm80ISB_NS_24CollectiveEpilogueBwdGQAIS6_fSA_Li256ELb1ELb0EEENS_25SingleTileBwdLPTSchedulerILb1ELi128ELb0EEEE13SharedStorageENS1_6TensorINS1_11ArrayEngineIfLm32EEENS1_6LayoutINS2_IJNS2_IJNS3_ILi2EEESO_EEESO_NS3_ILi4EEEEEENS2_IJNS2_IJNS3_ILi1EEESO_EEESQ_NS3_ILi8EEEEEEEEEEEEbRKNSB_6ParamsERT0_S12_iNS2_IJiiiEEERT_ENKUliT_E_clIZSC_ISJ_SX_EbS10_S12_S12_iS13_S15_EUlRS16_iE_EEDaiS16_ENKUlvE0_clEv)
$_ZN7cutlass13device_kernelIN5flash19enable_sm80_to_sm89INS1_16FlashAttnBwdSm80INS1_25CollectiveMainloopBwdSm80ILi2ELi2EN4cute5tupleIJNS5_1CILi128EEES8_NS7_ILi64EEEEEENS_10bfloat16_tEfNS_4arch4Sm80ELb1ELb0ELb1ELb1ELb0ELb0ELb0ELb0ELi2ELi4ELi4ELi4ELb0EEENS1_24CollectiveEpilogueBwdGQAISA_fSD_Li256ELb1ELb0EEENS1_25SingleTileBwdLPTSchedulerILb1ELi128ELb0EEEEEEEEEvNT_6ParamsE$_ZZZN5flash25CollectiveMainloopBwdSm80ILi2ELi2EN4cute5tupleIJNS1_1CILi128EEES4_NS3_ILi64EEEEEEN7cutlass10bfloat16_tEfNS7_4arch4Sm80ELb1ELb0ELb1ELb1ELb0ELb0ELb0ELb0ELi2ELi4ELi4ELi4ELb0EE3mmaINS_16FlashAttnBwdSm80ISB_NS_24CollectiveEpilogueBwdGQAIS6_fSA_Li256ELb1ELb0EEENS_25SingleTileBwdLPTSchedulerILb1ELi128ELb0EEEE13SharedStorageENS1_6TensorINS1_11ArrayEngineIfLm32EEENS1_6LayoutINS2_IJNS2_IJNS3_ILi2EEESO_EEESO_NS3_ILi4EEEEEENS2_IJNS2_IJNS3_ILi1EEESO_EEESQ_NS3_ILi8EEEEEEEEEEEEbRKNSB_6ParamsERT0_S12_iNS2_IJiiiEEERT_ENKUliT_E_clIZSC_ISJ_SX_EbS10_S12_S12_iS13_S15_EUlRS16_iE_EEDaiS16_ENKUlvE0_clEv:
[----:B------:R-:W-:-:S05]  /*67110*/  IADD3 R3, R16, -c[0x0][0x20], RZ ;  /* 0x8000080010037a10 */ /* 0x000fca0007ffe0ff */
[----:B------:R-:W-:-:S05]  /*67120*/  IMAD R3, R10, 0x4, R3 ;  /* 0x000000040a037824 */ /* 0x000fca00078e0203 */
[----:B------:R1:W5:Y:S02]  /*67130*/  LDL R4, [R3] ;  /* 0x0000000003047983 */ /* 0x0003640000100800 */
[----:B-1----:R-:W-:-:S04]  /*67140*/  MOV R3, 0x0 ;  /* 0x0000000000037802 */ /* 0x002fc80000000f00 */
[----:B------:R-:W-:Y:S05]  /*67150*/  RET.REL.NODEC R2 `(_ZN7cutlass13device_kernelIN5flash19enable_sm80_to_sm89INS1_16FlashAttnBwdSm80INS1_25CollectiveMainloopBwdSm80ILi2ELi2EN4cute5tupleIJNS5_1CILi128EEES8_NS7_ILi64EEEEEENS_10bfloat16_tEfNS_4arch4Sm80ELb1ELb0ELb1ELb1ELb0ELb0ELb0ELb0ELi2ELi4ELi4ELi4ELb0EEENS1_24CollectiveEpilogueBwdGQAISA_fSD_Li256ELb1ELb0EEENS1_25SingleTileBwdLPTSchedulerILb1ELi128ELb0EEEEEEEEEvNT_6ParamsE) ;  /* 0xfff98ea002007950 */ /* 0x000fea0003c3ffff */
        .type           $_ZN7cutlass13device_kernelIN5flash19enable_sm80_to_sm89INS1_16FlashAttnBwdSm80INS1_25CollectiveMainloopBwdSm80ILi2ELi2EN4cute5tupleIJNS5_1CILi128EEES8_NS7_ILi64EEEEEENS_10bfloat16_tEfNS_4arch4Sm80ELb1ELb0ELb1ELb1ELb0ELb0ELb0ELb0ELi2ELi4ELi4ELi4ELb0EEENS1_24CollectiveEpilogueBwdGQAISA_fSD_Li256ELb1ELb0EEENS1_25SingleTileBwdLPTSchedulerILb1ELi128ELb0EEEEEEEEEvNT_6ParamsE$_ZZZN5flash25CollectiveMainloopBwdSm80ILi2ELi2EN4cute5tupleIJNS1_1CILi128EEES4_NS3_ILi64EEEEEEN7cutlass10bfloat16_tEfNS7_4arch4Sm80ELb1ELb0ELb1ELb1ELb0ELb0ELb0ELb0ELi2ELi4ELi4ELi4ELb0EE3mmaINS_16FlashAttnBwdSm80ISB_NS_24CollectiveEpilogueBwdGQAIS6_fSA_Li256ELb1ELb0EEENS_25SingleTileBwdLPTSchedulerILb1ELi128ELb0EEEE13SharedStorageENS1_6TensorINS1_11ArrayEngineIfLm32EEENS1_6LayoutINS2_IJNS2_IJNS3_ILi2EEESO_EEESO_NS3_ILi4EEEEEENS2_IJNS2_IJNS3_ILi1EEESO_EEESQ_NS3_ILi8EEEEEEEEEEEEbRKNSB_6ParamsERT0_S12_iNS2_IJiiiEEERT_ENKUliT_E_clIZSC_ISJ_SX_EbS10_S12_S12_iS13_S15_EUlRS16_iE_EEDaiS16_ENKUlvE1_clEv,@function
        .size           $_ZN7cutlass13device_kernelIN5flash19enable_sm80_to_sm89INS1_16FlashAttnBwdSm80INS1_25CollectiveMainloopBwdSm80ILi2ELi2EN4cute5tupleIJNS5_1CILi128EEES8_NS7_ILi64EEEEEENS_10bfloat16_tEfNS_4arch4Sm80ELb1ELb0ELb1ELb1ELb0ELb0ELb0ELb0ELi2ELi4ELi4ELi4ELb0EEENS1_24CollectiveEpilogueBwdGQAISA_fSD_Li256ELb1ELb0EEENS1_25SingleTileBwdLPTSchedulerILb1ELi128ELb0EEEEEEEEEvNT_6ParamsE$_ZZZN5flash25CollectiveMainloopBwdSm80ILi2ELi2EN4cute5tupleIJNS1_1CILi128EEES4_NS3_ILi64EEEEEEN7cutlass10bfloat16_tEfNS7_4arch4Sm80ELb1ELb0ELb1ELb1ELb0ELb0ELb0ELb0ELi2ELi4ELi4ELi4ELb0EE3mmaINS_16FlashAttnBwdSm80ISB_NS_24CollectiveEpilogueBwdGQAIS6_fSA_Li256ELb1ELb0EEENS_25SingleTileBwdLPTSchedulerILb1ELi128ELb0EEEE13SharedStorageENS1_6TensorINS1_11ArrayEngineIfLm32EEENS1_6LayoutINS2_IJNS2_IJNS3_ILi2EEESO_EEESO_NS3_ILi4EEEEEENS2_IJNS2_IJNS3_ILi1EEESO_EEESQ_NS3_ILi8EEEEEEEEEEEEbRKNSB_6ParamsERT0_S12_iNS2_IJiiiEEERT_ENKUliT_E_clIZSC_ISJ_SX_EbS10_S12_S12_iS13_S15_EUlRS16_iE_EEDaiS16_ENKUlvE1_clEv,($_ZN7cutlass13device_kernelIN5flash19enable_sm80_to_sm89INS1_16FlashAttnBwdSm80INS1_25CollectiveMainloopBwdSm80ILi2ELi2EN4cute5tupleIJNS5_1CILi128EEES8_NS7_ILi64EEEEEENS_10bfloat16_tEfNS_4arch4Sm80ELb1ELb0ELb1ELb1ELb0ELb0ELb0ELb0ELi2ELi4ELi4ELi4ELb0EEENS1_24CollectiveEpilogueBwdGQAISA_fSD_Li256ELb1ELb0EEENS1_25SingleTileBwdLPTSchedulerILb1ELi128ELb0EEEEEEEEEvNT_6ParamsE$__fAtomicAdd - $_ZN7cutlass13device_kernelIN5flash19enable_sm80_to_sm89INS1_16FlashAttnBwdSm80INS1_25CollectiveMainloopBwdSm80ILi2ELi2EN4cute5tupleIJNS5_1CILi128EEES8_NS7_ILi64EEEEEENS_10bfloat16_tEfNS_4arch4Sm80ELb1ELb0ELb1ELb1ELb0ELb0ELb0ELb0ELi2ELi4ELi4ELi4ELb0EEENS1_24CollectiveEpilogueBwdGQAISA_fSD_Li256ELb1ELb0EEENS1_25SingleTileBwdLPTSchedulerILb1ELi128ELb0EEEEEEEEEvNT_6ParamsE$_ZZZN5flash25CollectiveMainloopBwdSm80ILi2ELi2EN4cute5tupleIJNS1_1CILi128EEES4_NS3_ILi64EEEEEEN7cutlass10bfloat16_tEfNS7_4arch4Sm80ELb1ELb0ELb1ELb1ELb0ELb0ELb0ELb0ELi2ELi4ELi4ELi4ELb0EE3mmaINS_16FlashAttnBwdSm80ISB_NS_24CollectiveEpilogueBwdGQAIS6_fSA_Li256ELb1ELb0EEENS_25SingleTileBwdLPTSchedulerILb1ELi128ELb0EEEE13SharedStorageENS1_6TensorINS1_11ArrayEngineIfLm32EEENS1_6LayoutINS2_IJNS2_IJNS3_ILi2EEESO_EEESO_NS3_ILi4EEEEEENS2_IJNS2_IJNS3_ILi1EEESO_EEESQ_NS3_ILi8EEEEEEEEEEEEbRKNSB_6ParamsERT0_S12_iNS2_IJiiiEEERT_ENKUliT_E_clIZSC_ISJ_SX_EbS10_S12_S12_iS13_S15_EUlRS16_iE_EEDaiS16_ENKUlvE1_clEv)
$_ZN7cutlass13device_kernelIN5flash19enable_sm80_to_sm89INS1_16FlashAttnBwdSm80INS1_25CollectiveMainloopBwdSm80ILi2ELi2EN4cute5tupleIJNS5_1CILi128EEES8_NS7_ILi64EEEEEENS_10bfloat16_tEfNS_4arch4Sm80ELb1ELb0ELb1ELb1ELb0ELb0ELb0ELb0ELi2ELi4ELi4ELi4ELb0EEENS1_24CollectiveEpilogueBwdGQAISA_fSD_Li256ELb1ELb0EEENS1_25SingleTileBwdLPTSchedulerILb1ELi128ELb0EEEEEEEEEvNT_6ParamsE$_ZZZN5flash25CollectiveMainloopBwdSm80ILi2ELi2EN4cute5tupleIJNS1_1CILi128EEES4_NS3_ILi64EEEEEEN7cutlass10bfloat16_tEfNS7_4arch4Sm80ELb1ELb0ELb1ELb1ELb0ELb0ELb0ELb0ELi2ELi4ELi4ELi4ELb0EE3mmaINS_16FlashAttnBwdSm80ISB_NS_24CollectiveEpilogueBwdGQAIS6_fSA_Li256ELb1ELb0EEENS_25SingleTileBwdLPTSchedulerILb1ELi128ELb0EEEE13SharedStorageENS1_6TensorINS1_11ArrayEngineIfLm32EEENS1_6LayoutINS2_IJNS2_IJNS3_ILi2EEESO_EEESO_NS3_ILi4EEEEEENS2_IJNS2_IJNS3_ILi1EEESO_EEESQ_NS3_ILi8EEEEEEEEEEEEbRKNSB_6ParamsERT0_S12_iNS2_IJiiiEEERT_ENKUliT_E_clIZSC_ISJ_SX_EbS10_S12_S12_iS13_S15_EUlRS16_iE_EEDaiS16_ENKUlvE1_clEv:
[----:B------:R-:W-:-:S05]  /*67160*/  IADD3 R3, R7, -c[0x0][0x20], RZ ;  /* 0x8000080007037a10 */ /* 0x000fca0007ffe0ff */
[----:B------:R-:W-:-:S05]  /*67170*/  IMAD R3, R10, 0x4, R3 ;  /* 0x000000040a037824 */ /* 0x000fca00078e0203 */
[----:B------:R1:W5:Y:S02]  /*67180*/  LDL R4, [R3] ;  /* 0x0000000003047983 */ /* 0x0003640000100800 */
[----:B-1----:R-:W-:-:S04]  /*67190*/  MOV R3, 0x0 ;  /* 0x0000000000037802 */ /* 0x002fc80000000f00 */
[----:B------:R-:W-:Y:S05]  /*671a0*/  RET.REL.NODEC R2 `(_ZN7cutlass13device_kernelIN5flash19enable_sm80_to_sm89INS1_16FlashAttnBwdSm80INS1_25CollectiveMainloopBwdSm80ILi2ELi2EN4cute5tupleIJNS5_1CILi128EEES8_NS7_ILi64EEEEEENS_10bfloat16_tEfNS_4arch4Sm80ELb1ELb0ELb1ELb1ELb0ELb0ELb0ELb0ELi2ELi4ELi4ELi4ELb0EEENS1_24CollectiveEpilogueBwdGQAISA_fSD_Li256ELb1ELb0EEENS1_25SingleTileBwdLPTSchedulerILb1ELi128ELb0EEEEEEEEEvNT_6ParamsE) ;  /* 0xfff98e5002007950 */ /* 0x000fea0003c3ffff */
        .type           $_ZN7cutlass13device_kernelIN5flash19enable_sm80_to_sm89INS1_16FlashAttnBwdSm80INS1_25CollectiveMainloopBwdSm80ILi2ELi2EN4cute5tupleIJNS5_1CILi128EEES8_NS7_ILi64EEEEEENS_10bfloat16_tEfNS_4arch4Sm80ELb1ELb0ELb1ELb1ELb0ELb0ELb0ELb0ELi2ELi4ELi4ELi4ELb0EEENS1_24CollectiveEpilogueBwdGQAISA_fSD_Li256ELb1ELb0EEENS1_25SingleTileBwdLPTSchedulerILb1ELi128ELb0EEEEEEEEEvNT_6ParamsE$__fAtomicAdd,@function
        .size           $_ZN7cutlass13device_kernelIN5flash19enable_sm80_to_sm89INS1_16FlashAttnBwdSm80INS1_25CollectiveMainloopBwdSm80ILi2ELi2EN4cute5tupleIJNS5_1CILi128EEES8_NS7_ILi64EEEEEENS_10bfloat16_tEfNS_4arch4Sm80ELb1ELb0ELb1ELb1ELb0ELb0ELb0ELb0ELi2ELi4ELi4ELi4ELb0EEENS1_24CollectiveEpilogueBwdGQAISA_fSD_Li256ELb1ELb0EEENS1_25SingleTileBwdLPTSchedulerILb1ELi128ELb0EEEEEEEEEvNT_6ParamsE$__fAtomicAdd,($_ZN7cutlass13device_kernelIN5flash19enable_sm80_to_sm89INS1_16FlashAttnBwdSm80INS1_25CollectiveMainloopBwdSm80ILi2ELi2EN4cute5tupleIJNS5_1CILi128EEES8_NS7_ILi64EEEEEENS_10bfloat16_tEfNS_4arch4Sm80ELb1ELb0ELb1ELb1ELb0ELb0ELb0ELb0ELi2ELi4ELi4ELi4ELb0EEENS1_24CollectiveEpilogueBwdGQAISA_fSD_Li256ELb1ELb0EEENS1_25SingleTileBwdLPTSchedulerILb1ELi128ELb0EEEEEEEEEvNT_6ParamsE$exp2f - $_ZN7cutlass13device_kernelIN5flash19enable_sm80_to_sm89INS1_16FlashAttnBwdSm80INS1_25CollectiveMainloopBwdSm80ILi2ELi2EN4cute5tupleIJNS5_1CILi128EEES8_NS7_ILi64EEEEEENS_10bfloat16_tEfNS_4arch4Sm80ELb1ELb0ELb1ELb1ELb0ELb0ELb0ELb0ELi2ELi4ELi4ELi4ELb0EEENS1_24CollectiveEpilogueBwdGQAISA_fSD_Li256ELb1ELb0EEENS1_25SingleTileBwdLPTSchedulerILb1ELi128ELb0EEEEEEEEEvNT_6ParamsE$__fAtomicAdd)
$_ZN7cutlass13device_kernelIN5flash19enable_sm80_to_sm89INS1_16FlashAttnBwdSm80INS1_25CollectiveMainloopBwdSm80ILi2ELi2EN4cute5tupleIJNS5_1CILi128EEES8_NS7_ILi64EEEEEENS_10bfloat16_tEfNS_4arch4Sm80ELb1ELb0ELb1ELb1ELb0ELb0ELb0ELb0ELi2ELi4ELi4ELi4ELb0EEENS1_24CollectiveEpilogueBwdGQAISA_fSD_Li256ELb1ELb0EEENS1_25SingleTileBwdLPTSchedulerILb1ELi128ELb0EEEEEEEEEvNT_6ParamsE$__fAtomicAdd:
[----:B------:R-:W-:Y:S02]  /*671b0*/  ULDC.64 UR8, c[0x0][0x118] ;  /* 0x0000460000087ab9 */ /* 0x000fe40000000a00 */
[----:B------:R-:W2:Y:S01]  /*671c0*/  ATOM.E.ADD.F32.FTZ.RN.STRONG.GPU P0, RZ, [R14.64], R5 ;  /* 0x000000050eff798a */ /* 0x000ea2000810e7c8 */
[----:B------:R-:W-:Y:S02]  /*671d0*/  MOV R13, 0x0 ;  /* 0x00000000000d7802 */ /* 0x000fe40000000f00 */
[----:B------:R-:W-:Y:S02]  /*671e0*/  MOV R9, R5 ;  /* 0x0000000500097202 */ /* 0x000fe40000000f00 */
[----:B--2---:R-:W-:Y:S05]  /*671f0*/  @P0 RET.REL.NODEC R12 `(_ZN7cutlass13device_kernelIN5flash19enable_sm80_to_sm89INS1_16FlashAttnBwdSm80INS1_25CollectiveMainloopBwdSm80ILi2ELi2EN4cute5tupleIJNS5_1CILi128EEES8_NS7_ILi64EEEEEENS_10bfloat16_tEfNS_4arch4Sm80ELb1ELb0ELb1ELb1ELb0ELb0ELb0ELb0ELi2ELi4ELi4ELi4ELb0EEENS1_24CollectiveEpilogueBwdGQAISA_fSD_Li256ELb1ELb0EEENS1_25SingleTileBwdLPTSchedulerILb1ELi128ELb0EEEEEEEEEvNT_6ParamsE) ;  /* 0xfff98e000c000950 */ /* 0x004fea0003c3ffff */
[----:B------:R-:W1:Y:S02]  /*67200*/  QSPC.E.S P0, RZ, [R14] ;  /* 0x000000000eff73aa */ /* 0x000e640000000500 */
[----:B-1----:R-:W-:Y:S05]  /*67210*/  @!P0 BRA `(.L_x_2987) ;  /* 0x0000008000008947 */ /* 0x002fea0003800000 */
[----:B------:R-:W-:-:S05]  /*67220*/  LOP3.LUT R8, R14, 0xffffff, RZ, 0xc0, !PT ;  /* 0x00ffffff0e087812 */ /* 0x000fca00078ec0ff */
.L_x_2988:
[----:B------:R-:W1:Y:S02]  /*67230*/  LDS R4, [R8] ;  /* 0x0000000008047984 */ /* 0x000e640000000800 */
[----:B-1----:R-:W-:-:S06]  /*67240*/  FADD R5, R9, R4 ;  /* 0x0000000409057221 */ /* 0x002fcc0000000000 */
[----:B------:R-:W1:Y:S02]  /*67250*/  ATOMS.CAST.SPIN R5, [R8], R4, R5 ;  /* 0x000000040805738d */ /* 0x000e640001800005 */
[----:B-1----:R-:W-:-:S13]  /*67260*/  ISETP.EQ.U32.AND P0, PT, R5, 0x1, PT ;  /* 0x000000010500780c */ /* 0x002fda0003f02070 */
[----:B------:R-:W-:Y:S05]  /*67270*/  @!P0 BRA `(.L_x_2988) ;  /* 0xffffffb000008947 */ /* 0x000fea000383ffff */
[----:B------:R-:W-:-:S04]  /*67280*/  MOV R13, 0x0 ;  /* 0x00000000000d7802 */ /* 0x000fc80000000f00 */
[----:B------:R-:W-:Y:S05]  /*67290*/  RET.REL.NODEC R12 `(_ZN7cutlass13device_kernelIN5flash19enable_sm80_to_sm89INS1_16FlashAttnBwdSm80INS1_25CollectiveMainloopBwdSm80ILi2ELi2EN4cute5tupleIJNS5_1CILi128EEES8_NS7_ILi64EEEEEENS_10bfloat16_tEfNS_4arch4Sm80ELb1ELb0ELb1ELb1ELb0ELb0ELb0ELb0ELi2ELi4ELi4ELi4ELb0EEENS1_24CollectiveEpilogueBwdGQAISA_fSD_Li256ELb1ELb0EEENS1_25SingleTileBwdLPTSchedulerILb1ELi128ELb0EEEEEEEEEvNT_6ParamsE) ;  /* 0xfff98d600c007950 */ /* 0x000fea0003c3ffff */
.L_x_2987:
[----:B------:R-:W2:Y:S01]  /*672a0*/  LD.E R4, [R14.64] ;  /* 0x000000080e047980 */ /* 0x000ea2000c101900 */
[----:B------:R-:W-:Y:S01]  /*672b0*/  MOV R13, 0x0 ;  /* 0x00000000000d7802 */ /* 0x000fe20000000f00 */
[----:B--2---:R-:W-:-:S05]  /*672c0*/  FADD R9, R9, R4 ;  /* 0x0000000409097221 */ /* 0x004fca0000000000 */
[----:B------:R1:W-:Y:S01]  /*672d0*/  ST.E [R14.64], R9 ;  /* 0x000000090e007985 */ /* 0x0003e2000c101908 */
[----:B------:R-:W-:Y:S05]  /*672e0*/  RET.REL.NODEC R12 `(_ZN7cutlass13device_kernelIN5flash19enable_sm80_to_sm89INS1_16FlashAttnBwdSm80INS1_25CollectiveMainloopBwdSm80ILi2ELi2EN4cute5tupleIJNS5_1CILi128EEES8_NS7_ILi64EEEEEENS_10bfloat16_tEfNS_4arch4Sm80ELb1ELb0ELb1ELb1ELb0ELb0ELb0ELb0ELi2ELi4ELi4ELi4ELb0EEENS1_24CollectiveEpilogueBwdGQAISA_fSD_Li256ELb1ELb0EEENS1_25SingleTileBwdLPTSchedulerILb1ELi128ELb0EEEEEEEEEvNT_6ParamsE) ;  /* 0xfff98d100c007950 */ /* 0x000fea0003c3ffff */
        .type           $_ZN7cutlass13device_kernelIN5flash19enable_sm80_to_sm89INS1_16FlashAttnBwdSm80INS1_25CollectiveMainloopBwdSm80ILi2ELi2EN4cute5tupleIJNS5_1CILi128EEES8_NS7_ILi64EEEEEENS_10bfloat16_tEfNS_4arch4Sm80ELb1ELb0ELb1ELb1ELb0ELb0ELb0ELb0ELi2ELi4ELi4ELi4ELb0EEENS1_24CollectiveEpilogueBwdGQAISA_fSD_Li256ELb1ELb0EEENS1_25SingleTileBwdLPTSchedulerILb1ELi128ELb0EEEEEEEEEvNT_6ParamsE$exp2f,@function
        .size           $_ZN7cutlass13device_kernelIN5flash19enable_sm80_to_sm89INS1_16FlashAttnBwdSm80INS1_25CollectiveMainloopBwdSm80ILi2ELi2EN4cute5tupleIJNS5_1CILi128EEES8_NS7_ILi64EEEEEENS_10bfloat16_tEfNS_4arch4Sm80ELb1ELb0ELb1ELb1ELb0ELb0ELb0ELb0ELi2ELi4ELi4ELi4ELb0EEENS1_24CollectiveEpilogueBwdGQAISA_fSD_Li256ELb1ELb0EEENS1_25SingleTileBwdLPTSchedulerILb1ELi128ELb0EEEEEEEEEvNT_6ParamsE$exp2f,($_ZN7cutlass13device_kernelIN5flash19enable_sm80_to_sm89INS1_16FlashAttnBwdSm80INS1_25CollectiveMainloopBwdSm80ILi2ELi2EN4cute5tupleIJNS5_1CILi128EEES8_NS7_ILi64EEEEEENS_10bfloat16_tEfNS_4arch4Sm80ELb1ELb0ELb1ELb1ELb0ELb0ELb0ELb0ELi2ELi4ELi4ELi4ELb0EEENS1_24CollectiveEpilogueBwdGQAISA_fSD_Li256ELb1ELb0EEENS1_25SingleTileBwdLPTSchedulerILb1ELi128ELb0EEEEEEEEEvNT_6ParamsE$min - $_ZN7cutlass13device_kernelIN5flash19enable_sm80_to_sm89INS1_16FlashAttnBwdSm80INS1_25CollectiveMainloopBwdSm80ILi2ELi2EN4cute5tupleIJNS5_1CILi128EEES8_NS7_ILi64EEEEEENS_10bfloat16_tEfNS_4arch4Sm80ELb1ELb0ELb1ELb1ELb0ELb0ELb0ELb0ELi2ELi4ELi4ELi4ELb0EEENS1_24CollectiveEpilogueBwdGQAISA_fSD_Li256ELb1ELb0EEENS1_25SingleTileBwdLPTSchedulerILb1ELi128ELb0EEEEEEEEEvNT_6ParamsE$exp2f)
$_ZN7cutlass13device_kernelIN5flash19enable_sm80_to_sm89INS1_16FlashAttnBwdSm80INS1_25CollectiveMainloopBwdSm80ILi2ELi2EN4cute5tupleIJNS5_1CILi128EEES8_NS7_ILi64EEEEEENS_10bfloat16_tEfNS_4arch4Sm80ELb1ELb0ELb1ELb1ELb0ELb0ELb0ELb0ELi2ELi4ELi4ELi4ELb0EEENS1_24CollectiveEpilogueBwdGQAISA_fSD_Li256ELb1ELb0EEENS1_25SingleTileBwdLPTSchedulerILb1ELi128ELb0EEEEEEEEEvNT_6ParamsE$exp2f:
[----:B------:R-:W1:Y:S01]  /*672f0*/  MUFU.EX2 R6, R6 ;  /* 0x0000000600067308 */ /* 0x000e620000000800 */
[----:B------:R-:W-:-:S04]  /*67300*/  MOV R3, 0x0 ;  /* 0x0000000000037802 */ /* 0x000fc80000000f00 */
[----:B------:R-:W-:Y:S05]  /*67310*/  RET.REL.NODEC R2 `(_ZN7cutlass13device_kernelIN5flash19enable_sm80_to_sm89INS1_16FlashAttnBwdSm80INS1_25CollectiveMainloopBwdSm80ILi2ELi2EN4cute5tupleIJNS5_1CILi128EEES8_NS7_ILi64EEEEEENS_10bfloat16_tEfNS_4arch4Sm80ELb1ELb0ELb1ELb1ELb0ELb0ELb0ELb0ELi2ELi4ELi4ELi4ELb0EEENS1_24CollectiveEpilogueBwdGQAISA_fSD_Li256ELb1ELb0EEENS1_25SingleTileBwdLPTSchedulerILb1ELi128ELb0EEEEEEEEEvNT_6ParamsE) ;  /* 0xfff98ce002007950 */ /* 0x000fea0003c3ffff */
        .type           $_ZN7cutlass13device_kernelIN5flash19enable_sm80_to_sm89INS1_16FlashAttnBwdSm80INS1_25CollectiveMainloopBwdSm80ILi2ELi2EN4cute5tupleIJNS5_1CILi128EEES8_NS7_ILi64EEEEEENS_10bfloat16_tEfNS_4arch4Sm80ELb1ELb0ELb1ELb1ELb0ELb0ELb0ELb0ELi2ELi4ELi4ELi4ELb0EEENS1_24CollectiveEpilogueBwdGQAISA_fSD_Li256ELb1ELb0EEENS1_25SingleTileBwdLPTSchedulerILb1ELi128ELb0EEEEEEEEEvNT_6ParamsE$min,@function
        .size           $_ZN7cutlass13device_kernelIN5flash19enable_sm80_to_sm89INS1_16FlashAttnBwdSm80INS1_25CollectiveMainloopBwdSm80ILi2ELi2EN4cute5tupleIJNS5_1CILi128EEES8_NS7_ILi64EEEEEENS_10bfloat16_tEfNS_4arch4Sm80ELb1ELb0ELb1ELb1ELb0ELb0ELb0ELb0ELi2ELi4ELi4ELi4ELb0EEENS1_24CollectiveEpilogueBwdGQAISA_fSD_Li256ELb1ELb0EEENS1_25SingleTileBwdLPTSchedulerILb1ELi128ELb0EEEEEEEEEvNT_6ParamsE$min,(.L_x_14035 - $_ZN7cutlass13device_kernelIN5flash19enable_sm80_to_sm89INS1_16FlashAttnBwdSm80INS1_25CollectiveMainloopBwdSm80ILi2ELi2EN4cute5tupleIJNS5_1CILi128EEES8_NS7_ILi64EEEEEENS_10bfloat16_tEfNS_4arch4Sm80ELb1ELb0ELb1ELb1ELb0ELb0ELb0ELb0ELi2ELi4ELi4ELi4ELb0EEENS1_24CollectiveEpilogueBwdGQAISA_fSD_Li256ELb1ELb0EEENS1_25SingleTileBwdLPTSchedulerILb1ELi128ELb0EEEEEEEEEvNT_6ParamsE$min)
$_ZN7cutlass13device_kernelIN5flash19enable_sm80_to_sm89INS1_16FlashAttnBwdSm80INS1_25CollectiveMainloopBwdSm80ILi2ELi2EN4cute5tupleIJNS5_1CILi128EEES8_NS7_ILi64EEEEEENS_10bfloat16_tEfNS_4arch4Sm80ELb1ELb0ELb1ELb1ELb0ELb0ELb0ELb0ELi2ELi4ELi4ELi4ELb0EEENS1_24CollectiveEpilogueBwdGQAISA_fSD_Li256ELb1ELb0EEENS1_25SingleTileBwdLPTSchedulerILb1ELi128ELb0EEEEEEEEEvNT_6ParamsE$min:
[----:B------:R-:W-:Y:S01]  /*67320*/  IMAD.MOV.U32 R8, RZ, RZ, R6 ;  /* 0x000000ffff087224 */ /* 0x000fe200078e0006 */
[----:B------:R-:W-:Y:S02]  /*67330*/  MOV R9, 0x0 ;  /* 0x0000000000097802 */ /* 0x000fe40000000f00 */
[----:B------:R-:W-:Y:S02]  /*67340*/  IMNMX R47, R3, R45, PT ;  /* 0x0000002d032f7217 */ /* 0x000fe40003800200 */
[----:B------:R-:W-:Y:S05]  /*67350*/  RET.REL.NODEC R8 `(_ZN7cutlass13device_kernelIN5flash19enable_sm80_to_sm89INS1_16FlashAttnBwdSm80INS1_25CollectiveMainloopBwdSm80ILi2ELi2EN4cute5tupleIJNS5_1CILi128EEES8_NS7_ILi64EEEEEENS_10bfloat16_tEfNS_4arch4Sm80ELb1ELb0ELb1ELb1ELb0ELb0ELb0ELb0ELi2ELi4ELi4ELi4ELb0EEENS1_24CollectiveEpilogueBwdGQAISA_fSD_Li256ELb1ELb0EEENS1_25SingleTileBwdLPTSchedulerILb1ELi128ELb0EEEEEEEEEvNT_6ParamsE) ;  /* 0xfff98ca008007950 */ /* 0x000fea0003c3ffff */
.L_x_2989:
        /* <DEDUP_REMOVED lines=10> */
.L_x_14035:


//--------------------- .text._ZN7cutlass13device_kernelIN5flash32FlashAttnBwdPostprocessConvertdQIN4cute5tupleIJNS3_1CILi128EEENS5_ILi64EEEEEENS_10bfloat16_tEfNS_4arch4Sm80ELi256ENS3_8TiledMMAINS3_8MMA_AtomIJNS3_30SM80_16x8x16_F32BF16BF16F32_TNEEEENS3_6LayoutINS4_IJNS5_ILi4EEENS5_ILi2EEENS5_ILi1EEEEEENS4_IJSJ_SH_NS5_ILi0EEEEEEEENS4_IJS7_NS5_ILi32EEENS5_ILi16EEEEEEEELb0EEEEEvNT_6ParamsE --------------------------
	.section	.text._ZN7cutlass13device_kernelIN5flash32FlashAttnBwdPostprocessConvertdQIN4cute5tupleIJNS3_1CILi128EEENS5_ILi64EEEEEENS_10bfloat16_tEfNS_4arch4Sm80ELi256ENS3_8TiledMMAINS3_8MMA_AtomIJNS3_30SM80_16x8x16_F32BF16BF16F32_TNEEEENS3_6LayoutINS4_IJNS5_ILi4EEENS5_ILi2EEENS5_ILi1EEEEEENS4_IJSJ_SH_NS5_ILi0EEEEEEEENS4_IJS7_NS5_ILi32EEENS5_ILi16EEEEEEEELb0EEEEEvNT_6ParamsE,"ax",@progbits
	.sectioninfo	@"SHI_REGISTERS=56"
	.align	128
.text._ZN7cutlass13device_kernelIN5flash32FlashAttnBwdPostprocessConvertdQIN4cute5tupleIJNS3_1CILi128EEENS5_ILi64EEEEEENS_10bfloat16_tEfNS_4arch4Sm80ELi256ENS3_8TiledMMAINS3_8MMA_AtomIJNS3_30SM80_16x8x16_F32BF16BF16F32_TNEEEENS3_6LayoutINS4_IJNS5_ILi4EEENS5_ILi2EEENS5_ILi1EEEEEENS4_IJSJ_SH_NS5_ILi0EEEEEEEENS4_IJS7_NS5_ILi32EEENS5_ILi16EEEEEEEELb0EEEEEvNT_6ParamsE:
        .type           _ZN7cutlass13device_kernelIN5flash32FlashAttnBwdPostprocessConvertdQIN4cute5tupleIJNS3_1CILi128EEENS5_ILi64EEEEEENS_10bfloat16_tEfNS_4arch4Sm80ELi256ENS3_8TiledMMAINS3_8MMA_AtomIJNS3_30SM80_16x8x16_F32BF16BF16F32_TNEEEENS3_6LayoutINS4_IJNS5_ILi4EEENS5_ILi2EEENS5_ILi1EEEEEENS4_IJSJ_SH_NS5_ILi0EEEEEEEENS4_IJS7_NS5_ILi32EEENS5_ILi16EEEEEEEELb0EEEEEvNT_6ParamsE,@function
        .size           _ZN7cutlass13device_kernelIN5flash32FlashAttnBwdPostprocessConvertdQIN4cute5tupleIJNS3_1CILi128EEENS5_ILi64EEEEEENS_10bfloat16_tEfNS_4arch4Sm80ELi256ENS3_8TiledMMAINS3_8MMA_AtomIJNS3_30SM80_16x8x16_F32BF16BF16F32_TNEEEENS3_6LayoutINS4_IJNS5_ILi4EEENS5_ILi2EEENS5_ILi1EEEEEENS4_IJSJ_SH_NS5_ILi0EEEEEEEENS4_IJS7_NS5_ILi32EEENS5_ILi16EEEEEEEELb0EEEEEvNT_6ParamsE,(.L_x_14434 - _ZN7cutlass13device_kernelIN5flash32FlashAttnBwdPostprocessConvertdQIN4cute5tupleIJNS3_1CILi128EEENS5_ILi64EEEEEENS_10bfloat16_tEfNS_4arch4Sm80ELi256ENS3_8TiledMMAINS3_8MMA_AtomIJNS3_30SM80_16x8x16_F32BF16BF16F32_TNEEEENS3_6LayoutINS4_IJNS5_ILi4EEENS5_ILi2EEENS5_ILi1EEEEEENS4_IJSJ_SH_NS5_ILi0EEEEEEEENS4_IJS7_NS5_ILi32EEENS5_ILi16EEEEEEEELb0EEEEEvNT_6ParamsE)
        .other          _ZN7cutlass13device_kernelIN5flash32FlashAttnBwdPostprocessConvertdQIN4cute5tupleIJNS3_1CILi128EEENS5_ILi64EEEEEENS_10bfloat16_tEfNS_4arch4Sm80ELi256ENS3_8TiledMMAINS3_8MMA_AtomIJNS3_30SM80_16x8x16_F32BF16BF16F32_TNEEEENS3_6LayoutINS4_IJNS5_ILi4EEENS5_ILi2EEENS5_ILi1EEEEEENS4_IJSJ_SH_NS5_ILi0EEEEEEEENS4_IJS7_NS5_ILi32EEENS5_ILi16EEEEEEEELb0EEEEEvNT_6ParamsE,@"STO_CUDA_ENTRY STV_DEFAULT"
_ZN7cutlass13device_kernelIN5flash32FlashAttnBwdPostprocessConvertdQIN4cute5tupleIJNS3_1CILi128EEENS5_ILi64EEEEEENS_10bfloat16_tEfNS_4arch4Sm80ELi256ENS3_8TiledMMAINS3_8MMA_AtomIJNS3_30SM80_16x8x16_F32BF16BF16F32_TNEEEENS3_6LayoutINS4_IJNS5_ILi4EEENS5_ILi2EEENS5_ILi1EEEEEENS4_IJSJ_SH_NS5_ILi0EEEEEEEENS4_IJS7_NS5_ILi32EEENS5_ILi16EEEEEEEELb0EEEEEvNT_6ParamsE:
        /* <DEDUP_REMOVED lines=21> */
.L_x_2990:
[----:B0-----:R-:W-:Y:S01]  /*0150*/  ISETP.NE.AND.EX P0, PT, RZ, c[0x0][0x1c4], PT, P2 ;  /* 0x00007100ff007a0c */ /* 0x001fe20003f05320 */
[----:B-----5:R-:W-:Y:S01]  /*0160*/  @P1 IMAD R2, R11, 0x80, R38 ;  /* 0x000000800b021824 */ /* 0x020fe200078e0226 */
[----:B------:R-:W-:-:S13]  /*0170*/  ISETP.LE.AND P2, PT, R43, R40, PT ;  /* 0x000000282b00720c */ /* 0x000fda0003f43270 */
[----:B------:R-:W-:Y:S05]  /*0180*/  @P0 EXIT P2 ;  /* 0x000000000000094d */ /* 0x000fea0001000000 */
[----:B------:R-:W0:Y:S01]  /*0190*/  S2R R41, SR_TID.X ;  /* 0x0000000000297919 */ /* 0x000e220000002100 */
[----:B------:R-:W-:Y:S01]  /*01a0*/  @P1 SHF.R.S32.HI R5, RZ, 0x1f, R2 ;  /* 0x0000001fff051819 */ /* 0x000fe20000011402 */
[----:B------:R-:W-:Y:S01]  /*01b0*/  IMAD.SHL.U32 R9, R3, 0x2000, RZ ;  /* 0x0000200003097824 */ /* 0x000fe200078e00ff */
[----:B------:R-:W-:Y:S01]  /*01c0*/  SEL R36, R11, RZ, !P0 ;  /* 0x000000ff0b247207 */ /* 0x000fe20004000000 */
[----:B------:R-:W1:Y:S01]  /*01d0*/  S2R R0, SR_CTAID.Y ;  /* 0x0000000000007919 */ /* 0x000e620000002600 */
[----:B------:R-:W-:-:S05]  /*01e0*/  @P1 LEA.HI R5, R5, R2, RZ, 0x7 ;  /* 0x0000000205051211 */ /* 0x000fca00078f38ff */
[----:B------:R-:W-:-:S05]  /*01f0*/  @P1 IMAD.SHL.U32 R5, R5, 0x40, RZ ;  /* 0x0000004005051824 */ /* 0x000fca00078e00ff */
[----:B------:R-:W-:Y:S02]  /*0200*/  @P1 LOP3.LUT R7, R5, 0xffffe000, RZ, 0xc0, !PT ;  /* 0xffffe00005071812 */ /* 0x000fe400078ec0ff */
[----:B------:R-:W-:Y:S02]  /*0210*/  CS2R R4, SRZ ;  /* 0x0000000000047805 */ /* 0x000fe4000001ff00 */
[----:B------:R-:W-:Y:S02]  /*0220*/  @P1 MOV R4, R7 ;  /* 0x0000000700041202 */ /* 0x000fe40000000f00 */
[----:B------:R-:W-:Y:S02]  /*0230*/  @P1 SHF.R.S32.HI R5, RZ, 0x1f, R7 ;  /* 0x0000001fff051819 */ /* 0x000fe40000011407 */
[----:B------:R-:W-:Y:S01]  /*0240*/  SHF.R.S32.HI R7, RZ, 0x1f, R9 ;  /* 0x0000001fff077819 */ /* 0x000fe20000011409 */
[----:B0-----:R-:W-:Y:S01]  /*0250*/  IMAD.SHL.U32 R2, R41, 0x4, RZ ;  /* 0x0000000429027824 */ /* 0x001fe200078e00ff */
[----:B-1----:R-:W-:-:S04]  /*0260*/  SHF.R.S32.HI R37, RZ, 0x1f, R0 ;  /* 0x0000001fff257819 */ /* 0x002fc80000011400 */
[----:B------:R-:W-:Y:S02]  /*0270*/  IADD3 R4, P2, P3, R4, R2, R9 ;  /* 0x0000000204047210 */ /* 0x000fe40007b5e009 */
[----:B------:R-:W-:Y:S01]  /*0280*/  SHF.R.S32.HI R6, RZ, 0x1f, R2 ;  /* 0x0000001fff067819 */ /* 0x000fe20000011402 */
[----:B------:R-:W-:Y:S01]  /*0290*/  IMAD R9, R37, c[0x0][0x178], RZ ;  /* 0x00005e0025097a24 */ /* 0x000fe200078e02ff */
[----:B------:R-:W-:Y:S02]  /*02a0*/  SHF.R.S32.HI R2, RZ, 0x1f, R11 ;  /* 0x0000001fff027819 */ /* 0x000fe4000001140b */
[----:B------:R-:W-:Y:S01]  /*02b0*/  IADD3.X R5, R5, R6, R7, P2, P3 ;  /* 0x0000000605057210 */ /* 0x000fe200017e6407 */
[----:B------:R-:W-:Y:S01]  /*02c0*/  IMAD R9, R0, c[0x0][0x17c], R9 ;  /* 0x00005f0000097a24 */ /* 0x000fe200078e0209 */
[----:B------:R-:W-:-:S03]  /*02d0*/  SEL R2, R2, RZ, !P0 ;  /* 0x000000ff02027207 */ /* 0x000fc60004000000 */
[----:B------:R-:W-:-:S04]  /*02e0*/  IMAD.WIDE.U32 R4, R0, c[0x0][0x178], R4 ;  /* 0x00005e0000047a25 */ /* 0x000fc800078e0004 */
[----:B------:R-:W-:Y:S02]  /*02f0*/  IMAD R7, R2, c[0x0][0x180], RZ ;  /* 0x0000600002077a24 */ /* 0x000fe400078e02ff */
[----:B------:R-:W-:Y:S02]  /*0300*/  IMAD.IADD R5, R5, 0x1, R9 ;  /* 0x0000000105057824 */ /* 0x000fe400078e0209 */
[C---:B------:R-:W-:Y:S02]  /*0310*/  IMAD R7, R36.reuse, c[0x0][0x184], R7 ;  /* 0x0000610024077a24 */ /* 0x040fe400078e0207 */
[----:B------:R-:W-:-:S04]  /*0320*/  IMAD.WIDE.U32 R4, R36, c[0x0][0x180], R4 ;  /* 0x0000600024047a25 */ /* 0x000fc800078e0004 */
[----:B------:R-:W-:Y:S01]  /*0330*/  IMAD.IADD R5, R5, 0x1, R7 ;  /* 0x0000000105057824 */ /* 0x000fe200078e0207 */
[----:B------:R-:W-:-:S04]  /*0340*/  LEA R48, P0, R4, c[0x0][0x160], 0x2 ;  /* 0x0000580004307a11 */ /* 0x000fc800078010ff */
[----:B------:R-:W-:-:S05]  /*0350*/  LEA.HI.X R49, R4, c[0x0][0x164], R5, 0x2, P0 ;  /* 0x0000590004317a11 */ /* 0x000fca00000f1405 */
[----:B------:R0:W2:Y:S04]  /*0360*/  LDG.E.128 R4, [R48.64] ;  /* 0x0000000430047981 */ /* 0x0000a8000c1e1d00 */
[----:B------:R0:W3:Y:S04]  /*0370*/  LDG.E.128 R8, [R48.64+0x1000] ;  /* 0x0010000430087981 */ /* 0x0000e8000c1e1d00 */
[----:B------:R0:W4:Y:S04]  /*0380*/  LDG.E.128 R12, [R48.64+0x2000] ;  /* 0x00200004300c7981 */ /* 0x000128000c1e1d00 */
[----:B------:R0:W5:Y:S04]  /*0390*/  LDG.E.128 R16, [R48.64+0x3000] ;  /* 0x0030000430107981 */ /* 0x000168000c1e1d00 */
[----:B------:R0:W5:Y:S04]  /*03a0*/  LDG.E.128 R20, [R48.64+0x4000] ;  /* 0x0040000430147981 */ /* 0x000168000c1e1d00 */
[----:B------:R0:W5:Y:S04]  /*03b0*/  LDG.E.128 R24, [R48.64+0x5000] ;  /* 0x0050000430187981 */ /* 0x000168000c1e1d00 */
[----:B------:R0:W5:Y:S04]  /*03c0*/  LDG.E.128 R28, [R48.64+0x6000] ;  /* 0x00600004301c7981 */ /* 0x000168000c1e1d00 */
[----:B------:R0:W5:Y:S01]  /*03d0*/  LDG.E.128 R32, [R48.64+0x7000] ;  /* 0x0070000430207981 */ /* 0x000162000c1e1d00 */
[----:B------:R-:W-:Y:S01]  /*03e0*/  SHF.R.S32.HI R42, RZ, 0x1f, R41 ;  /* 0x0000001fff2a7819 */ /* 0x000fe20000011429 */
[----:B------:R-:W-:Y:S01]  /*03f0*/  IMAD R37, R37, c[0x0][0x1a8], RZ ;  /* 0x00006a0025257a24 */ /* 0x000fe200078e02ff */
[----:B------:R-:W-:Y:S01]  /*0400*/  IADD3 R40, -R40, R43, RZ ;  /* 0x0000002b28287210 */ /* 0x000fe20007ffe1ff */
[----:B------:R-:W-:Y:S01]  /*0410*/  BSSY B0, `(.L_x_2991) ;  /* 0x00000c2000007945 */ /* 0x000fe20003800000 */
[-C--:B------:R-:W-:Y:S01]  /*0420*/  LEA.HI R44, R42, R41.reuse, RZ, 0x5 ;  /* 0x000000292a2c7211 */ /* 0x080fe200078f28ff */
[----:B------:R-:W-:Y:S01]  /*0430*/  IMAD R37, R0, c[0x0][0x1ac], R37 ;  /* 0x00006b0000257a24 */ /* 0x000fe200078e0225 */
[----:B------:R-:W-:-:S02]  /*0440*/  LEA.HI R45, R42, R41, RZ, 0x3 ;  /* 0x000000292a2d7211 */ /* 0x000fc400078f18ff */
[--C-:B------:R-:W-:Y:S02]  /*0450*/  SHF.R.S32.HI R51, RZ, 0x1f, R44.reuse ;  /* 0x0000001fff337819 */ /* 0x100fe4000001142c */
[CC--:B------:R-:W-:Y:S02]  /*0460*/  LEA.HI R52, R42.reuse, R41.reuse, RZ, 0x2 ;  /* 0x000000292a347211 */ /* 0x0c0fe400078f10ff */
[----:B------:R-:W-:Y:S02]  /*0470*/  SHF.R.S32.HI R44, RZ, 0x5, R44 ;  /* 0x00000005ff2c7819 */ /* 0x000fe4000001142c */
[--C-:B------:R-:W-:Y:S02]  /*0480*/  SHF.R.S32.HI R39, RZ, 0x3, R45.reuse ;  /* 0x00000003ff277819 */ /* 0x100fe4000001142d */
[----:B------:R-:W-:Y:S02]  /*0490*/  SHF.R.S32.HI R50, RZ, 0x1f, R45 ;  /* 0x0000001fff327819 */ /* 0x000fe4000001142d */
[----:B------:R-:W-:-:S02]  /*04a0*/  LEA.HI R53, R42, R41, RZ, 0x6 ;  /* 0x000000292a357211 */ /* 0x000fc400078f30ff */
[--C-:B------:R-:W-:Y:S02]  /*04b0*/  SHF.R.S32.HI R46, RZ, 0x2, R52.reuse ;  /* 0x00000002ff2e7819 */ /* 0x100fe40000011434 */
[----:B------:R-:W-:Y:S01]  /*04c0*/  SHF.R.S32.HI R47, RZ, 0x1f, R52 ;  /* 0x0000001fff2f7819 */ /* 0x000fe20000011434 */
[----:B0-----:R-:W-:Y:S01]  /*04d0*/  IMAD.SHL.U32 R49, R53, 0x2, RZ ;  /* 0x0000000235317824 */ /* 0x001fe200078e00ff */
[----:B------:R-:W-:Y:S02]  /*04e0*/  LEA.HI R51, R51, R44, RZ, 0x2 ;  /* 0x0000002c33337211 */ /* 0x000fe400078f10ff */
[----:B------:R-:W-:Y:S02]  /*04f0*/  LEA.HI R50, R50, R39, RZ, 0x2 ;  /* 0x0000002732327211 */ /* 0x000fe400078f10ff */
[----:B------:R-:W-:Y:S02]  /*0500*/  LOP3.LUT R52, R52, 0x7ffffffc, RZ, 0xc0, !PT ;  /* 0x7ffffffc34347812 */ /* 0x000fe400078ec0ff */
[----:B------:R-:W-:-:S02]  /*0510*/  LEA.HI R48, R47, R46, RZ, 0x3 ;  /* 0x0000002e2f307211 */ /* 0x000fc400078f18ff */
[----:B------:R-:W-:Y:S01]  /*0520*/  LOP3.LUT R51, R51, 0xfffffc, RZ, 0xc0, !PT ;  /* 0x00fffffc33337812 */ /* 0x000fe200078ec0ff */
[----:B------:R-:W-:Y:S01]  /*0530*/  IMAD.IADD R47, R41, 0x1, -R52 ;  /* 0x00000001292f7824 */ /* 0x000fe200078e0a34 */
[----:B------:R-:W-:Y:S02]  /*0540*/  LOP3.LUT R50, R50, 0xffffffc, RZ, 0xc0, !PT ;  /* 0x0ffffffc32327812 */ /* 0x000fe400078ec0ff */
[----:B------:R-:W-:Y:S01]  /*0550*/  LOP3.LUT R53, R48, 0xfffffff8, RZ, 0xc0, !PT ;  /* 0xfffffff830357812 */ /* 0x000fe200078ec0ff */
[----:B------:R-:W-:Y:S01]  /*0560*/  IMAD.IADD R52, R44, 0x1, -R51 ;  /* 0x000000012c347824 */ /* 0x000fe200078e0a33 */
[----:B------:R-:W-:Y:S01]  /*0570*/  LOP3.LUT R49, R49, 0x7fffff80, RZ, 0xc0, !PT ;  /* 0x7fffff8031317812 */ /* 0x000fe200078ec0ff */
[----:B------:R-:W-:Y:S01]  /*0580*/  IMAD.IADD R50, R39, 0x1, -R50 ;  /* 0x0000000127327824 */ /* 0x000fe200078e0a32 */
[----:B------:R-:W-:Y:S01]  /*0590*/  LEA.HI R42, R42, R41, RZ, 0x7 ;  /* 0x000000292a2a7211 */ /* 0x000fe200078f38ff */
[----:B------:R-:W-:Y:S01]  /*05a0*/  IMAD.IADD R48, R46, 0x1, -R53 ;  /* 0x000000012e307824 */ /* 0x000fe200078e0a35 */
[----:B------:R-:W-:Y:S01]  /*05b0*/  LEA R46, R52, R47, 0x7 ;  /* 0x0000002f342e7211 */ /* 0x000fe200078e38ff */
[----:B------:R-:W-:Y:S01]  /*05c0*/  IMAD R47, R50, 0x10, R49 ;  /* 0x00000010322f7824 */ /* 0x000fe200078e0231 */
[----:B------:R-:W-:Y:S01]  /*05d0*/  LOP3.LUT R50, R45, 0xfffffff8, RZ, 0xc0, !PT ;  /* 0xfffffff82d327812 */ /* 0x000fe200078ec0ff */
[----:B------:R-:W-:Y:S01]  /*05e0*/  IMAD.SHL.U32 R44, R44, 0x40, RZ ;  /* 0x000000402c2c7824 */ /* 0x000fe200078e00ff */
[----:B------:R-:W-:-:S02]  /*05f0*/  SHF.R.U32.HI R42, RZ, 0x4, R42 ;  /* 0x00000004ff2a7819 */ /* 0x000fc4000001162a */
[----:B------:R-:W-:Y:S01]  /*0600*/  IMNMX R40, R40, 0x80, PT ;  /* 0x0000008028287817 */ /* 0x000fe20003800200 */
[----:B------:R-:W-:Y:S01]  /*0610*/  IMAD.IADD R50, R41, 0x1, -R50 ;  /* 0x0000000129327824 */ /* 0x000fe200078e0a32 */
[----:B--2---:R0:W-:Y:S04]  /*0620*/  STS.128 [R41.X16], R4 ;  /* 0x0000000429007388 */ /* 0x0041e8000000cc00 */
[----:B---3--:R1:W-:Y:S04]  /*0630*/  STS.128 [R41.X16+0x1000], R8 ;  /* 0x0010000829007388 */ /* 0x0083e8000000cc00 */
[----:B----4-:R-:W-:Y:S04]  /*0640*/  STS.128 [R41.X16+0x2000], R12 ;  /* 0x0020000c29007388 */ /* 0x010fe8000000cc00 */
[----:B-----5:R-:W-:Y:S04]  /*0650*/  STS.128 [R41.X16+0x3000], R16 ;  /* 0x0030001029007388 */ /* 0x020fe8000000cc00 */
[----:B------:R-:W-:Y:S01]  /*0660*/  STS.128 [R41.X16+0x4000], R20 ;  /* 0x0040001429007388 */ /* 0x000fe2000000cc00 */
[----:B0-----:R-:W-:Y:S01]  /*0670*/  SHF.R.S32.HI R5, RZ, 0x1f, R48 ;  /* 0x0000001fff057819 */ /* 0x001fe20000011430 */
[C---:B------:R-:W-:Y:S01]  /*0680*/  IMAD.SHL.U32 R4, R50.reuse, 0x8, RZ ;  /* 0x0000000832047824 */ /* 0x040fe200078e00ff */
[----:B------:R-:W-:Y:S01]  /*0690*/  LEA.HI R6, R50, R50, RZ, 0x1 ;  /* 0x0000003232067211 */ /* 0x000fe200078f08ff */
[----:B------:R-:W-:Y:S01]  /*06a0*/  STS.128 [R41.X16+0x5000], R24 ;  /* 0x0050001829007388 */ /* 0x000fe2000000cc00 */
[----:B------:R-:W-:-:S02]  /*06b0*/  LOP3.LUT R7, R44, 0x40, RZ, 0xc0, !PT ;  /* 0x000000402c077812 */ /* 0x000fc400078ec0ff */
[----:B------:R-:W-:Y:S01]  /*06c0*/  LEA.HI R5, R5, R48, RZ, 0x2 ;  /* 0x0000003005057211 */ /* 0x000fe200078f10ff */
[----:B------:R-:W-:Y:S01]  /*06d0*/  STS.128 [R41.X16+0x6000], R28 ;  /* 0x0060001c29007388 */ /* 0x000fe2000000cc00 */
[----:B-1----:R-:W-:Y:S01]  /*06e0*/  IMAD.SHL.U32 R8, R6, 0x400, RZ ;  /* 0x0000040006087824 */ /* 0x002fe200078e00ff */
[----:B------:R-:W-:Y:S02]  /*06f0*/  LOP3.LUT R6, R7, 0x8, R4, 0xf8, !PT ;  /* 0x0000000807067812 */ /* 0x000fe400078ef804 */
[----:B------:R-:W-:Y:S01]  /*0700*/  STS.128 [R41.X16+0x7000], R32 ;  /* 0x0070002029007388 */ /* 0x000fe2000000cc00 */
[----:B------:R-:W-:Y:S02]  /*0710*/  SHF.R.U32.HI R9, RZ, 0x3, R7 ;  /* 0x00000003ff097819 */ /* 0x000fe40000011607 */
[C---:B------:R-:W-:Y:S01]  /*0720*/  LOP3.LUT R7, R5.reuse, 0x7fffffc, RZ, 0xc0, !PT ;  /* 0x07fffffc05077812 */ /* 0x040fe200078ec0ff */
[----:B------:R-:W-:Y:S01]  /*0730*/  BAR.SYNC.DEFER_BLOCKING 0x0 ;  /* 0x0000000000007b1d */ /* 0x000fe20000010000 */
[----:B------:R-:W-:Y:S01]  /*0740*/  IMAD.SHL.U32 R5, R5, 0x10, RZ ;  /* 0x0000001005057824 */ /* 0x000fe200078e00ff */
[----:B------:R-:W-:-:S02]  /*0750*/  LOP3.LUT R8, R8, 0x7ffff800, RZ, 0xc0, !PT ;  /* 0x7ffff80008087812 */ /* 0x000fc400078ec0ff */
[----:B------:R-:W-:Y:S01]  /*0760*/  LOP3.LUT R6, R6, R9, RZ, 0x3c, !PT ;  /* 0x0000000906067212 */ /* 0x000fe200078e3cff */
[----:B------:R-:W-:Y:S01]  /*0770*/  IMAD.IADD R7, R48, 0x1, -R7 ;  /* 0x0000000130077824 */ /* 0x000fe200078e0a07 */
[----:B------:R-:W-:Y:S02]  /*0780*/  LOP3.LUT R5, R5, 0x40, RZ, 0xc0, !PT ;  /* 0x0000004005057812 */ /* 0x000fe400078ec0ff */
[----:B------:R-:W-:Y:S01]  /*0790*/  IADD3 R47, R6, R47, R8 ;  /* 0x0000002f062f7210 */ /* 0x000fe20007ffe008 */
[----:B------:R-:W-:Y:S01]  /*07a0*/  IMAD R46, R7, 0x8, R46 ;  /* 0x00000008072e7824 */ /* 0x000fe200078e022e */
[----:B------:R-:W-:Y:S02]  /*07b0*/  LOP3.LUT R42, R5, 0x8, R42, 0xf8, !PT ;  /* 0x00000008052a7812 */ /* 0x000fe400078ef82a */
[----:B------:R-:W-:Y:S02]  /*07c0*/  SHF.R.U32.HI R5, RZ, 0x3, R5 ;  /* 0x00000003ff057819 */ /* 0x000fe40000011605 */
[----:B------:R-:W-:-:S02]  /*07d0*/  ISETP.GE.AND P0, PT, R4, c[0x0][0x194], PT ;  /* 0x0000650004007a0c */ /* 0x000fc40003f06270 */
[----:B------:R-:W-:-:S05]  /*07e0*/  LOP3.LUT R5, R42, R5, RZ, 0x3c, !PT ;  /* 0x000000052a057212 */ /* 0x000fca00078e3cff */
[----:B------:R-:W-:Y:S01]  /*07f0*/  IMAD.U32 R7, R46, 0x2, R5 ;  /* 0x000000022e077824 */ /* 0x000fe200078e0005 */
[----:B------:R-:W0:Y:S04]  /*0800*/  LDS R33, [R41.X4+0x400] ;  /* 0x0004000029217984 */ /* 0x000e280000004800 */
[----:B------:R-:W1:Y:S04]  /*0810*/  LDS R32, [R41.X4+0x800] ;  /* 0x0008000029207984 */ /* 0x000e680000004800 */
[----:B------:R-:W2:Y:S04]  /*0820*/  LDS R31, [R41.X4+0xc00] ;  /* 0x000c0000291f7984 */ /* 0x000ea80000004800 */
[----:B------:R-:W3:Y:S04]  /*0830*/  LDS R34, [R41.X4] ;  /* 0x0000000029227984 */ /* 0x000ee80000004800 */
[----:B------:R-:W4:Y:S04]  /*0840*/  LDS R25, [R41.X4+0x1000] ;  /* 0x0010000029197984 */ /* 0x000f280000004800 */
[----:B------:R-:W5:Y:S04]  /*0850*/  LDS R30, [R41.X4+0x1400] ;  /* 0x00140000291e7984 */ /* 0x000f680000004800 */
        /* <DEDUP_REMOVED lines=10> */
[----:B------:R-:W2:Y:S01]  /*0900*/  LDS R19, [R41.X4+0x4400] ;  /* 0x0044000029137984 */ /* 0x000ea20000004800 */
[----:B---3--:R-:W-:-:S03]  /*0910*/  FMUL.FTZ R34, R34, c[0x0][0x1b8] ;  /* 0x00006e0022227a20 */ /* 0x008fc60000410000 */
[----:B------:R-:W3:Y:S01]  /*0920*/  LDS R11, [R41.X4+0x5000] ;  /* 0x00500000290b7984 */ /* 0x000ee20000004800 */
[----:B----4-:R-:W-:Y:S01]  /*0930*/  FMUL.FTZ R25, R25, c[0x0][0x1b8] ;  /* 0x00006e0019197a20 */ /* 0x010fe20000410000 */
[----:B------:R-:W-:Y:S02]  /*0940*/  F2FP.BF16.PACK_AB R34, R35, R34 ;  /* 0x000000222322723e */ /* 0x000fe400000010ff */
[----:B------:R-:W4:Y:S01]  /*0950*/  LDS R10, [R41.X4+0x5800] ;  /* 0x00580000290a7984 */ /* 0x000f220000004800 */
[----:B-----5:R-:W-:Y:S01]  /*0960*/  FMUL.FTZ R30, R30, c[0x0][0x1b8] ;  /* 0x00006e001e1e7a20 */ /* 0x020fe20000410000 */
[----:B------:R-:W-:Y:S02]  /*0970*/  F2FP.BF16.PACK_AB R35, R43, R42 ;  /* 0x0000002a2b23723e */ /* 0x000fe400000010ff */
[----:B------:R-:W5:Y:S01]  /*0980*/  LDS R16, [R41.X4+0x5c00] ;  /* 0x005c000029107984 */ /* 0x000f620000004800 */
[----:B------:R-:W-:-:S03]  /*0990*/  FMUL.FTZ R44, R27, c[0x0][0x1b8] ;  /* 0x00006e001b2c7a20 */ /* 0x000fc60000410000 */
[----:B------:R-:W5:Y:S01]  /*09a0*/  LDS R23, [R41.X4+0x1800] ;  /* 0x0018000029177984 */ /* 0x000f620000004800 */
[----:B------:R-:W-:-:S03]  /*09b0*/  FMUL.FTZ R27, R24, c[0x0][0x1b8] ;  /* 0x00006e00181b7a20 */ /* 0x000fc60000410000 */
[----:B------:R-:W5:Y:S01]  /*09c0*/  LDS R29, [R41.X4+0x1c00] ;  /* 0x001c0000291d7984 */ /* 0x000f620000004800 */
[----:B------:R-:W-:-:S03]  /*09d0*/  FMUL.FTZ R26, R26, c[0x0][0x1b8] ;  /* 0x00006e001a1a7a20 */ /* 0x000fc60000410000 */
[----:B------:R-:W5:Y:S01]  /*09e0*/  LDS R22, [R41.X4+0x2000] ;  /* 0x0020000029167984 */ /* 0x000f620000004800 */
[----:B------:R-:W-:Y:S01]  /*09f0*/  FMUL.FTZ R43, R21, c[0x0][0x1b8] ;  /* 0x00006e00152b7a20 */ /* 0x000fe20000410000 */
[----:B------:R-:W-:Y:S02]  /*0a00*/  F2FP.BF16.PACK_AB R21, R30, R25 ;  /* 0x000000191e15723e */ /* 0x000fe400000010ff */
[----:B------:R-:W5:Y:S01]  /*0a10*/  LDS R28, [R41.X4+0x2400] ;  /* 0x00240000291c7984 */ /* 0x000f620000004800 */
[----:B------:R-:W-:Y:S01]  /*0a20*/  F2FP.BF16.PACK_AB R25, R26, R27 ;  /* 0x0000001b1a19723e */ /* 0x000fe200000010ff */
[----:B------:R-:W-:Y:S01]  /*0a30*/  FMUL.FTZ R27, R18, c[0x0][0x1b8] ;  /* 0x00006e00121b7a20 */ /* 0x000fe20000410000 */
[----:B------:R-:W-:Y:S01]  /*0a40*/  F2FP.BF16.PACK_AB R24, R44, R43 ;  /* 0x0000002b2c18723e */ /* 0x000fe200000010ff */
[----:B------:R-:W5:Y:S01]  /*0a50*/  LDS R13, [R41.X4+0x3800] ;  /* 0x00380000290d7984 */ /* 0x000f620000004800 */
[----:B0-----:R-:W-:-:S03]  /*0a60*/  FMUL.FTZ R18, R17, c[0x0][0x1b8] ;  /* 0x00006e0011127a20 */ /* 0x001fc60000410000 */
[----:B------:R-:W0:Y:S01]  /*0a70*/  LDS R20, [R41.X4+0x3c00] ;  /* 0x003c000029147984 */ /* 0x000e220000004800 */
[----:B-1----:R-:W-:-:S03]  /*0a80*/  FMUL.FTZ R8, R8, c[0x0][0x1b8] ;  /* 0x00006e0008087a20 */ /* 0x002fc60000410000 */
[----:B------:R-:W1:Y:S01]  /*0a90*/  LDS R12, [R41.X4+0x4800] ;  /* 0x00480000290c7984 */ /* 0x000e620000004800 */
[----:B--2---:R-:W-:-:S03]  /*0aa0*/  FMUL.FTZ R19, R19, c[0x0][0x1b8] ;  /* 0x00006e0013137a20 */ /* 0x004fc60000410000 */
[----:B------:R-:W2:Y:S01]  /*0ab0*/  LDS R5, [R41.X4+0x6000] ;  /* 0x0060000029057984 */ /* 0x000ea20000004800 */
[----:B---3--:R-:W-:Y:S01]  /*0ac0*/  FMUL.FTZ R11, R11, c[0x0][0x1b8] ;  /* 0x00006e000b0b7a20 */ /* 0x008fe20000410000 */
[----:B------:R-:W-:Y:S02]  /*0ad0*/  F2FP.BF16.PACK_AB R19, R19, R8 ;  /* 0x000000081313723e */ /* 0x000fe400000010ff */
[----:B------:R-:W3:Y:S01]  /*0ae0*/  LDS R15, [R41.X4+0x6400] ;  /* 0x00640000290f7984 */ /* 0x000ee20000004800 */
[----:B----4-:R-:W-:Y:S01]  /*0af0*/  FMUL.FTZ R10, R10, c[0x0][0x1b8] ;  /* 0x00006e000a0a7a20 */ /* 0x010fe20000410000 */
[----:B------:R-:W-:Y:S02]  /*0b00*/  F2FP.BF16.PACK_AB R18, R18, R11 ;  /* 0x0000000b1212723e */ /* 0x000fe400000010ff */
[----:B------:R-:W4:Y:S01]  /*0b10*/  LDS R6, [R41.X4+0x6800] ;  /* 0x0068000029067984 */ /* 0x000f220000004800 */
[----:B-----5:R-:W-:-:S03]  /*0b20*/  FMUL.FTZ R17, R16, c[0x0][0x1b8] ;  /* 0x00006e0010117a20 */ /* 0x020fc60000410000 */
[----:B------:R-:W5:Y:S01]  /*0b30*/  LDS R14, [R41.X4+0x6c00] ;  /* 0x006c0000290e7984 */ /* 0x000f620000004800 */
[----:B------:R-:W-:Y:S01]  /*0b40*/  FMUL.FTZ R23, R23, c[0x0][0x1b8] ;  /* 0x00006e0017177a20 */ /* 0x000fe20000410000 */
[----:B------:R-:W-:Y:S02]  /*0b50*/  F2FP.BF16.PACK_AB R17, R17, R10 ;  /* 0x0000000a1111723e */ /* 0x000fe400000010ff */
[----:B------:R-:W5:Y:S01]  /*0b60*/  LDS R9, [R41.X4+0x7000] ;  /* 0x0070000029097984 */ /* 0x000f620000004800 */
[----:B------:R-:W-:-:S03]  /*0b70*/  FMUL.FTZ R42, R29, c[0x0][0x1b8] ;  /* 0x00006e001d2a7a20 */ /* 0x000fc60000410000 */
[----:B------:R-:W5:Y:S01]  /*0b80*/  LDS R32, [R41.X4+0x7400] ;  /* 0x0074000029207984 */ /* 0x000f620000004800 */
[----:B------:R-:W-:Y:S01]  /*0b90*/  FMUL.FTZ R29, R22, c[0x0][0x1b8] ;  /* 0x00006e00161d7a20 */ /* 0x000fe20000410000 */
[----:B------:R-:W-:Y:S02]  /*0ba0*/  F2FP.BF16.PACK_AB R22, R42, R23 ;  /* 0x000000172a16723e */ /* 0x000fe400000010ff */
[----:B------:R-:W5:Y:S01]  /*0bb0*/  LDS R31, [R41.X4+0x7800] ;  /* 0x00780000291f7984 */ /* 0x000f620000004800 */
[----:B------:R-:W-:-:S03]  /*0bc0*/  FMUL.FTZ R28, R28, c[0x0][0x1b8] ;  /* 0x00006e001c1c7a20 */ /* 0x000fc60000410000 */
[----:B------:R-:W5:Y:S01]  /*0bd0*/  LDS R33, [R41.X4+0x7c00] ;  /* 0x007c000029217984 */ /* 0x000f620000004800 */
[----:B------:R-:W-:Y:S01]  /*0be0*/  FMUL.FTZ R13, R13, c[0x0][0x1b8] ;  /* 0x00006e000d0d7a20 */ /* 0x000fe20000410000 */
[----:B------:R-:W-:Y:S01]  /*0bf0*/  F2FP.BF16.PACK_AB R23, R28, R29 ;  /* 0x0000001d1c17723e */ /* 0x000fe200000010ff */
[----:B0-----:R-:W-:Y:S02]  /*0c00*/  FMUL.FTZ R20, R20, c[0x0][0x1b8] ;  /* 0x00006e0014147a20 */ /* 0x001fe40000410000 */
[----:B-1----:R-:W-:-:S03]  /*0c10*/  FMUL.FTZ R12, R12, c[0x0][0x1b8] ;  /* 0x00006e000c0c7a20 */ /* 0x002fc60000410000 */
[----:B------:R-:W-:Y:S01]  /*0c20*/  F2FP.BF16.PACK_AB R13, R20, R13 ;  /* 0x0000000d140d723e */ /* 0x000fe200000010ff */
[----:B--2---:R-:W-:Y:S01]  /*0c30*/  FMUL.FTZ R5, R5, c[0x0][0x1b8] ;  /* 0x00006e0005057a20 */ /* 0x004fe20000410000 */
[----:B------:R-:W-:Y:S01]  /*0c40*/  F2FP.BF16.PACK_AB R12, R27, R12 ;  /* 0x0000000c1b0c723e */ /* 0x000fe200000010ff */
[----:B---3--:R-:W-:Y:S02]  /*0c50*/  FMUL.FTZ R8, R15, c[0x0][0x1b8] ;  /* 0x00006e000f087a20 */ /* 0x008fe40000410000 */
[----:B----4-:R-:W-:-:S03]  /*0c60*/  FMUL.FTZ R6, R6, c[0x0][0x1b8] ;  /* 0x00006e0006067a20 */ /* 0x010fc60000410000 */
[----:B------:R-:W-:Y:S01]  /*0c70*/  F2FP.BF16.PACK_AB R5, R8, R5 ;  /* 0x000000050805723e */ /* 0x000fe200000010ff */
[----:B-----5:R-:W-:Y:S02]  /*0c80*/  FMUL.FTZ R11, R14, c[0x0][0x1b8] ;  /* 0x00006e000e0b7a20 */ /* 0x020fe40000410000 */
[----:B------:R-:W-:Y:S02]  /*0c90*/  IMAD.SHL.U32 R14, R7, 0x2, RZ ;  /* 0x00000002070e7824 */ /* 0x000fe400078e00ff */
[----:B------:R-:W-:Y:S01]  /*0ca0*/  FMUL.FTZ R9, R9, c[0x0][0x1b8] ;  /* 0x00006e0009097a20 */ /* 0x000fe20000410000 */
[----:B------:R-:W-:Y:S01]  /*0cb0*/  F2FP.BF16.PACK_AB R7, R11, R6 ;  /* 0x000000060b07723e */ /* 0x000fe200000010ff */
[----:B------:R-:W-:Y:S01]  /*0cc0*/  IMAD.SHL.U32 R6, R47, 0x2, RZ ;  /* 0x000000022f067824 */ /* 0x000fe200078e00ff */
[----:B------:R-:W-:Y:S01]  /*0cd0*/  STS [R14+0x8000], R34 ;  /* 0x008000220e007388 */ /* 0x000fe20000000800 */
[----:B------:R-:W-:-:S03]  /*0ce0*/  FMUL.FTZ R32, R32, c[0x0][0x1b8] ;  /* 0x00006e0020207a20 */ /* 0x000fc60000410000 */
[----:B------:R-:W-:Y:S01]  /*0cf0*/  STS [R14+0x8100], R35 ;  /* 0x008100230e007388 */ /* 0x000fe20000000800 */
[----:B------:R-:W-:Y:S01]  /*0d00*/  FMUL.FTZ R31, R31, c[0x0][0x1b8] ;  /* 0x00006e001f1f7a20 */ /* 0x000fe20000410000 */
[----:B------:R-:W-:Y:S02]  /*0d10*/  F2FP.BF16.PACK_AB R32, R32, R9 ;  /* 0x000000092020723e */ /* 0x000fe400000010ff */
[----:B------:R-:W-:Y:S01]  /*0d20*/  STS [R14+0x9000], R23 ;  /* 0x009000170e007388 */ /* 0x000fe20000000800 */
[----:B------:R-:W-:-:S03]  /*0d30*/  FMUL.FTZ R10, R33, c[0x0][0x1b8] ;  /* 0x00006e00210a7a20 */ /* 0x000fc60000410000 */
[----:B------:R-:W-:Y:S02]  /*0d40*/  STS [R14+0x9100], R24 ;  /* 0x009100180e007388 */ /* 0x000fe40000000800 */
[----:B------:R-:W-:Y:S02]  /*0d50*/  F2FP.BF16.PACK_AB R31, R10, R31 ;  /* 0x0000001f0a1f723e */ /* 0x000fe400000010ff */
[----:B------:R-:W-:Y:S04]  /*0d60*/  STS [R14+0x8800], R21 ;  /* 0x008800150e007388 */ /* 0x000fe80000000800 */
[----:B------:R-:W-:Y:S04]  /*0d70*/  STS [R14+0x8900], R22 ;  /* 0x008900160e007388 */ /* 0x000fe80000000800 */
[----:B------:R-:W-:Y:S04]  /*0d80*/  STS [R14+0x9800], R25 ;  /* 0x009800190e007388 */ /* 0x000fe80000000800 */
[----:B------:R-:W-:Y:S04]  /*0d90*/  STS [R14+0x9900], R13 ;  /* 0x0099000d0e007388 */ /* 0x000fe80000000800 */
[----:B------:R-:W-:Y:S04]  /*0da0*/  STS [R14+0xa000], R19 ;  /* 0x00a000130e007388 */ /* 0x000fe80000000800 */
[----:B------:R0:W-:Y:S04]  /*0db0*/  STS [R14+0xa100], R12 ;  /* 0x00a1000c0e007388 */ /* 0x0001e80000000800 */
[----:B------:R1:W-:Y:S04]  /*0dc0*/  STS [R14+0xb000], R5 ;  /* 0x00b000050e007388 */ /* 0x0003e80000000800 */
[----:B------:R2:W-:Y:S01]  /*0dd0*/  STS [R14+0xb100], R7 ;  /* 0x00b100070e007388 */ /* 0x0005e20000000800 */
[----:B0-----:R-:W-:-:S03]  /*0de0*/  IADD3 R12, R39, 0x20, RZ ;  /* 0x00000020270c7810 */ /* 0x001fc60007ffe0ff */
[----:B------:R-:W-:Y:S01]  /*0df0*/  STS [R14+0xa800], R18 ;  /* 0x00a800120e007388 */ /* 0x000fe20000000800 */
[----:B-1----:R-:W-:-:S03]  /*0e00*/  SHF.R.S32.HI R5, RZ, 0x1f, R4 ;  /* 0x0000001fff057819 */ /* 0x002fc60000011404 */
[----:B------:R-:W-:Y:S01]  /*0e10*/  STS [R14+0xa900], R17 ;  /* 0x00a900110e007388 */ /* 0x000fe20000000800 */
[----:B------:R-:W-:Y:S02]  /*0e20*/  ISETP.GE.OR P2, PT, R12, R40, P0 ;  /* 0x000000280c00720c */ /* 0x000fe40000746670 */
[----:B--2---:R-:W-:Y:S01]  /*0e30*/  IADD3 R7, R39, 0x40, RZ ;  /* 0x0000004027077810 */ /* 0x004fe20007ffe0ff */
[----:B------:R-:W-:Y:S01]  /*0e40*/  STS [R14+0xb800], R32 ;  /* 0x00b800200e007388 */ /* 0x000fe20000000800 */
[----:B------:R-:W-:Y:S02]  /*0e50*/  CS2R R12, SRZ ;  /* 0x00000000000c7805 */ /* 0x000fe4000001ff00 */
[--C-:B------:R-:W-:Y:S01]  /*0e60*/  @P1 SHF.R.S32.HI R13, RZ, 0x1f, R38.reuse ;  /* 0x0000001fff0d1819 */ /* 0x100fe20000011426 */
[----:B------:R0:W-:Y:S01]  /*0e70*/  STS [R14+0xb900], R31 ;  /* 0x00b9001f0e007388 */ /* 0x0001e20000000800 */
[----:B------:R-:W-:-:S03]  /*0e80*/  @P1 IMAD.MOV.U32 R12, RZ, RZ, R38 ;  /* 0x000000ffff0c1224 */ /* 0x000fc600078e0026 */
[----:B------:R-:W-:Y:S01]  /*0e90*/  BAR.SYNC.DEFER_BLOCKING 0x0 ;  /* 0x0000000000007b1d */ /* 0x000fe20000010000 */
[----:B------:R-:W-:Y:S01]  /*0ea0*/  ISETP.GE.OR P3, PT, R7, R40, P0 ;  /* 0x000000280700720c */ /* 0x000fe20000766670 */
[----:B------:R-:W-:Y:S02]  /*0eb0*/  IMAD R7, R2, c[0x0][0x1b0], RZ ;  /* 0x00006c0002077a24 */ /* 0x000fe400078e02ff */
[----:B0-----:R-:W-:Y:S01]  /*0ec0*/  IMAD.WIDE.U32 R14, R0, c[0x0][0x1a8], R4 ;  /* 0x00006a00000e7a25 */ /* 0x001fe200078e0004 */
[C---:B------:R-:W-:Y:S02]  /*0ed0*/  IADD3 R0, R39.reuse, 0x60, RZ ;  /* 0x0000006027007810 */ /* 0x040fe40007ffe0ff */
[----:B------:R-:W-:Y:S01]  /*0ee0*/  IADD3 R4, P4, R39, R12, RZ ;  /* 0x0000000c27047210 */ /* 0x000fe20007f9e0ff */
[----:B------:R-:W-:Y:S01]  /*0ef0*/  IMAD.IADD R15, R15, 0x1, R37 ;  /* 0x000000010f0f7824 */ /* 0x000fe200078e0225 */
[-C--:B------:R-:W-:Y:S01]  /*0f00*/  ISETP.GE.OR P1, PT, R0, R40.reuse, P0 ;  /* 0x000000280000720c */ /* 0x080fe20000726670 */
[C---:B------:R-:W-:Y:S01]  /*0f10*/  IMAD R7, R36.reuse, c[0x0][0x1b4], R7 ;  /* 0x00006d0024077a24 */ /* 0x040fe200078e0207 */
[C---:B------:R-:W-:Y:S01]  /*0f20*/  ISETP.GE.OR P0, PT, R39.reuse, R40, P0 ;  /* 0x000000282700720c */ /* 0x040fe20000706670 */
[----:B------:R-:W-:Y:S01]  /*0f30*/  IMAD.WIDE.U32 R36, R36, c[0x0][0x1b0], R14 ;  /* 0x00006c0024247a25 */ /* 0x000fe200078e000e */
[----:B------:R-:W-:-:S02]  /*0f40*/  LEA.HI.X.SX32 R5, R39, R13, 0x1, P4 ;  /* 0x0000000d27057211 */ /* 0x000fc400020f0eff */
[----:B------:R-:W-:-:S03]  /*0f50*/  LEA R12, R47, 0x8000, 0x1 ;  /* 0x000080002f0c7811 */ /* 0x000fc600078e08ff */
[----:B------:R-:W-:Y:S01]  /*0f60*/  IMAD.WIDE R2, R3, 0x80, R4 ;  /* 0x0000008003027825 */ /* 0x000fe200078e0204 */
[----:B------:R0:W1:Y:S03]  /*0f70*/  LDS.128 R8, [R6+0x8c00] ;  /* 0x008c000006087984 */ /* 0x0000660000000c00 */
[----:B------:R-:W-:Y:S02]  /*0f80*/  IMAD.IADD R5, R37, 0x1, R7 ;  /* 0x0000000125057824 */ /* 0x000fe400078e0207 */
[----:B------:R-:W-:Y:S05]  /*0f90*/  @P0 BRA `(.L_x_2992) ;  /* 0x0000009000000947 */ /* 0x000fea0003800000 */
[----:B------:R-:W2:Y:S01]  /*0fa0*/  LDS.128 R12, [R12] ;  /* 0x000000000c0c7984 */ /* 0x000ea20000000c00 */
[----:B------:R-:W-:Y:S01]  /*0fb0*/  MOV R4, R36 ;  /* 0x0000002400047202 */ /* 0x000fe20000000f00 */
[----:B------:R-:W-:-:S04]  /*0fc0*/  IMAD R7, R3, c[0x0][0x1a0], RZ ;  /* 0x0000680003077a24 */ /* 0x000fc800078e02ff */
[----:B------:R-:W-:-:S04]  /*0fd0*/  IMAD.WIDE.U32 R16, R2, c[0x0][0x1a0], R4 ;  /* 0x0000680002107a25 */ /* 0x000fc800078e0004 */
[----:B------:R-:W-:Y:S01]  /*0fe0*/  IMAD R7, R2, c[0x0][0x1a4], R7 ;  /* 0x0000690002077a24 */ /* 0x000fe200078e0207 */
[----:B------:R-:W-:-:S03]  /*0ff0*/  LEA R18, P0, R16, c[0x0][0x188], 0x1 ;  /* 0x0000620010127a11 */ /* 0x000fc600078008ff */
[----:B------:R-:W-:-:S05]  /*1000*/  IMAD.IADD R7, R17, 0x1, R7 ;  /* 0x0000000111077824 */ /* 0x000fca00078e0207 */
[----:B------:R-:W-:-:S05]  /*1010*/  LEA.HI.X R19, R16, c[0x0][0x18c], R7, 0x1, P0 ;  /* 0x0000630010137a11 */ /* 0x000fca00000f0c07 */
[----:B--2---:R2:W-:Y:S02]  /*1020*/  STG.E.128 [R18.64], R12 ;  /* 0x0000000c12007986 */ /* 0x0045e4000c101d04 */
.L_x_2992:
[----:B------:R-:W-:Y:S05]  /*1030*/  BSYNC B0 ;  /* 0x0000000000007941 */ /* 0x000fea0003800000 */
.L_x_2991:
[----:B--2---:R2:W3:Y:S01]  /*1040*/  LDS.128 R12, [R6+0x8400] ;  /* 0x00840000060c7984 */ /* 0x0044e20000000c00 */
[----:B------:R-:W-:Y:S01]  /*1050*/  BSSY B0, `(.L_x_2993) ;  /* 0x000000d000007945 */ /* 0x000fe20003800000 */
[----:B------:R-:W-:Y:S05]  /*1060*/  @P2 BRA `(.L_x_2994) ;  /* 0x000000b000002947 */ /* 0x000fea0003800000 */
        /* <DEDUP_REMOVED lines=10> */
[----:B---3--:R3:W-:Y:S02]  /*1110*/  STG.E.128 [R18.64], R12 ;  /* 0x0000000c12007986 */ /* 0x0087e4000c101d04 */
.L_x_2994:
[----:B------:R-:W-:Y:S05]  /*1120*/  BSYNC B0 ;  /* 0x0000000000007941 */ /* 0x000fea0003800000 */
.L_x_2993:
[----:B---3--:R3:W4:Y:S01]  /*1130*/  LDS.128 R12, [R6+0x8800] ;  /* 0x00880000060c7984 */ /* 0x0087220000000c00 */
[----:B------:R-:W-:Y:S01]  /*1140*/  BSSY B0, `(.L_x_2995) ;  /* 0x000000d000007945 */ /* 0x000fe20003800000 */
[----:B------:R-:W-:Y:S05]  /*1150*/  @P3 BRA `(.L_x_2996) ;  /* 0x000000b000003947 */ /* 0x000fea0003800000 */
[----:B------:R-:W-:Y:S01]  /*1160*/  IADD3 R17, P0, R2, 0x40, RZ ;  /* 0x0000004002117810 */ /* 0x000fe20007f1e0ff */
[----:B0-23--:R-:W-:Y:S01]  /*1170*/  IMAD.MOV.U32 R6, RZ, RZ, R36 ;  /* 0x000000ffff067224 */ /* 0x00dfe200078e0024 */
[----:B------:R-:W-:-:S03]  /*1180*/  MOV R7, R5 ;  /* 0x0000000500077202 */ /* 0x000fc60000000f00 */
[----:B------:R-:W-:Y:S02]  /*1190*/  IMAD.X R0, RZ, RZ, R3, P0 ;  /* 0x000000ffff007224 */ /* 0x000fe400000e0603 */
[----:B------:R-:W-:-:S04]  /*11a0*/  IMAD.WIDE.U32 R6, R17, c[0x0][0x1a0], R6 ;  /* 0x0000680011067a25 */ /* 0x000fc800078e0006 */
[----:B------:R-:W-:Y:S01]  /*11b0*/  IMAD R0, R0, c[0x0][0x1a0], RZ ;  /* 0x0000680000007a24 */ /* 0x000fe200078e02ff */
[----:B------:R-:W-:-:S03]  /*11c0*/  LEA R16, P0, R6, c[0x0][0x188], 0x1 ;  /* 0x0000620006107a11 */ /* 0x000fc600078008ff */
[----:B------:R-:W-:-:S04]  /*11d0*/  IMAD R17, R17, c[0x0][0x1a4], R0 ;  /* 0x0000690011117a24 */ /* 0x000fc800078e0200 */
[----:B------:R-:W-:-:S05]  /*11e0*/  IMAD.IADD R7, R7, 0x1, R17 ;  /* 0x0000000107077824 */ /* 0x000fca00078e0211 */
[----:B------:R-:W-:-:S05]  /*11f0*/  LEA.HI.X R17, R6, c[0x0][0x18c], R7, 0x1, P0 ;  /* 0x0000630006117a11 */ /* 0x000fca00000f0c07 */
[----:B----4-:R0:W-:Y:S02]  /*1200*/  STG.E.128 [R16.64], R12 ;  /* 0x0000000c10007986 */ /* 0x0101e4000c101d04 */
.L_x_2996:
[----:B------:R-:W-:Y:S05]  /*1210*/  BSYNC B0 ;  /* 0x0000000000007941 */ /* 0x000fea0003800000 */
.L_x_2995:
[----:B------:R-:W-:Y:S05]  /*1220*/  @P1 EXIT ;  /* 0x000000000000194d */ /* 0x000fea0003800000 */
[----:B------:R-:W-:-:S05]  /*1230*/  IADD3 R7, P0, R2, 0x60, RZ ;  /* 0x0000006002077810 */ /* 0x000fca0007f1e0ff */
[----:B------:R-:W-:Y:S02]  /*1240*/  IMAD.X R2, RZ, RZ, R3, P0 ;  /* 0x000000ffff027224 */ /* 0x000fe400000e0603 */
[----:B------:R-:W-:Y:S02]  /*1250*/  IMAD.MOV.U32 R3, RZ, RZ, R5 ;  /* 0x000000ffff037224 */ /* 0x000fe400078e0005 */
[----:B------:R-:W-:Y:S02]  /*1260*/  IMAD R0, R2, c[0x0][0x1a0], RZ ;  /* 0x0000680002007a24 */ /* 0x000fe400078e02ff */
[----:B------:R-:W-:-:S04]  /*1270*/  IMAD.MOV.U32 R2, RZ, RZ, R36 ;  /* 0x000000ffff027224 */ /* 0x000fc800078e0024 */
[----:B------:R-:W-:-:S04]  /*1280*/  IMAD.WIDE.U32 R2, R7, c[0x0][0x1a0], R2 ;  /* 0x0000680007027a25 */ /* 0x000fc800078e0002 */
[----:B------:R-:W-:Y:S01]  /*1290*/  IMAD R7, R7, c[0x0][0x1a4], R0 ;  /* 0x0000690007077a24 */ /* 0x000fe200078e0200 */
[----:B------:R-:W-:-:S03]  /*12a0*/  LEA R4, P0, R2, c[0x0][0x188], 0x1 ;  /* 0x0000620002047a11 */ /* 0x000fc600078008ff */
[----:B------:R-:W-:-:S05]  /*12b0*/  IMAD.IADD R3, R3, 0x1, R7 ;  /* 0x0000000103037824 */ /* 0x000fca00078e0207 */
[----:B------:R-:W-:-:S05]  /*12c0*/  LEA.HI.X R5, R2, c[0x0][0x18c], R3, 0x1, P0 ;  /* 0x0000630002057a11 */ /* 0x000fca00000f0c03 */
[----:B-1----:R-:W-:Y:S01]  /*12d0*/  STG.E.128 [R4.64], R8 ;  /* 0x0000000804007986 */ /* 0x002fe2000c101d04 */
[----:B------:R-:W-:Y:S05]  /*12e0*/  EXIT ;  /* 0x000000000000794d */ /* 0x000fea0003800000 */
.L_x_2997:
        /* <DEDUP_REMOVED lines=9> */
.L_x_14434:


//--------------------- .text._ZN7cutlass13device_kernelIN5flash19enable_sm80_to_sm89INS1_16FlashAttnBwdSm80INS1_25CollectiveMainloopBwdSm80ILi2ELi2EN4cute5tupleIJNS5_1CILi128EEES8_NS7_ILi64EEEEEENS_10bfloat16_tEfNS_4arch4Sm80ELb1ELb0ELb1ELb1ELb1ELb0ELb0ELb0ELi2ELi4ELi4ELi4ELb0EEENS1_24CollectiveEpilogueBwdGQAISA_fSD_Li256ELb1ELb1EEENS1_25SingleTileBwdLPTSchedulerILb1ELi128ELb1EEEEEEEEEvNT_6ParamsE --------------------------
	.section	.text._ZN7cutlass13device_kernelIN5flash19enable_sm80_to_sm89INS1_16FlashAttnBwdSm80INS1_25CollectiveMainloopBwdSm80ILi2ELi2EN4cute5tupleIJNS5_1CILi128EEES8_NS7_ILi64EEEEEENS_10bfloat16_tEfNS_4arch4Sm80ELb1ELb0ELb1ELb1ELb1ELb0ELb0ELb0ELi2ELi4ELi4ELi4ELb0EEENS1_24CollectiveEpilogueBwdGQAISA_fSD_Li256ELb1ELb1EEENS1_25SingleTileBwdLPTSchedulerILb1ELi128ELb1EEEEEEEEEvNT_6ParamsE,"ax",@progbits
	.sectioninfo	@"SHI_REGISTERS=128"
	.align	128
.text._ZN7cutlass13device_kernelIN5flash19enable_sm80_to_sm89INS1_16FlashAttnBwdSm80INS1_25CollectiveMainloopBwdSm80ILi2ELi2EN4cute5tupleIJNS5_1CILi128EEES8_NS7_ILi64EEEEEENS_10bfloat16_tEfNS_4arch4Sm80ELb1ELb0ELb1ELb1ELb1ELb0ELb0ELb0ELi2ELi4ELi4ELi4ELb0EEENS1_24CollectiveEpilogueBwdGQAISA_fSD_Li256ELb1ELb1EEENS1_25SingleTileBwdLPTSchedulerILb1ELi128ELb1EEEEEEEEEvNT_6ParamsE:
        .type           _ZN7cutlass13device_kernelIN5flash19enable_sm80_to_sm89INS1_16FlashAttnBwdSm80INS1_25CollectiveMainloopBwdSm80ILi2ELi2EN4cute5tupleIJNS5_1CILi128EEES8_NS7_ILi64EEEEEENS_10bfloat16_tEfNS_4arch4Sm80ELb1ELb0ELb1ELb1ELb1ELb0ELb0ELb0ELi2ELi4ELi4ELi4ELb0EEENS1_24CollectiveEpilogueBwdGQAISA_fSD_Li256ELb1ELb1EEENS1_25SingleTileBwdLPTSchedulerILb1ELi128ELb1EEEEEEEEEvNT_6ParamsE,@function
        .size           _ZN7cutlass13device_kernelIN5flash19enable_sm80_to_sm89INS1_16FlashAttnBwdSm80INS1_25CollectiveMainloopBwdSm80ILi2ELi2EN4cute5tupleIJNS5_1CILi128EEES8_NS7_ILi64EEEEEENS_10bfloat16_tEfNS_4arch4Sm80ELb1ELb0ELb1ELb1ELb1ELb0ELb0ELb0ELi2ELi4ELi4ELi4ELb0EEENS1_24CollectiveEpilogueBwdGQAISA_fSD_Li256ELb1ELb1EEENS1_25SingleTileBwdLPTSchedulerILb1ELi128ELb1EEEEEEEEEvNT_6ParamsE,(.L_x_14435 - _ZN7cutlass13device_kernelIN5flash19enable_sm80_to_sm89INS1_16FlashAttnBwdSm80INS1_25CollectiveMainloopBwdSm80ILi2ELi2EN4cute5tupleIJNS5_1CILi128EEES8_NS7_ILi64EEEEEENS_10bfloat16_tEfNS_4arch4Sm80ELb1ELb0ELb1ELb1ELb1ELb0ELb0ELb0ELi2ELi4ELi4ELi4ELb0EEENS1_24CollectiveEpilogueBwdGQAISA_fSD_Li256ELb1ELb1EEENS1_25SingleTileBwdLPTSchedulerILb1ELi128ELb1EEEEEEEEEvNT_6ParamsE)
        .other          _ZN7cutlass13device_kernelIN5flash19enable_sm80_to_sm89INS1_16FlashAttnBwdSm80INS1_25CollectiveMainloopBwdSm80ILi2ELi2EN4cute5tupleIJNS5_1CILi128EEES8_NS7_ILi64EEEEEENS_10bfloat16_tEfNS_4arch4Sm80ELb1ELb0ELb1ELb1ELb1ELb0ELb0ELb0ELi2ELi4ELi4ELi4ELb0EEENS1_24CollectiveEpilogueBwdGQAISA_fSD_Li256ELb1ELb1EEENS1_25SingleTileBwdLPTSchedulerILb1ELi128ELb1EEEEEEEEEvNT_6ParamsE,@"STO_CUDA_ENTRY STV_DEFAULT"
_ZN7cutlass13device_kernelIN5flash19enable_sm80_to_sm89INS1_16FlashAttnBwdSm80INS1_25CollectiveMainloopBwdSm80ILi2ELi2EN4cute5tupleIJNS5_1CILi128EEES8_NS7_ILi64EEEEEENS_10bfloat16_tEfNS_4arch4Sm80ELb1ELb0ELb1ELb1ELb1ELb0ELb0ELb0ELi2ELi4ELi4ELi4ELb0EEENS1_24CollectiveEpilogueBwdGQAISA_fSD_Li256ELb1ELb1EEENS1_25SingleTileBwdLPTSchedulerILb1ELi128ELb1EEEEEEEEEvNT_6ParamsE:
        /* <DEDUP_REMOVED lines=27> */
.L_x_2999:
[----:B------:R-:W-:-:S04]  /*01b0*/  MOV R2, c[0x0][0x3b4] ;  /* 0x0000ed0000027a02 */ /* 0x000fc80000000f00 */
[----:B------:R-:W-:Y:S02]  /*01c0*/  ISETP.NE.AND P0, PT, R2, 0x1, PT ;  /* 0x000000010200780c */ /* 0x000fe40003f05270 */
[----:B------:R-:W-:-:S11]  /*01d0*/  MOV R2, R0 ;  /* 0x0000000000027202 */ /* 0x000fd60000000f00 */
[----:B------:R-:W-:-:S05]  /*01e0*/  @P0 IMAD.HI.U32 R3, R0, c[0x0][0x3b8], RZ ;  /* 0x0000ee0000030a27 */ /* 0x000fca00078e00ff */
[----:B------:R-:W-:-:S05]  /*01f0*/  @P0 SHF.R.U32.HI R2, RZ, c[0x0][0x3bc], R3 ;  /* 0x0000ef00ff020a19 */ /* 0x000fca0000011603 */
[----:B------:R-:W-:Y:S02]  /*0200*/  IMAD R5, R2, c[0x0][0x3b4], RZ ;  /* 0x0000ed0002057a24 */ /* 0x000fe400078e02ff */
.L_x_3000:
        /* <DEDUP_REMOVED lines=16> */
.L_x_3001:
        /* <DEDUP_REMOVED lines=9> */
.L_x_3003:
[----:B------:R-:W-:-:S04]  /*03a0*/  MOV R3, c[0x0][0x3dc] ;  /* 0x0000f70000037a02 */ /* 0x000fc80000000f00 */
.L_x_3002:
        /* <DEDUP_REMOVED lines=9> */
.L_x_2998:
        /* <DEDUP_REMOVED lines=16> */
.L_x_3005:
[----:B------:R-:W-:Y:S02]  /*0540*/  MOV R0, c[0x0][0x3b4] ;  /* 0x0000ed0000007a02 */ /* 0x000fe40000000f00 */
[----:B------:R-:W-:Y:S02]  /*0550*/  MOV R2, R3 ;  /* 0x0000000300027202 */ /* 0x000fe40000000f00 */
[----:B------:R-:W-:-:S13]  /*0560*/  ISETP.NE.AND P0, PT, R0, 0x1, PT ;  /* 0x000000010000780c */ /* 0x000fda0003f05270 */
[----:B------:R-:W-:-:S05]  /*0570*/  @P0 IMAD.HI.U32 R0, R3, c[0x0][0x3b8], RZ ;  /* 0x0000ee0003000a27 */ /* 0x000fca00078e00ff */
[----:B------:R-:W-:-:S05]  /*0580*/  @P0 SHF.R.U32.HI R2, RZ, c[0x0][0x3bc], R0 ;  /* 0x0000ef00ff020a19 */ /* 0x000fca0000011600 */
[----:B------:R-:W-:Y:S02]  /*0590*/  IMAD R4, R2, c[0x0][0x3b4], RZ ;  /* 0x0000ed0002047a24 */ /* 0x000fe400078e02ff */
.L_x_3006:
        /* <DEDUP_REMOVED lines=16> */
.L_x_3007:
        /* <DEDUP_REMOVED lines=9> */
.L_x_3009:
[----:B------:R-:W-:-:S04]  /*0730*/  MOV R3, c[0x0][0x3dc] ;  /* 0x0000f70000037a02 */ /* 0x000fc80000000f00 */
.L_x_3008:
        /* <DEDUP_REMOVED lines=8> */
.L_x_3004:
        /* <DEDUP_REMOVED lines=9> */
[----:B-1----:R-:W-:Y:S02]  /*0850*/  IMAD.MOV.U32 R5, RZ, RZ, RZ ;  /* 0x000000ffff057224 */ /* 0x002fe400078e00ff */
[----:B------:R-:W-:Y:S02]  /*0860*/  IMAD.MOV.U32 R33, RZ, RZ, RZ ;  /* 0x000000ffff217224 */ /* 0x000fe400078e00ff */
[----:B------:R-:W-:Y:S02]  /*0870*/  IMAD.WIDE R6, R37, R2, c[0x0][0x2d0] ;  /* 0x0000b40025067625 */ /* 0x000fe400078e0202 */
[----:B------:R-:W3:Y:S04]  /*0880*/  @P2 LDG.E R5, [R12.64] ;  /* 0x000000060c052981 */ /* 0x000ee8000c1e1900 */
[----:B------:R-:W4:Y:S01]  /*0890*/  @P0 LDG.E R33, [R6.64] ;  /* 0x0000000606210981 */ /* 0x000f22000c1e1900 */
[----:B------:R-:W-:Y:S01]  /*08a0*/  ISETP.NE.U32.AND P1, PT, RZ, c[0x0][0x2d8], PT ;  /* 0x0000b600ff007a0c */ /* 0x000fe20003f25070 */
[----:B------:R-:W-:-:S02]  /*08b0*/  IMAD.MOV.U32 R8, RZ, RZ, c[0x0][0x168] ;  /* 0x00005a00ff087624 */ /* 0x000fc400078e00ff */
        /* <DEDUP_REMOVED lines=19> */
[----:B------:R-:W-:-:S03]  /*09f0*/  MOV R9, c[0x0][0x198] ;  /* 0x0000660000097a02 */ /* 0x000fc60000000f00 */
[----:B------:R1:W5:Y:S02]  /*0a00*/  @P1 LDG.E R8, [R10.64] ;  /* 0x000000060a081981 */ /* 0x000364000c1e1900 */
[----:B-1----:R-:W-:Y:S01]  /*0a10*/  IMAD.MOV.U32 R11, RZ, RZ, c[0x0][0x168] ;  /* 0x00005a00ff0b7624 */ /* 0x002fe200078e00ff */
[----:B--2---:R-:W-:-:S04]  /*0a20*/  @P2 LEA R0, R37, R0, 0x7 ;  /* 0x0000000025002211 */ /* 0x004fc800078e38ff */
        /* <DEDUP_REMOVED lines=8> */
[----:B------:R-:W-:Y:S05]  /*0ab0*/  @!P2 BRA `(.L_x_3010) ;  /* 0x000000300000a947 */ /* 0x000fea0003800000 */
[----:B-----5:R-:W2:Y:S04]  /*0ac0*/  LDG.E R8, [R12.64] ;  /* 0x000000060c087981 */ /* 0x020ea8000c1e1900 */
[----:B------:R-:W2:Y:S02]  /*0ad0*/  LDG.E R3, [R12.64+0x4] ;  /* 0x000004060c037981 */ /* 0x000ea4000c1e1900 */
[----:B--2---:R-:W-:-:S05]  /*0ae0*/  IADD3 R8, -R8, R3, RZ ;  /* 0x0000000308087210 */ /* 0x004fca0007ffe1ff */
.L_x_3010:
[----:B-----5:R2:W-:Y:S01]  /*0af0*/  STL [R1+0x10], R8 ;  /* 0x0000100801007387 */ /* 0x0205e20000100800 */
[----:B------:R-:W-:-:S04]  /*0b00*/  ISETP.NE.U32.AND P1, PT, RZ, c[0x0][0x2e0], PT ;  /* 0x0000b800ff007a0c */ /* 0x000fc80003f25070 */
[----:B------:R-:W-:-:S13]  /*0b10*/  ISETP.NE.AND.EX P1, PT, RZ, c[0x0][0x2e4], PT, P1 ;  /* 0x0000b900ff007a0c */ /* 0x000fda0003f25310 */
[----:B------:R-:W-:Y:S05]  /*0b20*/  @!P1 BRA `(.L_x_3011) ;  /* 0x0000003000009947 */ /* 0x000fea0003800000 */
[----:B------:R-:W-:-:S05]  /*0b30*/  IMAD.WIDE R2, R37, R2, c[0x0][0x2e0] ;  /* 0x0000b80025027625 */ /* 0x000fca00078e0202 */
[----:B------:R3:W5:Y:S01]  /*0b40*/  LDG.E R9, [R2.64] ;  /* 0x0000000602097981 */ /* 0x000762000c1e1900 */
[----:B------:R-:W-:Y:S05]  /*0b50*/  BRA `(.L_x_3012) ;  /* 0x0000004000007947 */ /* 0x000fea0003800000 */
.L_x_3011:
[----:B------:R-:W-:Y:S05]  /*0b60*/  @!P0 BRA `(.L_x_3012) ;  /* 0x0000003000008947 */ /* 0x000fea0003800000 */
[----:B------:R-:W3:Y:S04]  /*0b70*/  LDG.E R9, [R6.64] ;  /* 0x0000000606097981 */ /* 0x000ee8000c1e1900 */
[----:B------:R-:W3:Y:S02]  /*0b80*/  LDG.E R2, [R6.64+0x4] ;  /* 0x0000040606027981 */ /* 0x000ee4000c1e1900 */
[----:B---3--:R-:W-:-:S04]  /*0b90*/  IADD3 R9, -R9, R2, RZ ;  /* 0x0000000209097210 */ /* 0x008fc80007ffe1ff */
.L_x_3012:
        /* <DEDUP_REMOVED lines=16> */
[----:B------:R-:W-:Y:S01]  /*0ca0*/  IADD3 R11, R11, 0x7f, RZ ;  /* 0x0000007f0b0b7810 */ /* 0x000fe20007ffe0ff */
[----:B------:R-:W-:Y:S01]  /*0cb0*/  IMAD.MOV.U32 R7, RZ, RZ, c[0x0][0x1f8] ;  /* 0x00007e00ff077624 */ /* 0x000fe200078e00ff */
[----:B------:R-:W-:Y:S01]  /*0cc0*/  SHF.R.S32.HI R17, RZ, 0x1f, R39 ;  /* 0x0000001fff117819 */ /* 0x000fe20000011427 */
[----:B------:R-:W-:Y:S01]  /*0cd0*/  IMAD.MOV.U32 R3, RZ, RZ, 0x1 ;  /* 0x00000001ff037424 */ /* 0x000fe200078e00ff */
[----:B------:R-:W-:Y:S01]  /*0ce0*/  IADD3 R4, R4, 0x7f, RZ ;  /* 0x0000007f04047810 */ /* 0x000fe20007ffe0ff */
[----:B------:R-:W-:Y:S01]  /*0cf0*/  IMAD.WIDE.U32 R54, R39, c[0x0][0x238], RZ ;  /* 0x00008e0027367a25 */ /* 0x000fe200078e00ff */
[----:B---3--:R-:W-:Y:S01]  /*0d00*/  SHF.R.S32.HI R2, RZ, 0x1f, R11 ;  /* 0x0000001fff027819 */ /* 0x008fe2000001140b */
[----:B------:R-:W-:Y:S01]  /*0d10*/  ULDC.64 UR10, c[0x0][0x178] ;  /* 0x00005e00000a7ab9 */ /* 0x000fe20000000a00 */
[----:B------:R-:W-:Y:S01]  /*0d20*/  SHF.R.S32.HI R45, RZ, 0x1f, R4 ;  /* 0x0000001fff2d7819 */ /* 0x000fe20000011404 */
[----:B------:R-:W-:Y:S01]  /*0d30*/  IMAD R6, R17, c[0x0][0x238], RZ ;  /* 0x00008e0011067a24 */ /* 0x000fe200078e02ff */
[----:B------:R-:W-:Y:S01]  /*0d40*/  IADD3 R7, R7, 0x7f, RZ ;  /* 0x0000007f07077810 */ /* 0x000fe20007ffe0ff */
[----:B------:R-:W-:Y:S01]  /*0d50*/  STL.U8 [R1+0x70], R3 ;  /* 0x0000700301007387 */ /* 0x000fe20000100000 */
[----:B------:R-:W-:Y:S01]  /*0d60*/  LEA.HI R45, R45, R4, RZ, 0x7 ;  /* 0x000000042d2d7211 */ /* 0x000fe200078f38ff */
[----:B------:R-:W-:Y:S01]  /*0d70*/  IMAD.MOV.U32 R4, RZ, RZ, c[0x0][0x228] ;  /* 0x00008a00ff047624 */ /* 0x000fe200078e00ff */
[----:B------:R-:W-:Y:S01]  /*0d80*/  SHF.R.S32.HI R13, RZ, 0x1f, R30 ;  /* 0x0000001fff0d7819 */ /* 0x000fe2000001141e */
[----:B------:R3:W-:Y:S01]  /*0d90*/  STL.U8 [R1+0x71], R3 ;  /* 0x0000710301007387 */ /* 0x0007e20000100000 */
[----:B------:R-:W-:Y:S01]  /*0da0*/  LEA.HI R2, R2, R11, RZ, 0x7 ;  /* 0x0000000b02027211 */ /* 0x000fe200078f38ff */
[----:B------:R-:W-:Y:S01]  /*0db0*/  IMAD.SHL.U32 R52, R30, 0x4, RZ ;  /* 0x000000041e347824 */ /* 0x000fe200078e00ff */
[----:B------:R-:W-:Y:S01]  /*0dc0*/  IADD3 R4, R4, 0x1fff, RZ ;  /* 0x00001fff04047810 */ /* 0x000fe20007ffe0ff */
[----:B------:R-:W-:Y:S01]  /*0dd0*/  IMAD R60, R17, c[0x0][0x270], RZ ;  /* 0x00009c00113c7a24 */ /* 0x000fe200078e02ff */
[----:B------:R-:W-:Y:S01]  /*0de0*/  SHF.R.S32.HI R46, RZ, 0x1f, R7 ;  /* 0x0000001fff2e7819 */ /* 0x000fe20000011407 */
[----:B------:R-:W-:Y:S01]  /*0df0*/  USHF.L.U32 UR5, UR10, 0x5, URZ ;  /* 0x000000050a057899 */ /* 0x000fe2000800063f */
[----:B------:R-:W-:Y:S01]  /*0e00*/  SHF.R.S32.HI R35, RZ, 0x1f, R4 ;  /* 0x0000001fff237819 */ /* 0x000fe20000011404 */
[----:B------:R-:W-:Y:S01]  /*0e10*/  IMAD R60, R39, c[0x0][0x274], R60 ;  /* 0x00009d00273c7a24 */ /* 0x000fe200078e023c */
[----:B------:R-:W-:Y:S01]  /*0e20*/  SHF.R.S32.HI R2, RZ, 0x7, R2 ;  /* 0x00000007ff027819 */ /* 0x000fe20000011402 */
[----:B------:R-:W-:Y:S01]  /*0e30*/  UMOV UR12, 0x5 ;  /* 0x00000005000c7882 */ /* 0x000fe20000000000 */
[----:B------:R-:W-:Y:S01]  /*0e40*/  LEA.HI R35, R35, R4, RZ, 0xd ;  /* 0x0000000423237211 */ /* 0x000fe200078f68ff */
[----:B------:R-:W-:Y:S01]  /*0e50*/  USHF.L.U64.HI UR4, UR10, UR12, UR11 ;  /* 0x0000000c0a047299 */ /* 0x000fe2000801020b */
[-C--:B------:R-:W-:Y:S01]  /*0e60*/  LEA.HI R4, R13, R30.reuse, RZ, 0x4 ;  /* 0x0000001e0d047211 */ /* 0x080fe200078f20ff */
[----:B------:R4:W-:Y:S01]  /*0e70*/  STL [R1+0x78], R2 ;  /* 0x0000780201007387 */ /* 0x0009e20000100800 */
[----:B------:R-:W-:Y:S01]  /*0e80*/  LEA.HI R46, R46, R7, RZ, 0x7 ;  /* 0x000000072e2e7211 */ /* 0x000fe200078f38ff */
[----:B------:R-:W-:Y:S01]  /*0e90*/  IMAD R58, R17, c[0x0][0x288], RZ ;  /* 0x0000a200113a7a24 */ /* 0x000fe200078e02ff */
[----:B------:R-:W-:Y:S01]  /*0ea0*/  SHF.R.S32.HI R7, RZ, 0x4, R4 ;  /* 0x00000004ff077819 */ /* 0x000fe20000011404 */
[----:B------:R-:W-:Y:S01]  /*0eb0*/  ULDC.64 UR8, c[0x0][0x18] ;  /* 0x0000060000087ab9 */ /* 0x000fe20000000a00 */
[--C-:B------:R-:W-:Y:S01]  /*0ec0*/  SHF.R.S32.HI R53, RZ, 0x1f, R52.reuse ;  /* 0x0000001fff357819 */ /* 0x100fe20000011434 */
[----:B------:R-:W-:Y:S01]  /*0ed0*/  IMAD.U32 R24, RZ, RZ, UR5 ;  /* 0x00000005ff187e24 */ /* 0x000fe2000f8e00ff */
[-C--:B------:R-:W-:Y:S01]  /*0ee0*/  LEA.HI R57, R13, R30.reuse, RZ, 0x3 ;  /* 0x0000001e0d397211 */ /* 0x080fe200078f18ff */
[----:B------:R-:W-:Y:S01]  /*0ef0*/  UIADD3 UR5, UP1, UR8, 0x80, URZ ;  /* 0x0000008008057890 */ /* 0x000fe2000ff3e03f */
[----:B------:R-:W-:Y:S01]  /*0f00*/  SHF.R.S32.HI R28, RZ, 0x1f, R37 ;  /* 0x0000001fff1c7819 */ /* 0x000fe20000011425 */
[----:B------:R-:W-:Y:S01]  /*0f10*/  IMAD.WIDE.U32 R14, R39, c[0x0][0x270], R52 ;  /* 0x00009c00270e7a25 */ /* 0x000fe200078e0034 */
[----:B------:R-:W-:Y:S01]  /*0f20*/  UIADD3 UR15, UP0, UR8, 0x4080, URZ ;  /* 0x00004080080f7890 */ /* 0x000fe2000ff1e03f */
[----:B------:R-:W-:Y:S01]  /*0f30*/  SEL R66, R37, RZ, !P2 ;  /* 0x000000ff25427207 */ /* 0x000fe20005000000 */
[----:B------:R-:W-:Y:S01]  /*0f40*/  UMOV UR13, 0x7 ;  /* 0x00000007000d7882 */ /* 0x000fe20000000000 */
[----:B---3--:R-:W-:Y:S01]  /*0f50*/  IMAD R3, R39, c[0x0][0x23c], R6 ;  /* 0x00008f0027037a24 */ /* 0x008fe200078e0206 */
[----:B------:R-:W-:Y:S01]  /*0f60*/  LEA.HI R6, R13, R30, RZ, 0x2 ;  /* 0x0000001e0d067211 */ /* 0x000fe200078f10ff */
[----:B------:R-:W-:Y:S01]  /*0f70*/  IMAD.IADD R61, R15, 0x1, R60 ;  /* 0x000000010f3d7824 */ /* 0x000fe200078e023c */
[----:B------:R-:W-:Y:S01]  /*0f80*/  USHF.L.U32 UR14, UR10, 0x7, URZ ;  /* 0x000000070a0e7899 */ /* 0x000fe2000800063f */
[----:B------:R-:W-:Y:S01]  /*0f90*/  IMAD.IADD R55, R55, 0x1, R3 ;  /* 0x0000000137377824 */ /* 0x000fe200078e0203 */
[----:B------:R-:W-:Y:S01]  /*0fa0*/  SHF.R.S32.HI R12, RZ, 0x2, R6 ;  /* 0x00000002ff0c7819 */ /* 0x000fe20000011406 */
[----:B------:R-:W-:Y:S01]  /*0fb0*/  IMAD.MOV.U32 R60, RZ, RZ, R14 ;  /* 0x000000ffff3c7224 */ /* 0x000fe200078e000e */
[----:B------:R-:W-:Y:S01]  /*0fc0*/  SHF.R.S32.HI R3, RZ, 0x1f, R6 ;  /* 0x0000001fff037819 */ /* 0x000fe20000011406 */
[C---:B------:R-:W-:Y:S01]  /*0fd0*/  IMAD R58, R39.reuse, c[0x0][0x28c], R58 ;  /* 0x0000a300273a7a24 */ /* 0x040fe200078e023a */
[----:B------:R-:W-:Y:S01]  /*0fe0*/  USHF.L.U64.HI UR16, UR10, UR13, UR11 ;  /* 0x0000000d0a107299 */ /* 0x000fe2000801020b */
[----:B------:R-:W-:Y:S01]  /*0ff0*/  IMAD.WIDE.U32 R10, R39, c[0x0][0x288], R52 ;  /* 0x0000a200270a7a25 */ /* 0x000fe200078e0034 */
[----:B----4-:R-:W-:Y:S01]  /*1000*/  LEA.HI R2, R3, R12, RZ, 0x3 ;  /* 0x0000000c03027211 */ /* 0x010fe200078f18ff */
[----:B------:R-:W-:Y:S01]  /*1010*/  UIADD3.X UR11, URZ, UR9, URZ, UP0, !UPT ;  /* 0x000000093f0b7290 */ /* 0x000fe200087fe43f */
[----:B------:R-:W-:Y:S01]  /*1020*/  LEA.HI R3, R4, R7, RZ, 0x1 ;  /* 0x0000000704037211 */ /* 0x000fe200078f08ff */
[----:B------:R-:W-:Y:S01]  /*1030*/  IMAD.U32 R25, RZ, RZ, UR4 ;  /* 0x00000004ff197e24 */ /* 0x000fe2000f8e00ff */
[----:B------:R-:W-:Y:S01]  /*1040*/  UIADD3.X UR4, URZ, UR9, URZ, UP1, !UPT ;  /* 0x000000093f047290 */ /* 0x000fe20008ffe43f */
[----:B------:R-:W-:Y:S01]  /*1050*/  IMAD.IADD R59, R11, 0x1, R58 ;  /* 0x000000010b3b7824 */ /* 0x000fe200078e023a */
[----:B------:R-:W-:Y:S01]  /*1060*/  LOP3.LUT R16, R3, 0xfffffffe, RZ, 0xc0, !PT ;  /* 0xfffffffe03107812 */ /* 0x000fe200078ec0ff */
[----:B------:R-:W-:Y:S01]  /*1070*/  IMAD.U32 R48, RZ, RZ, UR5 ;  /* 0x00000005ff307e24 */ /* 0x000fe2000f8e00ff */
[----:B------:R-:W-:Y:S01]  /*1080*/  LOP3.LUT R3, R2, 0xfffffff8, RZ, 0xc0, !PT ;  /* 0xfffffff802037812 */ /* 0x000fe200078ec0ff */
[----:B------:R-:W-:Y:S01]  /*1090*/  IMAD.MOV.U32 R58, RZ, RZ, R10 ;  /* 0x000000ffff3a7224 */ /* 0x000fe200078e000a */
[----:B------:R-:W-:Y:S01]  /*10a0*/  SHF.R.S32.HI R2, RZ, 0x3, R57 ;  /* 0x00000003ff027819 */ /* 0x000fe20000011439 */
[----:B------:R-:W-:Y:S01]  /*10b0*/  IMAD.IADD R16, R7, 0x1, -R16 ;  /* 0x0000000107107824 */ /* 0x000fe200078e0a10 */
[----:B------:R-:W-:Y:S01]  /*10c0*/  SEL R7, R28, RZ, !P2 ;  /* 0x000000ff1c077207 */ /* 0x000fe20005000000 */
[----:B------:R-:W-:Y:S01]  /*10d0*/  IMAD.IADD R12, R12, 0x1, -R3 ;  /* 0x000000010c0c7824 */ /* 0x000fe200078e0a03 */
[----:B------:R-:W-:Y:S01]  /*10e0*/  LOP3.LUT R3, R57, 0xfffffff8, RZ, 0xc0, !PT ;  /* 0xfffffff839037812 */ /* 0x000fe200078ec0ff */
[----:B------:R-:W-:Y:S01]  /*10f0*/  IMAD.SHL.U32 R18, R2, 0x40, RZ ;  /* 0x0000004002127824 */ /* 0x000fe200078e00ff */
[----:B------:R-:W-:Y:S01]  /*1100*/  LOP3.LUT R11, R4, 0xfffffff0, RZ, 0xc0, !PT ;  /* 0xfffffff0040b7812 */ /* 0x000fe200078ec0ff */
[----:B------:R-:W-:Y:S01]  /*1110*/  IMAD R23, R7, c[0x0][0x240], RZ ;  /* 0x0000900007177a24 */ /* 0x000fe200078e02ff */
[----:B------:R-:W-:Y:S01]  /*1120*/  IADD3 R14, -R3, R30, RZ ;  /* 0x0000001e030e7210 */ /* 0x000fe20007ffe1ff */
[----:B------:R-:W-:Y:S01]  /*1130*/  UIADD3 UR5, UP0, UR8, 0x20880, URZ ;  /* 0x0002088008057890 */ /* 0x000fe2000ff1e03f */
[----:B------:R-:W-:Y:S01]  /*1140*/  LOP3.LUT R18, R18, 0x1c0, RZ, 0xc0, !PT ;  /* 0x000001c012127812 */ /* 0x000fe200078ec0ff */
[----:B------:R-:W-:Y:S01]  /*1150*/  IMAD.WIDE.U32 R54, R66, c[0x0][0x240], R54 ;  /* 0x0000900042367a25 */ /* 0x000fe200078e0036 */
[----:B------:R-:W-:Y:S01]  /*1160*/  MOV R49, UR4 ;  /* 0x0000000400317c02 */ /* 0x000fe20008000f00 */
[----:B------:R-:W-:Y:S01]  /*1170*/  UIADD3.X UR4, URZ, UR9, URZ, UP0, !UPT ;  /* 0x000000093f047290 */ /* 0x000fe200087fe43f */
[----:B------:R-:W-:Y:S01]  /*1180*/  SHF.R.U32.HI R29, RZ, 0x3, R18 ;  /* 0x00000003ff1d7819 */ /* 0x000fe20000011612 */
[----:B------:R-:W-:Y:S01]  /*1190*/  IMAD.SHL.U32 R3, R14, 0x8, RZ ;  /* 0x000000080e037824 */ /* 0x000fe200078e00ff */
[----:B------:R-:W-:Y:S01]  /*11a0*/  SHF.R.S32.HI R32, RZ, 0x1f, R30 ;  /* 0x0000001fff207819 */ /* 0x000fe2000001141e */
[----:B------:R-:W-:Y:S01]  /*11b0*/  IMAD.SHL.U32 R15, R0, 0x40, RZ ;  /* 0x00000040000f7824 */ /* 0x000fe200078e00ff */
[----:B------:R-:W-:Y:S01]  /*11c0*/  SHF.R.S32.HI R36, RZ, 0x1f, R0 ;  /* 0x0000001fff247819 */ /* 0x000fe20000011400 */
[----:B------:R-:W-:Y:S01]  /*11d0*/  IMAD R23, R66, c[0x0][0x244], R23 ;  /* 0x0000910042177a24 */ /* 0x000fe200078e0217 */
[----:B------:R-:W-:Y:S01]  /*11e0*/  LOP3.LUT R10, R18, 0x38, R3, 0xf8, !PT ;  /* 0x00000038120a7812 */ /* 0x000fe200078ef803 */
[----:B------:R-:W-:Y:S01]  /*11f0*/  IMAD.U32 R26, RZ, RZ, UR14 ;  /* 0x0000000eff1a7e24 */ /* 0x000fe2000f8e00ff */
[----:B------:R-:W-:Y:S01]  /*1200*/  IADD3 R34, P2, P1, R30, R54, R15 ;  /* 0x000000361e227210 */ /* 0x000fe2000795e00f */
[----:B------:R-:W-:Y:S01]  /*1210*/  IMAD.U32 R27, RZ, RZ, UR16 ;  /* 0x00000010ff1b7e24 */ /* 0x000fe2000f8e00ff */
[----:B------:R-:W-:Y:S01]  /*1220*/  LOP3.LUT R29, R10, R29, RZ, 0x3c, !PT ;  /* 0x0000001d0a1d7212 */ /* 0x000fe200078e3cff */
[----:B------:R-:W-:Y:S01]  /*1230*/  IMAD.IADD R22, R30, 0x1, -R11 ;  /* 0x000000011e167824 */ /* 0x000fe200078e0a0b */
[----:B------:R-:W-:Y:S01]  /*1240*/  LEA.HI R10, R13, R30, RZ, 0x5 ;  /* 0x0000001e0d0a7211 */ /* 0x000fe200078f28ff */
[----:B------:R-:W-:Y:S01]  /*1250*/  IMAD.IADD R23, R55, 0x1, R23 ;  /* 0x0000000137177824 */ /* 0x000fe200078e0217 */
[----:B------:R-:W-:Y:S01]  /*1260*/  SHF.R.S32.HI R15, RZ, 0x1f, R15 ;  /* 0x0000001fff0f7819 */ /* 0x000fe2000001140f */
[----:B------:R3:W-:Y:S01]  /*1270*/  STL.128 [R1+0x80], R24 ;  /* 0x0000801801007387 */ /* 0x0007e20000100c00 */
[----:B------:R-:W-:Y:S01]  /*1280*/  SHF.R.S32.HI R18, RZ, 0x5, R10 ;  /* 0x00000005ff127819 */ /* 0x000fe2000001140a */
[----:B------:R-:W-:Y:S01]  /*1290*/  IMAD.U32 R50, RZ, RZ, UR15 ;  /* 0x0000000fff327e24 */ /* 0x000fe2000f8e00ff */
[----:B------:R-:W-:Y:S01]  /*12a0*/  SHF.R.S32.HI R19, RZ, 0x1f, R22 ;  /* 0x0000001fff137819 */ /* 0x000fe20000011416 */
[----:B------:R-:W-:Y:S01]  /*12b0*/  UIADD3 UR15, UP1, UR8, 0x18880, URZ ;  /* 0x00018880080f7890 */ /* 0x000fe2000ff3e03f */
[----:B------:R-:W-:Y:S01]  /*12c0*/  SHF.R.S32.HI R11, RZ, 0x1f, R10 ;  /* 0x0000001fff0b7819 */ /* 0x000fe2000001140a */
[----:B------:R-:W-:Y:S01]  /*12d0*/  IMAD.U32 R51, RZ, RZ, UR11 ;  /* 0x0000000bff337e24 */ /* 0x000fe2000f8e00ff */
[----:B------:R-:W-:Y:S01]  /*12e0*/  IADD3.X R23, R32, R23, R15, P2, P1 ;  /* 0x0000001720177210 */ /* 0x000fe200017e240f */
[----:B------:R-:W-:Y:S01]  /*12f0*/  UIADD3.X UR11, URZ, UR9, URZ, UP1, !UPT ;  /* 0x000000093f0b7290 */ /* 0x000fe20008ffe43f */
[----:B------:R-:W-:Y:S01]  /*1300*/  LOP3.LUT R15, R10, 0xffffffe0, RZ, 0xc0, !PT ;  /* 0xffffffe00a0f7812 */ /* 0x000fe200078ec0ff */
[----:B------:R-:W-:Y:S01]  /*1310*/  IMAD.U32 R42, RZ, RZ, UR15 ;  /* 0x0000000fff2a7e24 */ /* 0x000fe2000f8e00ff */
[----:B------:R-:W-:Y:S01]  /*1320*/  LEA.HI R4, R19, R22, RZ, 0x3 ;  /* 0x0000001613047211 */ /* 0x000fe200078f18ff */
[----:B------:R-:W-:Y:S01]  /*1330*/  IMAD.MOV.U32 R40, RZ, RZ, R48 ;  /* 0x000000ffff287224 */ /* 0x000fe200078e0030 */
[----:B------:R-:W-:Y:S01]  /*1340*/  LEA.HI R11, R11, R18, RZ, 0x2 ;  /* 0x000000120b0b7211 */ /* 0x000fe200078f10ff */
[----:B------:R-:W-:Y:S01]  /*1350*/  IMAD.IADD R10, R30, 0x1, -R15 ;  /* 0x000000011e0a7824 */ /* 0x000fe200078e0a0f */
[----:B------:R-:W-:Y:S01]  /*1360*/  LOP3.LUT R47, R4, 0xfffffff8, RZ, 0xc0, !PT ;  /* 0xfffffff8042f7812 */ /* 0x000fe200078ec0ff */
[----:B------:R-:W-:Y:S01]  /*1370*/  IMAD.U32 R43, RZ, RZ, UR11 ;  /* 0x0000000bff2b7e24 */ /* 0x000fe2000f8e00ff */
[----:B------:R-:W-:Y:S01]  /*1380*/  LOP3.LUT R11, R11, 0xfffffffc, RZ, 0xc0, !PT ;  /* 0xfffffffc0b0b7812 */ /* 0x000fe200078ec0ff */
[----:B------:R-:W-:Y:S01]  /*1390*/  IMAD.MOV.U32 R41, RZ, RZ, R49 ;  /* 0x000000ffff297224 */ /* 0x000fe200078e0031 */
[----:B------:R-:W-:Y:S01]  /*13a0*/  LEA.HI R32, R13, R30, RZ, 0x7 ;  /* 0x0000001e0d207211 */ /* 0x000fe200078f38ff */
[----:B------:R-:W-:Y:S01]  /*13b0*/  IMAD.IADD R47, R22, 0x1, -R47 ;  /* 0x00000001162f7824 */ /* 0x000fe200078e0a2f */
[----:B------:R-:W-:Y:S01]  /*13c0*/  IADD3 R11, R18, -R11, RZ ;  /* 0x8000000b120b7210 */ /* 0x000fe20007ffe0ff */
[----:B------:R-:W-:Y:S01]  /*13d0*/  IMAD.SHL.U32 R22, R14, 0x40, RZ ;  /* 0x000000400e167824 */ /* 0x000fe200078e00ff */
[----:B------:R-:W-:Y:S01]  /*13e0*/  STL.128 [R1+0x50], R40 ;  /* 0x0000502801007387 */ /* 0x000fe20000100c00 */
[----:B------:R-:W-:Y:S01]  /*13f0*/  IMAD.WIDE.U32 R58, R66, c[0x0][0x290], R58 ;  /* 0x0000a400423a7a25 */ /* 0x000fe200078e003a */
[----:B------:R-:W-:Y:S01]  /*1400*/  SHF.R.S32.HI R19, RZ, 0x7, R32 ;  /* 0x00000007ff137819 */ /* 0x000fe20000011420 */
[----:B------:R-:W-:Y:S01]  /*1410*/  UIADD3 UR15, UP0, UR8, 0x8080, URZ ;  /* 0x00008080080f7890 */ /* 0x000fe2000ff1e03f */
[----:B------:R-:W-:Y:S01]  /*1420*/  LOP3.LUT R22, R22, 0x1c0, RZ, 0xc0, !PT ;  /* 0x000001c016167812 */ /* 0x000fe200078ec0ff */
[----:B------:R4:W-:Y:S01]  /*1430*/  STL.128 [R1+0x30], R48 ;  /* 0x0000303001007387 */ /* 0x0009e20000100c00 */
[----:B------:R-:W-:Y:S01]  /*1440*/  IMAD.WIDE.U32 R60, R66, c[0x0][0x278], R60 ;  /* 0x00009e00423c7a25 */ /* 0x000fe200078e003c */
[----:B------:R-:W-:Y:S01]  /*1450*/  IADD3 R15, P2, R0, R58, RZ ;  /* 0x0000003a000f7210 */ /* 0x000fe20007f5e0ff */
[----:B------:R-:W-:Y:S01]  /*1460*/  UIADD3.X UR11, URZ, UR9, URZ, UP0, !UPT ;  /* 0x000000093f0b7290 */ /* 0x000fe200087fe43f */
[----:B------:R-:W-:Y:S01]  /*1470*/  LOP3.LUT R55, R22, 0x8, R57, 0xf8, !PT ;  /* 0x0000000816377812 */ /* 0x000fe200078ef839 */
[----:B---3--:R-:W-:Y:S01]  /*1480*/  IMAD.U32 R24, RZ, RZ, UR5 ;  /* 0x00000005ff187e24 */ /* 0x008fe2000f8e00ff */
[----:B------:R-:W-:Y:S01]  /*1490*/  LEA R62, P1, R34, c[0x0][0x220], 0x2 ;  /* 0x00008800223e7a11 */ /* 0x000fe200078210ff */
[----:B------:R-:W-:Y:S01]  /*14a0*/  IMAD.U32 R25, RZ, RZ, UR4 ;  /* 0x00000004ff197e24 */ /* 0x000fe2000f8e00ff */
[----:B------:R-:W-:Y:S01]  /*14b0*/  LEA.HI R44, R32, R19, RZ, 0x1 ;  /* 0x00000013202c7211 */ /* 0x000fe200078f08ff */
[----:B------:R-:W-:Y:S01]  /*14c0*/  IMAD.MOV.U32 R26, RZ, RZ, R24 ;  /* 0x000000ffff1a7224 */ /* 0x000fe200078e0018 */
[----:B------:R-:W-:Y:S01]  /*14d0*/  LEA.HI.X R63, R34, c[0x0][0x224], R23, 0x2, P1 ;  /* 0x00008900223f7a11 */ /* 0x000fe200008f1417 */
[----:B------:R-:W-:Y:S01]  /*14e0*/  IMAD.MOV.U32 R27, RZ, RZ, R25 ;  /* 0x000000ffff1b7224 */ /* 0x000fe200078e0019 */
[----:B------:R-:W-:Y:S01]  /*14f0*/  LOP3.LUT R44, R44, 0xfffffffe, RZ, 0xc0, !PT ;  /* 0xfffffffe2c2c7812 */ /* 0x000fe200078ec0ff */
[----:B------:R-:W-:Y:S01]  /*1500*/  IMAD R68, R17, c[0x0][0x180], RZ ;  /* 0x0000600011447a24 */ /* 0x000fe200078e02ff */
[----:B------:R-:W-:Y:S01]  /*1510*/  ULDC.64 UR4, c[0x0][0x208] ;  /* 0x0000820000047ab9 */ /* 0x000fe20000000a00 */
[----:B------:R-:W-:Y:S01]  /*1520*/  IMAD.MOV.U32 R54, RZ, RZ, R3 ;  /* 0x000000ffff367224 */ /* 0x000fe200078e0003 */
[----:B------:R3:W-:Y:S01]  /*1530*/  STL.128 [R1+0x60], R24 ;  /* 0x0000601801007387 */ /* 0x0007e20000100c00 */
[----:B------:R-:W-:Y:S01]  /*1540*/  IMAD R68, R39, c[0x0][0x184], R68 ;  /* 0x0000610027447a24 */ /* 0x000fe200078e0244 */
[----:B------:R-:W-:Y:S01]  /*1550*/  USHF.L.U64.HI UR13, UR4, UR13, UR5 ;  /* 0x0000000d040d7299 */ /* 0x000fe20008010205 */
[C---:B------:R-:W-:Y:S01]  /*1560*/  IMAD R53, R16.reuse, 0x2, R19 ;  /* 0x0000000210357824 */ /* 0x040fe200078e0213 */
[----:B------:R-:W-:Y:S01]  /*1570*/  USHF.L.U32 UR17, UR4, 0x7, URZ ;  /* 0x0000000704117899 */ /* 0x000fe2000800063f */
[C---:B------:R-:W-:Y:S01]  /*1580*/  IMAD.SHL.U32 R32, R19.reuse, 0x8, RZ ;  /* 0x0000000813207824 */ /* 0x040fe200078e00ff */
[----:B------:R-:W-:Y:S01]  /*1590*/  USHF.L.U64.HI UR5, UR4, UR12, UR5 ;  /* 0x0000000c04057299 */ /* 0x000fe20008010205 */
[----:B------:R-:W-:Y:S01]  /*15a0*/  IMAD.IADD R44, R19, 0x1, -R44 ;  /* 0x00000001132c7824 */ /* 0x000fe200078e0a2c */
[----:B------:R-:W-:Y:S01]  /*15b0*/  USHF.L.U32 UR4, UR4, 0x5, URZ ;  /* 0x0000000504047899 */ /* 0x000fe2000800063f */
[----:B------:R-:W-:Y:S01]  /*15c0*/  IMAD.SHL.U32 R19, R16, 0x10, RZ ;  /* 0x0000001010137824 */ /* 0x000fe200078e00ff */
[----:B------:R-:W-:Y:S01]  /*15d0*/  LOP3.LUT R32, R32, 0x8, RZ, 0xc0, !PT ;  /* 0x0000000820207812 */ /* 0x000fe200078ec0ff */
[----:B------:R-:W-:Y:S01]  /*15e0*/  IMAD.SHL.U32 R4, R4, 0x40, RZ ;  /* 0x0000004004047824 */ /* 0x000fe200078e00ff */
[----:B------:R-:W-:Y:S01]  /*15f0*/  STL [R1+0x74], R30 ;  /* 0x0000741e01007387 */ /* 0x000fe20000100800 */
[----:B------:R-:W-:Y:S01]  /*1600*/  IMAD.U32 R71, RZ, RZ, UR5 ;  /* 0x00000005ff477e24 */ /* 0x000fe2000f8e00ff */
[----:B------:R-:W-:Y:S01]  /*1610*/  SHF.R.S32.HI R45, RZ, 0x7, R45 ;  /* 0x00000007ff2d7819 */ /* 0x000fe2000001142d */
[----:B----4-:R-:W-:-:S02]  /*1620*/  IMAD R51, R7, c[0x0][0x278], RZ ;  /* 0x00009e0007337a24 */ /* 0x010fc400078e02ff */
[----:B------:R-:W-:Y:S02]  /*1630*/  IMAD R50, R17, c[0x0][0x210], RZ ;  /* 0x0000840011327a24 */ /* 0x000fe400078e02ff */
[----:B------:R-:W-:Y:S02]  /*1640*/  IMAD R51, R66, c[0x0][0x27c], R51 ;  /* 0x00009f0042337a24 */ /* 0x000fe400078e0233 */
[----:B------:R-:W-:Y:S02]  /*1650*/  IMAD R50, R39, c[0x0][0x214], R50 ;  /* 0x0000850027327a24 */ /* 0x000fe400078e0232 */
[----:B------:R-:W-:Y:S02]  /*1660*/  IMAD.SHL.U32 R17, R12, 0x40, RZ ;  /* 0x000000400c117824 */ /* 0x000fe400078e00ff */
[----:B------:R-:W-:Y:S01]  /*1670*/  IMAD.U32 R70, RZ, RZ, UR4 ;  /* 0x00000004ff467e24 */ /* 0x000fe2000f8e00ff */
[----:B------:R-:W-:Y:S01]  /*1680*/  ULDC UR4, c[0x0][0x1c] ;  /* 0x0000070000047ab9 */ /* 0x000fe20000000800 */
[----:B------:R-:W-:Y:S01]  /*1690*/  IMAD.U32 R74, RZ, RZ, UR17 ;  /* 0x00000011ff4a7e24 */ /* 0x000fe2000f8e00ff */
[----:B------:R-:W-:Y:S01]  /*16a0*/  LOP3.LUT R17, R17, 0x1c0, RZ, 0xc0, !PT ;  /* 0x000001c011117812 */ /* 0x000fe200078ec0ff */
[----:B------:R-:W-:Y:S01]  /*16b0*/  IMAD.U32 R75, RZ, RZ, UR13 ;  /* 0x0000000dff4b7e24 */ /* 0x000fe2000f8e00ff */
[----:B---3--:R-:W-:Y:S01]  /*16c0*/  LEA.HI R26, R13, R30, RZ, 0x6 ;  /* 0x0000001e0d1a7211 */ /* 0x008fe200078f30ff */
[----:B------:R-:W-:Y:S01]  /*16d0*/  IMAD R27, R7, c[0x0][0x290], RZ ;  /* 0x0000a400071b7a24 */ /* 0x000fe200078e02ff */
[----:B------:R-:W-:-:S03]  /*16e0*/  SHF.R.S32.HI R13, RZ, 0x1f, R10 ;  /* 0x0000001fff0d7819 */ /* 0x000fc6000001140a */
[----:B------:R-:W-:Y:S01]  /*16f0*/  IMAD.SHL.U32 R26, R26, 0x8, RZ ;  /* 0x000000081a1a7824 */ /* 0x000fe200078e00ff */
[----:B------:R-:W-:Y:S01]  /*1700*/  LEA.HI R18, R13, R10, RZ, 0x2 ;  /* 0x0000000a0d127211 */ /* 0x000fe200078f10ff */
[----:B------:R-:W-:Y:S02]  /*1710*/  IMAD.SHL.U32 R13, R11, 0x10, RZ ;  /* 0x000000100b0d7824 */ /* 0x000fe400078e00ff */
[----:B------:R-:W-:Y:S01]  /*1720*/  IMAD R27, R66, c[0x0][0x294], R27 ;  /* 0x0000a500421b7a24 */ /* 0x000fe200078e021b */
[----:B------:R-:W-:Y:S02]  /*1730*/  LOP3.LUT R29, R29, 0xfffffe00, R26, 0xf8, !PT ;  /* 0xfffffe001d1d7812 */ /* 0x000fe400078ef81a */
[----:B------:R-:W-:Y:S02]  /*1740*/  LEA.HI.SX32 R41, R18, R13, 0x1e ;  /* 0x0000000d12297211 */ /* 0x000fe400078ff2ff */
[----:B------:R-:W-:Y:S02]  /*1750*/  LOP3.LUT R18, R22, 0x30, R13, 0xf8, !PT ;  /* 0x0000003016127812 */ /* 0x000fe400078ef80d */
[----:B------:R-:W-:-:S02]  /*1760*/  SHF.R.U32.HI R22, RZ, 0x3, R22 ;  /* 0x00000003ff167819 */ /* 0x000fc40000011616 */
[----:B------:R-:W-:Y:S02]  /*1770*/  IADD3 R13, P3, R0, R60, RZ ;  /* 0x0000003c000d7210 */ /* 0x000fe40007f7e0ff */
[----:B------:R-:W-:Y:S02]  /*1780*/  LOP3.LUT R40, R55, R22, RZ, 0x3c, !PT ;  /* 0x0000001637287212 */ /* 0x000fe400078e3cff */
[----:B------:R-:W-:Y:S02]  /*1790*/  SHF.R.S32.HI R55, RZ, 0x1f, R3 ;  /* 0x0000001fff377819 */ /* 0x000fe40000011403 */
[----:B-1----:R-:W-:Y:S01]  /*17a0*/  IADD3.X R0, R36, R59, R27, P2, !PT ;  /* 0x0000003b24007210 */ /* 0x002fe200017fe41b */
[----:B------:R-:W-:Y:S01]  /*17b0*/  IMAD.U32 R53, R53, 0x200, R40 ;  /* 0x0000020035357824 */ /* 0x000fe200078e0028 */
[----:B------:R-:W-:Y:S01]  /*17c0*/  LOP3.LUT R57, R18, 0x8, R57, 0xf8, !PT ;  /* 0x0000000812397812 */ /* 0x000fe200078ef839 */
[----:B------:R-:W-:Y:S01]  /*17d0*/  IMAD.WIDE.U32 R64, R39, c[0x0][0x180], R54 ;  /* 0x0000600027407a25 */ /* 0x000fe200078e0036 */
[----:B------:R-:W-:-:S02]  /*17e0*/  IADD3.X R26, R36, R61, R51, P3, !PT ;  /* 0x0000003d241a7210 */ /* 0x000fc40001ffe433 */
[----:B------:R-:W-:Y:S01]  /*17f0*/  LEA R27, P2, R13, c[0x0][0x258], 0x2 ;  /* 0x000096000d1b7a11 */ /* 0x000fe200078410ff */
[----:B------:R-:W-:Y:S01]  /*1800*/  IMAD.IADD R69, R65, 0x1, R68 ;  /* 0x0000000141457824 */ /* 0x000fe200078e0244 */
[----:B------:R-:W-:Y:S01]  /*1810*/  LOP3.LUT R57, R57, R22, RZ, 0x3c, !PT ;  /* 0x0000001639397212 */ /* 0x000fe200078e3cff */
[----:B------:R-:W-:Y:S01]  /*1820*/  IMAD.MOV.U32 R68, RZ, RZ, R64 ;  /* 0x000000ffff447224 */ /* 0x000fe200078e0040 */
[----:B------:R-:W-:Y:S01]  /*1830*/  LEA R64, P1, R15, c[0x0][0x280], 0x2 ;  /* 0x0000a0000f407a11 */ /* 0x000fe200078210ff */
[----:B------:R-:W-:Y:S01]  /*1840*/  IMAD.WIDE.U32 R60, R39, c[0x0][0x210], R54 ;  /* 0x00008400273c7a25 */ /* 0x000fe200078e0036 */
[----:B------:R-:W-:Y:S02]  /*1850*/  LEA.HI.X R26, R13, c[0x0][0x25c], R26, 0x2, P2 ;  /* 0x000097000d1a7a11 */ /* 0x000fe400010f141a */
[----:B------:R-:W-:Y:S01]  /*1860*/  LEA.HI.X R65, R15, c[0x0][0x284], R0, 0x2, P1 ;  /* 0x0000a1000f417a11 */ /* 0x000fe200008f1400 */
[----:B------:R-:W-:Y:S01]  /*1870*/  IMAD.MOV.U32 R22, RZ, RZ, 0x2 ;  /* 0x00000002ff167424 */ /* 0x000fe200078e00ff */
[----:B------:R-:W-:Y:S01]  /*1880*/  IADD3 R51, R61, R50, RZ ;  /* 0x000000323d337210 */ /* 0x000fe20007ffe0ff */
[----:B------:R-:W-:Y:S01]  /*1890*/  IMAD R13, R7, c[0x0][0x188], RZ ;  /* 0x00006200070d7a24 */ /* 0x000fe200078e02ff */
[----:B------:R-:W-:Y:S01]  /*18a0*/  R2P PR, R47, 0x6 ;  /* 0x000000062f007804 */ /* 0x000fe20000000000 */
[----:B------:R-:W-:Y:S01]  /*18b0*/  IMAD R7, R7, c[0x0][0x218], RZ ;  /* 0x0000860007077a24 */ /* 0x000fe200078e02ff */
[----:B------:R-:W-:Y:S01]  /*18c0*/  LOP3.LUT R15, R6, 0x7ffffffc, RZ, 0xc0, !PT ;  /* 0x7ffffffc060f7812 */ /* 0x000fe200078ec0ff */
[----:B------:R-:W-:Y:S01]  /*18d0*/  IMAD.MOV.U32 R40, RZ, RZ, 0x20 ;  /* 0x00000020ff287424 */ /* 0x000fe200078e00ff */
[----:B------:R-:W-:Y:S01]  /*18e0*/  LOP3.LUT R18, R32, 0x10, R19, 0xf8, !PT ;  /* 0x0000001020127812 */ /* 0x000fe200078ef813 */
[----:B------:R-:W-:Y:S01]  /*18f0*/  IMAD.MOV.U32 R36, RZ, RZ, 0x10 ;  /* 0x00000010ff247424 */ /* 0x000fe200078e00ff */
[----:B------:R-:W-:Y:S01]  /*1900*/  SHF.R.U32.HI R59, RZ, 0x3, R17 ;  /* 0x00000003ff3b7819 */ /* 0x000fe20000011611 */
[----:B------:R-:W-:-:S02]  /*1910*/  IMAD.MOV.U32 R50, RZ, RZ, R60 ;  /* 0x000000ffff327224 */ /* 0x000fc400078e003c */
[----:B------:R-:W-:Y:S01]  /*1920*/  IMAD.WIDE.U32 R60, R53, R22, c[0x0][0x18] ;  /* 0x00000600353c7625 */ /* 0x000fe200078e0016 */
[----:B------:R-:W-:Y:S02]  /*1930*/  SEL R6, R36, 0xfffffff0, !P1 ;  /* 0xfffffff024067807 */ /* 0x000fe40004800000 */
[----:B------:R-:W-:Y:S01]  /*1940*/  LOP3.LUT R59, R59, R17, R32, 0x1e, !PT ;  /* 0x000000113b3b7212 */ /* 0x000fe200078e1e20 */
[----:B------:R-:W-:Y:S01]  /*1950*/  IMAD R0, R66, c[0x0][0x21c], R7 ;  /* 0x0000870042007a24 */ /* 0x000fe200078e0207 */
[----:B------:R-:W-:Y:S01]  /*1960*/  SEL R7, R40, 0xffffffe0, !P2 ;  /* 0xffffffe028077807 */ /* 0x000fe20005000000 */
[----:B------:R-:W-:Y:S01]  /*1970*/  IMAD.SHL.U32 R47, R47, 0x40, RZ ;  /* 0x000000402f2f7824 */ /* 0x000fe200078e00ff */
[----:B------:R-:W-:Y:S01]  /*1980*/  R2P PR, R14, 0x6 ;  /* 0x000000060e007804 */ /* 0x000fe20000000000 */
[----:B------:R-:W-:Y:S01]  /*1990*/  IMAD R13, R66, c[0x0][0x18c], R13 ;  /* 0x00006300420d7a24 */ /* 0x000fe200078e020d */
[----:B------:R-:W-:Y:S01]  /*19a0*/  IADD3 R60, P3, R60, 0x4080, RZ ;  /* 0x000040803c3c7810 */ /* 0x000fe20007f7e0ff */
[----:B------:R-:W-:Y:S01]  /*19b0*/  IMAD.WIDE.U32 R68, R66, c[0x0][0x188], R68 ;  /* 0x0000620042447a25 */ /* 0x000fe200078e0044 */
[----:B------:R-:W-:-:S03]  /*19c0*/  LOP3.LUT R47, R47, 0x1c0, RZ, 0xc0, !PT ;  /* 0x000001c02f2f7812 */ /* 0x000fc600078ec0ff */
[----:B------:R-:W-:Y:S01]  /*19d0*/  IMAD.WIDE.U32 R66, R66, c[0x0][0x218], R50 ;  /* 0x0000860042427a25 */ /* 0x000fe200078e0032 */
[----:B------:R-:W-:-:S03]  /*19e0*/  SHF.R.U32.HI R51, RZ, 0x3, R47 ;  /* 0x00000003ff337819 */ /* 0x000fc6000001162f */
[C---:B------:R-:W-:Y:S02]  /*19f0*/  IMAD R57, R16.reuse, 0x200, R57 ;  /* 0x0000020010397824 */ /* 0x040fe400078e0239 */
[----:B------:R-:W-:Y:S02]  /*1a00*/  IMAD.SHL.U32 R16, R16, 0x8, RZ ;  /* 0x0000000810107824 */ /* 0x000fe400078e00ff */
[----:B------:R-:W-:Y:S02]  /*1a10*/  IMAD.IADD R15, R30, 0x1, -R15 ;  /* 0x000000011e0f7824 */ /* 0x000fe400078e0a0f */
[----:B------:R-:W-:Y:S01]  /*1a20*/  IMAD.SHL.U32 R14, R11, 0x400, RZ ;  /* 0x000004000b0e7824 */ /* 0x000fe200078e00ff */
[----:B------:R-:W-:Y:S01]  /*1a30*/  LOP3.LUT R16, R47, 0x8, R16, 0xf8, !PT ;  /* 0x000000082f107812 */ /* 0x000fe200078ef810 */
[----:B------:R-:W-:Y:S01]  /*1a40*/  IMAD.X R61, RZ, RZ, R61, P3 ;  /* 0x000000ffff3d7224 */ /* 0x000fe200018e063d */
[----:B------:R-:W-:Y:S01]  /*1a50*/  LOP3.LUT R47, R51, R18, R47, 0x1e, !PT ;  /* 0x00000012332f7212 */ /* 0x000fe200078e1e2f */
[----:B------:R-:W-:Y:S01]  /*1a60*/  IMAD.IADD R69, R69, 0x1, R13 ;  /* 0x0000000145457824 */ /* 0x000fe200078e020d */
[----:B------:R-:W-:Y:S01]  /*1a70*/  IADD3 R13, P3, R2, R5, RZ ;  /* 0x00000005020d7210 */ /* 0x000fe20007f7e0ff */
[----:B------:R-:W-:Y:S01]  /*1a80*/  IMAD.IADD R67, R67, 0x1, R0 ;  /* 0x0000000143437824 */ /* 0x000fe200078e0200 */
[----:B------:R-:W-:Y:S01]  /*1a90*/  SHF.R.S32.HI R0, RZ, 0x1f, R2 ;  /* 0x0000001fff007819 */ /* 0x000fe20000011402 */
[----:B------:R-:W-:Y:S01]  /*1aa0*/  IMAD R22, R15, 0x2, R14 ;  /* 0x000000020f167824 */ /* 0x000fe200078e020e */
[----:B------:R-:W-:Y:S01]  /*1ab0*/  LOP3.LUT R51, R16, R51, RZ, 0x3c, !PT ;  /* 0x0000003310337212 */ /* 0x000fe200078e3cff */
[----:B------:R-:W-:Y:S01]  /*1ac0*/  IMAD.WIDE.U32 R68, R13, c[0x0][0x178], R68 ;  /* 0x00005e000d447a25 */ /* 0x000fe200078e0044 */
[----:B------:R-:W-:-:S02]  /*1ad0*/  LEA.HI.X.SX32 R15, R5, R0, 0x1, P3 ;  /* 0x00000000050f7211 */ /* 0x000fc400018f0eff */
[----:B------:R-:W-:Y:S01]  /*1ae0*/  LOP3.LUT R16, R4, 0xfffffe00, RZ, 0xc0, !PT ;  /* 0xfffffe0004107812 */ /* 0x000fe200078ec0ff */
[----:B------:R-:W-:Y:S01]  /*1af0*/  IMAD.WIDE.U32 R66, R13, c[0x0][0x208], R66 ;  /* 0x000082000d427a25 */ /* 0x000fe200078e0042 */
[----:B------:R-:W-:Y:S02]  /*1b00*/  SEL R5, R40, 0xffffffe0, !P2 ;  /* 0xffffffe028057807 */ /* 0x000fe40005000000 */
[----:B------:R-:W-:Y:S02]  /*1b10*/  SEL R4, R36, 0xfffffff0, !P1 ;  /* 0xfffffff024047807 */ /* 0x000fe40004800000 */
[----:B------:R-:W-:Y:S01]  /*1b20*/  R2P PR, R12, 0x6 ;  /* 0x000000060c007804 */ /* 0x000fe20000000000 */
[----:B------:R-:W-:Y:S01]  /*1b30*/  IMAD R12, R15, c[0x0][0x178], RZ ;  /* 0x00005e000f0c7a24 */ /* 0x000fe200078e02ff */
[-C--:B------:R-:W-:Y:S01]  /*1b40*/  IADD3 R51, R51, R16.reuse, R14 ;  /* 0x0000001033337210 */ /* 0x080fe20007ffe00e */
[----:B------:R-:W-:Y:S01]  /*1b50*/  IMAD R14, R15, c[0x0][0x208], RZ ;  /* 0x000082000f0e7a24 */ /* 0x000fe200078e02ff */
[----:B------:R-:W-:Y:S01]  /*1b60*/  IADD3 R59, R22, R59, RZ ;  /* 0x0000003b163b7210 */ /* 0x000fe20007ffe0ff */
[C---:B------:R-:W-:Y:S01]  /*1b70*/  IMAD R12, R13.reuse, c[0x0][0x17c], R12 ;  /* 0x00005f000d0c7a24 */ /* 0x040fe200078e020c */
[----:B------:R-:W-:Y:S01]  /*1b80*/  LEA R22, P3, R68, c[0x0][0x160], 0x1 ;  /* 0x0000580044167a11 */ /* 0x000fe200078608ff */
[----:B------:R-:W-:Y:S01]  /*1b90*/  IMAD R14, R13, c[0x0][0x20c], R14 ;  /* 0x000083000d0e7a24 */ /* 0x000fe200078e020e */
[----:B------:R-:W-:Y:S01]  /*1ba0*/  LOP3.LUT R47, R47, R16, RZ, 0xfc, !PT ;  /* 0x000000102f2f7212 */ /* 0x000fe200078efcff */
[----:B------:R-:W-:-:S02]  /*1bb0*/  IMAD.IADD R23, R69, 0x1, R12 ;  /* 0x0000000145177824 */ /* 0x000fc400078e020c */
[----:B------:R-:W-:Y:S01]  /*1bc0*/  IMAD.U32 R13, RZ, RZ, UR11 ;  /* 0x0000000bff0d7e24 */ /* 0x000fe2000f8e00ff */
[----:B------:R-:W-:Y:S01]  /*1bd0*/  UIADD3 UR11, UP0, UR8, 0x10080, URZ ;  /* 0x00010080080b7890 */ /* 0x000fe2000ff1e03f */
[----:B------:R-:W-:Y:S01]  /*1be0*/  IMAD.IADD R14, R67, 0x1, R14 ;  /* 0x00000001430e7824 */ /* 0x000fe200078e020e */
[----:B------:R-:W-:Y:S01]  /*1bf0*/  LEA.HI.X R23, R68, c[0x0][0x164], R23, 0x1, P3 ;  /* 0x0000590044177a11 */ /* 0x000fe200018f0c17 */
[----:B------:R-:W-:Y:S01]  /*1c00*/  IMAD.U32 R12, RZ, RZ, UR15 ;  /* 0x0000000fff0c7e24 */ /* 0x000fe2000f8e00ff */
[C---:B------:R-:W-:Y:S01]  /*1c10*/  LEA R68, P3, R66.reuse, c[0x0][0x1f0], 0x1 ;  /* 0x00007c0042447a11 */ /* 0x040fe200078608ff */
[----:B------:R-:W-:Y:S01]  /*1c20*/  UIADD3.X UR9, URZ, UR9, URZ, UP0, !UPT ;  /* 0x000000093f097290 */ /* 0x000fe200087fe43f */
[----:B------:R-:W-:Y:S02]  /*1c30*/  IMAD.MOV.U32 R16, RZ, RZ, R22 ;  /* 0x000000ffff107224 */ /* 0x000fe400078e0016 */
[----:B------:R-:W-:Y:S01]  /*1c40*/  LEA.HI.X R69, R66, c[0x0][0x1f4], R14, 0x1, P3 ;  /* 0x00007d0042457a11 */ /* 0x000fe200018f0c0e */
[----:B------:R-:W-:Y:S01]  /*1c50*/  IMAD.WIDE.U32 R18, R29, 0x2, R12 ;  /* 0x000000021d127825 */ /* 0x000fe200078e000c */
[----:B------:R-:W-:-:S02]  /*1c60*/  IADD3 R34, P3, R20, 0xa0, RZ ;  /* 0x000000a014227810 */ /* 0x000fc40007f7e0ff */
[----:B------:R-:W-:Y:S01]  /*1c70*/  MOV R15, UR9 ;  /* 0x00000009000f7c02 */ /* 0x000fe20008000f00 */
[----:B------:R-:W-:Y:S01]  /*1c80*/  IMAD.MOV.U32 R17, RZ, RZ, R23 ;  /* 0x000000ffff117224 */ /* 0x000fe200078e0017 */
[----:B------:R-:W-:Y:S01]  /*1c90*/  UIADD3 UR9, UP0, UR8, 0x18080, URZ ;  /* 0x0001808008097890 */ /* 0x000fe2000ff1e03f */
[----:B------:R-:W-:Y:S01]  /*1ca0*/  IMAD.U32 R14, RZ, RZ, UR11 ;  /* 0x0000000bff0e7e24 */ /* 0x000fe2000f8e00ff */
[----:B------:R-:W-:Y:S01]  /*1cb0*/  IADD3 R32, R34, -c[0x0][0x20], RZ ;  /* 0x8000080022207a10 */ /* 0x000fe20007ffe0ff */
[----:B------:R-:W-:Y:S01]  /*1cc0*/  IMAD.WIDE.U32 R66, R59, 0x2, R42 ;  /* 0x000000023b427825 */ /* 0x000fe200078e002a */
[----:B------:R1:W-:Y:S01]  /*1cd0*/  STL.128 [R1+0x90], R16 ;  /* 0x0000901001007387 */ /* 0x0003e20000100c00 */
[----:B------:R-:W-:Y:S02]  /*1ce0*/  UIADD3.X UR5, URZ, UR4, URZ, UP0, !UPT ;  /* 0x000000043f057290 */ /* 0x000fe400087fe43f */
[----:B------:R-:W-:Y:S01]  /*1cf0*/  IMAD.U32 R72, RZ, RZ, UR9 ;  /* 0x00000009ff487e24 */ /* 0x000fe2000f8e00ff */
        /* <DEDUP_REMOVED lines=53> */
[----:B------:R-:W-:Y:S01]  /*2050*/  IMAD.MOV.U32 R5, RZ, RZ, c[0x0][0x2a8] ;  /* 0x0000aa00ff057624 */ /* 0x000fe200078e00ff */
[----:B------:R-:W-:Y:S02]  /*2060*/  IADD3.X R35, RZ, R21, RZ, P3, !PT ;  /* 0x00000015ff237210 */ /* 0x000fe40001ffe4ff */
        /* <DEDUP_REMOVED lines=14> */
[--C-:B------:R-:W-:Y:S02]  /*2150*/  IMAD.X R41, RZ, RZ, R21.reuse, P4 ;  /* 0x000000ffff297224 */ /* 0x100fe400020e0615 */
        /* <DEDUP_REMOVED lines=9> */
[----:B-1----:R-:W-:-:S03]  /*21f0*/  IMAD.X R15, RZ, RZ, R21, P1 ;  /* 0x000000ffff0f7224 */ /* 0x002fc600008e0615 */
        /* <DEDUP_REMOVED lines=9> */
[----:B-1----:R-:W-:-:S03]  /*2290*/  MOV R6, c[0x0][0x2ac] ;  /* 0x0000ab0000067a02 */ /* 0x002fc60000000f00 */
        /* <DEDUP_REMOVED lines=61> */
[----:B------:R-:W-:Y:S01]  /*2670*/  IADD3.X R43, RZ, R21, RZ, P1, !PT ;  /* 0x00000015ff2b7210 */ /* 0x000fe20000ffe4ff */
[----:B------:R-:W-:Y:S01]  /*2680*/  STL.128 [R1+0x3a0], R44 ;  /* 0x0003a02c01007387 */ /* 0x000fe20000100c00 */
[----:B------:R-:W-:Y:S01]  /*2690*/  IADD3 R36, P1, R20, 0xd8, RZ ;  /* 0x000000d814247810 */ /* 0x000fe20007f3e0ff */
[----:B------:R-:W-:Y:S02]  /*26a0*/  IMAD.X R25, RZ, RZ, R21, P2 ;  /* 0x000000ffff197224 */ /* 0x000fe400010e0615 */
[----:B------:R-:W-:Y:S01]  /*26b0*/  STL.128 [R1+0x3d0], R40 ;  /* 0x0003d02801007387 */ /* 0x000fe20000100c00 */
[----:B-1----:R-:W-:-:S02]  /*26c0*/  IMAD.MOV.U32 R6, RZ, RZ, R11 ;  /* 0x000000ffff067224 */ /* 0x002fc400078e000b */
[----:B------:R-:W-:Y:S02]  /*26d0*/  IMAD.MOV.U32 R7, RZ, RZ, R12 ;  /* 0x000000ffff077224 */ /* 0x000fe400078e000c */
[----:B------:R-:W-:Y:S01]  /*26e0*/  IMAD.MOV.U32 R4, RZ, RZ, R10 ;  /* 0x000000ffff047224 */ /* 0x000fe200078e000a */
[----:B------:R-:W-:Y:S01]  /*26f0*/  MOV R10, c[0x0][0x2a0] ;  /* 0x0000a800000a7a02 */ /* 0x000fe20000000f00 */
[----:B------:R-:W-:Y:S02]  /*2700*/  IMAD.MOV.U32 R5, RZ, RZ, R13 ;  /* 0x000000ffff057224 */ /* 0x000fe400078e000d */
[----:B------:R-:W-:Y:S02]  /*2710*/  IMAD.MOV.U32 R12, RZ, RZ, R34 ;  /* 0x000000ffff0c7224 */ /* 0x000fe400078e0022 */
[----:B------:R-:W-:Y:S01]  /*2720*/  IMAD.MOV.U32 R13, RZ, RZ, R35 ;  /* 0x000000ffff0d7224 */ /* 0x000fe200078e0023 */
[----:B------:R1:W-:Y:S01]  /*2730*/  STL.128 [R1+0x3b0], R4 ;  /* 0x0003b00401007387 */ /* 0x0003e20000100c00 */
[----:B------:R-:W-:-:S03]  /*2740*/  IMAD.MOV.U32 R11, RZ, RZ, c[0x0][0x2a4] ;  /* 0x0000a900ff0b7624 */ /* 0x000fc600078e00ff */
[----:B------:R3:W-:Y:S04]  /*2750*/  STL.128 [R1+0x3e0], R12 ;  /* 0x0003e00c01007387 */ /* 0x0007e80000100c00 */
[----:B------:R4:W-:Y:S01]  /*2760*/  STL.128 [R1+0x350], R8 ;  /* 0x0003500801007387 */ /* 0x0009e20000100c00 */
[----:B-1----:R-:W-:Y:S02]  /*2770*/  IMAD.MOV.U32 R6, RZ, RZ, R40 ;  /* 0x000000ffff067224 */ /* 0x002fe400078e0028 */
[----:B------:R-:W-:Y:S02]  /*2780*/  IMAD.MOV.U32 R7, RZ, RZ, R41 ;  /* 0x000000ffff077224 */ /* 0x000fe400078e0029 */
[----:B------:R-:W-:Y:S02]  /*2790*/  IMAD.MOV.U32 R4, RZ, RZ, R26 ;  /* 0x000000ffff047224 */ /* 0x000fe400078e001a */
[----:B------:R-:W-:-:S02]  /*27a0*/  IMAD.MOV.U32 R5, RZ, RZ, R27 ;  /* 0x000000ffff057224 */ /* 0x000fc400078e001b */
[----:B---3--:R-:W-:Y:S01]  /*27b0*/  IMAD.MOV.U32 R14, RZ, RZ, R44 ;  /* 0x000000ffff0e7224 */ /* 0x008fe200078e002c */
[----:B----4-:R-:W3:Y:S01]  /*27c0*/  LDL.U8 R11, [R1+0x341] ;  /* 0x00034100010b7983 */ /* 0x010ee20000100000 */
[----:B------:R-:W-:Y:S02]  /*27d0*/  IMAD.MOV.U32 R15, RZ, RZ, R45 ;  /* 0x000000ffff0f7224 */ /* 0x000fe400078e002d */
[----:B------:R-:W-:Y:S01]  /*27e0*/  IMAD.MOV.U32 R12, RZ, RZ, R18 ;  /* 0x000000ffff0c7224 */ /* 0x000fe200078e0012 */
[----:B------:R1:W-:Y:S01]  /*27f0*/  STL.128 [R1+0x420], R4 ;  /* 0x0004200401007387 */ /* 0x0003e20000100c00 */
[----:B------:R-:W-:-:S03]  /*2800*/  IMAD.MOV.U32 R13, RZ, RZ, R19 ;  /* 0x000000ffff0d7224 */ /* 0x000fc600078e0013 */
[----:B------:R-:W4:Y:S04]  /*2810*/  LDL.U8 R10, [R1+0x341] ;  /* 0x00034100010a7983 */ /* 0x000f280000100000 */
[----:B------:R2:W-:Y:S01]  /*2820*/  STL.128 [R1+0x3f0], R12 ;  /* 0x0003f00c01007387 */ /* 0x0005e20000100c00 */
[--C-:B-1----:R-:W-:Y:S01]  /*2830*/  IMAD.X R5, RZ, RZ, R21.reuse, P1 ;  /* 0x000000ffff057224 */ /* 0x102fe200008e0615 */
[C---:B------:R-:W-:Y:S02]  /*2840*/  IADD3 R7, P2, R20.reuse, 0xe0, RZ ;  /* 0x000000e014077810 */ /* 0x040fe40007f5e0ff */
[----:B------:R-:W-:Y:S02]  /*2850*/  IADD3 R6, P1, R20, 0xf0, RZ ;  /* 0x000000f014067810 */ /* 0x000fe40007f3e0ff */
[----:B------:R-:W-:Y:S01]  /*2860*/  MOV R4, c[0x0][0x248] ;  /* 0x0000920000047a02 */ /* 0x000fe20000000f00 */
[----:B------:R-:W-:-:S02]  /*2870*/  IMAD.X R45, RZ, RZ, R21, P2 ;  /* 0x000000ffff2d7224 */ /* 0x000fc400010e0615 */
[----:B--2---:R-:W-:Y:S02]  /*2880*/  IMAD.MOV.U32 R14, RZ, RZ, R24 ;  /* 0x000000ffff0e7224 */ /* 0x004fe400078e0018 */
[----:B------:R-:W-:Y:S02]  /*2890*/  IMAD.MOV.U32 R15, RZ, RZ, R25 ;  /* 0x000000ffff0f7224 */ /* 0x000fe400078e0019 */
[----:B------:R-:W-:Y:S02]  /*28a0*/  IMAD.MOV.U32 R12, RZ, RZ, R46 ;  /* 0x000000ffff0c7224 */ /* 0x000fe400078e002e */
[----:B------:R-:W-:Y:S02]  /*28b0*/  IMAD.MOV.U32 R13, RZ, RZ, R47 ;  /* 0x000000ffff0d7224 */ /* 0x000fe400078e002f */
[----:B------:R-:W-:Y:S02]  /*28c0*/  IMAD.MOV.U32 R24, RZ, RZ, R36 ;  /* 0x000000ffff187224 */ /* 0x000fe400078e0024 */
[----:B------:R-:W-:Y:S01]  /*28d0*/  IMAD.MOV.U32 R25, RZ, RZ, R5 ;  /* 0x000000ffff197224 */ /* 0x000fe200078e0005 */
[----:B------:R1:W-:Y:S01]  /*28e0*/  STL.128 [R1+0x400], R12 ;  /* 0x0004000c01007387 */ /* 0x0003e20000100c00 */
[----:B------:R-:W-:-:S02]  /*28f0*/  IMAD.X R47, RZ, RZ, R21, P1 ;  /* 0x000000ffff2f7224 */ /* 0x000fc400008e0615 */
[----:B------:R-:W-:Y:S01]  /*2900*/  IMAD.MOV.U32 R5, RZ, RZ, c[0x0][0x24c] ;  /* 0x00009300ff057624 */ /* 0x000fe200078e00ff */
[----:B------:R-:W-:Y:S01]  /*2910*/  STL.128 [R1+0x3c0], R24 ;  /* 0x0003c01801007387 */ /* 0x000fe20000100c00 */
[----:B------:R-:W-:Y:S02]  /*2920*/  IMAD.MOV.U32 R36, RZ, RZ, c[0x0][0x250] ;  /* 0x00009400ff247624 */ /* 0x000fe400078e00ff */
[----:B------:R-:W-:Y:S01]  /*2930*/  IMAD.MOV.U32 R44, RZ, RZ, R7 ;  /* 0x000000ffff2c7224 */ /* 0x000fe200078e0007 */
[----:B------:R2:W-:Y:S01]  /*2940*/  STL.64 [R1+0x370], R4 ;  /* 0x0003700401007387 */ /* 0x0005e20000100a00 */
[----:B------:R-:W-:-:S03]  /*2950*/  IMAD.MOV.U32 R46, RZ, RZ, R6 ;  /* 0x000000ffff2e7224 */ /* 0x000fc600078e0006 */
[----:B------:R-:W-:Y:S04]  /*2960*/  STL [R1+0x378], R36 ;  /* 0x0003782401007387 */ /* 0x000fe80000100800 */
[----:B------:R2:W-:Y:S04]  /*2970*/  STL.128 [R1+0x410], R44 ;  /* 0x0004102c01007387 */ /* 0x0005e80000100c00 */
[----:B------:R-:W3:Y:S04]  /*2980*/  LDL R32, [R32+0x2a4] ;  /* 0x0002a40020207983 */ /* 0x000ee80000100800 */
[----:B------:R-:W4:Y:S01]  /*2990*/  LDL.U8 R7, [R1+0x341] ;  /* 0x0003410001077983 */ /* 0x000f220000100000 */
[----:B------:R-:W-:-:S13]  /*29a0*/  ISETP.NE.AND P1, PT, R4, 0x1, PT ;  /* 0x000000010400780c */ /* 0x000fda0003f25270 */
[----:B-1----:R-:W-:-:S05]  /*29b0*/  @P1 IMAD.HI.U32 R13, R39, c[0x0][0x24c], RZ ;  /* 0x00009300270d1a27 */ /* 0x002fca00078e00ff */
[----:B------:R-:W-:Y:S01]  /*29c0*/  @P1 SHF.R.U32.HI R13, RZ, c[0x0][0x250], R13 ;  /* 0x00009400ff0d1a19 */ /* 0x000fe2000001160d */
[----:B------:R-:W-:-:S05]  /*29d0*/  @!P1 IMAD.MOV.U32 R13, RZ, RZ, R39 ;  /* 0x000000ffff0d9224 */ /* 0x000fca00078e0027 */
[----:B--2---:R-:W-:Y:S01]  /*29e0*/  SHF.R.S32.HI R5, RZ, 0x1f, R13 ;  /* 0x0000001fff057819 */ /* 0x004fe2000001140d */
        /* <DEDUP_REMOVED lines=13> */
[----:B---3--:R-:W-:-:S13]  /*2ac0*/  ISETP.GT.AND P2, PT, R32, 0x7f, PT ;  /* 0x0000007f2000780c */ /* 0x008fda0003f44270 */
[----:B------:R-:W2:Y:S04]  /*2ad0*/  @!P2 LDL.U8 R6, [R1+0x71] ;  /* 0x000071000106a983 */ /* 0x000ea80000100000 */
[----:B------:R-:W3:Y:S04]  /*2ae0*/  @!P2 LDL.128 R48, [R1+0x3e0] ;  /* 0x0003e0000130a983 */ /* 0x000ee80000100c00 */
[----:B------:R-:W3:Y:S04]  /*2af0*/  @!P2 LDL.64 R14, [R1+0x408] ;  /* 0x00040800010ea983 */ /* 0x000ee80000100a00 */
[----:B------:R-:W3:Y:S04]  /*2b00*/  @!P2 LDL.64 R18, [R1+0x3f0] ;  /* 0x0003f0000112a983 */ /* 0x000ee80000100a00 */
[----:B------:R-:W3:Y:S01]  /*2b10*/  @!P2 LDL.64 R42, [R1+0x3d8] ;  /* 0x0003d800012aa983 */ /* 0x000ee20000100a00 */
[----:B------:R-:W-:Y:S01]  /*2b20*/  IADD3 R32, P1, R2, R33, RZ ;  /* 0x0000002102207210 */ /* 0x000fe20007f3e0ff */
[----:B------:R-:W-:-:S02]  /*2b30*/  USHF.L.U32 UR9, UR4, 0x6, URZ ;  /* 0x0000000604097899 */ /* 0x000fc4000800063f */
[----:B------:R-:W-:Y:S01]  /*2b40*/  UMOV UR8, 0x6 ;  /* 0x0000000600087882 */ /* 0x000fe20000000000 */
[----:B------:R-:W-:Y:S01]  /*2b50*/  LEA.HI.X.SX32 R33, R33, R0, 0x1, P1 ;  /* 0x0000000021217211 */ /* 0x000fe200008f0eff */
[----:B------:R-:W-:Y:S01]  /*2b60*/  IMAD R0, R5, c[0x0][0x1b0], RZ ;  /* 0x00006c0005007a24 */ /* 0x000fe200078e02ff */
[----:B------:R-:W-:Y:S02]  /*2b70*/  ISETP.GE.AND P6, PT, R9, 0x21, PT ;  /* 0x000000210900780c */ /* 0x000fe40003fc6270 */
[----:B------:R-:W-:Y:S01]  /*2b80*/  SHF.L.U32 R29, R29, 0x1, RZ ;  /* 0x000000011d1d7819 */ /* 0x000fe200000006ff */
[----:B------:R-:W-:Y:S01]  /*2b90*/  IMAD.WIDE R32, R38, 0x80, R32 ;  /* 0x0000008026207825 */ /* 0x000fe200078e0220 */
[----:B------:R-:W-:Y:S01]  /*2ba0*/  ISETP.GE.AND P5, PT, R9, 0x41, PT ;  /* 0x000000410900780c */ /* 0x000fe20003fa6270 */
[----:B------:R-:W3:Y:S02]  /*2bb0*/  @!P2 LDL.64 R26, [R1+0x420] ;  /* 0x00042000011aa983 */ /* 0x000ee40000100a00 */
[----:B------:R-:W-:-:S02]  /*2bc0*/  IMAD R0, R13, c[0x0][0x1b4], R0 ;  /* 0x00006d000d007a24 */ /* 0x000fc400078e0200 */
[----:B------:R-:W-:Y:S01]  /*2bd0*/  IMAD R4, R33, c[0x0][0x1d8], RZ ;  /* 0x0000760021047a24 */ /* 0x000fe200078e02ff */
[----:B------:R-:W-:Y:S01]  /*2be0*/  LOP3.LUT R11, R11, 0x1, RZ, 0xc0, !PT ;  /* 0x000000010b0b7812 */ /* 0x000fe200078ec0ff */
[----:B------:R-:W-:Y:S01]  /*2bf0*/  IMAD.IADD R47, R47, 0x1, R0 ;  /* 0x000000012f2f7824 */ /* 0x000fe200078e0200 */
[----:B------:R-:W-:Y:S01]  /*2c00*/  ISETP.GE.AND P1, PT, R9, 0x1, PT ;  /* 0x000000010900780c */ /* 0x000fe20003f26270 */
[----:B------:R-:W-:Y:S01]  /*2c10*/  IMAD R0, R32, c[0x0][0x1dc], R4 ;  /* 0x0000770020007a24 */ /* 0x000fe200078e0204 */
[----:B----4-:R-:W-:Y:S01]  /*2c20*/  LOP3.LUT R10, R10, 0x1, RZ, 0xc0, !PT ;  /* 0x000000010a0a7812 */ /* 0x010fe200078ec0ff */
[----:B------:R-:W-:Y:S01]  /*2c30*/  IMAD.WIDE.U32 R40, R32, c[0x0][0x1d8], R40 ;  /* 0x0000760020287a25 */ /* 0x000fe200078e0028 */
[----:B------:R-:W-:Y:S01]  /*2c40*/  ISETP.GE.OR P3, PT, R3, c[0x0][0x1cc], !P1 ;  /* 0x0000730003007a0c */ /* 0x000fe20004f66670 */
[----:B------:R-:W4:Y:S02]  /*2c50*/  @!P2 LDL.64 R44, [R1+0x410] ;  /* 0x00041000012ca983 */ /* 0x000f240000100a00 */
[----:B------:R-:W-:Y:S01]  /*2c60*/  IMAD.IADD R0, R41, 0x1, R0 ;  /* 0x0000000129007824 */ /* 0x000fe200078e0200 */
[----:B------:R-:W-:Y:S01]  /*2c70*/  LEA R12, P0, R40, c[0x0][0x1c0], 0x1 ;  /* 0x00007000280c7a11 */ /* 0x000fe200078008ff */
[----:B------:R-:W-:-:S03]  /*2c80*/  USHF.L.U64.HI UR5, UR4, UR8, UR5 ;  /* 0x0000000804057299 */ /* 0x000fc60008010205 */
[----:B------:R-:W-:Y:S02]  /*2c90*/  LEA.HI.X R13, R40, c[0x0][0x1c4], R0, 0x1, P0 ;  /* 0x00007100280d7a11 */ /* 0x000fe400000f0c00 */
[----:B------:R-:W-:Y:S02]  /*2ca0*/  IADD3 R52, P0, R12, UR9, RZ ;  /* 0x000000090c347c10 */ /* 0x000fe4000ff1e0ff */
[----:B------:R-:W-:Y:S01]  /*2cb0*/  ISETP.GE.OR P4, PT, R3, c[0x0][0x1cc], !P6 ;  /* 0x0000730003007a0c */ /* 0x000fe20007786670 */
[----:B------:R-:W-:Y:S01]  /*2cc0*/  @!PT LDS RZ, [RZ] ;  /* 0x00000000fffff984 */ /* 0x000fe20000000800 */
[----:B------:R-:W-:Y:S01]  /*2cd0*/  @!PT LDS RZ, [RZ] ;  /* 0x00000000fffff984 */ /* 0x000fe20000000800 */
[----:B------:R-:W-:Y:S01]  /*2ce0*/  @!PT LDS RZ, [RZ] ;  /* 0x00000000fffff984 */ /* 0x000fe20000000800 */
[----:B------:R1:W-:Y:S01]  /*2cf0*/  LDGSTS.E.BYPASS.LTC128B.128 [R29+0x4080], [R12.64], !P3 ;  /* 0x040800000c1d7fae */ /* 0x0003e2000d901d46 */
[----:B------:R-:W-:Y:S02]  /*2d00*/  IADD3.X R53, R13, UR5, RZ, P0, !PT ;  /* 0x000000050d357c10 */ /* 0x000fe400087fe4ff */
[----:B------:R-:W-:Y:S01]  /*2d10*/  ISETP.GE.OR P0, PT, R3, c[0x0][0x1cc], !P5 ;  /* 0x0000730003007a0c */ /* 0x000fe20006f06670 */
[----:B------:R-:W-:Y:S01]  /*2d20*/  IMAD R28, R28, c[0x0][0x1b8], RZ ;  /* 0x00006e001c1c7a24 */ /* 0x000fe200078e02ff */
[----:B------:R-:W-:Y:S01]  /*2d30*/  IADD3 R40, P3, R52, UR9, RZ ;  /* 0x0000000934287c10 */ /* 0x000fe2000ff7e0ff */
[----:B------:R-:W-:-:S03]  /*2d40*/  IMAD.WIDE.U32 R46, R25, c[0x0][0x1b8], R46 ;  /* 0x00006e00192e7a25 */ /* 0x000fc600078e002e */
[----:B------:R-:W-:Y:S01]  /*2d50*/  IADD3.X R41, R53, UR5, RZ, P3, !PT ;  /* 0x0000000535297c10 */ /* 0x000fe20009ffe4ff */
[----:B------:R-:W-:Y:S02]  /*2d60*/  IMAD R28, R25, c[0x0][0x1bc], R28 ;  /* 0x00006f00191c7a24 */ /* 0x000fe400078e021c */
[----:B------:R2:W-:Y:S01]  /*2d70*/  LDGSTS.E.BYPASS.LTC128B.128 [R29+0x5080], [R52.64], !P4 ;  /* 0x05080000341d7fae */ /* 0x0005e2000e101d46 */
[----:B------:R-:W-:Y:S01]  /*2d80*/  IMAD R5, R33, c[0x0][0x1a8], RZ ;  /* 0x00006a0021057a24 */ /* 0x000fe200078e02ff */
[----:B------:R-:W-:Y:S01]  /*2d90*/  ISETP.GE.AND P4, PT, R9, 0x61, PT ;  /* 0x000000610900780c */ /* 0x000fe20003f86270 */
[----:B------:R-:W-:Y:S01]  /*2da0*/  IMAD.IADD R47, R47, 0x1, R28 ;  /* 0x000000012f2f7824 */ /* 0x000fe200078e021c */
[----:B------:R5:W-:Y:S01]  /*2db0*/  LDGSTS.E.BYPASS.LTC128B.128 [R29+0x6080], [R40.64], !P0 ;  /* 0x06080000281d7fae */ /* 0x000be2000c101d46 */
[----:B------:R-:W-:Y:S01]  /*2dc0*/  IADD3 R24, P0, R40, UR9, RZ ;  /* 0x0000000928187c10 */ /* 0x000fe2000ff1e0ff */
[C---:B------:R-:W-:Y:S01]  /*2dd0*/  IMAD R5, R32.reuse, c[0x0][0x1ac], R5 ;  /* 0x00006b0020057a24 */ /* 0x040fe200078e0205 */
[C---:B------:R-:W-:Y:S01]  /*2de0*/  ISETP.GE.OR P3, PT, R3.reuse, c[0x0][0x1cc], !P4 ;  /* 0x0000730003007a0c */ /* 0x040fe20006766670 */
[----:B------:R-:W-:Y:S01]  /*2df0*/  IMAD.WIDE.U32 R32, R32, c[0x0][0x1a8], R46 ;  /* 0x00006a0020207a25 */ /* 0x000fe200078e002e */
[----:B------:R-:W-:-:S02]  /*2e00*/  ISETP.GE.OR P1, PT, R3, c[0x0][0x19c], !P1 ;  /* 0x0000670003007a0c */ /* 0x000fc40004f26670 */
[----:B------:R-:W-:Y:S01]  /*2e10*/  IADD3.X R25, R41, UR5, RZ, P0, !PT ;  /* 0x0000000529197c10 */ /* 0x000fe200087fe4ff */
[----:B------:R-:W-:Y:S01]  /*2e20*/  ULDC.64 UR4, c[0x0][0x1a8] ;  /* 0x00006a0000047ab9 */ /* 0x000fe20000000a00 */
[----:B------:R-:W-:Y:S01]  /*2e30*/  IMAD.IADD R5, R33, 0x1, R5 ;  /* 0x0000000121057824 */ /* 0x000fe200078e0205 */
[----:B------:R-:W-:Y:S01]  /*2e40*/  USHF.L.U32 UR9, UR4, 0x6, URZ ;  /* 0x0000000604097899 */ /* 0x000fe2000800063f */
[C---:B-1----:R-:W-:Y:S01]  /*2e50*/  LEA R12, P0, R32.reuse, c[0x0][0x190], 0x1 ;  /* 0x00006400200c7a11 */ /* 0x042fe200078008ff */
[----:B------:R-:W-:Y:S01]  /*2e60*/  USHF.L.U64.HI UR5, UR4, UR8, UR5 ;  /* 0x0000000804057299 */ /* 0x000fe20008010205 */
[C---:B------:R-:W-:Y:S02]  /*2e70*/  ISETP.GE.OR P6, PT, R3.reuse, c[0x0][0x19c], !P6 ;  /* 0x0000670003007a0c */ /* 0x040fe400077c6670 */
[----:B------:R-:W-:Y:S01]  /*2e80*/  LEA.HI.X R13, R32, c[0x0][0x194], R5, 0x1, P0 ;  /* 0x00006500200d7a11 */ /* 0x000fe200000f0c05 */
[----:B------:R1:W-:Y:S01]  /*2e90*/  LDGSTS.E.BYPASS.LTC128B.128 [R29+0x7080], [R24.64], !P3 ;  /* 0x07080000181d7fae */ /* 0x0003e2000d901d46 */
[----:B------:R-:W-:Y:S01]  /*2ea0*/  ISETP.GE.OR P5, PT, R3, c[0x0][0x19c], !P5 ;  /* 0x0000670003007a0c */ /* 0x000fe20006fa6670 */
[----:B------:R-:W-:-:S02]  /*2eb0*/  IMAD.SHL.U32 R9, R31, 0x80, RZ ;  /* 0x000000801f097824 */ /* 0x000fc400078e00ff */
[----:B------:R1:W-:Y:S01]  /*2ec0*/  LDGSTS.E.BYPASS.LTC128B.128 [R29+0x80], [R12.64], !P1 ;  /* 0x000800000c1d7fae */ /* 0x0003e2000c901d46 */
[----:B------:R-:W-:Y:S02]  /*2ed0*/  SHF.R.S32.HI R4, RZ, 0x1f, R31 ;  /* 0x0000001fff047819 */ /* 0x000fe4000001141f */
[----:B-----5:R-:W-:Y:S01]  /*2ee0*/  IADD3 R40, P0, R12, UR9, RZ ;  /* 0x000000090c287c10 */ /* 0x020fe2000ff1e0ff */
[----:B------:R-:W-:-:S03]  /*2ef0*/  IMAD R5, R31, UR16, RZ ;  /* 0x000000101f057c24 */ /* 0x000fc6000f8e02ff */
[----:B------:R-:W-:Y:S02]  /*2f00*/  IADD3.X R41, R13, UR5, RZ, P0, !PT ;  /* 0x000000050d297c10 */ /* 0x000fe400087fe4ff */
        /* <DEDUP_REMOVED lines=15> */
[----:B------:R-:W-:Y:S01]  /*3000*/  ULDC UR4, c[0x0][0x17c] ;  /* 0x00005f0000047ab9 */ /* 0x000fe20000000800 */
[----:B------:R-:W-:Y:S01]  /*3010*/  LOP3.LUT R7, R7, 0x1, RZ, 0xc0, !PT ;  /* 0x0000000107077812 */ /* 0x000fe200078ec0ff */
        /* <DEDUP_REMOVED lines=24> */
[----:B------:R-:W4:Y:S01]  /*31a0*/  @!P2 LDL R31, [R1+0x430] ;  /* 0x00043000011fa983 */ /* 0x000f220000100800 */
[----:B--2---:R-:W-:Y:S01]  /*31b0*/  @!P2 ISETP.NE.AND P5, PT, R6, RZ, PT ;  /* 0x000000ff0600a20c */ /* 0x004fe20003fa5270 */
[----:B---3--:R-:W-:Y:S02]  /*31c0*/  @!P2 IMAD.MOV.U32 R34, RZ, RZ, R48 ;  /* 0x000000ffff22a224 */ /* 0x008fe400078e0030 */
[----:B------:R-:W-:Y:S02]  /*31d0*/  @!P2 IMAD.MOV.U32 R35, RZ, RZ, R49 ;  /* 0x000000ffff23a224 */ /* 0x000fe400078e0031 */
[----:B------:R-:W-:-:S02]  /*31e0*/  @!P2 IMAD.MOV.U32 R16, RZ, RZ, R50 ;  /* 0x000000ffff10a224 */ /* 0x000fc400078e0032 */
[----:B------:R-:W-:-:S06]  /*31f0*/  @!P2 IMAD.MOV.U32 R17, RZ, RZ, R51 ;  /* 0x000000ffff11a224 */ /* 0x000fcc00078e0033 */
[----:B------:R2:W-:Y:S04]  /*3200*/  @!P2 LDGSTS.E.BYPASS.LTC128B.128 [R58], [R56.64], P5 ;  /* 0x00000000383aafae */ /* 0x0005e8000a901d46 */
[----:B------:R-:W3:Y:S04]  /*3210*/  LD.E.U8 R0, [R14.64] ;  /* 0x000000060e007980 */ /* 0x000ee8000c101100 */
[----:B-1----:R1:W2:Y:S04]  /*3220*/  LD.E.64 R2, [R34.64+0x10] ;  /* 0x0000100622027980 */ /* 0x0022a8000c101b00 */
[----:B------:R-:W5:Y:S04]  /*3230*/  LD.E R18, [R18.64] ;  /* 0x0000000612127980 */ /* 0x000f68000c101900 */
[----:B------:R-:W5:Y:S04]  /*3240*/  LD.E R16, [R16.64+0xc] ;  /* 0x00000c0610107980 */ /* 0x000f68000c101900 */
[----:B------:R1:W5:Y:S04]  /*3250*/  LD.E.64 R6, [R34.64+0x18] ;  /* 0x0000180622067980 */ /* 0x000368000c101b00 */
[----:B------:R-:W5:Y:S01]  /*3260*/  LD.E R42, [R42.64] ;  /* 0x000000062a2a7980 */ /* 0x000f62000c101900 */
[----:B------:R-:W-:-:S02]  /*3270*/  SHF.R.S32.HI R11, RZ, 0x1f, R9 ;  /* 0x0000001fff0b7819 */ /* 0x000fc40000011409 */
[----:B------:R-:W-:Y:S01]  /*3280*/  MOV R10, R9 ;  /* 0x00000009000a7202 */ /* 0x000fe20000000f00 */
[----:B------:R-:W0:Y:S04]  /*3290*/  LDGDEPBAR ;  /* 0x00000000000079af */ /* 0x000e280000000000 */
[----:B-1----:R-:W5:Y:S01]  /*32a0*/  LD.E.64 R34, [R34.64+0x8] ;  /* 0x0000080622227980 */ /* 0x002f62000c101b00 */
[----:B----4-:R-:W-:Y:S02]  /*32b0*/  @!P2 IMAD.SHL.U32 R9, R31, 0x80, RZ ;  /* 0x000000801f09a824 */ /* 0x010fe400078e00ff */
[--C-:B------:R-:W-:Y:S01]  /*32c0*/  @!P2 IMAD.MOV.U32 R4, RZ, RZ, R31.reuse ;  /* 0x000000ffff04a224 */ /* 0x100fe200078e001f */
[----:B------:R-:W-:Y:S02]  /*32d0*/  @!P2 SHF.R.S32.HI R5, RZ, 0x1f, R31 ;  /* 0x0000001fff05a819 */ /* 0x000fe4000001141f */
[----:B---3--:R-:W-:Y:S01]  /*32e0*/  LOP3.LUT R0, R0, 0x1, RZ, 0xc0, !PT ;  /* 0x0000000100007812 */ /* 0x008fe200078ec0ff */
        /* <DEDUP_REMOVED lines=57> */
[C---:B-----5:R-:W-:Y:S02]  /*3680*/  LEA R8, P2, R10.reuse, R44, 0x2 ;  /* 0x0000002c0a087211 */ /* 0x060fe400078410ff */
[----:B----4-:R-:W-:Y:S02]  /*3690*/  IADD3 R31, R31, 0x1, RZ ;  /* 0x000000011f1f7810 */ /* 0x010fe40007ffe0ff */
[----:B------:R-:W-:Y:S01]  /*36a0*/  LEA.HI.X R9, R10, R45, R11, 0x2, P2 ;  /* 0x0000002d0a097211 */ /* 0x000fe200010f140b */
        /* <DEDUP_REMOVED lines=90> */
.L_x_3015:
[----:B-1----:R-:W-:Y:S05]  /*3c50*/  BSYNC B0 ;  /* 0x0000000000007941 */ /* 0x002fea0003800000 */
.L_x_3014:
        /* <DEDUP_REMOVED lines=314> */
.L_x_3019:
[----:B-1----:R-:W-:Y:S02]  /*5000*/  MOV R28, 0x5020 ;  /* 0x00005020001c7802 */ /* 0x002fe40000000f00 */
[----:B------:R-:W-:Y:S05]  /*5010*/  CALL.REL.NOINC `($_ZN7cutlass13device_kernelIN5flash19enable_sm80_to_sm89INS1_16FlashAttnBwdSm80INS1_25CollectiveMainloopBwdSm80ILi2ELi2EN4cute5tupleIJNS5_1CILi128EEES8_NS7_ILi64EEEEEENS_10bfloat16_tEfNS_4arch4Sm80ELb1ELb0ELb1ELb1ELb1ELb0ELb0ELb0ELi2ELi4ELi4ELi4ELb0EEENS1_24CollectiveEpilogueBwdGQAISA_fSD_Li256ELb1ELb1EEENS1_25SingleTileBwdLPTSchedulerILb1ELi128ELb1EEEEEEEEEvNT_6ParamsE$_ZZN5flash25CollectiveMainloopBwdSm80ILi2ELi2EN4cute5tupleIJNS1_1CILi128EEES4_NS3_ILi64EEEEEEN7cutlass10bfloat16_tEfNS7_4arch4Sm80ELb1ELb0ELb1ELb1ELb1ELb0ELb0ELb0ELi2ELi4ELi4ELi4ELb0EE3mmaINS_16FlashAttnBwdSm80ISB_NS_24CollectiveEpilogueBwdGQAIS6_fSA_Li256ELb1ELb1EEENS_25SingleTileBwdLPTSchedulerILb1ELi128ELb1EEEE13SharedStorageENS1_6TensorINS1_11ArrayEngineIfLm32EEENS1_6LayoutINS2_IJNS2_IJNS3_ILi2EEESO_EEESO_NS3_ILi4EEEEEENS2_IJNS2_IJNS3_ILi1EEESO_EEESQ_NS3_ILi8EEEEEEEEEEEEbRKNSB_6ParamsERT0_S12_iNS2_IJiiiEEERT_ENKUliT_E_clIZSC_ISJ_SX_EbS10_S12_S12_iS13_S15_EUlRS16_iE_EEDaiS16_) ;  /* 0x0000e5f000007944 */ /* 0x000fea0003c00000 */
[----:B---3--:R-:W2:Y:S02]  /*5020*/  LDL R2, [R1+0x430] ;  /* 0x0004300001027983 */ /* 0x008ea40000100800 */
[----:B--2---:R-:W-:-:S04]  /*5030*/  IADD3 R2, R2, 0x1, RZ ;  /* 0x0000000102027810 */ /* 0x004fc80007ffe0ff */
[----:B------:R-:W-:Y:S01]  /*5040*/  ISETP.GE.AND P0, PT, R2, R36, PT ;  /* 0x000000240200720c */ /* 0x000fe20003f06270 */
[----:B------:R1:W-:-:S12]  /*5050*/  STL [R1+0x430], R2 ;  /* 0x0004300201007387 */ /* 0x0003d80000100800 */
[----:B------:R-:W-:Y:S05]  /*5060*/  @!P0 BRA `(.L_x_3019) ;  /* 0xffffff9000008947 */ /* 0x000fea000383ffff */
[----:B------:R-:W-:Y:S05]  /*5070*/  BSYNC B1 ;  /* 0x0000000000017941 */ /* 0x000fea0003800000 */
.L_x_3018:
        /* <DEDUP_REMOVED lines=8> */
.L_x_3017:
[----:B------:R-:W-:Y:S05]  /*5100*/  BSYNC B2 ;  /* 0x0000000000027941 */ /* 0x000fea0003800000 */
.L_x_3016:
        /* <DEDUP_REMOVED lines=41> */
.L_x_3013:
[----:B------:R-:W-:Y:S05]  /*53a0*/  @P3 EXIT ;  /* 0x000000000000394d */ /* 0x000fea0003800000 */
[----:B------:R-:W-:-:S04]  /*53b0*/  ISETP.NE.U32.AND P0, PT, RZ, c[0x0][0x360], PT ;  /* 0x0000d800ff007a0c */ /* 0x000fc80003f05070 */
[----:B------:R-:W-:-:S13]  /*53c0*/  ISETP.NE.AND.EX P0, PT, RZ, c[0x0][0x364], PT, P0 ;  /* 0x0000d900ff007a0c */ /* 0x000fda0003f05300 */
[----:B-1----:R-:W-:-:S04]  /*53d0*/  @P0 IMAD.MOV.U32 R0, RZ, RZ, 0x4 ;  /* 0x00000004ff000424 */ /* 0x002fc800078e00ff */
[----:B---3--:R-:W-:-:S05]  /*53e0*/  @P0 IMAD.WIDE R4, R37, R0, c[0x0][0x360] ;  /* 0x0000d80025040625 */ /* 0x008fca00078e0200 */
[----:B------:R-:W3:Y:S01]  /*53f0*/  @P0 LDG.E R2, [R4.64] ;  /* 0x0000000604020981 */ /* 0x000ee2000c1e1900 */
[----:B------:R-:W-:Y:S01]  /*5400*/  IMAD.MOV.U32 R0, RZ, RZ, 0x1 ;  /* 0x00000001ff007424 */ /* 0x000fe200078e00ff */
[----:B------:R-:W-:Y:S04]  /*5410*/  WARPSYNC 0xffffffff ;  /* 0xffffffff00007948 */ /* 0x000fe80003800000 */
[----:B------:R-:W-:-:S13]  /*5420*/  ISETP.NE.AND P1, PT, R0, c[0x0][0x338], PT ;  /* 0x0000ce0000007a0c */ /* 0x000fda0003f25270 */
[----:B------:R-:W-:-:S04]  /*5430*/  @P1 IMAD.HI.U32 R0, R39, c[0x0][0x33c], RZ ;  /* 0x0000cf0027001a27 */ /* 0x000fc800078e00ff */
[C---:B---3--:R-:W-:Y:S02]  /*5440*/  @P0 IMAD R3, R37.reuse, 0x80, R2 ;  /* 0x0000008025030824 */ /* 0x048fe400078e0202 */
[----:B------:R-:W-:Y:S01]  /*5450*/  IMAD.MOV.U32 R2, RZ, RZ, R39 ;  /* 0x000000ffff027224 */ /* 0x000fe200078e0027 */
[----:B------:R-:W-:Y:S02]  /*5460*/  @P1 SHF.R.U32.HI R2, RZ, c[0x0][0x340], R0 ;  /* 0x0000d000ff021a19 */ /* 0x000fe40000011600 */
[----:B------:R-:W-:Y:S02]  /*5470*/  @P0 SHF.R.S32.HI R46, RZ, 0x1f, R3 ;  /* 0x0000001fff2e0819 */ /* 0x000fe40000011403 */
[----:B------:R-:W-:Y:S01]  /*5480*/  SHF.R.S32.HI R0, RZ, 0x1f, R37 ;  /* 0x0000001fff007819 */ /* 0x000fe20000011425 */
[--C-:B------:R-:W-:Y:S01]  /*5490*/  IMAD.MOV R28, RZ, RZ, -R2.reuse ;  /* 0x000000ffff1c7224 */ /* 0x100fe200078e0a02 */
[----:B------:R-:W-:Y:S02]  /*54a0*/  @P0 LEA.HI R46, R46, R3, RZ, 0x7 ;  /* 0x000000032e2e0211 */ /* 0x000fe400078f38ff */
[----:B------:R-:W-:Y:S01]  /*54b0*/  SEL R0, R0, RZ, !P0 ;  /* 0x000000ff00007207 */ /* 0x000fe20004000000 */
[----:B------:R-:W-:Y:S01]  /*54c0*/  IMAD R28, R28, c[0x0][0x338], R39 ;  /* 0x0000ce001c1c7a24 */ /* 0x000fe200078e0227 */
[----:B------:R-:W-:Y:S01]  /*54d0*/  SEL R3, R37, RZ, !P0 ;  /* 0x000000ff25037207 */ /* 0x000fe20004000000 */
[----:B------:R-:W-:Y:S01]  /*54e0*/  @P0 IMAD.SHL.U32 R46, R46, 0x40, RZ ;  /* 0x000000402e2e0824 */ /* 0x000fe200078e00ff */
[----:B------:R-:W-:-:S04]  /*54f0*/  SHF.R.S32.HI R36, RZ, 0x1f, R2 ;  /* 0x0000001fff247819 */ /* 0x000fc80000011402 */
        /* <DEDUP_REMOVED lines=18> */
.L_x_3022:
[----:B------:R-:W3:Y:S01]  /*5620*/  LDG.E.STRONG.GPU R5, [R48.64] ;  /* 0x0000000630057981 */ /* 0x000ee2000c1ef900 */
[----:B------:R-:W-:Y:S01]  /*5630*/  YIELD ;  /* 0x0000000000007946 */ /* 0x000fe20003800000 */
[----:B---3--:R-:W-:Y:S01]  /*5640*/  ISETP.NE.AND P0, PT, R5, R28, PT ;  /* 0x0000001c0500720c */ /* 0x008fe20003f05270 */
[----:B------:R-:W-:-:S12]  /*5650*/  CCTL.IVALL ;  /* 0x00000000ff00798f */ /* 0x000fd80002000000 */
[----:B------:R-:W-:Y:S05]  /*5660*/  @P0 BRA `(.L_x_3022) ;  /* 0xffffffb000000947 */ /* 0x000fea000383ffff */
.L_x_3021:
[----:B------:R-:W-:Y:S05]  /*5670*/  BSYNC B0 ;  /* 0x0000000000007941 */ /* 0x000fea0003800000 */
.L_x_3020:
[----:B------:R-:W-:Y:S01]  /*5680*/  MOV R37, 0xffffffff ;  /* 0xffffffff00257802 */ /* 0x000fe20000000f00 */
[----:B------:R-:W-:Y:S05]  /*5690*/  BRA.CONV ~URZ, `(.L_x_3023) ;  /* 0x000000237f007947 */ /* 0x000fea000b800000 */
[----:B------:R-:W-:Y:S02]  /*56a0*/  MOV R4, 0x56c0 ;  /* 0x000056c000047802 */ /* 0x000fe40000000f00 */
[----:B--2---:R-:W-:Y:S05]  /*56b0*/  CALL.REL.NOINC `($__internal_11_$__cuda_sm70_warpsync) ;  /* 0x00061df000007944 */ /* 0x004fea0003c00000 */
.L_x_3023:
        /* <DEDUP_REMOVED lines=10> */
[----:B------:R-:W-:-:S04]  /*5760*/  SHF.R.S32.HI R39, RZ, 0x1f, R30 ;  /* 0x0000001fff277819 */ /* 0x000fc8000001141e */
        /* <DEDUP_REMOVED lines=48> */
[----:B------:R-:W-:Y:S05]  /*5a70*/  CALL.REL.NOINC `($__internal_11_$__cuda_sm70_warpsync) ;  /* 0x00061a3000007944 */ /* 0x000fea0003c00000 */
.L_x_3024:
        /* <DEDUP_REMOVED lines=12> */
.L_x_3026:
[----:B------:R-:W-:Y:S05]  /*5b40*/  BSYNC B0 ;  /* 0x0000000000007941 */ /* 0x000fea0003800000 */
.L_x_3025:
[----:B-1----:R-:W-:Y:S01]  /*5b50*/  IADD3 R40, P0, R29, c[0x0][0x348], RZ ;  /* 0x0000d2001d287a10 */ /* 0x002fe20007f1e0ff */
[----:B------:R-:W-:Y:S03]  /*5b60*/  BSSY B0, `(.L_x_3027) ;  /* 0x0000008000007945 */ /* 0x000fe60003800000 */
[----:B------:R-:W-:Y:S01]  /*5b70*/  IADD3.X R41, R31, c[0x0][0x34c], RZ, P0, !PT ;  /* 0x0000d3001f297a10 */ /* 0x000fe200007fe4ff */
[----:B------:R-:W-:Y:S05]  /*5b80*/  @P2 BRA `(.L_x_3028) ;  /* 0x0000005000002947 */ /* 0x000fea0003800000 */
.L_x_3029:
[----:B------:R-:W2:Y:S01]  /*5b90*/  LDG.E.STRONG.GPU R5, [R40.64] ;  /* 0x0000000628057981 */ /* 0x000ea2000c1ef900 */
[----:B------:R-:W-:Y:S01]  /*5ba0*/  YIELD ;  /* 0x0000000000007946 */ /* 0x000fe20003800000 */
[----:B--2---:R-:W-:Y:S01]  /*5bb0*/  ISETP.NE.AND P0, PT, R5, R28, PT ;  /* 0x0000001c0500720c */ /* 0x004fe20003f05270 */
[----:B------:R-:W-:-:S12]  /*5bc0*/  CCTL.IVALL ;  /* 0x00000000ff00798f */ /* 0x000fd80002000000 */
[----:B------:R-:W-:Y:S05]  /*5bd0*/  @P0 BRA `(.L_x_3029) ;  /* 0xffffffb000000947 */ /* 0x000fea000383ffff */
.L_x_3028:
[----:B------:R-:W-:Y:S05]  /*5be0*/  BSYNC B0 ;  /* 0x0000000000007941 */ /* 0x000fea0003800000 */
.L_x_3027:
[----:B------:R-:W-:Y:S05]  /*5bf0*/  BRA.CONV ~URZ, `(.L_x_3030) ;  /* 0x000000237f007947 */ /* 0x000fea000b800000 */
[----:B------:R-:W-:Y:S02]  /*5c00*/  MOV R4, 0x5c20 ;  /* 0x00005c2000047802 */ /* 0x000fe40000000f00 */
[----:B------:R-:W-:Y:S05]  /*5c10*/  CALL.REL.NOINC `($__internal_11_$__cuda_sm70_warpsync) ;  /* 0x0006189000007944 */ /* 0x000fea0003c00000 */
.L_x_3030:
        /* <DEDUP_REMOVED lines=54> */
.L_x_3031:
        /* <DEDUP_REMOVED lines=12> */
        .type           $_ZN7cutlass13device_kernelIN5flash19enable_sm80_to_sm89INS1_16FlashAttnBwdSm80INS1_25CollectiveMainloopBwdSm80ILi2ELi2EN4cute5tupleIJNS5_1CILi128EEES8_NS7_ILi64EEEEEENS_10bfloat16_tEfNS_4arch4Sm80ELb1ELb0ELb1ELb1ELb1ELb0ELb0ELb0ELi2ELi4ELi4ELi4ELb0EEENS1_24CollectiveEpilogueBwdGQAISA_fSD_Li256ELb1ELb1EEENS1_25SingleTileBwdLPTSchedulerILb1ELi128ELb1EEEEEEEEEvNT_6ParamsE$_ZN4cute12iter_adaptorIPKN7cutlass10bfloat16_tENS_8gmem_ptrIS4_EEEC2ES4_,@function
        .size           $_ZN7cutlass13device_kernelIN5flash19enable_sm80_to_sm89INS1_16FlashAttnBwdSm80INS1_25CollectiveMainloopBwdSm80ILi2ELi2EN4cute5tupleIJNS5_1CILi128EEES8_NS7_ILi64EEEEEENS_10bfloat16_tEfNS_4arch4Sm80ELb1ELb0ELb1ELb1ELb1ELb0ELb0ELb0ELi2ELi4ELi4ELi4ELb0EEENS1_24CollectiveEpilogueBwdGQAISA_fSD_Li256ELb1ELb1EEENS1_25SingleTileBwdLPTSchedulerILb1ELi128ELb1EEEEEEEEEvNT_6ParamsE$_ZN4cute12iter_adaptorIPKN7cutlass10bfloat16_tENS_8gmem_ptrIS4_EEEC2ES4_,($_ZN7cutlass13device_kernelIN5flash19enable_sm80_to_sm89INS1_16FlashAttnBwdSm80INS1_25CollectiveMainloopBwdSm80ILi2ELi2EN4cute5tupleIJNS5_1CILi128EEES8_NS7_ILi64EEEEEENS_10bfloat16_tEfNS_4arch4Sm80ELb1ELb0ELb1ELb1ELb1ELb0ELb0ELb0ELi2ELi4ELi4ELi4ELb0EEENS1_24CollectiveEpilogueBwdGQAISA_fSD_Li256ELb1ELb1EEENS1_25SingleTileBwdLPTSchedulerILb1ELi128ELb1EEEEEEEEEvNT_6ParamsE$_ZN4cute12iter_adaptorIPKN7cutlass9uint128_tENS_8gmem_ptrIS4_EEEC2ES4_ - $_ZN7cutlass13device_kernelIN5flash19enable_sm80_to_sm89INS1_16FlashAttnBwdSm80INS1_25CollectiveMainloopBwdSm80ILi2ELi2EN4cute5tupleIJNS5_1CILi128EEES8_NS7_ILi64EEEEEENS_10bfloat16_tEfNS_4arch4Sm80ELb1ELb0ELb1ELb1ELb1ELb0ELb0ELb0ELi2ELi4ELi4ELi4ELb0EEENS1_24CollectiveEpilogueBwdGQAISA_fSD_Li256ELb1ELb1EEENS1_25SingleTileBwdLPTSchedulerILb1ELi128ELb1EEEEEEEEEvNT_6ParamsE$_ZN4cute12iter_adaptorIPKN7cutlass10bfloat16_tENS_8gmem_ptrIS4_EEEC2ES4_)
$_ZN7cutlass13device_kernelIN5flash19enable_sm80_to_sm89INS1_16FlashAttnBwdSm80INS1_25CollectiveMainloopBwdSm80ILi2ELi2EN4cute5tupleIJNS5_1CILi128EEES8_NS7_ILi64EEEEEENS_10bfloat16_tEfNS_4arch4Sm80ELb1ELb0ELb1ELb1ELb1ELb0ELb0ELb0ELi2ELi4ELi4ELi4ELb0EEENS1_24CollectiveEpilogueBwdGQAISA_fSD_Li256ELb1ELb1EEENS1_25SingleTileBwdLPTSchedulerILb1ELi128ELb1EEEEEEEEEvNT_6ParamsE$_ZN4cute12iter_adaptorIPKN7cutlass10bfloat16_tENS_8gmem_ptrIS4_EEEC2ES4_:
[----:B------:R-:W-:Y:S01]  /*6040*/  IADD3 R5, R81, -c[0x0][0x20], RZ ;  /* 0x8000080051057a10 */ /* 0x000fe20007ffe0ff */
[----:B------:R-:W-:Y:S01]  /*6050*/  IMAD.MOV.U32 R78, RZ, RZ, R4 ;  /* 0x000000ffff4e7224 */ /* 0x000fe200078e0004 */
[----:B------:R-:W-:Y:S01]  /*6060*/  MOV R79, R9 ;  /* 0x00000009004f7202 */ /* 0x000fe20000000f00 */
[----:B------:R-:W-:-:S04]  /*6070*/  IMAD.MOV.U32 R11, RZ, RZ, 0x0 ;  /* 0x00000000ff0b7424 */ /* 0x000fc800078e00ff */
[----:B------:R1:W-:Y:S01]  /*6080*/  STL.64 [R5], R78 ;  /* 0x0000004e05007387 */ /* 0x0003e20000100a00 */
[----:B------:R-:W-:Y:S05]  /*6090*/  RET.REL.NODEC R10 `(_ZN7cutlass13device_kernelIN5flash19enable_sm80_to_sm89INS1_16FlashAttnBwdSm80INS1_25CollectiveMainloopBwdSm80ILi2ELi2EN4cute5tupleIJNS5_1CILi128EEES8_NS7_ILi64EEEEEENS_10bfloat16_tEfNS_4arch4Sm80ELb1ELb0ELb1ELb1ELb1ELb0ELb0ELb0ELi2ELi4ELi4ELi4ELb0EEENS1_24CollectiveEpilogueBwdGQAISA_fSD_Li256ELb1ELb1EEENS1_25SingleTileBwdLPTSchedulerILb1ELi128ELb1EEEEEEEEEvNT_6ParamsE) ;  /* 0xffff9f600a007950 */ /* 0x000fea0003c3ffff */
        .type           $_ZN7cutlass13device_kernelIN5flash19enable_sm80_to_sm89INS1_16FlashAttnBwdSm80INS1_25CollectiveMainloopBwdSm80ILi2ELi2EN4cute5tupleIJNS5_1CILi128EEES8_NS7_ILi64EEEEEENS_10bfloat16_tEfNS_4arch4Sm80ELb1ELb0ELb1ELb1ELb1ELb0ELb0ELb0ELi2ELi4ELi4ELi4ELb0EEENS1_24CollectiveEpilogueBwdGQAISA_fSD_Li256ELb1ELb1EEENS1_25SingleTileBwdLPTSchedulerILb1ELi128ELb1EEEEEEEEEvNT_6ParamsE$_ZN4cute12iter_adaptorIPKN7cutlass9uint128_tENS_8gmem_ptrIS4_EEEC2ES4_,@function
        .size           $_ZN7cutlass13device_kernelIN5flash19enable_sm80_to_sm89INS1_16FlashAttnBwdSm80INS1_25CollectiveMainloopBwdSm80ILi2ELi2EN4cute5tupleIJNS5_1CILi128EEES8_NS7_ILi64EEEEEENS_10bfloat16_tEfNS_4arch4Sm80ELb1ELb0ELb1ELb1ELb1ELb0ELb0ELb0ELi2ELi4ELi4ELi4ELb0EEENS1_24CollectiveEpilogueBwdGQAISA_fSD_Li256ELb1ELb1EEENS1_25SingleTileBwdLPTSchedulerILb1ELi128ELb1EEEEEEEEEvNT_6ParamsE$_ZN4cute12iter_adaptorIPKN7cutlass9uint128_tENS_8gmem_ptrIS4_EEEC2ES4_,($_ZN7cutlass13device_kernelIN5flash19enable_sm80_to_sm89INS1_16FlashAttnBwdSm80INS1_25CollectiveMainloopBwdSm80ILi2ELi2EN4cute5tupleIJNS5_1CILi128EEES8_NS7_ILi64EEEEEENS_10bfloat16_tEfNS_4arch4Sm80ELb1ELb0ELb1ELb1ELb1ELb0ELb0ELb0ELi2ELi4ELi4ELi4ELb0EEENS1_24CollectiveEpilogueBwdGQAISA_fSD_Li256ELb1ELb1EEENS1_25SingleTileBwdLPTSchedulerILb1ELi128ELb1EEEEEEEEEvNT_6ParamsE$_ZN4cute12iter_adaptorIPKfNS_8gmem_ptrIS2_EEEC2ES2_ - $_ZN7cutlass13device_kernelIN5flash19enable_sm80_to_sm89INS1_16FlashAttnBwdSm80INS1_25CollectiveMainloopBwdSm80ILi2ELi2EN4cute5tupleIJNS5_1CILi128EEES8_NS7_ILi64EEEEEENS_10bfloat16_tEfNS_4arch4Sm80ELb1ELb0ELb1ELb1ELb1ELb0ELb0ELb0ELi2ELi4ELi4ELi4ELb0EEENS1_24CollectiveEpilogueBwdGQAISA_fSD_Li256ELb1ELb1EEENS1_25SingleTileBwdLPTSchedulerILb1ELi128ELb1EEEEEEEEEvNT_6ParamsE$_ZN4cute12iter_adaptorIPKN7cutlass9uint128_tENS_8gmem_ptrIS4_EEEC2ES4_)
$_ZN7cutlass13device_kernelIN5flash19enable_sm80_to_sm89INS1_16FlashAttnBwdSm80INS1_25CollectiveMainloopBwdSm80ILi2ELi2EN4cute5tupleIJNS5_1CILi128EEES8_NS7_ILi64EEEEEENS_10bfloat16_tEfNS_4arch4Sm80ELb1ELb0ELb1ELb1ELb1ELb0ELb0ELb0ELi2ELi4ELi4ELi4ELb0EEENS1_24CollectiveEpilogueBwdGQAISA_fSD_Li256ELb1ELb1EEENS1_25SingleTileBwdLPTSchedulerILb1ELi128ELb1EEEEEEEEEvNT_6ParamsE$_ZN4cute12iter_adaptorIPKN7cutlass9uint128_tENS_8gmem_ptrIS4_EEEC2ES4_:
[----:B------:R-:W-:Y:S02]  /*60a0*/  IADD3 R4, R81, -c[0x0][0x20], RZ ;  /* 0x8000080051047a10 */ /* 0x000fe40007ffe0ff */
[----:B------:R-:W-:-:S03]  /*60b0*/  MOV R11, 0x0 ;  /* 0x00000000000b7802 */ /* 0x000fc60000000f00 */
[----:B------:R1:W-:Y:S01]  /*60c0*/  STL.64 [R4], R2 ;  /* 0x0000000204007387 */ /* 0x0003e20000100a00 */
[----:B------:R-:W-:Y:S05]  /*60d0*/  RET.REL.NODEC R10 `(_ZN7cutlass13device_kernelIN5flash19enable_sm80_to_sm89INS1_16FlashAttnBwdSm80INS1_25CollectiveMainloopBwdSm80ILi2ELi2EN4cute5tupleIJNS5_1CILi128EEES8_NS7_ILi64EEEEEENS_10bfloat16_tEfNS_4arch4Sm80ELb1ELb0ELb1ELb1ELb1ELb0ELb0ELb0ELi2ELi4ELi4ELi4ELb0EEENS1_24CollectiveEpilogueBwdGQAISA_fSD_Li256ELb1ELb1EEENS1_25SingleTileBwdLPTSchedulerILb1ELi128ELb1EEEEEEEEEvNT_6ParamsE) ;  /* 0xffff9f200a007950 */ /* 0x000fea0003c3ffff */
        .type           $_ZN7cutlass13device_kernelIN5flash19enable_sm80_to_sm89INS1_16FlashAttnBwdSm80INS1_25CollectiveMainloopBwdSm80ILi2ELi2EN4cute5tupleIJNS5_1CILi128EEES8_NS7_ILi64EEEEEENS_10bfloat16_tEfNS_4arch4Sm80ELb1ELb0ELb1ELb1ELb1ELb0ELb0ELb0ELi2ELi4ELi4ELi4ELb0EEENS1_24CollectiveEpilogueBwdGQAISA_fSD_Li256ELb1ELb1EEENS1_25SingleTileBwdLPTSchedulerILb1ELi128ELb1EEEEEEEEEvNT_6ParamsE$_ZN4cute12iter_adaptorIPKfNS_8gmem_ptrIS2_EEEC2ES2_,@function
        .size           $_ZN7cutlass13device_kernelIN5flash19enable_sm80_to_sm89INS1_16FlashAttnBwdSm80INS1_25CollectiveMainloopBwdSm80ILi2ELi2EN4cute5tupleIJNS5_1CILi128EEES8_NS7_ILi64EEEEEENS_10bfloat16_tEfNS_4arch4Sm80ELb1ELb0ELb1ELb1ELb1ELb0ELb0ELb0ELi2ELi4ELi4ELi4ELb0EEENS1_24CollectiveEpilogueBwdGQAISA_fSD_Li256ELb1ELb1EEENS1_25SingleTileBwdLPTSchedulerILb1ELi128ELb1EEEEEEEEEvNT_6ParamsE$_ZN4cute12iter_adaptorIPKfNS_8gmem_ptrIS2_EEEC2ES2_,($_ZN7cutlass13device_kernelIN5flash19enable_sm80_to_sm89INS1_16FlashAttnBwdSm80INS1_25CollectiveMainloopBwdSm80ILi2ELi2EN4cute5tupleIJNS5_1CILi128EEES8_NS7_ILi64EEEEEENS_10bfloat16_tEfNS_4arch4Sm80ELb1ELb0ELb1ELb1ELb1ELb0ELb0ELb0ELi2ELi4ELi4ELi4ELb0EEENS1_24CollectiveEpilogueBwdGQAISA_fSD_Li256ELb1ELb1EEENS1_25SingleTileBwdLPTSchedulerILb1ELi128ELb1EEEEEEEEEvNT_6ParamsE$_ZN4cute12iter_adaptorIPN7cutlass10bfloat16_tENS_8smem_ptrIS3_EEEC2ES3_ - $_ZN7cutlass13device_kernelIN5flash19enable_sm80_to_sm89INS1_16FlashAttnBwdSm80INS1_25CollectiveMainloopBwdSm80ILi2ELi2EN4cute5tupleIJNS5_1CILi128EEES8_NS7_ILi64EEEEEENS_10bfloat16_tEfNS_4arch4Sm80ELb1ELb0ELb1ELb1ELb1ELb0ELb0ELb0ELi2ELi4ELi4ELi4ELb0EEENS1_24CollectiveEpilogueBwdGQAISA_fSD_Li256ELb1ELb1EEENS1_25SingleTileBwdLPTSchedulerILb1ELi128ELb1EEEEEEEEEvNT_6ParamsE$_ZN4cute12iter_adaptorIPKfNS_8gmem_ptrIS2_EEEC2ES2_)
$_ZN7cutlass13device_kernelIN5flash19enable_sm80_to_sm89INS1_16FlashAttnBwdSm80INS1_25CollectiveMainloopBwdSm80ILi2ELi2EN4cute5tupleIJNS5_1CILi128EEES8_NS7_ILi64EEEEEENS_10bfloat16_tEfNS_4arch4Sm80ELb1ELb0ELb1ELb1ELb1ELb0ELb0ELb0ELi2ELi4ELi4ELi4ELb0EEENS1_24CollectiveEpilogueBwdGQAISA_fSD_Li256ELb1ELb1EEENS1_25SingleTileBwdLPTSchedulerILb1ELi128ELb1EEEEEEEEEvNT_6ParamsE$_ZN4cute12iter_adaptorIPKfNS_8gmem_ptrIS2_EEEC2ES2_:
[----:B------:R-:W-:Y:S02]  /*60e0*/  IADD3 R2, R2, -c[0x0][0x20], RZ ;  /* 0x8000080002027a10 */ /* 0x000fe40007ffe0ff */
[----:B------:R-:W-:-:S03]  /*60f0*/  MOV R11, 0x0 ;  /* 0x00000000000b7802 */ /* 0x000fc60000000f00 */
[----:B------:R1:W-:Y:S01]  /*6100*/  STL.64 [R2], R4 ;  /* 0x0000000402007387 */ /* 0x0003e20000100a00 */
[----:B------:R-:W-:Y:S05]  /*6110*/  RET.REL.NODEC R10 `(_ZN7cutlass13device_kernelIN5flash19enable_sm80_to_sm89INS1_16FlashAttnBwdSm80INS1_25CollectiveMainloopBwdSm80ILi2ELi2EN4cute5tupleIJNS5_1CILi128EEES8_NS7_ILi64EEEEEENS_10bfloat16_tEfNS_4arch4Sm80ELb1ELb0ELb1ELb1ELb1ELb0ELb0ELb0ELi2ELi4ELi4ELi4ELb0EEENS1_24CollectiveEpilogueBwdGQAISA_fSD_Li256ELb1ELb1EEENS1_25SingleTileBwdLPTSchedulerILb1ELi128ELb1EEEEEEEEEvNT_6ParamsE) ;  /* 0xffff9ee00a007950 */ /* 0x000fea0003c3ffff */
        .type           $_ZN7cutlass13device_kernelIN5flash19enable_sm80_to_sm89INS1_16FlashAttnBwdSm80INS1_25CollectiveMainloopBwdSm80ILi2ELi2EN4cute5tupleIJNS5_1CILi128EEES8_NS7_ILi64EEEEEENS_10bfloat16_tEfNS_4arch4Sm80ELb1ELb0ELb1ELb1ELb1ELb0ELb0ELb0ELi2ELi4ELi4ELi4ELb0EEENS1_24CollectiveEpilogueBwdGQAISA_fSD_Li256ELb1ELb1EEENS1_25SingleTileBwdLPTSchedulerILb1ELi128ELb1EEEEEEEEEvNT_6ParamsE$_ZN4cute12iter_adaptorIPN7cutlass10bfloat16_tENS_8smem_ptrIS3_EEEC2ES3_,@function
        .size           $_ZN7cutlass13device_kernelIN5flash19enable_sm80_to_sm89INS1_16FlashAttnBwdSm80INS1_25CollectiveMainloopBwdSm80ILi2ELi2EN4cute5tupleIJNS5_1CILi128EEES8_NS7_ILi64EEEEEENS_10bfloat16_tEfNS_4arch4Sm80ELb1ELb0ELb1ELb1ELb1ELb0ELb0ELb0ELi2ELi4ELi4ELi4ELb0EEENS1_24CollectiveEpilogueBwdGQAISA_fSD_Li256ELb1ELb1EEENS1_25SingleTileBwdLPTSchedulerILb1ELi128ELb1EEEEEEEEEvNT_6ParamsE$_ZN4cute12iter_adaptorIPN7cutlass10bfloat16_tENS_8smem_ptrIS3_EEEC2ES3_,($_ZN7cutlass13device_kernelIN5flash19enable_sm80_to_sm89INS1_16FlashAttnBwdSm80INS1_25CollectiveMainloopBwdSm80ILi2ELi2EN4cute5tupleIJNS5_1CILi128EEES8_NS7_ILi64EEEEEENS_10bfloat16_tEfNS_4arch4Sm80ELb1ELb0ELb1ELb1ELb1ELb0ELb0ELb0ELi2ELi4ELi4ELi4ELb0EEENS1_24CollectiveEpilogueBwdGQAISA_fSD_Li256ELb1ELb1EEENS1_25SingleTileBwdLPTSchedulerILb1ELi128ELb1EEEEEEEEEvNT_6ParamsE$_ZN4cute12iter_adaptorIPN7cutlass9uint128_tENS_8smem_ptrIS3_EEEC2ES3_ - $_ZN7cutlass13device_kernelIN5flash19enable_sm80_to_sm89INS1_16FlashAttnBwdSm80INS1_25CollectiveMainloopBwdSm80ILi2ELi2EN4cute5tupleIJNS5_1CILi128EEES8_NS7_ILi64EEEEEENS_10bfloat16_tEfNS_4arch4Sm80ELb1ELb0ELb1ELb1ELb1ELb0ELb0ELb0ELi2ELi4ELi4ELi4ELb0EEENS1_24CollectiveEpilogueBwdGQAISA_fSD_Li256ELb1ELb1EEENS1_25SingleTileBwdLPTSchedulerILb1ELi128ELb1EEEEEEEEEvNT_6ParamsE$_ZN4cute12iter_adaptorIPN7cutlass10bfloat16_tENS_8smem_ptrIS3_EEEC2ES3_)
$_ZN7cutlass13device_kernelIN5flash19enable_sm80_to_sm89INS1_16FlashAttnBwdSm80INS1_25CollectiveMainloopBwdSm80ILi2ELi2EN4cute5tupleIJNS5_1CILi128EEES8_NS7_ILi64EEEEEENS_10bfloat16_tEfNS_4arch4Sm80ELb1ELb0ELb1ELb1ELb1ELb0ELb0ELb0ELi2ELi4ELi4ELi4ELb0EEENS1_24CollectiveEpilogueBwdGQAISA_fSD_Li256ELb1ELb1EEENS1_25SingleTileBwdLPTSchedulerILb1ELi128ELb1EEEEEEEEEvNT_6ParamsE$_ZN4cute12iter_adaptorIPN7cutlass10bfloat16_tENS_8smem_ptrIS3_EEEC2ES3_:
[----:B------:R-:W-:Y:S02]  /*6120*/  IADD3 R6, R9, -c[0x0][0x20], RZ ;  /* 0x8000080009067a10 */ /* 0x000fe40007ffe0ff */
[----:B------:R-:W-:-:S03]  /*6130*/  MOV R11, 0x0 ;  /* 0x00000000000b7802 */ /* 0x000fc60000000f00 */
[----:B------:R1:W-:Y:S01]  /*6140*/  STL.64 [R6], R2 ;  /* 0x0000000206007387 */ /* 0x0003e20000100a00 */
[----:B------:R-:W-:Y:S05]  /*6150*/  RET.REL.NODEC R10 `(_ZN7cutlass13device_kernelIN5flash19enable_sm80_to_sm89INS1_16FlashAttnBwdSm80INS1_25CollectiveMainloopBwdSm80ILi2ELi2EN4cute5tupleIJNS5_1CILi128EEES8_NS7_ILi64EEEEEENS_10bfloat16_tEfNS_4arch4Sm80ELb1ELb0ELb1ELb1ELb1ELb0ELb0ELb0ELi2ELi4ELi4ELi4ELb0EEENS1_24CollectiveEpilogueBwdGQAISA_fSD_Li256ELb1ELb1EEENS1_25SingleTileBwdLPTSchedulerILb1ELi128ELb1EEEEEEEEEvNT_6ParamsE) ;  /* 0xffff9ea00a007950 */ /* 0x000fea0003c3ffff */
        .type           $_ZN7cutlass13device_kernelIN5flash19enable_sm80_to_sm89INS1_16FlashAttnBwdSm80INS1_25CollectiveMainloopBwdSm80ILi2ELi2EN4cute5tupleIJNS5_1CILi128EEES8_NS7_ILi64EEEEEENS_10bfloat16_tEfNS_4arch4Sm80ELb1ELb0ELb1ELb1ELb1ELb0ELb0ELb0ELi2ELi4ELi4ELi4ELb0EEENS1_24CollectiveEpilogueBwdGQAISA_fSD_Li256ELb1ELb1EEENS1_25SingleTileBwdLPTSchedulerILb1ELi128ELb1EEEEEEEEEvNT_6ParamsE$_ZN4cute12iter_adaptorIPN7cutlass9uint128_tENS_8smem_ptrIS3_EEEC2ES3_,@function
        .size           $_ZN7cutlass13device_kernelIN5flash19enable_sm80_to_sm89INS1_16FlashAttnBwdSm80INS1_25CollectiveMainloopBwdSm80ILi2ELi2EN4cute5tupleIJNS5_1CILi128EEES8_NS7_ILi64EEEEEENS_10bfloat16_tEfNS_4arch4Sm80ELb1ELb0ELb1ELb1ELb1ELb0ELb0ELb0ELi2ELi4ELi4ELi4ELb0EEENS1_24CollectiveEpilogueBwdGQAISA_fSD_Li256ELb1ELb1EEENS1_25SingleTileBwdLPTSchedulerILb1ELi128ELb1EEEEEEEEEvNT_6ParamsE$_ZN4cute12iter_adaptorIPN7cutlass9uint128_tENS_8smem_ptrIS3_EEEC2ES3_,($_ZN7cutlass13device_kernelIN5flash19enable_sm80_to_sm89INS1_16FlashAttnBwdSm80INS1_25CollectiveMainloopBwdSm80ILi2ELi2EN4cute5tupleIJNS5_1CILi128EEES8_NS7_ILi64EEEEEENS_10bfloat16_tEfNS_4arch4Sm80ELb1ELb0ELb1ELb1ELb1ELb0ELb0ELb0ELi2ELi4ELi4ELi4ELb0EEENS1_24CollectiveEpilogueBwdGQAISA_fSD_Li256ELb1ELb1EEENS1_25SingleTileBwdLPTSchedulerILb1ELi128ELb1EEEEEEEEEvNT_6ParamsE$_ZN4cute12iter_adaptorIPfNS_8gmem_ptrIS1_EEEC2ES1_ - $_ZN7cutlass13device_kernelIN5flash19enable_sm80_to_sm89INS1_16FlashAttnBwdSm80INS1_25CollectiveMainloopBwdSm80ILi2ELi2EN4cute5tupleIJNS5_1CILi128EEES8_NS7_ILi64EEEEEENS_10bfloat16_tEfNS_4arch4Sm80ELb1ELb0ELb1ELb1ELb1ELb0ELb0ELb0ELi2ELi4ELi4ELi4ELb0EEENS1_24CollectiveEpilogueBwdGQAISA_fSD_Li256ELb1ELb1EEENS1_25SingleTileBwdLPTSchedulerILb1ELi128ELb1EEEEEEEEEvNT_6ParamsE$_ZN4cute12iter_adaptorIPN7cutlass9uint128_tENS_8smem_ptrIS3_EEEC2ES3_)
$_ZN7cutlass13device_kernelIN5flash19enable_sm80_to_sm89INS1_16FlashAttnBwdSm80INS1_25CollectiveMainloopBwdSm80ILi2ELi2EN4cute5tupleIJNS5_1CILi128EEES8_NS7_ILi64EEEEEENS_10bfloat16_tEfNS_4arch4Sm80ELb1ELb0ELb1ELb1ELb1ELb0ELb0ELb0ELi2ELi4ELi4ELi4ELb0EEENS1_24CollectiveEpilogueBwdGQAISA_fSD_Li256ELb1ELb1EEENS1_25SingleTileBwdLPTSchedulerILb1ELi128ELb1EEEEEEEEEvNT_6ParamsE$_ZN4cute12iter_adaptorIPN7cutlass9uint128_tENS_8smem_ptrIS3_EEEC2ES3_:
[----:B------:R-:W-:Y:S02]  /*6160*/  IADD3 R4, R4, -c[0x0][0x20], RZ ;  /* 0x8000080004047a10 */ /* 0x000fe40007ffe0ff */
[----:B------:R-:W-:-:S03]  /*6170*/  MOV R9, 0x0 ;  /* 0x0000000000097802 */ /* 0x000fc60000000f00 */
[----:B------:R1:W-:Y:S01]  /*6180*/  STL.64 [R4], R2 ;  /* 0x0000000204007387 */ /* 0x0003e20000100a00 */
[----:B------:R-:W-:Y:S05]  /*6190*/  RET.REL.NODEC R8 `(_ZN7cutlass13device_kernelIN5flash19enable_sm80_to_sm89INS1_16FlashAttnBwdSm80INS1_25CollectiveMainloopBwdSm80ILi2ELi2EN4cute5tupleIJNS5_1CILi128EEES8_NS7_ILi64EEEEEENS_10bfloat16_tEfNS_4arch4Sm80ELb1ELb0ELb1ELb1ELb1ELb0ELb0ELb0ELi2ELi4ELi4ELi4ELb0EEENS1_24CollectiveEpilogueBwdGQAISA_fSD_Li256ELb1ELb1EEENS1_25SingleTileBwdLPTSchedulerILb1ELi128ELb1EEEEEEEEEvNT_6ParamsE) ;  /* 0xffff9e6008007950 */ /* 0x000fea0003c3ffff */
        .type           $_ZN7cutlass13device_kernelIN5flash19enable_sm80_to_sm89INS1_16FlashAttnBwdSm80INS1_25CollectiveMainloopBwdSm80ILi2ELi2EN4cute5tupleIJNS5_1CILi128EEES8_NS7_ILi64EEEEEENS_10bfloat16_tEfNS_4arch4Sm80ELb1ELb0ELb1ELb1ELb1ELb0ELb0ELb0ELi2ELi4ELi4ELi4ELb0EEENS1_24CollectiveEpilogueBwdGQAISA_fSD_Li256ELb1ELb1EEENS1_25SingleTileBwdLPTSchedulerILb1ELi128ELb1EEEEEEEEEvNT_6ParamsE$_ZN4cute12iter_adaptorIPfNS_8gmem_ptrIS1_EEEC2ES1_,@function
        .size           $_ZN7cutlass13device_kernelIN5flash19enable_sm80_to_sm89INS1_16FlashAttnBwdSm80INS1_25CollectiveMainloopBwdSm80ILi2ELi2EN4cute5tupleIJNS5_1CILi128EEES8_NS7_ILi64EEEEEENS_10bfloat16_tEfNS_4arch4Sm80ELb1ELb0ELb1ELb1ELb1ELb0ELb0ELb0ELi2ELi4ELi4ELi4ELb0EEENS1_24CollectiveEpilogueBwdGQAISA_fSD_Li256ELb1ELb1EEENS1_25SingleTileBwdLPTSchedulerILb1ELi128ELb1EEEEEEEEEvNT_6ParamsE$_ZN4cute12iter_adaptorIPfNS_8gmem_ptrIS1_EEEC2ES1_,($_ZN7cutlass13device_kernelIN5flash19enable_sm80_to_sm89INS1_16FlashAttnBwdSm80INS1_25CollectiveMainloopBwdSm80ILi2ELi2EN4cute5tupleIJNS5_1CILi128EEES8_NS7_ILi64EEEEEENS_10bfloat16_tEfNS_4arch4Sm80ELb1ELb0ELb1ELb1ELb1ELb0ELb0ELb0ELi2ELi4ELi4ELi4ELb0EEENS1_24CollectiveEpilogueBwdGQAISA_fSD_Li256ELb1ELb1EEENS1_25SingleTileBwdLPTSchedulerILb1ELi128ELb1EEEEEEEEEvNT_6ParamsE$_ZN4cute12iter_adaptorIPfNS_8smem_ptrIS1_EEEC2ES1_ - $_ZN7cutlass13device_kernelIN5flash19enable_sm80_to_sm89INS1_16FlashAttnBwdSm80INS1_25CollectiveMainloopBwdSm80ILi2ELi2EN4cute5tupleIJNS5_1CILi128EEES8_NS7_ILi64EEEEEENS_10bfloat16_tEfNS_4arch4Sm80ELb1ELb0ELb1ELb1ELb1ELb0ELb0ELb0ELi2ELi4ELi4ELi4ELb0EEENS1_24CollectiveEpilogueBwdGQAISA_fSD_Li256ELb1ELb1EEENS1_25SingleTileBwdLPTSchedulerILb1ELi128ELb1EEEEEEEEEvNT_6ParamsE$_ZN4cute12iter_adaptorIPfNS_8gmem_ptrIS1_EEEC2ES1_)
$_ZN7cutlass13device_kernelIN5flash19enable_sm80_to_sm89INS1_16FlashAttnBwdSm80INS1_25CollectiveMainloopBwdSm80ILi2ELi2EN4cute5tupleIJNS5_1CILi128EEES8_NS7_ILi64EEEEEENS_10bfloat16_tEfNS_4arch4Sm80ELb1ELb0ELb1ELb1ELb1ELb0ELb0ELb0ELi2ELi4ELi4ELi4ELb0EEENS1_24CollectiveEpilogueBwdGQAISA_fSD_Li256ELb1ELb1EEENS1_25SingleTileBwdLPTSchedulerILb1ELi128ELb1EEEEEEEEEvNT_6ParamsE$_ZN4cute12iter_adaptorIPfNS_8gmem_ptrIS1_EEEC2ES1_:
[----:B------:R-:W-:Y:S02]  /*61a0*/  IADD3 R2, R60, -c[0x0][0x20], RZ ;  /* 0x800008003c027a10 */ /* 0x000fe40007ffe0ff */
[----:B------:R-:W-:-:S03]  /*61b0*/  MOV R5, 0x0 ;  /* 0x0000000000057802 */ /* 0x000fc60000000f00 */
[----:B------:R1:W-:Y:S01]  /*61c0*/  STL.64 [R2], R10 ;  /* 0x0000000a02007387 */ /* 0x0003e20000100a00 */
[----:B------:R-:W-:Y:S05]  /*61d0*/  RET.REL.NODEC R4 `(_ZN7cutlass13device_kernelIN5flash19enable_sm80_to_sm89INS1_16FlashAttnBwdSm80INS1_25CollectiveMainloopBwdSm80ILi2ELi2EN4cute5tupleIJNS5_1CILi128EEES8_NS7_ILi64EEEEEENS_10bfloat16_tEfNS_4arch4Sm80ELb1ELb0ELb1ELb1ELb1ELb0ELb0ELb0ELi2ELi4ELi4ELi4ELb0EEENS1_24CollectiveEpilogueBwdGQAISA_fSD_Li256ELb1ELb1EEENS1_25SingleTileBwdLPTSchedulerILb1ELi128ELb1EEEEEEEEEvNT_6ParamsE) ;  /* 0xffff9e2004007950 */ /* 0x000fea0003c3ffff */
        .type           $_ZN7cutlass13device_kernelIN5flash19enable_sm80_to_sm89INS1_16FlashAttnBwdSm80INS1_25CollectiveMainloopBwdSm80ILi2ELi2EN4cute5tupleIJNS5_1CILi128EEES8_NS7_ILi64EEEEEENS_10bfloat16_tEfNS_4arch4Sm80ELb1ELb0ELb1ELb1ELb1ELb0ELb0ELb0ELi2ELi4ELi4ELi4ELb0EEENS1_24CollectiveEpilogueBwdGQAISA_fSD_Li256ELb1ELb1EEENS1_25SingleTileBwdLPTSchedulerILb1ELi128ELb1EEEEEEEEEvNT_6ParamsE$_ZN4cute12iter_adaptorIPfNS_8smem_ptrIS1_EEEC2ES1_,@function
        .size           $_ZN7cutlass13device_kernelIN5flash19enable_sm80_to_sm89INS1_16FlashAttnBwdSm80INS1_25CollectiveMainloopBwdSm80ILi2ELi2EN4cute5tupleIJNS5_1CILi128EEES8_NS7_ILi64EEEEEENS_10bfloat16_tEfNS_4arch4Sm80ELb1ELb0ELb1ELb1ELb1ELb0ELb0ELb0ELi2ELi4ELi4ELi4ELb0EEENS1_24CollectiveEpilogueBwdGQAISA_fSD_Li256ELb1ELb1EEENS1_25SingleTileBwdLPTSchedulerILb1ELi128ELb1EEEEEEEEEvNT_6ParamsE$_ZN4cute12iter_adaptorIPfNS_8smem_ptrIS1_EEEC2ES1_,($_ZN7cutlass13device_kernelIN5flash19enable_sm80_to_sm89INS1_16FlashAttnBwdSm80INS1_25CollectiveMainloopBwdSm80ILi2ELi2EN4cute5tupleIJNS5_1CILi128EEES8_NS7_ILi64EEEEEENS_10bfloat16_tEfNS_4arch4Sm80ELb1ELb0ELb1ELb1ELb1ELb0ELb0ELb0ELi2ELi4ELi4ELi4ELb0EEENS1_24CollectiveEpilogueBwdGQAISA_fSD_Li256ELb1ELb1EEENS1_25SingleTileBwdLPTSchedulerILb1ELi128ELb1EEEEEEEEEvNT_6ParamsE$_ZN4cute12iter_adaptorIPjNS_8smem_ptrIS1_EEEC2ES1_ - $_ZN7cutlass13device_kernelIN5flash19enable_sm80_to_sm89INS1_16FlashAttnBwdSm80INS1_25CollectiveMainloopBwdSm80ILi2ELi2EN4cute5tupleIJNS5_1CILi128EEES8_NS7_ILi64EEEEEENS_10bfloat16_tEfNS_4arch4Sm80ELb1ELb0ELb1ELb1ELb1ELb0ELb0ELb0ELi2ELi4ELi4ELi4ELb0EEENS1_24CollectiveEpilogueBwdGQAISA_fSD_Li256ELb1ELb1EEENS1_25SingleTileBwdLPTSchedulerILb1ELi128ELb1EEEEEEEEEvNT_6ParamsE$_ZN4cute12iter_adaptorIPfNS_8smem_ptrIS1_EEEC2ES1_)
$_ZN7cutlass13device_kernelIN5flash19enable_sm80_to_sm89INS1_16FlashAttnBwdSm80INS1_25CollectiveMainloopBwdSm80ILi2ELi2EN4cute5tupleIJNS5_1CILi128EEES8_NS7_ILi64EEEEEENS_10bfloat16_tEfNS_4arch4Sm80ELb1ELb0ELb1ELb1ELb1ELb0ELb0ELb0ELi2ELi4ELi4ELi4ELb0EEENS1_24CollectiveEpilogueBwdGQAISA_fSD_Li256ELb1ELb1EEENS1_25SingleTileBwdLPTSchedulerILb1ELi128ELb1EEEEEEEEEvNT_6ParamsE$_ZN4cute12iter_adaptorIPfNS_8smem_ptrIS1_EEEC2ES1_:
[----:B------:R-:W-:Y:S02]  /*61e0*/  IADD3 R6, R6, -c[0x0][0x20], RZ ;  /* 0x8000080006067a10 */ /* 0x000fe40007ffe0ff */
[----:B------:R-:W-:-:S03]  /*61f0*/  MOV R11, 0x0 ;  /* 0x00000000000b7802 */ /* 0x000fc60000000f00 */
[----:B------:R1:W-:Y:S01]  /*6200*/  STL.64 [R6], R2 ;  /* 0x0000000206007387 */ /* 0x0003e20000100a00 */
[----:B------:R-:W-:Y:S05]  /*6210*/  RET.REL.NODEC R10 `(_ZN7cutlass13device_kernelIN5flash19enable_sm80_to_sm89INS1_16FlashAttnBwdSm80INS1_25CollectiveMainloopBwdSm80ILi2ELi2EN4cute5tupleIJNS5_1CILi128EEES8_NS7_ILi64EEEEEENS_10bfloat16_tEfNS_4arch4Sm80ELb1ELb0ELb1ELb1ELb1ELb0ELb0ELb0ELi2ELi4ELi4ELi4ELb0EEENS1_24CollectiveEpilogueBwdGQAISA_fSD_Li256ELb1ELb1EEENS1_25SingleTileBwdLPTSchedulerILb1ELi128ELb1EEEEEEEEEvNT_6ParamsE) ;  /* 0xffff9de00a007950 */ /* 0x000fea0003c3ffff */
        .type           $_ZN7cutlass13device_kernelIN5flash19enable_sm80_to_sm89INS1_16FlashAttnBwdSm80INS1_25CollectiveMainloopBwdSm80ILi2ELi2EN4cute5tupleIJNS5_1CILi128EEES8_NS7_ILi64EEEEEENS_10bfloat16_tEfNS_4arch4Sm80ELb1ELb0ELb1ELb1ELb1ELb0ELb0ELb0ELi2ELi4ELi4ELi4ELb0EEENS1_24CollectiveEpilogueBwdGQAISA_fSD_Li256ELb1ELb1EEENS1_25SingleTileBwdLPTSchedulerILb1ELi128ELb1EEEEEEEEEvNT_6ParamsE$_ZN4cute12iter_adaptorIPjNS_8smem_ptrIS1_EEEC2ES1_,@function
        .size           $_ZN7cutlass13device_kernelIN5flash19enable_sm80_to_sm89INS1_16FlashAttnBwdSm80INS1_25CollectiveMainloopBwdSm80ILi2ELi2EN4cute5tupleIJNS5_1CILi128EEES8_NS7_ILi64EEEEEENS_10bfloat16_tEfNS_4arch4Sm80ELb1ELb0ELb1ELb1ELb1ELb0ELb0ELb0ELi2ELi4ELi4ELi4ELb0EEENS1_24CollectiveEpilogueBwdGQAISA_fSD_Li256ELb1ELb1EEENS1_25SingleTileBwdLPTSchedulerILb1ELi128ELb1EEEEEEEEEvNT_6ParamsE$_ZN4cute12iter_adaptorIPjNS_8smem_ptrIS1_EEEC2ES1_,($_ZN7cutlass13device_kernelIN5flash19enable_sm80_to_sm89INS1_16FlashAttnBwdSm80INS1_25CollectiveMainloopBwdSm80ILi2ELi2EN4cute5tupleIJNS5_1CILi128EEES8_NS7_ILi64EEEEEENS_10bfloat16_tEfNS_4arch4Sm80ELb1ELb0ELb1ELb1ELb1ELb0ELb0ELb0ELi2ELi4ELi4ELi4ELb0EEENS1_24CollectiveEpilogueBwdGQAISA_fSD_Li256ELb1ELb1EEENS1_25SingleTileBwdLPTSchedulerILb1ELi128ELb1EEEEEEEEEvNT_6ParamsE$_ZN4cute3eso3ESOILb0ELb0EJNS_14ComposedLayoutINS_7SwizzleILi3ELi3ELi3EEENS_9MixedBitsILj0ELj432EEENS_6LayoutINS_5tupleIJNS8_IJNS_1CILi2EEESA_SA_EEESA_NS9_ILi8EEEEEENS8_IJNS8_IJNS9_ILi64EEESC_NS9_ILi512EEEEEENS9_ILi8192EEENS9_ILi1024EEEEEEEEEENS_10ViewEngineINS_8smem_ptrIPN7cutlass10bfloat16_tEEEEEEEC2ERKSL_RKSS_ - $_ZN7cutlass13device_kernelIN5flash19enable_sm80_to_sm89INS1_16FlashAttnBwdSm80INS1_25CollectiveMainloopBwdSm80ILi2ELi2EN4cute5tupleIJNS5_1CILi128EEES8_NS7_ILi64EEEEEENS_10bfloat16_tEfNS_4arch4Sm80ELb1ELb0ELb1ELb1ELb1ELb0ELb0ELb0ELi2ELi4ELi4ELi4ELb0EEENS1_24CollectiveEpilogueBwdGQAISA_fSD_Li256ELb1ELb1EEENS1_25SingleTileBwdLPTSchedulerILb1ELi128ELb1EEEEEEEEEvNT_6ParamsE$_ZN4cute12iter_adaptorIPjNS_8smem_ptrIS1_EEEC2ES1_)
$_ZN7cutlass13device_kernelIN5flash19enable_sm80_to_sm89INS1_16FlashAttnBwdSm80INS1_25CollectiveMainloopBwdSm80ILi2ELi2EN4cute5tupleIJNS5_1CILi128EEES8_NS7_ILi64EEEEEENS_10bfloat16_tEfNS_4arch4Sm80ELb1ELb0ELb1ELb1ELb1ELb0ELb0ELb0ELi2ELi4ELi4ELi4ELb0EEENS1_24CollectiveEpilogueBwdGQAISA_fSD_Li256ELb1ELb1EEENS1_25SingleTileBwdLPTSchedulerILb1ELi128ELb1EEEEEEEEEvNT_6ParamsE$_ZN4cute12iter_adaptorIPjNS_8smem_ptrIS1_EEEC2ES1_:
[----:B------:R-:W-:Y:S02]  /*6220*/  IADD3 R6, R58, -c[0x0][0x20], RZ ;  /* 0x800008003a067a10 */ /* 0x000fe40007ffe0ff */
[----:B------:R-:W-:-:S03]  /*6230*/  MOV R11, 0x0 ;  /* 0x00000000000b7802 */ /* 0x000fc60000000f00 */
[----:B------:R1:W-:Y:S01]  /*6240*/  STL.64 [R6], R2 ;  /* 0x0000000206007387 */ /* 0x0003e20000100a00 */
[----:B------:R-:W-:Y:S05]  /*6250*/  RET.REL.NODEC R10 `(_ZN7cutlass13device_kernelIN5flash19enable_sm80_to_sm89INS1_16FlashAttnBwdSm80INS1_25CollectiveMainloopBwdSm80ILi2ELi2EN4cute5tupleIJNS5_1CILi128EEES8_NS7_ILi64EEEEEENS_10bfloat16_tEfNS_4arch4Sm80ELb1ELb0ELb1ELb1ELb1ELb0ELb0ELb0ELi2ELi4ELi4ELi4ELb0EEENS1_24CollectiveEpilogueBwdGQAISA_fSD_Li256ELb1ELb1EEENS1_25SingleTileBwdLPTSchedulerILb1ELi128ELb1EEEEEEEEEvNT_6ParamsE) ;  /* 0xffff9da00a007950 */ /* 0x000fea0003c3ffff */
        .type           $_ZN7cutlass13device_kernelIN5flash19enable_sm80_to_sm89INS1_16FlashAttnBwdSm80INS1_25CollectiveMainloopBwdSm80ILi2ELi2EN4cute5tupleIJNS5_1CILi128EEES8_NS7_ILi64EEEEEENS_10bfloat16_tEfNS_4arch4Sm80ELb1ELb0ELb1ELb1ELb1ELb0ELb0ELb0ELi2ELi4ELi4ELi4ELb0EEENS1_24CollectiveEpilogueBwdGQAISA_fSD_Li256ELb1ELb1EEENS1_25SingleTileBwdLPTSchedulerILb1ELi128ELb1EEEEEEEEEvNT_6ParamsE$_ZN4cute3eso3ESOILb0ELb0EJNS_14ComposedLayoutINS_7SwizzleILi3ELi3ELi3EEENS_9MixedBitsILj0ELj432EEENS_6LayoutINS_5tupleIJNS8_IJNS_1CILi2EEESA_SA_EEESA_NS9_ILi8EEEEEENS8_IJNS8_IJNS9_ILi64EEESC_NS9_ILi512EEEEEENS9_ILi8192EEENS9_ILi1024EEEEEEEEEENS_10ViewEngineINS_8smem_ptrIPN7cutlass10bfloat16_tEEEEEEEC2ERKSL_RKSS_,@function
        .size           $_ZN7cutlass13device_kernelIN5flash19enable_sm80_to_sm89INS1_16FlashAttnBwdSm80INS1_25CollectiveMainloopBwdSm80ILi2ELi2EN4cute5tupleIJNS5_1CILi128EEES8_NS7_ILi64EEEEEENS_10bfloat16_tEfNS_4arch4Sm80ELb1ELb0ELb1ELb1ELb1ELb0ELb0ELb0ELi2ELi4ELi4ELi4ELb0EEENS1_24CollectiveEpilogueBwdGQAISA_fSD_Li256ELb1ELb1EEENS1_25SingleTileBwdLPTSchedulerILb1ELi128ELb1EEEEEEEEEvNT_6ParamsE$_ZN4cute3eso3ESOILb0ELb0EJNS_14ComposedLayoutINS_7SwizzleILi3ELi3ELi3EEENS_9MixedBitsILj0ELj432EEENS_6LayoutINS_5tupleIJNS8_IJNS_1CILi2EEESA_SA_EEESA_NS9_ILi8EEEEEENS8_IJNS8_IJNS9_ILi64EEESC_NS9_ILi512EEEEEENS9_ILi8192EEENS9_ILi1024EEEEEEEEEENS_10ViewEngineINS_8smem_ptrIPN7cutlass10bfloat16_tEEEEEEEC2ERKSL_RKSS_,($_ZN7cutlass13device_kernelIN5flash19enable_sm80_to_sm89INS1_16FlashAttnBwdSm80INS1_25CollectiveMainloopBwdSm80ILi2ELi2EN4cute5tupleIJNS5_1CILi128EEES8_NS7_ILi64EEEEEENS_10bfloat16_tEfNS_4arch4Sm80ELb1ELb0ELb1ELb1ELb1ELb0ELb0ELb0ELi2ELi4ELi4ELi4ELb0EEENS1_24CollectiveEpilogueBwdGQAISA_fSD_Li256ELb1ELb1EEENS1_25SingleTileBwdLPTSchedulerILb1ELi128ELb1EEEEEEEEEvNT_6ParamsE$_ZN4cute3eso3ESOILb0ELb0EJNS_14ComposedLayoutINS_7SwizzleILi3ELi3ELi3EEENS_9MixedBitsILj0ELj432EEENS_6LayoutINS_5tupleIJNS8_IJNS_1CILi2EEESA_SA_EEESA_NS9_ILi8EEEEEENS8_IJNS8_IJNS9_ILi64EEESC_NS9_ILi512EEEEEENS9_ILi8192EEENS9_ILi1024EEEEEEEEEEiEEC2ERKSL_RKi - $_ZN7cutlass13device_kernelIN5flash19enable_sm80_to_sm89INS1_16FlashAttnBwdSm80INS1_25CollectiveMainloopBwdSm80ILi2ELi2EN4cute5tupleIJNS5_1CILi128EEES8_NS7_ILi64EEEEEENS_10bfloat16_tEfNS_4arch4Sm80ELb1ELb0ELb1ELb1ELb1ELb0ELb0ELb0ELi2ELi4ELi4ELi4ELb0EEENS1_24CollectiveEpilogueBwdGQAISA_fSD_Li256ELb1ELb1EEENS1_25SingleTileBwdLPTSchedulerILb1ELi128ELb1EEEEEEEEEvNT_6ParamsE$_ZN4cute3eso3ESOILb0ELb0EJNS_14ComposedLayoutINS_7SwizzleILi3ELi3ELi3EEENS_9MixedBitsILj0ELj432EEENS_6LayoutINS_5tupleIJNS8_IJNS_1CILi2EEESA_SA_EEESA_NS9_ILi8EEEEEENS8_IJNS8_IJNS9_ILi64EEESC_NS9_ILi512EEEEEENS9_ILi8192EEENS9_ILi1024EEEEEEEEEENS_10ViewEngineINS_8smem_ptrIPN7cutlass10bfloat16_tEEEEEEEC2ERKSL_RKSS_)
$_ZN7cutlass13device_kernelIN5flash19enable_sm80_to_sm89INS1_16FlashAttnBwdSm80INS1_25CollectiveMainloopBwdSm80ILi2ELi2EN4cute5tupleIJNS5_1CILi128EEES8_NS7_ILi64EEEEEENS_10bfloat16_tEfNS_4arch4Sm80ELb1ELb0ELb1ELb1ELb1ELb0ELb0ELb0ELi2ELi4ELi4ELi4ELb0EEENS1_24CollectiveEpilogueBwdGQAISA_fSD_Li256ELb1ELb1EEENS1_25SingleTileBwdLPTSchedulerILb1ELi128ELb1EEEEEEEEEvNT_6ParamsE$_ZN4cute3eso3ESOILb0ELb0EJNS_14ComposedLayoutINS_7SwizzleILi3ELi3ELi3EEENS_9MixedBitsILj0ELj432EEENS_6LayoutINS_5tupleIJNS8_IJNS_1CILi2EEESA_SA_EEESA_NS9_ILi8EEEEEENS8_IJNS8_IJNS9_ILi64EEESC_NS9_ILi512EEEEEENS9_ILi8192EEENS9_ILi1024EEEEEEEEEENS_10ViewEngineINS_8smem_ptrIPN7cutlass10bfloat16_tEEEEEEEC2ERKSL_RKSS_:
[----:B------:R-:W-:Y:S02]  /*6260*/  IADD3 R3, R23, -c[0x0][0x20], RZ ;  /* 0x8000080017037a10 */ /* 0x000fe40007ffe0ff */
[----:B------:R-:W-:-:S03]  /*6270*/  IADD3 R2, R22, -c[0x0][0x20], RZ ;  /* 0x8000080016027a10 */ /* 0x000fc60007ffe0ff */
[----:B------:R1:W-:Y:S04]  /*6280*/  STL [R3], R6 ;  /* 0x0000000603007387 */ /* 0x0003e80000100800 */
[----:B------:R-:W2:Y:S01]  /*6290*/  LDL.64 R8, [R2] ;  /* 0x0000000002087983 */ /* 0x000ea20000100a00 */
[----:B------:R-:W-:-:S03]  /*62a0*/  IMAD.MOV.U32 R5, RZ, RZ, 0x0 ;  /* 0x00000000ff057424 */ /* 0x000fc600078e00ff */
[----:B--2---:R1:W-:Y:S01]  /*62b0*/  STL.64 [R3+0x8], R8 ;  /* 0x0000080803007387 */ /* 0x0043e20000100a00 */
[----:B------:R-:W-:Y:S05]  /*62c0*/  RET.REL.NODEC R4 `(_ZN7cutlass13device_kernelIN5flash19enable_sm80_to_sm89INS1_16FlashAttnBwdSm80INS1_25CollectiveMainloopBwdSm80ILi2ELi2EN4cute5tupleIJNS5_1CILi128EEES8_NS7_ILi64EEEEEENS_10bfloat16_tEfNS_4arch4Sm80ELb1ELb0ELb1ELb1ELb1ELb0ELb0ELb0ELi2ELi4ELi4ELi4ELb0EEENS1_24CollectiveEpilogueBwdGQAISA_fSD_Li256ELb1ELb1EEENS1_25SingleTileBwdLPTSchedulerILb1ELi128ELb1EEEEEEEEEvNT_6ParamsE) ;  /* 0xffff9d3004007950 */ /* 0x000fea0003c3ffff */
        .type           $_ZN7cutlass13device_kernelIN5flash19enable_sm80_to_sm89INS1_16FlashAttnBwdSm80INS1_25CollectiveMainloopBwdSm80ILi2ELi2EN4cute5tupleIJNS5_1CILi128EEES8_NS7_ILi64EEEEEENS_10bfloat16_tEfNS_4arch4Sm80ELb1ELb0ELb1ELb1ELb1ELb0ELb0ELb0ELi2ELi4ELi4ELi4ELb0EEENS1_24CollectiveEpilogueBwdGQAISA_fSD_Li256ELb1ELb1EEENS1_25SingleTileBwdLPTSchedulerILb1ELi128ELb1EEEEEEEEEvNT_6ParamsE$_ZN4cute3eso3ESOILb0ELb0EJNS_14ComposedLayoutINS_7SwizzleILi3ELi3ELi3EEENS_9MixedBitsILj0ELj432EEENS_6LayoutINS_5tupleIJNS8_IJNS_1CILi2EEESA_SA_EEESA_NS9_ILi8EEEEEENS8_IJNS8_IJNS9_ILi64EEESC_NS9_ILi512EEEEEENS9_ILi8192EEENS9_ILi1024EEEEEEEEEEiEEC2ERKSL_RKi,@function
        .size           $_ZN7cutlass13device_kernelIN5flash19enable_sm80_to_sm89INS1_16FlashAttnBwdSm80INS1_25CollectiveMainloopBwdSm80ILi2ELi2EN4cute5tupleIJNS5_1CILi128EEES8_NS7_ILi64EEEEEENS_10bfloat16_tEfNS_4arch4Sm80ELb1ELb0ELb1ELb1ELb1ELb0ELb0ELb0ELi2ELi4ELi4ELi4ELb0EEENS1_24CollectiveEpilogueBwdGQAISA_fSD_Li256ELb1ELb1EEENS1_25SingleTileBwdLPTSchedulerILb1ELi128ELb1EEEEEEEEEvNT_6ParamsE$_ZN4cute3eso3ESOILb0ELb0EJNS_14ComposedLayoutINS_7SwizzleILi3ELi3ELi3EEENS_9MixedBitsILj0ELj432EEENS_6LayoutINS_5tupleIJNS8_IJNS_1CILi2EEESA_SA_EEESA_NS9_ILi8EEEEEENS8_IJNS8_IJNS9_ILi64EEESC_NS9_ILi512EEEEEENS9_ILi8192EEENS9_ILi1024EEEEEEEEEEiEEC2ERKSL_RKi,($_ZN7cutlass13device_kernelIN5flash19enable_sm80_to_sm89INS1_16FlashAttnBwdSm80INS1_25CollectiveMainloopBwdSm80ILi2ELi2EN4cute5tupleIJNS5_1CILi128EEES8_NS7_ILi64EEEEEENS_10bfloat16_tEfNS_4arch4Sm80ELb1ELb0ELb1ELb1ELb1ELb0ELb0ELb0ELi2ELi4ELi4ELi4ELb0EEENS1_24CollectiveEpilogueBwdGQAISA_fSD_Li256ELb1ELb1EEENS1_25SingleTileBwdLPTSchedulerILb1ELi128ELb1EEEEEEEEEvNT_6ParamsE$_ZN4cute3eso3ESOILb0ELb0EJNS_5tupleIJNS_1CILi0EEENS2_IJNS3_ILi1EEENS3_ILi256EEEiEEEEEENS3_ILi2048EEENS2_IJiNS3_ILi4096EEEEEEEEC2ERKS8_RKS9_RKSB_ - $_ZN7cutlass13device_kernelIN5flash19enable_sm80_to_sm89INS1_16FlashAttnBwdSm80INS1_25CollectiveMainloopBwdSm80ILi2ELi2EN4cute5tupleIJNS5_1CILi128EEES8_NS7_ILi64EEEEEENS_10bfloat16_tEfNS_4arch4Sm80ELb1ELb0ELb1ELb1ELb1ELb0ELb0ELb0ELi2ELi4ELi4ELi4ELb0EEENS1_24CollectiveEpilogueBwdGQAISA_fSD_Li256ELb1ELb1EEENS1_25SingleTileBwdLPTSchedulerILb1ELi128ELb1EEEEEEEEEvNT_6ParamsE$_ZN4cute3eso3ESOILb0ELb0EJNS_14ComposedLayoutINS_7SwizzleILi3ELi3ELi3EEENS_9MixedBitsILj0ELj432EEENS_6LayoutINS_5tupleIJNS8_IJNS_1CILi2EEESA_SA_EEESA_NS9_ILi8EEEEEENS8_IJNS8_IJNS9_ILi64EEESC_NS9_ILi512EEEEEENS9_ILi8192EEENS9_ILi1024EEEEEEEEEEiEEC2ERKSL_RKi)
$_ZN7cutlass13device_kernelIN5flash19enable_sm80_to_sm89INS1_16FlashAttnBwdSm80INS1_25CollectiveMainloopBwdSm80ILi2ELi2EN4cute5tupleIJNS5_1CILi128EEES8_NS7_ILi64EEEEEENS_10bfloat16_tEfNS_4arch4Sm80ELb1ELb0ELb1ELb1ELb1ELb0ELb0ELb0ELi2ELi4ELi4ELi4ELb0EEENS1_24CollectiveEpilogueBwdGQAISA_fSD_Li256ELb1ELb1EEENS1_25SingleTileBwdLPTSchedulerILb1ELi128ELb1EEEEEEEEEvNT_6ParamsE$_ZN4cute3eso3ESOILb0ELb0EJNS_14ComposedLayoutINS_7SwizzleILi3ELi3ELi3EEENS_9MixedBitsILj0ELj432EEENS_6LayoutINS_5tupleIJNS8_IJNS_1CILi2EEESA_SA_EEESA_NS9_ILi8EEEEEENS8_IJNS8_IJNS9_ILi64EEESC_NS9_ILi512EEEEEENS9_ILi8192EEENS9_ILi1024EEEEEEEEEEiEEC2ERKSL_RKi:
[----:B------:R-:W-:Y:S02]  /*62d0*/  IADD3 R5, R23, -c[0x0][0x20], RZ ;  /* 0x8000080017057a10 */ /* 0x000fe40007ffe0ff */
[----:B------:R-:W-:-:S03]  /*62e0*/  IADD3 R3, R7, -c[0x0][0x20], RZ ;  /* 0x8000080007037a10 */ /* 0x000fc60007ffe0ff */
[----:B------:R1:W-:Y:S04]  /*62f0*/  STL [R5], R2 ;  /* 0x0000000205007387 */ /* 0x0003e80000100800 */
[----:B------:R-:W2:Y:S01]  /*6300*/  LDL R6, [R3] ;  /* 0x0000000003067983 */ /* 0x000ea20000100800 */
[----:B------:R-:W-:Y:S02]  /*6310*/  IMAD.MOV.U32 R8, RZ, RZ, R4 ;  /* 0x000000ffff087224 */ /* 0x000fe400078e0004 */
[----:B------:R-:W-:Y:S01]  /*6320*/  IMAD.MOV.U32 R9, RZ, RZ, 0x0 ;  /* 0x00000000ff097424 */ /* 0x000fe200078e00ff */
[----:B--2---:R1:W-:Y:S03]  /*6330*/  STL [R5+0x4], R6 ;  /* 0x0000040605007387 */ /* 0x0043e60000100800 */
[----:B------:R-:W-:Y:S05]  /*6340*/  RET.REL.NODEC R8 `(_ZN7cutlass13device_kernelIN5flash19enable_sm80_to_sm89INS1_16FlashAttnBwdSm80INS1_25CollectiveMainloopBwdSm80ILi2ELi2EN4cute5tupleIJNS5_1CILi128EEES8_NS7_ILi64EEEEEENS_10bfloat16_tEfNS_4arch4Sm80ELb1ELb0ELb1ELb1ELb1ELb0ELb0ELb0ELi2ELi4ELi4ELi4ELb0EEENS1_24CollectiveEpilogueBwdGQAISA_fSD_Li256ELb1ELb1EEENS1_25SingleTileBwdLPTSchedulerILb1ELi128ELb1EEEEEEEEEvNT_6ParamsE) ;  /* 0xffff9cb008007950 */ /* 0x000fea0003c3ffff */
        .type           $_ZN7cutlass13device_kernelIN5flash19enable_sm80_to_sm89INS1_16FlashAttnBwdSm80INS1_25CollectiveMainloopBwdSm80ILi2ELi2EN4cute5tupleIJNS5_1CILi128EEES8_NS7_ILi64EEEEEENS_10bfloat16_tEfNS_4arch4Sm80ELb1ELb0ELb1ELb1ELb1ELb0ELb0ELb0ELi2ELi4ELi4ELi4ELb0EEENS1_24CollectiveEpilogueBwdGQAISA_fSD_Li256ELb1ELb1EEENS1_25SingleTileBwdLPTSchedulerILb1ELi128ELb1EEEEEEEEEvNT_6ParamsE$_ZN4cute3eso3ESOILb0ELb0EJNS_5tupleIJNS_1CILi0EEENS2_IJNS3_ILi1EEENS3_ILi256EEEiEEEEEENS3_ILi2048EEENS2_IJiNS3_ILi4096EEEEEEEEC2ERKS8_RKS9_RKSB_,@function
        .size           $_ZN7cutlass13device_kernelIN5flash19enable_sm80_to_sm89INS1_16FlashAttnBwdSm80INS1_25CollectiveMainloopBwdSm80ILi2ELi2EN4cute5tupleIJNS5_1CILi128EEES8_NS7_ILi64EEEEEENS_10bfloat16_tEfNS_4arch4Sm80ELb1ELb0ELb1ELb1ELb1ELb0ELb0ELb0ELi2ELi4ELi4ELi4ELb0EEENS1_24CollectiveEpilogueBwdGQAISA_fSD_Li256ELb1ELb1EEENS1_25SingleTileBwdLPTSchedulerILb1ELi128ELb1EEEEEEEEEvNT_6ParamsE$_ZN4cute3eso3ESOILb0ELb0EJNS_5tupleIJNS_1CILi0EEENS2_IJNS3_ILi1EEENS3_ILi256EEEiEEEEEENS3_ILi2048EEENS2_IJiNS3_ILi4096EEEEEEEEC2ERKS8_RKS9_RKSB_,($_ZN7cutlass13device_kernelIN5flash19enable_sm80_to_sm89INS1_16FlashAttnBwdSm80INS1_25CollectiveMainloopBwdSm80ILi2ELi2EN4cute5tupleIJNS5_1CILi128EEES8_NS7_ILi64EEEEEENS_10bfloat16_tEfNS_4arch4Sm80ELb1ELb0ELb1ELb1ELb1ELb0ELb0ELb0ELi2ELi4ELi4ELi4ELb0EEENS1_24CollectiveEpilogueBwdGQAISA_fSD_Li256ELb1ELb1EEENS1_25SingleTileBwdLPTSchedulerILb1ELi128ELb1EEEEEEEEEvNT_6ParamsE$_ZN4cute3eso3ESOILb0ELb0EJNS_5tupleIJNS_1CILi1EEENS3_ILi512EEEiEEENS3_ILi4096EEENS2_IJNS2_IJiiEEENS3_ILi8192EEEEEEEEC2ERKS6_RKS7_RKSA_ - $_ZN7cutlass13device_kernelIN5flash19enable_sm80_to_sm89INS1_16FlashAttnBwdSm80INS1_25CollectiveMainloopBwdSm80ILi2ELi2EN4cute5tupleIJNS5_1CILi128EEES8_NS7_ILi64EEEEEENS_10bfloat16_tEfNS_4arch4Sm80ELb1ELb0ELb1ELb1ELb1ELb0ELb0ELb0ELi2ELi4ELi4ELi4ELb0EEENS1_24CollectiveEpilogueBwdGQAISA_fSD_Li256ELb1ELb1EEENS1_25SingleTileBwdLPTSchedulerILb1ELi128ELb1EEEEEEEEEvNT_6ParamsE$_ZN4cute3eso3ESOILb0ELb0EJNS_5tupleIJNS_1CILi0EEENS2_IJNS3_ILi1EEENS3_ILi256EEEiEEEEEENS3_ILi2048EEENS2_IJiNS3_ILi4096EEEEEEEEC2ERKS8_RKS9_RKSB_)
$_ZN7cutlass13device_kernelIN5flash19enable_sm80_to_sm89INS1_16FlashAttnBwdSm80INS1_25CollectiveMainloopBwdSm80ILi2ELi2EN4cute5tupleIJNS5_1CILi128EEES8_NS7_ILi64EEEEEENS_10bfloat16_tEfNS_4arch4Sm80ELb1ELb0ELb1ELb1ELb1ELb0ELb0ELb0ELi2ELi4ELi4ELi4ELb0EEENS1_24CollectiveEpilogueBwdGQAISA_fSD_Li256ELb1ELb1EEENS1_25SingleTileBwdLPTSchedulerILb1ELi128ELb1EEEEEEEEEvNT_6ParamsE$_ZN4cute3eso3ESOILb0ELb0EJNS_5tupleIJNS_1CILi0EEENS2_IJNS3_ILi1EEENS3_ILi256EEEiEEEEEENS3_ILi2048EEENS2_IJiNS3_ILi4096EEEEEEEEC2ERKS8_RKS9_RKSB_:
[----:B------:R-:W-:Y:S02]  /*6350*/  IADD3 R3, R58, -c[0x0][0x20], RZ ;  /* 0x800008003a037a10 */ /* 0x000fe40007ffe0ff */
[----:B------:R-:W-:-:S03]  /*6360*/  IADD3 R2, R41, -c[0x0][0x20], RZ ;  /* 0x8000080029027a10 */ /* 0x000fc60007ffe0ff */
[----:B------:R1:W-:Y:S04]  /*6370*/  STL [R3], R32 ;  /* 0x0000002003007387 */ /* 0x0003e80000100800 */
[----:B------:R-:W2:Y:S01]  /*6380*/  LDL R2, [R2] ;  /* 0x0000000002027983 */ /* 0x000ea20000100800 */
[----:B------:R-:W-:-:S03]  /*6390*/  IMAD.MOV.U32 R5, RZ, RZ, 0x0 ;  /* 0x00000000ff057424 */ /* 0x000fc600078e00ff */
[----:B--2---:R1:W-:Y:S01]  /*63a0*/  STL [R3+0x4], R2 ;  /* 0x0000040203007387 */ /* 0x0043e20000100800 */
[----:B------:R-:W-:Y:S05]  /*63b0*/  RET.REL.NODEC R4 `(_ZN7cutlass13device_kernelIN5flash19enable_sm80_to_sm89INS1_16FlashAttnBwdSm80INS1_25CollectiveMainloopBwdSm80ILi2ELi2EN4cute5tupleIJNS5_1CILi128EEES8_NS7_ILi64EEEEEENS_10bfloat16_tEfNS_4arch4Sm80ELb1ELb0ELb1ELb1ELb1ELb0ELb0ELb0ELi2ELi4ELi4ELi4ELb0EEENS1_24CollectiveEpilogueBwdGQAISA_fSD_Li256ELb1ELb1EEENS1_25SingleTileBwdLPTSchedulerILb1ELi128ELb1EEEEEEEEEvNT_6ParamsE) ;  /* 0xffff9c4004007950 */ /* 0x000fea0003c3ffff */
        .type           $_ZN7cutlass13device_kernelIN5flash19enable_sm80_to_sm89INS1_16FlashAttnBwdSm80INS1_25CollectiveMainloopBwdSm80ILi2ELi2EN4cute5tupleIJNS5_1CILi128EEES8_NS7_ILi64EEEEEENS_10bfloat16_tEfNS_4arch4Sm80ELb1ELb0ELb1ELb1ELb1ELb0ELb0ELb0ELi2ELi4ELi4ELi4ELb0EEENS1_24CollectiveEpilogueBwdGQAISA_fSD_Li256ELb1ELb1EEENS1_25SingleTileBwdLPTSchedulerILb1ELi128ELb1EEEEEEEEEvNT_6ParamsE$_ZN4cute3eso3ESOILb0ELb0EJNS_5tupleIJNS_1CILi1EEENS3_ILi512EEEiEEENS3_ILi4096EEENS2_IJNS2_IJiiEEENS3_ILi8192EEEEEEEEC2ERKS6_RKS7_RKSA_,@function
        .size           $_ZN7cutlass13device_kernelIN5flash19enable_sm80_to_sm89INS1_16FlashAttnBwdSm80INS1_25CollectiveMainloopBwdSm80ILi2ELi2EN4cute5tupleIJNS5_1CILi128EEES8_NS7_ILi64EEEEEENS_10bfloat16_tEfNS_4arch4Sm80ELb1ELb0ELb1ELb1ELb1ELb0ELb0ELb0ELi2ELi4ELi4ELi4ELb0EEENS1_24CollectiveEpilogueBwdGQAISA_fSD_Li256ELb1ELb1EEENS1_25SingleTileBwdLPTSchedulerILb1ELi128ELb1EEEEEEEEEvNT_6ParamsE$_ZN4cute3eso3ESOILb0ELb0EJNS_5tupleIJNS_1CILi1EEENS3_ILi512EEEiEEENS3_ILi4096EEENS2_IJNS2_IJiiEEENS3_ILi8192EEEEEEEEC2ERKS6_RKS7_RKSA_,($_ZN7cutlass13device_kernelIN5flash19enable_sm80_to_sm89INS1_16FlashAttnBwdSm80INS1_25CollectiveMainloopBwdSm80ILi2ELi2EN4cute5tupleIJNS5_1CILi128EEES8_NS7_ILi64EEEEEENS_10bfloat16_tEfNS_4arch4Sm80ELb1ELb0ELb1ELb1ELb1ELb0ELb0ELb0ELi2ELi4ELi4ELi4ELb0EEENS1_24CollectiveEpilogueBwdGQAISA_fSD_Li256ELb1ELb1EEENS1_25SingleTileBwdLPTSchedulerILb1ELi128ELb1EEEEEEEEEvNT_6ParamsE$_ZN4cute3eso3ESOILb0ELb0EJNS_5tupleIJNS_1CILi1EEENS3_ILi512EEEiEEENS3_ILi4096EEENS2_IJiiEEEEEC2ERKS6_RKS7_RKS8_ - $_ZN7cutlass13device_kernelIN5flash19enable_sm80_to_sm89INS1_16FlashAttnBwdSm80INS1_25CollectiveMainloopBwdSm80ILi2ELi2EN4cute5tupleIJNS5_1CILi128EEES8_NS7_ILi64EEEEEENS_10bfloat16_tEfNS_4arch4Sm80ELb1ELb0ELb1ELb1ELb1ELb0ELb0ELb0ELi2ELi4ELi4ELi4ELb0EEENS1_24CollectiveEpilogueBwdGQAISA_fSD_Li256ELb1ELb1EEENS1_25SingleTileBwdLPTSchedulerILb1ELi128ELb1EEEEEEEEEvNT_6ParamsE$_ZN4cute3eso3ESOILb0ELb0EJNS_5tupleIJNS_1CILi1EEENS3_ILi512EEEiEEENS3_ILi4096EEENS2_IJNS2_IJiiEEENS3_ILi8192EEEEEEEEC2ERKS6_RKS7_RKSA_)
$_ZN7cutlass13device_kernelIN5flash19enable_sm80_to_sm89INS1_16FlashAttnBwdSm80INS1_25CollectiveMainloopBwdSm80ILi2ELi2EN4cute5tupleIJNS5_1CILi128EEES8_NS7_ILi64EEEEEENS_10bfloat16_tEfNS_4arch4Sm80ELb1ELb0ELb1ELb1ELb1ELb0ELb0ELb0ELi2ELi4ELi4ELi4ELb0EEENS1_24CollectiveEpilogueBwdGQAISA_fSD_Li256ELb1ELb1EEENS1_25SingleTileBwdLPTSchedulerILb1ELi128ELb1EEEEEEEEEvNT_6ParamsE$_ZN4cute3eso3ESOILb0ELb0EJNS_5tupleIJNS_1CILi1EEENS3_ILi512EEEiEEENS3_ILi4096EEENS2_IJNS2_IJiiEEENS3_ILi8192EEEEEEEEC2ERKS6_RKS7_RKSA_:
        /* <DEDUP_REMOVED lines=9> */
[----:B------:R-:W-:Y:S05]  /*6450*/  RET.REL.NODEC R8 `(_ZN7cutlass13device_kernelIN5flash19enable_sm80_to_sm89INS1_16FlashAttnBwdSm80INS1_25CollectiveMainloopBwdSm80ILi2ELi2EN4cute5tupleIJNS5_1CILi128EEES8_NS7_ILi64EEEEEENS_10bfloat16_tEfNS_4arch4Sm80ELb1ELb0ELb1ELb1ELb1ELb0ELb0ELb0ELi2ELi4ELi4ELi4ELb0EEENS1_24CollectiveEpilogueBwdGQAISA_fSD_Li256ELb1ELb1EEENS1_25SingleTileBwdLPTSchedulerILb1ELi128ELb1EEEEEEEEEvNT_6ParamsE) ;  /* 0xffff9ba008007950 */ /* 0x000fea0003c3ffff */
        .type           $_ZN7cutlass13device_kernelIN5flash19enable_sm80_to_sm89INS1_16FlashAttnBwdSm80INS1_25CollectiveMainloopBwdSm80ILi2ELi2EN4cute5tupleIJNS5_1CILi128EEES8_NS7_ILi64EEEEEENS_10bfloat16_tEfNS_4arch4Sm80ELb1ELb0ELb1ELb1ELb1ELb0ELb0ELb0ELi2ELi4ELi4ELi4ELb0EEENS1_24CollectiveEpilogueBwdGQAISA_fSD_Li256ELb1ELb1EEENS1_25SingleTileBwdLPTSchedulerILb1ELi128ELb1EEEEEEEEEvNT_6ParamsE$_ZN4cute3eso3ESOILb0ELb0EJNS_5tupleIJNS_1CILi1EEENS3_ILi512EEEiEEENS3_ILi4096EEENS2_IJiiEEEEEC2ERKS6_RKS7_RKS8_,@function
        .size           $_ZN7cutlass13device_kernelIN5flash19enable_sm80_to_sm89INS1_16FlashAttnBwdSm80INS1_25CollectiveMainloopBwdSm80ILi2ELi2EN4cute5tupleIJNS5_1CILi128EEES8_NS7_ILi64EEEEEENS_10bfloat16_tEfNS_4arch4Sm80ELb1ELb0ELb1ELb1ELb1ELb0ELb0ELb0ELi2ELi4ELi4ELi4ELb0EEENS1_24CollectiveEpilogueBwdGQAISA_fSD_Li256ELb1ELb1EEENS1_25SingleTileBwdLPTSchedulerILb1ELi128ELb1EEEEEEEEEvNT_6ParamsE$_ZN4cute3eso3ESOILb0ELb0EJNS_5tupleIJNS_1CILi1EEENS3_ILi512EEEiEEENS3_ILi4096EEENS2_IJiiEEEEEC2ERKS6_RKS7_RKS8_,($_ZN7cutlass13device_kernelIN5flash19enable_sm80_to_sm89INS1_16FlashAttnBwdSm80INS1_25CollectiveMainloopBwdSm80ILi2ELi2EN4cute5tupleIJNS5_1CILi128EEES8_NS7_ILi64EEEEEENS_10bfloat16_tEfNS_4arch4Sm80ELb1ELb0ELb1ELb1ELb1ELb0ELb0ELb0ELi2ELi4ELi4ELi4ELb0EEENS1_24CollectiveEpilogueBwdGQAISA_fSD_Li256ELb1ELb1EEENS1_25SingleTileBwdLPTSchedulerILb1ELi128ELb1EEEEEEEEEvNT_6ParamsE$_ZN4cute3eso3ESOILb0ELb0EJNS_5tupleIJNS_1CILi1EEEiEEENS3_ILi1024EEENS2_IJiiEEEEEC2ERKS5_RKS6_RKS7_ - $_ZN7cutlass13device_kernelIN5flash19enable_sm80_to_sm89INS1_16FlashAttnBwdSm80INS1_25CollectiveMainloopBwdSm80ILi2ELi2EN4cute5tupleIJNS5_1CILi128EEES8_NS7_ILi64EEEEEENS_10bfloat16_tEfNS_4arch4Sm80ELb1ELb0ELb1ELb1ELb1ELb0ELb0ELb0ELi2ELi4ELi4ELi4ELb0EEENS1_24CollectiveEpilogueBwdGQAISA_fSD_Li256ELb1ELb1EEENS1_25SingleTileBwdLPTSchedulerILb1ELi128ELb1EEEEEEEEEvNT_6ParamsE$_ZN4cute3eso3ESOILb0ELb0EJNS_5tupleIJNS_1CILi1EEENS3_ILi512EEEiEEENS3_ILi4096EEENS2_IJiiEEEEEC2ERKS6_RKS7_RKS8_)
$_ZN7cutlass13device_kernelIN5flash19enable_sm80_to_sm89INS1_16FlashAttnBwdSm80INS1_25CollectiveMainloopBwdSm80ILi2ELi2EN4cute5tupleIJNS5_1CILi128EEES8_NS7_ILi64EEEEEENS_10bfloat16_tEfNS_4arch4Sm80ELb1ELb0ELb1ELb1ELb1ELb0ELb0ELb0ELi2ELi4ELi4ELi4ELb0EEENS1_24CollectiveEpilogueBwdGQAISA_fSD_Li256ELb1ELb1EEENS1_25SingleTileBwdLPTSchedulerILb1ELi128ELb1EEEEEEEEEvNT_6ParamsE$_ZN4cute3eso3ESOILb0ELb0EJNS_5tupleIJNS_1CILi1EEENS3_ILi512EEEiEEENS3_ILi4096EEENS2_IJiiEEEEEC2ERKS6_RKS7_RKS8_:
        /* <DEDUP_REMOVED lines=8> */
[----:B------:R-:W-:Y:S05]  /*64e0*/  RET.REL.NODEC R4 `(_ZN7cutlass13device_kernelIN5flash19enable_sm80_to_sm89INS1_16FlashAttnBwdSm80INS1_25CollectiveMainloopBwdSm80ILi2ELi2EN4cute5tupleIJNS5_1CILi128EEES8_NS7_ILi64EEEEEENS_10bfloat16_tEfNS_4arch4Sm80ELb1ELb0ELb1ELb1ELb1ELb0ELb0ELb0ELi2ELi4ELi4ELi4ELb0EEENS1_24CollectiveEpilogueBwdGQAISA_fSD_Li256ELb1ELb1EEENS1_25SingleTileBwdLPTSchedulerILb1ELi128ELb1EEEEEEEEEvNT_6ParamsE) ;  /* 0xffff9b1004007950 */ /* 0x000fea0003c3ffff */
        .type           $_ZN7cutlass13device_kernelIN5flash19enable_sm80_to_sm89INS1_16FlashAttnBwdSm80INS1_25CollectiveMainloopBwdSm80ILi2ELi2EN4cute5tupleIJNS5_1CILi128EEES8_NS7_ILi64EEEEEENS_10bfloat16_tEfNS_4arch4Sm80ELb1ELb0ELb1ELb1ELb1ELb0ELb0ELb0ELi2ELi4ELi4ELi4ELb0EEENS1_24CollectiveEpilogueBwdGQAISA_fSD_Li256ELb1ELb1EEENS1_25SingleTileBwdLPTSchedulerILb1ELi128ELb1EEEEEEEEEvNT_6ParamsE$_ZN4cute3eso3ESOILb0ELb0EJNS_5tupleIJNS_1CILi1EEEiEEENS3_ILi1024EEENS2_IJiiEEEEEC2ERKS5_RKS6_RKS7_,@function
        .size           $_ZN7cutlass13device_kernelIN5flash19enable_sm80_to_sm89INS1_16FlashAttnBwdSm80INS1_25CollectiveMainloopBwdSm80ILi2ELi2EN4cute5tupleIJNS5_1CILi128EEES8_NS7_ILi64EEEEEENS_10bfloat16_tEfNS_4arch4Sm80ELb1ELb0ELb1ELb1ELb1ELb0ELb0ELb0ELi2ELi4ELi4ELi4ELb0EEENS1_24CollectiveEpilogueBwdGQAISA_fSD_Li256ELb1ELb1EEENS1_25SingleTileBwdLPTSchedulerILb1ELi128ELb1EEEEEEEEEvNT_6ParamsE$_ZN4cute3eso3ESOILb0ELb0EJNS_5tupleIJNS_1CILi1EEEiEEENS3_ILi1024EEENS2_IJiiEEEEEC2ERKS5_RKS6_RKS7_,($_ZN7cutlass13device_kernelIN5flash19enable_sm80_to_sm89INS1_16FlashAttnBwdSm80INS1_25CollectiveMainloopBwdSm80ILi2ELi2EN4cute5tupleIJNS5_1CILi128EEES8_NS7_ILi64EEEEEENS_10bfloat16_tEfNS_4arch4Sm80ELb1ELb0ELb1ELb1ELb1ELb0ELb0ELb0ELi2ELi4ELi4ELi4ELb0EEENS1_24CollectiveEpilogueBwdGQAISA_fSD_Li256ELb1ELb1EEENS1_25SingleTileBwdLPTSchedulerILb1ELi128ELb1EEEEEEEEEvNT_6ParamsE$_ZN4cute3eso3ESOILb0ELb0EJNS_5tupleIJiNS_1CILi512EEEEEENS2_IJiiEEENS3_ILi1024EEEEEC2ERKS5_RKS6_RKS7_ - $_ZN7cutlass13device_kernelIN5flash19enable_sm80_to_sm89INS1_16FlashAttnBwdSm80INS1_25CollectiveMainloopBwdSm80ILi2ELi2EN4cute5tupleIJNS5_1CILi128EEES8_NS7_ILi64EEEEEENS_10bfloat16_tEfNS_4arch4Sm80ELb1ELb0ELb1ELb1ELb1ELb0ELb0ELb0ELi2ELi4ELi4ELi4ELb0EEENS1_24CollectiveEpilogueBwdGQAISA_fSD_Li256ELb1ELb1EEENS1_25SingleTileBwdLPTSchedulerILb1ELi128ELb1EEEEEEEEEvNT_6ParamsE$_ZN4cute3eso3ESOILb0ELb0EJNS_5tupleIJNS_1CILi1EEEiEEENS3_ILi1024EEENS2_IJiiEEEEEC2ERKS5_RKS6_RKS7_)
$_ZN7cutlass13device_kernelIN5flash19enable_sm80_to_sm89INS1_16FlashAttnBwdSm80INS1_25CollectiveMainloopBwdSm80ILi2ELi2EN4cute5tupleIJNS5_1CILi128EEES8_NS7_ILi64EEEEEENS_10bfloat16_tEfNS_4arch4Sm80ELb1ELb0ELb1ELb1ELb1ELb0ELb0ELb0ELi2ELi4ELi4ELi4ELb0EEENS1_24CollectiveEpilogueBwdGQAISA_fSD_Li256ELb1ELb1EEENS1_25SingleTileBwdLPTSchedulerILb1ELi128ELb1EEEEEEEEEvNT_6ParamsE$_ZN4cute3eso3ESOILb0ELb0EJNS_5tupleIJNS_1CILi1EEEiEEENS3_ILi1024EEENS2_IJiiEEEEEC2ERKS5_RKS6_RKS7_:
        /* <DEDUP_REMOVED lines=9> */
        .type           $_ZN7cutlass13device_kernelIN5flash19enable_sm80_to_sm89INS1_16FlashAttnBwdSm80INS1_25CollectiveMainloopBwdSm80ILi2ELi2EN4cute5tupleIJNS5_1CILi128EEES8_NS7_ILi64EEEEEENS_10bfloat16_tEfNS_4arch4Sm80ELb1ELb0ELb1ELb1ELb1ELb0ELb0ELb0ELi2ELi4ELi4ELi4ELb0EEENS1_24CollectiveEpilogueBwdGQAISA_fSD_Li256ELb1ELb1EEENS1_25SingleTileBwdLPTSchedulerILb1ELi128ELb1EEEEEEEEEvNT_6ParamsE$_ZN4cute3eso3ESOILb0ELb0EJNS_5tupleIJiNS_1CILi512EEEEEENS2_IJiiEEENS3_ILi1024EEEEEC2ERKS5_RKS6_RKS7_,@function
        .size           $_ZN7cutlass13device_kernelIN5flash19enable_sm80_to_sm89INS1_16FlashAttnBwdSm80INS1_25CollectiveMainloopBwdSm80ILi2ELi2EN4cute5tupleIJNS5_1CILi128EEES8_NS7_ILi64EEEEEENS_10bfloat16_tEfNS_4arch4Sm80ELb1ELb0ELb1ELb1ELb1ELb0ELb0ELb0ELi2ELi4ELi4ELi4ELb0EEENS1_24CollectiveEpilogueBwdGQAISA_fSD_Li256ELb1ELb1EEENS1_25SingleTileBwdLPTSchedulerILb1ELi128ELb1EEEEEEEEEvNT_6ParamsE$_ZN4cute3eso3ESOILb0ELb0EJNS_5tupleIJiNS_1CILi512EEEEEENS2_IJiiEEENS3_ILi1024EEEEEC2ERKS5_RKS6_RKS7_,($_ZN7cutlass13device_kernelIN5flash19enable_sm80_to_sm89INS1_16FlashAttnBwdSm80INS1_25CollectiveMainloopBwdSm80ILi2ELi2EN4cute5tupleIJNS5_1CILi128EEES8_NS7_ILi64EEEEEENS_10bfloat16_tEfNS_4arch4Sm80ELb1ELb0ELb1ELb1ELb1ELb0ELb0ELb0ELi2ELi4ELi4ELi4ELb0EEENS1_24CollectiveEpilogueBwdGQAISA_fSD_Li256ELb1ELb1EEENS1_25SingleTileBwdLPTSchedulerILb1ELi128ELb1EEEEEEEEEvNT_6ParamsE$_ZN4cute3eso3ESOILb0ELb0EJNS_5tupleIJiiEEEiNS_1CILi0EEEEEC2ERKS3_RKiRKS5_ - $_ZN7cutlass13device_kernelIN5flash19enable_sm80_to_sm89INS1_16FlashAttnBwdSm80INS1_25CollectiveMainloopBwdSm80ILi2ELi2EN4cute5tupleIJNS5_1CILi128EEES8_NS7_ILi64EEEEEENS_10bfloat16_tEfNS_4arch4Sm80ELb1ELb0ELb1ELb1ELb1ELb0ELb0ELb0ELi2ELi4ELi4ELi4ELb0EEENS1_24CollectiveEpilogueBwdGQAISA_fSD_Li256ELb1ELb1EEENS1_25SingleTileBwdLPTSchedulerILb1ELi128ELb1EEEEEEEEEvNT_6ParamsE$_ZN4cute3eso3ESOILb0ELb0EJNS_5tupleIJiNS_1CILi512EEEEEENS2_IJiiEEENS3_ILi1024EEEEEC2ERKS5_RKS6_RKS7_)
$_ZN7cutlass13device_kernelIN5flash19enable_sm80_to_sm89INS1_16FlashAttnBwdSm80INS1_25CollectiveMainloopBwdSm80ILi2ELi2EN4cute5tupleIJNS5_1CILi128EEES8_NS7_ILi64EEEEEENS_10bfloat16_tEfNS_4arch4Sm80ELb1ELb0ELb1ELb1ELb1ELb0ELb0ELb0ELi2ELi4ELi4ELi4ELb0EEENS1_24CollectiveEpilogueBwdGQAISA_fSD_Li256ELb1ELb1EEENS1_25SingleTileBwdLPTSchedulerILb1ELi128ELb1EEEEEEEEEvNT_6ParamsE$_ZN4cute3eso3ESOILb0ELb0EJNS_5tupleIJiNS_1CILi512EEEEEENS2_IJiiEEENS3_ILi1024EEEEEC2ERKS5_RKS6_RKS7_:
        /* <DEDUP_REMOVED lines=9> */
        .type           $_ZN7cutlass13device_kernelIN5flash19enable_sm80_to_sm89INS1_16FlashAttnBwdSm80INS1_25CollectiveMainloopBwdSm80ILi2ELi2EN4cute5tupleIJNS5_1CILi128EEES8_NS7_ILi64EEEEEENS_10bfloat16_tEfNS_4arch4Sm80ELb1ELb0ELb1ELb1ELb1ELb0ELb0ELb0ELi2ELi4ELi4ELi4ELb0EEENS1_24CollectiveEpilogueBwdGQAISA_fSD_Li256ELb1ELb1EEENS1_25SingleTileBwdLPTSchedulerILb1ELi128ELb1EEEEEEEEEvNT_6ParamsE$_ZN4cute3eso3ESOILb0ELb0EJNS_5tupleIJiiEEEiNS_1CILi0EEEEEC2ERKS3_RKiRKS5_,@function
        .size           $_ZN7cutlass13device_kernelIN5flash19enable_sm80_to_sm89INS1_16FlashAttnBwdSm80INS1_25CollectiveMainloopBwdSm80ILi2ELi2EN4cute5tupleIJNS5_1CILi128EEES8_NS7_ILi64EEEEEENS_10bfloat16_tEfNS_4arch4Sm80ELb1ELb0ELb1ELb1ELb1ELb0ELb0ELb0ELi2ELi4ELi4ELi4ELb0EEENS1_24CollectiveEpilogueBwdGQAISA_fSD_Li256ELb1ELb1EEENS1_25SingleTileBwdLPTSchedulerILb1ELi128ELb1EEEEEEEEEvNT_6ParamsE$_ZN4cute3eso3ESOILb0ELb0EJNS_5tupleIJiiEEEiNS_1CILi0EEEEEC2ERKS3_RKiRKS5_,($_ZN7cutlass13device_kernelIN5flash19enable_sm80_to_sm89INS1_16FlashAttnBwdSm80INS1_25CollectiveMainloopBwdSm80ILi2ELi2EN4cute5tupleIJNS5_1CILi128EEES8_NS7_ILi64EEEEEENS_10bfloat16_tEfNS_4arch4Sm80ELb1ELb0ELb1ELb1ELb1ELb0ELb0ELb0ELi2ELi4ELi4ELi4ELb0EEENS1_24CollectiveEpilogueBwdGQAISA_fSD_Li256ELb1ELb1EEENS1_25SingleTileBwdLPTSchedulerILb1ELi128ELb1EEEEEEEEEvNT_6ParamsE$_ZN4cute3eso3ESOILb0ELb0EJNS_6LayoutINS_5tupleIJNS3_IJNS3_IJNS_1CILi8EEENS4_ILi1EEEEEES6_EEENS3_IJNS3_IJS6_S6_EEENS4_ILi2EEEEEEEEENS3_IJNS3_IJNS3_IJS6_NS4_ILi0EEEEEESD_EEENS3_IJNS3_IJSD_SD_EEEiEEEEEEEENS_10ViewEngineINS_8smem_ptrIPN7cutlass10bfloat16_tEEEEEEEC2ERKSJ_RKSQ_ - $_ZN7cutlass13device_kernelIN5flash19enable_sm80_to_sm89INS1_16FlashAttnBwdSm80INS1_25CollectiveMainloopBwdSm80ILi2ELi2EN4cute5tupleIJNS5_1CILi128EEES8_NS7_ILi64EEEEEENS_10bfloat16_tEfNS_4arch4Sm80ELb1ELb0ELb1ELb1ELb1ELb0ELb0ELb0ELi2ELi4ELi4ELi4ELb0EEENS1_24CollectiveEpilogueBwdGQAISA_fSD_Li256ELb1ELb1EEENS1_25SingleTileBwdLPTSchedulerILb1ELi128ELb1EEEEEEEEEvNT_6ParamsE$_ZN4cute3eso3ESOILb0ELb0EJNS_5tupleIJiiEEEiNS_1CILi0EEEEEC2ERKS3_RKiRKS5_)
$_ZN7cutlass13device_kernelIN5flash19enable_sm80_to_sm89INS1_16FlashAttnBwdSm80INS1_25CollectiveMainloopBwdSm80ILi2ELi2EN4cute5tupleIJNS5_1CILi128EEES8_NS7_ILi64EEEEEENS_10bfloat16_tEfNS_4arch4Sm80ELb1ELb0ELb1ELb1ELb1ELb0ELb0ELb0ELi2ELi4ELi4ELi4ELb0EEENS1_24CollectiveEpilogueBwdGQAISA_fSD_Li256ELb1ELb1EEENS1_25SingleTileBwdLPTSchedulerILb1ELi128ELb1EEEEEEEEEvNT_6ParamsE$_ZN4cute3eso3ESOILb0ELb0EJNS_5tupleIJiiEEEiNS_1CILi0EEEEEC2ERKS3_RKiRKS5_:
        /* <DEDUP_REMOVED lines=8> */
[----:B------:R-:W-:Y:S05]  /*6690*/  RET.REL.NODEC R86 `(_ZN7cutlass13device_kernelIN5flash19enable_sm80_to_sm89INS1_16FlashAttnBwdSm80INS1_25CollectiveMainloopBwdSm80ILi2ELi2EN4cute5tupleIJNS5_1CILi128EEES8_NS7_ILi64EEEEEENS_10bfloat16_tEfNS_4arch4Sm80ELb1ELb0ELb1ELb1ELb1ELb0ELb0ELb0ELi2ELi4ELi4ELi4ELb0EEENS1_24CollectiveEpilogueBwdGQAISA_fSD_Li256ELb1ELb1EEENS1_25SingleTileBwdLPTSchedulerILb1ELi128ELb1EEEEEEEEEvNT_6ParamsE) ;  /* 0xffff996056007950 */ /* 0x000fea0003c3ffff */
        .type           $_ZN7cutlass13device_kernelIN5flash19enable_sm80_to_sm89INS1_16FlashAttnBwdSm80INS1_25CollectiveMainloopBwdSm80ILi2ELi2EN4cute5tupleIJNS5_1CILi128EEES8_NS7_ILi64EEEEEENS_10bfloat16_tEfNS_4arch4Sm80ELb1ELb0ELb1ELb1ELb1ELb0ELb0ELb0ELi2ELi4ELi4ELi4ELb0EEENS1_24CollectiveEpilogueBwdGQAISA_fSD_Li256ELb1ELb1EEENS1_25SingleTileBwdLPTSchedulerILb1ELi128ELb1EEEEEEEEEvNT_6ParamsE$_ZN4cute3eso3ESOILb0ELb0EJNS_6LayoutINS_5tupleIJNS3_IJNS3_IJNS_1CILi8EEENS4_ILi1EEEEEES6_EEENS3_IJNS3_IJS6_S6_EEENS4_ILi2EEEEEEEEENS3_IJNS3_IJNS3_IJS6_NS4_ILi0EEEEEESD_EEENS3_IJNS3_IJSD_SD_EEEiEEEEEEEENS_10ViewEngineINS_8smem_ptrIPN7cutlass10bfloat16_tEEEEEEEC2ERKSJ_RKSQ_,@function
        .size           $_ZN7cutlass13device_kernelIN5flash19enable_sm80_to_sm89INS1_16FlashAttnBwdSm80INS1_25CollectiveMainloopBwdSm80ILi2ELi2EN4cute5tupleIJNS5_1CILi128EEES8_NS7_ILi64EEEEEENS_10bfloat16_tEfNS_4arch4Sm80ELb1ELb0ELb1ELb1ELb1ELb0ELb0ELb0ELi2ELi4ELi4ELi4ELb0EEENS1_24CollectiveEpilogueBwdGQAISA_fSD_Li256ELb1ELb1EEENS1_25SingleTileBwdLPTSchedulerILb1ELi128ELb1EEEEEEEEEvNT_6ParamsE$_ZN4cute3eso3ESOILb0ELb0EJNS_6LayoutINS_5tupleIJNS3_IJNS3_IJNS_1CILi8EEENS4_ILi1EEEEEES6_EEENS3_IJNS3_IJS6_S6_EEENS4_ILi2EEEEEEEEENS3_IJNS3_IJNS3_IJS6_NS4_ILi0EEEEEESD_EEENS3_IJNS3_IJSD_SD_EEEiEEEEEEEENS_10ViewEngineINS_8smem_ptrIPN7cutlass10bfloat16_tEEEEEEEC2ERKSJ_RKSQ_,($_ZN7cutlass13device_kernelIN5flash19enable_sm80_to_sm89INS1_16FlashAttnBwdSm80INS1_25CollectiveMainloopBwdSm80ILi2ELi2EN4cute5tupleIJNS5_1CILi128EEES8_NS7_ILi64EEEEEENS_10bfloat16_tEfNS_4arch4Sm80ELb1ELb0ELb1ELb1ELb1ELb0ELb0ELb0ELi2ELi4ELi4ELi4ELb0EEENS1_24CollectiveEpilogueBwdGQAISA_fSD_Li256ELb1ELb1EEENS1_25SingleTileBwdLPTSchedulerILb1ELi128ELb1EEEEEEEEEvNT_6ParamsE$_ZN4cute3eso3ESOILb0ELb0EJNS_6LayoutINS_5tupleIJNS3_IJNS_1CILi1EEENS3_IJS5_NS4_ILi2EEES6_EEEEEES6_NS3_IJS6_S6_EEEEEENS3_IJNS3_IJNS4_ILi0EEENS3_IJS5_NS4_ILi256EEEiEEEEEENS4_ILi2048EEENS3_IJiNS4_ILi4096EEEEEEEEEEENS_10ViewEngineINS_8smem_ptrIPjEEEEEEC2ERKSJ_RKSO_ - $_ZN7cutlass13device_kernelIN5flash19enable_sm80_to_sm89INS1_16FlashAttnBwdSm80INS1_25CollectiveMainloopBwdSm80ILi2ELi2EN4cute5tupleIJNS5_1CILi128EEES8_NS7_ILi64EEEEEENS_10bfloat16_tEfNS_4arch4Sm80ELb1ELb0ELb1ELb1ELb1ELb0ELb0ELb0ELi2ELi4ELi4ELi4ELb0EEENS1_24CollectiveEpilogueBwdGQAISA_fSD_Li256ELb1ELb1EEENS1_25SingleTileBwdLPTSchedulerILb1ELi128ELb1EEEEEEEEEvNT_6ParamsE$_ZN4cute3eso3ESOILb0ELb0EJNS_6LayoutINS_5tupleIJNS3_IJNS3_IJNS_1CILi8EEENS4_ILi1EEEEEES6_EEENS3_IJNS3_IJS6_S6_EEENS4_ILi2EEEEEEEEENS3_IJNS3_IJNS3_IJS6_NS4_ILi0EEEEEESD_EEENS3_IJNS3_IJSD_SD_EEEiEEEEEEEENS_10ViewEngineINS_8smem_ptrIPN7cutlass10bfloat16_tEEEEEEEC2ERKSJ_RKSQ_)
$_ZN7cutlass13device_kernelIN5flash19enable_sm80_to_sm89INS1_16FlashAttnBwdSm80INS1_25CollectiveMainloopBwdSm80ILi2ELi2EN4cute5tupleIJNS5_1CILi128EEES8_NS7_ILi64EEEEEENS_10bfloat16_tEfNS_4arch4Sm80ELb1ELb0ELb1ELb1ELb1ELb0ELb0ELb0ELi2ELi4ELi4ELi4ELb0EEENS1_24CollectiveEpilogueBwdGQAISA_fSD_Li256ELb1ELb1EEENS1_25SingleTileBwdLPTSchedulerILb1ELi128ELb1EEEEEEEEEvNT_6ParamsE$_ZN4cute3eso3ESOILb0ELb0EJNS_6LayoutINS_5tupleIJNS3_IJNS3_IJNS_1CILi8EEENS4_ILi1EEEEEES6_EEENS3_IJNS3_IJS6_S6_EEENS4_ILi2EEEEEEEEENS3_IJNS3_IJNS3_IJS6_NS4_ILi0EEEEEESD_EEENS3_IJNS3_IJSD_SD_EEEiEEEEEEEENS_10ViewEngineINS_8smem_ptrIPN7cutlass10bfloat16_tEEEEEEEC2ERKSJ_RKSQ_:
[----:B------:R-:W-:Y:S02]  /*66a0*/  IADD3 R3, R67, -c[0x0][0x20], RZ ;  /* 0x8000080043037a10 */ /* 0x000fe40007ffe0ff */
[----:B------:R-:W-:-:S03]  /*66b0*/  IADD3 R2, R59, -c[0x0][0x20], RZ ;  /* 0x800008003b027a10 */ /* 0x000fc60007ffe0ff */
[----:B------:R1:W-:Y:S04]  /*66c0*/  STL [R3], R6 ;  /* 0x0000000603007387 */ /* 0x0003e80000100800 */
[----:B------:R-:W2:Y:S01]  /*66d0*/  LDL.64 R8, [R2] ;  /* 0x0000000002087983 */ /* 0x000ea20000100a00 */
[----:B------:R-:W-:-:S03]  /*66e0*/  IMAD.MOV.U32 R5, RZ, RZ, 0x0 ;  /* 0x00000000ff057424 */ /* 0x000fc600078e00ff */
[----:B--2---:R1:W-:Y:S01]  /*66f0*/  STL.64 [R3+0x8], R8 ;  /* 0x0000080803007387 */ /* 0x0043e20000100a00 */
[----:B------:R-:W-:Y:S05]  /*6700*/  RET.REL.NODEC R4 `(_ZN7cutlass13device_kernelIN5flash19enable_sm80_to_sm89INS1_16FlashAttnBwdSm80INS1_25CollectiveMainloopBwdSm80ILi2ELi2EN4cute5tupleIJNS5_1CILi128EEES8_NS7_ILi64EEEEEENS_10bfloat16_tEfNS_4arch4Sm80ELb1ELb0ELb1ELb1ELb1ELb0ELb0ELb0ELi2ELi4ELi4ELi4ELb0EEENS1_24CollectiveEpilogueBwdGQAISA_fSD_Li256ELb1ELb1EEENS1_25SingleTileBwdLPTSchedulerILb1ELi128ELb1EEEEEEEEEvNT_6ParamsE) ;  /* 0xffff98f004007950 */ /* 0x000fea0003c3ffff */
        .type           $_ZN7cutlass13device_kernelIN5flash19enable_sm80_to_sm89INS1_16FlashAttnBwdSm80INS1_25CollectiveMainloopBwdSm80ILi2ELi2EN4cute5tupleIJNS5_1CILi128EEES8_NS7_ILi64EEEEEENS_10bfloat16_tEfNS_4arch4Sm80ELb1ELb0ELb1ELb1ELb1ELb0ELb0ELb0ELi2ELi4ELi4ELi4ELb0EEENS1_24CollectiveEpilogueBwdGQAISA_fSD_Li256ELb1ELb1EEENS1_25SingleTileBwdLPTSchedulerILb1ELi128ELb1EEEEEEEEEvNT_6ParamsE$_ZN4cute3eso3ESOILb0ELb0EJNS_6LayoutINS_5tupleIJNS3_IJNS_1CILi1EEENS3_IJS5_NS4_ILi2EEES6_EEEEEES6_NS3_IJS6_S6_EEEEEENS3_IJNS3_IJNS4_ILi0EEENS3_IJS5_NS4_ILi256EEEiEEEEEENS4_ILi2048EEENS3_IJiNS4_ILi4096EEEEEEEEEEENS_10ViewEngineINS_8smem_ptrIPjEEEEEEC2ERKSJ_RKSO_,@function
        .size           $_ZN7cutlass13device_kernelIN5flash19enable_sm80_to_sm89INS1_16FlashAttnBwdSm80INS1_25CollectiveMainloopBwdSm80ILi2ELi2EN4cute5tupleIJNS5_1CILi128EEES8_NS7_ILi64EEEEEENS_10bfloat16_tEfNS_4arch4Sm80ELb1ELb0ELb1ELb1ELb1ELb0ELb0ELb0ELi2ELi4ELi4ELi4ELb0EEENS1_24CollectiveEpilogueBwdGQAISA_fSD_Li256ELb1ELb1EEENS1_25SingleTileBwdLPTSchedulerILb1ELi128ELb1EEEEEEEEEvNT_6ParamsE$_ZN4cute3eso3ESOILb0ELb0EJNS_6LayoutINS_5tupleIJNS3_IJNS_1CILi1EEENS3_IJS5_NS4_ILi2EEES6_EEEEEES6_NS3_IJS6_S6_EEEEEENS3_IJNS3_IJNS4_ILi0EEENS3_IJS5_NS4_ILi256EEEiEEEEEENS4_ILi2048EEENS3_IJiNS4_ILi4096EEEEEEEEEEENS_10ViewEngineINS_8smem_ptrIPjEEEEEEC2ERKSJ_RKSO_,($_ZN7cutlass13device_kernelIN5flash19enable_sm80_to_sm89INS1_16FlashAttnBwdSm80INS1_25CollectiveMainloopBwdSm80ILi2ELi2EN4cute5tupleIJNS5_1CILi128EEES8_NS7_ILi64EEEEEENS_10bfloat16_tEfNS_4arch4Sm80ELb1ELb0ELb1ELb1ELb1ELb0ELb0ELb0ELi2ELi4ELi4ELi4ELb0EEENS1_24CollectiveEpilogueBwdGQAISA_fSD_Li256ELb1ELb1EEENS1_25SingleTileBwdLPTSchedulerILb1ELi128ELb1EEEEEEEEEvNT_6ParamsE$_ZN4cute3eso3ESOILb0ELb0EJNS_6LayoutINS_5tupleIJNS3_IJNS_1CILi2EEES5_EEENS4_ILi8EEES6_EEENS3_IJNS3_IJNS4_ILi1EEEiEEENS4_ILi1024EEENS3_IJiiEEEEEEEENS_10ViewEngineINS_8smem_ptrIPN7cutlass10bfloat16_tEEEEEEEC2ERKSE_RKSL_ - $_ZN7cutlass13device_kernelIN5flash19enable_sm80_to_sm89INS1_16FlashAttnBwdSm80INS1_25CollectiveMainloopBwdSm80ILi2ELi2EN4cute5tupleIJNS5_1CILi128EEES8_NS7_ILi64EEEEEENS_10bfloat16_tEfNS_4arch4Sm80ELb1ELb0ELb1ELb1ELb1ELb0ELb0ELb0ELi2ELi4ELi4ELi4ELb0EEENS1_24CollectiveEpilogueBwdGQAISA_fSD_Li256ELb1ELb1EEENS1_25SingleTileBwdLPTSchedulerILb1ELi128ELb1EEEEEEEEEvNT_6ParamsE$_ZN4cute3eso3ESOILb0ELb0EJNS_6LayoutINS_5tupleIJNS3_IJNS_1CILi1EEENS3_IJS5_NS4_ILi2EEES6_EEEEEES6_NS3_IJS6_S6_EEEEEENS3_IJNS3_IJNS4_ILi0EEENS3_IJS5_NS4_ILi256EEEiEEEEEENS4_ILi2048EEENS3_IJiNS4_ILi4096EEEEEEEEEEENS_10ViewEngineINS_8smem_ptrIPjEEEEEEC2ERKSJ_RKSO_)
$_ZN7cutlass13device_kernelIN5flash19enable_sm80_to_sm89INS1_16FlashAttnBwdSm80INS1_25CollectiveMainloopBwdSm80ILi2ELi2EN4cute5tupleIJNS5_1CILi128EEES8_NS7_ILi64EEEEEENS_10bfloat16_tEfNS_4arch4Sm80ELb1ELb0ELb1ELb1ELb1ELb0ELb0ELb0ELi2ELi4ELi4ELi4ELb0EEENS1_24CollectiveEpilogueBwdGQAISA_fSD_Li256ELb1ELb1EEENS1_25SingleTileBwdLPTSchedulerILb1ELi128ELb1EEEEEEEEEvNT_6ParamsE$_ZN4cute3eso3ESOILb0ELb0EJNS_6LayoutINS_5tupleIJNS3_IJNS_1CILi1EEENS3_IJS5_NS4_ILi2EEES6_EEEEEES6_NS3_IJS6_S6_EEEEEENS3_IJNS3_IJNS4_ILi0EEENS3_IJS5_NS4_ILi256EEEiEEEEEENS4_ILi2048EEENS3_IJiNS4_ILi4096EEEEEEEEEEENS_10ViewEngineINS_8smem_ptrIPjEEEEEEC2ERKSJ_RKSO_:
[----:B------:R-:W-:Y:S02]  /*6710*/  IADD3 R5, R58, -c[0x0][0x20], RZ ;  /* 0x800008003a057a10 */ /* 0x000fe40007ffe0ff */
[----:B------:R-:W-:-:S03]  /*6720*/  IADD3 R6, R41, -c[0x0][0x20], RZ ;  /* 0x8000080029067a10 */ /* 0x000fc60007ffe0ff */
[----:B------:R1:W-:Y:S04]  /*6730*/  STL.64 [R5], R2 ;  /* 0x0000000205007387 */ /* 0x0003e80000100a00 */
[----:B------:R-:W2:Y:S01]  /*6740*/  LDL.64 R8, [R6] ;  /* 0x0000000006087983 */ /* 0x000ea20000100a00 */
[----:B------:R-:W-:Y:S02]  /*6750*/  IMAD.MOV.U32 R10, RZ, RZ, R4 ;  /* 0x000000ffff0a7224 */ /* 0x000fe400078e0004 */
[----:B------:R-:W-:Y:S01]  /*6760*/  IMAD.MOV.U32 R11, RZ, RZ, 0x0 ;  /* 0x00000000ff0b7424 */ /* 0x000fe200078e00ff */
[----:B--2---:R1:W-:Y:S03]  /*6770*/  STL.64 [R5+0x8], R8 ;  /* 0x0000080805007387 */ /* 0x0043e60000100a00 */
[----:B------:R-:W-:Y:S05]  /*6780*/  RET.REL.NODEC R10 `(_ZN7cutlass13device_kernelIN5flash19enable_sm80_to_sm89INS1_16FlashAttnBwdSm80INS1_25CollectiveMainloopBwdSm80ILi2ELi2EN4cute5tupleIJNS5_1CILi128EEES8_NS7_ILi64EEEEEENS_10bfloat16_tEfNS_4arch4Sm80ELb1ELb0ELb1ELb1ELb1ELb0ELb0ELb0ELi2ELi4ELi4ELi4ELb0EEENS1_24CollectiveEpilogueBwdGQAISA_fSD_Li256ELb1ELb1EEENS1_25SingleTileBwdLPTSchedulerILb1ELi128ELb1EEEEEEEEEvNT_6ParamsE) ;  /* 0xffff98700a007950 */ /* 0x000fea0003c3ffff */
        .type           $_ZN7cutlass13device_kernelIN5flash19enable_sm80_to_sm89INS1_16FlashAttnBwdSm80INS1_25CollectiveMainloopBwdSm80ILi2ELi2EN4cute5tupleIJNS5_1CILi128EEES8_NS7_ILi64EEEEEENS_10bfloat16_tEfNS_4arch4Sm80ELb1ELb0ELb1ELb1ELb1ELb0ELb0ELb0ELi2ELi4ELi4ELi4ELb0EEENS1_24CollectiveEpilogueBwdGQAISA_fSD_Li256ELb1ELb1EEENS1_25SingleTileBwdLPTSchedulerILb1ELi128ELb1EEEEEEEEEvNT_6ParamsE$_ZN4cute3eso3ESOILb0ELb0EJNS_6LayoutINS_5tupleIJNS3_IJNS_1CILi2EEES5_EEENS4_ILi8EEES6_EEENS3_IJNS3_IJNS4_ILi1EEEiEEENS4_ILi1024EEENS3_IJiiEEEEEEEENS_10ViewEngineINS_8smem_ptrIPN7cutlass10bfloat16_tEEEEEEEC2ERKSE_RKSL_,@function
        .size           $_ZN7cutlass13device_kernelIN5flash19enable_sm80_to_sm89INS1_16FlashAttnBwdSm80INS1_25CollectiveMainloopBwdSm80ILi2ELi2EN4cute5tupleIJNS5_1CILi128EEES8_NS7_ILi64EEEEEENS_10bfloat16_tEfNS_4arch4Sm80ELb1ELb0ELb1ELb1ELb1ELb0ELb0ELb0ELi2ELi4ELi4ELi4ELb0EEENS1_24CollectiveEpilogueBwdGQAISA_fSD_Li256ELb1ELb1EEENS1_25SingleTileBwdLPTSchedulerILb1ELi128ELb1EEEEEEEEEvNT_6ParamsE$_ZN4cute3eso3ESOILb0ELb0EJNS_6LayoutINS_5tupleIJNS3_IJNS_1CILi2EEES5_EEENS4_ILi8EEES6_EEENS3_IJNS3_IJNS4_ILi1EEEiEEENS4_ILi1024EEENS3_IJiiEEEEEEEENS_10ViewEngineINS_8smem_ptrIPN7cutlass10bfloat16_tEEEEEEEC2ERKSE_RKSL_,($_ZN7cutlass13device_kernelIN5flash19enable_sm80_to_sm89INS1_16FlashAttnBwdSm80INS1_25CollectiveMainloopBwdSm80ILi2ELi2EN4cute5tupleIJNS5_1CILi128EEES8_NS7_ILi64EEEEEENS_10bfloat16_tEfNS_4arch4Sm80ELb1ELb0ELb1ELb1ELb1ELb0ELb0ELb0ELi2ELi4ELi4ELi4ELb0EEENS1_24CollectiveEpilogueBwdGQAISA_fSD_Li256ELb1ELb1EEENS1_25SingleTileBwdLPTSchedulerILb1ELi128ELb1EEEEEEEEEvNT_6ParamsE$_ZN4cute3eso3ESOILb0ELb0EJNS_6LayoutINS_5tupleIJNS3_IJNS_1CILi2EEES5_EEENS4_ILi8EEES6_EEENS3_IJNS3_IJNS4_ILi1EEEiEEENS4_ILi1024EEENS3_IJiiEEEEEEEEjEEC2ERKSE_RKj - $_ZN7cutlass13device_kernelIN5flash19enable_sm80_to_sm89INS1_16FlashAttnBwdSm80INS1_25CollectiveMainloopBwdSm80ILi2ELi2EN4cute5tupleIJNS5_1CILi128EEES8_NS7_ILi64EEEEEENS_10bfloat16_tEfNS_4arch4Sm80ELb1ELb0ELb1ELb1ELb1ELb0ELb0ELb0ELi2ELi4ELi4ELi4ELb0EEENS1_24CollectiveEpilogueBwdGQAISA_fSD_Li256ELb1ELb1EEENS1_25SingleTileBwdLPTSchedulerILb1ELi128ELb1EEEEEEEEEvNT_6ParamsE$_ZN4cute3eso3ESOILb0ELb0EJNS_6LayoutINS_5tupleIJNS3_IJNS_1CILi2EEES5_EEENS4_ILi8EEES6_EEENS3_IJNS3_IJNS4_ILi1EEEiEEENS4_ILi1024EEENS3_IJiiEEEEEEEENS_10ViewEngineINS_8smem_ptrIPN7cutlass10bfloat16_tEEEEEEEC2ERKSE_RKSL_)
$_ZN7cutlass13device_kernelIN5flash19enable_sm80_to_sm89INS1_16FlashAttnBwdSm80INS1_25CollectiveMainloopBwdSm80ILi2ELi2EN4cute5tupleIJNS5_1CILi128EEES8_NS7_ILi64EEEEEENS_10bfloat16_tEfNS_4arch4Sm80ELb1ELb0ELb1ELb1ELb1ELb0ELb0ELb0ELi2ELi4ELi4ELi4ELb0EEENS1_24CollectiveEpilogueBwdGQAISA_fSD_Li256ELb1ELb1EEENS1_25SingleTileBwdLPTSchedulerILb1ELi128ELb1EEEEEEEEEvNT_6ParamsE$_ZN4cute3eso3ESOILb0ELb0EJNS_6LayoutINS_5tupleIJNS3_IJNS_1CILi2EEES5_EEENS4_ILi8EEES6_EEENS3_IJNS3_IJNS4_ILi1EEEiEEENS4_ILi1024EEENS3_IJiiEEEEEEEENS_10ViewEngineINS_8smem_ptrIPN7cutlass10bfloat16_tEEEEEEEC2ERKSE_RKSL_:
[----:B------:R-:W-:Y:S02]  /*6790*/  IADD3 R3, R23, -c[0x0][0x20], RZ ;  /* 0x8000080017037a10 */ /* 0x000fe40007ffe0ff */
[----:B------:R-:W-:-:S03]  /*67a0*/  IADD3 R2, R22, -c[0x0][0x20], RZ ;  /* 0x8000080016027a10 */ /* 0x000fc60007ffe0ff */
[----:B------:R1:W-:Y:S04]  /*67b0*/  STL.64 [R3], R4 ;  /* 0x0000000403007387 */ /* 0x0003e80000100a00 */
[----:B------:R1:W-:Y:S04]  /*67c0*/  STL [R3+0x8], R12 ;  /* 0x0000080c03007387 */ /* 0x0003e80000100800 */
[----:B------:R-:W2:Y:S01]  /*67d0*/  LDL.64 R8, [R2] ;  /* 0x0000000002087983 */ /* 0x000ea20000100a00 */
[----:B------:R-:W-:-:S03]  /*67e0*/  IMAD.MOV.U32 R7, RZ, RZ, 0x0 ;  /* 0x00000000ff077424 */ /* 0x000fc600078e00ff */
[----:B--2---:R1:W-:Y:S01]  /*67f0*/  STL.64 [R3+0x10], R8 ;  /* 0x0000100803007387 */ /* 0x0043e20000100a00 */
[----:B------:R-:W-:Y:S05]  /*6800*/  RET.REL.NODEC R6 `(_ZN7cutlass13device_kernelIN5flash19enable_sm80_to_sm89INS1_16FlashAttnBwdSm80INS1_25CollectiveMainloopBwdSm80ILi2ELi2EN4cute5tupleIJNS5_1CILi128EEES8_NS7_ILi64EEEEEENS_10bfloat16_tEfNS_4arch4Sm80ELb1ELb0ELb1ELb1ELb1ELb0ELb0ELb0ELi2ELi4ELi4ELi4ELb0EEENS1_24CollectiveEpilogueBwdGQAISA_fSD_Li256ELb1ELb1EEENS1_25SingleTileBwdLPTSchedulerILb1ELi128ELb1EEEEEEEEEvNT_6ParamsE) ;  /* 0xffff97f006007950 */ /* 0x000fea0003c3ffff */
        .type           $_ZN7cutlass13device_kernelIN5flash19enable_sm80_to_sm89INS1_16FlashAttnBwdSm80INS1_25CollectiveMainloopBwdSm80ILi2ELi2EN4cute5tupleIJNS5_1CILi128EEES8_NS7_ILi64EEEEEENS_10bfloat16_tEfNS_4arch4Sm80ELb1ELb0ELb1ELb1ELb1ELb0ELb0ELb0ELi2ELi4ELi4ELi4ELb0EEENS1_24CollectiveEpilogueBwdGQAISA_fSD_Li256ELb1ELb1EEENS1_25SingleTileBwdLPTSchedulerILb1ELi128ELb1EEEEEEEEEvNT_6ParamsE$_ZN4cute3eso3ESOILb0ELb0EJNS_6LayoutINS_5tupleIJNS3_IJNS_1CILi2EEES5_EEENS4_ILi8EEES6_EEENS3_IJNS3_IJNS4_ILi1EEEiEEENS4_ILi1024EEENS3_IJiiEEEEEEEEjEEC2ERKSE_RKj,@function
        .size           $_ZN7cutlass13device_kernelIN5flash19enable_sm80_to_sm89INS1_16FlashAttnBwdSm80INS1_25CollectiveMainloopBwdSm80ILi2ELi2EN4cute5tupleIJNS5_1CILi128EEES8_NS7_ILi64EEEEEENS_10bfloat16_tEfNS_4arch4Sm80ELb1ELb0ELb1ELb1ELb1ELb0ELb0ELb0ELi2ELi4ELi4ELi4ELb0EEENS1_24CollectiveEpilogueBwdGQAISA_fSD_Li256ELb1ELb1EEENS1_25SingleTileBwdLPTSchedulerILb1ELi128ELb1EEEEEEEEEvNT_6ParamsE$_ZN4cute3eso3ESOILb0ELb0EJNS_6LayoutINS_5tupleIJNS3_IJNS_1CILi2EEES5_EEENS4_ILi8EEES6_EEENS3_IJNS3_IJNS4_ILi1EEEiEEENS4_ILi1024EEENS3_IJiiEEEEEEEEjEEC2ERKSE_RKj,($_ZN7cutlass13device_kernelIN5flash19enable_sm80_to_sm89INS1_16FlashAttnBwdSm80INS1_25CollectiveMainloopBwdSm80ILi2ELi2EN4cute5tupleIJNS5_1CILi128EEES8_NS7_ILi64EEEEEENS_10bfloat16_tEfNS_4arch4Sm80ELb1ELb0ELb1ELb1ELb1ELb0ELb0ELb0ELi2ELi4ELi4ELi4ELb0EEENS1_24CollectiveEpilogueBwdGQAISA_fSD_Li256ELb1ELb1EEENS1_25SingleTileBwdLPTSchedulerILb1ELi128ELb1EEEEEEEEEvNT_6ParamsE$_ZN4cute3eso3ESOILb0ELb0EJNS_6LayoutINS_5tupleIJNS3_IJNS_1CILi2EEES5_EEES6_NS4_ILi8EEEEEENS3_IJNS3_IJiNS4_ILi512EEEEEENS3_IJiiEEENS4_ILi1024EEEEEEEENS_10ViewEngineINS_8smem_ptrIPN7cutlass10bfloat16_tEEEEEEEC2ERKSE_RKSL_ - $_ZN7cutlass13device_kernelIN5flash19enable_sm80_to_sm89INS1_16FlashAttnBwdSm80INS1_25CollectiveMainloopBwdSm80ILi2ELi2EN4cute5tupleIJNS5_1CILi128EEES8_NS7_ILi64EEEEEENS_10bfloat16_tEfNS_4arch4Sm80ELb1ELb0ELb1ELb1ELb1ELb0ELb0ELb0ELi2ELi4ELi4ELi4ELb0EEENS1_24CollectiveEpilogueBwdGQAISA_fSD_Li256ELb1ELb1EEENS1_25SingleTileBwdLPTSchedulerILb1ELi128ELb1EEEEEEEEEvNT_6ParamsE$_ZN4cute3eso3ESOILb0ELb0EJNS_6LayoutINS_5tupleIJNS3_IJNS_1CILi2EEES5_EEENS4_ILi8EEES6_EEENS3_IJNS3_IJNS4_ILi1EEEiEEENS4_ILi1024EEENS3_IJiiEEEEEEEEjEEC2ERKSE_RKj)
$_ZN7cutlass13device_kernelIN5flash19enable_sm80_to_sm89INS1_16FlashAttnBwdSm80INS1_25CollectiveMainloopBwdSm80ILi2ELi2EN4cute5tupleIJNS5_1CILi128EEES8_NS7_ILi64EEEEEENS_10bfloat16_tEfNS_4arch4Sm80ELb1ELb0ELb1ELb1ELb1ELb0ELb0ELb0ELi2ELi4ELi4ELi4ELb0EEENS1_24CollectiveEpilogueBwdGQAISA_fSD_Li256ELb1ELb1EEENS1_25SingleTileBwdLPTSchedulerILb1ELi128ELb1EEEEEEEEEvNT_6ParamsE$_ZN4cute3eso3ESOILb0ELb0EJNS_6LayoutINS_5tupleIJNS3_IJNS_1CILi2EEES5_EEENS4_ILi8EEES6_EEENS3_IJNS3_IJNS4_ILi1EEEiEEENS4_ILi1024EEENS3_IJiiEEEEEEEEjEEC2ERKSE_RKj:
        /* <DEDUP_REMOVED lines=9> */
[----:B------:R-:W-:Y:S05]  /*68a0*/  RET.REL.NODEC R10 `(_ZN7cutlass13device_kernelIN5flash19enable_sm80_to_sm89INS1_16FlashAttnBwdSm80INS1_25CollectiveMainloopBwdSm80ILi2ELi2EN4cute5tupleIJNS5_1CILi128EEES8_NS7_ILi64EEEEEENS_10bfloat16_tEfNS_4arch4Sm80ELb1ELb0ELb1ELb1ELb1ELb0ELb0ELb0ELi2ELi4ELi4ELi4ELb0EEENS1_24CollectiveEpilogueBwdGQAISA_fSD_Li256ELb1ELb1EEENS1_25SingleTileBwdLPTSchedulerILb1ELi128ELb1EEEEEEEEEvNT_6ParamsE) ;  /* 0xffff97500a007950 */ /* 0x000fea0003c3ffff */
        .type           $_ZN7cutlass13device_kernelIN5flash19enable_sm80_to_sm89INS1_16FlashAttnBwdSm80INS1_25CollectiveMainloopBwdSm80ILi2ELi2EN4cute5tupleIJNS5_1CILi128EEES8_NS7_ILi64EEEEEENS_10bfloat16_tEfNS_4arch4Sm80ELb1ELb0ELb1ELb1ELb1ELb0ELb0ELb0ELi2ELi4ELi4ELi4ELb0EEENS1_24CollectiveEpilogueBwdGQAISA_fSD_Li256ELb1ELb1EEENS1_25SingleTileBwdLPTSchedulerILb1ELi128ELb1EEEEEEEEEvNT_6ParamsE$_ZN4cute3eso3ESOILb0ELb0EJNS_6LayoutINS_5tupleIJNS3_IJNS_1CILi2EEES5_EEES6_NS4_ILi8EEEEEENS3_IJNS3_IJiNS4_ILi512EEEEEENS3_IJiiEEENS4_ILi1024EEEEEEEENS_10ViewEngineINS_8smem_ptrIPN7cutlass10bfloat16_tEEEEEEEC2ERKSE_RKSL_,@function
        .size           $_ZN7cutlass13device_kernelIN5flash19enable_sm80_to_sm89INS1_16FlashAttnBwdSm80INS1_25CollectiveMainloopBwdSm80ILi2ELi2EN4cute5tupleIJNS5_1CILi128EEES8_NS7_ILi64EEEEEENS_10bfloat16_tEfNS_4arch4Sm80ELb1ELb0ELb1ELb1ELb1ELb0ELb0ELb0ELi2ELi4ELi4ELi4ELb0EEENS1_24CollectiveEpilogueBwdGQAISA_fSD_Li256ELb1ELb1EEENS1_25SingleTileBwdLPTSchedulerILb1ELi128ELb1EEEEEEEEEvNT_6ParamsE$_ZN4cute3eso3ESOILb0ELb0EJNS_6LayoutINS_5tupleIJNS3_IJNS_1CILi2EEES5_EEES6_NS4_ILi8EEEEEENS3_IJNS3_IJiNS4_ILi512EEEEEENS3_IJiiEEENS4_ILi1024EEEEEEEENS_10ViewEngineINS_8smem_ptrIPN7cutlass10bfloat16_tEEEEEEEC2ERKSE_RKSL_,($_ZN7cutlass13device_kernelIN5flash19enable_sm80_to_sm89INS1_16FlashAttnBwdSm80INS1_25CollectiveMainloopBwdSm80ILi2ELi2EN4cute5tupleIJNS5_1CILi128EEES8_NS7_ILi64EEEEEENS_10bfloat16_tEfNS_4arch4Sm80ELb1ELb0ELb1ELb1ELb1ELb0ELb0ELb0ELi2ELi4ELi4ELi4ELb0EEENS1_24CollectiveEpilogueBwdGQAISA_fSD_Li256ELb1ELb1EEENS1_25SingleTileBwdLPTSchedulerILb1ELi128ELb1EEEEEEEEEvNT_6ParamsE$_ZN4cute3eso3ESOILb0ELb0EJNS_6LayoutINS_5tupleIJNS3_IJNS_1CILi2EEES5_EEES6_NS4_ILi8EEEEEENS3_IJNS3_IJiNS4_ILi512EEEEEENS3_IJiiEEENS4_ILi1024EEEEEEEEjEEC2ERKSE_RKj - $_ZN7cutlass13device_kernelIN5flash19enable_sm80_to_sm89INS1_16FlashAttnBwdSm80INS1_25CollectiveMainloopBwdSm80ILi2ELi2EN4cute5tupleIJNS5_1CILi128EEES8_NS7_ILi64EEEEEENS_10bfloat16_tEfNS_4arch4Sm80ELb1ELb0ELb1ELb1ELb1ELb0ELb0ELb0ELi2ELi4ELi4ELi4ELb0EEENS1_24CollectiveEpilogueBwdGQAISA_fSD_Li256ELb1ELb1EEENS1_25SingleTileBwdLPTSchedulerILb1ELi128ELb1EEEEEEEEEvNT_6ParamsE$_ZN4cute3eso3ESOILb0ELb0EJNS_6LayoutINS_5tupleIJNS3_IJNS_1CILi2EEES5_EEES6_NS4_ILi8EEEEEENS3_IJNS3_IJiNS4_ILi512EEEEEENS3_IJiiEEENS4_ILi1024EEEEEEEENS_10ViewEngineINS_8smem_ptrIPN7cutlass10bfloat16_tEEEEEEEC2ERKSE_RKSL_)
$_ZN7cutlass13device_kernelIN5flash19enable_sm80_to_sm89INS1_16FlashAttnBwdSm80INS1_25CollectiveMainloopBwdSm80ILi2ELi2EN4cute5tupleIJNS5_1CILi128EEES8_NS7_ILi64EEEEEENS_10bfloat16_tEfNS_4arch4Sm80ELb1ELb0ELb1ELb1ELb1ELb0ELb0ELb0ELi2ELi4ELi4ELi4ELb0EEENS1_24CollectiveEpilogueBwdGQAISA_fSD_Li256ELb1ELb1EEENS1_25SingleTileBwdLPTSchedulerILb1ELi128ELb1EEEEEEEEEvNT_6ParamsE$_ZN4cute3eso3ESOILb0ELb0EJNS_6LayoutINS_5tupleIJNS3_IJNS_1CILi2EEES5_EEES6_NS4_ILi8EEEEEENS3_IJNS3_IJiNS4_ILi512EEEEEENS3_IJiiEEENS4_ILi1024EEEEEEEENS_10ViewEngineINS_8smem_ptrIPN7cutlass10bfloat16_tEEEEEEEC2ERKSE_RKSL_:
        /* <DEDUP_REMOVED lines=8> */
[----:B------:R-:W-:Y:S05]  /*6930*/  RET.REL.NODEC R10 `(_ZN7cutlass13device_kernelIN5flash19enable_sm80_to_sm89INS1_16FlashAttnBwdSm80INS1_25CollectiveMainloopBwdSm80ILi2ELi2EN4cute5tupleIJNS5_1CILi128EEES8_NS7_ILi64EEEEEENS_10bfloat16_tEfNS_4arch4Sm80ELb1ELb0ELb1ELb1ELb1ELb0ELb0ELb0ELi2ELi4ELi4ELi4ELb0EEENS1_24CollectiveEpilogueBwdGQAISA_fSD_Li256ELb1ELb1EEENS1_25SingleTileBwdLPTSchedulerILb1ELi128ELb1EEEEEEEEEvNT_6ParamsE) ;  /* 0xffff96c00a007950 */ /* 0x000fea0003c3ffff */
        .type           $_ZN7cutlass13device_kernelIN5flash19enable_sm80_to_sm89INS1_16FlashAttnBwdSm80INS1_25CollectiveMainloopBwdSm80ILi2ELi2EN4cute5tupleIJNS5_1CILi128EEES8_NS7_ILi64EEEEEENS_10bfloat16_tEfNS_4arch4Sm80ELb1ELb0ELb1ELb1ELb1ELb0ELb0ELb0ELi2ELi4ELi4ELi4ELb0EEENS1_24CollectiveEpilogueBwdGQAISA_fSD_Li256ELb1ELb1EEENS1_25SingleTileBwdLPTSchedulerILb1ELi128ELb1EEEEEEEEEvNT_6ParamsE$_ZN4cute3eso3ESOILb0ELb0EJNS_6LayoutINS_5tupleIJNS3_IJNS_1CILi2EEES5_EEES6_NS4_ILi8EEEEEENS3_IJNS3_IJiNS4_ILi512EEEEEENS3_IJiiEEENS4_ILi1024EEEEEEEEjEEC2ERKSE_RKj,@function
        .size           $_ZN7cutlass13device_kernelIN5flash19enable_sm80_to_sm89INS1_16FlashAttnBwdSm80INS1_25CollectiveMainloopBwdSm80ILi2ELi2EN4cute5tupleIJNS5_1CILi128EEES8_NS7_ILi64EEEEEENS_10bfloat16_tEfNS_4arch4Sm80ELb1ELb0ELb1ELb1ELb1ELb0ELb0ELb0ELi2ELi4ELi4ELi4ELb0EEENS1_24CollectiveEpilogueBwdGQAISA_fSD_Li256ELb1ELb1EEENS1_25SingleTileBwdLPTSchedulerILb1ELi128ELb1EEEEEEEEEvNT_6ParamsE$_ZN4cute3eso3ESOILb0ELb0EJNS_6LayoutINS_5tupleIJNS3_IJNS_1CILi2EEES5_EEES6_NS4_ILi8EEEEEENS3_IJNS3_IJiNS4_ILi512EEEEEENS3_IJiiEEENS4_ILi1024EEEEEEEEjEEC2ERKSE_RKj,($_ZN7cutlass13device_kernelIN5flash19enable_sm80_to_sm89INS1_16FlashAttnBwdSm80INS1_25CollectiveMainloopBwdSm80ILi2ELi2EN4cute5tupleIJNS5_1CILi128EEES8_NS7_ILi64EEEEEENS_10bfloat16_tEfNS_4arch4Sm80ELb1ELb0ELb1ELb1ELb1ELb0ELb0ELb0ELi2ELi4ELi4ELi4ELb0EEENS1_24CollectiveEpilogueBwdGQAISA_fSD_Li256ELb1ELb1EEENS1_25SingleTileBwdLPTSchedulerILb1ELi128ELb1EEEEEEEEEvNT_6ParamsE$_ZN4cute3eso3ESOILb0ELb0EJNS_6LayoutINS_5tupleIJNS3_IJNS_1CILi2EEES5_S5_EEES5_NS3_IJNS3_IJS5_S5_EEES5_EEEEEENS3_IJNS3_IJNS4_ILi1EEENS4_ILi512EEEiEEENS4_ILi4096EEENS3_IJNS3_IJiiEEENS4_ILi8192EEEEEEEEEEENS_10ViewEngineINS_8smem_ptrIPN7cutlass10bfloat16_tEEEEEEEC2ERKSI_RKSP_ - $_ZN7cutlass13device_kernelIN5flash19enable_sm80_to_sm89INS1_16FlashAttnBwdSm80INS1_25CollectiveMainloopBwdSm80ILi2ELi2EN4cute5tupleIJNS5_1CILi128EEES8_NS7_ILi64EEEEEENS_10bfloat16_tEfNS_4arch4Sm80ELb1ELb0ELb1ELb1ELb1ELb0ELb0ELb0ELi2ELi4ELi4ELi4ELb0EEENS1_24CollectiveEpilogueBwdGQAISA_fSD_Li256ELb1ELb1EEENS1_25SingleTileBwdLPTSchedulerILb1ELi128ELb1EEEEEEEEEvNT_6ParamsE$_ZN4cute3eso3ESOILb0ELb0EJNS_6LayoutINS_5tupleIJNS3_IJNS_1CILi2EEES5_EEES6_NS4_ILi8EEEEEENS3_IJNS3_IJiNS4_ILi512EEEEEENS3_IJiiEEENS4_ILi1024EEEEEEEEjEEC2ERKSE_RKj)
$_ZN7cutlass13device_kernelIN5flash19enable_sm80_to_sm89INS1_16FlashAttnBwdSm80INS1_25CollectiveMainloopBwdSm80ILi2ELi2EN4cute5tupleIJNS5_1CILi128EEES8_NS7_ILi64EEEEEENS_10bfloat16_tEfNS_4arch4Sm80ELb1ELb0ELb1ELb1ELb1ELb0ELb0ELb0ELi2ELi4ELi4ELi4ELb0EEENS1_24CollectiveEpilogueBwdGQAISA_fSD_Li256ELb1ELb1EEENS1_25SingleTileBwdLPTSchedulerILb1ELi128ELb1EEEEEEEEEvNT_6ParamsE$_ZN4cute3eso3ESOILb0ELb0EJNS_6LayoutINS_5tupleIJNS3_IJNS_1CILi2EEES5_EEES6_NS4_ILi8EEEEEENS3_IJNS3_IJiNS4_ILi512EEEEEENS3_IJiiEEENS4_ILi1024EEEEEEEEjEEC2ERKSE_RKj:
        /* <DEDUP_REMOVED lines=10> */
        .type           $_ZN7cutlass13device_kernelIN5flash19enable_sm80_to_sm89INS1_16FlashAttnBwdSm80INS1_25CollectiveMainloopBwdSm80ILi2ELi2EN4cute5tupleIJNS5_1CILi128EEES8_NS7_ILi64EEEEEENS_10bfloat16_tEfNS_4arch4Sm80ELb1ELb0ELb1ELb1ELb1ELb0ELb0ELb0ELi2ELi4ELi4ELi4ELb0EEENS1_24CollectiveEpilogueBwdGQAISA_fSD_Li256ELb1ELb1EEENS1_25SingleTileBwdLPTSchedulerILb1ELi128ELb1EEEEEEEEEvNT_6ParamsE$_ZN4cute3eso3ESOILb0ELb0EJNS_6LayoutINS_5tupleIJNS3_IJNS_1CILi2EEES5_S5_EEES5_NS3_IJNS3_IJS5_S5_EEES5_EEEEEENS3_IJNS3_IJNS4_ILi1EEENS4_ILi512EEEiEEENS4_ILi4096EEENS3_IJNS3_IJiiEEENS4_ILi8192EEEEEEEEEEENS_10ViewEngineINS_8smem_ptrIPN7cutlass10bfloat16_tEEEEEEEC2ERKSI_RKSP_,@function
        .size           $_ZN7cutlass13device_kernelIN5flash19enable_sm80_to_sm89INS1_16FlashAttnBwdSm80INS1_25CollectiveMainloopBwdSm80ILi2ELi2EN4cute5tupleIJNS5_1CILi128EEES8_NS7_ILi64EEEEEENS_10bfloat16_tEfNS_4arch4Sm80ELb1ELb0ELb1ELb1ELb1ELb0ELb0ELb0ELi2ELi4ELi4ELi4ELb0EEENS1_24CollectiveEpilogueBwdGQAISA_fSD_Li256ELb1ELb1EEENS1_25SingleTileBwdLPTSchedulerILb1ELi128ELb1EEEEEEEEEvNT_6ParamsE$_ZN4cute3eso3ESOILb0ELb0EJNS_6LayoutINS_5tupleIJNS3_IJNS_1CILi2EEES5_S5_EEES5_NS3_IJNS3_IJS5_S5_EEES5_EEEEEENS3_IJNS3_IJNS4_ILi1EEENS4_ILi512EEEiEEENS4_ILi4096EEENS3_IJNS3_IJiiEEENS4_ILi8192EEEEEEEEEEENS_10ViewEngineINS_8smem_ptrIPN7cutlass10bfloat16_tEEEEEEEC2ERKSI_RKSP_,($_ZN7cutlass13device_kernelIN5flash19enable_sm80_to_sm89INS1_16FlashAttnBwdSm80INS1_25CollectiveMainloopBwdSm80ILi2ELi2EN4cute5tupleIJNS5_1CILi128EEES8_NS7_ILi64EEEEEENS_10bfloat16_tEfNS_4arch4Sm80ELb1ELb0ELb1ELb1ELb1ELb0ELb0ELb0ELi2ELi4ELi4ELi4ELb0EEENS1_24CollectiveEpilogueBwdGQAISA_fSD_Li256ELb1ELb1EEENS1_25SingleTileBwdLPTSchedulerILb1ELi128ELb1EEEEEEEEEvNT_6ParamsE$_ZN4cute3eso3ESOILb0ELb0EJNS_6LayoutINS_5tupleIJNS3_IJNS_1CILi2EEES5_S5_EEES5_NS3_IJNS3_IJS5_S5_EEES5_EEEEEENS3_IJNS3_IJNS4_ILi1EEENS4_ILi512EEEiEEENS4_ILi4096EEENS3_IJNS3_IJiiEEENS4_ILi8192EEEEEEEEEEEjEEC2ERKSI_RKj - $_ZN7cutlass13device_kernelIN5flash19enable_sm80_to_sm89INS1_16FlashAttnBwdSm80INS1_25CollectiveMainloopBwdSm80ILi2ELi2EN4cute5tupleIJNS5_1CILi128EEES8_NS7_ILi64EEEEEENS_10bfloat16_tEfNS_4arch4Sm80ELb1ELb0ELb1ELb1ELb1ELb0ELb0ELb0ELi2ELi4ELi4ELi4ELb0EEENS1_24CollectiveEpilogueBwdGQAISA_fSD_Li256ELb1ELb1EEENS1_25SingleTileBwdLPTSchedulerILb1ELi128ELb1EEEEEEEEEvNT_6ParamsE$_ZN4cute3eso3ESOILb0ELb0EJNS_6LayoutINS_5tupleIJNS3_IJNS_1CILi2EEES5_S5_EEES5_NS3_IJNS3_IJS5_S5_EEES5_EEEEEENS3_IJNS3_IJNS4_ILi1EEENS4_ILi512EEEiEEENS4_ILi4096EEENS3_IJNS3_IJiiEEENS4_ILi8192EEEEEEEEEEENS_10ViewEngineINS_8smem_ptrIPN7cutlass10bfloat16_tEEEEEEEC2ERKSI_RKSP_)
$_ZN7cutlass13device_kernelIN5flash19enable_sm80_to_sm89INS1_16FlashAttnBwdSm80INS1_25CollectiveMainloopBwdSm80ILi2ELi2EN4cute5tupleIJNS5_1CILi128EEES8_NS7_ILi64EEEEEENS_10bfloat16_tEfNS_4arch4Sm80ELb1ELb0ELb1ELb1ELb1ELb0ELb0ELb0ELi2ELi4ELi4ELi4ELb0EEENS1_24CollectiveEpilogueBwdGQAISA_fSD_Li256ELb1ELb1EEENS1_25SingleTileBwdLPTSchedulerILb1ELi128ELb1EEEEEEEEEvNT_6ParamsE$_ZN4cute3eso3ESOILb0ELb0EJNS_6LayoutINS_5tupleIJNS3_IJNS_1CILi2EEES5_S5_EEES5_NS3_IJNS3_IJS5_S5_EEES5_EEEEEENS3_IJNS3_IJNS4_ILi1EEENS4_ILi512EEEiEEENS4_ILi4096EEENS3_IJNS3_IJiiEEENS4_ILi8192EEEEEEEEEEENS_10ViewEngineINS_8smem_ptrIPN7cutlass10bfloat16_tEEEEEEEC2ERKSI_RKSP_:
        /* <DEDUP_REMOVED lines=9> */
        .type           $_ZN7cutlass13device_kernelIN5flash19enable_sm80_to_sm89INS1_16FlashAttnBwdSm80INS1_25CollectiveMainloopBwdSm80ILi2ELi2EN4cute5tupleIJNS5_1CILi128EEES8_NS7_ILi64EEEEEENS_10bfloat16_tEfNS_4arch4Sm80ELb1ELb0ELb1ELb1ELb1ELb0ELb0ELb0ELi2ELi4ELi4ELi4ELb0EEENS1_24CollectiveEpilogueBwdGQAISA_fSD_Li256ELb1ELb1EEENS1_25SingleTileBwdLPTSchedulerILb1ELi128ELb1EEEEEEEEEvNT_6ParamsE$_ZN4cute3eso3ESOILb0ELb0EJNS_6LayoutINS_5tupleIJNS3_IJNS_1CILi2EEES5_S5_EEES5_NS3_IJNS3_IJS5_S5_EEES5_EEEEEENS3_IJNS3_IJNS4_ILi1EEENS4_ILi512EEEiEEENS4_ILi4096EEENS3_IJNS3_IJiiEEENS4_ILi8192EEEEEEEEEEEjEEC2ERKSI_RKj,@function
        .size           $_ZN7cutlass13device_kernelIN5flash19enable_sm80_to_sm89INS1_16FlashAttnBwdSm80INS1_25CollectiveMainloopBwdSm80ILi2ELi2EN4cute5tupleIJNS5_1CILi128EEES8_NS7_ILi64EEEEEENS_10bfloat16_tEfNS_4arch4Sm80ELb1ELb0ELb1ELb1ELb1ELb0ELb0ELb0ELi2ELi4ELi4ELi4ELb0EEENS1_24CollectiveEpilogueBwdGQAISA_fSD_Li256ELb1ELb1EEENS1_25SingleTileBwdLPTSchedulerILb1ELi128ELb1EEEEEEEEEvNT_6ParamsE$_ZN4cute3eso3ESOILb0ELb0EJNS_6LayoutINS_5tupleIJNS3_IJNS_1CILi2EEES5_S5_EEES5_NS3_IJNS3_IJS5_S5_EEES5_EEEEEENS3_IJNS3_IJNS4_ILi1EEENS4_ILi512EEEiEEENS4_ILi4096EEENS3_IJNS3_IJiiEEENS4_ILi8192EEEEEEEEEEEjEEC2ERKSI_RKj,($_ZN7cutlass13device_kernelIN5flash19enable_sm80_to_sm89INS1_16FlashAttnBwdSm80INS1_25CollectiveMainloopBwdSm80ILi2ELi2EN4cute5tupleIJNS5_1CILi128EEES8_NS7_ILi64EEEEEENS_10bfloat16_tEfNS_4arch4Sm80ELb1ELb0ELb1ELb1ELb1ELb0ELb0ELb0ELi2ELi4ELi4ELi4ELb0EEENS1_24CollectiveEpilogueBwdGQAISA_fSD_Li256ELb1ELb1EEENS1_25SingleTileBwdLPTSchedulerILb1ELi128ELb1EEEEEEEEEvNT_6ParamsE$_ZN4cute3eso3ESOILb0ELb0EJNS_6LayoutINS_5tupleIJNS3_IJNS_1CILi2EEES5_S5_EEES5_NS3_IJS5_S5_EEEEEENS3_IJNS3_IJNS4_ILi1EEENS4_ILi512EEEiEEENS4_ILi4096EEENS3_IJiiEEEEEEEENS_10ViewEngineINS_8smem_ptrIPN7cutlass10bfloat16_tEEEEEEEC2ERKSF_RKSM_ - $_ZN7cutlass13device_kernelIN5flash19enable_sm80_to_sm89INS1_16FlashAttnBwdSm80INS1_25CollectiveMainloopBwdSm80ILi2ELi2EN4cute5tupleIJNS5_1CILi128EEES8_NS7_ILi64EEEEEENS_10bfloat16_tEfNS_4arch4Sm80ELb1ELb0ELb1ELb1ELb1ELb0ELb0ELb0ELi2ELi4ELi4ELi4ELb0EEENS1_24CollectiveEpilogueBwdGQAISA_fSD_Li256ELb1ELb1EEENS1_25SingleTileBwdLPTSchedulerILb1ELi128ELb1EEEEEEEEEvNT_6ParamsE$_ZN4cute3eso3ESOILb0ELb0EJNS_6LayoutINS_5tupleIJNS3_IJNS_1CILi2EEES5_S5_EEES5_NS3_IJNS3_IJS5_S5_EEES5_EEEEEENS3_IJNS3_IJNS4_ILi1EEENS4_ILi512EEEiEEENS4_ILi4096EEENS3_IJNS3_IJiiEEENS4_ILi8192EEEEEEEEEEEjEEC2ERKSI_RKj)
$_ZN7cutlass13device_kernelIN5flash19enable_sm80_to_sm89INS1_16FlashAttnBwdSm80INS1_25CollectiveMainloopBwdSm80ILi2ELi2EN4cute5tupleIJNS5_1CILi128EEES8_NS7_ILi64EEEEEENS_10bfloat16_tEfNS_4arch4Sm80ELb1ELb0ELb1ELb1ELb1ELb0ELb0ELb0ELi2ELi4ELi4ELi4ELb0EEENS1_24CollectiveEpilogueBwdGQAISA_fSD_Li256ELb1ELb1EEENS1_25SingleTileBwdLPTSchedulerILb1ELi128ELb1EEEEEEEEEvNT_6ParamsE$_ZN4cute3eso3ESOILb0ELb0EJNS_6LayoutINS_5tupleIJNS3_IJNS_1CILi2EEES5_S5_EEES5_NS3_IJNS3_IJS5_S5_EEES5_EEEEEENS3_IJNS3_IJNS4_ILi1EEENS4_ILi512EEEiEEENS4_ILi4096EEENS3_IJNS3_IJiiEEENS4_ILi8192EEEEEEEEEEEjEEC2ERKSI_RKj:
        /* <DEDUP_REMOVED lines=10> */
        .type           $_ZN7cutlass13device_kernelIN5flash19enable_sm80_to_sm89INS1_16FlashAttnBwdSm80INS1_25CollectiveMainloopBwdSm80ILi2ELi2EN4cute5tupleIJNS5_1CILi128EEES8_NS7_ILi64EEEEEENS_10bfloat16_tEfNS_4arch4Sm80ELb1ELb0ELb1ELb1ELb1ELb0ELb0ELb0ELi2ELi4ELi4ELi4ELb0EEENS1_24CollectiveEpilogueBwdGQAISA_fSD_Li256ELb1ELb1EEENS1_25SingleTileBwdLPTSchedulerILb1ELi128ELb1EEEEEEEEEvNT_6ParamsE$_ZN4cute3eso3ESOILb0ELb0EJNS_6LayoutINS_5tupleIJNS3_IJNS_1CILi2EEES5_S5_EEES5_NS3_IJS5_S5_EEEEEENS3_IJNS3_IJNS4_ILi1EEENS4_ILi512EEEiEEENS4_ILi4096EEENS3_IJiiEEEEEEEENS_10ViewEngineINS_8smem_ptrIPN7cutlass10bfloat16_tEEEEEEEC2ERKSF_RKSM_,@function
        .size           $_ZN7cutlass13device_kernelIN5flash19enable_sm80_to_sm89INS1_16FlashAttnBwdSm80INS1_25CollectiveMainloopBwdSm80ILi2ELi2EN4cute5tupleIJNS5_1CILi128EEES8_NS7_ILi64EEEEEENS_10bfloat16_tEfNS_4arch4Sm80ELb1ELb0ELb1ELb1ELb1ELb0ELb0ELb0ELi2ELi4ELi4ELi4ELb0EEENS1_24CollectiveEpilogueBwdGQAISA_fSD_Li256ELb1ELb1EEENS1_25SingleTileBwdLPTSchedulerILb1ELi128ELb1EEEEEEEEEvNT_6ParamsE$_ZN4cute3eso3ESOILb0ELb0EJNS_6LayoutINS_5tupleIJNS3_IJNS_1CILi2EEES5_S5_EEES5_NS3_IJS5_S5_EEEEEENS3_IJNS3_IJNS4_ILi1EEENS4_ILi512EEEiEEENS4_ILi4096EEENS3_IJiiEEEEEEEENS_10ViewEngineINS_8smem_ptrIPN7cutlass10bfloat16_tEEEEEEEC2ERKSF_RKSM_,($_ZN7cutlass13device_kernelIN5flash19enable_sm80_to_sm89INS1_16FlashAttnBwdSm80INS1_25CollectiveMainloopBwdSm80ILi2ELi2EN4cute5tupleIJNS5_1CILi128EEES8_NS7_ILi64EEEEEENS_10bfloat16_tEfNS_4arch4Sm80ELb1ELb0ELb1ELb1ELb1ELb0ELb0ELb0ELi2ELi4ELi4ELi4ELb0EEENS1_24CollectiveEpilogueBwdGQAISA_fSD_Li256ELb1ELb1EEENS1_25SingleTileBwdLPTSchedulerILb1ELi128ELb1EEEEEEEEEvNT_6ParamsE$_ZN4cute3eso3ESOILb0ELb0EJNS_6LayoutINS_5tupleIJNS3_IJNS_1CILi2EEES5_S5_EEES5_NS3_IJS5_S5_EEEEEENS3_IJNS3_IJNS4_ILi1EEENS4_ILi512EEEiEEENS4_ILi4096EEENS3_IJiiEEEEEEEEjEEC2ERKSF_RKj - $_ZN7cutlass13device_kernelIN5flash19enable_sm80_to_sm89INS1_16FlashAttnBwdSm80INS1_25CollectiveMainloopBwdSm80ILi2ELi2EN4cute5tupleIJNS5_1CILi128EEES8_NS7_ILi64EEEEEENS_10bfloat16_tEfNS_4arch4Sm80ELb1ELb0ELb1ELb1ELb1ELb0ELb0ELb0ELi2ELi4ELi4ELi4ELb0EEENS1_24CollectiveEpilogueBwdGQAISA_fSD_Li256ELb1ELb1EEENS1_25SingleTileBwdLPTSchedulerILb1ELi128ELb1EEEEEEEEEvNT_6ParamsE$_ZN4cute3eso3ESOILb0ELb0EJNS_6LayoutINS_5tupleIJNS3_IJNS_1CILi2EEES5_S5_EEES5_NS3_IJS5_S5_EEEEEENS3_IJNS3_IJNS4_ILi1EEENS4_ILi512EEEiEEENS4_ILi4096EEENS3_IJiiEEEEEEEENS_10ViewEngineINS_8smem_ptrIPN7cutlass10bfloat16_tEEEEEEEC2ERKSF_RKSM_)
$_ZN7cutlass13device_kernelIN5flash19enable_sm80_to_sm89INS1_16FlashAttnBwdSm80INS1_25CollectiveMainloopBwdSm80ILi2ELi2EN4cute5tupleIJNS5_1CILi128EEES8_NS7_ILi64EEEEEENS_10bfloat16_tEfNS_4arch4Sm80ELb1ELb0ELb1ELb1ELb1ELb0ELb0ELb0ELi2ELi4ELi4ELi4ELb0EEENS1_24CollectiveEpilogueBwdGQAISA_fSD_Li256ELb1ELb1EEENS1_25SingleTileBwdLPTSchedulerILb1ELi128ELb1EEEEEEEEEvNT_6ParamsE$_ZN4cute3eso3ESOILb0ELb0EJNS_6LayoutINS_5tupleIJNS3_IJNS_1CILi2EEES5_S5_EEES5_NS3_IJS5_S5_EEEEEENS3_IJNS3_IJNS4_ILi1EEENS4_ILi512EEEiEEENS4_ILi4096EEENS3_IJiiEEEEEEEENS_10ViewEngineINS_8smem_ptrIPN7cutlass10bfloat16_tEEEEEEEC2ERKSF_RKSM_:
        /* <DEDUP_REMOVED lines=8> */
        .type           $_ZN7cutlass13device_kernelIN5flash19enable_sm80_to_sm89INS1_16FlashAttnBwdSm80INS1_25CollectiveMainloopBwdSm80ILi2ELi2EN4cute5tupleIJNS5_1CILi128EEES8_NS7_ILi64EEEEEENS_10bfloat16_tEfNS_4arch4Sm80ELb1ELb0ELb1ELb1ELb1ELb0ELb0ELb0ELi2ELi4ELi4ELi4ELb0EEENS1_24CollectiveEpilogueBwdGQAISA_fSD_Li256ELb1ELb1EEENS1_25SingleTileBwdLPTSchedulerILb1ELi128ELb1EEEEEEEEEvNT_6ParamsE$_ZN4cute3eso3ESOILb0ELb0EJNS_6LayoutINS_5tupleIJNS3_IJNS_1CILi2EEES5_S5_EEES5_NS3_IJS5_S5_EEEEEENS3_IJNS3_IJNS4_ILi1EEENS4_ILi512EEEiEEENS4_ILi4096EEENS3_IJiiEEEEEEEEjEEC2ERKSF_RKj,@function
        .size           $_ZN7cutlass13device_kernelIN5flash19enable_sm80_to_sm89INS1_16FlashAttnBwdSm80INS1_25CollectiveMainloopBwdSm80ILi2ELi2EN4cute5tupleIJNS5_1CILi128EEES8_NS7_ILi64EEEEEENS_10bfloat16_tEfNS_4arch4Sm80ELb1ELb0ELb1ELb1ELb1ELb0ELb0ELb0ELi2ELi4ELi4ELi4ELb0EEENS1_24CollectiveEpilogueBwdGQAISA_fSD_Li256ELb1ELb1EEENS1_25SingleTileBwdLPTSchedulerILb1ELi128ELb1EEEEEEEEEvNT_6ParamsE$_ZN4cute3eso3ESOILb0ELb0EJNS_6LayoutINS_5tupleIJNS3_IJNS_1CILi2EEES5_S5_EEES5_NS3_IJS5_S5_EEEEEENS3_IJNS3_IJNS4_ILi1EEENS4_ILi512EEEiEEENS4_ILi4096EEENS3_IJiiEEEEEEEEjEEC2ERKSF_RKj,($_ZN7cutlass13device_kernelIN5flash19enable_sm80_to_sm89INS1_16FlashAttnBwdSm80INS1_25CollectiveMainloopBwdSm80ILi2ELi2EN4cute5tupleIJNS5_1CILi128EEES8_NS7_ILi64EEEEEENS_10bfloat16_tEfNS_4arch4Sm80ELb1ELb0ELb1ELb1ELb1ELb0ELb0ELb0ELi2ELi4ELi4ELi4ELb0EEENS1_24CollectiveEpilogueBwdGQAISA_fSD_Li256ELb1ELb1EEENS1_25SingleTileBwdLPTSchedulerILb1ELi128ELb1EEEEEEEEEvNT_6ParamsE$_ZN4cute3eso3ESOILb0ELb0EJNS_6LayoutINS_5tupleIJNS3_IJNS_1CILi8EEENS4_ILi1EEEEEENS3_IJNS4_ILi2EEEEEEEEENS3_IJNS3_IJS6_NS4_ILi0EEEEEENS3_IJiEEEEEEEENS_10ViewEngineINS_8smem_ptrIPN7cutlass10bfloat16_tEEEEEEEC2ERKSF_RKSM_ - $_ZN7cutlass13device_kernelIN5flash19enable_sm80_to_sm89INS1_16FlashAttnBwdSm80INS1_25CollectiveMainloopBwdSm80ILi2ELi2EN4cute5tupleIJNS5_1CILi128EEES8_NS7_ILi64EEEEEENS_10bfloat16_tEfNS_4arch4Sm80ELb1ELb0ELb1ELb1ELb1ELb0ELb0ELb0ELi2ELi4ELi4ELi4ELb0EEENS1_24CollectiveEpilogueBwdGQAISA_fSD_Li256ELb1ELb1EEENS1_25SingleTileBwdLPTSchedulerILb1ELi128ELb1EEEEEEEEEvNT_6ParamsE$_ZN4cute3eso3ESOILb0ELb0EJNS_6LayoutINS_5tupleIJNS3_IJNS_1CILi2EEES5_S5_EEES5_NS3_IJS5_S5_EEEEEENS3_IJNS3_IJNS4_ILi1EEENS4_ILi512EEEiEEENS4_ILi4096EEENS3_IJiiEEEEEEEEjEEC2ERKSF_RKj)
$_ZN7cutlass13device_kernelIN5flash19enable_sm80_to_sm89INS1_16FlashAttnBwdSm80INS1_25CollectiveMainloopBwdSm80ILi2ELi2EN4cute5tupleIJNS5_1CILi128EEES8_NS7_ILi64EEEEEENS_10bfloat16_tEfNS_4arch4Sm80ELb1ELb0ELb1ELb1ELb1ELb0ELb0ELb0ELi2ELi4ELi4ELi4ELb0EEENS1_24CollectiveEpilogueBwdGQAISA_fSD_Li256ELb1ELb1EEENS1_25SingleTileBwdLPTSchedulerILb1ELi128ELb1EEEEEEEEEvNT_6ParamsE$_ZN4cute3eso3ESOILb0ELb0EJNS_6LayoutINS_5tupleIJNS3_IJNS_1CILi2EEES5_S5_EEES5_NS3_IJS5_S5_EEEEEENS3_IJNS3_IJNS4_ILi1EEENS4_ILi512EEEiEEENS4_ILi4096EEENS3_IJiiEEEEEEEEjEEC2ERKSF_RKj:
        /* <DEDUP_REMOVED lines=10> */
        .type           $_ZN7cutlass13device_kernelIN5flash19enable_sm80_to_sm89INS1_16FlashAttnBwdSm80INS1_25CollectiveMainloopBwdSm80ILi2ELi2EN4cute5tupleIJNS5_1CILi128EEES8_NS7_ILi64EEEEEENS_10bfloat16_tEfNS_4arch4Sm80ELb1ELb0ELb1ELb1ELb1ELb0ELb0ELb0ELi2ELi4ELi4ELi4ELb0EEENS1_24CollectiveEpilogueBwdGQAISA_fSD_Li256ELb1ELb1EEENS1_25SingleTileBwdLPTSchedulerILb1ELi128ELb1EEEEEEEEEvNT_6ParamsE$_ZN4cute3eso3ESOILb0ELb0EJNS_6LayoutINS_5tupleIJNS3_IJNS_1CILi8EEENS4_ILi1EEEEEENS3_IJNS4_ILi2EEEEEEEEENS3_IJNS3_IJS6_NS4_ILi0EEEEEENS3_IJiEEEEEEEENS_10ViewEngineINS_8smem_ptrIPN7cutlass10bfloat16_tEEEEEEEC2ERKSF_RKSM_,@function
        .size           $_ZN7cutlass13device_kernelIN5flash19enable_sm80_to_sm89INS1_16FlashAttnBwdSm80INS1_25CollectiveMainloopBwdSm80ILi2ELi2EN4cute5tupleIJNS5_1CILi128EEES8_NS7_ILi64EEEEEENS_10bfloat16_tEfNS_4arch4Sm80ELb1ELb0ELb1ELb1ELb1ELb0ELb0ELb0ELi2ELi4ELi4ELi4ELb0EEENS1_24CollectiveEpilogueBwdGQAISA_fSD_Li256ELb1ELb1EEENS1_25SingleTileBwdLPTSchedulerILb1ELi128ELb1EEEEEEEEEvNT_6ParamsE$_ZN4cute3eso3ESOILb0ELb0EJNS_6LayoutINS_5tupleIJNS3_IJNS_1CILi8EEENS4_ILi1EEEEEENS3_IJNS4_ILi2EEEEEEEEENS3_IJNS3_IJS6_NS4_ILi0EEEEEENS3_IJiEEEEEEEENS_10ViewEngineINS_8smem_ptrIPN7cutlass10bfloat16_tEEEEEEEC2ERKSF_RKSM_,($_ZN7cutlass13device_kernelIN5flash19enable_sm80_to_sm89INS1_16FlashAttnBwdSm80INS1_25CollectiveMainloopBwdSm80ILi2ELi2EN4cute5tupleIJNS5_1CILi128EEES8_NS7_ILi64EEEEEENS_10bfloat16_tEfNS_4arch4Sm80ELb1ELb0ELb1ELb1ELb1ELb0ELb0ELb0ELi2ELi4ELi4ELi4ELb0EEENS1_24CollectiveEpilogueBwdGQAISA_fSD_Li256ELb1ELb1EEENS1_25SingleTileBwdLPTSchedulerILb1ELi128ELb1EEEEEEEEEvNT_6ParamsE$_ZN4cute3eso3ESOILb0ELb0EJNS_6LayoutINS_5tupleIJNS3_IJNS_1CILi8EEENS4_ILi1EEEEEENS4_ILi2EEEEEENS3_IJNS3_IJS6_NS4_ILi0EEEEEEiEEEEENS_10ViewEngineINS_8smem_ptrIPN7cutlass10bfloat16_tEEEEEEEC2ERKSD_RKSK_ - $_ZN7cutlass13device_kernelIN5flash19enable_sm80_to_sm89INS1_16FlashAttnBwdSm80INS1_25CollectiveMainloopBwdSm80ILi2ELi2EN4cute5tupleIJNS5_1CILi128EEES8_NS7_ILi64EEEEEENS_10bfloat16_tEfNS_4arch4Sm80ELb1ELb0ELb1ELb1ELb1ELb0ELb0ELb0ELi2ELi4ELi4ELi4ELb0EEENS1_24CollectiveEpilogueBwdGQAISA_fSD_Li256ELb1ELb1EEENS1_25SingleTileBwdLPTSchedulerILb1ELi128ELb1EEEEEEEEEvNT_6ParamsE$_ZN4cute3eso3ESOILb0ELb0EJNS_6LayoutINS_5tupleIJNS3_IJNS_1CILi8EEENS4_ILi1EEEEEENS3_IJNS4_ILi2EEEEEEEEENS3_IJNS3_IJS6_NS4_ILi0EEEEEENS3_IJiEEEEEEEENS_10ViewEngineINS_8smem_ptrIPN7cutlass10bfloat16_tEEEEEEEC2ERKSF_RKSM_)
$_ZN7cutlass13device_kernelIN5flash19enable_sm80_to_sm89INS1_16FlashAttnBwdSm80INS1_25CollectiveMainloopBwdSm80ILi2ELi2EN4cute5tupleIJNS5_1CILi128EEES8_NS7_ILi64EEEEEENS_10bfloat16_tEfNS_4arch4Sm80ELb1ELb0ELb1ELb1ELb1ELb0ELb0ELb0ELi2ELi4ELi4ELi4ELb0EEENS1_24CollectiveEpilogueBwdGQAISA_fSD_Li256ELb1ELb1EEENS1_25SingleTileBwdLPTSchedulerILb1ELi128ELb1EEEEEEEEEvNT_6ParamsE$_ZN4cute3eso3ESOILb0ELb0EJNS_6LayoutINS_5tupleIJNS3_IJNS_1CILi8EEENS4_ILi1EEEEEENS3_IJNS4_ILi2EEEEEEEEENS3_IJNS3_IJS6_NS4_ILi0EEEEEENS3_IJiEEEEEEEENS_10ViewEngineINS_8smem_ptrIPN7cutlass10bfloat16_tEEEEEEEC2ERKSF_RKSM_:
[----:B------:R-:W-:Y:S02]  /*6c30*/  IADD3 R3, R67, -c[0x0][0x20], RZ ;  /* 0x8000080043037a10 */ /* 0x000fe40007ffe0ff */
[----:B------:R-:W-:-:S03]  /*6c40*/  IADD3 R2, R59, -c[0x0][0x20], RZ ;  /* 0x800008003b027a10 */ /* 0x000fc60007ffe0ff */
[----:B------:R1:W-:Y:S04]  /*6c50*/  STL [R3], R8 ;  /* 0x0000000803007387 */ /* 0x0003e80000100800 */
[----:B------:R-:W2:Y:S01]  /*6c60*/  LDL.64 R10, [R2] ;  /* 0x00000000020a7983 */ /* 0x000ea20000100a00 */
[----:B------:R-:W-:-:S03]  /*6c70*/  IMAD.MOV.U32 R7, RZ, RZ, 0x0 ;  /* 0x00000000ff077424 */ /* 0x000fc600078e00ff */
[----:B--2---:R1:W-:Y:S01]  /*6c80*/  STL.64 [R3+0x8], R10 ;  /* 0x0000080a03007387 */ /* 0x0043e20000100a00 */
[----:B------:R-:W-:Y:S05]  /*6c90*/  RET.REL.NODEC R6 `(_ZN7cutlass13device_kernelIN5flash19enable_sm80_to_sm89INS1_16FlashAttnBwdSm80INS1_25CollectiveMainloopBwdSm80ILi2ELi2EN4cute5tupleIJNS5_1CILi128EEES8_NS7_ILi64EEEEEENS_10bfloat16_tEfNS_4arch4Sm80ELb1ELb0ELb1ELb1ELb1ELb0ELb0ELb0ELi2ELi4ELi4ELi4ELb0EEENS1_24CollectiveEpilogueBwdGQAISA_fSD_Li256ELb1ELb1EEENS1_25SingleTileBwdLPTSchedulerILb1ELi128ELb1EEEEEEEEEvNT_6ParamsE) ;  /* 0xffff936006007950 */ /* 0x000fea0003c3ffff */
        .type           $_ZN7cutlass13device_kernelIN5flash19enable_sm80_to_sm89INS1_16FlashAttnBwdSm80INS1_25CollectiveMainloopBwdSm80ILi2ELi2EN4cute5tupleIJNS5_1CILi128EEES8_NS7_ILi64EEEEEENS_10bfloat16_tEfNS_4arch4Sm80ELb1ELb0ELb1ELb1ELb1ELb0ELb0ELb0ELi2ELi4ELi4ELi4ELb0EEENS1_24CollectiveEpilogueBwdGQAISA_fSD_Li256ELb1ELb1EEENS1_25SingleTileBwdLPTSchedulerILb1ELi128ELb1EEEEEEEEEvNT_6ParamsE$_ZN4cute3eso3ESOILb0ELb0EJNS_6LayoutINS_5tupleIJNS3_IJNS_1CILi8EEENS4_ILi1EEEEEENS4_ILi2EEEEEENS3_IJNS3_IJS6_NS4_ILi0EEEEEEiEEEEENS_10ViewEngineINS_8smem_ptrIPN7cutlass10bfloat16_tEEEEEEEC2ERKSD_RKSK_,@function
        .size           $_ZN7cutlass13device_kernelIN5flash19enable_sm80_to_sm89INS1_16FlashAttnBwdSm80INS1_25CollectiveMainloopBwdSm80ILi2ELi2EN4cute5tupleIJNS5_1CILi128EEES8_NS7_ILi64EEEEEENS_10bfloat16_tEfNS_4arch4Sm80ELb1ELb0ELb1ELb1ELb1ELb0ELb0ELb0ELi2ELi4ELi4ELi4ELb0EEENS1_24CollectiveEpilogueBwdGQAISA_fSD_Li256ELb1ELb1EEENS1_25SingleTileBwdLPTSchedulerILb1ELi128ELb1EEEEEEEEEvNT_6ParamsE$_ZN4cute3eso3ESOILb0ELb0EJNS_6LayoutINS_5tupleIJNS3_IJNS_1CILi8EEENS4_ILi1EEEEEENS4_ILi2EEEEEENS3_IJNS3_IJS6_NS4_ILi0EEEEEEiEEEEENS_10ViewEngineINS_8smem_ptrIPN7cutlass10bfloat16_tEEEEEEEC2ERKSD_RKSK_,($_ZN7cutlass13device_kernelIN5flash19enable_sm80_to_sm89INS1_16FlashAttnBwdSm80INS1_25CollectiveMainloopBwdSm80ILi2ELi2EN4cute5tupleIJNS5_1CILi128EEES8_NS7_ILi64EEEEEENS_10bfloat16_tEfNS_4arch4Sm80ELb1ELb0ELb1ELb1ELb1ELb0ELb0ELb0ELi2ELi4ELi4ELi4ELb0EEENS1_24CollectiveEpilogueBwdGQAISA_fSD_Li256ELb1ELb1EEENS1_25SingleTileBwdLPTSchedulerILb1ELi128ELb1EEEEEEEEEvNT_6ParamsE$_ZN4cute3eso3ESOILb0ELb0EJNS_6LayoutINS_5tupleIJNS3_IJNS_1CILi8EEENS4_ILi1EEEEEENS4_ILi2EEEEEENS3_IJNS3_IJS6_NS4_ILi0EEEEEEiEEEEEiEEC2ERKSD_RKi - $_ZN7cutlass13device_kernelIN5flash19enable_sm80_to_sm89INS1_16FlashAttnBwdSm80INS1_25CollectiveMainloopBwdSm80ILi2ELi2EN4cute5tupleIJNS5_1CILi128EEES8_NS7_ILi64EEEEEENS_10bfloat16_tEfNS_4arch4Sm80ELb1ELb0ELb1ELb1ELb1ELb0ELb0ELb0ELi2ELi4ELi4ELi4ELb0EEENS1_24CollectiveEpilogueBwdGQAISA_fSD_Li256ELb1ELb1EEENS1_25SingleTileBwdLPTSchedulerILb1ELi128ELb1EEEEEEEEEvNT_6ParamsE$_ZN4cute3eso3ESOILb0ELb0EJNS_6LayoutINS_5tupleIJNS3_IJNS_1CILi8EEENS4_ILi1EEEEEENS4_ILi2EEEEEENS3_IJNS3_IJS6_NS4_ILi0EEEEEEiEEEEENS_10ViewEngineINS_8smem_ptrIPN7cutlass10bfloat16_tEEEEEEEC2ERKSD_RKSK_)
$_ZN7cutlass13device_kernelIN5flash19enable_sm80_to_sm89INS1_16FlashAttnBwdSm80INS1_25CollectiveMainloopBwdSm80ILi2ELi2EN4cute5tupleIJNS5_1CILi128EEES8_NS7_ILi64EEEEEENS_10bfloat16_tEfNS_4arch4Sm80ELb1ELb0ELb1ELb1ELb1ELb0ELb0ELb0ELi2ELi4ELi4ELi4ELb0EEENS1_24CollectiveEpilogueBwdGQAISA_fSD_Li256ELb1ELb1EEENS1_25SingleTileBwdLPTSchedulerILb1ELi128ELb1EEEEEEEEEvNT_6ParamsE$_ZN4cute3eso3ESOILb0ELb0EJNS_6LayoutINS_5tupleIJNS3_IJNS_1CILi8EEENS4_ILi1EEEEEENS4_ILi2EEEEEENS3_IJNS3_IJS6_NS4_ILi0EEEEEEiEEEEENS_10ViewEngineINS_8smem_ptrIPN7cutlass10bfloat16_tEEEEEEEC2ERKSD_RKSK_:
[----:B------:R-:W-:Y:S02]  /*6ca0*/  IADD3 R3, R67, -c[0x0][0x20], RZ ;  /* 0x8000080043037a10 */ /* 0x000fe40007ffe0ff */
[----:B------:R-:W-:-:S03]  /*6cb0*/  IADD3 R2, R59, -c[0x0][0x20], RZ ;  /* 0x800008003b027a10 */ /* 0x000fc60007ffe0ff */
[----:B------:R1:W-:Y:S04]  /*6cc0*/  STL [R3], R6 ;  /* 0x0000000603007387 */ /* 0x0003e80000100800 */
[----:B------:R-:W2:Y:S01]  /*6cd0*/  LDL.64 R8, [R2] ;  /* 0x0000000002087983 */ /* 0x000ea20000100a00 */
[----:B------:R-:W-:-:S03]  /*6ce0*/  IMAD.MOV.U32 R5, RZ, RZ, 0x0 ;  /* 0x00000000ff057424 */ /* 0x000fc600078e00ff */
[----:B--2---:R1:W-:Y:S01]  /*6cf0*/  STL.64 [R3+0x8], R8 ;  /* 0x0000080803007387 */ /* 0x0043e20000100a00 */
[----:B------:R-:W-:Y:S05]  /*6d00*/  RET.REL.NODEC R4 `(_ZN7cutlass13device_kernelIN5flash19enable_sm80_to_sm89INS1_16FlashAttnBwdSm80INS1_25CollectiveMainloopBwdSm80ILi2ELi2EN4cute5tupleIJNS5_1CILi128EEES8_NS7_ILi64EEEEEENS_10bfloat16_tEfNS_4arch4Sm80ELb1ELb0ELb1ELb1ELb1ELb0ELb0ELb0ELi2ELi4ELi4ELi4ELb0EEENS1_24CollectiveEpilogueBwdGQAISA_fSD_Li256ELb1ELb1EEENS1_25SingleTileBwdLPTSchedulerILb1ELi128ELb1EEEEEEEEEvNT_6ParamsE) ;  /* 0xffff92f004007950 */ /* 0x000fea0003c3ffff */
        .type           $_ZN7cutlass13device_kernelIN5flash19enable_sm80_to_sm89INS1_16FlashAttnBwdSm80INS1_25CollectiveMainloopBwdSm80ILi2ELi2EN4cute5tupleIJNS5_1CILi128EEES8_NS7_ILi64EEEEEENS_10bfloat16_tEfNS_4arch4Sm80ELb1ELb0ELb1ELb1ELb1ELb0ELb0ELb0ELi2ELi4ELi4ELi4ELb0EEENS1_24CollectiveEpilogueBwdGQAISA_fSD_Li256ELb1ELb1EEENS1_25SingleTileBwdLPTSchedulerILb1ELi128ELb1EEEEEEEEEvNT_6ParamsE$_ZN4cute3eso3ESOILb0ELb0EJNS_6LayoutINS_5tupleIJNS3_IJNS_1CILi8EEENS4_ILi1EEEEEENS4_ILi2EEEEEENS3_IJNS3_IJS6_NS4_ILi0EEEEEEiEEEEEiEEC2ERKSD_RKi,@function
        .size           $_ZN7cutlass13device_kernelIN5flash19enable_sm80_to_sm89INS1_16FlashAttnBwdSm80INS1_25CollectiveMainloopBwdSm80ILi2ELi2EN4cute5tupleIJNS5_1CILi128EEES8_NS7_ILi64EEEEEENS_10bfloat16_tEfNS_4arch4Sm80ELb1ELb0ELb1ELb1ELb1ELb0ELb0ELb0ELi2ELi4ELi4ELi4ELb0EEENS1_24CollectiveEpilogueBwdGQAISA_fSD_Li256ELb1ELb1EEENS1_25SingleTileBwdLPTSchedulerILb1ELi128ELb1EEEEEEEEEvNT_6ParamsE$_ZN4cute3eso3ESOILb0ELb0EJNS_6LayoutINS_5tupleIJNS3_IJNS_1CILi8EEENS4_ILi1EEEEEENS4_ILi2EEEEEENS3_IJNS3_IJS6_NS4_ILi0EEEEEEiEEEEEiEEC2ERKSD_RKi,($_ZN7cutlass13device_kernelIN5flash19enable_sm80_to_sm89INS1_16FlashAttnBwdSm80INS1_25CollectiveMainloopBwdSm80ILi2ELi2EN4cute5tupleIJNS5_1CILi128EEES8_NS7_ILi64EEEEEENS_10bfloat16_tEfNS_4arch4Sm80ELb1ELb0ELb1ELb1ELb1ELb0ELb0ELb0ELi2ELi4ELi4ELi4ELb0EEENS1_24CollectiveEpilogueBwdGQAISA_fSD_Li256ELb1ELb1EEENS1_25SingleTileBwdLPTSchedulerILb1ELi128ELb1EEEEEEEEEvNT_6ParamsE$_ZN4cute3eso3ESOILb0ELb0EJNS_6LayoutINS_5tupleIJNS3_IJNS_1CILi8EEENS4_ILi1EEEEEENS4_ILi2EEENS3_IJS8_S8_EEEEEENS3_IJNS3_IJS6_NS4_ILi0EEEEEENS4_ILi4096EEENS3_IJiiEEEEEEEENS_10ViewEngineINS_8smem_ptrIPN7cutlass10bfloat16_tEEEEEEEC2ERKSG_RKSN_ - $_ZN7cutlass13device_kernelIN5flash19enable_sm80_to_sm89INS1_16FlashAttnBwdSm80INS1_25CollectiveMainloopBwdSm80ILi2ELi2EN4cute5tupleIJNS5_1CILi128EEES8_NS7_ILi64EEEEEENS_10bfloat16_tEfNS_4arch4Sm80ELb1ELb0ELb1ELb1ELb1ELb0ELb0ELb0ELi2ELi4ELi4ELi4ELb0EEENS1_24CollectiveEpilogueBwdGQAISA_fSD_Li256ELb1ELb1EEENS1_25SingleTileBwdLPTSchedulerILb1ELi128ELb1EEEEEEEEEvNT_6ParamsE$_ZN4cute3eso3ESOILb0ELb0EJNS_6LayoutINS_5tupleIJNS3_IJNS_1CILi8EEENS4_ILi1EEEEEENS4_ILi2EEEEEENS3_IJNS3_IJS6_NS4_ILi0EEEEEEiEEEEEiEEC2ERKSD_RKi)
$_ZN7cutlass13device_kernelIN5flash19enable_sm80_to_sm89INS1_16FlashAttnBwdSm80INS1_25CollectiveMainloopBwdSm80ILi2ELi2EN4cute5tupleIJNS5_1CILi128EEES8_NS7_ILi64EEEEEENS_10bfloat16_tEfNS_4arch4Sm80ELb1ELb0ELb1ELb1ELb1ELb0ELb0ELb0ELi2ELi4ELi4ELi4ELb0EEENS1_24CollectiveEpilogueBwdGQAISA_fSD_Li256ELb1ELb1EEENS1_25SingleTileBwdLPTSchedulerILb1ELi128ELb1EEEEEEEEEvNT_6ParamsE$_ZN4cute3eso3ESOILb0ELb0EJNS_6LayoutINS_5tupleIJNS3_IJNS_1CILi8EEENS4_ILi1EEEEEENS4_ILi2EEEEEENS3_IJNS3_IJS6_NS4_ILi0EEEEEEiEEEEEiEEC2ERKSD_RKi:
[----:B------:R-:W-:Y:S02]  /*6d10*/  IADD3 R3, R58, -c[0x0][0x20], RZ ;  /* 0x800008003a037a10 */ /* 0x000fe40007ffe0ff */
[----:B------:R-:W-:-:S03]  /*6d20*/  IADD3 R2, R61, -c[0x0][0x20], RZ ;  /* 0x800008003d027a10 */ /* 0x000fc60007ffe0ff */
[----:B------:R1:W-:Y:S04]  /*6d30*/  STL [R3], R6 ;  /* 0x0000000603007387 */ /* 0x0003e80000100800 */
[----:B------:R-:W2:Y:S01]  /*6d40*/  LDL R2, [R2] ;  /* 0x0000000002027983 */ /* 0x000ea20000100800 */
[----:B------:R-:W-:-:S03]  /*6d50*/  IMAD.MOV.U32 R5, RZ, RZ, 0x0 ;  /* 0x00000000ff057424 */ /* 0x000fc600078e00ff */
[----:B--2---:R1:W-:Y:S01]  /*6d60*/  STL [R3+0x4], R2 ;  /* 0x0000040203007387 */ /* 0x0043e20000100800 */
[----:B------:R-:W-:Y:S05]  /*6d70*/  RET.REL.NODEC R4 `(_ZN7cutlass13device_kernelIN5flash19enable_sm80_to_sm89INS1_16FlashAttnBwdSm80INS1_25CollectiveMainloopBwdSm80ILi2ELi2EN4cute5tupleIJNS5_1CILi128EEES8_NS7_ILi64EEEEEENS_10bfloat16_tEfNS_4arch4Sm80ELb1ELb0ELb1ELb1ELb1ELb0ELb0ELb0ELi2ELi4ELi4ELi4ELb0EEENS1_24CollectiveEpilogueBwdGQAISA_fSD_Li256ELb1ELb1EEENS1_25SingleTileBwdLPTSchedulerILb1ELi128ELb1EEEEEEEEEvNT_6ParamsE) ;  /* 0xffff928004007950 */ /* 0x000fea0003c3ffff */
        .type           $_ZN7cutlass13device_kernelIN5flash19enable_sm80_to_sm89INS1_16FlashAttnBwdSm80INS1_25CollectiveMainloopBwdSm80ILi2ELi2EN4cute5tupleIJNS5_1CILi128EEES8_NS7_ILi64EEEEEENS_10bfloat16_tEfNS_4arch4Sm80ELb1ELb0ELb1ELb1ELb1ELb0ELb0ELb0ELi2ELi4ELi4ELi4ELb0EEENS1_24CollectiveEpilogueBwdGQAISA_fSD_Li256ELb1ELb1EEENS1_25SingleTileBwdLPTSchedulerILb1ELi128ELb1EEEEEEEEEvNT_6ParamsE$_ZN4cute3eso3ESOILb0ELb0EJNS_6LayoutINS_5tupleIJNS3_IJNS_1CILi8EEENS4_ILi1EEEEEENS4_ILi2EEENS3_IJS8_S8_EEEEEENS3_IJNS3_IJS6_NS4_ILi0EEEEEENS4_ILi4096EEENS3_IJiiEEEEEEEENS_10ViewEngineINS_8smem_ptrIPN7cutlass10bfloat16_tEEEEEEEC2ERKSG_RKSN_,@function
        .size           $_ZN7cutlass13device_kernelIN5flash19enable_sm80_to_sm89INS1_16FlashAttnBwdSm80INS1_25CollectiveMainloopBwdSm80ILi2ELi2EN4cute5tupleIJNS5_1CILi128EEES8_NS7_ILi64EEEEEENS_10bfloat16_tEfNS_4arch4Sm80ELb1ELb0ELb1ELb1ELb1ELb0ELb0ELb0ELi2ELi4ELi4ELi4ELb0EEENS1_24CollectiveEpilogueBwdGQAISA_fSD_Li256ELb1ELb1EEENS1_25SingleTileBwdLPTSchedulerILb1ELi128ELb1EEEEEEEEEvNT_6ParamsE$_ZN4cute3eso3ESOILb0ELb0EJNS_6LayoutINS_5tupleIJNS3_IJNS_1CILi8EEENS4_ILi1EEEEEENS4_ILi2EEENS3_IJS8_S8_EEEEEENS3_IJNS3_IJS6_NS4_ILi0EEEEEENS4_ILi4096EEENS3_IJiiEEEEEEEENS_10ViewEngineINS_8smem_ptrIPN7cutlass10bfloat16_tEEEEEEEC2ERKSG_RKSN_,($_ZN7cutlass13device_kernelIN5flash19enable_sm80_to_sm89INS1_16FlashAttnBwdSm80INS1_25CollectiveMainloopBwdSm80ILi2ELi2EN4cute5tupleIJNS5_1CILi128EEES8_NS7_ILi64EEEEEENS_10bfloat16_tEfNS_4arch4Sm80ELb1ELb0ELb1ELb1ELb1ELb0ELb0ELb0ELi2ELi4ELi4ELi4ELb0EEENS1_24CollectiveEpilogueBwdGQAISA_fSD_Li256ELb1ELb1EEENS1_25SingleTileBwdLPTSchedulerILb1ELi128ELb1EEEEEEEEEvNT_6ParamsE$_ZN4cute3eso3ESOILb0ELb0EJNS_6LayoutINS_5tupleIJNS3_IJNS_1CILi8EEENS4_ILi1EEEEEENS4_ILi2EEENS3_IJS8_S8_EEEEEENS3_IJNS3_IJS6_NS4_ILi0EEEEEENS4_ILi4096EEENS3_IJiiEEEEEEEEiEEC2ERKSG_RKi - $_ZN7cutlass13device_kernelIN5flash19enable_sm80_to_sm89INS1_16FlashAttnBwdSm80INS1_25CollectiveMainloopBwdSm80ILi2ELi2EN4cute5tupleIJNS5_1CILi128EEES8_NS7_ILi64EEEEEENS_10bfloat16_tEfNS_4arch4Sm80ELb1ELb0ELb1ELb1ELb1ELb0ELb0ELb0ELi2ELi4ELi4ELi4ELb0EEENS1_24CollectiveEpilogueBwdGQAISA_fSD_Li256ELb1ELb1EEENS1_25SingleTileBwdLPTSchedulerILb1ELi128ELb1EEEEEEEEEvNT_6ParamsE$_ZN4cute3eso3ESOILb0ELb0EJNS_6LayoutINS_5tupleIJNS3_IJNS_1CILi8EEENS4_ILi1EEEEEENS4_ILi2EEENS3_IJS8_S8_EEEEEENS3_IJNS3_IJS6_NS4_ILi0EEEEEENS4_ILi4096EEENS3_IJiiEEEEEEEENS_10ViewEngineINS_8smem_ptrIPN7cutlass10bfloat16_tEEEEEEEC2ERKSG_RKSN_)
$_ZN7cutlass13device_kernelIN5flash19enable_sm80_to_sm89INS1_16FlashAttnBwdSm80INS1_25CollectiveMainloopBwdSm80ILi2ELi2EN4cute5tupleIJNS5_1CILi128EEES8_NS7_ILi64EEEEEENS_10bfloat16_tEfNS_4arch4Sm80ELb1ELb0ELb1ELb1ELb1ELb0ELb0ELb0ELi2ELi4ELi4ELi4ELb0EEENS1_24CollectiveEpilogueBwdGQAISA_fSD_Li256ELb1ELb1EEENS1_25SingleTileBwdLPTSchedulerILb1ELi128ELb1EEEEEEEEEvNT_6ParamsE$_ZN4cute3eso3ESOILb0ELb0EJNS_6LayoutINS_5tupleIJNS3_IJNS_1CILi8EEENS4_ILi1EEEEEENS4_ILi2EEENS3_IJS8_S8_EEEEEENS3_IJNS3_IJS6_NS4_ILi0EEEEEENS4_ILi4096EEENS3_IJiiEEEEEEEENS_10ViewEngineINS_8smem_ptrIPN7cutlass10bfloat16_tEEEEEEEC2ERKSG_RKSN_:
[----:B------:R-:W-:Y:S02]  /*6d80*/  IADD3 R3, R23, -c[0x0][0x20], RZ ;  /* 0x8000080017037a10 */ /* 0x000fe40007ffe0ff */
[----:B------:R-:W-:-:S03]  /*6d90*/  IADD3 R2, R22, -c[0x0][0x20], RZ ;  /* 0x8000080016027a10 */ /* 0x000fc60007ffe0ff */
[----:B------:R1:W-:Y:S04]  /*6da0*/  STL.64 [R3], R4 ;  /* 0x0000000403007387 */ /* 0x0003e80000100a00 */
[----:B------:R-:W2:Y:S01]  /*6db0*/  LDL.64 R8, [R2] ;  /* 0x0000000002087983 */ /* 0x000ea20000100a00 */
[----:B------:R-:W-:-:S03]  /*6dc0*/  IMAD.MOV.U32 R7, RZ, RZ, 0x0 ;  /* 0x00000000ff077424 */ /* 0x000fc600078e00ff */
[----:B--2---:R1:W-:Y:S01]  /*6dd0*/  STL.64 [R3+0x8], R8 ;  /* 0x0000080803007387 */ /* 0x0043e20000100a00 */
[----:B------:R-:W-:Y:S05]  /*6de0*/  RET.REL.NODEC R6 `(_ZN7cutlass13device_kernelIN5flash19enable_sm80_to_sm89INS1_16FlashAttnBwdSm80INS1_25CollectiveMainloopBwdSm80ILi2ELi2EN4cute5tupleIJNS5_1CILi128EEES8_NS7_ILi64EEEEEENS_10bfloat16_tEfNS_4arch4Sm80ELb1ELb0ELb1ELb1ELb1ELb0ELb0ELb0ELi2ELi4ELi4ELi4ELb0EEENS1_24CollectiveEpilogueBwdGQAISA_fSD_Li256ELb1ELb1EEENS1_25SingleTileBwdLPTSchedulerILb1ELi128ELb1EEEEEEEEEvNT_6ParamsE) ;  /* 0xffff921006007950 */ /* 0x000fea0003c3ffff */
        .type           $_ZN7cutlass13device_kernelIN5flash19enable_sm80_to_sm89INS1_16FlashAttnBwdSm80INS1_25CollectiveMainloopBwdSm80ILi2ELi2EN4cute5tupleIJNS5_1CILi128EEES8_NS7_ILi64EEEEEENS_10bfloat16_tEfNS_4arch4Sm80ELb1ELb0ELb1ELb1ELb1ELb0ELb0ELb0ELi2ELi4ELi4ELi4ELb0EEENS1_24CollectiveEpilogueBwdGQAISA_fSD_Li256ELb1ELb1EEENS1_25SingleTileBwdLPTSchedulerILb1ELi128ELb1EEEEEEEEEvNT_6ParamsE$_ZN4cute3eso3ESOILb0ELb0EJNS_6LayoutINS_5tupleIJNS3_IJNS_1CILi8EEENS4_ILi1EEEEEENS4_ILi2EEENS3_IJS8_S8_EEEEEENS3_IJNS3_IJS6_NS4_ILi0EEEEEENS4_ILi4096EEENS3_IJiiEEEEEEEEiEEC2ERKSG_RKi,@function
        .size           $_ZN7cutlass13device_kernelIN5flash19enable_sm80_to_sm89INS1_16FlashAttnBwdSm80INS1_25CollectiveMainloopBwdSm80ILi2ELi2EN4cute5tupleIJNS5_1CILi128EEES8_NS7_ILi64EEEEEENS_10bfloat16_tEfNS_4arch4Sm80ELb1ELb0ELb1ELb1ELb1ELb0ELb0ELb0ELi2ELi4ELi4ELi4ELb0EEENS1_24CollectiveEpilogueBwdGQAISA_fSD_Li256ELb1ELb1EEENS1_25SingleTileBwdLPTSchedulerILb1ELi128ELb1EEEEEEEEEvNT_6ParamsE$_ZN4cute3eso3ESOILb0ELb0EJNS_6LayoutINS_5tupleIJNS3_IJNS_1CILi8EEENS4_ILi1EEEEEENS4_ILi2EEENS3_IJS8_S8_EEEEEENS3_IJNS3_IJS6_NS4_ILi0EEEEEENS4_ILi4096EEENS3_IJiiEEEEEEEEiEEC2ERKSG_RKi,($_ZN7cutlass13device_kernelIN5flash19enable_sm80_to_sm89INS1_16FlashAttnBwdSm80INS1_25CollectiveMainloopBwdSm80ILi2ELi2EN4cute5tupleIJNS5_1CILi128EEES8_NS7_ILi64EEEEEENS_10bfloat16_tEfNS_4arch4Sm80ELb1ELb0ELb1ELb1ELb1ELb0ELb0ELb0ELi2ELi4ELi4ELi4ELb0EEENS1_24CollectiveEpilogueBwdGQAISA_fSD_Li256ELb1ELb1EEENS1_25SingleTileBwdLPTSchedulerILb1ELi128ELb1EEEEEEEEEvNT_6ParamsE$_ZN4cute3eso3ESOILb0ELb0EJNS_6LayoutINS_5tupleIJNS3_IJNS_1CILi8EEENS4_ILi1EEEEEENS4_ILi2EEES5_EEENS3_IJNS3_IJS6_NS4_ILi0EEEEEEiNS4_ILi1024EEEEEEEENS_10ViewEngineINS_8smem_ptrIPN7cutlass10bfloat16_tEEEEEEEC2ERKSE_RKSL_ - $_ZN7cutlass13device_kernelIN5flash19enable_sm80_to_sm89INS1_16FlashAttnBwdSm80INS1_25CollectiveMainloopBwdSm80ILi2ELi2EN4cute5tupleIJNS5_1CILi128EEES8_NS7_ILi64EEEEEENS_10bfloat16_tEfNS_4arch4Sm80ELb1ELb0ELb1ELb1ELb1ELb0ELb0ELb0ELi2ELi4ELi4ELi4ELb0EEENS1_24CollectiveEpilogueBwdGQAISA_fSD_Li256ELb1ELb1EEENS1_25SingleTileBwdLPTSchedulerILb1ELi128ELb1EEEEEEEEEvNT_6ParamsE$_ZN4cute3eso3ESOILb0ELb0EJNS_6LayoutINS_5tupleIJNS3_IJNS_1CILi8EEENS4_ILi1EEEEEENS4_ILi2EEENS3_IJS8_S8_EEEEEENS3_IJNS3_IJS6_NS4_ILi0EEEEEENS4_ILi4096EEENS3_IJiiEEEEEEEEiEEC2ERKSG_RKi)
$_ZN7cutlass13device_kernelIN5flash19enable_sm80_to_sm89INS1_16FlashAttnBwdSm80INS1_25CollectiveMainloopBwdSm80ILi2ELi2EN4cute5tupleIJNS5_1CILi128EEES8_NS7_ILi64EEEEEENS_10bfloat16_tEfNS_4arch4Sm80ELb1ELb0ELb1ELb1ELb1ELb0ELb0ELb0ELi2ELi4ELi4ELi4ELb0EEENS1_24CollectiveEpilogueBwdGQAISA_fSD_Li256ELb1ELb1EEENS1_25SingleTileBwdLPTSchedulerILb1ELi128ELb1EEEEEEEEEvNT_6ParamsE$_ZN4cute3eso3ESOILb0ELb0EJNS_6LayoutINS_5tupleIJNS3_IJNS_1CILi8EEENS4_ILi1EEEEEENS4_ILi2EEENS3_IJS8_S8_EEEEEENS3_IJNS3_IJS6_NS4_ILi0EEEEEENS4_ILi4096EEENS3_IJiiEEEEEEEEiEEC2ERKSG_RKi:
[----:B------:R-:W-:Y:S02]  /*6df0*/  IADD3 R5, R23, -c[0x0][0x20], RZ ;  /* 0x8000080017057a10 */ /* 0x000fe40007ffe0ff */
[----:B------:R-:W-:-:S03]  /*6e00*/  IADD3 R4, R22, -c[0x0][0x20], RZ ;  /* 0x8000080016047a10 */ /* 0x000fc60007ffe0ff */
[----:B------:R1:W-:Y:S04]  /*6e10*/  STL [R5], R2 ;  /* 0x0000000205007387 */ /* 0x0003e80000100800 */
[----:B------:R1:W-:Y:S04]  /*6e20*/  STL [R5+0x4], R3 ;  /* 0x0000040305007387 */ /* 0x0003e80000100800 */
[----:B------:R-:W2:Y:S01]  /*6e30*/  LDL R4, [R4] ;  /* 0x0000000004047983 */ /* 0x000ea20000100800 */
[----:B------:R-:W-:-:S03]  /*6e40*/  IMAD.MOV.U32 R7, RZ, RZ, 0x0 ;  /* 0x00000000ff077424 */ /* 0x000fc600078e00ff */
[----:B--2---:R1:W-:Y:S01]  /*6e50*/  STL [R5+0x8], R4 ;  /* 0x0000080405007387 */ /* 0x0043e20000100800 */
[----:B------:R-:W-:Y:S05]  /*6e60*/  RET.REL.NODEC R6 `(_ZN7cutlass13device_kernelIN5flash19enable_sm80_to_sm89INS1_16FlashAttnBwdSm80INS1_25CollectiveMainloopBwdSm80ILi2ELi2EN4cute5tupleIJNS5_1CILi128EEES8_NS7_ILi64EEEEEENS_10bfloat16_tEfNS_4arch4Sm80ELb1ELb0ELb1ELb1ELb1ELb0ELb0ELb0ELi2ELi4ELi4ELi4ELb0EEENS1_24CollectiveEpilogueBwdGQAISA_fSD_Li256ELb1ELb1EEENS1_25SingleTileBwdLPTSchedulerILb1ELi128ELb1EEEEEEEEEvNT_6ParamsE) ;  /* 0xffff919006007950 */ /* 0x000fea0003c3ffff */
        .type           $_ZN7cutlass13device_kernelIN5flash19enable_sm80_to_sm89INS1_16FlashAttnBwdSm80INS1_25CollectiveMainloopBwdSm80ILi2ELi2EN4cute5tupleIJNS5_1CILi128EEES8_NS7_ILi64EEEEEENS_10bfloat16_tEfNS_4arch4Sm80ELb1ELb0ELb1ELb1ELb1ELb0ELb0ELb0ELi2ELi4ELi4ELi4ELb0EEENS1_24CollectiveEpilogueBwdGQAISA_fSD_Li256ELb1ELb1EEENS1_25SingleTileBwdLPTSchedulerILb1ELi128ELb1EEEEEEEEEvNT_6ParamsE$_ZN4cute3eso3ESOILb0ELb0EJNS_6LayoutINS_5tupleIJNS3_IJNS_1CILi8EEENS4_ILi1EEEEEENS4_ILi2EEES5_EEENS3_IJNS3_IJS6_NS4_ILi0EEEEEEiNS4_ILi1024EEEEEEEENS_10ViewEngineINS_8smem_ptrIPN7cutlass10bfloat16_tEEEEEEEC2ERKSE_RKSL_,@function
        .size           $_ZN7cutlass13device_kernelIN5flash19enable_sm80_to_sm89INS1_16FlashAttnBwdSm80INS1_25CollectiveMainloopBwdSm80ILi2ELi2EN4cute5tupleIJNS5_1CILi128EEES8_NS7_ILi64EEEEEENS_10bfloat16_tEfNS_4arch4Sm80ELb1ELb0ELb1ELb1ELb1ELb0ELb0ELb0ELi2ELi4ELi4ELi4ELb0EEENS1_24CollectiveEpilogueBwdGQAISA_fSD_Li256ELb1ELb1EEENS1_25SingleTileBwdLPTSchedulerILb1ELi128ELb1EEEEEEEEEvNT_6ParamsE$_ZN4cute3eso3ESOILb0ELb0EJNS_6LayoutINS_5tupleIJNS3_IJNS_1CILi8EEENS4_ILi1EEEEEENS4_ILi2EEES5_EEENS3_IJNS3_IJS6_NS4_ILi0EEEEEEiNS4_ILi1024EEEEEEEENS_10ViewEngineINS_8smem_ptrIPN7cutlass10bfloat16_tEEEEEEEC2ERKSE_RKSL_,($_ZN7cutlass13device_kernelIN5flash19enable_sm80_to_sm89INS1_16FlashAttnBwdSm80INS1_25CollectiveMainloopBwdSm80ILi2ELi2EN4cute5tupleIJNS5_1CILi128EEES8_NS7_ILi64EEEEEENS_10bfloat16_tEfNS_4arch4Sm80ELb1ELb0ELb1ELb1ELb1ELb0ELb0ELb0ELi2ELi4ELi4ELi4ELb0EEENS1_24CollectiveEpilogueBwdGQAISA_fSD_Li256ELb1ELb1EEENS1_25SingleTileBwdLPTSchedulerILb1ELi128ELb1EEEEEEEEEvNT_6ParamsE$_ZN4cute3eso3ESOILb0ELb0EJNS_6LayoutINS_5tupleIJNS3_IJNS_1CILi8EEENS4_ILi1EEEEEENS4_ILi2EEES5_EEENS3_IJNS3_IJS6_NS4_ILi0EEEEEEiNS4_ILi1024EEEEEEEEiEEC2ERKSE_RKi - $_ZN7cutlass13device_kernelIN5flash19enable_sm80_to_sm89INS1_16FlashAttnBwdSm80INS1_25CollectiveMainloopBwdSm80ILi2ELi2EN4cute5tupleIJNS5_1CILi128EEES8_NS7_ILi64EEEEEENS_10bfloat16_tEfNS_4arch4Sm80ELb1ELb0ELb1ELb1ELb1ELb0ELb0ELb0ELi2ELi4ELi4ELi4ELb0EEENS1_24CollectiveEpilogueBwdGQAISA_fSD_Li256ELb1ELb1EEENS1_25SingleTileBwdLPTSchedulerILb1ELi128ELb1EEEEEEEEEvNT_6ParamsE$_ZN4cute3eso3ESOILb0ELb0EJNS_6LayoutINS_5tupleIJNS3_IJNS_1CILi8EEENS4_ILi1EEEEEENS4_ILi2EEES5_EEENS3_IJNS3_IJS6_NS4_ILi0EEEEEEiNS4_ILi1024EEEEEEEENS_10ViewEngineINS_8smem_ptrIPN7cutlass10bfloat16_tEEEEEEEC2ERKSE_RKSL_)
$_ZN7cutlass13device_kernelIN5flash19enable_sm80_to_sm89INS1_16FlashAttnBwdSm80INS1_25CollectiveMainloopBwdSm80ILi2ELi2EN4cute5tupleIJNS5_1CILi128EEES8_NS7_ILi64EEEEEENS_10bfloat16_tEfNS_4arch4Sm80ELb1ELb0ELb1ELb1ELb1ELb0ELb0ELb0ELi2ELi4ELi4ELi4ELb0EEENS1_24CollectiveEpilogueBwdGQAISA_fSD_Li256ELb1ELb1EEENS1_25SingleTileBwdLPTSchedulerILb1ELi128ELb1EEEEEEEEEvNT_6ParamsE$_ZN4cute3eso3ESOILb0ELb0EJNS_6LayoutINS_5tupleIJNS3_IJNS_1CILi8EEENS4_ILi1EEEEEENS4_ILi2EEES5_EEENS3_IJNS3_IJS6_NS4_ILi0EEEEEEiNS4_ILi1024EEEEEEEENS_10ViewEngineINS_8smem_ptrIPN7cutlass10bfloat16_tEEEEEEEC2ERKSE_RKSL_:
[----:B------:R-:W-:Y:S02]  /*6e70*/  IADD3 R3, R23, -c[0x0][0x20], RZ ;  /* 0x8000080017037a10 */ /* 0x000fe40007ffe0ff */
[----:B------:R-:W-:-:S03]  /*6e80*/  IADD3 R2, R22, -c[0x0][0x20], RZ ;  /* 0x8000080016027a10 */ /* 0x000fc60007ffe0ff */
[----:B------:R1:W-:Y:S04]  /*6e90*/  STL [R3], R6 ;  /* 0x0000000603007387 */ /* 0x0003e80000100800 */
[----:B------:R-:W2:Y:S01]  /*6ea0*/  LDL.64 R8, [R2] ;  /* 0x0000000002087983 */ /* 0x000ea20000100a00 */
[----:B------:R-:W-:-:S03]  /*6eb0*/  IMAD.MOV.U32 R5, RZ, RZ, 0x0 ;  /* 0x00000000ff057424 */ /* 0x000fc600078e00ff */
[----:B--2---:R1:W-:Y:S01]  /*6ec0*/  STL.64 [R3+0x8], R8 ;  /* 0x0000080803007387 */ /* 0x0043e20000100a00 */
[----:B------:R-:W-:Y:S05]  /*6ed0*/  RET.REL.NODEC R4 `(_ZN7cutlass13device_kernelIN5flash19enable_sm80_to_sm89INS1_16FlashAttnBwdSm80INS1_25CollectiveMainloopBwdSm80ILi2ELi2EN4cute5tupleIJNS5_1CILi128EEES8_NS7_ILi64EEEEEENS_10bfloat16_tEfNS_4arch4Sm80ELb1ELb0ELb1ELb1ELb1ELb0ELb0ELb0ELi2ELi4ELi4ELi4ELb0EEENS1_24CollectiveEpilogueBwdGQAISA_fSD_Li256ELb1ELb1EEENS1_25SingleTileBwdLPTSchedulerILb1ELi128ELb1EEEEEEEEEvNT_6ParamsE) ;  /* 0xffff912004007950 */ /* 0x000fea0003c3ffff */
        .type           $_ZN7cutlass13device_kernelIN5flash19enable_sm80_to_sm89INS1_16FlashAttnBwdSm80INS1_25CollectiveMainloopBwdSm80ILi2ELi2EN4cute5tupleIJNS5_1CILi128EEES8_NS7_ILi64EEEEEENS_10bfloat16_tEfNS_4arch4Sm80ELb1ELb0ELb1ELb1ELb1ELb0ELb0ELb0ELi2ELi4ELi4ELi4ELb0EEENS1_24CollectiveEpilogueBwdGQAISA_fSD_Li256ELb1ELb1EEENS1_25SingleTileBwdLPTSchedulerILb1ELi128ELb1EEEEEEEEEvNT_6ParamsE$_ZN4cute3eso3ESOILb0ELb0EJNS_6LayoutINS_5tupleIJNS3_IJNS_1CILi8EEENS4_ILi1EEEEEENS4_ILi2EEES5_EEENS3_IJNS3_IJS6_NS4_ILi0EEEEEEiNS4_ILi1024EEEEEEEEiEEC2ERKSE_RKi,@function
        .size           $_ZN7cutlass13device_kernelIN5flash19enable_sm80_to_sm89INS1_16FlashAttnBwdSm80INS1_25CollectiveMainloopBwdSm80ILi2ELi2EN4cute5tupleIJNS5_1CILi128EEES8_NS7_ILi64EEEEEENS_10bfloat16_tEfNS_4arch4Sm80ELb1ELb0ELb1ELb1ELb1ELb0ELb0ELb0ELi2ELi4ELi4ELi4ELb0EEENS1_24CollectiveEpilogueBwdGQAISA_fSD_Li256ELb1ELb1EEENS1_25SingleTileBwdLPTSchedulerILb1ELi128ELb1EEEEEEEEEvNT_6ParamsE$_ZN4cute3eso3ESOILb0ELb0EJNS_6LayoutINS_5tupleIJNS3_IJNS_1CILi8EEENS4_ILi1EEEEEENS4_ILi2EEES5_EEENS3_IJNS3_IJS6_NS4_ILi0EEEEEEiNS4_ILi1024EEEEEEEEiEEC2ERKSE_RKi,($_ZN7cutlass13device_kernelIN5flash19enable_sm80_to_sm89INS1_16FlashAttnBwdSm80INS1_25CollectiveMainloopBwdSm80ILi2ELi2EN4cute5tupleIJNS5_1CILi128EEES8_NS7_ILi64EEEEEENS_10bfloat16_tEfNS_4arch4Sm80ELb1ELb0ELb1ELb1ELb1ELb0ELb0ELb0ELi2ELi4ELi4ELi4ELb0EEENS1_24CollectiveEpilogueBwdGQAISA_fSD_Li256ELb1ELb1EEENS1_25SingleTileBwdLPTSchedulerILb1ELi128ELb1EEEEEEEEEvNT_6ParamsE$_ZN4cute3eso3ESOILb0ELb0EJNS_6LayoutINS_5tupleIJNS3_IJNS_1CILi8EEENS4_ILi1EEEEEENS4_ILi4EEES6_EEENS3_IJNS3_IJS6_NS4_ILi0EEEEEElSA_EEEEENS_10ViewEngineINS_8gmem_ptrIPKN7cutlass10bfloat16_tEEEEEEEC2ERKSD_RKSL_ - $_ZN7cutlass13device_kernelIN5flash19enable_sm80_to_sm89INS1_16FlashAttnBwdSm80INS1_25CollectiveMainloopBwdSm80ILi2ELi2EN4cute5tupleIJNS5_1CILi128EEES8_NS7_ILi64EEEEEENS_10bfloat16_tEfNS_4arch4Sm80ELb1ELb0ELb1ELb1ELb1ELb0ELb0ELb0ELi2ELi4ELi4ELi4ELb0EEENS1_24CollectiveEpilogueBwdGQAISA_fSD_Li256ELb1ELb1EEENS1_25SingleTileBwdLPTSchedulerILb1ELi128ELb1EEEEEEEEEvNT_6ParamsE$_ZN4cute3eso3ESOILb0ELb0EJNS_6LayoutINS_5tupleIJNS3_IJNS_1CILi8EEENS4_ILi1EEEEEENS4_ILi2EEES5_EEENS3_IJNS3_IJS6_NS4_ILi0EEEEEEiNS4_ILi1024EEEEEEEEiEEC2ERKSE_RKi)
$_ZN7cutlass13device_kernelIN5flash19enable_sm80_to_sm89INS1_16FlashAttnBwdSm80INS1_25CollectiveMainloopBwdSm80ILi2ELi2EN4cute5tupleIJNS5_1CILi128EEES8_NS7_ILi64EEEEEENS_10bfloat16_tEfNS_4arch4Sm80ELb1ELb0ELb1ELb1ELb1ELb0ELb0ELb0ELi2ELi4ELi4ELi4ELb0EEENS1_24CollectiveEpilogueBwdGQAISA_fSD_Li256ELb1ELb1EEENS1_25SingleTileBwdLPTSchedulerILb1ELi128ELb1EEEEEEEEEvNT_6ParamsE$_ZN4cute3eso3ESOILb0ELb0EJNS_6LayoutINS_5tupleIJNS3_IJNS_1CILi8EEENS4_ILi1EEEEEENS4_ILi2EEES5_EEENS3_IJNS3_IJS6_NS4_ILi0EEEEEEiNS4_ILi1024EEEEEEEEiEEC2ERKSE_RKi:
        /* <DEDUP_REMOVED lines=8> */
        .type           $_ZN7cutlass13device_kernelIN5flash19enable_sm80_to_sm89INS1_16FlashAttnBwdSm80INS1_25CollectiveMainloopBwdSm80ILi2ELi2EN4cute5tupleIJNS5_1CILi128EEES8_NS7_ILi64EEEEEENS_10bfloat16_tEfNS_4arch4Sm80ELb1ELb0ELb1ELb1ELb1ELb0ELb0ELb0ELi2ELi4ELi4ELi4ELb0EEENS1_24CollectiveEpilogueBwdGQAISA_fSD_Li256ELb1ELb1EEENS1_25SingleTileBwdLPTSchedulerILb1ELi128ELb1EEEEEEEEEvNT_6ParamsE$_ZN4cute3eso3ESOILb0ELb0EJNS_6LayoutINS_5tupleIJNS3_IJNS_1CILi8EEENS4_ILi1EEEEEENS4_ILi4EEES6_EEENS3_IJNS3_IJS6_NS4_ILi0EEEEEElSA_EEEEENS_10ViewEngineINS_8gmem_ptrIPKN7cutlass10bfloat16_tEEEEEEEC2ERKSD_RKSL_,@function
        .size           $_ZN7cutlass13device_kernelIN5flash19enable_sm80_to_sm89INS1_16FlashAttnBwdSm80INS1_25CollectiveMainloopBwdSm80ILi2ELi2EN4cute5tupleIJNS5_1CILi128EEES8_NS7_ILi64EEEEEENS_10bfloat16_tEfNS_4arch4Sm80ELb1ELb0ELb1ELb1ELb1ELb0ELb0ELb0ELi2ELi4ELi4ELi4ELb0EEENS1_24CollectiveEpilogueBwdGQAISA_fSD_Li256ELb1ELb1EEENS1_25SingleTileBwdLPTSchedulerILb1ELi128ELb1EEEEEEEEEvNT_6ParamsE$_ZN4cute3eso3ESOILb0ELb0EJNS_6LayoutINS_5tupleIJNS3_IJNS_1CILi8EEENS4_ILi1EEEEEENS4_ILi4EEES6_EEENS3_IJNS3_IJS6_NS4_ILi0EEEEEElSA_EEEEENS_10ViewEngineINS_8gmem_ptrIPKN7cutlass10bfloat16_tEEEEEEEC2ERKSD_RKSL_,($_ZN7cutlass13device_kernelIN5flash19enable_sm80_to_sm89INS1_16FlashAttnBwdSm80INS1_25CollectiveMainloopBwdSm80ILi2ELi2EN4cute5tupleIJNS5_1CILi128EEES8_NS7_ILi64EEEEEENS_10bfloat16_tEfNS_4arch4Sm80ELb1ELb0ELb1ELb1ELb1ELb0ELb0ELb0ELi2ELi4ELi4ELi4ELb0EEENS1_24CollectiveEpilogueBwdGQAISA_fSD_Li256ELb1ELb1EEENS1_25SingleTileBwdLPTSchedulerILb1ELi128ELb1EEEEEEEEEvNT_6ParamsE$_ZN4cute3eso3ESOILb0ELb0EJNS_6LayoutINS_5tupleIJNS3_IJNS_1CILi8EEENS4_ILi1EEEEEENS4_ILi4EEES6_EEENS3_IJNS3_IJS6_NS4_ILi0EEEEEElSA_EEEEElEEC2ERKSD_RKl - $_ZN7cutlass13device_kernelIN5flash19enable_sm80_to_sm89INS1_16FlashAttnBwdSm80INS1_25CollectiveMainloopBwdSm80ILi2ELi2EN4cute5tupleIJNS5_1CILi128EEES8_NS7_ILi64EEEEEENS_10bfloat16_tEfNS_4arch4Sm80ELb1ELb0ELb1ELb1ELb1ELb0ELb0ELb0ELi2ELi4ELi4ELi4ELb0EEENS1_24CollectiveEpilogueBwdGQAISA_fSD_Li256ELb1ELb1EEENS1_25SingleTileBwdLPTSchedulerILb1ELi128ELb1EEEEEEEEEvNT_6ParamsE$_ZN4cute3eso3ESOILb0ELb0EJNS_6LayoutINS_5tupleIJNS3_IJNS_1CILi8EEENS4_ILi1EEEEEENS4_ILi4EEES6_EEENS3_IJNS3_IJS6_NS4_ILi0EEEEEElSA_EEEEENS_10ViewEngineINS_8gmem_ptrIPKN7cutlass10bfloat16_tEEEEEEEC2ERKSD_RKSL_)
$_ZN7cutlass13device_kernelIN5flash19enable_sm80_to_sm89INS1_16FlashAttnBwdSm80INS1_25CollectiveMainloopBwdSm80ILi2ELi2EN4cute5tupleIJNS5_1CILi128EEES8_NS7_ILi64EEEEEENS_10bfloat16_tEfNS_4arch4Sm80ELb1ELb0ELb1ELb1ELb1ELb0ELb0ELb0ELi2ELi4ELi4ELi4ELb0EEENS1_24CollectiveEpilogueBwdGQAISA_fSD_Li256ELb1ELb1EEENS1_25SingleTileBwdLPTSchedulerILb1ELi128ELb1EEEEEEEEEvNT_6ParamsE$_ZN4cute3eso3ESOILb0ELb0EJNS_6LayoutINS_5tupleIJNS3_IJNS_1CILi8EEENS4_ILi1EEEEEENS4_ILi4EEES6_EEENS3_IJNS3_IJS6_NS4_ILi0EEEEEElSA_EEEEENS_10ViewEngineINS_8gmem_ptrIPKN7cutlass10bfloat16_tEEEEEEEC2ERKSD_RKSL_:
        /* <DEDUP_REMOVED lines=8> */
[----:B------:R-:W-:Y:S05]  /*6fe0*/  RET.REL.NODEC R6 `(_ZN7cutlass13device_kernelIN5flash19enable_sm80_to_sm89INS1_16FlashAttnBwdSm80INS1_25CollectiveMainloopBwdSm80ILi2ELi2EN4cute5tupleIJNS5_1CILi128EEES8_NS7_ILi64EEEEEENS_10bfloat16_tEfNS_4arch4Sm80ELb1ELb0ELb1ELb1ELb1ELb0ELb0ELb0ELi2ELi4ELi4ELi4ELb0EEENS1_24CollectiveEpilogueBwdGQAISA_fSD_Li256ELb1ELb1EEENS1_25SingleTileBwdLPTSchedulerILb1ELi128ELb1EEEEEEEEEvNT_6ParamsE) ;  /* 0xffff901006007950 */ /* 0x000fea0003c3ffff */
        .type           $_ZN7cutlass13device_kernelIN5flash19enable_sm80_to_sm89INS1_16FlashAttnBwdSm80INS1_25CollectiveMainloopBwdSm80ILi2ELi2EN4cute5tupleIJNS5_1CILi128EEES8_NS7_ILi64EEEEEENS_10bfloat16_tEfNS_4arch4Sm80ELb1ELb0ELb1ELb1ELb1ELb0ELb0ELb0ELi2ELi4ELi4ELi4ELb0EEENS1_24CollectiveEpilogueBwdGQAISA_fSD_Li256ELb1ELb1EEENS1_25SingleTileBwdLPTSchedulerILb1ELi128ELb1EEEEEEEEEvNT_6ParamsE$_ZN4cute3eso3ESOILb0ELb0EJNS_6LayoutINS_5tupleIJNS3_IJNS_1CILi8EEENS4_ILi1EEEEEENS4_ILi4EEES6_EEENS3_IJNS3_IJS6_NS4_ILi0EEEEEElSA_EEEEElEEC2ERKSD_RKl,@function
        .size           $_ZN7cutlass13device_kernelIN5flash19enable_sm80_to_sm89INS1_16FlashAttnBwdSm80INS1_25CollectiveMainloopBwdSm80ILi2ELi2EN4cute5tupleIJNS5_1CILi128EEES8_NS7_ILi64EEEEEENS_10bfloat16_tEfNS_4arch4Sm80ELb1ELb0ELb1ELb1ELb1ELb0ELb0ELb0ELi2ELi4ELi4ELi4ELb0EEENS1_24CollectiveEpilogueBwdGQAISA_fSD_Li256ELb1ELb1EEENS1_25SingleTileBwdLPTSchedulerILb1ELi128ELb1EEEEEEEEEvNT_6ParamsE$_ZN4cute3eso3ESOILb0ELb0EJNS_6LayoutINS_5tupleIJNS3_IJNS_1CILi8EEENS4_ILi1EEEEEENS4_ILi4EEES6_EEENS3_IJNS3_IJS6_NS4_ILi0EEEEEElSA_EEEEElEEC2ERKSD_RKl,($_ZN7cutlass13device_kernelIN5flash19enable_sm80_to_sm89INS1_16FlashAttnBwdSm80INS1_25CollectiveMainloopBwdSm80ILi2ELi2EN4cute5tupleIJNS5_1CILi128EEES8_NS7_ILi64EEEEEENS_10bfloat16_tEfNS_4arch4Sm80ELb1ELb0ELb1ELb1ELb1ELb0ELb0ELb0ELi2ELi4ELi4ELi4ELb0EEENS1_24CollectiveEpilogueBwdGQAISA_fSD_Li256ELb1ELb1EEENS1_25SingleTileBwdLPTSchedulerILb1ELi128ELb1EEEEEEEEEvNT_6ParamsE$_ZN4cute3eso3ESOILb0ELb0EJiNS_5tupleIJiNS_1CILi0EEEEEEEEC2ERKiRKS5_ - $_ZN7cutlass13device_kernelIN5flash19enable_sm80_to_sm89INS1_16FlashAttnBwdSm80INS1_25CollectiveMainloopBwdSm80ILi2ELi2EN4cute5tupleIJNS5_1CILi128EEES8_NS7_ILi64EEEEEENS_10bfloat16_tEfNS_4arch4Sm80ELb1ELb0ELb1ELb1ELb1ELb0ELb0ELb0ELi2ELi4ELi4ELi4ELb0EEENS1_24CollectiveEpilogueBwdGQAISA_fSD_Li256ELb1ELb1EEENS1_25SingleTileBwdLPTSchedulerILb1ELi128ELb1EEEEEEEEEvNT_6ParamsE$_ZN4cute3eso3ESOILb0ELb0EJNS_6LayoutINS_5tupleIJNS3_IJNS_1CILi8EEENS4_ILi1EEEEEENS4_ILi4EEES6_EEENS3_IJNS3_IJS6_NS4_ILi0EEEEEElSA_EEEEElEEC2ERKSD_RKl)
$_ZN7cutlass13device_kernelIN5flash19enable_sm80_to_sm89INS1_16FlashAttnBwdSm80INS1_25CollectiveMainloopBwdSm80ILi2ELi2EN4cute5tupleIJNS5_1CILi128EEES8_NS7_ILi64EEEEEENS_10bfloat16_tEfNS_4arch4Sm80ELb1ELb0ELb1ELb1ELb1ELb0ELb0ELb0ELi2ELi4ELi4ELi4ELb0EEENS1_24CollectiveEpilogueBwdGQAISA_fSD_Li256ELb1ELb1EEENS1_25SingleTileBwdLPTSchedulerILb1ELi128ELb1EEEEEEEEEvNT_6ParamsE$_ZN4cute3eso3ESOILb0ELb0EJNS_6LayoutINS_5tupleIJNS3_IJNS_1CILi8EEENS4_ILi1EEEEEENS4_ILi4EEES6_EEENS3_IJNS3_IJS6_NS4_ILi0EEEEEElSA_EEEEElEEC2ERKSD_RKl:
[----:B------:R-:W-:Y:S02]  /*6ff0*/  IADD3 R5, R81, -c[0x0][0x20], RZ ;  /* 0x8000080051057a10 */ /* 0x000fe40007ffe0ff */
[----:B------:R-:W-:-:S03]  /*7000*/  IADD3 R4, R82, -c[0x0][0x20], RZ ;  /* 0x8000080052047a10 */ /* 0x000fc60007ffe0ff */
[----:B------:R1:W-:Y:S04]  /*7010*/  STL.64 [R5], R2 ;  /* 0x0000000205007387 */ /* 0x0003e80000100a00 */
[----:B------:R-:W2:Y:S01]  /*7020*/  LDL.64 R8, [R4] ;  /* 0x0000000004087983 */ /* 0x000ea20000100a00 */
[----:B------:R-:W-:-:S03]  /*7030*/  IMAD.MOV.U32 R7, RZ, RZ, 0x0 ;  /* 0x00000000ff077424 */ /* 0x000fc600078e00ff */
[----:B--2---:R1:W-:Y:S01]  /*7040*/  STL.64 [R5+0x8], R8 ;  /* 0x0000080805007387 */ /* 0x0043e20000100a00 */
[----:B------:R-:W-:Y:S05]  /*7050*/  RET.REL.NODEC R6 `(_ZN7cutlass13device_kernelIN5flash19enable_sm80_to_sm89INS1_16FlashAttnBwdSm80INS1_25CollectiveMainloopBwdSm80ILi2ELi2EN4cute5tupleIJNS5_1CILi128EEES8_NS7_ILi64EEEEEENS_10bfloat16_tEfNS_4arch4Sm80ELb1ELb0ELb1ELb1ELb1ELb0ELb0ELb0ELi2ELi4ELi4ELi4ELb0EEENS1_24CollectiveEpilogueBwdGQAISA_fSD_Li256ELb1ELb1EEENS1_25SingleTileBwdLPTSchedulerILb1ELi128ELb1EEEEEEEEEvNT_6ParamsE) ;  /* 0xffff8fa006007950 */ /* 0x000fea0003c3ffff */
        .type           $_ZN7cutlass13device_kernelIN5flash19enable_sm80_to_sm89INS1_16FlashAttnBwdSm80INS1_25CollectiveMainloopBwdSm80ILi2ELi2EN4cute5tupleIJNS5_1CILi128EEES8_NS7_ILi64EEEEEENS_10bfloat16_tEfNS_4arch4Sm80ELb1ELb0ELb1ELb1ELb1ELb0ELb0ELb0ELi2ELi4ELi4ELi4ELb0EEENS1_24CollectiveEpilogueBwdGQAISA_fSD_Li256ELb1ELb1EEENS1_25SingleTileBwdLPTSchedulerILb1ELi128ELb1EEEEEEEEEvNT_6ParamsE$_ZN4cute3eso3ESOILb0ELb0EJiNS_5tupleIJiNS_1CILi0EEEEEEEEC2ERKiRKS5_,@function
        .size           $_ZN7cutlass13device_kernelIN5flash19enable_sm80_to_sm89INS1_16FlashAttnBwdSm80INS1_25CollectiveMainloopBwdSm80ILi2ELi2EN4cute5tupleIJNS5_1CILi128EEES8_NS7_ILi64EEEEEENS_10bfloat16_tEfNS_4arch4Sm80ELb1ELb0ELb1ELb1ELb1ELb0ELb0ELb0ELi2ELi4ELi4ELi4ELb0EEENS1_24CollectiveEpilogueBwdGQAISA_fSD_Li256ELb1ELb1EEENS1_25SingleTileBwdLPTSchedulerILb1ELi128ELb1EEEEEEEEEvNT_6ParamsE$_ZN4cute3eso3ESOILb0ELb0EJiNS_5tupleIJiNS_1CILi0EEEEEEEEC2ERKiRKS5_,($_ZN7cutlass13device_kernelIN5flash19enable_sm80_to_sm89INS1_16FlashAttnBwdSm80INS1_25CollectiveMainloopBwdSm80ILi2ELi2EN4cute5tupleIJNS5_1CILi128EEES8_NS7_ILi64EEEEEENS_10bfloat16_tEfNS_4arch4Sm80ELb1ELb0ELb1ELb1ELb1ELb0ELb0ELb0ELi2ELi4ELi4ELi4ELb0EEENS1_24CollectiveEpilogueBwdGQAISA_fSD_Li256ELb1ELb1EEENS1_25SingleTileBwdLPTSchedulerILb1ELi128ELb1EEEEEEEEEvNT_6ParamsE$_ZN4cute3eso3ESOILb0ELb0EJiNS_5tupleIJiiEEEEEC2ERKiRKS3_ - $_ZN7cutlass13device_kernelIN5flash19enable_sm80_to_sm89INS1_16FlashAttnBwdSm80INS1_25CollectiveMainloopBwdSm80ILi2ELi2EN4cute5tupleIJNS5_1CILi128EEES8_NS7_ILi64EEEEEENS_10bfloat16_tEfNS_4arch4Sm80ELb1ELb0ELb1ELb1ELb1ELb0ELb0ELb0ELi2ELi4ELi4ELi4ELb0EEENS1_24CollectiveEpilogueBwdGQAISA_fSD_Li256ELb1ELb1EEENS1_25SingleTileBwdLPTSchedulerILb1ELi128ELb1EEEEEEEEEvNT_6ParamsE$_ZN4cute3eso3ESOILb0ELb0EJiNS_5tupleIJiNS_1CILi0EEEEEEEEC2ERKiRKS5_)
$_ZN7cutlass13device_kernelIN5flash19enable_sm80_to_sm89INS1_16FlashAttnBwdSm80INS1_25CollectiveMainloopBwdSm80ILi2ELi2EN4cute5tupleIJNS5_1CILi128EEES8_NS7_ILi64EEEEEENS_10bfloat16_tEfNS_4arch4Sm80ELb1ELb0ELb1ELb1ELb1ELb0ELb0ELb0ELi2ELi4ELi4ELi4ELb0EEENS1_24CollectiveEpilogueBwdGQAISA_fSD_Li256ELb1ELb1EEENS1_25SingleTileBwdLPTSchedulerILb1ELi128ELb1EEEEEEEEEvNT_6ParamsE$_ZN4cute3eso3ESOILb0ELb0EJiNS_5tupleIJiNS_1CILi0EEEEEEEEC2ERKiRKS5_:
[----:B------:R-:W-:Y:S02]  /*7060*/  IADD3 R3, R3, -c[0x0][0x20], RZ ;  /* 0x8000080003037a10 */ /* 0x000fe40007ffe0ff */
[----:B------:R-:W-:-:S03]  /*7070*/  IADD3 R2, R2, -c[0x0][0x20], RZ ;  /* 0x8000080002027a10 */ /* 0x000fc60007ffe0ff */
[----:B------:R1:W-:Y:S04]  /*7080*/  STL [R3], R6 ;  /* 0x0000000603007387 */ /* 0x0003e80000100800 */
[----:B------:R-:W2:Y:S01]  /*7090*/  LDL R2, [R2] ;  /* 0x0000000002027983 */ /* 0x000ea20000100800 */
[----:B------:R-:W-:-:S03]  /*70a0*/  IMAD.MOV.U32 R5, RZ, RZ, 0x0 ;  /* 0x00000000ff057424 */ /* 0x000fc600078e00ff */
[----:B--2---:R1:W-:Y:S01]  /*70b0*/  STL [R3+0x4], R2 ;  /* 0x0000040203007387 */ /* 0x0043e20000100800 */
[----:B------:R-:W-:Y:S05]  /*70c0*/  RET.REL.NODEC R4 `(_ZN7cutlass13device_kernelIN5flash19enable_sm80_to_sm89INS1_16FlashAttnBwdSm80INS1_25CollectiveMainloopBwdSm80ILi2ELi2EN4cute5tupleIJNS5_1CILi128EEES8_NS7_ILi64EEEEEENS_10bfloat16_tEfNS_4arch4Sm80ELb1ELb0ELb1ELb1ELb1ELb0ELb0ELb0ELi2ELi4ELi4ELi4ELb0EEENS1_24CollectiveEpilogueBwdGQAISA_fSD_Li256ELb1ELb1EEENS1_25SingleTileBwdLPTSchedulerILb1ELi128ELb1EEEEEEEEEvNT_6ParamsE) ;  /* 0xffff8f3004007950 */ /* 0x000fea0003c3ffff */
        .type           $_ZN7cutlass13device_kernelIN5flash19enable_sm80_to_sm89INS1_16FlashAttnBwdSm80INS1_25CollectiveMainloopBwdSm80ILi2ELi2EN4cute5tupleIJNS5_1CILi128EEES8_NS7_ILi64EEEEEENS_10bfloat16_tEfNS_4arch4Sm80ELb1ELb0ELb1ELb1ELb1ELb0ELb0ELb0ELi2ELi4ELi4ELi4ELb0EEENS1_24CollectiveEpilogueBwdGQAISA_fSD_Li256ELb1ELb1EEENS1_25SingleTileBwdLPTSchedulerILb1ELi128ELb1EEEEEEEEEvNT_6ParamsE$_ZN4cute3eso3ESOILb0ELb0EJiNS_5tupleIJiiEEEEEC2ERKiRKS3_,@function
        .size           $_ZN7cutlass13device_kernelIN5flash19enable_sm80_to_sm89INS1_16FlashAttnBwdSm80INS1_25CollectiveMainloopBwdSm80ILi2ELi2EN4cute5tupleIJNS5_1CILi128EEES8_NS7_ILi64EEEEEENS_10bfloat16_tEfNS_4arch4Sm80ELb1ELb0ELb1ELb1ELb1ELb0ELb0ELb0ELi2ELi4ELi4ELi4ELb0EEENS1_24CollectiveEpilogueBwdGQAISA_fSD_Li256ELb1ELb1EEENS1_25SingleTileBwdLPTSchedulerILb1ELi128ELb1EEEEEEEEEvNT_6ParamsE$_ZN4cute3eso3ESOILb0ELb0EJiNS_5tupleIJiiEEEEEC2ERKiRKS3_,($_ZN7cutlass13device_kernelIN5flash19enable_sm80_to_sm89INS1_16FlashAttnBwdSm80INS1_25CollectiveMainloopBwdSm80ILi2ELi2EN4cute5tupleIJNS5_1CILi128EEES8_NS7_ILi64EEEEEENS_10bfloat16_tEfNS_4arch4Sm80ELb1ELb0ELb1ELb1ELb1ELb0ELb0ELb0ELi2ELi4ELi4ELi4ELb0EEENS1_24CollectiveEpilogueBwdGQAISA_fSD_Li256ELb1ELb1EEENS1_25SingleTileBwdLPTSchedulerILb1ELi128ELb1EEEEEEEEEvNT_6ParamsE$_ZN4cute3eso3ESOILb0ELb0EJiiEEC2ERKiS4_ - $_ZN7cutlass13device_kernelIN5flash19enable_sm80_to_sm89INS1_16FlashAttnBwdSm80INS1_25CollectiveMainloopBwdSm80ILi2ELi2EN4cute5tupleIJNS5_1CILi128EEES8_NS7_ILi64EEEEEENS_10bfloat16_tEfNS_4arch4Sm80ELb1ELb0ELb1ELb1ELb1ELb0ELb0ELb0ELi2ELi4ELi4ELi4ELb0EEENS1_24CollectiveEpilogueBwdGQAISA_fSD_Li256ELb1ELb1EEENS1_25SingleTileBwdLPTSchedulerILb1ELi128ELb1EEEEEEEEEvNT_6ParamsE$_ZN4cute3eso3ESOILb0ELb0EJiNS_5tupleIJiiEEEEEC2ERKiRKS3_)
$_ZN7cutlass13device_kernelIN5flash19enable_sm80_to_sm89INS1_16FlashAttnBwdSm80INS1_25CollectiveMainloopBwdSm80ILi2ELi2EN4cute5tupleIJNS5_1CILi128EEES8_NS7_ILi64EEEEEENS_10bfloat16_tEfNS_4arch4Sm80ELb1ELb0ELb1ELb1ELb1ELb0ELb0ELb0ELi2ELi4ELi4ELi4ELb0EEENS1_24CollectiveEpilogueBwdGQAISA_fSD_Li256ELb1ELb1EEENS1_25SingleTileBwdLPTSchedulerILb1ELi128ELb1EEEEEEEEEvNT_6ParamsE$_ZN4cute3eso3ESOILb0ELb0EJiNS_5tupleIJiiEEEEEC2ERKiRKS3_:
        /* <DEDUP_REMOVED lines=10> */
        .type           $_ZN7cutlass13device_kernelIN5flash19enable_sm80_to_sm89INS1_16FlashAttnBwdSm80INS1_25CollectiveMainloopBwdSm80ILi2ELi2EN4cute5tupleIJNS5_1CILi128EEES8_NS7_ILi64EEEEEENS_10bfloat16_tEfNS_4arch4Sm80ELb1ELb0ELb1ELb1ELb1ELb0ELb0ELb0ELi2ELi4ELi4ELi4ELb0EEENS1_24CollectiveEpilogueBwdGQAISA_fSD_Li256ELb1ELb1EEENS1_25SingleTileBwdLPTSchedulerILb1ELi128ELb1EEEEEEEEEvNT_6ParamsE$_ZN4cute3eso3ESOILb0ELb0EJiiEEC2ERKiS4_,@function
        .size           $_ZN7cutlass13device_kernelIN5flash19enable_sm80_to_sm89INS1_16FlashAttnBwdSm80INS1_25CollectiveMainloopBwdSm80ILi2ELi2EN4cute5tupleIJNS5_1CILi128EEES8_NS7_ILi64EEEEEENS_10bfloat16_tEfNS_4arch4Sm80ELb1ELb0ELb1ELb1ELb1ELb0ELb0ELb0ELi2ELi4ELi4ELi4ELb0EEENS1_24CollectiveEpilogueBwdGQAISA_fSD_Li256ELb1ELb1EEENS1_25SingleTileBwdLPTSchedulerILb1ELi128ELb1EEEEEEEEEvNT_6ParamsE$_ZN4cute3eso3ESOILb0ELb0EJiiEEC2ERKiS4_,($_ZN7cutlass13device_kernelIN5flash19enable_sm80_to_sm89INS1_16FlashAttnBwdSm80INS1_25CollectiveMainloopBwdSm80ILi2ELi2EN4cute5tupleIJNS5_1CILi128EEES8_NS7_ILi64EEEEEENS_10bfloat16_tEfNS_4arch4Sm80ELb1ELb0ELb1ELb1ELb1ELb0ELb0ELb0ELi2ELi4ELi4ELi4ELb0EEENS1_24CollectiveEpilogueBwdGQAISA_fSD_Li256ELb1ELb1EEENS1_25SingleTileBwdLPTSchedulerILb1ELi128ELb1EEEEEEEEEvNT_6ParamsE$_ZN4cute3eso3ESOILb0ELb0EJiiNS_1CILi0EEEEEC2ERKiS6_RKS3_ - $_ZN7cutlass13device_kernelIN5flash19enable_sm80_to_sm89INS1_16FlashAttnBwdSm80INS1_25CollectiveMainloopBwdSm80ILi2ELi2EN4cute5tupleIJNS5_1CILi128EEES8_NS7_ILi64EEEEEENS_10bfloat16_tEfNS_4arch4Sm80ELb1ELb0ELb1ELb1ELb1ELb0ELb0ELb0ELi2ELi4ELi4ELi4ELb0EEENS1_24CollectiveEpilogueBwdGQAISA_fSD_Li256ELb1ELb1EEENS1_25SingleTileBwdLPTSchedulerILb1ELi128ELb1EEEEEEEEEvNT_6ParamsE$_ZN4cute3eso3ESOILb0ELb0EJiiEEC2ERKiS4_)
$_ZN7cutlass13device_kernelIN5flash19enable_sm80_to_sm89INS1_16FlashAttnBwdSm80INS1_25CollectiveMainloopBwdSm80ILi2ELi2EN4cute5tupleIJNS5_1CILi128EEES8_NS7_ILi64EEEEEENS_10bfloat16_tEfNS_4arch4Sm80ELb1ELb0ELb1ELb1ELb1ELb0ELb0ELb0ELi2ELi4ELi4ELi4ELb0EEENS1_24CollectiveEpilogueBwdGQAISA_fSD_Li256ELb1ELb1EEENS1_25SingleTileBwdLPTSchedulerILb1ELi128ELb1EEEEEEEEEvNT_6ParamsE$_ZN4cute3eso3ESOILb0ELb0EJiiEEC2ERKiS4_:
[----:B------:R-:W-:Y:S02]  /*7170*/  IADD3 R3, R3, -c[0x0][0x20], RZ ;  /* 0x8000080003037a10 */ /* 0x000fe40007ffe0ff */
[----:B------:R-:W-:-:S03]  /*7180*/  IADD3 R2, R2, -c[0x0][0x20], RZ ;  /* 0x8000080002027a10 */ /* 0x000fc60007ffe0ff */
[----:B------:R1:W-:Y:S04]  /*7190*/  STL [R3], R10 ;  /* 0x0000000a03007387 */ /* 0x0003e80000100800 */
[----:B------:R-:W2:Y:S01]  /*71a0*/  LDL R2, [R2] ;  /* 0x0000000002027983 */ /* 0x000ea20000100800 */
[----:B------:R-:W-:-:S03]  /*71b0*/  IMAD.MOV.U32 R9, RZ, RZ, 0x0 ;  /* 0x00000000ff097424 */ /* 0x000fc600078e00ff */
[----:B--2---:R1:W-:Y:S01]  /*71c0*/  STL [R3+0x4], R2 ;  /* 0x0000040203007387 */ /* 0x0043e20000100800 */
[----:B------:R-:W-:Y:S05]  /*71d0*/  RET.REL.NODEC R8 `(_ZN7cutlass13device_kernelIN5flash19enable_sm80_to_sm89INS1_16FlashAttnBwdSm80INS1_25CollectiveMainloopBwdSm80ILi2ELi2EN4cute5tupleIJNS5_1CILi128EEES8_NS7_ILi64EEEEEENS_10bfloat16_tEfNS_4arch4Sm80ELb1ELb0ELb1ELb1ELb1ELb0ELb0ELb0ELi2ELi4ELi4ELi4ELb0EEENS1_24CollectiveEpilogueBwdGQAISA_fSD_Li256ELb1ELb1EEENS1_25SingleTileBwdLPTSchedulerILb1ELi128ELb1EEEEEEEEEvNT_6ParamsE) ;  /* 0xffff8e2008007950 */ /* 0x000fea0003c3ffff */
        .type           $_ZN7cutlass13device_kernelIN5flash19enable_sm80_to_sm89INS1_16FlashAttnBwdSm80INS1_25CollectiveMainloopBwdSm80ILi2ELi2EN4cute5tupleIJNS5_1CILi128EEES8_NS7_ILi64EEEEEENS_10bfloat16_tEfNS_4arch4Sm80ELb1ELb0ELb1ELb1ELb1ELb0ELb0ELb0ELi2ELi4ELi4ELi4ELb0EEENS1_24CollectiveEpilogueBwdGQAISA_fSD_Li256ELb1ELb1EEENS1_25SingleTileBwdLPTSchedulerILb1ELi128ELb1EEEEEEEEEvNT_6ParamsE$_ZN4cute3eso3ESOILb0ELb0EJiiNS_1CILi0EEEEEC2ERKiS6_RKS3_,@function
        .size           $_ZN7cutlass13device_kernelIN5flash19enable_sm80_to_sm89INS1_16FlashAttnBwdSm80INS1_25CollectiveMainloopBwdSm80ILi2ELi2EN4cute5tupleIJNS5_1CILi128EEES8_NS7_ILi64EEEEEENS_10bfloat16_tEfNS_4arch4Sm80ELb1ELb0ELb1ELb1ELb1ELb0ELb0ELb0ELi2ELi4ELi4ELi4ELb0EEENS1_24CollectiveEpilogueBwdGQAISA_fSD_Li256ELb1ELb1EEENS1_25SingleTileBwdLPTSchedulerILb1ELi128ELb1EEEEEEEEEvNT_6ParamsE$_ZN4cute3eso3ESOILb0ELb0EJiiNS_1CILi0EEEEEC2ERKiS6_RKS3_,($_ZN7cutlass13device_kernelIN5flash19enable_sm80_to_sm89INS1_16FlashAttnBwdSm80INS1_25CollectiveMainloopBwdSm80ILi2ELi2EN4cute5tupleIJNS5_1CILi128EEES8_NS7_ILi64EEEEEENS_10bfloat16_tEfNS_4arch4Sm80ELb1ELb0ELb1ELb1ELb1ELb0ELb0ELb0ELi2ELi4ELi4ELi4ELb0EEENS1_24CollectiveEpilogueBwdGQAISA_fSD_Li256ELb1ELb1EEENS1_25SingleTileBwdLPTSchedulerILb1ELi128ELb1EEEEEEEEEvNT_6ParamsE$_ZN4cute3eso3ESOILb0ELb0EJiiNS_1CILi1024EEEEEC2ERKiS6_RKS3_ - $_ZN7cutlass13device_kernelIN5flash19enable_sm80_to_sm89INS1_16FlashAttnBwdSm80INS1_25CollectiveMainloopBwdSm80ILi2ELi2EN4cute5tupleIJNS5_1CILi128EEES8_NS7_ILi64EEEEEENS_10bfloat16_tEfNS_4arch4Sm80ELb1ELb0ELb1ELb1ELb1ELb0ELb0ELb0ELi2ELi4ELi4ELi4ELb0EEENS1_24CollectiveEpilogueBwdGQAISA_fSD_Li256ELb1ELb1EEENS1_25SingleTileBwdLPTSchedulerILb1ELi128ELb1EEEEEEEEEvNT_6ParamsE$_ZN4cute3eso3ESOILb0ELb0EJiiNS_1CILi0EEEEEC2ERKiS6_RKS3_)
$_ZN7cutlass13device_kernelIN5flash19enable_sm80_to_sm89INS1_16FlashAttnBwdSm80INS1_25CollectiveMainloopBwdSm80ILi2ELi2EN4cute5tupleIJNS5_1CILi128EEES8_NS7_ILi64EEEEEENS_10bfloat16_tEfNS_4arch4Sm80ELb1ELb0ELb1ELb1ELb1ELb0ELb0ELb0ELi2ELi4ELi4ELi4ELb0EEENS1_24CollectiveEpilogueBwdGQAISA_fSD_Li256ELb1ELb1EEENS1_25SingleTileBwdLPTSchedulerILb1ELi128ELb1EEEEEEEEEvNT_6ParamsE$_ZN4cute3eso3ESOILb0ELb0EJiiNS_1CILi0EEEEEC2ERKiS6_RKS3_:
        /* <DEDUP_REMOVED lines=8> */
        .type           $_ZN7cutlass13device_kernelIN5flash19enable_sm80_to_sm89INS1_16FlashAttnBwdSm80INS1_25CollectiveMainloopBwdSm80ILi2ELi2EN4cute5tupleIJNS5_1CILi128EEES8_NS7_ILi64EEEEEENS_10bfloat16_tEfNS_4arch4Sm80ELb1ELb0ELb1ELb1ELb1ELb0ELb0ELb0ELi2ELi4ELi4ELi4ELb0EEENS1_24CollectiveEpilogueBwdGQAISA_fSD_Li256ELb1ELb1EEENS1_25SingleTileBwdLPTSchedulerILb1ELi128ELb1EEEEEEEEEvNT_6ParamsE$_ZN4cute3eso3ESOILb0ELb0EJiiNS_1CILi1024EEEEEC2ERKiS6_RKS3_,@function
        .size           $_ZN7cutlass13device_kernelIN5flash19enable_sm80_to_sm89INS1_16FlashAttnBwdSm80INS1_25CollectiveMainloopBwdSm80ILi2ELi2EN4cute5tupleIJNS5_1CILi128EEES8_NS7_ILi64EEEEEENS_10bfloat16_tEfNS_4arch4Sm80ELb1ELb0ELb1ELb1ELb1ELb0ELb0ELb0ELi2ELi4ELi4ELi4ELb0EEENS1_24CollectiveEpilogueBwdGQAISA_fSD_Li256ELb1ELb1EEENS1_25SingleTileBwdLPTSchedulerILb1ELi128ELb1EEEEEEEEEvNT_6ParamsE$_ZN4cute3eso3ESOILb0ELb0EJiiNS_1CILi1024EEEEEC2ERKiS6_RKS3_,($_ZN7cutlass13device_kernelIN5flash19enable_sm80_to_sm89INS1_16FlashAttnBwdSm80INS1_25CollectiveMainloopBwdSm80ILi2ELi2EN4cute5tupleIJNS5_1CILi128EEES8_NS7_ILi64EEEEEENS_10bfloat16_tEfNS_4arch4Sm80ELb1ELb0ELb1ELb1ELb1ELb0ELb0ELb0ELi2ELi4ELi4ELi4ELb0EEENS1_24CollectiveEpilogueBwdGQAISA_fSD_Li256ELb1ELb1EEENS1_25SingleTileBwdLPTSchedulerILb1ELi128ELb1EEEEEEEEEvNT_6ParamsE$_ZN4cute3eso3ESOILb0ELb0EJiiNS_1CILi144EEENS2_ILi512EEEEEC2ERKiS7_RKS3_RKS4_ - $_ZN7cutlass13device_kernelIN5flash19enable_sm80_to_sm89INS1_16FlashAttnBwdSm80INS1_25CollectiveMainloopBwdSm80ILi2ELi2EN4cute5tupleIJNS5_1CILi128EEES8_NS7_ILi64EEEEEENS_10bfloat16_tEfNS_4arch4Sm80ELb1ELb0ELb1ELb1ELb1ELb0ELb0ELb0ELi2ELi4ELi4ELi4ELb0EEENS1_24CollectiveEpilogueBwdGQAISA_fSD_Li256ELb1ELb1EEENS1_25SingleTileBwdLPTSchedulerILb1ELi128ELb1EEEEEEEEEvNT_6ParamsE$_ZN4cute3eso3ESOILb0ELb0EJiiNS_1CILi1024EEEEEC2ERKiS6_RKS3_)
$_ZN7cutlass13device_kernelIN5flash19enable_sm80_to_sm89INS1_16FlashAttnBwdSm80INS1_25CollectiveMainloopBwdSm80ILi2ELi2EN4cute5tupleIJNS5_1CILi128EEES8_NS7_ILi64EEEEEENS_10bfloat16_tEfNS_4arch4Sm80ELb1ELb0ELb1ELb1ELb1ELb0ELb0ELb0ELi2ELi4ELi4ELi4ELb0EEENS1_24CollectiveEpilogueBwdGQAISA_fSD_Li256ELb1ELb1EEENS1_25SingleTileBwdLPTSchedulerILb1ELi128ELb1EEEEEEEEEvNT_6ParamsE$_ZN4cute3eso3ESOILb0ELb0EJiiNS_1CILi1024EEEEEC2ERKiS6_RKS3_:
        /* <DEDUP_REMOVED lines=8> */
        .type           $_ZN7cutlass13device_kernelIN5flash19enable_sm80_to_sm89INS1_16FlashAttnBwdSm80INS1_25CollectiveMainloopBwdSm80ILi2ELi2EN4cute5tupleIJNS5_1CILi128EEES8_NS7_ILi64EEEEEENS_10bfloat16_tEfNS_4arch4Sm80ELb1ELb0ELb1ELb1ELb1ELb0ELb0ELb0ELi2ELi4ELi4ELi4ELb0EEENS1_24CollectiveEpilogueBwdGQAISA_fSD_Li256ELb1ELb1EEENS1_25SingleTileBwdLPTSchedulerILb1ELi128ELb1EEEEEEEEEvNT_6ParamsE$_ZN4cute3eso3ESOILb0ELb0EJiiNS_1CILi144EEENS2_ILi512EEEEEC2ERKiS7_RKS3_RKS4_,@function
        .size           $_ZN7cutlass13device_kernelIN5flash19enable_sm80_to_sm89INS1_16FlashAttnBwdSm80INS1_25CollectiveMainloopBwdSm80ILi2ELi2EN4cute5tupleIJNS5_1CILi128EEES8_NS7_ILi64EEEEEENS_10bfloat16_tEfNS_4arch4Sm80ELb1ELb0ELb1ELb1ELb1ELb0ELb0ELb0ELi2ELi4ELi4ELi4ELb0EEENS1_24CollectiveEpilogueBwdGQAISA_fSD_Li256ELb1ELb1EEENS1_25SingleTileBwdLPTSchedulerILb1ELi128ELb1EEEEEEEEEvNT_6ParamsE$_ZN4cute3eso3ESOILb0ELb0EJiiNS_1CILi144EEENS2_ILi512EEEEEC2ERKiS7_RKS3_RKS4_,($_ZN7cutlass13device_kernelIN5flash19enable_sm80_to_sm89INS1_16FlashAttnBwdSm80INS1_25CollectiveMainloopBwdSm80ILi2ELi2EN4cute5tupleIJNS5_1CILi128EEES8_NS7_ILi64EEEEEENS_10bfloat16_tEfNS_4arch4Sm80ELb1ELb0ELb1ELb1ELb1ELb0ELb0ELb0ELi2ELi4ELi4ELi4ELb0EEENS1_24CollectiveEpilogueBwdGQAISA_fSD_Li256ELb1ELb1EEENS1_25SingleTileBwdLPTSchedulerILb1ELi128ELb1EEEEEEEEEvNT_6ParamsE$_ZN4cute3eso3ESOILb0ELb0EJiiNS_1CILi72EEENS2_ILi512EEEEEC2ERKiS7_RKS3_RKS4_ - $_ZN7cutlass13device_kernelIN5flash19enable_sm80_to_sm89INS1_16FlashAttnBwdSm80INS1_25CollectiveMainloopBwdSm80ILi2ELi2EN4cute5tupleIJNS5_1CILi128EEES8_NS7_ILi64EEEEEENS_10bfloat16_tEfNS_4arch4Sm80ELb1ELb0ELb1ELb1ELb1ELb0ELb0ELb0ELi2ELi4ELi4ELi4ELb0EEENS1_24CollectiveEpilogueBwdGQAISA_fSD_Li256ELb1ELb1EEENS1_25SingleTileBwdLPTSchedulerILb1ELi128ELb1EEEEEEEEEvNT_6ParamsE$_ZN4cute3eso3ESOILb0ELb0EJiiNS_1CILi144EEENS2_ILi512EEEEEC2ERKiS7_RKS3_RKS4_)
$_ZN7cutlass13device_kernelIN5flash19enable_sm80_to_sm89INS1_16FlashAttnBwdSm80INS1_25CollectiveMainloopBwdSm80ILi2ELi2EN4cute5tupleIJNS5_1CILi128EEES8_NS7_ILi64EEEEEENS_10bfloat16_tEfNS_4arch4Sm80ELb1ELb0ELb1ELb1ELb1ELb0ELb0ELb0ELi2ELi4ELi4ELi4ELb0EEENS1_24CollectiveEpilogueBwdGQAISA_fSD_Li256ELb1ELb1EEENS1_25SingleTileBwdLPTSchedulerILb1ELi128ELb1EEEEEEEEEvNT_6ParamsE$_ZN4cute3eso3ESOILb0ELb0EJiiNS_1CILi144EEENS2_ILi512EEEEEC2ERKiS7_RKS3_RKS4_:
[----:B------:R-:W-:Y:S02]  /*72e0*/  IADD3 R6, R60, -c[0x0][0x20], RZ ;  /* 0x800008003c067a10 */ /* 0x000fe40007ffe0ff */
[----:B------:R-:W-:-:S03]  /*72f0*/  IADD3 R4, R4, -c[0x0][0x20], RZ ;  /* 0x8000080004047a10 */ /* 0x000fc60007ffe0ff */
[----:B------:R1:W-:Y:S04]  /*7300*/  STL [R6], R3 ;  /* 0x0000000306007387 */ /* 0x0003e80000100800 */
[----:B------:R-:W2:Y:S01]  /*7310*/  LDL R5, [R4] ;  /* 0x0000000004057983 */ /* 0x000ea20000100800 */
[----:B------:R-:W-:-:S03]  /*7320*/  IMAD.MOV.U32 R9, RZ, RZ, 0x0 ;  /* 0x00000000ff097424 */ /* 0x000fc600078e00ff */
[----:B--2---:R1:W-:Y:S01]  /*7330*/  STL [R6+0x4], R5 ;  /* 0x0000040506007387 */ /* 0x0043e20000100800 */
[----:B------:R-:W-:Y:S05]  /*7340*/  RET.REL.NODEC R8 `(_ZN7cutlass13device_kernelIN5flash19enable_sm80_to_sm89INS1_16FlashAttnBwdSm80INS1_25CollectiveMainloopBwdSm80ILi2ELi2EN4cute5tupleIJNS5_1CILi128EEES8_NS7_ILi64EEEEEENS_10bfloat16_tEfNS_4arch4Sm80ELb1ELb0ELb1ELb1ELb1ELb0ELb0ELb0ELi2ELi4ELi4ELi4ELb0EEENS1_24CollectiveEpilogueBwdGQAISA_fSD_Li256ELb1ELb1EEENS1_25SingleTileBwdLPTSchedulerILb1ELi128ELb1EEEEEEEEEvNT_6ParamsE) ;  /* 0xffff8cb008007950 */ /* 0x000fea0003c3ffff */
        .type           $_ZN7cutlass13device_kernelIN5flash19enable_sm80_to_sm89INS1_16FlashAttnBwdSm80INS1_25CollectiveMainloopBwdSm80ILi2ELi2EN4cute5tupleIJNS5_1CILi128EEES8_NS7_ILi64EEEEEENS_10bfloat16_tEfNS_4arch4Sm80ELb1ELb0ELb1ELb1ELb1ELb0ELb0ELb0ELi2ELi4ELi4ELi4ELb0EEENS1_24CollectiveEpilogueBwdGQAISA_fSD_Li256ELb1ELb1EEENS1_25SingleTileBwdLPTSchedulerILb1ELi128ELb1EEEEEEEEEvNT_6ParamsE$_ZN4cute3eso3ESOILb0ELb0EJiiNS_1CILi72EEENS2_ILi512EEEEEC2ERKiS7_RKS3_RKS4_,@function
        .size           $_ZN7cutlass13device_kernelIN5flash19enable_sm80_to_sm89INS1_16FlashAttnBwdSm80INS1_25CollectiveMainloopBwdSm80ILi2ELi2EN4cute5tupleIJNS5_1CILi128EEES8_NS7_ILi64EEEEEENS_10bfloat16_tEfNS_4arch4Sm80ELb1ELb0ELb1ELb1ELb1ELb0ELb0ELb0ELi2ELi4ELi4ELi4ELb0EEENS1_24CollectiveEpilogueBwdGQAISA_fSD_Li256ELb1ELb1EEENS1_25SingleTileBwdLPTSchedulerILb1ELi128ELb1EEEEEEEEEvNT_6ParamsE$_ZN4cute3eso3ESOILb0ELb0EJiiNS_1CILi72EEENS2_ILi512EEEEEC2ERKiS7_RKS3_RKS4_,($_ZN7cutlass13device_kernelIN5flash19enable_sm80_to_sm89INS1_16FlashAttnBwdSm80INS1_25CollectiveMainloopBwdSm80ILi2ELi2EN4cute5tupleIJNS5_1CILi128EEES8_NS7_ILi64EEEEEENS_10bfloat16_tEfNS_4arch4Sm80ELb1ELb0ELb1ELb1ELb1ELb0ELb0ELb0ELi2ELi4ELi4ELi4ELb0EEENS1_24CollectiveEpilogueBwdGQAISA_fSD_Li256ELb1ELb1EEENS1_25SingleTileBwdLPTSchedulerILb1ELi128ELb1EEEEEEEEEvNT_6ParamsE$_ZN4cute3eso3ESOILb0ELb0EJiiNS_1CILi8192EEEEEC2ERKiS6_RKS3_ - $_ZN7cutlass13device_kernelIN5flash19enable_sm80_to_sm89INS1_16FlashAttnBwdSm80INS1_25CollectiveMainloopBwdSm80ILi2ELi2EN4cute5tupleIJNS5_1CILi128EEES8_NS7_ILi64EEEEEENS_10bfloat16_tEfNS_4arch4Sm80ELb1ELb0ELb1ELb1ELb1ELb0ELb0ELb0ELi2ELi4ELi4ELi4ELb0EEENS1_24CollectiveEpilogueBwdGQAISA_fSD_Li256ELb1ELb1EEENS1_25SingleTileBwdLPTSchedulerILb1ELi128ELb1EEEEEEEEEvNT_6ParamsE$_ZN4cute3eso3ESOILb0ELb0EJiiNS_1CILi72EEENS2_ILi512EEEEEC2ERKiS7_RKS3_RKS4_)
$_ZN7cutlass13device_kernelIN5flash19enable_sm80_to_sm89INS1_16FlashAttnBwdSm80INS1_25CollectiveMainloopBwdSm80ILi2ELi2EN4cute5tupleIJNS5_1CILi128EEES8_NS7_ILi64EEEEEENS_10bfloat16_tEfNS_4arch4Sm80ELb1ELb0ELb1ELb1ELb1ELb0ELb0ELb0ELi2ELi4ELi4ELi4ELb0EEENS1_24CollectiveEpilogueBwdGQAISA_fSD_Li256ELb1ELb1EEENS1_25SingleTileBwdLPTSchedulerILb1ELi128ELb1EEEEEEEEEvNT_6ParamsE$_ZN4cute3eso3ESOILb0ELb0EJiiNS_1CILi72EEENS2_ILi512EEEEEC2ERKiS7_RKS3_RKS4_:
        /* <DEDUP_REMOVED lines=8> */
        .type           $_ZN7cutlass13device_kernelIN5flash19enable_sm80_to_sm89INS1_16FlashAttnBwdSm80INS1_25CollectiveMainloopBwdSm80ILi2ELi2EN4cute5tupleIJNS5_1CILi128EEES8_NS7_ILi64EEEEEENS_10bfloat16_tEfNS_4arch4Sm80ELb1ELb0ELb1ELb1ELb1ELb0ELb0ELb0ELi2ELi4ELi4ELi4ELb0EEENS1_24CollectiveEpilogueBwdGQAISA_fSD_Li256ELb1ELb1EEENS1_25SingleTileBwdLPTSchedulerILb1ELi128ELb1EEEEEEEEEvNT_6ParamsE$_ZN4cute3eso3ESOILb0ELb0EJiiNS_1CILi8192EEEEEC2ERKiS6_RKS3_,@function
        .size           $_ZN7cutlass13device_kernelIN5flash19enable_sm80_to_sm89INS1_16FlashAttnBwdSm80INS1_25CollectiveMainloopBwdSm80ILi2ELi2EN4cute5tupleIJNS5_1CILi128EEES8_NS7_ILi64EEEEEENS_10bfloat16_tEfNS_4arch4Sm80ELb1ELb0ELb1ELb1ELb1ELb0ELb0ELb0ELi2ELi4ELi4ELi4ELb0EEENS1_24CollectiveEpilogueBwdGQAISA_fSD_Li256ELb1ELb1EEENS1_25SingleTileBwdLPTSchedulerILb1ELi128ELb1EEEEEEEEEvNT_6ParamsE$_ZN4cute3eso3ESOILb0ELb0EJiiNS_1CILi8192EEEEEC2ERKiS6_RKS3_,($_ZN7cutlass13device_kernelIN5flash19enable_sm80_to_sm89INS1_16FlashAttnBwdSm80INS1_25CollectiveMainloopBwdSm80ILi2ELi2EN4cute5tupleIJNS5_1CILi128EEES8_NS7_ILi64EEEEEENS_10bfloat16_tEfNS_4arch4Sm80ELb1ELb0ELb1ELb1ELb1ELb0ELb0ELb0ELi2ELi4ELi4ELi4ELb0EEENS1_24CollectiveEpilogueBwdGQAISA_fSD_Li256ELb1ELb1EEENS1_25SingleTileBwdLPTSchedulerILb1ELi128ELb1EEEEEEEEEvNT_6ParamsE$_ZN4cute3eso3ESOILb0ELb0EJiiiEEC2ERKiS4_S4_ - $_ZN7cutlass13device_kernelIN5flash19enable_sm80_to_sm89INS1_16FlashAttnBwdSm80INS1_25CollectiveMainloopBwdSm80ILi2ELi2EN4cute5tupleIJNS5_1CILi128EEES8_NS7_ILi64EEEEEENS_10bfloat16_tEfNS_4arch4Sm80ELb1ELb0ELb1ELb1ELb1ELb0ELb0ELb0ELi2ELi4ELi4ELi4ELb0EEENS1_24CollectiveEpilogueBwdGQAISA_fSD_Li256ELb1ELb1EEENS1_25SingleTileBwdLPTSchedulerILb1ELi128ELb1EEEEEEEEEvNT_6ParamsE$_ZN4cute3eso3ESOILb0ELb0EJiiNS_1CILi8192EEEEEC2ERKiS6_RKS3_)
$_ZN7cutlass13device_kernelIN5flash19enable_sm80_to_sm89INS1_16FlashAttnBwdSm80INS1_25CollectiveMainloopBwdSm80ILi2ELi2EN4cute5tupleIJNS5_1CILi128EEES8_NS7_ILi64EEEEEENS_10bfloat16_tEfNS_4arch4Sm80ELb1ELb0ELb1ELb1ELb1ELb0ELb0ELb0ELi2ELi4ELi4ELi4ELb0EEENS1_24CollectiveEpilogueBwdGQAISA_fSD_Li256ELb1ELb1EEENS1_25SingleTileBwdLPTSchedulerILb1ELi128ELb1EEEEEEEEEvNT_6ParamsE$_ZN4cute3eso3ESOILb0ELb0EJiiNS_1CILi8192EEEEEC2ERKiS6_RKS3_:
[----:B------:R-:W-:Y:S02]  /*73d0*/  IADD3 R3, R3, -c[0x0][0x20], RZ ;  /* 0x8000080003037a10 */ /* 0x000fe40007ffe0ff */
[----:B------:R-:W-:-:S03]  /*73e0*/  IADD3 R2, R2, -c[0x0][0x20], RZ ;  /* 0x8000080002027a10 */ /* 0x000fc60007ffe0ff */
[----:B------:R1:W-:Y:S04]  /*73f0*/  STL [R3], R10 ;  /* 0x0000000a03007387 */ /* 0x0003e80000100800 */
[----:B------:R-:W2:Y:S01]  /*7400*/  LDL R2, [R2] ;  /* 0x0000000002027983 */ /* 0x000ea20000100800 */
[----:B------:R-:W-:-:S03]  /*7410*/  IMAD.MOV.U32 R9, RZ, RZ, 0x0 ;  /* 0x00000000ff097424 */ /* 0x000fc600078e00ff */
[----:B--2---:R1:W-:Y:S01]  /*7420*/  STL [R3+0x4], R2 ;  /* 0x0000040203007387 */ /* 0x0043e20000100800 */
[----:B------:R-:W-:Y:S05]  /*7430*/  RET.REL.NODEC R8 `(_ZN7cutlass13device_kernelIN5flash19enable_sm80_to_sm89INS1_16FlashAttnBwdSm80INS1_25CollectiveMainloopBwdSm80ILi2ELi2EN4cute5tupleIJNS5_1CILi128EEES8_NS7_ILi64EEEEEENS_10bfloat16_tEfNS_4arch4Sm80ELb1ELb0ELb1ELb1ELb1ELb0ELb0ELb0ELi2ELi4ELi4ELi4ELb0EEENS1_24CollectiveEpilogueBwdGQAISA_fSD_Li256ELb1ELb1EEENS1_25SingleTileBwdLPTSchedulerILb1ELi128ELb1EEEEEEEEEvNT_6ParamsE) ;  /* 0xffff8bc008007950 */ /* 0x000fea0003c3ffff */
        .type           $_ZN7cutlass13device_kernelIN5flash19enable_sm80_to_sm89INS1_16FlashAttnBwdSm80INS1_25CollectiveMainloopBwdSm80ILi2ELi2EN4cute5tupleIJNS5_1CILi128EEES8_NS7_ILi64EEEEEENS_10bfloat16_tEfNS_4arch4Sm80ELb1ELb0ELb1ELb1ELb1ELb0ELb0ELb0ELi2ELi4ELi4ELi4ELb0EEENS1_24CollectiveEpilogueBwdGQAISA_fSD_Li256ELb1ELb1EEENS1_25SingleTileBwdLPTSchedulerILb1ELi128ELb1EEEEEEEEEvNT_6ParamsE$_ZN4cute3eso3ESOILb0ELb0EJiiiEEC2ERKiS4_S4_,@function
        .size           $_ZN7cutlass13device_kernelIN5flash19enable_sm80_to_sm89INS1_16FlashAttnBwdSm80INS1_25CollectiveMainloopBwdSm80ILi2ELi2EN4cute5tupleIJNS5_1CILi128EEES8_NS7_ILi64EEEEEENS_10bfloat16_tEfNS_4arch4Sm80ELb1ELb0ELb1ELb1ELb1ELb0ELb0ELb0ELi2ELi4ELi4ELi4ELb0EEENS1_24CollectiveEpilogueBwdGQAISA_fSD_Li256ELb1ELb1EEENS1_25SingleTileBwdLPTSchedulerILb1ELi128ELb1EEEEEEEEEvNT_6ParamsE$_ZN4cute3eso3ESOILb0ELb0EJiiiEEC2ERKiS4_S4_,($_ZN7cutlass13device_kernelIN5flash19enable_sm80_to_sm89INS1_16FlashAttnBwdSm80INS1_25CollectiveMainloopBwdSm80ILi2ELi2EN4cute5tupleIJNS5_1CILi128EEES8_NS7_ILi64EEEEEENS_10bfloat16_tEfNS_4arch4Sm80ELb1ELb0ELb1ELb1ELb1ELb0ELb0ELb0ELi2ELi4ELi4ELi4ELb0EEENS1_24CollectiveEpilogueBwdGQAISA_fSD_Li256ELb1ELb1EEENS1_25SingleTileBwdLPTSchedulerILb1ELi128ELb1EEEEEEEEEvNT_6ParamsE$_ZN4cute3eso3ESOILb0ELb0EJiiiNS_1CILi0EEEEEC2ERKiS6_S6_RKS3_ - $_ZN7cutlass13device_kernelIN5flash19enable_sm80_to_sm89INS1_16FlashAttnBwdSm80INS1_25CollectiveMainloopBwdSm80ILi2ELi2EN4cute5tupleIJNS5_1CILi128EEES8_NS7_ILi64EEEEEENS_10bfloat16_tEfNS_4arch4Sm80ELb1ELb0ELb1ELb1ELb1ELb0ELb0ELb0ELi2ELi4ELi4ELi4ELb0EEENS1_24CollectiveEpilogueBwdGQAISA_fSD_Li256ELb1ELb1EEENS1_25SingleTileBwdLPTSchedulerILb1ELi128ELb1EEEEEEEEEvNT_6ParamsE$_ZN4cute3eso3ESOILb0ELb0EJiiiEEC2ERKiS4_S4_)
$_ZN7cutlass13device_kernelIN5flash19enable_sm80_to_sm89INS1_16FlashAttnBwdSm80INS1_25CollectiveMainloopBwdSm80ILi2ELi2EN4cute5tupleIJNS5_1CILi128EEES8_NS7_ILi64EEEEEENS_10bfloat16_tEfNS_4arch4Sm80ELb1ELb0ELb1ELb1ELb1ELb0ELb0ELb0ELi2ELi4ELi4ELi4ELb0EEENS1_24CollectiveEpilogueBwdGQAISA_fSD_Li256ELb1ELb1EEENS1_25SingleTileBwdLPTSchedulerILb1ELi128ELb1EEEEEEEEEvNT_6ParamsE$_ZN4cute3eso3ESOILb0ELb0EJiiiEEC2ERKiS4_S4_:
        /* <DEDUP_REMOVED lines=9> */
[----:B------:R-:W-:Y:S05]  /*74d0*/  RET.REL.NODEC R4 `(_ZN7cutlass13device_kernelIN5flash19enable_sm80_to_sm89INS1_16FlashAttnBwdSm80INS1_25CollectiveMainloopBwdSm80ILi2ELi2EN4cute5tupleIJNS5_1CILi128EEES8_NS7_ILi64EEEEEENS_10bfloat16_tEfNS_4arch4Sm80ELb1ELb0ELb1ELb1ELb1ELb0ELb0ELb0ELi2ELi4ELi4ELi4ELb0EEENS1_24CollectiveEpilogueBwdGQAISA_fSD_Li256ELb1ELb1EEENS1_25SingleTileBwdLPTSchedulerILb1ELi128ELb1EEEEEEEEEvNT_6ParamsE) ;  /* 0xffff8b2004007950 */ /* 0x000fea0003c3ffff */
        .type           $_ZN7cutlass13device_kernelIN5flash19enable_sm80_to_sm89INS1_16FlashAttnBwdSm80INS1_25CollectiveMainloopBwdSm80ILi2ELi2EN4cute5tupleIJNS5_1CILi128EEES8_NS7_ILi64EEEEEENS_10bfloat16_tEfNS_4arch4Sm80ELb1ELb0ELb1ELb1ELb1ELb0ELb0ELb0ELi2ELi4ELi4ELi4ELb0EEENS1_24CollectiveEpilogueBwdGQAISA_fSD_Li256ELb1ELb1EEENS1_25SingleTileBwdLPTSchedulerILb1ELi128ELb1EEEEEEEEEvNT_6ParamsE$_ZN4cute3eso3ESOILb0ELb0EJiiiNS_1CILi0EEEEEC2ERKiS6_S6_RKS3_,@function
        .size           $_ZN7cutlass13device_kernelIN5flash19enable_sm80_to_sm89INS1_16FlashAttnBwdSm80INS1_25CollectiveMainloopBwdSm80ILi2ELi2EN4cute5tupleIJNS5_1CILi128EEES8_NS7_ILi64EEEEEENS_10bfloat16_tEfNS_4arch4Sm80ELb1ELb0ELb1ELb1ELb1ELb0ELb0ELb0ELi2ELi4ELi4ELi4ELb0EEENS1_24CollectiveEpilogueBwdGQAISA_fSD_Li256ELb1ELb1EEENS1_25SingleTileBwdLPTSchedulerILb1ELi128ELb1EEEEEEEEEvNT_6ParamsE$_ZN4cute3eso3ESOILb0ELb0EJiiiNS_1CILi0EEEEEC2ERKiS6_S6_RKS3_,($_ZN7cutlass13device_kernelIN5flash19enable_sm80_to_sm89INS1_16FlashAttnBwdSm80INS1_25CollectiveMainloopBwdSm80ILi2ELi2EN4cute5tupleIJNS5_1CILi128EEES8_NS7_ILi64EEEEEENS_10bfloat16_tEfNS_4arch4Sm80ELb1ELb0ELb1ELb1ELb1ELb0ELb0ELb0ELi2ELi4ELi4ELi4ELb0EEENS1_24CollectiveEpilogueBwdGQAISA_fSD_Li256ELb1ELb1EEENS1_25SingleTileBwdLPTSchedulerILb1ELi128ELb1EEEEEEEEEvNT_6ParamsE$_ZN4cute3eso3ESOILb0ELb0EJiiiNS_1CILi144EEENS2_ILi512EEEEEC2ERKiS7_S7_RKS3_RKS4_ - $_ZN7cutlass13device_kernelIN5flash19enable_sm80_to_sm89INS1_16FlashAttnBwdSm80INS1_25CollectiveMainloopBwdSm80ILi2ELi2EN4cute5tupleIJNS5_1CILi128EEES8_NS7_ILi64EEEEEENS_10bfloat16_tEfNS_4arch4Sm80ELb1ELb0ELb1ELb1ELb1ELb0ELb0ELb0ELi2ELi4ELi4ELi4ELb0EEENS1_24CollectiveEpilogueBwdGQAISA_fSD_Li256ELb1ELb1EEENS1_25SingleTileBwdLPTSchedulerILb1ELi128ELb1EEEEEEEEEvNT_6ParamsE$_ZN4cute3eso3ESOILb0ELb0EJiiiNS_1CILi0EEEEEC2ERKiS6_S6_RKS3_)
$_ZN7cutlass13device_kernelIN5flash19enable_sm80_to_sm89INS1_16FlashAttnBwdSm80INS1_25CollectiveMainloopBwdSm80ILi2ELi2EN4cute5tupleIJNS5_1CILi128EEES8_NS7_ILi64EEEEEENS_10bfloat16_tEfNS_4arch4Sm80ELb1ELb0ELb1ELb1ELb1ELb0ELb0ELb0ELi2ELi4ELi4ELi4ELb0EEENS1_24CollectiveEpilogueBwdGQAISA_fSD_Li256ELb1ELb1EEENS1_25SingleTileBwdLPTSchedulerILb1ELi128ELb1EEEEEEEEEvNT_6ParamsE$_ZN4cute3eso3ESOILb0ELb0EJiiiNS_1CILi0EEEEEC2ERKiS6_S6_RKS3_:
        /* <DEDUP_REMOVED lines=10> */
[----:B------:R-:W-:Y:S05]  /*7580*/  RET.REL.NODEC R46 `(_ZN7cutlass13device_kernelIN5flash19enable_sm80_to_sm89INS1_16FlashAttnBwdSm80INS1_25CollectiveMainloopBwdSm80ILi2ELi2EN4cute5tupleIJNS5_1CILi128EEES8_NS7_ILi64EEEEEENS_10bfloat16_tEfNS_4arch4Sm80ELb1ELb0ELb1ELb1ELb1ELb0ELb0ELb0ELi2ELi4ELi4ELi4ELb0EEENS1_24CollectiveEpilogueBwdGQAISA_fSD_Li256ELb1ELb1EEENS1_25SingleTileBwdLPTSchedulerILb1ELi128ELb1EEEEEEEEEvNT_6ParamsE) ;  /* 0xffff8a702e007950 */ /* 0x000fea0003c3ffff */
        .type           $_ZN7cutlass13device_kernelIN5flash19enable_sm80_to_sm89INS1_16FlashAttnBwdSm80INS1_25CollectiveMainloopBwdSm80ILi2ELi2EN4cute5tupleIJNS5_1CILi128EEES8_NS7_ILi64EEEEEENS_10bfloat16_tEfNS_4arch4Sm80ELb1ELb0ELb1ELb1ELb1ELb0ELb0ELb0ELi2ELi4ELi4ELi4ELb0EEENS1_24CollectiveEpilogueBwdGQAISA_fSD_Li256ELb1ELb1EEENS1_25SingleTileBwdLPTSchedulerILb1ELi128ELb1EEEEEEEEEvNT_6ParamsE$_ZN4cute3eso3ESOILb0ELb0EJiiiNS_1CILi144EEENS2_ILi512EEEEEC2ERKiS7_S7_RKS3_RKS4_,@function
        .size           $_ZN7cutlass13device_kernelIN5flash19enable_sm80_to_sm89INS1_16FlashAttnBwdSm80INS1_25CollectiveMainloopBwdSm80ILi2ELi2EN4cute5tupleIJNS5_1CILi128EEES8_NS7_ILi64EEEEEENS_10bfloat16_tEfNS_4arch4Sm80ELb1ELb0ELb1ELb1ELb1ELb0ELb0ELb0ELi2ELi4ELi4ELi4ELb0EEENS1_24CollectiveEpilogueBwdGQAISA_fSD_Li256ELb1ELb1EEENS1_25SingleTileBwdLPTSchedulerILb1ELi128ELb1EEEEEEEEEvNT_6ParamsE$_ZN4cute3eso3ESOILb0ELb0EJiiiNS_1CILi144EEENS2_ILi512EEEEEC2ERKiS7_S7_RKS3_RKS4_,($_ZN7cutlass13device_kernelIN5flash19enable_sm80_to_sm89INS1_16FlashAttnBwdSm80INS1_25CollectiveMainloopBwdSm80ILi2ELi2EN4cute5tupleIJNS5_1CILi128EEES8_NS7_ILi64EEEEEENS_10bfloat16_tEfNS_4arch4Sm80ELb1ELb0ELb1ELb1ELb1ELb0ELb0ELb0ELi2ELi4ELi4ELi4ELb0EEENS1_24CollectiveEpilogueBwdGQAISA_fSD_Li256ELb1ELb1EEENS1_25SingleTileBwdLPTSchedulerILb1ELi128ELb1EEEEEEEEEvNT_6ParamsE$_ZN4cute3eso3ESOILb0ELb0EJiiiNS_1CILi72EEENS2_ILi512EEEEEC2ERKiS7_S7_RKS3_RKS4_ - $_ZN7cutlass13device_kernelIN5flash19enable_sm80_to_sm89INS1_16FlashAttnBwdSm80INS1_25CollectiveMainloopBwdSm80ILi2ELi2EN4cute5tupleIJNS5_1CILi128EEES8_NS7_ILi64EEEEEENS_10bfloat16_tEfNS_4arch4Sm80ELb1ELb0ELb1ELb1ELb1ELb0ELb0ELb0ELi2ELi4ELi4ELi4ELb0EEENS1_24CollectiveEpilogueBwdGQAISA_fSD_Li256ELb1ELb1EEENS1_25SingleTileBwdLPTSchedulerILb1ELi128ELb1EEEEEEEEEvNT_6ParamsE$_ZN4cute3eso3ESOILb0ELb0EJiiiNS_1CILi144EEENS2_ILi512EEEEEC2ERKiS7_S7_RKS3_RKS4_)
$_ZN7cutlass13device_kernelIN5flash19enable_sm80_to_sm89INS1_16FlashAttnBwdSm80INS1_25CollectiveMainloopBwdSm80ILi2ELi2EN4cute5tupleIJNS5_1CILi128EEES8_NS7_ILi64EEEEEENS_10bfloat16_tEfNS_4arch4Sm80ELb1ELb0ELb1ELb1ELb1ELb0ELb0ELb0ELi2ELi4ELi4ELi4ELb0EEENS1_24CollectiveEpilogueBwdGQAISA_fSD_Li256ELb1ELb1EEENS1_25SingleTileBwdLPTSchedulerILb1ELi128ELb1EEEEEEEEEvNT_6ParamsE$_ZN4cute3eso3ESOILb0ELb0EJiiiNS_1CILi144EEENS2_ILi512EEEEEC2ERKiS7_S7_RKS3_RKS4_:
        /* <DEDUP_REMOVED lines=11> */
        .type           $_ZN7cutlass13device_kernelIN5flash19enable_sm80_to_sm89INS1_16FlashAttnBwdSm80INS1_25CollectiveMainloopBwdSm80ILi2ELi2EN4cute5tupleIJNS5_1CILi128EEES8_NS7_ILi64EEEEEENS_10bfloat16_tEfNS_4arch4Sm80ELb1ELb0ELb1ELb1ELb1ELb0ELb0ELb0ELi2ELi4ELi4ELi4ELb0EEENS1_24CollectiveEpilogueBwdGQAISA_fSD_Li256ELb1ELb1EEENS1_25SingleTileBwdLPTSchedulerILb1ELi128ELb1EEEEEEEEEvNT_6ParamsE$_ZN4cute3eso3ESOILb0ELb0EJiiiNS_1CILi72EEENS2_ILi512EEEEEC2ERKiS7_S7_RKS3_RKS4_,@function
        .size           $_ZN7cutlass13device_kernelIN5flash19enable_sm80_to_sm89INS1_16FlashAttnBwdSm80INS1_25CollectiveMainloopBwdSm80ILi2ELi2EN4cute5tupleIJNS5_1CILi128EEES8_NS7_ILi64EEEEEENS_10bfloat16_tEfNS_4arch4Sm80ELb1ELb0ELb1ELb1ELb1ELb0ELb0ELb0ELi2ELi4ELi4ELi4ELb0EEENS1_24CollectiveEpilogueBwdGQAISA_fSD_Li256ELb1ELb1EEENS1_25SingleTileBwdLPTSchedulerILb1ELi128ELb1EEEEEEEEEvNT_6ParamsE$_ZN4cute3eso3ESOILb0ELb0EJiiiNS_1CILi72EEENS2_ILi512EEEEEC2ERKiS7_S7_RKS3_RKS4_,($_ZN7cutlass13device_kernelIN5flash19enable_sm80_to_sm89INS1_16FlashAttnBwdSm80INS1_25CollectiveMainloopBwdSm80ILi2ELi2EN4cute5tupleIJNS5_1CILi128EEES8_NS7_ILi64EEEEEENS_10bfloat16_tEfNS_4arch4Sm80ELb1ELb0ELb1ELb1ELb1ELb0ELb0ELb0ELi2ELi4ELi4ELi4ELb0EEENS1_24CollectiveEpilogueBwdGQAISA_fSD_Li256ELb1ELb1EEENS1_25SingleTileBwdLPTSchedulerILb1ELi128ELb1EEEEEEEEEvNT_6ParamsE$_ZN4cute3eso3ESOILb0ELb1EJNS_5tupleIJiNS2_IJiNS_1CILi0EEEEEEEEENS2_IJNS_10UnderscoreENS2_IJS7_S7_EEEEEEEEC2ERKS6_RKS9_ - $_ZN7cutlass13device_kernelIN5flash19enable_sm80_to_sm89INS1_16FlashAttnBwdSm80INS1_25CollectiveMainloopBwdSm80ILi2ELi2EN4cute5tupleIJNS5_1CILi128EEES8_NS7_ILi64EEEEEENS_10bfloat16_tEfNS_4arch4Sm80ELb1ELb0ELb1ELb1ELb1ELb0ELb0ELb0ELi2ELi4ELi4ELi4ELb0EEENS1_24CollectiveEpilogueBwdGQAISA_fSD_Li256ELb1ELb1EEENS1_25SingleTileBwdLPTSchedulerILb1ELi128ELb1EEEEEEEEEvNT_6ParamsE$_ZN4cute3eso3ESOILb0ELb0EJiiiNS_1CILi72EEENS2_ILi512EEEEEC2ERKiS7_S7_RKS3_RKS4_)
$_ZN7cutlass13device_kernelIN5flash19enable_sm80_to_sm89INS1_16FlashAttnBwdSm80INS1_25CollectiveMainloopBwdSm80ILi2ELi2EN4cute5tupleIJNS5_1CILi128EEES8_NS7_ILi64EEEEEENS_10bfloat16_tEfNS_4arch4Sm80ELb1ELb0ELb1ELb1ELb1ELb0ELb0ELb0ELi2ELi4ELi4ELi4ELb0EEENS1_24CollectiveEpilogueBwdGQAISA_fSD_Li256ELb1ELb1EEENS1_25SingleTileBwdLPTSchedulerILb1ELi128ELb1EEEEEEEEEvNT_6ParamsE$_ZN4cute3eso3ESOILb0ELb0EJiiiNS_1CILi72EEENS2_ILi512EEEEEC2ERKiS7_S7_RKS3_RKS4_:
        /* <DEDUP_REMOVED lines=11> */
        .type           $_ZN7cutlass13device_kernelIN5flash19enable_sm80_to_sm89INS1_16FlashAttnBwdSm80INS1_25CollectiveMainloopBwdSm80ILi2ELi2EN4cute5tupleIJNS5_1CILi128EEES8_NS7_ILi64EEEEEENS_10bfloat16_tEfNS_4arch4Sm80ELb1ELb0ELb1ELb1ELb1ELb0ELb0ELb0ELi2ELi4ELi4ELi4ELb0EEENS1_24CollectiveEpilogueBwdGQAISA_fSD_Li256ELb1ELb1EEENS1_25SingleTileBwdLPTSchedulerILb1ELi128ELb1EEEEEEEEEvNT_6ParamsE$_ZN4cute3eso3ESOILb0ELb1EJNS_5tupleIJiNS2_IJiNS_1CILi0EEEEEEEEENS2_IJNS_10UnderscoreENS2_IJS7_S7_EEEEEEEEC2ERKS6_RKS9_,@function
        .size           $_ZN7cutlass13device_kernelIN5flash19enable_sm80_to_sm89INS1_16FlashAttnBwdSm80INS1_25CollectiveMainloopBwdSm80ILi2ELi2EN4cute5tupleIJNS5_1CILi128EEES8_NS7_ILi64EEEEEENS_10bfloat16_tEfNS_4arch4Sm80ELb1ELb0ELb1ELb1ELb1ELb0ELb0ELb0ELi2ELi4ELi4ELi4ELb0EEENS1_24CollectiveEpilogueBwdGQAISA_fSD_Li256ELb1ELb1EEENS1_25SingleTileBwdLPTSchedulerILb1ELi128ELb1EEEEEEEEEvNT_6ParamsE$_ZN4cute3eso3ESOILb0ELb1EJNS_5tupleIJiNS2_IJiNS_1CILi0EEEEEEEEENS2_IJNS_10UnderscoreENS2_IJS7_S7_EEEEEEEEC2ERKS6_RKS9_,($_ZN7cutlass13device_kernelIN5flash19enable_sm80_to_sm89INS1_16FlashAttnBwdSm80INS1_25CollectiveMainloopBwdSm80ILi2ELi2EN4cute5tupleIJNS5_1CILi128EEES8_NS7_ILi64EEEEEENS_10bfloat16_tEfNS_4arch4Sm80ELb1ELb0ELb1ELb1ELb1ELb0ELb0ELb0ELi2ELi4ELi4ELi4ELb0EEENS1_24CollectiveEpilogueBwdGQAISA_fSD_Li256ELb1ELb1EEENS1_25SingleTileBwdLPTSchedulerILb1ELi128ELb1EEEEEEEEEvNT_6ParamsE$_ZN4cute3eso3ESOILb0ELb1EJNS_5tupleIJiNS2_IJiiEEEEEENS2_IJNS_10UnderscoreENS2_IJS5_S5_EEEEEEEEC2ERKS4_RKS7_ - $_ZN7cutlass13device_kernelIN5flash19enable_sm80_to_sm89INS1_16FlashAttnBwdSm80INS1_25CollectiveMainloopBwdSm80ILi2ELi2EN4cute5tupleIJNS5_1CILi128EEES8_NS7_ILi64EEEEEENS_10bfloat16_tEfNS_4arch4Sm80ELb1ELb0ELb1ELb1ELb1ELb0ELb0ELb0ELi2ELi4ELi4ELi4ELb0EEENS1_24CollectiveEpilogueBwdGQAISA_fSD_Li256ELb1ELb1EEENS1_25SingleTileBwdLPTSchedulerILb1ELi128ELb1EEEEEEEEEvNT_6ParamsE$_ZN4cute3eso3ESOILb0ELb1EJNS_5tupleIJiNS2_IJiNS_1CILi0EEEEEEEEENS2_IJNS_10UnderscoreENS2_IJS7_S7_EEEEEEEEC2ERKS6_RKS9_)
$_ZN7cutlass13device_kernelIN5flash19enable_sm80_to_sm89INS1_16FlashAttnBwdSm80INS1_25CollectiveMainloopBwdSm80ILi2ELi2EN4cute5tupleIJNS5_1CILi128EEES8_NS7_ILi64EEEEEENS_10bfloat16_tEfNS_4arch4Sm80ELb1ELb0ELb1ELb1ELb1ELb0ELb0ELb0ELi2ELi4ELi4ELi4ELb0EEENS1_24CollectiveEpilogueBwdGQAISA_fSD_Li256ELb1ELb1EEENS1_25SingleTileBwdLPTSchedulerILb1ELi128ELb1EEEEEEEEEvNT_6ParamsE$_ZN4cute3eso3ESOILb0ELb1EJNS_5tupleIJiNS2_IJiNS_1CILi0EEEEEEEEENS2_IJNS_10UnderscoreENS2_IJS7_S7_EEEEEEEEC2ERKS6_RKS9_:
[----:B------:R-:W-:Y:S01]  /*76f0*/  IADD3 R4, R4, -c[0x0][0x20], RZ ;  /* 0x8000080004047a10 */ /* 0x000fe20007ffe0ff */
[----:B------:R-:W-:Y:S01]  /*7700*/  IMAD.MOV.U32 R8, RZ, RZ, R6 ;  /* 0x000000ffff087224 */ /* 0x000fe200078e0006 */
[----:B------:R-:W-:-:S03]  /*7710*/  MOV R9, 0x0 ;  /* 0x0000000000097802 */ /* 0x000fc60000000f00 */
[----:B------:R1:W-:Y:S04]  /*7720*/  STL [R4], R2 ;  /* 0x0000000204007387 */ /* 0x0003e80000100800 */
[----:B------:R1:W-:Y:S01]  /*7730*/  STL [R4+0x4], R3 ;  /* 0x0000040304007387 */ /* 0x0003e20000100800 */
[----:B------:R-:W-:Y:S05]  /*7740*/  RET.REL.NODEC R8 `(_ZN7cutlass13device_kernelIN5flash19enable_sm80_to_sm89INS1_16FlashAttnBwdSm80INS1_25CollectiveMainloopBwdSm80ILi2ELi2EN4cute5tupleIJNS5_1CILi128EEES8_NS7_ILi64EEEEEENS_10bfloat16_tEfNS_4arch4Sm80ELb1ELb0ELb1ELb1ELb1ELb0ELb0ELb0ELi2ELi4ELi4ELi4ELb0EEENS1_24CollectiveEpilogueBwdGQAISA_fSD_Li256ELb1ELb1EEENS1_25SingleTileBwdLPTSchedulerILb1ELi128ELb1EEEEEEEEEvNT_6ParamsE) ;  /* 0xffff88b008007950 */ /* 0x000fea0003c3ffff */
        .type           $_ZN7cutlass13device_kernelIN5flash19enable_sm80_to_sm89INS1_16FlashAttnBwdSm80INS1_25CollectiveMainloopBwdSm80ILi2ELi2EN4cute5tupleIJNS5_1CILi128EEES8_NS7_ILi64EEEEEENS_10bfloat16_tEfNS_4arch4Sm80ELb1ELb0ELb1ELb1ELb1ELb0ELb0ELb0ELi2ELi4ELi4ELi4ELb0EEENS1_24CollectiveEpilogueBwdGQAISA_fSD_Li256ELb1ELb1EEENS1_25SingleTileBwdLPTSchedulerILb1ELi128ELb1EEEEEEEEEvNT_6ParamsE$_ZN4cute3eso3ESOILb0ELb1EJNS_5tupleIJiNS2_IJiiEEEEEENS2_IJNS_10UnderscoreENS2_IJS5_S5_EEEEEEEEC2ERKS4_RKS7_,@function
        .size           $_ZN7cutlass13device_kernelIN5flash19enable_sm80_to_sm89INS1_16FlashAttnBwdSm80INS1_25CollectiveMainloopBwdSm80ILi2ELi2EN4cute5tupleIJNS5_1CILi128EEES8_NS7_ILi64EEEEEENS_10bfloat16_tEfNS_4arch4Sm80ELb1ELb0ELb1ELb1ELb1ELb0ELb0ELb0ELi2ELi4ELi4ELi4ELb0EEENS1_24CollectiveEpilogueBwdGQAISA_fSD_Li256ELb1ELb1EEENS1_25SingleTileBwdLPTSchedulerILb1ELi128ELb1EEEEEEEEEvNT_6ParamsE$_ZN4cute3eso3ESOILb0ELb1EJNS_5tupleIJiNS2_IJiiEEEEEENS2_IJNS_10UnderscoreENS2_IJS5_S5_EEEEEEEEC2ERKS4_RKS7_,($_ZN7cutlass13device_kernelIN5flash19enable_sm80_to_sm89INS1_16FlashAttnBwdSm80INS1_25CollectiveMainloopBwdSm80ILi2ELi2EN4cute5tupleIJNS5_1CILi128EEES8_NS7_ILi64EEEEEENS_10bfloat16_tEfNS_4arch4Sm80ELb1ELb0ELb1ELb1ELb1ELb0ELb0ELb0ELi2ELi4ELi4ELi4ELb0EEENS1_24CollectiveEpilogueBwdGQAISA_fSD_Li256ELb1ELb1EEENS1_25SingleTileBwdLPTSchedulerILb1ELi128ELb1EEEEEEEEEvNT_6ParamsE$_ZN4cute3eso3ESOILb0ELb1EJNS_5tupleIJiiEEEEEC2ERKS3_ - $_ZN7cutlass13device_kernelIN5flash19enable_sm80_to_sm89INS1_16FlashAttnBwdSm80INS1_25CollectiveMainloopBwdSm80ILi2ELi2EN4cute5tupleIJNS5_1CILi128EEES8_NS7_ILi64EEEEEENS_10bfloat16_tEfNS_4arch4Sm80ELb1ELb0ELb1ELb1ELb1ELb0ELb0ELb0ELi2ELi4ELi4ELi4ELb0EEENS1_24CollectiveEpilogueBwdGQAISA_fSD_Li256ELb1ELb1EEENS1_25SingleTileBwdLPTSchedulerILb1ELi128ELb1EEEEEEEEEvNT_6ParamsE$_ZN4cute3eso3ESOILb0ELb1EJNS_5tupleIJiNS2_IJiiEEEEEENS2_IJNS_10UnderscoreENS2_IJS5_S5_EEEEEEEEC2ERKS4_RKS7_)
$_ZN7cutlass13device_kernelIN5flash19enable_sm80_to_sm89INS1_16FlashAttnBwdSm80INS1_25CollectiveMainloopBwdSm80ILi2ELi2EN4cute5tupleIJNS5_1CILi128EEES8_NS7_ILi64EEEEEENS_10bfloat16_tEfNS_4arch4Sm80ELb1ELb0ELb1ELb1ELb1ELb0ELb0ELb0ELi2ELi4ELi4ELi4ELb0EEENS1_24CollectiveEpilogueBwdGQAISA_fSD_Li256ELb1ELb1EEENS1_25SingleTileBwdLPTSchedulerILb1ELi128ELb1EEEEEEEEEvNT_6ParamsE$_ZN4cute3eso3ESOILb0ELb1EJNS_5tupleIJiNS2_IJiiEEEEEENS2_IJNS_10UnderscoreENS2_IJS5_S5_EEEEEEEEC2ERKS4_RKS7_:
[----:B------:R-:W-:Y:S01]  /*7750*/  IADD3 R4, R81, -c[0x0][0x20], RZ ;  /* 0x8000080051047a10 */ /* 0x000fe20007ffe0ff */
[----:B------:R-:W-:Y:S01]  /*7760*/  IMAD.MOV.U32 R8, RZ, RZ, R6 ;  /* 0x000000ffff087224 */ /* 0x000fe200078e0006 */
[----:B------:R-:W-:-:S03]  /*7770*/  MOV R9, 0x0 ;  /* 0x0000000000097802 */ /* 0x000fc60000000f00 */
[----:B------:R1:W-:Y:S04]  /*7780*/  STL [R4], R2 ;  /* 0x0000000204007387 */ /* 0x0003e80000100800 */
[----:B------:R1:W-:Y:S04]  /*7790*/  STL [R4+0x4], R3 ;  /* 0x0000040304007387 */ /* 0x0003e80000100800 */
[----:B------:R1:W-:Y:S01]  /*77a0*/  STL [R4+0x8], R5 ;  /* 0x0000080504007387 */ /* 0x0003e20000100800 */
[----:B------:R-:W-:Y:S05]  /*77b0*/  RET.REL.NODEC R8 `(_ZN7cutlass13device_kernelIN5flash19enable_sm80_to_sm89INS1_16FlashAttnBwdSm80INS1_25CollectiveMainloopBwdSm80ILi2ELi2EN4cute5tupleIJNS5_1CILi128EEES8_NS7_ILi64EEEEEENS_10bfloat16_tEfNS_4arch4Sm80ELb1ELb0ELb1ELb1ELb1ELb0ELb0ELb0ELi2ELi4ELi4ELi4ELb0EEENS1_24CollectiveEpilogueBwdGQAISA_fSD_Li256ELb1ELb1EEENS1_25SingleTileBwdLPTSchedulerILb1ELi128ELb1EEEEEEEEEvNT_6ParamsE) ;  /* 0xffff884008007950 */ /* 0x000fea0003c3ffff */
        .type           $_ZN7cutlass13device_kernelIN5flash19enable_sm80_to_sm89INS1_16FlashAttnBwdSm80INS1_25CollectiveMainloopBwdSm80ILi2ELi2EN4cute5tupleIJNS5_1CILi128EEES8_NS7_ILi64EEEEEENS_10bfloat16_tEfNS_4arch4Sm80ELb1ELb0ELb1ELb1ELb1ELb0ELb0ELb0ELi2ELi4ELi4ELi4ELb0EEENS1_24CollectiveEpilogueBwdGQAISA_fSD_Li256ELb1ELb1EEENS1_25SingleTileBwdLPTSchedulerILb1ELi128ELb1EEEEEEEEEvNT_6ParamsE$_ZN4cute3eso3ESOILb0ELb1EJNS_5tupleIJiiEEEEEC2ERKS3_,@function
        .size           $_ZN7cutlass13device_kernelIN5flash19enable_sm80_to_sm89INS1_16FlashAttnBwdSm80INS1_25CollectiveMainloopBwdSm80ILi2ELi2EN4cute5tupleIJNS5_1CILi128EEES8_NS7_ILi64EEEEEENS_10bfloat16_tEfNS_4arch4Sm80ELb1ELb0ELb1ELb1ELb1ELb0ELb0ELb0ELi2ELi4ELi4ELi4ELb0EEENS1_24CollectiveEpilogueBwdGQAISA_fSD_Li256ELb1ELb1EEENS1_25SingleTileBwdLPTSchedulerILb1ELi128ELb1EEEEEEEEEvNT_6ParamsE$_ZN4cute3eso3ESOILb0ELb1EJNS_5tupleIJiiEEEEEC2ERKS3_,($_ZN7cutlass13device_kernelIN5flash19enable_sm80_to_sm89INS1_16FlashAttnBwdSm80INS1_25CollectiveMainloopBwdSm80ILi2ELi2EN4cute5tupleIJNS5_1CILi128EEES8_NS7_ILi64EEEEEENS_10bfloat16_tEfNS_4arch4Sm80ELb1ELb0ELb1ELb1ELb1ELb0ELb0ELb0ELi2ELi4ELi4ELi4ELb0EEENS1_24CollectiveEpilogueBwdGQAISA_fSD_Li256ELb1ELb1EEENS1_25SingleTileBwdLPTSchedulerILb1ELi128ELb1EEEEEEEEEvNT_6ParamsE$_ZN4cute3eso3ESOILb0ELb1EJNS_5tupleIJiiEEENS_1CILi1024EEEEEC2ERKS3_RKS5_ - $_ZN7cutlass13device_kernelIN5flash19enable_sm80_to_sm89INS1_16FlashAttnBwdSm80INS1_25CollectiveMainloopBwdSm80ILi2ELi2EN4cute5tupleIJNS5_1CILi128EEES8_NS7_ILi64EEEEEENS_10bfloat16_tEfNS_4arch4Sm80ELb1ELb0ELb1ELb1ELb1ELb0ELb0ELb0ELi2ELi4ELi4ELi4ELb0EEENS1_24CollectiveEpilogueBwdGQAISA_fSD_Li256ELb1ELb1EEENS1_25SingleTileBwdLPTSchedulerILb1ELi128ELb1EEEEEEEEEvNT_6ParamsE$_ZN4cute3eso3ESOILb0ELb1EJNS_5tupleIJiiEEEEEC2ERKS3_)
$_ZN7cutlass13device_kernelIN5flash19enable_sm80_to_sm89INS1_16FlashAttnBwdSm80INS1_25CollectiveMainloopBwdSm80ILi2ELi2EN4cute5tupleIJNS5_1CILi128EEES8_NS7_ILi64EEEEEENS_10bfloat16_tEfNS_4arch4Sm80ELb1ELb0ELb1ELb1ELb1ELb0ELb0ELb0ELi2ELi4ELi4ELi4ELb0EEENS1_24CollectiveEpilogueBwdGQAISA_fSD_Li256ELb1ELb1EEENS1_25SingleTileBwdLPTSchedulerILb1ELi128ELb1EEEEEEEEEvNT_6ParamsE$_ZN4cute3eso3ESOILb0ELb1EJNS_5tupleIJiiEEEEEC2ERKS3_:
[----:B------:R-:W-:Y:S01]  /*77c0*/  IADD3 R2, R2, -c[0x0][0x20], RZ ;  /* 0x8000080002027a10 */ /* 0x000fe20007ffe0ff */
[----:B------:R-:W-:Y:S01]  /*77d0*/  IMAD.MOV.U32 R8, RZ, RZ, R6 ;  /* 0x000000ffff087224 */ /* 0x000fe200078e0006 */
[----:B------:R-:W-:-:S03]  /*77e0*/  MOV R9, 0x0 ;  /* 0x0000000000097802 */ /* 0x000fc60000000f00 */
[----:B------:R1:W-:Y:S04]  /*77f0*/  STL [R2], R5 ;  /* 0x0000000502007387 */ /* 0x0003e80000100800 */
[----:B------:R1:W-:Y:S01]  /*7800*/  STL [R2+0x4], R3 ;  /* 0x0000040302007387 */ /* 0x0003e20000100800 */
[----:B------:R-:W-:Y:S05]  /*7810*/  RET.REL.NODEC R8 `(_ZN7cutlass13device_kernelIN5flash19enable_sm80_to_sm89INS1_16FlashAttnBwdSm80INS1_25CollectiveMainloopBwdSm80ILi2ELi2EN4cute5tupleIJNS5_1CILi128EEES8_NS7_ILi64EEEEEENS_10bfloat16_tEfNS_4arch4Sm80ELb1ELb0ELb1ELb1ELb1ELb0ELb0ELb0ELi2ELi4ELi4ELi4ELb0EEENS1_24CollectiveEpilogueBwdGQAISA_fSD_Li256ELb1ELb1EEENS1_25SingleTileBwdLPTSchedulerILb1ELi128ELb1EEEEEEEEEvNT_6ParamsE) ;  /* 0xffff87e008007950 */ /* 0x000fea0003c3ffff */
        .type           $_ZN7cutlass13device_kernelIN5flash19enable_sm80_to_sm89INS1_16FlashAttnBwdSm80INS1_25CollectiveMainloopBwdSm80ILi2ELi2EN4cute5tupleIJNS5_1CILi128EEES8_NS7_ILi64EEEEEENS_10bfloat16_tEfNS_4arch4Sm80ELb1ELb0ELb1ELb1ELb1ELb0ELb0ELb0ELi2ELi4ELi4ELi4ELb0EEENS1_24CollectiveEpilogueBwdGQAISA_fSD_Li256ELb1ELb1EEENS1_25SingleTileBwdLPTSchedulerILb1ELi128ELb1EEEEEEEEEvNT_6ParamsE$_ZN4cute3eso3ESOILb0ELb1EJNS_5tupleIJiiEEENS_1CILi1024EEEEEC2ERKS3_RKS5_,@function
        .size           $_ZN7cutlass13device_kernelIN5flash19enable_sm80_to_sm89INS1_16FlashAttnBwdSm80INS1_25CollectiveMainloopBwdSm80ILi2ELi2EN4cute5tupleIJNS5_1CILi128EEES8_NS7_ILi64EEEEEENS_10bfloat16_tEfNS_4arch4Sm80ELb1ELb0ELb1ELb1ELb1ELb0ELb0ELb0ELi2ELi4ELi4ELi4ELb0EEENS1_24CollectiveEpilogueBwdGQAISA_fSD_Li256ELb1ELb1EEENS1_25SingleTileBwdLPTSchedulerILb1ELi128ELb1EEEEEEEEEvNT_6ParamsE$_ZN4cute3eso3ESOILb0ELb1EJNS_5tupleIJiiEEENS_1CILi1024EEEEEC2ERKS3_RKS5_,($_ZN7cutlass13device_kernelIN5flash19enable_sm80_to_sm89INS1_16FlashAttnBwdSm80INS1_25CollectiveMainloopBwdSm80ILi2ELi2EN4cute5tupleIJNS5_1CILi128EEES8_NS7_ILi64EEEEEENS_10bfloat16_tEfNS_4arch4Sm80ELb1ELb0ELb1ELb1ELb1ELb0ELb0ELb0ELi2ELi4ELi4ELi4ELb0EEENS1_24CollectiveEpilogueBwdGQAISA_fSD_Li256ELb1ELb1EEENS1_25SingleTileBwdLPTSchedulerILb1ELi128ELb1EEEEEEEEEvNT_6ParamsE$_ZN4cute3eso3ESOILb0ELb1EJNS_5tupleIJiiEEENS_1CILi8192EEEEEC2ERKS3_RKS5_ - $_ZN7cutlass13device_kernelIN5flash19enable_sm80_to_sm89INS1_16FlashAttnBwdSm80INS1_25CollectiveMainloopBwdSm80ILi2ELi2EN4cute5tupleIJNS5_1CILi128EEES8_NS7_ILi64EEEEEENS_10bfloat16_tEfNS_4arch4Sm80ELb1ELb0ELb1ELb1ELb1ELb0ELb0ELb0ELi2ELi4ELi4ELi4ELb0EEENS1_24CollectiveEpilogueBwdGQAISA_fSD_Li256ELb1ELb1EEENS1_25SingleTileBwdLPTSchedulerILb1ELi128ELb1EEEEEEEEEvNT_6ParamsE$_ZN4cute3eso3ESOILb0ELb1EJNS_5tupleIJiiEEENS_1CILi1024EEEEEC2ERKS3_RKS5_)
$_ZN7cutlass13device_kernelIN5flash19enable_sm80_to_sm89INS1_16FlashAttnBwdSm80INS1_25CollectiveMainloopBwdSm80ILi2ELi2EN4cute5tupleIJNS5_1CILi128EEES8_NS7_ILi64EEEEEENS_10bfloat16_tEfNS_4arch4Sm80ELb1ELb0ELb1ELb1ELb1ELb0ELb0ELb0ELi2ELi4ELi4ELi4ELb0EEENS1_24CollectiveEpilogueBwdGQAISA_fSD_Li256ELb1ELb1EEENS1_25SingleTileBwdLPTSchedulerILb1ELi128ELb1EEEEEEEEEvNT_6ParamsE$_ZN4cute3eso3ESOILb0ELb1EJNS_5tupleIJiiEEENS_1CILi1024EEEEEC2ERKS3_RKS5_:
[----:B------:R-:W-:Y:S01]  /*7820*/  IADD3 R2, R2, -c[0x0][0x20], RZ ;  /* 0x8000080002027a10 */ /* 0x000fe20007ffe0ff */
[----:B------:R-:W-:Y:S01]  /*7830*/  IMAD.MOV.U32 R8, RZ, RZ, R6 ;  /* 0x000000ffff087224 */ /* 0x000fe200078e0006 */
[----:B------:R-:W-:-:S03]  /*7840*/  MOV R9, 0x0 ;  /* 0x0000000000097802 */ /* 0x000fc60000000f00 */
[----:B------:R1:W-:Y:S04]  /*7850*/  STL [R2], R5 ;  /* 0x0000000502007387 */ /* 0x0003e80000100800 */
[----:B------:R1:W-:Y:S01]  /*7860*/  STL [R2+0x4], R3 ;  /* 0x0000040302007387 */ /* 0x0003e20000100800 */
[----:B------:R-:W-:Y:S05]  /*7870*/  RET.REL.NODEC R8 `(_ZN7cutlass13device_kernelIN5flash19enable_sm80_to_sm89INS1_16FlashAttnBwdSm80INS1_25CollectiveMainloopBwdSm80ILi2ELi2EN4cute5tupleIJNS5_1CILi128EEES8_NS7_ILi64EEEEEENS_10bfloat16_tEfNS_4arch4Sm80ELb1ELb0ELb1ELb1ELb1ELb0ELb0ELb0ELi2ELi4ELi4ELi4ELb0EEENS1_24CollectiveEpilogueBwdGQAISA_fSD_Li256ELb1ELb1EEENS1_25SingleTileBwdLPTSchedulerILb1ELi128ELb1EEEEEEEEEvNT_6ParamsE) ;  /* 0xffff878008007950 */ /* 0x000fea0003c3ffff */
        .type           $_ZN7cutlass13device_kernelIN5flash19enable_sm80_to_sm89INS1_16FlashAttnBwdSm80INS1_25CollectiveMainloopBwdSm80ILi2ELi2EN4cute5tupleIJNS5_1CILi128EEES8_NS7_ILi64EEEEEENS_10bfloat16_tEfNS_4arch4Sm80ELb1ELb0ELb1ELb1ELb1ELb0ELb0ELb0ELi2ELi4ELi4ELi4ELb0EEENS1_24CollectiveEpilogueBwdGQAISA_fSD_Li256ELb1ELb1EEENS1_25SingleTileBwdLPTSchedulerILb1ELi128ELb1EEEEEEEEEvNT_6ParamsE$_ZN4cute3eso3ESOILb0ELb1EJNS_5tupleIJiiEEENS_1CILi8192EEEEEC2ERKS3_RKS5_,@function
        .size           $_ZN7cutlass13device_kernelIN5flash19enable_sm80_to_sm89INS1_16FlashAttnBwdSm80INS1_25CollectiveMainloopBwdSm80ILi2ELi2EN4cute5tupleIJNS5_1CILi128EEES8_NS7_ILi64EEEEEENS_10bfloat16_tEfNS_4arch4Sm80ELb1ELb0ELb1ELb1ELb1ELb0ELb0ELb0ELi2ELi4ELi4ELi4ELb0EEENS1_24CollectiveEpilogueBwdGQAISA_fSD_Li256ELb1ELb1EEENS1_25SingleTileBwdLPTSchedulerILb1ELi128ELb1EEEEEEEEEvNT_6ParamsE$_ZN4cute3eso3ESOILb0ELb1EJNS_5tupleIJiiEEENS_1CILi8192EEEEEC2ERKS3_RKS5_,($_ZN7cutlass13device_kernelIN5flash19enable_sm80_to_sm89INS1_16FlashAttnBwdSm80INS1_25CollectiveMainloopBwdSm80ILi2ELi2EN4cute5tupleIJNS5_1CILi128EEES8_NS7_ILi64EEEEEENS_10bfloat16_tEfNS_4arch4Sm80ELb1ELb0ELb1ELb1ELb1ELb0ELb0ELb0ELi2ELi4ELi4ELi4ELb0EEENS1_24CollectiveEpilogueBwdGQAISA_fSD_Li256ELb1ELb1EEENS1_25SingleTileBwdLPTSchedulerILb1ELi128ELb1EEEEEEEEEvNT_6ParamsE$_ZN4cute3eso3ESOILb0ELb1EJNS_6LayoutINS_5tupleIJNS3_IJNS_1CILi8EEENS4_ILi1EEEEEENS4_ILi2EEEEEENS3_IJNS3_IJS6_NS4_ILi0EEEEEEiEEEEESA_EEC2ERKSD_RKSA_ - $_ZN7cutlass13device_kernelIN5flash19enable_sm80_to_sm89INS1_16FlashAttnBwdSm80INS1_25CollectiveMainloopBwdSm80ILi2ELi2EN4cute5tupleIJNS5_1CILi128EEES8_NS7_ILi64EEEEEENS_10bfloat16_tEfNS_4arch4Sm80ELb1ELb0ELb1ELb1ELb1ELb0ELb0ELb0ELi2ELi4ELi4ELi4ELb0EEENS1_24CollectiveEpilogueBwdGQAISA_fSD_Li256ELb1ELb1EEENS1_25SingleTileBwdLPTSchedulerILb1ELi128ELb1EEEEEEEEEvNT_6ParamsE$_ZN4cute3eso3ESOILb0ELb1EJNS_5tupleIJiiEEENS_1CILi8192EEEEEC2ERKS3_RKS5_)
$_ZN7cutlass13device_kernelIN5flash19enable_sm80_to_sm89INS1_16FlashAttnBwdSm80INS1_25CollectiveMainloopBwdSm80ILi2ELi2EN4cute5tupleIJNS5_1CILi128EEES8_NS7_ILi64EEEEEENS_10bfloat16_tEfNS_4arch4Sm80ELb1ELb0ELb1ELb1ELb1ELb0ELb0ELb0ELi2ELi4ELi4ELi4ELb0EEENS1_24CollectiveEpilogueBwdGQAISA_fSD_Li256ELb1ELb1EEENS1_25SingleTileBwdLPTSchedulerILb1ELi128ELb1EEEEEEEEEvNT_6ParamsE$_ZN4cute3eso3ESOILb0ELb1EJNS_5tupleIJiiEEENS_1CILi8192EEEEEC2ERKS3_RKS5_:
[----:B------:R-:W-:Y:S01]  /*7880*/  IADD3 R4, R65, -c[0x0][0x20], RZ ;  /* 0x8000080041047a10 */ /* 0x000fe20007ffe0ff */
[----:B------:R-:W-:Y:S01]  /*7890*/  IMAD.MOV.U32 R8, RZ, RZ, R6 ;  /* 0x000000ffff087224 */ /* 0x000fe200078e0006 */
[----:B------:R-:W-:-:S03]  /*78a0*/  MOV R9, 0x0 ;  /* 0x0000000000097802 */ /* 0x000fc60000000f00 */
[----:B------:R1:W-:Y:S04]  /*78b0*/  STL [R4], R2 ;  /* 0x0000000204007387 */ /* 0x0003e80000100800 */
[----:B------:R1:W-:Y:S01]  /*78c0*/  STL [R4+0x4], R3 ;  /* 0x0000040304007387 */ /* 0x0003e20000100800 */
[----:B------:R-:W-:Y:S05]  /*78d0*/  RET.REL.NODEC R8 `(_ZN7cutlass13device_kernelIN5flash19enable_sm80_to_sm89INS1_16FlashAttnBwdSm80INS1_25CollectiveMainloopBwdSm80ILi2ELi2EN4cute5tupleIJNS5_1CILi128EEES8_NS7_ILi64EEEEEENS_10bfloat16_tEfNS_4arch4Sm80ELb1ELb0ELb1ELb1ELb1ELb0ELb0ELb0ELi2ELi4ELi4ELi4ELb0EEENS1_24CollectiveEpilogueBwdGQAISA_fSD_Li256ELb1ELb1EEENS1_25SingleTileBwdLPTSchedulerILb1ELi128ELb1EEEEEEEEEvNT_6ParamsE) ;  /* 0xffff872008007950 */ /* 0x000fea0003c3ffff */
        .type           $_ZN7cutlass13device_kernelIN5flash19enable_sm80_to_sm89INS1_16FlashAttnBwdSm80INS1_25CollectiveMainloopBwdSm80ILi2ELi2EN4cute5tupleIJNS5_1CILi128EEES8_NS7_ILi64EEEEEENS_10bfloat16_tEfNS_4arch4Sm80ELb1ELb0ELb1ELb1ELb1ELb0ELb0ELb0ELi2ELi4ELi4ELi4ELb0EEENS1_24CollectiveEpilogueBwdGQAISA_fSD_Li256ELb1ELb1EEENS1_25SingleTileBwdLPTSchedulerILb1ELi128ELb1EEEEEEEEEvNT_6ParamsE$_ZN4cute3eso3ESOILb0ELb1EJNS_6LayoutINS_5tupleIJNS3_IJNS_1CILi8EEENS4_ILi1EEEEEENS4_ILi2EEEEEENS3_IJNS3_IJS6_NS4_ILi0EEEEEEiEEEEESA_EEC2ERKSD_RKSA_,@function
        .size           $_ZN7cutlass13device_kernelIN5flash19enable_sm80_to_sm89INS1_16FlashAttnBwdSm80INS1_25CollectiveMainloopBwdSm80ILi2ELi2EN4cute5tupleIJNS5_1CILi128EEES8_NS7_ILi64EEEEEENS_10bfloat16_tEfNS_4arch4Sm80ELb1ELb0ELb1ELb1ELb1ELb0ELb0ELb0ELi2ELi4ELi4ELi4ELb0EEENS1_24CollectiveEpilogueBwdGQAISA_fSD_Li256ELb1ELb1EEENS1_25SingleTileBwdLPTSchedulerILb1ELi128ELb1EEEEEEEEEvNT_6ParamsE$_ZN4cute3eso3ESOILb0ELb1EJNS_6LayoutINS_5tupleIJNS3_IJNS_1CILi8EEENS4_ILi1EEEEEENS4_ILi2EEEEEENS3_IJNS3_IJS6_NS4_ILi0EEEEEEiEEEEESA_EEC2ERKSD_RKSA_,($_ZN7cutlass13device_kernelIN5flash19enable_sm80_to_sm89INS1_16FlashAttnBwdSm80INS1_25CollectiveMainloopBwdSm80ILi2ELi2EN4cute5tupleIJNS5_1CILi128EEES8_NS7_ILi64EEEEEENS_10bfloat16_tEfNS_4arch4Sm80ELb1ELb0ELb1ELb1ELb1ELb0ELb0ELb0ELi2ELi4ELi4ELi4ELb0EEENS1_24CollectiveEpilogueBwdGQAISA_fSD_Li256ELb1ELb1EEENS1_25SingleTileBwdLPTSchedulerILb1ELi128ELb1EEEEEEEEEvNT_6ParamsE$_ZN4cute3eso3ESOILb0ELb1EJiEEC2ERKi - $_ZN7cutlass13device_kernelIN5flash19enable_sm80_to_sm89INS1_16FlashAttnBwdSm80INS1_25CollectiveMainloopBwdSm80ILi2ELi2EN4cute5tupleIJNS5_1CILi128EEES8_NS7_ILi64EEEEEENS_10bfloat16_tEfNS_4arch4Sm80ELb1ELb0ELb1ELb1ELb1ELb0ELb0ELb0ELi2ELi4ELi4ELi4ELb0EEENS1_24CollectiveEpilogueBwdGQAISA_fSD_Li256ELb1ELb1EEENS1_25SingleTileBwdLPTSchedulerILb1ELi128ELb1EEEEEEEEEvNT_6ParamsE$_ZN4cute3eso3ESOILb0ELb1EJNS_6LayoutINS_5tupleIJNS3_IJNS_1CILi8EEENS4_ILi1EEEEEENS4_ILi2EEEEEENS3_IJNS3_IJS6_NS4_ILi0EEEEEEiEEEEESA_EEC2ERKSD_RKSA_)
$_ZN7cutlass13device_kernelIN5flash19enable_sm80_to_sm89INS1_16FlashAttnBwdSm80INS1_25CollectiveMainloopBwdSm80ILi2ELi2EN4cute5tupleIJNS5_1CILi128EEES8_NS7_ILi64EEEEEENS_10bfloat16_tEfNS_4arch4Sm80ELb1ELb0ELb1ELb1ELb1ELb0ELb0ELb0ELi2ELi4ELi4ELi4ELb0EEENS1_24CollectiveEpilogueBwdGQAISA_fSD_Li256ELb1ELb1EEENS1_25SingleTileBwdLPTSchedulerILb1ELi128ELb1EEEEEEEEEvNT_6ParamsE$_ZN4cute3eso3ESOILb0ELb1EJNS_6LayoutINS_5tupleIJNS3_IJNS_1CILi8EEENS4_ILi1EEEEEENS4_ILi2EEEEEENS3_IJNS3_IJS6_NS4_ILi0EEEEEEiEEEEESA_EEC2ERKSD_RKSA_:
[----:B------:R-:W-:Y:S02]  /*78e0*/  IADD3 R2, R67, -c[0x0][0x20], RZ ;  /* 0x8000080043027a10 */ /* 0x000fe40007ffe0ff */
[----:B------:R-:W-:-:S03]  /*78f0*/  MOV R7, 0x0 ;  /* 0x0000000000077802 */ /* 0x000fc60000000f00 */
[----:B------:R1:W-:Y:S01]  /*7900*/  STL [R2], R3 ;  /* 0x0000000302007387 */ /* 0x0003e20000100800 */
[----:B------:R-:W-:Y:S05]  /*7910*/  RET.REL.NODEC R6 `(_ZN7cutlass13device_kernelIN5flash19enable_sm80_to_sm89INS1_16FlashAttnBwdSm80INS1_25CollectiveMainloopBwdSm80ILi2ELi2EN4cute5tupleIJNS5_1CILi128EEES8_NS7_ILi64EEEEEENS_10bfloat16_tEfNS_4arch4Sm80ELb1ELb0ELb1ELb1ELb1ELb0ELb0ELb0ELi2ELi4ELi4ELi4ELb0EEENS1_24CollectiveEpilogueBwdGQAISA_fSD_Li256ELb1ELb1EEENS1_25SingleTileBwdLPTSchedulerILb1ELi128ELb1EEEEEEEEEvNT_6ParamsE) ;  /* 0xffff86e006007950 */ /* 0x000fea0003c3ffff */
        .type           $_ZN7cutlass13device_kernelIN5flash19enable_sm80_to_sm89INS1_16FlashAttnBwdSm80INS1_25CollectiveMainloopBwdSm80ILi2ELi2EN4cute5tupleIJNS5_1CILi128EEES8_NS7_ILi64EEEEEENS_10bfloat16_tEfNS_4arch4Sm80ELb1ELb0ELb1ELb1ELb1ELb0ELb0ELb0ELi2ELi4ELi4ELi4ELb0EEENS1_24CollectiveEpilogueBwdGQAISA_fSD_Li256ELb1ELb1EEENS1_25SingleTileBwdLPTSchedulerILb1ELi128ELb1EEEEEEEEEvNT_6ParamsE$_ZN4cute3eso3ESOILb0ELb1EJiEEC2ERKi,@function
        .size           $_ZN7cutlass13device_kernelIN5flash19enable_sm80_to_sm89INS1_16FlashAttnBwdSm80INS1_25CollectiveMainloopBwdSm80ILi2ELi2EN4cute5tupleIJNS5_1CILi128EEES8_NS7_ILi64EEEEEENS_10bfloat16_tEfNS_4arch4Sm80ELb1ELb0ELb1ELb1ELb1ELb0ELb0ELb0ELi2ELi4ELi4ELi4ELb0EEENS1_24CollectiveEpilogueBwdGQAISA_fSD_Li256ELb1ELb1EEENS1_25SingleTileBwdLPTSchedulerILb1ELi128ELb1EEEEEEEEEvNT_6ParamsE$_ZN4cute3eso3ESOILb0ELb1EJiEEC2ERKi,($_ZN7cutlass13device_kernelIN5flash19enable_sm80_to_sm89INS1_16FlashAttnBwdSm80INS1_25CollectiveMainloopBwdSm80ILi2ELi2EN4cute5tupleIJNS5_1CILi128EEES8_NS7_ILi64EEEEEENS_10bfloat16_tEfNS_4arch4Sm80ELb1ELb0ELb1ELb1ELb1ELb0ELb0ELb0ELi2ELi4ELi4ELi4ELb0EEENS1_24CollectiveEpilogueBwdGQAISA_fSD_Li256ELb1ELb1EEENS1_25SingleTileBwdLPTSchedulerILb1ELi128ELb1EEEEEEEEEvNT_6ParamsE$_ZN4cute3eso3ESOILb0ELb1EJiNS_1CILi0EEEEEC2ERKiRKS3_ - $_ZN7cutlass13device_kernelIN5flash19enable_sm80_to_sm89INS1_16FlashAttnBwdSm80INS1_25CollectiveMainloopBwdSm80ILi2ELi2EN4cute5tupleIJNS5_1CILi128EEES8_NS7_ILi64EEEEEENS_10bfloat16_tEfNS_4arch4Sm80ELb1ELb0ELb1ELb1ELb1ELb0ELb0ELb0ELi2ELi4ELi4ELi4ELb0EEENS1_24CollectiveEpilogueBwdGQAISA_fSD_Li256ELb1ELb1EEENS1_25SingleTileBwdLPTSchedulerILb1ELi128ELb1EEEEEEEEEvNT_6ParamsE$_ZN4cute3eso3ESOILb0ELb1EJiEEC2ERKi)
$_ZN7cutlass13device_kernelIN5flash19enable_sm80_to_sm89INS1_16FlashAttnBwdSm80INS1_25CollectiveMainloopBwdSm80ILi2ELi2EN4cute5tupleIJNS5_1CILi128EEES8_NS7_ILi64EEEEEENS_10bfloat16_tEfNS_4arch4Sm80ELb1ELb0ELb1ELb1ELb1ELb0ELb0ELb0ELi2ELi4ELi4ELi4ELb0EEENS1_24CollectiveEpilogueBwdGQAISA_fSD_Li256ELb1ELb1EEENS1_25SingleTileBwdLPTSchedulerILb1ELi128ELb1EEEEEEEEEvNT_6ParamsE$_ZN4cute3eso3ESOILb0ELb1EJiEEC2ERKi:
[----:B------:R-:W-:Y:S02]  /*7920*/  IADD3 R2, R2, -c[0x0][0x20], RZ ;  /* 0x8000080002027a10 */ /* 0x000fe40007ffe0ff */
[----:B------:R-:W-:-:S03]  /*7930*/  MOV R9, 0x0 ;  /* 0x0000000000097802 */ /* 0x000fc60000000f00 */
[----:B------:R1:W-:Y:S01]  /*7940*/  STL [R2], R3 ;  /* 0x0000000302007387 */ /* 0x0003e20000100800 */
[----:B------:R-:W-:Y:S05]  /*7950*/  RET.REL.NODEC R8 `(_ZN7cutlass13device_kernelIN5flash19enable_sm80_to_sm89INS1_16FlashAttnBwdSm80INS1_25CollectiveMainloopBwdSm80ILi2ELi2EN4cute5tupleIJNS5_1CILi128EEES8_NS7_ILi64EEEEEENS_10bfloat16_tEfNS_4arch4Sm80ELb1ELb0ELb1ELb1ELb1ELb0ELb0ELb0ELi2ELi4ELi4ELi4ELb0EEENS1_24CollectiveEpilogueBwdGQAISA_fSD_Li256ELb1ELb1EEENS1_25SingleTileBwdLPTSchedulerILb1ELi128ELb1EEEEEEEEEvNT_6ParamsE) ;  /* 0xffff86a008007950 */ /* 0x000fea0003c3ffff */
        .type           $_ZN7cutlass13device_kernelIN5flash19enable_sm80_to_sm89INS1_16FlashAttnBwdSm80INS1_25CollectiveMainloopBwdSm80ILi2ELi2EN4cute5tupleIJNS5_1CILi128EEES8_NS7_ILi64EEEEEENS_10bfloat16_tEfNS_4arch4Sm80ELb1ELb0ELb1ELb1ELb1ELb0ELb0ELb0ELi2ELi4ELi4ELi4ELb0EEENS1_24CollectiveEpilogueBwdGQAISA_fSD_Li256ELb1ELb1EEENS1_25SingleTileBwdLPTSchedulerILb1ELi128ELb1EEEEEEEEEvNT_6ParamsE$_ZN4cute3eso3ESOILb0ELb1EJiNS_1CILi0EEEEEC2ERKiRKS3_,@function
        .size           $_ZN7cutlass13device_kernelIN5flash19enable_sm80_to_sm89INS1_16FlashAttnBwdSm80INS1_25CollectiveMainloopBwdSm80ILi2ELi2EN4cute5tupleIJNS5_1CILi128EEES8_NS7_ILi64EEEEEENS_10bfloat16_tEfNS_4arch4Sm80ELb1ELb0ELb1ELb1ELb1ELb0ELb0ELb0ELi2ELi4ELi4ELi4ELb0EEENS1_24CollectiveEpilogueBwdGQAISA_fSD_Li256ELb1ELb1EEENS1_25SingleTileBwdLPTSchedulerILb1ELi128ELb1EEEEEEEEEvNT_6ParamsE$_ZN4cute3eso3ESOILb0ELb1EJiNS_1CILi0EEEEEC2ERKiRKS3_,($_ZN7cutlass13device_kernelIN5flash19enable_sm80_to_sm89INS1_16FlashAttnBwdSm80INS1_25CollectiveMainloopBwdSm80ILi2ELi2EN4cute5tupleIJNS5_1CILi128EEES8_NS7_ILi64EEEEEENS_10bfloat16_tEfNS_4arch4Sm80ELb1ELb0ELb1ELb1ELb1ELb0ELb0ELb0ELi2ELi4ELi4ELi4ELb0EEENS1_24CollectiveEpilogueBwdGQAISA_fSD_Li256ELb1ELb1EEENS1_25SingleTileBwdLPTSchedulerILb1ELi128ELb1EEEEEEEEEvNT_6ParamsE$_ZN4cute3eso3ESOILb0ELb1EJiNS_1CILi144EEENS2_ILi288EEEEEC2ERKiRKS3_RKS4_ - $_ZN7cutlass13device_kernelIN5flash19enable_sm80_to_sm89INS1_16FlashAttnBwdSm80INS1_25CollectiveMainloopBwdSm80ILi2ELi2EN4cute5tupleIJNS5_1CILi128EEES8_NS7_ILi64EEEEEENS_10bfloat16_tEfNS_4arch4Sm80ELb1ELb0ELb1ELb1ELb1ELb0ELb0ELb0ELi2ELi4ELi4ELi4ELb0EEENS1_24CollectiveEpilogueBwdGQAISA_fSD_Li256ELb1ELb1EEENS1_25SingleTileBwdLPTSchedulerILb1ELi128ELb1EEEEEEEEEvNT_6ParamsE$_ZN4cute3eso3ESOILb0ELb1EJiNS_1CILi0EEEEEC2ERKiRKS3_)
$_ZN7cutlass13device_kernelIN5flash19enable_sm80_to_sm89INS1_16FlashAttnBwdSm80INS1_25CollectiveMainloopBwdSm80ILi2ELi2EN4cute5tupleIJNS5_1CILi128EEES8_NS7_ILi64EEEEEENS_10bfloat16_tEfNS_4arch4Sm80ELb1ELb0ELb1ELb1ELb1ELb0ELb0ELb0ELi2ELi4ELi4ELi4ELb0EEENS1_24CollectiveEpilogueBwdGQAISA_fSD_Li256ELb1ELb1EEENS1_25SingleTileBwdLPTSchedulerILb1ELi128ELb1EEEEEEEEEvNT_6ParamsE$_ZN4cute3eso3ESOILb0ELb1EJiNS_1CILi0EEEEEC2ERKiRKS3_:
[----:B------:R-:W-:Y:S01]  /*7960*/  IADD3 R2, R2, -c[0x0][0x20], RZ ;  /* 0x8000080002027a10 */ /* 0x000fe20007ffe0ff */
[----:B------:R-:W-:Y:S01]  /*7970*/  IMAD.MOV.U32 R8, RZ, RZ, R6 ;  /* 0x000000ffff087224 */ /* 0x000fe200078e0006 */
[----:B------:R-:W-:-:S03]  /*7980*/  MOV R9, 0x0 ;  /* 0x0000000000097802 */ /* 0x000fc60000000f00 */
[----:B------:R1:W-:Y:S01]  /*7990*/  STL [R2], R3 ;  /* 0x0000000302007387 */ /* 0x0003e20000100800 */
[----:B------:R-:W-:Y:S05]  /*79a0*/  RET.REL.NODEC R8 `(_ZN7cutlass13device_kernelIN5flash19enable_sm80_to_sm89INS1_16FlashAttnBwdSm80INS1_25CollectiveMainloopBwdSm80ILi2ELi2EN4cute5tupleIJNS5_1CILi128EEES8_NS7_ILi64EEEEEENS_10bfloat16_tEfNS_4arch4Sm80ELb1ELb0ELb1ELb1ELb1ELb0ELb0ELb0ELi2ELi4ELi4ELi4ELb0EEENS1_24CollectiveEpilogueBwdGQAISA_fSD_Li256ELb1ELb1EEENS1_25SingleTileBwdLPTSchedulerILb1ELi128ELb1EEEEEEEEEvNT_6ParamsE) ;  /* 0xffff865008007950 */ /* 0x000fea0003c3ffff */
        .type           $_ZN7cutlass13device_kernelIN5flash19enable_sm80_to_sm89INS1_16FlashAttnBwdSm80INS1_25CollectiveMainloopBwdSm80ILi2ELi2EN4cute5tupleIJNS5_1CILi128EEES8_NS7_ILi64EEEEEENS_10bfloat16_tEfNS_4arch4Sm80ELb1ELb0ELb1ELb1ELb1ELb0ELb0ELb0ELi2ELi4ELi4ELi4ELb0EEENS1_24CollectiveEpilogueBwdGQAISA_fSD_Li256ELb1ELb1EEENS1_25SingleTileBwdLPTSchedulerILb1ELi128ELb1EEEEEEEEEvNT_6ParamsE$_ZN4cute3eso3ESOILb0ELb1EJiNS_1CILi144EEENS2_ILi288EEEEEC2ERKiRKS3_RKS4_,@function
        .size           $_ZN7cutlass13device_kernelIN5flash19enable_sm80_to_sm89INS1_16FlashAttnBwdSm80INS1_25CollectiveMainloopBwdSm80ILi2ELi2EN4cute5tupleIJNS5_1CILi128EEES8_NS7_ILi64EEEEEENS_10bfloat16_tEfNS_4arch4Sm80ELb1ELb0ELb1ELb1ELb1ELb0ELb0ELb0ELi2ELi4ELi4ELi4ELb0EEENS1_24CollectiveEpilogueBwdGQAISA_fSD_Li256ELb1ELb1EEENS1_25SingleTileBwdLPTSchedulerILb1ELi128ELb1EEEEEEEEEvNT_6ParamsE$_ZN4cute3eso3ESOILb0ELb1EJiNS_1CILi144EEENS2_ILi288EEEEEC2ERKiRKS3_RKS4_,($_ZN7cutlass13device_kernelIN5flash19enable_sm80_to_sm89INS1_16FlashAttnBwdSm80INS1_25CollectiveMainloopBwdSm80ILi2ELi2EN4cute5tupleIJNS5_1CILi128EEES8_NS7_ILi64EEEEEENS_10bfloat16_tEfNS_4arch4Sm80ELb1ELb0ELb1ELb1ELb1ELb0ELb0ELb0ELi2ELi4ELi4ELi4ELb0EEENS1_24CollectiveEpilogueBwdGQAISA_fSD_Li256ELb1ELb1EEENS1_25SingleTileBwdLPTSchedulerILb1ELi128ELb1EEEEEEEEEvNT_6ParamsE$_ZN4cute3eso3ESOILb0ELb1EJiNS_1CILi144EEENS2_ILi512EEEEEC2ERKiRKS3_RKS4_ - $_ZN7cutlass13device_kernelIN5flash19enable_sm80_to_sm89INS1_16FlashAttnBwdSm80INS1_25CollectiveMainloopBwdSm80ILi2ELi2EN4cute5tupleIJNS5_1CILi128EEES8_NS7_ILi64EEEEEENS_10bfloat16_tEfNS_4arch4Sm80ELb1ELb0ELb1ELb1ELb1ELb0ELb0ELb0ELi2ELi4ELi4ELi4ELb0EEENS1_24CollectiveEpilogueBwdGQAISA_fSD_Li256ELb1ELb1EEENS1_25SingleTileBwdLPTSchedulerILb1ELi128ELb1EEEEEEEEEvNT_6ParamsE$_ZN4cute3eso3ESOILb0ELb1EJiNS_1CILi144EEENS2_ILi288EEEEEC2ERKiRKS3_RKS4_)
$_ZN7cutlass13device_kernelIN5flash19enable_sm80_to_sm89INS1_16FlashAttnBwdSm80INS1_25CollectiveMainloopBwdSm80ILi2ELi2EN4cute5tupleIJNS5_1CILi128EEES8_NS7_ILi64EEEEEENS_10bfloat16_tEfNS_4arch4Sm80ELb1ELb0ELb1ELb1ELb1ELb0ELb0ELb0ELi2ELi4ELi4ELi4ELb0EEENS1_24CollectiveEpilogueBwdGQAISA_fSD_Li256ELb1ELb1EEENS1_25SingleTileBwdLPTSchedulerILb1ELi128ELb1EEEEEEEEEvNT_6ParamsE$_ZN4cute3eso3ESOILb0ELb1EJiNS_1CILi144EEENS2_ILi288EEEEEC2ERKiRKS3_RKS4_:
[----:B------:R-:W-:Y:S01]  /*79b0*/  IADD3 R4, R60, -c[0x0][0x20], RZ ;  /* 0x800008003c047a10 */ /* 0x000fe20007ffe0ff */
[----:B------:R-:W-:Y:S01]  /*79c0*/  IMAD.MOV.U32 R8, RZ, RZ, R6 ;  /* 0x000000ffff087224 */ /* 0x000fe200078e0006 */
[----:B------:R-:W-:-:S03]  /*79d0*/  MOV R9, 0x0 ;  /* 0x0000000000097802 */ /* 0x000fc60000000f00 */
[----:B------:R1:W-:Y:S01]  /*79e0*/  STL [R4], R5 ;  /* 0x0000000504007387 */ /* 0x0003e20000100800 */
[----:B------:R-:W-:Y:S05]  /*79f0*/  RET.REL.NODEC R8 `(_ZN7cutlass13device_kernelIN5flash19enable_sm80_to_sm89INS1_16FlashAttnBwdSm80INS1_25CollectiveMainloopBwdSm80ILi2ELi2EN4cute5tupleIJNS5_1CILi128EEES8_NS7_ILi64EEEEEENS_10bfloat16_tEfNS_4arch4Sm80ELb1ELb0ELb1ELb1ELb1ELb0ELb0ELb0ELi2ELi4ELi4ELi4ELb0EEENS1_24CollectiveEpilogueBwdGQAISA_fSD_Li256ELb1ELb1EEENS1_25SingleTileBwdLPTSchedulerILb1ELi128ELb1EEEEEEEEEvNT_6ParamsE) ;  /* 0xffff860008007950 */ /* 0x000fea0003c3ffff */
        .type           $_ZN7cutlass13device_kernelIN5flash19enable_sm80_to_sm89INS1_16FlashAttnBwdSm80INS1_25CollectiveMainloopBwdSm80ILi2ELi2EN4cute5tupleIJNS5_1CILi128EEES8_NS7_ILi64EEEEEENS_10bfloat16_tEfNS_4arch4Sm80ELb1ELb0ELb1ELb1ELb1ELb0ELb0ELb0ELi2ELi4ELi4ELi4ELb0EEENS1_24CollectiveEpilogueBwdGQAISA_fSD_Li256ELb1ELb1EEENS1_25SingleTileBwdLPTSchedulerILb1ELi128ELb1EEEEEEEEEvNT_6ParamsE$_ZN4cute3eso3ESOILb0ELb1EJiNS_1CILi144EEENS2_ILi512EEEEEC2ERKiRKS3_RKS4_,@function
        .size           $_ZN7cutlass13device_kernelIN5flash19enable_sm80_to_sm89INS1_16FlashAttnBwdSm80INS1_25CollectiveMainloopBwdSm80ILi2ELi2EN4cute5tupleIJNS5_1CILi128EEES8_NS7_ILi64EEEEEENS_10bfloat16_tEfNS_4arch4Sm80ELb1ELb0ELb1ELb1ELb1ELb0ELb0ELb0ELi2ELi4ELi4ELi4ELb0EEENS1_24CollectiveEpilogueBwdGQAISA_fSD_Li256ELb1ELb1EEENS1_25SingleTileBwdLPTSchedulerILb1ELi128ELb1EEEEEEEEEvNT_6ParamsE$_ZN4cute3eso3ESOILb0ELb1EJiNS_1CILi144EEENS2_ILi512EEEEEC2ERKiRKS3_RKS4_,($_ZN7cutlass13device_kernelIN5flash19enable_sm80_to_sm89INS1_16FlashAttnBwdSm80INS1_25CollectiveMainloopBwdSm80ILi2ELi2EN4cute5tupleIJNS5_1CILi128EEES8_NS7_ILi64EEEEEENS_10bfloat16_tEfNS_4arch4Sm80ELb1ELb0ELb1ELb1ELb1ELb0ELb0ELb0ELi2ELi4ELi4ELi4ELb0EEENS1_24CollectiveEpilogueBwdGQAISA_fSD_Li256ELb1ELb1EEENS1_25SingleTileBwdLPTSchedulerILb1ELi128ELb1EEEEEEEEEvNT_6ParamsE$_ZN4cute3eso3ESOILb0ELb1EJiNS_1CILi4096EEEEEC2ERKiRKS3_ - $_ZN7cutlass13device_kernelIN5flash19enable_sm80_to_sm89INS1_16FlashAttnBwdSm80INS1_25CollectiveMainloopBwdSm80ILi2ELi2EN4cute5tupleIJNS5_1CILi128EEES8_NS7_ILi64EEEEEENS_10bfloat16_tEfNS_4arch4Sm80ELb1ELb0ELb1ELb1ELb1ELb0ELb0ELb0ELi2ELi4ELi4ELi4ELb0EEENS1_24CollectiveEpilogueBwdGQAISA_fSD_Li256ELb1ELb1EEENS1_25SingleTileBwdLPTSchedulerILb1ELi128ELb1EEEEEEEEEvNT_6ParamsE$_ZN4cute3eso3ESOILb0ELb1EJiNS_1CILi144EEENS2_ILi512EEEEEC2ERKiRKS3_RKS4_)
$_ZN7cutlass13device_kernelIN5flash19enable_sm80_to_sm89INS1_16FlashAttnBwdSm80INS1_25CollectiveMainloopBwdSm80ILi2ELi2EN4cute5tupleIJNS5_1CILi128EEES8_NS7_ILi64EEEEEENS_10bfloat16_tEfNS_4arch4Sm80ELb1ELb0ELb1ELb1ELb1ELb0ELb0ELb0ELi2ELi4ELi4ELi4ELb0EEENS1_24CollectiveEpilogueBwdGQAISA_fSD_Li256ELb1ELb1EEENS1_25SingleTileBwdLPTSchedulerILb1ELi128ELb1EEEEEEEEEvNT_6ParamsE$_ZN4cute3eso3ESOILb0ELb1EJiNS_1CILi144EEENS2_ILi512EEEEEC2ERKiRKS3_RKS4_:
[----:B------:R-:W-:Y:S01]  /*7a00*/  IADD3 R4, R60, -c[0x0][0x20], RZ ;  /* 0x800008003c047a10 */ /* 0x000fe20007ffe0ff */
[----:B------:R-:W-:Y:S01]  /*7a10*/  IMAD.MOV.U32 R8, RZ, RZ, R6 ;  /* 0x000000ffff087224 */ /* 0x000fe200078e0006 */
[----:B------:R-:W-:-:S03]  /*7a20*/  MOV R9, 0x0 ;  /* 0x0000000000097802 */ /* 0x000fc60000000f00 */
[----:B------:R1:W-:Y:S01]  /*7a30*/  STL [R4], R5 ;  /* 0x0000000504007387 */ /* 0x0003e20000100800 */
[----:B------:R-:W-:Y:S05]  /*7a40*/  RET.REL.NODEC R8 `(_ZN7cutlass13device_kernelIN5flash19enable_sm80_to_sm89INS1_16FlashAttnBwdSm80INS1_25CollectiveMainloopBwdSm80ILi2ELi2EN4cute5tupleIJNS5_1CILi128EEES8_NS7_ILi64EEEEEENS_10bfloat16_tEfNS_4arch4Sm80ELb1ELb0ELb1ELb1ELb1ELb0ELb0ELb0ELi2ELi4ELi4ELi4ELb0EEENS1_24CollectiveEpilogueBwdGQAISA_fSD_Li256ELb1ELb1EEENS1_25SingleTileBwdLPTSchedulerILb1ELi128ELb1EEEEEEEEEvNT_6ParamsE) ;  /* 0xffff85b008007950 */ /* 0x000fea0003c3ffff */
        .type           $_ZN7cutlass13device_kernelIN5flash19enable_sm80_to_sm89INS1_16FlashAttnBwdSm80INS1_25CollectiveMainloopBwdSm80ILi2ELi2EN4cute5tupleIJNS5_1CILi128EEES8_NS7_ILi64EEEEEENS_10bfloat16_tEfNS_4arch4Sm80ELb1ELb0ELb1ELb1ELb1ELb0ELb0ELb0ELi2ELi4ELi4ELi4ELb0EEENS1_24CollectiveEpilogueBwdGQAISA_fSD_Li256ELb1ELb1EEENS1_25SingleTileBwdLPTSchedulerILb1ELi128ELb1EEEEEEEEEvNT_6ParamsE$_ZN4cute3eso3ESOILb0ELb1EJiNS_1CILi4096EEEEEC2ERKiRKS3_,@function
        .size           $_ZN7cutlass13device_kernelIN5flash19enable_sm80_to_sm89INS1_16FlashAttnBwdSm80INS1_25CollectiveMainloopBwdSm80ILi2ELi2EN4cute5tupleIJNS5_1CILi128EEES8_NS7_ILi64EEEEEENS_10bfloat16_tEfNS_4arch4Sm80ELb1ELb0ELb1ELb1ELb1ELb0ELb0ELb0ELi2ELi4ELi4ELi4ELb0EEENS1_24CollectiveEpilogueBwdGQAISA_fSD_Li256ELb1ELb1EEENS1_25SingleTileBwdLPTSchedulerILb1ELi128ELb1EEEEEEEEEvNT_6ParamsE$_ZN4cute3eso3ESOILb0ELb1EJiNS_1CILi4096EEEEEC2ERKiRKS3_,($_ZN7cutlass13device_kernelIN5flash19enable_sm80_to_sm89INS1_16FlashAttnBwdSm80INS1_25CollectiveMainloopBwdSm80ILi2ELi2EN4cute5tupleIJNS5_1CILi128EEES8_NS7_ILi64EEEEEENS_10bfloat16_tEfNS_4arch4Sm80ELb1ELb0ELb1ELb1ELb1ELb0ELb0ELb0ELi2ELi4ELi4ELi4ELb0EEENS1_24CollectiveEpilogueBwdGQAISA_fSD_Li256ELb1ELb1EEENS1_25SingleTileBwdLPTSchedulerILb1ELi128ELb1EEEEEEEEEvNT_6ParamsE$_ZN4cute3eso3ESOILb0ELb1EJiNS_1CILi512EEEEEC2ERKiRKS3_ - $_ZN7cutlass13device_kernelIN5flash19enable_sm80_to_sm89INS1_16FlashAttnBwdSm80INS1_25CollectiveMainloopBwdSm80ILi2ELi2EN4cute5tupleIJNS5_1CILi128EEES8_NS7_ILi64EEEEEENS_10bfloat16_tEfNS_4arch4Sm80ELb1ELb0ELb1ELb1ELb1ELb0ELb0ELb0ELi2ELi4ELi4ELi4ELb0EEENS1_24CollectiveEpilogueBwdGQAISA_fSD_Li256ELb1ELb1EEENS1_25SingleTileBwdLPTSchedulerILb1ELi128ELb1EEEEEEEEEvNT_6ParamsE$_ZN4cute3eso3ESOILb0ELb1EJiNS_1CILi4096EEEEEC2ERKiRKS3_)
$_ZN7cutlass13device_kernelIN5flash19enable_sm80_to_sm89INS1_16FlashAttnBwdSm80INS1_25CollectiveMainloopBwdSm80ILi2ELi2EN4cute5tupleIJNS5_1CILi128EEES8_NS7_ILi64EEEEEENS_10bfloat16_tEfNS_4arch4Sm80ELb1ELb0ELb1ELb1ELb1ELb0ELb0ELb0ELi2ELi4ELi4ELi4ELb0EEENS1_24CollectiveEpilogueBwdGQAISA_fSD_Li256ELb1ELb1EEENS1_25SingleTileBwdLPTSchedulerILb1ELi128ELb1EEEEEEEEEvNT_6ParamsE$_ZN4cute3eso3ESOILb0ELb1EJiNS_1CILi4096EEEEEC2ERKiRKS3_:
[----:B------:R-:W-:Y:S02]  /*7a50*/  IADD3 R9, R9, -c[0x0][0x20], RZ ;  /* 0x8000080009097a10 */ /* 0x000fe40007ffe0ff */
[----:B------:R-:W-:-:S03]  /*7a60*/  MOV R5, 0x0 ;  /* 0x0000000000057802 */ /* 0x000fc60000000f00 */
[----:B------:R1:W-:Y:S01]  /*7a70*/  STL [R9], R2 ;  /* 0x0000000209007387 */ /* 0x0003e20000100800 */
[----:B------:R-:W-:Y:S05]  /*7a80*/  RET.REL.NODEC R4 `(_ZN7cutlass13device_kernelIN5flash19enable_sm80_to_sm89INS1_16FlashAttnBwdSm80INS1_25CollectiveMainloopBwdSm80ILi2ELi2EN4cute5tupleIJNS5_1CILi128EEES8_NS7_ILi64EEEEEENS_10bfloat16_tEfNS_4arch4Sm80ELb1ELb0ELb1ELb1ELb1ELb0ELb0ELb0ELi2ELi4ELi4ELi4ELb0EEENS1_24CollectiveEpilogueBwdGQAISA_fSD_Li256ELb1ELb1EEENS1_25SingleTileBwdLPTSchedulerILb1ELi128ELb1EEEEEEEEEvNT_6ParamsE) ;  /* 0xffff857004007950 */ /* 0x000fea0003c3ffff */
        .type           $_ZN7cutlass13device_kernelIN5flash19enable_sm80_to_sm89INS1_16FlashAttnBwdSm80INS1_25CollectiveMainloopBwdSm80ILi2ELi2EN4cute5tupleIJNS5_1CILi128EEES8_NS7_ILi64EEEEEENS_10bfloat16_tEfNS_4arch4Sm80ELb1ELb0ELb1ELb1ELb1ELb0ELb0ELb0ELi2ELi4ELi4ELi4ELb0EEENS1_24CollectiveEpilogueBwdGQAISA_fSD_Li256ELb1ELb1EEENS1_25SingleTileBwdLPTSchedulerILb1ELi128ELb1EEEEEEEEEvNT_6ParamsE$_ZN4cute3eso3ESOILb0ELb1EJiNS_1CILi512EEEEEC2ERKiRKS3_,@function
        .size           $_ZN7cutlass13device_kernelIN5flash19enable_sm80_to_sm89INS1_16FlashAttnBwdSm80INS1_25CollectiveMainloopBwdSm80ILi2ELi2EN4cute5tupleIJNS5_1CILi128EEES8_NS7_ILi64EEEEEENS_10bfloat16_tEfNS_4arch4Sm80ELb1ELb0ELb1ELb1ELb1ELb0ELb0ELb0ELi2ELi4ELi4ELi4ELb0EEENS1_24CollectiveEpilogueBwdGQAISA_fSD_Li256ELb1ELb1EEENS1_25SingleTileBwdLPTSchedulerILb1ELi128ELb1EEEEEEEEEvNT_6ParamsE$_ZN4cute3eso3ESOILb0ELb1EJiNS_1CILi512EEEEEC2ERKiRKS3_,($_ZN7cutlass13device_kernelIN5flash19enable_sm80_to_sm89INS1_16FlashAttnBwdSm80INS1_25CollectiveMainloopBwdSm80ILi2ELi2EN4cute5tupleIJNS5_1CILi128EEES8_NS7_ILi64EEEEEENS_10bfloat16_tEfNS_4arch4Sm80ELb1ELb0ELb1ELb1ELb1ELb0ELb0ELb0ELi2ELi4ELi4ELi4ELb0EEENS1_24CollectiveEpilogueBwdGQAISA_fSD_Li256ELb1ELb1EEENS1_25SingleTileBwdLPTSchedulerILb1ELi128ELb1EEEEEEEEEvNT_6ParamsE$_ZN4cute3eso3ESOILb0ELb1EJiNS_1CILi72EEENS2_ILi512EEEEEC2ERKiRKS3_RKS4_ - $_ZN7cutlass13device_kernelIN5flash19enable_sm80_to_sm89INS1_16FlashAttnBwdSm80INS1_25CollectiveMainloopBwdSm80ILi2ELi2EN4cute5tupleIJNS5_1CILi128EEES8_NS7_ILi64EEEEEENS_10bfloat16_tEfNS_4arch4Sm80ELb1ELb0ELb1ELb1ELb1ELb0ELb0ELb0ELi2ELi4ELi4ELi4ELb0EEENS1_24CollectiveEpilogueBwdGQAISA_fSD_Li256ELb1ELb1EEENS1_25SingleTileBwdLPTSchedulerILb1ELi128ELb1EEEEEEEEEvNT_6ParamsE$_ZN4cute3eso3ESOILb0ELb1EJiNS_1CILi512EEEEEC2ERKiRKS3_)
$_ZN7cutlass13device_kernelIN5flash19enable_sm80_to_sm89INS1_16FlashAttnBwdSm80INS1_25CollectiveMainloopBwdSm80ILi2ELi2EN4cute5tupleIJNS5_1CILi128EEES8_NS7_ILi64EEEEEENS_10bfloat16_tEfNS_4arch4Sm80ELb1ELb0ELb1ELb1ELb1ELb0ELb0ELb0ELi2ELi4ELi4ELi4ELb0EEENS1_24CollectiveEpilogueBwdGQAISA_fSD_Li256ELb1ELb1EEENS1_25SingleTileBwdLPTSchedulerILb1ELi128ELb1EEEEEEEEEvNT_6ParamsE$_ZN4cute3eso3ESOILb0ELb1EJiNS_1CILi512EEEEEC2ERKiRKS3_:
[----:B------:R-:W-:Y:S02]  /*7a90*/  IADD3 R3, R70, -c[0x0][0x20], RZ ;  /* 0x8000080046037a10 */ /* 0x000fe40007ffe0ff */
[----:B------:R-:W-:-:S03]  /*7aa0*/  MOV R5, 0x0 ;  /* 0x0000000000057802 */ /* 0x000fc60000000f00 */
[----:B------:R1:W-:Y:S01]  /*7ab0*/  STL [R3], R2 ;  /* 0x0000000203007387 */ /* 0x0003e20000100800 */
[----:B------:R-:W-:Y:S05]  /*7ac0*/  RET.REL.NODEC R4 `(_ZN7cutlass13device_kernelIN5flash19enable_sm80_to_sm89INS1_16FlashAttnBwdSm80INS1_25CollectiveMainloopBwdSm80ILi2ELi2EN4cute5tupleIJNS5_1CILi128EEES8_NS7_ILi64EEEEEENS_10bfloat16_tEfNS_4arch4Sm80ELb1ELb0ELb1ELb1ELb1ELb0ELb0ELb0ELi2ELi4ELi4ELi4ELb0EEENS1_24CollectiveEpilogueBwdGQAISA_fSD_Li256ELb1ELb1EEENS1_25SingleTileBwdLPTSchedulerILb1ELi128ELb1EEEEEEEEEvNT_6ParamsE) ;  /* 0xffff853004007950 */ /* 0x000fea0003c3ffff */
        .type           $_ZN7cutlass13device_kernelIN5flash19enable_sm80_to_sm89INS1_16FlashAttnBwdSm80INS1_25CollectiveMainloopBwdSm80ILi2ELi2EN4cute5tupleIJNS5_1CILi128EEES8_NS7_ILi64EEEEEENS_10bfloat16_tEfNS_4arch4Sm80ELb1ELb0ELb1ELb1ELb1ELb0ELb0ELb0ELi2ELi4ELi4ELi4ELb0EEENS1_24CollectiveEpilogueBwdGQAISA_fSD_Li256ELb1ELb1EEENS1_25SingleTileBwdLPTSchedulerILb1ELi128ELb1EEEEEEEEEvNT_6ParamsE$_ZN4cute3eso3ESOILb0ELb1EJiNS_1CILi72EEENS2_ILi512EEEEEC2ERKiRKS3_RKS4_,@function
        .size           $_ZN7cutlass13device_kernelIN5flash19enable_sm80_to_sm89INS1_16FlashAttnBwdSm80INS1_25CollectiveMainloopBwdSm80ILi2ELi2EN4cute5tupleIJNS5_1CILi128EEES8_NS7_ILi64EEEEEENS_10bfloat16_tEfNS_4arch4Sm80ELb1ELb0ELb1ELb1ELb1ELb0ELb0ELb0ELi2ELi4ELi4ELi4ELb0EEENS1_24CollectiveEpilogueBwdGQAISA_fSD_Li256ELb1ELb1EEENS1_25SingleTileBwdLPTSchedulerILb1ELi128ELb1EEEEEEEEEvNT_6ParamsE$_ZN4cute3eso3ESOILb0ELb1EJiNS_1CILi72EEENS2_ILi512EEEEEC2ERKiRKS3_RKS4_,($_ZN7cutlass13device_kernelIN5flash19enable_sm80_to_sm89INS1_16FlashAttnBwdSm80INS1_25CollectiveMainloopBwdSm80ILi2ELi2EN4cute5tupleIJNS5_1CILi128EEES8_NS7_ILi64EEEEEENS_10bfloat16_tEfNS_4arch4Sm80ELb1ELb0ELb1ELb1ELb1ELb0ELb0ELb0ELi2ELi4ELi4ELi4ELb0EEENS1_24CollectiveEpilogueBwdGQAISA_fSD_Li256ELb1ELb1EEENS1_25SingleTileBwdLPTSchedulerILb1ELi128ELb1EEEEEEEEEvNT_6ParamsE$_ZN4cute3eso3ESOILb0ELb1EJlEEC2ERKl - $_ZN7cutlass13device_kernelIN5flash19enable_sm80_to_sm89INS1_16FlashAttnBwdSm80INS1_25CollectiveMainloopBwdSm80ILi2ELi2EN4cute5tupleIJNS5_1CILi128EEES8_NS7_ILi64EEEEEENS_10bfloat16_tEfNS_4arch4Sm80ELb1ELb0ELb1ELb1ELb1ELb0ELb0ELb0ELi2ELi4ELi4ELi4ELb0EEENS1_24CollectiveEpilogueBwdGQAISA_fSD_Li256ELb1ELb1EEENS1_25SingleTileBwdLPTSchedulerILb1ELi128ELb1EEEEEEEEEvNT_6ParamsE$_ZN4cute3eso3ESOILb0ELb1EJiNS_1CILi72EEENS2_ILi512EEEEEC2ERKiRKS3_RKS4_)
$_ZN7cutlass13device_kernelIN5flash19enable_sm80_to_sm89INS1_16FlashAttnBwdSm80INS1_25CollectiveMainloopBwdSm80ILi2ELi2EN4cute5tupleIJNS5_1CILi128EEES8_NS7_ILi64EEEEEENS_10bfloat16_tEfNS_4arch4Sm80ELb1ELb0ELb1ELb1ELb1ELb0ELb0ELb0ELi2ELi4ELi4ELi4ELb0EEENS1_24CollectiveEpilogueBwdGQAISA_fSD_Li256ELb1ELb1EEENS1_25SingleTileBwdLPTSchedulerILb1ELi128ELb1EEEEEEEEEvNT_6ParamsE$_ZN4cute3eso3ESOILb0ELb1EJiNS_1CILi72EEENS2_ILi512EEEEEC2ERKiRKS3_RKS4_:
[----:B------:R-:W-:Y:S01]  /*7ad0*/  IADD3 R4, R4, -c[0x0][0x20], RZ ;  /* 0x8000080004047a10 */ /* 0x000fe20007ffe0ff */
[----:B------:R-:W-:Y:S01]  /*7ae0*/  IMAD.MOV.U32 R8, RZ, RZ, R6 ;  /* 0x000000ffff087224 */ /* 0x000fe200078e0006 */
[----:B------:R-:W-:-:S03]  /*7af0*/  MOV R9, 0x0 ;  /* 0x0000000000097802 */ /* 0x000fc60000000f00 */
[----:B------:R1:W-:Y:S01]  /*7b00*/  STL [R4], R5 ;  /* 0x0000000504007387 */ /* 0x0003e20000100800 */
[----:B------:R-:W-:Y:S05]  /*7b10*/  RET.REL.NODEC R8 `(_ZN7cutlass13device_kernelIN5flash19enable_sm80_to_sm89INS1_16FlashAttnBwdSm80INS1_25CollectiveMainloopBwdSm80ILi2ELi2EN4cute5tupleIJNS5_1CILi128EEES8_NS7_ILi64EEEEEENS_10bfloat16_tEfNS_4arch4Sm80ELb1ELb0ELb1ELb1ELb1ELb0ELb0ELb0ELi2ELi4ELi4ELi4ELb0EEENS1_24CollectiveEpilogueBwdGQAISA_fSD_Li256ELb1ELb1EEENS1_25SingleTileBwdLPTSchedulerILb1ELi128ELb1EEEEEEEEEvNT_6ParamsE) ;  /* 0xffff84e008007950 */ /* 0x000fea0003c3ffff */
        .type           $_ZN7cutlass13device_kernelIN5flash19enable_sm80_to_sm89INS1_16FlashAttnBwdSm80INS1_25CollectiveMainloopBwdSm80ILi2ELi2EN4cute5tupleIJNS5_1CILi128EEES8_NS7_ILi64EEEEEENS_10bfloat16_tEfNS_4arch4Sm80ELb1ELb0ELb1ELb1ELb1ELb0ELb0ELb0ELi2ELi4ELi4ELi4ELb0EEENS1_24CollectiveEpilogueBwdGQAISA_fSD_Li256ELb1ELb1EEENS1_25SingleTileBwdLPTSchedulerILb1ELi128ELb1EEEEEEEEEvNT_6ParamsE$_ZN4cute3eso3ESOILb0ELb1EJlEEC2ERKl,@function
        .size           $_ZN7cutlass13device_kernelIN5flash19enable_sm80_to_sm89INS1_16FlashAttnBwdSm80INS1_25CollectiveMainloopBwdSm80ILi2ELi2EN4cute5tupleIJNS5_1CILi128EEES8_NS7_ILi64EEEEEENS_10bfloat16_tEfNS_4arch4Sm80ELb1ELb0ELb1ELb1ELb1ELb0ELb0ELb0ELi2ELi4ELi4ELi4ELb0EEENS1_24CollectiveEpilogueBwdGQAISA_fSD_Li256ELb1ELb1EEENS1_25SingleTileBwdLPTSchedulerILb1ELi128ELb1EEEEEEEEEvNT_6ParamsE$_ZN4cute3eso3ESOILb0ELb1EJlEEC2ERKl,($_ZN7cutlass13device_kernelIN5flash19enable_sm80_to_sm89INS1_16FlashAttnBwdSm80INS1_25CollectiveMainloopBwdSm80ILi2ELi2EN4cute5tupleIJNS5_1CILi128EEES8_NS7_ILi64EEEEEENS_10bfloat16_tEfNS_4arch4Sm80ELb1ELb0ELb1ELb1ELb1ELb0ELb0ELb0ELi2ELi4ELi4ELi4ELb0EEENS1_24CollectiveEpilogueBwdGQAISA_fSD_Li256ELb1ELb1EEENS1_25SingleTileBwdLPTSchedulerILb1ELi128ELb1EEEEEEEEEvNT_6ParamsE$_ZN4cute3eso3ESOILb1ELb0EJNS_10UnderscoreES2_S2_iEEC2ERKS2_S5_S5_RKi - $_ZN7cutlass13device_kernelIN5flash19enable_sm80_to_sm89INS1_16FlashAttnBwdSm80INS1_25CollectiveMainloopBwdSm80ILi2ELi2EN4cute5tupleIJNS5_1CILi128EEES8_NS7_ILi64EEEEEENS_10bfloat16_tEfNS_4arch4Sm80ELb1ELb0ELb1ELb1ELb1ELb0ELb0ELb0ELi2ELi4ELi4ELi4ELb0EEENS1_24CollectiveEpilogueBwdGQAISA_fSD_Li256ELb1ELb1EEENS1_25SingleTileBwdLPTSchedulerILb1ELi128ELb1EEEEEEEEEvNT_6ParamsE$_ZN4cute3eso3ESOILb0ELb1EJlEEC2ERKl)
$_ZN7cutlass13device_kernelIN5flash19enable_sm80_to_sm89INS1_16FlashAttnBwdSm80INS1_25CollectiveMainloopBwdSm80ILi2ELi2EN4cute5tupleIJNS5_1CILi128EEES8_NS7_ILi64EEEEEENS_10bfloat16_tEfNS_4arch4Sm80ELb1ELb0ELb1ELb1ELb1ELb0ELb0ELb0ELi2ELi4ELi4ELi4ELb0EEENS1_24CollectiveEpilogueBwdGQAISA_fSD_Li256ELb1ELb1EEENS1_25SingleTileBwdLPTSchedulerILb1ELi128ELb1EEEEEEEEEvNT_6ParamsE$_ZN4cute3eso3ESOILb0ELb1EJlEEC2ERKl:
[----:B------:R-:W-:Y:S01]  /*7b20*/  IADD3 R5, R5, -c[0x0][0x20], RZ ;  /* 0x8000080005057a10 */ /* 0x000fe20007ffe0ff */
[----:B------:R-:W-:Y:S01]  /*7b30*/  IMAD.MOV.U32 R78, RZ, RZ, R6 ;  /* 0x000000ffff4e7224 */ /* 0x000fe200078e0006 */
[----:B------:R-:W-:-:S03]  /*7b40*/  MOV R79, 0x0 ;  /* 0x00000000004f7802 */ /* 0x000fc60000000f00 */
[----:B------:R1:W-:Y:S01]  /*7b50*/  STL.64 [R5], R2 ;  /* 0x0000000205007387 */ /* 0x0003e20000100a00 */
[----:B------:R-:W-:Y:S05]  /*7b60*/  RET.REL.NODEC R78 `(_ZN7cutlass13device_kernelIN5flash19enable_sm80_to_sm89INS1_16FlashAttnBwdSm80INS1_25CollectiveMainloopBwdSm80ILi2ELi2EN4cute5tupleIJNS5_1CILi128EEES8_NS7_ILi64EEEEEENS_10bfloat16_tEfNS_4arch4Sm80ELb1ELb0ELb1ELb1ELb1ELb0ELb0ELb0ELi2ELi4ELi4ELi4ELb0EEENS1_24CollectiveEpilogueBwdGQAISA_fSD_Li256ELb1ELb1EEENS1_25SingleTileBwdLPTSchedulerILb1ELi128ELb1EEEEEEEEEvNT_6ParamsE) ;  /* 0xffff84904e007950 */ /* 0x000fea0003c3ffff */
        .type           $_ZN7cutlass13device_kernelIN5flash19enable_sm80_to_sm89INS1_16FlashAttnBwdSm80INS1_25CollectiveMainloopBwdSm80ILi2ELi2EN4cute5tupleIJNS5_1CILi128EEES8_NS7_ILi64EEEEEENS_10bfloat16_tEfNS_4arch4Sm80ELb1ELb0ELb1ELb1ELb1ELb0ELb0ELb0ELi2ELi4ELi4ELi4ELb0EEENS1_24CollectiveEpilogueBwdGQAISA_fSD_Li256ELb1ELb1EEENS1_25SingleTileBwdLPTSchedulerILb1ELi128ELb1EEEEEEEEEvNT_6ParamsE$_ZN4cute3eso3ESOILb1ELb0EJNS_10UnderscoreES2_S2_iEEC2ERKS2_S5_S5_RKi,@function
        .size           $_ZN7cutlass13device_kernelIN5flash19enable_sm80_to_sm89INS1_16FlashAttnBwdSm80INS1_25CollectiveMainloopBwdSm80ILi2ELi2EN4cute5tupleIJNS5_1CILi128EEES8_NS7_ILi64EEEEEENS_10bfloat16_tEfNS_4arch4Sm80ELb1ELb0ELb1ELb1ELb1ELb0ELb0ELb0ELi2ELi4ELi4ELi4ELb0EEENS1_24CollectiveEpilogueBwdGQAISA_fSD_Li256ELb1ELb1EEENS1_25SingleTileBwdLPTSchedulerILb1ELi128ELb1EEEEEEEEEvNT_6ParamsE$_ZN4cute3eso3ESOILb1ELb0EJNS_10UnderscoreES2_S2_iEEC2ERKS2_S5_S5_RKi,($_ZN7cutlass13device_kernelIN5flash19enable_sm80_to_sm89INS1_16FlashAttnBwdSm80INS1_25CollectiveMainloopBwdSm80ILi2ELi2EN4cute5tupleIJNS5_1CILi128EEES8_NS7_ILi64EEEEEENS_10bfloat16_tEfNS_4arch4Sm80ELb1ELb0ELb1ELb1ELb1ELb0ELb0ELb0ELi2ELi4ELi4ELi4ELb0EEENS1_24CollectiveEpilogueBwdGQAISA_fSD_Li256ELb1ELb1EEENS1_25SingleTileBwdLPTSchedulerILb1ELi128ELb1EEEEEEEEEvNT_6ParamsE$_ZN4cute3eso3ESOILb1ELb0EJNS_10UnderscoreES2_iEEC2ERKS2_S5_RKi - $_ZN7cutlass13device_kernelIN5flash19enable_sm80_to_sm89INS1_16FlashAttnBwdSm80INS1_25CollectiveMainloopBwdSm80ILi2ELi2EN4cute5tupleIJNS5_1CILi128EEES8_NS7_ILi64EEEEEENS_10bfloat16_tEfNS_4arch4Sm80ELb1ELb0ELb1ELb1ELb1ELb0ELb0ELb0ELi2ELi4ELi4ELi4ELb0EEENS1_24CollectiveEpilogueBwdGQAISA_fSD_Li256ELb1ELb1EEENS1_25SingleTileBwdLPTSchedulerILb1ELi128ELb1EEEEEEEEEvNT_6ParamsE$_ZN4cute3eso3ESOILb1ELb0EJNS_10UnderscoreES2_S2_iEEC2ERKS2_S5_S5_RKi)
$_ZN7cutlass13device_kernelIN5flash19enable_sm80_to_sm89INS1_16FlashAttnBwdSm80INS1_25CollectiveMainloopBwdSm80ILi2ELi2EN4cute5tupleIJNS5_1CILi128EEES8_NS7_ILi64EEEEEENS_10bfloat16_tEfNS_4arch4Sm80ELb1ELb0ELb1ELb1ELb1ELb0ELb0ELb0ELi2ELi4ELi4ELi4ELb0EEENS1_24CollectiveEpilogueBwdGQAISA_fSD_Li256ELb1ELb1EEENS1_25SingleTileBwdLPTSchedulerILb1ELi128ELb1EEEEEEEEEvNT_6ParamsE$_ZN4cute3eso3ESOILb1ELb0EJNS_10UnderscoreES2_S2_iEEC2ERKS2_S5_S5_RKi:
[----:B------:R-:W-:Y:S02]  /*7b70*/  IADD3 R2, R81, -c[0x0][0x20], RZ ;  /* 0x8000080051027a10 */ /* 0x000fe40007ffe0ff */
[----:B------:R-:W-:-:S03]  /*7b80*/  MOV R5, 0x0 ;  /* 0x0000000000057802 */ /* 0x000fc60000000f00 */
[----:B------:R1:W-:Y:S01]  /*7b90*/  STL [R2], R3 ;  /* 0x0000000302007387 */ /* 0x0003e20000100800 */
[----:B------:R-:W-:Y:S05]  /*7ba0*/  RET.REL.NODEC R4 `(_ZN7cutlass13device_kernelIN5flash19enable_sm80_to_sm89INS1_16FlashAttnBwdSm80INS1_25CollectiveMainloopBwdSm80ILi2ELi2EN4cute5tupleIJNS5_1CILi128EEES8_NS7_ILi64EEEEEENS_10bfloat16_tEfNS_4arch4Sm80ELb1ELb0ELb1ELb1ELb1ELb0ELb0ELb0ELi2ELi4ELi4ELi4ELb0EEENS1_24CollectiveEpilogueBwdGQAISA_fSD_Li256ELb1ELb1EEENS1_25SingleTileBwdLPTSchedulerILb1ELi128ELb1EEEEEEEEEvNT_6ParamsE) ;  /* 0xffff845004007950 */ /* 0x000fea0003c3ffff */
        .type           $_ZN7cutlass13device_kernelIN5flash19enable_sm80_to_sm89INS1_16FlashAttnBwdSm80INS1_25CollectiveMainloopBwdSm80ILi2ELi2EN4cute5tupleIJNS5_1CILi128EEES8_NS7_ILi64EEEEEENS_10bfloat16_tEfNS_4arch4Sm80ELb1ELb0ELb1ELb1ELb1ELb0ELb0ELb0ELi2ELi4ELi4ELi4ELb0EEENS1_24CollectiveEpilogueBwdGQAISA_fSD_Li256ELb1ELb1EEENS1_25SingleTileBwdLPTSchedulerILb1ELi128ELb1EEEEEEEEEvNT_6ParamsE$_ZN4cute3eso3ESOILb1ELb0EJNS_10UnderscoreES2_iEEC2ERKS2_S5_RKi,@function
        .size           $_ZN7cutlass13device_kernelIN5flash19enable_sm80_to_sm89INS1_16FlashAttnBwdSm80INS1_25CollectiveMainloopBwdSm80ILi2ELi2EN4cute5tupleIJNS5_1CILi128EEES8_NS7_ILi64EEEEEENS_10bfloat16_tEfNS_4arch4Sm80ELb1ELb0ELb1ELb1ELb1ELb0ELb0ELb0ELi2ELi4ELi4ELi4ELb0EEENS1_24CollectiveEpilogueBwdGQAISA_fSD_Li256ELb1ELb1EEENS1_25SingleTileBwdLPTSchedulerILb1ELi128ELb1EEEEEEEEEvNT_6ParamsE$_ZN4cute3eso3ESOILb1ELb0EJNS_10UnderscoreES2_iEEC2ERKS2_S5_RKi,($_ZN7cutlass13device_kernelIN5flash19enable_sm80_to_sm89INS1_16FlashAttnBwdSm80INS1_25CollectiveMainloopBwdSm80ILi2ELi2EN4cute5tupleIJNS5_1CILi128EEES8_NS7_ILi64EEEEEENS_10bfloat16_tEfNS_4arch4Sm80ELb1ELb0ELb1ELb1ELb1ELb0ELb0ELb0ELi2ELi4ELi4ELi4ELb0EEENS1_24CollectiveEpilogueBwdGQAISA_fSD_Li256ELb1ELb1EEENS1_25SingleTileBwdLPTSchedulerILb1ELi128ELb1EEEEEEEEEvNT_6ParamsE$_ZN4cute3eso3ESOILb1ELb0EJNS_10UnderscoreEiEEC2ERKS2_RKi - $_ZN7cutlass13device_kernelIN5flash19enable_sm80_to_sm89INS1_16FlashAttnBwdSm80INS1_25CollectiveMainloopBwdSm80ILi2ELi2EN4cute5tupleIJNS5_1CILi128EEES8_NS7_ILi64EEEEEENS_10bfloat16_tEfNS_4arch4Sm80ELb1ELb0ELb1ELb1ELb1ELb0ELb0ELb0ELi2ELi4ELi4ELi4ELb0EEENS1_24CollectiveEpilogueBwdGQAISA_fSD_Li256ELb1ELb1EEENS1_25SingleTileBwdLPTSchedulerILb1ELi128ELb1EEEEEEEEEvNT_6ParamsE$_ZN4cute3eso3ESOILb1ELb0EJNS_10UnderscoreES2_iEEC2ERKS2_S5_RKi)
$_ZN7cutlass13device_kernelIN5flash19enable_sm80_to_sm89INS1_16FlashAttnBwdSm80INS1_25CollectiveMainloopBwdSm80ILi2ELi2EN4cute5tupleIJNS5_1CILi128EEES8_NS7_ILi64EEEEEENS_10bfloat16_tEfNS_4arch4Sm80ELb1ELb0ELb1ELb1ELb1ELb0ELb0ELb0ELi2ELi4ELi4ELi4ELb0EEENS1_24CollectiveEpilogueBwdGQAISA_fSD_Li256ELb1ELb1EEENS1_25SingleTileBwdLPTSchedulerILb1ELi128ELb1EEEEEEEEEvNT_6ParamsE$_ZN4cute3eso3ESOILb1ELb0EJNS_10UnderscoreES2_iEEC2ERKS2_S5_RKi:
[----:B------:R-:W-:Y:S02]  /*7bb0*/  IADD3 R2, R81, -c[0x0][0x20], RZ ;  /* 0x8000080051027a10 */ /* 0x000fe40007ffe0ff */
[----:B------:R-:W-:-:S03]  /*7bc0*/  MOV R9, 0x0 ;  /* 0x0000000000097802 */ /* 0x000fc60000000f00 */
[----:B------:R1:W-:Y:S01]  /*7bd0*/  STL [R2], R3 ;  /* 0x0000000302007387 */ /* 0x0003e20000100800 */
[----:B------:R-:W-:Y:S05]  /*7be0*/  RET.REL.NODEC R8 `(_ZN7cutlass13device_kernelIN5flash19enable_sm80_to_sm89INS1_16FlashAttnBwdSm80INS1_25CollectiveMainloopBwdSm80ILi2ELi2EN4cute5tupleIJNS5_1CILi128EEES8_NS7_ILi64EEEEEENS_10bfloat16_tEfNS_4arch4Sm80ELb1ELb0ELb1ELb1ELb1ELb0ELb0ELb0ELi2ELi4ELi4ELi4ELb0EEENS1_24CollectiveEpilogueBwdGQAISA_fSD_Li256ELb1ELb1EEENS1_25SingleTileBwdLPTSchedulerILb1ELi128ELb1EEEEEEEEEvNT_6ParamsE) ;  /* 0xffff841008007950 */ /* 0x000fea0003c3ffff */
        .type           $_ZN7cutlass13device_kernelIN5flash19enable_sm80_to_sm89INS1_16FlashAttnBwdSm80INS1_25CollectiveMainloopBwdSm80ILi2ELi2EN4cute5tupleIJNS5_1CILi128EEES8_NS7_ILi64EEEEEENS_10bfloat16_tEfNS_4arch4Sm80ELb1ELb0ELb1ELb1ELb1ELb0ELb0ELb0ELi2ELi4ELi4ELi4ELb0EEENS1_24CollectiveEpilogueBwdGQAISA_fSD_Li256ELb1ELb1EEENS1_25SingleTileBwdLPTSchedulerILb1ELi128ELb1EEEEEEEEEvNT_6ParamsE$_ZN4cute3eso3ESOILb1ELb0EJNS_10UnderscoreEiEEC2ERKS2_RKi,@function
        .size           $_ZN7cutlass13device_kernelIN5flash19enable_sm80_to_sm89INS1_16FlashAttnBwdSm80INS1_25CollectiveMainloopBwdSm80ILi2ELi2EN4cute5tupleIJNS5_1CILi128EEES8_NS7_ILi64EEEEEENS_10bfloat16_tEfNS_4arch4Sm80ELb1ELb0ELb1ELb1ELb1ELb0ELb0ELb0ELi2ELi4ELi4ELi4ELb0EEENS1_24CollectiveEpilogueBwdGQAISA_fSD_Li256ELb1ELb1EEENS1_25SingleTileBwdLPTSchedulerILb1ELi128ELb1EEEEEEEEEvNT_6ParamsE$_ZN4cute3eso3ESOILb1ELb0EJNS_10UnderscoreEiEEC2ERKS2_RKi,($_ZN7cutlass13device_kernelIN5flash19enable_sm80_to_sm89INS1_16FlashAttnBwdSm80INS1_25CollectiveMainloopBwdSm80ILi2ELi2EN4cute5tupleIJNS5_1CILi128EEES8_NS7_ILi64EEEEEENS_10bfloat16_tEfNS_4arch4Sm80ELb1ELb0ELb1ELb1ELb1ELb0ELb0ELb0ELi2ELi4ELi4ELi4ELb0EEENS1_24CollectiveEpilogueBwdGQAISA_fSD_Li256ELb1ELb1EEENS1_25SingleTileBwdLPTSchedulerILb1ELi128ELb1EEEEEEEEEvNT_6ParamsE$_ZN4cute3eso3ESOILb1ELb0EJNS_10UnderscoreEiiEEC2ERKS2_RKiS7_ - $_ZN7cutlass13device_kernelIN5flash19enable_sm80_to_sm89INS1_16FlashAttnBwdSm80INS1_25CollectiveMainloopBwdSm80ILi2ELi2EN4cute5tupleIJNS5_1CILi128EEES8_NS7_ILi64EEEEEENS_10bfloat16_tEfNS_4arch4Sm80ELb1ELb0ELb1ELb1ELb1ELb0ELb0ELb0ELi2ELi4ELi4ELi4ELb0EEENS1_24CollectiveEpilogueBwdGQAISA_fSD_Li256ELb1ELb1EEENS1_25SingleTileBwdLPTSchedulerILb1ELi128ELb1EEEEEEEEEvNT_6ParamsE$_ZN4cute3eso3ESOILb1ELb0EJNS_10UnderscoreEiEEC2ERKS2_RKi)
$_ZN7cutlass13device_kernelIN5flash19enable_sm80_to_sm89INS1_16FlashAttnBwdSm80INS1_25CollectiveMainloopBwdSm80ILi2ELi2EN4cute5tupleIJNS5_1CILi128EEES8_NS7_ILi64EEEEEENS_10bfloat16_tEfNS_4arch4Sm80ELb1ELb0ELb1ELb1ELb1ELb0ELb0ELb0ELi2ELi4ELi4ELi4ELb0EEENS1_24CollectiveEpilogueBwdGQAISA_fSD_Li256ELb1ELb1EEENS1_25SingleTileBwdLPTSchedulerILb1ELi128ELb1EEEEEEEEEvNT_6ParamsE$_ZN4cute3eso3ESOILb1ELb0EJNS_10UnderscoreEiEEC2ERKS2_RKi:
[----:B------:R-:W-:Y:S02]  /*7bf0*/  IADD3 R2, R2, -c[0x0][0x20], RZ ;  /* 0x8000080002027a10 */ /* 0x000fe40007ffe0ff */
[----:B------:R-:W-:-:S03]  /*7c00*/  MOV R11, 0x0 ;  /* 0x00000000000b7802 */ /* 0x000fc60000000f00 */
[----:B------:R1:W-:Y:S01]  /*7c10*/  STL [R2], R3 ;  /* 0x0000000302007387 */ /* 0x0003e20000100800 */
[----:B------:R-:W-:Y:S05]  /*7c20*/  RET.REL.NODEC R10 `(_ZN7cutlass13device_kernelIN5flash19enable_sm80_to_sm89INS1_16FlashAttnBwdSm80INS1_25CollectiveMainloopBwdSm80ILi2ELi2EN4cute5tupleIJNS5_1CILi128EEES8_NS7_ILi64EEEEEENS_10bfloat16_tEfNS_4arch4Sm80ELb1ELb0ELb1ELb1ELb1ELb0ELb0ELb0ELi2ELi4ELi4ELi4ELb0EEENS1_24CollectiveEpilogueBwdGQAISA_fSD_Li256ELb1ELb1EEENS1_25SingleTileBwdLPTSchedulerILb1ELi128ELb1EEEEEEEEEvNT_6ParamsE) ;  /* 0xffff83d00a007950 */ /* 0x000fea0003c3ffff */
        .type           $_ZN7cutlass13device_kernelIN5flash19enable_sm80_to_sm89INS1_16FlashAttnBwdSm80INS1_25CollectiveMainloopBwdSm80ILi2ELi2EN4cute5tupleIJNS5_1CILi128EEES8_NS7_ILi64EEEEEENS_10bfloat16_tEfNS_4arch4Sm80ELb1ELb0ELb1ELb1ELb1ELb0ELb0ELb0ELi2ELi4ELi4ELi4ELb0EEENS1_24CollectiveEpilogueBwdGQAISA_fSD_Li256ELb1ELb1EEENS1_25SingleTileBwdLPTSchedulerILb1ELi128ELb1EEEEEEEEEvNT_6ParamsE$_ZN4cute3eso3ESOILb1ELb0EJNS_10UnderscoreEiiEEC2ERKS2_RKiS7_,@function
        .size           $_ZN7cutlass13device_kernelIN5flash19enable_sm80_to_sm89INS1_16FlashAttnBwdSm80INS1_25CollectiveMainloopBwdSm80ILi2ELi2EN4cute5tupleIJNS5_1CILi128EEES8_NS7_ILi64EEEEEENS_10bfloat16_tEfNS_4arch4Sm80ELb1ELb0ELb1ELb1ELb1ELb0ELb0ELb0ELi2ELi4ELi4ELi4ELb0EEENS1_24CollectiveEpilogueBwdGQAISA_fSD_Li256ELb1ELb1EEENS1_25SingleTileBwdLPTSchedulerILb1ELi128ELb1EEEEEEEEEvNT_6ParamsE$_ZN4cute3eso3ESOILb1ELb0EJNS_10UnderscoreEiiEEC2ERKS2_RKiS7_,($_ZN7cutlass13device_kernelIN5flash19enable_sm80_to_sm89INS1_16FlashAttnBwdSm80INS1_25CollectiveMainloopBwdSm80ILi2ELi2EN4cute5tupleIJNS5_1CILi128EEES8_NS7_ILi64EEEEEENS_10bfloat16_tEfNS_4arch4Sm80ELb1ELb0ELb1ELb1ELb1ELb0ELb0ELb0ELi2ELi4ELi4ELi4ELb0EEENS1_24CollectiveEpilogueBwdGQAISA_fSD_Li256ELb1ELb1EEENS1_25SingleTileBwdLPTSchedulerILb1ELi128ELb1EEEEEEEEEvNT_6ParamsE$_ZN4cute3eso3ESOILb1ELb0EJNS_14ComposedLayoutINS_7SwizzleILi3ELi3ELi3EEENS_1CILi0EEENS_6LayoutINS_5tupleIJNS8_IJNS8_IJNS5_ILi4EEENS5_ILi8EEEEEENS8_IJNS5_ILi2EEENS5_ILi1EEEEEEEEENS8_IJNS8_IJSC_SC_EEENS8_IJSA_S9_EEEEEEEEENS8_IJNS8_IJNS8_IJSC_NS5_ILi64EEEEEENS8_IJNS5_ILi512EEES6_EEEEEENS8_IJNS8_IJSD_SA_EEENS8_IJNS5_ILi1024EEENS5_ILi16EEEEEEEEEEEEEEEENS_10ViewEngineINS_8smem_ptrIPN7cutlass10bfloat16_tEEEEEEEC2ERKSW_RKS13_ - $_ZN7cutlass13device_kernelIN5flash19enable_sm80_to_sm89INS1_16FlashAttnBwdSm80INS1_25CollectiveMainloopBwdSm80ILi2ELi2EN4cute5tupleIJNS5_1CILi128EEES8_NS7_ILi64EEEEEENS_10bfloat16_tEfNS_4arch4Sm80ELb1ELb0ELb1ELb1ELb1ELb0ELb0ELb0ELi2ELi4ELi4ELi4ELb0EEENS1_24CollectiveEpilogueBwdGQAISA_fSD_Li256ELb1ELb1EEENS1_25SingleTileBwdLPTSchedulerILb1ELi128ELb1EEEEEEEEEvNT_6ParamsE$_ZN4cute3eso3ESOILb1ELb0EJNS_10UnderscoreEiiEEC2ERKS2_RKiS7_)
$_ZN7cutlass13device_kernelIN5flash19enable_sm80_to_sm89INS1_16FlashAttnBwdSm80INS1_25CollectiveMainloopBwdSm80ILi2ELi2EN4cute5tupleIJNS5_1CILi128EEES8_NS7_ILi64EEEEEENS_10bfloat16_tEfNS_4arch4Sm80ELb1ELb0ELb1ELb1ELb1ELb0ELb0ELb0ELi2ELi4ELi4ELi4ELb0EEENS1_24CollectiveEpilogueBwdGQAISA_fSD_Li256ELb1ELb1EEENS1_25SingleTileBwdLPTSchedulerILb1ELi128ELb1EEEEEEEEEvNT_6ParamsE$_ZN4cute3eso3ESOILb1ELb0EJNS_10UnderscoreEiiEEC2ERKS2_RKiS7_:
[----:B------:R-:W-:Y:S02]  /*7c30*/  IADD3 R3, R81, -c[0x0][0x20], RZ ;  /* 0x8000080051037a10 */ /* 0x000fe40007ffe0ff */
[----:B------:R-:W-:-:S03]  /*7c40*/  IADD3 R2, R79, -c[0x0][0x20], RZ ;  /* 0x800008004f027a10 */ /* 0x000fc60007ffe0ff */
[----:B------:R1:W-:Y:S04]  /*7c50*/  STL [R3], R80 ;  /* 0x0000005003007387 */ /* 0x0003e80000100800 */
[----:B------:R-:W2:Y:S01]  /*7c60*/  LDL R2, [R2] ;  /* 0x0000000002027983 */ /* 0x000ea20000100800 */
[----:B------:R-:W-:-:S03]  /*7c70*/  IMAD.MOV.U32 R79, RZ, RZ, 0x0 ;  /* 0x00000000ff4f7424 */ /* 0x000fc600078e00ff */
[----:B--2---:R1:W-:Y:S01]  /*7c80*/  STL [R3+0x4], R2 ;  /* 0x0000040203007387 */ /* 0x0043e20000100800 */
[----:B------:R-:W-:Y:S05]  /*7c90*/  RET.REL.NODEC R78 `(_ZN7cutlass13device_kernelIN5flash19enable_sm80_to_sm89INS1_16FlashAttnBwdSm80INS1_25CollectiveMainloopBwdSm80ILi2ELi2EN4cute5tupleIJNS5_1CILi128EEES8_NS7_ILi64EEEEEENS_10bfloat16_tEfNS_4arch4Sm80ELb1ELb0ELb1ELb1ELb1ELb0ELb0ELb0ELi2ELi4ELi4ELi4ELb0EEENS1_24CollectiveEpilogueBwdGQAISA_fSD_Li256ELb1ELb1EEENS1_25SingleTileBwdLPTSchedulerILb1ELi128ELb1EEEEEEEEEvNT_6ParamsE) ;  /* 0xffff83604e007950 */ /* 0x000fea0003c3ffff */
        .type           $_ZN7cutlass13device_kernelIN5flash19enable_sm80_to_sm89INS1_16FlashAttnBwdSm80INS1_25CollectiveMainloopBwdSm80ILi2ELi2EN4cute5tupleIJNS5_1CILi128EEES8_NS7_ILi64EEEEEENS_10bfloat16_tEfNS_4arch4Sm80ELb1ELb0ELb1ELb1ELb1ELb0ELb0ELb0ELi2ELi4ELi4ELi4ELb0EEENS1_24CollectiveEpilogueBwdGQAISA_fSD_Li256ELb1ELb1EEENS1_25SingleTileBwdLPTSchedulerILb1ELi128ELb1EEEEEEEEEvNT_6ParamsE$_ZN4cute3eso3ESOILb1ELb0EJNS_14ComposedLayoutINS_7SwizzleILi3ELi3ELi3EEENS_1CILi0EEENS_6LayoutINS_5tupleIJNS8_IJNS8_IJNS5_ILi4EEENS5_ILi8EEEEEENS8_IJNS5_ILi2EEENS5_ILi1EEEEEEEEENS8_IJNS8_IJSC_SC_EEENS8_IJSA_S9_EEEEEEEEENS8_IJNS8_IJNS8_IJSC_NS5_ILi64EEEEEENS8_IJNS5_ILi512EEES6_EEEEEENS8_IJNS8_IJSD_SA_EEENS8_IJNS5_ILi1024EEENS5_ILi16EEEEEEEEEEEEEEEENS_10ViewEngineINS_8smem_ptrIPN7cutlass10bfloat16_tEEEEEEEC2ERKSW_RKS13_,@function
        .size           $_ZN7cutlass13device_kernelIN5flash19enable_sm80_to_sm89INS1_16FlashAttnBwdSm80INS1_25CollectiveMainloopBwdSm80ILi2ELi2EN4cute5tupleIJNS5_1CILi128EEES8_NS7_ILi64EEEEEENS_10bfloat16_tEfNS_4arch4Sm80ELb1ELb0ELb1ELb1ELb1ELb0ELb0ELb0ELi2ELi4ELi4ELi4ELb0EEENS1_24CollectiveEpilogueBwdGQAISA_fSD_Li256ELb1ELb1EEENS1_25SingleTileBwdLPTSchedulerILb1ELi128ELb1EEEEEEEEEvNT_6ParamsE$_ZN4cute3eso3ESOILb1ELb0EJNS_14ComposedLayoutINS_7SwizzleILi3ELi3ELi3EEENS_1CILi0EEENS_6LayoutINS_5tupleIJNS8_IJNS8_IJNS5_ILi4EEENS5_ILi8EEEEEENS8_IJNS5_ILi2EEENS5_ILi1EEEEEEEEENS8_IJNS8_IJSC_SC_EEENS8_IJSA_S9_EEEEEEEEENS8_IJNS8_IJNS8_IJSC_NS5_ILi64EEEEEENS8_IJNS5_ILi512EEES6_EEEEEENS8_IJNS8_IJSD_SA_EEENS8_IJNS5_ILi1024EEENS5_ILi16EEEEEEEEEEEEEEEENS_10ViewEngineINS_8smem_ptrIPN7cutlass10bfloat16_tEEEEEEEC2ERKSW_RKS13_,($_ZN7cutlass13device_kernelIN5flash19enable_sm80_to_sm89INS1_16FlashAttnBwdSm80INS1_25CollectiveMainloopBwdSm80ILi2ELi2EN4cute5tupleIJNS5_1CILi128EEES8_NS7_ILi64EEEEEENS_10bfloat16_tEfNS_4arch4Sm80ELb1ELb0ELb1ELb1ELb1ELb0ELb0ELb0ELi2ELi4ELi4ELi4ELb0EEENS1_24CollectiveEpilogueBwdGQAISA_fSD_Li256ELb1ELb1EEENS1_25SingleTileBwdLPTSchedulerILb1ELi128ELb1EEEEEEEEEvNT_6ParamsE$_ZN4cute3eso3ESOILb1ELb0EJNS_14ComposedLayoutINS_7SwizzleILi3ELi3ELi3EEENS_1CILi0EEENS_6LayoutINS_5tupleIJNS8_IJNS8_IJNS5_ILi4EEENS5_ILi8EEEEEENS8_IJNS5_ILi2EEENS5_ILi1EEEEEEEEENS8_IJNS8_IJSC_SC_EEESB_EEEEEENS8_IJNS8_IJNS8_IJNS5_ILi128EEESD_EEENS8_IJSA_S6_EEEEEENS8_IJNS8_IJNS5_ILi64EEENS5_ILi512EEEEEENS8_IJNS5_ILi16EEENS5_ILi1024EEEEEEEEEEEEEEEENS_10ViewEngineINS_8smem_ptrIPN7cutlass10bfloat16_tEEEEEEEC2ERKSW_RKS13_ - $_ZN7cutlass13device_kernelIN5flash19enable_sm80_to_sm89INS1_16FlashAttnBwdSm80INS1_25CollectiveMainloopBwdSm80ILi2ELi2EN4cute5tupleIJNS5_1CILi128EEES8_NS7_ILi64EEEEEENS_10bfloat16_tEfNS_4arch4Sm80ELb1ELb0ELb1ELb1ELb1ELb0ELb0ELb0ELi2ELi4ELi4ELi4ELb0EEENS1_24CollectiveEpilogueBwdGQAISA_fSD_Li256ELb1ELb1EEENS1_25SingleTileBwdLPTSchedulerILb1ELi128ELb1EEEEEEEEEvNT_6ParamsE$_ZN4cute3eso3ESOILb1ELb0EJNS_14ComposedLayoutINS_7SwizzleILi3ELi3ELi3EEENS_1CILi0EEENS_6LayoutINS_5tupleIJNS8_IJNS8_IJNS5_ILi4EEENS5_ILi8EEEEEENS8_IJNS5_ILi2EEENS5_ILi1EEEEEEEEENS8_IJNS8_IJSC_SC_EEENS8_IJSA_S9_EEEEEEEEENS8_IJNS8_IJNS8_IJSC_NS5_ILi64EEEEEENS8_IJNS5_ILi512EEES6_EEEEEENS8_IJNS8_IJSD_SA_EEENS8_IJNS5_ILi1024EEENS5_ILi16EEEEEEEEEEEEEEEENS_10ViewEngineINS_8smem_ptrIPN7cutlass10bfloat16_tEEEEEEEC2ERKSW_RKS13_)
$_ZN7cutlass13device_kernelIN5flash19enable_sm80_to_sm89INS1_16FlashAttnBwdSm80INS1_25CollectiveMainloopBwdSm80ILi2ELi2EN4cute5tupleIJNS5_1CILi128EEES8_NS7_ILi64EEEEEENS_10bfloat16_tEfNS_4arch4Sm80ELb1ELb0ELb1ELb1ELb1ELb0ELb0ELb0ELi2ELi4ELi4ELi4ELb0EEENS1_24CollectiveEpilogueBwdGQAISA_fSD_Li256ELb1ELb1EEENS1_25SingleTileBwdLPTSchedulerILb1ELi128ELb1EEEEEEEEEvNT_6ParamsE$_ZN4cute3eso3ESOILb1ELb0EJNS_14ComposedLayoutINS_7SwizzleILi3ELi3ELi3EEENS_1CILi0EEENS_6LayoutINS_5tupleIJNS8_IJNS8_IJNS5_ILi4EEENS5_ILi8EEEEEENS8_IJNS5_ILi2EEENS5_ILi1EEEEEEEEENS8_IJNS8_IJSC_SC_EEENS8_IJSA_S9_EEEEEEEEENS8_IJNS8_IJNS8_IJSC_NS5_ILi64EEEEEENS8_IJNS5_ILi512EEES6_EEEEEENS8_IJNS8_IJSD_SA_EEENS8_IJNS5_ILi1024EEENS5_ILi16EEEEEEEEEEEEEEEENS_10ViewEngineINS_8smem_ptrIPN7cutlass10bfloat16_tEEEEEEEC2ERKSW_RKS13_:
[----:B------:R-:W-:Y:S01]  /*7ca0*/  IADD3 R4, R23, -c[0x0][0x20], RZ ;  /* 0x8000080017047a10 */ /* 0x000fe20007ffe0ff */
[----:B------:R-:W-:Y:S01]  /*7cb0*/  IMAD.MOV.U32 R8, RZ, RZ, R6 ;  /* 0x000000ffff087224 */ /* 0x000fe200078e0006 */
[----:B------:R-:W-:-:S03]  /*7cc0*/  MOV R9, 0x0 ;  /* 0x0000000000097802 */ /* 0x000fc60000000f00 */
[----:B------:R1:W-:Y:S01]  /*7cd0*/  STL.64 [R4], R2 ;  /* 0x0000000204007387 */ /* 0x0003e20000100a00 */
[----:B------:R-:W-:Y:S05]  /*7ce0*/  RET.REL.NODEC R8 `(_ZN7cutlass13device_kernelIN5flash19enable_sm80_to_sm89INS1_16FlashAttnBwdSm80INS1_25CollectiveMainloopBwdSm80ILi2ELi2EN4cute5tupleIJNS5_1CILi128EEES8_NS7_ILi64EEEEEENS_10bfloat16_tEfNS_4arch4Sm80ELb1ELb0ELb1ELb1ELb1ELb0ELb0ELb0ELi2ELi4ELi4ELi4ELb0EEENS1_24CollectiveEpilogueBwdGQAISA_fSD_Li256ELb1ELb1EEENS1_25SingleTileBwdLPTSchedulerILb1ELi128ELb1EEEEEEEEEvNT_6ParamsE) ;  /* 0xffff831008007950 */ /* 0x000fea0003c3ffff */
        .type           $_ZN7cutlass13device_kernelIN5flash19enable_sm80_to_sm89INS1_16FlashAttnBwdSm80INS1_25CollectiveMainloopBwdSm80ILi2ELi2EN4cute5tupleIJNS5_1CILi128EEES8_NS7_ILi64EEEEEENS_10bfloat16_tEfNS_4arch4Sm80ELb1ELb0ELb1ELb1ELb1ELb0ELb0ELb0ELi2ELi4ELi4ELi4ELb0EEENS1_24CollectiveEpilogueBwdGQAISA_fSD_Li256ELb1ELb1EEENS1_25SingleTileBwdLPTSchedulerILb1ELi128ELb1EEEEEEEEEvNT_6ParamsE$_ZN4cute3eso3ESOILb1ELb0EJNS_14ComposedLayoutINS_7SwizzleILi3ELi3ELi3EEENS_1CILi0EEENS_6LayoutINS_5tupleIJNS8_IJNS8_IJNS5_ILi4EEENS5_ILi8EEEEEENS8_IJNS5_ILi2EEENS5_ILi1EEEEEEEEENS8_IJNS8_IJSC_SC_EEESB_EEEEEENS8_IJNS8_IJNS8_IJNS5_ILi128EEESD_EEENS8_IJSA_S6_EEEEEENS8_IJNS8_IJNS5_ILi64EEENS5_ILi512EEEEEENS8_IJNS5_ILi16EEENS5_ILi1024EEEEEEEEEEEEEEEENS_10ViewEngineINS_8smem_ptrIPN7cutlass10bfloat16_tEEEEEEEC2ERKSW_RKS13_,@function
        .size           $_ZN7cutlass13device_kernelIN5flash19enable_sm80_to_sm89INS1_16FlashAttnBwdSm80INS1_25CollectiveMainloopBwdSm80ILi2ELi2EN4cute5tupleIJNS5_1CILi128EEES8_NS7_ILi64EEEEEENS_10bfloat16_tEfNS_4arch4Sm80ELb1ELb0ELb1ELb1ELb1ELb0ELb0ELb0ELi2ELi4ELi4ELi4ELb0EEENS1_24CollectiveEpilogueBwdGQAISA_fSD_Li256ELb1ELb1EEENS1_25SingleTileBwdLPTSchedulerILb1ELi128ELb1EEEEEEEEEvNT_6ParamsE$_ZN4cute3eso3ESOILb1ELb0EJNS_14ComposedLayoutINS_7SwizzleILi3ELi3ELi3EEENS_1CILi0EEENS_6LayoutINS_5tupleIJNS8_IJNS8_IJNS5_ILi4EEENS5_ILi8EEEEEENS8_IJNS5_ILi2EEENS5_ILi1EEEEEEEEENS8_IJNS8_IJSC_SC_EEESB_EEEEEENS8_IJNS8_IJNS8_IJNS5_ILi128EEESD_EEENS8_IJSA_S6_EEEEEENS8_IJNS8_IJNS5_ILi64EEENS5_ILi512EEEEEENS8_IJNS5_ILi16EEENS5_ILi1024EEEEEEEEEEEEEEEENS_10ViewEngineINS_8smem_ptrIPN7cutlass10bfloat16_tEEEEEEEC2ERKSW_RKS13_,($_ZN7cutlass13device_kernelIN5flash19enable_sm80_to_sm89INS1_16FlashAttnBwdSm80INS1_25CollectiveMainloopBwdSm80ILi2ELi2EN4cute5tupleIJNS5_1CILi128EEES8_NS7_ILi64EEEEEENS_10bfloat16_tEfNS_4arch4Sm80ELb1ELb0ELb1ELb1ELb1ELb0ELb0ELb0ELi2ELi4ELi4ELi4ELb0EEENS1_24CollectiveEpilogueBwdGQAISA_fSD_Li256ELb1ELb1EEENS1_25SingleTileBwdLPTSchedulerILb1ELi128ELb1EEEEEEEEEvNT_6ParamsE$_ZN4cute3eso3ESOILb1ELb0EJNS_14ComposedLayoutINS_7SwizzleILi3ELi3ELi3EEENS_1CILi0EEENS_6LayoutINS_5tupleIJNS8_IJNS8_IJNS5_ILi4EEENS5_ILi8EEEEEENS8_IJS9_NS5_ILi1EEEEEEEEENS8_IJNS8_IJNS5_ILi2EEESF_SF_EEENS8_IJSF_NS8_IJS9_SF_EEEEEEEEEEEENS8_IJNS8_IJNS8_IJSF_NS5_ILi64EEEEEENS8_IJNS5_ILi1024EEES6_EEEEEENS8_IJNS8_IJSC_NS5_ILi512EEESA_EEENS8_IJNS5_ILi4096EEENS8_IJNS5_ILi16EEENS5_ILi8192EEEEEEEEEEEEEEEEEEENS_10ViewEngineINS_8smem_ptrIPN7cutlass10bfloat16_tEEEEEEEC2ERKS10_RKS17_ - $_ZN7cutlass13device_kernelIN5flash19enable_sm80_to_sm89INS1_16FlashAttnBwdSm80INS1_25CollectiveMainloopBwdSm80ILi2ELi2EN4cute5tupleIJNS5_1CILi128EEES8_NS7_ILi64EEEEEENS_10bfloat16_tEfNS_4arch4Sm80ELb1ELb0ELb1ELb1ELb1ELb0ELb0ELb0ELi2ELi4ELi4ELi4ELb0EEENS1_24CollectiveEpilogueBwdGQAISA_fSD_Li256ELb1ELb1EEENS1_25SingleTileBwdLPTSchedulerILb1ELi128ELb1EEEEEEEEEvNT_6ParamsE$_ZN4cute3eso3ESOILb1ELb0EJNS_14ComposedLayoutINS_7SwizzleILi3ELi3ELi3EEENS_1CILi0EEENS_6LayoutINS_5tupleIJNS8_IJNS8_IJNS5_ILi4EEENS5_ILi8EEEEEENS8_IJNS5_ILi2EEENS5_ILi1EEEEEEEEENS8_IJNS8_IJSC_SC_EEESB_EEEEEENS8_IJNS8_IJNS8_IJNS5_ILi128EEESD_EEENS8_IJSA_S6_EEEEEENS8_IJNS8_IJNS5_ILi64EEENS5_ILi512EEEEEENS8_IJNS5_ILi16EEENS5_ILi1024EEEEEEEEEEEEEEEENS_10ViewEngineINS_8smem_ptrIPN7cutlass10bfloat16_tEEEEEEEC2ERKSW_RKS13_)
$_ZN7cutlass13device_kernelIN5flash19enable_sm80_to_sm89INS1_16FlashAttnBwdSm80INS1_25CollectiveMainloopBwdSm80ILi2ELi2EN4cute5tupleIJNS5_1CILi128EEES8_NS7_ILi64EEEEEENS_10bfloat16_tEfNS_4arch4Sm80ELb1ELb0ELb1ELb1ELb1ELb0ELb0ELb0ELi2ELi4ELi4ELi4ELb0EEENS1_24CollectiveEpilogueBwdGQAISA_fSD_Li256ELb1ELb1EEENS1_25SingleTileBwdLPTSchedulerILb1ELi128ELb1EEEEEEEEEvNT_6ParamsE$_ZN4cute3eso3ESOILb1ELb0EJNS_14ComposedLayoutINS_7SwizzleILi3ELi3ELi3EEENS_1CILi0EEENS_6LayoutINS_5tupleIJNS8_IJNS8_IJNS5_ILi4EEENS5_ILi8EEEEEENS8_IJNS5_ILi2EEENS5_ILi1EEEEEEEEENS8_IJNS8_IJSC_SC_EEESB_EEEEEENS8_IJNS8_IJNS8_IJNS5_ILi128EEESD_EEENS8_IJSA_S6_EEEEEENS8_IJNS8_IJNS5_ILi64EEENS5_ILi512EEEEEENS8_IJNS5_ILi16EEENS5_ILi1024EEEEEEEEEEEEEEEENS_10ViewEngineINS_8smem_ptrIPN7cutlass10bfloat16_tEEEEEEEC2ERKSW_RKS13_:
[----:B------:R-:W-:Y:S01]  /*7cf0*/  IADD3 R4, R60, -c[0x0][0x20], RZ ;  /* 0x800008003c047a10 */ /* 0x000fe20007ffe0ff */
[----:B------:R-:W-:Y:S01]  /*7d00*/  IMAD.MOV.U32 R8, RZ, RZ, R6 ;  /* 0x000000ffff087224 */ /* 0x000fe200078e0006 */
[----:B------:R-:W-:-:S03]  /*7d10*/  MOV R9, 0x0 ;  /* 0x0000000000097802 */ /* 0x000fc60000000f00 */
[----:B------:R1:W-:Y:S01]  /*7d20*/  STL.64 [R4], R2 ;  /* 0x0000000204007387 */ /* 0x0003e20000100a00 */
[----:B------:R-:W-:Y:S05]  /*7d30*/  RET.REL.NODEC R8 `(_ZN7cutlass13device_kernelIN5flash19enable_sm80_to_sm89INS1_16FlashAttnBwdSm80INS1_25CollectiveMainloopBwdSm80ILi2ELi2EN4cute5tupleIJNS5_1CILi128EEES8_NS7_ILi64EEEEEENS_10bfloat16_tEfNS_4arch4Sm80ELb1ELb0ELb1ELb1ELb1ELb0ELb0ELb0ELi2ELi4ELi4ELi4ELb0EEENS1_24CollectiveEpilogueBwdGQAISA_fSD_Li256ELb1ELb1EEENS1_25SingleTileBwdLPTSchedulerILb1ELi128ELb1EEEEEEEEEvNT_6ParamsE) ;  /* 0xffff82c008007950 */ /* 0x000fea0003c3ffff */
        .type           $_ZN7cutlass13device_kernelIN5flash19enable_sm80_to_sm89INS1_16FlashAttnBwdSm80INS1_25CollectiveMainloopBwdSm80ILi2ELi2EN4cute5tupleIJNS5_1CILi128EEES8_NS7_ILi64EEEEEENS_10bfloat16_tEfNS_4arch4Sm80ELb1ELb0ELb1ELb1ELb1ELb0ELb0ELb0ELi2ELi4ELi4ELi4ELb0EEENS1_24CollectiveEpilogueBwdGQAISA_fSD_Li256ELb1ELb1EEENS1_25SingleTileBwdLPTSchedulerILb1ELi128ELb1EEEEEEEEEvNT_6ParamsE$_ZN4cute3eso3ESOILb1ELb0EJNS_14ComposedLayoutINS_7SwizzleILi3ELi3ELi3EEENS_1CILi0EEENS_6LayoutINS_5tupleIJNS8_IJNS8_IJNS5_ILi4EEENS5_ILi8EEEEEENS8_IJS9_NS5_ILi1EEEEEEEEENS8_IJNS8_IJNS5_ILi2EEESF_SF_EEENS8_IJSF_NS8_IJS9_SF_EEEEEEEEEEEENS8_IJNS8_IJNS8_IJSF_NS5_ILi64EEEEEENS8_IJNS5_ILi1024EEES6_EEEEEENS8_IJNS8_IJSC_NS5_ILi512EEESA_EEENS8_IJNS5_ILi4096EEENS8_IJNS5_ILi16EEENS5_ILi8192EEEEEEEEEEEEEEEEEEENS_10ViewEngineINS_8smem_ptrIPN7cutlass10bfloat16_tEEEEEEEC2ERKS10_RKS17_,@function
        .size           $_ZN7cutlass13device_kernelIN5flash19enable_sm80_to_sm89INS1_16FlashAttnBwdSm80INS1_25CollectiveMainloopBwdSm80ILi2ELi2EN4cute5tupleIJNS5_1CILi128EEES8_NS7_ILi64EEEEEENS_10bfloat16_tEfNS_4arch4Sm80ELb1ELb0ELb1ELb1ELb1ELb0ELb0ELb0ELi2ELi4ELi4ELi4ELb0EEENS1_24CollectiveEpilogueBwdGQAISA_fSD_Li256ELb1ELb1EEENS1_25SingleTileBwdLPTSchedulerILb1ELi128ELb1EEEEEEEEEvNT_6ParamsE$_ZN4cute3eso3ESOILb1ELb0EJNS_14ComposedLayoutINS_7SwizzleILi3ELi3ELi3EEENS_1CILi0EEENS_6LayoutINS_5tupleIJNS8_IJNS8_IJNS5_ILi4EEENS5_ILi8EEEEEENS8_IJS9_NS5_ILi1EEEEEEEEENS8_IJNS8_IJNS5_ILi2EEESF_SF_EEENS8_IJSF_NS8_IJS9_SF_EEEEEEEEEEEENS8_IJNS8_IJNS8_IJSF_NS5_ILi64EEEEEENS8_IJNS5_ILi1024EEES6_EEEEEENS8_IJNS8_IJSC_NS5_ILi512EEESA_EEENS8_IJNS5_ILi4096EEENS8_IJNS5_ILi16EEENS5_ILi8192EEEEEEEEEEEEEEEEEEENS_10ViewEngineINS_8smem_ptrIPN7cutlass10bfloat16_tEEEEEEEC2ERKS10_RKS17_,($_ZN7cutlass13device_kernelIN5flash19enable_sm80_to_sm89INS1_16FlashAttnBwdSm80INS1_25CollectiveMainloopBwdSm80ILi2ELi2EN4cute5tupleIJNS5_1CILi128EEES8_NS7_ILi64EEEEEENS_10bfloat16_tEfNS_4arch4Sm80ELb1ELb0ELb1ELb1ELb1ELb0ELb0ELb0ELi2ELi4ELi4ELi4ELb0EEENS1_24CollectiveEpilogueBwdGQAISA_fSD_Li256ELb1ELb1EEENS1_25SingleTileBwdLPTSchedulerILb1ELi128ELb1EEEEEEEEEvNT_6ParamsE$_ZN4cute3eso3ESOILb1ELb0EJNS_14ComposedLayoutINS_7SwizzleILi3ELi3ELi3EEENS_1CILi0EEENS_6LayoutINS_5tupleIJNS8_IJNS8_IJNS5_ILi4EEENS5_ILi8EEEEEENS8_IJS9_NS5_ILi1EEEEEEEEENS8_IJNS8_IJNS5_ILi2EEESF_SF_EEENS8_IJSF_SA_EEEEEEEEENS8_IJNS8_IJNS8_IJNS5_ILi128EEESC_EEENS8_IJNS5_ILi16EEES6_EEEEEENS8_IJNS8_IJNS5_ILi64EEESA_NS5_ILi512EEEEEENS8_IJNS5_ILi8192EEENS5_ILi1024EEEEEEEEEEEEEEEENS_10ViewEngineINS_8smem_ptrIPN7cutlass10bfloat16_tEEEEEEEC2ERKSY_RKS15_ - $_ZN7cutlass13device_kernelIN5flash19enable_sm80_to_sm89INS1_16FlashAttnBwdSm80INS1_25CollectiveMainloopBwdSm80ILi2ELi2EN4cute5tupleIJNS5_1CILi128EEES8_NS7_ILi64EEEEEENS_10bfloat16_tEfNS_4arch4Sm80ELb1ELb0ELb1ELb1ELb1ELb0ELb0ELb0ELi2ELi4ELi4ELi4ELb0EEENS1_24CollectiveEpilogueBwdGQAISA_fSD_Li256ELb1ELb1EEENS1_25SingleTileBwdLPTSchedulerILb1ELi128ELb1EEEEEEEEEvNT_6ParamsE$_ZN4cute3eso3ESOILb1ELb0EJNS_14ComposedLayoutINS_7SwizzleILi3ELi3ELi3EEENS_1CILi0EEENS_6LayoutINS_5tupleIJNS8_IJNS8_IJNS5_ILi4EEENS5_ILi8EEEEEENS8_IJS9_NS5_ILi1EEEEEEEEENS8_IJNS8_IJNS5_ILi2EEESF_SF_EEENS8_IJSF_NS8_IJS9_SF_EEEEEEEEEEEENS8_IJNS8_IJNS8_IJSF_NS5_ILi64EEEEEENS8_IJNS5_ILi1024EEES6_EEEEEENS8_IJNS8_IJSC_NS5_ILi512EEESA_EEENS8_IJNS5_ILi4096EEENS8_IJNS5_ILi16EEENS5_ILi8192EEEEEEEEEEEEEEEEEEENS_10ViewEngineINS_8smem_ptrIPN7cutlass10bfloat16_tEEEEEEEC2ERKS10_RKS17_)
$_ZN7cutlass13device_kernelIN5flash19enable_sm80_to_sm89INS1_16FlashAttnBwdSm80INS1_25CollectiveMainloopBwdSm80ILi2ELi2EN4cute5tupleIJNS5_1CILi128EEES8_NS7_ILi64EEEEEENS_10bfloat16_tEfNS_4arch4Sm80ELb1ELb0ELb1ELb1ELb1ELb0ELb0ELb0ELi2ELi4ELi4ELi4ELb0EEENS1_24CollectiveEpilogueBwdGQAISA_fSD_Li256ELb1ELb1EEENS1_25SingleTileBwdLPTSchedulerILb1ELi128ELb1EEEEEEEEEvNT_6ParamsE$_ZN4cute3eso3ESOILb1ELb0EJNS_14ComposedLayoutINS_7SwizzleILi3ELi3ELi3EEENS_1CILi0EEENS_6LayoutINS_5tupleIJNS8_IJNS8_IJNS5_ILi4EEENS5_ILi8EEEEEENS8_IJS9_NS5_ILi1EEEEEEEEENS8_IJNS8_IJNS5_ILi2EEESF_SF_EEENS8_IJSF_NS8_IJS9_SF_EEEEEEEEEEEENS8_IJNS8_IJNS8_IJSF_NS5_ILi64EEEEEENS8_IJNS5_ILi1024EEES6_EEEEEENS8_IJNS8_IJSC_NS5_ILi512EEESA_EEENS8_IJNS5_ILi4096EEENS8_IJNS5_ILi16EEENS5_ILi8192EEEEEEEEEEEEEEEEEEENS_10ViewEngineINS_8smem_ptrIPN7cutlass10bfloat16_tEEEEEEEC2ERKS10_RKS17_:
[----:B------:R-:W-:Y:S01]  /*7d40*/  IADD3 R4, R60, -c[0x0][0x20], RZ ;  /* 0x800008003c047a10 */ /* 0x000fe20007ffe0ff */
[----:B------:R-:W-:Y:S01]  /*7d50*/  IMAD.MOV.U32 R8, RZ, RZ, R6 ;  /* 0x000000ffff087224 */ /* 0x000fe200078e0006 */
[----:B------:R-:W-:-:S03]  /*7d60*/  MOV R9, 0x0 ;  /* 0x0000000000097802 */ /* 0x000fc60000000f00 */
[----:B------:R1:W-:Y:S01]  /*7d70*/  STL.64 [R4], R2 ;  /* 0x0000000204007387 */ /* 0x0003e20000100a00 */
[----:B------:R-:W-:Y:S05]  /*7d80*/  RET.REL.NODEC R8 `(_ZN7cutlass13device_kernelIN5flash19enable_sm80_to_sm89INS1_16FlashAttnBwdSm80INS1_25CollectiveMainloopBwdSm80ILi2ELi2EN4cute5tupleIJNS5_1CILi128EEES8_NS7_ILi64EEEEEENS_10bfloat16_tEfNS_4arch4Sm80ELb1ELb0ELb1ELb1ELb1ELb0ELb0ELb0ELi2ELi4ELi4ELi4ELb0EEENS1_24CollectiveEpilogueBwdGQAISA_fSD_Li256ELb1ELb1EEENS1_25SingleTileBwdLPTSchedulerILb1ELi128ELb1EEEEEEEEEvNT_6ParamsE) ;  /* 0xffff827008007950 */ /* 0x000fea0003c3ffff */
        .type           $_ZN7cutlass13device_kernelIN5flash19enable_sm80_to_sm89INS1_16FlashAttnBwdSm80INS1_25CollectiveMainloopBwdSm80ILi2ELi2EN4cute5tupleIJNS5_1CILi128EEES8_NS7_ILi64EEEEEENS_10bfloat16_tEfNS_4arch4Sm80ELb1ELb0ELb1ELb1ELb1ELb0ELb0ELb0ELi2ELi4ELi4ELi4ELb0EEENS1_24CollectiveEpilogueBwdGQAISA_fSD_Li256ELb1ELb1EEENS1_25SingleTileBwdLPTSchedulerILb1ELi128ELb1EEEEEEEEEvNT_6ParamsE$_ZN4cute3eso3ESOILb1ELb0EJNS_14ComposedLayoutINS_7SwizzleILi3ELi3ELi3EEENS_1CILi0EEENS_6LayoutINS_5tupleIJNS8_IJNS8_IJNS5_ILi4EEENS5_ILi8EEEEEENS8_IJS9_NS5_ILi1EEEEEEEEENS8_IJNS8_IJNS5_ILi2EEESF_SF_EEENS8_IJSF_SA_EEEEEEEEENS8_IJNS8_IJNS8_IJNS5_ILi128EEESC_EEENS8_IJNS5_ILi16EEES6_EEEEEENS8_IJNS8_IJNS5_ILi64EEESA_NS5_ILi512EEEEEENS8_IJNS5_ILi8192EEENS5_ILi1024EEEEEEEEEEEEEEEENS_10ViewEngineINS_8smem_ptrIPN7cutlass10bfloat16_tEEEEEEEC2ERKSY_RKS15_,@function
        .size           $_ZN7cutlass13device_kernelIN5flash19enable_sm80_to_sm89INS1_16FlashAttnBwdSm80INS1_25CollectiveMainloopBwdSm80ILi2ELi2EN4cute5tupleIJNS5_1CILi128EEES8_NS7_ILi64EEEEEENS_10bfloat16_tEfNS_4arch4Sm80ELb1ELb0ELb1ELb1ELb1ELb0ELb0ELb0ELi2ELi4ELi4ELi4ELb0EEENS1_24CollectiveEpilogueBwdGQAISA_fSD_Li256ELb1ELb1EEENS1_25SingleTileBwdLPTSchedulerILb1ELi128ELb1EEEEEEEEEvNT_6ParamsE$_ZN4cute3eso3ESOILb1ELb0EJNS_14ComposedLayoutINS_7SwizzleILi3ELi3ELi3EEENS_1CILi0EEENS_6LayoutINS_5tupleIJNS8_IJNS8_IJNS5_ILi4EEENS5_ILi8EEEEEENS8_IJS9_NS5_ILi1EEEEEEEEENS8_IJNS8_IJNS5_ILi2EEESF_SF_EEENS8_IJSF_SA_EEEEEEEEENS8_IJNS8_IJNS8_IJNS5_ILi128EEESC_EEENS8_IJNS5_ILi16EEES6_EEEEEENS8_IJNS8_IJNS5_ILi64EEESA_NS5_ILi512EEEEEENS8_IJNS5_ILi8192EEENS5_ILi1024EEEEEEEEEEEEEEEENS_10ViewEngineINS_8smem_ptrIPN7cutlass10bfloat16_tEEEEEEEC2ERKSY_RKS15_,($_ZN7cutlass13device_kernelIN5flash19enable_sm80_to_sm89INS1_16FlashAttnBwdSm80INS1_25CollectiveMainloopBwdSm80ILi2ELi2EN4cute5tupleIJNS5_1CILi128EEES8_NS7_ILi64EEEEEENS_10bfloat16_tEfNS_4arch4Sm80ELb1ELb0ELb1ELb1ELb1ELb0ELb0ELb0ELi2ELi4ELi4ELi4ELb0EEENS1_24CollectiveEpilogueBwdGQAISA_fSD_Li256ELb1ELb1EEENS1_25SingleTileBwdLPTSchedulerILb1ELi128ELb1EEEEEEEEEvNT_6ParamsE$_ZN4cute3eso3ESOILb1ELb0EJNS_14ComposedLayoutINS_7SwizzleILi3ELi3ELi3EEENS_1CILj0EEENS_6LayoutINS_5tupleIJNS5_ILi64EEENS5_ILi128EEEEEENS8_IJNS5_ILi1EEES9_EEEEEEENS_10ViewEngineINS_8smem_ptrIPN7cutlass10bfloat16_tEEEEEEEC2ERKSF_RKSM_ - $_ZN7cutlass13device_kernelIN5flash19enable_sm80_to_sm89INS1_16FlashAttnBwdSm80INS1_25CollectiveMainloopBwdSm80ILi2ELi2EN4cute5tupleIJNS5_1CILi128EEES8_NS7_ILi64EEEEEENS_10bfloat16_tEfNS_4arch4Sm80ELb1ELb0ELb1ELb1ELb1ELb0ELb0ELb0ELi2ELi4ELi4ELi4ELb0EEENS1_24CollectiveEpilogueBwdGQAISA_fSD_Li256ELb1ELb1EEENS1_25SingleTileBwdLPTSchedulerILb1ELi128ELb1EEEEEEEEEvNT_6ParamsE$_ZN4cute3eso3ESOILb1ELb0EJNS_14ComposedLayoutINS_7SwizzleILi3ELi3ELi3EEENS_1CILi0EEENS_6LayoutINS_5tupleIJNS8_IJNS8_IJNS5_ILi4EEENS5_ILi8EEEEEENS8_IJS9_NS5_ILi1EEEEEEEEENS8_IJNS8_IJNS5_ILi2EEESF_SF_EEENS8_IJSF_SA_EEEEEEEEENS8_IJNS8_IJNS8_IJNS5_ILi128EEESC_EEENS8_IJNS5_ILi16EEES6_EEEEEENS8_IJNS8_IJNS5_ILi64EEESA_NS5_ILi512EEEEEENS8_IJNS5_ILi8192EEENS5_ILi1024EEEEEEEEEEEEEEEENS_10ViewEngineINS_8smem_ptrIPN7cutlass10bfloat16_tEEEEEEEC2ERKSY_RKS15_)
$_ZN7cutlass13device_kernelIN5flash19enable_sm80_to_sm89INS1_16FlashAttnBwdSm80INS1_25CollectiveMainloopBwdSm80ILi2ELi2EN4cute5tupleIJNS5_1CILi128EEES8_NS7_ILi64EEEEEENS_10bfloat16_tEfNS_4arch4Sm80ELb1ELb0ELb1ELb1ELb1ELb0ELb0ELb0ELi2ELi4ELi4ELi4ELb0EEENS1_24CollectiveEpilogueBwdGQAISA_fSD_Li256ELb1ELb1EEENS1_25SingleTileBwdLPTSchedulerILb1ELi128ELb1EEEEEEEEEvNT_6ParamsE$_ZN4cute3eso3ESOILb1ELb0EJNS_14ComposedLayoutINS_7SwizzleILi3ELi3ELi3EEENS_1CILi0EEENS_6LayoutINS_5tupleIJNS8_IJNS8_IJNS5_ILi4EEENS5_ILi8EEEEEENS8_IJS9_NS5_ILi1EEEEEEEEENS8_IJNS8_IJNS5_ILi2EEESF_SF_EEENS8_IJSF_SA_EEEEEEEEENS8_IJNS8_IJNS8_IJNS5_ILi128EEESC_EEENS8_IJNS5_ILi16EEES6_EEEEEENS8_IJNS8_IJNS5_ILi64EEESA_NS5_ILi512EEEEEENS8_IJNS5_ILi8192EEENS5_ILi1024EEEEEEEEEEEEEEEENS_10ViewEngineINS_8smem_ptrIPN7cutlass10bfloat16_tEEEEEEEC2ERKSY_RKS15_:
[----:B------:R-:W-:Y:S01]  /*7d90*/  IADD3 R4, R23, -c[0x0][0x20], RZ ;  /* 0x8000080017047a10 */ /* 0x000fe20007ffe0ff */
[----:B------:R-:W-:Y:S01]  /*7da0*/  IMAD.MOV.U32 R8, RZ, RZ, R6 ;  /* 0x000000ffff087224 */ /* 0x000fe200078e0006 */
[----:B------:R-:W-:-:S03]  /*7db0*/  MOV R9, 0x0 ;  /* 0x0000000000097802 */ /* 0x000fc60000000f00 */
[----:B------:R1:W-:Y:S01]  /*7dc0*/  STL.64 [R4], R2 ;  /* 0x0000000204007387 */ /* 0x0003e20000100a00 */
[----:B------:R-:W-:Y:S05]  /*7dd0*/  RET.REL.NODEC R8 `(_ZN7cutlass13device_kernelIN5flash19enable_sm80_to_sm89INS1_16FlashAttnBwdSm80INS1_25CollectiveMainloopBwdSm80ILi2ELi2EN4cute5tupleIJNS5_1CILi128EEES8_NS7_ILi64EEEEEENS_10bfloat16_tEfNS_4arch4Sm80ELb1ELb0ELb1ELb1ELb1ELb0ELb0ELb0ELi2ELi4ELi4ELi4ELb0EEENS1_24CollectiveEpilogueBwdGQAISA_fSD_Li256ELb1ELb1EEENS1_25SingleTileBwdLPTSchedulerILb1ELi128ELb1EEEEEEEEEvNT_6ParamsE) ;  /* 0xffff822008007950 */ /* 0x000fea0003c3ffff */
        .type           $_ZN7cutlass13device_kernelIN5flash19enable_sm80_to_sm89INS1_16FlashAttnBwdSm80INS1_25CollectiveMainloopBwdSm80ILi2ELi2EN4cute5tupleIJNS5_1CILi128EEES8_NS7_ILi64EEEEEENS_10bfloat16_tEfNS_4arch4Sm80ELb1ELb0ELb1ELb1ELb1ELb0ELb0ELb0ELi2ELi4ELi4ELi4ELb0EEENS1_24CollectiveEpilogueBwdGQAISA_fSD_Li256ELb1ELb1EEENS1_25SingleTileBwdLPTSchedulerILb1ELi128ELb1EEEEEEEEEvNT_6ParamsE$_ZN4cute3eso3ESOILb1ELb0EJNS_14ComposedLayoutINS_7SwizzleILi3ELi3ELi3EEENS_1CILj0EEENS_6LayoutINS_5tupleIJNS5_ILi64EEENS5_ILi128EEEEEENS8_IJNS5_ILi1EEES9_EEEEEEENS_10ViewEngineINS_8smem_ptrIPN7cutlass10bfloat16_tEEEEEEEC2ERKSF_RKSM_,@function
        .size           $_ZN7cutlass13device_kernelIN5flash19enable_sm80_to_sm89INS1_16FlashAttnBwdSm80INS1_25CollectiveMainloopBwdSm80ILi2ELi2EN4cute5tupleIJNS5_1CILi128EEES8_NS7_ILi64EEEEEENS_10bfloat16_tEfNS_4arch4Sm80ELb1ELb0ELb1ELb1ELb1ELb0ELb0ELb0ELi2ELi4ELi4ELi4ELb0EEENS1_24CollectiveEpilogueBwdGQAISA_fSD_Li256ELb1ELb1EEENS1_25SingleTileBwdLPTSchedulerILb1ELi128ELb1EEEEEEEEEvNT_6ParamsE$_ZN4cute3eso3ESOILb1ELb0EJNS_14ComposedLayoutINS_7SwizzleILi3ELi3ELi3EEENS_1CILj0EEENS_6LayoutINS_5tupleIJNS5_ILi64EEENS5_ILi128EEEEEENS8_IJNS5_ILi1EEES9_EEEEEEENS_10ViewEngineINS_8smem_ptrIPN7cutlass10bfloat16_tEEEEEEEC2ERKSF_RKSM_,($_ZN7cutlass13device_kernelIN5flash19enable_sm80_to_sm89INS1_16FlashAttnBwdSm80INS1_25CollectiveMainloopBwdSm80ILi2ELi2EN4cute5tupleIJNS5_1CILi128EEES8_NS7_ILi64EEEEEENS_10bfloat16_tEfNS_4arch4Sm80ELb1ELb0ELb1ELb1ELb1ELb0ELb0ELb0ELi2ELi4ELi4ELi4ELb0EEENS1_24CollectiveEpilogueBwdGQAISA_fSD_Li256ELb1ELb1EEENS1_25SingleTileBwdLPTSchedulerILb1ELi128ELb1EEEEEEEEEvNT_6ParamsE$_ZN4cute3eso3ESOILb1ELb0EJNS_14ComposedLayoutINS_7SwizzleILi3ELi3ELi3EEENS_1CILj0EEENS_6LayoutINS_5tupleIJNS8_IJNS5_ILi8EEENS5_ILi16EEEEEENS8_IJNS5_ILi64EEENS5_ILi1EEEEEEEEENS8_IJNS8_IJSC_NS5_ILi512EEEEEENS8_IJSD_NS5_ILi0EEEEEEEEEEEEENS_10ViewEngineINS_8smem_ptrIPN7cutlass10bfloat16_tEEEEEEEC2ERKSM_RKST_ - $_ZN7cutlass13device_kernelIN5flash19enable_sm80_to_sm89INS1_16FlashAttnBwdSm80INS1_25CollectiveMainloopBwdSm80ILi2ELi2EN4cute5tupleIJNS5_1CILi128EEES8_NS7_ILi64EEEEEENS_10bfloat16_tEfNS_4arch4Sm80ELb1ELb0ELb1ELb1ELb1ELb0ELb0ELb0ELi2ELi4ELi4ELi4ELb0EEENS1_24CollectiveEpilogueBwdGQAISA_fSD_Li256ELb1ELb1EEENS1_25SingleTileBwdLPTSchedulerILb1ELi128ELb1EEEEEEEEEvNT_6ParamsE$_ZN4cute3eso3ESOILb1ELb0EJNS_14ComposedLayoutINS_7SwizzleILi3ELi3ELi3EEENS_1CILj0EEENS_6LayoutINS_5tupleIJNS5_ILi64EEENS5_ILi128EEEEEENS8_IJNS5_ILi1EEES9_EEEEEEENS_10ViewEngineINS_8smem_ptrIPN7cutlass10bfloat16_tEEEEEEEC2ERKSF_RKSM_)
$_ZN7cutlass13device_kernelIN5flash19enable_sm80_to_sm89INS1_16FlashAttnBwdSm80INS1_25CollectiveMainloopBwdSm80ILi2ELi2EN4cute5tupleIJNS5_1CILi128EEES8_NS7_ILi64EEEEEENS_10bfloat16_tEfNS_4arch4Sm80ELb1ELb0ELb1ELb1ELb1ELb0ELb0ELb0ELi2ELi4ELi4ELi4ELb0EEENS1_24CollectiveEpilogueBwdGQAISA_fSD_Li256ELb1ELb1EEENS1_25SingleTileBwdLPTSchedulerILb1ELi128ELb1EEEEEEEEEvNT_6ParamsE$_ZN4cute3eso3ESOILb1ELb0EJNS_14ComposedLayoutINS_7SwizzleILi3ELi3ELi3EEENS_1CILj0EEENS_6LayoutINS_5tupleIJNS5_ILi64EEENS5_ILi128EEEEEENS8_IJNS5_ILi1EEES9_EEEEEEENS_10ViewEngineINS_8smem_ptrIPN7cutlass10bfloat16_tEEEEEEEC2ERKSF_RKSM_:
[----:B------:R-:W-:Y:S01]  /*7de0*/  IADD3 R4, R23, -c[0x0][0x20], RZ ;  /* 0x8000080017047a10 */ /* 0x000fe20007ffe0ff */
[----:B------:R-:W-:Y:S01]  /*7df0*/  IMAD.MOV.U32 R8, RZ, RZ, R6 ;  /* 0x000000ffff087224 */ /* 0x000fe200078e0006 */
[----:B------:R-:W-:-:S03]  /*7e00*/  MOV R9, 0x0 ;  /* 0x0000000000097802 */ /* 0x000fc60000000f00 */
[----:B------:R1:W-:Y:S01]  /*7e10*/  STL.64 [R4], R2 ;  /* 0x0000000204007387 */ /* 0x0003e20000100a00 */
[----:B------:R-:W-:Y:S05]  /*7e20*/  RET.REL.NODEC R8 `(_ZN7cutlass13device_kernelIN5flash19enable_sm80_to_sm89INS1_16FlashAttnBwdSm80INS1_25CollectiveMainloopBwdSm80ILi2ELi2EN4cute5tupleIJNS5_1CILi128EEES8_NS7_ILi64EEEEEENS_10bfloat16_tEfNS_4arch4Sm80ELb1ELb0ELb1ELb1ELb1ELb0ELb0ELb0ELi2ELi4ELi4ELi4ELb0EEENS1_24CollectiveEpilogueBwdGQAISA_fSD_Li256ELb1ELb1EEENS1_25SingleTileBwdLPTSchedulerILb1ELi128ELb1EEEEEEEEEvNT_6ParamsE) ;  /* 0xffff81d008007950 */ /* 0x000fea0003c3ffff */
        .type           $_ZN7cutlass13device_kernelIN5flash19enable_sm80_to_sm89INS1_16FlashAttnBwdSm80INS1_25CollectiveMainloopBwdSm80ILi2ELi2EN4cute5tupleIJNS5_1CILi128EEES8_NS7_ILi64EEEEEENS_10bfloat16_tEfNS_4arch4Sm80ELb1ELb0ELb1ELb1ELb1ELb0ELb0ELb0ELi2ELi4ELi4ELi4ELb0EEENS1_24CollectiveEpilogueBwdGQAISA_fSD_Li256ELb1ELb1EEENS1_25SingleTileBwdLPTSchedulerILb1ELi128ELb1EEEEEEEEEvNT_6ParamsE$_ZN4cute3eso3ESOILb1ELb0EJNS_14ComposedLayoutINS_7SwizzleILi3ELi3ELi3EEENS_1CILj0EEENS_6LayoutINS_5tupleIJNS8_IJNS5_ILi8EEENS5_ILi16EEEEEENS8_IJNS5_ILi64EEENS5_ILi1EEEEEEEEENS8_IJNS8_IJSC_NS5_ILi512EEEEEENS8_IJSD_NS5_ILi0EEEEEEEEEEEEENS_10ViewEngineINS_8smem_ptrIPN7cutlass10bfloat16_tEEEEEEEC2ERKSM_RKST_,@function
        .size           $_ZN7cutlass13device_kernelIN5flash19enable_sm80_to_sm89INS1_16FlashAttnBwdSm80INS1_25CollectiveMainloopBwdSm80ILi2ELi2EN4cute5tupleIJNS5_1CILi128EEES8_NS7_ILi64EEEEEENS_10bfloat16_tEfNS_4arch4Sm80ELb1ELb0ELb1ELb1ELb1ELb0ELb0ELb0ELi2ELi4ELi4ELi4ELb0EEENS1_24CollectiveEpilogueBwdGQAISA_fSD_Li256ELb1ELb1EEENS1_25SingleTileBwdLPTSchedulerILb1ELi128ELb1EEEEEEEEEvNT_6ParamsE$_ZN4cute3eso3ESOILb1ELb0EJNS_14ComposedLayoutINS_7SwizzleILi3ELi3ELi3EEENS_1CILj0EEENS_6LayoutINS_5tupleIJNS8_IJNS5_ILi8EEENS5_ILi16EEEEEENS8_IJNS5_ILi64EEENS5_ILi1EEEEEEEEENS8_IJNS8_IJSC_NS5_ILi512EEEEEENS8_IJSD_NS5_ILi0EEEEEEEEEEEEENS_10ViewEngineINS_8smem_ptrIPN7cutlass10bfloat16_tEEEEEEEC2ERKSM_RKST_,($_ZN7cutlass13device_kernelIN5flash19enable_sm80_to_sm89INS1_16FlashAttnBwdSm80INS1_25CollectiveMainloopBwdSm80ILi2ELi2EN4cute5tupleIJNS5_1CILi128EEES8_NS7_ILi64EEEEEENS_10bfloat16_tEfNS_4arch4Sm80ELb1ELb0ELb1ELb1ELb1ELb0ELb0ELb0ELi2ELi4ELi4ELi4ELb0EEENS1_24CollectiveEpilogueBwdGQAISA_fSD_Li256ELb1ELb1EEENS1_25SingleTileBwdLPTSchedulerILb1ELi128ELb1EEEEEEEEEvNT_6ParamsE$_ZN4cute3eso3ESOILb1ELb0EJNS_14ComposedLayoutINS_7SwizzleILi3ELi3ELi3EEENS_1CILj0EEENS_6LayoutINS_5tupleIJNS8_IJNS8_IJNS5_ILi4EEENS5_ILi8EEEEEENS8_IJNS5_ILi2EEENS5_ILi1EEEEEEEEENS8_IJNS8_IJSC_SC_EEESB_EEEEEENS8_IJNS8_IJNS8_IJNS5_ILi128EEESD_EEENS8_IJSA_NS5_ILi0EEEEEEEEENS8_IJNS8_IJNS5_ILi64EEENS5_ILi512EEEEEENS8_IJNS5_ILi16EEENS5_ILi1024EEEEEEEEEEEEEEEENS_10ViewEngineINS_8smem_ptrIPN7cutlass10bfloat16_tEEEEEEEC2ERKSX_RKS14_ - $_ZN7cutlass13device_kernelIN5flash19enable_sm80_to_sm89INS1_16FlashAttnBwdSm80INS1_25CollectiveMainloopBwdSm80ILi2ELi2EN4cute5tupleIJNS5_1CILi128EEES8_NS7_ILi64EEEEEENS_10bfloat16_tEfNS_4arch4Sm80ELb1ELb0ELb1ELb1ELb1ELb0ELb0ELb0ELi2ELi4ELi4ELi4ELb0EEENS1_24CollectiveEpilogueBwdGQAISA_fSD_Li256ELb1ELb1EEENS1_25SingleTileBwdLPTSchedulerILb1ELi128ELb1EEEEEEEEEvNT_6ParamsE$_ZN4cute3eso3ESOILb1ELb0EJNS_14ComposedLayoutINS_7SwizzleILi3ELi3ELi3EEENS_1CILj0EEENS_6LayoutINS_5tupleIJNS8_IJNS5_ILi8EEENS5_ILi16EEEEEENS8_IJNS5_ILi64EEENS5_ILi1EEEEEEEEENS8_IJNS8_IJSC_NS5_ILi512EEEEEENS8_IJSD_NS5_ILi0EEEEEEEEEEEEENS_10ViewEngineINS_8smem_ptrIPN7cutlass10bfloat16_tEEEEEEEC2ERKSM_RKST_)
$_ZN7cutlass13device_kernelIN5flash19enable_sm80_to_sm89INS1_16FlashAttnBwdSm80INS1_25CollectiveMainloopBwdSm80ILi2ELi2EN4cute5tupleIJNS5_1CILi128EEES8_NS7_ILi64EEEEEENS_10bfloat16_tEfNS_4arch4Sm80ELb1ELb0ELb1ELb1ELb1ELb0ELb0ELb0ELi2ELi4ELi4ELi4ELb0EEENS1_24CollectiveEpilogueBwdGQAISA_fSD_Li256ELb1ELb1EEENS1_25SingleTileBwdLPTSchedulerILb1ELi128ELb1EEEEEEEEEvNT_6ParamsE$_ZN4cute3eso3ESOILb1ELb0EJNS_14ComposedLayoutINS_7SwizzleILi3ELi3ELi3EEENS_1CILj0EEENS_6LayoutINS_5tupleIJNS8_IJNS5_ILi8EEENS5_ILi16EEEEEENS8_IJNS5_ILi64EEENS5_ILi1EEEEEEEEENS8_IJNS8_IJSC_NS5_ILi512EEEEEENS8_IJSD_NS5_ILi0EEEEEEEEEEEEENS_10ViewEngineINS_8smem_ptrIPN7cutlass10bfloat16_tEEEEEEEC2ERKSM_RKST_:
[----:B------:R-:W-:Y:S01]  /*7e30*/  IADD3 R4, R23, -c[0x0][0x20], RZ ;  /* 0x8000080017047a10 */ /* 0x000fe20007ffe0ff */
[----:B------:R-:W-:Y:S01]  /*7e40*/  IMAD.MOV.U32 R8, RZ, RZ, R6 ;  /* 0x000000ffff087224 */ /* 0x000fe200078e0006 */
[----:B------:R-:W-:-:S03]  /*7e50*/  MOV R9, 0x0 ;  /* 0x0000000000097802 */ /* 0x000fc60000000f00 */
[----:B------:R1:W-:Y:S01]  /*7e60*/  STL.64 [R4], R2 ;  /* 0x0000000204007387 */ /* 0x0003e20000100a00 */
[----:B------:R-:W-:Y:S05]  /*7e70*/  RET.REL.NODEC R8 `(_ZN7cutlass13device_kernelIN5flash19enable_sm80_to_sm89INS1_16FlashAttnBwdSm80INS1_25CollectiveMainloopBwdSm80ILi2ELi2EN4cute5tupleIJNS5_1CILi128EEES8_NS7_ILi64EEEEEENS_10bfloat16_tEfNS_4arch4Sm80ELb1ELb0ELb1ELb1ELb1ELb0ELb0ELb0ELi2ELi4ELi4ELi4ELb0EEENS1_24CollectiveEpilogueBwdGQAISA_fSD_Li256ELb1ELb1EEENS1_25SingleTileBwdLPTSchedulerILb1ELi128ELb1EEEEEEEEEvNT_6ParamsE) ;  /* 0xffff818008007950 */ /* 0x000fea0003c3ffff */
        .type           $_ZN7cutlass13device_kernelIN5flash19enable_sm80_to_sm89INS1_16FlashAttnBwdSm80INS1_25CollectiveMainloopBwdSm80ILi2ELi2EN4cute5tupleIJNS5_1CILi128EEES8_NS7_ILi64EEEEEENS_10bfloat16_tEfNS_4arch4Sm80ELb1ELb0ELb1ELb1ELb1ELb0ELb0ELb0ELi2ELi4ELi4ELi4ELb0EEENS1_24CollectiveEpilogueBwdGQAISA_fSD_Li256ELb1ELb1EEENS1_25SingleTileBwdLPTSchedulerILb1ELi128ELb1EEEEEEEEEvNT_6ParamsE$_ZN4cute3eso3ESOILb1ELb0EJNS_14ComposedLayoutINS_7SwizzleILi3ELi3ELi3EEENS_1CILj0EEENS_6LayoutINS_5tupleIJNS8_IJNS8_IJNS5_ILi4EEENS5_ILi8EEEEEENS8_IJNS5_ILi2EEENS5_ILi1EEEEEEEEENS8_IJNS8_IJSC_SC_EEESB_EEEEEENS8_IJNS8_IJNS8_IJNS5_ILi128EEESD_EEENS8_IJSA_NS5_ILi0EEEEEEEEENS8_IJNS8_IJNS5_ILi64EEENS5_ILi512EEEEEENS8_IJNS5_ILi16EEENS5_ILi1024EEEEEEEEEEEEEEEENS_10ViewEngineINS_8smem_ptrIPN7cutlass10bfloat16_tEEEEEEEC2ERKSX_RKS14_,@function
        .size           $_ZN7cutlass13device_kernelIN5flash19enable_sm80_to_sm89INS1_16FlashAttnBwdSm80INS1_25CollectiveMainloopBwdSm80ILi2ELi2EN4cute5tupleIJNS5_1CILi128EEES8_NS7_ILi64EEEEEENS_10bfloat16_tEfNS_4arch4Sm80ELb1ELb0ELb1ELb1ELb1ELb0ELb0ELb0ELi2ELi4ELi4ELi4ELb0EEENS1_24CollectiveEpilogueBwdGQAISA_fSD_Li256ELb1ELb1EEENS1_25SingleTileBwdLPTSchedulerILb1ELi128ELb1EEEEEEEEEvNT_6ParamsE$_ZN4cute3eso3ESOILb1ELb0EJNS_14ComposedLayoutINS_7SwizzleILi3ELi3ELi3EEENS_1CILj0EEENS_6LayoutINS_5tupleIJNS8_IJNS8_IJNS5_ILi4EEENS5_ILi8EEEEEENS8_IJNS5_ILi2EEENS5_ILi1EEEEEEEEENS8_IJNS8_IJSC_SC_EEESB_EEEEEENS8_IJNS8_IJNS8_IJNS5_ILi128EEESD_EEENS8_IJSA_NS5_ILi0EEEEEEEEENS8_IJNS8_IJNS5_ILi64EEENS5_ILi512EEEEEENS8_IJNS5_ILi16EEENS5_ILi1024EEEEEEEEEEEEEEEENS_10ViewEngineINS_8smem_ptrIPN7cutlass10bfloat16_tEEEEEEEC2ERKSX_RKS14_,($_ZN7cutlass13device_kernelIN5flash19enable_sm80_to_sm89INS1_16FlashAttnBwdSm80INS1_25CollectiveMainloopBwdSm80ILi2ELi2EN4cute5tupleIJNS5_1CILi128EEES8_NS7_ILi64EEEEEENS_10bfloat16_tEfNS_4arch4Sm80ELb1ELb0ELb1ELb1ELb1ELb0ELb0ELb0ELi2ELi4ELi4ELi4ELb0EEENS1_24CollectiveEpilogueBwdGQAISA_fSD_Li256ELb1ELb1EEENS1_25SingleTileBwdLPTSchedulerILb1ELi128ELb1EEEEEEEEEvNT_6ParamsE$_ZN4cute3eso3ESOILb1ELb0EJNS_14ComposedLayoutINS_7SwizzleILi3ELi3ELi3EEENS_1CILj0EEENS_6LayoutINS_5tupleIJNS8_IJNS8_IJNS5_ILi4EEENS5_ILi8EEEEEENS8_IJS9_NS5_ILi1EEEEEEEEENS8_IJNS8_IJNS5_ILi2EEESF_SF_EEENS8_IJSF_S9_EEEEEEEEENS8_IJNS8_IJNS8_IJSF_NS5_ILi64EEEEEENS8_IJNS5_ILi1024EEENS5_ILi0EEEEEEEEENS8_IJNS8_IJSC_NS5_ILi512EEESA_EEENS8_IJNS5_ILi4096EEENS5_ILi16EEEEEEEEEEEEEEEENS_10ViewEngineINS_8smem_ptrIPN7cutlass10bfloat16_tEEEEEEEC2ERKSY_RKS15_ - $_ZN7cutlass13device_kernelIN5flash19enable_sm80_to_sm89INS1_16FlashAttnBwdSm80INS1_25CollectiveMainloopBwdSm80ILi2ELi2EN4cute5tupleIJNS5_1CILi128EEES8_NS7_ILi64EEEEEENS_10bfloat16_tEfNS_4arch4Sm80ELb1ELb0ELb1ELb1ELb1ELb0ELb0ELb0ELi2ELi4ELi4ELi4ELb0EEENS1_24CollectiveEpilogueBwdGQAISA_fSD_Li256ELb1ELb1EEENS1_25SingleTileBwdLPTSchedulerILb1ELi128ELb1EEEEEEEEEvNT_6ParamsE$_ZN4cute3eso3ESOILb1ELb0EJNS_14ComposedLayoutINS_7SwizzleILi3ELi3ELi3EEENS_1CILj0EEENS_6LayoutINS_5tupleIJNS8_IJNS8_IJNS5_ILi4EEENS5_ILi8EEEEEENS8_IJNS5_ILi2EEENS5_ILi1EEEEEEEEENS8_IJNS8_IJSC_SC_EEESB_EEEEEENS8_IJNS8_IJNS8_IJNS5_ILi128EEESD_EEENS8_IJSA_NS5_ILi0EEEEEEEEENS8_IJNS8_IJNS5_ILi64EEENS5_ILi512EEEEEENS8_IJNS5_ILi16EEENS5_ILi1024EEEEEEEEEEEEEEEENS_10ViewEngineINS_8smem_ptrIPN7cutlass10bfloat16_tEEEEEEEC2ERKSX_RKS14_)
$_ZN7cutlass13device_kernelIN5flash19enable_sm80_to_sm89INS1_16FlashAttnBwdSm80INS1_25CollectiveMainloopBwdSm80ILi2ELi2EN4cute5tupleIJNS5_1CILi128EEES8_NS7_ILi64EEEEEENS_10bfloat16_tEfNS_4arch4Sm80ELb1ELb0ELb1ELb1ELb1ELb0ELb0ELb0ELi2ELi4ELi4ELi4ELb0EEENS1_24CollectiveEpilogueBwdGQAISA_fSD_Li256ELb1ELb1EEENS1_25SingleTileBwdLPTSchedulerILb1ELi128ELb1EEEEEEEEEvNT_6ParamsE$_ZN4cute3eso3ESOILb1ELb0EJNS_14ComposedLayoutINS_7SwizzleILi3ELi3ELi3EEENS_1CILj0EEENS_6LayoutINS_5tupleIJNS8_IJNS8_IJNS5_ILi4EEENS5_ILi8EEEEEENS8_IJNS5_ILi2EEENS5_ILi1EEEEEEEEENS8_IJNS8_IJSC_SC_EEESB_EEEEEENS8_IJNS8_IJNS8_IJNS5_ILi128EEESD_EEENS8_IJSA_NS5_ILi0EEEEEEEEENS8_IJNS8_IJNS5_ILi64EEENS5_ILi512EEEEEENS8_IJNS5_ILi16EEENS5_ILi1024EEEEEEEEEEEEEEEENS_10ViewEngineINS_8smem_ptrIPN7cutlass10bfloat16_tEEEEEEEC2ERKSX_RKS14_:
[----:B------:R-:W-:Y:S01]  /*7e80*/  IADD3 R4, R23, -c[0x0][0x20], RZ ;  /* 0x8000080017047a10 */ /* 0x000fe20007ffe0ff */
[----:B------:R-:W-:Y:S01]  /*7e90*/  IMAD.MOV.U32 R8, RZ, RZ, R6 ;  /* 0x000000ffff087224 */ /* 0x000fe200078e0006 */
[----:B------:R-:W-:-:S03]  /*7ea0*/  MOV R9, 0x0 ;  /* 0x0000000000097802 */ /* 0x000fc60000000f00 */
[----:B------:R1:W-:Y:S01]  /*7eb0*/  STL.64 [R4], R2 ;  /* 0x0000000204007387 */ /* 0x0003e20000100a00 */
[----:B------:R-:W-:Y:S05]  /*7ec0*/  RET.REL.NODEC R8 `(_ZN7cutlass13device_kernelIN5flash19enable_sm80_to_sm89INS1_16FlashAttnBwdSm80INS1_25CollectiveMainloopBwdSm80ILi2ELi2EN4cute5tupleIJNS5_1CILi128EEES8_NS7_ILi64EEEEEENS_10bfloat16_tEfNS_4arch4Sm80ELb1ELb0ELb1ELb1ELb1ELb0ELb0ELb0ELi2ELi4ELi4ELi4ELb0EEENS1_24CollectiveEpilogueBwdGQAISA_fSD_Li256ELb1ELb1EEENS1_25SingleTileBwdLPTSchedulerILb1ELi128ELb1EEEEEEEEEvNT_6ParamsE) ;  /* 0xffff813008007950 */ /* 0x000fea0003c3ffff */
        .type           $_ZN7cutlass13device_kernelIN5flash19enable_sm80_to_sm89INS1_16FlashAttnBwdSm80INS1_25CollectiveMainloopBwdSm80ILi2ELi2EN4cute5tupleIJNS5_1CILi128EEES8_NS7_ILi64EEEEEENS_10bfloat16_tEfNS_4arch4Sm80ELb1ELb0ELb1ELb1ELb1ELb0ELb0ELb0ELi2ELi4ELi4ELi4ELb0EEENS1_24CollectiveEpilogueBwdGQAISA_fSD_Li256ELb1ELb1EEENS1_25SingleTileBwdLPTSchedulerILb1ELi128ELb1EEEEEEEEEvNT_6ParamsE$_ZN4cute3eso3ESOILb1ELb0EJNS_14ComposedLayoutINS_7SwizzleILi3ELi3ELi3EEENS_1CILj0EEENS_6LayoutINS_5tupleIJNS8_IJNS8_IJNS5_ILi4EEENS5_ILi8EEEEEENS8_IJS9_NS5_ILi1EEEEEEEEENS8_IJNS8_IJNS5_ILi2EEESF_SF_EEENS8_IJSF_S9_EEEEEEEEENS8_IJNS8_IJNS8_IJSF_NS5_ILi64EEEEEENS8_IJNS5_ILi1024EEENS5_ILi0EEEEEEEEENS8_IJNS8_IJSC_NS5_ILi512EEESA_EEENS8_IJNS5_ILi4096EEENS5_ILi16EEEEEEEEEEEEEEEENS_10ViewEngineINS_8smem_ptrIPN7cutlass10bfloat16_tEEEEEEEC2ERKSY_RKS15_,@function
        .size           $_ZN7cutlass13device_kernelIN5flash19enable_sm80_to_sm89INS1_16FlashAttnBwdSm80INS1_25CollectiveMainloopBwdSm80ILi2ELi2EN4cute5tupleIJNS5_1CILi128EEES8_NS7_ILi64EEEEEENS_10bfloat16_tEfNS_4arch4Sm80ELb1ELb0ELb1ELb1ELb1ELb0ELb0ELb0ELi2ELi4ELi4ELi4ELb0EEENS1_24CollectiveEpilogueBwdGQAISA_fSD_Li256ELb1ELb1EEENS1_25SingleTileBwdLPTSchedulerILb1ELi128ELb1EEEEEEEEEvNT_6ParamsE$_ZN4cute3eso3ESOILb1ELb0EJNS_14ComposedLayoutINS_7SwizzleILi3ELi3ELi3EEENS_1CILj0EEENS_6LayoutINS_5tupleIJNS8_IJNS8_IJNS5_ILi4EEENS5_ILi8EEEEEENS8_IJS9_NS5_ILi1EEEEEEEEENS8_IJNS8_IJNS5_ILi2EEESF_SF_EEENS8_IJSF_S9_EEEEEEEEENS8_IJNS8_IJNS8_IJSF_NS5_ILi64EEEEEENS8_IJNS5_ILi1024EEENS5_ILi0EEEEEEEEENS8_IJNS8_IJSC_NS5_ILi512EEESA_EEENS8_IJNS5_ILi4096EEENS5_ILi16EEEEEEEEEEEEEEEENS_10ViewEngineINS_8smem_ptrIPN7cutlass10bfloat16_tEEEEEEEC2ERKSY_RKS15_,($_ZN7cutlass13device_kernelIN5flash19enable_sm80_to_sm89INS1_16FlashAttnBwdSm80INS1_25CollectiveMainloopBwdSm80ILi2ELi2EN4cute5tupleIJNS5_1CILi128EEES8_NS7_ILi64EEEEEENS_10bfloat16_tEfNS_4arch4Sm80ELb1ELb0ELb1ELb1ELb1ELb0ELb0ELb0ELi2ELi4ELi4ELi4ELb0EEENS1_24CollectiveEpilogueBwdGQAISA_fSD_Li256ELb1ELb1EEENS1_25SingleTileBwdLPTSchedulerILb1ELi128ELb1EEEEEEEEEvNT_6ParamsE$_ZN4cute3eso3ESOILb1ELb0EJNS_1CILi0EEENS2_ILi1EEENS2_ILi512EEEiEEC2ERKS3_RKS4_RKS5_RKi - $_ZN7cutlass13device_kernelIN5flash19enable_sm80_to_sm89INS1_16FlashAttnBwdSm80INS1_25CollectiveMainloopBwdSm80ILi2ELi2EN4cute5tupleIJNS5_1CILi128EEES8_NS7_ILi64EEEEEENS_10bfloat16_tEfNS_4arch4Sm80ELb1ELb0ELb1ELb1ELb1ELb0ELb0ELb0ELi2ELi4ELi4ELi4ELb0EEENS1_24CollectiveEpilogueBwdGQAISA_fSD_Li256ELb1ELb1EEENS1_25SingleTileBwdLPTSchedulerILb1ELi128ELb1EEEEEEEEEvNT_6ParamsE$_ZN4cute3eso3ESOILb1ELb0EJNS_14ComposedLayoutINS_7SwizzleILi3ELi3ELi3EEENS_1CILj0EEENS_6LayoutINS_5tupleIJNS8_IJNS8_IJNS5_ILi4EEENS5_ILi8EEEEEENS8_IJS9_NS5_ILi1EEEEEEEEENS8_IJNS8_IJNS5_ILi2EEESF_SF_EEENS8_IJSF_S9_EEEEEEEEENS8_IJNS8_IJNS8_IJSF_NS5_ILi64EEEEEENS8_IJNS5_ILi1024EEENS5_ILi0EEEEEEEEENS8_IJNS8_IJSC_NS5_ILi512EEESA_EEENS8_IJNS5_ILi4096EEENS5_ILi16EEEEEEEEEEEEEEEENS_10ViewEngineINS_8smem_ptrIPN7cutlass10bfloat16_tEEEEEEEC2ERKSY_RKS15_)
$_ZN7cutlass13device_kernelIN5flash19enable_sm80_to_sm89INS1_16FlashAttnBwdSm80INS1_25CollectiveMainloopBwdSm80ILi2ELi2EN4cute5tupleIJNS5_1CILi128EEES8_NS7_ILi64EEEEEENS_10bfloat16_tEfNS_4arch4Sm80ELb1ELb0ELb1ELb1ELb1ELb0ELb0ELb0ELi2ELi4ELi4ELi4ELb0EEENS1_24CollectiveEpilogueBwdGQAISA_fSD_Li256ELb1ELb1EEENS1_25SingleTileBwdLPTSchedulerILb1ELi128ELb1EEEEEEEEEvNT_6ParamsE$_ZN4cute3eso3ESOILb1ELb0EJNS_14ComposedLayoutINS_7SwizzleILi3ELi3ELi3EEENS_1CILj0EEENS_6LayoutINS_5tupleIJNS8_IJNS8_IJNS5_ILi4EEENS5_ILi8EEEEEENS8_IJS9_NS5_ILi1EEEEEEEEENS8_IJNS8_IJNS5_ILi2EEESF_SF_EEENS8_IJSF_S9_EEEEEEEEENS8_IJNS8_IJNS8_IJSF_NS5_ILi64EEEEEENS8_IJNS5_ILi1024EEENS5_ILi0EEEEEEEEENS8_IJNS8_IJSC_NS5_ILi512EEESA_EEENS8_IJNS5_ILi4096EEENS5_ILi16EEEEEEEEEEEEEEEENS_10ViewEngineINS_8smem_ptrIPN7cutlass10bfloat16_tEEEEEEEC2ERKSY_RKS15_:
[----:B------:R-:W-:Y:S01]  /*7ed0*/  IADD3 R4, R23, -c[0x0][0x20], RZ ;  /* 0x8000080017047a10 */ /* 0x000fe20007ffe0ff */
[----:B------:R-:W-:Y:S01]  /*7ee0*/  IMAD.MOV.U32 R8, RZ, RZ, R6 ;  /* 0x000000ffff087224 */ /* 0x000fe200078e0006 */
[----:B------:R-:W-:-:S03]  /*7ef0*/  MOV R9, 0x0 ;  /* 0x0000000000097802 */ /* 0x000fc60000000f00 */
[----:B------:R1:W-:Y:S01]  /*7f00*/  STL.64 [R4], R2 ;  /* 0x0000000204007387 */ /* 0x0003e20000100a00 */
[----:B------:R-:W-:Y:S05]  /*7f10*/  RET.REL.NODEC R8 `(_ZN7cutlass13device_kernelIN5flash19enable_sm80_to_sm89INS1_16FlashAttnBwdSm80INS1_25CollectiveMainloopBwdSm80ILi2ELi2EN4cute5tupleIJNS5_1CILi128EEES8_NS7_ILi64EEEEEENS_10bfloat16_tEfNS_4arch4Sm80ELb1ELb0ELb1ELb1ELb1ELb0ELb0ELb0ELi2ELi4ELi4ELi4ELb0EEENS1_24CollectiveEpilogueBwdGQAISA_fSD_Li256ELb1ELb1EEENS1_25SingleTileBwdLPTSchedulerILb1ELi128ELb1EEEEEEEEEvNT_6ParamsE) ;  /* 0xffff80e008007950 */ /* 0x000fea0003c3ffff */
        .type           $_ZN7cutlass13device_kernelIN5flash19enable_sm80_to_sm89INS1_16FlashAttnBwdSm80INS1_25CollectiveMainloopBwdSm80ILi2ELi2EN4cute5tupleIJNS5_1CILi128EEES8_NS7_ILi64EEEEEENS_10bfloat16_tEfNS_4arch4Sm80ELb1ELb0ELb1ELb1ELb1ELb0ELb0ELb0ELi2ELi4ELi4ELi4ELb0EEENS1_24CollectiveEpilogueBwdGQAISA_fSD_Li256ELb1ELb1EEENS1_25SingleTileBwdLPTSchedulerILb1ELi128ELb1EEEEEEEEEvNT_6ParamsE$_ZN4cute3eso3ESOILb1ELb0EJNS_1CILi0EEENS2_ILi1EEENS2_ILi512EEEiEEC2ERKS3_RKS4_RKS5_RKi,@function
        .size           $_ZN7cutlass13device_kernelIN5flash19enable_sm80_to_sm89INS1_16FlashAttnBwdSm80INS1_25CollectiveMainloopBwdSm80ILi2ELi2EN4cute5tupleIJNS5_1CILi128EEES8_NS7_ILi64EEEEEENS_10bfloat16_tEfNS_4arch4Sm80ELb1ELb0ELb1ELb1ELb1ELb0ELb0ELb0ELi2ELi4ELi4ELi4ELb0EEENS1_24CollectiveEpilogueBwdGQAISA_fSD_Li256ELb1ELb1EEENS1_25SingleTileBwdLPTSchedulerILb1ELi128ELb1EEEEEEEEEvNT_6ParamsE$_ZN4cute3eso3ESOILb1ELb0EJNS_1CILi0EEENS2_ILi1EEENS2_ILi512EEEiEEC2ERKS3_RKS4_RKS5_RKi,($_ZN7cutlass13device_kernelIN5flash19enable_sm80_to_sm89INS1_16FlashAttnBwdSm80INS1_25CollectiveMainloopBwdSm80ILi2ELi2EN4cute5tupleIJNS5_1CILi128EEES8_NS7_ILi64EEEEEENS_10bfloat16_tEfNS_4arch4Sm80ELb1ELb0ELb1ELb1ELb1ELb0ELb0ELb0ELi2ELi4ELi4ELi4ELb0EEENS1_24CollectiveEpilogueBwdGQAISA_fSD_Li256ELb1ELb1EEENS1_25SingleTileBwdLPTSchedulerILb1ELi128ELb1EEEEEEEEEvNT_6ParamsE$_ZN4cute3eso3ESOILb1ELb0EJNS_1CILi0EEENS2_ILi1EEENS2_ILi512EEEiNS2_ILi4096EEEiNS2_ILi8192EEEEEC2ERKS3_RKS4_RKS5_RKiRKS6_SG_RKS7_ - $_ZN7cutlass13device_kernelIN5flash19enable_sm80_to_sm89INS1_16FlashAttnBwdSm80INS1_25CollectiveMainloopBwdSm80ILi2ELi2EN4cute5tupleIJNS5_1CILi128EEES8_NS7_ILi64EEEEEENS_10bfloat16_tEfNS_4arch4Sm80ELb1ELb0ELb1ELb1ELb1ELb0ELb0ELb0ELi2ELi4ELi4ELi4ELb0EEENS1_24CollectiveEpilogueBwdGQAISA_fSD_Li256ELb1ELb1EEENS1_25SingleTileBwdLPTSchedulerILb1ELi128ELb1EEEEEEEEEvNT_6ParamsE$_ZN4cute3eso3ESOILb1ELb0EJNS_1CILi0EEENS2_ILi1EEENS2_ILi512EEEiEEC2ERKS3_RKS4_RKS5_RKi)
$_ZN7cutlass13device_kernelIN5flash19enable_sm80_to_sm89INS1_16FlashAttnBwdSm80INS1_25CollectiveMainloopBwdSm80ILi2ELi2EN4cute5tupleIJNS5_1CILi128EEES8_NS7_ILi64EEEEEENS_10bfloat16_tEfNS_4arch4Sm80ELb1ELb0ELb1ELb1ELb1ELb0ELb0ELb0ELi2ELi4ELi4ELi4ELb0EEENS1_24CollectiveEpilogueBwdGQAISA_fSD_Li256ELb1ELb1EEENS1_25SingleTileBwdLPTSchedulerILb1ELi128ELb1EEEEEEEEEvNT_6ParamsE$_ZN4cute3eso3ESOILb1ELb0EJNS_1CILi0EEENS2_ILi1EEENS2_ILi512EEEiEEC2ERKS3_RKS4_RKS5_RKi:
[----:B------:R-:W-:Y:S02]  /*7f20*/  IADD3 R2, R2, -c[0x0][0x20], RZ ;  /* 0x8000080002027a10 */ /* 0x000fe40007ffe0ff */
[----:B------:R-:W-:-:S03]  /*7f30*/  MOV R9, 0x0 ;  /* 0x0000000000097802 */ /* 0x000fc60000000f00 */
[----:B------:R1:W-:Y:S01]  /*7f40*/  STL [R2], R3 ;  /* 0x0000000302007387 */ /* 0x0003e20000100800 */
[----:B------:R-:W-:Y:S05]  /*7f50*/  RET.REL.NODEC R8 `(_ZN7cutlass13device_kernelIN5flash19enable_sm80_to_sm89INS1_16FlashAttnBwdSm80INS1_25CollectiveMainloopBwdSm80ILi2ELi2EN4cute5tupleIJNS5_1CILi128EEES8_NS7_ILi64EEEEEENS_10bfloat16_tEfNS_4arch4Sm80ELb1ELb0ELb1ELb1ELb1ELb0ELb0ELb0ELi2ELi4ELi4ELi4ELb0EEENS1_24CollectiveEpilogueBwdGQAISA_fSD_Li256ELb1ELb1EEENS1_25SingleTileBwdLPTSchedulerILb1ELi128ELb1EEEEEEEEEvNT_6ParamsE) ;  /* 0xffff80a008007950 */ /* 0x000fea0003c3ffff */
        .type           $_ZN7cutlass13device_kernelIN5flash19enable_sm80_to_sm89INS1_16FlashAttnBwdSm80INS1_25CollectiveMainloopBwdSm80ILi2ELi2EN4cute5tupleIJNS5_1CILi128EEES8_NS7_ILi64EEEEEENS_10bfloat16_tEfNS_4arch4Sm80ELb1ELb0ELb1ELb1ELb1ELb0ELb0ELb0ELi2ELi4ELi4ELi4ELb0EEENS1_24CollectiveEpilogueBwdGQAISA_fSD_Li256ELb1ELb1EEENS1_25SingleTileBwdLPTSchedulerILb1ELi128ELb1EEEEEEEEEvNT_6ParamsE$_ZN4cute3eso3ESOILb1ELb0EJNS_1CILi0EEENS2_ILi1EEENS2_ILi512EEEiNS2_ILi4096EEEiNS2_ILi8192EEEEEC2ERKS3_RKS4_RKS5_RKiRKS6_SG_RKS7_,@function
        .size           $_ZN7cutlass13device_kernelIN5flash19enable_sm80_to_sm89INS1_16FlashAttnBwdSm80INS1_25CollectiveMainloopBwdSm80ILi2ELi2EN4cute5tupleIJNS5_1CILi128EEES8_NS7_ILi64EEEEEENS_10bfloat16_tEfNS_4arch4Sm80ELb1ELb0ELb1ELb1ELb1ELb0ELb0ELb0ELi2ELi4ELi4ELi4ELb0EEENS1_24CollectiveEpilogueBwdGQAISA_fSD_Li256ELb1ELb1EEENS1_25SingleTileBwdLPTSchedulerILb1ELi128ELb1EEEEEEEEEvNT_6ParamsE$_ZN4cute3eso3ESOILb1ELb0EJNS_1CILi0EEENS2_ILi1EEENS2_ILi512EEEiNS2_ILi4096EEEiNS2_ILi8192EEEEEC2ERKS3_RKS4_RKS5_RKiRKS6_SG_RKS7_,($_ZN7cutlass13device_kernelIN5flash19enable_sm80_to_sm89INS1_16FlashAttnBwdSm80INS1_25CollectiveMainloopBwdSm80ILi2ELi2EN4cute5tupleIJNS5_1CILi128EEES8_NS7_ILi64EEEEEENS_10bfloat16_tEfNS_4arch4Sm80ELb1ELb0ELb1ELb1ELb1ELb0ELb0ELb0ELi2ELi4ELi4ELi4ELb0EEENS1_24CollectiveEpilogueBwdGQAISA_fSD_Li256ELb1ELb1EEENS1_25SingleTileBwdLPTSchedulerILb1ELi128ELb1EEEEEEEEEvNT_6ParamsE$_ZN4cute3eso3ESOILb1ELb0EJNS_1CILi0EEENS_5tupleIJNS2_ILi1EEENS2_ILi256EEEiEEEEEC2ERKS3_RKS7_ - $_ZN7cutlass13device_kernelIN5flash19enable_sm80_to_sm89INS1_16FlashAttnBwdSm80INS1_25CollectiveMainloopBwdSm80ILi2ELi2EN4cute5tupleIJNS5_1CILi128EEES8_NS7_ILi64EEEEEENS_10bfloat16_tEfNS_4arch4Sm80ELb1ELb0ELb1ELb1ELb1ELb0ELb0ELb0ELi2ELi4ELi4ELi4ELb0EEENS1_24CollectiveEpilogueBwdGQAISA_fSD_Li256ELb1ELb1EEENS1_25SingleTileBwdLPTSchedulerILb1ELi128ELb1EEEEEEEEEvNT_6ParamsE$_ZN4cute3eso3ESOILb1ELb0EJNS_1CILi0EEENS2_ILi1EEENS2_ILi512EEEiNS2_ILi4096EEEiNS2_ILi8192EEEEEC2ERKS3_RKS4_RKS5_RKiRKS6_SG_RKS7_)
$_ZN7cutlass13device_kernelIN5flash19enable_sm80_to_sm89INS1_16FlashAttnBwdSm80INS1_25CollectiveMainloopBwdSm80ILi2ELi2EN4cute5tupleIJNS5_1CILi128EEES8_NS7_ILi64EEEEEENS_10bfloat16_tEfNS_4arch4Sm80ELb1ELb0ELb1ELb1ELb1ELb0ELb0ELb0ELi2ELi4ELi4ELi4ELb0EEENS1_24CollectiveEpilogueBwdGQAISA_fSD_Li256ELb1ELb1EEENS1_25SingleTileBwdLPTSchedulerILb1ELi128ELb1EEEEEEEEEvNT_6ParamsE$_ZN4cute3eso3ESOILb1ELb0EJNS_1CILi0EEENS2_ILi1EEENS2_ILi512EEEiNS2_ILi4096EEEiNS2_ILi8192EEEEEC2ERKS3_RKS4_RKS5_RKiRKS6_SG_RKS7_:
[----:B------:R-:W-:Y:S02]  /*7f60*/  IADD3 R3, R3, -c[0x0][0x20], RZ ;  /* 0x8000080003037a10 */ /* 0x000fe40007ffe0ff */
[----:B------:R-:W-:-:S03]  /*7f70*/  IADD3 R2, R58, -c[0x0][0x20], RZ ;  /* 0x800008003a027a10 */ /* 0x000fc60007ffe0ff */
[----:B------:R1:W-:Y:S04]  /*7f80*/  STL [R3], R10 ;  /* 0x0000000a03007387 */ /* 0x0003e80000100800 */
[----:B------:R-:W2:Y:S01]  /*7f90*/  LDL R2, [R2] ;  /* 0x0000000002027983 */ /* 0x000ea20000100800 */
[----:B------:R-:W-:-:S03]  /*7fa0*/  IMAD.MOV.U32 R9, RZ, RZ, 0x0 ;  /* 0x00000000ff097424 */ /* 0x000fc600078e00ff */
[----:B--2---:R1:W-:Y:S01]  /*7fb0*/  STL [R3+0x4], R2 ;  /* 0x0000040203007387 */ /* 0x0043e20000100800 */
[----:B------:R-:W-:Y:S05]  /*7fc0*/  RET.REL.NODEC R8 `(_ZN7cutlass13device_kernelIN5flash19enable_sm80_to_sm89INS1_16FlashAttnBwdSm80INS1_25CollectiveMainloopBwdSm80ILi2ELi2EN4cute5tupleIJNS5_1CILi128EEES8_NS7_ILi64EEEEEENS_10bfloat16_tEfNS_4arch4Sm80ELb1ELb0ELb1ELb1ELb1ELb0ELb0ELb0ELi2ELi4ELi4ELi4ELb0EEENS1_24CollectiveEpilogueBwdGQAISA_fSD_Li256ELb1ELb1EEENS1_25SingleTileBwdLPTSchedulerILb1ELi128ELb1EEEEEEEEEvNT_6ParamsE) ;  /* 0xffff803008007950 */ /* 0x000fea0003c3ffff */
        .type           $_ZN7cutlass13device_kernelIN5flash19enable_sm80_to_sm89INS1_16FlashAttnBwdSm80INS1_25CollectiveMainloopBwdSm80ILi2ELi2EN4cute5tupleIJNS5_1CILi128EEES8_NS7_ILi64EEEEEENS_10bfloat16_tEfNS_4arch4Sm80ELb1ELb0ELb1ELb1ELb1ELb0ELb0ELb0ELi2ELi4ELi4ELi4ELb0EEENS1_24CollectiveEpilogueBwdGQAISA_fSD_Li256ELb1ELb1EEENS1_25SingleTileBwdLPTSchedulerILb1ELi128ELb1EEEEEEEEEvNT_6ParamsE$_ZN4cute3eso3ESOILb1ELb0EJNS_1CILi0EEENS_5tupleIJNS2_ILi1EEENS2_ILi256EEEiEEEEEC2ERKS3_RKS7_,@function
        .size           $_ZN7cutlass13device_kernelIN5flash19enable_sm80_to_sm89INS1_16FlashAttnBwdSm80INS1_25CollectiveMainloopBwdSm80ILi2ELi2EN4cute5tupleIJNS5_1CILi128EEES8_NS7_ILi64EEEEEENS_10bfloat16_tEfNS_4arch4Sm80ELb1ELb0ELb1ELb1ELb1ELb0ELb0ELb0ELi2ELi4ELi4ELi4ELb0EEENS1_24CollectiveEpilogueBwdGQAISA_fSD_Li256ELb1ELb1EEENS1_25SingleTileBwdLPTSchedulerILb1ELi128ELb1EEEEEEEEEvNT_6ParamsE$_ZN4cute3eso3ESOILb1ELb0EJNS_1CILi0EEENS_5tupleIJNS2_ILi1EEENS2_ILi256EEEiEEEEEC2ERKS3_RKS7_,($_ZN7cutlass13device_kernelIN5flash19enable_sm80_to_sm89INS1_16FlashAttnBwdSm80INS1_25CollectiveMainloopBwdSm80ILi2ELi2EN4cute5tupleIJNS5_1CILi128EEES8_NS7_ILi64EEEEEENS_10bfloat16_tEfNS_4arch4Sm80ELb1ELb0ELb1ELb1ELb1ELb0ELb0ELb0ELi2ELi4ELi4ELi4ELb0EEENS1_24CollectiveEpilogueBwdGQAISA_fSD_Li256ELb1ELb1EEENS1_25SingleTileBwdLPTSchedulerILb1ELi128ELb1EEEEEEEEEvNT_6ParamsE$_ZN4cute3eso3ESOILb1ELb0EJNS_1CILi0EEEiEEC2ERKS3_RKi - $_ZN7cutlass13device_kernelIN5flash19enable_sm80_to_sm89INS1_16FlashAttnBwdSm80INS1_25CollectiveMainloopBwdSm80ILi2ELi2EN4cute5tupleIJNS5_1CILi128EEES8_NS7_ILi64EEEEEENS_10bfloat16_tEfNS_4arch4Sm80ELb1ELb0ELb1ELb1ELb1ELb0ELb0ELb0ELi2ELi4ELi4ELi4ELb0EEENS1_24CollectiveEpilogueBwdGQAISA_fSD_Li256ELb1ELb1EEENS1_25SingleTileBwdLPTSchedulerILb1ELi128ELb1EEEEEEEEEvNT_6ParamsE$_ZN4cute3eso3ESOILb1ELb0EJNS_1CILi0EEENS_5tupleIJNS2_ILi1EEENS2_ILi256EEEiEEEEEC2ERKS3_RKS7_)
$_ZN7cutlass13device_kernelIN5flash19enable_sm80_to_sm89INS1_16FlashAttnBwdSm80INS1_25CollectiveMainloopBwdSm80ILi2ELi2EN4cute5tupleIJNS5_1CILi128EEES8_NS7_ILi64EEEEEENS_10bfloat16_tEfNS_4arch4Sm80ELb1ELb0ELb1ELb1ELb1ELb0ELb0ELb0ELi2ELi4ELi4ELi4ELb0EEENS1_24CollectiveEpilogueBwdGQAISA_fSD_Li256ELb1ELb1EEENS1_25SingleTileBwdLPTSchedulerILb1ELi128ELb1EEEEEEEEEvNT_6ParamsE$_ZN4cute3eso3ESOILb1ELb0EJNS_1CILi0EEENS_5tupleIJNS2_ILi1EEENS2_ILi256EEEiEEEEEC2ERKS3_RKS7_:
[----:B------:R-:W-:Y:S02]  /*7fd0*/  IADD3 R3, R10, -c[0x0][0x20], RZ ;  /* 0x800008000a037a10 */ /* 0x000fe40007ffe0ff */
[----:B------:R-:W-:-:S03]  /*7fe0*/  MOV R5, 0x0 ;  /* 0x0000000000057802 */ /* 0x000fc60000000f00 */
[----:B------:R1:W-:Y:S01]  /*7ff0*/  STL [R3], R2 ;  /* 0x0000000203007387 */ /* 0x0003e20000100800 */
[----:B------:R-:W-:Y:S05]  /*8000*/  RET.REL.NODEC R4 `(_ZN7cutlass13device_kernelIN5flash19enable_sm80_to_sm89INS1_16FlashAttnBwdSm80INS1_25CollectiveMainloopBwdSm80ILi2ELi2EN4cute5tupleIJNS5_1CILi128EEES8_NS7_ILi64EEEEEENS_10bfloat16_tEfNS_4arch4Sm80ELb1ELb0ELb1ELb1ELb1ELb0ELb0ELb0ELi2ELi4ELi4ELi4ELb0EEENS1_24CollectiveEpilogueBwdGQAISA_fSD_Li256ELb1ELb1EEENS1_25SingleTileBwdLPTSchedulerILb1ELi128ELb1EEEEEEEEEvNT_6ParamsE) ;  /* 0xffff7ff004007950 */ /* 0x000fea0003c3ffff */
        .type           $_ZN7cutlass13device_kernelIN5flash19enable_sm80_to_sm89INS1_16FlashAttnBwdSm80INS1_25CollectiveMainloopBwdSm80ILi2ELi2EN4cute5tupleIJNS5_1CILi128EEES8_NS7_ILi64EEEEEENS_10bfloat16_tEfNS_4arch4Sm80ELb1ELb0ELb1ELb1ELb1ELb0ELb0ELb0ELi2ELi4ELi4ELi4ELb0EEENS1_24CollectiveEpilogueBwdGQAISA_fSD_Li256ELb1ELb1EEENS1_25SingleTileBwdLPTSchedulerILb1ELi128ELb1EEEEEEEEEvNT_6ParamsE$_ZN4cute3eso3ESOILb1ELb0EJNS_1CILi0EEEiEEC2ERKS3_RKi,@function
        .size           $_ZN7cutlass13device_kernelIN5flash19enable_sm80_to_sm89INS1_16FlashAttnBwdSm80INS1_25CollectiveMainloopBwdSm80ILi2ELi2EN4cute5tupleIJNS5_1CILi128EEES8_NS7_ILi64EEEEEENS_10bfloat16_tEfNS_4arch4Sm80ELb1ELb0ELb1ELb1ELb1ELb0ELb0ELb0ELi2ELi4ELi4ELi4ELb0EEENS1_24CollectiveEpilogueBwdGQAISA_fSD_Li256ELb1ELb1EEENS1_25SingleTileBwdLPTSchedulerILb1ELi128ELb1EEEEEEEEEvNT_6ParamsE$_ZN4cute3eso3ESOILb1ELb0EJNS_1CILi0EEEiEEC2ERKS3_RKi,($_ZN7cutlass13device_kernelIN5flash19enable_sm80_to_sm89INS1_16FlashAttnBwdSm80INS1_25CollectiveMainloopBwdSm80ILi2ELi2EN4cute5tupleIJNS5_1CILi128EEES8_NS7_ILi64EEEEEENS_10bfloat16_tEfNS_4arch4Sm80ELb1ELb0ELb1ELb1ELb1ELb0ELb0ELb0ELi2ELi4ELi4ELi4ELb0EEENS1_24CollectiveEpilogueBwdGQAISA_fSD_Li256ELb1ELb1EEENS1_25SingleTileBwdLPTSchedulerILb1ELi128ELb1EEEEEEEEEvNT_6ParamsE$_ZN4cute3eso3ESOILb1ELb0EJNS_1CILi0EEEiS3_EEC2ERKS3_RKiS6_ - $_ZN7cutlass13device_kernelIN5flash19enable_sm80_to_sm89INS1_16FlashAttnBwdSm80INS1_25CollectiveMainloopBwdSm80ILi2ELi2EN4cute5tupleIJNS5_1CILi128EEES8_NS7_ILi64EEEEEENS_10bfloat16_tEfNS_4arch4Sm80ELb1ELb0ELb1ELb1ELb1ELb0ELb0ELb0ELi2ELi4ELi4ELi4ELb0EEENS1_24CollectiveEpilogueBwdGQAISA_fSD_Li256ELb1ELb1EEENS1_25SingleTileBwdLPTSchedulerILb1ELi128ELb1EEEEEEEEEvNT_6ParamsE$_ZN4cute3eso3ESOILb1ELb0EJNS_1CILi0EEEiEEC2ERKS3_RKi)
$_ZN7cutlass13device_kernelIN5flash19enable_sm80_to_sm89INS1_16FlashAttnBwdSm80INS1_25CollectiveMainloopBwdSm80ILi2ELi2EN4cute5tupleIJNS5_1CILi128EEES8_NS7_ILi64EEEEEENS_10bfloat16_tEfNS_4arch4Sm80ELb1ELb0ELb1ELb1ELb1ELb0ELb0ELb0ELi2ELi4ELi4ELi4ELb0EEENS1_24CollectiveEpilogueBwdGQAISA_fSD_Li256ELb1ELb1EEENS1_25SingleTileBwdLPTSchedulerILb1ELi128ELb1EEEEEEEEEvNT_6ParamsE$_ZN4cute3eso3ESOILb1ELb0EJNS_1CILi0EEEiEEC2ERKS3_RKi:
[----:B------:R-:W-:Y:S02]  /*8010*/  IADD3 R2, R13, -c[0x0][0x20], RZ ;  /* 0x800008000d027a10 */ /* 0x000fe40007ffe0ff */
[----:B------:R-:W-:-:S03]  /*8020*/  MOV R9, 0x0 ;  /* 0x0000000000097802 */ /* 0x000fc60000000f00 */
[----:B------:R1:W-:Y:S01]  /*8030*/  STL [R2], R3 ;  /* 0x0000000302007387 */ /* 0x0003e20000100800 */
[----:B------:R-:W-:Y:S05]  /*8040*/  RET.REL.NODEC R8 `(_ZN7cutlass13device_kernelIN5flash19enable_sm80_to_sm89INS1_16FlashAttnBwdSm80INS1_25CollectiveMainloopBwdSm80ILi2ELi2EN4cute5tupleIJNS5_1CILi128EEES8_NS7_ILi64EEEEEENS_10bfloat16_tEfNS_4arch4Sm80ELb1ELb0ELb1ELb1ELb1ELb0ELb0ELb0ELi2ELi4ELi4ELi4ELb0EEENS1_24CollectiveEpilogueBwdGQAISA_fSD_Li256ELb1ELb1EEENS1_25SingleTileBwdLPTSchedulerILb1ELi128ELb1EEEEEEEEEvNT_6ParamsE) ;  /* 0xffff7fb008007950 */ /* 0x000fea0003c3ffff */
        .type           $_ZN7cutlass13device_kernelIN5flash19enable_sm80_to_sm89INS1_16FlashAttnBwdSm80INS1_25CollectiveMainloopBwdSm80ILi2ELi2EN4cute5tupleIJNS5_1CILi128EEES8_NS7_ILi64EEEEEENS_10bfloat16_tEfNS_4arch4Sm80ELb1ELb0ELb1ELb1ELb1ELb0ELb0ELb0ELi2ELi4ELi4ELi4ELb0EEENS1_24CollectiveEpilogueBwdGQAISA_fSD_Li256ELb1ELb1EEENS1_25SingleTileBwdLPTSchedulerILb1ELi128ELb1EEEEEEEEEvNT_6ParamsE$_ZN4cute3eso3ESOILb1ELb0EJNS_1CILi0EEEiS3_EEC2ERKS3_RKiS6_,@function
        .size           $_ZN7cutlass13device_kernelIN5flash19enable_sm80_to_sm89INS1_16FlashAttnBwdSm80INS1_25CollectiveMainloopBwdSm80ILi2ELi2EN4cute5tupleIJNS5_1CILi128EEES8_NS7_ILi64EEEEEENS_10bfloat16_tEfNS_4arch4Sm80ELb1ELb0ELb1ELb1ELb1ELb0ELb0ELb0ELi2ELi4ELi4ELi4ELb0EEENS1_24CollectiveEpilogueBwdGQAISA_fSD_Li256ELb1ELb1EEENS1_25SingleTileBwdLPTSchedulerILb1ELi128ELb1EEEEEEEEEvNT_6ParamsE$_ZN4cute3eso3ESOILb1ELb0EJNS_1CILi0EEEiS3_EEC2ERKS3_RKiS6_,($_ZN7cutlass13device_kernelIN5flash19enable_sm80_to_sm89INS1_16FlashAttnBwdSm80INS1_25CollectiveMainloopBwdSm80ILi2ELi2EN4cute5tupleIJNS5_1CILi128EEES8_NS7_ILi64EEEEEENS_10bfloat16_tEfNS_4arch4Sm80ELb1ELb0ELb1ELb1ELb1ELb0ELb0ELb0ELi2ELi4ELi4ELi4ELb0EEENS1_24CollectiveEpilogueBwdGQAISA_fSD_Li256ELb1ELb1EEENS1_25SingleTileBwdLPTSchedulerILb1ELi128ELb1EEEEEEEEEvNT_6ParamsE$_ZN4cute3eso3ESOILb1ELb0EJNS_1CILi1024EEENS_5tupleIJiiEEEEEC2ERKS3_RKS5_ - $_ZN7cutlass13device_kernelIN5flash19enable_sm80_to_sm89INS1_16FlashAttnBwdSm80INS1_25CollectiveMainloopBwdSm80ILi2ELi2EN4cute5tupleIJNS5_1CILi128EEES8_NS7_ILi64EEEEEENS_10bfloat16_tEfNS_4arch4Sm80ELb1ELb0ELb1ELb1ELb1ELb0ELb0ELb0ELi2ELi4ELi4ELi4ELb0EEENS1_24CollectiveEpilogueBwdGQAISA_fSD_Li256ELb1ELb1EEENS1_25SingleTileBwdLPTSchedulerILb1ELi128ELb1EEEEEEEEEvNT_6ParamsE$_ZN4cute3eso3ESOILb1ELb0EJNS_1CILi0EEEiS3_EEC2ERKS3_RKiS6_)
$_ZN7cutlass13device_kernelIN5flash19enable_sm80_to_sm89INS1_16FlashAttnBwdSm80INS1_25CollectiveMainloopBwdSm80ILi2ELi2EN4cute5tupleIJNS5_1CILi128EEES8_NS7_ILi64EEEEEENS_10bfloat16_tEfNS_4arch4Sm80ELb1ELb0ELb1ELb1ELb1ELb0ELb0ELb0ELi2ELi4ELi4ELi4ELb0EEENS1_24CollectiveEpilogueBwdGQAISA_fSD_Li256ELb1ELb1EEENS1_25SingleTileBwdLPTSchedulerILb1ELi128ELb1EEEEEEEEEvNT_6ParamsE$_ZN4cute3eso3ESOILb1ELb0EJNS_1CILi0EEEiS3_EEC2ERKS3_RKiS6_:
[----:B------:R-:W-:Y:S02]  /*8050*/  IADD3 R2, R81, -c[0x0][0x20], RZ ;  /* 0x8000080051027a10 */ /* 0x000fe40007ffe0ff */
[----:B------:R-:W-:-:S03]  /*8060*/  MOV R7, 0x0 ;  /* 0x0000000000077802 */ /* 0x000fc60000000f00 */
[----:B------:R1:W-:Y:S01]  /*8070*/  STL [R2], R3 ;  /* 0x0000000302007387 */ /* 0x0003e20000100800 */
[----:B------:R-:W-:Y:S05]  /*8080*/  RET.REL.NODEC R6 `(_ZN7cutlass13device_kernelIN5flash19enable_sm80_to_sm89INS1_16FlashAttnBwdSm80INS1_25CollectiveMainloopBwdSm80ILi2ELi2EN4cute5tupleIJNS5_1CILi128EEES8_NS7_ILi64EEEEEENS_10bfloat16_tEfNS_4arch4Sm80ELb1ELb0ELb1ELb1ELb1ELb0ELb0ELb0ELi2ELi4ELi4ELi4ELb0EEENS1_24CollectiveEpilogueBwdGQAISA_fSD_Li256ELb1ELb1EEENS1_25SingleTileBwdLPTSchedulerILb1ELi128ELb1EEEEEEEEEvNT_6ParamsE) ;  /* 0xffff7f7006007950 */ /* 0x000fea0003c3ffff */
        .type           $_ZN7cutlass13device_kernelIN5flash19enable_sm80_to_sm89INS1_16FlashAttnBwdSm80INS1_25CollectiveMainloopBwdSm80ILi2ELi2EN4cute5tupleIJNS5_1CILi128EEES8_NS7_ILi64EEEEEENS_10bfloat16_tEfNS_4arch4Sm80ELb1ELb0ELb1ELb1ELb1ELb0ELb0ELb0ELi2ELi4ELi4ELi4ELb0EEENS1_24CollectiveEpilogueBwdGQAISA_fSD_Li256ELb1ELb1EEENS1_25SingleTileBwdLPTSchedulerILb1ELi128ELb1EEEEEEEEEvNT_6ParamsE$_ZN4cute3eso3ESOILb1ELb0EJNS_1CILi1024EEENS_5tupleIJiiEEEEEC2ERKS3_RKS5_,@function
        .size           $_ZN7cutlass13device_kernelIN5flash19enable_sm80_to_sm89INS1_16FlashAttnBwdSm80INS1_25CollectiveMainloopBwdSm80ILi2ELi2EN4cute5tupleIJNS5_1CILi128EEES8_NS7_ILi64EEEEEENS_10bfloat16_tEfNS_4arch4Sm80ELb1ELb0ELb1ELb1ELb1ELb0ELb0ELb0ELi2ELi4ELi4ELi4ELb0EEENS1_24CollectiveEpilogueBwdGQAISA_fSD_Li256ELb1ELb1EEENS1_25SingleTileBwdLPTSchedulerILb1ELi128ELb1EEEEEEEEEvNT_6ParamsE$_ZN4cute3eso3ESOILb1ELb0EJNS_1CILi1024EEENS_5tupleIJiiEEEEEC2ERKS3_RKS5_,($_ZN7cutlass13device_kernelIN5flash19enable_sm80_to_sm89INS1_16FlashAttnBwdSm80INS1_25CollectiveMainloopBwdSm80ILi2ELi2EN4cute5tupleIJNS5_1CILi128EEES8_NS7_ILi64EEEEEENS_10bfloat16_tEfNS_4arch4Sm80ELb1ELb0ELb1ELb1ELb1ELb0ELb0ELb0ELi2ELi4ELi4ELi4ELb0EEENS1_24CollectiveEpilogueBwdGQAISA_fSD_Li256ELb1ELb1EEENS1_25SingleTileBwdLPTSchedulerILb1ELi128ELb1EEEEEEEEEvNT_6ParamsE$_ZN4cute3eso3ESOILb1ELb0EJNS_1CILi1024EEEiiEEC2ERKS3_RKiS8_ - $_ZN7cutlass13device_kernelIN5flash19enable_sm80_to_sm89INS1_16FlashAttnBwdSm80INS1_25CollectiveMainloopBwdSm80ILi2ELi2EN4cute5tupleIJNS5_1CILi128EEES8_NS7_ILi64EEEEEENS_10bfloat16_tEfNS_4arch4Sm80ELb1ELb0ELb1ELb1ELb1ELb0ELb0ELb0ELi2ELi4ELi4ELi4ELb0EEENS1_24CollectiveEpilogueBwdGQAISA_fSD_Li256ELb1ELb1EEENS1_25SingleTileBwdLPTSchedulerILb1ELi128ELb1EEEEEEEEEvNT_6ParamsE$_ZN4cute3eso3ESOILb1ELb0EJNS_1CILi1024EEENS_5tupleIJiiEEEEEC2ERKS3_RKS5_)
$_ZN7cutlass13device_kernelIN5flash19enable_sm80_to_sm89INS1_16FlashAttnBwdSm80INS1_25CollectiveMainloopBwdSm80ILi2ELi2EN4cute5tupleIJNS5_1CILi128EEES8_NS7_ILi64EEEEEENS_10bfloat16_tEfNS_4arch4Sm80ELb1ELb0ELb1ELb1ELb1ELb0ELb0ELb0ELi2ELi4ELi4ELi4ELb0EEENS1_24CollectiveEpilogueBwdGQAISA_fSD_Li256ELb1ELb1EEENS1_25SingleTileBwdLPTSchedulerILb1ELi128ELb1EEEEEEEEEvNT_6ParamsE$_ZN4cute3eso3ESOILb1ELb0EJNS_1CILi1024EEENS_5tupleIJiiEEEEEC2ERKS3_RKS5_:
[----:B------:R-:W-:Y:S02]  /*8090*/  IADD3 R2, R2, -c[0x0][0x20], RZ ;  /* 0x8000080002027a10 */ /* 0x000fe40007ffe0ff */
[----:B------:R-:W-:-:S03]  /*80a0*/  MOV R7, 0x0 ;  /* 0x0000000000077802 */ /* 0x000fc60000000f00 */
[----:B------:R1:W-:Y:S04]  /*80b0*/  STL [R2], R5 ;  /* 0x0000000502007387 */ /* 0x0003e80000100800 */
[----:B------:R1:W-:Y:S01]  /*80c0*/  STL [R2+0x4], R3 ;  /* 0x0000040302007387 */ /* 0x0003e20000100800 */
[----:B------:R-:W-:Y:S05]  /*80d0*/  RET.REL.NODEC R6 `(_ZN7cutlass13device_kernelIN5flash19enable_sm80_to_sm89INS1_16FlashAttnBwdSm80INS1_25CollectiveMainloopBwdSm80ILi2ELi2EN4cute5tupleIJNS5_1CILi128EEES8_NS7_ILi64EEEEEENS_10bfloat16_tEfNS_4arch4Sm80ELb1ELb0ELb1ELb1ELb1ELb0ELb0ELb0ELi2ELi4ELi4ELi4ELb0EEENS1_24CollectiveEpilogueBwdGQAISA_fSD_Li256ELb1ELb1EEENS1_25SingleTileBwdLPTSchedulerILb1ELi128ELb1EEEEEEEEEvNT_6ParamsE) ;  /* 0xffff7f2006007950 */ /* 0x000fea0003c3ffff */
        .type           $_ZN7cutlass13device_kernelIN5flash19enable_sm80_to_sm89INS1_16FlashAttnBwdSm80INS1_25CollectiveMainloopBwdSm80ILi2ELi2EN4cute5tupleIJNS5_1CILi128EEES8_NS7_ILi64EEEEEENS_10bfloat16_tEfNS_4arch4Sm80ELb1ELb0ELb1ELb1ELb1ELb0ELb0ELb0ELi2ELi4ELi4ELi4ELb0EEENS1_24CollectiveEpilogueBwdGQAISA_fSD_Li256ELb1ELb1EEENS1_25SingleTileBwdLPTSchedulerILb1ELi128ELb1EEEEEEEEEvNT_6ParamsE$_ZN4cute3eso3ESOILb1ELb0EJNS_1CILi1024EEEiiEEC2ERKS3_RKiS8_,@function
        .size           $_ZN7cutlass13device_kernelIN5flash19enable_sm80_to_sm89INS1_16FlashAttnBwdSm80INS1_25CollectiveMainloopBwdSm80ILi2ELi2EN4cute5tupleIJNS5_1CILi128EEES8_NS7_ILi64EEEEEENS_10bfloat16_tEfNS_4arch4Sm80ELb1ELb0ELb1ELb1ELb1ELb0ELb0ELb0ELi2ELi4ELi4ELi4ELb0EEENS1_24CollectiveEpilogueBwdGQAISA_fSD_Li256ELb1ELb1EEENS1_25SingleTileBwdLPTSchedulerILb1ELi128ELb1EEEEEEEEEvNT_6ParamsE$_ZN4cute3eso3ESOILb1ELb0EJNS_1CILi1024EEEiiEEC2ERKS3_RKiS8_,($_ZN7cutlass13device_kernelIN5flash19enable_sm80_to_sm89INS1_16FlashAttnBwdSm80INS1_25CollectiveMainloopBwdSm80ILi2ELi2EN4cute5tupleIJNS5_1CILi128EEES8_NS7_ILi64EEEEEENS_10bfloat16_tEfNS_4arch4Sm80ELb1ELb0ELb1ELb1ELb1ELb0ELb0ELb0ELi2ELi4ELi4ELi4ELb0EEENS1_24CollectiveEpilogueBwdGQAISA_fSD_Li256ELb1ELb1EEENS1_25SingleTileBwdLPTSchedulerILb1ELi128ELb1EEEEEEEEEvNT_6ParamsE$_ZN4cute3eso3ESOILb1ELb0EJNS_1CILi1EEENS2_ILi256EEEiEEC2ERKS3_RKS4_RKi - $_ZN7cutlass13device_kernelIN5flash19enable_sm80_to_sm89INS1_16FlashAttnBwdSm80INS1_25CollectiveMainloopBwdSm80ILi2ELi2EN4cute5tupleIJNS5_1CILi128EEES8_NS7_ILi64EEEEEENS_10bfloat16_tEfNS_4arch4Sm80ELb1ELb0ELb1ELb1ELb1ELb0ELb0ELb0ELi2ELi4ELi4ELi4ELb0EEENS1_24CollectiveEpilogueBwdGQAISA_fSD_Li256ELb1ELb1EEENS1_25SingleTileBwdLPTSchedulerILb1ELi128ELb1EEEEEEEEEvNT_6ParamsE$_ZN4cute3eso3ESOILb1ELb0EJNS_1CILi1024EEEiiEEC2ERKS3_RKiS8_)
$_ZN7cutlass13device_kernelIN5flash19enable_sm80_to_sm89INS1_16FlashAttnBwdSm80INS1_25CollectiveMainloopBwdSm80ILi2ELi2EN4cute5tupleIJNS5_1CILi128EEES8_NS7_ILi64EEEEEENS_10bfloat16_tEfNS_4arch4Sm80ELb1ELb0ELb1ELb1ELb1ELb0ELb0ELb0ELi2ELi4ELi4ELi4ELb0EEENS1_24CollectiveEpilogueBwdGQAISA_fSD_Li256ELb1ELb1EEENS1_25SingleTileBwdLPTSchedulerILb1ELi128ELb1EEEEEEEEEvNT_6ParamsE$_ZN4cute3eso3ESOILb1ELb0EJNS_1CILi1024EEEiiEEC2ERKS3_RKiS8_:
[----:B------:R-:W-:Y:S02]  /*80e0*/  IADD3 R3, R3, -c[0x0][0x20], RZ ;  /* 0x8000080003037a10 */ /* 0x000fe40007ffe0ff */
[----:B------:R-:W-:-:S03]  /*80f0*/  IADD3 R2, R2, -c[0x0][0x20], RZ ;  /* 0x8000080002027a10 */ /* 0x000fc60007ffe0ff */
[----:B------:R1:W-:Y:S04]  /*8100*/  STL [R3], R8 ;  /* 0x0000000803007387 */ /* 0x0003e80000100800 */
[----:B------:R-:W2:Y:S01]  /*8110*/  LDL R2, [R2] ;  /* 0x0000000002027983 */ /* 0x000ea20000100800 */
[----:B------:R-:W-:-:S03]  /*8120*/  IMAD.MOV.U32 R7, RZ, RZ, 0x0 ;  /* 0x00000000ff077424 */ /* 0x000fc600078e00ff */
[----:B--2---:R1:W-:Y:S01]  /*8130*/  STL [R3+0x4], R2 ;  /* 0x0000040203007387 */ /* 0x0043e20000100800 */
[----:B------:R-:W-:Y:S05]  /*8140*/  RET.REL.NODEC R6 `(_ZN7cutlass13device_kernelIN5flash19enable_sm80_to_sm89INS1_16FlashAttnBwdSm80INS1_25CollectiveMainloopBwdSm80ILi2ELi2EN4cute5tupleIJNS5_1CILi128EEES8_NS7_ILi64EEEEEENS_10bfloat16_tEfNS_4arch4Sm80ELb1ELb0ELb1ELb1ELb1ELb0ELb0ELb0ELi2ELi4ELi4ELi4ELb0EEENS1_24CollectiveEpilogueBwdGQAISA_fSD_Li256ELb1ELb1EEENS1_25SingleTileBwdLPTSchedulerILb1ELi128ELb1EEEEEEEEEvNT_6ParamsE) ;  /* 0xffff7eb006007950 */ /* 0x000fea0003c3ffff */
        .type           $_ZN7cutlass13device_kernelIN5flash19enable_sm80_to_sm89INS1_16FlashAttnBwdSm80INS1_25CollectiveMainloopBwdSm80ILi2ELi2EN4cute5tupleIJNS5_1CILi128EEES8_NS7_ILi64EEEEEENS_10bfloat16_tEfNS_4arch4Sm80ELb1ELb0ELb1ELb1ELb1ELb0ELb0ELb0ELi2ELi4ELi4ELi4ELb0EEENS1_24CollectiveEpilogueBwdGQAISA_fSD_Li256ELb1ELb1EEENS1_25SingleTileBwdLPTSchedulerILb1ELi128ELb1EEEEEEEEEvNT_6ParamsE$_ZN4cute3eso3ESOILb1ELb0EJNS_1CILi1EEENS2_ILi256EEEiEEC2ERKS3_RKS4_RKi,@function
        .size           $_ZN7cutlass13device_kernelIN5flash19enable_sm80_to_sm89INS1_16FlashAttnBwdSm80INS1_25CollectiveMainloopBwdSm80ILi2ELi2EN4cute5tupleIJNS5_1CILi128EEES8_NS7_ILi64EEEEEENS_10bfloat16_tEfNS_4arch4Sm80ELb1ELb0ELb1ELb1ELb1ELb0ELb0ELb0ELi2ELi4ELi4ELi4ELb0EEENS1_24CollectiveEpilogueBwdGQAISA_fSD_Li256ELb1ELb1EEENS1_25SingleTileBwdLPTSchedulerILb1ELi128ELb1EEEEEEEEEvNT_6ParamsE$_ZN4cute3eso3ESOILb1ELb0EJNS_1CILi1EEENS2_ILi256EEEiEEC2ERKS3_RKS4_RKi,($_ZN7cutlass13device_kernelIN5flash19enable_sm80_to_sm89INS1_16FlashAttnBwdSm80INS1_25CollectiveMainloopBwdSm80ILi2ELi2EN4cute5tupleIJNS5_1CILi128EEES8_NS7_ILi64EEEEEENS_10bfloat16_tEfNS_4arch4Sm80ELb1ELb0ELb1ELb1ELb1ELb0ELb0ELb0ELi2ELi4ELi4ELi4ELb0EEENS1_24CollectiveEpilogueBwdGQAISA_fSD_Li256ELb1ELb1EEENS1_25SingleTileBwdLPTSchedulerILb1ELi128ELb1EEEEEEEEEvNT_6ParamsE$_ZN4cute3eso3ESOILb1ELb0EJNS_1CILi1EEENS2_ILi512EEEiEEC2ERKS3_RKS4_RKi - $_ZN7cutlass13device_kernelIN5flash19enable_sm80_to_sm89INS1_16FlashAttnBwdSm80INS1_25CollectiveMainloopBwdSm80ILi2ELi2EN4cute5tupleIJNS5_1CILi128EEES8_NS7_ILi64EEEEEENS_10bfloat16_tEfNS_4arch4Sm80ELb1ELb0ELb1ELb1ELb1ELb0ELb0ELb0ELi2ELi4ELi4ELi4ELb0EEENS1_24CollectiveEpilogueBwdGQAISA_fSD_Li256ELb1ELb1EEENS1_25SingleTileBwdLPTSchedulerILb1ELi128ELb1EEEEEEEEEvNT_6ParamsE$_ZN4cute3eso3ESOILb1ELb0EJNS_1CILi1EEENS2_ILi256EEEiEEC2ERKS3_RKS4_RKi)
$_ZN7cutlass13device_kernelIN5flash19enable_sm80_to_sm89INS1_16FlashAttnBwdSm80INS1_25CollectiveMainloopBwdSm80ILi2ELi2EN4cute5tupleIJNS5_1CILi128EEES8_NS7_ILi64EEEEEENS_10bfloat16_tEfNS_4arch4Sm80ELb1ELb0ELb1ELb1ELb1ELb0ELb0ELb0ELi2ELi4ELi4ELi4ELb0EEENS1_24CollectiveEpilogueBwdGQAISA_fSD_Li256ELb1ELb1EEENS1_25SingleTileBwdLPTSchedulerILb1ELi128ELb1EEEEEEEEEvNT_6ParamsE$_ZN4cute3eso3ESOILb1ELb0EJNS_1CILi1EEENS2_ILi256EEEiEEC2ERKS3_RKS4_RKi:
[----:B------:R-:W-:Y:S02]  /*8150*/  IADD3 R3, R32, -c[0x0][0x20], RZ ;  /* 0x8000080020037a10 */ /* 0x000fe40007ffe0ff */
[----:B------:R-:W-:-:S03]  /*8160*/  MOV R5, 0x0 ;  /* 0x0000000000057802 */ /* 0x000fc60000000f00 */
[----:B------:R1:W-:Y:S01]  /*8170*/  STL [R3], R2 ;  /* 0x0000000203007387 */ /* 0x0003e20000100800 */
[----:B------:R-:W-:Y:S05]  /*8180*/  RET.REL.NODEC R4 `(_ZN7cutlass13device_kernelIN5flash19enable_sm80_to_sm89INS1_16FlashAttnBwdSm80INS1_25CollectiveMainloopBwdSm80ILi2ELi2EN4cute5tupleIJNS5_1CILi128EEES8_NS7_ILi64EEEEEENS_10bfloat16_tEfNS_4arch4Sm80ELb1ELb0ELb1ELb1ELb1ELb0ELb0ELb0ELi2ELi4ELi4ELi4ELb0EEENS1_24CollectiveEpilogueBwdGQAISA_fSD_Li256ELb1ELb1EEENS1_25SingleTileBwdLPTSchedulerILb1ELi128ELb1EEEEEEEEEvNT_6ParamsE) ;  /* 0xffff7e7004007950 */ /* 0x000fea0003c3ffff */
        .type           $_ZN7cutlass13device_kernelIN5flash19enable_sm80_to_sm89INS1_16FlashAttnBwdSm80INS1_25CollectiveMainloopBwdSm80ILi2ELi2EN4cute5tupleIJNS5_1CILi128EEES8_NS7_ILi64EEEEEENS_10bfloat16_tEfNS_4arch4Sm80ELb1ELb0ELb1ELb1ELb1ELb0ELb0ELb0ELi2ELi4ELi4ELi4ELb0EEENS1_24CollectiveEpilogueBwdGQAISA_fSD_Li256ELb1ELb1EEENS1_25SingleTileBwdLPTSchedulerILb1ELi128ELb1EEEEEEEEEvNT_6ParamsE$_ZN4cute3eso3ESOILb1ELb0EJNS_1CILi1EEENS2_ILi512EEEiEEC2ERKS3_RKS4_RKi,@function
        .size           $_ZN7cutlass13device_kernelIN5flash19enable_sm80_to_sm89INS1_16FlashAttnBwdSm80INS1_25CollectiveMainloopBwdSm80ILi2ELi2EN4cute5tupleIJNS5_1CILi128EEES8_NS7_ILi64EEEEEENS_10bfloat16_tEfNS_4arch4Sm80ELb1ELb0ELb1ELb1ELb1ELb0ELb0ELb0ELi2ELi4ELi4ELi4ELb0EEENS1_24CollectiveEpilogueBwdGQAISA_fSD_Li256ELb1ELb1EEENS1_25SingleTileBwdLPTSchedulerILb1ELi128ELb1EEEEEEEEEvNT_6ParamsE$_ZN4cute3eso3ESOILb1ELb0EJNS_1CILi1EEENS2_ILi512EEEiEEC2ERKS3_RKS4_RKi,($_ZN7cutlass13device_kernelIN5flash19enable_sm80_to_sm89INS1_16FlashAttnBwdSm80INS1_25CollectiveMainloopBwdSm80ILi2ELi2EN4cute5tupleIJNS5_1CILi128EEES8_NS7_ILi64EEEEEENS_10bfloat16_tEfNS_4arch4Sm80ELb1ELb0ELb1ELb1ELb1ELb0ELb0ELb0ELi2ELi4ELi4ELi4ELb0EEENS1_24CollectiveEpilogueBwdGQAISA_fSD_Li256ELb1ELb1EEENS1_25SingleTileBwdLPTSchedulerILb1ELi128ELb1EEEEEEEEEvNT_6ParamsE$_ZN4cute3eso3ESOILb1ELb0EJNS_1CILi1EEENS2_ILi8EEEiiNS2_ILi64EEEiNS2_ILi144EEENS2_ILi288EEENS2_ILi512EEEEEC2ERKS3_RKS4_RKiSF_RKS5_SF_RKS6_RKS7_RKS8_ - $_ZN7cutlass13device_kernelIN5flash19enable_sm80_to_sm89INS1_16FlashAttnBwdSm80INS1_25CollectiveMainloopBwdSm80ILi2ELi2EN4cute5tupleIJNS5_1CILi128EEES8_NS7_ILi64EEEEEENS_10bfloat16_tEfNS_4arch4Sm80ELb1ELb0ELb1ELb1ELb1ELb0ELb0ELb0ELi2ELi4ELi4ELi4ELb0EEENS1_24CollectiveEpilogueBwdGQAISA_fSD_Li256ELb1ELb1EEENS1_25SingleTileBwdLPTSchedulerILb1ELi128ELb1EEEEEEEEEvNT_6ParamsE$_ZN4cute3eso3ESOILb1ELb0EJNS_1CILi1EEENS2_ILi512EEEiEEC2ERKS3_RKS4_RKi)
$_ZN7cutlass13device_kernelIN5flash19enable_sm80_to_sm89INS1_16FlashAttnBwdSm80INS1_25CollectiveMainloopBwdSm80ILi2ELi2EN4cute5tupleIJNS5_1CILi128EEES8_NS7_ILi64EEEEEENS_10bfloat16_tEfNS_4arch4Sm80ELb1ELb0ELb1ELb1ELb1ELb0ELb0ELb0ELi2ELi4ELi4ELi4ELb0EEENS1_24CollectiveEpilogueBwdGQAISA_fSD_Li256ELb1ELb1EEENS1_25SingleTileBwdLPTSchedulerILb1ELi128ELb1EEEEEEEEEvNT_6ParamsE$_ZN4cute3eso3ESOILb1ELb0EJNS_1CILi1EEENS2_ILi512EEEiEEC2ERKS3_RKS4_RKi:
[----:B------:R-:W-:Y:S01]  /*8190*/  IADD3 R86, R86, -c[0x0][0x20], RZ ;  /* 0x8000080056567a10 */ /* 0x000fe20007ffe0ff */
[----:B------:R-:W-:Y:S01]  /*81a0*/  IMAD.MOV.U32 R4, RZ, RZ, R2 ;  /* 0x000000ffff047224 */ /* 0x000fe200078e0002 */
[----:B------:R-:W-:-:S03]  /*81b0*/  MOV R5, 0x0 ;  /* 0x0000000000057802 */ /* 0x000fc60000000f00 */
[----:B------:R1:W-:Y:S01]  /*81c0*/  STL [R86], R3 ;  /* 0x0000000356007387 */ /* 0x0003e20000100800 */
[----:B------:R-:W-:Y:S05]  /*81d0*/  RET.REL.NODEC R4 `(_ZN7cutlass13device_kernelIN5flash19enable_sm80_to_sm89INS1_16FlashAttnBwdSm80INS1_25CollectiveMainloopBwdSm80ILi2ELi2EN4cute5tupleIJNS5_1CILi128EEES8_NS7_ILi64EEEEEENS_10bfloat16_tEfNS_4arch4Sm80ELb1ELb0ELb1ELb1ELb1ELb0ELb0ELb0ELi2ELi4ELi4ELi4ELb0EEENS1_24CollectiveEpilogueBwdGQAISA_fSD_Li256ELb1ELb1EEENS1_25SingleTileBwdLPTSchedulerILb1ELi128ELb1EEEEEEEEEvNT_6ParamsE) ;  /* 0xffff7e2004007950 */ /* 0x000fea0003c3ffff */
        .type           $_ZN7cutlass13device_kernelIN5flash19enable_sm80_to_sm89INS1_16FlashAttnBwdSm80INS1_25CollectiveMainloopBwdSm80ILi2ELi2EN4cute5tupleIJNS5_1CILi128EEES8_NS7_ILi64EEEEEENS_10bfloat16_tEfNS_4arch4Sm80ELb1ELb0ELb1ELb1ELb1ELb0ELb0ELb0ELi2ELi4ELi4ELi4ELb0EEENS1_24CollectiveEpilogueBwdGQAISA_fSD_Li256ELb1ELb1EEENS1_25SingleTileBwdLPTSchedulerILb1ELi128ELb1EEEEEEEEEvNT_6ParamsE$_ZN4cute3eso3ESOILb1ELb0EJNS_1CILi1EEENS2_ILi8EEEiiNS2_ILi64EEEiNS2_ILi144EEENS2_ILi288EEENS2_ILi512EEEEEC2ERKS3_RKS4_RKiSF_RKS5_SF_RKS6_RKS7_RKS8_,@function
        .size           $_ZN7cutlass13device_kernelIN5flash19enable_sm80_to_sm89INS1_16FlashAttnBwdSm80INS1_25CollectiveMainloopBwdSm80ILi2ELi2EN4cute5tupleIJNS5_1CILi128EEES8_NS7_ILi64EEEEEENS_10bfloat16_tEfNS_4arch4Sm80ELb1ELb0ELb1ELb1ELb1ELb0ELb0ELb0ELi2ELi4ELi4ELi4ELb0EEENS1_24CollectiveEpilogueBwdGQAISA_fSD_Li256ELb1ELb1EEENS1_25SingleTileBwdLPTSchedulerILb1ELi128ELb1EEEEEEEEEvNT_6ParamsE$_ZN4cute3eso3ESOILb1ELb0EJNS_1CILi1EEENS2_ILi8EEEiiNS2_ILi64EEEiNS2_ILi144EEENS2_ILi288EEENS2_ILi512EEEEEC2ERKS3_RKS4_RKiSF_RKS5_SF_RKS6_RKS7_RKS8_,($_ZN7cutlass13device_kernelIN5flash19enable_sm80_to_sm89INS1_16FlashAttnBwdSm80INS1_25CollectiveMainloopBwdSm80ILi2ELi2EN4cute5tupleIJNS5_1CILi128EEES8_NS7_ILi64EEEEEENS_10bfloat16_tEfNS_4arch4Sm80ELb1ELb0ELb1ELb1ELb1ELb0ELb0ELb0ELi2ELi4ELi4ELi4ELb0EEENS1_24CollectiveEpilogueBwdGQAISA_fSD_Li256ELb1ELb1EEENS1_25SingleTileBwdLPTSchedulerILb1ELi128ELb1EEEEEEEEEvNT_6ParamsE$_ZN4cute3eso3ESOILb1ELb0EJNS_1CILi1EEENS_5tupleIJNS2_ILi8EEEiiEEENS2_ILi64EEENS4_IJiNS2_ILi144EEENS2_ILi288EEEEEENS2_ILi512EEEEEC2ERKS3_RKS6_RKS7_RKSA_RKSB_ - $_ZN7cutlass13device_kernelIN5flash19enable_sm80_to_sm89INS1_16FlashAttnBwdSm80INS1_25CollectiveMainloopBwdSm80ILi2ELi2EN4cute5tupleIJNS5_1CILi128EEES8_NS7_ILi64EEEEEENS_10bfloat16_tEfNS_4arch4Sm80ELb1ELb0ELb1ELb1ELb1ELb0ELb0ELb0ELi2ELi4ELi4ELi4ELb0EEENS1_24CollectiveEpilogueBwdGQAISA_fSD_Li256ELb1ELb1EEENS1_25SingleTileBwdLPTSchedulerILb1ELi128ELb1EEEEEEEEEvNT_6ParamsE$_ZN4cute3eso3ESOILb1ELb0EJNS_1CILi1EEENS2_ILi8EEEiiNS2_ILi64EEEiNS2_ILi144EEENS2_ILi288EEENS2_ILi512EEEEEC2ERKS3_RKS4_RKiSF_RKS5_SF_RKS6_RKS7_RKS8_)
$_ZN7cutlass13device_kernelIN5flash19enable_sm80_to_sm89INS1_16FlashAttnBwdSm80INS1_25CollectiveMainloopBwdSm80ILi2ELi2EN4cute5tupleIJNS5_1CILi128EEES8_NS7_ILi64EEEEEENS_10bfloat16_tEfNS_4arch4Sm80ELb1ELb0ELb1ELb1ELb1ELb0ELb0ELb0ELi2ELi4ELi4ELi4ELb0EEENS1_24CollectiveEpilogueBwdGQAISA_fSD_Li256ELb1ELb1EEENS1_25SingleTileBwdLPTSchedulerILb1ELi128ELb1EEEEEEEEEvNT_6ParamsE$_ZN4cute3eso3ESOILb1ELb0EJNS_1CILi1EEENS2_ILi8EEEiiNS2_ILi64EEEiNS2_ILi144EEENS2_ILi288EEENS2_ILi512EEEEEC2ERKS3_RKS4_RKiSF_RKS5_SF_RKS6_RKS7_RKS8_:
        /* <DEDUP_REMOVED lines=11> */
        .type           $_ZN7cutlass13device_kernelIN5flash19enable_sm80_to_sm89INS1_16FlashAttnBwdSm80INS1_25CollectiveMainloopBwdSm80ILi2ELi2EN4cute5tupleIJNS5_1CILi128EEES8_NS7_ILi64EEEEEENS_10bfloat16_tEfNS_4arch4Sm80ELb1ELb0ELb1ELb1ELb1ELb0ELb0ELb0ELi2ELi4ELi4ELi4ELb0EEENS1_24CollectiveEpilogueBwdGQAISA_fSD_Li256ELb1ELb1EEENS1_25SingleTileBwdLPTSchedulerILb1ELi128ELb1EEEEEEEEEvNT_6ParamsE$_ZN4cute3eso3ESOILb1ELb0EJNS_1CILi1EEENS_5tupleIJNS2_ILi8EEEiiEEENS2_ILi64EEENS4_IJiNS2_ILi144EEENS2_ILi288EEEEEENS2_ILi512EEEEEC2ERKS3_RKS6_RKS7_RKSA_RKSB_,@function
        .size           $_ZN7cutlass13device_kernelIN5flash19enable_sm80_to_sm89INS1_16FlashAttnBwdSm80INS1_25CollectiveMainloopBwdSm80ILi2ELi2EN4cute5tupleIJNS5_1CILi128EEES8_NS7_ILi64EEEEEENS_10bfloat16_tEfNS_4arch4Sm80ELb1ELb0ELb1ELb1ELb1ELb0ELb0ELb0ELi2ELi4ELi4ELi4ELb0EEENS1_24CollectiveEpilogueBwdGQAISA_fSD_Li256ELb1ELb1EEENS1_25SingleTileBwdLPTSchedulerILb1ELi128ELb1EEEEEEEEEvNT_6ParamsE$_ZN4cute3eso3ESOILb1ELb0EJNS_1CILi1EEENS_5tupleIJNS2_ILi8EEEiiEEENS2_ILi64EEENS4_IJiNS2_ILi144EEENS2_ILi288EEEEEENS2_ILi512EEEEEC2ERKS3_RKS6_RKS7_RKSA_RKSB_,($_ZN7cutlass13device_kernelIN5flash19enable_sm80_to_sm89INS1_16FlashAttnBwdSm80INS1_25CollectiveMainloopBwdSm80ILi2ELi2EN4cute5tupleIJNS5_1CILi128EEES8_NS7_ILi64EEEEEENS_10bfloat16_tEfNS_4arch4Sm80ELb1ELb0ELb1ELb1ELb1ELb0ELb0ELb0ELi2ELi4ELi4ELi4ELb0EEENS1_24CollectiveEpilogueBwdGQAISA_fSD_Li256ELb1ELb1EEENS1_25SingleTileBwdLPTSchedulerILb1ELi128ELb1EEEEEEEEEvNT_6ParamsE$_ZN4cute3eso3ESOILb1ELb0EJNS_1CILi1EEENS_5tupleIJiiiEEENS2_ILi64EEENS4_IJNS2_ILi72EEENS2_ILi144EEENS2_ILi288EEEEEENS2_ILi512EEEEEC2ERKS3_RKS5_RKS6_RKSA_RKSB_ - $_ZN7cutlass13device_kernelIN5flash19enable_sm80_to_sm89INS1_16FlashAttnBwdSm80INS1_25CollectiveMainloopBwdSm80ILi2ELi2EN4cute5tupleIJNS5_1CILi128EEES8_NS7_ILi64EEEEEENS_10bfloat16_tEfNS_4arch4Sm80ELb1ELb0ELb1ELb1ELb1ELb0ELb0ELb0ELi2ELi4ELi4ELi4ELb0EEENS1_24CollectiveEpilogueBwdGQAISA_fSD_Li256ELb1ELb1EEENS1_25SingleTileBwdLPTSchedulerILb1ELi128ELb1EEEEEEEEEvNT_6ParamsE$_ZN4cute3eso3ESOILb1ELb0EJNS_1CILi1EEENS_5tupleIJNS2_ILi8EEEiiEEENS2_ILi64EEENS4_IJiNS2_ILi144EEENS2_ILi288EEEEEENS2_ILi512EEEEEC2ERKS3_RKS6_RKS7_RKSA_RKSB_)
$_ZN7cutlass13device_kernelIN5flash19enable_sm80_to_sm89INS1_16FlashAttnBwdSm80INS1_25CollectiveMainloopBwdSm80ILi2ELi2EN4cute5tupleIJNS5_1CILi128EEES8_NS7_ILi64EEEEEENS_10bfloat16_tEfNS_4arch4Sm80ELb1ELb0ELb1ELb1ELb1ELb0ELb0ELb0ELi2ELi4ELi4ELi4ELb0EEENS1_24CollectiveEpilogueBwdGQAISA_fSD_Li256ELb1ELb1EEENS1_25SingleTileBwdLPTSchedulerILb1ELi128ELb1EEEEEEEEEvNT_6ParamsE$_ZN4cute3eso3ESOILb1ELb0EJNS_1CILi1EEENS_5tupleIJNS2_ILi8EEEiiEEENS2_ILi64EEENS4_IJiNS2_ILi144EEENS2_ILi288EEEEEENS2_ILi512EEEEEC2ERKS3_RKS6_RKS7_RKSA_RKSB_:
        /* <DEDUP_REMOVED lines=9> */
        .type           $_ZN7cutlass13device_kernelIN5flash19enable_sm80_to_sm89INS1_16FlashAttnBwdSm80INS1_25CollectiveMainloopBwdSm80ILi2ELi2EN4cute5tupleIJNS5_1CILi128EEES8_NS7_ILi64EEEEEENS_10bfloat16_tEfNS_4arch4Sm80ELb1ELb0ELb1ELb1ELb1ELb0ELb0ELb0ELi2ELi4ELi4ELi4ELb0EEENS1_24CollectiveEpilogueBwdGQAISA_fSD_Li256ELb1ELb1EEENS1_25SingleTileBwdLPTSchedulerILb1ELi128ELb1EEEEEEEEEvNT_6ParamsE$_ZN4cute3eso3ESOILb1ELb0EJNS_1CILi1EEENS_5tupleIJiiiEEENS2_ILi64EEENS4_IJNS2_ILi72EEENS2_ILi144EEENS2_ILi288EEEEEENS2_ILi512EEEEEC2ERKS3_RKS5_RKS6_RKSA_RKSB_,@function
        .size           $_ZN7cutlass13device_kernelIN5flash19enable_sm80_to_sm89INS1_16FlashAttnBwdSm80INS1_25CollectiveMainloopBwdSm80ILi2ELi2EN4cute5tupleIJNS5_1CILi128EEES8_NS7_ILi64EEEEEENS_10bfloat16_tEfNS_4arch4Sm80ELb1ELb0ELb1ELb1ELb1ELb0ELb0ELb0ELi2ELi4ELi4ELi4ELb0EEENS1_24CollectiveEpilogueBwdGQAISA_fSD_Li256ELb1ELb1EEENS1_25SingleTileBwdLPTSchedulerILb1ELi128ELb1EEEEEEEEEvNT_6ParamsE$_ZN4cute3eso3ESOILb1ELb0EJNS_1CILi1EEENS_5tupleIJiiiEEENS2_ILi64EEENS4_IJNS2_ILi72EEENS2_ILi144EEENS2_ILi288EEEEEENS2_ILi512EEEEEC2ERKS3_RKS5_RKS6_RKSA_RKSB_,($_ZN7cutlass13device_kernelIN5flash19enable_sm80_to_sm89INS1_16FlashAttnBwdSm80INS1_25CollectiveMainloopBwdSm80ILi2ELi2EN4cute5tupleIJNS5_1CILi128EEES8_NS7_ILi64EEEEEENS_10bfloat16_tEfNS_4arch4Sm80ELb1ELb0ELb1ELb1ELb1ELb0ELb0ELb0ELi2ELi4ELi4ELi4ELb0EEENS1_24CollectiveEpilogueBwdGQAISA_fSD_Li256ELb1ELb1EEENS1_25SingleTileBwdLPTSchedulerILb1ELi128ELb1EEEEEEEEEvNT_6ParamsE$_ZN4cute3eso3ESOILb1ELb0EJNS_1CILi1EEEiEEC2ERKS3_RKi - $_ZN7cutlass13device_kernelIN5flash19enable_sm80_to_sm89INS1_16FlashAttnBwdSm80INS1_25CollectiveMainloopBwdSm80ILi2ELi2EN4cute5tupleIJNS5_1CILi128EEES8_NS7_ILi64EEEEEENS_10bfloat16_tEfNS_4arch4Sm80ELb1ELb0ELb1ELb1ELb1ELb0ELb0ELb0ELi2ELi4ELi4ELi4ELb0EEENS1_24CollectiveEpilogueBwdGQAISA_fSD_Li256ELb1ELb1EEENS1_25SingleTileBwdLPTSchedulerILb1ELi128ELb1EEEEEEEEEvNT_6ParamsE$_ZN4cute3eso3ESOILb1ELb0EJNS_1CILi1EEENS_5tupleIJiiiEEENS2_ILi64EEENS4_IJNS2_ILi72EEENS2_ILi144EEENS2_ILi288EEEEEENS2_ILi512EEEEEC2ERKS3_RKS5_RKS6_RKSA_RKSB_)
$_ZN7cutlass13device_kernelIN5flash19enable_sm80_to_sm89INS1_16FlashAttnBwdSm80INS1_25CollectiveMainloopBwdSm80ILi2ELi2EN4cute5tupleIJNS5_1CILi128EEES8_NS7_ILi64EEEEEENS_10bfloat16_tEfNS_4arch4Sm80ELb1ELb0ELb1ELb1ELb1ELb0ELb0ELb0ELi2ELi4ELi4ELi4ELb0EEENS1_24CollectiveEpilogueBwdGQAISA_fSD_Li256ELb1ELb1EEENS1_25SingleTileBwdLPTSchedulerILb1ELi128ELb1EEEEEEEEEvNT_6ParamsE$_ZN4cute3eso3ESOILb1ELb0EJNS_1CILi1EEENS_5tupleIJiiiEEENS2_ILi64EEENS4_IJNS2_ILi72EEENS2_ILi144EEENS2_ILi288EEEEEENS2_ILi512EEEEEC2ERKS3_RKS5_RKS6_RKSA_RKSB_:
[----:B------:R-:W-:Y:S01]  /*8320*/  IADD3 R4, R4, -c[0x0][0x20], RZ ;  /* 0x8000080004047a10 */ /* 0x000fe20007ffe0ff */
[----:B------:R-:W-:Y:S01]  /*8330*/  IMAD.MOV.U32 R8, RZ, RZ, R6 ;  /* 0x000000ffff087224 */ /* 0x000fe200078e0006 */
[----:B------:R-:W-:-:S03]  /*8340*/  MOV R9, 0x0 ;  /* 0x0000000000097802 */ /* 0x000fc60000000f00 */
[----:B------:R1:W-:Y:S04]  /*8350*/  STL [R4], R2 ;  /* 0x0000000204007387 */ /* 0x0003e80000100800 */
[----:B------:R1:W-:Y:S04]  /*8360*/  STL [R4+0x4], R3 ;  /* 0x0000040304007387 */ /* 0x0003e80000100800 */
[----:B------:R1:W-:Y:S01]  /*8370*/  STL [R4+0x8], R5 ;  /* 0x0000080504007387 */ /* 0x0003e20000100800 */
[----:B------:R-:W-:Y:S05]  /*8380*/  RET.REL.NODEC R8 `(_ZN7cutlass13device_kernelIN5flash19enable_sm80_to_sm89INS1_16FlashAttnBwdSm80INS1_25CollectiveMainloopBwdSm80ILi2ELi2EN4cute5tupleIJNS5_1CILi128EEES8_NS7_ILi64EEEEEENS_10bfloat16_tEfNS_4arch4Sm80ELb1ELb0ELb1ELb1ELb1ELb0ELb0ELb0ELi2ELi4ELi4ELi4ELb0EEENS1_24CollectiveEpilogueBwdGQAISA_fSD_Li256ELb1ELb1EEENS1_25SingleTileBwdLPTSchedulerILb1ELi128ELb1EEEEEEEEEvNT_6ParamsE) ;  /* 0xffff7c7008007950 */ /* 0x000fea0003c3ffff */
        .type           $_ZN7cutlass13device_kernelIN5flash19enable_sm80_to_sm89INS1_16FlashAttnBwdSm80INS1_25CollectiveMainloopBwdSm80ILi2ELi2EN4cute5tupleIJNS5_1CILi128EEES8_NS7_ILi64EEEEEENS_10bfloat16_tEfNS_4arch4Sm80ELb1ELb0ELb1ELb1ELb1ELb0ELb0ELb0ELi2ELi4ELi4ELi4ELb0EEENS1_24CollectiveEpilogueBwdGQAISA_fSD_Li256ELb1ELb1EEENS1_25SingleTileBwdLPTSchedulerILb1ELi128ELb1EEEEEEEEEvNT_6ParamsE$_ZN4cute3eso3ESOILb1ELb0EJNS_1CILi1EEEiEEC2ERKS3_RKi,@function
        .size           $_ZN7cutlass13device_kernelIN5flash19enable_sm80_to_sm89INS1_16FlashAttnBwdSm80INS1_25CollectiveMainloopBwdSm80ILi2ELi2EN4cute5tupleIJNS5_1CILi128EEES8_NS7_ILi64EEEEEENS_10bfloat16_tEfNS_4arch4Sm80ELb1ELb0ELb1ELb1ELb1ELb0ELb0ELb0ELi2ELi4ELi4ELi4ELb0EEENS1_24CollectiveEpilogueBwdGQAISA_fSD_Li256ELb1ELb1EEENS1_25SingleTileBwdLPTSchedulerILb1ELi128ELb1EEEEEEEEEvNT_6ParamsE$_ZN4cute3eso3ESOILb1ELb0EJNS_1CILi1EEEiEEC2ERKS3_RKi,($_ZN7cutlass13device_kernelIN5flash19enable_sm80_to_sm89INS1_16FlashAttnBwdSm80INS1_25CollectiveMainloopBwdSm80ILi2ELi2EN4cute5tupleIJNS5_1CILi128EEES8_NS7_ILi64EEEEEENS_10bfloat16_tEfNS_4arch4Sm80ELb1ELb0ELb1ELb1ELb1ELb0ELb0ELb0ELi2ELi4ELi4ELi4ELb0EEENS1_24CollectiveEpilogueBwdGQAISA_fSD_Li256ELb1ELb1EEENS1_25SingleTileBwdLPTSchedulerILb1ELi128ELb1EEEEEEEEEvNT_6ParamsE$_ZN4cute3eso3ESOILb1ELb0EJNS_1CILi1EEEiiiNS2_ILi144EEENS2_ILi512EEEEEC2ERKS3_RKiSA_SA_RKS4_RKS5_ - $_ZN7cutlass13device_kernelIN5flash19enable_sm80_to_sm89INS1_16FlashAttnBwdSm80INS1_25CollectiveMainloopBwdSm80ILi2ELi2EN4cute5tupleIJNS5_1CILi128EEES8_NS7_ILi64EEEEEENS_10bfloat16_tEfNS_4arch4Sm80ELb1ELb0ELb1ELb1ELb1ELb0ELb0ELb0ELi2ELi4ELi4ELi4ELb0EEENS1_24CollectiveEpilogueBwdGQAISA_fSD_Li256ELb1ELb1EEENS1_25SingleTileBwdLPTSchedulerILb1ELi128ELb1EEEEEEEEEvNT_6ParamsE$_ZN4cute3eso3ESOILb1ELb0EJNS_1CILi1EEEiEEC2ERKS3_RKi)
$_ZN7cutlass13device_kernelIN5flash19enable_sm80_to_sm89INS1_16FlashAttnBwdSm80INS1_25CollectiveMainloopBwdSm80ILi2ELi2EN4cute5tupleIJNS5_1CILi128EEES8_NS7_ILi64EEEEEENS_10bfloat16_tEfNS_4arch4Sm80ELb1ELb0ELb1ELb1ELb1ELb0ELb0ELb0ELi2ELi4ELi4ELi4ELb0EEENS1_24CollectiveEpilogueBwdGQAISA_fSD_Li256ELb1ELb1EEENS1_25SingleTileBwdLPTSchedulerILb1ELi128ELb1EEEEEEEEEvNT_6ParamsE$_ZN4cute3eso3ESOILb1ELb0EJNS_1CILi1EEEiEEC2ERKS3_RKi:
[----:B------:R-:W-:Y:S02]  /*8390*/  IADD3 R3, R62, -c[0x0][0x20], RZ ;  /* 0x800008003e037a10 */ /* 0x000fe40007ffe0ff */
[----:B------:R-:W-:-:S03]  /*83a0*/  MOV R5, 0x0 ;  /* 0x0000000000057802 */ /* 0x000fc60000000f00 */
[----:B------:R1:W-:Y:S01]  /*83b0*/  STL [R3], R2 ;  /* 0x0000000203007387 */ /* 0x0003e20000100800 */
[----:B------:R-:W-:Y:S05]  /*83c0*/  RET.REL.NODEC R4 `(_ZN7cutlass13device_kernelIN5flash19enable_sm80_to_sm89INS1_16FlashAttnBwdSm80INS1_25CollectiveMainloopBwdSm80ILi2ELi2EN4cute5tupleIJNS5_1CILi128EEES8_NS7_ILi64EEEEEENS_10bfloat16_tEfNS_4arch4Sm80ELb1ELb0ELb1ELb1ELb1ELb0ELb0ELb0ELi2ELi4ELi4ELi4ELb0EEENS1_24CollectiveEpilogueBwdGQAISA_fSD_Li256ELb1ELb1EEENS1_25SingleTileBwdLPTSchedulerILb1ELi128ELb1EEEEEEEEEvNT_6ParamsE) ;  /* 0xffff7c3004007950 */ /* 0x000fea0003c3ffff */
        .type           $_ZN7cutlass13device_kernelIN5flash19enable_sm80_to_sm89INS1_16FlashAttnBwdSm80INS1_25CollectiveMainloopBwdSm80ILi2ELi2EN4cute5tupleIJNS5_1CILi128EEES8_NS7_ILi64EEEEEENS_10bfloat16_tEfNS_4arch4Sm80ELb1ELb0ELb1ELb1ELb1ELb0ELb0ELb0ELi2ELi4ELi4ELi4ELb0EEENS1_24CollectiveEpilogueBwdGQAISA_fSD_Li256ELb1ELb1EEENS1_25SingleTileBwdLPTSchedulerILb1ELi128ELb1EEEEEEEEEvNT_6ParamsE$_ZN4cute3eso3ESOILb1ELb0EJNS_1CILi1EEEiiiNS2_ILi144EEENS2_ILi512EEEEEC2ERKS3_RKiSA_SA_RKS4_RKS5_,@function
        .size           $_ZN7cutlass13device_kernelIN5flash19enable_sm80_to_sm89INS1_16FlashAttnBwdSm80INS1_25CollectiveMainloopBwdSm80ILi2ELi2EN4cute5tupleIJNS5_1CILi128EEES8_NS7_ILi64EEEEEENS_10bfloat16_tEfNS_4arch4Sm80ELb1ELb0ELb1ELb1ELb1ELb0ELb0ELb0ELi2ELi4ELi4ELi4ELb0EEENS1_24CollectiveEpilogueBwdGQAISA_fSD_Li256ELb1ELb1EEENS1_25SingleTileBwdLPTSchedulerILb1ELi128ELb1EEEEEEEEEvNT_6ParamsE$_ZN4cute3eso3ESOILb1ELb0EJNS_1CILi1EEEiiiNS2_ILi144EEENS2_ILi512EEEEEC2ERKS3_RKiSA_SA_RKS4_RKS5_,($_ZN7cutlass13device_kernelIN5flash19enable_sm80_to_sm89INS1_16FlashAttnBwdSm80INS1_25CollectiveMainloopBwdSm80ILi2ELi2EN4cute5tupleIJNS5_1CILi128EEES8_NS7_ILi64EEEEEENS_10bfloat16_tEfNS_4arch4Sm80ELb1ELb0ELb1ELb1ELb1ELb0ELb0ELb0ELi2ELi4ELi4ELi4ELb0EEENS1_24CollectiveEpilogueBwdGQAISA_fSD_Li256ELb1ELb1EEENS1_25SingleTileBwdLPTSchedulerILb1ELi128ELb1EEEEEEEEEvNT_6ParamsE$_ZN4cute3eso3ESOILb1ELb0EJNS_1CILi1EEEiiiNS2_ILi64EEENS2_ILi72EEENS2_ILi144EEENS2_ILi288EEENS2_ILi512EEEEEC2ERKS3_RKiSD_SD_RKS4_RKS5_RKS6_RKS7_RKS8_ - $_ZN7cutlass13device_kernelIN5flash19enable_sm80_to_sm89INS1_16FlashAttnBwdSm80INS1_25CollectiveMainloopBwdSm80ILi2ELi2EN4cute5tupleIJNS5_1CILi128EEES8_NS7_ILi64EEEEEENS_10bfloat16_tEfNS_4arch4Sm80ELb1ELb0ELb1ELb1ELb1ELb0ELb0ELb0ELi2ELi4ELi4ELi4ELb0EEENS1_24CollectiveEpilogueBwdGQAISA_fSD_Li256ELb1ELb1EEENS1_25SingleTileBwdLPTSchedulerILb1ELi128ELb1EEEEEEEEEvNT_6ParamsE$_ZN4cute3eso3ESOILb1ELb0EJNS_1CILi1EEEiiiNS2_ILi144EEENS2_ILi512EEEEEC2ERKS3_RKiSA_SA_RKS4_RKS5_)
$_ZN7cutlass13device_kernelIN5flash19enable_sm80_to_sm89INS1_16FlashAttnBwdSm80INS1_25CollectiveMainloopBwdSm80ILi2ELi2EN4cute5tupleIJNS5_1CILi128EEES8_NS7_ILi64EEEEEENS_10bfloat16_tEfNS_4arch4Sm80ELb1ELb0ELb1ELb1ELb1ELb0ELb0ELb0ELi2ELi4ELi4ELi4ELb0EEENS1_24CollectiveEpilogueBwdGQAISA_fSD_Li256ELb1ELb1EEENS1_25SingleTileBwdLPTSchedulerILb1ELi128ELb1EEEEEEEEEvNT_6ParamsE$_ZN4cute3eso3ESOILb1ELb0EJNS_1CILi1EEEiiiNS2_ILi144EEENS2_ILi512EEEEEC2ERKS3_RKiSA_SA_RKS4_RKS5_:
        /* <DEDUP_REMOVED lines=11> */
        .type           $_ZN7cutlass13device_kernelIN5flash19enable_sm80_to_sm89INS1_16FlashAttnBwdSm80INS1_25CollectiveMainloopBwdSm80ILi2ELi2EN4cute5tupleIJNS5_1CILi128EEES8_NS7_ILi64EEEEEENS_10bfloat16_tEfNS_4arch4Sm80ELb1ELb0ELb1ELb1ELb1ELb0ELb0ELb0ELi2ELi4ELi4ELi4ELb0EEENS1_24CollectiveEpilogueBwdGQAISA_fSD_Li256ELb1ELb1EEENS1_25SingleTileBwdLPTSchedulerILb1ELi128ELb1EEEEEEEEEvNT_6ParamsE$_ZN4cute3eso3ESOILb1ELb0EJNS_1CILi1EEEiiiNS2_ILi64EEENS2_ILi72EEENS2_ILi144EEENS2_ILi288EEENS2_ILi512EEEEEC2ERKS3_RKiSD_SD_RKS4_RKS5_RKS6_RKS7_RKS8_,@function
        .size           $_ZN7cutlass13device_kernelIN5flash19enable_sm80_to_sm89INS1_16FlashAttnBwdSm80INS1_25CollectiveMainloopBwdSm80ILi2ELi2EN4cute5tupleIJNS5_1CILi128EEES8_NS7_ILi64EEEEEENS_10bfloat16_tEfNS_4arch4Sm80ELb1ELb0ELb1ELb1ELb1ELb0ELb0ELb0ELi2ELi4ELi4ELi4ELb0EEENS1_24CollectiveEpilogueBwdGQAISA_fSD_Li256ELb1ELb1EEENS1_25SingleTileBwdLPTSchedulerILb1ELi128ELb1EEEEEEEEEvNT_6ParamsE$_ZN4cute3eso3ESOILb1ELb0EJNS_1CILi1EEEiiiNS2_ILi64EEENS2_ILi72EEENS2_ILi144EEENS2_ILi288EEENS2_ILi512EEEEEC2ERKS3_RKiSD_SD_RKS4_RKS5_RKS6_RKS7_RKS8_,($_ZN7cutlass13device_kernelIN5flash19enable_sm80_to_sm89INS1_16FlashAttnBwdSm80INS1_25CollectiveMainloopBwdSm80ILi2ELi2EN4cute5tupleIJNS5_1CILi128EEES8_NS7_ILi64EEEEEENS_10bfloat16_tEfNS_4arch4Sm80ELb1ELb0ELb1ELb1ELb1ELb0ELb0ELb0ELi2ELi4ELi4ELi4ELb0EEENS1_24CollectiveEpilogueBwdGQAISA_fSD_Li256ELb1ELb1EEENS1_25SingleTileBwdLPTSchedulerILb1ELi128ELb1EEEEEEEEEvNT_6ParamsE$_ZN4cute3eso3ESOILb1ELb0EJNS_1CILi1EEEiiiNS2_ILi72EEENS2_ILi512EEEEEC2ERKS3_RKiSA_SA_RKS4_RKS5_ - $_ZN7cutlass13device_kernelIN5flash19enable_sm80_to_sm89INS1_16FlashAttnBwdSm80INS1_25CollectiveMainloopBwdSm80ILi2ELi2EN4cute5tupleIJNS5_1CILi128EEES8_NS7_ILi64EEEEEENS_10bfloat16_tEfNS_4arch4Sm80ELb1ELb0ELb1ELb1ELb1ELb0ELb0ELb0ELi2ELi4ELi4ELi4ELb0EEENS1_24CollectiveEpilogueBwdGQAISA_fSD_Li256ELb1ELb1EEENS1_25SingleTileBwdLPTSchedulerILb1ELi128ELb1EEEEEEEEEvNT_6ParamsE$_ZN4cute3eso3ESOILb1ELb0EJNS_1CILi1EEEiiiNS2_ILi64EEENS2_ILi72EEENS2_ILi144EEENS2_ILi288EEENS2_ILi512EEEEEC2ERKS3_RKiSD_SD_RKS4_RKS5_RKS6_RKS7_RKS8_)
$_ZN7cutlass13device_kernelIN5flash19enable_sm80_to_sm89INS1_16FlashAttnBwdSm80INS1_25CollectiveMainloopBwdSm80ILi2ELi2EN4cute5tupleIJNS5_1CILi128EEES8_NS7_ILi64EEEEEENS_10bfloat16_tEfNS_4arch4Sm80ELb1ELb0ELb1ELb1ELb1ELb0ELb0ELb0ELi2ELi4ELi4ELi4ELb0EEENS1_24CollectiveEpilogueBwdGQAISA_fSD_Li256ELb1ELb1EEENS1_25SingleTileBwdLPTSchedulerILb1ELi128ELb1EEEEEEEEEvNT_6ParamsE$_ZN4cute3eso3ESOILb1ELb0EJNS_1CILi1EEEiiiNS2_ILi64EEENS2_ILi72EEENS2_ILi144EEENS2_ILi288EEENS2_ILi512EEEEEC2ERKS3_RKiSD_SD_RKS4_RKS5_RKS6_RKS7_RKS8_:
        /* <DEDUP_REMOVED lines=11> */
        .type           $_ZN7cutlass13device_kernelIN5flash19enable_sm80_to_sm89INS1_16FlashAttnBwdSm80INS1_25CollectiveMainloopBwdSm80ILi2ELi2EN4cute5tupleIJNS5_1CILi128EEES8_NS7_ILi64EEEEEENS_10bfloat16_tEfNS_4arch4Sm80ELb1ELb0ELb1ELb1ELb1ELb0ELb0ELb0ELi2ELi4ELi4ELi4ELb0EEENS1_24CollectiveEpilogueBwdGQAISA_fSD_Li256ELb1ELb1EEENS1_25SingleTileBwdLPTSchedulerILb1ELi128ELb1EEEEEEEEEvNT_6ParamsE$_ZN4cute3eso3ESOILb1ELb0EJNS_1CILi1EEEiiiNS2_ILi72EEENS2_ILi512EEEEEC2ERKS3_RKiSA_SA_RKS4_RKS5_,@function
        .size           $_ZN7cutlass13device_kernelIN5flash19enable_sm80_to_sm89INS1_16FlashAttnBwdSm80INS1_25CollectiveMainloopBwdSm80ILi2ELi2EN4cute5tupleIJNS5_1CILi128EEES8_NS7_ILi64EEEEEENS_10bfloat16_tEfNS_4arch4Sm80ELb1ELb0ELb1ELb1ELb1ELb0ELb0ELb0ELi2ELi4ELi4ELi4ELb0EEENS1_24CollectiveEpilogueBwdGQAISA_fSD_Li256ELb1ELb1EEENS1_25SingleTileBwdLPTSchedulerILb1ELi128ELb1EEEEEEEEEvNT_6ParamsE$_ZN4cute3eso3ESOILb1ELb0EJNS_1CILi1EEEiiiNS2_ILi72EEENS2_ILi512EEEEEC2ERKS3_RKiSA_SA_RKS4_RKS5_,($_ZN7cutlass13device_kernelIN5flash19enable_sm80_to_sm89INS1_16FlashAttnBwdSm80INS1_25CollectiveMainloopBwdSm80ILi2ELi2EN4cute5tupleIJNS5_1CILi128EEES8_NS7_ILi64EEEEEENS_10bfloat16_tEfNS_4arch4Sm80ELb1ELb0ELb1ELb1ELb1ELb0ELb0ELb0ELi2ELi4ELi4ELi4ELb0EEENS1_24CollectiveEpilogueBwdGQAISA_fSD_Li256ELb1ELb1EEENS1_25SingleTileBwdLPTSchedulerILb1ELi128ELb1EEEEEEEEEvNT_6ParamsE$_ZN4cute3eso3ESOILb1ELb0EJNS_1CILi2EEEiEEC2ERKS3_RKi - $_ZN7cutlass13device_kernelIN5flash19enable_sm80_to_sm89INS1_16FlashAttnBwdSm80INS1_25CollectiveMainloopBwdSm80ILi2ELi2EN4cute5tupleIJNS5_1CILi128EEES8_NS7_ILi64EEEEEENS_10bfloat16_tEfNS_4arch4Sm80ELb1ELb0ELb1ELb1ELb1ELb0ELb0ELb0ELi2ELi4ELi4ELi4ELb0EEENS1_24CollectiveEpilogueBwdGQAISA_fSD_Li256ELb1ELb1EEENS1_25SingleTileBwdLPTSchedulerILb1ELi128ELb1EEEEEEEEEvNT_6ParamsE$_ZN4cute3eso3ESOILb1ELb0EJNS_1CILi1EEEiiiNS2_ILi72EEENS2_ILi512EEEEEC2ERKS3_RKiSA_SA_RKS4_RKS5_)
$_ZN7cutlass13device_kernelIN5flash19enable_sm80_to_sm89INS1_16FlashAttnBwdSm80INS1_25CollectiveMainloopBwdSm80ILi2ELi2EN4cute5tupleIJNS5_1CILi128EEES8_NS7_ILi64EEEEEENS_10bfloat16_tEfNS_4arch4Sm80ELb1ELb0ELb1ELb1ELb1ELb0ELb0ELb0ELi2ELi4ELi4ELi4ELb0EEENS1_24CollectiveEpilogueBwdGQAISA_fSD_Li256ELb1ELb1EEENS1_25SingleTileBwdLPTSchedulerILb1ELi128ELb1EEEEEEEEEvNT_6ParamsE$_ZN4cute3eso3ESOILb1ELb0EJNS_1CILi1EEEiiiNS2_ILi72EEENS2_ILi512EEEEEC2ERKS3_RKiSA_SA_RKS4_RKS5_:
        /* <DEDUP_REMOVED lines=11> */
        .type           $_ZN7cutlass13device_kernelIN5flash19enable_sm80_to_sm89INS1_16FlashAttnBwdSm80INS1_25CollectiveMainloopBwdSm80ILi2ELi2EN4cute5tupleIJNS5_1CILi128EEES8_NS7_ILi64EEEEEENS_10bfloat16_tEfNS_4arch4Sm80ELb1ELb0ELb1ELb1ELb1ELb0ELb0ELb0ELi2ELi4ELi4ELi4ELb0EEENS1_24CollectiveEpilogueBwdGQAISA_fSD_Li256ELb1ELb1EEENS1_25SingleTileBwdLPTSchedulerILb1ELi128ELb1EEEEEEEEEvNT_6ParamsE$_ZN4cute3eso3ESOILb1ELb0EJNS_1CILi2EEEiEEC2ERKS3_RKi,@function
        .size           $_ZN7cutlass13device_kernelIN5flash19enable_sm80_to_sm89INS1_16FlashAttnBwdSm80INS1_25CollectiveMainloopBwdSm80ILi2ELi2EN4cute5tupleIJNS5_1CILi128EEES8_NS7_ILi64EEEEEENS_10bfloat16_tEfNS_4arch4Sm80ELb1ELb0ELb1ELb1ELb1ELb0ELb0ELb0ELi2ELi4ELi4ELi4ELb0EEENS1_24CollectiveEpilogueBwdGQAISA_fSD_Li256ELb1ELb1EEENS1_25SingleTileBwdLPTSchedulerILb1ELi128ELb1EEEEEEEEEvNT_6ParamsE$_ZN4cute3eso3ESOILb1ELb0EJNS_1CILi2EEEiEEC2ERKS3_RKi,($_ZN7cutlass13device_kernelIN5flash19enable_sm80_to_sm89INS1_16FlashAttnBwdSm80INS1_25CollectiveMainloopBwdSm80ILi2ELi2EN4cute5tupleIJNS5_1CILi128EEES8_NS7_ILi64EEEEEENS_10bfloat16_tEfNS_4arch4Sm80ELb1ELb0ELb1ELb1ELb1ELb0ELb0ELb0ELi2ELi4ELi4ELi4ELb0EEENS1_24CollectiveEpilogueBwdGQAISA_fSD_Li256ELb1ELb1EEENS1_25SingleTileBwdLPTSchedulerILb1ELi128ELb1EEEEEEEEEvNT_6ParamsE$_ZN4cute3eso3ESOILb1ELb0EJNS_1CILi4096EEENS_5tupleIJNS4_IJiiEEENS2_ILi8192EEEEEEEEC2ERKS3_RKS7_ - $_ZN7cutlass13device_kernelIN5flash19enable_sm80_to_sm89INS1_16FlashAttnBwdSm80INS1_25CollectiveMainloopBwdSm80ILi2ELi2EN4cute5tupleIJNS5_1CILi128EEES8_NS7_ILi64EEEEEENS_10bfloat16_tEfNS_4arch4Sm80ELb1ELb0ELb1ELb1ELb1ELb0ELb0ELb0ELi2ELi4ELi4ELi4ELb0EEENS1_24CollectiveEpilogueBwdGQAISA_fSD_Li256ELb1ELb1EEENS1_25SingleTileBwdLPTSchedulerILb1ELi128ELb1EEEEEEEEEvNT_6ParamsE$_ZN4cute3eso3ESOILb1ELb0EJNS_1CILi2EEEiEEC2ERKS3_RKi)
$_ZN7cutlass13device_kernelIN5flash19enable_sm80_to_sm89INS1_16FlashAttnBwdSm80INS1_25CollectiveMainloopBwdSm80ILi2ELi2EN4cute5tupleIJNS5_1CILi128EEES8_NS7_ILi64EEEEEENS_10bfloat16_tEfNS_4arch4Sm80ELb1ELb0ELb1ELb1ELb1ELb0ELb0ELb0ELi2ELi4ELi4ELi4ELb0EEENS1_24CollectiveEpilogueBwdGQAISA_fSD_Li256ELb1ELb1EEENS1_25SingleTileBwdLPTSchedulerILb1ELi128ELb1EEEEEEEEEvNT_6ParamsE$_ZN4cute3eso3ESOILb1ELb0EJNS_1CILi2EEEiEEC2ERKS3_RKi:
[----:B------:R-:W-:Y:S02]  /*85e0*/  IADD3 R2, R2, -c[0x0][0x20], RZ ;  /* 0x8000080002027a10 */ /* 0x000fe40007ffe0ff */
[----:B------:R-:W-:-:S03]  /*85f0*/  MOV R5, 0x0 ;  /* 0x0000000000057802 */ /* 0x000fc60000000f00 */
[----:B------:R1:W-:Y:S01]  /*8600*/  STL [R2], R3 ;  /* 0x0000000302007387 */ /* 0x0003e20000100800 */
[----:B------:R-:W-:Y:S05]  /*8610*/  RET.REL.NODEC R4 `(_ZN7cutlass13device_kernelIN5flash19enable_sm80_to_sm89INS1_16FlashAttnBwdSm80INS1_25CollectiveMainloopBwdSm80ILi2ELi2EN4cute5tupleIJNS5_1CILi128EEES8_NS7_ILi64EEEEEENS_10bfloat16_tEfNS_4arch4Sm80ELb1ELb0ELb1ELb1ELb1ELb0ELb0ELb0ELi2ELi4ELi4ELi4ELb0EEENS1_24CollectiveEpilogueBwdGQAISA_fSD_Li256ELb1ELb1EEENS1_25SingleTileBwdLPTSchedulerILb1ELi128ELb1EEEEEEEEEvNT_6ParamsE) ;  /* 0xffff79e004007950 */ /* 0x000fea0003c3ffff */
        .type           $_ZN7cutlass13device_kernelIN5flash19enable_sm80_to_sm89INS1_16FlashAttnBwdSm80INS1_25CollectiveMainloopBwdSm80ILi2ELi2EN4cute5tupleIJNS5_1CILi128EEES8_NS7_ILi64EEEEEENS_10bfloat16_tEfNS_4arch4Sm80ELb1ELb0ELb1ELb1ELb1ELb0ELb0ELb0ELi2ELi4ELi4ELi4ELb0EEENS1_24CollectiveEpilogueBwdGQAISA_fSD_Li256ELb1ELb1EEENS1_25SingleTileBwdLPTSchedulerILb1ELi128ELb1EEEEEEEEEvNT_6ParamsE$_ZN4cute3eso3ESOILb1ELb0EJNS_1CILi4096EEENS_5tupleIJNS4_IJiiEEENS2_ILi8192EEEEEEEEC2ERKS3_RKS7_,@function
        .size           $_ZN7cutlass13device_kernelIN5flash19enable_sm80_to_sm89INS1_16FlashAttnBwdSm80INS1_25CollectiveMainloopBwdSm80ILi2ELi2EN4cute5tupleIJNS5_1CILi128EEES8_NS7_ILi64EEEEEENS_10bfloat16_tEfNS_4arch4Sm80ELb1ELb0ELb1ELb1ELb1ELb0ELb0ELb0ELi2ELi4ELi4ELi4ELb0EEENS1_24CollectiveEpilogueBwdGQAISA_fSD_Li256ELb1ELb1EEENS1_25SingleTileBwdLPTSchedulerILb1ELi128ELb1EEEEEEEEEvNT_6ParamsE$_ZN4cute3eso3ESOILb1ELb0EJNS_1CILi4096EEENS_5tupleIJNS4_IJiiEEENS2_ILi8192EEEEEEEEC2ERKS3_RKS7_,($_ZN7cutlass13device_kernelIN5flash19enable_sm80_to_sm89INS1_16FlashAttnBwdSm80INS1_25CollectiveMainloopBwdSm80ILi2ELi2EN4cute5tupleIJNS5_1CILi128EEES8_NS7_ILi64EEEEEENS_10bfloat16_tEfNS_4arch4Sm80ELb1ELb0ELb1ELb1ELb1ELb0ELb0ELb0ELi2ELi4ELi4ELi4ELb0EEENS1_24CollectiveEpilogueBwdGQAISA_fSD_Li256ELb1ELb1EEENS1_25SingleTileBwdLPTSchedulerILb1ELi128ELb1EEEEEEEEEvNT_6ParamsE$_ZN4cute3eso3ESOILb1ELb0EJNS_1CILi4096EEENS_5tupleIJiiEEEEEC2ERKS3_RKS5_ - $_ZN7cutlass13device_kernelIN5flash19enable_sm80_to_sm89INS1_16FlashAttnBwdSm80INS1_25CollectiveMainloopBwdSm80ILi2ELi2EN4cute5tupleIJNS5_1CILi128EEES8_NS7_ILi64EEEEEENS_10bfloat16_tEfNS_4arch4Sm80ELb1ELb0ELb1ELb1ELb1ELb0ELb0ELb0ELi2ELi4ELi4ELi4ELb0EEENS1_24CollectiveEpilogueBwdGQAISA_fSD_Li256ELb1ELb1EEENS1_25SingleTileBwdLPTSchedulerILb1ELi128ELb1EEEEEEEEEvNT_6ParamsE$_ZN4cute3eso3ESOILb1ELb0EJNS_1CILi4096EEENS_5tupleIJNS4_IJiiEEENS2_ILi8192EEEEEEEEC2ERKS3_RKS7_)
$_ZN7cutlass13device_kernelIN5flash19enable_sm80_to_sm89INS1_16FlashAttnBwdSm80INS1_25CollectiveMainloopBwdSm80ILi2ELi2EN4cute5tupleIJNS5_1CILi128EEES8_NS7_ILi64EEEEEENS_10bfloat16_tEfNS_4arch4Sm80ELb1ELb0ELb1ELb1ELb1ELb0ELb0ELb0ELi2ELi4ELi4ELi4ELb0EEENS1_24CollectiveEpilogueBwdGQAISA_fSD_Li256ELb1ELb1EEENS1_25SingleTileBwdLPTSchedulerILb1ELi128ELb1EEEEEEEEEvNT_6ParamsE$_ZN4cute3eso3ESOILb1ELb0EJNS_1CILi4096EEENS_5tupleIJNS4_IJiiEEENS2_ILi8192EEEEEEEEC2ERKS3_RKS7_:
[----:B------:R-:W-:Y:S01]  /*8620*/  IADD3 R2, R2, -c[0x0][0x20], RZ ;  /* 0x8000080002027a10 */ /* 0x000fe20007ffe0ff */
[----:B------:R-:W-:Y:S01]  /*8630*/  IMAD.MOV.U32 R8, RZ, RZ, R6 ;  /* 0x000000ffff087224 */ /* 0x000fe200078e0006 */
[----:B------:R-:W-:-:S03]  /*8640*/  MOV R9, 0x0 ;  /* 0x0000000000097802 */ /* 0x000fc60000000f00 */
[----:B------:R1:W-:Y:S04]  /*8650*/  STL [R2], R5 ;  /* 0x0000000502007387 */ /* 0x0003e80000100800 */
[----:B------:R1:W-:Y:S01]  /*8660*/  STL [R2+0x4], R3 ;  /* 0x0000040302007387 */ /* 0x0003e20000100800 */
[----:B------:R-:W-:Y:S05]  /*8670*/  RET.REL.NODEC R8 `(_ZN7cutlass13device_kernelIN5flash19enable_sm80_to_sm89INS1_16FlashAttnBwdSm80INS1_25CollectiveMainloopBwdSm80ILi2ELi2EN4cute5tupleIJNS5_1CILi128EEES8_NS7_ILi64EEEEEENS_10bfloat16_tEfNS_4arch4Sm80ELb1ELb0ELb1ELb1ELb1ELb0ELb0ELb0ELi2ELi4ELi4ELi4ELb0EEENS1_24CollectiveEpilogueBwdGQAISA_fSD_Li256ELb1ELb1EEENS1_25SingleTileBwdLPTSchedulerILb1ELi128ELb1EEEEEEEEEvNT_6ParamsE) ;  /* 0xffff798008007950 */ /* 0x000fea0003c3ffff */
        .type           $_ZN7cutlass13device_kernelIN5flash19enable_sm80_to_sm89INS1_16FlashAttnBwdSm80INS1_25CollectiveMainloopBwdSm80ILi2ELi2EN4cute5tupleIJNS5_1CILi128EEES8_NS7_ILi64EEEEEENS_10bfloat16_tEfNS_4arch4Sm80ELb1ELb0ELb1ELb1ELb1ELb0ELb0ELb0ELi2ELi4ELi4ELi4ELb0EEENS1_24CollectiveEpilogueBwdGQAISA_fSD_Li256ELb1ELb1EEENS1_25SingleTileBwdLPTSchedulerILb1ELi128ELb1EEEEEEEEEvNT_6ParamsE$_ZN4cute3eso3ESOILb1ELb0EJNS_1CILi4096EEENS_5tupleIJiiEEEEEC2ERKS3_RKS5_,@function
        .size           $_ZN7cutlass13device_kernelIN5flash19enable_sm80_to_sm89INS1_16FlashAttnBwdSm80INS1_25CollectiveMainloopBwdSm80ILi2ELi2EN4cute5tupleIJNS5_1CILi128EEES8_NS7_ILi64EEEEEENS_10bfloat16_tEfNS_4arch4Sm80ELb1ELb0ELb1ELb1ELb1ELb0ELb0ELb0ELi2ELi4ELi4ELi4ELb0EEENS1_24CollectiveEpilogueBwdGQAISA_fSD_Li256ELb1ELb1EEENS1_25SingleTileBwdLPTSchedulerILb1ELi128ELb1EEEEEEEEEvNT_6ParamsE$_ZN4cute3eso3ESOILb1ELb0EJNS_1CILi4096EEENS_5tupleIJiiEEEEEC2ERKS3_RKS5_,($_ZN7cutlass13device_kernelIN5flash19enable_sm80_to_sm89INS1_16FlashAttnBwdSm80INS1_25CollectiveMainloopBwdSm80ILi2ELi2EN4cute5tupleIJNS5_1CILi128EEES8_NS7_ILi64EEEEEENS_10bfloat16_tEfNS_4arch4Sm80ELb1ELb0ELb1ELb1ELb1ELb0ELb0ELb0ELi2ELi4ELi4ELi4ELb0EEENS1_24CollectiveEpilogueBwdGQAISA_fSD_Li256ELb1ELb1EEENS1_25SingleTileBwdLPTSchedulerILb1ELi128ELb1EEEEEEEEEvNT_6ParamsE$_ZN4cute3eso3ESOILb1ELb0EJNS_1CILi4096EEEiiEEC2ERKS3_RKiS8_ - $_ZN7cutlass13device_kernelIN5flash19enable_sm80_to_sm89INS1_16FlashAttnBwdSm80INS1_25CollectiveMainloopBwdSm80ILi2ELi2EN4cute5tupleIJNS5_1CILi128EEES8_NS7_ILi64EEEEEENS_10bfloat16_tEfNS_4arch4Sm80ELb1ELb0ELb1ELb1ELb1ELb0ELb0ELb0ELi2ELi4ELi4ELi4ELb0EEENS1_24CollectiveEpilogueBwdGQAISA_fSD_Li256ELb1ELb1EEENS1_25SingleTileBwdLPTSchedulerILb1ELi128ELb1EEEEEEEEEvNT_6ParamsE$_ZN4cute3eso3ESOILb1ELb0EJNS_1CILi4096EEENS_5tupleIJiiEEEEEC2ERKS3_RKS5_)
$_ZN7cutlass13device_kernelIN5flash19enable_sm80_to_sm89INS1_16FlashAttnBwdSm80INS1_25CollectiveMainloopBwdSm80ILi2ELi2EN4cute5tupleIJNS5_1CILi128EEES8_NS7_ILi64EEEEEENS_10bfloat16_tEfNS_4arch4Sm80ELb1ELb0ELb1ELb1ELb1ELb0ELb0ELb0ELi2ELi4ELi4ELi4ELb0EEENS1_24CollectiveEpilogueBwdGQAISA_fSD_Li256ELb1ELb1EEENS1_25SingleTileBwdLPTSchedulerILb1ELi128ELb1EEEEEEEEEvNT_6ParamsE$_ZN4cute3eso3ESOILb1ELb0EJNS_1CILi4096EEENS_5tupleIJiiEEEEEC2ERKS3_RKS5_:
[----:B------:R-:W-:Y:S01]  /*8680*/  IADD3 R2, R2, -c[0x0][0x20], RZ ;  /* 0x8000080002027a10 */ /* 0x000fe20007ffe0ff */
[----:B------:R-:W-:Y:S01]  /*8690*/  IMAD.MOV.U32 R8, RZ, RZ, R6 ;  /* 0x000000ffff087224 */ /* 0x000fe200078e0006 */
[----:B------:R-:W-:-:S03]  /*86a0*/  MOV R9, 0x0 ;  /* 0x0000000000097802 */ /* 0x000fc60000000f00 */
[----:B------:R1:W-:Y:S04]  /*86b0*/  STL [R2], R5 ;  /* 0x0000000502007387 */ /* 0x0003e80000100800 */
[----:B------:R1:W-:Y:S01]  /*86c0*/  STL [R2+0x4], R3 ;  /* 0x0000040302007387 */ /* 0x0003e20000100800 */
[----:B------:R-:W-:Y:S05]  /*86d0*/  RET.REL.NODEC R8 `(_ZN7cutlass13device_kernelIN5flash19enable_sm80_to_sm89INS1_16FlashAttnBwdSm80INS1_25CollectiveMainloopBwdSm80ILi2ELi2EN4cute5tupleIJNS5_1CILi128EEES8_NS7_ILi64EEEEEENS_10bfloat16_tEfNS_4arch4Sm80ELb1ELb0ELb1ELb1ELb1ELb0ELb0ELb0ELi2ELi4ELi4ELi4ELb0EEENS1_24CollectiveEpilogueBwdGQAISA_fSD_Li256ELb1ELb1EEENS1_25SingleTileBwdLPTSchedulerILb1ELi128ELb1EEEEEEEEEvNT_6ParamsE) ;  /* 0xffff792008007950 */ /* 0x000fea0003c3ffff */
        .type           $_ZN7cutlass13device_kernelIN5flash19enable_sm80_to_sm89INS1_16FlashAttnBwdSm80INS1_25CollectiveMainloopBwdSm80ILi2ELi2EN4cute5tupleIJNS5_1CILi128EEES8_NS7_ILi64EEEEEENS_10bfloat16_tEfNS_4arch4Sm80ELb1ELb0ELb1ELb1ELb1ELb0ELb0ELb0ELi2ELi4ELi4ELi4ELb0EEENS1_24CollectiveEpilogueBwdGQAISA_fSD_Li256ELb1ELb1EEENS1_25SingleTileBwdLPTSchedulerILb1ELi128ELb1EEEEEEEEEvNT_6ParamsE$_ZN4cute3eso3ESOILb1ELb0EJNS_1CILi4096EEEiiEEC2ERKS3_RKiS8_,@function
        .size           $_ZN7cutlass13device_kernelIN5flash19enable_sm80_to_sm89INS1_16FlashAttnBwdSm80INS1_25CollectiveMainloopBwdSm80ILi2ELi2EN4cute5tupleIJNS5_1CILi128EEES8_NS7_ILi64EEEEEENS_10bfloat16_tEfNS_4arch4Sm80ELb1ELb0ELb1ELb1ELb1ELb0ELb0ELb0ELi2ELi4ELi4ELi4ELb0EEENS1_24CollectiveEpilogueBwdGQAISA_fSD_Li256ELb1ELb1EEENS1_25SingleTileBwdLPTSchedulerILb1ELi128ELb1EEEEEEEEEvNT_6ParamsE$_ZN4cute3eso3ESOILb1ELb0EJNS_1CILi4096EEEiiEEC2ERKS3_RKiS8_,($_ZN7cutlass13device_kernelIN5flash19enable_sm80_to_sm89INS1_16FlashAttnBwdSm80INS1_25CollectiveMainloopBwdSm80ILi2ELi2EN4cute5tupleIJNS5_1CILi128EEES8_NS7_ILi64EEEEEENS_10bfloat16_tEfNS_4arch4Sm80ELb1ELb0ELb1ELb1ELb1ELb0ELb0ELb0ELi2ELi4ELi4ELi4ELb0EEENS1_24CollectiveEpilogueBwdGQAISA_fSD_Li256ELb1ELb1EEENS1_25SingleTileBwdLPTSchedulerILb1ELi128ELb1EEEEEEEEEvNT_6ParamsE$_ZN4cute3eso3ESOILb1ELb0EJNS_1CILi4096EEEiiNS2_ILi8192EEEEEC2ERKS3_RKiS9_RKS4_ - $_ZN7cutlass13device_kernelIN5flash19enable_sm80_to_sm89INS1_16FlashAttnBwdSm80INS1_25CollectiveMainloopBwdSm80ILi2ELi2EN4cute5tupleIJNS5_1CILi128EEES8_NS7_ILi64EEEEEENS_10bfloat16_tEfNS_4arch4Sm80ELb1ELb0ELb1ELb1ELb1ELb0ELb0ELb0ELi2ELi4ELi4ELi4ELb0EEENS1_24CollectiveEpilogueBwdGQAISA_fSD_Li256ELb1ELb1EEENS1_25SingleTileBwdLPTSchedulerILb1ELi128ELb1EEEEEEEEEvNT_6ParamsE$_ZN4cute3eso3ESOILb1ELb0EJNS_1CILi4096EEEiiEEC2ERKS3_RKiS8_)
$_ZN7cutlass13device_kernelIN5flash19enable_sm80_to_sm89INS1_16FlashAttnBwdSm80INS1_25CollectiveMainloopBwdSm80ILi2ELi2EN4cute5tupleIJNS5_1CILi128EEES8_NS7_ILi64EEEEEENS_10bfloat16_tEfNS_4arch4Sm80ELb1ELb0ELb1ELb1ELb1ELb0ELb0ELb0ELi2ELi4ELi4ELi4ELb0EEENS1_24CollectiveEpilogueBwdGQAISA_fSD_Li256ELb1ELb1EEENS1_25SingleTileBwdLPTSchedulerILb1ELi128ELb1EEEEEEEEEvNT_6ParamsE$_ZN4cute3eso3ESOILb1ELb0EJNS_1CILi4096EEEiiEEC2ERKS3_RKiS8_:
        /* <DEDUP_REMOVED lines=8> */
        .type           $_ZN7cutlass13device_kernelIN5flash19enable_sm80_to_sm89INS1_16FlashAttnBwdSm80INS1_25CollectiveMainloopBwdSm80ILi2ELi2EN4cute5tupleIJNS5_1CILi128EEES8_NS7_ILi64EEEEEENS_10bfloat16_tEfNS_4arch4Sm80ELb1ELb0ELb1ELb1ELb1ELb0ELb0ELb0ELi2ELi4ELi4ELi4ELb0EEENS1_24CollectiveEpilogueBwdGQAISA_fSD_Li256ELb1ELb1EEENS1_25SingleTileBwdLPTSchedulerILb1ELi128ELb1EEEEEEEEEvNT_6ParamsE$_ZN4cute3eso3ESOILb1ELb0EJNS_1CILi4096EEEiiNS2_ILi8192EEEEEC2ERKS3_RKiS9_RKS4_,@function
        .size           $_ZN7cutlass13device_kernelIN5flash19enable_sm80_to_sm89INS1_16FlashAttnBwdSm80INS1_25CollectiveMainloopBwdSm80ILi2ELi2EN4cute5tupleIJNS5_1CILi128EEES8_NS7_ILi64EEEEEENS_10bfloat16_tEfNS_4arch4Sm80ELb1ELb0ELb1ELb1ELb1ELb0ELb0ELb0ELi2ELi4ELi4ELi4ELb0EEENS1_24CollectiveEpilogueBwdGQAISA_fSD_Li256ELb1ELb1EEENS1_25SingleTileBwdLPTSchedulerILb1ELi128ELb1EEEEEEEEEvNT_6ParamsE$_ZN4cute3eso3ESOILb1ELb0EJNS_1CILi4096EEEiiNS2_ILi8192EEEEEC2ERKS3_RKiS9_RKS4_,($_ZN7cutlass13device_kernelIN5flash19enable_sm80_to_sm89INS1_16FlashAttnBwdSm80INS1_25CollectiveMainloopBwdSm80ILi2ELi2EN4cute5tupleIJNS5_1CILi128EEES8_NS7_ILi64EEEEEENS_10bfloat16_tEfNS_4arch4Sm80ELb1ELb0ELb1ELb1ELb1ELb0ELb0ELb0ELi2ELi4ELi4ELi4ELb0EEENS1_24CollectiveEpilogueBwdGQAISA_fSD_Li256ELb1ELb1EEENS1_25SingleTileBwdLPTSchedulerILb1ELi128ELb1EEEEEEEEEvNT_6ParamsE$_ZN4cute3eso3ESOILb1ELb0EJNS_1CILi8EEEiiEEC2ERKS3_RKiS8_ - $_ZN7cutlass13device_kernelIN5flash19enable_sm80_to_sm89INS1_16FlashAttnBwdSm80INS1_25CollectiveMainloopBwdSm80ILi2ELi2EN4cute5tupleIJNS5_1CILi128EEES8_NS7_ILi64EEEEEENS_10bfloat16_tEfNS_4arch4Sm80ELb1ELb0ELb1ELb1ELb1ELb0ELb0ELb0ELi2ELi4ELi4ELi4ELb0EEENS1_24CollectiveEpilogueBwdGQAISA_fSD_Li256ELb1ELb1EEENS1_25SingleTileBwdLPTSchedulerILb1ELi128ELb1EEEEEEEEEvNT_6ParamsE$_ZN4cute3eso3ESOILb1ELb0EJNS_1CILi4096EEEiiNS2_ILi8192EEEEEC2ERKS3_RKiS9_RKS4_)
$_ZN7cutlass13device_kernelIN5flash19enable_sm80_to_sm89INS1_16FlashAttnBwdSm80INS1_25CollectiveMainloopBwdSm80ILi2ELi2EN4cute5tupleIJNS5_1CILi128EEES8_NS7_ILi64EEEEEENS_10bfloat16_tEfNS_4arch4Sm80ELb1ELb0ELb1ELb1ELb1ELb0ELb0ELb0ELi2ELi4ELi4ELi4ELb0EEENS1_24CollectiveEpilogueBwdGQAISA_fSD_Li256ELb1ELb1EEENS1_25SingleTileBwdLPTSchedulerILb1ELi128ELb1EEEEEEEEEvNT_6ParamsE$_ZN4cute3eso3ESOILb1ELb0EJNS_1CILi4096EEEiiNS2_ILi8192EEEEEC2ERKS3_RKiS9_RKS4_:
        /* <DEDUP_REMOVED lines=8> */
        .type           $_ZN7cutlass13device_kernelIN5flash19enable_sm80_to_sm89INS1_16FlashAttnBwdSm80INS1_25CollectiveMainloopBwdSm80ILi2ELi2EN4cute5tupleIJNS5_1CILi128EEES8_NS7_ILi64EEEEEENS_10bfloat16_tEfNS_4arch4Sm80ELb1ELb0ELb1ELb1ELb1ELb0ELb0ELb0ELi2ELi4ELi4ELi4ELb0EEENS1_24CollectiveEpilogueBwdGQAISA_fSD_Li256ELb1ELb1EEENS1_25SingleTileBwdLPTSchedulerILb1ELi128ELb1EEEEEEEEEvNT_6ParamsE$_ZN4cute3eso3ESOILb1ELb0EJNS_1CILi8EEEiiEEC2ERKS3_RKiS8_,@function
        .size           $_ZN7cutlass13device_kernelIN5flash19enable_sm80_to_sm89INS1_16FlashAttnBwdSm80INS1_25CollectiveMainloopBwdSm80ILi2ELi2EN4cute5tupleIJNS5_1CILi128EEES8_NS7_ILi64EEEEEENS_10bfloat16_tEfNS_4arch4Sm80ELb1ELb0ELb1ELb1ELb1ELb0ELb0ELb0ELi2ELi4ELi4ELi4ELb0EEENS1_24CollectiveEpilogueBwdGQAISA_fSD_Li256ELb1ELb1EEENS1_25SingleTileBwdLPTSchedulerILb1ELi128ELb1EEEEEEEEEvNT_6ParamsE$_ZN4cute3eso3ESOILb1ELb0EJNS_1CILi8EEEiiEEC2ERKS3_RKiS8_,($_ZN7cutlass13device_kernelIN5flash19enable_sm80_to_sm89INS1_16FlashAttnBwdSm80INS1_25CollectiveMainloopBwdSm80ILi2ELi2EN4cute5tupleIJNS5_1CILi128EEES8_NS7_ILi64EEEEEENS_10bfloat16_tEfNS_4arch4Sm80ELb1ELb0ELb1ELb1ELb1ELb0ELb0ELb0ELi2ELi4ELi4ELi4ELb0EEENS1_24CollectiveEpilogueBwdGQAISA_fSD_Li256ELb1ELb1EEENS1_25SingleTileBwdLPTSchedulerILb1ELi128ELb1EEEEEEEEEvNT_6ParamsE$_ZN4cute3eso3ESOILb1ELb0EJNS_1CILi8EEEiiiNS2_ILi144EEENS2_ILi512EEEEEC2ERKS3_RKiSA_SA_RKS4_RKS5_ - $_ZN7cutlass13device_kernelIN5flash19enable_sm80_to_sm89INS1_16FlashAttnBwdSm80INS1_25CollectiveMainloopBwdSm80ILi2ELi2EN4cute5tupleIJNS5_1CILi128EEES8_NS7_ILi64EEEEEENS_10bfloat16_tEfNS_4arch4Sm80ELb1ELb0ELb1ELb1ELb1ELb0ELb0ELb0ELi2ELi4ELi4ELi4ELb0EEENS1_24CollectiveEpilogueBwdGQAISA_fSD_Li256ELb1ELb1EEENS1_25SingleTileBwdLPTSchedulerILb1ELi128ELb1EEEEEEEEEvNT_6ParamsE$_ZN4cute3eso3ESOILb1ELb0EJNS_1CILi8EEEiiEEC2ERKS3_RKiS8_)
$_ZN7cutlass13device_kernelIN5flash19enable_sm80_to_sm89INS1_16FlashAttnBwdSm80INS1_25CollectiveMainloopBwdSm80ILi2ELi2EN4cute5tupleIJNS5_1CILi128EEES8_NS7_ILi64EEEEEENS_10bfloat16_tEfNS_4arch4Sm80ELb1ELb0ELb1ELb1ELb1ELb0ELb0ELb0ELi2ELi4ELi4ELi4ELb0EEENS1_24CollectiveEpilogueBwdGQAISA_fSD_Li256ELb1ELb1EEENS1_25SingleTileBwdLPTSchedulerILb1ELi128ELb1EEEEEEEEEvNT_6ParamsE$_ZN4cute3eso3ESOILb1ELb0EJNS_1CILi8EEEiiEEC2ERKS3_RKiS8_:
[----:B------:R-:W-:Y:S02]  /*87e0*/  IADD3 R3, R60, -c[0x0][0x20], RZ ;  /* 0x800008003c037a10 */ /* 0x000fe40007ffe0ff */
[----:B------:R-:W-:-:S03]  /*87f0*/  IADD3 R2, R59, -c[0x0][0x20], RZ ;  /* 0x800008003b027a10 */ /* 0x000fc60007ffe0ff */
[----:B------:R1:W-:Y:S04]  /*8800*/  STL [R3], R6 ;  /* 0x0000000603007387 */ /* 0x0003e80000100800 */
[----:B------:R-:W2:Y:S01]  /*8810*/  LDL R2, [R2] ;  /* 0x0000000002027983 */ /* 0x000ea20000100800 */
[----:B------:R-:W-:-:S03]  /*8820*/  IMAD.MOV.U32 R5, RZ, RZ, 0x0 ;  /* 0x00000000ff057424 */ /* 0x000fc600078e00ff */
[----:B--2---:R1:W-:Y:S01]  /*8830*/  STL [R3+0x4], R2 ;  /* 0x0000040203007387 */ /* 0x0043e20000100800 */
[----:B------:R-:W-:Y:S05]  /*8840*/  RET.REL.NODEC R4 `(_ZN7cutlass13device_kernelIN5flash19enable_sm80_to_sm89INS1_16FlashAttnBwdSm80INS1_25CollectiveMainloopBwdSm80ILi2ELi2EN4cute5tupleIJNS5_1CILi128EEES8_NS7_ILi64EEEEEENS_10bfloat16_tEfNS_4arch4Sm80ELb1ELb0ELb1ELb1ELb1ELb0ELb0ELb0ELi2ELi4ELi4ELi4ELb0EEENS1_24CollectiveEpilogueBwdGQAISA_fSD_Li256ELb1ELb1EEENS1_25SingleTileBwdLPTSchedulerILb1ELi128ELb1EEEEEEEEEvNT_6ParamsE) ;  /* 0xffff77b004007950 */ /* 0x000fea0003c3ffff */
        .type           $_ZN7cutlass13device_kernelIN5flash19enable_sm80_to_sm89INS1_16FlashAttnBwdSm80INS1_25CollectiveMainloopBwdSm80ILi2ELi2EN4cute5tupleIJNS5_1CILi128EEES8_NS7_ILi64EEEEEENS_10bfloat16_tEfNS_4arch4Sm80ELb1ELb0ELb1ELb1ELb1ELb0ELb0ELb0ELi2ELi4ELi4ELi4ELb0EEENS1_24CollectiveEpilogueBwdGQAISA_fSD_Li256ELb1ELb1EEENS1_25SingleTileBwdLPTSchedulerILb1ELi128ELb1EEEEEEEEEvNT_6ParamsE$_ZN4cute3eso3ESOILb1ELb0EJNS_1CILi8EEEiiiNS2_ILi144EEENS2_ILi512EEEEEC2ERKS3_RKiSA_SA_RKS4_RKS5_,@function
        .size           $_ZN7cutlass13device_kernelIN5flash19enable_sm80_to_sm89INS1_16FlashAttnBwdSm80INS1_25CollectiveMainloopBwdSm80ILi2ELi2EN4cute5tupleIJNS5_1CILi128EEES8_NS7_ILi64EEEEEENS_10bfloat16_tEfNS_4arch4Sm80ELb1ELb0ELb1ELb1ELb1ELb0ELb0ELb0ELi2ELi4ELi4ELi4ELb0EEENS1_24CollectiveEpilogueBwdGQAISA_fSD_Li256ELb1ELb1EEENS1_25SingleTileBwdLPTSchedulerILb1ELi128ELb1EEEEEEEEEvNT_6ParamsE$_ZN4cute3eso3ESOILb1ELb0EJNS_1CILi8EEEiiiNS2_ILi144EEENS2_ILi512EEEEEC2ERKS3_RKiSA_SA_RKS4_RKS5_,($_ZN7cutlass13device_kernelIN5flash19enable_sm80_to_sm89INS1_16FlashAttnBwdSm80INS1_25CollectiveMainloopBwdSm80ILi2ELi2EN4cute5tupleIJNS5_1CILi128EEES8_NS7_ILi64EEEEEENS_10bfloat16_tEfNS_4arch4Sm80ELb1ELb0ELb1ELb1ELb1ELb0ELb0ELb0ELi2ELi4ELi4ELi4ELb0EEENS1_24CollectiveEpilogueBwdGQAISA_fSD_Li256ELb1ELb1EEENS1_25SingleTileBwdLPTSchedulerILb1ELi128ELb1EEEEEEEEEvNT_6ParamsE$_ZN4cute3eso3ESOILb1ELb0EJNS_5tupleIJNS2_IJNS2_IJNS_1CILi8EEENS3_ILi1EEEEEENS2_IJS5_S5_EEEEEENS2_IJS5_NS3_ILi2EEEEEEEEENS2_IJNS2_IJNS2_IJS5_NS3_ILi0EEEEEENS2_IJSC_SC_EEEEEENS2_IJSC_iEEEEEEEEC2ERKSB_RKSH_ - $_ZN7cutlass13device_kernelIN5flash19enable_sm80_to_sm89INS1_16FlashAttnBwdSm80INS1_25CollectiveMainloopBwdSm80ILi2ELi2EN4cute5tupleIJNS5_1CILi128EEES8_NS7_ILi64EEEEEENS_10bfloat16_tEfNS_4arch4Sm80ELb1ELb0ELb1ELb1ELb1ELb0ELb0ELb0ELi2ELi4ELi4ELi4ELb0EEENS1_24CollectiveEpilogueBwdGQAISA_fSD_Li256ELb1ELb1EEENS1_25SingleTileBwdLPTSchedulerILb1ELi128ELb1EEEEEEEEEvNT_6ParamsE$_ZN4cute3eso3ESOILb1ELb0EJNS_1CILi8EEEiiiNS2_ILi144EEENS2_ILi512EEEEEC2ERKS3_RKiSA_SA_RKS4_RKS5_)
$_ZN7cutlass13device_kernelIN5flash19enable_sm80_to_sm89INS1_16FlashAttnBwdSm80INS1_25CollectiveMainloopBwdSm80ILi2ELi2EN4cute5tupleIJNS5_1CILi128EEES8_NS7_ILi64EEEEEENS_10bfloat16_tEfNS_4arch4Sm80ELb1ELb0ELb1ELb1ELb1ELb0ELb0ELb0ELi2ELi4ELi4ELi4ELb0EEENS1_24CollectiveEpilogueBwdGQAISA_fSD_Li256ELb1ELb1EEENS1_25SingleTileBwdLPTSchedulerILb1ELi128ELb1EEEEEEEEEvNT_6ParamsE$_ZN4cute3eso3ESOILb1ELb0EJNS_1CILi8EEEiiiNS2_ILi144EEENS2_ILi512EEEEEC2ERKS3_RKiSA_SA_RKS4_RKS5_:
        /* <DEDUP_REMOVED lines=9> */
[----:B------:R-:W-:Y:S05]  /*88e0*/  RET.REL.NODEC R4 `(_ZN7cutlass13device_kernelIN5flash19enable_sm80_to_sm89INS1_16FlashAttnBwdSm80INS1_25CollectiveMainloopBwdSm80ILi2ELi2EN4cute5tupleIJNS5_1CILi128EEES8_NS7_ILi64EEEEEENS_10bfloat16_tEfNS_4arch4Sm80ELb1ELb0ELb1ELb1ELb1ELb0ELb0ELb0ELi2ELi4ELi4ELi4ELb0EEENS1_24CollectiveEpilogueBwdGQAISA_fSD_Li256ELb1ELb1EEENS1_25SingleTileBwdLPTSchedulerILb1ELi128ELb1EEEEEEEEEvNT_6ParamsE) ;  /* 0xffff771004007950 */ /* 0x000fea0003c3ffff */
        .type           $_ZN7cutlass13device_kernelIN5flash19enable_sm80_to_sm89INS1_16FlashAttnBwdSm80INS1_25CollectiveMainloopBwdSm80ILi2ELi2EN4cute5tupleIJNS5_1CILi128EEES8_NS7_ILi64EEEEEENS_10bfloat16_tEfNS_4arch4Sm80ELb1ELb0ELb1ELb1ELb1ELb0ELb0ELb0ELi2ELi4ELi4ELi4ELb0EEENS1_24CollectiveEpilogueBwdGQAISA_fSD_Li256ELb1ELb1EEENS1_25SingleTileBwdLPTSchedulerILb1ELi128ELb1EEEEEEEEEvNT_6ParamsE$_ZN4cute3eso3ESOILb1ELb0EJNS_5tupleIJNS2_IJNS2_IJNS_1CILi8EEENS3_ILi1EEEEEENS2_IJS5_S5_EEEEEENS2_IJS5_NS3_ILi2EEEEEEEEENS2_IJNS2_IJNS2_IJS5_NS3_ILi0EEEEEENS2_IJSC_SC_EEEEEENS2_IJSC_iEEEEEEEEC2ERKSB_RKSH_,@function
        .size           $_ZN7cutlass13device_kernelIN5flash19enable_sm80_to_sm89INS1_16FlashAttnBwdSm80INS1_25CollectiveMainloopBwdSm80ILi2ELi2EN4cute5tupleIJNS5_1CILi128EEES8_NS7_ILi64EEEEEENS_10bfloat16_tEfNS_4arch4Sm80ELb1ELb0ELb1ELb1ELb1ELb0ELb0ELb0ELi2ELi4ELi4ELi4ELb0EEENS1_24CollectiveEpilogueBwdGQAISA_fSD_Li256ELb1ELb1EEENS1_25SingleTileBwdLPTSchedulerILb1ELi128ELb1EEEEEEEEEvNT_6ParamsE$_ZN4cute3eso3ESOILb1ELb0EJNS_5tupleIJNS2_IJNS2_IJNS_1CILi8EEENS3_ILi1EEEEEENS2_IJS5_S5_EEEEEENS2_IJS5_NS3_ILi2EEEEEEEEENS2_IJNS2_IJNS2_IJS5_NS3_ILi0EEEEEENS2_IJSC_SC_EEEEEENS2_IJSC_iEEEEEEEEC2ERKSB_RKSH_,($_ZN7cutlass13device_kernelIN5flash19enable_sm80_to_sm89INS1_16FlashAttnBwdSm80INS1_25CollectiveMainloopBwdSm80ILi2ELi2EN4cute5tupleIJNS5_1CILi128EEES8_NS7_ILi64EEEEEENS_10bfloat16_tEfNS_4arch4Sm80ELb1ELb0ELb1ELb1ELb1ELb0ELb0ELb0ELi2ELi4ELi4ELi4ELb0EEENS1_24CollectiveEpilogueBwdGQAISA_fSD_Li256ELb1ELb1EEENS1_25SingleTileBwdLPTSchedulerILb1ELi128ELb1EEEEEEEEEvNT_6ParamsE$_ZN4cute3eso3ESOILb1ELb0EJNS_5tupleIJNS2_IJNS2_IJNS_1CILi8EEENS3_ILi1EEEEEES5_EEENS2_IJNS2_IJS5_S5_EEENS3_ILi2EEEEEEEEENS2_IJNS2_IJNS2_IJS5_NS3_ILi0EEEEEESC_EEENS2_IJNS2_IJSC_SC_EEEiEEEEEEEEC2ERKSB_RKSH_ - $_ZN7cutlass13device_kernelIN5flash19enable_sm80_to_sm89INS1_16FlashAttnBwdSm80INS1_25CollectiveMainloopBwdSm80ILi2ELi2EN4cute5tupleIJNS5_1CILi128EEES8_NS7_ILi64EEEEEENS_10bfloat16_tEfNS_4arch4Sm80ELb1ELb0ELb1ELb1ELb1ELb0ELb0ELb0ELi2ELi4ELi4ELi4ELb0EEENS1_24CollectiveEpilogueBwdGQAISA_fSD_Li256ELb1ELb1EEENS1_25SingleTileBwdLPTSchedulerILb1ELi128ELb1EEEEEEEEEvNT_6ParamsE$_ZN4cute3eso3ESOILb1ELb0EJNS_5tupleIJNS2_IJNS2_IJNS_1CILi8EEENS3_ILi1EEEEEENS2_IJS5_S5_EEEEEENS2_IJS5_NS3_ILi2EEEEEEEEENS2_IJNS2_IJNS2_IJS5_NS3_ILi0EEEEEENS2_IJSC_SC_EEEEEENS2_IJSC_iEEEEEEEEC2ERKSB_RKSH_)
$_ZN7cutlass13device_kernelIN5flash19enable_sm80_to_sm89INS1_16FlashAttnBwdSm80INS1_25CollectiveMainloopBwdSm80ILi2ELi2EN4cute5tupleIJNS5_1CILi128EEES8_NS7_ILi64EEEEEENS_10bfloat16_tEfNS_4arch4Sm80ELb1ELb0ELb1ELb1ELb1ELb0ELb0ELb0ELi2ELi4ELi4ELi4ELb0EEENS1_24CollectiveEpilogueBwdGQAISA_fSD_Li256ELb1ELb1EEENS1_25SingleTileBwdLPTSchedulerILb1ELi128ELb1EEEEEEEEEvNT_6ParamsE$_ZN4cute3eso3ESOILb1ELb0EJNS_5tupleIJNS2_IJNS2_IJNS_1CILi8EEENS3_ILi1EEEEEENS2_IJS5_S5_EEEEEENS2_IJS5_NS3_ILi2EEEEEEEEENS2_IJNS2_IJNS2_IJS5_NS3_ILi0EEEEEENS2_IJSC_SC_EEEEEENS2_IJSC_iEEEEEEEEC2ERKSB_RKSH_:
[----:B------:R-:W-:Y:S02]  /*88f0*/  IADD3 R2, R67, -c[0x0][0x20], RZ ;  /* 0x8000080043027a10 */ /* 0x000fe40007ffe0ff */
[----:B------:R-:W-:-:S03]  /*8900*/  MOV R7, 0x0 ;  /* 0x0000000000077802 */ /* 0x000fc60000000f00 */
[----:B------:R1:W-:Y:S01]  /*8910*/  STL [R2], R3 ;  /* 0x0000000302007387 */ /* 0x0003e20000100800 */
[----:B------:R-:W-:Y:S05]  /*8920*/  RET.REL.NODEC R6 `(_ZN7cutlass13device_kernelIN5flash19enable_sm80_to_sm89INS1_16FlashAttnBwdSm80INS1_25CollectiveMainloopBwdSm80ILi2ELi2EN4cute5tupleIJNS5_1CILi128EEES8_NS7_ILi64EEEEEENS_10bfloat16_tEfNS_4arch4Sm80ELb1ELb0ELb1ELb1ELb1ELb0ELb0ELb0ELi2ELi4ELi4ELi4ELb0EEENS1_24CollectiveEpilogueBwdGQAISA_fSD_Li256ELb1ELb1EEENS1_25SingleTileBwdLPTSchedulerILb1ELi128ELb1EEEEEEEEEvNT_6ParamsE) ;  /* 0xffff76d006007950 */ /* 0x000fea0003c3ffff */
        .type           $_ZN7cutlass13device_kernelIN5flash19enable_sm80_to_sm89INS1_16FlashAttnBwdSm80INS1_25CollectiveMainloopBwdSm80ILi2ELi2EN4cute5tupleIJNS5_1CILi128EEES8_NS7_ILi64EEEEEENS_10bfloat16_tEfNS_4arch4Sm80ELb1ELb0ELb1ELb1ELb1ELb0ELb0ELb0ELi2ELi4ELi4ELi4ELb0EEENS1_24CollectiveEpilogueBwdGQAISA_fSD_Li256ELb1ELb1EEENS1_25SingleTileBwdLPTSchedulerILb1ELi128ELb1EEEEEEEEEvNT_6ParamsE$_ZN4cute3eso3ESOILb1ELb0EJNS_5tupleIJNS2_IJNS2_IJNS_1CILi8EEENS3_ILi1EEEEEES5_EEENS2_IJNS2_IJS5_S5_EEENS3_ILi2EEEEEEEEENS2_IJNS2_IJNS2_IJS5_NS3_ILi0EEEEEESC_EEENS2_IJNS2_IJSC_SC_EEEiEEEEEEEEC2ERKSB_RKSH_,@function
        .size           $_ZN7cutlass13device_kernelIN5flash19enable_sm80_to_sm89INS1_16FlashAttnBwdSm80INS1_25CollectiveMainloopBwdSm80ILi2ELi2EN4cute5tupleIJNS5_1CILi128EEES8_NS7_ILi64EEEEEENS_10bfloat16_tEfNS_4arch4Sm80ELb1ELb0ELb1ELb1ELb1ELb0ELb0ELb0ELi2ELi4ELi4ELi4ELb0EEENS1_24CollectiveEpilogueBwdGQAISA_fSD_Li256ELb1ELb1EEENS1_25SingleTileBwdLPTSchedulerILb1ELi128ELb1EEEEEEEEEvNT_6ParamsE$_ZN4cute3eso3ESOILb1ELb0EJNS_5tupleIJNS2_IJNS2_IJNS_1CILi8EEENS3_ILi1EEEEEES5_EEENS2_IJNS2_IJS5_S5_EEENS3_ILi2EEEEEEEEENS2_IJNS2_IJNS2_IJS5_NS3_ILi0EEEEEESC_EEENS2_IJNS2_IJSC_SC_EEEiEEEEEEEEC2ERKSB_RKSH_,($_ZN7cutlass13device_kernelIN5flash19enable_sm80_to_sm89INS1_16FlashAttnBwdSm80INS1_25CollectiveMainloopBwdSm80ILi2ELi2EN4cute5tupleIJNS5_1CILi128EEES8_NS7_ILi64EEEEEENS_10bfloat16_tEfNS_4arch4Sm80ELb1ELb0ELb1ELb1ELb1ELb0ELb0ELb0ELi2ELi4ELi4ELi4ELb0EEENS1_24CollectiveEpilogueBwdGQAISA_fSD_Li256ELb1ELb1EEENS1_25SingleTileBwdLPTSchedulerILb1ELi128ELb1EEEEEEEEEvNT_6ParamsE$_ZN4cute3eso3ESOILb1ELb0EJNS_5tupleIJNS2_IJNS_1CILi1EEENS2_IJS4_NS3_ILi2EEES5_EEEEEES5_NS2_IJS5_S5_EEEEEENS2_IJNS2_IJNS3_ILi0EEENS2_IJS4_NS3_ILi256EEEiEEEEEENS3_ILi2048EEENS2_IJiNS3_ILi4096EEEEEEEEEEEC2ERKS9_RKSH_ - $_ZN7cutlass13device_kernelIN5flash19enable_sm80_to_sm89INS1_16FlashAttnBwdSm80INS1_25CollectiveMainloopBwdSm80ILi2ELi2EN4cute5tupleIJNS5_1CILi128EEES8_NS7_ILi64EEEEEENS_10bfloat16_tEfNS_4arch4Sm80ELb1ELb0ELb1ELb1ELb1ELb0ELb0ELb0ELi2ELi4ELi4ELi4ELb0EEENS1_24CollectiveEpilogueBwdGQAISA_fSD_Li256ELb1ELb1EEENS1_25SingleTileBwdLPTSchedulerILb1ELi128ELb1EEEEEEEEEvNT_6ParamsE$_ZN4cute3eso3ESOILb1ELb0EJNS_5tupleIJNS2_IJNS2_IJNS_1CILi8EEENS3_ILi1EEEEEES5_EEENS2_IJNS2_IJS5_S5_EEENS3_ILi2EEEEEEEEENS2_IJNS2_IJNS2_IJS5_NS3_ILi0EEEEEESC_EEENS2_IJNS2_IJSC_SC_EEEiEEEEEEEEC2ERKSB_RKSH_)
$_ZN7cutlass13device_kernelIN5flash19enable_sm80_to_sm89INS1_16FlashAttnBwdSm80INS1_25CollectiveMainloopBwdSm80ILi2ELi2EN4cute5tupleIJNS5_1CILi128EEES8_NS7_ILi64EEEEEENS_10bfloat16_tEfNS_4arch4Sm80ELb1ELb0ELb1ELb1ELb1ELb0ELb0ELb0ELi2ELi4ELi4ELi4ELb0EEENS1_24CollectiveEpilogueBwdGQAISA_fSD_Li256ELb1ELb1EEENS1_25SingleTileBwdLPTSchedulerILb1ELi128ELb1EEEEEEEEEvNT_6ParamsE$_ZN4cute3eso3ESOILb1ELb0EJNS_5tupleIJNS2_IJNS2_IJNS_1CILi8EEENS3_ILi1EEEEEES5_EEENS2_IJNS2_IJS5_S5_EEENS3_ILi2EEEEEEEEENS2_IJNS2_IJNS2_IJS5_NS3_ILi0EEEEEESC_EEENS2_IJNS2_IJSC_SC_EEEiEEEEEEEEC2ERKSB_RKSH_:
[----:B------:R-:W-:Y:S02]  /*8930*/  IADD3 R2, R67, -c[0x0][0x20], RZ ;  /* 0x8000080043027a10 */ /* 0x000fe40007ffe0ff */
[----:B------:R-:W-:-:S03]  /*8940*/  MOV R7, 0x0 ;  /* 0x0000000000077802 */ /* 0x000fc60000000f00 */
[----:B------:R1:W-:Y:S01]  /*8950*/  STL [R2], R3 ;  /* 0x0000000302007387 */ /* 0x0003e20000100800 */
[----:B------:R-:W-:Y:S05]  /*8960*/  RET.REL.NODEC R6 `(_ZN7cutlass13device_kernelIN5flash19enable_sm80_to_sm89INS1_16FlashAttnBwdSm80INS1_25CollectiveMainloopBwdSm80ILi2ELi2EN4cute5tupleIJNS5_1CILi128EEES8_NS7_ILi64EEEEEENS_10bfloat16_tEfNS_4arch4Sm80ELb1ELb0ELb1ELb1ELb1ELb0ELb0ELb0ELi2ELi4ELi4ELi4ELb0EEENS1_24CollectiveEpilogueBwdGQAISA_fSD_Li256ELb1ELb1EEENS1_25SingleTileBwdLPTSchedulerILb1ELi128ELb1EEEEEEEEEvNT_6ParamsE) ;  /* 0xffff769006007950 */ /* 0x000fea0003c3ffff */
        .type           $_ZN7cutlass13device_kernelIN5flash19enable_sm80_to_sm89INS1_16FlashAttnBwdSm80INS1_25CollectiveMainloopBwdSm80ILi2ELi2EN4cute5tupleIJNS5_1CILi128EEES8_NS7_ILi64EEEEEENS_10bfloat16_tEfNS_4arch4Sm80ELb1ELb0ELb1ELb1ELb1ELb0ELb0ELb0ELi2ELi4ELi4ELi4ELb0EEENS1_24CollectiveEpilogueBwdGQAISA_fSD_Li256ELb1ELb1EEENS1_25SingleTileBwdLPTSchedulerILb1ELi128ELb1EEEEEEEEEvNT_6ParamsE$_ZN4cute3eso3ESOILb1ELb0EJNS_5tupleIJNS2_IJNS_1CILi1EEENS2_IJS4_NS3_ILi2EEES5_EEEEEES5_NS2_IJS5_S5_EEEEEENS2_IJNS2_IJNS3_ILi0EEENS2_IJS4_NS3_ILi256EEEiEEEEEENS3_ILi2048EEENS2_IJiNS3_ILi4096EEEEEEEEEEEC2ERKS9_RKSH_,@function
        .size           $_ZN7cutlass13device_kernelIN5flash19enable_sm80_to_sm89INS1_16FlashAttnBwdSm80INS1_25CollectiveMainloopBwdSm80ILi2ELi2EN4cute5tupleIJNS5_1CILi128EEES8_NS7_ILi64EEEEEENS_10bfloat16_tEfNS_4arch4Sm80ELb1ELb0ELb1ELb1ELb1ELb0ELb0ELb0ELi2ELi4ELi4ELi4ELb0EEENS1_24CollectiveEpilogueBwdGQAISA_fSD_Li256ELb1ELb1EEENS1_25SingleTileBwdLPTSchedulerILb1ELi128ELb1EEEEEEEEEvNT_6ParamsE$_ZN4cute3eso3ESOILb1ELb0EJNS_5tupleIJNS2_IJNS_1CILi1EEENS2_IJS4_NS3_ILi2EEES5_EEEEEES5_NS2_IJS5_S5_EEEEEENS2_IJNS2_IJNS3_ILi0EEENS2_IJS4_NS3_ILi256EEEiEEEEEENS3_ILi2048EEENS2_IJiNS3_ILi4096EEEEEEEEEEEC2ERKS9_RKSH_,($_ZN7cutlass13device_kernelIN5flash19enable_sm80_to_sm89INS1_16FlashAttnBwdSm80INS1_25CollectiveMainloopBwdSm80ILi2ELi2EN4cute5tupleIJNS5_1CILi128EEES8_NS7_ILi64EEEEEENS_10bfloat16_tEfNS_4arch4Sm80ELb1ELb0ELb1ELb1ELb1ELb0ELb0ELb0ELi2ELi4ELi4ELi4ELb0EEENS1_24CollectiveEpilogueBwdGQAISA_fSD_Li256ELb1ELb1EEENS1_25SingleTileBwdLPTSchedulerILb1ELi128ELb1EEEEEEEEEvNT_6ParamsE$_ZN4cute3eso3ESOILb1ELb0EJNS_5tupleIJNS2_IJNS_1CILi1EEENS3_ILi0EEEEEENS2_IJS5_S5_EEEEEENS2_IJS5_iEEEEEC2ERKS8_RKS9_ - $_ZN7cutlass13device_kernelIN5flash19enable_sm80_to_sm89INS1_16FlashAttnBwdSm80INS1_25CollectiveMainloopBwdSm80ILi2ELi2EN4cute5tupleIJNS5_1CILi128EEES8_NS7_ILi64EEEEEENS_10bfloat16_tEfNS_4arch4Sm80ELb1ELb0ELb1ELb1ELb1ELb0ELb0ELb0ELi2ELi4ELi4ELi4ELb0EEENS1_24CollectiveEpilogueBwdGQAISA_fSD_Li256ELb1ELb1EEENS1_25SingleTileBwdLPTSchedulerILb1ELi128ELb1EEEEEEEEEvNT_6ParamsE$_ZN4cute3eso3ESOILb1ELb0EJNS_5tupleIJNS2_IJNS_1CILi1EEENS2_IJS4_NS3_ILi2EEES5_EEEEEES5_NS2_IJS5_S5_EEEEEENS2_IJNS2_IJNS3_ILi0EEENS2_IJS4_NS3_ILi256EEEiEEEEEENS3_ILi2048EEENS2_IJiNS3_ILi4096EEEEEEEEEEEC2ERKS9_RKSH_)
$_ZN7cutlass13device_kernelIN5flash19enable_sm80_to_sm89INS1_16FlashAttnBwdSm80INS1_25CollectiveMainloopBwdSm80ILi2ELi2EN4cute5tupleIJNS5_1CILi128EEES8_NS7_ILi64EEEEEENS_10bfloat16_tEfNS_4arch4Sm80ELb1ELb0ELb1ELb1ELb1ELb0ELb0ELb0ELi2ELi4ELi4ELi4ELb0EEENS1_24CollectiveEpilogueBwdGQAISA_fSD_Li256ELb1ELb1EEENS1_25SingleTileBwdLPTSchedulerILb1ELi128ELb1EEEEEEEEEvNT_6ParamsE$_ZN4cute3eso3ESOILb1ELb0EJNS_5tupleIJNS2_IJNS_1CILi1EEENS2_IJS4_NS3_ILi2EEES5_EEEEEES5_NS2_IJS5_S5_EEEEEENS2_IJNS2_IJNS3_ILi0EEENS2_IJS4_NS3_ILi256EEEiEEEEEENS3_ILi2048EEENS2_IJiNS3_ILi4096EEEEEEEEEEEC2ERKS9_RKSH_:
[----:B------:R-:W-:Y:S01]  /*8970*/  IADD3 R2, R58, -c[0x0][0x20], RZ ;  /* 0x800008003a027a10 */ /* 0x000fe20007ffe0ff */
[----:B------:R-:W-:Y:S01]  /*8980*/  IMAD.MOV.U32 R8, RZ, RZ, R6 ;  /* 0x000000ffff087224 */ /* 0x000fe200078e0006 */
[----:B------:R-:W-:-:S03]  /*8990*/  MOV R9, 0x0 ;  /* 0x0000000000097802 */ /* 0x000fc60000000f00 */
[----:B------:R1:W-:Y:S04]  /*89a0*/  STL [R2], R5 ;  /* 0x0000000502007387 */ /* 0x0003e80000100800 */
[----:B------:R1:W-:Y:S01]  /*89b0*/  STL [R2+0x4], R3 ;  /* 0x0000040302007387 */ /* 0x0003e20000100800 */
[----:B------:R-:W-:Y:S05]  /*89c0*/  RET.REL.NODEC R8 `(_ZN7cutlass13device_kernelIN5flash19enable_sm80_to_sm89INS1_16FlashAttnBwdSm80INS1_25CollectiveMainloopBwdSm80ILi2ELi2EN4cute5tupleIJNS5_1CILi128EEES8_NS7_ILi64EEEEEENS_10bfloat16_tEfNS_4arch4Sm80ELb1ELb0ELb1ELb1ELb1ELb0ELb0ELb0ELi2ELi4ELi4ELi4ELb0EEENS1_24CollectiveEpilogueBwdGQAISA_fSD_Li256ELb1ELb1EEENS1_25SingleTileBwdLPTSchedulerILb1ELi128ELb1EEEEEEEEEvNT_6ParamsE) ;  /* 0xffff763008007950 */ /* 0x000fea0003c3ffff */
        .type           $_ZN7cutlass13device_kernelIN5flash19enable_sm80_to_sm89INS1_16FlashAttnBwdSm80INS1_25CollectiveMainloopBwdSm80ILi2ELi2EN4cute5tupleIJNS5_1CILi128EEES8_NS7_ILi64EEEEEENS_10bfloat16_tEfNS_4arch4Sm80ELb1ELb0ELb1ELb1ELb1ELb0ELb0ELb0ELi2ELi4ELi4ELi4ELb0EEENS1_24CollectiveEpilogueBwdGQAISA_fSD_Li256ELb1ELb1EEENS1_25SingleTileBwdLPTSchedulerILb1ELi128ELb1EEEEEEEEEvNT_6ParamsE$_ZN4cute3eso3ESOILb1ELb0EJNS_5tupleIJNS2_IJNS_1CILi1EEENS3_ILi0EEEEEENS2_IJS5_S5_EEEEEENS2_IJS5_iEEEEEC2ERKS8_RKS9_,@function
        .size           $_ZN7cutlass13device_kernelIN5flash19enable_sm80_to_sm89INS1_16FlashAttnBwdSm80INS1_25CollectiveMainloopBwdSm80ILi2ELi2EN4cute5tupleIJNS5_1CILi128EEES8_NS7_ILi64EEEEEENS_10bfloat16_tEfNS_4arch4Sm80ELb1ELb0ELb1ELb1ELb1ELb0ELb0ELb0ELi2ELi4ELi4ELi4ELb0EEENS1_24CollectiveEpilogueBwdGQAISA_fSD_Li256ELb1ELb1EEENS1_25SingleTileBwdLPTSchedulerILb1ELi128ELb1EEEEEEEEEvNT_6ParamsE$_ZN4cute3eso3ESOILb1ELb0EJNS_5tupleIJNS2_IJNS_1CILi1EEENS3_ILi0EEEEEENS2_IJS5_S5_EEEEEENS2_IJS5_iEEEEEC2ERKS8_RKS9_,($_ZN7cutlass13device_kernelIN5flash19enable_sm80_to_sm89INS1_16FlashAttnBwdSm80INS1_25CollectiveMainloopBwdSm80ILi2ELi2EN4cute5tupleIJNS5_1CILi128EEES8_NS7_ILi64EEEEEENS_10bfloat16_tEfNS_4arch4Sm80ELb1ELb0ELb1ELb1ELb1ELb0ELb0ELb0ELi2ELi4ELi4ELi4ELb0EEENS1_24CollectiveEpilogueBwdGQAISA_fSD_Li256ELb1ELb1EEENS1_25SingleTileBwdLPTSchedulerILb1ELi128ELb1EEEEEEEEEvNT_6ParamsE$_ZN4cute3eso3ESOILb1ELb0EJNS_5tupleIJNS2_IJNS_1CILi1EEENS3_ILi0EEEEEES5_EEENS2_IJNS2_IJS5_S5_EEEiEEEEEC2ERKS7_RKS9_ - $_ZN7cutlass13device_kernelIN5flash19enable_sm80_to_sm89INS1_16FlashAttnBwdSm80INS1_25CollectiveMainloopBwdSm80ILi2ELi2EN4cute5tupleIJNS5_1CILi128EEES8_NS7_ILi64EEEEEENS_10bfloat16_tEfNS_4arch4Sm80ELb1ELb0ELb1ELb1ELb1ELb0ELb0ELb0ELi2ELi4ELi4ELi4ELb0EEENS1_24CollectiveEpilogueBwdGQAISA_fSD_Li256ELb1ELb1EEENS1_25SingleTileBwdLPTSchedulerILb1ELi128ELb1EEEEEEEEEvNT_6ParamsE$_ZN4cute3eso3ESOILb1ELb0EJNS_5tupleIJNS2_IJNS_1CILi1EEENS3_ILi0EEEEEENS2_IJS5_S5_EEEEEENS2_IJS5_iEEEEEC2ERKS8_RKS9_)
$_ZN7cutlass13device_kernelIN5flash19enable_sm80_to_sm89INS1_16FlashAttnBwdSm80INS1_25CollectiveMainloopBwdSm80ILi2ELi2EN4cute5tupleIJNS5_1CILi128EEES8_NS7_ILi64EEEEEENS_10bfloat16_tEfNS_4arch4Sm80ELb1ELb0ELb1ELb1ELb1ELb0ELb0ELb0ELi2ELi4ELi4ELi4ELb0EEENS1_24CollectiveEpilogueBwdGQAISA_fSD_Li256ELb1ELb1EEENS1_25SingleTileBwdLPTSchedulerILb1ELi128ELb1EEEEEEEEEvNT_6ParamsE$_ZN4cute3eso3ESOILb1ELb0EJNS_5tupleIJNS2_IJNS_1CILi1EEENS3_ILi0EEEEEENS2_IJS5_S5_EEEEEENS2_IJS5_iEEEEEC2ERKS8_RKS9_:
[----:B------:R-:W-:Y:S02]  /*89d0*/  IADD3 R2, R67, -c[0x0][0x20], RZ ;  /* 0x8000080043027a10 */ /* 0x000fe40007ffe0ff */
[----:B------:R-:W-:-:S03]  /*89e0*/  MOV R5, 0x0 ;  /* 0x0000000000057802 */ /* 0x000fc60000000f00 */
[----:B------:R1:W-:Y:S01]  /*89f0*/  STL [R2], R3 ;  /* 0x0000000302007387 */ /* 0x0003e20000100800 */
[----:B------:R-:W-:Y:S05]  /*8a00*/  RET.REL.NODEC R4 `(_ZN7cutlass13device_kernelIN5flash19enable_sm80_to_sm89INS1_16FlashAttnBwdSm80INS1_25CollectiveMainloopBwdSm80ILi2ELi2EN4cute5tupleIJNS5_1CILi128EEES8_NS7_ILi64EEEEEENS_10bfloat16_tEfNS_4arch4Sm80ELb1ELb0ELb1ELb1ELb1ELb0ELb0ELb0ELi2ELi4ELi4ELi4ELb0EEENS1_24CollectiveEpilogueBwdGQAISA_fSD_Li256ELb1ELb1EEENS1_25SingleTileBwdLPTSchedulerILb1ELi128ELb1EEEEEEEEEvNT_6ParamsE) ;  /* 0xffff75f004007950 */ /* 0x000fea0003c3ffff */
        .type           $_ZN7cutlass13device_kernelIN5flash19enable_sm80_to_sm89INS1_16FlashAttnBwdSm80INS1_25CollectiveMainloopBwdSm80ILi2ELi2EN4cute5tupleIJNS5_1CILi128EEES8_NS7_ILi64EEEEEENS_10bfloat16_tEfNS_4arch4Sm80ELb1ELb0ELb1ELb1ELb1ELb0ELb0ELb0ELi2ELi4ELi4ELi4ELb0EEENS1_24CollectiveEpilogueBwdGQAISA_fSD_Li256ELb1ELb1EEENS1_25SingleTileBwdLPTSchedulerILb1ELi128ELb1EEEEEEEEEvNT_6ParamsE$_ZN4cute3eso3ESOILb1ELb0EJNS_5tupleIJNS2_IJNS_1CILi1EEENS3_ILi0EEEEEES5_EEENS2_IJNS2_IJS5_S5_EEEiEEEEEC2ERKS7_RKS9_,@function
        .size           $_ZN7cutlass13device_kernelIN5flash19enable_sm80_to_sm89INS1_16FlashAttnBwdSm80INS1_25CollectiveMainloopBwdSm80ILi2ELi2EN4cute5tupleIJNS5_1CILi128EEES8_NS7_ILi64EEEEEENS_10bfloat16_tEfNS_4arch4Sm80ELb1ELb0ELb1ELb1ELb1ELb0ELb0ELb0ELi2ELi4ELi4ELi4ELb0EEENS1_24CollectiveEpilogueBwdGQAISA_fSD_Li256ELb1ELb1EEENS1_25SingleTileBwdLPTSchedulerILb1ELi128ELb1EEEEEEEEEvNT_6ParamsE$_ZN4cute3eso3ESOILb1ELb0EJNS_5tupleIJNS2_IJNS_1CILi1EEENS3_ILi0EEEEEES5_EEENS2_IJNS2_IJS5_S5_EEEiEEEEEC2ERKS7_RKS9_,($_ZN7cutlass13device_kernelIN5flash19enable_sm80_to_sm89INS1_16FlashAttnBwdSm80INS1_25CollectiveMainloopBwdSm80ILi2ELi2EN4cute5tupleIJNS5_1CILi128EEES8_NS7_ILi64EEEEEENS_10bfloat16_tEfNS_4arch4Sm80ELb1ELb0ELb1ELb1ELb1ELb0ELb0ELb0ELi2ELi4ELi4ELi4ELb0EEENS1_24CollectiveEpilogueBwdGQAISA_fSD_Li256ELb1ELb1EEENS1_25SingleTileBwdLPTSchedulerILb1ELi128ELb1EEEEEEEEEvNT_6ParamsE$_ZN4cute3eso3ESOILb1ELb0EJNS_5tupleIJNS2_IJNS_1CILi2EEES4_EEENS3_ILi8EEES5_EEENS2_IJNS2_IJNS3_ILi1EEEiEEENS3_ILi1024EEENS2_IJiiEEEEEEEEC2ERKS7_RKSC_ - $_ZN7cutlass13device_kernelIN5flash19enable_sm80_to_sm89INS1_16FlashAttnBwdSm80INS1_25CollectiveMainloopBwdSm80ILi2ELi2EN4cute5tupleIJNS5_1CILi128EEES8_NS7_ILi64EEEEEENS_10bfloat16_tEfNS_4arch4Sm80ELb1ELb0ELb1ELb1ELb1ELb0ELb0ELb0ELi2ELi4ELi4ELi4ELb0EEENS1_24CollectiveEpilogueBwdGQAISA_fSD_Li256ELb1ELb1EEENS1_25SingleTileBwdLPTSchedulerILb1ELi128ELb1EEEEEEEEEvNT_6ParamsE$_ZN4cute3eso3ESOILb1ELb0EJNS_5tupleIJNS2_IJNS_1CILi1EEENS3_ILi0EEEEEES5_EEENS2_IJNS2_IJS5_S5_EEEiEEEEEC2ERKS7_RKS9_)
$_ZN7cutlass13device_kernelIN5flash19enable_sm80_to_sm89INS1_16FlashAttnBwdSm80INS1_25CollectiveMainloopBwdSm80ILi2ELi2EN4cute5tupleIJNS5_1CILi128EEES8_NS7_ILi64EEEEEENS_10bfloat16_tEfNS_4arch4Sm80ELb1ELb0ELb1ELb1ELb1ELb0ELb0ELb0ELi2ELi4ELi4ELi4ELb0EEENS1_24CollectiveEpilogueBwdGQAISA_fSD_Li256ELb1ELb1EEENS1_25SingleTileBwdLPTSchedulerILb1ELi128ELb1EEEEEEEEEvNT_6ParamsE$_ZN4cute3eso3ESOILb1ELb0EJNS_5tupleIJNS2_IJNS_1CILi1EEENS3_ILi0EEEEEES5_EEENS2_IJNS2_IJS5_S5_EEEiEEEEEC2ERKS7_RKS9_:
[----:B------:R-:W-:Y:S02]  /*8a10*/  IADD3 R2, R67, -c[0x0][0x20], RZ ;  /* 0x8000080043027a10 */ /* 0x000fe40007ffe0ff */
[----:B------:R-:W-:-:S03]  /*8a20*/  MOV R5, 0x0 ;  /* 0x0000000000057802 */ /* 0x000fc60000000f00 */
[----:B------:R1:W-:Y:S01]  /*8a30*/  STL [R2], R3 ;  /* 0x0000000302007387 */ /* 0x0003e20000100800 */
[----:B------:R-:W-:Y:S05]  /*8a40*/  RET.REL.NODEC R4 `(_ZN7cutlass13device_kernelIN5flash19enable_sm80_to_sm89INS1_16FlashAttnBwdSm80INS1_25CollectiveMainloopBwdSm80ILi2ELi2EN4cute5tupleIJNS5_1CILi128EEES8_NS7_ILi64EEEEEENS_10bfloat16_tEfNS_4arch4Sm80ELb1ELb0ELb1ELb1ELb1ELb0ELb0ELb0ELi2ELi4ELi4ELi4ELb0EEENS1_24CollectiveEpilogueBwdGQAISA_fSD_Li256ELb1ELb1EEENS1_25SingleTileBwdLPTSchedulerILb1ELi128ELb1EEEEEEEEEvNT_6ParamsE) ;  /* 0xffff75b004007950 */ /* 0x000fea0003c3ffff */
        .type           $_ZN7cutlass13device_kernelIN5flash19enable_sm80_to_sm89INS1_16FlashAttnBwdSm80INS1_25CollectiveMainloopBwdSm80ILi2ELi2EN4cute5tupleIJNS5_1CILi128EEES8_NS7_ILi64EEEEEENS_10bfloat16_tEfNS_4arch4Sm80ELb1ELb0ELb1ELb1ELb1ELb0ELb0ELb0ELi2ELi4ELi4ELi4ELb0EEENS1_24CollectiveEpilogueBwdGQAISA_fSD_Li256ELb1ELb1EEENS1_25SingleTileBwdLPTSchedulerILb1ELi128ELb1EEEEEEEEEvNT_6ParamsE$_ZN4cute3eso3ESOILb1ELb0EJNS_5tupleIJNS2_IJNS_1CILi2EEES4_EEENS3_ILi8EEES5_EEENS2_IJNS2_IJNS3_ILi1EEEiEEENS3_ILi1024EEENS2_IJiiEEEEEEEEC2ERKS7_RKSC_,@function
        .size           $_ZN7cutlass13device_kernelIN5flash19enable_sm80_to_sm89INS1_16FlashAttnBwdSm80INS1_25CollectiveMainloopBwdSm80ILi2ELi2EN4cute5tupleIJNS5_1CILi128EEES8_NS7_ILi64EEEEEENS_10bfloat16_tEfNS_4arch4Sm80ELb1ELb0ELb1ELb1ELb1ELb0ELb0ELb0ELi2ELi4ELi4ELi4ELb0EEENS1_24CollectiveEpilogueBwdGQAISA_fSD_Li256ELb1ELb1EEENS1_25SingleTileBwdLPTSchedulerILb1ELi128ELb1EEEEEEEEEvNT_6ParamsE$_ZN4cute3eso3ESOILb1ELb0EJNS_5tupleIJNS2_IJNS_1CILi2EEES4_EEENS3_ILi8EEES5_EEENS2_IJNS2_IJNS3_ILi1EEEiEEENS3_ILi1024EEENS2_IJiiEEEEEEEEC2ERKS7_RKSC_,($_ZN7cutlass13device_kernelIN5flash19enable_sm80_to_sm89INS1_16FlashAttnBwdSm80INS1_25CollectiveMainloopBwdSm80ILi2ELi2EN4cute5tupleIJNS5_1CILi128EEES8_NS7_ILi64EEEEEENS_10bfloat16_tEfNS_4arch4Sm80ELb1ELb0ELb1ELb1ELb1ELb0ELb0ELb0ELi2ELi4ELi4ELi4ELb0EEENS1_24CollectiveEpilogueBwdGQAISA_fSD_Li256ELb1ELb1EEENS1_25SingleTileBwdLPTSchedulerILb1ELi128ELb1EEEEEEEEEvNT_6ParamsE$_ZN4cute3eso3ESOILb1ELb0EJNS_5tupleIJNS2_IJNS_1CILi2EEES4_EEES4_EEENS2_IJNS2_IJiiEEENS3_ILi8192EEEEEEEEC2ERKS6_RKS9_ - $_ZN7cutlass13device_kernelIN5flash19enable_sm80_to_sm89INS1_16FlashAttnBwdSm80INS1_25CollectiveMainloopBwdSm80ILi2ELi2EN4cute5tupleIJNS5_1CILi128EEES8_NS7_ILi64EEEEEENS_10bfloat16_tEfNS_4arch4Sm80ELb1ELb0ELb1ELb1ELb1ELb0ELb0ELb0ELi2ELi4ELi4ELi4ELb0EEENS1_24CollectiveEpilogueBwdGQAISA_fSD_Li256ELb1ELb1EEENS1_25SingleTileBwdLPTSchedulerILb1ELi128ELb1EEEEEEEEEvNT_6ParamsE$_ZN4cute3eso3ESOILb1ELb0EJNS_5tupleIJNS2_IJNS_1CILi2EEES4_EEENS3_ILi8EEES5_EEENS2_IJNS2_IJNS3_ILi1EEEiEEENS3_ILi1024EEENS2_IJiiEEEEEEEEC2ERKS7_RKSC_)
$_ZN7cutlass13device_kernelIN5flash19enable_sm80_to_sm89INS1_16FlashAttnBwdSm80INS1_25CollectiveMainloopBwdSm80ILi2ELi2EN4cute5tupleIJNS5_1CILi128EEES8_NS7_ILi64EEEEEENS_10bfloat16_tEfNS_4arch4Sm80ELb1ELb0ELb1ELb1ELb1ELb0ELb0ELb0ELi2ELi4ELi4ELi4ELb0EEENS1_24CollectiveEpilogueBwdGQAISA_fSD_Li256ELb1ELb1EEENS1_25SingleTileBwdLPTSchedulerILb1ELi128ELb1EEEEEEEEEvNT_6ParamsE$_ZN4cute3eso3ESOILb1ELb0EJNS_5tupleIJNS2_IJNS_1CILi2EEES4_EEENS3_ILi8EEES5_EEENS2_IJNS2_IJNS3_ILi1EEEiEEENS3_ILi1024EEENS2_IJiiEEEEEEEEC2ERKS7_RKSC_:
[----:B------:R-:W-:Y:S02]  /*8a50*/  IADD3 R4, R23, -c[0x0][0x20], RZ ;  /* 0x8000080017047a10 */ /* 0x000fe40007ffe0ff */
[----:B------:R-:W-:-:S03]  /*8a60*/  MOV R9, 0x0 ;  /* 0x0000000000097802 */ /* 0x000fc60000000f00 */
[----:B------:R1:W-:Y:S04]  /*8a70*/  STL [R4], R2 ;  /* 0x0000000204007387 */ /* 0x0003e80000100800 */
[----:B------:R1:W-:Y:S04]  /*8a80*/  STL [R4+0x4], R3 ;  /* 0x0000040304007387 */ /* 0x0003e80000100800 */
[----:B------:R1:W-:Y:S01]  /*8a90*/  STL [R4+0x8], R5 ;  /* 0x0000080504007387 */ /* 0x0003e20000100800 */
[----:B------:R-:W-:Y:S05]  /*8aa0*/  RET.REL.NODEC R8 `(_ZN7cutlass13device_kernelIN5flash19enable_sm80_to_sm89INS1_16FlashAttnBwdSm80INS1_25CollectiveMainloopBwdSm80ILi2ELi2EN4cute5tupleIJNS5_1CILi128EEES8_NS7_ILi64EEEEEENS_10bfloat16_tEfNS_4arch4Sm80ELb1ELb0ELb1ELb1ELb1ELb0ELb0ELb0ELi2ELi4ELi4ELi4ELb0EEENS1_24CollectiveEpilogueBwdGQAISA_fSD_Li256ELb1ELb1EEENS1_25SingleTileBwdLPTSchedulerILb1ELi128ELb1EEEEEEEEEvNT_6ParamsE) ;  /* 0xffff755008007950 */ /* 0x000fea0003c3ffff */
        .type           $_ZN7cutlass13device_kernelIN5flash19enable_sm80_to_sm89INS1_16FlashAttnBwdSm80INS1_25CollectiveMainloopBwdSm80ILi2ELi2EN4cute5tupleIJNS5_1CILi128EEES8_NS7_ILi64EEEEEENS_10bfloat16_tEfNS_4arch4Sm80ELb1ELb0ELb1ELb1ELb1ELb0ELb0ELb0ELi2ELi4ELi4ELi4ELb0EEENS1_24CollectiveEpilogueBwdGQAISA_fSD_Li256ELb1ELb1EEENS1_25SingleTileBwdLPTSchedulerILb1ELi128ELb1EEEEEEEEEvNT_6ParamsE$_ZN4cute3eso3ESOILb1ELb0EJNS_5tupleIJNS2_IJNS_1CILi2EEES4_EEES4_EEENS2_IJNS2_IJiiEEENS3_ILi8192EEEEEEEEC2ERKS6_RKS9_,@function
        .size           $_ZN7cutlass13device_kernelIN5flash19enable_sm80_to_sm89INS1_16FlashAttnBwdSm80INS1_25CollectiveMainloopBwdSm80ILi2ELi2EN4cute5tupleIJNS5_1CILi128EEES8_NS7_ILi64EEEEEENS_10bfloat16_tEfNS_4arch4Sm80ELb1ELb0ELb1ELb1ELb1ELb0ELb0ELb0ELi2ELi4ELi4ELi4ELb0EEENS1_24CollectiveEpilogueBwdGQAISA_fSD_Li256ELb1ELb1EEENS1_25SingleTileBwdLPTSchedulerILb1ELi128ELb1EEEEEEEEEvNT_6ParamsE$_ZN4cute3eso3ESOILb1ELb0EJNS_5tupleIJNS2_IJNS_1CILi2EEES4_EEES4_EEENS2_IJNS2_IJiiEEENS3_ILi8192EEEEEEEEC2ERKS6_RKS9_,($_ZN7cutlass13device_kernelIN5flash19enable_sm80_to_sm89INS1_16FlashAttnBwdSm80INS1_25CollectiveMainloopBwdSm80ILi2ELi2EN4cute5tupleIJNS5_1CILi128EEES8_NS7_ILi64EEEEEENS_10bfloat16_tEfNS_4arch4Sm80ELb1ELb0ELb1ELb1ELb1ELb0ELb0ELb0ELi2ELi4ELi4ELi4ELb0EEENS1_24CollectiveEpilogueBwdGQAISA_fSD_Li256ELb1ELb1EEENS1_25SingleTileBwdLPTSchedulerILb1ELi128ELb1EEEEEEEEEvNT_6ParamsE$_ZN4cute3eso3ESOILb1ELb0EJNS_5tupleIJNS2_IJNS_1CILi2EEES4_EEES5_NS3_ILi8EEEEEENS2_IJNS2_IJiNS3_ILi512EEEEEENS2_IJiiEEENS3_ILi1024EEEEEEEEC2ERKS7_RKSC_ - $_ZN7cutlass13device_kernelIN5flash19enable_sm80_to_sm89INS1_16FlashAttnBwdSm80INS1_25CollectiveMainloopBwdSm80ILi2ELi2EN4cute5tupleIJNS5_1CILi128EEES8_NS7_ILi64EEEEEENS_10bfloat16_tEfNS_4arch4Sm80ELb1ELb0ELb1ELb1ELb1ELb0ELb0ELb0ELi2ELi4ELi4ELi4ELb0EEENS1_24CollectiveEpilogueBwdGQAISA_fSD_Li256ELb1ELb1EEENS1_25SingleTileBwdLPTSchedulerILb1ELi128ELb1EEEEEEEEEvNT_6ParamsE$_ZN4cute3eso3ESOILb1ELb0EJNS_5tupleIJNS2_IJNS_1CILi2EEES4_EEES4_EEENS2_IJNS2_IJiiEEENS3_ILi8192EEEEEEEEC2ERKS6_RKS9_)
$_ZN7cutlass13device_kernelIN5flash19enable_sm80_to_sm89INS1_16FlashAttnBwdSm80INS1_25CollectiveMainloopBwdSm80ILi2ELi2EN4cute5tupleIJNS5_1CILi128EEES8_NS7_ILi64EEEEEENS_10bfloat16_tEfNS_4arch4Sm80ELb1ELb0ELb1ELb1ELb1ELb0ELb0ELb0ELi2ELi4ELi4ELi4ELb0EEENS1_24CollectiveEpilogueBwdGQAISA_fSD_Li256ELb1ELb1EEENS1_25SingleTileBwdLPTSchedulerILb1ELi128ELb1EEEEEEEEEvNT_6ParamsE$_ZN4cute3eso3ESOILb1ELb0EJNS_5tupleIJNS2_IJNS_1CILi2EEES4_EEES4_EEENS2_IJNS2_IJiiEEENS3_ILi8192EEEEEEEEC2ERKS6_RKS9_:
[----:B------:R-:W-:Y:S01]  /*8ab0*/  IADD3 R4, R65, -c[0x0][0x20], RZ ;  /* 0x8000080041047a10 */ /* 0x000fe20007ffe0ff */
[----:B------:R-:W-:Y:S01]  /*8ac0*/  IMAD.MOV.U32 R72, RZ, RZ, R6 ;  /* 0x000000ffff487224 */ /* 0x000fe200078e0006 */
[----:B------:R-:W-:-:S03]  /*8ad0*/  MOV R73, 0x0 ;  /* 0x0000000000497802 */ /* 0x000fc60000000f00 */
[----:B------:R1:W-:Y:S04]  /*8ae0*/  STL [R4], R2 ;  /* 0x0000000204007387 */ /* 0x0003e80000100800 */
[----:B------:R1:W-:Y:S01]  /*8af0*/  STL [R4+0x4], R3 ;  /* 0x0000040304007387 */ /* 0x0003e20000100800 */
[----:B------:R-:W-:Y:S05]  /*8b00*/  RET.REL.NODEC R72 `(_ZN7cutlass13device_kernelIN5flash19enable_sm80_to_sm89INS1_16FlashAttnBwdSm80INS1_25CollectiveMainloopBwdSm80ILi2ELi2EN4cute5tupleIJNS5_1CILi128EEES8_NS7_ILi64EEEEEENS_10bfloat16_tEfNS_4arch4Sm80ELb1ELb0ELb1ELb1ELb1ELb0ELb0ELb0ELi2ELi4ELi4ELi4ELb0EEENS1_24CollectiveEpilogueBwdGQAISA_fSD_Li256ELb1ELb1EEENS1_25SingleTileBwdLPTSchedulerILb1ELi128ELb1EEEEEEEEEvNT_6ParamsE) ;  /* 0xffff74f048007950 */ /* 0x000fea0003c3ffff */
        .type           $_ZN7cutlass13device_kernelIN5flash19enable_sm80_to_sm89INS1_16FlashAttnBwdSm80INS1_25CollectiveMainloopBwdSm80ILi2ELi2EN4cute5tupleIJNS5_1CILi128EEES8_NS7_ILi64EEEEEENS_10bfloat16_tEfNS_4arch4Sm80ELb1ELb0ELb1ELb1ELb1ELb0ELb0ELb0ELi2ELi4ELi4ELi4ELb0EEENS1_24CollectiveEpilogueBwdGQAISA_fSD_Li256ELb1ELb1EEENS1_25SingleTileBwdLPTSchedulerILb1ELi128ELb1EEEEEEEEEvNT_6ParamsE$_ZN4cute3eso3ESOILb1ELb0EJNS_5tupleIJNS2_IJNS_1CILi2EEES4_EEES5_NS3_ILi8EEEEEENS2_IJNS2_IJiNS3_ILi512EEEEEENS2_IJiiEEENS3_ILi1024EEEEEEEEC2ERKS7_RKSC_,@function
        .size           $_ZN7cutlass13device_kernelIN5flash19enable_sm80_to_sm89INS1_16FlashAttnBwdSm80INS1_25CollectiveMainloopBwdSm80ILi2ELi2EN4cute5tupleIJNS5_1CILi128EEES8_NS7_ILi64EEEEEENS_10bfloat16_tEfNS_4arch4Sm80ELb1ELb0ELb1ELb1ELb1ELb0ELb0ELb0ELi2ELi4ELi4ELi4ELb0EEENS1_24CollectiveEpilogueBwdGQAISA_fSD_Li256ELb1ELb1EEENS1_25SingleTileBwdLPTSchedulerILb1ELi128ELb1EEEEEEEEEvNT_6ParamsE$_ZN4cute3eso3ESOILb1ELb0EJNS_5tupleIJNS2_IJNS_1CILi2EEES4_EEES5_NS3_ILi8EEEEEENS2_IJNS2_IJiNS3_ILi512EEEEEENS2_IJiiEEENS3_ILi1024EEEEEEEEC2ERKS7_RKSC_,($_ZN7cutlass13device_kernelIN5flash19enable_sm80_to_sm89INS1_16FlashAttnBwdSm80INS1_25CollectiveMainloopBwdSm80ILi2ELi2EN4cute5tupleIJNS5_1CILi128EEES8_NS7_ILi64EEEEEENS_10bfloat16_tEfNS_4arch4Sm80ELb1ELb0ELb1ELb1ELb1ELb0ELb0ELb0ELi2ELi4ELi4ELi4ELb0EEENS1_24CollectiveEpilogueBwdGQAISA_fSD_Li256ELb1ELb1EEENS1_25SingleTileBwdLPTSchedulerILb1ELi128ELb1EEEEEEEEEvNT_6ParamsE$_ZN4cute3eso3ESOILb1ELb0EJNS_5tupleIJNS2_IJNS_1CILi2EEES4_S4_EEES4_NS2_IJNS2_IJS4_S4_EEES4_EEEEEENS2_IJNS2_IJNS3_ILi1EEENS3_ILi512EEEiEEENS3_ILi4096EEENS2_IJNS2_IJiiEEENS3_ILi8192EEEEEEEEEEEC2ERKS8_RKSG_ - $_ZN7cutlass13device_kernelIN5flash19enable_sm80_to_sm89INS1_16FlashAttnBwdSm80INS1_25CollectiveMainloopBwdSm80ILi2ELi2EN4cute5tupleIJNS5_1CILi128EEES8_NS7_ILi64EEEEEENS_10bfloat16_tEfNS_4arch4Sm80ELb1ELb0ELb1ELb1ELb1ELb0ELb0ELb0ELi2ELi4ELi4ELi4ELb0EEENS1_24CollectiveEpilogueBwdGQAISA_fSD_Li256ELb1ELb1EEENS1_25SingleTileBwdLPTSchedulerILb1ELi128ELb1EEEEEEEEEvNT_6ParamsE$_ZN4cute3eso3ESOILb1ELb0EJNS_5tupleIJNS2_IJNS_1CILi2EEES4_EEES5_NS3_ILi8EEEEEENS2_IJNS2_IJiNS3_ILi512EEEEEENS2_IJiiEEENS3_ILi1024EEEEEEEEC2ERKS7_RKSC_)
$_ZN7cutlass13device_kernelIN5flash19enable_sm80_to_sm89INS1_16FlashAttnBwdSm80INS1_25CollectiveMainloopBwdSm80ILi2ELi2EN4cute5tupleIJNS5_1CILi128EEES8_NS7_ILi64EEEEEENS_10bfloat16_tEfNS_4arch4Sm80ELb1ELb0ELb1ELb1ELb1ELb0ELb0ELb0ELi2ELi4ELi4ELi4ELb0EEENS1_24CollectiveEpilogueBwdGQAISA_fSD_Li256ELb1ELb1EEENS1_25SingleTileBwdLPTSchedulerILb1ELi128ELb1EEEEEEEEEvNT_6ParamsE$_ZN4cute3eso3ESOILb1ELb0EJNS_5tupleIJNS2_IJNS_1CILi2EEES4_EEES5_NS3_ILi8EEEEEENS2_IJNS2_IJiNS3_ILi512EEEEEENS2_IJiiEEENS3_ILi1024EEEEEEEEC2ERKS7_RKSC_:
[----:B------:R-:W-:Y:S02]  /*8b10*/  IADD3 R4, R60, -c[0x0][0x20], RZ ;  /* 0x800008003c047a10 */ /* 0x000fe40007ffe0ff */
[----:B------:R-:W-:-:S03]  /*8b20*/  MOV R9, 0x0 ;  /* 0x0000000000097802 */ /* 0x000fc60000000f00 */
[----:B------:R1:W-:Y:S04]  /*8b30*/  STL [R4], R2 ;  /* 0x0000000204007387 */ /* 0x0003e80000100800 */
[----:B------:R1:W-:Y:S04]  /*8b40*/  STL [R4+0x4], R3 ;  /* 0x0000040304007387 */ /* 0x0003e80000100800 */
[----:B------:R1:W-:Y:S01]  /*8b50*/  STL [R4+0x8], R5 ;  /* 0x0000080504007387 */ /* 0x0003e20000100800 */
[----:B------:R-:W-:Y:S05]  /*8b60*/  RET.REL.NODEC R8 `(_ZN7cutlass13device_kernelIN5flash19enable_sm80_to_sm89INS1_16FlashAttnBwdSm80INS1_25CollectiveMainloopBwdSm80ILi2ELi2EN4cute5tupleIJNS5_1CILi128EEES8_NS7_ILi64EEEEEENS_10bfloat16_tEfNS_4arch4Sm80ELb1ELb0ELb1ELb1ELb1ELb0ELb0ELb0ELi2ELi4ELi4ELi4ELb0EEENS1_24CollectiveEpilogueBwdGQAISA_fSD_Li256ELb1ELb1EEENS1_25SingleTileBwdLPTSchedulerILb1ELi128ELb1EEEEEEEEEvNT_6ParamsE) ;  /* 0xffff749008007950 */ /* 0x000fea0003c3ffff */
        .type           $_ZN7cutlass13device_kernelIN5flash19enable_sm80_to_sm89INS1_16FlashAttnBwdSm80INS1_25CollectiveMainloopBwdSm80ILi2ELi2EN4cute5tupleIJNS5_1CILi128EEES8_NS7_ILi64EEEEEENS_10bfloat16_tEfNS_4arch4Sm80ELb1ELb0ELb1ELb1ELb1ELb0ELb0ELb0ELi2ELi4ELi4ELi4ELb0EEENS1_24CollectiveEpilogueBwdGQAISA_fSD_Li256ELb1ELb1EEENS1_25SingleTileBwdLPTSchedulerILb1ELi128ELb1EEEEEEEEEvNT_6ParamsE$_ZN4cute3eso3ESOILb1ELb0EJNS_5tupleIJNS2_IJNS_1CILi2EEES4_S4_EEES4_NS2_IJNS2_IJS4_S4_EEES4_EEEEEENS2_IJNS2_IJNS3_ILi1EEENS3_ILi512EEEiEEENS3_ILi4096EEENS2_IJNS2_IJiiEEENS3_ILi8192EEEEEEEEEEEC2ERKS8_RKSG_,@function
        .size           $_ZN7cutlass13device_kernelIN5flash19enable_sm80_to_sm89INS1_16FlashAttnBwdSm80INS1_25CollectiveMainloopBwdSm80ILi2ELi2EN4cute5tupleIJNS5_1CILi128EEES8_NS7_ILi64EEEEEENS_10bfloat16_tEfNS_4arch4Sm80ELb1ELb0ELb1ELb1ELb1ELb0ELb0ELb0ELi2ELi4ELi4ELi4ELb0EEENS1_24CollectiveEpilogueBwdGQAISA_fSD_Li256ELb1ELb1EEENS1_25SingleTileBwdLPTSchedulerILb1ELi128ELb1EEEEEEEEEvNT_6ParamsE$_ZN4cute3eso3ESOILb1ELb0EJNS_5tupleIJNS2_IJNS_1CILi2EEES4_S4_EEES4_NS2_IJNS2_IJS4_S4_EEES4_EEEEEENS2_IJNS2_IJNS3_ILi1EEENS3_ILi512EEEiEEENS3_ILi4096EEENS2_IJNS2_IJiiEEENS3_ILi8192EEEEEEEEEEEC2ERKS8_RKSG_,($_ZN7cutlass13device_kernelIN5flash19enable_sm80_to_sm89INS1_16FlashAttnBwdSm80INS1_25CollectiveMainloopBwdSm80ILi2ELi2EN4cute5tupleIJNS5_1CILi128EEES8_NS7_ILi64EEEEEENS_10bfloat16_tEfNS_4arch4Sm80ELb1ELb0ELb1ELb1ELb1ELb0ELb0ELb0ELi2ELi4ELi4ELi4ELb0EEENS1_24CollectiveEpilogueBwdGQAISA_fSD_Li256ELb1ELb1EEENS1_25SingleTileBwdLPTSchedulerILb1ELi128ELb1EEEEEEEEEvNT_6ParamsE$_ZN4cute3eso3ESOILb1ELb0EJNS_5tupleIJNS2_IJNS_1CILi2EEES4_S4_EEES4_NS2_IJS4_S4_EEEEEENS2_IJNS2_IJNS3_ILi1EEENS3_ILi512EEEiEEENS3_ILi4096EEENS2_IJiiEEEEEEEEC2ERKS7_RKSD_ - $_ZN7cutlass13device_kernelIN5flash19enable_sm80_to_sm89INS1_16FlashAttnBwdSm80INS1_25CollectiveMainloopBwdSm80ILi2ELi2EN4cute5tupleIJNS5_1CILi128EEES8_NS7_ILi64EEEEEENS_10bfloat16_tEfNS_4arch4Sm80ELb1ELb0ELb1ELb1ELb1ELb0ELb0ELb0ELi2ELi4ELi4ELi4ELb0EEENS1_24CollectiveEpilogueBwdGQAISA_fSD_Li256ELb1ELb1EEENS1_25SingleTileBwdLPTSchedulerILb1ELi128ELb1EEEEEEEEEvNT_6ParamsE$_ZN4cute3eso3ESOILb1ELb0EJNS_5tupleIJNS2_IJNS_1CILi2EEES4_S4_EEES4_NS2_IJNS2_IJS4_S4_EEES4_EEEEEENS2_IJNS2_IJNS3_ILi1EEENS3_ILi512EEEiEEENS3_ILi4096EEENS2_IJNS2_IJiiEEENS3_ILi8192EEEEEEEEEEEC2ERKS8_RKSG_)
$_ZN7cutlass13device_kernelIN5flash19enable_sm80_to_sm89INS1_16FlashAttnBwdSm80INS1_25CollectiveMainloopBwdSm80ILi2ELi2EN4cute5tupleIJNS5_1CILi128EEES8_NS7_ILi64EEEEEENS_10bfloat16_tEfNS_4arch4Sm80ELb1ELb0ELb1ELb1ELb1ELb0ELb0ELb0ELi2ELi4ELi4ELi4ELb0EEENS1_24CollectiveEpilogueBwdGQAISA_fSD_Li256ELb1ELb1EEENS1_25SingleTileBwdLPTSchedulerILb1ELi128ELb1EEEEEEEEEvNT_6ParamsE$_ZN4cute3eso3ESOILb1ELb0EJNS_5tupleIJNS2_IJNS_1CILi2EEES4_S4_EEES4_NS2_IJNS2_IJS4_S4_EEES4_EEEEEENS2_IJNS2_IJNS3_ILi1EEENS3_ILi512EEEiEEENS3_ILi4096EEENS2_IJNS2_IJiiEEENS3_ILi8192EEEEEEEEEEEC2ERKS8_RKSG_:
[----:B------:R-:W-:Y:S02]  /*8b70*/  IADD3 R4, R60, -c[0x0][0x20], RZ ;  /* 0x800008003c047a10 */ /* 0x000fe40007ffe0ff */
[----:B------:R-:W-:-:S03]  /*8b80*/  MOV R9, 0x0 ;  /* 0x0000000000097802 */ /* 0x000fc60000000f00 */
[----:B------:R1:W-:Y:S04]  /*8b90*/  STL [R4], R2 ;  /* 0x0000000204007387 */ /* 0x0003e80000100800 */
[----:B------:R1:W-:Y:S04]  /*8ba0*/  STL [R4+0x4], R3 ;  /* 0x0000040304007387 */ /* 0x0003e80000100800 */
[----:B------:R1:W-:Y:S01]  /*8bb0*/  STL [R4+0x8], R5 ;  /* 0x0000080504007387 */ /* 0x0003e20000100800 */
[----:B------:R-:W-:Y:S05]  /*8bc0*/  RET.REL.NODEC R8 `(_ZN7cutlass13device_kernelIN5flash19enable_sm80_to_sm89INS1_16FlashAttnBwdSm80INS1_25CollectiveMainloopBwdSm80ILi2ELi2EN4cute5tupleIJNS5_1CILi128EEES8_NS7_ILi64EEEEEENS_10bfloat16_tEfNS_4arch4Sm80ELb1ELb0ELb1ELb1ELb1ELb0ELb0ELb0ELi2ELi4ELi4ELi4ELb0EEENS1_24CollectiveEpilogueBwdGQAISA_fSD_Li256ELb1ELb1EEENS1_25SingleTileBwdLPTSchedulerILb1ELi128ELb1EEEEEEEEEvNT_6ParamsE) ;  /* 0xffff743008007950 */ /* 0x000fea0003c3ffff */
        .type           $_ZN7cutlass13device_kernelIN5flash19enable_sm80_to_sm89INS1_16FlashAttnBwdSm80INS1_25CollectiveMainloopBwdSm80ILi2ELi2EN4cute5tupleIJNS5_1CILi128EEES8_NS7_ILi64EEEEEENS_10bfloat16_tEfNS_4arch4Sm80ELb1ELb0ELb1ELb1ELb1ELb0ELb0ELb0ELi2ELi4ELi4ELi4ELb0EEENS1_24CollectiveEpilogueBwdGQAISA_fSD_Li256ELb1ELb1EEENS1_25SingleTileBwdLPTSchedulerILb1ELi128ELb1EEEEEEEEEvNT_6ParamsE$_ZN4cute3eso3ESOILb1ELb0EJNS_5tupleIJNS2_IJNS_1CILi2EEES4_S4_EEES4_NS2_IJS4_S4_EEEEEENS2_IJNS2_IJNS3_ILi1EEENS3_ILi512EEEiEEENS3_ILi4096EEENS2_IJiiEEEEEEEEC2ERKS7_RKSD_,@function
        .size           $_ZN7cutlass13device_kernelIN5flash19enable_sm80_to_sm89INS1_16FlashAttnBwdSm80INS1_25CollectiveMainloopBwdSm80ILi2ELi2EN4cute5tupleIJNS5_1CILi128EEES8_NS7_ILi64EEEEEENS_10bfloat16_tEfNS_4arch4Sm80ELb1ELb0ELb1ELb1ELb1ELb0ELb0ELb0ELi2ELi4ELi4ELi4ELb0EEENS1_24CollectiveEpilogueBwdGQAISA_fSD_Li256ELb1ELb1EEENS1_25SingleTileBwdLPTSchedulerILb1ELi128ELb1EEEEEEEEEvNT_6ParamsE$_ZN4cute3eso3ESOILb1ELb0EJNS_5tupleIJNS2_IJNS_1CILi2EEES4_S4_EEES4_NS2_IJS4_S4_EEEEEENS2_IJNS2_IJNS3_ILi1EEENS3_ILi512EEEiEEENS3_ILi4096EEENS2_IJiiEEEEEEEEC2ERKS7_RKSD_,($_ZN7cutlass13device_kernelIN5flash19enable_sm80_to_sm89INS1_16FlashAttnBwdSm80INS1_25CollectiveMainloopBwdSm80ILi2ELi2EN4cute5tupleIJNS5_1CILi128EEES8_NS7_ILi64EEEEEENS_10bfloat16_tEfNS_4arch4Sm80ELb1ELb0ELb1ELb1ELb1ELb0ELb0ELb0ELi2ELi4ELi4ELi4ELb0EEENS1_24CollectiveEpilogueBwdGQAISA_fSD_Li256ELb1ELb1EEENS1_25SingleTileBwdLPTSchedulerILb1ELi128ELb1EEEEEEEEEvNT_6ParamsE$_ZN4cute3eso3ESOILb1ELb0EJNS_5tupleIJNS2_IJNS_1CILi8EEENS3_ILi1EEEEEENS2_IJNS3_ILi2EEEEEEEEENS2_IJNS2_IJS5_NS3_ILi0EEEEEENS2_IJiEEEEEEEEC2ERKS9_RKSD_ - $_ZN7cutlass13device_kernelIN5flash19enable_sm80_to_sm89INS1_16FlashAttnBwdSm80INS1_25CollectiveMainloopBwdSm80ILi2ELi2EN4cute5tupleIJNS5_1CILi128EEES8_NS7_ILi64EEEEEENS_10bfloat16_tEfNS_4arch4Sm80ELb1ELb0ELb1ELb1ELb1ELb0ELb0ELb0ELi2ELi4ELi4ELi4ELb0EEENS1_24CollectiveEpilogueBwdGQAISA_fSD_Li256ELb1ELb1EEENS1_25SingleTileBwdLPTSchedulerILb1ELi128ELb1EEEEEEEEEvNT_6ParamsE$_ZN4cute3eso3ESOILb1ELb0EJNS_5tupleIJNS2_IJNS_1CILi2EEES4_S4_EEES4_NS2_IJS4_S4_EEEEEENS2_IJNS2_IJNS3_ILi1EEENS3_ILi512EEEiEEENS3_ILi4096EEENS2_IJiiEEEEEEEEC2ERKS7_RKSD_)
$_ZN7cutlass13device_kernelIN5flash19enable_sm80_to_sm89INS1_16FlashAttnBwdSm80INS1_25CollectiveMainloopBwdSm80ILi2ELi2EN4cute5tupleIJNS5_1CILi128EEES8_NS7_ILi64EEEEEENS_10bfloat16_tEfNS_4arch4Sm80ELb1ELb0ELb1ELb1ELb1ELb0ELb0ELb0ELi2ELi4ELi4ELi4ELb0EEENS1_24CollectiveEpilogueBwdGQAISA_fSD_Li256ELb1ELb1EEENS1_25SingleTileBwdLPTSchedulerILb1ELi128ELb1EEEEEEEEEvNT_6ParamsE$_ZN4cute3eso3ESOILb1ELb0EJNS_5tupleIJNS2_IJNS_1CILi2EEES4_S4_EEES4_NS2_IJS4_S4_EEEEEENS2_IJNS2_IJNS3_ILi1EEENS3_ILi512EEEiEEENS3_ILi4096EEENS2_IJiiEEEEEEEEC2ERKS7_RKSD_:
[----:B------:R-:W-:Y:S02]  /*8bd0*/  IADD3 R4, R23, -c[0x0][0x20], RZ ;  /* 0x8000080017047a10 */ /* 0x000fe40007ffe0ff */
[----:B------:R-:W-:-:S03]  /*8be0*/  MOV R9, 0x0 ;  /* 0x0000000000097802 */ /* 0x000fc60000000f00 */
[----:B------:R1:W-:Y:S04]  /*8bf0*/  STL [R4], R2 ;  /* 0x0000000204007387 */ /* 0x0003e80000100800 */
[----:B------:R1:W-:Y:S04]  /*8c00*/  STL [R4+0x4], R3 ;  /* 0x0000040304007387 */ /* 0x0003e80000100800 */
[----:B------:R1:W-:Y:S01]  /*8c10*/  STL [R4+0x8], R5 ;  /* 0x0000080504007387 */ /* 0x0003e20000100800 */
[----:B------:R-:W-:Y:S05]  /*8c20*/  RET.REL.NODEC R8 `(_ZN7cutlass13device_kernelIN5flash19enable_sm80_to_sm89INS1_16FlashAttnBwdSm80INS1_25CollectiveMainloopBwdSm80ILi2ELi2EN4cute5tupleIJNS5_1CILi128EEES8_NS7_ILi64EEEEEENS_10bfloat16_tEfNS_4arch4Sm80ELb1ELb0ELb1ELb1ELb1ELb0ELb0ELb0ELi2ELi4ELi4ELi4ELb0EEENS1_24CollectiveEpilogueBwdGQAISA_fSD_Li256ELb1ELb1EEENS1_25SingleTileBwdLPTSchedulerILb1ELi128ELb1EEEEEEEEEvNT_6ParamsE) ;  /* 0xffff73d008007950 */ /* 0x000fea0003c3ffff */
        .type           $_ZN7cutlass13device_kernelIN5flash19enable_sm80_to_sm89INS1_16FlashAttnBwdSm80INS1_25CollectiveMainloopBwdSm80ILi2ELi2EN4cute5tupleIJNS5_1CILi128EEES8_NS7_ILi64EEEEEENS_10bfloat16_tEfNS_4arch4Sm80ELb1ELb0ELb1ELb1ELb1ELb0ELb0ELb0ELi2ELi4ELi4ELi4ELb0EEENS1_24CollectiveEpilogueBwdGQAISA_fSD_Li256ELb1ELb1EEENS1_25SingleTileBwdLPTSchedulerILb1ELi128ELb1EEEEEEEEEvNT_6ParamsE$_ZN4cute3eso3ESOILb1ELb0EJNS_5tupleIJNS2_IJNS_1CILi8EEENS3_ILi1EEEEEENS2_IJNS3_ILi2EEEEEEEEENS2_IJNS2_IJS5_NS3_ILi0EEEEEENS2_IJiEEEEEEEEC2ERKS9_RKSD_,@function
        .size           $_ZN7cutlass13device_kernelIN5flash19enable_sm80_to_sm89INS1_16FlashAttnBwdSm80INS1_25CollectiveMainloopBwdSm80ILi2ELi2EN4cute5tupleIJNS5_1CILi128EEES8_NS7_ILi64EEEEEENS_10bfloat16_tEfNS_4arch4Sm80ELb1ELb0ELb1ELb1ELb1ELb0ELb0ELb0ELi2ELi4ELi4ELi4ELb0EEENS1_24CollectiveEpilogueBwdGQAISA_fSD_Li256ELb1ELb1EEENS1_25SingleTileBwdLPTSchedulerILb1ELi128ELb1EEEEEEEEEvNT_6ParamsE$_ZN4cute3eso3ESOILb1ELb0EJNS_5tupleIJNS2_IJNS_1CILi8EEENS3_ILi1EEEEEENS2_IJNS3_ILi2EEEEEEEEENS2_IJNS2_IJS5_NS3_ILi0EEEEEENS2_IJiEEEEEEEEC2ERKS9_RKSD_,($_ZN7cutlass13device_kernelIN5flash19enable_sm80_to_sm89INS1_16FlashAttnBwdSm80INS1_25CollectiveMainloopBwdSm80ILi2ELi2EN4cute5tupleIJNS5_1CILi128EEES8_NS7_ILi64EEEEEENS_10bfloat16_tEfNS_4arch4Sm80ELb1ELb0ELb1ELb1ELb1ELb0ELb0ELb0ELi2ELi4ELi4ELi4ELb0EEENS1_24CollectiveEpilogueBwdGQAISA_fSD_Li256ELb1ELb1EEENS1_25SingleTileBwdLPTSchedulerILb1ELi128ELb1EEEEEEEEEvNT_6ParamsE$_ZN4cute3eso3ESOILb1ELb0EJNS_5tupleIJNS2_IJNS_1CILi8EEENS3_ILi1EEEEEENS3_ILi2EEEEEENS2_IJNS2_IJS5_NS3_ILi0EEEEEEiEEEEEC2ERKS8_RKSB_ - $_ZN7cutlass13device_kernelIN5flash19enable_sm80_to_sm89INS1_16FlashAttnBwdSm80INS1_25CollectiveMainloopBwdSm80ILi2ELi2EN4cute5tupleIJNS5_1CILi128EEES8_NS7_ILi64EEEEEENS_10bfloat16_tEfNS_4arch4Sm80ELb1ELb0ELb1ELb1ELb1ELb0ELb0ELb0ELi2ELi4ELi4ELi4ELb0EEENS1_24CollectiveEpilogueBwdGQAISA_fSD_Li256ELb1ELb1EEENS1_25SingleTileBwdLPTSchedulerILb1ELi128ELb1EEEEEEEEEvNT_6ParamsE$_ZN4cute3eso3ESOILb1ELb0EJNS_5tupleIJNS2_IJNS_1CILi8EEENS3_ILi1EEEEEENS2_IJNS3_ILi2EEEEEEEEENS2_IJNS2_IJS5_NS3_ILi0EEEEEENS2_IJiEEEEEEEEC2ERKS9_RKSD_)
$_ZN7cutlass13device_kernelIN5flash19enable_sm80_to_sm89INS1_16FlashAttnBwdSm80INS1_25CollectiveMainloopBwdSm80ILi2ELi2EN4cute5tupleIJNS5_1CILi128EEES8_NS7_ILi64EEEEEENS_10bfloat16_tEfNS_4arch4Sm80ELb1ELb0ELb1ELb1ELb1ELb0ELb0ELb0ELi2ELi4ELi4ELi4ELb0EEENS1_24CollectiveEpilogueBwdGQAISA_fSD_Li256ELb1ELb1EEENS1_25SingleTileBwdLPTSchedulerILb1ELi128ELb1EEEEEEEEEvNT_6ParamsE$_ZN4cute3eso3ESOILb1ELb0EJNS_5tupleIJNS2_IJNS_1CILi8EEENS3_ILi1EEEEEENS2_IJNS3_ILi2EEEEEEEEENS2_IJNS2_IJS5_NS3_ILi0EEEEEENS2_IJiEEEEEEEEC2ERKS9_RKSD_:
[----:B------:R-:W-:Y:S02]  /*8c30*/  IADD3 R2, R67, -c[0x0][0x20], RZ ;  /* 0x8000080043027a10 */ /* 0x000fe40007ffe0ff */
[----:B------:R-:W-:-:S03]  /*8c40*/  MOV R9, 0x0 ;  /* 0x0000000000097802 */ /* 0x000fc60000000f00 */
[----:B------:R1:W-:Y:S01]  /*8c50*/  STL [R2], R3 ;  /* 0x0000000302007387 */ /* 0x0003e20000100800 */
[----:B------:R-:W-:Y:S05]  /*8c60*/  RET.REL.NODEC R8 `(_ZN7cutlass13device_kernelIN5flash19enable_sm80_to_sm89INS1_16FlashAttnBwdSm80INS1_25CollectiveMainloopBwdSm80ILi2ELi2EN4cute5tupleIJNS5_1CILi128EEES8_NS7_ILi64EEEEEENS_10bfloat16_tEfNS_4arch4Sm80ELb1ELb0ELb1ELb1ELb1ELb0ELb0ELb0ELi2ELi4ELi4ELi4ELb0EEENS1_24CollectiveEpilogueBwdGQAISA_fSD_Li256ELb1ELb1EEENS1_25SingleTileBwdLPTSchedulerILb1ELi128ELb1EEEEEEEEEvNT_6ParamsE) ;  /* 0xffff739008007950 */ /* 0x000fea0003c3ffff */
        .type           $_ZN7cutlass13device_kernelIN5flash19enable_sm80_to_sm89INS1_16FlashAttnBwdSm80INS1_25CollectiveMainloopBwdSm80ILi2ELi2EN4cute5tupleIJNS5_1CILi128EEES8_NS7_ILi64EEEEEENS_10bfloat16_tEfNS_4arch4Sm80ELb1ELb0ELb1ELb1ELb1ELb0ELb0ELb0ELi2ELi4ELi4ELi4ELb0EEENS1_24CollectiveEpilogueBwdGQAISA_fSD_Li256ELb1ELb1EEENS1_25SingleTileBwdLPTSchedulerILb1ELi128ELb1EEEEEEEEEvNT_6ParamsE$_ZN4cute3eso3ESOILb1ELb0EJNS_5tupleIJNS2_IJNS_1CILi8EEENS3_ILi1EEEEEENS3_ILi2EEEEEENS2_IJNS2_IJS5_NS3_ILi0EEEEEEiEEEEEC2ERKS8_RKSB_,@function
        .size           $_ZN7cutlass13device_kernelIN5flash19enable_sm80_to_sm89INS1_16FlashAttnBwdSm80INS1_25CollectiveMainloopBwdSm80ILi2ELi2EN4cute5tupleIJNS5_1CILi128EEES8_NS7_ILi64EEEEEENS_10bfloat16_tEfNS_4arch4Sm80ELb1ELb0ELb1ELb1ELb1ELb0ELb0ELb0ELi2ELi4ELi4ELi4ELb0EEENS1_24CollectiveEpilogueBwdGQAISA_fSD_Li256ELb1ELb1EEENS1_25SingleTileBwdLPTSchedulerILb1ELi128ELb1EEEEEEEEEvNT_6ParamsE$_ZN4cute3eso3ESOILb1ELb0EJNS_5tupleIJNS2_IJNS_1CILi8EEENS3_ILi1EEEEEENS3_ILi2EEEEEENS2_IJNS2_IJS5_NS3_ILi0EEEEEEiEEEEEC2ERKS8_RKSB_,($_ZN7cutlass13device_kernelIN5flash19enable_sm80_to_sm89INS1_16FlashAttnBwdSm80INS1_25CollectiveMainloopBwdSm80ILi2ELi2EN4cute5tupleIJNS5_1CILi128EEES8_NS7_ILi64EEEEEENS_10bfloat16_tEfNS_4arch4Sm80ELb1ELb0ELb1ELb1ELb1ELb0ELb0ELb0ELi2ELi4ELi4ELi4ELb0EEENS1_24CollectiveEpilogueBwdGQAISA_fSD_Li256ELb1ELb1EEENS1_25SingleTileBwdLPTSchedulerILb1ELi128ELb1EEEEEEEEEvNT_6ParamsE$_ZN4cute3eso3ESOILb1ELb0EJNS_5tupleIJNS2_IJNS_1CILi8EEENS3_ILi1EEEEEENS3_ILi2EEENS2_IJS7_S7_EEEEEENS2_IJNS2_IJS5_NS3_ILi0EEEEEENS3_ILi4096EEENS2_IJiiEEEEEEEEC2ERKS9_RKSE_ - $_ZN7cutlass13device_kernelIN5flash19enable_sm80_to_sm89INS1_16FlashAttnBwdSm80INS1_25CollectiveMainloopBwdSm80ILi2ELi2EN4cute5tupleIJNS5_1CILi128EEES8_NS7_ILi64EEEEEENS_10bfloat16_tEfNS_4arch4Sm80ELb1ELb0ELb1ELb1ELb1ELb0ELb0ELb0ELi2ELi4ELi4ELi4ELb0EEENS1_24CollectiveEpilogueBwdGQAISA_fSD_Li256ELb1ELb1EEENS1_25SingleTileBwdLPTSchedulerILb1ELi128ELb1EEEEEEEEEvNT_6ParamsE$_ZN4cute3eso3ESOILb1ELb0EJNS_5tupleIJNS2_IJNS_1CILi8EEENS3_ILi1EEEEEENS3_ILi2EEEEEENS2_IJNS2_IJS5_NS3_ILi0EEEEEEiEEEEEC2ERKS8_RKSB_)
$_ZN7cutlass13device_kernelIN5flash19enable_sm80_to_sm89INS1_16FlashAttnBwdSm80INS1_25CollectiveMainloopBwdSm80ILi2ELi2EN4cute5tupleIJNS5_1CILi128EEES8_NS7_ILi64EEEEEENS_10bfloat16_tEfNS_4arch4Sm80ELb1ELb0ELb1ELb1ELb1ELb0ELb0ELb0ELi2ELi4ELi4ELi4ELb0EEENS1_24CollectiveEpilogueBwdGQAISA_fSD_Li256ELb1ELb1EEENS1_25SingleTileBwdLPTSchedulerILb1ELi128ELb1EEEEEEEEEvNT_6ParamsE$_ZN4cute3eso3ESOILb1ELb0EJNS_5tupleIJNS2_IJNS_1CILi8EEENS3_ILi1EEEEEENS3_ILi2EEEEEENS2_IJNS2_IJS5_NS3_ILi0EEEEEEiEEEEEC2ERKS8_RKSB_:
[----:B------:R-:W-:Y:S02]  /*8c70*/  IADD3 R2, R67, -c[0x0][0x20], RZ ;  /* 0x8000080043027a10 */ /* 0x000fe40007ffe0ff */
[----:B------:R-:W-:-:S03]  /*8c80*/  MOV R9, 0x0 ;  /* 0x0000000000097802 */ /* 0x000fc60000000f00 */
[----:B------:R1:W-:Y:S01]  /*8c90*/  STL [R2], R3 ;  /* 0x0000000302007387 */ /* 0x0003e20000100800 */
[----:B------:R-:W-:Y:S05]  /*8ca0*/  RET.REL.NODEC R8 `(_ZN7cutlass13device_kernelIN5flash19enable_sm80_to_sm89INS1_16FlashAttnBwdSm80INS1_25CollectiveMainloopBwdSm80ILi2ELi2EN4cute5tupleIJNS5_1CILi128EEES8_NS7_ILi64EEEEEENS_10bfloat16_tEfNS_4arch4Sm80ELb1ELb0ELb1ELb1ELb1ELb0ELb0ELb0ELi2ELi4ELi4ELi4ELb0EEENS1_24CollectiveEpilogueBwdGQAISA_fSD_Li256ELb1ELb1EEENS1_25SingleTileBwdLPTSchedulerILb1ELi128ELb1EEEEEEEEEvNT_6ParamsE) ;  /* 0xffff735008007950 */ /* 0x000fea0003c3ffff */
        .type           $_ZN7cutlass13device_kernelIN5flash19enable_sm80_to_sm89INS1_16FlashAttnBwdSm80INS1_25CollectiveMainloopBwdSm80ILi2ELi2EN4cute5tupleIJNS5_1CILi128EEES8_NS7_ILi64EEEEEENS_10bfloat16_tEfNS_4arch4Sm80ELb1ELb0ELb1ELb1ELb1ELb0ELb0ELb0ELi2ELi4ELi4ELi4ELb0EEENS1_24CollectiveEpilogueBwdGQAISA_fSD_Li256ELb1ELb1EEENS1_25SingleTileBwdLPTSchedulerILb1ELi128ELb1EEEEEEEEEvNT_6ParamsE$_ZN4cute3eso3ESOILb1ELb0EJNS_5tupleIJNS2_IJNS_1CILi8EEENS3_ILi1EEEEEENS3_ILi2EEENS2_IJS7_S7_EEEEEENS2_IJNS2_IJS5_NS3_ILi0EEEEEENS3_ILi4096EEENS2_IJiiEEEEEEEEC2ERKS9_RKSE_,@function
        .size           $_ZN7cutlass13device_kernelIN5flash19enable_sm80_to_sm89INS1_16FlashAttnBwdSm80INS1_25CollectiveMainloopBwdSm80ILi2ELi2EN4cute5tupleIJNS5_1CILi128EEES8_NS7_ILi64EEEEEENS_10bfloat16_tEfNS_4arch4Sm80ELb1ELb0ELb1ELb1ELb1ELb0ELb0ELb0ELi2ELi4ELi4ELi4ELb0EEENS1_24CollectiveEpilogueBwdGQAISA_fSD_Li256ELb1ELb1EEENS1_25SingleTileBwdLPTSchedulerILb1ELi128ELb1EEEEEEEEEvNT_6ParamsE$_ZN4cute3eso3ESOILb1ELb0EJNS_5tupleIJNS2_IJNS_1CILi8EEENS3_ILi1EEEEEENS3_ILi2EEENS2_IJS7_S7_EEEEEENS2_IJNS2_IJS5_NS3_ILi0EEEEEENS3_ILi4096EEENS2_IJiiEEEEEEEEC2ERKS9_RKSE_,($_ZN7cutlass13device_kernelIN5flash19enable_sm80_to_sm89INS1_16FlashAttnBwdSm80INS1_25CollectiveMainloopBwdSm80ILi2ELi2EN4cute5tupleIJNS5_1CILi128EEES8_NS7_ILi64EEEEEENS_10bfloat16_tEfNS_4arch4Sm80ELb1ELb0ELb1ELb1ELb1ELb0ELb0ELb0ELi2ELi4ELi4ELi4ELb0EEENS1_24CollectiveEpilogueBwdGQAISA_fSD_Li256ELb1ELb1EEENS1_25SingleTileBwdLPTSchedulerILb1ELi128ELb1EEEEEEEEEvNT_6ParamsE$_ZN4cute3eso3ESOILb1ELb0EJNS_5tupleIJNS2_IJNS_1CILi8EEENS3_ILi1EEEEEENS3_ILi2EEES4_EEENS2_IJNS2_IJS5_NS3_ILi0EEEEEEiNS3_ILi1024EEEEEEEEC2ERKS8_RKSC_ - $_ZN7cutlass13device_kernelIN5flash19enable_sm80_to_sm89INS1_16FlashAttnBwdSm80INS1_25CollectiveMainloopBwdSm80ILi2ELi2EN4cute5tupleIJNS5_1CILi128EEES8_NS7_ILi64EEEEEENS_10bfloat16_tEfNS_4arch4Sm80ELb1ELb0ELb1ELb1ELb1ELb0ELb0ELb0ELi2ELi4ELi4ELi4ELb0EEENS1_24CollectiveEpilogueBwdGQAISA_fSD_Li256ELb1ELb1EEENS1_25SingleTileBwdLPTSchedulerILb1ELi128ELb1EEEEEEEEEvNT_6ParamsE$_ZN4cute3eso3ESOILb1ELb0EJNS_5tupleIJNS2_IJNS_1CILi8EEENS3_ILi1EEEEEENS3_ILi2EEENS2_IJS7_S7_EEEEEENS2_IJNS2_IJS5_NS3_ILi0EEEEEENS3_ILi4096EEENS2_IJiiEEEEEEEEC2ERKS9_RKSE_)
$_ZN7cutlass13device_kernelIN5flash19enable_sm80_to_sm89INS1_16FlashAttnBwdSm80INS1_25CollectiveMainloopBwdSm80ILi2ELi2EN4cute5tupleIJNS5_1CILi128EEES8_NS7_ILi64EEEEEENS_10bfloat16_tEfNS_4arch4Sm80ELb1ELb0ELb1ELb1ELb1ELb0ELb0ELb0ELi2ELi4ELi4ELi4ELb0EEENS1_24CollectiveEpilogueBwdGQAISA_fSD_Li256ELb1ELb1EEENS1_25SingleTileBwdLPTSchedulerILb1ELi128ELb1EEEEEEEEEvNT_6ParamsE$_ZN4cute3eso3ESOILb1ELb0EJNS_5tupleIJNS2_IJNS_1CILi8EEENS3_ILi1EEEEEENS3_ILi2EEENS2_IJS7_S7_EEEEEENS2_IJNS2_IJS5_NS3_ILi0EEEEEENS3_ILi4096EEENS2_IJiiEEEEEEEEC2ERKS9_RKSE_:
[----:B------:R-:W-:Y:S01]  /*8cb0*/  IADD3 R3, R23, -c[0x0][0x20], RZ ;  /* 0x8000080017037a10 */ /* 0x000fe20007ffe0ff */
[----:B------:R-:W-:Y:S01]  /*8cc0*/  IMAD.MOV.U32 R12, RZ, RZ, R6 ;  /* 0x000000ffff0c7224 */ /* 0x000fe200078e0006 */
[----:B------:R-:W-:-:S03]  /*8cd0*/  MOV R13, 0x0 ;  /* 0x00000000000d7802 */ /* 0x000fc60000000f00 */
[----:B------:R1:W-:Y:S04]  /*8ce0*/  STL [R3], R2 ;  /* 0x0000000203007387 */ /* 0x0003e80000100800 */
[----:B------:R1:W-:Y:S01]  /*8cf0*/  STL [R3+0x4], R8 ;  /* 0x0000040803007387 */ /* 0x0003e20000100800 */
[----:B------:R-:W-:Y:S05]  /*8d00*/  RET.REL.NODEC R12 `(_ZN7cutlass13device_kernelIN5flash19enable_sm80_to_sm89INS1_16FlashAttnBwdSm80INS1_25CollectiveMainloopBwdSm80ILi2ELi2EN4cute5tupleIJNS5_1CILi128EEES8_NS7_ILi64EEEEEENS_10bfloat16_tEfNS_4arch4Sm80ELb1ELb0ELb1ELb1ELb1ELb0ELb0ELb0ELi2ELi4ELi4ELi4ELb0EEENS1_24CollectiveEpilogueBwdGQAISA_fSD_Li256ELb1ELb1EEENS1_25SingleTileBwdLPTSchedulerILb1ELi128ELb1EEEEEEEEEvNT_6ParamsE) ;  /* 0xffff72f00c007950 */ /* 0x000fea0003c3ffff */
        .type           $_ZN7cutlass13device_kernelIN5flash19enable_sm80_to_sm89INS1_16FlashAttnBwdSm80INS1_25CollectiveMainloopBwdSm80ILi2ELi2EN4cute5tupleIJNS5_1CILi128EEES8_NS7_ILi64EEEEEENS_10bfloat16_tEfNS_4arch4Sm80ELb1ELb0ELb1ELb1ELb1ELb0ELb0ELb0ELi2ELi4ELi4ELi4ELb0EEENS1_24CollectiveEpilogueBwdGQAISA_fSD_Li256ELb1ELb1EEENS1_25SingleTileBwdLPTSchedulerILb1ELi128ELb1EEEEEEEEEvNT_6ParamsE$_ZN4cute3eso3ESOILb1ELb0EJNS_5tupleIJNS2_IJNS_1CILi8EEENS3_ILi1EEEEEENS3_ILi2EEES4_EEENS2_IJNS2_IJS5_NS3_ILi0EEEEEEiNS3_ILi1024EEEEEEEEC2ERKS8_RKSC_,@function
        .size           $_ZN7cutlass13device_kernelIN5flash19enable_sm80_to_sm89INS1_16FlashAttnBwdSm80INS1_25CollectiveMainloopBwdSm80ILi2ELi2EN4cute5tupleIJNS5_1CILi128EEES8_NS7_ILi64EEEEEENS_10bfloat16_tEfNS_4arch4Sm80ELb1ELb0ELb1ELb1ELb1ELb0ELb0ELb0ELi2ELi4ELi4ELi4ELb0EEENS1_24CollectiveEpilogueBwdGQAISA_fSD_Li256ELb1ELb1EEENS1_25SingleTileBwdLPTSchedulerILb1ELi128ELb1EEEEEEEEEvNT_6ParamsE$_ZN4cute3eso3ESOILb1ELb0EJNS_5tupleIJNS2_IJNS_1CILi8EEENS3_ILi1EEEEEENS3_ILi2EEES4_EEENS2_IJNS2_IJS5_NS3_ILi0EEEEEEiNS3_ILi1024EEEEEEEEC2ERKS8_RKSC_,($_ZN7cutlass13device_kernelIN5flash19enable_sm80_to_sm89INS1_16FlashAttnBwdSm80INS1_25CollectiveMainloopBwdSm80ILi2ELi2EN4cute5tupleIJNS5_1CILi128EEES8_NS7_ILi64EEEEEENS_10bfloat16_tEfNS_4arch4Sm80ELb1ELb0ELb1ELb1ELb1ELb0ELb0ELb0ELi2ELi4ELi4ELi4ELb0EEENS1_24CollectiveEpilogueBwdGQAISA_fSD_Li256ELb1ELb1EEENS1_25SingleTileBwdLPTSchedulerILb1ELi128ELb1EEEEEEEEEvNT_6ParamsE$_ZN4cute3eso3ESOILb1ELb0EJNS_5tupleIJNS2_IJNS_1CILi8EEENS3_ILi1EEEEEENS3_ILi4EEES5_EEENS2_IJNS2_IJS5_NS3_ILi0EEEEEElS9_EEEEEC2ERKS8_RKSB_ - $_ZN7cutlass13device_kernelIN5flash19enable_sm80_to_sm89INS1_16FlashAttnBwdSm80INS1_25CollectiveMainloopBwdSm80ILi2ELi2EN4cute5tupleIJNS5_1CILi128EEES8_NS7_ILi64EEEEEENS_10bfloat16_tEfNS_4arch4Sm80ELb1ELb0ELb1ELb1ELb1ELb0ELb0ELb0ELi2ELi4ELi4ELi4ELb0EEENS1_24CollectiveEpilogueBwdGQAISA_fSD_Li256ELb1ELb1EEENS1_25SingleTileBwdLPTSchedulerILb1ELi128ELb1EEEEEEEEEvNT_6ParamsE$_ZN4cute3eso3ESOILb1ELb0EJNS_5tupleIJNS2_IJNS_1CILi8EEENS3_ILi1EEEEEENS3_ILi2EEES4_EEENS2_IJNS2_IJS5_NS3_ILi0EEEEEEiNS3_ILi1024EEEEEEEEC2ERKS8_RKSC_)
$_ZN7cutlass13device_kernelIN5flash19enable_sm80_to_sm89INS1_16FlashAttnBwdSm80INS1_25CollectiveMainloopBwdSm80ILi2ELi2EN4cute5tupleIJNS5_1CILi128EEES8_NS7_ILi64EEEEEENS_10bfloat16_tEfNS_4arch4Sm80ELb1ELb0ELb1ELb1ELb1ELb0ELb0ELb0ELi2ELi4ELi4ELi4ELb0EEENS1_24CollectiveEpilogueBwdGQAISA_fSD_Li256ELb1ELb1EEENS1_25SingleTileBwdLPTSchedulerILb1ELi128ELb1EEEEEEEEEvNT_6ParamsE$_ZN4cute3eso3ESOILb1ELb0EJNS_5tupleIJNS2_IJNS_1CILi8EEENS3_ILi1EEEEEENS3_ILi2EEES4_EEENS2_IJNS2_IJS5_NS3_ILi0EEEEEEiNS3_ILi1024EEEEEEEEC2ERKS8_RKSC_:
[----:B------:R-:W-:Y:S02]  /*8d10*/  IADD3 R2, R23, -c[0x0][0x20], RZ ;  /* 0x8000080017027a10 */ /* 0x000fe40007ffe0ff */
[----:B------:R-:W-:-:S03]  /*8d20*/  MOV R9, 0x0 ;  /* 0x0000000000097802 */ /* 0x000fc60000000f00 */
[----:B------:R1:W-:Y:S01]  /*8d30*/  STL [R2], R3 ;  /* 0x0000000302007387 */ /* 0x0003e20000100800 */
[----:B------:R-:W-:Y:S05]  /*8d40*/  RET.REL.NODEC R8 `(_ZN7cutlass13device_kernelIN5flash19enable_sm80_to_sm89INS1_16FlashAttnBwdSm80INS1_25CollectiveMainloopBwdSm80ILi2ELi2EN4cute5tupleIJNS5_1CILi128EEES8_NS7_ILi64EEEEEENS_10bfloat16_tEfNS_4arch4Sm80ELb1ELb0ELb1ELb1ELb1ELb0ELb0ELb0ELi2ELi4ELi4ELi4ELb0EEENS1_24CollectiveEpilogueBwdGQAISA_fSD_Li256ELb1ELb1EEENS1_25SingleTileBwdLPTSchedulerILb1ELi128ELb1EEEEEEEEEvNT_6ParamsE) ;  /* 0xffff72b008007950 */ /* 0x000fea0003c3ffff */
        .type           $_ZN7cutlass13device_kernelIN5flash19enable_sm80_to_sm89INS1_16FlashAttnBwdSm80INS1_25CollectiveMainloopBwdSm80ILi2ELi2EN4cute5tupleIJNS5_1CILi128EEES8_NS7_ILi64EEEEEENS_10bfloat16_tEfNS_4arch4Sm80ELb1ELb0ELb1ELb1ELb1ELb0ELb0ELb0ELi2ELi4ELi4ELi4ELb0EEENS1_24CollectiveEpilogueBwdGQAISA_fSD_Li256ELb1ELb1EEENS1_25SingleTileBwdLPTSchedulerILb1ELi128ELb1EEEEEEEEEvNT_6ParamsE$_ZN4cute3eso3ESOILb1ELb0EJNS_5tupleIJNS2_IJNS_1CILi8EEENS3_ILi1EEEEEENS3_ILi4EEES5_EEENS2_IJNS2_IJS5_NS3_ILi0EEEEEElS9_EEEEEC2ERKS8_RKSB_,@function
        .size           $_ZN7cutlass13device_kernelIN5flash19enable_sm80_to_sm89INS1_16FlashAttnBwdSm80INS1_25CollectiveMainloopBwdSm80ILi2ELi2EN4cute5tupleIJNS5_1CILi128EEES8_NS7_ILi64EEEEEENS_10bfloat16_tEfNS_4arch4Sm80ELb1ELb0ELb1ELb1ELb1ELb0ELb0ELb0ELi2ELi4ELi4ELi4ELb0EEENS1_24CollectiveEpilogueBwdGQAISA_fSD_Li256ELb1ELb1EEENS1_25SingleTileBwdLPTSchedulerILb1ELi128ELb1EEEEEEEEEvNT_6ParamsE$_ZN4cute3eso3ESOILb1ELb0EJNS_5tupleIJNS2_IJNS_1CILi8EEENS3_ILi1EEEEEENS3_ILi4EEES5_EEENS2_IJNS2_IJS5_NS3_ILi0EEEEEElS9_EEEEEC2ERKS8_RKSB_,($_ZN7cutlass13device_kernelIN5flash19enable_sm80_to_sm89INS1_16FlashAttnBwdSm80INS1_25CollectiveMainloopBwdSm80ILi2ELi2EN4cute5tupleIJNS5_1CILi128EEES8_NS7_ILi64EEEEEENS_10bfloat16_tEfNS_4arch4Sm80ELb1ELb0ELb1ELb1ELb1ELb0ELb0ELb0ELi2ELi4ELi4ELi4ELb0EEENS1_24CollectiveEpilogueBwdGQAISA_fSD_Li256ELb1ELb1EEENS1_25SingleTileBwdLPTSchedulerILb1ELi128ELb1EEEEEEEEEvNT_6ParamsE$_ZN4cute3eso3ESOILb1ELb0EJNS_5tupleIJNS_1CILi0EEES4_EEEiEEC2ERKS5_RKi - $_ZN7cutlass13device_kernelIN5flash19enable_sm80_to_sm89INS1_16FlashAttnBwdSm80INS1_25CollectiveMainloopBwdSm80ILi2ELi2EN4cute5tupleIJNS5_1CILi128EEES8_NS7_ILi64EEEEEENS_10bfloat16_tEfNS_4arch4Sm80ELb1ELb0ELb1ELb1ELb1ELb0ELb0ELb0ELi2ELi4ELi4ELi4ELb0EEENS1_24CollectiveEpilogueBwdGQAISA_fSD_Li256ELb1ELb1EEENS1_25SingleTileBwdLPTSchedulerILb1ELi128ELb1EEEEEEEEEvNT_6ParamsE$_ZN4cute3eso3ESOILb1ELb0EJNS_5tupleIJNS2_IJNS_1CILi8EEENS3_ILi1EEEEEENS3_ILi4EEES5_EEENS2_IJNS2_IJS5_NS3_ILi0EEEEEElS9_EEEEEC2ERKS8_RKSB_)
$_ZN7cutlass13device_kernelIN5flash19enable_sm80_to_sm89INS1_16FlashAttnBwdSm80INS1_25CollectiveMainloopBwdSm80ILi2ELi2EN4cute5tupleIJNS5_1CILi128EEES8_NS7_ILi64EEEEEENS_10bfloat16_tEfNS_4arch4Sm80ELb1ELb0ELb1ELb1ELb1ELb0ELb0ELb0ELi2ELi4ELi4ELi4ELb0EEENS1_24CollectiveEpilogueBwdGQAISA_fSD_Li256ELb1ELb1EEENS1_25SingleTileBwdLPTSchedulerILb1ELi128ELb1EEEEEEEEEvNT_6ParamsE$_ZN4cute3eso3ESOILb1ELb0EJNS_5tupleIJNS2_IJNS_1CILi8EEENS3_ILi1EEEEEENS3_ILi4EEES5_EEENS2_IJNS2_IJS5_NS3_ILi0EEEEEElS9_EEEEEC2ERKS8_RKSB_:
[----:B------:R-:W-:Y:S01]  /*8d50*/  IADD3 R3, R81, -c[0x0][0x20], RZ ;  /* 0x8000080051037a10 */ /* 0x000fe20007ffe0ff */
[----:B------:R-:W-:Y:S01]  /*8d60*/  IMAD.MOV.U32 R78, RZ, RZ, R2 ;  /* 0x000000ffff4e7224 */ /* 0x000fe200078e0002 */
[----:B------:R-:W-:Y:S01]  /*8d70*/  MOV R86, R6 ;  /* 0x0000000600567202 */ /* 0x000fe20000000f00 */
[----:B------:R-:W-:Y:S01]  /*8d80*/  IMAD.MOV.U32 R79, RZ, RZ, R5 ;  /* 0x000000ffff4f7224 */ /* 0x000fe200078e0005 */
[----:B------:R-:W-:-:S04]  /*8d90*/  MOV R87, 0x0 ;  /* 0x0000000000577802 */ /* 0x000fc80000000f00 */
[----:B------:R1:W-:Y:S01]  /*8da0*/  STL.64 [R3], R78 ;  /* 0x0000004e03007387 */ /* 0x0003e20000100a00 */
[----:B------:R-:W-:Y:S05]  /*8db0*/  RET.REL.NODEC R86 `(_ZN7cutlass13device_kernelIN5flash19enable_sm80_to_sm89INS1_16FlashAttnBwdSm80INS1_25CollectiveMainloopBwdSm80ILi2ELi2EN4cute5tupleIJNS5_1CILi128EEES8_NS7_ILi64EEEEEENS_10bfloat16_tEfNS_4arch4Sm80ELb1ELb0ELb1ELb1ELb1ELb0ELb0ELb0ELi2ELi4ELi4ELi4ELb0EEENS1_24CollectiveEpilogueBwdGQAISA_fSD_Li256ELb1ELb1EEENS1_25SingleTileBwdLPTSchedulerILb1ELi128ELb1EEEEEEEEEvNT_6ParamsE) ;  /* 0xffff724056007950 */ /* 0x000fea0003c3ffff */
        .type           $_ZN7cutlass13device_kernelIN5flash19enable_sm80_to_sm89INS1_16FlashAttnBwdSm80INS1_25CollectiveMainloopBwdSm80ILi2ELi2EN4cute5tupleIJNS5_1CILi128EEES8_NS7_ILi64EEEEEENS_10bfloat16_tEfNS_4arch4Sm80ELb1ELb0ELb1ELb1ELb1ELb0ELb0ELb0ELi2ELi4ELi4ELi4ELb0EEENS1_24CollectiveEpilogueBwdGQAISA_fSD_Li256ELb1ELb1EEENS1_25SingleTileBwdLPTSchedulerILb1ELi128ELb1EEEEEEEEEvNT_6ParamsE$_ZN4cute3eso3ESOILb1ELb0EJNS_5tupleIJNS_1CILi0EEES4_EEEiEEC2ERKS5_RKi,@function
        .size           $_ZN7cutlass13device_kernelIN5flash19enable_sm80_to_sm89INS1_16FlashAttnBwdSm80INS1_25CollectiveMainloopBwdSm80ILi2ELi2EN4cute5tupleIJNS5_1CILi128EEES8_NS7_ILi64EEEEEENS_10bfloat16_tEfNS_4arch4Sm80ELb1ELb0ELb1ELb1ELb1ELb0ELb0ELb0ELi2ELi4ELi4ELi4ELb0EEENS1_24CollectiveEpilogueBwdGQAISA_fSD_Li256ELb1ELb1EEENS1_25SingleTileBwdLPTSchedulerILb1ELi128ELb1EEEEEEEEEvNT_6ParamsE$_ZN4cute3eso3ESOILb1ELb0EJNS_5tupleIJNS_1CILi0EEES4_EEEiEEC2ERKS5_RKi,($_ZN7cutlass13device_kernelIN5flash19enable_sm80_to_sm89INS1_16FlashAttnBwdSm80INS1_25CollectiveMainloopBwdSm80ILi2ELi2EN4cute5tupleIJNS5_1CILi128EEES8_NS7_ILi64EEEEEENS_10bfloat16_tEfNS_4arch4Sm80ELb1ELb0ELb1ELb1ELb1ELb0ELb0ELb0ELi2ELi4ELi4ELi4ELb0EEENS1_24CollectiveEpilogueBwdGQAISA_fSD_Li256ELb1ELb1EEENS1_25SingleTileBwdLPTSchedulerILb1ELi128ELb1EEEEEEEEEvNT_6ParamsE$_ZN4cute3eso3ESOILb1ELb0EJNS_5tupleIJNS_1CILi16EEENS3_ILi2EEES5_S5_NS3_ILi4EEES5_EEENS2_IJNS3_ILi1EEEiiiNS3_ILi144EEENS3_ILi512EEEEEEEEC2ERKS7_RKSB_ - $_ZN7cutlass13device_kernelIN5flash19enable_sm80_to_sm89INS1_16FlashAttnBwdSm80INS1_25CollectiveMainloopBwdSm80ILi2ELi2EN4cute5tupleIJNS5_1CILi128EEES8_NS7_ILi64EEEEEENS_10bfloat16_tEfNS_4arch4Sm80ELb1ELb0ELb1ELb1ELb1ELb0ELb0ELb0ELi2ELi4ELi4ELi4ELb0EEENS1_24CollectiveEpilogueBwdGQAISA_fSD_Li256ELb1ELb1EEENS1_25SingleTileBwdLPTSchedulerILb1ELi128ELb1EEEEEEEEEvNT_6ParamsE$_ZN4cute3eso3ESOILb1ELb0EJNS_5tupleIJNS_1CILi0EEES4_EEEiEEC2ERKS5_RKi)
$_ZN7cutlass13device_kernelIN5flash19enable_sm80_to_sm89INS1_16FlashAttnBwdSm80INS1_25CollectiveMainloopBwdSm80ILi2ELi2EN4cute5tupleIJNS5_1CILi128EEES8_NS7_ILi64EEEEEENS_10bfloat16_tEfNS_4arch4Sm80ELb1ELb0ELb1ELb1ELb1ELb0ELb0ELb0ELi2ELi4ELi4ELi4ELb0EEENS1_24CollectiveEpilogueBwdGQAISA_fSD_Li256ELb1ELb1EEENS1_25SingleTileBwdLPTSchedulerILb1ELi128ELb1EEEEEEEEEvNT_6ParamsE$_ZN4cute3eso3ESOILb1ELb0EJNS_5tupleIJNS_1CILi0EEES4_EEEiEEC2ERKS5_RKi:
[----:B------:R-:W-:Y:S02]  /*8dc0*/  IADD3 R2, R67, -c[0x0][0x20], RZ ;  /* 0x8000080043027a10 */ /* 0x000fe40007ffe0ff */
[----:B------:R-:W-:-:S03]  /*8dd0*/  MOV R5, 0x0 ;  /* 0x0000000000057802 */ /* 0x000fc60000000f00 */
[----:B------:R1:W-:Y:S01]  /*8de0*/  STL [R2], R3 ;  /* 0x0000000302007387 */ /* 0x0003e20000100800 */
[----:B------:R-:W-:Y:S05]  /*8df0*/  RET.REL.NODEC R4 `(_ZN7cutlass13device_kernelIN5flash19enable_sm80_to_sm89INS1_16FlashAttnBwdSm80INS1_25CollectiveMainloopBwdSm80ILi2ELi2EN4cute5tupleIJNS5_1CILi128EEES8_NS7_ILi64EEEEEENS_10bfloat16_tEfNS_4arch4Sm80ELb1ELb0ELb1ELb1ELb1ELb0ELb0ELb0ELi2ELi4ELi4ELi4ELb0EEENS1_24CollectiveEpilogueBwdGQAISA_fSD_Li256ELb1ELb1EEENS1_25SingleTileBwdLPTSchedulerILb1ELi128ELb1EEEEEEEEEvNT_6ParamsE) ;  /* 0xffff720004007950 */ /* 0x000fea0003c3ffff */
        .type           $_ZN7cutlass13device_kernelIN5flash19enable_sm80_to_sm89INS1_16FlashAttnBwdSm80INS1_25CollectiveMainloopBwdSm80ILi2ELi2EN4cute5tupleIJNS5_1CILi128EEES8_NS7_ILi64EEEEEENS_10bfloat16_tEfNS_4arch4Sm80ELb1ELb0ELb1ELb1ELb1ELb0ELb0ELb0ELi2ELi4ELi4ELi4ELb0EEENS1_24CollectiveEpilogueBwdGQAISA_fSD_Li256ELb1ELb1EEENS1_25SingleTileBwdLPTSchedulerILb1ELi128ELb1EEEEEEEEEvNT_6ParamsE$_ZN4cute3eso3ESOILb1ELb0EJNS_5tupleIJNS_1CILi16EEENS3_ILi2EEES5_S5_NS3_ILi4EEES5_EEENS2_IJNS3_ILi1EEEiiiNS3_ILi144EEENS3_ILi512EEEEEEEEC2ERKS7_RKSB_,@function
        .size           $_ZN7cutlass13device_kernelIN5flash19enable_sm80_to_sm89INS1_16FlashAttnBwdSm80INS1_25CollectiveMainloopBwdSm80ILi2ELi2EN4cute5tupleIJNS5_1CILi128EEES8_NS7_ILi64EEEEEENS_10bfloat16_tEfNS_4arch4Sm80ELb1ELb0ELb1ELb1ELb1ELb0ELb0ELb0ELi2ELi4ELi4ELi4ELb0EEENS1_24CollectiveEpilogueBwdGQAISA_fSD_Li256ELb1ELb1EEENS1_25SingleTileBwdLPTSchedulerILb1ELi128ELb1EEEEEEEEEvNT_6ParamsE$_ZN4cute3eso3ESOILb1ELb0EJNS_5tupleIJNS_1CILi16EEENS3_ILi2EEES5_S5_NS3_ILi4EEES5_EEENS2_IJNS3_ILi1EEEiiiNS3_ILi144EEENS3_ILi512EEEEEEEEC2ERKS7_RKSB_,($_ZN7cutlass13device_kernelIN5flash19enable_sm80_to_sm89INS1_16FlashAttnBwdSm80INS1_25CollectiveMainloopBwdSm80ILi2ELi2EN4cute5tupleIJNS5_1CILi128EEES8_NS7_ILi64EEEEEENS_10bfloat16_tEfNS_4arch4Sm80ELb1ELb0ELb1ELb1ELb1ELb0ELb0ELb0ELi2ELi4ELi4ELi4ELb0EEENS1_24CollectiveEpilogueBwdGQAISA_fSD_Li256ELb1ELb1EEENS1_25SingleTileBwdLPTSchedulerILb1ELi128ELb1EEEEEEEEEvNT_6ParamsE$_ZN4cute3eso3ESOILb1ELb0EJNS_5tupleIJNS_1CILi1EEENS2_IJS4_NS3_ILi2EEES5_EEEEEENS2_IJNS3_ILi0EEENS2_IJS4_NS3_ILi256EEEiEEEEEEEEC2ERKS7_RKSB_ - $_ZN7cutlass13device_kernelIN5flash19enable_sm80_to_sm89INS1_16FlashAttnBwdSm80INS1_25CollectiveMainloopBwdSm80ILi2ELi2EN4cute5tupleIJNS5_1CILi128EEES8_NS7_ILi64EEEEEENS_10bfloat16_tEfNS_4arch4Sm80ELb1ELb0ELb1ELb1ELb1ELb0ELb0ELb0ELi2ELi4ELi4ELi4ELb0EEENS1_24CollectiveEpilogueBwdGQAISA_fSD_Li256ELb1ELb1EEENS1_25SingleTileBwdLPTSchedulerILb1ELi128ELb1EEEEEEEEEvNT_6ParamsE$_ZN4cute3eso3ESOILb1ELb0EJNS_5tupleIJNS_1CILi16EEENS3_ILi2EEES5_S5_NS3_ILi4EEES5_EEENS2_IJNS3_ILi1EEEiiiNS3_ILi144EEENS3_ILi512EEEEEEEEC2ERKS7_RKSB_)
$_ZN7cutlass13device_kernelIN5flash19enable_sm80_to_sm89INS1_16FlashAttnBwdSm80INS1_25CollectiveMainloopBwdSm80ILi2ELi2EN4cute5tupleIJNS5_1CILi128EEES8_NS7_ILi64EEEEEENS_10bfloat16_tEfNS_4arch4Sm80ELb1ELb0ELb1ELb1ELb1ELb0ELb0ELb0ELi2ELi4ELi4ELi4ELb0EEENS1_24CollectiveEpilogueBwdGQAISA_fSD_Li256ELb1ELb1EEENS1_25SingleTileBwdLPTSchedulerILb1ELi128ELb1EEEEEEEEEvNT_6ParamsE$_ZN4cute3eso3ESOILb1ELb0EJNS_5tupleIJNS_1CILi16EEENS3_ILi2EEES5_S5_NS3_ILi4EEES5_EEENS2_IJNS3_ILi1EEEiiiNS3_ILi144EEENS3_ILi512EEEEEEEEC2ERKS7_RKSB_:
[----:B------:R-:W-:Y:S02]  /*8e00*/  IADD3 R4, R59, -c[0x0][0x20], RZ ;  /* 0x800008003b047a10 */ /* 0x000fe40007ffe0ff */
[----:B------:R-:W-:-:S03]  /*8e10*/  MOV R9, 0x0 ;  /* 0x0000000000097802 */ /* 0x000fc60000000f00 */
[----:B------:R1:W-:Y:S04]  /*8e20*/  STL [R4], R2 ;  /* 0x0000000204007387 */ /* 0x0003e80000100800 */
[----:B------:R1:W-:Y:S04]  /*8e30*/  STL [R4+0x4], R3 ;  /* 0x0000040304007387 */ /* 0x0003e80000100800 */
[----:B------:R1:W-:Y:S01]  /*8e40*/  STL [R4+0x8], R5 ;  /* 0x0000080504007387 */ /* 0x0003e20000100800 */
[----:B------:R-:W-:Y:S05]  /*8e50*/  RET.REL.NODEC R8 `(_ZN7cutlass13device_kernelIN5flash19enable_sm80_to_sm89INS1_16FlashAttnBwdSm80INS1_25CollectiveMainloopBwdSm80ILi2ELi2EN4cute5tupleIJNS5_1CILi128EEES8_NS7_ILi64EEEEEENS_10bfloat16_tEfNS_4arch4Sm80ELb1ELb0ELb1ELb1ELb1ELb0ELb0ELb0ELi2ELi4ELi4ELi4ELb0EEENS1_24CollectiveEpilogueBwdGQAISA_fSD_Li256ELb1ELb1EEENS1_25SingleTileBwdLPTSchedulerILb1ELi128ELb1EEEEEEEEEvNT_6ParamsE) ;  /* 0xffff71a008007950 */ /* 0x000fea0003c3ffff */
        .type           $_ZN7cutlass13device_kernelIN5flash19enable_sm80_to_sm89INS1_16FlashAttnBwdSm80INS1_25CollectiveMainloopBwdSm80ILi2ELi2EN4cute5tupleIJNS5_1CILi128EEES8_NS7_ILi64EEEEEENS_10bfloat16_tEfNS_4arch4Sm80ELb1ELb0ELb1ELb1ELb1ELb0ELb0ELb0ELi2ELi4ELi4ELi4ELb0EEENS1_24CollectiveEpilogueBwdGQAISA_fSD_Li256ELb1ELb1EEENS1_25SingleTileBwdLPTSchedulerILb1ELi128ELb1EEEEEEEEEvNT_6ParamsE$_ZN4cute3eso3ESOILb1ELb0EJNS_5tupleIJNS_1CILi1EEENS2_IJS4_NS3_ILi2EEES5_EEEEEENS2_IJNS3_ILi0EEENS2_IJS4_NS3_ILi256EEEiEEEEEEEEC2ERKS7_RKSB_,@function
        .size           $_ZN7cutlass13device_kernelIN5flash19enable_sm80_to_sm89INS1_16FlashAttnBwdSm80INS1_25CollectiveMainloopBwdSm80ILi2ELi2EN4cute5tupleIJNS5_1CILi128EEES8_NS7_ILi64EEEEEENS_10bfloat16_tEfNS_4arch4Sm80ELb1ELb0ELb1ELb1ELb1ELb0ELb0ELb0ELi2ELi4ELi4ELi4ELb0EEENS1_24CollectiveEpilogueBwdGQAISA_fSD_Li256ELb1ELb1EEENS1_25SingleTileBwdLPTSchedulerILb1ELi128ELb1EEEEEEEEEvNT_6ParamsE$_ZN4cute3eso3ESOILb1ELb0EJNS_5tupleIJNS_1CILi1EEENS2_IJS4_NS3_ILi2EEES5_EEEEEENS2_IJNS3_ILi0EEENS2_IJS4_NS3_ILi256EEEiEEEEEEEEC2ERKS7_RKSB_,($_ZN7cutlass13device_kernelIN5flash19enable_sm80_to_sm89INS1_16FlashAttnBwdSm80INS1_25CollectiveMainloopBwdSm80ILi2ELi2EN4cute5tupleIJNS5_1CILi128EEES8_NS7_ILi64EEEEEENS_10bfloat16_tEfNS_4arch4Sm80ELb1ELb0ELb1ELb1ELb1ELb0ELb0ELb0ELi2ELi4ELi4ELi4ELb0EEENS1_24CollectiveEpilogueBwdGQAISA_fSD_Li256ELb1ELb1EEENS1_25SingleTileBwdLPTSchedulerILb1ELi128ELb1EEEEEEEEEvNT_6ParamsE$_ZN4cute3eso3ESOILb1ELb0EJNS_5tupleIJNS_1CILi1EEENS3_ILi0EEEEEENS2_IJiEEEEEC2ERKS6_RKS7_ - $_ZN7cutlass13device_kernelIN5flash19enable_sm80_to_sm89INS1_16FlashAttnBwdSm80INS1_25CollectiveMainloopBwdSm80ILi2ELi2EN4cute5tupleIJNS5_1CILi128EEES8_NS7_ILi64EEEEEENS_10bfloat16_tEfNS_4arch4Sm80ELb1ELb0ELb1ELb1ELb1ELb0ELb0ELb0ELi2ELi4ELi4ELi4ELb0EEENS1_24CollectiveEpilogueBwdGQAISA_fSD_Li256ELb1ELb1EEENS1_25SingleTileBwdLPTSchedulerILb1ELi128ELb1EEEEEEEEEvNT_6ParamsE$_ZN4cute3eso3ESOILb1ELb0EJNS_5tupleIJNS_1CILi1EEENS2_IJS4_NS3_ILi2EEES5_EEEEEENS2_IJNS3_ILi0EEENS2_IJS4_NS3_ILi256EEEiEEEEEEEEC2ERKS7_RKSB_)
$_ZN7cutlass13device_kernelIN5flash19enable_sm80_to_sm89INS1_16FlashAttnBwdSm80INS1_25CollectiveMainloopBwdSm80ILi2ELi2EN4cute5tupleIJNS5_1CILi128EEES8_NS7_ILi64EEEEEENS_10bfloat16_tEfNS_4arch4Sm80ELb1ELb0ELb1ELb1ELb1ELb0ELb0ELb0ELi2ELi4ELi4ELi4ELb0EEENS1_24CollectiveEpilogueBwdGQAISA_fSD_Li256ELb1ELb1EEENS1_25SingleTileBwdLPTSchedulerILb1ELi128ELb1EEEEEEEEEvNT_6ParamsE$_ZN4cute3eso3ESOILb1ELb0EJNS_5tupleIJNS_1CILi1EEENS2_IJS4_NS3_ILi2EEES5_EEEEEENS2_IJNS3_ILi0EEENS2_IJS4_NS3_ILi256EEEiEEEEEEEEC2ERKS7_RKSB_:
[----:B------:R-:W-:Y:S02]  /*8e60*/  IADD3 R3, R9, -c[0x0][0x20], RZ ;  /* 0x8000080009037a10 */ /* 0x000fe40007ffe0ff */
[----:B------:R-:W-:-:S03]  /*8e70*/  MOV R5, 0x0 ;  /* 0x0000000000057802 */ /* 0x000fc60000000f00 */
[----:B------:R1:W-:Y:S01]  /*8e80*/  STL [R3], R2 ;  /* 0x0000000203007387 */ /* 0x0003e20000100800 */
[----:B------:R-:W-:Y:S05]  /*8e90*/  RET.REL.NODEC R4 `(_ZN7cutlass13device_kernelIN5flash19enable_sm80_to_sm89INS1_16FlashAttnBwdSm80INS1_25CollectiveMainloopBwdSm80ILi2ELi2EN4cute5tupleIJNS5_1CILi128EEES8_NS7_ILi64EEEEEENS_10bfloat16_tEfNS_4arch4Sm80ELb1ELb0ELb1ELb1ELb1ELb0ELb0ELb0ELi2ELi4ELi4ELi4ELb0EEENS1_24CollectiveEpilogueBwdGQAISA_fSD_Li256ELb1ELb1EEENS1_25SingleTileBwdLPTSchedulerILb1ELi128ELb1EEEEEEEEEvNT_6ParamsE) ;  /* 0xffff716004007950 */ /* 0x000fea0003c3ffff */
        .type           $_ZN7cutlass13device_kernelIN5flash19enable_sm80_to_sm89INS1_16FlashAttnBwdSm80INS1_25CollectiveMainloopBwdSm80ILi2ELi2EN4cute5tupleIJNS5_1CILi128EEES8_NS7_ILi64EEEEEENS_10bfloat16_tEfNS_4arch4Sm80ELb1ELb0ELb1ELb1ELb1ELb0ELb0ELb0ELi2ELi4ELi4ELi4ELb0EEENS1_24CollectiveEpilogueBwdGQAISA_fSD_Li256ELb1ELb1EEENS1_25SingleTileBwdLPTSchedulerILb1ELi128ELb1EEEEEEEEEvNT_6ParamsE$_ZN4cute3eso3ESOILb1ELb0EJNS_5tupleIJNS_1CILi1EEENS3_ILi0EEEEEENS2_IJiEEEEEC2ERKS6_RKS7_,@function
        .size           $_ZN7cutlass13device_kernelIN5flash19enable_sm80_to_sm89INS1_16FlashAttnBwdSm80INS1_25CollectiveMainloopBwdSm80ILi2ELi2EN4cute5tupleIJNS5_1CILi128EEES8_NS7_ILi64EEEEEENS_10bfloat16_tEfNS_4arch4Sm80ELb1ELb0ELb1ELb1ELb1ELb0ELb0ELb0ELi2ELi4ELi4ELi4ELb0EEENS1_24CollectiveEpilogueBwdGQAISA_fSD_Li256ELb1ELb1EEENS1_25SingleTileBwdLPTSchedulerILb1ELi128ELb1EEEEEEEEEvNT_6ParamsE$_ZN4cute3eso3ESOILb1ELb0EJNS_5tupleIJNS_1CILi1EEENS3_ILi0EEEEEENS2_IJiEEEEEC2ERKS6_RKS7_,($_ZN7cutlass13device_kernelIN5flash19enable_sm80_to_sm89INS1_16FlashAttnBwdSm80INS1_25CollectiveMainloopBwdSm80ILi2ELi2EN4cute5tupleIJNS5_1CILi128EEES8_NS7_ILi64EEEEEENS_10bfloat16_tEfNS_4arch4Sm80ELb1ELb0ELb1ELb1ELb1ELb0ELb0ELb0ELi2ELi4ELi4ELi4ELb0EEENS1_24CollectiveEpilogueBwdGQAISA_fSD_Li256ELb1ELb1EEENS1_25SingleTileBwdLPTSchedulerILb1ELi128ELb1EEEEEEEEEvNT_6ParamsE$_ZN4cute3eso3ESOILb1ELb0EJNS_5tupleIJNS_1CILi1EEENS3_ILi0EEEEEENS3_ILi4096EEENS2_IJiiEEEEEC2ERKS6_RKS7_RKS8_ - $_ZN7cutlass13device_kernelIN5flash19enable_sm80_to_sm89INS1_16FlashAttnBwdSm80INS1_25CollectiveMainloopBwdSm80ILi2ELi2EN4cute5tupleIJNS5_1CILi128EEES8_NS7_ILi64EEEEEENS_10bfloat16_tEfNS_4arch4Sm80ELb1ELb0ELb1ELb1ELb1ELb0ELb0ELb0ELi2ELi4ELi4ELi4ELb0EEENS1_24CollectiveEpilogueBwdGQAISA_fSD_Li256ELb1ELb1EEENS1_25SingleTileBwdLPTSchedulerILb1ELi128ELb1EEEEEEEEEvNT_6ParamsE$_ZN4cute3eso3ESOILb1ELb0EJNS_5tupleIJNS_1CILi1EEENS3_ILi0EEEEEENS2_IJiEEEEEC2ERKS6_RKS7_)
$_ZN7cutlass13device_kernelIN5flash19enable_sm80_to_sm89INS1_16FlashAttnBwdSm80INS1_25CollectiveMainloopBwdSm80ILi2ELi2EN4cute5tupleIJNS5_1CILi128EEES8_NS7_ILi64EEEEEENS_10bfloat16_tEfNS_4arch4Sm80ELb1ELb0ELb1ELb1ELb1ELb0ELb0ELb0ELi2ELi4ELi4ELi4ELb0EEENS1_24CollectiveEpilogueBwdGQAISA_fSD_Li256ELb1ELb1EEENS1_25SingleTileBwdLPTSchedulerILb1ELi128ELb1EEEEEEEEEvNT_6ParamsE$_ZN4cute3eso3ESOILb1ELb0EJNS_5tupleIJNS_1CILi1EEENS3_ILi0EEEEEENS2_IJiEEEEEC2ERKS6_RKS7_:
[----:B------:R-:W-:Y:S02]  /*8ea0*/  IADD3 R2, R67, -c[0x0][0x20], RZ ;  /* 0x8000080043027a10 */ /* 0x000fe40007ffe0ff */
[----:B------:R-:W-:-:S03]  /*8eb0*/  MOV R7, 0x0 ;  /* 0x0000000000077802 */ /* 0x000fc60000000f00 */
[----:B------:R1:W-:Y:S01]  /*8ec0*/  STL [R2], R3 ;  /* 0x0000000302007387 */ /* 0x0003e20000100800 */
[----:B------:R-:W-:Y:S05]  /*8ed0*/  RET.REL.NODEC R6 `(_ZN7cutlass13device_kernelIN5flash19enable_sm80_to_sm89INS1_16FlashAttnBwdSm80INS1_25CollectiveMainloopBwdSm80ILi2ELi2EN4cute5tupleIJNS5_1CILi128EEES8_NS7_ILi64EEEEEENS_10bfloat16_tEfNS_4arch4Sm80ELb1ELb0ELb1ELb1ELb1ELb0ELb0ELb0ELi2ELi4ELi4ELi4ELb0EEENS1_24CollectiveEpilogueBwdGQAISA_fSD_Li256ELb1ELb1EEENS1_25SingleTileBwdLPTSchedulerILb1ELi128ELb1EEEEEEEEEvNT_6ParamsE) ;  /* 0xffff712006007950 */ /* 0x000fea0003c3ffff */
        .type           $_ZN7cutlass13device_kernelIN5flash19enable_sm80_to_sm89INS1_16FlashAttnBwdSm80INS1_25CollectiveMainloopBwdSm80ILi2ELi2EN4cute5tupleIJNS5_1CILi128EEES8_NS7_ILi64EEEEEENS_10bfloat16_tEfNS_4arch4Sm80ELb1ELb0ELb1ELb1ELb1ELb0ELb0ELb0ELi2ELi4ELi4ELi4ELb0EEENS1_24CollectiveEpilogueBwdGQAISA_fSD_Li256ELb1ELb1EEENS1_25SingleTileBwdLPTSchedulerILb1ELi128ELb1EEEEEEEEEvNT_6ParamsE$_ZN4cute3eso3ESOILb1ELb0EJNS_5tupleIJNS_1CILi1EEENS3_ILi0EEEEEENS3_ILi4096EEENS2_IJiiEEEEEC2ERKS6_RKS7_RKS8_,@function
        .size           $_ZN7cutlass13device_kernelIN5flash19enable_sm80_to_sm89INS1_16FlashAttnBwdSm80INS1_25CollectiveMainloopBwdSm80ILi2ELi2EN4cute5tupleIJNS5_1CILi128EEES8_NS7_ILi64EEEEEENS_10bfloat16_tEfNS_4arch4Sm80ELb1ELb0ELb1ELb1ELb1ELb0ELb0ELb0ELi2ELi4ELi4ELi4ELb0EEENS1_24CollectiveEpilogueBwdGQAISA_fSD_Li256ELb1ELb1EEENS1_25SingleTileBwdLPTSchedulerILb1ELi128ELb1EEEEEEEEEvNT_6ParamsE$_ZN4cute3eso3ESOILb1ELb0EJNS_5tupleIJNS_1CILi1EEENS3_ILi0EEEEEENS3_ILi4096EEENS2_IJiiEEEEEC2ERKS6_RKS7_RKS8_,($_ZN7cutlass13device_kernelIN5flash19enable_sm80_to_sm89INS1_16FlashAttnBwdSm80INS1_25CollectiveMainloopBwdSm80ILi2ELi2EN4cute5tupleIJNS5_1CILi128EEES8_NS7_ILi64EEEEEENS_10bfloat16_tEfNS_4arch4Sm80ELb1ELb0ELb1ELb1ELb1ELb0ELb0ELb0ELi2ELi4ELi4ELi4ELb0EEENS1_24CollectiveEpilogueBwdGQAISA_fSD_Li256ELb1ELb1EEENS1_25SingleTileBwdLPTSchedulerILb1ELi128ELb1EEEEEEEEEvNT_6ParamsE$_ZN4cute3eso3ESOILb1ELb0EJNS_5tupleIJNS_1CILi1EEENS3_ILi0EEEEEEiEEC2ERKS6_RKi - $_ZN7cutlass13device_kernelIN5flash19enable_sm80_to_sm89INS1_16FlashAttnBwdSm80INS1_25CollectiveMainloopBwdSm80ILi2ELi2EN4cute5tupleIJNS5_1CILi128EEES8_NS7_ILi64EEEEEENS_10bfloat16_tEfNS_4arch4Sm80ELb1ELb0ELb1ELb1ELb1ELb0ELb0ELb0ELi2ELi4ELi4ELi4ELb0EEENS1_24CollectiveEpilogueBwdGQAISA_fSD_Li256ELb1ELb1EEENS1_25SingleTileBwdLPTSchedulerILb1ELi128ELb1EEEEEEEEEvNT_6ParamsE$_ZN4cute3eso3ESOILb1ELb0EJNS_5tupleIJNS_1CILi1EEENS3_ILi0EEEEEENS3_ILi4096EEENS2_IJiiEEEEEC2ERKS6_RKS7_RKS8_)
$_ZN7cutlass13device_kernelIN5flash19enable_sm80_to_sm89INS1_16FlashAttnBwdSm80INS1_25CollectiveMainloopBwdSm80ILi2ELi2EN4cute5tupleIJNS5_1CILi128EEES8_NS7_ILi64EEEEEENS_10bfloat16_tEfNS_4arch4Sm80ELb1ELb0ELb1ELb1ELb1ELb0ELb0ELb0ELi2ELi4ELi4ELi4ELb0EEENS1_24CollectiveEpilogueBwdGQAISA_fSD_Li256ELb1ELb1EEENS1_25SingleTileBwdLPTSchedulerILb1ELi128ELb1EEEEEEEEEvNT_6ParamsE$_ZN4cute3eso3ESOILb1ELb0EJNS_5tupleIJNS_1CILi1EEENS3_ILi0EEEEEENS3_ILi4096EEENS2_IJiiEEEEEC2ERKS6_RKS7_RKS8_:
[----:B------:R-:W-:Y:S01]  /*8ee0*/  IADD3 R2, R2, -c[0x0][0x20], RZ ;  /* 0x8000080002027a10 */ /* 0x000fe20007ffe0ff */
[----:B------:R-:W-:Y:S01]  /*8ef0*/  IMAD.MOV.U32 R8, RZ, RZ, R6 ;  /* 0x000000ffff087224 */ /* 0x000fe200078e0006 */
[----:B------:R-:W-:-:S03]  /*8f00*/  MOV R9, 0x0 ;  /* 0x0000000000097802 */ /* 0x000fc60000000f00 */
[----:B------:R1:W-:Y:S04]  /*8f10*/  STL [R2], R5 ;  /* 0x0000000502007387 */ /* 0x0003e80000100800 */
[----:B------:R1:W-:Y:S01]  /*8f20*/  STL [R2+0x4], R3 ;  /* 0x0000040302007387 */ /* 0x0003e20000100800 */
[----:B------:R-:W-:Y:S05]  /*8f30*/  RET.REL.NODEC R8 `(_ZN7cutlass13device_kernelIN5flash19enable_sm80_to_sm89INS1_16FlashAttnBwdSm80INS1_25CollectiveMainloopBwdSm80ILi2ELi2EN4cute5tupleIJNS5_1CILi128EEES8_NS7_ILi64EEEEEENS_10bfloat16_tEfNS_4arch4Sm80ELb1ELb0ELb1ELb1ELb1ELb0ELb0ELb0ELi2ELi4ELi4ELi4ELb0EEENS1_24CollectiveEpilogueBwdGQAISA_fSD_Li256ELb1ELb1EEENS1_25SingleTileBwdLPTSchedulerILb1ELi128ELb1EEEEEEEEEvNT_6ParamsE) ;  /* 0xffff70c008007950 */ /* 0x000fea0003c3ffff */
        .type           $_ZN7cutlass13device_kernelIN5flash19enable_sm80_to_sm89INS1_16FlashAttnBwdSm80INS1_25CollectiveMainloopBwdSm80ILi2ELi2EN4cute5tupleIJNS5_1CILi128EEES8_NS7_ILi64EEEEEENS_10bfloat16_tEfNS_4arch4Sm80ELb1ELb0ELb1ELb1ELb1ELb0ELb0ELb0ELi2ELi4ELi4ELi4ELb0EEENS1_24CollectiveEpilogueBwdGQAISA_fSD_Li256ELb1ELb1EEENS1_25SingleTileBwdLPTSchedulerILb1ELi128ELb1EEEEEEEEEvNT_6ParamsE$_ZN4cute3eso3ESOILb1ELb0EJNS_5tupleIJNS_1CILi1EEENS3_ILi0EEEEEEiEEC2ERKS6_RKi,@function
        .size           $_ZN7cutlass13device_kernelIN5flash19enable_sm80_to_sm89INS1_16FlashAttnBwdSm80INS1_25CollectiveMainloopBwdSm80ILi2ELi2EN4cute5tupleIJNS5_1CILi128EEES8_NS7_ILi64EEEEEENS_10bfloat16_tEfNS_4arch4Sm80ELb1ELb0ELb1ELb1ELb1ELb0ELb0ELb0ELi2ELi4ELi4ELi4ELb0EEENS1_24CollectiveEpilogueBwdGQAISA_fSD_Li256ELb1ELb1EEENS1_25SingleTileBwdLPTSchedulerILb1ELi128ELb1EEEEEEEEEvNT_6ParamsE$_ZN4cute3eso3ESOILb1ELb0EJNS_5tupleIJNS_1CILi1EEENS3_ILi0EEEEEEiEEC2ERKS6_RKi,($_ZN7cutlass13device_kernelIN5flash19enable_sm80_to_sm89INS1_16FlashAttnBwdSm80INS1_25CollectiveMainloopBwdSm80ILi2ELi2EN4cute5tupleIJNS5_1CILi128EEES8_NS7_ILi64EEEEEENS_10bfloat16_tEfNS_4arch4Sm80ELb1ELb0ELb1ELb1ELb1ELb0ELb0ELb0ELi2ELi4ELi4ELi4ELb0EEENS1_24CollectiveEpilogueBwdGQAISA_fSD_Li256ELb1ELb1EEENS1_25SingleTileBwdLPTSchedulerILb1ELi128ELb1EEEEEEEEEvNT_6ParamsE$_ZN4cute3eso3ESOILb1ELb0EJNS_5tupleIJNS_1CILi1EEENS3_ILi0EEEEEEiNS3_ILi1024EEEEEC2ERKS6_RKiRKS7_ - $_ZN7cutlass13device_kernelIN5flash19enable_sm80_to_sm89INS1_16FlashAttnBwdSm80INS1_25CollectiveMainloopBwdSm80ILi2ELi2EN4cute5tupleIJNS5_1CILi128EEES8_NS7_ILi64EEEEEENS_10bfloat16_tEfNS_4arch4Sm80ELb1ELb0ELb1ELb1ELb1ELb0ELb0ELb0ELi2ELi4ELi4ELi4ELb0EEENS1_24CollectiveEpilogueBwdGQAISA_fSD_Li256ELb1ELb1EEENS1_25SingleTileBwdLPTSchedulerILb1ELi128ELb1EEEEEEEEEvNT_6ParamsE$_ZN4cute3eso3ESOILb1ELb0EJNS_5tupleIJNS_1CILi1EEENS3_ILi0EEEEEEiEEC2ERKS6_RKi)
$_ZN7cutlass13device_kernelIN5flash19enable_sm80_to_sm89INS1_16FlashAttnBwdSm80INS1_25CollectiveMainloopBwdSm80ILi2ELi2EN4cute5tupleIJNS5_1CILi128EEES8_NS7_ILi64EEEEEENS_10bfloat16_tEfNS_4arch4Sm80ELb1ELb0ELb1ELb1ELb1ELb0ELb0ELb0ELi2ELi4ELi4ELi4ELb0EEENS1_24CollectiveEpilogueBwdGQAISA_fSD_Li256ELb1ELb1EEENS1_25SingleTileBwdLPTSchedulerILb1ELi128ELb1EEEEEEEEEvNT_6ParamsE$_ZN4cute3eso3ESOILb1ELb0EJNS_5tupleIJNS_1CILi1EEENS3_ILi0EEEEEEiEEC2ERKS6_RKi:
[----:B------:R-:W-:Y:S02]  /*8f40*/  IADD3 R2, R2, -c[0x0][0x20], RZ ;  /* 0x8000080002027a10 */ /* 0x000fe40007ffe0ff */
[----:B------:R-:W-:-:S03]  /*8f50*/  MOV R7, 0x0 ;  /* 0x0000000000077802 */ /* 0x000fc60000000f00 */
[----:B------:R1:W-:Y:S01]  /*8f60*/  STL [R2], R3 ;  /* 0x0000000302007387 */ /* 0x0003e20000100800 */
[----:B------:R-:W-:Y:S05]  /*8f70*/  RET.REL.NODEC R6 `(_ZN7cutlass13device_kernelIN5flash19enable_sm80_to_sm89INS1_16FlashAttnBwdSm80INS1_25CollectiveMainloopBwdSm80ILi2ELi2EN4cute5tupleIJNS5_1CILi128EEES8_NS7_ILi64EEEEEENS_10bfloat16_tEfNS_4arch4Sm80ELb1ELb0ELb1ELb1ELb1ELb0ELb0ELb0ELi2ELi4ELi4ELi4ELb0EEENS1_24CollectiveEpilogueBwdGQAISA_fSD_Li256ELb1ELb1EEENS1_25SingleTileBwdLPTSchedulerILb1ELi128ELb1EEEEEEEEEvNT_6ParamsE) ;  /* 0xffff708006007950 */ /* 0x000fea0003c3ffff */
        .type           $_ZN7cutlass13device_kernelIN5flash19enable_sm80_to_sm89INS1_16FlashAttnBwdSm80INS1_25CollectiveMainloopBwdSm80ILi2ELi2EN4cute5tupleIJNS5_1CILi128EEES8_NS7_ILi64EEEEEENS_10bfloat16_tEfNS_4arch4Sm80ELb1ELb0ELb1ELb1ELb1ELb0ELb0ELb0ELi2ELi4ELi4ELi4ELb0EEENS1_24CollectiveEpilogueBwdGQAISA_fSD_Li256ELb1ELb1EEENS1_25SingleTileBwdLPTSchedulerILb1ELi128ELb1EEEEEEEEEvNT_6ParamsE$_ZN4cute3eso3ESOILb1ELb0EJNS_5tupleIJNS_1CILi1EEENS3_ILi0EEEEEEiNS3_ILi1024EEEEEC2ERKS6_RKiRKS7_,@function
        .size           $_ZN7cutlass13device_kernelIN5flash19enable_sm80_to_sm89INS1_16FlashAttnBwdSm80INS1_25CollectiveMainloopBwdSm80ILi2ELi2EN4cute5tupleIJNS5_1CILi128EEES8_NS7_ILi64EEEEEENS_10bfloat16_tEfNS_4arch4Sm80ELb1ELb0ELb1ELb1ELb1ELb0ELb0ELb0ELi2ELi4ELi4ELi4ELb0EEENS1_24CollectiveEpilogueBwdGQAISA_fSD_Li256ELb1ELb1EEENS1_25SingleTileBwdLPTSchedulerILb1ELi128ELb1EEEEEEEEEvNT_6ParamsE$_ZN4cute3eso3ESOILb1ELb0EJNS_5tupleIJNS_1CILi1EEENS3_ILi0EEEEEEiNS3_ILi1024EEEEEC2ERKS6_RKiRKS7_,($_ZN7cutlass13device_kernelIN5flash19enable_sm80_to_sm89INS1_16FlashAttnBwdSm80INS1_25CollectiveMainloopBwdSm80ILi2ELi2EN4cute5tupleIJNS5_1CILi128EEES8_NS7_ILi64EEEEEENS_10bfloat16_tEfNS_4arch4Sm80ELb1ELb0ELb1ELb1ELb1ELb0ELb0ELb0ELi2ELi4ELi4ELi4ELb0EEENS1_24CollectiveEpilogueBwdGQAISA_fSD_Li256ELb1ELb1EEENS1_25SingleTileBwdLPTSchedulerILb1ELi128ELb1EEEEEEEEEvNT_6ParamsE$_ZN4cute3eso3ESOILb1ELb0EJNS_5tupleIJNS_1CILi1EEENS3_ILi0EEEEEElS5_EEC2ERKS6_RKlRKS5_ - $_ZN7cutlass13device_kernelIN5flash19enable_sm80_to_sm89INS1_16FlashAttnBwdSm80INS1_25CollectiveMainloopBwdSm80ILi2ELi2EN4cute5tupleIJNS5_1CILi128EEES8_NS7_ILi64EEEEEENS_10bfloat16_tEfNS_4arch4Sm80ELb1ELb0ELb1ELb1ELb1ELb0ELb0ELb0ELi2ELi4ELi4ELi4ELb0EEENS1_24CollectiveEpilogueBwdGQAISA_fSD_Li256ELb1ELb1EEENS1_25SingleTileBwdLPTSchedulerILb1ELi128ELb1EEEEEEEEEvNT_6ParamsE$_ZN4cute3eso3ESOILb1ELb0EJNS_5tupleIJNS_1CILi1EEENS3_ILi0EEEEEEiNS3_ILi1024EEEEEC2ERKS6_RKiRKS7_)
$_ZN7cutlass13device_kernelIN5flash19enable_sm80_to_sm89INS1_16FlashAttnBwdSm80INS1_25CollectiveMainloopBwdSm80ILi2ELi2EN4cute5tupleIJNS5_1CILi128EEES8_NS7_ILi64EEEEEENS_10bfloat16_tEfNS_4arch4Sm80ELb1ELb0ELb1ELb1ELb1ELb0ELb0ELb0ELi2ELi4ELi4ELi4ELb0EEENS1_24CollectiveEpilogueBwdGQAISA_fSD_Li256ELb1ELb1EEENS1_25SingleTileBwdLPTSchedulerILb1ELi128ELb1EEEEEEEEEvNT_6ParamsE$_ZN4cute3eso3ESOILb1ELb0EJNS_5tupleIJNS_1CILi1EEENS3_ILi0EEEEEEiNS3_ILi1024EEEEEC2ERKS6_RKiRKS7_:
[----:B------:R-:W-:Y:S02]  /*8f80*/  IADD3 R2, R2, -c[0x0][0x20], RZ ;  /* 0x8000080002027a10 */ /* 0x000fe40007ffe0ff */
[----:B------:R-:W-:-:S03]  /*8f90*/  MOV R9, 0x0 ;  /* 0x0000000000097802 */ /* 0x000fc60000000f00 */
[----:B------:R1:W-:Y:S01]  /*8fa0*/  STL [R2], R3 ;  /* 0x0000000302007387 */ /* 0x0003e20000100800 */
[----:B------:R-:W-:Y:S05]  /*8fb0*/  RET.REL.NODEC R8 `(_ZN7cutlass13device_kernelIN5flash19enable_sm80_to_sm89INS1_16FlashAttnBwdSm80INS1_25CollectiveMainloopBwdSm80ILi2ELi2EN4cute5tupleIJNS5_1CILi128EEES8_NS7_ILi64EEEEEENS_10bfloat16_tEfNS_4arch4Sm80ELb1ELb0ELb1ELb1ELb1ELb0ELb0ELb0ELi2ELi4ELi4ELi4ELb0EEENS1_24CollectiveEpilogueBwdGQAISA_fSD_Li256ELb1ELb1EEENS1_25SingleTileBwdLPTSchedulerILb1ELi128ELb1EEEEEEEEEvNT_6ParamsE) ;  /* 0xffff704008007950 */ /* 0x000fea0003c3ffff */
        .type           $_ZN7cutlass13device_kernelIN5flash19enable_sm80_to_sm89INS1_16FlashAttnBwdSm80INS1_25CollectiveMainloopBwdSm80ILi2ELi2EN4cute5tupleIJNS5_1CILi128EEES8_NS7_ILi64EEEEEENS_10bfloat16_tEfNS_4arch4Sm80ELb1ELb0ELb1ELb1ELb1ELb0ELb0ELb0ELi2ELi4ELi4ELi4ELb0EEENS1_24CollectiveEpilogueBwdGQAISA_fSD_Li256ELb1ELb1EEENS1_25SingleTileBwdLPTSchedulerILb1ELi128ELb1EEEEEEEEEvNT_6ParamsE$_ZN4cute3eso3ESOILb1ELb0EJNS_5tupleIJNS_1CILi1EEENS3_ILi0EEEEEElS5_EEC2ERKS6_RKlRKS5_,@function
        .size           $_ZN7cutlass13device_kernelIN5flash19enable_sm80_to_sm89INS1_16FlashAttnBwdSm80INS1_25CollectiveMainloopBwdSm80ILi2ELi2EN4cute5tupleIJNS5_1CILi128EEES8_NS7_ILi64EEEEEENS_10bfloat16_tEfNS_4arch4Sm80ELb1ELb0ELb1ELb1ELb1ELb0ELb0ELb0ELi2ELi4ELi4ELi4ELb0EEENS1_24CollectiveEpilogueBwdGQAISA_fSD_Li256ELb1ELb1EEENS1_25SingleTileBwdLPTSchedulerILb1ELi128ELb1EEEEEEEEEvNT_6ParamsE$_ZN4cute3eso3ESOILb1ELb0EJNS_5tupleIJNS_1CILi1EEENS3_ILi0EEEEEElS5_EEC2ERKS6_RKlRKS5_,($_ZN7cutlass13device_kernelIN5flash19enable_sm80_to_sm89INS1_16FlashAttnBwdSm80INS1_25CollectiveMainloopBwdSm80ILi2ELi2EN4cute5tupleIJNS5_1CILi128EEES8_NS7_ILi64EEEEEENS_10bfloat16_tEfNS_4arch4Sm80ELb1ELb0ELb1ELb1ELb1ELb0ELb0ELb0ELi2ELi4ELi4ELi4ELb0EEENS1_24CollectiveEpilogueBwdGQAISA_fSD_Li256ELb1ELb1EEENS1_25SingleTileBwdLPTSchedulerILb1ELi128ELb1EEEEEEEEEvNT_6ParamsE$_ZN4cute3eso3ESOILb1ELb0EJNS_5tupleIJNS_1CILi1EEENS3_ILi2EEEEEENS2_IJNS3_ILi0EEEiEEEEEC2ERKS6_RKS8_ - $_ZN7cutlass13device_kernelIN5flash19enable_sm80_to_sm89INS1_16FlashAttnBwdSm80INS1_25CollectiveMainloopBwdSm80ILi2ELi2EN4cute5tupleIJNS5_1CILi128EEES8_NS7_ILi64EEEEEENS_10bfloat16_tEfNS_4arch4Sm80ELb1ELb0ELb1ELb1ELb1ELb0ELb0ELb0ELi2ELi4ELi4ELi4ELb0EEENS1_24CollectiveEpilogueBwdGQAISA_fSD_Li256ELb1ELb1EEENS1_25SingleTileBwdLPTSchedulerILb1ELi128ELb1EEEEEEEEEvNT_6ParamsE$_ZN4cute3eso3ESOILb1ELb0EJNS_5tupleIJNS_1CILi1EEENS3_ILi0EEEEEElS5_EEC2ERKS6_RKlRKS5_)
$_ZN7cutlass13device_kernelIN5flash19enable_sm80_to_sm89INS1_16FlashAttnBwdSm80INS1_25CollectiveMainloopBwdSm80ILi2ELi2EN4cute5tupleIJNS5_1CILi128EEES8_NS7_ILi64EEEEEENS_10bfloat16_tEfNS_4arch4Sm80ELb1ELb0ELb1ELb1ELb1ELb0ELb0ELb0ELi2ELi4ELi4ELi4ELb0EEENS1_24CollectiveEpilogueBwdGQAISA_fSD_Li256ELb1ELb1EEENS1_25SingleTileBwdLPTSchedulerILb1ELi128ELb1EEEEEEEEEvNT_6ParamsE$_ZN4cute3eso3ESOILb1ELb0EJNS_5tupleIJNS_1CILi1EEENS3_ILi0EEEEEElS5_EEC2ERKS6_RKlRKS5_:
[----:B------:R-:W-:Y:S01]  /*8fc0*/  IADD3 R3, R3, -c[0x0][0x20], RZ ;  /* 0x8000080003037a10 */ /* 0x000fe20007ffe0ff */
[----:B------:R-:W-:Y:S01]  /*8fd0*/  IMAD.MOV.U32 R78, RZ, RZ, R2 ;  /* 0x000000ffff4e7224 */ /* 0x000fe200078e0002 */
[----:B------:R-:W-:Y:S01]  /*8fe0*/  MOV R86, R6 ;  /* 0x0000000600567202 */ /* 0x000fe20000000f00 */
[----:B------:R-:W-:Y:S01]  /*8ff0*/  IMAD.MOV.U32 R79, RZ, RZ, R5 ;  /* 0x000000ffff4f7224 */ /* 0x000fe200078e0005 */
[----:B------:R-:W-:-:S04]  /*9000*/  MOV R87, 0x0 ;  /* 0x0000000000577802 */ /* 0x000fc80000000f00 */
[----:B------:R1:W-:Y:S01]  /*9010*/  STL.64 [R3], R78 ;  /* 0x0000004e03007387 */ /* 0x0003e20000100a00 */
[----:B------:R-:W-:Y:S05]  /*9020*/  RET.REL.NODEC R86 `(_ZN7cutlass13device_kernelIN5flash19enable_sm80_to_sm89INS1_16FlashAttnBwdSm80INS1_25CollectiveMainloopBwdSm80ILi2ELi2EN4cute5tupleIJNS5_1CILi128EEES8_NS7_ILi64EEEEEENS_10bfloat16_tEfNS_4arch4Sm80ELb1ELb0ELb1ELb1ELb1ELb0ELb0ELb0ELi2ELi4ELi4ELi4ELb0EEENS1_24CollectiveEpilogueBwdGQAISA_fSD_Li256ELb1ELb1EEENS1_25SingleTileBwdLPTSchedulerILb1ELi128ELb1EEEEEEEEEvNT_6ParamsE) ;  /* 0xffff6fd056007950 */ /* 0x000fea0003c3ffff */
        .type           $_ZN7cutlass13device_kernelIN5flash19enable_sm80_to_sm89INS1_16FlashAttnBwdSm80INS1_25CollectiveMainloopBwdSm80ILi2ELi2EN4cute5tupleIJNS5_1CILi128EEES8_NS7_ILi64EEEEEENS_10bfloat16_tEfNS_4arch4Sm80ELb1ELb0ELb1ELb1ELb1ELb0ELb0ELb0ELi2ELi4ELi4ELi4ELb0EEENS1_24CollectiveEpilogueBwdGQAISA_fSD_Li256ELb1ELb1EEENS1_25SingleTileBwdLPTSchedulerILb1ELi128ELb1EEEEEEEEEvNT_6ParamsE$_ZN4cute3eso3ESOILb1ELb0EJNS_5tupleIJNS_1CILi1EEENS3_ILi2EEEEEENS2_IJNS3_ILi0EEEiEEEEEC2ERKS6_RKS8_,@function
        .size           $_ZN7cutlass13device_kernelIN5flash19enable_sm80_to_sm89INS1_16FlashAttnBwdSm80INS1_25CollectiveMainloopBwdSm80ILi2ELi2EN4cute5tupleIJNS5_1CILi128EEES8_NS7_ILi64EEEEEENS_10bfloat16_tEfNS_4arch4Sm80ELb1ELb0ELb1ELb1ELb1ELb0ELb0ELb0ELi2ELi4ELi4ELi4ELb0EEENS1_24CollectiveEpilogueBwdGQAISA_fSD_Li256ELb1ELb1EEENS1_25SingleTileBwdLPTSchedulerILb1ELi128ELb1EEEEEEEEEvNT_6ParamsE$_ZN4cute3eso3ESOILb1ELb0EJNS_5tupleIJNS_1CILi1EEENS3_ILi2EEEEEENS2_IJNS3_ILi0EEEiEEEEEC2ERKS6_RKS8_,($_ZN7cutlass13device_kernelIN5flash19enable_sm80_to_sm89INS1_16FlashAttnBwdSm80INS1_25CollectiveMainloopBwdSm80ILi2ELi2EN4cute5tupleIJNS5_1CILi128EEES8_NS7_ILi64EEEEEENS_10bfloat16_tEfNS_4arch4Sm80ELb1ELb0ELb1ELb1ELb1ELb0ELb0ELb0ELi2ELi4ELi4ELi4ELb0EEENS1_24CollectiveEpilogueBwdGQAISA_fSD_Li256ELb1ELb1EEENS1_25SingleTileBwdLPTSchedulerILb1ELi128ELb1EEEEEEEEEvNT_6ParamsE$_ZN4cute3eso3ESOILb1ELb0EJNS_5tupleIJNS_1CILi1EEENS3_ILi2EEES5_EEENS2_IJS4_NS3_ILi256EEEiEEEEEC2ERKS6_RKS8_ - $_ZN7cutlass13device_kernelIN5flash19enable_sm80_to_sm89INS1_16FlashAttnBwdSm80INS1_25CollectiveMainloopBwdSm80ILi2ELi2EN4cute5tupleIJNS5_1CILi128EEES8_NS7_ILi64EEEEEENS_10bfloat16_tEfNS_4arch4Sm80ELb1ELb0ELb1ELb1ELb1ELb0ELb0ELb0ELi2ELi4ELi4ELi4ELb0EEENS1_24CollectiveEpilogueBwdGQAISA_fSD_Li256ELb1ELb1EEENS1_25SingleTileBwdLPTSchedulerILb1ELi128ELb1EEEEEEEEEvNT_6ParamsE$_ZN4cute3eso3ESOILb1ELb0EJNS_5tupleIJNS_1CILi1EEENS3_ILi2EEEEEENS2_IJNS3_ILi0EEEiEEEEEC2ERKS6_RKS8_)
$_ZN7cutlass13device_kernelIN5flash19enable_sm80_to_sm89INS1_16FlashAttnBwdSm80INS1_25CollectiveMainloopBwdSm80ILi2ELi2EN4cute5tupleIJNS5_1CILi128EEES8_NS7_ILi64EEEEEENS_10bfloat16_tEfNS_4arch4Sm80ELb1ELb0ELb1ELb1ELb1ELb0ELb0ELb0ELi2ELi4ELi4ELi4ELb0EEENS1_24CollectiveEpilogueBwdGQAISA_fSD_Li256ELb1ELb1EEENS1_25SingleTileBwdLPTSchedulerILb1ELi128ELb1EEEEEEEEEvNT_6ParamsE$_ZN4cute3eso3ESOILb1ELb0EJNS_5tupleIJNS_1CILi1EEENS3_ILi2EEEEEENS2_IJNS3_ILi0EEEiEEEEEC2ERKS6_RKS8_:
[----:B------:R-:W-:Y:S02]  /*9030*/  IADD3 R3, R13, -c[0x0][0x20], RZ ;  /* 0x800008000d037a10 */ /* 0x000fe40007ffe0ff */
[----:B------:R-:W-:-:S03]  /*9040*/  MOV R5, 0x0 ;  /* 0x0000000000057802 */ /* 0x000fc60000000f00 */
[----:B------:R1:W-:Y:S01]  /*9050*/  STL [R3], R2 ;  /* 0x0000000203007387 */ /* 0x0003e20000100800 */
[----:B------:R-:W-:Y:S05]  /*9060*/  RET.REL.NODEC R4 `(_ZN7cutlass13device_kernelIN5flash19enable_sm80_to_sm89INS1_16FlashAttnBwdSm80INS1_25CollectiveMainloopBwdSm80ILi2ELi2EN4cute5tupleIJNS5_1CILi128EEES8_NS7_ILi64EEEEEENS_10bfloat16_tEfNS_4arch4Sm80ELb1ELb0ELb1ELb1ELb1ELb0ELb0ELb0ELi2ELi4ELi4ELi4ELb0EEENS1_24CollectiveEpilogueBwdGQAISA_fSD_Li256ELb1ELb1EEENS1_25SingleTileBwdLPTSchedulerILb1ELi128ELb1EEEEEEEEEvNT_6ParamsE) ;  /* 0xffff6f9004007950 */ /* 0x000fea0003c3ffff */
        .type           $_ZN7cutlass13device_kernelIN5flash19enable_sm80_to_sm89INS1_16FlashAttnBwdSm80INS1_25CollectiveMainloopBwdSm80ILi2ELi2EN4cute5tupleIJNS5_1CILi128EEES8_NS7_ILi64EEEEEENS_10bfloat16_tEfNS_4arch4Sm80ELb1ELb0ELb1ELb1ELb1ELb0ELb0ELb0ELi2ELi4ELi4ELi4ELb0EEENS1_24CollectiveEpilogueBwdGQAISA_fSD_Li256ELb1ELb1EEENS1_25SingleTileBwdLPTSchedulerILb1ELi128ELb1EEEEEEEEEvNT_6ParamsE$_ZN4cute3eso3ESOILb1ELb0EJNS_5tupleIJNS_1CILi1EEENS3_ILi2EEES5_EEENS2_IJS4_NS3_ILi256EEEiEEEEEC2ERKS6_RKS8_,@function
        .size           $_ZN7cutlass13device_kernelIN5flash19enable_sm80_to_sm89INS1_16FlashAttnBwdSm80INS1_25CollectiveMainloopBwdSm80ILi2ELi2EN4cute5tupleIJNS5_1CILi128EEES8_NS7_ILi64EEEEEENS_10bfloat16_tEfNS_4arch4Sm80ELb1ELb0ELb1ELb1ELb1ELb0ELb0ELb0ELi2ELi4ELi4ELi4ELb0EEENS1_24CollectiveEpilogueBwdGQAISA_fSD_Li256ELb1ELb1EEENS1_25SingleTileBwdLPTSchedulerILb1ELi128ELb1EEEEEEEEEvNT_6ParamsE$_ZN4cute3eso3ESOILb1ELb0EJNS_5tupleIJNS_1CILi1EEENS3_ILi2EEES5_EEENS2_IJS4_NS3_ILi256EEEiEEEEEC2ERKS6_RKS8_,($_ZN7cutlass13device_kernelIN5flash19enable_sm80_to_sm89INS1_16FlashAttnBwdSm80INS1_25CollectiveMainloopBwdSm80ILi2ELi2EN4cute5tupleIJNS5_1CILi128EEES8_NS7_ILi64EEEEEENS_10bfloat16_tEfNS_4arch4Sm80ELb1ELb0ELb1ELb1ELb1ELb0ELb0ELb0ELi2ELi4ELi4ELi4ELb0EEENS1_24CollectiveEpilogueBwdGQAISA_fSD_Li256ELb1ELb1EEENS1_25SingleTileBwdLPTSchedulerILb1ELi128ELb1EEEEEEEEEvNT_6ParamsE$_ZN4cute3eso3ESOILb1ELb0EJNS_5tupleIJNS_1CILi2EEEEEENS2_IJiEEEEEC2ERKS5_RKS6_ - $_ZN7cutlass13device_kernelIN5flash19enable_sm80_to_sm89INS1_16FlashAttnBwdSm80INS1_25CollectiveMainloopBwdSm80ILi2ELi2EN4cute5tupleIJNS5_1CILi128EEES8_NS7_ILi64EEEEEENS_10bfloat16_tEfNS_4arch4Sm80ELb1ELb0ELb1ELb1ELb1ELb0ELb0ELb0ELi2ELi4ELi4ELi4ELb0EEENS1_24CollectiveEpilogueBwdGQAISA_fSD_Li256ELb1ELb1EEENS1_25SingleTileBwdLPTSchedulerILb1ELi128ELb1EEEEEEEEEvNT_6ParamsE$_ZN4cute3eso3ESOILb1ELb0EJNS_5tupleIJNS_1CILi1EEENS3_ILi2EEES5_EEENS2_IJS4_NS3_ILi256EEEiEEEEEC2ERKS6_RKS8_)
$_ZN7cutlass13device_kernelIN5flash19enable_sm80_to_sm89INS1_16FlashAttnBwdSm80INS1_25CollectiveMainloopBwdSm80ILi2ELi2EN4cute5tupleIJNS5_1CILi128EEES8_NS7_ILi64EEEEEENS_10bfloat16_tEfNS_4arch4Sm80ELb1ELb0ELb1ELb1ELb1ELb0ELb0ELb0ELi2ELi4ELi4ELi4ELb0EEENS1_24CollectiveEpilogueBwdGQAISA_fSD_Li256ELb1ELb1EEENS1_25SingleTileBwdLPTSchedulerILb1ELi128ELb1EEEEEEEEEvNT_6ParamsE$_ZN4cute3eso3ESOILb1ELb0EJNS_5tupleIJNS_1CILi1EEENS3_ILi2EEES5_EEENS2_IJS4_NS3_ILi256EEEiEEEEEC2ERKS6_RKS8_:
[----:B------:R-:W-:Y:S02]  /*9070*/  IADD3 R3, R11, -c[0x0][0x20], RZ ;  /* 0x800008000b037a10 */ /* 0x000fe40007ffe0ff */
[----:B------:R-:W-:-:S03]  /*9080*/  MOV R5, 0x0 ;  /* 0x0000000000057802 */ /* 0x000fc60000000f00 */
[----:B------:R1:W-:Y:S01]  /*9090*/  STL [R3], R2 ;  /* 0x0000000203007387 */ /* 0x0003e20000100800 */
[----:B------:R-:W-:Y:S05]  /*90a0*/  RET.REL.NODEC R4 `(_ZN7cutlass13device_kernelIN5flash19enable_sm80_to_sm89INS1_16FlashAttnBwdSm80INS1_25CollectiveMainloopBwdSm80ILi2ELi2EN4cute5tupleIJNS5_1CILi128EEES8_NS7_ILi64EEEEEENS_10bfloat16_tEfNS_4arch4Sm80ELb1ELb0ELb1ELb1ELb1ELb0ELb0ELb0ELi2ELi4ELi4ELi4ELb0EEENS1_24CollectiveEpilogueBwdGQAISA_fSD_Li256ELb1ELb1EEENS1_25SingleTileBwdLPTSchedulerILb1ELi128ELb1EEEEEEEEEvNT_6ParamsE) ;  /* 0xffff6f5004007950 */ /* 0x000fea0003c3ffff */
        .type           $_ZN7cutlass13device_kernelIN5flash19enable_sm80_to_sm89INS1_16FlashAttnBwdSm80INS1_25CollectiveMainloopBwdSm80ILi2ELi2EN4cute5tupleIJNS5_1CILi128EEES8_NS7_ILi64EEEEEENS_10bfloat16_tEfNS_4arch4Sm80ELb1ELb0ELb1ELb1ELb1ELb0ELb0ELb0ELi2ELi4ELi4ELi4ELb0EEENS1_24CollectiveEpilogueBwdGQAISA_fSD_Li256ELb1ELb1EEENS1_25SingleTileBwdLPTSchedulerILb1ELi128ELb1EEEEEEEEEvNT_6ParamsE$_ZN4cute3eso3ESOILb1ELb0EJNS_5tupleIJNS_1CILi2EEEEEENS2_IJiEEEEEC2ERKS5_RKS6_,@function
        .size           $_ZN7cutlass13device_kernelIN5flash19enable_sm80_to_sm89INS1_16FlashAttnBwdSm80INS1_25CollectiveMainloopBwdSm80ILi2ELi2EN4cute5tupleIJNS5_1CILi128EEES8_NS7_ILi64EEEEEENS_10bfloat16_tEfNS_4arch4Sm80ELb1ELb0ELb1ELb1ELb1ELb0ELb0ELb0ELi2ELi4ELi4ELi4ELb0EEENS1_24CollectiveEpilogueBwdGQAISA_fSD_Li256ELb1ELb1EEENS1_25SingleTileBwdLPTSchedulerILb1ELi128ELb1EEEEEEEEEvNT_6ParamsE$_ZN4cute3eso3ESOILb1ELb0EJNS_5tupleIJNS_1CILi2EEEEEENS2_IJiEEEEEC2ERKS5_RKS6_,($_ZN7cutlass13device_kernelIN5flash19enable_sm80_to_sm89INS1_16FlashAttnBwdSm80INS1_25CollectiveMainloopBwdSm80ILi2ELi2EN4cute5tupleIJNS5_1CILi128EEES8_NS7_ILi64EEEEEENS_10bfloat16_tEfNS_4arch4Sm80ELb1ELb0ELb1ELb1ELb1ELb0ELb0ELb0ELi2ELi4ELi4ELi4ELb0EEENS1_24CollectiveEpilogueBwdGQAISA_fSD_Li256ELb1ELb1EEENS1_25SingleTileBwdLPTSchedulerILb1ELi128ELb1EEEEEEEEEvNT_6ParamsE$_ZN4cute3eso3ESOILb1ELb0EJNS_5tupleIJNS_1CILi2EEEEEENS2_IJiEEENS3_ILi1EEES7_EEC2ERKS5_RKS6_RKS7_SE_ - $_ZN7cutlass13device_kernelIN5flash19enable_sm80_to_sm89INS1_16FlashAttnBwdSm80INS1_25CollectiveMainloopBwdSm80ILi2ELi2EN4cute5tupleIJNS5_1CILi128EEES8_NS7_ILi64EEEEEENS_10bfloat16_tEfNS_4arch4Sm80ELb1ELb0ELb1ELb1ELb1ELb0ELb0ELb0ELi2ELi4ELi4ELi4ELb0EEENS1_24CollectiveEpilogueBwdGQAISA_fSD_Li256ELb1ELb1EEENS1_25SingleTileBwdLPTSchedulerILb1ELi128ELb1EEEEEEEEEvNT_6ParamsE$_ZN4cute3eso3ESOILb1ELb0EJNS_5tupleIJNS_1CILi2EEEEEENS2_IJiEEEEEC2ERKS5_RKS6_)
$_ZN7cutlass13device_kernelIN5flash19enable_sm80_to_sm89INS1_16FlashAttnBwdSm80INS1_25CollectiveMainloopBwdSm80ILi2ELi2EN4cute5tupleIJNS5_1CILi128EEES8_NS7_ILi64EEEEEENS_10bfloat16_tEfNS_4arch4Sm80ELb1ELb0ELb1ELb1ELb1ELb0ELb0ELb0ELi2ELi4ELi4ELi4ELb0EEENS1_24CollectiveEpilogueBwdGQAISA_fSD_Li256ELb1ELb1EEENS1_25SingleTileBwdLPTSchedulerILb1ELi128ELb1EEEEEEEEEvNT_6ParamsE$_ZN4cute3eso3ESOILb1ELb0EJNS_5tupleIJNS_1CILi2EEEEEENS2_IJiEEEEEC2ERKS5_RKS6_:
[----:B------:R-:W-:Y:S02]  /*90b0*/  IADD3 R2, R67, -c[0x0][0x20], RZ ;  /* 0x8000080043027a10 */ /* 0x000fe40007ffe0ff */
[----:B------:R-:W-:-:S03]  /*90c0*/  MOV R7, 0x0 ;  /* 0x0000000000077802 */ /* 0x000fc60000000f00 */
[----:B------:R1:W-:Y:S01]  /*90d0*/  STL [R2], R3 ;  /* 0x0000000302007387 */ /* 0x0003e20000100800 */
[----:B------:R-:W-:Y:S05]  /*90e0*/  RET.REL.NODEC R6 `(_ZN7cutlass13device_kernelIN5flash19enable_sm80_to_sm89INS1_16FlashAttnBwdSm80INS1_25CollectiveMainloopBwdSm80ILi2ELi2EN4cute5tupleIJNS5_1CILi128EEES8_NS7_ILi64EEEEEENS_10bfloat16_tEfNS_4arch4Sm80ELb1ELb0ELb1ELb1ELb1ELb0ELb0ELb0ELi2ELi4ELi4ELi4ELb0EEENS1_24CollectiveEpilogueBwdGQAISA_fSD_Li256ELb1ELb1EEENS1_25SingleTileBwdLPTSchedulerILb1ELi128ELb1EEEEEEEEEvNT_6ParamsE) ;  /* 0xffff6f1006007950 */ /* 0x000fea0003c3ffff */
        .type           $_ZN7cutlass13device_kernelIN5flash19enable_sm80_to_sm89INS1_16FlashAttnBwdSm80INS1_25CollectiveMainloopBwdSm80ILi2ELi2EN4cute5tupleIJNS5_1CILi128EEES8_NS7_ILi64EEEEEENS_10bfloat16_tEfNS_4arch4Sm80ELb1ELb0ELb1ELb1ELb1ELb0ELb0ELb0ELi2ELi4ELi4ELi4ELb0EEENS1_24CollectiveEpilogueBwdGQAISA_fSD_Li256ELb1ELb1EEENS1_25SingleTileBwdLPTSchedulerILb1ELi128ELb1EEEEEEEEEvNT_6ParamsE$_ZN4cute3eso3ESOILb1ELb0EJNS_5tupleIJNS_1CILi2EEEEEENS2_IJiEEENS3_ILi1EEES7_EEC2ERKS5_RKS6_RKS7_SE_,@function
        .size           $_ZN7cutlass13device_kernelIN5flash19enable_sm80_to_sm89INS1_16FlashAttnBwdSm80INS1_25CollectiveMainloopBwdSm80ILi2ELi2EN4cute5tupleIJNS5_1CILi128EEES8_NS7_ILi64EEEEEENS_10bfloat16_tEfNS_4arch4Sm80ELb1ELb0ELb1ELb1ELb1ELb0ELb0ELb0ELi2ELi4ELi4ELi4ELb0EEENS1_24CollectiveEpilogueBwdGQAISA_fSD_Li256ELb1ELb1EEENS1_25SingleTileBwdLPTSchedulerILb1ELi128ELb1EEEEEEEEEvNT_6ParamsE$_ZN4cute3eso3ESOILb1ELb0EJNS_5tupleIJNS_1CILi2EEEEEENS2_IJiEEENS3_ILi1EEES7_EEC2ERKS5_RKS6_RKS7_SE_,($_ZN7cutlass13device_kernelIN5flash19enable_sm80_to_sm89INS1_16FlashAttnBwdSm80INS1_25CollectiveMainloopBwdSm80ILi2ELi2EN4cute5tupleIJNS5_1CILi128EEES8_NS7_ILi64EEEEEENS_10bfloat16_tEfNS_4arch4Sm80ELb1ELb0ELb1ELb1ELb1ELb0ELb0ELb0ELi2ELi4ELi4ELi4ELb0EEENS1_24CollectiveEpilogueBwdGQAISA_fSD_Li256ELb1ELb1EEENS1_25SingleTileBwdLPTSchedulerILb1ELi128ELb1EEEEEEEEEvNT_6ParamsE$_ZN4cute3eso3ESOILb1ELb0EJNS_5tupleIJNS_1CILi2EEEEEENS2_IJiEEES4_NS3_ILi1EEEEEC2ERKS5_RKS6_RKS4_RKS7_ - $_ZN7cutlass13device_kernelIN5flash19enable_sm80_to_sm89INS1_16FlashAttnBwdSm80INS1_25CollectiveMainloopBwdSm80ILi2ELi2EN4cute5tupleIJNS5_1CILi128EEES8_NS7_ILi64EEEEEENS_10bfloat16_tEfNS_4arch4Sm80ELb1ELb0ELb1ELb1ELb1ELb0ELb0ELb0ELi2ELi4ELi4ELi4ELb0EEENS1_24CollectiveEpilogueBwdGQAISA_fSD_Li256ELb1ELb1EEENS1_25SingleTileBwdLPTSchedulerILb1ELi128ELb1EEEEEEEEEvNT_6ParamsE$_ZN4cute3eso3ESOILb1ELb0EJNS_5tupleIJNS_1CILi2EEEEEENS2_IJiEEENS3_ILi1EEES7_EEC2ERKS5_RKS6_RKS7_SE_)
$_ZN7cutlass13device_kernelIN5flash19enable_sm80_to_sm89INS1_16FlashAttnBwdSm80INS1_25CollectiveMainloopBwdSm80ILi2ELi2EN4cute5tupleIJNS5_1CILi128EEES8_NS7_ILi64EEEEEENS_10bfloat16_tEfNS_4arch4Sm80ELb1ELb0ELb1ELb1ELb1ELb0ELb0ELb0ELi2ELi4ELi4ELi4ELb0EEENS1_24CollectiveEpilogueBwdGQAISA_fSD_Li256ELb1ELb1EEENS1_25SingleTileBwdLPTSchedulerILb1ELi128ELb1EEEEEEEEEvNT_6ParamsE$_ZN4cute3eso3ESOILb1ELb0EJNS_5tupleIJNS_1CILi2EEEEEENS2_IJiEEENS3_ILi1EEES7_EEC2ERKS5_RKS6_RKS7_SE_:
[----:B------:R-:W-:Y:S01]  /*90f0*/  IADD3 R2, R2, -c[0x0][0x20], RZ ;  /* 0x8000080002027a10 */ /* 0x000fe20007ffe0ff */
[----:B------:R-:W-:Y:S01]  /*9100*/  IMAD.MOV.U32 R8, RZ, RZ, R4 ;  /* 0x000000ffff087224 */ /* 0x000fe200078e0004 */
[----:B------:R-:W-:-:S03]  /*9110*/  MOV R9, 0x0 ;  /* 0x0000000000097802 */ /* 0x000fc60000000f00 */
[----:B------:R1:W-:Y:S01]  /*9120*/  STL [R2], R3 ;  /* 0x0000000302007387 */ /* 0x0003e20000100800 */
[----:B------:R-:W-:Y:S05]  /*9130*/  RET.REL.NODEC R8 `(_ZN7cutlass13device_kernelIN5flash19enable_sm80_to_sm89INS1_16FlashAttnBwdSm80INS1_25CollectiveMainloopBwdSm80ILi2ELi2EN4cute5tupleIJNS5_1CILi128EEES8_NS7_ILi64EEEEEENS_10bfloat16_tEfNS_4arch4Sm80ELb1ELb0ELb1ELb1ELb1ELb0ELb0ELb0ELi2ELi4ELi4ELi4ELb0EEENS1_24CollectiveEpilogueBwdGQAISA_fSD_Li256ELb1ELb1EEENS1_25SingleTileBwdLPTSchedulerILb1ELi128ELb1EEEEEEEEEvNT_6ParamsE) ;  /* 0xffff6ec008007950 */ /* 0x000fea0003c3ffff */
        .type           $_ZN7cutlass13device_kernelIN5flash19enable_sm80_to_sm89INS1_16FlashAttnBwdSm80INS1_25CollectiveMainloopBwdSm80ILi2ELi2EN4cute5tupleIJNS5_1CILi128EEES8_NS7_ILi64EEEEEENS_10bfloat16_tEfNS_4arch4Sm80ELb1ELb0ELb1ELb1ELb1ELb0ELb0ELb0ELi2ELi4ELi4ELi4ELb0EEENS1_24CollectiveEpilogueBwdGQAISA_fSD_Li256ELb1ELb1EEENS1_25SingleTileBwdLPTSchedulerILb1ELi128ELb1EEEEEEEEEvNT_6ParamsE$_ZN4cute3eso3ESOILb1ELb0EJNS_5tupleIJNS_1CILi2EEEEEENS2_IJiEEES4_NS3_ILi1EEEEEC2ERKS5_RKS6_RKS4_RKS7_,@function
        .size           $_ZN7cutlass13device_kernelIN5flash19enable_sm80_to_sm89INS1_16FlashAttnBwdSm80INS1_25CollectiveMainloopBwdSm80ILi2ELi2EN4cute5tupleIJNS5_1CILi128EEES8_NS7_ILi64EEEEEENS_10bfloat16_tEfNS_4arch4Sm80ELb1ELb0ELb1ELb1ELb1ELb0ELb0ELb0ELi2ELi4ELi4ELi4ELb0EEENS1_24CollectiveEpilogueBwdGQAISA_fSD_Li256ELb1ELb1EEENS1_25SingleTileBwdLPTSchedulerILb1ELi128ELb1EEEEEEEEEvNT_6ParamsE$_ZN4cute3eso3ESOILb1ELb0EJNS_5tupleIJNS_1CILi2EEEEEENS2_IJiEEES4_NS3_ILi1EEEEEC2ERKS5_RKS6_RKS4_RKS7_,($_ZN7cutlass13device_kernelIN5flash19enable_sm80_to_sm89INS1_16FlashAttnBwdSm80INS1_25CollectiveMainloopBwdSm80ILi2ELi2EN4cute5tupleIJNS5_1CILi128EEES8_NS7_ILi64EEEEEENS_10bfloat16_tEfNS_4arch4Sm80ELb1ELb0ELb1ELb1ELb1ELb0ELb0ELb0ELi2ELi4ELi4ELi4ELb0EEENS1_24CollectiveEpilogueBwdGQAISA_fSD_Li256ELb1ELb1EEENS1_25SingleTileBwdLPTSchedulerILb1ELi128ELb1EEEEEEEEEvNT_6ParamsE$_ZN4cute3eso3ESOILb1ELb0EJNS_5tupleIJNS_1CILi2EEES4_EEENS2_IJNS3_ILi1EEEiEEEEEC2ERKS5_RKS7_ - $_ZN7cutlass13device_kernelIN5flash19enable_sm80_to_sm89INS1_16FlashAttnBwdSm80INS1_25CollectiveMainloopBwdSm80ILi2ELi2EN4cute5tupleIJNS5_1CILi128EEES8_NS7_ILi64EEEEEENS_10bfloat16_tEfNS_4arch4Sm80ELb1ELb0ELb1ELb1ELb1ELb0ELb0ELb0ELi2ELi4ELi4ELi4ELb0EEENS1_24CollectiveEpilogueBwdGQAISA_fSD_Li256ELb1ELb1EEENS1_25SingleTileBwdLPTSchedulerILb1ELi128ELb1EEEEEEEEEvNT_6ParamsE$_ZN4cute3eso3ESOILb1ELb0EJNS_5tupleIJNS_1CILi2EEEEEENS2_IJiEEES4_NS3_ILi1EEEEEC2ERKS5_RKS6_RKS4_RKS7_)
$_ZN7cutlass13device_kernelIN5flash19enable_sm80_to_sm89INS1_16FlashAttnBwdSm80INS1_25CollectiveMainloopBwdSm80ILi2ELi2EN4cute5tupleIJNS5_1CILi128EEES8_NS7_ILi64EEEEEENS_10bfloat16_tEfNS_4arch4Sm80ELb1ELb0ELb1ELb1ELb1ELb0ELb0ELb0ELi2ELi4ELi4ELi4ELb0EEENS1_24CollectiveEpilogueBwdGQAISA_fSD_Li256ELb1ELb1EEENS1_25SingleTileBwdLPTSchedulerILb1ELi128ELb1EEEEEEEEEvNT_6ParamsE$_ZN4cute3eso3ESOILb1ELb0EJNS_5tupleIJNS_1CILi2EEEEEENS2_IJiEEES4_NS3_ILi1EEEEEC2ERKS5_RKS6_RKS4_RKS7_:
[----:B------:R-:W-:Y:S02]  /*9140*/  IADD3 R2, R2, -c[0x0][0x20], RZ ;  /* 0x8000080002027a10 */ /* 0x000fe40007ffe0ff */
[----:B------:R-:W-:-:S03]  /*9150*/  MOV R5, 0x0 ;  /* 0x0000000000057802 */ /* 0x000fc60000000f00 */
[----:B------:R1:W-:Y:S01]  /*9160*/  STL [R2], R3 ;  /* 0x0000000302007387 */ /* 0x0003e20000100800 */
[----:B------:R-:W-:Y:S05]  /*9170*/  RET.REL.NODEC R4 `(_ZN7cutlass13device_kernelIN5flash19enable_sm80_to_sm89INS1_16FlashAttnBwdSm80INS1_25CollectiveMainloopBwdSm80ILi2ELi2EN4cute5tupleIJNS5_1CILi128EEES8_NS7_ILi64EEEEEENS_10bfloat16_tEfNS_4arch4Sm80ELb1ELb0ELb1ELb1ELb1ELb0ELb0ELb0ELi2ELi4ELi4ELi4ELb0EEENS1_24CollectiveEpilogueBwdGQAISA_fSD_Li256ELb1ELb1EEENS1_25SingleTileBwdLPTSchedulerILb1ELi128ELb1EEEEEEEEEvNT_6ParamsE) ;  /* 0xffff6e8004007950 */ /* 0x000fea0003c3ffff */
        .type           $_ZN7cutlass13device_kernelIN5flash19enable_sm80_to_sm89INS1_16FlashAttnBwdSm80INS1_25CollectiveMainloopBwdSm80ILi2ELi2EN4cute5tupleIJNS5_1CILi128EEES8_NS7_ILi64EEEEEENS_10bfloat16_tEfNS_4arch4Sm80ELb1ELb0ELb1ELb1ELb1ELb0ELb0ELb0ELi2ELi4ELi4ELi4ELb0EEENS1_24CollectiveEpilogueBwdGQAISA_fSD_Li256ELb1ELb1EEENS1_25SingleTileBwdLPTSchedulerILb1ELi128ELb1EEEEEEEEEvNT_6ParamsE$_ZN4cute3eso3ESOILb1ELb0EJNS_5tupleIJNS_1CILi2EEES4_EEENS2_IJNS3_ILi1EEEiEEEEEC2ERKS5_RKS7_,@function
        .size           $_ZN7cutlass13device_kernelIN5flash19enable_sm80_to_sm89INS1_16FlashAttnBwdSm80INS1_25CollectiveMainloopBwdSm80ILi2ELi2EN4cute5tupleIJNS5_1CILi128EEES8_NS7_ILi64EEEEEENS_10bfloat16_tEfNS_4arch4Sm80ELb1ELb0ELb1ELb1ELb1ELb0ELb0ELb0ELi2ELi4ELi4ELi4ELb0EEENS1_24CollectiveEpilogueBwdGQAISA_fSD_Li256ELb1ELb1EEENS1_25SingleTileBwdLPTSchedulerILb1ELi128ELb1EEEEEEEEEvNT_6ParamsE$_ZN4cute3eso3ESOILb1ELb0EJNS_5tupleIJNS_1CILi2EEES4_EEENS2_IJNS3_ILi1EEEiEEEEEC2ERKS5_RKS7_,($_ZN7cutlass13device_kernelIN5flash19enable_sm80_to_sm89INS1_16FlashAttnBwdSm80INS1_25CollectiveMainloopBwdSm80ILi2ELi2EN4cute5tupleIJNS5_1CILi128EEES8_NS7_ILi64EEEEEENS_10bfloat16_tEfNS_4arch4Sm80ELb1ELb0ELb1ELb1ELb1ELb0ELb0ELb0ELi2ELi4ELi4ELi4ELb0EEENS1_24CollectiveEpilogueBwdGQAISA_fSD_Li256ELb1ELb1EEENS1_25SingleTileBwdLPTSchedulerILb1ELi128ELb1EEEEEEEEEvNT_6ParamsE$_ZN4cute3eso3ESOILb1ELb0EJNS_5tupleIJNS_1CILi2EEES4_EEENS2_IJiNS3_ILi4096EEEEEEEEC2ERKS5_RKS7_ - $_ZN7cutlass13device_kernelIN5flash19enable_sm80_to_sm89INS1_16FlashAttnBwdSm80INS1_25CollectiveMainloopBwdSm80ILi2ELi2EN4cute5tupleIJNS5_1CILi128EEES8_NS7_ILi64EEEEEENS_10bfloat16_tEfNS_4arch4Sm80ELb1ELb0ELb1ELb1ELb1ELb0ELb0ELb0ELi2ELi4ELi4ELi4ELb0EEENS1_24CollectiveEpilogueBwdGQAISA_fSD_Li256ELb1ELb1EEENS1_25SingleTileBwdLPTSchedulerILb1ELi128ELb1EEEEEEEEEvNT_6ParamsE$_ZN4cute3eso3ESOILb1ELb0EJNS_5tupleIJNS_1CILi2EEES4_EEENS2_IJNS3_ILi1EEEiEEEEEC2ERKS5_RKS7_)
$_ZN7cutlass13device_kernelIN5flash19enable_sm80_to_sm89INS1_16FlashAttnBwdSm80INS1_25CollectiveMainloopBwdSm80ILi2ELi2EN4cute5tupleIJNS5_1CILi128EEES8_NS7_ILi64EEEEEENS_10bfloat16_tEfNS_4arch4Sm80ELb1ELb0ELb1ELb1ELb1ELb0ELb0ELb0ELi2ELi4ELi4ELi4ELb0EEENS1_24CollectiveEpilogueBwdGQAISA_fSD_Li256ELb1ELb1EEENS1_25SingleTileBwdLPTSchedulerILb1ELi128ELb1EEEEEEEEEvNT_6ParamsE$_ZN4cute3eso3ESOILb1ELb0EJNS_5tupleIJNS_1CILi2EEES4_EEENS2_IJNS3_ILi1EEEiEEEEEC2ERKS5_RKS7_:
[----:B------:R-:W-:Y:S02]  /*9180*/  IADD3 R3, R34, -c[0x0][0x20], RZ ;  /* 0x8000080022037a10 */ /* 0x000fe40007ffe0ff */
[----:B------:R-:W-:-:S03]  /*9190*/  MOV R5, 0x0 ;  /* 0x0000000000057802 */ /* 0x000fc60000000f00 */
[----:B------:R1:W-:Y:S01]  /*91a0*/  STL [R3], R2 ;  /* 0x0000000203007387 */ /* 0x0003e20000100800 */
[----:B------:R-:W-:Y:S05]  /*91b0*/  RET.REL.NODEC R4 `(_ZN7cutlass13device_kernelIN5flash19enable_sm80_to_sm89INS1_16FlashAttnBwdSm80INS1_25CollectiveMainloopBwdSm80ILi2ELi2EN4cute5tupleIJNS5_1CILi128EEES8_NS7_ILi64EEEEEENS_10bfloat16_tEfNS_4arch4Sm80ELb1ELb0ELb1ELb1ELb1ELb0ELb0ELb0ELi2ELi4ELi4ELi4ELb0EEENS1_24CollectiveEpilogueBwdGQAISA_fSD_Li256ELb1ELb1EEENS1_25SingleTileBwdLPTSchedulerILb1ELi128ELb1EEEEEEEEEvNT_6ParamsE) ;  /* 0xffff6e4004007950 */ /* 0x000fea0003c3ffff */
        .type           $_ZN7cutlass13device_kernelIN5flash19enable_sm80_to_sm89INS1_16FlashAttnBwdSm80INS1_25CollectiveMainloopBwdSm80ILi2ELi2EN4cute5tupleIJNS5_1CILi128EEES8_NS7_ILi64EEEEEENS_10bfloat16_tEfNS_4arch4Sm80ELb1ELb0ELb1ELb1ELb1ELb0ELb0ELb0ELi2ELi4ELi4ELi4ELb0EEENS1_24CollectiveEpilogueBwdGQAISA_fSD_Li256ELb1ELb1EEENS1_25SingleTileBwdLPTSchedulerILb1ELi128ELb1EEEEEEEEEvNT_6ParamsE$_ZN4cute3eso3ESOILb1ELb0EJNS_5tupleIJNS_1CILi2EEES4_EEENS2_IJiNS3_ILi4096EEEEEEEEC2ERKS5_RKS7_,@function
        .size           $_ZN7cutlass13device_kernelIN5flash19enable_sm80_to_sm89INS1_16FlashAttnBwdSm80INS1_25CollectiveMainloopBwdSm80ILi2ELi2EN4cute5tupleIJNS5_1CILi128EEES8_NS7_ILi64EEEEEENS_10bfloat16_tEfNS_4arch4Sm80ELb1ELb0ELb1ELb1ELb1ELb0ELb0ELb0ELi2ELi4ELi4ELi4ELb0EEENS1_24CollectiveEpilogueBwdGQAISA_fSD_Li256ELb1ELb1EEENS1_25SingleTileBwdLPTSchedulerILb1ELi128ELb1EEEEEEEEEvNT_6ParamsE$_ZN4cute3eso3ESOILb1ELb0EJNS_5tupleIJNS_1CILi2EEES4_EEENS2_IJiNS3_ILi4096EEEEEEEEC2ERKS5_RKS7_,($_ZN7cutlass13device_kernelIN5flash19enable_sm80_to_sm89INS1_16FlashAttnBwdSm80INS1_25CollectiveMainloopBwdSm80ILi2ELi2EN4cute5tupleIJNS5_1CILi128EEES8_NS7_ILi64EEEEEENS_10bfloat16_tEfNS_4arch4Sm80ELb1ELb0ELb1ELb1ELb1ELb0ELb0ELb0ELi2ELi4ELi4ELi4ELb0EEENS1_24CollectiveEpilogueBwdGQAISA_fSD_Li256ELb1ELb1EEENS1_25SingleTileBwdLPTSchedulerILb1ELi128ELb1EEEEEEEEEvNT_6ParamsE$_ZN4cute3eso3ESOILb1ELb0EJNS_5tupleIJNS_1CILi2EEES4_EEENS2_IJiNS3_ILi512EEEEEEEEC2ERKS5_RKS7_ - $_ZN7cutlass13device_kernelIN5flash19enable_sm80_to_sm89INS1_16FlashAttnBwdSm80INS1_25CollectiveMainloopBwdSm80ILi2ELi2EN4cute5tupleIJNS5_1CILi128EEES8_NS7_ILi64EEEEEENS_10bfloat16_tEfNS_4arch4Sm80ELb1ELb0ELb1ELb1ELb1ELb0ELb0ELb0ELi2ELi4ELi4ELi4ELb0EEENS1_24CollectiveEpilogueBwdGQAISA_fSD_Li256ELb1ELb1EEENS1_25SingleTileBwdLPTSchedulerILb1ELi128ELb1EEEEEEEEEvNT_6ParamsE$_ZN4cute3eso3ESOILb1ELb0EJNS_5tupleIJNS_1CILi2EEES4_EEENS2_IJiNS3_ILi4096EEEEEEEEC2ERKS5_RKS7_)
$_ZN7cutlass13device_kernelIN5flash19enable_sm80_to_sm89INS1_16FlashAttnBwdSm80INS1_25CollectiveMainloopBwdSm80ILi2ELi2EN4cute5tupleIJNS5_1CILi128EEES8_NS7_ILi64EEEEEENS_10bfloat16_tEfNS_4arch4Sm80ELb1ELb0ELb1ELb1ELb1ELb0ELb0ELb0ELi2ELi4ELi4ELi4ELb0EEENS1_24CollectiveEpilogueBwdGQAISA_fSD_Li256ELb1ELb1EEENS1_25SingleTileBwdLPTSchedulerILb1ELi128ELb1EEEEEEEEEvNT_6ParamsE$_ZN4cute3eso3ESOILb1ELb0EJNS_5tupleIJNS_1CILi2EEES4_EEENS2_IJiNS3_ILi4096EEEEEEEEC2ERKS5_RKS7_:
[----:B------:R-:W-:Y:S02]  /*91c0*/  IADD3 R3, R8, -c[0x0][0x20], RZ ;  /* 0x8000080008037a10 */ /* 0x000fe40007ffe0ff */
[----:B------:R-:W-:-:S03]  /*91d0*/  MOV R5, 0x0 ;  /* 0x0000000000057802 */ /* 0x000fc60000000f00 */
[----:B------:R1:W-:Y:S01]  /*91e0*/  STL [R3], R2 ;  /* 0x0000000203007387 */ /* 0x0003e20000100800 */
[----:B------:R-:W-:Y:S05]  /*91f0*/  RET.REL.NODEC R4 `(_ZN7cutlass13device_kernelIN5flash19enable_sm80_to_sm89INS1_16FlashAttnBwdSm80INS1_25CollectiveMainloopBwdSm80ILi2ELi2EN4cute5tupleIJNS5_1CILi128EEES8_NS7_ILi64EEEEEENS_10bfloat16_tEfNS_4arch4Sm80ELb1ELb0ELb1ELb1ELb1ELb0ELb0ELb0ELi2ELi4ELi4ELi4ELb0EEENS1_24CollectiveEpilogueBwdGQAISA_fSD_Li256ELb1ELb1EEENS1_25SingleTileBwdLPTSchedulerILb1ELi128ELb1EEEEEEEEEvNT_6ParamsE) ;  /* 0xffff6e0004007950 */ /* 0x000fea0003c3ffff */
        .type           $_ZN7cutlass13device_kernelIN5flash19enable_sm80_to_sm89INS1_16FlashAttnBwdSm80INS1_25CollectiveMainloopBwdSm80ILi2ELi2EN4cute5tupleIJNS5_1CILi128EEES8_NS7_ILi64EEEEEENS_10bfloat16_tEfNS_4arch4Sm80ELb1ELb0ELb1ELb1ELb1ELb0ELb0ELb0ELi2ELi4ELi4ELi4ELb0EEENS1_24CollectiveEpilogueBwdGQAISA_fSD_Li256ELb1ELb1EEENS1_25SingleTileBwdLPTSchedulerILb1ELi128ELb1EEEEEEEEEvNT_6ParamsE$_ZN4cute3eso3ESOILb1ELb0EJNS_5tupleIJNS_1CILi2EEES4_EEENS2_IJiNS3_ILi512EEEEEEEEC2ERKS5_RKS7_,@function
        .size           $_ZN7cutlass13device_kernelIN5flash19enable_sm80_to_sm89INS1_16FlashAttnBwdSm80INS1_25CollectiveMainloopBwdSm80ILi2ELi2EN4cute5tupleIJNS5_1CILi128EEES8_NS7_ILi64EEEEEENS_10bfloat16_tEfNS_4arch4Sm80ELb1ELb0ELb1ELb1ELb1ELb0ELb0ELb0ELi2ELi4ELi4ELi4ELb0EEENS1_24CollectiveEpilogueBwdGQAISA_fSD_Li256ELb1ELb1EEENS1_25SingleTileBwdLPTSchedulerILb1ELi128ELb1EEEEEEEEEvNT_6ParamsE$_ZN4cute3eso3ESOILb1ELb0EJNS_5tupleIJNS_1CILi2EEES4_EEENS2_IJiNS3_ILi512EEEEEEEEC2ERKS5_RKS7_,($_ZN7cutlass13device_kernelIN5flash19enable_sm80_to_sm89INS1_16FlashAttnBwdSm80INS1_25CollectiveMainloopBwdSm80ILi2ELi2EN4cute5tupleIJNS5_1CILi128EEES8_NS7_ILi64EEEEEENS_10bfloat16_tEfNS_4arch4Sm80ELb1ELb0ELb1ELb1ELb1ELb0ELb0ELb0ELi2ELi4ELi4ELi4ELb0EEENS1_24CollectiveEpilogueBwdGQAISA_fSD_Li256ELb1ELb1EEENS1_25SingleTileBwdLPTSchedulerILb1ELi128ELb1EEEEEEEEEvNT_6ParamsE$_ZN4cute3eso3ESOILb1ELb0EJNS_5tupleIJNS_1CILi2EEES4_EEENS2_IJiiEEEEEC2ERKS5_RKS6_ - $_ZN7cutlass13device_kernelIN5flash19enable_sm80_to_sm89INS1_16FlashAttnBwdSm80INS1_25CollectiveMainloopBwdSm80ILi2ELi2EN4cute5tupleIJNS5_1CILi128EEES8_NS7_ILi64EEEEEENS_10bfloat16_tEfNS_4arch4Sm80ELb1ELb0ELb1ELb1ELb1ELb0ELb0ELb0ELi2ELi4ELi4ELi4ELb0EEENS1_24CollectiveEpilogueBwdGQAISA_fSD_Li256ELb1ELb1EEENS1_25SingleTileBwdLPTSchedulerILb1ELi128ELb1EEEEEEEEEvNT_6ParamsE$_ZN4cute3eso3ESOILb1ELb0EJNS_5tupleIJNS_1CILi2EEES4_EEENS2_IJiNS3_ILi512EEEEEEEEC2ERKS5_RKS7_)
$_ZN7cutlass13device_kernelIN5flash19enable_sm80_to_sm89INS1_16FlashAttnBwdSm80INS1_25CollectiveMainloopBwdSm80ILi2ELi2EN4cute5tupleIJNS5_1CILi128EEES8_NS7_ILi64EEEEEENS_10bfloat16_tEfNS_4arch4Sm80ELb1ELb0ELb1ELb1ELb1ELb0ELb0ELb0ELi2ELi4ELi4ELi4ELb0EEENS1_24CollectiveEpilogueBwdGQAISA_fSD_Li256ELb1ELb1EEENS1_25SingleTileBwdLPTSchedulerILb1ELi128ELb1EEEEEEEEEvNT_6ParamsE$_ZN4cute3eso3ESOILb1ELb0EJNS_5tupleIJNS_1CILi2EEES4_EEENS2_IJiNS3_ILi512EEEEEEEEC2ERKS5_RKS7_:
[----:B------:R-:W-:Y:S02]  /*9200*/  IADD3 R3, R35, -c[0x0][0x20], RZ ;  /* 0x8000080023037a10 */ /* 0x000fe40007ffe0ff */
[----:B------:R-:W-:-:S03]  /*9210*/  MOV R5, 0x0 ;  /* 0x0000000000057802 */ /* 0x000fc60000000f00 */
[----:B------:R1:W-:Y:S01]  /*9220*/  STL [R3], R2 ;  /* 0x0000000203007387 */ /* 0x0003e20000100800 */
[----:B------:R-:W-:Y:S05]  /*9230*/  RET.REL.NODEC R4 `(_ZN7cutlass13device_kernelIN5flash19enable_sm80_to_sm89INS1_16FlashAttnBwdSm80INS1_25CollectiveMainloopBwdSm80ILi2ELi2EN4cute5tupleIJNS5_1CILi128EEES8_NS7_ILi64EEEEEENS_10bfloat16_tEfNS_4arch4Sm80ELb1ELb0ELb1ELb1ELb1ELb0ELb0ELb0ELi2ELi4ELi4ELi4ELb0EEENS1_24CollectiveEpilogueBwdGQAISA_fSD_Li256ELb1ELb1EEENS1_25SingleTileBwdLPTSchedulerILb1ELi128ELb1EEEEEEEEEvNT_6ParamsE) ;  /* 0xffff6dc004007950 */ /* 0x000fea0003c3ffff */
        .type           $_ZN7cutlass13device_kernelIN5flash19enable_sm80_to_sm89INS1_16FlashAttnBwdSm80INS1_25CollectiveMainloopBwdSm80ILi2ELi2EN4cute5tupleIJNS5_1CILi128EEES8_NS7_ILi64EEEEEENS_10bfloat16_tEfNS_4arch4Sm80ELb1ELb0ELb1ELb1ELb1ELb0ELb0ELb0ELi2ELi4ELi4ELi4ELb0EEENS1_24CollectiveEpilogueBwdGQAISA_fSD_Li256ELb1ELb1EEENS1_25SingleTileBwdLPTSchedulerILb1ELi128ELb1EEEEEEEEEvNT_6ParamsE$_ZN4cute3eso3ESOILb1ELb0EJNS_5tupleIJNS_1CILi2EEES4_EEENS2_IJiiEEEEEC2ERKS5_RKS6_,@function
        .size           $_ZN7cutlass13device_kernelIN5flash19enable_sm80_to_sm89INS1_16FlashAttnBwdSm80INS1_25CollectiveMainloopBwdSm80ILi2ELi2EN4cute5tupleIJNS5_1CILi128EEES8_NS7_ILi64EEEEEENS_10bfloat16_tEfNS_4arch4Sm80ELb1ELb0ELb1ELb1ELb1ELb0ELb0ELb0ELi2ELi4ELi4ELi4ELb0EEENS1_24CollectiveEpilogueBwdGQAISA_fSD_Li256ELb1ELb1EEENS1_25SingleTileBwdLPTSchedulerILb1ELi128ELb1EEEEEEEEEvNT_6ParamsE$_ZN4cute3eso3ESOILb1ELb0EJNS_5tupleIJNS_1CILi2EEES4_EEENS2_IJiiEEEEEC2ERKS5_RKS6_,($_ZN7cutlass13device_kernelIN5flash19enable_sm80_to_sm89INS1_16FlashAttnBwdSm80INS1_25CollectiveMainloopBwdSm80ILi2ELi2EN4cute5tupleIJNS5_1CILi128EEES8_NS7_ILi64EEEEEENS_10bfloat16_tEfNS_4arch4Sm80ELb1ELb0ELb1ELb1ELb1ELb0ELb0ELb0ELi2ELi4ELi4ELi4ELb0EEENS1_24CollectiveEpilogueBwdGQAISA_fSD_Li256ELb1ELb1EEENS1_25SingleTileBwdLPTSchedulerILb1ELi128ELb1EEEEEEEEEvNT_6ParamsE$_ZN4cute3eso3ESOILb1ELb0EJNS_5tupleIJNS_1CILi2EEES4_EEENS2_IJiiEEENS3_ILi1EEES7_EEC2ERKS5_RKS6_RKS7_SE_ - $_ZN7cutlass13device_kernelIN5flash19enable_sm80_to_sm89INS1_16FlashAttnBwdSm80INS1_25CollectiveMainloopBwdSm80ILi2ELi2EN4cute5tupleIJNS5_1CILi128EEES8_NS7_ILi64EEEEEENS_10bfloat16_tEfNS_4arch4Sm80ELb1ELb0ELb1ELb1ELb1ELb0ELb0ELb0ELi2ELi4ELi4ELi4ELb0EEENS1_24CollectiveEpilogueBwdGQAISA_fSD_Li256ELb1ELb1EEENS1_25SingleTileBwdLPTSchedulerILb1ELi128ELb1EEEEEEEEEvNT_6ParamsE$_ZN4cute3eso3ESOILb1ELb0EJNS_5tupleIJNS_1CILi2EEES4_EEENS2_IJiiEEEEEC2ERKS5_RKS6_)
$_ZN7cutlass13device_kernelIN5flash19enable_sm80_to_sm89INS1_16FlashAttnBwdSm80INS1_25CollectiveMainloopBwdSm80ILi2ELi2EN4cute5tupleIJNS5_1CILi128EEES8_NS7_ILi64EEEEEENS_10bfloat16_tEfNS_4arch4Sm80ELb1ELb0ELb1ELb1ELb1ELb0ELb0ELb0ELi2ELi4ELi4ELi4ELb0EEENS1_24CollectiveEpilogueBwdGQAISA_fSD_Li256ELb1ELb1EEENS1_25SingleTileBwdLPTSchedulerILb1ELi128ELb1EEEEEEEEEvNT_6ParamsE$_ZN4cute3eso3ESOILb1ELb0EJNS_5tupleIJNS_1CILi2EEES4_EEENS2_IJiiEEEEEC2ERKS5_RKS6_:
[----:B------:R-:W-:Y:S02]  /*9240*/  IADD3 R3, R3, -c[0x0][0x20], RZ ;  /* 0x8000080003037a10 */ /* 0x000fe40007ffe0ff */
[----:B------:R-:W-:-:S03]  /*9250*/  MOV R5, 0x0 ;  /* 0x0000000000057802 */ /* 0x000fc60000000f00 */
[----:B------:R1:W-:Y:S04]  /*9260*/  STL [R3], R2 ;  /* 0x0000000203007387 */ /* 0x0003e80000100800 */
[----:B------:R1:W-:Y:S01]  /*9270*/  STL [R3+0x4], R8 ;  /* 0x0000040803007387 */ /* 0x0003e20000100800 */
[----:B------:R-:W-:Y:S05]  /*9280*/  RET.REL.NODEC R4 `(_ZN7cutlass13device_kernelIN5flash19enable_sm80_to_sm89INS1_16FlashAttnBwdSm80INS1_25CollectiveMainloopBwdSm80ILi2ELi2EN4cute5tupleIJNS5_1CILi128EEES8_NS7_ILi64EEEEEENS_10bfloat16_tEfNS_4arch4Sm80ELb1ELb0ELb1ELb1ELb1ELb0ELb0ELb0ELi2ELi4ELi4ELi4ELb0EEENS1_24CollectiveEpilogueBwdGQAISA_fSD_Li256ELb1ELb1EEENS1_25SingleTileBwdLPTSchedulerILb1ELi128ELb1EEEEEEEEEvNT_6ParamsE) ;  /* 0xffff6d7004007950 */ /* 0x000fea0003c3ffff */
        .type           $_ZN7cutlass13device_kernelIN5flash19enable_sm80_to_sm89INS1_16FlashAttnBwdSm80INS1_25CollectiveMainloopBwdSm80ILi2ELi2EN4cute5tupleIJNS5_1CILi128EEES8_NS7_ILi64EEEEEENS_10bfloat16_tEfNS_4arch4Sm80ELb1ELb0ELb1ELb1ELb1ELb0ELb0ELb0ELi2ELi4ELi4ELi4ELb0EEENS1_24CollectiveEpilogueBwdGQAISA_fSD_Li256ELb1ELb1EEENS1_25SingleTileBwdLPTSchedulerILb1ELi128ELb1EEEEEEEEEvNT_6ParamsE$_ZN4cute3eso3ESOILb1ELb0EJNS_5tupleIJNS_1CILi2EEES4_EEENS2_IJiiEEENS3_ILi1EEES7_EEC2ERKS5_RKS6_RKS7_SE_,@function
        .size           $_ZN7cutlass13device_kernelIN5flash19enable_sm80_to_sm89INS1_16FlashAttnBwdSm80INS1_25CollectiveMainloopBwdSm80ILi2ELi2EN4cute5tupleIJNS5_1CILi128EEES8_NS7_ILi64EEEEEENS_10bfloat16_tEfNS_4arch4Sm80ELb1ELb0ELb1ELb1ELb1ELb0ELb0ELb0ELi2ELi4ELi4ELi4ELb0EEENS1_24CollectiveEpilogueBwdGQAISA_fSD_Li256ELb1ELb1EEENS1_25SingleTileBwdLPTSchedulerILb1ELi128ELb1EEEEEEEEEvNT_6ParamsE$_ZN4cute3eso3ESOILb1ELb0EJNS_5tupleIJNS_1CILi2EEES4_EEENS2_IJiiEEENS3_ILi1EEES7_EEC2ERKS5_RKS6_RKS7_SE_,($_ZN7cutlass13device_kernelIN5flash19enable_sm80_to_sm89INS1_16FlashAttnBwdSm80INS1_25CollectiveMainloopBwdSm80ILi2ELi2EN4cute5tupleIJNS5_1CILi128EEES8_NS7_ILi64EEEEEENS_10bfloat16_tEfNS_4arch4Sm80ELb1ELb0ELb1ELb1ELb1ELb0ELb0ELb0ELi2ELi4ELi4ELi4ELb0EEENS1_24CollectiveEpilogueBwdGQAISA_fSD_Li256ELb1ELb1EEENS1_25SingleTileBwdLPTSchedulerILb1ELi128ELb1EEEEEEEEEvNT_6ParamsE$_ZN4cute3eso3ESOILb1ELb0EJNS_5tupleIJNS_1CILi2EEES4_S4_EEENS2_IJNS3_ILi1EEENS3_ILi512EEEiEEEEEC2ERKS5_RKS8_ - $_ZN7cutlass13device_kernelIN5flash19enable_sm80_to_sm89INS1_16FlashAttnBwdSm80INS1_25CollectiveMainloopBwdSm80ILi2ELi2EN4cute5tupleIJNS5_1CILi128EEES8_NS7_ILi64EEEEEENS_10bfloat16_tEfNS_4arch4Sm80ELb1ELb0ELb1ELb1ELb1ELb0ELb0ELb0ELi2ELi4ELi4ELi4ELb0EEENS1_24CollectiveEpilogueBwdGQAISA_fSD_Li256ELb1ELb1EEENS1_25SingleTileBwdLPTSchedulerILb1ELi128ELb1EEEEEEEEEvNT_6ParamsE$_ZN4cute3eso3ESOILb1ELb0EJNS_5tupleIJNS_1CILi2EEES4_EEENS2_IJiiEEENS3_ILi1EEES7_EEC2ERKS5_RKS6_RKS7_SE_)
$_ZN7cutlass13device_kernelIN5flash19enable_sm80_to_sm89INS1_16FlashAttnBwdSm80INS1_25CollectiveMainloopBwdSm80ILi2ELi2EN4cute5tupleIJNS5_1CILi128EEES8_NS7_ILi64EEEEEENS_10bfloat16_tEfNS_4arch4Sm80ELb1ELb0ELb1ELb1ELb1ELb0ELb0ELb0ELi2ELi4ELi4ELi4ELb0EEENS1_24CollectiveEpilogueBwdGQAISA_fSD_Li256ELb1ELb1EEENS1_25SingleTileBwdLPTSchedulerILb1ELi128ELb1EEEEEEEEEvNT_6ParamsE$_ZN4cute3eso3ESOILb1ELb0EJNS_5tupleIJNS_1CILi2EEES4_EEENS2_IJiiEEENS3_ILi1EEES7_EEC2ERKS5_RKS6_RKS7_SE_:
[----:B------:R-:W-:Y:S01]  /*9290*/  IADD3 R4, R4, -c[0x0][0x20], RZ ;  /* 0x8000080004047a10 */ /* 0x000fe20007ffe0ff */
[----:B------:R-:W-:Y:S01]  /*92a0*/  IMAD.MOV.U32 R90, RZ, RZ, R6 ;  /* 0x000000ffff5a7224 */ /* 0x000fe200078e0006 */
[----:B------:R-:W-:-:S03]  /*92b0*/  MOV R91, 0x0 ;  /* 0x00000000005b7802 */ /* 0x000fc60000000f00 */
[----:B------:R1:W-:Y:S04]  /*92c0*/  STL [R4], R2 ;  /* 0x0000000204007387 */ /* 0x0003e80000100800 */
[----:B------:R1:W-:Y:S01]  /*92d0*/  STL [R4+0x4], R3 ;  /* 0x0000040304007387 */ /* 0x0003e20000100800 */
[----:B------:R-:W-:Y:S05]  /*92e0*/  RET.REL.NODEC R90 `(_ZN7cutlass13device_kernelIN5flash19enable_sm80_to_sm89INS1_16FlashAttnBwdSm80INS1_25CollectiveMainloopBwdSm80ILi2ELi2EN4cute5tupleIJNS5_1CILi128EEES8_NS7_ILi64EEEEEENS_10bfloat16_tEfNS_4arch4Sm80ELb1ELb0ELb1ELb1ELb1ELb0ELb0ELb0ELi2ELi4ELi4ELi4ELb0EEENS1_24CollectiveEpilogueBwdGQAISA_fSD_Li256ELb1ELb1EEENS1_25SingleTileBwdLPTSchedulerILb1ELi128ELb1EEEEEEEEEvNT_6ParamsE) ;  /* 0xffff6d105a007950 */ /* 0x000fea0003c3ffff */
        .type           $_ZN7cutlass13device_kernelIN5flash19enable_sm80_to_sm89INS1_16FlashAttnBwdSm80INS1_25CollectiveMainloopBwdSm80ILi2ELi2EN4cute5tupleIJNS5_1CILi128EEES8_NS7_ILi64EEEEEENS_10bfloat16_tEfNS_4arch4Sm80ELb1ELb0ELb1ELb1ELb1ELb0ELb0ELb0ELi2ELi4ELi4ELi4ELb0EEENS1_24CollectiveEpilogueBwdGQAISA_fSD_Li256ELb1ELb1EEENS1_25SingleTileBwdLPTSchedulerILb1ELi128ELb1EEEEEEEEEvNT_6ParamsE$_ZN4cute3eso3ESOILb1ELb0EJNS_5tupleIJNS_1CILi2EEES4_S4_EEENS2_IJNS3_ILi1EEENS3_ILi512EEEiEEEEEC2ERKS5_RKS8_,@function
        .size           $_ZN7cutlass13device_kernelIN5flash19enable_sm80_to_sm89INS1_16FlashAttnBwdSm80INS1_25CollectiveMainloopBwdSm80ILi2ELi2EN4cute5tupleIJNS5_1CILi128EEES8_NS7_ILi64EEEEEENS_10bfloat16_tEfNS_4arch4Sm80ELb1ELb0ELb1ELb1ELb1ELb0ELb0ELb0ELi2ELi4ELi4ELi4ELb0EEENS1_24CollectiveEpilogueBwdGQAISA_fSD_Li256ELb1ELb1EEENS1_25SingleTileBwdLPTSchedulerILb1ELi128ELb1EEEEEEEEEvNT_6ParamsE$_ZN4cute3eso3ESOILb1ELb0EJNS_5tupleIJNS_1CILi2EEES4_S4_EEENS2_IJNS3_ILi1EEENS3_ILi512EEEiEEEEEC2ERKS5_RKS8_,($_ZN7cutlass13device_kernelIN5flash19enable_sm80_to_sm89INS1_16FlashAttnBwdSm80INS1_25CollectiveMainloopBwdSm80ILi2ELi2EN4cute5tupleIJNS5_1CILi128EEES8_NS7_ILi64EEEEEENS_10bfloat16_tEfNS_4arch4Sm80ELb1ELb0ELb1ELb1ELb1ELb0ELb0ELb0ELi2ELi4ELi4ELi4ELb0EEENS1_24CollectiveEpilogueBwdGQAISA_fSD_Li256ELb1ELb1EEENS1_25SingleTileBwdLPTSchedulerILb1ELi128ELb1EEEEEEEEEvNT_6ParamsE$_ZN4cute3eso3ESOILb1ELb0EJNS_5tupleIJNS_1CILi8EEENS2_IJNS3_ILi2EEES5_S5_EEENS3_ILi1EEES6_S7_EEENS2_IJS7_NS2_IJS4_iiEEENS3_ILi64EEENS2_IJiNS3_ILi144EEENS3_ILi288EEEEEENS3_ILi512EEEEEEEEC2ERKS8_RKSF_ - $_ZN7cutlass13device_kernelIN5flash19enable_sm80_to_sm89INS1_16FlashAttnBwdSm80INS1_25CollectiveMainloopBwdSm80ILi2ELi2EN4cute5tupleIJNS5_1CILi128EEES8_NS7_ILi64EEEEEENS_10bfloat16_tEfNS_4arch4Sm80ELb1ELb0ELb1ELb1ELb1ELb0ELb0ELb0ELi2ELi4ELi4ELi4ELb0EEENS1_24CollectiveEpilogueBwdGQAISA_fSD_Li256ELb1ELb1EEENS1_25SingleTileBwdLPTSchedulerILb1ELi128ELb1EEEEEEEEEvNT_6ParamsE$_ZN4cute3eso3ESOILb1ELb0EJNS_5tupleIJNS_1CILi2EEES4_S4_EEENS2_IJNS3_ILi1EEENS3_ILi512EEEiEEEEEC2ERKS5_RKS8_)
$_ZN7cutlass13device_kernelIN5flash19enable_sm80_to_sm89INS1_16FlashAttnBwdSm80INS1_25CollectiveMainloopBwdSm80ILi2ELi2EN4cute5tupleIJNS5_1CILi128EEES8_NS7_ILi64EEEEEENS_10bfloat16_tEfNS_4arch4Sm80ELb1ELb0ELb1ELb1ELb1ELb0ELb0ELb0ELi2ELi4ELi4ELi4ELb0EEENS1_24CollectiveEpilogueBwdGQAISA_fSD_Li256ELb1ELb1EEENS1_25SingleTileBwdLPTSchedulerILb1ELi128ELb1EEEEEEEEEvNT_6ParamsE$_ZN4cute3eso3ESOILb1ELb0EJNS_5tupleIJNS_1CILi2EEES4_S4_EEENS2_IJNS3_ILi1EEENS3_ILi512EEEiEEEEEC2ERKS5_RKS8_:
[----:B------:R-:W-:Y:S02]  /*92f0*/  IADD3 R3, R77, -c[0x0][0x20], RZ ;  /* 0x800008004d037a10 */ /* 0x000fe40007ffe0ff */
[----:B------:R-:W-:-:S03]  /*9300*/  MOV R5, 0x0 ;  /* 0x0000000000057802 */ /* 0x000fc60000000f00 */
[----:B------:R1:W-:Y:S01]  /*9310*/  STL [R3], R2 ;  /* 0x0000000203007387 */ /* 0x0003e20000100800 */
[----:B------:R-:W-:Y:S05]  /*9320*/  RET.REL.NODEC R4 `(_ZN7cutlass13device_kernelIN5flash19enable_sm80_to_sm89INS1_16FlashAttnBwdSm80INS1_25CollectiveMainloopBwdSm80ILi2ELi2EN4cute5tupleIJNS5_1CILi128EEES8_NS7_ILi64EEEEEENS_10bfloat16_tEfNS_4arch4Sm80ELb1ELb0ELb1ELb1ELb1ELb0ELb0ELb0ELi2ELi4ELi4ELi4ELb0EEENS1_24CollectiveEpilogueBwdGQAISA_fSD_Li256ELb1ELb1EEENS1_25SingleTileBwdLPTSchedulerILb1ELi128ELb1EEEEEEEEEvNT_6ParamsE) ;  /* 0xffff6cd004007950 */ /* 0x000fea0003c3ffff */
        .type           $_ZN7cutlass13device_kernelIN5flash19enable_sm80_to_sm89INS1_16FlashAttnBwdSm80INS1_25CollectiveMainloopBwdSm80ILi2ELi2EN4cute5tupleIJNS5_1CILi128EEES8_NS7_ILi64EEEEEENS_10bfloat16_tEfNS_4arch4Sm80ELb1ELb0ELb1ELb1ELb1ELb0ELb0ELb0ELi2ELi4ELi4ELi4ELb0EEENS1_24CollectiveEpilogueBwdGQAISA_fSD_Li256ELb1ELb1EEENS1_25SingleTileBwdLPTSchedulerILb1ELi128ELb1EEEEEEEEEvNT_6ParamsE$_ZN4cute3eso3ESOILb1ELb0EJNS_5tupleIJNS_1CILi8EEENS2_IJNS3_ILi2EEES5_S5_EEENS3_ILi1EEES6_S7_EEENS2_IJS7_NS2_IJS4_iiEEENS3_ILi64EEENS2_IJiNS3_ILi144EEENS3_ILi288EEEEEENS3_ILi512EEEEEEEEC2ERKS8_RKSF_,@function
        .size           $_ZN7cutlass13device_kernelIN5flash19enable_sm80_to_sm89INS1_16FlashAttnBwdSm80INS1_25CollectiveMainloopBwdSm80ILi2ELi2EN4cute5tupleIJNS5_1CILi128EEES8_NS7_ILi64EEEEEENS_10bfloat16_tEfNS_4arch4Sm80ELb1ELb0ELb1ELb1ELb1ELb0ELb0ELb0ELi2ELi4ELi4ELi4ELb0EEENS1_24CollectiveEpilogueBwdGQAISA_fSD_Li256ELb1ELb1EEENS1_25SingleTileBwdLPTSchedulerILb1ELi128ELb1EEEEEEEEEvNT_6ParamsE$_ZN4cute3eso3ESOILb1ELb0EJNS_5tupleIJNS_1CILi8EEENS2_IJNS3_ILi2EEES5_S5_EEENS3_ILi1EEES6_S7_EEENS2_IJS7_NS2_IJS4_iiEEENS3_ILi64EEENS2_IJiNS3_ILi144EEENS3_ILi288EEEEEENS3_ILi512EEEEEEEEC2ERKS8_RKSF_,($_ZN7cutlass13device_kernelIN5flash19enable_sm80_to_sm89INS1_16FlashAttnBwdSm80INS1_25CollectiveMainloopBwdSm80ILi2ELi2EN4cute5tupleIJNS5_1CILi128EEES8_NS7_ILi64EEEEEENS_10bfloat16_tEfNS_4arch4Sm80ELb1ELb0ELb1ELb1ELb1ELb0ELb0ELb0ELi2ELi4ELi4ELi4ELb0EEENS1_24CollectiveEpilogueBwdGQAISA_fSD_Li256ELb1ELb1EEENS1_25SingleTileBwdLPTSchedulerILb1ELi128ELb1EEEEEEEEEvNT_6ParamsE$_ZN4cute3eso3ESOILb1ELb0EJNS_5tupleIJNS_1CILi8EEENS2_IJNS3_ILi2EEES5_S5_EEENS3_ILi1EEES6_S7_EEENS2_IJS7_NS2_IJiiiEEENS3_ILi64EEENS2_IJNS3_ILi72EEENS3_ILi144EEENS3_ILi288EEEEEENS3_ILi512EEEEEEEEC2ERKS8_RKSG_ - $_ZN7cutlass13device_kernelIN5flash19enable_sm80_to_sm89INS1_16FlashAttnBwdSm80INS1_25CollectiveMainloopBwdSm80ILi2ELi2EN4cute5tupleIJNS5_1CILi128EEES8_NS7_ILi64EEEEEENS_10bfloat16_tEfNS_4arch4Sm80ELb1ELb0ELb1ELb1ELb1ELb0ELb0ELb0ELi2ELi4ELi4ELi4ELb0EEENS1_24CollectiveEpilogueBwdGQAISA_fSD_Li256ELb1ELb1EEENS1_25SingleTileBwdLPTSchedulerILb1ELi128ELb1EEEEEEEEEvNT_6ParamsE$_ZN4cute3eso3ESOILb1ELb0EJNS_5tupleIJNS_1CILi8EEENS2_IJNS3_ILi2EEES5_S5_EEENS3_ILi1EEES6_S7_EEENS2_IJS7_NS2_IJS4_iiEEENS3_ILi64EEENS2_IJiNS3_ILi144EEENS3_ILi288EEEEEENS3_ILi512EEEEEEEEC2ERKS8_RKSF_)
$_ZN7cutlass13device_kernelIN5flash19enable_sm80_to_sm89INS1_16FlashAttnBwdSm80INS1_25CollectiveMainloopBwdSm80ILi2ELi2EN4cute5tupleIJNS5_1CILi128EEES8_NS7_ILi64EEEEEENS_10bfloat16_tEfNS_4arch4Sm80ELb1ELb0ELb1ELb1ELb1ELb0ELb0ELb0ELi2ELi4ELi4ELi4ELb0EEENS1_24CollectiveEpilogueBwdGQAISA_fSD_Li256ELb1ELb1EEENS1_25SingleTileBwdLPTSchedulerILb1ELi128ELb1EEEEEEEEEvNT_6ParamsE$_ZN4cute3eso3ESOILb1ELb0EJNS_5tupleIJNS_1CILi8EEENS2_IJNS3_ILi2EEES5_S5_EEENS3_ILi1EEES6_S7_EEENS2_IJS7_NS2_IJS4_iiEEENS3_ILi64EEENS2_IJiNS3_ILi144EEENS3_ILi288EEEEEENS3_ILi512EEEEEEEEC2ERKS8_RKSF_:
[----:B------:R-:W-:Y:S02]  /*9330*/  IADD3 R4, R60, -c[0x0][0x20], RZ ;  /* 0x800008003c047a10 */ /* 0x000fe40007ffe0ff */
[----:B------:R-:W-:-:S03]  /*9340*/  MOV R9, 0x0 ;  /* 0x0000000000097802 */ /* 0x000fc60000000f00 */
[----:B------:R1:W-:Y:S04]  /*9350*/  STL [R4], R2 ;  /* 0x0000000204007387 */ /* 0x0003e80000100800 */
[----:B------:R1:W-:Y:S04]  /*9360*/  STL [R4+0x4], R3 ;  /* 0x0000040304007387 */ /* 0x0003e80000100800 */
[----:B------:R1:W-:Y:S01]  /*9370*/  STL [R4+0x8], R5 ;  /* 0x0000080504007387 */ /* 0x0003e20000100800 */
[----:B------:R-:W-:Y:S05]  /*9380*/  RET.REL.NODEC R8 `(_ZN7cutlass13device_kernelIN5flash19enable_sm80_to_sm89INS1_16FlashAttnBwdSm80INS1_25CollectiveMainloopBwdSm80ILi2ELi2EN4cute5tupleIJNS5_1CILi128EEES8_NS7_ILi64EEEEEENS_10bfloat16_tEfNS_4arch4Sm80ELb1ELb0ELb1ELb1ELb1ELb0ELb0ELb0ELi2ELi4ELi4ELi4ELb0EEENS1_24CollectiveEpilogueBwdGQAISA_fSD_Li256ELb1ELb1EEENS1_25SingleTileBwdLPTSchedulerILb1ELi128ELb1EEEEEEEEEvNT_6ParamsE) ;  /* 0xffff6c7008007950 */ /* 0x000fea0003c3ffff */
        .type           $_ZN7cutlass13device_kernelIN5flash19enable_sm80_to_sm89INS1_16FlashAttnBwdSm80INS1_25CollectiveMainloopBwdSm80ILi2ELi2EN4cute5tupleIJNS5_1CILi128EEES8_NS7_ILi64EEEEEENS_10bfloat16_tEfNS_4arch4Sm80ELb1ELb0ELb1ELb1ELb1ELb0ELb0ELb0ELi2ELi4ELi4ELi4ELb0EEENS1_24CollectiveEpilogueBwdGQAISA_fSD_Li256ELb1ELb1EEENS1_25SingleTileBwdLPTSchedulerILb1ELi128ELb1EEEEEEEEEvNT_6ParamsE$_ZN4cute3eso3ESOILb1ELb0EJNS_5tupleIJNS_1CILi8EEENS2_IJNS3_ILi2EEES5_S5_EEENS3_ILi1EEES6_S7_EEENS2_IJS7_NS2_IJiiiEEENS3_ILi64EEENS2_IJNS3_ILi72EEENS3_ILi144EEENS3_ILi288EEEEEENS3_ILi512EEEEEEEEC2ERKS8_RKSG_,@function
        .size           $_ZN7cutlass13device_kernelIN5flash19enable_sm80_to_sm89INS1_16FlashAttnBwdSm80INS1_25CollectiveMainloopBwdSm80ILi2ELi2EN4cute5tupleIJNS5_1CILi128EEES8_NS7_ILi64EEEEEENS_10bfloat16_tEfNS_4arch4Sm80ELb1ELb0ELb1ELb1ELb1ELb0ELb0ELb0ELi2ELi4ELi4ELi4ELb0EEENS1_24CollectiveEpilogueBwdGQAISA_fSD_Li256ELb1ELb1EEENS1_25SingleTileBwdLPTSchedulerILb1ELi128ELb1EEEEEEEEEvNT_6ParamsE$_ZN4cute3eso3ESOILb1ELb0EJNS_5tupleIJNS_1CILi8EEENS2_IJNS3_ILi2EEES5_S5_EEENS3_ILi1EEES6_S7_EEENS2_IJS7_NS2_IJiiiEEENS3_ILi64EEENS2_IJNS3_ILi72EEENS3_ILi144EEENS3_ILi288EEEEEENS3_ILi512EEEEEEEEC2ERKS8_RKSG_,($_ZN7cutlass13device_kernelIN5flash19enable_sm80_to_sm89INS1_16FlashAttnBwdSm80INS1_25CollectiveMainloopBwdSm80ILi2ELi2EN4cute5tupleIJNS5_1CILi128EEES8_NS7_ILi64EEEEEENS_10bfloat16_tEfNS_4arch4Sm80ELb1ELb0ELb1ELb1ELb1ELb0ELb0ELb0ELi2ELi4ELi4ELi4ELb0EEENS1_24CollectiveEpilogueBwdGQAISA_fSD_Li256ELb1ELb1EEENS1_25SingleTileBwdLPTSchedulerILb1ELi128ELb1EEEEEEEEEvNT_6ParamsE$_ZN4cute3eso3ESOILb1ELb0EJNS_5tupleIJNS_1CILi8EEENS3_ILi2EEES5_S5_S4_S5_EEENS2_IJNS3_ILi1EEEiiiNS3_ILi72EEENS3_ILi512EEEEEEEEC2ERKS6_RKSA_ - $_ZN7cutlass13device_kernelIN5flash19enable_sm80_to_sm89INS1_16FlashAttnBwdSm80INS1_25CollectiveMainloopBwdSm80ILi2ELi2EN4cute5tupleIJNS5_1CILi128EEES8_NS7_ILi64EEEEEENS_10bfloat16_tEfNS_4arch4Sm80ELb1ELb0ELb1ELb1ELb1ELb0ELb0ELb0ELi2ELi4ELi4ELi4ELb0EEENS1_24CollectiveEpilogueBwdGQAISA_fSD_Li256ELb1ELb1EEENS1_25SingleTileBwdLPTSchedulerILb1ELi128ELb1EEEEEEEEEvNT_6ParamsE$_ZN4cute3eso3ESOILb1ELb0EJNS_5tupleIJNS_1CILi8EEENS2_IJNS3_ILi2EEES5_S5_EEENS3_ILi1EEES6_S7_EEENS2_IJS7_NS2_IJiiiEEENS3_ILi64EEENS2_IJNS3_ILi72EEENS3_ILi144EEENS3_ILi288EEEEEENS3_ILi512EEEEEEEEC2ERKS8_RKSG_)
$_ZN7cutlass13device_kernelIN5flash19enable_sm80_to_sm89INS1_16FlashAttnBwdSm80INS1_25CollectiveMainloopBwdSm80ILi2ELi2EN4cute5tupleIJNS5_1CILi128EEES8_NS7_ILi64EEEEEENS_10bfloat16_tEfNS_4arch4Sm80ELb1ELb0ELb1ELb1ELb1ELb0ELb0ELb0ELi2ELi4ELi4ELi4ELb0EEENS1_24CollectiveEpilogueBwdGQAISA_fSD_Li256ELb1ELb1EEENS1_25SingleTileBwdLPTSchedulerILb1ELi128ELb1EEEEEEEEEvNT_6ParamsE$_ZN4cute3eso3ESOILb1ELb0EJNS_5tupleIJNS_1CILi8EEENS2_IJNS3_ILi2EEES5_S5_EEENS3_ILi1EEES6_S7_EEENS2_IJS7_NS2_IJiiiEEENS3_ILi64EEENS2_IJNS3_ILi72EEENS3_ILi144EEENS3_ILi288EEEEEENS3_ILi512EEEEEEEEC2ERKS8_RKSG_:
[----:B------:R-:W-:Y:S02]  /*9390*/  IADD3 R4, R4, -c[0x0][0x20], RZ ;  /* 0x8000080004047a10 */ /* 0x000fe40007ffe0ff */
[----:B------:R-:W-:-:S03]  /*93a0*/  MOV R9, 0x0 ;  /* 0x0000000000097802 */ /* 0x000fc60000000f00 */
[----:B------:R1:W-:Y:S04]  /*93b0*/  STL [R4], R2 ;  /* 0x0000000204007387 */ /* 0x0003e80000100800 */
[----:B------:R1:W-:Y:S04]  /*93c0*/  STL [R4+0x4], R3 ;  /* 0x0000040304007387 */ /* 0x0003e80000100800 */
[----:B------:R1:W-:Y:S01]  /*93d0*/  STL [R4+0x8], R5 ;  /* 0x0000080504007387 */ /* 0x0003e20000100800 */
[----:B------:R-:W-:Y:S05]  /*93e0*/  RET.REL.NODEC R8 `(_ZN7cutlass13device_kernelIN5flash19enable_sm80_to_sm89INS1_16FlashAttnBwdSm80INS1_25CollectiveMainloopBwdSm80ILi2ELi2EN4cute5tupleIJNS5_1CILi128EEES8_NS7_ILi64EEEEEENS_10bfloat16_tEfNS_4arch4Sm80ELb1ELb0ELb1ELb1ELb1ELb0ELb0ELb0ELi2ELi4ELi4ELi4ELb0EEENS1_24CollectiveEpilogueBwdGQAISA_fSD_Li256ELb1ELb1EEENS1_25SingleTileBwdLPTSchedulerILb1ELi128ELb1EEEEEEEEEvNT_6ParamsE) ;  /* 0xffff6c1008007950 */ /* 0x000fea0003c3ffff */
        .type           $_ZN7cutlass13device_kernelIN5flash19enable_sm80_to_sm89INS1_16FlashAttnBwdSm80INS1_25CollectiveMainloopBwdSm80ILi2ELi2EN4cute5tupleIJNS5_1CILi128EEES8_NS7_ILi64EEEEEENS_10bfloat16_tEfNS_4arch4Sm80ELb1ELb0ELb1ELb1ELb1ELb0ELb0ELb0ELi2ELi4ELi4ELi4ELb0EEENS1_24CollectiveEpilogueBwdGQAISA_fSD_Li256ELb1ELb1EEENS1_25SingleTileBwdLPTSchedulerILb1ELi128ELb1EEEEEEEEEvNT_6ParamsE$_ZN4cute3eso3ESOILb1ELb0EJNS_5tupleIJNS_1CILi8EEENS3_ILi2EEES5_S5_S4_S5_EEENS2_IJNS3_ILi1EEEiiiNS3_ILi72EEENS3_ILi512EEEEEEEEC2ERKS6_RKSA_,@function
        .size           $_ZN7cutlass13device_kernelIN5flash19enable_sm80_to_sm89INS1_16FlashAttnBwdSm80INS1_25CollectiveMainloopBwdSm80ILi2ELi2EN4cute5tupleIJNS5_1CILi128EEES8_NS7_ILi64EEEEEENS_10bfloat16_tEfNS_4arch4Sm80ELb1ELb0ELb1ELb1ELb1ELb0ELb0ELb0ELi2ELi4ELi4ELi4ELb0EEENS1_24CollectiveEpilogueBwdGQAISA_fSD_Li256ELb1ELb1EEENS1_25SingleTileBwdLPTSchedulerILb1ELi128ELb1EEEEEEEEEvNT_6ParamsE$_ZN4cute3eso3ESOILb1ELb0EJNS_5tupleIJNS_1CILi8EEENS3_ILi2EEES5_S5_S4_S5_EEENS2_IJNS3_ILi1EEEiiiNS3_ILi72EEENS3_ILi512EEEEEEEEC2ERKS6_RKSA_,($_ZN7cutlass13device_kernelIN5flash19enable_sm80_to_sm89INS1_16FlashAttnBwdSm80INS1_25CollectiveMainloopBwdSm80ILi2ELi2EN4cute5tupleIJNS5_1CILi128EEES8_NS7_ILi64EEEEEENS_10bfloat16_tEfNS_4arch4Sm80ELb1ELb0ELb1ELb1ELb1ELb0ELb0ELb0ELi2ELi4ELi4ELi4ELb0EEENS1_24CollectiveEpilogueBwdGQAISA_fSD_Li256ELb1ELb1EEENS1_25SingleTileBwdLPTSchedulerILb1ELi128ELb1EEEEEEEEEvNT_6ParamsE$_ZN4cute3eso3ESOILb1ELb0EJNS_6LayoutINS_5tupleIJNS3_IJNS3_IJNS3_IJNS_1CILi4EEENS4_ILi2EEEEEENS4_ILi1EEEEEES8_EEENS3_IJNS3_IJNS3_IJS8_S8_EEES8_EEES6_EEEEEENS3_IJNS3_IJNS3_IJNS3_IJS8_NS4_ILi32EEEEEENS4_ILi0EEEEEESH_EEENS3_IJNS3_IJNS3_IJSH_SH_EEESH_EEENS4_ILi64EEEEEEEEEEENS_10ViewEngineIPN7cutlass10bfloat16_tEEEEEC2ERKSP_RKSU_ - $_ZN7cutlass13device_kernelIN5flash19enable_sm80_to_sm89INS1_16FlashAttnBwdSm80INS1_25CollectiveMainloopBwdSm80ILi2ELi2EN4cute5tupleIJNS5_1CILi128EEES8_NS7_ILi64EEEEEENS_10bfloat16_tEfNS_4arch4Sm80ELb1ELb0ELb1ELb1ELb1ELb0ELb0ELb0ELi2ELi4ELi4ELi4ELb0EEENS1_24CollectiveEpilogueBwdGQAISA_fSD_Li256ELb1ELb1EEENS1_25SingleTileBwdLPTSchedulerILb1ELi128ELb1EEEEEEEEEvNT_6ParamsE$_ZN4cute3eso3ESOILb1ELb0EJNS_5tupleIJNS_1CILi8EEENS3_ILi2EEES5_S5_S4_S5_EEENS2_IJNS3_ILi1EEEiiiNS3_ILi72EEENS3_ILi512EEEEEEEEC2ERKS6_RKSA_)
$_ZN7cutlass13device_kernelIN5flash19enable_sm80_to_sm89INS1_16FlashAttnBwdSm80INS1_25CollectiveMainloopBwdSm80ILi2ELi2EN4cute5tupleIJNS5_1CILi128EEES8_NS7_ILi64EEEEEENS_10bfloat16_tEfNS_4arch4Sm80ELb1ELb0ELb1ELb1ELb1ELb0ELb0ELb0ELi2ELi4ELi4ELi4ELb0EEENS1_24CollectiveEpilogueBwdGQAISA_fSD_Li256ELb1ELb1EEENS1_25SingleTileBwdLPTSchedulerILb1ELi128ELb1EEEEEEEEEvNT_6ParamsE$_ZN4cute3eso3ESOILb1ELb0EJNS_5tupleIJNS_1CILi8EEENS3_ILi2EEES5_S5_S4_S5_EEENS2_IJNS3_ILi1EEEiiiNS3_ILi72EEENS3_ILi512EEEEEEEEC2ERKS6_RKSA_:
[----:B------:R-:W-:Y:S02]  /*93f0*/  IADD3 R4, R4, -c[0x0][0x20], RZ ;  /* 0x8000080004047a10 */ /* 0x000fe40007ffe0ff */
[----:B------:R-:W-:-:S03]  /*9400*/  MOV R9, 0x0 ;  /* 0x0000000000097802 */ /* 0x000fc60000000f00 */
[----:B------:R1:W-:Y:S04]  /*9410*/  STL [R4], R2 ;  /* 0x0000000204007387 */ /* 0x0003e80000100800 */
[----:B------:R1:W-:Y:S04]  /*9420*/  STL [R4+0x4], R3 ;  /* 0x0000040304007387 */ /* 0x0003e80000100800 */
[----:B------:R1:W-:Y:S01]  /*9430*/  STL [R4+0x8], R5 ;  /* 0x0000080504007387 */ /* 0x0003e20000100800 */
[----:B------:R-:W-:Y:S05]  /*9440*/  RET.REL.NODEC R8 `(_ZN7cutlass13device_kernelIN5flash19enable_sm80_to_sm89INS1_16FlashAttnBwdSm80INS1_25CollectiveMainloopBwdSm80ILi2ELi2EN4cute5tupleIJNS5_1CILi128EEES8_NS7_ILi64EEEEEENS_10bfloat16_tEfNS_4arch4Sm80ELb1ELb0ELb1ELb1ELb1ELb0ELb0ELb0ELi2ELi4ELi4ELi4ELb0EEENS1_24CollectiveEpilogueBwdGQAISA_fSD_Li256ELb1ELb1EEENS1_25SingleTileBwdLPTSchedulerILb1ELi128ELb1EEEEEEEEEvNT_6ParamsE) ;  /* 0xffff6bb008007950 */ /* 0x000fea0003c3ffff */
        .type           $_ZN7cutlass13device_kernelIN5flash19enable_sm80_to_sm89INS1_16FlashAttnBwdSm80INS1_25CollectiveMainloopBwdSm80ILi2ELi2EN4cute5tupleIJNS5_1CILi128EEES8_NS7_ILi64EEEEEENS_10bfloat16_tEfNS_4arch4Sm80ELb1ELb0ELb1ELb1ELb1ELb0ELb0ELb0ELi2ELi4ELi4ELi4ELb0EEENS1_24CollectiveEpilogueBwdGQAISA_fSD_Li256ELb1ELb1EEENS1_25SingleTileBwdLPTSchedulerILb1ELi128ELb1EEEEEEEEEvNT_6ParamsE$_ZN4cute3eso3ESOILb1ELb0EJNS_6LayoutINS_5tupleIJNS3_IJNS3_IJNS3_IJNS_1CILi4EEENS4_ILi2EEEEEENS4_ILi1EEEEEES8_EEENS3_IJNS3_IJNS3_IJS8_S8_EEES8_EEES6_EEEEEENS3_IJNS3_IJNS3_IJNS3_IJS8_NS4_ILi32EEEEEENS4_ILi0EEEEEESH_EEENS3_IJNS3_IJNS3_IJSH_SH_EEESH_EEENS4_ILi64EEEEEEEEEEENS_10ViewEngineIPN7cutlass10bfloat16_tEEEEEC2ERKSP_RKSU_,@function
        .size           $_ZN7cutlass13device_kernelIN5flash19enable_sm80_to_sm89INS1_16FlashAttnBwdSm80INS1_25CollectiveMainloopBwdSm80ILi2ELi2EN4cute5tupleIJNS5_1CILi128EEES8_NS7_ILi64EEEEEENS_10bfloat16_tEfNS_4arch4Sm80ELb1ELb0ELb1ELb1ELb1ELb0ELb0ELb0ELi2ELi4ELi4ELi4ELb0EEENS1_24CollectiveEpilogueBwdGQAISA_fSD_Li256ELb1ELb1EEENS1_25SingleTileBwdLPTSchedulerILb1ELi128ELb1EEEEEEEEEvNT_6ParamsE$_ZN4cute3eso3ESOILb1ELb0EJNS_6LayoutINS_5tupleIJNS3_IJNS3_IJNS3_IJNS_1CILi4EEENS4_ILi2EEEEEENS4_ILi1EEEEEES8_EEENS3_IJNS3_IJNS3_IJS8_S8_EEES8_EEES6_EEEEEENS3_IJNS3_IJNS3_IJNS3_IJS8_NS4_ILi32EEEEEENS4_ILi0EEEEEESH_EEENS3_IJNS3_IJNS3_IJSH_SH_EEESH_EEENS4_ILi64EEEEEEEEEEENS_10ViewEngineIPN7cutlass10bfloat16_tEEEEEC2ERKSP_RKSU_,($_ZN7cutlass13device_kernelIN5flash19enable_sm80_to_sm89INS1_16FlashAttnBwdSm80INS1_25CollectiveMainloopBwdSm80ILi2ELi2EN4cute5tupleIJNS5_1CILi128EEES8_NS7_ILi64EEEEEENS_10bfloat16_tEfNS_4arch4Sm80ELb1ELb0ELb1ELb1ELb1ELb0ELb0ELb0ELi2ELi4ELi4ELi4ELb0EEENS1_24CollectiveEpilogueBwdGQAISA_fSD_Li256ELb1ELb1EEENS1_25SingleTileBwdLPTSchedulerILb1ELi128ELb1EEEEEEEEEvNT_6ParamsE$_ZN4cute3eso3ESOILb1ELb0EJNS_6LayoutINS_5tupleIJNS3_IJNS3_IJNS_1CILi2EEES5_EEENS4_ILi1EEEEEEEEENS3_IJNS3_IJNS3_IJS7_NS4_ILi16EEEEEENS4_ILi0EEEEEEEEEEENS_10ViewEngineIPjEEEEC2ERKSF_RKSI_ - $_ZN7cutlass13device_kernelIN5flash19enable_sm80_to_sm89INS1_16FlashAttnBwdSm80INS1_25CollectiveMainloopBwdSm80ILi2ELi2EN4cute5tupleIJNS5_1CILi128EEES8_NS7_ILi64EEEEEENS_10bfloat16_tEfNS_4arch4Sm80ELb1ELb0ELb1ELb1ELb1ELb0ELb0ELb0ELi2ELi4ELi4ELi4ELb0EEENS1_24CollectiveEpilogueBwdGQAISA_fSD_Li256ELb1ELb1EEENS1_25SingleTileBwdLPTSchedulerILb1ELi128ELb1EEEEEEEEEvNT_6ParamsE$_ZN4cute3eso3ESOILb1ELb0EJNS_6LayoutINS_5tupleIJNS3_IJNS3_IJNS3_IJNS_1CILi4EEENS4_ILi2EEEEEENS4_ILi1EEEEEES8_EEENS3_IJNS3_IJNS3_IJS8_S8_EEES8_EEES6_EEEEEENS3_IJNS3_IJNS3_IJNS3_IJS8_NS4_ILi32EEEEEENS4_ILi0EEEEEESH_EEENS3_IJNS3_IJNS3_IJSH_SH_EEESH_EEENS4_ILi64EEEEEEEEEEENS_10ViewEngineIPN7cutlass10bfloat16_tEEEEEC2ERKSP_RKSU_)
$_ZN7cutlass13device_kernelIN5flash19enable_sm80_to_sm89INS1_16FlashAttnBwdSm80INS1_25CollectiveMainloopBwdSm80ILi2ELi2EN4cute5tupleIJNS5_1CILi128EEES8_NS7_ILi64EEEEEENS_10bfloat16_tEfNS_4arch4Sm80ELb1ELb0ELb1ELb1ELb1ELb0ELb0ELb0ELi2ELi4ELi4ELi4ELb0EEENS1_24CollectiveEpilogueBwdGQAISA_fSD_Li256ELb1ELb1EEENS1_25SingleTileBwdLPTSchedulerILb1ELi128ELb1EEEEEEEEEvNT_6ParamsE$_ZN4cute3eso3ESOILb1ELb0EJNS_6LayoutINS_5tupleIJNS3_IJNS3_IJNS3_IJNS_1CILi4EEENS4_ILi2EEEEEENS4_ILi1EEEEEES8_EEENS3_IJNS3_IJNS3_IJS8_S8_EEES8_EEES6_EEEEEENS3_IJNS3_IJNS3_IJNS3_IJS8_NS4_ILi32EEEEEENS4_ILi0EEEEEESH_EEENS3_IJNS3_IJNS3_IJSH_SH_EEESH_EEENS4_ILi64EEEEEEEEEEENS_10ViewEngineIPN7cutlass10bfloat16_tEEEEEC2ERKSP_RKSU_:
[----:B------:R-:W-:Y:S02]  /*9450*/  IADD3 R4, R67, -c[0x0][0x20], RZ ;  /* 0x8000080043047a10 */ /* 0x000fe40007ffe0ff */
[----:B------:R-:W-:-:S03]  /*9460*/  MOV R7, 0x0 ;  /* 0x0000000000077802 */ /* 0x000fc60000000f00 */
[----:B------:R1:W-:Y:S01]  /*9470*/  STL.64 [R4], R2 ;  /* 0x0000000204007387 */ /* 0x0003e20000100a00 */
[----:B------:R-:W-:Y:S05]  /*9480*/  RET.REL.NODEC R6 `(_ZN7cutlass13device_kernelIN5flash19enable_sm80_to_sm89INS1_16FlashAttnBwdSm80INS1_25CollectiveMainloopBwdSm80ILi2ELi2EN4cute5tupleIJNS5_1CILi128EEES8_NS7_ILi64EEEEEENS_10bfloat16_tEfNS_4arch4Sm80ELb1ELb0ELb1ELb1ELb1ELb0ELb0ELb0ELi2ELi4ELi4ELi4ELb0EEENS1_24CollectiveEpilogueBwdGQAISA_fSD_Li256ELb1ELb1EEENS1_25SingleTileBwdLPTSchedulerILb1ELi128ELb1EEEEEEEEEvNT_6ParamsE) ;  /* 0xffff6b7006007950 */ /* 0x000fea0003c3ffff */
        .type           $_ZN7cutlass13device_kernelIN5flash19enable_sm80_to_sm89INS1_16FlashAttnBwdSm80INS1_25CollectiveMainloopBwdSm80ILi2ELi2EN4cute5tupleIJNS5_1CILi128EEES8_NS7_ILi64EEEEEENS_10bfloat16_tEfNS_4arch4Sm80ELb1ELb0ELb1ELb1ELb1ELb0ELb0ELb0ELi2ELi4ELi4ELi4ELb0EEENS1_24CollectiveEpilogueBwdGQAISA_fSD_Li256ELb1ELb1EEENS1_25SingleTileBwdLPTSchedulerILb1ELi128ELb1EEEEEEEEEvNT_6ParamsE$_ZN4cute3eso3ESOILb1ELb0EJNS_6LayoutINS_5tupleIJNS3_IJNS3_IJNS_1CILi2EEES5_EEENS4_ILi1EEEEEEEEENS3_IJNS3_IJNS3_IJS7_NS4_ILi16EEEEEENS4_ILi0EEEEEEEEEEENS_10ViewEngineIPjEEEEC2ERKSF_RKSI_,@function
        .size           $_ZN7cutlass13device_kernelIN5flash19enable_sm80_to_sm89INS1_16FlashAttnBwdSm80INS1_25CollectiveMainloopBwdSm80ILi2ELi2EN4cute5tupleIJNS5_1CILi128EEES8_NS7_ILi64EEEEEENS_10bfloat16_tEfNS_4arch4Sm80ELb1ELb0ELb1ELb1ELb1ELb0ELb0ELb0ELi2ELi4ELi4ELi4ELb0EEENS1_24CollectiveEpilogueBwdGQAISA_fSD_Li256ELb1ELb1EEENS1_25SingleTileBwdLPTSchedulerILb1ELi128ELb1EEEEEEEEEvNT_6ParamsE$_ZN4cute3eso3ESOILb1ELb0EJNS_6LayoutINS_5tupleIJNS3_IJNS3_IJNS_1CILi2EEES5_EEENS4_ILi1EEEEEEEEENS3_IJNS3_IJNS3_IJS7_NS4_ILi16EEEEEENS4_ILi0EEEEEEEEEEENS_10ViewEngineIPjEEEEC2ERKSF_RKSI_,($_ZN7cutlass13device_kernelIN5flash19enable_sm80_to_sm89INS1_16FlashAttnBwdSm80INS1_25CollectiveMainloopBwdSm80ILi2ELi2EN4cute5tupleIJNS5_1CILi128EEES8_NS7_ILi64EEEEEENS_10bfloat16_tEfNS_4arch4Sm80ELb1ELb0ELb1ELb1ELb1ELb0ELb0ELb0ELi2ELi4ELi4ELi4ELb0EEENS1_24CollectiveEpilogueBwdGQAISA_fSD_Li256ELb1ELb1EEENS1_25SingleTileBwdLPTSchedulerILb1ELi128ELb1EEEEEEEEEvNT_6ParamsE$_ZN4cute3eso3ESOILb1ELb0EJNS_6LayoutINS_5tupleIJNS3_IJNS3_IJNS_1CILi4EEENS4_ILi2EEEEEENS4_ILi1EEEEEEEEENS3_IJNS3_IJNS3_IJS8_NS4_ILi32EEEEEENS4_ILi0EEEEEEEEEEENS_10ViewEngineIPN7cutlass10bfloat16_tEEEEEC2ERKSG_RKSL_ - $_ZN7cutlass13device_kernelIN5flash19enable_sm80_to_sm89INS1_16FlashAttnBwdSm80INS1_25CollectiveMainloopBwdSm80ILi2ELi2EN4cute5tupleIJNS5_1CILi128EEES8_NS7_ILi64EEEEEENS_10bfloat16_tEfNS_4arch4Sm80ELb1ELb0ELb1ELb1ELb1ELb0ELb0ELb0ELi2ELi4ELi4ELi4ELb0EEENS1_24CollectiveEpilogueBwdGQAISA_fSD_Li256ELb1ELb1EEENS1_25SingleTileBwdLPTSchedulerILb1ELi128ELb1EEEEEEEEEvNT_6ParamsE$_ZN4cute3eso3ESOILb1ELb0EJNS_6LayoutINS_5tupleIJNS3_IJNS3_IJNS_1CILi2EEES5_EEENS4_ILi1EEEEEEEEENS3_IJNS3_IJNS3_IJS7_NS4_ILi16EEEEEENS4_ILi0EEEEEEEEEEENS_10ViewEngineIPjEEEEC2ERKSF_RKSI_)
$_ZN7cutlass13device_kernelIN5flash19enable_sm80_to_sm89INS1_16FlashAttnBwdSm80INS1_25CollectiveMainloopBwdSm80ILi2ELi2EN4cute5tupleIJNS5_1CILi128EEES8_NS7_ILi64EEEEEENS_10bfloat16_tEfNS_4arch4Sm80ELb1ELb0ELb1ELb1ELb1ELb0ELb0ELb0ELi2ELi4ELi4ELi4ELb0EEENS1_24CollectiveEpilogueBwdGQAISA_fSD_Li256ELb1ELb1EEENS1_25SingleTileBwdLPTSchedulerILb1ELi128ELb1EEEEEEEEEvNT_6ParamsE$_ZN4cute3eso3ESOILb1ELb0EJNS_6LayoutINS_5tupleIJNS3_IJNS3_IJNS_1CILi2EEES5_EEENS4_ILi1EEEEEEEEENS3_IJNS3_IJNS3_IJS7_NS4_ILi16EEEEEENS4_ILi0EEEEEEEEEEENS_10ViewEngineIPjEEEEC2ERKSF_RKSI_:
[----:B------:R-:W-:Y:S02]  /*9490*/  IADD3 R2, R67, -c[0x0][0x20], RZ ;  /* 0x8000080043027a10 */ /* 0x000fe40007ffe0ff */
[----:B------:R-:W-:-:S03]  /*94a0*/  MOV R5, 0x0 ;  /* 0x0000000000057802 */ /* 0x000fc60000000f00 */
[----:B------:R1:W-:Y:S01]  /*94b0*/  STL.64 [R2], R12 ;  /* 0x0000000c02007387 */ /* 0x0003e20000100a00 */
[----:B------:R-:W-:Y:S05]  /*94c0*/  RET.REL.NODEC R4 `(_ZN7cutlass13device_kernelIN5flash19enable_sm80_to_sm89INS1_16FlashAttnBwdSm80INS1_25CollectiveMainloopBwdSm80ILi2ELi2EN4cute5tupleIJNS5_1CILi128EEES8_NS7_ILi64EEEEEENS_10bfloat16_tEfNS_4arch4Sm80ELb1ELb0ELb1ELb1ELb1ELb0ELb0ELb0ELi2ELi4ELi4ELi4ELb0EEENS1_24CollectiveEpilogueBwdGQAISA_fSD_Li256ELb1ELb1EEENS1_25SingleTileBwdLPTSchedulerILb1ELi128ELb1EEEEEEEEEvNT_6ParamsE) ;  /* 0xffff6b3004007950 */ /* 0x000fea0003c3ffff */
        .type           $_ZN7cutlass13device_kernelIN5flash19enable_sm80_to_sm89INS1_16FlashAttnBwdSm80INS1_25CollectiveMainloopBwdSm80ILi2ELi2EN4cute5tupleIJNS5_1CILi128EEES8_NS7_ILi64EEEEEENS_10bfloat16_tEfNS_4arch4Sm80ELb1ELb0ELb1ELb1ELb1ELb0ELb0ELb0ELi2ELi4ELi4ELi4ELb0EEENS1_24CollectiveEpilogueBwdGQAISA_fSD_Li256ELb1ELb1EEENS1_25SingleTileBwdLPTSchedulerILb1ELi128ELb1EEEEEEEEEvNT_6ParamsE$_ZN4cute3eso3ESOILb1ELb0EJNS_6LayoutINS_5tupleIJNS3_IJNS3_IJNS_1CILi4EEENS4_ILi2EEEEEENS4_ILi1EEEEEEEEENS3_IJNS3_IJNS3_IJS8_NS4_ILi32EEEEEENS4_ILi0EEEEEEEEEEENS_10ViewEngineIPN7cutlass10bfloat16_tEEEEEC2ERKSG_RKSL_,@function
        .size           $_ZN7cutlass13device_kernelIN5flash19enable_sm80_to_sm89INS1_16FlashAttnBwdSm80INS1_25CollectiveMainloopBwdSm80ILi2ELi2EN4cute5tupleIJNS5_1CILi128EEES8_NS7_ILi64EEEEEENS_10bfloat16_tEfNS_4arch4Sm80ELb1ELb0ELb1ELb1ELb1ELb0ELb0ELb0ELi2ELi4ELi4ELi4ELb0EEENS1_24CollectiveEpilogueBwdGQAISA_fSD_Li256ELb1ELb1EEENS1_25SingleTileBwdLPTSchedulerILb1ELi128ELb1EEEEEEEEEvNT_6ParamsE$_ZN4cute3eso3ESOILb1ELb0EJNS_6LayoutINS_5tupleIJNS3_IJNS3_IJNS_1CILi4EEENS4_ILi2EEEEEENS4_ILi1EEEEEEEEENS3_IJNS3_IJNS3_IJS8_NS4_ILi32EEEEEENS4_ILi0EEEEEEEEEEENS_10ViewEngineIPN7cutlass10bfloat16_tEEEEEC2ERKSG_RKSL_,($_ZN7cutlass13device_kernelIN5flash19enable_sm80_to_sm89INS1_16FlashAttnBwdSm80INS1_25CollectiveMainloopBwdSm80ILi2ELi2EN4cute5tupleIJNS5_1CILi128EEES8_NS7_ILi64EEEEEENS_10bfloat16_tEfNS_4arch4Sm80ELb1ELb0ELb1ELb1ELb1ELb0ELb0ELb0ELi2ELi4ELi4ELi4ELb0EEENS1_24CollectiveEpilogueBwdGQAISA_fSD_Li256ELb1ELb1EEENS1_25SingleTileBwdLPTSchedulerILb1ELi128ELb1EEEEEEEEEvNT_6ParamsE$_ZN4cute3eso3ESOILb1ELb0EJNS_6LayoutINS_5tupleIJNS3_IJNS3_IJNS_1CILi4EEENS4_ILi2EEEEEENS4_ILi1EEEEEEEEENS3_IJNS3_IJNS3_IJS8_NS4_ILi32EEEEEENS4_ILi0EEEEEEEEEEEiEEC2ERKSG_RKi - $_ZN7cutlass13device_kernelIN5flash19enable_sm80_to_sm89INS1_16FlashAttnBwdSm80INS1_25CollectiveMainloopBwdSm80ILi2ELi2EN4cute5tupleIJNS5_1CILi128EEES8_NS7_ILi64EEEEEENS_10bfloat16_tEfNS_4arch4Sm80ELb1ELb0ELb1ELb1ELb1ELb0ELb0ELb0ELi2ELi4ELi4ELi4ELb0EEENS1_24CollectiveEpilogueBwdGQAISA_fSD_Li256ELb1ELb1EEENS1_25SingleTileBwdLPTSchedulerILb1ELi128ELb1EEEEEEEEEvNT_6ParamsE$_ZN4cute3eso3ESOILb1ELb0EJNS_6LayoutINS_5tupleIJNS3_IJNS3_IJNS_1CILi4EEENS4_ILi2EEEEEENS4_ILi1EEEEEEEEENS3_IJNS3_IJNS3_IJS8_NS4_ILi32EEEEEENS4_ILi0EEEEEEEEEEENS_10ViewEngineIPN7cutlass10bfloat16_tEEEEEC2ERKSG_RKSL_)
$_ZN7cutlass13device_kernelIN5flash19enable_sm80_to_sm89INS1_16FlashAttnBwdSm80INS1_25CollectiveMainloopBwdSm80ILi2ELi2EN4cute5tupleIJNS5_1CILi128EEES8_NS7_ILi64EEEEEENS_10bfloat16_tEfNS_4arch4Sm80ELb1ELb0ELb1ELb1ELb1ELb0ELb0ELb0ELi2ELi4ELi4ELi4ELb0EEENS1_24CollectiveEpilogueBwdGQAISA_fSD_Li256ELb1ELb1EEENS1_25SingleTileBwdLPTSchedulerILb1ELi128ELb1EEEEEEEEEvNT_6ParamsE$_ZN4cute3eso3ESOILb1ELb0EJNS_6LayoutINS_5tupleIJNS3_IJNS3_IJNS_1CILi4EEENS4_ILi2EEEEEENS4_ILi1EEEEEEEEENS3_IJNS3_IJNS3_IJS8_NS4_ILi32EEEEEENS4_ILi0EEEEEEEEEEENS_10ViewEngineIPN7cutlass10bfloat16_tEEEEEC2ERKSG_RKSL_:
[----:B------:R-:W-:Y:S01]  /*94d0*/  IADD3 R2, R67, -c[0x0][0x20], RZ ;  /* 0x8000080043027a10 */ /* 0x000fe20007ffe0ff */
[----:B------:R-:W-:Y:S01]  /*94e0*/  IMAD.MOV.U32 R9, RZ, RZ, R3 ;  /* 0x000000ffff097224 */ /* 0x000fe200078e0003 */
[----:B------:R-:W-:-:S04]  /*94f0*/  MOV R7, 0x0 ;  /* 0x0000000000077802 */ /* 0x000fc80000000f00 */
[----:B------:R1:W-:Y:S01]  /*9500*/  STL.64 [R2], R8 ;  /* 0x0000000802007387 */ /* 0x0003e20000100a00 */
[----:B------:R-:W-:Y:S05]  /*9510*/  RET.REL.NODEC R6 `(_ZN7cutlass13device_kernelIN5flash19enable_sm80_to_sm89INS1_16FlashAttnBwdSm80INS1_25CollectiveMainloopBwdSm80ILi2ELi2EN4cute5tupleIJNS5_1CILi128EEES8_NS7_ILi64EEEEEENS_10bfloat16_tEfNS_4arch4Sm80ELb1ELb0ELb1ELb1ELb1ELb0ELb0ELb0ELi2ELi4ELi4ELi4ELb0EEENS1_24CollectiveEpilogueBwdGQAISA_fSD_Li256ELb1ELb1EEENS1_25SingleTileBwdLPTSchedulerILb1ELi128ELb1EEEEEEEEEvNT_6ParamsE) ;  /* 0xffff6ae006007950 */ /* 0x000fea0003c3ffff */
        .type           $_ZN7cutlass13device_kernelIN5flash19enable_sm80_to_sm89INS1_16FlashAttnBwdSm80INS1_25CollectiveMainloopBwdSm80ILi2ELi2EN4cute5tupleIJNS5_1CILi128EEES8_NS7_ILi64EEEEEENS_10bfloat16_tEfNS_4arch4Sm80ELb1ELb0ELb1ELb1ELb1ELb0ELb0ELb0ELi2ELi4ELi4ELi4ELb0EEENS1_24CollectiveEpilogueBwdGQAISA_fSD_Li256ELb1ELb1EEENS1_25SingleTileBwdLPTSchedulerILb1ELi128ELb1EEEEEEEEEvNT_6ParamsE$_ZN4cute3eso3ESOILb1ELb0EJNS_6LayoutINS_5tupleIJNS3_IJNS3_IJNS_1CILi4EEENS4_ILi2EEEEEENS4_ILi1EEEEEEEEENS3_IJNS3_IJNS3_IJS8_NS4_ILi32EEEEEENS4_ILi0EEEEEEEEEEEiEEC2ERKSG_RKi,@function
        .size           $_ZN7cutlass13device_kernelIN5flash19enable_sm80_to_sm89INS1_16FlashAttnBwdSm80INS1_25CollectiveMainloopBwdSm80ILi2ELi2EN4cute5tupleIJNS5_1CILi128EEES8_NS7_ILi64EEEEEENS_10bfloat16_tEfNS_4arch4Sm80ELb1ELb0ELb1ELb1ELb1ELb0ELb0ELb0ELi2ELi4ELi4ELi4ELb0EEENS1_24CollectiveEpilogueBwdGQAISA_fSD_Li256ELb1ELb1EEENS1_25SingleTileBwdLPTSchedulerILb1ELi128ELb1EEEEEEEEEvNT_6ParamsE$_ZN4cute3eso3ESOILb1ELb0EJNS_6LayoutINS_5tupleIJNS3_IJNS3_IJNS_1CILi4EEENS4_ILi2EEEEEENS4_ILi1EEEEEEEEENS3_IJNS3_IJNS3_IJS8_NS4_ILi32EEEEEENS4_ILi0EEEEEEEEEEEiEEC2ERKSG_RKi,($_ZN7cutlass13device_kernelIN5flash19enable_sm80_to_sm89INS1_16FlashAttnBwdSm80INS1_25CollectiveMainloopBwdSm80ILi2ELi2EN4cute5tupleIJNS5_1CILi128EEES8_NS7_ILi64EEEEEENS_10bfloat16_tEfNS_4arch4Sm80ELb1ELb0ELb1ELb1ELb1ELb0ELb0ELb0ELi2ELi4ELi4ELi4ELb0EEENS1_24CollectiveEpilogueBwdGQAISA_fSD_Li256ELb1ELb1EEENS1_25SingleTileBwdLPTSchedulerILb1ELi128ELb1EEEEEEEEEvNT_6ParamsE$_ZN4cute3eso3ESOILb1ELb0EJNS_6LayoutINS_5tupleIJNS3_IJNS3_IJNS_1CILi4EEENS4_ILi2EEEEEENS4_ILi1EEEEEENS3_IJS6_EEEEEENS3_IJNS3_IJNS3_IJS8_NS4_ILi32EEEEEENS4_ILi0EEEEEENS3_IJNS4_ILi64EEEEEEEEEEENS_10ViewEngineIPN7cutlass10bfloat16_tEEEEEC2ERKSJ_RKSO_ - $_ZN7cutlass13device_kernelIN5flash19enable_sm80_to_sm89INS1_16FlashAttnBwdSm80INS1_25CollectiveMainloopBwdSm80ILi2ELi2EN4cute5tupleIJNS5_1CILi128EEES8_NS7_ILi64EEEEEENS_10bfloat16_tEfNS_4arch4Sm80ELb1ELb0ELb1ELb1ELb1ELb0ELb0ELb0ELi2ELi4ELi4ELi4ELb0EEENS1_24CollectiveEpilogueBwdGQAISA_fSD_Li256ELb1ELb1EEENS1_25SingleTileBwdLPTSchedulerILb1ELi128ELb1EEEEEEEEEvNT_6ParamsE$_ZN4cute3eso3ESOILb1ELb0EJNS_6LayoutINS_5tupleIJNS3_IJNS3_IJNS_1CILi4EEENS4_ILi2EEEEEENS4_ILi1EEEEEEEEENS3_IJNS3_IJNS3_IJS8_NS4_ILi32EEEEEENS4_ILi0EEEEEEEEEEEiEEC2ERKSG_RKi)
$_ZN7cutlass13device_kernelIN5flash19enable_sm80_to_sm89INS1_16FlashAttnBwdSm80INS1_25CollectiveMainloopBwdSm80ILi2ELi2EN4cute5tupleIJNS5_1CILi128EEES8_NS7_ILi64EEEEEENS_10bfloat16_tEfNS_4arch4Sm80ELb1ELb0ELb1ELb1ELb1ELb0ELb0ELb0ELi2ELi4ELi4ELi4ELb0EEENS1_24CollectiveEpilogueBwdGQAISA_fSD_Li256ELb1ELb1EEENS1_25SingleTileBwdLPTSchedulerILb1ELi128ELb1EEEEEEEEEvNT_6ParamsE$_ZN4cute3eso3ESOILb1ELb0EJNS_6LayoutINS_5tupleIJNS3_IJNS3_IJNS_1CILi4EEENS4_ILi2EEEEEENS4_ILi1EEEEEEEEENS3_IJNS3_IJNS3_IJS8_NS4_ILi32EEEEEENS4_ILi0EEEEEEEEEEEiEEC2ERKSG_RKi:
[----:B------:R-:W-:Y:S02]  /*9520*/  IADD3 R2, R67, -c[0x0][0x20], RZ ;  /* 0x8000080043027a10 */ /* 0x000fe40007ffe0ff */
[----:B------:R-:W-:-:S03]  /*9530*/  MOV R7, 0x0 ;  /* 0x0000000000077802 */ /* 0x000fc60000000f00 */
[----:B------:R1:W-:Y:S01]  /*9540*/  STL [R2], R3 ;  /* 0x0000000302007387 */ /* 0x0003e20000100800 */
[----:B------:R-:W-:Y:S05]  /*9550*/  RET.REL.NODEC R6 `(_ZN7cutlass13device_kernelIN5flash19enable_sm80_to_sm89INS1_16FlashAttnBwdSm80INS1_25CollectiveMainloopBwdSm80ILi2ELi2EN4cute5tupleIJNS5_1CILi128EEES8_NS7_ILi64EEEEEENS_10bfloat16_tEfNS_4arch4Sm80ELb1ELb0ELb1ELb1ELb1ELb0ELb0ELb0ELi2ELi4ELi4ELi4ELb0EEENS1_24CollectiveEpilogueBwdGQAISA_fSD_Li256ELb1ELb1EEENS1_25SingleTileBwdLPTSchedulerILb1ELi128ELb1EEEEEEEEEvNT_6ParamsE) ;  /* 0xffff6aa006007950 */ /* 0x000fea0003c3ffff */
        .type           $_ZN7cutlass13device_kernelIN5flash19enable_sm80_to_sm89INS1_16FlashAttnBwdSm80INS1_25CollectiveMainloopBwdSm80ILi2ELi2EN4cute5tupleIJNS5_1CILi128EEES8_NS7_ILi64EEEEEENS_10bfloat16_tEfNS_4arch4Sm80ELb1ELb0ELb1ELb1ELb1ELb0ELb0ELb0ELi2ELi4ELi4ELi4ELb0EEENS1_24CollectiveEpilogueBwdGQAISA_fSD_Li256ELb1ELb1EEENS1_25SingleTileBwdLPTSchedulerILb1ELi128ELb1EEEEEEEEEvNT_6ParamsE$_ZN4cute3eso3ESOILb1ELb0EJNS_6LayoutINS_5tupleIJNS3_IJNS3_IJNS_1CILi4EEENS4_ILi2EEEEEENS4_ILi1EEEEEENS3_IJS6_EEEEEENS3_IJNS3_IJNS3_IJS8_NS4_ILi32EEEEEENS4_ILi0EEEEEENS3_IJNS4_ILi64EEEEEEEEEEENS_10ViewEngineIPN7cutlass10bfloat16_tEEEEEC2ERKSJ_RKSO_,@function
        .size           $_ZN7cutlass13device_kernelIN5flash19enable_sm80_to_sm89INS1_16FlashAttnBwdSm80INS1_25CollectiveMainloopBwdSm80ILi2ELi2EN4cute5tupleIJNS5_1CILi128EEES8_NS7_ILi64EEEEEENS_10bfloat16_tEfNS_4arch4Sm80ELb1ELb0ELb1ELb1ELb1ELb0ELb0ELb0ELi2ELi4ELi4ELi4ELb0EEENS1_24CollectiveEpilogueBwdGQAISA_fSD_Li256ELb1ELb1EEENS1_25SingleTileBwdLPTSchedulerILb1ELi128ELb1EEEEEEEEEvNT_6ParamsE$_ZN4cute3eso3ESOILb1ELb0EJNS_6LayoutINS_5tupleIJNS3_IJNS3_IJNS_1CILi4EEENS4_ILi2EEEEEENS4_ILi1EEEEEENS3_IJS6_EEEEEENS3_IJNS3_IJNS3_IJS8_NS4_ILi32EEEEEENS4_ILi0EEEEEENS3_IJNS4_ILi64EEEEEEEEEEENS_10ViewEngineIPN7cutlass10bfloat16_tEEEEEC2ERKSJ_RKSO_,($_ZN7cutlass13device_kernelIN5flash19enable_sm80_to_sm89INS1_16FlashAttnBwdSm80INS1_25CollectiveMainloopBwdSm80ILi2ELi2EN4cute5tupleIJNS5_1CILi128EEES8_NS7_ILi64EEEEEENS_10bfloat16_tEfNS_4arch4Sm80ELb1ELb0ELb1ELb1ELb1ELb0ELb0ELb0ELi2ELi4ELi4ELi4ELb0EEENS1_24CollectiveEpilogueBwdGQAISA_fSD_Li256ELb1ELb1EEENS1_25SingleTileBwdLPTSchedulerILb1ELi128ELb1EEEEEEEEEvNT_6ParamsE$_ZN4cute3eso3ESOILb1ELb0EJNS_6LayoutINS_5tupleIJNS3_IJNS3_IJNS_1CILi4EEENS4_ILi2EEEEEENS4_ILi1EEEEEES6_EEENS3_IJNS3_IJNS3_IJS8_NS4_ILi32EEEEEENS4_ILi0EEEEEENS4_ILi64EEEEEEEENS_10ViewEngineIPN7cutlass10bfloat16_tEEEEEC2ERKSH_RKSM_ - $_ZN7cutlass13device_kernelIN5flash19enable_sm80_to_sm89INS1_16FlashAttnBwdSm80INS1_25CollectiveMainloopBwdSm80ILi2ELi2EN4cute5tupleIJNS5_1CILi128EEES8_NS7_ILi64EEEEEENS_10bfloat16_tEfNS_4arch4Sm80ELb1ELb0ELb1ELb1ELb1ELb0ELb0ELb0ELi2ELi4ELi4ELi4ELb0EEENS1_24CollectiveEpilogueBwdGQAISA_fSD_Li256ELb1ELb1EEENS1_25SingleTileBwdLPTSchedulerILb1ELi128ELb1EEEEEEEEEvNT_6ParamsE$_ZN4cute3eso3ESOILb1ELb0EJNS_6LayoutINS_5tupleIJNS3_IJNS3_IJNS_1CILi4EEENS4_ILi2EEEEEENS4_ILi1EEEEEENS3_IJS6_EEEEEENS3_IJNS3_IJNS3_IJS8_NS4_ILi32EEEEEENS4_ILi0EEEEEENS3_IJNS4_ILi64EEEEEEEEEEENS_10ViewEngineIPN7cutlass10bfloat16_tEEEEEC2ERKSJ_RKSO_)
$_ZN7cutlass13device_kernelIN5flash19enable_sm80_to_sm89INS1_16FlashAttnBwdSm80INS1_25CollectiveMainloopBwdSm80ILi2ELi2EN4cute5tupleIJNS5_1CILi128EEES8_NS7_ILi64EEEEEENS_10bfloat16_tEfNS_4arch4Sm80ELb1ELb0ELb1ELb1ELb1ELb0ELb0ELb0ELi2ELi4ELi4ELi4ELb0EEENS1_24CollectiveEpilogueBwdGQAISA_fSD_Li256ELb1ELb1EEENS1_25SingleTileBwdLPTSchedulerILb1ELi128ELb1EEEEEEEEEvNT_6ParamsE$_ZN4cute3eso3ESOILb1ELb0EJNS_6LayoutINS_5tupleIJNS3_IJNS3_IJNS_1CILi4EEENS4_ILi2EEEEEENS4_ILi1EEEEEENS3_IJS6_EEEEEENS3_IJNS3_IJNS3_IJS8_NS4_ILi32EEEEEENS4_ILi0EEEEEENS3_IJNS4_ILi64EEEEEEEEEEENS_10ViewEngineIPN7cutlass10bfloat16_tEEEEEC2ERKSJ_RKSO_:
[----:B------:R-:W-:Y:S02]  /*9560*/  IADD3 R2, R67, -c[0x0][0x20], RZ ;  /* 0x8000080043027a10 */ /* 0x000fe40007ffe0ff */
[----:B------:R-:W-:-:S03]  /*9570*/  MOV R7, 0x0 ;  /* 0x0000000000077802 */ /* 0x000fc60000000f00 */
[----:B------:R1:W-:Y:S01]  /*9580*/  STL.64 [R2], R4 ;  /* 0x0000000402007387 */ /* 0x0003e20000100a00 */
[----:B------:R-:W-:Y:S05]  /*9590*/  RET.REL.NODEC R6 `(_ZN7cutlass13device_kernelIN5flash19enable_sm80_to_sm89INS1_16FlashAttnBwdSm80INS1_25CollectiveMainloopBwdSm80ILi2ELi2EN4cute5tupleIJNS5_1CILi128EEES8_NS7_ILi64EEEEEENS_10bfloat16_tEfNS_4arch4Sm80ELb1ELb0ELb1ELb1ELb1ELb0ELb0ELb0ELi2ELi4ELi4ELi4ELb0EEENS1_24CollectiveEpilogueBwdGQAISA_fSD_Li256ELb1ELb1EEENS1_25SingleTileBwdLPTSchedulerILb1ELi128ELb1EEEEEEEEEvNT_6ParamsE) ;  /* 0xffff6a6006007950 */ /* 0x000fea0003c3ffff */
        .type           $_ZN7cutlass13device_kernelIN5flash19enable_sm80_to_sm89INS1_16FlashAttnBwdSm80INS1_25CollectiveMainloopBwdSm80ILi2ELi2EN4cute5tupleIJNS5_1CILi128EEES8_NS7_ILi64EEEEEENS_10bfloat16_tEfNS_4arch4Sm80ELb1ELb0ELb1ELb1ELb1ELb0ELb0ELb0ELi2ELi4ELi4ELi4ELb0EEENS1_24CollectiveEpilogueBwdGQAISA_fSD_Li256ELb1ELb1EEENS1_25SingleTileBwdLPTSchedulerILb1ELi128ELb1EEEEEEEEEvNT_6ParamsE$_ZN4cute3eso3ESOILb1ELb0EJNS_6LayoutINS_5tupleIJNS3_IJNS3_IJNS_1CILi4EEENS4_ILi2EEEEEENS4_ILi1EEEEEES6_EEENS3_IJNS3_IJNS3_IJS8_NS4_ILi32EEEEEENS4_ILi0EEEEEENS4_ILi64EEEEEEEENS_10ViewEngineIPN7cutlass10bfloat16_tEEEEEC2ERKSH_RKSM_,@function
        .size           $_ZN7cutlass13device_kernelIN5flash19enable_sm80_to_sm89INS1_16FlashAttnBwdSm80INS1_25CollectiveMainloopBwdSm80ILi2ELi2EN4cute5tupleIJNS5_1CILi128EEES8_NS7_ILi64EEEEEENS_10bfloat16_tEfNS_4arch4Sm80ELb1ELb0ELb1ELb1ELb1ELb0ELb0ELb0ELi2ELi4ELi4ELi4ELb0EEENS1_24CollectiveEpilogueBwdGQAISA_fSD_Li256ELb1ELb1EEENS1_25SingleTileBwdLPTSchedulerILb1ELi128ELb1EEEEEEEEEvNT_6ParamsE$_ZN4cute3eso3ESOILb1ELb0EJNS_6LayoutINS_5tupleIJNS3_IJNS3_IJNS_1CILi4EEENS4_ILi2EEEEEENS4_ILi1EEEEEES6_EEENS3_IJNS3_IJNS3_IJS8_NS4_ILi32EEEEEENS4_ILi0EEEEEENS4_ILi64EEEEEEEENS_10ViewEngineIPN7cutlass10bfloat16_tEEEEEC2ERKSH_RKSM_,($_ZN7cutlass13device_kernelIN5flash19enable_sm80_to_sm89INS1_16FlashAttnBwdSm80INS1_25CollectiveMainloopBwdSm80ILi2ELi2EN4cute5tupleIJNS5_1CILi128EEES8_NS7_ILi64EEEEEENS_10bfloat16_tEfNS_4arch4Sm80ELb1ELb0ELb1ELb1ELb1ELb0ELb0ELb0ELi2ELi4ELi4ELi4ELb0EEENS1_24CollectiveEpilogueBwdGQAISA_fSD_Li256ELb1ELb1EEENS1_25SingleTileBwdLPTSchedulerILb1ELi128ELb1EEEEEEEEEvNT_6ParamsE$_ZN4cute3eso3ESOILb1ELb0EJNS_6LayoutINS_5tupleIJNS3_IJNS3_IJNS_1CILi4EEENS4_ILi2EEEEEENS4_ILi1EEEEEES6_EEENS3_IJNS3_IJNS3_IJS8_NS4_ILi32EEEEEENS4_ILi0EEEEEENS4_ILi64EEEEEEEEiEEC2ERKSH_RKi - $_ZN7cutlass13device_kernelIN5flash19enable_sm80_to_sm89INS1_16FlashAttnBwdSm80INS1_25CollectiveMainloopBwdSm80ILi2ELi2EN4cute5tupleIJNS5_1CILi128EEES8_NS7_ILi64EEEEEENS_10bfloat16_tEfNS_4arch4Sm80ELb1ELb0ELb1ELb1ELb1ELb0ELb0ELb0ELi2ELi4ELi4ELi4ELb0EEENS1_24CollectiveEpilogueBwdGQAISA_fSD_Li256ELb1ELb1EEENS1_25SingleTileBwdLPTSchedulerILb1ELi128ELb1EEEEEEEEEvNT_6ParamsE$_ZN4cute3eso3ESOILb1ELb0EJNS_6LayoutINS_5tupleIJNS3_IJNS3_IJNS_1CILi4EEENS4_ILi2EEEEEENS4_ILi1EEEEEES6_EEENS3_IJNS3_IJNS3_IJS8_NS4_ILi32EEEEEENS4_ILi0EEEEEENS4_ILi64EEEEEEEENS_10ViewEngineIPN7cutlass10bfloat16_tEEEEEC2ERKSH_RKSM_)
$_ZN7cutlass13device_kernelIN5flash19enable_sm80_to_sm89INS1_16FlashAttnBwdSm80INS1_25CollectiveMainloopBwdSm80ILi2ELi2EN4cute5tupleIJNS5_1CILi128EEES8_NS7_ILi64EEEEEENS_10bfloat16_tEfNS_4arch4Sm80ELb1ELb0ELb1ELb1ELb1ELb0ELb0ELb0ELi2ELi4ELi4ELi4ELb0EEENS1_24CollectiveEpilogueBwdGQAISA_fSD_Li256ELb1ELb1EEENS1_25SingleTileBwdLPTSchedulerILb1ELi128ELb1EEEEEEEEEvNT_6ParamsE$_ZN4cute3eso3ESOILb1ELb0EJNS_6LayoutINS_5tupleIJNS3_IJNS3_IJNS_1CILi4EEENS4_ILi2EEEEEENS4_ILi1EEEEEES6_EEENS3_IJNS3_IJNS3_IJS8_NS4_ILi32EEEEEENS4_ILi0EEEEEENS4_ILi64EEEEEEEENS_10ViewEngineIPN7cutlass10bfloat16_tEEEEEC2ERKSH_RKSM_:
[----:B------:R-:W-:Y:S02]  /*95a0*/  IADD3 R2, R67, -c[0x0][0x20], RZ ;  /* 0x8000080043027a10 */ /* 0x000fe40007ffe0ff */
[----:B------:R-:W-:-:S03]  /*95b0*/  MOV R7, 0x0 ;  /* 0x0000000000077802 */ /* 0x000fc60000000f00 */
[----:B------:R1:W-:Y:S01]  /*95c0*/  STL.64 [R2], R10 ;  /* 0x0000000a02007387 */ /* 0x0003e20000100a00 */
[----:B------:R-:W-:Y:S05]  /*95d0*/  RET.REL.NODEC R6 `(_ZN7cutlass13device_kernelIN5flash19enable_sm80_to_sm89INS1_16FlashAttnBwdSm80INS1_25CollectiveMainloopBwdSm80ILi2ELi2EN4cute5tupleIJNS5_1CILi128EEES8_NS7_ILi64EEEEEENS_10bfloat16_tEfNS_4arch4Sm80ELb1ELb0ELb1ELb1ELb1ELb0ELb0ELb0ELi2ELi4ELi4ELi4ELb0EEENS1_24CollectiveEpilogueBwdGQAISA_fSD_Li256ELb1ELb1EEENS1_25SingleTileBwdLPTSchedulerILb1ELi128ELb1EEEEEEEEEvNT_6ParamsE) ;  /* 0xffff6a2006007950 */ /* 0x000fea0003c3ffff */
        .type           $_ZN7cutlass13device_kernelIN5flash19enable_sm80_to_sm89INS1_16FlashAttnBwdSm80INS1_25CollectiveMainloopBwdSm80ILi2ELi2EN4cute5tupleIJNS5_1CILi128EEES8_NS7_ILi64EEEEEENS_10bfloat16_tEfNS_4arch4Sm80ELb1ELb0ELb1ELb1ELb1ELb0ELb0ELb0ELi2ELi4ELi4ELi4ELb0EEENS1_24CollectiveEpilogueBwdGQAISA_fSD_Li256ELb1ELb1EEENS1_25SingleTileBwdLPTSchedulerILb1ELi128ELb1EEEEEEEEEvNT_6ParamsE$_ZN4cute3eso3ESOILb1ELb0EJNS_6LayoutINS_5tupleIJNS3_IJNS3_IJNS_1CILi4EEENS4_ILi2EEEEEENS4_ILi1EEEEEES6_EEENS3_IJNS3_IJNS3_IJS8_NS4_ILi32EEEEEENS4_ILi0EEEEEENS4_ILi64EEEEEEEEiEEC2ERKSH_RKi,@function
        .size           $_ZN7cutlass13device_kernelIN5flash19enable_sm80_to_sm89INS1_16FlashAttnBwdSm80INS1_25CollectiveMainloopBwdSm80ILi2ELi2EN4cute5tupleIJNS5_1CILi128EEES8_NS7_ILi64EEEEEENS_10bfloat16_tEfNS_4arch4Sm80ELb1ELb0ELb1ELb1ELb1ELb0ELb0ELb0ELi2ELi4ELi4ELi4ELb0EEENS1_24CollectiveEpilogueBwdGQAISA_fSD_Li256ELb1ELb1EEENS1_25SingleTileBwdLPTSchedulerILb1ELi128ELb1EEEEEEEEEvNT_6ParamsE$_ZN4cute3eso3ESOILb1ELb0EJNS_6LayoutINS_5tupleIJNS3_IJNS3_IJNS_1CILi4EEENS4_ILi2EEEEEENS4_ILi1EEEEEES6_EEENS3_IJNS3_IJNS3_IJS8_NS4_ILi32EEEEEENS4_ILi0EEEEEENS4_ILi64EEEEEEEEiEEC2ERKSH_RKi,($_ZN7cutlass13device_kernelIN5flash19enable_sm80_to_sm89INS1_16FlashAttnBwdSm80INS1_25CollectiveMainloopBwdSm80ILi2ELi2EN4cute5tupleIJNS5_1CILi128EEES8_NS7_ILi64EEEEEENS_10bfloat16_tEfNS_4arch4Sm80ELb1ELb0ELb1ELb1ELb1ELb0ELb0ELb0ELi2ELi4ELi4ELi4ELb0EEENS1_24CollectiveEpilogueBwdGQAISA_fSD_Li256ELb1ELb1EEENS1_25SingleTileBwdLPTSchedulerILb1ELi128ELb1EEEEEEEEEvNT_6ParamsE$_ZN4cute3eso3ESOILb1ELb0EJNS_6LayoutINS_5tupleIJNS3_IJNS3_IJNS_1CILi4EEENS4_ILi2EEEEEENS4_ILi1EEEEEES6_NS4_ILi8EEEEEENS3_IJNS3_IJNS3_IJS8_NS4_ILi32EEEEEENS4_ILi0EEEEEENS4_ILi64EEES5_EEEEENS_10ViewEngineIPN7cutlass10bfloat16_tEEEEEC2ERKSI_RKSN_ - $_ZN7cutlass13device_kernelIN5flash19enable_sm80_to_sm89INS1_16FlashAttnBwdSm80INS1_25CollectiveMainloopBwdSm80ILi2ELi2EN4cute5tupleIJNS5_1CILi128EEES8_NS7_ILi64EEEEEENS_10bfloat16_tEfNS_4arch4Sm80ELb1ELb0ELb1ELb1ELb1ELb0ELb0ELb0ELi2ELi4ELi4ELi4ELb0EEENS1_24CollectiveEpilogueBwdGQAISA_fSD_Li256ELb1ELb1EEENS1_25SingleTileBwdLPTSchedulerILb1ELi128ELb1EEEEEEEEEvNT_6ParamsE$_ZN4cute3eso3ESOILb1ELb0EJNS_6LayoutINS_5tupleIJNS3_IJNS3_IJNS_1CILi4EEENS4_ILi2EEEEEENS4_ILi1EEEEEES6_EEENS3_IJNS3_IJNS3_IJS8_NS4_ILi32EEEEEENS4_ILi0EEEEEENS4_ILi64EEEEEEEEiEEC2ERKSH_RKi)
$_ZN7cutlass13device_kernelIN5flash19enable_sm80_to_sm89INS1_16FlashAttnBwdSm80INS1_25CollectiveMainloopBwdSm80ILi2ELi2EN4cute5tupleIJNS5_1CILi128EEES8_NS7_ILi64EEEEEENS_10bfloat16_tEfNS_4arch4Sm80ELb1ELb0ELb1ELb1ELb1ELb0ELb0ELb0ELi2ELi4ELi4ELi4ELb0EEENS1_24CollectiveEpilogueBwdGQAISA_fSD_Li256ELb1ELb1EEENS1_25SingleTileBwdLPTSchedulerILb1ELi128ELb1EEEEEEEEEvNT_6ParamsE$_ZN4cute3eso3ESOILb1ELb0EJNS_6LayoutINS_5tupleIJNS3_IJNS3_IJNS_1CILi4EEENS4_ILi2EEEEEENS4_ILi1EEEEEES6_EEENS3_IJNS3_IJNS3_IJS8_NS4_ILi32EEEEEENS4_ILi0EEEEEENS4_ILi64EEEEEEEEiEEC2ERKSH_RKi:
[----:B------:R-:W-:Y:S02]  /*95e0*/  IADD3 R2, R58, -c[0x0][0x20], RZ ;  /* 0x800008003a027a10 */ /* 0x000fe40007ffe0ff */
[----:B------:R-:W-:-:S03]  /*95f0*/  MOV R5, 0x0 ;  /* 0x0000000000057802 */ /* 0x000fc60000000f00 */
[----:B------:R1:W-:Y:S01]  /*9600*/  STL [R2], R3 ;  /* 0x0000000302007387 */ /* 0x0003e20000100800 */
[----:B------:R-:W-:Y:S05]  /*9610*/  RET.REL.NODEC R4 `(_ZN7cutlass13device_kernelIN5flash19enable_sm80_to_sm89INS1_16FlashAttnBwdSm80INS1_25CollectiveMainloopBwdSm80ILi2ELi2EN4cute5tupleIJNS5_1CILi128EEES8_NS7_ILi64EEEEEENS_10bfloat16_tEfNS_4arch4Sm80ELb1ELb0ELb1ELb1ELb1ELb0ELb0ELb0ELi2ELi4ELi4ELi4ELb0EEENS1_24CollectiveEpilogueBwdGQAISA_fSD_Li256ELb1ELb1EEENS1_25SingleTileBwdLPTSchedulerILb1ELi128ELb1EEEEEEEEEvNT_6ParamsE) ;  /* 0xffff69e004007950 */ /* 0x000fea0003c3ffff */
        .type           $_ZN7cutlass13device_kernelIN5flash19enable_sm80_to_sm89INS1_16FlashAttnBwdSm80INS1_25CollectiveMainloopBwdSm80ILi2ELi2EN4cute5tupleIJNS5_1CILi128EEES8_NS7_ILi64EEEEEENS_10bfloat16_tEfNS_4arch4Sm80ELb1ELb0ELb1ELb1ELb1ELb0ELb0ELb0ELi2ELi4ELi4ELi4ELb0EEENS1_24CollectiveEpilogueBwdGQAISA_fSD_Li256ELb1ELb1EEENS1_25SingleTileBwdLPTSchedulerILb1ELi128ELb1EEEEEEEEEvNT_6ParamsE$_ZN4cute3eso3ESOILb1ELb0EJNS_6LayoutINS_5tupleIJNS3_IJNS3_IJNS_1CILi4EEENS4_ILi2EEEEEENS4_ILi1EEEEEES6_NS4_ILi8EEEEEENS3_IJNS3_IJNS3_IJS8_NS4_ILi32EEEEEENS4_ILi0EEEEEENS4_ILi64EEES5_EEEEENS_10ViewEngineIPN7cutlass10bfloat16_tEEEEEC2ERKSI_RKSN_,@function
        .size           $_ZN7cutlass13device_kernelIN5flash19enable_sm80_to_sm89INS1_16FlashAttnBwdSm80INS1_25CollectiveMainloopBwdSm80ILi2ELi2EN4cute5tupleIJNS5_1CILi128EEES8_NS7_ILi64EEEEEENS_10bfloat16_tEfNS_4arch4Sm80ELb1ELb0ELb1ELb1ELb1ELb0ELb0ELb0ELi2ELi4ELi4ELi4ELb0EEENS1_24CollectiveEpilogueBwdGQAISA_fSD_Li256ELb1ELb1EEENS1_25SingleTileBwdLPTSchedulerILb1ELi128ELb1EEEEEEEEEvNT_6ParamsE$_ZN4cute3eso3ESOILb1ELb0EJNS_6LayoutINS_5tupleIJNS3_IJNS3_IJNS_1CILi4EEENS4_ILi2EEEEEENS4_ILi1EEEEEES6_NS4_ILi8EEEEEENS3_IJNS3_IJNS3_IJS8_NS4_ILi32EEEEEENS4_ILi0EEEEEENS4_ILi64EEES5_EEEEENS_10ViewEngineIPN7cutlass10bfloat16_tEEEEEC2ERKSI_RKSN_,($_ZN7cutlass13device_kernelIN5flash19enable_sm80_to_sm89INS1_16FlashAttnBwdSm80INS1_25CollectiveMainloopBwdSm80ILi2ELi2EN4cute5tupleIJNS5_1CILi128EEES8_NS7_ILi64EEEEEENS_10bfloat16_tEfNS_4arch4Sm80ELb1ELb0ELb1ELb1ELb1ELb0ELb0ELb0ELi2ELi4ELi4ELi4ELb0EEENS1_24CollectiveEpilogueBwdGQAISA_fSD_Li256ELb1ELb1EEENS1_25SingleTileBwdLPTSchedulerILb1ELi128ELb1EEEEEEEEEvNT_6ParamsE$_ZN4cute3eso3ESOILb1ELb0EJNS_6LayoutINS_5tupleIJNS3_IJNS3_IJNS_1CILi4EEENS4_ILi8EEEEEENS3_IJS5_NS4_ILi2EEEEEEEEENS3_IJNS3_IJS8_S8_EEENS3_IJS8_S6_EEEEEEEEENS3_IJNS3_IJNS3_IJNS_11ScaledBasisIS8_JLi1EEEENSF_INS4_ILi1EEEJLi0EEEEEEENS3_IJNSF_INS4_ILi16EEEJLi0EEEENSF_IS6_JLi1EEEEEEEEEENS3_IJNS3_IJNSF_ISH_JLi1EEEENSF_IS6_JLi0EEEEEEENS3_IJNSF_INS4_ILi64EEEJLi0EEEENSF_ISK_JLi1EEEEEEEEEEEEEEENS_10ViewEngineINS_23ArithmeticTupleIteratorINS_15ArithmeticTupleIJNS4_ILi0EEES12_EEEEEEEEEC2ERKSY_RKS15_ - $_ZN7cutlass13device_kernelIN5flash19enable_sm80_to_sm89INS1_16FlashAttnBwdSm80INS1_25CollectiveMainloopBwdSm80ILi2ELi2EN4cute5tupleIJNS5_1CILi128EEES8_NS7_ILi64EEEEEENS_10bfloat16_tEfNS_4arch4Sm80ELb1ELb0ELb1ELb1ELb1ELb0ELb0ELb0ELi2ELi4ELi4ELi4ELb0EEENS1_24CollectiveEpilogueBwdGQAISA_fSD_Li256ELb1ELb1EEENS1_25SingleTileBwdLPTSchedulerILb1ELi128ELb1EEEEEEEEEvNT_6ParamsE$_ZN4cute3eso3ESOILb1ELb0EJNS_6LayoutINS_5tupleIJNS3_IJNS3_IJNS_1CILi4EEENS4_ILi2EEEEEENS4_ILi1EEEEEES6_NS4_ILi8EEEEEENS3_IJNS3_IJNS3_IJS8_NS4_ILi32EEEEEENS4_ILi0EEEEEENS4_ILi64EEES5_EEEEENS_10ViewEngineIPN7cutlass10bfloat16_tEEEEEC2ERKSI_RKSN_)
$_ZN7cutlass13device_kernelIN5flash19enable_sm80_to_sm89INS1_16FlashAttnBwdSm80INS1_25CollectiveMainloopBwdSm80ILi2ELi2EN4cute5tupleIJNS5_1CILi128EEES8_NS7_ILi64EEEEEENS_10bfloat16_tEfNS_4arch4Sm80ELb1ELb0ELb1ELb1ELb1ELb0ELb0ELb0ELi2ELi4ELi4ELi4ELb0EEENS1_24CollectiveEpilogueBwdGQAISA_fSD_Li256ELb1ELb1EEENS1_25SingleTileBwdLPTSchedulerILb1ELi128ELb1EEEEEEEEEvNT_6ParamsE$_ZN4cute3eso3ESOILb1ELb0EJNS_6LayoutINS_5tupleIJNS3_IJNS3_IJNS_1CILi4EEENS4_ILi2EEEEEENS4_ILi1EEEEEES6_NS4_ILi8EEEEEENS3_IJNS3_IJNS3_IJS8_NS4_ILi32EEEEEENS4_ILi0EEEEEENS4_ILi64EEES5_EEEEENS_10ViewEngineIPN7cutlass10bfloat16_tEEEEEC2ERKSI_RKSN_:
[----:B------:R-:W-:Y:S01]  /*9620*/  IADD3 R2, R67, -c[0x0][0x20], RZ ;  /* 0x8000080043027a10 */ /* 0x000fe20007ffe0ff */
[----:B------:R-:W-:Y:S01]  /*9630*/  IMAD.MOV.U32 R7, RZ, RZ, R3 ;  /* 0x000000ffff077224 */ /* 0x000fe200078e0003 */
[----:B------:R-:W-:-:S04]  /*9640*/  MOV R5, 0x0 ;  /* 0x0000000000057802 */ /* 0x000fc80000000f00 */
[----:B------:R1:W-:Y:S01]  /*9650*/  STL.64 [R2], R6 ;  /* 0x0000000602007387 */ /* 0x0003e20000100a00 */
[----:B------:R-:W-:Y:S05]  /*9660*/  RET.REL.NODEC R4 `(_ZN7cutlass13device_kernelIN5flash19enable_sm80_to_sm89INS1_16FlashAttnBwdSm80INS1_25CollectiveMainloopBwdSm80ILi2ELi2EN4cute5tupleIJNS5_1CILi128EEES8_NS7_ILi64EEEEEENS_10bfloat16_tEfNS_4arch4Sm80ELb1ELb0ELb1ELb1ELb1ELb0ELb0ELb0ELi2ELi4ELi4ELi4ELb0EEENS1_24CollectiveEpilogueBwdGQAISA_fSD_Li256ELb1ELb1EEENS1_25SingleTileBwdLPTSchedulerILb1ELi128ELb1EEEEEEEEEvNT_6ParamsE) ;  /* 0xffff699004007950 */ /* 0x000fea0003c3ffff */
        .type           $_ZN7cutlass13device_kernelIN5flash19enable_sm80_to_sm89INS1_16FlashAttnBwdSm80INS1_25CollectiveMainloopBwdSm80ILi2ELi2EN4cute5tupleIJNS5_1CILi128EEES8_NS7_ILi64EEEEEENS_10bfloat16_tEfNS_4arch4Sm80ELb1ELb0ELb1ELb1ELb1ELb0ELb0ELb0ELi2ELi4ELi4ELi4ELb0EEENS1_24CollectiveEpilogueBwdGQAISA_fSD_Li256ELb1ELb1EEENS1_25SingleTileBwdLPTSchedulerILb1ELi128ELb1EEEEEEEEEvNT_6ParamsE$_ZN4cute3eso3ESOILb1ELb0EJNS_6LayoutINS_5tupleIJNS3_IJNS3_IJNS_1CILi4EEENS4_ILi8EEEEEENS3_IJS5_NS4_ILi2EEEEEEEEENS3_IJNS3_IJS8_S8_EEENS3_IJS8_S6_EEEEEEEEENS3_IJNS3_IJNS3_IJNS_11ScaledBasisIS8_JLi1EEEENSF_INS4_ILi1EEEJLi0EEEEEEENS3_IJNSF_INS4_ILi16EEEJLi0EEEENSF_IS6_JLi1EEEEEEEEEENS3_IJNS3_IJNSF_ISH_JLi1EEEENSF_IS6_JLi0EEEEEEENS3_IJNSF_INS4_ILi64EEEJLi0EEEENSF_ISK_JLi1EEEEEEEEEEEEEEENS_10ViewEngineINS_23ArithmeticTupleIteratorINS_15ArithmeticTupleIJNS4_ILi0EEES12_EEEEEEEEEC2ERKSY_RKS15_,@function
        .size           $_ZN7cutlass13device_kernelIN5flash19enable_sm80_to_sm89INS1_16FlashAttnBwdSm80INS1_25CollectiveMainloopBwdSm80ILi2ELi2EN4cute5tupleIJNS5_1CILi128EEES8_NS7_ILi64EEEEEENS_10bfloat16_tEfNS_4arch4Sm80ELb1ELb0ELb1ELb1ELb1ELb0ELb0ELb0ELi2ELi4ELi4ELi4ELb0EEENS1_24CollectiveEpilogueBwdGQAISA_fSD_Li256ELb1ELb1EEENS1_25SingleTileBwdLPTSchedulerILb1ELi128ELb1EEEEEEEEEvNT_6ParamsE$_ZN4cute3eso3ESOILb1ELb0EJNS_6LayoutINS_5tupleIJNS3_IJNS3_IJNS_1CILi4EEENS4_ILi8EEEEEENS3_IJS5_NS4_ILi2EEEEEEEEENS3_IJNS3_IJS8_S8_EEENS3_IJS8_S6_EEEEEEEEENS3_IJNS3_IJNS3_IJNS_11ScaledBasisIS8_JLi1EEEENSF_INS4_ILi1EEEJLi0EEEEEEENS3_IJNSF_INS4_ILi16EEEJLi0EEEENSF_IS6_JLi1EEEEEEEEEENS3_IJNS3_IJNSF_ISH_JLi1EEEENSF_IS6_JLi0EEEEEEENS3_IJNSF_INS4_ILi64EEEJLi0EEEENSF_ISK_JLi1EEEEEEEEEEEEEEENS_10ViewEngineINS_23ArithmeticTupleIteratorINS_15ArithmeticTupleIJNS4_ILi0EEES12_EEEEEEEEEC2ERKSY_RKS15_,($_ZN7cutlass13device_kernelIN5flash19enable_sm80_to_sm89INS1_16FlashAttnBwdSm80INS1_25CollectiveMainloopBwdSm80ILi2ELi2EN4cute5tupleIJNS5_1CILi128EEES8_NS7_ILi64EEEEEENS_10bfloat16_tEfNS_4arch4Sm80ELb1ELb0ELb1ELb1ELb1ELb0ELb0ELb0ELi2ELi4ELi4ELi4ELb0EEENS1_24CollectiveEpilogueBwdGQAISA_fSD_Li256ELb1ELb1EEENS1_25SingleTileBwdLPTSchedulerILb1ELi128ELb1EEEEEEEEEvNT_6ParamsE$_ZN4cute3eso3ESOILb1ELb0EJNS_6LayoutINS_5tupleIJNS3_IJNS3_IJNS_1CILi8EEENS4_ILi1EEEEEES6_EEENS3_IJNS3_IJS6_S6_EEENS4_ILi2EEEEEEEEENS3_IJNS3_IJNS3_IJS6_NS4_ILi0EEEEEESD_EEENS3_IJNS3_IJSD_SD_EEENS4_ILi4096EEEEEEEEEEENS_10ViewEngineINS_8smem_ptrIPN7cutlass10bfloat16_tEEEEEEEC2ERKSK_RKSR_ - $_ZN7cutlass13device_kernelIN5flash19enable_sm80_to_sm89INS1_16FlashAttnBwdSm80INS1_25CollectiveMainloopBwdSm80ILi2ELi2EN4cute5tupleIJNS5_1CILi128EEES8_NS7_ILi64EEEEEENS_10bfloat16_tEfNS_4arch4Sm80ELb1ELb0ELb1ELb1ELb1ELb0ELb0ELb0ELi2ELi4ELi4ELi4ELb0EEENS1_24CollectiveEpilogueBwdGQAISA_fSD_Li256ELb1ELb1EEENS1_25SingleTileBwdLPTSchedulerILb1ELi128ELb1EEEEEEEEEvNT_6ParamsE$_ZN4cute3eso3ESOILb1ELb0EJNS_6LayoutINS_5tupleIJNS3_IJNS3_IJNS_1CILi4EEENS4_ILi8EEEEEENS3_IJS5_NS4_ILi2EEEEEEEEENS3_IJNS3_IJS8_S8_EEENS3_IJS8_S6_EEEEEEEEENS3_IJNS3_IJNS3_IJNS_11ScaledBasisIS8_JLi1EEEENSF_INS4_ILi1EEEJLi0EEEEEEENS3_IJNSF_INS4_ILi16EEEJLi0EEEENSF_IS6_JLi1EEEEEEEEEENS3_IJNS3_IJNSF_ISH_JLi1EEEENSF_IS6_JLi0EEEEEEENS3_IJNSF_INS4_ILi64EEEJLi0EEEENSF_ISK_JLi1EEEEEEEEEEEEEEENS_10ViewEngineINS_23ArithmeticTupleIteratorINS_15ArithmeticTupleIJNS4_ILi0EEES12_EEEEEEEEEC2ERKSY_RKS15_)
$_ZN7cutlass13device_kernelIN5flash19enable_sm80_to_sm89INS1_16FlashAttnBwdSm80INS1_25CollectiveMainloopBwdSm80ILi2ELi2EN4cute5tupleIJNS5_1CILi128EEES8_NS7_ILi64EEEEEENS_10bfloat16_tEfNS_4arch4Sm80ELb1ELb0ELb1ELb1ELb1ELb0ELb0ELb0ELi2ELi4ELi4ELi4ELb0EEENS1_24CollectiveEpilogueBwdGQAISA_fSD_Li256ELb1ELb1EEENS1_25SingleTileBwdLPTSchedulerILb1ELi128ELb1EEEEEEEEEvNT_6ParamsE$_ZN4cute3eso3ESOILb1ELb0EJNS_6LayoutINS_5tupleIJNS3_IJNS3_IJNS_1CILi4EEENS4_ILi8EEEEEENS3_IJS5_NS4_ILi2EEEEEEEEENS3_IJNS3_IJS8_S8_EEENS3_IJS8_S6_EEEEEEEEENS3_IJNS3_IJNS3_IJNS_11ScaledBasisIS8_JLi1EEEENSF_INS4_ILi1EEEJLi0EEEEEEENS3_IJNSF_INS4_ILi16EEEJLi0EEEENSF_IS6_JLi1EEEEEEEEEENS3_IJNS3_IJNSF_ISH_JLi1EEEENSF_IS6_JLi0EEEEEEENS3_IJNSF_INS4_ILi64EEEJLi0EEEENSF_ISK_JLi1EEEEEEEEEEEEEEENS_10ViewEngineINS_23ArithmeticTupleIteratorINS_15ArithmeticTupleIJNS4_ILi0EEES12_EEEEEEEEEC2ERKSY_RKS15_:
[----:B------:R-:W-:Y:S01]  /*9670*/  IADD3 R2, R46, -c[0x0][0x20], RZ ;  /* 0x800008002e027a10 */ /* 0x000fe20007ffe0ff */
[----:B------:R-:W-:Y:S01]  /*9680*/  IMAD.MOV.U32 R10, RZ, RZ, R6 ;  /* 0x000000ffff0a7224 */ /* 0x000fe200078e0006 */
[----:B------:R-:W-:Y:S01]  /*9690*/  PRMT R9, R47, 0x7770, RZ ;  /* 0x000077702f097816 */ /* 0x000fe200000000ff */
[----:B------:R-:W-:-:S04]  /*96a0*/  IMAD.MOV.U32 R11, RZ, RZ, 0x0 ;  /* 0x00000000ff0b7424 */ /* 0x000fc800078e00ff */
[----:B------:R1:W-:Y:S01]  /*96b0*/  STL.U8 [R2], R9 ;  /* 0x0000000902007387 */ /* 0x0003e20000100000 */
[----:B------:R-:W-:Y:S05]  /*96c0*/  RET.REL.NODEC R10 `(_ZN7cutlass13device_kernelIN5flash19enable_sm80_to_sm89INS1_16FlashAttnBwdSm80INS1_25CollectiveMainloopBwdSm80ILi2ELi2EN4cute5tupleIJNS5_1CILi128EEES8_NS7_ILi64EEEEEENS_10bfloat16_tEfNS_4arch4Sm80ELb1ELb0ELb1ELb1ELb1ELb0ELb0ELb0ELi2ELi4ELi4ELi4ELb0EEENS1_24CollectiveEpilogueBwdGQAISA_fSD_Li256ELb1ELb1EEENS1_25SingleTileBwdLPTSchedulerILb1ELi128ELb1EEEEEEEEEvNT_6ParamsE) ;  /* 0xffff69300a007950 */ /* 0x000fea0003c3ffff */
        .type           $_ZN7cutlass13device_kernelIN5flash19enable_sm80_to_sm89INS1_16FlashAttnBwdSm80INS1_25CollectiveMainloopBwdSm80ILi2ELi2EN4cute5tupleIJNS5_1CILi128EEES8_NS7_ILi64EEEEEENS_10bfloat16_tEfNS_4arch4Sm80ELb1ELb0ELb1ELb1ELb1ELb0ELb0ELb0ELi2ELi4ELi4ELi4ELb0EEENS1_24CollectiveEpilogueBwdGQAISA_fSD_Li256ELb1ELb1EEENS1_25SingleTileBwdLPTSchedulerILb1ELi128ELb1EEEEEEEEEvNT_6ParamsE$_ZN4cute3eso3ESOILb1ELb0EJNS_6LayoutINS_5tupleIJNS3_IJNS3_IJNS_1CILi8EEENS4_ILi1EEEEEES6_EEENS3_IJNS3_IJS6_S6_EEENS4_ILi2EEEEEEEEENS3_IJNS3_IJNS3_IJS6_NS4_ILi0EEEEEESD_EEENS3_IJNS3_IJSD_SD_EEENS4_ILi4096EEEEEEEEEEENS_10ViewEngineINS_8smem_ptrIPN7cutlass10bfloat16_tEEEEEEEC2ERKSK_RKSR_,@function
        .size           $_ZN7cutlass13device_kernelIN5flash19enable_sm80_to_sm89INS1_16FlashAttnBwdSm80INS1_25CollectiveMainloopBwdSm80ILi2ELi2EN4cute5tupleIJNS5_1CILi128EEES8_NS7_ILi64EEEEEENS_10bfloat16_tEfNS_4arch4Sm80ELb1ELb0ELb1ELb1ELb1ELb0ELb0ELb0ELi2ELi4ELi4ELi4ELb0EEENS1_24CollectiveEpilogueBwdGQAISA_fSD_Li256ELb1ELb1EEENS1_25SingleTileBwdLPTSchedulerILb1ELi128ELb1EEEEEEEEEvNT_6ParamsE$_ZN4cute3eso3ESOILb1ELb0EJNS_6LayoutINS_5tupleIJNS3_IJNS3_IJNS_1CILi8EEENS4_ILi1EEEEEES6_EEENS3_IJNS3_IJS6_S6_EEENS4_ILi2EEEEEEEEENS3_IJNS3_IJNS3_IJS6_NS4_ILi0EEEEEESD_EEENS3_IJNS3_IJSD_SD_EEENS4_ILi4096EEEEEEEEEEENS_10ViewEngineINS_8smem_ptrIPN7cutlass10bfloat16_tEEEEEEEC2ERKSK_RKSR_,($_ZN7cutlass13device_kernelIN5flash19enable_sm80_to_sm89INS1_16FlashAttnBwdSm80INS1_25CollectiveMainloopBwdSm80ILi2ELi2EN4cute5tupleIJNS5_1CILi128EEES8_NS7_ILi64EEEEEENS_10bfloat16_tEfNS_4arch4Sm80ELb1ELb0ELb1ELb1ELb1ELb0ELb0ELb0ELi2ELi4ELi4ELi4ELb0EEENS1_24CollectiveEpilogueBwdGQAISA_fSD_Li256ELb1ELb1EEENS1_25SingleTileBwdLPTSchedulerILb1ELi128ELb1EEEEEEEEEvNT_6ParamsE$_ZN4cute3eso3ESOILb1ELb0EJNS_6LayoutINS_5tupleIJNS3_IJNS3_IJNS_1CILi8EEENS4_ILi1EEEEEES6_EEENS3_IJNS3_IJS6_S6_EEENS4_ILi2EEEEEEEEENS3_IJNS3_IJNS3_IJS6_NS4_ILi0EEEEEESD_EEENS3_IJNS3_IJSD_SD_EEENS4_ILi64EEEEEEEEEEENS_10ViewEngineIPN7cutlass10bfloat16_tEEEEEC2ERKSK_RKSP_ - $_ZN7cutlass13device_kernelIN5flash19enable_sm80_to_sm89INS1_16FlashAttnBwdSm80INS1_25CollectiveMainloopBwdSm80ILi2ELi2EN4cute5tupleIJNS5_1CILi128EEES8_NS7_ILi64EEEEEENS_10bfloat16_tEfNS_4arch4Sm80ELb1ELb0ELb1ELb1ELb1ELb0ELb0ELb0ELi2ELi4ELi4ELi4ELb0EEENS1_24CollectiveEpilogueBwdGQAISA_fSD_Li256ELb1ELb1EEENS1_25SingleTileBwdLPTSchedulerILb1ELi128ELb1EEEEEEEEEvNT_6ParamsE$_ZN4cute3eso3ESOILb1ELb0EJNS_6LayoutINS_5tupleIJNS3_IJNS3_IJNS_1CILi8EEENS4_ILi1EEEEEES6_EEENS3_IJNS3_IJS6_S6_EEENS4_ILi2EEEEEEEEENS3_IJNS3_IJNS3_IJS6_NS4_ILi0EEEEEESD_EEENS3_IJNS3_IJSD_SD_EEENS4_ILi4096EEEEEEEEEEENS_10ViewEngineINS_8smem_ptrIPN7cutlass10bfloat16_tEEEEEEEC2ERKSK_RKSR_)
$_ZN7cutlass13device_kernelIN5flash19enable_sm80_to_sm89INS1_16FlashAttnBwdSm80INS1_25CollectiveMainloopBwdSm80ILi2ELi2EN4cute5tupleIJNS5_1CILi128EEES8_NS7_ILi64EEEEEENS_10bfloat16_tEfNS_4arch4Sm80ELb1ELb0ELb1ELb1ELb1ELb0ELb0ELb0ELi2ELi4ELi4ELi4ELb0EEENS1_24CollectiveEpilogueBwdGQAISA_fSD_Li256ELb1ELb1EEENS1_25SingleTileBwdLPTSchedulerILb1ELi128ELb1EEEEEEEEEvNT_6ParamsE$_ZN4cute3eso3ESOILb1ELb0EJNS_6LayoutINS_5tupleIJNS3_IJNS3_IJNS_1CILi8EEENS4_ILi1EEEEEES6_EEENS3_IJNS3_IJS6_S6_EEENS4_ILi2EEEEEEEEENS3_IJNS3_IJNS3_IJS6_NS4_ILi0EEEEEESD_EEENS3_IJNS3_IJSD_SD_EEENS4_ILi4096EEEEEEEEEEENS_10ViewEngineINS_8smem_ptrIPN7cutlass10bfloat16_tEEEEEEEC2ERKSK_RKSR_:
[----:B------:R-:W-:Y:S02]  /*96d0*/  IADD3 R2, R67, -c[0x0][0x20], RZ ;  /* 0x8000080043027a10 */ /* 0x000fe40007ffe0ff */
[----:B------:R-:W-:-:S03]  /*96e0*/  MOV R9, 0x0 ;  /* 0x0000000000097802 */ /* 0x000fc60000000f00 */
[----:B------:R1:W-:Y:S01]  /*96f0*/  STL.64 [R2], R6 ;  /* 0x0000000602007387 */ /* 0x0003e20000100a00 */
[----:B------:R-:W-:Y:S05]  /*9700*/  RET.REL.NODEC R8 `(_ZN7cutlass13device_kernelIN5flash19enable_sm80_to_sm89INS1_16FlashAttnBwdSm80INS1_25CollectiveMainloopBwdSm80ILi2ELi2EN4cute5tupleIJNS5_1CILi128EEES8_NS7_ILi64EEEEEENS_10bfloat16_tEfNS_4arch4Sm80ELb1ELb0ELb1ELb1ELb1ELb0ELb0ELb0ELi2ELi4ELi4ELi4ELb0EEENS1_24CollectiveEpilogueBwdGQAISA_fSD_Li256ELb1ELb1EEENS1_25SingleTileBwdLPTSchedulerILb1ELi128ELb1EEEEEEEEEvNT_6ParamsE) ;  /* 0xffff68f008007950 */ /* 0x000fea0003c3ffff */
        .type           $_ZN7cutlass13device_kernelIN5flash19enable_sm80_to_sm89INS1_16FlashAttnBwdSm80INS1_25CollectiveMainloopBwdSm80ILi2ELi2EN4cute5tupleIJNS5_1CILi128EEES8_NS7_ILi64EEEEEENS_10bfloat16_tEfNS_4arch4Sm80ELb1ELb0ELb1ELb1ELb1ELb0ELb0ELb0ELi2ELi4ELi4ELi4ELb0EEENS1_24CollectiveEpilogueBwdGQAISA_fSD_Li256ELb1ELb1EEENS1_25SingleTileBwdLPTSchedulerILb1ELi128ELb1EEEEEEEEEvNT_6ParamsE$_ZN4cute3eso3ESOILb1ELb0EJNS_6LayoutINS_5tupleIJNS3_IJNS3_IJNS_1CILi8EEENS4_ILi1EEEEEES6_EEENS3_IJNS3_IJS6_S6_EEENS4_ILi2EEEEEEEEENS3_IJNS3_IJNS3_IJS6_NS4_ILi0EEEEEESD_EEENS3_IJNS3_IJSD_SD_EEENS4_ILi64EEEEEEEEEEENS_10ViewEngineIPN7cutlass10bfloat16_tEEEEEC2ERKSK_RKSP_,@function
        .size           $_ZN7cutlass13device_kernelIN5flash19enable_sm80_to_sm89INS1_16FlashAttnBwdSm80INS1_25CollectiveMainloopBwdSm80ILi2ELi2EN4cute5tupleIJNS5_1CILi128EEES8_NS7_ILi64EEEEEENS_10bfloat16_tEfNS_4arch4Sm80ELb1ELb0ELb1ELb1ELb1ELb0ELb0ELb0ELi2ELi4ELi4ELi4ELb0EEENS1_24CollectiveEpilogueBwdGQAISA_fSD_Li256ELb1ELb1EEENS1_25SingleTileBwdLPTSchedulerILb1ELi128ELb1EEEEEEEEEvNT_6ParamsE$_ZN4cute3eso3ESOILb1ELb0EJNS_6LayoutINS_5tupleIJNS3_IJNS3_IJNS_1CILi8EEENS4_ILi1EEEEEES6_EEENS3_IJNS3_IJS6_S6_EEENS4_ILi2EEEEEEEEENS3_IJNS3_IJNS3_IJS6_NS4_ILi0EEEEEESD_EEENS3_IJNS3_IJSD_SD_EEENS4_ILi64EEEEEEEEEEENS_10ViewEngineIPN7cutlass10bfloat16_tEEEEEC2ERKSK_RKSP_,($_ZN7cutlass13device_kernelIN5flash19enable_sm80_to_sm89INS1_16FlashAttnBwdSm80INS1_25CollectiveMainloopBwdSm80ILi2ELi2EN4cute5tupleIJNS5_1CILi128EEES8_NS7_ILi64EEEEEENS_10bfloat16_tEfNS_4arch4Sm80ELb1ELb0ELb1ELb1ELb1ELb0ELb0ELb0ELi2ELi4ELi4ELi4ELb0EEENS1_24CollectiveEpilogueBwdGQAISA_fSD_Li256ELb1ELb1EEENS1_25SingleTileBwdLPTSchedulerILb1ELi128ELb1EEEEEEEEEvNT_6ParamsE$_ZN4cute3eso3ESOILb1ELb0EJNS_6LayoutINS_5tupleIJNS3_IJNS3_IJNS_1CILi8EEENS4_ILi1EEEEEES6_EEENS3_IJNS3_IJS6_S6_EEENS4_ILi2EEEEEEEEENS3_IJNS3_IJNS3_IJS6_NS4_ILi0EEEEEESD_EEENS3_IJNS3_IJSD_SD_EEENS4_ILi8192EEEEEEEEEEENS_10ViewEngineINS_8smem_ptrIPN7cutlass10bfloat16_tEEEEEEEC2ERKSK_RKSR_ - $_ZN7cutlass13device_kernelIN5flash19enable_sm80_to_sm89INS1_16FlashAttnBwdSm80INS1_25CollectiveMainloopBwdSm80ILi2ELi2EN4cute5tupleIJNS5_1CILi128EEES8_NS7_ILi64EEEEEENS_10bfloat16_tEfNS_4arch4Sm80ELb1ELb0ELb1ELb1ELb1ELb0ELb0ELb0ELi2ELi4ELi4ELi4ELb0EEENS1_24CollectiveEpilogueBwdGQAISA_fSD_Li256ELb1ELb1EEENS1_25SingleTileBwdLPTSchedulerILb1ELi128ELb1EEEEEEEEEvNT_6ParamsE$_ZN4cute3eso3ESOILb1ELb0EJNS_6LayoutINS_5tupleIJNS3_IJNS3_IJNS_1CILi8EEENS4_ILi1EEEEEES6_EEENS3_IJNS3_IJS6_S6_EEENS4_ILi2EEEEEEEEENS3_IJNS3_IJNS3_IJS6_NS4_ILi0EEEEEESD_EEENS3_IJNS3_IJSD_SD_EEENS4_ILi64EEEEEEEEEEENS_10ViewEngineIPN7cutlass10bfloat16_tEEEEEC2ERKSK_RKSP_)
$_ZN7cutlass13device_kernelIN5flash19enable_sm80_to_sm89INS1_16FlashAttnBwdSm80INS1_25CollectiveMainloopBwdSm80ILi2ELi2EN4cute5tupleIJNS5_1CILi128EEES8_NS7_ILi64EEEEEENS_10bfloat16_tEfNS_4arch4Sm80ELb1ELb0ELb1ELb1ELb1ELb0ELb0ELb0ELi2ELi4ELi4ELi4ELb0EEENS1_24CollectiveEpilogueBwdGQAISA_fSD_Li256ELb1ELb1EEENS1_25SingleTileBwdLPTSchedulerILb1ELi128ELb1EEEEEEEEEvNT_6ParamsE$_ZN4cute3eso3ESOILb1ELb0EJNS_6LayoutINS_5tupleIJNS3_IJNS3_IJNS_1CILi8EEENS4_ILi1EEEEEES6_EEENS3_IJNS3_IJS6_S6_EEENS4_ILi2EEEEEEEEENS3_IJNS3_IJNS3_IJS6_NS4_ILi0EEEEEESD_EEENS3_IJNS3_IJSD_SD_EEENS4_ILi64EEEEEEEEEEENS_10ViewEngineIPN7cutlass10bfloat16_tEEEEEC2ERKSK_RKSP_:
[----:B------:R-:W-:Y:S02]  /*9710*/  IADD3 R6, R23, -c[0x0][0x20], RZ ;  /* 0x8000080017067a10 */ /* 0x000fe40007ffe0ff */
[----:B------:R-:W-:-:S03]  /*9720*/  MOV R9, 0x0 ;  /* 0x0000000000097802 */ /* 0x000fc60000000f00 */
[----:B------:R1:W-:Y:S01]  /*9730*/  STL.64 [R6], R2 ;  /* 0x0000000206007387 */ /* 0x0003e20000100a00 */
[----:B------:R-:W-:Y:S05]  /*9740*/  RET.REL.NODEC R8 `(_ZN7cutlass13device_kernelIN5flash19enable_sm80_to_sm89INS1_16FlashAttnBwdSm80INS1_25CollectiveMainloopBwdSm80ILi2ELi2EN4cute5tupleIJNS5_1CILi128EEES8_NS7_ILi64EEEEEENS_10bfloat16_tEfNS_4arch4Sm80ELb1ELb0ELb1ELb1ELb1ELb0ELb0ELb0ELi2ELi4ELi4ELi4ELb0EEENS1_24CollectiveEpilogueBwdGQAISA_fSD_Li256ELb1ELb1EEENS1_25SingleTileBwdLPTSchedulerILb1ELi128ELb1EEEEEEEEEvNT_6ParamsE) ;  /* 0xffff68b008007950 */ /* 0x000fea0003c3ffff */
        .type           $_ZN7cutlass13device_kernelIN5flash19enable_sm80_to_sm89INS1_16FlashAttnBwdSm80INS1_25CollectiveMainloopBwdSm80ILi2ELi2EN4cute5tupleIJNS5_1CILi128EEES8_NS7_ILi64EEEEEENS_10bfloat16_tEfNS_4arch4Sm80ELb1ELb0ELb1ELb1ELb1ELb0ELb0ELb0ELi2ELi4ELi4ELi4ELb0EEENS1_24CollectiveEpilogueBwdGQAISA_fSD_Li256ELb1ELb1EEENS1_25SingleTileBwdLPTSchedulerILb1ELi128ELb1EEEEEEEEEvNT_6ParamsE$_ZN4cute3eso3ESOILb1ELb0EJNS_6LayoutINS_5tupleIJNS3_IJNS3_IJNS_1CILi8EEENS4_ILi1EEEEEES6_EEENS3_IJNS3_IJS6_S6_EEENS4_ILi2EEEEEEEEENS3_IJNS3_IJNS3_IJS6_NS4_ILi0EEEEEESD_EEENS3_IJNS3_IJSD_SD_EEENS4_ILi8192EEEEEEEEEEENS_10ViewEngineINS_8smem_ptrIPN7cutlass10bfloat16_tEEEEEEEC2ERKSK_RKSR_,@function
        .size           $_ZN7cutlass13device_kernelIN5flash19enable_sm80_to_sm89INS1_16FlashAttnBwdSm80INS1_25CollectiveMainloopBwdSm80ILi2ELi2EN4cute5tupleIJNS5_1CILi128EEES8_NS7_ILi64EEEEEENS_10bfloat16_tEfNS_4arch4Sm80ELb1ELb0ELb1ELb1ELb1ELb0ELb0ELb0ELi2ELi4ELi4ELi4ELb0EEENS1_24CollectiveEpilogueBwdGQAISA_fSD_Li256ELb1ELb1EEENS1_25SingleTileBwdLPTSchedulerILb1ELi128ELb1EEEEEEEEEvNT_6ParamsE$_ZN4cute3eso3ESOILb1ELb0EJNS_6LayoutINS_5tupleIJNS3_IJNS3_IJNS_1CILi8EEENS4_ILi1EEEEEES6_EEENS3_IJNS3_IJS6_S6_EEENS4_ILi2EEEEEEEEENS3_IJNS3_IJNS3_IJS6_NS4_ILi0EEEEEESD_EEENS3_IJNS3_IJSD_SD_EEENS4_ILi8192EEEEEEEEEEENS_10ViewEngineINS_8smem_ptrIPN7cutlass10bfloat16_tEEEEEEEC2ERKSK_RKSR_,($_ZN7cutlass13device_kernelIN5flash19enable_sm80_to_sm89INS1_16FlashAttnBwdSm80INS1_25CollectiveMainloopBwdSm80ILi2ELi2EN4cute5tupleIJNS5_1CILi128EEES8_NS7_ILi64EEEEEENS_10bfloat16_tEfNS_4arch4Sm80ELb1ELb0ELb1ELb1ELb1ELb0ELb0ELb0ELi2ELi4ELi4ELi4ELb0EEENS1_24CollectiveEpilogueBwdGQAISA_fSD_Li256ELb1ELb1EEENS1_25SingleTileBwdLPTSchedulerILb1ELi128ELb1EEEEEEEEEvNT_6ParamsE$_ZN4cute3eso3ESOILb1ELb0EJNS_6LayoutINS_5tupleIJNS3_IJNS3_IJNS_1CILi8EEENS4_ILi1EEEEEES6_EEENS3_IJNS3_IJS6_S6_EEENS4_ILi2EEEEEEEEENS3_IJNS3_IJNS3_IJS6_NS4_ILi0EEEEEESD_EEENS3_IJNS3_IJSD_SD_EEES5_EEEEEEEENS_10ViewEngineIPN7cutlass10bfloat16_tEEEEEC2ERKSJ_RKSO_ - $_ZN7cutlass13device_kernelIN5flash19enable_sm80_to_sm89INS1_16FlashAttnBwdSm80INS1_25CollectiveMainloopBwdSm80ILi2ELi2EN4cute5tupleIJNS5_1CILi128EEES8_NS7_ILi64EEEEEENS_10bfloat16_tEfNS_4arch4Sm80ELb1ELb0ELb1ELb1ELb1ELb0ELb0ELb0ELi2ELi4ELi4ELi4ELb0EEENS1_24CollectiveEpilogueBwdGQAISA_fSD_Li256ELb1ELb1EEENS1_25SingleTileBwdLPTSchedulerILb1ELi128ELb1EEEEEEEEEvNT_6ParamsE$_ZN4cute3eso3ESOILb1ELb0EJNS_6LayoutINS_5tupleIJNS3_IJNS3_IJNS_1CILi8EEENS4_ILi1EEEEEES6_EEENS3_IJNS3_IJS6_S6_EEENS4_ILi2EEEEEEEEENS3_IJNS3_IJNS3_IJS6_NS4_ILi0EEEEEESD_EEENS3_IJNS3_IJSD_SD_EEENS4_ILi8192EEEEEEEEEEENS_10ViewEngineINS_8smem_ptrIPN7cutlass10bfloat16_tEEEEEEEC2ERKSK_RKSR_)
$_ZN7cutlass13device_kernelIN5flash19enable_sm80_to_sm89INS1_16FlashAttnBwdSm80INS1_25CollectiveMainloopBwdSm80ILi2ELi2EN4cute5tupleIJNS5_1CILi128EEES8_NS7_ILi64EEEEEENS_10bfloat16_tEfNS_4arch4Sm80ELb1ELb0ELb1ELb1ELb1ELb0ELb0ELb0ELi2ELi4ELi4ELi4ELb0EEENS1_24CollectiveEpilogueBwdGQAISA_fSD_Li256ELb1ELb1EEENS1_25SingleTileBwdLPTSchedulerILb1ELi128ELb1EEEEEEEEEvNT_6ParamsE$_ZN4cute3eso3ESOILb1ELb0EJNS_6LayoutINS_5tupleIJNS3_IJNS3_IJNS_1CILi8EEENS4_ILi1EEEEEES6_EEENS3_IJNS3_IJS6_S6_EEENS4_ILi2EEEEEEEEENS3_IJNS3_IJNS3_IJS6_NS4_ILi0EEEEEESD_EEENS3_IJNS3_IJSD_SD_EEENS4_ILi8192EEEEEEEEEEENS_10ViewEngineINS_8smem_ptrIPN7cutlass10bfloat16_tEEEEEEEC2ERKSK_RKSR_:
[----:B------:R-:W-:Y:S01]  /*9750*/  IADD3 R5, R23, -c[0x0][0x20], RZ ;  /* 0x8000080017057a10 */ /* 0x000fe20007ffe0ff */
[----:B------:R-:W-:Y:S01]  /*9760*/  IMAD.MOV.U32 R8, RZ, RZ, R4 ;  /* 0x000000ffff087224 */ /* 0x000fe200078e0004 */
[----:B------:R-:W-:Y:S01]  /*9770*/  MOV R9, R7 ;  /* 0x0000000700097202 */ /* 0x000fe20000000f00 */
[----:B------:R-:W-:-:S04]  /*9780*/  IMAD.MOV.U32 R7, RZ, RZ, 0x0 ;  /* 0x00000000ff077424 */ /* 0x000fc800078e00ff */
[----:B------:R1:W-:Y:S01]  /*9790*/  STL.64 [R5], R8 ;  /* 0x0000000805007387 */ /* 0x0003e20000100a00 */
[----:B------:R-:W-:Y:S05]  /*97a0*/  RET.REL.NODEC R6 `(_ZN7cutlass13device_kernelIN5flash19enable_sm80_to_sm89INS1_16FlashAttnBwdSm80INS1_25CollectiveMainloopBwdSm80ILi2ELi2EN4cute5tupleIJNS5_1CILi128EEES8_NS7_ILi64EEEEEENS_10bfloat16_tEfNS_4arch4Sm80ELb1ELb0ELb1ELb1ELb1ELb0ELb0ELb0ELi2ELi4ELi4ELi4ELb0EEENS1_24CollectiveEpilogueBwdGQAISA_fSD_Li256ELb1ELb1EEENS1_25SingleTileBwdLPTSchedulerILb1ELi128ELb1EEEEEEEEEvNT_6ParamsE) ;  /* 0xffff685006007950 */ /* 0x000fea0003c3ffff */
        .type           $_ZN7cutlass13device_kernelIN5flash19enable_sm80_to_sm89INS1_16FlashAttnBwdSm80INS1_25CollectiveMainloopBwdSm80ILi2ELi2EN4cute5tupleIJNS5_1CILi128EEES8_NS7_ILi64EEEEEENS_10bfloat16_tEfNS_4arch4Sm80ELb1ELb0ELb1ELb1ELb1ELb0ELb0ELb0ELi2ELi4ELi4ELi4ELb0EEENS1_24CollectiveEpilogueBwdGQAISA_fSD_Li256ELb1ELb1EEENS1_25SingleTileBwdLPTSchedulerILb1ELi128ELb1EEEEEEEEEvNT_6ParamsE$_ZN4cute3eso3ESOILb1ELb0EJNS_6LayoutINS_5tupleIJNS3_IJNS3_IJNS_1CILi8EEENS4_ILi1EEEEEES6_EEENS3_IJNS3_IJS6_S6_EEENS4_ILi2EEEEEEEEENS3_IJNS3_IJNS3_IJS6_NS4_ILi0EEEEEESD_EEENS3_IJNS3_IJSD_SD_EEES5_EEEEEEEENS_10ViewEngineIPN7cutlass10bfloat16_tEEEEEC2ERKSJ_RKSO_,@function
        .size           $_ZN7cutlass13device_kernelIN5flash19enable_sm80_to_sm89INS1_16FlashAttnBwdSm80INS1_25CollectiveMainloopBwdSm80ILi2ELi2EN4cute5tupleIJNS5_1CILi128EEES8_NS7_ILi64EEEEEENS_10bfloat16_tEfNS_4arch4Sm80ELb1ELb0ELb1ELb1ELb1ELb0ELb0ELb0ELi2ELi4ELi4ELi4ELb0EEENS1_24CollectiveEpilogueBwdGQAISA_fSD_Li256ELb1ELb1EEENS1_25SingleTileBwdLPTSchedulerILb1ELi128ELb1EEEEEEEEEvNT_6ParamsE$_ZN4cute3eso3ESOILb1ELb0EJNS_6LayoutINS_5tupleIJNS3_IJNS3_IJNS_1CILi8EEENS4_ILi1EEEEEES6_EEENS3_IJNS3_IJS6_S6_EEENS4_ILi2EEEEEEEEENS3_IJNS3_IJNS3_IJS6_NS4_ILi0EEEEEESD_EEENS3_IJNS3_IJSD_SD_EEES5_EEEEEEEENS_10ViewEngineIPN7cutlass10bfloat16_tEEEEEC2ERKSJ_RKSO_,($_ZN7cutlass13device_kernelIN5flash19enable_sm80_to_sm89INS1_16FlashAttnBwdSm80INS1_25CollectiveMainloopBwdSm80ILi2ELi2EN4cute5tupleIJNS5_1CILi128EEES8_NS7_ILi64EEEEEENS_10bfloat16_tEfNS_4arch4Sm80ELb1ELb0ELb1ELb1ELb1ELb0ELb0ELb0ELi2ELi4ELi4ELi4ELb0EEENS1_24CollectiveEpilogueBwdGQAISA_fSD_Li256ELb1ELb1EEENS1_25SingleTileBwdLPTSchedulerILb1ELi128ELb1EEEEEEEEEvNT_6ParamsE$_ZN4cute3eso3ESOILb1ELb0EJNS_6LayoutINS_5tupleIJNS3_IJNS3_IJNS_1CILi8EEENS4_ILi1EEEEEES6_EEENS3_IJNS3_IJS6_S6_EEENS4_ILi4EEEEEEEEENS3_IJNS3_IJNS3_IJS6_NS4_ILi0EEEEEESD_EEENS3_IJNS3_IJSD_SD_EEENS4_ILi2048EEEEEEEEEEENS_10ViewEngineINS_8smem_ptrIPN7cutlass10bfloat16_tEEEEEEEC2ERKSK_RKSR_ - $_ZN7cutlass13device_kernelIN5flash19enable_sm80_to_sm89INS1_16FlashAttnBwdSm80INS1_25CollectiveMainloopBwdSm80ILi2ELi2EN4cute5tupleIJNS5_1CILi128EEES8_NS7_ILi64EEEEEENS_10bfloat16_tEfNS_4arch4Sm80ELb1ELb0ELb1ELb1ELb1ELb0ELb0ELb0ELi2ELi4ELi4ELi4ELb0EEENS1_24CollectiveEpilogueBwdGQAISA_fSD_Li256ELb1ELb1EEENS1_25SingleTileBwdLPTSchedulerILb1ELi128ELb1EEEEEEEEEvNT_6ParamsE$_ZN4cute3eso3ESOILb1ELb0EJNS_6LayoutINS_5tupleIJNS3_IJNS3_IJNS_1CILi8EEENS4_ILi1EEEEEES6_EEENS3_IJNS3_IJS6_S6_EEENS4_ILi2EEEEEEEEENS3_IJNS3_IJNS3_IJS6_NS4_ILi0EEEEEESD_EEENS3_IJNS3_IJSD_SD_EEES5_EEEEEEEENS_10ViewEngineIPN7cutlass10bfloat16_tEEEEEC2ERKSJ_RKSO_)
$_ZN7cutlass13device_kernelIN5flash19enable_sm80_to_sm89INS1_16FlashAttnBwdSm80INS1_25CollectiveMainloopBwdSm80ILi2ELi2EN4cute5tupleIJNS5_1CILi128EEES8_NS7_ILi64EEEEEENS_10bfloat16_tEfNS_4arch4Sm80ELb1ELb0ELb1ELb1ELb1ELb0ELb0ELb0ELi2ELi4ELi4ELi4ELb0EEENS1_24CollectiveEpilogueBwdGQAISA_fSD_Li256ELb1ELb1EEENS1_25SingleTileBwdLPTSchedulerILb1ELi128ELb1EEEEEEEEEvNT_6ParamsE$_ZN4cute3eso3ESOILb1ELb0EJNS_6LayoutINS_5tupleIJNS3_IJNS3_IJNS_1CILi8EEENS4_ILi1EEEEEES6_EEENS3_IJNS3_IJS6_S6_EEENS4_ILi2EEEEEEEEENS3_IJNS3_IJNS3_IJS6_NS4_ILi0EEEEEESD_EEENS3_IJNS3_IJSD_SD_EEES5_EEEEEEEENS_10ViewEngineIPN7cutlass10bfloat16_tEEEEEC2ERKSJ_RKSO_:
[----:B------:R-:W-:Y:S02]  /*97b0*/  IADD3 R4, R67, -c[0x0][0x20], RZ ;  /* 0x8000080043047a10 */ /* 0x000fe40007ffe0ff */
[----:B------:R-:W-:-:S03]  /*97c0*/  MOV R9, 0x0 ;  /* 0x0000000000097802 */ /* 0x000fc60000000f00 */
[----:B------:R1:W-:Y:S01]  /*97d0*/  STL.64 [R4], R2 ;  /* 0x0000000204007387 */ /* 0x0003e20000100a00 */
[----:B------:R-:W-:Y:S05]  /*97e0*/  RET.REL.NODEC R8 `(_ZN7cutlass13device_kernelIN5flash19enable_sm80_to_sm89INS1_16FlashAttnBwdSm80INS1_25CollectiveMainloopBwdSm80ILi2ELi2EN4cute5tupleIJNS5_1CILi128EEES8_NS7_ILi64EEEEEENS_10bfloat16_tEfNS_4arch4Sm80ELb1ELb0ELb1ELb1ELb1ELb0ELb0ELb0ELi2ELi4ELi4ELi4ELb0EEENS1_24CollectiveEpilogueBwdGQAISA_fSD_Li256ELb1ELb1EEENS1_25SingleTileBwdLPTSchedulerILb1ELi128ELb1EEEEEEEEEvNT_6ParamsE) ;  /* 0xffff681008007950 */ /* 0x000fea0003c3ffff */
        .type           $_ZN7cutlass13device_kernelIN5flash19enable_sm80_to_sm89INS1_16FlashAttnBwdSm80INS1_25CollectiveMainloopBwdSm80ILi2ELi2EN4cute5tupleIJNS5_1CILi128EEES8_NS7_ILi64EEEEEENS_10bfloat16_tEfNS_4arch4Sm80ELb1ELb0ELb1ELb1ELb1ELb0ELb0ELb0ELi2ELi4ELi4ELi4ELb0EEENS1_24CollectiveEpilogueBwdGQAISA_fSD_Li256ELb1ELb1EEENS1_25SingleTileBwdLPTSchedulerILb1ELi128ELb1EEEEEEEEEvNT_6ParamsE$_ZN4cute3eso3ESOILb1ELb0EJNS_6LayoutINS_5tupleIJNS3_IJNS3_IJNS_1CILi8EEENS4_ILi1EEEEEES6_EEENS3_IJNS3_IJS6_S6_EEENS4_ILi4EEEEEEEEENS3_IJNS3_IJNS3_IJS6_NS4_ILi0EEEEEESD_EEENS3_IJNS3_IJSD_SD_EEENS4_ILi2048EEEEEEEEEEENS_10ViewEngineINS_8smem_ptrIPN7cutlass10bfloat16_tEEEEEEEC2ERKSK_RKSR_,@function
        .size           $_ZN7cutlass13device_kernelIN5flash19enable_sm80_to_sm89INS1_16FlashAttnBwdSm80INS1_25CollectiveMainloopBwdSm80ILi2ELi2EN4cute5tupleIJNS5_1CILi128EEES8_NS7_ILi64EEEEEENS_10bfloat16_tEfNS_4arch4Sm80ELb1ELb0ELb1ELb1ELb1ELb0ELb0ELb0ELi2ELi4ELi4ELi4ELb0EEENS1_24CollectiveEpilogueBwdGQAISA_fSD_Li256ELb1ELb1EEENS1_25SingleTileBwdLPTSchedulerILb1ELi128ELb1EEEEEEEEEvNT_6ParamsE$_ZN4cute3eso3ESOILb1ELb0EJNS_6LayoutINS_5tupleIJNS3_IJNS3_IJNS_1CILi8EEENS4_ILi1EEEEEES6_EEENS3_IJNS3_IJS6_S6_EEENS4_ILi4EEEEEEEEENS3_IJNS3_IJNS3_IJS6_NS4_ILi0EEEEEESD_EEENS3_IJNS3_IJSD_SD_EEENS4_ILi2048EEEEEEEEEEENS_10ViewEngineINS_8smem_ptrIPN7cutlass10bfloat16_tEEEEEEEC2ERKSK_RKSR_,($_ZN7cutlass13device_kernelIN5flash19enable_sm80_to_sm89INS1_16FlashAttnBwdSm80INS1_25CollectiveMainloopBwdSm80ILi2ELi2EN4cute5tupleIJNS5_1CILi128EEES8_NS7_ILi64EEEEEENS_10bfloat16_tEfNS_4arch4Sm80ELb1ELb0ELb1ELb1ELb1ELb0ELb0ELb0ELi2ELi4ELi4ELi4ELb0EEENS1_24CollectiveEpilogueBwdGQAISA_fSD_Li256ELb1ELb1EEENS1_25SingleTileBwdLPTSchedulerILb1ELi128ELb1EEEEEEEEEvNT_6ParamsE$_ZN4cute3eso3ESOILb1ELb0EJNS_6LayoutINS_5tupleIJNS3_IJNS3_IJNS_1CILi8EEENS4_ILi1EEEEEES6_EEENS3_IJNS3_IJS6_S6_EEENS4_ILi4EEEEEEEEENS3_IJNS3_IJNS3_IJS6_NS4_ILi0EEEEEESD_EEENS3_IJNS3_IJSD_SD_EEES5_EEEEEEEENS_10ViewEngineIPN7cutlass10bfloat16_tEEEEEC2ERKSJ_RKSO_ - $_ZN7cutlass13device_kernelIN5flash19enable_sm80_to_sm89INS1_16FlashAttnBwdSm80INS1_25CollectiveMainloopBwdSm80ILi2ELi2EN4cute5tupleIJNS5_1CILi128EEES8_NS7_ILi64EEEEEENS_10bfloat16_tEfNS_4arch4Sm80ELb1ELb0ELb1ELb1ELb1ELb0ELb0ELb0ELi2ELi4ELi4ELi4ELb0EEENS1_24CollectiveEpilogueBwdGQAISA_fSD_Li256ELb1ELb1EEENS1_25SingleTileBwdLPTSchedulerILb1ELi128ELb1EEEEEEEEEvNT_6ParamsE$_ZN4cute3eso3ESOILb1ELb0EJNS_6LayoutINS_5tupleIJNS3_IJNS3_IJNS_1CILi8EEENS4_ILi1EEEEEES6_EEENS3_IJNS3_IJS6_S6_EEENS4_ILi4EEEEEEEEENS3_IJNS3_IJNS3_IJS6_NS4_ILi0EEEEEESD_EEENS3_IJNS3_IJSD_SD_EEENS4_ILi2048EEEEEEEEEEENS_10ViewEngineINS_8smem_ptrIPN7cutlass10bfloat16_tEEEEEEEC2ERKSK_RKSR_)
$_ZN7cutlass13device_kernelIN5flash19enable_sm80_to_sm89INS1_16FlashAttnBwdSm80INS1_25CollectiveMainloopBwdSm80ILi2ELi2EN4cute5tupleIJNS5_1CILi128EEES8_NS7_ILi64EEEEEENS_10bfloat16_tEfNS_4arch4Sm80ELb1ELb0ELb1ELb1ELb1ELb0ELb0ELb0ELi2ELi4ELi4ELi4ELb0EEENS1_24CollectiveEpilogueBwdGQAISA_fSD_Li256ELb1ELb1EEENS1_25SingleTileBwdLPTSchedulerILb1ELi128ELb1EEEEEEEEEvNT_6ParamsE$_ZN4cute3eso3ESOILb1ELb0EJNS_6LayoutINS_5tupleIJNS3_IJNS3_IJNS_1CILi8EEENS4_ILi1EEEEEES6_EEENS3_IJNS3_IJS6_S6_EEENS4_ILi4EEEEEEEEENS3_IJNS3_IJNS3_IJS6_NS4_ILi0EEEEEESD_EEENS3_IJNS3_IJSD_SD_EEENS4_ILi2048EEEEEEEEEEENS_10ViewEngineINS_8smem_ptrIPN7cutlass10bfloat16_tEEEEEEEC2ERKSK_RKSR_:
[----:B------:R-:W-:Y:S02]  /*97f0*/  IADD3 R2, R23, -c[0x0][0x20], RZ ;  /* 0x8000080017027a10 */ /* 0x000fe40007ffe0ff */
[----:B------:R-:W-:-:S03]  /*9800*/  MOV R9, 0x0 ;  /* 0x0000000000097802 */ /* 0x000fc60000000f00 */
[----:B------:R1:W-:Y:S01]  /*9810*/  STL.64 [R2], R6 ;  /* 0x0000000602007387 */ /* 0x0003e20000100a00 */
[----:B------:R-:W-:Y:S05]  /*9820*/  RET.REL.NODEC R8 `(_ZN7cutlass13device_kernelIN5flash19enable_sm80_to_sm89INS1_16FlashAttnBwdSm80INS1_25CollectiveMainloopBwdSm80ILi2ELi2EN4cute5tupleIJNS5_1CILi128EEES8_NS7_ILi64EEEEEENS_10bfloat16_tEfNS_4arch4Sm80ELb1ELb0ELb1ELb1ELb1ELb0ELb0ELb0ELi2ELi4ELi4ELi4ELb0EEENS1_24CollectiveEpilogueBwdGQAISA_fSD_Li256ELb1ELb1EEENS1_25SingleTileBwdLPTSchedulerILb1ELi128ELb1EEEEEEEEEvNT_6ParamsE) ;  /* 0xffff67d008007950 */ /* 0x000fea0003c3ffff */
        .type           $_ZN7cutlass13device_kernelIN5flash19enable_sm80_to_sm89INS1_16FlashAttnBwdSm80INS1_25CollectiveMainloopBwdSm80ILi2ELi2EN4cute5tupleIJNS5_1CILi128EEES8_NS7_ILi64EEEEEENS_10bfloat16_tEfNS_4arch4Sm80ELb1ELb0ELb1ELb1ELb1ELb0ELb0ELb0ELi2ELi4ELi4ELi4ELb0EEENS1_24CollectiveEpilogueBwdGQAISA_fSD_Li256ELb1ELb1EEENS1_25SingleTileBwdLPTSchedulerILb1ELi128ELb1EEEEEEEEEvNT_6ParamsE$_ZN4cute3eso3ESOILb1ELb0EJNS_6LayoutINS_5tupleIJNS3_IJNS3_IJNS_1CILi8EEENS4_ILi1EEEEEES6_EEENS3_IJNS3_IJS6_S6_EEENS4_ILi4EEEEEEEEENS3_IJNS3_IJNS3_IJS6_NS4_ILi0EEEEEESD_EEENS3_IJNS3_IJSD_SD_EEES5_EEEEEEEENS_10ViewEngineIPN7cutlass10bfloat16_tEEEEEC2ERKSJ_RKSO_,@function
        .size           $_ZN7cutlass13device_kernelIN5flash19enable_sm80_to_sm89INS1_16FlashAttnBwdSm80INS1_25CollectiveMainloopBwdSm80ILi2ELi2EN4cute5tupleIJNS5_1CILi128EEES8_NS7_ILi64EEEEEENS_10bfloat16_tEfNS_4arch4Sm80ELb1ELb0ELb1ELb1ELb1ELb0ELb0ELb0ELi2ELi4ELi4ELi4ELb0EEENS1_24CollectiveEpilogueBwdGQAISA_fSD_Li256ELb1ELb1EEENS1_25SingleTileBwdLPTSchedulerILb1ELi128ELb1EEEEEEEEEvNT_6ParamsE$_ZN4cute3eso3ESOILb1ELb0EJNS_6LayoutINS_5tupleIJNS3_IJNS3_IJNS_1CILi8EEENS4_ILi1EEEEEES6_EEENS3_IJNS3_IJS6_S6_EEENS4_ILi4EEEEEEEEENS3_IJNS3_IJNS3_IJS6_NS4_ILi0EEEEEESD_EEENS3_IJNS3_IJSD_SD_EEES5_EEEEEEEENS_10ViewEngineIPN7cutlass10bfloat16_tEEEEEC2ERKSJ_RKSO_,($_ZN7cutlass13device_kernelIN5flash19enable_sm80_to_sm89INS1_16FlashAttnBwdSm80INS1_25CollectiveMainloopBwdSm80ILi2ELi2EN4cute5tupleIJNS5_1CILi128EEES8_NS7_ILi64EEEEEENS_10bfloat16_tEfNS_4arch4Sm80ELb1ELb0ELb1ELb1ELb1ELb0ELb0ELb0ELi2ELi4ELi4ELi4ELb0EEENS1_24CollectiveEpilogueBwdGQAISA_fSD_Li256ELb1ELb1EEENS1_25SingleTileBwdLPTSchedulerILb1ELi128ELb1EEEEEEEEEvNT_6ParamsE$_ZN4cute3eso3ESOILb1ELb0EJNS_6LayoutINS_5tupleIJNS3_IJNS_1CILi1EEENS3_IJNS4_ILi2EEES6_EEEEEES6_NS4_ILi4EEEEEENS3_IJNS3_IJNS4_ILi0EEENS3_IJS5_S9_EEEEEES6_NS4_ILi8EEEEEEEENS_10ViewEngineIPjEEEEC2ERKSG_RKSJ_ - $_ZN7cutlass13device_kernelIN5flash19enable_sm80_to_sm89INS1_16FlashAttnBwdSm80INS1_25CollectiveMainloopBwdSm80ILi2ELi2EN4cute5tupleIJNS5_1CILi128EEES8_NS7_ILi64EEEEEENS_10bfloat16_tEfNS_4arch4Sm80ELb1ELb0ELb1ELb1ELb1ELb0ELb0ELb0ELi2ELi4ELi4ELi4ELb0EEENS1_24CollectiveEpilogueBwdGQAISA_fSD_Li256ELb1ELb1EEENS1_25SingleTileBwdLPTSchedulerILb1ELi128ELb1EEEEEEEEEvNT_6ParamsE$_ZN4cute3eso3ESOILb1ELb0EJNS_6LayoutINS_5tupleIJNS3_IJNS3_IJNS_1CILi8EEENS4_ILi1EEEEEES6_EEENS3_IJNS3_IJS6_S6_EEENS4_ILi4EEEEEEEEENS3_IJNS3_IJNS3_IJS6_NS4_ILi0EEEEEESD_EEENS3_IJNS3_IJSD_SD_EEES5_EEEEEEEENS_10ViewEngineIPN7cutlass10bfloat16_tEEEEEC2ERKSJ_RKSO_)
$_ZN7cutlass13device_kernelIN5flash19enable_sm80_to_sm89INS1_16FlashAttnBwdSm80INS1_25CollectiveMainloopBwdSm80ILi2ELi2EN4cute5tupleIJNS5_1CILi128EEES8_NS7_ILi64EEEEEENS_10bfloat16_tEfNS_4arch4Sm80ELb1ELb0ELb1ELb1ELb1ELb0ELb0ELb0ELi2ELi4ELi4ELi4ELb0EEENS1_24CollectiveEpilogueBwdGQAISA_fSD_Li256ELb1ELb1EEENS1_25SingleTileBwdLPTSchedulerILb1ELi128ELb1EEEEEEEEEvNT_6ParamsE$_ZN4cute3eso3ESOILb1ELb0EJNS_6LayoutINS_5tupleIJNS3_IJNS3_IJNS_1CILi8EEENS4_ILi1EEEEEES6_EEENS3_IJNS3_IJS6_S6_EEENS4_ILi4EEEEEEEEENS3_IJNS3_IJNS3_IJS6_NS4_ILi0EEEEEESD_EEENS3_IJNS3_IJSD_SD_EEES5_EEEEEEEENS_10ViewEngineIPN7cutlass10bfloat16_tEEEEEC2ERKSJ_RKSO_:
[----:B------:R-:W-:Y:S02]  /*9830*/  IADD3 R4, R23, -c[0x0][0x20], RZ ;  /* 0x8000080017047a10 */ /* 0x000fe40007ffe0ff */
[----:B------:R-:W-:-:S03]  /*9840*/  MOV R9, 0x0 ;  /* 0x0000000000097802 */ /* 0x000fc60000000f00 */
[----:B------:R1:W-:Y:S01]  /*9850*/  STL.64 [R4], R2 ;  /* 0x0000000204007387 */ /* 0x0003e20000100a00 */
[----:B------:R-:W-:Y:S05]  /*9860*/  RET.REL.NODEC R8 `(_ZN7cutlass13device_kernelIN5flash19enable_sm80_to_sm89INS1_16FlashAttnBwdSm80INS1_25CollectiveMainloopBwdSm80ILi2ELi2EN4cute5tupleIJNS5_1CILi128EEES8_NS7_ILi64EEEEEENS_10bfloat16_tEfNS_4arch4Sm80ELb1ELb0ELb1ELb1ELb1ELb0ELb0ELb0ELi2ELi4ELi4ELi4ELb0EEENS1_24CollectiveEpilogueBwdGQAISA_fSD_Li256ELb1ELb1EEENS1_25SingleTileBwdLPTSchedulerILb1ELi128ELb1EEEEEEEEEvNT_6ParamsE) ;  /* 0xffff679008007950 */ /* 0x000fea0003c3ffff */
        .type           $_ZN7cutlass13device_kernelIN5flash19enable_sm80_to_sm89INS1_16FlashAttnBwdSm80INS1_25CollectiveMainloopBwdSm80ILi2ELi2EN4cute5tupleIJNS5_1CILi128EEES8_NS7_ILi64EEEEEENS_10bfloat16_tEfNS_4arch4Sm80ELb1ELb0ELb1ELb1ELb1ELb0ELb0ELb0ELi2ELi4ELi4ELi4ELb0EEENS1_24CollectiveEpilogueBwdGQAISA_fSD_Li256ELb1ELb1EEENS1_25SingleTileBwdLPTSchedulerILb1ELi128ELb1EEEEEEEEEvNT_6ParamsE$_ZN4cute3eso3ESOILb1ELb0EJNS_6LayoutINS_5tupleIJNS3_IJNS_1CILi1EEENS3_IJNS4_ILi2EEES6_EEEEEES6_NS4_ILi4EEEEEENS3_IJNS3_IJNS4_ILi0EEENS3_IJS5_S9_EEEEEES6_NS4_ILi8EEEEEEEENS_10ViewEngineIPjEEEEC2ERKSG_RKSJ_,@function
        .size           $_ZN7cutlass13device_kernelIN5flash19enable_sm80_to_sm89INS1_16FlashAttnBwdSm80INS1_25CollectiveMainloopBwdSm80ILi2ELi2EN4cute5tupleIJNS5_1CILi128EEES8_NS7_ILi64EEEEEENS_10bfloat16_tEfNS_4arch4Sm80ELb1ELb0ELb1ELb1ELb1ELb0ELb0ELb0ELi2ELi4ELi4ELi4ELb0EEENS1_24CollectiveEpilogueBwdGQAISA_fSD_Li256ELb1ELb1EEENS1_25SingleTileBwdLPTSchedulerILb1ELi128ELb1EEEEEEEEEvNT_6ParamsE$_ZN4cute3eso3ESOILb1ELb0EJNS_6LayoutINS_5tupleIJNS3_IJNS_1CILi1EEENS3_IJNS4_ILi2EEES6_EEEEEES6_NS4_ILi4EEEEEENS3_IJNS3_IJNS4_ILi0EEENS3_IJS5_S9_EEEEEES6_NS4_ILi8EEEEEEEENS_10ViewEngineIPjEEEEC2ERKSG_RKSJ_,($_ZN7cutlass13device_kernelIN5flash19enable_sm80_to_sm89INS1_16FlashAttnBwdSm80INS1_25CollectiveMainloopBwdSm80ILi2ELi2EN4cute5tupleIJNS5_1CILi128EEES8_NS7_ILi64EEEEEENS_10bfloat16_tEfNS_4arch4Sm80ELb1ELb0ELb1ELb1ELb1ELb0ELb0ELb0ELi2ELi4ELi4ELi4ELb0EEENS1_24CollectiveEpilogueBwdGQAISA_fSD_Li256ELb1ELb1EEENS1_25SingleTileBwdLPTSchedulerILb1ELi128ELb1EEEEEEEEEvNT_6ParamsE$_ZN4cute3eso3ESOILb1ELb0EJNS_6LayoutINS_5tupleIJNS3_IJNS_1CILi1EEENS3_IJNS4_ILi4EEENS4_ILi2EEEEEEEEES7_S6_EEENS3_IJNS3_IJNS4_ILi0EEENS3_IJS5_NS4_ILi8EEEEEEEEES6_NS4_ILi16EEEEEEEENS_10ViewEngineIPN7cutlass10bfloat16_tEEEEEC2ERKSH_RKSM_ - $_ZN7cutlass13device_kernelIN5flash19enable_sm80_to_sm89INS1_16FlashAttnBwdSm80INS1_25CollectiveMainloopBwdSm80ILi2ELi2EN4cute5tupleIJNS5_1CILi128EEES8_NS7_ILi64EEEEEENS_10bfloat16_tEfNS_4arch4Sm80ELb1ELb0ELb1ELb1ELb1ELb0ELb0ELb0ELi2ELi4ELi4ELi4ELb0EEENS1_24CollectiveEpilogueBwdGQAISA_fSD_Li256ELb1ELb1EEENS1_25SingleTileBwdLPTSchedulerILb1ELi128ELb1EEEEEEEEEvNT_6ParamsE$_ZN4cute3eso3ESOILb1ELb0EJNS_6LayoutINS_5tupleIJNS3_IJNS_1CILi1EEENS3_IJNS4_ILi2EEES6_EEEEEES6_NS4_ILi4EEEEEENS3_IJNS3_IJNS4_ILi0EEENS3_IJS5_S9_EEEEEES6_NS4_ILi8EEEEEEEENS_10ViewEngineIPjEEEEC2ERKSG_RKSJ_)
$_ZN7cutlass13device_kernelIN5flash19enable_sm80_to_sm89INS1_16FlashAttnBwdSm80INS1_25CollectiveMainloopBwdSm80ILi2ELi2EN4cute5tupleIJNS5_1CILi128EEES8_NS7_ILi64EEEEEENS_10bfloat16_tEfNS_4arch4Sm80ELb1ELb0ELb1ELb1ELb1ELb0ELb0ELb0ELi2ELi4ELi4ELi4ELb0EEENS1_24CollectiveEpilogueBwdGQAISA_fSD_Li256ELb1ELb1EEENS1_25SingleTileBwdLPTSchedulerILb1ELi128ELb1EEEEEEEEEvNT_6ParamsE$_ZN4cute3eso3ESOILb1ELb0EJNS_6LayoutINS_5tupleIJNS3_IJNS_1CILi1EEENS3_IJNS4_ILi2EEES6_EEEEEES6_NS4_ILi4EEEEEENS3_IJNS3_IJNS4_ILi0EEENS3_IJS5_S9_EEEEEES6_NS4_ILi8EEEEEEEENS_10ViewEngineIPjEEEEC2ERKSG_RKSJ_:
[----:B------:R-:W-:Y:S01]  /*9870*/  IADD3 R4, R58, -c[0x0][0x20], RZ ;  /* 0x800008003a047a10 */ /* 0x000fe20007ffe0ff */
[----:B------:R-:W-:Y:S01]  /*9880*/  IMAD.MOV.U32 R8, RZ, RZ, R6 ;  /* 0x000000ffff087224 */ /* 0x000fe200078e0006 */
[----:B------:R-:W-:-:S03]  /*9890*/  MOV R9, 0x0 ;  /* 0x0000000000097802 */ /* 0x000fc60000000f00 */
[----:B------:R1:W-:Y:S01]  /*98a0*/  STL.64 [R4], R2 ;  /* 0x0000000204007387 */ /* 0x0003e20000100a00 */
[----:B------:R-:W-:Y:S05]  /*98b0*/  RET.REL.NODEC R8 `(_ZN7cutlass13device_kernelIN5flash19enable_sm80_to_sm89INS1_16FlashAttnBwdSm80INS1_25CollectiveMainloopBwdSm80ILi2ELi2EN4cute5tupleIJNS5_1CILi128EEES8_NS7_ILi64EEEEEENS_10bfloat16_tEfNS_4arch4Sm80ELb1ELb0ELb1ELb1ELb1ELb0ELb0ELb0ELi2ELi4ELi4ELi4ELb0EEENS1_24CollectiveEpilogueBwdGQAISA_fSD_Li256ELb1ELb1EEENS1_25SingleTileBwdLPTSchedulerILb1ELi128ELb1EEEEEEEEEvNT_6ParamsE) ;  /* 0xffff674008007950 */ /* 0x000fea0003c3ffff */
        .type           $_ZN7cutlass13device_kernelIN5flash19enable_sm80_to_sm89INS1_16FlashAttnBwdSm80INS1_25CollectiveMainloopBwdSm80ILi2ELi2EN4cute5tupleIJNS5_1CILi128EEES8_NS7_ILi64EEEEEENS_10bfloat16_tEfNS_4arch4Sm80ELb1ELb0ELb1ELb1ELb1ELb0ELb0ELb0ELi2ELi4ELi4ELi4ELb0EEENS1_24CollectiveEpilogueBwdGQAISA_fSD_Li256ELb1ELb1EEENS1_25SingleTileBwdLPTSchedulerILb1ELi128ELb1EEEEEEEEEvNT_6ParamsE$_ZN4cute3eso3ESOILb1ELb0EJNS_6LayoutINS_5tupleIJNS3_IJNS_1CILi1EEENS3_IJNS4_ILi4EEENS4_ILi2EEEEEEEEES7_S6_EEENS3_IJNS3_IJNS4_ILi0EEENS3_IJS5_NS4_ILi8EEEEEEEEES6_NS4_ILi16EEEEEEEENS_10ViewEngineIPN7cutlass10bfloat16_tEEEEEC2ERKSH_RKSM_,@function
        .size           $_ZN7cutlass13device_kernelIN5flash19enable_sm80_to_sm89INS1_16FlashAttnBwdSm80INS1_25CollectiveMainloopBwdSm80ILi2ELi2EN4cute5tupleIJNS5_1CILi128EEES8_NS7_ILi64EEEEEENS_10bfloat16_tEfNS_4arch4Sm80ELb1ELb0ELb1ELb1ELb1ELb0ELb0ELb0ELi2ELi4ELi4ELi4ELb0EEENS1_24CollectiveEpilogueBwdGQAISA_fSD_Li256ELb1ELb1EEENS1_25SingleTileBwdLPTSchedulerILb1ELi128ELb1EEEEEEEEEvNT_6ParamsE$_ZN4cute3eso3ESOILb1ELb0EJNS_6LayoutINS_5tupleIJNS3_IJNS_1CILi1EEENS3_IJNS4_ILi4EEENS4_ILi2EEEEEEEEES7_S6_EEENS3_IJNS3_IJNS4_ILi0EEENS3_IJS5_NS4_ILi8EEEEEEEEES6_NS4_ILi16EEEEEEEENS_10ViewEngineIPN7cutlass10bfloat16_tEEEEEC2ERKSH_RKSM_,($_ZN7cutlass13device_kernelIN5flash19enable_sm80_to_sm89INS1_16FlashAttnBwdSm80INS1_25CollectiveMainloopBwdSm80ILi2ELi2EN4cute5tupleIJNS5_1CILi128EEES8_NS7_ILi64EEEEEENS_10bfloat16_tEfNS_4arch4Sm80ELb1ELb0ELb1ELb1ELb1ELb0ELb0ELb0ELi2ELi4ELi4ELi4ELb0EEENS1_24CollectiveEpilogueBwdGQAISA_fSD_Li256ELb1ELb1EEENS1_25SingleTileBwdLPTSchedulerILb1ELi128ELb1EEEEEEEEEvNT_6ParamsE$_ZN4cute3eso3ESOILb1ELb0EJNS_6LayoutINS_5tupleIJNS3_IJNS_1CILi1EEENS4_ILi2EEEEEEEEENS3_IJNS3_IJS5_S5_EEEEEEEENS_10ViewEngineIPjEEEEC2ERKSB_RKSE_ - $_ZN7cutlass13device_kernelIN5flash19enable_sm80_to_sm89INS1_16FlashAttnBwdSm80INS1_25CollectiveMainloopBwdSm80ILi2ELi2EN4cute5tupleIJNS5_1CILi128EEES8_NS7_ILi64EEEEEENS_10bfloat16_tEfNS_4arch4Sm80ELb1ELb0ELb1ELb1ELb1ELb0ELb0ELb0ELi2ELi4ELi4ELi4ELb0EEENS1_24CollectiveEpilogueBwdGQAISA_fSD_Li256ELb1ELb1EEENS1_25SingleTileBwdLPTSchedulerILb1ELi128ELb1EEEEEEEEEvNT_6ParamsE$_ZN4cute3eso3ESOILb1ELb0EJNS_6LayoutINS_5tupleIJNS3_IJNS_1CILi1EEENS3_IJNS4_ILi4EEENS4_ILi2EEEEEEEEES7_S6_EEENS3_IJNS3_IJNS4_ILi0EEENS3_IJS5_NS4_ILi8EEEEEEEEES6_NS4_ILi16EEEEEEEENS_10ViewEngineIPN7cutlass10bfloat16_tEEEEEC2ERKSH_RKSM_)
$_ZN7cutlass13device_kernelIN5flash19enable_sm80_to_sm89INS1_16FlashAttnBwdSm80INS1_25CollectiveMainloopBwdSm80ILi2ELi2EN4cute5tupleIJNS5_1CILi128EEES8_NS7_ILi64EEEEEENS_10bfloat16_tEfNS_4arch4Sm80ELb1ELb0ELb1ELb1ELb1ELb0ELb0ELb0ELi2ELi4ELi4ELi4ELb0EEENS1_24CollectiveEpilogueBwdGQAISA_fSD_Li256ELb1ELb1EEENS1_25SingleTileBwdLPTSchedulerILb1ELi128ELb1EEEEEEEEEvNT_6ParamsE$_ZN4cute3eso3ESOILb1ELb0EJNS_6LayoutINS_5tupleIJNS3_IJNS_1CILi1EEENS3_IJNS4_ILi4EEENS4_ILi2EEEEEEEEES7_S6_EEENS3_IJNS3_IJNS4_ILi0EEENS3_IJS5_NS4_ILi8EEEEEEEEES6_NS4_ILi16EEEEEEEENS_10ViewEngineIPN7cutlass10bfloat16_tEEEEEC2ERKSH_RKSM_:
[----:B------:R-:W-:Y:S01]  /*98c0*/  IADD3 R3, R58, -c[0x0][0x20], RZ ;  /* 0x800008003a037a10 */ /* 0x000fe20007ffe0ff */
[----:B------:R-:W-:Y:S01]  /*98d0*/  IMAD.MOV.U32 R52, RZ, RZ, R2 ;  /* 0x000000ffff347224 */ /* 0x000fe200078e0002 */
[----:B------:R-:W-:-:S04]  /*98e0*/  MOV R5, 0x0 ;  /* 0x0000000000057802 */ /* 0x000fc80000000f00 */
[----:B------:R1:W-:Y:S01]  /*98f0*/  STL.64 [R3], R52 ;  /* 0x0000003403007387 */ /* 0x0003e20000100a00 */
[----:B------:R-:W-:Y:S05]  /*9900*/  RET.REL.NODEC R4 `(_ZN7cutlass13device_kernelIN5flash19enable_sm80_to_sm89INS1_16FlashAttnBwdSm80INS1_25CollectiveMainloopBwdSm80ILi2ELi2EN4cute5tupleIJNS5_1CILi128EEES8_NS7_ILi64EEEEEENS_10bfloat16_tEfNS_4arch4Sm80ELb1ELb0ELb1ELb1ELb1ELb0ELb0ELb0ELi2ELi4ELi4ELi4ELb0EEENS1_24CollectiveEpilogueBwdGQAISA_fSD_Li256ELb1ELb1EEENS1_25SingleTileBwdLPTSchedulerILb1ELi128ELb1EEEEEEEEEvNT_6ParamsE) ;  /* 0xffff66f004007950 */ /* 0x000fea0003c3ffff */
        .type           $_ZN7cutlass13device_kernelIN5flash19enable_sm80_to_sm89INS1_16FlashAttnBwdSm80INS1_25CollectiveMainloopBwdSm80ILi2ELi2EN4cute5tupleIJNS5_1CILi128EEES8_NS7_ILi64EEEEEENS_10bfloat16_tEfNS_4arch4Sm80ELb1ELb0ELb1ELb1ELb1ELb0ELb0ELb0ELi2ELi4ELi4ELi4ELb0EEENS1_24CollectiveEpilogueBwdGQAISA_fSD_Li256ELb1ELb1EEENS1_25SingleTileBwdLPTSchedulerILb1ELi128ELb1EEEEEEEEEvNT_6ParamsE$_ZN4cute3eso3ESOILb1ELb0EJNS_6LayoutINS_5tupleIJNS3_IJNS_1CILi1EEENS4_ILi2EEEEEEEEENS3_IJNS3_IJS5_S5_EEEEEEEENS_10ViewEngineIPjEEEEC2ERKSB_RKSE_,@function
        .size           $_ZN7cutlass13device_kernelIN5flash19enable_sm80_to_sm89INS1_16FlashAttnBwdSm80INS1_25CollectiveMainloopBwdSm80ILi2ELi2EN4cute5tupleIJNS5_1CILi128EEES8_NS7_ILi64EEEEEENS_10bfloat16_tEfNS_4arch4Sm80ELb1ELb0ELb1ELb1ELb1ELb0ELb0ELb0ELi2ELi4ELi4ELi4ELb0EEENS1_24CollectiveEpilogueBwdGQAISA_fSD_Li256ELb1ELb1EEENS1_25SingleTileBwdLPTSchedulerILb1ELi128ELb1EEEEEEEEEvNT_6ParamsE$_ZN4cute3eso3ESOILb1ELb0EJNS_6LayoutINS_5tupleIJNS3_IJNS_1CILi1EEENS4_ILi2EEEEEEEEENS3_IJNS3_IJS5_S5_EEEEEEEENS_10ViewEngineIPjEEEEC2ERKSB_RKSE_,($_ZN7cutlass13device_kernelIN5flash19enable_sm80_to_sm89INS1_16FlashAttnBwdSm80INS1_25CollectiveMainloopBwdSm80ILi2ELi2EN4cute5tupleIJNS5_1CILi128EEES8_NS7_ILi64EEEEEENS_10bfloat16_tEfNS_4arch4Sm80ELb1ELb0ELb1ELb1ELb1ELb0ELb0ELb0ELi2ELi4ELi4ELi4ELb0EEENS1_24CollectiveEpilogueBwdGQAISA_fSD_Li256ELb1ELb1EEENS1_25SingleTileBwdLPTSchedulerILb1ELi128ELb1EEEEEEEEEvNT_6ParamsE$_ZN4cute3eso3ESOILb1ELb0EJNS_6LayoutINS_5tupleIJNS3_IJNS_1CILi1EEENS4_ILi2EEEEEES6_NS4_ILi8EEEEEENS3_IJNS3_IJS5_S5_EEES6_NS4_ILi4EEEEEEEENS_10ViewEngineIPKN7cutlass5ArrayIfLi2ELb1EEEEEEEC2ERKSD_RKSK_ - $_ZN7cutlass13device_kernelIN5flash19enable_sm80_to_sm89INS1_16FlashAttnBwdSm80INS1_25CollectiveMainloopBwdSm80ILi2ELi2EN4cute5tupleIJNS5_1CILi128EEES8_NS7_ILi64EEEEEENS_10bfloat16_tEfNS_4arch4Sm80ELb1ELb0ELb1ELb1ELb1ELb0ELb0ELb0ELi2ELi4ELi4ELi4ELb0EEENS1_24CollectiveEpilogueBwdGQAISA_fSD_Li256ELb1ELb1EEENS1_25SingleTileBwdLPTSchedulerILb1ELi128ELb1EEEEEEEEEvNT_6ParamsE$_ZN4cute3eso3ESOILb1ELb0EJNS_6LayoutINS_5tupleIJNS3_IJNS_1CILi1EEENS4_ILi2EEEEEEEEENS3_IJNS3_IJS5_S5_EEEEEEEENS_10ViewEngineIPjEEEEC2ERKSB_RKSE_)
$_ZN7cutlass13device_kernelIN5flash19enable_sm80_to_sm89INS1_16FlashAttnBwdSm80INS1_25CollectiveMainloopBwdSm80ILi2ELi2EN4cute5tupleIJNS5_1CILi128EEES8_NS7_ILi64EEEEEENS_10bfloat16_tEfNS_4arch4Sm80ELb1ELb0ELb1ELb1ELb1ELb0ELb0ELb0ELi2ELi4ELi4ELi4ELb0EEENS1_24CollectiveEpilogueBwdGQAISA_fSD_Li256ELb1ELb1EEENS1_25SingleTileBwdLPTSchedulerILb1ELi128ELb1EEEEEEEEEvNT_6ParamsE$_ZN4cute3eso3ESOILb1ELb0EJNS_6LayoutINS_5tupleIJNS3_IJNS_1CILi1EEENS4_ILi2EEEEEEEEENS3_IJNS3_IJS5_S5_EEEEEEEENS_10ViewEngineIPjEEEEC2ERKSB_RKSE_:
[----:B------:R-:W-:Y:S01]  /*9910*/  IADD3 R2, R2, -c[0x0][0x20], RZ ;  /* 0x8000080002027a10 */ /* 0x000fe20007ffe0ff */
[----:B------:R-:W-:Y:S01]  /*9920*/  IMAD.MOV.U32 R11, RZ, RZ, R3 ;  /* 0x000000ffff0b7224 */ /* 0x000fe200078e0003 */
[----:B------:R-:W-:-:S04]  /*9930*/  MOV R5, 0x0 ;  /* 0x0000000000057802 */ /* 0x000fc80000000f00 */
[----:B------:R1:W-:Y:S01]  /*9940*/  STL.64 [R2], R10 ;  /* 0x0000000a02007387 */ /* 0x0003e20000100a00 */
[----:B------:R-:W-:Y:S05]  /*9950*/  RET.REL.NODEC R4 `(_ZN7cutlass13device_kernelIN5flash19enable_sm80_to_sm89INS1_16FlashAttnBwdSm80INS1_25CollectiveMainloopBwdSm80ILi2ELi2EN4cute5tupleIJNS5_1CILi128EEES8_NS7_ILi64EEEEEENS_10bfloat16_tEfNS_4arch4Sm80ELb1ELb0ELb1ELb1ELb1ELb0ELb0ELb0ELi2ELi4ELi4ELi4ELb0EEENS1_24CollectiveEpilogueBwdGQAISA_fSD_Li256ELb1ELb1EEENS1_25SingleTileBwdLPTSchedulerILb1ELi128ELb1EEEEEEEEEvNT_6ParamsE) ;  /* 0xffff66a004007950 */ /* 0x000fea0003c3ffff */
        .type           $_ZN7cutlass13device_kernelIN5flash19enable_sm80_to_sm89INS1_16FlashAttnBwdSm80INS1_25CollectiveMainloopBwdSm80ILi2ELi2EN4cute5tupleIJNS5_1CILi128EEES8_NS7_ILi64EEEEEENS_10bfloat16_tEfNS_4arch4Sm80ELb1ELb0ELb1ELb1ELb1ELb0ELb0ELb0ELi2ELi4ELi4ELi4ELb0EEENS1_24CollectiveEpilogueBwdGQAISA_fSD_Li256ELb1ELb1EEENS1_25SingleTileBwdLPTSchedulerILb1ELi128ELb1EEEEEEEEEvNT_6ParamsE$_ZN4cute3eso3ESOILb1ELb0EJNS_6LayoutINS_5tupleIJNS3_IJNS_1CILi1EEENS4_ILi2EEEEEES6_NS4_ILi8EEEEEENS3_IJNS3_IJS5_S5_EEES6_NS4_ILi4EEEEEEEENS_10ViewEngineIPKN7cutlass5ArrayIfLi2ELb1EEEEEEEC2ERKSD_RKSK_,@function
        .size           $_ZN7cutlass13device_kernelIN5flash19enable_sm80_to_sm89INS1_16FlashAttnBwdSm80INS1_25CollectiveMainloopBwdSm80ILi2ELi2EN4cute5tupleIJNS5_1CILi128EEES8_NS7_ILi64EEEEEENS_10bfloat16_tEfNS_4arch4Sm80ELb1ELb0ELb1ELb1ELb1ELb0ELb0ELb0ELi2ELi4ELi4ELi4ELb0EEENS1_24CollectiveEpilogueBwdGQAISA_fSD_Li256ELb1ELb1EEENS1_25SingleTileBwdLPTSchedulerILb1ELi128ELb1EEEEEEEEEvNT_6ParamsE$_ZN4cute3eso3ESOILb1ELb0EJNS_6LayoutINS_5tupleIJNS3_IJNS_1CILi1EEENS4_ILi2EEEEEES6_NS4_ILi8EEEEEENS3_IJNS3_IJS5_S5_EEES6_NS4_ILi4EEEEEEEENS_10ViewEngineIPKN7cutlass5ArrayIfLi2ELb1EEEEEEEC2ERKSD_RKSK_,($_ZN7cutlass13device_kernelIN5flash19enable_sm80_to_sm89INS1_16FlashAttnBwdSm80INS1_25CollectiveMainloopBwdSm80ILi2ELi2EN4cute5tupleIJNS5_1CILi128EEES8_NS7_ILi64EEEEEENS_10bfloat16_tEfNS_4arch4Sm80ELb1ELb0ELb1ELb1ELb1ELb0ELb0ELb0ELi2ELi4ELi4ELi4ELb0EEENS1_24CollectiveEpilogueBwdGQAISA_fSD_Li256ELb1ELb1EEENS1_25SingleTileBwdLPTSchedulerILb1ELi128ELb1EEEEEEEEEvNT_6ParamsE$_ZN4cute3eso3ESOILb1ELb0EJNS_6LayoutINS_5tupleIJNS3_IJNS_1CILi1EEENS4_ILi2EEEEEES6_NS4_ILi8EEEEEENS3_IJNS3_IJS5_S5_EEES6_NS4_ILi4EEEEEEEENS_10ViewEngineIPN7cutlass5ArrayINSF_10bfloat16_tELi2ELb0EEEEEEEC2ERKSD_RKSK_ - $_ZN7cutlass13device_kernelIN5flash19enable_sm80_to_sm89INS1_16FlashAttnBwdSm80INS1_25CollectiveMainloopBwdSm80ILi2ELi2EN4cute5tupleIJNS5_1CILi128EEES8_NS7_ILi64EEEEEENS_10bfloat16_tEfNS_4arch4Sm80ELb1ELb0ELb1ELb1ELb1ELb0ELb0ELb0ELi2ELi4ELi4ELi4ELb0EEENS1_24CollectiveEpilogueBwdGQAISA_fSD_Li256ELb1ELb1EEENS1_25SingleTileBwdLPTSchedulerILb1ELi128ELb1EEEEEEEEEvNT_6ParamsE$_ZN4cute3eso3ESOILb1ELb0EJNS_6LayoutINS_5tupleIJNS3_IJNS_1CILi1EEENS4_ILi2EEEEEES6_NS4_ILi8EEEEEENS3_IJNS3_IJS5_S5_EEES6_NS4_ILi4EEEEEEEENS_10ViewEngineIPKN7cutlass5ArrayIfLi2ELb1EEEEEEEC2ERKSD_RKSK_)
$_ZN7cutlass13device_kernelIN5flash19enable_sm80_to_sm89INS1_16FlashAttnBwdSm80INS1_25CollectiveMainloopBwdSm80ILi2ELi2EN4cute5tupleIJNS5_1CILi128EEES8_NS7_ILi64EEEEEENS_10bfloat16_tEfNS_4arch4Sm80ELb1ELb0ELb1ELb1ELb1ELb0ELb0ELb0ELi2ELi4ELi4ELi4ELb0EEENS1_24CollectiveEpilogueBwdGQAISA_fSD_Li256ELb1ELb1EEENS1_25SingleTileBwdLPTSchedulerILb1ELi128ELb1EEEEEEEEEvNT_6ParamsE$_ZN4cute3eso3ESOILb1ELb0EJNS_6LayoutINS_5tupleIJNS3_IJNS_1CILi1EEENS4_ILi2EEEEEES6_NS4_ILi8EEEEEENS3_IJNS3_IJS5_S5_EEES6_NS4_ILi4EEEEEEEENS_10ViewEngineIPKN7cutlass5ArrayIfLi2ELb1EEEEEEEC2ERKSD_RKSK_:
[----:B------:R-:W-:Y:S01]  /*9960*/  IADD3 R2, R58, -c[0x0][0x20], RZ ;  /* 0x800008003a027a10 */ /* 0x000fe20007ffe0ff */
[----:B------:R-:W-:Y:S01]  /*9970*/  IMAD.MOV.U32 R9, RZ, RZ, R5 ;  /* 0x000000ffff097224 */ /* 0x000fe200078e0005 */
[----:B------:R-:W-:Y:S01]  /*9980*/  MOV R10, R6 ;  /* 0x00000006000a7202 */ /* 0x000fe20000000f00 */
[----:B------:R-:W-:-:S03]  /*9990*/  IMAD.MOV.U32 R11, RZ, RZ, 0x0 ;  /* 0x00000000ff0b7424 */ /* 0x000fc600078e00ff */
[----:B------:R1:W-:Y:S01]  /*99a0*/  STL.64 [R2], R8 ;  /* 0x0000000802007387 */ /* 0x0003e20000100a00 */
[----:B------:R-:W-:Y:S05]  /*99b0*/  RET.REL.NODEC R10 `(_ZN7cutlass13device_kernelIN5flash19enable_sm80_to_sm89INS1_16FlashAttnBwdSm80INS1_25CollectiveMainloopBwdSm80ILi2ELi2EN4cute5tupleIJNS5_1CILi128EEES8_NS7_ILi64EEEEEENS_10bfloat16_tEfNS_4arch4Sm80ELb1ELb0ELb1ELb1ELb1ELb0ELb0ELb0ELi2ELi4ELi4ELi4ELb0EEENS1_24CollectiveEpilogueBwdGQAISA_fSD_Li256ELb1ELb1EEENS1_25SingleTileBwdLPTSchedulerILb1ELi128ELb1EEEEEEEEEvNT_6ParamsE) ;  /* 0xffff66400a007950 */ /* 0x000fea0003c3ffff */
        .type           $_ZN7cutlass13device_kernelIN5flash19enable_sm80_to_sm89INS1_16FlashAttnBwdSm80INS1_25CollectiveMainloopBwdSm80ILi2ELi2EN4cute5tupleIJNS5_1CILi128EEES8_NS7_ILi64EEEEEENS_10bfloat16_tEfNS_4arch4Sm80ELb1ELb0ELb1ELb1ELb1ELb0ELb0ELb0ELi2ELi4ELi4ELi4ELb0EEENS1_24CollectiveEpilogueBwdGQAISA_fSD_Li256ELb1ELb1EEENS1_25SingleTileBwdLPTSchedulerILb1ELi128ELb1EEEEEEEEEvNT_6ParamsE$_ZN4cute3eso3ESOILb1ELb0EJNS_6LayoutINS_5tupleIJNS3_IJNS_1CILi1EEENS4_ILi2EEEEEES6_NS4_ILi8EEEEEENS3_IJNS3_IJS5_S5_EEES6_NS4_ILi4EEEEEEEENS_10ViewEngineIPN7cutlass5ArrayINSF_10bfloat16_tELi2ELb0EEEEEEEC2ERKSD_RKSK_,@function
        .size           $_ZN7cutlass13device_kernelIN5flash19enable_sm80_to_sm89INS1_16FlashAttnBwdSm80INS1_25CollectiveMainloopBwdSm80ILi2ELi2EN4cute5tupleIJNS5_1CILi128EEES8_NS7_ILi64EEEEEENS_10bfloat16_tEfNS_4arch4Sm80ELb1ELb0ELb1ELb1ELb1ELb0ELb0ELb0ELi2ELi4ELi4ELi4ELb0EEENS1_24CollectiveEpilogueBwdGQAISA_fSD_Li256ELb1ELb1EEENS1_25SingleTileBwdLPTSchedulerILb1ELi128ELb1EEEEEEEEEvNT_6ParamsE$_ZN4cute3eso3ESOILb1ELb0EJNS_6LayoutINS_5tupleIJNS3_IJNS_1CILi1EEENS4_ILi2EEEEEES6_NS4_ILi8EEEEEENS3_IJNS3_IJS5_S5_EEES6_NS4_ILi4EEEEEEEENS_10ViewEngineIPN7cutlass5ArrayINSF_10bfloat16_tELi2ELb0EEEEEEEC2ERKSD_RKSK_,($_ZN7cutlass13device_kernelIN5flash19enable_sm80_to_sm89INS1_16FlashAttnBwdSm80INS1_25CollectiveMainloopBwdSm80ILi2ELi2EN4cute5tupleIJNS5_1CILi128EEES8_NS7_ILi64EEEEEENS_10bfloat16_tEfNS_4arch4Sm80ELb1ELb0ELb1ELb1ELb1ELb0ELb0ELb0ELi2ELi4ELi4ELi4ELb0EEENS1_24CollectiveEpilogueBwdGQAISA_fSD_Li256ELb1ELb1EEENS1_25SingleTileBwdLPTSchedulerILb1ELi128ELb1EEEEEEEEEvNT_6ParamsE$_ZN4cute3eso3ESOILb1ELb0EJNS_6LayoutINS_5tupleIJNS3_IJNS_1CILi1EEENS4_ILi2EEES6_EEEEEENS3_IJNS3_IJS5_S5_S6_EEEEEEEENS_10ViewEngineIPjEEEEC2ERKSB_RKSE_ - $_ZN7cutlass13device_kernelIN5flash19enable_sm80_to_sm89INS1_16FlashAttnBwdSm80INS1_25CollectiveMainloopBwdSm80ILi2ELi2EN4cute5tupleIJNS5_1CILi128EEES8_NS7_ILi64EEEEEENS_10bfloat16_tEfNS_4arch4Sm80ELb1ELb0ELb1ELb1ELb1ELb0ELb0ELb0ELi2ELi4ELi4ELi4ELb0EEENS1_24CollectiveEpilogueBwdGQAISA_fSD_Li256ELb1ELb1EEENS1_25SingleTileBwdLPTSchedulerILb1ELi128ELb1EEEEEEEEEvNT_6ParamsE$_ZN4cute3eso3ESOILb1ELb0EJNS_6LayoutINS_5tupleIJNS3_IJNS_1CILi1EEENS4_ILi2EEEEEES6_NS4_ILi8EEEEEENS3_IJNS3_IJS5_S5_EEES6_NS4_ILi4EEEEEEEENS_10ViewEngineIPN7cutlass5ArrayINSF_10bfloat16_tELi2ELb0EEEEEEEC2ERKSD_RKSK_)
$_ZN7cutlass13device_kernelIN5flash19enable_sm80_to_sm89INS1_16FlashAttnBwdSm80INS1_25CollectiveMainloopBwdSm80ILi2ELi2EN4cute5tupleIJNS5_1CILi128EEES8_NS7_ILi64EEEEEENS_10bfloat16_tEfNS_4arch4Sm80ELb1ELb0ELb1ELb1ELb1ELb0ELb0ELb0ELi2ELi4ELi4ELi4ELb0EEENS1_24CollectiveEpilogueBwdGQAISA_fSD_Li256ELb1ELb1EEENS1_25SingleTileBwdLPTSchedulerILb1ELi128ELb1EEEEEEEEEvNT_6ParamsE$_ZN4cute3eso3ESOILb1ELb0EJNS_6LayoutINS_5tupleIJNS3_IJNS_1CILi1EEENS4_ILi2EEEEEES6_NS4_ILi8EEEEEENS3_IJNS3_IJS5_S5_EEES6_NS4_ILi4EEEEEEEENS_10ViewEngineIPN7cutlass5ArrayINSF_10bfloat16_tELi2ELb0EEEEEEEC2ERKSD_RKSK_:
[----:B------:R-:W-:Y:S01]  /*99c0*/  IADD3 R2, R58, -c[0x0][0x20], RZ ;  /* 0x800008003a027a10 */ /* 0x000fe20007ffe0ff */
[----:B------:R-:W-:Y:S01]  /*99d0*/  IMAD.MOV.U32 R9, RZ, RZ, R5 ;  /* 0x000000ffff097224 */ /* 0x000fe200078e0005 */
[----:B------:R-:W-:Y:S01]  /*99e0*/  MOV R52, R6 ;  /* 0x0000000600347202 */ /* 0x000fe20000000f00 */
[----:B------:R-:W-:-:S03]  /*99f0*/  IMAD.MOV.U32 R53, RZ, RZ, 0x0 ;  /* 0x00000000ff357424 */ /* 0x000fc600078e00ff */
[----:B------:R1:W-:Y:S01]  /*9a00*/  STL.64 [R2], R8 ;  /* 0x0000000802007387 */ /* 0x0003e20000100a00 */
[----:B------:R-:W-:Y:S05]  /*9a10*/  RET.REL.NODEC R52 `(_ZN7cutlass13device_kernelIN5flash19enable_sm80_to_sm89INS1_16FlashAttnBwdSm80INS1_25CollectiveMainloopBwdSm80ILi2ELi2EN4cute5tupleIJNS5_1CILi128EEES8_NS7_ILi64EEEEEENS_10bfloat16_tEfNS_4arch4Sm80ELb1ELb0ELb1ELb1ELb1ELb0ELb0ELb0ELi2ELi4ELi4ELi4ELb0EEENS1_24CollectiveEpilogueBwdGQAISA_fSD_Li256ELb1ELb1EEENS1_25SingleTileBwdLPTSchedulerILb1ELi128ELb1EEEEEEEEEvNT_6ParamsE) ;  /* 0xffff65e034007950 */ /* 0x000fea0003c3ffff */
        .type           $_ZN7cutlass13device_kernelIN5flash19enable_sm80_to_sm89INS1_16FlashAttnBwdSm80INS1_25CollectiveMainloopBwdSm80ILi2ELi2EN4cute5tupleIJNS5_1CILi128EEES8_NS7_ILi64EEEEEENS_10bfloat16_tEfNS_4arch4Sm80ELb1ELb0ELb1ELb1ELb1ELb0ELb0ELb0ELi2ELi4ELi4ELi4ELb0EEENS1_24CollectiveEpilogueBwdGQAISA_fSD_Li256ELb1ELb1EEENS1_25SingleTileBwdLPTSchedulerILb1ELi128ELb1EEEEEEEEEvNT_6ParamsE$_ZN4cute3eso3ESOILb1ELb0EJNS_6LayoutINS_5tupleIJNS3_IJNS_1CILi1EEENS4_ILi2EEES6_EEEEEENS3_IJNS3_IJS5_S5_S6_EEEEEEEENS_10ViewEngineIPjEEEEC2ERKSB_RKSE_,@function
        .size           $_ZN7cutlass13device_kernelIN5flash19enable_sm80_to_sm89INS1_16FlashAttnBwdSm80INS1_25CollectiveMainloopBwdSm80ILi2ELi2EN4cute5tupleIJNS5_1CILi128EEES8_NS7_ILi64EEEEEENS_10bfloat16_tEfNS_4arch4Sm80ELb1ELb0ELb1ELb1ELb1ELb0ELb0ELb0ELi2ELi4ELi4ELi4ELb0EEENS1_24CollectiveEpilogueBwdGQAISA_fSD_Li256ELb1ELb1EEENS1_25SingleTileBwdLPTSchedulerILb1ELi128ELb1EEEEEEEEEvNT_6ParamsE$_ZN4cute3eso3ESOILb1ELb0EJNS_6LayoutINS_5tupleIJNS3_IJNS_1CILi1EEENS4_ILi2EEES6_EEEEEENS3_IJNS3_IJS5_S5_S6_EEEEEEEENS_10ViewEngineIPjEEEEC2ERKSB_RKSE_,($_ZN7cutlass13device_kernelIN5flash19enable_sm80_to_sm89INS1_16FlashAttnBwdSm80INS1_25CollectiveMainloopBwdSm80ILi2ELi2EN4cute5tupleIJNS5_1CILi128EEES8_NS7_ILi64EEEEEENS_10bfloat16_tEfNS_4arch4Sm80ELb1ELb0ELb1ELb1ELb1ELb0ELb0ELb0ELi2ELi4ELi4ELi4ELb0EEENS1_24CollectiveEpilogueBwdGQAISA_fSD_Li256ELb1ELb1EEENS1_25SingleTileBwdLPTSchedulerILb1ELi128ELb1EEEEEEEEEvNT_6ParamsE$_ZN4cute3eso3ESOILb1ELb0EJNS_6LayoutINS_5tupleIJNS3_IJNS_1CILi1EEENS4_ILi4EEEEEENS4_ILi2EEES6_EEENS3_IJNS3_IJNS4_ILi0EEES5_EEES6_NS4_ILi8EEEEEEEENS_10ViewEngineIPfEEEEC2ERKSE_RKSH_ - $_ZN7cutlass13device_kernelIN5flash19enable_sm80_to_sm89INS1_16FlashAttnBwdSm80INS1_25CollectiveMainloopBwdSm80ILi2ELi2EN4cute5tupleIJNS5_1CILi128EEES8_NS7_ILi64EEEEEENS_10bfloat16_tEfNS_4arch4Sm80ELb1ELb0ELb1ELb1ELb1ELb0ELb0ELb0ELi2ELi4ELi4ELi4ELb0EEENS1_24CollectiveEpilogueBwdGQAISA_fSD_Li256ELb1ELb1EEENS1_25SingleTileBwdLPTSchedulerILb1ELi128ELb1EEEEEEEEEvNT_6ParamsE$_ZN4cute3eso3ESOILb1ELb0EJNS_6LayoutINS_5tupleIJNS3_IJNS_1CILi1EEENS4_ILi2EEES6_EEEEEENS3_IJNS3_IJS5_S5_S6_EEEEEEEENS_10ViewEngineIPjEEEEC2ERKSB_RKSE_)
$_ZN7cutlass13device_kernelIN5flash19enable_sm80_to_sm89INS1_16FlashAttnBwdSm80INS1_25CollectiveMainloopBwdSm80ILi2ELi2EN4cute5tupleIJNS5_1CILi128EEES8_NS7_ILi64EEEEEENS_10bfloat16_tEfNS_4arch4Sm80ELb1ELb0ELb1ELb1ELb1ELb0ELb0ELb0ELi2ELi4ELi4ELi4ELb0EEENS1_24CollectiveEpilogueBwdGQAISA_fSD_Li256ELb1ELb1EEENS1_25SingleTileBwdLPTSchedulerILb1ELi128ELb1EEEEEEEEEvNT_6ParamsE$_ZN4cute3eso3ESOILb1ELb0EJNS_6LayoutINS_5tupleIJNS3_IJNS_1CILi1EEENS4_ILi2EEES6_EEEEEENS3_IJNS3_IJS5_S5_S6_EEEEEEEENS_10ViewEngineIPjEEEEC2ERKSB_RKSE_:
[----:B------:R-:W-:Y:S02]  /*9a20*/  IADD3 R2, R67, -c[0x0][0x20], RZ ;  /* 0x8000080043027a10 */ /* 0x000fe40007ffe0ff */
[----:B------:R-:W-:-:S03]  /*9a30*/  MOV R5, 0x0 ;  /* 0x0000000000057802 */ /* 0x000fc60000000f00 */
[----:B------:R1:W-:Y:S01]  /*9a40*/  STL.64 [R2], R12 ;  /* 0x0000000c02007387 */ /* 0x0003e20000100a00 */
[----:B------:R-:W-:Y:S05]  /*9a50*/  RET.REL.NODEC R4 `(_ZN7cutlass13device_kernelIN5flash19enable_sm80_to_sm89INS1_16FlashAttnBwdSm80INS1_25CollectiveMainloopBwdSm80ILi2ELi2EN4cute5tupleIJNS5_1CILi128EEES8_NS7_ILi64EEEEEENS_10bfloat16_tEfNS_4arch4Sm80ELb1ELb0ELb1ELb1ELb1ELb0ELb0ELb0ELi2ELi4ELi4ELi4ELb0EEENS1_24CollectiveEpilogueBwdGQAISA_fSD_Li256ELb1ELb1EEENS1_25SingleTileBwdLPTSchedulerILb1ELi128ELb1EEEEEEEEEvNT_6ParamsE) ;  /* 0xffff65a004007950 */ /* 0x000fea0003c3ffff */
        .type           $_ZN7cutlass13device_kernelIN5flash19enable_sm80_to_sm89INS1_16FlashAttnBwdSm80INS1_25CollectiveMainloopBwdSm80ILi2ELi2EN4cute5tupleIJNS5_1CILi128EEES8_NS7_ILi64EEEEEENS_10bfloat16_tEfNS_4arch4Sm80ELb1ELb0ELb1ELb1ELb1ELb0ELb0ELb0ELi2ELi4ELi4ELi4ELb0EEENS1_24CollectiveEpilogueBwdGQAISA_fSD_Li256ELb1ELb1EEENS1_25SingleTileBwdLPTSchedulerILb1ELi128ELb1EEEEEEEEEvNT_6ParamsE$_ZN4cute3eso3ESOILb1ELb0EJNS_6LayoutINS_5tupleIJNS3_IJNS_1CILi1EEENS4_ILi4EEEEEENS4_ILi2EEES6_EEENS3_IJNS3_IJNS4_ILi0EEES5_EEES6_NS4_ILi8EEEEEEEENS_10ViewEngineIPfEEEEC2ERKSE_RKSH_,@function
        .size           $_ZN7cutlass13device_kernelIN5flash19enable_sm80_to_sm89INS1_16FlashAttnBwdSm80INS1_25CollectiveMainloopBwdSm80ILi2ELi2EN4cute5tupleIJNS5_1CILi128EEES8_NS7_ILi64EEEEEENS_10bfloat16_tEfNS_4arch4Sm80ELb1ELb0ELb1ELb1ELb1ELb0ELb0ELb0ELi2ELi4ELi4ELi4ELb0EEENS1_24CollectiveEpilogueBwdGQAISA_fSD_Li256ELb1ELb1EEENS1_25SingleTileBwdLPTSchedulerILb1ELi128ELb1EEEEEEEEEvNT_6ParamsE$_ZN4cute3eso3ESOILb1ELb0EJNS_6LayoutINS_5tupleIJNS3_IJNS_1CILi1EEENS4_ILi4EEEEEENS4_ILi2EEES6_EEENS3_IJNS3_IJNS4_ILi0EEES5_EEES6_NS4_ILi8EEEEEEEENS_10ViewEngineIPfEEEEC2ERKSE_RKSH_,($_ZN7cutlass13device_kernelIN5flash19enable_sm80_to_sm89INS1_16FlashAttnBwdSm80INS1_25CollectiveMainloopBwdSm80ILi2ELi2EN4cute5tupleIJNS5_1CILi128EEES8_NS7_ILi64EEEEEENS_10bfloat16_tEfNS_4arch4Sm80ELb1ELb0ELb1ELb1ELb1ELb0ELb0ELb0ELi2ELi4ELi4ELi4ELb0EEENS1_24CollectiveEpilogueBwdGQAISA_fSD_Li256ELb1ELb1EEENS1_25SingleTileBwdLPTSchedulerILb1ELi128ELb1EEEEEEEEEvNT_6ParamsE$_ZN4cute3eso3ESOILb1ELb0EJNS_6LayoutINS_5tupleIJNS3_IJNS_1CILi1EEES5_EEEEEENS3_IJNS3_IJS5_NS4_ILi0EEEEEEEEEEENS_10ViewEngineINS_8gmem_ptrIPKN7cutlass9uint128_tEEEEEEEC2ERKSB_RKSJ_ - $_ZN7cutlass13device_kernelIN5flash19enable_sm80_to_sm89INS1_16FlashAttnBwdSm80INS1_25CollectiveMainloopBwdSm80ILi2ELi2EN4cute5tupleIJNS5_1CILi128EEES8_NS7_ILi64EEEEEENS_10bfloat16_tEfNS_4arch4Sm80ELb1ELb0ELb1ELb1ELb1ELb0ELb0ELb0ELi2ELi4ELi4ELi4ELb0EEENS1_24CollectiveEpilogueBwdGQAISA_fSD_Li256ELb1ELb1EEENS1_25SingleTileBwdLPTSchedulerILb1ELi128ELb1EEEEEEEEEvNT_6ParamsE$_ZN4cute3eso3ESOILb1ELb0EJNS_6LayoutINS_5tupleIJNS3_IJNS_1CILi1EEENS4_ILi4EEEEEENS4_ILi2EEES6_EEENS3_IJNS3_IJNS4_ILi0EEES5_EEES6_NS4_ILi8EEEEEEEENS_10ViewEngineIPfEEEEC2ERKSE_RKSH_)
$_ZN7cutlass13device_kernelIN5flash19enable_sm80_to_sm89INS1_16FlashAttnBwdSm80INS1_25CollectiveMainloopBwdSm80ILi2ELi2EN4cute5tupleIJNS5_1CILi128EEES8_NS7_ILi64EEEEEENS_10bfloat16_tEfNS_4arch4Sm80ELb1ELb0ELb1ELb1ELb1ELb0ELb0ELb0ELi2ELi4ELi4ELi4ELb0EEENS1_24CollectiveEpilogueBwdGQAISA_fSD_Li256ELb1ELb1EEENS1_25SingleTileBwdLPTSchedulerILb1ELi128ELb1EEEEEEEEEvNT_6ParamsE$_ZN4cute3eso3ESOILb1ELb0EJNS_6LayoutINS_5tupleIJNS3_IJNS_1CILi1EEENS4_ILi4EEEEEENS4_ILi2EEES6_EEENS3_IJNS3_IJNS4_ILi0EEES5_EEES6_NS4_ILi8EEEEEEEENS_10ViewEngineIPfEEEEC2ERKSE_RKSH_:
[----:B------:R-:W-:Y:S02]  /*9a60*/  IADD3 R2, R60, -c[0x0][0x20], RZ ;  /* 0x800008003c027a10 */ /* 0x000fe40007ffe0ff */
[----:B------:R-:W-:-:S03]  /*9a70*/  MOV R5, 0x0 ;  /* 0x0000000000057802 */ /* 0x000fc60000000f00 */
[----:B------:R1:W-:Y:S01]  /*9a80*/  STL.64 [R2], R56 ;  /* 0x0000003802007387 */ /* 0x0003e20000100a00 */
[----:B------:R-:W-:Y:S05]  /*9a90*/  RET.REL.NODEC R4 `(_ZN7cutlass13device_kernelIN5flash19enable_sm80_to_sm89INS1_16FlashAttnBwdSm80INS1_25CollectiveMainloopBwdSm80ILi2ELi2EN4cute5tupleIJNS5_1CILi128EEES8_NS7_ILi64EEEEEENS_10bfloat16_tEfNS_4arch4Sm80ELb1ELb0ELb1ELb1ELb1ELb0ELb0ELb0ELi2ELi4ELi4ELi4ELb0EEENS1_24CollectiveEpilogueBwdGQAISA_fSD_Li256ELb1ELb1EEENS1_25SingleTileBwdLPTSchedulerILb1ELi128ELb1EEEEEEEEEvNT_6ParamsE) ;  /* 0xffff656004007950 */ /* 0x000fea0003c3ffff */
        .type           $_ZN7cutlass13device_kernelIN5flash19enable_sm80_to_sm89INS1_16FlashAttnBwdSm80INS1_25CollectiveMainloopBwdSm80ILi2ELi2EN4cute5tupleIJNS5_1CILi128EEES8_NS7_ILi64EEEEEENS_10bfloat16_tEfNS_4arch4Sm80ELb1ELb0ELb1ELb1ELb1ELb0ELb0ELb0ELi2ELi4ELi4ELi4ELb0EEENS1_24CollectiveEpilogueBwdGQAISA_fSD_Li256ELb1ELb1EEENS1_25SingleTileBwdLPTSchedulerILb1ELi128ELb1EEEEEEEEEvNT_6ParamsE$_ZN4cute3eso3ESOILb1ELb0EJNS_6LayoutINS_5tupleIJNS3_IJNS_1CILi1EEES5_EEEEEENS3_IJNS3_IJS5_NS4_ILi0EEEEEEEEEEENS_10ViewEngineINS_8gmem_ptrIPKN7cutlass9uint128_tEEEEEEEC2ERKSB_RKSJ_,@function
        .size           $_ZN7cutlass13device_kernelIN5flash19enable_sm80_to_sm89INS1_16FlashAttnBwdSm80INS1_25CollectiveMainloopBwdSm80ILi2ELi2EN4cute5tupleIJNS5_1CILi128EEES8_NS7_ILi64EEEEEENS_10bfloat16_tEfNS_4arch4Sm80ELb1ELb0ELb1ELb1ELb1ELb0ELb0ELb0ELi2ELi4ELi4ELi4ELb0EEENS1_24CollectiveEpilogueBwdGQAISA_fSD_Li256ELb1ELb1EEENS1_25SingleTileBwdLPTSchedulerILb1ELi128ELb1EEEEEEEEEvNT_6ParamsE$_ZN4cute3eso3ESOILb1ELb0EJNS_6LayoutINS_5tupleIJNS3_IJNS_1CILi1EEES5_EEEEEENS3_IJNS3_IJS5_NS4_ILi0EEEEEEEEEEENS_10ViewEngineINS_8gmem_ptrIPKN7cutlass9uint128_tEEEEEEEC2ERKSB_RKSJ_,($_ZN7cutlass13device_kernelIN5flash19enable_sm80_to_sm89INS1_16FlashAttnBwdSm80INS1_25CollectiveMainloopBwdSm80ILi2ELi2EN4cute5tupleIJNS5_1CILi128EEES8_NS7_ILi64EEEEEENS_10bfloat16_tEfNS_4arch4Sm80ELb1ELb0ELb1ELb1ELb1ELb0ELb0ELb0ELi2ELi4ELi4ELi4ELb0EEENS1_24CollectiveEpilogueBwdGQAISA_fSD_Li256ELb1ELb1EEENS1_25SingleTileBwdLPTSchedulerILb1ELi128ELb1EEEEEEEEEvNT_6ParamsE$_ZN4cute3eso3ESOILb1ELb0EJNS_6LayoutINS_5tupleIJNS3_IJNS_1CILi1EEES5_EEEEEENS3_IJNS3_IJS5_NS4_ILi0EEEEEEEEEEENS_10ViewEngineINS_8smem_ptrIPN7cutlass9uint128_tEEEEEEEC2ERKSB_RKSI_ - $_ZN7cutlass13device_kernelIN5flash19enable_sm80_to_sm89INS1_16FlashAttnBwdSm80INS1_25CollectiveMainloopBwdSm80ILi2ELi2EN4cute5tupleIJNS5_1CILi128EEES8_NS7_ILi64EEEEEENS_10bfloat16_tEfNS_4arch4Sm80ELb1ELb0ELb1ELb1ELb1ELb0ELb0ELb0ELi2ELi4ELi4ELi4ELb0EEENS1_24CollectiveEpilogueBwdGQAISA_fSD_Li256ELb1ELb1EEENS1_25SingleTileBwdLPTSchedulerILb1ELi128ELb1EEEEEEEEEvNT_6ParamsE$_ZN4cute3eso3ESOILb1ELb0EJNS_6LayoutINS_5tupleIJNS3_IJNS_1CILi1EEES5_EEEEEENS3_IJNS3_IJS5_NS4_ILi0EEEEEEEEEEENS_10ViewEngineINS_8gmem_ptrIPKN7cutlass9uint128_tEEEEEEEC2ERKSB_RKSJ_)
$_ZN7cutlass13device_kernelIN5flash19enable_sm80_to_sm89INS1_16FlashAttnBwdSm80INS1_25CollectiveMainloopBwdSm80ILi2ELi2EN4cute5tupleIJNS5_1CILi128EEES8_NS7_ILi64EEEEEENS_10bfloat16_tEfNS_4arch4Sm80ELb1ELb0ELb1ELb1ELb1ELb0ELb0ELb0ELi2ELi4ELi4ELi4ELb0EEENS1_24CollectiveEpilogueBwdGQAISA_fSD_Li256ELb1ELb1EEENS1_25SingleTileBwdLPTSchedulerILb1ELi128ELb1EEEEEEEEEvNT_6ParamsE$_ZN4cute3eso3ESOILb1ELb0EJNS_6LayoutINS_5tupleIJNS3_IJNS_1CILi1EEES5_EEEEEENS3_IJNS3_IJS5_NS4_ILi0EEEEEEEEEEENS_10ViewEngineINS_8gmem_ptrIPKN7cutlass9uint128_tEEEEEEEC2ERKSB_RKSJ_:
[----:B------:R-:W-:Y:S02]  /*9aa0*/  IADD3 R4, R81, -c[0x0][0x20], RZ ;  /* 0x8000080051047a10 */ /* 0x000fe40007ffe0ff */
[----:B------:R-:W-:-:S03]  /*9ab0*/  MOV R9, 0x0 ;  /* 0x0000000000097802 */ /* 0x000fc60000000f00 */
[----:B------:R1:W-:Y:S01]  /*9ac0*/  STL.64 [R4], R2 ;  /* 0x0000000204007387 */ /* 0x0003e20000100a00 */
[----:B------:R-:W-:Y:S05]  /*9ad0*/  RET.REL.NODEC R8 `(_ZN7cutlass13device_kernelIN5flash19enable_sm80_to_sm89INS1_16FlashAttnBwdSm80INS1_25CollectiveMainloopBwdSm80ILi2ELi2EN4cute5tupleIJNS5_1CILi128EEES8_NS7_ILi64EEEEEENS_10bfloat16_tEfNS_4arch4Sm80ELb1ELb0ELb1ELb1ELb1ELb0ELb0ELb0ELi2ELi4ELi4ELi4ELb0EEENS1_24CollectiveEpilogueBwdGQAISA_fSD_Li256ELb1ELb1EEENS1_25SingleTileBwdLPTSchedulerILb1ELi128ELb1EEEEEEEEEvNT_6ParamsE) ;  /* 0xffff652008007950 */ /* 0x000fea0003c3ffff */
        .type           $_ZN7cutlass13device_kernelIN5flash19enable_sm80_to_sm89INS1_16FlashAttnBwdSm80INS1_25CollectiveMainloopBwdSm80ILi2ELi2EN4cute5tupleIJNS5_1CILi128EEES8_NS7_ILi64EEEEEENS_10bfloat16_tEfNS_4arch4Sm80ELb1ELb0ELb1ELb1ELb1ELb0ELb0ELb0ELi2ELi4ELi4ELi4ELb0EEENS1_24CollectiveEpilogueBwdGQAISA_fSD_Li256ELb1ELb1EEENS1_25SingleTileBwdLPTSchedulerILb1ELi128ELb1EEEEEEEEEvNT_6ParamsE$_ZN4cute3eso3ESOILb1ELb0EJNS_6LayoutINS_5tupleIJNS3_IJNS_1CILi1EEES5_EEEEEENS3_IJNS3_IJS5_NS4_ILi0EEEEEEEEEEENS_10ViewEngineINS_8smem_ptrIPN7cutlass9uint128_tEEEEEEEC2ERKSB_RKSI_,@function
        .size           $_ZN7cutlass13device_kernelIN5flash19enable_sm80_to_sm89INS1_16FlashAttnBwdSm80INS1_25CollectiveMainloopBwdSm80ILi2ELi2EN4cute5tupleIJNS5_1CILi128EEES8_NS7_ILi64EEEEEENS_10bfloat16_tEfNS_4arch4Sm80ELb1ELb0ELb1ELb1ELb1ELb0ELb0ELb0ELi2ELi4ELi4ELi4ELb0EEENS1_24CollectiveEpilogueBwdGQAISA_fSD_Li256ELb1ELb1EEENS1_25SingleTileBwdLPTSchedulerILb1ELi128ELb1EEEEEEEEEvNT_6ParamsE$_ZN4cute3eso3ESOILb1ELb0EJNS_6LayoutINS_5tupleIJNS3_IJNS_1CILi1EEES5_EEEEEENS3_IJNS3_IJS5_NS4_ILi0EEEEEEEEEEENS_10ViewEngineINS_8smem_ptrIPN7cutlass9uint128_tEEEEEEEC2ERKSB_RKSI_,($_ZN7cutlass13device_kernelIN5flash19enable_sm80_to_sm89INS1_16FlashAttnBwdSm80INS1_25CollectiveMainloopBwdSm80ILi2ELi2EN4cute5tupleIJNS5_1CILi128EEES8_NS7_ILi64EEEEEENS_10bfloat16_tEfNS_4arch4Sm80ELb1ELb0ELb1ELb1ELb1ELb0ELb0ELb0ELi2ELi4ELi4ELi4ELb0EEENS1_24CollectiveEpilogueBwdGQAISA_fSD_Li256ELb1ELb1EEENS1_25SingleTileBwdLPTSchedulerILb1ELi128ELb1EEEEEEEEEvNT_6ParamsE$_ZN4cute3eso3ESOILb1ELb0EJNS_6LayoutINS_5tupleIJNS3_IJNS_1CILi1EEES5_EEENS4_ILi32EEEEEENS3_IJNS3_IJNS4_ILi0EEES9_EEENS4_ILi256EEEEEEEENS_10ViewEngineINS_8gmem_ptrIPfEEEEEEC2ERKSD_RKSI_ - $_ZN7cutlass13device_kernelIN5flash19enable_sm80_to_sm89INS1_16FlashAttnBwdSm80INS1_25CollectiveMainloopBwdSm80ILi2ELi2EN4cute5tupleIJNS5_1CILi128EEES8_NS7_ILi64EEEEEENS_10bfloat16_tEfNS_4arch4Sm80ELb1ELb0ELb1ELb1ELb1ELb0ELb0ELb0ELi2ELi4ELi4ELi4ELb0EEENS1_24CollectiveEpilogueBwdGQAISA_fSD_Li256ELb1ELb1EEENS1_25SingleTileBwdLPTSchedulerILb1ELi128ELb1EEEEEEEEEvNT_6ParamsE$_ZN4cute3eso3ESOILb1ELb0EJNS_6LayoutINS_5tupleIJNS3_IJNS_1CILi1EEES5_EEEEEENS3_IJNS3_IJS5_NS4_ILi0EEEEEEEEEEENS_10ViewEngineINS_8smem_ptrIPN7cutlass9uint128_tEEEEEEEC2ERKSB_RKSI_)
$_ZN7cutlass13device_kernelIN5flash19enable_sm80_to_sm89INS1_16FlashAttnBwdSm80INS1_25CollectiveMainloopBwdSm80ILi2ELi2EN4cute5tupleIJNS5_1CILi128EEES8_NS7_ILi64EEEEEENS_10bfloat16_tEfNS_4arch4Sm80ELb1ELb0ELb1ELb1ELb1ELb0ELb0ELb0ELi2ELi4ELi4ELi4ELb0EEENS1_24CollectiveEpilogueBwdGQAISA_fSD_Li256ELb1ELb1EEENS1_25SingleTileBwdLPTSchedulerILb1ELi128ELb1EEEEEEEEEvNT_6ParamsE$_ZN4cute3eso3ESOILb1ELb0EJNS_6LayoutINS_5tupleIJNS3_IJNS_1CILi1EEES5_EEEEEENS3_IJNS3_IJS5_NS4_ILi0EEEEEEEEEEENS_10ViewEngineINS_8smem_ptrIPN7cutlass9uint128_tEEEEEEEC2ERKSB_RKSI_:
[----:B------:R-:W-:Y:S02]  /*9ae0*/  IADD3 R4, R4, -c[0x0][0x20], RZ ;  /* 0x8000080004047a10 */ /* 0x000fe40007ffe0ff */
[----:B------:R-:W-:-:S03]  /*9af0*/  MOV R7, 0x0 ;  /* 0x0000000000077802 */ /* 0x000fc60000000f00 */
[----:B------:R1:W-:Y:S01]  /*9b00*/  STL.64 [R4], R2 ;  /* 0x0000000204007387 */ /* 0x0003e20000100a00 */
[----:B------:R-:W-:Y:S05]  /*9b10*/  RET.REL.NODEC R6 `(_ZN7cutlass13device_kernelIN5flash19enable_sm80_to_sm89INS1_16FlashAttnBwdSm80INS1_25CollectiveMainloopBwdSm80ILi2ELi2EN4cute5tupleIJNS5_1CILi128EEES8_NS7_ILi64EEEEEENS_10bfloat16_tEfNS_4arch4Sm80ELb1ELb0ELb1ELb1ELb1ELb0ELb0ELb0ELi2ELi4ELi4ELi4ELb0EEENS1_24CollectiveEpilogueBwdGQAISA_fSD_Li256ELb1ELb1EEENS1_25SingleTileBwdLPTSchedulerILb1ELi128ELb1EEEEEEEEEvNT_6ParamsE) ;  /* 0xffff64e006007950 */ /* 0x000fea0003c3ffff */
        .type           $_ZN7cutlass13device_kernelIN5flash19enable_sm80_to_sm89INS1_16FlashAttnBwdSm80INS1_25CollectiveMainloopBwdSm80ILi2ELi2EN4cute5tupleIJNS5_1CILi128EEES8_NS7_ILi64EEEEEENS_10bfloat16_tEfNS_4arch4Sm80ELb1ELb0ELb1ELb1ELb1ELb0ELb0ELb0ELi2ELi4ELi4ELi4ELb0EEENS1_24CollectiveEpilogueBwdGQAISA_fSD_Li256ELb1ELb1EEENS1_25SingleTileBwdLPTSchedulerILb1ELi128ELb1EEEEEEEEEvNT_6ParamsE$_ZN4cute3eso3ESOILb1ELb0EJNS_6LayoutINS_5tupleIJNS3_IJNS_1CILi1EEES5_EEENS4_ILi32EEEEEENS3_IJNS3_IJNS4_ILi0EEES9_EEENS4_ILi256EEEEEEEENS_10ViewEngineINS_8gmem_ptrIPfEEEEEEC2ERKSD_RKSI_,@function
        .size           $_ZN7cutlass13device_kernelIN5flash19enable_sm80_to_sm89INS1_16FlashAttnBwdSm80INS1_25CollectiveMainloopBwdSm80ILi2ELi2EN4cute5tupleIJNS5_1CILi128EEES8_NS7_ILi64EEEEEENS_10bfloat16_tEfNS_4arch4Sm80ELb1ELb0ELb1ELb1ELb1ELb0ELb0ELb0ELi2ELi4ELi4ELi4ELb0EEENS1_24CollectiveEpilogueBwdGQAISA_fSD_Li256ELb1ELb1EEENS1_25SingleTileBwdLPTSchedulerILb1ELi128ELb1EEEEEEEEEvNT_6ParamsE$_ZN4cute3eso3ESOILb1ELb0EJNS_6LayoutINS_5tupleIJNS3_IJNS_1CILi1EEES5_EEENS4_ILi32EEEEEENS3_IJNS3_IJNS4_ILi0EEES9_EEENS4_ILi256EEEEEEEENS_10ViewEngineINS_8gmem_ptrIPfEEEEEEC2ERKSD_RKSI_,($_ZN7cutlass13device_kernelIN5flash19enable_sm80_to_sm89INS1_16FlashAttnBwdSm80INS1_25CollectiveMainloopBwdSm80ILi2ELi2EN4cute5tupleIJNS5_1CILi128EEES8_NS7_ILi64EEEEEENS_10bfloat16_tEfNS_4arch4Sm80ELb1ELb0ELb1ELb1ELb1ELb0ELb0ELb0ELi2ELi4ELi4ELi4ELb0EEENS1_24CollectiveEpilogueBwdGQAISA_fSD_Li256ELb1ELb1EEENS1_25SingleTileBwdLPTSchedulerILb1ELi128ELb1EEEEEEEEEvNT_6ParamsE$_ZN4cute3eso3ESOILb1ELb0EJNS_6LayoutINS_5tupleIJNS3_IJNS_1CILi1EEES5_EEENS4_ILi32EEEEEENS3_IJNS3_IJNS4_ILi0EEES9_EEENS4_ILi256EEEEEEEEiEEC2ERKSD_RKi - $_ZN7cutlass13device_kernelIN5flash19enable_sm80_to_sm89INS1_16FlashAttnBwdSm80INS1_25CollectiveMainloopBwdSm80ILi2ELi2EN4cute5tupleIJNS5_1CILi128EEES8_NS7_ILi64EEEEEENS_10bfloat16_tEfNS_4arch4Sm80ELb1ELb0ELb1ELb1ELb1ELb0ELb0ELb0ELi2ELi4ELi4ELi4ELb0EEENS1_24CollectiveEpilogueBwdGQAISA_fSD_Li256ELb1ELb1EEENS1_25SingleTileBwdLPTSchedulerILb1ELi128ELb1EEEEEEEEEvNT_6ParamsE$_ZN4cute3eso3ESOILb1ELb0EJNS_6LayoutINS_5tupleIJNS3_IJNS_1CILi1EEES5_EEENS4_ILi32EEEEEENS3_IJNS3_IJNS4_ILi0EEES9_EEENS4_ILi256EEEEEEEENS_10ViewEngineINS_8gmem_ptrIPfEEEEEEC2ERKSD_RKSI_)
$_ZN7cutlass13device_kernelIN5flash19enable_sm80_to_sm89INS1_16FlashAttnBwdSm80INS1_25CollectiveMainloopBwdSm80ILi2ELi2EN4cute5tupleIJNS5_1CILi128EEES8_NS7_ILi64EEEEEENS_10bfloat16_tEfNS_4arch4Sm80ELb1ELb0ELb1ELb1ELb1ELb0ELb0ELb0ELi2ELi4ELi4ELi4ELb0EEENS1_24CollectiveEpilogueBwdGQAISA_fSD_Li256ELb1ELb1EEENS1_25SingleTileBwdLPTSchedulerILb1ELi128ELb1EEEEEEEEEvNT_6ParamsE$_ZN4cute3eso3ESOILb1ELb0EJNS_6LayoutINS_5tupleIJNS3_IJNS_1CILi1EEES5_EEENS4_ILi32EEEEEENS3_IJNS3_IJNS4_ILi0EEES9_EEENS4_ILi256EEEEEEEENS_10ViewEngineINS_8gmem_ptrIPfEEEEEEC2ERKSD_RKSI_:
[----:B------:R-:W-:Y:S02]  /*9b20*/  IADD3 R60, R60, -c[0x0][0x20], RZ ;  /* 0x800008003c3c7a10 */ /* 0x000fe40007ffe0ff */
[----:B------:R-:W-:-:S03]  /*9b30*/  MOV R5, 0x0 ;  /* 0x0000000000057802 */ /* 0x000fc60000000f00 */
[----:B------:R1:W-:Y:S01]  /*9b40*/  STL.64 [R60], R2 ;  /* 0x000000023c007387 */ /* 0x0003e20000100a00 */
[----:B------:R-:W-:Y:S05]  /*9b50*/  RET.REL.NODEC R4 `(_ZN7cutlass13device_kernelIN5flash19enable_sm80_to_sm89INS1_16FlashAttnBwdSm80INS1_25CollectiveMainloopBwdSm80ILi2ELi2EN4cute5tupleIJNS5_1CILi128EEES8_NS7_ILi64EEEEEENS_10bfloat16_tEfNS_4arch4Sm80ELb1ELb0ELb1ELb1ELb1ELb0ELb0ELb0ELi2ELi4ELi4ELi4ELb0EEENS1_24CollectiveEpilogueBwdGQAISA_fSD_Li256ELb1ELb1EEENS1_25SingleTileBwdLPTSchedulerILb1ELi128ELb1EEEEEEEEEvNT_6ParamsE) ;  /* 0xffff64a004007950 */ /* 0x000fea0003c3ffff */
        .type           $_ZN7cutlass13device_kernelIN5flash19enable_sm80_to_sm89INS1_16FlashAttnBwdSm80INS1_25CollectiveMainloopBwdSm80ILi2ELi2EN4cute5tupleIJNS5_1CILi128EEES8_NS7_ILi64EEEEEENS_10bfloat16_tEfNS_4arch4Sm80ELb1ELb0ELb1ELb1ELb1ELb0ELb0ELb0ELi2ELi4ELi4ELi4ELb0EEENS1_24CollectiveEpilogueBwdGQAISA_fSD_Li256ELb1ELb1EEENS1_25SingleTileBwdLPTSchedulerILb1ELi128ELb1EEEEEEEEEvNT_6ParamsE$_ZN4cute3eso3ESOILb1ELb0EJNS_6LayoutINS_5tupleIJNS3_IJNS_1CILi1EEES5_EEENS4_ILi32EEEEEENS3_IJNS3_IJNS4_ILi0EEES9_EEENS4_ILi256EEEEEEEEiEEC2ERKSD_RKi,@function
        .size           $_ZN7cutlass13device_kernelIN5flash19enable_sm80_to_sm89INS1_16FlashAttnBwdSm80INS1_25CollectiveMainloopBwdSm80ILi2ELi2EN4cute5tupleIJNS5_1CILi128EEES8_NS7_ILi64EEEEEENS_10bfloat16_tEfNS_4arch4Sm80ELb1ELb0ELb1ELb1ELb1ELb0ELb0ELb0ELi2ELi4ELi4ELi4ELb0EEENS1_24CollectiveEpilogueBwdGQAISA_fSD_Li256ELb1ELb1EEENS1_25SingleTileBwdLPTSchedulerILb1ELi128ELb1EEEEEEEEEvNT_6ParamsE$_ZN4cute3eso3ESOILb1ELb0EJNS_6LayoutINS_5tupleIJNS3_IJNS_1CILi1EEES5_EEENS4_ILi32EEEEEENS3_IJNS3_IJNS4_ILi0EEES9_EEENS4_ILi256EEEEEEEEiEEC2ERKSD_RKi,($_ZN7cutlass13device_kernelIN5flash19enable_sm80_to_sm89INS1_16FlashAttnBwdSm80INS1_25CollectiveMainloopBwdSm80ILi2ELi2EN4cute5tupleIJNS5_1CILi128EEES8_NS7_ILi64EEEEEENS_10bfloat16_tEfNS_4arch4Sm80ELb1ELb0ELb1ELb1ELb1ELb0ELb0ELb0ELi2ELi4ELi4ELi4ELb0EEENS1_24CollectiveEpilogueBwdGQAISA_fSD_Li256ELb1ELb1EEENS1_25SingleTileBwdLPTSchedulerILb1ELi128ELb1EEEEEEEEEvNT_6ParamsE$_ZN4cute3eso3ESOILb1ELb0EJNS_6LayoutINS_5tupleIJNS3_IJNS_1CILi2EEES5_EEEEEENS3_IJNS3_IJNS4_ILi1EEES5_EEEEEEEENS_10ViewEngineIPKfEEEEC2ERKSB_RKSF_ - $_ZN7cutlass13device_kernelIN5flash19enable_sm80_to_sm89INS1_16FlashAttnBwdSm80INS1_25CollectiveMainloopBwdSm80ILi2ELi2EN4cute5tupleIJNS5_1CILi128EEES8_NS7_ILi64EEEEEENS_10bfloat16_tEfNS_4arch4Sm80ELb1ELb0ELb1ELb1ELb1ELb0ELb0ELb0ELi2ELi4ELi4ELi4ELb0EEENS1_24CollectiveEpilogueBwdGQAISA_fSD_Li256ELb1ELb1EEENS1_25SingleTileBwdLPTSchedulerILb1ELi128ELb1EEEEEEEEEvNT_6ParamsE$_ZN4cute3eso3ESOILb1ELb0EJNS_6LayoutINS_5tupleIJNS3_IJNS_1CILi1EEES5_EEENS4_ILi32EEEEEENS3_IJNS3_IJNS4_ILi0EEES9_EEENS4_ILi256EEEEEEEEiEEC2ERKSD_RKi)
$_ZN7cutlass13device_kernelIN5flash19enable_sm80_to_sm89INS1_16FlashAttnBwdSm80INS1_25CollectiveMainloopBwdSm80ILi2ELi2EN4cute5tupleIJNS5_1CILi128EEES8_NS7_ILi64EEEEEENS_10bfloat16_tEfNS_4arch4Sm80ELb1ELb0ELb1ELb1ELb1ELb0ELb0ELb0ELi2ELi4ELi4ELi4ELb0EEENS1_24CollectiveEpilogueBwdGQAISA_fSD_Li256ELb1ELb1EEENS1_25SingleTileBwdLPTSchedulerILb1ELi128ELb1EEEEEEEEEvNT_6ParamsE$_ZN4cute3eso3ESOILb1ELb0EJNS_6LayoutINS_5tupleIJNS3_IJNS_1CILi1EEES5_EEENS4_ILi32EEEEEENS3_IJNS3_IJNS4_ILi0EEES9_EEENS4_ILi256EEEEEEEEiEEC2ERKSD_RKi:
[----:B------:R-:W-:Y:S02]  /*9b60*/  IADD3 R2, R60, -c[0x0][0x20], RZ ;  /* 0x800008003c027a10 */ /* 0x000fe40007ffe0ff */
[----:B------:R-:W-:-:S03]  /*9b70*/  MOV R9, 0x0 ;  /* 0x0000000000097802 */ /* 0x000fc60000000f00 */
[----:B------:R1:W-:Y:S01]  /*9b80*/  STL [R2], R3 ;  /* 0x0000000302007387 */ /* 0x0003e20000100800 */
[----:B------:R-:W-:Y:S05]  /*9b90*/  RET.REL.NODEC R8 `(_ZN7cutlass13device_kernelIN5flash19enable_sm80_to_sm89INS1_16FlashAttnBwdSm80INS1_25CollectiveMainloopBwdSm80ILi2ELi2EN4cute5tupleIJNS5_1CILi128EEES8_NS7_ILi64EEEEEENS_10bfloat16_tEfNS_4arch4Sm80ELb1ELb0ELb1ELb1ELb1ELb0ELb0ELb0ELi2ELi4ELi4ELi4ELb0EEENS1_24CollectiveEpilogueBwdGQAISA_fSD_Li256ELb1ELb1EEENS1_25SingleTileBwdLPTSchedulerILb1ELi128ELb1EEEEEEEEEvNT_6ParamsE) ;  /* 0xffff646008007950 */ /* 0x000fea0003c3ffff */
        .type           $_ZN7cutlass13device_kernelIN5flash19enable_sm80_to_sm89INS1_16FlashAttnBwdSm80INS1_25CollectiveMainloopBwdSm80ILi2ELi2EN4cute5tupleIJNS5_1CILi128EEES8_NS7_ILi64EEEEEENS_10bfloat16_tEfNS_4arch4Sm80ELb1ELb0ELb1ELb1ELb1ELb0ELb0ELb0ELi2ELi4ELi4ELi4ELb0EEENS1_24CollectiveEpilogueBwdGQAISA_fSD_Li256ELb1ELb1EEENS1_25SingleTileBwdLPTSchedulerILb1ELi128ELb1EEEEEEEEEvNT_6ParamsE$_ZN4cute3eso3ESOILb1ELb0EJNS_6LayoutINS_5tupleIJNS3_IJNS_1CILi2EEES5_EEEEEENS3_IJNS3_IJNS4_ILi1EEES5_EEEEEEEENS_10ViewEngineIPKfEEEEC2ERKSB_RKSF_,@function
        .size           $_ZN7cutlass13device_kernelIN5flash19enable_sm80_to_sm89INS1_16FlashAttnBwdSm80INS1_25CollectiveMainloopBwdSm80ILi2ELi2EN4cute5tupleIJNS5_1CILi128EEES8_NS7_ILi64EEEEEENS_10bfloat16_tEfNS_4arch4Sm80ELb1ELb0ELb1ELb1ELb1ELb0ELb0ELb0ELi2ELi4ELi4ELi4ELb0EEENS1_24CollectiveEpilogueBwdGQAISA_fSD_Li256ELb1ELb1EEENS1_25SingleTileBwdLPTSchedulerILb1ELi128ELb1EEEEEEEEEvNT_6ParamsE$_ZN4cute3eso3ESOILb1ELb0EJNS_6LayoutINS_5tupleIJNS3_IJNS_1CILi2EEES5_EEEEEENS3_IJNS3_IJNS4_ILi1EEES5_EEEEEEEENS_10ViewEngineIPKfEEEEC2ERKSB_RKSF_,($_ZN7cutlass13device_kernelIN5flash19enable_sm80_to_sm89INS1_16FlashAttnBwdSm80INS1_25CollectiveMainloopBwdSm80ILi2ELi2EN4cute5tupleIJNS5_1CILi128EEES8_NS7_ILi64EEEEEENS_10bfloat16_tEfNS_4arch4Sm80ELb1ELb0ELb1ELb1ELb1ELb0ELb0ELb0ELi2ELi4ELi4ELi4ELb0EEENS1_24CollectiveEpilogueBwdGQAISA_fSD_Li256ELb1ELb1EEENS1_25SingleTileBwdLPTSchedulerILb1ELi128ELb1EEEEEEEEEvNT_6ParamsE$_ZN4cute3eso3ESOILb1ELb0EJNS_6LayoutINS_5tupleIJNS3_IJNS_1CILi2EEES5_EEEEEENS3_IJNS3_IJNS4_ILi1EEES5_EEEEEEEENS_10ViewEngineIPN7cutlass10bfloat16_tEEEEEC2ERKSB_RKSG_ - $_ZN7cutlass13device_kernelIN5flash19enable_sm80_to_sm89INS1_16FlashAttnBwdSm80INS1_25CollectiveMainloopBwdSm80ILi2ELi2EN4cute5tupleIJNS5_1CILi128EEES8_NS7_ILi64EEEEEENS_10bfloat16_tEfNS_4arch4Sm80ELb1ELb0ELb1ELb1ELb1ELb0ELb0ELb0ELi2ELi4ELi4ELi4ELb0EEENS1_24CollectiveEpilogueBwdGQAISA_fSD_Li256ELb1ELb1EEENS1_25SingleTileBwdLPTSchedulerILb1ELi128ELb1EEEEEEEEEvNT_6ParamsE$_ZN4cute3eso3ESOILb1ELb0EJNS_6LayoutINS_5tupleIJNS3_IJNS_1CILi2EEES5_EEEEEENS3_IJNS3_IJNS4_ILi1EEES5_EEEEEEEENS_10ViewEngineIPKfEEEEC2ERKSB_RKSF_)
$_ZN7cutlass13device_kernelIN5flash19enable_sm80_to_sm89INS1_16FlashAttnBwdSm80INS1_25CollectiveMainloopBwdSm80ILi2ELi2EN4cute5tupleIJNS5_1CILi128EEES8_NS7_ILi64EEEEEENS_10bfloat16_tEfNS_4arch4Sm80ELb1ELb0ELb1ELb1ELb1ELb0ELb0ELb0ELi2ELi4ELi4ELi4ELb0EEENS1_24CollectiveEpilogueBwdGQAISA_fSD_Li256ELb1ELb1EEENS1_25SingleTileBwdLPTSchedulerILb1ELi128ELb1EEEEEEEEEvNT_6ParamsE$_ZN4cute3eso3ESOILb1ELb0EJNS_6LayoutINS_5tupleIJNS3_IJNS_1CILi2EEES5_EEEEEENS3_IJNS3_IJNS4_ILi1EEES5_EEEEEEEENS_10ViewEngineIPKfEEEEC2ERKSB_RKSF_:
[----:B------:R-:W-:Y:S01]  /*9ba0*/  IADD3 R2, R2, -c[0x0][0x20], RZ ;  /* 0x8000080002027a10 */ /* 0x000fe20007ffe0ff */
[----:B------:R-:W-:Y:S01]  /*9bb0*/  IMAD.MOV.U32 R7, RZ, RZ, R3 ;  /* 0x000000ffff077224 */ /* 0x000fe200078e0003 */
[----:B------:R-:W-:-:S04]  /*9bc0*/  MOV R5, 0x0 ;  /* 0x0000000000057802 */ /* 0x000fc80000000f00 */
[----:B------:R1:W-:Y:S01]  /*9bd0*/  STL.64 [R2], R6 ;  /* 0x0000000602007387 */ /* 0x0003e20000100a00 */
[----:B------:R-:W-:Y:S05]  /*9be0*/  RET.REL.NODEC R4 `(_ZN7cutlass13device_kernelIN5flash19enable_sm80_to_sm89INS1_16FlashAttnBwdSm80INS1_25CollectiveMainloopBwdSm80ILi2ELi2EN4cute5tupleIJNS5_1CILi128EEES8_NS7_ILi64EEEEEENS_10bfloat16_tEfNS_4arch4Sm80ELb1ELb0ELb1ELb1ELb1ELb0ELb0ELb0ELi2ELi4ELi4ELi4ELb0EEENS1_24CollectiveEpilogueBwdGQAISA_fSD_Li256ELb1ELb1EEENS1_25SingleTileBwdLPTSchedulerILb1ELi128ELb1EEEEEEEEEvNT_6ParamsE) ;  /* 0xffff641004007950 */ /* 0x000fea0003c3ffff */
        .type           $_ZN7cutlass13device_kernelIN5flash19enable_sm80_to_sm89INS1_16FlashAttnBwdSm80INS1_25CollectiveMainloopBwdSm80ILi2ELi2EN4cute5tupleIJNS5_1CILi128EEES8_NS7_ILi64EEEEEENS_10bfloat16_tEfNS_4arch4Sm80ELb1ELb0ELb1ELb1ELb1ELb0ELb0ELb0ELi2ELi4ELi4ELi4ELb0EEENS1_24CollectiveEpilogueBwdGQAISA_fSD_Li256ELb1ELb1EEENS1_25SingleTileBwdLPTSchedulerILb1ELi128ELb1EEEEEEEEEvNT_6ParamsE$_ZN4cute3eso3ESOILb1ELb0EJNS_6LayoutINS_5tupleIJNS3_IJNS_1CILi2EEES5_EEEEEENS3_IJNS3_IJNS4_ILi1EEES5_EEEEEEEENS_10ViewEngineIPN7cutlass10bfloat16_tEEEEEC2ERKSB_RKSG_,@function
        .size           $_ZN7cutlass13device_kernelIN5flash19enable_sm80_to_sm89INS1_16FlashAttnBwdSm80INS1_25CollectiveMainloopBwdSm80ILi2ELi2EN4cute5tupleIJNS5_1CILi128EEES8_NS7_ILi64EEEEEENS_10bfloat16_tEfNS_4arch4Sm80ELb1ELb0ELb1ELb1ELb1ELb0ELb0ELb0ELi2ELi4ELi4ELi4ELb0EEENS1_24CollectiveEpilogueBwdGQAISA_fSD_Li256ELb1ELb1EEENS1_25SingleTileBwdLPTSchedulerILb1ELi128ELb1EEEEEEEEEvNT_6ParamsE$_ZN4cute3eso3ESOILb1ELb0EJNS_6LayoutINS_5tupleIJNS3_IJNS_1CILi2EEES5_EEEEEENS3_IJNS3_IJNS4_ILi1EEES5_EEEEEEEENS_10ViewEngineIPN7cutlass10bfloat16_tEEEEEC2ERKSB_RKSG_,($_ZN7cutlass13device_kernelIN5flash19enable_sm80_to_sm89INS1_16FlashAttnBwdSm80INS1_25CollectiveMainloopBwdSm80ILi2ELi2EN4cute5tupleIJNS5_1CILi128EEES8_NS7_ILi64EEEEEENS_10bfloat16_tEfNS_4arch4Sm80ELb1ELb0ELb1ELb1ELb1ELb0ELb0ELb0ELi2ELi4ELi4ELi4ELb0EEENS1_24CollectiveEpilogueBwdGQAISA_fSD_Li256ELb1ELb1EEENS1_25SingleTileBwdLPTSchedulerILb1ELi128ELb1EEEEEEEEEvNT_6ParamsE$_ZN4cute3eso3ESOILb1ELb0EJNS_6LayoutINS_5tupleIJNS3_IJNS_1CILi2EEES5_EEEEEENS3_IJNS3_IJNS4_ILi1EEES5_EEEEEEEENS_10ViewEngineIPfEEEEC2ERKSB_RKSE_ - $_ZN7cutlass13device_kernelIN5flash19enable_sm80_to_sm89INS1_16FlashAttnBwdSm80INS1_25CollectiveMainloopBwdSm80ILi2ELi2EN4cute5tupleIJNS5_1CILi128EEES8_NS7_ILi64EEEEEENS_10bfloat16_tEfNS_4arch4Sm80ELb1ELb0ELb1ELb1ELb1ELb0ELb0ELb0ELi2ELi4ELi4ELi4ELb0EEENS1_24CollectiveEpilogueBwdGQAISA_fSD_Li256ELb1ELb1EEENS1_25SingleTileBwdLPTSchedulerILb1ELi128ELb1EEEEEEEEEvNT_6ParamsE$_ZN4cute3eso3ESOILb1ELb0EJNS_6LayoutINS_5tupleIJNS3_IJNS_1CILi2EEES5_EEEEEENS3_IJNS3_IJNS4_ILi1EEES5_EEEEEEEENS_10ViewEngineIPN7cutlass10bfloat16_tEEEEEC2ERKSB_RKSG_)
$_ZN7cutlass13device_kernelIN5flash19enable_sm80_to_sm89INS1_16FlashAttnBwdSm80INS1_25CollectiveMainloopBwdSm80ILi2ELi2EN4cute5tupleIJNS5_1CILi128EEES8_NS7_ILi64EEEEEENS_10bfloat16_tEfNS_4arch4Sm80ELb1ELb0ELb1ELb1ELb1ELb0ELb0ELb0ELi2ELi4ELi4ELi4ELb0EEENS1_24CollectiveEpilogueBwdGQAISA_fSD_Li256ELb1ELb1EEENS1_25SingleTileBwdLPTSchedulerILb1ELi128ELb1EEEEEEEEEvNT_6ParamsE$_ZN4cute3eso3ESOILb1ELb0EJNS_6LayoutINS_5tupleIJNS3_IJNS_1CILi2EEES5_EEEEEENS3_IJNS3_IJNS4_ILi1EEES5_EEEEEEEENS_10ViewEngineIPN7cutlass10bfloat16_tEEEEEC2ERKSB_RKSG_:
[----:B------:R-:W-:Y:S01]  /*9bf0*/  IADD3 R2, R67, -c[0x0][0x20], RZ ;  /* 0x8000080043027a10 */ /* 0x000fe20007ffe0ff */
[----:B------:R-:W-:Y:S01]  /*9c00*/  IMAD.MOV.U32 R7, RZ, RZ, R3 ;  /* 0x000000ffff077224 */ /* 0x000fe200078e0003 */
[----:B------:R-:W-:-:S04]  /*9c10*/  MOV R5, 0x0 ;  /* 0x0000000000057802 */ /* 0x000fc80000000f00 */
[----:B------:R1:W-:Y:S01]  /*9c20*/  STL.64 [R2], R6 ;  /* 0x0000000602007387 */ /* 0x0003e20000100a00 */
[----:B------:R-:W-:Y:S05]  /*9c30*/  RET.REL.NODEC R4 `(_ZN7cutlass13device_kernelIN5flash19enable_sm80_to_sm89INS1_16FlashAttnBwdSm80INS1_25CollectiveMainloopBwdSm80ILi2ELi2EN4cute5tupleIJNS5_1CILi128EEES8_NS7_ILi64EEEEEENS_10bfloat16_tEfNS_4arch4Sm80ELb1ELb0ELb1ELb1ELb1ELb0ELb0ELb0ELi2ELi4ELi4ELi4ELb0EEENS1_24CollectiveEpilogueBwdGQAISA_fSD_Li256ELb1ELb1EEENS1_25SingleTileBwdLPTSchedulerILb1ELi128ELb1EEEEEEEEEvNT_6ParamsE) ;  /* 0xffff63c004007950 */ /* 0x000fea0003c3ffff */
        .type           $_ZN7cutlass13device_kernelIN5flash19enable_sm80_to_sm89INS1_16FlashAttnBwdSm80INS1_25CollectiveMainloopBwdSm80ILi2ELi2EN4cute5tupleIJNS5_1CILi128EEES8_NS7_ILi64EEEEEENS_10bfloat16_tEfNS_4arch4Sm80ELb1ELb0ELb1ELb1ELb1ELb0ELb0ELb0ELi2ELi4ELi4ELi4ELb0EEENS1_24CollectiveEpilogueBwdGQAISA_fSD_Li256ELb1ELb1EEENS1_25SingleTileBwdLPTSchedulerILb1ELi128ELb1EEEEEEEEEvNT_6ParamsE$_ZN4cute3eso3ESOILb1ELb0EJNS_6LayoutINS_5tupleIJNS3_IJNS_1CILi2EEES5_EEEEEENS3_IJNS3_IJNS4_ILi1EEES5_EEEEEEEENS_10ViewEngineIPfEEEEC2ERKSB_RKSE_,@function
        .size           $_ZN7cutlass13device_kernelIN5flash19enable_sm80_to_sm89INS1_16FlashAttnBwdSm80INS1_25CollectiveMainloopBwdSm80ILi2ELi2EN4cute5tupleIJNS5_1CILi128EEES8_NS7_ILi64EEEEEENS_10bfloat16_tEfNS_4arch4Sm80ELb1ELb0ELb1ELb1ELb1ELb0ELb0ELb0ELi2ELi4ELi4ELi4ELb0EEENS1_24CollectiveEpilogueBwdGQAISA_fSD_Li256ELb1ELb1EEENS1_25SingleTileBwdLPTSchedulerILb1ELi128ELb1EEEEEEEEEvNT_6ParamsE$_ZN4cute3eso3ESOILb1ELb0EJNS_6LayoutINS_5tupleIJNS3_IJNS_1CILi2EEES5_EEEEEENS3_IJNS3_IJNS4_ILi1EEES5_EEEEEEEENS_10ViewEngineIPfEEEEC2ERKSB_RKSE_,($_ZN7cutlass13device_kernelIN5flash19enable_sm80_to_sm89INS1_16FlashAttnBwdSm80INS1_25CollectiveMainloopBwdSm80ILi2ELi2EN4cute5tupleIJNS5_1CILi128EEES8_NS7_ILi64EEEEEENS_10bfloat16_tEfNS_4arch4Sm80ELb1ELb0ELb1ELb1ELb1ELb0ELb0ELb0ELi2ELi4ELi4ELi4ELb0EEENS1_24CollectiveEpilogueBwdGQAISA_fSD_Li256ELb1ELb1EEENS1_25SingleTileBwdLPTSchedulerILb1ELi128ELb1EEEEEEEEEvNT_6ParamsE$_ZN4cute3eso3ESOILb1ELb0EJNS_6LayoutINS_5tupleIJNS3_IJNS_1CILi2EEES5_EEEEEENS3_IJNS3_IJNS4_ILi1EEES5_EEEEEEEEiEEC2ERKSB_RKi - $_ZN7cutlass13device_kernelIN5flash19enable_sm80_to_sm89INS1_16FlashAttnBwdSm80INS1_25CollectiveMainloopBwdSm80ILi2ELi2EN4cute5tupleIJNS5_1CILi128EEES8_NS7_ILi64EEEEEENS_10bfloat16_tEfNS_4arch4Sm80ELb1ELb0ELb1ELb1ELb1ELb0ELb0ELb0ELi2ELi4ELi4ELi4ELb0EEENS1_24CollectiveEpilogueBwdGQAISA_fSD_Li256ELb1ELb1EEENS1_25SingleTileBwdLPTSchedulerILb1ELi128ELb1EEEEEEEEEvNT_6ParamsE$_ZN4cute3eso3ESOILb1ELb0EJNS_6LayoutINS_5tupleIJNS3_IJNS_1CILi2EEES5_EEEEEENS3_IJNS3_IJNS4_ILi1EEES5_EEEEEEEENS_10ViewEngineIPfEEEEC2ERKSB_RKSE_)
$_ZN7cutlass13device_kernelIN5flash19enable_sm80_to_sm89INS1_16FlashAttnBwdSm80INS1_25CollectiveMainloopBwdSm80ILi2ELi2EN4cute5tupleIJNS5_1CILi128EEES8_NS7_ILi64EEEEEENS_10bfloat16_tEfNS_4arch4Sm80ELb1ELb0ELb1ELb1ELb1ELb0ELb0ELb0ELi2ELi4ELi4ELi4ELb0EEENS1_24CollectiveEpilogueBwdGQAISA_fSD_Li256ELb1ELb1EEENS1_25SingleTileBwdLPTSchedulerILb1ELi128ELb1EEEEEEEEEvNT_6ParamsE$_ZN4cute3eso3ESOILb1ELb0EJNS_6LayoutINS_5tupleIJNS3_IJNS_1CILi2EEES5_EEEEEENS3_IJNS3_IJNS4_ILi1EEES5_EEEEEEEENS_10ViewEngineIPfEEEEC2ERKSB_RKSE_:
[----:B------:R-:W-:Y:S01]  /*9c40*/  IADD3 R2, R2, -c[0x0][0x20], RZ ;  /* 0x8000080002027a10 */ /* 0x000fe20007ffe0ff */
[----:B------:R-:W-:Y:S01]  /*9c50*/  IMAD.MOV.U32 R9, RZ, RZ, R3 ;  /* 0x000000ffff097224 */ /* 0x000fe200078e0003 */
[----:B------:R-:W-:-:S04]  /*9c60*/  MOV R5, 0x0 ;  /* 0x0000000000057802 */ /* 0x000fc80000000f00 */
[----:B------:R1:W-:Y:S01]  /*9c70*/  STL.64 [R2], R8 ;  /* 0x0000000802007387 */ /* 0x0003e20000100a00 */
[----:B------:R-:W-:Y:S05]  /*9c80*/  RET.REL.NODEC R4 `(_ZN7cutlass13device_kernelIN5flash19enable_sm80_to_sm89INS1_16FlashAttnBwdSm80INS1_25CollectiveMainloopBwdSm80ILi2ELi2EN4cute5tupleIJNS5_1CILi128EEES8_NS7_ILi64EEEEEENS_10bfloat16_tEfNS_4arch4Sm80ELb1ELb0ELb1ELb1ELb1ELb0ELb0ELb0ELi2ELi4ELi4ELi4ELb0EEENS1_24CollectiveEpilogueBwdGQAISA_fSD_Li256ELb1ELb1EEENS1_25SingleTileBwdLPTSchedulerILb1ELi128ELb1EEEEEEEEEvNT_6ParamsE) ;  /* 0xffff637004007950 */ /* 0x000fea0003c3ffff */
        .type           $_ZN7cutlass13device_kernelIN5flash19enable_sm80_to_sm89INS1_16FlashAttnBwdSm80INS1_25CollectiveMainloopBwdSm80ILi2ELi2EN4cute5tupleIJNS5_1CILi128EEES8_NS7_ILi64EEEEEENS_10bfloat16_tEfNS_4arch4Sm80ELb1ELb0ELb1ELb1ELb1ELb0ELb0ELb0ELi2ELi4ELi4ELi4ELb0EEENS1_24CollectiveEpilogueBwdGQAISA_fSD_Li256ELb1ELb1EEENS1_25SingleTileBwdLPTSchedulerILb1ELi128ELb1EEEEEEEEEvNT_6ParamsE$_ZN4cute3eso3ESOILb1ELb0EJNS_6LayoutINS_5tupleIJNS3_IJNS_1CILi2EEES5_EEEEEENS3_IJNS3_IJNS4_ILi1EEES5_EEEEEEEEiEEC2ERKSB_RKi,@function
        .size           $_ZN7cutlass13device_kernelIN5flash19enable_sm80_to_sm89INS1_16FlashAttnBwdSm80INS1_25CollectiveMainloopBwdSm80ILi2ELi2EN4cute5tupleIJNS5_1CILi128EEES8_NS7_ILi64EEEEEENS_10bfloat16_tEfNS_4arch4Sm80ELb1ELb0ELb1ELb1ELb1ELb0ELb0ELb0ELi2ELi4ELi4ELi4ELb0EEENS1_24CollectiveEpilogueBwdGQAISA_fSD_Li256ELb1ELb1EEENS1_25SingleTileBwdLPTSchedulerILb1ELi128ELb1EEEEEEEEEvNT_6ParamsE$_ZN4cute3eso3ESOILb1ELb0EJNS_6LayoutINS_5tupleIJNS3_IJNS_1CILi2EEES5_EEEEEENS3_IJNS3_IJNS4_ILi1EEES5_EEEEEEEEiEEC2ERKSB_RKi,($_ZN7cutlass13device_kernelIN5flash19enable_sm80_to_sm89INS1_16FlashAttnBwdSm80INS1_25CollectiveMainloopBwdSm80ILi2ELi2EN4cute5tupleIJNS5_1CILi128EEES8_NS7_ILi64EEEEEENS_10bfloat16_tEfNS_4arch4Sm80ELb1ELb0ELb1ELb1ELb1ELb0ELb0ELb0ELi2ELi4ELi4ELi4ELb0EEENS1_24CollectiveEpilogueBwdGQAISA_fSD_Li256ELb1ELb1EEENS1_25SingleTileBwdLPTSchedulerILb1ELi128ELb1EEEEEEEEEvNT_6ParamsE$_ZN4cute3eso3ESOILb1ELb0EJNS_6LayoutINS_5tupleIJNS3_IJNS_1CILi2EEES5_EEEEEENS3_IJNS3_IJNS4_ILi8EEENS4_ILi64EEEEEEEEEEENS_10ViewEngineINS_8smem_ptrIPfEEEEEEC2ERKSC_RKSH_ - $_ZN7cutlass13device_kernelIN5flash19enable_sm80_to_sm89INS1_16FlashAttnBwdSm80INS1_25CollectiveMainloopBwdSm80ILi2ELi2EN4cute5tupleIJNS5_1CILi128EEES8_NS7_ILi64EEEEEENS_10bfloat16_tEfNS_4arch4Sm80ELb1ELb0ELb1ELb1ELb1ELb0ELb0ELb0ELi2ELi4ELi4ELi4ELb0EEENS1_24CollectiveEpilogueBwdGQAISA_fSD_Li256ELb1ELb1EEENS1_25SingleTileBwdLPTSchedulerILb1ELi128ELb1EEEEEEEEEvNT_6ParamsE$_ZN4cute3eso3ESOILb1ELb0EJNS_6LayoutINS_5tupleIJNS3_IJNS_1CILi2EEES5_EEEEEENS3_IJNS3_IJNS4_ILi1EEES5_EEEEEEEEiEEC2ERKSB_RKi)
$_ZN7cutlass13device_kernelIN5flash19enable_sm80_to_sm89INS1_16FlashAttnBwdSm80INS1_25CollectiveMainloopBwdSm80ILi2ELi2EN4cute5tupleIJNS5_1CILi128EEES8_NS7_ILi64EEEEEENS_10bfloat16_tEfNS_4arch4Sm80ELb1ELb0ELb1ELb1ELb1ELb0ELb0ELb0ELi2ELi4ELi4ELi4ELb0EEENS1_24CollectiveEpilogueBwdGQAISA_fSD_Li256ELb1ELb1EEENS1_25SingleTileBwdLPTSchedulerILb1ELi128ELb1EEEEEEEEEvNT_6ParamsE$_ZN4cute3eso3ESOILb1ELb0EJNS_6LayoutINS_5tupleIJNS3_IJNS_1CILi2EEES5_EEEEEENS3_IJNS3_IJNS4_ILi1EEES5_EEEEEEEEiEEC2ERKSB_RKi:
[----:B------:R-:W-:Y:S02]  /*9c90*/  IADD3 R2, R67, -c[0x0][0x20], RZ ;  /* 0x8000080043027a10 */ /* 0x000fe40007ffe0ff */
[----:B------:R-:W-:-:S03]  /*9ca0*/  MOV R5, 0x0 ;  /* 0x0000000000057802 */ /* 0x000fc60000000f00 */
[----:B------:R1:W-:Y:S01]  /*9cb0*/  STL [R2], R3 ;  /* 0x0000000302007387 */ /* 0x0003e20000100800 */
[----:B------:R-:W-:Y:S05]  /*9cc0*/  RET.REL.NODEC R4 `(_ZN7cutlass13device_kernelIN5flash19enable_sm80_to_sm89INS1_16FlashAttnBwdSm80INS1_25CollectiveMainloopBwdSm80ILi2ELi2EN4cute5tupleIJNS5_1CILi128EEES8_NS7_ILi64EEEEEENS_10bfloat16_tEfNS_4arch4Sm80ELb1ELb0ELb1ELb1ELb1ELb0ELb0ELb0ELi2ELi4ELi4ELi4ELb0EEENS1_24CollectiveEpilogueBwdGQAISA_fSD_Li256ELb1ELb1EEENS1_25SingleTileBwdLPTSchedulerILb1ELi128ELb1EEEEEEEEEvNT_6ParamsE) ;  /* 0xffff633004007950 */ /* 0x000fea0003c3ffff */
        .type           $_ZN7cutlass13device_kernelIN5flash19enable_sm80_to_sm89INS1_16FlashAttnBwdSm80INS1_25CollectiveMainloopBwdSm80ILi2ELi2EN4cute5tupleIJNS5_1CILi128EEES8_NS7_ILi64EEEEEENS_10bfloat16_tEfNS_4arch4Sm80ELb1ELb0ELb1ELb1ELb1ELb0ELb0ELb0ELi2ELi4ELi4ELi4ELb0EEENS1_24CollectiveEpilogueBwdGQAISA_fSD_Li256ELb1ELb1EEENS1_25SingleTileBwdLPTSchedulerILb1ELi128ELb1EEEEEEEEEvNT_6ParamsE$_ZN4cute3eso3ESOILb1ELb0EJNS_6LayoutINS_5tupleIJNS3_IJNS_1CILi2EEES5_EEEEEENS3_IJNS3_IJNS4_ILi8EEENS4_ILi64EEEEEEEEEEENS_10ViewEngineINS_8smem_ptrIPfEEEEEEC2ERKSC_RKSH_,@function
        .size           $_ZN7cutlass13device_kernelIN5flash19enable_sm80_to_sm89INS1_16FlashAttnBwdSm80INS1_25CollectiveMainloopBwdSm80ILi2ELi2EN4cute5tupleIJNS5_1CILi128EEES8_NS7_ILi64EEEEEENS_10bfloat16_tEfNS_4arch4Sm80ELb1ELb0ELb1ELb1ELb1ELb0ELb0ELb0ELi2ELi4ELi4ELi4ELb0EEENS1_24CollectiveEpilogueBwdGQAISA_fSD_Li256ELb1ELb1EEENS1_25SingleTileBwdLPTSchedulerILb1ELi128ELb1EEEEEEEEEvNT_6ParamsE$_ZN4cute3eso3ESOILb1ELb0EJNS_6LayoutINS_5tupleIJNS3_IJNS_1CILi2EEES5_EEEEEENS3_IJNS3_IJNS4_ILi8EEENS4_ILi64EEEEEEEEEEENS_10ViewEngineINS_8smem_ptrIPfEEEEEEC2ERKSC_RKSH_,($_ZN7cutlass13device_kernelIN5flash19enable_sm80_to_sm89INS1_16FlashAttnBwdSm80INS1_25CollectiveMainloopBwdSm80ILi2ELi2EN4cute5tupleIJNS5_1CILi128EEES8_NS7_ILi64EEEEEENS_10bfloat16_tEfNS_4arch4Sm80ELb1ELb0ELb1ELb1ELb1ELb0ELb0ELb0ELi2ELi4ELi4ELi4ELb0EEENS1_24CollectiveEpilogueBwdGQAISA_fSD_Li256ELb1ELb1EEENS1_25SingleTileBwdLPTSchedulerILb1ELi128ELb1EEEEEEEEEvNT_6ParamsE$_ZN4cute3eso3ESOILb1ELb0EJNS_6LayoutINS_5tupleIJNS3_IJNS_1CILi2EEES5_EEEEEENS3_IJNS3_IJNS4_ILi8EEENS4_ILi64EEEEEEEEEEEiEEC2ERKSC_RKi - $_ZN7cutlass13device_kernelIN5flash19enable_sm80_to_sm89INS1_16FlashAttnBwdSm80INS1_25CollectiveMainloopBwdSm80ILi2ELi2EN4cute5tupleIJNS5_1CILi128EEES8_NS7_ILi64EEEEEENS_10bfloat16_tEfNS_4arch4Sm80ELb1ELb0ELb1ELb1ELb1ELb0ELb0ELb0ELi2ELi4ELi4ELi4ELb0EEENS1_24CollectiveEpilogueBwdGQAISA_fSD_Li256ELb1ELb1EEENS1_25SingleTileBwdLPTSchedulerILb1ELi128ELb1EEEEEEEEEvNT_6ParamsE$_ZN4cute3eso3ESOILb1ELb0EJNS_6LayoutINS_5tupleIJNS3_IJNS_1CILi2EEES5_EEEEEENS3_IJNS3_IJNS4_ILi8EEENS4_ILi64EEEEEEEEEEENS_10ViewEngineINS_8smem_ptrIPfEEEEEEC2ERKSC_RKSH_)
$_ZN7cutlass13device_kernelIN5flash19enable_sm80_to_sm89INS1_16FlashAttnBwdSm80INS1_25CollectiveMainloopBwdSm80ILi2ELi2EN4cute5tupleIJNS5_1CILi128EEES8_NS7_ILi64EEEEEENS_10bfloat16_tEfNS_4arch4Sm80ELb1ELb0ELb1ELb1ELb1ELb0ELb0ELb0ELi2ELi4ELi4ELi4ELb0EEENS1_24CollectiveEpilogueBwdGQAISA_fSD_Li256ELb1ELb1EEENS1_25SingleTileBwdLPTSchedulerILb1ELi128ELb1EEEEEEEEEvNT_6ParamsE$_ZN4cute3eso3ESOILb1ELb0EJNS_6LayoutINS_5tupleIJNS3_IJNS_1CILi2EEES5_EEEEEENS3_IJNS3_IJNS4_ILi8EEENS4_ILi64EEEEEEEEEEENS_10ViewEngineINS_8smem_ptrIPfEEEEEEC2ERKSC_RKSH_:
[----:B------:R-:W-:Y:S02]  /*9cd0*/  IADD3 R6, R23, -c[0x0][0x20], RZ ;  /* 0x8000080017067a10 */ /* 0x000fe40007ffe0ff */
[----:B------:R-:W-:-:S03]  /*9ce0*/  MOV R9, 0x0 ;  /* 0x0000000000097802 */ /* 0x000fc60000000f00 */
[----:B------:R1:W-:Y:S01]  /*9cf0*/  STL.64 [R6], R2 ;  /* 0x0000000206007387 */ /* 0x0003e20000100a00 */
[----:B------:R-:W-:Y:S05]  /*9d00*/  RET.REL.NODEC R8 `(_ZN7cutlass13device_kernelIN5flash19enable_sm80_to_sm89INS1_16FlashAttnBwdSm80INS1_25CollectiveMainloopBwdSm80ILi2ELi2EN4cute5tupleIJNS5_1CILi128EEES8_NS7_ILi64EEEEEENS_10bfloat16_tEfNS_4arch4Sm80ELb1ELb0ELb1ELb1ELb1ELb0ELb0ELb0ELi2ELi4ELi4ELi4ELb0EEENS1_24CollectiveEpilogueBwdGQAISA_fSD_Li256ELb1ELb1EEENS1_25SingleTileBwdLPTSchedulerILb1ELi128ELb1EEEEEEEEEvNT_6ParamsE) ;  /* 0xffff62f008007950 */ /* 0x000fea0003c3ffff */
        .type           $_ZN7cutlass13device_kernelIN5flash19enable_sm80_to_sm89INS1_16FlashAttnBwdSm80INS1_25CollectiveMainloopBwdSm80ILi2ELi2EN4cute5tupleIJNS5_1CILi128EEES8_NS7_ILi64EEEEEENS_10bfloat16_tEfNS_4arch4Sm80ELb1ELb0ELb1ELb1ELb1ELb0ELb0ELb0ELi2ELi4ELi4ELi4ELb0EEENS1_24CollectiveEpilogueBwdGQAISA_fSD_Li256ELb1ELb1EEENS1_25SingleTileBwdLPTSchedulerILb1ELi128ELb1EEEEEEEEEvNT_6ParamsE$_ZN4cute3eso3ESOILb1ELb0EJNS_6LayoutINS_5tupleIJNS3_IJNS_1CILi2EEES5_EEEEEENS3_IJNS3_IJNS4_ILi8EEENS4_ILi64EEEEEEEEEEEiEEC2ERKSC_RKi,@function
        .size           $_ZN7cutlass13device_kernelIN5flash19enable_sm80_to_sm89INS1_16FlashAttnBwdSm80INS1_25CollectiveMainloopBwdSm80ILi2ELi2EN4cute5tupleIJNS5_1CILi128EEES8_NS7_ILi64EEEEEENS_10bfloat16_tEfNS_4arch4Sm80ELb1ELb0ELb1ELb1ELb1ELb0ELb0ELb0ELi2ELi4ELi4ELi4ELb0EEENS1_24CollectiveEpilogueBwdGQAISA_fSD_Li256ELb1ELb1EEENS1_25SingleTileBwdLPTSchedulerILb1ELi128ELb1EEEEEEEEEvNT_6ParamsE$_ZN4cute3eso3ESOILb1ELb0EJNS_6LayoutINS_5tupleIJNS3_IJNS_1CILi2EEES5_EEEEEENS3_IJNS3_IJNS4_ILi8EEENS4_ILi64EEEEEEEEEEEiEEC2ERKSC_RKi,($_ZN7cutlass13device_kernelIN5flash19enable_sm80_to_sm89INS1_16FlashAttnBwdSm80INS1_25CollectiveMainloopBwdSm80ILi2ELi2EN4cute5tupleIJNS5_1CILi128EEES8_NS7_ILi64EEEEEENS_10bfloat16_tEfNS_4arch4Sm80ELb1ELb0ELb1ELb1ELb1ELb0ELb0ELb0ELi2ELi4ELi4ELi4ELb0EEENS1_24CollectiveEpilogueBwdGQAISA_fSD_Li256ELb1ELb1EEENS1_25SingleTileBwdLPTSchedulerILb1ELi128ELb1EEEEEEEEEvNT_6ParamsE$_ZN4cute3eso3ESOILb1ELb0EJNS_6LayoutINS_5tupleIJNS3_IJNS_1CILi2EEES5_EEENS3_IJS5_NS4_ILi8EEEEEEEEENS3_IJNS3_IJNS_11ScaledBasisIS7_JLi0EEEENSA_INS4_ILi64EEEJLi0EEEEEEENS3_IJNSA_INS4_ILi1EEEJLi1EEEENSA_INS4_ILi16EEEJLi1EEEEEEEEEEEENS_10ViewEngineINS_23ArithmeticTupleIteratorINS_15ArithmeticTupleIJNS4_ILi0EEESP_EEEEEEEEEC2ERKSL_RKSS_ - $_ZN7cutlass13device_kernelIN5flash19enable_sm80_to_sm89INS1_16FlashAttnBwdSm80INS1_25CollectiveMainloopBwdSm80ILi2ELi2EN4cute5tupleIJNS5_1CILi128EEES8_NS7_ILi64EEEEEENS_10bfloat16_tEfNS_4arch4Sm80ELb1ELb0ELb1ELb1ELb1ELb0ELb0ELb0ELi2ELi4ELi4ELi4ELb0EEENS1_24CollectiveEpilogueBwdGQAISA_fSD_Li256ELb1ELb1EEENS1_25SingleTileBwdLPTSchedulerILb1ELi128ELb1EEEEEEEEEvNT_6ParamsE$_ZN4cute3eso3ESOILb1ELb0EJNS_6LayoutINS_5tupleIJNS3_IJNS_1CILi2EEES5_EEEEEENS3_IJNS3_IJNS4_ILi8EEENS4_ILi64EEEEEEEEEEEiEEC2ERKSC_RKi)
$_ZN7cutlass13device_kernelIN5flash19enable_sm80_to_sm89INS1_16FlashAttnBwdSm80INS1_25CollectiveMainloopBwdSm80ILi2ELi2EN4cute5tupleIJNS5_1CILi128EEES8_NS7_ILi64EEEEEENS_10bfloat16_tEfNS_4arch4Sm80ELb1ELb0ELb1ELb1ELb1ELb0ELb0ELb0ELi2ELi4ELi4ELi4ELb0EEENS1_24CollectiveEpilogueBwdGQAISA_fSD_Li256ELb1ELb1EEENS1_25SingleTileBwdLPTSchedulerILb1ELi128ELb1EEEEEEEEEvNT_6ParamsE$_ZN4cute3eso3ESOILb1ELb0EJNS_6LayoutINS_5tupleIJNS3_IJNS_1CILi2EEES5_EEEEEENS3_IJNS3_IJNS4_ILi8EEENS4_ILi64EEEEEEEEEEEiEEC2ERKSC_RKi:
[----:B------:R-:W-:Y:S01]  /*9d10*/  IADD3 R2, R23, -c[0x0][0x20], RZ ;  /* 0x8000080017027a10 */ /* 0x000fe20007ffe0ff */
[----:B------:R-:W-:Y:S01]  /*9d20*/  IMAD.MOV.U32 R8, RZ, RZ, R6 ;  /* 0x000000ffff087224 */ /* 0x000fe200078e0006 */
[----:B------:R-:W-:-:S03]  /*9d30*/  MOV R9, 0x0 ;  /* 0x0000000000097802 */ /* 0x000fc60000000f00 */
[----:B------:R1:W-:Y:S01]  /*9d40*/  STL [R2], R3 ;  /* 0x0000000302007387 */ /* 0x0003e20000100800 */
[----:B------:R-:W-:Y:S05]  /*9d50*/  RET.REL.NODEC R8 `(_ZN7cutlass13device_kernelIN5flash19enable_sm80_to_sm89INS1_16FlashAttnBwdSm80INS1_25CollectiveMainloopBwdSm80ILi2ELi2EN4cute5tupleIJNS5_1CILi128EEES8_NS7_ILi64EEEEEENS_10bfloat16_tEfNS_4arch4Sm80ELb1ELb0ELb1ELb1ELb1ELb0ELb0ELb0ELi2ELi4ELi4ELi4ELb0EEENS1_24CollectiveEpilogueBwdGQAISA_fSD_Li256ELb1ELb1EEENS1_25SingleTileBwdLPTSchedulerILb1ELi128ELb1EEEEEEEEEvNT_6ParamsE) ;  /* 0xffff62a008007950 */ /* 0x000fea0003c3ffff */
        .type           $_ZN7cutlass13device_kernelIN5flash19enable_sm80_to_sm89INS1_16FlashAttnBwdSm80INS1_25CollectiveMainloopBwdSm80ILi2ELi2EN4cute5tupleIJNS5_1CILi128EEES8_NS7_ILi64EEEEEENS_10bfloat16_tEfNS_4arch4Sm80ELb1ELb0ELb1ELb1ELb1ELb0ELb0ELb0ELi2ELi4ELi4ELi4ELb0EEENS1_24CollectiveEpilogueBwdGQAISA_fSD_Li256ELb1ELb1EEENS1_25SingleTileBwdLPTSchedulerILb1ELi128ELb1EEEEEEEEEvNT_6ParamsE$_ZN4cute3eso3ESOILb1ELb0EJNS_6LayoutINS_5tupleIJNS3_IJNS_1CILi2EEES5_EEENS3_IJS5_NS4_ILi8EEEEEEEEENS3_IJNS3_IJNS_11ScaledBasisIS7_JLi0EEEENSA_INS4_ILi64EEEJLi0EEEEEEENS3_IJNSA_INS4_ILi1EEEJLi1EEEENSA_INS4_ILi16EEEJLi1EEEEEEEEEEEENS_10ViewEngineINS_23ArithmeticTupleIteratorINS_15ArithmeticTupleIJNS4_ILi0EEESP_EEEEEEEEEC2ERKSL_RKSS_,@function
        .size           $_ZN7cutlass13device_kernelIN5flash19enable_sm80_to_sm89INS1_16FlashAttnBwdSm80INS1_25CollectiveMainloopBwdSm80ILi2ELi2EN4cute5tupleIJNS5_1CILi128EEES8_NS7_ILi64EEEEEENS_10bfloat16_tEfNS_4arch4Sm80ELb1ELb0ELb1ELb1ELb1ELb0ELb0ELb0ELi2ELi4ELi4ELi4ELb0EEENS1_24CollectiveEpilogueBwdGQAISA_fSD_Li256ELb1ELb1EEENS1_25SingleTileBwdLPTSchedulerILb1ELi128ELb1EEEEEEEEEvNT_6ParamsE$_ZN4cute3eso3ESOILb1ELb0EJNS_6LayoutINS_5tupleIJNS3_IJNS_1CILi2EEES5_EEENS3_IJS5_NS4_ILi8EEEEEEEEENS3_IJNS3_IJNS_11ScaledBasisIS7_JLi0EEEENSA_INS4_ILi64EEEJLi0EEEEEEENS3_IJNSA_INS4_ILi1EEEJLi1EEEENSA_INS4_ILi16EEEJLi1EEEEEEEEEEEENS_10ViewEngineINS_23ArithmeticTupleIteratorINS_15ArithmeticTupleIJNS4_ILi0EEESP_EEEEEEEEEC2ERKSL_RKSS_,($_ZN7cutlass13device_kernelIN5flash19enable_sm80_to_sm89INS1_16FlashAttnBwdSm80INS1_25CollectiveMainloopBwdSm80ILi2ELi2EN4cute5tupleIJNS5_1CILi128EEES8_NS7_ILi64EEEEEENS_10bfloat16_tEfNS_4arch4Sm80ELb1ELb0ELb1ELb1ELb1ELb0ELb0ELb0ELi2ELi4ELi4ELi4ELb0EEENS1_24CollectiveEpilogueBwdGQAISA_fSD_Li256ELb1ELb1EEENS1_25SingleTileBwdLPTSchedulerILb1ELi128ELb1EEEEEEEEEvNT_6ParamsE$_ZN4cute3eso3ESOILb1ELb0EJNS_6LayoutINS_5tupleIJNS3_IJNS_1CILi2EEES5_EEENS3_IJS5_NS4_ILi8EEEEEEEEENS3_IJNS3_IJNS_11ScaledBasisIS7_JLi0EEEENSA_INS4_ILi64EEEJLi0EEEEEEENS3_IJNSA_INS4_ILi1EEEJLi1EEEENSA_INS4_ILi16EEEJLi1EEEEEEEEEEEENS_10ViewEngineINS_23ArithmeticTupleIteratorINS_15ArithmeticTupleIJiiEEEEEEEEEC2ERKSL_RKSR_ - $_ZN7cutlass13device_kernelIN5flash19enable_sm80_to_sm89INS1_16FlashAttnBwdSm80INS1_25CollectiveMainloopBwdSm80ILi2ELi2EN4cute5tupleIJNS5_1CILi128EEES8_NS7_ILi64EEEEEENS_10bfloat16_tEfNS_4arch4Sm80ELb1ELb0ELb1ELb1ELb1ELb0ELb0ELb0ELi2ELi4ELi4ELi4ELb0EEENS1_24CollectiveEpilogueBwdGQAISA_fSD_Li256ELb1ELb1EEENS1_25SingleTileBwdLPTSchedulerILb1ELi128ELb1EEEEEEEEEvNT_6ParamsE$_ZN4cute3eso3ESOILb1ELb0EJNS_6LayoutINS_5tupleIJNS3_IJNS_1CILi2EEES5_EEENS3_IJS5_NS4_ILi8EEEEEEEEENS3_IJNS3_IJNS_11ScaledBasisIS7_JLi0EEEENSA_INS4_ILi64EEEJLi0EEEEEEENS3_IJNSA_INS4_ILi1EEEJLi1EEEENSA_INS4_ILi16EEEJLi1EEEEEEEEEEEENS_10ViewEngineINS_23ArithmeticTupleIteratorINS_15ArithmeticTupleIJNS4_ILi0EEESP_EEEEEEEEEC2ERKSL_RKSS_)
$_ZN7cutlass13device_kernelIN5flash19enable_sm80_to_sm89INS1_16FlashAttnBwdSm80INS1_25CollectiveMainloopBwdSm80ILi2ELi2EN4cute5tupleIJNS5_1CILi128EEES8_NS7_ILi64EEEEEENS_10bfloat16_tEfNS_4arch4Sm80ELb1ELb0ELb1ELb1ELb1ELb0ELb0ELb0ELi2ELi4ELi4ELi4ELb0EEENS1_24CollectiveEpilogueBwdGQAISA_fSD_Li256ELb1ELb1EEENS1_25SingleTileBwdLPTSchedulerILb1ELi128ELb1EEEEEEEEEvNT_6ParamsE$_ZN4cute3eso3ESOILb1ELb0EJNS_6LayoutINS_5tupleIJNS3_IJNS_1CILi2EEES5_EEENS3_IJS5_NS4_ILi8EEEEEEEEENS3_IJNS3_IJNS_11ScaledBasisIS7_JLi0EEEENSA_INS4_ILi64EEEJLi0EEEEEEENS3_IJNSA_INS4_ILi1EEEJLi1EEEENSA_INS4_ILi16EEEJLi1EEEEEEEEEEEENS_10ViewEngineINS_23ArithmeticTupleIteratorINS_15ArithmeticTupleIJNS4_ILi0EEESP_EEEEEEEEEC2ERKSL_RKSS_:
[----:B------:R-:W-:Y:S01]  /*9d60*/  IADD3 R46, R46, -c[0x0][0x20], RZ ;  /* 0x800008002e2e7a10 */ /* 0x000fe20007ffe0ff */
[----:B------:R-:W-:Y:S01]  /*9d70*/  IMAD.MOV.U32 R8, RZ, RZ, R2 ;  /* 0x000000ffff087224 */ /* 0x000fe200078e0002 */
[----:B------:R-:W-:Y:S01]  /*9d80*/  PRMT R3, RZ, 0x7610, R3 ;  /* 0x00007610ff037816 */ /* 0x000fe20000000003 */
[----:B------:R-:W-:-:S04]  /*9d90*/  IMAD.MOV.U32 R9, RZ, RZ, 0x0 ;  /* 0x00000000ff097424 */ /* 0x000fc800078e00ff */
[----:B------:R1:W-:Y:S01]  /*9da0*/  STL.U8 [R46], R3 ;  /* 0x000000032e007387 */ /* 0x0003e20000100000 */
[----:B------:R-:W-:Y:S05]  /*9db0*/  RET.REL.NODEC R8 `(_ZN7cutlass13device_kernelIN5flash19enable_sm80_to_sm89INS1_16FlashAttnBwdSm80INS1_25CollectiveMainloopBwdSm80ILi2ELi2EN4cute5tupleIJNS5_1CILi128EEES8_NS7_ILi64EEEEEENS_10bfloat16_tEfNS_4arch4Sm80ELb1ELb0ELb1ELb1ELb1ELb0ELb0ELb0ELi2ELi4ELi4ELi4ELb0EEENS1_24CollectiveEpilogueBwdGQAISA_fSD_Li256ELb1ELb1EEENS1_25SingleTileBwdLPTSchedulerILb1ELi128ELb1EEEEEEEEEvNT_6ParamsE) ;  /* 0xffff624008007950 */ /* 0x000fea0003c3ffff */
        .type           $_ZN7cutlass13device_kernelIN5flash19enable_sm80_to_sm89INS1_16FlashAttnBwdSm80INS1_25CollectiveMainloopBwdSm80ILi2ELi2EN4cute5tupleIJNS5_1CILi128EEES8_NS7_ILi64EEEEEENS_10bfloat16_tEfNS_4arch4Sm80ELb1ELb0ELb1ELb1ELb1ELb0ELb0ELb0ELi2ELi4ELi4ELi4ELb0EEENS1_24CollectiveEpilogueBwdGQAISA_fSD_Li256ELb1ELb1EEENS1_25SingleTileBwdLPTSchedulerILb1ELi128ELb1EEEEEEEEEvNT_6ParamsE$_ZN4cute3eso3ESOILb1ELb0EJNS_6LayoutINS_5tupleIJNS3_IJNS_1CILi2EEES5_EEENS3_IJS5_NS4_ILi8EEEEEEEEENS3_IJNS3_IJNS_11ScaledBasisIS7_JLi0EEEENSA_INS4_ILi64EEEJLi0EEEEEEENS3_IJNSA_INS4_ILi1EEEJLi1EEEENSA_INS4_ILi16EEEJLi1EEEEEEEEEEEENS_10ViewEngineINS_23ArithmeticTupleIteratorINS_15ArithmeticTupleIJiiEEEEEEEEEC2ERKSL_RKSR_,@function
        .size           $_ZN7cutlass13device_kernelIN5flash19enable_sm80_to_sm89INS1_16FlashAttnBwdSm80INS1_25CollectiveMainloopBwdSm80ILi2ELi2EN4cute5tupleIJNS5_1CILi128EEES8_NS7_ILi64EEEEEENS_10bfloat16_tEfNS_4arch4Sm80ELb1ELb0ELb1ELb1ELb1ELb0ELb0ELb0ELi2ELi4ELi4ELi4ELb0EEENS1_24CollectiveEpilogueBwdGQAISA_fSD_Li256ELb1ELb1EEENS1_25SingleTileBwdLPTSchedulerILb1ELi128ELb1EEEEEEEEEvNT_6ParamsE$_ZN4cute3eso3ESOILb1ELb0EJNS_6LayoutINS_5tupleIJNS3_IJNS_1CILi2EEES5_EEENS3_IJS5_NS4_ILi8EEEEEEEEENS3_IJNS3_IJNS_11ScaledBasisIS7_JLi0EEEENSA_INS4_ILi64EEEJLi0EEEEEEENS3_IJNSA_INS4_ILi1EEEJLi1EEEENSA_INS4_ILi16EEEJLi1EEEEEEEEEEEENS_10ViewEngineINS_23ArithmeticTupleIteratorINS_15ArithmeticTupleIJiiEEEEEEEEEC2ERKSL_RKSR_,($_ZN7cutlass13device_kernelIN5flash19enable_sm80_to_sm89INS1_16FlashAttnBwdSm80INS1_25CollectiveMainloopBwdSm80ILi2ELi2EN4cute5tupleIJNS5_1CILi128EEES8_NS7_ILi64EEEEEENS_10bfloat16_tEfNS_4arch4Sm80ELb1ELb0ELb1ELb1ELb1ELb0ELb0ELb0ELi2ELi4ELi4ELi4ELb0EEENS1_24CollectiveEpilogueBwdGQAISA_fSD_Li256ELb1ELb1EEENS1_25SingleTileBwdLPTSchedulerILb1ELi128ELb1EEEEEEEEEvNT_6ParamsE$_ZN4cute3eso3ESOILb1ELb0EJNS_6LayoutINS_5tupleIJNS3_IJNS_1CILi2EEES5_EEENS3_IJS5_NS4_ILi8EEEEEEEEENS3_IJNS3_IJS5_NS4_ILi4EEEEEENS3_IJNS4_ILi1EEES7_EEEEEEEENS_10ViewEngineIPfEEEEC2ERKSF_RKSI_ - $_ZN7cutlass13device_kernelIN5flash19enable_sm80_to_sm89INS1_16FlashAttnBwdSm80INS1_25CollectiveMainloopBwdSm80ILi2ELi2EN4cute5tupleIJNS5_1CILi128EEES8_NS7_ILi64EEEEEENS_10bfloat16_tEfNS_4arch4Sm80ELb1ELb0ELb1ELb1ELb1ELb0ELb0ELb0ELi2ELi4ELi4ELi4ELb0EEENS1_24CollectiveEpilogueBwdGQAISA_fSD_Li256ELb1ELb1EEENS1_25SingleTileBwdLPTSchedulerILb1ELi128ELb1EEEEEEEEEvNT_6ParamsE$_ZN4cute3eso3ESOILb1ELb0EJNS_6LayoutINS_5tupleIJNS3_IJNS_1CILi2EEES5_EEENS3_IJS5_NS4_ILi8EEEEEEEEENS3_IJNS3_IJNS_11ScaledBasisIS7_JLi0EEEENSA_INS4_ILi64EEEJLi0EEEEEEENS3_IJNSA_INS4_ILi1EEEJLi1EEEENSA_INS4_ILi16EEEJLi1EEEEEEEEEEEENS_10ViewEngineINS_23ArithmeticTupleIteratorINS_15ArithmeticTupleIJiiEEEEEEEEEC2ERKSL_RKSR_)
$_ZN7cutlass13device_kernelIN5flash19enable_sm80_to_sm89INS1_16FlashAttnBwdSm80INS1_25CollectiveMainloopBwdSm80ILi2ELi2EN4cute5tupleIJNS5_1CILi128EEES8_NS7_ILi64EEEEEENS_10bfloat16_tEfNS_4arch4Sm80ELb1ELb0ELb1ELb1ELb1ELb0ELb0ELb0ELi2ELi4ELi4ELi4ELb0EEENS1_24CollectiveEpilogueBwdGQAISA_fSD_Li256ELb1ELb1EEENS1_25SingleTileBwdLPTSchedulerILb1ELi128ELb1EEEEEEEEEvNT_6ParamsE$_ZN4cute3eso3ESOILb1ELb0EJNS_6LayoutINS_5tupleIJNS3_IJNS_1CILi2EEES5_EEENS3_IJS5_NS4_ILi8EEEEEEEEENS3_IJNS3_IJNS_11ScaledBasisIS7_JLi0EEEENSA_INS4_ILi64EEEJLi0EEEEEEENS3_IJNSA_INS4_ILi1EEEJLi1EEEENSA_INS4_ILi16EEEJLi1EEEEEEEEEEEENS_10ViewEngineINS_23ArithmeticTupleIteratorINS_15ArithmeticTupleIJiiEEEEEEEEEC2ERKSL_RKSR_:
[----:B------:R-:W-:Y:S01]  /*9dc0*/  IADD3 R4, R81, -c[0x0][0x20], RZ ;  /* 0x8000080051047a10 */ /* 0x000fe20007ffe0ff */
[----:B------:R-:W-:Y:S01]  /*9dd0*/  IMAD.MOV.U32 R8, RZ, RZ, R6 ;  /* 0x000000ffff087224 */ /* 0x000fe200078e0006 */
[----:B------:R-:W-:-:S03]  /*9de0*/  MOV R9, 0x0 ;  /* 0x0000000000097802 */ /* 0x000fc60000000f00 */
[----:B------:R1:W-:Y:S04]  /*9df0*/  STL [R4], R2 ;  /* 0x0000000204007387 */ /* 0x0003e80000100800 */
[----:B------:R1:W-:Y:S01]  /*9e00*/  STL [R4+0x4], R3 ;  /* 0x0000040304007387 */ /* 0x0003e20000100800 */
[----:B------:R-:W-:Y:S05]  /*9e10*/  RET.REL.NODEC R8 `(_ZN7cutlass13device_kernelIN5flash19enable_sm80_to_sm89INS1_16FlashAttnBwdSm80INS1_25CollectiveMainloopBwdSm80ILi2ELi2EN4cute5tupleIJNS5_1CILi128EEES8_NS7_ILi64EEEEEENS_10bfloat16_tEfNS_4arch4Sm80ELb1ELb0ELb1ELb1ELb1ELb0ELb0ELb0ELi2ELi4ELi4ELi4ELb0EEENS1_24CollectiveEpilogueBwdGQAISA_fSD_Li256ELb1ELb1EEENS1_25SingleTileBwdLPTSchedulerILb1ELi128ELb1EEEEEEEEEvNT_6ParamsE) ;  /* 0xffff61e008007950 */ /* 0x000fea0003c3ffff */
        .type           $_ZN7cutlass13device_kernelIN5flash19enable_sm80_to_sm89INS1_16FlashAttnBwdSm80INS1_25CollectiveMainloopBwdSm80ILi2ELi2EN4cute5tupleIJNS5_1CILi128EEES8_NS7_ILi64EEEEEENS_10bfloat16_tEfNS_4arch4Sm80ELb1ELb0ELb1ELb1ELb1ELb0ELb0ELb0ELi2ELi4ELi4ELi4ELb0EEENS1_24CollectiveEpilogueBwdGQAISA_fSD_Li256ELb1ELb1EEENS1_25SingleTileBwdLPTSchedulerILb1ELi128ELb1EEEEEEEEEvNT_6ParamsE$_ZN4cute3eso3ESOILb1ELb0EJNS_6LayoutINS_5tupleIJNS3_IJNS_1CILi2EEES5_EEENS3_IJS5_NS4_ILi8EEEEEEEEENS3_IJNS3_IJS5_NS4_ILi4EEEEEENS3_IJNS4_ILi1EEES7_EEEEEEEENS_10ViewEngineIPfEEEEC2ERKSF_RKSI_,@function
        .size           $_ZN7cutlass13device_kernelIN5flash19enable_sm80_to_sm89INS1_16FlashAttnBwdSm80INS1_25CollectiveMainloopBwdSm80ILi2ELi2EN4cute5tupleIJNS5_1CILi128EEES8_NS7_ILi64EEEEEENS_10bfloat16_tEfNS_4arch4Sm80ELb1ELb0ELb1ELb1ELb1ELb0ELb0ELb0ELi2ELi4ELi4ELi4ELb0EEENS1_24CollectiveEpilogueBwdGQAISA_fSD_Li256ELb1ELb1EEENS1_25SingleTileBwdLPTSchedulerILb1ELi128ELb1EEEEEEEEEvNT_6ParamsE$_ZN4cute3eso3ESOILb1ELb0EJNS_6LayoutINS_5tupleIJNS3_IJNS_1CILi2EEES5_EEENS3_IJS5_NS4_ILi8EEEEEEEEENS3_IJNS3_IJS5_NS4_ILi4EEEEEENS3_IJNS4_ILi1EEES7_EEEEEEEENS_10ViewEngineIPfEEEEC2ERKSF_RKSI_,($_ZN7cutlass13device_kernelIN5flash19enable_sm80_to_sm89INS1_16FlashAttnBwdSm80INS1_25CollectiveMainloopBwdSm80ILi2ELi2EN4cute5tupleIJNS5_1CILi128EEES8_NS7_ILi64EEEEEENS_10bfloat16_tEfNS_4arch4Sm80ELb1ELb0ELb1ELb1ELb1ELb0ELb0ELb0ELi2ELi4ELi4ELi4ELb0EEENS1_24CollectiveEpilogueBwdGQAISA_fSD_Li256ELb1ELb1EEENS1_25SingleTileBwdLPTSchedulerILb1ELi128ELb1EEEEEEEEEvNT_6ParamsE$_ZN4cute3eso3ESOILb1ELb0EJNS_6LayoutINS_5tupleIJNS3_IJNS_1CILi2EEES5_EEENS4_ILi8EEEEEENS3_IJNS3_IJNS4_ILi1EEES5_EEENS4_ILi4EEEEEEEENS_10ViewEngineIPN7cutlass10bfloat16_tEEEEEC2ERKSD_RKSI_ - $_ZN7cutlass13device_kernelIN5flash19enable_sm80_to_sm89INS1_16FlashAttnBwdSm80INS1_25CollectiveMainloopBwdSm80ILi2ELi2EN4cute5tupleIJNS5_1CILi128EEES8_NS7_ILi64EEEEEENS_10bfloat16_tEfNS_4arch4Sm80ELb1ELb0ELb1ELb1ELb1ELb0ELb0ELb0ELi2ELi4ELi4ELi4ELb0EEENS1_24CollectiveEpilogueBwdGQAISA_fSD_Li256ELb1ELb1EEENS1_25SingleTileBwdLPTSchedulerILb1ELi128ELb1EEEEEEEEEvNT_6ParamsE$_ZN4cute3eso3ESOILb1ELb0EJNS_6LayoutINS_5tupleIJNS3_IJNS_1CILi2EEES5_EEENS3_IJS5_NS4_ILi8EEEEEEEEENS3_IJNS3_IJS5_NS4_ILi4EEEEEENS3_IJNS4_ILi1EEES7_EEEEEEEENS_10ViewEngineIPfEEEEC2ERKSF_RKSI_)
$_ZN7cutlass13device_kernelIN5flash19enable_sm80_to_sm89INS1_16FlashAttnBwdSm80INS1_25CollectiveMainloopBwdSm80ILi2ELi2EN4cute5tupleIJNS5_1CILi128EEES8_NS7_ILi64EEEEEENS_10bfloat16_tEfNS_4arch4Sm80ELb1ELb0ELb1ELb1ELb1ELb0ELb0ELb0ELi2ELi4ELi4ELi4ELb0EEENS1_24CollectiveEpilogueBwdGQAISA_fSD_Li256ELb1ELb1EEENS1_25SingleTileBwdLPTSchedulerILb1ELi128ELb1EEEEEEEEEvNT_6ParamsE$_ZN4cute3eso3ESOILb1ELb0EJNS_6LayoutINS_5tupleIJNS3_IJNS_1CILi2EEES5_EEENS3_IJS5_NS4_ILi8EEEEEEEEENS3_IJNS3_IJS5_NS4_ILi4EEEEEENS3_IJNS4_ILi1EEES7_EEEEEEEENS_10ViewEngineIPfEEEEC2ERKSF_RKSI_:
[----:B------:R-:W-:Y:S01]  /*9e20*/  IADD3 R4, R81, -c[0x0][0x20], RZ ;  /* 0x8000080051047a10 */ /* 0x000fe20007ffe0ff */
[----:B------:R-:W-:Y:S01]  /*9e30*/  IMAD.MOV.U32 R8, RZ, RZ, R6 ;  /* 0x000000ffff087224 */ /* 0x000fe200078e0006 */
[----:B------:R-:W-:-:S03]  /*9e40*/  MOV R9, 0x0 ;  /* 0x0000000000097802 */ /* 0x000fc60000000f00 */
[----:B------:R1:W-:Y:S01]  /*9e50*/  STL.64 [R4], R48 ;  /* 0x0000003004007387 */ /* 0x0003e20000100a00 */
[----:B------:R-:W-:Y:S05]  /*9e60*/  RET.REL.NODEC R8 `(_ZN7cutlass13device_kernelIN5flash19enable_sm80_to_sm89INS1_16FlashAttnBwdSm80INS1_25CollectiveMainloopBwdSm80ILi2ELi2EN4cute5tupleIJNS5_1CILi128EEES8_NS7_ILi64EEEEEENS_10bfloat16_tEfNS_4arch4Sm80ELb1ELb0ELb1ELb1ELb1ELb0ELb0ELb0ELi2ELi4ELi4ELi4ELb0EEENS1_24CollectiveEpilogueBwdGQAISA_fSD_Li256ELb1ELb1EEENS1_25SingleTileBwdLPTSchedulerILb1ELi128ELb1EEEEEEEEEvNT_6ParamsE) ;  /* 0xffff619008007950 */ /* 0x000fea0003c3ffff */
        .type           $_ZN7cutlass13device_kernelIN5flash19enable_sm80_to_sm89INS1_16FlashAttnBwdSm80INS1_25CollectiveMainloopBwdSm80ILi2ELi2EN4cute5tupleIJNS5_1CILi128EEES8_NS7_ILi64EEEEEENS_10bfloat16_tEfNS_4arch4Sm80ELb1ELb0ELb1ELb1ELb1ELb0ELb0ELb0ELi2ELi4ELi4ELi4ELb0EEENS1_24CollectiveEpilogueBwdGQAISA_fSD_Li256ELb1ELb1EEENS1_25SingleTileBwdLPTSchedulerILb1ELi128ELb1EEEEEEEEEvNT_6ParamsE$_ZN4cute3eso3ESOILb1ELb0EJNS_6LayoutINS_5tupleIJNS3_IJNS_1CILi2EEES5_EEENS4_ILi8EEEEEENS3_IJNS3_IJNS4_ILi1EEES5_EEENS4_ILi4EEEEEEEENS_10ViewEngineIPN7cutlass10bfloat16_tEEEEEC2ERKSD_RKSI_,@function
        .size           $_ZN7cutlass13device_kernelIN5flash19enable_sm80_to_sm89INS1_16FlashAttnBwdSm80INS1_25CollectiveMainloopBwdSm80ILi2ELi2EN4cute5tupleIJNS5_1CILi128EEES8_NS7_ILi64EEEEEENS_10bfloat16_tEfNS_4arch4Sm80ELb1ELb0ELb1ELb1ELb1ELb0ELb0ELb0ELi2ELi4ELi4ELi4ELb0EEENS1_24CollectiveEpilogueBwdGQAISA_fSD_Li256ELb1ELb1EEENS1_25SingleTileBwdLPTSchedulerILb1ELi128ELb1EEEEEEEEEvNT_6ParamsE$_ZN4cute3eso3ESOILb1ELb0EJNS_6LayoutINS_5tupleIJNS3_IJNS_1CILi2EEES5_EEENS4_ILi8EEEEEENS3_IJNS3_IJNS4_ILi1EEES5_EEENS4_ILi4EEEEEEEENS_10ViewEngineIPN7cutlass10bfloat16_tEEEEEC2ERKSD_RKSI_,($_ZN7cutlass13device_kernelIN5flash19enable_sm80_to_sm89INS1_16FlashAttnBwdSm80INS1_25CollectiveMainloopBwdSm80ILi2ELi2EN4cute5tupleIJNS5_1CILi128EEES8_NS7_ILi64EEEEEENS_10bfloat16_tEfNS_4arch4Sm80ELb1ELb0ELb1ELb1ELb1ELb0ELb0ELb0ELi2ELi4ELi4ELi4ELb0EEENS1_24CollectiveEpilogueBwdGQAISA_fSD_Li256ELb1ELb1EEENS1_25SingleTileBwdLPTSchedulerILb1ELi128ELb1EEEEEEEEEvNT_6ParamsE$_ZN4cute3eso3ESOILb1ELb0EJNS_6LayoutINS_5tupleIJNS3_IJNS_1CILi2EEES5_EEENS4_ILi8EEEEEENS3_IJNS3_IJNS4_ILi1EEES5_EEENS4_ILi4EEEEEEEEiEEC2ERKSD_RKi - $_ZN7cutlass13device_kernelIN5flash19enable_sm80_to_sm89INS1_16FlashAttnBwdSm80INS1_25CollectiveMainloopBwdSm80ILi2ELi2EN4cute5tupleIJNS5_1CILi128EEES8_NS7_ILi64EEEEEENS_10bfloat16_tEfNS_4arch4Sm80ELb1ELb0ELb1ELb1ELb1ELb0ELb0ELb0ELi2ELi4ELi4ELi4ELb0EEENS1_24CollectiveEpilogueBwdGQAISA_fSD_Li256ELb1ELb1EEENS1_25SingleTileBwdLPTSchedulerILb1ELi128ELb1EEEEEEEEEvNT_6ParamsE$_ZN4cute3eso3ESOILb1ELb0EJNS_6LayoutINS_5tupleIJNS3_IJNS_1CILi2EEES5_EEENS4_ILi8EEEEEENS3_IJNS3_IJNS4_ILi1EEES5_EEENS4_ILi4EEEEEEEENS_10ViewEngineIPN7cutlass10bfloat16_tEEEEEC2ERKSD_RKSI_)
$_ZN7cutlass13device_kernelIN5flash19enable_sm80_to_sm89INS1_16FlashAttnBwdSm80INS1_25CollectiveMainloopBwdSm80ILi2ELi2EN4cute5tupleIJNS5_1CILi128EEES8_NS7_ILi64EEEEEENS_10bfloat16_tEfNS_4arch4Sm80ELb1ELb0ELb1ELb1ELb1ELb0ELb0ELb0ELi2ELi4ELi4ELi4ELb0EEENS1_24CollectiveEpilogueBwdGQAISA_fSD_Li256ELb1ELb1EEENS1_25SingleTileBwdLPTSchedulerILb1ELi128ELb1EEEEEEEEEvNT_6ParamsE$_ZN4cute3eso3ESOILb1ELb0EJNS_6LayoutINS_5tupleIJNS3_IJNS_1CILi2EEES5_EEENS4_ILi8EEEEEENS3_IJNS3_IJNS4_ILi1EEES5_EEENS4_ILi4EEEEEEEENS_10ViewEngineIPN7cutlass10bfloat16_tEEEEEC2ERKSD_RKSI_:
[----:B------:R-:W-:Y:S01]  /*9e70*/  IADD3 R2, R23, -c[0x0][0x20], RZ ;  /* 0x8000080017027a10 */ /* 0x000fe20007ffe0ff */
[----:B------:R-:W-:Y:S01]  /*9e80*/  IMAD.MOV.U32 R7, RZ, RZ, R3 ;  /* 0x000000ffff077224 */ /* 0x000fe200078e0003 */
[----:B------:R-:W-:-:S04]  /*9e90*/  MOV R5, 0x0 ;  /* 0x0000000000057802 */ /* 0x000fc80000000f00 */
[----:B------:R1:W-:Y:S01]  /*9ea0*/  STL.64 [R2], R6 ;  /* 0x0000000602007387 */ /* 0x0003e20000100a00 */
[----:B------:R-:W-:Y:S05]  /*9eb0*/  RET.REL.NODEC R4 `(_ZN7cutlass13device_kernelIN5flash19enable_sm80_to_sm89INS1_16FlashAttnBwdSm80INS1_25CollectiveMainloopBwdSm80ILi2ELi2EN4cute5tupleIJNS5_1CILi128EEES8_NS7_ILi64EEEEEENS_10bfloat16_tEfNS_4arch4Sm80ELb1ELb0ELb1ELb1ELb1ELb0ELb0ELb0ELi2ELi4ELi4ELi4ELb0EEENS1_24CollectiveEpilogueBwdGQAISA_fSD_Li256ELb1ELb1EEENS1_25SingleTileBwdLPTSchedulerILb1ELi128ELb1EEEEEEEEEvNT_6ParamsE) ;  /* 0xffff614004007950 */ /* 0x000fea0003c3ffff */
        .type           $_ZN7cutlass13device_kernelIN5flash19enable_sm80_to_sm89INS1_16FlashAttnBwdSm80INS1_25CollectiveMainloopBwdSm80ILi2ELi2EN4cute5tupleIJNS5_1CILi128EEES8_NS7_ILi64EEEEEENS_10bfloat16_tEfNS_4arch4Sm80ELb1ELb0ELb1ELb1ELb1ELb0ELb0ELb0ELi2ELi4ELi4ELi4ELb0EEENS1_24CollectiveEpilogueBwdGQAISA_fSD_Li256ELb1ELb1EEENS1_25SingleTileBwdLPTSchedulerILb1ELi128ELb1EEEEEEEEEvNT_6ParamsE$_ZN4cute3eso3ESOILb1ELb0EJNS_6LayoutINS_5tupleIJNS3_IJNS_1CILi2EEES5_EEENS4_ILi8EEEEEENS3_IJNS3_IJNS4_ILi1EEES5_EEENS4_ILi4EEEEEEEEiEEC2ERKSD_RKi,@function
        .size           $_ZN7cutlass13device_kernelIN5flash19enable_sm80_to_sm89INS1_16FlashAttnBwdSm80INS1_25CollectiveMainloopBwdSm80ILi2ELi2EN4cute5tupleIJNS5_1CILi128EEES8_NS7_ILi64EEEEEENS_10bfloat16_tEfNS_4arch4Sm80ELb1ELb0ELb1ELb1ELb1ELb0ELb0ELb0ELi2ELi4ELi4ELi4ELb0EEENS1_24CollectiveEpilogueBwdGQAISA_fSD_Li256ELb1ELb1EEENS1_25SingleTileBwdLPTSchedulerILb1ELi128ELb1EEEEEEEEEvNT_6ParamsE$_ZN4cute3eso3ESOILb1ELb0EJNS_6LayoutINS_5tupleIJNS3_IJNS_1CILi2EEES5_EEENS4_ILi8EEEEEENS3_IJNS3_IJNS4_ILi1EEES5_EEENS4_ILi4EEEEEEEEiEEC2ERKSD_RKi,($_ZN7cutlass13device_kernelIN5flash19enable_sm80_to_sm89INS1_16FlashAttnBwdSm80INS1_25CollectiveMainloopBwdSm80ILi2ELi2EN4cute5tupleIJNS5_1CILi128EEES8_NS7_ILi64EEEEEENS_10bfloat16_tEfNS_4arch4Sm80ELb1ELb0ELb1ELb1ELb1ELb0ELb0ELb0ELi2ELi4ELi4ELi4ELb0EEENS1_24CollectiveEpilogueBwdGQAISA_fSD_Li256ELb1ELb1EEENS1_25SingleTileBwdLPTSchedulerILb1ELi128ELb1EEEEEEEEEvNT_6ParamsE$_ZN4cute3eso3ESOILb1ELb0EJNS_6LayoutINS_5tupleIJNS3_IJNS_1CILi2EEES5_EEES5_NS4_ILi8EEEEEENS3_IJNS3_IJNS_11ScaledBasisINS4_ILi1EEEJLi1EEEENS9_IS7_JLi0EEEEEEENS9_INS4_ILi64EEEJLi0EEEENS9_INS4_ILi16EEEJLi1EEEEEEEEENS_10ViewEngineINS_23ArithmeticTupleIteratorINS_15ArithmeticTupleIJiiEEEEEEEEEC2ERKSJ_RKSP_ - $_ZN7cutlass13device_kernelIN5flash19enable_sm80_to_sm89INS1_16FlashAttnBwdSm80INS1_25CollectiveMainloopBwdSm80ILi2ELi2EN4cute5tupleIJNS5_1CILi128EEES8_NS7_ILi64EEEEEENS_10bfloat16_tEfNS_4arch4Sm80ELb1ELb0ELb1ELb1ELb1ELb0ELb0ELb0ELi2ELi4ELi4ELi4ELb0EEENS1_24CollectiveEpilogueBwdGQAISA_fSD_Li256ELb1ELb1EEENS1_25SingleTileBwdLPTSchedulerILb1ELi128ELb1EEEEEEEEEvNT_6ParamsE$_ZN4cute3eso3ESOILb1ELb0EJNS_6LayoutINS_5tupleIJNS3_IJNS_1CILi2EEES5_EEENS4_ILi8EEEEEENS3_IJNS3_IJNS4_ILi1EEES5_EEENS4_ILi4EEEEEEEEiEEC2ERKSD_RKi)
$_ZN7cutlass13device_kernelIN5flash19enable_sm80_to_sm89INS1_16FlashAttnBwdSm80INS1_25CollectiveMainloopBwdSm80ILi2ELi2EN4cute5tupleIJNS5_1CILi128EEES8_NS7_ILi64EEEEEENS_10bfloat16_tEfNS_4arch4Sm80ELb1ELb0ELb1ELb1ELb1ELb0ELb0ELb0ELi2ELi4ELi4ELi4ELb0EEENS1_24CollectiveEpilogueBwdGQAISA_fSD_Li256ELb1ELb1EEENS1_25SingleTileBwdLPTSchedulerILb1ELi128ELb1EEEEEEEEEvNT_6ParamsE$_ZN4cute3eso3ESOILb1ELb0EJNS_6LayoutINS_5tupleIJNS3_IJNS_1CILi2EEES5_EEENS4_ILi8EEEEEENS3_IJNS3_IJNS4_ILi1EEES5_EEENS4_ILi4EEEEEEEEiEEC2ERKSD_RKi:
[----:B------:R-:W-:Y:S02]  /*9ec0*/  IADD3 R2, R23, -c[0x0][0x20], RZ ;  /* 0x8000080017027a10 */ /* 0x000fe40007ffe0ff */
[----:B------:R-:W-:-:S03]  /*9ed0*/  MOV R5, 0x0 ;  /* 0x0000000000057802 */ /* 0x000fc60000000f00 */
[----:B------:R1:W-:Y:S01]  /*9ee0*/  STL [R2], R3 ;  /* 0x0000000302007387 */ /* 0x0003e20000100800 */
[----:B------:R-:W-:Y:S05]  /*9ef0*/  RET.REL.NODEC R4 `(_ZN7cutlass13device_kernelIN5flash19enable_sm80_to_sm89INS1_16FlashAttnBwdSm80INS1_25CollectiveMainloopBwdSm80ILi2ELi2EN4cute5tupleIJNS5_1CILi128EEES8_NS7_ILi64EEEEEENS_10bfloat16_tEfNS_4arch4Sm80ELb1ELb0ELb1ELb1ELb1ELb0ELb0ELb0ELi2ELi4ELi4ELi4ELb0EEENS1_24CollectiveEpilogueBwdGQAISA_fSD_Li256ELb1ELb1EEENS1_25SingleTileBwdLPTSchedulerILb1ELi128ELb1EEEEEEEEEvNT_6ParamsE) ;  /* 0xffff610004007950 */ /* 0x000fea0003c3ffff */
        .type           $_ZN7cutlass13device_kernelIN5flash19enable_sm80_to_sm89INS1_16FlashAttnBwdSm80INS1_25CollectiveMainloopBwdSm80ILi2ELi2EN4cute5tupleIJNS5_1CILi128EEES8_NS7_ILi64EEEEEENS_10bfloat16_tEfNS_4arch4Sm80ELb1ELb0ELb1ELb1ELb1ELb0ELb0ELb0ELi2ELi4ELi4ELi4ELb0EEENS1_24CollectiveEpilogueBwdGQAISA_fSD_Li256ELb1ELb1EEENS1_25SingleTileBwdLPTSchedulerILb1ELi128ELb1EEEEEEEEEvNT_6ParamsE$_ZN4cute3eso3ESOILb1ELb0EJNS_6LayoutINS_5tupleIJNS3_IJNS_1CILi2EEES5_EEES5_NS4_ILi8EEEEEENS3_IJNS3_IJNS_11ScaledBasisINS4_ILi1EEEJLi1EEEENS9_IS7_JLi0EEEEEEENS9_INS4_ILi64EEEJLi0EEEENS9_INS4_ILi16EEEJLi1EEEEEEEEENS_10ViewEngineINS_23ArithmeticTupleIteratorINS_15ArithmeticTupleIJiiEEEEEEEEEC2ERKSJ_RKSP_,@function
        .size           $_ZN7cutlass13device_kernelIN5flash19enable_sm80_to_sm89INS1_16FlashAttnBwdSm80INS1_25CollectiveMainloopBwdSm80ILi2ELi2EN4cute5tupleIJNS5_1CILi128EEES8_NS7_ILi64EEEEEENS_10bfloat16_tEfNS_4arch4Sm80ELb1ELb0ELb1ELb1ELb1ELb0ELb0ELb0ELi2ELi4ELi4ELi4ELb0EEENS1_24CollectiveEpilogueBwdGQAISA_fSD_Li256ELb1ELb1EEENS1_25SingleTileBwdLPTSchedulerILb1ELi128ELb1EEEEEEEEEvNT_6ParamsE$_ZN4cute3eso3ESOILb1ELb0EJNS_6LayoutINS_5tupleIJNS3_IJNS_1CILi2EEES5_EEES5_NS4_ILi8EEEEEENS3_IJNS3_IJNS_11ScaledBasisINS4_ILi1EEEJLi1EEEENS9_IS7_JLi0EEEEEEENS9_INS4_ILi64EEEJLi0EEEENS9_INS4_ILi16EEEJLi1EEEEEEEEENS_10ViewEngineINS_23ArithmeticTupleIteratorINS_15ArithmeticTupleIJiiEEEEEEEEEC2ERKSJ_RKSP_,($_ZN7cutlass13device_kernelIN5flash19enable_sm80_to_sm89INS1_16FlashAttnBwdSm80INS1_25CollectiveMainloopBwdSm80ILi2ELi2EN4cute5tupleIJNS5_1CILi128EEES8_NS7_ILi64EEEEEENS_10bfloat16_tEfNS_4arch4Sm80ELb1ELb0ELb1ELb1ELb1ELb0ELb0ELb0ELi2ELi4ELi4ELi4ELb0EEENS1_24CollectiveEpilogueBwdGQAISA_fSD_Li256ELb1ELb1EEENS1_25SingleTileBwdLPTSchedulerILb1ELi128ELb1EEEEEEEEEvNT_6ParamsE$_ZN4cute3eso3ESOILb1ELb0EJNS_6LayoutINS_5tupleIJNS3_IJNS_1CILi2EEES5_EEES5_NS4_ILi8EEEEEENS3_IJNS3_IJNS_11ScaledBasisINS4_ILi1EEEJLi1EEEENS9_IS7_JLi0EEEEEEENS9_INS4_ILi64EEEJLi0EEEENS9_INS4_ILi16EEEJLi1EEEEEEEEENS_15ArithmeticTupleIJiiEEEEEC2ERKSJ_RKSL_ - $_ZN7cutlass13device_kernelIN5flash19enable_sm80_to_sm89INS1_16FlashAttnBwdSm80INS1_25CollectiveMainloopBwdSm80ILi2ELi2EN4cute5tupleIJNS5_1CILi128EEES8_NS7_ILi64EEEEEENS_10bfloat16_tEfNS_4arch4Sm80ELb1ELb0ELb1ELb1ELb1ELb0ELb0ELb0ELi2ELi4ELi4ELi4ELb0EEENS1_24CollectiveEpilogueBwdGQAISA_fSD_Li256ELb1ELb1EEENS1_25SingleTileBwdLPTSchedulerILb1ELi128ELb1EEEEEEEEEvNT_6ParamsE$_ZN4cute3eso3ESOILb1ELb0EJNS_6LayoutINS_5tupleIJNS3_IJNS_1CILi2EEES5_EEES5_NS4_ILi8EEEEEENS3_IJNS3_IJNS_11ScaledBasisINS4_ILi1EEEJLi1EEEENS9_IS7_JLi0EEEEEEENS9_INS4_ILi64EEEJLi0EEEENS9_INS4_ILi16EEEJLi1EEEEEEEEENS_10ViewEngineINS_23ArithmeticTupleIteratorINS_15ArithmeticTupleIJiiEEEEEEEEEC2ERKSJ_RKSP_)
$_ZN7cutlass13device_kernelIN5flash19enable_sm80_to_sm89INS1_16FlashAttnBwdSm80INS1_25CollectiveMainloopBwdSm80ILi2ELi2EN4cute5tupleIJNS5_1CILi128EEES8_NS7_ILi64EEEEEENS_10bfloat16_tEfNS_4arch4Sm80ELb1ELb0ELb1ELb1ELb1ELb0ELb0ELb0ELi2ELi4ELi4ELi4ELb0EEENS1_24CollectiveEpilogueBwdGQAISA_fSD_Li256ELb1ELb1EEENS1_25SingleTileBwdLPTSchedulerILb1ELi128ELb1EEEEEEEEEvNT_6ParamsE$_ZN4cute3eso3ESOILb1ELb0EJNS_6LayoutINS_5tupleIJNS3_IJNS_1CILi2EEES5_EEES5_NS4_ILi8EEEEEENS3_IJNS3_IJNS_11ScaledBasisINS4_ILi1EEEJLi1EEEENS9_IS7_JLi0EEEEEEENS9_INS4_ILi64EEEJLi0EEEENS9_INS4_ILi16EEEJLi1EEEEEEEEENS_10ViewEngineINS_23ArithmeticTupleIteratorINS_15ArithmeticTupleIJiiEEEEEEEEEC2ERKSJ_RKSP_:
[----:B------:R-:W-:Y:S01]  /*9f00*/  IADD3 R4, R81, -c[0x0][0x20], RZ ;  /* 0x8000080051047a10 */ /* 0x000fe20007ffe0ff */
[----:B------:R-:W-:Y:S01]  /*9f10*/  IMAD.MOV.U32 R8, RZ, RZ, R6 ;  /* 0x000000ffff087224 */ /* 0x000fe200078e0006 */
[----:B------:R-:W-:-:S03]  /*9f20*/  MOV R9, 0x0 ;  /* 0x0000000000097802 */ /* 0x000fc60000000f00 */
[----:B------:R1:W-:Y:S04]  /*9f30*/  STL [R4], R2 ;  /* 0x0000000204007387 */ /* 0x0003e80000100800 */
[----:B------:R1:W-:Y:S01]  /*9f40*/  STL [R4+0x4], R3 ;  /* 0x0000040304007387 */ /* 0x0003e20000100800 */
[----:B------:R-:W-:Y:S05]  /*9f50*/  RET.REL.NODEC R8 `(_ZN7cutlass13device_kernelIN5flash19enable_sm80_to_sm89INS1_16FlashAttnBwdSm80INS1_25CollectiveMainloopBwdSm80ILi2ELi2EN4cute5tupleIJNS5_1CILi128EEES8_NS7_ILi64EEEEEENS_10bfloat16_tEfNS_4arch4Sm80ELb1ELb0ELb1ELb1ELb1ELb0ELb0ELb0ELi2ELi4ELi4ELi4ELb0EEENS1_24CollectiveEpilogueBwdGQAISA_fSD_Li256ELb1ELb1EEENS1_25SingleTileBwdLPTSchedulerILb1ELi128ELb1EEEEEEEEEvNT_6ParamsE) ;  /* 0xffff60a008007950 */ /* 0x000fea0003c3ffff */
        .type           $_ZN7cutlass13device_kernelIN5flash19enable_sm80_to_sm89INS1_16FlashAttnBwdSm80INS1_25CollectiveMainloopBwdSm80ILi2ELi2EN4cute5tupleIJNS5_1CILi128EEES8_NS7_ILi64EEEEEENS_10bfloat16_tEfNS_4arch4Sm80ELb1ELb0ELb1ELb1ELb1ELb0ELb0ELb0ELi2ELi4ELi4ELi4ELb0EEENS1_24CollectiveEpilogueBwdGQAISA_fSD_Li256ELb1ELb1EEENS1_25SingleTileBwdLPTSchedulerILb1ELi128ELb1EEEEEEEEEvNT_6ParamsE$_ZN4cute3eso3ESOILb1ELb0EJNS_6LayoutINS_5tupleIJNS3_IJNS_1CILi2EEES5_EEES5_NS4_ILi8EEEEEENS3_IJNS3_IJNS_11ScaledBasisINS4_ILi1EEEJLi1EEEENS9_IS7_JLi0EEEEEEENS9_INS4_ILi64EEEJLi0EEEENS9_INS4_ILi16EEEJLi1EEEEEEEEENS_15ArithmeticTupleIJiiEEEEEC2ERKSJ_RKSL_,@function
        .size           $_ZN7cutlass13device_kernelIN5flash19enable_sm80_to_sm89INS1_16FlashAttnBwdSm80INS1_25CollectiveMainloopBwdSm80ILi2ELi2EN4cute5tupleIJNS5_1CILi128EEES8_NS7_ILi64EEEEEENS_10bfloat16_tEfNS_4arch4Sm80ELb1ELb0ELb1ELb1ELb1ELb0ELb0ELb0ELi2ELi4ELi4ELi4ELb0EEENS1_24CollectiveEpilogueBwdGQAISA_fSD_Li256ELb1ELb1EEENS1_25SingleTileBwdLPTSchedulerILb1ELi128ELb1EEEEEEEEEvNT_6ParamsE$_ZN4cute3eso3ESOILb1ELb0EJNS_6LayoutINS_5tupleIJNS3_IJNS_1CILi2EEES5_EEES5_NS4_ILi8EEEEEENS3_IJNS3_IJNS_11ScaledBasisINS4_ILi1EEEJLi1EEEENS9_IS7_JLi0EEEEEEENS9_INS4_ILi64EEEJLi0EEEENS9_INS4_ILi16EEEJLi1EEEEEEEEENS_15ArithmeticTupleIJiiEEEEEC2ERKSJ_RKSL_,($_ZN7cutlass13device_kernelIN5flash19enable_sm80_to_sm89INS1_16FlashAttnBwdSm80INS1_25CollectiveMainloopBwdSm80ILi2ELi2EN4cute5tupleIJNS5_1CILi128EEES8_NS7_ILi64EEEEEENS_10bfloat16_tEfNS_4arch4Sm80ELb1ELb0ELb1ELb1ELb1ELb0ELb0ELb0ELi2ELi4ELi4ELi4ELb0EEENS1_24CollectiveEpilogueBwdGQAISA_fSD_Li256ELb1ELb1EEENS1_25SingleTileBwdLPTSchedulerILb1ELi128ELb1EEEEEEEEEvNT_6ParamsE$_ZN4cute3eso3ESOILb1ELb0EJNS_6LayoutINS_5tupleIJNS3_IJNS_1CILi2EEES5_EEES6_EEENS3_IJNS3_IJNS4_ILi1EEES5_EEENS3_IJNS4_ILi32EEENS4_ILi64EEEEEEEEEEENS_10ViewEngineIPN7cutlass10bfloat16_tEEEEEC2ERKSE_RKSJ_ - $_ZN7cutlass13device_kernelIN5flash19enable_sm80_to_sm89INS1_16FlashAttnBwdSm80INS1_25CollectiveMainloopBwdSm80ILi2ELi2EN4cute5tupleIJNS5_1CILi128EEES8_NS7_ILi64EEEEEENS_10bfloat16_tEfNS_4arch4Sm80ELb1ELb0ELb1ELb1ELb1ELb0ELb0ELb0ELi2ELi4ELi4ELi4ELb0EEENS1_24CollectiveEpilogueBwdGQAISA_fSD_Li256ELb1ELb1EEENS1_25SingleTileBwdLPTSchedulerILb1ELi128ELb1EEEEEEEEEvNT_6ParamsE$_ZN4cute3eso3ESOILb1ELb0EJNS_6LayoutINS_5tupleIJNS3_IJNS_1CILi2EEES5_EEES5_NS4_ILi8EEEEEENS3_IJNS3_IJNS_11ScaledBasisINS4_ILi1EEEJLi1EEEENS9_IS7_JLi0EEEEEEENS9_INS4_ILi64EEEJLi0EEEENS9_INS4_ILi16EEEJLi1EEEEEEEEENS_15ArithmeticTupleIJiiEEEEEC2ERKSJ_RKSL_)
$_ZN7cutlass13device_kernelIN5flash19enable_sm80_to_sm89INS1_16FlashAttnBwdSm80INS1_25CollectiveMainloopBwdSm80ILi2ELi2EN4cute5tupleIJNS5_1CILi128EEES8_NS7_ILi64EEEEEENS_10bfloat16_tEfNS_4arch4Sm80ELb1ELb0ELb1ELb1ELb1ELb0ELb0ELb0ELi2ELi4ELi4ELi4ELb0EEENS1_24CollectiveEpilogueBwdGQAISA_fSD_Li256ELb1ELb1EEENS1_25SingleTileBwdLPTSchedulerILb1ELi128ELb1EEEEEEEEEvNT_6ParamsE$_ZN4cute3eso3ESOILb1ELb0EJNS_6LayoutINS_5tupleIJNS3_IJNS_1CILi2EEES5_EEES5_NS4_ILi8EEEEEENS3_IJNS3_IJNS_11ScaledBasisINS4_ILi1EEEJLi1EEEENS9_IS7_JLi0EEEEEEENS9_INS4_ILi64EEEJLi0EEEENS9_INS4_ILi16EEEJLi1EEEEEEEEENS_15ArithmeticTupleIJiiEEEEEC2ERKSJ_RKSL_:
[----:B------:R-:W-:Y:S01]  /*9f60*/  IADD3 R4, R81, -c[0x0][0x20], RZ ;  /* 0x8000080051047a10 */ /* 0x000fe20007ffe0ff */
[----:B------:R-:W-:Y:S01]  /*9f70*/  IMAD.MOV.U32 R8, RZ, RZ, R6 ;  /* 0x000000ffff087224 */ /* 0x000fe200078e0006 */
[----:B------:R-:W-:-:S03]  /*9f80*/  MOV R9, 0x0 ;  /* 0x0000000000097802 */ /* 0x000fc60000000f00 */
[----:B------:R1:W-:Y:S04]  /*9f90*/  STL [R4], R2 ;  /* 0x0000000204007387 */ /* 0x0003e80000100800 */
[----:B------:R1:W-:Y:S01]  /*9fa0*/  STL [R4+0x4], R3 ;  /* 0x0000040304007387 */ /* 0x0003e20000100800 */
[----:B------:R-:W-:Y:S05]  /*9fb0*/  RET.REL.NODEC R8 `(_ZN7cutlass13device_kernelIN5flash19enable_sm80_to_sm89INS1_16FlashAttnBwdSm80INS1_25CollectiveMainloopBwdSm80ILi2ELi2EN4cute5tupleIJNS5_1CILi128EEES8_NS7_ILi64EEEEEENS_10bfloat16_tEfNS_4arch4Sm80ELb1ELb0ELb1ELb1ELb1ELb0ELb0ELb0ELi2ELi4ELi4ELi4ELb0EEENS1_24CollectiveEpilogueBwdGQAISA_fSD_Li256ELb1ELb1EEENS1_25SingleTileBwdLPTSchedulerILb1ELi128ELb1EEEEEEEEEvNT_6ParamsE) ;  /* 0xffff604008007950 */ /* 0x000fea0003c3ffff */
        .type           $_ZN7cutlass13device_kernelIN5flash19enable_sm80_to_sm89INS1_16FlashAttnBwdSm80INS1_25CollectiveMainloopBwdSm80ILi2ELi2EN4cute5tupleIJNS5_1CILi128EEES8_NS7_ILi64EEEEEENS_10bfloat16_tEfNS_4arch4Sm80ELb1ELb0ELb1ELb1ELb1ELb0ELb0ELb0ELi2ELi4ELi4ELi4ELb0EEENS1_24CollectiveEpilogueBwdGQAISA_fSD_Li256ELb1ELb1EEENS1_25SingleTileBwdLPTSchedulerILb1ELi128ELb1EEEEEEEEEvNT_6ParamsE$_ZN4cute3eso3ESOILb1ELb0EJNS_6LayoutINS_5tupleIJNS3_IJNS_1CILi2EEES5_EEES6_EEENS3_IJNS3_IJNS4_ILi1EEES5_EEENS3_IJNS4_ILi32EEENS4_ILi64EEEEEEEEEEENS_10ViewEngineIPN7cutlass10bfloat16_tEEEEEC2ERKSE_RKSJ_,@function
        .size           $_ZN7cutlass13device_kernelIN5flash19enable_sm80_to_sm89INS1_16FlashAttnBwdSm80INS1_25CollectiveMainloopBwdSm80ILi2ELi2EN4cute5tupleIJNS5_1CILi128EEES8_NS7_ILi64EEEEEENS_10bfloat16_tEfNS_4arch4Sm80ELb1ELb0ELb1ELb1ELb1ELb0ELb0ELb0ELi2ELi4ELi4ELi4ELb0EEENS1_24CollectiveEpilogueBwdGQAISA_fSD_Li256ELb1ELb1EEENS1_25SingleTileBwdLPTSchedulerILb1ELi128ELb1EEEEEEEEEvNT_6ParamsE$_ZN4cute3eso3ESOILb1ELb0EJNS_6LayoutINS_5tupleIJNS3_IJNS_1CILi2EEES5_EEES6_EEENS3_IJNS3_IJNS4_ILi1EEES5_EEENS3_IJNS4_ILi32EEENS4_ILi64EEEEEEEEEEENS_10ViewEngineIPN7cutlass10bfloat16_tEEEEEC2ERKSE_RKSJ_,($_ZN7cutlass13device_kernelIN5flash19enable_sm80_to_sm89INS1_16FlashAttnBwdSm80INS1_25CollectiveMainloopBwdSm80ILi2ELi2EN4cute5tupleIJNS5_1CILi128EEES8_NS7_ILi64EEEEEENS_10bfloat16_tEfNS_4arch4Sm80ELb1ELb0ELb1ELb1ELb1ELb0ELb0ELb0ELi2ELi4ELi4ELi4ELb0EEENS1_24CollectiveEpilogueBwdGQAISA_fSD_Li256ELb1ELb1EEENS1_25SingleTileBwdLPTSchedulerILb1ELi128ELb1EEEEEEEEEvNT_6ParamsE$_ZN4cute3eso3ESOILb1ELb0EJNS_6LayoutINS_5tupleIJNS3_IJNS_1CILi2EEES5_EEES6_EEENS3_IJNS3_IJNS4_ILi1EEES5_EEENS3_IJNS4_ILi32EEENS4_ILi64EEEEEEEEEEEiEEC2ERKSE_RKi - $_ZN7cutlass13device_kernelIN5flash19enable_sm80_to_sm89INS1_16FlashAttnBwdSm80INS1_25CollectiveMainloopBwdSm80ILi2ELi2EN4cute5tupleIJNS5_1CILi128EEES8_NS7_ILi64EEEEEENS_10bfloat16_tEfNS_4arch4Sm80ELb1ELb0ELb1ELb1ELb1ELb0ELb0ELb0ELi2ELi4ELi4ELi4ELb0EEENS1_24CollectiveEpilogueBwdGQAISA_fSD_Li256ELb1ELb1EEENS1_25SingleTileBwdLPTSchedulerILb1ELi128ELb1EEEEEEEEEvNT_6ParamsE$_ZN4cute3eso3ESOILb1ELb0EJNS_6LayoutINS_5tupleIJNS3_IJNS_1CILi2EEES5_EEES6_EEENS3_IJNS3_IJNS4_ILi1EEES5_EEENS3_IJNS4_ILi32EEENS4_ILi64EEEEEEEEEEENS_10ViewEngineIPN7cutlass10bfloat16_tEEEEEC2ERKSE_RKSJ_)
$_ZN7cutlass13device_kernelIN5flash19enable_sm80_to_sm89INS1_16FlashAttnBwdSm80INS1_25CollectiveMainloopBwdSm80ILi2ELi2EN4cute5tupleIJNS5_1CILi128EEES8_NS7_ILi64EEEEEENS_10bfloat16_tEfNS_4arch4Sm80ELb1ELb0ELb1ELb1ELb1ELb0ELb0ELb0ELi2ELi4ELi4ELi4ELb0EEENS1_24CollectiveEpilogueBwdGQAISA_fSD_Li256ELb1ELb1EEENS1_25SingleTileBwdLPTSchedulerILb1ELi128ELb1EEEEEEEEEvNT_6ParamsE$_ZN4cute3eso3ESOILb1ELb0EJNS_6LayoutINS_5tupleIJNS3_IJNS_1CILi2EEES5_EEES6_EEENS3_IJNS3_IJNS4_ILi1EEES5_EEENS3_IJNS4_ILi32EEENS4_ILi64EEEEEEEEEEENS_10ViewEngineIPN7cutlass10bfloat16_tEEEEEC2ERKSE_RKSJ_:
[----:B------:R-:W-:Y:S01]  /*9fc0*/  IADD3 R2, R67, -c[0x0][0x20], RZ ;  /* 0x8000080043027a10 */ /* 0x000fe20007ffe0ff */
[----:B------:R-:W-:Y:S01]  /*9fd0*/  IMAD.MOV.U32 R7, RZ, RZ, R3 ;  /* 0x000000ffff077224 */ /* 0x000fe200078e0003 */
[----:B------:R-:W-:-:S04]  /*9fe0*/  MOV R5, 0x0 ;  /* 0x0000000000057802 */ /* 0x000fc80000000f00 */
[----:B------:R1:W-:Y:S01]  /*9ff0*/  STL.64 [R2], R6 ;  /* 0x0000000602007387 */ /* 0x0003e20000100a00 */
[----:B------:R-:W-:Y:S05]  /*a000*/  RET.REL.NODEC R4 `(_ZN7cutlass13device_kernelIN5flash19enable_sm80_to_sm89INS1_16FlashAttnBwdSm80INS1_25CollectiveMainloopBwdSm80ILi2ELi2EN4cute5tupleIJNS5_1CILi128EEES8_NS7_ILi64EEEEEENS_10bfloat16_tEfNS_4arch4Sm80ELb1ELb0ELb1ELb1ELb1ELb0ELb0ELb0ELi2ELi4ELi4ELi4ELb0EEENS1_24CollectiveEpilogueBwdGQAISA_fSD_Li256ELb1ELb1EEENS1_25SingleTileBwdLPTSchedulerILb1ELi128ELb1EEEEEEEEEvNT_6ParamsE) ;  /* 0xffff5ff004007950 */ /* 0x000fea0003c3ffff */
        .type           $_ZN7cutlass13device_kernelIN5flash19enable_sm80_to_sm89INS1_16FlashAttnBwdSm80INS1_25CollectiveMainloopBwdSm80ILi2ELi2EN4cute5tupleIJNS5_1CILi128EEES8_NS7_ILi64EEEEEENS_10bfloat16_tEfNS_4arch4Sm80ELb1ELb0ELb1ELb1ELb1ELb0ELb0ELb0ELi2ELi4ELi4ELi4ELb0EEENS1_24CollectiveEpilogueBwdGQAISA_fSD_Li256ELb1ELb1EEENS1_25SingleTileBwdLPTSchedulerILb1ELi128ELb1EEEEEEEEEvNT_6ParamsE$_ZN4cute3eso3ESOILb1ELb0EJNS_6LayoutINS_5tupleIJNS3_IJNS_1CILi2EEES5_EEES6_EEENS3_IJNS3_IJNS4_ILi1EEES5_EEENS3_IJNS4_ILi32EEENS4_ILi64EEEEEEEEEEEiEEC2ERKSE_RKi,@function
        .size           $_ZN7cutlass13device_kernelIN5flash19enable_sm80_to_sm89INS1_16FlashAttnBwdSm80INS1_25CollectiveMainloopBwdSm80ILi2ELi2EN4cute5tupleIJNS5_1CILi128EEES8_NS7_ILi64EEEEEENS_10bfloat16_tEfNS_4arch4Sm80ELb1ELb0ELb1ELb1ELb1ELb0ELb0ELb0ELi2ELi4ELi4ELi4ELb0EEENS1_24CollectiveEpilogueBwdGQAISA_fSD_Li256ELb1ELb1EEENS1_25SingleTileBwdLPTSchedulerILb1ELi128ELb1EEEEEEEEEvNT_6ParamsE$_ZN4cute3eso3ESOILb1ELb0EJNS_6LayoutINS_5tupleIJNS3_IJNS_1CILi2EEES5_EEES6_EEENS3_IJNS3_IJNS4_ILi1EEES5_EEENS3_IJNS4_ILi32EEENS4_ILi64EEEEEEEEEEEiEEC2ERKSE_RKi,($_ZN7cutlass13device_kernelIN5flash19enable_sm80_to_sm89INS1_16FlashAttnBwdSm80INS1_25CollectiveMainloopBwdSm80ILi2ELi2EN4cute5tupleIJNS5_1CILi128EEES8_NS7_ILi64EEEEEENS_10bfloat16_tEfNS_4arch4Sm80ELb1ELb0ELb1ELb1ELb1ELb0ELb0ELb0ELi2ELi4ELi4ELi4ELb0EEENS1_24CollectiveEpilogueBwdGQAISA_fSD_Li256ELb1ELb1EEENS1_25SingleTileBwdLPTSchedulerILb1ELi128ELb1EEEEEEEEEvNT_6ParamsE$_ZN4cute3eso3ESOILb1ELb0EJNS_6LayoutINS_5tupleIJNS3_IJNS_1CILi2EEES5_S5_EEEEEENS3_IJNS3_IJNS4_ILi1EEES5_NS4_ILi4EEEEEEEEEEENS_10ViewEngineIPN7cutlass10bfloat16_tEEEEEC2ERKSC_RKSH_ - $_ZN7cutlass13device_kernelIN5flash19enable_sm80_to_sm89INS1_16FlashAttnBwdSm80INS1_25CollectiveMainloopBwdSm80ILi2ELi2EN4cute5tupleIJNS5_1CILi128EEES8_NS7_ILi64EEEEEENS_10bfloat16_tEfNS_4arch4Sm80ELb1ELb0ELb1ELb1ELb1ELb0ELb0ELb0ELi2ELi4ELi4ELi4ELb0EEENS1_24CollectiveEpilogueBwdGQAISA_fSD_Li256ELb1ELb1EEENS1_25SingleTileBwdLPTSchedulerILb1ELi128ELb1EEEEEEEEEvNT_6ParamsE$_ZN4cute3eso3ESOILb1ELb0EJNS_6LayoutINS_5tupleIJNS3_IJNS_1CILi2EEES5_EEES6_EEENS3_IJNS3_IJNS4_ILi1EEES5_EEENS3_IJNS4_ILi32EEENS4_ILi64EEEEEEEEEEEiEEC2ERKSE_RKi)
$_ZN7cutlass13device_kernelIN5flash19enable_sm80_to_sm89INS1_16FlashAttnBwdSm80INS1_25CollectiveMainloopBwdSm80ILi2ELi2EN4cute5tupleIJNS5_1CILi128EEES8_NS7_ILi64EEEEEENS_10bfloat16_tEfNS_4arch4Sm80ELb1ELb0ELb1ELb1ELb1ELb0ELb0ELb0ELi2ELi4ELi4ELi4ELb0EEENS1_24CollectiveEpilogueBwdGQAISA_fSD_Li256ELb1ELb1EEENS1_25SingleTileBwdLPTSchedulerILb1ELi128ELb1EEEEEEEEEvNT_6ParamsE$_ZN4cute3eso3ESOILb1ELb0EJNS_6LayoutINS_5tupleIJNS3_IJNS_1CILi2EEES5_EEES6_EEENS3_IJNS3_IJNS4_ILi1EEES5_EEENS3_IJNS4_ILi32EEENS4_ILi64EEEEEEEEEEEiEEC2ERKSE_RKi:
[----:B------:R-:W-:Y:S02]  /*a010*/  IADD3 R2, R67, -c[0x0][0x20], RZ ;  /* 0x8000080043027a10 */ /* 0x000fe40007ffe0ff */
[----:B------:R-:W-:-:S03]  /*a020*/  MOV R5, 0x0 ;  /* 0x0000000000057802 */ /* 0x000fc60000000f00 */
[----:B------:R1:W-:Y:S01]  /*a030*/  STL [R2], R3 ;  /* 0x0000000302007387 */ /* 0x0003e20000100800 */
[----:B------:R-:W-:Y:S05]  /*a040*/  RET.REL.NODEC R4 `(_ZN7cutlass13device_kernelIN5flash19enable_sm80_to_sm89INS1_16FlashAttnBwdSm80INS1_25CollectiveMainloopBwdSm80ILi2ELi2EN4cute5tupleIJNS5_1CILi128EEES8_NS7_ILi64EEEEEENS_10bfloat16_tEfNS_4arch4Sm80ELb1ELb0ELb1ELb1ELb1ELb0ELb0ELb0ELi2ELi4ELi4ELi4ELb0EEENS1_24CollectiveEpilogueBwdGQAISA_fSD_Li256ELb1ELb1EEENS1_25SingleTileBwdLPTSchedulerILb1ELi128ELb1EEEEEEEEEvNT_6ParamsE) ;  /* 0xffff5fb004007950 */ /* 0x000fea0003c3ffff */
        .type           $_ZN7cutlass13device_kernelIN5flash19enable_sm80_to_sm89INS1_16FlashAttnBwdSm80INS1_25CollectiveMainloopBwdSm80ILi2ELi2EN4cute5tupleIJNS5_1CILi128EEES8_NS7_ILi64EEEEEENS_10bfloat16_tEfNS_4arch4Sm80ELb1ELb0ELb1ELb1ELb1ELb0ELb0ELb0ELi2ELi4ELi4ELi4ELb0EEENS1_24CollectiveEpilogueBwdGQAISA_fSD_Li256ELb1ELb1EEENS1_25SingleTileBwdLPTSchedulerILb1ELi128ELb1EEEEEEEEEvNT_6ParamsE$_ZN4cute3eso3ESOILb1ELb0EJNS_6LayoutINS_5tupleIJNS3_IJNS_1CILi2EEES5_S5_EEEEEENS3_IJNS3_IJNS4_ILi1EEES5_NS4_ILi4EEEEEEEEEEENS_10ViewEngineIPN7cutlass10bfloat16_tEEEEEC2ERKSC_RKSH_,@function
        .size           $_ZN7cutlass13device_kernelIN5flash19enable_sm80_to_sm89INS1_16FlashAttnBwdSm80INS1_25CollectiveMainloopBwdSm80ILi2ELi2EN4cute5tupleIJNS5_1CILi128EEES8_NS7_ILi64EEEEEENS_10bfloat16_tEfNS_4arch4Sm80ELb1ELb0ELb1ELb1ELb1ELb0ELb0ELb0ELi2ELi4ELi4ELi4ELb0EEENS1_24CollectiveEpilogueBwdGQAISA_fSD_Li256ELb1ELb1EEENS1_25SingleTileBwdLPTSchedulerILb1ELi128ELb1EEEEEEEEEvNT_6ParamsE$_ZN4cute3eso3ESOILb1ELb0EJNS_6LayoutINS_5tupleIJNS3_IJNS_1CILi2EEES5_S5_EEEEEENS3_IJNS3_IJNS4_ILi1EEES5_NS4_ILi4EEEEEEEEEEENS_10ViewEngineIPN7cutlass10bfloat16_tEEEEEC2ERKSC_RKSH_,($_ZN7cutlass13device_kernelIN5flash19enable_sm80_to_sm89INS1_16FlashAttnBwdSm80INS1_25CollectiveMainloopBwdSm80ILi2ELi2EN4cute5tupleIJNS5_1CILi128EEES8_NS7_ILi64EEEEEENS_10bfloat16_tEfNS_4arch4Sm80ELb1ELb0ELb1ELb1ELb1ELb0ELb0ELb0ELi2ELi4ELi4ELi4ELb0EEENS1_24CollectiveEpilogueBwdGQAISA_fSD_Li256ELb1ELb1EEENS1_25SingleTileBwdLPTSchedulerILb1ELi128ELb1EEEEEEEEEvNT_6ParamsE$_ZN4cute3eso3ESOILb1ELb0EJNS_6LayoutINS_5tupleIJNS3_IJNS_1CILi2EEES5_S5_EEEEEENS3_IJNS3_IJNS4_ILi1EEES5_NS4_ILi4EEEEEEEEEEEiEEC2ERKSC_RKi - $_ZN7cutlass13device_kernelIN5flash19enable_sm80_to_sm89INS1_16FlashAttnBwdSm80INS1_25CollectiveMainloopBwdSm80ILi2ELi2EN4cute5tupleIJNS5_1CILi128EEES8_NS7_ILi64EEEEEENS_10bfloat16_tEfNS_4arch4Sm80ELb1ELb0ELb1ELb1ELb1ELb0ELb0ELb0ELi2ELi4ELi4ELi4ELb0EEENS1_24CollectiveEpilogueBwdGQAISA_fSD_Li256ELb1ELb1EEENS1_25SingleTileBwdLPTSchedulerILb1ELi128ELb1EEEEEEEEEvNT_6ParamsE$_ZN4cute3eso3ESOILb1ELb0EJNS_6LayoutINS_5tupleIJNS3_IJNS_1CILi2EEES5_S5_EEEEEENS3_IJNS3_IJNS4_ILi1EEES5_NS4_ILi4EEEEEEEEEEENS_10ViewEngineIPN7cutlass10bfloat16_tEEEEEC2ERKSC_RKSH_)
$_ZN7cutlass13device_kernelIN5flash19enable_sm80_to_sm89INS1_16FlashAttnBwdSm80INS1_25CollectiveMainloopBwdSm80ILi2ELi2EN4cute5tupleIJNS5_1CILi128EEES8_NS7_ILi64EEEEEENS_10bfloat16_tEfNS_4arch4Sm80ELb1ELb0ELb1ELb1ELb1ELb0ELb0ELb0ELi2ELi4ELi4ELi4ELb0EEENS1_24CollectiveEpilogueBwdGQAISA_fSD_Li256ELb1ELb1EEENS1_25SingleTileBwdLPTSchedulerILb1ELi128ELb1EEEEEEEEEvNT_6ParamsE$_ZN4cute3eso3ESOILb1ELb0EJNS_6LayoutINS_5tupleIJNS3_IJNS_1CILi2EEES5_S5_EEEEEENS3_IJNS3_IJNS4_ILi1EEES5_NS4_ILi4EEEEEEEEEEENS_10ViewEngineIPN7cutlass10bfloat16_tEEEEEC2ERKSC_RKSH_:
[----:B------:R-:W-:Y:S01]  /*a050*/  IADD3 R2, R67, -c[0x0][0x20], RZ ;  /* 0x8000080043027a10 */ /* 0x000fe20007ffe0ff */
[----:B------:R-:W-:Y:S01]  /*a060*/  IMAD.MOV.U32 R7, RZ, RZ, R3 ;  /* 0x000000ffff077224 */ /* 0x000fe200078e0003 */
[----:B------:R-:W-:-:S04]  /*a070*/  MOV R5, 0x0 ;  /* 0x0000000000057802 */ /* 0x000fc80000000f00 */
[----:B------:R1:W-:Y:S01]  /*a080*/  STL.64 [R2], R6 ;  /* 0x0000000602007387 */ /* 0x0003e20000100a00 */
[----:B------:R-:W-:Y:S05]  /*a090*/  RET.REL.NODEC R4 `(_ZN7cutlass13device_kernelIN5flash19enable_sm80_to_sm89INS1_16FlashAttnBwdSm80INS1_25CollectiveMainloopBwdSm80ILi2ELi2EN4cute5tupleIJNS5_1CILi128EEES8_NS7_ILi64EEEEEENS_10bfloat16_tEfNS_4arch4Sm80ELb1ELb0ELb1ELb1ELb1ELb0ELb0ELb0ELi2ELi4ELi4ELi4ELb0EEENS1_24CollectiveEpilogueBwdGQAISA_fSD_Li256ELb1ELb1EEENS1_25SingleTileBwdLPTSchedulerILb1ELi128ELb1EEEEEEEEEvNT_6ParamsE) ;  /* 0xffff5f6004007950 */ /* 0x000fea0003c3ffff */
        .type           $_ZN7cutlass13device_kernelIN5flash19enable_sm80_to_sm89INS1_16FlashAttnBwdSm80INS1_25CollectiveMainloopBwdSm80ILi2ELi2EN4cute5tupleIJNS5_1CILi128EEES8_NS7_ILi64EEEEEENS_10bfloat16_tEfNS_4arch4Sm80ELb1ELb0ELb1ELb1ELb1ELb0ELb0ELb0ELi2ELi4ELi4ELi4ELb0EEENS1_24CollectiveEpilogueBwdGQAISA_fSD_Li256ELb1ELb1EEENS1_25SingleTileBwdLPTSchedulerILb1ELi128ELb1EEEEEEEEEvNT_6ParamsE$_ZN4cute3eso3ESOILb1ELb0EJNS_6LayoutINS_5tupleIJNS3_IJNS_1CILi2EEES5_S5_EEEEEENS3_IJNS3_IJNS4_ILi1EEES5_NS4_ILi4EEEEEEEEEEEiEEC2ERKSC_RKi,@function
        .size           $_ZN7cutlass13device_kernelIN5flash19enable_sm80_to_sm89INS1_16FlashAttnBwdSm80INS1_25CollectiveMainloopBwdSm80ILi2ELi2EN4cute5tupleIJNS5_1CILi128EEES8_NS7_ILi64EEEEEENS_10bfloat16_tEfNS_4arch4Sm80ELb1ELb0ELb1ELb1ELb1ELb0ELb0ELb0ELi2ELi4ELi4ELi4ELb0EEENS1_24CollectiveEpilogueBwdGQAISA_fSD_Li256ELb1ELb1EEENS1_25SingleTileBwdLPTSchedulerILb1ELi128ELb1EEEEEEEEEvNT_6ParamsE$_ZN4cute3eso3ESOILb1ELb0EJNS_6LayoutINS_5tupleIJNS3_IJNS_1CILi2EEES5_S5_EEEEEENS3_IJNS3_IJNS4_ILi1EEES5_NS4_ILi4EEEEEEEEEEEiEEC2ERKSC_RKi,($_ZN7cutlass13device_kernelIN5flash19enable_sm80_to_sm89INS1_16FlashAttnBwdSm80INS1_25CollectiveMainloopBwdSm80ILi2ELi2EN4cute5tupleIJNS5_1CILi128EEES8_NS7_ILi64EEEEEENS_10bfloat16_tEfNS_4arch4Sm80ELb1ELb0ELb1ELb1ELb1ELb0ELb0ELb0ELi2ELi4ELi4ELi4ELb0EEENS1_24CollectiveEpilogueBwdGQAISA_fSD_Li256ELb1ELb1EEENS1_25SingleTileBwdLPTSchedulerILb1ELi128ELb1EEEEEEEEEvNT_6ParamsE$_ZN4cute3eso3ESOILb1ELb0EJNS_6LayoutINS_5tupleIJNS3_IJNS_1CILi2EEES5_S5_EEES5_EEENS3_IJNS3_IJNS4_ILi1EEES5_NS4_ILi4EEEEEENS4_ILi64EEEEEEEENS_10ViewEngineIPN7cutlass10bfloat16_tEEEEEC2ERKSD_RKSI_ - $_ZN7cutlass13device_kernelIN5flash19enable_sm80_to_sm89INS1_16FlashAttnBwdSm80INS1_25CollectiveMainloopBwdSm80ILi2ELi2EN4cute5tupleIJNS5_1CILi128EEES8_NS7_ILi64EEEEEENS_10bfloat16_tEfNS_4arch4Sm80ELb1ELb0ELb1ELb1ELb1ELb0ELb0ELb0ELi2ELi4ELi4ELi4ELb0EEENS1_24CollectiveEpilogueBwdGQAISA_fSD_Li256ELb1ELb1EEENS1_25SingleTileBwdLPTSchedulerILb1ELi128ELb1EEEEEEEEEvNT_6ParamsE$_ZN4cute3eso3ESOILb1ELb0EJNS_6LayoutINS_5tupleIJNS3_IJNS_1CILi2EEES5_S5_EEEEEENS3_IJNS3_IJNS4_ILi1EEES5_NS4_ILi4EEEEEEEEEEEiEEC2ERKSC_RKi)
$_ZN7cutlass13device_kernelIN5flash19enable_sm80_to_sm89INS1_16FlashAttnBwdSm80INS1_25CollectiveMainloopBwdSm80ILi2ELi2EN4cute5tupleIJNS5_1CILi128EEES8_NS7_ILi64EEEEEENS_10bfloat16_tEfNS_4arch4Sm80ELb1ELb0ELb1ELb1ELb1ELb0ELb0ELb0ELi2ELi4ELi4ELi4ELb0EEENS1_24CollectiveEpilogueBwdGQAISA_fSD_Li256ELb1ELb1EEENS1_25SingleTileBwdLPTSchedulerILb1ELi128ELb1EEEEEEEEEvNT_6ParamsE$_ZN4cute3eso3ESOILb1ELb0EJNS_6LayoutINS_5tupleIJNS3_IJNS_1CILi2EEES5_S5_EEEEEENS3_IJNS3_IJNS4_ILi1EEES5_NS4_ILi4EEEEEEEEEEEiEEC2ERKSC_RKi:
[----:B------:R-:W-:Y:S02]  /*a0a0*/  IADD3 R2, R67, -c[0x0][0x20], RZ ;  /* 0x8000080043027a10 */ /* 0x000fe40007ffe0ff */
[----:B------:R-:W-:-:S03]  /*a0b0*/  MOV R5, 0x0 ;  /* 0x0000000000057802 */ /* 0x000fc60000000f00 */
[----:B------:R1:W-:Y:S01]  /*a0c0*/  STL [R2], R3 ;  /* 0x0000000302007387 */ /* 0x0003e20000100800 */
[----:B------:R-:W-:Y:S05]  /*a0d0*/  RET.REL.NODEC R4 `(_ZN7cutlass13device_kernelIN5flash19enable_sm80_to_sm89INS1_16FlashAttnBwdSm80INS1_25CollectiveMainloopBwdSm80ILi2ELi2EN4cute5tupleIJNS5_1CILi128EEES8_NS7_ILi64EEEEEENS_10bfloat16_tEfNS_4arch4Sm80ELb1ELb0ELb1ELb1ELb1ELb0ELb0ELb0ELi2ELi4ELi4ELi4ELb0EEENS1_24CollectiveEpilogueBwdGQAISA_fSD_Li256ELb1ELb1EEENS1_25SingleTileBwdLPTSchedulerILb1ELi128ELb1EEEEEEEEEvNT_6ParamsE) ;  /* 0xffff5f2004007950 */ /* 0x000fea0003c3ffff */
        .type           $_ZN7cutlass13device_kernelIN5flash19enable_sm80_to_sm89INS1_16FlashAttnBwdSm80INS1_25CollectiveMainloopBwdSm80ILi2ELi2EN4cute5tupleIJNS5_1CILi128EEES8_NS7_ILi64EEEEEENS_10bfloat16_tEfNS_4arch4Sm80ELb1ELb0ELb1ELb1ELb1ELb0ELb0ELb0ELi2ELi4ELi4ELi4ELb0EEENS1_24CollectiveEpilogueBwdGQAISA_fSD_Li256ELb1ELb1EEENS1_25SingleTileBwdLPTSchedulerILb1ELi128ELb1EEEEEEEEEvNT_6ParamsE$_ZN4cute3eso3ESOILb1ELb0EJNS_6LayoutINS_5tupleIJNS3_IJNS_1CILi2EEES5_S5_EEES5_EEENS3_IJNS3_IJNS4_ILi1EEES5_NS4_ILi4EEEEEENS4_ILi64EEEEEEEENS_10ViewEngineIPN7cutlass10bfloat16_tEEEEEC2ERKSD_RKSI_,@function
        .size           $_ZN7cutlass13device_kernelIN5flash19enable_sm80_to_sm89INS1_16FlashAttnBwdSm80INS1_25CollectiveMainloopBwdSm80ILi2ELi2EN4cute5tupleIJNS5_1CILi128EEES8_NS7_ILi64EEEEEENS_10bfloat16_tEfNS_4arch4Sm80ELb1ELb0ELb1ELb1ELb1ELb0ELb0ELb0ELi2ELi4ELi4ELi4ELb0EEENS1_24CollectiveEpilogueBwdGQAISA_fSD_Li256ELb1ELb1EEENS1_25SingleTileBwdLPTSchedulerILb1ELi128ELb1EEEEEEEEEvNT_6ParamsE$_ZN4cute3eso3ESOILb1ELb0EJNS_6LayoutINS_5tupleIJNS3_IJNS_1CILi2EEES5_S5_EEES5_EEENS3_IJNS3_IJNS4_ILi1EEES5_NS4_ILi4EEEEEENS4_ILi64EEEEEEEENS_10ViewEngineIPN7cutlass10bfloat16_tEEEEEC2ERKSD_RKSI_,($_ZN7cutlass13device_kernelIN5flash19enable_sm80_to_sm89INS1_16FlashAttnBwdSm80INS1_25CollectiveMainloopBwdSm80ILi2ELi2EN4cute5tupleIJNS5_1CILi128EEES8_NS7_ILi64EEEEEENS_10bfloat16_tEfNS_4arch4Sm80ELb1ELb0ELb1ELb1ELb1ELb0ELb0ELb0ELi2ELi4ELi4ELi4ELb0EEENS1_24CollectiveEpilogueBwdGQAISA_fSD_Li256ELb1ELb1EEENS1_25SingleTileBwdLPTSchedulerILb1ELi128ELb1EEEEEEEEEvNT_6ParamsE$_ZN4cute3eso3ESOILb1ELb0EJNS_6LayoutINS_5tupleIJNS3_IJNS_1CILi2EEES5_S5_EEES5_EEENS3_IJNS3_IJNS4_ILi1EEES5_NS4_ILi4EEEEEENS4_ILi64EEEEEEEEiEEC2ERKSD_RKi - $_ZN7cutlass13device_kernelIN5flash19enable_sm80_to_sm89INS1_16FlashAttnBwdSm80INS1_25CollectiveMainloopBwdSm80ILi2ELi2EN4cute5tupleIJNS5_1CILi128EEES8_NS7_ILi64EEEEEENS_10bfloat16_tEfNS_4arch4Sm80ELb1ELb0ELb1ELb1ELb1ELb0ELb0ELb0ELi2ELi4ELi4ELi4ELb0EEENS1_24CollectiveEpilogueBwdGQAISA_fSD_Li256ELb1ELb1EEENS1_25SingleTileBwdLPTSchedulerILb1ELi128ELb1EEEEEEEEEvNT_6ParamsE$_ZN4cute3eso3ESOILb1ELb0EJNS_6LayoutINS_5tupleIJNS3_IJNS_1CILi2EEES5_S5_EEES5_EEENS3_IJNS3_IJNS4_ILi1EEES5_NS4_ILi4EEEEEENS4_ILi64EEEEEEEENS_10ViewEngineIPN7cutlass10bfloat16_tEEEEEC2ERKSD_RKSI_)
$_ZN7cutlass13device_kernelIN5flash19enable_sm80_to_sm89INS1_16FlashAttnBwdSm80INS1_25CollectiveMainloopBwdSm80ILi2ELi2EN4cute5tupleIJNS5_1CILi128EEES8_NS7_ILi64EEEEEENS_10bfloat16_tEfNS_4arch4Sm80ELb1ELb0ELb1ELb1ELb1ELb0ELb0ELb0ELi2ELi4ELi4ELi4ELb0EEENS1_24CollectiveEpilogueBwdGQAISA_fSD_Li256ELb1ELb1EEENS1_25SingleTileBwdLPTSchedulerILb1ELi128ELb1EEEEEEEEEvNT_6ParamsE$_ZN4cute3eso3ESOILb1ELb0EJNS_6LayoutINS_5tupleIJNS3_IJNS_1CILi2EEES5_S5_EEES5_EEENS3_IJNS3_IJNS4_ILi1EEES5_NS4_ILi4EEEEEENS4_ILi64EEEEEEEENS_10ViewEngineIPN7cutlass10bfloat16_tEEEEEC2ERKSD_RKSI_:
[----:B------:R-:W-:Y:S01]  /*a0e0*/  IADD3 R2, R23, -c[0x0][0x20], RZ ;  /* 0x8000080017027a10 */ /* 0x000fe20007ffe0ff */
[----:B------:R-:W-:Y:S01]  /*a0f0*/  IMAD.MOV.U32 R7, RZ, RZ, R3 ;  /* 0x000000ffff077224 */ /* 0x000fe200078e0003 */
[----:B------:R-:W-:-:S04]  /*a100*/  MOV R5, 0x0 ;  /* 0x0000000000057802 */ /* 0x000fc80000000f00 */
[----:B------:R1:W-:Y:S01]  /*a110*/  STL.64 [R2], R6 ;  /* 0x0000000602007387 */ /* 0x0003e20000100a00 */
[----:B------:R-:W-:Y:S05]  /*a120*/  RET.REL.NODEC R4 `(_ZN7cutlass13device_kernelIN5flash19enable_sm80_to_sm89INS1_16FlashAttnBwdSm80INS1_25CollectiveMainloopBwdSm80ILi2ELi2EN4cute5tupleIJNS5_1CILi128EEES8_NS7_ILi64EEEEEENS_10bfloat16_tEfNS_4arch4Sm80ELb1ELb0ELb1ELb1ELb1ELb0ELb0ELb0ELi2ELi4ELi4ELi4ELb0EEENS1_24CollectiveEpilogueBwdGQAISA_fSD_Li256ELb1ELb1EEENS1_25SingleTileBwdLPTSchedulerILb1ELi128ELb1EEEEEEEEEvNT_6ParamsE) ;  /* 0xffff5ed004007950 */ /* 0x000fea0003c3ffff */
        .type           $_ZN7cutlass13device_kernelIN5flash19enable_sm80_to_sm89INS1_16FlashAttnBwdSm80INS1_25CollectiveMainloopBwdSm80ILi2ELi2EN4cute5tupleIJNS5_1CILi128EEES8_NS7_ILi64EEEEEENS_10bfloat16_tEfNS_4arch4Sm80ELb1ELb0ELb1ELb1ELb1ELb0ELb0ELb0ELi2ELi4ELi4ELi4ELb0EEENS1_24CollectiveEpilogueBwdGQAISA_fSD_Li256ELb1ELb1EEENS1_25SingleTileBwdLPTSchedulerILb1ELi128ELb1EEEEEEEEEvNT_6ParamsE$_ZN4cute3eso3ESOILb1ELb0EJNS_6LayoutINS_5tupleIJNS3_IJNS_1CILi2EEES5_S5_EEES5_EEENS3_IJNS3_IJNS4_ILi1EEES5_NS4_ILi4EEEEEENS4_ILi64EEEEEEEEiEEC2ERKSD_RKi,@function
        .size           $_ZN7cutlass13device_kernelIN5flash19enable_sm80_to_sm89INS1_16FlashAttnBwdSm80INS1_25CollectiveMainloopBwdSm80ILi2ELi2EN4cute5tupleIJNS5_1CILi128EEES8_NS7_ILi64EEEEEENS_10bfloat16_tEfNS_4arch4Sm80ELb1ELb0ELb1ELb1ELb1ELb0ELb0ELb0ELi2ELi4ELi4ELi4ELb0EEENS1_24CollectiveEpilogueBwdGQAISA_fSD_Li256ELb1ELb1EEENS1_25SingleTileBwdLPTSchedulerILb1ELi128ELb1EEEEEEEEEvNT_6ParamsE$_ZN4cute3eso3ESOILb1ELb0EJNS_6LayoutINS_5tupleIJNS3_IJNS_1CILi2EEES5_S5_EEES5_EEENS3_IJNS3_IJNS4_ILi1EEES5_NS4_ILi4EEEEEENS4_ILi64EEEEEEEEiEEC2ERKSD_RKi,($_ZN7cutlass13device_kernelIN5flash19enable_sm80_to_sm89INS1_16FlashAttnBwdSm80INS1_25CollectiveMainloopBwdSm80ILi2ELi2EN4cute5tupleIJNS5_1CILi128EEES8_NS7_ILi64EEEEEENS_10bfloat16_tEfNS_4arch4Sm80ELb1ELb0ELb1ELb1ELb1ELb0ELb0ELb0ELi2ELi4ELi4ELi4ELb0EEENS1_24CollectiveEpilogueBwdGQAISA_fSD_Li256ELb1ELb1EEENS1_25SingleTileBwdLPTSchedulerILb1ELi128ELb1EEEEEEEEEvNT_6ParamsE$_ZN4cute3eso3ESOILb1ELb0EJNS_6LayoutINS_5tupleIJNS3_IJNS_1CILi2EEES5_S5_EEES5_EEENS3_IJNS3_IJNS4_ILi1EEES5_NS4_ILi4EEEEEENS4_ILi8EEEEEEEENS_10ViewEngineIPN7cutlass10bfloat16_tEEEEEC2ERKSD_RKSI_ - $_ZN7cutlass13device_kernelIN5flash19enable_sm80_to_sm89INS1_16FlashAttnBwdSm80INS1_25CollectiveMainloopBwdSm80ILi2ELi2EN4cute5tupleIJNS5_1CILi128EEES8_NS7_ILi64EEEEEENS_10bfloat16_tEfNS_4arch4Sm80ELb1ELb0ELb1ELb1ELb1ELb0ELb0ELb0ELi2ELi4ELi4ELi4ELb0EEENS1_24CollectiveEpilogueBwdGQAISA_fSD_Li256ELb1ELb1EEENS1_25SingleTileBwdLPTSchedulerILb1ELi128ELb1EEEEEEEEEvNT_6ParamsE$_ZN4cute3eso3ESOILb1ELb0EJNS_6LayoutINS_5tupleIJNS3_IJNS_1CILi2EEES5_S5_EEES5_EEENS3_IJNS3_IJNS4_ILi1EEES5_NS4_ILi4EEEEEENS4_ILi64EEEEEEEEiEEC2ERKSD_RKi)
$_ZN7cutlass13device_kernelIN5flash19enable_sm80_to_sm89INS1_16FlashAttnBwdSm80INS1_25CollectiveMainloopBwdSm80ILi2ELi2EN4cute5tupleIJNS5_1CILi128EEES8_NS7_ILi64EEEEEENS_10bfloat16_tEfNS_4arch4Sm80ELb1ELb0ELb1ELb1ELb1ELb0ELb0ELb0ELi2ELi4ELi4ELi4ELb0EEENS1_24CollectiveEpilogueBwdGQAISA_fSD_Li256ELb1ELb1EEENS1_25SingleTileBwdLPTSchedulerILb1ELi128ELb1EEEEEEEEEvNT_6ParamsE$_ZN4cute3eso3ESOILb1ELb0EJNS_6LayoutINS_5tupleIJNS3_IJNS_1CILi2EEES5_S5_EEES5_EEENS3_IJNS3_IJNS4_ILi1EEES5_NS4_ILi4EEEEEENS4_ILi64EEEEEEEEiEEC2ERKSD_RKi:
[----:B------:R-:W-:Y:S02]  /*a130*/  IADD3 R2, R23, -c[0x0][0x20], RZ ;  /* 0x8000080017027a10 */ /* 0x000fe40007ffe0ff */
[----:B------:R-:W-:-:S03]  /*a140*/  MOV R5, 0x0 ;  /* 0x0000000000057802 */ /* 0x000fc60000000f00 */
[----:B------:R1:W-:Y:S01]  /*a150*/  STL [R2], R3 ;  /* 0x0000000302007387 */ /* 0x0003e20000100800 */
[----:B------:R-:W-:Y:S05]  /*a160*/  RET.REL.NODEC R4 `(_ZN7cutlass13device_kernelIN5flash19enable_sm80_to_sm89INS1_16FlashAttnBwdSm80INS1_25CollectiveMainloopBwdSm80ILi2ELi2EN4cute5tupleIJNS5_1CILi128EEES8_NS7_ILi64EEEEEENS_10bfloat16_tEfNS_4arch4Sm80ELb1ELb0ELb1ELb1ELb1ELb0ELb0ELb0ELi2ELi4ELi4ELi4ELb0EEENS1_24CollectiveEpilogueBwdGQAISA_fSD_Li256ELb1ELb1EEENS1_25SingleTileBwdLPTSchedulerILb1ELi128ELb1EEEEEEEEEvNT_6ParamsE) ;  /* 0xffff5e9004007950 */ /* 0x000fea0003c3ffff */
        .type           $_ZN7cutlass13device_kernelIN5flash19enable_sm80_to_sm89INS1_16FlashAttnBwdSm80INS1_25CollectiveMainloopBwdSm80ILi2ELi2EN4cute5tupleIJNS5_1CILi128EEES8_NS7_ILi64EEEEEENS_10bfloat16_tEfNS_4arch4Sm80ELb1ELb0ELb1ELb1ELb1ELb0ELb0ELb0ELi2ELi4ELi4ELi4ELb0EEENS1_24CollectiveEpilogueBwdGQAISA_fSD_Li256ELb1ELb1EEENS1_25SingleTileBwdLPTSchedulerILb1ELi128ELb1EEEEEEEEEvNT_6ParamsE$_ZN4cute3eso3ESOILb1ELb0EJNS_6LayoutINS_5tupleIJNS3_IJNS_1CILi2EEES5_S5_EEES5_EEENS3_IJNS3_IJNS4_ILi1EEES5_NS4_ILi4EEEEEENS4_ILi8EEEEEEEENS_10ViewEngineIPN7cutlass10bfloat16_tEEEEEC2ERKSD_RKSI_,@function
        .size           $_ZN7cutlass13device_kernelIN5flash19enable_sm80_to_sm89INS1_16FlashAttnBwdSm80INS1_25CollectiveMainloopBwdSm80ILi2ELi2EN4cute5tupleIJNS5_1CILi128EEES8_NS7_ILi64EEEEEENS_10bfloat16_tEfNS_4arch4Sm80ELb1ELb0ELb1ELb1ELb1ELb0ELb0ELb0ELi2ELi4ELi4ELi4ELb0EEENS1_24CollectiveEpilogueBwdGQAISA_fSD_Li256ELb1ELb1EEENS1_25SingleTileBwdLPTSchedulerILb1ELi128ELb1EEEEEEEEEvNT_6ParamsE$_ZN4cute3eso3ESOILb1ELb0EJNS_6LayoutINS_5tupleIJNS3_IJNS_1CILi2EEES5_S5_EEES5_EEENS3_IJNS3_IJNS4_ILi1EEES5_NS4_ILi4EEEEEENS4_ILi8EEEEEEEENS_10ViewEngineIPN7cutlass10bfloat16_tEEEEEC2ERKSD_RKSI_,($_ZN7cutlass13device_kernelIN5flash19enable_sm80_to_sm89INS1_16FlashAttnBwdSm80INS1_25CollectiveMainloopBwdSm80ILi2ELi2EN4cute5tupleIJNS5_1CILi128EEES8_NS7_ILi64EEEEEENS_10bfloat16_tEfNS_4arch4Sm80ELb1ELb0ELb1ELb1ELb1ELb0ELb0ELb0ELi2ELi4ELi4ELi4ELb0EEENS1_24CollectiveEpilogueBwdGQAISA_fSD_Li256ELb1ELb1EEENS1_25SingleTileBwdLPTSchedulerILb1ELi128ELb1EEEEEEEEEvNT_6ParamsE$_ZN4cute3eso3ESOILb1ELb0EJNS_6LayoutINS_5tupleIJNS3_IJNS_1CILi2EEES5_S5_EEES5_EEENS3_IJNS3_IJNS4_ILi1EEES5_NS4_ILi4EEEEEENS4_ILi8EEEEEEEEiEEC2ERKSD_RKi - $_ZN7cutlass13device_kernelIN5flash19enable_sm80_to_sm89INS1_16FlashAttnBwdSm80INS1_25CollectiveMainloopBwdSm80ILi2ELi2EN4cute5tupleIJNS5_1CILi128EEES8_NS7_ILi64EEEEEENS_10bfloat16_tEfNS_4arch4Sm80ELb1ELb0ELb1ELb1ELb1ELb0ELb0ELb0ELi2ELi4ELi4ELi4ELb0EEENS1_24CollectiveEpilogueBwdGQAISA_fSD_Li256ELb1ELb1EEENS1_25SingleTileBwdLPTSchedulerILb1ELi128ELb1EEEEEEEEEvNT_6ParamsE$_ZN4cute3eso3ESOILb1ELb0EJNS_6LayoutINS_5tupleIJNS3_IJNS_1CILi2EEES5_S5_EEES5_EEENS3_IJNS3_IJNS4_ILi1EEES5_NS4_ILi4EEEEEENS4_ILi8EEEEEEEENS_10ViewEngineIPN7cutlass10bfloat16_tEEEEEC2ERKSD_RKSI_)
$_ZN7cutlass13device_kernelIN5flash19enable_sm80_to_sm89INS1_16FlashAttnBwdSm80INS1_25CollectiveMainloopBwdSm80ILi2ELi2EN4cute5tupleIJNS5_1CILi128EEES8_NS7_ILi64EEEEEENS_10bfloat16_tEfNS_4arch4Sm80ELb1ELb0ELb1ELb1ELb1ELb0ELb0ELb0ELi2ELi4ELi4ELi4ELb0EEENS1_24CollectiveEpilogueBwdGQAISA_fSD_Li256ELb1ELb1EEENS1_25SingleTileBwdLPTSchedulerILb1ELi128ELb1EEEEEEEEEvNT_6ParamsE$_ZN4cute3eso3ESOILb1ELb0EJNS_6LayoutINS_5tupleIJNS3_IJNS_1CILi2EEES5_S5_EEES5_EEENS3_IJNS3_IJNS4_ILi1EEES5_NS4_ILi4EEEEEENS4_ILi8EEEEEEEENS_10ViewEngineIPN7cutlass10bfloat16_tEEEEEC2ERKSD_RKSI_:
[----:B------:R-:W-:Y:S01]  /*a170*/  IADD3 R2, R67, -c[0x0][0x20], RZ ;  /* 0x8000080043027a10 */ /* 0x000fe20007ffe0ff */
[----:B------:R-:W-:Y:S01]  /*a180*/  IMAD.MOV.U32 R7, RZ, RZ, R3 ;  /* 0x000000ffff077224 */ /* 0x000fe200078e0003 */
[----:B------:R-:W-:-:S04]  /*a190*/  MOV R5, 0x0 ;  /* 0x0000000000057802 */ /* 0x000fc80000000f00 */
[----:B------:R1:W-:Y:S01]  /*a1a0*/  STL.64 [R2], R6 ;  /* 0x0000000602007387 */ /* 0x0003e20000100a00 */
[----:B------:R-:W-:Y:S05]  /*a1b0*/  RET.REL.NODEC R4 `(_ZN7cutlass13device_kernelIN5flash19enable_sm80_to_sm89INS1_16FlashAttnBwdSm80INS1_25CollectiveMainloopBwdSm80ILi2ELi2EN4cute5tupleIJNS5_1CILi128EEES8_NS7_ILi64EEEEEENS_10bfloat16_tEfNS_4arch4Sm80ELb1ELb0ELb1ELb1ELb1ELb0ELb0ELb0ELi2ELi4ELi4ELi4ELb0EEENS1_24CollectiveEpilogueBwdGQAISA_fSD_Li256ELb1ELb1EEENS1_25SingleTileBwdLPTSchedulerILb1ELi128ELb1EEEEEEEEEvNT_6ParamsE) ;  /* 0xffff5e4004007950 */ /* 0x000fea0003c3ffff */
        .type           $_ZN7cutlass13device_kernelIN5flash19enable_sm80_to_sm89INS1_16FlashAttnBwdSm80INS1_25CollectiveMainloopBwdSm80ILi2ELi2EN4cute5tupleIJNS5_1CILi128EEES8_NS7_ILi64EEEEEENS_10bfloat16_tEfNS_4arch4Sm80ELb1ELb0ELb1ELb1ELb1ELb0ELb0ELb0ELi2ELi4ELi4ELi4ELb0EEENS1_24CollectiveEpilogueBwdGQAISA_fSD_Li256ELb1ELb1EEENS1_25SingleTileBwdLPTSchedulerILb1ELi128ELb1EEEEEEEEEvNT_6ParamsE$_ZN4cute3eso3ESOILb1ELb0EJNS_6LayoutINS_5tupleIJNS3_IJNS_1CILi2EEES5_S5_EEES5_EEENS3_IJNS3_IJNS4_ILi1EEES5_NS4_ILi4EEEEEENS4_ILi8EEEEEEEEiEEC2ERKSD_RKi,@function
        .size           $_ZN7cutlass13device_kernelIN5flash19enable_sm80_to_sm89INS1_16FlashAttnBwdSm80INS1_25CollectiveMainloopBwdSm80ILi2ELi2EN4cute5tupleIJNS5_1CILi128EEES8_NS7_ILi64EEEEEENS_10bfloat16_tEfNS_4arch4Sm80ELb1ELb0ELb1ELb1ELb1ELb0ELb0ELb0ELi2ELi4ELi4ELi4ELb0EEENS1_24CollectiveEpilogueBwdGQAISA_fSD_Li256ELb1ELb1EEENS1_25SingleTileBwdLPTSchedulerILb1ELi128ELb1EEEEEEEEEvNT_6ParamsE$_ZN4cute3eso3ESOILb1ELb0EJNS_6LayoutINS_5tupleIJNS3_IJNS_1CILi2EEES5_S5_EEES5_EEENS3_IJNS3_IJNS4_ILi1EEES5_NS4_ILi4EEEEEENS4_ILi8EEEEEEEEiEEC2ERKSD_RKi,($_ZN7cutlass13device_kernelIN5flash19enable_sm80_to_sm89INS1_16FlashAttnBwdSm80INS1_25CollectiveMainloopBwdSm80ILi2ELi2EN4cute5tupleIJNS5_1CILi128EEES8_NS7_ILi64EEEEEENS_10bfloat16_tEfNS_4arch4Sm80ELb1ELb0ELb1ELb1ELb1ELb0ELb0ELb0ELi2ELi4ELi4ELi4ELb0EEENS1_24CollectiveEpilogueBwdGQAISA_fSD_Li256ELb1ELb1EEENS1_25SingleTileBwdLPTSchedulerILb1ELi128ELb1EEEEEEEEEvNT_6ParamsE$_ZN4cute3eso3ESOILb1ELb0EJNS_6LayoutINS_5tupleIJNS3_IJNS_1CILi4EEENS4_ILi1EEEEEEEEENS3_IJNS3_IJS6_NS4_ILi0EEEEEEEEEEENS_10ViewEngineINS_8gmem_ptrIPKfEEEEEEC2ERKSC_RKSI_ - $_ZN7cutlass13device_kernelIN5flash19enable_sm80_to_sm89INS1_16FlashAttnBwdSm80INS1_25CollectiveMainloopBwdSm80ILi2ELi2EN4cute5tupleIJNS5_1CILi128EEES8_NS7_ILi64EEEEEENS_10bfloat16_tEfNS_4arch4Sm80ELb1ELb0ELb1ELb1ELb1ELb0ELb0ELb0ELi2ELi4ELi4ELi4ELb0EEENS1_24CollectiveEpilogueBwdGQAISA_fSD_Li256ELb1ELb1EEENS1_25SingleTileBwdLPTSchedulerILb1ELi128ELb1EEEEEEEEEvNT_6ParamsE$_ZN4cute3eso3ESOILb1ELb0EJNS_6LayoutINS_5tupleIJNS3_IJNS_1CILi2EEES5_S5_EEES5_EEENS3_IJNS3_IJNS4_ILi1EEES5_NS4_ILi4EEEEEENS4_ILi8EEEEEEEEiEEC2ERKSD_RKi)
$_ZN7cutlass13device_kernelIN5flash19enable_sm80_to_sm89INS1_16FlashAttnBwdSm80INS1_25CollectiveMainloopBwdSm80ILi2ELi2EN4cute5tupleIJNS5_1CILi128EEES8_NS7_ILi64EEEEEENS_10bfloat16_tEfNS_4arch4Sm80ELb1ELb0ELb1ELb1ELb1ELb0ELb0ELb0ELi2ELi4ELi4ELi4ELb0EEENS1_24CollectiveEpilogueBwdGQAISA_fSD_Li256ELb1ELb1EEENS1_25SingleTileBwdLPTSchedulerILb1ELi128ELb1EEEEEEEEEvNT_6ParamsE$_ZN4cute3eso3ESOILb1ELb0EJNS_6LayoutINS_5tupleIJNS3_IJNS_1CILi2EEES5_S5_EEES5_EEENS3_IJNS3_IJNS4_ILi1EEES5_NS4_ILi4EEEEEENS4_ILi8EEEEEEEEiEEC2ERKSD_RKi:
[----:B------:R-:W-:Y:S02]  /*a1c0*/  IADD3 R2, R67, -c[0x0][0x20], RZ ;  /* 0x8000080043027a10 */ /* 0x000fe40007ffe0ff */
[----:B------:R-:W-:-:S03]  /*a1d0*/  MOV R5, 0x0 ;  /* 0x0000000000057802 */ /* 0x000fc60000000f00 */
[----:B------:R1:W-:Y:S01]  /*a1e0*/  STL [R2], R3 ;  /* 0x0000000302007387 */ /* 0x0003e20000100800 */
[----:B------:R-:W-:Y:S05]  /*a1f0*/  RET.REL.NODEC R4 `(_ZN7cutlass13device_kernelIN5flash19enable_sm80_to_sm89INS1_16FlashAttnBwdSm80INS1_25CollectiveMainloopBwdSm80ILi2ELi2EN4cute5tupleIJNS5_1CILi128EEES8_NS7_ILi64EEEEEENS_10bfloat16_tEfNS_4arch4Sm80ELb1ELb0ELb1ELb1ELb1ELb0ELb0ELb0ELi2ELi4ELi4ELi4ELb0EEENS1_24CollectiveEpilogueBwdGQAISA_fSD_Li256ELb1ELb1EEENS1_25SingleTileBwdLPTSchedulerILb1ELi128ELb1EEEEEEEEEvNT_6ParamsE) ;  /* 0xffff5e0004007950 */ /* 0x000fea0003c3ffff */
        .type           $_ZN7cutlass13device_kernelIN5flash19enable_sm80_to_sm89INS1_16FlashAttnBwdSm80INS1_25CollectiveMainloopBwdSm80ILi2ELi2EN4cute5tupleIJNS5_1CILi128EEES8_NS7_ILi64EEEEEENS_10bfloat16_tEfNS_4arch4Sm80ELb1ELb0ELb1ELb1ELb1ELb0ELb0ELb0ELi2ELi4ELi4ELi4ELb0EEENS1_24CollectiveEpilogueBwdGQAISA_fSD_Li256ELb1ELb1EEENS1_25SingleTileBwdLPTSchedulerILb1ELi128ELb1EEEEEEEEEvNT_6ParamsE$_ZN4cute3eso3ESOILb1ELb0EJNS_6LayoutINS_5tupleIJNS3_IJNS_1CILi4EEENS4_ILi1EEEEEEEEENS3_IJNS3_IJS6_NS4_ILi0EEEEEEEEEEENS_10ViewEngineINS_8gmem_ptrIPKfEEEEEEC2ERKSC_RKSI_,@function
        .size           $_ZN7cutlass13device_kernelIN5flash19enable_sm80_to_sm89INS1_16FlashAttnBwdSm80INS1_25CollectiveMainloopBwdSm80ILi2ELi2EN4cute5tupleIJNS5_1CILi128EEES8_NS7_ILi64EEEEEENS_10bfloat16_tEfNS_4arch4Sm80ELb1ELb0ELb1ELb1ELb1ELb0ELb0ELb0ELi2ELi4ELi4ELi4ELb0EEENS1_24CollectiveEpilogueBwdGQAISA_fSD_Li256ELb1ELb1EEENS1_25SingleTileBwdLPTSchedulerILb1ELi128ELb1EEEEEEEEEvNT_6ParamsE$_ZN4cute3eso3ESOILb1ELb0EJNS_6LayoutINS_5tupleIJNS3_IJNS_1CILi4EEENS4_ILi1EEEEEEEEENS3_IJNS3_IJS6_NS4_ILi0EEEEEEEEEEENS_10ViewEngineINS_8gmem_ptrIPKfEEEEEEC2ERKSC_RKSI_,($_ZN7cutlass13device_kernelIN5flash19enable_sm80_to_sm89INS1_16FlashAttnBwdSm80INS1_25CollectiveMainloopBwdSm80ILi2ELi2EN4cute5tupleIJNS5_1CILi128EEES8_NS7_ILi64EEEEEENS_10bfloat16_tEfNS_4arch4Sm80ELb1ELb0ELb1ELb1ELb1ELb0ELb0ELb0ELi2ELi4ELi4ELi4ELb0EEENS1_24CollectiveEpilogueBwdGQAISA_fSD_Li256ELb1ELb1EEENS1_25SingleTileBwdLPTSchedulerILb1ELi128ELb1EEEEEEEEEvNT_6ParamsE$_ZN4cute3eso3ESOILb1ELb0EJNS_6LayoutINS_5tupleIJNS3_IJNS_1CILi4EEENS4_ILi1EEEEEEEEENS3_IJNS3_IJS6_NS4_ILi0EEEEEEEEEEENS_10ViewEngineINS_8smem_ptrIPfEEEEEEC2ERKSC_RKSH_ - $_ZN7cutlass13device_kernelIN5flash19enable_sm80_to_sm89INS1_16FlashAttnBwdSm80INS1_25CollectiveMainloopBwdSm80ILi2ELi2EN4cute5tupleIJNS5_1CILi128EEES8_NS7_ILi64EEEEEENS_10bfloat16_tEfNS_4arch4Sm80ELb1ELb0ELb1ELb1ELb1ELb0ELb0ELb0ELi2ELi4ELi4ELi4ELb0EEENS1_24CollectiveEpilogueBwdGQAISA_fSD_Li256ELb1ELb1EEENS1_25SingleTileBwdLPTSchedulerILb1ELi128ELb1EEEEEEEEEvNT_6ParamsE$_ZN4cute3eso3ESOILb1ELb0EJNS_6LayoutINS_5tupleIJNS3_IJNS_1CILi4EEENS4_ILi1EEEEEEEEENS3_IJNS3_IJS6_NS4_ILi0EEEEEEEEEEENS_10ViewEngineINS_8gmem_ptrIPKfEEEEEEC2ERKSC_RKSI_)
$_ZN7cutlass13device_kernelIN5flash19enable_sm80_to_sm89INS1_16FlashAttnBwdSm80INS1_25CollectiveMainloopBwdSm80ILi2ELi2EN4cute5tupleIJNS5_1CILi128EEES8_NS7_ILi64EEEEEENS_10bfloat16_tEfNS_4arch4Sm80ELb1ELb0ELb1ELb1ELb1ELb0ELb0ELb0ELi2ELi4ELi4ELi4ELb0EEENS1_24CollectiveEpilogueBwdGQAISA_fSD_Li256ELb1ELb1EEENS1_25SingleTileBwdLPTSchedulerILb1ELi128ELb1EEEEEEEEEvNT_6ParamsE$_ZN4cute3eso3ESOILb1ELb0EJNS_6LayoutINS_5tupleIJNS3_IJNS_1CILi4EEENS4_ILi1EEEEEEEEENS3_IJNS3_IJS6_NS4_ILi0EEEEEEEEEEENS_10ViewEngineINS_8gmem_ptrIPKfEEEEEEC2ERKSC_RKSI_:
[----:B------:R-:W-:Y:S02]  /*a200*/  IADD3 R4, R13, -c[0x0][0x20], RZ ;  /* 0x800008000d047a10 */ /* 0x000fe40007ffe0ff */
[----:B------:R-:W-:-:S03]  /*a210*/  MOV R9, 0x0 ;  /* 0x0000000000097802 */ /* 0x000fc60000000f00 */
[----:B------:R1:W-:Y:S01]  /*a220*/  STL.64 [R4], R2 ;  /* 0x0000000204007387 */ /* 0x0003e20000100a00 */
[----:B------:R-:W-:Y:S05]  /*a230*/  RET.REL.NODEC R8 `(_ZN7cutlass13device_kernelIN5flash19enable_sm80_to_sm89INS1_16FlashAttnBwdSm80INS1_25CollectiveMainloopBwdSm80ILi2ELi2EN4cute5tupleIJNS5_1CILi128EEES8_NS7_ILi64EEEEEENS_10bfloat16_tEfNS_4arch4Sm80ELb1ELb0ELb1ELb1ELb1ELb0ELb0ELb0ELi2ELi4ELi4ELi4ELb0EEENS1_24CollectiveEpilogueBwdGQAISA_fSD_Li256ELb1ELb1EEENS1_25SingleTileBwdLPTSchedulerILb1ELi128ELb1EEEEEEEEEvNT_6ParamsE) ;  /* 0xffff5dc008007950 */ /* 0x000fea0003c3ffff */
        .type           $_ZN7cutlass13device_kernelIN5flash19enable_sm80_to_sm89INS1_16FlashAttnBwdSm80INS1_25CollectiveMainloopBwdSm80ILi2ELi2EN4cute5tupleIJNS5_1CILi128EEES8_NS7_ILi64EEEEEENS_10bfloat16_tEfNS_4arch4Sm80ELb1ELb0ELb1ELb1ELb1ELb0ELb0ELb0ELi2ELi4ELi4ELi4ELb0EEENS1_24CollectiveEpilogueBwdGQAISA_fSD_Li256ELb1ELb1EEENS1_25SingleTileBwdLPTSchedulerILb1ELi128ELb1EEEEEEEEEvNT_6ParamsE$_ZN4cute3eso3ESOILb1ELb0EJNS_6LayoutINS_5tupleIJNS3_IJNS_1CILi4EEENS4_ILi1EEEEEEEEENS3_IJNS3_IJS6_NS4_ILi0EEEEEEEEEEENS_10ViewEngineINS_8smem_ptrIPfEEEEEEC2ERKSC_RKSH_,@function
        .size           $_ZN7cutlass13device_kernelIN5flash19enable_sm80_to_sm89INS1_16FlashAttnBwdSm80INS1_25CollectiveMainloopBwdSm80ILi2ELi2EN4cute5tupleIJNS5_1CILi128EEES8_NS7_ILi64EEEEEENS_10bfloat16_tEfNS_4arch4Sm80ELb1ELb0ELb1ELb1ELb1ELb0ELb0ELb0ELi2ELi4ELi4ELi4ELb0EEENS1_24CollectiveEpilogueBwdGQAISA_fSD_Li256ELb1ELb1EEENS1_25SingleTileBwdLPTSchedulerILb1ELi128ELb1EEEEEEEEEvNT_6ParamsE$_ZN4cute3eso3ESOILb1ELb0EJNS_6LayoutINS_5tupleIJNS3_IJNS_1CILi4EEENS4_ILi1EEEEEEEEENS3_IJNS3_IJS6_NS4_ILi0EEEEEEEEEEENS_10ViewEngineINS_8smem_ptrIPfEEEEEEC2ERKSC_RKSH_,($_ZN7cutlass13device_kernelIN5flash19enable_sm80_to_sm89INS1_16FlashAttnBwdSm80INS1_25CollectiveMainloopBwdSm80ILi2ELi2EN4cute5tupleIJNS5_1CILi128EEES8_NS7_ILi64EEEEEENS_10bfloat16_tEfNS_4arch4Sm80ELb1ELb0ELb1ELb1ELb1ELb0ELb0ELb0ELi2ELi4ELi4ELi4ELb0EEENS1_24CollectiveEpilogueBwdGQAISA_fSD_Li256ELb1ELb1EEENS1_25SingleTileBwdLPTSchedulerILb1ELi128ELb1EEEEEEEEEvNT_6ParamsE$_ZN4cute3eso3ESOILb1ELb0EJNS_6LayoutINS_5tupleIJNS3_IJNS_1CILi4EEENS4_ILi1EEEEEEEEENS3_IJNS3_IJS6_NS4_ILi0EEEEEEEEEEENS_10ViewEngineIPjEEEEC2ERKSC_RKSF_ - $_ZN7cutlass13device_kernelIN5flash19enable_sm80_to_sm89INS1_16FlashAttnBwdSm80INS1_25CollectiveMainloopBwdSm80ILi2ELi2EN4cute5tupleIJNS5_1CILi128EEES8_NS7_ILi64EEEEEENS_10bfloat16_tEfNS_4arch4Sm80ELb1ELb0ELb1ELb1ELb1ELb0ELb0ELb0ELi2ELi4ELi4ELi4ELb0EEENS1_24CollectiveEpilogueBwdGQAISA_fSD_Li256ELb1ELb1EEENS1_25SingleTileBwdLPTSchedulerILb1ELi128ELb1EEEEEEEEEvNT_6ParamsE$_ZN4cute3eso3ESOILb1ELb0EJNS_6LayoutINS_5tupleIJNS3_IJNS_1CILi4EEENS4_ILi1EEEEEEEEENS3_IJNS3_IJS6_NS4_ILi0EEEEEEEEEEENS_10ViewEngineINS_8smem_ptrIPfEEEEEEC2ERKSC_RKSH_)
$_ZN7cutlass13device_kernelIN5flash19enable_sm80_to_sm89INS1_16FlashAttnBwdSm80INS1_25CollectiveMainloopBwdSm80ILi2ELi2EN4cute5tupleIJNS5_1CILi128EEES8_NS7_ILi64EEEEEENS_10bfloat16_tEfNS_4arch4Sm80ELb1ELb0ELb1ELb1ELb1ELb0ELb0ELb0ELi2ELi4ELi4ELi4ELb0EEENS1_24CollectiveEpilogueBwdGQAISA_fSD_Li256ELb1ELb1EEENS1_25SingleTileBwdLPTSchedulerILb1ELi128ELb1EEEEEEEEEvNT_6ParamsE$_ZN4cute3eso3ESOILb1ELb0EJNS_6LayoutINS_5tupleIJNS3_IJNS_1CILi4EEENS4_ILi1EEEEEEEEENS3_IJNS3_IJS6_NS4_ILi0EEEEEEEEEEENS_10ViewEngineINS_8smem_ptrIPfEEEEEEC2ERKSC_RKSH_:
[----:B------:R-:W-:Y:S02]  /*a240*/  IADD3 R6, R13, -c[0x0][0x20], RZ ;  /* 0x800008000d067a10 */ /* 0x000fe40007ffe0ff */
[----:B------:R-:W-:-:S03]  /*a250*/  MOV R9, 0x0 ;  /* 0x0000000000097802 */ /* 0x000fc60000000f00 */
[----:B------:R1:W-:Y:S01]  /*a260*/  STL.64 [R6], R2 ;  /* 0x0000000206007387 */ /* 0x0003e20000100a00 */
[----:B------:R-:W-:Y:S05]  /*a270*/  RET.REL.NODEC R8 `(_ZN7cutlass13device_kernelIN5flash19enable_sm80_to_sm89INS1_16FlashAttnBwdSm80INS1_25CollectiveMainloopBwdSm80ILi2ELi2EN4cute5tupleIJNS5_1CILi128EEES8_NS7_ILi64EEEEEENS_10bfloat16_tEfNS_4arch4Sm80ELb1ELb0ELb1ELb1ELb1ELb0ELb0ELb0ELi2ELi4ELi4ELi4ELb0EEENS1_24CollectiveEpilogueBwdGQAISA_fSD_Li256ELb1ELb1EEENS1_25SingleTileBwdLPTSchedulerILb1ELi128ELb1EEEEEEEEEvNT_6ParamsE) ;  /* 0xffff5d8008007950 */ /* 0x000fea0003c3ffff */
        .type           $_ZN7cutlass13device_kernelIN5flash19enable_sm80_to_sm89INS1_16FlashAttnBwdSm80INS1_25CollectiveMainloopBwdSm80ILi2ELi2EN4cute5tupleIJNS5_1CILi128EEES8_NS7_ILi64EEEEEENS_10bfloat16_tEfNS_4arch4Sm80ELb1ELb0ELb1ELb1ELb1ELb0ELb0ELb0ELi2ELi4ELi4ELi4ELb0EEENS1_24CollectiveEpilogueBwdGQAISA_fSD_Li256ELb1ELb1EEENS1_25SingleTileBwdLPTSchedulerILb1ELi128ELb1EEEEEEEEEvNT_6ParamsE$_ZN4cute3eso3ESOILb1ELb0EJNS_6LayoutINS_5tupleIJNS3_IJNS_1CILi4EEENS4_ILi1EEEEEEEEENS3_IJNS3_IJS6_NS4_ILi0EEEEEEEEEEENS_10ViewEngineIPjEEEEC2ERKSC_RKSF_,@function
        .size           $_ZN7cutlass13device_kernelIN5flash19enable_sm80_to_sm89INS1_16FlashAttnBwdSm80INS1_25CollectiveMainloopBwdSm80ILi2ELi2EN4cute5tupleIJNS5_1CILi128EEES8_NS7_ILi64EEEEEENS_10bfloat16_tEfNS_4arch4Sm80ELb1ELb0ELb1ELb1ELb1ELb0ELb0ELb0ELi2ELi4ELi4ELi4ELb0EEENS1_24CollectiveEpilogueBwdGQAISA_fSD_Li256ELb1ELb1EEENS1_25SingleTileBwdLPTSchedulerILb1ELi128ELb1EEEEEEEEEvNT_6ParamsE$_ZN4cute3eso3ESOILb1ELb0EJNS_6LayoutINS_5tupleIJNS3_IJNS_1CILi4EEENS4_ILi1EEEEEEEEENS3_IJNS3_IJS6_NS4_ILi0EEEEEEEEEEENS_10ViewEngineIPjEEEEC2ERKSC_RKSF_,($_ZN7cutlass13device_kernelIN5flash19enable_sm80_to_sm89INS1_16FlashAttnBwdSm80INS1_25CollectiveMainloopBwdSm80ILi2ELi2EN4cute5tupleIJNS5_1CILi128EEES8_NS7_ILi64EEEEEENS_10bfloat16_tEfNS_4arch4Sm80ELb1ELb0ELb1ELb1ELb1ELb0ELb0ELb0ELi2ELi4ELi4ELi4ELb0EEENS1_24CollectiveEpilogueBwdGQAISA_fSD_Li256ELb1ELb1EEENS1_25SingleTileBwdLPTSchedulerILb1ELi128ELb1EEEEEEEEEvNT_6ParamsE$_ZN4cute3eso3ESOILb1ELb0EJNS_6LayoutINS_5tupleIJNS3_IJNS_1CILi4EEENS4_ILi1EEEEEES6_EEENS3_IJNS3_IJS6_NS4_ILi0EEEEEES9_EEEEENS_10ViewEngineINS_8gmem_ptrIPKfEEEEEEC2ERKSC_RKSI_ - $_ZN7cutlass13device_kernelIN5flash19enable_sm80_to_sm89INS1_16FlashAttnBwdSm80INS1_25CollectiveMainloopBwdSm80ILi2ELi2EN4cute5tupleIJNS5_1CILi128EEES8_NS7_ILi64EEEEEENS_10bfloat16_tEfNS_4arch4Sm80ELb1ELb0ELb1ELb1ELb1ELb0ELb0ELb0ELi2ELi4ELi4ELi4ELb0EEENS1_24CollectiveEpilogueBwdGQAISA_fSD_Li256ELb1ELb1EEENS1_25SingleTileBwdLPTSchedulerILb1ELi128ELb1EEEEEEEEEvNT_6ParamsE$_ZN4cute3eso3ESOILb1ELb0EJNS_6LayoutINS_5tupleIJNS3_IJNS_1CILi4EEENS4_ILi1EEEEEEEEENS3_IJNS3_IJS6_NS4_ILi0EEEEEEEEEEENS_10ViewEngineIPjEEEEC2ERKSC_RKSF_)
$_ZN7cutlass13device_kernelIN5flash19enable_sm80_to_sm89INS1_16FlashAttnBwdSm80INS1_25CollectiveMainloopBwdSm80ILi2ELi2EN4cute5tupleIJNS5_1CILi128EEES8_NS7_ILi64EEEEEENS_10bfloat16_tEfNS_4arch4Sm80ELb1ELb0ELb1ELb1ELb1ELb0ELb0ELb0ELi2ELi4ELi4ELi4ELb0EEENS1_24CollectiveEpilogueBwdGQAISA_fSD_Li256ELb1ELb1EEENS1_25SingleTileBwdLPTSchedulerILb1ELi128ELb1EEEEEEEEEvNT_6ParamsE$_ZN4cute3eso3ESOILb1ELb0EJNS_6LayoutINS_5tupleIJNS3_IJNS_1CILi4EEENS4_ILi1EEEEEEEEENS3_IJNS3_IJS6_NS4_ILi0EEEEEEEEEEENS_10ViewEngineIPjEEEEC2ERKSC_RKSF_:
[----:B------:R-:W-:Y:S02]  /*a280*/  IADD3 R2, R67, -c[0x0][0x20], RZ ;  /* 0x8000080043027a10 */ /* 0x000fe40007ffe0ff */
[----:B------:R-:W-:-:S03]  /*a290*/  MOV R5, 0x0 ;  /* 0x0000000000057802 */ /* 0x000fc60000000f00 */
[----:B------:R1:W-:Y:S01]  /*a2a0*/  STL.64 [R2], R12 ;  /* 0x0000000c02007387 */ /* 0x0003e20000100a00 */
[----:B------:R-:W-:Y:S05]  /*a2b0*/  RET.REL.NODEC R4 `(_ZN7cutlass13device_kernelIN5flash19enable_sm80_to_sm89INS1_16FlashAttnBwdSm80INS1_25CollectiveMainloopBwdSm80ILi2ELi2EN4cute5tupleIJNS5_1CILi128EEES8_NS7_ILi64EEEEEENS_10bfloat16_tEfNS_4arch4Sm80ELb1ELb0ELb1ELb1ELb1ELb0ELb0ELb0ELi2ELi4ELi4ELi4ELb0EEENS1_24CollectiveEpilogueBwdGQAISA_fSD_Li256ELb1ELb1EEENS1_25SingleTileBwdLPTSchedulerILb1ELi128ELb1EEEEEEEEEvNT_6ParamsE) ;  /* 0xffff5d4004007950 */ /* 0x000fea0003c3ffff */
        .type           $_ZN7cutlass13device_kernelIN5flash19enable_sm80_to_sm89INS1_16FlashAttnBwdSm80INS1_25CollectiveMainloopBwdSm80ILi2ELi2EN4cute5tupleIJNS5_1CILi128EEES8_NS7_ILi64EEEEEENS_10bfloat16_tEfNS_4arch4Sm80ELb1ELb0ELb1ELb1ELb1ELb0ELb0ELb0ELi2ELi4ELi4ELi4ELb0EEENS1_24CollectiveEpilogueBwdGQAISA_fSD_Li256ELb1ELb1EEENS1_25SingleTileBwdLPTSchedulerILb1ELi128ELb1EEEEEEEEEvNT_6ParamsE$_ZN4cute3eso3ESOILb1ELb0EJNS_6LayoutINS_5tupleIJNS3_IJNS_1CILi4EEENS4_ILi1EEEEEES6_EEENS3_IJNS3_IJS6_NS4_ILi0EEEEEES9_EEEEENS_10ViewEngineINS_8gmem_ptrIPKfEEEEEEC2ERKSC_RKSI_,@function
        .size           $_ZN7cutlass13device_kernelIN5flash19enable_sm80_to_sm89INS1_16FlashAttnBwdSm80INS1_25CollectiveMainloopBwdSm80ILi2ELi2EN4cute5tupleIJNS5_1CILi128EEES8_NS7_ILi64EEEEEENS_10bfloat16_tEfNS_4arch4Sm80ELb1ELb0ELb1ELb1ELb1ELb0ELb0ELb0ELi2ELi4ELi4ELi4ELb0EEENS1_24CollectiveEpilogueBwdGQAISA_fSD_Li256ELb1ELb1EEENS1_25SingleTileBwdLPTSchedulerILb1ELi128ELb1EEEEEEEEEvNT_6ParamsE$_ZN4cute3eso3ESOILb1ELb0EJNS_6LayoutINS_5tupleIJNS3_IJNS_1CILi4EEENS4_ILi1EEEEEES6_EEENS3_IJNS3_IJS6_NS4_ILi0EEEEEES9_EEEEENS_10ViewEngineINS_8gmem_ptrIPKfEEEEEEC2ERKSC_RKSI_,($_ZN7cutlass13device_kernelIN5flash19enable_sm80_to_sm89INS1_16FlashAttnBwdSm80INS1_25CollectiveMainloopBwdSm80ILi2ELi2EN4cute5tupleIJNS5_1CILi128EEES8_NS7_ILi64EEEEEENS_10bfloat16_tEfNS_4arch4Sm80ELb1ELb0ELb1ELb1ELb1ELb0ELb0ELb0ELi2ELi4ELi4ELi4ELb0EEENS1_24CollectiveEpilogueBwdGQAISA_fSD_Li256ELb1ELb1EEENS1_25SingleTileBwdLPTSchedulerILb1ELi128ELb1EEEEEEEEEvNT_6ParamsE$_ZN4cute3eso3ESOILb1ELb0EJNS_6LayoutINS_5tupleIJNS3_IJNS_1CILi4EEENS4_ILi1EEEEEES6_EEENS3_IJNS3_IJS6_NS4_ILi0EEEEEES9_EEEEENS_10ViewEngineINS_8smem_ptrIPfEEEEEEC2ERKSC_RKSH_ - $_ZN7cutlass13device_kernelIN5flash19enable_sm80_to_sm89INS1_16FlashAttnBwdSm80INS1_25CollectiveMainloopBwdSm80ILi2ELi2EN4cute5tupleIJNS5_1CILi128EEES8_NS7_ILi64EEEEEENS_10bfloat16_tEfNS_4arch4Sm80ELb1ELb0ELb1ELb1ELb1ELb0ELb0ELb0ELi2ELi4ELi4ELi4ELb0EEENS1_24CollectiveEpilogueBwdGQAISA_fSD_Li256ELb1ELb1EEENS1_25SingleTileBwdLPTSchedulerILb1ELi128ELb1EEEEEEEEEvNT_6ParamsE$_ZN4cute3eso3ESOILb1ELb0EJNS_6LayoutINS_5tupleIJNS3_IJNS_1CILi4EEENS4_ILi1EEEEEES6_EEENS3_IJNS3_IJS6_NS4_ILi0EEEEEES9_EEEEENS_10ViewEngineINS_8gmem_ptrIPKfEEEEEEC2ERKSC_RKSI_)
$_ZN7cutlass13device_kernelIN5flash19enable_sm80_to_sm89INS1_16FlashAttnBwdSm80INS1_25CollectiveMainloopBwdSm80ILi2ELi2EN4cute5tupleIJNS5_1CILi128EEES8_NS7_ILi64EEEEEENS_10bfloat16_tEfNS_4arch4Sm80ELb1ELb0ELb1ELb1ELb1ELb0ELb0ELb0ELi2ELi4ELi4ELi4ELb0EEENS1_24CollectiveEpilogueBwdGQAISA_fSD_Li256ELb1ELb1EEENS1_25SingleTileBwdLPTSchedulerILb1ELi128ELb1EEEEEEEEEvNT_6ParamsE$_ZN4cute3eso3ESOILb1ELb0EJNS_6LayoutINS_5tupleIJNS3_IJNS_1CILi4EEENS4_ILi1EEEEEES6_EEENS3_IJNS3_IJS6_NS4_ILi0EEEEEES9_EEEEENS_10ViewEngineINS_8gmem_ptrIPKfEEEEEEC2ERKSC_RKSI_:
[----:B------:R-:W-:Y:S02]  /*a2c0*/  IADD3 R4, R81, -c[0x0][0x20], RZ ;  /* 0x8000080051047a10 */ /* 0x000fe40007ffe0ff */
[----:B------:R-:W-:-:S03]  /*a2d0*/  MOV R7, 0x0 ;  /* 0x0000000000077802 */ /* 0x000fc60000000f00 */
[----:B------:R1:W-:Y:S01]  /*a2e0*/  STL.64 [R4], R2 ;  /* 0x0000000204007387 */ /* 0x0003e20000100a00 */
[----:B------:R-:W-:Y:S05]  /*a2f0*/  RET.REL.NODEC R6 `(_ZN7cutlass13device_kernelIN5flash19enable_sm80_to_sm89INS1_16FlashAttnBwdSm80INS1_25CollectiveMainloopBwdSm80ILi2ELi2EN4cute5tupleIJNS5_1CILi128EEES8_NS7_ILi64EEEEEENS_10bfloat16_tEfNS_4arch4Sm80ELb1ELb0ELb1ELb1ELb1ELb0ELb0ELb0ELi2ELi4ELi4ELi4ELb0EEENS1_24CollectiveEpilogueBwdGQAISA_fSD_Li256ELb1ELb1EEENS1_25SingleTileBwdLPTSchedulerILb1ELi128ELb1EEEEEEEEEvNT_6ParamsE) ;  /* 0xffff5d0006007950 */ /* 0x000fea0003c3ffff */
        .type           $_ZN7cutlass13device_kernelIN5flash19enable_sm80_to_sm89INS1_16FlashAttnBwdSm80INS1_25CollectiveMainloopBwdSm80ILi2ELi2EN4cute5tupleIJNS5_1CILi128EEES8_NS7_ILi64EEEEEENS_10bfloat16_tEfNS_4arch4Sm80ELb1ELb0ELb1ELb1ELb1ELb0ELb0ELb0ELi2ELi4ELi4ELi4ELb0EEENS1_24CollectiveEpilogueBwdGQAISA_fSD_Li256ELb1ELb1EEENS1_25SingleTileBwdLPTSchedulerILb1ELi128ELb1EEEEEEEEEvNT_6ParamsE$_ZN4cute3eso3ESOILb1ELb0EJNS_6LayoutINS_5tupleIJNS3_IJNS_1CILi4EEENS4_ILi1EEEEEES6_EEENS3_IJNS3_IJS6_NS4_ILi0EEEEEES9_EEEEENS_10ViewEngineINS_8smem_ptrIPfEEEEEEC2ERKSC_RKSH_,@function
        .size           $_ZN7cutlass13device_kernelIN5flash19enable_sm80_to_sm89INS1_16FlashAttnBwdSm80INS1_25CollectiveMainloopBwdSm80ILi2ELi2EN4cute5tupleIJNS5_1CILi128EEES8_NS7_ILi64EEEEEENS_10bfloat16_tEfNS_4arch4Sm80ELb1ELb0ELb1ELb1ELb1ELb0ELb0ELb0ELi2ELi4ELi4ELi4ELb0EEENS1_24CollectiveEpilogueBwdGQAISA_fSD_Li256ELb1ELb1EEENS1_25SingleTileBwdLPTSchedulerILb1ELi128ELb1EEEEEEEEEvNT_6ParamsE$_ZN4cute3eso3ESOILb1ELb0EJNS_6LayoutINS_5tupleIJNS3_IJNS_1CILi4EEENS4_ILi1EEEEEES6_EEENS3_IJNS3_IJS6_NS4_ILi0EEEEEES9_EEEEENS_10ViewEngineINS_8smem_ptrIPfEEEEEEC2ERKSC_RKSH_,($_ZN7cutlass13device_kernelIN5flash19enable_sm80_to_sm89INS1_16FlashAttnBwdSm80INS1_25CollectiveMainloopBwdSm80ILi2ELi2EN4cute5tupleIJNS5_1CILi128EEES8_NS7_ILi64EEEEEENS_10bfloat16_tEfNS_4arch4Sm80ELb1ELb0ELb1ELb1ELb1ELb0ELb0ELb0ELi2ELi4ELi4ELi4ELb0EEENS1_24CollectiveEpilogueBwdGQAISA_fSD_Li256ELb1ELb1EEENS1_25SingleTileBwdLPTSchedulerILb1ELi128ELb1EEEEEEEEEvNT_6ParamsE$_ZN4cute3eso3ESOILb1ELb0EJNS_6LayoutINS_5tupleIJNS3_IJNS_1CILi4EEENS4_ILi1EEEEEES6_EEENS3_IJNS3_IJS6_NS4_ILi0EEEEEES9_EEEEEiEEC2ERKSC_RKi - $_ZN7cutlass13device_kernelIN5flash19enable_sm80_to_sm89INS1_16FlashAttnBwdSm80INS1_25CollectiveMainloopBwdSm80ILi2ELi2EN4cute5tupleIJNS5_1CILi128EEES8_NS7_ILi64EEEEEENS_10bfloat16_tEfNS_4arch4Sm80ELb1ELb0ELb1ELb1ELb1ELb0ELb0ELb0ELi2ELi4ELi4ELi4ELb0EEENS1_24CollectiveEpilogueBwdGQAISA_fSD_Li256ELb1ELb1EEENS1_25SingleTileBwdLPTSchedulerILb1ELi128ELb1EEEEEEEEEvNT_6ParamsE$_ZN4cute3eso3ESOILb1ELb0EJNS_6LayoutINS_5tupleIJNS3_IJNS_1CILi4EEENS4_ILi1EEEEEES6_EEENS3_IJNS3_IJS6_NS4_ILi0EEEEEES9_EEEEENS_10ViewEngineINS_8smem_ptrIPfEEEEEEC2ERKSC_RKSH_)
$_ZN7cutlass13device_kernelIN5flash19enable_sm80_to_sm89INS1_16FlashAttnBwdSm80INS1_25CollectiveMainloopBwdSm80ILi2ELi2EN4cute5tupleIJNS5_1CILi128EEES8_NS7_ILi64EEEEEENS_10bfloat16_tEfNS_4arch4Sm80ELb1ELb0ELb1ELb1ELb1ELb0ELb0ELb0ELi2ELi4ELi4ELi4ELb0EEENS1_24CollectiveEpilogueBwdGQAISA_fSD_Li256ELb1ELb1EEENS1_25SingleTileBwdLPTSchedulerILb1ELi128ELb1EEEEEEEEEvNT_6ParamsE$_ZN4cute3eso3ESOILb1ELb0EJNS_6LayoutINS_5tupleIJNS3_IJNS_1CILi4EEENS4_ILi1EEEEEES6_EEENS3_IJNS3_IJS6_NS4_ILi0EEEEEES9_EEEEENS_10ViewEngineINS_8smem_ptrIPfEEEEEEC2ERKSC_RKSH_:
[----:B------:R-:W-:Y:S02]  /*a300*/  IADD3 R6, R81, -c[0x0][0x20], RZ ;  /* 0x8000080051067a10 */ /* 0x000fe40007ffe0ff */
[----:B------:R-:W-:-:S03]  /*a310*/  MOV R9, 0x0 ;  /* 0x0000000000097802 */ /* 0x000fc60000000f00 */
[----:B------:R1:W-:Y:S01]  /*a320*/  STL.64 [R6], R2 ;  /* 0x0000000206007387 */ /* 0x0003e20000100a00 */
[----:B------:R-:W-:Y:S05]  /*a330*/  RET.REL.NODEC R8 `(_ZN7cutlass13device_kernelIN5flash19enable_sm80_to_sm89INS1_16FlashAttnBwdSm80INS1_25CollectiveMainloopBwdSm80ILi2ELi2EN4cute5tupleIJNS5_1CILi128EEES8_NS7_ILi64EEEEEENS_10bfloat16_tEfNS_4arch4Sm80ELb1ELb0ELb1ELb1ELb1ELb0ELb0ELb0ELi2ELi4ELi4ELi4ELb0EEENS1_24CollectiveEpilogueBwdGQAISA_fSD_Li256ELb1ELb1EEENS1_25SingleTileBwdLPTSchedulerILb1ELi128ELb1EEEEEEEEEvNT_6ParamsE) ;  /* 0xffff5cc008007950 */ /* 0x000fea0003c3ffff */
        .type           $_ZN7cutlass13device_kernelIN5flash19enable_sm80_to_sm89INS1_16FlashAttnBwdSm80INS1_25CollectiveMainloopBwdSm80ILi2ELi2EN4cute5tupleIJNS5_1CILi128EEES8_NS7_ILi64EEEEEENS_10bfloat16_tEfNS_4arch4Sm80ELb1ELb0ELb1ELb1ELb1ELb0ELb0ELb0ELi2ELi4ELi4ELi4ELb0EEENS1_24CollectiveEpilogueBwdGQAISA_fSD_Li256ELb1ELb1EEENS1_25SingleTileBwdLPTSchedulerILb1ELi128ELb1EEEEEEEEEvNT_6ParamsE$_ZN4cute3eso3ESOILb1ELb0EJNS_6LayoutINS_5tupleIJNS3_IJNS_1CILi4EEENS4_ILi1EEEEEES6_EEENS3_IJNS3_IJS6_NS4_ILi0EEEEEES9_EEEEEiEEC2ERKSC_RKi,@function
        .size           $_ZN7cutlass13device_kernelIN5flash19enable_sm80_to_sm89INS1_16FlashAttnBwdSm80INS1_25CollectiveMainloopBwdSm80ILi2ELi2EN4cute5tupleIJNS5_1CILi128EEES8_NS7_ILi64EEEEEENS_10bfloat16_tEfNS_4arch4Sm80ELb1ELb0ELb1ELb1ELb1ELb0ELb0ELb0ELi2ELi4ELi4ELi4ELb0EEENS1_24CollectiveEpilogueBwdGQAISA_fSD_Li256ELb1ELb1EEENS1_25SingleTileBwdLPTSchedulerILb1ELi128ELb1EEEEEEEEEvNT_6ParamsE$_ZN4cute3eso3ESOILb1ELb0EJNS_6LayoutINS_5tupleIJNS3_IJNS_1CILi4EEENS4_ILi1EEEEEES6_EEENS3_IJNS3_IJS6_NS4_ILi0EEEEEES9_EEEEEiEEC2ERKSC_RKi,($_ZN7cutlass13device_kernelIN5flash19enable_sm80_to_sm89INS1_16FlashAttnBwdSm80INS1_25CollectiveMainloopBwdSm80ILi2ELi2EN4cute5tupleIJNS5_1CILi128EEES8_NS7_ILi64EEEEEENS_10bfloat16_tEfNS_4arch4Sm80ELb1ELb0ELb1ELb1ELb1ELb0ELb0ELb0ELi2ELi4ELi4ELi4ELb0EEENS1_24CollectiveEpilogueBwdGQAISA_fSD_Li256ELb1ELb1EEENS1_25SingleTileBwdLPTSchedulerILb1ELi128ELb1EEEEEEEEEvNT_6ParamsE$_ZN4cute3eso3ESOILb1ELb0EJNS_6LayoutINS_5tupleIJNS3_IJNS_1CILi8EEENS4_ILi1EEEEEEEEENS3_IJNS3_IJS6_NS4_ILi0EEEEEEEEEEENS_10ViewEngineINS_8gmem_ptrIPKN7cutlass10bfloat16_tEEEEEEEC2ERKSC_RKSK_ - $_ZN7cutlass13device_kernelIN5flash19enable_sm80_to_sm89INS1_16FlashAttnBwdSm80INS1_25CollectiveMainloopBwdSm80ILi2ELi2EN4cute5tupleIJNS5_1CILi128EEES8_NS7_ILi64EEEEEENS_10bfloat16_tEfNS_4arch4Sm80ELb1ELb0ELb1ELb1ELb1ELb0ELb0ELb0ELi2ELi4ELi4ELi4ELb0EEENS1_24CollectiveEpilogueBwdGQAISA_fSD_Li256ELb1ELb1EEENS1_25SingleTileBwdLPTSchedulerILb1ELi128ELb1EEEEEEEEEvNT_6ParamsE$_ZN4cute3eso3ESOILb1ELb0EJNS_6LayoutINS_5tupleIJNS3_IJNS_1CILi4EEENS4_ILi1EEEEEES6_EEENS3_IJNS3_IJS6_NS4_ILi0EEEEEES9_EEEEEiEEC2ERKSC_RKi)
$_ZN7cutlass13device_kernelIN5flash19enable_sm80_to_sm89INS1_16FlashAttnBwdSm80INS1_25CollectiveMainloopBwdSm80ILi2ELi2EN4cute5tupleIJNS5_1CILi128EEES8_NS7_ILi64EEEEEENS_10bfloat16_tEfNS_4arch4Sm80ELb1ELb0ELb1ELb1ELb1ELb0ELb0ELb0ELi2ELi4ELi4ELi4ELb0EEENS1_24CollectiveEpilogueBwdGQAISA_fSD_Li256ELb1ELb1EEENS1_25SingleTileBwdLPTSchedulerILb1ELi128ELb1EEEEEEEEEvNT_6ParamsE$_ZN4cute3eso3ESOILb1ELb0EJNS_6LayoutINS_5tupleIJNS3_IJNS_1CILi4EEENS4_ILi1EEEEEES6_EEENS3_IJNS3_IJS6_NS4_ILi0EEEEEES9_EEEEEiEEC2ERKSC_RKi:
[----:B------:R-:W-:Y:S02]  /*a340*/  IADD3 R2, R81, -c[0x0][0x20], RZ ;  /* 0x8000080051027a10 */ /* 0x000fe40007ffe0ff */
[----:B------:R-:W-:-:S03]  /*a350*/  MOV R7, 0x0 ;  /* 0x0000000000077802 */ /* 0x000fc60000000f00 */
[----:B------:R1:W-:Y:S01]  /*a360*/  STL [R2], R3 ;  /* 0x0000000302007387 */ /* 0x0003e20000100800 */
[----:B------:R-:W-:Y:S05]  /*a370*/  RET.REL.NODEC R6 `(_ZN7cutlass13device_kernelIN5flash19enable_sm80_to_sm89INS1_16FlashAttnBwdSm80INS1_25CollectiveMainloopBwdSm80ILi2ELi2EN4cute5tupleIJNS5_1CILi128EEES8_NS7_ILi64EEEEEENS_10bfloat16_tEfNS_4arch4Sm80ELb1ELb0ELb1ELb1ELb1ELb0ELb0ELb0ELi2ELi4ELi4ELi4ELb0EEENS1_24CollectiveEpilogueBwdGQAISA_fSD_Li256ELb1ELb1EEENS1_25SingleTileBwdLPTSchedulerILb1ELi128ELb1EEEEEEEEEvNT_6ParamsE) ;  /* 0xffff5c8006007950 */ /* 0x000fea0003c3ffff */
        .type           $_ZN7cutlass13device_kernelIN5flash19enable_sm80_to_sm89INS1_16FlashAttnBwdSm80INS1_25CollectiveMainloopBwdSm80ILi2ELi2EN4cute5tupleIJNS5_1CILi128EEES8_NS7_ILi64EEEEEENS_10bfloat16_tEfNS_4arch4Sm80ELb1ELb0ELb1ELb1ELb1ELb0ELb0ELb0ELi2ELi4ELi4ELi4ELb0EEENS1_24CollectiveEpilogueBwdGQAISA_fSD_Li256ELb1ELb1EEENS1_25SingleTileBwdLPTSchedulerILb1ELi128ELb1EEEEEEEEEvNT_6ParamsE$_ZN4cute3eso3ESOILb1ELb0EJNS_6LayoutINS_5tupleIJNS3_IJNS_1CILi8EEENS4_ILi1EEEEEEEEENS3_IJNS3_IJS6_NS4_ILi0EEEEEEEEEEENS_10ViewEngineINS_8gmem_ptrIPKN7cutlass10bfloat16_tEEEEEEEC2ERKSC_RKSK_,@function
        .size           $_ZN7cutlass13device_kernelIN5flash19enable_sm80_to_sm89INS1_16FlashAttnBwdSm80INS1_25CollectiveMainloopBwdSm80ILi2ELi2EN4cute5tupleIJNS5_1CILi128EEES8_NS7_ILi64EEEEEENS_10bfloat16_tEfNS_4arch4Sm80ELb1ELb0ELb1ELb1ELb1ELb0ELb0ELb0ELi2ELi4ELi4ELi4ELb0EEENS1_24CollectiveEpilogueBwdGQAISA_fSD_Li256ELb1ELb1EEENS1_25SingleTileBwdLPTSchedulerILb1ELi128ELb1EEEEEEEEEvNT_6ParamsE$_ZN4cute3eso3ESOILb1ELb0EJNS_6LayoutINS_5tupleIJNS3_IJNS_1CILi8EEENS4_ILi1EEEEEEEEENS3_IJNS3_IJS6_NS4_ILi0EEEEEEEEEEENS_10ViewEngineINS_8gmem_ptrIPKN7cutlass10bfloat16_tEEEEEEEC2ERKSC_RKSK_,($_ZN7cutlass13device_kernelIN5flash19enable_sm80_to_sm89INS1_16FlashAttnBwdSm80INS1_25CollectiveMainloopBwdSm80ILi2ELi2EN4cute5tupleIJNS5_1CILi128EEES8_NS7_ILi64EEEEEENS_10bfloat16_tEfNS_4arch4Sm80ELb1ELb0ELb1ELb1ELb1ELb0ELb0ELb0ELi2ELi4ELi4ELi4ELb0EEENS1_24CollectiveEpilogueBwdGQAISA_fSD_Li256ELb1ELb1EEENS1_25SingleTileBwdLPTSchedulerILb1ELi128ELb1EEEEEEEEEvNT_6ParamsE$_ZN4cute3eso3ESOILb1ELb0EJNS_6LayoutINS_5tupleIJNS3_IJNS_1CILi8EEENS4_ILi1EEEEEEEEENS3_IJNS3_IJS6_NS4_ILi0EEEEEEEEEEENS_10ViewEngineINS_8smem_ptrIPN7cutlass10bfloat16_tEEEEEEEC2ERKSC_RKSJ_ - $_ZN7cutlass13device_kernelIN5flash19enable_sm80_to_sm89INS1_16FlashAttnBwdSm80INS1_25CollectiveMainloopBwdSm80ILi2ELi2EN4cute5tupleIJNS5_1CILi128EEES8_NS7_ILi64EEEEEENS_10bfloat16_tEfNS_4arch4Sm80ELb1ELb0ELb1ELb1ELb1ELb0ELb0ELb0ELi2ELi4ELi4ELi4ELb0EEENS1_24CollectiveEpilogueBwdGQAISA_fSD_Li256ELb1ELb1EEENS1_25SingleTileBwdLPTSchedulerILb1ELi128ELb1EEEEEEEEEvNT_6ParamsE$_ZN4cute3eso3ESOILb1ELb0EJNS_6LayoutINS_5tupleIJNS3_IJNS_1CILi8EEENS4_ILi1EEEEEEEEENS3_IJNS3_IJS6_NS4_ILi0EEEEEEEEEEENS_10ViewEngineINS_8gmem_ptrIPKN7cutlass10bfloat16_tEEEEEEEC2ERKSC_RKSK_)
$_ZN7cutlass13device_kernelIN5flash19enable_sm80_to_sm89INS1_16FlashAttnBwdSm80INS1_25CollectiveMainloopBwdSm80ILi2ELi2EN4cute5tupleIJNS5_1CILi128EEES8_NS7_ILi64EEEEEENS_10bfloat16_tEfNS_4arch4Sm80ELb1ELb0ELb1ELb1ELb1ELb0ELb0ELb0ELi2ELi4ELi4ELi4ELb0EEENS1_24CollectiveEpilogueBwdGQAISA_fSD_Li256ELb1ELb1EEENS1_25SingleTileBwdLPTSchedulerILb1ELi128ELb1EEEEEEEEEvNT_6ParamsE$_ZN4cute3eso3ESOILb1ELb0EJNS_6LayoutINS_5tupleIJNS3_IJNS_1CILi8EEENS4_ILi1EEEEEEEEENS3_IJNS3_IJS6_NS4_ILi0EEEEEEEEEEENS_10ViewEngineINS_8gmem_ptrIPKN7cutlass10bfloat16_tEEEEEEEC2ERKSC_RKSK_:
[----:B------:R-:W-:Y:S02]  /*a380*/  IADD3 R4, R81, -c[0x0][0x20], RZ ;  /* 0x8000080051047a10 */ /* 0x000fe40007ffe0ff */
[----:B------:R-:W-:-:S03]  /*a390*/  MOV R7, 0x0 ;  /* 0x0000000000077802 */ /* 0x000fc60000000f00 */
[----:B------:R1:W-:Y:S01]  /*a3a0*/  STL.64 [R4], R2 ;  /* 0x0000000204007387 */ /* 0x0003e20000100a00 */
[----:B------:R-:W-:Y:S05]  /*a3b0*/  RET.REL.NODEC R6 `(_ZN7cutlass13device_kernelIN5flash19enable_sm80_to_sm89INS1_16FlashAttnBwdSm80INS1_25CollectiveMainloopBwdSm80ILi2ELi2EN4cute5tupleIJNS5_1CILi128EEES8_NS7_ILi64EEEEEENS_10bfloat16_tEfNS_4arch4Sm80ELb1ELb0ELb1ELb1ELb1ELb0ELb0ELb0ELi2ELi4ELi4ELi4ELb0EEENS1_24CollectiveEpilogueBwdGQAISA_fSD_Li256ELb1ELb1EEENS1_25SingleTileBwdLPTSchedulerILb1ELi128ELb1EEEEEEEEEvNT_6ParamsE) ;  /* 0xffff5c4006007950 */ /* 0x000fea0003c3ffff */
        .type           $_ZN7cutlass13device_kernelIN5flash19enable_sm80_to_sm89INS1_16FlashAttnBwdSm80INS1_25CollectiveMainloopBwdSm80ILi2ELi2EN4cute5tupleIJNS5_1CILi128EEES8_NS7_ILi64EEEEEENS_10bfloat16_tEfNS_4arch4Sm80ELb1ELb0ELb1ELb1ELb1ELb0ELb0ELb0ELi2ELi4ELi4ELi4ELb0EEENS1_24CollectiveEpilogueBwdGQAISA_fSD_Li256ELb1ELb1EEENS1_25SingleTileBwdLPTSchedulerILb1ELi128ELb1EEEEEEEEEvNT_6ParamsE$_ZN4cute3eso3ESOILb1ELb0EJNS_6LayoutINS_5tupleIJNS3_IJNS_1CILi8EEENS4_ILi1EEEEEEEEENS3_IJNS3_IJS6_NS4_ILi0EEEEEEEEEEENS_10ViewEngineINS_8smem_ptrIPN7cutlass10bfloat16_tEEEEEEEC2ERKSC_RKSJ_,@function
        .size           $_ZN7cutlass13device_kernelIN5flash19enable_sm80_to_sm89INS1_16FlashAttnBwdSm80INS1_25CollectiveMainloopBwdSm80ILi2ELi2EN4cute5tupleIJNS5_1CILi128EEES8_NS7_ILi64EEEEEENS_10bfloat16_tEfNS_4arch4Sm80ELb1ELb0ELb1ELb1ELb1ELb0ELb0ELb0ELi2ELi4ELi4ELi4ELb0EEENS1_24CollectiveEpilogueBwdGQAISA_fSD_Li256ELb1ELb1EEENS1_25SingleTileBwdLPTSchedulerILb1ELi128ELb1EEEEEEEEEvNT_6ParamsE$_ZN4cute3eso3ESOILb1ELb0EJNS_6LayoutINS_5tupleIJNS3_IJNS_1CILi8EEENS4_ILi1EEEEEEEEENS3_IJNS3_IJS6_NS4_ILi0EEEEEEEEEEENS_10ViewEngineINS_8smem_ptrIPN7cutlass10bfloat16_tEEEEEEEC2ERKSC_RKSJ_,($_ZN7cutlass13device_kernelIN5flash19enable_sm80_to_sm89INS1_16FlashAttnBwdSm80INS1_25CollectiveMainloopBwdSm80ILi2ELi2EN4cute5tupleIJNS5_1CILi128EEES8_NS7_ILi64EEEEEENS_10bfloat16_tEfNS_4arch4Sm80ELb1ELb0ELb1ELb1ELb1ELb0ELb0ELb0ELi2ELi4ELi4ELi4ELb0EEENS1_24CollectiveEpilogueBwdGQAISA_fSD_Li256ELb1ELb1EEENS1_25SingleTileBwdLPTSchedulerILb1ELi128ELb1EEEEEEEEEvNT_6ParamsE$_ZN4cute3eso3ESOILb1ELb0EJNS_6LayoutINS_5tupleIJNS3_IJNS_1CILi8EEENS4_ILi1EEEEEEEEENS3_IJNS3_IJS6_NS4_ILi0EEEEEEEEEEENS_10ViewEngineIPN7cutlass10bfloat16_tEEEEEC2ERKSC_RKSH_ - $_ZN7cutlass13device_kernelIN5flash19enable_sm80_to_sm89INS1_16FlashAttnBwdSm80INS1_25CollectiveMainloopBwdSm80ILi2ELi2EN4cute5tupleIJNS5_1CILi128EEES8_NS7_ILi64EEEEEENS_10bfloat16_tEfNS_4arch4Sm80ELb1ELb0ELb1ELb1ELb1ELb0ELb0ELb0ELi2ELi4ELi4ELi4ELb0EEENS1_24CollectiveEpilogueBwdGQAISA_fSD_Li256ELb1ELb1EEENS1_25SingleTileBwdLPTSchedulerILb1ELi128ELb1EEEEEEEEEvNT_6ParamsE$_ZN4cute3eso3ESOILb1ELb0EJNS_6LayoutINS_5tupleIJNS3_IJNS_1CILi8EEENS4_ILi1EEEEEEEEENS3_IJNS3_IJS6_NS4_ILi0EEEEEEEEEEENS_10ViewEngineINS_8smem_ptrIPN7cutlass10bfloat16_tEEEEEEEC2ERKSC_RKSJ_)
$_ZN7cutlass13device_kernelIN5flash19enable_sm80_to_sm89INS1_16FlashAttnBwdSm80INS1_25CollectiveMainloopBwdSm80ILi2ELi2EN4cute5tupleIJNS5_1CILi128EEES8_NS7_ILi64EEEEEENS_10bfloat16_tEfNS_4arch4Sm80ELb1ELb0ELb1ELb1ELb1ELb0ELb0ELb0ELi2ELi4ELi4ELi4ELb0EEENS1_24CollectiveEpilogueBwdGQAISA_fSD_Li256ELb1ELb1EEENS1_25SingleTileBwdLPTSchedulerILb1ELi128ELb1EEEEEEEEEvNT_6ParamsE$_ZN4cute3eso3ESOILb1ELb0EJNS_6LayoutINS_5tupleIJNS3_IJNS_1CILi8EEENS4_ILi1EEEEEEEEENS3_IJNS3_IJS6_NS4_ILi0EEEEEEEEEEENS_10ViewEngineINS_8smem_ptrIPN7cutlass10bfloat16_tEEEEEEEC2ERKSC_RKSJ_:
[----:B------:R-:W-:Y:S02]  /*a3c0*/  IADD3 R6, R6, -c[0x0][0x20], RZ ;  /* 0x8000080006067a10 */ /* 0x000fe40007ffe0ff */
[----:B------:R-:W-:-:S03]  /*a3d0*/  MOV R9, 0x0 ;  /* 0x0000000000097802 */ /* 0x000fc60000000f00 */
[----:B------:R1:W-:Y:S01]  /*a3e0*/  STL.64 [R6], R2 ;  /* 0x0000000206007387 */ /* 0x0003e20000100a00 */
[----:B------:R-:W-:Y:S05]  /*a3f0*/  RET.REL.NODEC R8 `(_ZN7cutlass13device_kernelIN5flash19enable_sm80_to_sm89INS1_16FlashAttnBwdSm80INS1_25CollectiveMainloopBwdSm80ILi2ELi2EN4cute5tupleIJNS5_1CILi128EEES8_NS7_ILi64EEEEEENS_10bfloat16_tEfNS_4arch4Sm80ELb1ELb0ELb1ELb1ELb1ELb0ELb0ELb0ELi2ELi4ELi4ELi4ELb0EEENS1_24CollectiveEpilogueBwdGQAISA_fSD_Li256ELb1ELb1EEENS1_25SingleTileBwdLPTSchedulerILb1ELi128ELb1EEEEEEEEEvNT_6ParamsE) ;  /* 0xffff5c0008007950 */ /* 0x000fea0003c3ffff */
        .type           $_ZN7cutlass13device_kernelIN5flash19enable_sm80_to_sm89INS1_16FlashAttnBwdSm80INS1_25CollectiveMainloopBwdSm80ILi2ELi2EN4cute5tupleIJNS5_1CILi128EEES8_NS7_ILi64EEEEEENS_10bfloat16_tEfNS_4arch4Sm80ELb1ELb0ELb1ELb1ELb1ELb0ELb0ELb0ELi2ELi4ELi4ELi4ELb0EEENS1_24CollectiveEpilogueBwdGQAISA_fSD_Li256ELb1ELb1EEENS1_25SingleTileBwdLPTSchedulerILb1ELi128ELb1EEEEEEEEEvNT_6ParamsE$_ZN4cute3eso3ESOILb1ELb0EJNS_6LayoutINS_5tupleIJNS3_IJNS_1CILi8EEENS4_ILi1EEEEEEEEENS3_IJNS3_IJS6_NS4_ILi0EEEEEEEEEEENS_10ViewEngineIPN7cutlass10bfloat16_tEEEEEC2ERKSC_RKSH_,@function
        .size           $_ZN7cutlass13device_kernelIN5flash19enable_sm80_to_sm89INS1_16FlashAttnBwdSm80INS1_25CollectiveMainloopBwdSm80ILi2ELi2EN4cute5tupleIJNS5_1CILi128EEES8_NS7_ILi64EEEEEENS_10bfloat16_tEfNS_4arch4Sm80ELb1ELb0ELb1ELb1ELb1ELb0ELb0ELb0ELi2ELi4ELi4ELi4ELb0EEENS1_24CollectiveEpilogueBwdGQAISA_fSD_Li256ELb1ELb1EEENS1_25SingleTileBwdLPTSchedulerILb1ELi128ELb1EEEEEEEEEvNT_6ParamsE$_ZN4cute3eso3ESOILb1ELb0EJNS_6LayoutINS_5tupleIJNS3_IJNS_1CILi8EEENS4_ILi1EEEEEEEEENS3_IJNS3_IJS6_NS4_ILi0EEEEEEEEEEENS_10ViewEngineIPN7cutlass10bfloat16_tEEEEEC2ERKSC_RKSH_,($_ZN7cutlass13device_kernelIN5flash19enable_sm80_to_sm89INS1_16FlashAttnBwdSm80INS1_25CollectiveMainloopBwdSm80ILi2ELi2EN4cute5tupleIJNS5_1CILi128EEES8_NS7_ILi64EEEEEENS_10bfloat16_tEfNS_4arch4Sm80ELb1ELb0ELb1ELb1ELb1ELb0ELb0ELb0ELi2ELi4ELi4ELi4ELb0EEENS1_24CollectiveEpilogueBwdGQAISA_fSD_Li256ELb1ELb1EEENS1_25SingleTileBwdLPTSchedulerILb1ELi128ELb1EEEEEEEEEvNT_6ParamsE$_ZN4cute3eso3ESOILb1ELb0EJNS_6LayoutINS_5tupleIJNS3_IJNS_1CILi8EEENS4_ILi1EEEEEEEEENS3_IJNS3_IJS6_NS4_ILi0EEEEEEEEEEEiEEC2ERKSC_RKi - $_ZN7cutlass13device_kernelIN5flash19enable_sm80_to_sm89INS1_16FlashAttnBwdSm80INS1_25CollectiveMainloopBwdSm80ILi2ELi2EN4cute5tupleIJNS5_1CILi128EEES8_NS7_ILi64EEEEEENS_10bfloat16_tEfNS_4arch4Sm80ELb1ELb0ELb1ELb1ELb1ELb0ELb0ELb0ELi2ELi4ELi4ELi4ELb0EEENS1_24CollectiveEpilogueBwdGQAISA_fSD_Li256ELb1ELb1EEENS1_25SingleTileBwdLPTSchedulerILb1ELi128ELb1EEEEEEEEEvNT_6ParamsE$_ZN4cute3eso3ESOILb1ELb0EJNS_6LayoutINS_5tupleIJNS3_IJNS_1CILi8EEENS4_ILi1EEEEEEEEENS3_IJNS3_IJS6_NS4_ILi0EEEEEEEEEEENS_10ViewEngineIPN7cutlass10bfloat16_tEEEEEC2ERKSC_RKSH_)
$_ZN7cutlass13device_kernelIN5flash19enable_sm80_to_sm89INS1_16FlashAttnBwdSm80INS1_25CollectiveMainloopBwdSm80ILi2ELi2EN4cute5tupleIJNS5_1CILi128EEES8_NS7_ILi64EEEEEENS_10bfloat16_tEfNS_4arch4Sm80ELb1ELb0ELb1ELb1ELb1ELb0ELb0ELb0ELi2ELi4ELi4ELi4ELb0EEENS1_24CollectiveEpilogueBwdGQAISA_fSD_Li256ELb1ELb1EEENS1_25SingleTileBwdLPTSchedulerILb1ELi128ELb1EEEEEEEEEvNT_6ParamsE$_ZN4cute3eso3ESOILb1ELb0EJNS_6LayoutINS_5tupleIJNS3_IJNS_1CILi8EEENS4_ILi1EEEEEEEEENS3_IJNS3_IJS6_NS4_ILi0EEEEEEEEEEENS_10ViewEngineIPN7cutlass10bfloat16_tEEEEEC2ERKSC_RKSH_:
[----:B------:R-:W-:Y:S01]  /*a400*/  IADD3 R2, R67, -c[0x0][0x20], RZ ;  /* 0x8000080043027a10 */ /* 0x000fe20007ffe0ff */
[----:B------:R-:W-:Y:S01]  /*a410*/  IMAD.MOV.U32 R9, RZ, RZ, R3 ;  /* 0x000000ffff097224 */ /* 0x000fe200078e0003 */
[----:B------:R-:W-:-:S04]  /*a420*/  MOV R7, 0x0 ;  /* 0x0000000000077802 */ /* 0x000fc80000000f00 */
[----:B------:R1:W-:Y:S01]  /*a430*/  STL.64 [R2], R8 ;  /* 0x0000000802007387 */ /* 0x0003e20000100a00 */
[----:B------:R-:W-:Y:S05]  /*a440*/  RET.REL.NODEC R6 `(_ZN7cutlass13device_kernelIN5flash19enable_sm80_to_sm89INS1_16FlashAttnBwdSm80INS1_25CollectiveMainloopBwdSm80ILi2ELi2EN4cute5tupleIJNS5_1CILi128EEES8_NS7_ILi64EEEEEENS_10bfloat16_tEfNS_4arch4Sm80ELb1ELb0ELb1ELb1ELb1ELb0ELb0ELb0ELi2ELi4ELi4ELi4ELb0EEENS1_24CollectiveEpilogueBwdGQAISA_fSD_Li256ELb1ELb1EEENS1_25SingleTileBwdLPTSchedulerILb1ELi128ELb1EEEEEEEEEvNT_6ParamsE) ;  /* 0xffff5bb006007950 */ /* 0x000fea0003c3ffff */
        .type           $_ZN7cutlass13device_kernelIN5flash19enable_sm80_to_sm89INS1_16FlashAttnBwdSm80INS1_25CollectiveMainloopBwdSm80ILi2ELi2EN4cute5tupleIJNS5_1CILi128EEES8_NS7_ILi64EEEEEENS_10bfloat16_tEfNS_4arch4Sm80ELb1ELb0ELb1ELb1ELb1ELb0ELb0ELb0ELi2ELi4ELi4ELi4ELb0EEENS1_24CollectiveEpilogueBwdGQAISA_fSD_Li256ELb1ELb1EEENS1_25SingleTileBwdLPTSchedulerILb1ELi128ELb1EEEEEEEEEvNT_6ParamsE$_ZN4cute3eso3ESOILb1ELb0EJNS_6LayoutINS_5tupleIJNS3_IJNS_1CILi8EEENS4_ILi1EEEEEEEEENS3_IJNS3_IJS6_NS4_ILi0EEEEEEEEEEEiEEC2ERKSC_RKi,@function
        .size           $_ZN7cutlass13device_kernelIN5flash19enable_sm80_to_sm89INS1_16FlashAttnBwdSm80INS1_25CollectiveMainloopBwdSm80ILi2ELi2EN4cute5tupleIJNS5_1CILi128EEES8_NS7_ILi64EEEEEENS_10bfloat16_tEfNS_4arch4Sm80ELb1ELb0ELb1ELb1ELb1ELb0ELb0ELb0ELi2ELi4ELi4ELi4ELb0EEENS1_24CollectiveEpilogueBwdGQAISA_fSD_Li256ELb1ELb1EEENS1_25SingleTileBwdLPTSchedulerILb1ELi128ELb1EEEEEEEEEvNT_6ParamsE$_ZN4cute3eso3ESOILb1ELb0EJNS_6LayoutINS_5tupleIJNS3_IJNS_1CILi8EEENS4_ILi1EEEEEEEEENS3_IJNS3_IJS6_NS4_ILi0EEEEEEEEEEEiEEC2ERKSC_RKi,($_ZN7cutlass13device_kernelIN5flash19enable_sm80_to_sm89INS1_16FlashAttnBwdSm80INS1_25CollectiveMainloopBwdSm80ILi2ELi2EN4cute5tupleIJNS5_1CILi128EEES8_NS7_ILi64EEEEEENS_10bfloat16_tEfNS_4arch4Sm80ELb1ELb0ELb1ELb1ELb1ELb0ELb0ELb0ELi2ELi4ELi4ELi4ELb0EEENS1_24CollectiveEpilogueBwdGQAISA_fSD_Li256ELb1ELb1EEENS1_25SingleTileBwdLPTSchedulerILb1ELi128ELb1EEEEEEEEEvNT_6ParamsE$_ZN4cute3eso3ESOILb1ELb0EJNS_6LayoutINS_5tupleIJNS3_IJNS_1CILi8EEENS4_ILi1EEEEEEEEENS3_IJNS3_IJS6_NS4_ILi0EEEEEEEEEEElEEC2ERKSC_RKl - $_ZN7cutlass13device_kernelIN5flash19enable_sm80_to_sm89INS1_16FlashAttnBwdSm80INS1_25CollectiveMainloopBwdSm80ILi2ELi2EN4cute5tupleIJNS5_1CILi128EEES8_NS7_ILi64EEEEEENS_10bfloat16_tEfNS_4arch4Sm80ELb1ELb0ELb1ELb1ELb1ELb0ELb0ELb0ELi2ELi4ELi4ELi4ELb0EEENS1_24CollectiveEpilogueBwdGQAISA_fSD_Li256ELb1ELb1EEENS1_25SingleTileBwdLPTSchedulerILb1ELi128ELb1EEEEEEEEEvNT_6ParamsE$_ZN4cute3eso3ESOILb1ELb0EJNS_6LayoutINS_5tupleIJNS3_IJNS_1CILi8EEENS4_ILi1EEEEEEEEENS3_IJNS3_IJS6_NS4_ILi0EEEEEEEEEEEiEEC2ERKSC_RKi)
$_ZN7cutlass13device_kernelIN5flash19enable_sm80_to_sm89INS1_16FlashAttnBwdSm80INS1_25CollectiveMainloopBwdSm80ILi2ELi2EN4cute5tupleIJNS5_1CILi128EEES8_NS7_ILi64EEEEEENS_10bfloat16_tEfNS_4arch4Sm80ELb1ELb0ELb1ELb1ELb1ELb0ELb0ELb0ELi2ELi4ELi4ELi4ELb0EEENS1_24CollectiveEpilogueBwdGQAISA_fSD_Li256ELb1ELb1EEENS1_25SingleTileBwdLPTSchedulerILb1ELi128ELb1EEEEEEEEEvNT_6ParamsE$_ZN4cute3eso3ESOILb1ELb0EJNS_6LayoutINS_5tupleIJNS3_IJNS_1CILi8EEENS4_ILi1EEEEEEEEENS3_IJNS3_IJS6_NS4_ILi0EEEEEEEEEEEiEEC2ERKSC_RKi:
[----:B------:R-:W-:Y:S02]  /*a450*/  IADD3 R2, R2, -c[0x0][0x20], RZ ;  /* 0x8000080002027a10 */ /* 0x000fe40007ffe0ff */
[----:B------:R-:W-:-:S03]  /*a460*/  MOV R7, 0x0 ;  /* 0x0000000000077802 */ /* 0x000fc60000000f00 */
[----:B------:R1:W-:Y:S01]  /*a470*/  STL [R2], R3 ;  /* 0x0000000302007387 */ /* 0x0003e20000100800 */
[----:B------:R-:W-:Y:S05]  /*a480*/  RET.REL.NODEC R6 `(_ZN7cutlass13device_kernelIN5flash19enable_sm80_to_sm89INS1_16FlashAttnBwdSm80INS1_25CollectiveMainloopBwdSm80ILi2ELi2EN4cute5tupleIJNS5_1CILi128EEES8_NS7_ILi64EEEEEENS_10bfloat16_tEfNS_4arch4Sm80ELb1ELb0ELb1ELb1ELb1ELb0ELb0ELb0ELi2ELi4ELi4ELi4ELb0EEENS1_24CollectiveEpilogueBwdGQAISA_fSD_Li256ELb1ELb1EEENS1_25SingleTileBwdLPTSchedulerILb1ELi128ELb1EEEEEEEEEvNT_6ParamsE) ;  /* 0xffff5b7006007950 */ /* 0x000fea0003c3ffff */
        .type           $_ZN7cutlass13device_kernelIN5flash19enable_sm80_to_sm89INS1_16FlashAttnBwdSm80INS1_25CollectiveMainloopBwdSm80ILi2ELi2EN4cute5tupleIJNS5_1CILi128EEES8_NS7_ILi64EEEEEENS_10bfloat16_tEfNS_4arch4Sm80ELb1ELb0ELb1ELb1ELb1ELb0ELb0ELb0ELi2ELi4ELi4ELi4ELb0EEENS1_24CollectiveEpilogueBwdGQAISA_fSD_Li256ELb1ELb1EEENS1_25SingleTileBwdLPTSchedulerILb1ELi128ELb1EEEEEEEEEvNT_6ParamsE$_ZN4cute3eso3ESOILb1ELb0EJNS_6LayoutINS_5tupleIJNS3_IJNS_1CILi8EEENS4_ILi1EEEEEEEEENS3_IJNS3_IJS6_NS4_ILi0EEEEEEEEEEElEEC2ERKSC_RKl,@function
        .size           $_ZN7cutlass13device_kernelIN5flash19enable_sm80_to_sm89INS1_16FlashAttnBwdSm80INS1_25CollectiveMainloopBwdSm80ILi2ELi2EN4cute5tupleIJNS5_1CILi128EEES8_NS7_ILi64EEEEEENS_10bfloat16_tEfNS_4arch4Sm80ELb1ELb0ELb1ELb1ELb1ELb0ELb0ELb0ELi2ELi4ELi4ELi4ELb0EEENS1_24CollectiveEpilogueBwdGQAISA_fSD_Li256ELb1ELb1EEENS1_25SingleTileBwdLPTSchedulerILb1ELi128ELb1EEEEEEEEEvNT_6ParamsE$_ZN4cute3eso3ESOILb1ELb0EJNS_6LayoutINS_5tupleIJNS3_IJNS_1CILi8EEENS4_ILi1EEEEEEEEENS3_IJNS3_IJS6_NS4_ILi0EEEEEEEEEEElEEC2ERKSC_RKl,($_ZN7cutlass13device_kernelIN5flash19enable_sm80_to_sm89INS1_16FlashAttnBwdSm80INS1_25CollectiveMainloopBwdSm80ILi2ELi2EN4cute5tupleIJNS5_1CILi128EEES8_NS7_ILi64EEEEEENS_10bfloat16_tEfNS_4arch4Sm80ELb1ELb0ELb1ELb1ELb1ELb0ELb0ELb0ELi2ELi4ELi4ELi4ELb0EEENS1_24CollectiveEpilogueBwdGQAISA_fSD_Li256ELb1ELb1EEENS1_25SingleTileBwdLPTSchedulerILb1ELi128ELb1EEEEEEEEEvNT_6ParamsE$_ZN4cute3eso3ESOILb1ELb0EJNS_6LayoutINS_5tupleIJNS3_IJNS_1CILi8EEENS4_ILi1EEEEEENS3_IJNS4_ILi2EEEEEEEEENS3_IJNS3_IJS6_NS4_ILi0EEEEEENS3_IJNS4_ILi4096EEEEEEEEEEENS_10ViewEngineINS_8smem_ptrIPN7cutlass10bfloat16_tEEEEEEEC2ERKSG_RKSN_ - $_ZN7cutlass13device_kernelIN5flash19enable_sm80_to_sm89INS1_16FlashAttnBwdSm80INS1_25CollectiveMainloopBwdSm80ILi2ELi2EN4cute5tupleIJNS5_1CILi128EEES8_NS7_ILi64EEEEEENS_10bfloat16_tEfNS_4arch4Sm80ELb1ELb0ELb1ELb1ELb1ELb0ELb0ELb0ELi2ELi4ELi4ELi4ELb0EEENS1_24CollectiveEpilogueBwdGQAISA_fSD_Li256ELb1ELb1EEENS1_25SingleTileBwdLPTSchedulerILb1ELi128ELb1EEEEEEEEEvNT_6ParamsE$_ZN4cute3eso3ESOILb1ELb0EJNS_6LayoutINS_5tupleIJNS3_IJNS_1CILi8EEENS4_ILi1EEEEEEEEENS3_IJNS3_IJS6_NS4_ILi0EEEEEEEEEEElEEC2ERKSC_RKl)
$_ZN7cutlass13device_kernelIN5flash19enable_sm80_to_sm89INS1_16FlashAttnBwdSm80INS1_25CollectiveMainloopBwdSm80ILi2ELi2EN4cute5tupleIJNS5_1CILi128EEES8_NS7_ILi64EEEEEENS_10bfloat16_tEfNS_4arch4Sm80ELb1ELb0ELb1ELb1ELb1ELb0ELb0ELb0ELi2ELi4ELi4ELi4ELb0EEENS1_24CollectiveEpilogueBwdGQAISA_fSD_Li256ELb1ELb1EEENS1_25SingleTileBwdLPTSchedulerILb1ELi128ELb1EEEEEEEEEvNT_6ParamsE$_ZN4cute3eso3ESOILb1ELb0EJNS_6LayoutINS_5tupleIJNS3_IJNS_1CILi8EEENS4_ILi1EEEEEEEEENS3_IJNS3_IJS6_NS4_ILi0EEEEEEEEEEElEEC2ERKSC_RKl:
[----:B------:R-:W-:Y:S01]  /*a490*/  IADD3 R2, R81, -c[0x0][0x20], RZ ;  /* 0x8000080051027a10 */ /* 0x000fe20007ffe0ff */
[----:B------:R-:W-:Y:S01]  /*a4a0*/  IMAD.MOV.U32 R7, RZ, RZ, R3 ;  /* 0x000000ffff077224 */ /* 0x000fe200078e0003 */
[----:B------:R-:W-:-:S04]  /*a4b0*/  MOV R5, 0x0 ;  /* 0x0000000000057802 */ /* 0x000fc80000000f00 */
[----:B------:R1:W-:Y:S01]  /*a4c0*/  STL.64 [R2], R6 ;  /* 0x0000000602007387 */ /* 0x0003e20000100a00 */
[----:B------:R-:W-:Y:S05]  /*a4d0*/  RET.REL.NODEC R4 `(_ZN7cutlass13device_kernelIN5flash19enable_sm80_to_sm89INS1_16FlashAttnBwdSm80INS1_25CollectiveMainloopBwdSm80ILi2ELi2EN4cute5tupleIJNS5_1CILi128EEES8_NS7_ILi64EEEEEENS_10bfloat16_tEfNS_4arch4Sm80ELb1ELb0ELb1ELb1ELb1ELb0ELb0ELb0ELi2ELi4ELi4ELi4ELb0EEENS1_24CollectiveEpilogueBwdGQAISA_fSD_Li256ELb1ELb1EEENS1_25SingleTileBwdLPTSchedulerILb1ELi128ELb1EEEEEEEEEvNT_6ParamsE) ;  /* 0xffff5b2004007950 */ /* 0x000fea0003c3ffff */
        .type           $_ZN7cutlass13device_kernelIN5flash19enable_sm80_to_sm89INS1_16FlashAttnBwdSm80INS1_25CollectiveMainloopBwdSm80ILi2ELi2EN4cute5tupleIJNS5_1CILi128EEES8_NS7_ILi64EEEEEENS_10bfloat16_tEfNS_4arch4Sm80ELb1ELb0ELb1ELb1ELb1ELb0ELb0ELb0ELi2ELi4ELi4ELi4ELb0EEENS1_24CollectiveEpilogueBwdGQAISA_fSD_Li256ELb1ELb1EEENS1_25SingleTileBwdLPTSchedulerILb1ELi128ELb1EEEEEEEEEvNT_6ParamsE$_ZN4cute3eso3ESOILb1ELb0EJNS_6LayoutINS_5tupleIJNS3_IJNS_1CILi8EEENS4_ILi1EEEEEENS3_IJNS4_ILi2EEEEEEEEENS3_IJNS3_IJS6_NS4_ILi0EEEEEENS3_IJNS4_ILi4096EEEEEEEEEEENS_10ViewEngineINS_8smem_ptrIPN7cutlass10bfloat16_tEEEEEEEC2ERKSG_RKSN_,@function
        .size           $_ZN7cutlass13device_kernelIN5flash19enable_sm80_to_sm89INS1_16FlashAttnBwdSm80INS1_25CollectiveMainloopBwdSm80ILi2ELi2EN4cute5tupleIJNS5_1CILi128EEES8_NS7_ILi64EEEEEENS_10bfloat16_tEfNS_4arch4Sm80ELb1ELb0ELb1ELb1ELb1ELb0ELb0ELb0ELi2ELi4ELi4ELi4ELb0EEENS1_24CollectiveEpilogueBwdGQAISA_fSD_Li256ELb1ELb1EEENS1_25SingleTileBwdLPTSchedulerILb1ELi128ELb1EEEEEEEEEvNT_6ParamsE$_ZN4cute3eso3ESOILb1ELb0EJNS_6LayoutINS_5tupleIJNS3_IJNS_1CILi8EEENS4_ILi1EEEEEENS3_IJNS4_ILi2EEEEEEEEENS3_IJNS3_IJS6_NS4_ILi0EEEEEENS3_IJNS4_ILi4096EEEEEEEEEEENS_10ViewEngineINS_8smem_ptrIPN7cutlass10bfloat16_tEEEEEEEC2ERKSG_RKSN_,($_ZN7cutlass13device_kernelIN5flash19enable_sm80_to_sm89INS1_16FlashAttnBwdSm80INS1_25CollectiveMainloopBwdSm80ILi2ELi2EN4cute5tupleIJNS5_1CILi128EEES8_NS7_ILi64EEEEEENS_10bfloat16_tEfNS_4arch4Sm80ELb1ELb0ELb1ELb1ELb1ELb0ELb0ELb0ELi2ELi4ELi4ELi4ELb0EEENS1_24CollectiveEpilogueBwdGQAISA_fSD_Li256ELb1ELb1EEENS1_25SingleTileBwdLPTSchedulerILb1ELi128ELb1EEEEEEEEEvNT_6ParamsE$_ZN4cute3eso3ESOILb1ELb0EJNS_6LayoutINS_5tupleIJNS3_IJNS_1CILi8EEENS4_ILi1EEEEEENS3_IJNS4_ILi2EEEEEEEEENS3_IJNS3_IJS6_NS4_ILi0EEEEEENS3_IJNS4_ILi64EEEEEEEEEEENS_10ViewEngineIPN7cutlass10bfloat16_tEEEEEC2ERKSG_RKSL_ - $_ZN7cutlass13device_kernelIN5flash19enable_sm80_to_sm89INS1_16FlashAttnBwdSm80INS1_25CollectiveMainloopBwdSm80ILi2ELi2EN4cute5tupleIJNS5_1CILi128EEES8_NS7_ILi64EEEEEENS_10bfloat16_tEfNS_4arch4Sm80ELb1ELb0ELb1ELb1ELb1ELb0ELb0ELb0ELi2ELi4ELi4ELi4ELb0EEENS1_24CollectiveEpilogueBwdGQAISA_fSD_Li256ELb1ELb1EEENS1_25SingleTileBwdLPTSchedulerILb1ELi128ELb1EEEEEEEEEvNT_6ParamsE$_ZN4cute3eso3ESOILb1ELb0EJNS_6LayoutINS_5tupleIJNS3_IJNS_1CILi8EEENS4_ILi1EEEEEENS3_IJNS4_ILi2EEEEEEEEENS3_IJNS3_IJS6_NS4_ILi0EEEEEENS3_IJNS4_ILi4096EEEEEEEEEEENS_10ViewEngineINS_8smem_ptrIPN7cutlass10bfloat16_tEEEEEEEC2ERKSG_RKSN_)
$_ZN7cutlass13device_kernelIN5flash19enable_sm80_to_sm89INS1_16FlashAttnBwdSm80INS1_25CollectiveMainloopBwdSm80ILi2ELi2EN4cute5tupleIJNS5_1CILi128EEES8_NS7_ILi64EEEEEENS_10bfloat16_tEfNS_4arch4Sm80ELb1ELb0ELb1ELb1ELb1ELb0ELb0ELb0ELi2ELi4ELi4ELi4ELb0EEENS1_24CollectiveEpilogueBwdGQAISA_fSD_Li256ELb1ELb1EEENS1_25SingleTileBwdLPTSchedulerILb1ELi128ELb1EEEEEEEEEvNT_6ParamsE$_ZN4cute3eso3ESOILb1ELb0EJNS_6LayoutINS_5tupleIJNS3_IJNS_1CILi8EEENS4_ILi1EEEEEENS3_IJNS4_ILi2EEEEEEEEENS3_IJNS3_IJS6_NS4_ILi0EEEEEENS3_IJNS4_ILi4096EEEEEEEEEEENS_10ViewEngineINS_8smem_ptrIPN7cutlass10bfloat16_tEEEEEEEC2ERKSG_RKSN_:
[----:B------:R-:W-:Y:S01]  /*a4e0*/  IADD3 R5, R67, -c[0x0][0x20], RZ ;  /* 0x8000080043057a10 */ /* 0x000fe20007ffe0ff */
[----:B------:R-:W-:Y:S01]  /*a4f0*/  IMAD.MOV.U32 R8, RZ, RZ, R4 ;  /* 0x000000ffff087224 */ /* 0x000fe200078e0004 */
[----:B------:R-:W-:Y:S01]  /*a500*/  MOV R9, R7 ;  /* 0x0000000700097202 */ /* 0x000fe20000000f00 */
[----:B------:R-:W-:-:S04]  /*a510*/  IMAD.MOV.U32 R7, RZ, RZ, 0x0 ;  /* 0x00000000ff077424 */ /* 0x000fc800078e00ff */
[----:B------:R1:W-:Y:S01]  /*a520*/  STL.64 [R5], R8 ;  /* 0x0000000805007387 */ /* 0x0003e20000100a00 */
[----:B------:R-:W-:Y:S05]  /*a530*/  RET.REL.NODEC R6 `(_ZN7cutlass13device_kernelIN5flash19enable_sm80_to_sm89INS1_16FlashAttnBwdSm80INS1_25CollectiveMainloopBwdSm80ILi2ELi2EN4cute5tupleIJNS5_1CILi128EEES8_NS7_ILi64EEEEEENS_10bfloat16_tEfNS_4arch4Sm80ELb1ELb0ELb1ELb1ELb1ELb0ELb0ELb0ELi2ELi4ELi4ELi4ELb0EEENS1_24CollectiveEpilogueBwdGQAISA_fSD_Li256ELb1ELb1EEENS1_25SingleTileBwdLPTSchedulerILb1ELi128ELb1EEEEEEEEEvNT_6ParamsE) ;  /* 0xffff5ac006007950 */ /* 0x000fea0003c3ffff */
        .type           $_ZN7cutlass13device_kernelIN5flash19enable_sm80_to_sm89INS1_16FlashAttnBwdSm80INS1_25CollectiveMainloopBwdSm80ILi2ELi2EN4cute5tupleIJNS5_1CILi128EEES8_NS7_ILi64EEEEEENS_10bfloat16_tEfNS_4arch4Sm80ELb1ELb0ELb1ELb1ELb1ELb0ELb0ELb0ELi2ELi4ELi4ELi4ELb0EEENS1_24CollectiveEpilogueBwdGQAISA_fSD_Li256ELb1ELb1EEENS1_25SingleTileBwdLPTSchedulerILb1ELi128ELb1EEEEEEEEEvNT_6ParamsE$_ZN4cute3eso3ESOILb1ELb0EJNS_6LayoutINS_5tupleIJNS3_IJNS_1CILi8EEENS4_ILi1EEEEEENS3_IJNS4_ILi2EEEEEEEEENS3_IJNS3_IJS6_NS4_ILi0EEEEEENS3_IJNS4_ILi64EEEEEEEEEEENS_10ViewEngineIPN7cutlass10bfloat16_tEEEEEC2ERKSG_RKSL_,@function
        .size           $_ZN7cutlass13device_kernelIN5flash19enable_sm80_to_sm89INS1_16FlashAttnBwdSm80INS1_25CollectiveMainloopBwdSm80ILi2ELi2EN4cute5tupleIJNS5_1CILi128EEES8_NS7_ILi64EEEEEENS_10bfloat16_tEfNS_4arch4Sm80ELb1ELb0ELb1ELb1ELb1ELb0ELb0ELb0ELi2ELi4ELi4ELi4ELb0EEENS1_24CollectiveEpilogueBwdGQAISA_fSD_Li256ELb1ELb1EEENS1_25SingleTileBwdLPTSchedulerILb1ELi128ELb1EEEEEEEEEvNT_6ParamsE$_ZN4cute3eso3ESOILb1ELb0EJNS_6LayoutINS_5tupleIJNS3_IJNS_1CILi8EEENS4_ILi1EEEEEENS3_IJNS4_ILi2EEEEEEEEENS3_IJNS3_IJS6_NS4_ILi0EEEEEENS3_IJNS4_ILi64EEEEEEEEEEENS_10ViewEngineIPN7cutlass10bfloat16_tEEEEEC2ERKSG_RKSL_,($_ZN7cutlass13device_kernelIN5flash19enable_sm80_to_sm89INS1_16FlashAttnBwdSm80INS1_25CollectiveMainloopBwdSm80ILi2ELi2EN4cute5tupleIJNS5_1CILi128EEES8_NS7_ILi64EEEEEENS_10bfloat16_tEfNS_4arch4Sm80ELb1ELb0ELb1ELb1ELb1ELb0ELb0ELb0ELi2ELi4ELi4ELi4ELb0EEENS1_24CollectiveEpilogueBwdGQAISA_fSD_Li256ELb1ELb1EEENS1_25SingleTileBwdLPTSchedulerILb1ELi128ELb1EEEEEEEEEvNT_6ParamsE$_ZN4cute3eso3ESOILb1ELb0EJNS_6LayoutINS_5tupleIJNS3_IJNS_1CILi8EEENS4_ILi1EEEEEENS3_IJNS4_ILi2EEEEEEEEENS3_IJNS3_IJS6_NS4_ILi0EEEEEENS3_IJNS4_ILi8192EEEEEEEEEEENS_10ViewEngineINS_8smem_ptrIPN7cutlass10bfloat16_tEEEEEEEC2ERKSG_RKSN_ - $_ZN7cutlass13device_kernelIN5flash19enable_sm80_to_sm89INS1_16FlashAttnBwdSm80INS1_25CollectiveMainloopBwdSm80ILi2ELi2EN4cute5tupleIJNS5_1CILi128EEES8_NS7_ILi64EEEEEENS_10bfloat16_tEfNS_4arch4Sm80ELb1ELb0ELb1ELb1ELb1ELb0ELb0ELb0ELi2ELi4ELi4ELi4ELb0EEENS1_24CollectiveEpilogueBwdGQAISA_fSD_Li256ELb1ELb1EEENS1_25SingleTileBwdLPTSchedulerILb1ELi128ELb1EEEEEEEEEvNT_6ParamsE$_ZN4cute3eso3ESOILb1ELb0EJNS_6LayoutINS_5tupleIJNS3_IJNS_1CILi8EEENS4_ILi1EEEEEENS3_IJNS4_ILi2EEEEEEEEENS3_IJNS3_IJS6_NS4_ILi0EEEEEENS3_IJNS4_ILi64EEEEEEEEEEENS_10ViewEngineIPN7cutlass10bfloat16_tEEEEEC2ERKSG_RKSL_)
$_ZN7cutlass13device_kernelIN5flash19enable_sm80_to_sm89INS1_16FlashAttnBwdSm80INS1_25CollectiveMainloopBwdSm80ILi2ELi2EN4cute5tupleIJNS5_1CILi128EEES8_NS7_ILi64EEEEEENS_10bfloat16_tEfNS_4arch4Sm80ELb1ELb0ELb1ELb1ELb1ELb0ELb0ELb0ELi2ELi4ELi4ELi4ELb0EEENS1_24CollectiveEpilogueBwdGQAISA_fSD_Li256ELb1ELb1EEENS1_25SingleTileBwdLPTSchedulerILb1ELi128ELb1EEEEEEEEEvNT_6ParamsE$_ZN4cute3eso3ESOILb1ELb0EJNS_6LayoutINS_5tupleIJNS3_IJNS_1CILi8EEENS4_ILi1EEEEEENS3_IJNS4_ILi2EEEEEEEEENS3_IJNS3_IJS6_NS4_ILi0EEEEEENS3_IJNS4_ILi64EEEEEEEEEEENS_10ViewEngineIPN7cutlass10bfloat16_tEEEEEC2ERKSG_RKSL_:
[----:B------:R-:W-:Y:S01]  /*a540*/  IADD3 R2, R23, -c[0x0][0x20], RZ ;  /* 0x8000080017027a10 */ /* 0x000fe20007ffe0ff */
[----:B------:R-:W-:Y:S01]  /*a550*/  IMAD.MOV.U32 R9, RZ, RZ, R3 ;  /* 0x000000ffff097224 */ /* 0x000fe200078e0003 */
[----:B------:R-:W-:-:S04]  /*a560*/  MOV R7, 0x0 ;  /* 0x0000000000077802 */ /* 0x000fc80000000f00 */
[----:B------:R1:W-:Y:S01]  /*a570*/  STL.64 [R2], R8 ;  /* 0x0000000802007387 */ /* 0x0003e20000100a00 */
[----:B------:R-:W-:Y:S05]  /*a580*/  RET.REL.NODEC R6 `(_ZN7cutlass13device_kernelIN5flash19enable_sm80_to_sm89INS1_16FlashAttnBwdSm80INS1_25CollectiveMainloopBwdSm80ILi2ELi2EN4cute5tupleIJNS5_1CILi128EEES8_NS7_ILi64EEEEEENS_10bfloat16_tEfNS_4arch4Sm80ELb1ELb0ELb1ELb1ELb1ELb0ELb0ELb0ELi2ELi4ELi4ELi4ELb0EEENS1_24CollectiveEpilogueBwdGQAISA_fSD_Li256ELb1ELb1EEENS1_25SingleTileBwdLPTSchedulerILb1ELi128ELb1EEEEEEEEEvNT_6ParamsE) ;  /* 0xffff5a7006007950 */ /* 0x000fea0003c3ffff */
        .type           $_ZN7cutlass13device_kernelIN5flash19enable_sm80_to_sm89INS1_16FlashAttnBwdSm80INS1_25CollectiveMainloopBwdSm80ILi2ELi2EN4cute5tupleIJNS5_1CILi128EEES8_NS7_ILi64EEEEEENS_10bfloat16_tEfNS_4arch4Sm80ELb1ELb0ELb1ELb1ELb1ELb0ELb0ELb0ELi2ELi4ELi4ELi4ELb0EEENS1_24CollectiveEpilogueBwdGQAISA_fSD_Li256ELb1ELb1EEENS1_25SingleTileBwdLPTSchedulerILb1ELi128ELb1EEEEEEEEEvNT_6ParamsE$_ZN4cute3eso3ESOILb1ELb0EJNS_6LayoutINS_5tupleIJNS3_IJNS_1CILi8EEENS4_ILi1EEEEEENS3_IJNS4_ILi2EEEEEEEEENS3_IJNS3_IJS6_NS4_ILi0EEEEEENS3_IJNS4_ILi8192EEEEEEEEEEENS_10ViewEngineINS_8smem_ptrIPN7cutlass10bfloat16_tEEEEEEEC2ERKSG_RKSN_,@function
        .size           $_ZN7cutlass13device_kernelIN5flash19enable_sm80_to_sm89INS1_16FlashAttnBwdSm80INS1_25CollectiveMainloopBwdSm80ILi2ELi2EN4cute5tupleIJNS5_1CILi128EEES8_NS7_ILi64EEEEEENS_10bfloat16_tEfNS_4arch4Sm80ELb1ELb0ELb1ELb1ELb1ELb0ELb0ELb0ELi2ELi4ELi4ELi4ELb0EEENS1_24CollectiveEpilogueBwdGQAISA_fSD_Li256ELb1ELb1EEENS1_25SingleTileBwdLPTSchedulerILb1ELi128ELb1EEEEEEEEEvNT_6ParamsE$_ZN4cute3eso3ESOILb1ELb0EJNS_6LayoutINS_5tupleIJNS3_IJNS_1CILi8EEENS4_ILi1EEEEEENS3_IJNS4_ILi2EEEEEEEEENS3_IJNS3_IJS6_NS4_ILi0EEEEEENS3_IJNS4_ILi8192EEEEEEEEEEENS_10ViewEngineINS_8smem_ptrIPN7cutlass10bfloat16_tEEEEEEEC2ERKSG_RKSN_,($_ZN7cutlass13device_kernelIN5flash19enable_sm80_to_sm89INS1_16FlashAttnBwdSm80INS1_25CollectiveMainloopBwdSm80ILi2ELi2EN4cute5tupleIJNS5_1CILi128EEES8_NS7_ILi64EEEEEENS_10bfloat16_tEfNS_4arch4Sm80ELb1ELb0ELb1ELb1ELb1ELb0ELb0ELb0ELi2ELi4ELi4ELi4ELb0EEENS1_24CollectiveEpilogueBwdGQAISA_fSD_Li256ELb1ELb1EEENS1_25SingleTileBwdLPTSchedulerILb1ELi128ELb1EEEEEEEEEvNT_6ParamsE$_ZN4cute3eso3ESOILb1ELb0EJNS_6LayoutINS_5tupleIJNS3_IJNS_1CILi8EEENS4_ILi1EEEEEENS3_IJNS4_ILi2EEEEEEEEENS3_IJNS3_IJS6_NS4_ILi0EEEEEENS3_IJS5_EEEEEEEENS_10ViewEngineIPN7cutlass10bfloat16_tEEEEEC2ERKSF_RKSK_ - $_ZN7cutlass13device_kernelIN5flash19enable_sm80_to_sm89INS1_16FlashAttnBwdSm80INS1_25CollectiveMainloopBwdSm80ILi2ELi2EN4cute5tupleIJNS5_1CILi128EEES8_NS7_ILi64EEEEEENS_10bfloat16_tEfNS_4arch4Sm80ELb1ELb0ELb1ELb1ELb1ELb0ELb0ELb0ELi2ELi4ELi4ELi4ELb0EEENS1_24CollectiveEpilogueBwdGQAISA_fSD_Li256ELb1ELb1EEENS1_25SingleTileBwdLPTSchedulerILb1ELi128ELb1EEEEEEEEEvNT_6ParamsE$_ZN4cute3eso3ESOILb1ELb0EJNS_6LayoutINS_5tupleIJNS3_IJNS_1CILi8EEENS4_ILi1EEEEEENS3_IJNS4_ILi2EEEEEEEEENS3_IJNS3_IJS6_NS4_ILi0EEEEEENS3_IJNS4_ILi8192EEEEEEEEEEENS_10ViewEngineINS_8smem_ptrIPN7cutlass10bfloat16_tEEEEEEEC2ERKSG_RKSN_)
$_ZN7cutlass13device_kernelIN5flash19enable_sm80_to_sm89INS1_16FlashAttnBwdSm80INS1_25CollectiveMainloopBwdSm80ILi2ELi2EN4cute5tupleIJNS5_1CILi128EEES8_NS7_ILi64EEEEEENS_10bfloat16_tEfNS_4arch4Sm80ELb1ELb0ELb1ELb1ELb1ELb0ELb0ELb0ELi2ELi4ELi4ELi4ELb0EEENS1_24CollectiveEpilogueBwdGQAISA_fSD_Li256ELb1ELb1EEENS1_25SingleTileBwdLPTSchedulerILb1ELi128ELb1EEEEEEEEEvNT_6ParamsE$_ZN4cute3eso3ESOILb1ELb0EJNS_6LayoutINS_5tupleIJNS3_IJNS_1CILi8EEENS4_ILi1EEEEEENS3_IJNS4_ILi2EEEEEEEEENS3_IJNS3_IJS6_NS4_ILi0EEEEEENS3_IJNS4_ILi8192EEEEEEEEEEENS_10ViewEngineINS_8smem_ptrIPN7cutlass10bfloat16_tEEEEEEEC2ERKSG_RKSN_:
[----:B------:R-:W-:Y:S01]  /*a590*/  IADD3 R5, R23, -c[0x0][0x20], RZ ;  /* 0x8000080017057a10 */ /* 0x000fe20007ffe0ff */
[----:B------:R-:W-:Y:S01]  /*a5a0*/  IMAD.MOV.U32 R8, RZ, RZ, R4 ;  /* 0x000000ffff087224 */ /* 0x000fe200078e0004 */
[----:B------:R-:W-:Y:S01]  /*a5b0*/  MOV R9, R7 ;  /* 0x0000000700097202 */ /* 0x000fe20000000f00 */
[----:B------:R-:W-:-:S04]  /*a5c0*/  IMAD.MOV.U32 R7, RZ, RZ, 0x0 ;  /* 0x00000000ff077424 */ /* 0x000fc800078e00ff */
[----:B------:R1:W-:Y:S01]  /*a5d0*/  STL.64 [R5], R8 ;  /* 0x0000000805007387 */ /* 0x0003e20000100a00 */
[----:B------:R-:W-:Y:S05]  /*a5e0*/  RET.REL.NODEC R6 `(_ZN7cutlass13device_kernelIN5flash19enable_sm80_to_sm89INS1_16FlashAttnBwdSm80INS1_25CollectiveMainloopBwdSm80ILi2ELi2EN4cute5tupleIJNS5_1CILi128EEES8_NS7_ILi64EEEEEENS_10bfloat16_tEfNS_4arch4Sm80ELb1ELb0ELb1ELb1ELb1ELb0ELb0ELb0ELi2ELi4ELi4ELi4ELb0EEENS1_24CollectiveEpilogueBwdGQAISA_fSD_Li256ELb1ELb1EEENS1_25SingleTileBwdLPTSchedulerILb1ELi128ELb1EEEEEEEEEvNT_6ParamsE) ;  /* 0xffff5a1006007950 */ /* 0x000fea0003c3ffff */
        .type           $_ZN7cutlass13device_kernelIN5flash19enable_sm80_to_sm89INS1_16FlashAttnBwdSm80INS1_25CollectiveMainloopBwdSm80ILi2ELi2EN4cute5tupleIJNS5_1CILi128EEES8_NS7_ILi64EEEEEENS_10bfloat16_tEfNS_4arch4Sm80ELb1ELb0ELb1ELb1ELb1ELb0ELb0ELb0ELi2ELi4ELi4ELi4ELb0EEENS1_24CollectiveEpilogueBwdGQAISA_fSD_Li256ELb1ELb1EEENS1_25SingleTileBwdLPTSchedulerILb1ELi128ELb1EEEEEEEEEvNT_6ParamsE$_ZN4cute3eso3ESOILb1ELb0EJNS_6LayoutINS_5tupleIJNS3_IJNS_1CILi8EEENS4_ILi1EEEEEENS3_IJNS4_ILi2EEEEEEEEENS3_IJNS3_IJS6_NS4_ILi0EEEEEENS3_IJS5_EEEEEEEENS_10ViewEngineIPN7cutlass10bfloat16_tEEEEEC2ERKSF_RKSK_,@function
        .size           $_ZN7cutlass13device_kernelIN5flash19enable_sm80_to_sm89INS1_16FlashAttnBwdSm80INS1_25CollectiveMainloopBwdSm80ILi2ELi2EN4cute5tupleIJNS5_1CILi128EEES8_NS7_ILi64EEEEEENS_10bfloat16_tEfNS_4arch4Sm80ELb1ELb0ELb1ELb1ELb1ELb0ELb0ELb0ELi2ELi4ELi4ELi4ELb0EEENS1_24CollectiveEpilogueBwdGQAISA_fSD_Li256ELb1ELb1EEENS1_25SingleTileBwdLPTSchedulerILb1ELi128ELb1EEEEEEEEEvNT_6ParamsE$_ZN4cute3eso3ESOILb1ELb0EJNS_6LayoutINS_5tupleIJNS3_IJNS_1CILi8EEENS4_ILi1EEEEEENS3_IJNS4_ILi2EEEEEEEEENS3_IJNS3_IJS6_NS4_ILi0EEEEEENS3_IJS5_EEEEEEEENS_10ViewEngineIPN7cutlass10bfloat16_tEEEEEC2ERKSF_RKSK_,($_ZN7cutlass13device_kernelIN5flash19enable_sm80_to_sm89INS1_16FlashAttnBwdSm80INS1_25CollectiveMainloopBwdSm80ILi2ELi2EN4cute5tupleIJNS5_1CILi128EEES8_NS7_ILi64EEEEEENS_10bfloat16_tEfNS_4arch4Sm80ELb1ELb0ELb1ELb1ELb1ELb0ELb0ELb0ELi2ELi4ELi4ELi4ELb0EEENS1_24CollectiveEpilogueBwdGQAISA_fSD_Li256ELb1ELb1EEENS1_25SingleTileBwdLPTSchedulerILb1ELi128ELb1EEEEEEEEEvNT_6ParamsE$_ZN4cute3eso3ESOILb1ELb0EJNS_6LayoutINS_5tupleIJNS3_IJNS_1CILi8EEENS4_ILi1EEEEEENS3_IJNS4_ILi4EEEEEEEEENS3_IJNS3_IJS6_NS4_ILi0EEEEEENS3_IJNS4_ILi2048EEEEEEEEEEENS_10ViewEngineINS_8smem_ptrIPN7cutlass10bfloat16_tEEEEEEEC2ERKSG_RKSN_ - $_ZN7cutlass13device_kernelIN5flash19enable_sm80_to_sm89INS1_16FlashAttnBwdSm80INS1_25CollectiveMainloopBwdSm80ILi2ELi2EN4cute5tupleIJNS5_1CILi128EEES8_NS7_ILi64EEEEEENS_10bfloat16_tEfNS_4arch4Sm80ELb1ELb0ELb1ELb1ELb1ELb0ELb0ELb0ELi2ELi4ELi4ELi4ELb0EEENS1_24CollectiveEpilogueBwdGQAISA_fSD_Li256ELb1ELb1EEENS1_25SingleTileBwdLPTSchedulerILb1ELi128ELb1EEEEEEEEEvNT_6ParamsE$_ZN4cute3eso3ESOILb1ELb0EJNS_6LayoutINS_5tupleIJNS3_IJNS_1CILi8EEENS4_ILi1EEEEEENS3_IJNS4_ILi2EEEEEEEEENS3_IJNS3_IJS6_NS4_ILi0EEEEEENS3_IJS5_EEEEEEEENS_10ViewEngineIPN7cutlass10bfloat16_tEEEEEC2ERKSF_RKSK_)
$_ZN7cutlass13device_kernelIN5flash19enable_sm80_to_sm89INS1_16FlashAttnBwdSm80INS1_25CollectiveMainloopBwdSm80ILi2ELi2EN4cute5tupleIJNS5_1CILi128EEES8_NS7_ILi64EEEEEENS_10bfloat16_tEfNS_4arch4Sm80ELb1ELb0ELb1ELb1ELb1ELb0ELb0ELb0ELi2ELi4ELi4ELi4ELb0EEENS1_24CollectiveEpilogueBwdGQAISA_fSD_Li256ELb1ELb1EEENS1_25SingleTileBwdLPTSchedulerILb1ELi128ELb1EEEEEEEEEvNT_6ParamsE$_ZN4cute3eso3ESOILb1ELb0EJNS_6LayoutINS_5tupleIJNS3_IJNS_1CILi8EEENS4_ILi1EEEEEENS3_IJNS4_ILi2EEEEEEEEENS3_IJNS3_IJS6_NS4_ILi0EEEEEENS3_IJS5_EEEEEEEENS_10ViewEngineIPN7cutlass10bfloat16_tEEEEEC2ERKSF_RKSK_:
[----:B------:R-:W-:Y:S01]  /*a5f0*/  IADD3 R3, R67, -c[0x0][0x20], RZ ;  /* 0x8000080043037a10 */ /* 0x000fe20007ffe0ff */
[----:B------:R-:W-:Y:S01]  /*a600*/  IMAD.MOV.U32 R8, RZ, RZ, R2 ;  /* 0x000000ffff087224 */ /* 0x000fe200078e0002 */
[----:B------:R-:W-:Y:S01]  /*a610*/  MOV R9, R5 ;  /* 0x0000000500097202 */ /* 0x000fe20000000f00 */
[----:B------:R-:W-:-:S04]  /*a620*/  IMAD.MOV.U32 R5, RZ, RZ, 0x0 ;  /* 0x00000000ff057424 */ /* 0x000fc800078e00ff */
[----:B------:R1:W-:Y:S01]  /*a630*/  STL.64 [R3], R8 ;  /* 0x0000000803007387 */ /* 0x0003e20000100a00 */
[----:B------:R-:W-:Y:S05]  /*a640*/  RET.REL.NODEC R4 `(_ZN7cutlass13device_kernelIN5flash19enable_sm80_to_sm89INS1_16FlashAttnBwdSm80INS1_25CollectiveMainloopBwdSm80ILi2ELi2EN4cute5tupleIJNS5_1CILi128EEES8_NS7_ILi64EEEEEENS_10bfloat16_tEfNS_4arch4Sm80ELb1ELb0ELb1ELb1ELb1ELb0ELb0ELb0ELi2ELi4ELi4ELi4ELb0EEENS1_24CollectiveEpilogueBwdGQAISA_fSD_Li256ELb1ELb1EEENS1_25SingleTileBwdLPTSchedulerILb1ELi128ELb1EEEEEEEEEvNT_6ParamsE) ;  /* 0xffff59b004007950 */ /* 0x000fea0003c3ffff */
        .type           $_ZN7cutlass13device_kernelIN5flash19enable_sm80_to_sm89INS1_16FlashAttnBwdSm80INS1_25CollectiveMainloopBwdSm80ILi2ELi2EN4cute5tupleIJNS5_1CILi128EEES8_NS7_ILi64EEEEEENS_10bfloat16_tEfNS_4arch4Sm80ELb1ELb0ELb1ELb1ELb1ELb0ELb0ELb0ELi2ELi4ELi4ELi4ELb0EEENS1_24CollectiveEpilogueBwdGQAISA_fSD_Li256ELb1ELb1EEENS1_25SingleTileBwdLPTSchedulerILb1ELi128ELb1EEEEEEEEEvNT_6ParamsE$_ZN4cute3eso3ESOILb1ELb0EJNS_6LayoutINS_5tupleIJNS3_IJNS_1CILi8EEENS4_ILi1EEEEEENS3_IJNS4_ILi4EEEEEEEEENS3_IJNS3_IJS6_NS4_ILi0EEEEEENS3_IJNS4_ILi2048EEEEEEEEEEENS_10ViewEngineINS_8smem_ptrIPN7cutlass10bfloat16_tEEEEEEEC2ERKSG_RKSN_,@function
        .size           $_ZN7cutlass13device_kernelIN5flash19enable_sm80_to_sm89INS1_16FlashAttnBwdSm80INS1_25CollectiveMainloopBwdSm80ILi2ELi2EN4cute5tupleIJNS5_1CILi128EEES8_NS7_ILi64EEEEEENS_10bfloat16_tEfNS_4arch4Sm80ELb1ELb0ELb1ELb1ELb1ELb0ELb0ELb0ELi2ELi4ELi4ELi4ELb0EEENS1_24CollectiveEpilogueBwdGQAISA_fSD_Li256ELb1ELb1EEENS1_25SingleTileBwdLPTSchedulerILb1ELi128ELb1EEEEEEEEEvNT_6ParamsE$_ZN4cute3eso3ESOILb1ELb0EJNS_6LayoutINS_5tupleIJNS3_IJNS_1CILi8EEENS4_ILi1EEEEEENS3_IJNS4_ILi4EEEEEEEEENS3_IJNS3_IJS6_NS4_ILi0EEEEEENS3_IJNS4_ILi2048EEEEEEEEEEENS_10ViewEngineINS_8smem_ptrIPN7cutlass10bfloat16_tEEEEEEEC2ERKSG_RKSN_,($_ZN7cutlass13device_kernelIN5flash19enable_sm80_to_sm89INS1_16FlashAttnBwdSm80INS1_25CollectiveMainloopBwdSm80ILi2ELi2EN4cute5tupleIJNS5_1CILi128EEES8_NS7_ILi64EEEEEENS_10bfloat16_tEfNS_4arch4Sm80ELb1ELb0ELb1ELb1ELb1ELb0ELb0ELb0ELi2ELi4ELi4ELi4ELb0EEENS1_24CollectiveEpilogueBwdGQAISA_fSD_Li256ELb1ELb1EEENS1_25SingleTileBwdLPTSchedulerILb1ELi128ELb1EEEEEEEEEvNT_6ParamsE$_ZN4cute3eso3ESOILb1ELb0EJNS_6LayoutINS_5tupleIJNS3_IJNS_1CILi8EEENS4_ILi1EEEEEENS3_IJNS4_ILi4EEEEEEEEENS3_IJNS3_IJS6_NS4_ILi0EEEEEENS3_IJS5_EEEEEEEENS_10ViewEngineIPN7cutlass10bfloat16_tEEEEEC2ERKSF_RKSK_ - $_ZN7cutlass13device_kernelIN5flash19enable_sm80_to_sm89INS1_16FlashAttnBwdSm80INS1_25CollectiveMainloopBwdSm80ILi2ELi2EN4cute5tupleIJNS5_1CILi128EEES8_NS7_ILi64EEEEEENS_10bfloat16_tEfNS_4arch4Sm80ELb1ELb0ELb1ELb1ELb1ELb0ELb0ELb0ELi2ELi4ELi4ELi4ELb0EEENS1_24CollectiveEpilogueBwdGQAISA_fSD_Li256ELb1ELb1EEENS1_25SingleTileBwdLPTSchedulerILb1ELi128ELb1EEEEEEEEEvNT_6ParamsE$_ZN4cute3eso3ESOILb1ELb0EJNS_6LayoutINS_5tupleIJNS3_IJNS_1CILi8EEENS4_ILi1EEEEEENS3_IJNS4_ILi4EEEEEEEEENS3_IJNS3_IJS6_NS4_ILi0EEEEEENS3_IJNS4_ILi2048EEEEEEEEEEENS_10ViewEngineINS_8smem_ptrIPN7cutlass10bfloat16_tEEEEEEEC2ERKSG_RKSN_)
$_ZN7cutlass13device_kernelIN5flash19enable_sm80_to_sm89INS1_16FlashAttnBwdSm80INS1_25CollectiveMainloopBwdSm80ILi2ELi2EN4cute5tupleIJNS5_1CILi128EEES8_NS7_ILi64EEEEEENS_10bfloat16_tEfNS_4arch4Sm80ELb1ELb0ELb1ELb1ELb1ELb0ELb0ELb0ELi2ELi4ELi4ELi4ELb0EEENS1_24CollectiveEpilogueBwdGQAISA_fSD_Li256ELb1ELb1EEENS1_25SingleTileBwdLPTSchedulerILb1ELi128ELb1EEEEEEEEEvNT_6ParamsE$_ZN4cute3eso3ESOILb1ELb0EJNS_6LayoutINS_5tupleIJNS3_IJNS_1CILi8EEENS4_ILi1EEEEEENS3_IJNS4_ILi4EEEEEEEEENS3_IJNS3_IJS6_NS4_ILi0EEEEEENS3_IJNS4_ILi2048EEEEEEEEEEENS_10ViewEngineINS_8smem_ptrIPN7cutlass10bfloat16_tEEEEEEEC2ERKSG_RKSN_:
[----:B------:R-:W-:Y:S01]  /*a650*/  IADD3 R5, R23, -c[0x0][0x20], RZ ;  /* 0x8000080017057a10 */ /* 0x000fe20007ffe0ff */
[----:B------:R-:W-:Y:S01]  /*a660*/  IMAD.MOV.U32 R8, RZ, RZ, R4 ;  /* 0x000000ffff087224 */ /* 0x000fe200078e0004 */
[----:B------:R-:W-:Y:S01]  /*a670*/  MOV R9, R7 ;  /* 0x0000000700097202 */ /* 0x000fe20000000f00 */
[----:B------:R-:W-:-:S04]  /*a680*/  IMAD.MOV.U32 R7, RZ, RZ, 0x0 ;  /* 0x00000000ff077424 */ /* 0x000fc800078e00ff */
[----:B------:R1:W-:Y:S01]  /*a690*/  STL.64 [R5], R8 ;  /* 0x0000000805007387 */ /* 0x0003e20000100a00 */
[----:B------:R-:W-:Y:S05]  /*a6a0*/  RET.REL.NODEC R6 `(_ZN7cutlass13device_kernelIN5flash19enable_sm80_to_sm89INS1_16FlashAttnBwdSm80INS1_25CollectiveMainloopBwdSm80ILi2ELi2EN4cute5tupleIJNS5_1CILi128EEES8_NS7_ILi64EEEEEENS_10bfloat16_tEfNS_4arch4Sm80ELb1ELb0ELb1ELb1ELb1ELb0ELb0ELb0ELi2ELi4ELi4ELi4ELb0EEENS1_24CollectiveEpilogueBwdGQAISA_fSD_Li256ELb1ELb1EEENS1_25SingleTileBwdLPTSchedulerILb1ELi128ELb1EEEEEEEEEvNT_6ParamsE) ;  /* 0xffff595006007950 */ /* 0x000fea0003c3ffff */
        .type           $_ZN7cutlass13device_kernelIN5flash19enable_sm80_to_sm89INS1_16FlashAttnBwdSm80INS1_25CollectiveMainloopBwdSm80ILi2ELi2EN4cute5tupleIJNS5_1CILi128EEES8_NS7_ILi64EEEEEENS_10bfloat16_tEfNS_4arch4Sm80ELb1ELb0ELb1ELb1ELb1ELb0ELb0ELb0ELi2ELi4ELi4ELi4ELb0EEENS1_24CollectiveEpilogueBwdGQAISA_fSD_Li256ELb1ELb1EEENS1_25SingleTileBwdLPTSchedulerILb1ELi128ELb1EEEEEEEEEvNT_6ParamsE$_ZN4cute3eso3ESOILb1ELb0EJNS_6LayoutINS_5tupleIJNS3_IJNS_1CILi8EEENS4_ILi1EEEEEENS3_IJNS4_ILi4EEEEEEEEENS3_IJNS3_IJS6_NS4_ILi0EEEEEENS3_IJS5_EEEEEEEENS_10ViewEngineIPN7cutlass10bfloat16_tEEEEEC2ERKSF_RKSK_,@function
        .size           $_ZN7cutlass13device_kernelIN5flash19enable_sm80_to_sm89INS1_16FlashAttnBwdSm80INS1_25CollectiveMainloopBwdSm80ILi2ELi2EN4cute5tupleIJNS5_1CILi128EEES8_NS7_ILi64EEEEEENS_10bfloat16_tEfNS_4arch4Sm80ELb1ELb0ELb1ELb1ELb1ELb0ELb0ELb0ELi2ELi4ELi4ELi4ELb0EEENS1_24CollectiveEpilogueBwdGQAISA_fSD_Li256ELb1ELb1EEENS1_25SingleTileBwdLPTSchedulerILb1ELi128ELb1EEEEEEEEEvNT_6ParamsE$_ZN4cute3eso3ESOILb1ELb0EJNS_6LayoutINS_5tupleIJNS3_IJNS_1CILi8EEENS4_ILi1EEEEEENS3_IJNS4_ILi4EEEEEEEEENS3_IJNS3_IJS6_NS4_ILi0EEEEEENS3_IJS5_EEEEEEEENS_10ViewEngineIPN7cutlass10bfloat16_tEEEEEC2ERKSF_RKSK_,($_ZN7cutlass13device_kernelIN5flash19enable_sm80_to_sm89INS1_16FlashAttnBwdSm80INS1_25CollectiveMainloopBwdSm80ILi2ELi2EN4cute5tupleIJNS5_1CILi128EEES8_NS7_ILi64EEEEEENS_10bfloat16_tEfNS_4arch4Sm80ELb1ELb0ELb1ELb1ELb1ELb0ELb0ELb0ELi2ELi4ELi4ELi4ELb0EEENS1_24CollectiveEpilogueBwdGQAISA_fSD_Li256ELb1ELb1EEENS1_25SingleTileBwdLPTSchedulerILb1ELi128ELb1EEEEEEEEEvNT_6ParamsE$_ZN4cute3eso3ESOILb1ELb0EJNS_6LayoutINS_5tupleIJNS3_IJNS_1CILi8EEENS4_ILi1EEEEEENS4_ILi2EEEEEENS3_IJNS3_IJS6_NS4_ILi0EEEEEENS4_ILi4096EEEEEEEENS_10ViewEngineINS_8smem_ptrIPN7cutlass10bfloat16_tEEEEEEEC2ERKSE_RKSL_ - $_ZN7cutlass13device_kernelIN5flash19enable_sm80_to_sm89INS1_16FlashAttnBwdSm80INS1_25CollectiveMainloopBwdSm80ILi2ELi2EN4cute5tupleIJNS5_1CILi128EEES8_NS7_ILi64EEEEEENS_10bfloat16_tEfNS_4arch4Sm80ELb1ELb0ELb1ELb1ELb1ELb0ELb0ELb0ELi2ELi4ELi4ELi4ELb0EEENS1_24CollectiveEpilogueBwdGQAISA_fSD_Li256ELb1ELb1EEENS1_25SingleTileBwdLPTSchedulerILb1ELi128ELb1EEEEEEEEEvNT_6ParamsE$_ZN4cute3eso3ESOILb1ELb0EJNS_6LayoutINS_5tupleIJNS3_IJNS_1CILi8EEENS4_ILi1EEEEEENS3_IJNS4_ILi4EEEEEEEEENS3_IJNS3_IJS6_NS4_ILi0EEEEEENS3_IJS5_EEEEEEEENS_10ViewEngineIPN7cutlass10bfloat16_tEEEEEC2ERKSF_RKSK_)
$_ZN7cutlass13device_kernelIN5flash19enable_sm80_to_sm89INS1_16FlashAttnBwdSm80INS1_25CollectiveMainloopBwdSm80ILi2ELi2EN4cute5tupleIJNS5_1CILi128EEES8_NS7_ILi64EEEEEENS_10bfloat16_tEfNS_4arch4Sm80ELb1ELb0ELb1ELb1ELb1ELb0ELb0ELb0ELi2ELi4ELi4ELi4ELb0EEENS1_24CollectiveEpilogueBwdGQAISA_fSD_Li256ELb1ELb1EEENS1_25SingleTileBwdLPTSchedulerILb1ELi128ELb1EEEEEEEEEvNT_6ParamsE$_ZN4cute3eso3ESOILb1ELb0EJNS_6LayoutINS_5tupleIJNS3_IJNS_1CILi8EEENS4_ILi1EEEEEENS3_IJNS4_ILi4EEEEEEEEENS3_IJNS3_IJS6_NS4_ILi0EEEEEENS3_IJS5_EEEEEEEENS_10ViewEngineIPN7cutlass10bfloat16_tEEEEEC2ERKSF_RKSK_:
[----:B------:R-:W-:Y:S01]  /*a6b0*/  IADD3 R3, R23, -c[0x0][0x20], RZ ;  /* 0x8000080017037a10 */ /* 0x000fe20007ffe0ff */
[----:B------:R-:W-:Y:S01]  /*a6c0*/  IMAD.MOV.U32 R8, RZ, RZ, R2 ;  /* 0x000000ffff087224 */ /* 0x000fe200078e0002 */
[----:B------:R-:W-:Y:S01]  /*a6d0*/  MOV R9, R5 ;  /* 0x0000000500097202 */ /* 0x000fe20000000f00 */
[----:B------:R-:W-:-:S04]  /*a6e0*/  IMAD.MOV.U32 R5, RZ, RZ, 0x0 ;  /* 0x00000000ff057424 */ /* 0x000fc800078e00ff */
[----:B------:R1:W-:Y:S01]  /*a6f0*/  STL.64 [R3], R8 ;  /* 0x0000000803007387 */ /* 0x0003e20000100a00 */
[----:B------:R-:W-:Y:S05]  /*a700*/  RET.REL.NODEC R4 `(_ZN7cutlass13device_kernelIN5flash19enable_sm80_to_sm89INS1_16FlashAttnBwdSm80INS1_25CollectiveMainloopBwdSm80ILi2ELi2EN4cute5tupleIJNS5_1CILi128EEES8_NS7_ILi64EEEEEENS_10bfloat16_tEfNS_4arch4Sm80ELb1ELb0ELb1ELb1ELb1ELb0ELb0ELb0ELi2ELi4ELi4ELi4ELb0EEENS1_24CollectiveEpilogueBwdGQAISA_fSD_Li256ELb1ELb1EEENS1_25SingleTileBwdLPTSchedulerILb1ELi128ELb1EEEEEEEEEvNT_6ParamsE) ;  /* 0xffff58f004007950 */ /* 0x000fea0003c3ffff */
        .type           $_ZN7cutlass13device_kernelIN5flash19enable_sm80_to_sm89INS1_16FlashAttnBwdSm80INS1_25CollectiveMainloopBwdSm80ILi2ELi2EN4cute5tupleIJNS5_1CILi128EEES8_NS7_ILi64EEEEEENS_10bfloat16_tEfNS_4arch4Sm80ELb1ELb0ELb1ELb1ELb1ELb0ELb0ELb0ELi2ELi4ELi4ELi4ELb0EEENS1_24CollectiveEpilogueBwdGQAISA_fSD_Li256ELb1ELb1EEENS1_25SingleTileBwdLPTSchedulerILb1ELi128ELb1EEEEEEEEEvNT_6ParamsE$_ZN4cute3eso3ESOILb1ELb0EJNS_6LayoutINS_5tupleIJNS3_IJNS_1CILi8EEENS4_ILi1EEEEEENS4_ILi2EEEEEENS3_IJNS3_IJS6_NS4_ILi0EEEEEENS4_ILi4096EEEEEEEENS_10ViewEngineINS_8smem_ptrIPN7cutlass10bfloat16_tEEEEEEEC2ERKSE_RKSL_,@function
        .size           $_ZN7cutlass13device_kernelIN5flash19enable_sm80_to_sm89INS1_16FlashAttnBwdSm80INS1_25CollectiveMainloopBwdSm80ILi2ELi2EN4cute5tupleIJNS5_1CILi128EEES8_NS7_ILi64EEEEEENS_10bfloat16_tEfNS_4arch4Sm80ELb1ELb0ELb1ELb1ELb1ELb0ELb0ELb0ELi2ELi4ELi4ELi4ELb0EEENS1_24CollectiveEpilogueBwdGQAISA_fSD_Li256ELb1ELb1EEENS1_25SingleTileBwdLPTSchedulerILb1ELi128ELb1EEEEEEEEEvNT_6ParamsE$_ZN4cute3eso3ESOILb1ELb0EJNS_6LayoutINS_5tupleIJNS3_IJNS_1CILi8EEENS4_ILi1EEEEEENS4_ILi2EEEEEENS3_IJNS3_IJS6_NS4_ILi0EEEEEENS4_ILi4096EEEEEEEENS_10ViewEngineINS_8smem_ptrIPN7cutlass10bfloat16_tEEEEEEEC2ERKSE_RKSL_,($_ZN7cutlass13device_kernelIN5flash19enable_sm80_to_sm89INS1_16FlashAttnBwdSm80INS1_25CollectiveMainloopBwdSm80ILi2ELi2EN4cute5tupleIJNS5_1CILi128EEES8_NS7_ILi64EEEEEENS_10bfloat16_tEfNS_4arch4Sm80ELb1ELb0ELb1ELb1ELb1ELb0ELb0ELb0ELi2ELi4ELi4ELi4ELb0EEENS1_24CollectiveEpilogueBwdGQAISA_fSD_Li256ELb1ELb1EEENS1_25SingleTileBwdLPTSchedulerILb1ELi128ELb1EEEEEEEEEvNT_6ParamsE$_ZN4cute3eso3ESOILb1ELb0EJNS_6LayoutINS_5tupleIJNS3_IJNS_1CILi8EEENS4_ILi1EEEEEENS4_ILi2EEEEEENS3_IJNS3_IJS6_NS4_ILi0EEEEEENS4_ILi4096EEEEEEEEiEEC2ERKSE_RKi - $_ZN7cutlass13device_kernelIN5flash19enable_sm80_to_sm89INS1_16FlashAttnBwdSm80INS1_25CollectiveMainloopBwdSm80ILi2ELi2EN4cute5tupleIJNS5_1CILi128EEES8_NS7_ILi64EEEEEENS_10bfloat16_tEfNS_4arch4Sm80ELb1ELb0ELb1ELb1ELb1ELb0ELb0ELb0ELi2ELi4ELi4ELi4ELb0EEENS1_24CollectiveEpilogueBwdGQAISA_fSD_Li256ELb1ELb1EEENS1_25SingleTileBwdLPTSchedulerILb1ELi128ELb1EEEEEEEEEvNT_6ParamsE$_ZN4cute3eso3ESOILb1ELb0EJNS_6LayoutINS_5tupleIJNS3_IJNS_1CILi8EEENS4_ILi1EEEEEENS4_ILi2EEEEEENS3_IJNS3_IJS6_NS4_ILi0EEEEEENS4_ILi4096EEEEEEEENS_10ViewEngineINS_8smem_ptrIPN7cutlass10bfloat16_tEEEEEEEC2ERKSE_RKSL_)
$_ZN7cutlass13device_kernelIN5flash19enable_sm80_to_sm89INS1_16FlashAttnBwdSm80INS1_25CollectiveMainloopBwdSm80ILi2ELi2EN4cute5tupleIJNS5_1CILi128EEES8_NS7_ILi64EEEEEENS_10bfloat16_tEfNS_4arch4Sm80ELb1ELb0ELb1ELb1ELb1ELb0ELb0ELb0ELi2ELi4ELi4ELi4ELb0EEENS1_24CollectiveEpilogueBwdGQAISA_fSD_Li256ELb1ELb1EEENS1_25SingleTileBwdLPTSchedulerILb1ELi128ELb1EEEEEEEEEvNT_6ParamsE$_ZN4cute3eso3ESOILb1ELb0EJNS_6LayoutINS_5tupleIJNS3_IJNS_1CILi8EEENS4_ILi1EEEEEENS4_ILi2EEEEEENS3_IJNS3_IJS6_NS4_ILi0EEEEEENS4_ILi4096EEEEEEEENS_10ViewEngineINS_8smem_ptrIPN7cutlass10bfloat16_tEEEEEEEC2ERKSE_RKSL_:
[----:B------:R-:W-:Y:S02]  /*a710*/  IADD3 R4, R67, -c[0x0][0x20], RZ ;  /* 0x8000080043047a10 */ /* 0x000fe40007ffe0ff */
[----:B------:R-:W-:-:S03]  /*a720*/  MOV R7, 0x0 ;  /* 0x0000000000077802 */ /* 0x000fc60000000f00 */
[----:B------:R1:W-:Y:S01]  /*a730*/  STL.64 [R4], R2 ;  /* 0x0000000204007387 */ /* 0x0003e20000100a00 */
[----:B------:R-:W-:Y:S05]  /*a740*/  RET.REL.NODEC R6 `(_ZN7cutlass13device_kernelIN5flash19enable_sm80_to_sm89INS1_16FlashAttnBwdSm80INS1_25CollectiveMainloopBwdSm80ILi2ELi2EN4cute5tupleIJNS5_1CILi128EEES8_NS7_ILi64EEEEEENS_10bfloat16_tEfNS_4arch4Sm80ELb1ELb0ELb1ELb1ELb1ELb0ELb0ELb0ELi2ELi4ELi4ELi4ELb0EEENS1_24CollectiveEpilogueBwdGQAISA_fSD_Li256ELb1ELb1EEENS1_25SingleTileBwdLPTSchedulerILb1ELi128ELb1EEEEEEEEEvNT_6ParamsE) ;  /* 0xffff58b006007950 */ /* 0x000fea0003c3ffff */
        .type           $_ZN7cutlass13device_kernelIN5flash19enable_sm80_to_sm89INS1_16FlashAttnBwdSm80INS1_25CollectiveMainloopBwdSm80ILi2ELi2EN4cute5tupleIJNS5_1CILi128EEES8_NS7_ILi64EEEEEENS_10bfloat16_tEfNS_4arch4Sm80ELb1ELb0ELb1ELb1ELb1ELb0ELb0ELb0ELi2ELi4ELi4ELi4ELb0EEENS1_24CollectiveEpilogueBwdGQAISA_fSD_Li256ELb1ELb1EEENS1_25SingleTileBwdLPTSchedulerILb1ELi128ELb1EEEEEEEEEvNT_6ParamsE$_ZN4cute3eso3ESOILb1ELb0EJNS_6LayoutINS_5tupleIJNS3_IJNS_1CILi8EEENS4_ILi1EEEEEENS4_ILi2EEEEEENS3_IJNS3_IJS6_NS4_ILi0EEEEEENS4_ILi4096EEEEEEEEiEEC2ERKSE_RKi,@function
        .size           $_ZN7cutlass13device_kernelIN5flash19enable_sm80_to_sm89INS1_16FlashAttnBwdSm80INS1_25CollectiveMainloopBwdSm80ILi2ELi2EN4cute5tupleIJNS5_1CILi128EEES8_NS7_ILi64EEEEEENS_10bfloat16_tEfNS_4arch4Sm80ELb1ELb0ELb1ELb1ELb1ELb0ELb0ELb0ELi2ELi4ELi4ELi4ELb0EEENS1_24CollectiveEpilogueBwdGQAISA_fSD_Li256ELb1ELb1EEENS1_25SingleTileBwdLPTSchedulerILb1ELi128ELb1EEEEEEEEEvNT_6ParamsE$_ZN4cute3eso3ESOILb1ELb0EJNS_6LayoutINS_5tupleIJNS3_IJNS_1CILi8EEENS4_ILi1EEEEEENS4_ILi2EEEEEENS3_IJNS3_IJS6_NS4_ILi0EEEEEENS4_ILi4096EEEEEEEEiEEC2ERKSE_RKi,($_ZN7cutlass13device_kernelIN5flash19enable_sm80_to_sm89INS1_16FlashAttnBwdSm80INS1_25CollectiveMainloopBwdSm80ILi2ELi2EN4cute5tupleIJNS5_1CILi128EEES8_NS7_ILi64EEEEEENS_10bfloat16_tEfNS_4arch4Sm80ELb1ELb0ELb1ELb1ELb1ELb0ELb0ELb0ELi2ELi4ELi4ELi4ELb0EEENS1_24CollectiveEpilogueBwdGQAISA_fSD_Li256ELb1ELb1EEENS1_25SingleTileBwdLPTSchedulerILb1ELi128ELb1EEEEEEEEEvNT_6ParamsE$_ZN4cute3eso3ESOILb1ELb0EJNS_6LayoutINS_5tupleIJNS3_IJNS_1CILi8EEENS4_ILi1EEEEEENS4_ILi2EEEEEENS3_IJNS3_IJS6_NS4_ILi0EEEEEENS4_ILi64EEEEEEEENS_10ViewEngineIPN7cutlass10bfloat16_tEEEEEC2ERKSE_RKSJ_ - $_ZN7cutlass13device_kernelIN5flash19enable_sm80_to_sm89INS1_16FlashAttnBwdSm80INS1_25CollectiveMainloopBwdSm80ILi2ELi2EN4cute5tupleIJNS5_1CILi128EEES8_NS7_ILi64EEEEEENS_10bfloat16_tEfNS_4arch4Sm80ELb1ELb0ELb1ELb1ELb1ELb0ELb0ELb0ELi2ELi4ELi4ELi4ELb0EEENS1_24CollectiveEpilogueBwdGQAISA_fSD_Li256ELb1ELb1EEENS1_25SingleTileBwdLPTSchedulerILb1ELi128ELb1EEEEEEEEEvNT_6ParamsE$_ZN4cute3eso3ESOILb1ELb0EJNS_6LayoutINS_5tupleIJNS3_IJNS_1CILi8EEENS4_ILi1EEEEEENS4_ILi2EEEEEENS3_IJNS3_IJS6_NS4_ILi0EEEEEENS4_ILi4096EEEEEEEEiEEC2ERKSE_RKi)
$_ZN7cutlass13device_kernelIN5flash19enable_sm80_to_sm89INS1_16FlashAttnBwdSm80INS1_25CollectiveMainloopBwdSm80ILi2ELi2EN4cute5tupleIJNS5_1CILi128EEES8_NS7_ILi64EEEEEENS_10bfloat16_tEfNS_4arch4Sm80ELb1ELb0ELb1ELb1ELb1ELb0ELb0ELb0ELi2ELi4ELi4ELi4ELb0EEENS1_24CollectiveEpilogueBwdGQAISA_fSD_Li256ELb1ELb1EEENS1_25SingleTileBwdLPTSchedulerILb1ELi128ELb1EEEEEEEEEvNT_6ParamsE$_ZN4cute3eso3ESOILb1ELb0EJNS_6LayoutINS_5tupleIJNS3_IJNS_1CILi8EEENS4_ILi1EEEEEENS4_ILi2EEEEEENS3_IJNS3_IJS6_NS4_ILi0EEEEEENS4_ILi4096EEEEEEEEiEEC2ERKSE_RKi:
[----:B------:R-:W-:Y:S02]  /*a750*/  IADD3 R2, R67, -c[0x0][0x20], RZ ;  /* 0x8000080043027a10 */ /* 0x000fe40007ffe0ff */
[----:B------:R-:W-:-:S03]  /*a760*/  MOV R5, 0x0 ;  /* 0x0000000000057802 */ /* 0x000fc60000000f00 */
[----:B------:R1:W-:Y:S01]  /*a770*/  STL [R2], R3 ;  /* 0x0000000302007387 */ /* 0x0003e20000100800 */
[----:B------:R-:W-:Y:S05]  /*a780*/  RET.REL.NODEC R4 `(_ZN7cutlass13device_kernelIN5flash19enable_sm80_to_sm89INS1_16FlashAttnBwdSm80INS1_25CollectiveMainloopBwdSm80ILi2ELi2EN4cute5tupleIJNS5_1CILi128EEES8_NS7_ILi64EEEEEENS_10bfloat16_tEfNS_4arch4Sm80ELb1ELb0ELb1ELb1ELb1ELb0ELb0ELb0ELi2ELi4ELi4ELi4ELb0EEENS1_24CollectiveEpilogueBwdGQAISA_fSD_Li256ELb1ELb1EEENS1_25SingleTileBwdLPTSchedulerILb1ELi128ELb1EEEEEEEEEvNT_6ParamsE) ;  /* 0xffff587004007950 */ /* 0x000fea0003c3ffff */
        .type           $_ZN7cutlass13device_kernelIN5flash19enable_sm80_to_sm89INS1_16FlashAttnBwdSm80INS1_25CollectiveMainloopBwdSm80ILi2ELi2EN4cute5tupleIJNS5_1CILi128EEES8_NS7_ILi64EEEEEENS_10bfloat16_tEfNS_4arch4Sm80ELb1ELb0ELb1ELb1ELb1ELb0ELb0ELb0ELi2ELi4ELi4ELi4ELb0EEENS1_24CollectiveEpilogueBwdGQAISA_fSD_Li256ELb1ELb1EEENS1_25SingleTileBwdLPTSchedulerILb1ELi128ELb1EEEEEEEEEvNT_6ParamsE$_ZN4cute3eso3ESOILb1ELb0EJNS_6LayoutINS_5tupleIJNS3_IJNS_1CILi8EEENS4_ILi1EEEEEENS4_ILi2EEEEEENS3_IJNS3_IJS6_NS4_ILi0EEEEEENS4_ILi64EEEEEEEENS_10ViewEngineIPN7cutlass10bfloat16_tEEEEEC2ERKSE_RKSJ_,@function
        .size           $_ZN7cutlass13device_kernelIN5flash19enable_sm80_to_sm89INS1_16FlashAttnBwdSm80INS1_25CollectiveMainloopBwdSm80ILi2ELi2EN4cute5tupleIJNS5_1CILi128EEES8_NS7_ILi64EEEEEENS_10bfloat16_tEfNS_4arch4Sm80ELb1ELb0ELb1ELb1ELb1ELb0ELb0ELb0ELi2ELi4ELi4ELi4ELb0EEENS1_24CollectiveEpilogueBwdGQAISA_fSD_Li256ELb1ELb1EEENS1_25SingleTileBwdLPTSchedulerILb1ELi128ELb1EEEEEEEEEvNT_6ParamsE$_ZN4cute3eso3ESOILb1ELb0EJNS_6LayoutINS_5tupleIJNS3_IJNS_1CILi8EEENS4_ILi1EEEEEENS4_ILi2EEEEEENS3_IJNS3_IJS6_NS4_ILi0EEEEEENS4_ILi64EEEEEEEENS_10ViewEngineIPN7cutlass10bfloat16_tEEEEEC2ERKSE_RKSJ_,($_ZN7cutlass13device_kernelIN5flash19enable_sm80_to_sm89INS1_16FlashAttnBwdSm80INS1_25CollectiveMainloopBwdSm80ILi2ELi2EN4cute5tupleIJNS5_1CILi128EEES8_NS7_ILi64EEEEEENS_10bfloat16_tEfNS_4arch4Sm80ELb1ELb0ELb1ELb1ELb1ELb0ELb0ELb0ELi2ELi4ELi4ELi4ELb0EEENS1_24CollectiveEpilogueBwdGQAISA_fSD_Li256ELb1ELb1EEENS1_25SingleTileBwdLPTSchedulerILb1ELi128ELb1EEEEEEEEEvNT_6ParamsE$_ZN4cute3eso3ESOILb1ELb0EJNS_6LayoutINS_5tupleIJNS3_IJNS_1CILi8EEENS4_ILi1EEEEEENS4_ILi2EEEEEENS3_IJNS3_IJS6_NS4_ILi0EEEEEENS4_ILi64EEEEEEEEiEEC2ERKSE_RKi - $_ZN7cutlass13device_kernelIN5flash19enable_sm80_to_sm89INS1_16FlashAttnBwdSm80INS1_25CollectiveMainloopBwdSm80ILi2ELi2EN4cute5tupleIJNS5_1CILi128EEES8_NS7_ILi64EEEEEENS_10bfloat16_tEfNS_4arch4Sm80ELb1ELb0ELb1ELb1ELb1ELb0ELb0ELb0ELi2ELi4ELi4ELi4ELb0EEENS1_24CollectiveEpilogueBwdGQAISA_fSD_Li256ELb1ELb1EEENS1_25SingleTileBwdLPTSchedulerILb1ELi128ELb1EEEEEEEEEvNT_6ParamsE$_ZN4cute3eso3ESOILb1ELb0EJNS_6LayoutINS_5tupleIJNS3_IJNS_1CILi8EEENS4_ILi1EEEEEENS4_ILi2EEEEEENS3_IJNS3_IJS6_NS4_ILi0EEEEEENS4_ILi64EEEEEEEENS_10ViewEngineIPN7cutlass10bfloat16_tEEEEEC2ERKSE_RKSJ_)
$_ZN7cutlass13device_kernelIN5flash19enable_sm80_to_sm89INS1_16FlashAttnBwdSm80INS1_25CollectiveMainloopBwdSm80ILi2ELi2EN4cute5tupleIJNS5_1CILi128EEES8_NS7_ILi64EEEEEENS_10bfloat16_tEfNS_4arch4Sm80ELb1ELb0ELb1ELb1ELb1ELb0ELb0ELb0ELi2ELi4ELi4ELi4ELb0EEENS1_24CollectiveEpilogueBwdGQAISA_fSD_Li256ELb1ELb1EEENS1_25SingleTileBwdLPTSchedulerILb1ELi128ELb1EEEEEEEEEvNT_6ParamsE$_ZN4cute3eso3ESOILb1ELb0EJNS_6LayoutINS_5tupleIJNS3_IJNS_1CILi8EEENS4_ILi1EEEEEENS4_ILi2EEEEEENS3_IJNS3_IJS6_NS4_ILi0EEEEEENS4_ILi64EEEEEEEENS_10ViewEngineIPN7cutlass10bfloat16_tEEEEEC2ERKSE_RKSJ_:
[----:B------:R-:W-:Y:S01]  /*a790*/  IADD3 R2, R23, -c[0x0][0x20], RZ ;  /* 0x8000080017027a10 */ /* 0x000fe20007ffe0ff */
[----:B------:R-:W-:Y:S01]  /*a7a0*/  IMAD.MOV.U32 R9, RZ, RZ, R3 ;  /* 0x000000ffff097224 */ /* 0x000fe200078e0003 */
[----:B------:R-:W-:-:S04]  /*a7b0*/  MOV R7, 0x0 ;  /* 0x0000000000077802 */ /* 0x000fc80000000f00 */
[----:B------:R1:W-:Y:S01]  /*a7c0*/  STL.64 [R2], R8 ;  /* 0x0000000802007387 */ /* 0x0003e20000100a00 */
[----:B------:R-:W-:Y:S05]  /*a7d0*/  RET.REL.NODEC R6 `(_ZN7cutlass13device_kernelIN5flash19enable_sm80_to_sm89INS1_16FlashAttnBwdSm80INS1_25CollectiveMainloopBwdSm80ILi2ELi2EN4cute5tupleIJNS5_1CILi128EEES8_NS7_ILi64EEEEEENS_10bfloat16_tEfNS_4arch4Sm80ELb1ELb0ELb1ELb1ELb1ELb0ELb0ELb0ELi2ELi4ELi4ELi4ELb0EEENS1_24CollectiveEpilogueBwdGQAISA_fSD_Li256ELb1ELb1EEENS1_25SingleTileBwdLPTSchedulerILb1ELi128ELb1EEEEEEEEEvNT_6ParamsE) ;  /* 0xffff582006007950 */ /* 0x000fea0003c3ffff */
        .type           $_ZN7cutlass13device_kernelIN5flash19enable_sm80_to_sm89INS1_16FlashAttnBwdSm80INS1_25CollectiveMainloopBwdSm80ILi2ELi2EN4cute5tupleIJNS5_1CILi128EEES8_NS7_ILi64EEEEEENS_10bfloat16_tEfNS_4arch4Sm80ELb1ELb0ELb1ELb1ELb1ELb0ELb0ELb0ELi2ELi4ELi4ELi4ELb0EEENS1_24CollectiveEpilogueBwdGQAISA_fSD_Li256ELb1ELb1EEENS1_25SingleTileBwdLPTSchedulerILb1ELi128ELb1EEEEEEEEEvNT_6ParamsE$_ZN4cute3eso3ESOILb1ELb0EJNS_6LayoutINS_5tupleIJNS3_IJNS_1CILi8EEENS4_ILi1EEEEEENS4_ILi2EEEEEENS3_IJNS3_IJS6_NS4_ILi0EEEEEENS4_ILi64EEEEEEEEiEEC2ERKSE_RKi,@function
        .size           $_ZN7cutlass13device_kernelIN5flash19enable_sm80_to_sm89INS1_16FlashAttnBwdSm80INS1_25CollectiveMainloopBwdSm80ILi2ELi2EN4cute5tupleIJNS5_1CILi128EEES8_NS7_ILi64EEEEEENS_10bfloat16_tEfNS_4arch4Sm80ELb1ELb0ELb1ELb1ELb1ELb0ELb0ELb0ELi2ELi4ELi4ELi4ELb0EEENS1_24CollectiveEpilogueBwdGQAISA_fSD_Li256ELb1ELb1EEENS1_25SingleTileBwdLPTSchedulerILb1ELi128ELb1EEEEEEEEEvNT_6ParamsE$_ZN4cute3eso3ESOILb1ELb0EJNS_6LayoutINS_5tupleIJNS3_IJNS_1CILi8EEENS4_ILi1EEEEEENS4_ILi2EEEEEENS3_IJNS3_IJS6_NS4_ILi0EEEEEENS4_ILi64EEEEEEEEiEEC2ERKSE_RKi,($_ZN7cutlass13device_kernelIN5flash19enable_sm80_to_sm89INS1_16FlashAttnBwdSm80INS1_25CollectiveMainloopBwdSm80ILi2ELi2EN4cute5tupleIJNS5_1CILi128EEES8_NS7_ILi64EEEEEENS_10bfloat16_tEfNS_4arch4Sm80ELb1ELb0ELb1ELb1ELb1ELb0ELb0ELb0ELi2ELi4ELi4ELi4ELb0EEENS1_24CollectiveEpilogueBwdGQAISA_fSD_Li256ELb1ELb1EEENS1_25SingleTileBwdLPTSchedulerILb1ELi128ELb1EEEEEEEEEvNT_6ParamsE$_ZN4cute3eso3ESOILb1ELb0EJNS_6LayoutINS_5tupleIJNS3_IJNS_1CILi8EEENS4_ILi1EEEEEENS4_ILi2EEEEEENS3_IJNS3_IJS6_NS4_ILi0EEEEEENS4_ILi8192EEEEEEEENS_10ViewEngineINS_8smem_ptrIPN7cutlass10bfloat16_tEEEEEEEC2ERKSE_RKSL_ - $_ZN7cutlass13device_kernelIN5flash19enable_sm80_to_sm89INS1_16FlashAttnBwdSm80INS1_25CollectiveMainloopBwdSm80ILi2ELi2EN4cute5tupleIJNS5_1CILi128EEES8_NS7_ILi64EEEEEENS_10bfloat16_tEfNS_4arch4Sm80ELb1ELb0ELb1ELb1ELb1ELb0ELb0ELb0ELi2ELi4ELi4ELi4ELb0EEENS1_24CollectiveEpilogueBwdGQAISA_fSD_Li256ELb1ELb1EEENS1_25SingleTileBwdLPTSchedulerILb1ELi128ELb1EEEEEEEEEvNT_6ParamsE$_ZN4cute3eso3ESOILb1ELb0EJNS_6LayoutINS_5tupleIJNS3_IJNS_1CILi8EEENS4_ILi1EEEEEENS4_ILi2EEEEEENS3_IJNS3_IJS6_NS4_ILi0EEEEEENS4_ILi64EEEEEEEEiEEC2ERKSE_RKi)
$_ZN7cutlass13device_kernelIN5flash19enable_sm80_to_sm89INS1_16FlashAttnBwdSm80INS1_25CollectiveMainloopBwdSm80ILi2ELi2EN4cute5tupleIJNS5_1CILi128EEES8_NS7_ILi64EEEEEENS_10bfloat16_tEfNS_4arch4Sm80ELb1ELb0ELb1ELb1ELb1ELb0ELb0ELb0ELi2ELi4ELi4ELi4ELb0EEENS1_24CollectiveEpilogueBwdGQAISA_fSD_Li256ELb1ELb1EEENS1_25SingleTileBwdLPTSchedulerILb1ELi128ELb1EEEEEEEEEvNT_6ParamsE$_ZN4cute3eso3ESOILb1ELb0EJNS_6LayoutINS_5tupleIJNS3_IJNS_1CILi8EEENS4_ILi1EEEEEENS4_ILi2EEEEEENS3_IJNS3_IJS6_NS4_ILi0EEEEEENS4_ILi64EEEEEEEEiEEC2ERKSE_RKi:
[----:B------:R-:W-:Y:S02]  /*a7e0*/  IADD3 R2, R23, -c[0x0][0x20], RZ ;  /* 0x8000080017027a10 */ /* 0x000fe40007ffe0ff */
[----:B------:R-:W-:-:S03]  /*a7f0*/  MOV R7, 0x0 ;  /* 0x0000000000077802 */ /* 0x000fc60000000f00 */
[----:B------:R1:W-:Y:S01]  /*a800*/  STL [R2], R3 ;  /* 0x0000000302007387 */ /* 0x0003e20000100800 */
[----:B------:R-:W-:Y:S05]  /*a810*/  RET.REL.NODEC R6 `(_ZN7cutlass13device_kernelIN5flash19enable_sm80_to_sm89INS1_16FlashAttnBwdSm80INS1_25CollectiveMainloopBwdSm80ILi2ELi2EN4cute5tupleIJNS5_1CILi128EEES8_NS7_ILi64EEEEEENS_10bfloat16_tEfNS_4arch4Sm80ELb1ELb0ELb1ELb1ELb1ELb0ELb0ELb0ELi2ELi4ELi4ELi4ELb0EEENS1_24CollectiveEpilogueBwdGQAISA_fSD_Li256ELb1ELb1EEENS1_25SingleTileBwdLPTSchedulerILb1ELi128ELb1EEEEEEEEEvNT_6ParamsE) ;  /* 0xffff57e006007950 */ /* 0x000fea0003c3ffff */
        .type           $_ZN7cutlass13device_kernelIN5flash19enable_sm80_to_sm89INS1_16FlashAttnBwdSm80INS1_25CollectiveMainloopBwdSm80ILi2ELi2EN4cute5tupleIJNS5_1CILi128EEES8_NS7_ILi64EEEEEENS_10bfloat16_tEfNS_4arch4Sm80ELb1ELb0ELb1ELb1ELb1ELb0ELb0ELb0ELi2ELi4ELi4ELi4ELb0EEENS1_24CollectiveEpilogueBwdGQAISA_fSD_Li256ELb1ELb1EEENS1_25SingleTileBwdLPTSchedulerILb1ELi128ELb1EEEEEEEEEvNT_6ParamsE$_ZN4cute3eso3ESOILb1ELb0EJNS_6LayoutINS_5tupleIJNS3_IJNS_1CILi8EEENS4_ILi1EEEEEENS4_ILi2EEEEEENS3_IJNS3_IJS6_NS4_ILi0EEEEEENS4_ILi8192EEEEEEEENS_10ViewEngineINS_8smem_ptrIPN7cutlass10bfloat16_tEEEEEEEC2ERKSE_RKSL_,@function
        .size           $_ZN7cutlass13device_kernelIN5flash19enable_sm80_to_sm89INS1_16FlashAttnBwdSm80INS1_25CollectiveMainloopBwdSm80ILi2ELi2EN4cute5tupleIJNS5_1CILi128EEES8_NS7_ILi64EEEEEENS_10bfloat16_tEfNS_4arch4Sm80ELb1ELb0ELb1ELb1ELb1ELb0ELb0ELb0ELi2ELi4ELi4ELi4ELb0EEENS1_24CollectiveEpilogueBwdGQAISA_fSD_Li256ELb1ELb1EEENS1_25SingleTileBwdLPTSchedulerILb1ELi128ELb1EEEEEEEEEvNT_6ParamsE$_ZN4cute3eso3ESOILb1ELb0EJNS_6LayoutINS_5tupleIJNS3_IJNS_1CILi8EEENS4_ILi1EEEEEENS4_ILi2EEEEEENS3_IJNS3_IJS6_NS4_ILi0EEEEEENS4_ILi8192EEEEEEEENS_10ViewEngineINS_8smem_ptrIPN7cutlass10bfloat16_tEEEEEEEC2ERKSE_RKSL_,($_ZN7cutlass13device_kernelIN5flash19enable_sm80_to_sm89INS1_16FlashAttnBwdSm80INS1_25CollectiveMainloopBwdSm80ILi2ELi2EN4cute5tupleIJNS5_1CILi128EEES8_NS7_ILi64EEEEEENS_10bfloat16_tEfNS_4arch4Sm80ELb1ELb0ELb1ELb1ELb1ELb0ELb0ELb0ELi2ELi4ELi4ELi4ELb0EEENS1_24CollectiveEpilogueBwdGQAISA_fSD_Li256ELb1ELb1EEENS1_25SingleTileBwdLPTSchedulerILb1ELi128ELb1EEEEEEEEEvNT_6ParamsE$_ZN4cute3eso3ESOILb1ELb0EJNS_6LayoutINS_5tupleIJNS3_IJNS_1CILi8EEENS4_ILi1EEEEEENS4_ILi2EEEEEENS3_IJNS3_IJS6_NS4_ILi0EEEEEENS4_ILi8192EEEEEEEEiEEC2ERKSE_RKi - $_ZN7cutlass13device_kernelIN5flash19enable_sm80_to_sm89INS1_16FlashAttnBwdSm80INS1_25CollectiveMainloopBwdSm80ILi2ELi2EN4cute5tupleIJNS5_1CILi128EEES8_NS7_ILi64EEEEEENS_10bfloat16_tEfNS_4arch4Sm80ELb1ELb0ELb1ELb1ELb1ELb0ELb0ELb0ELi2ELi4ELi4ELi4ELb0EEENS1_24CollectiveEpilogueBwdGQAISA_fSD_Li256ELb1ELb1EEENS1_25SingleTileBwdLPTSchedulerILb1ELi128ELb1EEEEEEEEEvNT_6ParamsE$_ZN4cute3eso3ESOILb1ELb0EJNS_6LayoutINS_5tupleIJNS3_IJNS_1CILi8EEENS4_ILi1EEEEEENS4_ILi2EEEEEENS3_IJNS3_IJS6_NS4_ILi0EEEEEENS4_ILi8192EEEEEEEENS_10ViewEngineINS_8smem_ptrIPN7cutlass10bfloat16_tEEEEEEEC2ERKSE_RKSL_)
$_ZN7cutlass13device_kernelIN5flash19enable_sm80_to_sm89INS1_16FlashAttnBwdSm80INS1_25CollectiveMainloopBwdSm80ILi2ELi2EN4cute5tupleIJNS5_1CILi128EEES8_NS7_ILi64EEEEEENS_10bfloat16_tEfNS_4arch4Sm80ELb1ELb0ELb1ELb1ELb1ELb0ELb0ELb0ELi2ELi4ELi4ELi4ELb0EEENS1_24CollectiveEpilogueBwdGQAISA_fSD_Li256ELb1ELb1EEENS1_25SingleTileBwdLPTSchedulerILb1ELi128ELb1EEEEEEEEEvNT_6ParamsE$_ZN4cute3eso3ESOILb1ELb0EJNS_6LayoutINS_5tupleIJNS3_IJNS_1CILi8EEENS4_ILi1EEEEEENS4_ILi2EEEEEENS3_IJNS3_IJS6_NS4_ILi0EEEEEENS4_ILi8192EEEEEEEENS_10ViewEngineINS_8smem_ptrIPN7cutlass10bfloat16_tEEEEEEEC2ERKSE_RKSL_:
[----:B------:R-:W-:Y:S02]  /*a820*/  IADD3 R4, R23, -c[0x0][0x20], RZ ;  /* 0x8000080017047a10 */ /* 0x000fe40007ffe0ff */
[----:B------:R-:W-:-:S03]  /*a830*/  MOV R7, 0x0 ;  /* 0x0000000000077802 */ /* 0x000fc60000000f00 */
[----:B------:R1:W-:Y:S01]  /*a840*/  STL.64 [R4], R2 ;  /* 0x0000000204007387 */ /* 0x0003e20000100a00 */
[----:B------:R-:W-:Y:S05]  /*a850*/  RET.REL.NODEC R6 `(_ZN7cutlass13device_kernelIN5flash19enable_sm80_to_sm89INS1_16FlashAttnBwdSm80INS1_25CollectiveMainloopBwdSm80ILi2ELi2EN4cute5tupleIJNS5_1CILi128EEES8_NS7_ILi64EEEEEENS_10bfloat16_tEfNS_4arch4Sm80ELb1ELb0ELb1ELb1ELb1ELb0ELb0ELb0ELi2ELi4ELi4ELi4ELb0EEENS1_24CollectiveEpilogueBwdGQAISA_fSD_Li256ELb1ELb1EEENS1_25SingleTileBwdLPTSchedulerILb1ELi128ELb1EEEEEEEEEvNT_6ParamsE) ;  /* 0xffff57a006007950 */ /* 0x000fea0003c3ffff */
        .type           $_ZN7cutlass13device_kernelIN5flash19enable_sm80_to_sm89INS1_16FlashAttnBwdSm80INS1_25CollectiveMainloopBwdSm80ILi2ELi2EN4cute5tupleIJNS5_1CILi128EEES8_NS7_ILi64EEEEEENS_10bfloat16_tEfNS_4arch4Sm80ELb1ELb0ELb1ELb1ELb1ELb0ELb0ELb0ELi2ELi4ELi4ELi4ELb0EEENS1_24CollectiveEpilogueBwdGQAISA_fSD_Li256ELb1ELb1EEENS1_25SingleTileBwdLPTSchedulerILb1ELi128ELb1EEEEEEEEEvNT_6ParamsE$_ZN4cute3eso3ESOILb1ELb0EJNS_6LayoutINS_5tupleIJNS3_IJNS_1CILi8EEENS4_ILi1EEEEEENS4_ILi2EEEEEENS3_IJNS3_IJS6_NS4_ILi0EEEEEENS4_ILi8192EEEEEEEEiEEC2ERKSE_RKi,@function
        .size           $_ZN7cutlass13device_kernelIN5flash19enable_sm80_to_sm89INS1_16FlashAttnBwdSm80INS1_25CollectiveMainloopBwdSm80ILi2ELi2EN4cute5tupleIJNS5_1CILi128EEES8_NS7_ILi64EEEEEENS_10bfloat16_tEfNS_4arch4Sm80ELb1ELb0ELb1ELb1ELb1ELb0ELb0ELb0ELi2ELi4ELi4ELi4ELb0EEENS1_24CollectiveEpilogueBwdGQAISA_fSD_Li256ELb1ELb1EEENS1_25SingleTileBwdLPTSchedulerILb1ELi128ELb1EEEEEEEEEvNT_6ParamsE$_ZN4cute3eso3ESOILb1ELb0EJNS_6LayoutINS_5tupleIJNS3_IJNS_1CILi8EEENS4_ILi1EEEEEENS4_ILi2EEEEEENS3_IJNS3_IJS6_NS4_ILi0EEEEEENS4_ILi8192EEEEEEEEiEEC2ERKSE_RKi,($_ZN7cutlass13device_kernelIN5flash19enable_sm80_to_sm89INS1_16FlashAttnBwdSm80INS1_25CollectiveMainloopBwdSm80ILi2ELi2EN4cute5tupleIJNS5_1CILi128EEES8_NS7_ILi64EEEEEENS_10bfloat16_tEfNS_4arch4Sm80ELb1ELb0ELb1ELb1ELb1ELb0ELb0ELb0ELi2ELi4ELi4ELi4ELb0EEENS1_24CollectiveEpilogueBwdGQAISA_fSD_Li256ELb1ELb1EEENS1_25SingleTileBwdLPTSchedulerILb1ELi128ELb1EEEEEEEEEvNT_6ParamsE$_ZN4cute3eso3ESOILb1ELb0EJNS_6LayoutINS_5tupleIJNS3_IJNS_1CILi8EEENS4_ILi1EEEEEENS4_ILi2EEEEEENS3_IJNS3_IJS6_NS4_ILi0EEEEEES5_EEEEENS_10ViewEngineIPN7cutlass10bfloat16_tEEEEEC2ERKSD_RKSI_ - $_ZN7cutlass13device_kernelIN5flash19enable_sm80_to_sm89INS1_16FlashAttnBwdSm80INS1_25CollectiveMainloopBwdSm80ILi2ELi2EN4cute5tupleIJNS5_1CILi128EEES8_NS7_ILi64EEEEEENS_10bfloat16_tEfNS_4arch4Sm80ELb1ELb0ELb1ELb1ELb1ELb0ELb0ELb0ELi2ELi4ELi4ELi4ELb0EEENS1_24CollectiveEpilogueBwdGQAISA_fSD_Li256ELb1ELb1EEENS1_25SingleTileBwdLPTSchedulerILb1ELi128ELb1EEEEEEEEEvNT_6ParamsE$_ZN4cute3eso3ESOILb1ELb0EJNS_6LayoutINS_5tupleIJNS3_IJNS_1CILi8EEENS4_ILi1EEEEEENS4_ILi2EEEEEENS3_IJNS3_IJS6_NS4_ILi0EEEEEENS4_ILi8192EEEEEEEEiEEC2ERKSE_RKi)
$_ZN7cutlass13device_kernelIN5flash19enable_sm80_to_sm89INS1_16FlashAttnBwdSm80INS1_25CollectiveMainloopBwdSm80ILi2ELi2EN4cute5tupleIJNS5_1CILi128EEES8_NS7_ILi64EEEEEENS_10bfloat16_tEfNS_4arch4Sm80ELb1ELb0ELb1ELb1ELb1ELb0ELb0ELb0ELi2ELi4ELi4ELi4ELb0EEENS1_24CollectiveEpilogueBwdGQAISA_fSD_Li256ELb1ELb1EEENS1_25SingleTileBwdLPTSchedulerILb1ELi128ELb1EEEEEEEEEvNT_6ParamsE$_ZN4cute3eso3ESOILb1ELb0EJNS_6LayoutINS_5tupleIJNS3_IJNS_1CILi8EEENS4_ILi1EEEEEENS4_ILi2EEEEEENS3_IJNS3_IJS6_NS4_ILi0EEEEEENS4_ILi8192EEEEEEEEiEEC2ERKSE_RKi:
[----:B------:R-:W-:Y:S02]  /*a860*/  IADD3 R2, R23, -c[0x0][0x20], RZ ;  /* 0x8000080017027a10 */ /* 0x000fe40007ffe0ff */
[----:B------:R-:W-:-:S03]  /*a870*/  MOV R5, 0x0 ;  /* 0x0000000000057802 */ /* 0x000fc60000000f00 */
[----:B------:R1:W-:Y:S01]  /*a880*/  STL [R2], R3 ;  /* 0x0000000302007387 */ /* 0x0003e20000100800 */
[----:B------:R-:W-:Y:S05]  /*a890*/  RET.REL.NODEC R4 `(_ZN7cutlass13device_kernelIN5flash19enable_sm80_to_sm89INS1_16FlashAttnBwdSm80INS1_25CollectiveMainloopBwdSm80ILi2ELi2EN4cute5tupleIJNS5_1CILi128EEES8_NS7_ILi64EEEEEENS_10bfloat16_tEfNS_4arch4Sm80ELb1ELb0ELb1ELb1ELb1ELb0ELb0ELb0ELi2ELi4ELi4ELi4ELb0EEENS1_24CollectiveEpilogueBwdGQAISA_fSD_Li256ELb1ELb1EEENS1_25SingleTileBwdLPTSchedulerILb1ELi128ELb1EEEEEEEEEvNT_6ParamsE) ;  /* 0xffff576004007950 */ /* 0x000fea0003c3ffff */
        .type           $_ZN7cutlass13device_kernelIN5flash19enable_sm80_to_sm89INS1_16FlashAttnBwdSm80INS1_25CollectiveMainloopBwdSm80ILi2ELi2EN4cute5tupleIJNS5_1CILi128EEES8_NS7_ILi64EEEEEENS_10bfloat16_tEfNS_4arch4Sm80ELb1ELb0ELb1ELb1ELb1ELb0ELb0ELb0ELi2ELi4ELi4ELi4ELb0EEENS1_24CollectiveEpilogueBwdGQAISA_fSD_Li256ELb1ELb1EEENS1_25SingleTileBwdLPTSchedulerILb1ELi128ELb1EEEEEEEEEvNT_6ParamsE$_ZN4cute3eso3ESOILb1ELb0EJNS_6LayoutINS_5tupleIJNS3_IJNS_1CILi8EEENS4_ILi1EEEEEENS4_ILi2EEEEEENS3_IJNS3_IJS6_NS4_ILi0EEEEEES5_EEEEENS_10ViewEngineIPN7cutlass10bfloat16_tEEEEEC2ERKSD_RKSI_,@function
        .size           $_ZN7cutlass13device_kernelIN5flash19enable_sm80_to_sm89INS1_16FlashAttnBwdSm80INS1_25CollectiveMainloopBwdSm80ILi2ELi2EN4cute5tupleIJNS5_1CILi128EEES8_NS7_ILi64EEEEEENS_10bfloat16_tEfNS_4arch4Sm80ELb1ELb0ELb1ELb1ELb1ELb0ELb0ELb0ELi2ELi4ELi4ELi4ELb0EEENS1_24CollectiveEpilogueBwdGQAISA_fSD_Li256ELb1ELb1EEENS1_25SingleTileBwdLPTSchedulerILb1ELi128ELb1EEEEEEEEEvNT_6ParamsE$_ZN4cute3eso3ESOILb1ELb0EJNS_6LayoutINS_5tupleIJNS3_IJNS_1CILi8EEENS4_ILi1EEEEEENS4_ILi2EEEEEENS3_IJNS3_IJS6_NS4_ILi0EEEEEES5_EEEEENS_10ViewEngineIPN7cutlass10bfloat16_tEEEEEC2ERKSD_RKSI_,($_ZN7cutlass13device_kernelIN5flash19enable_sm80_to_sm89INS1_16FlashAttnBwdSm80INS1_25CollectiveMainloopBwdSm80ILi2ELi2EN4cute5tupleIJNS5_1CILi128EEES8_NS7_ILi64EEEEEENS_10bfloat16_tEfNS_4arch4Sm80ELb1ELb0ELb1ELb1ELb1ELb0ELb0ELb0ELi2ELi4ELi4ELi4ELb0EEENS1_24CollectiveEpilogueBwdGQAISA_fSD_Li256ELb1ELb1EEENS1_25SingleTileBwdLPTSchedulerILb1ELi128ELb1EEEEEEEEEvNT_6ParamsE$_ZN4cute3eso3ESOILb1ELb0EJNS_6LayoutINS_5tupleIJNS3_IJNS_1CILi8EEENS4_ILi1EEEEEENS4_ILi2EEEEEENS3_IJNS3_IJS6_NS4_ILi0EEEEEES5_EEEEEiEEC2ERKSD_RKi - $_ZN7cutlass13device_kernelIN5flash19enable_sm80_to_sm89INS1_16FlashAttnBwdSm80INS1_25CollectiveMainloopBwdSm80ILi2ELi2EN4cute5tupleIJNS5_1CILi128EEES8_NS7_ILi64EEEEEENS_10bfloat16_tEfNS_4arch4Sm80ELb1ELb0ELb1ELb1ELb1ELb0ELb0ELb0ELi2ELi4ELi4ELi4ELb0EEENS1_24CollectiveEpilogueBwdGQAISA_fSD_Li256ELb1ELb1EEENS1_25SingleTileBwdLPTSchedulerILb1ELi128ELb1EEEEEEEEEvNT_6ParamsE$_ZN4cute3eso3ESOILb1ELb0EJNS_6LayoutINS_5tupleIJNS3_IJNS_1CILi8EEENS4_ILi1EEEEEENS4_ILi2EEEEEENS3_IJNS3_IJS6_NS4_ILi0EEEEEES5_EEEEENS_10ViewEngineIPN7cutlass10bfloat16_tEEEEEC2ERKSD_RKSI_)
$_ZN7cutlass13device_kernelIN5flash19enable_sm80_to_sm89INS1_16FlashAttnBwdSm80INS1_25CollectiveMainloopBwdSm80ILi2ELi2EN4cute5tupleIJNS5_1CILi128EEES8_NS7_ILi64EEEEEENS_10bfloat16_tEfNS_4arch4Sm80ELb1ELb0ELb1ELb1ELb1ELb0ELb0ELb0ELi2ELi4ELi4ELi4ELb0EEENS1_24CollectiveEpilogueBwdGQAISA_fSD_Li256ELb1ELb1EEENS1_25SingleTileBwdLPTSchedulerILb1ELi128ELb1EEEEEEEEEvNT_6ParamsE$_ZN4cute3eso3ESOILb1ELb0EJNS_6LayoutINS_5tupleIJNS3_IJNS_1CILi8EEENS4_ILi1EEEEEENS4_ILi2EEEEEENS3_IJNS3_IJS6_NS4_ILi0EEEEEES5_EEEEENS_10ViewEngineIPN7cutlass10bfloat16_tEEEEEC2ERKSD_RKSI_:
[----:B------:R-:W-:Y:S01]  /*a8a0*/  IADD3 R7, R67, -c[0x0][0x20], RZ ;  /* 0x8000080043077a10 */ /* 0x000fe20007ffe0ff */
[----:B------:R-:W-:Y:S01]  /*a8b0*/  IMAD.MOV.U32 R10, RZ, RZ, R6 ;  /* 0x000000ffff0a7224 */ /* 0x000fe200078e0006 */
[----:B------:R-:W-:Y:S01]  /*a8c0*/  MOV R11, R9 ;  /* 0x00000009000b7202 */ /* 0x000fe20000000f00 */
[----:B------:R-:W-:-:S04]  /*a8d0*/  IMAD.MOV.U32 R9, RZ, RZ, 0x0 ;  /* 0x00000000ff097424 */ /* 0x000fc800078e00ff */
[----:B------:R1:W-:Y:S01]  /*a8e0*/  STL.64 [R7], R10 ;  /* 0x0000000a07007387 */ /* 0x0003e20000100a00 */
[----:B------:R-:W-:Y:S05]  /*a8f0*/  RET.REL.NODEC R8 `(_ZN7cutlass13device_kernelIN5flash19enable_sm80_to_sm89INS1_16FlashAttnBwdSm80INS1_25CollectiveMainloopBwdSm80ILi2ELi2EN4cute5tupleIJNS5_1CILi128EEES8_NS7_ILi64EEEEEENS_10bfloat16_tEfNS_4arch4Sm80ELb1ELb0ELb1ELb1ELb1ELb0ELb0ELb0ELi2ELi4ELi4ELi4ELb0EEENS1_24CollectiveEpilogueBwdGQAISA_fSD_Li256ELb1ELb1EEENS1_25SingleTileBwdLPTSchedulerILb1ELi128ELb1EEEEEEEEEvNT_6ParamsE) ;  /* 0xffff570008007950 */ /* 0x000fea0003c3ffff */
        .type           $_ZN7cutlass13device_kernelIN5flash19enable_sm80_to_sm89INS1_16FlashAttnBwdSm80INS1_25CollectiveMainloopBwdSm80ILi2ELi2EN4cute5tupleIJNS5_1CILi128EEES8_NS7_ILi64EEEEEENS_10bfloat16_tEfNS_4arch4Sm80ELb1ELb0ELb1ELb1ELb1ELb0ELb0ELb0ELi2ELi4ELi4ELi4ELb0EEENS1_24CollectiveEpilogueBwdGQAISA_fSD_Li256ELb1ELb1EEENS1_25SingleTileBwdLPTSchedulerILb1ELi128ELb1EEEEEEEEEvNT_6ParamsE$_ZN4cute3eso3ESOILb1ELb0EJNS_6LayoutINS_5tupleIJNS3_IJNS_1CILi8EEENS4_ILi1EEEEEENS4_ILi2EEEEEENS3_IJNS3_IJS6_NS4_ILi0EEEEEES5_EEEEEiEEC2ERKSD_RKi,@function
        .size           $_ZN7cutlass13device_kernelIN5flash19enable_sm80_to_sm89INS1_16FlashAttnBwdSm80INS1_25CollectiveMainloopBwdSm80ILi2ELi2EN4cute5tupleIJNS5_1CILi128EEES8_NS7_ILi64EEEEEENS_10bfloat16_tEfNS_4arch4Sm80ELb1ELb0ELb1ELb1ELb1ELb0ELb0ELb0ELi2ELi4ELi4ELi4ELb0EEENS1_24CollectiveEpilogueBwdGQAISA_fSD_Li256ELb1ELb1EEENS1_25SingleTileBwdLPTSchedulerILb1ELi128ELb1EEEEEEEEEvNT_6ParamsE$_ZN4cute3eso3ESOILb1ELb0EJNS_6LayoutINS_5tupleIJNS3_IJNS_1CILi8EEENS4_ILi1EEEEEENS4_ILi2EEEEEENS3_IJNS3_IJS6_NS4_ILi0EEEEEES5_EEEEEiEEC2ERKSD_RKi,($_ZN7cutlass13device_kernelIN5flash19enable_sm80_to_sm89INS1_16FlashAttnBwdSm80INS1_25CollectiveMainloopBwdSm80ILi2ELi2EN4cute5tupleIJNS5_1CILi128EEES8_NS7_ILi64EEEEEENS_10bfloat16_tEfNS_4arch4Sm80ELb1ELb0ELb1ELb1ELb1ELb0ELb0ELb0ELi2ELi4ELi4ELi4ELb0EEENS1_24CollectiveEpilogueBwdGQAISA_fSD_Li256ELb1ELb1EEENS1_25SingleTileBwdLPTSchedulerILb1ELi128ELb1EEEEEEEEEvNT_6ParamsE$_ZN4cute3eso3ESOILb1ELb0EJNS_6LayoutINS_5tupleIJNS3_IJNS_1CILi8EEENS4_ILi1EEEEEENS4_ILi2EEENS3_IJNS4_ILi4EEES8_EEEEEENS3_IJNS3_IJS6_NS4_ILi0EEEEEES5_NS3_IJNS4_ILi32EEENS4_ILi16EEEEEEEEEEENS_10ViewEngineIPN7cutlass10bfloat16_tEEEEEC2ERKSI_RKSN_ - $_ZN7cutlass13device_kernelIN5flash19enable_sm80_to_sm89INS1_16FlashAttnBwdSm80INS1_25CollectiveMainloopBwdSm80ILi2ELi2EN4cute5tupleIJNS5_1CILi128EEES8_NS7_ILi64EEEEEENS_10bfloat16_tEfNS_4arch4Sm80ELb1ELb0ELb1ELb1ELb1ELb0ELb0ELb0ELi2ELi4ELi4ELi4ELb0EEENS1_24CollectiveEpilogueBwdGQAISA_fSD_Li256ELb1ELb1EEENS1_25SingleTileBwdLPTSchedulerILb1ELi128ELb1EEEEEEEEEvNT_6ParamsE$_ZN4cute3eso3ESOILb1ELb0EJNS_6LayoutINS_5tupleIJNS3_IJNS_1CILi8EEENS4_ILi1EEEEEENS4_ILi2EEEEEENS3_IJNS3_IJS6_NS4_ILi0EEEEEES5_EEEEEiEEC2ERKSD_RKi)
$_ZN7cutlass13device_kernelIN5flash19enable_sm80_to_sm89INS1_16FlashAttnBwdSm80INS1_25CollectiveMainloopBwdSm80ILi2ELi2EN4cute5tupleIJNS5_1CILi128EEES8_NS7_ILi64EEEEEENS_10bfloat16_tEfNS_4arch4Sm80ELb1ELb0ELb1ELb1ELb1ELb0ELb0ELb0ELi2ELi4ELi4ELi4ELb0EEENS1_24CollectiveEpilogueBwdGQAISA_fSD_Li256ELb1ELb1EEENS1_25SingleTileBwdLPTSchedulerILb1ELi128ELb1EEEEEEEEEvNT_6ParamsE$_ZN4cute3eso3ESOILb1ELb0EJNS_6LayoutINS_5tupleIJNS3_IJNS_1CILi8EEENS4_ILi1EEEEEENS4_ILi2EEEEEENS3_IJNS3_IJS6_NS4_ILi0EEEEEES5_EEEEEiEEC2ERKSD_RKi:
[----:B------:R-:W-:Y:S02]  /*a900*/  IADD3 R2, R2, -c[0x0][0x20], RZ ;  /* 0x8000080002027a10 */ /* 0x000fe40007ffe0ff */
[----:B------:R-:W-:-:S03]  /*a910*/  MOV R7, 0x0 ;  /* 0x0000000000077802 */ /* 0x000fc60000000f00 */
[----:B------:R1:W-:Y:S01]  /*a920*/  STL [R2], R3 ;  /* 0x0000000302007387 */ /* 0x0003e20000100800 */
[----:B------:R-:W-:Y:S05]  /*a930*/  RET.REL.NODEC R6 `(_ZN7cutlass13device_kernelIN5flash19enable_sm80_to_sm89INS1_16FlashAttnBwdSm80INS1_25CollectiveMainloopBwdSm80ILi2ELi2EN4cute5tupleIJNS5_1CILi128EEES8_NS7_ILi64EEEEEENS_10bfloat16_tEfNS_4arch4Sm80ELb1ELb0ELb1ELb1ELb1ELb0ELb0ELb0ELi2ELi4ELi4ELi4ELb0EEENS1_24CollectiveEpilogueBwdGQAISA_fSD_Li256ELb1ELb1EEENS1_25SingleTileBwdLPTSchedulerILb1ELi128ELb1EEEEEEEEEvNT_6ParamsE) ;  /* 0xffff56c006007950 */ /* 0x000fea0003c3ffff */
        .type           $_ZN7cutlass13device_kernelIN5flash19enable_sm80_to_sm89INS1_16FlashAttnBwdSm80INS1_25CollectiveMainloopBwdSm80ILi2ELi2EN4cute5tupleIJNS5_1CILi128EEES8_NS7_ILi64EEEEEENS_10bfloat16_tEfNS_4arch4Sm80ELb1ELb0ELb1ELb1ELb1ELb0ELb0ELb0ELi2ELi4ELi4ELi4ELb0EEENS1_24CollectiveEpilogueBwdGQAISA_fSD_Li256ELb1ELb1EEENS1_25SingleTileBwdLPTSchedulerILb1ELi128ELb1EEEEEEEEEvNT_6ParamsE$_ZN4cute3eso3ESOILb1ELb0EJNS_6LayoutINS_5tupleIJNS3_IJNS_1CILi8EEENS4_ILi1EEEEEENS4_ILi2EEENS3_IJNS4_ILi4EEES8_EEEEEENS3_IJNS3_IJS6_NS4_ILi0EEEEEES5_NS3_IJNS4_ILi32EEENS4_ILi16EEEEEEEEEEENS_10ViewEngineIPN7cutlass10bfloat16_tEEEEEC2ERKSI_RKSN_,@function
        .size           $_ZN7cutlass13device_kernelIN5flash19enable_sm80_to_sm89INS1_16FlashAttnBwdSm80INS1_25CollectiveMainloopBwdSm80ILi2ELi2EN4cute5tupleIJNS5_1CILi128EEES8_NS7_ILi64EEEEEENS_10bfloat16_tEfNS_4arch4Sm80ELb1ELb0ELb1ELb1ELb1ELb0ELb0ELb0ELi2ELi4ELi4ELi4ELb0EEENS1_24CollectiveEpilogueBwdGQAISA_fSD_Li256ELb1ELb1EEENS1_25SingleTileBwdLPTSchedulerILb1ELi128ELb1EEEEEEEEEvNT_6ParamsE$_ZN4cute3eso3ESOILb1ELb0EJNS_6LayoutINS_5tupleIJNS3_IJNS_1CILi8EEENS4_ILi1EEEEEENS4_ILi2EEENS3_IJNS4_ILi4EEES8_EEEEEENS3_IJNS3_IJS6_NS4_ILi0EEEEEES5_NS3_IJNS4_ILi32EEENS4_ILi16EEEEEEEEEEENS_10ViewEngineIPN7cutlass10bfloat16_tEEEEEC2ERKSI_RKSN_,($_ZN7cutlass13device_kernelIN5flash19enable_sm80_to_sm89INS1_16FlashAttnBwdSm80INS1_25CollectiveMainloopBwdSm80ILi2ELi2EN4cute5tupleIJNS5_1CILi128EEES8_NS7_ILi64EEEEEENS_10bfloat16_tEfNS_4arch4Sm80ELb1ELb0ELb1ELb1ELb1ELb0ELb0ELb0ELi2ELi4ELi4ELi4ELb0EEENS1_24CollectiveEpilogueBwdGQAISA_fSD_Li256ELb1ELb1EEENS1_25SingleTileBwdLPTSchedulerILb1ELi128ELb1EEEEEEEEEvNT_6ParamsE$_ZN4cute3eso3ESOILb1ELb0EJNS_6LayoutINS_5tupleIJNS3_IJNS_1CILi8EEENS4_ILi1EEEEEENS4_ILi2EEENS4_ILi4EEEEEENS3_IJNS3_IJS6_NS4_ILi0EEEEEES5_NS4_ILi16EEEEEEEENS_10ViewEngineIPN7cutlass10bfloat16_tEEEEEC2ERKSF_RKSK_ - $_ZN7cutlass13device_kernelIN5flash19enable_sm80_to_sm89INS1_16FlashAttnBwdSm80INS1_25CollectiveMainloopBwdSm80ILi2ELi2EN4cute5tupleIJNS5_1CILi128EEES8_NS7_ILi64EEEEEENS_10bfloat16_tEfNS_4arch4Sm80ELb1ELb0ELb1ELb1ELb1ELb0ELb0ELb0ELi2ELi4ELi4ELi4ELb0EEENS1_24CollectiveEpilogueBwdGQAISA_fSD_Li256ELb1ELb1EEENS1_25SingleTileBwdLPTSchedulerILb1ELi128ELb1EEEEEEEEEvNT_6ParamsE$_ZN4cute3eso3ESOILb1ELb0EJNS_6LayoutINS_5tupleIJNS3_IJNS_1CILi8EEENS4_ILi1EEEEEENS4_ILi2EEENS3_IJNS4_ILi4EEES8_EEEEEENS3_IJNS3_IJS6_NS4_ILi0EEEEEES5_NS3_IJNS4_ILi32EEENS4_ILi16EEEEEEEEEEENS_10ViewEngineIPN7cutlass10bfloat16_tEEEEEC2ERKSI_RKSN_)
$_ZN7cutlass13device_kernelIN5flash19enable_sm80_to_sm89INS1_16FlashAttnBwdSm80INS1_25CollectiveMainloopBwdSm80ILi2ELi2EN4cute5tupleIJNS5_1CILi128EEES8_NS7_ILi64EEEEEENS_10bfloat16_tEfNS_4arch4Sm80ELb1ELb0ELb1ELb1ELb1ELb0ELb0ELb0ELi2ELi4ELi4ELi4ELb0EEENS1_24CollectiveEpilogueBwdGQAISA_fSD_Li256ELb1ELb1EEENS1_25SingleTileBwdLPTSchedulerILb1ELi128ELb1EEEEEEEEEvNT_6ParamsE$_ZN4cute3eso3ESOILb1ELb0EJNS_6LayoutINS_5tupleIJNS3_IJNS_1CILi8EEENS4_ILi1EEEEEENS4_ILi2EEENS3_IJNS4_ILi4EEES8_EEEEEENS3_IJNS3_IJS6_NS4_ILi0EEEEEES5_NS3_IJNS4_ILi32EEENS4_ILi16EEEEEEEEEEENS_10ViewEngineIPN7cutlass10bfloat16_tEEEEEC2ERKSI_RKSN_:
[----:B------:R-:W-:Y:S02]  /*a940*/  IADD3 R2, R67, -c[0x0][0x20], RZ ;  /* 0x8000080043027a10 */ /* 0x000fe40007ffe0ff */
[----:B------:R-:W-:-:S03]  /*a950*/  MOV R5, 0x0 ;  /* 0x0000000000057802 */ /* 0x000fc60000000f00 */
[----:B------:R1:W-:Y:S01]  /*a960*/  STL.64 [R2], R62 ;  /* 0x0000003e02007387 */ /* 0x0003e20000100a00 */
[----:B------:R-:W-:Y:S05]  /*a970*/  RET.REL.NODEC R4 `(_ZN7cutlass13device_kernelIN5flash19enable_sm80_to_sm89INS1_16FlashAttnBwdSm80INS1_25CollectiveMainloopBwdSm80ILi2ELi2EN4cute5tupleIJNS5_1CILi128EEES8_NS7_ILi64EEEEEENS_10bfloat16_tEfNS_4arch4Sm80ELb1ELb0ELb1ELb1ELb1ELb0ELb0ELb0ELi2ELi4ELi4ELi4ELb0EEENS1_24CollectiveEpilogueBwdGQAISA_fSD_Li256ELb1ELb1EEENS1_25SingleTileBwdLPTSchedulerILb1ELi128ELb1EEEEEEEEEvNT_6ParamsE) ;  /* 0xffff568004007950 */ /* 0x000fea0003c3ffff */
        .type           $_ZN7cutlass13device_kernelIN5flash19enable_sm80_to_sm89INS1_16FlashAttnBwdSm80INS1_25CollectiveMainloopBwdSm80ILi2ELi2EN4cute5tupleIJNS5_1CILi128EEES8_NS7_ILi64EEEEEENS_10bfloat16_tEfNS_4arch4Sm80ELb1ELb0ELb1ELb1ELb1ELb0ELb0ELb0ELi2ELi4ELi4ELi4ELb0EEENS1_24CollectiveEpilogueBwdGQAISA_fSD_Li256ELb1ELb1EEENS1_25SingleTileBwdLPTSchedulerILb1ELi128ELb1EEEEEEEEEvNT_6ParamsE$_ZN4cute3eso3ESOILb1ELb0EJNS_6LayoutINS_5tupleIJNS3_IJNS_1CILi8EEENS4_ILi1EEEEEENS4_ILi2EEENS4_ILi4EEEEEENS3_IJNS3_IJS6_NS4_ILi0EEEEEES5_NS4_ILi16EEEEEEEENS_10ViewEngineIPN7cutlass10bfloat16_tEEEEEC2ERKSF_RKSK_,@function
        .size           $_ZN7cutlass13device_kernelIN5flash19enable_sm80_to_sm89INS1_16FlashAttnBwdSm80INS1_25CollectiveMainloopBwdSm80ILi2ELi2EN4cute5tupleIJNS5_1CILi128EEES8_NS7_ILi64EEEEEENS_10bfloat16_tEfNS_4arch4Sm80ELb1ELb0ELb1ELb1ELb1ELb0ELb0ELb0ELi2ELi4ELi4ELi4ELb0EEENS1_24CollectiveEpilogueBwdGQAISA_fSD_Li256ELb1ELb1EEENS1_25SingleTileBwdLPTSchedulerILb1ELi128ELb1EEEEEEEEEvNT_6ParamsE$_ZN4cute3eso3ESOILb1ELb0EJNS_6LayoutINS_5tupleIJNS3_IJNS_1CILi8EEENS4_ILi1EEEEEENS4_ILi2EEENS4_ILi4EEEEEENS3_IJNS3_IJS6_NS4_ILi0EEEEEES5_NS4_ILi16EEEEEEEENS_10ViewEngineIPN7cutlass10bfloat16_tEEEEEC2ERKSF_RKSK_,($_ZN7cutlass13device_kernelIN5flash19enable_sm80_to_sm89INS1_16FlashAttnBwdSm80INS1_25CollectiveMainloopBwdSm80ILi2ELi2EN4cute5tupleIJNS5_1CILi128EEES8_NS7_ILi64EEEEEENS_10bfloat16_tEfNS_4arch4Sm80ELb1ELb0ELb1ELb1ELb1ELb0ELb0ELb0ELi2ELi4ELi4ELi4ELb0EEENS1_24CollectiveEpilogueBwdGQAISA_fSD_Li256ELb1ELb1EEENS1_25SingleTileBwdLPTSchedulerILb1ELi128ELb1EEEEEEEEEvNT_6ParamsE$_ZN4cute3eso3ESOILb1ELb0EJNS_6LayoutINS_5tupleIJNS3_IJNS_1CILi8EEENS4_ILi1EEEEEENS4_ILi2EEES5_EEENS3_IJNS3_IJS6_NS4_ILi0EEEEEENS4_ILi64EEES5_EEEEENS_10ViewEngineIPN7cutlass10bfloat16_tEEEEEC2ERKSE_RKSJ_ - $_ZN7cutlass13device_kernelIN5flash19enable_sm80_to_sm89INS1_16FlashAttnBwdSm80INS1_25CollectiveMainloopBwdSm80ILi2ELi2EN4cute5tupleIJNS5_1CILi128EEES8_NS7_ILi64EEEEEENS_10bfloat16_tEfNS_4arch4Sm80ELb1ELb0ELb1ELb1ELb1ELb0ELb0ELb0ELi2ELi4ELi4ELi4ELb0EEENS1_24CollectiveEpilogueBwdGQAISA_fSD_Li256ELb1ELb1EEENS1_25SingleTileBwdLPTSchedulerILb1ELi128ELb1EEEEEEEEEvNT_6ParamsE$_ZN4cute3eso3ESOILb1ELb0EJNS_6LayoutINS_5tupleIJNS3_IJNS_1CILi8EEENS4_ILi1EEEEEENS4_ILi2EEENS4_ILi4EEEEEENS3_IJNS3_IJS6_NS4_ILi0EEEEEES5_NS4_ILi16EEEEEEEENS_10ViewEngineIPN7cutlass10bfloat16_tEEEEEC2ERKSF_RKSK_)
$_ZN7cutlass13device_kernelIN5flash19enable_sm80_to_sm89INS1_16FlashAttnBwdSm80INS1_25CollectiveMainloopBwdSm80ILi2ELi2EN4cute5tupleIJNS5_1CILi128EEES8_NS7_ILi64EEEEEENS_10bfloat16_tEfNS_4arch4Sm80ELb1ELb0ELb1ELb1ELb1ELb0ELb0ELb0ELi2ELi4ELi4ELi4ELb0EEENS1_24CollectiveEpilogueBwdGQAISA_fSD_Li256ELb1ELb1EEENS1_25SingleTileBwdLPTSchedulerILb1ELi128ELb1EEEEEEEEEvNT_6ParamsE$_ZN4cute3eso3ESOILb1ELb0EJNS_6LayoutINS_5tupleIJNS3_IJNS_1CILi8EEENS4_ILi1EEEEEENS4_ILi2EEENS4_ILi4EEEEEENS3_IJNS3_IJS6_NS4_ILi0EEEEEES5_NS4_ILi16EEEEEEEENS_10ViewEngineIPN7cutlass10bfloat16_tEEEEEC2ERKSF_RKSK_:
[----:B------:R-:W-:Y:S01]  /*a980*/  IADD3 R2, R23, -c[0x0][0x20], RZ ;  /* 0x8000080017027a10 */ /* 0x000fe20007ffe0ff */
[----:B------:R-:W-:Y:S01]  /*a990*/  IMAD.MOV.U32 R7, RZ, RZ, R3 ;  /* 0x000000ffff077224 */ /* 0x000fe200078e0003 */
[----:B------:R-:W-:-:S04]  /*a9a0*/  MOV R5, 0x0 ;  /* 0x0000000000057802 */ /* 0x000fc80000000f00 */
[----:B------:R1:W-:Y:S01]  /*a9b0*/  STL.64 [R2], R6 ;  /* 0x0000000602007387 */ /* 0x0003e20000100a00 */
[----:B------:R-:W-:Y:S05]  /*a9c0*/  RET.REL.NODEC R4 `(_ZN7cutlass13device_kernelIN5flash19enable_sm80_to_sm89INS1_16FlashAttnBwdSm80INS1_25CollectiveMainloopBwdSm80ILi2ELi2EN4cute5tupleIJNS5_1CILi128EEES8_NS7_ILi64EEEEEENS_10bfloat16_tEfNS_4arch4Sm80ELb1ELb0ELb1ELb1ELb1ELb0ELb0ELb0ELi2ELi4ELi4ELi4ELb0EEENS1_24CollectiveEpilogueBwdGQAISA_fSD_Li256ELb1ELb1EEENS1_25SingleTileBwdLPTSchedulerILb1ELi128ELb1EEEEEEEEEvNT_6ParamsE) ;  /* 0xffff563004007950 */ /* 0x000fea0003c3ffff */
        .type           $_ZN7cutlass13device_kernelIN5flash19enable_sm80_to_sm89INS1_16FlashAttnBwdSm80INS1_25CollectiveMainloopBwdSm80ILi2ELi2EN4cute5tupleIJNS5_1CILi128EEES8_NS7_ILi64EEEEEENS_10bfloat16_tEfNS_4arch4Sm80ELb1ELb0ELb1ELb1ELb1ELb0ELb0ELb0ELi2ELi4ELi4ELi4ELb0EEENS1_24CollectiveEpilogueBwdGQAISA_fSD_Li256ELb1ELb1EEENS1_25SingleTileBwdLPTSchedulerILb1ELi128ELb1EEEEEEEEEvNT_6ParamsE$_ZN4cute3eso3ESOILb1ELb0EJNS_6LayoutINS_5tupleIJNS3_IJNS_1CILi8EEENS4_ILi1EEEEEENS4_ILi2EEES5_EEENS3_IJNS3_IJS6_NS4_ILi0EEEEEENS4_ILi64EEES5_EEEEENS_10ViewEngineIPN7cutlass10bfloat16_tEEEEEC2ERKSE_RKSJ_,@function
        .size           $_ZN7cutlass13device_kernelIN5flash19enable_sm80_to_sm89INS1_16FlashAttnBwdSm80INS1_25CollectiveMainloopBwdSm80ILi2ELi2EN4cute5tupleIJNS5_1CILi128EEES8_NS7_ILi64EEEEEENS_10bfloat16_tEfNS_4arch4Sm80ELb1ELb0ELb1ELb1ELb1ELb0ELb0ELb0ELi2ELi4ELi4ELi4ELb0EEENS1_24CollectiveEpilogueBwdGQAISA_fSD_Li256ELb1ELb1EEENS1_25SingleTileBwdLPTSchedulerILb1ELi128ELb1EEEEEEEEEvNT_6ParamsE$_ZN4cute3eso3ESOILb1ELb0EJNS_6LayoutINS_5tupleIJNS3_IJNS_1CILi8EEENS4_ILi1EEEEEENS4_ILi2EEES5_EEENS3_IJNS3_IJS6_NS4_ILi0EEEEEENS4_ILi64EEES5_EEEEENS_10ViewEngineIPN7cutlass10bfloat16_tEEEEEC2ERKSE_RKSJ_,($_ZN7cutlass13device_kernelIN5flash19enable_sm80_to_sm89INS1_16FlashAttnBwdSm80INS1_25CollectiveMainloopBwdSm80ILi2ELi2EN4cute5tupleIJNS5_1CILi128EEES8_NS7_ILi64EEEEEENS_10bfloat16_tEfNS_4arch4Sm80ELb1ELb0ELb1ELb1ELb1ELb0ELb0ELb0ELi2ELi4ELi4ELi4ELb0EEENS1_24CollectiveEpilogueBwdGQAISA_fSD_Li256ELb1ELb1EEENS1_25SingleTileBwdLPTSchedulerILb1ELi128ELb1EEEEEEEEEvNT_6ParamsE$_ZN4cute3eso3ESOILb1ELb0EJNS_6LayoutINS_5tupleIJNS3_IJNS_1CILi8EEENS4_ILi1EEEEEENS4_ILi4EEEEEENS3_IJNS3_IJS6_NS4_ILi0EEEEEENS4_ILi2048EEEEEEEENS_10ViewEngineINS_8smem_ptrIPN7cutlass10bfloat16_tEEEEEEEC2ERKSE_RKSL_ - $_ZN7cutlass13device_kernelIN5flash19enable_sm80_to_sm89INS1_16FlashAttnBwdSm80INS1_25CollectiveMainloopBwdSm80ILi2ELi2EN4cute5tupleIJNS5_1CILi128EEES8_NS7_ILi64EEEEEENS_10bfloat16_tEfNS_4arch4Sm80ELb1ELb0ELb1ELb1ELb1ELb0ELb0ELb0ELi2ELi4ELi4ELi4ELb0EEENS1_24CollectiveEpilogueBwdGQAISA_fSD_Li256ELb1ELb1EEENS1_25SingleTileBwdLPTSchedulerILb1ELi128ELb1EEEEEEEEEvNT_6ParamsE$_ZN4cute3eso3ESOILb1ELb0EJNS_6LayoutINS_5tupleIJNS3_IJNS_1CILi8EEENS4_ILi1EEEEEENS4_ILi2EEES5_EEENS3_IJNS3_IJS6_NS4_ILi0EEEEEENS4_ILi64EEES5_EEEEENS_10ViewEngineIPN7cutlass10bfloat16_tEEEEEC2ERKSE_RKSJ_)
$_ZN7cutlass13device_kernelIN5flash19enable_sm80_to_sm89INS1_16FlashAttnBwdSm80INS1_25CollectiveMainloopBwdSm80ILi2ELi2EN4cute5tupleIJNS5_1CILi128EEES8_NS7_ILi64EEEEEENS_10bfloat16_tEfNS_4arch4Sm80ELb1ELb0ELb1ELb1ELb1ELb0ELb0ELb0ELi2ELi4ELi4ELi4ELb0EEENS1_24CollectiveEpilogueBwdGQAISA_fSD_Li256ELb1ELb1EEENS1_25SingleTileBwdLPTSchedulerILb1ELi128ELb1EEEEEEEEEvNT_6ParamsE$_ZN4cute3eso3ESOILb1ELb0EJNS_6LayoutINS_5tupleIJNS3_IJNS_1CILi8EEENS4_ILi1EEEEEENS4_ILi2EEES5_EEENS3_IJNS3_IJS6_NS4_ILi0EEEEEENS4_ILi64EEES5_EEEEENS_10ViewEngineIPN7cutlass10bfloat16_tEEEEEC2ERKSE_RKSJ_:
[----:B------:R-:W-:Y:S01]  /*a9d0*/  IADD3 R2, R23, -c[0x0][0x20], RZ ;  /* 0x8000080017027a10 */ /* 0x000fe20007ffe0ff */
[----:B------:R-:W-:Y:S01]  /*a9e0*/  IMAD.MOV.U32 R7, RZ, RZ, R3 ;  /* 0x000000ffff077224 */ /* 0x000fe200078e0003 */
[----:B------:R-:W-:-:S04]  /*a9f0*/  MOV R5, 0x0 ;  /* 0x0000000000057802 */ /* 0x000fc80000000f00 */
[----:B------:R1:W-:Y:S01]  /*aa00*/  STL.64 [R2], R6 ;  /* 0x0000000602007387 */ /* 0x0003e20000100a00 */
[----:B------:R-:W-:Y:S05]  /*aa10*/  RET.REL.NODEC R4 `(_ZN7cutlass13device_kernelIN5flash19enable_sm80_to_sm89INS1_16FlashAttnBwdSm80INS1_25CollectiveMainloopBwdSm80ILi2ELi2EN4cute5tupleIJNS5_1CILi128EEES8_NS7_ILi64EEEEEENS_10bfloat16_tEfNS_4arch4Sm80ELb1ELb0ELb1ELb1ELb1ELb0ELb0ELb0ELi2ELi4ELi4ELi4ELb0EEENS1_24CollectiveEpilogueBwdGQAISA_fSD_Li256ELb1ELb1EEENS1_25SingleTileBwdLPTSchedulerILb1ELi128ELb1EEEEEEEEEvNT_6ParamsE) ;  /* 0xffff55e004007950 */ /* 0x000fea0003c3ffff */
        .type           $_ZN7cutlass13device_kernelIN5flash19enable_sm80_to_sm89INS1_16FlashAttnBwdSm80INS1_25CollectiveMainloopBwdSm80ILi2ELi2EN4cute5tupleIJNS5_1CILi128EEES8_NS7_ILi64EEEEEENS_10bfloat16_tEfNS_4arch4Sm80ELb1ELb0ELb1ELb1ELb1ELb0ELb0ELb0ELi2ELi4ELi4ELi4ELb0EEENS1_24CollectiveEpilogueBwdGQAISA_fSD_Li256ELb1ELb1EEENS1_25SingleTileBwdLPTSchedulerILb1ELi128ELb1EEEEEEEEEvNT_6ParamsE$_ZN4cute3eso3ESOILb1ELb0EJNS_6LayoutINS_5tupleIJNS3_IJNS_1CILi8EEENS4_ILi1EEEEEENS4_ILi4EEEEEENS3_IJNS3_IJS6_NS4_ILi0EEEEEENS4_ILi2048EEEEEEEENS_10ViewEngineINS_8smem_ptrIPN7cutlass10bfloat16_tEEEEEEEC2ERKSE_RKSL_,@function
        .size           $_ZN7cutlass13device_kernelIN5flash19enable_sm80_to_sm89INS1_16FlashAttnBwdSm80INS1_25CollectiveMainloopBwdSm80ILi2ELi2EN4cute5tupleIJNS5_1CILi128EEES8_NS7_ILi64EEEEEENS_10bfloat16_tEfNS_4arch4Sm80ELb1ELb0ELb1ELb1ELb1ELb0ELb0ELb0ELi2ELi4ELi4ELi4ELb0EEENS1_24CollectiveEpilogueBwdGQAISA_fSD_Li256ELb1ELb1EEENS1_25SingleTileBwdLPTSchedulerILb1ELi128ELb1EEEEEEEEEvNT_6ParamsE$_ZN4cute3eso3ESOILb1ELb0EJNS_6LayoutINS_5tupleIJNS3_IJNS_1CILi8EEENS4_ILi1EEEEEENS4_ILi4EEEEEENS3_IJNS3_IJS6_NS4_ILi0EEEEEENS4_ILi2048EEEEEEEENS_10ViewEngineINS_8smem_ptrIPN7cutlass10bfloat16_tEEEEEEEC2ERKSE_RKSL_,($_ZN7cutlass13device_kernelIN5flash19enable_sm80_to_sm89INS1_16FlashAttnBwdSm80INS1_25CollectiveMainloopBwdSm80ILi2ELi2EN4cute5tupleIJNS5_1CILi128EEES8_NS7_ILi64EEEEEENS_10bfloat16_tEfNS_4arch4Sm80ELb1ELb0ELb1ELb1ELb1ELb0ELb0ELb0ELi2ELi4ELi4ELi4ELb0EEENS1_24CollectiveEpilogueBwdGQAISA_fSD_Li256ELb1ELb1EEENS1_25SingleTileBwdLPTSchedulerILb1ELi128ELb1EEEEEEEEEvNT_6ParamsE$_ZN4cute3eso3ESOILb1ELb0EJNS_6LayoutINS_5tupleIJNS3_IJNS_1CILi8EEENS4_ILi1EEEEEENS4_ILi4EEEEEENS3_IJNS3_IJS6_NS4_ILi0EEEEEENS4_ILi2048EEEEEEEEiEEC2ERKSE_RKi - $_ZN7cutlass13device_kernelIN5flash19enable_sm80_to_sm89INS1_16FlashAttnBwdSm80INS1_25CollectiveMainloopBwdSm80ILi2ELi2EN4cute5tupleIJNS5_1CILi128EEES8_NS7_ILi64EEEEEENS_10bfloat16_tEfNS_4arch4Sm80ELb1ELb0ELb1ELb1ELb1ELb0ELb0ELb0ELi2ELi4ELi4ELi4ELb0EEENS1_24CollectiveEpilogueBwdGQAISA_fSD_Li256ELb1ELb1EEENS1_25SingleTileBwdLPTSchedulerILb1ELi128ELb1EEEEEEEEEvNT_6ParamsE$_ZN4cute3eso3ESOILb1ELb0EJNS_6LayoutINS_5tupleIJNS3_IJNS_1CILi8EEENS4_ILi1EEEEEENS4_ILi4EEEEEENS3_IJNS3_IJS6_NS4_ILi0EEEEEENS4_ILi2048EEEEEEEENS_10ViewEngineINS_8smem_ptrIPN7cutlass10bfloat16_tEEEEEEEC2ERKSE_RKSL_)
$_ZN7cutlass13device_kernelIN5flash19enable_sm80_to_sm89INS1_16FlashAttnBwdSm80INS1_25CollectiveMainloopBwdSm80ILi2ELi2EN4cute5tupleIJNS5_1CILi128EEES8_NS7_ILi64EEEEEENS_10bfloat16_tEfNS_4arch4Sm80ELb1ELb0ELb1ELb1ELb1ELb0ELb0ELb0ELi2ELi4ELi4ELi4ELb0EEENS1_24CollectiveEpilogueBwdGQAISA_fSD_Li256ELb1ELb1EEENS1_25SingleTileBwdLPTSchedulerILb1ELi128ELb1EEEEEEEEEvNT_6ParamsE$_ZN4cute3eso3ESOILb1ELb0EJNS_6LayoutINS_5tupleIJNS3_IJNS_1CILi8EEENS4_ILi1EEEEEENS4_ILi4EEEEEENS3_IJNS3_IJS6_NS4_ILi0EEEEEENS4_ILi2048EEEEEEEENS_10ViewEngineINS_8smem_ptrIPN7cutlass10bfloat16_tEEEEEEEC2ERKSE_RKSL_:
[----:B------:R-:W-:Y:S02]  /*aa20*/  IADD3 R4, R23, -c[0x0][0x20], RZ ;  /* 0x8000080017047a10 */ /* 0x000fe40007ffe0ff */
[----:B------:R-:W-:-:S03]  /*aa30*/  MOV R7, 0x0 ;  /* 0x0000000000077802 */ /* 0x000fc60000000f00 */
[----:B------:R1:W-:Y:S01]  /*aa40*/  STL.64 [R4], R2 ;  /* 0x0000000204007387 */ /* 0x0003e20000100a00 */
[----:B------:R-:W-:Y:S05]  /*aa50*/  RET.REL.NODEC R6 `(_ZN7cutlass13device_kernelIN5flash19enable_sm80_to_sm89INS1_16FlashAttnBwdSm80INS1_25CollectiveMainloopBwdSm80ILi2ELi2EN4cute5tupleIJNS5_1CILi128EEES8_NS7_ILi64EEEEEENS_10bfloat16_tEfNS_4arch4Sm80ELb1ELb0ELb1ELb1ELb1ELb0ELb0ELb0ELi2ELi4ELi4ELi4ELb0EEENS1_24CollectiveEpilogueBwdGQAISA_fSD_Li256ELb1ELb1EEENS1_25SingleTileBwdLPTSchedulerILb1ELi128ELb1EEEEEEEEEvNT_6ParamsE) ;  /* 0xffff55a006007950 */ /* 0x000fea0003c3ffff */
        .type           $_ZN7cutlass13device_kernelIN5flash19enable_sm80_to_sm89INS1_16FlashAttnBwdSm80INS1_25CollectiveMainloopBwdSm80ILi2ELi2EN4cute5tupleIJNS5_1CILi128EEES8_NS7_ILi64EEEEEENS_10bfloat16_tEfNS_4arch4Sm80ELb1ELb0ELb1ELb1ELb1ELb0ELb0ELb0ELi2ELi4ELi4ELi4ELb0EEENS1_24CollectiveEpilogueBwdGQAISA_fSD_Li256ELb1ELb1EEENS1_25SingleTileBwdLPTSchedulerILb1ELi128ELb1EEEEEEEEEvNT_6ParamsE$_ZN4cute3eso3ESOILb1ELb0EJNS_6LayoutINS_5tupleIJNS3_IJNS_1CILi8EEENS4_ILi1EEEEEENS4_ILi4EEEEEENS3_IJNS3_IJS6_NS4_ILi0EEEEEENS4_ILi2048EEEEEEEEiEEC2ERKSE_RKi,@function
        .size           $_ZN7cutlass13device_kernelIN5flash19enable_sm80_to_sm89INS1_16FlashAttnBwdSm80INS1_25CollectiveMainloopBwdSm80ILi2ELi2EN4cute5tupleIJNS5_1CILi128EEES8_NS7_ILi64EEEEEENS_10bfloat16_tEfNS_4arch4Sm80ELb1ELb0ELb1ELb1ELb1ELb0ELb0ELb0ELi2ELi4ELi4ELi4ELb0EEENS1_24CollectiveEpilogueBwdGQAISA_fSD_Li256ELb1ELb1EEENS1_25SingleTileBwdLPTSchedulerILb1ELi128ELb1EEEEEEEEEvNT_6ParamsE$_ZN4cute3eso3ESOILb1ELb0EJNS_6LayoutINS_5tupleIJNS3_IJNS_1CILi8EEENS4_ILi1EEEEEENS4_ILi4EEEEEENS3_IJNS3_IJS6_NS4_ILi0EEEEEENS4_ILi2048EEEEEEEEiEEC2ERKSE_RKi,($_ZN7cutlass13device_kernelIN5flash19enable_sm80_to_sm89INS1_16FlashAttnBwdSm80INS1_25CollectiveMainloopBwdSm80ILi2ELi2EN4cute5tupleIJNS5_1CILi128EEES8_NS7_ILi64EEEEEENS_10bfloat16_tEfNS_4arch4Sm80ELb1ELb0ELb1ELb1ELb1ELb0ELb0ELb0ELi2ELi4ELi4ELi4ELb0EEENS1_24CollectiveEpilogueBwdGQAISA_fSD_Li256ELb1ELb1EEENS1_25SingleTileBwdLPTSchedulerILb1ELi128ELb1EEEEEEEEEvNT_6ParamsE$_ZN4cute3eso3ESOILb1ELb0EJNS_6LayoutINS_5tupleIJNS3_IJNS_1CILi8EEENS4_ILi1EEEEEENS4_ILi4EEEEEENS3_IJNS3_IJS6_NS4_ILi0EEEEEES5_EEEEENS_10ViewEngineIPN7cutlass10bfloat16_tEEEEEC2ERKSD_RKSI_ - $_ZN7cutlass13device_kernelIN5flash19enable_sm80_to_sm89INS1_16FlashAttnBwdSm80INS1_25CollectiveMainloopBwdSm80ILi2ELi2EN4cute5tupleIJNS5_1CILi128EEES8_NS7_ILi64EEEEEENS_10bfloat16_tEfNS_4arch4Sm80ELb1ELb0ELb1ELb1ELb1ELb0ELb0ELb0ELi2ELi4ELi4ELi4ELb0EEENS1_24CollectiveEpilogueBwdGQAISA_fSD_Li256ELb1ELb1EEENS1_25SingleTileBwdLPTSchedulerILb1ELi128ELb1EEEEEEEEEvNT_6ParamsE$_ZN4cute3eso3ESOILb1ELb0EJNS_6LayoutINS_5tupleIJNS3_IJNS_1CILi8EEENS4_ILi1EEEEEENS4_ILi4EEEEEENS3_IJNS3_IJS6_NS4_ILi0EEEEEENS4_ILi2048EEEEEEEEiEEC2ERKSE_RKi)
$_ZN7cutlass13device_kernelIN5flash19enable_sm80_to_sm89INS1_16FlashAttnBwdSm80INS1_25CollectiveMainloopBwdSm80ILi2ELi2EN4cute5tupleIJNS5_1CILi128EEES8_NS7_ILi64EEEEEENS_10bfloat16_tEfNS_4arch4Sm80ELb1ELb0ELb1ELb1ELb1ELb0ELb0ELb0ELi2ELi4ELi4ELi4ELb0EEENS1_24CollectiveEpilogueBwdGQAISA_fSD_Li256ELb1ELb1EEENS1_25SingleTileBwdLPTSchedulerILb1ELi128ELb1EEEEEEEEEvNT_6ParamsE$_ZN4cute3eso3ESOILb1ELb0EJNS_6LayoutINS_5tupleIJNS3_IJNS_1CILi8EEENS4_ILi1EEEEEENS4_ILi4EEEEEENS3_IJNS3_IJS6_NS4_ILi0EEEEEENS4_ILi2048EEEEEEEEiEEC2ERKSE_RKi:
[----:B------:R-:W-:Y:S02]  /*aa60*/  IADD3 R2, R23, -c[0x0][0x20], RZ ;  /* 0x8000080017027a10 */ /* 0x000fe40007ffe0ff */
[----:B------:R-:W-:-:S03]  /*aa70*/  MOV R5, 0x0 ;  /* 0x0000000000057802 */ /* 0x000fc60000000f00 */
[----:B------:R1:W-:Y:S01]  /*aa80*/  STL [R2], R3 ;  /* 0x0000000302007387 */ /* 0x0003e20000100800 */
[----:B------:R-:W-:Y:S05]  /*aa90*/  RET.REL.NODEC R4 `(_ZN7cutlass13device_kernelIN5flash19enable_sm80_to_sm89INS1_16FlashAttnBwdSm80INS1_25CollectiveMainloopBwdSm80ILi2ELi2EN4cute5tupleIJNS5_1CILi128EEES8_NS7_ILi64EEEEEENS_10bfloat16_tEfNS_4arch4Sm80ELb1ELb0ELb1ELb1ELb1ELb0ELb0ELb0ELi2ELi4ELi4ELi4ELb0EEENS1_24CollectiveEpilogueBwdGQAISA_fSD_Li256ELb1ELb1EEENS1_25SingleTileBwdLPTSchedulerILb1ELi128ELb1EEEEEEEEEvNT_6ParamsE) ;  /* 0xffff556004007950 */ /* 0x000fea0003c3ffff */
        .type           $_ZN7cutlass13device_kernelIN5flash19enable_sm80_to_sm89INS1_16FlashAttnBwdSm80INS1_25CollectiveMainloopBwdSm80ILi2ELi2EN4cute5tupleIJNS5_1CILi128EEES8_NS7_ILi64EEEEEENS_10bfloat16_tEfNS_4arch4Sm80ELb1ELb0ELb1ELb1ELb1ELb0ELb0ELb0ELi2ELi4ELi4ELi4ELb0EEENS1_24CollectiveEpilogueBwdGQAISA_fSD_Li256ELb1ELb1EEENS1_25SingleTileBwdLPTSchedulerILb1ELi128ELb1EEEEEEEEEvNT_6ParamsE$_ZN4cute3eso3ESOILb1ELb0EJNS_6LayoutINS_5tupleIJNS3_IJNS_1CILi8EEENS4_ILi1EEEEEENS4_ILi4EEEEEENS3_IJNS3_IJS6_NS4_ILi0EEEEEES5_EEEEENS_10ViewEngineIPN7cutlass10bfloat16_tEEEEEC2ERKSD_RKSI_,@function
        .size           $_ZN7cutlass13device_kernelIN5flash19enable_sm80_to_sm89INS1_16FlashAttnBwdSm80INS1_25CollectiveMainloopBwdSm80ILi2ELi2EN4cute5tupleIJNS5_1CILi128EEES8_NS7_ILi64EEEEEENS_10bfloat16_tEfNS_4arch4Sm80ELb1ELb0ELb1ELb1ELb1ELb0ELb0ELb0ELi2ELi4ELi4ELi4ELb0EEENS1_24CollectiveEpilogueBwdGQAISA_fSD_Li256ELb1ELb1EEENS1_25SingleTileBwdLPTSchedulerILb1ELi128ELb1EEEEEEEEEvNT_6ParamsE$_ZN4cute3eso3ESOILb1ELb0EJNS_6LayoutINS_5tupleIJNS3_IJNS_1CILi8EEENS4_ILi1EEEEEENS4_ILi4EEEEEENS3_IJNS3_IJS6_NS4_ILi0EEEEEES5_EEEEENS_10ViewEngineIPN7cutlass10bfloat16_tEEEEEC2ERKSD_RKSI_,($_ZN7cutlass13device_kernelIN5flash19enable_sm80_to_sm89INS1_16FlashAttnBwdSm80INS1_25CollectiveMainloopBwdSm80ILi2ELi2EN4cute5tupleIJNS5_1CILi128EEES8_NS7_ILi64EEEEEENS_10bfloat16_tEfNS_4arch4Sm80ELb1ELb0ELb1ELb1ELb1ELb0ELb0ELb0ELi2ELi4ELi4ELi4ELb0EEENS1_24CollectiveEpilogueBwdGQAISA_fSD_Li256ELb1ELb1EEENS1_25SingleTileBwdLPTSchedulerILb1ELi128ELb1EEEEEEEEEvNT_6ParamsE$_ZN4cute3eso3ESOILb1ELb0EJNS_6LayoutINS_5tupleIJNS3_IJNS_1CILi8EEENS4_ILi1EEEEEENS4_ILi4EEEEEENS3_IJNS3_IJS6_NS4_ILi0EEEEEES5_EEEEEiEEC2ERKSD_RKi - $_ZN7cutlass13device_kernelIN5flash19enable_sm80_to_sm89INS1_16FlashAttnBwdSm80INS1_25CollectiveMainloopBwdSm80ILi2ELi2EN4cute5tupleIJNS5_1CILi128EEES8_NS7_ILi64EEEEEENS_10bfloat16_tEfNS_4arch4Sm80ELb1ELb0ELb1ELb1ELb1ELb0ELb0ELb0ELi2ELi4ELi4ELi4ELb0EEENS1_24CollectiveEpilogueBwdGQAISA_fSD_Li256ELb1ELb1EEENS1_25SingleTileBwdLPTSchedulerILb1ELi128ELb1EEEEEEEEEvNT_6ParamsE$_ZN4cute3eso3ESOILb1ELb0EJNS_6LayoutINS_5tupleIJNS3_IJNS_1CILi8EEENS4_ILi1EEEEEENS4_ILi4EEEEEENS3_IJNS3_IJS6_NS4_ILi0EEEEEES5_EEEEENS_10ViewEngineIPN7cutlass10bfloat16_tEEEEEC2ERKSD_RKSI_)
$_ZN7cutlass13device_kernelIN5flash19enable_sm80_to_sm89INS1_16FlashAttnBwdSm80INS1_25CollectiveMainloopBwdSm80ILi2ELi2EN4cute5tupleIJNS5_1CILi128EEES8_NS7_ILi64EEEEEENS_10bfloat16_tEfNS_4arch4Sm80ELb1ELb0ELb1ELb1ELb1ELb0ELb0ELb0ELi2ELi4ELi4ELi4ELb0EEENS1_24CollectiveEpilogueBwdGQAISA_fSD_Li256ELb1ELb1EEENS1_25SingleTileBwdLPTSchedulerILb1ELi128ELb1EEEEEEEEEvNT_6ParamsE$_ZN4cute3eso3ESOILb1ELb0EJNS_6LayoutINS_5tupleIJNS3_IJNS_1CILi8EEENS4_ILi1EEEEEENS4_ILi4EEEEEENS3_IJNS3_IJS6_NS4_ILi0EEEEEES5_EEEEENS_10ViewEngineIPN7cutlass10bfloat16_tEEEEEC2ERKSD_RKSI_:
[----:B------:R-:W-:Y:S01]  /*aaa0*/  IADD3 R7, R23, -c[0x0][0x20], RZ ;  /* 0x8000080017077a10 */ /* 0x000fe20007ffe0ff */
[----:B------:R-:W-:Y:S01]  /*aab0*/  IMAD.MOV.U32 R10, RZ, RZ, R6 ;  /* 0x000000ffff0a7224 */ /* 0x000fe200078e0006 */
[----:B------:R-:W-:Y:S01]  /*aac0*/  MOV R11, R9 ;  /* 0x00000009000b7202 */ /* 0x000fe20000000f00 */
[----:B------:R-:W-:-:S04]  /*aad0*/  IMAD.MOV.U32 R9, RZ, RZ, 0x0 ;  /* 0x00000000ff097424 */ /* 0x000fc800078e00ff */
[----:B------:R1:W-:Y:S01]  /*aae0*/  STL.64 [R7], R10 ;  /* 0x0000000a07007387 */ /* 0x0003e20000100a00 */
[----:B------:R-:W-:Y:S05]  /*aaf0*/  RET.REL.NODEC R8 `(_ZN7cutlass13device_kernelIN5flash19enable_sm80_to_sm89INS1_16FlashAttnBwdSm80INS1_25CollectiveMainloopBwdSm80ILi2ELi2EN4cute5tupleIJNS5_1CILi128EEES8_NS7_ILi64EEEEEENS_10bfloat16_tEfNS_4arch4Sm80ELb1ELb0ELb1ELb1ELb1ELb0ELb0ELb0ELi2ELi4ELi4ELi4ELb0EEENS1_24CollectiveEpilogueBwdGQAISA_fSD_Li256ELb1ELb1EEENS1_25SingleTileBwdLPTSchedulerILb1ELi128ELb1EEEEEEEEEvNT_6ParamsE) ;  /* 0xffff550008007950 */ /* 0x000fea0003c3ffff */
        .type           $_ZN7cutlass13device_kernelIN5flash19enable_sm80_to_sm89INS1_16FlashAttnBwdSm80INS1_25CollectiveMainloopBwdSm80ILi2ELi2EN4cute5tupleIJNS5_1CILi128EEES8_NS7_ILi64EEEEEENS_10bfloat16_tEfNS_4arch4Sm80ELb1ELb0ELb1ELb1ELb1ELb0ELb0ELb0ELi2ELi4ELi4ELi4ELb0EEENS1_24CollectiveEpilogueBwdGQAISA_fSD_Li256ELb1ELb1EEENS1_25SingleTileBwdLPTSchedulerILb1ELi128ELb1EEEEEEEEEvNT_6ParamsE$_ZN4cute3eso3ESOILb1ELb0EJNS_6LayoutINS_5tupleIJNS3_IJNS_1CILi8EEENS4_ILi1EEEEEENS4_ILi4EEEEEENS3_IJNS3_IJS6_NS4_ILi0EEEEEES5_EEEEEiEEC2ERKSD_RKi,@function
        .size           $_ZN7cutlass13device_kernelIN5flash19enable_sm80_to_sm89INS1_16FlashAttnBwdSm80INS1_25CollectiveMainloopBwdSm80ILi2ELi2EN4cute5tupleIJNS5_1CILi128EEES8_NS7_ILi64EEEEEENS_10bfloat16_tEfNS_4arch4Sm80ELb1ELb0ELb1ELb1ELb1ELb0ELb0ELb0ELi2ELi4ELi4ELi4ELb0EEENS1_24CollectiveEpilogueBwdGQAISA_fSD_Li256ELb1ELb1EEENS1_25SingleTileBwdLPTSchedulerILb1ELi128ELb1EEEEEEEEEvNT_6ParamsE$_ZN4cute3eso3ESOILb1ELb0EJNS_6LayoutINS_5tupleIJNS3_IJNS_1CILi8EEENS4_ILi1EEEEEENS4_ILi4EEEEEENS3_IJNS3_IJS6_NS4_ILi0EEEEEES5_EEEEEiEEC2ERKSD_RKi,($_ZN7cutlass13device_kernelIN5flash19enable_sm80_to_sm89INS1_16FlashAttnBwdSm80INS1_25CollectiveMainloopBwdSm80ILi2ELi2EN4cute5tupleIJNS5_1CILi128EEES8_NS7_ILi64EEEEEENS_10bfloat16_tEfNS_4arch4Sm80ELb1ELb0ELb1ELb1ELb1ELb0ELb0ELb0ELi2ELi4ELi4ELi4ELb0EEENS1_24CollectiveEpilogueBwdGQAISA_fSD_Li256ELb1ELb1EEENS1_25SingleTileBwdLPTSchedulerILb1ELi128ELb1EEEEEEEEEvNT_6ParamsE$_ZN4cute3eso3ESOILb1ELb0EJNS_6LayoutINS_5tupleIJNS3_IJNS_1CILi8EEENS4_ILi1EEEEEENS4_ILi4EEES6_EEENS3_IJNS3_IJS6_NS4_ILi0EEEEEENS4_ILi2048EEESA_EEEEENS_10ViewEngineINS_8smem_ptrIPN7cutlass10bfloat16_tEEEEEEEC2ERKSE_RKSL_ - $_ZN7cutlass13device_kernelIN5flash19enable_sm80_to_sm89INS1_16FlashAttnBwdSm80INS1_25CollectiveMainloopBwdSm80ILi2ELi2EN4cute5tupleIJNS5_1CILi128EEES8_NS7_ILi64EEEEEENS_10bfloat16_tEfNS_4arch4Sm80ELb1ELb0ELb1ELb1ELb1ELb0ELb0ELb0ELi2ELi4ELi4ELi4ELb0EEENS1_24CollectiveEpilogueBwdGQAISA_fSD_Li256ELb1ELb1EEENS1_25SingleTileBwdLPTSchedulerILb1ELi128ELb1EEEEEEEEEvNT_6ParamsE$_ZN4cute3eso3ESOILb1ELb0EJNS_6LayoutINS_5tupleIJNS3_IJNS_1CILi8EEENS4_ILi1EEEEEENS4_ILi4EEEEEENS3_IJNS3_IJS6_NS4_ILi0EEEEEES5_EEEEEiEEC2ERKSD_RKi)
$_ZN7cutlass13device_kernelIN5flash19enable_sm80_to_sm89INS1_16FlashAttnBwdSm80INS1_25CollectiveMainloopBwdSm80ILi2ELi2EN4cute5tupleIJNS5_1CILi128EEES8_NS7_ILi64EEEEEENS_10bfloat16_tEfNS_4arch4Sm80ELb1ELb0ELb1ELb1ELb1ELb0ELb0ELb0ELi2ELi4ELi4ELi4ELb0EEENS1_24CollectiveEpilogueBwdGQAISA_fSD_Li256ELb1ELb1EEENS1_25SingleTileBwdLPTSchedulerILb1ELi128ELb1EEEEEEEEEvNT_6ParamsE$_ZN4cute3eso3ESOILb1ELb0EJNS_6LayoutINS_5tupleIJNS3_IJNS_1CILi8EEENS4_ILi1EEEEEENS4_ILi4EEEEEENS3_IJNS3_IJS6_NS4_ILi0EEEEEES5_EEEEEiEEC2ERKSD_RKi:
[----:B------:R-:W-:Y:S02]  /*ab00*/  IADD3 R2, R23, -c[0x0][0x20], RZ ;  /* 0x8000080017027a10 */ /* 0x000fe40007ffe0ff */
[----:B------:R-:W-:-:S03]  /*ab10*/  MOV R7, 0x0 ;  /* 0x0000000000077802 */ /* 0x000fc60000000f00 */
[----:B------:R1:W-:Y:S01]  /*ab20*/  STL [R2], R3 ;  /* 0x0000000302007387 */ /* 0x0003e20000100800 */
[----:B------:R-:W-:Y:S05]  /*ab30*/  RET.REL.NODEC R6 `(_ZN7cutlass13device_kernelIN5flash19enable_sm80_to_sm89INS1_16FlashAttnBwdSm80INS1_25CollectiveMainloopBwdSm80ILi2ELi2EN4cute5tupleIJNS5_1CILi128EEES8_NS7_ILi64EEEEEENS_10bfloat16_tEfNS_4arch4Sm80ELb1ELb0ELb1ELb1ELb1ELb0ELb0ELb0ELi2ELi4ELi4ELi4ELb0EEENS1_24CollectiveEpilogueBwdGQAISA_fSD_Li256ELb1ELb1EEENS1_25SingleTileBwdLPTSchedulerILb1ELi128ELb1EEEEEEEEEvNT_6ParamsE) ;  /* 0xffff54c006007950 */ /* 0x000fea0003c3ffff */
        .type           $_ZN7cutlass13device_kernelIN5flash19enable_sm80_to_sm89INS1_16FlashAttnBwdSm80INS1_25CollectiveMainloopBwdSm80ILi2ELi2EN4cute5tupleIJNS5_1CILi128EEES8_NS7_ILi64EEEEEENS_10bfloat16_tEfNS_4arch4Sm80ELb1ELb0ELb1ELb1ELb1ELb0ELb0ELb0ELi2ELi4ELi4ELi4ELb0EEENS1_24CollectiveEpilogueBwdGQAISA_fSD_Li256ELb1ELb1EEENS1_25SingleTileBwdLPTSchedulerILb1ELi128ELb1EEEEEEEEEvNT_6ParamsE$_ZN4cute3eso3ESOILb1ELb0EJNS_6LayoutINS_5tupleIJNS3_IJNS_1CILi8EEENS4_ILi1EEEEEENS4_ILi4EEES6_EEENS3_IJNS3_IJS6_NS4_ILi0EEEEEENS4_ILi2048EEESA_EEEEENS_10ViewEngineINS_8smem_ptrIPN7cutlass10bfloat16_tEEEEEEEC2ERKSE_RKSL_,@function
        .size           $_ZN7cutlass13device_kernelIN5flash19enable_sm80_to_sm89INS1_16FlashAttnBwdSm80INS1_25CollectiveMainloopBwdSm80ILi2ELi2EN4cute5tupleIJNS5_1CILi128EEES8_NS7_ILi64EEEEEENS_10bfloat16_tEfNS_4arch4Sm80ELb1ELb0ELb1ELb1ELb1ELb0ELb0ELb0ELi2ELi4ELi4ELi4ELb0EEENS1_24CollectiveEpilogueBwdGQAISA_fSD_Li256ELb1ELb1EEENS1_25SingleTileBwdLPTSchedulerILb1ELi128ELb1EEEEEEEEEvNT_6ParamsE$_ZN4cute3eso3ESOILb1ELb0EJNS_6LayoutINS_5tupleIJNS3_IJNS_1CILi8EEENS4_ILi1EEEEEENS4_ILi4EEES6_EEENS3_IJNS3_IJS6_NS4_ILi0EEEEEENS4_ILi2048EEESA_EEEEENS_10ViewEngineINS_8smem_ptrIPN7cutlass10bfloat16_tEEEEEEEC2ERKSE_RKSL_,($_ZN7cutlass13device_kernelIN5flash19enable_sm80_to_sm89INS1_16FlashAttnBwdSm80INS1_25CollectiveMainloopBwdSm80ILi2ELi2EN4cute5tupleIJNS5_1CILi128EEES8_NS7_ILi64EEEEEENS_10bfloat16_tEfNS_4arch4Sm80ELb1ELb0ELb1ELb1ELb1ELb0ELb0ELb0ELi2ELi4ELi4ELi4ELb0EEENS1_24CollectiveEpilogueBwdGQAISA_fSD_Li256ELb1ELb1EEENS1_25SingleTileBwdLPTSchedulerILb1ELi128ELb1EEEEEEEEEvNT_6ParamsE$_ZN4cute3eso3ESOILb1ELb0EJNS_6LayoutINS_5tupleIJNS3_IJNS_1CILi8EEENS4_ILi1EEEEEENS4_ILi4EEES6_EEENS3_IJNS3_IJS6_NS4_ILi0EEEEEENS4_ILi2048EEESA_EEEEEiEEC2ERKSE_RKi - $_ZN7cutlass13device_kernelIN5flash19enable_sm80_to_sm89INS1_16FlashAttnBwdSm80INS1_25CollectiveMainloopBwdSm80ILi2ELi2EN4cute5tupleIJNS5_1CILi128EEES8_NS7_ILi64EEEEEENS_10bfloat16_tEfNS_4arch4Sm80ELb1ELb0ELb1ELb1ELb1ELb0ELb0ELb0ELi2ELi4ELi4ELi4ELb0EEENS1_24CollectiveEpilogueBwdGQAISA_fSD_Li256ELb1ELb1EEENS1_25SingleTileBwdLPTSchedulerILb1ELi128ELb1EEEEEEEEEvNT_6ParamsE$_ZN4cute3eso3ESOILb1ELb0EJNS_6LayoutINS_5tupleIJNS3_IJNS_1CILi8EEENS4_ILi1EEEEEENS4_ILi4EEES6_EEENS3_IJNS3_IJS6_NS4_ILi0EEEEEENS4_ILi2048EEESA_EEEEENS_10ViewEngineINS_8smem_ptrIPN7cutlass10bfloat16_tEEEEEEEC2ERKSE_RKSL_)
$_ZN7cutlass13device_kernelIN5flash19enable_sm80_to_sm89INS1_16FlashAttnBwdSm80INS1_25CollectiveMainloopBwdSm80ILi2ELi2EN4cute5tupleIJNS5_1CILi128EEES8_NS7_ILi64EEEEEENS_10bfloat16_tEfNS_4arch4Sm80ELb1ELb0ELb1ELb1ELb1ELb0ELb0ELb0ELi2ELi4ELi4ELi4ELb0EEENS1_24CollectiveEpilogueBwdGQAISA_fSD_Li256ELb1ELb1EEENS1_25SingleTileBwdLPTSchedulerILb1ELi128ELb1EEEEEEEEEvNT_6ParamsE$_ZN4cute3eso3ESOILb1ELb0EJNS_6LayoutINS_5tupleIJNS3_IJNS_1CILi8EEENS4_ILi1EEEEEENS4_ILi4EEES6_EEENS3_IJNS3_IJS6_NS4_ILi0EEEEEENS4_ILi2048EEESA_EEEEENS_10ViewEngineINS_8smem_ptrIPN7cutlass10bfloat16_tEEEEEEEC2ERKSE_RKSL_:
[----:B------:R-:W-:Y:S02]  /*ab40*/  IADD3 R4, R81, -c[0x0][0x20], RZ ;  /* 0x8000080051047a10 */ /* 0x000fe40007ffe0ff */
[----:B------:R-:W-:-:S03]  /*ab50*/  MOV R7, 0x0 ;  /* 0x0000000000077802 */ /* 0x000fc60000000f00 */
[----:B------:R1:W-:Y:S01]  /*ab60*/  STL.64 [R4], R2 ;  /* 0x0000000204007387 */ /* 0x0003e20000100a00 */
[----:B------:R-:W-:Y:S05]  /*ab70*/  RET.REL.NODEC R6 `(_ZN7cutlass13device_kernelIN5flash19enable_sm80_to_sm89INS1_16FlashAttnBwdSm80INS1_25CollectiveMainloopBwdSm80ILi2ELi2EN4cute5tupleIJNS5_1CILi128EEES8_NS7_ILi64EEEEEENS_10bfloat16_tEfNS_4arch4Sm80ELb1ELb0ELb1ELb1ELb1ELb0ELb0ELb0ELi2ELi4ELi4ELi4ELb0EEENS1_24CollectiveEpilogueBwdGQAISA_fSD_Li256ELb1ELb1EEENS1_25SingleTileBwdLPTSchedulerILb1ELi128ELb1EEEEEEEEEvNT_6ParamsE) ;  /* 0xffff548006007950 */ /* 0x000fea0003c3ffff */
        .type           $_ZN7cutlass13device_kernelIN5flash19enable_sm80_to_sm89INS1_16FlashAttnBwdSm80INS1_25CollectiveMainloopBwdSm80ILi2ELi2EN4cute5tupleIJNS5_1CILi128EEES8_NS7_ILi64EEEEEENS_10bfloat16_tEfNS_4arch4Sm80ELb1ELb0ELb1ELb1ELb1ELb0ELb0ELb0ELi2ELi4ELi4ELi4ELb0EEENS1_24CollectiveEpilogueBwdGQAISA_fSD_Li256ELb1ELb1EEENS1_25SingleTileBwdLPTSchedulerILb1ELi128ELb1EEEEEEEEEvNT_6ParamsE$_ZN4cute3eso3ESOILb1ELb0EJNS_6LayoutINS_5tupleIJNS3_IJNS_1CILi8EEENS4_ILi1EEEEEENS4_ILi4EEES6_EEENS3_IJNS3_IJS6_NS4_ILi0EEEEEENS4_ILi2048EEESA_EEEEEiEEC2ERKSE_RKi,@function
        .size           $_ZN7cutlass13device_kernelIN5flash19enable_sm80_to_sm89INS1_16FlashAttnBwdSm80INS1_25CollectiveMainloopBwdSm80ILi2ELi2EN4cute5tupleIJNS5_1CILi128EEES8_NS7_ILi64EEEEEENS_10bfloat16_tEfNS_4arch4Sm80ELb1ELb0ELb1ELb1ELb1ELb0ELb0ELb0ELi2ELi4ELi4ELi4ELb0EEENS1_24CollectiveEpilogueBwdGQAISA_fSD_Li256ELb1ELb1EEENS1_25SingleTileBwdLPTSchedulerILb1ELi128ELb1EEEEEEEEEvNT_6ParamsE$_ZN4cute3eso3ESOILb1ELb0EJNS_6LayoutINS_5tupleIJNS3_IJNS_1CILi8EEENS4_ILi1EEEEEENS4_ILi4EEES6_EEENS3_IJNS3_IJS6_NS4_ILi0EEEEEENS4_ILi2048EEESA_EEEEEiEEC2ERKSE_RKi,($_ZN7cutlass13device_kernelIN5flash19enable_sm80_to_sm89INS1_16FlashAttnBwdSm80INS1_25CollectiveMainloopBwdSm80ILi2ELi2EN4cute5tupleIJNS5_1CILi128EEES8_NS7_ILi64EEEEEENS_10bfloat16_tEfNS_4arch4Sm80ELb1ELb0ELb1ELb1ELb1ELb0ELb0ELb0ELi2ELi4ELi4ELi4ELb0EEENS1_24CollectiveEpilogueBwdGQAISA_fSD_Li256ELb1ELb1EEENS1_25SingleTileBwdLPTSchedulerILb1ELi128ELb1EEEEEEEEEvNT_6ParamsE$_ZN4cute3eso3ESOILb1ELb0EJNS_6LayoutINS_5tupleIJNS3_IJNS_1CILi8EEENS4_ILi1EEEEEENS4_ILi4EEES8_EEENS3_IJNS3_IJS6_NS4_ILi0EEEEEES5_NS4_ILi32EEEEEEEENS_10ViewEngineIPN7cutlass10bfloat16_tEEEEEC2ERKSE_RKSJ_ - $_ZN7cutlass13device_kernelIN5flash19enable_sm80_to_sm89INS1_16FlashAttnBwdSm80INS1_25CollectiveMainloopBwdSm80ILi2ELi2EN4cute5tupleIJNS5_1CILi128EEES8_NS7_ILi64EEEEEENS_10bfloat16_tEfNS_4arch4Sm80ELb1ELb0ELb1ELb1ELb1ELb0ELb0ELb0ELi2ELi4ELi4ELi4ELb0EEENS1_24CollectiveEpilogueBwdGQAISA_fSD_Li256ELb1ELb1EEENS1_25SingleTileBwdLPTSchedulerILb1ELi128ELb1EEEEEEEEEvNT_6ParamsE$_ZN4cute3eso3ESOILb1ELb0EJNS_6LayoutINS_5tupleIJNS3_IJNS_1CILi8EEENS4_ILi1EEEEEENS4_ILi4EEES6_EEENS3_IJNS3_IJS6_NS4_ILi0EEEEEENS4_ILi2048EEESA_EEEEEiEEC2ERKSE_RKi)
$_ZN7cutlass13device_kernelIN5flash19enable_sm80_to_sm89INS1_16FlashAttnBwdSm80INS1_25CollectiveMainloopBwdSm80ILi2ELi2EN4cute5tupleIJNS5_1CILi128EEES8_NS7_ILi64EEEEEENS_10bfloat16_tEfNS_4arch4Sm80ELb1ELb0ELb1ELb1ELb1ELb0ELb0ELb0ELi2ELi4ELi4ELi4ELb0EEENS1_24CollectiveEpilogueBwdGQAISA_fSD_Li256ELb1ELb1EEENS1_25SingleTileBwdLPTSchedulerILb1ELi128ELb1EEEEEEEEEvNT_6ParamsE$_ZN4cute3eso3ESOILb1ELb0EJNS_6LayoutINS_5tupleIJNS3_IJNS_1CILi8EEENS4_ILi1EEEEEENS4_ILi4EEES6_EEENS3_IJNS3_IJS6_NS4_ILi0EEEEEENS4_ILi2048EEESA_EEEEEiEEC2ERKSE_RKi:
[----:B------:R-:W-:Y:S02]  /*ab80*/  IADD3 R2, R81, -c[0x0][0x20], RZ ;  /* 0x8000080051027a10 */ /* 0x000fe40007ffe0ff */
[----:B------:R-:W-:-:S03]  /*ab90*/  MOV R5, 0x0 ;  /* 0x0000000000057802 */ /* 0x000fc60000000f00 */
[----:B------:R1:W-:Y:S01]  /*aba0*/  STL [R2], R3 ;  /* 0x0000000302007387 */ /* 0x0003e20000100800 */
[----:B------:R-:W-:Y:S05]  /*abb0*/  RET.REL.NODEC R4 `(_ZN7cutlass13device_kernelIN5flash19enable_sm80_to_sm89INS1_16FlashAttnBwdSm80INS1_25CollectiveMainloopBwdSm80ILi2ELi2EN4cute5tupleIJNS5_1CILi128EEES8_NS7_ILi64EEEEEENS_10bfloat16_tEfNS_4arch4Sm80ELb1ELb0ELb1ELb1ELb1ELb0ELb0ELb0ELi2ELi4ELi4ELi4ELb0EEENS1_24CollectiveEpilogueBwdGQAISA_fSD_Li256ELb1ELb1EEENS1_25SingleTileBwdLPTSchedulerILb1ELi128ELb1EEEEEEEEEvNT_6ParamsE) ;  /* 0xffff544004007950 */ /* 0x000fea0003c3ffff */
        .type           $_ZN7cutlass13device_kernelIN5flash19enable_sm80_to_sm89INS1_16FlashAttnBwdSm80INS1_25CollectiveMainloopBwdSm80ILi2ELi2EN4cute5tupleIJNS5_1CILi128EEES8_NS7_ILi64EEEEEENS_10bfloat16_tEfNS_4arch4Sm80ELb1ELb0ELb1ELb1ELb1ELb0ELb0ELb0ELi2ELi4ELi4ELi4ELb0EEENS1_24CollectiveEpilogueBwdGQAISA_fSD_Li256ELb1ELb1EEENS1_25SingleTileBwdLPTSchedulerILb1ELi128ELb1EEEEEEEEEvNT_6ParamsE$_ZN4cute3eso3ESOILb1ELb0EJNS_6LayoutINS_5tupleIJNS3_IJNS_1CILi8EEENS4_ILi1EEEEEENS4_ILi4EEES8_EEENS3_IJNS3_IJS6_NS4_ILi0EEEEEES5_NS4_ILi32EEEEEEEENS_10ViewEngineIPN7cutlass10bfloat16_tEEEEEC2ERKSE_RKSJ_,@function
        .size           $_ZN7cutlass13device_kernelIN5flash19enable_sm80_to_sm89INS1_16FlashAttnBwdSm80INS1_25CollectiveMainloopBwdSm80ILi2ELi2EN4cute5tupleIJNS5_1CILi128EEES8_NS7_ILi64EEEEEENS_10bfloat16_tEfNS_4arch4Sm80ELb1ELb0ELb1ELb1ELb1ELb0ELb0ELb0ELi2ELi4ELi4ELi4ELb0EEENS1_24CollectiveEpilogueBwdGQAISA_fSD_Li256ELb1ELb1EEENS1_25SingleTileBwdLPTSchedulerILb1ELi128ELb1EEEEEEEEEvNT_6ParamsE$_ZN4cute3eso3ESOILb1ELb0EJNS_6LayoutINS_5tupleIJNS3_IJNS_1CILi8EEENS4_ILi1EEEEEENS4_ILi4EEES8_EEENS3_IJNS3_IJS6_NS4_ILi0EEEEEES5_NS4_ILi32EEEEEEEENS_10ViewEngineIPN7cutlass10bfloat16_tEEEEEC2ERKSE_RKSJ_,($_ZN7cutlass13device_kernelIN5flash19enable_sm80_to_sm89INS1_16FlashAttnBwdSm80INS1_25CollectiveMainloopBwdSm80ILi2ELi2EN4cute5tupleIJNS5_1CILi128EEES8_NS7_ILi64EEEEEENS_10bfloat16_tEfNS_4arch4Sm80ELb1ELb0ELb1ELb1ELb1ELb0ELb0ELb0ELi2ELi4ELi4ELi4ELb0EEENS1_24CollectiveEpilogueBwdGQAISA_fSD_Li256ELb1ELb1EEENS1_25SingleTileBwdLPTSchedulerILb1ELi128ELb1EEEEEEEEEvNT_6ParamsE$_ZN4cute3eso3ESOILb1ELb0EJNS_6LayoutINS_5tupleIJNS_1CILi1EEENS3_IJNS4_ILi2EEES6_EEEEEENS3_IJNS4_ILi0EEENS3_IJNS4_ILi8EEENS4_ILi64EEEEEEEEEEENS_10ViewEngineINS_8smem_ptrIPfEEEEEEC2ERKSE_RKSJ_ - $_ZN7cutlass13device_kernelIN5flash19enable_sm80_to_sm89INS1_16FlashAttnBwdSm80INS1_25CollectiveMainloopBwdSm80ILi2ELi2EN4cute5tupleIJNS5_1CILi128EEES8_NS7_ILi64EEEEEENS_10bfloat16_tEfNS_4arch4Sm80ELb1ELb0ELb1ELb1ELb1ELb0ELb0ELb0ELi2ELi4ELi4ELi4ELb0EEENS1_24CollectiveEpilogueBwdGQAISA_fSD_Li256ELb1ELb1EEENS1_25SingleTileBwdLPTSchedulerILb1ELi128ELb1EEEEEEEEEvNT_6ParamsE$_ZN4cute3eso3ESOILb1ELb0EJNS_6LayoutINS_5tupleIJNS3_IJNS_1CILi8EEENS4_ILi1EEEEEENS4_ILi4EEES8_EEENS3_IJNS3_IJS6_NS4_ILi0EEEEEES5_NS4_ILi32EEEEEEEENS_10ViewEngineIPN7cutlass10bfloat16_tEEEEEC2ERKSE_RKSJ_)
$_ZN7cutlass13device_kernelIN5flash19enable_sm80_to_sm89INS1_16FlashAttnBwdSm80INS1_25CollectiveMainloopBwdSm80ILi2ELi2EN4cute5tupleIJNS5_1CILi128EEES8_NS7_ILi64EEEEEENS_10bfloat16_tEfNS_4arch4Sm80ELb1ELb0ELb1ELb1ELb1ELb0ELb0ELb0ELi2ELi4ELi4ELi4ELb0EEENS1_24CollectiveEpilogueBwdGQAISA_fSD_Li256ELb1ELb1EEENS1_25SingleTileBwdLPTSchedulerILb1ELi128ELb1EEEEEEEEEvNT_6ParamsE$_ZN4cute3eso3ESOILb1ELb0EJNS_6LayoutINS_5tupleIJNS3_IJNS_1CILi8EEENS4_ILi1EEEEEENS4_ILi4EEES8_EEENS3_IJNS3_IJS6_NS4_ILi0EEEEEES5_NS4_ILi32EEEEEEEENS_10ViewEngineIPN7cutlass10bfloat16_tEEEEEC2ERKSE_RKSJ_:
[----:B------:R-:W-:Y:S01]  /*abc0*/  IADD3 R2, R23, -c[0x0][0x20], RZ ;  /* 0x8000080017027a10 */ /* 0x000fe20007ffe0ff */
[----:B------:R-:W-:Y:S01]  /*abd0*/  IMAD.MOV.U32 R7, RZ, RZ, R3 ;  /* 0x000000ffff077224 */ /* 0x000fe200078e0003 */
[----:B------:R-:W-:-:S04]  /*abe0*/  MOV R5, 0x0 ;  /* 0x0000000000057802 */ /* 0x000fc80000000f00 */
[----:B------:R1:W-:Y:S01]  /*abf0*/  STL.64 [R2], R6 ;  /* 0x0000000602007387 */ /* 0x0003e20000100a00 */
[----:B------:R-:W-:Y:S05]  /*ac00*/  RET.REL.NODEC R4 `(_ZN7cutlass13device_kernelIN5flash19enable_sm80_to_sm89INS1_16FlashAttnBwdSm80INS1_25CollectiveMainloopBwdSm80ILi2ELi2EN4cute5tupleIJNS5_1CILi128EEES8_NS7_ILi64EEEEEENS_10bfloat16_tEfNS_4arch4Sm80ELb1ELb0ELb1ELb1ELb1ELb0ELb0ELb0ELi2ELi4ELi4ELi4ELb0EEENS1_24CollectiveEpilogueBwdGQAISA_fSD_Li256ELb1ELb1EEENS1_25SingleTileBwdLPTSchedulerILb1ELi128ELb1EEEEEEEEEvNT_6ParamsE) ;  /* 0xffff53f004007950 */ /* 0x000fea0003c3ffff */
        .type           $_ZN7cutlass13device_kernelIN5flash19enable_sm80_to_sm89INS1_16FlashAttnBwdSm80INS1_25CollectiveMainloopBwdSm80ILi2ELi2EN4cute5tupleIJNS5_1CILi128EEES8_NS7_ILi64EEEEEENS_10bfloat16_tEfNS_4arch4Sm80ELb1ELb0ELb1ELb1ELb1ELb0ELb0ELb0ELi2ELi4ELi4ELi4ELb0EEENS1_24CollectiveEpilogueBwdGQAISA_fSD_Li256ELb1ELb1EEENS1_25SingleTileBwdLPTSchedulerILb1ELi128ELb1EEEEEEEEEvNT_6ParamsE$_ZN4cute3eso3ESOILb1ELb0EJNS_6LayoutINS_5tupleIJNS_1CILi1EEENS3_IJNS4_ILi2EEES6_EEEEEENS3_IJNS4_ILi0EEENS3_IJNS4_ILi8EEENS4_ILi64EEEEEEEEEEENS_10ViewEngineINS_8smem_ptrIPfEEEEEEC2ERKSE_RKSJ_,@function
        .size           $_ZN7cutlass13device_kernelIN5flash19enable_sm80_to_sm89INS1_16FlashAttnBwdSm80INS1_25CollectiveMainloopBwdSm80ILi2ELi2EN4cute5tupleIJNS5_1CILi128EEES8_NS7_ILi64EEEEEENS_10bfloat16_tEfNS_4arch4Sm80ELb1ELb0ELb1ELb1ELb1ELb0ELb0ELb0ELi2ELi4ELi4ELi4ELb0EEENS1_24CollectiveEpilogueBwdGQAISA_fSD_Li256ELb1ELb1EEENS1_25SingleTileBwdLPTSchedulerILb1ELi128ELb1EEEEEEEEEvNT_6ParamsE$_ZN4cute3eso3ESOILb1ELb0EJNS_6LayoutINS_5tupleIJNS_1CILi1EEENS3_IJNS4_ILi2EEES6_EEEEEENS3_IJNS4_ILi0EEENS3_IJNS4_ILi8EEENS4_ILi64EEEEEEEEEEENS_10ViewEngineINS_8smem_ptrIPfEEEEEEC2ERKSE_RKSJ_,($_ZN7cutlass13device_kernelIN5flash19enable_sm80_to_sm89INS1_16FlashAttnBwdSm80INS1_25CollectiveMainloopBwdSm80ILi2ELi2EN4cute5tupleIJNS5_1CILi128EEES8_NS7_ILi64EEEEEENS_10bfloat16_tEfNS_4arch4Sm80ELb1ELb0ELb1ELb1ELb1ELb0ELb0ELb0ELi2ELi4ELi4ELi4ELb0EEENS1_24CollectiveEpilogueBwdGQAISA_fSD_Li256ELb1ELb1EEENS1_25SingleTileBwdLPTSchedulerILb1ELi128ELb1EEEEEEEEEvNT_6ParamsE$_ZN4cute3eso3ESOILb1ELb0EJNS_6LayoutINS_5tupleIJNS_1CILi1EEENS4_ILi4EEEEEENS3_IJNS4_ILi0EEES5_EEEEENS_10ViewEngineIPfEEEEC2ERKSA_RKSD_ - $_ZN7cutlass13device_kernelIN5flash19enable_sm80_to_sm89INS1_16FlashAttnBwdSm80INS1_25CollectiveMainloopBwdSm80ILi2ELi2EN4cute5tupleIJNS5_1CILi128EEES8_NS7_ILi64EEEEEENS_10bfloat16_tEfNS_4arch4Sm80ELb1ELb0ELb1ELb1ELb1ELb0ELb0ELb0ELi2ELi4ELi4ELi4ELb0EEENS1_24CollectiveEpilogueBwdGQAISA_fSD_Li256ELb1ELb1EEENS1_25SingleTileBwdLPTSchedulerILb1ELi128ELb1EEEEEEEEEvNT_6ParamsE$_ZN4cute3eso3ESOILb1ELb0EJNS_6LayoutINS_5tupleIJNS_1CILi1EEENS3_IJNS4_ILi2EEES6_EEEEEENS3_IJNS4_ILi0EEENS3_IJNS4_ILi8EEENS4_ILi64EEEEEEEEEEENS_10ViewEngineINS_8smem_ptrIPfEEEEEEC2ERKSE_RKSJ_)
$_ZN7cutlass13device_kernelIN5flash19enable_sm80_to_sm89INS1_16FlashAttnBwdSm80INS1_25CollectiveMainloopBwdSm80ILi2ELi2EN4cute5tupleIJNS5_1CILi128EEES8_NS7_ILi64EEEEEENS_10bfloat16_tEfNS_4arch4Sm80ELb1ELb0ELb1ELb1ELb1ELb0ELb0ELb0ELi2ELi4ELi4ELi4ELb0EEENS1_24CollectiveEpilogueBwdGQAISA_fSD_Li256ELb1ELb1EEENS1_25SingleTileBwdLPTSchedulerILb1ELi128ELb1EEEEEEEEEvNT_6ParamsE$_ZN4cute3eso3ESOILb1ELb0EJNS_6LayoutINS_5tupleIJNS_1CILi1EEENS3_IJNS4_ILi2EEES6_EEEEEENS3_IJNS4_ILi0EEENS3_IJNS4_ILi8EEENS4_ILi64EEEEEEEEEEENS_10ViewEngineINS_8smem_ptrIPfEEEEEEC2ERKSE_RKSJ_:
[----:B------:R-:W-:Y:S01]  /*ac10*/  IADD3 R3, R23, -c[0x0][0x20], RZ ;  /* 0x8000080017037a10 */ /* 0x000fe20007ffe0ff */
[----:B------:R-:W-:Y:S01]  /*ac20*/  IMAD.MOV.U32 R8, RZ, RZ, R2 ;  /* 0x000000ffff087224 */ /* 0x000fe200078e0002 */
[----:B------:R-:W-:Y:S01]  /*ac30*/  MOV R10, R6 ;  /* 0x00000006000a7202 */ /* 0x000fe20000000f00 */
[----:B------:R-:W-:-:S03]  /*ac40*/  IMAD.MOV.U32 R11, RZ, RZ, 0x0 ;  /* 0x00000000ff0b7424 */ /* 0x000fc600078e00ff */
[----:B------:R1:W-:Y:S01]  /*ac50*/  STL.64 [R3], R8 ;  /* 0x0000000803007387 */ /* 0x0003e20000100a00 */
[----:B------:R-:W-:Y:S05]  /*ac60*/  RET.REL.NODEC R10 `(_ZN7cutlass13device_kernelIN5flash19enable_sm80_to_sm89INS1_16FlashAttnBwdSm80INS1_25CollectiveMainloopBwdSm80ILi2ELi2EN4cute5tupleIJNS5_1CILi128EEES8_NS7_ILi64EEEEEENS_10bfloat16_tEfNS_4arch4Sm80ELb1ELb0ELb1ELb1ELb1ELb0ELb0ELb0ELi2ELi4ELi4ELi4ELb0EEENS1_24CollectiveEpilogueBwdGQAISA_fSD_Li256ELb1ELb1EEENS1_25SingleTileBwdLPTSchedulerILb1ELi128ELb1EEEEEEEEEvNT_6ParamsE) ;  /* 0xffff53900a007950 */ /* 0x000fea0003c3ffff */
        .type           $_ZN7cutlass13device_kernelIN5flash19enable_sm80_to_sm89INS1_16FlashAttnBwdSm80INS1_25CollectiveMainloopBwdSm80ILi2ELi2EN4cute5tupleIJNS5_1CILi128EEES8_NS7_ILi64EEEEEENS_10bfloat16_tEfNS_4arch4Sm80ELb1ELb0ELb1ELb1ELb1ELb0ELb0ELb0ELi2ELi4ELi4ELi4ELb0EEENS1_24CollectiveEpilogueBwdGQAISA_fSD_Li256ELb1ELb1EEENS1_25SingleTileBwdLPTSchedulerILb1ELi128ELb1EEEEEEEEEvNT_6ParamsE$_ZN4cute3eso3ESOILb1ELb0EJNS_6LayoutINS_5tupleIJNS_1CILi1EEENS4_ILi4EEEEEENS3_IJNS4_ILi0EEES5_EEEEENS_10ViewEngineIPfEEEEC2ERKSA_RKSD_,@function
        .size           $_ZN7cutlass13device_kernelIN5flash19enable_sm80_to_sm89INS1_16FlashAttnBwdSm80INS1_25CollectiveMainloopBwdSm80ILi2ELi2EN4cute5tupleIJNS5_1CILi128EEES8_NS7_ILi64EEEEEENS_10bfloat16_tEfNS_4arch4Sm80ELb1ELb0ELb1ELb1ELb1ELb0ELb0ELb0ELi2ELi4ELi4ELi4ELb0EEENS1_24CollectiveEpilogueBwdGQAISA_fSD_Li256ELb1ELb1EEENS1_25SingleTileBwdLPTSchedulerILb1ELi128ELb1EEEEEEEEEvNT_6ParamsE$_ZN4cute3eso3ESOILb1ELb0EJNS_6LayoutINS_5tupleIJNS_1CILi1EEENS4_ILi4EEEEEENS3_IJNS4_ILi0EEES5_EEEEENS_10ViewEngineIPfEEEEC2ERKSA_RKSD_,($_ZN7cutlass13device_kernelIN5flash19enable_sm80_to_sm89INS1_16FlashAttnBwdSm80INS1_25CollectiveMainloopBwdSm80ILi2ELi2EN4cute5tupleIJNS5_1CILi128EEES8_NS7_ILi64EEEEEENS_10bfloat16_tEfNS_4arch4Sm80ELb1ELb0ELb1ELb1ELb1ELb0ELb0ELb0ELi2ELi4ELi4ELi4ELb0EEENS1_24CollectiveEpilogueBwdGQAISA_fSD_Li256ELb1ELb1EEENS1_25SingleTileBwdLPTSchedulerILb1ELi128ELb1EEEEEEEEEvNT_6ParamsE$_ZN4cute3eso3ESOILb1ELb0EJNS_6LayoutINS_5tupleIJNS_1CILi4EEEEEENS3_IJNS4_ILi1EEEEEEEENS_10ViewEngineIPfEEEEC2ERKS9_RKSC_ - $_ZN7cutlass13device_kernelIN5flash19enable_sm80_to_sm89INS1_16FlashAttnBwdSm80INS1_25CollectiveMainloopBwdSm80ILi2ELi2EN4cute5tupleIJNS5_1CILi128EEES8_NS7_ILi64EEEEEENS_10bfloat16_tEfNS_4arch4Sm80ELb1ELb0ELb1ELb1ELb1ELb0ELb0ELb0ELi2ELi4ELi4ELi4ELb0EEENS1_24CollectiveEpilogueBwdGQAISA_fSD_Li256ELb1ELb1EEENS1_25SingleTileBwdLPTSchedulerILb1ELi128ELb1EEEEEEEEEvNT_6ParamsE$_ZN4cute3eso3ESOILb1ELb0EJNS_6LayoutINS_5tupleIJNS_1CILi1EEENS4_ILi4EEEEEENS3_IJNS4_ILi0EEES5_EEEEENS_10ViewEngineIPfEEEEC2ERKSA_RKSD_)
$_ZN7cutlass13device_kernelIN5flash19enable_sm80_to_sm89INS1_16FlashAttnBwdSm80INS1_25CollectiveMainloopBwdSm80ILi2ELi2EN4cute5tupleIJNS5_1CILi128EEES8_NS7_ILi64EEEEEENS_10bfloat16_tEfNS_4arch4Sm80ELb1ELb0ELb1ELb1ELb1ELb0ELb0ELb0ELi2ELi4ELi4ELi4ELb0EEENS1_24CollectiveEpilogueBwdGQAISA_fSD_Li256ELb1ELb1EEENS1_25SingleTileBwdLPTSchedulerILb1ELi128ELb1EEEEEEEEEvNT_6ParamsE$_ZN4cute3eso3ESOILb1ELb0EJNS_6LayoutINS_5tupleIJNS_1CILi1EEENS4_ILi4EEEEEENS3_IJNS4_ILi0EEES5_EEEEENS_10ViewEngineIPfEEEEC2ERKSA_RKSD_:
[----:B------:R-:W-:Y:S01]  /*ac70*/  IADD3 R5, R23, -c[0x0][0x20], RZ ;  /* 0x8000080017057a10 */ /* 0x000fe20007ffe0ff */
[----:B------:R-:W-:Y:S01]  /*ac80*/  IMAD.MOV.U32 R8, RZ, RZ, R16 ;  /* 0x000000ffff087224 */ /* 0x000fe200078e0010 */
[----:B------:R-:W-:Y:S01]  /*ac90*/  MOV R10, R6 ;  /* 0x00000006000a7202 */ /* 0x000fe20000000f00 */
[----:B------:R-:W-:-:S03]  /*aca0*/  IMAD.MOV.U32 R11, RZ, RZ, 0x0 ;  /* 0x00000000ff0b7424 */ /* 0x000fc600078e00ff */
[----:B------:R1:W-:Y:S01]  /*acb0*/  STL.64 [R5], R8 ;  /* 0x0000000805007387 */ /* 0x0003e20000100a00 */
[----:B------:R-:W-:Y:S05]  /*acc0*/  RET.REL.NODEC R10 `(_ZN7cutlass13device_kernelIN5flash19enable_sm80_to_sm89INS1_16FlashAttnBwdSm80INS1_25CollectiveMainloopBwdSm80ILi2ELi2EN4cute5tupleIJNS5_1CILi128EEES8_NS7_ILi64EEEEEENS_10bfloat16_tEfNS_4arch4Sm80ELb1ELb0ELb1ELb1ELb1ELb0ELb0ELb0ELi2ELi4ELi4ELi4ELb0EEENS1_24CollectiveEpilogueBwdGQAISA_fSD_Li256ELb1ELb1EEENS1_25SingleTileBwdLPTSchedulerILb1ELi128ELb1EEEEEEEEEvNT_6ParamsE) ;  /* 0xffff53300a007950 */ /* 0x000fea0003c3ffff */
        .type           $_ZN7cutlass13device_kernelIN5flash19enable_sm80_to_sm89INS1_16FlashAttnBwdSm80INS1_25CollectiveMainloopBwdSm80ILi2ELi2EN4cute5tupleIJNS5_1CILi128EEES8_NS7_ILi64EEEEEENS_10bfloat16_tEfNS_4arch4Sm80ELb1ELb0ELb1ELb1ELb1ELb0ELb0ELb0ELi2ELi4ELi4ELi4ELb0EEENS1_24CollectiveEpilogueBwdGQAISA_fSD_Li256ELb1ELb1EEENS1_25SingleTileBwdLPTSchedulerILb1ELi128ELb1EEEEEEEEEvNT_6ParamsE$_ZN4cute3eso3ESOILb1ELb0EJNS_6LayoutINS_5tupleIJNS_1CILi4EEEEEENS3_IJNS4_ILi1EEEEEEEENS_10ViewEngineIPfEEEEC2ERKS9_RKSC_,@function
        .size           $_ZN7cutlass13device_kernelIN5flash19enable_sm80_to_sm89INS1_16FlashAttnBwdSm80INS1_25CollectiveMainloopBwdSm80ILi2ELi2EN4cute5tupleIJNS5_1CILi128EEES8_NS7_ILi64EEEEEENS_10bfloat16_tEfNS_4arch4Sm80ELb1ELb0ELb1ELb1ELb1ELb0ELb0ELb0ELi2ELi4ELi4ELi4ELb0EEENS1_24CollectiveEpilogueBwdGQAISA_fSD_Li256ELb1ELb1EEENS1_25SingleTileBwdLPTSchedulerILb1ELi128ELb1EEEEEEEEEvNT_6ParamsE$_ZN4cute3eso3ESOILb1ELb0EJNS_6LayoutINS_5tupleIJNS_1CILi4EEEEEENS3_IJNS4_ILi1EEEEEEEENS_10ViewEngineIPfEEEEC2ERKS9_RKSC_,($_ZN7cutlass13device_kernelIN5flash19enable_sm80_to_sm89INS1_16FlashAttnBwdSm80INS1_25CollectiveMainloopBwdSm80ILi2ELi2EN4cute5tupleIJNS5_1CILi128EEES8_NS7_ILi64EEEEEENS_10bfloat16_tEfNS_4arch4Sm80ELb1ELb0ELb1ELb1ELb1ELb0ELb0ELb0ELi2ELi4ELi4ELi4ELb0EEENS1_24CollectiveEpilogueBwdGQAISA_fSD_Li256ELb1ELb1EEENS1_25SingleTileBwdLPTSchedulerILb1ELi128ELb1EEEEEEEEEvNT_6ParamsE$_ZN4cute3eso3ESOILb1ELb0EJNS_7SwizzleILi3ELi3ELi3EEENS_9MixedBitsILj0ELj432EEENS_6LayoutINS_5tupleIJNS7_IJNS_1CILi2EEES9_S9_EEES9_NS8_ILi8EEEEEENS7_IJNS7_IJNS8_ILi64EEESB_NS8_ILi512EEEEEENS8_ILi8192EEENS8_ILi1024EEEEEEEEEEC2ERKS3_RKS5_RKSJ_ - $_ZN7cutlass13device_kernelIN5flash19enable_sm80_to_sm89INS1_16FlashAttnBwdSm80INS1_25CollectiveMainloopBwdSm80ILi2ELi2EN4cute5tupleIJNS5_1CILi128EEES8_NS7_ILi64EEEEEENS_10bfloat16_tEfNS_4arch4Sm80ELb1ELb0ELb1ELb1ELb1ELb0ELb0ELb0ELi2ELi4ELi4ELi4ELb0EEENS1_24CollectiveEpilogueBwdGQAISA_fSD_Li256ELb1ELb1EEENS1_25SingleTileBwdLPTSchedulerILb1ELi128ELb1EEEEEEEEEvNT_6ParamsE$_ZN4cute3eso3ESOILb1ELb0EJNS_6LayoutINS_5tupleIJNS_1CILi4EEEEEENS3_IJNS4_ILi1EEEEEEEENS_10ViewEngineIPfEEEEC2ERKS9_RKSC_)
$_ZN7cutlass13device_kernelIN5flash19enable_sm80_to_sm89INS1_16FlashAttnBwdSm80INS1_25CollectiveMainloopBwdSm80ILi2ELi2EN4cute5tupleIJNS5_1CILi128EEES8_NS7_ILi64EEEEEENS_10bfloat16_tEfNS_4arch4Sm80ELb1ELb0ELb1ELb1ELb1ELb0ELb0ELb0ELi2ELi4ELi4ELi4ELb0EEENS1_24CollectiveEpilogueBwdGQAISA_fSD_Li256ELb1ELb1EEENS1_25SingleTileBwdLPTSchedulerILb1ELi128ELb1EEEEEEEEEvNT_6ParamsE$_ZN4cute3eso3ESOILb1ELb0EJNS_6LayoutINS_5tupleIJNS_1CILi4EEEEEENS3_IJNS4_ILi1EEEEEEEENS_10ViewEngineIPfEEEEC2ERKS9_RKSC_:
[----:B------:R-:W-:Y:S01]  /*acd0*/  IADD3 R2, R23, -c[0x0][0x20], RZ ;  /* 0x8000080017027a10 */ /* 0x000fe20007ffe0ff */
[----:B------:R-:W-:Y:S01]  /*ace0*/  IMAD.MOV.U32 R8, RZ, RZ, R6 ;  /* 0x000000ffff087224 */ /* 0x000fe200078e0006 */
[----:B------:R-:W-:-:S03]  /*acf0*/  MOV R9, 0x0 ;  /* 0x0000000000097802 */ /* 0x000fc60000000f00 */
[----:B------:R1:W-:Y:S01]  /*ad00*/  STL.64 [R2], R12 ;  /* 0x0000000c02007387 */ /* 0x0003e20000100a00 */
[----:B------:R-:W-:Y:S05]  /*ad10*/  RET.REL.NODEC R8 `(_ZN7cutlass13device_kernelIN5flash19enable_sm80_to_sm89INS1_16FlashAttnBwdSm80INS1_25CollectiveMainloopBwdSm80ILi2ELi2EN4cute5tupleIJNS5_1CILi128EEES8_NS7_ILi64EEEEEENS_10bfloat16_tEfNS_4arch4Sm80ELb1ELb0ELb1ELb1ELb1ELb0ELb0ELb0ELi2ELi4ELi4ELi4ELb0EEENS1_24CollectiveEpilogueBwdGQAISA_fSD_Li256ELb1ELb1EEENS1_25SingleTileBwdLPTSchedulerILb1ELi128ELb1EEEEEEEEEvNT_6ParamsE) ;  /* 0xffff52e008007950 */ /* 0x000fea0003c3ffff */
        .type           $_ZN7cutlass13device_kernelIN5flash19enable_sm80_to_sm89INS1_16FlashAttnBwdSm80INS1_25CollectiveMainloopBwdSm80ILi2ELi2EN4cute5tupleIJNS5_1CILi128EEES8_NS7_ILi64EEEEEENS_10bfloat16_tEfNS_4arch4Sm80ELb1ELb0ELb1ELb1ELb1ELb0ELb0ELb0ELi2ELi4ELi4ELi4ELb0EEENS1_24CollectiveEpilogueBwdGQAISA_fSD_Li256ELb1ELb1EEENS1_25SingleTileBwdLPTSchedulerILb1ELi128ELb1EEEEEEEEEvNT_6ParamsE$_ZN4cute3eso3ESOILb1ELb0EJNS_7SwizzleILi3ELi3ELi3EEENS_9MixedBitsILj0ELj432EEENS_6LayoutINS_5tupleIJNS7_IJNS_1CILi2EEES9_S9_EEES9_NS8_ILi8EEEEEENS7_IJNS7_IJNS8_ILi64EEESB_NS8_ILi512EEEEEENS8_ILi8192EEENS8_ILi1024EEEEEEEEEEC2ERKS3_RKS5_RKSJ_,@function
        .size           $_ZN7cutlass13device_kernelIN5flash19enable_sm80_to_sm89INS1_16FlashAttnBwdSm80INS1_25CollectiveMainloopBwdSm80ILi2ELi2EN4cute5tupleIJNS5_1CILi128EEES8_NS7_ILi64EEEEEENS_10bfloat16_tEfNS_4arch4Sm80ELb1ELb0ELb1ELb1ELb1ELb0ELb0ELb0ELi2ELi4ELi4ELi4ELb0EEENS1_24CollectiveEpilogueBwdGQAISA_fSD_Li256ELb1ELb1EEENS1_25SingleTileBwdLPTSchedulerILb1ELi128ELb1EEEEEEEEEvNT_6ParamsE$_ZN4cute3eso3ESOILb1ELb0EJNS_7SwizzleILi3ELi3ELi3EEENS_9MixedBitsILj0ELj432EEENS_6LayoutINS_5tupleIJNS7_IJNS_1CILi2EEES9_S9_EEES9_NS8_ILi8EEEEEENS7_IJNS7_IJNS8_ILi64EEESB_NS8_ILi512EEEEEENS8_ILi8192EEENS8_ILi1024EEEEEEEEEEC2ERKS3_RKS5_RKSJ_,($_ZN7cutlass13device_kernelIN5flash19enable_sm80_to_sm89INS1_16FlashAttnBwdSm80INS1_25CollectiveMainloopBwdSm80ILi2ELi2EN4cute5tupleIJNS5_1CILi128EEES8_NS7_ILi64EEEEEENS_10bfloat16_tEfNS_4arch4Sm80ELb1ELb0ELb1ELb1ELb1ELb0ELb0ELb0ELi2ELi4ELi4ELi4ELb0EEENS1_24CollectiveEpilogueBwdGQAISA_fSD_Li256ELb1ELb1EEENS1_25SingleTileBwdLPTSchedulerILb1ELi128ELb1EEEEEEEEEvNT_6ParamsE$_ZN4cute5tupleIJNS0_IJNS0_IJNS0_IJNS_1CILi8EEENS1_ILi1EEEEEENS0_IJS3_S3_EEEEEENS0_IJS3_NS1_ILi2EEEEEEEEENS0_IJNS0_IJNS0_IJS3_NS1_ILi0EEEEEENS0_IJSA_SA_EEEEEENS0_IJSA_iEEEEEEEEC2ERKS9_RKSF_ - $_ZN7cutlass13device_kernelIN5flash19enable_sm80_to_sm89INS1_16FlashAttnBwdSm80INS1_25CollectiveMainloopBwdSm80ILi2ELi2EN4cute5tupleIJNS5_1CILi128EEES8_NS7_ILi64EEEEEENS_10bfloat16_tEfNS_4arch4Sm80ELb1ELb0ELb1ELb1ELb1ELb0ELb0ELb0ELi2ELi4ELi4ELi4ELb0EEENS1_24CollectiveEpilogueBwdGQAISA_fSD_Li256ELb1ELb1EEENS1_25SingleTileBwdLPTSchedulerILb1ELi128ELb1EEEEEEEEEvNT_6ParamsE$_ZN4cute3eso3ESOILb1ELb0EJNS_7SwizzleILi3ELi3ELi3EEENS_9MixedBitsILj0ELj432EEENS_6LayoutINS_5tupleIJNS7_IJNS_1CILi2EEES9_S9_EEES9_NS8_ILi8EEEEEENS7_IJNS7_IJNS8_ILi64EEESB_NS8_ILi512EEEEEENS8_ILi8192EEENS8_ILi1024EEEEEEEEEEC2ERKS3_RKS5_RKSJ_)
$_ZN7cutlass13device_kernelIN5flash19enable_sm80_to_sm89INS1_16FlashAttnBwdSm80INS1_25CollectiveMainloopBwdSm80ILi2ELi2EN4cute5tupleIJNS5_1CILi128EEES8_NS7_ILi64EEEEEENS_10bfloat16_tEfNS_4arch4Sm80ELb1ELb0ELb1ELb1ELb1ELb0ELb0ELb0ELi2ELi4ELi4ELi4ELb0EEENS1_24CollectiveEpilogueBwdGQAISA_fSD_Li256ELb1ELb1EEENS1_25SingleTileBwdLPTSchedulerILb1ELi128ELb1EEEEEEEEEvNT_6ParamsE$_ZN4cute3eso3ESOILb1ELb0EJNS_7SwizzleILi3ELi3ELi3EEENS_9MixedBitsILj0ELj432EEENS_6LayoutINS_5tupleIJNS7_IJNS_1CILi2EEES9_S9_EEES9_NS8_ILi8EEEEEENS7_IJNS7_IJNS8_ILi64EEESB_NS8_ILi512EEEEEENS8_ILi8192EEENS8_ILi1024EEEEEEEEEEC2ERKS3_RKS5_RKSJ_:
[----:B------:R-:W-:Y:S01]  /*ad20*/  IADD3 R2, R23, -c[0x0][0x20], RZ ;  /* 0x8000080017027a10 */ /* 0x000fe20007ffe0ff */
[----:B------:R-:W-:Y:S01]  /*ad30*/  IMAD.MOV.U32 R8, RZ, RZ, R6 ;  /* 0x000000ffff087224 */ /* 0x000fe200078e0006 */
[----:B------:R-:W-:-:S03]  /*ad40*/  MOV R9, 0x0 ;  /* 0x0000000000097802 */ /* 0x000fc60000000f00 */
[----:B------:R1:W-:Y:S01]  /*ad50*/  STL [R2], R3 ;  /* 0x0000000302007387 */ /* 0x0003e20000100800 */
[----:B------:R-:W-:Y:S05]  /*ad60*/  RET.REL.NODEC R8 `(_ZN7cutlass13device_kernelIN5flash19enable_sm80_to_sm89INS1_16FlashAttnBwdSm80INS1_25CollectiveMainloopBwdSm80ILi2ELi2EN4cute5tupleIJNS5_1CILi128EEES8_NS7_ILi64EEEEEENS_10bfloat16_tEfNS_4arch4Sm80ELb1ELb0ELb1ELb1ELb1ELb0ELb0ELb0ELi2ELi4ELi4ELi4ELb0EEENS1_24CollectiveEpilogueBwdGQAISA_fSD_Li256ELb1ELb1EEENS1_25SingleTileBwdLPTSchedulerILb1ELi128ELb1EEEEEEEEEvNT_6ParamsE) ;  /* 0xffff529008007950 */ /* 0x000fea0003c3ffff */
        .type           $_ZN7cutlass13device_kernelIN5flash19enable_sm80_to_sm89INS1_16FlashAttnBwdSm80INS1_25CollectiveMainloopBwdSm80ILi2ELi2EN4cute5tupleIJNS5_1CILi128EEES8_NS7_ILi64EEEEEENS_10bfloat16_tEfNS_4arch4Sm80ELb1ELb0ELb1ELb1ELb1ELb0ELb0ELb0ELi2ELi4ELi4ELi4ELb0EEENS1_24CollectiveEpilogueBwdGQAISA_fSD_Li256ELb1ELb1EEENS1_25SingleTileBwdLPTSchedulerILb1ELi128ELb1EEEEEEEEEvNT_6ParamsE$_ZN4cute5tupleIJNS0_IJNS0_IJNS0_IJNS_1CILi8EEENS1_ILi1EEEEEENS0_IJS3_S3_EEEEEENS0_IJS3_NS1_ILi2EEEEEEEEENS0_IJNS0_IJNS0_IJS3_NS1_ILi0EEEEEENS0_IJSA_SA_EEEEEENS0_IJSA_iEEEEEEEEC2ERKS9_RKSF_,@function
        .size           $_ZN7cutlass13device_kernelIN5flash19enable_sm80_to_sm89INS1_16FlashAttnBwdSm80INS1_25CollectiveMainloopBwdSm80ILi2ELi2EN4cute5tupleIJNS5_1CILi128EEES8_NS7_ILi64EEEEEENS_10bfloat16_tEfNS_4arch4Sm80ELb1ELb0ELb1ELb1ELb1ELb0ELb0ELb0ELi2ELi4ELi4ELi4ELb0EEENS1_24CollectiveEpilogueBwdGQAISA_fSD_Li256ELb1ELb1EEENS1_25SingleTileBwdLPTSchedulerILb1ELi128ELb1EEEEEEEEEvNT_6ParamsE$_ZN4cute5tupleIJNS0_IJNS0_IJNS0_IJNS_1CILi8EEENS1_ILi1EEEEEENS0_IJS3_S3_EEEEEENS0_IJS3_NS1_ILi2EEEEEEEEENS0_IJNS0_IJNS0_IJS3_NS1_ILi0EEEEEENS0_IJSA_SA_EEEEEENS0_IJSA_iEEEEEEEEC2ERKS9_RKSF_,($_ZN7cutlass13device_kernelIN5flash19enable_sm80_to_sm89INS1_16FlashAttnBwdSm80INS1_25CollectiveMainloopBwdSm80ILi2ELi2EN4cute5tupleIJNS5_1CILi128EEES8_NS7_ILi64EEEEEENS_10bfloat16_tEfNS_4arch4Sm80ELb1ELb0ELb1ELb1ELb1ELb0ELb0ELb0ELi2ELi4ELi4ELi4ELb0EEENS1_24CollectiveEpilogueBwdGQAISA_fSD_Li256ELb1ELb1EEENS1_25SingleTileBwdLPTSchedulerILb1ELi128ELb1EEEEEEEEEvNT_6ParamsE$_ZN4cute5tupleIJNS0_IJNS0_IJNS0_IJNS_1CILi8EEENS1_ILi1EEEEEES3_EEENS0_IJNS0_IJS3_S3_EEENS1_ILi2EEEEEEEEENS0_IJNS0_IJNS0_IJS3_NS1_ILi0EEEEEESA_EEENS0_IJNS0_IJSA_SA_EEEiEEEEEEEEC2ERKS9_RKSF_ - $_ZN7cutlass13device_kernelIN5flash19enable_sm80_to_sm89INS1_16FlashAttnBwdSm80INS1_25CollectiveMainloopBwdSm80ILi2ELi2EN4cute5tupleIJNS5_1CILi128EEES8_NS7_ILi64EEEEEENS_10bfloat16_tEfNS_4arch4Sm80ELb1ELb0ELb1ELb1ELb1ELb0ELb0ELb0ELi2ELi4ELi4ELi4ELb0EEENS1_24CollectiveEpilogueBwdGQAISA_fSD_Li256ELb1ELb1EEENS1_25SingleTileBwdLPTSchedulerILb1ELi128ELb1EEEEEEEEEvNT_6ParamsE$_ZN4cute5tupleIJNS0_IJNS0_IJNS0_IJNS_1CILi8EEENS1_ILi1EEEEEENS0_IJS3_S3_EEEEEENS0_IJS3_NS1_ILi2EEEEEEEEENS0_IJNS0_IJNS0_IJS3_NS1_ILi0EEEEEENS0_IJSA_SA_EEEEEENS0_IJSA_iEEEEEEEEC2ERKS9_RKSF_)
$_ZN7cutlass13device_kernelIN5flash19enable_sm80_to_sm89INS1_16FlashAttnBwdSm80INS1_25CollectiveMainloopBwdSm80ILi2ELi2EN4cute5tupleIJNS5_1CILi128EEES8_NS7_ILi64EEEEEENS_10bfloat16_tEfNS_4arch4Sm80ELb1ELb0ELb1ELb1ELb1ELb0ELb0ELb0ELi2ELi4ELi4ELi4ELb0EEENS1_24CollectiveEpilogueBwdGQAISA_fSD_Li256ELb1ELb1EEENS1_25SingleTileBwdLPTSchedulerILb1ELi128ELb1EEEEEEEEEvNT_6ParamsE$_ZN4cute5tupleIJNS0_IJNS0_IJNS0_IJNS_1CILi8EEENS1_ILi1EEEEEENS0_IJS3_S3_EEEEEENS0_IJS3_NS1_ILi2EEEEEEEEENS0_IJNS0_IJNS0_IJS3_NS1_ILi0EEEEEENS0_IJSA_SA_EEEEEENS0_IJSA_iEEEEEEEEC2ERKS9_RKSF_:
[----:B------:R-:W-:Y:S02]  /*ad70*/  MOV R6, 0xad90 ;  /* 0x0000ad9000067802 */ /* 0x000fe40000000f00 */
[----:B------:R-:W-:Y:S05]  /*ad80*/  CALL.REL.NOINC `($_ZN7cutlass13device_kernelIN5flash19enable_sm80_to_sm89INS1_16FlashAttnBwdSm80INS1_25CollectiveMainloopBwdSm80ILi2ELi2EN4cute5tupleIJNS5_1CILi128EEES8_NS7_ILi64EEEEEENS_10bfloat16_tEfNS_4arch4Sm80ELb1ELb0ELb1ELb1ELb1ELb0ELb0ELb0ELi2ELi4ELi4ELi4ELb0EEENS1_24CollectiveEpilogueBwdGQAISA_fSD_Li256ELb1ELb1EEENS1_25SingleTileBwdLPTSchedulerILb1ELi128ELb1EEEEEEEEEvNT_6ParamsE$_ZN4cute3eso3ESOILb1ELb0EJNS_5tupleIJNS2_IJNS2_IJNS_1CILi8EEENS3_ILi1EEEEEENS2_IJS5_S5_EEEEEENS2_IJS5_NS3_ILi2EEEEEEEEENS2_IJNS2_IJNS2_IJS5_NS3_ILi0EEEEEENS2_IJSC_SC_EEEEEENS2_IJSC_iEEEEEEEEC2ERKSB_RKSH_) ;  /* 0xffffdb6000007944 */ /* 0x000fea0003c3ffff */
[----:B------:R-:W-:-:S04]  /*ad90*/  MOV R5, 0x0 ;  /* 0x0000000000057802 */ /* 0x000fc80000000f00 */
[----:B------:R-:W-:Y:S05]  /*ada0*/  RET.REL.NODEC R4 `(_ZN7cutlass13device_kernelIN5flash19enable_sm80_to_sm89INS1_16FlashAttnBwdSm80INS1_25CollectiveMainloopBwdSm80ILi2ELi2EN4cute5tupleIJNS5_1CILi128EEES8_NS7_ILi64EEEEEENS_10bfloat16_tEfNS_4arch4Sm80ELb1ELb0ELb1ELb1ELb1ELb0ELb0ELb0ELi2ELi4ELi4ELi4ELb0EEENS1_24CollectiveEpilogueBwdGQAISA_fSD_Li256ELb1ELb1EEENS1_25SingleTileBwdLPTSchedulerILb1ELi128ELb1EEEEEEEEEvNT_6ParamsE) ;  /* 0xffff525004007950 */ /* 0x000fea0003c3ffff */
        .type           $_ZN7cutlass13device_kernelIN5flash19enable_sm80_to_sm89INS1_16FlashAttnBwdSm80INS1_25CollectiveMainloopBwdSm80ILi2ELi2EN4cute5tupleIJNS5_1CILi128EEES8_NS7_ILi64EEEEEENS_10bfloat16_tEfNS_4arch4Sm80ELb1ELb0ELb1ELb1ELb1ELb0ELb0ELb0ELi2ELi4ELi4ELi4ELb0EEENS1_24CollectiveEpilogueBwdGQAISA_fSD_Li256ELb1ELb1EEENS1_25SingleTileBwdLPTSchedulerILb1ELi128ELb1EEEEEEEEEvNT_6ParamsE$_ZN4cute5tupleIJNS0_IJNS0_IJNS0_IJNS_1CILi8EEENS1_ILi1EEEEEES3_EEENS0_IJNS0_IJS3_S3_EEENS1_ILi2EEEEEEEEENS0_IJNS0_IJNS0_IJS3_NS1_ILi0EEEEEESA_EEENS0_IJNS0_IJSA_SA_EEEiEEEEEEEEC2ERKS9_RKSF_,@function
        .size           $_ZN7cutlass13device_kernelIN5flash19enable_sm80_to_sm89INS1_16FlashAttnBwdSm80INS1_25CollectiveMainloopBwdSm80ILi2ELi2EN4cute5tupleIJNS5_1CILi128EEES8_NS7_ILi64EEEEEENS_10bfloat16_tEfNS_4arch4Sm80ELb1ELb0ELb1ELb1ELb1ELb0ELb0ELb0ELi2ELi4ELi4ELi4ELb0EEENS1_24CollectiveEpilogueBwdGQAISA_fSD_Li256ELb1ELb1EEENS1_25SingleTileBwdLPTSchedulerILb1ELi128ELb1EEEEEEEEEvNT_6ParamsE$_ZN4cute5tupleIJNS0_IJNS0_IJNS0_IJNS_1CILi8EEENS1_ILi1EEEEEES3_EEENS0_IJNS0_IJS3_S3_EEENS1_ILi2EEEEEEEEENS0_IJNS0_IJNS0_IJS3_NS1_ILi0EEEEEESA_EEENS0_IJNS0_IJSA_SA_EEEiEEEEEEEEC2ERKS9_RKSF_,($_ZN7cutlass13device_kernelIN5flash19enable_sm80_to_sm89INS1_16FlashAttnBwdSm80INS1_25CollectiveMainloopBwdSm80ILi2ELi2EN4cute5tupleIJNS5_1CILi128EEES8_NS7_ILi64EEEEEENS_10bfloat16_tEfNS_4arch4Sm80ELb1ELb0ELb1ELb1ELb1ELb0ELb0ELb0ELi2ELi4ELi4ELi4ELb0EEENS1_24CollectiveEpilogueBwdGQAISA_fSD_Li256ELb1ELb1EEENS1_25SingleTileBwdLPTSchedulerILb1ELi128ELb1EEEEEEEEEvNT_6ParamsE$_ZN4cute5tupleIJNS0_IJNS0_IJNS_1CILi1EEENS0_IJS2_NS1_ILi2EEES3_EEEEEES3_NS0_IJS3_S3_EEEEEENS0_IJNS0_IJNS1_ILi0EEENS0_IJS2_NS1_ILi256EEEiEEEEEENS1_ILi2048EEENS0_IJiNS1_ILi4096EEEEEEEEEEEC2ERKS7_RKSF_ - $_ZN7cutlass13device_kernelIN5flash19enable_sm80_to_sm89INS1_16FlashAttnBwdSm80INS1_25CollectiveMainloopBwdSm80ILi2ELi2EN4cute5tupleIJNS5_1CILi128EEES8_NS7_ILi64EEEEEENS_10bfloat16_tEfNS_4arch4Sm80ELb1ELb0ELb1ELb1ELb1ELb0ELb0ELb0ELi2ELi4ELi4ELi4ELb0EEENS1_24CollectiveEpilogueBwdGQAISA_fSD_Li256ELb1ELb1EEENS1_25SingleTileBwdLPTSchedulerILb1ELi128ELb1EEEEEEEEEvNT_6ParamsE$_ZN4cute5tupleIJNS0_IJNS0_IJNS0_IJNS_1CILi8EEENS1_ILi1EEEEEES3_EEENS0_IJNS0_IJS3_S3_EEENS1_ILi2EEEEEEEEENS0_IJNS0_IJNS0_IJS3_NS1_ILi0EEEEEESA_EEENS0_IJNS0_IJSA_SA_EEEiEEEEEEEEC2ERKS9_RKSF_)
$_ZN7cutlass13device_kernelIN5flash19enable_sm80_to_sm89INS1_16FlashAttnBwdSm80INS1_25CollectiveMainloopBwdSm80ILi2ELi2EN4cute5tupleIJNS5_1CILi128EEES8_NS7_ILi64EEEEEENS_10bfloat16_tEfNS_4arch4Sm80ELb1ELb0ELb1ELb1ELb1ELb0ELb0ELb0ELi2ELi4ELi4ELi4ELb0EEENS1_24CollectiveEpilogueBwdGQAISA_fSD_Li256ELb1ELb1EEENS1_25SingleTileBwdLPTSchedulerILb1ELi128ELb1EEEEEEEEEvNT_6ParamsE$_ZN4cute5tupleIJNS0_IJNS0_IJNS0_IJNS_1CILi8EEENS1_ILi1EEEEEES3_EEENS0_IJNS0_IJS3_S3_EEENS1_ILi2EEEEEEEEENS0_IJNS0_IJNS0_IJS3_NS1_ILi0EEEEEESA_EEENS0_IJNS0_IJSA_SA_EEEiEEEEEEEEC2ERKS9_RKSF_:
[----:B------:R-:W-:Y:S02]  /*adb0*/  MOV R6, 0xadd0 ;  /* 0x0000add000067802 */ /* 0x000fe40000000f00 */
[----:B------:R-:W-:Y:S05]  /*adc0*/  CALL.REL.NOINC `($_ZN7cutlass13device_kernelIN5flash19enable_sm80_to_sm89INS1_16FlashAttnBwdSm80INS1_25CollectiveMainloopBwdSm80ILi2ELi2EN4cute5tupleIJNS5_1CILi128EEES8_NS7_ILi64EEEEEENS_10bfloat16_tEfNS_4arch4Sm80ELb1ELb0ELb1ELb1ELb1ELb0ELb0ELb0ELi2ELi4ELi4ELi4ELb0EEENS1_24CollectiveEpilogueBwdGQAISA_fSD_Li256ELb1ELb1EEENS1_25SingleTileBwdLPTSchedulerILb1ELi128ELb1EEEEEEEEEvNT_6ParamsE$_ZN4cute3eso3ESOILb1ELb0EJNS_5tupleIJNS2_IJNS2_IJNS_1CILi8EEENS3_ILi1EEEEEES5_EEENS2_IJNS2_IJS5_S5_EEENS3_ILi2EEEEEEEEENS2_IJNS2_IJNS2_IJS5_NS3_ILi0EEEEEESC_EEENS2_IJNS2_IJSC_SC_EEEiEEEEEEEEC2ERKSB_RKSH_) ;  /* 0xffffdb6000007944 */ /* 0x000fea0003c3ffff */
[----:B------:R-:W-:-:S04]  /*add0*/  MOV R5, 0x0 ;  /* 0x0000000000057802 */ /* 0x000fc80000000f00 */
[----:B------:R-:W-:Y:S05]  /*ade0*/  RET.REL.NODEC R4 `(_ZN7cutlass13device_kernelIN5flash19enable_sm80_to_sm89INS1_16FlashAttnBwdSm80INS1_25CollectiveMainloopBwdSm80ILi2ELi2EN4cute5tupleIJNS5_1CILi128EEES8_NS7_ILi64EEEEEENS_10bfloat16_tEfNS_4arch4Sm80ELb1ELb0ELb1ELb1ELb1ELb0ELb0ELb0ELi2ELi4ELi4ELi4ELb0EEENS1_24CollectiveEpilogueBwdGQAISA_fSD_Li256ELb1ELb1EEENS1_25SingleTileBwdLPTSchedulerILb1ELi128ELb1EEEEEEEEEvNT_6ParamsE) ;  /* 0xffff521004007950 */ /* 0x000fea0003c3ffff */
        .type           $_ZN7cutlass13device_kernelIN5flash19enable_sm80_to_sm89INS1_16FlashAttnBwdSm80INS1_25CollectiveMainloopBwdSm80ILi2ELi2EN4cute5tupleIJNS5_1CILi128EEES8_NS7_ILi64EEEEEENS_10bfloat16_tEfNS_4arch4Sm80ELb1ELb0ELb1ELb1ELb1ELb0ELb0ELb0ELi2ELi4ELi4ELi4ELb0EEENS1_24CollectiveEpilogueBwdGQAISA_fSD_Li256ELb1ELb1EEENS1_25SingleTileBwdLPTSchedulerILb1ELi128ELb1EEEEEEEEEvNT_6ParamsE$_ZN4cute5tupleIJNS0_IJNS0_IJNS_1CILi1EEENS0_IJS2_NS1_ILi2EEES3_EEEEEES3_NS0_IJS3_S3_EEEEEENS0_IJNS0_IJNS1_ILi0EEENS0_IJS2_NS1_ILi256EEEiEEEEEENS1_ILi2048EEENS0_IJiNS1_ILi4096EEEEEEEEEEEC2ERKS7_RKSF_,@function
        .size           $_ZN7cutlass13device_kernelIN5flash19enable_sm80_to_sm89INS1_16FlashAttnBwdSm80INS1_25CollectiveMainloopBwdSm80ILi2ELi2EN4cute5tupleIJNS5_1CILi128EEES8_NS7_ILi64EEEEEENS_10bfloat16_tEfNS_4arch4Sm80ELb1ELb0ELb1ELb1ELb1ELb0ELb0ELb0ELi2ELi4ELi4ELi4ELb0EEENS1_24CollectiveEpilogueBwdGQAISA_fSD_Li256ELb1ELb1EEENS1_25SingleTileBwdLPTSchedulerILb1ELi128ELb1EEEEEEEEEvNT_6ParamsE$_ZN4cute5tupleIJNS0_IJNS0_IJNS_1CILi1EEENS0_IJS2_NS1_ILi2EEES3_EEEEEES3_NS0_IJS3_S3_EEEEEENS0_IJNS0_IJNS1_ILi0EEENS0_IJS2_NS1_ILi256EEEiEEEEEENS1_ILi2048EEENS0_IJiNS1_ILi4096EEEEEEEEEEEC2ERKS7_RKSF_,($_ZN7cutlass13device_kernelIN5flash19enable_sm80_to_sm89INS1_16FlashAttnBwdSm80INS1_25CollectiveMainloopBwdSm80ILi2ELi2EN4cute5tupleIJNS5_1CILi128EEES8_NS7_ILi64EEEEEENS_10bfloat16_tEfNS_4arch4Sm80ELb1ELb0ELb1ELb1ELb1ELb0ELb0ELb0ELi2ELi4ELi4ELi4ELb0EEENS1_24CollectiveEpilogueBwdGQAISA_fSD_Li256ELb1ELb1EEENS1_25SingleTileBwdLPTSchedulerILb1ELi128ELb1EEEEEEEEEvNT_6ParamsE$_ZN4cute5tupleIJNS0_IJNS0_IJNS_1CILi2EEES2_EEENS1_ILi8EEES3_EEENS0_IJNS0_IJNS1_ILi1EEEiEEENS1_ILi1024EEENS0_IJiiEEEEEEEEC2ERKS5_RKSA_ - $_ZN7cutlass13device_kernelIN5flash19enable_sm80_to_sm89INS1_16FlashAttnBwdSm80INS1_25CollectiveMainloopBwdSm80ILi2ELi2EN4cute5tupleIJNS5_1CILi128EEES8_NS7_ILi64EEEEEENS_10bfloat16_tEfNS_4arch4Sm80ELb1ELb0ELb1ELb1ELb1ELb0ELb0ELb0ELi2ELi4ELi4ELi4ELb0EEENS1_24CollectiveEpilogueBwdGQAISA_fSD_Li256ELb1ELb1EEENS1_25SingleTileBwdLPTSchedulerILb1ELi128ELb1EEEEEEEEEvNT_6ParamsE$_ZN4cute5tupleIJNS0_IJNS0_IJNS_1CILi1EEENS0_IJS2_NS1_ILi2EEES3_EEEEEES3_NS0_IJS3_S3_EEEEEENS0_IJNS0_IJNS1_ILi0EEENS0_IJS2_NS1_ILi256EEEiEEEEEENS1_ILi2048EEENS0_IJiNS1_ILi4096EEEEEEEEEEEC2ERKS7_RKSF_)
$_ZN7cutlass13device_kernelIN5flash19enable_sm80_to_sm89INS1_16FlashAttnBwdSm80INS1_25CollectiveMainloopBwdSm80ILi2ELi2EN4cute5tupleIJNS5_1CILi128EEES8_NS7_ILi64EEEEEENS_10bfloat16_tEfNS_4arch4Sm80ELb1ELb0ELb1ELb1ELb1ELb0ELb0ELb0ELi2ELi4ELi4ELi4ELb0EEENS1_24CollectiveEpilogueBwdGQAISA_fSD_Li256ELb1ELb1EEENS1_25SingleTileBwdLPTSchedulerILb1ELi128ELb1EEEEEEEEEvNT_6ParamsE$_ZN4cute5tupleIJNS0_IJNS0_IJNS_1CILi1EEENS0_IJS2_NS1_ILi2EEES3_EEEEEES3_NS0_IJS3_S3_EEEEEENS0_IJNS0_IJNS1_ILi0EEENS0_IJS2_NS1_ILi256EEEiEEEEEENS1_ILi2048EEENS0_IJiNS1_ILi4096EEEEEEEEEEEC2ERKS7_RKSF_:
[----:B------:R-:W-:Y:S02]  /*adf0*/  MOV R6, 0xae10 ;  /* 0x0000ae1000067802 */ /* 0x000fe40000000f00 */
[----:B------:R-:W-:Y:S05]  /*ae00*/  CALL.REL.NOINC `($_ZN7cutlass13device_kernelIN5flash19enable_sm80_to_sm89INS1_16FlashAttnBwdSm80INS1_25CollectiveMainloopBwdSm80ILi2ELi2EN4cute5tupleIJNS5_1CILi128EEES8_NS7_ILi64EEEEEENS_10bfloat16_tEfNS_4arch4Sm80ELb1ELb0ELb1ELb1ELb1ELb0ELb0ELb0ELi2ELi4ELi4ELi4ELb0EEENS1_24CollectiveEpilogueBwdGQAISA_fSD_Li256ELb1ELb1EEENS1_25SingleTileBwdLPTSchedulerILb1ELi128ELb1EEEEEEEEEvNT_6ParamsE$_ZN4cute3eso3ESOILb1ELb0EJNS_5tupleIJNS2_IJNS_1CILi1EEENS2_IJS4_NS3_ILi2EEES5_EEEEEES5_NS2_IJS5_S5_EEEEEENS2_IJNS2_IJNS3_ILi0EEENS2_IJS4_NS3_ILi256EEEiEEEEEENS3_ILi2048EEENS2_IJiNS3_ILi4096EEEEEEEEEEEC2ERKS9_RKSH_) ;  /* 0xffffdb6000007944 */ /* 0x000fea0003c3ffff */
[----:B-1----:R-:W-:-:S04]  /*ae10*/  MOV R5, 0x0 ;  /* 0x0000000000057802 */ /* 0x002fc80000000f00 */
[----:B------:R-:W-:Y:S05]  /*ae20*/  RET.REL.NODEC R4 `(_ZN7cutlass13device_kernelIN5flash19enable_sm80_to_sm89INS1_16FlashAttnBwdSm80INS1_25CollectiveMainloopBwdSm80ILi2ELi2EN4cute5tupleIJNS5_1CILi128EEES8_NS7_ILi64EEEEEENS_10bfloat16_tEfNS_4arch4Sm80ELb1ELb0ELb1ELb1ELb1ELb0ELb0ELb0ELi2ELi4ELi4ELi4ELb0EEENS1_24CollectiveEpilogueBwdGQAISA_fSD_Li256ELb1ELb1EEENS1_25SingleTileBwdLPTSchedulerILb1ELi128ELb1EEEEEEEEEvNT_6ParamsE) ;  /* 0xffff51d004007950 */ /* 0x000fea0003c3ffff */
        .type           $_ZN7cutlass13device_kernelIN5flash19enable_sm80_to_sm89INS1_16FlashAttnBwdSm80INS1_25CollectiveMainloopBwdSm80ILi2ELi2EN4cute5tupleIJNS5_1CILi128EEES8_NS7_ILi64EEEEEENS_10bfloat16_tEfNS_4arch4Sm80ELb1ELb0ELb1ELb1ELb1ELb0ELb0ELb0ELi2ELi4ELi4ELi4ELb0EEENS1_24CollectiveEpilogueBwdGQAISA_fSD_Li256ELb1ELb1EEENS1_25SingleTileBwdLPTSchedulerILb1ELi128ELb1EEEEEEEEEvNT_6ParamsE$_ZN4cute5tupleIJNS0_IJNS0_IJNS_1CILi2EEES2_EEENS1_ILi8EEES3_EEENS0_IJNS0_IJNS1_ILi1EEEiEEENS1_ILi1024EEENS0_IJiiEEEEEEEEC2ERKS5_RKSA_,@function
        .size           $_ZN7cutlass13device_kernelIN5flash19enable_sm80_to_sm89INS1_16FlashAttnBwdSm80INS1_25CollectiveMainloopBwdSm80ILi2ELi2EN4cute5tupleIJNS5_1CILi128EEES8_NS7_ILi64EEEEEENS_10bfloat16_tEfNS_4arch4Sm80ELb1ELb0ELb1ELb1ELb1ELb0ELb0ELb0ELi2ELi4ELi4ELi4ELb0EEENS1_24CollectiveEpilogueBwdGQAISA_fSD_Li256ELb1ELb1EEENS1_25SingleTileBwdLPTSchedulerILb1ELi128ELb1EEEEEEEEEvNT_6ParamsE$_ZN4cute5tupleIJNS0_IJNS0_IJNS_1CILi2EEES2_EEENS1_ILi8EEES3_EEENS0_IJNS0_IJNS1_ILi1EEEiEEENS1_ILi1024EEENS0_IJiiEEEEEEEEC2ERKS5_RKSA_,($_ZN7cutlass13device_kernelIN5flash19enable_sm80_to_sm89INS1_16FlashAttnBwdSm80INS1_25CollectiveMainloopBwdSm80ILi2ELi2EN4cute5tupleIJNS5_1CILi128EEES8_NS7_ILi64EEEEEENS_10bfloat16_tEfNS_4arch4Sm80ELb1ELb0ELb1ELb1ELb1ELb0ELb0ELb0ELi2ELi4ELi4ELi4ELb0EEENS1_24CollectiveEpilogueBwdGQAISA_fSD_Li256ELb1ELb1EEENS1_25SingleTileBwdLPTSchedulerILb1ELi128ELb1EEEEEEEEEvNT_6ParamsE$_ZN4cute5tupleIJNS0_IJNS0_IJNS_1CILi2EEES2_EEES2_EEENS0_IJNS0_IJiiEEENS1_ILi8192EEEEEEEEC2ERKS4_RKS7_ - $_ZN7cutlass13device_kernelIN5flash19enable_sm80_to_sm89INS1_16FlashAttnBwdSm80INS1_25CollectiveMainloopBwdSm80ILi2ELi2EN4cute5tupleIJNS5_1CILi128EEES8_NS7_ILi64EEEEEENS_10bfloat16_tEfNS_4arch4Sm80ELb1ELb0ELb1ELb1ELb1ELb0ELb0ELb0ELi2ELi4ELi4ELi4ELb0EEENS1_24CollectiveEpilogueBwdGQAISA_fSD_Li256ELb1ELb1EEENS1_25SingleTileBwdLPTSchedulerILb1ELi128ELb1EEEEEEEEEvNT_6ParamsE$_ZN4cute5tupleIJNS0_IJNS0_IJNS_1CILi2EEES2_EEENS1_ILi8EEES3_EEENS0_IJNS0_IJNS1_ILi1EEEiEEENS1_ILi1024EEENS0_IJiiEEEEEEEEC2ERKS5_RKSA_)
$_ZN7cutlass13device_kernelIN5flash19enable_sm80_to_sm89INS1_16FlashAttnBwdSm80INS1_25CollectiveMainloopBwdSm80ILi2ELi2EN4cute5tupleIJNS5_1CILi128EEES8_NS7_ILi64EEEEEENS_10bfloat16_tEfNS_4arch4Sm80ELb1ELb0ELb1ELb1ELb1ELb0ELb0ELb0ELi2ELi4ELi4ELi4ELb0EEENS1_24CollectiveEpilogueBwdGQAISA_fSD_Li256ELb1ELb1EEENS1_25SingleTileBwdLPTSchedulerILb1ELi128ELb1EEEEEEEEEvNT_6ParamsE$_ZN4cute5tupleIJNS0_IJNS0_IJNS_1CILi2EEES2_EEENS1_ILi8EEES3_EEENS0_IJNS0_IJNS1_ILi1EEEiEEENS1_ILi1024EEENS0_IJiiEEEEEEEEC2ERKS5_RKSA_:
[----:B------:R-:W-:Y:S02]  /*ae30*/  MOV R8, 0xae50 ;  /* 0x0000ae5000087802 */ /* 0x000fe40000000f00 */
[----:B------:R-:W-:Y:S05]  /*ae40*/  CALL.REL.NOINC `($_ZN7cutlass13device_kernelIN5flash19enable_sm80_to_sm89INS1_16FlashAttnBwdSm80INS1_25CollectiveMainloopBwdSm80ILi2ELi2EN4cute5tupleIJNS5_1CILi128EEES8_NS7_ILi64EEEEEENS_10bfloat16_tEfNS_4arch4Sm80ELb1ELb0ELb1ELb1ELb1ELb0ELb0ELb0ELi2ELi4ELi4ELi4ELb0EEENS1_24CollectiveEpilogueBwdGQAISA_fSD_Li256ELb1ELb1EEENS1_25SingleTileBwdLPTSchedulerILb1ELi128ELb1EEEEEEEEEvNT_6ParamsE$_ZN4cute3eso3ESOILb1ELb0EJNS_5tupleIJNS2_IJNS_1CILi2EEES4_EEENS3_ILi8EEES5_EEENS2_IJNS2_IJNS3_ILi1EEEiEEENS3_ILi1024EEENS2_IJiiEEEEEEEEC2ERKS7_RKSC_) ;  /* 0xffffdc0000007944 */ /* 0x000fea0003c3ffff */
[----:B------:R-:W-:-:S04]  /*ae50*/  MOV R7, 0x0 ;  /* 0x0000000000077802 */ /* 0x000fc80000000f00 */
[----:B------:R-:W-:Y:S05]  /*ae60*/  RET.REL.NODEC R6 `(_ZN7cutlass13device_kernelIN5flash19enable_sm80_to_sm89INS1_16FlashAttnBwdSm80INS1_25CollectiveMainloopBwdSm80ILi2ELi2EN4cute5tupleIJNS5_1CILi128EEES8_NS7_ILi64EEEEEENS_10bfloat16_tEfNS_4arch4Sm80ELb1ELb0ELb1ELb1ELb1ELb0ELb0ELb0ELi2ELi4ELi4ELi4ELb0EEENS1_24CollectiveEpilogueBwdGQAISA_fSD_Li256ELb1ELb1EEENS1_25SingleTileBwdLPTSchedulerILb1ELi128ELb1EEEEEEEEEvNT_6ParamsE) ;  /* 0xffff519006007950 */ /* 0x000fea0003c3ffff */
        .type           $_ZN7cutlass13device_kernelIN5flash19enable_sm80_to_sm89INS1_16FlashAttnBwdSm80INS1_25CollectiveMainloopBwdSm80ILi2ELi2EN4cute5tupleIJNS5_1CILi128EEES8_NS7_ILi64EEEEEENS_10bfloat16_tEfNS_4arch4Sm80ELb1ELb0ELb1ELb1ELb1ELb0ELb0ELb0ELi2ELi4ELi4ELi4ELb0EEENS1_24CollectiveEpilogueBwdGQAISA_fSD_Li256ELb1ELb1EEENS1_25SingleTileBwdLPTSchedulerILb1ELi128ELb1EEEEEEEEEvNT_6ParamsE$_ZN4cute5tupleIJNS0_IJNS0_IJNS_1CILi2EEES2_EEES2_EEENS0_IJNS0_IJiiEEENS1_ILi8192EEEEEEEEC2ERKS4_RKS7_,@function
        .size           $_ZN7cutlass13device_kernelIN5flash19enable_sm80_to_sm89INS1_16FlashAttnBwdSm80INS1_25CollectiveMainloopBwdSm80ILi2ELi2EN4cute5tupleIJNS5_1CILi128EEES8_NS7_ILi64EEEEEENS_10bfloat16_tEfNS_4arch4Sm80ELb1ELb0ELb1ELb1ELb1ELb0ELb0ELb0ELi2ELi4ELi4ELi4ELb0EEENS1_24CollectiveEpilogueBwdGQAISA_fSD_Li256ELb1ELb1EEENS1_25SingleTileBwdLPTSchedulerILb1ELi128ELb1EEEEEEEEEvNT_6ParamsE$_ZN4cute5tupleIJNS0_IJNS0_IJNS_1CILi2EEES2_EEES2_EEENS0_IJNS0_IJiiEEENS1_ILi8192EEEEEEEEC2ERKS4_RKS7_,($_ZN7cutlass13device_kernelIN5flash19enable_sm80_to_sm89INS1_16FlashAttnBwdSm80INS1_25CollectiveMainloopBwdSm80ILi2ELi2EN4cute5tupleIJNS5_1CILi128EEES8_NS7_ILi64EEEEEENS_10bfloat16_tEfNS_4arch4Sm80ELb1ELb0ELb1ELb1ELb1ELb0ELb0ELb0ELi2ELi4ELi4ELi4ELb0EEENS1_24CollectiveEpilogueBwdGQAISA_fSD_Li256ELb1ELb1EEENS1_25SingleTileBwdLPTSchedulerILb1ELi128ELb1EEEEEEEEEvNT_6ParamsE$_ZN4cute5tupleIJNS0_IJNS0_IJNS_1CILi2EEES2_EEES3_NS1_ILi8EEEEEENS0_IJNS0_IJiNS1_ILi512EEEEEENS0_IJiiEEENS1_ILi1024EEEEEEEEC2ERKS5_RKSA_ - $_ZN7cutlass13device_kernelIN5flash19enable_sm80_to_sm89INS1_16FlashAttnBwdSm80INS1_25CollectiveMainloopBwdSm80ILi2ELi2EN4cute5tupleIJNS5_1CILi128EEES8_NS7_ILi64EEEEEENS_10bfloat16_tEfNS_4arch4Sm80ELb1ELb0ELb1ELb1ELb1ELb0ELb0ELb0ELi2ELi4ELi4ELi4ELb0EEENS1_24CollectiveEpilogueBwdGQAISA_fSD_Li256ELb1ELb1EEENS1_25SingleTileBwdLPTSchedulerILb1ELi128ELb1EEEEEEEEEvNT_6ParamsE$_ZN4cute5tupleIJNS0_IJNS0_IJNS_1CILi2EEES2_EEES2_EEENS0_IJNS0_IJiiEEENS1_ILi8192EEEEEEEEC2ERKS4_RKS7_)
$_ZN7cutlass13device_kernelIN5flash19enable_sm80_to_sm89INS1_16FlashAttnBwdSm80INS1_25CollectiveMainloopBwdSm80ILi2ELi2EN4cute5tupleIJNS5_1CILi128EEES8_NS7_ILi64EEEEEENS_10bfloat16_tEfNS_4arch4Sm80ELb1ELb0ELb1ELb1ELb1ELb0ELb0ELb0ELi2ELi4ELi4ELi4ELb0EEENS1_24CollectiveEpilogueBwdGQAISA_fSD_Li256ELb1ELb1EEENS1_25SingleTileBwdLPTSchedulerILb1ELi128ELb1EEEEEEEEEvNT_6ParamsE$_ZN4cute5tupleIJNS0_IJNS0_IJNS_1CILi2EEES2_EEES2_EEENS0_IJNS0_IJiiEEENS1_ILi8192EEEEEEEEC2ERKS4_RKS7_:
[----:B------:R-:W-:Y:S02]  /*ae70*/  MOV R6, 0xae90 ;  /* 0x0000ae9000067802 */ /* 0x000fe40000000f00 */
[----:B------:R-:W-:Y:S05]  /*ae80*/  CALL.REL.NOINC `($_ZN7cutlass13device_kernelIN5flash19enable_sm80_to_sm89INS1_16FlashAttnBwdSm80INS1_25CollectiveMainloopBwdSm80ILi2ELi2EN4cute5tupleIJNS5_1CILi128EEES8_NS7_ILi64EEEEEENS_10bfloat16_tEfNS_4arch4Sm80ELb1ELb0ELb1ELb1ELb1ELb0ELb0ELb0ELi2ELi4ELi4ELi4ELb0EEENS1_24CollectiveEpilogueBwdGQAISA_fSD_Li256ELb1ELb1EEENS1_25SingleTileBwdLPTSchedulerILb1ELi128ELb1EEEEEEEEEvNT_6ParamsE$_ZN4cute3eso3ESOILb1ELb0EJNS_5tupleIJNS2_IJNS_1CILi2EEES4_EEES4_EEENS2_IJNS2_IJiiEEENS3_ILi8192EEEEEEEEC2ERKS6_RKS9_) ;  /* 0xffffdc2000007944 */ /* 0x000fea0003c3ffff */
[----:B------:R-:W-:-:S04]  /*ae90*/  MOV R9, 0x0 ;  /* 0x0000000000097802 */ /* 0x000fc80000000f00 */
[----:B------:R-:W-:Y:S05]  /*aea0*/  RET.REL.NODEC R8 `(_ZN7cutlass13device_kernelIN5flash19enable_sm80_to_sm89INS1_16FlashAttnBwdSm80INS1_25CollectiveMainloopBwdSm80ILi2ELi2EN4cute5tupleIJNS5_1CILi128EEES8_NS7_ILi64EEEEEENS_10bfloat16_tEfNS_4arch4Sm80ELb1ELb0ELb1ELb1ELb1ELb0ELb0ELb0ELi2ELi4ELi4ELi4ELb0EEENS1_24CollectiveEpilogueBwdGQAISA_fSD_Li256ELb1ELb1EEENS1_25SingleTileBwdLPTSchedulerILb1ELi128ELb1EEEEEEEEEvNT_6ParamsE) ;  /* 0xffff515008007950 */ /* 0x000fea0003c3ffff */
        .type           $_ZN7cutlass13device_kernelIN5flash19enable_sm80_to_sm89INS1_16FlashAttnBwdSm80INS1_25CollectiveMainloopBwdSm80ILi2ELi2EN4cute5tupleIJNS5_1CILi128EEES8_NS7_ILi64EEEEEENS_10bfloat16_tEfNS_4arch4Sm80ELb1ELb0ELb1ELb1ELb1ELb0ELb0ELb0ELi2ELi4ELi4ELi4ELb0EEENS1_24CollectiveEpilogueBwdGQAISA_fSD_Li256ELb1ELb1EEENS1_25SingleTileBwdLPTSchedulerILb1ELi128ELb1EEEEEEEEEvNT_6ParamsE$_ZN4cute5tupleIJNS0_IJNS0_IJNS_1CILi2EEES2_EEES3_NS1_ILi8EEEEEENS0_IJNS0_IJiNS1_ILi512EEEEEENS0_IJiiEEENS1_ILi1024EEEEEEEEC2ERKS5_RKSA_,@function
        .size           $_ZN7cutlass13device_kernelIN5flash19enable_sm80_to_sm89INS1_16FlashAttnBwdSm80INS1_25CollectiveMainloopBwdSm80ILi2ELi2EN4cute5tupleIJNS5_1CILi128EEES8_NS7_ILi64EEEEEENS_10bfloat16_tEfNS_4arch4Sm80ELb1ELb0ELb1ELb1ELb1ELb0ELb0ELb0ELi2ELi4ELi4ELi4ELb0EEENS1_24CollectiveEpilogueBwdGQAISA_fSD_Li256ELb1ELb1EEENS1_25SingleTileBwdLPTSchedulerILb1ELi128ELb1EEEEEEEEEvNT_6ParamsE$_ZN4cute5tupleIJNS0_IJNS0_IJNS_1CILi2EEES2_EEES3_NS1_ILi8EEEEEENS0_IJNS0_IJiNS1_ILi512EEEEEENS0_IJiiEEENS1_ILi1024EEEEEEEEC2ERKS5_RKSA_,($_ZN7cutlass13device_kernelIN5flash19enable_sm80_to_sm89INS1_16FlashAttnBwdSm80INS1_25CollectiveMainloopBwdSm80ILi2ELi2EN4cute5tupleIJNS5_1CILi128EEES8_NS7_ILi64EEEEEENS_10bfloat16_tEfNS_4arch4Sm80ELb1ELb0ELb1ELb1ELb1ELb0ELb0ELb0ELi2ELi4ELi4ELi4ELb0EEENS1_24CollectiveEpilogueBwdGQAISA_fSD_Li256ELb1ELb1EEENS1_25SingleTileBwdLPTSchedulerILb1ELi128ELb1EEEEEEEEEvNT_6ParamsE$_ZN4cute5tupleIJNS0_IJNS0_IJNS_1CILi2EEES2_S2_EEES2_NS0_IJNS0_IJS2_S2_EEES2_EEEEEENS0_IJNS0_IJNS1_ILi1EEENS1_ILi512EEEiEEENS1_ILi4096EEENS0_IJNS0_IJiiEEENS1_ILi8192EEEEEEEEEEEC2ERKS6_RKSE_ - $_ZN7cutlass13device_kernelIN5flash19enable_sm80_to_sm89INS1_16FlashAttnBwdSm80INS1_25CollectiveMainloopBwdSm80ILi2ELi2EN4cute5tupleIJNS5_1CILi128EEES8_NS7_ILi64EEEEEENS_10bfloat16_tEfNS_4arch4Sm80ELb1ELb0ELb1ELb1ELb1ELb0ELb0ELb0ELi2ELi4ELi4ELi4ELb0EEENS1_24CollectiveEpilogueBwdGQAISA_fSD_Li256ELb1ELb1EEENS1_25SingleTileBwdLPTSchedulerILb1ELi128ELb1EEEEEEEEEvNT_6ParamsE$_ZN4cute5tupleIJNS0_IJNS0_IJNS_1CILi2EEES2_EEES3_NS1_ILi8EEEEEENS0_IJNS0_IJiNS1_ILi512EEEEEENS0_IJiiEEENS1_ILi1024EEEEEEEEC2ERKS5_RKSA_)
$_ZN7cutlass13device_kernelIN5flash19enable_sm80_to_sm89INS1_16FlashAttnBwdSm80INS1_25CollectiveMainloopBwdSm80ILi2ELi2EN4cute5tupleIJNS5_1CILi128EEES8_NS7_ILi64EEEEEENS_10bfloat16_tEfNS_4arch4Sm80ELb1ELb0ELb1ELb1ELb1ELb0ELb0ELb0ELi2ELi4ELi4ELi4ELb0EEENS1_24CollectiveEpilogueBwdGQAISA_fSD_Li256ELb1ELb1EEENS1_25SingleTileBwdLPTSchedulerILb1ELi128ELb1EEEEEEEEEvNT_6ParamsE$_ZN4cute5tupleIJNS0_IJNS0_IJNS_1CILi2EEES2_EEES3_NS1_ILi8EEEEEENS0_IJNS0_IJiNS1_ILi512EEEEEENS0_IJiiEEENS1_ILi1024EEEEEEEEC2ERKS5_RKSA_:
[----:B------:R-:W-:Y:S02]  /*aeb0*/  MOV R8, 0xaed0 ;  /* 0x0000aed000087802 */ /* 0x000fe40000000f00 */
[----:B------:R-:W-:Y:S05]  /*aec0*/  CALL.REL.NOINC `($_ZN7cutlass13device_kernelIN5flash19enable_sm80_to_sm89INS1_16FlashAttnBwdSm80INS1_25CollectiveMainloopBwdSm80ILi2ELi2EN4cute5tupleIJNS5_1CILi128EEES8_NS7_ILi64EEEEEENS_10bfloat16_tEfNS_4arch4Sm80ELb1ELb0ELb1ELb1ELb1ELb0ELb0ELb0ELi2ELi4ELi4ELi4ELb0EEENS1_24CollectiveEpilogueBwdGQAISA_fSD_Li256ELb1ELb1EEENS1_25SingleTileBwdLPTSchedulerILb1ELi128ELb1EEEEEEEEEvNT_6ParamsE$_ZN4cute3eso3ESOILb1ELb0EJNS_5tupleIJNS2_IJNS_1CILi2EEES4_EEES5_NS3_ILi8EEEEEENS2_IJNS2_IJiNS3_ILi512EEEEEENS2_IJiiEEENS3_ILi1024EEEEEEEEC2ERKS7_RKSC_) ;  /* 0xffffdc4000007944 */ /* 0x000fea0003c3ffff */
[----:B-1----:R-:W-:Y:S02]  /*aed0*/  MOV R2, R6 ;  /* 0x0000000600027202 */ /* 0x002fe40000000f00 */
[----:B------:R-:W-:-:S04]  /*aee0*/  MOV R3, 0x0 ;  /* 0x0000000000037802 */ /* 0x000fc80000000f00 */
[----:B------:R-:W-:Y:S05]  /*aef0*/  RET.REL.NODEC R2 `(_ZN7cutlass13device_kernelIN5flash19enable_sm80_to_sm89INS1_16FlashAttnBwdSm80INS1_25CollectiveMainloopBwdSm80ILi2ELi2EN4cute5tupleIJNS5_1CILi128EEES8_NS7_ILi64EEEEEENS_10bfloat16_tEfNS_4arch4Sm80ELb1ELb0ELb1ELb1ELb1ELb0ELb0ELb0ELi2ELi4ELi4ELi4ELb0EEENS1_24CollectiveEpilogueBwdGQAISA_fSD_Li256ELb1ELb1EEENS1_25SingleTileBwdLPTSchedulerILb1ELi128ELb1EEEEEEEEEvNT_6ParamsE) ;  /* 0xffff510002007950 */ /* 0x000fea0003c3ffff */
        .type           $_ZN7cutlass13device_kernelIN5flash19enable_sm80_to_sm89INS1_16FlashAttnBwdSm80INS1_25CollectiveMainloopBwdSm80ILi2ELi2EN4cute5tupleIJNS5_1CILi128EEES8_NS7_ILi64EEEEEENS_10bfloat16_tEfNS_4arch4Sm80ELb1ELb0ELb1ELb1ELb1ELb0ELb0ELb0ELi2ELi4ELi4ELi4ELb0EEENS1_24CollectiveEpilogueBwdGQAISA_fSD_Li256ELb1ELb1EEENS1_25SingleTileBwdLPTSchedulerILb1ELi128ELb1EEEEEEEEEvNT_6ParamsE$_ZN4cute5tupleIJNS0_IJNS0_IJNS_1CILi2EEES2_S2_EEES2_NS0_IJNS0_IJS2_S2_EEES2_EEEEEENS0_IJNS0_IJNS1_ILi1EEENS1_ILi512EEEiEEENS1_ILi4096EEENS0_IJNS0_IJiiEEENS1_ILi8192EEEEEEEEEEEC2ERKS6_RKSE_,@function
        .size           $_ZN7cutlass13device_kernelIN5flash19enable_sm80_to_sm89INS1_16FlashAttnBwdSm80INS1_25CollectiveMainloopBwdSm80ILi2ELi2EN4cute5tupleIJNS5_1CILi128EEES8_NS7_ILi64EEEEEENS_10bfloat16_tEfNS_4arch4Sm80ELb1ELb0ELb1ELb1ELb1ELb0ELb0ELb0ELi2ELi4ELi4ELi4ELb0EEENS1_24CollectiveEpilogueBwdGQAISA_fSD_Li256ELb1ELb1EEENS1_25SingleTileBwdLPTSchedulerILb1ELi128ELb1EEEEEEEEEvNT_6ParamsE$_ZN4cute5tupleIJNS0_IJNS0_IJNS_1CILi2EEES2_S2_EEES2_NS0_IJNS0_IJS2_S2_EEES2_EEEEEENS0_IJNS0_IJNS1_ILi1EEENS1_ILi512EEEiEEENS1_ILi4096EEENS0_IJNS0_IJiiEEENS1_ILi8192EEEEEEEEEEEC2ERKS6_RKSE_,($_ZN7cutlass13device_kernelIN5flash19enable_sm80_to_sm89INS1_16FlashAttnBwdSm80INS1_25CollectiveMainloopBwdSm80ILi2ELi2EN4cute5tupleIJNS5_1CILi128EEES8_NS7_ILi64EEEEEENS_10bfloat16_tEfNS_4arch4Sm80ELb1ELb0ELb1ELb1ELb1ELb0ELb0ELb0ELi2ELi4ELi4ELi4ELb0EEENS1_24CollectiveEpilogueBwdGQAISA_fSD_Li256ELb1ELb1EEENS1_25SingleTileBwdLPTSchedulerILb1ELi128ELb1EEEEEEEEEvNT_6ParamsE$_ZN4cute5tupleIJNS0_IJNS0_IJNS_1CILi2EEES2_S2_EEES2_NS0_IJS2_S2_EEEEEENS0_IJNS0_IJNS1_ILi1EEENS1_ILi512EEEiEEENS1_ILi4096EEENS0_IJiiEEEEEEEEC2ERKS5_RKSB_ - $_ZN7cutlass13device_kernelIN5flash19enable_sm80_to_sm89INS1_16FlashAttnBwdSm80INS1_25CollectiveMainloopBwdSm80ILi2ELi2EN4cute5tupleIJNS5_1CILi128EEES8_NS7_ILi64EEEEEENS_10bfloat16_tEfNS_4arch4Sm80ELb1ELb0ELb1ELb1ELb1ELb0ELb0ELb0ELi2ELi4ELi4ELi4ELb0EEENS1_24CollectiveEpilogueBwdGQAISA_fSD_Li256ELb1ELb1EEENS1_25SingleTileBwdLPTSchedulerILb1ELi128ELb1EEEEEEEEEvNT_6ParamsE$_ZN4cute5tupleIJNS0_IJNS0_IJNS_1CILi2EEES2_S2_EEES2_NS0_IJNS0_IJS2_S2_EEES2_EEEEEENS0_IJNS0_IJNS1_ILi1EEENS1_ILi512EEEiEEENS1_ILi4096EEENS0_IJNS0_IJiiEEENS1_ILi8192EEEEEEEEEEEC2ERKS6_RKSE_)
$_ZN7cutlass13device_kernelIN5flash19enable_sm80_to_sm89INS1_16FlashAttnBwdSm80INS1_25CollectiveMainloopBwdSm80ILi2ELi2EN4cute5tupleIJNS5_1CILi128EEES8_NS7_ILi64EEEEEENS_10bfloat16_tEfNS_4arch4Sm80ELb1ELb0ELb1ELb1ELb1ELb0ELb0ELb0ELi2ELi4ELi4ELi4ELb0EEENS1_24CollectiveEpilogueBwdGQAISA_fSD_Li256ELb1ELb1EEENS1_25SingleTileBwdLPTSchedulerILb1ELi128ELb1EEEEEEEEEvNT_6ParamsE$_ZN4cute5tupleIJNS0_IJNS0_IJNS_1CILi2EEES2_S2_EEES2_NS0_IJNS0_IJS2_S2_EEES2_EEEEEENS0_IJNS0_IJNS1_ILi1EEENS1_ILi512EEEiEEENS1_ILi4096EEENS0_IJNS0_IJiiEEENS1_ILi8192EEEEEEEEEEEC2ERKS6_RKSE_:
[----:B------:R-:W-:Y:S02]  /*af00*/  MOV R8, 0xaf20 ;  /* 0x0000af2000087802 */ /* 0x000fe40000000f00 */
[----:B------:R-:W-:Y:S05]  /*af10*/  CALL.REL.NOINC `($_ZN7cutlass13device_kernelIN5flash19enable_sm80_to_sm89INS1_16FlashAttnBwdSm80INS1_25CollectiveMainloopBwdSm80ILi2ELi2EN4cute5tupleIJNS5_1CILi128EEES8_NS7_ILi64EEEEEENS_10bfloat16_tEfNS_4arch4Sm80ELb1ELb0ELb1ELb1ELb1ELb0ELb0ELb0ELi2ELi4ELi4ELi4ELb0EEENS1_24CollectiveEpilogueBwdGQAISA_fSD_Li256ELb1ELb1EEENS1_25SingleTileBwdLPTSchedulerILb1ELi128ELb1EEEEEEEEEvNT_6ParamsE$_ZN4cute3eso3ESOILb1ELb0EJNS_5tupleIJNS2_IJNS_1CILi2EEES4_S4_EEES4_NS2_IJNS2_IJS4_S4_EEES4_EEEEEENS2_IJNS2_IJNS3_ILi1EEENS3_ILi512EEEiEEENS3_ILi4096EEENS2_IJNS2_IJiiEEENS3_ILi8192EEEEEEEEEEEC2ERKS8_RKSG_) ;  /* 0xffffdc5000007944 */ /* 0x000fea0003c3ffff */
[----:B-1----:R-:W-:Y:S02]  /*af20*/  MOV R2, R6 ;  /* 0x0000000600027202 */ /* 0x002fe40000000f00 */
[----:B------:R-:W-:-:S04]  /*af30*/  MOV R3, 0x0 ;  /* 0x0000000000037802 */ /* 0x000fc80000000f00 */
[----:B------:R-:W-:Y:S05]  /*af40*/  RET.REL.NODEC R2 `(_ZN7cutlass13device_kernelIN5flash19enable_sm80_to_sm89INS1_16FlashAttnBwdSm80INS1_25CollectiveMainloopBwdSm80ILi2ELi2EN4cute5tupleIJNS5_1CILi128EEES8_NS7_ILi64EEEEEENS_10bfloat16_tEfNS_4arch4Sm80ELb1ELb0ELb1ELb1ELb1ELb0ELb0ELb0ELi2ELi4ELi4ELi4ELb0EEENS1_24CollectiveEpilogueBwdGQAISA_fSD_Li256ELb1ELb1EEENS1_25SingleTileBwdLPTSchedulerILb1ELi128ELb1EEEEEEEEEvNT_6ParamsE) ;  /* 0xffff50b002007950 */ /* 0x000fea0003c3ffff */
        .type           $_ZN7cutlass13device_kernelIN5flash19enable_sm80_to_sm89INS1_16FlashAttnBwdSm80INS1_25CollectiveMainloopBwdSm80ILi2ELi2EN4cute5tupleIJNS5_1CILi128EEES8_NS7_ILi64EEEEEENS_10bfloat16_tEfNS_4arch4Sm80ELb1ELb0ELb1ELb1ELb1ELb0ELb0ELb0ELi2ELi4ELi4ELi4ELb0EEENS1_24CollectiveEpilogueBwdGQAISA_fSD_Li256ELb1ELb1EEENS1_25SingleTileBwdLPTSchedulerILb1ELi128ELb1EEEEEEEEEvNT_6ParamsE$_ZN4cute5tupleIJNS0_IJNS0_IJNS_1CILi2EEES2_S2_EEES2_NS0_IJS2_S2_EEEEEENS0_IJNS0_IJNS1_ILi1EEENS1_ILi512EEEiEEENS1_ILi4096EEENS0_IJiiEEEEEEEEC2ERKS5_RKSB_,@function
        .size           $_ZN7cutlass13device_kernelIN5flash19enable_sm80_to_sm89INS1_16FlashAttnBwdSm80INS1_25CollectiveMainloopBwdSm80ILi2ELi2EN4cute5tupleIJNS5_1CILi128EEES8_NS7_ILi64EEEEEENS_10bfloat16_tEfNS_4arch4Sm80ELb1ELb0ELb1ELb1ELb1ELb0ELb0ELb0ELi2ELi4ELi4ELi4ELb0EEENS1_24CollectiveEpilogueBwdGQAISA_fSD_Li256ELb1ELb1EEENS1_25SingleTileBwdLPTSchedulerILb1ELi128ELb1EEEEEEEEEvNT_6ParamsE$_ZN4cute5tupleIJNS0_IJNS0_IJNS_1CILi2EEES2_S2_EEES2_NS0_IJS2_S2_EEEEEENS0_IJNS0_IJNS1_ILi1EEENS1_ILi512EEEiEEENS1_ILi4096EEENS0_IJiiEEEEEEEEC2ERKS5_RKSB_,($_ZN7cutlass13device_kernelIN5flash19enable_sm80_to_sm89INS1_16FlashAttnBwdSm80INS1_25CollectiveMainloopBwdSm80ILi2ELi2EN4cute5tupleIJNS5_1CILi128EEES8_NS7_ILi64EEEEEENS_10bfloat16_tEfNS_4arch4Sm80ELb1ELb0ELb1ELb1ELb1ELb0ELb0ELb0ELi2ELi4ELi4ELi4ELb0EEENS1_24CollectiveEpilogueBwdGQAISA_fSD_Li256ELb1ELb1EEENS1_25SingleTileBwdLPTSchedulerILb1ELi128ELb1EEEEEEEEEvNT_6ParamsE$_ZN4cute5tupleIJNS0_IJNS0_IJNS_1CILi8EEENS1_ILi1EEEEEENS0_IJNS1_ILi2EEEEEEEEENS0_IJNS0_IJS3_NS1_ILi0EEEEEENS0_IJiEEEEEEEEC2ERKS7_RKSB_ - $_ZN7cutlass13device_kernelIN5flash19enable_sm80_to_sm89INS1_16FlashAttnBwdSm80INS1_25CollectiveMainloopBwdSm80ILi2ELi2EN4cute5tupleIJNS5_1CILi128EEES8_NS7_ILi64EEEEEENS_10bfloat16_tEfNS_4arch4Sm80ELb1ELb0ELb1ELb1ELb1ELb0ELb0ELb0ELi2ELi4ELi4ELi4ELb0EEENS1_24CollectiveEpilogueBwdGQAISA_fSD_Li256ELb1ELb1EEENS1_25SingleTileBwdLPTSchedulerILb1ELi128ELb1EEEEEEEEEvNT_6ParamsE$_ZN4cute5tupleIJNS0_IJNS0_IJNS_1CILi2EEES2_S2_EEES2_NS0_IJS2_S2_EEEEEENS0_IJNS0_IJNS1_ILi1EEENS1_ILi512EEEiEEENS1_ILi4096EEENS0_IJiiEEEEEEEEC2ERKS5_RKSB_)
$_ZN7cutlass13device_kernelIN5flash19enable_sm80_to_sm89INS1_16FlashAttnBwdSm80INS1_25CollectiveMainloopBwdSm80ILi2ELi2EN4cute5tupleIJNS5_1CILi128EEES8_NS7_ILi64EEEEEENS_10bfloat16_tEfNS_4arch4Sm80ELb1ELb0ELb1ELb1ELb1ELb0ELb0ELb0ELi2ELi4ELi4ELi4ELb0EEENS1_24CollectiveEpilogueBwdGQAISA_fSD_Li256ELb1ELb1EEENS1_25SingleTileBwdLPTSchedulerILb1ELi128ELb1EEEEEEEEEvNT_6ParamsE$_ZN4cute5tupleIJNS0_IJNS0_IJNS_1CILi2EEES2_S2_EEES2_NS0_IJS2_S2_EEEEEENS0_IJNS0_IJNS1_ILi1EEENS1_ILi512EEEiEEENS1_ILi4096EEENS0_IJiiEEEEEEEEC2ERKS5_RKSB_:
[----:B------:R-:W-:Y:S02]  /*af50*/  MOV R8, 0xaf70 ;  /* 0x0000af7000087802 */ /* 0x000fe40000000f00 */
[----:B------:R-:W-:Y:S05]  /*af60*/  CALL.REL.NOINC `($_ZN7cutlass13device_kernelIN5flash19enable_sm80_to_sm89INS1_16FlashAttnBwdSm80INS1_25CollectiveMainloopBwdSm80ILi2ELi2EN4cute5tupleIJNS5_1CILi128EEES8_NS7_ILi64EEEEEENS_10bfloat16_tEfNS_4arch4Sm80ELb1ELb0ELb1ELb1ELb1ELb0ELb0ELb0ELi2ELi4ELi4ELi4ELb0EEENS1_24CollectiveEpilogueBwdGQAISA_fSD_Li256ELb1ELb1EEENS1_25SingleTileBwdLPTSchedulerILb1ELi128ELb1EEEEEEEEEvNT_6ParamsE$_ZN4cute3eso3ESOILb1ELb0EJNS_5tupleIJNS2_IJNS_1CILi2EEES4_S4_EEES4_NS2_IJS4_S4_EEEEEENS2_IJNS2_IJNS3_ILi1EEENS3_ILi512EEEiEEENS3_ILi4096EEENS2_IJiiEEEEEEEEC2ERKS7_RKSD_) ;  /* 0xffffdc6000007944 */ /* 0x000fea0003c3ffff */
[----:B-1----:R-:W-:Y:S02]  /*af70*/  MOV R2, R6 ;  /* 0x0000000600027202 */ /* 0x002fe40000000f00 */
[----:B------:R-:W-:-:S04]  /*af80*/  MOV R3, 0x0 ;  /* 0x0000000000037802 */ /* 0x000fc80000000f00 */
[----:B------:R-:W-:Y:S05]  /*af90*/  RET.REL.NODEC R2 `(_ZN7cutlass13device_kernelIN5flash19enable_sm80_to_sm89INS1_16FlashAttnBwdSm80INS1_25CollectiveMainloopBwdSm80ILi2ELi2EN4cute5tupleIJNS5_1CILi128EEES8_NS7_ILi64EEEEEENS_10bfloat16_tEfNS_4arch4Sm80ELb1ELb0ELb1ELb1ELb1ELb0ELb0ELb0ELi2ELi4ELi4ELi4ELb0EEENS1_24CollectiveEpilogueBwdGQAISA_fSD_Li256ELb1ELb1EEENS1_25SingleTileBwdLPTSchedulerILb1ELi128ELb1EEEEEEEEEvNT_6ParamsE) ;  /* 0xffff506002007950 */ /* 0x000fea0003c3ffff */
        .type           $_ZN7cutlass13device_kernelIN5flash19enable_sm80_to_sm89INS1_16FlashAttnBwdSm80INS1_25CollectiveMainloopBwdSm80ILi2ELi2EN4cute5tupleIJNS5_1CILi128EEES8_NS7_ILi64EEEEEENS_10bfloat16_tEfNS_4arch4Sm80ELb1ELb0ELb1ELb1ELb1ELb0ELb0ELb0ELi2ELi4ELi4ELi4ELb0EEENS1_24CollectiveEpilogueBwdGQAISA_fSD_Li256ELb1ELb1EEENS1_25SingleTileBwdLPTSchedulerILb1ELi128ELb1EEEEEEEEEvNT_6ParamsE$_ZN4cute5tupleIJNS0_IJNS0_IJNS_1CILi8EEENS1_ILi1EEEEEENS0_IJNS1_ILi2EEEEEEEEENS0_IJNS0_IJS3_NS1_ILi0EEEEEENS0_IJiEEEEEEEEC2ERKS7_RKSB_,@function
        .size           $_ZN7cutlass13device_kernelIN5flash19enable_sm80_to_sm89INS1_16FlashAttnBwdSm80INS1_25CollectiveMainloopBwdSm80ILi2ELi2EN4cute5tupleIJNS5_1CILi128EEES8_NS7_ILi64EEEEEENS_10bfloat16_tEfNS_4arch4Sm80ELb1ELb0ELb1ELb1ELb1ELb0ELb0ELb0ELi2ELi4ELi4ELi4ELb0EEENS1_24CollectiveEpilogueBwdGQAISA_fSD_Li256ELb1ELb1EEENS1_25SingleTileBwdLPTSchedulerILb1ELi128ELb1EEEEEEEEEvNT_6ParamsE$_ZN4cute5tupleIJNS0_IJNS0_IJNS_1CILi8EEENS1_ILi1EEEEEENS0_IJNS1_ILi2EEEEEEEEENS0_IJNS0_IJS3_NS1_ILi0EEEEEENS0_IJiEEEEEEEEC2ERKS7_RKSB_,($_ZN7cutlass13device_kernelIN5flash19enable_sm80_to_sm89INS1_16FlashAttnBwdSm80INS1_25CollectiveMainloopBwdSm80ILi2ELi2EN4cute5tupleIJNS5_1CILi128EEES8_NS7_ILi64EEEEEENS_10bfloat16_tEfNS_4arch4Sm80ELb1ELb0ELb1ELb1ELb1ELb0ELb0ELb0ELi2ELi4ELi4ELi4ELb0EEENS1_24CollectiveEpilogueBwdGQAISA_fSD_Li256ELb1ELb1EEENS1_25SingleTileBwdLPTSchedulerILb1ELi128ELb1EEEEEEEEEvNT_6ParamsE$_ZN4cute5tupleIJNS0_IJNS0_IJNS_1CILi8EEENS1_ILi1EEEEEENS1_ILi2EEEEEENS0_IJNS0_IJS3_NS1_ILi0EEEEEEiEEEEEC2ERKS6_RKS9_ - $_ZN7cutlass13device_kernelIN5flash19enable_sm80_to_sm89INS1_16FlashAttnBwdSm80INS1_25CollectiveMainloopBwdSm80ILi2ELi2EN4cute5tupleIJNS5_1CILi128EEES8_NS7_ILi64EEEEEENS_10bfloat16_tEfNS_4arch4Sm80ELb1ELb0ELb1ELb1ELb1ELb0ELb0ELb0ELi2ELi4ELi4ELi4ELb0EEENS1_24CollectiveEpilogueBwdGQAISA_fSD_Li256ELb1ELb1EEENS1_25SingleTileBwdLPTSchedulerILb1ELi128ELb1EEEEEEEEEvNT_6ParamsE$_ZN4cute5tupleIJNS0_IJNS0_IJNS_1CILi8EEENS1_ILi1EEEEEENS0_IJNS1_ILi2EEEEEEEEENS0_IJNS0_IJS3_NS1_ILi0EEEEEENS0_IJiEEEEEEEEC2ERKS7_RKSB_)
$_ZN7cutlass13device_kernelIN5flash19enable_sm80_to_sm89INS1_16FlashAttnBwdSm80INS1_25CollectiveMainloopBwdSm80ILi2ELi2EN4cute5tupleIJNS5_1CILi128EEES8_NS7_ILi64EEEEEENS_10bfloat16_tEfNS_4arch4Sm80ELb1ELb0ELb1ELb1ELb1ELb0ELb0ELb0ELi2ELi4ELi4ELi4ELb0EEENS1_24CollectiveEpilogueBwdGQAISA_fSD_Li256ELb1ELb1EEENS1_25SingleTileBwdLPTSchedulerILb1ELi128ELb1EEEEEEEEEvNT_6ParamsE$_ZN4cute5tupleIJNS0_IJNS0_IJNS_1CILi8EEENS1_ILi1EEEEEENS0_IJNS1_ILi2EEEEEEEEENS0_IJNS0_IJS3_NS1_ILi0EEEEEENS0_IJiEEEEEEEEC2ERKS7_RKSB_:
[----:B------:R-:W-:Y:S02]  /*afa0*/  MOV R8, 0xafc0 ;  /* 0x0000afc000087802 */ /* 0x000fe40000000f00 */
[----:B------:R-:W-:Y:S05]  /*afb0*/  CALL.REL.NOINC `($_ZN7cutlass13device_kernelIN5flash19enable_sm80_to_sm89INS1_16FlashAttnBwdSm80INS1_25CollectiveMainloopBwdSm80ILi2ELi2EN4cute5tupleIJNS5_1CILi128EEES8_NS7_ILi64EEEEEENS_10bfloat16_tEfNS_4arch4Sm80ELb1ELb0ELb1ELb1ELb1ELb0ELb0ELb0ELi2ELi4ELi4ELi4ELb0EEENS1_24CollectiveEpilogueBwdGQAISA_fSD_Li256ELb1ELb1EEENS1_25SingleTileBwdLPTSchedulerILb1ELi128ELb1EEEEEEEEEvNT_6ParamsE$_ZN4cute3eso3ESOILb1ELb0EJNS_5tupleIJNS2_IJNS_1CILi8EEENS3_ILi1EEEEEENS2_IJNS3_ILi2EEEEEEEEENS2_IJNS2_IJS5_NS3_ILi0EEEEEENS2_IJiEEEEEEEEC2ERKS9_RKSD_) ;  /* 0xffffdc7000007944 */ /* 0x000fea0003c3ffff */
[----:B------:R-:W-:-:S04]  /*afc0*/  MOV R7, 0x0 ;  /* 0x0000000000077802 */ /* 0x000fc80000000f00 */
[----:B------:R-:W-:Y:S05]  /*afd0*/  RET.REL.NODEC R6 `(_ZN7cutlass13device_kernelIN5flash19enable_sm80_to_sm89INS1_16FlashAttnBwdSm80INS1_25CollectiveMainloopBwdSm80ILi2ELi2EN4cute5tupleIJNS5_1CILi128EEES8_NS7_ILi64EEEEEENS_10bfloat16_tEfNS_4arch4Sm80ELb1ELb0ELb1ELb1ELb1ELb0ELb0ELb0ELi2ELi4ELi4ELi4ELb0EEENS1_24CollectiveEpilogueBwdGQAISA_fSD_Li256ELb1ELb1EEENS1_25SingleTileBwdLPTSchedulerILb1ELi128ELb1EEEEEEEEEvNT_6ParamsE) ;  /* 0xffff502006007950 */ /* 0x000fea0003c3ffff */
        .type           $_ZN7cutlass13device_kernelIN5flash19enable_sm80_to_sm89INS1_16FlashAttnBwdSm80INS1_25CollectiveMainloopBwdSm80ILi2ELi2EN4cute5tupleIJNS5_1CILi128EEES8_NS7_ILi64EEEEEENS_10bfloat16_tEfNS_4arch4Sm80ELb1ELb0ELb1ELb1ELb1ELb0ELb0ELb0ELi2ELi4ELi4ELi4ELb0EEENS1_24CollectiveEpilogueBwdGQAISA_fSD_Li256ELb1ELb1EEENS1_25SingleTileBwdLPTSchedulerILb1ELi128ELb1EEEEEEEEEvNT_6ParamsE$_ZN4cute5tupleIJNS0_IJNS0_IJNS_1CILi8EEENS1_ILi1EEEEEENS1_ILi2EEEEEENS0_IJNS0_IJS3_NS1_ILi0EEEEEEiEEEEEC2ERKS6_RKS9_,@function
        .size           $_ZN7cutlass13device_kernelIN5flash19enable_sm80_to_sm89INS1_16FlashAttnBwdSm80INS1_25CollectiveMainloopBwdSm80ILi2ELi2EN4cute5tupleIJNS5_1CILi128EEES8_NS7_ILi64EEEEEENS_10bfloat16_tEfNS_4arch4Sm80ELb1ELb0ELb1ELb1ELb1ELb0ELb0ELb0ELi2ELi4ELi4ELi4ELb0EEENS1_24CollectiveEpilogueBwdGQAISA_fSD_Li256ELb1ELb1EEENS1_25SingleTileBwdLPTSchedulerILb1ELi128ELb1EEEEEEEEEvNT_6ParamsE$_ZN4cute5tupleIJNS0_IJNS0_IJNS_1CILi8EEENS1_ILi1EEEEEENS1_ILi2EEEEEENS0_IJNS0_IJS3_NS1_ILi0EEEEEEiEEEEEC2ERKS6_RKS9_,($_ZN7cutlass13device_kernelIN5flash19enable_sm80_to_sm89INS1_16FlashAttnBwdSm80INS1_25CollectiveMainloopBwdSm80ILi2ELi2EN4cute5tupleIJNS5_1CILi128EEES8_NS7_ILi64EEEEEENS_10bfloat16_tEfNS_4arch4Sm80ELb1ELb0ELb1ELb1ELb1ELb0ELb0ELb0ELi2ELi4ELi4ELi4ELb0EEENS1_24CollectiveEpilogueBwdGQAISA_fSD_Li256ELb1ELb1EEENS1_25SingleTileBwdLPTSchedulerILb1ELi128ELb1EEEEEEEEEvNT_6ParamsE$_ZN4cute5tupleIJNS0_IJNS0_IJNS_1CILi8EEENS1_ILi1EEEEEENS1_ILi2EEENS0_IJS5_S5_EEEEEENS0_IJNS0_IJS3_NS1_ILi0EEEEEENS1_ILi4096EEENS0_IJiiEEEEEEEEC2ERKS7_RKSC_ - $_ZN7cutlass13device_kernelIN5flash19enable_sm80_to_sm89INS1_16FlashAttnBwdSm80INS1_25CollectiveMainloopBwdSm80ILi2ELi2EN4cute5tupleIJNS5_1CILi128EEES8_NS7_ILi64EEEEEENS_10bfloat16_tEfNS_4arch4Sm80ELb1ELb0ELb1ELb1ELb1ELb0ELb0ELb0ELi2ELi4ELi4ELi4ELb0EEENS1_24CollectiveEpilogueBwdGQAISA_fSD_Li256ELb1ELb1EEENS1_25SingleTileBwdLPTSchedulerILb1ELi128ELb1EEEEEEEEEvNT_6ParamsE$_ZN4cute5tupleIJNS0_IJNS0_IJNS_1CILi8EEENS1_ILi1EEEEEENS1_ILi2EEEEEENS0_IJNS0_IJS3_NS1_ILi0EEEEEEiEEEEEC2ERKS6_RKS9_)
$_ZN7cutlass13device_kernelIN5flash19enable_sm80_to_sm89INS1_16FlashAttnBwdSm80INS1_25CollectiveMainloopBwdSm80ILi2ELi2EN4cute5tupleIJNS5_1CILi128EEES8_NS7_ILi64EEEEEENS_10bfloat16_tEfNS_4arch4Sm80ELb1ELb0ELb1ELb1ELb1ELb0ELb0ELb0ELi2ELi4ELi4ELi4ELb0EEENS1_24CollectiveEpilogueBwdGQAISA_fSD_Li256ELb1ELb1EEENS1_25SingleTileBwdLPTSchedulerILb1ELi128ELb1EEEEEEEEEvNT_6ParamsE$_ZN4cute5tupleIJNS0_IJNS0_IJNS_1CILi8EEENS1_ILi1EEEEEENS1_ILi2EEEEEENS0_IJNS0_IJS3_NS1_ILi0EEEEEEiEEEEEC2ERKS6_RKS9_:
[----:B------:R-:W-:Y:S02]  /*afe0*/  MOV R8, 0xb000 ;  /* 0x0000b00000087802 */ /* 0x000fe40000000f00 */
[----:B------:R-:W-:Y:S05]  /*aff0*/  CALL.REL.NOINC `($_ZN7cutlass13device_kernelIN5flash19enable_sm80_to_sm89INS1_16FlashAttnBwdSm80INS1_25CollectiveMainloopBwdSm80ILi2ELi2EN4cute5tupleIJNS5_1CILi128EEES8_NS7_ILi64EEEEEENS_10bfloat16_tEfNS_4arch4Sm80ELb1ELb0ELb1ELb1ELb1ELb0ELb0ELb0ELi2ELi4ELi4ELi4ELb0EEENS1_24CollectiveEpilogueBwdGQAISA_fSD_Li256ELb1ELb1EEENS1_25SingleTileBwdLPTSchedulerILb1ELi128ELb1EEEEEEEEEvNT_6ParamsE$_ZN4cute3eso3ESOILb1ELb0EJNS_5tupleIJNS2_IJNS_1CILi8EEENS3_ILi1EEEEEENS3_ILi2EEEEEENS2_IJNS2_IJS5_NS3_ILi0EEEEEEiEEEEEC2ERKS8_RKSB_) ;  /* 0xffffdc7000007944 */ /* 0x000fea0003c3ffff */
[----:B------:R-:W-:-:S04]  /*b000*/  MOV R7, 0x0 ;  /* 0x0000000000077802 */ /* 0x000fc80000000f00 */
[----:B------:R-:W-:Y:S05]  /*b010*/  RET.REL.NODEC R6 `(_ZN7cutlass13device_kernelIN5flash19enable_sm80_to_sm89INS1_16FlashAttnBwdSm80INS1_25CollectiveMainloopBwdSm80ILi2ELi2EN4cute5tupleIJNS5_1CILi128EEES8_NS7_ILi64EEEEEENS_10bfloat16_tEfNS_4arch4Sm80ELb1ELb0ELb1ELb1ELb1ELb0ELb0ELb0ELi2ELi4ELi4ELi4ELb0EEENS1_24CollectiveEpilogueBwdGQAISA_fSD_Li256ELb1ELb1EEENS1_25SingleTileBwdLPTSchedulerILb1ELi128ELb1EEEEEEEEEvNT_6ParamsE) ;  /* 0xffff4fe006007950 */ /* 0x000fea0003c3ffff */
        .type           $_ZN7cutlass13device_kernelIN5flash19enable_sm80_to_sm89INS1_16FlashAttnBwdSm80INS1_25CollectiveMainloopBwdSm80ILi2ELi2EN4cute5tupleIJNS5_1CILi128EEES8_NS7_ILi64EEEEEENS_10bfloat16_tEfNS_4arch4Sm80ELb1ELb0ELb1ELb1ELb1ELb0ELb0ELb0ELi2ELi4ELi4ELi4ELb0EEENS1_24CollectiveEpilogueBwdGQAISA_fSD_Li256ELb1ELb1EEENS1_25SingleTileBwdLPTSchedulerILb1ELi128ELb1EEEEEEEEEvNT_6ParamsE$_ZN4cute5tupleIJNS0_IJNS0_IJNS_1CILi8EEENS1_ILi1EEEEEENS1_ILi2EEENS0_IJS5_S5_EEEEEENS0_IJNS0_IJS3_NS1_ILi0EEEEEENS1_ILi4096EEENS0_IJiiEEEEEEEEC2ERKS7_RKSC_,@function
        .size           $_ZN7cutlass13device_kernelIN5flash19enable_sm80_to_sm89INS1_16FlashAttnBwdSm80INS1_25CollectiveMainloopBwdSm80ILi2ELi2EN4cute5tupleIJNS5_1CILi128EEES8_NS7_ILi64EEEEEENS_10bfloat16_tEfNS_4arch4Sm80ELb1ELb0ELb1ELb1ELb1ELb0ELb0ELb0ELi2ELi4ELi4ELi4ELb0EEENS1_24CollectiveEpilogueBwdGQAISA_fSD_Li256ELb1ELb1EEENS1_25SingleTileBwdLPTSchedulerILb1ELi128ELb1EEEEEEEEEvNT_6ParamsE$_ZN4cute5tupleIJNS0_IJNS0_IJNS_1CILi8EEENS1_ILi1EEEEEENS1_ILi2EEENS0_IJS5_S5_EEEEEENS0_IJNS0_IJS3_NS1_ILi0EEEEEENS1_ILi4096EEENS0_IJiiEEEEEEEEC2ERKS7_RKSC_,($_ZN7cutlass13device_kernelIN5flash19enable_sm80_to_sm89INS1_16FlashAttnBwdSm80INS1_25CollectiveMainloopBwdSm80ILi2ELi2EN4cute5tupleIJNS5_1CILi128EEES8_NS7_ILi64EEEEEENS_10bfloat16_tEfNS_4arch4Sm80ELb1ELb0ELb1ELb1ELb1ELb0ELb0ELb0ELi2ELi4ELi4ELi4ELb0EEENS1_24CollectiveEpilogueBwdGQAISA_fSD_Li256ELb1ELb1EEENS1_25SingleTileBwdLPTSchedulerILb1ELi128ELb1EEEEEEEEEvNT_6ParamsE$_ZN4cute5tupleIJNS0_IJNS0_IJNS_1CILi8EEENS1_ILi1EEEEEENS1_ILi2EEES2_EEENS0_IJNS0_IJS3_NS1_ILi0EEEEEEiNS1_ILi1024EEEEEEEEC2ERKS6_RKSA_ - $_ZN7cutlass13device_kernelIN5flash19enable_sm80_to_sm89INS1_16FlashAttnBwdSm80INS1_25CollectiveMainloopBwdSm80ILi2ELi2EN4cute5tupleIJNS5_1CILi128EEES8_NS7_ILi64EEEEEENS_10bfloat16_tEfNS_4arch4Sm80ELb1ELb0ELb1ELb1ELb1ELb0ELb0ELb0ELi2ELi4ELi4ELi4ELb0EEENS1_24CollectiveEpilogueBwdGQAISA_fSD_Li256ELb1ELb1EEENS1_25SingleTileBwdLPTSchedulerILb1ELi128ELb1EEEEEEEEEvNT_6ParamsE$_ZN4cute5tupleIJNS0_IJNS0_IJNS_1CILi8EEENS1_ILi1EEEEEENS1_ILi2EEENS0_IJS5_S5_EEEEEENS0_IJNS0_IJS3_NS1_ILi0EEEEEENS1_ILi4096EEENS0_IJiiEEEEEEEEC2ERKS7_RKSC_)
$_ZN7cutlass13device_kernelIN5flash19enable_sm80_to_sm89INS1_16FlashAttnBwdSm80INS1_25CollectiveMainloopBwdSm80ILi2ELi2EN4cute5tupleIJNS5_1CILi128EEES8_NS7_ILi64EEEEEENS_10bfloat16_tEfNS_4arch4Sm80ELb1ELb0ELb1ELb1ELb1ELb0ELb0ELb0ELi2ELi4ELi4ELi4ELb0EEENS1_24CollectiveEpilogueBwdGQAISA_fSD_Li256ELb1ELb1EEENS1_25SingleTileBwdLPTSchedulerILb1ELi128ELb1EEEEEEEEEvNT_6ParamsE$_ZN4cute5tupleIJNS0_IJNS0_IJNS_1CILi8EEENS1_ILi1EEEEEENS1_ILi2EEENS0_IJS5_S5_EEEEEENS0_IJNS0_IJS3_NS1_ILi0EEEEEENS1_ILi4096EEENS0_IJiiEEEEEEEEC2ERKS7_RKSC_:
[----:B------:R-:W-:Y:S02]  /*b020*/  MOV R6, 0xb040 ;  /* 0x0000b04000067802 */ /* 0x000fe40000000f00 */
[----:B------:R-:W-:Y:S05]  /*b030*/  CALL.REL.NOINC `($_ZN7cutlass13device_kernelIN5flash19enable_sm80_to_sm89INS1_16FlashAttnBwdSm80INS1_25CollectiveMainloopBwdSm80ILi2ELi2EN4cute5tupleIJNS5_1CILi128EEES8_NS7_ILi64EEEEEENS_10bfloat16_tEfNS_4arch4Sm80ELb1ELb0ELb1ELb1ELb1ELb0ELb0ELb0ELi2ELi4ELi4ELi4ELb0EEENS1_24CollectiveEpilogueBwdGQAISA_fSD_Li256ELb1ELb1EEENS1_25SingleTileBwdLPTSchedulerILb1ELi128ELb1EEEEEEEEEvNT_6ParamsE$_ZN4cute3eso3ESOILb1ELb0EJNS_5tupleIJNS2_IJNS_1CILi8EEENS3_ILi1EEEEEENS3_ILi2EEENS2_IJS7_S7_EEEEEENS2_IJNS2_IJS5_NS3_ILi0EEEEEENS3_ILi4096EEENS2_IJiiEEEEEEEEC2ERKS9_RKSE_) ;  /* 0xffffdc7000007944 */ /* 0x000fea0003c3ffff */
[----:B------:R-:W-:-:S04]  /*b040*/  MOV R5, 0x0 ;  /* 0x0000000000057802 */ /* 0x000fc80000000f00 */
[----:B------:R-:W-:Y:S05]  /*b050*/  RET.REL.NODEC R4 `(_ZN7cutlass13device_kernelIN5flash19enable_sm80_to_sm89INS1_16FlashAttnBwdSm80INS1_25CollectiveMainloopBwdSm80ILi2ELi2EN4cute5tupleIJNS5_1CILi128EEES8_NS7_ILi64EEEEEENS_10bfloat16_tEfNS_4arch4Sm80ELb1ELb0ELb1ELb1ELb1ELb0ELb0ELb0ELi2ELi4ELi4ELi4ELb0EEENS1_24CollectiveEpilogueBwdGQAISA_fSD_Li256ELb1ELb1EEENS1_25SingleTileBwdLPTSchedulerILb1ELi128ELb1EEEEEEEEEvNT_6ParamsE) ;  /* 0xffff4fa004007950 */ /* 0x000fea0003c3ffff */
        .type           $_ZN7cutlass13device_kernelIN5flash19enable_sm80_to_sm89INS1_16FlashAttnBwdSm80INS1_25CollectiveMainloopBwdSm80ILi2ELi2EN4cute5tupleIJNS5_1CILi128EEES8_NS7_ILi64EEEEEENS_10bfloat16_tEfNS_4arch4Sm80ELb1ELb0ELb1ELb1ELb1ELb0ELb0ELb0ELi2ELi4ELi4ELi4ELb0EEENS1_24CollectiveEpilogueBwdGQAISA_fSD_Li256ELb1ELb1EEENS1_25SingleTileBwdLPTSchedulerILb1ELi128ELb1EEEEEEEEEvNT_6ParamsE$_ZN4cute5tupleIJNS0_IJNS0_IJNS_1CILi8EEENS1_ILi1EEEEEENS1_ILi2EEES2_EEENS0_IJNS0_IJS3_NS1_ILi0EEEEEEiNS1_ILi1024EEEEEEEEC2ERKS6_RKSA_,@function
        .size           $_ZN7cutlass13device_kernelIN5flash19enable_sm80_to_sm89INS1_16FlashAttnBwdSm80INS1_25CollectiveMainloopBwdSm80ILi2ELi2EN4cute5tupleIJNS5_1CILi128EEES8_NS7_ILi64EEEEEENS_10bfloat16_tEfNS_4arch4Sm80ELb1ELb0ELb1ELb1ELb1ELb0ELb0ELb0ELi2ELi4ELi4ELi4ELb0EEENS1_24CollectiveEpilogueBwdGQAISA_fSD_Li256ELb1ELb1EEENS1_25SingleTileBwdLPTSchedulerILb1ELi128ELb1EEEEEEEEEvNT_6ParamsE$_ZN4cute5tupleIJNS0_IJNS0_IJNS_1CILi8EEENS1_ILi1EEEEEENS1_ILi2EEES2_EEENS0_IJNS0_IJS3_NS1_ILi0EEEEEEiNS1_ILi1024EEEEEEEEC2ERKS6_RKSA_,($_ZN7cutlass13device_kernelIN5flash19enable_sm80_to_sm89INS1_16FlashAttnBwdSm80INS1_25CollectiveMainloopBwdSm80ILi2ELi2EN4cute5tupleIJNS5_1CILi128EEES8_NS7_ILi64EEEEEENS_10bfloat16_tEfNS_4arch4Sm80ELb1ELb0ELb1ELb1ELb1ELb0ELb0ELb0ELi2ELi4ELi4ELi4ELb0EEENS1_24CollectiveEpilogueBwdGQAISA_fSD_Li256ELb1ELb1EEENS1_25SingleTileBwdLPTSchedulerILb1ELi128ELb1EEEEEEEEEvNT_6ParamsE$_ZN4cute5tupleIJNS0_IJNS0_IJNS_1CILi8EEENS1_ILi1EEEEEENS1_ILi4EEES3_EEENS0_IJNS0_IJS3_NS1_ILi0EEEEEElS7_EEEEEC2ERKS6_RKS9_ - $_ZN7cutlass13device_kernelIN5flash19enable_sm80_to_sm89INS1_16FlashAttnBwdSm80INS1_25CollectiveMainloopBwdSm80ILi2ELi2EN4cute5tupleIJNS5_1CILi128EEES8_NS7_ILi64EEEEEENS_10bfloat16_tEfNS_4arch4Sm80ELb1ELb0ELb1ELb1ELb1ELb0ELb0ELb0ELi2ELi4ELi4ELi4ELb0EEENS1_24CollectiveEpilogueBwdGQAISA_fSD_Li256ELb1ELb1EEENS1_25SingleTileBwdLPTSchedulerILb1ELi128ELb1EEEEEEEEEvNT_6ParamsE$_ZN4cute5tupleIJNS0_IJNS0_IJNS_1CILi8EEENS1_ILi1EEEEEENS1_ILi2EEES2_EEENS0_IJNS0_IJS3_NS1_ILi0EEEEEEiNS1_ILi1024EEEEEEEEC2ERKS6_RKSA_)
$_ZN7cutlass13device_kernelIN5flash19enable_sm80_to_sm89INS1_16FlashAttnBwdSm80INS1_25CollectiveMainloopBwdSm80ILi2ELi2EN4cute5tupleIJNS5_1CILi128EEES8_NS7_ILi64EEEEEENS_10bfloat16_tEfNS_4arch4Sm80ELb1ELb0ELb1ELb1ELb1ELb0ELb0ELb0ELi2ELi4ELi4ELi4ELb0EEENS1_24CollectiveEpilogueBwdGQAISA_fSD_Li256ELb1ELb1EEENS1_25SingleTileBwdLPTSchedulerILb1ELi128ELb1EEEEEEEEEvNT_6ParamsE$_ZN4cute5tupleIJNS0_IJNS0_IJNS_1CILi8EEENS1_ILi1EEEEEENS1_ILi2EEES2_EEENS0_IJNS0_IJS3_NS1_ILi0EEEEEEiNS1_ILi1024EEEEEEEEC2ERKS6_RKSA_:
[----:B------:R-:W-:Y:S02]  /*b060*/  MOV R8, 0xb080 ;  /* 0x0000b08000087802 */ /* 0x000fe40000000f00 */
[----:B------:R-:W-:Y:S05]  /*b070*/  CALL.REL.NOINC `($_ZN7cutlass13device_kernelIN5flash19enable_sm80_to_sm89INS1_16FlashAttnBwdSm80INS1_25CollectiveMainloopBwdSm80ILi2ELi2EN4cute5tupleIJNS5_1CILi128EEES8_NS7_ILi64EEEEEENS_10bfloat16_tEfNS_4arch4Sm80ELb1ELb0ELb1ELb1ELb1ELb0ELb0ELb0ELi2ELi4ELi4ELi4ELb0EEENS1_24CollectiveEpilogueBwdGQAISA_fSD_Li256ELb1ELb1EEENS1_25SingleTileBwdLPTSchedulerILb1ELi128ELb1EEEEEEEEEvNT_6ParamsE$_ZN4cute3eso3ESOILb1ELb0EJNS_5tupleIJNS2_IJNS_1CILi8EEENS3_ILi1EEEEEENS3_ILi2EEES4_EEENS2_IJNS2_IJS5_NS3_ILi0EEEEEEiNS3_ILi1024EEEEEEEEC2ERKS8_RKSC_) ;  /* 0xffffdc9000007944 */ /* 0x000fea0003c3ffff */
[----:B-1----:R-:W-:Y:S02]  /*b080*/  MOV R2, R4 ;  /* 0x0000000400027202 */ /* 0x002fe40000000f00 */
[----:B------:R-:W-:-:S04]  /*b090*/  MOV R3, 0x0 ;  /* 0x0000000000037802 */ /* 0x000fc80000000f00 */
[----:B------:R-:W-:Y:S05]  /*b0a0*/  RET.REL.NODEC R2 `(_ZN7cutlass13device_kernelIN5flash19enable_sm80_to_sm89INS1_16FlashAttnBwdSm80INS1_25CollectiveMainloopBwdSm80ILi2ELi2EN4cute5tupleIJNS5_1CILi128EEES8_NS7_ILi64EEEEEENS_10bfloat16_tEfNS_4arch4Sm80ELb1ELb0ELb1ELb1ELb1ELb0ELb0ELb0ELi2ELi4ELi4ELi4ELb0EEENS1_24CollectiveEpilogueBwdGQAISA_fSD_Li256ELb1ELb1EEENS1_25SingleTileBwdLPTSchedulerILb1ELi128ELb1EEEEEEEEEvNT_6ParamsE) ;  /* 0xffff4f5002007950 */ /* 0x000fea0003c3ffff */
        .type           $_ZN7cutlass13device_kernelIN5flash19enable_sm80_to_sm89INS1_16FlashAttnBwdSm80INS1_25CollectiveMainloopBwdSm80ILi2ELi2EN4cute5tupleIJNS5_1CILi128EEES8_NS7_ILi64EEEEEENS_10bfloat16_tEfNS_4arch4Sm80ELb1ELb0ELb1ELb1ELb1ELb0ELb0ELb0ELi2ELi4ELi4ELi4ELb0EEENS1_24CollectiveEpilogueBwdGQAISA_fSD_Li256ELb1ELb1EEENS1_25SingleTileBwdLPTSchedulerILb1ELi128ELb1EEEEEEEEEvNT_6ParamsE$_ZN4cute5tupleIJNS0_IJNS0_IJNS_1CILi8EEENS1_ILi1EEEEEENS1_ILi4EEES3_EEENS0_IJNS0_IJS3_NS1_ILi0EEEEEElS7_EEEEEC2ERKS6_RKS9_,@function
        .size           $_ZN7cutlass13device_kernelIN5flash19enable_sm80_to_sm89INS1_16FlashAttnBwdSm80INS1_25CollectiveMainloopBwdSm80ILi2ELi2EN4cute5tupleIJNS5_1CILi128EEES8_NS7_ILi64EEEEEENS_10bfloat16_tEfNS_4arch4Sm80ELb1ELb0ELb1ELb1ELb1ELb0ELb0ELb0ELi2ELi4ELi4ELi4ELb0EEENS1_24CollectiveEpilogueBwdGQAISA_fSD_Li256ELb1ELb1EEENS1_25SingleTileBwdLPTSchedulerILb1ELi128ELb1EEEEEEEEEvNT_6ParamsE$_ZN4cute5tupleIJNS0_IJNS0_IJNS_1CILi8EEENS1_ILi1EEEEEENS1_ILi4EEES3_EEENS0_IJNS0_IJS3_NS1_ILi0EEEEEElS7_EEEEEC2ERKS6_RKS9_,($_ZN7cutlass13device_kernelIN5flash19enable_sm80_to_sm89INS1_16FlashAttnBwdSm80INS1_25CollectiveMainloopBwdSm80ILi2ELi2EN4cute5tupleIJNS5_1CILi128EEES8_NS7_ILi64EEEEEENS_10bfloat16_tEfNS_4arch4Sm80ELb1ELb0ELb1ELb1ELb1ELb0ELb0ELb0ELi2ELi4ELi4ELi4ELb0EEENS1_24CollectiveEpilogueBwdGQAISA_fSD_Li256ELb1ELb1EEENS1_25SingleTileBwdLPTSchedulerILb1ELi128ELb1EEEEEEEEEvNT_6ParamsE$_ZN4cute5tupleIJNS0_IJNS_1CILi16EEENS1_ILi2EEES3_S3_NS1_ILi4EEES3_EEENS0_IJNS1_ILi1EEEiiiNS1_ILi144EEENS1_ILi512EEEEEEEEC2ERKS5_RKS9_ - $_ZN7cutlass13device_kernelIN5flash19enable_sm80_to_sm89INS1_16FlashAttnBwdSm80INS1_25CollectiveMainloopBwdSm80ILi2ELi2EN4cute5tupleIJNS5_1CILi128EEES8_NS7_ILi64EEEEEENS_10bfloat16_tEfNS_4arch4Sm80ELb1ELb0ELb1ELb1ELb1ELb0ELb0ELb0ELi2ELi4ELi4ELi4ELb0EEENS1_24CollectiveEpilogueBwdGQAISA_fSD_Li256ELb1ELb1EEENS1_25SingleTileBwdLPTSchedulerILb1ELi128ELb1EEEEEEEEEvNT_6ParamsE$_ZN4cute5tupleIJNS0_IJNS0_IJNS_1CILi8EEENS1_ILi1EEEEEENS1_ILi4EEES3_EEENS0_IJNS0_IJS3_NS1_ILi0EEEEEElS7_EEEEEC2ERKS6_RKS9_)
$_ZN7cutlass13device_kernelIN5flash19enable_sm80_to_sm89INS1_16FlashAttnBwdSm80INS1_25CollectiveMainloopBwdSm80ILi2ELi2EN4cute5tupleIJNS5_1CILi128EEES8_NS7_ILi64EEEEEENS_10bfloat16_tEfNS_4arch4Sm80ELb1ELb0ELb1ELb1ELb1ELb0ELb0ELb0ELi2ELi4ELi4ELi4ELb0EEENS1_24CollectiveEpilogueBwdGQAISA_fSD_Li256ELb1ELb1EEENS1_25SingleTileBwdLPTSchedulerILb1ELi128ELb1EEEEEEEEEvNT_6ParamsE$_ZN4cute5tupleIJNS0_IJNS0_IJNS_1CILi8EEENS1_ILi1EEEEEENS1_ILi4EEES3_EEENS0_IJNS0_IJS3_NS1_ILi0EEEEEElS7_EEEEEC2ERKS6_RKS9_:
[----:B------:R-:W-:Y:S02]  /*b0b0*/  MOV R6, 0xb0d0 ;  /* 0x0000b0d000067802 */ /* 0x000fe40000000f00 */
[----:B------:R-:W-:Y:S05]  /*b0c0*/  CALL.REL.NOINC `($_ZN7cutlass13device_kernelIN5flash19enable_sm80_to_sm89INS1_16FlashAttnBwdSm80INS1_25CollectiveMainloopBwdSm80ILi2ELi2EN4cute5tupleIJNS5_1CILi128EEES8_NS7_ILi64EEEEEENS_10bfloat16_tEfNS_4arch4Sm80ELb1ELb0ELb1ELb1ELb1ELb0ELb0ELb0ELi2ELi4ELi4ELi4ELb0EEENS1_24CollectiveEpilogueBwdGQAISA_fSD_Li256ELb1ELb1EEENS1_25SingleTileBwdLPTSchedulerILb1ELi128ELb1EEEEEEEEEvNT_6ParamsE$_ZN4cute3eso3ESOILb1ELb0EJNS_5tupleIJNS2_IJNS_1CILi8EEENS3_ILi1EEEEEENS3_ILi4EEES5_EEENS2_IJNS2_IJS5_NS3_ILi0EEEEEElS9_EEEEEC2ERKS8_RKSB_) ;  /* 0xffffdc8000007944 */ /* 0x000fea0003c3ffff */
[----:B------:R-:W-:-:S04]  /*b0d0*/  MOV R5, 0x0 ;  /* 0x0000000000057802 */ /* 0x000fc80000000f00 */
[----:B------:R-:W-:Y:S05]  /*b0e0*/  RET.REL.NODEC R4 `(_ZN7cutlass13device_kernelIN5flash19enable_sm80_to_sm89INS1_16FlashAttnBwdSm80INS1_25CollectiveMainloopBwdSm80ILi2ELi2EN4cute5tupleIJNS5_1CILi128EEES8_NS7_ILi64EEEEEENS_10bfloat16_tEfNS_4arch4Sm80ELb1ELb0ELb1ELb1ELb1ELb0ELb0ELb0ELi2ELi4ELi4ELi4ELb0EEENS1_24CollectiveEpilogueBwdGQAISA_fSD_Li256ELb1ELb1EEENS1_25SingleTileBwdLPTSchedulerILb1ELi128ELb1EEEEEEEEEvNT_6ParamsE) ;  /* 0xffff4f1004007950 */ /* 0x000fea0003c3ffff */
        .type           $_ZN7cutlass13device_kernelIN5flash19enable_sm80_to_sm89INS1_16FlashAttnBwdSm80INS1_25CollectiveMainloopBwdSm80ILi2ELi2EN4cute5tupleIJNS5_1CILi128EEES8_NS7_ILi64EEEEEENS_10bfloat16_tEfNS_4arch4Sm80ELb1ELb0ELb1ELb1ELb1ELb0ELb0ELb0ELi2ELi4ELi4ELi4ELb0EEENS1_24CollectiveEpilogueBwdGQAISA_fSD_Li256ELb1ELb1EEENS1_25SingleTileBwdLPTSchedulerILb1ELi128ELb1EEEEEEEEEvNT_6ParamsE$_ZN4cute5tupleIJNS0_IJNS_1CILi16EEENS1_ILi2EEES3_S3_NS1_ILi4EEES3_EEENS0_IJNS1_ILi1EEEiiiNS1_ILi144EEENS1_ILi512EEEEEEEEC2ERKS5_RKS9_,@function
        .size           $_ZN7cutlass13device_kernelIN5flash19enable_sm80_to_sm89INS1_16FlashAttnBwdSm80INS1_25CollectiveMainloopBwdSm80ILi2ELi2EN4cute5tupleIJNS5_1CILi128EEES8_NS7_ILi64EEEEEENS_10bfloat16_tEfNS_4arch4Sm80ELb1ELb0ELb1ELb1ELb1ELb0ELb0ELb0ELi2ELi4ELi4ELi4ELb0EEENS1_24CollectiveEpilogueBwdGQAISA_fSD_Li256ELb1ELb1EEENS1_25SingleTileBwdLPTSchedulerILb1ELi128ELb1EEEEEEEEEvNT_6ParamsE$_ZN4cute5tupleIJNS0_IJNS_1CILi16EEENS1_ILi2EEES3_S3_NS1_ILi4EEES3_EEENS0_IJNS1_ILi1EEEiiiNS1_ILi144EEENS1_ILi512EEEEEEEEC2ERKS5_RKS9_,($_ZN7cutlass13device_kernelIN5flash19enable_sm80_to_sm89INS1_16FlashAttnBwdSm80INS1_25CollectiveMainloopBwdSm80ILi2ELi2EN4cute5tupleIJNS5_1CILi128EEES8_NS7_ILi64EEEEEENS_10bfloat16_tEfNS_4arch4Sm80ELb1ELb0ELb1ELb1ELb1ELb0ELb0ELb0ELi2ELi4ELi4ELi4ELb0EEENS1_24CollectiveEpilogueBwdGQAISA_fSD_Li256ELb1ELb1EEENS1_25SingleTileBwdLPTSchedulerILb1ELi128ELb1EEEEEEEEEvNT_6ParamsE$_ZN4cute5tupleIJNS0_IJNS_1CILi1EEENS0_IJS2_NS1_ILi2EEES3_EEEEEENS0_IJNS1_ILi0EEENS0_IJS2_NS1_ILi256EEEiEEEEEEEEC2ERKS5_RKS9_ - $_ZN7cutlass13device_kernelIN5flash19enable_sm80_to_sm89INS1_16FlashAttnBwdSm80INS1_25CollectiveMainloopBwdSm80ILi2ELi2EN4cute5tupleIJNS5_1CILi128EEES8_NS7_ILi64EEEEEENS_10bfloat16_tEfNS_4arch4Sm80ELb1ELb0ELb1ELb1ELb1ELb0ELb0ELb0ELi2ELi4ELi4ELi4ELb0EEENS1_24CollectiveEpilogueBwdGQAISA_fSD_Li256ELb1ELb1EEENS1_25SingleTileBwdLPTSchedulerILb1ELi128ELb1EEEEEEEEEvNT_6ParamsE$_ZN4cute5tupleIJNS0_IJNS_1CILi16EEENS1_ILi2EEES3_S3_NS1_ILi4EEES3_EEENS0_IJNS1_ILi1EEEiiiNS1_ILi144EEENS1_ILi512EEEEEEEEC2ERKS5_RKS9_)
$_ZN7cutlass13device_kernelIN5flash19enable_sm80_to_sm89INS1_16FlashAttnBwdSm80INS1_25CollectiveMainloopBwdSm80ILi2ELi2EN4cute5tupleIJNS5_1CILi128EEES8_NS7_ILi64EEEEEENS_10bfloat16_tEfNS_4arch4Sm80ELb1ELb0ELb1ELb1ELb1ELb0ELb0ELb0ELi2ELi4ELi4ELi4ELb0EEENS1_24CollectiveEpilogueBwdGQAISA_fSD_Li256ELb1ELb1EEENS1_25SingleTileBwdLPTSchedulerILb1ELi128ELb1EEEEEEEEEvNT_6ParamsE$_ZN4cute5tupleIJNS0_IJNS_1CILi16EEENS1_ILi2EEES3_S3_NS1_ILi4EEES3_EEENS0_IJNS1_ILi1EEEiiiNS1_ILi144EEENS1_ILi512EEEEEEEEC2ERKS5_RKS9_:
[----:B------:R-:W-:Y:S02]  /*b0f0*/  MOV R8, 0xb110 ;  /* 0x0000b11000087802 */ /* 0x000fe40000000f00 */
[----:B------:R-:W-:Y:S05]  /*b100*/  CALL.REL.NOINC `($_ZN7cutlass13device_kernelIN5flash19enable_sm80_to_sm89INS1_16FlashAttnBwdSm80INS1_25CollectiveMainloopBwdSm80ILi2ELi2EN4cute5tupleIJNS5_1CILi128EEES8_NS7_ILi64EEEEEENS_10bfloat16_tEfNS_4arch4Sm80ELb1ELb0ELb1ELb1ELb1ELb0ELb0ELb0ELi2ELi4ELi4ELi4ELb0EEENS1_24CollectiveEpilogueBwdGQAISA_fSD_Li256ELb1ELb1EEENS1_25SingleTileBwdLPTSchedulerILb1ELi128ELb1EEEEEEEEEvNT_6ParamsE$_ZN4cute3eso3ESOILb1ELb0EJNS_5tupleIJNS_1CILi16EEENS3_ILi2EEES5_S5_NS3_ILi4EEES5_EEENS2_IJNS3_ILi1EEEiiiNS3_ILi144EEENS3_ILi512EEEEEEEEC2ERKS7_RKSB_) ;  /* 0xffffdcf000007944 */ /* 0x000fea0003c3ffff */
[----:B-1----:R-:W-:Y:S02]  /*b110*/  MOV R2, R6 ;  /* 0x0000000600027202 */ /* 0x002fe40000000f00 */
[----:B------:R-:W-:-:S04]  /*b120*/  MOV R3, 0x0 ;  /* 0x0000000000037802 */ /* 0x000fc80000000f00 */
[----:B------:R-:W-:Y:S05]  /*b130*/  RET.REL.NODEC R2 `(_ZN7cutlass13device_kernelIN5flash19enable_sm80_to_sm89INS1_16FlashAttnBwdSm80INS1_25CollectiveMainloopBwdSm80ILi2ELi2EN4cute5tupleIJNS5_1CILi128EEES8_NS7_ILi64EEEEEENS_10bfloat16_tEfNS_4arch4Sm80ELb1ELb0ELb1ELb1ELb1ELb0ELb0ELb0ELi2ELi4ELi4ELi4ELb0EEENS1_24CollectiveEpilogueBwdGQAISA_fSD_Li256ELb1ELb1EEENS1_25SingleTileBwdLPTSchedulerILb1ELi128ELb1EEEEEEEEEvNT_6ParamsE) ;  /* 0xffff4ec002007950 */ /* 0x000fea0003c3ffff */
        .type           $_ZN7cutlass13device_kernelIN5flash19enable_sm80_to_sm89INS1_16FlashAttnBwdSm80INS1_25CollectiveMainloopBwdSm80ILi2ELi2EN4cute5tupleIJNS5_1CILi128EEES8_NS7_ILi64EEEEEENS_10bfloat16_tEfNS_4arch4Sm80ELb1ELb0ELb1ELb1ELb1ELb0ELb0ELb0ELi2ELi4ELi4ELi4ELb0EEENS1_24CollectiveEpilogueBwdGQAISA_fSD_Li256ELb1ELb1EEENS1_25SingleTileBwdLPTSchedulerILb1ELi128ELb1EEEEEEEEEvNT_6ParamsE$_ZN4cute5tupleIJNS0_IJNS_1CILi1EEENS0_IJS2_NS1_ILi2EEES3_EEEEEENS0_IJNS1_ILi0EEENS0_IJS2_NS1_ILi256EEEiEEEEEEEEC2ERKS5_RKS9_,@function
        .size           $_ZN7cutlass13device_kernelIN5flash19enable_sm80_to_sm89INS1_16FlashAttnBwdSm80INS1_25CollectiveMainloopBwdSm80ILi2ELi2EN4cute5tupleIJNS5_1CILi128EEES8_NS7_ILi64EEEEEENS_10bfloat16_tEfNS_4arch4Sm80ELb1ELb0ELb1ELb1ELb1ELb0ELb0ELb0ELi2ELi4ELi4ELi4ELb0EEENS1_24CollectiveEpilogueBwdGQAISA_fSD_Li256ELb1ELb1EEENS1_25SingleTileBwdLPTSchedulerILb1ELi128ELb1EEEEEEEEEvNT_6ParamsE$_ZN4cute5tupleIJNS0_IJNS_1CILi1EEENS0_IJS2_NS1_ILi2EEES3_EEEEEENS0_IJNS1_ILi0EEENS0_IJS2_NS1_ILi256EEEiEEEEEEEEC2ERKS5_RKS9_,($_ZN7cutlass13device_kernelIN5flash19enable_sm80_to_sm89INS1_16FlashAttnBwdSm80INS1_25CollectiveMainloopBwdSm80ILi2ELi2EN4cute5tupleIJNS5_1CILi128EEES8_NS7_ILi64EEEEEENS_10bfloat16_tEfNS_4arch4Sm80ELb1ELb0ELb1ELb1ELb1ELb0ELb0ELb0ELi2ELi4ELi4ELi4ELb0EEENS1_24CollectiveEpilogueBwdGQAISA_fSD_Li256ELb1ELb1EEENS1_25SingleTileBwdLPTSchedulerILb1ELi128ELb1EEEEEEEEEvNT_6ParamsE$_ZN4cute5tupleIJNS0_IJNS_1CILi1EEENS1_ILi2EEEEEENS0_IJNS1_ILi0EEEiEEEEEC2ERKS4_RKS6_ - $_ZN7cutlass13device_kernelIN5flash19enable_sm80_to_sm89INS1_16FlashAttnBwdSm80INS1_25CollectiveMainloopBwdSm80ILi2ELi2EN4cute5tupleIJNS5_1CILi128EEES8_NS7_ILi64EEEEEENS_10bfloat16_tEfNS_4arch4Sm80ELb1ELb0ELb1ELb1ELb1ELb0ELb0ELb0ELi2ELi4ELi4ELi4ELb0EEENS1_24CollectiveEpilogueBwdGQAISA_fSD_Li256ELb1ELb1EEENS1_25SingleTileBwdLPTSchedulerILb1ELi128ELb1EEEEEEEEEvNT_6ParamsE$_ZN4cute5tupleIJNS0_IJNS_1CILi1EEENS0_IJS2_NS1_ILi2EEES3_EEEEEENS0_IJNS1_ILi0EEENS0_IJS2_NS1_ILi256EEEiEEEEEEEEC2ERKS5_RKS9_)
$_ZN7cutlass13device_kernelIN5flash19enable_sm80_to_sm89INS1_16FlashAttnBwdSm80INS1_25CollectiveMainloopBwdSm80ILi2ELi2EN4cute5tupleIJNS5_1CILi128EEES8_NS7_ILi64EEEEEENS_10bfloat16_tEfNS_4arch4Sm80ELb1ELb0ELb1ELb1ELb1ELb0ELb0ELb0ELi2ELi4ELi4ELi4ELb0EEENS1_24CollectiveEpilogueBwdGQAISA_fSD_Li256ELb1ELb1EEENS1_25SingleTileBwdLPTSchedulerILb1ELi128ELb1EEEEEEEEEvNT_6ParamsE$_ZN4cute5tupleIJNS0_IJNS_1CILi1EEENS0_IJS2_NS1_ILi2EEES3_EEEEEENS0_IJNS1_ILi0EEENS0_IJS2_NS1_ILi256EEEiEEEEEEEEC2ERKS5_RKS9_:
[----:B------:R-:W-:Y:S02]  /*b140*/  MOV R4, 0xb160 ;  /* 0x0000b16000047802 */ /* 0x000fe40000000f00 */
[----:B------:R-:W-:Y:S05]  /*b150*/  CALL.REL.NOINC `($_ZN7cutlass13device_kernelIN5flash19enable_sm80_to_sm89INS1_16FlashAttnBwdSm80INS1_25CollectiveMainloopBwdSm80ILi2ELi2EN4cute5tupleIJNS5_1CILi128EEES8_NS7_ILi64EEEEEENS_10bfloat16_tEfNS_4arch4Sm80ELb1ELb0ELb1ELb1ELb1ELb0ELb0ELb0ELi2ELi4ELi4ELi4ELb0EEENS1_24CollectiveEpilogueBwdGQAISA_fSD_Li256ELb1ELb1EEENS1_25SingleTileBwdLPTSchedulerILb1ELi128ELb1EEEEEEEEEvNT_6ParamsE$_ZN4cute3eso3ESOILb1ELb0EJNS_5tupleIJNS_1CILi1EEENS2_IJS4_NS3_ILi2EEES5_EEEEEENS2_IJNS3_ILi0EEENS2_IJS4_NS3_ILi256EEEiEEEEEEEEC2ERKS7_RKSB_) ;  /* 0xffffdd0000007944 */ /* 0x000fea0003c3ffff */
[----:B-1----:R-:W-:Y:S02]  /*b160*/  MOV R2, R6 ;  /* 0x0000000600027202 */ /* 0x002fe40000000f00 */
[----:B------:R-:W-:-:S04]  /*b170*/  MOV R3, 0x0 ;  /* 0x0000000000037802 */ /* 0x000fc80000000f00 */
[----:B------:R-:W-:Y:S05]  /*b180*/  RET.REL.NODEC R2 `(_ZN7cutlass13device_kernelIN5flash19enable_sm80_to_sm89INS1_16FlashAttnBwdSm80INS1_25CollectiveMainloopBwdSm80ILi2ELi2EN4cute5tupleIJNS5_1CILi128EEES8_NS7_ILi64EEEEEENS_10bfloat16_tEfNS_4arch4Sm80ELb1ELb0ELb1ELb1ELb1ELb0ELb0ELb0ELi2ELi4ELi4ELi4ELb0EEENS1_24CollectiveEpilogueBwdGQAISA_fSD_Li256ELb1ELb1EEENS1_25SingleTileBwdLPTSchedulerILb1ELi128ELb1EEEEEEEEEvNT_6ParamsE) ;  /* 0xffff4e7002007950 */ /* 0x000fea0003c3ffff */
        .type           $_ZN7cutlass13device_kernelIN5flash19enable_sm80_to_sm89INS1_16FlashAttnBwdSm80INS1_25CollectiveMainloopBwdSm80ILi2ELi2EN4cute5tupleIJNS5_1CILi128EEES8_NS7_ILi64EEEEEENS_10bfloat16_tEfNS_4arch4Sm80ELb1ELb0ELb1ELb1ELb1ELb0ELb0ELb0ELi2ELi4ELi4ELi4ELb0EEENS1_24CollectiveEpilogueBwdGQAISA_fSD_Li256ELb1ELb1EEENS1_25SingleTileBwdLPTSchedulerILb1ELi128ELb1EEEEEEEEEvNT_6ParamsE$_ZN4cute5tupleIJNS0_IJNS_1CILi1EEENS1_ILi2EEEEEENS0_IJNS1_ILi0EEEiEEEEEC2ERKS4_RKS6_,@function
        .size           $_ZN7cutlass13device_kernelIN5flash19enable_sm80_to_sm89INS1_16FlashAttnBwdSm80INS1_25CollectiveMainloopBwdSm80ILi2ELi2EN4cute5tupleIJNS5_1CILi128EEES8_NS7_ILi64EEEEEENS_10bfloat16_tEfNS_4arch4Sm80ELb1ELb0ELb1ELb1ELb1ELb0ELb0ELb0ELi2ELi4ELi4ELi4ELb0EEENS1_24CollectiveEpilogueBwdGQAISA_fSD_Li256ELb1ELb1EEENS1_25SingleTileBwdLPTSchedulerILb1ELi128ELb1EEEEEEEEEvNT_6ParamsE$_ZN4cute5tupleIJNS0_IJNS_1CILi1EEENS1_ILi2EEEEEENS0_IJNS1_ILi0EEEiEEEEEC2ERKS4_RKS6_,($_ZN7cutlass13device_kernelIN5flash19enable_sm80_to_sm89INS1_16FlashAttnBwdSm80INS1_25CollectiveMainloopBwdSm80ILi2ELi2EN4cute5tupleIJNS5_1CILi128EEES8_NS7_ILi64EEEEEENS_10bfloat16_tEfNS_4arch4Sm80ELb1ELb0ELb1ELb1ELb1ELb0ELb0ELb0ELi2ELi4ELi4ELi4ELb0EEENS1_24CollectiveEpilogueBwdGQAISA_fSD_Li256ELb1ELb1EEENS1_25SingleTileBwdLPTSchedulerILb1ELi128ELb1EEEEEEEEEvNT_6ParamsE$_ZN4cute5tupleIJNS0_IJNS_1CILi1EEENS1_ILi2EEES3_EEENS0_IJS2_NS1_ILi256EEEiEEEEEC2ERKS4_RKS6_ - $_ZN7cutlass13device_kernelIN5flash19enable_sm80_to_sm89INS1_16FlashAttnBwdSm80INS1_25CollectiveMainloopBwdSm80ILi2ELi2EN4cute5tupleIJNS5_1CILi128EEES8_NS7_ILi64EEEEEENS_10bfloat16_tEfNS_4arch4Sm80ELb1ELb0ELb1ELb1ELb1ELb0ELb0ELb0ELi2ELi4ELi4ELi4ELb0EEENS1_24CollectiveEpilogueBwdGQAISA_fSD_Li256ELb1ELb1EEENS1_25SingleTileBwdLPTSchedulerILb1ELi128ELb1EEEEEEEEEvNT_6ParamsE$_ZN4cute5tupleIJNS0_IJNS_1CILi1EEENS1_ILi2EEEEEENS0_IJNS1_ILi0EEEiEEEEEC2ERKS4_RKS6_)
$_ZN7cutlass13device_kernelIN5flash19enable_sm80_to_sm89INS1_16FlashAttnBwdSm80INS1_25CollectiveMainloopBwdSm80ILi2ELi2EN4cute5tupleIJNS5_1CILi128EEES8_NS7_ILi64EEEEEENS_10bfloat16_tEfNS_4arch4Sm80ELb1ELb0ELb1ELb1ELb1ELb0ELb0ELb0ELi2ELi4ELi4ELi4ELb0EEENS1_24CollectiveEpilogueBwdGQAISA_fSD_Li256ELb1ELb1EEENS1_25SingleTileBwdLPTSchedulerILb1ELi128ELb1EEEEEEEEEvNT_6ParamsE$_ZN4cute5tupleIJNS0_IJNS_1CILi1EEENS1_ILi2EEEEEENS0_IJNS1_ILi0EEEiEEEEEC2ERKS4_RKS6_:
[----:B------:R-:W-:Y:S02]  /*b190*/  MOV R4, 0xb1b0 ;  /* 0x0000b1b000047802 */ /* 0x000fe40000000f00 */
[----:B------:R-:W-:Y:S05]  /*b1a0*/  CALL.REL.NOINC `($_ZN7cutlass13device_kernelIN5flash19enable_sm80_to_sm89INS1_16FlashAttnBwdSm80INS1_25CollectiveMainloopBwdSm80ILi2ELi2EN4cute5tupleIJNS5_1CILi128EEES8_NS7_ILi64EEEEEENS_10bfloat16_tEfNS_4arch4Sm80ELb1ELb0ELb1ELb1ELb1ELb0ELb0ELb0ELi2ELi4ELi4ELi4ELb0EEENS1_24CollectiveEpilogueBwdGQAISA_fSD_Li256ELb1ELb1EEENS1_25SingleTileBwdLPTSchedulerILb1ELi128ELb1EEEEEEEEEvNT_6ParamsE$_ZN4cute3eso3ESOILb1ELb0EJNS_5tupleIJNS_1CILi1EEENS3_ILi2EEEEEENS2_IJNS3_ILi0EEEiEEEEEC2ERKS6_RKS8_) ;  /* 0xffffde8000007944 */ /* 0x000fea0003c3ffff */
[----:B------:R-:W-:-:S04]  /*b1b0*/  MOV R7, 0x0 ;  /* 0x0000000000077802 */ /* 0x000fc80000000f00 */
[----:B------:R-:W-:Y:S05]  /*b1c0*/  RET.REL.NODEC R6 `(_ZN7cutlass13device_kernelIN5flash19enable_sm80_to_sm89INS1_16FlashAttnBwdSm80INS1_25CollectiveMainloopBwdSm80ILi2ELi2EN4cute5tupleIJNS5_1CILi128EEES8_NS7_ILi64EEEEEENS_10bfloat16_tEfNS_4arch4Sm80ELb1ELb0ELb1ELb1ELb1ELb0ELb0ELb0ELi2ELi4ELi4ELi4ELb0EEENS1_24CollectiveEpilogueBwdGQAISA_fSD_Li256ELb1ELb1EEENS1_25SingleTileBwdLPTSchedulerILb1ELi128ELb1EEEEEEEEEvNT_6ParamsE) ;  /* 0xffff4e3006007950 */ /* 0x000fea0003c3ffff */
        .type           $_ZN7cutlass13device_kernelIN5flash19enable_sm80_to_sm89INS1_16FlashAttnBwdSm80INS1_25CollectiveMainloopBwdSm80ILi2ELi2EN4cute5tupleIJNS5_1CILi128EEES8_NS7_ILi64EEEEEENS_10bfloat16_tEfNS_4arch4Sm80ELb1ELb0ELb1ELb1ELb1ELb0ELb0ELb0ELi2ELi4ELi4ELi4ELb0EEENS1_24CollectiveEpilogueBwdGQAISA_fSD_Li256ELb1ELb1EEENS1_25SingleTileBwdLPTSchedulerILb1ELi128ELb1EEEEEEEEEvNT_6ParamsE$_ZN4cute5tupleIJNS0_IJNS_1CILi1EEENS1_ILi2EEES3_EEENS0_IJS2_NS1_ILi256EEEiEEEEEC2ERKS4_RKS6_,@function
        .size           $_ZN7cutlass13device_kernelIN5flash19enable_sm80_to_sm89INS1_16FlashAttnBwdSm80INS1_25CollectiveMainloopBwdSm80ILi2ELi2EN4cute5tupleIJNS5_1CILi128EEES8_NS7_ILi64EEEEEENS_10bfloat16_tEfNS_4arch4Sm80ELb1ELb0ELb1ELb1ELb1ELb0ELb0ELb0ELi2ELi4ELi4ELi4ELb0EEENS1_24CollectiveEpilogueBwdGQAISA_fSD_Li256ELb1ELb1EEENS1_25SingleTileBwdLPTSchedulerILb1ELi128ELb1EEEEEEEEEvNT_6ParamsE$_ZN4cute5tupleIJNS0_IJNS_1CILi1EEENS1_ILi2EEES3_EEENS0_IJS2_NS1_ILi256EEEiEEEEEC2ERKS4_RKS6_,($_ZN7cutlass13device_kernelIN5flash19enable_sm80_to_sm89INS1_16FlashAttnBwdSm80INS1_25CollectiveMainloopBwdSm80ILi2ELi2EN4cute5tupleIJNS5_1CILi128EEES8_NS7_ILi64EEEEEENS_10bfloat16_tEfNS_4arch4Sm80ELb1ELb0ELb1ELb1ELb1ELb0ELb0ELb0ELi2ELi4ELi4ELi4ELb0EEENS1_24CollectiveEpilogueBwdGQAISA_fSD_Li256ELb1ELb1EEENS1_25SingleTileBwdLPTSchedulerILb1ELi128ELb1EEEEEEEEEvNT_6ParamsE$_ZN4cute5tupleIJNS0_IJNS_1CILi2EEEEEENS0_IJiEEEEEC2ERKS3_RKS4_ - $_ZN7cutlass13device_kernelIN5flash19enable_sm80_to_sm89INS1_16FlashAttnBwdSm80INS1_25CollectiveMainloopBwdSm80ILi2ELi2EN4cute5tupleIJNS5_1CILi128EEES8_NS7_ILi64EEEEEENS_10bfloat16_tEfNS_4arch4Sm80ELb1ELb0ELb1ELb1ELb1ELb0ELb0ELb0ELi2ELi4ELi4ELi4ELb0EEENS1_24CollectiveEpilogueBwdGQAISA_fSD_Li256ELb1ELb1EEENS1_25SingleTileBwdLPTSchedulerILb1ELi128ELb1EEEEEEEEEvNT_6ParamsE$_ZN4cute5tupleIJNS0_IJNS_1CILi1EEENS1_ILi2EEES3_EEENS0_IJS2_NS1_ILi256EEEiEEEEEC2ERKS4_RKS6_)
$_ZN7cutlass13device_kernelIN5flash19enable_sm80_to_sm89INS1_16FlashAttnBwdSm80INS1_25CollectiveMainloopBwdSm80ILi2ELi2EN4cute5tupleIJNS5_1CILi128EEES8_NS7_ILi64EEEEEENS_10bfloat16_tEfNS_4arch4Sm80ELb1ELb0ELb1ELb1ELb1ELb0ELb0ELb0ELi2ELi4ELi4ELi4ELb0EEENS1_24CollectiveEpilogueBwdGQAISA_fSD_Li256ELb1ELb1EEENS1_25SingleTileBwdLPTSchedulerILb1ELi128ELb1EEEEEEEEEvNT_6ParamsE$_ZN4cute5tupleIJNS0_IJNS_1CILi1EEENS1_ILi2EEES3_EEENS0_IJS2_NS1_ILi256EEEiEEEEEC2ERKS4_RKS6_:
[----:B------:R-:W-:Y:S02]  /*b1d0*/  MOV R4, 0xb1f0 ;  /* 0x0000b1f000047802 */ /* 0x000fe40000000f00 */
[----:B------:R-:W-:Y:S05]  /*b1e0*/  CALL.REL.NOINC `($_ZN7cutlass13device_kernelIN5flash19enable_sm80_to_sm89INS1_16FlashAttnBwdSm80INS1_25CollectiveMainloopBwdSm80ILi2ELi2EN4cute5tupleIJNS5_1CILi128EEES8_NS7_ILi64EEEEEENS_10bfloat16_tEfNS_4arch4Sm80ELb1ELb0ELb1ELb1ELb1ELb0ELb0ELb0ELi2ELi4ELi4ELi4ELb0EEENS1_24CollectiveEpilogueBwdGQAISA_fSD_Li256ELb1ELb1EEENS1_25SingleTileBwdLPTSchedulerILb1ELi128ELb1EEEEEEEEEvNT_6ParamsE$_ZN4cute3eso3ESOILb1ELb0EJNS_5tupleIJNS_1CILi1EEENS3_ILi2EEES5_EEENS2_IJS4_NS3_ILi256EEEiEEEEEC2ERKS6_RKS8_) ;  /* 0xffffde8000007944 */ /* 0x000fea0003c3ffff */
[----:B-1----:R-:W-:Y:S02]  /*b1f0*/  MOV R2, R6 ;  /* 0x0000000600027202 */ /* 0x002fe40000000f00 */
[----:B------:R-:W-:-:S04]  /*b200*/  MOV R3, 0x0 ;  /* 0x0000000000037802 */ /* 0x000fc80000000f00 */
[----:B------:R-:W-:Y:S05]  /*b210*/  RET.REL.NODEC R2 `(_ZN7cutlass13device_kernelIN5flash19enable_sm80_to_sm89INS1_16FlashAttnBwdSm80INS1_25CollectiveMainloopBwdSm80ILi2ELi2EN4cute5tupleIJNS5_1CILi128EEES8_NS7_ILi64EEEEEENS_10bfloat16_tEfNS_4arch4Sm80ELb1ELb0ELb1ELb1ELb1ELb0ELb0ELb0ELi2ELi4ELi4ELi4ELb0EEENS1_24CollectiveEpilogueBwdGQAISA_fSD_Li256ELb1ELb1EEENS1_25SingleTileBwdLPTSchedulerILb1ELi128ELb1EEEEEEEEEvNT_6ParamsE) ;  /* 0xffff4de002007950 */ /* 0x000fea0003c3ffff */
        .type           $_ZN7cutlass13device_kernelIN5flash19enable_sm80_to_sm89INS1_16FlashAttnBwdSm80INS1_25CollectiveMainloopBwdSm80ILi2ELi2EN4cute5tupleIJNS5_1CILi128EEES8_NS7_ILi64EEEEEENS_10bfloat16_tEfNS_4arch4Sm80ELb1ELb0ELb1ELb1ELb1ELb0ELb0ELb0ELi2ELi4ELi4ELi4ELb0EEENS1_24CollectiveEpilogueBwdGQAISA_fSD_Li256ELb1ELb1EEENS1_25SingleTileBwdLPTSchedulerILb1ELi128ELb1EEEEEEEEEvNT_6ParamsE$_ZN4cute5tupleIJNS0_IJNS_1CILi2EEEEEENS0_IJiEEEEEC2ERKS3_RKS4_,@function
        .size           $_ZN7cutlass13device_kernelIN5flash19enable_sm80_to_sm89INS1_16FlashAttnBwdSm80INS1_25CollectiveMainloopBwdSm80ILi2ELi2EN4cute5tupleIJNS5_1CILi128EEES8_NS7_ILi64EEEEEENS_10bfloat16_tEfNS_4arch4Sm80ELb1ELb0ELb1ELb1ELb1ELb0ELb0ELb0ELi2ELi4ELi4ELi4ELb0EEENS1_24CollectiveEpilogueBwdGQAISA_fSD_Li256ELb1ELb1EEENS1_25SingleTileBwdLPTSchedulerILb1ELi128ELb1EEEEEEEEEvNT_6ParamsE$_ZN4cute5tupleIJNS0_IJNS_1CILi2EEEEEENS0_IJiEEEEEC2ERKS3_RKS4_,($_ZN7cutlass13device_kernelIN5flash19enable_sm80_to_sm89INS1_16FlashAttnBwdSm80INS1_25CollectiveMainloopBwdSm80ILi2ELi2EN4cute5tupleIJNS5_1CILi128EEES8_NS7_ILi64EEEEEENS_10bfloat16_tEfNS_4arch4Sm80ELb1ELb0ELb1ELb1ELb1ELb0ELb0ELb0ELi2ELi4ELi4ELi4ELb0EEENS1_24CollectiveEpilogueBwdGQAISA_fSD_Li256ELb1ELb1EEENS1_25SingleTileBwdLPTSchedulerILb1ELi128ELb1EEEEEEEEEvNT_6ParamsE$_ZN4cute5tupleIJNS0_IJNS_1CILi2EEES2_EEENS0_IJNS1_ILi1EEEiEEEEEC2ERKS3_RKS5_ - $_ZN7cutlass13device_kernelIN5flash19enable_sm80_to_sm89INS1_16FlashAttnBwdSm80INS1_25CollectiveMainloopBwdSm80ILi2ELi2EN4cute5tupleIJNS5_1CILi128EEES8_NS7_ILi64EEEEEENS_10bfloat16_tEfNS_4arch4Sm80ELb1ELb0ELb1ELb1ELb1ELb0ELb0ELb0ELi2ELi4ELi4ELi4ELb0EEENS1_24CollectiveEpilogueBwdGQAISA_fSD_Li256ELb1ELb1EEENS1_25SingleTileBwdLPTSchedulerILb1ELi128ELb1EEEEEEEEEvNT_6ParamsE$_ZN4cute5tupleIJNS0_IJNS_1CILi2EEEEEENS0_IJiEEEEEC2ERKS3_RKS4_)
$_ZN7cutlass13device_kernelIN5flash19enable_sm80_to_sm89INS1_16FlashAttnBwdSm80INS1_25CollectiveMainloopBwdSm80ILi2ELi2EN4cute5tupleIJNS5_1CILi128EEES8_NS7_ILi64EEEEEENS_10bfloat16_tEfNS_4arch4Sm80ELb1ELb0ELb1ELb1ELb1ELb0ELb0ELb0ELi2ELi4ELi4ELi4ELb0EEENS1_24CollectiveEpilogueBwdGQAISA_fSD_Li256ELb1ELb1EEENS1_25SingleTileBwdLPTSchedulerILb1ELi128ELb1EEEEEEEEEvNT_6ParamsE$_ZN4cute5tupleIJNS0_IJNS_1CILi2EEEEEENS0_IJiEEEEEC2ERKS3_RKS4_:
[----:B------:R-:W-:Y:S02]  /*b220*/  MOV R6, 0xb240 ;  /* 0x0000b24000067802 */ /* 0x000fe40000000f00 */
[----:B------:R-:W-:Y:S05]  /*b230*/  CALL.REL.NOINC `($_ZN7cutlass13device_kernelIN5flash19enable_sm80_to_sm89INS1_16FlashAttnBwdSm80INS1_25CollectiveMainloopBwdSm80ILi2ELi2EN4cute5tupleIJNS5_1CILi128EEES8_NS7_ILi64EEEEEENS_10bfloat16_tEfNS_4arch4Sm80ELb1ELb0ELb1ELb1ELb1ELb0ELb0ELb0ELi2ELi4ELi4ELi4ELb0EEENS1_24CollectiveEpilogueBwdGQAISA_fSD_Li256ELb1ELb1EEENS1_25SingleTileBwdLPTSchedulerILb1ELi128ELb1EEEEEEEEEvNT_6ParamsE$_ZN4cute3eso3ESOILb1ELb0EJNS_5tupleIJNS_1CILi2EEEEEENS2_IJiEEEEEC2ERKS5_RKS6_) ;  /* 0xffffde7000007944 */ /* 0x000fea0003c3ffff */
[----:B------:R-:W-:-:S04]  /*b240*/  MOV R5, 0x0 ;  /* 0x0000000000057802 */ /* 0x000fc80000000f00 */
[----:B------:R-:W-:Y:S05]  /*b250*/  RET.REL.NODEC R4 `(_ZN7cutlass13device_kernelIN5flash19enable_sm80_to_sm89INS1_16FlashAttnBwdSm80INS1_25CollectiveMainloopBwdSm80ILi2ELi2EN4cute5tupleIJNS5_1CILi128EEES8_NS7_ILi64EEEEEENS_10bfloat16_tEfNS_4arch4Sm80ELb1ELb0ELb1ELb1ELb1ELb0ELb0ELb0ELi2ELi4ELi4ELi4ELb0EEENS1_24CollectiveEpilogueBwdGQAISA_fSD_Li256ELb1ELb1EEENS1_25SingleTileBwdLPTSchedulerILb1ELi128ELb1EEEEEEEEEvNT_6ParamsE) ;  /* 0xffff4da004007950 */ /* 0x000fea0003c3ffff */
        .type           $_ZN7cutlass13device_kernelIN5flash19enable_sm80_to_sm89INS1_16FlashAttnBwdSm80INS1_25CollectiveMainloopBwdSm80ILi2ELi2EN4cute5tupleIJNS5_1CILi128EEES8_NS7_ILi64EEEEEENS_10bfloat16_tEfNS_4arch4Sm80ELb1ELb0ELb1ELb1ELb1ELb0ELb0ELb0ELi2ELi4ELi4ELi4ELb0EEENS1_24CollectiveEpilogueBwdGQAISA_fSD_Li256ELb1ELb1EEENS1_25SingleTileBwdLPTSchedulerILb1ELi128ELb1EEEEEEEEEvNT_6ParamsE$_ZN4cute5tupleIJNS0_IJNS_1CILi2EEES2_EEENS0_IJNS1_ILi1EEEiEEEEEC2ERKS3_RKS5_,@function
        .size           $_ZN7cutlass13device_kernelIN5flash19enable_sm80_to_sm89INS1_16FlashAttnBwdSm80INS1_25CollectiveMainloopBwdSm80ILi2ELi2EN4cute5tupleIJNS5_1CILi128EEES8_NS7_ILi64EEEEEENS_10bfloat16_tEfNS_4arch4Sm80ELb1ELb0ELb1ELb1ELb1ELb0ELb0ELb0ELi2ELi4ELi4ELi4ELb0EEENS1_24CollectiveEpilogueBwdGQAISA_fSD_Li256ELb1ELb1EEENS1_25SingleTileBwdLPTSchedulerILb1ELi128ELb1EEEEEEEEEvNT_6ParamsE$_ZN4cute5tupleIJNS0_IJNS_1CILi2EEES2_EEENS0_IJNS1_ILi1EEEiEEEEEC2ERKS3_RKS5_,($_ZN7cutlass13device_kernelIN5flash19enable_sm80_to_sm89INS1_16FlashAttnBwdSm80INS1_25CollectiveMainloopBwdSm80ILi2ELi2EN4cute5tupleIJNS5_1CILi128EEES8_NS7_ILi64EEEEEENS_10bfloat16_tEfNS_4arch4Sm80ELb1ELb0ELb1ELb1ELb1ELb0ELb0ELb0ELi2ELi4ELi4ELi4ELb0EEENS1_24CollectiveEpilogueBwdGQAISA_fSD_Li256ELb1ELb1EEENS1_25SingleTileBwdLPTSchedulerILb1ELi128ELb1EEEEEEEEEvNT_6ParamsE$_ZN4cute5tupleIJNS0_IJNS_1CILi2EEES2_EEENS0_IJiNS1_ILi4096EEEEEEEEC2ERKS3_RKS5_ - $_ZN7cutlass13device_kernelIN5flash19enable_sm80_to_sm89INS1_16FlashAttnBwdSm80INS1_25CollectiveMainloopBwdSm80ILi2ELi2EN4cute5tupleIJNS5_1CILi128EEES8_NS7_ILi64EEEEEENS_10bfloat16_tEfNS_4arch4Sm80ELb1ELb0ELb1ELb1ELb1ELb0ELb0ELb0ELi2ELi4ELi4ELi4ELb0EEENS1_24CollectiveEpilogueBwdGQAISA_fSD_Li256ELb1ELb1EEENS1_25SingleTileBwdLPTSchedulerILb1ELi128ELb1EEEEEEEEEvNT_6ParamsE$_ZN4cute5tupleIJNS0_IJNS_1CILi2EEES2_EEENS0_IJNS1_ILi1EEEiEEEEEC2ERKS3_RKS5_)
$_ZN7cutlass13device_kernelIN5flash19enable_sm80_to_sm89INS1_16FlashAttnBwdSm80INS1_25CollectiveMainloopBwdSm80ILi2ELi2EN4cute5tupleIJNS5_1CILi128EEES8_NS7_ILi64EEEEEENS_10bfloat16_tEfNS_4arch4Sm80ELb1ELb0ELb1ELb1ELb1ELb0ELb0ELb0ELi2ELi4ELi4ELi4ELb0EEENS1_24CollectiveEpilogueBwdGQAISA_fSD_Li256ELb1ELb1EEENS1_25SingleTileBwdLPTSchedulerILb1ELi128ELb1EEEEEEEEEvNT_6ParamsE$_ZN4cute5tupleIJNS0_IJNS_1CILi2EEES2_EEENS0_IJNS1_ILi1EEEiEEEEEC2ERKS3_RKS5_:
[----:B------:R-:W-:Y:S02]  /*b260*/  MOV R4, 0xb280 ;  /* 0x0000b28000047802 */ /* 0x000fe40000000f00 */
[----:B------:R-:W-:Y:S05]  /*b270*/  CALL.REL.NOINC `($_ZN7cutlass13device_kernelIN5flash19enable_sm80_to_sm89INS1_16FlashAttnBwdSm80INS1_25CollectiveMainloopBwdSm80ILi2ELi2EN4cute5tupleIJNS5_1CILi128EEES8_NS7_ILi64EEEEEENS_10bfloat16_tEfNS_4arch4Sm80ELb1ELb0ELb1ELb1ELb1ELb0ELb0ELb0ELi2ELi4ELi4ELi4ELb0EEENS1_24CollectiveEpilogueBwdGQAISA_fSD_Li256ELb1ELb1EEENS1_25SingleTileBwdLPTSchedulerILb1ELi128ELb1EEEEEEEEEvNT_6ParamsE$_ZN4cute3eso3ESOILb1ELb0EJNS_5tupleIJNS_1CILi2EEES4_EEENS2_IJNS3_ILi1EEEiEEEEEC2ERKS5_RKS7_) ;  /* 0xffffdf0000007944 */ /* 0x000fea0003c3ffff */
[----:B-1----:R-:W-:Y:S02]  /*b280*/  MOV R2, R6 ;  /* 0x0000000600027202 */ /* 0x002fe40000000f00 */
[----:B------:R-:W-:-:S04]  /*b290*/  MOV R3, 0x0 ;  /* 0x0000000000037802 */ /* 0x000fc80000000f00 */
[----:B------:R-:W-:Y:S05]  /*b2a0*/  RET.REL.NODEC R2 `(_ZN7cutlass13device_kernelIN5flash19enable_sm80_to_sm89INS1_16FlashAttnBwdSm80INS1_25CollectiveMainloopBwdSm80ILi2ELi2EN4cute5tupleIJNS5_1CILi128EEES8_NS7_ILi64EEEEEENS_10bfloat16_tEfNS_4arch4Sm80ELb1ELb0ELb1ELb1ELb1ELb0ELb0ELb0ELi2ELi4ELi4ELi4ELb0EEENS1_24CollectiveEpilogueBwdGQAISA_fSD_Li256ELb1ELb1EEENS1_25SingleTileBwdLPTSchedulerILb1ELi128ELb1EEEEEEEEEvNT_6ParamsE) ;  /* 0xffff4d5002007950 */ /* 0x000fea0003c3ffff */
        .type           $_ZN7cutlass13device_kernelIN5flash19enable_sm80_to_sm89INS1_16FlashAttnBwdSm80INS1_25CollectiveMainloopBwdSm80ILi2ELi2EN4cute5tupleIJNS5_1CILi128EEES8_NS7_ILi64EEEEEENS_10bfloat16_tEfNS_4arch4Sm80ELb1ELb0ELb1ELb1ELb1ELb0ELb0ELb0ELi2ELi4ELi4ELi4ELb0EEENS1_24CollectiveEpilogueBwdGQAISA_fSD_Li256ELb1ELb1EEENS1_25SingleTileBwdLPTSchedulerILb1ELi128ELb1EEEEEEEEEvNT_6ParamsE$_ZN4cute5tupleIJNS0_IJNS_1CILi2EEES2_EEENS0_IJiNS1_ILi4096EEEEEEEEC2ERKS3_RKS5_,@function
        .size           $_ZN7cutlass13device_kernelIN5flash19enable_sm80_to_sm89INS1_16FlashAttnBwdSm80INS1_25CollectiveMainloopBwdSm80ILi2ELi2EN4cute5tupleIJNS5_1CILi128EEES8_NS7_ILi64EEEEEENS_10bfloat16_tEfNS_4arch4Sm80ELb1ELb0ELb1ELb1ELb1ELb0ELb0ELb0ELi2ELi4ELi4ELi4ELb0EEENS1_24CollectiveEpilogueBwdGQAISA_fSD_Li256ELb1ELb1EEENS1_25SingleTileBwdLPTSchedulerILb1ELi128ELb1EEEEEEEEEvNT_6ParamsE$_ZN4cute5tupleIJNS0_IJNS_1CILi2EEES2_EEENS0_IJiNS1_ILi4096EEEEEEEEC2ERKS3_RKS5_,($_ZN7cutlass13device_kernelIN5flash19enable_sm80_to_sm89INS1_16FlashAttnBwdSm80INS1_25CollectiveMainloopBwdSm80ILi2ELi2EN4cute5tupleIJNS5_1CILi128EEES8_NS7_ILi64EEEEEENS_10bfloat16_tEfNS_4arch4Sm80ELb1ELb0ELb1ELb1ELb1ELb0ELb0ELb0ELi2ELi4ELi4ELi4ELb0EEENS1_24CollectiveEpilogueBwdGQAISA_fSD_Li256ELb1ELb1EEENS1_25SingleTileBwdLPTSchedulerILb1ELi128ELb1EEEEEEEEEvNT_6ParamsE$_ZN4cute5tupleIJNS0_IJNS_1CILi2EEES2_EEENS0_IJiNS1_ILi512EEEEEEEEC2ERKS3_RKS5_ - $_ZN7cutlass13device_kernelIN5flash19enable_sm80_to_sm89INS1_16FlashAttnBwdSm80INS1_25CollectiveMainloopBwdSm80ILi2ELi2EN4cute5tupleIJNS5_1CILi128EEES8_NS7_ILi64EEEEEENS_10bfloat16_tEfNS_4arch4Sm80ELb1ELb0ELb1ELb1ELb1ELb0ELb0ELb0ELi2ELi4ELi4ELi4ELb0EEENS1_24CollectiveEpilogueBwdGQAISA_fSD_Li256ELb1ELb1EEENS1_25SingleTileBwdLPTSchedulerILb1ELi128ELb1EEEEEEEEEvNT_6ParamsE$_ZN4cute5tupleIJNS0_IJNS_1CILi2EEES2_EEENS0_IJiNS1_ILi4096EEEEEEEEC2ERKS3_RKS5_)
$_ZN7cutlass13device_kernelIN5flash19enable_sm80_to_sm89INS1_16FlashAttnBwdSm80INS1_25CollectiveMainloopBwdSm80ILi2ELi2EN4cute5tupleIJNS5_1CILi128EEES8_NS7_ILi64EEEEEENS_10bfloat16_tEfNS_4arch4Sm80ELb1ELb0ELb1ELb1ELb1ELb0ELb0ELb0ELi2ELi4ELi4ELi4ELb0EEENS1_24CollectiveEpilogueBwdGQAISA_fSD_Li256ELb1ELb1EEENS1_25SingleTileBwdLPTSchedulerILb1ELi128ELb1EEEEEEEEEvNT_6ParamsE$_ZN4cute5tupleIJNS0_IJNS_1CILi2EEES2_EEENS0_IJiNS1_ILi4096EEEEEEEEC2ERKS3_RKS5_:
[----:B------:R-:W-:Y:S02]  /*b2b0*/  MOV R4, 0xb2d0 ;  /* 0x0000b2d000047802 */ /* 0x000fe40000000f00 */
[----:B------:R-:W-:Y:S05]  /*b2c0*/  CALL.REL.NOINC `($_ZN7cutlass13device_kernelIN5flash19enable_sm80_to_sm89INS1_16FlashAttnBwdSm80INS1_25CollectiveMainloopBwdSm80ILi2ELi2EN4cute5tupleIJNS5_1CILi128EEES8_NS7_ILi64EEEEEENS_10bfloat16_tEfNS_4arch4Sm80ELb1ELb0ELb1ELb1ELb1ELb0ELb0ELb0ELi2ELi4ELi4ELi4ELb0EEENS1_24CollectiveEpilogueBwdGQAISA_fSD_Li256ELb1ELb1EEENS1_25SingleTileBwdLPTSchedulerILb1ELi128ELb1EEEEEEEEEvNT_6ParamsE$_ZN4cute3eso3ESOILb1ELb0EJNS_5tupleIJNS_1CILi2EEES4_EEENS2_IJiNS3_ILi4096EEEEEEEEC2ERKS5_RKS7_) ;  /* 0xffffdef000007944 */ /* 0x000fea0003c3ffff */
[----:B-1----:R-:W-:Y:S02]  /*b2d0*/  MOV R2, R6 ;  /* 0x0000000600027202 */ /* 0x002fe40000000f00 */
[----:B------:R-:W-:-:S04]  /*b2e0*/  MOV R3, 0x0 ;  /* 0x0000000000037802 */ /* 0x000fc80000000f00 */
[----:B------:R-:W-:Y:S05]  /*b2f0*/  RET.REL.NODEC R2 `(_ZN7cutlass13device_kernelIN5flash19enable_sm80_to_sm89INS1_16FlashAttnBwdSm80INS1_25CollectiveMainloopBwdSm80ILi2ELi2EN4cute5tupleIJNS5_1CILi128EEES8_NS7_ILi64EEEEEENS_10bfloat16_tEfNS_4arch4Sm80ELb1ELb0ELb1ELb1ELb1ELb0ELb0ELb0ELi2ELi4ELi4ELi4ELb0EEENS1_24CollectiveEpilogueBwdGQAISA_fSD_Li256ELb1ELb1EEENS1_25SingleTileBwdLPTSchedulerILb1ELi128ELb1EEEEEEEEEvNT_6ParamsE) ;  /* 0xffff4d0002007950 */ /* 0x000fea0003c3ffff */
        .type           $_ZN7cutlass13device_kernelIN5flash19enable_sm80_to_sm89INS1_16FlashAttnBwdSm80INS1_25CollectiveMainloopBwdSm80ILi2ELi2EN4cute5tupleIJNS5_1CILi128EEES8_NS7_ILi64EEEEEENS_10bfloat16_tEfNS_4arch4Sm80ELb1ELb0ELb1ELb1ELb1ELb0ELb0ELb0ELi2ELi4ELi4ELi4ELb0EEENS1_24CollectiveEpilogueBwdGQAISA_fSD_Li256ELb1ELb1EEENS1_25SingleTileBwdLPTSchedulerILb1ELi128ELb1EEEEEEEEEvNT_6ParamsE$_ZN4cute5tupleIJNS0_IJNS_1CILi2EEES2_EEENS0_IJiNS1_ILi512EEEEEEEEC2ERKS3_RKS5_,@function
        .size           $_ZN7cutlass13device_kernelIN5flash19enable_sm80_to_sm89INS1_16FlashAttnBwdSm80INS1_25CollectiveMainloopBwdSm80ILi2ELi2EN4cute5tupleIJNS5_1CILi128EEES8_NS7_ILi64EEEEEENS_10bfloat16_tEfNS_4arch4Sm80ELb1ELb0ELb1ELb1ELb1ELb0ELb0ELb0ELi2ELi4ELi4ELi4ELb0EEENS1_24CollectiveEpilogueBwdGQAISA_fSD_Li256ELb1ELb1EEENS1_25SingleTileBwdLPTSchedulerILb1ELi128ELb1EEEEEEEEEvNT_6ParamsE$_ZN4cute5tupleIJNS0_IJNS_1CILi2EEES2_EEENS0_IJiNS1_ILi512EEEEEEEEC2ERKS3_RKS5_,($_ZN7cutlass13device_kernelIN5flash19enable_sm80_to_sm89INS1_16FlashAttnBwdSm80INS1_25CollectiveMainloopBwdSm80ILi2ELi2EN4cute5tupleIJNS5_1CILi128EEES8_NS7_ILi64EEEEEENS_10bfloat16_tEfNS_4arch4Sm80ELb1ELb0ELb1ELb1ELb1ELb0ELb0ELb0ELi2ELi4ELi4ELi4ELb0EEENS1_24CollectiveEpilogueBwdGQAISA_fSD_Li256ELb1ELb1EEENS1_25SingleTileBwdLPTSchedulerILb1ELi128ELb1EEEEEEEEEvNT_6ParamsE$_ZN4cute5tupleIJNS0_IJNS_1CILi2EEES2_EEENS0_IJiiEEEEEC2ERKS3_RKS4_ - $_ZN7cutlass13device_kernelIN5flash19enable_sm80_to_sm89INS1_16FlashAttnBwdSm80INS1_25CollectiveMainloopBwdSm80ILi2ELi2EN4cute5tupleIJNS5_1CILi128EEES8_NS7_ILi64EEEEEENS_10bfloat16_tEfNS_4arch4Sm80ELb1ELb0ELb1ELb1ELb1ELb0ELb0ELb0ELi2ELi4ELi4ELi4ELb0EEENS1_24CollectiveEpilogueBwdGQAISA_fSD_Li256ELb1ELb1EEENS1_25SingleTileBwdLPTSchedulerILb1ELi128ELb1EEEEEEEEEvNT_6ParamsE$_ZN4cute5tupleIJNS0_IJNS_1CILi2EEES2_EEENS0_IJiNS1_ILi512EEEEEEEEC2ERKS3_RKS5_)
$_ZN7cutlass13device_kernelIN5flash19enable_sm80_to_sm89INS1_16FlashAttnBwdSm80INS1_25CollectiveMainloopBwdSm80ILi2ELi2EN4cute5tupleIJNS5_1CILi128EEES8_NS7_ILi64EEEEEENS_10bfloat16_tEfNS_4arch4Sm80ELb1ELb0ELb1ELb1ELb1ELb0ELb0ELb0ELi2ELi4ELi4ELi4ELb0EEENS1_24CollectiveEpilogueBwdGQAISA_fSD_Li256ELb1ELb1EEENS1_25SingleTileBwdLPTSchedulerILb1ELi128ELb1EEEEEEEEEvNT_6ParamsE$_ZN4cute5tupleIJNS0_IJNS_1CILi2EEES2_EEENS0_IJiNS1_ILi512EEEEEEEEC2ERKS3_RKS5_:
[----:B------:R-:W-:Y:S02]  /*b300*/  MOV R4, 0xb320 ;  /* 0x0000b32000047802 */ /* 0x000fe40000000f00 */
[----:B------:R-:W-:Y:S05]  /*b310*/  CALL.REL.NOINC `($_ZN7cutlass13device_kernelIN5flash19enable_sm80_to_sm89INS1_16FlashAttnBwdSm80INS1_25CollectiveMainloopBwdSm80ILi2ELi2EN4cute5tupleIJNS5_1CILi128EEES8_NS7_ILi64EEEEEENS_10bfloat16_tEfNS_4arch4Sm80ELb1ELb0ELb1ELb1ELb1ELb0ELb0ELb0ELi2ELi4ELi4ELi4ELb0EEENS1_24CollectiveEpilogueBwdGQAISA_fSD_Li256ELb1ELb1EEENS1_25SingleTileBwdLPTSchedulerILb1ELi128ELb1EEEEEEEEEvNT_6ParamsE$_ZN4cute3eso3ESOILb1ELb0EJNS_5tupleIJNS_1CILi2EEES4_EEENS2_IJiNS3_ILi512EEEEEEEEC2ERKS5_RKS7_) ;  /* 0xffffdee000007944 */ /* 0x000fea0003c3ffff */
[----:B-1----:R-:W-:Y:S02]  /*b320*/  MOV R2, R6 ;  /* 0x0000000600027202 */ /* 0x002fe40000000f00 */
[----:B------:R-:W-:-:S04]  /*b330*/  MOV R3, 0x0 ;  /* 0x0000000000037802 */ /* 0x000fc80000000f00 */
[----:B------:R-:W-:Y:S05]  /*b340*/  RET.REL.NODEC R2 `(_ZN7cutlass13device_kernelIN5flash19enable_sm80_to_sm89INS1_16FlashAttnBwdSm80INS1_25CollectiveMainloopBwdSm80ILi2ELi2EN4cute5tupleIJNS5_1CILi128EEES8_NS7_ILi64EEEEEENS_10bfloat16_tEfNS_4arch4Sm80ELb1ELb0ELb1ELb1ELb1ELb0ELb0ELb0ELi2ELi4ELi4ELi4ELb0EEENS1_24CollectiveEpilogueBwdGQAISA_fSD_Li256ELb1ELb1EEENS1_25SingleTileBwdLPTSchedulerILb1ELi128ELb1EEEEEEEEEvNT_6ParamsE) ;  /* 0xffff4cb002007950 */ /* 0x000fea0003c3ffff */
        .type           $_ZN7cutlass13device_kernelIN5flash19enable_sm80_to_sm89INS1_16FlashAttnBwdSm80INS1_25CollectiveMainloopBwdSm80ILi2ELi2EN4cute5tupleIJNS5_1CILi128EEES8_NS7_ILi64EEEEEENS_10bfloat16_tEfNS_4arch4Sm80ELb1ELb0ELb1ELb1ELb1ELb0ELb0ELb0ELi2ELi4ELi4ELi4ELb0EEENS1_24CollectiveEpilogueBwdGQAISA_fSD_Li256ELb1ELb1EEENS1_25SingleTileBwdLPTSchedulerILb1ELi128ELb1EEEEEEEEEvNT_6ParamsE$_ZN4cute5tupleIJNS0_IJNS_1CILi2EEES2_EEENS0_IJiiEEEEEC2ERKS3_RKS4_,@function
        .size           $_ZN7cutlass13device_kernelIN5flash19enable_sm80_to_sm89INS1_16FlashAttnBwdSm80INS1_25CollectiveMainloopBwdSm80ILi2ELi2EN4cute5tupleIJNS5_1CILi128EEES8_NS7_ILi64EEEEEENS_10bfloat16_tEfNS_4arch4Sm80ELb1ELb0ELb1ELb1ELb1ELb0ELb0ELb0ELi2ELi4ELi4ELi4ELb0EEENS1_24CollectiveEpilogueBwdGQAISA_fSD_Li256ELb1ELb1EEENS1_25SingleTileBwdLPTSchedulerILb1ELi128ELb1EEEEEEEEEvNT_6ParamsE$_ZN4cute5tupleIJNS0_IJNS_1CILi2EEES2_EEENS0_IJiiEEEEEC2ERKS3_RKS4_,($_ZN7cutlass13device_kernelIN5flash19enable_sm80_to_sm89INS1_16FlashAttnBwdSm80INS1_25CollectiveMainloopBwdSm80ILi2ELi2EN4cute5tupleIJNS5_1CILi128EEES8_NS7_ILi64EEEEEENS_10bfloat16_tEfNS_4arch4Sm80ELb1ELb0ELb1ELb1ELb1ELb0ELb0ELb0ELi2ELi4ELi4ELi4ELb0EEENS1_24CollectiveEpilogueBwdGQAISA_fSD_Li256ELb1ELb1EEENS1_25SingleTileBwdLPTSchedulerILb1ELi128ELb1EEEEEEEEEvNT_6ParamsE$_ZN4cute5tupleIJNS0_IJNS_1CILi2EEES2_S2_EEENS0_IJNS1_ILi1EEENS1_ILi512EEEiEEEEEC2ERKS3_RKS6_ - $_ZN7cutlass13device_kernelIN5flash19enable_sm80_to_sm89INS1_16FlashAttnBwdSm80INS1_25CollectiveMainloopBwdSm80ILi2ELi2EN4cute5tupleIJNS5_1CILi128EEES8_NS7_ILi64EEEEEENS_10bfloat16_tEfNS_4arch4Sm80ELb1ELb0ELb1ELb1ELb1ELb0ELb0ELb0ELi2ELi4ELi4ELi4ELb0EEENS1_24CollectiveEpilogueBwdGQAISA_fSD_Li256ELb1ELb1EEENS1_25SingleTileBwdLPTSchedulerILb1ELi128ELb1EEEEEEEEEvNT_6ParamsE$_ZN4cute5tupleIJNS0_IJNS_1CILi2EEES2_EEENS0_IJiiEEEEEC2ERKS3_RKS4_)
$_ZN7cutlass13device_kernelIN5flash19enable_sm80_to_sm89INS1_16FlashAttnBwdSm80INS1_25CollectiveMainloopBwdSm80ILi2ELi2EN4cute5tupleIJNS5_1CILi128EEES8_NS7_ILi64EEEEEENS_10bfloat16_tEfNS_4arch4Sm80ELb1ELb0ELb1ELb1ELb1ELb0ELb0ELb0ELi2ELi4ELi4ELi4ELb0EEENS1_24CollectiveEpilogueBwdGQAISA_fSD_Li256ELb1ELb1EEENS1_25SingleTileBwdLPTSchedulerILb1ELi128ELb1EEEEEEEEEvNT_6ParamsE$_ZN4cute5tupleIJNS0_IJNS_1CILi2EEES2_EEENS0_IJiiEEEEEC2ERKS3_RKS4_:
[----:B------:R-:W-:Y:S02]  /*b350*/  MOV R4, 0xb370 ;  /* 0x0000b37000047802 */ /* 0x000fe40000000f00 */
[----:B------:R-:W-:Y:S05]  /*b360*/  CALL.REL.NOINC `($_ZN7cutlass13device_kernelIN5flash19enable_sm80_to_sm89INS1_16FlashAttnBwdSm80INS1_25CollectiveMainloopBwdSm80ILi2ELi2EN4cute5tupleIJNS5_1CILi128EEES8_NS7_ILi64EEEEEENS_10bfloat16_tEfNS_4arch4Sm80ELb1ELb0ELb1ELb1ELb1ELb0ELb0ELb0ELi2ELi4ELi4ELi4ELb0EEENS1_24CollectiveEpilogueBwdGQAISA_fSD_Li256ELb1ELb1EEENS1_25SingleTileBwdLPTSchedulerILb1ELi128ELb1EEEEEEEEEvNT_6ParamsE$_ZN4cute3eso3ESOILb1ELb0EJNS_5tupleIJNS_1CILi2EEES4_EEENS2_IJiiEEEEEC2ERKS5_RKS6_) ;  /* 0xffffded000007944 */ /* 0x000fea0003c3ffff */
[----:B-1----:R-:W-:Y:S02]  /*b370*/  MOV R2, R6 ;  /* 0x0000000600027202 */ /* 0x002fe40000000f00 */
[----:B------:R-:W-:-:S04]  /*b380*/  MOV R3, 0x0 ;  /* 0x0000000000037802 */ /* 0x000fc80000000f00 */
[----:B------:R-:W-:Y:S05]  /*b390*/  RET.REL.NODEC R2 `(_ZN7cutlass13device_kernelIN5flash19enable_sm80_to_sm89INS1_16FlashAttnBwdSm80INS1_25CollectiveMainloopBwdSm80ILi2ELi2EN4cute5tupleIJNS5_1CILi128EEES8_NS7_ILi64EEEEEENS_10bfloat16_tEfNS_4arch4Sm80ELb1ELb0ELb1ELb1ELb1ELb0ELb0ELb0ELi2ELi4ELi4ELi4ELb0EEENS1_24CollectiveEpilogueBwdGQAISA_fSD_Li256ELb1ELb1EEENS1_25SingleTileBwdLPTSchedulerILb1ELi128ELb1EEEEEEEEEvNT_6ParamsE) ;  /* 0xffff4c6002007950 */ /* 0x000fea0003c3ffff */
        .type           $_ZN7cutlass13device_kernelIN5flash19enable_sm80_to_sm89INS1_16FlashAttnBwdSm80INS1_25CollectiveMainloopBwdSm80ILi2ELi2EN4cute5tupleIJNS5_1CILi128EEES8_NS7_ILi64EEEEEENS_10bfloat16_tEfNS_4arch4Sm80ELb1ELb0ELb1ELb1ELb1ELb0ELb0ELb0ELi2ELi4ELi4ELi4ELb0EEENS1_24CollectiveEpilogueBwdGQAISA_fSD_Li256ELb1ELb1EEENS1_25SingleTileBwdLPTSchedulerILb1ELi128ELb1EEEEEEEEEvNT_6ParamsE$_ZN4cute5tupleIJNS0_IJNS_1CILi2EEES2_S2_EEENS0_IJNS1_ILi1EEENS1_ILi512EEEiEEEEEC2ERKS3_RKS6_,@function
        .size           $_ZN7cutlass13device_kernelIN5flash19enable_sm80_to_sm89INS1_16FlashAttnBwdSm80INS1_25CollectiveMainloopBwdSm80ILi2ELi2EN4cute5tupleIJNS5_1CILi128EEES8_NS7_ILi64EEEEEENS_10bfloat16_tEfNS_4arch4Sm80ELb1ELb0ELb1ELb1ELb1ELb0ELb0ELb0ELi2ELi4ELi4ELi4ELb0EEENS1_24CollectiveEpilogueBwdGQAISA_fSD_Li256ELb1ELb1EEENS1_25SingleTileBwdLPTSchedulerILb1ELi128ELb1EEEEEEEEEvNT_6ParamsE$_ZN4cute5tupleIJNS0_IJNS_1CILi2EEES2_S2_EEENS0_IJNS1_ILi1EEENS1_ILi512EEEiEEEEEC2ERKS3_RKS6_,($_ZN7cutlass13device_kernelIN5flash19enable_sm80_to_sm89INS1_16FlashAttnBwdSm80INS1_25CollectiveMainloopBwdSm80ILi2ELi2EN4cute5tupleIJNS5_1CILi128EEES8_NS7_ILi64EEEEEENS_10bfloat16_tEfNS_4arch4Sm80ELb1ELb0ELb1ELb1ELb1ELb0ELb0ELb0ELi2ELi4ELi4ELi4ELb0EEENS1_24CollectiveEpilogueBwdGQAISA_fSD_Li256ELb1ELb1EEENS1_25SingleTileBwdLPTSchedulerILb1ELi128ELb1EEEEEEEEEvNT_6ParamsE$_ZN4cute5tupleIJNS0_IJNS_1CILi8EEENS0_IJNS1_ILi2EEES3_S3_EEENS1_ILi1EEES4_S5_EEENS0_IJS5_NS0_IJS2_iiEEENS1_ILi64EEENS0_IJiNS1_ILi144EEENS1_ILi288EEEEEENS1_ILi512EEEEEEEEC2ERKS6_RKSD_ - $_ZN7cutlass13device_kernelIN5flash19enable_sm80_to_sm89INS1_16FlashAttnBwdSm80INS1_25CollectiveMainloopBwdSm80ILi2ELi2EN4cute5tupleIJNS5_1CILi128EEES8_NS7_ILi64EEEEEENS_10bfloat16_tEfNS_4arch4Sm80ELb1ELb0ELb1ELb1ELb1ELb0ELb0ELb0ELi2ELi4ELi4ELi4ELb0EEENS1_24CollectiveEpilogueBwdGQAISA_fSD_Li256ELb1ELb1EEENS1_25SingleTileBwdLPTSchedulerILb1ELi128ELb1EEEEEEEEEvNT_6ParamsE$_ZN4cute5tupleIJNS0_IJNS_1CILi2EEES2_S2_EEENS0_IJNS1_ILi1EEENS1_ILi512EEEiEEEEEC2ERKS3_RKS6_)
$_ZN7cutlass13device_kernelIN5flash19enable_sm80_to_sm89INS1_16FlashAttnBwdSm80INS1_25CollectiveMainloopBwdSm80ILi2ELi2EN4cute5tupleIJNS5_1CILi128EEES8_NS7_ILi64EEEEEENS_10bfloat16_tEfNS_4arch4Sm80ELb1ELb0ELb1ELb1ELb1ELb0ELb0ELb0ELi2ELi4ELi4ELi4ELb0EEENS1_24CollectiveEpilogueBwdGQAISA_fSD_Li256ELb1ELb1EEENS1_25SingleTileBwdLPTSchedulerILb1ELi128ELb1EEEEEEEEEvNT_6ParamsE$_ZN4cute5tupleIJNS0_IJNS_1CILi2EEES2_S2_EEENS0_IJNS1_ILi1EEENS1_ILi512EEEiEEEEEC2ERKS3_RKS6_:
[----:B------:R-:W-:Y:S02]  /*b3a0*/  MOV R4, 0xb3c0 ;  /* 0x0000b3c000047802 */ /* 0x000fe40000000f00 */
[----:B------:R-:W-:Y:S05]  /*b3b0*/  CALL.REL.NOINC `($_ZN7cutlass13device_kernelIN5flash19enable_sm80_to_sm89INS1_16FlashAttnBwdSm80INS1_25CollectiveMainloopBwdSm80ILi2ELi2EN4cute5tupleIJNS5_1CILi128EEES8_NS7_ILi64EEEEEENS_10bfloat16_tEfNS_4arch4Sm80ELb1ELb0ELb1ELb1ELb1ELb0ELb0ELb0ELi2ELi4ELi4ELi4ELb0EEENS1_24CollectiveEpilogueBwdGQAISA_fSD_Li256ELb1ELb1EEENS1_25SingleTileBwdLPTSchedulerILb1ELi128ELb1EEEEEEEEEvNT_6ParamsE$_ZN4cute3eso3ESOILb1ELb0EJNS_5tupleIJNS_1CILi2EEES4_S4_EEENS2_IJNS3_ILi1EEENS3_ILi512EEEiEEEEEC2ERKS5_RKS8_) ;  /* 0xffffdf3000007944 */ /* 0x000fea0003c3ffff */
[----:B-1----:R-:W-:Y:S02]  /*b3c0*/  MOV R2, R6 ;  /* 0x0000000600027202 */ /* 0x002fe40000000f00 */
[----:B------:R-:W-:-:S04]  /*b3d0*/  MOV R3, 0x0 ;  /* 0x0000000000037802 */ /* 0x000fc80000000f00 */
[----:B------:R-:W-:Y:S05]  /*b3e0*/  RET.REL.NODEC R2 `(_ZN7cutlass13device_kernelIN5flash19enable_sm80_to_sm89INS1_16FlashAttnBwdSm80INS1_25CollectiveMainloopBwdSm80ILi2ELi2EN4cute5tupleIJNS5_1CILi128EEES8_NS7_ILi64EEEEEENS_10bfloat16_tEfNS_4arch4Sm80ELb1ELb0ELb1ELb1ELb1ELb0ELb0ELb0ELi2ELi4ELi4ELi4ELb0EEENS1_24CollectiveEpilogueBwdGQAISA_fSD_Li256ELb1ELb1EEENS1_25SingleTileBwdLPTSchedulerILb1ELi128ELb1EEEEEEEEEvNT_6ParamsE) ;  /* 0xffff4c1002007950 */ /* 0x000fea0003c3ffff */
        .type           $_ZN7cutlass13device_kernelIN5flash19enable_sm80_to_sm89INS1_16FlashAttnBwdSm80INS1_25CollectiveMainloopBwdSm80ILi2ELi2EN4cute5tupleIJNS5_1CILi128EEES8_NS7_ILi64EEEEEENS_10bfloat16_tEfNS_4arch4Sm80ELb1ELb0ELb1ELb1ELb1ELb0ELb0ELb0ELi2ELi4ELi4ELi4ELb0EEENS1_24CollectiveEpilogueBwdGQAISA_fSD_Li256ELb1ELb1EEENS1_25SingleTileBwdLPTSchedulerILb1ELi128ELb1EEEEEEEEEvNT_6ParamsE$_ZN4cute5tupleIJNS0_IJNS_1CILi8EEENS0_IJNS1_ILi2EEES3_S3_EEENS1_ILi1EEES4_S5_EEENS0_IJS5_NS0_IJS2_iiEEENS1_ILi64EEENS0_IJiNS1_ILi144EEENS1_ILi288EEEEEENS1_ILi512EEEEEEEEC2ERKS6_RKSD_,@function
        .size           $_ZN7cutlass13device_kernelIN5flash19enable_sm80_to_sm89INS1_16FlashAttnBwdSm80INS1_25CollectiveMainloopBwdSm80ILi2ELi2EN4cute5tupleIJNS5_1CILi128EEES8_NS7_ILi64EEEEEENS_10bfloat16_tEfNS_4arch4Sm80ELb1ELb0ELb1ELb1ELb1ELb0ELb0ELb0ELi2ELi4ELi4ELi4ELb0EEENS1_24CollectiveEpilogueBwdGQAISA_fSD_Li256ELb1ELb1EEENS1_25SingleTileBwdLPTSchedulerILb1ELi128ELb1EEEEEEEEEvNT_6ParamsE$_ZN4cute5tupleIJNS0_IJNS_1CILi8EEENS0_IJNS1_ILi2EEES3_S3_EEENS1_ILi1EEES4_S5_EEENS0_IJS5_NS0_IJS2_iiEEENS1_ILi64EEENS0_IJiNS1_ILi144EEENS1_ILi288EEEEEENS1_ILi512EEEEEEEEC2ERKS6_RKSD_,($_ZN7cutlass13device_kernelIN5flash19enable_sm80_to_sm89INS1_16FlashAttnBwdSm80INS1_25CollectiveMainloopBwdSm80ILi2ELi2EN4cute5tupleIJNS5_1CILi128EEES8_NS7_ILi64EEEEEENS_10bfloat16_tEfNS_4arch4Sm80ELb1ELb0ELb1ELb1ELb1ELb0ELb0ELb0ELi2ELi4ELi4ELi4ELb0EEENS1_24CollectiveEpilogueBwdGQAISA_fSD_Li256ELb1ELb1EEENS1_25SingleTileBwdLPTSchedulerILb1ELi128ELb1EEEEEEEEEvNT_6ParamsE$_ZN4cute5tupleIJNS0_IJNS_1CILi8EEENS0_IJNS1_ILi2EEES3_S3_EEENS1_ILi1EEES4_S5_EEENS0_IJS5_NS0_IJiiiEEENS1_ILi64EEENS0_IJNS1_ILi72EEENS1_ILi144EEENS1_ILi288EEEEEENS1_ILi512EEEEEEEEC2ERKS6_RKSE_ - $_ZN7cutlass13device_kernelIN5flash19enable_sm80_to_sm89INS1_16FlashAttnBwdSm80INS1_25CollectiveMainloopBwdSm80ILi2ELi2EN4cute5tupleIJNS5_1CILi128EEES8_NS7_ILi64EEEEEENS_10bfloat16_tEfNS_4arch4Sm80ELb1ELb0ELb1ELb1ELb1ELb0ELb0ELb0ELi2ELi4ELi4ELi4ELb0EEENS1_24CollectiveEpilogueBwdGQAISA_fSD_Li256ELb1ELb1EEENS1_25SingleTileBwdLPTSchedulerILb1ELi128ELb1EEEEEEEEEvNT_6ParamsE$_ZN4cute5tupleIJNS0_IJNS_1CILi8EEENS0_IJNS1_ILi2EEES3_S3_EEENS1_ILi1EEES4_S5_EEENS0_IJS5_NS0_IJS2_iiEEENS1_ILi64EEENS0_IJiNS1_ILi144EEENS1_ILi288EEEEEENS1_ILi512EEEEEEEEC2ERKS6_RKSD_)
$_ZN7cutlass13device_kernelIN5flash19enable_sm80_to_sm89INS1_16FlashAttnBwdSm80INS1_25CollectiveMainloopBwdSm80ILi2ELi2EN4cute5tupleIJNS5_1CILi128EEES8_NS7_ILi64EEEEEENS_10bfloat16_tEfNS_4arch4Sm80ELb1ELb0ELb1ELb1ELb1ELb0ELb0ELb0ELi2ELi4ELi4ELi4ELb0EEENS1_24CollectiveEpilogueBwdGQAISA_fSD_Li256ELb1ELb1EEENS1_25SingleTileBwdLPTSchedulerILb1ELi128ELb1EEEEEEEEEvNT_6ParamsE$_ZN4cute5tupleIJNS0_IJNS_1CILi8EEENS0_IJNS1_ILi2EEES3_S3_EEENS1_ILi1EEES4_S5_EEENS0_IJS5_NS0_IJS2_iiEEENS1_ILi64EEENS0_IJiNS1_ILi144EEENS1_ILi288EEEEEENS1_ILi512EEEEEEEEC2ERKS6_RKSD_:
[----:B------:R-:W-:Y:S02]  /*b3f0*/  MOV R8, 0xb410 ;  /* 0x0000b41000087802 */ /* 0x000fe40000000f00 */
[----:B------:R-:W-:Y:S05]  /*b400*/  CALL.REL.NOINC `($_ZN7cutlass13device_kernelIN5flash19enable_sm80_to_sm89INS1_16FlashAttnBwdSm80INS1_25CollectiveMainloopBwdSm80ILi2ELi2EN4cute5tupleIJNS5_1CILi128EEES8_NS7_ILi64EEEEEENS_10bfloat16_tEfNS_4arch4Sm80ELb1ELb0ELb1ELb1ELb1ELb0ELb0ELb0ELi2ELi4ELi4ELi4ELb0EEENS1_24CollectiveEpilogueBwdGQAISA_fSD_Li256ELb1ELb1EEENS1_25SingleTileBwdLPTSchedulerILb1ELi128ELb1EEEEEEEEEvNT_6ParamsE$_ZN4cute3eso3ESOILb1ELb0EJNS_5tupleIJNS_1CILi8EEENS2_IJNS3_ILi2EEES5_S5_EEENS3_ILi1EEES6_S7_EEENS2_IJS7_NS2_IJS4_iiEEENS3_ILi64EEENS2_IJiNS3_ILi144EEENS3_ILi288EEEEEENS3_ILi512EEEEEEEEC2ERKS8_RKSF_) ;  /* 0xffffdf2000007944 */ /* 0x000fea0003c3ffff */
[----:B-1----:R-:W-:Y:S02]  /*b410*/  MOV R2, R6 ;  /* 0x0000000600027202 */ /* 0x002fe40000000f00 */
[----:B------:R-:W-:-:S04]  /*b420*/  MOV R3, 0x0 ;  /* 0x0000000000037802 */ /* 0x000fc80000000f00 */
[----:B------:R-:W-:Y:S05]  /*b430*/  RET.REL.NODEC R2 `(_ZN7cutlass13device_kernelIN5flash19enable_sm80_to_sm89INS1_16FlashAttnBwdSm80INS1_25CollectiveMainloopBwdSm80ILi2ELi2EN4cute5tupleIJNS5_1CILi128EEES8_NS7_ILi64EEEEEENS_10bfloat16_tEfNS_4arch4Sm80ELb1ELb0ELb1ELb1ELb1ELb0ELb0ELb0ELi2ELi4ELi4ELi4ELb0EEENS1_24CollectiveEpilogueBwdGQAISA_fSD_Li256ELb1ELb1EEENS1_25SingleTileBwdLPTSchedulerILb1ELi128ELb1EEEEEEEEEvNT_6ParamsE) ;  /* 0xffff4bc002007950 */ /* 0x000fea0003c3ffff */
        .type           $_ZN7cutlass13device_kernelIN5flash19enable_sm80_to_sm89INS1_16FlashAttnBwdSm80INS1_25CollectiveMainloopBwdSm80ILi2ELi2EN4cute5tupleIJNS5_1CILi128EEES8_NS7_ILi64EEEEEENS_10bfloat16_tEfNS_4arch4Sm80ELb1ELb0ELb1ELb1ELb1ELb0ELb0ELb0ELi2ELi4ELi4ELi4ELb0EEENS1_24CollectiveEpilogueBwdGQAISA_fSD_Li256ELb1ELb1EEENS1_25SingleTileBwdLPTSchedulerILb1ELi128ELb1EEEEEEEEEvNT_6ParamsE$_ZN4cute5tupleIJNS0_IJNS_1CILi8EEENS0_IJNS1_ILi2EEES3_S3_EEENS1_ILi1EEES4_S5_EEENS0_IJS5_NS0_IJiiiEEENS1_ILi64EEENS0_IJNS1_ILi72EEENS1_ILi144EEENS1_ILi288EEEEEENS1_ILi512EEEEEEEEC2ERKS6_RKSE_,@function
        .size           $_ZN7cutlass13device_kernelIN5flash19enable_sm80_to_sm89INS1_16FlashAttnBwdSm80INS1_25CollectiveMainloopBwdSm80ILi2ELi2EN4cute5tupleIJNS5_1CILi128EEES8_NS7_ILi64EEEEEENS_10bfloat16_tEfNS_4arch4Sm80ELb1ELb0ELb1ELb1ELb1ELb0ELb0ELb0ELi2ELi4ELi4ELi4ELb0EEENS1_24CollectiveEpilogueBwdGQAISA_fSD_Li256ELb1ELb1EEENS1_25SingleTileBwdLPTSchedulerILb1ELi128ELb1EEEEEEEEEvNT_6ParamsE$_ZN4cute5tupleIJNS0_IJNS_1CILi8EEENS0_IJNS1_ILi2EEES3_S3_EEENS1_ILi1EEES4_S5_EEENS0_IJS5_NS0_IJiiiEEENS1_ILi64EEENS0_IJNS1_ILi72EEENS1_ILi144EEENS1_ILi288EEEEEENS1_ILi512EEEEEEEEC2ERKS6_RKSE_,($_ZN7cutlass13device_kernelIN5flash19enable_sm80_to_sm89INS1_16FlashAttnBwdSm80INS1_25CollectiveMainloopBwdSm80ILi2ELi2EN4cute5tupleIJNS5_1CILi128EEES8_NS7_ILi64EEEEEENS_10bfloat16_tEfNS_4arch4Sm80ELb1ELb0ELb1ELb1ELb1ELb0ELb0ELb0ELi2ELi4ELi4ELi4ELb0EEENS1_24CollectiveEpilogueBwdGQAISA_fSD_Li256ELb1ELb1EEENS1_25SingleTileBwdLPTSchedulerILb1ELi128ELb1EEEEEEEEEvNT_6ParamsE$_ZN4cute5tupleIJNS0_IJNS_1CILi8EEENS1_ILi2EEES3_S3_S2_S3_EEENS0_IJNS1_ILi1EEEiiiNS1_ILi72EEENS1_ILi512EEEEEEEEC2ERKS4_RKS8_ - $_ZN7cutlass13device_kernelIN5flash19enable_sm80_to_sm89INS1_16FlashAttnBwdSm80INS1_25CollectiveMainloopBwdSm80ILi2ELi2EN4cute5tupleIJNS5_1CILi128EEES8_NS7_ILi64EEEEEENS_10bfloat16_tEfNS_4arch4Sm80ELb1ELb0ELb1ELb1ELb1ELb0ELb0ELb0ELi2ELi4ELi4ELi4ELb0EEENS1_24CollectiveEpilogueBwdGQAISA_fSD_Li256ELb1ELb1EEENS1_25SingleTileBwdLPTSchedulerILb1ELi128ELb1EEEEEEEEEvNT_6ParamsE$_ZN4cute5tupleIJNS0_IJNS_1CILi8EEENS0_IJNS1_ILi2EEES3_S3_EEENS1_ILi1EEES4_S5_EEENS0_IJS5_NS0_IJiiiEEENS1_ILi64EEENS0_IJNS1_ILi72EEENS1_ILi144EEENS1_ILi288EEEEEENS1_ILi512EEEEEEEEC2ERKS6_RKSE_)
$_ZN7cutlass13device_kernelIN5flash19enable_sm80_to_sm89INS1_16FlashAttnBwdSm80INS1_25CollectiveMainloopBwdSm80ILi2ELi2EN4cute5tupleIJNS5_1CILi128EEES8_NS7_ILi64EEEEEENS_10bfloat16_tEfNS_4arch4Sm80ELb1ELb0ELb1ELb1ELb1ELb0ELb0ELb0ELi2ELi4ELi4ELi4ELb0EEENS1_24CollectiveEpilogueBwdGQAISA_fSD_Li256ELb1ELb1EEENS1_25SingleTileBwdLPTSchedulerILb1ELi128ELb1EEEEEEEEEvNT_6ParamsE$_ZN4cute5tupleIJNS0_IJNS_1CILi8EEENS0_IJNS1_ILi2EEES3_S3_EEENS1_ILi1EEES4_S5_EEENS0_IJS5_NS0_IJiiiEEENS1_ILi64EEENS0_IJNS1_ILi72EEENS1_ILi144EEENS1_ILi288EEEEEENS1_ILi512EEEEEEEEC2ERKS6_RKSE_:
[----:B------:R-:W-:Y:S02]  /*b440*/  MOV R8, 0xb460 ;  /* 0x0000b46000087802 */ /* 0x000fe40000000f00 */
[----:B------:R-:W-:Y:S05]  /*b450*/  CALL.REL.NOINC `($_ZN7cutlass13device_kernelIN5flash19enable_sm80_to_sm89INS1_16FlashAttnBwdSm80INS1_25CollectiveMainloopBwdSm80ILi2ELi2EN4cute5tupleIJNS5_1CILi128EEES8_NS7_ILi64EEEEEENS_10bfloat16_tEfNS_4arch4Sm80ELb1ELb0ELb1ELb1ELb1ELb0ELb0ELb0ELi2ELi4ELi4ELi4ELb0EEENS1_24CollectiveEpilogueBwdGQAISA_fSD_Li256ELb1ELb1EEENS1_25SingleTileBwdLPTSchedulerILb1ELi128ELb1EEEEEEEEEvNT_6ParamsE$_ZN4cute3eso3ESOILb1ELb0EJNS_5tupleIJNS_1CILi8EEENS2_IJNS3_ILi2EEES5_S5_EEENS3_ILi1EEES6_S7_EEENS2_IJS7_NS2_IJiiiEEENS3_ILi64EEENS2_IJNS3_ILi72EEENS3_ILi144EEENS3_ILi288EEEEEENS3_ILi512EEEEEEEEC2ERKS8_RKSG_) ;  /* 0xffffdf3000007944 */ /* 0x000fea0003c3ffff */
[----:B-1----:R-:W-:Y:S02]  /*b460*/  MOV R2, R6 ;  /* 0x0000000600027202 */ /* 0x002fe40000000f00 */
[----:B------:R-:W-:-:S04]  /*b470*/  MOV R3, 0x0 ;  /* 0x0000000000037802 */ /* 0x000fc80000000f00 */
[----:B------:R-:W-:Y:S05]  /*b480*/  RET.REL.NODEC R2 `(_ZN7cutlass13device_kernelIN5flash19enable_sm80_to_sm89INS1_16FlashAttnBwdSm80INS1_25CollectiveMainloopBwdSm80ILi2ELi2EN4cute5tupleIJNS5_1CILi128EEES8_NS7_ILi64EEEEEENS_10bfloat16_tEfNS_4arch4Sm80ELb1ELb0ELb1ELb1ELb1ELb0ELb0ELb0ELi2ELi4ELi4ELi4ELb0EEENS1_24CollectiveEpilogueBwdGQAISA_fSD_Li256ELb1ELb1EEENS1_25SingleTileBwdLPTSchedulerILb1ELi128ELb1EEEEEEEEEvNT_6ParamsE) ;  /* 0xffff4b7002007950 */ /* 0x000fea0003c3ffff */
        .type           $_ZN7cutlass13device_kernelIN5flash19enable_sm80_to_sm89INS1_16FlashAttnBwdSm80INS1_25CollectiveMainloopBwdSm80ILi2ELi2EN4cute5tupleIJNS5_1CILi128EEES8_NS7_ILi64EEEEEENS_10bfloat16_tEfNS_4arch4Sm80ELb1ELb0ELb1ELb1ELb1ELb0ELb0ELb0ELi2ELi4ELi4ELi4ELb0EEENS1_24CollectiveEpilogueBwdGQAISA_fSD_Li256ELb1ELb1EEENS1_25SingleTileBwdLPTSchedulerILb1ELi128ELb1EEEEEEEEEvNT_6ParamsE$_ZN4cute5tupleIJNS0_IJNS_1CILi8EEENS1_ILi2EEES3_S3_S2_S3_EEENS0_IJNS1_ILi1EEEiiiNS1_ILi72EEENS1_ILi512EEEEEEEEC2ERKS4_RKS8_,@function
        .size           $_ZN7cutlass13device_kernelIN5flash19enable_sm80_to_sm89INS1_16FlashAttnBwdSm80INS1_25CollectiveMainloopBwdSm80ILi2ELi2EN4cute5tupleIJNS5_1CILi128EEES8_NS7_ILi64EEEEEENS_10bfloat16_tEfNS_4arch4Sm80ELb1ELb0ELb1ELb1ELb1ELb0ELb0ELb0ELi2ELi4ELi4ELi4ELb0EEENS1_24CollectiveEpilogueBwdGQAISA_fSD_Li256ELb1ELb1EEENS1_25SingleTileBwdLPTSchedulerILb1ELi128ELb1EEEEEEEEEvNT_6ParamsE$_ZN4cute5tupleIJNS0_IJNS_1CILi8EEENS1_ILi2EEES3_S3_S2_S3_EEENS0_IJNS1_ILi1EEEiiiNS1_ILi72EEENS1_ILi512EEEEEEEEC2ERKS4_RKS8_,($_ZN7cutlass13device_kernelIN5flash19enable_sm80_to_sm89INS1_16FlashAttnBwdSm80INS1_25CollectiveMainloopBwdSm80ILi2ELi2EN4cute5tupleIJNS5_1CILi128EEES8_NS7_ILi64EEEEEENS_10bfloat16_tEfNS_4arch4Sm80ELb1ELb0ELb1ELb1ELb1ELb0ELb0ELb0ELi2ELi4ELi4ELi4ELb0EEENS1_24CollectiveEpilogueBwdGQAISA_fSD_Li256ELb1ELb1EEENS1_25SingleTileBwdLPTSchedulerILb1ELi128ELb1EEEEEEEEEvNT_6ParamsE$_ZN4cute5tupleIJNS_1CILi0EEEiEEC2ERKS2_RKi - $_ZN7cutlass13device_kernelIN5flash19enable_sm80_to_sm89INS1_16FlashAttnBwdSm80INS1_25CollectiveMainloopBwdSm80ILi2ELi2EN4cute5tupleIJNS5_1CILi128EEES8_NS7_ILi64EEEEEENS_10bfloat16_tEfNS_4arch4Sm80ELb1ELb0ELb1ELb1ELb1ELb0ELb0ELb0ELi2ELi4ELi4ELi4ELb0EEENS1_24CollectiveEpilogueBwdGQAISA_fSD_Li256ELb1ELb1EEENS1_25SingleTileBwdLPTSchedulerILb1ELi128ELb1EEEEEEEEEvNT_6ParamsE$_ZN4cute5tupleIJNS0_IJNS_1CILi8EEENS1_ILi2EEES3_S3_S2_S3_EEENS0_IJNS1_ILi1EEEiiiNS1_ILi72EEENS1_ILi512EEEEEEEEC2ERKS4_RKS8_)
$_ZN7cutlass13device_kernelIN5flash19enable_sm80_to_sm89INS1_16FlashAttnBwdSm80INS1_25CollectiveMainloopBwdSm80ILi2ELi2EN4cute5tupleIJNS5_1CILi128EEES8_NS7_ILi64EEEEEENS_10bfloat16_tEfNS_4arch4Sm80ELb1ELb0ELb1ELb1ELb1ELb0ELb0ELb0ELi2ELi4ELi4ELi4ELb0EEENS1_24CollectiveEpilogueBwdGQAISA_fSD_Li256ELb1ELb1EEENS1_25SingleTileBwdLPTSchedulerILb1ELi128ELb1EEEEEEEEEvNT_6ParamsE$_ZN4cute5tupleIJNS0_IJNS_1CILi8EEENS1_ILi2EEES3_S3_S2_S3_EEENS0_IJNS1_ILi1EEEiiiNS1_ILi72EEENS1_ILi512EEEEEEEEC2ERKS4_RKS8_:
[----:B------:R-:W-:Y:S02]  /*b490*/  MOV R8, 0xb4b0 ;  /* 0x0000b4b000087802 */ /* 0x000fe40000000f00 */
[----:B------:R-:W-:Y:S05]  /*b4a0*/  CALL.REL.NOINC `($_ZN7cutlass13device_kernelIN5flash19enable_sm80_to_sm89INS1_16FlashAttnBwdSm80INS1_25CollectiveMainloopBwdSm80ILi2ELi2EN4cute5tupleIJNS5_1CILi128EEES8_NS7_ILi64EEEEEENS_10bfloat16_tEfNS_4arch4Sm80ELb1ELb0ELb1ELb1ELb1ELb0ELb0ELb0ELi2ELi4ELi4ELi4ELb0EEENS1_24CollectiveEpilogueBwdGQAISA_fSD_Li256ELb1ELb1EEENS1_25SingleTileBwdLPTSchedulerILb1ELi128ELb1EEEEEEEEEvNT_6ParamsE$_ZN4cute3eso3ESOILb1ELb0EJNS_5tupleIJNS_1CILi8EEENS3_ILi2EEES5_S5_S4_S5_EEENS2_IJNS3_ILi1EEEiiiNS3_ILi72EEENS3_ILi512EEEEEEEEC2ERKS6_RKSA_) ;  /* 0xffffdf4000007944 */ /* 0x000fea0003c3ffff */
[----:B-1----:R-:W-:Y:S02]  /*b4b0*/  MOV R2, R6 ;  /* 0x0000000600027202 */ /* 0x002fe40000000f00 */
[----:B------:R-:W-:-:S04]  /*b4c0*/  MOV R3, 0x0 ;  /* 0x0000000000037802 */ /* 0x000fc80000000f00 */
[----:B------:R-:W-:Y:S05]  /*b4d0*/  RET.REL.NODEC R2 `(_ZN7cutlass13device_kernelIN5flash19enable_sm80_to_sm89INS1_16FlashAttnBwdSm80INS1_25CollectiveMainloopBwdSm80ILi2ELi2EN4cute5tupleIJNS5_1CILi128EEES8_NS7_ILi64EEEEEENS_10bfloat16_tEfNS_4arch4Sm80ELb1ELb0ELb1ELb1ELb1ELb0ELb0ELb0ELi2ELi4ELi4ELi4ELb0EEENS1_24CollectiveEpilogueBwdGQAISA_fSD_Li256ELb1ELb1EEENS1_25SingleTileBwdLPTSchedulerILb1ELi128ELb1EEEEEEEEEvNT_6ParamsE) ;  /* 0xffff4b2002007950 */ /* 0x000fea0003c3ffff */
        .type           $_ZN7cutlass13device_kernelIN5flash19enable_sm80_to_sm89INS1_16FlashAttnBwdSm80INS1_25CollectiveMainloopBwdSm80ILi2ELi2EN4cute5tupleIJNS5_1CILi128EEES8_NS7_ILi64EEEEEENS_10bfloat16_tEfNS_4arch4Sm80ELb1ELb0ELb1ELb1ELb1ELb0ELb0ELb0ELi2ELi4ELi4ELi4ELb0EEENS1_24CollectiveEpilogueBwdGQAISA_fSD_Li256ELb1ELb1EEENS1_25SingleTileBwdLPTSchedulerILb1ELi128ELb1EEEEEEEEEvNT_6ParamsE$_ZN4cute5tupleIJNS_1CILi0EEEiEEC2ERKS2_RKi,@function
        .size           $_ZN7cutlass13device_kernelIN5flash19enable_sm80_to_sm89INS1_16FlashAttnBwdSm80INS1_25CollectiveMainloopBwdSm80ILi2ELi2EN4cute5tupleIJNS5_1CILi128EEES8_NS7_ILi64EEEEEENS_10bfloat16_tEfNS_4arch4Sm80ELb1ELb0ELb1ELb1ELb1ELb0ELb0ELb0ELi2ELi4ELi4ELi4ELb0EEENS1_24CollectiveEpilogueBwdGQAISA_fSD_Li256ELb1ELb1EEENS1_25SingleTileBwdLPTSchedulerILb1ELi128ELb1EEEEEEEEEvNT_6ParamsE$_ZN4cute5tupleIJNS_1CILi0EEEiEEC2ERKS2_RKi,($_ZN7cutlass13device_kernelIN5flash19enable_sm80_to_sm89INS1_16FlashAttnBwdSm80INS1_25CollectiveMainloopBwdSm80ILi2ELi2EN4cute5tupleIJNS5_1CILi128EEES8_NS7_ILi64EEEEEENS_10bfloat16_tEfNS_4arch4Sm80ELb1ELb0ELb1ELb1ELb1ELb0ELb0ELb0ELi2ELi4ELi4ELi4ELb0EEENS1_24CollectiveEpilogueBwdGQAISA_fSD_Li256ELb1ELb1EEENS1_25SingleTileBwdLPTSchedulerILb1ELi128ELb1EEEEEEEEEvNT_6ParamsE$_ZN4cute5tupleIJNS_1CILi2EEEiEEC2ERKS2_RKi - $_ZN7cutlass13device_kernelIN5flash19enable_sm80_to_sm89INS1_16FlashAttnBwdSm80INS1_25CollectiveMainloopBwdSm80ILi2ELi2EN4cute5tupleIJNS5_1CILi128EEES8_NS7_ILi64EEEEEENS_10bfloat16_tEfNS_4arch4Sm80ELb1ELb0ELb1ELb1ELb1ELb0ELb0ELb0ELi2ELi4ELi4ELi4ELb0EEENS1_24CollectiveEpilogueBwdGQAISA_fSD_Li256ELb1ELb1EEENS1_25SingleTileBwdLPTSchedulerILb1ELi128ELb1EEEEEEEEEvNT_6ParamsE$_ZN4cute5tupleIJNS_1CILi0EEEiEEC2ERKS2_RKi)
$_ZN7cutlass13device_kernelIN5flash19enable_sm80_to_sm89INS1_16FlashAttnBwdSm80INS1_25CollectiveMainloopBwdSm80ILi2ELi2EN4cute5tupleIJNS5_1CILi128EEES8_NS7_ILi64EEEEEENS_10bfloat16_tEfNS_4arch4Sm80ELb1ELb0ELb1ELb1ELb1ELb0ELb0ELb0ELi2ELi4ELi4ELi4ELb0EEENS1_24CollectiveEpilogueBwdGQAISA_fSD_Li256ELb1ELb1EEENS1_25SingleTileBwdLPTSchedulerILb1ELi128ELb1EEEEEEEEEvNT_6ParamsE$_ZN4cute5tupleIJNS_1CILi0EEEiEEC2ERKS2_RKi:
[----:B------:R-:W-:Y:S02]  /*b4e0*/  MOV R13, R11 ;  /* 0x0000000b000d7202 */ /* 0x000fe40000000f00 */
[----:B------:R-:W-:Y:S02]  /*b4f0*/  MOV R8, 0xb510 ;  /* 0x0000b51000087802 */ /* 0x000fe40000000f00 */
[----:B------:R-:W-:Y:S05]  /*b500*/  CALL.REL.NOINC `($_ZN7cutlass13device_kernelIN5flash19enable_sm80_to_sm89INS1_16FlashAttnBwdSm80INS1_25CollectiveMainloopBwdSm80ILi2ELi2EN4cute5tupleIJNS5_1CILi128EEES8_NS7_ILi64EEEEEENS_10bfloat16_tEfNS_4arch4Sm80ELb1ELb0ELb1ELb1ELb1ELb0ELb0ELb0ELi2ELi4ELi4ELi4ELb0EEENS1_24CollectiveEpilogueBwdGQAISA_fSD_Li256ELb1ELb1EEENS1_25SingleTileBwdLPTSchedulerILb1ELi128ELb1EEEEEEEEEvNT_6ParamsE$_ZN4cute3eso3ESOILb1ELb0EJNS_1CILi0EEEiEEC2ERKS3_RKi) ;  /* 0xffffcb0000007944 */ /* 0x000fea0003c3ffff */
[----:B-1----:R-:W-:Y:S02]  /*b510*/  MOV R2, R6 ;  /* 0x0000000600027202 */ /* 0x002fe40000000f00 */
[----:B------:R-:W-:-:S04]  /*b520*/  MOV R3, 0x0 ;  /* 0x0000000000037802 */ /* 0x000fc80000000f00 */
[----:B------:R-:W-:Y:S05]  /*b530*/  RET.REL.NODEC R2 `(_ZN7cutlass13device_kernelIN5flash19enable_sm80_to_sm89INS1_16FlashAttnBwdSm80INS1_25CollectiveMainloopBwdSm80ILi2ELi2EN4cute5tupleIJNS5_1CILi128EEES8_NS7_ILi64EEEEEENS_10bfloat16_tEfNS_4arch4Sm80ELb1ELb0ELb1ELb1ELb1ELb0ELb0ELb0ELi2ELi4ELi4ELi4ELb0EEENS1_24CollectiveEpilogueBwdGQAISA_fSD_Li256ELb1ELb1EEENS1_25SingleTileBwdLPTSchedulerILb1ELi128ELb1EEEEEEEEEvNT_6ParamsE) ;  /* 0xffff4ac002007950 */ /* 0x000fea0003c3ffff */
        .type           $_ZN7cutlass13device_kernelIN5flash19enable_sm80_to_sm89INS1_16FlashAttnBwdSm80INS1_25CollectiveMainloopBwdSm80ILi2ELi2EN4cute5tupleIJNS5_1CILi128EEES8_NS7_ILi64EEEEEENS_10bfloat16_tEfNS_4arch4Sm80ELb1ELb0ELb1ELb1ELb1ELb0ELb0ELb0ELi2ELi4ELi4ELi4ELb0EEENS1_24CollectiveEpilogueBwdGQAISA_fSD_Li256ELb1ELb1EEENS1_25SingleTileBwdLPTSchedulerILb1ELi128ELb1EEEEEEEEEvNT_6ParamsE$_ZN4cute5tupleIJNS_1CILi2EEEiEEC2ERKS2_RKi,@function
        .size           $_ZN7cutlass13device_kernelIN5flash19enable_sm80_to_sm89INS1_16FlashAttnBwdSm80INS1_25CollectiveMainloopBwdSm80ILi2ELi2EN4cute5tupleIJNS5_1CILi128EEES8_NS7_ILi64EEEEEENS_10bfloat16_tEfNS_4arch4Sm80ELb1ELb0ELb1ELb1ELb1ELb0ELb0ELb0ELi2ELi4ELi4ELi4ELb0EEENS1_24CollectiveEpilogueBwdGQAISA_fSD_Li256ELb1ELb1EEENS1_25SingleTileBwdLPTSchedulerILb1ELi128ELb1EEEEEEEEEvNT_6ParamsE$_ZN4cute5tupleIJNS_1CILi2EEEiEEC2ERKS2_RKi,($_ZN7cutlass13device_kernelIN5flash19enable_sm80_to_sm89INS1_16FlashAttnBwdSm80INS1_25CollectiveMainloopBwdSm80ILi2ELi2EN4cute5tupleIJNS5_1CILi128EEES8_NS7_ILi64EEEEEENS_10bfloat16_tEfNS_4arch4Sm80ELb1ELb0ELb1ELb1ELb1ELb0ELb0ELb0ELi2ELi4ELi4ELi4ELb0EEENS1_24CollectiveEpilogueBwdGQAISA_fSD_Li256ELb1ELb1EEENS1_25SingleTileBwdLPTSchedulerILb1ELi128ELb1EEEEEEEEEvNT_6ParamsE$_ZN4cute5tupleIJNS_7SwizzleILi3ELi3ELi3EEENS_9MixedBitsILj0ELj432EEENS_6LayoutINS0_IJNS0_IJNS_1CILi2EEES7_S7_EEES7_NS6_ILi8EEEEEENS0_IJNS0_IJNS6_ILi64EEES9_NS6_ILi512EEEEEENS6_ILi8192EEENS6_ILi1024EEEEEEEEEEC2ERKS2_RKS4_RKSH_ - $_ZN7cutlass13device_kernelIN5flash19enable_sm80_to_sm89INS1_16FlashAttnBwdSm80INS1_25CollectiveMainloopBwdSm80ILi2ELi2EN4cute5tupleIJNS5_1CILi128EEES8_NS7_ILi64EEEEEENS_10bfloat16_tEfNS_4arch4Sm80ELb1ELb0ELb1ELb1ELb1ELb0ELb0ELb0ELi2ELi4ELi4ELi4ELb0EEENS1_24CollectiveEpilogueBwdGQAISA_fSD_Li256ELb1ELb1EEENS1_25SingleTileBwdLPTSchedulerILb1ELi128ELb1EEEEEEEEEvNT_6ParamsE$_ZN4cute5tupleIJNS_1CILi2EEEiEEC2ERKS2_RKi)
$_ZN7cutlass13device_kernelIN5flash19enable_sm80_to_sm89INS1_16FlashAttnBwdSm80INS1_25CollectiveMainloopBwdSm80ILi2ELi2EN4cute5tupleIJNS5_1CILi128EEES8_NS7_ILi64EEEEEENS_10bfloat16_tEfNS_4arch4Sm80ELb1ELb0ELb1ELb1ELb1ELb0ELb0ELb0ELi2ELi4ELi4ELi4ELb0EEENS1_24CollectiveEpilogueBwdGQAISA_fSD_Li256ELb1ELb1EEENS1_25SingleTileBwdLPTSchedulerILb1ELi128ELb1EEEEEEEEEvNT_6ParamsE$_ZN4cute5tupleIJNS_1CILi2EEEiEEC2ERKS2_RKi:
[----:B------:R-:W-:Y:S02]  /*b540*/  MOV R4, 0xb560 ;  /* 0x0000b56000047802 */ /* 0x000fe40000000f00 */
[----:B------:R-:W-:Y:S05]  /*b550*/  CALL.REL.NOINC `($_ZN7cutlass13device_kernelIN5flash19enable_sm80_to_sm89INS1_16FlashAttnBwdSm80INS1_25CollectiveMainloopBwdSm80ILi2ELi2EN4cute5tupleIJNS5_1CILi128EEES8_NS7_ILi64EEEEEENS_10bfloat16_tEfNS_4arch4Sm80ELb1ELb0ELb1ELb1ELb1ELb0ELb0ELb0ELi2ELi4ELi4ELi4ELb0EEENS1_24CollectiveEpilogueBwdGQAISA_fSD_Li256ELb1ELb1EEENS1_25SingleTileBwdLPTSchedulerILb1ELi128ELb1EEEEEEEEEvNT_6ParamsE$_ZN4cute3eso3ESOILb1ELb0EJNS_1CILi2EEEiEEC2ERKS3_RKi) ;  /* 0xffffd08000007944 */ /* 0x000fea0003c3ffff */
[----:B-1----:R-:W-:Y:S02]  /*b560*/  MOV R2, R6 ;  /* 0x0000000600027202 */ /* 0x002fe40000000f00 */
[----:B------:R-:W-:-:S04]  /*b570*/  MOV R3, 0x0 ;  /* 0x0000000000037802 */ /* 0x000fc80000000f00 */
[----:B------:R-:W-:Y:S05]  /*b580*/  RET.REL.NODEC R2 `(_ZN7cutlass13device_kernelIN5flash19enable_sm80_to_sm89INS1_16FlashAttnBwdSm80INS1_25CollectiveMainloopBwdSm80ILi2ELi2EN4cute5tupleIJNS5_1CILi128EEES8_NS7_ILi64EEEEEENS_10bfloat16_tEfNS_4arch4Sm80ELb1ELb0ELb1ELb1ELb1ELb0ELb0ELb0ELi2ELi4ELi4ELi4ELb0EEENS1_24CollectiveEpilogueBwdGQAISA_fSD_Li256ELb1ELb1EEENS1_25SingleTileBwdLPTSchedulerILb1ELi128ELb1EEEEEEEEEvNT_6ParamsE) ;  /* 0xffff4a7002007950 */ /* 0x000fea0003c3ffff */
        .type           $_ZN7cutlass13device_kernelIN5flash19enable_sm80_to_sm89INS1_16FlashAttnBwdSm80INS1_25CollectiveMainloopBwdSm80ILi2ELi2EN4cute5tupleIJNS5_1CILi128EEES8_NS7_ILi64EEEEEENS_10bfloat16_tEfNS_4arch4Sm80ELb1ELb0ELb1ELb1ELb1ELb0ELb0ELb0ELi2ELi4ELi4ELi4ELb0EEENS1_24CollectiveEpilogueBwdGQAISA_fSD_Li256ELb1ELb1EEENS1_25SingleTileBwdLPTSchedulerILb1ELi128ELb1EEEEEEEEEvNT_6ParamsE$_ZN4cute5tupleIJNS_7SwizzleILi3ELi3ELi3EEENS_9MixedBitsILj0ELj432EEENS_6LayoutINS0_IJNS0_IJNS_1CILi2EEES7_S7_EEES7_NS6_ILi8EEEEEENS0_IJNS0_IJNS6_ILi64EEES9_NS6_ILi512EEEEEENS6_ILi8192EEENS6_ILi1024EEEEEEEEEEC2ERKS2_RKS4_RKSH_,@function
        .size           $_ZN7cutlass13device_kernelIN5flash19enable_sm80_to_sm89INS1_16FlashAttnBwdSm80INS1_25CollectiveMainloopBwdSm80ILi2ELi2EN4cute5tupleIJNS5_1CILi128EEES8_NS7_ILi64EEEEEENS_10bfloat16_tEfNS_4arch4Sm80ELb1ELb0ELb1ELb1ELb1ELb0ELb0ELb0ELi2ELi4ELi4ELi4ELb0EEENS1_24CollectiveEpilogueBwdGQAISA_fSD_Li256ELb1ELb1EEENS1_25SingleTileBwdLPTSchedulerILb1ELi128ELb1EEEEEEEEEvNT_6ParamsE$_ZN4cute5tupleIJNS_7SwizzleILi3ELi3ELi3EEENS_9MixedBitsILj0ELj432EEENS_6LayoutINS0_IJNS0_IJNS_1CILi2EEES7_S7_EEES7_NS6_ILi8EEEEEENS0_IJNS0_IJNS6_ILi64EEES9_NS6_ILi512EEEEEENS6_ILi8192EEENS6_ILi1024EEEEEEEEEEC2ERKS2_RKS4_RKSH_,($_ZN7cutlass13device_kernelIN5flash19enable_sm80_to_sm89INS1_16FlashAttnBwdSm80INS1_25CollectiveMainloopBwdSm80ILi2ELi2EN4cute5tupleIJNS5_1CILi128EEES8_NS7_ILi64EEEEEENS_10bfloat16_tEfNS_4arch4Sm80ELb1ELb0ELb1ELb1ELb1ELb0ELb0ELb0ELi2ELi4ELi4ELi4ELb0EEENS1_24CollectiveEpilogueBwdGQAISA_fSD_Li256ELb1ELb1EEENS1_25SingleTileBwdLPTSchedulerILb1ELi128ELb1EEEEEEEEEvNT_6ParamsE$_ZN4cute5tupleIJiEEC2ERKi - $_ZN7cutlass13device_kernelIN5flash19enable_sm80_to_sm89INS1_16FlashAttnBwdSm80INS1_25CollectiveMainloopBwdSm80ILi2ELi2EN4cute5tupleIJNS5_1CILi128EEES8_NS7_ILi64EEEEEENS_10bfloat16_tEfNS_4arch4Sm80ELb1ELb0ELb1ELb1ELb1ELb0ELb0ELb0ELi2ELi4ELi4ELi4ELb0EEENS1_24CollectiveEpilogueBwdGQAISA_fSD_Li256ELb1ELb1EEENS1_25SingleTileBwdLPTSchedulerILb1ELi128ELb1EEEEEEEEEvNT_6ParamsE$_ZN4cute5tupleIJNS_7SwizzleILi3ELi3ELi3EEENS_9MixedBitsILj0ELj432EEENS_6LayoutINS0_IJNS0_IJNS_1CILi2EEES7_S7_EEES7_NS6_ILi8EEEEEENS0_IJNS0_IJNS6_ILi64EEES9_NS6_ILi512EEEEEENS6_ILi8192EEENS6_ILi1024EEEEEEEEEEC2ERKS2_RKS4_RKSH_)
$_ZN7cutlass13device_kernelIN5flash19enable_sm80_to_sm89INS1_16FlashAttnBwdSm80INS1_25CollectiveMainloopBwdSm80ILi2ELi2EN4cute5tupleIJNS5_1CILi128EEES8_NS7_ILi64EEEEEENS_10bfloat16_tEfNS_4arch4Sm80ELb1ELb0ELb1ELb1ELb1ELb0ELb0ELb0ELi2ELi4ELi4ELi4ELb0EEENS1_24CollectiveEpilogueBwdGQAISA_fSD_Li256ELb1ELb1EEENS1_25SingleTileBwdLPTSchedulerILb1ELi128ELb1EEEEEEEEEvNT_6ParamsE$_ZN4cute5tupleIJNS_7SwizzleILi3ELi3ELi3EEENS_9MixedBitsILj0ELj432EEENS_6LayoutINS0_IJNS0_IJNS_1CILi2EEES7_S7_EEES7_NS6_ILi8EEEEEENS0_IJNS0_IJNS6_ILi64EEES9_NS6_ILi512EEEEEENS6_ILi8192EEENS6_ILi1024EEEEEEEEEEC2ERKS2_RKS4_RKSH_:
[----:B------:R-:W-:Y:S02]  /*b590*/  MOV R6, 0xb5b0 ;  /* 0x0000b5b000067802 */ /* 0x000fe40000000f00 */
[----:B------:R-:W-:Y:S05]  /*b5a0*/  CALL.REL.NOINC `($_ZN7cutlass13device_kernelIN5flash19enable_sm80_to_sm89INS1_16FlashAttnBwdSm80INS1_25CollectiveMainloopBwdSm80ILi2ELi2EN4cute5tupleIJNS5_1CILi128EEES8_NS7_ILi64EEEEEENS_10bfloat16_tEfNS_4arch4Sm80ELb1ELb0ELb1ELb1ELb1ELb0ELb0ELb0ELi2ELi4ELi4ELi4ELb0EEENS1_24CollectiveEpilogueBwdGQAISA_fSD_Li256ELb1ELb1EEENS1_25SingleTileBwdLPTSchedulerILb1ELi128ELb1EEEEEEEEEvNT_6ParamsE$_ZN4cute3eso3ESOILb1ELb0EJNS_7SwizzleILi3ELi3ELi3EEENS_9MixedBitsILj0ELj432EEENS_6LayoutINS_5tupleIJNS7_IJNS_1CILi2EEES9_S9_EEES9_NS8_ILi8EEEEEENS7_IJNS7_IJNS8_ILi64EEESB_NS8_ILi512EEEEEENS8_ILi8192EEENS8_ILi1024EEEEEEEEEEC2ERKS3_RKS5_RKSJ_) ;  /* 0xfffff77000007944 */ /* 0x000fea0003c3ffff */
[----:B------:R-:W-:-:S04]  /*b5b0*/  MOV R5, 0x0 ;  /* 0x0000000000057802 */ /* 0x000fc80000000f00 */
[----:B------:R-:W-:Y:S05]  /*b5c0*/  RET.REL.NODEC R4 `(_ZN7cutlass13device_kernelIN5flash19enable_sm80_to_sm89INS1_16FlashAttnBwdSm80INS1_25CollectiveMainloopBwdSm80ILi2ELi2EN4cute5tupleIJNS5_1CILi128EEES8_NS7_ILi64EEEEEENS_10bfloat16_tEfNS_4arch4Sm80ELb1ELb0ELb1ELb1ELb1ELb0ELb0ELb0ELi2ELi4ELi4ELi4ELb0EEENS1_24CollectiveEpilogueBwdGQAISA_fSD_Li256ELb1ELb1EEENS1_25SingleTileBwdLPTSchedulerILb1ELi128ELb1EEEEEEEEEvNT_6ParamsE) ;  /* 0xffff4a3004007950 */ /* 0x000fea0003c3ffff */
        .type           $_ZN7cutlass13device_kernelIN5flash19enable_sm80_to_sm89INS1_16FlashAttnBwdSm80INS1_25CollectiveMainloopBwdSm80ILi2ELi2EN4cute5tupleIJNS5_1CILi128EEES8_NS7_ILi64EEEEEENS_10bfloat16_tEfNS_4arch4Sm80ELb1ELb0ELb1ELb1ELb1ELb0ELb0ELb0ELi2ELi4ELi4ELi4ELb0EEENS1_24CollectiveEpilogueBwdGQAISA_fSD_Li256ELb1ELb1EEENS1_25SingleTileBwdLPTSchedulerILb1ELi128ELb1EEEEEEEEEvNT_6ParamsE$_ZN4cute5tupleIJiEEC2ERKi,@function
        .size           $_ZN7cutlass13device_kernelIN5flash19enable_sm80_to_sm89INS1_16FlashAttnBwdSm80INS1_25CollectiveMainloopBwdSm80ILi2ELi2EN4cute5tupleIJNS5_1CILi128EEES8_NS7_ILi64EEEEEENS_10bfloat16_tEfNS_4arch4Sm80ELb1ELb0ELb1ELb1ELb1ELb0ELb0ELb0ELi2ELi4ELi4ELi4ELb0EEENS1_24CollectiveEpilogueBwdGQAISA_fSD_Li256ELb1ELb1EEENS1_25SingleTileBwdLPTSchedulerILb1ELi128ELb1EEEEEEEEEvNT_6ParamsE$_ZN4cute5tupleIJiEEC2ERKi,($_ZN7cutlass13device_kernelIN5flash19enable_sm80_to_sm89INS1_16FlashAttnBwdSm80INS1_25CollectiveMainloopBwdSm80ILi2ELi2EN4cute5tupleIJNS5_1CILi128EEES8_NS7_ILi64EEEEEENS_10bfloat16_tEfNS_4arch4Sm80ELb1ELb0ELb1ELb1ELb1ELb0ELb0ELb0ELi2ELi4ELi4ELi4ELb0EEENS1_24CollectiveEpilogueBwdGQAISA_fSD_Li256ELb1ELb1EEENS1_25SingleTileBwdLPTSchedulerILb1ELi128ELb1EEEEEEEEEvNT_6ParamsE$_ZN4cute5tupleIJiNS_1CILi0EEEEEC2ERKiRKS2_ - $_ZN7cutlass13device_kernelIN5flash19enable_sm80_to_sm89INS1_16FlashAttnBwdSm80INS1_25CollectiveMainloopBwdSm80ILi2ELi2EN4cute5tupleIJNS5_1CILi128EEES8_NS7_ILi64EEEEEENS_10bfloat16_tEfNS_4arch4Sm80ELb1ELb0ELb1ELb1ELb1ELb0ELb0ELb0ELi2ELi4ELi4ELi4ELb0EEENS1_24CollectiveEpilogueBwdGQAISA_fSD_Li256ELb1ELb1EEENS1_25SingleTileBwdLPTSchedulerILb1ELi128ELb1EEEEEEEEEvNT_6ParamsE$_ZN4cute5tupleIJiEEC2ERKi)
$_ZN7cutlass13device_kernelIN5flash19enable_sm80_to_sm89INS1_16FlashAttnBwdSm80INS1_25CollectiveMainloopBwdSm80ILi2ELi2EN4cute5tupleIJNS5_1CILi128EEES8_NS7_ILi64EEEEEENS_10bfloat16_tEfNS_4arch4Sm80ELb1ELb0ELb1ELb1ELb1ELb0ELb0ELb0ELi2ELi4ELi4ELi4ELb0EEENS1_24CollectiveEpilogueBwdGQAISA_fSD_Li256ELb1ELb1EEENS1_25SingleTileBwdLPTSchedulerILb1ELi128ELb1EEEEEEEEEvNT_6ParamsE$_ZN4cute5tupleIJiEEC2ERKi:
[----:B------:R-:W-:Y:S02]  /*b5d0*/  MOV R8, 0xb5f0 ;  /* 0x0000b5f000087802 */ /* 0x000fe40000000f00 */
[----:B------:R-:W-:Y:S05]  /*b5e0*/  CALL.REL.NOINC `($_ZN7cutlass13device_kernelIN5flash19enable_sm80_to_sm89INS1_16FlashAttnBwdSm80INS1_25CollectiveMainloopBwdSm80ILi2ELi2EN4cute5tupleIJNS5_1CILi128EEES8_NS7_ILi64EEEEEENS_10bfloat16_tEfNS_4arch4Sm80ELb1ELb0ELb1ELb1ELb1ELb0ELb0ELb0ELi2ELi4ELi4ELi4ELb0EEENS1_24CollectiveEpilogueBwdGQAISA_fSD_Li256ELb1ELb1EEENS1_25SingleTileBwdLPTSchedulerILb1ELi128ELb1EEEEEEEEEvNT_6ParamsE$_ZN4cute3eso3ESOILb0ELb1EJiEEC2ERKi) ;  /* 0xffffc33000007944 */ /* 0x000fea0003c3ffff */
[----:B-1----:R-:W-:Y:S02]  /*b5f0*/  MOV R2, R10 ;  /* 0x0000000a00027202 */ /* 0x002fe40000000f00 */
[----:B------:R-:W-:-:S04]  /*b600*/  MOV R3, 0x0 ;  /* 0x0000000000037802 */ /* 0x000fc80000000f00 */
[----:B------:R-:W-:Y:S05]  /*b610*/  RET.REL.NODEC R2 `(_ZN7cutlass13device_kernelIN5flash19enable_sm80_to_sm89INS1_16FlashAttnBwdSm80INS1_25CollectiveMainloopBwdSm80ILi2ELi2EN4cute5tupleIJNS5_1CILi128EEES8_NS7_ILi64EEEEEENS_10bfloat16_tEfNS_4arch4Sm80ELb1ELb0ELb1ELb1ELb1ELb0ELb0ELb0ELi2ELi4ELi4ELi4ELb0EEENS1_24CollectiveEpilogueBwdGQAISA_fSD_Li256ELb1ELb1EEENS1_25SingleTileBwdLPTSchedulerILb1ELi128ELb1EEEEEEEEEvNT_6ParamsE) ;  /* 0xffff49e002007950 */ /* 0x000fea0003c3ffff */
        .type           $_ZN7cutlass13device_kernelIN5flash19enable_sm80_to_sm89INS1_16FlashAttnBwdSm80INS1_25CollectiveMainloopBwdSm80ILi2ELi2EN4cute5tupleIJNS5_1CILi128EEES8_NS7_ILi64EEEEEENS_10bfloat16_tEfNS_4arch4Sm80ELb1ELb0ELb1ELb1ELb1ELb0ELb0ELb0ELi2ELi4ELi4ELi4ELb0EEENS1_24CollectiveEpilogueBwdGQAISA_fSD_Li256ELb1ELb1EEENS1_25SingleTileBwdLPTSchedulerILb1ELi128ELb1EEEEEEEEEvNT_6ParamsE$_ZN4cute5tupleIJiNS_1CILi0EEEEEC2ERKiRKS2_,@function
        .size           $_ZN7cutlass13device_kernelIN5flash19enable_sm80_to_sm89INS1_16FlashAttnBwdSm80INS1_25CollectiveMainloopBwdSm80ILi2ELi2EN4cute5tupleIJNS5_1CILi128EEES8_NS7_ILi64EEEEEENS_10bfloat16_tEfNS_4arch4Sm80ELb1ELb0ELb1ELb1ELb1ELb0ELb0ELb0ELi2ELi4ELi4ELi4ELb0EEENS1_24CollectiveEpilogueBwdGQAISA_fSD_Li256ELb1ELb1EEENS1_25SingleTileBwdLPTSchedulerILb1ELi128ELb1EEEEEEEEEvNT_6ParamsE$_ZN4cute5tupleIJiNS_1CILi0EEEEEC2ERKiRKS2_,($_ZN7cutlass13device_kernelIN5flash19enable_sm80_to_sm89INS1_16FlashAttnBwdSm80INS1_25CollectiveMainloopBwdSm80ILi2ELi2EN4cute5tupleIJNS5_1CILi128EEES8_NS7_ILi64EEEEEENS_10bfloat16_tEfNS_4arch4Sm80ELb1ELb0ELb1ELb1ELb1ELb0ELb0ELb0ELi2ELi4ELi4ELi4ELb0EEENS1_24CollectiveEpilogueBwdGQAISA_fSD_Li256ELb1ELb1EEENS1_25SingleTileBwdLPTSchedulerILb1ELi128ELb1EEEEEEEEEvNT_6ParamsE$_ZN4cute5tupleIJiiEEC2ERKiS3_ - $_ZN7cutlass13device_kernelIN5flash19enable_sm80_to_sm89INS1_16FlashAttnBwdSm80INS1_25CollectiveMainloopBwdSm80ILi2ELi2EN4cute5tupleIJNS5_1CILi128EEES8_NS7_ILi64EEEEEENS_10bfloat16_tEfNS_4arch4Sm80ELb1ELb0ELb1ELb1ELb1ELb0ELb0ELb0ELi2ELi4ELi4ELi4ELb0EEENS1_24CollectiveEpilogueBwdGQAISA_fSD_Li256ELb1ELb1EEENS1_25SingleTileBwdLPTSchedulerILb1ELi128ELb1EEEEEEEEEvNT_6ParamsE$_ZN4cute5tupleIJiNS_1CILi0EEEEEC2ERKiRKS2_)
$_ZN7cutlass13device_kernelIN5flash19enable_sm80_to_sm89INS1_16FlashAttnBwdSm80INS1_25CollectiveMainloopBwdSm80ILi2ELi2EN4cute5tupleIJNS5_1CILi128EEES8_NS7_ILi64EEEEEENS_10bfloat16_tEfNS_4arch4Sm80ELb1ELb0ELb1ELb1ELb1ELb0ELb0ELb0ELi2ELi4ELi4ELi4ELb0EEENS1_24CollectiveEpilogueBwdGQAISA_fSD_Li256ELb1ELb1EEENS1_25SingleTileBwdLPTSchedulerILb1ELi128ELb1EEEEEEEEEvNT_6ParamsE$_ZN4cute5tupleIJiNS_1CILi0EEEEEC2ERKiRKS2_:
[----:B------:R-:W-:Y:S02]  /*b620*/  MOV R6, 0xb640 ;  /* 0x0000b64000067802 */ /* 0x000fe40000000f00 */
[----:B------:R-:W-:Y:S05]  /*b630*/  CALL.REL.NOINC `($_ZN7cutlass13device_kernelIN5flash19enable_sm80_to_sm89INS1_16FlashAttnBwdSm80INS1_25CollectiveMainloopBwdSm80ILi2ELi2EN4cute5tupleIJNS5_1CILi128EEES8_NS7_ILi64EEEEEENS_10bfloat16_tEfNS_4arch4Sm80ELb1ELb0ELb1ELb1ELb1ELb0ELb0ELb0ELi2ELi4ELi4ELi4ELb0EEENS1_24CollectiveEpilogueBwdGQAISA_fSD_Li256ELb1ELb1EEENS1_25SingleTileBwdLPTSchedulerILb1ELi128ELb1EEEEEEEEEvNT_6ParamsE$_ZN4cute3eso3ESOILb0ELb1EJiNS_1CILi0EEEEEC2ERKiRKS3_) ;  /* 0xffffc32000007944 */ /* 0x000fea0003c3ffff */
[----:B------:R-:W-:-:S04]  /*b640*/  MOV R11, 0x0 ;  /* 0x00000000000b7802 */ /* 0x000fc80000000f00 */
[----:B------:R-:W-:Y:S05]  /*b650*/  RET.REL.NODEC R10 `(_ZN7cutlass13device_kernelIN5flash19enable_sm80_to_sm89INS1_16FlashAttnBwdSm80INS1_25CollectiveMainloopBwdSm80ILi2ELi2EN4cute5tupleIJNS5_1CILi128EEES8_NS7_ILi64EEEEEENS_10bfloat16_tEfNS_4arch4Sm80ELb1ELb0ELb1ELb1ELb1ELb0ELb0ELb0ELi2ELi4ELi4ELi4ELb0EEENS1_24CollectiveEpilogueBwdGQAISA_fSD_Li256ELb1ELb1EEENS1_25SingleTileBwdLPTSchedulerILb1ELi128ELb1EEEEEEEEEvNT_6ParamsE) ;  /* 0xffff49a00a007950 */ /* 0x000fea0003c3ffff */
        .type           $_ZN7cutlass13device_kernelIN5flash19enable_sm80_to_sm89INS1_16FlashAttnBwdSm80INS1_25CollectiveMainloopBwdSm80ILi2ELi2EN4cute5tupleIJNS5_1CILi128EEES8_NS7_ILi64EEEEEENS_10bfloat16_tEfNS_4arch4Sm80ELb1ELb0ELb1ELb1ELb1ELb0ELb0ELb0ELi2ELi4ELi4ELi4ELb0EEENS1_24CollectiveEpilogueBwdGQAISA_fSD_Li256ELb1ELb1EEENS1_25SingleTileBwdLPTSchedulerILb1ELi128ELb1EEEEEEEEEvNT_6ParamsE$_ZN4cute5tupleIJiiEEC2ERKiS3_,@function
        .size           $_ZN7cutlass13device_kernelIN5flash19enable_sm80_to_sm89INS1_16FlashAttnBwdSm80INS1_25CollectiveMainloopBwdSm80ILi2ELi2EN4cute5tupleIJNS5_1CILi128EEES8_NS7_ILi64EEEEEENS_10bfloat16_tEfNS_4arch4Sm80ELb1ELb0ELb1ELb1ELb1ELb0ELb0ELb0ELi2ELi4ELi4ELi4ELb0EEENS1_24CollectiveEpilogueBwdGQAISA_fSD_Li256ELb1ELb1EEENS1_25SingleTileBwdLPTSchedulerILb1ELi128ELb1EEEEEEEEEvNT_6ParamsE$_ZN4cute5tupleIJiiEEC2ERKiS3_,($_ZN7cutlass13device_kernelIN5flash19enable_sm80_to_sm89INS1_16FlashAttnBwdSm80INS1_25CollectiveMainloopBwdSm80ILi2ELi2EN4cute5tupleIJNS5_1CILi128EEES8_NS7_ILi64EEEEEENS_10bfloat16_tEfNS_4arch4Sm80ELb1ELb0ELb1ELb1ELb1ELb0ELb0ELb0ELi2ELi4ELi4ELi4ELb0EEENS1_24CollectiveEpilogueBwdGQAISA_fSD_Li256ELb1ELb1EEENS1_25SingleTileBwdLPTSchedulerILb1ELi128ELb1EEEEEEEEEvNT_6ParamsE$_ZN4cute8gmem_ptrIPKN7cutlass10bfloat16_tEECI1NS_12iter_adaptorIS4_S5_EEES4_ - $_ZN7cutlass13device_kernelIN5flash19enable_sm80_to_sm89INS1_16FlashAttnBwdSm80INS1_25CollectiveMainloopBwdSm80ILi2ELi2EN4cute5tupleIJNS5_1CILi128EEES8_NS7_ILi64EEEEEENS_10bfloat16_tEfNS_4arch4Sm80ELb1ELb0ELb1ELb1ELb1ELb0ELb0ELb0ELi2ELi4ELi4ELi4ELb0EEENS1_24CollectiveEpilogueBwdGQAISA_fSD_Li256ELb1ELb1EEENS1_25SingleTileBwdLPTSchedulerILb1ELi128ELb1EEEEEEEEEvNT_6ParamsE$_ZN4cute5tupleIJiiEEC2ERKiS3_)
$_ZN7cutlass13device_kernelIN5flash19enable_sm80_to_sm89INS1_16FlashAttnBwdSm80INS1_25CollectiveMainloopBwdSm80ILi2ELi2EN4cute5tupleIJNS5_1CILi128EEES8_NS7_ILi64EEEEEENS_10bfloat16_tEfNS_4arch4Sm80ELb1ELb0ELb1ELb1ELb1ELb0ELb0ELb0ELi2ELi4ELi4ELi4ELb0EEENS1_24CollectiveEpilogueBwdGQAISA_fSD_Li256ELb1ELb1EEENS1_25SingleTileBwdLPTSchedulerILb1ELi128ELb1EEEEEEEEEvNT_6ParamsE$_ZN4cute5tupleIJiiEEC2ERKiS3_:
[----:B------:R-:W-:Y:S02]  /*b660*/  MOV R8, 0xb680 ;  /* 0x0000b68000087802 */ /* 0x000fe40000000f00 */
[----:B------:R-:W-:Y:S05]  /*b670*/  CALL.REL.NOINC `($_ZN7cutlass13device_kernelIN5flash19enable_sm80_to_sm89INS1_16FlashAttnBwdSm80INS1_25CollectiveMainloopBwdSm80ILi2ELi2EN4cute5tupleIJNS5_1CILi128EEES8_NS7_ILi64EEEEEENS_10bfloat16_tEfNS_4arch4Sm80ELb1ELb0ELb1ELb1ELb1ELb0ELb0ELb0ELi2ELi4ELi4ELi4ELb0EEENS1_24CollectiveEpilogueBwdGQAISA_fSD_Li256ELb1ELb1EEENS1_25SingleTileBwdLPTSchedulerILb1ELi128ELb1EEEEEEEEEvNT_6ParamsE$_ZN4cute3eso3ESOILb0ELb0EJiiEEC2ERKiS4_) ;  /* 0xffffbaf000007944 */ /* 0x000fea0003c3ffff */
[----:B-1----:R-:W-:Y:S02]  /*b680*/  MOV R2, R6 ;  /* 0x0000000600027202 */ /* 0x002fe40000000f00 */
[----:B------:R-:W-:-:S04]  /*b690*/  MOV R3, 0x0 ;  /* 0x0000000000037802 */ /* 0x000fc80000000f00 */
[----:B------:R-:W-:Y:S05]  /*b6a0*/  RET.REL.NODEC R2 `(_ZN7cutlass13device_kernelIN5flash19enable_sm80_to_sm89INS1_16FlashAttnBwdSm80INS1_25CollectiveMainloopBwdSm80ILi2ELi2EN4cute5tupleIJNS5_1CILi128EEES8_NS7_ILi64EEEEEENS_10bfloat16_tEfNS_4arch4Sm80ELb1ELb0ELb1ELb1ELb1ELb0ELb0ELb0ELi2ELi4ELi4ELi4ELb0EEENS1_24CollectiveEpilogueBwdGQAISA_fSD_Li256ELb1ELb1EEENS1_25SingleTileBwdLPTSchedulerILb1ELi128ELb1EEEEEEEEEvNT_6ParamsE) ;  /* 0xffff495002007950 */ /* 0x000fea0003c3ffff */
        .type           $_ZN7cutlass13device_kernelIN5flash19enable_sm80_to_sm89INS1_16FlashAttnBwdSm80INS1_25CollectiveMainloopBwdSm80ILi2ELi2EN4cute5tupleIJNS5_1CILi128EEES8_NS7_ILi64EEEEEENS_10bfloat16_tEfNS_4arch4Sm80ELb1ELb0ELb1ELb1ELb1ELb0ELb0ELb0ELi2ELi4ELi4ELi4ELb0EEENS1_24CollectiveEpilogueBwdGQAISA_fSD_Li256ELb1ELb1EEENS1_25SingleTileBwdLPTSchedulerILb1ELi128ELb1EEEEEEEEEvNT_6ParamsE$_ZN4cute8gmem_ptrIPKN7cutlass10bfloat16_tEECI1NS_12iter_adaptorIS4_S5_EEES4_,@function
        .size           $_ZN7cutlass13device_kernelIN5flash19enable_sm80_to_sm89INS1_16FlashAttnBwdSm80INS1_25CollectiveMainloopBwdSm80ILi2ELi2EN4cute5tupleIJNS5_1CILi128EEES8_NS7_ILi64EEEEEENS_10bfloat16_tEfNS_4arch4Sm80ELb1ELb0ELb1ELb1ELb1ELb0ELb0ELb0ELi2ELi4ELi4ELi4ELb0EEENS1_24CollectiveEpilogueBwdGQAISA_fSD_Li256ELb1ELb1EEENS1_25SingleTileBwdLPTSchedulerILb1ELi128ELb1EEEEEEEEEvNT_6ParamsE$_ZN4cute8gmem_ptrIPKN7cutlass10bfloat16_tEECI1NS_12iter_adaptorIS4_S5_EEES4_,($_ZN7cutlass13device_kernelIN5flash19enable_sm80_to_sm89INS1_16FlashAttnBwdSm80INS1_25CollectiveMainloopBwdSm80ILi2ELi2EN4cute5tupleIJNS5_1CILi128EEES8_NS7_ILi64EEEEEENS_10bfloat16_tEfNS_4arch4Sm80ELb1ELb0ELb1ELb1ELb1ELb0ELb0ELb0ELi2ELi4ELi4ELi4ELb0EEENS1_24CollectiveEpilogueBwdGQAISA_fSD_Li256ELb1ELb1EEENS1_25SingleTileBwdLPTSchedulerILb1ELi128ELb1EEEEEEEEEvNT_6ParamsE$_ZN4cute8gmem_ptrIPKN7cutlass9uint128_tEECI1NS_12iter_adaptorIS4_S5_EEES4_ - $_ZN7cutlass13device_kernelIN5flash19enable_sm80_to_sm89INS1_16FlashAttnBwdSm80INS1_25CollectiveMainloopBwdSm80ILi2ELi2EN4cute5tupleIJNS5_1CILi128EEES8_NS7_ILi64EEEEEENS_10bfloat16_tEfNS_4arch4Sm80ELb1ELb0ELb1ELb1ELb1ELb0ELb0ELb0ELi2ELi4ELi4ELi4ELb0EEENS1_24CollectiveEpilogueBwdGQAISA_fSD_Li256ELb1ELb1EEENS1_25SingleTileBwdLPTSchedulerILb1ELi128ELb1EEEEEEEEEvNT_6ParamsE$_ZN4cute8gmem_ptrIPKN7cutlass10bfloat16_tEECI1NS_12iter_adaptorIS4_S5_EEES4_)
$_ZN7cutlass13device_kernelIN5flash19enable_sm80_to_sm89INS1_16FlashAttnBwdSm80INS1_25CollectiveMainloopBwdSm80ILi2ELi2EN4cute5tupleIJNS5_1CILi128EEES8_NS7_ILi64EEEEEENS_10bfloat16_tEfNS_4arch4Sm80ELb1ELb0ELb1ELb1ELb1ELb0ELb0ELb0ELi2ELi4ELi4ELi4ELb0EEENS1_24CollectiveEpilogueBwdGQAISA_fSD_Li256ELb1ELb1EEENS1_25SingleTileBwdLPTSchedulerILb1ELi128ELb1EEEEEEEEEvNT_6ParamsE$_ZN4cute8gmem_ptrIPKN7cutlass10bfloat16_tEECI1NS_12iter_adaptorIS4_S5_EEES4_:
[----:B------:R-:W-:Y:S02]  /*b6b0*/  MOV R10, 0xb6d0 ;  /* 0x0000b6d0000a7802 */ /* 0x000fe40000000f00 */
[----:B------:R-:W-:Y:S05]  /*b6c0*/  CALL.REL.NOINC `($_ZN7cutlass13device_kernelIN5flash19enable_sm80_to_sm89INS1_16FlashAttnBwdSm80INS1_25CollectiveMainloopBwdSm80ILi2ELi2EN4cute5tupleIJNS5_1CILi128EEES8_NS7_ILi64EEEEEENS_10bfloat16_tEfNS_4arch4Sm80ELb1ELb0ELb1ELb1ELb1ELb0ELb0ELb0ELi2ELi4ELi4ELi4ELb0EEENS1_24CollectiveEpilogueBwdGQAISA_fSD_Li256ELb1ELb1EEENS1_25SingleTileBwdLPTSchedulerILb1ELi128ELb1EEEEEEEEEvNT_6ParamsE$_ZN4cute12iter_adaptorIPKN7cutlass10bfloat16_tENS_8gmem_ptrIS4_EEEC2ES4_) ;  /* 0xffffa97000007944 */ /* 0x000fea0003c3ffff */
[----:B------:R-:W-:-:S04]  /*b6d0*/  MOV R9, 0x0 ;  /* 0x0000000000097802 */ /* 0x000fc80000000f00 */
[----:B------:R-:W-:Y:S05]  /*b6e0*/  RET.REL.NODEC R8 `(_ZN7cutlass13device_kernelIN5flash19enable_sm80_to_sm89INS1_16FlashAttnBwdSm80INS1_25CollectiveMainloopBwdSm80ILi2ELi2EN4cute5tupleIJNS5_1CILi128EEES8_NS7_ILi64EEEEEENS_10bfloat16_tEfNS_4arch4Sm80ELb1ELb0ELb1ELb1ELb1ELb0ELb0ELb0ELi2ELi4ELi4ELi4ELb0EEENS1_24CollectiveEpilogueBwdGQAISA_fSD_Li256ELb1ELb1EEENS1_25SingleTileBwdLPTSchedulerILb1ELi128ELb1EEEEEEEEEvNT_6ParamsE) ;  /* 0xffff491008007950 */ /* 0x000fea0003c3ffff */
        .type           $_ZN7cutlass13device_kernelIN5flash19enable_sm80_to_sm89INS1_16FlashAttnBwdSm80INS1_25CollectiveMainloopBwdSm80ILi2ELi2EN4cute5tupleIJNS5_1CILi128EEES8_NS7_ILi64EEEEEENS_10bfloat16_tEfNS_4arch4Sm80ELb1ELb0ELb1ELb1ELb1ELb0ELb0ELb0ELi2ELi4ELi4ELi4ELb0EEENS1_24CollectiveEpilogueBwdGQAISA_fSD_Li256ELb1ELb1EEENS1_25SingleTileBwdLPTSchedulerILb1ELi128ELb1EEEEEEEEEvNT_6ParamsE$_ZN4cute8gmem_ptrIPKN7cutlass9uint128_tEECI1NS_12iter_adaptorIS4_S5_EEES4_,@function
        .size           $_ZN7cutlass13device_kernelIN5flash19enable_sm80_to_sm89INS1_16FlashAttnBwdSm80INS1_25CollectiveMainloopBwdSm80ILi2ELi2EN4cute5tupleIJNS5_1CILi128EEES8_NS7_ILi64EEEEEENS_10bfloat16_tEfNS_4arch4Sm80ELb1ELb0ELb1ELb1ELb1ELb0ELb0ELb0ELi2ELi4ELi4ELi4ELb0EEENS1_24CollectiveEpilogueBwdGQAISA_fSD_Li256ELb1ELb1EEENS1_25SingleTileBwdLPTSchedulerILb1ELi128ELb1EEEEEEEEEvNT_6ParamsE$_ZN4cute8gmem_ptrIPKN7cutlass9uint128_tEECI1NS_12iter_adaptorIS4_S5_EEES4_,($_ZN7cutlass13device_kernelIN5flash19enable_sm80_to_sm89INS1_16FlashAttnBwdSm80INS1_25CollectiveMainloopBwdSm80ILi2ELi2EN4cute5tupleIJNS5_1CILi128EEES8_NS7_ILi64EEEEEENS_10bfloat16_tEfNS_4arch4Sm80ELb1ELb0ELb1ELb1ELb1ELb0ELb0ELb0ELi2ELi4ELi4ELi4ELb0EEENS1_24CollectiveEpilogueBwdGQAISA_fSD_Li256ELb1ELb1EEENS1_25SingleTileBwdLPTSchedulerILb1ELi128ELb1EEEEEEEEEvNT_6ParamsE$_ZN4cute8gmem_ptrIPKfECI1NS_12iter_adaptorIS2_S3_EEES2_ - $_ZN7cutlass13device_kernelIN5flash19enable_sm80_to_sm89INS1_16FlashAttnBwdSm80INS1_25CollectiveMainloopBwdSm80ILi2ELi2EN4cute5tupleIJNS5_1CILi128EEES8_NS7_ILi64EEEEEENS_10bfloat16_tEfNS_4arch4Sm80ELb1ELb0ELb1ELb1ELb1ELb0ELb0ELb0ELi2ELi4ELi4ELi4ELb0EEENS1_24CollectiveEpilogueBwdGQAISA_fSD_Li256ELb1ELb1EEENS1_25SingleTileBwdLPTSchedulerILb1ELi128ELb1EEEEEEEEEvNT_6ParamsE$_ZN4cute8gmem_ptrIPKN7cutlass9uint128_tEECI1NS_12iter_adaptorIS4_S5_EEES4_)
$_ZN7cutlass13device_kernelIN5flash19enable_sm80_to_sm89INS1_16FlashAttnBwdSm80INS1_25CollectiveMainloopBwdSm80ILi2ELi2EN4cute5tupleIJNS5_1CILi128EEES8_NS7_ILi64EEEEEENS_10bfloat16_tEfNS_4arch4Sm80ELb1ELb0ELb1ELb1ELb1ELb0ELb0ELb0ELi2ELi4ELi4ELi4ELb0EEENS1_24CollectiveEpilogueBwdGQAISA_fSD_Li256ELb1ELb1EEENS1_25SingleTileBwdLPTSchedulerILb1ELi128ELb1EEEEEEEEEvNT_6ParamsE$_ZN4cute8gmem_ptrIPKN7cutlass9uint128_tEECI1NS_12iter_adaptorIS4_S5_EEES4_:
[----:B------:R-:W-:Y:S02]  /*b6f0*/  MOV R10, 0xb710 ;  /* 0x0000b710000a7802 */ /* 0x000fe40000000f00 */
[----:B------:R-:W-:Y:S05]  /*b700*/  CALL.REL.NOINC `($_ZN7cutlass13device_kernelIN5flash19enable_sm80_to_sm89INS1_16FlashAttnBwdSm80INS1_25CollectiveMainloopBwdSm80ILi2ELi2EN4cute5tupleIJNS5_1CILi128EEES8_NS7_ILi64EEEEEENS_10bfloat16_tEfNS_4arch4Sm80ELb1ELb0ELb1ELb1ELb1ELb0ELb0ELb0ELi2ELi4ELi4ELi4ELb0EEENS1_24CollectiveEpilogueBwdGQAISA_fSD_Li256ELb1ELb1EEENS1_25SingleTileBwdLPTSchedulerILb1ELi128ELb1EEEEEEEEEvNT_6ParamsE$_ZN4cute12iter_adaptorIPKN7cutlass9uint128_tENS_8gmem_ptrIS4_EEEC2ES4_) ;  /* 0xffffa99000007944 */ /* 0x000fea0003c3ffff */
[----:B------:R-:W-:-:S04]  /*b710*/  MOV R9, 0x0 ;  /* 0x0000000000097802 */ /* 0x000fc80000000f00 */
[----:B------:R-:W-:Y:S05]  /*b720*/  RET.REL.NODEC R8 `(_ZN7cutlass13device_kernelIN5flash19enable_sm80_to_sm89INS1_16FlashAttnBwdSm80INS1_25CollectiveMainloopBwdSm80ILi2ELi2EN4cute5tupleIJNS5_1CILi128EEES8_NS7_ILi64EEEEEENS_10bfloat16_tEfNS_4arch4Sm80ELb1ELb0ELb1ELb1ELb1ELb0ELb0ELb0ELi2ELi4ELi4ELi4ELb0EEENS1_24CollectiveEpilogueBwdGQAISA_fSD_Li256ELb1ELb1EEENS1_25SingleTileBwdLPTSchedulerILb1ELi128ELb1EEEEEEEEEvNT_6ParamsE) ;  /* 0xffff48d008007950 */ /* 0x000fea0003c3ffff */
        .type           $_ZN7cutlass13device_kernelIN5flash19enable_sm80_to_sm89INS1_16FlashAttnBwdSm80INS1_25CollectiveMainloopBwdSm80ILi2ELi2EN4cute5tupleIJNS5_1CILi128EEES8_NS7_ILi64EEEEEENS_10bfloat16_tEfNS_4arch4Sm80ELb1ELb0ELb1ELb1ELb1ELb0ELb0ELb0ELi2ELi4ELi4ELi4ELb0EEENS1_24CollectiveEpilogueBwdGQAISA_fSD_Li256ELb1ELb1EEENS1_25SingleTileBwdLPTSchedulerILb1ELi128ELb1EEEEEEEEEvNT_6ParamsE$_ZN4cute8gmem_ptrIPKfECI1NS_12iter_adaptorIS2_S3_EEES2_,@function
        .size           $_ZN7cutlass13device_kernelIN5flash19enable_sm80_to_sm89INS1_16FlashAttnBwdSm80INS1_25CollectiveMainloopBwdSm80ILi2ELi2EN4cute5tupleIJNS5_1CILi128EEES8_NS7_ILi64EEEEEENS_10bfloat16_tEfNS_4arch4Sm80ELb1ELb0ELb1ELb1ELb1ELb0ELb0ELb0ELi2ELi4ELi4ELi4ELb0EEENS1_24CollectiveEpilogueBwdGQAISA_fSD_Li256ELb1ELb1EEENS1_25SingleTileBwdLPTSchedulerILb1ELi128ELb1EEEEEEEEEvNT_6ParamsE$_ZN4cute8gmem_ptrIPKfECI1NS_12iter_adaptorIS2_S3_EEES2_,($_ZN7cutlass13device_kernelIN5flash19enable_sm80_to_sm89INS1_16FlashAttnBwdSm80INS1_25CollectiveMainloopBwdSm80ILi2ELi2EN4cute5tupleIJNS5_1CILi128EEES8_NS7_ILi64EEEEEENS_10bfloat16_tEfNS_4arch4Sm80ELb1ELb0ELb1ELb1ELb1ELb0ELb0ELb0ELi2ELi4ELi4ELi4ELb0EEENS1_24CollectiveEpilogueBwdGQAISA_fSD_Li256ELb1ELb1EEENS1_25SingleTileBwdLPTSchedulerILb1ELi128ELb1EEEEEEEEEvNT_6ParamsE$_ZN4cute8gmem_ptrIPfECI1NS_12iter_adaptorIS1_S2_EEES1_ - $_ZN7cutlass13device_kernelIN5flash19enable_sm80_to_sm89INS1_16FlashAttnBwdSm80INS1_25CollectiveMainloopBwdSm80ILi2ELi2EN4cute5tupleIJNS5_1CILi128EEES8_NS7_ILi64EEEEEENS_10bfloat16_tEfNS_4arch4Sm80ELb1ELb0ELb1ELb1ELb1ELb0ELb0ELb0ELi2ELi4ELi4ELi4ELb0EEENS1_24CollectiveEpilogueBwdGQAISA_fSD_Li256ELb1ELb1EEENS1_25SingleTileBwdLPTSchedulerILb1ELi128ELb1EEEEEEEEEvNT_6ParamsE$_ZN4cute8gmem_ptrIPKfECI1NS_12iter_adaptorIS2_S3_EEES2_)
$_ZN7cutlass13device_kernelIN5flash19enable_sm80_to_sm89INS1_16FlashAttnBwdSm80INS1_25CollectiveMainloopBwdSm80ILi2ELi2EN4cute5tupleIJNS5_1CILi128EEES8_NS7_ILi64EEEEEENS_10bfloat16_tEfNS_4arch4Sm80ELb1ELb0ELb1ELb1ELb1ELb0ELb0ELb0ELi2ELi4ELi4ELi4ELb0EEENS1_24CollectiveEpilogueBwdGQAISA_fSD_Li256ELb1ELb1EEENS1_25SingleTileBwdLPTSchedulerILb1ELi128ELb1EEEEEEEEEvNT_6ParamsE$_ZN4cute8gmem_ptrIPKfECI1NS_12iter_adaptorIS2_S3_EEES2_:
[----:B------:R-:W-:Y:S02]  /*b730*/  MOV R10, 0xb750 ;  /* 0x0000b750000a7802 */ /* 0x000fe40000000f00 */
[----:B------:R-:W-:Y:S05]  /*b740*/  CALL.REL.NOINC `($_ZN7cutlass13device_kernelIN5flash19enable_sm80_to_sm89INS1_16FlashAttnBwdSm80INS1_25CollectiveMainloopBwdSm80ILi2ELi2EN4cute5tupleIJNS5_1CILi128EEES8_NS7_ILi64EEEEEENS_10bfloat16_tEfNS_4arch4Sm80ELb1ELb0ELb1ELb1ELb1ELb0ELb0ELb0ELi2ELi4ELi4ELi4ELb0EEENS1_24CollectiveEpilogueBwdGQAISA_fSD_Li256ELb1ELb1EEENS1_25SingleTileBwdLPTSchedulerILb1ELi128ELb1EEEEEEEEEvNT_6ParamsE$_ZN4cute12iter_adaptorIPKfNS_8gmem_ptrIS2_EEEC2ES2_) ;  /* 0xffffa99000007944 */ /* 0x000fea0003c3ffff */
[----:B------:R-:W-:-:S04]  /*b750*/  MOV R9, 0x0 ;  /* 0x0000000000097802 */ /* 0x000fc80000000f00 */
[----:B------:R-:W-:Y:S05]  /*b760*/  RET.REL.NODEC R8 `(_ZN7cutlass13device_kernelIN5flash19enable_sm80_to_sm89INS1_16FlashAttnBwdSm80INS1_25CollectiveMainloopBwdSm80ILi2ELi2EN4cute5tupleIJNS5_1CILi128EEES8_NS7_ILi64EEEEEENS_10bfloat16_tEfNS_4arch4Sm80ELb1ELb0ELb1ELb1ELb1ELb0ELb0ELb0ELi2ELi4ELi4ELi4ELb0EEENS1_24CollectiveEpilogueBwdGQAISA_fSD_Li256ELb1ELb1EEENS1_25SingleTileBwdLPTSchedulerILb1ELi128ELb1EEEEEEEEEvNT_6ParamsE) ;  /* 0xffff489008007950 */ /* 0x000fea0003c3ffff */
        .type           $_ZN7cutlass13device_kernelIN5flash19enable_sm80_to_sm89INS1_16FlashAttnBwdSm80INS1_25CollectiveMainloopBwdSm80ILi2ELi2EN4cute5tupleIJNS5_1CILi128EEES8_NS7_ILi64EEEEEENS_10bfloat16_tEfNS_4arch4Sm80ELb1ELb0ELb1ELb1ELb1ELb0ELb0ELb0ELi2ELi4ELi4ELi4ELb0EEENS1_24CollectiveEpilogueBwdGQAISA_fSD_Li256ELb1ELb1EEENS1_25SingleTileBwdLPTSchedulerILb1ELi128ELb1EEEEEEEEEvNT_6ParamsE$_ZN4cute8gmem_ptrIPfECI1NS_12iter_adaptorIS1_S2_EEES1_,@function
        .size           $_ZN7cutlass13device_kernelIN5flash19enable_sm80_to_sm89INS1_16FlashAttnBwdSm80INS1_25CollectiveMainloopBwdSm80ILi2ELi2EN4cute5tupleIJNS5_1CILi128EEES8_NS7_ILi64EEEEEENS_10bfloat16_tEfNS_4arch4Sm80ELb1ELb0ELb1ELb1ELb1ELb0ELb0ELb0ELi2ELi4ELi4ELi4ELb0EEENS1_24CollectiveEpilogueBwdGQAISA_fSD_Li256ELb1ELb1EEENS1_25SingleTileBwdLPTSchedulerILb1ELi128ELb1EEEEEEEEEvNT_6ParamsE$_ZN4cute8gmem_ptrIPfECI1NS_12iter_adaptorIS1_S2_EEES1_,($_ZN7cutlass13device_kernelIN5flash19enable_sm80_to_sm89INS1_16FlashAttnBwdSm80INS1_25CollectiveMainloopBwdSm80ILi2ELi2EN4cute5tupleIJNS5_1CILi128EEES8_NS7_ILi64EEEEEENS_10bfloat16_tEfNS_4arch4Sm80ELb1ELb0ELb1ELb1ELb1ELb0ELb0ELb0ELi2ELi4ELi4ELi4ELb0EEENS1_24CollectiveEpilogueBwdGQAISA_fSD_Li256ELb1ELb1EEENS1_25SingleTileBwdLPTSchedulerILb1ELi128ELb1EEEEEEEEEvNT_6ParamsE$_ZN4cute8smem_ptrIPN7cutlass10bfloat16_tEECI1NS_12iter_adaptorIS3_S4_EEES3_ - $_ZN7cutlass13device_kernelIN5flash19enable_sm80_to_sm89INS1_16FlashAttnBwdSm80INS1_25CollectiveMainloopBwdSm80ILi2ELi2EN4cute5tupleIJNS5_1CILi128EEES8_NS7_ILi64EEEEEENS_10bfloat16_tEfNS_4arch4Sm80ELb1ELb0ELb1ELb1ELb1ELb0ELb0ELb0ELi2ELi4ELi4ELi4ELb0EEENS1_24CollectiveEpilogueBwdGQAISA_fSD_Li256ELb1ELb1EEENS1_25SingleTileBwdLPTSchedulerILb1ELi128ELb1EEEEEEEEEvNT_6ParamsE$_ZN4cute8gmem_ptrIPfECI1NS_12iter_adaptorIS1_S2_EEES1_)
$_ZN7cutlass13device_kernelIN5flash19enable_sm80_to_sm89INS1_16FlashAttnBwdSm80INS1_25CollectiveMainloopBwdSm80ILi2ELi2EN4cute5tupleIJNS5_1CILi128EEES8_NS7_ILi64EEEEEENS_10bfloat16_tEfNS_4arch4Sm80ELb1ELb0ELb1ELb1ELb1ELb0ELb0ELb0ELi2ELi4ELi4ELi4ELb0EEENS1_24CollectiveEpilogueBwdGQAISA_fSD_Li256ELb1ELb1EEENS1_25SingleTileBwdLPTSchedulerILb1ELi128ELb1EEEEEEEEEvNT_6ParamsE$_ZN4cute8gmem_ptrIPfECI1NS_12iter_adaptorIS1_S2_EEES1_:
[----:B------:R-:W-:Y:S02]  /*b770*/  MOV R4, 0xb790 ;  /* 0x0000b79000047802 */ /* 0x000fe40000000f00 */
[----:B------:R-:W-:Y:S05]  /*b780*/  CALL.REL.NOINC `($_ZN7cutlass13device_kernelIN5flash19enable_sm80_to_sm89INS1_16FlashAttnBwdSm80INS1_25CollectiveMainloopBwdSm80ILi2ELi2EN4cute5tupleIJNS5_1CILi128EEES8_NS7_ILi64EEEEEENS_10bfloat16_tEfNS_4arch4Sm80ELb1ELb0ELb1ELb1ELb1ELb0ELb0ELb0ELi2ELi4ELi4ELi4ELb0EEENS1_24CollectiveEpilogueBwdGQAISA_fSD_Li256ELb1ELb1EEENS1_25SingleTileBwdLPTSchedulerILb1ELi128ELb1EEEEEEEEEvNT_6ParamsE$_ZN4cute12iter_adaptorIPfNS_8gmem_ptrIS1_EEEC2ES1_) ;  /* 0xffffaa1000007944 */ /* 0x000fea0003c3ffff */
[----:B------:R-:W-:-:S04]  /*b790*/  MOV R9, 0x0 ;  /* 0x0000000000097802 */ /* 0x000fc80000000f00 */
[----:B------:R-:W-:Y:S05]  /*b7a0*/  RET.REL.NODEC R8 `(_ZN7cutlass13device_kernelIN5flash19enable_sm80_to_sm89INS1_16FlashAttnBwdSm80INS1_25CollectiveMainloopBwdSm80ILi2ELi2EN4cute5tupleIJNS5_1CILi128EEES8_NS7_ILi64EEEEEENS_10bfloat16_tEfNS_4arch4Sm80ELb1ELb0ELb1ELb1ELb1ELb0ELb0ELb0ELi2ELi4ELi4ELi4ELb0EEENS1_24CollectiveEpilogueBwdGQAISA_fSD_Li256ELb1ELb1EEENS1_25SingleTileBwdLPTSchedulerILb1ELi128ELb1EEEEEEEEEvNT_6ParamsE) ;  /* 0xffff485008007950 */ /* 0x000fea0003c3ffff */
        .type           $_ZN7cutlass13device_kernelIN5flash19enable_sm80_to_sm89INS1_16FlashAttnBwdSm80INS1_25CollectiveMainloopBwdSm80ILi2ELi2EN4cute5tupleIJNS5_1CILi128EEES8_NS7_ILi64EEEEEENS_10bfloat16_tEfNS_4arch4Sm80ELb1ELb0ELb1ELb1ELb1ELb0ELb0ELb0ELi2ELi4ELi4ELi4ELb0EEENS1_24CollectiveEpilogueBwdGQAISA_fSD_Li256ELb1ELb1EEENS1_25SingleTileBwdLPTSchedulerILb1ELi128ELb1EEEEEEEEEvNT_6ParamsE$_ZN4cute8smem_ptrIPN7cutlass10bfloat16_tEECI1NS_12iter_adaptorIS3_S4_EEES3_,@function
        .size           $_ZN7cutlass13device_kernelIN5flash19enable_sm80_to_sm89INS1_16FlashAttnBwdSm80INS1_25CollectiveMainloopBwdSm80ILi2ELi2EN4cute5tupleIJNS5_1CILi128EEES8_NS7_ILi64EEEEEENS_10bfloat16_tEfNS_4arch4Sm80ELb1ELb0ELb1ELb1ELb1ELb0ELb0ELb0ELi2ELi4ELi4ELi4ELb0EEENS1_24CollectiveEpilogueBwdGQAISA_fSD_Li256ELb1ELb1EEENS1_25SingleTileBwdLPTSchedulerILb1ELi128ELb1EEEEEEEEEvNT_6ParamsE$_ZN4cute8smem_ptrIPN7cutlass10bfloat16_tEECI1NS_12iter_adaptorIS3_S4_EEES3_,($_ZN7cutlass13device_kernelIN5flash19enable_sm80_to_sm89INS1_16FlashAttnBwdSm80INS1_25CollectiveMainloopBwdSm80ILi2ELi2EN4cute5tupleIJNS5_1CILi128EEES8_NS7_ILi64EEEEEENS_10bfloat16_tEfNS_4arch4Sm80ELb1ELb0ELb1ELb1ELb1ELb0ELb0ELb0ELi2ELi4ELi4ELi4ELb0EEENS1_24CollectiveEpilogueBwdGQAISA_fSD_Li256ELb1ELb1EEENS1_25SingleTileBwdLPTSchedulerILb1ELi128ELb1EEEEEEEEEvNT_6ParamsE$_ZN4cute8smem_ptrIPN7cutlass9uint128_tEECI1NS_12iter_adaptorIS3_S4_EEES3_ - $_ZN7cutlass13device_kernelIN5flash19enable_sm80_to_sm89INS1_16FlashAttnBwdSm80INS1_25CollectiveMainloopBwdSm80ILi2ELi2EN4cute5tupleIJNS5_1CILi128EEES8_NS7_ILi64EEEEEENS_10bfloat16_tEfNS_4arch4Sm80ELb1ELb0ELb1ELb1ELb1ELb0ELb0ELb0ELi2ELi4ELi4ELi4ELb0EEENS1_24CollectiveEpilogueBwdGQAISA_fSD_Li256ELb1ELb1EEENS1_25SingleTileBwdLPTSchedulerILb1ELi128ELb1EEEEEEEEEvNT_6ParamsE$_ZN4cute8smem_ptrIPN7cutlass10bfloat16_tEECI1NS_12iter_adaptorIS3_S4_EEES3_)
$_ZN7cutlass13device_kernelIN5flash19enable_sm80_to_sm89INS1_16FlashAttnBwdSm80INS1_25CollectiveMainloopBwdSm80ILi2ELi2EN4cute5tupleIJNS5_1CILi128EEES8_NS7_ILi64EEEEEENS_10bfloat16_tEfNS_4arch4Sm80ELb1ELb0ELb1ELb1ELb1ELb0ELb0ELb0ELi2ELi4ELi4ELi4ELb0EEENS1_24CollectiveEpilogueBwdGQAISA_fSD_Li256ELb1ELb1EEENS1_25SingleTileBwdLPTSchedulerILb1ELi128ELb1EEEEEEEEEvNT_6ParamsE$_ZN4cute8smem_ptrIPN7cutlass10bfloat16_tEECI1NS_12iter_adaptorIS3_S4_EEES3_:
[----:B------:R-:W-:Y:S02]  /*b7b0*/  MOV R10, 0xb7d0 ;  /* 0x0000b7d0000a7802 */ /* 0x000fe40000000f00 */
[----:B------:R-:W-:Y:S05]  /*b7c0*/  CALL.REL.NOINC `($_ZN7cutlass13device_kernelIN5flash19enable_sm80_to_sm89INS1_16FlashAttnBwdSm80INS1_25CollectiveMainloopBwdSm80ILi2ELi2EN4cute5tupleIJNS5_1CILi128EEES8_NS7_ILi64EEEEEENS_10bfloat16_tEfNS_4arch4Sm80ELb1ELb0ELb1ELb1ELb1ELb0ELb0ELb0ELi2ELi4ELi4ELi4ELb0EEENS1_24CollectiveEpilogueBwdGQAISA_fSD_Li256ELb1ELb1EEENS1_25SingleTileBwdLPTSchedulerILb1ELi128ELb1EEEEEEEEEvNT_6ParamsE$_ZN4cute12iter_adaptorIPN7cutlass10bfloat16_tENS_8smem_ptrIS3_EEEC2ES3_) ;  /* 0xffffa95000007944 */ /* 0x000fea0003c3ffff */
[----:B------:R-:W-:-:S04]  /*b7d0*/  MOV R9, 0x0 ;  /* 0x0000000000097802 */ /* 0x000fc80000000f00 */
[----:B------:R-:W-:Y:S05]  /*b7e0*/  RET.REL.NODEC R8 `(_ZN7cutlass13device_kernelIN5flash19enable_sm80_to_sm89INS1_16FlashAttnBwdSm80INS1_25CollectiveMainloopBwdSm80ILi2ELi2EN4cute5tupleIJNS5_1CILi128EEES8_NS7_ILi64EEEEEENS_10bfloat16_tEfNS_4arch4Sm80ELb1ELb0ELb1ELb1ELb1ELb0ELb0ELb0ELi2ELi4ELi4ELi4ELb0EEENS1_24CollectiveEpilogueBwdGQAISA_fSD_Li256ELb1ELb1EEENS1_25SingleTileBwdLPTSchedulerILb1ELi128ELb1EEEEEEEEEvNT_6ParamsE) ;  /* 0xffff481008007950 */ /* 0x000fea0003c3ffff */
        .type           $_ZN7cutlass13device_kernelIN5flash19enable_sm80_to_sm89INS1_16FlashAttnBwdSm80INS1_25CollectiveMainloopBwdSm80ILi2ELi2EN4cute5tupleIJNS5_1CILi128EEES8_NS7_ILi64EEEEEENS_10bfloat16_tEfNS_4arch4Sm80ELb1ELb0ELb1ELb1ELb1ELb0ELb0ELb0ELi2ELi4ELi4ELi4ELb0EEENS1_24CollectiveEpilogueBwdGQAISA_fSD_Li256ELb1ELb1EEENS1_25SingleTileBwdLPTSchedulerILb1ELi128ELb1EEEEEEEEEvNT_6ParamsE$_ZN4cute8smem_ptrIPN7cutlass9uint128_tEECI1NS_12iter_adaptorIS3_S4_EEES3_,@function
        .size           $_ZN7cutlass13device_kernelIN5flash19enable_sm80_to_sm89INS1_16FlashAttnBwdSm80INS1_25CollectiveMainloopBwdSm80ILi2ELi2EN4cute5tupleIJNS5_1CILi128EEES8_NS7_ILi64EEEEEENS_10bfloat16_tEfNS_4arch4Sm80ELb1ELb0ELb1ELb1ELb1ELb0ELb0ELb0ELi2ELi4ELi4ELi4ELb0EEENS1_24CollectiveEpilogueBwdGQAISA_fSD_Li256ELb1ELb1EEENS1_25SingleTileBwdLPTSchedulerILb1ELi128ELb1EEEEEEEEEvNT_6ParamsE$_ZN4cute8smem_ptrIPN7cutlass9uint128_tEECI1NS_12iter_adaptorIS3_S4_EEES3_,($_ZN7cutlass13device_kernelIN5flash19enable_sm80_to_sm89INS1_16FlashAttnBwdSm80INS1_25CollectiveMainloopBwdSm80ILi2ELi2EN4cute5tupleIJNS5_1CILi128EEES8_NS7_ILi64EEEEEENS_10bfloat16_tEfNS_4arch4Sm80ELb1ELb0ELb1ELb1ELb1ELb0ELb0ELb0ELi2ELi4ELi4ELi4ELb0EEENS1_24CollectiveEpilogueBwdGQAISA_fSD_Li256ELb1ELb1EEENS1_25SingleTileBwdLPTSchedulerILb1ELi128ELb1EEEEEEEEEvNT_6ParamsE$_ZN4cute8smem_ptrIPfECI1NS_12iter_adaptorIS1_S2_EEES1_ - $_ZN7cutlass13device_kernelIN5flash19enable_sm80_to_sm89INS1_16FlashAttnBwdSm80INS1_25CollectiveMainloopBwdSm80ILi2ELi2EN4cute5tupleIJNS5_1CILi128EEES8_NS7_ILi64EEEEEENS_10bfloat16_tEfNS_4arch4Sm80ELb1ELb0ELb1ELb1ELb1ELb0ELb0ELb0ELi2ELi4ELi4ELi4ELb0EEENS1_24CollectiveEpilogueBwdGQAISA_fSD_Li256ELb1ELb1EEENS1_25SingleTileBwdLPTSchedulerILb1ELi128ELb1EEEEEEEEEvNT_6ParamsE$_ZN4cute8smem_ptrIPN7cutlass9uint128_tEECI1NS_12iter_adaptorIS3_S4_EEES3_)
$_ZN7cutlass13device_kernelIN5flash19enable_sm80_to_sm89INS1_16FlashAttnBwdSm80INS1_25CollectiveMainloopBwdSm80ILi2ELi2EN4cute5tupleIJNS5_1CILi128EEES8_NS7_ILi64EEEEEENS_10bfloat16_tEfNS_4arch4Sm80ELb1ELb0ELb1ELb1ELb1ELb0ELb0ELb0ELi2ELi4ELi4ELi4ELb0EEENS1_24CollectiveEpilogueBwdGQAISA_fSD_Li256ELb1ELb1EEENS1_25SingleTileBwdLPTSchedulerILb1ELi128ELb1EEEEEEEEEvNT_6ParamsE$_ZN4cute8smem_ptrIPN7cutlass9uint128_tEECI1NS_12iter_adaptorIS3_S4_EEES3_:
[----:B------:R-:W-:Y:S02]  /*b7f0*/  MOV R8, 0xb810 ;  /* 0x0000b81000087802 */ /* 0x000fe40000000f00 */
[----:B------:R-:W-:Y:S05]  /*b800*/  CALL.REL.NOINC `($_ZN7cutlass13device_kernelIN5flash19enable_sm80_to_sm89INS1_16FlashAttnBwdSm80INS1_25CollectiveMainloopBwdSm80ILi2ELi2EN4cute5tupleIJNS5_1CILi128EEES8_NS7_ILi64EEEEEENS_10bfloat16_tEfNS_4arch4Sm80ELb1ELb0ELb1ELb1ELb1ELb0ELb0ELb0ELi2ELi4ELi4ELi4ELb0EEENS1_24CollectiveEpilogueBwdGQAISA_fSD_Li256ELb1ELb1EEENS1_25SingleTileBwdLPTSchedulerILb1ELi128ELb1EEEEEEEEEvNT_6ParamsE$_ZN4cute12iter_adaptorIPN7cutlass9uint128_tENS_8smem_ptrIS3_EEEC2ES3_) ;  /* 0xffffa95000007944 */ /* 0x000fea0003c3ffff */
[----:B------:R-:W-:-:S04]  /*b810*/  MOV R7, 0x0 ;  /* 0x0000000000077802 */ /* 0x000fc80000000f00 */
[----:B------:R-:W-:Y:S05]  /*b820*/  RET.REL.NODEC R6 `(_ZN7cutlass13device_kernelIN5flash19enable_sm80_to_sm89INS1_16FlashAttnBwdSm80INS1_25CollectiveMainloopBwdSm80ILi2ELi2EN4cute5tupleIJNS5_1CILi128EEES8_NS7_ILi64EEEEEENS_10bfloat16_tEfNS_4arch4Sm80ELb1ELb0ELb1ELb1ELb1ELb0ELb0ELb0ELi2ELi4ELi4ELi4ELb0EEENS1_24CollectiveEpilogueBwdGQAISA_fSD_Li256ELb1ELb1EEENS1_25SingleTileBwdLPTSchedulerILb1ELi128ELb1EEEEEEEEEvNT_6ParamsE) ;  /* 0xffff47d006007950 */ /* 0x000fea0003c3ffff */
        .type           $_ZN7cutlass13device_kernelIN5flash19enable_sm80_to_sm89INS1_16FlashAttnBwdSm80INS1_25CollectiveMainloopBwdSm80ILi2ELi2EN4cute5tupleIJNS5_1CILi128EEES8_NS7_ILi64EEEEEENS_10bfloat16_tEfNS_4arch4Sm80ELb1ELb0ELb1ELb1ELb1ELb0ELb0ELb0ELi2ELi4ELi4ELi4ELb0EEENS1_24CollectiveEpilogueBwdGQAISA_fSD_Li256ELb1ELb1EEENS1_25SingleTileBwdLPTSchedulerILb1ELi128ELb1EEEEEEEEEvNT_6ParamsE$_ZN4cute8smem_ptrIPfECI1NS_12iter_adaptorIS1_S2_EEES1_,@function
        .size           $_ZN7cutlass13device_kernelIN5flash19enable_sm80_to_sm89INS1_16FlashAttnBwdSm80INS1_25CollectiveMainloopBwdSm80ILi2ELi2EN4cute5tupleIJNS5_1CILi128EEES8_NS7_ILi64EEEEEENS_10bfloat16_tEfNS_4arch4Sm80ELb1ELb0ELb1ELb1ELb1ELb0ELb0ELb0ELi2ELi4ELi4ELi4ELb0EEENS1_24CollectiveEpilogueBwdGQAISA_fSD_Li256ELb1ELb1EEENS1_25SingleTileBwdLPTSchedulerILb1ELi128ELb1EEEEEEEEEvNT_6ParamsE$_ZN4cute8smem_ptrIPfECI1NS_12iter_adaptorIS1_S2_EEES1_,($_ZN7cutlass13device_kernelIN5flash19enable_sm80_to_sm89INS1_16FlashAttnBwdSm80INS1_25CollectiveMainloopBwdSm80ILi2ELi2EN4cute5tupleIJNS5_1CILi128EEES8_NS7_ILi64EEEEEENS_10bfloat16_tEfNS_4arch4Sm80ELb1ELb0ELb1ELb1ELb1ELb0ELb0ELb0ELi2ELi4ELi4ELi4ELb0EEENS1_24CollectiveEpilogueBwdGQAISA_fSD_Li256ELb1ELb1EEENS1_25SingleTileBwdLPTSchedulerILb1ELi128ELb1EEEEEEEEEvNT_6ParamsE$_ZN4cute8smem_ptrIPjECI1NS_12iter_adaptorIS1_S2_EEES1_ - $_ZN7cutlass13device_kernelIN5flash19enable_sm80_to_sm89INS1_16FlashAttnBwdSm80INS1_25CollectiveMainloopBwdSm80ILi2ELi2EN4cute5tupleIJNS5_1CILi128EEES8_NS7_ILi64EEEEEENS_10bfloat16_tEfNS_4arch4Sm80ELb1ELb0ELb1ELb1ELb1ELb0ELb0ELb0ELi2ELi4ELi4ELi4ELb0EEENS1_24CollectiveEpilogueBwdGQAISA_fSD_Li256ELb1ELb1EEENS1_25SingleTileBwdLPTSchedulerILb1ELi128ELb1EEEEEEEEEvNT_6ParamsE$_ZN4cute8smem_ptrIPfECI1NS_12iter_adaptorIS1_S2_EEES1_)
$_ZN7cutlass13device_kernelIN5flash19enable_sm80_to_sm89INS1_16FlashAttnBwdSm80INS1_25CollectiveMainloopBwdSm80ILi2ELi2EN4cute5tupleIJNS5_1CILi128EEES8_NS7_ILi64EEEEEENS_10bfloat16_tEfNS_4arch4Sm80ELb1ELb0ELb1ELb1ELb1ELb0ELb0ELb0ELi2ELi4ELi4ELi4ELb0EEENS1_24CollectiveEpilogueBwdGQAISA_fSD_Li256ELb1ELb1EEENS1_25SingleTileBwdLPTSchedulerILb1ELi128ELb1EEEEEEEEEvNT_6ParamsE$_ZN4cute8smem_ptrIPfECI1NS_12iter_adaptorIS1_S2_EEES1_:
[----:B------:R-:W-:Y:S02]  /*b830*/  MOV R10, 0xb850 ;  /* 0x0000b850000a7802 */ /* 0x000fe40000000f00 */
[----:B------:R-:W-:Y:S05]  /*b840*/  CALL.REL.NOINC `($_ZN7cutlass13device_kernelIN5flash19enable_sm80_to_sm89INS1_16FlashAttnBwdSm80INS1_25CollectiveMainloopBwdSm80ILi2ELi2EN4cute5tupleIJNS5_1CILi128EEES8_NS7_ILi64EEEEEENS_10bfloat16_tEfNS_4arch4Sm80ELb1ELb0ELb1ELb1ELb1ELb0ELb0ELb0ELi2ELi4ELi4ELi4ELb0EEENS1_24CollectiveEpilogueBwdGQAISA_fSD_Li256ELb1ELb1EEENS1_25SingleTileBwdLPTSchedulerILb1ELi128ELb1EEEEEEEEEvNT_6ParamsE$_ZN4cute12iter_adaptorIPfNS_8smem_ptrIS1_EEEC2ES1_) ;  /* 0xffffa99000007944 */ /* 0x000fea0003c3ffff */
[----:B------:R-:W-:-:S04]  /*b850*/  MOV R9, 0x0 ;  /* 0x0000000000097802 */ /* 0x000fc80000000f00 */
[----:B------:R-:W-:Y:S05]  /*b860*/  RET.REL.NODEC R8 `(_ZN7cutlass13device_kernelIN5flash19enable_sm80_to_sm89INS1_16FlashAttnBwdSm80INS1_25CollectiveMainloopBwdSm80ILi2ELi2EN4cute5tupleIJNS5_1CILi128EEES8_NS7_ILi64EEEEEENS_10bfloat16_tEfNS_4arch4Sm80ELb1ELb0ELb1ELb1ELb1ELb0ELb0ELb0ELi2ELi4ELi4ELi4ELb0EEENS1_24CollectiveEpilogueBwdGQAISA_fSD_Li256ELb1ELb1EEENS1_25SingleTileBwdLPTSchedulerILb1ELi128ELb1EEEEEEEEEvNT_6ParamsE) ;  /* 0xffff479008007950 */ /* 0x000fea0003c3ffff */
        .type           $_ZN7cutlass13device_kernelIN5flash19enable_sm80_to_sm89INS1_16FlashAttnBwdSm80INS1_25CollectiveMainloopBwdSm80ILi2ELi2EN4cute5tupleIJNS5_1CILi128EEES8_NS7_ILi64EEEEEENS_10bfloat16_tEfNS_4arch4Sm80ELb1ELb0ELb1ELb1ELb1ELb0ELb0ELb0ELi2ELi4ELi4ELi4ELb0EEENS1_24CollectiveEpilogueBwdGQAISA_fSD_Li256ELb1ELb1EEENS1_25SingleTileBwdLPTSchedulerILb1ELi128ELb1EEEEEEEEEvNT_6ParamsE$_ZN4cute8smem_ptrIPjECI1NS_12iter_adaptorIS1_S2_EEES1_,@function
        .size           $_ZN7cutlass13device_kernelIN5flash19enable_sm80_to_sm89INS1_16FlashAttnBwdSm80INS1_25CollectiveMainloopBwdSm80ILi2ELi2EN4cute5tupleIJNS5_1CILi128EEES8_NS7_ILi64EEEEEENS_10bfloat16_tEfNS_4arch4Sm80ELb1ELb0ELb1ELb1ELb1ELb0ELb0ELb0ELi2ELi4ELi4ELi4ELb0EEENS1_24CollectiveEpilogueBwdGQAISA_fSD_Li256ELb1ELb1EEENS1_25SingleTileBwdLPTSchedulerILb1ELi128ELb1EEEEEEEEEvNT_6ParamsE$_ZN4cute8smem_ptrIPjECI1NS_12iter_adaptorIS1_S2_EEES1_,($_ZN7cutlass13device_kernelIN5flash19enable_sm80_to_sm89INS1_16FlashAttnBwdSm80INS1_25CollectiveMainloopBwdSm80ILi2ELi2EN4cute5tupleIJNS5_1CILi128EEES8_NS7_ILi64EEEEEENS_10bfloat16_tEfNS_4arch4Sm80ELb1ELb0ELb1ELb1ELb1ELb0ELb0ELb0ELi2ELi4ELi4ELi4ELb0EEENS1_24CollectiveEpilogueBwdGQAISA_fSD_Li256ELb1ELb1EEENS1_25SingleTileBwdLPTSchedulerILb1ELi128ELb1EEEEEEEEEvNT_6ParamsE$_ZN73_INTERNAL_24fd9406_37_flash_bwd_hdim64_bf16_softcap_sm80_cu_3fbc093a_291814__viaddmin_s32Eiii - $_ZN7cutlass13device_kernelIN5flash19enable_sm80_to_sm89INS1_16FlashAttnBwdSm80INS1_25CollectiveMainloopBwdSm80ILi2ELi2EN4cute5tupleIJNS5_1CILi128EEES8_NS7_ILi64EEEEEENS_10bfloat16_tEfNS_4arch4Sm80ELb1ELb0ELb1ELb1ELb1ELb0ELb0ELb0ELi2ELi4ELi4ELi4ELb0EEENS1_24CollectiveEpilogueBwdGQAISA_fSD_Li256ELb1ELb1EEENS1_25SingleTileBwdLPTSchedulerILb1ELi128ELb1EEEEEEEEEvNT_6ParamsE$_ZN4cute8smem_ptrIPjECI1NS_12iter_adaptorIS1_S2_EEES1_)
$_ZN7cutlass13device_kernelIN5flash19enable_sm80_to_sm89INS1_16FlashAttnBwdSm80INS1_25CollectiveMainloopBwdSm80ILi2ELi2EN4cute5tupleIJNS5_1CILi128EEES8_NS7_ILi64EEEEEENS_10bfloat16_tEfNS_4arch4Sm80ELb1ELb0ELb1ELb1ELb1ELb0ELb0ELb0ELi2ELi4ELi4ELi4ELb0EEENS1_24CollectiveEpilogueBwdGQAISA_fSD_Li256ELb1ELb1EEENS1_25SingleTileBwdLPTSchedulerILb1ELi128ELb1EEEEEEEEEvNT_6ParamsE$_ZN4cute8smem_ptrIPjECI1NS_12iter_adaptorIS1_S2_EEES1_:
[----:B------:R-:W-:Y:S02]  /*b870*/  MOV R10, 0xb890 ;  /* 0x0000b890000a7802 */ /* 0x000fe40000000f00 */
[----:B------:R-:W-:Y:S05]  /*b880*/  CALL.REL.NOINC `($_ZN7cutlass13device_kernelIN5flash19enable_sm80_to_sm89INS1_16FlashAttnBwdSm80INS1_25CollectiveMainloopBwdSm80ILi2ELi2EN4cute5tupleIJNS5_1CILi128EEES8_NS7_ILi64EEEEEENS_10bfloat16_tEfNS_4arch4Sm80ELb1ELb0ELb1ELb1ELb1ELb0ELb0ELb0ELi2ELi4ELi4ELi4ELb0EEENS1_24CollectiveEpilogueBwdGQAISA_fSD_Li256ELb1ELb1EEENS1_25SingleTileBwdLPTSchedulerILb1ELi128ELb1EEEEEEEEEvNT_6ParamsE$_ZN4cute12iter_adaptorIPjNS_8smem_ptrIS1_EEEC2ES1_) ;  /* 0xffffa99000007944 */ /* 0x000fea0003c3ffff */
[----:B------:R-:W-:-:S04]  /*b890*/  MOV R9, 0x0 ;  /* 0x0000000000097802 */ /* 0x000fc80000000f00 */
[----:B------:R-:W-:Y:S05]  /*b8a0*/  RET.REL.NODEC R8 `(_ZN7cutlass13device_kernelIN5flash19enable_sm80_to_sm89INS1_16FlashAttnBwdSm80INS1_25CollectiveMainloopBwdSm80ILi2ELi2EN4cute5tupleIJNS5_1CILi128EEES8_NS7_ILi64EEEEEENS_10bfloat16_tEfNS_4arch4Sm80ELb1ELb0ELb1ELb1ELb1ELb0ELb0ELb0ELi2ELi4ELi4ELi4ELb0EEENS1_24CollectiveEpilogueBwdGQAISA_fSD_Li256ELb1ELb1EEENS1_25SingleTileBwdLPTSchedulerILb1ELi128ELb1EEEEEEEEEvNT_6ParamsE) ;  /* 0xffff475008007950 */ /* 0x000fea0003c3ffff */
        .type           $_ZN7cutlass13device_kernelIN5flash19enable_sm80_to_sm89INS1_16FlashAttnBwdSm80INS1_25CollectiveMainloopBwdSm80ILi2ELi2EN4cute5tupleIJNS5_1CILi128EEES8_NS7_ILi64EEEEEENS_10bfloat16_tEfNS_4arch4Sm80ELb1ELb0ELb1ELb1ELb1ELb0ELb0ELb0ELi2ELi4ELi4ELi4ELb0EEENS1_24CollectiveEpilogueBwdGQAISA_fSD_Li256ELb1ELb1EEENS1_25SingleTileBwdLPTSchedulerILb1ELi128ELb1EEEEEEEEEvNT_6ParamsE$_ZN73_INTERNAL_24fd9406_37_flash_bwd_hdim64_bf16_softcap_sm80_cu_3fbc093a_291814__viaddmin_s32Eiii,@function
        .size           $_ZN7cutlass13device_kernelIN5flash19enable_sm80_to_sm89INS1_16FlashAttnBwdSm80INS1_25CollectiveMainloopBwdSm80ILi2ELi2EN4cute5tupleIJNS5_1CILi128EEES8_NS7_ILi64EEEEEENS_10bfloat16_tEfNS_4arch4Sm80ELb1ELb0ELb1ELb1ELb1ELb0ELb0ELb0ELi2ELi4ELi4ELi4ELb0EEENS1_24CollectiveEpilogueBwdGQAISA_fSD_Li256ELb1ELb1EEENS1_25SingleTileBwdLPTSchedulerILb1ELi128ELb1EEEEEEEEEvNT_6ParamsE$_ZN73_INTERNAL_24fd9406_37_flash_bwd_hdim64_bf16_softcap_sm80_cu_3fbc093a_291814__viaddmin_s32Eiii,($_ZN7cutlass13device_kernelIN5flash19enable_sm80_to_sm89INS1_16FlashAttnBwdSm80INS1_25CollectiveMainloopBwdSm80ILi2ELi2EN4cute5tupleIJNS5_1CILi128EEES8_NS7_ILi64EEEEEENS_10bfloat16_tEfNS_4arch4Sm80ELb1ELb0ELb1ELb1ELb1ELb0ELb0ELb0ELi2ELi4ELi4ELi4ELb0EEENS1_24CollectiveEpilogueBwdGQAISA_fSD_Li256ELb1ELb1EEENS1_25SingleTileBwdLPTSchedulerILb1ELi128ELb1EEEEEEEEEvNT_6ParamsE$_ZN73_INTERNAL_24fd9406_37_flash_bwd_hdim64_bf16_softcap_sm80_cu_3fbc093a_291824__cvta_generic_to_sharedEPKv - $_ZN7cutlass13device_kernelIN5flash19enable_sm80_to_sm89INS1_16FlashAttnBwdSm80INS1_25CollectiveMainloopBwdSm80ILi2ELi2EN4cute5tupleIJNS5_1CILi128EEES8_NS7_ILi64EEEEEENS_10bfloat16_tEfNS_4arch4Sm80ELb1ELb0ELb1ELb1ELb1ELb0ELb0ELb0ELi2ELi4ELi4ELi4ELb0EEENS1_24CollectiveEpilogueBwdGQAISA_fSD_Li256ELb1ELb1EEENS1_25SingleTileBwdLPTSchedulerILb1ELi128ELb1EEEEEEEEEvNT_6ParamsE$_ZN73_INTERNAL_24fd9406_37_flash_bwd_hdim64_bf16_softcap_sm80_cu_3fbc093a_291814__viaddmin_s32Eiii)
$_ZN7cutlass13device_kernelIN5flash19enable_sm80_to_sm89INS1_16FlashAttnBwdSm80INS1_25CollectiveMainloopBwdSm80ILi2ELi2EN4cute5tupleIJNS5_1CILi128EEES8_NS7_ILi64EEEEEENS_10bfloat16_tEfNS_4arch4Sm80ELb1ELb0ELb1ELb1ELb1ELb0ELb0ELb0ELi2ELi4ELi4ELi4ELb0EEENS1_24CollectiveEpilogueBwdGQAISA_fSD_Li256ELb1ELb1EEENS1_25SingleTileBwdLPTSchedulerILb1ELi128ELb1EEEEEEEEEvNT_6ParamsE$_ZN73_INTERNAL_24fd9406_37_flash_bwd_hdim64_bf16_softcap_sm80_cu_3fbc093a_291814__viaddmin_s32Eiii:
[----:B------:R-:W-:Y:S02]  /*b8b0*/  IADD3 R3, R3, R46, RZ ;  /* 0x0000002e03037210 */ /* 0x000fe40007ffe0ff */
[----:B------:R-:W-:Y:S02]  /*b8c0*/  MOV R6, 0xb8e0 ;  /* 0x0000b8e000067802 */ /* 0x000fe40000000f00 */
[----:B------:R-:W-:Y:S05]  /*b8d0*/  CALL.REL.NOINC `($_ZN7cutlass13device_kernelIN5flash19enable_sm80_to_sm89INS1_16FlashAttnBwdSm80INS1_25CollectiveMainloopBwdSm80ILi2ELi2EN4cute5tupleIJNS5_1CILi128EEES8_NS7_ILi64EEEEEENS_10bfloat16_tEfNS_4arch4Sm80ELb1ELb0ELb1ELb1ELb1ELb0ELb0ELb0ELi2ELi4ELi4ELi4ELb0EEENS1_24CollectiveEpilogueBwdGQAISA_fSD_Li256ELb1ELb1EEENS1_25SingleTileBwdLPTSchedulerILb1ELi128ELb1EEEEEEEEEvNT_6ParamsE$min) ;  /* 0x0005bd7000007944 */ /* 0x000fea0003c00000 */
[----:B------:R-:W-:-:S04]  /*b8e0*/  MOV R3, 0x0 ;  /* 0x0000000000037802 */ /* 0x000fc80000000f00 */
[----:B------:R-:W-:Y:S05]  /*b8f0*/  RET.REL.NODEC R2 `(_ZN7cutlass13device_kernelIN5flash19enable_sm80_to_sm89INS1_16FlashAttnBwdSm80INS1_25CollectiveMainloopBwdSm80ILi2ELi2EN4cute5tupleIJNS5_1CILi128EEES8_NS7_ILi64EEEEEENS_10bfloat16_tEfNS_4arch4Sm80ELb1ELb0ELb1ELb1ELb1ELb0ELb0ELb0ELi2ELi4ELi4ELi4ELb0EEENS1_24CollectiveEpilogueBwdGQAISA_fSD_Li256ELb1ELb1EEENS1_25SingleTileBwdLPTSchedulerILb1ELi128ELb1EEEEEEEEEvNT_6ParamsE) ;  /* 0xffff470002007950 */ /* 0x000fea0003c3ffff */
        .type           $_ZN7cutlass13device_kernelIN5flash19enable_sm80_to_sm89INS1_16FlashAttnBwdSm80INS1_25CollectiveMainloopBwdSm80ILi2ELi2EN4cute5tupleIJNS5_1CILi128EEES8_NS7_ILi64EEEEEENS_10bfloat16_tEfNS_4arch4Sm80ELb1ELb0ELb1ELb1ELb1ELb0ELb0ELb0ELi2ELi4ELi4ELi4ELb0EEENS1_24CollectiveEpilogueBwdGQAISA_fSD_Li256ELb1ELb1EEENS1_25SingleTileBwdLPTSchedulerILb1ELi128ELb1EEEEEEEEEvNT_6ParamsE$_ZN73_INTERNAL_24fd9406_37_flash_bwd_hdim64_bf16_softcap_sm80_cu_3fbc093a_291824__cvta_generic_to_sharedEPKv,@function
        .size           $_ZN7cutlass13device_kernelIN5flash19enable_sm80_to_sm89INS1_16FlashAttnBwdSm80INS1_25CollectiveMainloopBwdSm80ILi2ELi2EN4cute5tupleIJNS5_1CILi128EEES8_NS7_ILi64EEEEEENS_10bfloat16_tEfNS_4arch4Sm80ELb1ELb0ELb1ELb1ELb1ELb0ELb0ELb0ELi2ELi4ELi4ELi4ELb0EEENS1_24CollectiveEpilogueBwdGQAISA_fSD_Li256ELb1ELb1EEENS1_25SingleTileBwdLPTSchedulerILb1ELi128ELb1EEEEEEEEEvNT_6ParamsE$_ZN73_INTERNAL_24fd9406_37_flash_bwd_hdim64_bf16_softcap_sm80_cu_3fbc093a_291824__cvta_generic_to_sharedEPKv,($_ZN7cutlass13device_kernelIN5flash19enable_sm80_to_sm89INS1_16FlashAttnBwdSm80INS1_25CollectiveMainloopBwdSm80ILi2ELi2EN4cute5tupleIJNS5_1CILi128EEES8_NS7_ILi64EEEEEENS_10bfloat16_tEfNS_4arch4Sm80ELb1ELb0ELb1ELb1ELb1ELb0ELb0ELb0ELi2ELi4ELi4ELi4ELb0EEENS1_24CollectiveEpilogueBwdGQAISA_fSD_Li256ELb1ELb1EEENS1_25SingleTileBwdLPTSchedulerILb1ELi128ELb1EEEEEEEEEvNT_6ParamsE$_ZN73_INTERNAL_24fd9406_37_flash_bwd_hdim64_bf16_softcap_sm80_cu_3fbc093a_29189atomicAddEPff - $_ZN7cutlass13device_kernelIN5flash19enable_sm80_to_sm89INS1_16FlashAttnBwdSm80INS1_25CollectiveMainloopBwdSm80ILi2ELi2EN4cute5tupleIJNS5_1CILi128EEES8_NS7_ILi64EEEEEENS_10bfloat16_tEfNS_4arch4Sm80ELb1ELb0ELb1ELb1ELb1ELb0ELb0ELb0ELi2ELi4ELi4ELi4ELb0EEENS1_24CollectiveEpilogueBwdGQAISA_fSD_Li256ELb1ELb1EEENS1_25SingleTileBwdLPTSchedulerILb1ELi128ELb1EEEEEEEEEvNT_6ParamsE$_ZN73_INTERNAL_24fd9406_37_flash_bwd_hdim64_bf16_softcap_sm80_cu_3fbc093a_291824__cvta_generic_to_sharedEPKv)
$_ZN7cutlass13device_kernelIN5flash19enable_sm80_to_sm89INS1_16FlashAttnBwdSm80INS1_25CollectiveMainloopBwdSm80ILi2ELi2EN4cute5tupleIJNS5_1CILi128EEES8_NS7_ILi64EEEEEENS_10bfloat16_tEfNS_4arch4Sm80ELb1ELb0ELb1ELb1ELb1ELb0ELb0ELb0ELi2ELi4ELi4ELi4ELb0EEENS1_24CollectiveEpilogueBwdGQAISA_fSD_Li256ELb1ELb1EEENS1_25SingleTileBwdLPTSchedulerILb1ELi128ELb1EEEEEEEEEvNT_6ParamsE$_ZN73_INTERNAL_24fd9406_37_flash_bwd_hdim64_bf16_softcap_sm80_cu_3fbc093a_291824__cvta_generic_to_sharedEPKv:
[----:B------:R-:W-:Y:S02]  /*b900*/  MOV R3, 0x0 ;  /* 0x0000000000037802 */ /* 0x000fe40000000f00 */
[----:B------:R-:W-:Y:S02]  /*b910*/  IADD3 R4, R4, -c[0x0][0x18], RZ ;  /* 0x8000060004047a10 */ /* 0x000fe40007ffe0ff */
[----:B------:R-:W-:Y:S05]  /*b920*/  RET.REL.NODEC R2 `(_ZN7cutlass13device_kernelIN5flash19enable_sm80_to_sm89INS1_16FlashAttnBwdSm80INS1_25CollectiveMainloopBwdSm80ILi2ELi2EN4cute5tupleIJNS5_1CILi128EEES8_NS7_ILi64EEEEEENS_10bfloat16_tEfNS_4arch4Sm80ELb1ELb0ELb1ELb1ELb1ELb0ELb0ELb0ELi2ELi4ELi4ELi4ELb0EEENS1_24CollectiveEpilogueBwdGQAISA_fSD_Li256ELb1ELb1EEENS1_25SingleTileBwdLPTSchedulerILb1ELi128ELb1EEEEEEEEEvNT_6ParamsE) ;  /* 0xffff46d002007950 */ /* 0x000fea0003c3ffff */
        .type           $_ZN7cutlass13device_kernelIN5flash19enable_sm80_to_sm89INS1_16FlashAttnBwdSm80INS1_25CollectiveMainloopBwdSm80ILi2ELi2EN4cute5tupleIJNS5_1CILi128EEES8_NS7_ILi64EEEEEENS_10bfloat16_tEfNS_4arch4Sm80ELb1ELb0ELb1ELb1ELb1ELb0ELb0ELb0ELi2ELi4ELi4ELi4ELb0EEENS1_24CollectiveEpilogueBwdGQAISA_fSD_Li256ELb1ELb1EEENS1_25SingleTileBwdLPTSchedulerILb1ELi128ELb1EEEEEEEEEvNT_6ParamsE$_ZN73_INTERNAL_24fd9406_37_flash_bwd_hdim64_bf16_softcap_sm80_cu_3fbc093a_29189atomicAddEPff,@function
        .size           $_ZN7cutlass13device_kernelIN5flash19enable_sm80_to_sm89INS1_16FlashAttnBwdSm80INS1_25CollectiveMainloopBwdSm80ILi2ELi2EN4cute5tupleIJNS5_1CILi128EEES8_NS7_ILi64EEEEEENS_10bfloat16_tEfNS_4arch4Sm80ELb1ELb0ELb1ELb1ELb1ELb0ELb0ELb0ELi2ELi4ELi4ELi4ELb0EEENS1_24CollectiveEpilogueBwdGQAISA_fSD_Li256ELb1ELb1EEENS1_25SingleTileBwdLPTSchedulerILb1ELi128ELb1EEEEEEEEEvNT_6ParamsE$_ZN73_INTERNAL_24fd9406_37_flash_bwd_hdim64_bf16_softcap_sm80_cu_3fbc093a_29189atomicAddEPff,($_ZN7cutlass13device_kernelIN5flash19enable_sm80_to_sm89INS1_16FlashAttnBwdSm80INS1_25CollectiveMainloopBwdSm80ILi2ELi2EN4cute5tupleIJNS5_1CILi128EEES8_NS7_ILi64EEEEEENS_10bfloat16_tEfNS_4arch4Sm80ELb1ELb0ELb1ELb1ELb1ELb0ELb0ELb0ELi2ELi4ELi4ELi4ELb0EEENS1_24CollectiveEpilogueBwdGQAISA_fSD_Li256ELb1ELb1EEENS1_25SingleTileBwdLPTSchedulerILb1ELi128ELb1EEEEEEEEEvNT_6ParamsE$_ZZN4cute12filter_tupleINS_5tupleIJNS1_IJNS_10UnderscoreENS_1CILi0EEEEEENS1_IJS4_S2_EEEEEENS1_IJNS1_IJNS1_IJNS3_ILi1EEES4_EEES4_EEENS1_IJNS1_IJS4_S4_EEEiEEEEEEZNS_5sliceIS7_SD_EEDaRKT_RKT0_EUlRKT_RKT0_E_EEDaSH_SK_OT1_ENKUlDpSN_E_clIJNS1_IJS9_EEENS1_IJiEEEEEEDaSU_ - $_ZN7cutlass13device_kernelIN5flash19enable_sm80_to_sm89INS1_16FlashAttnBwdSm80INS1_25CollectiveMainloopBwdSm80ILi2ELi2EN4cute5tupleIJNS5_1CILi128EEES8_NS7_ILi64EEEEEENS_10bfloat16_tEfNS_4arch4Sm80ELb1ELb0ELb1ELb1ELb1ELb0ELb0ELb0ELi2ELi4ELi4ELi4ELb0EEENS1_24CollectiveEpilogueBwdGQAISA_fSD_Li256ELb1ELb1EEENS1_25SingleTileBwdLPTSchedulerILb1ELi128ELb1EEEEEEEEEvNT_6ParamsE$_ZN73_INTERNAL_24fd9406_37_flash_bwd_hdim64_bf16_softcap_sm80_cu_3fbc093a_29189atomicAddEPff)
$_ZN7cutlass13device_kernelIN5flash19enable_sm80_to_sm89INS1_16FlashAttnBwdSm80INS1_25CollectiveMainloopBwdSm80ILi2ELi2EN4cute5tupleIJNS5_1CILi128EEES8_NS7_ILi64EEEEEENS_10bfloat16_tEfNS_4arch4Sm80ELb1ELb0ELb1ELb1ELb1ELb0ELb0ELb0ELi2ELi4ELi4ELi4ELb0EEENS1_24CollectiveEpilogueBwdGQAISA_fSD_Li256ELb1ELb1EEENS1_25SingleTileBwdLPTSchedulerILb1ELi128ELb1EEEEEEEEEvNT_6ParamsE$_ZN73_INTERNAL_24fd9406_37_flash_bwd_hdim64_bf16_softcap_sm80_cu_3fbc093a_29189atomicAddEPff:
[----:B------:R-:W-:Y:S01]  /*b930*/  BSSY B0, `(.L_x_3032) ;  /* 0x0000003000007945 */ /* 0x000fe20003800000 */
[----:B------:R-:W-:Y:S02]  /*b940*/  MOV R12, 0xb960 ;  /* 0x0000b960000c7802 */ /* 0x000fe40000000f00 */
[----:B------:R-:W-:Y:S05]  /*b950*/  CALL.REL.NOINC `($_ZN7cutlass13device_kernelIN5flash19enable_sm80_to_sm89INS1_16FlashAttnBwdSm80INS1_25CollectiveMainloopBwdSm80ILi2ELi2EN4cute5tupleIJNS5_1CILi128EEES8_NS7_ILi64EEEEEENS_10bfloat16_tEfNS_4arch4Sm80ELb1ELb0ELb1ELb1ELb1ELb0ELb0ELb0ELi2ELi4ELi4ELi4ELb0EEENS1_24CollectiveEpilogueBwdGQAISA_fSD_Li256ELb1ELb1EEENS1_25SingleTileBwdLPTSchedulerILb1ELi128ELb1EEEEEEEEEvNT_6ParamsE$__fAtomicAdd) ;  /* 0x0005bb8000007944 */ /* 0x000fea0003c00000 */
[----:B------:R-:W-:Y:S05]  /*b960*/  BSYNC B0 ;  /* 0x0000000000007941 */ /* 0x000fea0003800000 */
.L_x_3032:
[----:B------:R-:W-:-:S04]  /*b970*/  MOV R11, 0x0 ;  /* 0x00000000000b7802 */ /* 0x000fc80000000f00 */
[----:B------:R-:W-:Y:S05]  /*b980*/  RET.REL.NODEC R10 `(_ZN7cutlass13device_kernelIN5flash19enable_sm80_to_sm89INS1_16FlashAttnBwdSm80INS1_25CollectiveMainloopBwdSm80ILi2ELi2EN4cute5tupleIJNS5_1CILi128EEES8_NS7_ILi64EEEEEENS_10bfloat16_tEfNS_4arch4Sm80ELb1ELb0ELb1ELb1ELb1ELb0ELb0ELb0ELi2ELi4ELi4ELi4ELb0EEENS1_24CollectiveEpilogueBwdGQAISA_fSD_Li256ELb1ELb1EEENS1_25SingleTileBwdLPTSchedulerILb1ELi128ELb1EEEEEEEEEvNT_6ParamsE) ;  /* 0xffff46700a007950 */ /* 0x000fea0003c3ffff */
        .type           $_ZN7cutlass13device_kernelIN5flash19enable_sm80_to_sm89INS1_16FlashAttnBwdSm80INS1_25CollectiveMainloopBwdSm80ILi2ELi2EN4cute5tupleIJNS5_1CILi128EEES8_NS7_ILi64EEEEEENS_10bfloat16_tEfNS_4arch4Sm80ELb1ELb0ELb1ELb1ELb1ELb0ELb0ELb0ELi2ELi4ELi4ELi4ELb0EEENS1_24CollectiveEpilogueBwdGQAISA_fSD_Li256ELb1ELb1EEENS1_25SingleTileBwdLPTSchedulerILb1ELi128ELb1EEEEEEEEEvNT_6ParamsE$_ZZN4cute12filter_tupleINS_5tupleIJNS1_IJNS_10UnderscoreENS_1CILi0EEEEEENS1_IJS4_S2_EEEEEENS1_IJNS1_IJNS1_IJNS3_ILi1EEES4_EEES4_EEENS1_IJNS1_IJS4_S4_EEEiEEEEEEZNS_5sliceIS7_SD_EEDaRKT_RKT0_EUlRKT_RKT0_E_EEDaSH_SK_OT1_ENKUlDpSN_E_clIJNS1_IJS9_EEENS1_IJiEEEEEEDaSU_,@function
        .size           $_ZN7cutlass13device_kernelIN5flash19enable_sm80_to_sm89INS1_16FlashAttnBwdSm80INS1_25CollectiveMainloopBwdSm80ILi2ELi2EN4cute5tupleIJNS5_1CILi128EEES8_NS7_ILi64EEEEEENS_10bfloat16_tEfNS_4arch4Sm80ELb1ELb0ELb1ELb1ELb1ELb0ELb0ELb0ELi2ELi4ELi4ELi4ELb0EEENS1_24CollectiveEpilogueBwdGQAISA_fSD_Li256ELb1ELb1EEENS1_25SingleTileBwdLPTSchedulerILb1ELi128ELb1EEEEEEEEEvNT_6ParamsE$_ZZN4cute12filter_tupleINS_5tupleIJNS1_IJNS_10UnderscoreENS_1CILi0EEEEEENS1_IJS4_S2_EEEEEENS1_IJNS1_IJNS1_IJNS3_ILi1EEES4_EEES4_EEENS1_IJNS1_IJS4_S4_EEEiEEEEEEZNS_5sliceIS7_SD_EEDaRKT_RKT0_EUlRKT_RKT0_E_EEDaSH_SK_OT1_ENKUlDpSN_E_clIJNS1_IJS9_EEENS1_IJiEEEEEEDaSU_,($_ZN7cutlass13device_kernelIN5flash19enable_sm80_to_sm89INS1_16FlashAttnBwdSm80INS1_25CollectiveMainloopBwdSm80ILi2ELi2EN4cute5tupleIJNS5_1CILi128EEES8_NS7_ILi64EEEEEENS_10bfloat16_tEfNS_4arch4Sm80ELb1ELb0ELb1ELb1ELb1ELb0ELb0ELb0ELi2ELi4ELi4ELi4ELb0EEENS1_24CollectiveEpilogueBwdGQAISA_fSD_Li256ELb1ELb1EEENS1_25SingleTileBwdLPTSchedulerILb1ELi128ELb1EEEEEEEEEvNT_6ParamsE$_ZZN4cute12filter_tupleINS_5tupleIJNS1_IJNS_1CILi0EEENS1_IJNS2_ILi1EEENS2_ILi512EEEiEEEEEENS2_ILi4096EEENS1_IJiNS2_ILi8192EEEEEEEEEZNS_7flattenISB_EEDaRKT_EUlRKT_E_EEDaSF_OT0_ENKUlDpSI_E_clIJNS1_IJS3_S4_S5_iEEENS1_IJS8_EEESA_EEEDaSM_ - $_ZN7cutlass13device_kernelIN5flash19enable_sm80_to_sm89INS1_16FlashAttnBwdSm80INS1_25CollectiveMainloopBwdSm80ILi2ELi2EN4cute5tupleIJNS5_1CILi128EEES8_NS7_ILi64EEEEEENS_10bfloat16_tEfNS_4arch4Sm80ELb1ELb0ELb1ELb1ELb1ELb0ELb0ELb0ELi2ELi4ELi4ELi4ELb0EEENS1_24CollectiveEpilogueBwdGQAISA_fSD_Li256ELb1ELb1EEENS1_25SingleTileBwdLPTSchedulerILb1ELi128ELb1EEEEEEEEEvNT_6ParamsE$_ZZN4cute12filter_tupleINS_5tupleIJNS1_IJNS_10UnderscoreENS_1CILi0EEEEEENS1_IJS4_S2_EEEEEENS1_IJNS1_IJNS1_IJNS3_ILi1EEES4_EEES4_EEENS1_IJNS1_IJS4_S4_EEEiEEEEEEZNS_5sliceIS7_SD_EEDaRKT_RKT0_EUlRKT_RKT0_E_EEDaSH_SK_OT1_ENKUlDpSN_E_clIJNS1_IJS9_EEENS1_IJiEEEEEEDaSU_)
$_ZN7cutlass13device_kernelIN5flash19enable_sm80_to_sm89INS1_16FlashAttnBwdSm80INS1_25CollectiveMainloopBwdSm80ILi2ELi2EN4cute5tupleIJNS5_1CILi128EEES8_NS7_ILi64EEEEEENS_10bfloat16_tEfNS_4arch4Sm80ELb1ELb0ELb1ELb1ELb1ELb0ELb0ELb0ELi2ELi4ELi4ELi4ELb0EEENS1_24CollectiveEpilogueBwdGQAISA_fSD_Li256ELb1ELb1EEENS1_25SingleTileBwdLPTSchedulerILb1ELi128ELb1EEEEEEEEEvNT_6ParamsE$_ZZN4cute12filter_tupleINS_5tupleIJNS1_IJNS_10UnderscoreENS_1CILi0EEEEEENS1_IJS4_S2_EEEEEENS1_IJNS1_IJNS1_IJNS3_ILi1EEES4_EEES4_EEENS1_IJNS1_IJS4_S4_EEEiEEEEEEZNS_5sliceIS7_SD_EEDaRKT_RKT0_EUlRKT_RKT0_E_EEDaSH_SK_OT1_ENKUlDpSN_E_clIJNS1_IJS9_EEENS1_IJiEEEEEEDaSU_:
[----:B------:R-:W-:Y:S02]  /*b990*/  IADD3 R2, R1, 0x1680, RZ ;  /* 0x0000168001027810 */ /* 0x000fe40007ffe0ff */
[----:B------:R-:W-:Y:S02]  /*b9a0*/  MOV R6, 0xb9d0 ;  /* 0x0000b9d000067802 */ /* 0x000fe40000000f00 */
[----:B------:R-:W-:Y:S02]  /*b9b0*/  IADD3 R2, R2, c[0x0][0x20], RZ ;  /* 0x0000080002027a10 */ /* 0x000fe40007ffe0ff */
[----:B------:R-:W-:Y:S05]  /*b9c0*/  CALL.REL.NOINC `($_ZN7cutlass13device_kernelIN5flash19enable_sm80_to_sm89INS1_16FlashAttnBwdSm80INS1_25CollectiveMainloopBwdSm80ILi2ELi2EN4cute5tupleIJNS5_1CILi128EEES8_NS7_ILi64EEEEEENS_10bfloat16_tEfNS_4arch4Sm80ELb1ELb0ELb1ELb1ELb1ELb0ELb0ELb0ELi2ELi4ELi4ELi4ELb0EEENS1_24CollectiveEpilogueBwdGQAISA_fSD_Li256ELb1ELb1EEENS1_25SingleTileBwdLPTSchedulerILb1ELi128ELb1EEEEEEEEEvNT_6ParamsE$_ZN4cute3eso3ESOILb1ELb0EJNS_5tupleIJNS_1CILi1EEENS3_ILi0EEEEEEiEEC2ERKS6_RKi) ;  /* 0xffffd57000007944 */ /* 0x000fea0003c3ffff */
[----:B-1----:R1:W5:Y:S01]  /*b9d0*/  LDL R3, [R1+0x1680] ;  /* 0x0016800001037983 */ /* 0x0023620000100800 */
[----:B------:R-:W-:-:S04]  /*b9e0*/  MOV R9, 0x0 ;  /* 0x0000000000097802 */ /* 0x000fc80000000f00 */
[----:B------:R-:W-:Y:S05]  /*b9f0*/  RET.REL.NODEC R8 `(_ZN7cutlass13device_kernelIN5flash19enable_sm80_to_sm89INS1_16FlashAttnBwdSm80INS1_25CollectiveMainloopBwdSm80ILi2ELi2EN4cute5tupleIJNS5_1CILi128EEES8_NS7_ILi64EEEEEENS_10bfloat16_tEfNS_4arch4Sm80ELb1ELb0ELb1ELb1ELb1ELb0ELb0ELb0ELi2ELi4ELi4ELi4ELb0EEENS1_24CollectiveEpilogueBwdGQAISA_fSD_Li256ELb1ELb1EEENS1_25SingleTileBwdLPTSchedulerILb1ELi128ELb1EEEEEEEEEvNT_6ParamsE) ;  /* 0xffff460008007950 */ /* 0x000fea0003c3ffff */
        .type           $_ZN7cutlass13device_kernelIN5flash19enable_sm80_to_sm89INS1_16FlashAttnBwdSm80INS1_25CollectiveMainloopBwdSm80ILi2ELi2EN4cute5tupleIJNS5_1CILi128EEES8_NS7_ILi64EEEEEENS_10bfloat16_tEfNS_4arch4Sm80ELb1ELb0ELb1ELb1ELb1ELb0ELb0ELb0ELi2ELi4ELi4ELi4ELb0EEENS1_24CollectiveEpilogueBwdGQAISA_fSD_Li256ELb1ELb1EEENS1_25SingleTileBwdLPTSchedulerILb1ELi128ELb1EEEEEEEEEvNT_6ParamsE$_ZZN4cute12filter_tupleINS_5tupleIJNS1_IJNS_1CILi0EEENS1_IJNS2_ILi1EEENS2_ILi512EEEiEEEEEENS2_ILi4096EEENS1_IJiNS2_ILi8192EEEEEEEEEZNS_7flattenISB_EEDaRKT_EUlRKT_E_EEDaSF_OT0_ENKUlDpSI_E_clIJNS1_IJS3_S4_S5_iEEENS1_IJS8_EEESA_EEEDaSM_,@function
        .size           $_ZN7cutlass13device_kernelIN5flash19enable_sm80_to_sm89INS1_16FlashAttnBwdSm80INS1_25CollectiveMainloopBwdSm80ILi2ELi2EN4cute5tupleIJNS5_1CILi128EEES8_NS7_ILi64EEEEEENS_10bfloat16_tEfNS_4arch4Sm80ELb1ELb0ELb1ELb1ELb1ELb0ELb0ELb0ELi2ELi4ELi4ELi4ELb0EEENS1_24CollectiveEpilogueBwdGQAISA_fSD_Li256ELb1ELb1EEENS1_25SingleTileBwdLPTSchedulerILb1ELi128ELb1EEEEEEEEEvNT_6ParamsE$_ZZN4cute12filter_tupleINS_5tupleIJNS1_IJNS_1CILi0EEENS1_IJNS2_ILi1EEENS2_ILi512EEEiEEEEEENS2_ILi4096EEENS1_IJiNS2_ILi8192EEEEEEEEEZNS_7flattenISB_EEDaRKT_EUlRKT_E_EEDaSF_OT0_ENKUlDpSI_E_clIJNS1_IJS3_S4_S5_iEEENS1_IJS8_EEESA_EEEDaSM_,($_ZN7cutlass13device_kernelIN5flash19enable_sm80_to_sm89INS1_16FlashAttnBwdSm80INS1_25CollectiveMainloopBwdSm80ILi2ELi2EN4cute5tupleIJNS5_1CILi128EEES8_NS7_ILi64EEEEEENS_10bfloat16_tEfNS_4arch4Sm80ELb1ELb0ELb1ELb1ELb1ELb0ELb0ELb0ELi2ELi4ELi4ELi4ELb0EEENS1_24CollectiveEpilogueBwdGQAISA_fSD_Li256ELb1ELb1EEENS1_25SingleTileBwdLPTSchedulerILb1ELi128ELb1EEEEEEEEEvNT_6ParamsE$_ZZN4cute12filter_tupleINS_5tupleIJNS1_IJiNS1_IJiNS_1CILi0EEEEEEEEENS1_IJNS_10UnderscoreENS1_IJS6_S6_EEEEEEEEES9_ZNS_4diceIS9_S9_EEDaRKT_RKT0_EUlRKT_RKT0_E_EEDaSD_SG_OT1_ENKUlDpSJ_E_clIJNS1_IJiiS3_EEENS1_IJEEEEEEDaSQ_ - $_ZN7cutlass13device_kernelIN5flash19enable_sm80_to_sm89INS1_16FlashAttnBwdSm80INS1_25CollectiveMainloopBwdSm80ILi2ELi2EN4cute5tupleIJNS5_1CILi128EEES8_NS7_ILi64EEEEEENS_10bfloat16_tEfNS_4arch4Sm80ELb1ELb0ELb1ELb1ELb1ELb0ELb0ELb0ELi2ELi4ELi4ELi4ELb0EEENS1_24CollectiveEpilogueBwdGQAISA_fSD_Li256ELb1ELb1EEENS1_25SingleTileBwdLPTSchedulerILb1ELi128ELb1EEEEEEEEEvNT_6ParamsE$_ZZN4cute12filter_tupleINS_5tupleIJNS1_IJNS_1CILi0EEENS1_IJNS2_ILi1EEENS2_ILi512EEEiEEEEEENS2_ILi4096EEENS1_IJiNS2_ILi8192EEEEEEEEEZNS_7flattenISB_EEDaRKT_EUlRKT_E_EEDaSF_OT0_ENKUlDpSI_E_clIJNS1_IJS3_S4_S5_iEEENS1_IJS8_EEESA_EEEDaSM_)
$_ZN7cutlass13device_kernelIN5flash19enable_sm80_to_sm89INS1_16FlashAttnBwdSm80INS1_25CollectiveMainloopBwdSm80ILi2ELi2EN4cute5tupleIJNS5_1CILi128EEES8_NS7_ILi64EEEEEENS_10bfloat16_tEfNS_4arch4Sm80ELb1ELb0ELb1ELb1ELb1ELb0ELb0ELb0ELi2ELi4ELi4ELi4ELb0EEENS1_24CollectiveEpilogueBwdGQAISA_fSD_Li256ELb1ELb1EEENS1_25SingleTileBwdLPTSchedulerILb1ELi128ELb1EEEEEEEEEvNT_6ParamsE$_ZZN4cute12filter_tupleINS_5tupleIJNS1_IJNS_1CILi0EEENS1_IJNS2_ILi1EEENS2_ILi512EEEiEEEEEENS2_ILi4096EEENS1_IJiNS2_ILi8192EEEEEEEEEZNS_7flattenISB_EEDaRKT_EUlRKT_E_EEDaSF_OT0_ENKUlDpSI_E_clIJNS1_IJS3_S4_S5_iEEENS1_IJS8_EEESA_EEEDaSM_:
[----:B------:R-:W-:Y:S02]  /*ba00*/  IADD3 R3, R1, 0x1380, RZ ;  /* 0x0000138001037810 */ /* 0x000fe40007ffe0ff */
[----:B------:R-:W-:Y:S02]  /*ba10*/  MOV R8, 0xba40 ;  /* 0x0000ba4000087802 */ /* 0x000fe40000000f00 */
[----:B------:R-:W-:Y:S02]  /*ba20*/  IADD3 R3, R3, c[0x0][0x20], RZ ;  /* 0x0000080003037a10 */ /* 0x000fe40007ffe0ff */
[----:B------:R-:W-:Y:S05]  /*ba30*/  CALL.REL.NOINC `($_ZN7cutlass13device_kernelIN5flash19enable_sm80_to_sm89INS1_16FlashAttnBwdSm80INS1_25CollectiveMainloopBwdSm80ILi2ELi2EN4cute5tupleIJNS5_1CILi128EEES8_NS7_ILi64EEEEEENS_10bfloat16_tEfNS_4arch4Sm80ELb1ELb0ELb1ELb1ELb1ELb0ELb0ELb0ELi2ELi4ELi4ELi4ELb0EEENS1_24CollectiveEpilogueBwdGQAISA_fSD_Li256ELb1ELb1EEENS1_25SingleTileBwdLPTSchedulerILb1ELi128ELb1EEEEEEEEEvNT_6ParamsE$_ZN4cute3eso3ESOILb1ELb0EJNS_1CILi0EEENS2_ILi1EEENS2_ILi512EEEiNS2_ILi4096EEEiNS2_ILi8192EEEEEC2ERKS3_RKS4_RKS5_RKiRKS6_SG_RKS7_) ;  /* 0xffffc52000007944 */ /* 0x000fea0003c3ffff */
[----:B-1----:R-:W-:Y:S02]  /*ba40*/  MOV R2, R6 ;  /* 0x0000000600027202 */ /* 0x002fe40000000f00 */
[----:B------:R-:W-:-:S04]  /*ba50*/  MOV R3, 0x0 ;  /* 0x0000000000037802 */ /* 0x000fc80000000f00 */
[----:B------:R-:W-:Y:S05]  /*ba60*/  RET.REL.NODEC R2 `(_ZN7cutlass13device_kernelIN5flash19enable_sm80_to_sm89INS1_16FlashAttnBwdSm80INS1_25CollectiveMainloopBwdSm80ILi2ELi2EN4cute5tupleIJNS5_1CILi128EEES8_NS7_ILi64EEEEEENS_10bfloat16_tEfNS_4arch4Sm80ELb1ELb0ELb1ELb1ELb1ELb0ELb0ELb0ELi2ELi4ELi4ELi4ELb0EEENS1_24CollectiveEpilogueBwdGQAISA_fSD_Li256ELb1ELb1EEENS1_25SingleTileBwdLPTSchedulerILb1ELi128ELb1EEEEEEEEEvNT_6ParamsE) ;  /* 0xffff459002007950 */ /* 0x000fea0003c3ffff */
        .type           $_ZN7cutlass13device_kernelIN5flash19enable_sm80_to_sm89INS1_16FlashAttnBwdSm80INS1_25CollectiveMainloopBwdSm80ILi2ELi2EN4cute5tupleIJNS5_1CILi128EEES8_NS7_ILi64EEEEEENS_10bfloat16_tEfNS_4arch4Sm80ELb1ELb0ELb1ELb1ELb1ELb0ELb0ELb0ELi2ELi4ELi4ELi4ELb0EEENS1_24CollectiveEpilogueBwdGQAISA_fSD_Li256ELb1ELb1EEENS1_25SingleTileBwdLPTSchedulerILb1ELi128ELb1EEEEEEEEEvNT_6ParamsE$_ZZN4cute12filter_tupleINS_5tupleIJNS1_IJiNS1_IJiNS_1CILi0EEEEEEEEENS1_IJNS_10UnderscoreENS1_IJS6_S6_EEEEEEEEES9_ZNS_4diceIS9_S9_EEDaRKT_RKT0_EUlRKT_RKT0_E_EEDaSD_SG_OT1_ENKUlDpSJ_E_clIJNS1_IJiiS3_EEENS1_IJEEEEEEDaSQ_,@function
        .size           $_ZN7cutlass13device_kernelIN5flash19enable_sm80_to_sm89INS1_16FlashAttnBwdSm80INS1_25CollectiveMainloopBwdSm80ILi2ELi2EN4cute5tupleIJNS5_1CILi128EEES8_NS7_ILi64EEEEEENS_10bfloat16_tEfNS_4arch4Sm80ELb1ELb0ELb1ELb1ELb1ELb0ELb0ELb0ELi2ELi4ELi4ELi4ELb0EEENS1_24CollectiveEpilogueBwdGQAISA_fSD_Li256ELb1ELb1EEENS1_25SingleTileBwdLPTSchedulerILb1ELi128ELb1EEEEEEEEEvNT_6ParamsE$_ZZN4cute12filter_tupleINS_5tupleIJNS1_IJiNS1_IJiNS_1CILi0EEEEEEEEENS1_IJNS_10UnderscoreENS1_IJS6_S6_EEEEEEEEES9_ZNS_4diceIS9_S9_EEDaRKT_RKT0_EUlRKT_RKT0_E_EEDaSD_SG_OT1_ENKUlDpSJ_E_clIJNS1_IJiiS3_EEENS1_IJEEEEEEDaSQ_,($_ZN7cutlass13device_kernelIN5flash19enable_sm80_to_sm89INS1_16FlashAttnBwdSm80INS1_25CollectiveMainloopBwdSm80ILi2ELi2EN4cute5tupleIJNS5_1CILi128EEES8_NS7_ILi64EEEEEENS_10bfloat16_tEfNS_4arch4Sm80ELb1ELb0ELb1ELb1ELb1ELb0ELb0ELb0ELi2ELi4ELi4ELi4ELb0EEENS1_24CollectiveEpilogueBwdGQAISA_fSD_Li256ELb1ELb1EEENS1_25SingleTileBwdLPTSchedulerILb1ELi128ELb1EEEEEEEEEvNT_6ParamsE$_ZZN4cute12filter_tupleINS_5tupleIJNS1_IJiiEEENS_1CILi1024EEEEEEZNS_16flatten_to_tupleIS5_EEDaRKT_EUlRKT_E_EEDaS9_OT0_ENKUlDpSC_E_clIJS2_NS1_IJS4_EEEEEEDaSG_ - $_ZN7cutlass13device_kernelIN5flash19enable_sm80_to_sm89INS1_16FlashAttnBwdSm80INS1_25CollectiveMainloopBwdSm80ILi2ELi2EN4cute5tupleIJNS5_1CILi128EEES8_NS7_ILi64EEEEEENS_10bfloat16_tEfNS_4arch4Sm80ELb1ELb0ELb1ELb1ELb1ELb0ELb0ELb0ELi2ELi4ELi4ELi4ELb0EEENS1_24CollectiveEpilogueBwdGQAISA_fSD_Li256ELb1ELb1EEENS1_25SingleTileBwdLPTSchedulerILb1ELi128ELb1EEEEEEEEEvNT_6ParamsE$_ZZN4cute12filter_tupleINS_5tupleIJNS1_IJiNS1_IJiNS_1CILi0EEEEEEEEENS1_IJNS_10UnderscoreENS1_IJS6_S6_EEEEEEEEES9_ZNS_4diceIS9_S9_EEDaRKT_RKT0_EUlRKT_RKT0_E_EEDaSD_SG_OT1_ENKUlDpSJ_E_clIJNS1_IJiiS3_EEENS1_IJEEEEEEDaSQ_)
$_ZN7cutlass13device_kernelIN5flash19enable_sm80_to_sm89INS1_16FlashAttnBwdSm80INS1_25CollectiveMainloopBwdSm80ILi2ELi2EN4cute5tupleIJNS5_1CILi128EEES8_NS7_ILi64EEEEEENS_10bfloat16_tEfNS_4arch4Sm80ELb1ELb0ELb1ELb1ELb1ELb0ELb0ELb0ELi2ELi4ELi4ELi4ELb0EEENS1_24CollectiveEpilogueBwdGQAISA_fSD_Li256ELb1ELb1EEENS1_25SingleTileBwdLPTSchedulerILb1ELi128ELb1EEEEEEEEEvNT_6ParamsE$_ZZN4cute12filter_tupleINS_5tupleIJNS1_IJiNS1_IJiNS_1CILi0EEEEEEEEENS1_IJNS_10UnderscoreENS1_IJS6_S6_EEEEEEEEES9_ZNS_4diceIS9_S9_EEDaRKT_RKT0_EUlRKT_RKT0_E_EEDaSD_SG_OT1_ENKUlDpSJ_E_clIJNS1_IJiiS3_EEENS1_IJEEEEEEDaSQ_:
[----:B------:R-:W-:-:S06]  /*ba70*/  IADD3 R11, R4, -c[0x0][0x20], RZ ;  /* 0x80000800040b7a10 */ /* 0x000fcc0007ffe0ff */
[----:B------:R-:W5:Y:S01]  /*ba80*/  LDL R11, [R11] ;  /* 0x000000000b0b7983 */ /* 0x000f620000100800 */
[----:B------:R-:W-:Y:S02]  /*ba90*/  IADD3 R6, R1, 0x1680, RZ ;  /* 0x0000168001067810 */ /* 0x000fe40007ffe0ff */
[----:B------:R-:W-:Y:S02]  /*baa0*/  IADD3 R5, R4, 0x4, RZ ;  /* 0x0000000404057810 */ /* 0x000fe40007ffe0ff */
[----:B------:R-:W-:Y:S02]  /*bab0*/  IADD3 R6, R6, c[0x0][0x20], RZ ;  /* 0x0000080006067a10 */ /* 0x000fe40007ffe0ff */
[----:B------:R-:W-:Y:S02]  /*bac0*/  MOV R10, 0xbae0 ;  /* 0x0000bae0000a7802 */ /* 0x000fe40000000f00 */
[----:B-----5:R-:W-:Y:S05]  /*bad0*/  CALL.REL.NOINC `($_ZN7cutlass13device_kernelIN5flash19enable_sm80_to_sm89INS1_16FlashAttnBwdSm80INS1_25CollectiveMainloopBwdSm80ILi2ELi2EN4cute5tupleIJNS5_1CILi128EEES8_NS7_ILi64EEEEEENS_10bfloat16_tEfNS_4arch4Sm80ELb1ELb0ELb1ELb1ELb1ELb0ELb0ELb0ELi2ELi4ELi4ELi4ELb0EEENS1_24CollectiveEpilogueBwdGQAISA_fSD_Li256ELb1ELb1EEENS1_25SingleTileBwdLPTSchedulerILb1ELi128ELb1EEEEEEEEEvNT_6ParamsE$_ZN4cute3eso3ESOILb0ELb0EJiiNS_1CILi0EEEEEC2ERKiS6_RKS3_) ;  /* 0xffffb70000007944 */ /* 0x020fea0003c3ffff */
[----:B------:R2:W5:Y:S01]  /*bae0*/  LDL.64 R4, [R1+0x1680] ;  /* 0x0016800001047983 */ /* 0x0005620000100a00 */
[----:B------:R-:W-:-:S04]  /*baf0*/  MOV R9, 0x0 ;  /* 0x0000000000097802 */ /* 0x000fc80000000f00 */
[----:B------:R-:W-:Y:S05]  /*bb00*/  RET.REL.NODEC R8 `(_ZN7cutlass13device_kernelIN5flash19enable_sm80_to_sm89INS1_16FlashAttnBwdSm80INS1_25CollectiveMainloopBwdSm80ILi2ELi2EN4cute5tupleIJNS5_1CILi128EEES8_NS7_ILi64EEEEEENS_10bfloat16_tEfNS_4arch4Sm80ELb1ELb0ELb1ELb1ELb1ELb0ELb0ELb0ELi2ELi4ELi4ELi4ELb0EEENS1_24CollectiveEpilogueBwdGQAISA_fSD_Li256ELb1ELb1EEENS1_25SingleTileBwdLPTSchedulerILb1ELi128ELb1EEEEEEEEEvNT_6ParamsE) ;  /* 0xffff44f008007950 */ /* 0x000fea0003c3ffff */
        .type           $_ZN7cutlass13device_kernelIN5flash19enable_sm80_to_sm89INS1_16FlashAttnBwdSm80INS1_25CollectiveMainloopBwdSm80ILi2ELi2EN4cute5tupleIJNS5_1CILi128EEES8_NS7_ILi64EEEEEENS_10bfloat16_tEfNS_4arch4Sm80ELb1ELb0ELb1ELb1ELb1ELb0ELb0ELb0ELi2ELi4ELi4ELi4ELb0EEENS1_24CollectiveEpilogueBwdGQAISA_fSD_Li256ELb1ELb1EEENS1_25SingleTileBwdLPTSchedulerILb1ELi128ELb1EEEEEEEEEvNT_6ParamsE$_ZZN4cute12filter_tupleINS_5tupleIJNS1_IJiiEEENS_1CILi1024EEEEEEZNS_16flatten_to_tupleIS5_EEDaRKT_EUlRKT_E_EEDaS9_OT0_ENKUlDpSC_E_clIJS2_NS1_IJS4_EEEEEEDaSG_,@function
        .size           $_ZN7cutlass13device_kernelIN5flash19enable_sm80_to_sm89INS1_16FlashAttnBwdSm80INS1_25CollectiveMainloopBwdSm80ILi2ELi2EN4cute5tupleIJNS5_1CILi128EEES8_NS7_ILi64EEEEEENS_10bfloat16_tEfNS_4arch4Sm80ELb1ELb0ELb1ELb1ELb1ELb0ELb0ELb0ELi2ELi4ELi4ELi4ELb0EEENS1_24CollectiveEpilogueBwdGQAISA_fSD_Li256ELb1ELb1EEENS1_25SingleTileBwdLPTSchedulerILb1ELi128ELb1EEEEEEEEEvNT_6ParamsE$_ZZN4cute12filter_tupleINS_5tupleIJNS1_IJiiEEENS_1CILi1024EEEEEEZNS_16flatten_to_tupleIS5_EEDaRKT_EUlRKT_E_EEDaS9_OT0_ENKUlDpSC_E_clIJS2_NS1_IJS4_EEEEEEDaSG_,($_ZN7cutlass13device_kernelIN5flash19enable_sm80_to_sm89INS1_16FlashAttnBwdSm80INS1_25CollectiveMainloopBwdSm80ILi2ELi2EN4cute5tupleIJNS5_1CILi128EEES8_NS7_ILi64EEEEEENS_10bfloat16_tEfNS_4arch4Sm80ELb1ELb0ELb1ELb1ELb1ELb0ELb0ELb0ELi2ELi4ELi4ELi4ELb0EEENS1_24CollectiveEpilogueBwdGQAISA_fSD_Li256ELb1ELb1EEENS1_25SingleTileBwdLPTSchedulerILb1ELi128ELb1EEEEEEEEEvNT_6ParamsE$_ZZN4cute12filter_tupleINS_5tupleIJNS1_IJiiEEENS_1CILi8192EEEEEEZNS_16flatten_to_tupleIS5_EEDaRKT_EUlRKT_E_EEDaS9_OT0_ENKUlDpSC_E_clIJS2_NS1_IJS4_EEEEEEDaSG_ - $_ZN7cutlass13device_kernelIN5flash19enable_sm80_to_sm89INS1_16FlashAttnBwdSm80INS1_25CollectiveMainloopBwdSm80ILi2ELi2EN4cute5tupleIJNS5_1CILi128EEES8_NS7_ILi64EEEEEENS_10bfloat16_tEfNS_4arch4Sm80ELb1ELb0ELb1ELb1ELb1ELb0ELb0ELb0ELi2ELi4ELi4ELi4ELb0EEENS1_24CollectiveEpilogueBwdGQAISA_fSD_Li256ELb1ELb1EEENS1_25SingleTileBwdLPTSchedulerILb1ELi128ELb1EEEEEEEEEvNT_6ParamsE$_ZZN4cute12filter_tupleINS_5tupleIJNS1_IJiiEEENS_1CILi1024EEEEEEZNS_16flatten_to_tupleIS5_EEDaRKT_EUlRKT_E_EEDaS9_OT0_ENKUlDpSC_E_clIJS2_NS1_IJS4_EEEEEEDaSG_)
$_ZN7cutlass13device_kernelIN5flash19enable_sm80_to_sm89INS1_16FlashAttnBwdSm80INS1_25CollectiveMainloopBwdSm80ILi2ELi2EN4cute5tupleIJNS5_1CILi128EEES8_NS7_ILi64EEEEEENS_10bfloat16_tEfNS_4arch4Sm80ELb1ELb0ELb1ELb1ELb1ELb0ELb0ELb0ELi2ELi4ELi4ELi4ELb0EEENS1_24CollectiveEpilogueBwdGQAISA_fSD_Li256ELb1ELb1EEENS1_25SingleTileBwdLPTSchedulerILb1ELi128ELb1EEEEEEEEEvNT_6ParamsE$_ZZN4cute12filter_tupleINS_5tupleIJNS1_IJiiEEENS_1CILi1024EEEEEEZNS_16flatten_to_tupleIS5_EEDaRKT_EUlRKT_E_EEDaS9_OT0_ENKUlDpSC_E_clIJS2_NS1_IJS4_EEEEEEDaSG_:
[----:B------:R-:W-:-:S06]  /*bb10*/  IADD3 R8, R60, -c[0x0][0x20], RZ ;  /* 0x800008003c087a10 */ /* 0x000fcc0007ffe0ff */
[----:B------:R-:W5:Y:S01]  /*bb20*/  LDL R8, [R8] ;  /* 0x0000000008087983 */ /* 0x000f620000100800 */
[----:B------:R-:W-:Y:S02]  /*bb30*/  IADD3 R3, R1, 0x1680, RZ ;  /* 0x0000168001037810 */ /* 0x000fe40007ffe0ff */
[----:B------:R-:W-:Y:S02]  /*bb40*/  IADD3 R2, R60, 0x4, RZ ;  /* 0x000000043c027810 */ /* 0x000fe40007ffe0ff */
[----:B------:R-:W-:Y:S02]  /*bb50*/  IADD3 R3, R3, c[0x0][0x20], RZ ;  /* 0x0000080003037a10 */ /* 0x000fe40007ffe0ff */
[----:B------:R-:W-:Y:S02]  /*bb60*/  MOV R6, 0xbb80 ;  /* 0x0000bb8000067802 */ /* 0x000fe40000000f00 */
[----:B-----5:R-:W-:Y:S05]  /*bb70*/  CALL.REL.NOINC `($_ZN7cutlass13device_kernelIN5flash19enable_sm80_to_sm89INS1_16FlashAttnBwdSm80INS1_25CollectiveMainloopBwdSm80ILi2ELi2EN4cute5tupleIJNS5_1CILi128EEES8_NS7_ILi64EEEEEENS_10bfloat16_tEfNS_4arch4Sm80ELb1ELb0ELb1ELb1ELb1ELb0ELb0ELb0ELi2ELi4ELi4ELi4ELb0EEENS1_24CollectiveEpilogueBwdGQAISA_fSD_Li256ELb1ELb1EEENS1_25SingleTileBwdLPTSchedulerILb1ELi128ELb1EEEEEEEEEvNT_6ParamsE$_ZN4cute3eso3ESOILb0ELb0EJiiNS_1CILi1024EEEEEC2ERKiS6_RKS3_) ;  /* 0xffffb6e000007944 */ /* 0x020fea0003c3ffff */
[----:B------:R-:W-:-:S04]  /*bb80*/  MOV R5, 0x0 ;  /* 0x0000000000057802 */ /* 0x000fc80000000f00 */
[----:B------:R-:W-:Y:S05]  /*bb90*/  RET.REL.NODEC R4 `(_ZN7cutlass13device_kernelIN5flash19enable_sm80_to_sm89INS1_16FlashAttnBwdSm80INS1_25CollectiveMainloopBwdSm80ILi2ELi2EN4cute5tupleIJNS5_1CILi128EEES8_NS7_ILi64EEEEEENS_10bfloat16_tEfNS_4arch4Sm80ELb1ELb0ELb1ELb1ELb1ELb0ELb0ELb0ELi2ELi4ELi4ELi4ELb0EEENS1_24CollectiveEpilogueBwdGQAISA_fSD_Li256ELb1ELb1EEENS1_25SingleTileBwdLPTSchedulerILb1ELi128ELb1EEEEEEEEEvNT_6ParamsE) ;  /* 0xffff446004007950 */ /* 0x000fea0003c3ffff */
        .type           $_ZN7cutlass13device_kernelIN5flash19enable_sm80_to_sm89INS1_16FlashAttnBwdSm80INS1_25CollectiveMainloopBwdSm80ILi2ELi2EN4cute5tupleIJNS5_1CILi128EEES8_NS7_ILi64EEEEEENS_10bfloat16_tEfNS_4arch4Sm80ELb1ELb0ELb1ELb1ELb1ELb0ELb0ELb0ELi2ELi4ELi4ELi4ELb0EEENS1_24CollectiveEpilogueBwdGQAISA_fSD_Li256ELb1ELb1EEENS1_25SingleTileBwdLPTSchedulerILb1ELi128ELb1EEEEEEEEEvNT_6ParamsE$_ZZN4cute12filter_tupleINS_5tupleIJNS1_IJiiEEENS_1CILi8192EEEEEEZNS_16flatten_to_tupleIS5_EEDaRKT_EUlRKT_E_EEDaS9_OT0_ENKUlDpSC_E_clIJS2_NS1_IJS4_EEEEEEDaSG_,@function
        .size           $_ZN7cutlass13device_kernelIN5flash19enable_sm80_to_sm89INS1_16FlashAttnBwdSm80INS1_25CollectiveMainloopBwdSm80ILi2ELi2EN4cute5tupleIJNS5_1CILi128EEES8_NS7_ILi64EEEEEENS_10bfloat16_tEfNS_4arch4Sm80ELb1ELb0ELb1ELb1ELb1ELb0ELb0ELb0ELi2ELi4ELi4ELi4ELb0EEENS1_24CollectiveEpilogueBwdGQAISA_fSD_Li256ELb1ELb1EEENS1_25SingleTileBwdLPTSchedulerILb1ELi128ELb1EEEEEEEEEvNT_6ParamsE$_ZZN4cute12filter_tupleINS_5tupleIJNS1_IJiiEEENS_1CILi8192EEEEEEZNS_16flatten_to_tupleIS5_EEDaRKT_EUlRKT_E_EEDaS9_OT0_ENKUlDpSC_E_clIJS2_NS1_IJS4_EEEEEEDaSG_,($_ZN7cutlass13device_kernelIN5flash19enable_sm80_to_sm89INS1_16FlashAttnBwdSm80INS1_25CollectiveMainloopBwdSm80ILi2ELi2EN4cute5tupleIJNS5_1CILi128EEES8_NS7_ILi64EEEEEENS_10bfloat16_tEfNS_4arch4Sm80ELb1ELb0ELb1ELb1ELb1ELb0ELb0ELb0ELi2ELi4ELi4ELi4ELb0EEENS1_24CollectiveEpilogueBwdGQAISA_fSD_Li256ELb1ELb1EEENS1_25SingleTileBwdLPTSchedulerILb1ELi128ELb1EEEEEEEEEvNT_6ParamsE$_ZZN4cute12filter_tupleINS_5tupleIJNS_10UnderscoreES2_NS_1CILi0EEEEEENS1_IJNS1_IJNS3_ILi1EEES4_EEEiNS3_ILi1024EEEEEEZNS_5sliceIS5_S9_EEDaRKT_RKT0_EUlRKT_RKT0_E_EEDaSD_SG_OT1_ENKUlDpSJ_E_clIJNS1_IJS7_EEENS1_IJiEEENS1_IJEEEEEEDaSQ_ - $_ZN7cutlass13device_kernelIN5flash19enable_sm80_to_sm89INS1_16FlashAttnBwdSm80INS1_25CollectiveMainloopBwdSm80ILi2ELi2EN4cute5tupleIJNS5_1CILi128EEES8_NS7_ILi64EEEEEENS_10bfloat16_tEfNS_4arch4Sm80ELb1ELb0ELb1ELb1ELb1ELb0ELb0ELb0ELi2ELi4ELi4ELi4ELb0EEENS1_24CollectiveEpilogueBwdGQAISA_fSD_Li256ELb1ELb1EEENS1_25SingleTileBwdLPTSchedulerILb1ELi128ELb1EEEEEEEEEvNT_6ParamsE$_ZZN4cute12filter_tupleINS_5tupleIJNS1_IJiiEEENS_1CILi8192EEEEEEZNS_16flatten_to_tupleIS5_EEDaRKT_EUlRKT_E_EEDaS9_OT0_ENKUlDpSC_E_clIJS2_NS1_IJS4_EEEEEEDaSG_)
$_ZN7cutlass13device_kernelIN5flash19enable_sm80_to_sm89INS1_16FlashAttnBwdSm80INS1_25CollectiveMainloopBwdSm80ILi2ELi2EN4cute5tupleIJNS5_1CILi128EEES8_NS7_ILi64EEEEEENS_10bfloat16_tEfNS_4arch4Sm80ELb1ELb0ELb1ELb1ELb1ELb0ELb0ELb0ELi2ELi4ELi4ELi4ELb0EEENS1_24CollectiveEpilogueBwdGQAISA_fSD_Li256ELb1ELb1EEENS1_25SingleTileBwdLPTSchedulerILb1ELi128ELb1EEEEEEEEEvNT_6ParamsE$_ZZN4cute12filter_tupleINS_5tupleIJNS1_IJiiEEENS_1CILi8192EEEEEEZNS_16flatten_to_tupleIS5_EEDaRKT_EUlRKT_E_EEDaS9_OT0_ENKUlDpSC_E_clIJS2_NS1_IJS4_EEEEEEDaSG_:
[----:B------:R-:W-:-:S06]  /*bba0*/  IADD3 R10, R5, -c[0x0][0x20], RZ ;  /* 0x80000800050a7a10 */ /* 0x000fcc0007ffe0ff */
[----:B------:R-:W5:Y:S01]  /*bbb0*/  LDL R10, [R10] ;  /* 0x000000000a0a7983 */ /* 0x000f620000100800 */
[----:B------:R-:W-:Y:S02]  /*bbc0*/  IADD3 R3, R1, 0x1688, RZ ;  /* 0x0000168801037810 */ /* 0x000fe40007ffe0ff */
[----:B------:R-:W-:Y:S02]  /*bbd0*/  IADD3 R2, R5, 0x4, RZ ;  /* 0x0000000405027810 */ /* 0x000fe40007ffe0ff */
[----:B------:R-:W-:Y:S02]  /*bbe0*/  IADD3 R3, R3, c[0x0][0x20], RZ ;  /* 0x0000080003037a10 */ /* 0x000fe40007ffe0ff */
[----:B------:R-:W-:Y:S02]  /*bbf0*/  MOV R8, 0xbc10 ;  /* 0x0000bc1000087802 */ /* 0x000fe40000000f00 */
[----:B-----5:R-:W-:Y:S05]  /*bc00*/  CALL.REL.NOINC `($_ZN7cutlass13device_kernelIN5flash19enable_sm80_to_sm89INS1_16FlashAttnBwdSm80INS1_25CollectiveMainloopBwdSm80ILi2ELi2EN4cute5tupleIJNS5_1CILi128EEES8_NS7_ILi64EEEEEENS_10bfloat16_tEfNS_4arch4Sm80ELb1ELb0ELb1ELb1ELb1ELb0ELb0ELb0ELi2ELi4ELi4ELi4ELb0EEENS1_24CollectiveEpilogueBwdGQAISA_fSD_Li256ELb1ELb1EEENS1_25SingleTileBwdLPTSchedulerILb1ELi128ELb1EEEEEEEEEvNT_6ParamsE$_ZN4cute3eso3ESOILb0ELb0EJiiNS_1CILi8192EEEEEC2ERKiS6_RKS3_) ;  /* 0xffffb7c000007944 */ /* 0x020fea0003c3ffff */
[----:B-1----:R1:W5:Y:S01]  /*bc10*/  LDL.64 R2, [R1+0x1688] ;  /* 0x0016880001027983 */ /* 0x0023620000100a00 */
[----:B------:R-:W-:Y:S02]  /*bc20*/  MOV R8, R6 ;  /* 0x0000000600087202 */ /* 0x000fe40000000f00 */
[----:B------:R-:W-:-:S04]  /*bc30*/  MOV R9, 0x0 ;  /* 0x0000000000097802 */ /* 0x000fc80000000f00 */
[----:B------:R-:W-:Y:S05]  /*bc40*/  RET.REL.NODEC R8 `(_ZN7cutlass13device_kernelIN5flash19enable_sm80_to_sm89INS1_16FlashAttnBwdSm80INS1_25CollectiveMainloopBwdSm80ILi2ELi2EN4cute5tupleIJNS5_1CILi128EEES8_NS7_ILi64EEEEEENS_10bfloat16_tEfNS_4arch4Sm80ELb1ELb0ELb1ELb1ELb1ELb0ELb0ELb0ELi2ELi4ELi4ELi4ELb0EEENS1_24CollectiveEpilogueBwdGQAISA_fSD_Li256ELb1ELb1EEENS1_25SingleTileBwdLPTSchedulerILb1ELi128ELb1EEEEEEEEEvNT_6ParamsE) ;  /* 0xffff43b008007950 */ /* 0x000fea0003c3ffff */
        .type           $_ZN7cutlass13device_kernelIN5flash19enable_sm80_to_sm89INS1_16FlashAttnBwdSm80INS1_25CollectiveMainloopBwdSm80ILi2ELi2EN4cute5tupleIJNS5_1CILi128EEES8_NS7_ILi64EEEEEENS_10bfloat16_tEfNS_4arch4Sm80ELb1ELb0ELb1ELb1ELb1ELb0ELb0ELb0ELi2ELi4ELi4ELi4ELb0EEENS1_24CollectiveEpilogueBwdGQAISA_fSD_Li256ELb1ELb1EEENS1_25SingleTileBwdLPTSchedulerILb1ELi128ELb1EEEEEEEEEvNT_6ParamsE$_ZZN4cute12filter_tupleINS_5tupleIJNS_10UnderscoreES2_NS_1CILi0EEEEEENS1_IJNS1_IJNS3_ILi1EEES4_EEEiNS3_ILi1024EEEEEEZNS_5sliceIS5_S9_EEDaRKT_RKT0_EUlRKT_RKT0_E_EEDaSD_SG_OT1_ENKUlDpSJ_E_clIJNS1_IJS7_EEENS1_IJiEEENS1_IJEEEEEEDaSQ_,@function
        .size           $_ZN7cutlass13device_kernelIN5flash19enable_sm80_to_sm89INS1_16FlashAttnBwdSm80INS1_25CollectiveMainloopBwdSm80ILi2ELi2EN4cute5tupleIJNS5_1CILi128EEES8_NS7_ILi64EEEEEENS_10bfloat16_tEfNS_4arch4Sm80ELb1ELb0ELb1ELb1ELb1ELb0ELb0ELb0ELi2ELi4ELi4ELi4ELb0EEENS1_24CollectiveEpilogueBwdGQAISA_fSD_Li256ELb1ELb1EEENS1_25SingleTileBwdLPTSchedulerILb1ELi128ELb1EEEEEEEEEvNT_6ParamsE$_ZZN4cute12filter_tupleINS_5tupleIJNS_10UnderscoreES2_NS_1CILi0EEEEEENS1_IJNS1_IJNS3_ILi1EEES4_EEEiNS3_ILi1024EEEEEEZNS_5sliceIS5_S9_EEDaRKT_RKT0_EUlRKT_RKT0_E_EEDaSD_SG_OT1_ENKUlDpSJ_E_clIJNS1_IJS7_EEENS1_IJiEEENS1_IJEEEEEEDaSQ_,($_ZN7cutlass13device_kernelIN5flash19enable_sm80_to_sm89INS1_16FlashAttnBwdSm80INS1_25CollectiveMainloopBwdSm80ILi2ELi2EN4cute5tupleIJNS5_1CILi128EEES8_NS7_ILi64EEEEEENS_10bfloat16_tEfNS_4arch4Sm80ELb1ELb0ELb1ELb1ELb1ELb0ELb0ELb0ELi2ELi4ELi4ELi4ELb0EEENS1_24CollectiveEpilogueBwdGQAISA_fSD_Li256ELb1ELb1EEENS1_25SingleTileBwdLPTSchedulerILb1ELi128ELb1EEEEEEEEEvNT_6ParamsE$_ZZN4cute12filter_tupleINS_5tupleIJNS_10UnderscoreES2_S2_iEEENS1_IJNS1_IJNS_1CILi1EEENS4_ILi0EEEEEENS4_ILi4096EEENS1_IJiiEEENS1_IJS6_NS4_ILi8192EEEEEEEEEZNS_5sliceIS3_SC_EEDaRKT_RKT0_EUlRKT_RKT0_E_EEDaSG_SJ_OT1_ENKUlDpSM_E_clIJNS1_IJS7_EEENS1_IJS8_EEENS1_IJS9_EEENS1_IJEEEEEEDaST_ - $_ZN7cutlass13device_kernelIN5flash19enable_sm80_to_sm89INS1_16FlashAttnBwdSm80INS1_25CollectiveMainloopBwdSm80ILi2ELi2EN4cute5tupleIJNS5_1CILi128EEES8_NS7_ILi64EEEEEENS_10bfloat16_tEfNS_4arch4Sm80ELb1ELb0ELb1ELb1ELb1ELb0ELb0ELb0ELi2ELi4ELi4ELi4ELb0EEENS1_24CollectiveEpilogueBwdGQAISA_fSD_Li256ELb1ELb1EEENS1_25SingleTileBwdLPTSchedulerILb1ELi128ELb1EEEEEEEEEvNT_6ParamsE$_ZZN4cute12filter_tupleINS_5tupleIJNS_10UnderscoreES2_NS_1CILi0EEEEEENS1_IJNS1_IJNS3_ILi1EEES4_EEEiNS3_ILi1024EEEEEEZNS_5sliceIS5_S9_EEDaRKT_RKT0_EUlRKT_RKT0_E_EEDaSD_SG_OT1_ENKUlDpSJ_E_clIJNS1_IJS7_EEENS1_IJiEEENS1_IJEEEEEEDaSQ_)
$_ZN7cutlass13device_kernelIN5flash19enable_sm80_to_sm89INS1_16FlashAttnBwdSm80INS1_25CollectiveMainloopBwdSm80ILi2ELi2EN4cute5tupleIJNS5_1CILi128EEES8_NS7_ILi64EEEEEENS_10bfloat16_tEfNS_4arch4Sm80ELb1ELb0ELb1ELb1ELb1ELb0ELb0ELb0ELi2ELi4ELi4ELi4ELb0EEENS1_24CollectiveEpilogueBwdGQAISA_fSD_Li256ELb1ELb1EEENS1_25SingleTileBwdLPTSchedulerILb1ELi128ELb1EEEEEEEEEvNT_6ParamsE$_ZZN4cute12filter_tupleINS_5tupleIJNS_10UnderscoreES2_NS_1CILi0EEEEEENS1_IJNS1_IJNS3_ILi1EEES4_EEEiNS3_ILi1024EEEEEEZNS_5sliceIS5_S9_EEDaRKT_RKT0_EUlRKT_RKT0_E_EEDaSD_SG_OT1_ENKUlDpSJ_E_clIJNS1_IJS7_EEENS1_IJiEEENS1_IJEEEEEEDaSQ_:
[----:B------:R-:W-:Y:S02]  /*bc50*/  IADD3 R2, R1, 0x1680, RZ ;  /* 0x0000168001027810 */ /* 0x000fe40007ffe0ff */
[----:B------:R-:W-:Y:S02]  /*bc60*/  MOV R6, 0xbc90 ;  /* 0x0000bc9000067802 */ /* 0x000fe40000000f00 */
[----:B------:R-:W-:Y:S02]  /*bc70*/  IADD3 R2, R2, c[0x0][0x20], RZ ;  /* 0x0000080002027a10 */ /* 0x000fe40007ffe0ff */
[----:B------:R-:W-:Y:S05]  /*bc80*/  CALL.REL.NOINC `($_ZN7cutlass13device_kernelIN5flash19enable_sm80_to_sm89INS1_16FlashAttnBwdSm80INS1_25CollectiveMainloopBwdSm80ILi2ELi2EN4cute5tupleIJNS5_1CILi128EEES8_NS7_ILi64EEEEEENS_10bfloat16_tEfNS_4arch4Sm80ELb1ELb0ELb1ELb1ELb1ELb0ELb0ELb0ELi2ELi4ELi4ELi4ELb0EEENS1_24CollectiveEpilogueBwdGQAISA_fSD_Li256ELb1ELb1EEENS1_25SingleTileBwdLPTSchedulerILb1ELi128ELb1EEEEEEEEEvNT_6ParamsE$_ZN4cute3eso3ESOILb1ELb0EJNS_5tupleIJNS_1CILi1EEENS3_ILi0EEEEEEiEEC2ERKS6_RKi) ;  /* 0xffffd2b000007944 */ /* 0x000fea0003c3ffff */
[----:B-1----:R1:W5:Y:S01]  /*bc90*/  LDL R3, [R1+0x1680] ;  /* 0x0016800001037983 */ /* 0x0023620000100800 */
[----:B------:R-:W-:-:S04]  /*bca0*/  MOV R5, 0x0 ;  /* 0x0000000000057802 */ /* 0x000fc80000000f00 */
[----:B------:R-:W-:Y:S05]  /*bcb0*/  RET.REL.NODEC R4 `(_ZN7cutlass13device_kernelIN5flash19enable_sm80_to_sm89INS1_16FlashAttnBwdSm80INS1_25CollectiveMainloopBwdSm80ILi2ELi2EN4cute5tupleIJNS5_1CILi128EEES8_NS7_ILi64EEEEEENS_10bfloat16_tEfNS_4arch4Sm80ELb1ELb0ELb1ELb1ELb1ELb0ELb0ELb0ELi2ELi4ELi4ELi4ELb0EEENS1_24CollectiveEpilogueBwdGQAISA_fSD_Li256ELb1ELb1EEENS1_25SingleTileBwdLPTSchedulerILb1ELi128ELb1EEEEEEEEEvNT_6ParamsE) ;  /* 0xffff434004007950 */ /* 0x000fea0003c3ffff */
        .type           $_ZN7cutlass13device_kernelIN5flash19enable_sm80_to_sm89INS1_16FlashAttnBwdSm80INS1_25CollectiveMainloopBwdSm80ILi2ELi2EN4cute5tupleIJNS5_1CILi128EEES8_NS7_ILi64EEEEEENS_10bfloat16_tEfNS_4arch4Sm80ELb1ELb0ELb1ELb1ELb1ELb0ELb0ELb0ELi2ELi4ELi4ELi4ELb0EEENS1_24CollectiveEpilogueBwdGQAISA_fSD_Li256ELb1ELb1EEENS1_25SingleTileBwdLPTSchedulerILb1ELi128ELb1EEEEEEEEEvNT_6ParamsE$_ZZN4cute12filter_tupleINS_5tupleIJNS_10UnderscoreES2_S2_iEEENS1_IJNS1_IJNS_1CILi1EEENS4_ILi0EEEEEENS4_ILi4096EEENS1_IJiiEEENS1_IJS6_NS4_ILi8192EEEEEEEEEZNS_5sliceIS3_SC_EEDaRKT_RKT0_EUlRKT_RKT0_E_EEDaSG_SJ_OT1_ENKUlDpSM_E_clIJNS1_IJS7_EEENS1_IJS8_EEENS1_IJS9_EEENS1_IJEEEEEEDaST_,@function
        .size           $_ZN7cutlass13device_kernelIN5flash19enable_sm80_to_sm89INS1_16FlashAttnBwdSm80INS1_25CollectiveMainloopBwdSm80ILi2ELi2EN4cute5tupleIJNS5_1CILi128EEES8_NS7_ILi64EEEEEENS_10bfloat16_tEfNS_4arch4Sm80ELb1ELb0ELb1ELb1ELb1ELb0ELb0ELb0ELi2ELi4ELi4ELi4ELb0EEENS1_24CollectiveEpilogueBwdGQAISA_fSD_Li256ELb1ELb1EEENS1_25SingleTileBwdLPTSchedulerILb1ELi128ELb1EEEEEEEEEvNT_6ParamsE$_ZZN4cute12filter_tupleINS_5tupleIJNS_10UnderscoreES2_S2_iEEENS1_IJNS1_IJNS_1CILi1EEENS4_ILi0EEEEEENS4_ILi4096EEENS1_IJiiEEENS1_IJS6_NS4_ILi8192EEEEEEEEEZNS_5sliceIS3_SC_EEDaRKT_RKT0_EUlRKT_RKT0_E_EEDaSG_SJ_OT1_ENKUlDpSM_E_clIJNS1_IJS7_EEENS1_IJS8_EEENS1_IJS9_EEENS1_IJEEEEEEDaST_,($_ZN7cutlass13device_kernelIN5flash19enable_sm80_to_sm89INS1_16FlashAttnBwdSm80INS1_25CollectiveMainloopBwdSm80ILi2ELi2EN4cute5tupleIJNS5_1CILi128EEES8_NS7_ILi64EEEEEENS_10bfloat16_tEfNS_4arch4Sm80ELb1ELb0ELb1ELb1ELb1ELb0ELb0ELb0ELi2ELi4ELi4ELi4ELb0EEENS1_24CollectiveEpilogueBwdGQAISA_fSD_Li256ELb1ELb1EEENS1_25SingleTileBwdLPTSchedulerILb1ELi128ELb1EEEEEEEEEvNT_6ParamsE$_ZZN4cute12filter_tupleINS_5tupleIJNS_10UnderscoreES2_S2_iEEENS1_IJNS1_IJNS_1CILi1EEENS4_ILi0EEEEEEiNS4_ILi1024EEENS4_ILi8192EEEEEEZNS_5sliceIS3_SA_EEDaRKT_RKT0_EUlRKT_RKT0_E_EEDaSE_SH_OT1_ENKUlDpSK_E_clIJNS1_IJS7_EEENS1_IJiEEENS1_IJS8_EEENS1_IJEEEEEEDaSR_ - $_ZN7cutlass13device_kernelIN5flash19enable_sm80_to_sm89INS1_16FlashAttnBwdSm80INS1_25CollectiveMainloopBwdSm80ILi2ELi2EN4cute5tupleIJNS5_1CILi128EEES8_NS7_ILi64EEEEEENS_10bfloat16_tEfNS_4arch4Sm80ELb1ELb0ELb1ELb1ELb1ELb0ELb0ELb0ELi2ELi4ELi4ELi4ELb0EEENS1_24CollectiveEpilogueBwdGQAISA_fSD_Li256ELb1ELb1EEENS1_25SingleTileBwdLPTSchedulerILb1ELi128ELb1EEEEEEEEEvNT_6ParamsE$_ZZN4cute12filter_tupleINS_5tupleIJNS_10UnderscoreES2_S2_iEEENS1_IJNS1_IJNS_1CILi1EEENS4_ILi0EEEEEENS4_ILi4096EEENS1_IJiiEEENS1_IJS6_NS4_ILi8192EEEEEEEEEZNS_5sliceIS3_SC_EEDaRKT_RKT0_EUlRKT_RKT0_E_EEDaSG_SJ_OT1_ENKUlDpSM_E_clIJNS1_IJS7_EEENS1_IJS8_EEENS1_IJS9_EEENS1_IJEEEEEEDaST_)
$_ZN7cutlass13device_kernelIN5flash19enable_sm80_to_sm89INS1_16FlashAttnBwdSm80INS1_25CollectiveMainloopBwdSm80ILi2ELi2EN4cute5tupleIJNS5_1CILi128EEES8_NS7_ILi64EEEEEENS_10bfloat16_tEfNS_4arch4Sm80ELb1ELb0ELb1ELb1ELb1ELb0ELb0ELb0ELi2ELi4ELi4ELi4ELb0EEENS1_24CollectiveEpilogueBwdGQAISA_fSD_Li256ELb1ELb1EEENS1_25SingleTileBwdLPTSchedulerILb1ELi128ELb1EEEEEEEEEvNT_6ParamsE$_ZZN4cute12filter_tupleINS_5tupleIJNS_10UnderscoreES2_S2_iEEENS1_IJNS1_IJNS_1CILi1EEENS4_ILi0EEEEEENS4_ILi4096EEENS1_IJiiEEENS1_IJS6_NS4_ILi8192EEEEEEEEEZNS_5sliceIS3_SC_EEDaRKT_RKT0_EUlRKT_RKT0_E_EEDaSG_SJ_OT1_ENKUlDpSM_E_clIJNS1_IJS7_EEENS1_IJS8_EEENS1_IJS9_EEENS1_IJEEEEEEDaST_:
[----:B------:R-:W-:-:S05]  /*bcc0*/  IADD3 R8, R58, -c[0x0][0x20], RZ ;  /* 0x800008003a087a10 */ /* 0x000fca0007ffe0ff */
[----:B------:R1:W5:Y:S04]  /*bcd0*/  LDL R5, [R8] ;  /* 0x0000000008057983 */ /* 0x0003680000100800 */
[----:B------:R1:W5:Y:S01]  /*bce0*/  LDL R3, [R8+0x4] ;  /* 0x0000040008037983 */ /* 0x0003620000100800 */
[----:B------:R-:W-:Y:S02]  /*bcf0*/  IADD3 R2, R1, 0x1380, RZ ;  /* 0x0000138001027810 */ /* 0x000fe40007ffe0ff */
[----:B------:R-:W-:Y:S02]  /*bd00*/  MOV R6, 0xbd30 ;  /* 0x0000bd3000067802 */ /* 0x000fe40000000f00 */
[----:B------:R-:W-:Y:S02]  /*bd10*/  IADD3 R2, R2, c[0x0][0x20], RZ ;  /* 0x0000080002027a10 */ /* 0x000fe40007ffe0ff */
[----:B-1---5:R-:W-:Y:S05]  /*bd20*/  CALL.REL.NOINC `($_ZN7cutlass13device_kernelIN5flash19enable_sm80_to_sm89INS1_16FlashAttnBwdSm80INS1_25CollectiveMainloopBwdSm80ILi2ELi2EN4cute5tupleIJNS5_1CILi128EEES8_NS7_ILi64EEEEEENS_10bfloat16_tEfNS_4arch4Sm80ELb1ELb0ELb1ELb1ELb1ELb0ELb0ELb0ELi2ELi4ELi4ELi4ELb0EEENS1_24CollectiveEpilogueBwdGQAISA_fSD_Li256ELb1ELb1EEENS1_25SingleTileBwdLPTSchedulerILb1ELi128ELb1EEEEEEEEEvNT_6ParamsE$_ZN4cute3eso3ESOILb1ELb0EJNS_5tupleIJNS_1CILi1EEENS3_ILi0EEEEEENS3_ILi4096EEENS2_IJiiEEEEEC2ERKS6_RKS7_RKS8_) ;  /* 0xffffd1b000007944 */ /* 0x022fea0003c3ffff */
[----:B-1----:R1:W5:Y:S01]  /*bd30*/  LDL.64 R2, [R1+0x1380] ;  /* 0x0013800001027983 */ /* 0x0023620000100a00 */
[----:B------:R-:W-:-:S04]  /*bd40*/  MOV R5, 0x0 ;  /* 0x0000000000057802 */ /* 0x000fc80000000f00 */
[----:B------:R-:W-:Y:S05]  /*bd50*/  RET.REL.NODEC R4 `(_ZN7cutlass13device_kernelIN5flash19enable_sm80_to_sm89INS1_16FlashAttnBwdSm80INS1_25CollectiveMainloopBwdSm80ILi2ELi2EN4cute5tupleIJNS5_1CILi128EEES8_NS7_ILi64EEEEEENS_10bfloat16_tEfNS_4arch4Sm80ELb1ELb0ELb1ELb1ELb1ELb0ELb0ELb0ELi2ELi4ELi4ELi4ELb0EEENS1_24CollectiveEpilogueBwdGQAISA_fSD_Li256ELb1ELb1EEENS1_25SingleTileBwdLPTSchedulerILb1ELi128ELb1EEEEEEEEEvNT_6ParamsE) ;  /* 0xffff42a004007950 */ /* 0x000fea0003c3ffff */
        .type           $_ZN7cutlass13device_kernelIN5flash19enable_sm80_to_sm89INS1_16FlashAttnBwdSm80INS1_25CollectiveMainloopBwdSm80ILi2ELi2EN4cute5tupleIJNS5_1CILi128EEES8_NS7_ILi64EEEEEENS_10bfloat16_tEfNS_4arch4Sm80ELb1ELb0ELb1ELb1ELb1ELb0ELb0ELb0ELi2ELi4ELi4ELi4ELb0EEENS1_24CollectiveEpilogueBwdGQAISA_fSD_Li256ELb1ELb1EEENS1_25SingleTileBwdLPTSchedulerILb1ELi128ELb1EEEEEEEEEvNT_6ParamsE$_ZZN4cute12filter_tupleINS_5tupleIJNS_10UnderscoreES2_S2_iEEENS1_IJNS1_IJNS_1CILi1EEENS4_ILi0EEEEEEiNS4_ILi1024EEENS4_ILi8192EEEEEEZNS_5sliceIS3_SA_EEDaRKT_RKT0_EUlRKT_RKT0_E_EEDaSE_SH_OT1_ENKUlDpSK_E_clIJNS1_IJS7_EEENS1_IJiEEENS1_IJS8_EEENS1_IJEEEEEEDaSR_,@function
        .size           $_ZN7cutlass13device_kernelIN5flash19enable_sm80_to_sm89INS1_16FlashAttnBwdSm80INS1_25CollectiveMainloopBwdSm80ILi2ELi2EN4cute5tupleIJNS5_1CILi128EEES8_NS7_ILi64EEEEEENS_10bfloat16_tEfNS_4arch4Sm80ELb1ELb0ELb1ELb1ELb1ELb0ELb0ELb0ELi2ELi4ELi4ELi4ELb0EEENS1_24CollectiveEpilogueBwdGQAISA_fSD_Li256ELb1ELb1EEENS1_25SingleTileBwdLPTSchedulerILb1ELi128ELb1EEEEEEEEEvNT_6ParamsE$_ZZN4cute12filter_tupleINS_5tupleIJNS_10UnderscoreES2_S2_iEEENS1_IJNS1_IJNS_1CILi1EEENS4_ILi0EEEEEEiNS4_ILi1024EEENS4_ILi8192EEEEEEZNS_5sliceIS3_SA_EEDaRKT_RKT0_EUlRKT_RKT0_E_EEDaSE_SH_OT1_ENKUlDpSK_E_clIJNS1_IJS7_EEENS1_IJiEEENS1_IJS8_EEENS1_IJEEEEEEDaSR_,($_ZN7cutlass13device_kernelIN5flash19enable_sm80_to_sm89INS1_16FlashAttnBwdSm80INS1_25CollectiveMainloopBwdSm80ILi2ELi2EN4cute5tupleIJNS5_1CILi128EEES8_NS7_ILi64EEEEEENS_10bfloat16_tEfNS_4arch4Sm80ELb1ELb0ELb1ELb1ELb1ELb0ELb0ELb0ELi2ELi4ELi4ELi4ELb0EEENS1_24CollectiveEpilogueBwdGQAISA_fSD_Li256ELb1ELb1EEENS1_25SingleTileBwdLPTSchedulerILb1ELi128ELb1EEEEEEEEEvNT_6ParamsE$_ZZN4cute12filter_tupleINS_5tupleIJNS_10UnderscoreES2_S2_iEEENS1_IJNS1_IJNS_1CILi1EEENS4_ILi0EEEEEElS6_lEEEZNS_5sliceIS3_S8_EEDaRKT_RKT0_EUlRKT_RKT0_E_EEDaSC_SF_OT1_ENKUlDpSI_E_clIJNS1_IJS7_EEENS1_IJlEEENS1_IJS6_EEENS1_IJEEEEEEDaSP_ - $_ZN7cutlass13device_kernelIN5flash19enable_sm80_to_sm89INS1_16FlashAttnBwdSm80INS1_25CollectiveMainloopBwdSm80ILi2ELi2EN4cute5tupleIJNS5_1CILi128EEES8_NS7_ILi64EEEEEENS_10bfloat16_tEfNS_4arch4Sm80ELb1ELb0ELb1ELb1ELb1ELb0ELb0ELb0ELi2ELi4ELi4ELi4ELb0EEENS1_24CollectiveEpilogueBwdGQAISA_fSD_Li256ELb1ELb1EEENS1_25SingleTileBwdLPTSchedulerILb1ELi128ELb1EEEEEEEEEvNT_6ParamsE$_ZZN4cute12filter_tupleINS_5tupleIJNS_10UnderscoreES2_S2_iEEENS1_IJNS1_IJNS_1CILi1EEENS4_ILi0EEEEEEiNS4_ILi1024EEENS4_ILi8192EEEEEEZNS_5sliceIS3_SA_EEDaRKT_RKT0_EUlRKT_RKT0_E_EEDaSE_SH_OT1_ENKUlDpSK_E_clIJNS1_IJS7_EEENS1_IJiEEENS1_IJS8_EEENS1_IJEEEEEEDaSR_)
$_ZN7cutlass13device_kernelIN5flash19enable_sm80_to_sm89INS1_16FlashAttnBwdSm80INS1_25CollectiveMainloopBwdSm80ILi2ELi2EN4cute5tupleIJNS5_1CILi128EEES8_NS7_ILi64EEEEEENS_10bfloat16_tEfNS_4arch4Sm80ELb1ELb0ELb1ELb1ELb1ELb0ELb0ELb0ELi2ELi4ELi4ELi4ELb0EEENS1_24CollectiveEpilogueBwdGQAISA_fSD_Li256ELb1ELb1EEENS1_25SingleTileBwdLPTSchedulerILb1ELi128ELb1EEEEEEEEEvNT_6ParamsE$_ZZN4cute12filter_tupleINS_5tupleIJNS_10UnderscoreES2_S2_iEEENS1_IJNS1_IJNS_1CILi1EEENS4_ILi0EEEEEEiNS4_ILi1024EEENS4_ILi8192EEEEEEZNS_5sliceIS3_SA_EEDaRKT_RKT0_EUlRKT_RKT0_E_EEDaSE_SH_OT1_ENKUlDpSK_E_clIJNS1_IJS7_EEENS1_IJiEEENS1_IJS8_EEENS1_IJEEEEEEDaSR_:
[----:B------:R-:W-:Y:S02]  /*bd60*/  IADD3 R2, R1, 0x1380, RZ ;  /* 0x0000138001027810 */ /* 0x000fe40007ffe0ff */
[----:B------:R-:W-:Y:S02]  /*bd70*/  MOV R8, 0xbda0 ;  /* 0x0000bda000087802 */ /* 0x000fe40000000f00 */
[----:B------:R-:W-:Y:S02]  /*bd80*/  IADD3 R2, R2, c[0x0][0x20], RZ ;  /* 0x0000080002027a10 */ /* 0x000fe40007ffe0ff */
[----:B------:R-:W-:Y:S05]  /*bd90*/  CALL.REL.NOINC `($_ZN7cutlass13device_kernelIN5flash19enable_sm80_to_sm89INS1_16FlashAttnBwdSm80INS1_25CollectiveMainloopBwdSm80ILi2ELi2EN4cute5tupleIJNS5_1CILi128EEES8_NS7_ILi64EEEEEENS_10bfloat16_tEfNS_4arch4Sm80ELb1ELb0ELb1ELb1ELb1ELb0ELb0ELb0ELi2ELi4ELi4ELi4ELb0EEENS1_24CollectiveEpilogueBwdGQAISA_fSD_Li256ELb1ELb1EEENS1_25SingleTileBwdLPTSchedulerILb1ELi128ELb1EEEEEEEEEvNT_6ParamsE$_ZN4cute3eso3ESOILb1ELb0EJNS_5tupleIJNS_1CILi1EEENS3_ILi0EEEEEEiNS3_ILi1024EEEEEC2ERKS6_RKiRKS7_) ;  /* 0xffffd1e000007944 */ /* 0x000fea0003c3ffff */
[----:B-1----:R1:W5:Y:S01]  /*bda0*/  LDL R3, [R1+0x1380] ;  /* 0x0013800001037983 */ /* 0x0023620000100800 */
[----:B------:R-:W-:Y:S02]  /*bdb0*/  MOV R8, R4 ;  /* 0x0000000400087202 */ /* 0x000fe40000000f00 */
[----:B------:R-:W-:-:S04]  /*bdc0*/  MOV R9, 0x0 ;  /* 0x0000000000097802 */ /* 0x000fc80000000f00 */
[----:B------:R-:W-:Y:S05]  /*bdd0*/  RET.REL.NODEC R8 `(_ZN7cutlass13device_kernelIN5flash19enable_sm80_to_sm89INS1_16FlashAttnBwdSm80INS1_25CollectiveMainloopBwdSm80ILi2ELi2EN4cute5tupleIJNS5_1CILi128EEES8_NS7_ILi64EEEEEENS_10bfloat16_tEfNS_4arch4Sm80ELb1ELb0ELb1ELb1ELb1ELb0ELb0ELb0ELi2ELi4ELi4ELi4ELb0EEENS1_24CollectiveEpilogueBwdGQAISA_fSD_Li256ELb1ELb1EEENS1_25SingleTileBwdLPTSchedulerILb1ELi128ELb1EEEEEEEEEvNT_6ParamsE) ;  /* 0xffff422008007950 */ /* 0x000fea0003c3ffff */
        .type           $_ZN7cutlass13device_kernelIN5flash19enable_sm80_to_sm89INS1_16FlashAttnBwdSm80INS1_25CollectiveMainloopBwdSm80ILi2ELi2EN4cute5tupleIJNS5_1CILi128EEES8_NS7_ILi64EEEEEENS_10bfloat16_tEfNS_4arch4Sm80ELb1ELb0ELb1ELb1ELb1ELb0ELb0ELb0ELi2ELi4ELi4ELi4ELb0EEENS1_24CollectiveEpilogueBwdGQAISA_fSD_Li256ELb1ELb1EEENS1_25SingleTileBwdLPTSchedulerILb1ELi128ELb1EEEEEEEEEvNT_6ParamsE$_ZZN4cute12filter_tupleINS_5tupleIJNS_10UnderscoreES2_S2_iEEENS1_IJNS1_IJNS_1CILi1EEENS4_ILi0EEEEEElS6_lEEEZNS_5sliceIS3_S8_EEDaRKT_RKT0_EUlRKT_RKT0_E_EEDaSC_SF_OT1_ENKUlDpSI_E_clIJNS1_IJS7_EEENS1_IJlEEENS1_IJS6_EEENS1_IJEEEEEEDaSP_,@function
        .size           $_ZN7cutlass13device_kernelIN5flash19enable_sm80_to_sm89INS1_16FlashAttnBwdSm80INS1_25CollectiveMainloopBwdSm80ILi2ELi2EN4cute5tupleIJNS5_1CILi128EEES8_NS7_ILi64EEEEEENS_10bfloat16_tEfNS_4arch4Sm80ELb1ELb0ELb1ELb1ELb1ELb0ELb0ELb0ELi2ELi4ELi4ELi4ELb0EEENS1_24CollectiveEpilogueBwdGQAISA_fSD_Li256ELb1ELb1EEENS1_25SingleTileBwdLPTSchedulerILb1ELi128ELb1EEEEEEEEEvNT_6ParamsE$_ZZN4cute12filter_tupleINS_5tupleIJNS_10UnderscoreES2_S2_iEEENS1_IJNS1_IJNS_1CILi1EEENS4_ILi0EEEEEElS6_lEEEZNS_5sliceIS3_S8_EEDaRKT_RKT0_EUlRKT_RKT0_E_EEDaSC_SF_OT1_ENKUlDpSI_E_clIJNS1_IJS7_EEENS1_IJlEEENS1_IJS6_EEENS1_IJEEEEEEDaSP_,($_ZN7cutlass13device_kernelIN5flash19enable_sm80_to_sm89INS1_16FlashAttnBwdSm80INS1_25CollectiveMainloopBwdSm80ILi2ELi2EN4cute5tupleIJNS5_1CILi128EEES8_NS7_ILi64EEEEEENS_10bfloat16_tEfNS_4arch4Sm80ELb1ELb0ELb1ELb1ELb1ELb0ELb0ELb0ELi2ELi4ELi4ELi4ELb0EEENS1_24CollectiveEpilogueBwdGQAISA_fSD_Li256ELb1ELb1EEENS1_25SingleTileBwdLPTSchedulerILb1ELi128ELb1EEEEEEEEEvNT_6ParamsE$_ZZN4cute12filter_tupleINS_5tupleIJNS_10UnderscoreES2_iEEENS1_IJNS1_IJNS_1CILi1EEENS4_ILi0EEEEEEiNS4_ILi1024EEEEEEZNS_5sliceIS3_S9_EEDaRKT_RKT0_EUlRKT_RKT0_E_EEDaSD_SG_OT1_ENKUlDpSJ_E_clIJNS1_IJS7_EEENS1_IJiEEENS1_IJEEEEEEDaSQ_ - $_ZN7cutlass13device_kernelIN5flash19enable_sm80_to_sm89INS1_16FlashAttnBwdSm80INS1_25CollectiveMainloopBwdSm80ILi2ELi2EN4cute5tupleIJNS5_1CILi128EEES8_NS7_ILi64EEEEEENS_10bfloat16_tEfNS_4arch4Sm80ELb1ELb0ELb1ELb1ELb1ELb0ELb0ELb0ELi2ELi4ELi4ELi4ELb0EEENS1_24CollectiveEpilogueBwdGQAISA_fSD_Li256ELb1ELb1EEENS1_25SingleTileBwdLPTSchedulerILb1ELi128ELb1EEEEEEEEEvNT_6ParamsE$_ZZN4cute12filter_tupleINS_5tupleIJNS_10UnderscoreES2_S2_iEEENS1_IJNS1_IJNS_1CILi1EEENS4_ILi0EEEEEElS6_lEEEZNS_5sliceIS3_S8_EEDaRKT_RKT0_EUlRKT_RKT0_E_EEDaSC_SF_OT1_ENKUlDpSI_E_clIJNS1_IJS7_EEENS1_IJlEEENS1_IJS6_EEENS1_IJEEEEEEDaSP_)
$_ZN7cutlass13device_kernelIN5flash19enable_sm80_to_sm89INS1_16FlashAttnBwdSm80INS1_25CollectiveMainloopBwdSm80ILi2ELi2EN4cute5tupleIJNS5_1CILi128EEES8_NS7_ILi64EEEEEENS_10bfloat16_tEfNS_4arch4Sm80ELb1ELb0ELb1ELb1ELb1ELb0ELb0ELb0ELi2ELi4ELi4ELi4ELb0EEENS1_24CollectiveEpilogueBwdGQAISA_fSD_Li256ELb1ELb1EEENS1_25SingleTileBwdLPTSchedulerILb1ELi128ELb1EEEEEEEEEvNT_6ParamsE$_ZZN4cute12filter_tupleINS_5tupleIJNS_10UnderscoreES2_S2_iEEENS1_IJNS1_IJNS_1CILi1EEENS4_ILi0EEEEEElS6_lEEEZNS_5sliceIS3_S8_EEDaRKT_RKT0_EUlRKT_RKT0_E_EEDaSC_SF_OT1_ENKUlDpSI_E_clIJNS1_IJS7_EEENS1_IJlEEENS1_IJS6_EEENS1_IJEEEEEEDaSP_:
[----:B------:R-:W-:Y:S02]  /*bde0*/  IADD3 R3, R1, 0x16a8, RZ ;  /* 0x000016a801037810 */ /* 0x000fe40007ffe0ff */
[----:B------:R-:W-:Y:S02]  /*bdf0*/  MOV R6, 0xbe20 ;  /* 0x0000be2000067802 */ /* 0x000fe40000000f00 */
[----:B------:R-:W-:Y:S02]  /*be00*/  IADD3 R3, R3, c[0x0][0x20], RZ ;  /* 0x0000080003037a10 */ /* 0x000fe40007ffe0ff */
[----:B------:R-:W-:Y:S05]  /*be10*/  CALL.REL.NOINC `($_ZN7cutlass13device_kernelIN5flash19enable_sm80_to_sm89INS1_16FlashAttnBwdSm80INS1_25CollectiveMainloopBwdSm80ILi2ELi2EN4cute5tupleIJNS5_1CILi128EEES8_NS7_ILi64EEEEEENS_10bfloat16_tEfNS_4arch4Sm80ELb1ELb0ELb1ELb1ELb1ELb0ELb0ELb0ELi2ELi4ELi4ELi4ELb0EEENS1_24CollectiveEpilogueBwdGQAISA_fSD_Li256ELb1ELb1EEENS1_25SingleTileBwdLPTSchedulerILb1ELi128ELb1EEEEEEEEEvNT_6ParamsE$_ZN4cute3eso3ESOILb1ELb0EJNS_5tupleIJNS_1CILi1EEENS3_ILi0EEEEEElS5_EEC2ERKS6_RKlRKS5_) ;  /* 0xffffd1a000007944 */ /* 0x000fea0003c3ffff */
[----:B-1----:R1:W5:Y:S01]  /*be20*/  LDL.64 R2, [R1+0x16a8] ;  /* 0x0016a80001027983 */ /* 0x0023620000100a00 */
[----:B------:R-:W-:-:S04]  /*be30*/  MOV R5, 0x0 ;  /* 0x0000000000057802 */ /* 0x000fc80000000f00 */
[----:B------:R-:W-:Y:S05]  /*be40*/  RET.REL.NODEC R4 `(_ZN7cutlass13device_kernelIN5flash19enable_sm80_to_sm89INS1_16FlashAttnBwdSm80INS1_25CollectiveMainloopBwdSm80ILi2ELi2EN4cute5tupleIJNS5_1CILi128EEES8_NS7_ILi64EEEEEENS_10bfloat16_tEfNS_4arch4Sm80ELb1ELb0ELb1ELb1ELb1ELb0ELb0ELb0ELi2ELi4ELi4ELi4ELb0EEENS1_24CollectiveEpilogueBwdGQAISA_fSD_Li256ELb1ELb1EEENS1_25SingleTileBwdLPTSchedulerILb1ELi128ELb1EEEEEEEEEvNT_6ParamsE) ;  /* 0xffff41b004007950 */ /* 0x000fea0003c3ffff */
        .type           $_ZN7cutlass13device_kernelIN5flash19enable_sm80_to_sm89INS1_16FlashAttnBwdSm80INS1_25CollectiveMainloopBwdSm80ILi2ELi2EN4cute5tupleIJNS5_1CILi128EEES8_NS7_ILi64EEEEEENS_10bfloat16_tEfNS_4arch4Sm80ELb1ELb0ELb1ELb1ELb1ELb0ELb0ELb0ELi2ELi4ELi4ELi4ELb0EEENS1_24CollectiveEpilogueBwdGQAISA_fSD_Li256ELb1ELb1EEENS1_25SingleTileBwdLPTSchedulerILb1ELi128ELb1EEEEEEEEEvNT_6ParamsE$_ZZN4cute12filter_tupleINS_5tupleIJNS_10UnderscoreES2_iEEENS1_IJNS1_IJNS_1CILi1EEENS4_ILi0EEEEEEiNS4_ILi1024EEEEEEZNS_5sliceIS3_S9_EEDaRKT_RKT0_EUlRKT_RKT0_E_EEDaSD_SG_OT1_ENKUlDpSJ_E_clIJNS1_IJS7_EEENS1_IJiEEENS1_IJEEEEEEDaSQ_,@function
        .size           $_ZN7cutlass13device_kernelIN5flash19enable_sm80_to_sm89INS1_16FlashAttnBwdSm80INS1_25CollectiveMainloopBwdSm80ILi2ELi2EN4cute5tupleIJNS5_1CILi128EEES8_NS7_ILi64EEEEEENS_10bfloat16_tEfNS_4arch4Sm80ELb1ELb0ELb1ELb1ELb1ELb0ELb0ELb0ELi2ELi4ELi4ELi4ELb0EEENS1_24CollectiveEpilogueBwdGQAISA_fSD_Li256ELb1ELb1EEENS1_25SingleTileBwdLPTSchedulerILb1ELi128ELb1EEEEEEEEEvNT_6ParamsE$_ZZN4cute12filter_tupleINS_5tupleIJNS_10UnderscoreES2_iEEENS1_IJNS1_IJNS_1CILi1EEENS4_ILi0EEEEEEiNS4_ILi1024EEEEEEZNS_5sliceIS3_S9_EEDaRKT_RKT0_EUlRKT_RKT0_E_EEDaSD_SG_OT1_ENKUlDpSJ_E_clIJNS1_IJS7_EEENS1_IJiEEENS1_IJEEEEEEDaSQ_,($_ZN7cutlass13device_kernelIN5flash19enable_sm80_to_sm89INS1_16FlashAttnBwdSm80INS1_25CollectiveMainloopBwdSm80ILi2ELi2EN4cute5tupleIJNS5_1CILi128EEES8_NS7_ILi64EEEEEENS_10bfloat16_tEfNS_4arch4Sm80ELb1ELb0ELb1ELb1ELb1ELb0ELb0ELb0ELi2ELi4ELi4ELi4ELb0EEENS1_24CollectiveEpilogueBwdGQAISA_fSD_Li256ELb1ELb1EEENS1_25SingleTileBwdLPTSchedulerILb1ELi128ELb1EEEEEEEEEvNT_6ParamsE$_ZZN4cute12filter_tupleINS_5tupleIJNS_1CILi0EEENS1_IJNS2_ILi1EEENS2_ILi512EEEiEEEEEEZNS_16flatten_to_tupleIS7_EEDaRKT_EUlRKT_E_EEDaSB_OT0_ENKUlDpSE_E_clIJNS1_IJS3_EEES6_EEEDaSI_ - $_ZN7cutlass13device_kernelIN5flash19enable_sm80_to_sm89INS1_16FlashAttnBwdSm80INS1_25CollectiveMainloopBwdSm80ILi2ELi2EN4cute5tupleIJNS5_1CILi128EEES8_NS7_ILi64EEEEEENS_10bfloat16_tEfNS_4arch4Sm80ELb1ELb0ELb1ELb1ELb1ELb0ELb0ELb0ELi2ELi4ELi4ELi4ELb0EEENS1_24CollectiveEpilogueBwdGQAISA_fSD_Li256ELb1ELb1EEENS1_25SingleTileBwdLPTSchedulerILb1ELi128ELb1EEEEEEEEEvNT_6ParamsE$_ZZN4cute12filter_tupleINS_5tupleIJNS_10UnderscoreES2_iEEENS1_IJNS1_IJNS_1CILi1EEENS4_ILi0EEEEEEiNS4_ILi1024EEEEEEZNS_5sliceIS3_S9_EEDaRKT_RKT0_EUlRKT_RKT0_E_EEDaSD_SG_OT1_ENKUlDpSJ_E_clIJNS1_IJS7_EEENS1_IJiEEENS1_IJEEEEEEDaSQ_)
$_ZN7cutlass13device_kernelIN5flash19enable_sm80_to_sm89INS1_16FlashAttnBwdSm80INS1_25CollectiveMainloopBwdSm80ILi2ELi2EN4cute5tupleIJNS5_1CILi128EEES8_NS7_ILi64EEEEEENS_10bfloat16_tEfNS_4arch4Sm80ELb1ELb0ELb1ELb1ELb1ELb0ELb0ELb0ELi2ELi4ELi4ELi4ELb0EEENS1_24CollectiveEpilogueBwdGQAISA_fSD_Li256ELb1ELb1EEENS1_25SingleTileBwdLPTSchedulerILb1ELi128ELb1EEEEEEEEEvNT_6ParamsE$_ZZN4cute12filter_tupleINS_5tupleIJNS_10UnderscoreES2_iEEENS1_IJNS1_IJNS_1CILi1EEENS4_ILi0EEEEEEiNS4_ILi1024EEEEEEZNS_5sliceIS3_S9_EEDaRKT_RKT0_EUlRKT_RKT0_E_EEDaSD_SG_OT1_ENKUlDpSJ_E_clIJNS1_IJS7_EEENS1_IJiEEENS1_IJEEEEEEDaSQ_:
[----:B------:R-:W-:Y:S02]  /*be50*/  IADD3 R2, R1, 0x1680, RZ ;  /* 0x0000168001027810 */ /* 0x000fe40007ffe0ff */
[----:B------:R-:W-:Y:S02]  /*be60*/  MOV R6, 0xbe90 ;  /* 0x0000be9000067802 */ /* 0x000fe40000000f00 */
[----:B------:R-:W-:Y:S02]  /*be70*/  IADD3 R2, R2, c[0x0][0x20], RZ ;  /* 0x0000080002027a10 */ /* 0x000fe40007ffe0ff */
[----:B------:R-:W-:Y:S05]  /*be80*/  CALL.REL.NOINC `($_ZN7cutlass13device_kernelIN5flash19enable_sm80_to_sm89INS1_16FlashAttnBwdSm80INS1_25CollectiveMainloopBwdSm80ILi2ELi2EN4cute5tupleIJNS5_1CILi128EEES8_NS7_ILi64EEEEEENS_10bfloat16_tEfNS_4arch4Sm80ELb1ELb0ELb1ELb1ELb1ELb0ELb0ELb0ELi2ELi4ELi4ELi4ELb0EEENS1_24CollectiveEpilogueBwdGQAISA_fSD_Li256ELb1ELb1EEENS1_25SingleTileBwdLPTSchedulerILb1ELi128ELb1EEEEEEEEEvNT_6ParamsE$_ZN4cute3eso3ESOILb1ELb0EJNS_5tupleIJNS_1CILi1EEENS3_ILi0EEEEEEiEEC2ERKS6_RKi) ;  /* 0xffffd0b000007944 */ /* 0x000fea0003c3ffff */
[----:B-1----:R1:W5:Y:S01]  /*be90*/  LDL R3, [R1+0x1680] ;  /* 0x0016800001037983 */ /* 0x0023620000100800 */
[----:B------:R-:W-:Y:S02]  /*bea0*/  MOV R6, R4 ;  /* 0x0000000400067202 */ /* 0x000fe40000000f00 */
[----:B------:R-:W-:-:S04]  /*beb0*/  MOV R7, 0x0 ;  /* 0x0000000000077802 */ /* 0x000fc80000000f00 */
[----:B------:R-:W-:Y:S05]  /*bec0*/  RET.REL.NODEC R6 `(_ZN7cutlass13device_kernelIN5flash19enable_sm80_to_sm89INS1_16FlashAttnBwdSm80INS1_25CollectiveMainloopBwdSm80ILi2ELi2EN4cute5tupleIJNS5_1CILi128EEES8_NS7_ILi64EEEEEENS_10bfloat16_tEfNS_4arch4Sm80ELb1ELb0ELb1ELb1ELb1ELb0ELb0ELb0ELi2ELi4ELi4ELi4ELb0EEENS1_24CollectiveEpilogueBwdGQAISA_fSD_Li256ELb1ELb1EEENS1_25SingleTileBwdLPTSchedulerILb1ELi128ELb1EEEEEEEEEvNT_6ParamsE) ;  /* 0xffff413006007950 */ /* 0x000fea0003c3ffff */
        .type           $_ZN7cutlass13device_kernelIN5flash19enable_sm80_to_sm89INS1_16FlashAttnBwdSm80INS1_25CollectiveMainloopBwdSm80ILi2ELi2EN4cute5tupleIJNS5_1CILi128EEES8_NS7_ILi64EEEEEENS_10bfloat16_tEfNS_4arch4Sm80ELb1ELb0ELb1ELb1ELb1ELb0ELb0ELb0ELi2ELi4ELi4ELi4ELb0EEENS1_24CollectiveEpilogueBwdGQAISA_fSD_Li256ELb1ELb1EEENS1_25SingleTileBwdLPTSchedulerILb1ELi128ELb1EEEEEEEEEvNT_6ParamsE$_ZZN4cute12filter_tupleINS_5tupleIJNS_1CILi0EEENS1_IJNS2_ILi1EEENS2_ILi512EEEiEEEEEEZNS_16flatten_to_tupleIS7_EEDaRKT_EUlRKT_E_EEDaSB_OT0_ENKUlDpSE_E_clIJNS1_IJS3_EEES6_EEEDaSI_,@function
        .size           $_ZN7cutlass13device_kernelIN5flash19enable_sm80_to_sm89INS1_16FlashAttnBwdSm80INS1_25CollectiveMainloopBwdSm80ILi2ELi2EN4cute5tupleIJNS5_1CILi128EEES8_NS7_ILi64EEEEEENS_10bfloat16_tEfNS_4arch4Sm80ELb1ELb0ELb1ELb1ELb1ELb0ELb0ELb0ELi2ELi4ELi4ELi4ELb0EEENS1_24CollectiveEpilogueBwdGQAISA_fSD_Li256ELb1ELb1EEENS1_25SingleTileBwdLPTSchedulerILb1ELi128ELb1EEEEEEEEEvNT_6ParamsE$_ZZN4cute12filter_tupleINS_5tupleIJNS_1CILi0EEENS1_IJNS2_ILi1EEENS2_ILi512EEEiEEEEEEZNS_16flatten_to_tupleIS7_EEDaRKT_EUlRKT_E_EEDaSB_OT0_ENKUlDpSE_E_clIJNS1_IJS3_EEES6_EEEDaSI_,($_ZN7cutlass13device_kernelIN5flash19enable_sm80_to_sm89INS1_16FlashAttnBwdSm80INS1_25CollectiveMainloopBwdSm80ILi2ELi2EN4cute5tupleIJNS5_1CILi128EEES8_NS7_ILi64EEEEEENS_10bfloat16_tEfNS_4arch4Sm80ELb1ELb0ELb1ELb1ELb1ELb0ELb0ELb0ELi2ELi4ELi4ELi4ELb0EEENS1_24CollectiveEpilogueBwdGQAISA_fSD_Li256ELb1ELb1EEENS1_25SingleTileBwdLPTSchedulerILb1ELi128ELb1EEEEEEEEEvNT_6ParamsE$_ZZN4cute12filter_tupleINS_5tupleIJNS_1CILi0EEENS_10UnderscoreEEEENS1_IJNS1_IJS3_S3_EEEiEEEZNS_6detail10lift_sliceIS5_S7_EEDaRKT_RKT0_EUlRKT_RKT0_E_EEDaSC_SF_OT1_ENKUlDpSI_E_clIJNS1_IJEEENS1_IJiEEEEEEDaSP_ - $_ZN7cutlass13device_kernelIN5flash19enable_sm80_to_sm89INS1_16FlashAttnBwdSm80INS1_25CollectiveMainloopBwdSm80ILi2ELi2EN4cute5tupleIJNS5_1CILi128EEES8_NS7_ILi64EEEEEENS_10bfloat16_tEfNS_4arch4Sm80ELb1ELb0ELb1ELb1ELb1ELb0ELb0ELb0ELi2ELi4ELi4ELi4ELb0EEENS1_24CollectiveEpilogueBwdGQAISA_fSD_Li256ELb1ELb1EEENS1_25SingleTileBwdLPTSchedulerILb1ELi128ELb1EEEEEEEEEvNT_6ParamsE$_ZZN4cute12filter_tupleINS_5tupleIJNS_1CILi0EEENS1_IJNS2_ILi1EEENS2_ILi512EEEiEEEEEEZNS_16flatten_to_tupleIS7_EEDaRKT_EUlRKT_E_EEDaSB_OT0_ENKUlDpSE_E_clIJNS1_IJS3_EEES6_EEEDaSI_)
$_ZN7cutlass13device_kernelIN5flash19enable_sm80_to_sm89INS1_16FlashAttnBwdSm80INS1_25CollectiveMainloopBwdSm80ILi2ELi2EN4cute5tupleIJNS5_1CILi128EEES8_NS7_ILi64EEEEEENS_10bfloat16_tEfNS_4arch4Sm80ELb1ELb0ELb1ELb1ELb1ELb0ELb0ELb0ELi2ELi4ELi4ELi4ELb0EEENS1_24CollectiveEpilogueBwdGQAISA_fSD_Li256ELb1ELb1EEENS1_25SingleTileBwdLPTSchedulerILb1ELi128ELb1EEEEEEEEEvNT_6ParamsE$_ZZN4cute12filter_tupleINS_5tupleIJNS_1CILi0EEENS1_IJNS2_ILi1EEENS2_ILi512EEEiEEEEEEZNS_16flatten_to_tupleIS7_EEDaRKT_EUlRKT_E_EEDaSB_OT0_ENKUlDpSE_E_clIJNS1_IJS3_EEES6_EEEDaSI_:
[----:B------:R-:W-:Y:S02]  /*bed0*/  IADD3 R2, R1, 0x1380, RZ ;  /* 0x0000138001027810 */ /* 0x000fe40007ffe0ff */
[----:B------:R-:W-:Y:S02]  /*bee0*/  MOV R8, 0xbf10 ;  /* 0x0000bf1000087802 */ /* 0x000fe40000000f00 */
[----:B------:R-:W-:Y:S02]  /*bef0*/  IADD3 R2, R2, c[0x0][0x20], RZ ;  /* 0x0000080002027a10 */ /* 0x000fe40007ffe0ff */
[----:B------:R-:W-:Y:S05]  /*bf00*/  CALL.REL.NOINC `($_ZN7cutlass13device_kernelIN5flash19enable_sm80_to_sm89INS1_16FlashAttnBwdSm80INS1_25CollectiveMainloopBwdSm80ILi2ELi2EN4cute5tupleIJNS5_1CILi128EEES8_NS7_ILi64EEEEEENS_10bfloat16_tEfNS_4arch4Sm80ELb1ELb0ELb1ELb1ELb1ELb0ELb0ELb0ELi2ELi4ELi4ELi4ELb0EEENS1_24CollectiveEpilogueBwdGQAISA_fSD_Li256ELb1ELb1EEENS1_25SingleTileBwdLPTSchedulerILb1ELi128ELb1EEEEEEEEEvNT_6ParamsE$_ZN4cute3eso3ESOILb1ELb0EJNS_1CILi0EEENS2_ILi1EEENS2_ILi512EEEiEEC2ERKS3_RKS4_RKS5_RKi) ;  /* 0xffffc01000007944 */ /* 0x000fea0003c3ffff */
[----:B-1----:R1:W5:Y:S01]  /*bf10*/  LDL R2, [R1+0x1380] ;  /* 0x0013800001027983 */ /* 0x0023620000100800 */
[----:B------:R-:W-:-:S04]  /*bf20*/  MOV R11, 0x0 ;  /* 0x00000000000b7802 */ /* 0x000fc80000000f00 */
[----:B------:R-:W-:Y:S05]  /*bf30*/  RET.REL.NODEC R10 `(_ZN7cutlass13device_kernelIN5flash19enable_sm80_to_sm89INS1_16FlashAttnBwdSm80INS1_25CollectiveMainloopBwdSm80ILi2ELi2EN4cute5tupleIJNS5_1CILi128EEES8_NS7_ILi64EEEEEENS_10bfloat16_tEfNS_4arch4Sm80ELb1ELb0ELb1ELb1ELb1ELb0ELb0ELb0ELi2ELi4ELi4ELi4ELb0EEENS1_24CollectiveEpilogueBwdGQAISA_fSD_Li256ELb1ELb1EEENS1_25SingleTileBwdLPTSchedulerILb1ELi128ELb1EEEEEEEEEvNT_6ParamsE) ;  /* 0xffff40c00a007950 */ /* 0x000fea0003c3ffff */
        .type           $_ZN7cutlass13device_kernelIN5flash19enable_sm80_to_sm89INS1_16FlashAttnBwdSm80INS1_25CollectiveMainloopBwdSm80ILi2ELi2EN4cute5tupleIJNS5_1CILi128EEES8_NS7_ILi64EEEEEENS_10bfloat16_tEfNS_4arch4Sm80ELb1ELb0ELb1ELb1ELb1ELb0ELb0ELb0ELi2ELi4ELi4ELi4ELb0EEENS1_24CollectiveEpilogueBwdGQAISA_fSD_Li256ELb1ELb1EEENS1_25SingleTileBwdLPTSchedulerILb1ELi128ELb1EEEEEEEEEvNT_6ParamsE$_ZZN4cute12filter_tupleINS_5tupleIJNS_1CILi0EEENS_10UnderscoreEEEENS1_IJNS1_IJS3_S3_EEEiEEEZNS_6detail10lift_sliceIS5_S7_EEDaRKT_RKT0_EUlRKT_RKT0_E_EEDaSC_SF_OT1_ENKUlDpSI_E_clIJNS1_IJEEENS1_IJiEEEEEEDaSP_,@function
        .size           $_ZN7cutlass13device_kernelIN5flash19enable_sm80_to_sm89INS1_16FlashAttnBwdSm80INS1_25CollectiveMainloopBwdSm80ILi2ELi2EN4cute5tupleIJNS5_1CILi128EEES8_NS7_ILi64EEEEEENS_10bfloat16_tEfNS_4arch4Sm80ELb1ELb0ELb1ELb1ELb1ELb0ELb0ELb0ELi2ELi4ELi4ELi4ELb0EEENS1_24CollectiveEpilogueBwdGQAISA_fSD_Li256ELb1ELb1EEENS1_25SingleTileBwdLPTSchedulerILb1ELi128ELb1EEEEEEEEEvNT_6ParamsE$_ZZN4cute12filter_tupleINS_5tupleIJNS_1CILi0EEENS_10UnderscoreEEEENS1_IJNS1_IJS3_S3_EEEiEEEZNS_6detail10lift_sliceIS5_S7_EEDaRKT_RKT0_EUlRKT_RKT0_E_EEDaSC_SF_OT1_ENKUlDpSI_E_clIJNS1_IJEEENS1_IJiEEEEEEDaSP_,($_ZN7cutlass13device_kernelIN5flash19enable_sm80_to_sm89INS1_16FlashAttnBwdSm80INS1_25CollectiveMainloopBwdSm80ILi2ELi2EN4cute5tupleIJNS5_1CILi128EEES8_NS7_ILi64EEEEEENS_10bfloat16_tEfNS_4arch4Sm80ELb1ELb0ELb1ELb1ELb1ELb0ELb0ELb0ELi2ELi4ELi4ELi4ELb0EEENS1_24CollectiveEpilogueBwdGQAISA_fSD_Li256ELb1ELb1EEENS1_25SingleTileBwdLPTSchedulerILb1ELi128ELb1EEEEEEEEEvNT_6ParamsE$_ZZN4cute12filter_tupleINS_5tupleIJNS_1CILi1024EEENS1_IJiiEEEEEEZNS_16flatten_to_tupleIS5_EEDaRKT_EUlRKT_E_EEDaS9_OT0_ENKUlDpSC_E_clIJNS1_IJS3_EEES4_EEEDaSG_ - $_ZN7cutlass13device_kernelIN5flash19enable_sm80_to_sm89INS1_16FlashAttnBwdSm80INS1_25CollectiveMainloopBwdSm80ILi2ELi2EN4cute5tupleIJNS5_1CILi128EEES8_NS7_ILi64EEEEEENS_10bfloat16_tEfNS_4arch4Sm80ELb1ELb0ELb1ELb1ELb1ELb0ELb0ELb0ELi2ELi4ELi4ELi4ELb0EEENS1_24CollectiveEpilogueBwdGQAISA_fSD_Li256ELb1ELb1EEENS1_25SingleTileBwdLPTSchedulerILb1ELi128ELb1EEEEEEEEEvNT_6ParamsE$_ZZN4cute12filter_tupleINS_5tupleIJNS_1CILi0EEENS_10UnderscoreEEEENS1_IJNS1_IJS3_S3_EEEiEEEZNS_6detail10lift_sliceIS5_S7_EEDaRKT_RKT0_EUlRKT_RKT0_E_EEDaSC_SF_OT1_ENKUlDpSI_E_clIJNS1_IJEEENS1_IJiEEEEEEDaSP_)
$_ZN7cutlass13device_kernelIN5flash19enable_sm80_to_sm89INS1_16FlashAttnBwdSm80INS1_25CollectiveMainloopBwdSm80ILi2ELi2EN4cute5tupleIJNS5_1CILi128EEES8_NS7_ILi64EEEEEENS_10bfloat16_tEfNS_4arch4Sm80ELb1ELb0ELb1ELb1ELb1ELb0ELb0ELb0ELi2ELi4ELi4ELi4ELb0EEENS1_24CollectiveEpilogueBwdGQAISA_fSD_Li256ELb1ELb1EEENS1_25SingleTileBwdLPTSchedulerILb1ELi128ELb1EEEEEEEEEvNT_6ParamsE$_ZZN4cute12filter_tupleINS_5tupleIJNS_1CILi0EEENS_10UnderscoreEEEENS1_IJNS1_IJS3_S3_EEEiEEEZNS_6detail10lift_sliceIS5_S7_EEDaRKT_RKT0_EUlRKT_RKT0_E_EEDaSC_SF_OT1_ENKUlDpSI_E_clIJNS1_IJEEENS1_IJiEEEEEEDaSP_:
[----:B------:R-:W-:Y:S02]  /*bf40*/  IADD3 R2, R1, 0x1680, RZ ;  /* 0x0000168001027810 */ /* 0x000fe40007ffe0ff */
[----:B------:R-:W-:Y:S02]  /*bf50*/  MOV R8, 0xbf80 ;  /* 0x0000bf8000087802 */ /* 0x000fe40000000f00 */
[----:B------:R-:W-:Y:S02]  /*bf60*/  IADD3 R2, R2, c[0x0][0x20], RZ ;  /* 0x0000080002027a10 */ /* 0x000fe40007ffe0ff */
[----:B------:R-:W-:Y:S05]  /*bf70*/  CALL.REL.NOINC `($_ZN7cutlass13device_kernelIN5flash19enable_sm80_to_sm89INS1_16FlashAttnBwdSm80INS1_25CollectiveMainloopBwdSm80ILi2ELi2EN4cute5tupleIJNS5_1CILi128EEES8_NS7_ILi64EEEEEENS_10bfloat16_tEfNS_4arch4Sm80ELb1ELb0ELb1ELb1ELb1ELb0ELb0ELb0ELi2ELi4ELi4ELi4ELb0EEENS1_24CollectiveEpilogueBwdGQAISA_fSD_Li256ELb1ELb1EEENS1_25SingleTileBwdLPTSchedulerILb1ELi128ELb1EEEEEEEEEvNT_6ParamsE$_ZN4cute3eso3ESOILb0ELb1EJiEEC2ERKi) ;  /* 0xffffb9a000007944 */ /* 0x000fea0003c3ffff */
[----:B-1----:R1:W5:Y:S01]  /*bf80*/  LDL R2, [R1+0x1680] ;  /* 0x0016800001027983 */ /* 0x0023620000100800 */
[----:B------:R-:W-:-:S04]  /*bf90*/  MOV R11, 0x0 ;  /* 0x00000000000b7802 */ /* 0x000fc80000000f00 */
[----:B------:R-:W-:Y:S05]  /*bfa0*/  RET.REL.NODEC R10 `(_ZN7cutlass13device_kernelIN5flash19enable_sm80_to_sm89INS1_16FlashAttnBwdSm80INS1_25CollectiveMainloopBwdSm80ILi2ELi2EN4cute5tupleIJNS5_1CILi128EEES8_NS7_ILi64EEEEEENS_10bfloat16_tEfNS_4arch4Sm80ELb1ELb0ELb1ELb1ELb1ELb0ELb0ELb0ELi2ELi4ELi4ELi4ELb0EEENS1_24CollectiveEpilogueBwdGQAISA_fSD_Li256ELb1ELb1EEENS1_25SingleTileBwdLPTSchedulerILb1ELi128ELb1EEEEEEEEEvNT_6ParamsE) ;  /* 0xffff40500a007950 */ /* 0x000fea0003c3ffff */
        .type           $_ZN7cutlass13device_kernelIN5flash19enable_sm80_to_sm89INS1_16FlashAttnBwdSm80INS1_25CollectiveMainloopBwdSm80ILi2ELi2EN4cute5tupleIJNS5_1CILi128EEES8_NS7_ILi64EEEEEENS_10bfloat16_tEfNS_4arch4Sm80ELb1ELb0ELb1ELb1ELb1ELb0ELb0ELb0ELi2ELi4ELi4ELi4ELb0EEENS1_24CollectiveEpilogueBwdGQAISA_fSD_Li256ELb1ELb1EEENS1_25SingleTileBwdLPTSchedulerILb1ELi128ELb1EEEEEEEEEvNT_6ParamsE$_ZZN4cute12filter_tupleINS_5tupleIJNS_1CILi1024EEENS1_IJiiEEEEEEZNS_16flatten_to_tupleIS5_EEDaRKT_EUlRKT_E_EEDaS9_OT0_ENKUlDpSC_E_clIJNS1_IJS3_EEES4_EEEDaSG_,@function
        .size           $_ZN7cutlass13device_kernelIN5flash19enable_sm80_to_sm89INS1_16FlashAttnBwdSm80INS1_25CollectiveMainloopBwdSm80ILi2ELi2EN4cute5tupleIJNS5_1CILi128EEES8_NS7_ILi64EEEEEENS_10bfloat16_tEfNS_4arch4Sm80ELb1ELb0ELb1ELb1ELb1ELb0ELb0ELb0ELi2ELi4ELi4ELi4ELb0EEENS1_24CollectiveEpilogueBwdGQAISA_fSD_Li256ELb1ELb1EEENS1_25SingleTileBwdLPTSchedulerILb1ELi128ELb1EEEEEEEEEvNT_6ParamsE$_ZZN4cute12filter_tupleINS_5tupleIJNS_1CILi1024EEENS1_IJiiEEEEEEZNS_16flatten_to_tupleIS5_EEDaRKT_EUlRKT_E_EEDaS9_OT0_ENKUlDpSC_E_clIJNS1_IJS3_EEES4_EEEDaSG_,($_ZN7cutlass13device_kernelIN5flash19enable_sm80_to_sm89INS1_16FlashAttnBwdSm80INS1_25CollectiveMainloopBwdSm80ILi2ELi2EN4cute5tupleIJNS5_1CILi128EEES8_NS7_ILi64EEEEEENS_10bfloat16_tEfNS_4arch4Sm80ELb1ELb0ELb1ELb1ELb1ELb0ELb0ELb0ELi2ELi4ELi4ELi4ELb0EEENS1_24CollectiveEpilogueBwdGQAISA_fSD_Li256ELb1ELb1EEENS1_25SingleTileBwdLPTSchedulerILb1ELi128ELb1EEEEEEEEEvNT_6ParamsE$_ZZN4cute12filter_tupleINS_5tupleIJNS_1CILi1EEENS1_IJNS2_ILi8EEEiiEEENS2_ILi64EEENS1_IJiNS2_ILi144EEENS2_ILi288EEEEEENS2_ILi512EEEEEEZNS_7flattenISB_EEDaRKT_EUlRKT_E_EEDaSF_OT0_ENKUlDpSI_E_clIJNS1_IJS3_EEES5_NS1_IJS6_EEES9_NS1_IJSA_EEEEEEDaSM_ - $_ZN7cutlass13device_kernelIN5flash19enable_sm80_to_sm89INS1_16FlashAttnBwdSm80INS1_25CollectiveMainloopBwdSm80ILi2ELi2EN4cute5tupleIJNS5_1CILi128EEES8_NS7_ILi64EEEEEENS_10bfloat16_tEfNS_4arch4Sm80ELb1ELb0ELb1ELb1ELb1ELb0ELb0ELb0ELi2ELi4ELi4ELi4ELb0EEENS1_24CollectiveEpilogueBwdGQAISA_fSD_Li256ELb1ELb1EEENS1_25SingleTileBwdLPTSchedulerILb1ELi128ELb1EEEEEEEEEvNT_6ParamsE$_ZZN4cute12filter_tupleINS_5tupleIJNS_1CILi1024EEENS1_IJiiEEEEEEZNS_16flatten_to_tupleIS5_EEDaRKT_EUlRKT_E_EEDaS9_OT0_ENKUlDpSC_E_clIJNS1_IJS3_EEES4_EEEDaSG_)
$_ZN7cutlass13device_kernelIN5flash19enable_sm80_to_sm89INS1_16FlashAttnBwdSm80INS1_25CollectiveMainloopBwdSm80ILi2ELi2EN4cute5tupleIJNS5_1CILi128EEES8_NS7_ILi64EEEEEENS_10bfloat16_tEfNS_4arch4Sm80ELb1ELb0ELb1ELb1ELb1ELb0ELb0ELb0ELi2ELi4ELi4ELi4ELb0EEENS1_24CollectiveEpilogueBwdGQAISA_fSD_Li256ELb1ELb1EEENS1_25SingleTileBwdLPTSchedulerILb1ELi128ELb1EEEEEEEEEvNT_6ParamsE$_ZZN4cute12filter_tupleINS_5tupleIJNS_1CILi1024EEENS1_IJiiEEEEEEZNS_16flatten_to_tupleIS5_EEDaRKT_EUlRKT_E_EEDaS9_OT0_ENKUlDpSC_E_clIJNS1_IJS3_EEES4_EEEDaSG_:
[----:B------:R-:W-:-:S06]  /*bfb0*/  IADD3 R8, R58, -c[0x0][0x20], RZ ;  /* 0x800008003a087a10 */ /* 0x000fcc0007ffe0ff */
[----:B------:R-:W5:Y:S01]  /*bfc0*/  LDL R8, [R8] ;  /* 0x0000000008087983 */ /* 0x000f620000100800 */
[----:B------:R-:W-:Y:S02]  /*bfd0*/  IADD3 R3, R1, 0x1380, RZ ;  /* 0x0000138001037810 */ /* 0x000fe40007ffe0ff */
[----:B------:R-:W-:Y:S02]  /*bfe0*/  IADD3 R2, R58, 0x4, RZ ;  /* 0x000000043a027810 */ /* 0x000fe40007ffe0ff */
[----:B------:R-:W-:Y:S02]  /*bff0*/  IADD3 R3, R3, c[0x0][0x20], RZ ;  /* 0x0000080003037a10 */ /* 0x000fe40007ffe0ff */
[----:B------:R-:W-:Y:S02]  /*c000*/  MOV R6, 0xc020 ;  /* 0x0000c02000067802 */ /* 0x000fe40000000f00 */
[----:B-----5:R-:W-:Y:S05]  /*c010*/  CALL.REL.NOINC `($_ZN7cutlass13device_kernelIN5flash19enable_sm80_to_sm89INS1_16FlashAttnBwdSm80INS1_25CollectiveMainloopBwdSm80ILi2ELi2EN4cute5tupleIJNS5_1CILi128EEES8_NS7_ILi64EEEEEENS_10bfloat16_tEfNS_4arch4Sm80ELb1ELb0ELb1ELb1ELb1ELb0ELb0ELb0ELi2ELi4ELi4ELi4ELb0EEENS1_24CollectiveEpilogueBwdGQAISA_fSD_Li256ELb1ELb1EEENS1_25SingleTileBwdLPTSchedulerILb1ELi128ELb1EEEEEEEEEvNT_6ParamsE$_ZN4cute3eso3ESOILb1ELb0EJNS_1CILi1024EEEiiEEC2ERKS3_RKiS8_) ;  /* 0xffffc0c000007944 */ /* 0x020fea0003c3ffff */
[----:B------:R-:W-:-:S04]  /*c020*/  MOV R5, 0x0 ;  /* 0x0000000000057802 */ /* 0x000fc80000000f00 */
[----:B------:R-:W-:Y:S05]  /*c030*/  RET.REL.NODEC R4 `(_ZN7cutlass13device_kernelIN5flash19enable_sm80_to_sm89INS1_16FlashAttnBwdSm80INS1_25CollectiveMainloopBwdSm80ILi2ELi2EN4cute5tupleIJNS5_1CILi128EEES8_NS7_ILi64EEEEEENS_10bfloat16_tEfNS_4arch4Sm80ELb1ELb0ELb1ELb1ELb1ELb0ELb0ELb0ELi2ELi4ELi4ELi4ELb0EEENS1_24CollectiveEpilogueBwdGQAISA_fSD_Li256ELb1ELb1EEENS1_25SingleTileBwdLPTSchedulerILb1ELi128ELb1EEEEEEEEEvNT_6ParamsE) ;  /* 0xffff3fc004007950 */ /* 0x000fea0003c3ffff */
        .type           $_ZN7cutlass13device_kernelIN5flash19enable_sm80_to_sm89INS1_16FlashAttnBwdSm80INS1_25CollectiveMainloopBwdSm80ILi2ELi2EN4cute5tupleIJNS5_1CILi128EEES8_NS7_ILi64EEEEEENS_10bfloat16_tEfNS_4arch4Sm80ELb1ELb0ELb1ELb1ELb1ELb0ELb0ELb0ELi2ELi4ELi4ELi4ELb0EEENS1_24CollectiveEpilogueBwdGQAISA_fSD_Li256ELb1ELb1EEENS1_25SingleTileBwdLPTSchedulerILb1ELi128ELb1EEEEEEEEEvNT_6ParamsE$_ZZN4cute12filter_tupleINS_5tupleIJNS_1CILi1EEENS1_IJNS2_ILi8EEEiiEEENS2_ILi64EEENS1_IJiNS2_ILi144EEENS2_ILi288EEEEEENS2_ILi512EEEEEEZNS_7flattenISB_EEDaRKT_EUlRKT_E_EEDaSF_OT0_ENKUlDpSI_E_clIJNS1_IJS3_EEES5_NS1_IJS6_EEES9_NS1_IJSA_EEEEEEDaSM_,@function
        .size           $_ZN7cutlass13device_kernelIN5flash19enable_sm80_to_sm89INS1_16FlashAttnBwdSm80INS1_25CollectiveMainloopBwdSm80ILi2ELi2EN4cute5tupleIJNS5_1CILi128EEES8_NS7_ILi64EEEEEENS_10bfloat16_tEfNS_4arch4Sm80ELb1ELb0ELb1ELb1ELb1ELb0ELb0ELb0ELi2ELi4ELi4ELi4ELb0EEENS1_24CollectiveEpilogueBwdGQAISA_fSD_Li256ELb1ELb1EEENS1_25SingleTileBwdLPTSchedulerILb1ELi128ELb1EEEEEEEEEvNT_6ParamsE$_ZZN4cute12filter_tupleINS_5tupleIJNS_1CILi1EEENS1_IJNS2_ILi8EEEiiEEENS2_ILi64EEENS1_IJiNS2_ILi144EEENS2_ILi288EEEEEENS2_ILi512EEEEEEZNS_7flattenISB_EEDaRKT_EUlRKT_E_EEDaSF_OT0_ENKUlDpSI_E_clIJNS1_IJS3_EEES5_NS1_IJS6_EEES9_NS1_IJSA_EEEEEEDaSM_,($_ZN7cutlass13device_kernelIN5flash19enable_sm80_to_sm89INS1_16FlashAttnBwdSm80INS1_25CollectiveMainloopBwdSm80ILi2ELi2EN4cute5tupleIJNS5_1CILi128EEES8_NS7_ILi64EEEEEENS_10bfloat16_tEfNS_4arch4Sm80ELb1ELb0ELb1ELb1ELb1ELb0ELb0ELb0ELi2ELi4ELi4ELi4ELb0EEENS1_24CollectiveEpilogueBwdGQAISA_fSD_Li256ELb1ELb1EEENS1_25SingleTileBwdLPTSchedulerILb1ELi128ELb1EEEEEEEEEvNT_6ParamsE$_ZZN4cute12filter_tupleINS_5tupleIJNS_1CILi1EEENS1_IJiiiEEENS2_ILi64EEENS1_IJNS2_ILi72EEENS2_ILi144EEENS2_ILi288EEEEEENS2_ILi512EEEEEEZNS_7flattenISB_EEDaRKT_EUlRKT_E_EEDaSF_OT0_ENKUlDpSI_E_clIJNS1_IJS3_EEES4_NS1_IJS5_EEES9_NS1_IJSA_EEEEEEDaSM_ - $_ZN7cutlass13device_kernelIN5flash19enable_sm80_to_sm89INS1_16FlashAttnBwdSm80INS1_25CollectiveMainloopBwdSm80ILi2ELi2EN4cute5tupleIJNS5_1CILi128EEES8_NS7_ILi64EEEEEENS_10bfloat16_tEfNS_4arch4Sm80ELb1ELb0ELb1ELb1ELb1ELb0ELb0ELb0ELi2ELi4ELi4ELi4ELb0EEENS1_24CollectiveEpilogueBwdGQAISA_fSD_Li256ELb1ELb1EEENS1_25SingleTileBwdLPTSchedulerILb1ELi128ELb1EEEEEEEEEvNT_6ParamsE$_ZZN4cute12filter_tupleINS_5tupleIJNS_1CILi1EEENS1_IJNS2_ILi8EEEiiEEENS2_ILi64EEENS1_IJiNS2_ILi144EEENS2_ILi288EEEEEENS2_ILi512EEEEEEZNS_7flattenISB_EEDaRKT_EUlRKT_E_EEDaSF_OT0_ENKUlDpSI_E_clIJNS1_IJS3_EEES5_NS1_IJS6_EEES9_NS1_IJSA_EEEEEEDaSM_)
$_ZN7cutlass13device_kernelIN5flash19enable_sm80_to_sm89INS1_16FlashAttnBwdSm80INS1_25CollectiveMainloopBwdSm80ILi2ELi2EN4cute5tupleIJNS5_1CILi128EEES8_NS7_ILi64EEEEEENS_10bfloat16_tEfNS_4arch4Sm80ELb1ELb0ELb1ELb1ELb1ELb0ELb0ELb0ELi2ELi4ELi4ELi4ELb0EEENS1_24CollectiveEpilogueBwdGQAISA_fSD_Li256ELb1ELb1EEENS1_25SingleTileBwdLPTSchedulerILb1ELi128ELb1EEEEEEEEEvNT_6ParamsE$_ZZN4cute12filter_tupleINS_5tupleIJNS_1CILi1EEENS1_IJNS2_ILi8EEEiiEEENS2_ILi64EEENS1_IJiNS2_ILi144EEENS2_ILi288EEEEEENS2_ILi512EEEEEEZNS_7flattenISB_EEDaRKT_EUlRKT_E_EEDaSF_OT0_ENKUlDpSI_E_clIJNS1_IJS3_EEES5_NS1_IJS6_EEES9_NS1_IJSA_EEEEEEDaSM_:
[----:B------:R-:W-:-:S06]  /*c040*/  IADD3 R8, R60, -c[0x0][0x20], RZ ;  /* 0x800008003c087a10 */ /* 0x000fcc0007ffe0ff */
[----:B------:R-:W5:Y:S01]  /*c050*/  LDL R8, [R8] ;  /* 0x0000000008087983 */ /* 0x000f620000100800 */
[----:B------:R-:W-:Y:S02]  /*c060*/  IADD3 R3, R1, 0x1680, RZ ;  /* 0x0000168001037810 */ /* 0x000fe40007ffe0ff */
[----:B------:R-:W-:Y:S02]  /*c070*/  IADD3 R2, R60, 0x4, RZ ;  /* 0x000000043c027810 */ /* 0x000fe40007ffe0ff */
[----:B------:R-:W-:Y:S02]  /*c080*/  IADD3 R3, R3, c[0x0][0x20], RZ ;  /* 0x0000080003037a10 */ /* 0x000fe40007ffe0ff */
[----:B------:R-:W-:Y:S02]  /*c090*/  MOV R6, 0xc0b0 ;  /* 0x0000c0b000067802 */ /* 0x000fe40000000f00 */
[----:B-----5:R-:W-:Y:S05]  /*c0a0*/  CALL.REL.NOINC `($_ZN7cutlass13device_kernelIN5flash19enable_sm80_to_sm89INS1_16FlashAttnBwdSm80INS1_25CollectiveMainloopBwdSm80ILi2ELi2EN4cute5tupleIJNS5_1CILi128EEES8_NS7_ILi64EEEEEENS_10bfloat16_tEfNS_4arch4Sm80ELb1ELb0ELb1ELb1ELb1ELb0ELb0ELb0ELi2ELi4ELi4ELi4ELb0EEENS1_24CollectiveEpilogueBwdGQAISA_fSD_Li256ELb1ELb1EEENS1_25SingleTileBwdLPTSchedulerILb1ELi128ELb1EEEEEEEEEvNT_6ParamsE$_ZN4cute3eso3ESOILb1ELb0EJNS_1CILi1EEENS2_ILi8EEEiiNS2_ILi64EEEiNS2_ILi144EEENS2_ILi288EEENS2_ILi512EEEEEC2ERKS3_RKS4_RKiSF_RKS5_SF_RKS6_RKS7_RKS8_) ;  /* 0xffffc13000007944 */ /* 0x020fea0003c3ffff */
[----:B------:R2:W5:Y:S04]  /*c0b0*/  LDL R5, [R1+0x1688] ;  /* 0x0016880001057983 */ /* 0x0005680000100800 */
[----:B-1----:R2:W5:Y:S01]  /*c0c0*/  LDL.64 R2, [R1+0x1680] ;  /* 0x0016800001027983 */ /* 0x0025620000100a00 */
[----:B------:R-:W-:-:S02]  /*c0d0*/  MOV R8, R4 ;  /* 0x0000000400087202 */ /* 0x000fc40000000f00 */
[----:B------:R-:W-:-:S04]  /*c0e0*/  MOV R9, 0x0 ;  /* 0x0000000000097802 */ /* 0x000fc80000000f00 */
[----:B------:R-:W-:Y:S05]  /*c0f0*/  RET.REL.NODEC R8 `(_ZN7cutlass13device_kernelIN5flash19enable_sm80_to_sm89INS1_16FlashAttnBwdSm80INS1_25CollectiveMainloopBwdSm80ILi2ELi2EN4cute5tupleIJNS5_1CILi128EEES8_NS7_ILi64EEEEEENS_10bfloat16_tEfNS_4arch4Sm80ELb1ELb0ELb1ELb1ELb1ELb0ELb0ELb0ELi2ELi4ELi4ELi4ELb0EEENS1_24CollectiveEpilogueBwdGQAISA_fSD_Li256ELb1ELb1EEENS1_25SingleTileBwdLPTSchedulerILb1ELi128ELb1EEEEEEEEEvNT_6ParamsE) ;  /* 0xffff3f0008007950 */ /* 0x000fea0003c3ffff */
        .type           $_ZN7cutlass13device_kernelIN5flash19enable_sm80_to_sm89INS1_16FlashAttnBwdSm80INS1_25CollectiveMainloopBwdSm80ILi2ELi2EN4cute5tupleIJNS5_1CILi128EEES8_NS7_ILi64EEEEEENS_10bfloat16_tEfNS_4arch4Sm80ELb1ELb0ELb1ELb1ELb1ELb0ELb0ELb0ELi2ELi4ELi4ELi4ELb0EEENS1_24CollectiveEpilogueBwdGQAISA_fSD_Li256ELb1ELb1EEENS1_25SingleTileBwdLPTSchedulerILb1ELi128ELb1EEEEEEEEEvNT_6ParamsE$_ZZN4cute12filter_tupleINS_5tupleIJNS_1CILi1EEENS1_IJiiiEEENS2_ILi64EEENS1_IJNS2_ILi72EEENS2_ILi144EEENS2_ILi288EEEEEENS2_ILi512EEEEEEZNS_7flattenISB_EEDaRKT_EUlRKT_E_EEDaSF_OT0_ENKUlDpSI_E_clIJNS1_IJS3_EEES4_NS1_IJS5_EEES9_NS1_IJSA_EEEEEEDaSM_,@function
        .size           $_ZN7cutlass13device_kernelIN5flash19enable_sm80_to_sm89INS1_16FlashAttnBwdSm80INS1_25CollectiveMainloopBwdSm80ILi2ELi2EN4cute5tupleIJNS5_1CILi128EEES8_NS7_ILi64EEEEEENS_10bfloat16_tEfNS_4arch4Sm80ELb1ELb0ELb1ELb1ELb1ELb0ELb0ELb0ELi2ELi4ELi4ELi4ELb0EEENS1_24CollectiveEpilogueBwdGQAISA_fSD_Li256ELb1ELb1EEENS1_25SingleTileBwdLPTSchedulerILb1ELi128ELb1EEEEEEEEEvNT_6ParamsE$_ZZN4cute12filter_tupleINS_5tupleIJNS_1CILi1EEENS1_IJiiiEEENS2_ILi64EEENS1_IJNS2_ILi72EEENS2_ILi144EEENS2_ILi288EEEEEENS2_ILi512EEEEEEZNS_7flattenISB_EEDaRKT_EUlRKT_E_EEDaSF_OT0_ENKUlDpSI_E_clIJNS1_IJS3_EEES4_NS1_IJS5_EEES9_NS1_IJSA_EEEEEEDaSM_,($_ZN7cutlass13device_kernelIN5flash19enable_sm80_to_sm89INS1_16FlashAttnBwdSm80INS1_25CollectiveMainloopBwdSm80ILi2ELi2EN4cute5tupleIJNS5_1CILi128EEES8_NS7_ILi64EEEEEENS_10bfloat16_tEfNS_4arch4Sm80ELb1ELb0ELb1ELb1ELb1ELb0ELb0ELb0ELi2ELi4ELi4ELi4ELb0EEENS1_24CollectiveEpilogueBwdGQAISA_fSD_Li256ELb1ELb1EEENS1_25SingleTileBwdLPTSchedulerILb1ELi128ELb1EEEEEEEEEvNT_6ParamsE$_ZZN4cute12filter_tupleINS_5tupleIJNS_1CILi4096EEENS1_IJNS1_IJiiEEENS2_ILi8192EEEEEEEEEZNS_16flatten_to_tupleIS7_EEDaRKT_EUlRKT_E_EEDaSB_OT0_ENKUlDpSE_E_clIJNS1_IJS3_EEENS1_IJiiS5_EEEEEEDaSI_ - $_ZN7cutlass13device_kernelIN5flash19enable_sm80_to_sm89INS1_16FlashAttnBwdSm80INS1_25CollectiveMainloopBwdSm80ILi2ELi2EN4cute5tupleIJNS5_1CILi128EEES8_NS7_ILi64EEEEEENS_10bfloat16_tEfNS_4arch4Sm80ELb1ELb0ELb1ELb1ELb1ELb0ELb0ELb0ELi2ELi4ELi4ELi4ELb0EEENS1_24CollectiveEpilogueBwdGQAISA_fSD_Li256ELb1ELb1EEENS1_25SingleTileBwdLPTSchedulerILb1ELi128ELb1EEEEEEEEEvNT_6ParamsE$_ZZN4cute12filter_tupleINS_5tupleIJNS_1CILi1EEENS1_IJiiiEEENS2_ILi64EEENS1_IJNS2_ILi72EEENS2_ILi144EEENS2_ILi288EEEEEENS2_ILi512EEEEEEZNS_7flattenISB_EEDaRKT_EUlRKT_E_EEDaSF_OT0_ENKUlDpSI_E_clIJNS1_IJS3_EEES4_NS1_IJS5_EEES9_NS1_IJSA_EEEEEEDaSM_)
$_ZN7cutlass13device_kernelIN5flash19enable_sm80_to_sm89INS1_16FlashAttnBwdSm80INS1_25CollectiveMainloopBwdSm80ILi2ELi2EN4cute5tupleIJNS5_1CILi128EEES8_NS7_ILi64EEEEEENS_10bfloat16_tEfNS_4arch4Sm80ELb1ELb0ELb1ELb1ELb1ELb0ELb0ELb0ELi2ELi4ELi4ELi4ELb0EEENS1_24CollectiveEpilogueBwdGQAISA_fSD_Li256ELb1ELb1EEENS1_25SingleTileBwdLPTSchedulerILb1ELi128ELb1EEEEEEEEEvNT_6ParamsE$_ZZN4cute12filter_tupleINS_5tupleIJNS_1CILi1EEENS1_IJiiiEEENS2_ILi64EEENS1_IJNS2_ILi72EEENS2_ILi144EEENS2_ILi288EEEEEENS2_ILi512EEEEEEZNS_7flattenISB_EEDaRKT_EUlRKT_E_EEDaSF_OT0_ENKUlDpSI_E_clIJNS1_IJS3_EEES4_NS1_IJS5_EEES9_NS1_IJSA_EEEEEEDaSM_:
[----:B------:R-:W-:-:S06]  /*c100*/  IADD3 R8, R6, -c[0x0][0x20], RZ ;  /* 0x8000080006087a10 */ /* 0x000fcc0007ffe0ff */
[----:B------:R-:W5:Y:S01]  /*c110*/  LDL R8, [R8] ;  /* 0x0000000008087983 */ /* 0x000f620000100800 */
[----:B------:R-:W-:Y:S02]  /*c120*/  IADD3 R3, R1, 0x1680, RZ ;  /* 0x0000168001037810 */ /* 0x000fe40007ffe0ff */
[C---:B------:R-:W-:Y:S02]  /*c130*/  IADD3 R2, R6.reuse, 0x4, RZ ;  /* 0x0000000406027810 */ /* 0x040fe40007ffe0ff */
[----:B------:R-:W-:Y:S02]  /*c140*/  IADD3 R5, R6, 0x8, RZ ;  /* 0x0000000806057810 */ /* 0x000fe40007ffe0ff */
[----:B------:R-:W-:Y:S02]  /*c150*/  IADD3 R3, R3, c[0x0][0x20], RZ ;  /* 0x0000080003037a10 */ /* 0x000fe40007ffe0ff */
[----:B------:R-:W-:Y:S02]  /*c160*/  MOV R6, 0xc180 ;  /* 0x0000c18000067802 */ /* 0x000fe40000000f00 */
[----:B-----5:R-:W-:Y:S05]  /*c170*/  CALL.REL.NOINC `($_ZN7cutlass13device_kernelIN5flash19enable_sm80_to_sm89INS1_16FlashAttnBwdSm80INS1_25CollectiveMainloopBwdSm80ILi2ELi2EN4cute5tupleIJNS5_1CILi128EEES8_NS7_ILi64EEEEEENS_10bfloat16_tEfNS_4arch4Sm80ELb1ELb0ELb1ELb1ELb1ELb0ELb0ELb0ELi2ELi4ELi4ELi4ELb0EEENS1_24CollectiveEpilogueBwdGQAISA_fSD_Li256ELb1ELb1EEENS1_25SingleTileBwdLPTSchedulerILb1ELi128ELb1EEEEEEEEEvNT_6ParamsE$_ZN4cute3eso3ESOILb1ELb0EJNS_1CILi1EEEiiiNS2_ILi64EEENS2_ILi72EEENS2_ILi144EEENS2_ILi288EEENS2_ILi512EEEEEC2ERKS3_RKiSD_SD_RKS4_RKS5_RKS6_RKS7_RKS8_) ;  /* 0xffffc30000007944 */ /* 0x020fea0003c3ffff */
[----:B------:R2:W5:Y:S04]  /*c180*/  LDL R5, [R1+0x1688] ;  /* 0x0016880001057983 */ /* 0x0005680000100800 */
[----:B-1----:R2:W5:Y:S01]  /*c190*/  LDL.64 R2, [R1+0x1680] ;  /* 0x0016800001027983 */ /* 0x0025620000100a00 */
[----:B------:R-:W-:-:S02]  /*c1a0*/  MOV R8, R4 ;  /* 0x0000000400087202 */ /* 0x000fc40000000f00 */
[----:B------:R-:W-:-:S04]  /*c1b0*/  MOV R9, 0x0 ;  /* 0x0000000000097802 */ /* 0x000fc80000000f00 */
[----:B------:R-:W-:Y:S05]  /*c1c0*/  RET.REL.NODEC R8 `(_ZN7cutlass13device_kernelIN5flash19enable_sm80_to_sm89INS1_16FlashAttnBwdSm80INS1_25CollectiveMainloopBwdSm80ILi2ELi2EN4cute5tupleIJNS5_1CILi128EEES8_NS7_ILi64EEEEEENS_10bfloat16_tEfNS_4arch4Sm80ELb1ELb0ELb1ELb1ELb1ELb0ELb0ELb0ELi2ELi4ELi4ELi4ELb0EEENS1_24CollectiveEpilogueBwdGQAISA_fSD_Li256ELb1ELb1EEENS1_25SingleTileBwdLPTSchedulerILb1ELi128ELb1EEEEEEEEEvNT_6ParamsE) ;  /* 0xffff3e3008007950 */ /* 0x000fea0003c3ffff */
        .type           $_ZN7cutlass13device_kernelIN5flash19enable_sm80_to_sm89INS1_16FlashAttnBwdSm80INS1_25CollectiveMainloopBwdSm80ILi2ELi2EN4cute5tupleIJNS5_1CILi128EEES8_NS7_ILi64EEEEEENS_10bfloat16_tEfNS_4arch4Sm80ELb1ELb0ELb1ELb1ELb1ELb0ELb0ELb0ELi2ELi4ELi4ELi4ELb0EEENS1_24CollectiveEpilogueBwdGQAISA_fSD_Li256ELb1ELb1EEENS1_25SingleTileBwdLPTSchedulerILb1ELi128ELb1EEEEEEEEEvNT_6ParamsE$_ZZN4cute12filter_tupleINS_5tupleIJNS_1CILi4096EEENS1_IJNS1_IJiiEEENS2_ILi8192EEEEEEEEEZNS_16flatten_to_tupleIS7_EEDaRKT_EUlRKT_E_EEDaSB_OT0_ENKUlDpSE_E_clIJNS1_IJS3_EEENS1_IJiiS5_EEEEEEDaSI_,@function
        .size           $_ZN7cutlass13device_kernelIN5flash19enable_sm80_to_sm89INS1_16FlashAttnBwdSm80INS1_25CollectiveMainloopBwdSm80ILi2ELi2EN4cute5tupleIJNS5_1CILi128EEES8_NS7_ILi64EEEEEENS_10bfloat16_tEfNS_4arch4Sm80ELb1ELb0ELb1ELb1ELb1ELb0ELb0ELb0ELi2ELi4ELi4ELi4ELb0EEENS1_24CollectiveEpilogueBwdGQAISA_fSD_Li256ELb1ELb1EEENS1_25SingleTileBwdLPTSchedulerILb1ELi128ELb1EEEEEEEEEvNT_6ParamsE$_ZZN4cute12filter_tupleINS_5tupleIJNS_1CILi4096EEENS1_IJNS1_IJiiEEENS2_ILi8192EEEEEEEEEZNS_16flatten_to_tupleIS7_EEDaRKT_EUlRKT_E_EEDaSB_OT0_ENKUlDpSE_E_clIJNS1_IJS3_EEENS1_IJiiS5_EEEEEEDaSI_,($_ZN7cutlass13device_kernelIN5flash19enable_sm80_to_sm89INS1_16FlashAttnBwdSm80INS1_25CollectiveMainloopBwdSm80ILi2ELi2EN4cute5tupleIJNS5_1CILi128EEES8_NS7_ILi64EEEEEENS_10bfloat16_tEfNS_4arch4Sm80ELb1ELb0ELb1ELb1ELb1ELb0ELb0ELb0ELi2ELi4ELi4ELi4ELb0EEENS1_24CollectiveEpilogueBwdGQAISA_fSD_Li256ELb1ELb1EEENS1_25SingleTileBwdLPTSchedulerILb1ELi128ELb1EEEEEEEEEvNT_6ParamsE$_ZZN4cute12filter_tupleINS_5tupleIJNS_1CILi4096EEENS1_IJiiEEEEEEZNS_16flatten_to_tupleIS5_EEDaRKT_EUlRKT_E_EEDaS9_OT0_ENKUlDpSC_E_clIJNS1_IJS3_EEES4_EEEDaSG_ - $_ZN7cutlass13device_kernelIN5flash19enable_sm80_to_sm89INS1_16FlashAttnBwdSm80INS1_25CollectiveMainloopBwdSm80ILi2ELi2EN4cute5tupleIJNS5_1CILi128EEES8_NS7_ILi64EEEEEENS_10bfloat16_tEfNS_4arch4Sm80ELb1ELb0ELb1ELb1ELb1ELb0ELb0ELb0ELi2ELi4ELi4ELi4ELb0EEENS1_24CollectiveEpilogueBwdGQAISA_fSD_Li256ELb1ELb1EEENS1_25SingleTileBwdLPTSchedulerILb1ELi128ELb1EEEEEEEEEvNT_6ParamsE$_ZZN4cute12filter_tupleINS_5tupleIJNS_1CILi4096EEENS1_IJNS1_IJiiEEENS2_ILi8192EEEEEEEEEZNS_16flatten_to_tupleIS7_EEDaRKT_EUlRKT_E_EEDaSB_OT0_ENKUlDpSE_E_clIJNS1_IJS3_EEENS1_IJiiS5_EEEEEEDaSI_)
$_ZN7cutlass13device_kernelIN5flash19enable_sm80_to_sm89INS1_16FlashAttnBwdSm80INS1_25CollectiveMainloopBwdSm80ILi2ELi2EN4cute5tupleIJNS5_1CILi128EEES8_NS7_ILi64EEEEEENS_10bfloat16_tEfNS_4arch4Sm80ELb1ELb0ELb1ELb1ELb1ELb0ELb0ELb0ELi2ELi4ELi4ELi4ELb0EEENS1_24CollectiveEpilogueBwdGQAISA_fSD_Li256ELb1ELb1EEENS1_25SingleTileBwdLPTSchedulerILb1ELi128ELb1EEEEEEEEEvNT_6ParamsE$_ZZN4cute12filter_tupleINS_5tupleIJNS_1CILi4096EEENS1_IJNS1_IJiiEEENS2_ILi8192EEEEEEEEEZNS_16flatten_to_tupleIS7_EEDaRKT_EUlRKT_E_EEDaSB_OT0_ENKUlDpSE_E_clIJNS1_IJS3_EEENS1_IJiiS5_EEEEEEDaSI_:
[----:B------:R-:W-:-:S06]  /*c1d0*/  IADD3 R8, R60, -c[0x0][0x20], RZ ;  /* 0x800008003c087a10 */ /* 0x000fcc0007ffe0ff */
[----:B------:R-:W5:Y:S01]  /*c1e0*/  LDL R8, [R8] ;  /* 0x0000000008087983 */ /* 0x000f620000100800 */
[----:B------:R-:W-:Y:S02]  /*c1f0*/  IADD3 R3, R1, 0x1680, RZ ;  /* 0x0000168001037810 */ /* 0x000fe40007ffe0ff */
[----:B------:R-:W-:Y:S02]  /*c200*/  IADD3 R2, R60, 0x4, RZ ;  /* 0x000000043c027810 */ /* 0x000fe40007ffe0ff */
[----:B------:R-:W-:Y:S02]  /*c210*/  IADD3 R3, R3, c[0x0][0x20], RZ ;  /* 0x0000080003037a10 */ /* 0x000fe40007ffe0ff */
[----:B------:R-:W-:Y:S02]  /*c220*/  MOV R6, 0xc240 ;  /* 0x0000c24000067802 */ /* 0x000fe40000000f00 */
[----:B-----5:R-:W-:Y:S05]  /*c230*/  CALL.REL.NOINC `($_ZN7cutlass13device_kernelIN5flash19enable_sm80_to_sm89INS1_16FlashAttnBwdSm80INS1_25CollectiveMainloopBwdSm80ILi2ELi2EN4cute5tupleIJNS5_1CILi128EEES8_NS7_ILi64EEEEEENS_10bfloat16_tEfNS_4arch4Sm80ELb1ELb0ELb1ELb1ELb1ELb0ELb0ELb0ELi2ELi4ELi4ELi4ELb0EEENS1_24CollectiveEpilogueBwdGQAISA_fSD_Li256ELb1ELb1EEENS1_25SingleTileBwdLPTSchedulerILb1ELi128ELb1EEEEEEEEEvNT_6ParamsE$_ZN4cute3eso3ESOILb1ELb0EJNS_1CILi4096EEEiiNS2_ILi8192EEEEEC2ERKS3_RKiS9_RKS4_) ;  /* 0xffffc52000007944 */ /* 0x020fea0003c3ffff */
[----:B------:R-:W-:-:S04]  /*c240*/  MOV R5, 0x0 ;  /* 0x0000000000057802 */ /* 0x000fc80000000f00 */
[----:B------:R-:W-:Y:S05]  /*c250*/  RET.REL.NODEC R4 `(_ZN7cutlass13device_kernelIN5flash19enable_sm80_to_sm89INS1_16FlashAttnBwdSm80INS1_25CollectiveMainloopBwdSm80ILi2ELi2EN4cute5tupleIJNS5_1CILi128EEES8_NS7_ILi64EEEEEENS_10bfloat16_tEfNS_4arch4Sm80ELb1ELb0ELb1ELb1ELb1ELb0ELb0ELb0ELi2ELi4ELi4ELi4ELb0EEENS1_24CollectiveEpilogueBwdGQAISA_fSD_Li256ELb1ELb1EEENS1_25SingleTileBwdLPTSchedulerILb1ELi128ELb1EEEEEEEEEvNT_6ParamsE) ;  /* 0xffff3da004007950 */ /* 0x000fea0003c3ffff */
        .type           $_ZN7cutlass13device_kernelIN5flash19enable_sm80_to_sm89INS1_16FlashAttnBwdSm80INS1_25CollectiveMainloopBwdSm80ILi2ELi2EN4cute5tupleIJNS5_1CILi128EEES8_NS7_ILi64EEEEEENS_10bfloat16_tEfNS_4arch4Sm80ELb1ELb0ELb1ELb1ELb1ELb0ELb0ELb0ELi2ELi4ELi4ELi4ELb0EEENS1_24CollectiveEpilogueBwdGQAISA_fSD_Li256ELb1ELb1EEENS1_25SingleTileBwdLPTSchedulerILb1ELi128ELb1EEEEEEEEEvNT_6ParamsE$_ZZN4cute12filter_tupleINS_5tupleIJNS_1CILi4096EEENS1_IJiiEEEEEEZNS_16flatten_to_tupleIS5_EEDaRKT_EUlRKT_E_EEDaS9_OT0_ENKUlDpSC_E_clIJNS1_IJS3_EEES4_EEEDaSG_,@function
        .size           $_ZN7cutlass13device_kernelIN5flash19enable_sm80_to_sm89INS1_16FlashAttnBwdSm80INS1_25CollectiveMainloopBwdSm80ILi2ELi2EN4cute5tupleIJNS5_1CILi128EEES8_NS7_ILi64EEEEEENS_10bfloat16_tEfNS_4arch4Sm80ELb1ELb0ELb1ELb1ELb1ELb0ELb0ELb0ELi2ELi4ELi4ELi4ELb0EEENS1_24CollectiveEpilogueBwdGQAISA_fSD_Li256ELb1ELb1EEENS1_25SingleTileBwdLPTSchedulerILb1ELi128ELb1EEEEEEEEEvNT_6ParamsE$_ZZN4cute12filter_tupleINS_5tupleIJNS_1CILi4096EEENS1_IJiiEEEEEEZNS_16flatten_to_tupleIS5_EEDaRKT_EUlRKT_E_EEDaS9_OT0_ENKUlDpSC_E_clIJNS1_IJS3_EEES4_EEEDaSG_,($_ZN7cutlass13device_kernelIN5flash19enable_sm80_to_sm89INS1_16FlashAttnBwdSm80INS1_25CollectiveMainloopBwdSm80ILi2ELi2EN4cute5tupleIJNS5_1CILi128EEES8_NS7_ILi64EEEEEENS_10bfloat16_tEfNS_4arch4Sm80ELb1ELb0ELb1ELb1ELb1ELb0ELb0ELb0ELi2ELi4ELi4ELi4ELb0EEENS1_24CollectiveEpilogueBwdGQAISA_fSD_Li256ELb1ELb1EEENS1_25SingleTileBwdLPTSchedulerILb1ELi128ELb1EEEEEEEEEvNT_6ParamsE$_ZZN4cute12filter_tupleINS_5tupleIJiNS1_IJiNS_1CILi0EEEEEEEEES5_ZNS_6detail9lift_diceIS5_S5_EEDaRKT_RKT0_EUlRKT_RKT0_E_EEDaSA_SD_OT1_ENKUlDpSG_E_clIJNS1_IJiEEES4_EEEDaSN_ - $_ZN7cutlass13device_kernelIN5flash19enable_sm80_to_sm89INS1_16FlashAttnBwdSm80INS1_25CollectiveMainloopBwdSm80ILi2ELi2EN4cute5tupleIJNS5_1CILi128EEES8_NS7_ILi64EEEEEENS_10bfloat16_tEfNS_4arch4Sm80ELb1ELb0ELb1ELb1ELb1ELb0ELb0ELb0ELi2ELi4ELi4ELi4ELb0EEENS1_24CollectiveEpilogueBwdGQAISA_fSD_Li256ELb1ELb1EEENS1_25SingleTileBwdLPTSchedulerILb1ELi128ELb1EEEEEEEEEvNT_6ParamsE$_ZZN4cute12filter_tupleINS_5tupleIJNS_1CILi4096EEENS1_IJiiEEEEEEZNS_16flatten_to_tupleIS5_EEDaRKT_EUlRKT_E_EEDaS9_OT0_ENKUlDpSC_E_clIJNS1_IJS3_EEES4_EEEDaSG_)
$_ZN7cutlass13device_kernelIN5flash19enable_sm80_to_sm89INS1_16FlashAttnBwdSm80INS1_25CollectiveMainloopBwdSm80ILi2ELi2EN4cute5tupleIJNS5_1CILi128EEES8_NS7_ILi64EEEEEENS_10bfloat16_tEfNS_4arch4Sm80ELb1ELb0ELb1ELb1ELb1ELb0ELb0ELb0ELi2ELi4ELi4ELi4ELb0EEENS1_24CollectiveEpilogueBwdGQAISA_fSD_Li256ELb1ELb1EEENS1_25SingleTileBwdLPTSchedulerILb1ELi128ELb1EEEEEEEEEvNT_6ParamsE$_ZZN4cute12filter_tupleINS_5tupleIJNS_1CILi4096EEENS1_IJiiEEEEEEZNS_16flatten_to_tupleIS5_EEDaRKT_EUlRKT_E_EEDaS9_OT0_ENKUlDpSC_E_clIJNS1_IJS3_EEES4_EEEDaSG_:
[----:B------:R-:W-:-:S06]  /*c260*/  IADD3 R8, R58, -c[0x0][0x20], RZ ;  /* 0x800008003a087a10 */ /* 0x000fcc0007ffe0ff */
[----:B------:R-:W5:Y:S01]  /*c270*/  LDL R8, [R8] ;  /* 0x0000000008087983 */ /* 0x000f620000100800 */
[----:B------:R-:W-:Y:S02]  /*c280*/  IADD3 R3, R1, 0x1380, RZ ;  /* 0x0000138001037810 */ /* 0x000fe40007ffe0ff */
[----:B------:R-:W-:Y:S02]  /*c290*/  IADD3 R2, R58, 0x4, RZ ;  /* 0x000000043a027810 */ /* 0x000fe40007ffe0ff */
[----:B------:R-:W-:Y:S02]  /*c2a0*/  IADD3 R3, R3, c[0x0][0x20], RZ ;  /* 0x0000080003037a10 */ /* 0x000fe40007ffe0ff */
[----:B------:R-:W-:Y:S02]  /*c2b0*/  MOV R6, 0xc2d0 ;  /* 0x0000c2d000067802 */ /* 0x000fe40000000f00 */
[----:B-----5:R-:W-:Y:S05]  /*c2c0*/  CALL.REL.NOINC `($_ZN7cutlass13device_kernelIN5flash19enable_sm80_to_sm89INS1_16FlashAttnBwdSm80INS1_25CollectiveMainloopBwdSm80ILi2ELi2EN4cute5tupleIJNS5_1CILi128EEES8_NS7_ILi64EEEEEENS_10bfloat16_tEfNS_4arch4Sm80ELb1ELb0ELb1ELb1ELb1ELb0ELb0ELb0ELi2ELi4ELi4ELi4ELb0EEENS1_24CollectiveEpilogueBwdGQAISA_fSD_Li256ELb1ELb1EEENS1_25SingleTileBwdLPTSchedulerILb1ELi128ELb1EEEEEEEEEvNT_6ParamsE$_ZN4cute3eso3ESOILb1ELb0EJNS_1CILi4096EEEiiEEC2ERKS3_RKiS8_) ;  /* 0xffffc41000007944 */ /* 0x020fea0003c3ffff */
[----:B------:R-:W-:-:S04]  /*c2d0*/  MOV R5, 0x0 ;  /* 0x0000000000057802 */ /* 0x000fc80000000f00 */
[----:B------:R-:W-:Y:S05]  /*c2e0*/  RET.REL.NODEC R4 `(_ZN7cutlass13device_kernelIN5flash19enable_sm80_to_sm89INS1_16FlashAttnBwdSm80INS1_25CollectiveMainloopBwdSm80ILi2ELi2EN4cute5tupleIJNS5_1CILi128EEES8_NS7_ILi64EEEEEENS_10bfloat16_tEfNS_4arch4Sm80ELb1ELb0ELb1ELb1ELb1ELb0ELb0ELb0ELi2ELi4ELi4ELi4ELb0EEENS1_24CollectiveEpilogueBwdGQAISA_fSD_Li256ELb1ELb1EEENS1_25SingleTileBwdLPTSchedulerILb1ELi128ELb1EEEEEEEEEvNT_6ParamsE) ;  /* 0xffff3d1004007950 */ /* 0x000fea0003c3ffff */
        .type           $_ZN7cutlass13device_kernelIN5flash19enable_sm80_to_sm89INS1_16FlashAttnBwdSm80INS1_25CollectiveMainloopBwdSm80ILi2ELi2EN4cute5tupleIJNS5_1CILi128EEES8_NS7_ILi64EEEEEENS_10bfloat16_tEfNS_4arch4Sm80ELb1ELb0ELb1ELb1ELb1ELb0ELb0ELb0ELi2ELi4ELi4ELi4ELb0EEENS1_24CollectiveEpilogueBwdGQAISA_fSD_Li256ELb1ELb1EEENS1_25SingleTileBwdLPTSchedulerILb1ELi128ELb1EEEEEEEEEvNT_6ParamsE$_ZZN4cute12filter_tupleINS_5tupleIJiNS1_IJiNS_1CILi0EEEEEEEEES5_ZNS_6detail9lift_diceIS5_S5_EEDaRKT_RKT0_EUlRKT_RKT0_E_EEDaSA_SD_OT1_ENKUlDpSG_E_clIJNS1_IJiEEES4_EEEDaSN_,@function
        .size           $_ZN7cutlass13device_kernelIN5flash19enable_sm80_to_sm89INS1_16FlashAttnBwdSm80INS1_25CollectiveMainloopBwdSm80ILi2ELi2EN4cute5tupleIJNS5_1CILi128EEES8_NS7_ILi64EEEEEENS_10bfloat16_tEfNS_4arch4Sm80ELb1ELb0ELb1ELb1ELb1ELb0ELb0ELb0ELi2ELi4ELi4ELi4ELb0EEENS1_24CollectiveEpilogueBwdGQAISA_fSD_Li256ELb1ELb1EEENS1_25SingleTileBwdLPTSchedulerILb1ELi128ELb1EEEEEEEEEvNT_6ParamsE$_ZZN4cute12filter_tupleINS_5tupleIJiNS1_IJiNS_1CILi0EEEEEEEEES5_ZNS_6detail9lift_diceIS5_S5_EEDaRKT_RKT0_EUlRKT_RKT0_E_EEDaSA_SD_OT1_ENKUlDpSG_E_clIJNS1_IJiEEES4_EEEDaSN_,($_ZN7cutlass13device_kernelIN5flash19enable_sm80_to_sm89INS1_16FlashAttnBwdSm80INS1_25CollectiveMainloopBwdSm80ILi2ELi2EN4cute5tupleIJNS5_1CILi128EEES8_NS7_ILi64EEEEEENS_10bfloat16_tEfNS_4arch4Sm80ELb1ELb0ELb1ELb1ELb1ELb0ELb0ELb0ELi2ELi4ELi4ELi4ELb0EEENS1_24CollectiveEpilogueBwdGQAISA_fSD_Li256ELb1ELb1EEENS1_25SingleTileBwdLPTSchedulerILb1ELi128ELb1EEEEEEEEEvNT_6ParamsE$_ZZN4cute12filter_tupleINS_5tupleIJiNS_1CILi0EEEEEES4_ZNS_6detail9lift_diceIS4_S4_EEDaRKT_RKT0_EUlRKT_RKT0_E_EEDaS9_SC_OT1_ENKUlDpSF_E_clIJNS1_IJiEEENS1_IJS3_EEEEEEDaSM_ - $_ZN7cutlass13device_kernelIN5flash19enable_sm80_to_sm89INS1_16FlashAttnBwdSm80INS1_25CollectiveMainloopBwdSm80ILi2ELi2EN4cute5tupleIJNS5_1CILi128EEES8_NS7_ILi64EEEEEENS_10bfloat16_tEfNS_4arch4Sm80ELb1ELb0ELb1ELb1ELb1ELb0ELb0ELb0ELi2ELi4ELi4ELi4ELb0EEENS1_24CollectiveEpilogueBwdGQAISA_fSD_Li256ELb1ELb1EEENS1_25SingleTileBwdLPTSchedulerILb1ELi128ELb1EEEEEEEEEvNT_6ParamsE$_ZZN4cute12filter_tupleINS_5tupleIJiNS1_IJiNS_1CILi0EEEEEEEEES5_ZNS_6detail9lift_diceIS5_S5_EEDaRKT_RKT0_EUlRKT_RKT0_E_EEDaSA_SD_OT1_ENKUlDpSG_E_clIJNS1_IJiEEES4_EEEDaSN_)
$_ZN7cutlass13device_kernelIN5flash19enable_sm80_to_sm89INS1_16FlashAttnBwdSm80INS1_25CollectiveMainloopBwdSm80ILi2ELi2EN4cute5tupleIJNS5_1CILi128EEES8_NS7_ILi64EEEEEENS_10bfloat16_tEfNS_4arch4Sm80ELb1ELb0ELb1ELb1ELb1ELb0ELb0ELb0ELi2ELi4ELi4ELi4ELb0EEENS1_24CollectiveEpilogueBwdGQAISA_fSD_Li256ELb1ELb1EEENS1_25SingleTileBwdLPTSchedulerILb1ELi128ELb1EEEEEEEEEvNT_6ParamsE$_ZZN4cute12filter_tupleINS_5tupleIJiNS1_IJiNS_1CILi0EEEEEEEEES5_ZNS_6detail9lift_diceIS5_S5_EEDaRKT_RKT0_EUlRKT_RKT0_E_EEDaSA_SD_OT1_ENKUlDpSG_E_clIJNS1_IJiEEES4_EEEDaSN_:
[----:B------:R-:W-:Y:S02]  /*c2f0*/  IADD3 R6, R1, 0x1684, RZ ;  /* 0x0000168401067810 */ /* 0x000fe40007ffe0ff */
[----:B------:R-:W-:Y:S02]  /*c300*/  MOV R10, 0xc330 ;  /* 0x0000c330000a7802 */ /* 0x000fe40000000f00 */
[----:B------:R-:W-:Y:S02]  /*c310*/  IADD3 R6, R6, c[0x0][0x20], RZ ;  /* 0x0000080006067a10 */ /* 0x000fe40007ffe0ff */
[----:B------:R-:W-:Y:S05]  /*c320*/  CALL.REL.NOINC `($_ZN7cutlass13device_kernelIN5flash19enable_sm80_to_sm89INS1_16FlashAttnBwdSm80INS1_25CollectiveMainloopBwdSm80ILi2ELi2EN4cute5tupleIJNS5_1CILi128EEES8_NS7_ILi64EEEEEENS_10bfloat16_tEfNS_4arch4Sm80ELb1ELb0ELb1ELb1ELb1ELb0ELb0ELb0ELi2ELi4ELi4ELi4ELb0EEENS1_24CollectiveEpilogueBwdGQAISA_fSD_Li256ELb1ELb1EEENS1_25SingleTileBwdLPTSchedulerILb1ELi128ELb1EEEEEEEEEvNT_6ParamsE$_ZN4cute3eso3ESOILb0ELb0EJiiNS_1CILi0EEEEEC2ERKiS6_RKS3_) ;  /* 0xffffaeb000007944 */ /* 0x000fea0003c3ffff */
[----:B-1----:R1:W5:Y:S04]  /*c330*/  LDL R3, [R1+0x1688] ;  /* 0x0016880001037983 */ /* 0x0023680000100800 */
[----:B------:R1:W5:Y:S01]  /*c340*/  LDL R5, [R1+0x1684] ;  /* 0x0016840001057983 */ /* 0x0003620000100800 */
[----:B------:R-:W-:Y:S02]  /*c350*/  MOV R8, R2 ;  /* 0x0000000200087202 */ /* 0x000fe40000000f00 */
[----:B------:R-:W-:-:S04]  /*c360*/  MOV R9, 0x0 ;  /* 0x0000000000097802 */ /* 0x000fc80000000f00 */
[----:B------:R-:W-:Y:S05]  /*c370*/  RET.REL.NODEC R8 `(_ZN7cutlass13device_kernelIN5flash19enable_sm80_to_sm89INS1_16FlashAttnBwdSm80INS1_25CollectiveMainloopBwdSm80ILi2ELi2EN4cute5tupleIJNS5_1CILi128EEES8_NS7_ILi64EEEEEENS_10bfloat16_tEfNS_4arch4Sm80ELb1ELb0ELb1ELb1ELb1ELb0ELb0ELb0ELi2ELi4ELi4ELi4ELb0EEENS1_24CollectiveEpilogueBwdGQAISA_fSD_Li256ELb1ELb1EEENS1_25SingleTileBwdLPTSchedulerILb1ELi128ELb1EEEEEEEEEvNT_6ParamsE) ;  /* 0xffff3c8008007950 */ /* 0x000fea0003c3ffff */
        .type           $_ZN7cutlass13device_kernelIN5flash19enable_sm80_to_sm89INS1_16FlashAttnBwdSm80INS1_25CollectiveMainloopBwdSm80ILi2ELi2EN4cute5tupleIJNS5_1CILi128EEES8_NS7_ILi64EEEEEENS_10bfloat16_tEfNS_4arch4Sm80ELb1ELb0ELb1ELb1ELb1ELb0ELb0ELb0ELi2ELi4ELi4ELi4ELb0EEENS1_24CollectiveEpilogueBwdGQAISA_fSD_Li256ELb1ELb1EEENS1_25SingleTileBwdLPTSchedulerILb1ELi128ELb1EEEEEEEEEvNT_6ParamsE$_ZZN4cute12filter_tupleINS_5tupleIJiNS_1CILi0EEEEEES4_ZNS_6detail9lift_diceIS4_S4_EEDaRKT_RKT0_EUlRKT_RKT0_E_EEDaS9_SC_OT1_ENKUlDpSF_E_clIJNS1_IJiEEENS1_IJS3_EEEEEEDaSM_,@function
        .size           $_ZN7cutlass13device_kernelIN5flash19enable_sm80_to_sm89INS1_16FlashAttnBwdSm80INS1_25CollectiveMainloopBwdSm80ILi2ELi2EN4cute5tupleIJNS5_1CILi128EEES8_NS7_ILi64EEEEEENS_10bfloat16_tEfNS_4arch4Sm80ELb1ELb0ELb1ELb1ELb1ELb0ELb0ELb0ELi2ELi4ELi4ELi4ELb0EEENS1_24CollectiveEpilogueBwdGQAISA_fSD_Li256ELb1ELb1EEENS1_25SingleTileBwdLPTSchedulerILb1ELi128ELb1EEEEEEEEEvNT_6ParamsE$_ZZN4cute12filter_tupleINS_5tupleIJiNS_1CILi0EEEEEES4_ZNS_6detail9lift_diceIS4_S4_EEDaRKT_RKT0_EUlRKT_RKT0_E_EEDaS9_SC_OT1_ENKUlDpSF_E_clIJNS1_IJiEEENS1_IJS3_EEEEEEDaSM_,($_ZN7cutlass13device_kernelIN5flash19enable_sm80_to_sm89INS1_16FlashAttnBwdSm80INS1_25CollectiveMainloopBwdSm80ILi2ELi2EN4cute5tupleIJNS5_1CILi128EEES8_NS7_ILi64EEEEEENS_10bfloat16_tEfNS_4arch4Sm80ELb1ELb0ELb1ELb1ELb1ELb0ELb0ELb0ELi2ELi4ELi4ELi4ELb0EEENS1_24CollectiveEpilogueBwdGQAISA_fSD_Li256ELb1ELb1EEENS1_25SingleTileBwdLPTSchedulerILb1ELi128ELb1EEEEEEEEEvNT_6ParamsE$_ZZN4cute13to_mixed_bitsINS_5tupleIJNS1_IJNS_1CILi4EEENS2_ILi8EEEEEENS2_ILi2EEENS2_ILi1EEEEEENS1_IJNS1_IJNS2_ILi0EEENS2_ILi64EEEEEES9_S9_EEENS1_IJNS1_IJiiEEEiS9_EEEEEDaRKT_RKT0_RKT1_ENKUlDpRKT_E_clIJNS_9MixedBitsILj0ELj448EEENS2_ILj0EEESW_EEEDaSR_ - $_ZN7cutlass13device_kernelIN5flash19enable_sm80_to_sm89INS1_16FlashAttnBwdSm80INS1_25CollectiveMainloopBwdSm80ILi2ELi2EN4cute5tupleIJNS5_1CILi128EEES8_NS7_ILi64EEEEEENS_10bfloat16_tEfNS_4arch4Sm80ELb1ELb0ELb1ELb1ELb1ELb0ELb0ELb0ELi2ELi4ELi4ELi4ELb0EEENS1_24CollectiveEpilogueBwdGQAISA_fSD_Li256ELb1ELb1EEENS1_25SingleTileBwdLPTSchedulerILb1ELi128ELb1EEEEEEEEEvNT_6ParamsE$_ZZN4cute12filter_tupleINS_5tupleIJiNS_1CILi0EEEEEES4_ZNS_6detail9lift_diceIS4_S4_EEDaRKT_RKT0_EUlRKT_RKT0_E_EEDaS9_SC_OT1_ENKUlDpSF_E_clIJNS1_IJiEEENS1_IJS3_EEEEEEDaSM_)
$_ZN7cutlass13device_kernelIN5flash19enable_sm80_to_sm89INS1_16FlashAttnBwdSm80INS1_25CollectiveMainloopBwdSm80ILi2ELi2EN4cute5tupleIJNS5_1CILi128EEES8_NS7_ILi64EEEEEENS_10bfloat16_tEfNS_4arch4Sm80ELb1ELb0ELb1ELb1ELb1ELb0ELb0ELb0ELi2ELi4ELi4ELi4ELb0EEENS1_24CollectiveEpilogueBwdGQAISA_fSD_Li256ELb1ELb1EEENS1_25SingleTileBwdLPTSchedulerILb1ELi128ELb1EEEEEEEEEvNT_6ParamsE$_ZZN4cute12filter_tupleINS_5tupleIJiNS_1CILi0EEEEEES4_ZNS_6detail9lift_diceIS4_S4_EEDaRKT_RKT0_EUlRKT_RKT0_E_EEDaS9_SC_OT1_ENKUlDpSF_E_clIJNS1_IJiEEENS1_IJS3_EEEEEEDaSM_:
[----:B------:R-:W-:Y:S02]  /*c380*/  IADD3 R2, R1, 0x1684, RZ ;  /* 0x0000168401027810 */ /* 0x000fe40007ffe0ff */
[----:B------:R-:W-:Y:S02]  /*c390*/  MOV R6, 0xc3c0 ;  /* 0x0000c3c000067802 */ /* 0x000fe40000000f00 */
[----:B------:R-:W-:Y:S02]  /*c3a0*/  IADD3 R2, R2, c[0x0][0x20], RZ ;  /* 0x0000080002027a10 */ /* 0x000fe40007ffe0ff */
[----:B------:R-:W-:Y:S05]  /*c3b0*/  CALL.REL.NOINC `($_ZN7cutlass13device_kernelIN5flash19enable_sm80_to_sm89INS1_16FlashAttnBwdSm80INS1_25CollectiveMainloopBwdSm80ILi2ELi2EN4cute5tupleIJNS5_1CILi128EEES8_NS7_ILi64EEEEEENS_10bfloat16_tEfNS_4arch4Sm80ELb1ELb0ELb1ELb1ELb1ELb0ELb0ELb0ELi2ELi4ELi4ELi4ELb0EEENS1_24CollectiveEpilogueBwdGQAISA_fSD_Li256ELb1ELb1EEENS1_25SingleTileBwdLPTSchedulerILb1ELi128ELb1EEEEEEEEEvNT_6ParamsE$_ZN4cute3eso3ESOILb0ELb1EJiNS_1CILi0EEEEEC2ERKiRKS3_) ;  /* 0xffffb5a000007944 */ /* 0x000fea0003c3ffff */
[----:B-1----:R1:W5:Y:S01]  /*c3c0*/  LDL R2, [R1+0x1684] ;  /* 0x0016840001027983 */ /* 0x0023620000100800 */
[----:B------:R-:W-:Y:S02]  /*c3d0*/  MOV R8, R72 ;  /* 0x0000004800087202 */ /* 0x000fe40000000f00 */
[----:B------:R-:W-:-:S04]  /*c3e0*/  MOV R9, 0x0 ;  /* 0x0000000000097802 */ /* 0x000fc80000000f00 */
[----:B------:R-:W-:Y:S05]  /*c3f0*/  RET.REL.NODEC R8 `(_ZN7cutlass13device_kernelIN5flash19enable_sm80_to_sm89INS1_16FlashAttnBwdSm80INS1_25CollectiveMainloopBwdSm80ILi2ELi2EN4cute5tupleIJNS5_1CILi128EEES8_NS7_ILi64EEEEEENS_10bfloat16_tEfNS_4arch4Sm80ELb1ELb0ELb1ELb1ELb1ELb0ELb0ELb0ELi2ELi4ELi4ELi4ELb0EEENS1_24CollectiveEpilogueBwdGQAISA_fSD_Li256ELb1ELb1EEENS1_25SingleTileBwdLPTSchedulerILb1ELi128ELb1EEEEEEEEEvNT_6ParamsE) ;  /* 0xffff3c0008007950 */ /* 0x000fea0003c3ffff */
        .type           $_ZN7cutlass13device_kernelIN5flash19enable_sm80_to_sm89INS1_16FlashAttnBwdSm80INS1_25CollectiveMainloopBwdSm80ILi2ELi2EN4cute5tupleIJNS5_1CILi128EEES8_NS7_ILi64EEEEEENS_10bfloat16_tEfNS_4arch4Sm80ELb1ELb0ELb1ELb1ELb1ELb0ELb0ELb0ELi2ELi4ELi4ELi4ELb0EEENS1_24CollectiveEpilogueBwdGQAISA_fSD_Li256ELb1ELb1EEENS1_25SingleTileBwdLPTSchedulerILb1ELi128ELb1EEEEEEEEEvNT_6ParamsE$_ZZN4cute13to_mixed_bitsINS_5tupleIJNS1_IJNS_1CILi4EEENS2_ILi8EEEEEENS2_ILi2EEENS2_ILi1EEEEEENS1_IJNS1_IJNS2_ILi0EEENS2_ILi64EEEEEES9_S9_EEENS1_IJNS1_IJiiEEEiS9_EEEEEDaRKT_RKT0_RKT1_ENKUlDpRKT_E_clIJNS_9MixedBitsILj0ELj448EEENS2_ILj0EEESW_EEEDaSR_,@function
        .size           $_ZN7cutlass13device_kernelIN5flash19enable_sm80_to_sm89INS1_16FlashAttnBwdSm80INS1_25CollectiveMainloopBwdSm80ILi2ELi2EN4cute5tupleIJNS5_1CILi128EEES8_NS7_ILi64EEEEEENS_10bfloat16_tEfNS_4arch4Sm80ELb1ELb0ELb1ELb1ELb1ELb0ELb0ELb0ELi2ELi4ELi4ELi4ELb0EEENS1_24CollectiveEpilogueBwdGQAISA_fSD_Li256ELb1ELb1EEENS1_25SingleTileBwdLPTSchedulerILb1ELi128ELb1EEEEEEEEEvNT_6ParamsE$_ZZN4cute13to_mixed_bitsINS_5tupleIJNS1_IJNS_1CILi4EEENS2_ILi8EEEEEENS2_ILi2EEENS2_ILi1EEEEEENS1_IJNS1_IJNS2_ILi0EEENS2_ILi64EEEEEES9_S9_EEENS1_IJNS1_IJiiEEEiS9_EEEEEDaRKT_RKT0_RKT1_ENKUlDpRKT_E_clIJNS_9MixedBitsILj0ELj448EEENS2_ILj0EEESW_EEEDaSR_,($_ZN7cutlass13device_kernelIN5flash19enable_sm80_to_sm89INS1_16FlashAttnBwdSm80INS1_25CollectiveMainloopBwdSm80ILi2ELi2EN4cute5tupleIJNS5_1CILi128EEES8_NS7_ILi64EEEEEENS_10bfloat16_tEfNS_4arch4Sm80ELb1ELb0ELb1ELb1ELb1ELb0ELb0ELb0ELi2ELi4ELi4ELi4ELb0EEENS1_24CollectiveEpilogueBwdGQAISA_fSD_Li256ELb1ELb1EEENS1_25SingleTileBwdLPTSchedulerILb1ELi128ELb1EEEEEEEEEvNT_6ParamsE$_ZZN4cute13to_mixed_bitsINS_5tupleIJNS1_IJNS_1CILi4EEENS2_ILi8EEEEEENS2_ILi2EEENS2_ILi1EEEEEENS1_IJNS1_IJNS2_ILi0EEENS2_ILi64EEEEEES9_S9_EEENS1_IJNS1_IJiiEEEiS9_EEEEEDaRKT_RKT0_RKT1_ENKUlRKT_RKT0_RKT1_E_clIS5_SB_SD_EEDaSQ_ST_SW_ - $_ZN7cutlass13device_kernelIN5flash19enable_sm80_to_sm89INS1_16FlashAttnBwdSm80INS1_25CollectiveMainloopBwdSm80ILi2ELi2EN4cute5tupleIJNS5_1CILi128EEES8_NS7_ILi64EEEEEENS_10bfloat16_tEfNS_4arch4Sm80ELb1ELb0ELb1ELb1ELb1ELb0ELb0ELb0ELi2ELi4ELi4ELi4ELb0EEENS1_24CollectiveEpilogueBwdGQAISA_fSD_Li256ELb1ELb1EEENS1_25SingleTileBwdLPTSchedulerILb1ELi128ELb1EEEEEEEEEvNT_6ParamsE$_ZZN4cute13to_mixed_bitsINS_5tupleIJNS1_IJNS_1CILi4EEENS2_ILi8EEEEEENS2_ILi2EEENS2_ILi1EEEEEENS1_IJNS1_IJNS2_ILi0EEENS2_ILi64EEEEEES9_S9_EEENS1_IJNS1_IJiiEEEiS9_EEEEEDaRKT_RKT0_RKT1_ENKUlDpRKT_E_clIJNS_9MixedBitsILj0ELj448EEENS2_ILj0EEESW_EEEDaSR_)
$_ZN7cutlass13device_kernelIN5flash19enable_sm80_to_sm89INS1_16FlashAttnBwdSm80INS1_25CollectiveMainloopBwdSm80ILi2ELi2EN4cute5tupleIJNS5_1CILi128EEES8_NS7_ILi64EEEEEENS_10bfloat16_tEfNS_4arch4Sm80ELb1ELb0ELb1ELb1ELb1ELb0ELb0ELb0ELi2ELi4ELi4ELi4ELb0EEENS1_24CollectiveEpilogueBwdGQAISA_fSD_Li256ELb1ELb1EEENS1_25SingleTileBwdLPTSchedulerILb1ELi128ELb1EEEEEEEEEvNT_6ParamsE$_ZZN4cute13to_mixed_bitsINS_5tupleIJNS1_IJNS_1CILi4EEENS2_ILi8EEEEEENS2_ILi2EEENS2_ILi1EEEEEENS1_IJNS1_IJNS2_ILi0EEENS2_ILi64EEEEEES9_S9_EEENS1_IJNS1_IJiiEEEiS9_EEEEEDaRKT_RKT0_RKT1_ENKUlDpRKT_E_clIJNS_9MixedBitsILj0ELj448EEENS2_ILj0EEESW_EEEDaSR_:
[----:B------:R-:W-:Y:S02]  /*c400*/  MOV R3, 0x0 ;  /* 0x0000000000037802 */ /* 0x000fe40000000f00 */
[----:B------:R-:W-:Y:S02]  /*c410*/  LOP3.LUT R13, R13, 0x1c0, RZ, 0xc0, !PT ;  /* 0x000001c00d0d7812 */ /* 0x000fe400078ec0ff */
[----:B------:R-:W-:Y:S05]  /*c420*/  RET.REL.NODEC R2 `(_ZN7cutlass13device_kernelIN5flash19enable_sm80_to_sm89INS1_16FlashAttnBwdSm80INS1_25CollectiveMainloopBwdSm80ILi2ELi2EN4cute5tupleIJNS5_1CILi128EEES8_NS7_ILi64EEEEEENS_10bfloat16_tEfNS_4arch4Sm80ELb1ELb0ELb1ELb1ELb1ELb0ELb0ELb0ELi2ELi4ELi4ELi4ELb0EEENS1_24CollectiveEpilogueBwdGQAISA_fSD_Li256ELb1ELb1EEENS1_25SingleTileBwdLPTSchedulerILb1ELi128ELb1EEEEEEEEEvNT_6ParamsE) ;  /* 0xffff3bd002007950 */ /* 0x000fea0003c3ffff */
        .type           $_ZN7cutlass13device_kernelIN5flash19enable_sm80_to_sm89INS1_16FlashAttnBwdSm80INS1_25CollectiveMainloopBwdSm80ILi2ELi2EN4cute5tupleIJNS5_1CILi128EEES8_NS7_ILi64EEEEEENS_10bfloat16_tEfNS_4arch4Sm80ELb1ELb0ELb1ELb1ELb1ELb0ELb0ELb0ELi2ELi4ELi4ELi4ELb0EEENS1_24CollectiveEpilogueBwdGQAISA_fSD_Li256ELb1ELb1EEENS1_25SingleTileBwdLPTSchedulerILb1ELi128ELb1EEEEEEEEEvNT_6ParamsE$_ZZN4cute13to_mixed_bitsINS_5tupleIJNS1_IJNS_1CILi4EEENS2_ILi8EEEEEENS2_ILi2EEENS2_ILi1EEEEEENS1_IJNS1_IJNS2_ILi0EEENS2_ILi64EEEEEES9_S9_EEENS1_IJNS1_IJiiEEEiS9_EEEEEDaRKT_RKT0_RKT1_ENKUlRKT_RKT0_RKT1_E_clIS5_SB_SD_EEDaSQ_ST_SW_,@function
        .size           $_ZN7cutlass13device_kernelIN5flash19enable_sm80_to_sm89INS1_16FlashAttnBwdSm80INS1_25CollectiveMainloopBwdSm80ILi2ELi2EN4cute5tupleIJNS5_1CILi128EEES8_NS7_ILi64EEEEEENS_10bfloat16_tEfNS_4arch4Sm80ELb1ELb0ELb1ELb1ELb1ELb0ELb0ELb0ELi2ELi4ELi4ELi4ELb0EEENS1_24CollectiveEpilogueBwdGQAISA_fSD_Li256ELb1ELb1EEENS1_25SingleTileBwdLPTSchedulerILb1ELi128ELb1EEEEEEEEEvNT_6ParamsE$_ZZN4cute13to_mixed_bitsINS_5tupleIJNS1_IJNS_1CILi4EEENS2_ILi8EEEEEENS2_ILi2EEENS2_ILi1EEEEEENS1_IJNS1_IJNS2_ILi0EEENS2_ILi64EEEEEES9_S9_EEENS1_IJNS1_IJiiEEEiS9_EEEEEDaRKT_RKT0_RKT1_ENKUlRKT_RKT0_RKT1_E_clIS5_SB_SD_EEDaSQ_ST_SW_,($_ZN7cutlass13device_kernelIN5flash19enable_sm80_to_sm89INS1_16FlashAttnBwdSm80INS1_25CollectiveMainloopBwdSm80ILi2ELi2EN4cute5tupleIJNS5_1CILi128EEES8_NS7_ILi64EEEEEENS_10bfloat16_tEfNS_4arch4Sm80ELb1ELb0ELb1ELb1ELb1ELb0ELb0ELb0ELi2ELi4ELi4ELi4ELb0EEENS1_24CollectiveEpilogueBwdGQAISA_fSD_Li256ELb1ELb1EEENS1_25SingleTileBwdLPTSchedulerILb1ELi128ELb1EEEEEEEEEvNT_6ParamsE$_ZZN4cute13to_mixed_bitsINS_5tupleIJNS1_IJNS_1CILi4EEENS2_ILi8EEEEEENS2_ILi2EEENS2_ILi1EEEEEENS1_IJNS1_IJNS2_ILi128EEENS2_ILi0EEEEEES4_SA_EEENS1_IJNS1_IJiiEEEiSA_EEEEEDaRKT_RKT0_RKT1_ENKUlDpRKT_E_clIJNS_9MixedBitsILj0ELj384EEENSU_ILj0ELj8EEENS2_ILj0EEEEEEDaSR_ - $_ZN7cutlass13device_kernelIN5flash19enable_sm80_to_sm89INS1_16FlashAttnBwdSm80INS1_25CollectiveMainloopBwdSm80ILi2ELi2EN4cute5tupleIJNS5_1CILi128EEES8_NS7_ILi64EEEEEENS_10bfloat16_tEfNS_4arch4Sm80ELb1ELb0ELb1ELb1ELb1ELb0ELb0ELb0ELi2ELi4ELi4ELi4ELb0EEENS1_24CollectiveEpilogueBwdGQAISA_fSD_Li256ELb1ELb1EEENS1_25SingleTileBwdLPTSchedulerILb1ELi128ELb1EEEEEEEEEvNT_6ParamsE$_ZZN4cute13to_mixed_bitsINS_5tupleIJNS1_IJNS_1CILi4EEENS2_ILi8EEEEEENS2_ILi2EEENS2_ILi1EEEEEENS1_IJNS1_IJNS2_ILi0EEENS2_ILi64EEEEEES9_S9_EEENS1_IJNS1_IJiiEEEiS9_EEEEEDaRKT_RKT0_RKT1_ENKUlRKT_RKT0_RKT1_E_clIS5_SB_SD_EEDaSQ_ST_SW_)
$_ZN7cutlass13device_kernelIN5flash19enable_sm80_to_sm89INS1_16FlashAttnBwdSm80INS1_25CollectiveMainloopBwdSm80ILi2ELi2EN4cute5tupleIJNS5_1CILi128EEES8_NS7_ILi64EEEEEENS_10bfloat16_tEfNS_4arch4Sm80ELb1ELb0ELb1ELb1ELb1ELb0ELb0ELb0ELi2ELi4ELi4ELi4ELb0EEENS1_24CollectiveEpilogueBwdGQAISA_fSD_Li256ELb1ELb1EEENS1_25SingleTileBwdLPTSchedulerILb1ELi128ELb1EEEEEEEEEvNT_6ParamsE$_ZZN4cute13to_mixed_bitsINS_5tupleIJNS1_IJNS_1CILi4EEENS2_ILi8EEEEEENS2_ILi2EEENS2_ILi1EEEEEENS1_IJNS1_IJNS2_ILi0EEENS2_ILi64EEEEEES9_S9_EEENS1_IJNS1_IJiiEEEiS9_EEEEEDaRKT_RKT0_RKT1_ENKUlRKT_RKT0_RKT1_E_clIS5_SB_SD_EEDaSQ_ST_SW_:
[----:B------:R-:W-:Y:S02]  /*c430*/  MOV R2, 0xc450 ;  /* 0x0000c45000027802 */ /* 0x000fe40000000f00 */
[----:B------:R-:W-:Y:S05]  /*c440*/  CALL.REL.NOINC `($_ZN7cutlass13device_kernelIN5flash19enable_sm80_to_sm89INS1_16FlashAttnBwdSm80INS1_25CollectiveMainloopBwdSm80ILi2ELi2EN4cute5tupleIJNS5_1CILi128EEES8_NS7_ILi64EEEEEENS_10bfloat16_tEfNS_4arch4Sm80ELb1ELb0ELb1ELb1ELb1ELb0ELb0ELb0ELi2ELi4ELi4ELi4ELb0EEENS1_24CollectiveEpilogueBwdGQAISA_fSD_Li256ELb1ELb1EEENS1_25SingleTileBwdLPTSchedulerILb1ELi128ELb1EEEEEEEEEvNT_6ParamsE$_ZZN4cute13to_mixed_bitsINS_5tupleIJNS_1CILi4EEENS2_ILi8EEEEEENS1_IJNS2_ILi0EEENS2_ILi64EEEEEENS1_IJiiEEEEEDaRKT_RKT0_RKT1_ENKUlRKT_RKT0_RKT1_E_clIS4_S7_iEEDaSL_SO_SR_) ;  /* 0x0000038000007944 */ /* 0x000fea0003c00000 */
[----:B------:R-:W-:Y:S02]  /*c450*/  MOV R2, 0xc470 ;  /* 0x0000c47000027802 */ /* 0x000fe40000000f00 */
[----:B------:R-:W-:Y:S05]  /*c460*/  CALL.REL.NOINC `($_ZN7cutlass13device_kernelIN5flash19enable_sm80_to_sm89INS1_16FlashAttnBwdSm80INS1_25CollectiveMainloopBwdSm80ILi2ELi2EN4cute5tupleIJNS5_1CILi128EEES8_NS7_ILi64EEEEEENS_10bfloat16_tEfNS_4arch4Sm80ELb1ELb0ELb1ELb1ELb1ELb0ELb0ELb0ELi2ELi4ELi4ELi4ELb0EEENS1_24CollectiveEpilogueBwdGQAISA_fSD_Li256ELb1ELb1EEENS1_25SingleTileBwdLPTSchedulerILb1ELi128ELb1EEEEEEEEEvNT_6ParamsE$_ZZN4cute13to_mixed_bitsINS_5tupleIJNS_1CILi4EEENS2_ILi8EEEEEENS1_IJNS2_ILi0EEENS2_ILi64EEEEEENS1_IJiiEEEEEDaRKT_RKT0_RKT1_ENKUlDpRKT_E_clIJNS2_ILj0EEENS_9MixedBitsILj0ELj448EEEEEEDaSM_) ;  /* 0x0000032000007944 */ /* 0x000fea0003c00000 */
[----:B------:R-:W-:Y:S02]  /*c470*/  MOV R13, R3 ;  /* 0x00000003000d7202 */ /* 0x000fe40000000f00 */
[----:B------:R-:W-:Y:S02]  /*c480*/  MOV R2, R6 ;  /* 0x0000000600027202 */ /* 0x000fe40000000f00 */
[----:B------:R-:W-:-:S04]  /*c490*/  MOV R3, 0x0 ;  /* 0x0000000000037802 */ /* 0x000fc80000000f00 */
[----:B------:R-:W-:Y:S05]  /*c4a0*/  RET.REL.NODEC R2 `(_ZN7cutlass13device_kernelIN5flash19enable_sm80_to_sm89INS1_16FlashAttnBwdSm80INS1_25CollectiveMainloopBwdSm80ILi2ELi2EN4cute5tupleIJNS5_1CILi128EEES8_NS7_ILi64EEEEEENS_10bfloat16_tEfNS_4arch4Sm80ELb1ELb0ELb1ELb1ELb1ELb0ELb0ELb0ELi2ELi4ELi4ELi4ELb0EEENS1_24CollectiveEpilogueBwdGQAISA_fSD_Li256ELb1ELb1EEENS1_25SingleTileBwdLPTSchedulerILb1ELi128ELb1EEEEEEEEEvNT_6ParamsE) ;  /* 0xffff3b5002007950 */ /* 0x000fea0003c3ffff */
        .type           $_ZN7cutlass13device_kernelIN5flash19enable_sm80_to_sm89INS1_16FlashAttnBwdSm80INS1_25CollectiveMainloopBwdSm80ILi2ELi2EN4cute5tupleIJNS5_1CILi128EEES8_NS7_ILi64EEEEEENS_10bfloat16_tEfNS_4arch4Sm80ELb1ELb0ELb1ELb1ELb1ELb0ELb0ELb0ELi2ELi4ELi4ELi4ELb0EEENS1_24CollectiveEpilogueBwdGQAISA_fSD_Li256ELb1ELb1EEENS1_25SingleTileBwdLPTSchedulerILb1ELi128ELb1EEEEEEEEEvNT_6ParamsE$_ZZN4cute13to_mixed_bitsINS_5tupleIJNS1_IJNS_1CILi4EEENS2_ILi8EEEEEENS2_ILi2EEENS2_ILi1EEEEEENS1_IJNS1_IJNS2_ILi128EEENS2_ILi0EEEEEES4_SA_EEENS1_IJNS1_IJiiEEEiSA_EEEEEDaRKT_RKT0_RKT1_ENKUlDpRKT_E_clIJNS_9MixedBitsILj0ELj384EEENSU_ILj0ELj8EEENS2_ILj0EEEEEEDaSR_,@function
        .size           $_ZN7cutlass13device_kernelIN5flash19enable_sm80_to_sm89INS1_16FlashAttnBwdSm80INS1_25CollectiveMainloopBwdSm80ILi2ELi2EN4cute5tupleIJNS5_1CILi128EEES8_NS7_ILi64EEEEEENS_10bfloat16_tEfNS_4arch4Sm80ELb1ELb0ELb1ELb1ELb1ELb0ELb0ELb0ELi2ELi4ELi4ELi4ELb0EEENS1_24CollectiveEpilogueBwdGQAISA_fSD_Li256ELb1ELb1EEENS1_25SingleTileBwdLPTSchedulerILb1ELi128ELb1EEEEEEEEEvNT_6ParamsE$_ZZN4cute13to_mixed_bitsINS_5tupleIJNS1_IJNS_1CILi4EEENS2_ILi8EEEEEENS2_ILi2EEENS2_ILi1EEEEEENS1_IJNS1_IJNS2_ILi128EEENS2_ILi0EEEEEES4_SA_EEENS1_IJNS1_IJiiEEEiSA_EEEEEDaRKT_RKT0_RKT1_ENKUlDpRKT_E_clIJNS_9MixedBitsILj0ELj384EEENSU_ILj0ELj8EEENS2_ILj0EEEEEEDaSR_,($_ZN7cutlass13device_kernelIN5flash19enable_sm80_to_sm89INS1_16FlashAttnBwdSm80INS1_25CollectiveMainloopBwdSm80ILi2ELi2EN4cute5tupleIJNS5_1CILi128EEES8_NS7_ILi64EEEEEENS_10bfloat16_tEfNS_4arch4Sm80ELb1ELb0ELb1ELb1ELb1ELb0ELb0ELb0ELi2ELi4ELi4ELi4ELb0EEENS1_24CollectiveEpilogueBwdGQAISA_fSD_Li256ELb1ELb1EEENS1_25SingleTileBwdLPTSchedulerILb1ELi128ELb1EEEEEEEEEvNT_6ParamsE$_ZZN4cute13to_mixed_bitsINS_5tupleIJNS1_IJNS_1CILi4EEENS2_ILi8EEEEEENS2_ILi2EEENS2_ILi1EEEEEENS1_IJNS1_IJNS2_ILi128EEENS2_ILi0EEEEEES4_SA_EEENS1_IJNS1_IJiiEEEiSA_EEEEEDaRKT_RKT0_RKT1_ENKUlRKT_RKT0_RKT1_E_clIS5_SB_SD_EEDaSQ_ST_SW_ - $_ZN7cutlass13device_kernelIN5flash19enable_sm80_to_sm89INS1_16FlashAttnBwdSm80INS1_25CollectiveMainloopBwdSm80ILi2ELi2EN4cute5tupleIJNS5_1CILi128EEES8_NS7_ILi64EEEEEENS_10bfloat16_tEfNS_4arch4Sm80ELb1ELb0ELb1ELb1ELb1ELb0ELb0ELb0ELi2ELi4ELi4ELi4ELb0EEENS1_24CollectiveEpilogueBwdGQAISA_fSD_Li256ELb1ELb1EEENS1_25SingleTileBwdLPTSchedulerILb1ELi128ELb1EEEEEEEEEvNT_6ParamsE$_ZZN4cute13to_mixed_bitsINS_5tupleIJNS1_IJNS_1CILi4EEENS2_ILi8EEEEEENS2_ILi2EEENS2_ILi1EEEEEENS1_IJNS1_IJNS2_ILi128EEENS2_ILi0EEEEEES4_SA_EEENS1_IJNS1_IJiiEEEiSA_EEEEEDaRKT_RKT0_RKT1_ENKUlDpRKT_E_clIJNS_9MixedBitsILj0ELj384EEENSU_ILj0ELj8EEENS2_ILj0EEEEEEDaSR_)
$_ZN7cutlass13device_kernelIN5flash19enable_sm80_to_sm89INS1_16FlashAttnBwdSm80INS1_25CollectiveMainloopBwdSm80ILi2ELi2EN4cute5tupleIJNS5_1CILi128EEES8_NS7_ILi64EEEEEENS_10bfloat16_tEfNS_4arch4Sm80ELb1ELb0ELb1ELb1ELb1ELb0ELb0ELb0ELi2ELi4ELi4ELi4ELb0EEENS1_24CollectiveEpilogueBwdGQAISA_fSD_Li256ELb1ELb1EEENS1_25SingleTileBwdLPTSchedulerILb1ELi128ELb1EEEEEEEEEvNT_6ParamsE$_ZZN4cute13to_mixed_bitsINS_5tupleIJNS1_IJNS_1CILi4EEENS2_ILi8EEEEEENS2_ILi2EEENS2_ILi1EEEEEENS1_IJNS1_IJNS2_ILi128EEENS2_ILi0EEEEEES4_SA_EEENS1_IJNS1_IJiiEEEiSA_EEEEEDaRKT_RKT0_RKT1_ENKUlDpRKT_E_clIJNS_9MixedBitsILj0ELj384EEENSU_ILj0ELj8EEENS2_ILj0EEEEEEDaSR_:
[----:B------:R-:W-:-:S04]  /*c4b0*/  LOP3.LUT R6, R5, 0x8, RZ, 0xc0, !PT ;  /* 0x0000000805067812 */ /* 0x000fc800078ec0ff */
[----:B------:R-:W-:Y:S01]  /*c4c0*/  LOP3.LUT R11, R6, 0x188, R3, 0x78, !PT ;  /* 0x00000188060b7812 */ /* 0x000fe200078e7803 */
[----:B------:R-:W-:-:S04]  /*c4d0*/  IMAD.MOV.U32 R3, RZ, RZ, 0x0 ;  /* 0x00000000ff037424 */ /* 0x000fc800078e00ff */
[----:B------:R-:W-:Y:S05]  /*c4e0*/  RET.REL.NODEC R2 `(_ZN7cutlass13device_kernelIN5flash19enable_sm80_to_sm89INS1_16FlashAttnBwdSm80INS1_25CollectiveMainloopBwdSm80ILi2ELi2EN4cute5tupleIJNS5_1CILi128EEES8_NS7_ILi64EEEEEENS_10bfloat16_tEfNS_4arch4Sm80ELb1ELb0ELb1ELb1ELb1ELb0ELb0ELb0ELi2ELi4ELi4ELi4ELb0EEENS1_24CollectiveEpilogueBwdGQAISA_fSD_Li256ELb1ELb1EEENS1_25SingleTileBwdLPTSchedulerILb1ELi128ELb1EEEEEEEEEvNT_6ParamsE) ;  /* 0xffff3b1002007950 */ /* 0x000fea0003c3ffff */
        .type           $_ZN7cutlass13device_kernelIN5flash19enable_sm80_to_sm89INS1_16FlashAttnBwdSm80INS1_25CollectiveMainloopBwdSm80ILi2ELi2EN4cute5tupleIJNS5_1CILi128EEES8_NS7_ILi64EEEEEENS_10bfloat16_tEfNS_4arch4Sm80ELb1ELb0ELb1ELb1ELb1ELb0ELb0ELb0ELi2ELi4ELi4ELi4ELb0EEENS1_24CollectiveEpilogueBwdGQAISA_fSD_Li256ELb1ELb1EEENS1_25SingleTileBwdLPTSchedulerILb1ELi128ELb1EEEEEEEEEvNT_6ParamsE$_ZZN4cute13to_mixed_bitsINS_5tupleIJNS1_IJNS_1CILi4EEENS2_ILi8EEEEEENS2_ILi2EEENS2_ILi1EEEEEENS1_IJNS1_IJNS2_ILi128EEENS2_ILi0EEEEEES4_SA_EEENS1_IJNS1_IJiiEEEiSA_EEEEEDaRKT_RKT0_RKT1_ENKUlRKT_RKT0_RKT1_E_clIS5_SB_SD_EEDaSQ_ST_SW_,@function
        .size           $_ZN7cutlass13device_kernelIN5flash19enable_sm80_to_sm89INS1_16FlashAttnBwdSm80INS1_25CollectiveMainloopBwdSm80ILi2ELi2EN4cute5tupleIJNS5_1CILi128EEES8_NS7_ILi64EEEEEENS_10bfloat16_tEfNS_4arch4Sm80ELb1ELb0ELb1ELb1ELb1ELb0ELb0ELb0ELi2ELi4ELi4ELi4ELb0EEENS1_24CollectiveEpilogueBwdGQAISA_fSD_Li256ELb1ELb1EEENS1_25SingleTileBwdLPTSchedulerILb1ELi128ELb1EEEEEEEEEvNT_6ParamsE$_ZZN4cute13to_mixed_bitsINS_5tupleIJNS1_IJNS_1CILi4EEENS2_ILi8EEEEEENS2_ILi2EEENS2_ILi1EEEEEENS1_IJNS1_IJNS2_ILi128EEENS2_ILi0EEEEEES4_SA_EEENS1_IJNS1_IJiiEEEiSA_EEEEEDaRKT_RKT0_RKT1_ENKUlRKT_RKT0_RKT1_E_clIS5_SB_SD_EEDaSQ_ST_SW_,($_ZN7cutlass13device_kernelIN5flash19enable_sm80_to_sm89INS1_16FlashAttnBwdSm80INS1_25CollectiveMainloopBwdSm80ILi2ELi2EN4cute5tupleIJNS5_1CILi128EEES8_NS7_ILi64EEEEEENS_10bfloat16_tEfNS_4arch4Sm80ELb1ELb0ELb1ELb1ELb1ELb0ELb0ELb0ELi2ELi4ELi4ELi4ELb0EEENS1_24CollectiveEpilogueBwdGQAISA_fSD_Li256ELb1ELb1EEENS1_25SingleTileBwdLPTSchedulerILb1ELi128ELb1EEEEEEEEEvNT_6ParamsE$_ZZN4cute13to_mixed_bitsINS_5tupleIJNS1_IJNS_1CILi4EEENS2_ILi8EEEEEENS2_ILi2EEENS2_ILi1EEEEEENS1_IJNS1_IJNS2_ILi128EEENS2_ILi0EEEEEES4_SA_EEENS1_IJNS1_IJiiEEEiSA_EEEEEDaRKT_RKT0_RKT1_ENKUlRKT_RKT0_RKT1_E_clIS6_S4_iEEDaSQ_ST_SW_ - $_ZN7cutlass13device_kernelIN5flash19enable_sm80_to_sm89INS1_16FlashAttnBwdSm80INS1_25CollectiveMainloopBwdSm80ILi2ELi2EN4cute5tupleIJNS5_1CILi128EEES8_NS7_ILi64EEEEEENS_10bfloat16_tEfNS_4arch4Sm80ELb1ELb0ELb1ELb1ELb1ELb0ELb0ELb0ELi2ELi4ELi4ELi4ELb0EEENS1_24CollectiveEpilogueBwdGQAISA_fSD_Li256ELb1ELb1EEENS1_25SingleTileBwdLPTSchedulerILb1ELi128ELb1EEEEEEEEEvNT_6ParamsE$_ZZN4cute13to_mixed_bitsINS_5tupleIJNS1_IJNS_1CILi4EEENS2_ILi8EEEEEENS2_ILi2EEENS2_ILi1EEEEEENS1_IJNS1_IJNS2_ILi128EEENS2_ILi0EEEEEES4_SA_EEENS1_IJNS1_IJiiEEEiSA_EEEEEDaRKT_RKT0_RKT1_ENKUlRKT_RKT0_RKT1_E_clIS5_SB_SD_EEDaSQ_ST_SW_)
$_ZN7cutlass13device_kernelIN5flash19enable_sm80_to_sm89INS1_16FlashAttnBwdSm80INS1_25CollectiveMainloopBwdSm80ILi2ELi2EN4cute5tupleIJNS5_1CILi128EEES8_NS7_ILi64EEEEEENS_10bfloat16_tEfNS_4arch4Sm80ELb1ELb0ELb1ELb1ELb1ELb0ELb0ELb0ELi2ELi4ELi4ELi4ELb0EEENS1_24CollectiveEpilogueBwdGQAISA_fSD_Li256ELb1ELb1EEENS1_25SingleTileBwdLPTSchedulerILb1ELi128ELb1EEEEEEEEEvNT_6ParamsE$_ZZN4cute13to_mixed_bitsINS_5tupleIJNS1_IJNS_1CILi4EEENS2_ILi8EEEEEENS2_ILi2EEENS2_ILi1EEEEEENS1_IJNS1_IJNS2_ILi128EEENS2_ILi0EEEEEES4_SA_EEENS1_IJNS1_IJiiEEEiSA_EEEEEDaRKT_RKT0_RKT1_ENKUlRKT_RKT0_RKT1_E_clIS5_SB_SD_EEDaSQ_ST_SW_:
[----:B------:R-:W-:Y:S02]  /*c4f0*/  MOV R3, R2 ;  /* 0x0000000200037202 */ /* 0x000fe40000000f00 */
[----:B------:R-:W-:Y:S02]  /*c500*/  MOV R2, 0xc520 ;  /* 0x0000c52000027802 */ /* 0x000fe40000000f00 */
[----:B------:R-:W-:Y:S05]  /*c510*/  CALL.REL.NOINC `($_ZN7cutlass13device_kernelIN5flash19enable_sm80_to_sm89INS1_16FlashAttnBwdSm80INS1_25CollectiveMainloopBwdSm80ILi2ELi2EN4cute5tupleIJNS5_1CILi128EEES8_NS7_ILi64EEEEEENS_10bfloat16_tEfNS_4arch4Sm80ELb1ELb0ELb1ELb1ELb1ELb0ELb0ELb0ELi2ELi4ELi4ELi4ELb0EEENS1_24CollectiveEpilogueBwdGQAISA_fSD_Li256ELb1ELb1EEENS1_25SingleTileBwdLPTSchedulerILb1ELi128ELb1EEEEEEEEEvNT_6ParamsE$_ZZN4cute13to_mixed_bitsINS_5tupleIJNS_1CILi4EEENS2_ILi8EEEEEENS1_IJNS2_ILi128EEENS2_ILi0EEEEEENS1_IJiiEEEEEDaRKT_RKT0_RKT1_ENKUlRKT_RKT0_RKT1_E_clIS3_S6_iEEDaSL_SO_SR_) ;  /* 0x0000034000007944 */ /* 0x000fea0003c00000 */
[----:B------:R-:W-:Y:S02]  /*c520*/  MOV R2, 0xc540 ;  /* 0x0000c54000027802 */ /* 0x000fe40000000f00 */
[----:B------:R-:W-:Y:S05]  /*c530*/  CALL.REL.NOINC `($_ZN7cutlass13device_kernelIN5flash19enable_sm80_to_sm89INS1_16FlashAttnBwdSm80INS1_25CollectiveMainloopBwdSm80ILi2ELi2EN4cute5tupleIJNS5_1CILi128EEES8_NS7_ILi64EEEEEENS_10bfloat16_tEfNS_4arch4Sm80ELb1ELb0ELb1ELb1ELb1ELb0ELb0ELb0ELi2ELi4ELi4ELi4ELb0EEENS1_24CollectiveEpilogueBwdGQAISA_fSD_Li256ELb1ELb1EEENS1_25SingleTileBwdLPTSchedulerILb1ELi128ELb1EEEEEEEEEvNT_6ParamsE$_ZZN4cute13to_mixed_bitsINS_5tupleIJNS_1CILi4EEENS2_ILi8EEEEEENS1_IJNS2_ILi128EEENS2_ILi0EEEEEENS1_IJiiEEEEEDaRKT_RKT0_RKT1_ENKUlDpRKT_E_clIJNS_9MixedBitsILj0ELj384EEENS2_ILj0EEEEEEDaSM_) ;  /* 0x000002e000007944 */ /* 0x000fea0003c00000 */
[----:B------:R-:W-:Y:S02]  /*c540*/  MOV R8, R6 ;  /* 0x0000000600087202 */ /* 0x000fe40000000f00 */
[----:B------:R-:W-:-:S04]  /*c550*/  MOV R9, 0x0 ;  /* 0x0000000000097802 */ /* 0x000fc80000000f00 */
[----:B------:R-:W-:Y:S05]  /*c560*/  RET.REL.NODEC R8 `(_ZN7cutlass13device_kernelIN5flash19enable_sm80_to_sm89INS1_16FlashAttnBwdSm80INS1_25CollectiveMainloopBwdSm80ILi2ELi2EN4cute5tupleIJNS5_1CILi128EEES8_NS7_ILi64EEEEEENS_10bfloat16_tEfNS_4arch4Sm80ELb1ELb0ELb1ELb1ELb1ELb0ELb0ELb0ELi2ELi4ELi4ELi4ELb0EEENS1_24CollectiveEpilogueBwdGQAISA_fSD_Li256ELb1ELb1EEENS1_25SingleTileBwdLPTSchedulerILb1ELi128ELb1EEEEEEEEEvNT_6ParamsE) ;  /* 0xffff3a9008007950 */ /* 0x000fea0003c3ffff */
        .type           $_ZN7cutlass13device_kernelIN5flash19enable_sm80_to_sm89INS1_16FlashAttnBwdSm80INS1_25CollectiveMainloopBwdSm80ILi2ELi2EN4cute5tupleIJNS5_1CILi128EEES8_NS7_ILi64EEEEEENS_10bfloat16_tEfNS_4arch4Sm80ELb1ELb0ELb1ELb1ELb1ELb0ELb0ELb0ELi2ELi4ELi4ELi4ELb0EEENS1_24CollectiveEpilogueBwdGQAISA_fSD_Li256ELb1ELb1EEENS1_25SingleTileBwdLPTSchedulerILb1ELi128ELb1EEEEEEEEEvNT_6ParamsE$_ZZN4cute13to_mixed_bitsINS_5tupleIJNS1_IJNS_1CILi4EEENS2_ILi8EEEEEENS2_ILi2EEENS2_ILi1EEEEEENS1_IJNS1_IJNS2_ILi128EEENS2_ILi0EEEEEES4_SA_EEENS1_IJNS1_IJiiEEEiSA_EEEEEDaRKT_RKT0_RKT1_ENKUlRKT_RKT0_RKT1_E_clIS6_S4_iEEDaSQ_ST_SW_,@function
        .size           $_ZN7cutlass13device_kernelIN5flash19enable_sm80_to_sm89INS1_16FlashAttnBwdSm80INS1_25CollectiveMainloopBwdSm80ILi2ELi2EN4cute5tupleIJNS5_1CILi128EEES8_NS7_ILi64EEEEEENS_10bfloat16_tEfNS_4arch4Sm80ELb1ELb0ELb1ELb1ELb1ELb0ELb0ELb0ELi2ELi4ELi4ELi4ELb0EEENS1_24CollectiveEpilogueBwdGQAISA_fSD_Li256ELb1ELb1EEENS1_25SingleTileBwdLPTSchedulerILb1ELi128ELb1EEEEEEEEEvNT_6ParamsE$_ZZN4cute13to_mixed_bitsINS_5tupleIJNS1_IJNS_1CILi4EEENS2_ILi8EEEEEENS2_ILi2EEENS2_ILi1EEEEEENS1_IJNS1_IJNS2_ILi128EEENS2_ILi0EEEEEES4_SA_EEENS1_IJNS1_IJiiEEEiSA_EEEEEDaRKT_RKT0_RKT1_ENKUlRKT_RKT0_RKT1_E_clIS6_S4_iEEDaSQ_ST_SW_,($_ZN7cutlass13device_kernelIN5flash19enable_sm80_to_sm89INS1_16FlashAttnBwdSm80INS1_25CollectiveMainloopBwdSm80ILi2ELi2EN4cute5tupleIJNS5_1CILi128EEES8_NS7_ILi64EEEEEENS_10bfloat16_tEfNS_4arch4Sm80ELb1ELb0ELb1ELb1ELb1ELb0ELb0ELb0ELi2ELi4ELi4ELi4ELb0EEENS1_24CollectiveEpilogueBwdGQAISA_fSD_Li256ELb1ELb1EEENS1_25SingleTileBwdLPTSchedulerILb1ELi128ELb1EEEEEEEEEvNT_6ParamsE$_ZZN4cute13to_mixed_bitsINS_5tupleIJNS1_IJNS_1CILi4EEENS2_ILi8EEEEEES3_NS2_ILi1EEEEEENS1_IJNS1_IJNS2_ILi0EEENS2_ILi64EEEEEES8_S8_EEENS1_IJNS1_IJiiEEEiS8_EEEEEDaRKT_RKT0_RKT1_ENKUlDpRKT_E_clIJNS_9MixedBitsILj0ELj448EEENS2_ILj0EEESV_EEEDaSQ_ - $_ZN7cutlass13device_kernelIN5flash19enable_sm80_to_sm89INS1_16FlashAttnBwdSm80INS1_25CollectiveMainloopBwdSm80ILi2ELi2EN4cute5tupleIJNS5_1CILi128EEES8_NS7_ILi64EEEEEENS_10bfloat16_tEfNS_4arch4Sm80ELb1ELb0ELb1ELb1ELb1ELb0ELb0ELb0ELi2ELi4ELi4ELi4ELb0EEENS1_24CollectiveEpilogueBwdGQAISA_fSD_Li256ELb1ELb1EEENS1_25SingleTileBwdLPTSchedulerILb1ELi128ELb1EEEEEEEEEvNT_6ParamsE$_ZZN4cute13to_mixed_bitsINS_5tupleIJNS1_IJNS_1CILi4EEENS2_ILi8EEEEEENS2_ILi2EEENS2_ILi1EEEEEENS1_IJNS1_IJNS2_ILi128EEENS2_ILi0EEEEEES4_SA_EEENS1_IJNS1_IJiiEEEiSA_EEEEEDaRKT_RKT0_RKT1_ENKUlRKT_RKT0_RKT1_E_clIS6_S4_iEEDaSQ_ST_SW_)
$_ZN7cutlass13device_kernelIN5flash19enable_sm80_to_sm89INS1_16FlashAttnBwdSm80INS1_25CollectiveMainloopBwdSm80ILi2ELi2EN4cute5tupleIJNS5_1CILi128EEES8_NS7_ILi64EEEEEENS_10bfloat16_tEfNS_4arch4Sm80ELb1ELb0ELb1ELb1ELb1ELb0ELb0ELb0ELi2ELi4ELi4ELi4ELb0EEENS1_24CollectiveEpilogueBwdGQAISA_fSD_Li256ELb1ELb1EEENS1_25SingleTileBwdLPTSchedulerILb1ELi128ELb1EEEEEEEEEvNT_6ParamsE$_ZZN4cute13to_mixed_bitsINS_5tupleIJNS1_IJNS_1CILi4EEENS2_ILi8EEEEEENS2_ILi2EEENS2_ILi1EEEEEENS1_IJNS1_IJNS2_ILi128EEENS2_ILi0EEEEEES4_SA_EEENS1_IJNS1_IJiiEEEiSA_EEEEEDaRKT_RKT0_RKT1_ENKUlRKT_RKT0_RKT1_E_clIS6_S4_iEEDaSQ_ST_SW_:
[----:B------:R-:W-:Y:S01]  /*c570*/  MOV R8, R6 ;  /* 0x0000000600087202 */ /* 0x000fe20000000f00 */
[----:B------:R-:W-:Y:S02]  /*c580*/  IMAD.MOV.U32 R9, RZ, RZ, 0x0 ;  /* 0x00000000ff097424 */ /* 0x000fe400078e00ff */
[----:B------:R-:W-:-:S05]  /*c590*/  IMAD.SHL.U32 R2, R31, 0x8, RZ ;  /* 0x000000081f027824 */ /* 0x000fca00078e00ff */
[----:B------:R-:W-:Y:S01]  /*c5a0*/  LOP3.LUT R2, R2, 0x8, RZ, 0xc0, !PT ;  /* 0x0000000802027812 */ /* 0x000fe200078ec0ff */
[----:B------:R-:W-:Y:S06]  /*c5b0*/  RET.REL.NODEC R8 `(_ZN7cutlass13device_kernelIN5flash19enable_sm80_to_sm89INS1_16FlashAttnBwdSm80INS1_25CollectiveMainloopBwdSm80ILi2ELi2EN4cute5tupleIJNS5_1CILi128EEES8_NS7_ILi64EEEEEENS_10bfloat16_tEfNS_4arch4Sm80ELb1ELb0ELb1ELb1ELb1ELb0ELb0ELb0ELi2ELi4ELi4ELi4ELb0EEENS1_24CollectiveEpilogueBwdGQAISA_fSD_Li256ELb1ELb1EEENS1_25SingleTileBwdLPTSchedulerILb1ELi128ELb1EEEEEEEEEvNT_6ParamsE) ;  /* 0xffff3a4008007950 */ /* 0x000fec0003c3ffff */
        .type           $_ZN7cutlass13device_kernelIN5flash19enable_sm80_to_sm89INS1_16FlashAttnBwdSm80INS1_25CollectiveMainloopBwdSm80ILi2ELi2EN4cute5tupleIJNS5_1CILi128EEES8_NS7_ILi64EEEEEENS_10bfloat16_tEfNS_4arch4Sm80ELb1ELb0ELb1ELb1ELb1ELb0ELb0ELb0ELi2ELi4ELi4ELi4ELb0EEENS1_24CollectiveEpilogueBwdGQAISA_fSD_Li256ELb1ELb1EEENS1_25SingleTileBwdLPTSchedulerILb1ELi128ELb1EEEEEEEEEvNT_6ParamsE$_ZZN4cute13to_mixed_bitsINS_5tupleIJNS1_IJNS_1CILi4EEENS2_ILi8EEEEEES3_NS2_ILi1EEEEEENS1_IJNS1_IJNS2_ILi0EEENS2_ILi64EEEEEES8_S8_EEENS1_IJNS1_IJiiEEEiS8_EEEEEDaRKT_RKT0_RKT1_ENKUlDpRKT_E_clIJNS_9MixedBitsILj0ELj448EEENS2_ILj0EEESV_EEEDaSQ_,@function
        .size           $_ZN7cutlass13device_kernelIN5flash19enable_sm80_to_sm89INS1_16FlashAttnBwdSm80INS1_25CollectiveMainloopBwdSm80ILi2ELi2EN4cute5tupleIJNS5_1CILi128EEES8_NS7_ILi64EEEEEENS_10bfloat16_tEfNS_4arch4Sm80ELb1ELb0ELb1ELb1ELb1ELb0ELb0ELb0ELi2ELi4ELi4ELi4ELb0EEENS1_24CollectiveEpilogueBwdGQAISA_fSD_Li256ELb1ELb1EEENS1_25SingleTileBwdLPTSchedulerILb1ELi128ELb1EEEEEEEEEvNT_6ParamsE$_ZZN4cute13to_mixed_bitsINS_5tupleIJNS1_IJNS_1CILi4EEENS2_ILi8EEEEEES3_NS2_ILi1EEEEEENS1_IJNS1_IJNS2_ILi0EEENS2_ILi64EEEEEES8_S8_EEENS1_IJNS1_IJiiEEEiS8_EEEEEDaRKT_RKT0_RKT1_ENKUlDpRKT_E_clIJNS_9MixedBitsILj0ELj448EEENS2_ILj0EEESV_EEEDaSQ_,($_ZN7cutlass13device_kernelIN5flash19enable_sm80_to_sm89INS1_16FlashAttnBwdSm80INS1_25CollectiveMainloopBwdSm80ILi2ELi2EN4cute5tupleIJNS5_1CILi128EEES8_NS7_ILi64EEEEEENS_10bfloat16_tEfNS_4arch4Sm80ELb1ELb0ELb1ELb1ELb1ELb0ELb0ELb0ELi2ELi4ELi4ELi4ELb0EEENS1_24CollectiveEpilogueBwdGQAISA_fSD_Li256ELb1ELb1EEENS1_25SingleTileBwdLPTSchedulerILb1ELi128ELb1EEEEEEEEEvNT_6ParamsE$_ZZN4cute13to_mixed_bitsINS_5tupleIJNS1_IJNS_1CILi4EEENS2_ILi8EEEEEES3_NS2_ILi1EEEEEENS1_IJNS1_IJNS2_ILi0EEENS2_ILi64EEEEEES8_S8_EEENS1_IJNS1_IJiiEEEiS8_EEEEEDaRKT_RKT0_RKT1_ENKUlRKT_RKT0_RKT1_E_clIS5_SA_SC_EEDaSP_SS_SV_ - $_ZN7cutlass13device_kernelIN5flash19enable_sm80_to_sm89INS1_16FlashAttnBwdSm80INS1_25CollectiveMainloopBwdSm80ILi2ELi2EN4cute5tupleIJNS5_1CILi128EEES8_NS7_ILi64EEEEEENS_10bfloat16_tEfNS_4arch4Sm80ELb1ELb0ELb1ELb1ELb1ELb0ELb0ELb0ELi2ELi4ELi4ELi4ELb0EEENS1_24CollectiveEpilogueBwdGQAISA_fSD_Li256ELb1ELb1EEENS1_25SingleTileBwdLPTSchedulerILb1ELi128ELb1EEEEEEEEEvNT_6ParamsE$_ZZN4cute13to_mixed_bitsINS_5tupleIJNS1_IJNS_1CILi4EEENS2_ILi8EEEEEES3_NS2_ILi1EEEEEENS1_IJNS1_IJNS2_ILi0EEENS2_ILi64EEEEEES8_S8_EEENS1_IJNS1_IJiiEEEiS8_EEEEEDaRKT_RKT0_RKT1_ENKUlDpRKT_E_clIJNS_9MixedBitsILj0ELj448EEENS2_ILj0EEESV_EEEDaSQ_)
$_ZN7cutlass13device_kernelIN5flash19enable_sm80_to_sm89INS1_16FlashAttnBwdSm80INS1_25CollectiveMainloopBwdSm80ILi2ELi2EN4cute5tupleIJNS5_1CILi128EEES8_NS7_ILi64EEEEEENS_10bfloat16_tEfNS_4arch4Sm80ELb1ELb0ELb1ELb1ELb1ELb0ELb0ELb0ELi2ELi4ELi4ELi4ELb0EEENS1_24CollectiveEpilogueBwdGQAISA_fSD_Li256ELb1ELb1EEENS1_25SingleTileBwdLPTSchedulerILb1ELi128ELb1EEEEEEEEEvNT_6ParamsE$_ZZN4cute13to_mixed_bitsINS_5tupleIJNS1_IJNS_1CILi4EEENS2_ILi8EEEEEES3_NS2_ILi1EEEEEENS1_IJNS1_IJNS2_ILi0EEENS2_ILi64EEEEEES8_S8_EEENS1_IJNS1_IJiiEEEiS8_EEEEEDaRKT_RKT0_RKT1_ENKUlDpRKT_E_clIJNS_9MixedBitsILj0ELj448EEENS2_ILj0EEESV_EEEDaSQ_:
[----:B------:R-:W-:Y:S02]  /*c5c0*/  MOV R3, 0x0 ;  /* 0x0000000000037802 */ /* 0x000fe40000000f00 */
[----:B------:R-:W-:Y:S02]  /*c5d0*/  LOP3.LUT R13, R13, 0x1c0, RZ, 0xc0, !PT ;  /* 0x000001c00d0d7812 */ /* 0x000fe400078ec0ff */
[----:B------:R-:W-:Y:S05]  /*c5e0*/  RET.REL.NODEC R2 `(_ZN7cutlass13device_kernelIN5flash19enable_sm80_to_sm89INS1_16FlashAttnBwdSm80INS1_25CollectiveMainloopBwdSm80ILi2ELi2EN4cute5tupleIJNS5_1CILi128EEES8_NS7_ILi64EEEEEENS_10bfloat16_tEfNS_4arch4Sm80ELb1ELb0ELb1ELb1ELb1ELb0ELb0ELb0ELi2ELi4ELi4ELi4ELb0EEENS1_24CollectiveEpilogueBwdGQAISA_fSD_Li256ELb1ELb1EEENS1_25SingleTileBwdLPTSchedulerILb1ELi128ELb1EEEEEEEEEvNT_6ParamsE) ;  /* 0xffff3a1002007950 */ /* 0x000fea0003c3ffff */
        .type           $_ZN7cutlass13device_kernelIN5flash19enable_sm80_to_sm89INS1_16FlashAttnBwdSm80INS1_25CollectiveMainloopBwdSm80ILi2ELi2EN4cute5tupleIJNS5_1CILi128EEES8_NS7_ILi64EEEEEENS_10bfloat16_tEfNS_4arch4Sm80ELb1ELb0ELb1ELb1ELb1ELb0ELb0ELb0ELi2ELi4ELi4ELi4ELb0EEENS1_24CollectiveEpilogueBwdGQAISA_fSD_Li256ELb1ELb1EEENS1_25SingleTileBwdLPTSchedulerILb1ELi128ELb1EEEEEEEEEvNT_6ParamsE$_ZZN4cute13to_mixed_bitsINS_5tupleIJNS1_IJNS_1CILi4EEENS2_ILi8EEEEEES3_NS2_ILi1EEEEEENS1_IJNS1_IJNS2_ILi0EEENS2_ILi64EEEEEES8_S8_EEENS1_IJNS1_IJiiEEEiS8_EEEEEDaRKT_RKT0_RKT1_ENKUlRKT_RKT0_RKT1_E_clIS5_SA_SC_EEDaSP_SS_SV_,@function
        .size           $_ZN7cutlass13device_kernelIN5flash19enable_sm80_to_sm89INS1_16FlashAttnBwdSm80INS1_25CollectiveMainloopBwdSm80ILi2ELi2EN4cute5tupleIJNS5_1CILi128EEES8_NS7_ILi64EEEEEENS_10bfloat16_tEfNS_4arch4Sm80ELb1ELb0ELb1ELb1ELb1ELb0ELb0ELb0ELi2ELi4ELi4ELi4ELb0EEENS1_24CollectiveEpilogueBwdGQAISA_fSD_Li256ELb1ELb1EEENS1_25SingleTileBwdLPTSchedulerILb1ELi128ELb1EEEEEEEEEvNT_6ParamsE$_ZZN4cute13to_mixed_bitsINS_5tupleIJNS1_IJNS_1CILi4EEENS2_ILi8EEEEEES3_NS2_ILi1EEEEEENS1_IJNS1_IJNS2_ILi0EEENS2_ILi64EEEEEES8_S8_EEENS1_IJNS1_IJiiEEEiS8_EEEEEDaRKT_RKT0_RKT1_ENKUlRKT_RKT0_RKT1_E_clIS5_SA_SC_EEDaSP_SS_SV_,($_ZN7cutlass13device_kernelIN5flash19enable_sm80_to_sm89INS1_16FlashAttnBwdSm80INS1_25CollectiveMainloopBwdSm80ILi2ELi2EN4cute5tupleIJNS5_1CILi128EEES8_NS7_ILi64EEEEEENS_10bfloat16_tEfNS_4arch4Sm80ELb1ELb0ELb1ELb1ELb1ELb0ELb0ELb0ELi2ELi4ELi4ELi4ELb0EEENS1_24CollectiveEpilogueBwdGQAISA_fSD_Li256ELb1ELb1EEENS1_25SingleTileBwdLPTSchedulerILb1ELi128ELb1EEEEEEEEEvNT_6ParamsE$_ZZN4cute13to_mixed_bitsINS_5tupleIJNS1_IJNS_1CILi4EEENS2_ILi8EEEEEES3_NS2_ILi1EEEEEENS1_IJNS1_IJNS2_ILi128EEENS2_ILi0EEEEEENS2_ILi16EEES9_EEENS1_IJNS1_IJiiEEEiS9_EEEEEDaRKT_RKT0_RKT1_ENKUlDpRKT_E_clIJNS_9MixedBitsILj0ELj384EEENSU_ILj0ELj48EEENS2_ILj0EEEEEEDaSR_ - $_ZN7cutlass13device_kernelIN5flash19enable_sm80_to_sm89INS1_16FlashAttnBwdSm80INS1_25CollectiveMainloopBwdSm80ILi2ELi2EN4cute5tupleIJNS5_1CILi128EEES8_NS7_ILi64EEEEEENS_10bfloat16_tEfNS_4arch4Sm80ELb1ELb0ELb1ELb1ELb1ELb0ELb0ELb0ELi2ELi4ELi4ELi4ELb0EEENS1_24CollectiveEpilogueBwdGQAISA_fSD_Li256ELb1ELb1EEENS1_25SingleTileBwdLPTSchedulerILb1ELi128ELb1EEEEEEEEEvNT_6ParamsE$_ZZN4cute13to_mixed_bitsINS_5tupleIJNS1_IJNS_1CILi4EEENS2_ILi8EEEEEES3_NS2_ILi1EEEEEENS1_IJNS1_IJNS2_ILi0EEENS2_ILi64EEEEEES8_S8_EEENS1_IJNS1_IJiiEEEiS8_EEEEEDaRKT_RKT0_RKT1_ENKUlRKT_RKT0_RKT1_E_clIS5_SA_SC_EEDaSP_SS_SV_)
$_ZN7cutlass13device_kernelIN5flash19enable_sm80_to_sm89INS1_16FlashAttnBwdSm80INS1_25CollectiveMainloopBwdSm80ILi2ELi2EN4cute5tupleIJNS5_1CILi128EEES8_NS7_ILi64EEEEEENS_10bfloat16_tEfNS_4arch4Sm80ELb1ELb0ELb1ELb1ELb1ELb0ELb0ELb0ELi2ELi4ELi4ELi4ELb0EEENS1_24CollectiveEpilogueBwdGQAISA_fSD_Li256ELb1ELb1EEENS1_25SingleTileBwdLPTSchedulerILb1ELi128ELb1EEEEEEEEEvNT_6ParamsE$_ZZN4cute13to_mixed_bitsINS_5tupleIJNS1_IJNS_1CILi4EEENS2_ILi8EEEEEES3_NS2_ILi1EEEEEENS1_IJNS1_IJNS2_ILi0EEENS2_ILi64EEEEEES8_S8_EEENS1_IJNS1_IJiiEEEiS8_EEEEEDaRKT_RKT0_RKT1_ENKUlRKT_RKT0_RKT1_E_clIS5_SA_SC_EEDaSP_SS_SV_:
        /* <DEDUP_REMOVED lines=8> */
        .type           $_ZN7cutlass13device_kernelIN5flash19enable_sm80_to_sm89INS1_16FlashAttnBwdSm80INS1_25CollectiveMainloopBwdSm80ILi2ELi2EN4cute5tupleIJNS5_1CILi128EEES8_NS7_ILi64EEEEEENS_10bfloat16_tEfNS_4arch4Sm80ELb1ELb0ELb1ELb1ELb1ELb0ELb0ELb0ELi2ELi4ELi4ELi4ELb0EEENS1_24CollectiveEpilogueBwdGQAISA_fSD_Li256ELb1ELb1EEENS1_25SingleTileBwdLPTSchedulerILb1ELi128ELb1EEEEEEEEEvNT_6ParamsE$_ZZN4cute13to_mixed_bitsINS_5tupleIJNS1_IJNS_1CILi4EEENS2_ILi8EEEEEES3_NS2_ILi1EEEEEENS1_IJNS1_IJNS2_ILi128EEENS2_ILi0EEEEEENS2_ILi16EEES9_EEENS1_IJNS1_IJiiEEEiS9_EEEEEDaRKT_RKT0_RKT1_ENKUlDpRKT_E_clIJNS_9MixedBitsILj0ELj384EEENSU_ILj0ELj48EEENS2_ILj0EEEEEEDaSR_,@function
        .size           $_ZN7cutlass13device_kernelIN5flash19enable_sm80_to_sm89INS1_16FlashAttnBwdSm80INS1_25CollectiveMainloopBwdSm80ILi2ELi2EN4cute5tupleIJNS5_1CILi128EEES8_NS7_ILi64EEEEEENS_10bfloat16_tEfNS_4arch4Sm80ELb1ELb0ELb1ELb1ELb1ELb0ELb0ELb0ELi2ELi4ELi4ELi4ELb0EEENS1_24CollectiveEpilogueBwdGQAISA_fSD_Li256ELb1ELb1EEENS1_25SingleTileBwdLPTSchedulerILb1ELi128ELb1EEEEEEEEEvNT_6ParamsE$_ZZN4cute13to_mixed_bitsINS_5tupleIJNS1_IJNS_1CILi4EEENS2_ILi8EEEEEES3_NS2_ILi1EEEEEENS1_IJNS1_IJNS2_ILi128EEENS2_ILi0EEEEEENS2_ILi16EEES9_EEENS1_IJNS1_IJiiEEEiS9_EEEEEDaRKT_RKT0_RKT1_ENKUlDpRKT_E_clIJNS_9MixedBitsILj0ELj384EEENSU_ILj0ELj48EEENS2_ILj0EEEEEEDaSR_,($_ZN7cutlass13device_kernelIN5flash19enable_sm80_to_sm89INS1_16FlashAttnBwdSm80INS1_25CollectiveMainloopBwdSm80ILi2ELi2EN4cute5tupleIJNS5_1CILi128EEES8_NS7_ILi64EEEEEENS_10bfloat16_tEfNS_4arch4Sm80ELb1ELb0ELb1ELb1ELb1ELb0ELb0ELb0ELi2ELi4ELi4ELi4ELb0EEENS1_24CollectiveEpilogueBwdGQAISA_fSD_Li256ELb1ELb1EEENS1_25SingleTileBwdLPTSchedulerILb1ELi128ELb1EEEEEEEEEvNT_6ParamsE$_ZZN4cute13to_mixed_bitsINS_5tupleIJNS1_IJNS_1CILi4EEENS2_ILi8EEEEEES3_NS2_ILi1EEEEEENS1_IJNS1_IJNS2_ILi128EEENS2_ILi0EEEEEENS2_ILi16EEES9_EEENS1_IJNS1_IJiiEEEiS9_EEEEEDaRKT_RKT0_RKT1_ENKUlRKT_RKT0_RKT1_E_clIS3_SB_iEEDaSQ_ST_SW_ - $_ZN7cutlass13device_kernelIN5flash19enable_sm80_to_sm89INS1_16FlashAttnBwdSm80INS1_25CollectiveMainloopBwdSm80ILi2ELi2EN4cute5tupleIJNS5_1CILi128EEES8_NS7_ILi64EEEEEENS_10bfloat16_tEfNS_4arch4Sm80ELb1ELb0ELb1ELb1ELb1ELb0ELb0ELb0ELi2ELi4ELi4ELi4ELb0EEENS1_24CollectiveEpilogueBwdGQAISA_fSD_Li256ELb1ELb1EEENS1_25SingleTileBwdLPTSchedulerILb1ELi128ELb1EEEEEEEEEvNT_6ParamsE$_ZZN4cute13to_mixed_bitsINS_5tupleIJNS1_IJNS_1CILi4EEENS2_ILi8EEEEEES3_NS2_ILi1EEEEEENS1_IJNS1_IJNS2_ILi128EEENS2_ILi0EEEEEENS2_ILi16EEES9_EEENS1_IJNS1_IJiiEEEiS9_EEEEEDaRKT_RKT0_RKT1_ENKUlDpRKT_E_clIJNS_9MixedBitsILj0ELj384EEENSU_ILj0ELj48EEENS2_ILj0EEEEEEDaSR_)
$_ZN7cutlass13device_kernelIN5flash19enable_sm80_to_sm89INS1_16FlashAttnBwdSm80INS1_25CollectiveMainloopBwdSm80ILi2ELi2EN4cute5tupleIJNS5_1CILi128EEES8_NS7_ILi64EEEEEENS_10bfloat16_tEfNS_4arch4Sm80ELb1ELb0ELb1ELb1ELb1ELb0ELb0ELb0ELi2ELi4ELi4ELi4ELb0EEENS1_24CollectiveEpilogueBwdGQAISA_fSD_Li256ELb1ELb1EEENS1_25SingleTileBwdLPTSchedulerILb1ELi128ELb1EEEEEEEEEvNT_6ParamsE$_ZZN4cute13to_mixed_bitsINS_5tupleIJNS1_IJNS_1CILi4EEENS2_ILi8EEEEEES3_NS2_ILi1EEEEEENS1_IJNS1_IJNS2_ILi128EEENS2_ILi0EEEEEENS2_ILi16EEES9_EEENS1_IJNS1_IJiiEEEiS9_EEEEEDaRKT_RKT0_RKT1_ENKUlDpRKT_E_clIJNS_9MixedBitsILj0ELj384EEENSU_ILj0ELj48EEENS2_ILj0EEEEEEDaSR_:
[----:B------:R-:W-:Y:S01]  /*c670*/  IMAD.MOV.U32 R8, RZ, RZ, R2 ;  /* 0x000000ffff087224 */ /* 0x000fe200078e0002 */
[----:B------:R-:W-:Y:S01]  /*c680*/  LOP3.LUT R6, R5, 0x30, RZ, 0xc0, !PT ;  /* 0x0000003005067812 */ /* 0x000fe200078ec0ff */
[----:B------:R-:W-:-:S03]  /*c690*/  IMAD.MOV.U32 R9, RZ, RZ, 0x0 ;  /* 0x00000000ff097424 */ /* 0x000fc600078e00ff */
[----:B------:R-:W-:Y:S01]  /*c6a0*/  LOP3.LUT R3, R6, 0x1b0, R3, 0x78, !PT ;  /* 0x000001b006037812 */ /* 0x000fe200078e7803 */
[----:B------:R-:W-:Y:S06]  /*c6b0*/  RET.REL.NODEC R8 `(_ZN7cutlass13device_kernelIN5flash19enable_sm80_to_sm89INS1_16FlashAttnBwdSm80INS1_25CollectiveMainloopBwdSm80ILi2ELi2EN4cute5tupleIJNS5_1CILi128EEES8_NS7_ILi64EEEEEENS_10bfloat16_tEfNS_4arch4Sm80ELb1ELb0ELb1ELb1ELb1ELb0ELb0ELb0ELi2ELi4ELi4ELi4ELb0EEENS1_24CollectiveEpilogueBwdGQAISA_fSD_Li256ELb1ELb1EEENS1_25SingleTileBwdLPTSchedulerILb1ELi128ELb1EEEEEEEEEvNT_6ParamsE) ;  /* 0xffff394008007950 */ /* 0x000fec0003c3ffff */
        .type           $_ZN7cutlass13device_kernelIN5flash19enable_sm80_to_sm89INS1_16FlashAttnBwdSm80INS1_25CollectiveMainloopBwdSm80ILi2ELi2EN4cute5tupleIJNS5_1CILi128EEES8_NS7_ILi64EEEEEENS_10bfloat16_tEfNS_4arch4Sm80ELb1ELb0ELb1ELb1ELb1ELb0ELb0ELb0ELi2ELi4ELi4ELi4ELb0EEENS1_24CollectiveEpilogueBwdGQAISA_fSD_Li256ELb1ELb1EEENS1_25SingleTileBwdLPTSchedulerILb1ELi128ELb1EEEEEEEEEvNT_6ParamsE$_ZZN4cute13to_mixed_bitsINS_5tupleIJNS1_IJNS_1CILi4EEENS2_ILi8EEEEEES3_NS2_ILi1EEEEEENS1_IJNS1_IJNS2_ILi128EEENS2_ILi0EEEEEENS2_ILi16EEES9_EEENS1_IJNS1_IJiiEEEiS9_EEEEEDaRKT_RKT0_RKT1_ENKUlRKT_RKT0_RKT1_E_clIS3_SB_iEEDaSQ_ST_SW_,@function
        .size           $_ZN7cutlass13device_kernelIN5flash19enable_sm80_to_sm89INS1_16FlashAttnBwdSm80INS1_25CollectiveMainloopBwdSm80ILi2ELi2EN4cute5tupleIJNS5_1CILi128EEES8_NS7_ILi64EEEEEENS_10bfloat16_tEfNS_4arch4Sm80ELb1ELb0ELb1ELb1ELb1ELb0ELb0ELb0ELi2ELi4ELi4ELi4ELb0EEENS1_24CollectiveEpilogueBwdGQAISA_fSD_Li256ELb1ELb1EEENS1_25SingleTileBwdLPTSchedulerILb1ELi128ELb1EEEEEEEEEvNT_6ParamsE$_ZZN4cute13to_mixed_bitsINS_5tupleIJNS1_IJNS_1CILi4EEENS2_ILi8EEEEEES3_NS2_ILi1EEEEEENS1_IJNS1_IJNS2_ILi128EEENS2_ILi0EEEEEENS2_ILi16EEES9_EEENS1_IJNS1_IJiiEEEiS9_EEEEEDaRKT_RKT0_RKT1_ENKUlRKT_RKT0_RKT1_E_clIS3_SB_iEEDaSQ_ST_SW_,($_ZN7cutlass13device_kernelIN5flash19enable_sm80_to_sm89INS1_16FlashAttnBwdSm80INS1_25CollectiveMainloopBwdSm80ILi2ELi2EN4cute5tupleIJNS5_1CILi128EEES8_NS7_ILi64EEEEEENS_10bfloat16_tEfNS_4arch4Sm80ELb1ELb0ELb1ELb1ELb1ELb0ELb0ELb0ELi2ELi4ELi4ELi4ELb0EEENS1_24CollectiveEpilogueBwdGQAISA_fSD_Li256ELb1ELb1EEENS1_25SingleTileBwdLPTSchedulerILb1ELi128ELb1EEEEEEEEEvNT_6ParamsE$_ZZN4cute13to_mixed_bitsINS_5tupleIJNS1_IJNS_1CILi4EEENS2_ILi8EEEEEES3_NS2_ILi1EEEEEENS1_IJNS1_IJNS2_ILi128EEENS2_ILi0EEEEEENS2_ILi16EEES9_EEENS1_IJNS1_IJiiEEEiS9_EEEEEDaRKT_RKT0_RKT1_ENKUlRKT_RKT0_RKT1_E_clIS5_SA_SD_EEDaSQ_ST_SW_ - $_ZN7cutlass13device_kernelIN5flash19enable_sm80_to_sm89INS1_16FlashAttnBwdSm80INS1_25CollectiveMainloopBwdSm80ILi2ELi2EN4cute5tupleIJNS5_1CILi128EEES8_NS7_ILi64EEEEEENS_10bfloat16_tEfNS_4arch4Sm80ELb1ELb0ELb1ELb1ELb1ELb0ELb0ELb0ELi2ELi4ELi4ELi4ELb0EEENS1_24CollectiveEpilogueBwdGQAISA_fSD_Li256ELb1ELb1EEENS1_25SingleTileBwdLPTSchedulerILb1ELi128ELb1EEEEEEEEEvNT_6ParamsE$_ZZN4cute13to_mixed_bitsINS_5tupleIJNS1_IJNS_1CILi4EEENS2_ILi8EEEEEES3_NS2_ILi1EEEEEENS1_IJNS1_IJNS2_ILi128EEENS2_ILi0EEEEEENS2_ILi16EEES9_EEENS1_IJNS1_IJiiEEEiS9_EEEEEDaRKT_RKT0_RKT1_ENKUlRKT_RKT0_RKT1_E_clIS3_SB_iEEDaSQ_ST_SW_)
$_ZN7cutlass13device_kernelIN5flash19enable_sm80_to_sm89INS1_16FlashAttnBwdSm80INS1_25CollectiveMainloopBwdSm80ILi2ELi2EN4cute5tupleIJNS5_1CILi128EEES8_NS7_ILi64EEEEEENS_10bfloat16_tEfNS_4arch4Sm80ELb1ELb0ELb1ELb1ELb1ELb0ELb0ELb0ELi2ELi4ELi4ELi4ELb0EEENS1_24CollectiveEpilogueBwdGQAISA_fSD_Li256ELb1ELb1EEENS1_25SingleTileBwdLPTSchedulerILb1ELi128ELb1EEEEEEEEEvNT_6ParamsE$_ZZN4cute13to_mixed_bitsINS_5tupleIJNS1_IJNS_1CILi4EEENS2_ILi8EEEEEES3_NS2_ILi1EEEEEENS1_IJNS1_IJNS2_ILi128EEENS2_ILi0EEEEEENS2_ILi16EEES9_EEENS1_IJNS1_IJiiEEEiS9_EEEEEDaRKT_RKT0_RKT1_ENKUlRKT_RKT0_RKT1_E_clIS3_SB_iEEDaSQ_ST_SW_:
[----:B------:R-:W-:Y:S01]  /*c6c0*/  MOV R8, R6 ;  /* 0x0000000600087202 */ /* 0x000fe20000000f00 */
[----:B------:R-:W-:Y:S02]  /*c6d0*/  IMAD.MOV.U32 R9, RZ, RZ, 0x0 ;  /* 0x00000000ff097424 */ /* 0x000fe400078e00ff */
[----:B------:R-:W-:-:S05]  /*c6e0*/  IMAD.SHL.U32 R2, R29, 0x10, RZ ;  /* 0x000000101d027824 */ /* 0x000fca00078e00ff */
[----:B------:R-:W-:Y:S01]  /*c6f0*/  LOP3.LUT R2, R2, 0x30, RZ, 0xc0, !PT ;  /* 0x0000003002027812 */ /* 0x000fe200078ec0ff */
[----:B------:R-:W-:Y:S06]  /*c700*/  RET.REL.NODEC R8 `(_ZN7cutlass13device_kernelIN5flash19enable_sm80_to_sm89INS1_16FlashAttnBwdSm80INS1_25CollectiveMainloopBwdSm80ILi2ELi2EN4cute5tupleIJNS5_1CILi128EEES8_NS7_ILi64EEEEEENS_10bfloat16_tEfNS_4arch4Sm80ELb1ELb0ELb1ELb1ELb1ELb0ELb0ELb0ELi2ELi4ELi4ELi4ELb0EEENS1_24CollectiveEpilogueBwdGQAISA_fSD_Li256ELb1ELb1EEENS1_25SingleTileBwdLPTSchedulerILb1ELi128ELb1EEEEEEEEEvNT_6ParamsE) ;  /* 0xffff38f008007950 */ /* 0x000fec0003c3ffff */
        .type           $_ZN7cutlass13device_kernelIN5flash19enable_sm80_to_sm89INS1_16FlashAttnBwdSm80INS1_25CollectiveMainloopBwdSm80ILi2ELi2EN4cute5tupleIJNS5_1CILi128EEES8_NS7_ILi64EEEEEENS_10bfloat16_tEfNS_4arch4Sm80ELb1ELb0ELb1ELb1ELb1ELb0ELb0ELb0ELi2ELi4ELi4ELi4ELb0EEENS1_24CollectiveEpilogueBwdGQAISA_fSD_Li256ELb1ELb1EEENS1_25SingleTileBwdLPTSchedulerILb1ELi128ELb1EEEEEEEEEvNT_6ParamsE$_ZZN4cute13to_mixed_bitsINS_5tupleIJNS1_IJNS_1CILi4EEENS2_ILi8EEEEEES3_NS2_ILi1EEEEEENS1_IJNS1_IJNS2_ILi128EEENS2_ILi0EEEEEENS2_ILi16EEES9_EEENS1_IJNS1_IJiiEEEiS9_EEEEEDaRKT_RKT0_RKT1_ENKUlRKT_RKT0_RKT1_E_clIS5_SA_SD_EEDaSQ_ST_SW_,@function
        .size           $_ZN7cutlass13device_kernelIN5flash19enable_sm80_to_sm89INS1_16FlashAttnBwdSm80INS1_25CollectiveMainloopBwdSm80ILi2ELi2EN4cute5tupleIJNS5_1CILi128EEES8_NS7_ILi64EEEEEENS_10bfloat16_tEfNS_4arch4Sm80ELb1ELb0ELb1ELb1ELb1ELb0ELb0ELb0ELi2ELi4ELi4ELi4ELb0EEENS1_24CollectiveEpilogueBwdGQAISA_fSD_Li256ELb1ELb1EEENS1_25SingleTileBwdLPTSchedulerILb1ELi128ELb1EEEEEEEEEvNT_6ParamsE$_ZZN4cute13to_mixed_bitsINS_5tupleIJNS1_IJNS_1CILi4EEENS2_ILi8EEEEEES3_NS2_ILi1EEEEEENS1_IJNS1_IJNS2_ILi128EEENS2_ILi0EEEEEENS2_ILi16EEES9_EEENS1_IJNS1_IJiiEEEiS9_EEEEEDaRKT_RKT0_RKT1_ENKUlRKT_RKT0_RKT1_E_clIS5_SA_SD_EEDaSQ_ST_SW_,($_ZN7cutlass13device_kernelIN5flash19enable_sm80_to_sm89INS1_16FlashAttnBwdSm80INS1_25CollectiveMainloopBwdSm80ILi2ELi2EN4cute5tupleIJNS5_1CILi128EEES8_NS7_ILi64EEEEEENS_10bfloat16_tEfNS_4arch4Sm80ELb1ELb0ELb1ELb1ELb1ELb0ELb0ELb0ELi2ELi4ELi4ELi4ELb0EEENS1_24CollectiveEpilogueBwdGQAISA_fSD_Li256ELb1ELb1EEENS1_25SingleTileBwdLPTSchedulerILb1ELi128ELb1EEEEEEEEEvNT_6ParamsE$_ZZN4cute13to_mixed_bitsINS_5tupleIJNS_1CILi4EEENS2_ILi8EEEEEENS1_IJNS2_ILi0EEENS2_ILi64EEEEEENS1_IJiiEEEEEDaRKT_RKT0_RKT1_ENKUlDpRKT_E_clIJNS2_ILj0EEENS_9MixedBitsILj0ELj448EEEEEEDaSM_ - $_ZN7cutlass13device_kernelIN5flash19enable_sm80_to_sm89INS1_16FlashAttnBwdSm80INS1_25CollectiveMainloopBwdSm80ILi2ELi2EN4cute5tupleIJNS5_1CILi128EEES8_NS7_ILi64EEEEEENS_10bfloat16_tEfNS_4arch4Sm80ELb1ELb0ELb1ELb1ELb1ELb0ELb0ELb0ELi2ELi4ELi4ELi4ELb0EEENS1_24CollectiveEpilogueBwdGQAISA_fSD_Li256ELb1ELb1EEENS1_25SingleTileBwdLPTSchedulerILb1ELi128ELb1EEEEEEEEEvNT_6ParamsE$_ZZN4cute13to_mixed_bitsINS_5tupleIJNS1_IJNS_1CILi4EEENS2_ILi8EEEEEES3_NS2_ILi1EEEEEENS1_IJNS1_IJNS2_ILi128EEENS2_ILi0EEEEEENS2_ILi16EEES9_EEENS1_IJNS1_IJiiEEEiS9_EEEEEDaRKT_RKT0_RKT1_ENKUlRKT_RKT0_RKT1_E_clIS5_SA_SD_EEDaSQ_ST_SW_)
$_ZN7cutlass13device_kernelIN5flash19enable_sm80_to_sm89INS1_16FlashAttnBwdSm80INS1_25CollectiveMainloopBwdSm80ILi2ELi2EN4cute5tupleIJNS5_1CILi128EEES8_NS7_ILi64EEEEEENS_10bfloat16_tEfNS_4arch4Sm80ELb1ELb0ELb1ELb1ELb1ELb0ELb0ELb0ELi2ELi4ELi4ELi4ELb0EEENS1_24CollectiveEpilogueBwdGQAISA_fSD_Li256ELb1ELb1EEENS1_25SingleTileBwdLPTSchedulerILb1ELi128ELb1EEEEEEEEEvNT_6ParamsE$_ZZN4cute13to_mixed_bitsINS_5tupleIJNS1_IJNS_1CILi4EEENS2_ILi8EEEEEES3_NS2_ILi1EEEEEENS1_IJNS1_IJNS2_ILi128EEENS2_ILi0EEEEEENS2_ILi16EEES9_EEENS1_IJNS1_IJiiEEEiS9_EEEEEDaRKT_RKT0_RKT1_ENKUlRKT_RKT0_RKT1_E_clIS5_SA_SD_EEDaSQ_ST_SW_:
        /* <DEDUP_REMOVED lines=8> */
        .type           $_ZN7cutlass13device_kernelIN5flash19enable_sm80_to_sm89INS1_16FlashAttnBwdSm80INS1_25CollectiveMainloopBwdSm80ILi2ELi2EN4cute5tupleIJNS5_1CILi128EEES8_NS7_ILi64EEEEEENS_10bfloat16_tEfNS_4arch4Sm80ELb1ELb0ELb1ELb1ELb1ELb0ELb0ELb0ELi2ELi4ELi4ELi4ELb0EEENS1_24CollectiveEpilogueBwdGQAISA_fSD_Li256ELb1ELb1EEENS1_25SingleTileBwdLPTSchedulerILb1ELi128ELb1EEEEEEEEEvNT_6ParamsE$_ZZN4cute13to_mixed_bitsINS_5tupleIJNS_1CILi4EEENS2_ILi8EEEEEENS1_IJNS2_ILi0EEENS2_ILi64EEEEEENS1_IJiiEEEEEDaRKT_RKT0_RKT1_ENKUlDpRKT_E_clIJNS2_ILj0EEENS_9MixedBitsILj0ELj448EEEEEEDaSM_,@function
        .size           $_ZN7cutlass13device_kernelIN5flash19enable_sm80_to_sm89INS1_16FlashAttnBwdSm80INS1_25CollectiveMainloopBwdSm80ILi2ELi2EN4cute5tupleIJNS5_1CILi128EEES8_NS7_ILi64EEEEEENS_10bfloat16_tEfNS_4arch4Sm80ELb1ELb0ELb1ELb1ELb1ELb0ELb0ELb0ELi2ELi4ELi4ELi4ELb0EEENS1_24CollectiveEpilogueBwdGQAISA_fSD_Li256ELb1ELb1EEENS1_25SingleTileBwdLPTSchedulerILb1ELi128ELb1EEEEEEEEEvNT_6ParamsE$_ZZN4cute13to_mixed_bitsINS_5tupleIJNS_1CILi4EEENS2_ILi8EEEEEENS1_IJNS2_ILi0EEENS2_ILi64EEEEEENS1_IJiiEEEEEDaRKT_RKT0_RKT1_ENKUlDpRKT_E_clIJNS2_ILj0EEENS_9MixedBitsILj0ELj448EEEEEEDaSM_,($_ZN7cutlass13device_kernelIN5flash19enable_sm80_to_sm89INS1_16FlashAttnBwdSm80INS1_25CollectiveMainloopBwdSm80ILi2ELi2EN4cute5tupleIJNS5_1CILi128EEES8_NS7_ILi64EEEEEENS_10bfloat16_tEfNS_4arch4Sm80ELb1ELb0ELb1ELb1ELb1ELb0ELb0ELb0ELi2ELi4ELi4ELi4ELb0EEENS1_24CollectiveEpilogueBwdGQAISA_fSD_Li256ELb1ELb1EEENS1_25SingleTileBwdLPTSchedulerILb1ELi128ELb1EEEEEEEEEvNT_6ParamsE$_ZZN4cute13to_mixed_bitsINS_5tupleIJNS_1CILi4EEENS2_ILi8EEEEEENS1_IJNS2_ILi0EEENS2_ILi64EEEEEENS1_IJiiEEEEEDaRKT_RKT0_RKT1_ENKUlRKT_RKT0_RKT1_E_clIS4_S7_iEEDaSL_SO_SR_ - $_ZN7cutlass13device_kernelIN5flash19enable_sm80_to_sm89INS1_16FlashAttnBwdSm80INS1_25CollectiveMainloopBwdSm80ILi2ELi2EN4cute5tupleIJNS5_1CILi128EEES8_NS7_ILi64EEEEEENS_10bfloat16_tEfNS_4arch4Sm80ELb1ELb0ELb1ELb1ELb1ELb0ELb0ELb0ELi2ELi4ELi4ELi4ELb0EEENS1_24CollectiveEpilogueBwdGQAISA_fSD_Li256ELb1ELb1EEENS1_25SingleTileBwdLPTSchedulerILb1ELi128ELb1EEEEEEEEEvNT_6ParamsE$_ZZN4cute13to_mixed_bitsINS_5tupleIJNS_1CILi4EEENS2_ILi8EEEEEENS1_IJNS2_ILi0EEENS2_ILi64EEEEEENS1_IJiiEEEEEDaRKT_RKT0_RKT1_ENKUlDpRKT_E_clIJNS2_ILj0EEENS_9MixedBitsILj0ELj448EEEEEEDaSM_)
$_ZN7cutlass13device_kernelIN5flash19enable_sm80_to_sm89INS1_16FlashAttnBwdSm80INS1_25CollectiveMainloopBwdSm80ILi2ELi2EN4cute5tupleIJNS5_1CILi128EEES8_NS7_ILi64EEEEEENS_10bfloat16_tEfNS_4arch4Sm80ELb1ELb0ELb1ELb1ELb1ELb0ELb0ELb0ELi2ELi4ELi4ELi4ELb0EEENS1_24CollectiveEpilogueBwdGQAISA_fSD_Li256ELb1ELb1EEENS1_25SingleTileBwdLPTSchedulerILb1ELi128ELb1EEEEEEEEEvNT_6ParamsE$_ZZN4cute13to_mixed_bitsINS_5tupleIJNS_1CILi4EEENS2_ILi8EEEEEENS1_IJNS2_ILi0EEENS2_ILi64EEEEEENS1_IJiiEEEEEDaRKT_RKT0_RKT1_ENKUlDpRKT_E_clIJNS2_ILj0EEENS_9MixedBitsILj0ELj448EEEEEEDaSM_:
[----:B------:R-:W-:Y:S01]  /*c790*/  IMAD.MOV.U32 R8, RZ, RZ, R2 ;  /* 0x000000ffff087224 */ /* 0x000fe200078e0002 */
[----:B------:R-:W-:Y:S02]  /*c7a0*/  MOV R9, 0x0 ;  /* 0x0000000000097802 */ /* 0x000fe40000000f00 */
[----:B------:R-:W-:Y:S02]  /*c7b0*/  LOP3.LUT R3, R3, 0x1c0, RZ, 0xc0, !PT ;  /* 0x000001c003037812 */ /* 0x000fe400078ec0ff */
[----:B------:R-:W-:Y:S05]  /*c7c0*/  RET.REL.NODEC R8 `(_ZN7cutlass13device_kernelIN5flash19enable_sm80_to_sm89INS1_16FlashAttnBwdSm80INS1_25CollectiveMainloopBwdSm80ILi2ELi2EN4cute5tupleIJNS5_1CILi128EEES8_NS7_ILi64EEEEEENS_10bfloat16_tEfNS_4arch4Sm80ELb1ELb0ELb1ELb1ELb1ELb0ELb0ELb0ELi2ELi4ELi4ELi4ELb0EEENS1_24CollectiveEpilogueBwdGQAISA_fSD_Li256ELb1ELb1EEENS1_25SingleTileBwdLPTSchedulerILb1ELi128ELb1EEEEEEEEEvNT_6ParamsE) ;  /* 0xffff383008007950 */ /* 0x000fea0003c3ffff */
        .type           $_ZN7cutlass13device_kernelIN5flash19enable_sm80_to_sm89INS1_16FlashAttnBwdSm80INS1_25CollectiveMainloopBwdSm80ILi2ELi2EN4cute5tupleIJNS5_1CILi128EEES8_NS7_ILi64EEEEEENS_10bfloat16_tEfNS_4arch4Sm80ELb1ELb0ELb1ELb1ELb1ELb0ELb0ELb0ELi2ELi4ELi4ELi4ELb0EEENS1_24CollectiveEpilogueBwdGQAISA_fSD_Li256ELb1ELb1EEENS1_25SingleTileBwdLPTSchedulerILb1ELi128ELb1EEEEEEEEEvNT_6ParamsE$_ZZN4cute13to_mixed_bitsINS_5tupleIJNS_1CILi4EEENS2_ILi8EEEEEENS1_IJNS2_ILi0EEENS2_ILi64EEEEEENS1_IJiiEEEEEDaRKT_RKT0_RKT1_ENKUlRKT_RKT0_RKT1_E_clIS4_S7_iEEDaSL_SO_SR_,@function
        .size           $_ZN7cutlass13device_kernelIN5flash19enable_sm80_to_sm89INS1_16FlashAttnBwdSm80INS1_25CollectiveMainloopBwdSm80ILi2ELi2EN4cute5tupleIJNS5_1CILi128EEES8_NS7_ILi64EEEEEENS_10bfloat16_tEfNS_4arch4Sm80ELb1ELb0ELb1ELb1ELb1ELb0ELb0ELb0ELi2ELi4ELi4ELi4ELb0EEENS1_24CollectiveEpilogueBwdGQAISA_fSD_Li256ELb1ELb1EEENS1_25SingleTileBwdLPTSchedulerILb1ELi128ELb1EEEEEEEEEvNT_6ParamsE$_ZZN4cute13to_mixed_bitsINS_5tupleIJNS_1CILi4EEENS2_ILi8EEEEEENS1_IJNS2_ILi0EEENS2_ILi64EEEEEENS1_IJiiEEEEEDaRKT_RKT0_RKT1_ENKUlRKT_RKT0_RKT1_E_clIS4_S7_iEEDaSL_SO_SR_,($_ZN7cutlass13device_kernelIN5flash19enable_sm80_to_sm89INS1_16FlashAttnBwdSm80INS1_25CollectiveMainloopBwdSm80ILi2ELi2EN4cute5tupleIJNS5_1CILi128EEES8_NS7_ILi64EEEEEENS_10bfloat16_tEfNS_4arch4Sm80ELb1ELb0ELb1ELb1ELb1ELb0ELb0ELb0ELi2ELi4ELi4ELi4ELb0EEENS1_24CollectiveEpilogueBwdGQAISA_fSD_Li256ELb1ELb1EEENS1_25SingleTileBwdLPTSchedulerILb1ELi128ELb1EEEEEEEEEvNT_6ParamsE$_ZZN4cute13to_mixed_bitsINS_5tupleIJNS_1CILi4EEENS2_ILi8EEEEEENS1_IJNS2_ILi128EEENS2_ILi0EEEEEENS1_IJiiEEEEEDaRKT_RKT0_RKT1_ENKUlDpRKT_E_clIJNS_9MixedBitsILj0ELj384EEENS2_ILj0EEEEEEDaSM_ - $_ZN7cutlass13device_kernelIN5flash19enable_sm80_to_sm89INS1_16FlashAttnBwdSm80INS1_25CollectiveMainloopBwdSm80ILi2ELi2EN4cute5tupleIJNS5_1CILi128EEES8_NS7_ILi64EEEEEENS_10bfloat16_tEfNS_4arch4Sm80ELb1ELb0ELb1ELb1ELb1ELb0ELb0ELb0ELi2ELi4ELi4ELi4ELb0EEENS1_24CollectiveEpilogueBwdGQAISA_fSD_Li256ELb1ELb1EEENS1_25SingleTileBwdLPTSchedulerILb1ELi128ELb1EEEEEEEEEvNT_6ParamsE$_ZZN4cute13to_mixed_bitsINS_5tupleIJNS_1CILi4EEENS2_ILi8EEEEEENS1_IJNS2_ILi0EEENS2_ILi64EEEEEENS1_IJiiEEEEEDaRKT_RKT0_RKT1_ENKUlRKT_RKT0_RKT1_E_clIS4_S7_iEEDaSL_SO_SR_)
$_ZN7cutlass13device_kernelIN5flash19enable_sm80_to_sm89INS1_16FlashAttnBwdSm80INS1_25CollectiveMainloopBwdSm80ILi2ELi2EN4cute5tupleIJNS5_1CILi128EEES8_NS7_ILi64EEEEEENS_10bfloat16_tEfNS_4arch4Sm80ELb1ELb0ELb1ELb1ELb1ELb0ELb0ELb0ELi2ELi4ELi4ELi4ELb0EEENS1_24CollectiveEpilogueBwdGQAISA_fSD_Li256ELb1ELb1EEENS1_25SingleTileBwdLPTSchedulerILb1ELi128ELb1EEEEEEEEEvNT_6ParamsE$_ZZN4cute13to_mixed_bitsINS_5tupleIJNS_1CILi4EEENS2_ILi8EEEEEENS1_IJNS2_ILi0EEENS2_ILi64EEEEEENS1_IJiiEEEEEDaRKT_RKT0_RKT1_ENKUlRKT_RKT0_RKT1_E_clIS4_S7_iEEDaSL_SO_SR_:
[----:B------:R-:W-:Y:S01]  /*c7d0*/  MOV R8, R2 ;  /* 0x0000000200087202 */ /* 0x000fe20000000f00 */
[----:B------:R-:W-:Y:S02]  /*c7e0*/  IMAD.MOV.U32 R9, RZ, RZ, 0x0 ;  /* 0x00000000ff097424 */ /* 0x000fe400078e00ff */
[----:B------:R-:W-:-:S05]  /*c7f0*/  IMAD.SHL.U32 R3, R3, 0x40, RZ ;  /* 0x0000004003037824 */ /* 0x000fca00078e00ff */
[----:B------:R-:W-:Y:S01]  /*c800*/  LOP3.LUT R3, R3, 0x1c0, RZ, 0xc0, !PT ;  /* 0x000001c003037812 */ /* 0x000fe200078ec0ff */
[----:B------:R-:W-:Y:S06]  /*c810*/  RET.REL.NODEC R8 `(_ZN7cutlass13device_kernelIN5flash19enable_sm80_to_sm89INS1_16FlashAttnBwdSm80INS1_25CollectiveMainloopBwdSm80ILi2ELi2EN4cute5tupleIJNS5_1CILi128EEES8_NS7_ILi64EEEEEENS_10bfloat16_tEfNS_4arch4Sm80ELb1ELb0ELb1ELb1ELb1ELb0ELb0ELb0ELi2ELi4ELi4ELi4ELb0EEENS1_24CollectiveEpilogueBwdGQAISA_fSD_Li256ELb1ELb1EEENS1_25SingleTileBwdLPTSchedulerILb1ELi128ELb1EEEEEEEEEvNT_6ParamsE) ;  /* 0xffff37e008007950 */ /* 0x000fec0003c3ffff */
        .type           $_ZN7cutlass13device_kernelIN5flash19enable_sm80_to_sm89INS1_16FlashAttnBwdSm80INS1_25CollectiveMainloopBwdSm80ILi2ELi2EN4cute5tupleIJNS5_1CILi128EEES8_NS7_ILi64EEEEEENS_10bfloat16_tEfNS_4arch4Sm80ELb1ELb0ELb1ELb1ELb1ELb0ELb0ELb0ELi2ELi4ELi4ELi4ELb0EEENS1_24CollectiveEpilogueBwdGQAISA_fSD_Li256ELb1ELb1EEENS1_25SingleTileBwdLPTSchedulerILb1ELi128ELb1EEEEEEEEEvNT_6ParamsE$_ZZN4cute13to_mixed_bitsINS_5tupleIJNS_1CILi4EEENS2_ILi8EEEEEENS1_IJNS2_ILi128EEENS2_ILi0EEEEEENS1_IJiiEEEEEDaRKT_RKT0_RKT1_ENKUlDpRKT_E_clIJNS_9MixedBitsILj0ELj384EEENS2_ILj0EEEEEEDaSM_,@function
        .size           $_ZN7cutlass13device_kernelIN5flash19enable_sm80_to_sm89INS1_16FlashAttnBwdSm80INS1_25CollectiveMainloopBwdSm80ILi2ELi2EN4cute5tupleIJNS5_1CILi128EEES8_NS7_ILi64EEEEEENS_10bfloat16_tEfNS_4arch4Sm80ELb1ELb0ELb1ELb1ELb1ELb0ELb0ELb0ELi2ELi4ELi4ELi4ELb0EEENS1_24CollectiveEpilogueBwdGQAISA_fSD_Li256ELb1ELb1EEENS1_25SingleTileBwdLPTSchedulerILb1ELi128ELb1EEEEEEEEEvNT_6ParamsE$_ZZN4cute13to_mixed_bitsINS_5tupleIJNS_1CILi4EEENS2_ILi8EEEEEENS1_IJNS2_ILi128EEENS2_ILi0EEEEEENS1_IJiiEEEEEDaRKT_RKT0_RKT1_ENKUlDpRKT_E_clIJNS_9MixedBitsILj0ELj384EEENS2_ILj0EEEEEEDaSM_,($_ZN7cutlass13device_kernelIN5flash19enable_sm80_to_sm89INS1_16FlashAttnBwdSm80INS1_25CollectiveMainloopBwdSm80ILi2ELi2EN4cute5tupleIJNS5_1CILi128EEES8_NS7_ILi64EEEEEENS_10bfloat16_tEfNS_4arch4Sm80ELb1ELb0ELb1ELb1ELb1ELb0ELb0ELb0ELi2ELi4ELi4ELi4ELb0EEENS1_24CollectiveEpilogueBwdGQAISA_fSD_Li256ELb1ELb1EEENS1_25SingleTileBwdLPTSchedulerILb1ELi128ELb1EEEEEEEEEvNT_6ParamsE$_ZZN4cute13to_mixed_bitsINS_5tupleIJNS_1CILi4EEENS2_ILi8EEEEEENS1_IJNS2_ILi128EEENS2_ILi0EEEEEENS1_IJiiEEEEEDaRKT_RKT0_RKT1_ENKUlRKT_RKT0_RKT1_E_clIS3_S6_iEEDaSL_SO_SR_ - $_ZN7cutlass13device_kernelIN5flash19enable_sm80_to_sm89INS1_16FlashAttnBwdSm80INS1_25CollectiveMainloopBwdSm80ILi2ELi2EN4cute5tupleIJNS5_1CILi128EEES8_NS7_ILi64EEEEEENS_10bfloat16_tEfNS_4arch4Sm80ELb1ELb0ELb1ELb1ELb1ELb0ELb0ELb0ELi2ELi4ELi4ELi4ELb0EEENS1_24CollectiveEpilogueBwdGQAISA_fSD_Li256ELb1ELb1EEENS1_25SingleTileBwdLPTSchedulerILb1ELi128ELb1EEEEEEEEEvNT_6ParamsE$_ZZN4cute13to_mixed_bitsINS_5tupleIJNS_1CILi4EEENS2_ILi8EEEEEENS1_IJNS2_ILi128EEENS2_ILi0EEEEEENS1_IJiiEEEEEDaRKT_RKT0_RKT1_ENKUlDpRKT_E_clIJNS_9MixedBitsILj0ELj384EEENS2_ILj0EEEEEEDaSM_)
$_ZN7cutlass13device_kernelIN5flash19enable_sm80_to_sm89INS1_16FlashAttnBwdSm80INS1_25CollectiveMainloopBwdSm80ILi2ELi2EN4cute5tupleIJNS5_1CILi128EEES8_NS7_ILi64EEEEEENS_10bfloat16_tEfNS_4arch4Sm80ELb1ELb0ELb1ELb1ELb1ELb0ELb0ELb0ELi2ELi4ELi4ELi4ELb0EEENS1_24CollectiveEpilogueBwdGQAISA_fSD_Li256ELb1ELb1EEENS1_25SingleTileBwdLPTSchedulerILb1ELi128ELb1EEEEEEEEEvNT_6ParamsE$_ZZN4cute13to_mixed_bitsINS_5tupleIJNS_1CILi4EEENS2_ILi8EEEEEENS1_IJNS2_ILi128EEENS2_ILi0EEEEEENS1_IJiiEEEEEDaRKT_RKT0_RKT1_ENKUlDpRKT_E_clIJNS_9MixedBitsILj0ELj384EEENS2_ILj0EEEEEEDaSM_:
[----:B------:R-:W-:Y:S01]  /*c820*/  IMAD.MOV.U32 R8, RZ, RZ, R2 ;  /* 0x000000ffff087224 */ /* 0x000fe200078e0002 */
[----:B------:R-:W-:Y:S02]  /*c830*/  MOV R9, 0x0 ;  /* 0x0000000000097802 */ /* 0x000fe40000000f00 */
[----:B------:R-:W-:Y:S02]  /*c840*/  LOP3.LUT R3, R3, 0x180, RZ, 0xc0, !PT ;  /* 0x0000018003037812 */ /* 0x000fe400078ec0ff */
[----:B------:R-:W-:Y:S05]  /*c850*/  RET.REL.NODEC R8 `(_ZN7cutlass13device_kernelIN5flash19enable_sm80_to_sm89INS1_16FlashAttnBwdSm80INS1_25CollectiveMainloopBwdSm80ILi2ELi2EN4cute5tupleIJNS5_1CILi128EEES8_NS7_ILi64EEEEEENS_10bfloat16_tEfNS_4arch4Sm80ELb1ELb0ELb1ELb1ELb1ELb0ELb0ELb0ELi2ELi4ELi4ELi4ELb0EEENS1_24CollectiveEpilogueBwdGQAISA_fSD_Li256ELb1ELb1EEENS1_25SingleTileBwdLPTSchedulerILb1ELi128ELb1EEEEEEEEEvNT_6ParamsE) ;  /* 0xffff37a008007950 */ /* 0x000fea0003c3ffff */
        .type           $_ZN7cutlass13device_kernelIN5flash19enable_sm80_to_sm89INS1_16FlashAttnBwdSm80INS1_25CollectiveMainloopBwdSm80ILi2ELi2EN4cute5tupleIJNS5_1CILi128EEES8_NS7_ILi64EEEEEENS_10bfloat16_tEfNS_4arch4Sm80ELb1ELb0ELb1ELb1ELb1ELb0ELb0ELb0ELi2ELi4ELi4ELi4ELb0EEENS1_24CollectiveEpilogueBwdGQAISA_fSD_Li256ELb1ELb1EEENS1_25SingleTileBwdLPTSchedulerILb1ELi128ELb1EEEEEEEEEvNT_6ParamsE$_ZZN4cute13to_mixed_bitsINS_5tupleIJNS_1CILi4EEENS2_ILi8EEEEEENS1_IJNS2_ILi128EEENS2_ILi0EEEEEENS1_IJiiEEEEEDaRKT_RKT0_RKT1_ENKUlRKT_RKT0_RKT1_E_clIS3_S6_iEEDaSL_SO_SR_,@function
        .size           $_ZN7cutlass13device_kernelIN5flash19enable_sm80_to_sm89INS1_16FlashAttnBwdSm80INS1_25CollectiveMainloopBwdSm80ILi2ELi2EN4cute5tupleIJNS5_1CILi128EEES8_NS7_ILi64EEEEEENS_10bfloat16_tEfNS_4arch4Sm80ELb1ELb0ELb1ELb1ELb1ELb0ELb0ELb0ELi2ELi4ELi4ELi4ELb0EEENS1_24CollectiveEpilogueBwdGQAISA_fSD_Li256ELb1ELb1EEENS1_25SingleTileBwdLPTSchedulerILb1ELi128ELb1EEEEEEEEEvNT_6ParamsE$_ZZN4cute13to_mixed_bitsINS_5tupleIJNS_1CILi4EEENS2_ILi8EEEEEENS1_IJNS2_ILi128EEENS2_ILi0EEEEEENS1_IJiiEEEEEDaRKT_RKT0_RKT1_ENKUlRKT_RKT0_RKT1_E_clIS3_S6_iEEDaSL_SO_SR_,($_ZN7cutlass13device_kernelIN5flash19enable_sm80_to_sm89INS1_16FlashAttnBwdSm80INS1_25CollectiveMainloopBwdSm80ILi2ELi2EN4cute5tupleIJNS5_1CILi128EEES8_NS7_ILi64EEEEEENS_10bfloat16_tEfNS_4arch4Sm80ELb1ELb0ELb1ELb1ELb1ELb0ELb0ELb0ELi2ELi4ELi4ELi4ELb0EEENS1_24CollectiveEpilogueBwdGQAISA_fSD_Li256ELb1ELb1EEENS1_25SingleTileBwdLPTSchedulerILb1ELi128ELb1EEEEEEEEEvNT_6ParamsE$_ZZN4cute14logical_divideINS_5tupleIJNS1_IJNS_1CILi8EEENS2_ILi1EEEEEENS1_IJNS2_ILi2EEEEEEEEENS1_IJNS1_IJS4_NS2_ILi0EEEEEENS1_IJiEEEEEENS1_IJS5_NS_6LayoutIS4_S9_EEEEEEEDaRKNSD_IT_T0_EERKT1_ENKUlRKT_RKT0_E_clINSD_IS7_SB_EESE_EEDaSQ_ST_ - $_ZN7cutlass13device_kernelIN5flash19enable_sm80_to_sm89INS1_16FlashAttnBwdSm80INS1_25CollectiveMainloopBwdSm80ILi2ELi2EN4cute5tupleIJNS5_1CILi128EEES8_NS7_ILi64EEEEEENS_10bfloat16_tEfNS_4arch4Sm80ELb1ELb0ELb1ELb1ELb1ELb0ELb0ELb0ELi2ELi4ELi4ELi4ELb0EEENS1_24CollectiveEpilogueBwdGQAISA_fSD_Li256ELb1ELb1EEENS1_25SingleTileBwdLPTSchedulerILb1ELi128ELb1EEEEEEEEEvNT_6ParamsE$_ZZN4cute13to_mixed_bitsINS_5tupleIJNS_1CILi4EEENS2_ILi8EEEEEENS1_IJNS2_ILi128EEENS2_ILi0EEEEEENS1_IJiiEEEEEDaRKT_RKT0_RKT1_ENKUlRKT_RKT0_RKT1_E_clIS3_S6_iEEDaSL_SO_SR_)
$_ZN7cutlass13device_kernelIN5flash19enable_sm80_to_sm89INS1_16FlashAttnBwdSm80INS1_25CollectiveMainloopBwdSm80ILi2ELi2EN4cute5tupleIJNS5_1CILi128EEES8_NS7_ILi64EEEEEENS_10bfloat16_tEfNS_4arch4Sm80ELb1ELb0ELb1ELb1ELb1ELb0ELb0ELb0ELi2ELi4ELi4ELi4ELb0EEENS1_24CollectiveEpilogueBwdGQAISA_fSD_Li256ELb1ELb1EEENS1_25SingleTileBwdLPTSchedulerILb1ELi128ELb1EEEEEEEEEvNT_6ParamsE$_ZZN4cute13to_mixed_bitsINS_5tupleIJNS_1CILi4EEENS2_ILi8EEEEEENS1_IJNS2_ILi128EEENS2_ILi0EEEEEENS1_IJiiEEEEEDaRKT_RKT0_RKT1_ENKUlRKT_RKT0_RKT1_E_clIS3_S6_iEEDaSL_SO_SR_:
[----:B------:R-:W-:Y:S01]  /*c860*/  MOV R8, R2 ;  /* 0x0000000200087202 */ /* 0x000fe20000000f00 */
[----:B------:R-:W-:Y:S02]  /*c870*/  IMAD.MOV.U32 R9, RZ, RZ, 0x0 ;  /* 0x00000000ff097424 */ /* 0x000fe400078e00ff */
[----:B------:R-:W-:-:S05]  /*c880*/  IMAD.SHL.U32 R3, R3, 0x80, RZ ;  /* 0x0000008003037824 */ /* 0x000fca00078e00ff */
[----:B------:R-:W-:Y:S01]  /*c890*/  LOP3.LUT R3, R3, 0x180, RZ, 0xc0, !PT ;  /* 0x0000018003037812 */ /* 0x000fe200078ec0ff */
[----:B------:R-:W-:Y:S06]  /*c8a0*/  RET.REL.NODEC R8 `(_ZN7cutlass13device_kernelIN5flash19enable_sm80_to_sm89INS1_16FlashAttnBwdSm80INS1_25CollectiveMainloopBwdSm80ILi2ELi2EN4cute5tupleIJNS5_1CILi128EEES8_NS7_ILi64EEEEEENS_10bfloat16_tEfNS_4arch4Sm80ELb1ELb0ELb1ELb1ELb1ELb0ELb0ELb0ELi2ELi4ELi4ELi4ELb0EEENS1_24CollectiveEpilogueBwdGQAISA_fSD_Li256ELb1ELb1EEENS1_25SingleTileBwdLPTSchedulerILb1ELi128ELb1EEEEEEEEEvNT_6ParamsE) ;  /* 0xffff375008007950 */ /* 0x000fec0003c3ffff */
        .type           $_ZN7cutlass13device_kernelIN5flash19enable_sm80_to_sm89INS1_16FlashAttnBwdSm80INS1_25CollectiveMainloopBwdSm80ILi2ELi2EN4cute5tupleIJNS5_1CILi128EEES8_NS7_ILi64EEEEEENS_10bfloat16_tEfNS_4arch4Sm80ELb1ELb0ELb1ELb1ELb1ELb0ELb0ELb0ELi2ELi4ELi4ELi4ELb0EEENS1_24CollectiveEpilogueBwdGQAISA_fSD_Li256ELb1ELb1EEENS1_25SingleTileBwdLPTSchedulerILb1ELi128ELb1EEEEEEEEEvNT_6ParamsE$_ZZN4cute14logical_divideINS_5tupleIJNS1_IJNS_1CILi8EEENS2_ILi1EEEEEENS1_IJNS2_ILi2EEEEEEEEENS1_IJNS1_IJS4_NS2_ILi0EEEEEENS1_IJiEEEEEENS1_IJS5_NS_6LayoutIS4_S9_EEEEEEEDaRKNSD_IT_T0_EERKT1_ENKUlRKT_RKT0_E_clINSD_IS7_SB_EESE_EEDaSQ_ST_,@function
        .size           $_ZN7cutlass13device_kernelIN5flash19enable_sm80_to_sm89INS1_16FlashAttnBwdSm80INS1_25CollectiveMainloopBwdSm80ILi2ELi2EN4cute5tupleIJNS5_1CILi128EEES8_NS7_ILi64EEEEEENS_10bfloat16_tEfNS_4arch4Sm80ELb1ELb0ELb1ELb1ELb1ELb0ELb0ELb0ELi2ELi4ELi4ELi4ELb0EEENS1_24CollectiveEpilogueBwdGQAISA_fSD_Li256ELb1ELb1EEENS1_25SingleTileBwdLPTSchedulerILb1ELi128ELb1EEEEEEEEEvNT_6ParamsE$_ZZN4cute14logical_divideINS_5tupleIJNS1_IJNS_1CILi8EEENS2_ILi1EEEEEENS1_IJNS2_ILi2EEEEEEEEENS1_IJNS1_IJS4_NS2_ILi0EEEEEENS1_IJiEEEEEENS1_IJS5_NS_6LayoutIS4_S9_EEEEEEEDaRKNSD_IT_T0_EERKT1_ENKUlRKT_RKT0_E_clINSD_IS7_SB_EESE_EEDaSQ_ST_,($_ZN7cutlass13device_kernelIN5flash19enable_sm80_to_sm89INS1_16FlashAttnBwdSm80INS1_25CollectiveMainloopBwdSm80ILi2ELi2EN4cute5tupleIJNS5_1CILi128EEES8_NS7_ILi64EEEEEENS_10bfloat16_tEfNS_4arch4Sm80ELb1ELb0ELb1ELb1ELb1ELb0ELb0ELb0ELi2ELi4ELi4ELi4ELb0EEENS1_24CollectiveEpilogueBwdGQAISA_fSD_Li256ELb1ELb1EEENS1_25SingleTileBwdLPTSchedulerILb1ELi128ELb1EEEEEEEEEvNT_6ParamsE$_ZZN4cute14transform_leafINS_15ArithmeticTupleIJiiEEENS_8identityEEEDaRKT_OT0_ENKUlRKT_E_clIiEEDaSB_ - $_ZN7cutlass13device_kernelIN5flash19enable_sm80_to_sm89INS1_16FlashAttnBwdSm80INS1_25CollectiveMainloopBwdSm80ILi2ELi2EN4cute5tupleIJNS5_1CILi128EEES8_NS7_ILi64EEEEEENS_10bfloat16_tEfNS_4arch4Sm80ELb1ELb0ELb1ELb1ELb1ELb0ELb0ELb0ELi2ELi4ELi4ELi4ELb0EEENS1_24CollectiveEpilogueBwdGQAISA_fSD_Li256ELb1ELb1EEENS1_25SingleTileBwdLPTSchedulerILb1ELi128ELb1EEEEEEEEEvNT_6ParamsE$_ZZN4cute14logical_divideINS_5tupleIJNS1_IJNS_1CILi8EEENS2_ILi1EEEEEENS1_IJNS2_ILi2EEEEEEEEENS1_IJNS1_IJS4_NS2_ILi0EEEEEENS1_IJiEEEEEENS1_IJS5_NS_6LayoutIS4_S9_EEEEEEEDaRKNSD_IT_T0_EERKT1_ENKUlRKT_RKT0_E_clINSD_IS7_SB_EESE_EEDaSQ_ST_)
$_ZN7cutlass13device_kernelIN5flash19enable_sm80_to_sm89INS1_16FlashAttnBwdSm80INS1_25CollectiveMainloopBwdSm80ILi2ELi2EN4cute5tupleIJNS5_1CILi128EEES8_NS7_ILi64EEEEEENS_10bfloat16_tEfNS_4arch4Sm80ELb1ELb0ELb1ELb1ELb1ELb0ELb0ELb0ELi2ELi4ELi4ELi4ELb0EEENS1_24CollectiveEpilogueBwdGQAISA_fSD_Li256ELb1ELb1EEENS1_25SingleTileBwdLPTSchedulerILb1ELi128ELb1EEEEEEEEEvNT_6ParamsE$_ZZN4cute14logical_divideINS_5tupleIJNS1_IJNS_1CILi8EEENS2_ILi1EEEEEENS1_IJNS2_ILi2EEEEEEEEENS1_IJNS1_IJS4_NS2_ILi0EEEEEENS1_IJiEEEEEENS1_IJS5_NS_6LayoutIS4_S9_EEEEEEEDaRKNSD_IT_T0_EERKT1_ENKUlRKT_RKT0_E_clINSD_IS7_SB_EESE_EEDaSQ_ST_:
[----:B------:R-:W-:-:S05]  /*c8b0*/  IADD3 R7, R2, -c[0x0][0x20], RZ ;  /* 0x8000080002077a10 */ /* 0x000fca0007ffe0ff */
[----:B------:R1:W5:Y:S01]  /*c8c0*/  LDL R3, [R7] ;  /* 0x0000000007037983 */ /* 0x0003620000100800 */
[----:B------:R-:W-:Y:S02]  /*c8d0*/  IADD3 R13, R1, 0x1680, RZ ;  /* 0x00001680010d7810 */ /* 0x000fe40007ffe0ff */
[----:B------:R-:W-:Y:S02]  /*c8e0*/  MOV R6, 0xc920 ;  /* 0x0000c92000067802 */ /* 0x000fe40000000f00 */
[----:B------:R-:W-:-:S04]  /*c8f0*/  IADD3 R13, R13, c[0x0][0x20], RZ ;  /* 0x000008000d0d7a10 */ /* 0x000fc80007ffe0ff */
[----:B------:R-:W-:Y:S02]  /*c900*/  IADD3 R2, R13, 0x4, RZ ;  /* 0x000000040d027810 */ /* 0x000fe40007ffe0ff */
[----:B-1---5:R-:W-:Y:S05]  /*c910*/  CALL.REL.NOINC `($_ZN7cutlass13device_kernelIN5flash19enable_sm80_to_sm89INS1_16FlashAttnBwdSm80INS1_25CollectiveMainloopBwdSm80ILi2ELi2EN4cute5tupleIJNS5_1CILi128EEES8_NS7_ILi64EEEEEENS_10bfloat16_tEfNS_4arch4Sm80ELb1ELb0ELb1ELb1ELb1ELb0ELb0ELb0ELi2ELi4ELi4ELi4ELb0EEENS1_24CollectiveEpilogueBwdGQAISA_fSD_Li256ELb1ELb1EEENS1_25SingleTileBwdLPTSchedulerILb1ELi128ELb1EEEEEEEEEvNT_6ParamsE$_ZN4cute5tupleIJNS_1CILi2EEEiEEC2ERKS2_RKi) ;  /* 0xffffec2000007944 */ /* 0x022fea0003c3ffff */
[----:B------:R1:W5:Y:S01]  /*c920*/  LDL R3, [R7] ;  /* 0x0000000007037983 */ /* 0x0003620000100800 */
[----:B------:R-:W-:Y:S02]  /*c930*/  MOV R2, R13 ;  /* 0x0000000d00027202 */ /* 0x000fe40000000f00 */
[----:B------:R-:W-:Y:S02]  /*c940*/  MOV R6, 0xc960 ;  /* 0x0000c96000067802 */ /* 0x000fe40000000f00 */
[----:B-1---5:R-:W-:Y:S05]  /*c950*/  CALL.REL.NOINC `($_ZN7cutlass13device_kernelIN5flash19enable_sm80_to_sm89INS1_16FlashAttnBwdSm80INS1_25CollectiveMainloopBwdSm80ILi2ELi2EN4cute5tupleIJNS5_1CILi128EEES8_NS7_ILi64EEEEEENS_10bfloat16_tEfNS_4arch4Sm80ELb1ELb0ELb1ELb1ELb1ELb0ELb0ELb0ELi2ELi4ELi4ELi4ELb0EEENS1_24CollectiveEpilogueBwdGQAISA_fSD_Li256ELb1ELb1EEENS1_25SingleTileBwdLPTSchedulerILb1ELi128ELb1EEEEEEEEEvNT_6ParamsE$_ZN4cute5tupleIJNS_1CILi2EEEiEEC2ERKS2_RKi) ;  /* 0xffffebe000007944 */ /* 0x022fea0003c3ffff */
[----:B------:R1:W5:Y:S01]  /*c960*/  LDL R3, [R1+0x1680] ;  /* 0x0016800001037983 */ /* 0x0003620000100800 */
[----:B------:R-:W-:-:S03]  /*c970*/  MOV R8, 0xc990 ;  /* 0x0000c99000087802 */ /* 0x000fc60000000f00 */
[----:B-1---5:R-:W-:Y:S05]  /*c980*/  CALL.REL.NOINC `($_ZN7cutlass13device_kernelIN5flash19enable_sm80_to_sm89INS1_16FlashAttnBwdSm80INS1_25CollectiveMainloopBwdSm80ILi2ELi2EN4cute5tupleIJNS5_1CILi128EEES8_NS7_ILi64EEEEEENS_10bfloat16_tEfNS_4arch4Sm80ELb1ELb0ELb1ELb1ELb1ELb0ELb0ELb0ELi2ELi4ELi4ELi4ELb0EEENS1_24CollectiveEpilogueBwdGQAISA_fSD_Li256ELb1ELb1EEENS1_25SingleTileBwdLPTSchedulerILb1ELi128ELb1EEEEEEEEEvNT_6ParamsE$_ZZN4cute6detail16composition_implINS_1CILi2EEEiNS_5tupleIJNS2_ILi1EEES3_EEENS4_IJNS2_ILi0EEES5_EEEEEDaRKT_RKT0_RKT1_RKT2_ENKUlRKT_RKT0_E_clIS3_S5_EEDaSN_SQ_) ;  /* 0x0000095000007944 */ /* 0x022fea0003c00000 */
[----:B------:R-:W-:Y:S02]  /*c990*/  MOV R8, 0xc9b0 ;  /* 0x0000c9b000087802 */ /* 0x000fe40000000f00 */
[----:B-1---5:R-:W-:Y:S05]  /*c9a0*/  CALL.REL.NOINC `($_ZN7cutlass13device_kernelIN5flash19enable_sm80_to_sm89INS1_16FlashAttnBwdSm80INS1_25CollectiveMainloopBwdSm80ILi2ELi2EN4cute5tupleIJNS5_1CILi128EEES8_NS7_ILi64EEEEEENS_10bfloat16_tEfNS_4arch4Sm80ELb1ELb0ELb1ELb1ELb1ELb0ELb0ELb0ELi2ELi4ELi4ELi4ELb0EEENS1_24CollectiveEpilogueBwdGQAISA_fSD_Li256ELb1ELb1EEENS1_25SingleTileBwdLPTSchedulerILb1ELi128ELb1EEEEEEEEEvNT_6ParamsE$_ZN4cute3eso3ESOILb1ELb0EJNS_1CILi0EEEiEEC2ERKS3_RKi) ;  /* 0xffffb66000007944 */ /* 0x022fea0003c3ffff */
[----:B-1----:R1:W5:Y:S01]  /*c9b0*/  LDL R2, [R1+0x1680] ;  /* 0x0016800001027983 */ /* 0x0023620000100800 */
[----:B------:R-:W-:-:S03]  /*c9c0*/  MOV R6, 0xc9e0 ;  /* 0x0000c9e000067802 */ /* 0x000fc60000000f00 */
[----:B-1---5:R-:W-:Y:S05]  /*c9d0*/  CALL.REL.NOINC `($_ZN7cutlass13device_kernelIN5flash19enable_sm80_to_sm89INS1_16FlashAttnBwdSm80INS1_25CollectiveMainloopBwdSm80ILi2ELi2EN4cute5tupleIJNS5_1CILi128EEES8_NS7_ILi64EEEEEENS_10bfloat16_tEfNS_4arch4Sm80ELb1ELb0ELb1ELb1ELb1ELb0ELb0ELb0ELi2ELi4ELi4ELi4ELb0EEENS1_24CollectiveEpilogueBwdGQAISA_fSD_Li256ELb1ELb1EEENS1_25SingleTileBwdLPTSchedulerILb1ELi128ELb1EEEEEEEEEvNT_6ParamsE$_ZN4cute5tupleIJNS0_IJNS_1CILi1EEENS1_ILi2EEEEEENS0_IJNS1_ILi0EEEiEEEEEC2ERKS4_RKS6_) ;  /* 0xffffe7b000007944 */ /* 0x022fea0003c3ffff */
[----:B-1----:R1:W5:Y:S01]  /*c9e0*/  LDL R3, [R1+0x1680] ;  /* 0x0016800001037983 */ /* 0x0023620000100800 */
[----:B------:R-:W-:-:S04]  /*c9f0*/  MOV R13, 0x0 ;  /* 0x00000000000d7802 */ /* 0x000fc80000000f00 */
[----:B------:R-:W-:Y:S05]  /*ca00*/  RET.REL.NODEC R12 `(_ZN7cutlass13device_kernelIN5flash19enable_sm80_to_sm89INS1_16FlashAttnBwdSm80INS1_25CollectiveMainloopBwdSm80ILi2ELi2EN4cute5tupleIJNS5_1CILi128EEES8_NS7_ILi64EEEEEENS_10bfloat16_tEfNS_4arch4Sm80ELb1ELb0ELb1ELb1ELb1ELb0ELb0ELb0ELi2ELi4ELi4ELi4ELb0EEENS1_24CollectiveEpilogueBwdGQAISA_fSD_Li256ELb1ELb1EEENS1_25SingleTileBwdLPTSchedulerILb1ELi128ELb1EEEEEEEEEvNT_6ParamsE) ;  /* 0xffff35f00c007950 */ /* 0x000fea0003c3ffff */
        .type           $_ZN7cutlass13device_kernelIN5flash19enable_sm80_to_sm89INS1_16FlashAttnBwdSm80INS1_25CollectiveMainloopBwdSm80ILi2ELi2EN4cute5tupleIJNS5_1CILi128EEES8_NS7_ILi64EEEEEENS_10bfloat16_tEfNS_4arch4Sm80ELb1ELb0ELb1ELb1ELb1ELb0ELb0ELb0ELi2ELi4ELi4ELi4ELb0EEENS1_24CollectiveEpilogueBwdGQAISA_fSD_Li256ELb1ELb1EEENS1_25SingleTileBwdLPTSchedulerILb1ELi128ELb1EEEEEEEEEvNT_6ParamsE$_ZZN4cute14transform_leafINS_15ArithmeticTupleIJiiEEENS_8identityEEEDaRKT_OT0_ENKUlRKT_E_clIiEEDaSB_,@function
        .size           $_ZN7cutlass13device_kernelIN5flash19enable_sm80_to_sm89INS1_16FlashAttnBwdSm80INS1_25CollectiveMainloopBwdSm80ILi2ELi2EN4cute5tupleIJNS5_1CILi128EEES8_NS7_ILi64EEEEEENS_10bfloat16_tEfNS_4arch4Sm80ELb1ELb0ELb1ELb1ELb1ELb0ELb0ELb0ELi2ELi4ELi4ELi4ELb0EEENS1_24CollectiveEpilogueBwdGQAISA_fSD_Li256ELb1ELb1EEENS1_25SingleTileBwdLPTSchedulerILb1ELi128ELb1EEEEEEEEEvNT_6ParamsE$_ZZN4cute14transform_leafINS_15ArithmeticTupleIJiiEEENS_8identityEEEDaRKT_OT0_ENKUlRKT_E_clIiEEDaSB_,($_ZN7cutlass13device_kernelIN5flash19enable_sm80_to_sm89INS1_16FlashAttnBwdSm80INS1_25CollectiveMainloopBwdSm80ILi2ELi2EN4cute5tupleIJNS5_1CILi128EEES8_NS7_ILi64EEEEEENS_10bfloat16_tEfNS_4arch4Sm80ELb1ELb0ELb1ELb1ELb1ELb0ELb0ELb0ELi2ELi4ELi4ELi4ELb0EEENS1_24CollectiveEpilogueBwdGQAISA_fSD_Li256ELb1ELb1EEENS1_25SingleTileBwdLPTSchedulerILb1ELi128ELb1EEEEEEEEEvNT_6ParamsE$_ZZN4cute16flatten_to_tupleINS_5tupleIJNS1_IJiiEEENS_1CILi1024EEEEEEEEDaRKT_ENKUlRKT_E_clIS2_EEDaSB_ - $_ZN7cutlass13device_kernelIN5flash19enable_sm80_to_sm89INS1_16FlashAttnBwdSm80INS1_25CollectiveMainloopBwdSm80ILi2ELi2EN4cute5tupleIJNS5_1CILi128EEES8_NS7_ILi64EEEEEENS_10bfloat16_tEfNS_4arch4Sm80ELb1ELb0ELb1ELb1ELb1ELb0ELb0ELb0ELi2ELi4ELi4ELi4ELb0EEENS1_24CollectiveEpilogueBwdGQAISA_fSD_Li256ELb1ELb1EEENS1_25SingleTileBwdLPTSchedulerILb1ELi128ELb1EEEEEEEEEvNT_6ParamsE$_ZZN4cute14transform_leafINS_15ArithmeticTupleIJiiEEENS_8identityEEEDaRKT_OT0_ENKUlRKT_E_clIiEEDaSB_)
$_ZN7cutlass13device_kernelIN5flash19enable_sm80_to_sm89INS1_16FlashAttnBwdSm80INS1_25CollectiveMainloopBwdSm80ILi2ELi2EN4cute5tupleIJNS5_1CILi128EEES8_NS7_ILi64EEEEEENS_10bfloat16_tEfNS_4arch4Sm80ELb1ELb0ELb1ELb1ELb1ELb0ELb0ELb0ELi2ELi4ELi4ELi4ELb0EEENS1_24CollectiveEpilogueBwdGQAISA_fSD_Li256ELb1ELb1EEENS1_25SingleTileBwdLPTSchedulerILb1ELi128ELb1EEEEEEEEEvNT_6ParamsE$_ZZN4cute14transform_leafINS_15ArithmeticTupleIJiiEEENS_8identityEEEDaRKT_OT0_ENKUlRKT_E_clIiEEDaSB_:
[----:B------:R-:W-:Y:S02]  /*ca10*/  MOV R86, R2 ;  /* 0x0000000200567202 */ /* 0x000fe40000000f00 */
[----:B------:R-:W-:Y:S02]  /*ca20*/  MOV R87, 0x0 ;  /* 0x0000000000577802 */ /* 0x000fe40000000f00 */
[----:B------:R-:W-:Y:S02]  /*ca30*/  MOV R8, R6 ;  /* 0x0000000600087202 */ /* 0x000fe40000000f00 */
[----:B------:R-:W-:Y:S05]  /*ca40*/  RET.REL.NODEC R86 `(_ZN7cutlass13device_kernelIN5flash19enable_sm80_to_sm89INS1_16FlashAttnBwdSm80INS1_25CollectiveMainloopBwdSm80ILi2ELi2EN4cute5tupleIJNS5_1CILi128EEES8_NS7_ILi64EEEEEENS_10bfloat16_tEfNS_4arch4Sm80ELb1ELb0ELb1ELb1ELb1ELb0ELb0ELb0ELi2ELi4ELi4ELi4ELb0EEENS1_24CollectiveEpilogueBwdGQAISA_fSD_Li256ELb1ELb1EEENS1_25SingleTileBwdLPTSchedulerILb1ELi128ELb1EEEEEEEEEvNT_6ParamsE) ;  /* 0xffff35b056007950 */ /* 0x000fea0003c3ffff */
        .type           $_ZN7cutlass13device_kernelIN5flash19enable_sm80_to_sm89INS1_16FlashAttnBwdSm80INS1_25CollectiveMainloopBwdSm80ILi2ELi2EN4cute5tupleIJNS5_1CILi128EEES8_NS7_ILi64EEEEEENS_10bfloat16_tEfNS_4arch4Sm80ELb1ELb0ELb1ELb1ELb1ELb0ELb0ELb0ELi2ELi4ELi4ELi4ELb0EEENS1_24CollectiveEpilogueBwdGQAISA_fSD_Li256ELb1ELb1EEENS1_25SingleTileBwdLPTSchedulerILb1ELi128ELb1EEEEEEEEEvNT_6ParamsE$_ZZN4cute16flatten_to_tupleINS_5tupleIJNS1_IJiiEEENS_1CILi1024EEEEEEEEDaRKT_ENKUlRKT_E_clIS2_EEDaSB_,@function
        .size           $_ZN7cutlass13device_kernelIN5flash19enable_sm80_to_sm89INS1_16FlashAttnBwdSm80INS1_25CollectiveMainloopBwdSm80ILi2ELi2EN4cute5tupleIJNS5_1CILi128EEES8_NS7_ILi64EEEEEENS_10bfloat16_tEfNS_4arch4Sm80ELb1ELb0ELb1ELb1ELb1ELb0ELb0ELb0ELi2ELi4ELi4ELi4ELb0EEENS1_24CollectiveEpilogueBwdGQAISA_fSD_Li256ELb1ELb1EEENS1_25SingleTileBwdLPTSchedulerILb1ELi128ELb1EEEEEEEEEvNT_6ParamsE$_ZZN4cute16flatten_to_tupleINS_5tupleIJNS1_IJiiEEENS_1CILi1024EEEEEEEEDaRKT_ENKUlRKT_E_clIS2_EEDaSB_,($_ZN7cutlass13device_kernelIN5flash19enable_sm80_to_sm89INS1_16FlashAttnBwdSm80INS1_25CollectiveMainloopBwdSm80ILi2ELi2EN4cute5tupleIJNS5_1CILi128EEES8_NS7_ILi64EEEEEENS_10bfloat16_tEfNS_4arch4Sm80ELb1ELb0ELb1ELb1ELb1ELb0ELb0ELb0ELi2ELi4ELi4ELi4ELb0EEENS1_24CollectiveEpilogueBwdGQAISA_fSD_Li256ELb1ELb1EEENS1_25SingleTileBwdLPTSchedulerILb1ELi128ELb1EEEEEEEEEvNT_6ParamsE$_ZZN4cute16flatten_to_tupleINS_5tupleIJNS1_IJiiEEENS_1CILi8192EEEEEEEEDaRKT_ENKUlRKT_E_clIS2_EEDaSB_ - $_ZN7cutlass13device_kernelIN5flash19enable_sm80_to_sm89INS1_16FlashAttnBwdSm80INS1_25CollectiveMainloopBwdSm80ILi2ELi2EN4cute5tupleIJNS5_1CILi128EEES8_NS7_ILi64EEEEEENS_10bfloat16_tEfNS_4arch4Sm80ELb1ELb0ELb1ELb1ELb1ELb0ELb0ELb0ELi2ELi4ELi4ELi4ELb0EEENS1_24CollectiveEpilogueBwdGQAISA_fSD_Li256ELb1ELb1EEENS1_25SingleTileBwdLPTSchedulerILb1ELi128ELb1EEEEEEEEEvNT_6ParamsE$_ZZN4cute16flatten_to_tupleINS_5tupleIJNS1_IJiiEEENS_1CILi1024EEEEEEEEDaRKT_ENKUlRKT_E_clIS2_EEDaSB_)
$_ZN7cutlass13device_kernelIN5flash19enable_sm80_to_sm89INS1_16FlashAttnBwdSm80INS1_25CollectiveMainloopBwdSm80ILi2ELi2EN4cute5tupleIJNS5_1CILi128EEES8_NS7_ILi64EEEEEENS_10bfloat16_tEfNS_4arch4Sm80ELb1ELb0ELb1ELb1ELb1ELb0ELb0ELb0ELi2ELi4ELi4ELi4ELb0EEENS1_24CollectiveEpilogueBwdGQAISA_fSD_Li256ELb1ELb1EEENS1_25SingleTileBwdLPTSchedulerILb1ELi128ELb1EEEEEEEEEvNT_6ParamsE$_ZZN4cute16flatten_to_tupleINS_5tupleIJNS1_IJiiEEENS_1CILi1024EEEEEEEEDaRKT_ENKUlRKT_E_clIS2_EEDaSB_:
[----:B------:R-:W-:-:S04]  /*ca50*/  MOV R5, 0x0 ;  /* 0x0000000000057802 */ /* 0x000fc80000000f00 */
[----:B------:R-:W-:Y:S05]  /*ca60*/  RET.REL.NODEC R4 `(_ZN7cutlass13device_kernelIN5flash19enable_sm80_to_sm89INS1_16FlashAttnBwdSm80INS1_25CollectiveMainloopBwdSm80ILi2ELi2EN4cute5tupleIJNS5_1CILi128EEES8_NS7_ILi64EEEEEENS_10bfloat16_tEfNS_4arch4Sm80ELb1ELb0ELb1ELb1ELb1ELb0ELb0ELb0ELi2ELi4ELi4ELi4ELb0EEENS1_24CollectiveEpilogueBwdGQAISA_fSD_Li256ELb1ELb1EEENS1_25SingleTileBwdLPTSchedulerILb1ELi128ELb1EEEEEEEEEvNT_6ParamsE) ;  /* 0xffff359004007950 */ /* 0x000fea0003c3ffff */
        .type           $_ZN7cutlass13device_kernelIN5flash19enable_sm80_to_sm89INS1_16FlashAttnBwdSm80INS1_25CollectiveMainloopBwdSm80ILi2ELi2EN4cute5tupleIJNS5_1CILi128EEES8_NS7_ILi64EEEEEENS_10bfloat16_tEfNS_4arch4Sm80ELb1ELb0ELb1ELb1ELb1ELb0ELb0ELb0ELi2ELi4ELi4ELi4ELb0EEENS1_24CollectiveEpilogueBwdGQAISA_fSD_Li256ELb1ELb1EEENS1_25SingleTileBwdLPTSchedulerILb1ELi128ELb1EEEEEEEEEvNT_6ParamsE$_ZZN4cute16flatten_to_tupleINS_5tupleIJNS1_IJiiEEENS_1CILi8192EEEEEEEEDaRKT_ENKUlRKT_E_clIS2_EEDaSB_,@function
        .size           $_ZN7cutlass13device_kernelIN5flash19enable_sm80_to_sm89INS1_16FlashAttnBwdSm80INS1_25CollectiveMainloopBwdSm80ILi2ELi2EN4cute5tupleIJNS5_1CILi128EEES8_NS7_ILi64EEEEEENS_10bfloat16_tEfNS_4arch4Sm80ELb1ELb0ELb1ELb1ELb1ELb0ELb0ELb0ELi2ELi4ELi4ELi4ELb0EEENS1_24CollectiveEpilogueBwdGQAISA_fSD_Li256ELb1ELb1EEENS1_25SingleTileBwdLPTSchedulerILb1ELi128ELb1EEEEEEEEEvNT_6ParamsE$_ZZN4cute16flatten_to_tupleINS_5tupleIJNS1_IJiiEEENS_1CILi8192EEEEEEEEDaRKT_ENKUlRKT_E_clIS2_EEDaSB_,($_ZN7cutlass13device_kernelIN5flash19enable_sm80_to_sm89INS1_16FlashAttnBwdSm80INS1_25CollectiveMainloopBwdSm80ILi2ELi2EN4cute5tupleIJNS5_1CILi128EEES8_NS7_ILi64EEEEEENS_10bfloat16_tEfNS_4arch4Sm80ELb1ELb0ELb1ELb1ELb1ELb0ELb0ELb0ELi2ELi4ELi4ELi4ELb0EEENS1_24CollectiveEpilogueBwdGQAISA_fSD_Li256ELb1ELb1EEENS1_25SingleTileBwdLPTSchedulerILb1ELi128ELb1EEEEEEEEEvNT_6ParamsE$_ZZN4cute16flatten_to_tupleINS_5tupleIJNS_1CILi0EEENS1_IJNS2_ILi1EEENS2_ILi512EEEiEEEEEEEEDaRKT_ENKUlRKT_E_clIS6_EEDaSD_ - $_ZN7cutlass13device_kernelIN5flash19enable_sm80_to_sm89INS1_16FlashAttnBwdSm80INS1_25CollectiveMainloopBwdSm80ILi2ELi2EN4cute5tupleIJNS5_1CILi128EEES8_NS7_ILi64EEEEEENS_10bfloat16_tEfNS_4arch4Sm80ELb1ELb0ELb1ELb1ELb1ELb0ELb0ELb0ELi2ELi4ELi4ELi4ELb0EEENS1_24CollectiveEpilogueBwdGQAISA_fSD_Li256ELb1ELb1EEENS1_25SingleTileBwdLPTSchedulerILb1ELi128ELb1EEEEEEEEEvNT_6ParamsE$_ZZN4cute16flatten_to_tupleINS_5tupleIJNS1_IJiiEEENS_1CILi8192EEEEEEEEDaRKT_ENKUlRKT_E_clIS2_EEDaSB_)
$_ZN7cutlass13device_kernelIN5flash19enable_sm80_to_sm89INS1_16FlashAttnBwdSm80INS1_25CollectiveMainloopBwdSm80ILi2ELi2EN4cute5tupleIJNS5_1CILi128EEES8_NS7_ILi64EEEEEENS_10bfloat16_tEfNS_4arch4Sm80ELb1ELb0ELb1ELb1ELb1ELb0ELb0ELb0ELi2ELi4ELi4ELi4ELb0EEENS1_24CollectiveEpilogueBwdGQAISA_fSD_Li256ELb1ELb1EEENS1_25SingleTileBwdLPTSchedulerILb1ELi128ELb1EEEEEEEEEvNT_6ParamsE$_ZZN4cute16flatten_to_tupleINS_5tupleIJNS1_IJiiEEENS_1CILi8192EEEEEEEEDaRKT_ENKUlRKT_E_clIS2_EEDaSB_:
[----:B------:R-:W-:Y:S02]  /*ca70*/  MOV R8, R6 ;  /* 0x0000000600087202 */ /* 0x000fe40000000f00 */
[----:B------:R-:W-:-:S04]  /*ca80*/  MOV R9, 0x0 ;  /* 0x0000000000097802 */ /* 0x000fc80000000f00 */
[----:B------:R-:W-:Y:S05]  /*ca90*/  RET.REL.NODEC R8 `(_ZN7cutlass13device_kernelIN5flash19enable_sm80_to_sm89INS1_16FlashAttnBwdSm80INS1_25CollectiveMainloopBwdSm80ILi2ELi2EN4cute5tupleIJNS5_1CILi128EEES8_NS7_ILi64EEEEEENS_10bfloat16_tEfNS_4arch4Sm80ELb1ELb0ELb1ELb1ELb1ELb0ELb0ELb0ELi2ELi4ELi4ELi4ELb0EEENS1_24CollectiveEpilogueBwdGQAISA_fSD_Li256ELb1ELb1EEENS1_25SingleTileBwdLPTSchedulerILb1ELi128ELb1EEEEEEEEEvNT_6ParamsE) ;  /* 0xffff356008007950 */ /* 0x000fea0003c3ffff */
        .type           $_ZN7cutlass13device_kernelIN5flash19enable_sm80_to_sm89INS1_16FlashAttnBwdSm80INS1_25CollectiveMainloopBwdSm80ILi2ELi2EN4cute5tupleIJNS5_1CILi128EEES8_NS7_ILi64EEEEEENS_10bfloat16_tEfNS_4arch4Sm80ELb1ELb0ELb1ELb1ELb1ELb0ELb0ELb0ELi2ELi4ELi4ELi4ELb0EEENS1_24CollectiveEpilogueBwdGQAISA_fSD_Li256ELb1ELb1EEENS1_25SingleTileBwdLPTSchedulerILb1ELi128ELb1EEEEEEEEEvNT_6ParamsE$_ZZN4cute16flatten_to_tupleINS_5tupleIJNS_1CILi0EEENS1_IJNS2_ILi1EEENS2_ILi512EEEiEEEEEEEEDaRKT_ENKUlRKT_E_clIS6_EEDaSD_,@function
        .size           $_ZN7cutlass13device_kernelIN5flash19enable_sm80_to_sm89INS1_16FlashAttnBwdSm80INS1_25CollectiveMainloopBwdSm80ILi2ELi2EN4cute5tupleIJNS5_1CILi128EEES8_NS7_ILi64EEEEEENS_10bfloat16_tEfNS_4arch4Sm80ELb1ELb0ELb1ELb1ELb1ELb0ELb0ELb0ELi2ELi4ELi4ELi4ELb0EEENS1_24CollectiveEpilogueBwdGQAISA_fSD_Li256ELb1ELb1EEENS1_25SingleTileBwdLPTSchedulerILb1ELi128ELb1EEEEEEEEEvNT_6ParamsE$_ZZN4cute16flatten_to_tupleINS_5tupleIJNS_1CILi0EEENS1_IJNS2_ILi1EEENS2_ILi512EEEiEEEEEEEEDaRKT_ENKUlRKT_E_clIS6_EEDaSD_,($_ZN7cutlass13device_kernelIN5flash19enable_sm80_to_sm89INS1_16FlashAttnBwdSm80INS1_25CollectiveMainloopBwdSm80ILi2ELi2EN4cute5tupleIJNS5_1CILi128EEES8_NS7_ILi64EEEEEENS_10bfloat16_tEfNS_4arch4Sm80ELb1ELb0ELb1ELb1ELb1ELb0ELb0ELb0ELi2ELi4ELi4ELi4ELb0EEENS1_24CollectiveEpilogueBwdGQAISA_fSD_Li256ELb1ELb1EEENS1_25SingleTileBwdLPTSchedulerILb1ELi128ELb1EEEEEEEEEvNT_6ParamsE$_ZZN4cute16flatten_to_tupleINS_5tupleIJNS_1CILi1024EEENS1_IJiiEEEEEEEEDaRKT_ENKUlRKT_E_clIS4_EEDaSB_ - $_ZN7cutlass13device_kernelIN5flash19enable_sm80_to_sm89INS1_16FlashAttnBwdSm80INS1_25CollectiveMainloopBwdSm80ILi2ELi2EN4cute5tupleIJNS5_1CILi128EEES8_NS7_ILi64EEEEEENS_10bfloat16_tEfNS_4arch4Sm80ELb1ELb0ELb1ELb1ELb1ELb0ELb0ELb0ELi2ELi4ELi4ELi4ELb0EEENS1_24CollectiveEpilogueBwdGQAISA_fSD_Li256ELb1ELb1EEENS1_25SingleTileBwdLPTSchedulerILb1ELi128ELb1EEEEEEEEEvNT_6ParamsE$_ZZN4cute16flatten_to_tupleINS_5tupleIJNS_1CILi0EEENS1_IJNS2_ILi1EEENS2_ILi512EEEiEEEEEEEEDaRKT_ENKUlRKT_E_clIS6_EEDaSD_)
$_ZN7cutlass13device_kernelIN5flash19enable_sm80_to_sm89INS1_16FlashAttnBwdSm80INS1_25CollectiveMainloopBwdSm80ILi2ELi2EN4cute5tupleIJNS5_1CILi128EEES8_NS7_ILi64EEEEEENS_10bfloat16_tEfNS_4arch4Sm80ELb1ELb0ELb1ELb1ELb1ELb0ELb0ELb0ELi2ELi4ELi4ELi4ELb0EEENS1_24CollectiveEpilogueBwdGQAISA_fSD_Li256ELb1ELb1EEENS1_25SingleTileBwdLPTSchedulerILb1ELi128ELb1EEEEEEEEEvNT_6ParamsE$_ZZN4cute16flatten_to_tupleINS_5tupleIJNS_1CILi0EEENS1_IJNS2_ILi1EEENS2_ILi512EEEiEEEEEEEEDaRKT_ENKUlRKT_E_clIS6_EEDaSD_:
[----:B------:R-:W-:Y:S02]  /*caa0*/  MOV R8, R2 ;  /* 0x0000000200087202 */ /* 0x000fe40000000f00 */
[----:B------:R-:W-:-:S04]  /*cab0*/  MOV R9, 0x0 ;  /* 0x0000000000097802 */ /* 0x000fc80000000f00 */
[----:B------:R-:W-:Y:S05]  /*cac0*/  RET.REL.NODEC R8 `(_ZN7cutlass13device_kernelIN5flash19enable_sm80_to_sm89INS1_16FlashAttnBwdSm80INS1_25CollectiveMainloopBwdSm80ILi2ELi2EN4cute5tupleIJNS5_1CILi128EEES8_NS7_ILi64EEEEEENS_10bfloat16_tEfNS_4arch4Sm80ELb1ELb0ELb1ELb1ELb1ELb0ELb0ELb0ELi2ELi4ELi4ELi4ELb0EEENS1_24CollectiveEpilogueBwdGQAISA_fSD_Li256ELb1ELb1EEENS1_25SingleTileBwdLPTSchedulerILb1ELi128ELb1EEEEEEEEEvNT_6ParamsE) ;  /* 0xffff353008007950 */ /* 0x000fea0003c3ffff */
        .type           $_ZN7cutlass13device_kernelIN5flash19enable_sm80_to_sm89INS1_16FlashAttnBwdSm80INS1_25CollectiveMainloopBwdSm80ILi2ELi2EN4cute5tupleIJNS5_1CILi128EEES8_NS7_ILi64EEEEEENS_10bfloat16_tEfNS_4arch4Sm80ELb1ELb0ELb1ELb1ELb1ELb0ELb0ELb0ELi2ELi4ELi4ELi4ELb0EEENS1_24CollectiveEpilogueBwdGQAISA_fSD_Li256ELb1ELb1EEENS1_25SingleTileBwdLPTSchedulerILb1ELi128ELb1EEEEEEEEEvNT_6ParamsE$_ZZN4cute16flatten_to_tupleINS_5tupleIJNS_1CILi1024EEENS1_IJiiEEEEEEEEDaRKT_ENKUlRKT_E_clIS4_EEDaSB_,@function
        .size           $_ZN7cutlass13device_kernelIN5flash19enable_sm80_to_sm89INS1_16FlashAttnBwdSm80INS1_25CollectiveMainloopBwdSm80ILi2ELi2EN4cute5tupleIJNS5_1CILi128EEES8_NS7_ILi64EEEEEENS_10bfloat16_tEfNS_4arch4Sm80ELb1ELb0ELb1ELb1ELb1ELb0ELb0ELb0ELi2ELi4ELi4ELi4ELb0EEENS1_24CollectiveEpilogueBwdGQAISA_fSD_Li256ELb1ELb1EEENS1_25SingleTileBwdLPTSchedulerILb1ELi128ELb1EEEEEEEEEvNT_6ParamsE$_ZZN4cute16flatten_to_tupleINS_5tupleIJNS_1CILi1024EEENS1_IJiiEEEEEEEEDaRKT_ENKUlRKT_E_clIS4_EEDaSB_,($_ZN7cutlass13device_kernelIN5flash19enable_sm80_to_sm89INS1_16FlashAttnBwdSm80INS1_25CollectiveMainloopBwdSm80ILi2ELi2EN4cute5tupleIJNS5_1CILi128EEES8_NS7_ILi64EEEEEENS_10bfloat16_tEfNS_4arch4Sm80ELb1ELb0ELb1ELb1ELb1ELb0ELb0ELb0ELi2ELi4ELi4ELi4ELb0EEENS1_24CollectiveEpilogueBwdGQAISA_fSD_Li256ELb1ELb1EEENS1_25SingleTileBwdLPTSchedulerILb1ELi128ELb1EEEEEEEEEvNT_6ParamsE$_ZZN4cute16flatten_to_tupleINS_5tupleIJNS_1CILi4096EEENS1_IJNS1_IJiiEEENS2_ILi8192EEEEEEEEEEEDaRKT_ENKUlRKT_E_clIS6_EEDaSD_ - $_ZN7cutlass13device_kernelIN5flash19enable_sm80_to_sm89INS1_16FlashAttnBwdSm80INS1_25CollectiveMainloopBwdSm80ILi2ELi2EN4cute5tupleIJNS5_1CILi128EEES8_NS7_ILi64EEEEEENS_10bfloat16_tEfNS_4arch4Sm80ELb1ELb0ELb1ELb1ELb1ELb0ELb0ELb0ELi2ELi4ELi4ELi4ELb0EEENS1_24CollectiveEpilogueBwdGQAISA_fSD_Li256ELb1ELb1EEENS1_25SingleTileBwdLPTSchedulerILb1ELi128ELb1EEEEEEEEEvNT_6ParamsE$_ZZN4cute16flatten_to_tupleINS_5tupleIJNS_1CILi1024EEENS1_IJiiEEEEEEEEDaRKT_ENKUlRKT_E_clIS4_EEDaSB_)
$_ZN7cutlass13device_kernelIN5flash19enable_sm80_to_sm89INS1_16FlashAttnBwdSm80INS1_25CollectiveMainloopBwdSm80ILi2ELi2EN4cute5tupleIJNS5_1CILi128EEES8_NS7_ILi64EEEEEENS_10bfloat16_tEfNS_4arch4Sm80ELb1ELb0ELb1ELb1ELb1ELb0ELb0ELb0ELi2ELi4ELi4ELi4ELb0EEENS1_24CollectiveEpilogueBwdGQAISA_fSD_Li256ELb1ELb1EEENS1_25SingleTileBwdLPTSchedulerILb1ELi128ELb1EEEEEEEEEvNT_6ParamsE$_ZZN4cute16flatten_to_tupleINS_5tupleIJNS_1CILi1024EEENS1_IJiiEEEEEEEEDaRKT_ENKUlRKT_E_clIS4_EEDaSB_:
[----:B------:R-:W-:-:S04]  /*cad0*/  MOV R5, 0x0 ;  /* 0x0000000000057802 */ /* 0x000fc80000000f00 */
[----:B------:R-:W-:Y:S05]  /*cae0*/  RET.REL.NODEC R4 `(_ZN7cutlass13device_kernelIN5flash19enable_sm80_to_sm89INS1_16FlashAttnBwdSm80INS1_25CollectiveMainloopBwdSm80ILi2ELi2EN4cute5tupleIJNS5_1CILi128EEES8_NS7_ILi64EEEEEENS_10bfloat16_tEfNS_4arch4Sm80ELb1ELb0ELb1ELb1ELb1ELb0ELb0ELb0ELi2ELi4ELi4ELi4ELb0EEENS1_24CollectiveEpilogueBwdGQAISA_fSD_Li256ELb1ELb1EEENS1_25SingleTileBwdLPTSchedulerILb1ELi128ELb1EEEEEEEEEvNT_6ParamsE) ;  /* 0xffff351004007950 */ /* 0x000fea0003c3ffff */
        .type           $_ZN7cutlass13device_kernelIN5flash19enable_sm80_to_sm89INS1_16FlashAttnBwdSm80INS1_25CollectiveMainloopBwdSm80ILi2ELi2EN4cute5tupleIJNS5_1CILi128EEES8_NS7_ILi64EEEEEENS_10bfloat16_tEfNS_4arch4Sm80ELb1ELb0ELb1ELb1ELb1ELb0ELb0ELb0ELi2ELi4ELi4ELi4ELb0EEENS1_24CollectiveEpilogueBwdGQAISA_fSD_Li256ELb1ELb1EEENS1_25SingleTileBwdLPTSchedulerILb1ELi128ELb1EEEEEEEEEvNT_6ParamsE$_ZZN4cute16flatten_to_tupleINS_5tupleIJNS_1CILi4096EEENS1_IJNS1_IJiiEEENS2_ILi8192EEEEEEEEEEEDaRKT_ENKUlRKT_E_clIS6_EEDaSD_,@function
        .size           $_ZN7cutlass13device_kernelIN5flash19enable_sm80_to_sm89INS1_16FlashAttnBwdSm80INS1_25CollectiveMainloopBwdSm80ILi2ELi2EN4cute5tupleIJNS5_1CILi128EEES8_NS7_ILi64EEEEEENS_10bfloat16_tEfNS_4arch4Sm80ELb1ELb0ELb1ELb1ELb1ELb0ELb0ELb0ELi2ELi4ELi4ELi4ELb0EEENS1_24CollectiveEpilogueBwdGQAISA_fSD_Li256ELb1ELb1EEENS1_25SingleTileBwdLPTSchedulerILb1ELi128ELb1EEEEEEEEEvNT_6ParamsE$_ZZN4cute16flatten_to_tupleINS_5tupleIJNS_1CILi4096EEENS1_IJNS1_IJiiEEENS2_ILi8192EEEEEEEEEEEDaRKT_ENKUlRKT_E_clIS6_EEDaSD_,($_ZN7cutlass13device_kernelIN5flash19enable_sm80_to_sm89INS1_16FlashAttnBwdSm80INS1_25CollectiveMainloopBwdSm80ILi2ELi2EN4cute5tupleIJNS5_1CILi128EEES8_NS7_ILi64EEEEEENS_10bfloat16_tEfNS_4arch4Sm80ELb1ELb0ELb1ELb1ELb1ELb0ELb0ELb0ELi2ELi4ELi4ELi4ELb0EEENS1_24CollectiveEpilogueBwdGQAISA_fSD_Li256ELb1ELb1EEENS1_25SingleTileBwdLPTSchedulerILb1ELi128ELb1EEEEEEEEEvNT_6ParamsE$_ZZN4cute16flatten_to_tupleINS_5tupleIJNS_1CILi4096EEENS1_IJiiEEEEEEEEDaRKT_ENKUlRKT_E_clIS4_EEDaSB_ - $_ZN7cutlass13device_kernelIN5flash19enable_sm80_to_sm89INS1_16FlashAttnBwdSm80INS1_25CollectiveMainloopBwdSm80ILi2ELi2EN4cute5tupleIJNS5_1CILi128EEES8_NS7_ILi64EEEEEENS_10bfloat16_tEfNS_4arch4Sm80ELb1ELb0ELb1ELb1ELb1ELb0ELb0ELb0ELi2ELi4ELi4ELi4ELb0EEENS1_24CollectiveEpilogueBwdGQAISA_fSD_Li256ELb1ELb1EEENS1_25SingleTileBwdLPTSchedulerILb1ELi128ELb1EEEEEEEEEvNT_6ParamsE$_ZZN4cute16flatten_to_tupleINS_5tupleIJNS_1CILi4096EEENS1_IJNS1_IJiiEEENS2_ILi8192EEEEEEEEEEEDaRKT_ENKUlRKT_E_clIS6_EEDaSD_)
$_ZN7cutlass13device_kernelIN5flash19enable_sm80_to_sm89INS1_16FlashAttnBwdSm80INS1_25CollectiveMainloopBwdSm80ILi2ELi2EN4cute5tupleIJNS5_1CILi128EEES8_NS7_ILi64EEEEEENS_10bfloat16_tEfNS_4arch4Sm80ELb1ELb0ELb1ELb1ELb1ELb0ELb0ELb0ELi2ELi4ELi4ELi4ELb0EEENS1_24CollectiveEpilogueBwdGQAISA_fSD_Li256ELb1ELb1EEENS1_25SingleTileBwdLPTSchedulerILb1ELi128ELb1EEEEEEEEEvNT_6ParamsE$_ZZN4cute16flatten_to_tupleINS_5tupleIJNS_1CILi4096EEENS1_IJNS1_IJiiEEENS2_ILi8192EEEEEEEEEEEDaRKT_ENKUlRKT_E_clIS6_EEDaSD_:
[----:B------:R-:W-:-:S05]  /*caf0*/  IADD3 R8, R67, -c[0x0][0x20], RZ ;  /* 0x8000080043087a10 */ /* 0x000fca0007ffe0ff */
[----:B------:R1:W5:Y:S04]  /*cb00*/  LDL R2, [R8] ;  /* 0x0000000008027983 */ /* 0x0003680000100800 */
[----:B------:R1:W5:Y:S01]  /*cb10*/  LDL R3, [R8+0x4] ;  /* 0x0000040008037983 */ /* 0x0003620000100800 */
[----:B------:R-:W-:Y:S02]  /*cb20*/  IADD3 R5, R1, 0x1680, RZ ;  /* 0x0000168001057810 */ /* 0x000fe40007ffe0ff */
[----:B------:R-:W-:Y:S02]  /*cb30*/  MOV R6, 0xcb60 ;  /* 0x0000cb6000067802 */ /* 0x000fe40000000f00 */
[----:B------:R-:W-:Y:S02]  /*cb40*/  IADD3 R5, R5, c[0x0][0x20], RZ ;  /* 0x0000080005057a10 */ /* 0x000fe40007ffe0ff */
[----:B-1---5:R-:W-:Y:S05]  /*cb50*/  CALL.REL.NOINC `($_ZN7cutlass13device_kernelIN5flash19enable_sm80_to_sm89INS1_16FlashAttnBwdSm80INS1_25CollectiveMainloopBwdSm80ILi2ELi2EN4cute5tupleIJNS5_1CILi128EEES8_NS7_ILi64EEEEEENS_10bfloat16_tEfNS_4arch4Sm80ELb1ELb0ELb1ELb1ELb1ELb0ELb0ELb0ELi2ELi4ELi4ELi4ELb0EEENS1_24CollectiveEpilogueBwdGQAISA_fSD_Li256ELb1ELb1EEENS1_25SingleTileBwdLPTSchedulerILb1ELi128ELb1EEEEEEEEEvNT_6ParamsE$_ZZN4cute16flatten_to_tupleINS_5tupleIJNS1_IJiiEEENS_1CILi8192EEEEEEEEDaRKT_ENKUlRKT_E_clIS2_EEDaSB_) ;  /* 0xffffff1000007944 */ /* 0x022fea0003c3ffff */
[----:B------:R1:W-:Y:S01]  /*cb60*/  STL.64 [R1+0x1680], R2 ;  /* 0x0016800201007387 */ /* 0x0003e20000100a00 */
[----:B------:R-:W-:-:S03]  /*cb70*/  MOV R6, 0xcb90 ;  /* 0x0000cb9000067802 */ /* 0x000fc60000000f00 */
[----:B-1----:R-:W-:Y:S05]  /*cb80*/  CALL.REL.NOINC `($_ZN7cutlass13device_kernelIN5flash19enable_sm80_to_sm89INS1_16FlashAttnBwdSm80INS1_25CollectiveMainloopBwdSm80ILi2ELi2EN4cute5tupleIJNS5_1CILi128EEES8_NS7_ILi64EEEEEENS_10bfloat16_tEfNS_4arch4Sm80ELb1ELb0ELb1ELb1ELb1ELb0ELb0ELb0ELi2ELi4ELi4ELi4ELb0EEENS1_24CollectiveEpilogueBwdGQAISA_fSD_Li256ELb1ELb1EEENS1_25SingleTileBwdLPTSchedulerILb1ELi128ELb1EEEEEEEEEvNT_6ParamsE$_ZZN4cute12filter_tupleINS_5tupleIJNS1_IJiiEEENS_1CILi8192EEEEEEZNS_16flatten_to_tupleIS5_EEDaRKT_EUlRKT_E_EEDaS9_OT0_ENKUlDpSC_E_clIJS2_NS1_IJS4_EEEEEEDaSG_) ;  /* 0xfffff01000007944 */ /* 0x002fea0003c3ffff */
[----:B------:R-:W-:-:S04]  /*cb90*/  MOV R5, 0x0 ;  /* 0x0000000000057802 */ /* 0x000fc80000000f00 */
[----:B------:R-:W-:Y:S05]  /*cba0*/  RET.REL.NODEC R4 `(_ZN7cutlass13device_kernelIN5flash19enable_sm80_to_sm89INS1_16FlashAttnBwdSm80INS1_25CollectiveMainloopBwdSm80ILi2ELi2EN4cute5tupleIJNS5_1CILi128EEES8_NS7_ILi64EEEEEENS_10bfloat16_tEfNS_4arch4Sm80ELb1ELb0ELb1ELb1ELb1ELb0ELb0ELb0ELi2ELi4ELi4ELi4ELb0EEENS1_24CollectiveEpilogueBwdGQAISA_fSD_Li256ELb1ELb1EEENS1_25SingleTileBwdLPTSchedulerILb1ELi128ELb1EEEEEEEEEvNT_6ParamsE) ;  /* 0xffff345004007950 */ /* 0x000fea0003c3ffff */
        .type           $_ZN7cutlass13device_kernelIN5flash19enable_sm80_to_sm89INS1_16FlashAttnBwdSm80INS1_25CollectiveMainloopBwdSm80ILi2ELi2EN4cute5tupleIJNS5_1CILi128EEES8_NS7_ILi64EEEEEENS_10bfloat16_tEfNS_4arch4Sm80ELb1ELb0ELb1ELb1ELb1ELb0ELb0ELb0ELi2ELi4ELi4ELi4ELb0EEENS1_24CollectiveEpilogueBwdGQAISA_fSD_Li256ELb1ELb1EEENS1_25SingleTileBwdLPTSchedulerILb1ELi128ELb1EEEEEEEEEvNT_6ParamsE$_ZZN4cute16flatten_to_tupleINS_5tupleIJNS_1CILi4096EEENS1_IJiiEEEEEEEEDaRKT_ENKUlRKT_E_clIS4_EEDaSB_,@function
        .size           $_ZN7cutlass13device_kernelIN5flash19enable_sm80_to_sm89INS1_16FlashAttnBwdSm80INS1_25CollectiveMainloopBwdSm80ILi2ELi2EN4cute5tupleIJNS5_1CILi128EEES8_NS7_ILi64EEEEEENS_10bfloat16_tEfNS_4arch4Sm80ELb1ELb0ELb1ELb1ELb1ELb0ELb0ELb0ELi2ELi4ELi4ELi4ELb0EEENS1_24CollectiveEpilogueBwdGQAISA_fSD_Li256ELb1ELb1EEENS1_25SingleTileBwdLPTSchedulerILb1ELi128ELb1EEEEEEEEEvNT_6ParamsE$_ZZN4cute16flatten_to_tupleINS_5tupleIJNS_1CILi4096EEENS1_IJiiEEEEEEEEDaRKT_ENKUlRKT_E_clIS4_EEDaSB_,($_ZN7cutlass13device_kernelIN5flash19enable_sm80_to_sm89INS1_16FlashAttnBwdSm80INS1_25CollectiveMainloopBwdSm80ILi2ELi2EN4cute5tupleIJNS5_1CILi128EEES8_NS7_ILi64EEEEEENS_10bfloat16_tEfNS_4arch4Sm80ELb1ELb0ELb1ELb1ELb1ELb0ELb0ELb0ELi2ELi4ELi4ELi4ELb0EEENS1_24CollectiveEpilogueBwdGQAISA_fSD_Li256ELb1ELb1EEENS1_25SingleTileBwdLPTSchedulerILb1ELi128ELb1EEEEEEEEEvNT_6ParamsE$_ZZN4cute19as_arithmetic_tupleINS_15ArithmeticTupleIJiiEEEEEDaRKT_ENKUlDpRKT_E_clIJiiEEEDaS9_ - $_ZN7cutlass13device_kernelIN5flash19enable_sm80_to_sm89INS1_16FlashAttnBwdSm80INS1_25CollectiveMainloopBwdSm80ILi2ELi2EN4cute5tupleIJNS5_1CILi128EEES8_NS7_ILi64EEEEEENS_10bfloat16_tEfNS_4arch4Sm80ELb1ELb0ELb1ELb1ELb1ELb0ELb0ELb0ELi2ELi4ELi4ELi4ELb0EEENS1_24CollectiveEpilogueBwdGQAISA_fSD_Li256ELb1ELb1EEENS1_25SingleTileBwdLPTSchedulerILb1ELi128ELb1EEEEEEEEEvNT_6ParamsE$_ZZN4cute16flatten_to_tupleINS_5tupleIJNS_1CILi4096EEENS1_IJiiEEEEEEEEDaRKT_ENKUlRKT_E_clIS4_EEDaSB_)
$_ZN7cutlass13device_kernelIN5flash19enable_sm80_to_sm89INS1_16FlashAttnBwdSm80INS1_25CollectiveMainloopBwdSm80ILi2ELi2EN4cute5tupleIJNS5_1CILi128EEES8_NS7_ILi64EEEEEENS_10bfloat16_tEfNS_4arch4Sm80ELb1ELb0ELb1ELb1ELb1ELb0ELb0ELb0ELi2ELi4ELi4ELi4ELb0EEENS1_24CollectiveEpilogueBwdGQAISA_fSD_Li256ELb1ELb1EEENS1_25SingleTileBwdLPTSchedulerILb1ELi128ELb1EEEEEEEEEvNT_6ParamsE$_ZZN4cute16flatten_to_tupleINS_5tupleIJNS_1CILi4096EEENS1_IJiiEEEEEEEEDaRKT_ENKUlRKT_E_clIS4_EEDaSB_:
[----:B------:R-:W-:-:S04]  /*cbb0*/  MOV R5, 0x0 ;  /* 0x0000000000057802 */ /* 0x000fc80000000f00 */
[----:B------:R-:W-:Y:S05]  /*cbc0*/  RET.REL.NODEC R4 `(_ZN7cutlass13device_kernelIN5flash19enable_sm80_to_sm89INS1_16FlashAttnBwdSm80INS1_25CollectiveMainloopBwdSm80ILi2ELi2EN4cute5tupleIJNS5_1CILi128EEES8_NS7_ILi64EEEEEENS_10bfloat16_tEfNS_4arch4Sm80ELb1ELb0ELb1ELb1ELb1ELb0ELb0ELb0ELi2ELi4ELi4ELi4ELb0EEENS1_24CollectiveEpilogueBwdGQAISA_fSD_Li256ELb1ELb1EEENS1_25SingleTileBwdLPTSchedulerILb1ELi128ELb1EEEEEEEEEvNT_6ParamsE) ;  /* 0xffff343004007950 */ /* 0x000fea0003c3ffff */
        .type           $_ZN7cutlass13device_kernelIN5flash19enable_sm80_to_sm89INS1_16FlashAttnBwdSm80INS1_25CollectiveMainloopBwdSm80ILi2ELi2EN4cute5tupleIJNS5_1CILi128EEES8_NS7_ILi64EEEEEENS_10bfloat16_tEfNS_4arch4Sm80ELb1ELb0ELb1ELb1ELb1ELb0ELb0ELb0ELi2ELi4ELi4ELi4ELb0EEENS1_24CollectiveEpilogueBwdGQAISA_fSD_Li256ELb1ELb1EEENS1_25SingleTileBwdLPTSchedulerILb1ELi128ELb1EEEEEEEEEvNT_6ParamsE$_ZZN4cute19as_arithmetic_tupleINS_15ArithmeticTupleIJiiEEEEEDaRKT_ENKUlDpRKT_E_clIJiiEEEDaS9_,@function
        .size           $_ZN7cutlass13device_kernelIN5flash19enable_sm80_to_sm89INS1_16FlashAttnBwdSm80INS1_25CollectiveMainloopBwdSm80ILi2ELi2EN4cute5tupleIJNS5_1CILi128EEES8_NS7_ILi64EEEEEENS_10bfloat16_tEfNS_4arch4Sm80ELb1ELb0ELb1ELb1ELb1ELb0ELb0ELb0ELi2ELi4ELi4ELi4ELb0EEENS1_24CollectiveEpilogueBwdGQAISA_fSD_Li256ELb1ELb1EEENS1_25SingleTileBwdLPTSchedulerILb1ELi128ELb1EEEEEEEEEvNT_6ParamsE$_ZZN4cute19as_arithmetic_tupleINS_15ArithmeticTupleIJiiEEEEEDaRKT_ENKUlDpRKT_E_clIJiiEEEDaS9_,($_ZN7cutlass13device_kernelIN5flash19enable_sm80_to_sm89INS1_16FlashAttnBwdSm80INS1_25CollectiveMainloopBwdSm80ILi2ELi2EN4cute5tupleIJNS5_1CILi128EEES8_NS7_ILi64EEEEEENS_10bfloat16_tEfNS_4arch4Sm80ELb1ELb0ELb1ELb1ELb1ELb0ELb0ELb0ELi2ELi4ELi4ELi4ELb0EEENS1_24CollectiveEpilogueBwdGQAISA_fSD_Li256ELb1ELb1EEENS1_25SingleTileBwdLPTSchedulerILb1ELi128ELb1EEEEEEEEEvNT_6ParamsE$_ZZN4cute19as_arithmetic_tupleINS_15ArithmeticTupleIJiiEEEEEDaRKT_ENKUlRKT_E_clIiEEDaS8_ - $_ZN7cutlass13device_kernelIN5flash19enable_sm80_to_sm89INS1_16FlashAttnBwdSm80INS1_25CollectiveMainloopBwdSm80ILi2ELi2EN4cute5tupleIJNS5_1CILi128EEES8_NS7_ILi64EEEEEENS_10bfloat16_tEfNS_4arch4Sm80ELb1ELb0ELb1ELb1ELb1ELb0ELb0ELb0ELi2ELi4ELi4ELi4ELb0EEENS1_24CollectiveEpilogueBwdGQAISA_fSD_Li256ELb1ELb1EEENS1_25SingleTileBwdLPTSchedulerILb1ELi128ELb1EEEEEEEEEvNT_6ParamsE$_ZZN4cute19as_arithmetic_tupleINS_15ArithmeticTupleIJiiEEEEEDaRKT_ENKUlDpRKT_E_clIJiiEEEDaS9_)
$_ZN7cutlass13device_kernelIN5flash19enable_sm80_to_sm89INS1_16FlashAttnBwdSm80INS1_25CollectiveMainloopBwdSm80ILi2ELi2EN4cute5tupleIJNS5_1CILi128EEES8_NS7_ILi64EEEEEENS_10bfloat16_tEfNS_4arch4Sm80ELb1ELb0ELb1ELb1ELb1ELb0ELb0ELb0ELi2ELi4ELi4ELi4ELb0EEENS1_24CollectiveEpilogueBwdGQAISA_fSD_Li256ELb1ELb1EEENS1_25SingleTileBwdLPTSchedulerILb1ELi128ELb1EEEEEEEEEvNT_6ParamsE$_ZZN4cute19as_arithmetic_tupleINS_15ArithmeticTupleIJiiEEEEEDaRKT_ENKUlDpRKT_E_clIJiiEEEDaS9_:
[----:B------:R-:W-:Y:S01]  /*cbd0*/  IADD3 R3, R1, 0x1688, RZ ;  /* 0x0000168801037810 */ /* 0x000fe20007ffe0ff */
[----:B------:R-:W-:Y:S01]  /*cbe0*/  IMAD.MOV.U32 R2, RZ, RZ, R11 ;  /* 0x000000ffff027224 */ /* 0x000fe200078e000b */
[----:B------:R-:W-:Y:S02]  /*cbf0*/  MOV R6, 0xcc20 ;  /* 0x0000cc2000067802 */ /* 0x000fe40000000f00 */
[----:B------:R-:W-:Y:S02]  /*cc00*/  IADD3 R3, R3, c[0x0][0x20], RZ ;  /* 0x0000080003037a10 */ /* 0x000fe40007ffe0ff */
[----:B------:R-:W-:Y:S05]  /*cc10*/  CALL.REL.NOINC `($_ZN7cutlass13device_kernelIN5flash19enable_sm80_to_sm89INS1_16FlashAttnBwdSm80INS1_25CollectiveMainloopBwdSm80ILi2ELi2EN4cute5tupleIJNS5_1CILi128EEES8_NS7_ILi64EEEEEENS_10bfloat16_tEfNS_4arch4Sm80ELb1ELb0ELb1ELb1ELb1ELb0ELb0ELb0ELi2ELi4ELi4ELi4ELb0EEENS1_24CollectiveEpilogueBwdGQAISA_fSD_Li256ELb1ELb1EEENS1_25SingleTileBwdLPTSchedulerILb1ELi128ELb1EEEEEEEEEvNT_6ParamsE$_ZN4cute5tupleIJiiEEC2ERKiS3_) ;  /* 0xffffea4000007944 */ /* 0x000fea0003c3ffff */
[----:B------:R1:W5:Y:S01]  /*cc20*/  LDL.64 R2, [R1+0x1688] ;  /* 0x0016880001027983 */ /* 0x0003620000100a00 */
[----:B------:R-:W-:-:S04]  /*cc30*/  MOV R87, 0x0 ;  /* 0x0000000000577802 */ /* 0x000fc80000000f00 */
[----:B------:R-:W-:Y:S05]  /*cc40*/  RET.REL.NODEC R86 `(_ZN7cutlass13device_kernelIN5flash19enable_sm80_to_sm89INS1_16FlashAttnBwdSm80INS1_25CollectiveMainloopBwdSm80ILi2ELi2EN4cute5tupleIJNS5_1CILi128EEES8_NS7_ILi64EEEEEENS_10bfloat16_tEfNS_4arch4Sm80ELb1ELb0ELb1ELb1ELb1ELb0ELb0ELb0ELi2ELi4ELi4ELi4ELb0EEENS1_24CollectiveEpilogueBwdGQAISA_fSD_Li256ELb1ELb1EEENS1_25SingleTileBwdLPTSchedulerILb1ELi128ELb1EEEEEEEEEvNT_6ParamsE) ;  /* 0xffff33b056007950 */ /* 0x000fea0003c3ffff */
        .type           $_ZN7cutlass13device_kernelIN5flash19enable_sm80_to_sm89INS1_16FlashAttnBwdSm80INS1_25CollectiveMainloopBwdSm80ILi2ELi2EN4cute5tupleIJNS5_1CILi128EEES8_NS7_ILi64EEEEEENS_10bfloat16_tEfNS_4arch4Sm80ELb1ELb0ELb1ELb1ELb1ELb0ELb0ELb0ELi2ELi4ELi4ELi4ELb0EEENS1_24CollectiveEpilogueBwdGQAISA_fSD_Li256ELb1ELb1EEENS1_25SingleTileBwdLPTSchedulerILb1ELi128ELb1EEEEEEEEEvNT_6ParamsE$_ZZN4cute19as_arithmetic_tupleINS_15ArithmeticTupleIJiiEEEEEDaRKT_ENKUlRKT_E_clIiEEDaS8_,@function
        .size           $_ZN7cutlass13device_kernelIN5flash19enable_sm80_to_sm89INS1_16FlashAttnBwdSm80INS1_25CollectiveMainloopBwdSm80ILi2ELi2EN4cute5tupleIJNS5_1CILi128EEES8_NS7_ILi64EEEEEENS_10bfloat16_tEfNS_4arch4Sm80ELb1ELb0ELb1ELb1ELb1ELb0ELb0ELb0ELi2ELi4ELi4ELi4ELb0EEENS1_24CollectiveEpilogueBwdGQAISA_fSD_Li256ELb1ELb1EEENS1_25SingleTileBwdLPTSchedulerILb1ELi128ELb1EEEEEEEEEvNT_6ParamsE$_ZZN4cute19as_arithmetic_tupleINS_15ArithmeticTupleIJiiEEEEEDaRKT_ENKUlRKT_E_clIiEEDaS8_,($_ZN7cutlass13device_kernelIN5flash19enable_sm80_to_sm89INS1_16FlashAttnBwdSm80INS1_25CollectiveMainloopBwdSm80ILi2ELi2EN4cute5tupleIJNS5_1CILi128EEES8_NS7_ILi64EEEEEENS_10bfloat16_tEfNS_4arch4Sm80ELb1ELb0ELb1ELb1ELb1ELb0ELb0ELb0ELi2ELi4ELi4ELi4ELb0EEENS1_24CollectiveEpilogueBwdGQAISA_fSD_Li256ELb1ELb1EEENS1_25SingleTileBwdLPTSchedulerILb1ELi128ELb1EEEEEEEEEvNT_6ParamsE$_ZZN4cute4diceINS_5tupleIJNS1_IJiNS1_IJiNS_1CILi0EEEEEEEEENS1_IJNS_10UnderscoreENS1_IJS6_S6_EEEEEEEEES9_EEDaRKT_RKT0_ENKUlRKT_RKT0_E_clIS5_S5_EEDaSI_SL_ - $_ZN7cutlass13device_kernelIN5flash19enable_sm80_to_sm89INS1_16FlashAttnBwdSm80INS1_25CollectiveMainloopBwdSm80ILi2ELi2EN4cute5tupleIJNS5_1CILi128EEES8_NS7_ILi64EEEEEENS_10bfloat16_tEfNS_4arch4Sm80ELb1ELb0ELb1ELb1ELb1ELb0ELb0ELb0ELi2ELi4ELi4ELi4ELb0EEENS1_24CollectiveEpilogueBwdGQAISA_fSD_Li256ELb1ELb1EEENS1_25SingleTileBwdLPTSchedulerILb1ELi128ELb1EEEEEEEEEvNT_6ParamsE$_ZZN4cute19as_arithmetic_tupleINS_15ArithmeticTupleIJiiEEEEEDaRKT_ENKUlRKT_E_clIiEEDaS8_)
$_ZN7cutlass13device_kernelIN5flash19enable_sm80_to_sm89INS1_16FlashAttnBwdSm80INS1_25CollectiveMainloopBwdSm80ILi2ELi2EN4cute5tupleIJNS5_1CILi128EEES8_NS7_ILi64EEEEEENS_10bfloat16_tEfNS_4arch4Sm80ELb1ELb0ELb1ELb1ELb1ELb0ELb0ELb0ELi2ELi4ELi4ELi4ELb0EEENS1_24CollectiveEpilogueBwdGQAISA_fSD_Li256ELb1ELb1EEENS1_25SingleTileBwdLPTSchedulerILb1ELi128ELb1EEEEEEEEEvNT_6ParamsE$_ZZN4cute19as_arithmetic_tupleINS_15ArithmeticTupleIJiiEEEEEDaRKT_ENKUlRKT_E_clIiEEDaS8_:
[----:B------:R-:W-:Y:S02]  /*cc50*/  MOV R6, R8 ;  /* 0x0000000800067202 */ /* 0x000fe40000000f00 */
[----:B------:R-:W-:Y:S02]  /*cc60*/  MOV R8, R2 ;  /* 0x0000000200087202 */ /* 0x000fe40000000f00 */
[----:B------:R-:W-:-:S04]  /*cc70*/  MOV R9, 0x0 ;  /* 0x0000000000097802 */ /* 0x000fc80000000f00 */
[----:B------:R-:W-:Y:S05]  /*cc80*/  RET.REL.NODEC R8 `(_ZN7cutlass13device_kernelIN5flash19enable_sm80_to_sm89INS1_16FlashAttnBwdSm80INS1_25CollectiveMainloopBwdSm80ILi2ELi2EN4cute5tupleIJNS5_1CILi128EEES8_NS7_ILi64EEEEEENS_10bfloat16_tEfNS_4arch4Sm80ELb1ELb0ELb1ELb1ELb1ELb0ELb0ELb0ELi2ELi4ELi4ELi4ELb0EEENS1_24CollectiveEpilogueBwdGQAISA_fSD_Li256ELb1ELb1EEENS1_25SingleTileBwdLPTSchedulerILb1ELi128ELb1EEEEEEEEEvNT_6ParamsE) ;  /* 0xffff337008007950 */ /* 0x000fea0003c3ffff */
        .type           $_ZN7cutlass13device_kernelIN5flash19enable_sm80_to_sm89INS1_16FlashAttnBwdSm80INS1_25CollectiveMainloopBwdSm80ILi2ELi2EN4cute5tupleIJNS5_1CILi128EEES8_NS7_ILi64EEEEEENS_10bfloat16_tEfNS_4arch4Sm80ELb1ELb0ELb1ELb1ELb1ELb0ELb0ELb0ELi2ELi4ELi4ELi4ELb0EEENS1_24CollectiveEpilogueBwdGQAISA_fSD_Li256ELb1ELb1EEENS1_25SingleTileBwdLPTSchedulerILb1ELi128ELb1EEEEEEEEEvNT_6ParamsE$_ZZN4cute4diceINS_5tupleIJNS1_IJiNS1_IJiNS_1CILi0EEEEEEEEENS1_IJNS_10UnderscoreENS1_IJS6_S6_EEEEEEEEES9_EEDaRKT_RKT0_ENKUlRKT_RKT0_E_clIS5_S5_EEDaSI_SL_,@function
        .size           $_ZN7cutlass13device_kernelIN5flash19enable_sm80_to_sm89INS1_16FlashAttnBwdSm80INS1_25CollectiveMainloopBwdSm80ILi2ELi2EN4cute5tupleIJNS5_1CILi128EEES8_NS7_ILi64EEEEEENS_10bfloat16_tEfNS_4arch4Sm80ELb1ELb0ELb1ELb1ELb1ELb0ELb0ELb0ELi2ELi4ELi4ELi4ELb0EEENS1_24CollectiveEpilogueBwdGQAISA_fSD_Li256ELb1ELb1EEENS1_25SingleTileBwdLPTSchedulerILb1ELi128ELb1EEEEEEEEEvNT_6ParamsE$_ZZN4cute4diceINS_5tupleIJNS1_IJiNS1_IJiNS_1CILi0EEEEEEEEENS1_IJNS_10UnderscoreENS1_IJS6_S6_EEEEEEEEES9_EEDaRKT_RKT0_ENKUlRKT_RKT0_E_clIS5_S5_EEDaSI_SL_,($_ZN7cutlass13device_kernelIN5flash19enable_sm80_to_sm89INS1_16FlashAttnBwdSm80INS1_25CollectiveMainloopBwdSm80ILi2ELi2EN4cute5tupleIJNS5_1CILi128EEES8_NS7_ILi64EEEEEENS_10bfloat16_tEfNS_4arch4Sm80ELb1ELb0ELb1ELb1ELb1ELb0ELb0ELb0ELi2ELi4ELi4ELi4ELb0EEENS1_24CollectiveEpilogueBwdGQAISA_fSD_Li256ELb1ELb1EEENS1_25SingleTileBwdLPTSchedulerILb1ELi128ELb1EEEEEEEEEvNT_6ParamsE$_ZZN4cute4takeILi1ELi2ENS_5tupleIJNS1_IJNS_1CILi1EEENS2_ILi0EEEEEEiEEEEEDaRKT1_ENKUlDpRKT_E_clIJiEEEDaSD_ - $_ZN7cutlass13device_kernelIN5flash19enable_sm80_to_sm89INS1_16FlashAttnBwdSm80INS1_25CollectiveMainloopBwdSm80ILi2ELi2EN4cute5tupleIJNS5_1CILi128EEES8_NS7_ILi64EEEEEENS_10bfloat16_tEfNS_4arch4Sm80ELb1ELb0ELb1ELb1ELb1ELb0ELb0ELb0ELi2ELi4ELi4ELi4ELb0EEENS1_24CollectiveEpilogueBwdGQAISA_fSD_Li256ELb1ELb1EEENS1_25SingleTileBwdLPTSchedulerILb1ELi128ELb1EEEEEEEEEvNT_6ParamsE$_ZZN4cute4diceINS_5tupleIJNS1_IJiNS1_IJiNS_1CILi0EEEEEEEEENS1_IJNS_10UnderscoreENS1_IJS6_S6_EEEEEEEEES9_EEDaRKT_RKT0_ENKUlRKT_RKT0_E_clIS5_S5_EEDaSI_SL_)
$_ZN7cutlass13device_kernelIN5flash19enable_sm80_to_sm89INS1_16FlashAttnBwdSm80INS1_25CollectiveMainloopBwdSm80ILi2ELi2EN4cute5tupleIJNS5_1CILi128EEES8_NS7_ILi64EEEEEENS_10bfloat16_tEfNS_4arch4Sm80ELb1ELb0ELb1ELb1ELb1ELb0ELb0ELb0ELi2ELi4ELi4ELi4ELb0EEENS1_24CollectiveEpilogueBwdGQAISA_fSD_Li256ELb1ELb1EEENS1_25SingleTileBwdLPTSchedulerILb1ELi128ELb1EEEEEEEEEvNT_6ParamsE$_ZZN4cute4diceINS_5tupleIJNS1_IJiNS1_IJiNS_1CILi0EEEEEEEEENS1_IJNS_10UnderscoreENS1_IJS6_S6_EEEEEEEEES9_EEDaRKT_RKT0_ENKUlRKT_RKT0_E_clIS5_S5_EEDaSI_SL_:
[----:B------:R-:W-:-:S05]  /*cc90*/  IADD3 R6, R2, -c[0x0][0x20], RZ ;  /* 0x8000080002067a10 */ /* 0x000fca0007ffe0ff */
[----:B------:R1:W5:Y:S01]  /*cca0*/  LDL R3, [R6] ;  /* 0x0000000006037983 */ /* 0x0003620000100800 */
[----:B------:R-:W-:Y:S02]  /*ccb0*/  IADD3 R5, R1, 0x1680, RZ ;  /* 0x0000168001057810 */ /* 0x000fe40007ffe0ff */
[----:B------:R-:W-:Y:S02]  /*ccc0*/  MOV R10, 0xccf0 ;  /* 0x0000ccf0000a7802 */ /* 0x000fe40000000f00 */
[----:B------:R-:W-:Y:S02]  /*ccd0*/  IADD3 R5, R5, c[0x0][0x20], RZ ;  /* 0x0000080005057a10 */ /* 0x000fe40007ffe0ff */
[----:B-1---5:R-:W-:Y:S05]  /*cce0*/  CALL.REL.NOINC `($_ZN7cutlass13device_kernelIN5flash19enable_sm80_to_sm89INS1_16FlashAttnBwdSm80INS1_25CollectiveMainloopBwdSm80ILi2ELi2EN4cute5tupleIJNS5_1CILi128EEES8_NS7_ILi64EEEEEENS_10bfloat16_tEfNS_4arch4Sm80ELb1ELb0ELb1ELb1ELb1ELb0ELb0ELb0ELi2ELi4ELi4ELi4ELb0EEENS1_24CollectiveEpilogueBwdGQAISA_fSD_Li256ELb1ELb1EEENS1_25SingleTileBwdLPTSchedulerILb1ELi128ELb1EEEEEEEEEvNT_6ParamsE$_ZZN4cute6detail9lift_diceINS_5tupleIJiNS2_IJiNS_1CILi0EEEEEEEEES6_EEDaRKT_RKT0_ENKUlRKT_RKT0_E_clIiiEEDaSF_SI_) ;  /* 0x0000245000007944 */ /* 0x022fea0003c00000 */
[----:B------:R1:W5:Y:S01]  /*ccf0*/  LDL R3, [R6+0x4] ;  /* 0x0000040006037983 */ /* 0x0003620000100800 */
[----:B------:R-:W-:-:S03]  /*cd00*/  MOV R10, 0xcd20 ;  /* 0x0000cd20000a7802 */ /* 0x000fc60000000f00 */
[----:B-12--5:R-:W-:Y:S05]  /*cd10*/  CALL.REL.NOINC `($_ZN7cutlass13device_kernelIN5flash19enable_sm80_to_sm89INS1_16FlashAttnBwdSm80INS1_25CollectiveMainloopBwdSm80ILi2ELi2EN4cute5tupleIJNS5_1CILi128EEES8_NS7_ILi64EEEEEENS_10bfloat16_tEfNS_4arch4Sm80ELb1ELb0ELb1ELb1ELb1ELb0ELb0ELb0ELi2ELi4ELi4ELi4ELb0EEENS1_24CollectiveEpilogueBwdGQAISA_fSD_Li256ELb1ELb1EEENS1_25SingleTileBwdLPTSchedulerILb1ELi128ELb1EEEEEEEEEvNT_6ParamsE$_ZZN4cute6detail9lift_diceINS_5tupleIJiNS2_IJiNS_1CILi0EEEEEEEEES6_EEDaRKT_RKT0_ENKUlRKT_RKT0_E_clIS5_S5_EEDaSF_SI_) ;  /* 0x000023a000007944 */ /* 0x026fea0003c00000 */
[----:B------:R2:W-:Y:S01]  /*cd20*/  STL [R1+0x1680], R6 ;  /* 0x0016800601007387 */ /* 0x0005e20000100800 */
[----:B------:R-:W-:-:S03]  /*cd30*/  MOV R2, 0xcd50 ;  /* 0x0000cd5000027802 */ /* 0x000fc60000000f00 */
[----:B-12---:R-:W-:Y:S05]  /*cd40*/  CALL.REL.NOINC `($_ZN7cutlass13device_kernelIN5flash19enable_sm80_to_sm89INS1_16FlashAttnBwdSm80INS1_25CollectiveMainloopBwdSm80ILi2ELi2EN4cute5tupleIJNS5_1CILi128EEES8_NS7_ILi64EEEEEENS_10bfloat16_tEfNS_4arch4Sm80ELb1ELb0ELb1ELb1ELb1ELb0ELb0ELb0ELi2ELi4ELi4ELi4ELb0EEENS1_24CollectiveEpilogueBwdGQAISA_fSD_Li256ELb1ELb1EEENS1_25SingleTileBwdLPTSchedulerILb1ELi128ELb1EEEEEEEEEvNT_6ParamsE$_ZZN4cute12filter_tupleINS_5tupleIJiNS1_IJiNS_1CILi0EEEEEEEEES5_ZNS_6detail9lift_diceIS5_S5_EEDaRKT_RKT0_EUlRKT_RKT0_E_EEDaSA_SD_OT1_ENKUlDpSG_E_clIJNS1_IJiEEES4_EEEDaSN_) ;  /* 0xfffff5a000007944 */ /* 0x006fea0003c3ffff */
[----:B-----5:R-:W-:Y:S02]  /*cd50*/  MOV R2, R5 ;  /* 0x0000000500027202 */ /* 0x020fe40000000f00 */
[----:B------:R-:W-:-:S04]  /*cd60*/  MOV R5, 0x0 ;  /* 0x0000000000057802 */ /* 0x000fc80000000f00 */
[----:B------:R-:W-:Y:S05]  /*cd70*/  RET.REL.NODEC R4 `(_ZN7cutlass13device_kernelIN5flash19enable_sm80_to_sm89INS1_16FlashAttnBwdSm80INS1_25CollectiveMainloopBwdSm80ILi2ELi2EN4cute5tupleIJNS5_1CILi128EEES8_NS7_ILi64EEEEEENS_10bfloat16_tEfNS_4arch4Sm80ELb1ELb0ELb1ELb1ELb1ELb0ELb0ELb0ELi2ELi4ELi4ELi4ELb0EEENS1_24CollectiveEpilogueBwdGQAISA_fSD_Li256ELb1ELb1EEENS1_25SingleTileBwdLPTSchedulerILb1ELi128ELb1EEEEEEEEEvNT_6ParamsE) ;  /* 0xffff328004007950 */ /* 0x000fea0003c3ffff */
        .type           $_ZN7cutlass13device_kernelIN5flash19enable_sm80_to_sm89INS1_16FlashAttnBwdSm80INS1_25CollectiveMainloopBwdSm80ILi2ELi2EN4cute5tupleIJNS5_1CILi128EEES8_NS7_ILi64EEEEEENS_10bfloat16_tEfNS_4arch4Sm80ELb1ELb0ELb1ELb1ELb1ELb0ELb0ELb0ELi2ELi4ELi4ELi4ELb0EEENS1_24CollectiveEpilogueBwdGQAISA_fSD_Li256ELb1ELb1EEENS1_25SingleTileBwdLPTSchedulerILb1ELi128ELb1EEEEEEEEEvNT_6ParamsE$_ZZN4cute4takeILi1ELi2ENS_5tupleIJNS1_IJNS_1CILi1EEENS2_ILi0EEEEEEiEEEEEDaRKT1_ENKUlDpRKT_E_clIJiEEEDaSD_,@function
        .size           $_ZN7cutlass13device_kernelIN5flash19enable_sm80_to_sm89INS1_16FlashAttnBwdSm80INS1_25CollectiveMainloopBwdSm80ILi2ELi2EN4cute5tupleIJNS5_1CILi128EEES8_NS7_ILi64EEEEEENS_10bfloat16_tEfNS_4arch4Sm80ELb1ELb0ELb1ELb1ELb1ELb0ELb0ELb0ELi2ELi4ELi4ELi4ELb0EEENS1_24CollectiveEpilogueBwdGQAISA_fSD_Li256ELb1ELb1EEENS1_25SingleTileBwdLPTSchedulerILb1ELi128ELb1EEEEEEEEEvNT_6ParamsE$_ZZN4cute4takeILi1ELi2ENS_5tupleIJNS1_IJNS_1CILi1EEENS2_ILi0EEEEEEiEEEEEDaRKT1_ENKUlDpRKT_E_clIJiEEEDaSD_,($_ZN7cutlass13device_kernelIN5flash19enable_sm80_to_sm89INS1_16FlashAttnBwdSm80INS1_25CollectiveMainloopBwdSm80ILi2ELi2EN4cute5tupleIJNS5_1CILi128EEES8_NS7_ILi64EEEEEENS_10bfloat16_tEfNS_4arch4Sm80ELb1ELb0ELb1ELb1ELb1ELb0ELb0ELb0ELi2ELi4ELi4ELi4ELb0EEENS1_24CollectiveEpilogueBwdGQAISA_fSD_Li256ELb1ELb1EEENS1_25SingleTileBwdLPTSchedulerILb1ELi128ELb1EEEEEEEEEvNT_6ParamsE$_ZZN4cute4takeILi1ELi3ENS_5tupleIJNS1_IJNS_1CILi1EEENS2_ILi512EEEiEEENS2_ILi4096EEENS1_IJNS1_IJiiEEENS2_ILi8192EEEEEEEEEEEDaRKT1_ENKUlDpRKT_E_clIJS6_S9_EEEDaSH_ - $_ZN7cutlass13device_kernelIN5flash19enable_sm80_to_sm89INS1_16FlashAttnBwdSm80INS1_25CollectiveMainloopBwdSm80ILi2ELi2EN4cute5tupleIJNS5_1CILi128EEES8_NS7_ILi64EEEEEENS_10bfloat16_tEfNS_4arch4Sm80ELb1ELb0ELb1ELb1ELb1ELb0ELb0ELb0ELi2ELi4ELi4ELi4ELb0EEENS1_24CollectiveEpilogueBwdGQAISA_fSD_Li256ELb1ELb1EEENS1_25SingleTileBwdLPTSchedulerILb1ELi128ELb1EEEEEEEEEvNT_6ParamsE$_ZZN4cute4takeILi1ELi2ENS_5tupleIJNS1_IJNS_1CILi1EEENS2_ILi0EEEEEEiEEEEEDaRKT1_ENKUlDpRKT_E_clIJiEEEDaSD_)
$_ZN7cutlass13device_kernelIN5flash19enable_sm80_to_sm89INS1_16FlashAttnBwdSm80INS1_25CollectiveMainloopBwdSm80ILi2ELi2EN4cute5tupleIJNS5_1CILi128EEES8_NS7_ILi64EEEEEENS_10bfloat16_tEfNS_4arch4Sm80ELb1ELb0ELb1ELb1ELb1ELb0ELb0ELb0ELi2ELi4ELi4ELi4ELb0EEENS1_24CollectiveEpilogueBwdGQAISA_fSD_Li256ELb1ELb1EEENS1_25SingleTileBwdLPTSchedulerILb1ELi128ELb1EEEEEEEEEvNT_6ParamsE$_ZZN4cute4takeILi1ELi2ENS_5tupleIJNS1_IJNS_1CILi1EEENS2_ILi0EEEEEEiEEEEEDaRKT1_ENKUlDpRKT_E_clIJiEEEDaSD_:
[----:B------:R-:W-:Y:S02]  /*cd80*/  IADD3 R2, R1, 0x1680, RZ ;  /* 0x0000168001027810 */ /* 0x000fe40007ffe0ff */
[----:B------:R-:W-:Y:S02]  /*cd90*/  MOV R8, 0xcdc0 ;  /* 0x0000cdc000087802 */ /* 0x000fe40000000f00 */
[----:B------:R-:W-:Y:S02]  /*cda0*/  IADD3 R2, R2, c[0x0][0x20], RZ ;  /* 0x0000080002027a10 */ /* 0x000fe40007ffe0ff */
[----:B------:R-:W-:Y:S05]  /*cdb0*/  CALL.REL.NOINC `($_ZN7cutlass13device_kernelIN5flash19enable_sm80_to_sm89INS1_16FlashAttnBwdSm80INS1_25CollectiveMainloopBwdSm80ILi2ELi2EN4cute5tupleIJNS5_1CILi128EEES8_NS7_ILi64EEEEEENS_10bfloat16_tEfNS_4arch4Sm80ELb1ELb0ELb1ELb1ELb1ELb0ELb0ELb0ELi2ELi4ELi4ELi4ELb0EEENS1_24CollectiveEpilogueBwdGQAISA_fSD_Li256ELb1ELb1EEENS1_25SingleTileBwdLPTSchedulerILb1ELi128ELb1EEEEEEEEEvNT_6ParamsE$_ZN4cute3eso3ESOILb0ELb1EJiEEC2ERKi) ;  /* 0xffffab6000007944 */ /* 0x000fea0003c3ffff */
[----:B-1----:R1:W5:Y:S01]  /*cdc0*/  LDL R3, [R1+0x1680] ;  /* 0x0016800001037983 */ /* 0x0023620000100800 */
[----:B------:R-:W-:-:S04]  /*cdd0*/  MOV R7, 0x0 ;  /* 0x0000000000077802 */ /* 0x000fc80000000f00 */
[----:B------:R-:W-:Y:S05]  /*cde0*/  RET.REL.NODEC R6 `(_ZN7cutlass13device_kernelIN5flash19enable_sm80_to_sm89INS1_16FlashAttnBwdSm80INS1_25CollectiveMainloopBwdSm80ILi2ELi2EN4cute5tupleIJNS5_1CILi128EEES8_NS7_ILi64EEEEEENS_10bfloat16_tEfNS_4arch4Sm80ELb1ELb0ELb1ELb1ELb1ELb0ELb0ELb0ELi2ELi4ELi4ELi4ELb0EEENS1_24CollectiveEpilogueBwdGQAISA_fSD_Li256ELb1ELb1EEENS1_25SingleTileBwdLPTSchedulerILb1ELi128ELb1EEEEEEEEEvNT_6ParamsE) ;  /* 0xffff321006007950 */ /* 0x000fea0003c3ffff */
        .type           $_ZN7cutlass13device_kernelIN5flash19enable_sm80_to_sm89INS1_16FlashAttnBwdSm80INS1_25CollectiveMainloopBwdSm80ILi2ELi2EN4cute5tupleIJNS5_1CILi128EEES8_NS7_ILi64EEEEEENS_10bfloat16_tEfNS_4arch4Sm80ELb1ELb0ELb1ELb1ELb1ELb0ELb0ELb0ELi2ELi4ELi4ELi4ELb0EEENS1_24CollectiveEpilogueBwdGQAISA_fSD_Li256ELb1ELb1EEENS1_25SingleTileBwdLPTSchedulerILb1ELi128ELb1EEEEEEEEEvNT_6ParamsE$_ZZN4cute4takeILi1ELi3ENS_5tupleIJNS1_IJNS_1CILi1EEENS2_ILi512EEEiEEENS2_ILi4096EEENS1_IJNS1_IJiiEEENS2_ILi8192EEEEEEEEEEEDaRKT1_ENKUlDpRKT_E_clIJS6_S9_EEEDaSH_,@function
        .size           $_ZN7cutlass13device_kernelIN5flash19enable_sm80_to_sm89INS1_16FlashAttnBwdSm80INS1_25CollectiveMainloopBwdSm80ILi2ELi2EN4cute5tupleIJNS5_1CILi128EEES8_NS7_ILi64EEEEEENS_10bfloat16_tEfNS_4arch4Sm80ELb1ELb0ELb1ELb1ELb1ELb0ELb0ELb0ELi2ELi4ELi4ELi4ELb0EEENS1_24CollectiveEpilogueBwdGQAISA_fSD_Li256ELb1ELb1EEENS1_25SingleTileBwdLPTSchedulerILb1ELi128ELb1EEEEEEEEEvNT_6ParamsE$_ZZN4cute4takeILi1ELi3ENS_5tupleIJNS1_IJNS_1CILi1EEENS2_ILi512EEEiEEENS2_ILi4096EEENS1_IJNS1_IJiiEEENS2_ILi8192EEEEEEEEEEEDaRKT1_ENKUlDpRKT_E_clIJS6_S9_EEEDaSH_,($_ZN7cutlass13device_kernelIN5flash19enable_sm80_to_sm89INS1_16FlashAttnBwdSm80INS1_25CollectiveMainloopBwdSm80ILi2ELi2EN4cute5tupleIJNS5_1CILi128EEES8_NS7_ILi64EEEEEENS_10bfloat16_tEfNS_4arch4Sm80ELb1ELb0ELb1ELb1ELb1ELb0ELb0ELb0ELi2ELi4ELi4ELi4ELb0EEENS1_24CollectiveEpilogueBwdGQAISA_fSD_Li256ELb1ELb1EEENS1_25SingleTileBwdLPTSchedulerILb1ELi128ELb1EEEEEEEEEvNT_6ParamsE$_ZZN4cute4takeILi1ELi3ENS_5tupleIJNS1_IJNS_1CILi1EEENS2_ILi512EEEiEEENS2_ILi4096EEENS1_IJiiEEEEEEEEDaRKT1_ENKUlDpRKT_E_clIJS6_S7_EEEDaSF_ - $_ZN7cutlass13device_kernelIN5flash19enable_sm80_to_sm89INS1_16FlashAttnBwdSm80INS1_25CollectiveMainloopBwdSm80ILi2ELi2EN4cute5tupleIJNS5_1CILi128EEES8_NS7_ILi64EEEEEENS_10bfloat16_tEfNS_4arch4Sm80ELb1ELb0ELb1ELb1ELb1ELb0ELb0ELb0ELi2ELi4ELi4ELi4ELb0EEENS1_24CollectiveEpilogueBwdGQAISA_fSD_Li256ELb1ELb1EEENS1_25SingleTileBwdLPTSchedulerILb1ELi128ELb1EEEEEEEEEvNT_6ParamsE$_ZZN4cute4takeILi1ELi3ENS_5tupleIJNS1_IJNS_1CILi1EEENS2_ILi512EEEiEEENS2_ILi4096EEENS1_IJNS1_IJiiEEENS2_ILi8192EEEEEEEEEEEDaRKT1_ENKUlDpRKT_E_clIJS6_S9_EEEDaSH_)
$_ZN7cutlass13device_kernelIN5flash19enable_sm80_to_sm89INS1_16FlashAttnBwdSm80INS1_25CollectiveMainloopBwdSm80ILi2ELi2EN4cute5tupleIJNS5_1CILi128EEES8_NS7_ILi64EEEEEENS_10bfloat16_tEfNS_4arch4Sm80ELb1ELb0ELb1ELb1ELb1ELb0ELb0ELb0ELi2ELi4ELi4ELi4ELb0EEENS1_24CollectiveEpilogueBwdGQAISA_fSD_Li256ELb1ELb1EEENS1_25SingleTileBwdLPTSchedulerILb1ELi128ELb1EEEEEEEEEvNT_6ParamsE$_ZZN4cute4takeILi1ELi3ENS_5tupleIJNS1_IJNS_1CILi1EEENS2_ILi512EEEiEEENS2_ILi4096EEENS1_IJNS1_IJiiEEENS2_ILi8192EEEEEEEEEEEDaRKT1_ENKUlDpRKT_E_clIJS6_S9_EEEDaSH_:
[----:B------:R-:W-:Y:S02]  /*cdf0*/  IADD3 R2, R1, 0x1680, RZ ;  /* 0x0000168001027810 */ /* 0x000fe40007ffe0ff */
[----:B------:R-:W-:Y:S02]  /*ce00*/  MOV R6, 0xce30 ;  /* 0x0000ce3000067802 */ /* 0x000fe40000000f00 */
[----:B------:R-:W-:Y:S02]  /*ce10*/  IADD3 R2, R2, c[0x0][0x20], RZ ;  /* 0x0000080002027a10 */ /* 0x000fe40007ffe0ff */
[----:B------:R-:W-:Y:S05]  /*ce20*/  CALL.REL.NOINC `($_ZN7cutlass13device_kernelIN5flash19enable_sm80_to_sm89INS1_16FlashAttnBwdSm80INS1_25CollectiveMainloopBwdSm80ILi2ELi2EN4cute5tupleIJNS5_1CILi128EEES8_NS7_ILi64EEEEEENS_10bfloat16_tEfNS_4arch4Sm80ELb1ELb0ELb1ELb1ELb1ELb0ELb0ELb0ELi2ELi4ELi4ELi4ELb0EEENS1_24CollectiveEpilogueBwdGQAISA_fSD_Li256ELb1ELb1EEENS1_25SingleTileBwdLPTSchedulerILb1ELi128ELb1EEEEEEEEEvNT_6ParamsE$_ZN4cute3eso3ESOILb1ELb0EJNS_1CILi4096EEENS_5tupleIJNS4_IJiiEEENS2_ILi8192EEEEEEEEC2ERKS3_RKS7_) ;  /* 0xffffb7f000007944 */ /* 0x000fea0003c3ffff */
[----:B-1----:R1:W5:Y:S01]  /*ce30*/  LDL.64 R2, [R1+0x1680] ;  /* 0x0016800001027983 */ /* 0x0023620000100a00 */
[----:B------:R-:W-:-:S04]  /*ce40*/  MOV R5, 0x0 ;  /* 0x0000000000057802 */ /* 0x000fc80000000f00 */
[----:B------:R-:W-:Y:S05]  /*ce50*/  RET.REL.NODEC R4 `(_ZN7cutlass13device_kernelIN5flash19enable_sm80_to_sm89INS1_16FlashAttnBwdSm80INS1_25CollectiveMainloopBwdSm80ILi2ELi2EN4cute5tupleIJNS5_1CILi128EEES8_NS7_ILi64EEEEEENS_10bfloat16_tEfNS_4arch4Sm80ELb1ELb0ELb1ELb1ELb1ELb0ELb0ELb0ELi2ELi4ELi4ELi4ELb0EEENS1_24CollectiveEpilogueBwdGQAISA_fSD_Li256ELb1ELb1EEENS1_25SingleTileBwdLPTSchedulerILb1ELi128ELb1EEEEEEEEEvNT_6ParamsE) ;  /* 0xffff31a004007950 */ /* 0x000fea0003c3ffff */
        .type           $_ZN7cutlass13device_kernelIN5flash19enable_sm80_to_sm89INS1_16FlashAttnBwdSm80INS1_25CollectiveMainloopBwdSm80ILi2ELi2EN4cute5tupleIJNS5_1CILi128EEES8_NS7_ILi64EEEEEENS_10bfloat16_tEfNS_4arch4Sm80ELb1ELb0ELb1ELb1ELb1ELb0ELb0ELb0ELi2ELi4ELi4ELi4ELb0EEENS1_24CollectiveEpilogueBwdGQAISA_fSD_Li256ELb1ELb1EEENS1_25SingleTileBwdLPTSchedulerILb1ELi128ELb1EEEEEEEEEvNT_6ParamsE$_ZZN4cute4takeILi1ELi3ENS_5tupleIJNS1_IJNS_1CILi1EEENS2_ILi512EEEiEEENS2_ILi4096EEENS1_IJiiEEEEEEEEDaRKT1_ENKUlDpRKT_E_clIJS6_S7_EEEDaSF_,@function
        .size           $_ZN7cutlass13device_kernelIN5flash19enable_sm80_to_sm89INS1_16FlashAttnBwdSm80INS1_25CollectiveMainloopBwdSm80ILi2ELi2EN4cute5tupleIJNS5_1CILi128EEES8_NS7_ILi64EEEEEENS_10bfloat16_tEfNS_4arch4Sm80ELb1ELb0ELb1ELb1ELb1ELb0ELb0ELb0ELi2ELi4ELi4ELi4ELb0EEENS1_24CollectiveEpilogueBwdGQAISA_fSD_Li256ELb1ELb1EEENS1_25SingleTileBwdLPTSchedulerILb1ELi128ELb1EEEEEEEEEvNT_6ParamsE$_ZZN4cute4takeILi1ELi3ENS_5tupleIJNS1_IJNS_1CILi1EEENS2_ILi512EEEiEEENS2_ILi4096EEENS1_IJiiEEEEEEEEDaRKT1_ENKUlDpRKT_E_clIJS6_S7_EEEDaSF_,($_ZN7cutlass13device_kernelIN5flash19enable_sm80_to_sm89INS1_16FlashAttnBwdSm80INS1_25CollectiveMainloopBwdSm80ILi2ELi2EN4cute5tupleIJNS5_1CILi128EEES8_NS7_ILi64EEEEEENS_10bfloat16_tEfNS_4arch4Sm80ELb1ELb0ELb1ELb1ELb1ELb0ELb0ELb0ELi2ELi4ELi4ELi4ELb0EEENS1_24CollectiveEpilogueBwdGQAISA_fSD_Li256ELb1ELb1EEENS1_25SingleTileBwdLPTSchedulerILb1ELi128ELb1EEEEEEEEEvNT_6ParamsE$_ZZN4cute4takeILi1ELi3ENS_5tupleIJNS1_IJNS_1CILi1EEEiEEENS2_ILi1024EEENS1_IJiiEEEEEEEEDaRKT1_ENKUlDpRKT_E_clIJS5_S6_EEEDaSE_ - $_ZN7cutlass13device_kernelIN5flash19enable_sm80_to_sm89INS1_16FlashAttnBwdSm80INS1_25CollectiveMainloopBwdSm80ILi2ELi2EN4cute5tupleIJNS5_1CILi128EEES8_NS7_ILi64EEEEEENS_10bfloat16_tEfNS_4arch4Sm80ELb1ELb0ELb1ELb1ELb1ELb0ELb0ELb0ELi2ELi4ELi4ELi4ELb0EEENS1_24CollectiveEpilogueBwdGQAISA_fSD_Li256ELb1ELb1EEENS1_25SingleTileBwdLPTSchedulerILb1ELi128ELb1EEEEEEEEEvNT_6ParamsE$_ZZN4cute4takeILi1ELi3ENS_5tupleIJNS1_IJNS_1CILi1EEENS2_ILi512EEEiEEENS2_ILi4096EEENS1_IJiiEEEEEEEEDaRKT1_ENKUlDpRKT_E_clIJS6_S7_EEEDaSF_)
$_ZN7cutlass13device_kernelIN5flash19enable_sm80_to_sm89INS1_16FlashAttnBwdSm80INS1_25CollectiveMainloopBwdSm80ILi2ELi2EN4cute5tupleIJNS5_1CILi128EEES8_NS7_ILi64EEEEEENS_10bfloat16_tEfNS_4arch4Sm80ELb1ELb0ELb1ELb1ELb1ELb0ELb0ELb0ELi2ELi4ELi4ELi4ELb0EEENS1_24CollectiveEpilogueBwdGQAISA_fSD_Li256ELb1ELb1EEENS1_25SingleTileBwdLPTSchedulerILb1ELi128ELb1EEEEEEEEEvNT_6ParamsE$_ZZN4cute4takeILi1ELi3ENS_5tupleIJNS1_IJNS_1CILi1EEENS2_ILi512EEEiEEENS2_ILi4096EEENS1_IJiiEEEEEEEEDaRKT1_ENKUlDpRKT_E_clIJS6_S7_EEEDaSF_:
[----:B------:R-:W-:Y:S02]  /*ce60*/  IADD3 R2, R1, 0x1380, RZ ;  /* 0x0000138001027810 */ /* 0x000fe40007ffe0ff */
[----:B------:R-:W-:Y:S02]  /*ce70*/  MOV R6, 0xcea0 ;  /* 0x0000cea000067802 */ /* 0x000fe40000000f00 */
[----:B------:R-:W-:Y:S02]  /*ce80*/  IADD3 R2, R2, c[0x0][0x20], RZ ;  /* 0x0000080002027a10 */ /* 0x000fe40007ffe0ff */
[----:B------:R-:W-:Y:S05]  /*ce90*/  CALL.REL.NOINC `($_ZN7cutlass13device_kernelIN5flash19enable_sm80_to_sm89INS1_16FlashAttnBwdSm80INS1_25CollectiveMainloopBwdSm80ILi2ELi2EN4cute5tupleIJNS5_1CILi128EEES8_NS7_ILi64EEEEEENS_10bfloat16_tEfNS_4arch4Sm80ELb1ELb0ELb1ELb1ELb1ELb0ELb0ELb0ELi2ELi4ELi4ELi4ELb0EEENS1_24CollectiveEpilogueBwdGQAISA_fSD_Li256ELb1ELb1EEENS1_25SingleTileBwdLPTSchedulerILb1ELi128ELb1EEEEEEEEEvNT_6ParamsE$_ZN4cute3eso3ESOILb1ELb0EJNS_1CILi4096EEENS_5tupleIJiiEEEEEC2ERKS3_RKS5_) ;  /* 0xffffb7e000007944 */ /* 0x000fea0003c3ffff */
[----:B-1----:R1:W5:Y:S01]  /*cea0*/  LDL.64 R2, [R1+0x1380] ;  /* 0x0013800001027983 */ /* 0x0023620000100a00 */
[----:B------:R-:W-:-:S04]  /*ceb0*/  MOV R5, 0x0 ;  /* 0x0000000000057802 */ /* 0x000fc80000000f00 */
[----:B------:R-:W-:Y:S05]  /*cec0*/  RET.REL.NODEC R4 `(_ZN7cutlass13device_kernelIN5flash19enable_sm80_to_sm89INS1_16FlashAttnBwdSm80INS1_25CollectiveMainloopBwdSm80ILi2ELi2EN4cute5tupleIJNS5_1CILi128EEES8_NS7_ILi64EEEEEENS_10bfloat16_tEfNS_4arch4Sm80ELb1ELb0ELb1ELb1ELb1ELb0ELb0ELb0ELi2ELi4ELi4ELi4ELb0EEENS1_24CollectiveEpilogueBwdGQAISA_fSD_Li256ELb1ELb1EEENS1_25SingleTileBwdLPTSchedulerILb1ELi128ELb1EEEEEEEEEvNT_6ParamsE) ;  /* 0xffff313004007950 */ /* 0x000fea0003c3ffff */
        .type           $_ZN7cutlass13device_kernelIN5flash19enable_sm80_to_sm89INS1_16FlashAttnBwdSm80INS1_25CollectiveMainloopBwdSm80ILi2ELi2EN4cute5tupleIJNS5_1CILi128EEES8_NS7_ILi64EEEEEENS_10bfloat16_tEfNS_4arch4Sm80ELb1ELb0ELb1ELb1ELb1ELb0ELb0ELb0ELi2ELi4ELi4ELi4ELb0EEENS1_24CollectiveEpilogueBwdGQAISA_fSD_Li256ELb1ELb1EEENS1_25SingleTileBwdLPTSchedulerILb1ELi128ELb1EEEEEEEEEvNT_6ParamsE$_ZZN4cute4takeILi1ELi3ENS_5tupleIJNS1_IJNS_1CILi1EEEiEEENS2_ILi1024EEENS1_IJiiEEEEEEEEDaRKT1_ENKUlDpRKT_E_clIJS5_S6_EEEDaSE_,@function
        .size           $_ZN7cutlass13device_kernelIN5flash19enable_sm80_to_sm89INS1_16FlashAttnBwdSm80INS1_25CollectiveMainloopBwdSm80ILi2ELi2EN4cute5tupleIJNS5_1CILi128EEES8_NS7_ILi64EEEEEENS_10bfloat16_tEfNS_4arch4Sm80ELb1ELb0ELb1ELb1ELb1ELb0ELb0ELb0ELi2ELi4ELi4ELi4ELb0EEENS1_24CollectiveEpilogueBwdGQAISA_fSD_Li256ELb1ELb1EEENS1_25SingleTileBwdLPTSchedulerILb1ELi128ELb1EEEEEEEEEvNT_6ParamsE$_ZZN4cute4takeILi1ELi3ENS_5tupleIJNS1_IJNS_1CILi1EEEiEEENS2_ILi1024EEENS1_IJiiEEEEEEEEDaRKT1_ENKUlDpRKT_E_clIJS5_S6_EEEDaSE_,($_ZN7cutlass13device_kernelIN5flash19enable_sm80_to_sm89INS1_16FlashAttnBwdSm80INS1_25CollectiveMainloopBwdSm80ILi2ELi2EN4cute5tupleIJNS5_1CILi128EEES8_NS7_ILi64EEEEEENS_10bfloat16_tEfNS_4arch4Sm80ELb1ELb0ELb1ELb1ELb1ELb0ELb0ELb0ELi2ELi4ELi4ELi4ELb0EEENS1_24CollectiveEpilogueBwdGQAISA_fSD_Li256ELb1ELb1EEENS1_25SingleTileBwdLPTSchedulerILb1ELi128ELb1EEEEEEEEEvNT_6ParamsE$_ZZN4cute4takeILi1ELi3ENS_5tupleIJNS1_IJiNS_1CILi512EEEEEENS1_IJiiEEENS2_ILi1024EEEEEEEEDaRKT1_ENKUlDpRKT_E_clIJS5_S6_EEEDaSE_ - $_ZN7cutlass13device_kernelIN5flash19enable_sm80_to_sm89INS1_16FlashAttnBwdSm80INS1_25CollectiveMainloopBwdSm80ILi2ELi2EN4cute5tupleIJNS5_1CILi128EEES8_NS7_ILi64EEEEEENS_10bfloat16_tEfNS_4arch4Sm80ELb1ELb0ELb1ELb1ELb1ELb0ELb0ELb0ELi2ELi4ELi4ELi4ELb0EEENS1_24CollectiveEpilogueBwdGQAISA_fSD_Li256ELb1ELb1EEENS1_25SingleTileBwdLPTSchedulerILb1ELi128ELb1EEEEEEEEEvNT_6ParamsE$_ZZN4cute4takeILi1ELi3ENS_5tupleIJNS1_IJNS_1CILi1EEEiEEENS2_ILi1024EEENS1_IJiiEEEEEEEEDaRKT1_ENKUlDpRKT_E_clIJS5_S6_EEEDaSE_)
$_ZN7cutlass13device_kernelIN5flash19enable_sm80_to_sm89INS1_16FlashAttnBwdSm80INS1_25CollectiveMainloopBwdSm80ILi2ELi2EN4cute5tupleIJNS5_1CILi128EEES8_NS7_ILi64EEEEEENS_10bfloat16_tEfNS_4arch4Sm80ELb1ELb0ELb1ELb1ELb1ELb0ELb0ELb0ELi2ELi4ELi4ELi4ELb0EEENS1_24CollectiveEpilogueBwdGQAISA_fSD_Li256ELb1ELb1EEENS1_25SingleTileBwdLPTSchedulerILb1ELi128ELb1EEEEEEEEEvNT_6ParamsE$_ZZN4cute4takeILi1ELi3ENS_5tupleIJNS1_IJNS_1CILi1EEEiEEENS2_ILi1024EEENS1_IJiiEEEEEEEEDaRKT1_ENKUlDpRKT_E_clIJS5_S6_EEEDaSE_:
[----:B------:R-:W-:Y:S02]  /*ced0*/  IADD3 R2, R1, 0x1380, RZ ;  /* 0x0000138001027810 */ /* 0x000fe40007ffe0ff */
[----:B------:R-:W-:Y:S02]  /*cee0*/  MOV R6, 0xcf10 ;  /* 0x0000cf1000067802 */ /* 0x000fe40000000f00 */
[----:B------:R-:W-:Y:S02]  /*cef0*/  IADD3 R2, R2, c[0x0][0x20], RZ ;  /* 0x0000080002027a10 */ /* 0x000fe40007ffe0ff */
[----:B------:R-:W-:Y:S05]  /*cf00*/  CALL.REL.NOINC `($_ZN7cutlass13device_kernelIN5flash19enable_sm80_to_sm89INS1_16FlashAttnBwdSm80INS1_25CollectiveMainloopBwdSm80ILi2ELi2EN4cute5tupleIJNS5_1CILi128EEES8_NS7_ILi64EEEEEENS_10bfloat16_tEfNS_4arch4Sm80ELb1ELb0ELb1ELb1ELb1ELb0ELb0ELb0ELi2ELi4ELi4ELi4ELb0EEENS1_24CollectiveEpilogueBwdGQAISA_fSD_Li256ELb1ELb1EEENS1_25SingleTileBwdLPTSchedulerILb1ELi128ELb1EEEEEEEEEvNT_6ParamsE$_ZN4cute3eso3ESOILb1ELb0EJNS_1CILi1024EEENS_5tupleIJiiEEEEEC2ERKS3_RKS5_) ;  /* 0xffffb18000007944 */ /* 0x000fea0003c3ffff */
[----:B-1----:R1:W5:Y:S01]  /*cf10*/  LDL.64 R2, [R1+0x1380] ;  /* 0x0013800001027983 */ /* 0x0023620000100a00 */
[----:B------:R-:W-:-:S04]  /*cf20*/  MOV R5, 0x0 ;  /* 0x0000000000057802 */ /* 0x000fc80000000f00 */
[----:B------:R-:W-:Y:S05]  /*cf30*/  RET.REL.NODEC R4 `(_ZN7cutlass13device_kernelIN5flash19enable_sm80_to_sm89INS1_16FlashAttnBwdSm80INS1_25CollectiveMainloopBwdSm80ILi2ELi2EN4cute5tupleIJNS5_1CILi128EEES8_NS7_ILi64EEEEEENS_10bfloat16_tEfNS_4arch4Sm80ELb1ELb0ELb1ELb1ELb1ELb0ELb0ELb0ELi2ELi4ELi4ELi4ELb0EEENS1_24CollectiveEpilogueBwdGQAISA_fSD_Li256ELb1ELb1EEENS1_25SingleTileBwdLPTSchedulerILb1ELi128ELb1EEEEEEEEEvNT_6ParamsE) ;  /* 0xffff30c004007950 */ /* 0x000fea0003c3ffff */
        .type           $_ZN7cutlass13device_kernelIN5flash19enable_sm80_to_sm89INS1_16FlashAttnBwdSm80INS1_25CollectiveMainloopBwdSm80ILi2ELi2EN4cute5tupleIJNS5_1CILi128EEES8_NS7_ILi64EEEEEENS_10bfloat16_tEfNS_4arch4Sm80ELb1ELb0ELb1ELb1ELb1ELb0ELb0ELb0ELi2ELi4ELi4ELi4ELb0EEENS1_24CollectiveEpilogueBwdGQAISA_fSD_Li256ELb1ELb1EEENS1_25SingleTileBwdLPTSchedulerILb1ELi128ELb1EEEEEEEEEvNT_6ParamsE$_ZZN4cute4takeILi1ELi3ENS_5tupleIJNS1_IJiNS_1CILi512EEEEEENS1_IJiiEEENS2_ILi1024EEEEEEEEDaRKT1_ENKUlDpRKT_E_clIJS5_S6_EEEDaSE_,@function
        .size           $_ZN7cutlass13device_kernelIN5flash19enable_sm80_to_sm89INS1_16FlashAttnBwdSm80INS1_25CollectiveMainloopBwdSm80ILi2ELi2EN4cute5tupleIJNS5_1CILi128EEES8_NS7_ILi64EEEEEENS_10bfloat16_tEfNS_4arch4Sm80ELb1ELb0ELb1ELb1ELb1ELb0ELb0ELb0ELi2ELi4ELi4ELi4ELb0EEENS1_24CollectiveEpilogueBwdGQAISA_fSD_Li256ELb1ELb1EEENS1_25SingleTileBwdLPTSchedulerILb1ELi128ELb1EEEEEEEEEvNT_6ParamsE$_ZZN4cute4takeILi1ELi3ENS_5tupleIJNS1_IJiNS_1CILi512EEEEEENS1_IJiiEEENS2_ILi1024EEEEEEEEDaRKT1_ENKUlDpRKT_E_clIJS5_S6_EEEDaSE_,($_ZN7cutlass13device_kernelIN5flash19enable_sm80_to_sm89INS1_16FlashAttnBwdSm80INS1_25CollectiveMainloopBwdSm80ILi2ELi2EN4cute5tupleIJNS5_1CILi128EEES8_NS7_ILi64EEEEEENS_10bfloat16_tEfNS_4arch4Sm80ELb1ELb0ELb1ELb1ELb1ELb0ELb0ELb0ELi2ELi4ELi4ELi4ELb0EEENS1_24CollectiveEpilogueBwdGQAISA_fSD_Li256ELb1ELb1EEENS1_25SingleTileBwdLPTSchedulerILb1ELi128ELb1EEEEEEEEEvNT_6ParamsE$_ZZN4cute5sliceINS_5tupleIJNS1_IJNS_10UnderscoreENS_1CILi0EEEEEENS1_IJS4_S2_EEEEEENS1_IJNS1_IJNS1_IJNS3_ILi1EEES4_EEES4_EEENS1_IJNS1_IJS4_S4_EEEiEEEEEEEEDaRKT_RKT0_ENKUlRKT_RKT0_E_clIS6_SC_EEDaSM_SP_ - $_ZN7cutlass13device_kernelIN5flash19enable_sm80_to_sm89INS1_16FlashAttnBwdSm80INS1_25CollectiveMainloopBwdSm80ILi2ELi2EN4cute5tupleIJNS5_1CILi128EEES8_NS7_ILi64EEEEEENS_10bfloat16_tEfNS_4arch4Sm80ELb1ELb0ELb1ELb1ELb1ELb0ELb0ELb0ELi2ELi4ELi4ELi4ELb0EEENS1_24CollectiveEpilogueBwdGQAISA_fSD_Li256ELb1ELb1EEENS1_25SingleTileBwdLPTSchedulerILb1ELi128ELb1EEEEEEEEEvNT_6ParamsE$_ZZN4cute4takeILi1ELi3ENS_5tupleIJNS1_IJiNS_1CILi512EEEEEENS1_IJiiEEENS2_ILi1024EEEEEEEEDaRKT1_ENKUlDpRKT_E_clIJS5_S6_EEEDaSE_)
$_ZN7cutlass13device_kernelIN5flash19enable_sm80_to_sm89INS1_16FlashAttnBwdSm80INS1_25CollectiveMainloopBwdSm80ILi2ELi2EN4cute5tupleIJNS5_1CILi128EEES8_NS7_ILi64EEEEEENS_10bfloat16_tEfNS_4arch4Sm80ELb1ELb0ELb1ELb1ELb1ELb0ELb0ELb0ELi2ELi4ELi4ELi4ELb0EEENS1_24CollectiveEpilogueBwdGQAISA_fSD_Li256ELb1ELb1EEENS1_25SingleTileBwdLPTSchedulerILb1ELi128ELb1EEEEEEEEEvNT_6ParamsE$_ZZN4cute4takeILi1ELi3ENS_5tupleIJNS1_IJiNS_1CILi512EEEEEENS1_IJiiEEENS2_ILi1024EEEEEEEEDaRKT1_ENKUlDpRKT_E_clIJS5_S6_EEEDaSE_:
[----:B------:R-:W-:Y:S02]  /*cf40*/  IADD3 R2, R1, 0x1680, RZ ;  /* 0x0000168001027810 */ /* 0x000fe40007ffe0ff */
[----:B------:R-:W-:Y:S02]  /*cf50*/  MOV R6, 0xcf80 ;  /* 0x0000cf8000067802 */ /* 0x000fe40000000f00 */
[----:B------:R-:W-:Y:S02]  /*cf60*/  IADD3 R2, R2, c[0x0][0x20], RZ ;  /* 0x0000080002027a10 */ /* 0x000fe40007ffe0ff */
[----:B------:R-:W-:Y:S05]  /*cf70*/  CALL.REL.NOINC `($_ZN7cutlass13device_kernelIN5flash19enable_sm80_to_sm89INS1_16FlashAttnBwdSm80INS1_25CollectiveMainloopBwdSm80ILi2ELi2EN4cute5tupleIJNS5_1CILi128EEES8_NS7_ILi64EEEEEENS_10bfloat16_tEfNS_4arch4Sm80ELb1ELb0ELb1ELb1ELb1ELb0ELb0ELb0ELi2ELi4ELi4ELi4ELb0EEENS1_24CollectiveEpilogueBwdGQAISA_fSD_Li256ELb1ELb1EEENS1_25SingleTileBwdLPTSchedulerILb1ELi128ELb1EEEEEEEEEvNT_6ParamsE$_ZN4cute3eso3ESOILb0ELb1EJNS_5tupleIJiiEEENS_1CILi1024EEEEEC2ERKS3_RKS5_) ;  /* 0xffffa8a000007944 */ /* 0x000fea0003c3ffff */
[----:B-1----:R1:W5:Y:S01]  /*cf80*/  LDL.64 R2, [R1+0x1680] ;  /* 0x0016800001027983 */ /* 0x0023620000100a00 */
[----:B------:R-:W-:-:S04]  /*cf90*/  MOV R5, 0x0 ;  /* 0x0000000000057802 */ /* 0x000fc80000000f00 */
[----:B------:R-:W-:Y:S05]  /*cfa0*/  RET.REL.NODEC R4 `(_ZN7cutlass13device_kernelIN5flash19enable_sm80_to_sm89INS1_16FlashAttnBwdSm80INS1_25CollectiveMainloopBwdSm80ILi2ELi2EN4cute5tupleIJNS5_1CILi128EEES8_NS7_ILi64EEEEEENS_10bfloat16_tEfNS_4arch4Sm80ELb1ELb0ELb1ELb1ELb1ELb0ELb0ELb0ELi2ELi4ELi4ELi4ELb0EEENS1_24CollectiveEpilogueBwdGQAISA_fSD_Li256ELb1ELb1EEENS1_25SingleTileBwdLPTSchedulerILb1ELi128ELb1EEEEEEEEEvNT_6ParamsE) ;  /* 0xffff305004007950 */ /* 0x000fea0003c3ffff */
        .type           $_ZN7cutlass13device_kernelIN5flash19enable_sm80_to_sm89INS1_16FlashAttnBwdSm80INS1_25CollectiveMainloopBwdSm80ILi2ELi2EN4cute5tupleIJNS5_1CILi128EEES8_NS7_ILi64EEEEEENS_10bfloat16_tEfNS_4arch4Sm80ELb1ELb0ELb1ELb1ELb1ELb0ELb0ELb0ELi2ELi4ELi4ELi4ELb0EEENS1_24CollectiveEpilogueBwdGQAISA_fSD_Li256ELb1ELb1EEENS1_25SingleTileBwdLPTSchedulerILb1ELi128ELb1EEEEEEEEEvNT_6ParamsE$_ZZN4cute5sliceINS_5tupleIJNS1_IJNS_10UnderscoreENS_1CILi0EEEEEENS1_IJS4_S2_EEEEEENS1_IJNS1_IJNS1_IJNS3_ILi1EEES4_EEES4_EEENS1_IJNS1_IJS4_S4_EEEiEEEEEEEEDaRKT_RKT0_ENKUlRKT_RKT0_E_clIS6_SC_EEDaSM_SP_,@function
        .size           $_ZN7cutlass13device_kernelIN5flash19enable_sm80_to_sm89INS1_16FlashAttnBwdSm80INS1_25CollectiveMainloopBwdSm80ILi2ELi2EN4cute5tupleIJNS5_1CILi128EEES8_NS7_ILi64EEEEEENS_10bfloat16_tEfNS_4arch4Sm80ELb1ELb0ELb1ELb1ELb1ELb0ELb0ELb0ELi2ELi4ELi4ELi4ELb0EEENS1_24CollectiveEpilogueBwdGQAISA_fSD_Li256ELb1ELb1EEENS1_25SingleTileBwdLPTSchedulerILb1ELi128ELb1EEEEEEEEEvNT_6ParamsE$_ZZN4cute5sliceINS_5tupleIJNS1_IJNS_10UnderscoreENS_1CILi0EEEEEENS1_IJS4_S2_EEEEEENS1_IJNS1_IJNS1_IJNS3_ILi1EEES4_EEES4_EEENS1_IJNS1_IJS4_S4_EEEiEEEEEEEEDaRKT_RKT0_ENKUlRKT_RKT0_E_clIS6_SC_EEDaSM_SP_,($_ZN7cutlass13device_kernelIN5flash19enable_sm80_to_sm89INS1_16FlashAttnBwdSm80INS1_25CollectiveMainloopBwdSm80ILi2ELi2EN4cute5tupleIJNS5_1CILi128EEES8_NS7_ILi64EEEEEENS_10bfloat16_tEfNS_4arch4Sm80ELb1ELb0ELb1ELb1ELb1ELb0ELb0ELb0ELi2ELi4ELi4ELi4ELb0EEENS1_24CollectiveEpilogueBwdGQAISA_fSD_Li256ELb1ELb1EEENS1_25SingleTileBwdLPTSchedulerILb1ELi128ELb1EEEEEEEEEvNT_6ParamsE$_ZZN4cute5sliceINS_5tupleIJNS_10UnderscoreES2_NS_1CILi0EEEEEENS1_IJNS1_IJNS3_ILi1EEES4_EEEiNS3_ILi1024EEEEEEEEDaRKT_RKT0_ENKUlRKT_RKT0_E_clIS2_iEEDaSI_SL_ - $_ZN7cutlass13device_kernelIN5flash19enable_sm80_to_sm89INS1_16FlashAttnBwdSm80INS1_25CollectiveMainloopBwdSm80ILi2ELi2EN4cute5tupleIJNS5_1CILi128EEES8_NS7_ILi64EEEEEENS_10bfloat16_tEfNS_4arch4Sm80ELb1ELb0ELb1ELb1ELb1ELb0ELb0ELb0ELi2ELi4ELi4ELi4ELb0EEENS1_24CollectiveEpilogueBwdGQAISA_fSD_Li256ELb1ELb1EEENS1_25SingleTileBwdLPTSchedulerILb1ELi128ELb1EEEEEEEEEvNT_6ParamsE$_ZZN4cute5sliceINS_5tupleIJNS1_IJNS_10UnderscoreENS_1CILi0EEEEEENS1_IJS4_S2_EEEEEENS1_IJNS1_IJNS1_IJNS3_ILi1EEES4_EEES4_EEENS1_IJNS1_IJS4_S4_EEEiEEEEEEEEDaRKT_RKT0_ENKUlRKT_RKT0_E_clIS6_SC_EEDaSM_SP_)
$_ZN7cutlass13device_kernelIN5flash19enable_sm80_to_sm89INS1_16FlashAttnBwdSm80INS1_25CollectiveMainloopBwdSm80ILi2ELi2EN4cute5tupleIJNS5_1CILi128EEES8_NS7_ILi64EEEEEENS_10bfloat16_tEfNS_4arch4Sm80ELb1ELb0ELb1ELb1ELb1ELb0ELb0ELb0ELi2ELi4ELi4ELi4ELb0EEENS1_24CollectiveEpilogueBwdGQAISA_fSD_Li256ELb1ELb1EEENS1_25SingleTileBwdLPTSchedulerILb1ELi128ELb1EEEEEEEEEvNT_6ParamsE$_ZZN4cute5sliceINS_5tupleIJNS1_IJNS_10UnderscoreENS_1CILi0EEEEEENS1_IJS4_S2_EEEEEENS1_IJNS1_IJNS1_IJNS3_ILi1EEES4_EEES4_EEENS1_IJNS1_IJS4_S4_EEEiEEEEEEEEDaRKT_RKT0_ENKUlRKT_RKT0_E_clIS6_SC_EEDaSM_SP_:
[----:B------:R-:W-:Y:S02]  /*cfb0*/  MOV R10, 0xcfd0 ;  /* 0x0000cfd0000a7802 */ /* 0x000fe40000000f00 */
[----:B------:R-:W-:Y:S05]  /*cfc0*/  CALL.REL.NOINC `($_ZN7cutlass13device_kernelIN5flash19enable_sm80_to_sm89INS1_16FlashAttnBwdSm80INS1_25CollectiveMainloopBwdSm80ILi2ELi2EN4cute5tupleIJNS5_1CILi128EEES8_NS7_ILi64EEEEEENS_10bfloat16_tEfNS_4arch4Sm80ELb1ELb0ELb1ELb1ELb1ELb0ELb0ELb0ELi2ELi4ELi4ELi4ELb0EEENS1_24CollectiveEpilogueBwdGQAISA_fSD_Li256ELb1ELb1EEENS1_25SingleTileBwdLPTSchedulerILb1ELi128ELb1EEEEEEEEEvNT_6ParamsE$_ZZN4cute6detail10lift_sliceINS_5tupleIJNS_1CILi0EEENS_10UnderscoreEEEENS2_IJNS2_IJS4_S4_EEEiEEEEEDaRKT_RKT0_ENKUlRKT_RKT0_E_clIS5_iEEDaSH_SK_) ;  /* 0x000002a000007944 */ /* 0x000fea0003c00000 */
[----:B------:R-:W-:Y:S02]  /*cfd0*/  MOV R10, 0xcff0 ;  /* 0x0000cff0000a7802 */ /* 0x000fe40000000f00 */
[----:B-1---5:R-:W-:Y:S05]  /*cfe0*/  CALL.REL.NOINC `($_ZN7cutlass13device_kernelIN5flash19enable_sm80_to_sm89INS1_16FlashAttnBwdSm80INS1_25CollectiveMainloopBwdSm80ILi2ELi2EN4cute5tupleIJNS5_1CILi128EEES8_NS7_ILi64EEEEEENS_10bfloat16_tEfNS_4arch4Sm80ELb1ELb0ELb1ELb1ELb1ELb0ELb0ELb0ELi2ELi4ELi4ELi4ELb0EEENS1_24CollectiveEpilogueBwdGQAISA_fSD_Li256ELb1ELb1EEENS1_25SingleTileBwdLPTSchedulerILb1ELi128ELb1EEEEEEEEEvNT_6ParamsE$_ZZN4cute12filter_tupleINS_5tupleIJNS_1CILi0EEENS_10UnderscoreEEEENS1_IJNS1_IJS3_S3_EEEiEEEZNS_6detail10lift_sliceIS5_S7_EEDaRKT_RKT0_EUlRKT_RKT0_E_EEDaSC_SF_OT1_ENKUlDpSI_E_clIJNS1_IJEEENS1_IJiEEEEEEDaSP_) ;  /* 0xffffef5000007944 */ /* 0x022fea0003c3ffff */
[----:B------:R-:W-:Y:S02]  /*cff0*/  MOV R7, 0x0 ;  /* 0x0000000000077802 */ /* 0x000fe40000000f00 */
[----:B-----5:R-:W-:Y:S02]  /*d000*/  MOV R3, R2 ;  /* 0x0000000200037202 */ /* 0x020fe40000000f00 */
[----:B------:R-:W-:Y:S05]  /*d010*/  RET.REL.NODEC R6 `(_ZN7cutlass13device_kernelIN5flash19enable_sm80_to_sm89INS1_16FlashAttnBwdSm80INS1_25CollectiveMainloopBwdSm80ILi2ELi2EN4cute5tupleIJNS5_1CILi128EEES8_NS7_ILi64EEEEEENS_10bfloat16_tEfNS_4arch4Sm80ELb1ELb0ELb1ELb1ELb1ELb0ELb0ELb0ELi2ELi4ELi4ELi4ELb0EEENS1_24CollectiveEpilogueBwdGQAISA_fSD_Li256ELb1ELb1EEENS1_25SingleTileBwdLPTSchedulerILb1ELi128ELb1EEEEEEEEEvNT_6ParamsE) ;  /* 0xffff2fe006007950 */ /* 0x000fea0003c3ffff */
        .type           $_ZN7cutlass13device_kernelIN5flash19enable_sm80_to_sm89INS1_16FlashAttnBwdSm80INS1_25CollectiveMainloopBwdSm80ILi2ELi2EN4cute5tupleIJNS5_1CILi128EEES8_NS7_ILi64EEEEEENS_10bfloat16_tEfNS_4arch4Sm80ELb1ELb0ELb1ELb1ELb1ELb0ELb0ELb0ELi2ELi4ELi4ELi4ELb0EEENS1_24CollectiveEpilogueBwdGQAISA_fSD_Li256ELb1ELb1EEENS1_25SingleTileBwdLPTSchedulerILb1ELi128ELb1EEEEEEEEEvNT_6ParamsE$_ZZN4cute5sliceINS_5tupleIJNS_10UnderscoreES2_NS_1CILi0EEEEEENS1_IJNS1_IJNS3_ILi1EEES4_EEEiNS3_ILi1024EEEEEEEEDaRKT_RKT0_ENKUlRKT_RKT0_E_clIS2_iEEDaSI_SL_,@function
        .size           $_ZN7cutlass13device_kernelIN5flash19enable_sm80_to_sm89INS1_16FlashAttnBwdSm80INS1_25CollectiveMainloopBwdSm80ILi2ELi2EN4cute5tupleIJNS5_1CILi128EEES8_NS7_ILi64EEEEEENS_10bfloat16_tEfNS_4arch4Sm80ELb1ELb0ELb1ELb1ELb1ELb0ELb0ELb0ELi2ELi4ELi4ELi4ELb0EEENS1_24CollectiveEpilogueBwdGQAISA_fSD_Li256ELb1ELb1EEENS1_25SingleTileBwdLPTSchedulerILb1ELi128ELb1EEEEEEEEEvNT_6ParamsE$_ZZN4cute5sliceINS_5tupleIJNS_10UnderscoreES2_NS_1CILi0EEEEEENS1_IJNS1_IJNS3_ILi1EEES4_EEEiNS3_ILi1024EEEEEEEEDaRKT_RKT0_ENKUlRKT_RKT0_E_clIS2_iEEDaSI_SL_,($_ZN7cutlass13device_kernelIN5flash19enable_sm80_to_sm89INS1_16FlashAttnBwdSm80INS1_25CollectiveMainloopBwdSm80ILi2ELi2EN4cute5tupleIJNS5_1CILi128EEES8_NS7_ILi64EEEEEENS_10bfloat16_tEfNS_4arch4Sm80ELb1ELb0ELb1ELb1ELb1ELb0ELb0ELb0ELi2ELi4ELi4ELi4ELb0EEENS1_24CollectiveEpilogueBwdGQAISA_fSD_Li256ELb1ELb1EEENS1_25SingleTileBwdLPTSchedulerILb1ELi128ELb1EEEEEEEEEvNT_6ParamsE$_ZZN4cute5sliceINS_5tupleIJNS_10UnderscoreES2_S2_iEEENS1_IJNS1_IJNS_1CILi1EEENS4_ILi0EEEEEENS4_ILi4096EEENS1_IJiiEEENS1_IJS6_NS4_ILi8192EEEEEEEEEEEDaRKT_RKT0_ENKUlRKT_RKT0_E_clIS2_S9_EEDaSL_SO_ - $_ZN7cutlass13device_kernelIN5flash19enable_sm80_to_sm89INS1_16FlashAttnBwdSm80INS1_25CollectiveMainloopBwdSm80ILi2ELi2EN4cute5tupleIJNS5_1CILi128EEES8_NS7_ILi64EEEEEENS_10bfloat16_tEfNS_4arch4Sm80ELb1ELb0ELb1ELb1ELb1ELb0ELb0ELb0ELi2ELi4ELi4ELi4ELb0EEENS1_24CollectiveEpilogueBwdGQAISA_fSD_Li256ELb1ELb1EEENS1_25SingleTileBwdLPTSchedulerILb1ELi128ELb1EEEEEEEEEvNT_6ParamsE$_ZZN4cute5sliceINS_5tupleIJNS_10UnderscoreES2_NS_1CILi0EEEEEENS1_IJNS1_IJNS3_ILi1EEES4_EEEiNS3_ILi1024EEEEEEEEDaRKT_RKT0_ENKUlRKT_RKT0_E_clIS2_iEEDaSI_SL_)
$_ZN7cutlass13device_kernelIN5flash19enable_sm80_to_sm89INS1_16FlashAttnBwdSm80INS1_25CollectiveMainloopBwdSm80ILi2ELi2EN4cute5tupleIJNS5_1CILi128EEES8_NS7_ILi64EEEEEENS_10bfloat16_tEfNS_4arch4Sm80ELb1ELb0ELb1ELb1ELb1ELb0ELb0ELb0ELi2ELi4ELi4ELi4ELb0EEENS1_24CollectiveEpilogueBwdGQAISA_fSD_Li256ELb1ELb1EEENS1_25SingleTileBwdLPTSchedulerILb1ELi128ELb1EEEEEEEEEvNT_6ParamsE$_ZZN4cute5sliceINS_5tupleIJNS_10UnderscoreES2_NS_1CILi0EEEEEENS1_IJNS1_IJNS3_ILi1EEES4_EEEiNS3_ILi1024EEEEEEEEDaRKT_RKT0_ENKUlRKT_RKT0_E_clIS2_iEEDaSI_SL_:
[----:B------:R-:W-:Y:S02]  /*d020*/  IADD3 R2, R1, 0x1680, RZ ;  /* 0x0000168001027810 */ /* 0x000fe40007ffe0ff */
[----:B------:R-:W-:Y:S02]  /*d030*/  MOV R8, 0xd060 ;  /* 0x0000d06000087802 */ /* 0x000fe40000000f00 */
[----:B------:R-:W-:Y:S02]  /*d040*/  IADD3 R2, R2, c[0x0][0x20], RZ ;  /* 0x0000080002027a10 */ /* 0x000fe40007ffe0ff */
[----:B------:R-:W-:Y:S05]  /*d050*/  CALL.REL.NOINC `($_ZN7cutlass13device_kernelIN5flash19enable_sm80_to_sm89INS1_16FlashAttnBwdSm80INS1_25CollectiveMainloopBwdSm80ILi2ELi2EN4cute5tupleIJNS5_1CILi128EEES8_NS7_ILi64EEEEEENS_10bfloat16_tEfNS_4arch4Sm80ELb1ELb0ELb1ELb1ELb1ELb0ELb0ELb0ELi2ELi4ELi4ELi4ELb0EEENS1_24CollectiveEpilogueBwdGQAISA_fSD_Li256ELb1ELb1EEENS1_25SingleTileBwdLPTSchedulerILb1ELi128ELb1EEEEEEEEEvNT_6ParamsE$_ZN4cute3eso3ESOILb0ELb1EJiEEC2ERKi) ;  /* 0xffffa8c000007944 */ /* 0x000fea0003c3ffff */
[----:B-1----:R1:W5:Y:S01]  /*d060*/  LDL R3, [R1+0x1680] ;  /* 0x0016800001037983 */ /* 0x0023620000100800 */
[----:B------:R-:W-:-:S04]  /*d070*/  MOV R11, 0x0 ;  /* 0x00000000000b7802 */ /* 0x000fc80000000f00 */
[----:B------:R-:W-:Y:S05]  /*d080*/  RET.REL.NODEC R10 `(_ZN7cutlass13device_kernelIN5flash19enable_sm80_to_sm89INS1_16FlashAttnBwdSm80INS1_25CollectiveMainloopBwdSm80ILi2ELi2EN4cute5tupleIJNS5_1CILi128EEES8_NS7_ILi64EEEEEENS_10bfloat16_tEfNS_4arch4Sm80ELb1ELb0ELb1ELb1ELb1ELb0ELb0ELb0ELi2ELi4ELi4ELi4ELb0EEENS1_24CollectiveEpilogueBwdGQAISA_fSD_Li256ELb1ELb1EEENS1_25SingleTileBwdLPTSchedulerILb1ELi128ELb1EEEEEEEEEvNT_6ParamsE) ;  /* 0xffff2f700a007950 */ /* 0x000fea0003c3ffff */
        .type           $_ZN7cutlass13device_kernelIN5flash19enable_sm80_to_sm89INS1_16FlashAttnBwdSm80INS1_25CollectiveMainloopBwdSm80ILi2ELi2EN4cute5tupleIJNS5_1CILi128EEES8_NS7_ILi64EEEEEENS_10bfloat16_tEfNS_4arch4Sm80ELb1ELb0ELb1ELb1ELb1ELb0ELb0ELb0ELi2ELi4ELi4ELi4ELb0EEENS1_24CollectiveEpilogueBwdGQAISA_fSD_Li256ELb1ELb1EEENS1_25SingleTileBwdLPTSchedulerILb1ELi128ELb1EEEEEEEEEvNT_6ParamsE$_ZZN4cute5sliceINS_5tupleIJNS_10UnderscoreES2_S2_iEEENS1_IJNS1_IJNS_1CILi1EEENS4_ILi0EEEEEENS4_ILi4096EEENS1_IJiiEEENS1_IJS6_NS4_ILi8192EEEEEEEEEEEDaRKT_RKT0_ENKUlRKT_RKT0_E_clIS2_S9_EEDaSL_SO_,@function
        .size           $_ZN7cutlass13device_kernelIN5flash19enable_sm80_to_sm89INS1_16FlashAttnBwdSm80INS1_25CollectiveMainloopBwdSm80ILi2ELi2EN4cute5tupleIJNS5_1CILi128EEES8_NS7_ILi64EEEEEENS_10bfloat16_tEfNS_4arch4Sm80ELb1ELb0ELb1ELb1ELb1ELb0ELb0ELb0ELi2ELi4ELi4ELi4ELb0EEENS1_24CollectiveEpilogueBwdGQAISA_fSD_Li256ELb1ELb1EEENS1_25SingleTileBwdLPTSchedulerILb1ELi128ELb1EEEEEEEEEvNT_6ParamsE$_ZZN4cute5sliceINS_5tupleIJNS_10UnderscoreES2_S2_iEEENS1_IJNS1_IJNS_1CILi1EEENS4_ILi0EEEEEENS4_ILi4096EEENS1_IJiiEEENS1_IJS6_NS4_ILi8192EEEEEEEEEEEDaRKT_RKT0_ENKUlRKT_RKT0_E_clIS2_S9_EEDaSL_SO_,($_ZN7cutlass13device_kernelIN5flash19enable_sm80_to_sm89INS1_16FlashAttnBwdSm80INS1_25CollectiveMainloopBwdSm80ILi2ELi2EN4cute5tupleIJNS5_1CILi128EEES8_NS7_ILi64EEEEEENS_10bfloat16_tEfNS_4arch4Sm80ELb1ELb0ELb1ELb1ELb1ELb0ELb0ELb0ELi2ELi4ELi4ELi4ELb0EEENS1_24CollectiveEpilogueBwdGQAISA_fSD_Li256ELb1ELb1EEENS1_25SingleTileBwdLPTSchedulerILb1ELi128ELb1EEEEEEEEEvNT_6ParamsE$_ZZN4cute5sliceINS_5tupleIJNS_10UnderscoreES2_S2_iEEENS1_IJNS1_IJNS_1CILi1EEENS4_ILi0EEEEEEiNS4_ILi1024EEENS4_ILi8192EEEEEEEEDaRKT_RKT0_ENKUlRKT_RKT0_E_clIS2_iEEDaSJ_SM_ - $_ZN7cutlass13device_kernelIN5flash19enable_sm80_to_sm89INS1_16FlashAttnBwdSm80INS1_25CollectiveMainloopBwdSm80ILi2ELi2EN4cute5tupleIJNS5_1CILi128EEES8_NS7_ILi64EEEEEENS_10bfloat16_tEfNS_4arch4Sm80ELb1ELb0ELb1ELb1ELb1ELb0ELb0ELb0ELi2ELi4ELi4ELi4ELb0EEENS1_24CollectiveEpilogueBwdGQAISA_fSD_Li256ELb1ELb1EEENS1_25SingleTileBwdLPTSchedulerILb1ELi128ELb1EEEEEEEEEvNT_6ParamsE$_ZZN4cute5sliceINS_5tupleIJNS_10UnderscoreES2_S2_iEEENS1_IJNS1_IJNS_1CILi1EEENS4_ILi0EEEEEENS4_ILi4096EEENS1_IJiiEEENS1_IJS6_NS4_ILi8192EEEEEEEEEEEDaRKT_RKT0_ENKUlRKT_RKT0_E_clIS2_S9_EEDaSL_SO_)
$_ZN7cutlass13device_kernelIN5flash19enable_sm80_to_sm89INS1_16FlashAttnBwdSm80INS1_25CollectiveMainloopBwdSm80ILi2ELi2EN4cute5tupleIJNS5_1CILi128EEES8_NS7_ILi64EEEEEENS_10bfloat16_tEfNS_4arch4Sm80ELb1ELb0ELb1ELb1ELb1ELb0ELb0ELb0ELi2ELi4ELi4ELi4ELb0EEENS1_24CollectiveEpilogueBwdGQAISA_fSD_Li256ELb1ELb1EEENS1_25SingleTileBwdLPTSchedulerILb1ELi128ELb1EEEEEEEEEvNT_6ParamsE$_ZZN4cute5sliceINS_5tupleIJNS_10UnderscoreES2_S2_iEEENS1_IJNS1_IJNS_1CILi1EEENS4_ILi0EEEEEENS4_ILi4096EEENS1_IJiiEEENS1_IJS6_NS4_ILi8192EEEEEEEEEEEDaRKT_RKT0_ENKUlRKT_RKT0_E_clIS2_S9_EEDaSL_SO_:
[----:B------:R-:W-:Y:S02]  /*d090*/  IADD3 R2, R1, 0x1380, RZ ;  /* 0x0000138001027810 */ /* 0x000fe40007ffe0ff */
[----:B------:R-:W-:Y:S02]  /*d0a0*/  MOV R6, 0xd0d0 ;  /* 0x0000d0d000067802 */ /* 0x000fe40000000f00 */
[----:B------:R-:W-:Y:S02]  /*d0b0*/  IADD3 R2, R2, c[0x0][0x20], RZ ;  /* 0x0000080002027a10 */ /* 0x000fe40007ffe0ff */
[----:B------:R-:W-:Y:S05]  /*d0c0*/  CALL.REL.NOINC `($_ZN7cutlass13device_kernelIN5flash19enable_sm80_to_sm89INS1_16FlashAttnBwdSm80INS1_25CollectiveMainloopBwdSm80ILi2ELi2EN4cute5tupleIJNS5_1CILi128EEES8_NS7_ILi64EEEEEENS_10bfloat16_tEfNS_4arch4Sm80ELb1ELb0ELb1ELb1ELb1ELb0ELb0ELb0ELi2ELi4ELi4ELi4ELb0EEENS1_24CollectiveEpilogueBwdGQAISA_fSD_Li256ELb1ELb1EEENS1_25SingleTileBwdLPTSchedulerILb1ELi128ELb1EEEEEEEEEvNT_6ParamsE$_ZN4cute3eso3ESOILb0ELb1EJNS_5tupleIJiiEEEEEC2ERKS3_) ;  /* 0xffffa6f000007944 */ /* 0x000fea0003c3ffff */
[----:B-1----:R1:W5:Y:S01]  /*d0d0*/  LDL.64 R2, [R1+0x1380] ;  /* 0x0013800001027983 */ /* 0x0023620000100a00 */
[----:B------:R-:W-:-:S04]  /*d0e0*/  MOV R5, 0x0 ;  /* 0x0000000000057802 */ /* 0x000fc80000000f00 */
[----:B------:R-:W-:Y:S05]  /*d0f0*/  RET.REL.NODEC R4 `(_ZN7cutlass13device_kernelIN5flash19enable_sm80_to_sm89INS1_16FlashAttnBwdSm80INS1_25CollectiveMainloopBwdSm80ILi2ELi2EN4cute5tupleIJNS5_1CILi128EEES8_NS7_ILi64EEEEEENS_10bfloat16_tEfNS_4arch4Sm80ELb1ELb0ELb1ELb1ELb1ELb0ELb0ELb0ELi2ELi4ELi4ELi4ELb0EEENS1_24CollectiveEpilogueBwdGQAISA_fSD_Li256ELb1ELb1EEENS1_25SingleTileBwdLPTSchedulerILb1ELi128ELb1EEEEEEEEEvNT_6ParamsE) ;  /* 0xffff2f0004007950 */ /* 0x000fea0003c3ffff */
        .type           $_ZN7cutlass13device_kernelIN5flash19enable_sm80_to_sm89INS1_16FlashAttnBwdSm80INS1_25CollectiveMainloopBwdSm80ILi2ELi2EN4cute5tupleIJNS5_1CILi128EEES8_NS7_ILi64EEEEEENS_10bfloat16_tEfNS_4arch4Sm80ELb1ELb0ELb1ELb1ELb1ELb0ELb0ELb0ELi2ELi4ELi4ELi4ELb0EEENS1_24CollectiveEpilogueBwdGQAISA_fSD_Li256ELb1ELb1EEENS1_25SingleTileBwdLPTSchedulerILb1ELi128ELb1EEEEEEEEEvNT_6ParamsE$_ZZN4cute5sliceINS_5tupleIJNS_10UnderscoreES2_S2_iEEENS1_IJNS1_IJNS_1CILi1EEENS4_ILi0EEEEEEiNS4_ILi1024EEENS4_ILi8192EEEEEEEEDaRKT_RKT0_ENKUlRKT_RKT0_E_clIS2_iEEDaSJ_SM_,@function
        .size           $_ZN7cutlass13device_kernelIN5flash19enable_sm80_to_sm89INS1_16FlashAttnBwdSm80INS1_25CollectiveMainloopBwdSm80ILi2ELi2EN4cute5tupleIJNS5_1CILi128EEES8_NS7_ILi64EEEEEENS_10bfloat16_tEfNS_4arch4Sm80ELb1ELb0ELb1ELb1ELb1ELb0ELb0ELb0ELi2ELi4ELi4ELi4ELb0EEENS1_24CollectiveEpilogueBwdGQAISA_fSD_Li256ELb1ELb1EEENS1_25SingleTileBwdLPTSchedulerILb1ELi128ELb1EEEEEEEEEvNT_6ParamsE$_ZZN4cute5sliceINS_5tupleIJNS_10UnderscoreES2_S2_iEEENS1_IJNS1_IJNS_1CILi1EEENS4_ILi0EEEEEEiNS4_ILi1024EEENS4_ILi8192EEEEEEEEDaRKT_RKT0_ENKUlRKT_RKT0_E_clIS2_iEEDaSJ_SM_,($_ZN7cutlass13device_kernelIN5flash19enable_sm80_to_sm89INS1_16FlashAttnBwdSm80INS1_25CollectiveMainloopBwdSm80ILi2ELi2EN4cute5tupleIJNS5_1CILi128EEES8_NS7_ILi64EEEEEENS_10bfloat16_tEfNS_4arch4Sm80ELb1ELb0ELb1ELb1ELb1ELb0ELb0ELb0ELi2ELi4ELi4ELi4ELb0EEENS1_24CollectiveEpilogueBwdGQAISA_fSD_Li256ELb1ELb1EEENS1_25SingleTileBwdLPTSchedulerILb1ELi128ELb1EEEEEEEEEvNT_6ParamsE$_ZZN4cute5sliceINS_5tupleIJNS_10UnderscoreES2_S2_iEEENS1_IJNS1_IJNS_1CILi1EEENS4_ILi0EEEEEElS6_lEEEEEDaRKT_RKT0_ENKUlRKT_RKT0_E_clIS2_lEEDaSH_SK_ - $_ZN7cutlass13device_kernelIN5flash19enable_sm80_to_sm89INS1_16FlashAttnBwdSm80INS1_25CollectiveMainloopBwdSm80ILi2ELi2EN4cute5tupleIJNS5_1CILi128EEES8_NS7_ILi64EEEEEENS_10bfloat16_tEfNS_4arch4Sm80ELb1ELb0ELb1ELb1ELb1ELb0ELb0ELb0ELi2ELi4ELi4ELi4ELb0EEENS1_24CollectiveEpilogueBwdGQAISA_fSD_Li256ELb1ELb1EEENS1_25SingleTileBwdLPTSchedulerILb1ELi128ELb1EEEEEEEEEvNT_6ParamsE$_ZZN4cute5sliceINS_5tupleIJNS_10UnderscoreES2_S2_iEEENS1_IJNS1_IJNS_1CILi1EEENS4_ILi0EEEEEEiNS4_ILi1024EEENS4_ILi8192EEEEEEEEDaRKT_RKT0_ENKUlRKT_RKT0_E_clIS2_iEEDaSJ_SM_)
$_ZN7cutlass13device_kernelIN5flash19enable_sm80_to_sm89INS1_16FlashAttnBwdSm80INS1_25CollectiveMainloopBwdSm80ILi2ELi2EN4cute5tupleIJNS5_1CILi128EEES8_NS7_ILi64EEEEEENS_10bfloat16_tEfNS_4arch4Sm80ELb1ELb0ELb1ELb1ELb1ELb0ELb0ELb0ELi2ELi4ELi4ELi4ELb0EEENS1_24CollectiveEpilogueBwdGQAISA_fSD_Li256ELb1ELb1EEENS1_25SingleTileBwdLPTSchedulerILb1ELi128ELb1EEEEEEEEEvNT_6ParamsE$_ZZN4cute5sliceINS_5tupleIJNS_10UnderscoreES2_S2_iEEENS1_IJNS1_IJNS_1CILi1EEENS4_ILi0EEEEEEiNS4_ILi1024EEENS4_ILi8192EEEEEEEEDaRKT_RKT0_ENKUlRKT_RKT0_E_clIS2_iEEDaSJ_SM_:
[----:B------:R-:W-:Y:S02]  /*d100*/  IADD3 R2, R1, 0x1380, RZ ;  /* 0x0000138001027810 */ /* 0x000fe40007ffe0ff */
[----:B------:R-:W-:Y:S02]  /*d110*/  MOV R8, 0xd140 ;  /* 0x0000d14000087802 */ /* 0x000fe40000000f00 */
[----:B------:R-:W-:Y:S02]  /*d120*/  IADD3 R2, R2, c[0x0][0x20], RZ ;  /* 0x0000080002027a10 */ /* 0x000fe40007ffe0ff */
[----:B------:R-:W-:Y:S05]  /*d130*/  CALL.REL.NOINC `($_ZN7cutlass13device_kernelIN5flash19enable_sm80_to_sm89INS1_16FlashAttnBwdSm80INS1_25CollectiveMainloopBwdSm80ILi2ELi2EN4cute5tupleIJNS5_1CILi128EEES8_NS7_ILi64EEEEEENS_10bfloat16_tEfNS_4arch4Sm80ELb1ELb0ELb1ELb1ELb1ELb0ELb0ELb0ELi2ELi4ELi4ELi4ELb0EEENS1_24CollectiveEpilogueBwdGQAISA_fSD_Li256ELb1ELb1EEENS1_25SingleTileBwdLPTSchedulerILb1ELi128ELb1EEEEEEEEEvNT_6ParamsE$_ZN4cute3eso3ESOILb0ELb1EJiEEC2ERKi) ;  /* 0xffffa7e000007944 */ /* 0x000fea0003c3ffff */
[----:B-1----:R1:W5:Y:S01]  /*d140*/  LDL R3, [R1+0x1380] ;  /* 0x0013800001037983 */ /* 0x0023620000100800 */
[----:B------:R-:W-:Y:S02]  /*d150*/  MOV R8, R4 ;  /* 0x0000000400087202 */ /* 0x000fe40000000f00 */
[----:B------:R-:W-:-:S04]  /*d160*/  MOV R9, 0x0 ;  /* 0x0000000000097802 */ /* 0x000fc80000000f00 */
[----:B------:R-:W-:Y:S05]  /*d170*/  RET.REL.NODEC R8 `(_ZN7cutlass13device_kernelIN5flash19enable_sm80_to_sm89INS1_16FlashAttnBwdSm80INS1_25CollectiveMainloopBwdSm80ILi2ELi2EN4cute5tupleIJNS5_1CILi128EEES8_NS7_ILi64EEEEEENS_10bfloat16_tEfNS_4arch4Sm80ELb1ELb0ELb1ELb1ELb1ELb0ELb0ELb0ELi2ELi4ELi4ELi4ELb0EEENS1_24CollectiveEpilogueBwdGQAISA_fSD_Li256ELb1ELb1EEENS1_25SingleTileBwdLPTSchedulerILb1ELi128ELb1EEEEEEEEEvNT_6ParamsE) ;  /* 0xffff2e8008007950 */ /* 0x000fea0003c3ffff */
        .type           $_ZN7cutlass13device_kernelIN5flash19enable_sm80_to_sm89INS1_16FlashAttnBwdSm80INS1_25CollectiveMainloopBwdSm80ILi2ELi2EN4cute5tupleIJNS5_1CILi128EEES8_NS7_ILi64EEEEEENS_10bfloat16_tEfNS_4arch4Sm80ELb1ELb0ELb1ELb1ELb1ELb0ELb0ELb0ELi2ELi4ELi4ELi4ELb0EEENS1_24CollectiveEpilogueBwdGQAISA_fSD_Li256ELb1ELb1EEENS1_25SingleTileBwdLPTSchedulerILb1ELi128ELb1EEEEEEEEEvNT_6ParamsE$_ZZN4cute5sliceINS_5tupleIJNS_10UnderscoreES2_S2_iEEENS1_IJNS1_IJNS_1CILi1EEENS4_ILi0EEEEEElS6_lEEEEEDaRKT_RKT0_ENKUlRKT_RKT0_E_clIS2_lEEDaSH_SK_,@function
        .size           $_ZN7cutlass13device_kernelIN5flash19enable_sm80_to_sm89INS1_16FlashAttnBwdSm80INS1_25CollectiveMainloopBwdSm80ILi2ELi2EN4cute5tupleIJNS5_1CILi128EEES8_NS7_ILi64EEEEEENS_10bfloat16_tEfNS_4arch4Sm80ELb1ELb0ELb1ELb1ELb1ELb0ELb0ELb0ELi2ELi4ELi4ELi4ELb0EEENS1_24CollectiveEpilogueBwdGQAISA_fSD_Li256ELb1ELb1EEENS1_25SingleTileBwdLPTSchedulerILb1ELi128ELb1EEEEEEEEEvNT_6ParamsE$_ZZN4cute5sliceINS_5tupleIJNS_10UnderscoreES2_S2_iEEENS1_IJNS1_IJNS_1CILi1EEENS4_ILi0EEEEEElS6_lEEEEEDaRKT_RKT0_ENKUlRKT_RKT0_E_clIS2_lEEDaSH_SK_,($_ZN7cutlass13device_kernelIN5flash19enable_sm80_to_sm89INS1_16FlashAttnBwdSm80INS1_25CollectiveMainloopBwdSm80ILi2ELi2EN4cute5tupleIJNS5_1CILi128EEES8_NS7_ILi64EEEEEENS_10bfloat16_tEfNS_4arch4Sm80ELb1ELb0ELb1ELb1ELb1ELb0ELb0ELb0ELi2ELi4ELi4ELi4ELb0EEENS1_24CollectiveEpilogueBwdGQAISA_fSD_Li256ELb1ELb1EEENS1_25SingleTileBwdLPTSchedulerILb1ELi128ELb1EEEEEEEEEvNT_6ParamsE$_ZZN4cute5sliceINS_5tupleIJNS_10UnderscoreES2_iEEENS1_IJNS1_IJNS_1CILi1EEENS4_ILi0EEEEEEiNS4_ILi1024EEEEEEEEDaRKT_RKT0_ENKUlRKT_RKT0_E_clIS2_iEEDaSI_SL_ - $_ZN7cutlass13device_kernelIN5flash19enable_sm80_to_sm89INS1_16FlashAttnBwdSm80INS1_25CollectiveMainloopBwdSm80ILi2ELi2EN4cute5tupleIJNS5_1CILi128EEES8_NS7_ILi64EEEEEENS_10bfloat16_tEfNS_4arch4Sm80ELb1ELb0ELb1ELb1ELb1ELb0ELb0ELb0ELi2ELi4ELi4ELi4ELb0EEENS1_24CollectiveEpilogueBwdGQAISA_fSD_Li256ELb1ELb1EEENS1_25SingleTileBwdLPTSchedulerILb1ELi128ELb1EEEEEEEEEvNT_6ParamsE$_ZZN4cute5sliceINS_5tupleIJNS_10UnderscoreES2_S2_iEEENS1_IJNS1_IJNS_1CILi1EEENS4_ILi0EEEEEElS6_lEEEEEDaRKT_RKT0_ENKUlRKT_RKT0_E_clIS2_lEEDaSH_SK_)
$_ZN7cutlass13device_kernelIN5flash19enable_sm80_to_sm89INS1_16FlashAttnBwdSm80INS1_25CollectiveMainloopBwdSm80ILi2ELi2EN4cute5tupleIJNS5_1CILi128EEES8_NS7_ILi64EEEEEENS_10bfloat16_tEfNS_4arch4Sm80ELb1ELb0ELb1ELb1ELb1ELb0ELb0ELb0ELi2ELi4ELi4ELi4ELb0EEENS1_24CollectiveEpilogueBwdGQAISA_fSD_Li256ELb1ELb1EEENS1_25SingleTileBwdLPTSchedulerILb1ELi128ELb1EEEEEEEEEvNT_6ParamsE$_ZZN4cute5sliceINS_5tupleIJNS_10UnderscoreES2_S2_iEEENS1_IJNS1_IJNS_1CILi1EEENS4_ILi0EEEEEElS6_lEEEEEDaRKT_RKT0_ENKUlRKT_RKT0_E_clIS2_lEEDaSH_SK_:
[----:B------:R-:W-:Y:S02]  /*d180*/  IADD3 R5, R1, 0x16a8, RZ ;  /* 0x000016a801057810 */ /* 0x000fe40007ffe0ff */
[----:B------:R-:W-:Y:S02]  /*d190*/  MOV R6, 0xd1c0 ;  /* 0x0000d1c000067802 */ /* 0x000fe40000000f00 */
[----:B------:R-:W-:Y:S02]  /*d1a0*/  IADD3 R5, R5, c[0x0][0x20], RZ ;  /* 0x0000080005057a10 */ /* 0x000fe40007ffe0ff */
[----:B------:R-:W-:Y:S05]  /*d1b0*/  CALL.REL.NOINC `($_ZN7cutlass13device_kernelIN5flash19enable_sm80_to_sm89INS1_16FlashAttnBwdSm80INS1_25CollectiveMainloopBwdSm80ILi2ELi2EN4cute5tupleIJNS5_1CILi128EEES8_NS7_ILi64EEEEEENS_10bfloat16_tEfNS_4arch4Sm80ELb1ELb0ELb1ELb1ELb1ELb0ELb0ELb0ELi2ELi4ELi4ELi4ELb0EEENS1_24CollectiveEpilogueBwdGQAISA_fSD_Li256ELb1ELb1EEENS1_25SingleTileBwdLPTSchedulerILb1ELi128ELb1EEEEEEEEEvNT_6ParamsE$_ZN4cute3eso3ESOILb0ELb1EJlEEC2ERKl) ;  /* 0xffffa96000007944 */ /* 0x000fea0003c3ffff */
[----:B-1----:R1:W5:Y:S01]  /*d1c0*/  LDL.64 R2, [R1+0x16a8] ;  /* 0x0016a80001027983 */ /* 0x0023620000100a00 */
[----:B------:R-:W-:-:S04]  /*d1d0*/  MOV R5, 0x0 ;  /* 0x0000000000057802 */ /* 0x000fc80000000f00 */
[----:B------:R-:W-:Y:S05]  /*d1e0*/  RET.REL.NODEC R4 `(_ZN7cutlass13device_kernelIN5flash19enable_sm80_to_sm89INS1_16FlashAttnBwdSm80INS1_25CollectiveMainloopBwdSm80ILi2ELi2EN4cute5tupleIJNS5_1CILi128EEES8_NS7_ILi64EEEEEENS_10bfloat16_tEfNS_4arch4Sm80ELb1ELb0ELb1ELb1ELb1ELb0ELb0ELb0ELi2ELi4ELi4ELi4ELb0EEENS1_24CollectiveEpilogueBwdGQAISA_fSD_Li256ELb1ELb1EEENS1_25SingleTileBwdLPTSchedulerILb1ELi128ELb1EEEEEEEEEvNT_6ParamsE) ;  /* 0xffff2e1004007950 */ /* 0x000fea0003c3ffff */
        .type           $_ZN7cutlass13device_kernelIN5flash19enable_sm80_to_sm89INS1_16FlashAttnBwdSm80INS1_25CollectiveMainloopBwdSm80ILi2ELi2EN4cute5tupleIJNS5_1CILi128EEES8_NS7_ILi64EEEEEENS_10bfloat16_tEfNS_4arch4Sm80ELb1ELb0ELb1ELb1ELb1ELb0ELb0ELb0ELi2ELi4ELi4ELi4ELb0EEENS1_24CollectiveEpilogueBwdGQAISA_fSD_Li256ELb1ELb1EEENS1_25SingleTileBwdLPTSchedulerILb1ELi128ELb1EEEEEEEEEvNT_6ParamsE$_ZZN4cute5sliceINS_5tupleIJNS_10UnderscoreES2_iEEENS1_IJNS1_IJNS_1CILi1EEENS4_ILi0EEEEEEiNS4_ILi1024EEEEEEEEDaRKT_RKT0_ENKUlRKT_RKT0_E_clIS2_iEEDaSI_SL_,@function
        .size           $_ZN7cutlass13device_kernelIN5flash19enable_sm80_to_sm89INS1_16FlashAttnBwdSm80INS1_25CollectiveMainloopBwdSm80ILi2ELi2EN4cute5tupleIJNS5_1CILi128EEES8_NS7_ILi64EEEEEENS_10bfloat16_tEfNS_4arch4Sm80ELb1ELb0ELb1ELb1ELb1ELb0ELb0ELb0ELi2ELi4ELi4ELi4ELb0EEENS1_24CollectiveEpilogueBwdGQAISA_fSD_Li256ELb1ELb1EEENS1_25SingleTileBwdLPTSchedulerILb1ELi128ELb1EEEEEEEEEvNT_6ParamsE$_ZZN4cute5sliceINS_5tupleIJNS_10UnderscoreES2_iEEENS1_IJNS1_IJNS_1CILi1EEENS4_ILi0EEEEEEiNS4_ILi1024EEEEEEEEDaRKT_RKT0_ENKUlRKT_RKT0_E_clIS2_iEEDaSI_SL_,($_ZN7cutlass13device_kernelIN5flash19enable_sm80_to_sm89INS1_16FlashAttnBwdSm80INS1_25CollectiveMainloopBwdSm80ILi2ELi2EN4cute5tupleIJNS5_1CILi128EEES8_NS7_ILi64EEEEEENS_10bfloat16_tEfNS_4arch4Sm80ELb1ELb0ELb1ELb1ELb1ELb0ELb0ELb0ELi2ELi4ELi4ELi4ELb0EEENS1_24CollectiveEpilogueBwdGQAISA_fSD_Li256ELb1ELb1EEENS1_25SingleTileBwdLPTSchedulerILb1ELi128ELb1EEEEEEEEEvNT_6ParamsE$_ZZN4cute6detail10lift_sliceINS_5tupleIJNS_1CILi0EEENS_10UnderscoreEEEENS2_IJNS2_IJS4_S4_EEEiEEEEEDaRKT_RKT0_ENKUlRKT_RKT0_E_clIS5_iEEDaSH_SK_ - $_ZN7cutlass13device_kernelIN5flash19enable_sm80_to_sm89INS1_16FlashAttnBwdSm80INS1_25CollectiveMainloopBwdSm80ILi2ELi2EN4cute5tupleIJNS5_1CILi128EEES8_NS7_ILi64EEEEEENS_10bfloat16_tEfNS_4arch4Sm80ELb1ELb0ELb1ELb1ELb1ELb0ELb0ELb0ELi2ELi4ELi4ELi4ELb0EEENS1_24CollectiveEpilogueBwdGQAISA_fSD_Li256ELb1ELb1EEENS1_25SingleTileBwdLPTSchedulerILb1ELi128ELb1EEEEEEEEEvNT_6ParamsE$_ZZN4cute5sliceINS_5tupleIJNS_10UnderscoreES2_iEEENS1_IJNS1_IJNS_1CILi1EEENS4_ILi0EEEEEEiNS4_ILi1024EEEEEEEEDaRKT_RKT0_ENKUlRKT_RKT0_E_clIS2_iEEDaSI_SL_)
$_ZN7cutlass13device_kernelIN5flash19enable_sm80_to_sm89INS1_16FlashAttnBwdSm80INS1_25CollectiveMainloopBwdSm80ILi2ELi2EN4cute5tupleIJNS5_1CILi128EEES8_NS7_ILi64EEEEEENS_10bfloat16_tEfNS_4arch4Sm80ELb1ELb0ELb1ELb1ELb1ELb0ELb0ELb0ELi2ELi4ELi4ELi4ELb0EEENS1_24CollectiveEpilogueBwdGQAISA_fSD_Li256ELb1ELb1EEENS1_25SingleTileBwdLPTSchedulerILb1ELi128ELb1EEEEEEEEEvNT_6ParamsE$_ZZN4cute5sliceINS_5tupleIJNS_10UnderscoreES2_iEEENS1_IJNS1_IJNS_1CILi1EEENS4_ILi0EEEEEEiNS4_ILi1024EEEEEEEEDaRKT_RKT0_ENKUlRKT_RKT0_E_clIS2_iEEDaSI_SL_:
        /* <DEDUP_REMOVED lines=8> */
        .type           $_ZN7cutlass13device_kernelIN5flash19enable_sm80_to_sm89INS1_16FlashAttnBwdSm80INS1_25CollectiveMainloopBwdSm80ILi2ELi2EN4cute5tupleIJNS5_1CILi128EEES8_NS7_ILi64EEEEEENS_10bfloat16_tEfNS_4arch4Sm80ELb1ELb0ELb1ELb1ELb1ELb0ELb0ELb0ELi2ELi4ELi4ELi4ELb0EEENS1_24CollectiveEpilogueBwdGQAISA_fSD_Li256ELb1ELb1EEENS1_25SingleTileBwdLPTSchedulerILb1ELi128ELb1EEEEEEEEEvNT_6ParamsE$_ZZN4cute6detail10lift_sliceINS_5tupleIJNS_1CILi0EEENS_10UnderscoreEEEENS2_IJNS2_IJS4_S4_EEEiEEEEEDaRKT_RKT0_ENKUlRKT_RKT0_E_clIS5_iEEDaSH_SK_,@function
        .size           $_ZN7cutlass13device_kernelIN5flash19enable_sm80_to_sm89INS1_16FlashAttnBwdSm80INS1_25CollectiveMainloopBwdSm80ILi2ELi2EN4cute5tupleIJNS5_1CILi128EEES8_NS7_ILi64EEEEEENS_10bfloat16_tEfNS_4arch4Sm80ELb1ELb0ELb1ELb1ELb1ELb0ELb0ELb0ELi2ELi4ELi4ELi4ELb0EEENS1_24CollectiveEpilogueBwdGQAISA_fSD_Li256ELb1ELb1EEENS1_25SingleTileBwdLPTSchedulerILb1ELi128ELb1EEEEEEEEEvNT_6ParamsE$_ZZN4cute6detail10lift_sliceINS_5tupleIJNS_1CILi0EEENS_10UnderscoreEEEENS2_IJNS2_IJS4_S4_EEEiEEEEEDaRKT_RKT0_ENKUlRKT_RKT0_E_clIS5_iEEDaSH_SK_,($_ZN7cutlass13device_kernelIN5flash19enable_sm80_to_sm89INS1_16FlashAttnBwdSm80INS1_25CollectiveMainloopBwdSm80ILi2ELi2EN4cute5tupleIJNS5_1CILi128EEES8_NS7_ILi64EEEEEENS_10bfloat16_tEfNS_4arch4Sm80ELb1ELb0ELb1ELb1ELb1ELb0ELb0ELb0ELi2ELi4ELi4ELi4ELb0EEENS1_24CollectiveEpilogueBwdGQAISA_fSD_Li256ELb1ELb1EEENS1_25SingleTileBwdLPTSchedulerILb1ELi128ELb1EEEEEEEEEvNT_6ParamsE$_ZZN4cute6detail16composition_implINS_1CILi2EEEiNS_5tupleIJNS2_ILi1EEES3_EEENS4_IJNS2_ILi0EEES5_EEEEEDaRKT_RKT0_RKT1_RKT2_ENKUlRKT_RKT0_E_clIS3_S5_EEDaSN_SQ_ - $_ZN7cutlass13device_kernelIN5flash19enable_sm80_to_sm89INS1_16FlashAttnBwdSm80INS1_25CollectiveMainloopBwdSm80ILi2ELi2EN4cute5tupleIJNS5_1CILi128EEES8_NS7_ILi64EEEEEENS_10bfloat16_tEfNS_4arch4Sm80ELb1ELb0ELb1ELb1ELb1ELb0ELb0ELb0ELi2ELi4ELi4ELi4ELb0EEENS1_24CollectiveEpilogueBwdGQAISA_fSD_Li256ELb1ELb1EEENS1_25SingleTileBwdLPTSchedulerILb1ELi128ELb1EEEEEEEEEvNT_6ParamsE$_ZZN4cute6detail10lift_sliceINS_5tupleIJNS_1CILi0EEENS_10UnderscoreEEEENS2_IJNS2_IJS4_S4_EEEiEEEEEDaRKT_RKT0_ENKUlRKT_RKT0_E_clIS5_iEEDaSH_SK_)
$_ZN7cutlass13device_kernelIN5flash19enable_sm80_to_sm89INS1_16FlashAttnBwdSm80INS1_25CollectiveMainloopBwdSm80ILi2ELi2EN4cute5tupleIJNS5_1CILi128EEES8_NS7_ILi64EEEEEENS_10bfloat16_tEfNS_4arch4Sm80ELb1ELb0ELb1ELb1ELb1ELb0ELb0ELb0ELi2ELi4ELi4ELi4ELb0EEENS1_24CollectiveEpilogueBwdGQAISA_fSD_Li256ELb1ELb1EEENS1_25SingleTileBwdLPTSchedulerILb1ELi128ELb1EEEEEEEEEvNT_6ParamsE$_ZZN4cute6detail10lift_sliceINS_5tupleIJNS_1CILi0EEENS_10UnderscoreEEEENS2_IJNS2_IJS4_S4_EEEiEEEEEDaRKT_RKT0_ENKUlRKT_RKT0_E_clIS5_iEEDaSH_SK_:
[----:B------:R-:W-:Y:S02]  /*d270*/  IADD3 R2, R1, 0x1680, RZ ;  /* 0x0000168001027810 */ /* 0x000fe40007ffe0ff */
[----:B------:R-:W-:Y:S02]  /*d280*/  MOV R8, 0xd2b0 ;  /* 0x0000d2b000087802 */ /* 0x000fe40000000f00 */
[----:B------:R-:W-:Y:S02]  /*d290*/  IADD3 R2, R2, c[0x0][0x20], RZ ;  /* 0x0000080002027a10 */ /* 0x000fe40007ffe0ff */
[----:B------:R-:W-:Y:S05]  /*d2a0*/  CALL.REL.NOINC `($_ZN7cutlass13device_kernelIN5flash19enable_sm80_to_sm89INS1_16FlashAttnBwdSm80INS1_25CollectiveMainloopBwdSm80ILi2ELi2EN4cute5tupleIJNS5_1CILi128EEES8_NS7_ILi64EEEEEENS_10bfloat16_tEfNS_4arch4Sm80ELb1ELb0ELb1ELb1ELb1ELb0ELb0ELb0ELi2ELi4ELi4ELi4ELb0EEENS1_24CollectiveEpilogueBwdGQAISA_fSD_Li256ELb1ELb1EEENS1_25SingleTileBwdLPTSchedulerILb1ELi128ELb1EEEEEEEEEvNT_6ParamsE$_ZN4cute3eso3ESOILb0ELb1EJiEEC2ERKi) ;  /* 0xffffa67000007944 */ /* 0x000fea0003c3ffff */
[----:B-1----:R1:W5:Y:S01]  /*d2b0*/  LDL R3, [R1+0x1680] ;  /* 0x0016800001037983 */ /* 0x0023620000100800 */
[----:B------:R-:W-:-:S04]  /*d2c0*/  MOV R11, 0x0 ;  /* 0x00000000000b7802 */ /* 0x000fc80000000f00 */
[----:B------:R-:W-:Y:S05]  /*d2d0*/  RET.REL.NODEC R10 `(_ZN7cutlass13device_kernelIN5flash19enable_sm80_to_sm89INS1_16FlashAttnBwdSm80INS1_25CollectiveMainloopBwdSm80ILi2ELi2EN4cute5tupleIJNS5_1CILi128EEES8_NS7_ILi64EEEEEENS_10bfloat16_tEfNS_4arch4Sm80ELb1ELb0ELb1ELb1ELb1ELb0ELb0ELb0ELi2ELi4ELi4ELi4ELb0EEENS1_24CollectiveEpilogueBwdGQAISA_fSD_Li256ELb1ELb1EEENS1_25SingleTileBwdLPTSchedulerILb1ELi128ELb1EEEEEEEEEvNT_6ParamsE) ;  /* 0xffff2d200a007950 */ /* 0x000fea0003c3ffff */
        .type           $_ZN7cutlass13device_kernelIN5flash19enable_sm80_to_sm89INS1_16FlashAttnBwdSm80INS1_25CollectiveMainloopBwdSm80ILi2ELi2EN4cute5tupleIJNS5_1CILi128EEES8_NS7_ILi64EEEEEENS_10bfloat16_tEfNS_4arch4Sm80ELb1ELb0ELb1ELb1ELb1ELb0ELb0ELb0ELi2ELi4ELi4ELi4ELb0EEENS1_24CollectiveEpilogueBwdGQAISA_fSD_Li256ELb1ELb1EEENS1_25SingleTileBwdLPTSchedulerILb1ELi128ELb1EEEEEEEEEvNT_6ParamsE$_ZZN4cute6detail16composition_implINS_1CILi2EEEiNS_5tupleIJNS2_ILi1EEES3_EEENS4_IJNS2_ILi0EEES5_EEEEEDaRKT_RKT0_RKT1_RKT2_ENKUlRKT_RKT0_E_clIS3_S5_EEDaSN_SQ_,@function
        .size           $_ZN7cutlass13device_kernelIN5flash19enable_sm80_to_sm89INS1_16FlashAttnBwdSm80INS1_25CollectiveMainloopBwdSm80ILi2ELi2EN4cute5tupleIJNS5_1CILi128EEES8_NS7_ILi64EEEEEENS_10bfloat16_tEfNS_4arch4Sm80ELb1ELb0ELb1ELb1ELb1ELb0ELb0ELb0ELi2ELi4ELi4ELi4ELb0EEENS1_24CollectiveEpilogueBwdGQAISA_fSD_Li256ELb1ELb1EEENS1_25SingleTileBwdLPTSchedulerILb1ELi128ELb1EEEEEEEEEvNT_6ParamsE$_ZZN4cute6detail16composition_implINS_1CILi2EEEiNS_5tupleIJNS2_ILi1EEES3_EEENS4_IJNS2_ILi0EEES5_EEEEEDaRKT_RKT0_RKT1_RKT2_ENKUlRKT_RKT0_E_clIS3_S5_EEDaSN_SQ_,($_ZN7cutlass13device_kernelIN5flash19enable_sm80_to_sm89INS1_16FlashAttnBwdSm80INS1_25CollectiveMainloopBwdSm80ILi2ELi2EN4cute5tupleIJNS5_1CILi128EEES8_NS7_ILi64EEEEEENS_10bfloat16_tEfNS_4arch4Sm80ELb1ELb0ELb1ELb1ELb1ELb0ELb0ELb0ELi2ELi4ELi4ELi4ELb0EEENS1_24CollectiveEpilogueBwdGQAISA_fSD_Li256ELb1ELb1EEENS1_25SingleTileBwdLPTSchedulerILb1ELi128ELb1EEEEEEEEEvNT_6ParamsE$_ZZN4cute6detail16composition_implINS_5tupleIJNS_1CILi16EEENS3_ILi2EEES5_S5_NS3_ILi4EEES5_EEENS2_IJNS3_ILi1EEEiiiNS3_ILi144EEENS3_ILi512EEEEEENS2_IJNS2_IJS5_S5_EEES6_NS3_ILi8EEEEEENS2_IJNS2_IJNS3_ILi64EEESA_EEES4_NS3_ILi1024EEEEEEEEDaRKT_RKT0_RKT1_RKT2_ENKUlRKT_RKT0_E_clIS6_S4_EEDaSX_S10_ - $_ZN7cutlass13device_kernelIN5flash19enable_sm80_to_sm89INS1_16FlashAttnBwdSm80INS1_25CollectiveMainloopBwdSm80ILi2ELi2EN4cute5tupleIJNS5_1CILi128EEES8_NS7_ILi64EEEEEENS_10bfloat16_tEfNS_4arch4Sm80ELb1ELb0ELb1ELb1ELb1ELb0ELb0ELb0ELi2ELi4ELi4ELi4ELb0EEENS1_24CollectiveEpilogueBwdGQAISA_fSD_Li256ELb1ELb1EEENS1_25SingleTileBwdLPTSchedulerILb1ELi128ELb1EEEEEEEEEvNT_6ParamsE$_ZZN4cute6detail16composition_implINS_1CILi2EEEiNS_5tupleIJNS2_ILi1EEES3_EEENS4_IJNS2_ILi0EEES5_EEEEEDaRKT_RKT0_RKT1_RKT2_ENKUlRKT_RKT0_E_clIS3_S5_EEDaSN_SQ_)
$_ZN7cutlass13device_kernelIN5flash19enable_sm80_to_sm89INS1_16FlashAttnBwdSm80INS1_25CollectiveMainloopBwdSm80ILi2ELi2EN4cute5tupleIJNS5_1CILi128EEES8_NS7_ILi64EEEEEENS_10bfloat16_tEfNS_4arch4Sm80ELb1ELb0ELb1ELb1ELb1ELb0ELb0ELb0ELi2ELi4ELi4ELi4ELb0EEENS1_24CollectiveEpilogueBwdGQAISA_fSD_Li256ELb1ELb1EEENS1_25SingleTileBwdLPTSchedulerILb1ELi128ELb1EEEEEEEEEvNT_6ParamsE$_ZZN4cute6detail16composition_implINS_1CILi2EEEiNS_5tupleIJNS2_ILi1EEES3_EEENS4_IJNS2_ILi0EEES5_EEEEEDaRKT_RKT0_RKT1_RKT2_ENKUlRKT_RKT0_E_clIS3_S5_EEDaSN_SQ_:
[----:B------:R-:W-:Y:S02]  /*d2e0*/  IADD3 R2, R1, 0x1688, RZ ;  /* 0x0000168801027810 */ /* 0x000fe40007ffe0ff */
[----:B------:R-:W-:Y:S02]  /*d2f0*/  MOV R6, 0xd320 ;  /* 0x0000d32000067802 */ /* 0x000fe40000000f00 */
[----:B------:R-:W-:Y:S02]  /*d300*/  IADD3 R2, R2, c[0x0][0x20], RZ ;  /* 0x0000080002027a10 */ /* 0x000fe40007ffe0ff */
[----:B------:R-:W-:Y:S05]  /*d310*/  CALL.REL.NOINC `($_ZN7cutlass13device_kernelIN5flash19enable_sm80_to_sm89INS1_16FlashAttnBwdSm80INS1_25CollectiveMainloopBwdSm80ILi2ELi2EN4cute5tupleIJNS5_1CILi128EEES8_NS7_ILi64EEEEEENS_10bfloat16_tEfNS_4arch4Sm80ELb1ELb0ELb1ELb1ELb1ELb0ELb0ELb0ELi2ELi4ELi4ELi4ELb0EEENS1_24CollectiveEpilogueBwdGQAISA_fSD_Li256ELb1ELb1EEENS1_25SingleTileBwdLPTSchedulerILb1ELi128ELb1EEEEEEEEEvNT_6ParamsE$_ZN4cute5tupleIJNS_1CILi2EEEiEEC2ERKS2_RKi) ;  /* 0xffffe22000007944 */ /* 0x000fea0003c3ffff */
[----:B------:R1:W5:Y:S01]  /*d320*/  LDL R3, [R1+0x1688] ;  /* 0x0016880001037983 */ /* 0x0003620000100800 */
[----:B------:R-:W-:-:S04]  /*d330*/  MOV R9, 0x0 ;  /* 0x0000000000097802 */ /* 0x000fc80000000f00 */
[----:B------:R-:W-:Y:S05]  /*d340*/  RET.REL.NODEC R8 `(_ZN7cutlass13device_kernelIN5flash19enable_sm80_to_sm89INS1_16FlashAttnBwdSm80INS1_25CollectiveMainloopBwdSm80ILi2ELi2EN4cute5tupleIJNS5_1CILi128EEES8_NS7_ILi64EEEEEENS_10bfloat16_tEfNS_4arch4Sm80ELb1ELb0ELb1ELb1ELb1ELb0ELb0ELb0ELi2ELi4ELi4ELi4ELb0EEENS1_24CollectiveEpilogueBwdGQAISA_fSD_Li256ELb1ELb1EEENS1_25SingleTileBwdLPTSchedulerILb1ELi128ELb1EEEEEEEEEvNT_6ParamsE) ;  /* 0xffff2cb008007950 */ /* 0x000fea0003c3ffff */
        .type           $_ZN7cutlass13device_kernelIN5flash19enable_sm80_to_sm89INS1_16FlashAttnBwdSm80INS1_25CollectiveMainloopBwdSm80ILi2ELi2EN4cute5tupleIJNS5_1CILi128EEES8_NS7_ILi64EEEEEENS_10bfloat16_tEfNS_4arch4Sm80ELb1ELb0ELb1ELb1ELb1ELb0ELb0ELb0ELi2ELi4ELi4ELi4ELb0EEENS1_24CollectiveEpilogueBwdGQAISA_fSD_Li256ELb1ELb1EEENS1_25SingleTileBwdLPTSchedulerILb1ELi128ELb1EEEEEEEEEvNT_6ParamsE$_ZZN4cute6detail16composition_implINS_5tupleIJNS_1CILi16EEENS3_ILi2EEES5_S5_NS3_ILi4EEES5_EEENS2_IJNS3_ILi1EEEiiiNS3_ILi144EEENS3_ILi512EEEEEENS2_IJNS2_IJS5_S5_EEES6_NS3_ILi8EEEEEENS2_IJNS2_IJNS3_ILi64EEESA_EEES4_NS3_ILi1024EEEEEEEEDaRKT_RKT0_RKT1_RKT2_ENKUlRKT_RKT0_E_clIS6_S4_EEDaSX_S10_,@function
        .size           $_ZN7cutlass13device_kernelIN5flash19enable_sm80_to_sm89INS1_16FlashAttnBwdSm80INS1_25CollectiveMainloopBwdSm80ILi2ELi2EN4cute5tupleIJNS5_1CILi128EEES8_NS7_ILi64EEEEEENS_10bfloat16_tEfNS_4arch4Sm80ELb1ELb0ELb1ELb1ELb1ELb0ELb0ELb0ELi2ELi4ELi4ELi4ELb0EEENS1_24CollectiveEpilogueBwdGQAISA_fSD_Li256ELb1ELb1EEENS1_25SingleTileBwdLPTSchedulerILb1ELi128ELb1EEEEEEEEEvNT_6ParamsE$_ZZN4cute6detail16composition_implINS_5tupleIJNS_1CILi16EEENS3_ILi2EEES5_S5_NS3_ILi4EEES5_EEENS2_IJNS3_ILi1EEEiiiNS3_ILi144EEENS3_ILi512EEEEEENS2_IJNS2_IJS5_S5_EEES6_NS3_ILi8EEEEEENS2_IJNS2_IJNS3_ILi64EEESA_EEES4_NS3_ILi1024EEEEEEEEDaRKT_RKT0_RKT1_RKT2_ENKUlRKT_RKT0_E_clIS6_S4_EEDaSX_S10_,($_ZN7cutlass13device_kernelIN5flash19enable_sm80_to_sm89INS1_16FlashAttnBwdSm80INS1_25CollectiveMainloopBwdSm80ILi2ELi2EN4cute5tupleIJNS5_1CILi128EEES8_NS7_ILi64EEEEEENS_10bfloat16_tEfNS_4arch4Sm80ELb1ELb0ELb1ELb1ELb1ELb0ELb0ELb0ELi2ELi4ELi4ELi4ELb0EEENS1_24CollectiveEpilogueBwdGQAISA_fSD_Li256ELb1ELb1EEENS1_25SingleTileBwdLPTSchedulerILb1ELi128ELb1EEEEEEEEEvNT_6ParamsE$_ZZN4cute6detail16composition_implINS_5tupleIJNS_1CILi16EEENS3_ILi2EEES5_S5_NS3_ILi4EEES5_EEENS2_IJNS3_ILi1EEEiiiNS3_ILi144EEENS3_ILi512EEEEEENS2_IJNS2_IJS5_S5_EEES6_NS3_ILi8EEEEEENS2_IJNS2_IJNS3_ILi64EEESA_EEES4_NS3_ILi1024EEEEEEEEDaRKT_RKT0_RKT1_RKT2_ENKUlRKT_RKT0_E_clISC_SG_EEDaSX_S10_ - $_ZN7cutlass13device_kernelIN5flash19enable_sm80_to_sm89INS1_16FlashAttnBwdSm80INS1_25CollectiveMainloopBwdSm80ILi2ELi2EN4cute5tupleIJNS5_1CILi128EEES8_NS7_ILi64EEEEEENS_10bfloat16_tEfNS_4arch4Sm80ELb1ELb0ELb1ELb1ELb1ELb0ELb0ELb0ELi2ELi4ELi4ELi4ELb0EEENS1_24CollectiveEpilogueBwdGQAISA_fSD_Li256ELb1ELb1EEENS1_25SingleTileBwdLPTSchedulerILb1ELi128ELb1EEEEEEEEEvNT_6ParamsE$_ZZN4cute6detail16composition_implINS_5tupleIJNS_1CILi16EEENS3_ILi2EEES5_S5_NS3_ILi4EEES5_EEENS2_IJNS3_ILi1EEEiiiNS3_ILi144EEENS3_ILi512EEEEEENS2_IJNS2_IJS5_S5_EEES6_NS3_ILi8EEEEEENS2_IJNS2_IJNS3_ILi64EEESA_EEES4_NS3_ILi1024EEEEEEEEDaRKT_RKT0_RKT1_RKT2_ENKUlRKT_RKT0_E_clIS6_S4_EEDaSX_S10_)
$_ZN7cutlass13device_kernelIN5flash19enable_sm80_to_sm89INS1_16FlashAttnBwdSm80INS1_25CollectiveMainloopBwdSm80ILi2ELi2EN4cute5tupleIJNS5_1CILi128EEES8_NS7_ILi64EEEEEENS_10bfloat16_tEfNS_4arch4Sm80ELb1ELb0ELb1ELb1ELb1ELb0ELb0ELb0ELi2ELi4ELi4ELi4ELb0EEENS1_24CollectiveEpilogueBwdGQAISA_fSD_Li256ELb1ELb1EEENS1_25SingleTileBwdLPTSchedulerILb1ELi128ELb1EEEEEEEEEvNT_6ParamsE$_ZZN4cute6detail16composition_implINS_5tupleIJNS_1CILi16EEENS3_ILi2EEES5_S5_NS3_ILi4EEES5_EEENS2_IJNS3_ILi1EEEiiiNS3_ILi144EEENS3_ILi512EEEEEENS2_IJNS2_IJS5_S5_EEES6_NS3_ILi8EEEEEENS2_IJNS2_IJNS3_ILi64EEESA_EEES4_NS3_ILi1024EEEEEEEEDaRKT_RKT0_RKT1_RKT2_ENKUlRKT_RKT0_E_clIS6_S4_EEDaSX_S10_:
        /* <DEDUP_REMOVED lines=14> */
[----:B-1---5:R-:W-:Y:S05]  /*d430*/  CALL.REL.NOINC `($_ZN7cutlass13device_kernelIN5flash19enable_sm80_to_sm89INS1_16FlashAttnBwdSm80INS1_25CollectiveMainloopBwdSm80ILi2ELi2EN4cute5tupleIJNS5_1CILi128EEES8_NS7_ILi64EEEEEENS_10bfloat16_tEfNS_4arch4Sm80ELb1ELb0ELb1ELb1ELb1ELb0ELb0ELb0ELi2ELi4ELi4ELi4ELb0EEENS1_24CollectiveEpilogueBwdGQAISA_fSD_Li256ELb1ELb1EEENS1_25SingleTileBwdLPTSchedulerILb1ELi128ELb1EEEEEEEEEvNT_6ParamsE$_ZZN4cute6detail16composition_implINS_5tupleIJNS_1CILi16EEENS3_ILi2EEES5_S5_NS3_ILi4EEES5_EEENS2_IJNS3_ILi1EEEiiiNS3_ILi144EEENS3_ILi512EEEEEES6_S4_EEDaRKT_RKT0_RKT1_RKT2_ENKUlRKT_T0_E_clINS2_IJNS2_IJEEESU_S6_S8_EEENS_17integral_constantIiLi1EEEEEDaSQ_SR_) ;  /* 0x0000055000007944 */ /* 0x022fea0003c00000 */
[----:B-----5:R2:W-:Y:S04]  /*d440*/  STL [R1+0x16a8], R2 ;  /* 0x0016a80201007387 */ /* 0x0205e80000100800 */
[----:B------:R2:W-:Y:S04]  /*d450*/  STL.64 [R1+0x16a0], R74 ;  /* 0x0016a04a01007387 */ /* 0x0005e80000100a00 */
[----:B------:R-:W5:Y:S01]  /*d460*/  LDL R6, [R6+0x4] ;  /* 0x0000040006067983 */ /* 0x000f620000100800 */
[----:B------:R-:W-:Y:S02]  /*d470*/  IADD3 R3, R70, 0x28, RZ ;  /* 0x0000002846037810 */ /* 0x000fe40007ffe0ff */
[----:B------:R-:W-:-:S02]  /*d480*/  MOV R72, 0xd4a0 ;  /* 0x0000d4a000487802 */ /* 0x000fc40000000f00 */
[----:B-12--5:R-:W-:Y:S05]  /*d490*/  CALL.REL.NOINC `($_ZN7cutlass13device_kernelIN5flash19enable_sm80_to_sm89INS1_16FlashAttnBwdSm80INS1_25CollectiveMainloopBwdSm80ILi2ELi2EN4cute5tupleIJNS5_1CILi128EEES8_NS7_ILi64EEEEEENS_10bfloat16_tEfNS_4arch4Sm80ELb1ELb0ELb1ELb1ELb1ELb0ELb0ELb0ELi2ELi4ELi4ELi4ELb0EEENS1_24CollectiveEpilogueBwdGQAISA_fSD_Li256ELb1ELb1EEENS1_25SingleTileBwdLPTSchedulerILb1ELi128ELb1EEEEEEEEEvNT_6ParamsE$_ZZN4cute6detail16composition_implINS_5tupleIJNS_1CILi16EEENS3_ILi2EEES5_S5_NS3_ILi4EEES5_EEENS2_IJNS3_ILi1EEEiiiNS3_ILi144EEENS3_ILi512EEEEEES6_S4_EEDaRKT_RKT0_RKT1_RKT2_ENKUlRKT_T0_E_clINS2_IJNS2_IJS5_EEENS2_IJiEEES5_S8_EEENS_17integral_constantIiLi2EEEEEDaSQ_SR_) ;  /* 0x000005c000007944 */ /* 0x026fea0003c00000 */
[----:B------:R-:W2:Y:S01]  /*d4a0*/  LDL.64 R72, [R1+0x16a0] ;  /* 0x0016a00001487983 */ /* 0x000ea20000100a00 */
[----:B------:R-:W-:-:S02]  /*d4b0*/  IADD3 R5, R70, 0x18, RZ ;  /* 0x0000001846057810 */ /* 0x000fc40007ffe0ff */
[----:B------:R-:W-:Y:S01]  /*d4c0*/  MOV R8, 0xd500 ;  /* 0x0000d50000087802 */ /* 0x000fe20000000f00 */
[----:B-----5:R3:W-:Y:S04]  /*d4d0*/  STL.64 [R1+0x1698], R2 ;  /* 0x0016980201007387 */ /* 0x0207e80000100a00 */
[----:B--2---:R3:W-:Y:S02]  /*d4e0*/  STL.64 [R1+0x1690], R72 ;  /* 0x0016904801007387 */ /* 0x0047e40000100a00 */
[----:B-1-3--:R-:W-:Y:S05]  /*d4f0*/  CALL.REL.NOINC `($_ZN7cutlass13device_kernelIN5flash19enable_sm80_to_sm89INS1_16FlashAttnBwdSm80INS1_25CollectiveMainloopBwdSm80ILi2ELi2EN4cute5tupleIJNS5_1CILi128EEES8_NS7_ILi64EEEEEENS_10bfloat16_tEfNS_4arch4Sm80ELb1ELb0ELb1ELb1ELb1ELb0ELb0ELb0ELi2ELi4ELi4ELi4ELb0EEENS1_24CollectiveEpilogueBwdGQAISA_fSD_Li256ELb1ELb1EEENS1_25SingleTileBwdLPTSchedulerILb1ELi128ELb1EEEEEEEEEvNT_6ParamsE$_ZZN4cute6detail16composition_implINS_5tupleIJNS_1CILi16EEENS3_ILi2EEES5_S5_NS3_ILi4EEES5_EEENS2_IJNS3_ILi1EEEiiiNS3_ILi144EEENS3_ILi512EEEEEES6_S4_EEDaRKT_RKT0_RKT1_RKT2_ENKUlRKT_T0_E_clINS2_IJNS2_IJS5_S5_EEENS2_IJiiEEES8_S8_EEENS_17integral_constantIiLi3EEEEEDaSQ_SR_) ;  /* 0x0000065000007944 */ /* 0x00afea0003c00000 */
[----:B------:R-:W2:Y:S01]  /*d500*/  LDL.64 R72, [R1+0x1690] ;  /* 0x0016900001487983 */ /* 0x000ea20000100a00 */
[----:B------:R-:W-:Y:S02]  /*d510*/  IADD3 R5, R70, 0x8, RZ ;  /* 0x0000000846057810 */ /* 0x000fe40007ffe0ff */
[----:B------:R-:W-:Y:S01]  /*d520*/  MOV R8, 0xd560 ;  /* 0x0000d56000087802 */ /* 0x000fe20000000f00 */
[----:B-----5:R3:W-:Y:S04]  /*d530*/  STL.64 [R1+0x1688], R2 ;  /* 0x0016880201007387 */ /* 0x0207e80000100a00 */
[----:B--2---:R3:W-:Y:S02]  /*d540*/  STL.64 [R1+0x1680], R72 ;  /* 0x0016804801007387 */ /* 0x0047e40000100a00 */
[----:B-1-3--:R-:W-:Y:S05]  /*d550*/  CALL.REL.NOINC `($_ZN7cutlass13device_kernelIN5flash19enable_sm80_to_sm89INS1_16FlashAttnBwdSm80INS1_25CollectiveMainloopBwdSm80ILi2ELi2EN4cute5tupleIJNS5_1CILi128EEES8_NS7_ILi64EEEEEENS_10bfloat16_tEfNS_4arch4Sm80ELb1ELb0ELb1ELb1ELb1ELb0ELb0ELb0ELi2ELi4ELi4ELi4ELb0EEENS1_24CollectiveEpilogueBwdGQAISA_fSD_Li256ELb1ELb1EEENS1_25SingleTileBwdLPTSchedulerILb1ELi128ELb1EEEEEEEEEvNT_6ParamsE$_ZZN4cute6detail16composition_implINS_5tupleIJNS_1CILi16EEENS3_ILi2EEES5_S5_NS3_ILi4EEES5_EEENS2_IJNS3_ILi1EEEiiiNS3_ILi144EEENS3_ILi512EEEEEES6_S4_EEDaRKT_RKT0_RKT1_RKT2_ENKUlRKT_T0_E_clINS2_IJNS2_IJS5_S5_EEENS2_IJiiEEES8_S8_EEENS_17integral_constantIiLi4EEEEEDaSQ_SR_) ;  /* 0x0000069000007944 */ /* 0x00afea0003c00000 */
[----:B-----5:R-:W-:Y:S01]  /*d560*/  IMAD.MOV.U32 R8, RZ, RZ, R3 ;  /* 0x000000ffff087224 */ /* 0x020fe200078e0003 */
[----:B------:R-:W-:-:S02]  /*d570*/  MOV R3, R17 ;  /* 0x0000001100037202 */ /* 0x000fc40000000f00 */
[----:B------:R-:W-:Y:S02]  /*d580*/  MOV R6, 0xd5a0 ;  /* 0x0000d5a000067802 */ /* 0x000fe40000000f00 */
[----:B-1----:R-:W-:Y:S05]  /*d590*/  CALL.REL.NOINC `($_ZN7cutlass13device_kernelIN5flash19enable_sm80_to_sm89INS1_16FlashAttnBwdSm80INS1_25CollectiveMainloopBwdSm80ILi2ELi2EN4cute5tupleIJNS5_1CILi128EEES8_NS7_ILi64EEEEEENS_10bfloat16_tEfNS_4arch4Sm80ELb1ELb0ELb1ELb1ELb1ELb0ELb0ELb0ELi2ELi4ELi4ELi4ELb0EEENS1_24CollectiveEpilogueBwdGQAISA_fSD_Li256ELb1ELb1EEENS1_25SingleTileBwdLPTSchedulerILb1ELi128ELb1EEEEEEEEEvNT_6ParamsE$_ZN4cute5tupleIJNS0_IJNS_1CILi2EEES2_EEENS0_IJiiEEEEEC2ERKS3_RKS4_) ;  /* 0xffffddb000007944 */ /* 0x002fea0003c3ffff */
[----:B------:R1:W5:Y:S01]  /*d5a0*/  LDL.64 R2, [R1+0x16c0] ;  /* 0x0016c00001027983 */ /* 0x0003620000100a00 */
[----:B------:R-:W-:-:S04]  /*d5b0*/  MOV R17, 0x0 ;  /* 0x0000000000117802 */ /* 0x000fc80000000f00 */
[----:B------:R-:W-:Y:S05]  /*d5c0*/  RET.REL.NODEC R16 `(_ZN7cutlass13device_kernelIN5flash19enable_sm80_to_sm89INS1_16FlashAttnBwdSm80INS1_25CollectiveMainloopBwdSm80ILi2ELi2EN4cute5tupleIJNS5_1CILi128EEES8_NS7_ILi64EEEEEENS_10bfloat16_tEfNS_4arch4Sm80ELb1ELb0ELb1ELb1ELb1ELb0ELb0ELb0ELi2ELi4ELi4ELi4ELb0EEENS1_24CollectiveEpilogueBwdGQAISA_fSD_Li256ELb1ELb1EEENS1_25SingleTileBwdLPTSchedulerILb1ELi128ELb1EEEEEEEEEvNT_6ParamsE) ;  /* 0xffff2a3010007950 */ /* 0x000fea0003c3ffff */
        .type           $_ZN7cutlass13device_kernelIN5flash19enable_sm80_to_sm89INS1_16FlashAttnBwdSm80INS1_25CollectiveMainloopBwdSm80ILi2ELi2EN4cute5tupleIJNS5_1CILi128EEES8_NS7_ILi64EEEEEENS_10bfloat16_tEfNS_4arch4Sm80ELb1ELb0ELb1ELb1ELb1ELb0ELb0ELb0ELi2ELi4ELi4ELi4ELb0EEENS1_24CollectiveEpilogueBwdGQAISA_fSD_Li256ELb1ELb1EEENS1_25SingleTileBwdLPTSchedulerILb1ELi128ELb1EEEEEEEEEvNT_6ParamsE$_ZZN4cute6detail16composition_implINS_5tupleIJNS_1CILi16EEENS3_ILi2EEES5_S5_NS3_ILi4EEES5_EEENS2_IJNS3_ILi1EEEiiiNS3_ILi144EEENS3_ILi512EEEEEENS2_IJNS2_IJS5_S5_EEES6_NS3_ILi8EEEEEENS2_IJNS2_IJNS3_ILi64EEESA_EEES4_NS3_ILi1024EEEEEEEEDaRKT_RKT0_RKT1_RKT2_ENKUlRKT_RKT0_E_clISC_SG_EEDaSX_S10_,@function
        .size           $_ZN7cutlass13device_kernelIN5flash19enable_sm80_to_sm89INS1_16FlashAttnBwdSm80INS1_25CollectiveMainloopBwdSm80ILi2ELi2EN4cute5tupleIJNS5_1CILi128EEES8_NS7_ILi64EEEEEENS_10bfloat16_tEfNS_4arch4Sm80ELb1ELb0ELb1ELb1ELb1ELb0ELb0ELb0ELi2ELi4ELi4ELi4ELb0EEENS1_24CollectiveEpilogueBwdGQAISA_fSD_Li256ELb1ELb1EEENS1_25SingleTileBwdLPTSchedulerILb1ELi128ELb1EEEEEEEEEvNT_6ParamsE$_ZZN4cute6detail16composition_implINS_5tupleIJNS_1CILi16EEENS3_ILi2EEES5_S5_NS3_ILi4EEES5_EEENS2_IJNS3_ILi1EEEiiiNS3_ILi144EEENS3_ILi512EEEEEENS2_IJNS2_IJS5_S5_EEES6_NS3_ILi8EEEEEENS2_IJNS2_IJNS3_ILi64EEESA_EEES4_NS3_ILi1024EEEEEEEEDaRKT_RKT0_RKT1_RKT2_ENKUlRKT_RKT0_E_clISC_SG_EEDaSX_S10_,($_ZN7cutlass13device_kernelIN5flash19enable_sm80_to_sm89INS1_16FlashAttnBwdSm80INS1_25CollectiveMainloopBwdSm80ILi2ELi2EN4cute5tupleIJNS5_1CILi128EEES8_NS7_ILi64EEEEEENS_10bfloat16_tEfNS_4arch4Sm80ELb1ELb0ELb1ELb1ELb1ELb0ELb0ELb0ELi2ELi4ELi4ELi4ELb0EEENS1_24CollectiveEpilogueBwdGQAISA_fSD_Li256ELb1ELb1EEENS1_25SingleTileBwdLPTSchedulerILb1ELi128ELb1EEEEEEEEEvNT_6ParamsE$_ZZN4cute6detail16composition_implINS_5tupleIJNS_1CILi16EEENS3_ILi2EEES5_S5_NS3_ILi4EEES5_EEENS2_IJNS3_ILi1EEEiiiNS3_ILi144EEENS3_ILi512EEEEEENS2_IJS5_S5_EEENS2_IJNS3_ILi64EEESA_EEEEEDaRKT_RKT0_RKT1_RKT2_ENKUlRKT_RKT0_E_clIS5_SD_EEDaST_SW_ - $_ZN7cutlass13device_kernelIN5flash19enable_sm80_to_sm89INS1_16FlashAttnBwdSm80INS1_25CollectiveMainloopBwdSm80ILi2ELi2EN4cute5tupleIJNS5_1CILi128EEES8_NS7_ILi64EEEEEENS_10bfloat16_tEfNS_4arch4Sm80ELb1ELb0ELb1ELb1ELb1ELb0ELb0ELb0ELi2ELi4ELi4ELi4ELb0EEENS1_24CollectiveEpilogueBwdGQAISA_fSD_Li256ELb1ELb1EEENS1_25SingleTileBwdLPTSchedulerILb1ELi128ELb1EEEEEEEEEvNT_6ParamsE$_ZZN4cute6detail16composition_implINS_5tupleIJNS_1CILi16EEENS3_ILi2EEES5_S5_NS3_ILi4EEES5_EEENS2_IJNS3_ILi1EEEiiiNS3_ILi144EEENS3_ILi512EEEEEENS2_IJNS2_IJS5_S5_EEES6_NS3_ILi8EEEEEENS2_IJNS2_IJNS3_ILi64EEESA_EEES4_NS3_ILi1024EEEEEEEEDaRKT_RKT0_RKT1_RKT2_ENKUlRKT_RKT0_E_clISC_SG_EEDaSX_S10_)
$_ZN7cutlass13device_kernelIN5flash19enable_sm80_to_sm89INS1_16FlashAttnBwdSm80INS1_25CollectiveMainloopBwdSm80ILi2ELi2EN4cute5tupleIJNS5_1CILi128EEES8_NS7_ILi64EEEEEENS_10bfloat16_tEfNS_4arch4Sm80ELb1ELb0ELb1ELb1ELb1ELb0ELb0ELb0ELi2ELi4ELi4ELi4ELb0EEENS1_24CollectiveEpilogueBwdGQAISA_fSD_Li256ELb1ELb1EEENS1_25SingleTileBwdLPTSchedulerILb1ELi128ELb1EEEEEEEEEvNT_6ParamsE$_ZZN4cute6detail16composition_implINS_5tupleIJNS_1CILi16EEENS3_ILi2EEES5_S5_NS3_ILi4EEES5_EEENS2_IJNS3_ILi1EEEiiiNS3_ILi144EEENS3_ILi512EEEEEENS2_IJNS2_IJS5_S5_EEES6_NS3_ILi8EEEEEENS2_IJNS2_IJNS3_ILi64EEESA_EEES4_NS3_ILi1024EEEEEEEEDaRKT_RKT0_RKT1_RKT2_ENKUlRKT_RKT0_E_clISC_SG_EEDaSX_S10_:
[----:B------:R-:W-:Y:S02]  /*d5d0*/  IADD3 R35, R1, 0x1680, RZ ;  /* 0x0000168001237810 */ /* 0x000fe40007ffe0ff */
[----:B------:R-:W-:Y:S02]  /*d5e0*/  MOV R72, 0xd620 ;  /* 0x0000d62000487802 */ /* 0x000fe40000000f00 */
[----:B------:R-:W-:-:S04]  /*d5f0*/  IADD3 R35, R35, c[0x0][0x20], RZ ;  /* 0x0000080023237a10 */ /* 0x000fc80007ffe0ff */
[----:B------:R-:W-:Y:S02]  /*d600*/  IADD3 R70, R35, 0x4, RZ ;  /* 0x0000000423467810 */ /* 0x000fe40007ffe0ff */
[----:B------:R-:W-:Y:S05]  /*d610*/  CALL.REL.NOINC `($_ZN7cutlass13device_kernelIN5flash19enable_sm80_to_sm89INS1_16FlashAttnBwdSm80INS1_25CollectiveMainloopBwdSm80ILi2ELi2EN4cute5tupleIJNS5_1CILi128EEES8_NS7_ILi64EEEEEENS_10bfloat16_tEfNS_4arch4Sm80ELb1ELb0ELb1ELb1ELb1ELb0ELb0ELb0ELi2ELi4ELi4ELi4ELb0EEENS1_24CollectiveEpilogueBwdGQAISA_fSD_Li256ELb1ELb1EEENS1_25SingleTileBwdLPTSchedulerILb1ELi128ELb1EEEEEEEEEvNT_6ParamsE$_ZZN4cute6detail16composition_implINS_5tupleIJNS_1CILi16EEENS3_ILi2EEES5_S5_NS3_ILi4EEES5_EEENS2_IJNS3_ILi1EEEiiiNS3_ILi144EEENS3_ILi512EEEEEENS2_IJS5_S5_EEENS2_IJNS3_ILi64EEESA_EEEEEDaRKT_RKT0_RKT1_RKT2_ENKUlRKT_RKT0_E_clIS5_SD_EEDaST_SW_) ;  /* 0x0000009000007944 */ /* 0x000fea0003c00000 */
[----:B------:R-:W-:Y:S02]  /*d620*/  MOV R4, 0xd640 ;  /* 0x0000d64000047802 */ /* 0x000fe40000000f00 */
[----:B-1---5:R-:W-:Y:S05]  /*d630*/  CALL.REL.NOINC `($_ZN7cutlass13device_kernelIN5flash19enable_sm80_to_sm89INS1_16FlashAttnBwdSm80INS1_25CollectiveMainloopBwdSm80ILi2ELi2EN4cute5tupleIJNS5_1CILi128EEES8_NS7_ILi64EEEEEENS_10bfloat16_tEfNS_4arch4Sm80ELb1ELb0ELb1ELb1ELb1ELb0ELb0ELb0ELi2ELi4ELi4ELi4ELb0EEENS1_24CollectiveEpilogueBwdGQAISA_fSD_Li256ELb1ELb1EEENS1_25SingleTileBwdLPTSchedulerILb1ELi128ELb1EEEEEEEEEvNT_6ParamsE$_ZN4cute3eso3ESOILb0ELb1EJiNS_1CILi512EEEEEC2ERKiRKS3_) ;  /* 0xffffa45000007944 */ /* 0x022fea0003c3ffff */
[----:B-1----:R1:W5:Y:S01]  /*d640*/  LDL R2, [R1+0x1684] ;  /* 0x0016840001027983 */ /* 0x0023620000100800 */
[----:B------:R-:W-:-:S03]  /*d650*/  MOV R6, 0xd670 ;  /* 0x0000d67000067802 */ /* 0x000fc60000000f00 */
[----:B-1---5:R-:W-:Y:S05]  /*d660*/  CALL.REL.NOINC `($_ZN7cutlass13device_kernelIN5flash19enable_sm80_to_sm89INS1_16FlashAttnBwdSm80INS1_25CollectiveMainloopBwdSm80ILi2ELi2EN4cute5tupleIJNS5_1CILi128EEES8_NS7_ILi64EEEEEENS_10bfloat16_tEfNS_4arch4Sm80ELb1ELb0ELb1ELb1ELb1ELb0ELb0ELb0ELi2ELi4ELi4ELi4ELb0EEENS1_24CollectiveEpilogueBwdGQAISA_fSD_Li256ELb1ELb1EEENS1_25SingleTileBwdLPTSchedulerILb1ELi128ELb1EEEEEEEEEvNT_6ParamsE$_ZN4cute5tupleIJNS0_IJNS_1CILi2EEES2_EEENS0_IJiNS1_ILi512EEEEEEEEC2ERKS3_RKS5_) ;  /* 0xffffdc9000007944 */ /* 0x022fea0003c3ffff */
[----:B------:R1:W5:Y:S01]  /*d670*/  LDL R35, [R1+0x1680] ;  /* 0x0016800001237983 */ /* 0x0003620000100800 */
[----:B------:R-:W-:Y:S02]  /*d680*/  MOV R2, R10 ;  /* 0x0000000a00027202 */ /* 0x000fe40000000f00 */
[----:B------:R-:W-:-:S04]  /*d690*/  MOV R3, 0x0 ;  /* 0x0000000000037802 */ /* 0x000fc80000000f00 */
[----:B------:R-:W-:Y:S05]  /*d6a0*/  RET.REL.NODEC R2 `(_ZN7cutlass13device_kernelIN5flash19enable_sm80_to_sm89INS1_16FlashAttnBwdSm80INS1_25CollectiveMainloopBwdSm80ILi2ELi2EN4cute5tupleIJNS5_1CILi128EEES8_NS7_ILi64EEEEEENS_10bfloat16_tEfNS_4arch4Sm80ELb1ELb0ELb1ELb1ELb1ELb0ELb0ELb0ELi2ELi4ELi4ELi4ELb0EEENS1_24CollectiveEpilogueBwdGQAISA_fSD_Li256ELb1ELb1EEENS1_25SingleTileBwdLPTSchedulerILb1ELi128ELb1EEEEEEEEEvNT_6ParamsE) ;  /* 0xffff295002007950 */ /* 0x000fea0003c3ffff */
        .type           $_ZN7cutlass13device_kernelIN5flash19enable_sm80_to_sm89INS1_16FlashAttnBwdSm80INS1_25CollectiveMainloopBwdSm80ILi2ELi2EN4cute5tupleIJNS5_1CILi128EEES8_NS7_ILi64EEEEEENS_10bfloat16_tEfNS_4arch4Sm80ELb1ELb0ELb1ELb1ELb1ELb0ELb0ELb0ELi2ELi4ELi4ELi4ELb0EEENS1_24CollectiveEpilogueBwdGQAISA_fSD_Li256ELb1ELb1EEENS1_25SingleTileBwdLPTSchedulerILb1ELi128ELb1EEEEEEEEEvNT_6ParamsE$_ZZN4cute6detail16composition_implINS_5tupleIJNS_1CILi16EEENS3_ILi2EEES5_S5_NS3_ILi4EEES5_EEENS2_IJNS3_ILi1EEEiiiNS3_ILi144EEENS3_ILi512EEEEEENS2_IJS5_S5_EEENS2_IJNS3_ILi64EEESA_EEEEEDaRKT_RKT0_RKT1_RKT2_ENKUlRKT_RKT0_E_clIS5_SD_EEDaST_SW_,@function
        .size           $_ZN7cutlass13device_kernelIN5flash19enable_sm80_to_sm89INS1_16FlashAttnBwdSm80INS1_25CollectiveMainloopBwdSm80ILi2ELi2EN4cute5tupleIJNS5_1CILi128EEES8_NS7_ILi64EEEEEENS_10bfloat16_tEfNS_4arch4Sm80ELb1ELb0ELb1ELb1ELb1ELb0ELb0ELb0ELi2ELi4ELi4ELi4ELb0EEENS1_24CollectiveEpilogueBwdGQAISA_fSD_Li256ELb1ELb1EEENS1_25SingleTileBwdLPTSchedulerILb1ELi128ELb1EEEEEEEEEvNT_6ParamsE$_ZZN4cute6detail16composition_implINS_5tupleIJNS_1CILi16EEENS3_ILi2EEES5_S5_NS3_ILi4EEES5_EEENS2_IJNS3_ILi1EEEiiiNS3_ILi144EEENS3_ILi512EEEEEENS2_IJS5_S5_EEENS2_IJNS3_ILi64EEESA_EEEEEDaRKT_RKT0_RKT1_RKT2_ENKUlRKT_RKT0_E_clIS5_SD_EEDaST_SW_,($_ZN7cutlass13device_kernelIN5flash19enable_sm80_to_sm89INS1_16FlashAttnBwdSm80INS1_25CollectiveMainloopBwdSm80ILi2ELi2EN4cute5tupleIJNS5_1CILi128EEES8_NS7_ILi64EEEEEENS_10bfloat16_tEfNS_4arch4Sm80ELb1ELb0ELb1ELb1ELb1ELb0ELb0ELb0ELi2ELi4ELi4ELi4ELb0EEENS1_24CollectiveEpilogueBwdGQAISA_fSD_Li256ELb1ELb1EEENS1_25SingleTileBwdLPTSchedulerILb1ELi128ELb1EEEEEEEEEvNT_6ParamsE$_ZZN4cute6detail16composition_implINS_5tupleIJNS_1CILi16EEENS3_ILi2EEES5_S5_NS3_ILi4EEES5_EEENS2_IJNS3_ILi1EEEiiiNS3_ILi144EEENS3_ILi512EEEEEES5_NS3_ILi64EEEEEDaRKT_RKT0_RKT1_RKT2_ENKUlRKT_T0_E_clINS2_IJNS2_IJEEESV_S5_S8_EEENS_17integral_constantIiLi3EEEEEDaSR_SS_ - $_ZN7cutlass13device_kernelIN5flash19enable_sm80_to_sm89INS1_16FlashAttnBwdSm80INS1_25CollectiveMainloopBwdSm80ILi2ELi2EN4cute5tupleIJNS5_1CILi128EEES8_NS7_ILi64EEEEEENS_10bfloat16_tEfNS_4arch4Sm80ELb1ELb0ELb1ELb1ELb1ELb0ELb0ELb0ELi2ELi4ELi4ELi4ELb0EEENS1_24CollectiveEpilogueBwdGQAISA_fSD_Li256ELb1ELb1EEENS1_25SingleTileBwdLPTSchedulerILb1ELi128ELb1EEEEEEEEEvNT_6ParamsE$_ZZN4cute6detail16composition_implINS_5tupleIJNS_1CILi16EEENS3_ILi2EEES5_S5_NS3_ILi4EEES5_EEENS2_IJNS3_ILi1EEEiiiNS3_ILi144EEENS3_ILi512EEEEEENS2_IJS5_S5_EEENS2_IJNS3_ILi64EEESA_EEEEEDaRKT_RKT0_RKT1_RKT2_ENKUlRKT_RKT0_E_clIS5_SD_EEDaST_SW_)
$_ZN7cutlass13device_kernelIN5flash19enable_sm80_to_sm89INS1_16FlashAttnBwdSm80INS1_25CollectiveMainloopBwdSm80ILi2ELi2EN4cute5tupleIJNS5_1CILi128EEES8_NS7_ILi64EEEEEENS_10bfloat16_tEfNS_4arch4Sm80ELb1ELb0ELb1ELb1ELb1ELb0ELb0ELb0ELi2ELi4ELi4ELi4ELb0EEENS1_24CollectiveEpilogueBwdGQAISA_fSD_Li256ELb1ELb1EEENS1_25SingleTileBwdLPTSchedulerILb1ELi128ELb1EEEEEEEEEvNT_6ParamsE$_ZZN4cute6detail16composition_implINS_5tupleIJNS_1CILi16EEENS3_ILi2EEES5_S5_NS3_ILi4EEES5_EEENS2_IJNS3_ILi1EEEiiiNS3_ILi144EEENS3_ILi512EEEEEENS2_IJS5_S5_EEENS2_IJNS3_ILi64EEESA_EEEEEDaRKT_RKT0_RKT1_RKT2_ENKUlRKT_RKT0_E_clIS5_SD_EEDaST_SW_:
        /* <DEDUP_REMOVED lines=13> */
[----:B-1---5:R-:W-:Y:S05]  /*d780*/  CALL.REL.NOINC `($_ZN7cutlass13device_kernelIN5flash19enable_sm80_to_sm89INS1_16FlashAttnBwdSm80INS1_25CollectiveMainloopBwdSm80ILi2ELi2EN4cute5tupleIJNS5_1CILi128EEES8_NS7_ILi64EEEEEENS_10bfloat16_tEfNS_4arch4Sm80ELb1ELb0ELb1ELb1ELb1ELb0ELb0ELb0ELi2ELi4ELi4ELi4ELb0EEENS1_24CollectiveEpilogueBwdGQAISA_fSD_Li256ELb1ELb1EEENS1_25SingleTileBwdLPTSchedulerILb1ELi128ELb1EEEEEEEEEvNT_6ParamsE$_ZZN4cute6detail16composition_implINS_5tupleIJNS_1CILi16EEENS3_ILi2EEES5_S5_NS3_ILi4EEES5_EEENS2_IJNS3_ILi1EEEiiiNS3_ILi144EEENS3_ILi512EEEEEES5_NS3_ILi64EEEEEDaRKT_RKT0_RKT1_RKT2_ENKUlRKT_T0_E_clINS2_IJNS2_IJEEESV_S5_S8_EEENS_17integral_constantIiLi3EEEEEDaSR_SS_) ;  /* 0x000000b000007944 */ /* 0x022fea0003c00000 */
[----:B-----5:R2:W-:Y:S01]  /*d790*/  STL [R1+0x1690], R2 ;  /* 0x0016900201007387 */ /* 0x0205e20000100800 */
[----:B------:R-:W-:Y:S02]  /*d7a0*/  IADD3 R5, R5, 0x8, RZ ;  /* 0x0000000805057810 */ /* 0x000fe40007ffe0ff */
[----:B------:R-:W-:Y:S01]  /*d7b0*/  MOV R74, 0xd7e0 ;  /* 0x0000d7e0004a7802 */ /* 0x000fe20000000f00 */
[----:B------:R2:W-:Y:S04]  /*d7c0*/  STL.64 [R1+0x1688], R76 ;  /* 0x0016884c01007387 */ /* 0x0005e80000100a00 */
[----:B-12---:R-:W-:Y:S05]  /*d7d0*/  CALL.REL.NOINC `($_ZN7cutlass13device_kernelIN5flash19enable_sm80_to_sm89INS1_16FlashAttnBwdSm80INS1_25CollectiveMainloopBwdSm80ILi2ELi2EN4cute5tupleIJNS5_1CILi128EEES8_NS7_ILi64EEEEEENS_10bfloat16_tEfNS_4arch4Sm80ELb1ELb0ELb1ELb1ELb1ELb0ELb0ELb0ELi2ELi4ELi4ELi4ELb0EEENS1_24CollectiveEpilogueBwdGQAISA_fSD_Li256ELb1ELb1EEENS1_25SingleTileBwdLPTSchedulerILb1ELi128ELb1EEEEEEEEEvNT_6ParamsE$_ZZN4cute6detail16composition_implINS_5tupleIJNS_1CILi16EEENS3_ILi2EEES5_S5_NS3_ILi4EEES5_EEENS2_IJNS3_ILi1EEEiiiNS3_ILi144EEENS3_ILi512EEEEEES5_NS3_ILi64EEEEEDaRKT_RKT0_RKT1_RKT2_ENKUlRKT_T0_E_clINS2_IJNS2_IJS5_EEENS2_IJiEEES8_S8_EEENS_17integral_constantIiLi4EEEEEDaSR_SS_) ;  /* 0x0000012000007944 */ /* 0x006fea0003c00000 */
[----:B------:R-:W-:Y:S02]  /*d7e0*/  MOV R2, R6 ;  /* 0x0000000600027202 */ /* 0x000fe40000000f00 */
[----:B------:R-:W-:Y:S02]  /*d7f0*/  MOV R6, 0xd810 ;  /* 0x0000d81000067802 */ /* 0x000fe40000000f00 */
[----:B-1---5:R-:W-:Y:S05]  /*d800*/  CALL.REL.NOINC `($_ZN7cutlass13device_kernelIN5flash19enable_sm80_to_sm89INS1_16FlashAttnBwdSm80INS1_25CollectiveMainloopBwdSm80ILi2ELi2EN4cute5tupleIJNS5_1CILi128EEES8_NS7_ILi64EEEEEENS_10bfloat16_tEfNS_4arch4Sm80ELb1ELb0ELb1ELb1ELb1ELb0ELb0ELb0ELi2ELi4ELi4ELi4ELb0EEENS1_24CollectiveEpilogueBwdGQAISA_fSD_Li256ELb1ELb1EEENS1_25SingleTileBwdLPTSchedulerILb1ELi128ELb1EEEEEEEEEvNT_6ParamsE$_ZN4cute5tupleIJNS_1CILi2EEEiEEC2ERKS2_RKi) ;  /* 0xffffdd3000007944 */ /* 0x022fea0003c3ffff */
[----:B------:R1:W5:Y:S01]  /*d810*/  LDL R2, [R1+0x16a8] ;  /* 0x0016a80001027983 */ /* 0x0003620000100800 */
[----:B------:R-:W-:-:S04]  /*d820*/  MOV R73, 0x0 ;  /* 0x0000000000497802 */ /* 0x000fc80000000f00 */
[----:B------:R-:W-:Y:S05]  /*d830*/  RET.REL.NODEC R72 `(_ZN7cutlass13device_kernelIN5flash19enable_sm80_to_sm89INS1_16FlashAttnBwdSm80INS1_25CollectiveMainloopBwdSm80ILi2ELi2EN4cute5tupleIJNS5_1CILi128EEES8_NS7_ILi64EEEEEENS_10bfloat16_tEfNS_4arch4Sm80ELb1ELb0ELb1ELb1ELb1ELb0ELb0ELb0ELi2ELi4ELi4ELi4ELb0EEENS1_24CollectiveEpilogueBwdGQAISA_fSD_Li256ELb1ELb1EEENS1_25SingleTileBwdLPTSchedulerILb1ELi128ELb1EEEEEEEEEvNT_6ParamsE) ;  /* 0xffff27c048007950 */ /* 0x000fea0003c3ffff */
        .type           $_ZN7cutlass13device_kernelIN5flash19enable_sm80_to_sm89INS1_16FlashAttnBwdSm80INS1_25CollectiveMainloopBwdSm80ILi2ELi2EN4cute5tupleIJNS5_1CILi128EEES8_NS7_ILi64EEEEEENS_10bfloat16_tEfNS_4arch4Sm80ELb1ELb0ELb1ELb1ELb1ELb0ELb0ELb0ELi2ELi4ELi4ELi4ELb0EEENS1_24CollectiveEpilogueBwdGQAISA_fSD_Li256ELb1ELb1EEENS1_25SingleTileBwdLPTSchedulerILb1ELi128ELb1EEEEEEEEEvNT_6ParamsE$_ZZN4cute6detail16composition_implINS_5tupleIJNS_1CILi16EEENS3_ILi2EEES5_S5_NS3_ILi4EEES5_EEENS2_IJNS3_ILi1EEEiiiNS3_ILi144EEENS3_ILi512EEEEEES5_NS3_ILi64EEEEEDaRKT_RKT0_RKT1_RKT2_ENKUlRKT_T0_E_clINS2_IJNS2_IJEEESV_S5_S8_EEENS_17integral_constantIiLi3EEEEEDaSR_SS_,@function
        .size           $_ZN7cutlass13device_kernelIN5flash19enable_sm80_to_sm89INS1_16FlashAttnBwdSm80INS1_25CollectiveMainloopBwdSm80ILi2ELi2EN4cute5tupleIJNS5_1CILi128EEES8_NS7_ILi64EEEEEENS_10bfloat16_tEfNS_4arch4Sm80ELb1ELb0ELb1ELb1ELb1ELb0ELb0ELb0ELi2ELi4ELi4ELi4ELb0EEENS1_24CollectiveEpilogueBwdGQAISA_fSD_Li256ELb1ELb1EEENS1_25SingleTileBwdLPTSchedulerILb1ELi128ELb1EEEEEEEEEvNT_6ParamsE$_ZZN4cute6detail16composition_implINS_5tupleIJNS_1CILi16EEENS3_ILi2EEES5_S5_NS3_ILi4EEES5_EEENS2_IJNS3_ILi1EEEiiiNS3_ILi144EEENS3_ILi512EEEEEES5_NS3_ILi64EEEEEDaRKT_RKT0_RKT1_RKT2_ENKUlRKT_T0_E_clINS2_IJNS2_IJEEESV_S5_S8_EEENS_17integral_constantIiLi3EEEEEDaSR_SS_,($_ZN7cutlass13device_kernelIN5flash19enable_sm80_to_sm89INS1_16FlashAttnBwdSm80INS1_25CollectiveMainloopBwdSm80ILi2ELi2EN4cute5tupleIJNS5_1CILi128EEES8_NS7_ILi64EEEEEENS_10bfloat16_tEfNS_4arch4Sm80ELb1ELb0ELb1ELb1ELb1ELb0ELb0ELb0ELi2ELi4ELi4ELi4ELb0EEENS1_24CollectiveEpilogueBwdGQAISA_fSD_Li256ELb1ELb1EEENS1_25SingleTileBwdLPTSchedulerILb1ELi128ELb1EEEEEEEEEvNT_6ParamsE$_ZZN4cute6detail16composition_implINS_5tupleIJNS_1CILi16EEENS3_ILi2EEES5_S5_NS3_ILi4EEES5_EEENS2_IJNS3_ILi1EEEiiiNS3_ILi144EEENS3_ILi512EEEEEES5_NS3_ILi64EEEEEDaRKT_RKT0_RKT1_RKT2_ENKUlRKT_T0_E_clINS2_IJNS2_IJS5_EEENS2_IJiEEES8_S8_EEENS_17integral_constantIiLi4EEEEEDaSR_SS_ - $_ZN7cutlass13device_kernelIN5flash19enable_sm80_to_sm89INS1_16FlashAttnBwdSm80INS1_25CollectiveMainloopBwdSm80ILi2ELi2EN4cute5tupleIJNS5_1CILi128EEES8_NS7_ILi64EEEEEENS_10bfloat16_tEfNS_4arch4Sm80ELb1ELb0ELb1ELb1ELb1ELb0ELb0ELb0ELi2ELi4ELi4ELi4ELb0EEENS1_24CollectiveEpilogueBwdGQAISA_fSD_Li256ELb1ELb1EEENS1_25SingleTileBwdLPTSchedulerILb1ELi128ELb1EEEEEEEEEvNT_6ParamsE$_ZZN4cute6detail16composition_implINS_5tupleIJNS_1CILi16EEENS3_ILi2EEES5_S5_NS3_ILi4EEES5_EEENS2_IJNS3_ILi1EEEiiiNS3_ILi144EEENS3_ILi512EEEEEES5_NS3_ILi64EEEEEDaRKT_RKT0_RKT1_RKT2_ENKUlRKT_T0_E_clINS2_IJNS2_IJEEESV_S5_S8_EEENS_17integral_constantIiLi3EEEEEDaSR_SS_)
$_ZN7cutlass13device_kernelIN5flash19enable_sm80_to_sm89INS1_16FlashAttnBwdSm80INS1_25CollectiveMainloopBwdSm80ILi2ELi2EN4cute5tupleIJNS5_1CILi128EEES8_NS7_ILi64EEEEEENS_10bfloat16_tEfNS_4arch4Sm80ELb1ELb0ELb1ELb1ELb1ELb0ELb0ELb0ELi2ELi4ELi4ELi4ELb0EEENS1_24CollectiveEpilogueBwdGQAISA_fSD_Li256ELb1ELb1EEENS1_25SingleTileBwdLPTSchedulerILb1ELi128ELb1EEEEEEEEEvNT_6ParamsE$_ZZN4cute6detail16composition_implINS_5tupleIJNS_1CILi16EEENS3_ILi2EEES5_S5_NS3_ILi4EEES5_EEENS2_IJNS3_ILi1EEEiiiNS3_ILi144EEENS3_ILi512EEEEEES5_NS3_ILi64EEEEEDaRKT_RKT0_RKT1_RKT2_ENKUlRKT_T0_E_clINS2_IJNS2_IJEEESV_S5_S8_EEENS_17integral_constantIiLi3EEEEEDaSR_SS_:
[----:B------:R-:W-:Y:S02]  /*d840*/  IADD3 R4, R1, 0x16b0, RZ ;  /* 0x000016b001047810 */ /* 0x000fe40007ffe0ff */
[----:B------:R-:W-:Y:S02]  /*d850*/  MOV R8, 0xd890 ;  /* 0x0000d89000087802 */ /* 0x000fe40000000f00 */
[----:B------:R-:W-:-:S04]  /*d860*/  IADD3 R4, R4, c[0x0][0x20], RZ ;  /* 0x0000080004047a10 */ /* 0x000fc80007ffe0ff */
[----:B------:R-:W-:Y:S02]  /*d870*/  IADD3 R2, R4, 0x4, RZ ;  /* 0x0000000404027810 */ /* 0x000fe40007ffe0ff */
[----:B------:R-:W-:Y:S05]  /*d880*/  CALL.REL.NOINC `($_ZN7cutlass13device_kernelIN5flash19enable_sm80_to_sm89INS1_16FlashAttnBwdSm80INS1_25CollectiveMainloopBwdSm80ILi2ELi2EN4cute5tupleIJNS5_1CILi128EEES8_NS7_ILi64EEEEEENS_10bfloat16_tEfNS_4arch4Sm80ELb1ELb0ELb1ELb1ELb1ELb0ELb0ELb0ELi2ELi4ELi4ELi4ELb0EEENS1_24CollectiveEpilogueBwdGQAISA_fSD_Li256ELb1ELb1EEENS1_25SingleTileBwdLPTSchedulerILb1ELi128ELb1EEEEEEEEEvNT_6ParamsE$_ZN4cute3eso3ESOILb0ELb1EJiEEC2ERKi) ;  /* 0xffffa09000007944 */ /* 0x000fea0003c3ffff */
[----:B-1----:R1:W5:Y:S01]  /*d890*/  LDL R3, [R1+0x16b4] ;  /* 0x0016b40001037983 */ /* 0x0023620000100800 */
[----:B------:R-:W-:Y:S02]  /*d8a0*/  MOV R2, R4 ;  /* 0x0000000400027202 */ /* 0x000fe40000000f00 */
[----:B------:R-:W-:Y:S02]  /*d8b0*/  MOV R4, 0xd8d0 ;  /* 0x0000d8d000047802 */ /* 0x000fe40000000f00 */
[----:B-1---5:R-:W-:Y:S05]  /*d8c0*/  CALL.REL.NOINC `($_ZN7cutlass13device_kernelIN5flash19enable_sm80_to_sm89INS1_16FlashAttnBwdSm80INS1_25CollectiveMainloopBwdSm80ILi2ELi2EN4cute5tupleIJNS5_1CILi128EEES8_NS7_ILi64EEEEEENS_10bfloat16_tEfNS_4arch4Sm80ELb1ELb0ELb1ELb1ELb1ELb0ELb0ELb0ELi2ELi4ELi4ELi4ELb0EEENS1_24CollectiveEpilogueBwdGQAISA_fSD_Li256ELb1ELb1EEENS1_25SingleTileBwdLPTSchedulerILb1ELi128ELb1EEEEEEEEEvNT_6ParamsE$_ZN4cute3eso3ESOILb1ELb0EJNS_5tupleIJNS_1CILi2EEEEEENS2_IJiEEENS3_ILi1EEES7_EEC2ERKS5_RKS6_RKS7_SE_) ;  /* 0xffffb82000007944 */ /* 0x022fea0003c3ffff */
[----:B-1----:R1:W5:Y:S01]  /*d8d0*/  LDL R2, [R1+0x16b0] ;  /* 0x0016b00001027983 */ /* 0x0023620000100800 */
[----:B------:R-:W-:-:S04]  /*d8e0*/  MOV R75, 0x0 ;  /* 0x00000000004b7802 */ /* 0x000fc80000000f00 */
[----:B------:R-:W-:Y:S05]  /*d8f0*/  RET.REL.NODEC R74 `(_ZN7cutlass13device_kernelIN5flash19enable_sm80_to_sm89INS1_16FlashAttnBwdSm80INS1_25CollectiveMainloopBwdSm80ILi2ELi2EN4cute5tupleIJNS5_1CILi128EEES8_NS7_ILi64EEEEEENS_10bfloat16_tEfNS_4arch4Sm80ELb1ELb0ELb1ELb1ELb1ELb0ELb0ELb0ELi2ELi4ELi4ELi4ELb0EEENS1_24CollectiveEpilogueBwdGQAISA_fSD_Li256ELb1ELb1EEENS1_25SingleTileBwdLPTSchedulerILb1ELi128ELb1EEEEEEEEEvNT_6ParamsE) ;  /* 0xffff27004a007950 */ /* 0x000fea0003c3ffff */
        .type           $_ZN7cutlass13device_kernelIN5flash19enable_sm80_to_sm89INS1_16FlashAttnBwdSm80INS1_25CollectiveMainloopBwdSm80ILi2ELi2EN4cute5tupleIJNS5_1CILi128EEES8_NS7_ILi64EEEEEENS_10bfloat16_tEfNS_4arch4Sm80ELb1ELb0ELb1ELb1ELb1ELb0ELb0ELb0ELi2ELi4ELi4ELi4ELb0EEENS1_24CollectiveEpilogueBwdGQAISA_fSD_Li256ELb1ELb1EEENS1_25SingleTileBwdLPTSchedulerILb1ELi128ELb1EEEEEEEEEvNT_6ParamsE$_ZZN4cute6detail16composition_implINS_5tupleIJNS_1CILi16EEENS3_ILi2EEES5_S5_NS3_ILi4EEES5_EEENS2_IJNS3_ILi1EEEiiiNS3_ILi144EEENS3_ILi512EEEEEES5_NS3_ILi64EEEEEDaRKT_RKT0_RKT1_RKT2_ENKUlRKT_T0_E_clINS2_IJNS2_IJS5_EEENS2_IJiEEES8_S8_EEENS_17integral_constantIiLi4EEEEEDaSR_SS_,@function
        .size           $_ZN7cutlass13device_kernelIN5flash19enable_sm80_to_sm89INS1_16FlashAttnBwdSm80INS1_25CollectiveMainloopBwdSm80ILi2ELi2EN4cute5tupleIJNS5_1CILi128EEES8_NS7_ILi64EEEEEENS_10bfloat16_tEfNS_4arch4Sm80ELb1ELb0ELb1ELb1ELb1ELb0ELb0ELb0ELi2ELi4ELi4ELi4ELb0EEENS1_24CollectiveEpilogueBwdGQAISA_fSD_Li256ELb1ELb1EEENS1_25SingleTileBwdLPTSchedulerILb1ELi128ELb1EEEEEEEEEvNT_6ParamsE$_ZZN4cute6detail16composition_implINS_5tupleIJNS_1CILi16EEENS3_ILi2EEES5_S5_NS3_ILi4EEES5_EEENS2_IJNS3_ILi1EEEiiiNS3_ILi144EEENS3_ILi512EEEEEES5_NS3_ILi64EEEEEDaRKT_RKT0_RKT1_RKT2_ENKUlRKT_T0_E_clINS2_IJNS2_IJS5_EEENS2_IJiEEES8_S8_EEENS_17integral_constantIiLi4EEEEEDaSR_SS_,($_ZN7cutlass13device_kernelIN5flash19enable_sm80_to_sm89INS1_16FlashAttnBwdSm80INS1_25CollectiveMainloopBwdSm80ILi2ELi2EN4cute5tupleIJNS5_1CILi128EEES8_NS7_ILi64EEEEEENS_10bfloat16_tEfNS_4arch4Sm80ELb1ELb0ELb1ELb1ELb1ELb0ELb0ELb0ELi2ELi4ELi4ELi4ELb0EEENS1_24CollectiveEpilogueBwdGQAISA_fSD_Li256ELb1ELb1EEENS1_25SingleTileBwdLPTSchedulerILb1ELi128ELb1EEEEEEEEEvNT_6ParamsE$_ZZN4cute6detail16composition_implINS_5tupleIJNS_1CILi16EEENS3_ILi2EEES5_S5_NS3_ILi4EEES5_EEENS2_IJNS3_ILi1EEEiiiNS3_ILi144EEENS3_ILi512EEEEEES6_S4_EEDaRKT_RKT0_RKT1_RKT2_ENKUlRKT_T0_E_clINS2_IJNS2_IJEEESU_S6_S8_EEENS_17integral_constantIiLi1EEEEEDaSQ_SR_ - $_ZN7cutlass13device_kernelIN5flash19enable_sm80_to_sm89INS1_16FlashAttnBwdSm80INS1_25CollectiveMainloopBwdSm80ILi2ELi2EN4cute5tupleIJNS5_1CILi128EEES8_NS7_ILi64EEEEEENS_10bfloat16_tEfNS_4arch4Sm80ELb1ELb0ELb1ELb1ELb1ELb0ELb0ELb0ELi2ELi4ELi4ELi4ELb0EEENS1_24CollectiveEpilogueBwdGQAISA_fSD_Li256ELb1ELb1EEENS1_25SingleTileBwdLPTSchedulerILb1ELi128ELb1EEEEEEEEEvNT_6ParamsE$_ZZN4cute6detail16composition_implINS_5tupleIJNS_1CILi16EEENS3_ILi2EEES5_S5_NS3_ILi4EEES5_EEENS2_IJNS3_ILi1EEEiiiNS3_ILi144EEENS3_ILi512EEEEEES5_NS3_ILi64EEEEEDaRKT_RKT0_RKT1_RKT2_ENKUlRKT_T0_E_clINS2_IJNS2_IJS5_EEENS2_IJiEEES8_S8_EEENS_17integral_constantIiLi4EEEEEDaSR_SS_)
$_ZN7cutlass13device_kernelIN5flash19enable_sm80_to_sm89INS1_16FlashAttnBwdSm80INS1_25CollectiveMainloopBwdSm80ILi2ELi2EN4cute5tupleIJNS5_1CILi128EEES8_NS7_ILi64EEEEEENS_10bfloat16_tEfNS_4arch4Sm80ELb1ELb0ELb1ELb1ELb1ELb0ELb0ELb0ELi2ELi4ELi4ELi4ELb0EEENS1_24CollectiveEpilogueBwdGQAISA_fSD_Li256ELb1ELb1EEENS1_25SingleTileBwdLPTSchedulerILb1ELi128ELb1EEEEEEEEEvNT_6ParamsE$_ZZN4cute6detail16composition_implINS_5tupleIJNS_1CILi16EEENS3_ILi2EEES5_S5_NS3_ILi4EEES5_EEENS2_IJNS3_ILi1EEEiiiNS3_ILi144EEENS3_ILi512EEEEEES5_NS3_ILi64EEEEEDaRKT_RKT0_RKT1_RKT2_ENKUlRKT_T0_E_clINS2_IJNS2_IJS5_EEENS2_IJiEEES8_S8_EEENS_17integral_constantIiLi4EEEEEDaSR_SS_:
[----:B------:R-:W-:-:S05]  /*d900*/  IADD3 R5, R5, -c[0x0][0x20], RZ ;  /* 0x8000080005057a10 */ /* 0x000fca0007ffe0ff */
[----:B------:R1:W5:Y:S01]  /*d910*/  LDL R3, [R5] ;  /* 0x0000000005037983 */ /* 0x0003620000100800 */
[----:B------:R-:W-:Y:S02]  /*d920*/  IADD3 R2, R1, 0x16b0, RZ ;  /* 0x000016b001027810 */ /* 0x000fe40007ffe0ff */
[----:B------:R-:W-:Y:S02]  /*d930*/  MOV R4, 0xd960 ;  /* 0x0000d96000047802 */ /* 0x000fe40000000f00 */
[----:B------:R-:W-:Y:S02]  /*d940*/  IADD3 R2, R2, c[0x0][0x20], RZ ;  /* 0x0000080002027a10 */ /* 0x000fe40007ffe0ff */
[----:B-1---5:R-:W-:Y:S05]  /*d950*/  CALL.REL.NOINC `($_ZN7cutlass13device_kernelIN5flash19enable_sm80_to_sm89INS1_16FlashAttnBwdSm80INS1_25CollectiveMainloopBwdSm80ILi2ELi2EN4cute5tupleIJNS5_1CILi128EEES8_NS7_ILi64EEEEEENS_10bfloat16_tEfNS_4arch4Sm80ELb1ELb0ELb1ELb1ELb1ELb0ELb0ELb0ELi2ELi4ELi4ELi4ELb0EEENS1_24CollectiveEpilogueBwdGQAISA_fSD_Li256ELb1ELb1EEENS1_25SingleTileBwdLPTSchedulerILb1ELi128ELb1EEEEEEEEEvNT_6ParamsE$_ZN4cute3eso3ESOILb1ELb0EJNS_5tupleIJNS_1CILi2EEEEEENS2_IJiEEENS3_ILi1EEES7_EEC2ERKS5_RKS6_RKS7_SE_) ;  /* 0xffffb79000007944 */ /* 0x022fea0003c3ffff */
[----:B-1----:R1:W5:Y:S01]  /*d960*/  LDL R3, [R1+0x16b0] ;  /* 0x0016b00001037983 */ /* 0x0023620000100800 */
[----:B------:R-:W-:-:S04]  /*d970*/  MOV R75, 0x0 ;  /* 0x00000000004b7802 */ /* 0x000fc80000000f00 */
[----:B------:R-:W-:Y:S05]  /*d980*/  RET.REL.NODEC R74 `(_ZN7cutlass13device_kernelIN5flash19enable_sm80_to_sm89INS1_16FlashAttnBwdSm80INS1_25CollectiveMainloopBwdSm80ILi2ELi2EN4cute5tupleIJNS5_1CILi128EEES8_NS7_ILi64EEEEEENS_10bfloat16_tEfNS_4arch4Sm80ELb1ELb0ELb1ELb1ELb1ELb0ELb0ELb0ELi2ELi4ELi4ELi4ELb0EEENS1_24CollectiveEpilogueBwdGQAISA_fSD_Li256ELb1ELb1EEENS1_25SingleTileBwdLPTSchedulerILb1ELi128ELb1EEEEEEEEEvNT_6ParamsE) ;  /* 0xffff26704a007950 */ /* 0x000fea0003c3ffff */
        .type           $_ZN7cutlass13device_kernelIN5flash19enable_sm80_to_sm89INS1_16FlashAttnBwdSm80INS1_25CollectiveMainloopBwdSm80ILi2ELi2EN4cute5tupleIJNS5_1CILi128EEES8_NS7_ILi64EEEEEENS_10bfloat16_tEfNS_4arch4Sm80ELb1ELb0ELb1ELb1ELb1ELb0ELb0ELb0ELi2ELi4ELi4ELi4ELb0EEENS1_24CollectiveEpilogueBwdGQAISA_fSD_Li256ELb1ELb1EEENS1_25SingleTileBwdLPTSchedulerILb1ELi128ELb1EEEEEEEEEvNT_6ParamsE$_ZZN4cute6detail16composition_implINS_5tupleIJNS_1CILi16EEENS3_ILi2EEES5_S5_NS3_ILi4EEES5_EEENS2_IJNS3_ILi1EEEiiiNS3_ILi144EEENS3_ILi512EEEEEES6_S4_EEDaRKT_RKT0_RKT1_RKT2_ENKUlRKT_T0_E_clINS2_IJNS2_IJEEESU_S6_S8_EEENS_17integral_constantIiLi1EEEEEDaSQ_SR_,@function
        .size           $_ZN7cutlass13device_kernelIN5flash19enable_sm80_to_sm89INS1_16FlashAttnBwdSm80INS1_25CollectiveMainloopBwdSm80ILi2ELi2EN4cute5tupleIJNS5_1CILi128EEES8_NS7_ILi64EEEEEENS_10bfloat16_tEfNS_4arch4Sm80ELb1ELb0ELb1ELb1ELb1ELb0ELb0ELb0ELi2ELi4ELi4ELi4ELb0EEENS1_24CollectiveEpilogueBwdGQAISA_fSD_Li256ELb1ELb1EEENS1_25SingleTileBwdLPTSchedulerILb1ELi128ELb1EEEEEEEEEvNT_6ParamsE$_ZZN4cute6detail16composition_implINS_5tupleIJNS_1CILi16EEENS3_ILi2EEES5_S5_NS3_ILi4EEES5_EEENS2_IJNS3_ILi1EEEiiiNS3_ILi144EEENS3_ILi512EEEEEES6_S4_EEDaRKT_RKT0_RKT1_RKT2_ENKUlRKT_T0_E_clINS2_IJNS2_IJEEESU_S6_S8_EEENS_17integral_constantIiLi1EEEEEDaSQ_SR_,($_ZN7cutlass13device_kernelIN5flash19enable_sm80_to_sm89INS1_16FlashAttnBwdSm80INS1_25CollectiveMainloopBwdSm80ILi2ELi2EN4cute5tupleIJNS5_1CILi128EEES8_NS7_ILi64EEEEEENS_10bfloat16_tEfNS_4arch4Sm80ELb1ELb0ELb1ELb1ELb1ELb0ELb0ELb0ELi2ELi4ELi4ELi4ELb0EEENS1_24CollectiveEpilogueBwdGQAISA_fSD_Li256ELb1ELb1EEENS1_25SingleTileBwdLPTSchedulerILb1ELi128ELb1EEEEEEEEEvNT_6ParamsE$_ZZN4cute6detail16composition_implINS_5tupleIJNS_1CILi16EEENS3_ILi2EEES5_S5_NS3_ILi4EEES5_EEENS2_IJNS3_ILi1EEEiiiNS3_ILi144EEENS3_ILi512EEEEEES6_S4_EEDaRKT_RKT0_RKT1_RKT2_ENKUlRKT_T0_E_clINS2_IJNS2_IJS5_EEENS2_IJiEEES5_S8_EEENS_17integral_constantIiLi2EEEEEDaSQ_SR_ - $_ZN7cutlass13device_kernelIN5flash19enable_sm80_to_sm89INS1_16FlashAttnBwdSm80INS1_25CollectiveMainloopBwdSm80ILi2ELi2EN4cute5tupleIJNS5_1CILi128EEES8_NS7_ILi64EEEEEENS_10bfloat16_tEfNS_4arch4Sm80ELb1ELb0ELb1ELb1ELb1ELb0ELb0ELb0ELi2ELi4ELi4ELi4ELb0EEENS1_24CollectiveEpilogueBwdGQAISA_fSD_Li256ELb1ELb1EEENS1_25SingleTileBwdLPTSchedulerILb1ELi128ELb1EEEEEEEEEvNT_6ParamsE$_ZZN4cute6detail16composition_implINS_5tupleIJNS_1CILi16EEENS3_ILi2EEES5_S5_NS3_ILi4EEES5_EEENS2_IJNS3_ILi1EEEiiiNS3_ILi144EEENS3_ILi512EEEEEES6_S4_EEDaRKT_RKT0_RKT1_RKT2_ENKUlRKT_T0_E_clINS2_IJNS2_IJEEESU_S6_S8_EEENS_17integral_constantIiLi1EEEEEDaSQ_SR_)
$_ZN7cutlass13device_kernelIN5flash19enable_sm80_to_sm89INS1_16FlashAttnBwdSm80INS1_25CollectiveMainloopBwdSm80ILi2ELi2EN4cute5tupleIJNS5_1CILi128EEES8_NS7_ILi64EEEEEENS_10bfloat16_tEfNS_4arch4Sm80ELb1ELb0ELb1ELb1ELb1ELb0ELb0ELb0ELi2ELi4ELi4ELi4ELb0EEENS1_24CollectiveEpilogueBwdGQAISA_fSD_Li256ELb1ELb1EEENS1_25SingleTileBwdLPTSchedulerILb1ELi128ELb1EEEEEEEEEvNT_6ParamsE$_ZZN4cute6detail16composition_implINS_5tupleIJNS_1CILi16EEENS3_ILi2EEES5_S5_NS3_ILi4EEES5_EEENS2_IJNS3_ILi1EEEiiiNS3_ILi144EEENS3_ILi512EEEEEES6_S4_EEDaRKT_RKT0_RKT1_RKT2_ENKUlRKT_T0_E_clINS2_IJNS2_IJEEESU_S6_S8_EEENS_17integral_constantIiLi1EEEEEDaSQ_SR_:
        /* <DEDUP_REMOVED lines=8> */
[----:B-1---5:R-:W-:Y:S05]  /*da10*/  CALL.REL.NOINC `($_ZN7cutlass13device_kernelIN5flash19enable_sm80_to_sm89INS1_16FlashAttnBwdSm80INS1_25CollectiveMainloopBwdSm80ILi2ELi2EN4cute5tupleIJNS5_1CILi128EEES8_NS7_ILi64EEEEEENS_10bfloat16_tEfNS_4arch4Sm80ELb1ELb0ELb1ELb1ELb1ELb0ELb0ELb0ELi2ELi4ELi4ELi4ELb0EEENS1_24CollectiveEpilogueBwdGQAISA_fSD_Li256ELb1ELb1EEENS1_25SingleTileBwdLPTSchedulerILb1ELi128ELb1EEEEEEEEEvNT_6ParamsE$_ZN4cute3eso3ESOILb1ELb0EJNS_5tupleIJNS_1CILi2EEEEEENS2_IJiEEES4_NS3_ILi1EEEEEC2ERKS5_RKS6_RKS4_RKS7_) ;  /* 0xffffb72000007944 */ /* 0x022fea0003c3ffff */
[----:B-1----:R1:W5:Y:S01]  /*da20*/  LDL R2, [R1+0x16c8] ;  /* 0x0016c80001027983 */ /* 0x0023620000100800 */
[----:B------:R-:W-:Y:S02]  /*da30*/  MOV R4, R10 ;  /* 0x0000000a00047202 */ /* 0x000fe40000000f00 */
[----:B------:R-:W-:-:S04]  /*da40*/  MOV R5, 0x0 ;  /* 0x0000000000057802 */ /* 0x000fc80000000f00 */
[----:B------:R-:W-:Y:S05]  /*da50*/  RET.REL.NODEC R4 `(_ZN7cutlass13device_kernelIN5flash19enable_sm80_to_sm89INS1_16FlashAttnBwdSm80INS1_25CollectiveMainloopBwdSm80ILi2ELi2EN4cute5tupleIJNS5_1CILi128EEES8_NS7_ILi64EEEEEENS_10bfloat16_tEfNS_4arch4Sm80ELb1ELb0ELb1ELb1ELb1ELb0ELb0ELb0ELi2ELi4ELi4ELi4ELb0EEENS1_24CollectiveEpilogueBwdGQAISA_fSD_Li256ELb1ELb1EEENS1_25SingleTileBwdLPTSchedulerILb1ELi128ELb1EEEEEEEEEvNT_6ParamsE) ;  /* 0xffff25a004007950 */ /* 0x000fea0003c3ffff */
        .type           $_ZN7cutlass13device_kernelIN5flash19enable_sm80_to_sm89INS1_16FlashAttnBwdSm80INS1_25CollectiveMainloopBwdSm80ILi2ELi2EN4cute5tupleIJNS5_1CILi128EEES8_NS7_ILi64EEEEEENS_10bfloat16_tEfNS_4arch4Sm80ELb1ELb0ELb1ELb1ELb1ELb0ELb0ELb0ELi2ELi4ELi4ELi4ELb0EEENS1_24CollectiveEpilogueBwdGQAISA_fSD_Li256ELb1ELb1EEENS1_25SingleTileBwdLPTSchedulerILb1ELi128ELb1EEEEEEEEEvNT_6ParamsE$_ZZN4cute6detail16composition_implINS_5tupleIJNS_1CILi16EEENS3_ILi2EEES5_S5_NS3_ILi4EEES5_EEENS2_IJNS3_ILi1EEEiiiNS3_ILi144EEENS3_ILi512EEEEEES6_S4_EEDaRKT_RKT0_RKT1_RKT2_ENKUlRKT_T0_E_clINS2_IJNS2_IJS5_EEENS2_IJiEEES5_S8_EEENS_17integral_constantIiLi2EEEEEDaSQ_SR_,@function
        .size           $_ZN7cutlass13device_kernelIN5flash19enable_sm80_to_sm89INS1_16FlashAttnBwdSm80INS1_25CollectiveMainloopBwdSm80ILi2ELi2EN4cute5tupleIJNS5_1CILi128EEES8_NS7_ILi64EEEEEENS_10bfloat16_tEfNS_4arch4Sm80ELb1ELb0ELb1ELb1ELb1ELb0ELb0ELb0ELi2ELi4ELi4ELi4ELb0EEENS1_24CollectiveEpilogueBwdGQAISA_fSD_Li256ELb1ELb1EEENS1_25SingleTileBwdLPTSchedulerILb1ELi128ELb1EEEEEEEEEvNT_6ParamsE$_ZZN4cute6detail16composition_implINS_5tupleIJNS_1CILi16EEENS3_ILi2EEES5_S5_NS3_ILi4EEES5_EEENS2_IJNS3_ILi1EEEiiiNS3_ILi144EEENS3_ILi512EEEEEES6_S4_EEDaRKT_RKT0_RKT1_RKT2_ENKUlRKT_T0_E_clINS2_IJNS2_IJS5_EEENS2_IJiEEES5_S8_EEENS_17integral_constantIiLi2EEEEEDaSQ_SR_,($_ZN7cutlass13device_kernelIN5flash19enable_sm80_to_sm89INS1_16FlashAttnBwdSm80INS1_25CollectiveMainloopBwdSm80ILi2ELi2EN4cute5tupleIJNS5_1CILi128EEES8_NS7_ILi64EEEEEENS_10bfloat16_tEfNS_4arch4Sm80ELb1ELb0ELb1ELb1ELb1ELb0ELb0ELb0ELi2ELi4ELi4ELi4ELb0EEENS1_24CollectiveEpilogueBwdGQAISA_fSD_Li256ELb1ELb1EEENS1_25SingleTileBwdLPTSchedulerILb1ELi128ELb1EEEEEEEEEvNT_6ParamsE$_ZZN4cute6detail16composition_implINS_5tupleIJNS_1CILi16EEENS3_ILi2EEES5_S5_NS3_ILi4EEES5_EEENS2_IJNS3_ILi1EEEiiiNS3_ILi144EEENS3_ILi512EEEEEES6_S4_EEDaRKT_RKT0_RKT1_RKT2_ENKUlRKT_T0_E_clINS2_IJNS2_IJS5_S5_EEENS2_IJiiEEES8_S8_EEENS_17integral_constantIiLi3EEEEEDaSQ_SR_ - $_ZN7cutlass13device_kernelIN5flash19enable_sm80_to_sm89INS1_16FlashAttnBwdSm80INS1_25CollectiveMainloopBwdSm80ILi2ELi2EN4cute5tupleIJNS5_1CILi128EEES8_NS7_ILi64EEEEEENS_10bfloat16_tEfNS_4arch4Sm80ELb1ELb0ELb1ELb1ELb1ELb0ELb0ELb0ELi2ELi4ELi4ELi4ELb0EEENS1_24CollectiveEpilogueBwdGQAISA_fSD_Li256ELb1ELb1EEENS1_25SingleTileBwdLPTSchedulerILb1ELi128ELb1EEEEEEEEEvNT_6ParamsE$_ZZN4cute6detail16composition_implINS_5tupleIJNS_1CILi16EEENS3_ILi2EEES5_S5_NS3_ILi4EEES5_EEENS2_IJNS3_ILi1EEEiiiNS3_ILi144EEENS3_ILi512EEEEEES6_S4_EEDaRKT_RKT0_RKT1_RKT2_ENKUlRKT_T0_E_clINS2_IJNS2_IJS5_EEENS2_IJiEEES5_S8_EEENS_17integral_constantIiLi2EEEEEDaSQ_SR_)
$_ZN7cutlass13device_kernelIN5flash19enable_sm80_to_sm89INS1_16FlashAttnBwdSm80INS1_25CollectiveMainloopBwdSm80ILi2ELi2EN4cute5tupleIJNS5_1CILi128EEES8_NS7_ILi64EEEEEENS_10bfloat16_tEfNS_4arch4Sm80ELb1ELb0ELb1ELb1ELb1ELb0ELb0ELb0ELi2ELi4ELi4ELi4ELb0EEENS1_24CollectiveEpilogueBwdGQAISA_fSD_Li256ELb1ELb1EEENS1_25SingleTileBwdLPTSchedulerILb1ELi128ELb1EEEEEEEEEvNT_6ParamsE$_ZZN4cute6detail16composition_implINS_5tupleIJNS_1CILi16EEENS3_ILi2EEES5_S5_NS3_ILi4EEES5_EEENS2_IJNS3_ILi1EEEiiiNS3_ILi144EEENS3_ILi512EEEEEES6_S4_EEDaRKT_RKT0_RKT1_RKT2_ENKUlRKT_T0_E_clINS2_IJNS2_IJS5_EEENS2_IJiEEES5_S8_EEENS_17integral_constantIiLi2EEEEEDaSQ_SR_:
        /* <DEDUP_REMOVED lines=8> */
[----:B-1---5:R-:W-:Y:S05]  /*dae0*/  CALL.REL.NOINC `($_ZN7cutlass13device_kernelIN5flash19enable_sm80_to_sm89INS1_16FlashAttnBwdSm80INS1_25CollectiveMainloopBwdSm80ILi2ELi2EN4cute5tupleIJNS5_1CILi128EEES8_NS7_ILi64EEEEEENS_10bfloat16_tEfNS_4arch4Sm80ELb1ELb0ELb1ELb1ELb1ELb0ELb0ELb0ELi2ELi4ELi4ELi4ELb0EEENS1_24CollectiveEpilogueBwdGQAISA_fSD_Li256ELb1ELb1EEENS1_25SingleTileBwdLPTSchedulerILb1ELi128ELb1EEEEEEEEEvNT_6ParamsE$_ZN4cute3eso3ESOILb0ELb0EJiiEEC2ERKiS4_) ;  /* 0xffff968000007944 */ /* 0x022fea0003c3ffff */
[----:B-1----:R1:W5:Y:S01]  /*daf0*/  LDL.64 R2, [R1+0x16c8] ;  /* 0x0016c80001027983 */ /* 0x0023620000100a00 */
[----:B------:R-:W-:-:S03]  /*db00*/  MOV R6, 0xdb20 ;  /* 0x0000db2000067802 */ /* 0x000fc60000000f00 */
[----:B-1---5:R-:W-:Y:S05]  /*db10*/  CALL.REL.NOINC `($_ZN7cutlass13device_kernelIN5flash19enable_sm80_to_sm89INS1_16FlashAttnBwdSm80INS1_25CollectiveMainloopBwdSm80ILi2ELi2EN4cute5tupleIJNS5_1CILi128EEES8_NS7_ILi64EEEEEENS_10bfloat16_tEfNS_4arch4Sm80ELb1ELb0ELb1ELb1ELb1ELb0ELb0ELb0ELi2ELi4ELi4ELi4ELb0EEENS1_24CollectiveEpilogueBwdGQAISA_fSD_Li256ELb1ELb1EEENS1_25SingleTileBwdLPTSchedulerILb1ELi128ELb1EEEEEEEEEvNT_6ParamsE$_ZN4cute3eso3ESOILb1ELb0EJNS_5tupleIJNS_1CILi2EEES4_EEENS2_IJiiEEENS3_ILi1EEES7_EEC2ERKS5_RKS6_RKS7_SE_) ;  /* 0xffffb77000007944 */ /* 0x022fea0003c3ffff */
[----:B-1----:R1:W5:Y:S01]  /*db20*/  LDL.64 R2, [R1+0x16c8] ;  /* 0x0016c80001027983 */ /* 0x0023620000100a00 */
[----:B------:R-:W-:-:S04]  /*db30*/  MOV R73, 0x0 ;  /* 0x0000000000497802 */ /* 0x000fc80000000f00 */
[----:B------:R-:W-:Y:S05]  /*db40*/  RET.REL.NODEC R72 `(_ZN7cutlass13device_kernelIN5flash19enable_sm80_to_sm89INS1_16FlashAttnBwdSm80INS1_25CollectiveMainloopBwdSm80ILi2ELi2EN4cute5tupleIJNS5_1CILi128EEES8_NS7_ILi64EEEEEENS_10bfloat16_tEfNS_4arch4Sm80ELb1ELb0ELb1ELb1ELb1ELb0ELb0ELb0ELi2ELi4ELi4ELi4ELb0EEENS1_24CollectiveEpilogueBwdGQAISA_fSD_Li256ELb1ELb1EEENS1_25SingleTileBwdLPTSchedulerILb1ELi128ELb1EEEEEEEEEvNT_6ParamsE) ;  /* 0xffff24b048007950 */ /* 0x000fea0003c3ffff */
        .type           $_ZN7cutlass13device_kernelIN5flash19enable_sm80_to_sm89INS1_16FlashAttnBwdSm80INS1_25CollectiveMainloopBwdSm80ILi2ELi2EN4cute5tupleIJNS5_1CILi128EEES8_NS7_ILi64EEEEEENS_10bfloat16_tEfNS_4arch4Sm80ELb1ELb0ELb1ELb1ELb1ELb0ELb0ELb0ELi2ELi4ELi4ELi4ELb0EEENS1_24CollectiveEpilogueBwdGQAISA_fSD_Li256ELb1ELb1EEENS1_25SingleTileBwdLPTSchedulerILb1ELi128ELb1EEEEEEEEEvNT_6ParamsE$_ZZN4cute6detail16composition_implINS_5tupleIJNS_1CILi16EEENS3_ILi2EEES5_S5_NS3_ILi4EEES5_EEENS2_IJNS3_ILi1EEEiiiNS3_ILi144EEENS3_ILi512EEEEEES6_S4_EEDaRKT_RKT0_RKT1_RKT2_ENKUlRKT_T0_E_clINS2_IJNS2_IJS5_S5_EEENS2_IJiiEEES8_S8_EEENS_17integral_constantIiLi3EEEEEDaSQ_SR_,@function
        .size           $_ZN7cutlass13device_kernelIN5flash19enable_sm80_to_sm89INS1_16FlashAttnBwdSm80INS1_25CollectiveMainloopBwdSm80ILi2ELi2EN4cute5tupleIJNS5_1CILi128EEES8_NS7_ILi64EEEEEENS_10bfloat16_tEfNS_4arch4Sm80ELb1ELb0ELb1ELb1ELb1ELb0ELb0ELb0ELi2ELi4ELi4ELi4ELb0EEENS1_24CollectiveEpilogueBwdGQAISA_fSD_Li256ELb1ELb1EEENS1_25SingleTileBwdLPTSchedulerILb1ELi128ELb1EEEEEEEEEvNT_6ParamsE$_ZZN4cute6detail16composition_implINS_5tupleIJNS_1CILi16EEENS3_ILi2EEES5_S5_NS3_ILi4EEES5_EEENS2_IJNS3_ILi1EEEiiiNS3_ILi144EEENS3_ILi512EEEEEES6_S4_EEDaRKT_RKT0_RKT1_RKT2_ENKUlRKT_T0_E_clINS2_IJNS2_IJS5_S5_EEENS2_IJiiEEES8_S8_EEENS_17integral_constantIiLi3EEEEEDaSQ_SR_,($_ZN7cutlass13device_kernelIN5flash19enable_sm80_to_sm89INS1_16FlashAttnBwdSm80INS1_25CollectiveMainloopBwdSm80ILi2ELi2EN4cute5tupleIJNS5_1CILi128EEES8_NS7_ILi64EEEEEENS_10bfloat16_tEfNS_4arch4Sm80ELb1ELb0ELb1ELb1ELb1ELb0ELb0ELb0ELi2ELi4ELi4ELi4ELb0EEENS1_24CollectiveEpilogueBwdGQAISA_fSD_Li256ELb1ELb1EEENS1_25SingleTileBwdLPTSchedulerILb1ELi128ELb1EEEEEEEEEvNT_6ParamsE$_ZZN4cute6detail16composition_implINS_5tupleIJNS_1CILi16EEENS3_ILi2EEES5_S5_NS3_ILi4EEES5_EEENS2_IJNS3_ILi1EEEiiiNS3_ILi144EEENS3_ILi512EEEEEES6_S4_EEDaRKT_RKT0_RKT1_RKT2_ENKUlRKT_T0_E_clINS2_IJNS2_IJS5_S5_EEENS2_IJiiEEES8_S8_EEENS_17integral_constantIiLi4EEEEEDaSQ_SR_ - $_ZN7cutlass13device_kernelIN5flash19enable_sm80_to_sm89INS1_16FlashAttnBwdSm80INS1_25CollectiveMainloopBwdSm80ILi2ELi2EN4cute5tupleIJNS5_1CILi128EEES8_NS7_ILi64EEEEEENS_10bfloat16_tEfNS_4arch4Sm80ELb1ELb0ELb1ELb1ELb1ELb0ELb0ELb0ELi2ELi4ELi4ELi4ELb0EEENS1_24CollectiveEpilogueBwdGQAISA_fSD_Li256ELb1ELb1EEENS1_25SingleTileBwdLPTSchedulerILb1ELi128ELb1EEEEEEEEEvNT_6ParamsE$_ZZN4cute6detail16composition_implINS_5tupleIJNS_1CILi16EEENS3_ILi2EEES5_S5_NS3_ILi4EEES5_EEENS2_IJNS3_ILi1EEEiiiNS3_ILi144EEENS3_ILi512EEEEEES6_S4_EEDaRKT_RKT0_RKT1_RKT2_ENKUlRKT_T0_E_clINS2_IJNS2_IJS5_S5_EEENS2_IJiiEEES8_S8_EEENS_17integral_constantIiLi3EEEEEDaSQ_SR_)
$_ZN7cutlass13device_kernelIN5flash19enable_sm80_to_sm89INS1_16FlashAttnBwdSm80INS1_25CollectiveMainloopBwdSm80ILi2ELi2EN4cute5tupleIJNS5_1CILi128EEES8_NS7_ILi64EEEEEENS_10bfloat16_tEfNS_4arch4Sm80ELb1ELb0ELb1ELb1ELb1ELb0ELb0ELb0ELi2ELi4ELi4ELi4ELb0EEENS1_24CollectiveEpilogueBwdGQAISA_fSD_Li256ELb1ELb1EEENS1_25SingleTileBwdLPTSchedulerILb1ELi128ELb1EEEEEEEEEvNT_6ParamsE$_ZZN4cute6detail16composition_implINS_5tupleIJNS_1CILi16EEENS3_ILi2EEES5_S5_NS3_ILi4EEES5_EEENS2_IJNS3_ILi1EEEiiiNS3_ILi144EEENS3_ILi512EEEEEES6_S4_EEDaRKT_RKT0_RKT1_RKT2_ENKUlRKT_T0_E_clINS2_IJNS2_IJS5_S5_EEENS2_IJiiEEES8_S8_EEENS_17integral_constantIiLi3EEEEEDaSQ_SR_:
[----:B------:R-:W-:-:S05]  /*db50*/  IADD3 R5, R5, -c[0x0][0x20], RZ ;  /* 0x8000080005057a10 */ /* 0x000fca0007ffe0ff */
[----:B------:R1:W5:Y:S04]  /*db60*/  LDL R2, [R5] ;  /* 0x0000000005027983 */ /* 0x0003680000100800 */
[----:B------:R1:W5:Y:S01]  /*db70*/  LDL R3, [R5+0x4] ;  /* 0x0000040005037983 */ /* 0x0003620000100800 */
[----:B------:R-:W-:Y:S02]  /*db80*/  IADD3 R4, R1, 0x16c8, RZ ;  /* 0x000016c801047810 */ /* 0x000fe40007ffe0ff */
[----:B------:R-:W-:Y:S02]  /*db90*/  MOV R6, 0xdbc0 ;  /* 0x0000dbc000067802 */ /* 0x000fe40000000f00 */
[----:B------:R-:W-:Y:S02]  /*dba0*/  IADD3 R4, R4, c[0x0][0x20], RZ ;  /* 0x0000080004047a10 */ /* 0x000fe40007ffe0ff */
[----:B-1---5:R-:W-:Y:S05]  /*dbb0*/  CALL.REL.NOINC `($_ZN7cutlass13device_kernelIN5flash19enable_sm80_to_sm89INS1_16FlashAttnBwdSm80INS1_25CollectiveMainloopBwdSm80ILi2ELi2EN4cute5tupleIJNS5_1CILi128EEES8_NS7_ILi64EEEEEENS_10bfloat16_tEfNS_4arch4Sm80ELb1ELb0ELb1ELb1ELb1ELb0ELb0ELb0ELi2ELi4ELi4ELi4ELb0EEENS1_24CollectiveEpilogueBwdGQAISA_fSD_Li256ELb1ELb1EEENS1_25SingleTileBwdLPTSchedulerILb1ELi128ELb1EEEEEEEEEvNT_6ParamsE$_ZN4cute3eso3ESOILb1ELb0EJNS_5tupleIJNS_1CILi2EEES4_EEENS2_IJiiEEENS3_ILi1EEES7_EEC2ERKS5_RKS6_RKS7_SE_) ;  /* 0xffffb6d000007944 */ /* 0x022fea0003c3ffff */
[----:B-1----:R1:W5:Y:S01]  /*dbc0*/  LDL.64 R2, [R1+0x16c8] ;  /* 0x0016c80001027983 */ /* 0x0023620000100a00 */
[----:B------:R-:W-:-:S04]  /*dbd0*/  MOV R9, 0x0 ;  /* 0x0000000000097802 */ /* 0x000fc80000000f00 */
[----:B------:R-:W-:Y:S05]  /*dbe0*/  RET.REL.NODEC R8 `(_ZN7cutlass13device_kernelIN5flash19enable_sm80_to_sm89INS1_16FlashAttnBwdSm80INS1_25CollectiveMainloopBwdSm80ILi2ELi2EN4cute5tupleIJNS5_1CILi128EEES8_NS7_ILi64EEEEEENS_10bfloat16_tEfNS_4arch4Sm80ELb1ELb0ELb1ELb1ELb1ELb0ELb0ELb0ELi2ELi4ELi4ELi4ELb0EEENS1_24CollectiveEpilogueBwdGQAISA_fSD_Li256ELb1ELb1EEENS1_25SingleTileBwdLPTSchedulerILb1ELi128ELb1EEEEEEEEEvNT_6ParamsE) ;  /* 0xffff241008007950 */ /* 0x000fea0003c3ffff */
        .type           $_ZN7cutlass13device_kernelIN5flash19enable_sm80_to_sm89INS1_16FlashAttnBwdSm80INS1_25CollectiveMainloopBwdSm80ILi2ELi2EN4cute5tupleIJNS5_1CILi128EEES8_NS7_ILi64EEEEEENS_10bfloat16_tEfNS_4arch4Sm80ELb1ELb0ELb1ELb1ELb1ELb0ELb0ELb0ELi2ELi4ELi4ELi4ELb0EEENS1_24CollectiveEpilogueBwdGQAISA_fSD_Li256ELb1ELb1EEENS1_25SingleTileBwdLPTSchedulerILb1ELi128ELb1EEEEEEEEEvNT_6ParamsE$_ZZN4cute6detail16composition_implINS_5tupleIJNS_1CILi16EEENS3_ILi2EEES5_S5_NS3_ILi4EEES5_EEENS2_IJNS3_ILi1EEEiiiNS3_ILi144EEENS3_ILi512EEEEEES6_S4_EEDaRKT_RKT0_RKT1_RKT2_ENKUlRKT_T0_E_clINS2_IJNS2_IJS5_S5_EEENS2_IJiiEEES8_S8_EEENS_17integral_constantIiLi4EEEEEDaSQ_SR_,@function
        .size           $_ZN7cutlass13device_kernelIN5flash19enable_sm80_to_sm89INS1_16FlashAttnBwdSm80INS1_25CollectiveMainloopBwdSm80ILi2ELi2EN4cute5tupleIJNS5_1CILi128EEES8_NS7_ILi64EEEEEENS_10bfloat16_tEfNS_4arch4Sm80ELb1ELb0ELb1ELb1ELb1ELb0ELb0ELb0ELi2ELi4ELi4ELi4ELb0EEENS1_24CollectiveEpilogueBwdGQAISA_fSD_Li256ELb1ELb1EEENS1_25SingleTileBwdLPTSchedulerILb1ELi128ELb1EEEEEEEEEvNT_6ParamsE$_ZZN4cute6detail16composition_implINS_5tupleIJNS_1CILi16EEENS3_ILi2EEES5_S5_NS3_ILi4EEES5_EEENS2_IJNS3_ILi1EEEiiiNS3_ILi144EEENS3_ILi512EEEEEES6_S4_EEDaRKT_RKT0_RKT1_RKT2_ENKUlRKT_T0_E_clINS2_IJNS2_IJS5_S5_EEENS2_IJiiEEES8_S8_EEENS_17integral_constantIiLi4EEEEEDaSQ_SR_,($_ZN7cutlass13device_kernelIN5flash19enable_sm80_to_sm89INS1_16FlashAttnBwdSm80INS1_25CollectiveMainloopBwdSm80ILi2ELi2EN4cute5tupleIJNS5_1CILi128EEES8_NS7_ILi64EEEEEENS_10bfloat16_tEfNS_4arch4Sm80ELb1ELb0ELb1ELb1ELb1ELb0ELb0ELb0ELi2ELi4ELi4ELi4ELb0EEENS1_24CollectiveEpilogueBwdGQAISA_fSD_Li256ELb1ELb1EEENS1_25SingleTileBwdLPTSchedulerILb1ELi128ELb1EEEEEEEEEvNT_6ParamsE$_ZZN4cute6detail16composition_implINS_5tupleIJNS_1CILi8EEENS3_ILi2EEES5_S5_S4_S5_EEENS2_IJNS3_ILi1EEEiiiNS3_ILi72EEENS3_ILi512EEEEEENS2_IJNS2_IJS5_S5_EEES4_NS3_ILi4EEEEEENS2_IJNS2_IJS7_S4_EEENS3_ILi1024EEENS3_ILi16EEEEEEEEDaRKT_RKT0_RKT1_RKT2_ENKUlRKT_RKT0_E_clISB_SE_EEDaSW_SZ_ - $_ZN7cutlass13device_kernelIN5flash19enable_sm80_to_sm89INS1_16FlashAttnBwdSm80INS1_25CollectiveMainloopBwdSm80ILi2ELi2EN4cute5tupleIJNS5_1CILi128EEES8_NS7_ILi64EEEEEENS_10bfloat16_tEfNS_4arch4Sm80ELb1ELb0ELb1ELb1ELb1ELb0ELb0ELb0ELi2ELi4ELi4ELi4ELb0EEENS1_24CollectiveEpilogueBwdGQAISA_fSD_Li256ELb1ELb1EEENS1_25SingleTileBwdLPTSchedulerILb1ELi128ELb1EEEEEEEEEvNT_6ParamsE$_ZZN4cute6detail16composition_implINS_5tupleIJNS_1CILi16EEENS3_ILi2EEES5_S5_NS3_ILi4EEES5_EEENS2_IJNS3_ILi1EEEiiiNS3_ILi144EEENS3_ILi512EEEEEES6_S4_EEDaRKT_RKT0_RKT1_RKT2_ENKUlRKT_T0_E_clINS2_IJNS2_IJS5_S5_EEENS2_IJiiEEES8_S8_EEENS_17integral_constantIiLi4EEEEEDaSQ_SR_)
$_ZN7cutlass13device_kernelIN5flash19enable_sm80_to_sm89INS1_16FlashAttnBwdSm80INS1_25CollectiveMainloopBwdSm80ILi2ELi2EN4cute5tupleIJNS5_1CILi128EEES8_NS7_ILi64EEEEEENS_10bfloat16_tEfNS_4arch4Sm80ELb1ELb0ELb1ELb1ELb1ELb0ELb0ELb0ELi2ELi4ELi4ELi4ELb0EEENS1_24CollectiveEpilogueBwdGQAISA_fSD_Li256ELb1ELb1EEENS1_25SingleTileBwdLPTSchedulerILb1ELi128ELb1EEEEEEEEEvNT_6ParamsE$_ZZN4cute6detail16composition_implINS_5tupleIJNS_1CILi16EEENS3_ILi2EEES5_S5_NS3_ILi4EEES5_EEENS2_IJNS3_ILi1EEEiiiNS3_ILi144EEENS3_ILi512EEEEEES6_S4_EEDaRKT_RKT0_RKT1_RKT2_ENKUlRKT_T0_E_clINS2_IJNS2_IJS5_S5_EEENS2_IJiiEEES8_S8_EEENS_17integral_constantIiLi4EEEEEDaSQ_SR_:
        /* <DEDUP_REMOVED lines=10> */
        .type           $_ZN7cutlass13device_kernelIN5flash19enable_sm80_to_sm89INS1_16FlashAttnBwdSm80INS1_25CollectiveMainloopBwdSm80ILi2ELi2EN4cute5tupleIJNS5_1CILi128EEES8_NS7_ILi64EEEEEENS_10bfloat16_tEfNS_4arch4Sm80ELb1ELb0ELb1ELb1ELb1ELb0ELb0ELb0ELi2ELi4ELi4ELi4ELb0EEENS1_24CollectiveEpilogueBwdGQAISA_fSD_Li256ELb1ELb1EEENS1_25SingleTileBwdLPTSchedulerILb1ELi128ELb1EEEEEEEEEvNT_6ParamsE$_ZZN4cute6detail16composition_implINS_5tupleIJNS_1CILi8EEENS3_ILi2EEES5_S5_S4_S5_EEENS2_IJNS3_ILi1EEEiiiNS3_ILi72EEENS3_ILi512EEEEEENS2_IJNS2_IJS5_S5_EEES4_NS3_ILi4EEEEEENS2_IJNS2_IJS7_S4_EEENS3_ILi1024EEENS3_ILi16EEEEEEEEDaRKT_RKT0_RKT1_RKT2_ENKUlRKT_RKT0_E_clISB_SE_EEDaSW_SZ_,@function
        .size           $_ZN7cutlass13device_kernelIN5flash19enable_sm80_to_sm89INS1_16FlashAttnBwdSm80INS1_25CollectiveMainloopBwdSm80ILi2ELi2EN4cute5tupleIJNS5_1CILi128EEES8_NS7_ILi64EEEEEENS_10bfloat16_tEfNS_4arch4Sm80ELb1ELb0ELb1ELb1ELb1ELb0ELb0ELb0ELi2ELi4ELi4ELi4ELb0EEENS1_24CollectiveEpilogueBwdGQAISA_fSD_Li256ELb1ELb1EEENS1_25SingleTileBwdLPTSchedulerILb1ELi128ELb1EEEEEEEEEvNT_6ParamsE$_ZZN4cute6detail16composition_implINS_5tupleIJNS_1CILi8EEENS3_ILi2EEES5_S5_S4_S5_EEENS2_IJNS3_ILi1EEEiiiNS3_ILi72EEENS3_ILi512EEEEEENS2_IJNS2_IJS5_S5_EEES4_NS3_ILi4EEEEEENS2_IJNS2_IJS7_S4_EEENS3_ILi1024EEENS3_ILi16EEEEEEEEDaRKT_RKT0_RKT1_RKT2_ENKUlRKT_RKT0_E_clISB_SE_EEDaSW_SZ_,($_ZN7cutlass13device_kernelIN5flash19enable_sm80_to_sm89INS1_16FlashAttnBwdSm80INS1_25CollectiveMainloopBwdSm80ILi2ELi2EN4cute5tupleIJNS5_1CILi128EEES8_NS7_ILi64EEEEEENS_10bfloat16_tEfNS_4arch4Sm80ELb1ELb0ELb1ELb1ELb1ELb0ELb0ELb0ELi2ELi4ELi4ELi4ELb0EEENS1_24CollectiveEpilogueBwdGQAISA_fSD_Li256ELb1ELb1EEENS1_25SingleTileBwdLPTSchedulerILb1ELi128ELb1EEEEEEEEEvNT_6ParamsE$_ZZN4cute6detail16composition_implINS_5tupleIJNS_1CILi8EEENS3_ILi2EEES5_S5_S4_S5_EEENS2_IJNS3_ILi1EEEiiiNS3_ILi72EEENS3_ILi512EEEEEENS2_IJNS2_IJS5_S5_EEES4_NS3_ILi4EEEEEENS2_IJNS2_IJS7_S4_EEENS3_ILi1024EEENS3_ILi16EEEEEEEEDaRKT_RKT0_RKT1_RKT2_ENKUlRKT_RKT0_E_clISC_SG_EEDaSW_SZ_ - $_ZN7cutlass13device_kernelIN5flash19enable_sm80_to_sm89INS1_16FlashAttnBwdSm80INS1_25CollectiveMainloopBwdSm80ILi2ELi2EN4cute5tupleIJNS5_1CILi128EEES8_NS7_ILi64EEEEEENS_10bfloat16_tEfNS_4arch4Sm80ELb1ELb0ELb1ELb1ELb1ELb0ELb0ELb0ELi2ELi4ELi4ELi4ELb0EEENS1_24CollectiveEpilogueBwdGQAISA_fSD_Li256ELb1ELb1EEENS1_25SingleTileBwdLPTSchedulerILb1ELi128ELb1EEEEEEEEEvNT_6ParamsE$_ZZN4cute6detail16composition_implINS_5tupleIJNS_1CILi8EEENS3_ILi2EEES5_S5_S4_S5_EEENS2_IJNS3_ILi1EEEiiiNS3_ILi72EEENS3_ILi512EEEEEENS2_IJNS2_IJS5_S5_EEES4_NS3_ILi4EEEEEENS2_IJNS2_IJS7_S4_EEENS3_ILi1024EEENS3_ILi16EEEEEEEEDaRKT_RKT0_RKT1_RKT2_ENKUlRKT_RKT0_E_clISB_SE_EEDaSW_SZ_)
$_ZN7cutlass13device_kernelIN5flash19enable_sm80_to_sm89INS1_16FlashAttnBwdSm80INS1_25CollectiveMainloopBwdSm80ILi2ELi2EN4cute5tupleIJNS5_1CILi128EEES8_NS7_ILi64EEEEEENS_10bfloat16_tEfNS_4arch4Sm80ELb1ELb0ELb1ELb1ELb1ELb0ELb0ELb0ELi2ELi4ELi4ELi4ELb0EEENS1_24CollectiveEpilogueBwdGQAISA_fSD_Li256ELb1ELb1EEENS1_25SingleTileBwdLPTSchedulerILb1ELi128ELb1EEEEEEEEEvNT_6ParamsE$_ZZN4cute6detail16composition_implINS_5tupleIJNS_1CILi8EEENS3_ILi2EEES5_S5_S4_S5_EEENS2_IJNS3_ILi1EEEiiiNS3_ILi72EEENS3_ILi512EEEEEENS2_IJNS2_IJS5_S5_EEES4_NS3_ILi4EEEEEENS2_IJNS2_IJS7_S4_EEENS3_ILi1024EEENS3_ILi16EEEEEEEEDaRKT_RKT0_RKT1_RKT2_ENKUlRKT_RKT0_E_clISB_SE_EEDaSW_SZ_:
[----:B------:R-:W-:Y:S02]  /*dc90*/  IADD3 R34, R1, 0x1380, RZ ;  /* 0x0000138001227810 */ /* 0x000fe40007ffe0ff */
[----:B------:R-:W-:Y:S02]  /*dca0*/  MOV R68, 0xdce0 ;  /* 0x0000dce000447802 */ /* 0x000fe40000000f00 */
[----:B------:R-:W-:-:S04]  /*dcb0*/  IADD3 R34, R34, c[0x0][0x20], RZ ;  /* 0x0000080022227a10 */ /* 0x000fc80007ffe0ff */
[----:B------:R-:W-:Y:S02]  /*dcc0*/  IADD3 R62, R34, 0x4, RZ ;  /* 0x00000004223e7810 */ /* 0x000fe40007ffe0ff */
[----:B------:R-:W-:Y:S05]  /*dcd0*/  CALL.REL.NOINC `($_ZN7cutlass13device_kernelIN5flash19enable_sm80_to_sm89INS1_16FlashAttnBwdSm80INS1_25CollectiveMainloopBwdSm80ILi2ELi2EN4cute5tupleIJNS5_1CILi128EEES8_NS7_ILi64EEEEEENS_10bfloat16_tEfNS_4arch4Sm80ELb1ELb0ELb1ELb1ELb1ELb0ELb0ELb0ELi2ELi4ELi4ELi4ELb0EEENS1_24CollectiveEpilogueBwdGQAISA_fSD_Li256ELb1ELb1EEENS1_25SingleTileBwdLPTSchedulerILb1ELi128ELb1EEEEEEEEEvNT_6ParamsE$_ZZN4cute6detail16composition_implINS_5tupleIJNS_1CILi8EEENS3_ILi2EEES5_S5_S4_S5_EEENS2_IJNS3_ILi1EEEiiiNS3_ILi72EEENS3_ILi512EEEEEENS2_IJS5_S5_EEENS2_IJS7_S4_EEEEEDaRKT_RKT0_RKT1_RKT2_ENKUlRKT_RKT0_E_clIS5_S4_EEDaSR_SU_) ;  /* 0x000009d000007944 */ /* 0x000fea0003c00000 */
[----:B------:R-:W-:Y:S02]  /*dce0*/  MOV R4, 0xdd00 ;  /* 0x0000dd0000047802 */ /* 0x000fe40000000f00 */
[----:B-1---5:R-:W-:Y:S05]  /*dcf0*/  CALL.REL.NOINC `($_ZN7cutlass13device_kernelIN5flash19enable_sm80_to_sm89INS1_16FlashAttnBwdSm80INS1_25CollectiveMainloopBwdSm80ILi2ELi2EN4cute5tupleIJNS5_1CILi128EEES8_NS7_ILi64EEEEEENS_10bfloat16_tEfNS_4arch4Sm80ELb1ELb0ELb1ELb1ELb1ELb0ELb0ELb0ELi2ELi4ELi4ELi4ELb0EEENS1_24CollectiveEpilogueBwdGQAISA_fSD_Li256ELb1ELb1EEENS1_25SingleTileBwdLPTSchedulerILb1ELi128ELb1EEEEEEEEEvNT_6ParamsE$_ZN4cute3eso3ESOILb1ELb0EJNS_1CILi1EEEiEEC2ERKS3_RKi) ;  /* 0xffffa69000007944 */ /* 0x022fea0003c3ffff */
[----:B-1----:R1:W5:Y:S01]  /*dd00*/  LDL R2, [R1+0x1384] ;  /* 0x0013840001027983 */ /* 0x0023620000100800 */
[----:B------:R-:W-:-:S03]  /*dd10*/  MOV R6, 0xdd30 ;  /* 0x0000dd3000067802 */ /* 0x000fc60000000f00 */
[----:B-1---5:R-:W-:Y:S05]  /*dd20*/  CALL.REL.NOINC `($_ZN7cutlass13device_kernelIN5flash19enable_sm80_to_sm89INS1_16FlashAttnBwdSm80INS1_25CollectiveMainloopBwdSm80ILi2ELi2EN4cute5tupleIJNS5_1CILi128EEES8_NS7_ILi64EEEEEENS_10bfloat16_tEfNS_4arch4Sm80ELb1ELb0ELb1ELb1ELb1ELb0ELb0ELb0ELi2ELi4ELi4ELi4ELb0EEENS1_24CollectiveEpilogueBwdGQAISA_fSD_Li256ELb1ELb1EEENS1_25SingleTileBwdLPTSchedulerILb1ELi128ELb1EEEEEEEEEvNT_6ParamsE$_ZN4cute5tupleIJNS0_IJNS_1CILi2EEES2_EEENS0_IJNS1_ILi1EEEiEEEEEC2ERKS3_RKS5_) ;  /* 0xffffd53000007944 */ /* 0x022fea0003c3ffff */
[----:B------:R1:W5:Y:S01]  /*dd30*/  LDL R34, [R1+0x1380] ;  /* 0x0013800001227983 */ /* 0x0003620000100800 */
[----:B------:R-:W-:Y:S02]  /*dd40*/  MOV R2, R10 ;  /* 0x0000000a00027202 */ /* 0x000fe40000000f00 */
[----:B------:R-:W-:-:S04]  /*dd50*/  MOV R3, 0x0 ;  /* 0x0000000000037802 */ /* 0x000fc80000000f00 */
[----:B------:R-:W-:Y:S05]  /*dd60*/  RET.REL.NODEC R2 `(_ZN7cutlass13device_kernelIN5flash19enable_sm80_to_sm89INS1_16FlashAttnBwdSm80INS1_25CollectiveMainloopBwdSm80ILi2ELi2EN4cute5tupleIJNS5_1CILi128EEES8_NS7_ILi64EEEEEENS_10bfloat16_tEfNS_4arch4Sm80ELb1ELb0ELb1ELb1ELb1ELb0ELb0ELb0ELi2ELi4ELi4ELi4ELb0EEENS1_24CollectiveEpilogueBwdGQAISA_fSD_Li256ELb1ELb1EEENS1_25SingleTileBwdLPTSchedulerILb1ELi128ELb1EEEEEEEEEvNT_6ParamsE) ;  /* 0xffff229002007950 */ /* 0x000fea0003c3ffff */
        .type           $_ZN7cutlass13device_kernelIN5flash19enable_sm80_to_sm89INS1_16FlashAttnBwdSm80INS1_25CollectiveMainloopBwdSm80ILi2ELi2EN4cute5tupleIJNS5_1CILi128EEES8_NS7_ILi64EEEEEENS_10bfloat16_tEfNS_4arch4Sm80ELb1ELb0ELb1ELb1ELb1ELb0ELb0ELb0ELi2ELi4ELi4ELi4ELb0EEENS1_24CollectiveEpilogueBwdGQAISA_fSD_Li256ELb1ELb1EEENS1_25SingleTileBwdLPTSchedulerILb1ELi128ELb1EEEEEEEEEvNT_6ParamsE$_ZZN4cute6detail16composition_implINS_5tupleIJNS_1CILi8EEENS3_ILi2EEES5_S5_S4_S5_EEENS2_IJNS3_ILi1EEEiiiNS3_ILi72EEENS3_ILi512EEEEEENS2_IJNS2_IJS5_S5_EEES4_NS3_ILi4EEEEEENS2_IJNS2_IJS7_S4_EEENS3_ILi1024EEENS3_ILi16EEEEEEEEDaRKT_RKT0_RKT1_RKT2_ENKUlRKT_RKT0_E_clISC_SG_EEDaSW_SZ_,@function
        .size           $_ZN7cutlass13device_kernelIN5flash19enable_sm80_to_sm89INS1_16FlashAttnBwdSm80INS1_25CollectiveMainloopBwdSm80ILi2ELi2EN4cute5tupleIJNS5_1CILi128EEES8_NS7_ILi64EEEEEENS_10bfloat16_tEfNS_4arch4Sm80ELb1ELb0ELb1ELb1ELb1ELb0ELb0ELb0ELi2ELi4ELi4ELi4ELb0EEENS1_24CollectiveEpilogueBwdGQAISA_fSD_Li256ELb1ELb1EEENS1_25SingleTileBwdLPTSchedulerILb1ELi128ELb1EEEEEEEEEvNT_6ParamsE$_ZZN4cute6detail16composition_implINS_5tupleIJNS_1CILi8EEENS3_ILi2EEES5_S5_S4_S5_EEENS2_IJNS3_ILi1EEEiiiNS3_ILi72EEENS3_ILi512EEEEEENS2_IJNS2_IJS5_S5_EEES4_NS3_ILi4EEEEEENS2_IJNS2_IJS7_S4_EEENS3_ILi1024EEENS3_ILi16EEEEEEEEDaRKT_RKT0_RKT1_RKT2_ENKUlRKT_RKT0_E_clISC_SG_EEDaSW_SZ_,($_ZN7cutlass13device_kernelIN5flash19enable_sm80_to_sm89INS1_16FlashAttnBwdSm80INS1_25CollectiveMainloopBwdSm80ILi2ELi2EN4cute5tupleIJNS5_1CILi128EEES8_NS7_ILi64EEEEEENS_10bfloat16_tEfNS_4arch4Sm80ELb1ELb0ELb1ELb1ELb1ELb0ELb0ELb0ELi2ELi4ELi4ELi4ELb0EEENS1_24CollectiveEpilogueBwdGQAISA_fSD_Li256ELb1ELb1EEENS1_25SingleTileBwdLPTSchedulerILb1ELi128ELb1EEEEEEEEEvNT_6ParamsE$_ZZN4cute6detail16composition_implINS_5tupleIJNS_1CILi8EEENS3_ILi2EEES5_S5_S4_S5_EEENS2_IJNS3_ILi1EEEiiiNS3_ILi72EEENS3_ILi512EEEEEENS2_IJNS2_IJS5_S5_S5_EEES5_NS2_IJNS3_ILi4EEES5_EEEEEENS2_IJNS2_IJS7_S9_S4_EEENS3_ILi4096EEENS2_IJNS3_ILi16EEENS3_ILi8192EEEEEEEEEEEDaRKT_RKT0_RKT1_RKT2_ENKUlRKT_RKT0_E_clISB_SF_EEDaSZ_S12_ - $_ZN7cutlass13device_kernelIN5flash19enable_sm80_to_sm89INS1_16FlashAttnBwdSm80INS1_25CollectiveMainloopBwdSm80ILi2ELi2EN4cute5tupleIJNS5_1CILi128EEES8_NS7_ILi64EEEEEENS_10bfloat16_tEfNS_4arch4Sm80ELb1ELb0ELb1ELb1ELb1ELb0ELb0ELb0ELi2ELi4ELi4ELi4ELb0EEENS1_24CollectiveEpilogueBwdGQAISA_fSD_Li256ELb1ELb1EEENS1_25SingleTileBwdLPTSchedulerILb1ELi128ELb1EEEEEEEEEvNT_6ParamsE$_ZZN4cute6detail16composition_implINS_5tupleIJNS_1CILi8EEENS3_ILi2EEES5_S5_S4_S5_EEENS2_IJNS3_ILi1EEEiiiNS3_ILi72EEENS3_ILi512EEEEEENS2_IJNS2_IJS5_S5_EEES4_NS3_ILi4EEEEEENS2_IJNS2_IJS7_S4_EEENS3_ILi1024EEENS3_ILi16EEEEEEEEDaRKT_RKT0_RKT1_RKT2_ENKUlRKT_RKT0_E_clISC_SG_EEDaSW_SZ_)
$_ZN7cutlass13device_kernelIN5flash19enable_sm80_to_sm89INS1_16FlashAttnBwdSm80INS1_25CollectiveMainloopBwdSm80ILi2ELi2EN4cute5tupleIJNS5_1CILi128EEES8_NS7_ILi64EEEEEENS_10bfloat16_tEfNS_4arch4Sm80ELb1ELb0ELb1ELb1ELb1ELb0ELb0ELb0ELi2ELi4ELi4ELi4ELb0EEENS1_24CollectiveEpilogueBwdGQAISA_fSD_Li256ELb1ELb1EEENS1_25SingleTileBwdLPTSchedulerILb1ELi128ELb1EEEEEEEEEvNT_6ParamsE$_ZZN4cute6detail16composition_implINS_5tupleIJNS_1CILi8EEENS3_ILi2EEES5_S5_S4_S5_EEENS2_IJNS3_ILi1EEEiiiNS3_ILi72EEENS3_ILi512EEEEEENS2_IJNS2_IJS5_S5_EEES4_NS3_ILi4EEEEEENS2_IJNS2_IJS7_S4_EEENS3_ILi1024EEENS3_ILi16EEEEEEEEDaRKT_RKT0_RKT1_RKT2_ENKUlRKT_RKT0_E_clISC_SG_EEDaSW_SZ_:
        /* <DEDUP_REMOVED lines=14> */
[----:B-1---5:R-:W-:Y:S05]  /*de50*/  CALL.REL.NOINC `($_ZN7cutlass13device_kernelIN5flash19enable_sm80_to_sm89INS1_16FlashAttnBwdSm80INS1_25CollectiveMainloopBwdSm80ILi2ELi2EN4cute5tupleIJNS5_1CILi128EEES8_NS7_ILi64EEEEEENS_10bfloat16_tEfNS_4arch4Sm80ELb1ELb0ELb1ELb1ELb1ELb0ELb0ELb0ELi2ELi4ELi4ELi4ELb0EEENS1_24CollectiveEpilogueBwdGQAISA_fSD_Li256ELb1ELb1EEENS1_25SingleTileBwdLPTSchedulerILb1ELi128ELb1EEEEEEEEEvNT_6ParamsE$_ZZN4cute6detail16composition_implINS_5tupleIJNS_1CILi8EEENS3_ILi2EEES5_S5_S4_S5_EEENS2_IJNS3_ILi1EEEiiiNS3_ILi72EEENS3_ILi512EEEEEENS3_ILi4EEENS3_ILi16EEEEEDaRKT_RKT0_RKT1_RKT2_ENKUlRKT_T0_E_clINS2_IJNS2_IJEEESV_SB_S7_EEENS_17integral_constantIiLi2EEEEEDaSR_SS_) ;  /* 0x00000d4000007944 */ /* 0x022fea0003c00000 */
[----:B-----5:R2:W-:Y:S04]  /*de60*/  STL [R1+0x1398], R2 ;  /* 0x0013980201007387 */ /* 0x0205e80000100800 */
[----:B------:R2:W-:Y:S04]  /*de70*/  STL.64 [R1+0x1390], R62 ;  /* 0x0013903e01007387 */ /* 0x0005e80000100a00 */
[----:B------:R2:W5:Y:S01]  /*de80*/  LDL R6, [R49+0x8] ;  /* 0x0000080031067983 */ /* 0x0005620000100800 */
[----:B------:R-:W-:Y:S02]  /*de90*/  IADD3 R10, R45, 0x18, RZ ;  /* 0x000000182d0a7810 */ /* 0x000fe40007ffe0ff */
[----:B------:R-:W-:-:S02]  /*dea0*/  MOV R72, 0xdec0 ;  /* 0x0000dec000487802 */ /* 0x000fc40000000f00 */
[----:B-12--5:R-:W-:Y:S05]  /*deb0*/  CALL.REL.NOINC `($_ZN7cutlass13device_kernelIN5flash19enable_sm80_to_sm89INS1_16FlashAttnBwdSm80INS1_25CollectiveMainloopBwdSm80ILi2ELi2EN4cute5tupleIJNS5_1CILi128EEES8_NS7_ILi64EEEEEENS_10bfloat16_tEfNS_4arch4Sm80ELb1ELb0ELb1ELb1ELb1ELb0ELb0ELb0ELi2ELi4ELi4ELi4ELb0EEENS1_24CollectiveEpilogueBwdGQAISA_fSD_Li256ELb1ELb1EEENS1_25SingleTileBwdLPTSchedulerILb1ELi128ELb1EEEEEEEEEvNT_6ParamsE$_ZZN4cute6detail16composition_implINS_5tupleIJNS_1CILi8EEENS3_ILi2EEES5_S5_S4_S5_EEENS2_IJNS3_ILi1EEEiiiNS3_ILi72EEENS3_ILi512EEEEEENS3_ILi4EEENS3_ILi16EEEEEDaRKT_RKT0_RKT1_RKT2_ENKUlRKT_T0_E_clINS2_IJNS2_IJS5_EEENS2_IJiEEES5_S7_EEENS_17integral_constantIiLi3EEEEEDaSR_SS_) ;  /* 0x00000db000007944 */ /* 0x026fea0003c00000 */
[----:B------:R-:W2:Y:S01]  /*dec0*/  LDL.64 R62, [R1+0x1390] ;  /* 0x00139000013e7983 */ /* 0x000ea20000100a00 */
[----:B------:R-:W-:-:S02]  /*ded0*/  IADD3 R5, R45, 0x8, RZ ;  /* 0x000000082d057810 */ /* 0x000fc40007ffe0ff */
[----:B------:R-:W-:Y:S01]  /*dee0*/  MOV R8, 0xdf20 ;  /* 0x0000df2000087802 */ /* 0x000fe20000000f00 */
[----:B-----5:R3:W-:Y:S04]  /*def0*/  STL.64 [R1+0x1388], R2 ;  /* 0x0013880201007387 */ /* 0x0207e80000100a00 */
[----:B--2---:R3:W-:Y:S02]  /*df00*/  STL.64 [R1+0x1380], R62 ;  /* 0x0013803e01007387 */ /* 0x0047e40000100a00 */
[----:B-1-3--:R-:W-:Y:S05]  /*df10*/  CALL.REL.NOINC `($_ZN7cutlass13device_kernelIN5flash19enable_sm80_to_sm89INS1_16FlashAttnBwdSm80INS1_25CollectiveMainloopBwdSm80ILi2ELi2EN4cute5tupleIJNS5_1CILi128EEES8_NS7_ILi64EEEEEENS_10bfloat16_tEfNS_4arch4Sm80ELb1ELb0ELb1ELb1ELb1ELb0ELb0ELb0ELi2ELi4ELi4ELi4ELb0EEENS1_24CollectiveEpilogueBwdGQAISA_fSD_Li256ELb1ELb1EEENS1_25SingleTileBwdLPTSchedulerILb1ELi128ELb1EEEEEEEEEvNT_6ParamsE$_ZZN4cute6detail16composition_implINS_5tupleIJNS_1CILi8EEENS3_ILi2EEES5_S5_S4_S5_EEENS2_IJNS3_ILi1EEEiiiNS3_ILi72EEENS3_ILi512EEEEEENS3_ILi4EEENS3_ILi16EEEEEDaRKT_RKT0_RKT1_RKT2_ENKUlRKT_T0_E_clINS2_IJNS2_IJS5_S5_EEENS2_IJiiEEES7_S7_EEENS_17integral_constantIiLi4EEEEEDaSR_SS_) ;  /* 0x00000e5000007944 */ /* 0x00afea0003c00000 */
[----:B-----5:R-:W-:Y:S01]  /*df20*/  IMAD.MOV.U32 R8, RZ, RZ, R3 ;  /* 0x000000ffff087224 */ /* 0x020fe200078e0003 */
[----:B------:R-:W-:Y:S02]  /*df30*/  MOV R3, R7 ;  /* 0x0000000700037202 */ /* 0x000fe40000000f00 */
[----:B------:R-:W-:Y:S02]  /*df40*/  MOV R6, 0xdf60 ;  /* 0x0000df6000067802 */ /* 0x000fe40000000f00 */
[----:B-1----:R-:W-:Y:S05]  /*df50*/  CALL.REL.NOINC `($_ZN7cutlass13device_kernelIN5flash19enable_sm80_to_sm89INS1_16FlashAttnBwdSm80INS1_25CollectiveMainloopBwdSm80ILi2ELi2EN4cute5tupleIJNS5_1CILi128EEES8_NS7_ILi64EEEEEENS_10bfloat16_tEfNS_4arch4Sm80ELb1ELb0ELb1ELb1ELb1ELb0ELb0ELb0ELi2ELi4ELi4ELi4ELb0EEENS1_24CollectiveEpilogueBwdGQAISA_fSD_Li256ELb1ELb1EEENS1_25SingleTileBwdLPTSchedulerILb1ELi128ELb1EEEEEEEEEvNT_6ParamsE$_ZN4cute5tupleIJNS0_IJNS_1CILi2EEES2_EEENS0_IJiiEEEEEC2ERKS3_RKS4_) ;  /* 0xffffd3f000007944 */ /* 0x002fea0003c3ffff */
[----:B------:R1:W5:Y:S01]  /*df60*/  LDL.64 R2, [R1+0x13b0] ;  /* 0x0013b00001027983 */ /* 0x0003620000100a00 */
[----:B------:R-:W-:-:S04]  /*df70*/  MOV R45, 0x0 ;  /* 0x00000000002d7802 */ /* 0x000fc80000000f00 */
[----:B------:R-:W-:Y:S05]  /*df80*/  RET.REL.NODEC R44 `(_ZN7cutlass13device_kernelIN5flash19enable_sm80_to_sm89INS1_16FlashAttnBwdSm80INS1_25CollectiveMainloopBwdSm80ILi2ELi2EN4cute5tupleIJNS5_1CILi128EEES8_NS7_ILi64EEEEEENS_10bfloat16_tEfNS_4arch4Sm80ELb1ELb0ELb1ELb1ELb1ELb0ELb0ELb0ELi2ELi4ELi4ELi4ELb0EEENS1_24CollectiveEpilogueBwdGQAISA_fSD_Li256ELb1ELb1EEENS1_25SingleTileBwdLPTSchedulerILb1ELi128ELb1EEEEEEEEEvNT_6ParamsE) ;  /* 0xffff20702c007950 */ /* 0x000fea0003c3ffff */
        .type           $_ZN7cutlass13device_kernelIN5flash19enable_sm80_to_sm89INS1_16FlashAttnBwdSm80INS1_25CollectiveMainloopBwdSm80ILi2ELi2EN4cute5tupleIJNS5_1CILi128EEES8_NS7_ILi64EEEEEENS_10bfloat16_tEfNS_4arch4Sm80ELb1ELb0ELb1ELb1ELb1ELb0ELb0ELb0ELi2ELi4ELi4ELi4ELb0EEENS1_24CollectiveEpilogueBwdGQAISA_fSD_Li256ELb1ELb1EEENS1_25SingleTileBwdLPTSchedulerILb1ELi128ELb1EEEEEEEEEvNT_6ParamsE$_ZZN4cute6detail16composition_implINS_5tupleIJNS_1CILi8EEENS3_ILi2EEES5_S5_S4_S5_EEENS2_IJNS3_ILi1EEEiiiNS3_ILi72EEENS3_ILi512EEEEEENS2_IJNS2_IJS5_S5_S5_EEES5_NS2_IJNS3_ILi4EEES5_EEEEEENS2_IJNS2_IJS7_S9_S4_EEENS3_ILi4096EEENS2_IJNS3_ILi16EEENS3_ILi8192EEEEEEEEEEEDaRKT_RKT0_RKT1_RKT2_ENKUlRKT_RKT0_E_clISB_SF_EEDaSZ_S12_,@function
        .size           $_ZN7cutlass13device_kernelIN5flash19enable_sm80_to_sm89INS1_16FlashAttnBwdSm80INS1_25CollectiveMainloopBwdSm80ILi2ELi2EN4cute5tupleIJNS5_1CILi128EEES8_NS7_ILi64EEEEEENS_10bfloat16_tEfNS_4arch4Sm80ELb1ELb0ELb1ELb1ELb1ELb0ELb0ELb0ELi2ELi4ELi4ELi4ELb0EEENS1_24CollectiveEpilogueBwdGQAISA_fSD_Li256ELb1ELb1EEENS1_25SingleTileBwdLPTSchedulerILb1ELi128ELb1EEEEEEEEEvNT_6ParamsE$_ZZN4cute6detail16composition_implINS_5tupleIJNS_1CILi8EEENS3_ILi2EEES5_S5_S4_S5_EEENS2_IJNS3_ILi1EEEiiiNS3_ILi72EEENS3_ILi512EEEEEENS2_IJNS2_IJS5_S5_S5_EEES5_NS2_IJNS3_ILi4EEES5_EEEEEENS2_IJNS2_IJS7_S9_S4_EEENS3_ILi4096EEENS2_IJNS3_ILi16EEENS3_ILi8192EEEEEEEEEEEDaRKT_RKT0_RKT1_RKT2_ENKUlRKT_RKT0_E_clISB_SF_EEDaSZ_S12_,($_ZN7cutlass13device_kernelIN5flash19enable_sm80_to_sm89INS1_16FlashAttnBwdSm80INS1_25CollectiveMainloopBwdSm80ILi2ELi2EN4cute5tupleIJNS5_1CILi128EEES8_NS7_ILi64EEEEEENS_10bfloat16_tEfNS_4arch4Sm80ELb1ELb0ELb1ELb1ELb1ELb0ELb0ELb0ELi2ELi4ELi4ELi4ELb0EEENS1_24CollectiveEpilogueBwdGQAISA_fSD_Li256ELb1ELb1EEENS1_25SingleTileBwdLPTSchedulerILb1ELi128ELb1EEEEEEEEEvNT_6ParamsE$_ZZN4cute6detail16composition_implINS_5tupleIJNS_1CILi8EEENS3_ILi2EEES5_S5_S4_S5_EEENS2_IJNS3_ILi1EEEiiiNS3_ILi72EEENS3_ILi512EEEEEENS2_IJNS2_IJS5_S5_S5_EEES5_NS2_IJNS3_ILi4EEES5_EEEEEENS2_IJNS2_IJS7_S9_S4_EEENS3_ILi4096EEENS2_IJNS3_ILi16EEENS3_ILi8192EEEEEEEEEEEDaRKT_RKT0_RKT1_RKT2_ENKUlRKT_RKT0_E_clISD_SJ_EEDaSZ_S12_ - $_ZN7cutlass13device_kernelIN5flash19enable_sm80_to_sm89INS1_16FlashAttnBwdSm80INS1_25CollectiveMainloopBwdSm80ILi2ELi2EN4cute5tupleIJNS5_1CILi128EEES8_NS7_ILi64EEEEEENS_10bfloat16_tEfNS_4arch4Sm80ELb1ELb0ELb1ELb1ELb1ELb0ELb0ELb0ELi2ELi4ELi4ELi4ELb0EEENS1_24CollectiveEpilogueBwdGQAISA_fSD_Li256ELb1ELb1EEENS1_25SingleTileBwdLPTSchedulerILb1ELi128ELb1EEEEEEEEEvNT_6ParamsE$_ZZN4cute6detail16composition_implINS_5tupleIJNS_1CILi8EEENS3_ILi2EEES5_S5_S4_S5_EEENS2_IJNS3_ILi1EEEiiiNS3_ILi72EEENS3_ILi512EEEEEENS2_IJNS2_IJS5_S5_S5_EEES5_NS2_IJNS3_ILi4EEES5_EEEEEENS2_IJNS2_IJS7_S9_S4_EEENS3_ILi4096EEENS2_IJNS3_ILi16EEENS3_ILi8192EEEEEEEEEEEDaRKT_RKT0_RKT1_RKT2_ENKUlRKT_RKT0_E_clISB_SF_EEDaSZ_S12_)
$_ZN7cutlass13device_kernelIN5flash19enable_sm80_to_sm89INS1_16FlashAttnBwdSm80INS1_25CollectiveMainloopBwdSm80ILi2ELi2EN4cute5tupleIJNS5_1CILi128EEES8_NS7_ILi64EEEEEENS_10bfloat16_tEfNS_4arch4Sm80ELb1ELb0ELb1ELb1ELb1ELb0ELb0ELb0ELi2ELi4ELi4ELi4ELb0EEENS1_24CollectiveEpilogueBwdGQAISA_fSD_Li256ELb1ELb1EEENS1_25SingleTileBwdLPTSchedulerILb1ELi128ELb1EEEEEEEEEvNT_6ParamsE$_ZZN4cute6detail16composition_implINS_5tupleIJNS_1CILi8EEENS3_ILi2EEES5_S5_S4_S5_EEENS2_IJNS3_ILi1EEEiiiNS3_ILi72EEENS3_ILi512EEEEEENS2_IJNS2_IJS5_S5_S5_EEES5_NS2_IJNS3_ILi4EEES5_EEEEEENS2_IJNS2_IJS7_S9_S4_EEENS3_ILi4096EEENS2_IJNS3_ILi16EEENS3_ILi8192EEEEEEEEEEEDaRKT_RKT0_RKT1_RKT2_ENKUlRKT_RKT0_E_clISB_SF_EEDaSZ_S12_:
[----:B------:R-:W-:Y:S01]  /*df90*/  IADD3 R77, R1, 0x1680, RZ ;  /* 0x00001680014d7810 */ /* 0x000fe20007ffe0ff */
[----:B------:R-:W-:Y:S01]  /*dfa0*/  IMAD.MOV.U32 R72, RZ, RZ, R70 ;  /* 0x000000ffff487224 */ /* 0x000fe200078e0046 */
[----:B------:R-:W-:Y:S01]  /*dfb0*/  MOV R10, 0xe000 ;  /* 0x0000e000000a7802 */ /* 0x000fe20000000f00 */
[----:B------:R-:W-:Y:S01]  /*dfc0*/  IMAD.MOV.U32 R5, RZ, RZ, R65 ;  /* 0x000000ffff057224 */ /* 0x000fe200078e0041 */
[----:B------:R-:W-:-:S04]  /*dfd0*/  IADD3 R77, R77, c[0x0][0x20], RZ ;  /* 0x000008004d4d7a10 */ /* 0x000fc80007ffe0ff */
[----:B------:R-:W-:Y:S02]  /*dfe0*/  IADD3 R86, R77, 0x4, RZ ;  /* 0x000000044d567810 */ /* 0x000fe40007ffe0ff */
[----:B------:R-:W-:Y:S05]  /*dff0*/  CALL.REL.NOINC `($_ZN7cutlass13device_kernelIN5flash19enable_sm80_to_sm89INS1_16FlashAttnBwdSm80INS1_25CollectiveMainloopBwdSm80ILi2ELi2EN4cute5tupleIJNS5_1CILi128EEES8_NS7_ILi64EEEEEENS_10bfloat16_tEfNS_4arch4Sm80ELb1ELb0ELb1ELb1ELb1ELb0ELb0ELb0ELi2ELi4ELi4ELi4ELb0EEENS1_24CollectiveEpilogueBwdGQAISA_fSD_Li256ELb1ELb1EEENS1_25SingleTileBwdLPTSchedulerILb1ELi128ELb1EEEEEEEEEvNT_6ParamsE$_ZZN4cute6detail16composition_implINS_5tupleIJNS_1CILi8EEENS3_ILi2EEES5_S5_S4_S5_EEENS2_IJNS3_ILi1EEEiiiNS3_ILi72EEENS3_ILi512EEEEEENS2_IJS5_S5_S5_EEENS2_IJS7_S9_S4_EEEEEDaRKT_RKT0_RKT1_RKT2_ENKUlRKT_RKT0_E_clIS5_S4_EEDaSR_SU_) ;  /* 0x0000092000007944 */ /* 0x000fea0003c00000 */
[----:B-----5:R-:W-:Y:S02]  /*e000*/  MOV R3, R2 ;  /* 0x0000000200037202 */ /* 0x020fe40000000f00 */
[----:B------:R-:W-:Y:S02]  /*e010*/  MOV R2, 0xe030 ;  /* 0x0000e03000027802 */ /* 0x000fe40000000f00 */
[----:B-1----:R-:W-:Y:S05]  /*e020*/  CALL.REL.NOINC `($_ZN7cutlass13device_kernelIN5flash19enable_sm80_to_sm89INS1_16FlashAttnBwdSm80INS1_25CollectiveMainloopBwdSm80ILi2ELi2EN4cute5tupleIJNS5_1CILi128EEES8_NS7_ILi64EEEEEENS_10bfloat16_tEfNS_4arch4Sm80ELb1ELb0ELb1ELb1ELb1ELb0ELb0ELb0ELi2ELi4ELi4ELi4ELb0EEENS1_24CollectiveEpilogueBwdGQAISA_fSD_Li256ELb1ELb1EEENS1_25SingleTileBwdLPTSchedulerILb1ELi128ELb1EEEEEEEEEvNT_6ParamsE$_ZN4cute3eso3ESOILb1ELb0EJNS_1CILi1EEENS2_ILi512EEEiEEC2ERKS3_RKS4_RKi) ;  /* 0xffffa16000007944 */ /* 0x002fea0003c3ffff */
[----:B------:R2:W5:Y:S01]  /*e030*/  LDL R2, [R1+0x1684] ;  /* 0x0016840001027983 */ /* 0x0005620000100800 */
[----:B------:R-:W-:-:S03]  /*e040*/  MOV R6, 0xe060 ;  /* 0x0000e06000067802 */ /* 0x000fc60000000f00 */
[----:B-12--5:R-:W-:Y:S05]  /*e050*/  CALL.REL.NOINC `($_ZN7cutlass13device_kernelIN5flash19enable_sm80_to_sm89INS1_16FlashAttnBwdSm80INS1_25CollectiveMainloopBwdSm80ILi2ELi2EN4cute5tupleIJNS5_1CILi128EEES8_NS7_ILi64EEEEEENS_10bfloat16_tEfNS_4arch4Sm80ELb1ELb0ELb1ELb1ELb1ELb0ELb0ELb0ELi2ELi4ELi4ELi4ELb0EEENS1_24CollectiveEpilogueBwdGQAISA_fSD_Li256ELb1ELb1EEENS1_25SingleTileBwdLPTSchedulerILb1ELi128ELb1EEEEEEEEEvNT_6ParamsE$_ZN4cute5tupleIJNS0_IJNS_1CILi2EEES2_S2_EEENS0_IJNS1_ILi1EEENS1_ILi512EEEiEEEEEC2ERKS3_RKS6_) ;  /* 0xffffd34000007944 */ /* 0x026fea0003c3ffff */
[----:B------:R1:W5:Y:S01]  /*e060*/  LDL R77, [R1+0x1680] ;  /* 0x00168000014d7983 */ /* 0x0003620000100800 */
[----:B------:R-:W-:-:S04]  /*e070*/  MOV R91, 0x0 ;  /* 0x00000000005b7802 */ /* 0x000fc80000000f00 */
[----:B------:R-:W-:Y:S05]  /*e080*/  RET.REL.NODEC R90 `(_ZN7cutlass13device_kernelIN5flash19enable_sm80_to_sm89INS1_16FlashAttnBwdSm80INS1_25CollectiveMainloopBwdSm80ILi2ELi2EN4cute5tupleIJNS5_1CILi128EEES8_NS7_ILi64EEEEEENS_10bfloat16_tEfNS_4arch4Sm80ELb1ELb0ELb1ELb1ELb1ELb0ELb0ELb0ELi2ELi4ELi4ELi4ELb0EEENS1_24CollectiveEpilogueBwdGQAISA_fSD_Li256ELb1ELb1EEENS1_25SingleTileBwdLPTSchedulerILb1ELi128ELb1EEEEEEEEEvNT_6ParamsE) ;  /* 0xffff1f705a007950 */ /* 0x000fea0003c3ffff */
        .type           $_ZN7cutlass13device_kernelIN5flash19enable_sm80_to_sm89INS1_16FlashAttnBwdSm80INS1_25CollectiveMainloopBwdSm80ILi2ELi2EN4cute5tupleIJNS5_1CILi128EEES8_NS7_ILi64EEEEEENS_10bfloat16_tEfNS_4arch4Sm80ELb1ELb0ELb1ELb1ELb1ELb0ELb0ELb0ELi2ELi4ELi4ELi4ELb0EEENS1_24CollectiveEpilogueBwdGQAISA_fSD_Li256ELb1ELb1EEENS1_25SingleTileBwdLPTSchedulerILb1ELi128ELb1EEEEEEEEEvNT_6ParamsE$_ZZN4cute6detail16composition_implINS_5tupleIJNS_1CILi8EEENS3_ILi2EEES5_S5_S4_S5_EEENS2_IJNS3_ILi1EEEiiiNS3_ILi72EEENS3_ILi512EEEEEENS2_IJNS2_IJS5_S5_S5_EEES5_NS2_IJNS3_ILi4EEES5_EEEEEENS2_IJNS2_IJS7_S9_S4_EEENS3_ILi4096EEENS2_IJNS3_ILi16EEENS3_ILi8192EEEEEEEEEEEDaRKT_RKT0_RKT1_RKT2_ENKUlRKT_RKT0_E_clISD_SJ_EEDaSZ_S12_,@function
        .size           $_ZN7cutlass13device_kernelIN5flash19enable_sm80_to_sm89INS1_16FlashAttnBwdSm80INS1_25CollectiveMainloopBwdSm80ILi2ELi2EN4cute5tupleIJNS5_1CILi128EEES8_NS7_ILi64EEEEEENS_10bfloat16_tEfNS_4arch4Sm80ELb1ELb0ELb1ELb1ELb1ELb0ELb0ELb0ELi2ELi4ELi4ELi4ELb0EEENS1_24CollectiveEpilogueBwdGQAISA_fSD_Li256ELb1ELb1EEENS1_25SingleTileBwdLPTSchedulerILb1ELi128ELb1EEEEEEEEEvNT_6ParamsE$_ZZN4cute6detail16composition_implINS_5tupleIJNS_1CILi8EEENS3_ILi2EEES5_S5_S4_S5_EEENS2_IJNS3_ILi1EEEiiiNS3_ILi72EEENS3_ILi512EEEEEENS2_IJNS2_IJS5_S5_S5_EEES5_NS2_IJNS3_ILi4EEES5_EEEEEENS2_IJNS2_IJS7_S9_S4_EEENS3_ILi4096EEENS2_IJNS3_ILi16EEENS3_ILi8192EEEEEEEEEEEDaRKT_RKT0_RKT1_RKT2_ENKUlRKT_RKT0_E_clISD_SJ_EEDaSZ_S12_,($_ZN7cutlass13device_kernelIN5flash19enable_sm80_to_sm89INS1_16FlashAttnBwdSm80INS1_25CollectiveMainloopBwdSm80ILi2ELi2EN4cute5tupleIJNS5_1CILi128EEES8_NS7_ILi64EEEEEENS_10bfloat16_tEfNS_4arch4Sm80ELb1ELb0ELb1ELb1ELb1ELb0ELb0ELb0ELi2ELi4ELi4ELi4ELb0EEENS1_24CollectiveEpilogueBwdGQAISA_fSD_Li256ELb1ELb1EEENS1_25SingleTileBwdLPTSchedulerILb1ELi128ELb1EEEEEEEEEvNT_6ParamsE$_ZZN4cute6detail16composition_implINS_5tupleIJNS_1CILi8EEENS3_ILi2EEES5_S5_S4_S5_EEENS2_IJNS3_ILi1EEEiiiNS3_ILi72EEENS3_ILi512EEEEEENS2_IJNS2_IJS5_S5_S5_EEES5_NS3_ILi4EEEEEENS2_IJNS2_IJS7_S9_S4_EEENS3_ILi4096EEENS3_ILi16EEEEEEEEDaRKT_RKT0_RKT1_RKT2_ENKUlRKT_RKT0_E_clISB_SE_EEDaSW_SZ_ - $_ZN7cutlass13device_kernelIN5flash19enable_sm80_to_sm89INS1_16FlashAttnBwdSm80INS1_25CollectiveMainloopBwdSm80ILi2ELi2EN4cute5tupleIJNS5_1CILi128EEES8_NS7_ILi64EEEEEENS_10bfloat16_tEfNS_4arch4Sm80ELb1ELb0ELb1ELb1ELb1ELb0ELb0ELb0ELi2ELi4ELi4ELi4ELb0EEENS1_24CollectiveEpilogueBwdGQAISA_fSD_Li256ELb1ELb1EEENS1_25SingleTileBwdLPTSchedulerILb1ELi128ELb1EEEEEEEEEvNT_6ParamsE$_ZZN4cute6detail16composition_implINS_5tupleIJNS_1CILi8EEENS3_ILi2EEES5_S5_S4_S5_EEENS2_IJNS3_ILi1EEEiiiNS3_ILi72EEENS3_ILi512EEEEEENS2_IJNS2_IJS5_S5_S5_EEES5_NS2_IJNS3_ILi4EEES5_EEEEEENS2_IJNS2_IJS7_S9_S4_EEENS3_ILi4096EEENS2_IJNS3_ILi16EEENS3_ILi8192EEEEEEEEEEEDaRKT_RKT0_RKT1_RKT2_ENKUlRKT_RKT0_E_clISD_SJ_EEDaSZ_S12_)
$_ZN7cutlass13device_kernelIN5flash19enable_sm80_to_sm89INS1_16FlashAttnBwdSm80INS1_25CollectiveMainloopBwdSm80ILi2ELi2EN4cute5tupleIJNS5_1CILi128EEES8_NS7_ILi64EEEEEENS_10bfloat16_tEfNS_4arch4Sm80ELb1ELb0ELb1ELb1ELb1ELb0ELb0ELb0ELi2ELi4ELi4ELi4ELb0EEENS1_24CollectiveEpilogueBwdGQAISA_fSD_Li256ELb1ELb1EEENS1_25SingleTileBwdLPTSchedulerILb1ELi128ELb1EEEEEEEEEvNT_6ParamsE$_ZZN4cute6detail16composition_implINS_5tupleIJNS_1CILi8EEENS3_ILi2EEES5_S5_S4_S5_EEENS2_IJNS3_ILi1EEEiiiNS3_ILi72EEENS3_ILi512EEEEEENS2_IJNS2_IJS5_S5_S5_EEES5_NS2_IJNS3_ILi4EEES5_EEEEEENS2_IJNS2_IJS7_S9_S4_EEENS3_ILi4096EEENS2_IJNS3_ILi16EEENS3_ILi8192EEEEEEEEEEEDaRKT_RKT0_RKT1_RKT2_ENKUlRKT_RKT0_E_clISD_SJ_EEDaSZ_S12_:
[----:B------:R-:W-:Y:S01]  /*e090*/  IADD3 R2, R1, 0x1680, RZ ;  /* 0x0000168001027810 */ /* 0x000fe20007ffe0ff */
[----:B------:R-:W-:Y:S01]  /*e0a0*/  IMAD.MOV.U32 R3, RZ, RZ, R65 ;  /* 0x000000ffff037224 */ /* 0x000fe200078e0041 */
[----:B------:R-:W-:Y:S02]  /*e0b0*/  MOV R92, 0xe0e0 ;  /* 0x0000e0e0005c7802 */ /* 0x000fe40000000f00 */
[----:B------:R-:W-:Y:S02]  /*e0c0*/  IADD3 R65, R2, c[0x0][0x20], RZ ;  /* 0x0000080002417a10 */ /* 0x000fe40007ffe0ff */
[----:B------:R-:W-:Y:S05]  /*e0d0*/  CALL.REL.NOINC `($_ZN7cutlass13device_kernelIN5flash19enable_sm80_to_sm89INS1_16FlashAttnBwdSm80INS1_25CollectiveMainloopBwdSm80ILi2ELi2EN4cute5tupleIJNS5_1CILi128EEES8_NS7_ILi64EEEEEENS_10bfloat16_tEfNS_4arch4Sm80ELb1ELb0ELb1ELb1ELb1ELb0ELb0ELb0ELi2ELi4ELi4ELi4ELb0EEENS1_24CollectiveEpilogueBwdGQAISA_fSD_Li256ELb1ELb1EEENS1_25SingleTileBwdLPTSchedulerILb1ELi128ELb1EEEEEEEEEvNT_6ParamsE$_ZZN4cute6detail16composition_implINS_5tupleIJNS_1CILi8EEENS3_ILi2EEES5_S5_S4_S5_EEENS2_IJNS3_ILi1EEEiiiNS3_ILi72EEENS3_ILi512EEEEEENS2_IJNS3_ILi4EEES5_EEENS2_IJNS3_ILi16EEENS3_ILi8192EEEEEEEEDaRKT_RKT0_RKT1_RKT2_ENKUlRKT_RKT0_E_clISB_SD_EEDaSU_SX_) ;  /* 0x000003a000007944 */ /* 0x000fea0003c00000 */
[----:B------:R-:W-:Y:S02]  /*e0e0*/  MOV R6, 0xe100 ;  /* 0x0000e10000067802 */ /* 0x000fe40000000f00 */
[----:B-1---5:R-:W-:Y:S05]  /*e0f0*/  CALL.REL.NOINC `($_ZN7cutlass13device_kernelIN5flash19enable_sm80_to_sm89INS1_16FlashAttnBwdSm80INS1_25CollectiveMainloopBwdSm80ILi2ELi2EN4cute5tupleIJNS5_1CILi128EEES8_NS7_ILi64EEEEEENS_10bfloat16_tEfNS_4arch4Sm80ELb1ELb0ELb1ELb1ELb1ELb0ELb0ELb0ELi2ELi4ELi4ELi4ELb0EEENS1_24CollectiveEpilogueBwdGQAISA_fSD_Li256ELb1ELb1EEENS1_25SingleTileBwdLPTSchedulerILb1ELi128ELb1EEEEEEEEEvNT_6ParamsE$_ZN4cute3eso3ESOILb0ELb1EJNS_5tupleIJiiEEENS_1CILi8192EEEEEC2ERKS3_RKS5_) ;  /* 0xffff978000007944 */ /* 0x022fea0003c3ffff */
[----:B-1----:R1:W5:Y:S01]  /*e100*/  LDL.64 R2, [R1+0x1680] ;  /* 0x0016800001027983 */ /* 0x0023620000100a00 */
[----:B------:R-:W-:-:S03]  /*e110*/  MOV R8, 0xe130 ;  /* 0x0000e13000087802 */ /* 0x000fc60000000f00 */
[----:B-1---5:R-:W-:Y:S05]  /*e120*/  CALL.REL.NOINC `($_ZN7cutlass13device_kernelIN5flash19enable_sm80_to_sm89INS1_16FlashAttnBwdSm80INS1_25CollectiveMainloopBwdSm80ILi2ELi2EN4cute5tupleIJNS5_1CILi128EEES8_NS7_ILi64EEEEEENS_10bfloat16_tEfNS_4arch4Sm80ELb1ELb0ELb1ELb1ELb1ELb0ELb0ELb0ELi2ELi4ELi4ELi4ELb0EEENS1_24CollectiveEpilogueBwdGQAISA_fSD_Li256ELb1ELb1EEENS1_25SingleTileBwdLPTSchedulerILb1ELi128ELb1EEEEEEEEEvNT_6ParamsE$_ZN4cute5tupleIJNS0_IJNS0_IJNS_1CILi2EEES2_EEES2_EEENS0_IJNS0_IJiiEEENS1_ILi8192EEEEEEEEC2ERKS4_RKS7_) ;  /* 0xffffcd4000007944 */ /* 0x022fea0003c3ffff */
[----:B-1----:R1:W5:Y:S01]  /*e130*/  LDL.64 R2, [R1+0x1680] ;  /* 0x0016800001027983 */ /* 0x0023620000100a00 */
[----:B------:R-:W-:-:S04]  /*e140*/  MOV R87, 0x0 ;  /* 0x0000000000577802 */ /* 0x000fc80000000f00 */
[----:B------:R-:W-:Y:S05]  /*e150*/  RET.REL.NODEC R86 `(_ZN7cutlass13device_kernelIN5flash19enable_sm80_to_sm89INS1_16FlashAttnBwdSm80INS1_25CollectiveMainloopBwdSm80ILi2ELi2EN4cute5tupleIJNS5_1CILi128EEES8_NS7_ILi64EEEEEENS_10bfloat16_tEfNS_4arch4Sm80ELb1ELb0ELb1ELb1ELb1ELb0ELb0ELb0ELi2ELi4ELi4ELi4ELb0EEENS1_24CollectiveEpilogueBwdGQAISA_fSD_Li256ELb1ELb1EEENS1_25SingleTileBwdLPTSchedulerILb1ELi128ELb1EEEEEEEEEvNT_6ParamsE) ;  /* 0xffff1ea056007950 */ /* 0x000fea0003c3ffff */
        .type           $_ZN7cutlass13device_kernelIN5flash19enable_sm80_to_sm89INS1_16FlashAttnBwdSm80INS1_25CollectiveMainloopBwdSm80ILi2ELi2EN4cute5tupleIJNS5_1CILi128EEES8_NS7_ILi64EEEEEENS_10bfloat16_tEfNS_4arch4Sm80ELb1ELb0ELb1ELb1ELb1ELb0ELb0ELb0ELi2ELi4ELi4ELi4ELb0EEENS1_24CollectiveEpilogueBwdGQAISA_fSD_Li256ELb1ELb1EEENS1_25SingleTileBwdLPTSchedulerILb1ELi128ELb1EEEEEEEEEvNT_6ParamsE$_ZZN4cute6detail16composition_implINS_5tupleIJNS_1CILi8EEENS3_ILi2EEES5_S5_S4_S5_EEENS2_IJNS3_ILi1EEEiiiNS3_ILi72EEENS3_ILi512EEEEEENS2_IJNS2_IJS5_S5_S5_EEES5_NS3_ILi4EEEEEENS2_IJNS2_IJS7_S9_S4_EEENS3_ILi4096EEENS3_ILi16EEEEEEEEDaRKT_RKT0_RKT1_RKT2_ENKUlRKT_RKT0_E_clISB_SE_EEDaSW_SZ_,@function
        .size           $_ZN7cutlass13device_kernelIN5flash19enable_sm80_to_sm89INS1_16FlashAttnBwdSm80INS1_25CollectiveMainloopBwdSm80ILi2ELi2EN4cute5tupleIJNS5_1CILi128EEES8_NS7_ILi64EEEEEENS_10bfloat16_tEfNS_4arch4Sm80ELb1ELb0ELb1ELb1ELb1ELb0ELb0ELb0ELi2ELi4ELi4ELi4ELb0EEENS1_24CollectiveEpilogueBwdGQAISA_fSD_Li256ELb1ELb1EEENS1_25SingleTileBwdLPTSchedulerILb1ELi128ELb1EEEEEEEEEvNT_6ParamsE$_ZZN4cute6detail16composition_implINS_5tupleIJNS_1CILi8EEENS3_ILi2EEES5_S5_S4_S5_EEENS2_IJNS3_ILi1EEEiiiNS3_ILi72EEENS3_ILi512EEEEEENS2_IJNS2_IJS5_S5_S5_EEES5_NS3_ILi4EEEEEENS2_IJNS2_IJS7_S9_S4_EEENS3_ILi4096EEENS3_ILi16EEEEEEEEDaRKT_RKT0_RKT1_RKT2_ENKUlRKT_RKT0_E_clISB_SE_EEDaSW_SZ_,($_ZN7cutlass13device_kernelIN5flash19enable_sm80_to_sm89INS1_16FlashAttnBwdSm80INS1_25CollectiveMainloopBwdSm80ILi2ELi2EN4cute5tupleIJNS5_1CILi128EEES8_NS7_ILi64EEEEEENS_10bfloat16_tEfNS_4arch4Sm80ELb1ELb0ELb1ELb1ELb1ELb0ELb0ELb0ELi2ELi4ELi4ELi4ELb0EEENS1_24CollectiveEpilogueBwdGQAISA_fSD_Li256ELb1ELb1EEENS1_25SingleTileBwdLPTSchedulerILb1ELi128ELb1EEEEEEEEEvNT_6ParamsE$_ZZN4cute6detail16composition_implINS_5tupleIJNS_1CILi8EEENS3_ILi2EEES5_S5_S4_S5_EEENS2_IJNS3_ILi1EEEiiiNS3_ILi72EEENS3_ILi512EEEEEENS2_IJNS2_IJS5_S5_S5_EEES5_NS3_ILi4EEEEEENS2_IJNS2_IJS7_S9_S4_EEENS3_ILi4096EEENS3_ILi16EEEEEEEEDaRKT_RKT0_RKT1_RKT2_ENKUlRKT_RKT0_E_clISC_SG_EEDaSW_SZ_ - $_ZN7cutlass13device_kernelIN5flash19enable_sm80_to_sm89INS1_16FlashAttnBwdSm80INS1_25CollectiveMainloopBwdSm80ILi2ELi2EN4cute5tupleIJNS5_1CILi128EEES8_NS7_ILi64EEEEEENS_10bfloat16_tEfNS_4arch4Sm80ELb1ELb0ELb1ELb1ELb1ELb0ELb0ELb0ELi2ELi4ELi4ELi4ELb0EEENS1_24CollectiveEpilogueBwdGQAISA_fSD_Li256ELb1ELb1EEENS1_25SingleTileBwdLPTSchedulerILb1ELi128ELb1EEEEEEEEEvNT_6ParamsE$_ZZN4cute6detail16composition_implINS_5tupleIJNS_1CILi8EEENS3_ILi2EEES5_S5_S4_S5_EEENS2_IJNS3_ILi1EEEiiiNS3_ILi72EEENS3_ILi512EEEEEENS2_IJNS2_IJS5_S5_S5_EEES5_NS3_ILi4EEEEEENS2_IJNS2_IJS7_S9_S4_EEENS3_ILi4096EEENS3_ILi16EEEEEEEEDaRKT_RKT0_RKT1_RKT2_ENKUlRKT_RKT0_E_clISB_SE_EEDaSW_SZ_)
$_ZN7cutlass13device_kernelIN5flash19enable_sm80_to_sm89INS1_16FlashAttnBwdSm80INS1_25CollectiveMainloopBwdSm80ILi2ELi2EN4cute5tupleIJNS5_1CILi128EEES8_NS7_ILi64EEEEEENS_10bfloat16_tEfNS_4arch4Sm80ELb1ELb0ELb1ELb1ELb1ELb0ELb0ELb0ELi2ELi4ELi4ELi4ELb0EEENS1_24CollectiveEpilogueBwdGQAISA_fSD_Li256ELb1ELb1EEENS1_25SingleTileBwdLPTSchedulerILb1ELi128ELb1EEEEEEEEEvNT_6ParamsE$_ZZN4cute6detail16composition_implINS_5tupleIJNS_1CILi8EEENS3_ILi2EEES5_S5_S4_S5_EEENS2_IJNS3_ILi1EEEiiiNS3_ILi72EEENS3_ILi512EEEEEENS2_IJNS2_IJS5_S5_S5_EEES5_NS3_ILi4EEEEEENS2_IJNS2_IJS7_S9_S4_EEENS3_ILi4096EEENS3_ILi16EEEEEEEEDaRKT_RKT0_RKT1_RKT2_ENKUlRKT_RKT0_E_clISB_SE_EEDaSW_SZ_:
[----:B------:R-:W-:Y:S01]  /*e160*/  IADD3 R33, R1, 0x1380, RZ ;  /* 0x0000138001217810 */ /* 0x000fe20007ffe0ff */
[----:B------:R-:W-:Y:S01]  /*e170*/  IMAD.MOV.U32 R59, RZ, RZ, R58 ;  /* 0x000000ffff3b7224 */ /* 0x000fe200078e003a */
[----:B------:R-:W-:Y:S02]  /*e180*/  MOV R10, 0xe1c0 ;  /* 0x0000e1c0000a7802 */ /* 0x000fe40000000f00 */
[----:B------:R-:W-:-:S04]  /*e190*/  IADD3 R33, R33, c[0x0][0x20], RZ ;  /* 0x0000080021217a10 */ /* 0x000fc80007ffe0ff */
[----:B------:R-:W-:Y:S02]  /*e1a0*/  IADD3 R55, R33, 0x4, RZ ;  /* 0x0000000421377810 */ /* 0x000fe40007ffe0ff */
[----:B------:R-:W-:Y:S05]  /*e1b0*/  CALL.REL.NOINC `($_ZN7cutlass13device_kernelIN5flash19enable_sm80_to_sm89INS1_16FlashAttnBwdSm80INS1_25CollectiveMainloopBwdSm80ILi2ELi2EN4cute5tupleIJNS5_1CILi128EEES8_NS7_ILi64EEEEEENS_10bfloat16_tEfNS_4arch4Sm80ELb1ELb0ELb1ELb1ELb1ELb0ELb0ELb0ELi2ELi4ELi4ELi4ELb0EEENS1_24CollectiveEpilogueBwdGQAISA_fSD_Li256ELb1ELb1EEENS1_25SingleTileBwdLPTSchedulerILb1ELi128ELb1EEEEEEEEEvNT_6ParamsE$_ZZN4cute6detail16composition_implINS_5tupleIJNS_1CILi8EEENS3_ILi2EEES5_S5_S4_S5_EEENS2_IJNS3_ILi1EEEiiiNS3_ILi72EEENS3_ILi512EEEEEENS2_IJS5_S5_S5_EEENS2_IJS7_S9_S4_EEEEEDaRKT_RKT0_RKT1_RKT2_ENKUlRKT_RKT0_E_clIS5_S4_EEDaSR_SU_) ;  /* 0x0000076000007944 */ /* 0x000fea0003c00000 */
[----:B-----5:R-:W-:Y:S01]  /*e1c0*/  MOV R3, R2 ;  /* 0x0000000200037202 */ /* 0x020fe20000000f00 */
[----:B------:R-:W-:Y:S01]  /*e1d0*/  IMAD.MOV.U32 R86, RZ, RZ, R55 ;  /* 0x000000ffff567224 */ /* 0x000fe200078e0037 */
[----:B------:R-:W-:Y:S02]  /*e1e0*/  MOV R2, 0xe200 ;  /* 0x0000e20000027802 */ /* 0x000fe40000000f00 */
[----:B-1----:R-:W-:Y:S05]  /*e1f0*/  CALL.REL.NOINC `($_ZN7cutlass13device_kernelIN5flash19enable_sm80_to_sm89INS1_16FlashAttnBwdSm80INS1_25CollectiveMainloopBwdSm80ILi2ELi2EN4cute5tupleIJNS5_1CILi128EEES8_NS7_ILi64EEEEEENS_10bfloat16_tEfNS_4arch4Sm80ELb1ELb0ELb1ELb1ELb1ELb0ELb0ELb0ELi2ELi4ELi4ELi4ELb0EEENS1_24CollectiveEpilogueBwdGQAISA_fSD_Li256ELb1ELb1EEENS1_25SingleTileBwdLPTSchedulerILb1ELi128ELb1EEEEEEEEEvNT_6ParamsE$_ZN4cute3eso3ESOILb1ELb0EJNS_1CILi1EEENS2_ILi512EEEiEEC2ERKS3_RKS4_RKi) ;  /* 0xffff9f9000007944 */ /* 0x002fea0003c3ffff */
[----:B------:R2:W5:Y:S01]  /*e200*/  LDL R2, [R1+0x1384] ;  /* 0x0013840001027983 */ /* 0x0005620000100800 */
[----:B------:R-:W-:Y:S02]  /*e210*/  MOV R77, R33 ;  /* 0x00000021004d7202 */ /* 0x000fe40000000f00 */
[----:B------:R-:W-:Y:S02]  /*e220*/  MOV R6, 0xe240 ;  /* 0x0000e24000067802 */ /* 0x000fe40000000f00 */
[----:B-12--5:R-:W-:Y:S05]  /*e230*/  CALL.REL.NOINC `($_ZN7cutlass13device_kernelIN5flash19enable_sm80_to_sm89INS1_16FlashAttnBwdSm80INS1_25CollectiveMainloopBwdSm80ILi2ELi2EN4cute5tupleIJNS5_1CILi128EEES8_NS7_ILi64EEEEEENS_10bfloat16_tEfNS_4arch4Sm80ELb1ELb0ELb1ELb1ELb1ELb0ELb0ELb0ELi2ELi4ELi4ELi4ELb0EEENS1_24CollectiveEpilogueBwdGQAISA_fSD_Li256ELb1ELb1EEENS1_25SingleTileBwdLPTSchedulerILb1ELi128ELb1EEEEEEEEEvNT_6ParamsE$_ZN4cute5tupleIJNS0_IJNS_1CILi2EEES2_S2_EEENS0_IJNS1_ILi1EEENS1_ILi512EEEiEEEEEC2ERKS3_RKS6_) ;  /* 0xffffd16000007944 */ /* 0x026fea0003c3ffff */
[----:B------:R1:W5:Y:S01]  /*e240*/  LDL R33, [R1+0x1380] ;  /* 0x0013800001217983 */ /* 0x0003620000100800 */
[----:B------:R-:W-:-:S04]  /*e250*/  MOV R63, 0x0 ;  /* 0x00000000003f7802 */ /* 0x000fc80000000f00 */
[----:B------:R-:W-:Y:S05]  /*e260*/  RET.REL.NODEC R62 `(_ZN7cutlass13device_kernelIN5flash19enable_sm80_to_sm89INS1_16FlashAttnBwdSm80INS1_25CollectiveMainloopBwdSm80ILi2ELi2EN4cute5tupleIJNS5_1CILi128EEES8_NS7_ILi64EEEEEENS_10bfloat16_tEfNS_4arch4Sm80ELb1ELb0ELb1ELb1ELb1ELb0ELb0ELb0ELi2ELi4ELi4ELi4ELb0EEENS1_24CollectiveEpilogueBwdGQAISA_fSD_Li256ELb1ELb1EEENS1_25SingleTileBwdLPTSchedulerILb1ELi128ELb1EEEEEEEEEvNT_6ParamsE) ;  /* 0xffff1d903e007950 */ /* 0x000fea0003c3ffff */
        .type           $_ZN7cutlass13device_kernelIN5flash19enable_sm80_to_sm89INS1_16FlashAttnBwdSm80INS1_25CollectiveMainloopBwdSm80ILi2ELi2EN4cute5tupleIJNS5_1CILi128EEES8_NS7_ILi64EEEEEENS_10bfloat16_tEfNS_4arch4Sm80ELb1ELb0ELb1ELb1ELb1ELb0ELb0ELb0ELi2ELi4ELi4ELi4ELb0EEENS1_24CollectiveEpilogueBwdGQAISA_fSD_Li256ELb1ELb1EEENS1_25SingleTileBwdLPTSchedulerILb1ELi128ELb1EEEEEEEEEvNT_6ParamsE$_ZZN4cute6detail16composition_implINS_5tupleIJNS_1CILi8EEENS3_ILi2EEES5_S5_S4_S5_EEENS2_IJNS3_ILi1EEEiiiNS3_ILi72EEENS3_ILi512EEEEEENS2_IJNS2_IJS5_S5_S5_EEES5_NS3_ILi4EEEEEENS2_IJNS2_IJS7_S9_S4_EEENS3_ILi4096EEENS3_ILi16EEEEEEEEDaRKT_RKT0_RKT1_RKT2_ENKUlRKT_RKT0_E_clISC_SG_EEDaSW_SZ_,@function
        .size           $_ZN7cutlass13device_kernelIN5flash19enable_sm80_to_sm89INS1_16FlashAttnBwdSm80INS1_25CollectiveMainloopBwdSm80ILi2ELi2EN4cute5tupleIJNS5_1CILi128EEES8_NS7_ILi64EEEEEENS_10bfloat16_tEfNS_4arch4Sm80ELb1ELb0ELb1ELb1ELb1ELb0ELb0ELb0ELi2ELi4ELi4ELi4ELb0EEENS1_24CollectiveEpilogueBwdGQAISA_fSD_Li256ELb1ELb1EEENS1_25SingleTileBwdLPTSchedulerILb1ELi128ELb1EEEEEEEEEvNT_6ParamsE$_ZZN4cute6detail16composition_implINS_5tupleIJNS_1CILi8EEENS3_ILi2EEES5_S5_S4_S5_EEENS2_IJNS3_ILi1EEEiiiNS3_ILi72EEENS3_ILi512EEEEEENS2_IJNS2_IJS5_S5_S5_EEES5_NS3_ILi4EEEEEENS2_IJNS2_IJS7_S9_S4_EEENS3_ILi4096EEENS3_ILi16EEEEEEEEDaRKT_RKT0_RKT1_RKT2_ENKUlRKT_RKT0_E_clISC_SG_EEDaSW_SZ_,($_ZN7cutlass13device_kernelIN5flash19enable_sm80_to_sm89INS1_16FlashAttnBwdSm80INS1_25CollectiveMainloopBwdSm80ILi2ELi2EN4cute5tupleIJNS5_1CILi128EEES8_NS7_ILi64EEEEEENS_10bfloat16_tEfNS_4arch4Sm80ELb1ELb0ELb1ELb1ELb1ELb0ELb0ELb0ELi2ELi4ELi4ELi4ELb0EEENS1_24CollectiveEpilogueBwdGQAISA_fSD_Li256ELb1ELb1EEENS1_25SingleTileBwdLPTSchedulerILb1ELi128ELb1EEEEEEEEEvNT_6ParamsE$_ZZN4cute6detail16composition_implINS_5tupleIJNS_1CILi8EEENS3_ILi2EEES5_S5_S4_S5_EEENS2_IJNS3_ILi1EEEiiiNS3_ILi72EEENS3_ILi512EEEEEENS2_IJNS3_ILi4EEES5_EEENS2_IJNS3_ILi16EEENS3_ILi8192EEEEEEEEDaRKT_RKT0_RKT1_RKT2_ENKUlRKT_RKT0_E_clISB_SD_EEDaSU_SX_ - $_ZN7cutlass13device_kernelIN5flash19enable_sm80_to_sm89INS1_16FlashAttnBwdSm80INS1_25CollectiveMainloopBwdSm80ILi2ELi2EN4cute5tupleIJNS5_1CILi128EEES8_NS7_ILi64EEEEEENS_10bfloat16_tEfNS_4arch4Sm80ELb1ELb0ELb1ELb1ELb1ELb0ELb0ELb0ELi2ELi4ELi4ELi4ELb0EEENS1_24CollectiveEpilogueBwdGQAISA_fSD_Li256ELb1ELb1EEENS1_25SingleTileBwdLPTSchedulerILb1ELi128ELb1EEEEEEEEEvNT_6ParamsE$_ZZN4cute6detail16composition_implINS_5tupleIJNS_1CILi8EEENS3_ILi2EEES5_S5_S4_S5_EEENS2_IJNS3_ILi1EEEiiiNS3_ILi72EEENS3_ILi512EEEEEENS2_IJNS2_IJS5_S5_S5_EEES5_NS3_ILi4EEEEEENS2_IJNS2_IJS7_S9_S4_EEENS3_ILi4096EEENS3_ILi16EEEEEEEEDaRKT_RKT0_RKT1_RKT2_ENKUlRKT_RKT0_E_clISC_SG_EEDaSW_SZ_)
$_ZN7cutlass13device_kernelIN5flash19enable_sm80_to_sm89INS1_16FlashAttnBwdSm80INS1_25CollectiveMainloopBwdSm80ILi2ELi2EN4cute5tupleIJNS5_1CILi128EEES8_NS7_ILi64EEEEEENS_10bfloat16_tEfNS_4arch4Sm80ELb1ELb0ELb1ELb1ELb1ELb0ELb0ELb0ELi2ELi4ELi4ELi4ELb0EEENS1_24CollectiveEpilogueBwdGQAISA_fSD_Li256ELb1ELb1EEENS1_25SingleTileBwdLPTSchedulerILb1ELi128ELb1EEEEEEEEEvNT_6ParamsE$_ZZN4cute6detail16composition_implINS_5tupleIJNS_1CILi8EEENS3_ILi2EEES5_S5_S4_S5_EEENS2_IJNS3_ILi1EEEiiiNS3_ILi72EEENS3_ILi512EEEEEENS2_IJNS2_IJS5_S5_S5_EEES5_NS3_ILi4EEEEEENS2_IJNS2_IJS7_S9_S4_EEENS3_ILi4096EEENS3_ILi16EEEEEEEEDaRKT_RKT0_RKT1_RKT2_ENKUlRKT_RKT0_E_clISC_SG_EEDaSW_SZ_:
        /* <DEDUP_REMOVED lines=33> */
        .type           $_ZN7cutlass13device_kernelIN5flash19enable_sm80_to_sm89INS1_16FlashAttnBwdSm80INS1_25CollectiveMainloopBwdSm80ILi2ELi2EN4cute5tupleIJNS5_1CILi128EEES8_NS7_ILi64EEEEEENS_10bfloat16_tEfNS_4arch4Sm80ELb1ELb0ELb1ELb1ELb1ELb0ELb0ELb0ELi2ELi4ELi4ELi4ELb0EEENS1_24CollectiveEpilogueBwdGQAISA_fSD_Li256ELb1ELb1EEENS1_25SingleTileBwdLPTSchedulerILb1ELi128ELb1EEEEEEEEEvNT_6ParamsE$_ZZN4cute6detail16composition_implINS_5tupleIJNS_1CILi8EEENS3_ILi2EEES5_S5_S4_S5_EEENS2_IJNS3_ILi1EEEiiiNS3_ILi72EEENS3_ILi512EEEEEENS2_IJNS3_ILi4EEES5_EEENS2_IJNS3_ILi16EEENS3_ILi8192EEEEEEEEDaRKT_RKT0_RKT1_RKT2_ENKUlRKT_RKT0_E_clISB_SD_EEDaSU_SX_,@function
        .size           $_ZN7cutlass13device_kernelIN5flash19enable_sm80_to_sm89INS1_16FlashAttnBwdSm80INS1_25CollectiveMainloopBwdSm80ILi2ELi2EN4cute5tupleIJNS5_1CILi128EEES8_NS7_ILi64EEEEEENS_10bfloat16_tEfNS_4arch4Sm80ELb1ELb0ELb1ELb1ELb1ELb0ELb0ELb0ELi2ELi4ELi4ELi4ELb0EEENS1_24CollectiveEpilogueBwdGQAISA_fSD_Li256ELb1ELb1EEENS1_25SingleTileBwdLPTSchedulerILb1ELi128ELb1EEEEEEEEEvNT_6ParamsE$_ZZN4cute6detail16composition_implINS_5tupleIJNS_1CILi8EEENS3_ILi2EEES5_S5_S4_S5_EEENS2_IJNS3_ILi1EEEiiiNS3_ILi72EEENS3_ILi512EEEEEENS2_IJNS3_ILi4EEES5_EEENS2_IJNS3_ILi16EEENS3_ILi8192EEEEEEEEDaRKT_RKT0_RKT1_RKT2_ENKUlRKT_RKT0_E_clISB_SD_EEDaSU_SX_,($_ZN7cutlass13device_kernelIN5flash19enable_sm80_to_sm89INS1_16FlashAttnBwdSm80INS1_25CollectiveMainloopBwdSm80ILi2ELi2EN4cute5tupleIJNS5_1CILi128EEES8_NS7_ILi64EEEEEENS_10bfloat16_tEfNS_4arch4Sm80ELb1ELb0ELb1ELb1ELb1ELb0ELb0ELb0ELi2ELi4ELi4ELi4ELb0EEENS1_24CollectiveEpilogueBwdGQAISA_fSD_Li256ELb1ELb1EEENS1_25SingleTileBwdLPTSchedulerILb1ELi128ELb1EEEEEEEEEvNT_6ParamsE$_ZZN4cute6detail16composition_implINS_5tupleIJNS_1CILi8EEENS3_ILi2EEES5_S5_S4_S5_EEENS2_IJNS3_ILi1EEEiiiNS3_ILi72EEENS3_ILi512EEEEEENS2_IJS5_S5_EEENS2_IJS7_S4_EEEEEDaRKT_RKT0_RKT1_RKT2_ENKUlRKT_RKT0_E_clIS5_S4_EEDaSR_SU_ - $_ZN7cutlass13device_kernelIN5flash19enable_sm80_to_sm89INS1_16FlashAttnBwdSm80INS1_25CollectiveMainloopBwdSm80ILi2ELi2EN4cute5tupleIJNS5_1CILi128EEES8_NS7_ILi64EEEEEENS_10bfloat16_tEfNS_4arch4Sm80ELb1ELb0ELb1ELb1ELb1ELb0ELb0ELb0ELi2ELi4ELi4ELi4ELb0EEENS1_24CollectiveEpilogueBwdGQAISA_fSD_Li256ELb1ELb1EEENS1_25SingleTileBwdLPTSchedulerILb1ELi128ELb1EEEEEEEEEvNT_6ParamsE$_ZZN4cute6detail16composition_implINS_5tupleIJNS_1CILi8EEENS3_ILi2EEES5_S5_S4_S5_EEENS2_IJNS3_ILi1EEEiiiNS3_ILi72EEENS3_ILi512EEEEEENS2_IJNS3_ILi4EEES5_EEENS2_IJNS3_ILi16EEENS3_ILi8192EEEEEEEEDaRKT_RKT0_RKT1_RKT2_ENKUlRKT_RKT0_E_clISB_SD_EEDaSU_SX_)
$_ZN7cutlass13device_kernelIN5flash19enable_sm80_to_sm89INS1_16FlashAttnBwdSm80INS1_25CollectiveMainloopBwdSm80ILi2ELi2EN4cute5tupleIJNS5_1CILi128EEES8_NS7_ILi64EEEEEENS_10bfloat16_tEfNS_4arch4Sm80ELb1ELb0ELb1ELb1ELb1ELb0ELb0ELb0ELi2ELi4ELi4ELi4ELb0EEENS1_24CollectiveEpilogueBwdGQAISA_fSD_Li256ELb1ELb1EEENS1_25SingleTileBwdLPTSchedulerILb1ELi128ELb1EEEEEEEEEvNT_6ParamsE$_ZZN4cute6detail16composition_implINS_5tupleIJNS_1CILi8EEENS3_ILi2EEES5_S5_S4_S5_EEENS2_IJNS3_ILi1EEEiiiNS3_ILi72EEENS3_ILi512EEEEEENS2_IJNS3_ILi4EEES5_EEENS2_IJNS3_ILi16EEENS3_ILi8192EEEEEEEEDaRKT_RKT0_RKT1_RKT2_ENKUlRKT_RKT0_E_clISB_SD_EEDaSU_SX_:
        /* <DEDUP_REMOVED lines=35> */
        .type           $_ZN7cutlass13device_kernelIN5flash19enable_sm80_to_sm89INS1_16FlashAttnBwdSm80INS1_25CollectiveMainloopBwdSm80ILi2ELi2EN4cute5tupleIJNS5_1CILi128EEES8_NS7_ILi64EEEEEENS_10bfloat16_tEfNS_4arch4Sm80ELb1ELb0ELb1ELb1ELb1ELb0ELb0ELb0ELi2ELi4ELi4ELi4ELb0EEENS1_24CollectiveEpilogueBwdGQAISA_fSD_Li256ELb1ELb1EEENS1_25SingleTileBwdLPTSchedulerILb1ELi128ELb1EEEEEEEEEvNT_6ParamsE$_ZZN4cute6detail16composition_implINS_5tupleIJNS_1CILi8EEENS3_ILi2EEES5_S5_S4_S5_EEENS2_IJNS3_ILi1EEEiiiNS3_ILi72EEENS3_ILi512EEEEEENS2_IJS5_S5_EEENS2_IJS7_S4_EEEEEDaRKT_RKT0_RKT1_RKT2_ENKUlRKT_RKT0_E_clIS5_S4_EEDaSR_SU_,@function
        .size           $_ZN7cutlass13device_kernelIN5flash19enable_sm80_to_sm89INS1_16FlashAttnBwdSm80INS1_25CollectiveMainloopBwdSm80ILi2ELi2EN4cute5tupleIJNS5_1CILi128EEES8_NS7_ILi64EEEEEENS_10bfloat16_tEfNS_4arch4Sm80ELb1ELb0ELb1ELb1ELb1ELb0ELb0ELb0ELi2ELi4ELi4ELi4ELb0EEENS1_24CollectiveEpilogueBwdGQAISA_fSD_Li256ELb1ELb1EEENS1_25SingleTileBwdLPTSchedulerILb1ELi128ELb1EEEEEEEEEvNT_6ParamsE$_ZZN4cute6detail16composition_implINS_5tupleIJNS_1CILi8EEENS3_ILi2EEES5_S5_S4_S5_EEENS2_IJNS3_ILi1EEEiiiNS3_ILi72EEENS3_ILi512EEEEEENS2_IJS5_S5_EEENS2_IJS7_S4_EEEEEDaRKT_RKT0_RKT1_RKT2_ENKUlRKT_RKT0_E_clIS5_S4_EEDaSR_SU_,($_ZN7cutlass13device_kernelIN5flash19enable_sm80_to_sm89INS1_16FlashAttnBwdSm80INS1_25CollectiveMainloopBwdSm80ILi2ELi2EN4cute5tupleIJNS5_1CILi128EEES8_NS7_ILi64EEEEEENS_10bfloat16_tEfNS_4arch4Sm80ELb1ELb0ELb1ELb1ELb1ELb0ELb0ELb0ELi2ELi4ELi4ELi4ELb0EEENS1_24CollectiveEpilogueBwdGQAISA_fSD_Li256ELb1ELb1EEENS1_25SingleTileBwdLPTSchedulerILb1ELi128ELb1EEEEEEEEEvNT_6ParamsE$_ZZN4cute6detail16composition_implINS_5tupleIJNS_1CILi8EEENS3_ILi2EEES5_S5_S4_S5_EEENS2_IJNS3_ILi1EEEiiiNS3_ILi72EEENS3_ILi512EEEEEENS2_IJS5_S5_S5_EEENS2_IJS7_S9_S4_EEEEEDaRKT_RKT0_RKT1_RKT2_ENKUlRKT_RKT0_E_clIS5_S4_EEDaSR_SU_ - $_ZN7cutlass13device_kernelIN5flash19enable_sm80_to_sm89INS1_16FlashAttnBwdSm80INS1_25CollectiveMainloopBwdSm80ILi2ELi2EN4cute5tupleIJNS5_1CILi128EEES8_NS7_ILi64EEEEEENS_10bfloat16_tEfNS_4arch4Sm80ELb1ELb0ELb1ELb1ELb1ELb0ELb0ELb0ELi2ELi4ELi4ELi4ELb0EEENS1_24CollectiveEpilogueBwdGQAISA_fSD_Li256ELb1ELb1EEENS1_25SingleTileBwdLPTSchedulerILb1ELi128ELb1EEEEEEEEEvNT_6ParamsE$_ZZN4cute6detail16composition_implINS_5tupleIJNS_1CILi8EEENS3_ILi2EEES5_S5_S4_S5_EEENS2_IJNS3_ILi1EEEiiiNS3_ILi72EEENS3_ILi512EEEEEENS2_IJS5_S5_EEENS2_IJS7_S4_EEEEEDaRKT_RKT0_RKT1_RKT2_ENKUlRKT_RKT0_E_clIS5_S4_EEDaSR_SU_)
$_ZN7cutlass13device_kernelIN5flash19enable_sm80_to_sm89INS1_16FlashAttnBwdSm80INS1_25CollectiveMainloopBwdSm80ILi2ELi2EN4cute5tupleIJNS5_1CILi128EEES8_NS7_ILi64EEEEEENS_10bfloat16_tEfNS_4arch4Sm80ELb1ELb0ELb1ELb1ELb1ELb0ELb0ELb0ELi2ELi4ELi4ELi4ELb0EEENS1_24CollectiveEpilogueBwdGQAISA_fSD_Li256ELb1ELb1EEENS1_25SingleTileBwdLPTSchedulerILb1ELi128ELb1EEEEEEEEEvNT_6ParamsE$_ZZN4cute6detail16composition_implINS_5tupleIJNS_1CILi8EEENS3_ILi2EEES5_S5_S4_S5_EEENS2_IJNS3_ILi1EEEiiiNS3_ILi72EEENS3_ILi512EEEEEENS2_IJS5_S5_EEENS2_IJS7_S4_EEEEEDaRKT_RKT0_RKT1_RKT2_ENKUlRKT_RKT0_E_clIS5_S4_EEDaSR_SU_:
        /* <DEDUP_REMOVED lines=15> */
[----:B-1---5:R-:W-:Y:S05]  /*e7a0*/  CALL.REL.NOINC `($_ZN7cutlass13device_kernelIN5flash19enable_sm80_to_sm89INS1_16FlashAttnBwdSm80INS1_25CollectiveMainloopBwdSm80ILi2ELi2EN4cute5tupleIJNS5_1CILi128EEES8_NS7_ILi64EEEEEENS_10bfloat16_tEfNS_4arch4Sm80ELb1ELb0ELb1ELb1ELb1ELb0ELb0ELb0ELi2ELi4ELi4ELi4ELb0EEENS1_24CollectiveEpilogueBwdGQAISA_fSD_Li256ELb1ELb1EEENS1_25SingleTileBwdLPTSchedulerILb1ELi128ELb1EEEEEEEEEvNT_6ParamsE$_ZZN4cute6detail16composition_implINS_5tupleIJNS_1CILi8EEENS3_ILi2EEES5_S5_S4_S5_EEENS2_IJNS3_ILi1EEEiiiNS3_ILi72EEENS3_ILi512EEEEEES5_S4_EEDaRKT_RKT0_RKT1_RKT2_ENKUlRKT_T0_E_clINS2_IJNS2_IJEEEST_S5_S7_EEENS_17integral_constantIiLi1EEEEEDaSP_SQ_) ;  /* 0x0000066000007944 */ /* 0x022fea0003c00000 */
[----:B-----5:R2:W-:Y:S01]  /*e7b0*/  STL [R1+0x13b0], R2 ;  /* 0x0013b00201007387 */ /* 0x0205e20000100800 */
[----:B------:R-:W-:Y:S02]  /*e7c0*/  IADD3 R3, R5, 0x28, RZ ;  /* 0x0000002805037810 */ /* 0x000fe40007ffe0ff */
[----:B------:R-:W-:Y:S01]  /*e7d0*/  MOV R6, 0xe800 ;  /* 0x0000e80000067802 */ /* 0x000fe20000000f00 */
[----:B------:R2:W-:Y:S04]  /*e7e0*/  STL.64 [R1+0x13a8], R72 ;  /* 0x0013a84801007387 */ /* 0x0005e80000100a00 */
[----:B-12---:R-:W-:Y:S05]  /*e7f0*/  CALL.REL.NOINC `($_ZN7cutlass13device_kernelIN5flash19enable_sm80_to_sm89INS1_16FlashAttnBwdSm80INS1_25CollectiveMainloopBwdSm80ILi2ELi2EN4cute5tupleIJNS5_1CILi128EEES8_NS7_ILi64EEEEEENS_10bfloat16_tEfNS_4arch4Sm80ELb1ELb0ELb1ELb1ELb1ELb0ELb0ELb0ELi2ELi4ELi4ELi4ELb0EEENS1_24CollectiveEpilogueBwdGQAISA_fSD_Li256ELb1ELb1EEENS1_25SingleTileBwdLPTSchedulerILb1ELi128ELb1EEEEEEEEEvNT_6ParamsE$_ZZN4cute6detail16composition_implINS_5tupleIJNS_1CILi8EEENS3_ILi2EEES5_S5_S4_S5_EEENS2_IJNS3_ILi1EEEiiiNS3_ILi72EEENS3_ILi512EEEEEES5_S4_EEDaRKT_RKT0_RKT1_RKT2_ENKUlRKT_T0_E_clINS2_IJNS2_IJS5_EEENS2_IJiEEES7_S7_EEENS_17integral_constantIiLi2EEEEEDaSP_SQ_) ;  /* 0x000006e000007944 */ /* 0x006fea0003c00000 */
[----:B------:R-:W2:Y:S01]  /*e800*/  LDL.64 R8, [R1+0x13a8] ;  /* 0x0013a80001087983 */ /* 0x000ea20000100a00 */
[----:B------:R-:W-:Y:S02]  /*e810*/  IADD3 R3, R5, 0x18, RZ ;  /* 0x0000001805037810 */ /* 0x000fe40007ffe0ff */
[----:B------:R-:W-:Y:S01]  /*e820*/  MOV R6, 0xe860 ;  /* 0x0000e86000067802 */ /* 0x000fe20000000f00 */
[----:B-----5:R3:W-:Y:S04]  /*e830*/  STL [R1+0x13a0], R2 ;  /* 0x0013a00201007387 */ /* 0x0207e80000100800 */
[----:B--2---:R3:W-:Y:S02]  /*e840*/  STL.64 [R1+0x1398], R8 ;  /* 0x0013980801007387 */ /* 0x0047e40000100a00 */
[----:B-1-3--:R-:W-:Y:S05]  /*e850*/  CALL.REL.NOINC `($_ZN7cutlass13device_kernelIN5flash19enable_sm80_to_sm89INS1_16FlashAttnBwdSm80INS1_25CollectiveMainloopBwdSm80ILi2ELi2EN4cute5tupleIJNS5_1CILi128EEES8_NS7_ILi64EEEEEENS_10bfloat16_tEfNS_4arch4Sm80ELb1ELb0ELb1ELb1ELb1ELb0ELb0ELb0ELi2ELi4ELi4ELi4ELb0EEENS1_24CollectiveEpilogueBwdGQAISA_fSD_Li256ELb1ELb1EEENS1_25SingleTileBwdLPTSchedulerILb1ELi128ELb1EEEEEEEEEvNT_6ParamsE$_ZZN4cute6detail16composition_implINS_5tupleIJNS_1CILi8EEENS3_ILi2EEES5_S5_S4_S5_EEENS2_IJNS3_ILi1EEEiiiNS3_ILi72EEENS3_ILi512EEEEEES5_S4_EEDaRKT_RKT0_RKT1_RKT2_ENKUlRKT_T0_E_clINS2_IJNS2_IJS5_EEENS2_IJiEEES7_S7_EEENS_17integral_constantIiLi3EEEEEDaSP_SQ_) ;  /* 0x0000072000007944 */ /* 0x00afea0003c00000 */
[----:B------:R-:W2:Y:S01]  /*e860*/  LDL.64 R8, [R1+0x1398] ;  /* 0x0013980001087983 */ /* 0x000ea20000100a00 */
[----:B------:R-:W-:-:S02]  /*e870*/  IADD3 R3, R5, 0x8, RZ ;  /* 0x0000000805037810 */ /* 0x000fc40007ffe0ff */
[----:B------:R-:W-:Y:S01]  /*e880*/  MOV R6, 0xe8c0 ;  /* 0x0000e8c000067802 */ /* 0x000fe20000000f00 */
[----:B-----5:R3:W-:Y:S04]  /*e890*/  STL [R1+0x1390], R2 ;  /* 0x0013900201007387 */ /* 0x0207e80000100800 */
[----:B--2---:R3:W-:Y:S02]  /*e8a0*/  STL.64 [R1+0x1388], R8 ;  /* 0x0013880801007387 */ /* 0x0047e40000100a00 */
[----:B-1-3--:R-:W-:Y:S05]  /*e8b0*/  CALL.REL.NOINC `($_ZN7cutlass13device_kernelIN5flash19enable_sm80_to_sm89INS1_16FlashAttnBwdSm80INS1_25CollectiveMainloopBwdSm80ILi2ELi2EN4cute5tupleIJNS5_1CILi128EEES8_NS7_ILi64EEEEEENS_10bfloat16_tEfNS_4arch4Sm80ELb1ELb0ELb1ELb1ELb1ELb0ELb0ELb0ELi2ELi4ELi4ELi4ELb0EEENS1_24CollectiveEpilogueBwdGQAISA_fSD_Li256ELb1ELb1EEENS1_25SingleTileBwdLPTSchedulerILb1ELi128ELb1EEEEEEEEEvNT_6ParamsE$_ZZN4cute6detail16composition_implINS_5tupleIJNS_1CILi8EEENS3_ILi2EEES5_S5_S4_S5_EEENS2_IJNS3_ILi1EEEiiiNS3_ILi72EEENS3_ILi512EEEEEES5_S4_EEDaRKT_RKT0_RKT1_RKT2_ENKUlRKT_T0_E_clINS2_IJNS2_IJS5_EEENS2_IJiEEES7_S7_EEENS_17integral_constantIiLi4EEEEEDaSP_SQ_) ;  /* 0x0000076000007944 */ /* 0x00afea0003c00000 */
[----:B------:R-:W-:Y:S02]  /*e8c0*/  MOV R2, R63 ;  /* 0x0000003f00027202 */ /* 0x000fe40000000f00 */
[----:B------:R-:W-:Y:S02]  /*e8d0*/  MOV R6, 0xe8f0 ;  /* 0x0000e8f000067802 */ /* 0x000fe40000000f00 */
[----:B-1---5:R-:W-:Y:S05]  /*e8e0*/  CALL.REL.NOINC `($_ZN7cutlass13device_kernelIN5flash19enable_sm80_to_sm89INS1_16FlashAttnBwdSm80INS1_25CollectiveMainloopBwdSm80ILi2ELi2EN4cute5tupleIJNS5_1CILi128EEES8_NS7_ILi64EEEEEENS_10bfloat16_tEfNS_4arch4Sm80ELb1ELb0ELb1ELb1ELb1ELb0ELb0ELb0ELi2ELi4ELi4ELi4ELb0EEENS1_24CollectiveEpilogueBwdGQAISA_fSD_Li256ELb1ELb1EEENS1_25SingleTileBwdLPTSchedulerILb1ELi128ELb1EEEEEEEEEvNT_6ParamsE$_ZN4cute5tupleIJNS_1CILi2EEEiEEC2ERKS2_RKi) ;  /* 0xffffcc5000007944 */ /* 0x022fea0003c3ffff */
[----:B------:R1:W5:Y:S01]  /*e8f0*/  LDL R2, [R1+0x13c8] ;  /* 0x0013c80001027983 */ /* 0x0003620000100800 */
[----:B------:R-:W-:-:S04]  /*e900*/  MOV R69, 0x0 ;  /* 0x0000000000457802 */ /* 0x000fc80000000f00 */
[----:B------:R-:W-:Y:S05]  /*e910*/  RET.REL.NODEC R68 `(_ZN7cutlass13device_kernelIN5flash19enable_sm80_to_sm89INS1_16FlashAttnBwdSm80INS1_25CollectiveMainloopBwdSm80ILi2ELi2EN4cute5tupleIJNS5_1CILi128EEES8_NS7_ILi64EEEEEENS_10bfloat16_tEfNS_4arch4Sm80ELb1ELb0ELb1ELb1ELb1ELb0ELb0ELb0ELi2ELi4ELi4ELi4ELb0EEENS1_24CollectiveEpilogueBwdGQAISA_fSD_Li256ELb1ELb1EEENS1_25SingleTileBwdLPTSchedulerILb1ELi128ELb1EEEEEEEEEvNT_6ParamsE) ;  /* 0xffff16e044007950 */ /* 0x000fea0003c3ffff */
        .type           $_ZN7cutlass13device_kernelIN5flash19enable_sm80_to_sm89INS1_16FlashAttnBwdSm80INS1_25CollectiveMainloopBwdSm80ILi2ELi2EN4cute5tupleIJNS5_1CILi128EEES8_NS7_ILi64EEEEEENS_10bfloat16_tEfNS_4arch4Sm80ELb1ELb0ELb1ELb1ELb1ELb0ELb0ELb0ELi2ELi4ELi4ELi4ELb0EEENS1_24CollectiveEpilogueBwdGQAISA_fSD_Li256ELb1ELb1EEENS1_25SingleTileBwdLPTSchedulerILb1ELi128ELb1EEEEEEEEEvNT_6ParamsE$_ZZN4cute6detail16composition_implINS_5tupleIJNS_1CILi8EEENS3_ILi2EEES5_S5_S4_S5_EEENS2_IJNS3_ILi1EEEiiiNS3_ILi72EEENS3_ILi512EEEEEENS2_IJS5_S5_S5_EEENS2_IJS7_S9_S4_EEEEEDaRKT_RKT0_RKT1_RKT2_ENKUlRKT_RKT0_E_clIS5_S4_EEDaSR_SU_,@function
        .size           $_ZN7cutlass13device_kernelIN5flash19enable_sm80_to_sm89INS1_16FlashAttnBwdSm80INS1_25CollectiveMainloopBwdSm80ILi2ELi2EN4cute5tupleIJNS5_1CILi128EEES8_NS7_ILi64EEEEEENS_10bfloat16_tEfNS_4arch4Sm80ELb1ELb0ELb1ELb1ELb1ELb0ELb0ELb0ELi2ELi4ELi4ELi4ELb0EEENS1_24CollectiveEpilogueBwdGQAISA_fSD_Li256ELb1ELb1EEENS1_25SingleTileBwdLPTSchedulerILb1ELi128ELb1EEEEEEEEEvNT_6ParamsE$_ZZN4cute6detail16composition_implINS_5tupleIJNS_1CILi8EEENS3_ILi2EEES5_S5_S4_S5_EEENS2_IJNS3_ILi1EEEiiiNS3_ILi72EEENS3_ILi512EEEEEENS2_IJS5_S5_S5_EEENS2_IJS7_S9_S4_EEEEEDaRKT_RKT0_RKT1_RKT2_ENKUlRKT_RKT0_E_clIS5_S4_EEDaSR_SU_,($_ZN7cutlass13device_kernelIN5flash19enable_sm80_to_sm89INS1_16FlashAttnBwdSm80INS1_25CollectiveMainloopBwdSm80ILi2ELi2EN4cute5tupleIJNS5_1CILi128EEES8_NS7_ILi64EEEEEENS_10bfloat16_tEfNS_4arch4Sm80ELb1ELb0ELb1ELb1ELb1ELb0ELb0ELb0ELi2ELi4ELi4ELi4ELb0EEENS1_24CollectiveEpilogueBwdGQAISA_fSD_Li256ELb1ELb1EEENS1_25SingleTileBwdLPTSchedulerILb1ELi128ELb1EEEEEEEEEvNT_6ParamsE$_ZZN4cute6detail16composition_implINS_5tupleIJNS_1CILi8EEENS3_ILi2EEES5_S5_S4_S5_EEENS2_IJNS3_ILi1EEEiiiNS3_ILi72EEENS3_ILi512EEEEEENS3_ILi4EEENS3_ILi16EEEEEDaRKT_RKT0_RKT1_RKT2_ENKUlRKT_T0_E_clINS2_IJNS2_IJEEESV_SB_S7_EEENS_17integral_constantIiLi2EEEEEDaSR_SS_ - $_ZN7cutlass13device_kernelIN5flash19enable_sm80_to_sm89INS1_16FlashAttnBwdSm80INS1_25CollectiveMainloopBwdSm80ILi2ELi2EN4cute5tupleIJNS5_1CILi128EEES8_NS7_ILi64EEEEEENS_10bfloat16_tEfNS_4arch4Sm80ELb1ELb0ELb1ELb1ELb1ELb0ELb0ELb0ELi2ELi4ELi4ELi4ELb0EEENS1_24CollectiveEpilogueBwdGQAISA_fSD_Li256ELb1ELb1EEENS1_25SingleTileBwdLPTSchedulerILb1ELi128ELb1EEEEEEEEEvNT_6ParamsE$_ZZN4cute6detail16composition_implINS_5tupleIJNS_1CILi8EEENS3_ILi2EEES5_S5_S4_S5_EEENS2_IJNS3_ILi1EEEiiiNS3_ILi72EEENS3_ILi512EEEEEENS2_IJS5_S5_S5_EEENS2_IJS7_S9_S4_EEEEEDaRKT_RKT0_RKT1_RKT2_ENKUlRKT_RKT0_E_clIS5_S4_EEDaSR_SU_)
$_ZN7cutlass13device_kernelIN5flash19enable_sm80_to_sm89INS1_16FlashAttnBwdSm80INS1_25CollectiveMainloopBwdSm80ILi2ELi2EN4cute5tupleIJNS5_1CILi128EEES8_NS7_ILi64EEEEEENS_10bfloat16_tEfNS_4arch4Sm80ELb1ELb0ELb1ELb1ELb1ELb0ELb0ELb0ELi2ELi4ELi4ELi4ELb0EEENS1_24CollectiveEpilogueBwdGQAISA_fSD_Li256ELb1ELb1EEENS1_25SingleTileBwdLPTSchedulerILb1ELi128ELb1EEEEEEEEEvNT_6ParamsE$_ZZN4cute6detail16composition_implINS_5tupleIJNS_1CILi8EEENS3_ILi2EEES5_S5_S4_S5_EEENS2_IJNS3_ILi1EEEiiiNS3_ILi72EEENS3_ILi512EEEEEENS2_IJS5_S5_S5_EEENS2_IJS7_S9_S4_EEEEEDaRKT_RKT0_RKT1_RKT2_ENKUlRKT_RKT0_E_clIS5_S4_EEDaSR_SU_:
        /* <DEDUP_REMOVED lines=37> */
[----:B------:R-:W-:Y:S02]  /*eb70*/  MOV R4, R10 ;  /* 0x0000000a00047202 */ /* 0x000fe40000000f00 */
[----:B------:R-:W-:-:S04]  /*eb80*/  MOV R5, 0x0 ;  /* 0x0000000000057802 */ /* 0x000fc80000000f00 */
[----:B------:R-:W-:Y:S05]  /*eb90*/  RET.REL.NODEC R4 `(_ZN7cutlass13device_kernelIN5flash19enable_sm80_to_sm89INS1_16FlashAttnBwdSm80INS1_25CollectiveMainloopBwdSm80ILi2ELi2EN4cute5tupleIJNS5_1CILi128EEES8_NS7_ILi64EEEEEENS_10bfloat16_tEfNS_4arch4Sm80ELb1ELb0ELb1ELb1ELb1ELb0ELb0ELb0ELi2ELi4ELi4ELi4ELb0EEENS1_24CollectiveEpilogueBwdGQAISA_fSD_Li256ELb1ELb1EEENS1_25SingleTileBwdLPTSchedulerILb1ELi128ELb1EEEEEEEEEvNT_6ParamsE) ;  /* 0xffff146004007950 */ /* 0x000fea0003c3ffff */
        .type           $_ZN7cutlass13device_kernelIN5flash19enable_sm80_to_sm89INS1_16FlashAttnBwdSm80INS1_25CollectiveMainloopBwdSm80ILi2ELi2EN4cute5tupleIJNS5_1CILi128EEES8_NS7_ILi64EEEEEENS_10bfloat16_tEfNS_4arch4Sm80ELb1ELb0ELb1ELb1ELb1ELb0ELb0ELb0ELi2ELi4ELi4ELi4ELb0EEENS1_24CollectiveEpilogueBwdGQAISA_fSD_Li256ELb1ELb1EEENS1_25SingleTileBwdLPTSchedulerILb1ELi128ELb1EEEEEEEEEvNT_6ParamsE$_ZZN4cute6detail16composition_implINS_5tupleIJNS_1CILi8EEENS3_ILi2EEES5_S5_S4_S5_EEENS2_IJNS3_ILi1EEEiiiNS3_ILi72EEENS3_ILi512EEEEEENS3_ILi4EEENS3_ILi16EEEEEDaRKT_RKT0_RKT1_RKT2_ENKUlRKT_T0_E_clINS2_IJNS2_IJEEESV_SB_S7_EEENS_17integral_constantIiLi2EEEEEDaSR_SS_,@function
        .size           $_ZN7cutlass13device_kernelIN5flash19enable_sm80_to_sm89INS1_16FlashAttnBwdSm80INS1_25CollectiveMainloopBwdSm80ILi2ELi2EN4cute5tupleIJNS5_1CILi128EEES8_NS7_ILi64EEEEEENS_10bfloat16_tEfNS_4arch4Sm80ELb1ELb0ELb1ELb1ELb1ELb0ELb0ELb0ELi2ELi4ELi4ELi4ELb0EEENS1_24CollectiveEpilogueBwdGQAISA_fSD_Li256ELb1ELb1EEENS1_25SingleTileBwdLPTSchedulerILb1ELi128ELb1EEEEEEEEEvNT_6ParamsE$_ZZN4cute6detail16composition_implINS_5tupleIJNS_1CILi8EEENS3_ILi2EEES5_S5_S4_S5_EEENS2_IJNS3_ILi1EEEiiiNS3_ILi72EEENS3_ILi512EEEEEENS3_ILi4EEENS3_ILi16EEEEEDaRKT_RKT0_RKT1_RKT2_ENKUlRKT_T0_E_clINS2_IJNS2_IJEEESV_SB_S7_EEENS_17integral_constantIiLi2EEEEEDaSR_SS_,($_ZN7cutlass13device_kernelIN5flash19enable_sm80_to_sm89INS1_16FlashAttnBwdSm80INS1_25CollectiveMainloopBwdSm80ILi2ELi2EN4cute5tupleIJNS5_1CILi128EEES8_NS7_ILi64EEEEEENS_10bfloat16_tEfNS_4arch4Sm80ELb1ELb0ELb1ELb1ELb1ELb0ELb0ELb0ELi2ELi4ELi4ELi4ELb0EEENS1_24CollectiveEpilogueBwdGQAISA_fSD_Li256ELb1ELb1EEENS1_25SingleTileBwdLPTSchedulerILb1ELi128ELb1EEEEEEEEEvNT_6ParamsE$_ZZN4cute6detail16composition_implINS_5tupleIJNS_1CILi8EEENS3_ILi2EEES5_S5_S4_S5_EEENS2_IJNS3_ILi1EEEiiiNS3_ILi72EEENS3_ILi512EEEEEENS3_ILi4EEENS3_ILi16EEEEEDaRKT_RKT0_RKT1_RKT2_ENKUlRKT_T0_E_clINS2_IJNS2_IJS5_EEENS2_IJiEEES5_S7_EEENS_17integral_constantIiLi3EEEEEDaSR_SS_ - $_ZN7cutlass13device_kernelIN5flash19enable_sm80_to_sm89INS1_16FlashAttnBwdSm80INS1_25CollectiveMainloopBwdSm80ILi2ELi2EN4cute5tupleIJNS5_1CILi128EEES8_NS7_ILi64EEEEEENS_10bfloat16_tEfNS_4arch4Sm80ELb1ELb0ELb1ELb1ELb1ELb0ELb0ELb0ELi2ELi4ELi4ELi4ELb0EEENS1_24CollectiveEpilogueBwdGQAISA_fSD_Li256ELb1ELb1EEENS1_25SingleTileBwdLPTSchedulerILb1ELi128ELb1EEEEEEEEEvNT_6ParamsE$_ZZN4cute6detail16composition_implINS_5tupleIJNS_1CILi8EEENS3_ILi2EEES5_S5_S4_S5_EEENS2_IJNS3_ILi1EEEiiiNS3_ILi72EEENS3_ILi512EEEEEENS3_ILi4EEENS3_ILi16EEEEEDaRKT_RKT0_RKT1_RKT2_ENKUlRKT_T0_E_clINS2_IJNS2_IJEEESV_SB_S7_EEENS_17integral_constantIiLi2EEEEEDaSR_SS_)
$_ZN7cutlass13device_kernelIN5flash19enable_sm80_to_sm89INS1_16FlashAttnBwdSm80INS1_25CollectiveMainloopBwdSm80ILi2ELi2EN4cute5tupleIJNS5_1CILi128EEES8_NS7_ILi64EEEEEENS_10bfloat16_tEfNS_4arch4Sm80ELb1ELb0ELb1ELb1ELb1ELb0ELb0ELb0ELi2ELi4ELi4ELi4ELb0EEENS1_24CollectiveEpilogueBwdGQAISA_fSD_Li256ELb1ELb1EEENS1_25SingleTileBwdLPTSchedulerILb1ELi128ELb1EEEEEEEEEvNT_6ParamsE$_ZZN4cute6detail16composition_implINS_5tupleIJNS_1CILi8EEENS3_ILi2EEES5_S5_S4_S5_EEENS2_IJNS3_ILi1EEEiiiNS3_ILi72EEENS3_ILi512EEEEEENS3_ILi4EEENS3_ILi16EEEEEDaRKT_RKT0_RKT1_RKT2_ENKUlRKT_T0_E_clINS2_IJNS2_IJEEESV_SB_S7_EEENS_17integral_constantIiLi2EEEEEDaSR_SS_:
        /* <DEDUP_REMOVED lines=13> */
        .type           $_ZN7cutlass13device_kernelIN5flash19enable_sm80_to_sm89INS1_16FlashAttnBwdSm80INS1_25CollectiveMainloopBwdSm80ILi2ELi2EN4cute5tupleIJNS5_1CILi128EEES8_NS7_ILi64EEEEEENS_10bfloat16_tEfNS_4arch4Sm80ELb1ELb0ELb1ELb1ELb1ELb0ELb0ELb0ELi2ELi4ELi4ELi4ELb0EEENS1_24CollectiveEpilogueBwdGQAISA_fSD_Li256ELb1ELb1EEENS1_25SingleTileBwdLPTSchedulerILb1ELi128ELb1EEEEEEEEEvNT_6ParamsE$_ZZN4cute6detail16composition_implINS_5tupleIJNS_1CILi8EEENS3_ILi2EEES5_S5_S4_S5_EEENS2_IJNS3_ILi1EEEiiiNS3_ILi72EEENS3_ILi512EEEEEENS3_ILi4EEENS3_ILi16EEEEEDaRKT_RKT0_RKT1_RKT2_ENKUlRKT_T0_E_clINS2_IJNS2_IJS5_EEENS2_IJiEEES5_S7_EEENS_17integral_constantIiLi3EEEEEDaSR_SS_,@function
        .size           $_ZN7cutlass13device_kernelIN5flash19enable_sm80_to_sm89INS1_16FlashAttnBwdSm80INS1_25CollectiveMainloopBwdSm80ILi2ELi2EN4cute5tupleIJNS5_1CILi128EEES8_NS7_ILi64EEEEEENS_10bfloat16_tEfNS_4arch4Sm80ELb1ELb0ELb1ELb1ELb1ELb0ELb0ELb0ELi2ELi4ELi4ELi4ELb0EEENS1_24CollectiveEpilogueBwdGQAISA_fSD_Li256ELb1ELb1EEENS1_25SingleTileBwdLPTSchedulerILb1ELi128ELb1EEEEEEEEEvNT_6ParamsE$_ZZN4cute6detail16composition_implINS_5tupleIJNS_1CILi8EEENS3_ILi2EEES5_S5_S4_S5_EEENS2_IJNS3_ILi1EEEiiiNS3_ILi72EEENS3_ILi512EEEEEENS3_ILi4EEENS3_ILi16EEEEEDaRKT_RKT0_RKT1_RKT2_ENKUlRKT_T0_E_clINS2_IJNS2_IJS5_EEENS2_IJiEEES5_S7_EEENS_17integral_constantIiLi3EEEEEDaSR_SS_,($_ZN7cutlass13device_kernelIN5flash19enable_sm80_to_sm89INS1_16FlashAttnBwdSm80INS1_25CollectiveMainloopBwdSm80ILi2ELi2EN4cute5tupleIJNS5_1CILi128EEES8_NS7_ILi64EEEEEENS_10bfloat16_tEfNS_4arch4Sm80ELb1ELb0ELb1ELb1ELb1ELb0ELb0ELb0ELi2ELi4ELi4ELi4ELb0EEENS1_24CollectiveEpilogueBwdGQAISA_fSD_Li256ELb1ELb1EEENS1_25SingleTileBwdLPTSchedulerILb1ELi128ELb1EEEEEEEEEvNT_6ParamsE$_ZZN4cute6detail16composition_implINS_5tupleIJNS_1CILi8EEENS3_ILi2EEES5_S5_S4_S5_EEENS2_IJNS3_ILi1EEEiiiNS3_ILi72EEENS3_ILi512EEEEEENS3_ILi4EEENS3_ILi16EEEEEDaRKT_RKT0_RKT1_RKT2_ENKUlRKT_T0_E_clINS2_IJNS2_IJS5_S5_EEENS2_IJiiEEES7_S7_EEENS_17integral_constantIiLi4EEEEEDaSR_SS_ - $_ZN7cutlass13device_kernelIN5flash19enable_sm80_to_sm89INS1_16FlashAttnBwdSm80INS1_25CollectiveMainloopBwdSm80ILi2ELi2EN4cute5tupleIJNS5_1CILi128EEES8_NS7_ILi64EEEEEENS_10bfloat16_tEfNS_4arch4Sm80ELb1ELb0ELb1ELb1ELb1ELb0ELb0ELb0ELi2ELi4ELi4ELi4ELb0EEENS1_24CollectiveEpilogueBwdGQAISA_fSD_Li256ELb1ELb1EEENS1_25SingleTileBwdLPTSchedulerILb1ELi128ELb1EEEEEEEEEvNT_6ParamsE$_ZZN4cute6detail16composition_implINS_5tupleIJNS_1CILi8EEENS3_ILi2EEES5_S5_S4_S5_EEENS2_IJNS3_ILi1EEEiiiNS3_ILi72EEENS3_ILi512EEEEEENS3_ILi4EEENS3_ILi16EEEEEDaRKT_RKT0_RKT1_RKT2_ENKUlRKT_T0_E_clINS2_IJNS2_IJS5_EEENS2_IJiEEES5_S7_EEENS_17integral_constantIiLi3EEEEEDaSR_SS_)
$_ZN7cutlass13device_kernelIN5flash19enable_sm80_to_sm89INS1_16FlashAttnBwdSm80INS1_25CollectiveMainloopBwdSm80ILi2ELi2EN4cute5tupleIJNS5_1CILi128EEES8_NS7_ILi64EEEEEENS_10bfloat16_tEfNS_4arch4Sm80ELb1ELb0ELb1ELb1ELb1ELb0ELb0ELb0ELi2ELi4ELi4ELi4ELb0EEENS1_24CollectiveEpilogueBwdGQAISA_fSD_Li256ELb1ELb1EEENS1_25SingleTileBwdLPTSchedulerILb1ELi128ELb1EEEEEEEEEvNT_6ParamsE$_ZZN4cute6detail16composition_implINS_5tupleIJNS_1CILi8EEENS3_ILi2EEES5_S5_S4_S5_EEENS2_IJNS3_ILi1EEEiiiNS3_ILi72EEENS3_ILi512EEEEEENS3_ILi4EEENS3_ILi16EEEEEDaRKT_RKT0_RKT1_RKT2_ENKUlRKT_T0_E_clINS2_IJNS2_IJS5_EEENS2_IJiEEES5_S7_EEENS_17integral_constantIiLi3EEEEEDaSR_SS_:
        /* <DEDUP_REMOVED lines=13> */
[----:B------:R-:W-:Y:S02]  /*ed40*/  MOV R4, R72 ;  /* 0x0000004800047202 */ /* 0x000fe40000000f00 */
[----:B------:R-:W-:-:S04]  /*ed50*/  MOV R5, 0x0 ;  /* 0x0000000000057802 */ /* 0x000fc80000000f00 */
[----:B------:R-:W-:Y:S05]  /*ed60*/  RET.REL.NODEC R4 `(_ZN7cutlass13device_kernelIN5flash19enable_sm80_to_sm89INS1_16FlashAttnBwdSm80INS1_25CollectiveMainloopBwdSm80ILi2ELi2EN4cute5tupleIJNS5_1CILi128EEES8_NS7_ILi64EEEEEENS_10bfloat16_tEfNS_4arch4Sm80ELb1ELb0ELb1ELb1ELb1ELb0ELb0ELb0ELi2ELi4ELi4ELi4ELb0EEENS1_24CollectiveEpilogueBwdGQAISA_fSD_Li256ELb1ELb1EEENS1_25SingleTileBwdLPTSchedulerILb1ELi128ELb1EEEEEEEEEvNT_6ParamsE) ;  /* 0xffff129004007950 */ /* 0x000fea0003c3ffff */
        .type           $_ZN7cutlass13device_kernelIN5flash19enable_sm80_to_sm89INS1_16FlashAttnBwdSm80INS1_25CollectiveMainloopBwdSm80ILi2ELi2EN4cute5tupleIJNS5_1CILi128EEES8_NS7_ILi64EEEEEENS_10bfloat16_tEfNS_4arch4Sm80ELb1ELb0ELb1ELb1ELb1ELb0ELb0ELb0ELi2ELi4ELi4ELi4ELb0EEENS1_24CollectiveEpilogueBwdGQAISA_fSD_Li256ELb1ELb1EEENS1_25SingleTileBwdLPTSchedulerILb1ELi128ELb1EEEEEEEEEvNT_6ParamsE$_ZZN4cute6detail16composition_implINS_5tupleIJNS_1CILi8EEENS3_ILi2EEES5_S5_S4_S5_EEENS2_IJNS3_ILi1EEEiiiNS3_ILi72EEENS3_ILi512EEEEEENS3_ILi4EEENS3_ILi16EEEEEDaRKT_RKT0_RKT1_RKT2_ENKUlRKT_T0_E_clINS2_IJNS2_IJS5_S5_EEENS2_IJiiEEES7_S7_EEENS_17integral_constantIiLi4EEEEEDaSR_SS_,@function
        .size           $_ZN7cutlass13device_kernelIN5flash19enable_sm80_to_sm89INS1_16FlashAttnBwdSm80INS1_25CollectiveMainloopBwdSm80ILi2ELi2EN4cute5tupleIJNS5_1CILi128EEES8_NS7_ILi64EEEEEENS_10bfloat16_tEfNS_4arch4Sm80ELb1ELb0ELb1ELb1ELb1ELb0ELb0ELb0ELi2ELi4ELi4ELi4ELb0EEENS1_24CollectiveEpilogueBwdGQAISA_fSD_Li256ELb1ELb1EEENS1_25SingleTileBwdLPTSchedulerILb1ELi128ELb1EEEEEEEEEvNT_6ParamsE$_ZZN4cute6detail16composition_implINS_5tupleIJNS_1CILi8EEENS3_ILi2EEES5_S5_S4_S5_EEENS2_IJNS3_ILi1EEEiiiNS3_ILi72EEENS3_ILi512EEEEEENS3_ILi4EEENS3_ILi16EEEEEDaRKT_RKT0_RKT1_RKT2_ENKUlRKT_T0_E_clINS2_IJNS2_IJS5_S5_EEENS2_IJiiEEES7_S7_EEENS_17integral_constantIiLi4EEEEEDaSR_SS_,($_ZN7cutlass13device_kernelIN5flash19enable_sm80_to_sm89INS1_16FlashAttnBwdSm80INS1_25CollectiveMainloopBwdSm80ILi2ELi2EN4cute5tupleIJNS5_1CILi128EEES8_NS7_ILi64EEEEEENS_10bfloat16_tEfNS_4arch4Sm80ELb1ELb0ELb1ELb1ELb1ELb0ELb0ELb0ELi2ELi4ELi4ELi4ELb0EEENS1_24CollectiveEpilogueBwdGQAISA_fSD_Li256ELb1ELb1EEENS1_25SingleTileBwdLPTSchedulerILb1ELi128ELb1EEEEEEEEEvNT_6ParamsE$_ZZN4cute6detail16composition_implINS_5tupleIJNS_1CILi8EEENS3_ILi2EEES5_S5_S4_S5_EEENS2_IJNS3_ILi1EEEiiiNS3_ILi72EEENS3_ILi512EEEEEES5_S4_EEDaRKT_RKT0_RKT1_RKT2_ENKUlRKT_T0_E_clINS2_IJNS2_IJEEEST_S5_S7_EEENS_17integral_constantIiLi1EEEEEDaSP_SQ_ - $_ZN7cutlass13device_kernelIN5flash19enable_sm80_to_sm89INS1_16FlashAttnBwdSm80INS1_25CollectiveMainloopBwdSm80ILi2ELi2EN4cute5tupleIJNS5_1CILi128EEES8_NS7_ILi64EEEEEENS_10bfloat16_tEfNS_4arch4Sm80ELb1ELb0ELb1ELb1ELb1ELb0ELb0ELb0ELi2ELi4ELi4ELi4ELb0EEENS1_24CollectiveEpilogueBwdGQAISA_fSD_Li256ELb1ELb1EEENS1_25SingleTileBwdLPTSchedulerILb1ELi128ELb1EEEEEEEEEvNT_6ParamsE$_ZZN4cute6detail16composition_implINS_5tupleIJNS_1CILi8EEENS3_ILi2EEES5_S5_S4_S5_EEENS2_IJNS3_ILi1EEEiiiNS3_ILi72EEENS3_ILi512EEEEEENS3_ILi4EEENS3_ILi16EEEEEDaRKT_RKT0_RKT1_RKT2_ENKUlRKT_T0_E_clINS2_IJNS2_IJS5_S5_EEENS2_IJiiEEES7_S7_EEENS_17integral_constantIiLi4EEEEEDaSR_SS_)
$_ZN7cutlass13device_kernelIN5flash19enable_sm80_to_sm89INS1_16FlashAttnBwdSm80INS1_25CollectiveMainloopBwdSm80ILi2ELi2EN4cute5tupleIJNS5_1CILi128EEES8_NS7_ILi64EEEEEENS_10bfloat16_tEfNS_4arch4Sm80ELb1ELb0ELb1ELb1ELb1ELb0ELb0ELb0ELi2ELi4ELi4ELi4ELb0EEENS1_24CollectiveEpilogueBwdGQAISA_fSD_Li256ELb1ELb1EEENS1_25SingleTileBwdLPTSchedulerILb1ELi128ELb1EEEEEEEEEvNT_6ParamsE$_ZZN4cute6detail16composition_implINS_5tupleIJNS_1CILi8EEENS3_ILi2EEES5_S5_S4_S5_EEENS2_IJNS3_ILi1EEEiiiNS3_ILi72EEENS3_ILi512EEEEEENS3_ILi4EEENS3_ILi16EEEEEDaRKT_RKT0_RKT1_RKT2_ENKUlRKT_T0_E_clINS2_IJNS2_IJS5_S5_EEENS2_IJiiEEES7_S7_EEENS_17integral_constantIiLi4EEEEEDaSR_SS_:
        /* <DEDUP_REMOVED lines=10> */
        .type           $_ZN7cutlass13device_kernelIN5flash19enable_sm80_to_sm89INS1_16FlashAttnBwdSm80INS1_25CollectiveMainloopBwdSm80ILi2ELi2EN4cute5tupleIJNS5_1CILi128EEES8_NS7_ILi64EEEEEENS_10bfloat16_tEfNS_4arch4Sm80ELb1ELb0ELb1ELb1ELb1ELb0ELb0ELb0ELi2ELi4ELi4ELi4ELb0EEENS1_24CollectiveEpilogueBwdGQAISA_fSD_Li256ELb1ELb1EEENS1_25SingleTileBwdLPTSchedulerILb1ELi128ELb1EEEEEEEEEvNT_6ParamsE$_ZZN4cute6detail16composition_implINS_5tupleIJNS_1CILi8EEENS3_ILi2EEES5_S5_S4_S5_EEENS2_IJNS3_ILi1EEEiiiNS3_ILi72EEENS3_ILi512EEEEEES5_S4_EEDaRKT_RKT0_RKT1_RKT2_ENKUlRKT_T0_E_clINS2_IJNS2_IJEEEST_S5_S7_EEENS_17integral_constantIiLi1EEEEEDaSP_SQ_,@function
        .size           $_ZN7cutlass13device_kernelIN5flash19enable_sm80_to_sm89INS1_16FlashAttnBwdSm80INS1_25CollectiveMainloopBwdSm80ILi2ELi2EN4cute5tupleIJNS5_1CILi128EEES8_NS7_ILi64EEEEEENS_10bfloat16_tEfNS_4arch4Sm80ELb1ELb0ELb1ELb1ELb1ELb0ELb0ELb0ELi2ELi4ELi4ELi4ELb0EEENS1_24CollectiveEpilogueBwdGQAISA_fSD_Li256ELb1ELb1EEENS1_25SingleTileBwdLPTSchedulerILb1ELi128ELb1EEEEEEEEEvNT_6ParamsE$_ZZN4cute6detail16composition_implINS_5tupleIJNS_1CILi8EEENS3_ILi2EEES5_S5_S4_S5_EEENS2_IJNS3_ILi1EEEiiiNS3_ILi72EEENS3_ILi512EEEEEES5_S4_EEDaRKT_RKT0_RKT1_RKT2_ENKUlRKT_T0_E_clINS2_IJNS2_IJEEEST_S5_S7_EEENS_17integral_constantIiLi1EEEEEDaSP_SQ_,($_ZN7cutlass13device_kernelIN5flash19enable_sm80_to_sm89INS1_16FlashAttnBwdSm80INS1_25CollectiveMainloopBwdSm80ILi2ELi2EN4cute5tupleIJNS5_1CILi128EEES8_NS7_ILi64EEEEEENS_10bfloat16_tEfNS_4arch4Sm80ELb1ELb0ELb1ELb1ELb1ELb0ELb0ELb0ELi2ELi4ELi4ELi4ELb0EEENS1_24CollectiveEpilogueBwdGQAISA_fSD_Li256ELb1ELb1EEENS1_25SingleTileBwdLPTSchedulerILb1ELi128ELb1EEEEEEEEEvNT_6ParamsE$_ZZN4cute6detail16composition_implINS_5tupleIJNS_1CILi8EEENS3_ILi2EEES5_S5_S4_S5_EEENS2_IJNS3_ILi1EEEiiiNS3_ILi72EEENS3_ILi512EEEEEES5_S4_EEDaRKT_RKT0_RKT1_RKT2_ENKUlRKT_T0_E_clINS2_IJNS2_IJS5_EEENS2_IJiEEES7_S7_EEENS_17integral_constantIiLi2EEEEEDaSP_SQ_ - $_ZN7cutlass13device_kernelIN5flash19enable_sm80_to_sm89INS1_16FlashAttnBwdSm80INS1_25CollectiveMainloopBwdSm80ILi2ELi2EN4cute5tupleIJNS5_1CILi128EEES8_NS7_ILi64EEEEEENS_10bfloat16_tEfNS_4arch4Sm80ELb1ELb0ELb1ELb1ELb1ELb0ELb0ELb0ELi2ELi4ELi4ELi4ELb0EEENS1_24CollectiveEpilogueBwdGQAISA_fSD_Li256ELb1ELb1EEENS1_25SingleTileBwdLPTSchedulerILb1ELi128ELb1EEEEEEEEEvNT_6ParamsE$_ZZN4cute6detail16composition_implINS_5tupleIJNS_1CILi8EEENS3_ILi2EEES5_S5_S4_S5_EEENS2_IJNS3_ILi1EEEiiiNS3_ILi72EEENS3_ILi512EEEEEES5_S4_EEDaRKT_RKT0_RKT1_RKT2_ENKUlRKT_T0_E_clINS2_IJNS2_IJEEEST_S5_S7_EEENS_17integral_constantIiLi1EEEEEDaSP_SQ_)
$_ZN7cutlass13device_kernelIN5flash19enable_sm80_to_sm89INS1_16FlashAttnBwdSm80INS1_25CollectiveMainloopBwdSm80ILi2ELi2EN4cute5tupleIJNS5_1CILi128EEES8_NS7_ILi64EEEEEENS_10bfloat16_tEfNS_4arch4Sm80ELb1ELb0ELb1ELb1ELb1ELb0ELb0ELb0ELi2ELi4ELi4ELi4ELb0EEENS1_24CollectiveEpilogueBwdGQAISA_fSD_Li256ELb1ELb1EEENS1_25SingleTileBwdLPTSchedulerILb1ELi128ELb1EEEEEEEEEvNT_6ParamsE$_ZZN4cute6detail16composition_implINS_5tupleIJNS_1CILi8EEENS3_ILi2EEES5_S5_S4_S5_EEENS2_IJNS3_ILi1EEEiiiNS3_ILi72EEENS3_ILi512EEEEEES5_S4_EEDaRKT_RKT0_RKT1_RKT2_ENKUlRKT_T0_E_clINS2_IJNS2_IJEEEST_S5_S7_EEENS_17integral_constantIiLi1EEEEEDaSP_SQ_:
        /* <DEDUP_REMOVED lines=10> */
[----:B------:R-:W-:Y:S02]  /*eeb0*/  MOV R8, R6 ;  /* 0x0000000600087202 */ /* 0x000fe40000000f00 */
[----:B------:R-:W-:-:S04]  /*eec0*/  MOV R9, 0x0 ;  /* 0x0000000000097802 */ /* 0x000fc80000000f00 */
[----:B------:R-:W-:Y:S05]  /*eed0*/  RET.REL.NODEC R8 `(_ZN7cutlass13device_kernelIN5flash19enable_sm80_to_sm89INS1_16FlashAttnBwdSm80INS1_25CollectiveMainloopBwdSm80ILi2ELi2EN4cute5tupleIJNS5_1CILi128EEES8_NS7_ILi64EEEEEENS_10bfloat16_tEfNS_4arch4Sm80ELb1ELb0ELb1ELb1ELb1ELb0ELb0ELb0ELi2ELi4ELi4ELi4ELb0EEENS1_24CollectiveEpilogueBwdGQAISA_fSD_Li256ELb1ELb1EEENS1_25SingleTileBwdLPTSchedulerILb1ELi128ELb1EEEEEEEEEvNT_6ParamsE) ;  /* 0xffff112008007950 */ /* 0x000fea0003c3ffff */
        .type           $_ZN7cutlass13device_kernelIN5flash19enable_sm80_to_sm89INS1_16FlashAttnBwdSm80INS1_25CollectiveMainloopBwdSm80ILi2ELi2EN4cute5tupleIJNS5_1CILi128EEES8_NS7_ILi64EEEEEENS_10bfloat16_tEfNS_4arch4Sm80ELb1ELb0ELb1ELb1ELb1ELb0ELb0ELb0ELi2ELi4ELi4ELi4ELb0EEENS1_24CollectiveEpilogueBwdGQAISA_fSD_Li256ELb1ELb1EEENS1_25SingleTileBwdLPTSchedulerILb1ELi128ELb1EEEEEEEEEvNT_6ParamsE$_ZZN4cute6detail16composition_implINS_5tupleIJNS_1CILi8EEENS3_ILi2EEES5_S5_S4_S5_EEENS2_IJNS3_ILi1EEEiiiNS3_ILi72EEENS3_ILi512EEEEEES5_S4_EEDaRKT_RKT0_RKT1_RKT2_ENKUlRKT_T0_E_clINS2_IJNS2_IJS5_EEENS2_IJiEEES7_S7_EEENS_17integral_constantIiLi2EEEEEDaSP_SQ_,@function
        .size           $_ZN7cutlass13device_kernelIN5flash19enable_sm80_to_sm89INS1_16FlashAttnBwdSm80INS1_25CollectiveMainloopBwdSm80ILi2ELi2EN4cute5tupleIJNS5_1CILi128EEES8_NS7_ILi64EEEEEENS_10bfloat16_tEfNS_4arch4Sm80ELb1ELb0ELb1ELb1ELb1ELb0ELb0ELb0ELi2ELi4ELi4ELi4ELb0EEENS1_24CollectiveEpilogueBwdGQAISA_fSD_Li256ELb1ELb1EEENS1_25SingleTileBwdLPTSchedulerILb1ELi128ELb1EEEEEEEEEvNT_6ParamsE$_ZZN4cute6detail16composition_implINS_5tupleIJNS_1CILi8EEENS3_ILi2EEES5_S5_S4_S5_EEENS2_IJNS3_ILi1EEEiiiNS3_ILi72EEENS3_ILi512EEEEEES5_S4_EEDaRKT_RKT0_RKT1_RKT2_ENKUlRKT_T0_E_clINS2_IJNS2_IJS5_EEENS2_IJiEEES7_S7_EEENS_17integral_constantIiLi2EEEEEDaSP_SQ_,($_ZN7cutlass13device_kernelIN5flash19enable_sm80_to_sm89INS1_16FlashAttnBwdSm80INS1_25CollectiveMainloopBwdSm80ILi2ELi2EN4cute5tupleIJNS5_1CILi128EEES8_NS7_ILi64EEEEEENS_10bfloat16_tEfNS_4arch4Sm80ELb1ELb0ELb1ELb1ELb1ELb0ELb0ELb0ELi2ELi4ELi4ELi4ELb0EEENS1_24CollectiveEpilogueBwdGQAISA_fSD_Li256ELb1ELb1EEENS1_25SingleTileBwdLPTSchedulerILb1ELi128ELb1EEEEEEEEEvNT_6ParamsE$_ZZN4cute6detail16composition_implINS_5tupleIJNS_1CILi8EEENS3_ILi2EEES5_S5_S4_S5_EEENS2_IJNS3_ILi1EEEiiiNS3_ILi72EEENS3_ILi512EEEEEES5_S4_EEDaRKT_RKT0_RKT1_RKT2_ENKUlRKT_T0_E_clINS2_IJNS2_IJS5_EEENS2_IJiEEES7_S7_EEENS_17integral_constantIiLi3EEEEEDaSP_SQ_ - $_ZN7cutlass13device_kernelIN5flash19enable_sm80_to_sm89INS1_16FlashAttnBwdSm80INS1_25CollectiveMainloopBwdSm80ILi2ELi2EN4cute5tupleIJNS5_1CILi128EEES8_NS7_ILi64EEEEEENS_10bfloat16_tEfNS_4arch4Sm80ELb1ELb0ELb1ELb1ELb1ELb0ELb0ELb0ELi2ELi4ELi4ELi4ELb0EEENS1_24CollectiveEpilogueBwdGQAISA_fSD_Li256ELb1ELb1EEENS1_25SingleTileBwdLPTSchedulerILb1ELi128ELb1EEEEEEEEEvNT_6ParamsE$_ZZN4cute6detail16composition_implINS_5tupleIJNS_1CILi8EEENS3_ILi2EEES5_S5_S4_S5_EEENS2_IJNS3_ILi1EEEiiiNS3_ILi72EEENS3_ILi512EEEEEES5_S4_EEDaRKT_RKT0_RKT1_RKT2_ENKUlRKT_T0_E_clINS2_IJNS2_IJS5_EEENS2_IJiEEES7_S7_EEENS_17integral_constantIiLi2EEEEEDaSP_SQ_)
$_ZN7cutlass13device_kernelIN5flash19enable_sm80_to_sm89INS1_16FlashAttnBwdSm80INS1_25CollectiveMainloopBwdSm80ILi2ELi2EN4cute5tupleIJNS5_1CILi128EEES8_NS7_ILi64EEEEEENS_10bfloat16_tEfNS_4arch4Sm80ELb1ELb0ELb1ELb1ELb1ELb0ELb0ELb0ELi2ELi4ELi4ELi4ELb0EEENS1_24CollectiveEpilogueBwdGQAISA_fSD_Li256ELb1ELb1EEENS1_25SingleTileBwdLPTSchedulerILb1ELi128ELb1EEEEEEEEEvNT_6ParamsE$_ZZN4cute6detail16composition_implINS_5tupleIJNS_1CILi8EEENS3_ILi2EEES5_S5_S4_S5_EEENS2_IJNS3_ILi1EEEiiiNS3_ILi72EEENS3_ILi512EEEEEES5_S4_EEDaRKT_RKT0_RKT1_RKT2_ENKUlRKT_T0_E_clINS2_IJNS2_IJS5_EEENS2_IJiEEES7_S7_EEENS_17integral_constantIiLi2EEEEEDaSP_SQ_:
[----:B------:R-:W-:-:S06]  /*eee0*/  IADD3 R3, R3, -c[0x0][0x20], RZ ;  /* 0x8000080003037a10 */ /* 0x000fcc0007ffe0ff */
[----:B------:R-:W5:Y:S01]  /*eef0*/  LDL R3, [R3] ;  /* 0x0000000003037983 */ /* 0x000f620000100800 */
[----:B------:R-:W-:Y:S02]  /*ef00*/  IADD3 R2, R1, 0x16d0, RZ ;  /* 0x000016d001027810 */ /* 0x000fe40007ffe0ff */
[----:B------:R-:W-:Y:S02]  /*ef10*/  MOV R4, 0xef40 ;  /* 0x0000ef4000047802 */ /* 0x000fe40000000f00 */
[----:B------:R-:W-:Y:S02]  /*ef20*/  IADD3 R2, R2, c[0x0][0x20], RZ ;  /* 0x0000080002027a10 */ /* 0x000fe40007ffe0ff */
[----:B-----5:R-:W-:Y:S05]  /*ef30*/  CALL.REL.NOINC `($_ZN7cutlass13device_kernelIN5flash19enable_sm80_to_sm89INS1_16FlashAttnBwdSm80INS1_25CollectiveMainloopBwdSm80ILi2ELi2EN4cute5tupleIJNS5_1CILi128EEES8_NS7_ILi64EEEEEENS_10bfloat16_tEfNS_4arch4Sm80ELb1ELb0ELb1ELb1ELb1ELb0ELb0ELb0ELi2ELi4ELi4ELi4ELb0EEENS1_24CollectiveEpilogueBwdGQAISA_fSD_Li256ELb1ELb1EEENS1_25SingleTileBwdLPTSchedulerILb1ELi128ELb1EEEEEEEEEvNT_6ParamsE$_ZN4cute3eso3ESOILb1ELb0EJNS_5tupleIJNS_1CILi2EEEEEENS2_IJiEEENS3_ILi1EEES7_EEC2ERKS5_RKS6_RKS7_SE_) ;  /* 0xffffa1b000007944 */ /* 0x020fea0003c3ffff */
[----:B-1----:R1:W5:Y:S01]  /*ef40*/  LDL R2, [R1+0x16d0] ;  /* 0x0016d00001027983 */ /* 0x0023620000100800 */
[----:B------:R-:W-:Y:S02]  /*ef50*/  MOV R8, R6 ;  /* 0x0000000600087202 */ /* 0x000fe40000000f00 */
[----:B------:R-:W-:-:S04]  /*ef60*/  MOV R9, 0x0 ;  /* 0x0000000000097802 */ /* 0x000fc80000000f00 */
[----:B------:R-:W-:Y:S05]  /*ef70*/  RET.REL.NODEC R8 `(_ZN7cutlass13device_kernelIN5flash19enable_sm80_to_sm89INS1_16FlashAttnBwdSm80INS1_25CollectiveMainloopBwdSm80ILi2ELi2EN4cute5tupleIJNS5_1CILi128EEES8_NS7_ILi64EEEEEENS_10bfloat16_tEfNS_4arch4Sm80ELb1ELb0ELb1ELb1ELb1ELb0ELb0ELb0ELi2ELi4ELi4ELi4ELb0EEENS1_24CollectiveEpilogueBwdGQAISA_fSD_Li256ELb1ELb1EEENS1_25SingleTileBwdLPTSchedulerILb1ELi128ELb1EEEEEEEEEvNT_6ParamsE) ;  /* 0xffff108008007950 */ /* 0x000fea0003c3ffff */
        .type           $_ZN7cutlass13device_kernelIN5flash19enable_sm80_to_sm89INS1_16FlashAttnBwdSm80INS1_25CollectiveMainloopBwdSm80ILi2ELi2EN4cute5tupleIJNS5_1CILi128EEES8_NS7_ILi64EEEEEENS_10bfloat16_tEfNS_4arch4Sm80ELb1ELb0ELb1ELb1ELb1ELb0ELb0ELb0ELi2ELi4ELi4ELi4ELb0EEENS1_24CollectiveEpilogueBwdGQAISA_fSD_Li256ELb1ELb1EEENS1_25SingleTileBwdLPTSchedulerILb1ELi128ELb1EEEEEEEEEvNT_6ParamsE$_ZZN4cute6detail16composition_implINS_5tupleIJNS_1CILi8EEENS3_ILi2EEES5_S5_S4_S5_EEENS2_IJNS3_ILi1EEEiiiNS3_ILi72EEENS3_ILi512EEEEEES5_S4_EEDaRKT_RKT0_RKT1_RKT2_ENKUlRKT_T0_E_clINS2_IJNS2_IJS5_EEENS2_IJiEEES7_S7_EEENS_17integral_constantIiLi3EEEEEDaSP_SQ_,@function
        .size           $_ZN7cutlass13device_kernelIN5flash19enable_sm80_to_sm89INS1_16FlashAttnBwdSm80INS1_25CollectiveMainloopBwdSm80ILi2ELi2EN4cute5tupleIJNS5_1CILi128EEES8_NS7_ILi64EEEEEENS_10bfloat16_tEfNS_4arch4Sm80ELb1ELb0ELb1ELb1ELb1ELb0ELb0ELb0ELi2ELi4ELi4ELi4ELb0EEENS1_24CollectiveEpilogueBwdGQAISA_fSD_Li256ELb1ELb1EEENS1_25SingleTileBwdLPTSchedulerILb1ELi128ELb1EEEEEEEEEvNT_6ParamsE$_ZZN4cute6detail16composition_implINS_5tupleIJNS_1CILi8EEENS3_ILi2EEES5_S5_S4_S5_EEENS2_IJNS3_ILi1EEEiiiNS3_ILi72EEENS3_ILi512EEEEEES5_S4_EEDaRKT_RKT0_RKT1_RKT2_ENKUlRKT_T0_E_clINS2_IJNS2_IJS5_EEENS2_IJiEEES7_S7_EEENS_17integral_constantIiLi3EEEEEDaSP_SQ_,($_ZN7cutlass13device_kernelIN5flash19enable_sm80_to_sm89INS1_16FlashAttnBwdSm80INS1_25CollectiveMainloopBwdSm80ILi2ELi2EN4cute5tupleIJNS5_1CILi128EEES8_NS7_ILi64EEEEEENS_10bfloat16_tEfNS_4arch4Sm80ELb1ELb0ELb1ELb1ELb1ELb0ELb0ELb0ELi2ELi4ELi4ELi4ELb0EEENS1_24CollectiveEpilogueBwdGQAISA_fSD_Li256ELb1ELb1EEENS1_25SingleTileBwdLPTSchedulerILb1ELi128ELb1EEEEEEEEEvNT_6ParamsE$_ZZN4cute6detail16composition_implINS_5tupleIJNS_1CILi8EEENS3_ILi2EEES5_S5_S4_S5_EEENS2_IJNS3_ILi1EEEiiiNS3_ILi72EEENS3_ILi512EEEEEES5_S4_EEDaRKT_RKT0_RKT1_RKT2_ENKUlRKT_T0_E_clINS2_IJNS2_IJS5_EEENS2_IJiEEES7_S7_EEENS_17integral_constantIiLi4EEEEEDaSP_SQ_ - $_ZN7cutlass13device_kernelIN5flash19enable_sm80_to_sm89INS1_16FlashAttnBwdSm80INS1_25CollectiveMainloopBwdSm80ILi2ELi2EN4cute5tupleIJNS5_1CILi128EEES8_NS7_ILi64EEEEEENS_10bfloat16_tEfNS_4arch4Sm80ELb1ELb0ELb1ELb1ELb1ELb0ELb0ELb0ELi2ELi4ELi4ELi4ELb0EEENS1_24CollectiveEpilogueBwdGQAISA_fSD_Li256ELb1ELb1EEENS1_25SingleTileBwdLPTSchedulerILb1ELi128ELb1EEEEEEEEEvNT_6ParamsE$_ZZN4cute6detail16composition_implINS_5tupleIJNS_1CILi8EEENS3_ILi2EEES5_S5_S4_S5_EEENS2_IJNS3_ILi1EEEiiiNS3_ILi72EEENS3_ILi512EEEEEES5_S4_EEDaRKT_RKT0_RKT1_RKT2_ENKUlRKT_T0_E_clINS2_IJNS2_IJS5_EEENS2_IJiEEES7_S7_EEENS_17integral_constantIiLi3EEEEEDaSP_SQ_)
$_ZN7cutlass13device_kernelIN5flash19enable_sm80_to_sm89INS1_16FlashAttnBwdSm80INS1_25CollectiveMainloopBwdSm80ILi2ELi2EN4cute5tupleIJNS5_1CILi128EEES8_NS7_ILi64EEEEEENS_10bfloat16_tEfNS_4arch4Sm80ELb1ELb0ELb1ELb1ELb1ELb0ELb0ELb0ELi2ELi4ELi4ELi4ELb0EEENS1_24CollectiveEpilogueBwdGQAISA_fSD_Li256ELb1ELb1EEENS1_25SingleTileBwdLPTSchedulerILb1ELi128ELb1EEEEEEEEEvNT_6ParamsE$_ZZN4cute6detail16composition_implINS_5tupleIJNS_1CILi8EEENS3_ILi2EEES5_S5_S4_S5_EEENS2_IJNS3_ILi1EEEiiiNS3_ILi72EEENS3_ILi512EEEEEES5_S4_EEDaRKT_RKT0_RKT1_RKT2_ENKUlRKT_T0_E_clINS2_IJNS2_IJS5_EEENS2_IJiEEES7_S7_EEENS_17integral_constantIiLi3EEEEEDaSP_SQ_:
        /* <DEDUP_REMOVED lines=10> */
        .type           $_ZN7cutlass13device_kernelIN5flash19enable_sm80_to_sm89INS1_16FlashAttnBwdSm80INS1_25CollectiveMainloopBwdSm80ILi2ELi2EN4cute5tupleIJNS5_1CILi128EEES8_NS7_ILi64EEEEEENS_10bfloat16_tEfNS_4arch4Sm80ELb1ELb0ELb1ELb1ELb1ELb0ELb0ELb0ELi2ELi4ELi4ELi4ELb0EEENS1_24CollectiveEpilogueBwdGQAISA_fSD_Li256ELb1ELb1EEENS1_25SingleTileBwdLPTSchedulerILb1ELi128ELb1EEEEEEEEEvNT_6ParamsE$_ZZN4cute6detail16composition_implINS_5tupleIJNS_1CILi8EEENS3_ILi2EEES5_S5_S4_S5_EEENS2_IJNS3_ILi1EEEiiiNS3_ILi72EEENS3_ILi512EEEEEES5_S4_EEDaRKT_RKT0_RKT1_RKT2_ENKUlRKT_T0_E_clINS2_IJNS2_IJS5_EEENS2_IJiEEES7_S7_EEENS_17integral_constantIiLi4EEEEEDaSP_SQ_,@function
        .size           $_ZN7cutlass13device_kernelIN5flash19enable_sm80_to_sm89INS1_16FlashAttnBwdSm80INS1_25CollectiveMainloopBwdSm80ILi2ELi2EN4cute5tupleIJNS5_1CILi128EEES8_NS7_ILi64EEEEEENS_10bfloat16_tEfNS_4arch4Sm80ELb1ELb0ELb1ELb1ELb1ELb0ELb0ELb0ELi2ELi4ELi4ELi4ELb0EEENS1_24CollectiveEpilogueBwdGQAISA_fSD_Li256ELb1ELb1EEENS1_25SingleTileBwdLPTSchedulerILb1ELi128ELb1EEEEEEEEEvNT_6ParamsE$_ZZN4cute6detail16composition_implINS_5tupleIJNS_1CILi8EEENS3_ILi2EEES5_S5_S4_S5_EEENS2_IJNS3_ILi1EEEiiiNS3_ILi72EEENS3_ILi512EEEEEES5_S4_EEDaRKT_RKT0_RKT1_RKT2_ENKUlRKT_T0_E_clINS2_IJNS2_IJS5_EEENS2_IJiEEES7_S7_EEENS_17integral_constantIiLi4EEEEEDaSP_SQ_,($_ZN7cutlass13device_kernelIN5flash19enable_sm80_to_sm89INS1_16FlashAttnBwdSm80INS1_25CollectiveMainloopBwdSm80ILi2ELi2EN4cute5tupleIJNS5_1CILi128EEES8_NS7_ILi64EEEEEENS_10bfloat16_tEfNS_4arch4Sm80ELb1ELb0ELb1ELb1ELb1ELb0ELb0ELb0ELi2ELi4ELi4ELi4ELb0EEENS1_24CollectiveEpilogueBwdGQAISA_fSD_Li256ELb1ELb1EEENS1_25SingleTileBwdLPTSchedulerILb1ELi128ELb1EEEEEEEEEvNT_6ParamsE$_ZZN4cute6detail9lift_diceINS_5tupleIJiNS2_IJiNS_1CILi0EEEEEEEEES6_EEDaRKT_RKT0_ENKUlRKT_RKT0_E_clIS5_S5_EEDaSF_SI_ - $_ZN7cutlass13device_kernelIN5flash19enable_sm80_to_sm89INS1_16FlashAttnBwdSm80INS1_25CollectiveMainloopBwdSm80ILi2ELi2EN4cute5tupleIJNS5_1CILi128EEES8_NS7_ILi64EEEEEENS_10bfloat16_tEfNS_4arch4Sm80ELb1ELb0ELb1ELb1ELb1ELb0ELb0ELb0ELi2ELi4ELi4ELi4ELb0EEENS1_24CollectiveEpilogueBwdGQAISA_fSD_Li256ELb1ELb1EEENS1_25SingleTileBwdLPTSchedulerILb1ELi128ELb1EEEEEEEEEvNT_6ParamsE$_ZZN4cute6detail16composition_implINS_5tupleIJNS_1CILi8EEENS3_ILi2EEES5_S5_S4_S5_EEENS2_IJNS3_ILi1EEEiiiNS3_ILi72EEENS3_ILi512EEEEEES5_S4_EEDaRKT_RKT0_RKT1_RKT2_ENKUlRKT_T0_E_clINS2_IJNS2_IJS5_EEENS2_IJiEEES7_S7_EEENS_17integral_constantIiLi4EEEEEDaSP_SQ_)
$_ZN7cutlass13device_kernelIN5flash19enable_sm80_to_sm89INS1_16FlashAttnBwdSm80INS1_25CollectiveMainloopBwdSm80ILi2ELi2EN4cute5tupleIJNS5_1CILi128EEES8_NS7_ILi64EEEEEENS_10bfloat16_tEfNS_4arch4Sm80ELb1ELb0ELb1ELb1ELb1ELb0ELb0ELb0ELi2ELi4ELi4ELi4ELb0EEENS1_24CollectiveEpilogueBwdGQAISA_fSD_Li256ELb1ELb1EEENS1_25SingleTileBwdLPTSchedulerILb1ELi128ELb1EEEEEEEEEvNT_6ParamsE$_ZZN4cute6detail16composition_implINS_5tupleIJNS_1CILi8EEENS3_ILi2EEES5_S5_S4_S5_EEENS2_IJNS3_ILi1EEEiiiNS3_ILi72EEENS3_ILi512EEEEEES5_S4_EEDaRKT_RKT0_RKT1_RKT2_ENKUlRKT_T0_E_clINS2_IJNS2_IJS5_EEENS2_IJiEEES7_S7_EEENS_17integral_constantIiLi4EEEEEDaSP_SQ_:
        /* <DEDUP_REMOVED lines=10> */
        .type           $_ZN7cutlass13device_kernelIN5flash19enable_sm80_to_sm89INS1_16FlashAttnBwdSm80INS1_25CollectiveMainloopBwdSm80ILi2ELi2EN4cute5tupleIJNS5_1CILi128EEES8_NS7_ILi64EEEEEENS_10bfloat16_tEfNS_4arch4Sm80ELb1ELb0ELb1ELb1ELb1ELb0ELb0ELb0ELi2ELi4ELi4ELi4ELb0EEENS1_24CollectiveEpilogueBwdGQAISA_fSD_Li256ELb1ELb1EEENS1_25SingleTileBwdLPTSchedulerILb1ELi128ELb1EEEEEEEEEvNT_6ParamsE$_ZZN4cute6detail9lift_diceINS_5tupleIJiNS2_IJiNS_1CILi0EEEEEEEEES6_EEDaRKT_RKT0_ENKUlRKT_RKT0_E_clIS5_S5_EEDaSF_SI_,@function
        .size           $_ZN7cutlass13device_kernelIN5flash19enable_sm80_to_sm89INS1_16FlashAttnBwdSm80INS1_25CollectiveMainloopBwdSm80ILi2ELi2EN4cute5tupleIJNS5_1CILi128EEES8_NS7_ILi64EEEEEENS_10bfloat16_tEfNS_4arch4Sm80ELb1ELb0ELb1ELb1ELb1ELb0ELb0ELb0ELi2ELi4ELi4ELi4ELb0EEENS1_24CollectiveEpilogueBwdGQAISA_fSD_Li256ELb1ELb1EEENS1_25SingleTileBwdLPTSchedulerILb1ELi128ELb1EEEEEEEEEvNT_6ParamsE$_ZZN4cute6detail9lift_diceINS_5tupleIJiNS2_IJiNS_1CILi0EEEEEEEEES6_EEDaRKT_RKT0_ENKUlRKT_RKT0_E_clIS5_S5_EEDaSF_SI_,($_ZN7cutlass13device_kernelIN5flash19enable_sm80_to_sm89INS1_16FlashAttnBwdSm80INS1_25CollectiveMainloopBwdSm80ILi2ELi2EN4cute5tupleIJNS5_1CILi128EEES8_NS7_ILi64EEEEEENS_10bfloat16_tEfNS_4arch4Sm80ELb1ELb0ELb1ELb1ELb1ELb0ELb0ELb0ELi2ELi4ELi4ELi4ELb0EEENS1_24CollectiveEpilogueBwdGQAISA_fSD_Li256ELb1ELb1EEENS1_25SingleTileBwdLPTSchedulerILb1ELi128ELb1EEEEEEEEEvNT_6ParamsE$_ZZN4cute6detail9lift_diceINS_5tupleIJiNS2_IJiNS_1CILi0EEEEEEEEES6_EEDaRKT_RKT0_ENKUlRKT_RKT0_E_clIiiEEDaSF_SI_ - $_ZN7cutlass13device_kernelIN5flash19enable_sm80_to_sm89INS1_16FlashAttnBwdSm80INS1_25CollectiveMainloopBwdSm80ILi2ELi2EN4cute5tupleIJNS5_1CILi128EEES8_NS7_ILi64EEEEEENS_10bfloat16_tEfNS_4arch4Sm80ELb1ELb0ELb1ELb1ELb1ELb0ELb0ELb0ELi2ELi4ELi4ELi4ELb0EEENS1_24CollectiveEpilogueBwdGQAISA_fSD_Li256ELb1ELb1EEENS1_25SingleTileBwdLPTSchedulerILb1ELi128ELb1EEEEEEEEEvNT_6ParamsE$_ZZN4cute6detail9lift_diceINS_5tupleIJiNS2_IJiNS_1CILi0EEEEEEEEES6_EEDaRKT_RKT0_ENKUlRKT_RKT0_E_clIS5_S5_EEDaSF_SI_)
$_ZN7cutlass13device_kernelIN5flash19enable_sm80_to_sm89INS1_16FlashAttnBwdSm80INS1_25CollectiveMainloopBwdSm80ILi2ELi2EN4cute5tupleIJNS5_1CILi128EEES8_NS7_ILi64EEEEEENS_10bfloat16_tEfNS_4arch4Sm80ELb1ELb0ELb1ELb1ELb1ELb0ELb0ELb0ELi2ELi4ELi4ELi4ELb0EEENS1_24CollectiveEpilogueBwdGQAISA_fSD_Li256ELb1ELb1EEENS1_25SingleTileBwdLPTSchedulerILb1ELi128ELb1EEEEEEEEEvNT_6ParamsE$_ZZN4cute6detail9lift_diceINS_5tupleIJiNS2_IJiNS_1CILi0EEEEEEEEES6_EEDaRKT_RKT0_ENKUlRKT_RKT0_E_clIS5_S5_EEDaSF_SI_:
[----:B------:R-:W-:Y:S02]  /*f0c0*/  MOV R6, 0xf0e0 ;  /* 0x0000f0e000067802 */ /* 0x000fe40000000f00 */
[----:B------:R-:W-:Y:S05]  /*f0d0*/  CALL.REL.NOINC `($_ZN7cutlass13device_kernelIN5flash19enable_sm80_to_sm89INS1_16FlashAttnBwdSm80INS1_25CollectiveMainloopBwdSm80ILi2ELi2EN4cute5tupleIJNS5_1CILi128EEES8_NS7_ILi64EEEEEENS_10bfloat16_tEfNS_4arch4Sm80ELb1ELb0ELb1ELb1ELb1ELb0ELb0ELb0ELi2ELi4ELi4ELi4ELb0EEENS1_24CollectiveEpilogueBwdGQAISA_fSD_Li256ELb1ELb1EEENS1_25SingleTileBwdLPTSchedulerILb1ELi128ELb1EEEEEEEEEvNT_6ParamsE$_ZZN4cute6detail9lift_diceINS_5tupleIJiNS_1CILi0EEEEEES5_EEDaRKT_RKT0_ENKUlRKT_RKT0_E_clIiiEEDaSE_SH_) ;  /* 0x000000e000007944 */ /* 0x000fea0003c00000 */
[----:B------:R-:W-:Y:S02]  /*f0e0*/  MOV R72, 0xf100 ;  /* 0x0000f10000487802 */ /* 0x000fe40000000f00 */
[----:B-1---5:R-:W-:Y:S05]  /*f0f0*/  CALL.REL.NOINC `($_ZN7cutlass13device_kernelIN5flash19enable_sm80_to_sm89INS1_16FlashAttnBwdSm80INS1_25CollectiveMainloopBwdSm80ILi2ELi2EN4cute5tupleIJNS5_1CILi128EEES8_NS7_ILi64EEEEEENS_10bfloat16_tEfNS_4arch4Sm80ELb1ELb0ELb1ELb1ELb1ELb0ELb0ELb0ELi2ELi4ELi4ELi4ELb0EEENS1_24CollectiveEpilogueBwdGQAISA_fSD_Li256ELb1ELb1EEENS1_25SingleTileBwdLPTSchedulerILb1ELi128ELb1EEEEEEEEEvNT_6ParamsE$_ZZN4cute12filter_tupleINS_5tupleIJiNS_1CILi0EEEEEES4_ZNS_6detail9lift_diceIS4_S4_EEDaRKT_RKT0_EUlRKT_RKT0_E_EEDaS9_SC_OT1_ENKUlDpSF_E_clIJNS1_IJiEEENS1_IJS3_EEEEEEDaSM_) ;  /* 0xffffd28000007944 */ /* 0x022fea0003c3ffff */
[----:B-----5:R-:W-:Y:S02]  /*f100*/  MOV R6, R2 ;  /* 0x0000000200067202 */ /* 0x020fe40000000f00 */
[----:B------:R-:W-:Y:S02]  /*f110*/  MOV R2, R10 ;  /* 0x0000000a00027202 */ /* 0x000fe40000000f00 */
[----:B------:R-:W-:-:S04]  /*f120*/  MOV R3, 0x0 ;  /* 0x0000000000037802 */ /* 0x000fc80000000f00 */
[----:B------:R-:W-:Y:S05]  /*f130*/  RET.REL.NODEC R2 `(_ZN7cutlass13device_kernelIN5flash19enable_sm80_to_sm89INS1_16FlashAttnBwdSm80INS1_25CollectiveMainloopBwdSm80ILi2ELi2EN4cute5tupleIJNS5_1CILi128EEES8_NS7_ILi64EEEEEENS_10bfloat16_tEfNS_4arch4Sm80ELb1ELb0ELb1ELb1ELb1ELb0ELb0ELb0ELi2ELi4ELi4ELi4ELb0EEENS1_24CollectiveEpilogueBwdGQAISA_fSD_Li256ELb1ELb1EEENS1_25SingleTileBwdLPTSchedulerILb1ELi128ELb1EEEEEEEEEvNT_6ParamsE) ;  /* 0xffff0ec002007950 */ /* 0x000fea0003c3ffff */
        .type           $_ZN7cutlass13device_kernelIN5flash19enable_sm80_to_sm89INS1_16FlashAttnBwdSm80INS1_25CollectiveMainloopBwdSm80ILi2ELi2EN4cute5tupleIJNS5_1CILi128EEES8_NS7_ILi64EEEEEENS_10bfloat16_tEfNS_4arch4Sm80ELb1ELb0ELb1ELb1ELb1ELb0ELb0ELb0ELi2ELi4ELi4ELi4ELb0EEENS1_24CollectiveEpilogueBwdGQAISA_fSD_Li256ELb1ELb1EEENS1_25SingleTileBwdLPTSchedulerILb1ELi128ELb1EEEEEEEEEvNT_6ParamsE$_ZZN4cute6detail9lift_diceINS_5tupleIJiNS2_IJiNS_1CILi0EEEEEEEEES6_EEDaRKT_RKT0_ENKUlRKT_RKT0_E_clIiiEEDaSF_SI_,@function
        .size           $_ZN7cutlass13device_kernelIN5flash19enable_sm80_to_sm89INS1_16FlashAttnBwdSm80INS1_25CollectiveMainloopBwdSm80ILi2ELi2EN4cute5tupleIJNS5_1CILi128EEES8_NS7_ILi64EEEEEENS_10bfloat16_tEfNS_4arch4Sm80ELb1ELb0ELb1ELb1ELb1ELb0ELb0ELb0ELi2ELi4ELi4ELi4ELb0EEENS1_24CollectiveEpilogueBwdGQAISA_fSD_Li256ELb1ELb1EEENS1_25SingleTileBwdLPTSchedulerILb1ELi128ELb1EEEEEEEEEvNT_6ParamsE$_ZZN4cute6detail9lift_diceINS_5tupleIJiNS2_IJiNS_1CILi0EEEEEEEEES6_EEDaRKT_RKT0_ENKUlRKT_RKT0_E_clIiiEEDaSF_SI_,($_ZN7cutlass13device_kernelIN5flash19enable_sm80_to_sm89INS1_16FlashAttnBwdSm80INS1_25CollectiveMainloopBwdSm80ILi2ELi2EN4cute5tupleIJNS5_1CILi128EEES8_NS7_ILi64EEEEEENS_10bfloat16_tEfNS_4arch4Sm80ELb1ELb0ELb1ELb1ELb1ELb0ELb0ELb0ELi2ELi4ELi4ELi4ELb0EEENS1_24CollectiveEpilogueBwdGQAISA_fSD_Li256ELb1ELb1EEENS1_25SingleTileBwdLPTSchedulerILb1ELi128ELb1EEEEEEEEEvNT_6ParamsE$_ZZN4cute6detail9lift_diceINS_5tupleIJiNS_1CILi0EEEEEES5_EEDaRKT_RKT0_ENKUlRKT_RKT0_E_clIiiEEDaSE_SH_ - $_ZN7cutlass13device_kernelIN5flash19enable_sm80_to_sm89INS1_16FlashAttnBwdSm80INS1_25CollectiveMainloopBwdSm80ILi2ELi2EN4cute5tupleIJNS5_1CILi128EEES8_NS7_ILi64EEEEEENS_10bfloat16_tEfNS_4arch4Sm80ELb1ELb0ELb1ELb1ELb1ELb0ELb0ELb0ELi2ELi4ELi4ELi4ELb0EEENS1_24CollectiveEpilogueBwdGQAISA_fSD_Li256ELb1ELb1EEENS1_25SingleTileBwdLPTSchedulerILb1ELi128ELb1EEEEEEEEEvNT_6ParamsE$_ZZN4cute6detail9lift_diceINS_5tupleIJiNS2_IJiNS_1CILi0EEEEEEEEES6_EEDaRKT_RKT0_ENKUlRKT_RKT0_E_clIiiEEDaSF_SI_)
$_ZN7cutlass13device_kernelIN5flash19enable_sm80_to_sm89INS1_16FlashAttnBwdSm80INS1_25CollectiveMainloopBwdSm80ILi2ELi2EN4cute5tupleIJNS5_1CILi128EEES8_NS7_ILi64EEEEEENS_10bfloat16_tEfNS_4arch4Sm80ELb1ELb0ELb1ELb1ELb1ELb0ELb0ELb0ELi2ELi4ELi4ELi4ELb0EEENS1_24CollectiveEpilogueBwdGQAISA_fSD_Li256ELb1ELb1EEENS1_25SingleTileBwdLPTSchedulerILb1ELi128ELb1EEEEEEEEEvNT_6ParamsE$_ZZN4cute6detail9lift_diceINS_5tupleIJiNS2_IJiNS_1CILi0EEEEEEEEES6_EEDaRKT_RKT0_ENKUlRKT_RKT0_E_clIiiEEDaSF_SI_:
[----:B------:R-:W-:Y:S02]  /*f140*/  IADD3 R2, R1, 0x1684, RZ ;  /* 0x0000168401027810 */ /* 0x000fe40007ffe0ff */
[----:B------:R-:W-:Y:S02]  /*f150*/  MOV R8, 0xf180 ;  /* 0x0000f18000087802 */ /* 0x000fe40000000f00 */
[----:B------:R-:W-:Y:S02]  /*f160*/  IADD3 R2, R2, c[0x0][0x20], RZ ;  /* 0x0000080002027a10 */ /* 0x000fe40007ffe0ff */
[----:B------:R-:W-:Y:S05]  /*f170*/  CALL.REL.NOINC `($_ZN7cutlass13device_kernelIN5flash19enable_sm80_to_sm89INS1_16FlashAttnBwdSm80INS1_25CollectiveMainloopBwdSm80ILi2ELi2EN4cute5tupleIJNS5_1CILi128EEES8_NS7_ILi64EEEEEENS_10bfloat16_tEfNS_4arch4Sm80ELb1ELb0ELb1ELb1ELb1ELb0ELb0ELb0ELi2ELi4ELi4ELi4ELb0EEENS1_24CollectiveEpilogueBwdGQAISA_fSD_Li256ELb1ELb1EEENS1_25SingleTileBwdLPTSchedulerILb1ELi128ELb1EEEEEEEEEvNT_6ParamsE$_ZN4cute3eso3ESOILb0ELb1EJiEEC2ERKi) ;  /* 0xffff87a000007944 */ /* 0x000fea0003c3ffff */
[----:B------:R2:W5:Y:S01]  /*f180*/  LDL R11, [R1+0x1684] ;  /* 0x00168400010b7983 */ /* 0x0005620000100800 */
[----:B-1----:R-:W-:Y:S02]  /*f190*/  MOV R2, R10 ;  /* 0x0000000a00027202 */ /* 0x002fe40000000f00 */
[----:B------:R-:W-:-:S04]  /*f1a0*/  MOV R3, 0x0 ;  /* 0x0000000000037802 */ /* 0x000fc80000000f00 */
[----:B------:R-:W-:Y:S05]  /*f1b0*/  RET.REL.NODEC R2 `(_ZN7cutlass13device_kernelIN5flash19enable_sm80_to_sm89INS1_16FlashAttnBwdSm80INS1_25CollectiveMainloopBwdSm80ILi2ELi2EN4cute5tupleIJNS5_1CILi128EEES8_NS7_ILi64EEEEEENS_10bfloat16_tEfNS_4arch4Sm80ELb1ELb0ELb1ELb1ELb1ELb0ELb0ELb0ELi2ELi4ELi4ELi4ELb0EEENS1_24CollectiveEpilogueBwdGQAISA_fSD_Li256ELb1ELb1EEENS1_25SingleTileBwdLPTSchedulerILb1ELi128ELb1EEEEEEEEEvNT_6ParamsE) ;  /* 0xffff0e4002007950 */ /* 0x000fea0003c3ffff */
        .type           $_ZN7cutlass13device_kernelIN5flash19enable_sm80_to_sm89INS1_16FlashAttnBwdSm80INS1_25CollectiveMainloopBwdSm80ILi2ELi2EN4cute5tupleIJNS5_1CILi128EEES8_NS7_ILi64EEEEEENS_10bfloat16_tEfNS_4arch4Sm80ELb1ELb0ELb1ELb1ELb1ELb0ELb0ELb0ELi2ELi4ELi4ELi4ELb0EEENS1_24CollectiveEpilogueBwdGQAISA_fSD_Li256ELb1ELb1EEENS1_25SingleTileBwdLPTSchedulerILb1ELi128ELb1EEEEEEEEEvNT_6ParamsE$_ZZN4cute6detail9lift_diceINS_5tupleIJiNS_1CILi0EEEEEES5_EEDaRKT_RKT0_ENKUlRKT_RKT0_E_clIiiEEDaSE_SH_,@function
        .size           $_ZN7cutlass13device_kernelIN5flash19enable_sm80_to_sm89INS1_16FlashAttnBwdSm80INS1_25CollectiveMainloopBwdSm80ILi2ELi2EN4cute5tupleIJNS5_1CILi128EEES8_NS7_ILi64EEEEEENS_10bfloat16_tEfNS_4arch4Sm80ELb1ELb0ELb1ELb1ELb1ELb0ELb0ELb0ELi2ELi4ELi4ELi4ELb0EEENS1_24CollectiveEpilogueBwdGQAISA_fSD_Li256ELb1ELb1EEENS1_25SingleTileBwdLPTSchedulerILb1ELi128ELb1EEEEEEEEEvNT_6ParamsE$_ZZN4cute6detail9lift_diceINS_5tupleIJiNS_1CILi0EEEEEES5_EEDaRKT_RKT0_ENKUlRKT_RKT0_E_clIiiEEDaSE_SH_,($_ZN7cutlass13device_kernelIN5flash19enable_sm80_to_sm89INS1_16FlashAttnBwdSm80INS1_25CollectiveMainloopBwdSm80ILi2ELi2EN4cute5tupleIJNS5_1CILi128EEES8_NS7_ILi64EEEEEENS_10bfloat16_tEfNS_4arch4Sm80ELb1ELb0ELb1ELb1ELb1ELb0ELb0ELb0ELi2ELi4ELi4ELi4ELb0EEENS1_24CollectiveEpilogueBwdGQAISA_fSD_Li256ELb1ELb1EEENS1_25SingleTileBwdLPTSchedulerILb1ELi128ELb1EEEEEEEEEvNT_6ParamsE$_ZZN4cute6upcastILi2ENS_5tupleIJNS1_IJNS_1CILi1EEENS1_IJNS2_ILi2EEES4_S4_EEEEEES4_NS1_IJS4_S4_EEEEEENS1_IJNS1_IJNS2_ILi0EEENS1_IJS3_NS2_ILi512EEEiEEEEEENS2_ILi4096EEENS1_IJiNS2_ILi8192EEEEEEEEEEEDaRKT0_RKT1_ENKUlRKT_RKT0_E_clIS6_SC_EEDaSP_SS_ - $_ZN7cutlass13device_kernelIN5flash19enable_sm80_to_sm89INS1_16FlashAttnBwdSm80INS1_25CollectiveMainloopBwdSm80ILi2ELi2EN4cute5tupleIJNS5_1CILi128EEES8_NS7_ILi64EEEEEENS_10bfloat16_tEfNS_4arch4Sm80ELb1ELb0ELb1ELb1ELb1ELb0ELb0ELb0ELi2ELi4ELi4ELi4ELb0EEENS1_24CollectiveEpilogueBwdGQAISA_fSD_Li256ELb1ELb1EEENS1_25SingleTileBwdLPTSchedulerILb1ELi128ELb1EEEEEEEEEvNT_6ParamsE$_ZZN4cute6detail9lift_diceINS_5tupleIJiNS_1CILi0EEEEEES5_EEDaRKT_RKT0_ENKUlRKT_RKT0_E_clIiiEEDaSE_SH_)
$_ZN7cutlass13device_kernelIN5flash19enable_sm80_to_sm89INS1_16FlashAttnBwdSm80INS1_25CollectiveMainloopBwdSm80ILi2ELi2EN4cute5tupleIJNS5_1CILi128EEES8_NS7_ILi64EEEEEENS_10bfloat16_tEfNS_4arch4Sm80ELb1ELb0ELb1ELb1ELb1ELb0ELb0ELb0ELi2ELi4ELi4ELi4ELb0EEENS1_24CollectiveEpilogueBwdGQAISA_fSD_Li256ELb1ELb1EEENS1_25SingleTileBwdLPTSchedulerILb1ELi128ELb1EEEEEEEEEvNT_6ParamsE$_ZZN4cute6detail9lift_diceINS_5tupleIJiNS_1CILi0EEEEEES5_EEDaRKT_RKT0_ENKUlRKT_RKT0_E_clIiiEEDaSE_SH_:
        /* <DEDUP_REMOVED lines=8> */
        .type           $_ZN7cutlass13device_kernelIN5flash19enable_sm80_to_sm89INS1_16FlashAttnBwdSm80INS1_25CollectiveMainloopBwdSm80ILi2ELi2EN4cute5tupleIJNS5_1CILi128EEES8_NS7_ILi64EEEEEENS_10bfloat16_tEfNS_4arch4Sm80ELb1ELb0ELb1ELb1ELb1ELb0ELb0ELb0ELi2ELi4ELi4ELi4ELb0EEENS1_24CollectiveEpilogueBwdGQAISA_fSD_Li256ELb1ELb1EEENS1_25SingleTileBwdLPTSchedulerILb1ELi128ELb1EEEEEEEEEvNT_6ParamsE$_ZZN4cute6upcastILi2ENS_5tupleIJNS1_IJNS_1CILi1EEENS1_IJNS2_ILi2EEES4_S4_EEEEEES4_NS1_IJS4_S4_EEEEEENS1_IJNS1_IJNS2_ILi0EEENS1_IJS3_NS2_ILi512EEEiEEEEEENS2_ILi4096EEENS1_IJiNS2_ILi8192EEEEEEEEEEEDaRKT0_RKT1_ENKUlRKT_RKT0_E_clIS6_SC_EEDaSP_SS_,@function
        .size           $_ZN7cutlass13device_kernelIN5flash19enable_sm80_to_sm89INS1_16FlashAttnBwdSm80INS1_25CollectiveMainloopBwdSm80ILi2ELi2EN4cute5tupleIJNS5_1CILi128EEES8_NS7_ILi64EEEEEENS_10bfloat16_tEfNS_4arch4Sm80ELb1ELb0ELb1ELb1ELb1ELb0ELb0ELb0ELi2ELi4ELi4ELi4ELb0EEENS1_24CollectiveEpilogueBwdGQAISA_fSD_Li256ELb1ELb1EEENS1_25SingleTileBwdLPTSchedulerILb1ELi128ELb1EEEEEEEEEvNT_6ParamsE$_ZZN4cute6upcastILi2ENS_5tupleIJNS1_IJNS_1CILi1EEENS1_IJNS2_ILi2EEES4_S4_EEEEEES4_NS1_IJS4_S4_EEEEEENS1_IJNS1_IJNS2_ILi0EEENS1_IJS3_NS2_ILi512EEEiEEEEEENS2_ILi4096EEENS1_IJiNS2_ILi8192EEEEEEEEEEEDaRKT0_RKT1_ENKUlRKT_RKT0_E_clIS6_SC_EEDaSP_SS_,($_ZN7cutlass13device_kernelIN5flash19enable_sm80_to_sm89INS1_16FlashAttnBwdSm80INS1_25CollectiveMainloopBwdSm80ILi2ELi2EN4cute5tupleIJNS5_1CILi128EEES8_NS7_ILi64EEEEEENS_10bfloat16_tEfNS_4arch4Sm80ELb1ELb0ELb1ELb1ELb1ELb0ELb0ELb0ELi2ELi4ELi4ELi4ELb0EEENS1_24CollectiveEpilogueBwdGQAISA_fSD_Li256ELb1ELb1EEENS1_25SingleTileBwdLPTSchedulerILb1ELi128ELb1EEEEEEEEEvNT_6ParamsE$_ZZN4cute6upcastILi2ENS_5tupleIJNS1_IJNS_1CILi1EEENS1_IJNS2_ILi2EEES4_S4_EEEEEES4_NS1_IJS4_S4_EEEEEENS1_IJNS1_IJNS2_ILi0EEENS1_IJS3_NS2_ILi512EEEiEEEEEENS2_ILi4096EEENS1_IJiNS2_ILi8192EEEEEEEEEEEDaRKT0_RKT1_ENKUlRKT_RKT0_E_clIS7_SF_EEDaSP_SS_ - $_ZN7cutlass13device_kernelIN5flash19enable_sm80_to_sm89INS1_16FlashAttnBwdSm80INS1_25CollectiveMainloopBwdSm80ILi2ELi2EN4cute5tupleIJNS5_1CILi128EEES8_NS7_ILi64EEEEEENS_10bfloat16_tEfNS_4arch4Sm80ELb1ELb0ELb1ELb1ELb1ELb0ELb0ELb0ELi2ELi4ELi4ELi4ELb0EEENS1_24CollectiveEpilogueBwdGQAISA_fSD_Li256ELb1ELb1EEENS1_25SingleTileBwdLPTSchedulerILb1ELi128ELb1EEEEEEEEEvNT_6ParamsE$_ZZN4cute6upcastILi2ENS_5tupleIJNS1_IJNS_1CILi1EEENS1_IJNS2_ILi2EEES4_S4_EEEEEES4_NS1_IJS4_S4_EEEEEENS1_IJNS1_IJNS2_ILi0EEENS1_IJS3_NS2_ILi512EEEiEEEEEENS2_ILi4096EEENS1_IJiNS2_ILi8192EEEEEEEEEEEDaRKT0_RKT1_ENKUlRKT_RKT0_E_clIS6_SC_EEDaSP_SS_)
$_ZN7cutlass13device_kernelIN5flash19enable_sm80_to_sm89INS1_16FlashAttnBwdSm80INS1_25CollectiveMainloopBwdSm80ILi2ELi2EN4cute5tupleIJNS5_1CILi128EEES8_NS7_ILi64EEEEEENS_10bfloat16_tEfNS_4arch4Sm80ELb1ELb0ELb1ELb1ELb1ELb0ELb0ELb0ELi2ELi4ELi4ELi4ELb0EEENS1_24CollectiveEpilogueBwdGQAISA_fSD_Li256ELb1ELb1EEENS1_25SingleTileBwdLPTSchedulerILb1ELi128ELb1EEEEEEEEEvNT_6ParamsE$_ZZN4cute6upcastILi2ENS_5tupleIJNS1_IJNS_1CILi1EEENS1_IJNS2_ILi2EEES4_S4_EEEEEES4_NS1_IJS4_S4_EEEEEENS1_IJNS1_IJNS2_ILi0EEENS1_IJS3_NS2_ILi512EEEiEEEEEENS2_ILi4096EEENS1_IJiNS2_ILi8192EEEEEEEEEEEDaRKT0_RKT1_ENKUlRKT_RKT0_E_clIS6_SC_EEDaSP_SS_:
[----:B------:R-:W-:-:S06]  /*f240*/  IADD3 R3, R42, -c[0x0][0x20], RZ ;  /* 0x800008002a037a10 */ /* 0x000fcc0007ffe0ff */
[----:B------:R-:W5:Y:S01]  /*f250*/  LDL R3, [R3] ;  /* 0x0000000003037983 */ /* 0x000f620000100800 */
[----:B------:R-:W-:Y:S02]  /*f260*/  IADD3 R9, R1, 0x1380, RZ ;  /* 0x0000138001097810 */ /* 0x000fe40007ffe0ff */
[----:B------:R-:W-:Y:S02]  /*f270*/  MOV R56, 0xf2b0 ;  /* 0x0000f2b000387802 */ /* 0x000fe40000000f00 */
[----:B------:R-:W-:-:S04]  /*f280*/  IADD3 R9, R9, c[0x0][0x20], RZ ;  /* 0x0000080009097a10 */ /* 0x000fc80007ffe0ff */
[----:B------:R-:W-:Y:S02]  /*f290*/  IADD3 R10, R9, 0x4, RZ ;  /* 0x00000004090a7810 */ /* 0x000fe40007ffe0ff */
[----:B-----5:R-:W-:Y:S05]  /*f2a0*/  CALL.REL.NOINC `($_ZN7cutlass13device_kernelIN5flash19enable_sm80_to_sm89INS1_16FlashAttnBwdSm80INS1_25CollectiveMainloopBwdSm80ILi2ELi2EN4cute5tupleIJNS5_1CILi128EEES8_NS7_ILi64EEEEEENS_10bfloat16_tEfNS_4arch4Sm80ELb1ELb0ELb1ELb1ELb1ELb0ELb0ELb0ELi2ELi4ELi4ELi4ELb0EEENS1_24CollectiveEpilogueBwdGQAISA_fSD_Li256ELb1ELb1EEENS1_25SingleTileBwdLPTSchedulerILb1ELi128ELb1EEEEEEEEEvNT_6ParamsE$_ZZN4cute6upcastILi2ENS_5tupleIJNS_1CILi1EEENS1_IJNS2_ILi2EEES4_S4_EEEEEENS1_IJNS2_ILi0EEENS1_IJS3_NS2_ILi512EEEiEEEEEEEEDaRKT0_RKT1_ENKUlRKT_RKT0_E_clIS5_S9_EEDaSJ_SM_) ;  /* 0x0000015000007944 */ /* 0x020fea0003c00000 */
[----:B------:R-:W-:Y:S02]  /*f2b0*/  MOV R4, 0xf2d0 ;  /* 0x0000f2d000047802 */ /* 0x000fe40000000f00 */
[----:B-1---5:R-:W-:Y:S05]  /*f2c0*/  CALL.REL.NOINC `($_ZN7cutlass13device_kernelIN5flash19enable_sm80_to_sm89INS1_16FlashAttnBwdSm80INS1_25CollectiveMainloopBwdSm80ILi2ELi2EN4cute5tupleIJNS5_1CILi128EEES8_NS7_ILi64EEEEEENS_10bfloat16_tEfNS_4arch4Sm80ELb1ELb0ELb1ELb1ELb1ELb0ELb0ELb0ELi2ELi4ELi4ELi4ELb0EEENS1_24CollectiveEpilogueBwdGQAISA_fSD_Li256ELb1ELb1EEENS1_25SingleTileBwdLPTSchedulerILb1ELi128ELb1EEEEEEEEEvNT_6ParamsE$_ZN4cute3eso3ESOILb1ELb0EJNS_1CILi0EEENS_5tupleIJNS2_ILi1EEENS2_ILi256EEEiEEEEEC2ERKS3_RKS7_) ;  /* 0xffff8d0000007944 */ /* 0x022fea0003c3ffff */
[----:B-1----:R1:W5:Y:S01]  /*f2d0*/  LDL R2, [R1+0x1384] ;  /* 0x0013840001027983 */ /* 0x0023620000100800 */
[----:B------:R-:W-:-:S03]  /*f2e0*/  MOV R6, 0xf300 ;  /* 0x0000f30000067802 */ /* 0x000fc60000000f00 */
[----:B-1---5:R-:W-:Y:S05]  /*f2f0*/  CALL.REL.NOINC `($_ZN7cutlass13device_kernelIN5flash19enable_sm80_to_sm89INS1_16FlashAttnBwdSm80INS1_25CollectiveMainloopBwdSm80ILi2ELi2EN4cute5tupleIJNS5_1CILi128EEES8_NS7_ILi64EEEEEENS_10bfloat16_tEfNS_4arch4Sm80ELb1ELb0ELb1ELb1ELb1ELb0ELb0ELb0ELi2ELi4ELi4ELi4ELb0EEENS1_24CollectiveEpilogueBwdGQAISA_fSD_Li256ELb1ELb1EEENS1_25SingleTileBwdLPTSchedulerILb1ELi128ELb1EEEEEEEEEvNT_6ParamsE$_ZN4cute5tupleIJNS0_IJNS_1CILi1EEENS0_IJS2_NS1_ILi2EEES3_EEEEEENS0_IJNS1_ILi0EEENS0_IJS2_NS1_ILi256EEEiEEEEEEEEC2ERKS5_RKS9_) ;  /* 0xffffbe4000007944 */ /* 0x022fea0003c3ffff */
[----:B------:R1:W5:Y:S01]  /*f300*/  LDL R32, [R1+0x1380] ;  /* 0x0013800001207983 */ /* 0x0003620000100800 */
[----:B------:R-:W-:-:S04]  /*f310*/  MOV R9, 0x0 ;  /* 0x0000000000097802 */ /* 0x000fc80000000f00 */
[----:B------:R-:W-:Y:S05]  /*f320*/  RET.REL.NODEC R8 `(_ZN7cutlass13device_kernelIN5flash19enable_sm80_to_sm89INS1_16FlashAttnBwdSm80INS1_25CollectiveMainloopBwdSm80ILi2ELi2EN4cute5tupleIJNS5_1CILi128EEES8_NS7_ILi64EEEEEENS_10bfloat16_tEfNS_4arch4Sm80ELb1ELb0ELb1ELb1ELb1ELb0ELb0ELb0ELi2ELi4ELi4ELi4ELb0EEENS1_24CollectiveEpilogueBwdGQAISA_fSD_Li256ELb1ELb1EEENS1_25SingleTileBwdLPTSchedulerILb1ELi128ELb1EEEEEEEEEvNT_6ParamsE) ;  /* 0xffff0cd008007950 */ /* 0x000fea0003c3ffff */
        .type           $_ZN7cutlass13device_kernelIN5flash19enable_sm80_to_sm89INS1_16FlashAttnBwdSm80INS1_25CollectiveMainloopBwdSm80ILi2ELi2EN4cute5tupleIJNS5_1CILi128EEES8_NS7_ILi64EEEEEENS_10bfloat16_tEfNS_4arch4Sm80ELb1ELb0ELb1ELb1ELb1ELb0ELb0ELb0ELi2ELi4ELi4ELi4ELb0EEENS1_24CollectiveEpilogueBwdGQAISA_fSD_Li256ELb1ELb1EEENS1_25SingleTileBwdLPTSchedulerILb1ELi128ELb1EEEEEEEEEvNT_6ParamsE$_ZZN4cute6upcastILi2ENS_5tupleIJNS1_IJNS_1CILi1EEENS1_IJNS2_ILi2EEES4_S4_EEEEEES4_NS1_IJS4_S4_EEEEEENS1_IJNS1_IJNS2_ILi0EEENS1_IJS3_NS2_ILi512EEEiEEEEEENS2_ILi4096EEENS1_IJiNS2_ILi8192EEEEEEEEEEEDaRKT0_RKT1_ENKUlRKT_RKT0_E_clIS7_SF_EEDaSP_SS_,@function
        .size           $_ZN7cutlass13device_kernelIN5flash19enable_sm80_to_sm89INS1_16FlashAttnBwdSm80INS1_25CollectiveMainloopBwdSm80ILi2ELi2EN4cute5tupleIJNS5_1CILi128EEES8_NS7_ILi64EEEEEENS_10bfloat16_tEfNS_4arch4Sm80ELb1ELb0ELb1ELb1ELb1ELb0ELb0ELb0ELi2ELi4ELi4ELi4ELb0EEENS1_24CollectiveEpilogueBwdGQAISA_fSD_Li256ELb1ELb1EEENS1_25SingleTileBwdLPTSchedulerILb1ELi128ELb1EEEEEEEEEvNT_6ParamsE$_ZZN4cute6upcastILi2ENS_5tupleIJNS1_IJNS_1CILi1EEENS1_IJNS2_ILi2EEES4_S4_EEEEEES4_NS1_IJS4_S4_EEEEEENS1_IJNS1_IJNS2_ILi0EEENS1_IJS3_NS2_ILi512EEEiEEEEEENS2_ILi4096EEENS1_IJiNS2_ILi8192EEEEEEEEEEEDaRKT0_RKT1_ENKUlRKT_RKT0_E_clIS7_SF_EEDaSP_SS_,($_ZN7cutlass13device_kernelIN5flash19enable_sm80_to_sm89INS1_16FlashAttnBwdSm80INS1_25CollectiveMainloopBwdSm80ILi2ELi2EN4cute5tupleIJNS5_1CILi128EEES8_NS7_ILi64EEEEEENS_10bfloat16_tEfNS_4arch4Sm80ELb1ELb0ELb1ELb1ELb1ELb0ELb0ELb0ELi2ELi4ELi4ELi4ELb0EEENS1_24CollectiveEpilogueBwdGQAISA_fSD_Li256ELb1ELb1EEENS1_25SingleTileBwdLPTSchedulerILb1ELi128ELb1EEEEEEEEEvNT_6ParamsE$_ZZN4cute6upcastILi2ENS_5tupleIJNS_1CILi1EEENS1_IJNS2_ILi2EEES4_S4_EEEEEENS1_IJNS2_ILi0EEENS1_IJS3_NS2_ILi512EEEiEEEEEEEEDaRKT0_RKT1_ENKUlRKT_RKT0_E_clIS5_S9_EEDaSJ_SM_ - $_ZN7cutlass13device_kernelIN5flash19enable_sm80_to_sm89INS1_16FlashAttnBwdSm80INS1_25CollectiveMainloopBwdSm80ILi2ELi2EN4cute5tupleIJNS5_1CILi128EEES8_NS7_ILi64EEEEEENS_10bfloat16_tEfNS_4arch4Sm80ELb1ELb0ELb1ELb1ELb1ELb0ELb0ELb0ELi2ELi4ELi4ELi4ELb0EEENS1_24CollectiveEpilogueBwdGQAISA_fSD_Li256ELb1ELb1EEENS1_25SingleTileBwdLPTSchedulerILb1ELi128ELb1EEEEEEEEEvNT_6ParamsE$_ZZN4cute6upcastILi2ENS_5tupleIJNS1_IJNS_1CILi1EEENS1_IJNS2_ILi2EEES4_S4_EEEEEES4_NS1_IJS4_S4_EEEEEENS1_IJNS1_IJNS2_ILi0EEENS1_IJS3_NS2_ILi512EEEiEEEEEENS2_ILi4096EEENS1_IJiNS2_ILi8192EEEEEEEEEEEDaRKT0_RKT1_ENKUlRKT_RKT0_E_clIS7_SF_EEDaSP_SS_)
$_ZN7cutlass13device_kernelIN5flash19enable_sm80_to_sm89INS1_16FlashAttnBwdSm80INS1_25CollectiveMainloopBwdSm80ILi2ELi2EN4cute5tupleIJNS5_1CILi128EEES8_NS7_ILi64EEEEEENS_10bfloat16_tEfNS_4arch4Sm80ELb1ELb0ELb1ELb1ELb1ELb0ELb0ELb0ELi2ELi4ELi4ELi4ELb0EEENS1_24CollectiveEpilogueBwdGQAISA_fSD_Li256ELb1ELb1EEENS1_25SingleTileBwdLPTSchedulerILb1ELi128ELb1EEEEEEEEEvNT_6ParamsE$_ZZN4cute6upcastILi2ENS_5tupleIJNS1_IJNS_1CILi1EEENS1_IJNS2_ILi2EEES4_S4_EEEEEES4_NS1_IJS4_S4_EEEEEENS1_IJNS1_IJNS2_ILi0EEENS1_IJS3_NS2_ILi512EEEiEEEEEENS2_ILi4096EEENS1_IJiNS2_ILi8192EEEEEEEEEEEDaRKT0_RKT1_ENKUlRKT_RKT0_E_clIS7_SF_EEDaSP_SS_:
[----:B------:R-:W-:Y:S02]  /*f330*/  IADD3 R8, R1, 0x1380, RZ ;  /* 0x0000138001087810 */ /* 0x000fe40007ffe0ff */
[----:B------:R-:W-:Y:S02]  /*f340*/  MOV R54, 0xf380 ;  /* 0x0000f38000367802 */ /* 0x000fe40000000f00 */
[----:B------:R-:W-:-:S04]  /*f350*/  IADD3 R8, R8, c[0x0][0x20], RZ ;  /* 0x0000080008087a10 */ /* 0x000fc80007ffe0ff */
[----:B------:R-:W-:Y:S02]  /*f360*/  IADD3 R9, R8, 0x4, RZ ;  /* 0x0000000408097810 */ /* 0x000fe40007ffe0ff */
[----:B------:R-:W-:Y:S05]  /*f370*/  CALL.REL.NOINC `($_ZN7cutlass13device_kernelIN5flash19enable_sm80_to_sm89INS1_16FlashAttnBwdSm80INS1_25CollectiveMainloopBwdSm80ILi2ELi2EN4cute5tupleIJNS5_1CILi128EEES8_NS7_ILi64EEEEEENS_10bfloat16_tEfNS_4arch4Sm80ELb1ELb0ELb1ELb1ELb1ELb0ELb0ELb0ELi2ELi4ELi4ELi4ELb0EEENS1_24CollectiveEpilogueBwdGQAISA_fSD_Li256ELb1ELb1EEENS1_25SingleTileBwdLPTSchedulerILb1ELi128ELb1EEEEEEEEEvNT_6ParamsE$_ZZN4cute6upcastILi2ENS_5tupleIJNS_1CILi2EEES3_EEENS1_IJiNS2_ILi8192EEEEEEEEDaRKT0_RKT1_ENKUlRKT_RKT0_E_clIS3_iEEDaSF_SI_) ;  /* 0x0000015000007944 */ /* 0x000fea0003c00000 */
[----:B------:R-:W-:Y:S02]  /*f380*/  MOV R4, 0xf3a0 ;  /* 0x0000f3a000047802 */ /* 0x000fe40000000f00 */
[----:B-1---5:R-:W-:Y:S05]  /*f390*/  CALL.REL.NOINC `($_ZN7cutlass13device_kernelIN5flash19enable_sm80_to_sm89INS1_16FlashAttnBwdSm80INS1_25CollectiveMainloopBwdSm80ILi2ELi2EN4cute5tupleIJNS5_1CILi128EEES8_NS7_ILi64EEEEEENS_10bfloat16_tEfNS_4arch4Sm80ELb1ELb0ELb1ELb1ELb1ELb0ELb0ELb0ELi2ELi4ELi4ELi4ELb0EEENS1_24CollectiveEpilogueBwdGQAISA_fSD_Li256ELb1ELb1EEENS1_25SingleTileBwdLPTSchedulerILb1ELi128ELb1EEEEEEEEEvNT_6ParamsE$_ZN4cute3eso3ESOILb0ELb1EJiNS_1CILi4096EEEEEC2ERKiRKS3_) ;  /* 0xffff86b000007944 */ /* 0x022fea0003c3ffff */
[----:B-1----:R1:W5:Y:S01]  /*f3a0*/  LDL R2, [R1+0x1384] ;  /* 0x0013840001027983 */ /* 0x0023620000100800 */
[----:B------:R-:W-:-:S03]  /*f3b0*/  MOV R6, 0xf3d0 ;  /* 0x0000f3d000067802 */ /* 0x000fc60000000f00 */
[----:B-1---5:R-:W-:Y:S05]  /*f3c0*/  CALL.REL.NOINC `($_ZN7cutlass13device_kernelIN5flash19enable_sm80_to_sm89INS1_16FlashAttnBwdSm80INS1_25CollectiveMainloopBwdSm80ILi2ELi2EN4cute5tupleIJNS5_1CILi128EEES8_NS7_ILi64EEEEEENS_10bfloat16_tEfNS_4arch4Sm80ELb1ELb0ELb1ELb1ELb1ELb0ELb0ELb0ELi2ELi4ELi4ELi4ELb0EEENS1_24CollectiveEpilogueBwdGQAISA_fSD_Li256ELb1ELb1EEENS1_25SingleTileBwdLPTSchedulerILb1ELi128ELb1EEEEEEEEEvNT_6ParamsE$_ZN4cute5tupleIJNS0_IJNS_1CILi2EEES2_EEENS0_IJiNS1_ILi4096EEEEEEEEC2ERKS3_RKS5_) ;  /* 0xffffbee000007944 */ /* 0x022fea0003c3ffff */
[----:B------:R1:W5:Y:S01]  /*f3d0*/  LDL R2, [R1+0x1380] ;  /* 0x0013800001027983 */ /* 0x0003620000100800 */
[----:B------:R-:W-:-:S04]  /*f3e0*/  MOV R11, 0x0 ;  /* 0x00000000000b7802 */ /* 0x000fc80000000f00 */
[----:B------:R-:W-:Y:S05]  /*f3f0*/  RET.REL.NODEC R10 `(_ZN7cutlass13device_kernelIN5flash19enable_sm80_to_sm89INS1_16FlashAttnBwdSm80INS1_25CollectiveMainloopBwdSm80ILi2ELi2EN4cute5tupleIJNS5_1CILi128EEES8_NS7_ILi64EEEEEENS_10bfloat16_tEfNS_4arch4Sm80ELb1ELb0ELb1ELb1ELb1ELb0ELb0ELb0ELi2ELi4ELi4ELi4ELb0EEENS1_24CollectiveEpilogueBwdGQAISA_fSD_Li256ELb1ELb1EEENS1_25SingleTileBwdLPTSchedulerILb1ELi128ELb1EEEEEEEEEvNT_6ParamsE) ;  /* 0xffff0c000a007950 */ /* 0x000fea0003c3ffff */
        .type           $_ZN7cutlass13device_kernelIN5flash19enable_sm80_to_sm89INS1_16FlashAttnBwdSm80INS1_25CollectiveMainloopBwdSm80ILi2ELi2EN4cute5tupleIJNS5_1CILi128EEES8_NS7_ILi64EEEEEENS_10bfloat16_tEfNS_4arch4Sm80ELb1ELb0ELb1ELb1ELb1ELb0ELb0ELb0ELi2ELi4ELi4ELi4ELb0EEENS1_24CollectiveEpilogueBwdGQAISA_fSD_Li256ELb1ELb1EEENS1_25SingleTileBwdLPTSchedulerILb1ELi128ELb1EEEEEEEEEvNT_6ParamsE$_ZZN4cute6upcastILi2ENS_5tupleIJNS_1CILi1EEENS1_IJNS2_ILi2EEES4_S4_EEEEEENS1_IJNS2_ILi0EEENS1_IJS3_NS2_ILi512EEEiEEEEEEEEDaRKT0_RKT1_ENKUlRKT_RKT0_E_clIS5_S9_EEDaSJ_SM_,@function
        .size           $_ZN7cutlass13device_kernelIN5flash19enable_sm80_to_sm89INS1_16FlashAttnBwdSm80INS1_25CollectiveMainloopBwdSm80ILi2ELi2EN4cute5tupleIJNS5_1CILi128EEES8_NS7_ILi64EEEEEENS_10bfloat16_tEfNS_4arch4Sm80ELb1ELb0ELb1ELb1ELb1ELb0ELb0ELb0ELi2ELi4ELi4ELi4ELb0EEENS1_24CollectiveEpilogueBwdGQAISA_fSD_Li256ELb1ELb1EEENS1_25SingleTileBwdLPTSchedulerILb1ELi128ELb1EEEEEEEEEvNT_6ParamsE$_ZZN4cute6upcastILi2ENS_5tupleIJNS_1CILi1EEENS1_IJNS2_ILi2EEES4_S4_EEEEEENS1_IJNS2_ILi0EEENS1_IJS3_NS2_ILi512EEEiEEEEEEEEDaRKT0_RKT1_ENKUlRKT_RKT0_E_clIS5_S9_EEDaSJ_SM_,($_ZN7cutlass13device_kernelIN5flash19enable_sm80_to_sm89INS1_16FlashAttnBwdSm80INS1_25CollectiveMainloopBwdSm80ILi2ELi2EN4cute5tupleIJNS5_1CILi128EEES8_NS7_ILi64EEEEEENS_10bfloat16_tEfNS_4arch4Sm80ELb1ELb0ELb1ELb1ELb1ELb0ELb0ELb0ELi2ELi4ELi4ELi4ELb0EEENS1_24CollectiveEpilogueBwdGQAISA_fSD_Li256ELb1ELb1EEENS1_25SingleTileBwdLPTSchedulerILb1ELi128ELb1EEEEEEEEEvNT_6ParamsE$_ZZN4cute6upcastILi2ENS_5tupleIJNS_1CILi2EEES3_EEENS1_IJiNS2_ILi8192EEEEEEEEDaRKT0_RKT1_ENKUlRKT_RKT0_E_clIS3_iEEDaSF_SI_ - $_ZN7cutlass13device_kernelIN5flash19enable_sm80_to_sm89INS1_16FlashAttnBwdSm80INS1_25CollectiveMainloopBwdSm80ILi2ELi2EN4cute5tupleIJNS5_1CILi128EEES8_NS7_ILi64EEEEEENS_10bfloat16_tEfNS_4arch4Sm80ELb1ELb0ELb1ELb1ELb1ELb0ELb0ELb0ELi2ELi4ELi4ELi4ELb0EEENS1_24CollectiveEpilogueBwdGQAISA_fSD_Li256ELb1ELb1EEENS1_25SingleTileBwdLPTSchedulerILb1ELi128ELb1EEEEEEEEEvNT_6ParamsE$_ZZN4cute6upcastILi2ENS_5tupleIJNS_1CILi1EEENS1_IJNS2_ILi2EEES4_S4_EEEEEENS1_IJNS2_ILi0EEENS1_IJS3_NS2_ILi512EEEiEEEEEEEEDaRKT0_RKT1_ENKUlRKT_RKT0_E_clIS5_S9_EEDaSJ_SM_)
$_ZN7cutlass13device_kernelIN5flash19enable_sm80_to_sm89INS1_16FlashAttnBwdSm80INS1_25CollectiveMainloopBwdSm80ILi2ELi2EN4cute5tupleIJNS5_1CILi128EEES8_NS7_ILi64EEEEEENS_10bfloat16_tEfNS_4arch4Sm80ELb1ELb0ELb1ELb1ELb1ELb0ELb0ELb0ELi2ELi4ELi4ELi4ELb0EEENS1_24CollectiveEpilogueBwdGQAISA_fSD_Li256ELb1ELb1EEENS1_25SingleTileBwdLPTSchedulerILb1ELi128ELb1EEEEEEEEEvNT_6ParamsE$_ZZN4cute6upcastILi2ENS_5tupleIJNS_1CILi1EEENS1_IJNS2_ILi2EEES4_S4_EEEEEENS1_IJNS2_ILi0EEENS1_IJS3_NS2_ILi512EEEiEEEEEEEEDaRKT0_RKT1_ENKUlRKT_RKT0_E_clIS5_S9_EEDaSJ_SM_:
[----:B------:R-:W-:Y:S02]  /*f400*/  IADD3 R11, R1, 0x1388, RZ ;  /* 0x00001388010b7810 */ /* 0x000fe40007ffe0ff */
[----:B------:R-:W-:Y:S02]  /*f410*/  MOV R54, 0xf450 ;  /* 0x0000f45000367802 */ /* 0x000fe40000000f00 */
[----:B------:R-:W-:-:S04]  /*f420*/  IADD3 R11, R11, c[0x0][0x20], RZ ;  /* 0x000008000b0b7a10 */ /* 0x000fc80007ffe0ff */
[----:B------:R-:W-:Y:S02]  /*f430*/  IADD3 R32, R11, 0x4, RZ ;  /* 0x000000040b207810 */ /* 0x000fe40007ffe0ff */
[----:B------:R-:W-:Y:S05]  /*f440*/  CALL.REL.NOINC `($_ZN7cutlass13device_kernelIN5flash19enable_sm80_to_sm89INS1_16FlashAttnBwdSm80INS1_25CollectiveMainloopBwdSm80ILi2ELi2EN4cute5tupleIJNS5_1CILi128EEES8_NS7_ILi64EEEEEENS_10bfloat16_tEfNS_4arch4Sm80ELb1ELb0ELb1ELb1ELb1ELb0ELb0ELb0ELi2ELi4ELi4ELi4ELb0EEENS1_24CollectiveEpilogueBwdGQAISA_fSD_Li256ELb1ELb1EEENS1_25SingleTileBwdLPTSchedulerILb1ELi128ELb1EEEEEEEEEvNT_6ParamsE$_ZZN4cute6upcastILi2ENS_5tupleIJNS_1CILi2EEES3_S3_EEENS1_IJNS2_ILi1EEENS2_ILi512EEEiEEEEEDaRKT0_RKT1_ENKUlRKT_RKT0_E_clIS3_iEEDaSG_SJ_) ;  /* 0x0000011000007944 */ /* 0x000fea0003c00000 */
[----:B------:R-:W-:Y:S02]  /*f450*/  MOV R4, 0xf470 ;  /* 0x0000f47000047802 */ /* 0x000fe40000000f00 */
[----:B-1---5:R-:W-:Y:S05]  /*f460*/  CALL.REL.NOINC `($_ZN7cutlass13device_kernelIN5flash19enable_sm80_to_sm89INS1_16FlashAttnBwdSm80INS1_25CollectiveMainloopBwdSm80ILi2ELi2EN4cute5tupleIJNS5_1CILi128EEES8_NS7_ILi64EEEEEENS_10bfloat16_tEfNS_4arch4Sm80ELb1ELb0ELb1ELb1ELb1ELb0ELb0ELb0ELi2ELi4ELi4ELi4ELb0EEENS1_24CollectiveEpilogueBwdGQAISA_fSD_Li256ELb1ELb1EEENS1_25SingleTileBwdLPTSchedulerILb1ELi128ELb1EEEEEEEEEvNT_6ParamsE$_ZN4cute3eso3ESOILb1ELb0EJNS_1CILi1EEENS2_ILi256EEEiEEC2ERKS3_RKS4_RKi) ;  /* 0xffff8ce000007944 */ /* 0x022fea0003c3ffff */
[----:B-1----:R1:W5:Y:S01]  /*f470*/  LDL R2, [R1+0x138c] ;  /* 0x00138c0001027983 */ /* 0x0023620000100800 */
[----:B------:R-:W-:-:S03]  /*f480*/  MOV R6, 0xf4a0 ;  /* 0x0000f4a000067802 */ /* 0x000fc60000000f00 */
[----:B-1---5:R-:W-:Y:S05]  /*f490*/  CALL.REL.NOINC `($_ZN7cutlass13device_kernelIN5flash19enable_sm80_to_sm89INS1_16FlashAttnBwdSm80INS1_25CollectiveMainloopBwdSm80ILi2ELi2EN4cute5tupleIJNS5_1CILi128EEES8_NS7_ILi64EEEEEENS_10bfloat16_tEfNS_4arch4Sm80ELb1ELb0ELb1ELb1ELb1ELb0ELb0ELb0ELi2ELi4ELi4ELi4ELb0EEENS1_24CollectiveEpilogueBwdGQAISA_fSD_Li256ELb1ELb1EEENS1_25SingleTileBwdLPTSchedulerILb1ELi128ELb1EEEEEEEEEvNT_6ParamsE$_ZN4cute5tupleIJNS0_IJNS_1CILi1EEENS1_ILi2EEES3_EEENS0_IJS2_NS1_ILi256EEEiEEEEEC2ERKS4_RKS6_) ;  /* 0xffffbd3000007944 */ /* 0x022fea0003c3ffff */
[----:B------:R1:W5:Y:S01]  /*f4a0*/  LDL R2, [R1+0x1388] ;  /* 0x0013880001027983 */ /* 0x0003620000100800 */
[----:B------:R-:W-:-:S04]  /*f4b0*/  MOV R57, 0x0 ;  /* 0x0000000000397802 */ /* 0x000fc80000000f00 */
[----:B------:R-:W-:Y:S05]  /*f4c0*/  RET.REL.NODEC R56 `(_ZN7cutlass13device_kernelIN5flash19enable_sm80_to_sm89INS1_16FlashAttnBwdSm80INS1_25CollectiveMainloopBwdSm80ILi2ELi2EN4cute5tupleIJNS5_1CILi128EEES8_NS7_ILi64EEEEEENS_10bfloat16_tEfNS_4arch4Sm80ELb1ELb0ELb1ELb1ELb1ELb0ELb0ELb0ELi2ELi4ELi4ELi4ELb0EEENS1_24CollectiveEpilogueBwdGQAISA_fSD_Li256ELb1ELb1EEENS1_25SingleTileBwdLPTSchedulerILb1ELi128ELb1EEEEEEEEEvNT_6ParamsE) ;  /* 0xffff0b3038007950 */ /* 0x000fea0003c3ffff */
        .type           $_ZN7cutlass13device_kernelIN5flash19enable_sm80_to_sm89INS1_16FlashAttnBwdSm80INS1_25CollectiveMainloopBwdSm80ILi2ELi2EN4cute5tupleIJNS5_1CILi128EEES8_NS7_ILi64EEEEEENS_10bfloat16_tEfNS_4arch4Sm80ELb1ELb0ELb1ELb1ELb1ELb0ELb0ELb0ELi2ELi4ELi4ELi4ELb0EEENS1_24CollectiveEpilogueBwdGQAISA_fSD_Li256ELb1ELb1EEENS1_25SingleTileBwdLPTSchedulerILb1ELi128ELb1EEEEEEEEEvNT_6ParamsE$_ZZN4cute6upcastILi2ENS_5tupleIJNS_1CILi2EEES3_EEENS1_IJiNS2_ILi8192EEEEEEEEDaRKT0_RKT1_ENKUlRKT_RKT0_E_clIS3_iEEDaSF_SI_,@function
        .size           $_ZN7cutlass13device_kernelIN5flash19enable_sm80_to_sm89INS1_16FlashAttnBwdSm80INS1_25CollectiveMainloopBwdSm80ILi2ELi2EN4cute5tupleIJNS5_1CILi128EEES8_NS7_ILi64EEEEEENS_10bfloat16_tEfNS_4arch4Sm80ELb1ELb0ELb1ELb1ELb1ELb0ELb0ELb0ELi2ELi4ELi4ELi4ELb0EEENS1_24CollectiveEpilogueBwdGQAISA_fSD_Li256ELb1ELb1EEENS1_25SingleTileBwdLPTSchedulerILb1ELi128ELb1EEEEEEEEEvNT_6ParamsE$_ZZN4cute6upcastILi2ENS_5tupleIJNS_1CILi2EEES3_EEENS1_IJiNS2_ILi8192EEEEEEEEDaRKT0_RKT1_ENKUlRKT_RKT0_E_clIS3_iEEDaSF_SI_,($_ZN7cutlass13device_kernelIN5flash19enable_sm80_to_sm89INS1_16FlashAttnBwdSm80INS1_25CollectiveMainloopBwdSm80ILi2ELi2EN4cute5tupleIJNS5_1CILi128EEES8_NS7_ILi64EEEEEENS_10bfloat16_tEfNS_4arch4Sm80ELb1ELb0ELb1ELb1ELb1ELb0ELb0ELb0ELi2ELi4ELi4ELi4ELb0EEENS1_24CollectiveEpilogueBwdGQAISA_fSD_Li256ELb1ELb1EEENS1_25SingleTileBwdLPTSchedulerILb1ELi128ELb1EEEEEEEEEvNT_6ParamsE$_ZZN4cute6upcastILi2ENS_5tupleIJNS_1CILi2EEES3_S3_EEENS1_IJNS2_ILi1EEENS2_ILi512EEEiEEEEEDaRKT0_RKT1_ENKUlRKT_RKT0_E_clIS3_iEEDaSG_SJ_ - $_ZN7cutlass13device_kernelIN5flash19enable_sm80_to_sm89INS1_16FlashAttnBwdSm80INS1_25CollectiveMainloopBwdSm80ILi2ELi2EN4cute5tupleIJNS5_1CILi128EEES8_NS7_ILi64EEEEEENS_10bfloat16_tEfNS_4arch4Sm80ELb1ELb0ELb1ELb1ELb1ELb0ELb0ELb0ELi2ELi4ELi4ELi4ELb0EEENS1_24CollectiveEpilogueBwdGQAISA_fSD_Li256ELb1ELb1EEENS1_25SingleTileBwdLPTSchedulerILb1ELi128ELb1EEEEEEEEEvNT_6ParamsE$_ZZN4cute6upcastILi2ENS_5tupleIJNS_1CILi2EEES3_EEENS1_IJiNS2_ILi8192EEEEEEEEDaRKT0_RKT1_ENKUlRKT_RKT0_E_clIS3_iEEDaSF_SI_)
$_ZN7cutlass13device_kernelIN5flash19enable_sm80_to_sm89INS1_16FlashAttnBwdSm80INS1_25CollectiveMainloopBwdSm80ILi2ELi2EN4cute5tupleIJNS5_1CILi128EEES8_NS7_ILi64EEEEEENS_10bfloat16_tEfNS_4arch4Sm80ELb1ELb0ELb1ELb1ELb1ELb0ELb0ELb0ELi2ELi4ELi4ELi4ELb0EEENS1_24CollectiveEpilogueBwdGQAISA_fSD_Li256ELb1ELb1EEENS1_25SingleTileBwdLPTSchedulerILb1ELi128ELb1EEEEEEEEEvNT_6ParamsE$_ZZN4cute6upcastILi2ENS_5tupleIJNS_1CILi2EEES3_EEENS1_IJiNS2_ILi8192EEEEEEEEDaRKT0_RKT1_ENKUlRKT_RKT0_E_clIS3_iEEDaSF_SI_:
[----:B------:R-:W-:Y:S02]  /*f4d0*/  LEA.HI R3, R3, R3, RZ, 0x1 ;  /* 0x0000000303037211 */ /* 0x000fe400078f08ff */
[----:B------:R-:W-:Y:S02]  /*f4e0*/  IADD3 R2, R1, 0x1388, RZ ;  /* 0x0000138801027810 */ /* 0x000fe40007ffe0ff */
[----:B------:R-:W-:Y:S02]  /*f4f0*/  SHF.R.S32.HI R3, RZ, 0x1, R3 ;  /* 0x00000001ff037819 */ /* 0x000fe40000011403 */
[----:B------:R-:W-:Y:S02]  /*f500*/  IADD3 R2, R2, c[0x0][0x20], RZ ;  /* 0x0000080002027a10 */ /* 0x000fe40007ffe0ff */
[----:B------:R-:W-:Y:S02]  /*f510*/  MOV R6, 0xf530 ;  /* 0x0000f53000067802 */ /* 0x000fe40000000f00 */
[----:B------:R-:W-:Y:S05]  /*f520*/  CALL.REL.NOINC `($_ZN7cutlass13device_kernelIN5flash19enable_sm80_to_sm89INS1_16FlashAttnBwdSm80INS1_25CollectiveMainloopBwdSm80ILi2ELi2EN4cute5tupleIJNS5_1CILi128EEES8_NS7_ILi64EEEEEENS_10bfloat16_tEfNS_4arch4Sm80ELb1ELb0ELb1ELb1ELb1ELb0ELb0ELb0ELi2ELi4ELi4ELi4ELb0EEENS1_24CollectiveEpilogueBwdGQAISA_fSD_Li256ELb1ELb1EEENS1_25SingleTileBwdLPTSchedulerILb1ELi128ELb1EEEEEEEEEvNT_6ParamsE$_ZN4cute5tupleIJNS_1CILi2EEEiEEC2ERKS2_RKi) ;  /* 0xffffc01000007944 */ /* 0x000fea0003c3ffff */
[----:B------:R1:W5:Y:S01]  /*f530*/  LDL R2, [R1+0x1388] ;  /* 0x0013880001027983 */ /* 0x0003620000100800 */
[----:B------:R-:W-:-:S04]  /*f540*/  MOV R55, 0x0 ;  /* 0x0000000000377802 */ /* 0x000fc80000000f00 */
[----:B------:R-:W-:Y:S05]  /*f550*/  RET.REL.NODEC R54 `(_ZN7cutlass13device_kernelIN5flash19enable_sm80_to_sm89INS1_16FlashAttnBwdSm80INS1_25CollectiveMainloopBwdSm80ILi2ELi2EN4cute5tupleIJNS5_1CILi128EEES8_NS7_ILi64EEEEEENS_10bfloat16_tEfNS_4arch4Sm80ELb1ELb0ELb1ELb1ELb1ELb0ELb0ELb0ELi2ELi4ELi4ELi4ELb0EEENS1_24CollectiveEpilogueBwdGQAISA_fSD_Li256ELb1ELb1EEENS1_25SingleTileBwdLPTSchedulerILb1ELi128ELb1EEEEEEEEEvNT_6ParamsE) ;  /* 0xffff0aa036007950 */ /* 0x000fea0003c3ffff */
        .type           $_ZN7cutlass13device_kernelIN5flash19enable_sm80_to_sm89INS1_16FlashAttnBwdSm80INS1_25CollectiveMainloopBwdSm80ILi2ELi2EN4cute5tupleIJNS5_1CILi128EEES8_NS7_ILi64EEEEEENS_10bfloat16_tEfNS_4arch4Sm80ELb1ELb0ELb1ELb1ELb1ELb0ELb0ELb0ELi2ELi4ELi4ELi4ELb0EEENS1_24CollectiveEpilogueBwdGQAISA_fSD_Li256ELb1ELb1EEENS1_25SingleTileBwdLPTSchedulerILb1ELi128ELb1EEEEEEEEEvNT_6ParamsE$_ZZN4cute6upcastILi2ENS_5tupleIJNS_1CILi2EEES3_S3_EEENS1_IJNS2_ILi1EEENS2_ILi512EEEiEEEEEDaRKT0_RKT1_ENKUlRKT_RKT0_E_clIS3_iEEDaSG_SJ_,@function
        .size           $_ZN7cutlass13device_kernelIN5flash19enable_sm80_to_sm89INS1_16FlashAttnBwdSm80INS1_25CollectiveMainloopBwdSm80ILi2ELi2EN4cute5tupleIJNS5_1CILi128EEES8_NS7_ILi64EEEEEENS_10bfloat16_tEfNS_4arch4Sm80ELb1ELb0ELb1ELb1ELb1ELb0ELb0ELb0ELi2ELi4ELi4ELi4ELb0EEENS1_24CollectiveEpilogueBwdGQAISA_fSD_Li256ELb1ELb1EEENS1_25SingleTileBwdLPTSchedulerILb1ELi128ELb1EEEEEEEEEvNT_6ParamsE$_ZZN4cute6upcastILi2ENS_5tupleIJNS_1CILi2EEES3_S3_EEENS1_IJNS2_ILi1EEENS2_ILi512EEEiEEEEEDaRKT0_RKT1_ENKUlRKT_RKT0_E_clIS3_iEEDaSG_SJ_,($_ZN7cutlass13device_kernelIN5flash19enable_sm80_to_sm89INS1_16FlashAttnBwdSm80INS1_25CollectiveMainloopBwdSm80ILi2ELi2EN4cute5tupleIJNS5_1CILi128EEES8_NS7_ILi64EEEEEENS_10bfloat16_tEfNS_4arch4Sm80ELb1ELb0ELb1ELb1ELb1ELb0ELb0ELb0ELi2ELi4ELi4ELi4ELb0EEENS1_24CollectiveEpilogueBwdGQAISA_fSD_Li256ELb1ELb1EEENS1_25SingleTileBwdLPTSchedulerILb1ELi128ELb1EEEEEEEEEvNT_6ParamsE$_ZZN4cute7crd2crdINS_5tupleIJiiiNS_1CILi0EEEEEENS1_IJNS2_ILi32EEENS2_ILi4EEENS2_ILi2EEENS2_ILi1EEEEEENS1_IJS8_S8_S8_S8_EEEEEDaRKT_RKT0_RKT1_ENKUlRKT_RKT0_RKT1_E_clIiS5_S8_EEDaSM_SP_SS_ - $_ZN7cutlass13device_kernelIN5flash19enable_sm80_to_sm89INS1_16FlashAttnBwdSm80INS1_25CollectiveMainloopBwdSm80ILi2ELi2EN4cute5tupleIJNS5_1CILi128EEES8_NS7_ILi64EEEEEENS_10bfloat16_tEfNS_4arch4Sm80ELb1ELb0ELb1ELb1ELb1ELb0ELb0ELb0ELi2ELi4ELi4ELi4ELb0EEENS1_24CollectiveEpilogueBwdGQAISA_fSD_Li256ELb1ELb1EEENS1_25SingleTileBwdLPTSchedulerILb1ELi128ELb1EEEEEEEEEvNT_6ParamsE$_ZZN4cute6upcastILi2ENS_5tupleIJNS_1CILi2EEES3_S3_EEENS1_IJNS2_ILi1EEENS2_ILi512EEEiEEEEEDaRKT0_RKT1_ENKUlRKT_RKT0_E_clIS3_iEEDaSG_SJ_)
$_ZN7cutlass13device_kernelIN5flash19enable_sm80_to_sm89INS1_16FlashAttnBwdSm80INS1_25CollectiveMainloopBwdSm80ILi2ELi2EN4cute5tupleIJNS5_1CILi128EEES8_NS7_ILi64EEEEEENS_10bfloat16_tEfNS_4arch4Sm80ELb1ELb0ELb1ELb1ELb1ELb0ELb0ELb0ELi2ELi4ELi4ELi4ELb0EEENS1_24CollectiveEpilogueBwdGQAISA_fSD_Li256ELb1ELb1EEENS1_25SingleTileBwdLPTSchedulerILb1ELi128ELb1EEEEEEEEEvNT_6ParamsE$_ZZN4cute6upcastILi2ENS_5tupleIJNS_1CILi2EEES3_S3_EEENS1_IJNS2_ILi1EEENS2_ILi512EEEiEEEEEDaRKT0_RKT1_ENKUlRKT_RKT0_E_clIS3_iEEDaSG_SJ_:
        /* <DEDUP_REMOVED lines=9> */
        .type           $_ZN7cutlass13device_kernelIN5flash19enable_sm80_to_sm89INS1_16FlashAttnBwdSm80INS1_25CollectiveMainloopBwdSm80ILi2ELi2EN4cute5tupleIJNS5_1CILi128EEES8_NS7_ILi64EEEEEENS_10bfloat16_tEfNS_4arch4Sm80ELb1ELb0ELb1ELb1ELb1ELb0ELb0ELb0ELi2ELi4ELi4ELi4ELb0EEENS1_24CollectiveEpilogueBwdGQAISA_fSD_Li256ELb1ELb1EEENS1_25SingleTileBwdLPTSchedulerILb1ELi128ELb1EEEEEEEEEvNT_6ParamsE$_ZZN4cute7crd2crdINS_5tupleIJiiiNS_1CILi0EEEEEENS1_IJNS2_ILi32EEENS2_ILi4EEENS2_ILi2EEENS2_ILi1EEEEEENS1_IJS8_S8_S8_S8_EEEEEDaRKT_RKT0_RKT1_ENKUlRKT_RKT0_RKT1_E_clIiS5_S8_EEDaSM_SP_SS_,@function
        .size           $_ZN7cutlass13device_kernelIN5flash19enable_sm80_to_sm89INS1_16FlashAttnBwdSm80INS1_25CollectiveMainloopBwdSm80ILi2ELi2EN4cute5tupleIJNS5_1CILi128EEES8_NS7_ILi64EEEEEENS_10bfloat16_tEfNS_4arch4Sm80ELb1ELb0ELb1ELb1ELb1ELb0ELb0ELb0ELi2ELi4ELi4ELi4ELb0EEENS1_24CollectiveEpilogueBwdGQAISA_fSD_Li256ELb1ELb1EEENS1_25SingleTileBwdLPTSchedulerILb1ELi128ELb1EEEEEEEEEvNT_6ParamsE$_ZZN4cute7crd2crdINS_5tupleIJiiiNS_1CILi0EEEEEENS1_IJNS2_ILi32EEENS2_ILi4EEENS2_ILi2EEENS2_ILi1EEEEEENS1_IJS8_S8_S8_S8_EEEEEDaRKT_RKT0_RKT1_ENKUlRKT_RKT0_RKT1_E_clIiS5_S8_EEDaSM_SP_SS_,($_ZN7cutlass13device_kernelIN5flash19enable_sm80_to_sm89INS1_16FlashAttnBwdSm80INS1_25CollectiveMainloopBwdSm80ILi2ELi2EN4cute5tupleIJNS5_1CILi128EEES8_NS7_ILi64EEEEEENS_10bfloat16_tEfNS_4arch4Sm80ELb1ELb0ELb1ELb1ELb1ELb0ELb0ELb0ELi2ELi4ELi4ELi4ELb0EEENS1_24CollectiveEpilogueBwdGQAISA_fSD_Li256ELb1ELb1EEENS1_25SingleTileBwdLPTSchedulerILb1ELi128ELb1EEEEEEEEEvNT_6ParamsE$_ZZN4cute7crd2crdINS_5tupleIJiiiNS_1CILi0EEEEEENS1_IJNS2_ILi32EEENS2_ILi4EEENS2_ILi2EEENS2_ILi1EEEEEENS1_IJS8_S8_S8_S8_EEEEEDaRKT_RKT0_RKT1_ENKUlRKT_RKT0_RKT1_E_clIiS6_S8_EEDaSM_SP_SS_ - $_ZN7cutlass13device_kernelIN5flash19enable_sm80_to_sm89INS1_16FlashAttnBwdSm80INS1_25CollectiveMainloopBwdSm80ILi2ELi2EN4cute5tupleIJNS5_1CILi128EEES8_NS7_ILi64EEEEEENS_10bfloat16_tEfNS_4arch4Sm80ELb1ELb0ELb1ELb1ELb1ELb0ELb0ELb0ELi2ELi4ELi4ELi4ELb0EEENS1_24CollectiveEpilogueBwdGQAISA_fSD_Li256ELb1ELb1EEENS1_25SingleTileBwdLPTSchedulerILb1ELi128ELb1EEEEEEEEEvNT_6ParamsE$_ZZN4cute7crd2crdINS_5tupleIJiiiNS_1CILi0EEEEEENS1_IJNS2_ILi32EEENS2_ILi4EEENS2_ILi2EEENS2_ILi1EEEEEENS1_IJS8_S8_S8_S8_EEEEEDaRKT_RKT0_RKT1_ENKUlRKT_RKT0_RKT1_E_clIiS5_S8_EEDaSM_SP_SS_)
$_ZN7cutlass13device_kernelIN5flash19enable_sm80_to_sm89INS1_16FlashAttnBwdSm80INS1_25CollectiveMainloopBwdSm80ILi2ELi2EN4cute5tupleIJNS5_1CILi128EEES8_NS7_ILi64EEEEEENS_10bfloat16_tEfNS_4arch4Sm80ELb1ELb0ELb1ELb1ELb1ELb0ELb0ELb0ELi2ELi4ELi4ELi4ELb0EEENS1_24CollectiveEpilogueBwdGQAISA_fSD_Li256ELb1ELb1EEENS1_25SingleTileBwdLPTSchedulerILb1ELi128ELb1EEEEEEEEEvNT_6ParamsE$_ZZN4cute7crd2crdINS_5tupleIJiiiNS_1CILi0EEEEEENS1_IJNS2_ILi32EEENS2_ILi4EEENS2_ILi2EEENS2_ILi1EEEEEENS1_IJS8_S8_S8_S8_EEEEEDaRKT_RKT0_RKT1_ENKUlRKT_RKT0_RKT1_E_clIiS5_S8_EEDaSM_SP_SS_:
[----:B------:R-:W-:Y:S02]  /*f5f0*/  MOV R8, R4 ;  /* 0x0000000400087202 */ /* 0x000fe40000000f00 */
[----:B------:R-:W-:-:S04]  /*f600*/  MOV R9, 0x0 ;  /* 0x0000000000097802 */ /* 0x000fc80000000f00 */
[----:B------:R-:W-:Y:S05]  /*f610*/  RET.REL.NODEC R8 `(_ZN7cutlass13device_kernelIN5flash19enable_sm80_to_sm89INS1_16FlashAttnBwdSm80INS1_25CollectiveMainloopBwdSm80ILi2ELi2EN4cute5tupleIJNS5_1CILi128EEES8_NS7_ILi64EEEEEENS_10bfloat16_tEfNS_4arch4Sm80ELb1ELb0ELb1ELb1ELb1ELb0ELb0ELb0ELi2ELi4ELi4ELi4ELb0EEENS1_24CollectiveEpilogueBwdGQAISA_fSD_Li256ELb1ELb1EEENS1_25SingleTileBwdLPTSchedulerILb1ELi128ELb1EEEEEEEEEvNT_6ParamsE) ;  /* 0xffff09e008007950 */ /* 0x000fea0003c3ffff */
        .type           $_ZN7cutlass13device_kernelIN5flash19enable_sm80_to_sm89INS1_16FlashAttnBwdSm80INS1_25CollectiveMainloopBwdSm80ILi2ELi2EN4cute5tupleIJNS5_1CILi128EEES8_NS7_ILi64EEEEEENS_10bfloat16_tEfNS_4arch4Sm80ELb1ELb0ELb1ELb1ELb1ELb0ELb0ELb0ELi2ELi4ELi4ELi4ELb0EEENS1_24CollectiveEpilogueBwdGQAISA_fSD_Li256ELb1ELb1EEENS1_25SingleTileBwdLPTSchedulerILb1ELi128ELb1EEEEEEEEEvNT_6ParamsE$_ZZN4cute7crd2crdINS_5tupleIJiiiNS_1CILi0EEEEEENS1_IJNS2_ILi32EEENS2_ILi4EEENS2_ILi2EEENS2_ILi1EEEEEENS1_IJS8_S8_S8_S8_EEEEEDaRKT_RKT0_RKT1_ENKUlRKT_RKT0_RKT1_E_clIiS6_S8_EEDaSM_SP_SS_,@function
        .size           $_ZN7cutlass13device_kernelIN5flash19enable_sm80_to_sm89INS1_16FlashAttnBwdSm80INS1_25CollectiveMainloopBwdSm80ILi2ELi2EN4cute5tupleIJNS5_1CILi128EEES8_NS7_ILi64EEEEEENS_10bfloat16_tEfNS_4arch4Sm80ELb1ELb0ELb1ELb1ELb1ELb0ELb0ELb0ELi2ELi4ELi4ELi4ELb0EEENS1_24CollectiveEpilogueBwdGQAISA_fSD_Li256ELb1ELb1EEENS1_25SingleTileBwdLPTSchedulerILb1ELi128ELb1EEEEEEEEEvNT_6ParamsE$_ZZN4cute7crd2crdINS_5tupleIJiiiNS_1CILi0EEEEEENS1_IJNS2_ILi32EEENS2_ILi4EEENS2_ILi2EEENS2_ILi1EEEEEENS1_IJS8_S8_S8_S8_EEEEEDaRKT_RKT0_RKT1_ENKUlRKT_RKT0_RKT1_E_clIiS6_S8_EEDaSM_SP_SS_,($_ZN7cutlass13device_kernelIN5flash19enable_sm80_to_sm89INS1_16FlashAttnBwdSm80INS1_25CollectiveMainloopBwdSm80ILi2ELi2EN4cute5tupleIJNS5_1CILi128EEES8_NS7_ILi64EEEEEENS_10bfloat16_tEfNS_4arch4Sm80ELb1ELb0ELb1ELb1ELb1ELb0ELb0ELb0ELi2ELi4ELi4ELi4ELb0EEENS1_24CollectiveEpilogueBwdGQAISA_fSD_Li256ELb1ELb1EEENS1_25SingleTileBwdLPTSchedulerILb1ELi128ELb1EEEEEEEEEvNT_6ParamsE$_ZZN4cute7crd2crdINS_5tupleIJiiiNS_1CILi0EEEEEENS1_IJNS2_ILi32EEENS2_ILi4EEENS2_ILi2EEENS2_ILi1EEEEEENS1_IJS8_S8_S8_S8_EEEEEDaRKT_RKT0_RKT1_ENKUlRKT_RKT0_RKT1_E_clIiS7_S8_EEDaSM_SP_SS_ - $_ZN7cutlass13device_kernelIN5flash19enable_sm80_to_sm89INS1_16FlashAttnBwdSm80INS1_25CollectiveMainloopBwdSm80ILi2ELi2EN4cute5tupleIJNS5_1CILi128EEES8_NS7_ILi64EEEEEENS_10bfloat16_tEfNS_4arch4Sm80ELb1ELb0ELb1ELb1ELb1ELb0ELb0ELb0ELi2ELi4ELi4ELi4ELb0EEENS1_24CollectiveEpilogueBwdGQAISA_fSD_Li256ELb1ELb1EEENS1_25SingleTileBwdLPTSchedulerILb1ELi128ELb1EEEEEEEEEvNT_6ParamsE$_ZZN4cute7crd2crdINS_5tupleIJiiiNS_1CILi0EEEEEENS1_IJNS2_ILi32EEENS2_ILi4EEENS2_ILi2EEENS2_ILi1EEEEEENS1_IJS8_S8_S8_S8_EEEEEDaRKT_RKT0_RKT1_ENKUlRKT_RKT0_RKT1_E_clIiS6_S8_EEDaSM_SP_SS_)
$_ZN7cutlass13device_kernelIN5flash19enable_sm80_to_sm89INS1_16FlashAttnBwdSm80INS1_25CollectiveMainloopBwdSm80ILi2ELi2EN4cute5tupleIJNS5_1CILi128EEES8_NS7_ILi64EEEEEENS_10bfloat16_tEfNS_4arch4Sm80ELb1ELb0ELb1ELb1ELb1ELb0ELb0ELb0ELi2ELi4ELi4ELi4ELb0EEENS1_24CollectiveEpilogueBwdGQAISA_fSD_Li256ELb1ELb1EEENS1_25SingleTileBwdLPTSchedulerILb1ELi128ELb1EEEEEEEEEvNT_6ParamsE$_ZZN4cute7crd2crdINS_5tupleIJiiiNS_1CILi0EEEEEENS1_IJNS2_ILi32EEENS2_ILi4EEENS2_ILi2EEENS2_ILi1EEEEEENS1_IJS8_S8_S8_S8_EEEEEDaRKT_RKT0_RKT1_ENKUlRKT_RKT0_RKT1_E_clIiS6_S8_EEDaSM_SP_SS_:
[----:B------:R-:W-:Y:S02]  /*f620*/  MOV R10, R2 ;  /* 0x00000002000a7202 */ /* 0x000fe40000000f00 */
[----:B------:R-:W-:-:S04]  /*f630*/  MOV R11, 0x0 ;  /* 0x00000000000b7802 */ /* 0x000fc80000000f00 */
[----:B------:R-:W-:Y:S05]  /*f640*/  RET.REL.NODEC R10 `(_ZN7cutlass13device_kernelIN5flash19enable_sm80_to_sm89INS1_16FlashAttnBwdSm80INS1_25CollectiveMainloopBwdSm80ILi2ELi2EN4cute5tupleIJNS5_1CILi128EEES8_NS7_ILi64EEEEEENS_10bfloat16_tEfNS_4arch4Sm80ELb1ELb0ELb1ELb1ELb1ELb0ELb0ELb0ELi2ELi4ELi4ELi4ELb0EEENS1_24CollectiveEpilogueBwdGQAISA_fSD_Li256ELb1ELb1EEENS1_25SingleTileBwdLPTSchedulerILb1ELi128ELb1EEEEEEEEEvNT_6ParamsE) ;  /* 0xffff09b00a007950 */ /* 0x000fea0003c3ffff */
        .type           $_ZN7cutlass13device_kernelIN5flash19enable_sm80_to_sm89INS1_16FlashAttnBwdSm80INS1_25CollectiveMainloopBwdSm80ILi2ELi2EN4cute5tupleIJNS5_1CILi128EEES8_NS7_ILi64EEEEEENS_10bfloat16_tEfNS_4arch4Sm80ELb1ELb0ELb1ELb1ELb1ELb0ELb0ELb0ELi2ELi4ELi4ELi4ELb0EEENS1_24CollectiveEpilogueBwdGQAISA_fSD_Li256ELb1ELb1EEENS1_25SingleTileBwdLPTSchedulerILb1ELi128ELb1EEEEEEEEEvNT_6ParamsE$_ZZN4cute7crd2crdINS_5tupleIJiiiNS_1CILi0EEEEEENS1_IJNS2_ILi32EEENS2_ILi4EEENS2_ILi2EEENS2_ILi1EEEEEENS1_IJS8_S8_S8_S8_EEEEEDaRKT_RKT0_RKT1_ENKUlRKT_RKT0_RKT1_E_clIiS7_S8_EEDaSM_SP_SS_,@function
        .size           $_ZN7cutlass13device_kernelIN5flash19enable_sm80_to_sm89INS1_16FlashAttnBwdSm80INS1_25CollectiveMainloopBwdSm80ILi2ELi2EN4cute5tupleIJNS5_1CILi128EEES8_NS7_ILi64EEEEEENS_10bfloat16_tEfNS_4arch4Sm80ELb1ELb0ELb1ELb1ELb1ELb0ELb0ELb0ELi2ELi4ELi4ELi4ELb0EEENS1_24CollectiveEpilogueBwdGQAISA_fSD_Li256ELb1ELb1EEENS1_25SingleTileBwdLPTSchedulerILb1ELi128ELb1EEEEEEEEEvNT_6ParamsE$_ZZN4cute7crd2crdINS_5tupleIJiiiNS_1CILi0EEEEEENS1_IJNS2_ILi32EEENS2_ILi4EEENS2_ILi2EEENS2_ILi1EEEEEENS1_IJS8_S8_S8_S8_EEEEEDaRKT_RKT0_RKT1_ENKUlRKT_RKT0_RKT1_E_clIiS7_S8_EEDaSM_SP_SS_,($_ZN7cutlass13device_kernelIN5flash19enable_sm80_to_sm89INS1_16FlashAttnBwdSm80INS1_25CollectiveMainloopBwdSm80ILi2ELi2EN4cute5tupleIJNS5_1CILi128EEES8_NS7_ILi64EEEEEENS_10bfloat16_tEfNS_4arch4Sm80ELb1ELb0ELb1ELb1ELb1ELb0ELb0ELb0ELi2ELi4ELi4ELi4ELb0EEENS1_24CollectiveEpilogueBwdGQAISA_fSD_Li256ELb1ELb1EEENS1_25SingleTileBwdLPTSchedulerILb1ELi128ELb1EEEEEEEEEvNT_6ParamsE$_ZZN4cute7flattenINS_5tupleIJNS1_IJNS_1CILi0EEENS1_IJNS2_ILi1EEENS2_ILi512EEEiEEEEEENS2_ILi4096EEENS1_IJiNS2_ILi8192EEEEEEEEEEEDaRKT_ENKUlRKT_E_clIS7_EEDaSH_ - $_ZN7cutlass13device_kernelIN5flash19enable_sm80_to_sm89INS1_16FlashAttnBwdSm80INS1_25CollectiveMainloopBwdSm80ILi2ELi2EN4cute5tupleIJNS5_1CILi128EEES8_NS7_ILi64EEEEEENS_10bfloat16_tEfNS_4arch4Sm80ELb1ELb0ELb1ELb1ELb1ELb0ELb0ELb0ELi2ELi4ELi4ELi4ELb0EEENS1_24CollectiveEpilogueBwdGQAISA_fSD_Li256ELb1ELb1EEENS1_25SingleTileBwdLPTSchedulerILb1ELi128ELb1EEEEEEEEEvNT_6ParamsE$_ZZN4cute7crd2crdINS_5tupleIJiiiNS_1CILi0EEEEEENS1_IJNS2_ILi32EEENS2_ILi4EEENS2_ILi2EEENS2_ILi1EEEEEENS1_IJS8_S8_S8_S8_EEEEEDaRKT_RKT0_RKT1_ENKUlRKT_RKT0_RKT1_E_clIiS7_S8_EEDaSM_SP_SS_)
$_ZN7cutlass13device_kernelIN5flash19enable_sm80_to_sm89INS1_16FlashAttnBwdSm80INS1_25CollectiveMainloopBwdSm80ILi2ELi2EN4cute5tupleIJNS5_1CILi128EEES8_NS7_ILi64EEEEEENS_10bfloat16_tEfNS_4arch4Sm80ELb1ELb0ELb1ELb1ELb1ELb0ELb0ELb0ELi2ELi4ELi4ELi4ELb0EEENS1_24CollectiveEpilogueBwdGQAISA_fSD_Li256ELb1ELb1EEENS1_25SingleTileBwdLPTSchedulerILb1ELi128ELb1EEEEEEEEEvNT_6ParamsE$_ZZN4cute7crd2crdINS_5tupleIJiiiNS_1CILi0EEEEEENS1_IJNS2_ILi32EEENS2_ILi4EEENS2_ILi2EEENS2_ILi1EEEEEENS1_IJS8_S8_S8_S8_EEEEEDaRKT_RKT0_RKT1_ENKUlRKT_RKT0_RKT1_E_clIiS7_S8_EEDaSM_SP_SS_:
[----:B------:R-:W-:-:S04]  /*f650*/  MOV R3, 0x0 ;  /* 0x0000000000037802 */ /* 0x000fc80000000f00 */
[----:B------:R-:W-:Y:S05]  /*f660*/  RET.REL.NODEC R2 `(_ZN7cutlass13device_kernelIN5flash19enable_sm80_to_sm89INS1_16FlashAttnBwdSm80INS1_25CollectiveMainloopBwdSm80ILi2ELi2EN4cute5tupleIJNS5_1CILi128EEES8_NS7_ILi64EEEEEENS_10bfloat16_tEfNS_4arch4Sm80ELb1ELb0ELb1ELb1ELb1ELb0ELb0ELb0ELi2ELi4ELi4ELi4ELb0EEENS1_24CollectiveEpilogueBwdGQAISA_fSD_Li256ELb1ELb1EEENS1_25SingleTileBwdLPTSchedulerILb1ELi128ELb1EEEEEEEEEvNT_6ParamsE) ;  /* 0xffff099002007950 */ /* 0x000fea0003c3ffff */
        .type           $_ZN7cutlass13device_kernelIN5flash19enable_sm80_to_sm89INS1_16FlashAttnBwdSm80INS1_25CollectiveMainloopBwdSm80ILi2ELi2EN4cute5tupleIJNS5_1CILi128EEES8_NS7_ILi64EEEEEENS_10bfloat16_tEfNS_4arch4Sm80ELb1ELb0ELb1ELb1ELb1ELb0ELb0ELb0ELi2ELi4ELi4ELi4ELb0EEENS1_24CollectiveEpilogueBwdGQAISA_fSD_Li256ELb1ELb1EEENS1_25SingleTileBwdLPTSchedulerILb1ELi128ELb1EEEEEEEEEvNT_6ParamsE$_ZZN4cute7flattenINS_5tupleIJNS1_IJNS_1CILi0EEENS1_IJNS2_ILi1EEENS2_ILi512EEEiEEEEEENS2_ILi4096EEENS1_IJiNS2_ILi8192EEEEEEEEEEEDaRKT_ENKUlRKT_E_clIS7_EEDaSH_,@function
        .size           $_ZN7cutlass13device_kernelIN5flash19enable_sm80_to_sm89INS1_16FlashAttnBwdSm80INS1_25CollectiveMainloopBwdSm80ILi2ELi2EN4cute5tupleIJNS5_1CILi128EEES8_NS7_ILi64EEEEEENS_10bfloat16_tEfNS_4arch4Sm80ELb1ELb0ELb1ELb1ELb1ELb0ELb0ELb0ELi2ELi4ELi4ELi4ELb0EEENS1_24CollectiveEpilogueBwdGQAISA_fSD_Li256ELb1ELb1EEENS1_25SingleTileBwdLPTSchedulerILb1ELi128ELb1EEEEEEEEEvNT_6ParamsE$_ZZN4cute7flattenINS_5tupleIJNS1_IJNS_1CILi0EEENS1_IJNS2_ILi1EEENS2_ILi512EEEiEEEEEENS2_ILi4096EEENS1_IJiNS2_ILi8192EEEEEEEEEEEDaRKT_ENKUlRKT_E_clIS7_EEDaSH_,($_ZN7cutlass13device_kernelIN5flash19enable_sm80_to_sm89INS1_16FlashAttnBwdSm80INS1_25CollectiveMainloopBwdSm80ILi2ELi2EN4cute5tupleIJNS5_1CILi128EEES8_NS7_ILi64EEEEEENS_10bfloat16_tEfNS_4arch4Sm80ELb1ELb0ELb1ELb1ELb1ELb0ELb0ELb0ELi2ELi4ELi4ELi4ELb0EEENS1_24CollectiveEpilogueBwdGQAISA_fSD_Li256ELb1ELb1EEENS1_25SingleTileBwdLPTSchedulerILb1ELi128ELb1EEEEEEEEEvNT_6ParamsE$_ZZN4cute7flattenINS_5tupleIJNS1_IJNS_1CILi0EEENS1_IJNS2_ILi1EEENS2_ILi512EEEiEEEEEENS2_ILi4096EEENS1_IJiNS2_ILi8192EEEEEEEEEEEDaRKT_ENKUlRKT_E_clISA_EEDaSH_ - $_ZN7cutlass13device_kernelIN5flash19enable_sm80_to_sm89INS1_16FlashAttnBwdSm80INS1_25CollectiveMainloopBwdSm80ILi2ELi2EN4cute5tupleIJNS5_1CILi128EEES8_NS7_ILi64EEEEEENS_10bfloat16_tEfNS_4arch4Sm80ELb1ELb0ELb1ELb1ELb1ELb0ELb0ELb0ELi2ELi4ELi4ELi4ELb0EEENS1_24CollectiveEpilogueBwdGQAISA_fSD_Li256ELb1ELb1EEENS1_25SingleTileBwdLPTSchedulerILb1ELi128ELb1EEEEEEEEEvNT_6ParamsE$_ZZN4cute7flattenINS_5tupleIJNS1_IJNS_1CILi0EEENS1_IJNS2_ILi1EEENS2_ILi512EEEiEEEEEENS2_ILi4096EEENS1_IJiNS2_ILi8192EEEEEEEEEEEDaRKT_ENKUlRKT_E_clIS7_EEDaSH_)
$_ZN7cutlass13device_kernelIN5flash19enable_sm80_to_sm89INS1_16FlashAttnBwdSm80INS1_25CollectiveMainloopBwdSm80ILi2ELi2EN4cute5tupleIJNS5_1CILi128EEES8_NS7_ILi64EEEEEENS_10bfloat16_tEfNS_4arch4Sm80ELb1ELb0ELb1ELb1ELb1ELb0ELb0ELb0ELi2ELi4ELi4ELi4ELb0EEENS1_24CollectiveEpilogueBwdGQAISA_fSD_Li256ELb1ELb1EEENS1_25SingleTileBwdLPTSchedulerILb1ELi128ELb1EEEEEEEEEvNT_6ParamsE$_ZZN4cute7flattenINS_5tupleIJNS1_IJNS_1CILi0EEENS1_IJNS2_ILi1EEENS2_ILi512EEEiEEEEEENS2_ILi4096EEENS1_IJiNS2_ILi8192EEEEEEEEEEEDaRKT_ENKUlRKT_E_clIS7_EEDaSH_:
[----:B------:R-:W-:-:S06]  /*f670*/  IADD3 R3, R42, -c[0x0][0x20], RZ ;  /* 0x800008002a037a10 */ /* 0x000fcc0007ffe0ff */
[----:B------:R-:W5:Y:S01]  /*f680*/  LDL R3, [R3] ;  /* 0x0000000003037983 */ /* 0x000f620000100800 */
[----:B------:R-:W-:-:S03]  /*f690*/  MOV R2, 0xf6b0 ;  /* 0x0000f6b000027802 */ /* 0x000fc60000000f00 */
[----:B-----5:R-:W-:Y:S05]  /*f6a0*/  CALL.REL.NOINC `($_ZN7cutlass13device_kernelIN5flash19enable_sm80_to_sm89INS1_16FlashAttnBwdSm80INS1_25CollectiveMainloopBwdSm80ILi2ELi2EN4cute5tupleIJNS5_1CILi128EEES8_NS7_ILi64EEEEEENS_10bfloat16_tEfNS_4arch4Sm80ELb1ELb0ELb1ELb1ELb1ELb0ELb0ELb0ELi2ELi4ELi4ELi4ELb0EEENS1_24CollectiveEpilogueBwdGQAISA_fSD_Li256ELb1ELb1EEENS1_25SingleTileBwdLPTSchedulerILb1ELi128ELb1EEEEEEEEEvNT_6ParamsE$_ZZN4cute16flatten_to_tupleINS_5tupleIJNS_1CILi0EEENS1_IJNS2_ILi1EEENS2_ILi512EEEiEEEEEEEEDaRKT_ENKUlRKT_E_clIS6_EEDaSD_) ;  /* 0xffffd3f000007944 */ /* 0x020fea0003c3ffff */
[----:B------:R-:W-:Y:S02]  /*f6b0*/  MOV R10, 0xf6d0 ;  /* 0x0000f6d0000a7802 */ /* 0x000fe40000000f00 */
[----:B------:R-:W-:Y:S05]  /*f6c0*/  CALL.REL.NOINC `($_ZN7cutlass13device_kernelIN5flash19enable_sm80_to_sm89INS1_16FlashAttnBwdSm80INS1_25CollectiveMainloopBwdSm80ILi2ELi2EN4cute5tupleIJNS5_1CILi128EEES8_NS7_ILi64EEEEEENS_10bfloat16_tEfNS_4arch4Sm80ELb1ELb0ELb1ELb1ELb1ELb0ELb0ELb0ELi2ELi4ELi4ELi4ELb0EEENS1_24CollectiveEpilogueBwdGQAISA_fSD_Li256ELb1ELb1EEENS1_25SingleTileBwdLPTSchedulerILb1ELi128ELb1EEEEEEEEEvNT_6ParamsE$_ZZN4cute12filter_tupleINS_5tupleIJNS_1CILi0EEENS1_IJNS2_ILi1EEENS2_ILi512EEEiEEEEEEZNS_16flatten_to_tupleIS7_EEDaRKT_EUlRKT_E_EEDaSB_OT0_ENKUlDpSE_E_clIJNS1_IJS3_EEES6_EEEDaSI_) ;  /* 0xffffc80000007944 */ /* 0x000fea0003c3ffff */
[----:B-----5:R-:W-:Y:S02]  /*f6d0*/  MOV R10, R2 ;  /* 0x00000002000a7202 */ /* 0x020fe40000000f00 */
[----:B------:R-:W-:Y:S02]  /*f6e0*/  MOV R2, R6 ;  /* 0x0000000600027202 */ /* 0x000fe40000000f00 */
[----:B------:R-:W-:-:S04]  /*f6f0*/  MOV R3, 0x0 ;  /* 0x0000000000037802 */ /* 0x000fc80000000f00 */
[----:B------:R-:W-:Y:S05]  /*f700*/  RET.REL.NODEC R2 `(_ZN7cutlass13device_kernelIN5flash19enable_sm80_to_sm89INS1_16FlashAttnBwdSm80INS1_25CollectiveMainloopBwdSm80ILi2ELi2EN4cute5tupleIJNS5_1CILi128EEES8_NS7_ILi64EEEEEENS_10bfloat16_tEfNS_4arch4Sm80ELb1ELb0ELb1ELb1ELb1ELb0ELb0ELb0ELi2ELi4ELi4ELi4ELb0EEENS1_24CollectiveEpilogueBwdGQAISA_fSD_Li256ELb1ELb1EEENS1_25SingleTileBwdLPTSchedulerILb1ELi128ELb1EEEEEEEEEvNT_6ParamsE) ;  /* 0xffff08f002007950 */ /* 0x000fea0003c3ffff */
        .type           $_ZN7cutlass13device_kernelIN5flash19enable_sm80_to_sm89INS1_16FlashAttnBwdSm80INS1_25CollectiveMainloopBwdSm80ILi2ELi2EN4cute5tupleIJNS5_1CILi128EEES8_NS7_ILi64EEEEEENS_10bfloat16_tEfNS_4arch4Sm80ELb1ELb0ELb1ELb1ELb1ELb0ELb0ELb0ELi2ELi4ELi4ELi4ELb0EEENS1_24CollectiveEpilogueBwdGQAISA_fSD_Li256ELb1ELb1EEENS1_25SingleTileBwdLPTSchedulerILb1ELi128ELb1EEEEEEEEEvNT_6ParamsE$_ZZN4cute7flattenINS_5tupleIJNS1_IJNS_1CILi0EEENS1_IJNS2_ILi1EEENS2_ILi512EEEiEEEEEENS2_ILi4096EEENS1_IJiNS2_ILi8192EEEEEEEEEEEDaRKT_ENKUlRKT_E_clISA_EEDaSH_,@function
        .size           $_ZN7cutlass13device_kernelIN5flash19enable_sm80_to_sm89INS1_16FlashAttnBwdSm80INS1_25CollectiveMainloopBwdSm80ILi2ELi2EN4cute5tupleIJNS5_1CILi128EEES8_NS7_ILi64EEEEEENS_10bfloat16_tEfNS_4arch4Sm80ELb1ELb0ELb1ELb1ELb1ELb0ELb0ELb0ELi2ELi4ELi4ELi4ELb0EEENS1_24CollectiveEpilogueBwdGQAISA_fSD_Li256ELb1ELb1EEENS1_25SingleTileBwdLPTSchedulerILb1ELi128ELb1EEEEEEEEEvNT_6ParamsE$_ZZN4cute7flattenINS_5tupleIJNS1_IJNS_1CILi0EEENS1_IJNS2_ILi1EEENS2_ILi512EEEiEEEEEENS2_ILi4096EEENS1_IJiNS2_ILi8192EEEEEEEEEEEDaRKT_ENKUlRKT_E_clISA_EEDaSH_,($_ZN7cutlass13device_kernelIN5flash19enable_sm80_to_sm89INS1_16FlashAttnBwdSm80INS1_25CollectiveMainloopBwdSm80ILi2ELi2EN4cute5tupleIJNS5_1CILi128EEES8_NS7_ILi64EEEEEENS_10bfloat16_tEfNS_4arch4Sm80ELb1ELb0ELb1ELb1ELb1ELb0ELb0ELb0ELi2ELi4ELi4ELi4ELb0EEENS1_24CollectiveEpilogueBwdGQAISA_fSD_Li256ELb1ELb1EEENS1_25SingleTileBwdLPTSchedulerILb1ELi128ELb1EEEEEEEEEvNT_6ParamsE$_ZZN4cute7flattenINS_5tupleIJNS_1CILi1EEENS1_IJNS2_ILi8EEEiiEEENS2_ILi64EEENS1_IJiNS2_ILi144EEENS2_ILi288EEEEEENS2_ILi512EEEEEEEEDaRKT_ENKUlRKT_E_clIS5_EEDaSH_ - $_ZN7cutlass13device_kernelIN5flash19enable_sm80_to_sm89INS1_16FlashAttnBwdSm80INS1_25CollectiveMainloopBwdSm80ILi2ELi2EN4cute5tupleIJNS5_1CILi128EEES8_NS7_ILi64EEEEEENS_10bfloat16_tEfNS_4arch4Sm80ELb1ELb0ELb1ELb1ELb1ELb0ELb0ELb0ELi2ELi4ELi4ELi4ELb0EEENS1_24CollectiveEpilogueBwdGQAISA_fSD_Li256ELb1ELb1EEENS1_25SingleTileBwdLPTSchedulerILb1ELi128ELb1EEEEEEEEEvNT_6ParamsE$_ZZN4cute7flattenINS_5tupleIJNS1_IJNS_1CILi0EEENS1_IJNS2_ILi1EEENS2_ILi512EEEiEEEEEENS2_ILi4096EEENS1_IJiNS2_ILi8192EEEEEEEEEEEDaRKT_ENKUlRKT_E_clISA_EEDaSH_)
$_ZN7cutlass13device_kernelIN5flash19enable_sm80_to_sm89INS1_16FlashAttnBwdSm80INS1_25CollectiveMainloopBwdSm80ILi2ELi2EN4cute5tupleIJNS5_1CILi128EEES8_NS7_ILi64EEEEEENS_10bfloat16_tEfNS_4arch4Sm80ELb1ELb0ELb1ELb1ELb1ELb0ELb0ELb0ELi2ELi4ELi4ELi4ELb0EEENS1_24CollectiveEpilogueBwdGQAISA_fSD_Li256ELb1ELb1EEENS1_25SingleTileBwdLPTSchedulerILb1ELi128ELb1EEEEEEEEEvNT_6ParamsE$_ZZN4cute7flattenINS_5tupleIJNS1_IJNS_1CILi0EEENS1_IJNS2_ILi1EEENS2_ILi512EEEiEEEEEENS2_ILi4096EEENS1_IJiNS2_ILi8192EEEEEEEEEEEDaRKT_ENKUlRKT_E_clISA_EEDaSH_:
[----:B------:R-:W-:Y:S02]  /*f710*/  MOV R8, R2 ;  /* 0x0000000200087202 */ /* 0x000fe40000000f00 */
[----:B------:R-:W-:-:S04]  /*f720*/  MOV R9, 0x0 ;  /* 0x0000000000097802 */ /* 0x000fc80000000f00 */
[----:B------:R-:W-:Y:S05]  /*f730*/  RET.REL.NODEC R8 `(_ZN7cutlass13device_kernelIN5flash19enable_sm80_to_sm89INS1_16FlashAttnBwdSm80INS1_25CollectiveMainloopBwdSm80ILi2ELi2EN4cute5tupleIJNS5_1CILi128EEES8_NS7_ILi64EEEEEENS_10bfloat16_tEfNS_4arch4Sm80ELb1ELb0ELb1ELb1ELb1ELb0ELb0ELb0ELi2ELi4ELi4ELi4ELb0EEENS1_24CollectiveEpilogueBwdGQAISA_fSD_Li256ELb1ELb1EEENS1_25SingleTileBwdLPTSchedulerILb1ELi128ELb1EEEEEEEEEvNT_6ParamsE) ;  /* 0xffff08c008007950 */ /* 0x000fea0003c3ffff */
        .type           $_ZN7cutlass13device_kernelIN5flash19enable_sm80_to_sm89INS1_16FlashAttnBwdSm80INS1_25CollectiveMainloopBwdSm80ILi2ELi2EN4cute5tupleIJNS5_1CILi128EEES8_NS7_ILi64EEEEEENS_10bfloat16_tEfNS_4arch4Sm80ELb1ELb0ELb1ELb1ELb1ELb0ELb0ELb0ELi2ELi4ELi4ELi4ELb0EEENS1_24CollectiveEpilogueBwdGQAISA_fSD_Li256ELb1ELb1EEENS1_25SingleTileBwdLPTSchedulerILb1ELi128ELb1EEEEEEEEEvNT_6ParamsE$_ZZN4cute7flattenINS_5tupleIJNS_1CILi1EEENS1_IJNS2_ILi8EEEiiEEENS2_ILi64EEENS1_IJiNS2_ILi144EEENS2_ILi288EEEEEENS2_ILi512EEEEEEEEDaRKT_ENKUlRKT_E_clIS5_EEDaSH_,@function
        .size           $_ZN7cutlass13device_kernelIN5flash19enable_sm80_to_sm89INS1_16FlashAttnBwdSm80INS1_25CollectiveMainloopBwdSm80ILi2ELi2EN4cute5tupleIJNS5_1CILi128EEES8_NS7_ILi64EEEEEENS_10bfloat16_tEfNS_4arch4Sm80ELb1ELb0ELb1ELb1ELb1ELb0ELb0ELb0ELi2ELi4ELi4ELi4ELb0EEENS1_24CollectiveEpilogueBwdGQAISA_fSD_Li256ELb1ELb1EEENS1_25SingleTileBwdLPTSchedulerILb1ELi128ELb1EEEEEEEEEvNT_6ParamsE$_ZZN4cute7flattenINS_5tupleIJNS_1CILi1EEENS1_IJNS2_ILi8EEEiiEEENS2_ILi64EEENS1_IJiNS2_ILi144EEENS2_ILi288EEEEEENS2_ILi512EEEEEEEEDaRKT_ENKUlRKT_E_clIS5_EEDaSH_,($_ZN7cutlass13device_kernelIN5flash19enable_sm80_to_sm89INS1_16FlashAttnBwdSm80INS1_25CollectiveMainloopBwdSm80ILi2ELi2EN4cute5tupleIJNS5_1CILi128EEES8_NS7_ILi64EEEEEENS_10bfloat16_tEfNS_4arch4Sm80ELb1ELb0ELb1ELb1ELb1ELb0ELb0ELb0ELi2ELi4ELi4ELi4ELb0EEENS1_24CollectiveEpilogueBwdGQAISA_fSD_Li256ELb1ELb1EEENS1_25SingleTileBwdLPTSchedulerILb1ELi128ELb1EEEEEEEEEvNT_6ParamsE$_ZZN4cute7flattenINS_5tupleIJNS_1CILi1EEENS1_IJNS2_ILi8EEEiiEEENS2_ILi64EEENS1_IJiNS2_ILi144EEENS2_ILi288EEEEEENS2_ILi512EEEEEEEEDaRKT_ENKUlRKT_E_clIS9_EEDaSH_ - $_ZN7cutlass13device_kernelIN5flash19enable_sm80_to_sm89INS1_16FlashAttnBwdSm80INS1_25CollectiveMainloopBwdSm80ILi2ELi2EN4cute5tupleIJNS5_1CILi128EEES8_NS7_ILi64EEEEEENS_10bfloat16_tEfNS_4arch4Sm80ELb1ELb0ELb1ELb1ELb1ELb0ELb0ELb0ELi2ELi4ELi4ELi4ELb0EEENS1_24CollectiveEpilogueBwdGQAISA_fSD_Li256ELb1ELb1EEENS1_25SingleTileBwdLPTSchedulerILb1ELi128ELb1EEEEEEEEEvNT_6ParamsE$_ZZN4cute7flattenINS_5tupleIJNS_1CILi1EEENS1_IJNS2_ILi8EEEiiEEENS2_ILi64EEENS1_IJiNS2_ILi144EEENS2_ILi288EEEEEENS2_ILi512EEEEEEEEDaRKT_ENKUlRKT_E_clIS5_EEDaSH_)
$_ZN7cutlass13device_kernelIN5flash19enable_sm80_to_sm89INS1_16FlashAttnBwdSm80INS1_25CollectiveMainloopBwdSm80ILi2ELi2EN4cute5tupleIJNS5_1CILi128EEES8_NS7_ILi64EEEEEENS_10bfloat16_tEfNS_4arch4Sm80ELb1ELb0ELb1ELb1ELb1ELb0ELb0ELb0ELi2ELi4ELi4ELi4ELb0EEENS1_24CollectiveEpilogueBwdGQAISA_fSD_Li256ELb1ELb1EEENS1_25SingleTileBwdLPTSchedulerILb1ELi128ELb1EEEEEEEEEvNT_6ParamsE$_ZZN4cute7flattenINS_5tupleIJNS_1CILi1EEENS1_IJNS2_ILi8EEEiiEEENS2_ILi64EEENS1_IJiNS2_ILi144EEENS2_ILi288EEEEEENS2_ILi512EEEEEEEEDaRKT_ENKUlRKT_E_clIS5_EEDaSH_:
[----:B------:R-:W-:-:S04]  /*f740*/  MOV R5, 0x0 ;  /* 0x0000000000057802 */ /* 0x000fc80000000f00 */
[----:B------:R-:W-:Y:S05]  /*f750*/  RET.REL.NODEC R4 `(_ZN7cutlass13device_kernelIN5flash19enable_sm80_to_sm89INS1_16FlashAttnBwdSm80INS1_25CollectiveMainloopBwdSm80ILi2ELi2EN4cute5tupleIJNS5_1CILi128EEES8_NS7_ILi64EEEEEENS_10bfloat16_tEfNS_4arch4Sm80ELb1ELb0ELb1ELb1ELb1ELb0ELb0ELb0ELi2ELi4ELi4ELi4ELb0EEENS1_24CollectiveEpilogueBwdGQAISA_fSD_Li256ELb1ELb1EEENS1_25SingleTileBwdLPTSchedulerILb1ELi128ELb1EEEEEEEEEvNT_6ParamsE) ;  /* 0xffff08a004007950 */ /* 0x000fea0003c3ffff */
        .type           $_ZN7cutlass13device_kernelIN5flash19enable_sm80_to_sm89INS1_16FlashAttnBwdSm80INS1_25CollectiveMainloopBwdSm80ILi2ELi2EN4cute5tupleIJNS5_1CILi128EEES8_NS7_ILi64EEEEEENS_10bfloat16_tEfNS_4arch4Sm80ELb1ELb0ELb1ELb1ELb1ELb0ELb0ELb0ELi2ELi4ELi4ELi4ELb0EEENS1_24CollectiveEpilogueBwdGQAISA_fSD_Li256ELb1ELb1EEENS1_25SingleTileBwdLPTSchedulerILb1ELi128ELb1EEEEEEEEEvNT_6ParamsE$_ZZN4cute7flattenINS_5tupleIJNS_1CILi1EEENS1_IJNS2_ILi8EEEiiEEENS2_ILi64EEENS1_IJiNS2_ILi144EEENS2_ILi288EEEEEENS2_ILi512EEEEEEEEDaRKT_ENKUlRKT_E_clIS9_EEDaSH_,@function
        .size           $_ZN7cutlass13device_kernelIN5flash19enable_sm80_to_sm89INS1_16FlashAttnBwdSm80INS1_25CollectiveMainloopBwdSm80ILi2ELi2EN4cute5tupleIJNS5_1CILi128EEES8_NS7_ILi64EEEEEENS_10bfloat16_tEfNS_4arch4Sm80ELb1ELb0ELb1ELb1ELb1ELb0ELb0ELb0ELi2ELi4ELi4ELi4ELb0EEENS1_24CollectiveEpilogueBwdGQAISA_fSD_Li256ELb1ELb1EEENS1_25SingleTileBwdLPTSchedulerILb1ELi128ELb1EEEEEEEEEvNT_6ParamsE$_ZZN4cute7flattenINS_5tupleIJNS_1CILi1EEENS1_IJNS2_ILi8EEEiiEEENS2_ILi64EEENS1_IJiNS2_ILi144EEENS2_ILi288EEEEEENS2_ILi512EEEEEEEEDaRKT_ENKUlRKT_E_clIS9_EEDaSH_,($_ZN7cutlass13device_kernelIN5flash19enable_sm80_to_sm89INS1_16FlashAttnBwdSm80INS1_25CollectiveMainloopBwdSm80ILi2ELi2EN4cute5tupleIJNS5_1CILi128EEES8_NS7_ILi64EEEEEENS_10bfloat16_tEfNS_4arch4Sm80ELb1ELb0ELb1ELb1ELb1ELb0ELb0ELb0ELi2ELi4ELi4ELi4ELb0EEENS1_24CollectiveEpilogueBwdGQAISA_fSD_Li256ELb1ELb1EEENS1_25SingleTileBwdLPTSchedulerILb1ELi128ELb1EEEEEEEEEvNT_6ParamsE$_ZZN4cute7flattenINS_5tupleIJNS_1CILi1EEENS1_IJiiiEEENS2_ILi64EEENS1_IJNS2_ILi72EEENS2_ILi144EEENS2_ILi288EEEEEENS2_ILi512EEEEEEEEDaRKT_ENKUlRKT_E_clIS4_EEDaSH_ - $_ZN7cutlass13device_kernelIN5flash19enable_sm80_to_sm89INS1_16FlashAttnBwdSm80INS1_25CollectiveMainloopBwdSm80ILi2ELi2EN4cute5tupleIJNS5_1CILi128EEES8_NS7_ILi64EEEEEENS_10bfloat16_tEfNS_4arch4Sm80ELb1ELb0ELb1ELb1ELb1ELb0ELb0ELb0ELi2ELi4ELi4ELi4ELb0EEENS1_24CollectiveEpilogueBwdGQAISA_fSD_Li256ELb1ELb1EEENS1_25SingleTileBwdLPTSchedulerILb1ELi128ELb1EEEEEEEEEvNT_6ParamsE$_ZZN4cute7flattenINS_5tupleIJNS_1CILi1EEENS1_IJNS2_ILi8EEEiiEEENS2_ILi64EEENS1_IJiNS2_ILi144EEENS2_ILi288EEEEEENS2_ILi512EEEEEEEEDaRKT_ENKUlRKT_E_clIS9_EEDaSH_)
$_ZN7cutlass13device_kernelIN5flash19enable_sm80_to_sm89INS1_16FlashAttnBwdSm80INS1_25CollectiveMainloopBwdSm80ILi2ELi2EN4cute5tupleIJNS5_1CILi128EEES8_NS7_ILi64EEEEEENS_10bfloat16_tEfNS_4arch4Sm80ELb1ELb0ELb1ELb1ELb1ELb0ELb0ELb0ELi2ELi4ELi4ELi4ELb0EEENS1_24CollectiveEpilogueBwdGQAISA_fSD_Li256ELb1ELb1EEENS1_25SingleTileBwdLPTSchedulerILb1ELi128ELb1EEEEEEEEEvNT_6ParamsE$_ZZN4cute7flattenINS_5tupleIJNS_1CILi1EEENS1_IJNS2_ILi8EEEiiEEENS2_ILi64EEENS1_IJiNS2_ILi144EEENS2_ILi288EEEEEENS2_ILi512EEEEEEEEDaRKT_ENKUlRKT_E_clIS9_EEDaSH_:
[----:B------:R-:W-:Y:S02]  /*f760*/  MOV R2, R5 ;  /* 0x0000000500027202 */ /* 0x000fe40000000f00 */
[----:B------:R-:W-:-:S04]  /*f770*/  MOV R5, 0x0 ;  /* 0x0000000000057802 */ /* 0x000fc80000000f00 */
[----:B------:R-:W-:Y:S05]  /*f780*/  RET.REL.NODEC R4 `(_ZN7cutlass13device_kernelIN5flash19enable_sm80_to_sm89INS1_16FlashAttnBwdSm80INS1_25CollectiveMainloopBwdSm80ILi2ELi2EN4cute5tupleIJNS5_1CILi128EEES8_NS7_ILi64EEEEEENS_10bfloat16_tEfNS_4arch4Sm80ELb1ELb0ELb1ELb1ELb1ELb0ELb0ELb0ELi2ELi4ELi4ELi4ELb0EEENS1_24CollectiveEpilogueBwdGQAISA_fSD_Li256ELb1ELb1EEENS1_25SingleTileBwdLPTSchedulerILb1ELi128ELb1EEEEEEEEEvNT_6ParamsE) ;  /* 0xffff087004007950 */ /* 0x000fea0003c3ffff */
        .type           $_ZN7cutlass13device_kernelIN5flash19enable_sm80_to_sm89INS1_16FlashAttnBwdSm80INS1_25CollectiveMainloopBwdSm80ILi2ELi2EN4cute5tupleIJNS5_1CILi128EEES8_NS7_ILi64EEEEEENS_10bfloat16_tEfNS_4arch4Sm80ELb1ELb0ELb1ELb1ELb1ELb0ELb0ELb0ELi2ELi4ELi4ELi4ELb0EEENS1_24CollectiveEpilogueBwdGQAISA_fSD_Li256ELb1ELb1EEENS1_25SingleTileBwdLPTSchedulerILb1ELi128ELb1EEEEEEEEEvNT_6ParamsE$_ZZN4cute7flattenINS_5tupleIJNS_1CILi1EEENS1_IJiiiEEENS2_ILi64EEENS1_IJNS2_ILi72EEENS2_ILi144EEENS2_ILi288EEEEEENS2_ILi512EEEEEEEEDaRKT_ENKUlRKT_E_clIS4_EEDaSH_,@function
        .size           $_ZN7cutlass13device_kernelIN5flash19enable_sm80_to_sm89INS1_16FlashAttnBwdSm80INS1_25CollectiveMainloopBwdSm80ILi2ELi2EN4cute5tupleIJNS5_1CILi128EEES8_NS7_ILi64EEEEEENS_10bfloat16_tEfNS_4arch4Sm80ELb1ELb0ELb1ELb1ELb1ELb0ELb0ELb0ELi2ELi4ELi4ELi4ELb0EEENS1_24CollectiveEpilogueBwdGQAISA_fSD_Li256ELb1ELb1EEENS1_25SingleTileBwdLPTSchedulerILb1ELi128ELb1EEEEEEEEEvNT_6ParamsE$_ZZN4cute7flattenINS_5tupleIJNS_1CILi1EEENS1_IJiiiEEENS2_ILi64EEENS1_IJNS2_ILi72EEENS2_ILi144EEENS2_ILi288EEEEEENS2_ILi512EEEEEEEEDaRKT_ENKUlRKT_E_clIS4_EEDaSH_,($_ZN7cutlass13device_kernelIN5flash19enable_sm80_to_sm89INS1_16FlashAttnBwdSm80INS1_25CollectiveMainloopBwdSm80ILi2ELi2EN4cute5tupleIJNS5_1CILi128EEES8_NS7_ILi64EEEEEENS_10bfloat16_tEfNS_4arch4Sm80ELb1ELb0ELb1ELb1ELb1ELb0ELb0ELb0ELi2ELi4ELi4ELi4ELb0EEENS1_24CollectiveEpilogueBwdGQAISA_fSD_Li256ELb1ELb1EEENS1_25SingleTileBwdLPTSchedulerILb1ELi128ELb1EEEEEEEEEvNT_6ParamsE$_ZZN4cute7idx2crdINS_5tupleIJiiNS_1CILi0EEEEEENS1_IJNS1_IJNS2_ILi4EEENS2_ILi8EEEEEENS2_ILi2EEENS2_ILi1EEEEEEEEDaRKT_RKT0_ENKUlRKT_RKT0_E_clIiS7_EEDaSJ_SM_ - $_ZN7cutlass13device_kernelIN5flash19enable_sm80_to_sm89INS1_16FlashAttnBwdSm80INS1_25CollectiveMainloopBwdSm80ILi2ELi2EN4cute5tupleIJNS5_1CILi128EEES8_NS7_ILi64EEEEEENS_10bfloat16_tEfNS_4arch4Sm80ELb1ELb0ELb1ELb1ELb1ELb0ELb0ELb0ELi2ELi4ELi4ELi4ELb0EEENS1_24CollectiveEpilogueBwdGQAISA_fSD_Li256ELb1ELb1EEENS1_25SingleTileBwdLPTSchedulerILb1ELi128ELb1EEEEEEEEEvNT_6ParamsE$_ZZN4cute7flattenINS_5tupleIJNS_1CILi1EEENS1_IJiiiEEENS2_ILi64EEENS1_IJNS2_ILi72EEENS2_ILi144EEENS2_ILi288EEEEEENS2_ILi512EEEEEEEEDaRKT_ENKUlRKT_E_clIS4_EEDaSH_)
$_ZN7cutlass13device_kernelIN5flash19enable_sm80_to_sm89INS1_16FlashAttnBwdSm80INS1_25CollectiveMainloopBwdSm80ILi2ELi2EN4cute5tupleIJNS5_1CILi128EEES8_NS7_ILi64EEEEEENS_10bfloat16_tEfNS_4arch4Sm80ELb1ELb0ELb1ELb1ELb1ELb0ELb0ELb0ELi2ELi4ELi4ELi4ELb0EEENS1_24CollectiveEpilogueBwdGQAISA_fSD_Li256ELb1ELb1EEENS1_25SingleTileBwdLPTSchedulerILb1ELi128ELb1EEEEEEEEEvNT_6ParamsE$_ZZN4cute7flattenINS_5tupleIJNS_1CILi1EEENS1_IJiiiEEENS2_ILi64EEENS1_IJNS2_ILi72EEENS2_ILi144EEENS2_ILi288EEEEEENS2_ILi512EEEEEEEEDaRKT_ENKUlRKT_E_clIS4_EEDaSH_:
[----:B------:R-:W-:Y:S02]  /*f790*/  MOV R8, R4 ;  /* 0x0000000400087202 */ /* 0x000fe40000000f00 */
[----:B------:R-:W-:-:S04]  /*f7a0*/  MOV R9, 0x0 ;  /* 0x0000000000097802 */ /* 0x000fc80000000f00 */
[----:B------:R-:W-:Y:S05]  /*f7b0*/  RET.REL.NODEC R8 `(_ZN7cutlass13device_kernelIN5flash19enable_sm80_to_sm89INS1_16FlashAttnBwdSm80INS1_25CollectiveMainloopBwdSm80ILi2ELi2EN4cute5tupleIJNS5_1CILi128EEES8_NS7_ILi64EEEEEENS_10bfloat16_tEfNS_4arch4Sm80ELb1ELb0ELb1ELb1ELb1ELb0ELb0ELb0ELi2ELi4ELi4ELi4ELb0EEENS1_24CollectiveEpilogueBwdGQAISA_fSD_Li256ELb1ELb1EEENS1_25SingleTileBwdLPTSchedulerILb1ELi128ELb1EEEEEEEEEvNT_6ParamsE) ;  /* 0xffff084008007950 */ /* 0x000fea0003c3ffff */
        .type           $_ZN7cutlass13device_kernelIN5flash19enable_sm80_to_sm89INS1_16FlashAttnBwdSm80INS1_25CollectiveMainloopBwdSm80ILi2ELi2EN4cute5tupleIJNS5_1CILi128EEES8_NS7_ILi64EEEEEENS_10bfloat16_tEfNS_4arch4Sm80ELb1ELb0ELb1ELb1ELb1ELb0ELb0ELb0ELi2ELi4ELi4ELi4ELb0EEENS1_24CollectiveEpilogueBwdGQAISA_fSD_Li256ELb1ELb1EEENS1_25SingleTileBwdLPTSchedulerILb1ELi128ELb1EEEEEEEEEvNT_6ParamsE$_ZZN4cute7idx2crdINS_5tupleIJiiNS_1CILi0EEEEEENS1_IJNS1_IJNS2_ILi4EEENS2_ILi8EEEEEENS2_ILi2EEENS2_ILi1EEEEEEEEDaRKT_RKT0_ENKUlRKT_RKT0_E_clIiS7_EEDaSJ_SM_,@function
        .size           $_ZN7cutlass13device_kernelIN5flash19enable_sm80_to_sm89INS1_16FlashAttnBwdSm80INS1_25CollectiveMainloopBwdSm80ILi2ELi2EN4cute5tupleIJNS5_1CILi128EEES8_NS7_ILi64EEEEEENS_10bfloat16_tEfNS_4arch4Sm80ELb1ELb0ELb1ELb1ELb1ELb0ELb0ELb0ELi2ELi4ELi4ELi4ELb0EEENS1_24CollectiveEpilogueBwdGQAISA_fSD_Li256ELb1ELb1EEENS1_25SingleTileBwdLPTSchedulerILb1ELi128ELb1EEEEEEEEEvNT_6ParamsE$_ZZN4cute7idx2crdINS_5tupleIJiiNS_1CILi0EEEEEENS1_IJNS1_IJNS2_ILi4EEENS2_ILi8EEEEEENS2_ILi2EEENS2_ILi1EEEEEEEEDaRKT_RKT0_ENKUlRKT_RKT0_E_clIiS7_EEDaSJ_SM_,($_ZN7cutlass13device_kernelIN5flash19enable_sm80_to_sm89INS1_16FlashAttnBwdSm80INS1_25CollectiveMainloopBwdSm80ILi2ELi2EN4cute5tupleIJNS5_1CILi128EEES8_NS7_ILi64EEEEEENS_10bfloat16_tEfNS_4arch4Sm80ELb1ELb0ELb1ELb1ELb1ELb0ELb0ELb0ELi2ELi4ELi4ELi4ELb0EEENS1_24CollectiveEpilogueBwdGQAISA_fSD_Li256ELb1ELb1EEENS1_25SingleTileBwdLPTSchedulerILb1ELi128ELb1EEEEEEEEEvNT_6ParamsE$_ZZN4cute7idx2crdINS_5tupleIJiiNS_1CILi0EEEEEENS1_IJNS1_IJNS2_ILi4EEENS2_ILi8EEEEEENS2_ILi2EEENS2_ILi1EEEEEEEEDaRKT_RKT0_ENKUlRKT_RKT0_E_clIiS8_EEDaSJ_SM_ - $_ZN7cutlass13device_kernelIN5flash19enable_sm80_to_sm89INS1_16FlashAttnBwdSm80INS1_25CollectiveMainloopBwdSm80ILi2ELi2EN4cute5tupleIJNS5_1CILi128EEES8_NS7_ILi64EEEEEENS_10bfloat16_tEfNS_4arch4Sm80ELb1ELb0ELb1ELb1ELb1ELb0ELb0ELb0ELi2ELi4ELi4ELi4ELb0EEENS1_24CollectiveEpilogueBwdGQAISA_fSD_Li256ELb1ELb1EEENS1_25SingleTileBwdLPTSchedulerILb1ELi128ELb1EEEEEEEEEvNT_6ParamsE$_ZZN4cute7idx2crdINS_5tupleIJiiNS_1CILi0EEEEEENS1_IJNS1_IJNS2_ILi4EEENS2_ILi8EEEEEENS2_ILi2EEENS2_ILi1EEEEEEEEDaRKT_RKT0_ENKUlRKT_RKT0_E_clIiS7_EEDaSJ_SM_)
$_ZN7cutlass13device_kernelIN5flash19enable_sm80_to_sm89INS1_16FlashAttnBwdSm80INS1_25CollectiveMainloopBwdSm80ILi2ELi2EN4cute5tupleIJNS5_1CILi128EEES8_NS7_ILi64EEEEEENS_10bfloat16_tEfNS_4arch4Sm80ELb1ELb0ELb1ELb1ELb1ELb0ELb0ELb0ELi2ELi4ELi4ELi4ELb0EEENS1_24CollectiveEpilogueBwdGQAISA_fSD_Li256ELb1ELb1EEENS1_25SingleTileBwdLPTSchedulerILb1ELi128ELb1EEEEEEEEEvNT_6ParamsE$_ZZN4cute7idx2crdINS_5tupleIJiiNS_1CILi0EEEEEENS1_IJNS1_IJNS2_ILi4EEENS2_ILi8EEEEEENS2_ILi2EEENS2_ILi1EEEEEEEEDaRKT_RKT0_ENKUlRKT_RKT0_E_clIiS7_EEDaSJ_SM_:
        /* <DEDUP_REMOVED lines=10> */
[----:B------:R-:W-:Y:S05]  /*f860*/  CALL.REL.NOINC `($_ZN7cutlass13device_kernelIN5flash19enable_sm80_to_sm89INS1_16FlashAttnBwdSm80INS1_25CollectiveMainloopBwdSm80ILi2ELi2EN4cute5tupleIJNS5_1CILi128EEES8_NS7_ILi64EEEEEENS_10bfloat16_tEfNS_4arch4Sm80ELb1ELb0ELb1ELb1ELb1ELb0ELb0ELb0ELi2ELi4ELi4ELi4ELb0EEENS1_24CollectiveEpilogueBwdGQAISA_fSD_Li256ELb1ELb1EEENS1_25SingleTileBwdLPTSchedulerILb1ELi128ELb1EEEEEEEEEvNT_6ParamsE$_ZN4cute5tupleIJiEEC2ERKi) ;  /* 0xffffbd6000007944 */ /* 0x000fea0003c3ffff */
[----:B------:R1:W5:Y:S01]  /*f870*/  LDL R73, [R1+0x1680] ;  /* 0x0016800001497983 */ /* 0x0003620000100800 */
[----:B------:R-:W-:Y:S01]  /*f880*/  IMAD.MOV.U32 R3, RZ, RZ, R13 ;  /* 0x000000ffff037224 */ /* 0x000fe200078e000d */
[----:B------:R-:W-:-:S02]  /*f890*/  MOV R2, R11 ;  /* 0x0000000b00027202 */ /* 0x000fc40000000f00 */
[----:B------:R-:W-:Y:S02]  /*f8a0*/  MOV R10, 0xf8c0 ;  /* 0x0000f8c0000a7802 */ /* 0x000fe40000000f00 */
[----:B-1---5:R-:W-:Y:S05]  /*f8b0*/  CALL.REL.NOINC `($_ZN7cutlass13device_kernelIN5flash19enable_sm80_to_sm89INS1_16FlashAttnBwdSm80INS1_25CollectiveMainloopBwdSm80ILi2ELi2EN4cute5tupleIJNS5_1CILi128EEES8_NS7_ILi64EEEEEENS_10bfloat16_tEfNS_4arch4Sm80ELb1ELb0ELb1ELb1ELb1ELb0ELb0ELb0ELi2ELi4ELi4ELi4ELb0EEENS1_24CollectiveEpilogueBwdGQAISA_fSD_Li256ELb1ELb1EEENS1_25SingleTileBwdLPTSchedulerILb1ELi128ELb1EEEEEEEEEvNT_6ParamsE$_ZN4cute5tupleIJiEEC2ERKi) ;  /* 0xffffbd1000007944 */ /* 0x022fea0003c3ffff */
[----:B------:R1:W5:Y:S01]  /*f8c0*/  LDL R13, [R1+0x1680] ;  /* 0x00168000010d7983 */ /* 0x0003620000100800 */
[----:B------:R-:W-:Y:S01]  /*f8d0*/  IMAD.MOV.U32 R3, RZ, RZ, R73 ;  /* 0x000000ffff037224 */ /* 0x000fe200078e0049 */
[----:B------:R-:W-:Y:S02]  /*f8e0*/  MOV R2, R6 ;  /* 0x0000000600027202 */ /* 0x000fe40000000f00 */
[----:B------:R-:W-:Y:S02]  /*f8f0*/  MOV R10, 0xf910 ;  /* 0x0000f910000a7802 */ /* 0x000fe40000000f00 */
[----:B-1---5:R-:W-:Y:S05]  /*f900*/  CALL.REL.NOINC `($_ZN7cutlass13device_kernelIN5flash19enable_sm80_to_sm89INS1_16FlashAttnBwdSm80INS1_25CollectiveMainloopBwdSm80ILi2ELi2EN4cute5tupleIJNS5_1CILi128EEES8_NS7_ILi64EEEEEENS_10bfloat16_tEfNS_4arch4Sm80ELb1ELb0ELb1ELb1ELb1ELb0ELb0ELb0ELi2ELi4ELi4ELi4ELb0EEENS1_24CollectiveEpilogueBwdGQAISA_fSD_Li256ELb1ELb1EEENS1_25SingleTileBwdLPTSchedulerILb1ELi128ELb1EEEEEEEEEvNT_6ParamsE$_ZN4cute5tupleIJiEEC2ERKi) ;  /* 0xffffbcc000007944 */ /* 0x022fea0003c3ffff */
[----:B------:R1:W5:Y:S01]  /*f910*/  LDL R3, [R1+0x1684] ;  /* 0x0016840001037983 */ /* 0x0003620000100800 */
[----:B------:R-:W-:Y:S02]  /*f920*/  MOV R2, R11 ;  /* 0x0000000b00027202 */ /* 0x000fe40000000f00 */
[----:B------:R-:W-:Y:S02]  /*f930*/  MOV R10, 0xf950 ;  /* 0x0000f950000a7802 */ /* 0x000fe40000000f00 */
[----:B-1---5:R-:W-:Y:S05]  /*f940*/  CALL.REL.NOINC `($_ZN7cutlass13device_kernelIN5flash19enable_sm80_to_sm89INS1_16FlashAttnBwdSm80INS1_25CollectiveMainloopBwdSm80ILi2ELi2EN4cute5tupleIJNS5_1CILi128EEES8_NS7_ILi64EEEEEENS_10bfloat16_tEfNS_4arch4Sm80ELb1ELb0ELb1ELb1ELb1ELb0ELb0ELb0ELi2ELi4ELi4ELi4ELb0EEENS1_24CollectiveEpilogueBwdGQAISA_fSD_Li256ELb1ELb1EEENS1_25SingleTileBwdLPTSchedulerILb1ELi128ELb1EEEEEEEEEvNT_6ParamsE$_ZN4cute5tupleIJiEEC2ERKi) ;  /* 0xffffbc8000007944 */ /* 0x022fea0003c3ffff */
[----:B------:R1:W5:Y:S01]  /*f950*/  LDL R73, [R1+0x1680] ;  /* 0x0016800001497983 */ /* 0x0003620000100800 */
[----:B------:R-:W-:Y:S01]  /*f960*/  IMAD.MOV.U32 R2, RZ, RZ, R6 ;  /* 0x000000ffff027224 */ /* 0x000fe200078e0006 */
[----:B------:R-:W-:Y:S02]  /*f970*/  MOV R3, R13 ;  /* 0x0000000d00037202 */ /* 0x000fe40000000f00 */
[----:B------:R-:W-:-:S02]  /*f980*/  MOV R10, 0xf9a0 ;  /* 0x0000f9a0000a7802 */ /* 0x000fc40000000f00 */
[----:B-1---5:R-:W-:Y:S05]  /*f990*/  CALL.REL.NOINC `($_ZN7cutlass13device_kernelIN5flash19enable_sm80_to_sm89INS1_16FlashAttnBwdSm80INS1_25CollectiveMainloopBwdSm80ILi2ELi2EN4cute5tupleIJNS5_1CILi128EEES8_NS7_ILi64EEEEEENS_10bfloat16_tEfNS_4arch4Sm80ELb1ELb0ELb1ELb1ELb1ELb0ELb0ELb0ELi2ELi4ELi4ELi4ELb0EEENS1_24CollectiveEpilogueBwdGQAISA_fSD_Li256ELb1ELb1EEENS1_25SingleTileBwdLPTSchedulerILb1ELi128ELb1EEEEEEEEEvNT_6ParamsE$_ZN4cute5tupleIJiEEC2ERKi) ;  /* 0xffffbc3000007944 */ /* 0x022fea0003c3ffff */
[----:B------:R1:W5:Y:S01]  /*f9a0*/  LDL R3, [R1+0x1684] ;  /* 0x0016840001037983 */ /* 0x0003620000100800 */
[----:B------:R-:W-:-:S03]  /*f9b0*/  MOV R6, 0xf9d0 ;  /* 0x0000f9d000067802 */ /* 0x000fc60000000f00 */
[----:B-1---5:R-:W-:Y:S05]  /*f9c0*/  CALL.REL.NOINC `($_ZN7cutlass13device_kernelIN5flash19enable_sm80_to_sm89INS1_16FlashAttnBwdSm80INS1_25CollectiveMainloopBwdSm80ILi2ELi2EN4cute5tupleIJNS5_1CILi128EEES8_NS7_ILi64EEEEEENS_10bfloat16_tEfNS_4arch4Sm80ELb1ELb0ELb1ELb1ELb1ELb0ELb0ELb0ELi2ELi4ELi4ELi4ELb0EEENS1_24CollectiveEpilogueBwdGQAISA_fSD_Li256ELb1ELb1EEENS1_25SingleTileBwdLPTSchedulerILb1ELi128ELb1EEEEEEEEEvNT_6ParamsE$_ZN4cute5tupleIJNS_1CILi0EEEiEEC2ERKS2_RKi) ;  /* 0xffffbb1000007944 */ /* 0x022fea0003c3ffff */
[----:B------:R1:W5:Y:S01]  /*f9d0*/  LDL R74, [R1+0x1680] ;  /* 0x00168000014a7983 */ /* 0x0003620000100800 */
[----:B------:R-:W-:Y:S01]  /*f9e0*/  IMAD.MOV.U32 R3, RZ, RZ, R73 ;  /* 0x000000ffff037224 */ /* 0x000fe200078e0049 */
[----:B------:R-:W-:-:S02]  /*f9f0*/  MOV R2, R11 ;  /* 0x0000000b00027202 */ /* 0x000fc40000000f00 */
[----:B------:R-:W-:Y:S02]  /*fa00*/  MOV R6, 0xfa20 ;  /* 0x0000fa2000067802 */ /* 0x000fe40000000f00 */
[----:B-1---5:R-:W-:Y:S05]  /*fa10*/  CALL.REL.NOINC `($_ZN7cutlass13device_kernelIN5flash19enable_sm80_to_sm89INS1_16FlashAttnBwdSm80INS1_25CollectiveMainloopBwdSm80ILi2ELi2EN4cute5tupleIJNS5_1CILi128EEES8_NS7_ILi64EEEEEENS_10bfloat16_tEfNS_4arch4Sm80ELb1ELb0ELb1ELb1ELb1ELb0ELb0ELb0ELi2ELi4ELi4ELi4ELb0EEENS1_24CollectiveEpilogueBwdGQAISA_fSD_Li256ELb1ELb1EEENS1_25SingleTileBwdLPTSchedulerILb1ELi128ELb1EEEEEEEEEvNT_6ParamsE$_ZN4cute3eso3ESOILb0ELb1EJiNS_1CILi0EEEEEC2ERKiRKS3_) ;  /* 0xffff7f4000007944 */ /* 0x022fea0003c3ffff */
[----:B------:R2:W5:Y:S01]  /*fa20*/  LDL R10, [R1+0x1680] ;  /* 0x00168000010a7983 */ /* 0x0005620000100800 */
[----:B------:R-:W-:-:S03]  /*fa30*/  MOV R86, 0xfa60 ;  /* 0x0000fa6000567802 */ /* 0x000fc60000000f00 */
[----:B------:R2:W-:Y:S04]  /*fa40*/  STL [R1+0x1680], R74 ;  /* 0x0016804a01007387 */ /* 0x0005e80000100800 */
[----:B-12--5:R-:W-:Y:S05]  /*fa50*/  CALL.REL.NOINC `($_ZN7cutlass13device_kernelIN5flash19enable_sm80_to_sm89INS1_16FlashAttnBwdSm80INS1_25CollectiveMainloopBwdSm80ILi2ELi2EN4cute5tupleIJNS5_1CILi128EEES8_NS7_ILi64EEEEEENS_10bfloat16_tEfNS_4arch4Sm80ELb1ELb0ELb1ELb1ELb1ELb0ELb0ELb0ELi2ELi4ELi4ELi4ELb0EEENS1_24CollectiveEpilogueBwdGQAISA_fSD_Li256ELb1ELb1EEENS1_25SingleTileBwdLPTSchedulerILb1ELi128ELb1EEEEEEEEEvNT_6ParamsE$_ZZN4cuteplIJiEJNS_1CILi0EEEiEEEDaRKNS_15ArithmeticTupleIJDpT_EEERKNS3_IJDpT0_EEEENKUlDpRKT_E_clIJiiEEEDaSH_) ;  /* 0x00000e5000007944 */ /* 0x026fea0003c00000 */
[----:B-----5:R-:W-:Y:S02]  /*fa60*/  MOV R8, R2 ;  /* 0x0000000200087202 */ /* 0x020fe40000000f00 */
[----:B------:R-:W-:Y:S02]  /*fa70*/  MOV R2, 0xfa90 ;  /* 0x0000fa9000027802 */ /* 0x000fe40000000f00 */
[----:B-1----:R-:W-:Y:S05]  /*fa80*/  CALL.REL.NOINC `($_ZN7cutlass13device_kernelIN5flash19enable_sm80_to_sm89INS1_16FlashAttnBwdSm80INS1_25CollectiveMainloopBwdSm80ILi2ELi2EN4cute5tupleIJNS5_1CILi128EEES8_NS7_ILi64EEEEEENS_10bfloat16_tEfNS_4arch4Sm80ELb1ELb0ELb1ELb1ELb1ELb0ELb0ELb0ELi2ELi4ELi4ELi4ELb0EEENS1_24CollectiveEpilogueBwdGQAISA_fSD_Li256ELb1ELb1EEENS1_25SingleTileBwdLPTSchedulerILb1ELi128ELb1EEEEEEEEEvNT_6ParamsE$_ZZN4cute19as_arithmetic_tupleINS_15ArithmeticTupleIJiiEEEEEDaRKT_ENKUlRKT_E_clIiEEDaS8_) ;  /* 0xffffd1c000007944 */ /* 0x002fea0003c3ffff */
[----:B------:R-:W-:Y:S01]  /*fa90*/  IMAD.MOV.U32 R8, RZ, RZ, R3 ;  /* 0x000000ffff087224 */ /* 0x000fe200078e0003 */
[----:B------:R-:W-:Y:S02]  /*faa0*/  MOV R10, R6 ;  /* 0x00000006000a7202 */ /* 0x000fe40000000f00 */
[----:B------:R-:W-:Y:S02]  /*fab0*/  MOV R2, 0xfad0 ;  /* 0x0000fad000027802 */ /* 0x000fe40000000f00 */
[----:B------:R-:W-:Y:S05]  /*fac0*/  CALL.REL.NOINC `($_ZN7cutlass13device_kernelIN5flash19enable_sm80_to_sm89INS1_16FlashAttnBwdSm80INS1_25CollectiveMainloopBwdSm80ILi2ELi2EN4cute5tupleIJNS5_1CILi128EEES8_NS7_ILi64EEEEEENS_10bfloat16_tEfNS_4arch4Sm80ELb1ELb0ELb1ELb1ELb1ELb0ELb0ELb0ELi2ELi4ELi4ELi4ELb0EEENS1_24CollectiveEpilogueBwdGQAISA_fSD_Li256ELb1ELb1EEENS1_25SingleTileBwdLPTSchedulerILb1ELi128ELb1EEEEEEEEEvNT_6ParamsE$_ZZN4cute19as_arithmetic_tupleINS_15ArithmeticTupleIJiiEEEEEDaRKT_ENKUlRKT_E_clIiEEDaS8_) ;  /* 0xffffd18000007944 */ /* 0x000fea0003c3ffff */
[----:B------:R1:W-:Y:S01]  /*fad0*/  STL [R1+0x1680], R6 ;  /* 0x0016800601007387 */ /* 0x0003e20000100800 */
[----:B------:R-:W-:-:S03]  /*fae0*/  MOV R86, 0xfb00 ;  /* 0x0000fb0000567802 */ /* 0x000fc60000000f00 */
[----:B-1----:R-:W-:Y:S05]  /*faf0*/  CALL.REL.NOINC `($_ZN7cutlass13device_kernelIN5flash19enable_sm80_to_sm89INS1_16FlashAttnBwdSm80INS1_25CollectiveMainloopBwdSm80ILi2ELi2EN4cute5tupleIJNS5_1CILi128EEES8_NS7_ILi64EEEEEENS_10bfloat16_tEfNS_4arch4Sm80ELb1ELb0ELb1ELb1ELb1ELb0ELb0ELb0ELi2ELi4ELi4ELi4ELb0EEENS1_24CollectiveEpilogueBwdGQAISA_fSD_Li256ELb1ELb1EEENS1_25SingleTileBwdLPTSchedulerILb1ELi128ELb1EEEEEEEEEvNT_6ParamsE$_ZZN4cute19as_arithmetic_tupleINS_15ArithmeticTupleIJiiEEEEEDaRKT_ENKUlDpRKT_E_clIJiiEEEDaS9_) ;  /* 0xffffd0d000007944 */ /* 0x002fea0003c3ffff */
[----:B-----5:R-:W-:Y:S02]  /*fb00*/  MOV R6, R2 ;  /* 0x0000000200067202 */ /* 0x020fe40000000f00 */
[----:B------:R-:W-:Y:S02]  /*fb10*/  MOV R2, 0xfb30 ;  /* 0x0000fb3000027802 */ /* 0x000fe40000000f00 */
[----:B-1----:R-:W-:Y:S05]  /*fb20*/  CALL.REL.NOINC `($_ZN7cutlass13device_kernelIN5flash19enable_sm80_to_sm89INS1_16FlashAttnBwdSm80INS1_25CollectiveMainloopBwdSm80ILi2ELi2EN4cute5tupleIJNS5_1CILi128EEES8_NS7_ILi64EEEEEENS_10bfloat16_tEfNS_4arch4Sm80ELb1ELb0ELb1ELb1ELb1ELb0ELb0ELb0ELi2ELi4ELi4ELi4ELb0EEENS1_24CollectiveEpilogueBwdGQAISA_fSD_Li256ELb1ELb1EEENS1_25SingleTileBwdLPTSchedulerILb1ELi128ELb1EEEEEEEEEvNT_6ParamsE$_ZZN4cute14transform_leafINS_15ArithmeticTupleIJiiEEENS_8identityEEEDaRKT_OT0_ENKUlRKT_E_clIiEEDaSB_) ;  /* 0xffffcee000007944 */ /* 0x002fea0003c3ffff */
[----:B------:R-:W-:Y:S01]  /*fb30*/  IMAD.MOV.U32 R6, RZ, RZ, R3 ;  /* 0x000000ffff067224 */ /* 0x000fe200078e0003 */
[----:B------:R-:W-:Y:S02]  /*fb40*/  MOV R10, R8 ;  /* 0x00000008000a7202 */ /* 0x000fe40000000f00 */
[----:B------:R-:W-:-:S02]  /*fb50*/  MOV R2, 0xfb70 ;  /* 0x0000fb7000027802 */ /* 0x000fc40000000f00 */
[----:B------:R-:W-:Y:S05]  /*fb60*/  CALL.REL.NOINC `($_ZN7cutlass13device_kernelIN5flash19enable_sm80_to_sm89INS1_16FlashAttnBwdSm80INS1_25CollectiveMainloopBwdSm80ILi2ELi2EN4cute5tupleIJNS5_1CILi128EEES8_NS7_ILi64EEEEEENS_10bfloat16_tEfNS_4arch4Sm80ELb1ELb0ELb1ELb1ELb1ELb0ELb0ELb0ELi2ELi4ELi4ELi4ELb0EEENS1_24CollectiveEpilogueBwdGQAISA_fSD_Li256ELb1ELb1EEENS1_25SingleTileBwdLPTSchedulerILb1ELi128ELb1EEEEEEEEEvNT_6ParamsE$_ZZN4cute14transform_leafINS_15ArithmeticTupleIJiiEEENS_8identityEEEDaRKT_OT0_ENKUlRKT_E_clIiEEDaSB_) ;  /* 0xffffcea000007944 */ /* 0x000fea0003c3ffff */
[----:B------:R1:W-:Y:S01]  /*fb70*/  STL [R1+0x1680], R8 ;  /* 0x0016800801007387 */ /* 0x0003e20000100800 */
[----:B------:R-:W-:-:S03]  /*fb80*/  MOV R6, 0xfba0 ;  /* 0x0000fba000067802 */ /* 0x000fc60000000f00 */
[----:B-1----:R-:W-:Y:S05]  /*fb90*/  CALL.REL.NOINC `($_ZN7cutlass13device_kernelIN5flash19enable_sm80_to_sm89INS1_16FlashAttnBwdSm80INS1_25CollectiveMainloopBwdSm80ILi2ELi2EN4cute5tupleIJNS5_1CILi128EEES8_NS7_ILi64EEEEEENS_10bfloat16_tEfNS_4arch4Sm80ELb1ELb0ELb1ELb1ELb1ELb0ELb0ELb0ELi2ELi4ELi4ELi4ELb0EEENS1_24CollectiveEpilogueBwdGQAISA_fSD_Li256ELb1ELb1EEENS1_25SingleTileBwdLPTSchedulerILb1ELi128ELb1EEEEEEEEEvNT_6ParamsE$_ZZN4cute9transformINS_15ArithmeticTupleIJiiEEEZNS_14transform_leafIS2_NS_8identityEEEDaRKT_OT0_EUlRKT_E_EEDaS7_S9_ENKUlDpSC_E_clIJiiEEEDaSE_) ;  /* 0x0000064000007944 */ /* 0x002fea0003c00000 */
[----:B------:R-:W-:Y:S02]  /*fba0*/  MOV R73, 0x0 ;  /* 0x0000000000497802 */ /* 0x000fe40000000f00 */
[----:B-----5:R-:W-:-:S02]  /*fbb0*/  MOV R10, R2 ;  /* 0x00000002000a7202 */ /* 0x020fc40000000f00 */
[----:B------:R-:W-:Y:S01]  /*fbc0*/  MOV R8, R3 ;  /* 0x0000000300087202 */ /* 0x000fe20000000f00 */
[----:B------:R-:W-:Y:S06]  /*fbd0*/  RET.REL.NODEC R72 `(_ZN7cutlass13device_kernelIN5flash19enable_sm80_to_sm89INS1_16FlashAttnBwdSm80INS1_25CollectiveMainloopBwdSm80ILi2ELi2EN4cute5tupleIJNS5_1CILi128EEES8_NS7_ILi64EEEEEENS_10bfloat16_tEfNS_4arch4Sm80ELb1ELb0ELb1ELb1ELb1ELb0ELb0ELb0ELi2ELi4ELi4ELi4ELb0EEENS1_24CollectiveEpilogueBwdGQAISA_fSD_Li256ELb1ELb1EEENS1_25SingleTileBwdLPTSchedulerILb1ELi128ELb1EEEEEEEEEvNT_6ParamsE) ;  /* 0xffff042048007950 */ /* 0x000fec0003c3ffff */
        .type           $_ZN7cutlass13device_kernelIN5flash19enable_sm80_to_sm89INS1_16FlashAttnBwdSm80INS1_25CollectiveMainloopBwdSm80ILi2ELi2EN4cute5tupleIJNS5_1CILi128EEES8_NS7_ILi64EEEEEENS_10bfloat16_tEfNS_4arch4Sm80ELb1ELb0ELb1ELb1ELb1ELb0ELb0ELb0ELi2ELi4ELi4ELi4ELb0EEENS1_24CollectiveEpilogueBwdGQAISA_fSD_Li256ELb1ELb1EEENS1_25SingleTileBwdLPTSchedulerILb1ELi128ELb1EEEEEEEEEvNT_6ParamsE$_ZZN4cute7idx2crdINS_5tupleIJiiNS_1CILi0EEEEEENS1_IJNS1_IJNS2_ILi4EEENS2_ILi8EEEEEENS2_ILi2EEENS2_ILi1EEEEEEEEDaRKT_RKT0_ENKUlRKT_RKT0_E_clIiS8_EEDaSJ_SM_,@function
        .size           $_ZN7cutlass13device_kernelIN5flash19enable_sm80_to_sm89INS1_16FlashAttnBwdSm80INS1_25CollectiveMainloopBwdSm80ILi2ELi2EN4cute5tupleIJNS5_1CILi128EEES8_NS7_ILi64EEEEEENS_10bfloat16_tEfNS_4arch4Sm80ELb1ELb0ELb1ELb1ELb1ELb0ELb0ELb0ELi2ELi4ELi4ELi4ELb0EEENS1_24CollectiveEpilogueBwdGQAISA_fSD_Li256ELb1ELb1EEENS1_25SingleTileBwdLPTSchedulerILb1ELi128ELb1EEEEEEEEEvNT_6ParamsE$_ZZN4cute7idx2crdINS_5tupleIJiiNS_1CILi0EEEEEENS1_IJNS1_IJNS2_ILi4EEENS2_ILi8EEEEEENS2_ILi2EEENS2_ILi1EEEEEEEEDaRKT_RKT0_ENKUlRKT_RKT0_E_clIiS8_EEDaSJ_SM_,($_ZN7cutlass13device_kernelIN5flash19enable_sm80_to_sm89INS1_16FlashAttnBwdSm80INS1_25CollectiveMainloopBwdSm80ILi2ELi2EN4cute5tupleIJNS5_1CILi128EEES8_NS7_ILi64EEEEEENS_10bfloat16_tEfNS_4arch4Sm80ELb1ELb0ELb1ELb1ELb1ELb0ELb0ELb0ELi2ELi4ELi4ELi4ELb0EEENS1_24CollectiveEpilogueBwdGQAISA_fSD_Li256ELb1ELb1EEENS1_25SingleTileBwdLPTSchedulerILb1ELi128ELb1EEEEEEEEEvNT_6ParamsE$_ZZN4cute7idx2crdINS_5tupleIJiiNS_1CILi0EEEEEENS1_IJNS1_IJNS2_ILi4EEENS2_ILi8EEEEEES5_NS2_ILi1EEEEEEEEDaRKT_RKT0_ENKUlRKT_RKT0_E_clIiS5_EEDaSI_SL_ - $_ZN7cutlass13device_kernelIN5flash19enable_sm80_to_sm89INS1_16FlashAttnBwdSm80INS1_25CollectiveMainloopBwdSm80ILi2ELi2EN4cute5tupleIJNS5_1CILi128EEES8_NS7_ILi64EEEEEENS_10bfloat16_tEfNS_4arch4Sm80ELb1ELb0ELb1ELb1ELb1ELb0ELb0ELb0ELi2ELi4ELi4ELi4ELb0EEENS1_24CollectiveEpilogueBwdGQAISA_fSD_Li256ELb1ELb1EEENS1_25SingleTileBwdLPTSchedulerILb1ELi128ELb1EEEEEEEEEvNT_6ParamsE$_ZZN4cute7idx2crdINS_5tupleIJiiNS_1CILi0EEEEEENS1_IJNS1_IJNS2_ILi4EEENS2_ILi8EEEEEENS2_ILi2EEENS2_ILi1EEEEEEEEDaRKT_RKT0_ENKUlRKT_RKT0_E_clIiS8_EEDaSJ_SM_)
$_ZN7cutlass13device_kernelIN5flash19enable_sm80_to_sm89INS1_16FlashAttnBwdSm80INS1_25CollectiveMainloopBwdSm80ILi2ELi2EN4cute5tupleIJNS5_1CILi128EEES8_NS7_ILi64EEEEEENS_10bfloat16_tEfNS_4arch4Sm80ELb1ELb0ELb1ELb1ELb1ELb0ELb0ELb0ELi2ELi4ELi4ELi4ELb0EEENS1_24CollectiveEpilogueBwdGQAISA_fSD_Li256ELb1ELb1EEENS1_25SingleTileBwdLPTSchedulerILb1ELi128ELb1EEEEEEEEEvNT_6ParamsE$_ZZN4cute7idx2crdINS_5tupleIJiiNS_1CILi0EEEEEENS1_IJNS1_IJNS2_ILi4EEENS2_ILi8EEEEEENS2_ILi2EEENS2_ILi1EEEEEEEEDaRKT_RKT0_ENKUlRKT_RKT0_E_clIiS8_EEDaSJ_SM_:
[----:B------:R-:W-:Y:S02]  /*fbe0*/  MOV R3, 0x0 ;  /* 0x0000000000037802 */ /* 0x000fe40000000f00 */
[----:B------:R-:W-:Y:S02]  /*fbf0*/  MOV R6, R5 ;  /* 0x0000000500067202 */ /* 0x000fe40000000f00 */
[----:B------:R-:W-:Y:S05]  /*fc00*/  RET.REL.NODEC R2 `(_ZN7cutlass13device_kernelIN5flash19enable_sm80_to_sm89INS1_16FlashAttnBwdSm80INS1_25CollectiveMainloopBwdSm80ILi2ELi2EN4cute5tupleIJNS5_1CILi128EEES8_NS7_ILi64EEEEEENS_10bfloat16_tEfNS_4arch4Sm80ELb1ELb0ELb1ELb1ELb1ELb0ELb0ELb0ELi2ELi4ELi4ELi4ELb0EEENS1_24CollectiveEpilogueBwdGQAISA_fSD_Li256ELb1ELb1EEENS1_25SingleTileBwdLPTSchedulerILb1ELi128ELb1EEEEEEEEEvNT_6ParamsE) ;  /* 0xffff03f002007950 */ /* 0x000fea0003c3ffff */
        .type           $_ZN7cutlass13device_kernelIN5flash19enable_sm80_to_sm89INS1_16FlashAttnBwdSm80INS1_25CollectiveMainloopBwdSm80ILi2ELi2EN4cute5tupleIJNS5_1CILi128EEES8_NS7_ILi64EEEEEENS_10bfloat16_tEfNS_4arch4Sm80ELb1ELb0ELb1ELb1ELb1ELb0ELb0ELb0ELi2ELi4ELi4ELi4ELb0EEENS1_24CollectiveEpilogueBwdGQAISA_fSD_Li256ELb1ELb1EEENS1_25SingleTileBwdLPTSchedulerILb1ELi128ELb1EEEEEEEEEvNT_6ParamsE$_ZZN4cute7idx2crdINS_5tupleIJiiNS_1CILi0EEEEEENS1_IJNS1_IJNS2_ILi4EEENS2_ILi8EEEEEES5_NS2_ILi1EEEEEEEEDaRKT_RKT0_ENKUlRKT_RKT0_E_clIiS5_EEDaSI_SL_,@function
        .size           $_ZN7cutlass13device_kernelIN5flash19enable_sm80_to_sm89INS1_16FlashAttnBwdSm80INS1_25CollectiveMainloopBwdSm80ILi2ELi2EN4cute5tupleIJNS5_1CILi128EEES8_NS7_ILi64EEEEEENS_10bfloat16_tEfNS_4arch4Sm80ELb1ELb0ELb1ELb1ELb1ELb0ELb0ELb0ELi2ELi4ELi4ELi4ELb0EEENS1_24CollectiveEpilogueBwdGQAISA_fSD_Li256ELb1ELb1EEENS1_25SingleTileBwdLPTSchedulerILb1ELi128ELb1EEEEEEEEEvNT_6ParamsE$_ZZN4cute7idx2crdINS_5tupleIJiiNS_1CILi0EEEEEENS1_IJNS1_IJNS2_ILi4EEENS2_ILi8EEEEEES5_NS2_ILi1EEEEEEEEDaRKT_RKT0_ENKUlRKT_RKT0_E_clIiS5_EEDaSI_SL_,($_ZN7cutlass13device_kernelIN5flash19enable_sm80_to_sm89INS1_16FlashAttnBwdSm80INS1_25CollectiveMainloopBwdSm80ILi2ELi2EN4cute5tupleIJNS5_1CILi128EEES8_NS7_ILi64EEEEEENS_10bfloat16_tEfNS_4arch4Sm80ELb1ELb0ELb1ELb1ELb1ELb0ELb0ELb0ELi2ELi4ELi4ELi4ELb0EEENS1_24CollectiveEpilogueBwdGQAISA_fSD_Li256ELb1ELb1EEENS1_25SingleTileBwdLPTSchedulerILb1ELi128ELb1EEEEEEEEEvNT_6ParamsE$_ZZN4cute7idx2crdINS_5tupleIJiiNS_1CILi0EEEEEENS1_IJNS1_IJNS2_ILi4EEENS2_ILi8EEEEEES5_NS2_ILi1EEEEEEEEDaRKT_RKT0_ENKUlRKT_RKT0_E_clIiS7_EEDaSI_SL_ - $_ZN7cutlass13device_kernelIN5flash19enable_sm80_to_sm89INS1_16FlashAttnBwdSm80INS1_25CollectiveMainloopBwdSm80ILi2ELi2EN4cute5tupleIJNS5_1CILi128EEES8_NS7_ILi64EEEEEENS_10bfloat16_tEfNS_4arch4Sm80ELb1ELb0ELb1ELb1ELb1ELb0ELb0ELb0ELi2ELi4ELi4ELi4ELb0EEENS1_24CollectiveEpilogueBwdGQAISA_fSD_Li256ELb1ELb1EEENS1_25SingleTileBwdLPTSchedulerILb1ELi128ELb1EEEEEEEEEvNT_6ParamsE$_ZZN4cute7idx2crdINS_5tupleIJiiNS_1CILi0EEEEEENS1_IJNS1_IJNS2_ILi4EEENS2_ILi8EEEEEES5_NS2_ILi1EEEEEEEEDaRKT_RKT0_ENKUlRKT_RKT0_E_clIiS5_EEDaSI_SL_)
$_ZN7cutlass13device_kernelIN5flash19enable_sm80_to_sm89INS1_16FlashAttnBwdSm80INS1_25CollectiveMainloopBwdSm80ILi2ELi2EN4cute5tupleIJNS5_1CILi128EEES8_NS7_ILi64EEEEEENS_10bfloat16_tEfNS_4arch4Sm80ELb1ELb0ELb1ELb1ELb1ELb0ELb0ELb0ELi2ELi4ELi4ELi4ELb0EEENS1_24CollectiveEpilogueBwdGQAISA_fSD_Li256ELb1ELb1EEENS1_25SingleTileBwdLPTSchedulerILb1ELi128ELb1EEEEEEEEEvNT_6ParamsE$_ZZN4cute7idx2crdINS_5tupleIJiiNS_1CILi0EEEEEENS1_IJNS1_IJNS2_ILi4EEENS2_ILi8EEEEEES5_NS2_ILi1EEEEEEEEDaRKT_RKT0_ENKUlRKT_RKT0_E_clIiS5_EEDaSI_SL_:
[----:B------:R-:W-:Y:S02]  /*fc10*/  MOV R3, 0x0 ;  /* 0x0000000000037802 */ /* 0x000fe40000000f00 */
[----:B------:R-:W-:Y:S02]  /*fc20*/  MOV R6, R5 ;  /* 0x0000000500067202 */ /* 0x000fe40000000f00 */
[----:B------:R-:W-:Y:S05]  /*fc30*/  RET.REL.NODEC R2 `(_ZN7cutlass13device_kernelIN5flash19enable_sm80_to_sm89INS1_16FlashAttnBwdSm80INS1_25CollectiveMainloopBwdSm80ILi2ELi2EN4cute5tupleIJNS5_1CILi128EEES8_NS7_ILi64EEEEEENS_10bfloat16_tEfNS_4arch4Sm80ELb1ELb0ELb1ELb1ELb1ELb0ELb0ELb0ELi2ELi4ELi4ELi4ELb0EEENS1_24CollectiveEpilogueBwdGQAISA_fSD_Li256ELb1ELb1EEENS1_25SingleTileBwdLPTSchedulerILb1ELi128ELb1EEEEEEEEEvNT_6ParamsE) ;  /* 0xffff03c002007950 */ /* 0x000fea0003c3ffff */
        .type           $_ZN7cutlass13device_kernelIN5flash19enable_sm80_to_sm89INS1_16FlashAttnBwdSm80INS1_25CollectiveMainloopBwdSm80ILi2ELi2EN4cute5tupleIJNS5_1CILi128EEES8_NS7_ILi64EEEEEENS_10bfloat16_tEfNS_4arch4Sm80ELb1ELb0ELb1ELb1ELb1ELb0ELb0ELb0ELi2ELi4ELi4ELi4ELb0EEENS1_24CollectiveEpilogueBwdGQAISA_fSD_Li256ELb1ELb1EEENS1_25SingleTileBwdLPTSchedulerILb1ELi128ELb1EEEEEEEEEvNT_6ParamsE$_ZZN4cute7idx2crdINS_5tupleIJiiNS_1CILi0EEEEEENS1_IJNS1_IJNS2_ILi4EEENS2_ILi8EEEEEES5_NS2_ILi1EEEEEEEEDaRKT_RKT0_ENKUlRKT_RKT0_E_clIiS7_EEDaSI_SL_,@function
        .size           $_ZN7cutlass13device_kernelIN5flash19enable_sm80_to_sm89INS1_16FlashAttnBwdSm80INS1_25CollectiveMainloopBwdSm80ILi2ELi2EN4cute5tupleIJNS5_1CILi128EEES8_NS7_ILi64EEEEEENS_10bfloat16_tEfNS_4arch4Sm80ELb1ELb0ELb1ELb1ELb1ELb0ELb0ELb0ELi2ELi4ELi4ELi4ELb0EEENS1_24CollectiveEpilogueBwdGQAISA_fSD_Li256ELb1ELb1EEENS1_25SingleTileBwdLPTSchedulerILb1ELi128ELb1EEEEEEEEEvNT_6ParamsE$_ZZN4cute7idx2crdINS_5tupleIJiiNS_1CILi0EEEEEENS1_IJNS1_IJNS2_ILi4EEENS2_ILi8EEEEEES5_NS2_ILi1EEEEEEEEDaRKT_RKT0_ENKUlRKT_RKT0_E_clIiS7_EEDaSI_SL_,($_ZN7cutlass13device_kernelIN5flash19enable_sm80_to_sm89INS1_16FlashAttnBwdSm80INS1_25CollectiveMainloopBwdSm80ILi2ELi2EN4cute5tupleIJNS5_1CILi128EEES8_NS7_ILi64EEEEEENS_10bfloat16_tEfNS_4arch4Sm80ELb1ELb0ELb1ELb1ELb1ELb0ELb0ELb0ELi2ELi4ELi4ELi4ELb0EEENS1_24CollectiveEpilogueBwdGQAISA_fSD_Li256ELb1ELb1EEENS1_25SingleTileBwdLPTSchedulerILb1ELi128ELb1EEEEEEEEEvNT_6ParamsE$_ZZN4cute7idx2crdIiNS_5tupleIJNS_1CILi32EEENS2_ILi4EEENS2_ILi2EEENS2_ILi1EEEEEENS1_IJS6_S3_NS2_ILi128EEENS2_ILi0EEEEEEEEDaRKT_RKT0_RKT1_ENKUlRKT_RKT0_E_clIS3_S6_EEDaSM_SP_ - $_ZN7cutlass13device_kernelIN5flash19enable_sm80_to_sm89INS1_16FlashAttnBwdSm80INS1_25CollectiveMainloopBwdSm80ILi2ELi2EN4cute5tupleIJNS5_1CILi128EEES8_NS7_ILi64EEEEEENS_10bfloat16_tEfNS_4arch4Sm80ELb1ELb0ELb1ELb1ELb1ELb0ELb0ELb0ELi2ELi4ELi4ELi4ELb0EEENS1_24CollectiveEpilogueBwdGQAISA_fSD_Li256ELb1ELb1EEENS1_25SingleTileBwdLPTSchedulerILb1ELi128ELb1EEEEEEEEEvNT_6ParamsE$_ZZN4cute7idx2crdINS_5tupleIJiiNS_1CILi0EEEEEENS1_IJNS1_IJNS2_ILi4EEENS2_ILi8EEEEEES5_NS2_ILi1EEEEEEEEDaRKT_RKT0_ENKUlRKT_RKT0_E_clIiS7_EEDaSI_SL_)
$_ZN7cutlass13device_kernelIN5flash19enable_sm80_to_sm89INS1_16FlashAttnBwdSm80INS1_25CollectiveMainloopBwdSm80ILi2ELi2EN4cute5tupleIJNS5_1CILi128EEES8_NS7_ILi64EEEEEENS_10bfloat16_tEfNS_4arch4Sm80ELb1ELb0ELb1ELb1ELb1ELb0ELb0ELb0ELi2ELi4ELi4ELi4ELb0EEENS1_24CollectiveEpilogueBwdGQAISA_fSD_Li256ELb1ELb1EEENS1_25SingleTileBwdLPTSchedulerILb1ELi128ELb1EEEEEEEEEvNT_6ParamsE$_ZZN4cute7idx2crdINS_5tupleIJiiNS_1CILi0EEEEEENS1_IJNS1_IJNS2_ILi4EEENS2_ILi8EEEEEES5_NS2_ILi1EEEEEEEEDaRKT_RKT0_ENKUlRKT_RKT0_E_clIiS7_EEDaSI_SL_:
        /* <DEDUP_REMOVED lines=62> */
[----:B-----5:R-:W-:Y:S01]  /*10020*/  IMAD.MOV.U32 R10, RZ, RZ, R2 ;  /* 0x000000ffff0a7224 */ /* 0x020fe200078e0002 */
[----:B------:R-:W-:Y:S01]  /*10030*/  MOV R2, R72 ;  /* 0x0000004800027202 */ /* 0x000fe20000000f00 */
[----:B------:R-:W-:Y:S01]  /*10040*/  IMAD.MOV.U32 R8, RZ, RZ, R3 ;  /* 0x000000ffff087224 */ /* 0x000fe200078e0003 */
[----:B------:R-:W-:-:S04]  /*10050*/  MOV R3, 0x0 ;  /* 0x0000000000037802 */ /* 0x000fc80000000f00 */
[----:B------:R-:W-:Y:S05]  /*10060*/  RET.REL.NODEC R2 `(_ZN7cutlass13device_kernelIN5flash19enable_sm80_to_sm89INS1_16FlashAttnBwdSm80INS1_25CollectiveMainloopBwdSm80ILi2ELi2EN4cute5tupleIJNS5_1CILi128EEES8_NS7_ILi64EEEEEENS_10bfloat16_tEfNS_4arch4Sm80ELb1ELb0ELb1ELb1ELb1ELb0ELb0ELb0ELi2ELi4ELi4ELi4ELb0EEENS1_24CollectiveEpilogueBwdGQAISA_fSD_Li256ELb1ELb1EEENS1_25SingleTileBwdLPTSchedulerILb1ELi128ELb1EEEEEEEEEvNT_6ParamsE) ;  /* 0xfffeff9002007950 */ /* 0x000fea0003c3ffff */
        .type           $_ZN7cutlass13device_kernelIN5flash19enable_sm80_to_sm89INS1_16FlashAttnBwdSm80INS1_25CollectiveMainloopBwdSm80ILi2ELi2EN4cute5tupleIJNS5_1CILi128EEES8_NS7_ILi64EEEEEENS_10bfloat16_tEfNS_4arch4Sm80ELb1ELb0ELb1ELb1ELb1ELb0ELb0ELb0ELi2ELi4ELi4ELi4ELb0EEENS1_24CollectiveEpilogueBwdGQAISA_fSD_Li256ELb1ELb1EEENS1_25SingleTileBwdLPTSchedulerILb1ELi128ELb1EEEEEEEEEvNT_6ParamsE$_ZZN4cute7idx2crdIiNS_5tupleIJNS_1CILi32EEENS2_ILi4EEENS2_ILi2EEENS2_ILi1EEEEEENS1_IJS6_S3_NS2_ILi128EEENS2_ILi0EEEEEEEEDaRKT_RKT0_RKT1_ENKUlRKT_RKT0_E_clIS3_S6_EEDaSM_SP_,@function
        .size           $_ZN7cutlass13device_kernelIN5flash19enable_sm80_to_sm89INS1_16FlashAttnBwdSm80INS1_25CollectiveMainloopBwdSm80ILi2ELi2EN4cute5tupleIJNS5_1CILi128EEES8_NS7_ILi64EEEEEENS_10bfloat16_tEfNS_4arch4Sm80ELb1ELb0ELb1ELb1ELb1ELb0ELb0ELb0ELi2ELi4ELi4ELi4ELb0EEENS1_24CollectiveEpilogueBwdGQAISA_fSD_Li256ELb1ELb1EEENS1_25SingleTileBwdLPTSchedulerILb1ELi128ELb1EEEEEEEEEvNT_6ParamsE$_ZZN4cute7idx2crdIiNS_5tupleIJNS_1CILi32EEENS2_ILi4EEENS2_ILi2EEENS2_ILi1EEEEEENS1_IJS6_S3_NS2_ILi128EEENS2_ILi0EEEEEEEEDaRKT_RKT0_RKT1_ENKUlRKT_RKT0_E_clIS3_S6_EEDaSM_SP_,($_ZN7cutlass13device_kernelIN5flash19enable_sm80_to_sm89INS1_16FlashAttnBwdSm80INS1_25CollectiveMainloopBwdSm80ILi2ELi2EN4cute5tupleIJNS5_1CILi128EEES8_NS7_ILi64EEEEEENS_10bfloat16_tEfNS_4arch4Sm80ELb1ELb0ELb1ELb1ELb1ELb0ELb0ELb0ELi2ELi4ELi4ELi4ELb0EEENS1_24CollectiveEpilogueBwdGQAISA_fSD_Li256ELb1ELb1EEENS1_25SingleTileBwdLPTSchedulerILb1ELi128ELb1EEEEEEEEEvNT_6ParamsE$_ZZN4cute7idx2crdIiNS_5tupleIJNS_1CILi32EEENS2_ILi4EEENS2_ILi2EEENS2_ILi1EEEEEENS1_IJS6_S3_NS2_ILi128EEENS2_ILi0EEEEEEEEDaRKT_RKT0_RKT1_ENKUlRKT_RKT0_E_clIS4_S3_EEDaSM_SP_ - $_ZN7cutlass13device_kernelIN5flash19enable_sm80_to_sm89INS1_16FlashAttnBwdSm80INS1_25CollectiveMainloopBwdSm80ILi2ELi2EN4cute5tupleIJNS5_1CILi128EEES8_NS7_ILi64EEEEEENS_10bfloat16_tEfNS_4arch4Sm80ELb1ELb0ELb1ELb1ELb1ELb0ELb0ELb0ELi2ELi4ELi4ELi4ELb0EEENS1_24CollectiveEpilogueBwdGQAISA_fSD_Li256ELb1ELb1EEENS1_25SingleTileBwdLPTSchedulerILb1ELi128ELb1EEEEEEEEEvNT_6ParamsE$_ZZN4cute7idx2crdIiNS_5tupleIJNS_1CILi32EEENS2_ILi4EEENS2_ILi2EEENS2_ILi1EEEEEENS1_IJS6_S3_NS2_ILi128EEENS2_ILi0EEEEEEEEDaRKT_RKT0_RKT1_ENKUlRKT_RKT0_E_clIS3_S6_EEDaSM_SP_)
$_ZN7cutlass13device_kernelIN5flash19enable_sm80_to_sm89INS1_16FlashAttnBwdSm80INS1_25CollectiveMainloopBwdSm80ILi2ELi2EN4cute5tupleIJNS5_1CILi128EEES8_NS7_ILi64EEEEEENS_10bfloat16_tEfNS_4arch4Sm80ELb1ELb0ELb1ELb1ELb1ELb0ELb0ELb0ELi2ELi4ELi4ELi4ELb0EEENS1_24CollectiveEpilogueBwdGQAISA_fSD_Li256ELb1ELb1EEENS1_25SingleTileBwdLPTSchedulerILb1ELi128ELb1EEEEEEEEEvNT_6ParamsE$_ZZN4cute7idx2crdIiNS_5tupleIJNS_1CILi32EEENS2_ILi4EEENS2_ILi2EEENS2_ILi1EEEEEENS1_IJS6_S3_NS2_ILi128EEENS2_ILi0EEEEEEEEDaRKT_RKT0_RKT1_ENKUlRKT_RKT0_E_clIS3_S6_EEDaSM_SP_:
[----:B------:R-:W-:Y:S01]  /*10070*/  SHF.R.S32.HI R3, RZ, 0x1f, R2 ;  /* 0x0000001fff037819 */ /* 0x000fe20000011402 */
[----:B------:R-:W-:-:S03]  /*10080*/  IMAD.MOV.U32 R5, RZ, RZ, 0x0 ;  /* 0x00000000ff057424 */ /* 0x000fc600078e00ff */
[----:B------:R-:W-:-:S04]  /*10090*/  LEA.HI R3, R3, R2, RZ, 0x5 ;  /* 0x0000000203037211 */ /* 0x000fc800078f28ff */
[----:B------:R-:W-:-:S05]  /*100a0*/  LOP3.LUT R3, R3, 0xffffffe0, RZ, 0xc0, !PT ;  /* 0xffffffe003037812 */ /* 0x000fca00078ec0ff */
[----:B------:R-:W-:Y:S01]  /*100b0*/  IMAD.IADD R8, R2, 0x1, -R3 ;  /* 0x0000000102087824 */ /* 0x000fe200078e0a03 */
[----:B------:R-:W-:Y:S06]  /*100c0*/  RET.REL.NODEC R4 `(_ZN7cutlass13device_kernelIN5flash19enable_sm80_to_sm89INS1_16FlashAttnBwdSm80INS1_25CollectiveMainloopBwdSm80ILi2ELi2EN4cute5tupleIJNS5_1CILi128EEES8_NS7_ILi64EEEEEENS_10bfloat16_tEfNS_4arch4Sm80ELb1ELb0ELb1ELb1ELb1ELb0ELb0ELb0ELi2ELi4ELi4ELi4ELb0EEENS1_24CollectiveEpilogueBwdGQAISA_fSD_Li256ELb1ELb1EEENS1_25SingleTileBwdLPTSchedulerILb1ELi128ELb1EEEEEEEEEvNT_6ParamsE) ;  /* 0xfffeff3004007950 */ /* 0x000fec0003c3ffff */
        .type           $_ZN7cutlass13device_kernelIN5flash19enable_sm80_to_sm89INS1_16FlashAttnBwdSm80INS1_25CollectiveMainloopBwdSm80ILi2ELi2EN4cute5tupleIJNS5_1CILi128EEES8_NS7_ILi64EEEEEENS_10bfloat16_tEfNS_4arch4Sm80ELb1ELb0ELb1ELb1ELb1ELb0ELb0ELb0ELi2ELi4ELi4ELi4ELb0EEENS1_24CollectiveEpilogueBwdGQAISA_fSD_Li256ELb1ELb1EEENS1_25SingleTileBwdLPTSchedulerILb1ELi128ELb1EEEEEEEEEvNT_6ParamsE$_ZZN4cute7idx2crdIiNS_5tupleIJNS_1CILi32EEENS2_ILi4EEENS2_ILi2EEENS2_ILi1EEEEEENS1_IJS6_S3_NS2_ILi128EEENS2_ILi0EEEEEEEEDaRKT_RKT0_RKT1_ENKUlRKT_RKT0_E_clIS4_S3_EEDaSM_SP_,@function
        .size           $_ZN7cutlass13device_kernelIN5flash19enable_sm80_to_sm89INS1_16FlashAttnBwdSm80INS1_25CollectiveMainloopBwdSm80ILi2ELi2EN4cute5tupleIJNS5_1CILi128EEES8_NS7_ILi64EEEEEENS_10bfloat16_tEfNS_4arch4Sm80ELb1ELb0ELb1ELb1ELb1ELb0ELb0ELb0ELi2ELi4ELi4ELi4ELb0EEENS1_24CollectiveEpilogueBwdGQAISA_fSD_Li256ELb1ELb1EEENS1_25SingleTileBwdLPTSchedulerILb1ELi128ELb1EEEEEEEEEvNT_6ParamsE$_ZZN4cute7idx2crdIiNS_5tupleIJNS_1CILi32EEENS2_ILi4EEENS2_ILi2EEENS2_ILi1EEEEEENS1_IJS6_S3_NS2_ILi128EEENS2_ILi0EEEEEEEEDaRKT_RKT0_RKT1_ENKUlRKT_RKT0_E_clIS4_S3_EEDaSM_SP_,($_ZN7cutlass13device_kernelIN5flash19enable_sm80_to_sm89INS1_16FlashAttnBwdSm80INS1_25CollectiveMainloopBwdSm80ILi2ELi2EN4cute5tupleIJNS5_1CILi128EEES8_NS7_ILi64EEEEEENS_10bfloat16_tEfNS_4arch4Sm80ELb1ELb0ELb1ELb1ELb1ELb0ELb0ELb0ELi2ELi4ELi4ELi4ELb0EEENS1_24CollectiveEpilogueBwdGQAISA_fSD_Li256ELb1ELb1EEENS1_25SingleTileBwdLPTSchedulerILb1ELi128ELb1EEEEEEEEEvNT_6ParamsE$_ZZN4cute7idx2crdIiNS_5tupleIJNS_1CILi32EEENS2_ILi4EEENS2_ILi2EEENS2_ILi1EEEEEENS1_IJS6_S3_NS2_ILi128EEENS2_ILi0EEEEEEEEDaRKT_RKT0_RKT1_ENKUlRKT_RKT0_E_clIS5_S8_EEDaSM_SP_ - $_ZN7cutlass13device_kernelIN5flash19enable_sm80_to_sm89INS1_16FlashAttnBwdSm80INS1_25CollectiveMainloopBwdSm80ILi2ELi2EN4cute5tupleIJNS5_1CILi128EEES8_NS7_ILi64EEEEEENS_10bfloat16_tEfNS_4arch4Sm80ELb1ELb0ELb1ELb1ELb1ELb0ELb0ELb0ELi2ELi4ELi4ELi4ELb0EEENS1_24CollectiveEpilogueBwdGQAISA_fSD_Li256ELb1ELb1EEENS1_25SingleTileBwdLPTSchedulerILb1ELi128ELb1EEEEEEEEEvNT_6ParamsE$_ZZN4cute7idx2crdIiNS_5tupleIJNS_1CILi32EEENS2_ILi4EEENS2_ILi2EEENS2_ILi1EEEEEENS1_IJS6_S3_NS2_ILi128EEENS2_ILi0EEEEEEEEDaRKT_RKT0_RKT1_ENKUlRKT_RKT0_E_clIS4_S3_EEDaSM_SP_)
$_ZN7cutlass13device_kernelIN5flash19enable_sm80_to_sm89INS1_16FlashAttnBwdSm80INS1_25CollectiveMainloopBwdSm80ILi2ELi2EN4cute5tupleIJNS5_1CILi128EEES8_NS7_ILi64EEEEEENS_10bfloat16_tEfNS_4arch4Sm80ELb1ELb0ELb1ELb1ELb1ELb0ELb0ELb0ELi2ELi4ELi4ELi4ELb0EEENS1_24CollectiveEpilogueBwdGQAISA_fSD_Li256ELb1ELb1EEENS1_25SingleTileBwdLPTSchedulerILb1ELi128ELb1EEEEEEEEEvNT_6ParamsE$_ZZN4cute7idx2crdIiNS_5tupleIJNS_1CILi32EEENS2_ILi4EEENS2_ILi2EEENS2_ILi1EEEEEENS1_IJS6_S3_NS2_ILi128EEENS2_ILi0EEEEEEEEDaRKT_RKT0_RKT1_ENKUlRKT_RKT0_E_clIS4_S3_EEDaSM_SP_:
        /* <DEDUP_REMOVED lines=8> */
[----:B------:R-:W-:Y:S06]  /*10150*/  RET.REL.NODEC R4 `(_ZN7cutlass13device_kernelIN5flash19enable_sm80_to_sm89INS1_16FlashAttnBwdSm80INS1_25CollectiveMainloopBwdSm80ILi2ELi2EN4cute5tupleIJNS5_1CILi128EEES8_NS7_ILi64EEEEEENS_10bfloat16_tEfNS_4arch4Sm80ELb1ELb0ELb1ELb1ELb1ELb0ELb0ELb0ELi2ELi4ELi4ELi4ELb0EEENS1_24CollectiveEpilogueBwdGQAISA_fSD_Li256ELb1ELb1EEENS1_25SingleTileBwdLPTSchedulerILb1ELi128ELb1EEEEEEEEEvNT_6ParamsE) ;  /* 0xfffefea004007950 */ /* 0x000fec0003c3ffff */
        .type           $_ZN7cutlass13device_kernelIN5flash19enable_sm80_to_sm89INS1_16FlashAttnBwdSm80INS1_25CollectiveMainloopBwdSm80ILi2ELi2EN4cute5tupleIJNS5_1CILi128EEES8_NS7_ILi64EEEEEENS_10bfloat16_tEfNS_4arch4Sm80ELb1ELb0ELb1ELb1ELb1ELb0ELb0ELb0ELi2ELi4ELi4ELi4ELb0EEENS1_24CollectiveEpilogueBwdGQAISA_fSD_Li256ELb1ELb1EEENS1_25SingleTileBwdLPTSchedulerILb1ELi128ELb1EEEEEEEEEvNT_6ParamsE$_ZZN4cute7idx2crdIiNS_5tupleIJNS_1CILi32EEENS2_ILi4EEENS2_ILi2EEENS2_ILi1EEEEEENS1_IJS6_S3_NS2_ILi128EEENS2_ILi0EEEEEEEEDaRKT_RKT0_RKT1_ENKUlRKT_RKT0_E_clIS5_S8_EEDaSM_SP_,@function
        .size           $_ZN7cutlass13device_kernelIN5flash19enable_sm80_to_sm89INS1_16FlashAttnBwdSm80INS1_25CollectiveMainloopBwdSm80ILi2ELi2EN4cute5tupleIJNS5_1CILi128EEES8_NS7_ILi64EEEEEENS_10bfloat16_tEfNS_4arch4Sm80ELb1ELb0ELb1ELb1ELb1ELb0ELb0ELb0ELi2ELi4ELi4ELi4ELb0EEENS1_24CollectiveEpilogueBwdGQAISA_fSD_Li256ELb1ELb1EEENS1_25SingleTileBwdLPTSchedulerILb1ELi128ELb1EEEEEEEEEvNT_6ParamsE$_ZZN4cute7idx2crdIiNS_5tupleIJNS_1CILi32EEENS2_ILi4EEENS2_ILi2EEENS2_ILi1EEEEEENS1_IJS6_S3_NS2_ILi128EEENS2_ILi0EEEEEEEEDaRKT_RKT0_RKT1_ENKUlRKT_RKT0_E_clIS5_S8_EEDaSM_SP_,($_ZN7cutlass13device_kernelIN5flash19enable_sm80_to_sm89INS1_16FlashAttnBwdSm80INS1_25CollectiveMainloopBwdSm80ILi2ELi2EN4cute5tupleIJNS5_1CILi128EEES8_NS7_ILi64EEEEEENS_10bfloat16_tEfNS_4arch4Sm80ELb1ELb0ELb1ELb1ELb1ELb0ELb0ELb0ELi2ELi4ELi4ELi4ELb0EEENS1_24CollectiveEpilogueBwdGQAISA_fSD_Li256ELb1ELb1EEENS1_25SingleTileBwdLPTSchedulerILb1ELi128ELb1EEEEEEEEEvNT_6ParamsE$_ZZN4cute9transformINS_15ArithmeticTupleIJiiEEEZNS_14transform_leafIS2_NS_8identityEEEDaRKT_OT0_EUlRKT_E_EEDaS7_S9_ENKUlDpSC_E_clIJiiEEEDaSE_ - $_ZN7cutlass13device_kernelIN5flash19enable_sm80_to_sm89INS1_16FlashAttnBwdSm80INS1_25CollectiveMainloopBwdSm80ILi2ELi2EN4cute5tupleIJNS5_1CILi128EEES8_NS7_ILi64EEEEEENS_10bfloat16_tEfNS_4arch4Sm80ELb1ELb0ELb1ELb1ELb1ELb0ELb0ELb0ELi2ELi4ELi4ELi4ELb0EEENS1_24CollectiveEpilogueBwdGQAISA_fSD_Li256ELb1ELb1EEENS1_25SingleTileBwdLPTSchedulerILb1ELi128ELb1EEEEEEEEEvNT_6ParamsE$_ZZN4cute7idx2crdIiNS_5tupleIJNS_1CILi32EEENS2_ILi4EEENS2_ILi2EEENS2_ILi1EEEEEENS1_IJS6_S3_NS2_ILi128EEENS2_ILi0EEEEEEEEDaRKT_RKT0_RKT1_ENKUlRKT_RKT0_E_clIS5_S8_EEDaSM_SP_)
$_ZN7cutlass13device_kernelIN5flash19enable_sm80_to_sm89INS1_16FlashAttnBwdSm80INS1_25CollectiveMainloopBwdSm80ILi2ELi2EN4cute5tupleIJNS5_1CILi128EEES8_NS7_ILi64EEEEEENS_10bfloat16_tEfNS_4arch4Sm80ELb1ELb0ELb1ELb1ELb1ELb0ELb0ELb0ELi2ELi4ELi4ELi4ELb0EEENS1_24CollectiveEpilogueBwdGQAISA_fSD_Li256ELb1ELb1EEENS1_25SingleTileBwdLPTSchedulerILb1ELi128ELb1EEEEEEEEEvNT_6ParamsE$_ZZN4cute7idx2crdIiNS_5tupleIJNS_1CILi32EEENS2_ILi4EEENS2_ILi2EEENS2_ILi1EEEEEENS1_IJS6_S3_NS2_ILi128EEENS2_ILi0EEEEEEEEDaRKT_RKT0_RKT1_ENKUlRKT_RKT0_E_clIS5_S8_EEDaSM_SP_:
[----:B------:R-:W-:Y:S01]  /*10160*/  SHF.R.S32.HI R3, RZ, 0x1f, R2 ;  /* 0x0000001fff037819 */ /* 0x000fe20000011402 */
[----:B------:R-:W-:-:S03]  /*10170*/  IMAD.MOV.U32 R5, RZ, RZ, 0x0 ;  /* 0x00000000ff057424 */ /* 0x000fc600078e00ff */
[----:B------:R-:W-:-:S04]  /*10180*/  LEA.HI R2, R3, R2, RZ, 0x7 ;  /* 0x0000000203027211 */ /* 0x000fc800078f38ff */
[----:B------:R-:W-:-:S04]  /*10190*/  SHF.R.S32.HI R3, RZ, 0x7, R2 ;  /* 0x00000007ff037819 */ /* 0x000fc80000011402 */
[----:B------:R-:W-:-:S04]  /*101a0*/  LEA.HI R2, R2, R3, RZ, 0x1 ;  /* 0x0000000302027211 */ /* 0x000fc800078f08ff */
[----:B------:R-:W-:-:S05]  /*101b0*/  LOP3.LUT R2, R2, 0xfffffffe, RZ, 0xc0, !PT ;  /* 0xfffffffe02027812 */ /* 0x000fca00078ec0ff */
[----:B------:R-:W-:Y:S01]  /*101c0*/  IMAD.IADD R2, R3, 0x1, -R2 ;  /* 0x0000000103027824 */ /* 0x000fe200078e0a02 */
[----:B------:R-:W-:Y:S06]  /*101d0*/  RET.REL.NODEC R4 `(_ZN7cutlass13device_kernelIN5flash19enable_sm80_to_sm89INS1_16FlashAttnBwdSm80INS1_25CollectiveMainloopBwdSm80ILi2ELi2EN4cute5tupleIJNS5_1CILi128EEES8_NS7_ILi64EEEEEENS_10bfloat16_tEfNS_4arch4Sm80ELb1ELb0ELb1ELb1ELb1ELb0ELb0ELb0ELi2ELi4ELi4ELi4ELb0EEENS1_24CollectiveEpilogueBwdGQAISA_fSD_Li256ELb1ELb1EEENS1_25SingleTileBwdLPTSchedulerILb1ELi128ELb1EEEEEEEEEvNT_6ParamsE) ;  /* 0xfffefe2004007950 */ /* 0x000fec0003c3ffff */
        .type           $_ZN7cutlass13device_kernelIN5flash19enable_sm80_to_sm89INS1_16FlashAttnBwdSm80INS1_25CollectiveMainloopBwdSm80ILi2ELi2EN4cute5tupleIJNS5_1CILi128EEES8_NS7_ILi64EEEEEENS_10bfloat16_tEfNS_4arch4Sm80ELb1ELb0ELb1ELb1ELb1ELb0ELb0ELb0ELi2ELi4ELi4ELi4ELb0EEENS1_24CollectiveEpilogueBwdGQAISA_fSD_Li256ELb1ELb1EEENS1_25SingleTileBwdLPTSchedulerILb1ELi128ELb1EEEEEEEEEvNT_6ParamsE$_ZZN4cute9transformINS_15ArithmeticTupleIJiiEEEZNS_14transform_leafIS2_NS_8identityEEEDaRKT_OT0_EUlRKT_E_EEDaS7_S9_ENKUlDpSC_E_clIJiiEEEDaSE_,@function
        .size           $_ZN7cutlass13device_kernelIN5flash19enable_sm80_to_sm89INS1_16FlashAttnBwdSm80INS1_25CollectiveMainloopBwdSm80ILi2ELi2EN4cute5tupleIJNS5_1CILi128EEES8_NS7_ILi64EEEEEENS_10bfloat16_tEfNS_4arch4Sm80ELb1ELb0ELb1ELb1ELb1ELb0ELb0ELb0ELi2ELi4ELi4ELi4ELb0EEENS1_24CollectiveEpilogueBwdGQAISA_fSD_Li256ELb1ELb1EEENS1_25SingleTileBwdLPTSchedulerILb1ELi128ELb1EEEEEEEEEvNT_6ParamsE$_ZZN4cute9transformINS_15ArithmeticTupleIJiiEEEZNS_14transform_leafIS2_NS_8identityEEEDaRKT_OT0_EUlRKT_E_EEDaS7_S9_ENKUlDpSC_E_clIJiiEEEDaSE_,($_ZN7cutlass13device_kernelIN5flash19enable_sm80_to_sm89INS1_16FlashAttnBwdSm80INS1_25CollectiveMainloopBwdSm80ILi2ELi2EN4cute5tupleIJNS5_1CILi128EEES8_NS7_ILi64EEEEEENS_10bfloat16_tEfNS_4arch4Sm80ELb1ELb0ELb1ELb1ELb1ELb0ELb0ELb0ELi2ELi4ELi4ELi4ELb0EEENS1_24CollectiveEpilogueBwdGQAISA_fSD_Li256ELb1ELb1EEENS1_25SingleTileBwdLPTSchedulerILb1ELi128ELb1EEEEEEEEEvNT_6ParamsE$_ZZN4cute9transformINS_5tupleIJNS_1CILi32EEENS2_ILi4EEENS2_ILi2EEENS2_ILi1EEEEEENS1_IJS6_S3_NS2_ILi128EEENS2_ILi0EEEEEEZNS_7idx2crdIiS7_SA_EEDaRKT_RKT0_RKT1_EUlRKT_RKT0_E_EEDaSE_SH_OSI_ENKUlDpSN_E_clIJiiiS9_EEEDaST_ - $_ZN7cutlass13device_kernelIN5flash19enable_sm80_to_sm89INS1_16FlashAttnBwdSm80INS1_25CollectiveMainloopBwdSm80ILi2ELi2EN4cute5tupleIJNS5_1CILi128EEES8_NS7_ILi64EEEEEENS_10bfloat16_tEfNS_4arch4Sm80ELb1ELb0ELb1ELb1ELb1ELb0ELb0ELb0ELi2ELi4ELi4ELi4ELb0EEENS1_24CollectiveEpilogueBwdGQAISA_fSD_Li256ELb1ELb1EEENS1_25SingleTileBwdLPTSchedulerILb1ELi128ELb1EEEEEEEEEvNT_6ParamsE$_ZZN4cute9transformINS_15ArithmeticTupleIJiiEEEZNS_14transform_leafIS2_NS_8identityEEEDaRKT_OT0_EUlRKT_E_EEDaS7_S9_ENKUlDpSC_E_clIJiiEEEDaSE_)
$_ZN7cutlass13device_kernelIN5flash19enable_sm80_to_sm89INS1_16FlashAttnBwdSm80INS1_25CollectiveMainloopBwdSm80ILi2ELi2EN4cute5tupleIJNS5_1CILi128EEES8_NS7_ILi64EEEEEENS_10bfloat16_tEfNS_4arch4Sm80ELb1ELb0ELb1ELb1ELb1ELb0ELb0ELb0ELi2ELi4ELi4ELi4ELb0EEENS1_24CollectiveEpilogueBwdGQAISA_fSD_Li256ELb1ELb1EEENS1_25SingleTileBwdLPTSchedulerILb1ELi128ELb1EEEEEEEEEvNT_6ParamsE$_ZZN4cute9transformINS_15ArithmeticTupleIJiiEEEZNS_14transform_leafIS2_NS_8identityEEEDaRKT_OT0_EUlRKT_E_EEDaS7_S9_ENKUlDpSC_E_clIJiiEEEDaSE_:
[----:B------:R-:W-:Y:S01]  /*101e0*/  IADD3 R3, R1, 0x1688, RZ ;  /* 0x0000168801037810 */ /* 0x000fe20007ffe0ff */
[----:B------:R-:W-:Y:S01]  /*101f0*/  IMAD.MOV.U32 R2, RZ, RZ, R11 ;  /* 0x000000ffff027224 */ /* 0x000fe200078e000b */
[----:B------:R-:W-:Y:S02]  /*10200*/  MOV R8, 0x10230 ;  /* 0x0001023000087802 */ /* 0x000fe40000000f00 */
[----:B------:R-:W-:Y:S02]  /*10210*/  IADD3 R3, R3, c[0x0][0x20], RZ ;  /* 0x0000080003037a10 */ /* 0x000fe40007ffe0ff */
[----:B------:R-:W-:Y:S05]  /*10220*/  CALL.REL.NOINC `($_ZN7cutlass13device_kernelIN5flash19enable_sm80_to_sm89INS1_16FlashAttnBwdSm80INS1_25CollectiveMainloopBwdSm80ILi2ELi2EN4cute5tupleIJNS5_1CILi128EEES8_NS7_ILi64EEEEEENS_10bfloat16_tEfNS_4arch4Sm80ELb1ELb0ELb1ELb1ELb1ELb0ELb0ELb0ELi2ELi4ELi4ELi4ELb0EEENS1_24CollectiveEpilogueBwdGQAISA_fSD_Li256ELb1ELb1EEENS1_25SingleTileBwdLPTSchedulerILb1ELi128ELb1EEEEEEEEEvNT_6ParamsE$_ZN4cute3eso3ESOILb0ELb0EJiiEEC2ERKiS4_) ;  /* 0xffff6f4000007944 */ /* 0x000fea0003c3ffff */
[----:B-1----:R1:W5:Y:S01]  /*10230*/  LDL.64 R2, [R1+0x1688] ;  /* 0x0016880001027983 */ /* 0x0023620000100a00 */
[----:B------:R-:W-:Y:S02]  /*10240*/  MOV R8, R6 ;  /* 0x0000000600087202 */ /* 0x000fe40000000f00 */
[----:B------:R-:W-:-:S04]  /*10250*/  MOV R9, 0x0 ;  /* 0x0000000000097802 */ /* 0x000fc80000000f00 */
[----:B------:R-:W-:Y:S05]  /*10260*/  RET.REL.NODEC R8 `(_ZN7cutlass13device_kernelIN5flash19enable_sm80_to_sm89INS1_16FlashAttnBwdSm80INS1_25CollectiveMainloopBwdSm80ILi2ELi2EN4cute5tupleIJNS5_1CILi128EEES8_NS7_ILi64EEEEEENS_10bfloat16_tEfNS_4arch4Sm80ELb1ELb0ELb1ELb1ELb1ELb0ELb0ELb0ELi2ELi4ELi4ELi4ELb0EEENS1_24CollectiveEpilogueBwdGQAISA_fSD_Li256ELb1ELb1EEENS1_25SingleTileBwdLPTSchedulerILb1ELi128ELb1EEEEEEEEEvNT_6ParamsE) ;  /* 0xfffefd9008007950 */ /* 0x000fea0003c3ffff */
        .type           $_ZN7cutlass13device_kernelIN5flash19enable_sm80_to_sm89INS1_16FlashAttnBwdSm80INS1_25CollectiveMainloopBwdSm80ILi2ELi2EN4cute5tupleIJNS5_1CILi128EEES8_NS7_ILi64EEEEEENS_10bfloat16_tEfNS_4arch4Sm80ELb1ELb0ELb1ELb1ELb1ELb0ELb0ELb0ELi2ELi4ELi4ELi4ELb0EEENS1_24CollectiveEpilogueBwdGQAISA_fSD_Li256ELb1ELb1EEENS1_25SingleTileBwdLPTSchedulerILb1ELi128ELb1EEEEEEEEEvNT_6ParamsE$_ZZN4cute9transformINS_5tupleIJNS_1CILi32EEENS2_ILi4EEENS2_ILi2EEENS2_ILi1EEEEEENS1_IJS6_S3_NS2_ILi128EEENS2_ILi0EEEEEEZNS_7idx2crdIiS7_SA_EEDaRKT_RKT0_RKT1_EUlRKT_RKT0_E_EEDaSE_SH_OSI_ENKUlDpSN_E_clIJiiiS9_EEEDaST_,@function
        .size           $_ZN7cutlass13device_kernelIN5flash19enable_sm80_to_sm89INS1_16FlashAttnBwdSm80INS1_25CollectiveMainloopBwdSm80ILi2ELi2EN4cute5tupleIJNS5_1CILi128EEES8_NS7_ILi64EEEEEENS_10bfloat16_tEfNS_4arch4Sm80ELb1ELb0ELb1ELb1ELb1ELb0ELb0ELb0ELi2ELi4ELi4ELi4ELb0EEENS1_24CollectiveEpilogueBwdGQAISA_fSD_Li256ELb1ELb1EEENS1_25SingleTileBwdLPTSchedulerILb1ELi128ELb1EEEEEEEEEvNT_6ParamsE$_ZZN4cute9transformINS_5tupleIJNS_1CILi32EEENS2_ILi4EEENS2_ILi2EEENS2_ILi1EEEEEENS1_IJS6_S3_NS2_ILi128EEENS2_ILi0EEEEEEZNS_7idx2crdIiS7_SA_EEDaRKT_RKT0_RKT1_EUlRKT_RKT0_E_EEDaSE_SH_OSI_ENKUlDpSN_E_clIJiiiS9_EEEDaST_,($_ZN7cutlass13device_kernelIN5flash19enable_sm80_to_sm89INS1_16FlashAttnBwdSm80INS1_25CollectiveMainloopBwdSm80ILi2ELi2EN4cute5tupleIJNS5_1CILi128EEES8_NS7_ILi64EEEEEENS_10bfloat16_tEfNS_4arch4Sm80ELb1ELb0ELb1ELb1ELb1ELb0ELb0ELb0ELi2ELi4ELi4ELi4ELb0EEENS1_24CollectiveEpilogueBwdGQAISA_fSD_Li256ELb1ELb1EEENS1_25SingleTileBwdLPTSchedulerILb1ELi128ELb1EEEEEEEEEvNT_6ParamsE$_ZZN4cute9transformINS_5tupleIJiiNS_1CILi0EEEEEENS1_IJNS1_IJNS2_ILi4EEENS2_ILi8EEEEEENS2_ILi2EEENS2_ILi1EEEEEEZNS_7idx2crdIS4_SA_EEDaRKT_RKT0_EUlRKT_RKT0_E_EEDaSE_SH_OT1_ENKUlDpSK_E_clIJNS1_IJiiEEEiS3_EEEDaSR_ - $_ZN7cutlass13device_kernelIN5flash19enable_sm80_to_sm89INS1_16FlashAttnBwdSm80INS1_25CollectiveMainloopBwdSm80ILi2ELi2EN4cute5tupleIJNS5_1CILi128EEES8_NS7_ILi64EEEEEENS_10bfloat16_tEfNS_4arch4Sm80ELb1ELb0ELb1ELb1ELb1ELb0ELb0ELb0ELi2ELi4ELi4ELi4ELb0EEENS1_24CollectiveEpilogueBwdGQAISA_fSD_Li256ELb1ELb1EEENS1_25SingleTileBwdLPTSchedulerILb1ELi128ELb1EEEEEEEEEvNT_6ParamsE$_ZZN4cute9transformINS_5tupleIJNS_1CILi32EEENS2_ILi4EEENS2_ILi2EEENS2_ILi1EEEEEENS1_IJS6_S3_NS2_ILi128EEENS2_ILi0EEEEEEZNS_7idx2crdIiS7_SA_EEDaRKT_RKT0_RKT1_EUlRKT_RKT0_E_EEDaSE_SH_OSI_ENKUlDpSN_E_clIJiiiS9_EEEDaST_)
$_ZN7cutlass13device_kernelIN5flash19enable_sm80_to_sm89INS1_16FlashAttnBwdSm80INS1_25CollectiveMainloopBwdSm80ILi2ELi2EN4cute5tupleIJNS5_1CILi128EEES8_NS7_ILi64EEEEEENS_10bfloat16_tEfNS_4arch4Sm80ELb1ELb0ELb1ELb1ELb1ELb0ELb0ELb0ELi2ELi4ELi4ELi4ELb0EEENS1_24CollectiveEpilogueBwdGQAISA_fSD_Li256ELb1ELb1EEENS1_25SingleTileBwdLPTSchedulerILb1ELi128ELb1EEEEEEEEEvNT_6ParamsE$_ZZN4cute9transformINS_5tupleIJNS_1CILi32EEENS2_ILi4EEENS2_ILi2EEENS2_ILi1EEEEEENS1_IJS6_S3_NS2_ILi128EEENS2_ILi0EEEEEEZNS_7idx2crdIiS7_SA_EEDaRKT_RKT0_RKT1_EUlRKT_RKT0_E_EEDaSE_SH_OSI_ENKUlDpSN_E_clIJiiiS9_EEEDaST_:
[----:B------:R-:W-:Y:S02]  /*10270*/  IADD3 R3, R1, 0x13b8, RZ ;  /* 0x000013b801037810 */ /* 0x000fe40007ffe0ff */
[----:B------:R-:W-:Y:S02]  /*10280*/  MOV R6, 0x102b0 ;  /* 0x000102b000067802 */ /* 0x000fe40000000f00 */
[----:B------:R-:W-:Y:S02]  /*10290*/  IADD3 R3, R3, c[0x0][0x20], RZ ;  /* 0x0000080003037a10 */ /* 0x000fe40007ffe0ff */
[----:B------:R-:W-:Y:S05]  /*102a0*/  CALL.REL.NOINC `($_ZN7cutlass13device_kernelIN5flash19enable_sm80_to_sm89INS1_16FlashAttnBwdSm80INS1_25CollectiveMainloopBwdSm80ILi2ELi2EN4cute5tupleIJNS5_1CILi128EEES8_NS7_ILi64EEEEEENS_10bfloat16_tEfNS_4arch4Sm80ELb1ELb0ELb1ELb1ELb1ELb0ELb0ELb0ELi2ELi4ELi4ELi4ELb0EEENS1_24CollectiveEpilogueBwdGQAISA_fSD_Li256ELb1ELb1EEENS1_25SingleTileBwdLPTSchedulerILb1ELi128ELb1EEEEEEEEEvNT_6ParamsE$_ZN4cute3eso3ESOILb0ELb0EJiiiNS_1CILi0EEEEEC2ERKiS6_S6_RKS3_) ;  /* 0xffff723000007944 */ /* 0x000fea0003c3ffff */
[----:B------:R2:W5:Y:S04]  /*102b0*/  LDL R5, [R1+0x13c0] ;  /* 0x0013c00001057983 */ /* 0x0005680000100800 */
[----:B-1----:R2:W5:Y:S01]  /*102c0*/  LDL.64 R2, [R1+0x13b8] ;  /* 0x0013b80001027983 */ /* 0x0025620000100a00 */
[----:B------:R-:W-:Y:S02]  /*102d0*/  MOV R8, R4 ;  /* 0x0000000400087202 */ /* 0x000fe40000000f00 */
[----:B------:R-:W-:-:S04]  /*102e0*/  MOV R9, 0x0 ;  /* 0x0000000000097802 */ /* 0x000fc80000000f00 */
[----:B------:R-:W-:Y:S05]  /*102f0*/  RET.REL.NODEC R8 `(_ZN7cutlass13device_kernelIN5flash19enable_sm80_to_sm89INS1_16FlashAttnBwdSm80INS1_25CollectiveMainloopBwdSm80ILi2ELi2EN4cute5tupleIJNS5_1CILi128EEES8_NS7_ILi64EEEEEENS_10bfloat16_tEfNS_4arch4Sm80ELb1ELb0ELb1ELb1ELb1ELb0ELb0ELb0ELi2ELi4ELi4ELi4ELb0EEENS1_24CollectiveEpilogueBwdGQAISA_fSD_Li256ELb1ELb1EEENS1_25SingleTileBwdLPTSchedulerILb1ELi128ELb1EEEEEEEEEvNT_6ParamsE) ;  /* 0xfffefd0008007950 */ /* 0x000fea0003c3ffff */
        .type           $_ZN7cutlass13device_kernelIN5flash19enable_sm80_to_sm89INS1_16FlashAttnBwdSm80INS1_25CollectiveMainloopBwdSm80ILi2ELi2EN4cute5tupleIJNS5_1CILi128EEES8_NS7_ILi64EEEEEENS_10bfloat16_tEfNS_4arch4Sm80ELb1ELb0ELb1ELb1ELb1ELb0ELb0ELb0ELi2ELi4ELi4ELi4ELb0EEENS1_24CollectiveEpilogueBwdGQAISA_fSD_Li256ELb1ELb1EEENS1_25SingleTileBwdLPTSchedulerILb1ELi128ELb1EEEEEEEEEvNT_6ParamsE$_ZZN4cute9transformINS_5tupleIJiiNS_1CILi0EEEEEENS1_IJNS1_IJNS2_ILi4EEENS2_ILi8EEEEEENS2_ILi2EEENS2_ILi1EEEEEEZNS_7idx2crdIS4_SA_EEDaRKT_RKT0_EUlRKT_RKT0_E_EEDaSE_SH_OT1_ENKUlDpSK_E_clIJNS1_IJiiEEEiS3_EEEDaSR_,@function
        .size           $_ZN7cutlass13device_kernelIN5flash19enable_sm80_to_sm89INS1_16FlashAttnBwdSm80INS1_25CollectiveMainloopBwdSm80ILi2ELi2EN4cute5tupleIJNS5_1CILi128EEES8_NS7_ILi64EEEEEENS_10bfloat16_tEfNS_4arch4Sm80ELb1ELb0ELb1ELb1ELb1ELb0ELb0ELb0ELi2ELi4ELi4ELi4ELb0EEENS1_24CollectiveEpilogueBwdGQAISA_fSD_Li256ELb1ELb1EEENS1_25SingleTileBwdLPTSchedulerILb1ELi128ELb1EEEEEEEEEvNT_6ParamsE$_ZZN4cute9transformINS_5tupleIJiiNS_1CILi0EEEEEENS1_IJNS1_IJNS2_ILi4EEENS2_ILi8EEEEEENS2_ILi2EEENS2_ILi1EEEEEEZNS_7idx2crdIS4_SA_EEDaRKT_RKT0_EUlRKT_RKT0_E_EEDaSE_SH_OT1_ENKUlDpSK_E_clIJNS1_IJiiEEEiS3_EEEDaSR_,($_ZN7cutlass13device_kernelIN5flash19enable_sm80_to_sm89INS1_16FlashAttnBwdSm80INS1_25CollectiveMainloopBwdSm80ILi2ELi2EN4cute5tupleIJNS5_1CILi128EEES8_NS7_ILi64EEEEEENS_10bfloat16_tEfNS_4arch4Sm80ELb1ELb0ELb1ELb1ELb1ELb0ELb0ELb0ELi2ELi4ELi4ELi4ELb0EEENS1_24CollectiveEpilogueBwdGQAISA_fSD_Li256ELb1ELb1EEENS1_25SingleTileBwdLPTSchedulerILb1ELi128ELb1EEEEEEEEEvNT_6ParamsE$_ZZN4cute9transformINS_5tupleIJiiNS_1CILi0EEEEEENS1_IJNS1_IJNS2_ILi4EEENS2_ILi8EEEEEES5_NS2_ILi1EEEEEEZNS_7idx2crdIS4_S9_EEDaRKT_RKT0_EUlRKT_RKT0_E_EEDaSD_SG_OT1_ENKUlDpSJ_E_clIJNS1_IJiiEEEiS3_EEEDaSQ_ - $_ZN7cutlass13device_kernelIN5flash19enable_sm80_to_sm89INS1_16FlashAttnBwdSm80INS1_25CollectiveMainloopBwdSm80ILi2ELi2EN4cute5tupleIJNS5_1CILi128EEES8_NS7_ILi64EEEEEENS_10bfloat16_tEfNS_4arch4Sm80ELb1ELb0ELb1ELb1ELb1ELb0ELb0ELb0ELi2ELi4ELi4ELi4ELb0EEENS1_24CollectiveEpilogueBwdGQAISA_fSD_Li256ELb1ELb1EEENS1_25SingleTileBwdLPTSchedulerILb1ELi128ELb1EEEEEEEEEvNT_6ParamsE$_ZZN4cute9transformINS_5tupleIJiiNS_1CILi0EEEEEENS1_IJNS1_IJNS2_ILi4EEENS2_ILi8EEEEEENS2_ILi2EEENS2_ILi1EEEEEEZNS_7idx2crdIS4_SA_EEDaRKT_RKT0_EUlRKT_RKT0_E_EEDaSE_SH_OT1_ENKUlDpSK_E_clIJNS1_IJiiEEEiS3_EEEDaSR_)
$_ZN7cutlass13device_kernelIN5flash19enable_sm80_to_sm89INS1_16FlashAttnBwdSm80INS1_25CollectiveMainloopBwdSm80ILi2ELi2EN4cute5tupleIJNS5_1CILi128EEES8_NS7_ILi64EEEEEENS_10bfloat16_tEfNS_4arch4Sm80ELb1ELb0ELb1ELb1ELb1ELb0ELb0ELb0ELi2ELi4ELi4ELi4ELb0EEENS1_24CollectiveEpilogueBwdGQAISA_fSD_Li256ELb1ELb1EEENS1_25SingleTileBwdLPTSchedulerILb1ELi128ELb1EEEEEEEEEvNT_6ParamsE$_ZZN4cute9transformINS_5tupleIJiiNS_1CILi0EEEEEENS1_IJNS1_IJNS2_ILi4EEENS2_ILi8EEEEEENS2_ILi2EEENS2_ILi1EEEEEEZNS_7idx2crdIS4_SA_EEDaRKT_RKT0_EUlRKT_RKT0_E_EEDaSE_SH_OT1_ENKUlDpSK_E_clIJNS1_IJiiEEEiS3_EEEDaSR_:
[----:B------:R-:W-:Y:S02]  /*10300*/  IADD3 R3, R1, 0x1680, RZ ;  /* 0x0000168001037810 */ /* 0x000fe40007ffe0ff */
[----:B------:R-:W-:Y:S02]  /*10310*/  MOV R6, 0x10340 ;  /* 0x0001034000067802 */ /* 0x000fe40000000f00 */
[----:B------:R-:W-:Y:S02]  /*10320*/  IADD3 R3, R3, c[0x0][0x20], RZ ;  /* 0x0000080003037a10 */ /* 0x000fe40007ffe0ff */
[----:B------:R-:W-:Y:S05]  /*10330*/  CALL.REL.NOINC `($_ZN7cutlass13device_kernelIN5flash19enable_sm80_to_sm89INS1_16FlashAttnBwdSm80INS1_25CollectiveMainloopBwdSm80ILi2ELi2EN4cute5tupleIJNS5_1CILi128EEES8_NS7_ILi64EEEEEENS_10bfloat16_tEfNS_4arch4Sm80ELb1ELb0ELb1ELb1ELb1ELb0ELb0ELb0ELi2ELi4ELi4ELi4ELb0EEENS1_24CollectiveEpilogueBwdGQAISA_fSD_Li256ELb1ELb1EEENS1_25SingleTileBwdLPTSchedulerILb1ELi128ELb1EEEEEEEEEvNT_6ParamsE$_ZN4cute3eso3ESOILb0ELb0EJNS_5tupleIJiiEEEiNS_1CILi0EEEEEC2ERKS3_RKiRKS5_) ;  /* 0xffff62d000007944 */ /* 0x000fea0003c3ffff */
[----:B------:R2:W5:Y:S04]  /*10340*/  LDL R31, [R1+0x1688] ;  /* 0x00168800011f7983 */ /* 0x0005680000100800 */
[----:B-1----:R2:W5:Y:S01]  /*10350*/  LDL.64 R2, [R1+0x1680] ;  /* 0x0016800001027983 */ /* 0x0025620000100a00 */
[----:B------:R-:W-:-:S04]  /*10360*/  MOV R73, 0x0 ;  /* 0x0000000000497802 */ /* 0x000fc80000000f00 */
[----:B------:R-:W-:Y:S05]  /*10370*/  RET.REL.NODEC R72 `(_ZN7cutlass13device_kernelIN5flash19enable_sm80_to_sm89INS1_16FlashAttnBwdSm80INS1_25CollectiveMainloopBwdSm80ILi2ELi2EN4cute5tupleIJNS5_1CILi128EEES8_NS7_ILi64EEEEEENS_10bfloat16_tEfNS_4arch4Sm80ELb1ELb0ELb1ELb1ELb1ELb0ELb0ELb0ELi2ELi4ELi4ELi4ELb0EEENS1_24CollectiveEpilogueBwdGQAISA_fSD_Li256ELb1ELb1EEENS1_25SingleTileBwdLPTSchedulerILb1ELi128ELb1EEEEEEEEEvNT_6ParamsE) ;  /* 0xfffefc8048007950 */ /* 0x000fea0003c3ffff */
        .type           $_ZN7cutlass13device_kernelIN5flash19enable_sm80_to_sm89INS1_16FlashAttnBwdSm80INS1_25CollectiveMainloopBwdSm80ILi2ELi2EN4cute5tupleIJNS5_1CILi128EEES8_NS7_ILi64EEEEEENS_10bfloat16_tEfNS_4arch4Sm80ELb1ELb0ELb1ELb1ELb1ELb0ELb0ELb0ELi2ELi4ELi4ELi4ELb0EEENS1_24CollectiveEpilogueBwdGQAISA_fSD_Li256ELb1ELb1EEENS1_25SingleTileBwdLPTSchedulerILb1ELi128ELb1EEEEEEEEEvNT_6ParamsE$_ZZN4cute9transformINS_5tupleIJiiNS_1CILi0EEEEEENS1_IJNS1_IJNS2_ILi4EEENS2_ILi8EEEEEES5_NS2_ILi1EEEEEEZNS_7idx2crdIS4_S9_EEDaRKT_RKT0_EUlRKT_RKT0_E_EEDaSD_SG_OT1_ENKUlDpSJ_E_clIJNS1_IJiiEEEiS3_EEEDaSQ_,@function
        .size           $_ZN7cutlass13device_kernelIN5flash19enable_sm80_to_sm89INS1_16FlashAttnBwdSm80INS1_25CollectiveMainloopBwdSm80ILi2ELi2EN4cute5tupleIJNS5_1CILi128EEES8_NS7_ILi64EEEEEENS_10bfloat16_tEfNS_4arch4Sm80ELb1ELb0ELb1ELb1ELb1ELb0ELb0ELb0ELi2ELi4ELi4ELi4ELb0EEENS1_24CollectiveEpilogueBwdGQAISA_fSD_Li256ELb1ELb1EEENS1_25SingleTileBwdLPTSchedulerILb1ELi128ELb1EEEEEEEEEvNT_6ParamsE$_ZZN4cute9transformINS_5tupleIJiiNS_1CILi0EEEEEENS1_IJNS1_IJNS2_ILi4EEENS2_ILi8EEEEEES5_NS2_ILi1EEEEEEZNS_7idx2crdIS4_S9_EEDaRKT_RKT0_EUlRKT_RKT0_E_EEDaSD_SG_OT1_ENKUlDpSJ_E_clIJNS1_IJiiEEEiS3_EEEDaSQ_,($_ZN7cutlass13device_kernelIN5flash19enable_sm80_to_sm89INS1_16FlashAttnBwdSm80INS1_25CollectiveMainloopBwdSm80ILi2ELi2EN4cute5tupleIJNS5_1CILi128EEES8_NS7_ILi64EEEEEENS_10bfloat16_tEfNS_4arch4Sm80ELb1ELb0ELb1ELb1ELb1ELb0ELb0ELb0ELi2ELi4ELi4ELi4ELb0EEENS1_24CollectiveEpilogueBwdGQAISA_fSD_Li256ELb1ELb1EEENS1_25SingleTileBwdLPTSchedulerILb1ELi128ELb1EEEEEEEEEvNT_6ParamsE$_ZZN4cute9transformINS_5tupleIJiiiNS_1CILi0EEEEEENS1_IJNS2_ILi32EEENS2_ILi4EEENS2_ILi2EEENS2_ILi1EEEEEENS1_IJS8_S8_S8_S8_EEEZNS_7crd2crdIS4_S9_SA_EEDaRKT_RKT0_RKT1_EUlRKT_RKT0_RKT1_E_EEDaSE_SH_SK_OT2_ENKUlDpSN_E_clIJiiiS3_EEEDaSX_ - $_ZN7cutlass13device_kernelIN5flash19enable_sm80_to_sm89INS1_16FlashAttnBwdSm80INS1_25CollectiveMainloopBwdSm80ILi2ELi2EN4cute5tupleIJNS5_1CILi128EEES8_NS7_ILi64EEEEEENS_10bfloat16_tEfNS_4arch4Sm80ELb1ELb0ELb1ELb1ELb1ELb0ELb0ELb0ELi2ELi4ELi4ELi4ELb0EEENS1_24CollectiveEpilogueBwdGQAISA_fSD_Li256ELb1ELb1EEENS1_25SingleTileBwdLPTSchedulerILb1ELi128ELb1EEEEEEEEEvNT_6ParamsE$_ZZN4cute9transformINS_5tupleIJiiNS_1CILi0EEEEEENS1_IJNS1_IJNS2_ILi4EEENS2_ILi8EEEEEES5_NS2_ILi1EEEEEEZNS_7idx2crdIS4_S9_EEDaRKT_RKT0_EUlRKT_RKT0_E_EEDaSD_SG_OT1_ENKUlDpSJ_E_clIJNS1_IJiiEEEiS3_EEEDaSQ_)
$_ZN7cutlass13device_kernelIN5flash19enable_sm80_to_sm89INS1_16FlashAttnBwdSm80INS1_25CollectiveMainloopBwdSm80ILi2ELi2EN4cute5tupleIJNS5_1CILi128EEES8_NS7_ILi64EEEEEENS_10bfloat16_tEfNS_4arch4Sm80ELb1ELb0ELb1ELb1ELb1ELb0ELb0ELb0ELi2ELi4ELi4ELi4ELb0EEENS1_24CollectiveEpilogueBwdGQAISA_fSD_Li256ELb1ELb1EEENS1_25SingleTileBwdLPTSchedulerILb1ELi128ELb1EEEEEEEEEvNT_6ParamsE$_ZZN4cute9transformINS_5tupleIJiiNS_1CILi0EEEEEENS1_IJNS1_IJNS2_ILi4EEENS2_ILi8EEEEEES5_NS2_ILi1EEEEEEZNS_7idx2crdIS4_S9_EEDaRKT_RKT0_EUlRKT_RKT0_E_EEDaSD_SG_OT1_ENKUlDpSJ_E_clIJNS1_IJiiEEEiS3_EEEDaSQ_:
[----:B------:R-:W-:Y:S02]  /*10380*/  IADD3 R3, R1, 0x1680, RZ ;  /* 0x0000168001037810 */ /* 0x000fe40007ffe0ff */
[----:B------:R-:W-:Y:S02]  /*10390*/  MOV R6, 0x103c0 ;  /* 0x000103c000067802 */ /* 0x000fe40000000f00 */
[----:B------:R-:W-:Y:S02]  /*103a0*/  IADD3 R3, R3, c[0x0][0x20], RZ ;  /* 0x0000080003037a10 */ /* 0x000fe40007ffe0ff */
[----:B------:R-:W-:Y:S05]  /*103b0*/  CALL.REL.NOINC `($_ZN7cutlass13device_kernelIN5flash19enable_sm80_to_sm89INS1_16FlashAttnBwdSm80INS1_25CollectiveMainloopBwdSm80ILi2ELi2EN4cute5tupleIJNS5_1CILi128EEES8_NS7_ILi64EEEEEENS_10bfloat16_tEfNS_4arch4Sm80ELb1ELb0ELb1ELb1ELb1ELb0ELb0ELb0ELi2ELi4ELi4ELi4ELb0EEENS1_24CollectiveEpilogueBwdGQAISA_fSD_Li256ELb1ELb1EEENS1_25SingleTileBwdLPTSchedulerILb1ELi128ELb1EEEEEEEEEvNT_6ParamsE$_ZN4cute3eso3ESOILb0ELb0EJNS_5tupleIJiiEEEiNS_1CILi0EEEEEC2ERKS3_RKiRKS5_) ;  /* 0xffff625000007944 */ /* 0x000fea0003c3ffff */
[----:B------:R2:W5:Y:S04]  /*103c0*/  LDL R29, [R1+0x1688] ;  /* 0x00168800011d7983 */ /* 0x0005680000100800 */
[----:B-1----:R2:W5:Y:S01]  /*103d0*/  LDL.64 R2, [R1+0x1680] ;  /* 0x0016800001027983 */ /* 0x0025620000100a00 */
[----:B------:R-:W-:Y:S02]  /*103e0*/  MOV R8, R72 ;  /* 0x0000004800087202 */ /* 0x000fe40000000f00 */
[----:B------:R-:W-:-:S04]  /*103f0*/  MOV R9, 0x0 ;  /* 0x0000000000097802 */ /* 0x000fc80000000f00 */
[----:B------:R-:W-:Y:S05]  /*10400*/  RET.REL.NODEC R8 `(_ZN7cutlass13device_kernelIN5flash19enable_sm80_to_sm89INS1_16FlashAttnBwdSm80INS1_25CollectiveMainloopBwdSm80ILi2ELi2EN4cute5tupleIJNS5_1CILi128EEES8_NS7_ILi64EEEEEENS_10bfloat16_tEfNS_4arch4Sm80ELb1ELb0ELb1ELb1ELb1ELb0ELb0ELb0ELi2ELi4ELi4ELi4ELb0EEENS1_24CollectiveEpilogueBwdGQAISA_fSD_Li256ELb1ELb1EEENS1_25SingleTileBwdLPTSchedulerILb1ELi128ELb1EEEEEEEEEvNT_6ParamsE) ;  /* 0xfffefbf008007950 */ /* 0x000fea0003c3ffff */
        .type           $_ZN7cutlass13device_kernelIN5flash19enable_sm80_to_sm89INS1_16FlashAttnBwdSm80INS1_25CollectiveMainloopBwdSm80ILi2ELi2EN4cute5tupleIJNS5_1CILi128EEES8_NS7_ILi64EEEEEENS_10bfloat16_tEfNS_4arch4Sm80ELb1ELb0ELb1ELb1ELb1ELb0ELb0ELb0ELi2ELi4ELi4ELi4ELb0EEENS1_24CollectiveEpilogueBwdGQAISA_fSD_Li256ELb1ELb1EEENS1_25SingleTileBwdLPTSchedulerILb1ELi128ELb1EEEEEEEEEvNT_6ParamsE$_ZZN4cute9transformINS_5tupleIJiiiNS_1CILi0EEEEEENS1_IJNS2_ILi32EEENS2_ILi4EEENS2_ILi2EEENS2_ILi1EEEEEENS1_IJS8_S8_S8_S8_EEEZNS_7crd2crdIS4_S9_SA_EEDaRKT_RKT0_RKT1_EUlRKT_RKT0_RKT1_E_EEDaSE_SH_SK_OT2_ENKUlDpSN_E_clIJiiiS3_EEEDaSX_,@function
        .size           $_ZN7cutlass13device_kernelIN5flash19enable_sm80_to_sm89INS1_16FlashAttnBwdSm80INS1_25CollectiveMainloopBwdSm80ILi2ELi2EN4cute5tupleIJNS5_1CILi128EEES8_NS7_ILi64EEEEEENS_10bfloat16_tEfNS_4arch4Sm80ELb1ELb0ELb1ELb1ELb1ELb0ELb0ELb0ELi2ELi4ELi4ELi4ELb0EEENS1_24CollectiveEpilogueBwdGQAISA_fSD_Li256ELb1ELb1EEENS1_25SingleTileBwdLPTSchedulerILb1ELi128ELb1EEEEEEEEEvNT_6ParamsE$_ZZN4cute9transformINS_5tupleIJiiiNS_1CILi0EEEEEENS1_IJNS2_ILi32EEENS2_ILi4EEENS2_ILi2EEENS2_ILi1EEEEEENS1_IJS8_S8_S8_S8_EEEZNS_7crd2crdIS4_S9_SA_EEDaRKT_RKT0_RKT1_EUlRKT_RKT0_RKT1_E_EEDaSE_SH_SK_OT2_ENKUlDpSN_E_clIJiiiS3_EEEDaSX_,($_ZN7cutlass13device_kernelIN5flash19enable_sm80_to_sm89INS1_16FlashAttnBwdSm80INS1_25CollectiveMainloopBwdSm80ILi2ELi2EN4cute5tupleIJNS5_1CILi128EEES8_NS7_ILi64EEEEEENS_10bfloat16_tEfNS_4arch4Sm80ELb1ELb0ELb1ELb1ELb1ELb0ELb0ELb0ELi2ELi4ELi4ELi4ELb0EEENS1_24CollectiveEpilogueBwdGQAISA_fSD_Li256ELb1ELb1EEENS1_25SingleTileBwdLPTSchedulerILb1ELi128ELb1EEEEEEEEEvNT_6ParamsE$_ZZN4cuteplIJNS_1CILi0EEEEJS2_iEEEDaRKNS_15ArithmeticTupleIJDpT_EEERKNS3_IJDpT0_EEEENKUlDpRKT_E_clIJS2_iEEEDaSH_ - $_ZN7cutlass13device_kernelIN5flash19enable_sm80_to_sm89INS1_16FlashAttnBwdSm80INS1_25CollectiveMainloopBwdSm80ILi2ELi2EN4cute5tupleIJNS5_1CILi128EEES8_NS7_ILi64EEEEEENS_10bfloat16_tEfNS_4arch4Sm80ELb1ELb0ELb1ELb1ELb1ELb0ELb0ELb0ELi2ELi4ELi4ELi4ELb0EEENS1_24CollectiveEpilogueBwdGQAISA_fSD_Li256ELb1ELb1EEENS1_25SingleTileBwdLPTSchedulerILb1ELi128ELb1EEEEEEEEEvNT_6ParamsE$_ZZN4cute9transformINS_5tupleIJiiiNS_1CILi0EEEEEENS1_IJNS2_ILi32EEENS2_ILi4EEENS2_ILi2EEENS2_ILi1EEEEEENS1_IJS8_S8_S8_S8_EEEZNS_7crd2crdIS4_S9_SA_EEDaRKT_RKT0_RKT1_EUlRKT_RKT0_RKT1_E_EEDaSE_SH_SK_OT2_ENKUlDpSN_E_clIJiiiS3_EEEDaSX_)
$_ZN7cutlass13device_kernelIN5flash19enable_sm80_to_sm89INS1_16FlashAttnBwdSm80INS1_25CollectiveMainloopBwdSm80ILi2ELi2EN4cute5tupleIJNS5_1CILi128EEES8_NS7_ILi64EEEEEENS_10bfloat16_tEfNS_4arch4Sm80ELb1ELb0ELb1ELb1ELb1ELb0ELb0ELb0ELi2ELi4ELi4ELi4ELb0EEENS1_24CollectiveEpilogueBwdGQAISA_fSD_Li256ELb1ELb1EEENS1_25SingleTileBwdLPTSchedulerILb1ELi128ELb1EEEEEEEEEvNT_6ParamsE$_ZZN4cute9transformINS_5tupleIJiiiNS_1CILi0EEEEEENS1_IJNS2_ILi32EEENS2_ILi4EEENS2_ILi2EEENS2_ILi1EEEEEENS1_IJS8_S8_S8_S8_EEEZNS_7crd2crdIS4_S9_SA_EEDaRKT_RKT0_RKT1_EUlRKT_RKT0_RKT1_E_EEDaSE_SH_SK_OT2_ENKUlDpSN_E_clIJiiiS3_EEEDaSX_:
[----:B------:R-:W-:Y:S02]  /*10410*/  IADD3 R3, R1, 0x13b8, RZ ;  /* 0x000013b801037810 */ /* 0x000fe40007ffe0ff */
[----:B------:R-:W-:Y:S02]  /*10420*/  MOV R6, 0x10450 ;  /* 0x0001045000067802 */ /* 0x000fe40000000f00 */
[----:B------:R-:W-:Y:S02]  /*10430*/  IADD3 R3, R3, c[0x0][0x20], RZ ;  /* 0x0000080003037a10 */ /* 0x000fe40007ffe0ff */
[----:B------:R-:W-:Y:S05]  /*10440*/  CALL.REL.NOINC `($_ZN7cutlass13device_kernelIN5flash19enable_sm80_to_sm89INS1_16FlashAttnBwdSm80INS1_25CollectiveMainloopBwdSm80ILi2ELi2EN4cute5tupleIJNS5_1CILi128EEES8_NS7_ILi64EEEEEENS_10bfloat16_tEfNS_4arch4Sm80ELb1ELb0ELb1ELb1ELb1ELb0ELb0ELb0ELi2ELi4ELi4ELi4ELb0EEENS1_24CollectiveEpilogueBwdGQAISA_fSD_Li256ELb1ELb1EEENS1_25SingleTileBwdLPTSchedulerILb1ELi128ELb1EEEEEEEEEvNT_6ParamsE$_ZN4cute3eso3ESOILb0ELb0EJiiiNS_1CILi0EEEEEC2ERKiS6_S6_RKS3_) ;  /* 0xffff709000007944 */ /* 0x000fea0003c3ffff */
[----:B-1----:R1:W5:Y:S04]  /*10450*/  LDL R8, [R1+0x13c0] ;  /* 0x0013c00001087983 */ /* 0x0023680000100800 */
[----:B------:R1:W5:Y:S01]  /*10460*/  LDL.64 R2, [R1+0x13b8] ;  /* 0x0013b80001027983 */ /* 0x0003620000100a00 */
[----:B------:R-:W-:-:S04]  /*10470*/  MOV R5, 0x0 ;  /* 0x0000000000057802 */ /* 0x000fc80000000f00 */
[----:B------:R-:W-:Y:S05]  /*10480*/  RET.REL.NODEC R4 `(_ZN7cutlass13device_kernelIN5flash19enable_sm80_to_sm89INS1_16FlashAttnBwdSm80INS1_25CollectiveMainloopBwdSm80ILi2ELi2EN4cute5tupleIJNS5_1CILi128EEES8_NS7_ILi64EEEEEENS_10bfloat16_tEfNS_4arch4Sm80ELb1ELb0ELb1ELb1ELb1ELb0ELb0ELb0ELi2ELi4ELi4ELi4ELb0EEENS1_24CollectiveEpilogueBwdGQAISA_fSD_Li256ELb1ELb1EEENS1_25SingleTileBwdLPTSchedulerILb1ELi128ELb1EEEEEEEEEvNT_6ParamsE) ;  /* 0xfffefb7004007950 */ /* 0x000fea0003c3ffff */
        .type           $_ZN7cutlass13device_kernelIN5flash19enable_sm80_to_sm89INS1_16FlashAttnBwdSm80INS1_25CollectiveMainloopBwdSm80ILi2ELi2EN4cute5tupleIJNS5_1CILi128EEES8_NS7_ILi64EEEEEENS_10bfloat16_tEfNS_4arch4Sm80ELb1ELb0ELb1ELb1ELb1ELb0ELb0ELb0ELi2ELi4ELi4ELi4ELb0EEENS1_24CollectiveEpilogueBwdGQAISA_fSD_Li256ELb1ELb1EEENS1_25SingleTileBwdLPTSchedulerILb1ELi128ELb1EEEEEEEEEvNT_6ParamsE$_ZZN4cuteplIJNS_1CILi0EEEEJS2_iEEEDaRKNS_15ArithmeticTupleIJDpT_EEERKNS3_IJDpT0_EEEENKUlDpRKT_E_clIJS2_iEEEDaSH_,@function
        .size           $_ZN7cutlass13device_kernelIN5flash19enable_sm80_to_sm89INS1_16FlashAttnBwdSm80INS1_25CollectiveMainloopBwdSm80ILi2ELi2EN4cute5tupleIJNS5_1CILi128EEES8_NS7_ILi64EEEEEENS_10bfloat16_tEfNS_4arch4Sm80ELb1ELb0ELb1ELb1ELb1ELb0ELb0ELb0ELi2ELi4ELi4ELi4ELb0EEENS1_24CollectiveEpilogueBwdGQAISA_fSD_Li256ELb1ELb1EEENS1_25SingleTileBwdLPTSchedulerILb1ELi128ELb1EEEEEEEEEvNT_6ParamsE$_ZZN4cuteplIJNS_1CILi0EEEEJS2_iEEEDaRKNS_15ArithmeticTupleIJDpT_EEERKNS3_IJDpT0_EEEENKUlDpRKT_E_clIJS2_iEEEDaSH_,($_ZN7cutlass13device_kernelIN5flash19enable_sm80_to_sm89INS1_16FlashAttnBwdSm80INS1_25CollectiveMainloopBwdSm80ILi2ELi2EN4cute5tupleIJNS5_1CILi128EEES8_NS7_ILi64EEEEEENS_10bfloat16_tEfNS_4arch4Sm80ELb1ELb0ELb1ELb1ELb1ELb0ELb0ELb0ELi2ELi4ELi4ELi4ELb0EEENS1_24CollectiveEpilogueBwdGQAISA_fSD_Li256ELb1ELb1EEENS1_25SingleTileBwdLPTSchedulerILb1ELi128ELb1EEEEEEEEEvNT_6ParamsE$_ZZN4cuteplIJNS_1CILi0EEES2_EJS2_iEEEDaRKNS_15ArithmeticTupleIJDpT_EEERKNS3_IJDpT0_EEEENKUlDpRKT_E_clIJS2_iEEEDaSH_ - $_ZN7cutlass13device_kernelIN5flash19enable_sm80_to_sm89INS1_16FlashAttnBwdSm80INS1_25CollectiveMainloopBwdSm80ILi2ELi2EN4cute5tupleIJNS5_1CILi128EEES8_NS7_ILi64EEEEEENS_10bfloat16_tEfNS_4arch4Sm80ELb1ELb0ELb1ELb1ELb1ELb0ELb0ELb0ELi2ELi4ELi4ELi4ELb0EEENS1_24CollectiveEpilogueBwdGQAISA_fSD_Li256ELb1ELb1EEENS1_25SingleTileBwdLPTSchedulerILb1ELi128ELb1EEEEEEEEEvNT_6ParamsE$_ZZN4cuteplIJNS_1CILi0EEEEJS2_iEEEDaRKNS_15ArithmeticTupleIJDpT_EEERKNS3_IJDpT0_EEEENKUlDpRKT_E_clIJS2_iEEEDaSH_)
$_ZN7cutlass13device_kernelIN5flash19enable_sm80_to_sm89INS1_16FlashAttnBwdSm80INS1_25CollectiveMainloopBwdSm80ILi2ELi2EN4cute5tupleIJNS5_1CILi128EEES8_NS7_ILi64EEEEEENS_10bfloat16_tEfNS_4arch4Sm80ELb1ELb0ELb1ELb1ELb1ELb0ELb0ELb0ELi2ELi4ELi4ELi4ELb0EEENS1_24CollectiveEpilogueBwdGQAISA_fSD_Li256ELb1ELb1EEENS1_25SingleTileBwdLPTSchedulerILb1ELi128ELb1EEEEEEEEEvNT_6ParamsE$_ZZN4cuteplIJNS_1CILi0EEEEJS2_iEEEDaRKNS_15ArithmeticTupleIJDpT_EEERKNS3_IJDpT0_EEEENKUlDpRKT_E_clIJS2_iEEEDaSH_:
[----:B------:R-:W-:Y:S02]  /*10490*/  IADD3 R11, R1, 0x13b8, RZ ;  /* 0x000013b8010b7810 */ /* 0x000fe40007ffe0ff */
[----:B------:R-:W-:Y:S02]  /*104a0*/  MOV R6, 0x104d0 ;  /* 0x000104d000067802 */ /* 0x000fe40000000f00 */
[----:B------:R-:W-:Y:S02]  /*104b0*/  IADD3 R11, R11, c[0x0][0x20], RZ ;  /* 0x000008000b0b7a10 */ /* 0x000fe40007ffe0ff */
[----:B------:R-:W-:Y:S05]  /*104c0*/  CALL.REL.NOINC `($_ZN7cutlass13device_kernelIN5flash19enable_sm80_to_sm89INS1_16FlashAttnBwdSm80INS1_25CollectiveMainloopBwdSm80ILi2ELi2EN4cute5tupleIJNS5_1CILi128EEES8_NS7_ILi64EEEEEENS_10bfloat16_tEfNS_4arch4Sm80ELb1ELb0ELb1ELb1ELb1ELb0ELb0ELb0ELi2ELi4ELi4ELi4ELb0EEENS1_24CollectiveEpilogueBwdGQAISA_fSD_Li256ELb1ELb1EEENS1_25SingleTileBwdLPTSchedulerILb1ELi128ELb1EEEEEEEEEvNT_6ParamsE$_ZN4cute5tupleIJNS_1CILi0EEEiEEC2ERKS2_RKi) ;  /* 0xffffb01000007944 */ /* 0x000fea0003c3ffff */
[----:B------:R1:W5:Y:S01]  /*104d0*/  LDL R3, [R1+0x13b8] ;  /* 0x0013b80001037983 */ /* 0x0003620000100800 */
[----:B------:R-:W-:-:S04]  /*104e0*/  MOV R11, 0x0 ;  /* 0x00000000000b7802 */ /* 0x000fc80000000f00 */
[----:B------:R-:W-:Y:S05]  /*104f0*/  RET.REL.NODEC R10 `(_ZN7cutlass13device_kernelIN5flash19enable_sm80_to_sm89INS1_16FlashAttnBwdSm80INS1_25CollectiveMainloopBwdSm80ILi2ELi2EN4cute5tupleIJNS5_1CILi128EEES8_NS7_ILi64EEEEEENS_10bfloat16_tEfNS_4arch4Sm80ELb1ELb0ELb1ELb1ELb1ELb0ELb0ELb0ELi2ELi4ELi4ELi4ELb0EEENS1_24CollectiveEpilogueBwdGQAISA_fSD_Li256ELb1ELb1EEENS1_25SingleTileBwdLPTSchedulerILb1ELi128ELb1EEEEEEEEEvNT_6ParamsE) ;  /* 0xfffefb000a007950 */ /* 0x000fea0003c3ffff */
        .type           $_ZN7cutlass13device_kernelIN5flash19enable_sm80_to_sm89INS1_16FlashAttnBwdSm80INS1_25CollectiveMainloopBwdSm80ILi2ELi2EN4cute5tupleIJNS5_1CILi128EEES8_NS7_ILi64EEEEEENS_10bfloat16_tEfNS_4arch4Sm80ELb1ELb0ELb1ELb1ELb1ELb0ELb0ELb0ELi2ELi4ELi4ELi4ELb0EEENS1_24CollectiveEpilogueBwdGQAISA_fSD_Li256ELb1ELb1EEENS1_25SingleTileBwdLPTSchedulerILb1ELi128ELb1EEEEEEEEEvNT_6ParamsE$_ZZN4cuteplIJNS_1CILi0EEES2_EJS2_iEEEDaRKNS_15ArithmeticTupleIJDpT_EEERKNS3_IJDpT0_EEEENKUlDpRKT_E_clIJS2_iEEEDaSH_,@function
        .size           $_ZN7cutlass13device_kernelIN5flash19enable_sm80_to_sm89INS1_16FlashAttnBwdSm80INS1_25CollectiveMainloopBwdSm80ILi2ELi2EN4cute5tupleIJNS5_1CILi128EEES8_NS7_ILi64EEEEEENS_10bfloat16_tEfNS_4arch4Sm80ELb1ELb0ELb1ELb1ELb1ELb0ELb0ELb0ELi2ELi4ELi4ELi4ELb0EEENS1_24CollectiveEpilogueBwdGQAISA_fSD_Li256ELb1ELb1EEENS1_25SingleTileBwdLPTSchedulerILb1ELi128ELb1EEEEEEEEEvNT_6ParamsE$_ZZN4cuteplIJNS_1CILi0EEES2_EJS2_iEEEDaRKNS_15ArithmeticTupleIJDpT_EEERKNS3_IJDpT0_EEEENKUlDpRKT_E_clIJS2_iEEEDaSH_,($_ZN7cutlass13device_kernelIN5flash19enable_sm80_to_sm89INS1_16FlashAttnBwdSm80INS1_25CollectiveMainloopBwdSm80ILi2ELi2EN4cute5tupleIJNS5_1CILi128EEES8_NS7_ILi64EEEEEENS_10bfloat16_tEfNS_4arch4Sm80ELb1ELb0ELb1ELb1ELb1ELb0ELb0ELb0ELi2ELi4ELi4ELi4ELb0EEENS1_24CollectiveEpilogueBwdGQAISA_fSD_Li256ELb1ELb1EEENS1_25SingleTileBwdLPTSchedulerILb1ELi128ELb1EEEEEEEEEvNT_6ParamsE$_ZZN4cuteplIJNS_1CILi0EEES2_EJiEEEDaRKNS_15ArithmeticTupleIJDpT_EEERKNS3_IJDpT0_EEEENKUlDpRKT_E_clIJiS2_EEEDaSH_ - $_ZN7cutlass13device_kernelIN5flash19enable_sm80_to_sm89INS1_16FlashAttnBwdSm80INS1_25CollectiveMainloopBwdSm80ILi2ELi2EN4cute5tupleIJNS5_1CILi128EEES8_NS7_ILi64EEEEEENS_10bfloat16_tEfNS_4arch4Sm80ELb1ELb0ELb1ELb1ELb1ELb0ELb0ELb0ELi2ELi4ELi4ELi4ELb0EEENS1_24CollectiveEpilogueBwdGQAISA_fSD_Li256ELb1ELb1EEENS1_25SingleTileBwdLPTSchedulerILb1ELi128ELb1EEEEEEEEEvNT_6ParamsE$_ZZN4cuteplIJNS_1CILi0EEES2_EJS2_iEEEDaRKNS_15ArithmeticTupleIJDpT_EEERKNS3_IJDpT0_EEEENKUlDpRKT_E_clIJS2_iEEEDaSH_)
$_ZN7cutlass13device_kernelIN5flash19enable_sm80_to_sm89INS1_16FlashAttnBwdSm80INS1_25CollectiveMainloopBwdSm80ILi2ELi2EN4cute5tupleIJNS5_1CILi128EEES8_NS7_ILi64EEEEEENS_10bfloat16_tEfNS_4arch4Sm80ELb1ELb0ELb1ELb1ELb1ELb0ELb0ELb0ELi2ELi4ELi4ELi4ELb0EEENS1_24CollectiveEpilogueBwdGQAISA_fSD_Li256ELb1ELb1EEENS1_25SingleTileBwdLPTSchedulerILb1ELi128ELb1EEEEEEEEEvNT_6ParamsE$_ZZN4cuteplIJNS_1CILi0EEES2_EJS2_iEEEDaRKNS_15ArithmeticTupleIJDpT_EEERKNS3_IJDpT0_EEEENKUlDpRKT_E_clIJS2_iEEEDaSH_:
[----:B------:R-:W-:Y:S02]  /*10500*/  IADD3 R11, R1, 0x13b8, RZ ;  /* 0x000013b8010b7810 */ /* 0x000fe40007ffe0ff */
[----:B------:R-:W-:Y:S02]  /*10510*/  MOV R6, 0x10540 ;  /* 0x0001054000067802 */ /* 0x000fe40000000f00 */
[----:B------:R-:W-:Y:S02]  /*10520*/  IADD3 R11, R11, c[0x0][0x20], RZ ;  /* 0x000008000b0b7a10 */ /* 0x000fe40007ffe0ff */
[----:B------:R-:W-:Y:S05]  /*10530*/  CALL.REL.NOINC `($_ZN7cutlass13device_kernelIN5flash19enable_sm80_to_sm89INS1_16FlashAttnBwdSm80INS1_25CollectiveMainloopBwdSm80ILi2ELi2EN4cute5tupleIJNS5_1CILi128EEES8_NS7_ILi64EEEEEENS_10bfloat16_tEfNS_4arch4Sm80ELb1ELb0ELb1ELb1ELb1ELb0ELb0ELb0ELi2ELi4ELi4ELi4ELb0EEENS1_24CollectiveEpilogueBwdGQAISA_fSD_Li256ELb1ELb1EEENS1_25SingleTileBwdLPTSchedulerILb1ELi128ELb1EEEEEEEEEvNT_6ParamsE$_ZN4cute5tupleIJNS_1CILi0EEEiEEC2ERKS2_RKi) ;  /* 0xffffafa000007944 */ /* 0x000fea0003c3ffff */
[----:B------:R1:W5:Y:S01]  /*10540*/  LDL R2, [R1+0x13b8] ;  /* 0x0013b80001027983 */ /* 0x0003620000100800 */
[----:B------:R-:W-:-:S04]  /*10550*/  MOV R11, 0x0 ;  /* 0x00000000000b7802 */ /* 0x000fc80000000f00 */
[----:B------:R-:W-:Y:S05]  /*10560*/  RET.REL.NODEC R10 `(_ZN7cutlass13device_kernelIN5flash19enable_sm80_to_sm89INS1_16FlashAttnBwdSm80INS1_25CollectiveMainloopBwdSm80ILi2ELi2EN4cute5tupleIJNS5_1CILi128EEES8_NS7_ILi64EEEEEENS_10bfloat16_tEfNS_4arch4Sm80ELb1ELb0ELb1ELb1ELb1ELb0ELb0ELb0ELi2ELi4ELi4ELi4ELb0EEENS1_24CollectiveEpilogueBwdGQAISA_fSD_Li256ELb1ELb1EEENS1_25SingleTileBwdLPTSchedulerILb1ELi128ELb1EEEEEEEEEvNT_6ParamsE) ;  /* 0xfffefa900a007950 */ /* 0x000fea0003c3ffff */
        .type           $_ZN7cutlass13device_kernelIN5flash19enable_sm80_to_sm89INS1_16FlashAttnBwdSm80INS1_25CollectiveMainloopBwdSm80ILi2ELi2EN4cute5tupleIJNS5_1CILi128EEES8_NS7_ILi64EEEEEENS_10bfloat16_tEfNS_4arch4Sm80ELb1ELb0ELb1ELb1ELb1ELb0ELb0ELb0ELi2ELi4ELi4ELi4ELb0EEENS1_24CollectiveEpilogueBwdGQAISA_fSD_Li256ELb1ELb1EEENS1_25SingleTileBwdLPTSchedulerILb1ELi128ELb1EEEEEEEEEvNT_6ParamsE$_ZZN4cuteplIJNS_1CILi0EEES2_EJiEEEDaRKNS_15ArithmeticTupleIJDpT_EEERKNS3_IJDpT0_EEEENKUlDpRKT_E_clIJiS2_EEEDaSH_,@function
        .size           $_ZN7cutlass13device_kernelIN5flash19enable_sm80_to_sm89INS1_16FlashAttnBwdSm80INS1_25CollectiveMainloopBwdSm80ILi2ELi2EN4cute5tupleIJNS5_1CILi128EEES8_NS7_ILi64EEEEEENS_10bfloat16_tEfNS_4arch4Sm80ELb1ELb0ELb1ELb1ELb1ELb0ELb0ELb0ELi2ELi4ELi4ELi4ELb0EEENS1_24CollectiveEpilogueBwdGQAISA_fSD_Li256ELb1ELb1EEENS1_25SingleTileBwdLPTSchedulerILb1ELi128ELb1EEEEEEEEEvNT_6ParamsE$_ZZN4cuteplIJNS_1CILi0EEES2_EJiEEEDaRKNS_15ArithmeticTupleIJDpT_EEERKNS3_IJDpT0_EEEENKUlDpRKT_E_clIJiS2_EEEDaSH_,($_ZN7cutlass13device_kernelIN5flash19enable_sm80_to_sm89INS1_16FlashAttnBwdSm80INS1_25CollectiveMainloopBwdSm80ILi2ELi2EN4cute5tupleIJNS5_1CILi128EEES8_NS7_ILi64EEEEEENS_10bfloat16_tEfNS_4arch4Sm80ELb1ELb0ELb1ELb1ELb1ELb0ELb0ELb0ELi2ELi4ELi4ELi4ELb0EEENS1_24CollectiveEpilogueBwdGQAISA_fSD_Li256ELb1ELb1EEENS1_25SingleTileBwdLPTSchedulerILb1ELi128ELb1EEEEEEEEEvNT_6ParamsE$_ZZN4cuteplIJNS_1CILi0EEES2_EJiS2_EEEDaRKNS_15ArithmeticTupleIJDpT_EEERKNS3_IJDpT0_EEEENKUlDpRKT_E_clIJiS2_EEEDaSH_ - $_ZN7cutlass13device_kernelIN5flash19enable_sm80_to_sm89INS1_16FlashAttnBwdSm80INS1_25CollectiveMainloopBwdSm80ILi2ELi2EN4cute5tupleIJNS5_1CILi128EEES8_NS7_ILi64EEEEEENS_10bfloat16_tEfNS_4arch4Sm80ELb1ELb0ELb1ELb1ELb1ELb0ELb0ELb0ELi2ELi4ELi4ELi4ELb0EEENS1_24CollectiveEpilogueBwdGQAISA_fSD_Li256ELb1ELb1EEENS1_25SingleTileBwdLPTSchedulerILb1ELi128ELb1EEEEEEEEEvNT_6ParamsE$_ZZN4cuteplIJNS_1CILi0EEES2_EJiEEEDaRKNS_15ArithmeticTupleIJDpT_EEERKNS3_IJDpT0_EEEENKUlDpRKT_E_clIJiS2_EEEDaSH_)
$_ZN7cutlass13device_kernelIN5flash19enable_sm80_to_sm89INS1_16FlashAttnBwdSm80INS1_25CollectiveMainloopBwdSm80ILi2ELi2EN4cute5tupleIJNS5_1CILi128EEES8_NS7_ILi64EEEEEENS_10bfloat16_tEfNS_4arch4Sm80ELb1ELb0ELb1ELb1ELb1ELb0ELb0ELb0ELi2ELi4ELi4ELi4ELb0EEENS1_24CollectiveEpilogueBwdGQAISA_fSD_Li256ELb1ELb1EEENS1_25SingleTileBwdLPTSchedulerILb1ELi128ELb1EEEEEEEEEvNT_6ParamsE$_ZZN4cuteplIJNS_1CILi0EEES2_EJiEEEDaRKNS_15ArithmeticTupleIJDpT_EEERKNS3_IJDpT0_EEEENKUlDpRKT_E_clIJiS2_EEEDaSH_:
[----:B------:R-:W-:Y:S02]  /*10570*/  IADD3 R2, R1, 0x16a8, RZ ;  /* 0x000016a801027810 */ /* 0x000fe40007ffe0ff */
[----:B------:R-:W-:Y:S02]  /*10580*/  MOV R10, 0x105b0 ;  /* 0x000105b0000a7802 */ /* 0x000fe40000000f00 */
[----:B------:R-:W-:Y:S02]  /*10590*/  IADD3 R2, R2, c[0x0][0x20], RZ ;  /* 0x0000080002027a10 */ /* 0x000fe40007ffe0ff */
[----:B------:R-:W-:Y:S05]  /*105a0*/  CALL.REL.NOINC `($_ZN7cutlass13device_kernelIN5flash19enable_sm80_to_sm89INS1_16FlashAttnBwdSm80INS1_25CollectiveMainloopBwdSm80ILi2ELi2EN4cute5tupleIJNS5_1CILi128EEES8_NS7_ILi64EEEEEENS_10bfloat16_tEfNS_4arch4Sm80ELb1ELb0ELb1ELb1ELb1ELb0ELb0ELb0ELi2ELi4ELi4ELi4ELb0EEENS1_24CollectiveEpilogueBwdGQAISA_fSD_Li256ELb1ELb1EEENS1_25SingleTileBwdLPTSchedulerILb1ELi128ELb1EEEEEEEEEvNT_6ParamsE$_ZN4cute5tupleIJiNS_1CILi0EEEEEC2ERKiRKS2_) ;  /* 0xffffb07000007944 */ /* 0x000fea0003c3ffff */
[----:B-1----:R1:W5:Y:S01]  /*105b0*/  LDL R3, [R1+0x16a8] ;  /* 0x0016a80001037983 */ /* 0x0023620000100800 */
[----:B------:R-:W-:-:S04]  /*105c0*/  MOV R5, 0x0 ;  /* 0x0000000000057802 */ /* 0x000fc80000000f00 */
[----:B------:R-:W-:Y:S05]  /*105d0*/  RET.REL.NODEC R4 `(_ZN7cutlass13device_kernelIN5flash19enable_sm80_to_sm89INS1_16FlashAttnBwdSm80INS1_25CollectiveMainloopBwdSm80ILi2ELi2EN4cute5tupleIJNS5_1CILi128EEES8_NS7_ILi64EEEEEENS_10bfloat16_tEfNS_4arch4Sm80ELb1ELb0ELb1ELb1ELb1ELb0ELb0ELb0ELi2ELi4ELi4ELi4ELb0EEENS1_24CollectiveEpilogueBwdGQAISA_fSD_Li256ELb1ELb1EEENS1_25SingleTileBwdLPTSchedulerILb1ELi128ELb1EEEEEEEEEvNT_6ParamsE) ;  /* 0xfffefa2004007950 */ /* 0x000fea0003c3ffff */
        .type           $_ZN7cutlass13device_kernelIN5flash19enable_sm80_to_sm89INS1_16FlashAttnBwdSm80INS1_25CollectiveMainloopBwdSm80ILi2ELi2EN4cute5tupleIJNS5_1CILi128EEES8_NS7_ILi64EEEEEENS_10bfloat16_tEfNS_4arch4Sm80ELb1ELb0ELb1ELb1ELb1ELb0ELb0ELb0ELi2ELi4ELi4ELi4ELb0EEENS1_24CollectiveEpilogueBwdGQAISA_fSD_Li256ELb1ELb1EEENS1_25SingleTileBwdLPTSchedulerILb1ELi128ELb1EEEEEEEEEvNT_6ParamsE$_ZZN4cuteplIJNS_1CILi0EEES2_EJiS2_EEEDaRKNS_15ArithmeticTupleIJDpT_EEERKNS3_IJDpT0_EEEENKUlDpRKT_E_clIJiS2_EEEDaSH_,@function
        .size           $_ZN7cutlass13device_kernelIN5flash19enable_sm80_to_sm89INS1_16FlashAttnBwdSm80INS1_25CollectiveMainloopBwdSm80ILi2ELi2EN4cute5tupleIJNS5_1CILi128EEES8_NS7_ILi64EEEEEENS_10bfloat16_tEfNS_4arch4Sm80ELb1ELb0ELb1ELb1ELb1ELb0ELb0ELb0ELi2ELi4ELi4ELi4ELb0EEENS1_24CollectiveEpilogueBwdGQAISA_fSD_Li256ELb1ELb1EEENS1_25SingleTileBwdLPTSchedulerILb1ELi128ELb1EEEEEEEEEvNT_6ParamsE$_ZZN4cuteplIJNS_1CILi0EEES2_EJiS2_EEEDaRKNS_15ArithmeticTupleIJDpT_EEERKNS3_IJDpT0_EEEENKUlDpRKT_E_clIJiS2_EEEDaSH_,($_ZN7cutlass13device_kernelIN5flash19enable_sm80_to_sm89INS1_16FlashAttnBwdSm80INS1_25CollectiveMainloopBwdSm80ILi2ELi2EN4cute5tupleIJNS5_1CILi128EEES8_NS7_ILi64EEEEEENS_10bfloat16_tEfNS_4arch4Sm80ELb1ELb0ELb1ELb1ELb1ELb0ELb0ELb0ELi2ELi4ELi4ELi4ELb0EEENS1_24CollectiveEpilogueBwdGQAISA_fSD_Li256ELb1ELb1EEENS1_25SingleTileBwdLPTSchedulerILb1ELi128ELb1EEEEEEEEEvNT_6ParamsE$_ZZN4cuteplIJNS_1CILi0EEES2_EJiiEEEDaRKNS_15ArithmeticTupleIJDpT_EEERKNS3_IJDpT0_EEEENKUlDpRKT_E_clIJiiEEEDaSH_ - $_ZN7cutlass13device_kernelIN5flash19enable_sm80_to_sm89INS1_16FlashAttnBwdSm80INS1_25CollectiveMainloopBwdSm80ILi2ELi2EN4cute5tupleIJNS5_1CILi128EEES8_NS7_ILi64EEEEEENS_10bfloat16_tEfNS_4arch4Sm80ELb1ELb0ELb1ELb1ELb1ELb0ELb0ELb0ELi2ELi4ELi4ELi4ELb0EEENS1_24CollectiveEpilogueBwdGQAISA_fSD_Li256ELb1ELb1EEENS1_25SingleTileBwdLPTSchedulerILb1ELi128ELb1EEEEEEEEEvNT_6ParamsE$_ZZN4cuteplIJNS_1CILi0EEES2_EJiS2_EEEDaRKNS_15ArithmeticTupleIJDpT_EEERKNS3_IJDpT0_EEEENKUlDpRKT_E_clIJiS2_EEEDaSH_)
$_ZN7cutlass13device_kernelIN5flash19enable_sm80_to_sm89INS1_16FlashAttnBwdSm80INS1_25CollectiveMainloopBwdSm80ILi2ELi2EN4cute5tupleIJNS5_1CILi128EEES8_NS7_ILi64EEEEEENS_10bfloat16_tEfNS_4arch4Sm80ELb1ELb0ELb1ELb1ELb1ELb0ELb0ELb0ELi2ELi4ELi4ELi4ELb0EEENS1_24CollectiveEpilogueBwdGQAISA_fSD_Li256ELb1ELb1EEENS1_25SingleTileBwdLPTSchedulerILb1ELi128ELb1EEEEEEEEEvNT_6ParamsE$_ZZN4cuteplIJNS_1CILi0EEES2_EJiS2_EEEDaRKNS_15ArithmeticTupleIJDpT_EEERKNS3_IJDpT0_EEEENKUlDpRKT_E_clIJiS2_EEEDaSH_:
[----:B------:R-:W-:Y:S02]  /*105e0*/  IADD3 R2, R1, 0x16a8, RZ ;  /* 0x000016a801027810 */ /* 0x000fe40007ffe0ff */
[----:B------:R-:W-:Y:S02]  /*105f0*/  MOV R10, 0x10620 ;  /* 0x00010620000a7802 */ /* 0x000fe40000000f00 */
[----:B------:R-:W-:Y:S02]  /*10600*/  IADD3 R2, R2, c[0x0][0x20], RZ ;  /* 0x0000080002027a10 */ /* 0x000fe40007ffe0ff */
[----:B------:R-:W-:Y:S05]  /*10610*/  CALL.REL.NOINC `($_ZN7cutlass13device_kernelIN5flash19enable_sm80_to_sm89INS1_16FlashAttnBwdSm80INS1_25CollectiveMainloopBwdSm80ILi2ELi2EN4cute5tupleIJNS5_1CILi128EEES8_NS7_ILi64EEEEEENS_10bfloat16_tEfNS_4arch4Sm80ELb1ELb0ELb1ELb1ELb1ELb0ELb0ELb0ELi2ELi4ELi4ELi4ELb0EEENS1_24CollectiveEpilogueBwdGQAISA_fSD_Li256ELb1ELb1EEENS1_25SingleTileBwdLPTSchedulerILb1ELi128ELb1EEEEEEEEEvNT_6ParamsE$_ZN4cute5tupleIJiNS_1CILi0EEEEEC2ERKiRKS2_) ;  /* 0xffffb00000007944 */ /* 0x000fea0003c3ffff */
[----:B------:R2:W5:Y:S01]  /*10620*/  LDL R27, [R1+0x16a8] ;  /* 0x0016a800011b7983 */ /* 0x0005620000100800 */
[----:B------:R-:W-:-:S04]  /*10630*/  MOV R5, 0x0 ;  /* 0x0000000000057802 */ /* 0x000fc80000000f00 */
[----:B------:R-:W-:Y:S05]  /*10640*/  RET.REL.NODEC R4 `(_ZN7cutlass13device_kernelIN5flash19enable_sm80_to_sm89INS1_16FlashAttnBwdSm80INS1_25CollectiveMainloopBwdSm80ILi2ELi2EN4cute5tupleIJNS5_1CILi128EEES8_NS7_ILi64EEEEEENS_10bfloat16_tEfNS_4arch4Sm80ELb1ELb0ELb1ELb1ELb1ELb0ELb0ELb0ELi2ELi4ELi4ELi4ELb0EEENS1_24CollectiveEpilogueBwdGQAISA_fSD_Li256ELb1ELb1EEENS1_25SingleTileBwdLPTSchedulerILb1ELi128ELb1EEEEEEEEEvNT_6ParamsE) ;  /* 0xfffef9b004007950 */ /* 0x000fea0003c3ffff */
        .type           $_ZN7cutlass13device_kernelIN5flash19enable_sm80_to_sm89INS1_16FlashAttnBwdSm80INS1_25CollectiveMainloopBwdSm80ILi2ELi2EN4cute5tupleIJNS5_1CILi128EEES8_NS7_ILi64EEEEEENS_10bfloat16_tEfNS_4arch4Sm80ELb1ELb0ELb1ELb1ELb1ELb0ELb0ELb0ELi2ELi4ELi4ELi4ELb0EEENS1_24CollectiveEpilogueBwdGQAISA_fSD_Li256ELb1ELb1EEENS1_25SingleTileBwdLPTSchedulerILb1ELi128ELb1EEEEEEEEEvNT_6ParamsE$_ZZN4cuteplIJNS_1CILi0EEES2_EJiiEEEDaRKNS_15ArithmeticTupleIJDpT_EEERKNS3_IJDpT0_EEEENKUlDpRKT_E_clIJiiEEEDaSH_,@function
        .size           $_ZN7cutlass13device_kernelIN5flash19enable_sm80_to_sm89INS1_16FlashAttnBwdSm80INS1_25CollectiveMainloopBwdSm80ILi2ELi2EN4cute5tupleIJNS5_1CILi128EEES8_NS7_ILi64EEEEEENS_10bfloat16_tEfNS_4arch4Sm80ELb1ELb0ELb1ELb1ELb1ELb0ELb0ELb0ELi2ELi4ELi4ELi4ELb0EEENS1_24CollectiveEpilogueBwdGQAISA_fSD_Li256ELb1ELb1EEENS1_25SingleTileBwdLPTSchedulerILb1ELi128ELb1EEEEEEEEEvNT_6ParamsE$_ZZN4cuteplIJNS_1CILi0EEES2_EJiiEEEDaRKNS_15ArithmeticTupleIJDpT_EEERKNS3_IJDpT0_EEEENKUlDpRKT_E_clIJiiEEEDaSH_,($_ZN7cutlass13device_kernelIN5flash19enable_sm80_to_sm89INS1_16FlashAttnBwdSm80INS1_25CollectiveMainloopBwdSm80ILi2ELi2EN4cute5tupleIJNS5_1CILi128EEES8_NS7_ILi64EEEEEENS_10bfloat16_tEfNS_4arch4Sm80ELb1ELb0ELb1ELb1ELb1ELb0ELb0ELb0ELi2ELi4ELi4ELi4ELb0EEENS1_24CollectiveEpilogueBwdGQAISA_fSD_Li256ELb1ELb1EEENS1_25SingleTileBwdLPTSchedulerILb1ELi128ELb1EEEEEEEEEvNT_6ParamsE$_ZZN4cuteplIJNS_1CILi0EEEiEJS2_iEEEDaRKNS_15ArithmeticTupleIJDpT_EEERKNS3_IJDpT0_EEEENKUlDpRKT_E_clIJS2_iEEEDaSH_ - $_ZN7cutlass13device_kernelIN5flash19enable_sm80_to_sm89INS1_16FlashAttnBwdSm80INS1_25CollectiveMainloopBwdSm80ILi2ELi2EN4cute5tupleIJNS5_1CILi128EEES8_NS7_ILi64EEEEEENS_10bfloat16_tEfNS_4arch4Sm80ELb1ELb0ELb1ELb1ELb1ELb0ELb0ELb0ELi2ELi4ELi4ELi4ELb0EEENS1_24CollectiveEpilogueBwdGQAISA_fSD_Li256ELb1ELb1EEENS1_25SingleTileBwdLPTSchedulerILb1ELi128ELb1EEEEEEEEEvNT_6ParamsE$_ZZN4cuteplIJNS_1CILi0EEES2_EJiiEEEDaRKNS_15ArithmeticTupleIJDpT_EEERKNS3_IJDpT0_EEEENKUlDpRKT_E_clIJiiEEEDaSH_)
$_ZN7cutlass13device_kernelIN5flash19enable_sm80_to_sm89INS1_16FlashAttnBwdSm80INS1_25CollectiveMainloopBwdSm80ILi2ELi2EN4cute5tupleIJNS5_1CILi128EEES8_NS7_ILi64EEEEEENS_10bfloat16_tEfNS_4arch4Sm80ELb1ELb0ELb1ELb1ELb1ELb0ELb0ELb0ELi2ELi4ELi4ELi4ELb0EEENS1_24CollectiveEpilogueBwdGQAISA_fSD_Li256ELb1ELb1EEENS1_25SingleTileBwdLPTSchedulerILb1ELi128ELb1EEEEEEEEEvNT_6ParamsE$_ZZN4cuteplIJNS_1CILi0EEES2_EJiiEEEDaRKNS_15ArithmeticTupleIJDpT_EEERKNS3_IJDpT0_EEEENKUlDpRKT_E_clIJiiEEEDaSH_:
        /* <DEDUP_REMOVED lines=8> */
        .type           $_ZN7cutlass13device_kernelIN5flash19enable_sm80_to_sm89INS1_16FlashAttnBwdSm80INS1_25CollectiveMainloopBwdSm80ILi2ELi2EN4cute5tupleIJNS5_1CILi128EEES8_NS7_ILi64EEEEEENS_10bfloat16_tEfNS_4arch4Sm80ELb1ELb0ELb1ELb1ELb1ELb0ELb0ELb0ELi2ELi4ELi4ELi4ELb0EEENS1_24CollectiveEpilogueBwdGQAISA_fSD_Li256ELb1ELb1EEENS1_25SingleTileBwdLPTSchedulerILb1ELi128ELb1EEEEEEEEEvNT_6ParamsE$_ZZN4cuteplIJNS_1CILi0EEEiEJS2_iEEEDaRKNS_15ArithmeticTupleIJDpT_EEERKNS3_IJDpT0_EEEENKUlDpRKT_E_clIJS2_iEEEDaSH_,@function
        .size           $_ZN7cutlass13device_kernelIN5flash19enable_sm80_to_sm89INS1_16FlashAttnBwdSm80INS1_25CollectiveMainloopBwdSm80ILi2ELi2EN4cute5tupleIJNS5_1CILi128EEES8_NS7_ILi64EEEEEENS_10bfloat16_tEfNS_4arch4Sm80ELb1ELb0ELb1ELb1ELb1ELb0ELb0ELb0ELi2ELi4ELi4ELi4ELb0EEENS1_24CollectiveEpilogueBwdGQAISA_fSD_Li256ELb1ELb1EEENS1_25SingleTileBwdLPTSchedulerILb1ELi128ELb1EEEEEEEEEvNT_6ParamsE$_ZZN4cuteplIJNS_1CILi0EEEiEJS2_iEEEDaRKNS_15ArithmeticTupleIJDpT_EEERKNS3_IJDpT0_EEEENKUlDpRKT_E_clIJS2_iEEEDaSH_,($_ZN7cutlass13device_kernelIN5flash19enable_sm80_to_sm89INS1_16FlashAttnBwdSm80INS1_25CollectiveMainloopBwdSm80ILi2ELi2EN4cute5tupleIJNS5_1CILi128EEES8_NS7_ILi64EEEEEENS_10bfloat16_tEfNS_4arch4Sm80ELb1ELb0ELb1ELb1ELb1ELb0ELb0ELb0ELi2ELi4ELi4ELi4ELb0EEENS1_24CollectiveEpilogueBwdGQAISA_fSD_Li256ELb1ELb1EEENS1_25SingleTileBwdLPTSchedulerILb1ELi128ELb1EEEEEEEEEvNT_6ParamsE$_ZZN4cuteplIJNS_1CILi0EEEiEJiEEEDaRKNS_15ArithmeticTupleIJDpT_EEERKNS3_IJDpT0_EEEENKUlDpRKT_E_clIJiiEEEDaSH_ - $_ZN7cutlass13device_kernelIN5flash19enable_sm80_to_sm89INS1_16FlashAttnBwdSm80INS1_25CollectiveMainloopBwdSm80ILi2ELi2EN4cute5tupleIJNS5_1CILi128EEES8_NS7_ILi64EEEEEENS_10bfloat16_tEfNS_4arch4Sm80ELb1ELb0ELb1ELb1ELb1ELb0ELb0ELb0ELi2ELi4ELi4ELi4ELb0EEENS1_24CollectiveEpilogueBwdGQAISA_fSD_Li256ELb1ELb1EEENS1_25SingleTileBwdLPTSchedulerILb1ELi128ELb1EEEEEEEEEvNT_6ParamsE$_ZZN4cuteplIJNS_1CILi0EEEiEJS2_iEEEDaRKNS_15ArithmeticTupleIJDpT_EEERKNS3_IJDpT0_EEEENKUlDpRKT_E_clIJS2_iEEEDaSH_)
$_ZN7cutlass13device_kernelIN5flash19enable_sm80_to_sm89INS1_16FlashAttnBwdSm80INS1_25CollectiveMainloopBwdSm80ILi2ELi2EN4cute5tupleIJNS5_1CILi128EEES8_NS7_ILi64EEEEEENS_10bfloat16_tEfNS_4arch4Sm80ELb1ELb0ELb1ELb1ELb1ELb0ELb0ELb0ELi2ELi4ELi4ELi4ELb0EEENS1_24CollectiveEpilogueBwdGQAISA_fSD_Li256ELb1ELb1EEENS1_25SingleTileBwdLPTSchedulerILb1ELi128ELb1EEEEEEEEEvNT_6ParamsE$_ZZN4cuteplIJNS_1CILi0EEEiEJS2_iEEEDaRKNS_15ArithmeticTupleIJDpT_EEERKNS3_IJDpT0_EEEENKUlDpRKT_E_clIJS2_iEEEDaSH_:
[----:B------:R-:W-:Y:S02]  /*106d0*/  IADD3 R11, R1, 0x13b8, RZ ;  /* 0x000013b8010b7810 */ /* 0x000fe40007ffe0ff */
[----:B------:R-:W-:Y:S02]  /*106e0*/  MOV R6, 0x10710 ;  /* 0x0001071000067802 */ /* 0x000fe40000000f00 */
[----:B------:R-:W-:Y:S02]  /*106f0*/  IADD3 R11, R11, c[0x0][0x20], RZ ;  /* 0x000008000b0b7a10 */ /* 0x000fe40007ffe0ff */
[----:B------:R-:W-:Y:S05]  /*10700*/  CALL.REL.NOINC `($_ZN7cutlass13device_kernelIN5flash19enable_sm80_to_sm89INS1_16FlashAttnBwdSm80INS1_25CollectiveMainloopBwdSm80ILi2ELi2EN4cute5tupleIJNS5_1CILi128EEES8_NS7_ILi64EEEEEENS_10bfloat16_tEfNS_4arch4Sm80ELb1ELb0ELb1ELb1ELb1ELb0ELb0ELb0ELi2ELi4ELi4ELi4ELb0EEENS1_24CollectiveEpilogueBwdGQAISA_fSD_Li256ELb1ELb1EEENS1_25SingleTileBwdLPTSchedulerILb1ELi128ELb1EEEEEEEEEvNT_6ParamsE$_ZN4cute5tupleIJNS_1CILi0EEEiEEC2ERKS2_RKi) ;  /* 0xffffadd000007944 */ /* 0x000fea0003c3ffff */
[----:B------:R1:W5:Y:S01]  /*10710*/  LDL R3, [R1+0x13b8] ;  /* 0x0013b80001037983 */ /* 0x0003620000100800 */
[----:B------:R-:W-:-:S04]  /*10720*/  MOV R11, 0x0 ;  /* 0x00000000000b7802 */ /* 0x000fc80000000f00 */
[----:B------:R-:W-:Y:S05]  /*10730*/  RET.REL.NODEC R10 `(_ZN7cutlass13device_kernelIN5flash19enable_sm80_to_sm89INS1_16FlashAttnBwdSm80INS1_25CollectiveMainloopBwdSm80ILi2ELi2EN4cute5tupleIJNS5_1CILi128EEES8_NS7_ILi64EEEEEENS_10bfloat16_tEfNS_4arch4Sm80ELb1ELb0ELb1ELb1ELb1ELb0ELb0ELb0ELi2ELi4ELi4ELi4ELb0EEENS1_24CollectiveEpilogueBwdGQAISA_fSD_Li256ELb1ELb1EEENS1_25SingleTileBwdLPTSchedulerILb1ELi128ELb1EEEEEEEEEvNT_6ParamsE) ;  /* 0xfffef8c00a007950 */ /* 0x000fea0003c3ffff */
        .type           $_ZN7cutlass13device_kernelIN5flash19enable_sm80_to_sm89INS1_16FlashAttnBwdSm80INS1_25CollectiveMainloopBwdSm80ILi2ELi2EN4cute5tupleIJNS5_1CILi128EEES8_NS7_ILi64EEEEEENS_10bfloat16_tEfNS_4arch4Sm80ELb1ELb0ELb1ELb1ELb1ELb0ELb0ELb0ELi2ELi4ELi4ELi4ELb0EEENS1_24CollectiveEpilogueBwdGQAISA_fSD_Li256ELb1ELb1EEENS1_25SingleTileBwdLPTSchedulerILb1ELi128ELb1EEEEEEEEEvNT_6ParamsE$_ZZN4cuteplIJNS_1CILi0EEEiEJiEEEDaRKNS_15ArithmeticTupleIJDpT_EEERKNS3_IJDpT0_EEEENKUlDpRKT_E_clIJiiEEEDaSH_,@function
        .size           $_ZN7cutlass13device_kernelIN5flash19enable_sm80_to_sm89INS1_16FlashAttnBwdSm80INS1_25CollectiveMainloopBwdSm80ILi2ELi2EN4cute5tupleIJNS5_1CILi128EEES8_NS7_ILi64EEEEEENS_10bfloat16_tEfNS_4arch4Sm80ELb1ELb0ELb1ELb1ELb1ELb0ELb0ELb0ELi2ELi4ELi4ELi4ELb0EEENS1_24CollectiveEpilogueBwdGQAISA_fSD_Li256ELb1ELb1EEENS1_25SingleTileBwdLPTSchedulerILb1ELi128ELb1EEEEEEEEEvNT_6ParamsE$_ZZN4cuteplIJNS_1CILi0EEEiEJiEEEDaRKNS_15ArithmeticTupleIJDpT_EEERKNS3_IJDpT0_EEEENKUlDpRKT_E_clIJiiEEEDaSH_,($_ZN7cutlass13device_kernelIN5flash19enable_sm80_to_sm89INS1_16FlashAttnBwdSm80INS1_25CollectiveMainloopBwdSm80ILi2ELi2EN4cute5tupleIJNS5_1CILi128EEES8_NS7_ILi64EEEEEENS_10bfloat16_tEfNS_4arch4Sm80ELb1ELb0ELb1ELb1ELb1ELb0ELb0ELb0ELi2ELi4ELi4ELi4ELb0EEENS1_24CollectiveEpilogueBwdGQAISA_fSD_Li256ELb1ELb1EEENS1_25SingleTileBwdLPTSchedulerILb1ELi128ELb1EEEEEEEEEvNT_6ParamsE$_ZZN4cuteplIJiEJNS_1CILi0EEEEEEDaRKNS_15ArithmeticTupleIJDpT_EEERKNS3_IJDpT0_EEEENKUlDpRKT_E_clIJiEEEDaSH_ - $_ZN7cutlass13device_kernelIN5flash19enable_sm80_to_sm89INS1_16FlashAttnBwdSm80INS1_25CollectiveMainloopBwdSm80ILi2ELi2EN4cute5tupleIJNS5_1CILi128EEES8_NS7_ILi64EEEEEENS_10bfloat16_tEfNS_4arch4Sm80ELb1ELb0ELb1ELb1ELb1ELb0ELb0ELb0ELi2ELi4ELi4ELi4ELb0EEENS1_24CollectiveEpilogueBwdGQAISA_fSD_Li256ELb1ELb1EEENS1_25SingleTileBwdLPTSchedulerILb1ELi128ELb1EEEEEEEEEvNT_6ParamsE$_ZZN4cuteplIJNS_1CILi0EEEiEJiEEEDaRKNS_15ArithmeticTupleIJDpT_EEERKNS3_IJDpT0_EEEENKUlDpRKT_E_clIJiiEEEDaSH_)
$_ZN7cutlass13device_kernelIN5flash19enable_sm80_to_sm89INS1_16FlashAttnBwdSm80INS1_25CollectiveMainloopBwdSm80ILi2ELi2EN4cute5tupleIJNS5_1CILi128EEES8_NS7_ILi64EEEEEENS_10bfloat16_tEfNS_4arch4Sm80ELb1ELb0ELb1ELb1ELb1ELb0ELb0ELb0ELi2ELi4ELi4ELi4ELb0EEENS1_24CollectiveEpilogueBwdGQAISA_fSD_Li256ELb1ELb1EEENS1_25SingleTileBwdLPTSchedulerILb1ELi128ELb1EEEEEEEEEvNT_6ParamsE$_ZZN4cuteplIJNS_1CILi0EEEiEJiEEEDaRKNS_15ArithmeticTupleIJDpT_EEERKNS3_IJDpT0_EEEENKUlDpRKT_E_clIJiiEEEDaSH_:
[----:B------:R-:W-:Y:S01]  /*10740*/  IADD3 R3, R1, 0x13b8, RZ ;  /* 0x000013b801037810 */ /* 0x000fe20007ffe0ff */
[----:B------:R-:W-:Y:S01]  /*10750*/  IMAD.MOV.U32 R2, RZ, RZ, R81 ;  /* 0x000000ffff027224 */ /* 0x000fe200078e0051 */
[----:B------:R-:W-:Y:S02]  /*10760*/  MOV R6, 0x10790 ;  /* 0x0001079000067802 */ /* 0x000fe40000000f00 */
[----:B------:R-:W-:Y:S02]  /*10770*/  IADD3 R3, R3, c[0x0][0x20], RZ ;  /* 0x0000080003037a10 */ /* 0x000fe40007ffe0ff */
[----:B------:R-:W-:Y:S05]  /*10780*/  CALL.REL.NOINC `($_ZN7cutlass13device_kernelIN5flash19enable_sm80_to_sm89INS1_16FlashAttnBwdSm80INS1_25CollectiveMainloopBwdSm80ILi2ELi2EN4cute5tupleIJNS5_1CILi128EEES8_NS7_ILi64EEEEEENS_10bfloat16_tEfNS_4arch4Sm80ELb1ELb0ELb1ELb1ELb1ELb0ELb0ELb0ELi2ELi4ELi4ELi4ELb0EEENS1_24CollectiveEpilogueBwdGQAISA_fSD_Li256ELb1ELb1EEENS1_25SingleTileBwdLPTSchedulerILb1ELi128ELb1EEEEEEEEEvNT_6ParamsE$_ZN4cute5tupleIJiiEEC2ERKiS3_) ;  /* 0xffffaed000007944 */ /* 0x000fea0003c3ffff */
[----:B------:R1:W5:Y:S01]  /*10790*/  LDL.64 R18, [R1+0x13b8] ;  /* 0x0013b80001127983 */ /* 0x0003620000100a00 */
[----:B------:R-:W-:Y:S02]  /*107a0*/  MOV R2, R4 ;  /* 0x0000000400027202 */ /* 0x000fe40000000f00 */
[----:B------:R-:W-:-:S04]  /*107b0*/  MOV R3, 0x0 ;  /* 0x0000000000037802 */ /* 0x000fc80000000f00 */
[----:B------:R-:W-:Y:S05]  /*107c0*/  RET.REL.NODEC R2 `(_ZN7cutlass13device_kernelIN5flash19enable_sm80_to_sm89INS1_16FlashAttnBwdSm80INS1_25CollectiveMainloopBwdSm80ILi2ELi2EN4cute5tupleIJNS5_1CILi128EEES8_NS7_ILi64EEEEEENS_10bfloat16_tEfNS_4arch4Sm80ELb1ELb0ELb1ELb1ELb1ELb0ELb0ELb0ELi2ELi4ELi4ELi4ELb0EEENS1_24CollectiveEpilogueBwdGQAISA_fSD_Li256ELb1ELb1EEENS1_25SingleTileBwdLPTSchedulerILb1ELi128ELb1EEEEEEEEEvNT_6ParamsE) ;  /* 0xfffef83002007950 */ /* 0x000fea0003c3ffff */
        .type           $_ZN7cutlass13device_kernelIN5flash19enable_sm80_to_sm89INS1_16FlashAttnBwdSm80INS1_25CollectiveMainloopBwdSm80ILi2ELi2EN4cute5tupleIJNS5_1CILi128EEES8_NS7_ILi64EEEEEENS_10bfloat16_tEfNS_4arch4Sm80ELb1ELb0ELb1ELb1ELb1ELb0ELb0ELb0ELi2ELi4ELi4ELi4ELb0EEENS1_24CollectiveEpilogueBwdGQAISA_fSD_Li256ELb1ELb1EEENS1_25SingleTileBwdLPTSchedulerILb1ELi128ELb1EEEEEEEEEvNT_6ParamsE$_ZZN4cuteplIJiEJNS_1CILi0EEEEEEDaRKNS_15ArithmeticTupleIJDpT_EEERKNS3_IJDpT0_EEEENKUlDpRKT_E_clIJiEEEDaSH_,@function
        .size           $_ZN7cutlass13device_kernelIN5flash19enable_sm80_to_sm89INS1_16FlashAttnBwdSm80INS1_25CollectiveMainloopBwdSm80ILi2ELi2EN4cute5tupleIJNS5_1CILi128EEES8_NS7_ILi64EEEEEENS_10bfloat16_tEfNS_4arch4Sm80ELb1ELb0ELb1ELb1ELb1ELb0ELb0ELb0ELi2ELi4ELi4ELi4ELb0EEENS1_24CollectiveEpilogueBwdGQAISA_fSD_Li256ELb1ELb1EEENS1_25SingleTileBwdLPTSchedulerILb1ELi128ELb1EEEEEEEEEvNT_6ParamsE$_ZZN4cuteplIJiEJNS_1CILi0EEEEEEDaRKNS_15ArithmeticTupleIJDpT_EEERKNS3_IJDpT0_EEEENKUlDpRKT_E_clIJiEEEDaSH_,($_ZN7cutlass13device_kernelIN5flash19enable_sm80_to_sm89INS1_16FlashAttnBwdSm80INS1_25CollectiveMainloopBwdSm80ILi2ELi2EN4cute5tupleIJNS5_1CILi128EEES8_NS7_ILi64EEEEEENS_10bfloat16_tEfNS_4arch4Sm80ELb1ELb0ELb1ELb1ELb1ELb0ELb0ELb0ELi2ELi4ELi4ELi4ELb0EEENS1_24CollectiveEpilogueBwdGQAISA_fSD_Li256ELb1ELb1EEENS1_25SingleTileBwdLPTSchedulerILb1ELi128ELb1EEEEEEEEEvNT_6ParamsE$_ZZN4cuteplIJiEJNS_1CILi0EEES2_EEEDaRKNS_15ArithmeticTupleIJDpT_EEERKNS3_IJDpT0_EEEENKUlDpRKT_E_clIJiS2_EEEDaSH_ - $_ZN7cutlass13device_kernelIN5flash19enable_sm80_to_sm89INS1_16FlashAttnBwdSm80INS1_25CollectiveMainloopBwdSm80ILi2ELi2EN4cute5tupleIJNS5_1CILi128EEES8_NS7_ILi64EEEEEENS_10bfloat16_tEfNS_4arch4Sm80ELb1ELb0ELb1ELb1ELb1ELb0ELb0ELb0ELi2ELi4ELi4ELi4ELb0EEENS1_24CollectiveEpilogueBwdGQAISA_fSD_Li256ELb1ELb1EEENS1_25SingleTileBwdLPTSchedulerILb1ELi128ELb1EEEEEEEEEvNT_6ParamsE$_ZZN4cuteplIJiEJNS_1CILi0EEEEEEDaRKNS_15ArithmeticTupleIJDpT_EEERKNS3_IJDpT0_EEEENKUlDpRKT_E_clIJiEEEDaSH_)
$_ZN7cutlass13device_kernelIN5flash19enable_sm80_to_sm89INS1_16FlashAttnBwdSm80INS1_25CollectiveMainloopBwdSm80ILi2ELi2EN4cute5tupleIJNS5_1CILi128EEES8_NS7_ILi64EEEEEENS_10bfloat16_tEfNS_4arch4Sm80ELb1ELb0ELb1ELb1ELb1ELb0ELb0ELb0ELi2ELi4ELi4ELi4ELb0EEENS1_24CollectiveEpilogueBwdGQAISA_fSD_Li256ELb1ELb1EEENS1_25SingleTileBwdLPTSchedulerILb1ELi128ELb1EEEEEEEEEvNT_6ParamsE$_ZZN4cuteplIJiEJNS_1CILi0EEEEEEDaRKNS_15ArithmeticTupleIJDpT_EEERKNS3_IJDpT0_EEEENKUlDpRKT_E_clIJiEEEDaSH_:
[----:B------:R-:W-:Y:S02]  /*107d0*/  IADD3 R2, R1, 0x16a8, RZ ;  /* 0x000016a801027810 */ /* 0x000fe40007ffe0ff */
[----:B------:R-:W-:Y:S02]  /*107e0*/  MOV R10, 0x10810 ;  /* 0x00010810000a7802 */ /* 0x000fe40000000f00 */
[----:B------:R-:W-:Y:S02]  /*107f0*/  IADD3 R2, R2, c[0x0][0x20], RZ ;  /* 0x0000080002027a10 */ /* 0x000fe40007ffe0ff */
[----:B------:R-:W-:Y:S05]  /*10800*/  CALL.REL.NOINC `($_ZN7cutlass13device_kernelIN5flash19enable_sm80_to_sm89INS1_16FlashAttnBwdSm80INS1_25CollectiveMainloopBwdSm80ILi2ELi2EN4cute5tupleIJNS5_1CILi128EEES8_NS7_ILi64EEEEEENS_10bfloat16_tEfNS_4arch4Sm80ELb1ELb0ELb1ELb1ELb1ELb0ELb0ELb0ELi2ELi4ELi4ELi4ELb0EEENS1_24CollectiveEpilogueBwdGQAISA_fSD_Li256ELb1ELb1EEENS1_25SingleTileBwdLPTSchedulerILb1ELi128ELb1EEEEEEEEEvNT_6ParamsE$_ZN4cute5tupleIJiEEC2ERKi) ;  /* 0xffffadc000007944 */ /* 0x000fea0003c3ffff */
[----:B------:R1:W5:Y:S01]  /*10810*/  LDL R2, [R1+0x16a8] ;  /* 0x0016a80001027983 */ /* 0x0003620000100800 */
[----:B------:R-:W-:-:S04]  /*10820*/  MOV R17, 0x0 ;  /* 0x0000000000117802 */ /* 0x000fc80000000f00 */
[----:B------:R-:W-:Y:S05]  /*10830*/  RET.REL.NODEC R16 `(_ZN7cutlass13device_kernelIN5flash19enable_sm80_to_sm89INS1_16FlashAttnBwdSm80INS1_25CollectiveMainloopBwdSm80ILi2ELi2EN4cute5tupleIJNS5_1CILi128EEES8_NS7_ILi64EEEEEENS_10bfloat16_tEfNS_4arch4Sm80ELb1ELb0ELb1ELb1ELb1ELb0ELb0ELb0ELi2ELi4ELi4ELi4ELb0EEENS1_24CollectiveEpilogueBwdGQAISA_fSD_Li256ELb1ELb1EEENS1_25SingleTileBwdLPTSchedulerILb1ELi128ELb1EEEEEEEEEvNT_6ParamsE) ;  /* 0xfffef7c010007950 */ /* 0x000fea0003c3ffff */
        .type           $_ZN7cutlass13device_kernelIN5flash19enable_sm80_to_sm89INS1_16FlashAttnBwdSm80INS1_25CollectiveMainloopBwdSm80ILi2ELi2EN4cute5tupleIJNS5_1CILi128EEES8_NS7_ILi64EEEEEENS_10bfloat16_tEfNS_4arch4Sm80ELb1ELb0ELb1ELb1ELb1ELb0ELb0ELb0ELi2ELi4ELi4ELi4ELb0EEENS1_24CollectiveEpilogueBwdGQAISA_fSD_Li256ELb1ELb1EEENS1_25SingleTileBwdLPTSchedulerILb1ELi128ELb1EEEEEEEEEvNT_6ParamsE$_ZZN4cuteplIJiEJNS_1CILi0EEES2_EEEDaRKNS_15ArithmeticTupleIJDpT_EEERKNS3_IJDpT0_EEEENKUlDpRKT_E_clIJiS2_EEEDaSH_,@function
        .size           $_ZN7cutlass13device_kernelIN5flash19enable_sm80_to_sm89INS1_16FlashAttnBwdSm80INS1_25CollectiveMainloopBwdSm80ILi2ELi2EN4cute5tupleIJNS5_1CILi128EEES8_NS7_ILi64EEEEEENS_10bfloat16_tEfNS_4arch4Sm80ELb1ELb0ELb1ELb1ELb1ELb0ELb0ELb0ELi2ELi4ELi4ELi4ELb0EEENS1_24CollectiveEpilogueBwdGQAISA_fSD_Li256ELb1ELb1EEENS1_25SingleTileBwdLPTSchedulerILb1ELi128ELb1EEEEEEEEEvNT_6ParamsE$_ZZN4cuteplIJiEJNS_1CILi0EEES2_EEEDaRKNS_15ArithmeticTupleIJDpT_EEERKNS3_IJDpT0_EEEENKUlDpRKT_E_clIJiS2_EEEDaSH_,($_ZN7cutlass13device_kernelIN5flash19enable_sm80_to_sm89INS1_16FlashAttnBwdSm80INS1_25CollectiveMainloopBwdSm80ILi2ELi2EN4cute5tupleIJNS5_1CILi128EEES8_NS7_ILi64EEEEEENS_10bfloat16_tEfNS_4arch4Sm80ELb1ELb0ELb1ELb1ELb1ELb0ELb0ELb0ELi2ELi4ELi4ELi4ELb0EEENS1_24CollectiveEpilogueBwdGQAISA_fSD_Li256ELb1ELb1EEENS1_25SingleTileBwdLPTSchedulerILb1ELi128ELb1EEEEEEEEEvNT_6ParamsE$_ZZN4cuteplIJiEJNS_1CILi0EEEiEEEDaRKNS_15ArithmeticTupleIJDpT_EEERKNS3_IJDpT0_EEEENKUlDpRKT_E_clIJiiEEEDaSH_ - $_ZN7cutlass13device_kernelIN5flash19enable_sm80_to_sm89INS1_16FlashAttnBwdSm80INS1_25CollectiveMainloopBwdSm80ILi2ELi2EN4cute5tupleIJNS5_1CILi128EEES8_NS7_ILi64EEEEEENS_10bfloat16_tEfNS_4arch4Sm80ELb1ELb0ELb1ELb1ELb1ELb0ELb0ELb0ELi2ELi4ELi4ELi4ELb0EEENS1_24CollectiveEpilogueBwdGQAISA_fSD_Li256ELb1ELb1EEENS1_25SingleTileBwdLPTSchedulerILb1ELi128ELb1EEEEEEEEEvNT_6ParamsE$_ZZN4cuteplIJiEJNS_1CILi0EEES2_EEEDaRKNS_15ArithmeticTupleIJDpT_EEERKNS3_IJDpT0_EEEENKUlDpRKT_E_clIJiS2_EEEDaSH_)
$_ZN7cutlass13device_kernelIN5flash19enable_sm80_to_sm89INS1_16FlashAttnBwdSm80INS1_25CollectiveMainloopBwdSm80ILi2ELi2EN4cute5tupleIJNS5_1CILi128EEES8_NS7_ILi64EEEEEENS_10bfloat16_tEfNS_4arch4Sm80ELb1ELb0ELb1ELb1ELb1ELb0ELb0ELb0ELi2ELi4ELi4ELi4ELb0EEENS1_24CollectiveEpilogueBwdGQAISA_fSD_Li256ELb1ELb1EEENS1_25SingleTileBwdLPTSchedulerILb1ELi128ELb1EEEEEEEEEvNT_6ParamsE$_ZZN4cuteplIJiEJNS_1CILi0EEES2_EEEDaRKNS_15ArithmeticTupleIJDpT_EEERKNS3_IJDpT0_EEEENKUlDpRKT_E_clIJiS2_EEEDaSH_:
[----:B------:R-:W-:Y:S02]  /*10840*/  IADD3 R2, R1, 0x13b8, RZ ;  /* 0x000013b801027810 */ /* 0x000fe40007ffe0ff */
[----:B------:R-:W-:Y:S02]  /*10850*/  MOV R10, 0x10880 ;  /* 0x00010880000a7802 */ /* 0x000fe40000000f00 */
[----:B------:R-:W-:Y:S02]  /*10860*/  IADD3 R2, R2, c[0x0][0x20], RZ ;  /* 0x0000080002027a10 */ /* 0x000fe40007ffe0ff */
[----:B------:R-:W-:Y:S05]  /*10870*/  CALL.REL.NOINC `($_ZN7cutlass13device_kernelIN5flash19enable_sm80_to_sm89INS1_16FlashAttnBwdSm80INS1_25CollectiveMainloopBwdSm80ILi2ELi2EN4cute5tupleIJNS5_1CILi128EEES8_NS7_ILi64EEEEEENS_10bfloat16_tEfNS_4arch4Sm80ELb1ELb0ELb1ELb1ELb1ELb0ELb0ELb0ELi2ELi4ELi4ELi4ELb0EEENS1_24CollectiveEpilogueBwdGQAISA_fSD_Li256ELb1ELb1EEENS1_25SingleTileBwdLPTSchedulerILb1ELi128ELb1EEEEEEEEEvNT_6ParamsE$_ZN4cute5tupleIJiNS_1CILi0EEEEEC2ERKiRKS2_) ;  /* 0xffffada000007944 */ /* 0x000fea0003c3ffff */
[----:B-1----:R1:W5:Y:S01]  /*10880*/  LDL R3, [R1+0x13b8] ;  /* 0x0013b80001037983 */ /* 0x0023620000100800 */
[----:B------:R-:W-:-:S04]  /*10890*/  MOV R51, 0x0 ;  /* 0x0000000000337802 */ /* 0x000fc80000000f00 */
[----:B------:R-:W-:Y:S05]  /*108a0*/  RET.REL.NODEC R50 `(_ZN7cutlass13device_kernelIN5flash19enable_sm80_to_sm89INS1_16FlashAttnBwdSm80INS1_25CollectiveMainloopBwdSm80ILi2ELi2EN4cute5tupleIJNS5_1CILi128EEES8_NS7_ILi64EEEEEENS_10bfloat16_tEfNS_4arch4Sm80ELb1ELb0ELb1ELb1ELb1ELb0ELb0ELb0ELi2ELi4ELi4ELi4ELb0EEENS1_24CollectiveEpilogueBwdGQAISA_fSD_Li256ELb1ELb1EEENS1_25SingleTileBwdLPTSchedulerILb1ELi128ELb1EEEEEEEEEvNT_6ParamsE) ;  /* 0xfffef75032007950 */ /* 0x000fea0003c3ffff */
        .type           $_ZN7cutlass13device_kernelIN5flash19enable_sm80_to_sm89INS1_16FlashAttnBwdSm80INS1_25CollectiveMainloopBwdSm80ILi2ELi2EN4cute5tupleIJNS5_1CILi128EEES8_NS7_ILi64EEEEEENS_10bfloat16_tEfNS_4arch4Sm80ELb1ELb0ELb1ELb1ELb1ELb0ELb0ELb0ELi2ELi4ELi4ELi4ELb0EEENS1_24CollectiveEpilogueBwdGQAISA_fSD_Li256ELb1ELb1EEENS1_25SingleTileBwdLPTSchedulerILb1ELi128ELb1EEEEEEEEEvNT_6ParamsE$_ZZN4cuteplIJiEJNS_1CILi0EEEiEEEDaRKNS_15ArithmeticTupleIJDpT_EEERKNS3_IJDpT0_EEEENKUlDpRKT_E_clIJiiEEEDaSH_,@function
        .size           $_ZN7cutlass13device_kernelIN5flash19enable_sm80_to_sm89INS1_16FlashAttnBwdSm80INS1_25CollectiveMainloopBwdSm80ILi2ELi2EN4cute5tupleIJNS5_1CILi128EEES8_NS7_ILi64EEEEEENS_10bfloat16_tEfNS_4arch4Sm80ELb1ELb0ELb1ELb1ELb1ELb0ELb0ELb0ELi2ELi4ELi4ELi4ELb0EEENS1_24CollectiveEpilogueBwdGQAISA_fSD_Li256ELb1ELb1EEENS1_25SingleTileBwdLPTSchedulerILb1ELi128ELb1EEEEEEEEEvNT_6ParamsE$_ZZN4cuteplIJiEJNS_1CILi0EEEiEEEDaRKNS_15ArithmeticTupleIJDpT_EEERKNS3_IJDpT0_EEEENKUlDpRKT_E_clIJiiEEEDaSH_,($_ZN7cutlass13device_kernelIN5flash19enable_sm80_to_sm89INS1_16FlashAttnBwdSm80INS1_25CollectiveMainloopBwdSm80ILi2ELi2EN4cute5tupleIJNS5_1CILi128EEES8_NS7_ILi64EEEEEENS_10bfloat16_tEfNS_4arch4Sm80ELb1ELb0ELb1ELb1ELb1ELb0ELb0ELb0ELi2ELi4ELi4ELi4ELb0EEENS1_24CollectiveEpilogueBwdGQAISA_fSD_Li256ELb1ELb1EEENS1_25SingleTileBwdLPTSchedulerILb1ELi128ELb1EEEEEEEEEvNT_6ParamsE$_ZZN4cuteplIJiEJiEEEDaRKNS_15ArithmeticTupleIJDpT_EEERKNS1_IJDpT0_EEEENKUlDpRKT_E_clIJiEEEDaSF_ - $_ZN7cutlass13device_kernelIN5flash19enable_sm80_to_sm89INS1_16FlashAttnBwdSm80INS1_25CollectiveMainloopBwdSm80ILi2ELi2EN4cute5tupleIJNS5_1CILi128EEES8_NS7_ILi64EEEEEENS_10bfloat16_tEfNS_4arch4Sm80ELb1ELb0ELb1ELb1ELb1ELb0ELb0ELb0ELi2ELi4ELi4ELi4ELb0EEENS1_24CollectiveEpilogueBwdGQAISA_fSD_Li256ELb1ELb1EEENS1_25SingleTileBwdLPTSchedulerILb1ELi128ELb1EEEEEEEEEvNT_6ParamsE$_ZZN4cuteplIJiEJNS_1CILi0EEEiEEEDaRKNS_15ArithmeticTupleIJDpT_EEERKNS3_IJDpT0_EEEENKUlDpRKT_E_clIJiiEEEDaSH_)
$_ZN7cutlass13device_kernelIN5flash19enable_sm80_to_sm89INS1_16FlashAttnBwdSm80INS1_25CollectiveMainloopBwdSm80ILi2ELi2EN4cute5tupleIJNS5_1CILi128EEES8_NS7_ILi64EEEEEENS_10bfloat16_tEfNS_4arch4Sm80ELb1ELb0ELb1ELb1ELb1ELb0ELb0ELb0ELi2ELi4ELi4ELi4ELb0EEENS1_24CollectiveEpilogueBwdGQAISA_fSD_Li256ELb1ELb1EEENS1_25SingleTileBwdLPTSchedulerILb1ELi128ELb1EEEEEEEEEvNT_6ParamsE$_ZZN4cuteplIJiEJNS_1CILi0EEEiEEEDaRKNS_15ArithmeticTupleIJDpT_EEERKNS3_IJDpT0_EEEENKUlDpRKT_E_clIJiiEEEDaSH_:
        /* <DEDUP_REMOVED lines=8> */
        .type           $_ZN7cutlass13device_kernelIN5flash19enable_sm80_to_sm89INS1_16FlashAttnBwdSm80INS1_25CollectiveMainloopBwdSm80ILi2ELi2EN4cute5tupleIJNS5_1CILi128EEES8_NS7_ILi64EEEEEENS_10bfloat16_tEfNS_4arch4Sm80ELb1ELb0ELb1ELb1ELb1ELb0ELb0ELb0ELi2ELi4ELi4ELi4ELb0EEENS1_24CollectiveEpilogueBwdGQAISA_fSD_Li256ELb1ELb1EEENS1_25SingleTileBwdLPTSchedulerILb1ELi128ELb1EEEEEEEEEvNT_6ParamsE$_ZZN4cuteplIJiEJiEEEDaRKNS_15ArithmeticTupleIJDpT_EEERKNS1_IJDpT0_EEEENKUlDpRKT_E_clIJiEEEDaSF_,@function
        .size           $_ZN7cutlass13device_kernelIN5flash19enable_sm80_to_sm89INS1_16FlashAttnBwdSm80INS1_25CollectiveMainloopBwdSm80ILi2ELi2EN4cute5tupleIJNS5_1CILi128EEES8_NS7_ILi64EEEEEENS_10bfloat16_tEfNS_4arch4Sm80ELb1ELb0ELb1ELb1ELb1ELb0ELb0ELb0ELi2ELi4ELi4ELi4ELb0EEENS1_24CollectiveEpilogueBwdGQAISA_fSD_Li256ELb1ELb1EEENS1_25SingleTileBwdLPTSchedulerILb1ELi128ELb1EEEEEEEEEvNT_6ParamsE$_ZZN4cuteplIJiEJiEEEDaRKNS_15ArithmeticTupleIJDpT_EEERKNS1_IJDpT0_EEEENKUlDpRKT_E_clIJiEEEDaSF_,($_ZN7cutlass13device_kernelIN5flash19enable_sm80_to_sm89INS1_16FlashAttnBwdSm80INS1_25CollectiveMainloopBwdSm80ILi2ELi2EN4cute5tupleIJNS5_1CILi128EEES8_NS7_ILi64EEEEEENS_10bfloat16_tEfNS_4arch4Sm80ELb1ELb0ELb1ELb1ELb1ELb0ELb0ELb0ELi2ELi4ELi4ELi4ELb0EEENS1_24CollectiveEpilogueBwdGQAISA_fSD_Li256ELb1ELb1EEENS1_25SingleTileBwdLPTSchedulerILb1ELi128ELb1EEEEEEEEEvNT_6ParamsE$_ZZN4cuteplIJiiEJNS_1CILi0EEES2_EEEDaRKNS_15ArithmeticTupleIJDpT_EEERKNS3_IJDpT0_EEEENKUlDpRKT_E_clIJiiEEEDaSH_ - $_ZN7cutlass13device_kernelIN5flash19enable_sm80_to_sm89INS1_16FlashAttnBwdSm80INS1_25CollectiveMainloopBwdSm80ILi2ELi2EN4cute5tupleIJNS5_1CILi128EEES8_NS7_ILi64EEEEEENS_10bfloat16_tEfNS_4arch4Sm80ELb1ELb0ELb1ELb1ELb1ELb0ELb0ELb0ELi2ELi4ELi4ELi4ELb0EEENS1_24CollectiveEpilogueBwdGQAISA_fSD_Li256ELb1ELb1EEENS1_25SingleTileBwdLPTSchedulerILb1ELi128ELb1EEEEEEEEEvNT_6ParamsE$_ZZN4cuteplIJiEJiEEEDaRKNS_15ArithmeticTupleIJDpT_EEERKNS1_IJDpT0_EEEENKUlDpRKT_E_clIJiEEEDaSF_)
$_ZN7cutlass13device_kernelIN5flash19enable_sm80_to_sm89INS1_16FlashAttnBwdSm80INS1_25CollectiveMainloopBwdSm80ILi2ELi2EN4cute5tupleIJNS5_1CILi128EEES8_NS7_ILi64EEEEEENS_10bfloat16_tEfNS_4arch4Sm80ELb1ELb0ELb1ELb1ELb1ELb0ELb0ELb0ELi2ELi4ELi4ELi4ELb0EEENS1_24CollectiveEpilogueBwdGQAISA_fSD_Li256ELb1ELb1EEENS1_25SingleTileBwdLPTSchedulerILb1ELi128ELb1EEEEEEEEEvNT_6ParamsE$_ZZN4cuteplIJiEJiEEEDaRKNS_15ArithmeticTupleIJDpT_EEERKNS1_IJDpT0_EEEENKUlDpRKT_E_clIJiEEEDaSF_:
[----:B------:R-:W-:Y:S02]  /*10930*/  IADD3 R2, R1, 0x13b8, RZ ;  /* 0x000013b801027810 */ /* 0x000fe40007ffe0ff */
[----:B------:R-:W-:Y:S02]  /*10940*/  MOV R10, 0x10970 ;  /* 0x00010970000a7802 */ /* 0x000fe40000000f00 */
[----:B------:R-:W-:Y:S02]  /*10950*/  IADD3 R2, R2, c[0x0][0x20], RZ ;  /* 0x0000080002027a10 */ /* 0x000fe40007ffe0ff */
[----:B------:R-:W-:Y:S05]  /*10960*/  CALL.REL.NOINC `($_ZN7cutlass13device_kernelIN5flash19enable_sm80_to_sm89INS1_16FlashAttnBwdSm80INS1_25CollectiveMainloopBwdSm80ILi2ELi2EN4cute5tupleIJNS5_1CILi128EEES8_NS7_ILi64EEEEEENS_10bfloat16_tEfNS_4arch4Sm80ELb1ELb0ELb1ELb1ELb1ELb0ELb0ELb0ELi2ELi4ELi4ELi4ELb0EEENS1_24CollectiveEpilogueBwdGQAISA_fSD_Li256ELb1ELb1EEENS1_25SingleTileBwdLPTSchedulerILb1ELi128ELb1EEEEEEEEEvNT_6ParamsE$_ZN4cute5tupleIJiEEC2ERKi) ;  /* 0xffffac6000007944 */ /* 0x000fea0003c3ffff */
[----:B------:R1:W5:Y:S01]  /*10970*/  LDL R3, [R1+0x13b8] ;  /* 0x0013b80001037983 */ /* 0x0003620000100800 */
[----:B------:R-:W-:Y:S02]  /*10980*/  MOV R8, R6 ;  /* 0x0000000600087202 */ /* 0x000fe40000000f00 */
[----:B------:R-:W-:-:S04]  /*10990*/  MOV R9, 0x0 ;  /* 0x0000000000097802 */ /* 0x000fc80000000f00 */
[----:B------:R-:W-:Y:S05]  /*109a0*/  RET.REL.NODEC R8 `(_ZN7cutlass13device_kernelIN5flash19enable_sm80_to_sm89INS1_16FlashAttnBwdSm80INS1_25CollectiveMainloopBwdSm80ILi2ELi2EN4cute5tupleIJNS5_1CILi128EEES8_NS7_ILi64EEEEEENS_10bfloat16_tEfNS_4arch4Sm80ELb1ELb0ELb1ELb1ELb1ELb0ELb0ELb0ELi2ELi4ELi4ELi4ELb0EEENS1_24CollectiveEpilogueBwdGQAISA_fSD_Li256ELb1ELb1EEENS1_25SingleTileBwdLPTSchedulerILb1ELi128ELb1EEEEEEEEEvNT_6ParamsE) ;  /* 0xfffef65008007950 */ /* 0x000fea0003c3ffff */
        .type           $_ZN7cutlass13device_kernelIN5flash19enable_sm80_to_sm89INS1_16FlashAttnBwdSm80INS1_25CollectiveMainloopBwdSm80ILi2ELi2EN4cute5tupleIJNS5_1CILi128EEES8_NS7_ILi64EEEEEENS_10bfloat16_tEfNS_4arch4Sm80ELb1ELb0ELb1ELb1ELb1ELb0ELb0ELb0ELi2ELi4ELi4ELi4ELb0EEENS1_24CollectiveEpilogueBwdGQAISA_fSD_Li256ELb1ELb1EEENS1_25SingleTileBwdLPTSchedulerILb1ELi128ELb1EEEEEEEEEvNT_6ParamsE$_ZZN4cuteplIJiiEJNS_1CILi0EEES2_EEEDaRKNS_15ArithmeticTupleIJDpT_EEERKNS3_IJDpT0_EEEENKUlDpRKT_E_clIJiiEEEDaSH_,@function
        .size           $_ZN7cutlass13device_kernelIN5flash19enable_sm80_to_sm89INS1_16FlashAttnBwdSm80INS1_25CollectiveMainloopBwdSm80ILi2ELi2EN4cute5tupleIJNS5_1CILi128EEES8_NS7_ILi64EEEEEENS_10bfloat16_tEfNS_4arch4Sm80ELb1ELb0ELb1ELb1ELb1ELb0ELb0ELb0ELi2ELi4ELi4ELi4ELb0EEENS1_24CollectiveEpilogueBwdGQAISA_fSD_Li256ELb1ELb1EEENS1_25SingleTileBwdLPTSchedulerILb1ELi128ELb1EEEEEEEEEvNT_6ParamsE$_ZZN4cuteplIJiiEJNS_1CILi0EEES2_EEEDaRKNS_15ArithmeticTupleIJDpT_EEERKNS3_IJDpT0_EEEENKUlDpRKT_E_clIJiiEEEDaSH_,($_ZN7cutlass13device_kernelIN5flash19enable_sm80_to_sm89INS1_16FlashAttnBwdSm80INS1_25CollectiveMainloopBwdSm80ILi2ELi2EN4cute5tupleIJNS5_1CILi128EEES8_NS7_ILi64EEEEEENS_10bfloat16_tEfNS_4arch4Sm80ELb1ELb0ELb1ELb1ELb1ELb0ELb0ELb0ELi2ELi4ELi4ELi4ELb0EEENS1_24CollectiveEpilogueBwdGQAISA_fSD_Li256ELb1ELb1EEENS1_25SingleTileBwdLPTSchedulerILb1ELi128ELb1EEEEEEEEEvNT_6ParamsE$_ZZN4cuteplIJiiEJiNS_1CILi0EEEEEEDaRKNS_15ArithmeticTupleIJDpT_EEERKNS3_IJDpT0_EEEENKUlDpRKT_E_clIJiiEEEDaSH_ - $_ZN7cutlass13device_kernelIN5flash19enable_sm80_to_sm89INS1_16FlashAttnBwdSm80INS1_25CollectiveMainloopBwdSm80ILi2ELi2EN4cute5tupleIJNS5_1CILi128EEES8_NS7_ILi64EEEEEENS_10bfloat16_tEfNS_4arch4Sm80ELb1ELb0ELb1ELb1ELb1ELb0ELb0ELb0ELi2ELi4ELi4ELi4ELb0EEENS1_24CollectiveEpilogueBwdGQAISA_fSD_Li256ELb1ELb1EEENS1_25SingleTileBwdLPTSchedulerILb1ELi128ELb1EEEEEEEEEvNT_6ParamsE$_ZZN4cuteplIJiiEJNS_1CILi0EEES2_EEEDaRKNS_15ArithmeticTupleIJDpT_EEERKNS3_IJDpT0_EEEENKUlDpRKT_E_clIJiiEEEDaSH_)
$_ZN7cutlass13device_kernelIN5flash19enable_sm80_to_sm89INS1_16FlashAttnBwdSm80INS1_25CollectiveMainloopBwdSm80ILi2ELi2EN4cute5tupleIJNS5_1CILi128EEES8_NS7_ILi64EEEEEENS_10bfloat16_tEfNS_4arch4Sm80ELb1ELb0ELb1ELb1ELb1ELb0ELb0ELb0ELi2ELi4ELi4ELi4ELb0EEENS1_24CollectiveEpilogueBwdGQAISA_fSD_Li256ELb1ELb1EEENS1_25SingleTileBwdLPTSchedulerILb1ELi128ELb1EEEEEEEEEvNT_6ParamsE$_ZZN4cuteplIJiiEJNS_1CILi0EEES2_EEEDaRKNS_15ArithmeticTupleIJDpT_EEERKNS3_IJDpT0_EEEENKUlDpRKT_E_clIJiiEEEDaSH_:
[----:B------:R-:W-:Y:S01]  /*109b0*/  IADD3 R3, R1, 0x16a8, RZ ;  /* 0x000016a801037810 */ /* 0x000fe20007ffe0ff */
[----:B------:R-:W-:Y:S01]  /*109c0*/  IMAD.MOV.U32 R10, RZ, RZ, R4 ;  /* 0x000000ffff0a7224 */ /* 0x000fe200078e0004 */
[----:B------:R-:W-:Y:S01]  /*109d0*/  MOV R6, 0x10a10 ;  /* 0x00010a1000067802 */ /* 0x000fe20000000f00 */
[----:B------:R-:W-:Y:S01]  /*109e0*/  IMAD.MOV.U32 R2, RZ, RZ, R81 ;  /* 0x000000ffff027224 */ /* 0x000fe200078e0051 */
[----:B------:R-:W-:Y:S02]  /*109f0*/  IADD3 R3, R3, c[0x0][0x20], RZ ;  /* 0x0000080003037a10 */ /* 0x000fe40007ffe0ff */
[----:B------:R-:W-:Y:S05]  /*10a00*/  CALL.REL.NOINC `($_ZN7cutlass13device_kernelIN5flash19enable_sm80_to_sm89INS1_16FlashAttnBwdSm80INS1_25CollectiveMainloopBwdSm80ILi2ELi2EN4cute5tupleIJNS5_1CILi128EEES8_NS7_ILi64EEEEEENS_10bfloat16_tEfNS_4arch4Sm80ELb1ELb0ELb1ELb1ELb1ELb0ELb0ELb0ELi2ELi4ELi4ELi4ELb0EEENS1_24CollectiveEpilogueBwdGQAISA_fSD_Li256ELb1ELb1EEENS1_25SingleTileBwdLPTSchedulerILb1ELi128ELb1EEEEEEEEEvNT_6ParamsE$_ZN4cute5tupleIJiiEEC2ERKiS3_) ;  /* 0xffffac5000007944 */ /* 0x000fea0003c3ffff */
[----:B------:R1:W5:Y:S01]  /*10a10*/  LDL.64 R2, [R1+0x16a8] ;  /* 0x0016a80001027983 */ /* 0x0003620000100a00 */
[----:B------:R-:W-:-:S04]  /*10a20*/  MOV R79, 0x0 ;  /* 0x00000000004f7802 */ /* 0x000fc80000000f00 */
[----:B------:R-:W-:Y:S05]  /*10a30*/  RET.REL.NODEC R78 `(_ZN7cutlass13device_kernelIN5flash19enable_sm80_to_sm89INS1_16FlashAttnBwdSm80INS1_25CollectiveMainloopBwdSm80ILi2ELi2EN4cute5tupleIJNS5_1CILi128EEES8_NS7_ILi64EEEEEENS_10bfloat16_tEfNS_4arch4Sm80ELb1ELb0ELb1ELb1ELb1ELb0ELb0ELb0ELi2ELi4ELi4ELi4ELb0EEENS1_24CollectiveEpilogueBwdGQAISA_fSD_Li256ELb1ELb1EEENS1_25SingleTileBwdLPTSchedulerILb1ELi128ELb1EEEEEEEEEvNT_6ParamsE) ;  /* 0xfffef5c04e007950 */ /* 0x000fea0003c3ffff */
        .type           $_ZN7cutlass13device_kernelIN5flash19enable_sm80_to_sm89INS1_16FlashAttnBwdSm80INS1_25CollectiveMainloopBwdSm80ILi2ELi2EN4cute5tupleIJNS5_1CILi128EEES8_NS7_ILi64EEEEEENS_10bfloat16_tEfNS_4arch4Sm80ELb1ELb0ELb1ELb1ELb1ELb0ELb0ELb0ELi2ELi4ELi4ELi4ELb0EEENS1_24CollectiveEpilogueBwdGQAISA_fSD_Li256ELb1ELb1EEENS1_25SingleTileBwdLPTSchedulerILb1ELi128ELb1EEEEEEEEEvNT_6ParamsE$_ZZN4cuteplIJiiEJiNS_1CILi0EEEEEEDaRKNS_15ArithmeticTupleIJDpT_EEERKNS3_IJDpT0_EEEENKUlDpRKT_E_clIJiiEEEDaSH_,@function
        .size           $_ZN7cutlass13device_kernelIN5flash19enable_sm80_to_sm89INS1_16FlashAttnBwdSm80INS1_25CollectiveMainloopBwdSm80ILi2ELi2EN4cute5tupleIJNS5_1CILi128EEES8_NS7_ILi64EEEEEENS_10bfloat16_tEfNS_4arch4Sm80ELb1ELb0ELb1ELb1ELb1ELb0ELb0ELb0ELi2ELi4ELi4ELi4ELb0EEENS1_24CollectiveEpilogueBwdGQAISA_fSD_Li256ELb1ELb1EEENS1_25SingleTileBwdLPTSchedulerILb1ELi128ELb1EEEEEEEEEvNT_6ParamsE$_ZZN4cuteplIJiiEJiNS_1CILi0EEEEEEDaRKNS_15ArithmeticTupleIJDpT_EEERKNS3_IJDpT0_EEEENKUlDpRKT_E_clIJiiEEEDaSH_,($_ZN7cutlass13device_kernelIN5flash19enable_sm80_to_sm89INS1_16FlashAttnBwdSm80INS1_25CollectiveMainloopBwdSm80ILi2ELi2EN4cute5tupleIJNS5_1CILi128EEES8_NS7_ILi64EEEEEENS_10bfloat16_tEfNS_4arch4Sm80ELb1ELb0ELb1ELb1ELb1ELb0ELb0ELb0ELi2ELi4ELi4ELi4ELb0EEENS1_24CollectiveEpilogueBwdGQAISA_fSD_Li256ELb1ELb1EEENS1_25SingleTileBwdLPTSchedulerILb1ELi128ELb1EEEEEEEEEvNT_6ParamsE$_ZZN4cuteplIJiiEJiiEEEDaRKNS_15ArithmeticTupleIJDpT_EEERKNS1_IJDpT0_EEEENKUlDpRKT_E_clIJiiEEEDaSF_ - $_ZN7cutlass13device_kernelIN5flash19enable_sm80_to_sm89INS1_16FlashAttnBwdSm80INS1_25CollectiveMainloopBwdSm80ILi2ELi2EN4cute5tupleIJNS5_1CILi128EEES8_NS7_ILi64EEEEEENS_10bfloat16_tEfNS_4arch4Sm80ELb1ELb0ELb1ELb1ELb1ELb0ELb0ELb0ELi2ELi4ELi4ELi4ELb0EEENS1_24CollectiveEpilogueBwdGQAISA_fSD_Li256ELb1ELb1EEENS1_25SingleTileBwdLPTSchedulerILb1ELi128ELb1EEEEEEEEEvNT_6ParamsE$_ZZN4cuteplIJiiEJiNS_1CILi0EEEEEEDaRKNS_15ArithmeticTupleIJDpT_EEERKNS3_IJDpT0_EEEENKUlDpRKT_E_clIJiiEEEDaSH_)
$_ZN7cutlass13device_kernelIN5flash19enable_sm80_to_sm89INS1_16FlashAttnBwdSm80INS1_25CollectiveMainloopBwdSm80ILi2ELi2EN4cute5tupleIJNS5_1CILi128EEES8_NS7_ILi64EEEEEENS_10bfloat16_tEfNS_4arch4Sm80ELb1ELb0ELb1ELb1ELb1ELb0ELb0ELb0ELi2ELi4ELi4ELi4ELb0EEENS1_24CollectiveEpilogueBwdGQAISA_fSD_Li256ELb1ELb1EEENS1_25SingleTileBwdLPTSchedulerILb1ELi128ELb1EEEEEEEEEvNT_6ParamsE$_ZZN4cuteplIJiiEJiNS_1CILi0EEEEEEDaRKNS_15ArithmeticTupleIJDpT_EEERKNS3_IJDpT0_EEEENKUlDpRKT_E_clIJiiEEEDaSH_:
[----:B------:R-:W-:Y:S01]  /*10a40*/  IADD3 R3, R1, 0x13b8, RZ ;  /* 0x000013b801037810 */ /* 0x000fe20007ffe0ff */
[----:B------:R-:W-:Y:S01]  /*10a50*/  IMAD.MOV.U32 R2, RZ, RZ, R81 ;  /* 0x000000ffff027224 */ /* 0x000fe200078e0051 */
[----:B------:R-:W-:Y:S02]  /*10a60*/  MOV R6, 0x10a90 ;  /* 0x00010a9000067802 */ /* 0x000fe40000000f00 */
[----:B------:R-:W-:Y:S02]  /*10a70*/  IADD3 R3, R3, c[0x0][0x20], RZ ;  /* 0x0000080003037a10 */ /* 0x000fe40007ffe0ff */
[----:B------:R-:W-:Y:S05]  /*10a80*/  CALL.REL.NOINC `($_ZN7cutlass13device_kernelIN5flash19enable_sm80_to_sm89INS1_16FlashAttnBwdSm80INS1_25CollectiveMainloopBwdSm80ILi2ELi2EN4cute5tupleIJNS5_1CILi128EEES8_NS7_ILi64EEEEEENS_10bfloat16_tEfNS_4arch4Sm80ELb1ELb0ELb1ELb1ELb1ELb0ELb0ELb0ELi2ELi4ELi4ELi4ELb0EEENS1_24CollectiveEpilogueBwdGQAISA_fSD_Li256ELb1ELb1EEENS1_25SingleTileBwdLPTSchedulerILb1ELi128ELb1EEEEEEEEEvNT_6ParamsE$_ZN4cute5tupleIJiiEEC2ERKiS3_) ;  /* 0xffffabd000007944 */ /* 0x000fea0003c3ffff */
[----:B------:R1:W5:Y:S01]  /*10a90*/  LDL R2, [R1+0x13b8] ;  /* 0x0013b80001027983 */ /* 0x0003620000100800 */
[----:B------:R-:W-:-:S04]  /*10aa0*/  MOV R51, 0x0 ;  /* 0x0000000000337802 */ /* 0x000fc80000000f00 */
[----:B------:R-:W-:Y:S05]  /*10ab0*/  RET.REL.NODEC R50 `(_ZN7cutlass13device_kernelIN5flash19enable_sm80_to_sm89INS1_16FlashAttnBwdSm80INS1_25CollectiveMainloopBwdSm80ILi2ELi2EN4cute5tupleIJNS5_1CILi128EEES8_NS7_ILi64EEEEEENS_10bfloat16_tEfNS_4arch4Sm80ELb1ELb0ELb1ELb1ELb1ELb0ELb0ELb0ELi2ELi4ELi4ELi4ELb0EEENS1_24CollectiveEpilogueBwdGQAISA_fSD_Li256ELb1ELb1EEENS1_25SingleTileBwdLPTSchedulerILb1ELi128ELb1EEEEEEEEEvNT_6ParamsE) ;  /* 0xfffef54032007950 */ /* 0x000fea0003c3ffff */
        .type           $_ZN7cutlass13device_kernelIN5flash19enable_sm80_to_sm89INS1_16FlashAttnBwdSm80INS1_25CollectiveMainloopBwdSm80ILi2ELi2EN4cute5tupleIJNS5_1CILi128EEES8_NS7_ILi64EEEEEENS_10bfloat16_tEfNS_4arch4Sm80ELb1ELb0ELb1ELb1ELb1ELb0ELb0ELb0ELi2ELi4ELi4ELi4ELb0EEENS1_24CollectiveEpilogueBwdGQAISA_fSD_Li256ELb1ELb1EEENS1_25SingleTileBwdLPTSchedulerILb1ELi128ELb1EEEEEEEEEvNT_6ParamsE$_ZZN4cuteplIJiiEJiiEEEDaRKNS_15ArithmeticTupleIJDpT_EEERKNS1_IJDpT0_EEEENKUlDpRKT_E_clIJiiEEEDaSF_,@function
        .size           $_ZN7cutlass13device_kernelIN5flash19enable_sm80_to_sm89INS1_16FlashAttnBwdSm80INS1_25CollectiveMainloopBwdSm80ILi2ELi2EN4cute5tupleIJNS5_1CILi128EEES8_NS7_ILi64EEEEEENS_10bfloat16_tEfNS_4arch4Sm80ELb1ELb0ELb1ELb1ELb1ELb0ELb0ELb0ELi2ELi4ELi4ELi4ELb0EEENS1_24CollectiveEpilogueBwdGQAISA_fSD_Li256ELb1ELb1EEENS1_25SingleTileBwdLPTSchedulerILb1ELi128ELb1EEEEEEEEEvNT_6ParamsE$_ZZN4cuteplIJiiEJiiEEEDaRKNS_15ArithmeticTupleIJDpT_EEERKNS1_IJDpT0_EEEENKUlDpRKT_E_clIJiiEEEDaSF_,($_ZN7cutlass13device_kernelIN5flash19enable_sm80_to_sm89INS1_16FlashAttnBwdSm80INS1_25CollectiveMainloopBwdSm80ILi2ELi2EN4cute5tupleIJNS5_1CILi128EEES8_NS7_ILi64EEEEEENS_10bfloat16_tEfNS_4arch4Sm80ELb1ELb0ELb1ELb1ELb1ELb0ELb0ELb0ELi2ELi4ELi4ELi4ELb0EEENS1_24CollectiveEpilogueBwdGQAISA_fSD_Li256ELb1ELb1EEENS1_25SingleTileBwdLPTSchedulerILb1ELi128ELb1EEEEEEEEEvNT_6ParamsE$_ZZN5flash25CollectiveMainloopBwdSm80ILi2ELi2EN4cute5tupleIJNS1_1CILi128EEES4_NS3_ILi64EEEEEEN7cutlass10bfloat16_tEfNS7_4arch4Sm80ELb1ELb0ELb1ELb1ELb1ELb0ELb0ELb0ELi2ELi4ELi4ELi4ELb0EE3mmaINS_16FlashAttnBwdSm80ISB_NS_24CollectiveEpilogueBwdGQAIS6_fSA_Li256ELb1ELb1EEENS_25SingleTileBwdLPTSchedulerILb1ELi128ELb1EEEE13SharedStorageENS1_6TensorINS1_11ArrayEngineIfLm32EEENS1_6LayoutINS2_IJNS2_IJNS3_ILi2EEESO_EEESO_NS3_ILi4EEEEEENS2_IJNS2_IJNS3_ILi1EEESO_EEESQ_NS3_ILi8EEEEEEEEEEEEbRKNSB_6ParamsERT0_S12_iNS2_IJiiiEEERT_ENKUlRT_iE_clINSK_INSL_IfLm64EEENSN_INS2_IJSP_SO_SU_EEESV_EEEEEEDaS17_i - $_ZN7cutlass13device_kernelIN5flash19enable_sm80_to_sm89INS1_16FlashAttnBwdSm80INS1_25CollectiveMainloopBwdSm80ILi2ELi2EN4cute5tupleIJNS5_1CILi128EEES8_NS7_ILi64EEEEEENS_10bfloat16_tEfNS_4arch4Sm80ELb1ELb0ELb1ELb1ELb1ELb0ELb0ELb0ELi2ELi4ELi4ELi4ELb0EEENS1_24CollectiveEpilogueBwdGQAISA_fSD_Li256ELb1ELb1EEENS1_25SingleTileBwdLPTSchedulerILb1ELi128ELb1EEEEEEEEEvNT_6ParamsE$_ZZN4cuteplIJiiEJiiEEEDaRKNS_15ArithmeticTupleIJDpT_EEERKNS1_IJDpT0_EEEENKUlDpRKT_E_clIJiiEEEDaSF_)
$_ZN7cutlass13device_kernelIN5flash19enable_sm80_to_sm89INS1_16FlashAttnBwdSm80INS1_25CollectiveMainloopBwdSm80ILi2ELi2EN4cute5tupleIJNS5_1CILi128EEES8_NS7_ILi64EEEEEENS_10bfloat16_tEfNS_4arch4Sm80ELb1ELb0ELb1ELb1ELb1ELb0ELb0ELb0ELi2ELi4ELi4ELi4ELb0EEENS1_24CollectiveEpilogueBwdGQAISA_fSD_Li256ELb1ELb1EEENS1_25SingleTileBwdLPTSchedulerILb1ELi128ELb1EEEEEEEEEvNT_6ParamsE$_ZZN4cuteplIJiiEJiiEEEDaRKNS_15ArithmeticTupleIJDpT_EEERKNS1_IJDpT0_EEEENKUlDpRKT_E_clIJiiEEEDaSF_:
        /* <DEDUP_REMOVED lines=8> */
        .type           $_ZN7cutlass13device_kernelIN5flash19enable_sm80_to_sm89INS1_16FlashAttnBwdSm80INS1_25CollectiveMainloopBwdSm80ILi2ELi2EN4cute5tupleIJNS5_1CILi128EEES8_NS7_ILi64EEEEEENS_10bfloat16_tEfNS_4arch4Sm80ELb1ELb0ELb1ELb1ELb1ELb0ELb0ELb0ELi2ELi4ELi4ELi4ELb0EEENS1_24CollectiveEpilogueBwdGQAISA_fSD_Li256ELb1ELb1EEENS1_25SingleTileBwdLPTSchedulerILb1ELi128ELb1EEEEEEEEEvNT_6ParamsE$_ZZN5flash25CollectiveMainloopBwdSm80ILi2ELi2EN4cute5tupleIJNS1_1CILi128EEES4_NS3_ILi64EEEEEEN7cutlass10bfloat16_tEfNS7_4arch4Sm80ELb1ELb0ELb1ELb1ELb1ELb0ELb0ELb0ELi2ELi4ELi4ELi4ELb0EE3mmaINS_16FlashAttnBwdSm80ISB_NS_24CollectiveEpilogueBwdGQAIS6_fSA_Li256ELb1ELb1EEENS_25SingleTileBwdLPTSchedulerILb1ELi128ELb1EEEE13SharedStorageENS1_6TensorINS1_11ArrayEngineIfLm32EEENS1_6LayoutINS2_IJNS2_IJNS3_ILi2EEESO_EEESO_NS3_ILi4EEEEEENS2_IJNS2_IJNS3_ILi1EEESO_EEESQ_NS3_ILi8EEEEEEEEEEEEbRKNSB_6ParamsERT0_S12_iNS2_IJiiiEEERT_ENKUlRT_iE_clINSK_INSL_IfLm64EEENSN_INS2_IJSP_SO_SU_EEESV_EEEEEEDaS17_i,@function
        .size           $_ZN7cutlass13device_kernelIN5flash19enable_sm80_to_sm89INS1_16FlashAttnBwdSm80INS1_25CollectiveMainloopBwdSm80ILi2ELi2EN4cute5tupleIJNS5_1CILi128EEES8_NS7_ILi64EEEEEENS_10bfloat16_tEfNS_4arch4Sm80ELb1ELb0ELb1ELb1ELb1ELb0ELb0ELb0ELi2ELi4ELi4ELi4ELb0EEENS1_24CollectiveEpilogueBwdGQAISA_fSD_Li256ELb1ELb1EEENS1_25SingleTileBwdLPTSchedulerILb1ELi128ELb1EEEEEEEEEvNT_6ParamsE$_ZZN5flash25CollectiveMainloopBwdSm80ILi2ELi2EN4cute5tupleIJNS1_1CILi128EEES4_NS3_ILi64EEEEEEN7cutlass10bfloat16_tEfNS7_4arch4Sm80ELb1ELb0ELb1ELb1ELb1ELb0ELb0ELb0ELi2ELi4ELi4ELi4ELb0EE3mmaINS_16FlashAttnBwdSm80ISB_NS_24CollectiveEpilogueBwdGQAIS6_fSA_Li256ELb1ELb1EEENS_25SingleTileBwdLPTSchedulerILb1ELi128ELb1EEEE13SharedStorageENS1_6TensorINS1_11ArrayEngineIfLm32EEENS1_6LayoutINS2_IJNS2_IJNS3_ILi2EEESO_EEESO_NS3_ILi4EEEEEENS2_IJNS2_IJNS3_ILi1EEESO_EEESQ_NS3_ILi8EEEEEEEEEEEEbRKNSB_6ParamsERT0_S12_iNS2_IJiiiEEERT_ENKUlRT_iE_clINSK_INSL_IfLm64EEENSN_INS2_IJSP_SO_SU_EEESV_EEEEEEDaS17_i,($_ZN7cutlass13device_kernelIN5flash19enable_sm80_to_sm89INS1_16FlashAttnBwdSm80INS1_25CollectiveMainloopBwdSm80ILi2ELi2EN4cute5tupleIJNS5_1CILi128EEES8_NS7_ILi64EEEEEENS_10bfloat16_tEfNS_4arch4Sm80ELb1ELb0ELb1ELb1ELb1ELb0ELb0ELb0ELi2ELi4ELi4ELi4ELb0EEENS1_24CollectiveEpilogueBwdGQAISA_fSD_Li256ELb1ELb1EEENS1_25SingleTileBwdLPTSchedulerILb1ELi128ELb1EEEEEEEEEvNT_6ParamsE$_ZZN5flash25CollectiveMainloopBwdSm80ILi2ELi2EN4cute5tupleIJNS1_1CILi128EEES4_NS3_ILi64EEEEEEN7cutlass10bfloat16_tEfNS7_4arch4Sm80ELb1ELb0ELb1ELb1ELb1ELb0ELb0ELb0ELi2ELi4ELi4ELi4ELb0EE3mmaINS_16FlashAttnBwdSm80ISB_NS_24CollectiveEpilogueBwdGQAIS6_fSA_Li256ELb1ELb1EEENS_25SingleTileBwdLPTSchedulerILb1ELi128ELb1EEEE13SharedStorageENS1_6TensorINS1_11ArrayEngineIfLm32EEENS1_6LayoutINS2_IJNS2_IJNS3_ILi2EEESO_EEESO_NS3_ILi4EEEEEENS2_IJNS2_IJNS3_ILi1EEESO_EEESQ_NS3_ILi8EEEEEEEEEEEEbRKNSB_6ParamsERT0_S12_iNS2_IJiiiEEERT_ENKUliT_E_clIZSC_ISJ_SX_EbS10_S12_S12_iS13_S15_EUlRS16_iE_EEDaiS16_ - $_ZN7cutlass13device_kernelIN5flash19enable_sm80_to_sm89INS1_16FlashAttnBwdSm80INS1_25CollectiveMainloopBwdSm80ILi2ELi2EN4cute5tupleIJNS5_1CILi128EEES8_NS7_ILi64EEEEEENS_10bfloat16_tEfNS_4arch4Sm80ELb1ELb0ELb1ELb1ELb1ELb0ELb0ELb0ELi2ELi4ELi4ELi4ELb0EEENS1_24CollectiveEpilogueBwdGQAISA_fSD_Li256ELb1ELb1EEENS1_25SingleTileBwdLPTSchedulerILb1ELi128ELb1EEEEEEEEEvNT_6ParamsE$_ZZN5flash25CollectiveMainloopBwdSm80ILi2ELi2EN4cute5tupleIJNS1_1CILi128EEES4_NS3_ILi64EEEEEEN7cutlass10bfloat16_tEfNS7_4arch4Sm80ELb1ELb0ELb1ELb1ELb1ELb0ELb0ELb0ELi2ELi4ELi4ELi4ELb0EE3mmaINS_16FlashAttnBwdSm80ISB_NS_24CollectiveEpilogueBwdGQAIS6_fSA_Li256ELb1ELb1EEENS_25SingleTileBwdLPTSchedulerILb1ELi128ELb1EEEE13SharedStorageENS1_6TensorINS1_11ArrayEngineIfLm32EEENS1_6LayoutINS2_IJNS2_IJNS3_ILi2EEESO_EEESO_NS3_ILi4EEEEEENS2_IJNS2_IJNS3_ILi1EEESO_EEESQ_NS3_ILi8EEEEEEEEEEEEbRKNSB_6ParamsERT0_S12_iNS2_IJiiiEEERT_ENKUlRT_iE_clINSK_INSL_IfLm64EEENSN_INS2_IJSP_SO_SU_EEESV_EEEEEEDaS17_i)
$_ZN7cutlass13device_kernelIN5flash19enable_sm80_to_sm89INS1_16FlashAttnBwdSm80INS1_25CollectiveMainloopBwdSm80ILi2ELi2EN4cute5tupleIJNS5_1CILi128EEES8_NS7_ILi64EEEEEENS_10bfloat16_tEfNS_4arch4Sm80ELb1ELb0ELb1ELb1ELb1ELb0ELb0ELb0ELi2ELi4ELi4ELi4ELb0EEENS1_24CollectiveEpilogueBwdGQAISA_fSD_Li256ELb1ELb1EEENS1_25SingleTileBwdLPTSchedulerILb1ELi128ELb1EEEEEEEEEvNT_6ParamsE$_ZZN5flash25CollectiveMainloopBwdSm80ILi2ELi2EN4cute5tupleIJNS1_1CILi128EEES4_NS3_ILi64EEEEEEN7cutlass10bfloat16_tEfNS7_4arch4Sm80ELb1ELb0ELb1ELb1ELb1ELb0ELb0ELb0ELi2ELi4ELi4ELi4ELb0EE3mmaINS_16FlashAttnBwdSm80ISB_NS_24CollectiveEpilogueBwdGQAIS6_fSA_Li256ELb1ELb1EEENS_25SingleTileBwdLPTSchedulerILb1ELi128ELb1EEEE13SharedStorageENS1_6TensorINS1_11ArrayEngineIfLm32EEENS1_6LayoutINS2_IJNS2_IJNS3_ILi2EEESO_EEESO_NS3_ILi4EEEEEENS2_IJNS2_IJNS3_ILi1EEESO_EEESQ_NS3_ILi8EEEEEEEEEEEEbRKNSB_6ParamsERT0_S12_iNS2_IJiiiEEERT_ENKUlRT_iE_clINSK_INSL_IfLm64EEENSN_INS2_IJSP_SO_SU_EEESV_EEEEEEDaS17_i:
        /* <DEDUP_REMOVED lines=13> */
[----:B-1---5:R-:W-:Y:S05]  /*10c10*/  CALL.REL.NOINC `($_ZN7cutlass13device_kernelIN5flash19enable_sm80_to_sm89INS1_16FlashAttnBwdSm80INS1_25CollectiveMainloopBwdSm80ILi2ELi2EN4cute5tupleIJNS5_1CILi128EEES8_NS7_ILi64EEEEEENS_10bfloat16_tEfNS_4arch4Sm80ELb1ELb0ELb1ELb1ELb1ELb0ELb0ELb0ELi2ELi4ELi4ELi4ELb0EEENS1_24CollectiveEpilogueBwdGQAISA_fSD_Li256ELb1ELb1EEENS1_25SingleTileBwdLPTSchedulerILb1ELi128ELb1EEEEEEEEEvNT_6ParamsE$_ZZN4cute7idx2crdIiNS_5tupleIJNS_1CILi32EEENS2_ILi4EEENS2_ILi2EEENS2_ILi1EEEEEENS1_IJS6_S3_NS2_ILi128EEENS2_ILi0EEEEEEEEDaRKT_RKT0_RKT1_ENKUlRKT_RKT0_E_clIS3_S6_EEDaSM_SP_) ;  /* 0xfffff45000007944 */ /* 0x022fea0003c3ffff */
[----:B------:R-:W-:Y:S02]  /*10c20*/  MOV R4, 0x10c40 ;  /* 0x00010c4000047802 */ /* 0x000fe40000000f00 */
[----:B------:R-:W-:Y:S05]  /*10c30*/  CALL.REL.NOINC `($_ZN7cutlass13device_kernelIN5flash19enable_sm80_to_sm89INS1_16FlashAttnBwdSm80INS1_25CollectiveMainloopBwdSm80ILi2ELi2EN4cute5tupleIJNS5_1CILi128EEES8_NS7_ILi64EEEEEENS_10bfloat16_tEfNS_4arch4Sm80ELb1ELb0ELb1ELb1ELb1ELb0ELb0ELb0ELi2ELi4ELi4ELi4ELb0EEENS1_24CollectiveEpilogueBwdGQAISA_fSD_Li256ELb1ELb1EEENS1_25SingleTileBwdLPTSchedulerILb1ELi128ELb1EEEEEEEEEvNT_6ParamsE$_ZZN4cute7idx2crdIiNS_5tupleIJNS_1CILi32EEENS2_ILi4EEENS2_ILi2EEENS2_ILi1EEEEEENS1_IJS6_S3_NS2_ILi128EEENS2_ILi0EEEEEEEEDaRKT_RKT0_RKT1_ENKUlRKT_RKT0_E_clIS4_S3_EEDaSM_SP_) ;  /* 0xfffff49000007944 */ /* 0x000fea0003c3ffff */
[----:B------:R1:W-:Y:S01]  /*10c40*/  STL [R1+0x1388], R6 ;  /* 0x0013880601007387 */ /* 0x0003e20000100800 */
[----:B------:R-:W-:-:S03]  /*10c50*/  MOV R4, 0x10c70 ;  /* 0x00010c7000047802 */ /* 0x000fc60000000f00 */
[----:B-1----:R-:W-:Y:S05]  /*10c60*/  CALL.REL.NOINC `($_ZN7cutlass13device_kernelIN5flash19enable_sm80_to_sm89INS1_16FlashAttnBwdSm80INS1_25CollectiveMainloopBwdSm80ILi2ELi2EN4cute5tupleIJNS5_1CILi128EEES8_NS7_ILi64EEEEEENS_10bfloat16_tEfNS_4arch4Sm80ELb1ELb0ELb1ELb1ELb1ELb0ELb0ELb0ELi2ELi4ELi4ELi4ELb0EEENS1_24CollectiveEpilogueBwdGQAISA_fSD_Li256ELb1ELb1EEENS1_25SingleTileBwdLPTSchedulerILb1ELi128ELb1EEEEEEEEEvNT_6ParamsE$_ZZN4cute7idx2crdIiNS_5tupleIJNS_1CILi32EEENS2_ILi4EEENS2_ILi2EEENS2_ILi1EEEEEENS1_IJS6_S3_NS2_ILi128EEENS2_ILi0EEEEEEEEDaRKT_RKT0_RKT1_ENKUlRKT_RKT0_E_clIS5_S8_EEDaSM_SP_) ;  /* 0xfffff4f000007944 */ /* 0x002fea0003c3ffff */
[----:B------:R1:W-:Y:S01]  /*10c70*/  STL [R1+0x1394], R2 ;  /* 0x0013940201007387 */ /* 0x0003e20000100800 */
[----:B------:R-:W-:-:S03]  /*10c80*/  MOV R4, 0x10ca0 ;  /* 0x00010ca000047802 */ /* 0x000fc60000000f00 */
[----:B-1----:R-:W-:Y:S05]  /*10c90*/  CALL.REL.NOINC `($_ZN7cutlass13device_kernelIN5flash19enable_sm80_to_sm89INS1_16FlashAttnBwdSm80INS1_25CollectiveMainloopBwdSm80ILi2ELi2EN4cute5tupleIJNS5_1CILi128EEES8_NS7_ILi64EEEEEENS_10bfloat16_tEfNS_4arch4Sm80ELb1ELb0ELb1ELb1ELb1ELb0ELb0ELb0ELi2ELi4ELi4ELi4ELb0EEENS1_24CollectiveEpilogueBwdGQAISA_fSD_Li256ELb1ELb1EEENS1_25SingleTileBwdLPTSchedulerILb1ELi128ELb1EEEEEEEEEvNT_6ParamsE$_ZZN4cute9transformINS_5tupleIJNS_1CILi32EEENS2_ILi4EEENS2_ILi2EEENS2_ILi1EEEEEENS1_IJS6_S3_NS2_ILi128EEENS2_ILi0EEEEEEZNS_7idx2crdIiS7_SA_EEDaRKT_RKT0_RKT1_EUlRKT_RKT0_E_EEDaSE_SH_OSI_ENKUlDpSN_E_clIJiiiS9_EEEDaST_) ;  /* 0xfffff5d000007944 */ /* 0x002fea0003c3ffff */
[----:B------:R-:W-:Y:S02]  /*10ca0*/  MOV R4, 0x10cc0 ;  /* 0x00010cc000047802 */ /* 0x000fe40000000f00 */
[----:B--2--5:R-:W-:Y:S05]  /*10cb0*/  CALL.REL.NOINC `($_ZN7cutlass13device_kernelIN5flash19enable_sm80_to_sm89INS1_16FlashAttnBwdSm80INS1_25CollectiveMainloopBwdSm80ILi2ELi2EN4cute5tupleIJNS5_1CILi128EEES8_NS7_ILi64EEEEEENS_10bfloat16_tEfNS_4arch4Sm80ELb1ELb0ELb1ELb1ELb1ELb0ELb0ELb0ELi2ELi4ELi4ELi4ELb0EEENS1_24CollectiveEpilogueBwdGQAISA_fSD_Li256ELb1ELb1EEENS1_25SingleTileBwdLPTSchedulerILb1ELi128ELb1EEEEEEEEEvNT_6ParamsE$_ZZN4cute7crd2crdINS_5tupleIJiiiNS_1CILi0EEEEEENS1_IJNS2_ILi32EEENS2_ILi4EEENS2_ILi2EEENS2_ILi1EEEEEENS1_IJS8_S8_S8_S8_EEEEEDaRKT_RKT0_RKT1_ENKUlRKT_RKT0_RKT1_E_clIiS5_S8_EEDaSM_SP_SS_) ;  /* 0xffffe93000007944 */ /* 0x024fea0003c3ffff */
[----:B------:R-:W-:Y:S02]  /*10cc0*/  MOV R8, R2 ;  /* 0x0000000200087202 */ /* 0x000fe40000000f00 */
[----:B------:R-:W-:Y:S02]  /*10cd0*/  MOV R2, 0x10cf0 ;  /* 0x00010cf000027802 */ /* 0x000fe40000000f00 */
[----:B------:R-:W-:Y:S05]  /*10ce0*/  CALL.REL.NOINC `($_ZN7cutlass13device_kernelIN5flash19enable_sm80_to_sm89INS1_16FlashAttnBwdSm80INS1_25CollectiveMainloopBwdSm80ILi2ELi2EN4cute5tupleIJNS5_1CILi128EEES8_NS7_ILi64EEEEEENS_10bfloat16_tEfNS_4arch4Sm80ELb1ELb0ELb1ELb1ELb1ELb0ELb0ELb0ELi2ELi4ELi4ELi4ELb0EEENS1_24CollectiveEpilogueBwdGQAISA_fSD_Li256ELb1ELb1EEENS1_25SingleTileBwdLPTSchedulerILb1ELi128ELb1EEEEEEEEEvNT_6ParamsE$_ZZN4cute7crd2crdINS_5tupleIJiiiNS_1CILi0EEEEEENS1_IJNS2_ILi32EEENS2_ILi4EEENS2_ILi2EEENS2_ILi1EEEEEENS1_IJS8_S8_S8_S8_EEEEEDaRKT_RKT0_RKT1_ENKUlRKT_RKT0_RKT1_E_clIiS6_S8_EEDaSM_SP_SS_) ;  /* 0xffffe93000007944 */ /* 0x000fea0003c3ffff */
[----:B------:R1:W-:Y:S01]  /*10cf0*/  STL [R1+0x1388], R3 ;  /* 0x0013880301007387 */ /* 0x0003e20000100800 */
[----:B------:R-:W-:-:S03]  /*10d00*/  MOV R2, 0x10d20 ;  /* 0x00010d2000027802 */ /* 0x000fc60000000f00 */
[----:B-1----:R-:W-:Y:S05]  /*10d10*/  CALL.REL.NOINC `($_ZN7cutlass13device_kernelIN5flash19enable_sm80_to_sm89INS1_16FlashAttnBwdSm80INS1_25CollectiveMainloopBwdSm80ILi2ELi2EN4cute5tupleIJNS5_1CILi128EEES8_NS7_ILi64EEEEEENS_10bfloat16_tEfNS_4arch4Sm80ELb1ELb0ELb1ELb1ELb1ELb0ELb0ELb0ELi2ELi4ELi4ELi4ELb0EEENS1_24CollectiveEpilogueBwdGQAISA_fSD_Li256ELb1ELb1EEENS1_25SingleTileBwdLPTSchedulerILb1ELi128ELb1EEEEEEEEEvNT_6ParamsE$_ZZN4cute7crd2crdINS_5tupleIJiiiNS_1CILi0EEEEEENS1_IJNS2_ILi32EEENS2_ILi4EEENS2_ILi2EEENS2_ILi1EEEEEENS1_IJS8_S8_S8_S8_EEEEEDaRKT_RKT0_RKT1_ENKUlRKT_RKT0_RKT1_E_clIiS7_S8_EEDaSM_SP_SS_) ;  /* 0xffffe93000007944 */ /* 0x002fea0003c3ffff */
[----:B------:R1:W-:Y:S01]  /*10d20*/  STL [R1+0x1394], R5 ;  /* 0x0013940501007387 */ /* 0x0003e20000100800 */
[----:B------:R-:W-:-:S03]  /*10d30*/  MOV R4, 0x10d50 ;  /* 0x00010d5000047802 */ /* 0x000fc60000000f00 */
[----:B-1----:R-:W-:Y:S05]  /*10d40*/  CALL.REL.NOINC `($_ZN7cutlass13device_kernelIN5flash19enable_sm80_to_sm89INS1_16FlashAttnBwdSm80INS1_25CollectiveMainloopBwdSm80ILi2ELi2EN4cute5tupleIJNS5_1CILi128EEES8_NS7_ILi64EEEEEENS_10bfloat16_tEfNS_4arch4Sm80ELb1ELb0ELb1ELb1ELb1ELb0ELb0ELb0ELi2ELi4ELi4ELi4ELb0EEENS1_24CollectiveEpilogueBwdGQAISA_fSD_Li256ELb1ELb1EEENS1_25SingleTileBwdLPTSchedulerILb1ELi128ELb1EEEEEEEEEvNT_6ParamsE$_ZZN4cute9transformINS_5tupleIJiiiNS_1CILi0EEEEEENS1_IJNS2_ILi32EEENS2_ILi4EEENS2_ILi2EEENS2_ILi1EEEEEENS1_IJS8_S8_S8_S8_EEEZNS_7crd2crdIS4_S9_SA_EEDaRKT_RKT0_RKT1_EUlRKT_RKT0_RKT1_E_EEDaSE_SH_SK_OT2_ENKUlDpSN_E_clIJiiiS3_EEEDaSX_) ;  /* 0xfffff6c000007944 */ /* 0x002fea0003c3ffff */
[----:B-----5:R2:W-:Y:S01]  /*10d50*/  STL [R1+0x13a8], R8 ;  /* 0x0013a80801007387 */ /* 0x0205e20000100800 */
[----:B------:R-:W-:Y:S01]  /*10d60*/  IADD3 R46, R7, 0x30, RZ ;  /* 0x00000030072e7810 */ /* 0x000fe20007ffe0ff */
[----:B------:R-:W-:Y:S01]  /*10d70*/  IMAD.MOV.U32 R4, RZ, RZ, R2 ;  /* 0x000000ffff047224 */ /* 0x000fe200078e0002 */
[----:B------:R-:W-:Y:S01]  /*10d80*/  MOV R6, 0x10dd0 ;  /* 0x00010dd000067802 */ /* 0x000fe20000000f00 */
[----:B------:R2:W-:Y:S01]  /*10d90*/  STL.U8 [R1+0x139c], RZ ;  /* 0x00139cff01007387 */ /* 0x0005e20000100000 */
[----:B------:R-:W-:-:S03]  /*10da0*/  IMAD.MOV.U32 R47, RZ, RZ, RZ ;  /* 0x000000ffff2f7224 */ /* 0x000fc600078e00ff */
[----:B------:R2:W-:Y:S04]  /*10db0*/  STL.64 [R1+0x13a0], R2 ;  /* 0x0013a00201007387 */ /* 0x0005e80000100a00 */
[----:B-12---:R-:W-:Y:S05]  /*10dc0*/  CALL.REL.NOINC `($_ZN7cutlass13device_kernelIN5flash19enable_sm80_to_sm89INS1_16FlashAttnBwdSm80INS1_25CollectiveMainloopBwdSm80ILi2ELi2EN4cute5tupleIJNS5_1CILi128EEES8_NS7_ILi64EEEEEENS_10bfloat16_tEfNS_4arch4Sm80ELb1ELb0ELb1ELb1ELb1ELb0ELb0ELb0ELi2ELi4ELi4ELi4ELb0EEENS1_24CollectiveEpilogueBwdGQAISA_fSD_Li256ELb1ELb1EEENS1_25SingleTileBwdLPTSchedulerILb1ELi128ELb1EEEEEEEEEvNT_6ParamsE$_ZN4cute3eso3ESOILb1ELb0EJNS_6LayoutINS_5tupleIJNS3_IJNS3_IJNS_1CILi4EEENS4_ILi8EEEEEENS3_IJS5_NS4_ILi2EEEEEEEEENS3_IJNS3_IJS8_S8_EEENS3_IJS8_S6_EEEEEEEEENS3_IJNS3_IJNS3_IJNS_11ScaledBasisIS8_JLi1EEEENSF_INS4_ILi1EEEJLi0EEEEEEENS3_IJNSF_INS4_ILi16EEEJLi0EEEENSF_IS6_JLi1EEEEEEEEEENS3_IJNS3_IJNSF_ISH_JLi1EEEENSF_IS6_JLi0EEEEEEENS3_IJNSF_INS4_ILi64EEEJLi0EEEENSF_ISK_JLi1EEEEEEEEEEEEEEENS_10ViewEngineINS_23ArithmeticTupleIteratorINS_15ArithmeticTupleIJNS4_ILi0EEES12_EEEEEEEEEC2ERKSY_RKS15_) ;  /* 0xffff88a000007944 */ /* 0x006fea0003c3ffff */
[----:B------:R-:W-:Y:S01]  /*10dd0*/  IMAD.MOV.U32 R10, RZ, RZ, R3 ;  /* 0x000000ffff0a7224 */ /* 0x000fe200078e0003 */
[----:B-1----:R-:W-:Y:S01]  /*10de0*/  IADD3 R2, R7, 0x28, RZ ;  /* 0x0000002807027810 */ /* 0x002fe20007ffe0ff */
[----:B------:R-:W-:Y:S01]  /*10df0*/  IMAD.MOV.U32 R3, RZ, RZ, R81 ;  /* 0x000000ffff037224 */ /* 0x000fe200078e0051 */
[----:B------:R-:W-:Y:S02]  /*10e00*/  MOV R8, 0x10e20 ;  /* 0x00010e2000087802 */ /* 0x000fe40000000f00 */
[----:B------:R-:W-:Y:S05]  /*10e10*/  CALL.REL.NOINC `($_ZN7cutlass13device_kernelIN5flash19enable_sm80_to_sm89INS1_16FlashAttnBwdSm80INS1_25CollectiveMainloopBwdSm80ILi2ELi2EN4cute5tupleIJNS5_1CILi128EEES8_NS7_ILi64EEEEEENS_10bfloat16_tEfNS_4arch4Sm80ELb1ELb0ELb1ELb1ELb1ELb0ELb0ELb0ELi2ELi4ELi4ELi4ELb0EEENS1_24CollectiveEpilogueBwdGQAISA_fSD_Li256ELb1ELb1EEENS1_25SingleTileBwdLPTSchedulerILb1ELi128ELb1EEEEEEEEEvNT_6ParamsE$_ZN4cute3eso3ESOILb0ELb0EJiiEEC2ERKiS4_) ;  /* 0xffff635000007944 */ /* 0x000fea0003c3ffff */
[----:B-1----:R-:W2:Y:S01]  /*10e20*/  LDL.64 R2, [R1+0x1388] ;  /* 0x0013880001027983 */ /* 0x002ea20000100a00 */
[----:B------:R-:W-:-:S03]  /*10e30*/  MOV R6, 0x10e70 ;  /* 0x00010e7000067802 */ /* 0x000fc60000000f00 */
[----:B--2---:R1:W-:Y:S04]  /*10e40*/  STL [R1+0x1394], R2 ;  /* 0x0013940201007387 */ /* 0x0043e80000100800 */
[----:B------:R1:W-:Y:S02]  /*10e50*/  STL [R1+0x1398], R3 ;  /* 0x0013980301007387 */ /* 0x0003e40000100800 */
[----:B-1----:R-:W-:Y:S05]  /*10e60*/  CALL.REL.NOINC `($_ZN7cutlass13device_kernelIN5flash19enable_sm80_to_sm89INS1_16FlashAttnBwdSm80INS1_25CollectiveMainloopBwdSm80ILi2ELi2EN4cute5tupleIJNS5_1CILi128EEES8_NS7_ILi64EEEEEENS_10bfloat16_tEfNS_4arch4Sm80ELb1ELb0ELb1ELb1ELb1ELb0ELb0ELb0ELi2ELi4ELi4ELi4ELb0EEENS1_24CollectiveEpilogueBwdGQAISA_fSD_Li256ELb1ELb1EEENS1_25SingleTileBwdLPTSchedulerILb1ELi128ELb1EEEEEEEEEvNT_6ParamsE$_ZN4cute3eso3ESOILb0ELb0EJiNS_5tupleIJiiEEEEEC2ERKiRKS3_) ;  /* 0xffff626000007944 */ /* 0x002fea0003c3ffff */
[----:B------:R2:W5:Y:S04]  /*10e70*/  LDL R5, [R1+0x1390] ;  /* 0x0013900001057983 */ /* 0x0005680000100800 */
[----:B-1----:R2:W5:Y:S01]  /*10e80*/  LDL.64 R2, [R1+0x1388] ;  /* 0x0013880001027983 */ /* 0x0025620000100a00 */
[----:B------:R-:W-:-:S03]  /*10e90*/  MOV R6, 0x10eb0 ;  /* 0x00010eb000067802 */ /* 0x000fc60000000f00 */
[----:B--2--5:R-:W-:Y:S05]  /*10ea0*/  CALL.REL.NOINC `($_ZN7cutlass13device_kernelIN5flash19enable_sm80_to_sm89INS1_16FlashAttnBwdSm80INS1_25CollectiveMainloopBwdSm80ILi2ELi2EN4cute5tupleIJNS5_1CILi128EEES8_NS7_ILi64EEEEEENS_10bfloat16_tEfNS_4arch4Sm80ELb1ELb0ELb1ELb1ELb1ELb0ELb0ELb0ELi2ELi4ELi4ELi4ELb0EEENS1_24CollectiveEpilogueBwdGQAISA_fSD_Li256ELb1ELb1EEENS1_25SingleTileBwdLPTSchedulerILb1ELi128ELb1EEEEEEEEEvNT_6ParamsE$_ZN4cute3eso3ESOILb0ELb1EJNS_5tupleIJiNS2_IJiiEEEEEENS2_IJNS_10UnderscoreENS2_IJS5_S5_EEEEEEEEC2ERKS4_RKS7_) ;  /* 0xffff68a000007944 */ /* 0x024fea0003c3ffff */
        /* <DEDUP_REMOVED lines=10> */
[----:B-1---5:R-:W-:Y:S05]  /*10f50*/  CALL.REL.NOINC `($_ZN7cutlass13device_kernelIN5flash19enable_sm80_to_sm89INS1_16FlashAttnBwdSm80INS1_25CollectiveMainloopBwdSm80ILi2ELi2EN4cute5tupleIJNS5_1CILi128EEES8_NS7_ILi64EEEEEENS_10bfloat16_tEfNS_4arch4Sm80ELb1ELb0ELb1ELb1ELb1ELb0ELb0ELb0ELi2ELi4ELi4ELi4ELb0EEENS1_24CollectiveEpilogueBwdGQAISA_fSD_Li256ELb1ELb1EEENS1_25SingleTileBwdLPTSchedulerILb1ELi128ELb1EEEEEEEEEvNT_6ParamsE$_ZN4cute5tupleIJiEEC2ERKi) ;  /* 0xffffa67000007944 */ /* 0x022fea0003c3ffff */
[----:B------:R1:W5:Y:S01]  /*10f60*/  LDL R6, [R1+0x1388] ;  /* 0x0013880001067983 */ /* 0x0003620000100800 */
[----:B------:R-:W-:Y:S01]  /*10f70*/  IMAD.MOV.U32 R3, RZ, RZ, R4 ;  /* 0x000000ffff037224 */ /* 0x000fe200078e0004 */
[----:B------:R-:W-:Y:S02]  /*10f80*/  MOV R2, R81 ;  /* 0x0000005100027202 */ /* 0x000fe40000000f00 */
        /* <DEDUP_REMOVED lines=9> */
[----:B------:R-:W-:-:S02]  /*11020*/  MOV R6, 0x11040 ;  /* 0x0001104000067802 */ /* 0x000fc40000000f00 */
[----:B-1---5:R-:W-:Y:S05]  /*11030*/  CALL.REL.NOINC `($_ZN7cutlass13device_kernelIN5flash19enable_sm80_to_sm89INS1_16FlashAttnBwdSm80INS1_25CollectiveMainloopBwdSm80ILi2ELi2EN4cute5tupleIJNS5_1CILi128EEES8_NS7_ILi64EEEEEENS_10bfloat16_tEfNS_4arch4Sm80ELb1ELb0ELb1ELb1ELb1ELb0ELb0ELb0ELi2ELi4ELi4ELi4ELb0EEENS1_24CollectiveEpilogueBwdGQAISA_fSD_Li256ELb1ELb1EEENS1_25SingleTileBwdLPTSchedulerILb1ELi128ELb1EEEEEEEEEvNT_6ParamsE$_ZN4cute5tupleIJNS_1CILi0EEEiEEC2ERKS2_RKi) ;  /* 0xffffa4a000007944 */ /* 0x022fea0003c3ffff */
[----:B------:R1:W5:Y:S01]  /*11040*/  LDL R54, [R1+0x1388] ;  /* 0x0013880001367983 */ /* 0x0003620000100800 */
[----:B------:R-:W-:Y:S01]  /*11050*/  IMAD.MOV.U32 R3, RZ, RZ, R4 ;  /* 0x000000ffff037224 */ /* 0x000fe200078e0004 */
[----:B------:R-:W-:-:S02]  /*11060*/  MOV R2, R7 ;  /* 0x0000000700027202 */ /* 0x000fc40000000f00 */
[----:B------:R-:W-:Y:S02]  /*11070*/  MOV R10, 0x11090 ;  /* 0x00011090000a7802 */ /* 0x000fe40000000f00 */
[----:B-1---5:R-:W-:Y:S05]  /*11080*/  CALL.REL.NOINC `($_ZN7cutlass13device_kernelIN5flash19enable_sm80_to_sm89INS1_16FlashAttnBwdSm80INS1_25CollectiveMainloopBwdSm80ILi2ELi2EN4cute5tupleIJNS5_1CILi128EEES8_NS7_ILi64EEEEEENS_10bfloat16_tEfNS_4arch4Sm80ELb1ELb0ELb1ELb1ELb1ELb0ELb0ELb0ELi2ELi4ELi4ELi4ELb0EEENS1_24CollectiveEpilogueBwdGQAISA_fSD_Li256ELb1ELb1EEENS1_25SingleTileBwdLPTSchedulerILb1ELi128ELb1EEEEEEEEEvNT_6ParamsE$_ZN4cute5tupleIJiEEC2ERKi) ;  /* 0xffffa54000007944 */ /* 0x022fea0003c3ffff */
[----:B------:R1:W5:Y:S01]  /*11090*/  LDL R3, [R1+0x1380] ;  /* 0x0013800001037983 */ /* 0x0003620000100800 */
[----:B------:R-:W-:Y:S02]  /*110a0*/  MOV R2, R81 ;  /* 0x0000005100027202 */ /* 0x000fe40000000f00 */
[----:B------:R-:W-:Y:S02]  /*110b0*/  MOV R10, 0x110d0 ;  /* 0x000110d0000a7802 */ /* 0x000fe40000000f00 */
[----:B-1---5:R-:W-:Y:S05]  /*110c0*/  CALL.REL.NOINC `($_ZN7cutlass13device_kernelIN5flash19enable_sm80_to_sm89INS1_16FlashAttnBwdSm80INS1_25CollectiveMainloopBwdSm80ILi2ELi2EN4cute5tupleIJNS5_1CILi128EEES8_NS7_ILi64EEEEEENS_10bfloat16_tEfNS_4arch4Sm80ELb1ELb0ELb1ELb1ELb1ELb0ELb0ELb0ELi2ELi4ELi4ELi4ELb0EEENS1_24CollectiveEpilogueBwdGQAISA_fSD_Li256ELb1ELb1EEENS1_25SingleTileBwdLPTSchedulerILb1ELi128ELb1EEEEEEEEEvNT_6ParamsE$_ZN4cute5tupleIJiEEC2ERKi) ;  /* 0xffffa50000007944 */ /* 0x022fea0003c3ffff */
[----:B------:R1:W5:Y:S01]  /*110d0*/  LDL R3, [R1+0x1388] ;  /* 0x0013880001037983 */ /* 0x0003620000100800 */
[----:B------:R-:W-:Y:S02]  /*110e0*/  MOV R2, R81 ;  /* 0x0000005100027202 */ /* 0x000fe40000000f00 */
[----:B------:R-:W-:Y:S02]  /*110f0*/  MOV R6, 0x11110 ;  /* 0x0001111000067802 */ /* 0x000fe40000000f00 */
[----:B-1---5:R-:W-:Y:S05]  /*11100*/  CALL.REL.NOINC `($_ZN7cutlass13device_kernelIN5flash19enable_sm80_to_sm89INS1_16FlashAttnBwdSm80INS1_25CollectiveMainloopBwdSm80ILi2ELi2EN4cute5tupleIJNS5_1CILi128EEES8_NS7_ILi64EEEEEENS_10bfloat16_tEfNS_4arch4Sm80ELb1ELb0ELb1ELb1ELb1ELb0ELb0ELb0ELi2ELi4ELi4ELi4ELb0EEENS1_24CollectiveEpilogueBwdGQAISA_fSD_Li256ELb1ELb1EEENS1_25SingleTileBwdLPTSchedulerILb1ELi128ELb1EEEEEEEEEvNT_6ParamsE$_ZN4cute3eso3ESOILb0ELb1EJiNS_1CILi0EEEEEC2ERKiRKS3_) ;  /* 0xffff685000007944 */ /* 0x022fea0003c3ffff */
[----:B------:R2:W5:Y:S01]  /*11110*/  LDL R10, [R1+0x1388] ;  /* 0x00138800010a7983 */ /* 0x0005620000100800 */
[----:B------:R-:W-:-:S03]  /*11120*/  MOV R4, 0x11150 ;  /* 0x0001115000047802 */ /* 0x000fc60000000f00 */
[----:B------:R2:W-:Y:S04]  /*11130*/  STL [R1+0x1388], R54 ;  /* 0x0013883601007387 */ /* 0x0005e80000100800 */
[----:B-12--5:R-:W-:Y:S05]  /*11140*/  CALL.REL.NOINC `($_ZN7cutlass13device_kernelIN5flash19enable_sm80_to_sm89INS1_16FlashAttnBwdSm80INS1_25CollectiveMainloopBwdSm80ILi2ELi2EN4cute5tupleIJNS5_1CILi128EEES8_NS7_ILi64EEEEEENS_10bfloat16_tEfNS_4arch4Sm80ELb1ELb0ELb1ELb1ELb1ELb0ELb0ELb0ELi2ELi4ELi4ELi4ELb0EEENS1_24CollectiveEpilogueBwdGQAISA_fSD_Li256ELb1ELb1EEENS1_25SingleTileBwdLPTSchedulerILb1ELi128ELb1EEEEEEEEEvNT_6ParamsE$_ZZN4cuteplIJNS_1CILi0EEEiEJiEEEDaRKNS_15ArithmeticTupleIJDpT_EEERKNS3_IJDpT0_EEEENKUlDpRKT_E_clIJiiEEEDaSH_) ;  /* 0xfffff5f000007944 */ /* 0x026fea0003c3ffff */
[----:B------:R-:W-:Y:S01]  /*11150*/  IMAD.SHL.U32 R3, R5, 0x10, RZ ;  /* 0x0000001005037824 */ /* 0x000fe200078e00ff */
[----:B------:R-:W-:Y:S02]  /*11160*/  MOV R2, R81 ;  /* 0x0000005100027202 */ /* 0x000fe40000000f00 */
[----:B------:R-:W-:Y:S02]  /*11170*/  MOV R10, 0x11190 ;  /* 0x00011190000a7802 */ /* 0x000fe40000000f00 */
[----:B-1---5:R-:W-:Y:S05]  /*11180*/  CALL.REL.NOINC `($_ZN7cutlass13device_kernelIN5flash19enable_sm80_to_sm89INS1_16FlashAttnBwdSm80INS1_25CollectiveMainloopBwdSm80ILi2ELi2EN4cute5tupleIJNS5_1CILi128EEES8_NS7_ILi64EEEEEENS_10bfloat16_tEfNS_4arch4Sm80ELb1ELb0ELb1ELb1ELb1ELb0ELb0ELb0ELi2ELi4ELi4ELi4ELb0EEENS1_24CollectiveEpilogueBwdGQAISA_fSD_Li256ELb1ELb1EEENS1_25SingleTileBwdLPTSchedulerILb1ELi128ELb1EEEEEEEEEvNT_6ParamsE$_ZN4cute5tupleIJiEEC2ERKi) ;  /* 0xffffa44000007944 */ /* 0x022fea0003c3ffff */
[----:B------:R1:W5:Y:S01]  /*11190*/  LDL R4, [R1+0x1388] ;  /* 0x0013880001047983 */ /* 0x0003620000100800 */
[----:B------:R-:W-:Y:S01]  /*111a0*/  IMAD.SHL.U32 R3, R52, 0x8, RZ ;  /* 0x0000000834037824 */ /* 0x000fe200078e00ff */
        /* <DEDUP_REMOVED lines=20> */
[----:B-1---5:R-:W-:Y:S05]  /*112f0*/  CALL.REL.NOINC `($_ZN7cutlass13device_kernelIN5flash19enable_sm80_to_sm89INS1_16FlashAttnBwdSm80INS1_25CollectiveMainloopBwdSm80ILi2ELi2EN4cute5tupleIJNS5_1CILi128EEES8_NS7_ILi64EEEEEENS_10bfloat16_tEfNS_4arch4Sm80ELb1ELb0ELb1ELb1ELb1ELb0ELb0ELb0ELi2ELi4ELi4ELi4ELb0EEENS1_24CollectiveEpilogueBwdGQAISA_fSD_Li256ELb1ELb1EEENS1_25SingleTileBwdLPTSchedulerILb1ELi128ELb1EEEEEEEEEvNT_6ParamsE$_ZN4cute5tupleIJNS_1CILi0EEEiEEC2ERKS2_RKi) ;  /* 0xffffa1e000007944 */ /* 0x022fea0003c3ffff */
[----:B------:R1:W5:Y:S01]  /*11300*/  LDL R52, [R1+0x1388] ;  /* 0x0013880001347983 */ /* 0x0003620000100800 */
[----:B------:R-:W-:Y:S01]  /*11310*/  IMAD.MOV.U32 R3, RZ, RZ, R4 ;  /* 0x000000ffff037224 */ /* 0x000fe200078e0004 */
[----:B------:R-:W-:Y:S02]  /*11320*/  MOV R2, R81 ;  /* 0x0000005100027202 */ /* 0x000fe40000000f00 */
[----:B------:R-:W-:-:S02]  /*11330*/  MOV R6, 0x11350 ;  /* 0x0001135000067802 */ /* 0x000fc40000000f00 */
[----:B-1---5:R-:W-:Y:S05]  /*11340*/  CALL.REL.NOINC `($_ZN7cutlass13device_kernelIN5flash19enable_sm80_to_sm89INS1_16FlashAttnBwdSm80INS1_25CollectiveMainloopBwdSm80ILi2ELi2EN4cute5tupleIJNS5_1CILi128EEES8_NS7_ILi64EEEEEENS_10bfloat16_tEfNS_4arch4Sm80ELb1ELb0ELb1ELb1ELb1ELb0ELb0ELb0ELi2ELi4ELi4ELi4ELb0EEENS1_24CollectiveEpilogueBwdGQAISA_fSD_Li256ELb1ELb1EEENS1_25SingleTileBwdLPTSchedulerILb1ELi128ELb1EEEEEEEEEvNT_6ParamsE$_ZN4cute3eso3ESOILb0ELb1EJiNS_1CILi0EEEEEC2ERKiRKS3_) ;  /* 0xffff661000007944 */ /* 0x022fea0003c3ffff */
[----:B------:R2:W5:Y:S01]  /*11350*/  LDL R10, [R1+0x1388] ;  /* 0x00138800010a7983 */ /* 0x0005620000100800 */
[----:B------:R-:W-:-:S02]  /*11360*/  MOV R11, R81 ;  /* 0x00000051000b7202 */ /* 0x000fc40000000f00 */
[----:B------:R-:W-:Y:S01]  /*11370*/  MOV R86, 0x113a0 ;  /* 0x000113a000567802 */ /* 0x000fe20000000f00 */
[----:B------:R2:W-:Y:S04]  /*11380*/  STL [R1+0x1388], R52 ;  /* 0x0013883401007387 */ /* 0x0005e80000100800 */
[----:B-12--5:R-:W-:Y:S05]  /*11390*/  CALL.REL.NOINC `($_ZN7cutlass13device_kernelIN5flash19enable_sm80_to_sm89INS1_16FlashAttnBwdSm80INS1_25CollectiveMainloopBwdSm80ILi2ELi2EN4cute5tupleIJNS5_1CILi128EEES8_NS7_ILi64EEEEEENS_10bfloat16_tEfNS_4arch4Sm80ELb1ELb0ELb1ELb1ELb1ELb0ELb0ELb0ELi2ELi4ELi4ELi4ELb0EEENS1_24CollectiveEpilogueBwdGQAISA_fSD_Li256ELb1ELb1EEENS1_25SingleTileBwdLPTSchedulerILb1ELi128ELb1EEEEEEEEEvNT_6ParamsE$_ZZN4cuteplIJiEJNS_1CILi0EEEiEEEDaRKNS_15ArithmeticTupleIJDpT_EEERKNS3_IJDpT0_EEEENKUlDpRKT_E_clIJiiEEEDaSH_) ;  /* 0xfffff51000007944 */ /* 0x026fea0003c3ffff */
[----:B-----5:R-:W-:Y:S01]  /*113a0*/  IMAD.IADD R4, R3, 0x1, R19 ;  /* 0x0000000103047824 */ /* 0x020fe200078e0213 */
[----:B------:R-:W-:Y:S02]  /*113b0*/  IADD3 R10, R18, R2, RZ ;  /* 0x00000002120a7210 */ /* 0x000fe40007ffe0ff */
[----:B------:R-:W-:Y:S02]  /*113c0*/  MOV R52, 0x113f0 ;  /* 0x000113f000347802 */ /* 0x000fe40000000f00 */
[----:B------:R2:W-:Y:S04]  /*113d0*/  STL [R1+0x1388], R4 ;  /* 0x0013880401007387 */ /* 0x0005e80000100800 */
[----:B-12---:R-:W-:Y:S05]  /*113e0*/  CALL.REL.NOINC `($_ZN7cutlass13device_kernelIN5flash19enable_sm80_to_sm89INS1_16FlashAttnBwdSm80INS1_25CollectiveMainloopBwdSm80ILi2ELi2EN4cute5tupleIJNS5_1CILi128EEES8_NS7_ILi64EEEEEENS_10bfloat16_tEfNS_4arch4Sm80ELb1ELb0ELb1ELb1ELb1ELb0ELb0ELb0ELi2ELi4ELi4ELi4ELb0EEENS1_24CollectiveEpilogueBwdGQAISA_fSD_Li256ELb1ELb1EEENS1_25SingleTileBwdLPTSchedulerILb1ELi128ELb1EEEEEEEEEvNT_6ParamsE$_ZZN4cuteplIJiiEJiiEEEDaRKNS_15ArithmeticTupleIJDpT_EEERKNS1_IJDpT0_EEEENKUlDpRKT_E_clIJiiEEEDaSF_) ;  /* 0xfffff6d000007944 */ /* 0x006fea0003c3ffff */
[----:B-----5:R2:W-:Y:S01]  /*113f0*/  STL [R1+0x1388], R5 ;  /* 0x0013880501007387 */ /* 0x0205e20000100800 */
[----:B------:R-:W-:-:S03]  /*11400*/  MOV R78, 0x11420 ;  /* 0x00011420004e7802 */ /* 0x000fc60000000f00 */
[----:B-12---:R-:W-:Y:S05]  /*11410*/  CALL.REL.NOINC `($_ZN7cutlass13device_kernelIN5flash19enable_sm80_to_sm89INS1_16FlashAttnBwdSm80INS1_25CollectiveMainloopBwdSm80ILi2ELi2EN4cute5tupleIJNS5_1CILi128EEES8_NS7_ILi64EEEEEENS_10bfloat16_tEfNS_4arch4Sm80ELb1ELb0ELb1ELb1ELb1ELb0ELb0ELb0ELi2ELi4ELi4ELi4ELb0EEENS1_24CollectiveEpilogueBwdGQAISA_fSD_Li256ELb1ELb1EEENS1_25SingleTileBwdLPTSchedulerILb1ELi128ELb1EEEEEEEEEvNT_6ParamsE$_ZZN4cuteplIJiiEJNS_1CILi0EEES2_EEEDaRKNS_15ArithmeticTupleIJDpT_EEERKNS3_IJDpT0_EEEENKUlDpRKT_E_clIJiiEEEDaSH_) ;  /* 0xfffff59000007944 */ /* 0x006fea0003c3ffff */
[----:B------:R-:W-:Y:S02]  /*11420*/  MOV R6, 0x11440 ;  /* 0x0001144000067802 */ /* 0x000fe40000000f00 */
[----:B-1---5:R-:W-:Y:S05]  /*11430*/  CALL.REL.NOINC `($_ZN7cutlass13device_kernelIN5flash19enable_sm80_to_sm89INS1_16FlashAttnBwdSm80INS1_25CollectiveMainloopBwdSm80ILi2ELi2EN4cute5tupleIJNS5_1CILi128EEES8_NS7_ILi64EEEEEENS_10bfloat16_tEfNS_4arch4Sm80ELb1ELb0ELb1ELb1ELb1ELb0ELb0ELb0ELi2ELi4ELi4ELi4ELb0EEENS1_24CollectiveEpilogueBwdGQAISA_fSD_Li256ELb1ELb1EEENS1_25SingleTileBwdLPTSchedulerILb1ELi128ELb1EEEEEEEEEvNT_6ParamsE$_ZN4cute3eso3ESOILb1ELb0EJNS_6LayoutINS_5tupleIJNS3_IJNS_1CILi2EEES5_EEES5_NS4_ILi8EEEEEENS3_IJNS3_IJNS_11ScaledBasisINS4_ILi1EEEJLi1EEEENS9_IS7_JLi0EEEEEEENS9_INS4_ILi64EEEJLi0EEEENS9_INS4_ILi16EEEJLi1EEEEEEEEENS_15ArithmeticTupleIJiiEEEEEC2ERKSJ_RKSL_) ;  /* 0xffff8b2000007944 */ /* 0x022fea0003c3ffff */
[----:B------:R-:W2:Y:S01]  /*11440*/  LDL.64 R10, [R1+0x1388] ;  /* 0x00138800010a7983 */ /* 0x000ea20000100a00 */
[----:B-1----:R-:W-:-:S03]  /*11450*/  MOV R4, 0x11480 ;  /* 0x0001148000047802 */ /* 0x002fc60000000f00 */
[----:B--2---:R1:W-:Y:S04]  /*11460*/  STL [R1+0x1388], R11 ;  /* 0x0013880b01007387 */ /* 0x0043e80000100800 */
[----:B-1----:R-:W-:Y:S05]  /*11470*/  CALL.REL.NOINC `($_ZN7cutlass13device_kernelIN5flash19enable_sm80_to_sm89INS1_16FlashAttnBwdSm80INS1_25CollectiveMainloopBwdSm80ILi2ELi2EN4cute5tupleIJNS5_1CILi128EEES8_NS7_ILi64EEEEEENS_10bfloat16_tEfNS_4arch4Sm80ELb1ELb0ELb1ELb1ELb1ELb0ELb0ELb0ELi2ELi4ELi4ELi4ELb0EEENS1_24CollectiveEpilogueBwdGQAISA_fSD_Li256ELb1ELb1EEENS1_25SingleTileBwdLPTSchedulerILb1ELi128ELb1EEEEEEEEEvNT_6ParamsE$_ZZN4cuteplIJNS_1CILi0EEES2_EJiiEEEDaRKNS_15ArithmeticTupleIJDpT_EEERKNS3_IJDpT0_EEEENKUlDpRKT_E_clIJiiEEEDaSH_) ;  /* 0xfffff1d000007944 */ /* 0x002fea0003c3ffff */
[----:B------:R-:W-:Y:S02]  /*11480*/  MOV R6, 0x114a0 ;  /* 0x000114a000067802 */ /* 0x000fe40000000f00 */
[----:B-1---5:R-:W-:Y:S05]  /*11490*/  CALL.REL.NOINC `($_ZN7cutlass13device_kernelIN5flash19enable_sm80_to_sm89INS1_16FlashAttnBwdSm80INS1_25CollectiveMainloopBwdSm80ILi2ELi2EN4cute5tupleIJNS5_1CILi128EEES8_NS7_ILi64EEEEEENS_10bfloat16_tEfNS_4arch4Sm80ELb1ELb0ELb1ELb1ELb1ELb0ELb0ELb0ELi2ELi4ELi4ELi4ELb0EEENS1_24CollectiveEpilogueBwdGQAISA_fSD_Li256ELb1ELb1EEENS1_25SingleTileBwdLPTSchedulerILb1ELi128ELb1EEEEEEEEEvNT_6ParamsE$_ZN4cute3eso3ESOILb1ELb0EJNS_6LayoutINS_5tupleIJNS3_IJNS_1CILi2EEES5_EEES5_NS4_ILi8EEEEEENS3_IJNS3_IJNS_11ScaledBasisINS4_ILi1EEEJLi1EEEENS9_IS7_JLi0EEEEEEENS9_INS4_ILi64EEEJLi0EEEENS9_INS4_ILi16EEEJLi1EEEEEEEEENS_10ViewEngineINS_23ArithmeticTupleIteratorINS_15ArithmeticTupleIJiiEEEEEEEEEC2ERKSJ_RKSP_) ;  /* 0xffff8a6000007944 */ /* 0x022fea0003c3ffff */
[----:B-1----:R1:W5:Y:S01]  /*114a0*/  LDL.64 R2, [R1+0x1388] ;  /* 0x0013880001027983 */ /* 0x0023620000100a00 */
[----:B------:R-:W-:-:S03]  /*114b0*/  MOV R6, 0x114d0 ;  /* 0x000114d000067802 */ /* 0x000fc60000000f00 */
[----:B-1---5:R-:W-:Y:S05]  /*114c0*/  CALL.REL.NOINC `($_ZN7cutlass13device_kernelIN5flash19enable_sm80_to_sm89INS1_16FlashAttnBwdSm80INS1_25CollectiveMainloopBwdSm80ILi2ELi2EN4cute5tupleIJNS5_1CILi128EEES8_NS7_ILi64EEEEEENS_10bfloat16_tEfNS_4arch4Sm80ELb1ELb0ELb1ELb1ELb1ELb0ELb0ELb0ELi2ELi4ELi4ELi4ELb0EEENS1_24CollectiveEpilogueBwdGQAISA_fSD_Li256ELb1ELb1EEENS1_25SingleTileBwdLPTSchedulerILb1ELi128ELb1EEEEEEEEEvNT_6ParamsE$_ZN4cute3eso3ESOILb1ELb0EJNS_6LayoutINS_5tupleIJNS3_IJNS_1CILi2EEES5_EEENS3_IJS5_NS4_ILi8EEEEEEEEENS3_IJNS3_IJS5_NS4_ILi4EEEEEENS3_IJNS4_ILi1EEES7_EEEEEEEENS_10ViewEngineIPfEEEEC2ERKSF_RKSI_) ;  /* 0xffff895000007944 */ /* 0x022fea0003c3ffff */
[----:B-1----:R1:W5:Y:S01]  /*114d0*/  LDL.64 R48, [R1+0x1388] ;  /* 0x0013880001307983 */ /* 0x0023620000100a00 */
[----:B------:R-:W-:-:S03]  /*114e0*/  MOV R6, 0x11500 ;  /* 0x0001150000067802 */ /* 0x000fc60000000f00 */
[----:B-1---5:R-:W-:Y:S05]  /*114f0*/  CALL.REL.NOINC `($_ZN7cutlass13device_kernelIN5flash19enable_sm80_to_sm89INS1_16FlashAttnBwdSm80INS1_25CollectiveMainloopBwdSm80ILi2ELi2EN4cute5tupleIJNS5_1CILi128EEES8_NS7_ILi64EEEEEENS_10bfloat16_tEfNS_4arch4Sm80ELb1ELb0ELb1ELb1ELb1ELb0ELb0ELb0ELi2ELi4ELi4ELi4ELb0EEENS1_24CollectiveEpilogueBwdGQAISA_fSD_Li256ELb1ELb1EEENS1_25SingleTileBwdLPTSchedulerILb1ELi128ELb1EEEEEEEEEvNT_6ParamsE$_ZN4cute3eso3ESOILb1ELb0EJNS_6LayoutINS_5tupleIJNS3_IJNS_1CILi2EEES5_EEENS3_IJS5_NS4_ILi8EEEEEEEEENS3_IJNS3_IJNS_11ScaledBasisIS7_JLi0EEEENSA_INS4_ILi64EEEJLi0EEEEEEENS3_IJNSA_INS4_ILi1EEEJLi1EEEENSA_INS4_ILi16EEEJLi1EEEEEEEEEEEENS_10ViewEngineINS_23ArithmeticTupleIteratorINS_15ArithmeticTupleIJiiEEEEEEEEEC2ERKSL_RKSR_) ;  /* 0xffff88c000007944 */ /* 0x022fea0003c3ffff */
[----:B-1----:R1:W5:Y:S01]  /*11500*/  LDL.64 R4, [R1+0x1388] ;  /* 0x0013880001047983 */ /* 0x0023620000100a00 */
[----:B------:R-:W-:-:S03]  /*11510*/  MOV R6, 0x11530 ;  /* 0x0001153000067802 */ /* 0x000fc60000000f00 */
[----:B-1---5:R-:W-:Y:S05]  /*11520*/  CALL.REL.NOINC `($_ZN7cutlass13device_kernelIN5flash19enable_sm80_to_sm89INS1_16FlashAttnBwdSm80INS1_25CollectiveMainloopBwdSm80ILi2ELi2EN4cute5tupleIJNS5_1CILi128EEES8_NS7_ILi64EEEEEENS_10bfloat16_tEfNS_4arch4Sm80ELb1ELb0ELb1ELb1ELb1ELb0ELb0ELb0ELi2ELi4ELi4ELi4ELb0EEENS1_24CollectiveEpilogueBwdGQAISA_fSD_Li256ELb1ELb1EEENS1_25SingleTileBwdLPTSchedulerILb1ELi128ELb1EEEEEEEEEvNT_6ParamsE$_ZN4cute3eso3ESOILb1ELb0EJNS_6LayoutINS_5tupleIJNS3_IJNS3_IJNS_1CILi4EEENS4_ILi8EEEEEENS3_IJS5_NS4_ILi2EEEEEEEEENS3_IJNS3_IJS8_S8_EEENS3_IJS8_S6_EEEEEEEEENS3_IJNS3_IJNS3_IJNS_11ScaledBasisIS8_JLi1EEEENSF_INS4_ILi1EEEJLi0EEEEEEENS3_IJNSF_INS4_ILi16EEEJLi0EEEENSF_IS6_JLi1EEEEEEEEEENS3_IJNS3_IJNSF_ISH_JLi1EEEENSF_IS6_JLi0EEEEEEENS3_IJNSF_INS4_ILi64EEEJLi0EEEENSF_ISK_JLi1EEEEEEEEEEEEEEENS_10ViewEngineINS_23ArithmeticTupleIteratorINS_15ArithmeticTupleIJNS4_ILi0EEES12_EEEEEEEEEC2ERKSY_RKS15_) ;  /* 0xffff814000007944 */ /* 0x022fea0003c3ffff */
[----:B-1----:R-:W-:Y:S02]  /*11530*/  MOV R2, 0x11550 ;  /* 0x0001155000027802 */ /* 0x002fe40000000f00 */
[----:B------:R-:W-:Y:S05]  /*11540*/  CALL.REL.NOINC `($_ZN7cutlass13device_kernelIN5flash19enable_sm80_to_sm89INS1_16FlashAttnBwdSm80INS1_25CollectiveMainloopBwdSm80ILi2ELi2EN4cute5tupleIJNS5_1CILi128EEES8_NS7_ILi64EEEEEENS_10bfloat16_tEfNS_4arch4Sm80ELb1ELb0ELb1ELb1ELb1ELb0ELb0ELb0ELi2ELi4ELi4ELi4ELb0EEENS1_24CollectiveEpilogueBwdGQAISA_fSD_Li256ELb1ELb1EEENS1_25SingleTileBwdLPTSchedulerILb1ELi128ELb1EEEEEEEEEvNT_6ParamsE$_ZN4cute3eso3ESOILb1ELb0EJNS_6LayoutINS_5tupleIJNS3_IJNS_1CILi2EEES5_EEENS3_IJS5_NS4_ILi8EEEEEEEEENS3_IJNS3_IJNS_11ScaledBasisIS7_JLi0EEEENSA_INS4_ILi64EEEJLi0EEEEEEENS3_IJNSA_INS4_ILi1EEEJLi1EEEENSA_INS4_ILi16EEEJLi1EEEEEEEEEEEENS_10ViewEngineINS_23ArithmeticTupleIteratorINS_15ArithmeticTupleIJNS4_ILi0EEESP_EEEEEEEEEC2ERKSL_RKSS_) ;  /* 0xffff881000007944 */ /* 0x000fea0003c3ffff */
[----:B------:R2:W-:Y:S01]  /*11550*/  STL [R1+0x1388], R5 ;  /* 0x0013880501007387 */ /* 0x0005e20000100800 */
[----:B------:R-:W-:-:S03]  /*11560*/  MOV R78, 0x11580 ;  /* 0x00011580004e7802 */ /* 0x000fc60000000f00 */
[----:B-12---:R-:W-:Y:S05]  /*11570*/  CALL.REL.NOINC `($_ZN7cutlass13device_kernelIN5flash19enable_sm80_to_sm89INS1_16FlashAttnBwdSm80INS1_25CollectiveMainloopBwdSm80ILi2ELi2EN4cute5tupleIJNS5_1CILi128EEES8_NS7_ILi64EEEEEENS_10bfloat16_tEfNS_4arch4Sm80ELb1ELb0ELb1ELb1ELb1ELb0ELb0ELb0ELi2ELi4ELi4ELi4ELb0EEENS1_24CollectiveEpilogueBwdGQAISA_fSD_Li256ELb1ELb1EEENS1_25SingleTileBwdLPTSchedulerILb1ELi128ELb1EEEEEEEEEvNT_6ParamsE$_ZZN4cuteplIJiiEJNS_1CILi0EEES2_EEEDaRKNS_15ArithmeticTupleIJDpT_EEERKNS3_IJDpT0_EEEENKUlDpRKT_E_clIJiiEEEDaSH_) ;  /* 0xfffff43000007944 */ /* 0x006fea0003c3ffff */
        /* <DEDUP_REMOVED lines=11> */
[----:B-1----:R-:W-:Y:S05]  /*11630*/  CALL.REL.NOINC `($_ZN7cutlass13device_kernelIN5flash19enable_sm80_to_sm89INS1_16FlashAttnBwdSm80INS1_25CollectiveMainloopBwdSm80ILi2ELi2EN4cute5tupleIJNS5_1CILi128EEES8_NS7_ILi64EEEEEENS_10bfloat16_tEfNS_4arch4Sm80ELb1ELb0ELb1ELb1ELb1ELb0ELb0ELb0ELi2ELi4ELi4ELi4ELb0EEENS1_24CollectiveEpilogueBwdGQAISA_fSD_Li256ELb1ELb1EEENS1_25SingleTileBwdLPTSchedulerILb1ELi128ELb1EEEEEEEEEvNT_6ParamsE$_ZN4cute3eso3ESOILb0ELb1EJiNS_1CILi0EEEEEC2ERKiRKS3_) ;  /* 0xffff632000007944 */ /* 0x002fea0003c3ffff */
[----:B-1----:R-:W2:Y:S01]  /*11640*/  LDL R2, [R1+0x1388] ;  /* 0x0013880001027983 */ /* 0x002ea20000100800 */
[----:B------:R-:W-:Y:S02]  /*11650*/  MOV R10, 0x116c0 ;  /* 0x000116c0000a7802 */ /* 0x000fe40000000f00 */
[----:B--2---:R-:W-:-:S04]  /*11660*/  LEA.HI R11, R2, R2, RZ, 0x1 ;  /* 0x00000002020b7211 */ /* 0x004fc800078f08ff */
[----:B------:R-:W-:-:S05]  /*11670*/  LOP3.LUT R3, R11, 0x1ffffffe, RZ, 0xc0, !PT ;  /* 0x1ffffffe0b037812 */ /* 0x000fca00078ec0ff */
[----:B------:R-:W-:Y:S02]  /*11680*/  IMAD.IADD R3, R2, 0x1, -R3 ;  /* 0x0000000102037824 */ /* 0x000fe400078e0a03 */
[----:B------:R-:W-:Y:S02]  /*11690*/  IMAD.MOV.U32 R2, RZ, RZ, R81 ;  /* 0x000000ffff027224 */ /* 0x000fe400078e0051 */
[----:B------:R-:W-:Y:S02]  /*116a0*/  IMAD.SHL.U32 R3, R3, 0x8, RZ ;  /* 0x0000000803037824 */ /* 0x000fe400078e00ff */
[----:B------:R-:W-:Y:S05]  /*116b0*/  CALL.REL.NOINC `($_ZN7cutlass13device_kernelIN5flash19enable_sm80_to_sm89INS1_16FlashAttnBwdSm80INS1_25CollectiveMainloopBwdSm80ILi2ELi2EN4cute5tupleIJNS5_1CILi128EEES8_NS7_ILi64EEEEEENS_10bfloat16_tEfNS_4arch4Sm80ELb1ELb0ELb1ELb1ELb1ELb0ELb0ELb0ELi2ELi4ELi4ELi4ELb0EEENS1_24CollectiveEpilogueBwdGQAISA_fSD_Li256ELb1ELb1EEENS1_25SingleTileBwdLPTSchedulerILb1ELi128ELb1EEEEEEEEEvNT_6ParamsE$_ZN4cute5tupleIJiEEC2ERKi) ;  /* 0xffff9f1000007944 */ /* 0x000fea0003c3ffff */
[----:B------:R1:W5:Y:S01]  /*116c0*/  LDL R6, [R1+0x1388] ;  /* 0x0013880001067983 */ /* 0x0003620000100800 */
[----:B------:R-:W-:Y:S01]  /*116d0*/  IMAD.SHL.U32 R3, R11, 0x20, RZ ;  /* 0x000000200b037824 */ /* 0x000fe200078e00ff */
[----:B------:R-:W-:Y:S01]  /*116e0*/  MOV R10, 0x11720 ;  /* 0x00011720000a7802 */ /* 0x000fe20000000f00 */
[----:B------:R-:W-:-:S03]  /*116f0*/  IMAD.MOV.U32 R2, RZ, RZ, R81 ;  /* 0x000000ffff027224 */ /* 0x000fc600078e0051 */
[----:B------:R-:W-:Y:S02]  /*11700*/  LOP3.LUT R3, R3, 0xffffffc0, RZ, 0xc0, !PT ;  /* 0xffffffc003037812 */ /* 0x000fe400078ec0ff */
        /* <DEDUP_REMOVED lines=19> */
[----:B------:R-:W2:Y:S02]  /*11840*/  LDL R3, [R1+0x1388] ;  /* 0x0013880001037983 */ /* 0x000ea40000100800 */
[----:B--2---:R-:W-:Y:S02]  /*11850*/  IADD3 R3, R6, R3, RZ ;  /* 0x0000000306037210 */ /* 0x004fe40007ffe0ff */
[----:B------:R-:W-:Y:S02]  /*11860*/  MOV R6, 0x11880 ;  /* 0x0001188000067802 */ /* 0x000fe40000000f00 */
[----:B------:R-:W-:Y:S05]  /*11870*/  CALL.REL.NOINC `($_ZN7cutlass13device_kernelIN5flash19enable_sm80_to_sm89INS1_16FlashAttnBwdSm80INS1_25CollectiveMainloopBwdSm80ILi2ELi2EN4cute5tupleIJNS5_1CILi128EEES8_NS7_ILi64EEEEEENS_10bfloat16_tEfNS_4arch4Sm80ELb1ELb0ELb1ELb1ELb1ELb0ELb0ELb0ELi2ELi4ELi4ELi4ELb0EEENS1_24CollectiveEpilogueBwdGQAISA_fSD_Li256ELb1ELb1EEENS1_25SingleTileBwdLPTSchedulerILb1ELi128ELb1EEEEEEEEEvNT_6ParamsE$_ZZN4cuteplIJiEJiEEEDaRKNS_15ArithmeticTupleIJDpT_EEERKNS1_IJDpT0_EEEENKUlDpRKT_E_clIJiEEEDaSF_) ;  /* 0xfffff0b000007944 */ /* 0x000fea0003c3ffff */
[----:B------:R-:W-:Y:S02]  /*11880*/  MOV R2, R81 ;  /* 0x0000005100027202 */ /* 0x000fe40000000f00 */
[----:B------:R-:W-:Y:S02]  /*11890*/  MOV R6, 0x118b0 ;  /* 0x000118b000067802 */ /* 0x000fe40000000f00 */
[----:B-1---5:R-:W-:Y:S05]  /*118a0*/  CALL.REL.NOINC `($_ZN7cutlass13device_kernelIN5flash19enable_sm80_to_sm89INS1_16FlashAttnBwdSm80INS1_25CollectiveMainloopBwdSm80ILi2ELi2EN4cute5tupleIJNS5_1CILi128EEES8_NS7_ILi64EEEEEENS_10bfloat16_tEfNS_4arch4Sm80ELb1ELb0ELb1ELb1ELb1ELb0ELb0ELb0ELi2ELi4ELi4ELi4ELb0EEENS1_24CollectiveEpilogueBwdGQAISA_fSD_Li256ELb1ELb1EEENS1_25SingleTileBwdLPTSchedulerILb1ELi128ELb1EEEEEEEEEvNT_6ParamsE$_ZN4cute3eso3ESOILb0ELb1EJiNS_1CILi0EEEEEC2ERKiRKS3_) ;  /* 0xffff60b000007944 */ /* 0x022fea0003c3ffff */
[----:B-1----:R1:W5:Y:S01]  /*118b0*/  LDL R3, [R1+0x1388] ;  /* 0x0013880001037983 */ /* 0x0023620000100800 */
[----:B------:R-:W-:-:S03]  /*118c0*/  MOV R50, 0x118e0 ;  /* 0x000118e000327802 */ /* 0x000fc60000000f00 */
[----:B-1---5:R-:W-:Y:S05]  /*118d0*/  CALL.REL.NOINC `($_ZN7cutlass13device_kernelIN5flash19enable_sm80_to_sm89INS1_16FlashAttnBwdSm80INS1_25CollectiveMainloopBwdSm80ILi2ELi2EN4cute5tupleIJNS5_1CILi128EEES8_NS7_ILi64EEEEEENS_10bfloat16_tEfNS_4arch4Sm80ELb1ELb0ELb1ELb1ELb1ELb0ELb0ELb0ELi2ELi4ELi4ELi4ELb0EEENS1_24CollectiveEpilogueBwdGQAISA_fSD_Li256ELb1ELb1EEENS1_25SingleTileBwdLPTSchedulerILb1ELi128ELb1EEEEEEEEEvNT_6ParamsE$_ZZN4cuteplIJiEJNS_1CILi0EEES2_EEEDaRKNS_15ArithmeticTupleIJDpT_EEERKNS3_IJDpT0_EEEENKUlDpRKT_E_clIJiS2_EEEDaSH_) ;  /* 0xffffef6000007944 */ /* 0x022fea0003c3ffff */
[----:B------:R2:W-:Y:S01]  /*118e0*/  STL [R1+0x1388], R5 ;  /* 0x0013880501007387 */ /* 0x0005e20000100800 */
[----:B-----5:R-:W-:Y:S02]  /*118f0*/  IADD3 R10, R3, R4, RZ ;  /* 0x00000004030a7210 */ /* 0x020fe40007ffe0ff */
[----:B------:R-:W-:-:S02]  /*11900*/  MOV R50, 0x11920 ;  /* 0x0001192000327802 */ /* 0x000fc40000000f00 */
[----:B-12---:R-:W-:Y:S05]  /*11910*/  CALL.REL.NOINC `($_ZN7cutlass13device_kernelIN5flash19enable_sm80_to_sm89INS1_16FlashAttnBwdSm80INS1_25CollectiveMainloopBwdSm80ILi2ELi2EN4cute5tupleIJNS5_1CILi128EEES8_NS7_ILi64EEEEEENS_10bfloat16_tEfNS_4arch4Sm80ELb1ELb0ELb1ELb1ELb1ELb0ELb0ELb0ELi2ELi4ELi4ELi4ELb0EEENS1_24CollectiveEpilogueBwdGQAISA_fSD_Li256ELb1ELb1EEENS1_25SingleTileBwdLPTSchedulerILb1ELi128ELb1EEEEEEEEEvNT_6ParamsE$_ZZN4cuteplIJiiEJiNS_1CILi0EEEEEEDaRKNS_15ArithmeticTupleIJDpT_EEERKNS3_IJDpT0_EEEENKUlDpRKT_E_clIJiiEEEDaSH_) ;  /* 0xfffff12000007944 */ /* 0x006fea0003c3ffff */
[----:B-----5:R-:W-:Y:S02]  /*11920*/  LEA R3, R17, R2, 0x7 ;  /* 0x0000000211037211 */ /* 0x020fe400078e38ff */
[----:B------:R-:W-:-:S02]  /*11930*/  MOV R2, 0x11950 ;  /* 0x0001195000027802 */ /* 0x000fc40000000f00 */
[----:B-1----:R-:W-:Y:S05]  /*11940*/  CALL.REL.NOINC `($_ZN7cutlass13device_kernelIN5flash19enable_sm80_to_sm89INS1_16FlashAttnBwdSm80INS1_25CollectiveMainloopBwdSm80ILi2ELi2EN4cute5tupleIJNS5_1CILi128EEES8_NS7_ILi64EEEEEENS_10bfloat16_tEfNS_4arch4Sm80ELb1ELb0ELb1ELb1ELb1ELb0ELb0ELb0ELi2ELi4ELi4ELi4ELb0EEENS1_24CollectiveEpilogueBwdGQAISA_fSD_Li256ELb1ELb1EEENS1_25SingleTileBwdLPTSchedulerILb1ELi128ELb1EEEEEEEEEvNT_6ParamsE$_ZN73_INTERNAL_24fd9406_37_flash_bwd_hdim64_bf16_softcap_sm80_cu_3fbc093a_291814__viaddmin_s32Eiii) ;  /* 0xffff9f6000007944 */ /* 0x002fea0003c3ffff */
[----:B------:R1:W-:Y:S02]  /*11950*/  STL [R1+0x13ac], RZ ;  /* 0x0013acff01007387 */ /* 0x0003e40000100800 */
.L_x_3035:
[C---:B--2---:R-:W-:Y:S01]  /*11960*/  IADD3 R50, R15.reuse, 0x1, RZ ;  /* 0x000000010f327810 */ /* 0x044fe20007ffe0ff */
[----:B------:R-:W-:Y:S01]  /*11970*/  IMAD.MOV.U32 R3, RZ, RZ, R15 ;  /* 0x000000ffff037224 */ /* 0x000fe200078e000f */
[----:B------:R-:W-:Y:S01]  /*11980*/  ISETP.GE.U32.AND P0, PT, R15, 0xf, PT ;  /* 0x0000000f0f00780c */ /* 0x000fe20003f06070 */
[----:B------:R-:W-:Y:S01]  /*11990*/  IMAD.MOV.U32 R13, RZ, RZ, R81 ;  /* 0x000000ffff0d7224 */ /* 0x000fe200078e0051 */
[----:B-1----:R-:W-:Y:S01]  /*119a0*/  MOV R8, 0x119d0 ;  /* 0x000119d000087802 */ /* 0x002fe20000000f00 */
[----:B------:R-:W-:-:S05]  /*119b0*/  IMAD.MOV.U32 R15, RZ, RZ, R50 ;  /* 0x000000ffff0f7224 */ /* 0x000fca00078e0032 */
[----:B-1----:R-:W-:Y:S05]  /*119c0*/  CALL.REL.NOINC `($_ZN7cutlass13device_kernelIN5flash19enable_sm80_to_sm89INS1_16FlashAttnBwdSm80INS1_25CollectiveMainloopBwdSm80ILi2ELi2EN4cute5tupleIJNS5_1CILi128EEES8_NS7_ILi64EEEEEENS_10bfloat16_tEfNS_4arch4Sm80ELb1ELb0ELb1ELb1ELb1ELb0ELb0ELb0ELi2ELi4ELi4ELi4ELb0EEENS1_24CollectiveEpilogueBwdGQAISA_fSD_Li256ELb1ELb1EEENS1_25SingleTileBwdLPTSchedulerILb1ELi128ELb1EEEEEEEEEvNT_6ParamsE$_ZN4cute3eso3ESOILb1ELb0EJNS_1CILi0EEEiEEC2ERKS3_RKi) ;  /* 0xffff664000007944 */ /* 0x002fea0003c3ffff */
[----:B------:R-:W2:Y:S01]  /*119d0*/  LDL R6, [R1+0x1388] ;  /* 0x0013880001067983 */ /* 0x000ea20000100800 */
[----:B-1----:R-:W-:Y:S01]  /*119e0*/  IMAD.MOV.U32 R2, RZ, RZ, R81 ;  /* 0x000000ffff027224 */ /* 0x002fe200078e0051 */
[----:B------:R-:W-:-:S02]  /*119f0*/  MOV R10, 0x11a40 ;  /* 0x00011a40000a7802 */ /* 0x000fc40000000f00 */
[----:B--2---:R-:W-:-:S04]  /*11a00*/  LEA.HI R11, R6, R6, RZ, 0x1 ;  /* 0x00000006060b7211 */ /* 0x004fc800078f08ff */
[----:B------:R-:W-:-:S05]  /*11a10*/  LOP3.LUT R3, R11, 0xfffffffe, RZ, 0xc0, !PT ;  /* 0xfffffffe0b037812 */ /* 0x000fca00078ec0ff */
[----:B------:R-:W-:Y:S02]  /*11a20*/  IMAD.IADD R3, R6, 0x1, -R3 ;  /* 0x0000000106037824 */ /* 0x000fe400078e0a03 */
        /* <DEDUP_REMOVED lines=24> */
[----:B-1---5:R-:W-:Y:S05]  /*11bb0*/  CALL.REL.NOINC `($_ZN7cutlass13device_kernelIN5flash19enable_sm80_to_sm89INS1_16FlashAttnBwdSm80INS1_25CollectiveMainloopBwdSm80ILi2ELi2EN4cute5tupleIJNS5_1CILi128EEES8_NS7_ILi64EEEEEENS_10bfloat16_tEfNS_4arch4Sm80ELb1ELb0ELb1ELb1ELb1ELb0ELb0ELb0ELi2ELi4ELi4ELi4ELb0EEENS1_24CollectiveEpilogueBwdGQAISA_fSD_Li256ELb1ELb1EEENS1_25SingleTileBwdLPTSchedulerILb1ELi128ELb1EEEEEEEEEvNT_6ParamsE$_ZN4cute5tupleIJNS_1CILi0EEEiEEC2ERKS2_RKi) ;  /* 0xffff992000007944 */ /* 0x022fea0003c3ffff */
[----:B------:R-:W2:Y:S01]  /*11bc0*/  LDL R2, [R1+0x1388] ;  /* 0x0013880001027983 */ /* 0x000ea20000100800 */
[----:B------:R-:W-:Y:S02]  /*11bd0*/  MOV R10, 0x11c00 ;  /* 0x00011c00000a7802 */ /* 0x000fe40000000f00 */
[----:B--2---:R-:W-:Y:S02]  /*11be0*/  IADD3 R3, R51, R2, RZ ;  /* 0x0000000233037210 */ /* 0x004fe40007ffe0ff */
[----:B------:R-:W-:Y:S05]  /*11bf0*/  CALL.REL.NOINC `($_ZN7cutlass13device_kernelIN5flash19enable_sm80_to_sm89INS1_16FlashAttnBwdSm80INS1_25CollectiveMainloopBwdSm80ILi2ELi2EN4cute5tupleIJNS5_1CILi128EEES8_NS7_ILi64EEEEEENS_10bfloat16_tEfNS_4arch4Sm80ELb1ELb0ELb1ELb1ELb1ELb0ELb0ELb0ELi2ELi4ELi4ELi4ELb0EEENS1_24CollectiveEpilogueBwdGQAISA_fSD_Li256ELb1ELb1EEENS1_25SingleTileBwdLPTSchedulerILb1ELi128ELb1EEEEEEEEEvNT_6ParamsE$_ZZN4cuteplIJNS_1CILi0EEEiEJS2_iEEEDaRKNS_15ArithmeticTupleIJDpT_EEERKNS3_IJDpT0_EEEENKUlDpRKT_E_clIJS2_iEEEDaSH_) ;  /* 0xffffead000007944 */ /* 0x000fea0003c3ffff */
[----:B------:R-:W-:Y:S02]  /*11c00*/  MOV R10, 0x11c20 ;  /* 0x00011c20000a7802 */ /* 0x000fe40000000f00 */
[----:B-1---5:R-:W-:Y:S05]  /*11c10*/  CALL.REL.NOINC `($_ZN7cutlass13device_kernelIN5flash19enable_sm80_to_sm89INS1_16FlashAttnBwdSm80INS1_25CollectiveMainloopBwdSm80ILi2ELi2EN4cute5tupleIJNS5_1CILi128EEES8_NS7_ILi64EEEEEENS_10bfloat16_tEfNS_4arch4Sm80ELb1ELb0ELb1ELb1ELb1ELb0ELb0ELb0ELi2ELi4ELi4ELi4ELb0EEENS1_24CollectiveEpilogueBwdGQAISA_fSD_Li256ELb1ELb1EEENS1_25SingleTileBwdLPTSchedulerILb1ELi128ELb1EEEEEEEEEvNT_6ParamsE$_ZZN4cuteplIJNS_1CILi0EEEEJS2_iEEEDaRKNS_15ArithmeticTupleIJDpT_EEERKNS3_IJDpT0_EEEENKUlDpRKT_E_clIJS2_iEEEDaSH_) ;  /* 0xffffe87000007944 */ /* 0x022fea0003c3ffff */
[----:B------:R-:W-:Y:S02]  /*11c20*/  MOV R10, 0x11c40 ;  /* 0x00011c40000a7802 */ /* 0x000fe40000000f00 */
[----:B-1---5:R-:W-:Y:S05]  /*11c30*/  CALL.REL.NOINC `($_ZN7cutlass13device_kernelIN5flash19enable_sm80_to_sm89INS1_16FlashAttnBwdSm80INS1_25CollectiveMainloopBwdSm80ILi2ELi2EN4cute5tupleIJNS5_1CILi128EEES8_NS7_ILi64EEEEEENS_10bfloat16_tEfNS_4arch4Sm80ELb1ELb0ELb1ELb1ELb1ELb0ELb0ELb0ELi2ELi4ELi4ELi4ELb0EEENS1_24CollectiveEpilogueBwdGQAISA_fSD_Li256ELb1ELb1EEENS1_25SingleTileBwdLPTSchedulerILb1ELi128ELb1EEEEEEEEEvNT_6ParamsE$_ZZN4cuteplIJNS_1CILi0EEES2_EJS2_iEEEDaRKNS_15ArithmeticTupleIJDpT_EEERKNS3_IJDpT0_EEEENKUlDpRKT_E_clIJS2_iEEEDaSH_) ;  /* 0xffffe8c000007944 */ /* 0x022fea0003c3ffff */
[----:B-----5:R-:W-:Y:S01]  /*11c40*/  ISETP.GE.AND P1, PT, R2, R47, PT ;  /* 0x0000002f0200720c */ /* 0x020fe20003f26270 */
[----:B------:R-:W-:-:S12]  /*11c50*/  BSSY B0, `(.L_x_3033) ;  /* 0x0000017000007945 */ /* 0x000fd80003800000 */
[----:B------:R-:W-:Y:S05]  /*11c60*/  @!P1 BRA `(.L_x_3034) ;  /* 0x0000015000009947 */ /* 0x000fea0003800000 */
[----:B------:R-:W-:Y:S01]  /*11c70*/  IMAD.MOV.U32 R3, RZ, RZ, R81 ;  /* 0x000000ffff037224 */ /* 0x000fe200078e0051 */
[----:B------:R-:W-:Y:S01]  /*11c80*/  MOV R10, RZ ;  /* 0x000000ff000a7202 */ /* 0x000fe20000000f00 */
[----:B------:R-:W-:Y:S01]  /*11c90*/  IMAD.MOV.U32 R2, RZ, RZ, R14 ;  /* 0x000000ffff027224 */ /* 0x000fe200078e000e */
[----:B------:R-:W-:Y:S02]  /*11ca0*/  MOV R8, 0x11cc0 ;  /* 0x00011cc000087802 */ /* 0x000fe40000000f00 */
[----:B-1----:R-:W-:Y:S05]  /*11cb0*/  CALL.REL.NOINC `($_ZN7cutlass13device_kernelIN5flash19enable_sm80_to_sm89INS1_16FlashAttnBwdSm80INS1_25CollectiveMainloopBwdSm80ILi2ELi2EN4cute5tupleIJNS5_1CILi128EEES8_NS7_ILi64EEEEEENS_10bfloat16_tEfNS_4arch4Sm80ELb1ELb0ELb1ELb1ELb1ELb0ELb0ELb0ELi2ELi4ELi4ELi4ELb0EEENS1_24CollectiveEpilogueBwdGQAISA_fSD_Li256ELb1ELb1EEENS1_25SingleTileBwdLPTSchedulerILb1ELi128ELb1EEEEEEEEEvNT_6ParamsE$_ZN4cute3eso3ESOILb0ELb0EJiiEEC2ERKiS4_) ;  /* 0xffff54b000007944 */ /* 0x002fea0003c3ffff */
        /* <DEDUP_REMOVED lines=16> */
.L_x_3034:
[----:B------:R-:W-:Y:S05]  /*11dc0*/  BSYNC B0 ;  /* 0x0000000000007941 */ /* 0x000fea0003800000 */
.L_x_3033:
[----:B------:R2:W-:Y:S01]  /*11dd0*/  STL [R1+0x13ac], R50 ;  /* 0x0013ac3201007387 */ /* 0x0005e20000100800 */
[----:B------:R-:W-:Y:S05]  /*11de0*/  @!P0 BRA `(.L_x_3035) ;  /* 0xfffffb7000008947 */ /* 0x000fea000383ffff */
[----:B-1----:R-:W-:Y:S01]  /*11df0*/  IMAD.MOV.U32 R2, RZ, RZ, R81 ;  /* 0x000000ffff027224 */ /* 0x002fe200078e0051 */
[----:B------:R-:W-:Y:S01]  /*11e00*/  MOV R3, 0x1 ;  /* 0x0000000100037802 */ /* 0x000fe20000000f00 */
[----:B------:R-:W-:Y:S01]  /*11e10*/  IMAD.MOV.U32 R15, RZ, RZ, RZ ;  /* 0x000000ffff0f7224 */ /* 0x000fe200078e00ff */
[----:B------:R-:W-:Y:S02]  /*11e20*/  MOV R6, 0x11e40 ;  /* 0x00011e4000067802 */ /* 0x000fe40000000f00 */
[----:B--2---:R-:W-:Y:S05]  /*11e30*/  CALL.REL.NOINC `($_ZN7cutlass13device_kernelIN5flash19enable_sm80_to_sm89INS1_16FlashAttnBwdSm80INS1_25CollectiveMainloopBwdSm80ILi2ELi2EN4cute5tupleIJNS5_1CILi128EEES8_NS7_ILi64EEEEEENS_10bfloat16_tEfNS_4arch4Sm80ELb1ELb0ELb1ELb1ELb1ELb0ELb0ELb0ELi2ELi4ELi4ELi4ELb0EEENS1_24CollectiveEpilogueBwdGQAISA_fSD_Li256ELb1ELb1EEENS1_25SingleTileBwdLPTSchedulerILb1ELi128ELb1EEEEEEEEEvNT_6ParamsE$_ZN4cute3eso3ESOILb0ELb1EJiNS_1CILi0EEEEEC2ERKiRKS3_) ;  /* 0xffff5b2000007944 */ /* 0x004fea0003c3ffff */
        /* <DEDUP_REMOVED lines=50> */
.L_x_3038:
        /* <DEDUP_REMOVED lines=50> */
[----:B------:R-:W-:Y:S01]  /*12480*/  MOV R10, 0x1 ;  /* 0x00000001000a7802 */ /* 0x000fe20000000f00 */
        /* <DEDUP_REMOVED lines=19> */
.L_x_3037:
[----:B------:R-:W-:Y:S05]  /*125c0*/  BSYNC B0 ;  /* 0x0000000000007941 */ /* 0x000fea0003800000 */
.L_x_3036:
        /* <DEDUP_REMOVED lines=57> */
.L_x_3041:
        /* <DEDUP_REMOVED lines=70> */
.L_x_3040:
[----:B------:R-:W-:Y:S05]  /*12dc0*/  BSYNC B0 ;  /* 0x0000000000007941 */ /* 0x000fea0003800000 */
.L_x_3039:
        /* <DEDUP_REMOVED lines=57> */
.L_x_3044:
        /* <DEDUP_REMOVED lines=70> */
.L_x_3043:
[----:B------:R-:W-:Y:S05]  /*135c0*/  BSYNC B0 ;  /* 0x0000000000007941 */ /* 0x000fea0003800000 */
.L_x_3042:
[----:B------:R2:W-:Y:S01]  /*135d0*/  STL [R1+0x13ac], R4 ;  /* 0x0013ac0401007387 */ /* 0x0005e20000100800 */
[----:B------:R-:W-:Y:S05]  /*135e0*/  @!P0 BRA `(.L_x_3044) ;  /* 0xfffffb7000008947 */ /* 0x000fea000383ffff */
[----:B------:R-:W-:-:S04]  /*135f0*/  MOV R45, 0x0 ;  /* 0x00000000002d7802 */ /* 0x000fc80000000f00 */
[----:B------:R-:W-:Y:S05]  /*13600*/  RET.REL.NODEC R44 `(_ZN7cutlass13device_kernelIN5flash19enable_sm80_to_sm89INS1_16FlashAttnBwdSm80INS1_25CollectiveMainloopBwdSm80ILi2ELi2EN4cute5tupleIJNS5_1CILi128EEES8_NS7_ILi64EEEEEENS_10bfloat16_tEfNS_4arch4Sm80ELb1ELb0ELb1ELb1ELb1ELb0ELb0ELb0ELi2ELi4ELi4ELi4ELb0EEENS1_24CollectiveEpilogueBwdGQAISA_fSD_Li256ELb1ELb1EEENS1_25SingleTileBwdLPTSchedulerILb1ELi128ELb1EEEEEEEEEvNT_6ParamsE) ;  /* 0xfffec9f02c007950 */ /* 0x000fea0003c3ffff */
        .type           $_ZN7cutlass13device_kernelIN5flash19enable_sm80_to_sm89INS1_16FlashAttnBwdSm80INS1_25CollectiveMainloopBwdSm80ILi2ELi2EN4cute5tupleIJNS5_1CILi128EEES8_NS7_ILi64EEEEEENS_10bfloat16_tEfNS_4arch4Sm80ELb1ELb0ELb1ELb1ELb1ELb0ELb0ELb0ELi2ELi4ELi4ELi4ELb0EEENS1_24CollectiveEpilogueBwdGQAISA_fSD_Li256ELb1ELb1EEENS1_25SingleTileBwdLPTSchedulerILb1ELi128ELb1EEEEEEEEEvNT_6ParamsE$_ZZN5flash25CollectiveMainloopBwdSm80ILi2ELi2EN4cute5tupleIJNS1_1CILi128EEES4_NS3_ILi64EEEEEEN7cutlass10bfloat16_tEfNS7_4arch4Sm80ELb1ELb0ELb1ELb1ELb1ELb0ELb0ELb0ELi2ELi4ELi4ELi4ELb0EE3mmaINS_16FlashAttnBwdSm80ISB_NS_24CollectiveEpilogueBwdGQAIS6_fSA_Li256ELb1ELb1EEENS_25SingleTileBwdLPTSchedulerILb1ELi128ELb1EEEE13SharedStorageENS1_6TensorINS1_11ArrayEngineIfLm32EEENS1_6LayoutINS2_IJNS2_IJNS3_ILi2EEESO_EEESO_NS3_ILi4EEEEEENS2_IJNS2_IJNS3_ILi1EEESO_EEESQ_NS3_ILi8EEEEEEEEEEEEbRKNSB_6ParamsERT0_S12_iNS2_IJiiiEEERT_ENKUliT_E_clIZSC_ISJ_SX_EbS10_S12_S12_iS13_S15_EUlRS16_iE_EEDaiS16_,@function
        .size           $_ZN7cutlass13device_kernelIN5flash19enable_sm80_to_sm89INS1_16FlashAttnBwdSm80INS1_25CollectiveMainloopBwdSm80ILi2ELi2EN4cute5tupleIJNS5_1CILi128EEES8_NS7_ILi64EEEEEENS_10bfloat16_tEfNS_4arch4Sm80ELb1ELb0ELb1ELb1ELb1ELb0ELb0ELb0ELi2ELi4ELi4ELi4ELb0EEENS1_24CollectiveEpilogueBwdGQAISA_fSD_Li256ELb1ELb1EEENS1_25SingleTileBwdLPTSchedulerILb1ELi128ELb1EEEEEEEEEvNT_6ParamsE$_ZZN5flash25CollectiveMainloopBwdSm80ILi2ELi2EN4cute5tupleIJNS1_1CILi128EEES4_NS3_ILi64EEEEEEN7cutlass10bfloat16_tEfNS7_4arch4Sm80ELb1ELb0ELb1ELb1ELb1ELb0ELb0ELb0ELi2ELi4ELi4ELi4ELb0EE3mmaINS_16FlashAttnBwdSm80ISB_NS_24CollectiveEpilogueBwdGQAIS6_fSA_Li256ELb1ELb1EEENS_25SingleTileBwdLPTSchedulerILb1ELi128ELb1EEEE13SharedStorageENS1_6TensorINS1_11ArrayEngineIfLm32EEENS1_6LayoutINS2_IJNS2_IJNS3_ILi2EEESO_EEESO_NS3_ILi4EEEEEENS2_IJNS2_IJNS3_ILi1EEESO_EEESQ_NS3_ILi8EEEEEEEEEEEEbRKNSB_6ParamsERT0_S12_iNS2_IJiiiEEERT_ENKUliT_E_clIZSC_ISJ_SX_EbS10_S12_S12_iS13_S15_EUlRS16_iE_EEDaiS16_,($_ZN7cutlass13device_kernelIN5flash19enable_sm80_to_sm89INS1_16FlashAttnBwdSm80INS1_25CollectiveMainloopBwdSm80ILi2ELi2EN4cute5tupleIJNS5_1CILi128EEES8_NS7_ILi64EEEEEENS_10bfloat16_tEfNS_4arch4Sm80ELb1ELb0ELb1ELb1ELb1ELb0ELb0ELb0ELi2ELi4ELi4ELi4ELb0EEENS1_24CollectiveEpilogueBwdGQAISA_fSD_Li256ELb1ELb1EEENS1_25SingleTileBwdLPTSchedulerILb1ELi128ELb1EEEEEEEEEvNT_6ParamsE$_ZZN5flash25CollectiveMainloopBwdSm80ILi2ELi2EN4cute5tupleIJNS1_1CILi128EEES4_NS3_ILi64EEEEEEN7cutlass10bfloat16_tEfNS7_4arch4Sm80ELb1ELb0ELb1ELb1ELb1ELb0ELb0ELb0ELi2ELi4ELi4ELi4ELb0EE3mmaINS_16FlashAttnBwdSm80ISB_NS_24CollectiveEpilogueBwdGQAIS6_fSA_Li256ELb1ELb1EEENS_25SingleTileBwdLPTSchedulerILb1ELi128ELb1EEEE13SharedStorageENS1_6TensorINS1_11ArrayEngineIfLm32EEENS1_6LayoutINS2_IJNS2_IJNS3_ILi2EEESO_EEESO_NS3_ILi4EEEEEENS2_IJNS2_IJNS3_ILi1EEESO_EEESQ_NS3_ILi8EEEEEEEEEEEEbRKNSB_6ParamsERT0_S12_iNS2_IJiiiEEERT_ENKUliiE0_clEii - $_ZN7cutlass13device_kernelIN5flash19enable_sm80_to_sm89INS1_16FlashAttnBwdSm80INS1_25CollectiveMainloopBwdSm80ILi2ELi2EN4cute5tupleIJNS5_1CILi128EEES8_NS7_ILi64EEEEEENS_10bfloat16_tEfNS_4arch4Sm80ELb1ELb0ELb1ELb1ELb1ELb0ELb0ELb0ELi2ELi4ELi4ELi4ELb0EEENS1_24CollectiveEpilogueBwdGQAISA_fSD_Li256ELb1ELb1EEENS1_25SingleTileBwdLPTSchedulerILb1ELi128ELb1EEEEEEEEEvNT_6ParamsE$_ZZN5flash25CollectiveMainloopBwdSm80ILi2ELi2EN4cute5tupleIJNS1_1CILi128EEES4_NS3_ILi64EEEEEEN7cutlass10bfloat16_tEfNS7_4arch4Sm80ELb1ELb0ELb1ELb1ELb1ELb0ELb0ELb0ELi2ELi4ELi4ELi4ELb0EE3mmaINS_16FlashAttnBwdSm80ISB_NS_24CollectiveEpilogueBwdGQAIS6_fSA_Li256ELb1ELb1EEENS_25SingleTileBwdLPTSchedulerILb1ELi128ELb1EEEE13SharedStorageENS1_6TensorINS1_11ArrayEngineIfLm32EEENS1_6LayoutINS2_IJNS2_IJNS3_ILi2EEESO_EEESO_NS3_ILi4EEEEEENS2_IJNS2_IJNS3_ILi1EEESO_EEESQ_NS3_ILi8EEEEEEEEEEEEbRKNSB_6ParamsERT0_S12_iNS2_IJiiiEEERT_ENKUliT_E_clIZSC_ISJ_SX_EbS10_S12_S12_iS13_S15_EUlRS16_iE_EEDaiS16_)
$_ZN7cutlass13device_kernelIN5flash19enable_sm80_to_sm89INS1_16FlashAttnBwdSm80INS1_25CollectiveMainloopBwdSm80ILi2ELi2EN4cute5tupleIJNS5_1CILi128EEES8_NS7_ILi64EEEEEENS_10bfloat16_tEfNS_4arch4Sm80ELb1ELb0ELb1ELb1ELb1ELb0ELb0ELb0ELi2ELi4ELi4ELi4ELb0EEENS1_24CollectiveEpilogueBwdGQAISA_fSD_Li256ELb1ELb1EEENS1_25SingleTileBwdLPTSchedulerILb1ELi128ELb1EEEEEEEEEvNT_6ParamsE$_ZZN5flash25CollectiveMainloopBwdSm80ILi2ELi2EN4cute5tupleIJNS1_1CILi128EEES4_NS3_ILi64EEEEEEN7cutlass10bfloat16_tEfNS7_4arch4Sm80ELb1ELb0ELb1ELb1ELb1ELb0ELb0ELb0ELi2ELi4ELi4ELi4ELb0EE3mmaINS_16FlashAttnBwdSm80ISB_NS_24CollectiveEpilogueBwdGQAIS6_fSA_Li256ELb1ELb1EEENS_25SingleTileBwdLPTSchedulerILb1ELi128ELb1EEEE13SharedStorageENS1_6TensorINS1_11ArrayEngineIfLm32EEENS1_6LayoutINS2_IJNS2_IJNS3_ILi2EEESO_EEESO_NS3_ILi4EEEEEENS2_IJNS2_IJNS3_ILi1EEESO_EEESQ_NS3_ILi8EEEEEEEEEEEEbRKNSB_6ParamsERT0_S12_iNS2_IJiiiEEERT_ENKUliT_E_clIZSC_ISJ_SX_EbS10_S12_S12_iS13_S15_EUlRS16_iE_EEDaiS16_:
        /* <DEDUP_REMOVED lines=48> */
[----:B-1---5:R-:W-:Y:S05]  /*13910*/  CALL.REL.NOINC `($_ZN7cutlass13device_kernelIN5flash19enable_sm80_to_sm89INS1_16FlashAttnBwdSm80INS1_25CollectiveMainloopBwdSm80ILi2ELi2EN4cute5tupleIJNS5_1CILi128EEES8_NS7_ILi64EEEEEENS_10bfloat16_tEfNS_4arch4Sm80ELb1ELb0ELb1ELb1ELb1ELb0ELb0ELb0ELi2ELi4ELi4ELi4ELb0EEENS1_24CollectiveEpilogueBwdGQAISA_fSD_Li256ELb1ELb1EEENS1_25SingleTileBwdLPTSchedulerILb1ELi128ELb1EEEEEEEEEvNT_6ParamsE$_ZN4cute8smem_ptrIPN7cutlass10bfloat16_tEECI1NS_12iter_adaptorIS3_S4_EEES3_) ;  /* 0xffff7e9000007944 */ /* 0x022fea0003c3ffff */
[----:B-1----:R1:W5:Y:S01]  /*13920*/  LDL.64 R2, [R1+0x758] ;  /* 0x0007580001027983 */ /* 0x0023620000100a00 */
[----:B------:R-:W-:-:S03]  /*13930*/  MOV R6, 0x13950 ;  /* 0x0001395000067802 */ /* 0x000fc60000000f00 */
[----:B-1---5:R-:W-:Y:S05]  /*13940*/  CALL.REL.NOINC `($_ZN7cutlass13device_kernelIN5flash19enable_sm80_to_sm89INS1_16FlashAttnBwdSm80INS1_25CollectiveMainloopBwdSm80ILi2ELi2EN4cute5tupleIJNS5_1CILi128EEES8_NS7_ILi64EEEEEENS_10bfloat16_tEfNS_4arch4Sm80ELb1ELb0ELb1ELb1ELb1ELb0ELb0ELb0ELi2ELi4ELi4ELi4ELb0EEENS1_24CollectiveEpilogueBwdGQAISA_fSD_Li256ELb1ELb1EEENS1_25SingleTileBwdLPTSchedulerILb1ELi128ELb1EEEEEEEEEvNT_6ParamsE$_ZN4cute3eso3ESOILb1ELb0EJNS_14ComposedLayoutINS_7SwizzleILi3ELi3ELi3EEENS_1CILj0EEENS_6LayoutINS_5tupleIJNS8_IJNS5_ILi8EEENS5_ILi16EEEEEENS8_IJNS5_ILi64EEENS5_ILi1EEEEEEEEENS8_IJNS8_IJSC_NS5_ILi512EEEEEENS8_IJSD_NS5_ILi0EEEEEEEEEEEEENS_10ViewEngineINS_8smem_ptrIPN7cutlass10bfloat16_tEEEEEEEC2ERKSM_RKST_) ;  /* 0xffff44e000007944 */ /* 0x022fea0003c3ffff */
[----:B-1----:R1:W5:Y:S01]  /*13950*/  LDL.64 R2, [R1+0x758] ;  /* 0x0007580001027983 */ /* 0x0023620000100a00 */
[----:B------:R-:W-:-:S03]  /*13960*/  MOV R6, 0x13980 ;  /* 0x0001398000067802 */ /* 0x000fc60000000f00 */
[----:B-1---5:R-:W-:Y:S05]  /*13970*/  CALL.REL.NOINC `($_ZN7cutlass13device_kernelIN5flash19enable_sm80_to_sm89INS1_16FlashAttnBwdSm80INS1_25CollectiveMainloopBwdSm80ILi2ELi2EN4cute5tupleIJNS5_1CILi128EEES8_NS7_ILi64EEEEEENS_10bfloat16_tEfNS_4arch4Sm80ELb1ELb0ELb1ELb1ELb1ELb0ELb0ELb0ELi2ELi4ELi4ELi4ELb0EEENS1_24CollectiveEpilogueBwdGQAISA_fSD_Li256ELb1ELb1EEENS1_25SingleTileBwdLPTSchedulerILb1ELi128ELb1EEEEEEEEEvNT_6ParamsE$_ZN4cute3eso3ESOILb1ELb0EJNS_14ComposedLayoutINS_7SwizzleILi3ELi3ELi3EEENS_1CILj0EEENS_6LayoutINS_5tupleIJNS8_IJNS8_IJNS5_ILi4EEENS5_ILi8EEEEEENS8_IJS9_NS5_ILi1EEEEEEEEENS8_IJNS8_IJNS5_ILi2EEESF_SF_EEENS8_IJSF_S9_EEEEEEEEENS8_IJNS8_IJNS8_IJSF_NS5_ILi64EEEEEENS8_IJNS5_ILi1024EEENS5_ILi0EEEEEEEEENS8_IJNS8_IJSC_NS5_ILi512EEESA_EEENS8_IJNS5_ILi4096EEENS5_ILi16EEEEEEEEEEEEEEEENS_10ViewEngineINS_8smem_ptrIPN7cutlass10bfloat16_tEEEEEEEC2ERKSY_RKS15_) ;  /* 0xffff455000007944 */ /* 0x022fea0003c3ffff */
[----:B------:R-:W-:Y:S01]  /*13980*/  ULDC.64 UR4, c[0x0][0x118] ;  /* 0x0000460000047ab9 */ /* 0x000fe20000000a00 */
[----:B------:R2:W5:Y:S04]  /*13990*/  LDL.64 R56, [R1+0x758] ;  /* 0x0007580001387983 */ /* 0x0005680000100a00 */
[----:B-1----:R2:W5:Y:S01]  /*139a0*/  LD.E R3, [R54.64+0x8] ;  /* 0x0000080436037980 */ /* 0x002562000c101900 */
[----:B------:R-:W-:-:S02]  /*139b0*/  MOV R2, R23 ;  /* 0x0000001700027202 */ /* 0x000fc40000000f00 */
[----:B------:R-:W-:Y:S02]  /*139c0*/  MOV R6, 0x139e0 ;  /* 0x000139e000067802 */ /* 0x000fe40000000f00 */
[----:B--2--5:R-:W-:Y:S05]  /*139d0*/  CALL.REL.NOINC `($_ZN7cutlass13device_kernelIN5flash19enable_sm80_to_sm89INS1_16FlashAttnBwdSm80INS1_25CollectiveMainloopBwdSm80ILi2ELi2EN4cute5tupleIJNS5_1CILi128EEES8_NS7_ILi64EEEEEENS_10bfloat16_tEfNS_4arch4Sm80ELb1ELb0ELb1ELb1ELb1ELb0ELb0ELb0ELi2ELi4ELi4ELi4ELb0EEENS1_24CollectiveEpilogueBwdGQAISA_fSD_Li256ELb1ELb1EEENS1_25SingleTileBwdLPTSchedulerILb1ELi128ELb1EEEEEEEEEvNT_6ParamsE$_ZN4cute3eso3ESOILb0ELb1EJiNS_1CILi0EEEEEC2ERKiRKS3_) ;  /* 0xffff3f8000007944 */ /* 0x024fea0003c3ffff */
[----:B------:R-:W2:Y:S01]  /*139e0*/  LDL R8, [R1+0x758] ;  /* 0x0007580001087983 */ /* 0x000ea20000100800 */
[----:B------:R-:W-:Y:S01]  /*139f0*/  ULDC.64 UR4, c[0x0][0x118] ;  /* 0x0000460000047ab9 */ /* 0x000fe20000000a00 */
[----:B-1----:R-:W-:Y:S01]  /*13a00*/  IMAD.MOV.U32 R3, RZ, RZ, R23 ;  /* 0x000000ffff037224 */ /* 0x002fe200078e0017 */
[----:B------:R-:W-:Y:S01]  /*13a10*/  MOV R2, R49 ;  /* 0x0000003100027202 */ /* 0x000fe20000000f00 */
[----:B--2---:R1:W-:Y:S04]  /*13a20*/  STL [R1+0x11e8], R8 ;  /* 0x0011e80801007387 */ /* 0x0043e80000100800 */
[----:B------:R1:W5:Y:S01]  /*13a30*/  LD.E R6, [R54.64+0x4] ;  /* 0x0000040436067980 */ /* 0x000362000c101900 */
[----:B------:R-:W-:-:S03]  /*13a40*/  MOV R4, 0x13a60 ;  /* 0x00013a6000047802 */ /* 0x000fc60000000f00 */
[----:B-1---5:R-:W-:Y:S05]  /*13a50*/  CALL.REL.NOINC `($_ZN7cutlass13device_kernelIN5flash19enable_sm80_to_sm89INS1_16FlashAttnBwdSm80INS1_25CollectiveMainloopBwdSm80ILi2ELi2EN4cute5tupleIJNS5_1CILi128EEES8_NS7_ILi64EEEEEENS_10bfloat16_tEfNS_4arch4Sm80ELb1ELb0ELb1ELb1ELb1ELb0ELb0ELb0ELi2ELi4ELi4ELi4ELb0EEENS1_24CollectiveEpilogueBwdGQAISA_fSD_Li256ELb1ELb1EEENS1_25SingleTileBwdLPTSchedulerILb1ELi128ELb1EEEEEEEEEvNT_6ParamsE$_ZN4cute3eso3ESOILb0ELb0EJiNS_5tupleIJiNS_1CILi0EEEEEEEEC2ERKiRKS5_) ;  /* 0xffff360000007944 */ /* 0x022fea0003c3ffff */
[----:B-1----:R1:W5:Y:S01]  /*13a60*/  LDL.64 R2, [R1+0x758] ;  /* 0x0007580001027983 */ /* 0x0023620000100a00 */
[----:B------:R-:W-:-:S02]  /*13a70*/  MOV R4, R23 ;  /* 0x0000001700047202 */ /* 0x000fc40000000f00 */
[----:B------:R-:W-:Y:S02]  /*13a80*/  MOV R6, 0x13aa0 ;  /* 0x00013aa000067802 */ /* 0x000fe40000000f00 */
[----:B-1---5:R-:W-:Y:S05]  /*13a90*/  CALL.REL.NOINC `($_ZN7cutlass13device_kernelIN5flash19enable_sm80_to_sm89INS1_16FlashAttnBwdSm80INS1_25CollectiveMainloopBwdSm80ILi2ELi2EN4cute5tupleIJNS5_1CILi128EEES8_NS7_ILi64EEEEEENS_10bfloat16_tEfNS_4arch4Sm80ELb1ELb0ELb1ELb1ELb1ELb0ELb0ELb0ELi2ELi4ELi4ELi4ELb0EEENS1_24CollectiveEpilogueBwdGQAISA_fSD_Li256ELb1ELb1EEENS1_25SingleTileBwdLPTSchedulerILb1ELi128ELb1EEEEEEEEEvNT_6ParamsE$_ZN4cute3eso3ESOILb0ELb1EJNS_5tupleIJiNS2_IJiNS_1CILi0EEEEEEEEENS2_IJNS_10UnderscoreENS2_IJS7_S7_EEEEEEEEC2ERKS6_RKS9_) ;  /* 0xffff3c5000007944 */ /* 0x022fea0003c3ffff */
[----:B------:R-:W2:Y:S01]  /*13aa0*/  LDL.64 R8, [R1+0x758] ;  /* 0x0007580001087983 */ /* 0x000ea20000100a00 */
[----:B-1----:R-:W-:Y:S02]  /*13ab0*/  MOV R2, R52 ;  /* 0x0000003400027202 */ /* 0x002fe40000000f00 */
[----:B------:R-:W-:Y:S01]  /*13ac0*/  MOV R4, 0x13b00 ;  /* 0x00013b0000047802 */ /* 0x000fe20000000f00 */
[----:B--2---:R1:W-:Y:S04]  /*13ad0*/  STL [R1+0x11ec], R8 ;  /* 0x0011ec0801007387 */ /* 0x0043e80000100800 */
[----:B------:R1:W-:Y:S02]  /*13ae0*/  STL [R1+0x11f0], R9 ;  /* 0x0011f00901007387 */ /* 0x0003e40000100800 */
[----:B-1----:R-:W-:Y:S05]  /*13af0*/  CALL.REL.NOINC `($_ZN7cutlass13device_kernelIN5flash19enable_sm80_to_sm89INS1_16FlashAttnBwdSm80INS1_25CollectiveMainloopBwdSm80ILi2ELi2EN4cute5tupleIJNS5_1CILi128EEES8_NS7_ILi64EEEEEENS_10bfloat16_tEfNS_4arch4Sm80ELb1ELb0ELb1ELb1ELb1ELb0ELb0ELb0ELi2ELi4ELi4ELi4ELb0EEENS1_24CollectiveEpilogueBwdGQAISA_fSD_Li256ELb1ELb1EEENS1_25SingleTileBwdLPTSchedulerILb1ELi128ELb1EEEEEEEEEvNT_6ParamsE$_ZZN4cute4diceINS_5tupleIJNS1_IJiNS1_IJiNS_1CILi0EEEEEEEEENS1_IJNS_10UnderscoreENS1_IJS6_S6_EEEEEEEEES9_EEDaRKT_RKT0_ENKUlRKT_RKT0_E_clIS5_S5_EEDaSI_SL_) ;  /* 0xffff919000007944 */ /* 0x002fea0003c3ffff */
[----:B------:R2:W-:Y:S01]  /*13b00*/  STL.64 [R1+0x758], R2 ;  /* 0x0007580201007387 */ /* 0x0005e20000100a00 */
[----:B------:R-:W-:Y:S02]  /*13b10*/  MOV R4, R23 ;  /* 0x0000001700047202 */ /* 0x000fe40000000f00 */
[----:B------:R-:W-:-:S02]  /*13b20*/  MOV R8, 0x13b40 ;  /* 0x00013b4000087802 */ /* 0x000fc40000000f00 */
[----:B-12---:R-:W-:Y:S05]  /*13b30*/  CALL.REL.NOINC `($_ZN7cutlass13device_kernelIN5flash19enable_sm80_to_sm89INS1_16FlashAttnBwdSm80INS1_25CollectiveMainloopBwdSm80ILi2ELi2EN4cute5tupleIJNS5_1CILi128EEES8_NS7_ILi64EEEEEENS_10bfloat16_tEfNS_4arch4Sm80ELb1ELb0ELb1ELb1ELb1ELb0ELb0ELb0ELi2ELi4ELi4ELi4ELb0EEENS1_24CollectiveEpilogueBwdGQAISA_fSD_Li256ELb1ELb1EEENS1_25SingleTileBwdLPTSchedulerILb1ELi128ELb1EEEEEEEEEvNT_6ParamsE$_ZZN4cute12filter_tupleINS_5tupleIJNS1_IJiNS1_IJiNS_1CILi0EEEEEEEEENS1_IJNS_10UnderscoreENS1_IJS6_S6_EEEEEEEEES9_ZNS_4diceIS9_S9_EEDaRKT_RKT0_EUlRKT_RKT0_E_EEDaSD_SG_OT1_ENKUlDpSJ_E_clIJNS1_IJiiS3_EEENS1_IJEEEEEEDaSQ_) ;  /* 0xffff7f3000007944 */ /* 0x006fea0003c3ffff */
[----:B------:R-:W-:Y:S02]  /*13b40*/  MOV R72, 0x13b60 ;  /* 0x00013b6000487802 */ /* 0x000fe40000000f00 */
[----:B-12--5:R-:W-:Y:S05]  /*13b50*/  CALL.REL.NOINC `($_ZN7cutlass13device_kernelIN5flash19enable_sm80_to_sm89INS1_16FlashAttnBwdSm80INS1_25CollectiveMainloopBwdSm80ILi2ELi2EN4cute5tupleIJNS5_1CILi128EEES8_NS7_ILi64EEEEEENS_10bfloat16_tEfNS_4arch4Sm80ELb1ELb0ELb1ELb1ELb1ELb0ELb0ELb0ELi2ELi4ELi4ELi4ELb0EEENS1_24CollectiveEpilogueBwdGQAISA_fSD_Li256ELb1ELb1EEENS1_25SingleTileBwdLPTSchedulerILb1ELi128ELb1EEEEEEEEEvNT_6ParamsE$_ZZN4cute7idx2crdINS_5tupleIJiiNS_1CILi0EEEEEENS1_IJNS1_IJNS2_ILi4EEENS2_ILi8EEEEEES5_NS2_ILi1EEEEEEEEDaRKT_RKT0_ENKUlRKT_RKT0_E_clIiS7_EEDaSI_SL_) ;  /* 0xffffc0e000007944 */ /* 0x026fea0003c3ffff */
[----:B------:R-:W-:Y:S02]  /*13b60*/  MOV R2, 0x13b80 ;  /* 0x00013b8000027802 */ /* 0x000fe40000000f00 */
[----:B-1----:R-:W-:Y:S05]  /*13b70*/  CALL.REL.NOINC `($_ZN7cutlass13device_kernelIN5flash19enable_sm80_to_sm89INS1_16FlashAttnBwdSm80INS1_25CollectiveMainloopBwdSm80ILi2ELi2EN4cute5tupleIJNS5_1CILi128EEES8_NS7_ILi64EEEEEENS_10bfloat16_tEfNS_4arch4Sm80ELb1ELb0ELb1ELb1ELb1ELb0ELb0ELb0ELi2ELi4ELi4ELi4ELb0EEENS1_24CollectiveEpilogueBwdGQAISA_fSD_Li256ELb1ELb1EEENS1_25SingleTileBwdLPTSchedulerILb1ELi128ELb1EEEEEEEEEvNT_6ParamsE$_ZZN4cute7idx2crdINS_5tupleIJiiNS_1CILi0EEEEEENS1_IJNS1_IJNS2_ILi4EEENS2_ILi8EEEEEES5_NS2_ILi1EEEEEEEEDaRKT_RKT0_ENKUlRKT_RKT0_E_clIiS5_EEDaSI_SL_) ;  /* 0xffffc09000007944 */ /* 0x002fea0003c3ffff */
[----:B------:R1:W-:Y:S01]  /*13b80*/  STL [R1+0x758], R6 ;  /* 0x0007580601007387 */ /* 0x0003e20000100800 */
[----:B------:R-:W-:-:S02]  /*13b90*/  MOV R2, R23 ;  /* 0x0000001700027202 */ /* 0x000fc40000000f00 */
[----:B------:R-:W-:Y:S02]  /*13ba0*/  MOV R72, 0x13bc0 ;  /* 0x00013bc000487802 */ /* 0x000fe40000000f00 */
[----:B-1----:R-:W-:Y:S05]  /*13bb0*/  CALL.REL.NOINC `($_ZN7cutlass13device_kernelIN5flash19enable_sm80_to_sm89INS1_16FlashAttnBwdSm80INS1_25CollectiveMainloopBwdSm80ILi2ELi2EN4cute5tupleIJNS5_1CILi128EEES8_NS7_ILi64EEEEEENS_10bfloat16_tEfNS_4arch4Sm80ELb1ELb0ELb1ELb1ELb1ELb0ELb0ELb0ELi2ELi4ELi4ELi4ELb0EEENS1_24CollectiveEpilogueBwdGQAISA_fSD_Li256ELb1ELb1EEENS1_25SingleTileBwdLPTSchedulerILb1ELi128ELb1EEEEEEEEEvNT_6ParamsE$_ZZN4cute9transformINS_5tupleIJiiNS_1CILi0EEEEEENS1_IJNS1_IJNS2_ILi4EEENS2_ILi8EEEEEES5_NS2_ILi1EEEEEEZNS_7idx2crdIS4_S9_EEDaRKT_RKT0_EUlRKT_RKT0_E_EEDaSD_SG_OT1_ENKUlDpSJ_E_clIJNS1_IJiiEEEiS3_EEEDaSQ_) ;  /* 0xffffc7c000007944 */ /* 0x002fea0003c3ffff */
[----:B------:R-:W-:Y:S02]  /*13bc0*/  MOV R6, 0x13be0 ;  /* 0x00013be000067802 */ /* 0x000fe40000000f00 */
[----:B--2--5:R-:W-:Y:S05]  /*13bd0*/  CALL.REL.NOINC `($_ZN7cutlass13device_kernelIN5flash19enable_sm80_to_sm89INS1_16FlashAttnBwdSm80INS1_25CollectiveMainloopBwdSm80ILi2ELi2EN4cute5tupleIJNS5_1CILi128EEES8_NS7_ILi64EEEEEENS_10bfloat16_tEfNS_4arch4Sm80ELb1ELb0ELb1ELb1ELb1ELb0ELb0ELb0ELi2ELi4ELi4ELi4ELb0EEENS1_24CollectiveEpilogueBwdGQAISA_fSD_Li256ELb1ELb1EEENS1_25SingleTileBwdLPTSchedulerILb1ELi128ELb1EEEEEEEEEvNT_6ParamsE$_ZZN4cute13to_mixed_bitsINS_5tupleIJNS1_IJNS_1CILi4EEENS2_ILi8EEEEEES3_NS2_ILi1EEEEEENS1_IJNS1_IJNS2_ILi0EEENS2_ILi64EEEEEES8_S8_EEENS1_IJNS1_IJiiEEEiS8_EEEEEDaRKT_RKT0_RKT1_ENKUlRKT_RKT0_RKT1_E_clIS5_SA_SC_EEDaSP_SS_SV_) ;  /* 0xffff8a1000007944 */ /* 0x024fea0003c3ffff */
[----:B------:R-:W-:Y:S02]  /*13be0*/  MOV R2, 0x13c00 ;  /* 0x00013c0000027802 */ /* 0x000fe40000000f00 */
[----:B------:R-:W-:Y:S05]  /*13bf0*/  CALL.REL.NOINC `($_ZN7cutlass13device_kernelIN5flash19enable_sm80_to_sm89INS1_16FlashAttnBwdSm80INS1_25CollectiveMainloopBwdSm80ILi2ELi2EN4cute5tupleIJNS5_1CILi128EEES8_NS7_ILi64EEEEEENS_10bfloat16_tEfNS_4arch4Sm80ELb1ELb0ELb1ELb1ELb1ELb0ELb0ELb0ELi2ELi4ELi4ELi4ELb0EEENS1_24CollectiveEpilogueBwdGQAISA_fSD_Li256ELb1ELb1EEENS1_25SingleTileBwdLPTSchedulerILb1ELi128ELb1EEEEEEEEEvNT_6ParamsE$_ZZN4cute13to_mixed_bitsINS_5tupleIJNS1_IJNS_1CILi4EEENS2_ILi8EEEEEES3_NS2_ILi1EEEEEENS1_IJNS1_IJNS2_ILi0EEENS2_ILi64EEEEEES8_S8_EEENS1_IJNS1_IJiiEEEiS8_EEEEEDaRKT_RKT0_RKT1_ENKUlDpRKT_E_clIJNS_9MixedBitsILj0ELj448EEENS2_ILj0EEESV_EEEDaSQ_) ;  /* 0xffff89c000007944 */ /* 0x000fea0003c3ffff */
        /* <DEDUP_REMOVED lines=21> */
[----:B-1----:R-:W-:Y:S05]  /*13d50*/  CALL.REL.NOINC `($_ZN7cutlass13device_kernelIN5flash19enable_sm80_to_sm89INS1_16FlashAttnBwdSm80INS1_25CollectiveMainloopBwdSm80ILi2ELi2EN4cute5tupleIJNS5_1CILi128EEES8_NS7_ILi64EEEEEENS_10bfloat16_tEfNS_4arch4Sm80ELb1ELb0ELb1ELb1ELb1ELb0ELb0ELb0ELi2ELi4ELi4ELi4ELb0EEENS1_24CollectiveEpilogueBwdGQAISA_fSD_Li256ELb1ELb1EEENS1_25SingleTileBwdLPTSchedulerILb1ELi128ELb1EEEEEEEEEvNT_6ParamsE$_ZN4cute3eso3ESOILb0ELb0EJiiiEEC2ERKiS4_S4_) ;  /* 0xffff36e000007944 */ /* 0x002fea0003c3ffff */
[----:B------:R2:W5:Y:S04]  /*13d60*/  LDL R5, [R1+0x760] ;  /* 0x0007600001057983 */ /* 0x0005680000100800 */
[----:B-1----:R2:W5:Y:S01]  /*13d70*/  LDL.64 R2, [R1+0x758] ;  /* 0x0007580001027983 */ /* 0x0025620000100a00 */
[----:B------:R-:W-:Y:S02]  /*13d80*/  MOV R4, R23 ;  /* 0x0000001700047202 */ /* 0x000fe40000000f00 */
[----:B------:R-:W-:Y:S02]  /*13d90*/  MOV R6, 0x13db0 ;  /* 0x00013db000067802 */ /* 0x000fe40000000f00 */
[----:B--2--5:R-:W-:Y:S05]  /*13da0*/  CALL.REL.NOINC `($_ZN7cutlass13device_kernelIN5flash19enable_sm80_to_sm89INS1_16FlashAttnBwdSm80INS1_25CollectiveMainloopBwdSm80ILi2ELi2EN4cute5tupleIJNS5_1CILi128EEES8_NS7_ILi64EEEEEENS_10bfloat16_tEfNS_4arch4Sm80ELb1ELb0ELb1ELb1ELb1ELb0ELb0ELb0ELi2ELi4ELi4ELi4ELb0EEENS1_24CollectiveEpilogueBwdGQAISA_fSD_Li256ELb1ELb1EEENS1_25SingleTileBwdLPTSchedulerILb1ELi128ELb1EEEEEEEEEvNT_6ParamsE$_ZN4cute3eso3ESOILb1ELb0EJNS_1CILi1EEENS_5tupleIJiiiEEENS2_ILi64EEENS4_IJNS2_ILi72EEENS2_ILi144EEENS2_ILi288EEEEEENS2_ILi512EEEEEC2ERKS3_RKS5_RKS6_RKSA_RKSB_) ;  /* 0xffff457000007944 */ /* 0x024fea0003c3ffff */
[----:B-1----:R1:W5:Y:S04]  /*13db0*/  LDL R5, [R1+0x760] ;  /* 0x0007600001057983 */ /* 0x0023680000100800 */
[----:B------:R1:W5:Y:S01]  /*13dc0*/  LDL.64 R2, [R1+0x758] ;  /* 0x0007580001027983 */ /* 0x0003620000100a00 */
[----:B------:R-:W-:-:S02]  /*13dd0*/  MOV R4, R23 ;  /* 0x0000001700047202 */ /* 0x000fc40000000f00 */
[----:B------:R-:W-:Y:S02]  /*13de0*/  MOV R6, 0x13e00 ;  /* 0x00013e0000067802 */ /* 0x000fe40000000f00 */
[----:B-1---5:R-:W-:Y:S05]  /*13df0*/  CALL.REL.NOINC `($_ZN7cutlass13device_kernelIN5flash19enable_sm80_to_sm89INS1_16FlashAttnBwdSm80INS1_25CollectiveMainloopBwdSm80ILi2ELi2EN4cute5tupleIJNS5_1CILi128EEES8_NS7_ILi64EEEEEENS_10bfloat16_tEfNS_4arch4Sm80ELb1ELb0ELb1ELb1ELb1ELb0ELb0ELb0ELi2ELi4ELi4ELi4ELb0EEENS1_24CollectiveEpilogueBwdGQAISA_fSD_Li256ELb1ELb1EEENS1_25SingleTileBwdLPTSchedulerILb1ELi128ELb1EEEEEEEEEvNT_6ParamsE$_ZN4cute5tupleIJNS0_IJNS_1CILi8EEENS0_IJNS1_ILi2EEES3_S3_EEENS1_ILi1EEES4_S5_EEENS0_IJS5_NS0_IJiiiEEENS1_ILi64EEENS0_IJNS1_ILi72EEENS1_ILi144EEENS1_ILi288EEEEEENS1_ILi512EEEEEEEEC2ERKS6_RKSE_) ;  /* 0xffff764000007944 */ /* 0x022fea0003c3ffff */
[----:B------:R1:W5:Y:S04]  /*13e00*/  LDL R5, [R1+0x760] ;  /* 0x0007600001057983 */ /* 0x0003680000100800 */
[----:B------:R1:W5:Y:S01]  /*13e10*/  LDL.64 R2, [R1+0x758] ;  /* 0x0007580001027983 */ /* 0x0003620000100a00 */
[----:B------:R-:W-:-:S03]  /*13e20*/  MOV R4, 0x13e40 ;  /* 0x00013e4000047802 */ /* 0x000fc60000000f00 */
[----:B-1---5:R-:W-:Y:S05]  /*13e30*/  CALL.REL.NOINC `($_ZN7cutlass13device_kernelIN5flash19enable_sm80_to_sm89INS1_16FlashAttnBwdSm80INS1_25CollectiveMainloopBwdSm80ILi2ELi2EN4cute5tupleIJNS5_1CILi128EEES8_NS7_ILi64EEEEEENS_10bfloat16_tEfNS_4arch4Sm80ELb1ELb0ELb1ELb1ELb1ELb0ELb0ELb0ELi2ELi4ELi4ELi4ELb0EEENS1_24CollectiveEpilogueBwdGQAISA_fSD_Li256ELb1ELb1EEENS1_25SingleTileBwdLPTSchedulerILb1ELi128ELb1EEEEEEEEEvNT_6ParamsE$_ZZN4cute7flattenINS_5tupleIJNS_1CILi1EEENS1_IJiiiEEENS2_ILi64EEENS1_IJNS2_ILi72EEENS2_ILi144EEENS2_ILi288EEEEEENS2_ILi512EEEEEEEEDaRKT_ENKUlRKT_E_clIS4_EEDaSH_) ;  /* 0xffffb95000007944 */ /* 0x022fea0003c3ffff */
[----:B------:R1:W-:Y:S01]  /*13e40*/  STL.64 [R1+0x758], R2 ;  /* 0x0007580201007387 */ /* 0x0003e20000100a00 */
[----:B------:R-:W-:Y:S02]  /*13e50*/  MOV R6, R23 ;  /* 0x0000001700067202 */ /* 0x000fe40000000f00 */
[----:B------:R-:W-:Y:S01]  /*13e60*/  MOV R4, 0x13e90 ;  /* 0x00013e9000047802 */ /* 0x000fe20000000f00 */
[----:B------:R1:W-:Y:S04]  /*13e70*/  STL [R1+0x760], R5 ;  /* 0x0007600501007387 */ /* 0x0003e80000100800 */
[----:B-1----:R-:W-:Y:S05]  /*13e80*/  CALL.REL.NOINC `($_ZN7cutlass13device_kernelIN5flash19enable_sm80_to_sm89INS1_16FlashAttnBwdSm80INS1_25CollectiveMainloopBwdSm80ILi2ELi2EN4cute5tupleIJNS5_1CILi128EEES8_NS7_ILi64EEEEEENS_10bfloat16_tEfNS_4arch4Sm80ELb1ELb0ELb1ELb1ELb1ELb0ELb0ELb0ELi2ELi4ELi4ELi4ELb0EEENS1_24CollectiveEpilogueBwdGQAISA_fSD_Li256ELb1ELb1EEENS1_25SingleTileBwdLPTSchedulerILb1ELi128ELb1EEEEEEEEEvNT_6ParamsE$_ZZN4cute12filter_tupleINS_5tupleIJNS_1CILi1EEENS1_IJiiiEEENS2_ILi64EEENS1_IJNS2_ILi72EEENS2_ILi144EEENS2_ILi288EEEEEENS2_ILi512EEEEEEZNS_7flattenISB_EEDaRKT_EUlRKT_E_EEDaSF_OT0_ENKUlDpSI_E_clIJNS1_IJS3_EEES4_NS1_IJS5_EEES9_NS1_IJSA_EEEEEEDaSM_) ;  /* 0xffff827000007944 */ /* 0x002fea0003c3ffff */
[----:B------:R-:W-:Y:S02]  /*13e90*/  MOV R4, R23 ;  /* 0x0000001700047202 */ /* 0x000fe40000000f00 */
[----:B------:R-:W-:-:S02]  /*13ea0*/  MOV R6, 0x13ec0 ;  /* 0x00013ec000067802 */ /* 0x000fc40000000f00 */
[----:B--2--5:R-:W-:Y:S05]  /*13eb0*/  CALL.REL.NOINC `($_ZN7cutlass13device_kernelIN5flash19enable_sm80_to_sm89INS1_16FlashAttnBwdSm80INS1_25CollectiveMainloopBwdSm80ILi2ELi2EN4cute5tupleIJNS5_1CILi128EEES8_NS7_ILi64EEEEEENS_10bfloat16_tEfNS_4arch4Sm80ELb1ELb0ELb1ELb1ELb1ELb0ELb0ELb0ELi2ELi4ELi4ELi4ELb0EEENS1_24CollectiveEpilogueBwdGQAISA_fSD_Li256ELb1ELb1EEENS1_25SingleTileBwdLPTSchedulerILb1ELi128ELb1EEEEEEEEEvNT_6ParamsE$_ZN4cute3eso3ESOILb0ELb1EJiNS_1CILi72EEENS2_ILi512EEEEEC2ERKiRKS3_RKS4_) ;  /* 0xffff3c1000007944 */ /* 0x024fea0003c3ffff */
[----:B-1----:R-:W2:Y:S01]  /*13ec0*/  LDL R4, [R1+0x758] ;  /* 0x0007580001047983 */ /* 0x002ea20000100800 */
[----:B------:R-:W-:Y:S01]  /*13ed0*/  IMAD.MOV.U32 R5, RZ, RZ, R3 ;  /* 0x000000ffff057224 */ /* 0x000fe200078e0003 */
[----:B------:R-:W-:Y:S01]  /*13ee0*/  MOV R3, R23 ;  /* 0x0000001700037202 */ /* 0x000fe20000000f00 */
[----:B------:R-:W-:Y:S01]  /*13ef0*/  IMAD.MOV.U32 R8, RZ, RZ, R51 ;  /* 0x000000ffff087224 */ /* 0x000fe200078e0033 */
[----:B------:R-:W-:Y:S01]  /*13f00*/  MOV R6, 0x13f30 ;  /* 0x00013f3000067802 */ /* 0x000fe20000000f00 */
[----:B--2---:R1:W-:Y:S04]  /*13f10*/  STL [R1+0x790], R4 ;  /* 0x0007900401007387 */ /* 0x0043e80000100800 */
[----:B-1----:R-:W-:Y:S05]  /*13f20*/  CALL.REL.NOINC `($_ZN7cutlass13device_kernelIN5flash19enable_sm80_to_sm89INS1_16FlashAttnBwdSm80INS1_25CollectiveMainloopBwdSm80ILi2ELi2EN4cute5tupleIJNS5_1CILi128EEES8_NS7_ILi64EEEEEENS_10bfloat16_tEfNS_4arch4Sm80ELb1ELb0ELb1ELb1ELb1ELb0ELb0ELb0ELi2ELi4ELi4ELi4ELb0EEENS1_24CollectiveEpilogueBwdGQAISA_fSD_Li256ELb1ELb1EEENS1_25SingleTileBwdLPTSchedulerILb1ELi128ELb1EEEEEEEEEvNT_6ParamsE$_ZN4cute3eso3ESOILb0ELb0EJiiNS_1CILi72EEENS2_ILi512EEEEEC2ERKiS7_RKS3_RKS4_) ;  /* 0xffff342000007944 */ /* 0x002fea0003c3ffff */
        /* <DEDUP_REMOVED lines=8> */
[----:B-1----:R-:W-:Y:S05]  /*13fb0*/  CALL.REL.NOINC `($_ZN7cutlass13device_kernelIN5flash19enable_sm80_to_sm89INS1_16FlashAttnBwdSm80INS1_25CollectiveMainloopBwdSm80ILi2ELi2EN4cute5tupleIJNS5_1CILi128EEES8_NS7_ILi64EEEEEENS_10bfloat16_tEfNS_4arch4Sm80ELb1ELb0ELb1ELb1ELb1ELb0ELb0ELb0ELi2ELi4ELi4ELi4ELb0EEENS1_24CollectiveEpilogueBwdGQAISA_fSD_Li256ELb1ELb1EEENS1_25SingleTileBwdLPTSchedulerILb1ELi128ELb1EEEEEEEEEvNT_6ParamsE$_ZN4cute3eso3ESOILb0ELb0EJiiiNS_1CILi72EEENS2_ILi512EEEEEC2ERKiS7_S7_RKS3_RKS4_) ;  /* 0xffff368000007944 */ /* 0x002fea0003c3ffff */
        /* <DEDUP_REMOVED lines=10> */
[----:B-1----:R-:W-:Y:S05]  /*14060*/  CALL.REL.NOINC `($_ZN7cutlass13device_kernelIN5flash19enable_sm80_to_sm89INS1_16FlashAttnBwdSm80INS1_25CollectiveMainloopBwdSm80ILi2ELi2EN4cute5tupleIJNS5_1CILi128EEES8_NS7_ILi64EEEEEENS_10bfloat16_tEfNS_4arch4Sm80ELb1ELb0ELb1ELb1ELb1ELb0ELb0ELb0ELi2ELi4ELi4ELi4ELb0EEENS1_24CollectiveEpilogueBwdGQAISA_fSD_Li256ELb1ELb1EEENS1_25SingleTileBwdLPTSchedulerILb1ELi128ELb1EEEEEEEEEvNT_6ParamsE$_ZN4cute3eso3ESOILb1ELb0EJNS_1CILi1EEEiiiNS2_ILi72EEENS2_ILi512EEEEEC2ERKS3_RKiSA_SA_RKS4_RKS5_) ;  /* 0xffff44c000007944 */ /* 0x002fea0003c3ffff */
[----:B-1----:R1:W5:Y:S04]  /*14070*/  LDL R5, [R1+0x778] ;  /* 0x0007780001057983 */ /* 0x0023680000100800 */
[----:B------:R1:W5:Y:S01]  /*14080*/  LDL.64 R2, [R1+0x770] ;  /* 0x0007700001027983 */ /* 0x0003620000100a00 */
[----:B------:R-:W-:-:S02]  /*14090*/  MOV R4, R22 ;  /* 0x0000001600047202 */ /* 0x000fc40000000f00 */
[----:B------:R-:W-:Y:S02]  /*140a0*/  MOV R6, 0x140c0 ;  /* 0x000140c000067802 */ /* 0x000fe40000000f00 */
[----:B-1---5:R-:W-:Y:S05]  /*140b0*/  CALL.REL.NOINC `($_ZN7cutlass13device_kernelIN5flash19enable_sm80_to_sm89INS1_16FlashAttnBwdSm80INS1_25CollectiveMainloopBwdSm80ILi2ELi2EN4cute5tupleIJNS5_1CILi128EEES8_NS7_ILi64EEEEEENS_10bfloat16_tEfNS_4arch4Sm80ELb1ELb0ELb1ELb1ELb1ELb0ELb0ELb0ELi2ELi4ELi4ELi4ELb0EEENS1_24CollectiveEpilogueBwdGQAISA_fSD_Li256ELb1ELb1EEENS1_25SingleTileBwdLPTSchedulerILb1ELi128ELb1EEEEEEEEEvNT_6ParamsE$_ZN4cute5tupleIJNS0_IJNS_1CILi8EEENS1_ILi2EEES3_S3_S2_S3_EEENS0_IJNS1_ILi1EEEiiiNS1_ILi72EEENS1_ILi512EEEEEEEEC2ERKS4_RKS8_) ;  /* 0xffff73d000007944 */ /* 0x022fea0003c3ffff */
        /* <DEDUP_REMOVED lines=11> */
[----:B-1----:R-:W-:Y:S05]  /*14170*/  CALL.REL.NOINC `($_ZN7cutlass13device_kernelIN5flash19enable_sm80_to_sm89INS1_16FlashAttnBwdSm80INS1_25CollectiveMainloopBwdSm80ILi2ELi2EN4cute5tupleIJNS5_1CILi128EEES8_NS7_ILi64EEEEEENS_10bfloat16_tEfNS_4arch4Sm80ELb1ELb0ELb1ELb1ELb1ELb0ELb0ELb0ELi2ELi4ELi4ELi4ELb0EEENS1_24CollectiveEpilogueBwdGQAISA_fSD_Li256ELb1ELb1EEENS1_25SingleTileBwdLPTSchedulerILb1ELi128ELb1EEEEEEEEEvNT_6ParamsE$_ZZN4cute6detail16composition_implINS_5tupleIJNS_1CILi8EEENS3_ILi2EEES5_S5_S4_S5_EEENS2_IJNS3_ILi1EEEiiiNS3_ILi72EEENS3_ILi512EEEEEENS2_IJNS2_IJS5_S5_S5_EEES5_NS3_ILi4EEEEEENS2_IJNS2_IJS7_S9_S4_EEENS3_ILi4096EEENS3_ILi16EEEEEEEEDaRKT_RKT0_RKT1_RKT2_ENKUlRKT_RKT0_E_clISB_SE_EEDaSW_SZ_) ;  /* 0xffff9fe000007944 */ /* 0x002fea0003c3ffff */
[----:B------:R-:W-:Y:S01]  /*14180*/  IMAD.MOV.U32 R4, RZ, RZ, R45 ;  /* 0x000000ffff047224 */ /* 0x000fe200078e002d */
[----:B------:R-:W-:Y:S01]  /*14190*/  MOV R58, R12 ;  /* 0x0000000c003a7202 */ /* 0x000fe20000000f00 */
[----:B------:R-:W-:Y:S01]  /*141a0*/  IMAD.MOV.U32 R5, RZ, RZ, R44 ;  /* 0x000000ffff057224 */ /* 0x000fe200078e002c */
[----:B------:R-:W-:Y:S02]  /*141b0*/  MOV R3, R7 ;  /* 0x0000000700037202 */ /* 0x000fe40000000f00 */
[----:B------:R-:W-:Y:S02]  /*141c0*/  MOV R62, 0x141e0 ;  /* 0x000141e0003e7802 */ /* 0x000fe40000000f00 */
[----:B-1---5:R-:W-:Y:S05]  /*141d0*/  CALL.REL.NOINC `($_ZN7cutlass13device_kernelIN5flash19enable_sm80_to_sm89INS1_16FlashAttnBwdSm80INS1_25CollectiveMainloopBwdSm80ILi2ELi2EN4cute5tupleIJNS5_1CILi128EEES8_NS7_ILi64EEEEEENS_10bfloat16_tEfNS_4arch4Sm80ELb1ELb0ELb1ELb1ELb1ELb0ELb0ELb0ELi2ELi4ELi4ELi4ELb0EEENS1_24CollectiveEpilogueBwdGQAISA_fSD_Li256ELb1ELb1EEENS1_25SingleTileBwdLPTSchedulerILb1ELi128ELb1EEEEEEEEEvNT_6ParamsE$_ZZN4cute6detail16composition_implINS_5tupleIJNS_1CILi8EEENS3_ILi2EEES5_S5_S4_S5_EEENS2_IJNS3_ILi1EEEiiiNS3_ILi72EEENS3_ILi512EEEEEENS2_IJNS2_IJS5_S5_S5_EEES5_NS3_ILi4EEEEEENS2_IJNS2_IJS7_S9_S4_EEENS3_ILi4096EEENS3_ILi16EEEEEEEEDaRKT_RKT0_RKT1_RKT2_ENKUlRKT_RKT0_E_clISC_SG_EEDaSW_SZ_) ;  /* 0xffffa09000007944 */ /* 0x022fea0003c3ffff */
[----:B-----5:R2:W-:Y:S01]  /*141e0*/  STL.64 [R1+0x770], R2 ;  /* 0x0007700201007387 */ /* 0x0205e20000100a00 */
[----:B------:R-:W-:-:S03]  /*141f0*/  MOV R4, 0x14210 ;  /* 0x0001421000047802 */ /* 0x000fc60000000f00 */
[----:B-12---:R-:W-:Y:S05]  /*14200*/  CALL.REL.NOINC `($_ZN7cutlass13device_kernelIN5flash19enable_sm80_to_sm89INS1_16FlashAttnBwdSm80INS1_25CollectiveMainloopBwdSm80ILi2ELi2EN4cute5tupleIJNS5_1CILi128EEES8_NS7_ILi64EEEEEENS_10bfloat16_tEfNS_4arch4Sm80ELb1ELb0ELb1ELb1ELb1ELb0ELb0ELb0ELi2ELi4ELi4ELi4ELb0EEENS1_24CollectiveEpilogueBwdGQAISA_fSD_Li256ELb1ELb1EEENS1_25SingleTileBwdLPTSchedulerILb1ELi128ELb1EEEEEEEEEvNT_6ParamsE$_ZN4cute3eso3ESOILb0ELb0EJNS_5tupleIJNS_1CILi1EEENS3_ILi512EEEiEEENS3_ILi4096EEENS2_IJiiEEEEEC2ERKS6_RKS7_RKS8_) ;  /* 0xffff225000007944 */ /* 0x006fea0003c3ffff */
[----:B------:R2:W5:Y:S04]  /*14210*/  LDL R5, [R1+0x760] ;  /* 0x0007600001057983 */ /* 0x0005680000100800 */
[----:B-1----:R2:W5:Y:S01]  /*14220*/  LDL.64 R2, [R1+0x758] ;  /* 0x0007580001027983 */ /* 0x0025620000100a00 */
[----:B------:R-:W-:-:S03]  /*14230*/  MOV R6, 0x14250 ;  /* 0x0001425000067802 */ /* 0x000fc60000000f00 */
[----:B--2--5:R-:W-:Y:S05]  /*14240*/  CALL.REL.NOINC `($_ZN7cutlass13device_kernelIN5flash19enable_sm80_to_sm89INS1_16FlashAttnBwdSm80INS1_25CollectiveMainloopBwdSm80ILi2ELi2EN4cute5tupleIJNS5_1CILi128EEES8_NS7_ILi64EEEEEENS_10bfloat16_tEfNS_4arch4Sm80ELb1ELb0ELb1ELb1ELb1ELb0ELb0ELb0ELi2ELi4ELi4ELi4ELb0EEENS1_24CollectiveEpilogueBwdGQAISA_fSD_Li256ELb1ELb1EEENS1_25SingleTileBwdLPTSchedulerILb1ELi128ELb1EEEEEEEEEvNT_6ParamsE$_ZN4cute5tupleIJNS0_IJNS0_IJNS_1CILi2EEES2_S2_EEES2_NS0_IJS2_S2_EEEEEENS0_IJNS0_IJNS1_ILi1EEENS1_ILi512EEEiEEENS1_ILi4096EEENS0_IJiiEEEEEEEEC2ERKS5_RKSB_) ;  /* 0xffff6d0000007944 */ /* 0x024fea0003c3ffff */
[----:B------:R1:W5:Y:S04]  /*14250*/  LDL R4, [R1+0x760] ;  /* 0x0007600001047983 */ /* 0x0003680000100800 */
[----:B------:R1:W5:Y:S01]  /*14260*/  LDL.64 R2, [R1+0x758] ;  /* 0x0007580001027983 */ /* 0x0003620000100a00 */
[----:B------:R-:W-:-:S05]  /*14270*/  LEA.HI R6, R13, R13, RZ, 0x1d ;  /* 0x0000000d0d067211 */ /* 0x000fca00078fe8ff */
[----:B------:R-:W-:Y:S01]  /*14280*/  IMAD.U32 R8, R11, 0x2, R6 ;  /* 0x000000020b087824 */ /* 0x000fe200078e0006 */
[----:B------:R-:W-:-:S04]  /*14290*/  MOV R6, 0x142c0 ;  /* 0x000142c000067802 */ /* 0x000fc80000000f00 */
[----:B------:R1:W-:Y:S03]  /*142a0*/  STL [R1+0x11e4], R8 ;  /* 0x0011e40801007387 */ /* 0x0003e60000100800 */
[----:B-1---5:R-:W-:Y:S05]  /*142b0*/  CALL.REL.NOINC `($_ZN7cutlass13device_kernelIN5flash19enable_sm80_to_sm89INS1_16FlashAttnBwdSm80INS1_25CollectiveMainloopBwdSm80ILi2ELi2EN4cute5tupleIJNS5_1CILi128EEES8_NS7_ILi64EEEEEENS_10bfloat16_tEfNS_4arch4Sm80ELb1ELb0ELb1ELb1ELb1ELb0ELb0ELb0ELi2ELi4ELi4ELi4ELb0EEENS1_24CollectiveEpilogueBwdGQAISA_fSD_Li256ELb1ELb1EEENS1_25SingleTileBwdLPTSchedulerILb1ELi128ELb1EEEEEEEEEvNT_6ParamsE$_ZN4cute3eso3ESOILb0ELb0EJNS_6LayoutINS_5tupleIJNS3_IJNS_1CILi2EEES5_S5_EEES5_NS3_IJS5_S5_EEEEEENS3_IJNS3_IJNS4_ILi1EEENS4_ILi512EEEiEEENS4_ILi4096EEENS3_IJiiEEEEEEEEjEEC2ERKSF_RKj) ;  /* 0xffff28d000007944 */ /* 0x022fea0003c3ffff */
[----:B------:R-:W2:Y:S04]  /*142c0*/  LDL.64 R58, [R1+0x760] ;  /* 0x00076000013a7983 */ /* 0x000ea80000100a00 */
[----:B-1----:R1:W5:Y:S01]  /*142d0*/  LDL.64 R4, [R1+0x758] ;  /* 0x0007580001047983 */ /* 0x0023620000100a00 */
[----:B------:R-:W-:Y:S02]  /*142e0*/  MOV R9, R23 ;  /* 0x0000001700097202 */ /* 0x000fe40000000f00 */
[----:B------:R-:W-:Y:S01]  /*142f0*/  MOV R8, 0x14320 ;  /* 0x0001432000087802 */ /* 0x000fe20000000f00 */
[----:B--2---:R-:W-:-:S04]  /*14300*/  IMAD.WIDE.U32 R2, R59, 0x2, R56 ;  /* 0x000000023b027825 */ /* 0x004fc800078e0038 */
[----:B-1---5:R-:W-:Y:S05]  /*14310*/  CALL.REL.NOINC `($_ZN7cutlass13device_kernelIN5flash19enable_sm80_to_sm89INS1_16FlashAttnBwdSm80INS1_25CollectiveMainloopBwdSm80ILi2ELi2EN4cute5tupleIJNS5_1CILi128EEES8_NS7_ILi64EEEEEENS_10bfloat16_tEfNS_4arch4Sm80ELb1ELb0ELb1ELb1ELb1ELb0ELb0ELb0ELi2ELi4ELi4ELi4ELb0EEENS1_24CollectiveEpilogueBwdGQAISA_fSD_Li256ELb1ELb1EEENS1_25SingleTileBwdLPTSchedulerILb1ELi128ELb1EEEEEEEEEvNT_6ParamsE$_ZN4cute8smem_ptrIPN7cutlass10bfloat16_tEECI1NS_12iter_adaptorIS3_S4_EEES3_) ;  /* 0xffff749000007944 */ /* 0x022fea0003c3ffff */
[----:B------:R-:W2:Y:S01]  /*14320*/  LDL.64 R10, [R1+0x758] ;  /* 0x00075800010a7983 */ /* 0x000ea20000100a00 */
[----:B-1----:R-:W-:Y:S01]  /*14330*/  IMAD.MOV.U32 R6, RZ, RZ, R58 ;  /* 0x000000ffff067224 */ /* 0x002fe200078e003a */
[----:B------:R-:W-:Y:S01]  /*14340*/  MOV R2, R4 ;  /* 0x0000000400027202 */ /* 0x000fe20000000f00 */
[----:B------:R-:W-:Y:S01]  /*14350*/  IMAD.MOV.U32 R3, RZ, RZ, R5 ;  /* 0x000000ffff037224 */ /* 0x000fe200078e0005 */
[----:B------:R-:W-:Y:S01]  /*14360*/  MOV R8, 0x14390 ;  /* 0x0001439000087802 */ /* 0x000fe20000000f00 */
[----:B--2---:R1:W-:Y:S04]  /*14370*/  STL.64 [R1+0x770], R10 ;  /* 0x0007700a01007387 */ /* 0x0043e80000100a00 */
[----:B-1----:R-:W-:Y:S05]  /*14380*/  CALL.REL.NOINC `($_ZN7cutlass13device_kernelIN5flash19enable_sm80_to_sm89INS1_16FlashAttnBwdSm80INS1_25CollectiveMainloopBwdSm80ILi2ELi2EN4cute5tupleIJNS5_1CILi128EEES8_NS7_ILi64EEEEEENS_10bfloat16_tEfNS_4arch4Sm80ELb1ELb0ELb1ELb1ELb1ELb0ELb0ELb0ELi2ELi4ELi4ELi4ELb0EEENS1_24CollectiveEpilogueBwdGQAISA_fSD_Li256ELb1ELb1EEENS1_25SingleTileBwdLPTSchedulerILb1ELi128ELb1EEEEEEEEEvNT_6ParamsE$_ZN4cute3eso3ESOILb0ELb0EJNS_6LayoutINS_5tupleIJNS3_IJNS_1CILi2EEES5_S5_EEES5_NS3_IJS5_S5_EEEEEENS3_IJNS3_IJNS4_ILi1EEENS4_ILi512EEEiEEENS4_ILi4096EEENS3_IJiiEEEEEEEENS_10ViewEngineINS_8smem_ptrIPN7cutlass10bfloat16_tEEEEEEEC2ERKSF_RKSM_) ;  /* 0xffff278000007944 */ /* 0x002fea0003c3ffff */
[----:B-1----:R1:W5:Y:S04]  /*14390*/  LDL R5, [R1+0x75c] ;  /* 0x00075c0001057983 */ /* 0x0023680000100800 */
[----:B------:R1:W5:Y:S01]  /*143a0*/  LDL R3, [R1+0x760] ;  /* 0x0007600001037983 */ /* 0x0003620000100800 */
[----:B------:R-:W-:-:S03]  /*143b0*/  MOV R4, 0x143d0 ;  /* 0x000143d000047802 */ /* 0x000fc60000000f00 */
[----:B-1---5:R-:W-:Y:S05]  /*143c0*/  CALL.REL.NOINC `($_ZN7cutlass13device_kernelIN5flash19enable_sm80_to_sm89INS1_16FlashAttnBwdSm80INS1_25CollectiveMainloopBwdSm80ILi2ELi2EN4cute5tupleIJNS5_1CILi128EEES8_NS7_ILi64EEEEEENS_10bfloat16_tEfNS_4arch4Sm80ELb1ELb0ELb1ELb1ELb1ELb0ELb0ELb0ELi2ELi4ELi4ELi4ELb0EEENS1_24CollectiveEpilogueBwdGQAISA_fSD_Li256ELb1ELb1EEENS1_25SingleTileBwdLPTSchedulerILb1ELi128ELb1EEEEEEEEEvNT_6ParamsE$_ZZN4cute4takeILi1ELi3ENS_5tupleIJNS1_IJNS_1CILi1EEENS2_ILi512EEEiEEENS2_ILi4096EEENS1_IJiiEEEEEEEEDaRKT1_ENKUlDpRKT_E_clIJS6_S7_EEEDaSF_) ;  /* 0xffff8a9000007944 */ /* 0x022fea0003c3ffff */
[----:B------:R-:W-:Y:S02]  /*143d0*/  MOV R4, 0x143f0 ;  /* 0x000143f000047802 */ /* 0x000fe40000000f00 */
[----:B-1---5:R-:W-:Y:S05]  /*143e0*/  CALL.REL.NOINC `($_ZN7cutlass13device_kernelIN5flash19enable_sm80_to_sm89INS1_16FlashAttnBwdSm80INS1_25CollectiveMainloopBwdSm80ILi2ELi2EN4cute5tupleIJNS5_1CILi128EEES8_NS7_ILi64EEEEEENS_10bfloat16_tEfNS_4arch4Sm80ELb1ELb0ELb1ELb1ELb1ELb0ELb0ELb0ELi2ELi4ELi4ELi4ELb0EEENS1_24CollectiveEpilogueBwdGQAISA_fSD_Li256ELb1ELb1EEENS1_25SingleTileBwdLPTSchedulerILb1ELi128ELb1EEEEEEEEEvNT_6ParamsE$_ZZN4cute16flatten_to_tupleINS_5tupleIJNS_1CILi4096EEENS1_IJiiEEEEEEEEDaRKT_ENKUlRKT_E_clIS4_EEDaSB_) ;  /* 0xffff87c000007944 */ /* 0x022fea0003c3ffff */
[----:B------:R1:W-:Y:S01]  /*143f0*/  STL.64 [R1+0x758], R2 ;  /* 0x0007580201007387 */ /* 0x0003e20000100a00 */
[----:B------:R-:W-:-:S02]  /*14400*/  MOV R58, R23 ;  /* 0x00000017003a7202 */ /* 0x000fc40000000f00 */
[----:B------:R-:W-:Y:S02]  /*14410*/  MOV R4, 0x14430 ;  /* 0x0001443000047802 */ /* 0x000fe40000000f00 */
[----:B-1----:R-:W-:Y:S05]  /*14420*/  CALL.REL.NOINC `($_ZN7cutlass13device_kernelIN5flash19enable_sm80_to_sm89INS1_16FlashAttnBwdSm80INS1_25CollectiveMainloopBwdSm80ILi2ELi2EN4cute5tupleIJNS5_1CILi128EEES8_NS7_ILi64EEEEEENS_10bfloat16_tEfNS_4arch4Sm80ELb1ELb0ELb1ELb1ELb1ELb0ELb0ELb0ELi2ELi4ELi4ELi4ELb0EEENS1_24CollectiveEpilogueBwdGQAISA_fSD_Li256ELb1ELb1EEENS1_25SingleTileBwdLPTSchedulerILb1ELi128ELb1EEEEEEEEEvNT_6ParamsE$_ZZN4cute12filter_tupleINS_5tupleIJNS_1CILi4096EEENS1_IJiiEEEEEEZNS_16flatten_to_tupleIS5_EEDaRKT_EUlRKT_E_EEDaS9_OT0_ENKUlDpSC_E_clIJNS1_IJS3_EEES4_EEEDaSG_) ;  /* 0xffff7e3000007944 */ /* 0x002fea0003c3ffff */
        /* <DEDUP_REMOVED lines=14> */
[----:B--2--5:R-:W-:Y:S05]  /*14510*/  CALL.REL.NOINC `($_ZN7cutlass13device_kernelIN5flash19enable_sm80_to_sm89INS1_16FlashAttnBwdSm80INS1_25CollectiveMainloopBwdSm80ILi2ELi2EN4cute5tupleIJNS5_1CILi128EEES8_NS7_ILi64EEEEEENS_10bfloat16_tEfNS_4arch4Sm80ELb1ELb0ELb1ELb1ELb1ELb0ELb0ELb0ELi2ELi4ELi4ELi4ELb0EEENS1_24CollectiveEpilogueBwdGQAISA_fSD_Li256ELb1ELb1EEENS1_25SingleTileBwdLPTSchedulerILb1ELi128ELb1EEEEEEEEEvNT_6ParamsE$_ZN4cute3eso3ESOILb1ELb0EJNS_14ComposedLayoutINS_7SwizzleILi3ELi3ELi3EEENS_1CILi0EEENS_6LayoutINS_5tupleIJNS8_IJNS8_IJNS5_ILi4EEENS5_ILi8EEEEEENS8_IJNS5_ILi2EEENS5_ILi1EEEEEEEEENS8_IJNS8_IJSC_SC_EEENS8_IJSA_S9_EEEEEEEEENS8_IJNS8_IJNS8_IJSC_NS5_ILi64EEEEEENS8_IJNS5_ILi512EEES6_EEEEEENS8_IJNS8_IJSD_SA_EEENS8_IJNS5_ILi1024EEENS5_ILi16EEEEEEEEEEEEEEEENS_10ViewEngineINS_8smem_ptrIPN7cutlass10bfloat16_tEEEEEEEC2ERKSW_RKS13_) ;  /* 0xffff378000007944 */ /* 0x024fea0003c3ffff */
        /* <DEDUP_REMOVED lines=29> */
[----:B-12--5:R-:W-:Y:S05]  /*146f0*/  CALL.REL.NOINC `($_ZN7cutlass13device_kernelIN5flash19enable_sm80_to_sm89INS1_16FlashAttnBwdSm80INS1_25CollectiveMainloopBwdSm80ILi2ELi2EN4cute5tupleIJNS5_1CILi128EEES8_NS7_ILi64EEEEEENS_10bfloat16_tEfNS_4arch4Sm80ELb1ELb0ELb1ELb1ELb1ELb0ELb0ELb0ELi2ELi4ELi4ELi4ELb0EEENS1_24CollectiveEpilogueBwdGQAISA_fSD_Li256ELb1ELb1EEENS1_25SingleTileBwdLPTSchedulerILb1ELi128ELb1EEEEEEEEEvNT_6ParamsE$_ZZN4cute7idx2crdINS_5tupleIJiiNS_1CILi0EEEEEENS1_IJNS1_IJNS2_ILi4EEENS2_ILi8EEEEEENS2_ILi2EEENS2_ILi1EEEEEEEEDaRKT_RKT0_ENKUlRKT_RKT0_E_clIiS7_EEDaSJ_SM_) ;  /* 0xffffb0c000007944 */ /* 0x026fea0003c3ffff */
[----:B------:R-:W-:Y:S02]  /*14700*/  MOV R2, 0x14720 ;  /* 0x0001472000027802 */ /* 0x000fe40000000f00 */
[----:B-1----:R-:W-:Y:S05]  /*14710*/  CALL.REL.NOINC `($_ZN7cutlass13device_kernelIN5flash19enable_sm80_to_sm89INS1_16FlashAttnBwdSm80INS1_25CollectiveMainloopBwdSm80ILi2ELi2EN4cute5tupleIJNS5_1CILi128EEES8_NS7_ILi64EEEEEENS_10bfloat16_tEfNS_4arch4Sm80ELb1ELb0ELb1ELb1ELb1ELb0ELb0ELb0ELi2ELi4ELi4ELi4ELb0EEENS1_24CollectiveEpilogueBwdGQAISA_fSD_Li256ELb1ELb1EEENS1_25SingleTileBwdLPTSchedulerILb1ELi128ELb1EEEEEEEEEvNT_6ParamsE$_ZZN4cute7idx2crdINS_5tupleIJiiNS_1CILi0EEEEEENS1_IJNS1_IJNS2_ILi4EEENS2_ILi8EEEEEENS2_ILi2EEENS2_ILi1EEEEEEEEDaRKT_RKT0_ENKUlRKT_RKT0_E_clIiS8_EEDaSJ_SM_) ;  /* 0xffffb4c000007944 */ /* 0x002fea0003c3ffff */
[----:B------:R1:W-:Y:S01]  /*14720*/  STL [R1+0x758], R6 ;  /* 0x0007580601007387 */ /* 0x0003e20000100800 */
[----:B------:R-:W-:-:S02]  /*14730*/  MOV R2, R23 ;  /* 0x0000001700027202 */ /* 0x000fc40000000f00 */
[----:B------:R-:W-:Y:S02]  /*14740*/  MOV R72, 0x14760 ;  /* 0x0001476000487802 */ /* 0x000fe40000000f00 */
[----:B-1----:R-:W-:Y:S05]  /*14750*/  CALL.REL.NOINC `($_ZN7cutlass13device_kernelIN5flash19enable_sm80_to_sm89INS1_16FlashAttnBwdSm80INS1_25CollectiveMainloopBwdSm80ILi2ELi2EN4cute5tupleIJNS5_1CILi128EEES8_NS7_ILi64EEEEEENS_10bfloat16_tEfNS_4arch4Sm80ELb1ELb0ELb1ELb1ELb1ELb0ELb0ELb0ELi2ELi4ELi4ELi4ELb0EEENS1_24CollectiveEpilogueBwdGQAISA_fSD_Li256ELb1ELb1EEENS1_25SingleTileBwdLPTSchedulerILb1ELi128ELb1EEEEEEEEEvNT_6ParamsE$_ZZN4cute9transformINS_5tupleIJiiNS_1CILi0EEEEEENS1_IJNS1_IJNS2_ILi4EEENS2_ILi8EEEEEENS2_ILi2EEENS2_ILi1EEEEEEZNS_7idx2crdIS4_SA_EEDaRKT_RKT0_EUlRKT_RKT0_E_EEDaSE_SH_OT1_ENKUlDpSK_E_clIJNS1_IJiiEEEiS3_EEEDaSR_) ;  /* 0xffffbba000007944 */ /* 0x002fea0003c3ffff */
[----:B------:R-:W-:Y:S02]  /*14760*/  MOV R6, 0x14780 ;  /* 0x0001478000067802 */ /* 0x000fe40000000f00 */
[----:B--2--5:R-:W-:Y:S05]  /*14770*/  CALL.REL.NOINC `($_ZN7cutlass13device_kernelIN5flash19enable_sm80_to_sm89INS1_16FlashAttnBwdSm80INS1_25CollectiveMainloopBwdSm80ILi2ELi2EN4cute5tupleIJNS5_1CILi128EEES8_NS7_ILi64EEEEEENS_10bfloat16_tEfNS_4arch4Sm80ELb1ELb0ELb1ELb1ELb1ELb0ELb0ELb0ELi2ELi4ELi4ELi4ELb0EEENS1_24CollectiveEpilogueBwdGQAISA_fSD_Li256ELb1ELb1EEENS1_25SingleTileBwdLPTSchedulerILb1ELi128ELb1EEEEEEEEEvNT_6ParamsE$_ZZN4cute13to_mixed_bitsINS_5tupleIJNS1_IJNS_1CILi4EEENS2_ILi8EEEEEENS2_ILi2EEENS2_ILi1EEEEEENS1_IJNS1_IJNS2_ILi0EEENS2_ILi64EEEEEES9_S9_EEENS1_IJNS1_IJiiEEEiS9_EEEEEDaRKT_RKT0_RKT1_ENKUlRKT_RKT0_RKT1_E_clIS5_SB_SD_EEDaSQ_ST_SW_) ;  /* 0xffff7cb000007944 */ /* 0x024fea0003c3ffff */
[----:B------:R-:W-:Y:S02]  /*14780*/  MOV R2, 0x147a0 ;  /* 0x000147a000027802 */ /* 0x000fe40000000f00 */
[----:B------:R-:W-:Y:S05]  /*14790*/  CALL.REL.NOINC `($_ZN7cutlass13device_kernelIN5flash19enable_sm80_to_sm89INS1_16FlashAttnBwdSm80INS1_25CollectiveMainloopBwdSm80ILi2ELi2EN4cute5tupleIJNS5_1CILi128EEES8_NS7_ILi64EEEEEENS_10bfloat16_tEfNS_4arch4Sm80ELb1ELb0ELb1ELb1ELb1ELb0ELb0ELb0ELi2ELi4ELi4ELi4ELb0EEENS1_24CollectiveEpilogueBwdGQAISA_fSD_Li256ELb1ELb1EEENS1_25SingleTileBwdLPTSchedulerILb1ELi128ELb1EEEEEEEEEvNT_6ParamsE$_ZZN4cute13to_mixed_bitsINS_5tupleIJNS1_IJNS_1CILi4EEENS2_ILi8EEEEEENS2_ILi2EEENS2_ILi1EEEEEENS1_IJNS1_IJNS2_ILi0EEENS2_ILi64EEEEEES9_S9_EEENS1_IJNS1_IJiiEEEiS9_EEEEEDaRKT_RKT0_RKT1_ENKUlDpRKT_E_clIJNS_9MixedBitsILj0ELj448EEENS2_ILj0EEESW_EEEDaSR_) ;  /* 0xffff7c6000007944 */ /* 0x000fea0003c3ffff */
        /* <DEDUP_REMOVED lines=52> */
[----:B------:R-:W-:Y:S01]  /*14ae0*/  IMAD.MOV.U32 R8, RZ, RZ, R2 ;  /* 0x000000ffff087224 */ /* 0x000fe200078e0002 */
[----:B------:R-:W-:Y:S01]  /*14af0*/  MOV R2, R22 ;  /* 0x0000001600027202 */ /* 0x000fe20000000f00 */
[----:B------:R-:W-:Y:S01]  /*14b00*/  IMAD.MOV.U32 R10, RZ, RZ, R50 ;  /* 0x000000ffff0a7224 */ /* 0x000fe200078e0032 */
[----:B------:R-:W-:-:S02]  /*14b10*/  MOV R9, R43 ;  /* 0x0000002b00097202 */ /* 0x000fc40000000f00 */
[----:B------:R-:W-:Y:S01]  /*14b20*/  MOV R6, 0x14b50 ;  /* 0x00014b5000067802 */ /* 0x000fe20000000f00 */
[----:B--2---:R1:W-:Y:S04]  /*14b30*/  STL.64 [R1+0x788], R4 ;  /* 0x0007880401007387 */ /* 0x0043e80000100a00 */
[----:B-1----:R-:W-:Y:S05]  /*14b40*/  CALL.REL.NOINC `($_ZN7cutlass13device_kernelIN5flash19enable_sm80_to_sm89INS1_16FlashAttnBwdSm80INS1_25CollectiveMainloopBwdSm80ILi2ELi2EN4cute5tupleIJNS5_1CILi128EEES8_NS7_ILi64EEEEEENS_10bfloat16_tEfNS_4arch4Sm80ELb1ELb0ELb1ELb1ELb1ELb0ELb0ELb0ELi2ELi4ELi4ELi4ELb0EEENS1_24CollectiveEpilogueBwdGQAISA_fSD_Li256ELb1ELb1EEENS1_25SingleTileBwdLPTSchedulerILb1ELi128ELb1EEEEEEEEEvNT_6ParamsE$_ZN4cute3eso3ESOILb0ELb0EJiiiNS_1CILi72EEENS2_ILi512EEEEEC2ERKiS7_S7_RKS3_RKS4_) ;  /* 0xffff2af000007944 */ /* 0x002fea0003c3ffff */
        /* <DEDUP_REMOVED lines=23> */
[----:B-1----:R-:W-:Y:S05]  /*14cc0*/  CALL.REL.NOINC `($_ZN7cutlass13device_kernelIN5flash19enable_sm80_to_sm89INS1_16FlashAttnBwdSm80INS1_25CollectiveMainloopBwdSm80ILi2ELi2EN4cute5tupleIJNS5_1CILi128EEES8_NS7_ILi64EEEEEENS_10bfloat16_tEfNS_4arch4Sm80ELb1ELb0ELb1ELb1ELb1ELb0ELb0ELb0ELi2ELi4ELi4ELi4ELb0EEENS1_24CollectiveEpilogueBwdGQAISA_fSD_Li256ELb1ELb1EEENS1_25SingleTileBwdLPTSchedulerILb1ELi128ELb1EEEEEEEEEvNT_6ParamsE$_ZZN4cute6detail16composition_implINS_5tupleIJNS_1CILi8EEENS3_ILi2EEES5_S5_S4_S5_EEENS2_IJNS3_ILi1EEEiiiNS3_ILi72EEENS3_ILi512EEEEEENS2_IJNS2_IJS5_S5_EEES4_NS3_ILi4EEEEEENS2_IJNS2_IJS7_S4_EEENS3_ILi1024EEENS3_ILi16EEEEEEEEDaRKT_RKT0_RKT1_RKT2_ENKUlRKT_RKT0_E_clISB_SE_EEDaSW_SZ_) ;  /* 0xffff8fc000007944 */ /* 0x002fea0003c3ffff */
[----:B------:R-:W-:Y:S01]  /*14cd0*/  IMAD.MOV.U32 R2, RZ, RZ, R45 ;  /* 0x000000ffff027224 */ /* 0x000fe200078e002d */
[----:B------:R-:W-:Y:S01]  /*14ce0*/  MOV R45, R44 ;  /* 0x0000002c002d7202 */ /* 0x000fe20000000f00 */
[----:B------:R-:W-:Y:S01]  /*14cf0*/  IMAD.MOV.U32 R4, RZ, RZ, R12 ;  /* 0x000000ffff047224 */ /* 0x000fe200078e000c */
[----:B------:R-:W-:Y:S02]  /*14d00*/  MOV R44, 0x14d20 ;  /* 0x00014d20002c7802 */ /* 0x000fe40000000f00 */
[----:B-1---5:R-:W-:Y:S05]  /*14d10*/  CALL.REL.NOINC `($_ZN7cutlass13device_kernelIN5flash19enable_sm80_to_sm89INS1_16FlashAttnBwdSm80INS1_25CollectiveMainloopBwdSm80ILi2ELi2EN4cute5tupleIJNS5_1CILi128EEES8_NS7_ILi64EEEEEENS_10bfloat16_tEfNS_4arch4Sm80ELb1ELb0ELb1ELb1ELb1ELb0ELb0ELb0ELi2ELi4ELi4ELi4ELb0EEENS1_24CollectiveEpilogueBwdGQAISA_fSD_Li256ELb1ELb1EEENS1_25SingleTileBwdLPTSchedulerILb1ELi128ELb1EEEEEEEEEvNT_6ParamsE$_ZZN4cute6detail16composition_implINS_5tupleIJNS_1CILi8EEENS3_ILi2EEES5_S5_S4_S5_EEENS2_IJNS3_ILi1EEEiiiNS3_ILi72EEENS3_ILi512EEEEEENS2_IJNS2_IJS5_S5_EEES4_NS3_ILi4EEEEEENS2_IJNS2_IJS7_S4_EEENS3_ILi1024EEENS3_ILi16EEEEEEEEDaRKT_RKT0_RKT1_RKT2_ENKUlRKT_RKT0_E_clISC_SG_EEDaSW_SZ_) ;  /* 0xffff905000007944 */ /* 0x022fea0003c3ffff */
[----:B-----5:R2:W-:Y:S01]  /*14d20*/  STL.64 [R1+0x770], R2 ;  /* 0x0007700201007387 */ /* 0x0205e20000100a00 */
[----:B------:R-:W-:-:S03]  /*14d30*/  MOV R4, 0x14d50 ;  /* 0x00014d5000047802 */ /* 0x000fc60000000f00 */
[----:B-12---:R-:W-:Y:S05]  /*14d40*/  CALL.REL.NOINC `($_ZN7cutlass13device_kernelIN5flash19enable_sm80_to_sm89INS1_16FlashAttnBwdSm80INS1_25CollectiveMainloopBwdSm80ILi2ELi2EN4cute5tupleIJNS5_1CILi128EEES8_NS7_ILi64EEEEEENS_10bfloat16_tEfNS_4arch4Sm80ELb1ELb0ELb1ELb1ELb1ELb0ELb0ELb0ELi2ELi4ELi4ELi4ELb0EEENS1_24CollectiveEpilogueBwdGQAISA_fSD_Li256ELb1ELb1EEENS1_25SingleTileBwdLPTSchedulerILb1ELi128ELb1EEEEEEEEEvNT_6ParamsE$_ZN4cute3eso3ESOILb0ELb0EJNS_5tupleIJNS_1CILi1EEEiEEENS3_ILi1024EEENS2_IJiiEEEEEC2ERKS5_RKS6_RKS7_) ;  /* 0xffff17a000007944 */ /* 0x006fea0003c3ffff */
[----:B------:R2:W5:Y:S04]  /*14d50*/  LDL R5, [R1+0x760] ;  /* 0x0007600001057983 */ /* 0x0005680000100800 */
[----:B-1----:R2:W5:Y:S01]  /*14d60*/  LDL.64 R2, [R1+0x758] ;  /* 0x0007580001027983 */ /* 0x0025620000100a00 */
[----:B------:R-:W-:-:S03]  /*14d70*/  MOV R6, 0x14d90 ;  /* 0x00014d9000067802 */ /* 0x000fc60000000f00 */
[----:B--2--5:R-:W-:Y:S05]  /*14d80*/  CALL.REL.NOINC `($_ZN7cutlass13device_kernelIN5flash19enable_sm80_to_sm89INS1_16FlashAttnBwdSm80INS1_25CollectiveMainloopBwdSm80ILi2ELi2EN4cute5tupleIJNS5_1CILi128EEES8_NS7_ILi64EEEEEENS_10bfloat16_tEfNS_4arch4Sm80ELb1ELb0ELb1ELb1ELb1ELb0ELb0ELb0ELi2ELi4ELi4ELi4ELb0EEENS1_24CollectiveEpilogueBwdGQAISA_fSD_Li256ELb1ELb1EEENS1_25SingleTileBwdLPTSchedulerILb1ELi128ELb1EEEEEEEEEvNT_6ParamsE$_ZN4cute5tupleIJNS0_IJNS0_IJNS_1CILi2EEES2_EEENS1_ILi8EEES3_EEENS0_IJNS0_IJNS1_ILi1EEEiEEENS1_ILi1024EEENS0_IJiiEEEEEEEEC2ERKS5_RKSA_) ;  /* 0xffff60a000007944 */ /* 0x024fea0003c3ffff */
[----:B-1----:R1:W5:Y:S04]  /*14d90*/  LDL R4, [R1+0x760] ;  /* 0x0007600001047983 */ /* 0x0023680000100800 */
[----:B------:R1:W5:Y:S01]  /*14da0*/  LDL.64 R2, [R1+0x758] ;  /* 0x0007580001027983 */ /* 0x0003620000100a00 */
[----:B------:R-:W-:Y:S01]  /*14db0*/  LEA.HI R6, R13, R13, RZ, 0x1d ;  /* 0x0000000d0d067211 */ /* 0x000fe200078fe8ff */
[----:B------:R-:W-:-:S04]  /*14dc0*/  IMAD.MOV.U32 R12, RZ, RZ, R48 ;  /* 0x000000ffff0c7224 */ /* 0x000fc800078e0030 */
[----:B------:R-:W-:Y:S01]  /*14dd0*/  IMAD.U32 R8, R11, 0x2, R6 ;  /* 0x000000020b087824 */ /* 0x000fe200078e0006 */
[----:B------:R-:W-:-:S04]  /*14de0*/  MOV R6, 0x14e10 ;  /* 0x00014e1000067802 */ /* 0x000fc80000000f00 */
[----:B------:R1:W-:Y:S03]  /*14df0*/  STL [R1+0x11e4], R8 ;  /* 0x0011e40801007387 */ /* 0x0003e60000100800 */
[----:B-1---5:R-:W-:Y:S05]  /*14e00*/  CALL.REL.NOINC `($_ZN7cutlass13device_kernelIN5flash19enable_sm80_to_sm89INS1_16FlashAttnBwdSm80INS1_25CollectiveMainloopBwdSm80ILi2ELi2EN4cute5tupleIJNS5_1CILi128EEES8_NS7_ILi64EEEEEENS_10bfloat16_tEfNS_4arch4Sm80ELb1ELb0ELb1ELb1ELb1ELb0ELb0ELb0ELi2ELi4ELi4ELi4ELb0EEENS1_24CollectiveEpilogueBwdGQAISA_fSD_Li256ELb1ELb1EEENS1_25SingleTileBwdLPTSchedulerILb1ELi128ELb1EEEEEEEEEvNT_6ParamsE$_ZN4cute3eso3ESOILb0ELb0EJNS_6LayoutINS_5tupleIJNS3_IJNS_1CILi2EEES5_EEENS4_ILi8EEES6_EEENS3_IJNS3_IJNS4_ILi1EEEiEEENS4_ILi1024EEENS3_IJiiEEEEEEEEjEEC2ERKSE_RKj) ;  /* 0xffff1a0000007944 */ /* 0x022fea0003c3ffff */
[----:B------:R-:W2:Y:S04]  /*14e10*/  LDL.64 R12, [R1+0x760] ;  /* 0x00076000010c7983 */ /* 0x000ea80000100a00 */
[----:B-1----:R1:W5:Y:S01]  /*14e20*/  LDL.64 R4, [R1+0x758] ;  /* 0x0007580001047983 */ /* 0x0023620000100a00 */
[----:B------:R-:W-:Y:S02]  /*14e30*/  MOV R9, R23 ;  /* 0x0000001700097202 */ /* 0x000fe40000000f00 */
[----:B------:R-:W-:Y:S01]  /*14e40*/  MOV R8, 0x14e70 ;  /* 0x00014e7000087802 */ /* 0x000fe20000000f00 */
[----:B--2---:R-:W-:-:S04]  /*14e50*/  IMAD.WIDE.U32 R2, R13, 0x2, R58 ;  /* 0x000000020d027825 */ /* 0x004fc800078e003a */
[----:B-1---5:R-:W-:Y:S05]  /*14e60*/  CALL.REL.NOINC `($_ZN7cutlass13device_kernelIN5flash19enable_sm80_to_sm89INS1_16FlashAttnBwdSm80INS1_25CollectiveMainloopBwdSm80ILi2ELi2EN4cute5tupleIJNS5_1CILi128EEES8_NS7_ILi64EEEEEENS_10bfloat16_tEfNS_4arch4Sm80ELb1ELb0ELb1ELb1ELb1ELb0ELb0ELb0ELi2ELi4ELi4ELi4ELb0EEENS1_24CollectiveEpilogueBwdGQAISA_fSD_Li256ELb1ELb1EEENS1_25SingleTileBwdLPTSchedulerILb1ELi128ELb1EEEEEEEEEvNT_6ParamsE$_ZN4cute8smem_ptrIPN7cutlass10bfloat16_tEECI1NS_12iter_adaptorIS3_S4_EEES3_) ;  /* 0xffff694000007944 */ /* 0x022fea0003c3ffff */
[----:B-1----:R-:W2:Y:S01]  /*14e70*/  LDL.64 R2, [R1+0x758] ;  /* 0x0007580001027983 */ /* 0x002ea20000100a00 */
[----:B------:R-:W-:-:S03]  /*14e80*/  MOV R6, 0x14eb0 ;  /* 0x00014eb000067802 */ /* 0x000fc60000000f00 */
[----:B--2---:R1:W-:Y:S04]  /*14e90*/  STL.64 [R1+0x770], R2 ;  /* 0x0007700201007387 */ /* 0x0043e80000100a00 */
[----:B-1----:R-:W-:Y:S05]  /*14ea0*/  CALL.REL.NOINC `($_ZN7cutlass13device_kernelIN5flash19enable_sm80_to_sm89INS1_16FlashAttnBwdSm80INS1_25CollectiveMainloopBwdSm80ILi2ELi2EN4cute5tupleIJNS5_1CILi128EEES8_NS7_ILi64EEEEEENS_10bfloat16_tEfNS_4arch4Sm80ELb1ELb0ELb1ELb1ELb1ELb0ELb0ELb0ELi2ELi4ELi4ELi4ELb0EEENS1_24CollectiveEpilogueBwdGQAISA_fSD_Li256ELb1ELb1EEENS1_25SingleTileBwdLPTSchedulerILb1ELi128ELb1EEEEEEEEEvNT_6ParamsE$_ZN4cute3eso3ESOILb0ELb0EJNS_6LayoutINS_5tupleIJNS3_IJNS_1CILi2EEES5_EEENS4_ILi8EEES6_EEENS3_IJNS3_IJNS4_ILi1EEEiEEENS4_ILi1024EEENS3_IJiiEEEEEEEENS_10ViewEngineINS_8smem_ptrIPN7cutlass10bfloat16_tEEEEEEEC2ERKSE_RKSL_) ;  /* 0xffff18e000007944 */ /* 0x002fea0003c3ffff */
[----:B-1----:R1:W5:Y:S04]  /*14eb0*/  LDL R5, [R1+0x75c] ;  /* 0x00075c0001057983 */ /* 0x0023680000100800 */
[----:B------:R1:W5:Y:S01]  /*14ec0*/  LDL R3, [R1+0x760] ;  /* 0x0007600001037983 */ /* 0x0003620000100800 */
[----:B------:R-:W-:-:S03]  /*14ed0*/  MOV R4, 0x14ef0 ;  /* 0x00014ef000047802 */ /* 0x000fc60000000f00 */
[----:B-1---5:R-:W-:Y:S05]  /*14ee0*/  CALL.REL.NOINC `($_ZN7cutlass13device_kernelIN5flash19enable_sm80_to_sm89INS1_16FlashAttnBwdSm80INS1_25CollectiveMainloopBwdSm80ILi2ELi2EN4cute5tupleIJNS5_1CILi128EEES8_NS7_ILi64EEEEEENS_10bfloat16_tEfNS_4arch4Sm80ELb1ELb0ELb1ELb1ELb1ELb0ELb0ELb0ELi2ELi4ELi4ELi4ELb0EEENS1_24CollectiveEpilogueBwdGQAISA_fSD_Li256ELb1ELb1EEENS1_25SingleTileBwdLPTSchedulerILb1ELi128ELb1EEEEEEEEEvNT_6ParamsE$_ZZN4cute4takeILi1ELi3ENS_5tupleIJNS1_IJNS_1CILi1EEEiEEENS2_ILi1024EEENS1_IJiiEEEEEEEEDaRKT1_ENKUlDpRKT_E_clIJS5_S6_EEEDaSE_) ;  /* 0xffff7fe000007944 */ /* 0x022fea0003c3ffff */
[----:B------:R-:W-:Y:S02]  /*14ef0*/  MOV R4, 0x14f10 ;  /* 0x00014f1000047802 */ /* 0x000fe40000000f00 */
[----:B-1---5:R-:W-:Y:S05]  /*14f00*/  CALL.REL.NOINC `($_ZN7cutlass13device_kernelIN5flash19enable_sm80_to_sm89INS1_16FlashAttnBwdSm80INS1_25CollectiveMainloopBwdSm80ILi2ELi2EN4cute5tupleIJNS5_1CILi128EEES8_NS7_ILi64EEEEEENS_10bfloat16_tEfNS_4arch4Sm80ELb1ELb0ELb1ELb1ELb1ELb0ELb0ELb0ELi2ELi4ELi4ELi4ELb0EEENS1_24CollectiveEpilogueBwdGQAISA_fSD_Li256ELb1ELb1EEENS1_25SingleTileBwdLPTSchedulerILb1ELi128ELb1EEEEEEEEEvNT_6ParamsE$_ZZN4cute16flatten_to_tupleINS_5tupleIJNS_1CILi1024EEENS1_IJiiEEEEEEEEDaRKT_ENKUlRKT_E_clIS4_EEDaSB_) ;  /* 0xffff7bc000007944 */ /* 0x022fea0003c3ffff */
[----:B------:R1:W-:Y:S01]  /*14f10*/  STL.64 [R1+0x758], R2 ;  /* 0x0007580201007387 */ /* 0x0003e20000100a00 */
[----:B------:R-:W-:Y:S02]  /*14f20*/  MOV R58, R23 ;  /* 0x00000017003a7202 */ /* 0x000fe40000000f00 */
[----:B------:R-:W-:Y:S02]  /*14f30*/  MOV R4, 0x14f50 ;  /* 0x00014f5000047802 */ /* 0x000fe40000000f00 */
[----:B-1----:R-:W-:Y:S05]  /*14f40*/  CALL.REL.NOINC `($_ZN7cutlass13device_kernelIN5flash19enable_sm80_to_sm89INS1_16FlashAttnBwdSm80INS1_25CollectiveMainloopBwdSm80ILi2ELi2EN4cute5tupleIJNS5_1CILi128EEES8_NS7_ILi64EEEEEENS_10bfloat16_tEfNS_4arch4Sm80ELb1ELb0ELb1ELb1ELb1ELb0ELb0ELb0ELi2ELi4ELi4ELi4ELb0EEENS1_24CollectiveEpilogueBwdGQAISA_fSD_Li256ELb1ELb1EEENS1_25SingleTileBwdLPTSchedulerILb1ELi128ELb1EEEEEEEEEvNT_6ParamsE$_ZZN4cute12filter_tupleINS_5tupleIJNS_1CILi1024EEENS1_IJiiEEEEEEZNS_16flatten_to_tupleIS5_EEDaRKT_EUlRKT_E_EEDaS9_OT0_ENKUlDpSC_E_clIJNS1_IJS3_EEES4_EEEDaSG_) ;  /* 0xffff706000007944 */ /* 0x002fea0003c3ffff */
        /* <DEDUP_REMOVED lines=22> */
[----:B--2--5:R-:W-:Y:S05]  /*150b0*/  CALL.REL.NOINC `($_ZN7cutlass13device_kernelIN5flash19enable_sm80_to_sm89INS1_16FlashAttnBwdSm80INS1_25CollectiveMainloopBwdSm80ILi2ELi2EN4cute5tupleIJNS5_1CILi128EEES8_NS7_ILi64EEEEEENS_10bfloat16_tEfNS_4arch4Sm80ELb1ELb0ELb1ELb1ELb1ELb0ELb0ELb0ELi2ELi4ELi4ELi4ELb0EEENS1_24CollectiveEpilogueBwdGQAISA_fSD_Li256ELb1ELb1EEENS1_25SingleTileBwdLPTSchedulerILb1ELi128ELb1EEEEEEEEEvNT_6ParamsE$_ZN4cute3eso3ESOILb1ELb0EJNS_10UnderscoreES2_S2_iEEC2ERKS2_S5_S5_RKi) ;  /* 0xffff2ab000007944 */ /* 0x024fea0003c3ffff */
[----:B------:R-:W-:Y:S01]  /*150c0*/  ULDC.64 UR4, c[0x0][0x118] ;  /* 0x0000460000047ab9 */ /* 0x000fe20000000a00 */
[----:B------:R2:W5:Y:S04]  /*150d0*/  LDL R7, [R1+0x758] ;  /* 0x0007580001077983 */ /* 0x0005680000100800 */
[----:B------:R2:W5:Y:S04]  /*150e0*/  LD.E R5, [R10.64] ;  /* 0x000000040a057980 */ /* 0x000568000c101900 */
[----:B-1----:R2:W5:Y:S01]  /*150f0*/  LD.E R3, [R10.64+0x4] ;  /* 0x000004040a037980 */ /* 0x002562000c101900 */
[----:B------:R-:W-:-:S03]  /*15100*/  MOV R4, 0x15120 ;  /* 0x0001512000047802 */ /* 0x000fc60000000f00 */
[----:B--2--5:R-:W-:Y:S05]  /*15110*/  CALL.REL.NOINC `($_ZN7cutlass13device_kernelIN5flash19enable_sm80_to_sm89INS1_16FlashAttnBwdSm80INS1_25CollectiveMainloopBwdSm80ILi2ELi2EN4cute5tupleIJNS5_1CILi128EEES8_NS7_ILi64EEEEEENS_10bfloat16_tEfNS_4arch4Sm80ELb1ELb0ELb1ELb1ELb1ELb0ELb0ELb0ELi2ELi4ELi4ELi4ELb0EEENS1_24CollectiveEpilogueBwdGQAISA_fSD_Li256ELb1ELb1EEENS1_25SingleTileBwdLPTSchedulerILb1ELi128ELb1EEEEEEEEEvNT_6ParamsE$_ZZN4cute5sliceINS_5tupleIJNS_10UnderscoreES2_S2_iEEENS1_IJNS1_IJNS_1CILi1EEENS4_ILi0EEEEEENS4_ILi4096EEENS1_IJiiEEENS1_IJS6_NS4_ILi8192EEEEEEEEEEEDaRKT_RKT0_ENKUlRKT_RKT0_E_clIS2_S9_EEDaSL_SO_) ;  /* 0xffff7f7000007944 */ /* 0x024fea0003c3ffff */
[----:B-----5:R2:W-:Y:S01]  /*15120*/  STL.64 [R1+0x758], R2 ;  /* 0x0007580201007387 */ /* 0x0205e20000100a00 */
[----:B------:R-:W-:-:S02]  /*15130*/  MOV R58, R23 ;  /* 0x00000017003a7202 */ /* 0x000fc40000000f00 */
[----:B------:R-:W-:Y:S02]  /*15140*/  MOV R4, 0x15160 ;  /* 0x0001516000047802 */ /* 0x000fe40000000f00 */
[----:B-12---:R-:W-:Y:S05]  /*15150*/  CALL.REL.NOINC `($_ZN7cutlass13device_kernelIN5flash19enable_sm80_to_sm89INS1_16FlashAttnBwdSm80INS1_25CollectiveMainloopBwdSm80ILi2ELi2EN4cute5tupleIJNS5_1CILi128EEES8_NS7_ILi64EEEEEENS_10bfloat16_tEfNS_4arch4Sm80ELb1ELb0ELb1ELb1ELb1ELb0ELb0ELb0ELi2ELi4ELi4ELi4ELb0EEENS1_24CollectiveEpilogueBwdGQAISA_fSD_Li256ELb1ELb1EEENS1_25SingleTileBwdLPTSchedulerILb1ELi128ELb1EEEEEEEEEvNT_6ParamsE$_ZZN4cute12filter_tupleINS_5tupleIJNS_10UnderscoreES2_S2_iEEENS1_IJNS1_IJNS_1CILi1EEENS4_ILi0EEEEEENS4_ILi4096EEENS1_IJiiEEENS1_IJS6_NS4_ILi8192EEEEEEEEEZNS_5sliceIS3_SC_EEDaRKT_RKT0_EUlRKT_RKT0_E_EEDaSG_SJ_OT1_ENKUlDpSM_E_clIJNS1_IJS7_EEENS1_IJS8_EEENS1_IJS9_EEENS1_IJEEEEEEDaST_) ;  /* 0xffff6b6000007944 */ /* 0x006fea0003c3ffff */
[----:B-----5:R-:W-:Y:S02]  /*15160*/  MOV R8, R3 ;  /* 0x0000000300087202 */ /* 0x020fe40000000f00 */
[----:B------:R-:W-:Y:S02]  /*15170*/  MOV R4, 0x15190 ;  /* 0x0001519000047802 */ /* 0x000fe40000000f00 */
[----:B-1----:R-:W-:Y:S05]  /*15180*/  CALL.REL.NOINC `($_ZN7cutlass13device_kernelIN5flash19enable_sm80_to_sm89INS1_16FlashAttnBwdSm80INS1_25CollectiveMainloopBwdSm80ILi2ELi2EN4cute5tupleIJNS5_1CILi128EEES8_NS7_ILi64EEEEEENS_10bfloat16_tEfNS_4arch4Sm80ELb1ELb0ELb1ELb1ELb1ELb0ELb0ELb0ELi2ELi4ELi4ELi4ELb0EEENS1_24CollectiveEpilogueBwdGQAISA_fSD_Li256ELb1ELb1EEENS1_25SingleTileBwdLPTSchedulerILb1ELi128ELb1EEEEEEEEEvNT_6ParamsE$_ZN4cute5tupleIJNS0_IJNS0_IJNS_1CILi8EEENS1_ILi1EEEEEENS1_ILi2EEENS0_IJS5_S5_EEEEEENS0_IJNS0_IJS3_NS1_ILi0EEEEEENS1_ILi4096EEENS0_IJiiEEEEEEEEC2ERKS7_RKSC_) ;  /* 0xffff5e9000007944 */ /* 0x002fea0003c3ffff */
[----:B-1----:R1:W5:Y:S01]  /*15190*/  LDL.64 R2, [R1+0x758] ;  /* 0x0007580001027983 */ /* 0x0023620000100a00 */
[----:B------:R-:W-:Y:S02]  /*151a0*/  SHF.L.U32 R4, R7, 0xd, RZ ;  /* 0x0000000d07047819 */ /* 0x000fe400000006ff */
[----:B------:R-:W-:-:S03]  /*151b0*/  MOV R6, 0x151e0 ;  /* 0x000151e000067802 */ /* 0x000fc60000000f00 */
[----:B------:R1:W-:Y:S04]  /*151c0*/  STL [R1+0x770], R4 ;  /* 0x0007700401007387 */ /* 0x0003e80000100800 */
[----:B-1---5:R-:W-:Y:S05]  /*151d0*/  CALL.REL.NOINC `($_ZN7cutlass13device_kernelIN5flash19enable_sm80_to_sm89INS1_16FlashAttnBwdSm80INS1_25CollectiveMainloopBwdSm80ILi2ELi2EN4cute5tupleIJNS5_1CILi128EEES8_NS7_ILi64EEEEEENS_10bfloat16_tEfNS_4arch4Sm80ELb1ELb0ELb1ELb1ELb1ELb0ELb0ELb0ELi2ELi4ELi4ELi4ELb0EEENS1_24CollectiveEpilogueBwdGQAISA_fSD_Li256ELb1ELb1EEENS1_25SingleTileBwdLPTSchedulerILb1ELi128ELb1EEEEEEEEEvNT_6ParamsE$_ZN4cute3eso3ESOILb0ELb0EJNS_6LayoutINS_5tupleIJNS3_IJNS_1CILi8EEENS4_ILi1EEEEEENS4_ILi2EEENS3_IJS8_S8_EEEEEENS3_IJNS3_IJS6_NS4_ILi0EEEEEENS4_ILi4096EEENS3_IJiiEEEEEEEEiEEC2ERKSG_RKi) ;  /* 0xffff1c1000007944 */ /* 0x022fea0003c3ffff */
[----:B------:R-:W-:Y:S01]  /*151e0*/  ULDC.64 UR4, c[0x0][0x118] ;  /* 0x0000460000047ab9 */ /* 0x000fe20000000a00 */
[----:B-1----:R-:W2:Y:S04]  /*151f0*/  LDL R2, [R1+0x760] ;  /* 0x0007600001027983 */ /* 0x002ea80000100800 */
[----:B------:R-:W2:Y:S04]  /*15200*/  LD.E.64 R10, [R10.64+0x8] ;  /* 0x000008040a0a7980 */ /* 0x000ea8000c101b00 */
[----:B------:R1:W5:Y:S01]  /*15210*/  LDL.64 R4, [R1+0x758] ;  /* 0x0007580001047983 */ /* 0x0003620000100a00 */
[----:B------:R-:W-:-:S02]  /*15220*/  MOV R9, R23 ;  /* 0x0000001700097202 */ /* 0x000fc40000000f00 */
[----:B------:R-:W-:Y:S01]  /*15230*/  MOV R8, 0x15260 ;  /* 0x0001526000087802 */ /* 0x000fe20000000f00 */
[----:B--2---:R-:W-:-:S04]  /*15240*/  IMAD.WIDE R2, R2, 0x2, R10 ;  /* 0x0000000202027825 */ /* 0x004fc800078e020a */
[----:B-1---5:R-:W-:Y:S05]  /*15250*/  CALL.REL.NOINC `($_ZN7cutlass13device_kernelIN5flash19enable_sm80_to_sm89INS1_16FlashAttnBwdSm80INS1_25CollectiveMainloopBwdSm80ILi2ELi2EN4cute5tupleIJNS5_1CILi128EEES8_NS7_ILi64EEEEEENS_10bfloat16_tEfNS_4arch4Sm80ELb1ELb0ELb1ELb1ELb1ELb0ELb0ELb0ELi2ELi4ELi4ELi4ELb0EEENS1_24CollectiveEpilogueBwdGQAISA_fSD_Li256ELb1ELb1EEENS1_25SingleTileBwdLPTSchedulerILb1ELi128ELb1EEEEEEEEEvNT_6ParamsE$_ZN4cute8smem_ptrIPN7cutlass10bfloat16_tEECI1NS_12iter_adaptorIS3_S4_EEES3_) ;  /* 0xffff655000007944 */ /* 0x022fea0003c3ffff */
[----:B-1----:R-:W2:Y:S01]  /*15260*/  LDL.64 R2, [R1+0x758] ;  /* 0x0007580001027983 */ /* 0x002ea20000100a00 */
[----:B------:R-:W-:-:S03]  /*15270*/  MOV R6, 0x152a0 ;  /* 0x000152a000067802 */ /* 0x000fc60000000f00 */
[----:B--2---:R1:W-:Y:S04]  /*15280*/  STL.64 [R1+0x770], R2 ;  /* 0x0007700201007387 */ /* 0x0043e80000100a00 */
[----:B-1----:R-:W-:Y:S05]  /*15290*/  CALL.REL.NOINC `($_ZN7cutlass13device_kernelIN5flash19enable_sm80_to_sm89INS1_16FlashAttnBwdSm80INS1_25CollectiveMainloopBwdSm80ILi2ELi2EN4cute5tupleIJNS5_1CILi128EEES8_NS7_ILi64EEEEEENS_10bfloat16_tEfNS_4arch4Sm80ELb1ELb0ELb1ELb1ELb1ELb0ELb0ELb0ELi2ELi4ELi4ELi4ELb0EEENS1_24CollectiveEpilogueBwdGQAISA_fSD_Li256ELb1ELb1EEENS1_25SingleTileBwdLPTSchedulerILb1ELi128ELb1EEEEEEEEEvNT_6ParamsE$_ZN4cute3eso3ESOILb0ELb0EJNS_6LayoutINS_5tupleIJNS3_IJNS_1CILi8EEENS4_ILi1EEEEEENS4_ILi2EEENS3_IJS8_S8_EEEEEENS3_IJNS3_IJS6_NS4_ILi0EEEEEENS4_ILi4096EEENS3_IJiiEEEEEEEENS_10ViewEngineINS_8smem_ptrIPN7cutlass10bfloat16_tEEEEEEEC2ERKSG_RKSN_) ;  /* 0xffff1ae000007944 */ /* 0x002fea0003c3ffff */
[----:B------:R2:W5:Y:S04]  /*152a0*/  LDL.64 R54, [R1+0x760] ;  /* 0x0007600001367983 */ /* 0x0005680000100a00 */
[----:B------:R2:W5:Y:S04]  /*152b0*/  LDL.64 R52, [R24+0x30] ;  /* 0x0000300018347983 */ /* 0x0005680000100a00 */
[----:B------:R2:W5:Y:S01]  /*152c0*/  LDL.64 R44, [R1+0x758] ;  /* 0x00075800012c7983 */ /* 0x0005620000100a00 */
[----:B------:R-:W-:Y:S01]  /*152d0*/  IMAD.MOV.U32 R6, RZ, RZ, R16 ;  /* 0x000000ffff067224 */ /* 0x000fe200078e0010 */
[----:B-1----:R-:W-:-:S02]  /*152e0*/  MOV R3, R17 ;  /* 0x0000001100037202 */ /* 0x002fc40000000f00 */
[----:B------:R-:W-:Y:S02]  /*152f0*/  MOV R4, 0x15310 ;  /* 0x0001531000047802 */ /* 0x000fe40000000f00 */
[----:B--2--5:R-:W-:Y:S05]  /*15300*/  CALL.REL.NOINC `($_ZN7cutlass13device_kernelIN5flash19enable_sm80_to_sm89INS1_16FlashAttnBwdSm80INS1_25CollectiveMainloopBwdSm80ILi2ELi2EN4cute5tupleIJNS5_1CILi128EEES8_NS7_ILi64EEEEEENS_10bfloat16_tEfNS_4arch4Sm80ELb1ELb0ELb1ELb1ELb1ELb0ELb0ELb0ELi2ELi4ELi4ELi4ELb0EEENS1_24CollectiveEpilogueBwdGQAISA_fSD_Li256ELb1ELb1EEENS1_25SingleTileBwdLPTSchedulerILb1ELi128ELb1EEEEEEEEEvNT_6ParamsE$_ZN4cute3eso3ESOILb1ELb0EJNS_6LayoutINS_5tupleIJNS3_IJNS_1CILi8EEENS4_ILi1EEEEEENS4_ILi2EEENS4_ILi4EEEEEENS3_IJNS3_IJS6_NS4_ILi0EEEEEES5_NS4_ILi16EEEEEEEENS_10ViewEngineIPN7cutlass10bfloat16_tEEEEEC2ERKSF_RKSK_) ;  /* 0xffff567000007944 */ /* 0x024fea0003c3ffff */
[----:B------:R2:W5:Y:S01]  /*15310*/  LDL.64 R50, [R1+0x758] ;  /* 0x0007580001327983 */ /* 0x0005620000100a00 */
[----:B-1----:R-:W-:Y:S01]  /*15320*/  IMAD.MOV.U32 R6, RZ, RZ, R14 ;  /* 0x000000ffff067224 */ /* 0x002fe200078e000e */
[----:B------:R-:W-:Y:S02]  /*15330*/  MOV R3, R15 ;  /* 0x0000000f00037202 */ /* 0x000fe40000000f00 */
[----:B------:R-:W-:Y:S02]  /*15340*/  MOV R4, 0x15360 ;  /* 0x0001536000047802 */ /* 0x000fe40000000f00 */
[----:B--2--5:R-:W-:Y:S05]  /*15350*/  CALL.REL.NOINC `($_ZN7cutlass13device_kernelIN5flash19enable_sm80_to_sm89INS1_16FlashAttnBwdSm80INS1_25CollectiveMainloopBwdSm80ILi2ELi2EN4cute5tupleIJNS5_1CILi128EEES8_NS7_ILi64EEEEEENS_10bfloat16_tEfNS_4arch4Sm80ELb1ELb0ELb1ELb1ELb1ELb0ELb0ELb0ELi2ELi4ELi4ELi4ELb0EEENS1_24CollectiveEpilogueBwdGQAISA_fSD_Li256ELb1ELb1EEENS1_25SingleTileBwdLPTSchedulerILb1ELi128ELb1EEEEEEEEEvNT_6ParamsE$_ZN4cute3eso3ESOILb1ELb0EJNS_6LayoutINS_5tupleIJNS3_IJNS_1CILi8EEENS4_ILi1EEEEEENS4_ILi4EEES8_EEENS3_IJNS3_IJS6_NS4_ILi0EEEEEES5_NS4_ILi32EEEEEEEENS_10ViewEngineIPN7cutlass10bfloat16_tEEEEEC2ERKSE_RKSJ_) ;  /* 0xffff586000007944 */ /* 0x024fea0003c3ffff */
[----:B------:R2:W5:Y:S01]  /*15360*/  LDL.64 R48, [R1+0x758] ;  /* 0x0007580001307983 */ /* 0x0005620000100a00 */
[----:B------:R-:W-:Y:S01]  /*15370*/  IMAD.MOV.U32 R9, RZ, RZ, R23 ;  /* 0x000000ffff097224 */ /* 0x000fe200078e0017 */
[----:B-1----:R-:W-:Y:S01]  /*15380*/  MOV R2, R54 ;  /* 0x0000003600027202 */ /* 0x002fe20000000f00 */
[----:B------:R-:W-:Y:S01]  /*15390*/  IMAD.MOV.U32 R3, RZ, RZ, R55 ;  /* 0x000000ffff037224 */ /* 0x000fe200078e0037 */
[----:B------:R-:W-:Y:S02]  /*153a0*/  MOV R8, 0x153c0 ;  /* 0x000153c000087802 */ /* 0x000fe40000000f00 */
[----:B--2--5:R-:W-:Y:S05]  /*153b0*/  CALL.REL.NOINC `($_ZN7cutlass13device_kernelIN5flash19enable_sm80_to_sm89INS1_16FlashAttnBwdSm80INS1_25CollectiveMainloopBwdSm80ILi2ELi2EN4cute5tupleIJNS5_1CILi128EEES8_NS7_ILi64EEEEEENS_10bfloat16_tEfNS_4arch4Sm80ELb1ELb0ELb1ELb1ELb1ELb0ELb0ELb0ELi2ELi4ELi4ELi4ELb0EEENS1_24CollectiveEpilogueBwdGQAISA_fSD_Li256ELb1ELb1EEENS1_25SingleTileBwdLPTSchedulerILb1ELi128ELb1EEEEEEEEEvNT_6ParamsE$_ZN4cute8smem_ptrIPN7cutlass10bfloat16_tEECI1NS_12iter_adaptorIS3_S4_EEES3_) ;  /* 0xffff63f000007944 */ /* 0x024fea0003c3ffff */
[----:B-1----:R1:W5:Y:S01]  /*153c0*/  LDL.64 R2, [R1+0x758] ;  /* 0x0007580001027983 */ /* 0x0023620000100a00 */
[----:B------:R-:W-:Y:S02]  /*153d0*/  MOV R67, R23 ;  /* 0x0000001700437202 */ /* 0x000fe40000000f00 */
[----:B------:R-:W-:-:S02]  /*153e0*/  MOV R6, 0x15400 ;  /* 0x0001540000067802 */ /* 0x000fc40000000f00 */
[----:B-1---5:R-:W-:Y:S05]  /*153f0*/  CALL.REL.NOINC `($_ZN7cutlass13device_kernelIN5flash19enable_sm80_to_sm89INS1_16FlashAttnBwdSm80INS1_25CollectiveMainloopBwdSm80ILi2ELi2EN4cute5tupleIJNS5_1CILi128EEES8_NS7_ILi64EEEEEENS_10bfloat16_tEfNS_4arch4Sm80ELb1ELb0ELb1ELb1ELb1ELb0ELb0ELb0ELi2ELi4ELi4ELi4ELb0EEENS1_24CollectiveEpilogueBwdGQAISA_fSD_Li256ELb1ELb1EEENS1_25SingleTileBwdLPTSchedulerILb1ELi128ELb1EEEEEEEEEvNT_6ParamsE$_ZN4cute3eso3ESOILb1ELb0EJNS_6LayoutINS_5tupleIJNS3_IJNS_1CILi8EEENS4_ILi1EEEEEENS4_ILi2EEEEEENS3_IJNS3_IJS6_NS4_ILi0EEEEEENS4_ILi4096EEEEEEEENS_10ViewEngineINS_8smem_ptrIPN7cutlass10bfloat16_tEEEEEEEC2ERKSE_RKSL_) ;  /* 0xffff531000007944 */ /* 0x022fea0003c3ffff */
[----:B-1----:R1:W5:Y:S01]  /*15400*/  LDL.64 R4, [R1+0x758] ;  /* 0x0007580001047983 */ /* 0x0023620000100a00 */
[----:B------:R-:W-:Y:S01]  /*15410*/  IMAD.MOV.U32 R67, RZ, RZ, R23 ;  /* 0x000000ffff437224 */ /* 0x000fe200078e0017 */
[----:B------:R-:W-:Y:S01]  /*15420*/  MOV R6, R50 ;  /* 0x0000003200067202 */ /* 0x000fe20000000f00 */
[----:B------:R-:W-:Y:S01]  /*15430*/  IMAD.MOV.U32 R9, RZ, RZ, R51 ;  /* 0x000000ffff097224 */ /* 0x000fe200078e0033 */
[----:B------:R-:W-:-:S02]  /*15440*/  MOV R8, 0x15460 ;  /* 0x0001546000087802 */ /* 0x000fc40000000f00 */
[----:B-1---5:R-:W-:Y:S05]  /*15450*/  CALL.REL.NOINC `($_ZN7cutlass13device_kernelIN5flash19enable_sm80_to_sm89INS1_16FlashAttnBwdSm80INS1_25CollectiveMainloopBwdSm80ILi2ELi2EN4cute5tupleIJNS5_1CILi128EEES8_NS7_ILi64EEEEEENS_10bfloat16_tEfNS_4arch4Sm80ELb1ELb0ELb1ELb1ELb1ELb0ELb0ELb0ELi2ELi4ELi4ELi4ELb0EEENS1_24CollectiveEpilogueBwdGQAISA_fSD_Li256ELb1ELb1EEENS1_25SingleTileBwdLPTSchedulerILb1ELi128ELb1EEEEEEEEEvNT_6ParamsE$_ZN4cute3eso3ESOILb1ELb0EJNS_6LayoutINS_5tupleIJNS3_IJNS_1CILi8EEENS4_ILi1EEEEEENS4_ILi2EEEEEENS3_IJNS3_IJS6_NS4_ILi0EEEEEES5_EEEEENS_10ViewEngineIPN7cutlass10bfloat16_tEEEEEC2ERKSD_RKSI_) ;  /* 0xffff544000007944 */ /* 0x022fea0003c3ffff */
[----:B------:R2:W5:Y:S01]  /*15460*/  LDL.64 R2, [R1+0x758] ;  /* 0x0007580001027983 */ /* 0x0005620000100a00 */
[----:B-1----:R-:W-:Y:S01]  /*15470*/  IMAD.MOV.U32 R7, RZ, RZ, R5 ;  /* 0x000000ffff077224 */ /* 0x002fe200078e0005 */
[----:B------:R-:W-:-:S02]  /*15480*/  MOV R67, R23 ;  /* 0x0000001700437202 */ /* 0x000fc40000000f00 */
[----:B------:R-:W-:Y:S02]  /*15490*/  MOV R6, 0x154b0 ;  /* 0x000154b000067802 */ /* 0x000fe40000000f00 */
[----:B--2--5:R-:W-:Y:S05]  /*154a0*/  CALL.REL.NOINC `($_ZN7cutlass13device_kernelIN5flash19enable_sm80_to_sm89INS1_16FlashAttnBwdSm80INS1_25CollectiveMainloopBwdSm80ILi2ELi2EN4cute5tupleIJNS5_1CILi128EEES8_NS7_ILi64EEEEEENS_10bfloat16_tEfNS_4arch4Sm80ELb1ELb0ELb1ELb1ELb1ELb0ELb0ELb0ELi2ELi4ELi4ELi4ELb0EEENS1_24CollectiveEpilogueBwdGQAISA_fSD_Li256ELb1ELb1EEENS1_25SingleTileBwdLPTSchedulerILb1ELi128ELb1EEEEEEEEEvNT_6ParamsE$_ZN4cute3eso3ESOILb1ELb0EJNS_6LayoutINS_5tupleIJNS3_IJNS_1CILi8EEENS4_ILi1EEEEEENS3_IJNS4_ILi2EEEEEEEEENS3_IJNS3_IJS6_NS4_ILi0EEEEEENS3_IJNS4_ILi4096EEEEEEEEEEENS_10ViewEngineINS_8smem_ptrIPN7cutlass10bfloat16_tEEEEEEEC2ERKSG_RKSN_) ;  /* 0xffff503000007944 */ /* 0x024fea0003c3ffff */
[----:B------:R2:W5:Y:S01]  /*154b0*/  LDL.64 R6, [R1+0x758] ;  /* 0x0007580001067983 */ /* 0x0005620000100a00 */
[----:B-1----:R-:W-:Y:S01]  /*154c0*/  IMAD.MOV.U32 R5, RZ, RZ, R3 ;  /* 0x000000ffff057224 */ /* 0x002fe200078e0003 */
[----:B------:R-:W-:Y:S02]  /*154d0*/  MOV R67, R23 ;  /* 0x0000001700437202 */ /* 0x000fe40000000f00 */
[----:B------:R-:W-:Y:S02]  /*154e0*/  MOV R4, 0x15500 ;  /* 0x0001550000047802 */ /* 0x000fe40000000f00 */
[----:B--2--5:R-:W-:Y:S05]  /*154f0*/  CALL.REL.NOINC `($_ZN7cutlass13device_kernelIN5flash19enable_sm80_to_sm89INS1_16FlashAttnBwdSm80INS1_25CollectiveMainloopBwdSm80ILi2ELi2EN4cute5tupleIJNS5_1CILi128EEES8_NS7_ILi64EEEEEENS_10bfloat16_tEfNS_4arch4Sm80ELb1ELb0ELb1ELb1ELb1ELb0ELb0ELb0ELi2ELi4ELi4ELi4ELb0EEENS1_24CollectiveEpilogueBwdGQAISA_fSD_Li256ELb1ELb1EEENS1_25SingleTileBwdLPTSchedulerILb1ELi128ELb1EEEEEEEEEvNT_6ParamsE$_ZN4cute3eso3ESOILb1ELb0EJNS_6LayoutINS_5tupleIJNS3_IJNS_1CILi8EEENS4_ILi1EEEEEENS3_IJNS4_ILi2EEEEEEEEENS3_IJNS3_IJS6_NS4_ILi0EEEEEENS3_IJS5_EEEEEEEENS_10ViewEngineIPN7cutlass10bfloat16_tEEEEEC2ERKSF_RKSK_) ;  /* 0xffff50f000007944 */ /* 0x024fea0003c3ffff */
[----:B-1----:R1:W5:Y:S01]  /*15500*/  LDL.64 R2, [R1+0x758] ;  /* 0x0007580001027983 */ /* 0x0023620000100a00 */
[----:B------:R-:W-:Y:S02]  /*15510*/  MOV R67, R23 ;  /* 0x0000001700437202 */ /* 0x000fe40000000f00 */
[----:B------:R-:W-:Y:S02]  /*15520*/  MOV R8, 0x15540 ;  /* 0x0001554000087802 */ /* 0x000fe40000000f00 */
[----:B-1---5:R-:W-:Y:S05]  /*15530*/  CALL.REL.NOINC `($_ZN7cutlass13device_kernelIN5flash19enable_sm80_to_sm89INS1_16FlashAttnBwdSm80INS1_25CollectiveMainloopBwdSm80ILi2ELi2EN4cute5tupleIJNS5_1CILi128EEES8_NS7_ILi64EEEEEENS_10bfloat16_tEfNS_4arch4Sm80ELb1ELb0ELb1ELb1ELb1ELb0ELb0ELb0ELi2ELi4ELi4ELi4ELb0EEENS1_24CollectiveEpilogueBwdGQAISA_fSD_Li256ELb1ELb1EEENS1_25SingleTileBwdLPTSchedulerILb1ELi128ELb1EEEEEEEEEvNT_6ParamsE$_ZN4cute3eso3ESOILb1ELb0EJNS_6LayoutINS_5tupleIJNS3_IJNS3_IJNS_1CILi8EEENS4_ILi1EEEEEES6_EEENS3_IJNS3_IJS6_S6_EEENS4_ILi2EEEEEEEEENS3_IJNS3_IJNS3_IJS6_NS4_ILi0EEEEEESD_EEENS3_IJNS3_IJSD_SD_EEES5_EEEEEEEENS_10ViewEngineIPN7cutlass10bfloat16_tEEEEEC2ERKSJ_RKSO_) ;  /* 0xffff427000007944 */ /* 0x022fea0003c3ffff */
[----:B-1----:R1:W5:Y:S01]  /*15540*/  LDL.64 R4, [R1+0x758] ;  /* 0x0007580001047983 */ /* 0x0023620000100a00 */
[----:B------:R-:W-:Y:S02]  /*15550*/  MOV R67, R23 ;  /* 0x0000001700437202 */ /* 0x000fe40000000f00 */
[----:B------:R-:W-:-:S02]  /*15560*/  MOV R8, 0x15580 ;  /* 0x0001558000087802 */ /* 0x000fc40000000f00 */
[----:B-1---5:R-:W-:Y:S05]  /*15570*/  CALL.REL.NOINC `($_ZN7cutlass13device_kernelIN5flash19enable_sm80_to_sm89INS1_16FlashAttnBwdSm80INS1_25CollectiveMainloopBwdSm80ILi2ELi2EN4cute5tupleIJNS5_1CILi128EEES8_NS7_ILi64EEEEEENS_10bfloat16_tEfNS_4arch4Sm80ELb1ELb0ELb1ELb1ELb1ELb0ELb0ELb0ELi2ELi4ELi4ELi4ELb0EEENS1_24CollectiveEpilogueBwdGQAISA_fSD_Li256ELb1ELb1EEENS1_25SingleTileBwdLPTSchedulerILb1ELi128ELb1EEEEEEEEEvNT_6ParamsE$_ZN4cute3eso3ESOILb1ELb0EJNS_6LayoutINS_5tupleIJNS3_IJNS3_IJNS_1CILi8EEENS4_ILi1EEEEEES6_EEENS3_IJNS3_IJS6_S6_EEENS4_ILi2EEEEEEEEENS3_IJNS3_IJNS3_IJS6_NS4_ILi0EEEEEESD_EEENS3_IJNS3_IJSD_SD_EEENS4_ILi4096EEEEEEEEEEENS_10ViewEngineINS_8smem_ptrIPN7cutlass10bfloat16_tEEEEEEEC2ERKSK_RKSR_) ;  /* 0xffff415000007944 */ /* 0x022fea0003c3ffff */
[----:B-1----:R1:W5:Y:S01]  /*15580*/  LDL.64 R2, [R1+0x758] ;  /* 0x0007580001027983 */ /* 0x0023620000100a00 */
[----:B------:R-:W-:Y:S01]  /*15590*/  IMAD.MOV.U32 R6, RZ, RZ, R4 ;  /* 0x000000ffff067224 */ /* 0x000fe200078e0004 */
[----:B------:R-:W-:Y:S01]  /*155a0*/  MOV R9, R5 ;  /* 0x0000000500097202 */ /* 0x000fe20000000f00 */
[----:B------:R-:W-:Y:S01]  /*155b0*/  IMAD.MOV.U32 R67, RZ, RZ, R23 ;  /* 0x000000ffff437224 */ /* 0x000fe200078e0017 */
[----:B------:R-:W-:-:S02]  /*155c0*/  MOV R8, 0x155e0 ;  /* 0x000155e000087802 */ /* 0x000fc40000000f00 */
[----:B-1---5:R-:W-:Y:S05]  /*155d0*/  CALL.REL.NOINC `($_ZN7cutlass13device_kernelIN5flash19enable_sm80_to_sm89INS1_16FlashAttnBwdSm80INS1_25CollectiveMainloopBwdSm80ILi2ELi2EN4cute5tupleIJNS5_1CILi128EEES8_NS7_ILi64EEEEEENS_10bfloat16_tEfNS_4arch4Sm80ELb1ELb0ELb1ELb1ELb1ELb0ELb0ELb0ELi2ELi4ELi4ELi4ELb0EEENS1_24CollectiveEpilogueBwdGQAISA_fSD_Li256ELb1ELb1EEENS1_25SingleTileBwdLPTSchedulerILb1ELi128ELb1EEEEEEEEEvNT_6ParamsE$_ZN4cute3eso3ESOILb1ELb0EJNS_6LayoutINS_5tupleIJNS3_IJNS_1CILi8EEENS4_ILi1EEEEEENS4_ILi2EEEEEENS3_IJNS3_IJS6_NS4_ILi0EEEEEES5_EEEEENS_10ViewEngineIPN7cutlass10bfloat16_tEEEEEC2ERKSD_RKSI_) ;  /* 0xffff52c000007944 */ /* 0x022fea0003c3ffff */
[----:B------:R2:W5:Y:S01]  /*155e0*/  LDL.64 R58, [R1+0x758] ;  /* 0x00075800013a7983 */ /* 0x0005620000100a00 */
[----:B------:R-:W-:-:S02]  /*155f0*/  MOV R9, R23 ;  /* 0x0000001700097202 */ /* 0x000fc40000000f00 */
[----:B------:R-:W-:Y:S02]  /*15600*/  MOV R8, 0x15620 ;  /* 0x0001562000087802 */ /* 0x000fe40000000f00 */
[----:B-12--5:R-:W-:Y:S05]  /*15610*/  CALL.REL.NOINC `($_ZN7cutlass13device_kernelIN5flash19enable_sm80_to_sm89INS1_16FlashAttnBwdSm80INS1_25CollectiveMainloopBwdSm80ILi2ELi2EN4cute5tupleIJNS5_1CILi128EEES8_NS7_ILi64EEEEEENS_10bfloat16_tEfNS_4arch4Sm80ELb1ELb0ELb1ELb1ELb1ELb0ELb0ELb0ELi2ELi4ELi4ELi4ELb0EEENS1_24CollectiveEpilogueBwdGQAISA_fSD_Li256ELb1ELb1EEENS1_25SingleTileBwdLPTSchedulerILb1ELi128ELb1EEEEEEEEEvNT_6ParamsE$_ZN4cute8smem_ptrIPN7cutlass10bfloat16_tEECI1NS_12iter_adaptorIS3_S4_EEES3_) ;  /* 0xffff619000007944 */ /* 0x026fea0003c3ffff */
[----:B-1----:R1:W5:Y:S01]  /*15620*/  LDL.64 R2, [R1+0x758] ;  /* 0x0007580001027983 */ /* 0x0023620000100a00 */
[----:B------:R-:W-:Y:S02]  /*15630*/  MOV R67, R23 ;  /* 0x0000001700437202 */ /* 0x000fe40000000f00 */
[----:B------:R-:W-:Y:S02]  /*15640*/  MOV R6, 0x15660 ;  /* 0x0001566000067802 */ /* 0x000fe40000000f00 */
[----:B-1---5:R-:W-:Y:S05]  /*15650*/  CALL.REL.NOINC `($_ZN7cutlass13device_kernelIN5flash19enable_sm80_to_sm89INS1_16FlashAttnBwdSm80INS1_25CollectiveMainloopBwdSm80ILi2ELi2EN4cute5tupleIJNS5_1CILi128EEES8_NS7_ILi64EEEEEENS_10bfloat16_tEfNS_4arch4Sm80ELb1ELb0ELb1ELb1ELb1ELb0ELb0ELb0ELi2ELi4ELi4ELi4ELb0EEENS1_24CollectiveEpilogueBwdGQAISA_fSD_Li256ELb1ELb1EEENS1_25SingleTileBwdLPTSchedulerILb1ELi128ELb1EEEEEEEEEvNT_6ParamsE$_ZN4cute3eso3ESOILb1ELb0EJNS_6LayoutINS_5tupleIJNS3_IJNS_1CILi8EEENS4_ILi1EEEEEENS4_ILi2EEEEEENS3_IJNS3_IJS6_NS4_ILi0EEEEEENS4_ILi4096EEEEEEEENS_10ViewEngineINS_8smem_ptrIPN7cutlass10bfloat16_tEEEEEEEC2ERKSE_RKSL_) ;  /* 0xffff50b000007944 */ /* 0x022fea0003c3ffff */
[----:B------:R2:W5:Y:S01]  /*15660*/  LDL.64 R60, [R1+0x758] ;  /* 0x00075800013c7983 */ /* 0x0005620000100a00 */
[----:B-1----:R-:W-:Y:S01]  /*15670*/  IMAD.MOV.U32 R2, RZ, RZ, R23 ;  /* 0x000000ffff027224 */ /* 0x002fe200078e0017 */
[----:B------:R-:W-:Y:S02]  /*15680*/  MOV R3, RZ ;  /* 0x000000ff00037202 */ /* 0x000fe40000000f00 */
[----:B------:R-:W-:Y:S02]  /*15690*/  MOV R10, 0x156b0 ;  /* 0x000156b0000a7802 */ /* 0x000fe40000000f00 */
[----:B--2--5:R-:W-:Y:S05]  /*156a0*/  CALL.REL.NOINC `($_ZN7cutlass13device_kernelIN5flash19enable_sm80_to_sm89INS1_16FlashAttnBwdSm80INS1_25CollectiveMainloopBwdSm80ILi2ELi2EN4cute5tupleIJNS5_1CILi128EEES8_NS7_ILi64EEEEEENS_10bfloat16_tEfNS_4arch4Sm80ELb1ELb0ELb1ELb1ELb1ELb0ELb0ELb0ELi2ELi4ELi4ELi4ELb0EEENS1_24CollectiveEpilogueBwdGQAISA_fSD_Li256ELb1ELb1EEENS1_25SingleTileBwdLPTSchedulerILb1ELi128ELb1EEEEEEEEEvNT_6ParamsE$_ZN4cute3eso3ESOILb1ELb0EJNS_10UnderscoreEiEEC2ERKS2_RKi) ;  /* 0xffff254000007944 */ /* 0x024fea0003c3ffff */
[----:B-1----:R-:W2:Y:S01]  /*156b0*/  LDL R3, [R1+0x758] ;  /* 0x0007580001037983 */ /* 0x002ea20000100800 */
[----:B------:R-:W-:Y:S01]  /*156c0*/  IMAD.MOV.U32 R2, RZ, RZ, R23 ;  /* 0x000000ffff027224 */ /* 0x000fe200078e0017 */
[----:B------:R-:W-:Y:S02]  /*156d0*/  MOV R6, 0x15700 ;  /* 0x0001570000067802 */ /* 0x000fe40000000f00 */
[----:B--2---:R-:W-:-:S02]  /*156e0*/  SHF.L.U32 R3, R3, 0xc, RZ ;  /* 0x0000000c03037819 */ /* 0x004fc400000006ff */
[----:B------:R-:W-:Y:S05]  /*156f0*/  CALL.REL.NOINC `($_ZN7cutlass13device_kernelIN5flash19enable_sm80_to_sm89INS1_16FlashAttnBwdSm80INS1_25CollectiveMainloopBwdSm80ILi2ELi2EN4cute5tupleIJNS5_1CILi128EEES8_NS7_ILi64EEEEEENS_10bfloat16_tEfNS_4arch4Sm80ELb1ELb0ELb1ELb1ELb1ELb0ELb0ELb0ELi2ELi4ELi4ELi4ELb0EEENS1_24CollectiveEpilogueBwdGQAISA_fSD_Li256ELb1ELb1EEENS1_25SingleTileBwdLPTSchedulerILb1ELi128ELb1EEEEEEEEEvNT_6ParamsE$_ZN4cute3eso3ESOILb1ELb0EJNS_6LayoutINS_5tupleIJNS3_IJNS_1CILi8EEENS4_ILi1EEEEEEEEENS3_IJNS3_IJS6_NS4_ILi0EEEEEEEEEEEiEEC2ERKSC_RKi) ;  /* 0xffff4d5000007944 */ /* 0x000fea0003c3ffff */
[----:B-1----:R-:W2:Y:S01]  /*15700*/  LDL R3, [R1+0x758] ;  /* 0x0007580001037983 */ /* 0x002ea20000100800 */
[----:B------:R-:W-:-:S02]  /*15710*/  MOV R9, R23 ;  /* 0x0000001700097202 */ /* 0x000fc40000000f00 */
[----:B------:R-:W-:Y:S01]  /*15720*/  MOV R8, 0x15750 ;  /* 0x0001575000087802 */ /* 0x000fe20000000f00 */
[----:B--2---:R-:W-:-:S04]  /*15730*/  IMAD.WIDE R2, R3, 0x2, R60 ;  /* 0x0000000203027825 */ /* 0x004fc800078e023c */
[----:B------:R-:W-:Y:S05]  /*15740*/  CALL.REL.NOINC `($_ZN7cutlass13device_kernelIN5flash19enable_sm80_to_sm89INS1_16FlashAttnBwdSm80INS1_25CollectiveMainloopBwdSm80ILi2ELi2EN4cute5tupleIJNS5_1CILi128EEES8_NS7_ILi64EEEEEENS_10bfloat16_tEfNS_4arch4Sm80ELb1ELb0ELb1ELb1ELb1ELb0ELb0ELb0ELi2ELi4ELi4ELi4ELb0EEENS1_24CollectiveEpilogueBwdGQAISA_fSD_Li256ELb1ELb1EEENS1_25SingleTileBwdLPTSchedulerILb1ELi128ELb1EEEEEEEEEvNT_6ParamsE$_ZN4cute8smem_ptrIPN7cutlass10bfloat16_tEECI1NS_12iter_adaptorIS3_S4_EEES3_) ;  /* 0xffff606000007944 */ /* 0x000fea0003c3ffff */
[----:B-1----:R1:W5:Y:S01]  /*15750*/  LDL.64 R2, [R1+0x758] ;  /* 0x0007580001027983 */ /* 0x0023620000100a00 */
[----:B------:R-:W-:Y:S02]  /*15760*/  MOV R6, R23 ;  /* 0x0000001700067202 */ /* 0x000fe40000000f00 */
[----:B------:R-:W-:Y:S02]  /*15770*/  MOV R8, 0x15790 ;  /* 0x0001579000087802 */ /* 0x000fe40000000f00 */
[----:B-1---5:R-:W-:Y:S05]  /*15780*/  CALL.REL.NOINC `($_ZN7cutlass13device_kernelIN5flash19enable_sm80_to_sm89INS1_16FlashAttnBwdSm80INS1_25CollectiveMainloopBwdSm80ILi2ELi2EN4cute5tupleIJNS5_1CILi128EEES8_NS7_ILi64EEEEEENS_10bfloat16_tEfNS_4arch4Sm80ELb1ELb0ELb1ELb1ELb1ELb0ELb0ELb0ELi2ELi4ELi4ELi4ELb0EEENS1_24CollectiveEpilogueBwdGQAISA_fSD_Li256ELb1ELb1EEENS1_25SingleTileBwdLPTSchedulerILb1ELi128ELb1EEEEEEEEEvNT_6ParamsE$_ZN4cute3eso3ESOILb1ELb0EJNS_6LayoutINS_5tupleIJNS3_IJNS_1CILi8EEENS4_ILi1EEEEEEEEENS3_IJNS3_IJS6_NS4_ILi0EEEEEEEEEEENS_10ViewEngineINS_8smem_ptrIPN7cutlass10bfloat16_tEEEEEEEC2ERKSC_RKSJ_) ;  /* 0xffff4c3000007944 */ /* 0x022fea0003c3ffff */
[----:B------:R2:W5:Y:S01]  /*15790*/  LDL.64 R4, [R1+0x758] ;  /* 0x0007580001047983 */ /* 0x0005620000100a00 */
[----:B-1----:R-:W-:Y:S01]  /*157a0*/  IMAD.MOV.U32 R2, RZ, RZ, R23 ;  /* 0x000000ffff027224 */ /* 0x002fe200078e0017 */
[----:B------:R-:W-:Y:S02]  /*157b0*/  MOV R3, RZ ;  /* 0x000000ff00037202 */ /* 0x000fe40000000f00 */
[----:B------:R-:W-:Y:S02]  /*157c0*/  MOV R10, 0x157e0 ;  /* 0x000157e0000a7802 */ /* 0x000fe40000000f00 */
[----:B--2--5:R-:W-:Y:S05]  /*157d0*/  CALL.REL.NOINC `($_ZN7cutlass13device_kernelIN5flash19enable_sm80_to_sm89INS1_16FlashAttnBwdSm80INS1_25CollectiveMainloopBwdSm80ILi2ELi2EN4cute5tupleIJNS5_1CILi128EEES8_NS7_ILi64EEEEEENS_10bfloat16_tEfNS_4arch4Sm80ELb1ELb0ELb1ELb1ELb1ELb0ELb0ELb0ELi2ELi4ELi4ELi4ELb0EEENS1_24CollectiveEpilogueBwdGQAISA_fSD_Li256ELb1ELb1EEENS1_25SingleTileBwdLPTSchedulerILb1ELi128ELb1EEEEEEEEEvNT_6ParamsE$_ZN4cute3eso3ESOILb1ELb0EJNS_10UnderscoreEiEEC2ERKS2_RKi) ;  /* 0xffff241000007944 */ /* 0x024fea0003c3ffff */
[----:B-1----:R-:W2:Y:S01]  /*157e0*/  LDL R3, [R1+0x758] ;  /* 0x0007580001037983 */ /* 0x002ea20000100800 */
[----:B------:R-:W-:Y:S01]  /*157f0*/  IMAD.MOV.U32 R2, RZ, RZ, R23 ;  /* 0x000000ffff027224 */ /* 0x000fe200078e0017 */
[----:B------:R-:W-:-:S02]  /*15800*/  MOV R6, 0x15830 ;  /* 0x0001583000067802 */ /* 0x000fc40000000f00 */
[----:B--2---:R-:W-:Y:S02]  /*15810*/  SHF.L.U32 R3, R3, 0x3, RZ ;  /* 0x0000000303037819 */ /* 0x004fe400000006ff */
[----:B------:R-:W-:Y:S05]  /*15820*/  CALL.REL.NOINC `($_ZN7cutlass13device_kernelIN5flash19enable_sm80_to_sm89INS1_16FlashAttnBwdSm80INS1_25CollectiveMainloopBwdSm80ILi2ELi2EN4cute5tupleIJNS5_1CILi128EEES8_NS7_ILi64EEEEEENS_10bfloat16_tEfNS_4arch4Sm80ELb1ELb0ELb1ELb1ELb1ELb0ELb0ELb0ELi2ELi4ELi4ELi4ELb0EEENS1_24CollectiveEpilogueBwdGQAISA_fSD_Li256ELb1ELb1EEENS1_25SingleTileBwdLPTSchedulerILb1ELi128ELb1EEEEEEEEEvNT_6ParamsE$_ZN4cute3eso3ESOILb1ELb0EJNS_6LayoutINS_5tupleIJNS3_IJNS_1CILi8EEENS4_ILi1EEEEEEEEENS3_IJNS3_IJS6_NS4_ILi0EEEEEEEEEEEiEEC2ERKSC_RKi) ;  /* 0xffff4c2000007944 */ /* 0x000fea0003c3ffff */
[----:B-1----:R-:W2:Y:S01]  /*15830*/  LDL R3, [R1+0x758] ;  /* 0x0007580001037983 */ /* 0x002ea20000100800 */
[----:B------:R-:W-:Y:S02]  /*15840*/  MOV R67, R23 ;  /* 0x0000001700437202 */ /* 0x000fe40000000f00 */
[----:B------:R-:W-:Y:S01]  /*15850*/  MOV R6, 0x15890 ;  /* 0x0001589000067802 */ /* 0x000fe20000000f00 */
[----:B--2---:R-:W-:-:S05]  /*15860*/  IMAD.WIDE R2, R3, 0x2, R58 ;  /* 0x0000000203027825 */ /* 0x004fca00078e023a */
[----:B------:R-:W-:Y:S02]  /*15870*/  MOV R8, R2 ;  /* 0x0000000200087202 */ /* 0x000fe40000000f00 */
[----:B------:R-:W-:Y:S05]  /*15880*/  CALL.REL.NOINC `($_ZN7cutlass13device_kernelIN5flash19enable_sm80_to_sm89INS1_16FlashAttnBwdSm80INS1_25CollectiveMainloopBwdSm80ILi2ELi2EN4cute5tupleIJNS5_1CILi128EEES8_NS7_ILi64EEEEEENS_10bfloat16_tEfNS_4arch4Sm80ELb1ELb0ELb1ELb1ELb1ELb0ELb0ELb0ELi2ELi4ELi4ELi4ELb0EEENS1_24CollectiveEpilogueBwdGQAISA_fSD_Li256ELb1ELb1EEENS1_25SingleTileBwdLPTSchedulerILb1ELi128ELb1EEEEEEEEEvNT_6ParamsE$_ZN4cute3eso3ESOILb1ELb0EJNS_6LayoutINS_5tupleIJNS3_IJNS_1CILi8EEENS4_ILi1EEEEEEEEENS3_IJNS3_IJS6_NS4_ILi0EEEEEEEEEEENS_10ViewEngineIPN7cutlass10bfloat16_tEEEEEC2ERKSC_RKSH_) ;  /* 0xffff4b7000007944 */ /* 0x000fea0003c3ffff */
[----:B------:R2:W5:Y:S01]  /*15890*/  LDL.64 R12, [R1+0x758] ;  /* 0x00075800010c7983 */ /* 0x0005620000100a00 */
[----:B-1----:R-:W-:Y:S01]  /*158a0*/  IMAD.MOV.U32 R2, RZ, RZ, R4 ;  /* 0x000000ffff027224 */ /* 0x002fe200078e0004 */
[----:B------:R-:W-:Y:S01]  /*158b0*/  MOV R3, R5 ;  /* 0x0000000500037202 */ /* 0x000fe20000000f00 */
[----:B------:R-:W-:Y:S01]  /*158c0*/  IMAD.MOV.U32 R9, RZ, RZ, R23 ;  /* 0x000000ffff097224 */ /* 0x000fe200078e0017 */
[----:B------:R-:W-:Y:S02]  /*158d0*/  MOV R8, 0x158f0 ;  /* 0x000158f000087802 */ /* 0x000fe40000000f00 */
[----:B--2--5:R-:W-:Y:S05]  /*158e0*/  CALL.REL.NOINC `($_ZN7cutlass13device_kernelIN5flash19enable_sm80_to_sm89INS1_16FlashAttnBwdSm80INS1_25CollectiveMainloopBwdSm80ILi2ELi2EN4cute5tupleIJNS5_1CILi128EEES8_NS7_ILi64EEEEEENS_10bfloat16_tEfNS_4arch4Sm80ELb1ELb0ELb1ELb1ELb1ELb0ELb0ELb0ELi2ELi4ELi4ELi4ELb0EEENS1_24CollectiveEpilogueBwdGQAISA_fSD_Li256ELb1ELb1EEENS1_25SingleTileBwdLPTSchedulerILb1ELi128ELb1EEEEEEEEEvNT_6ParamsE$_ZN4cute8smem_ptrIPN7cutlass10bfloat16_tEECI1NS_12iter_adaptorIS3_S4_EEES3_) ;  /* 0xffff5ec000007944 */ /* 0x024fea0003c3ffff */
[----:B-1----:R1:W5:Y:S01]  /*158f0*/  LDL.64 R2, [R1+0x758] ;  /* 0x0007580001027983 */ /* 0x0023620000100a00 */
[----:B------:R-:W-:Y:S02]  /*15900*/  MOV R4, R23 ;  /* 0x0000001700047202 */ /* 0x000fe40000000f00 */
[----:B------:R-:W-:Y:S02]  /*15910*/  MOV R6, 0x15930 ;  /* 0x0001593000067802 */ /* 0x000fe40000000f00 */
[----:B-1---5:R-:W-:Y:S05]  /*15920*/  CALL.REL.NOINC `($_ZN7cutlass13device_kernelIN5flash19enable_sm80_to_sm89INS1_16FlashAttnBwdSm80INS1_25CollectiveMainloopBwdSm80ILi2ELi2EN4cute5tupleIJNS5_1CILi128EEES8_NS7_ILi64EEEEEENS_10bfloat16_tEfNS_4arch4Sm80ELb1ELb0ELb1ELb1ELb1ELb0ELb0ELb0ELi2ELi4ELi4ELi4ELb0EEENS1_24CollectiveEpilogueBwdGQAISA_fSD_Li256ELb1ELb1EEENS1_25SingleTileBwdLPTSchedulerILb1ELi128ELb1EEEEEEEEEvNT_6ParamsE$_ZN4cute8smem_ptrIPN7cutlass9uint128_tEECI1NS_12iter_adaptorIS3_S4_EEES3_) ;  /* 0xffff5ec000007944 */ /* 0x022fea0003c3ffff */
[----:B-1----:R1:W5:Y:S01]  /*15930*/  LDL.64 R2, [R1+0x758] ;  /* 0x0007580001027983 */ /* 0x0023620000100a00 */
[----:B------:R-:W-:Y:S02]  /*15940*/  MOV R4, R23 ;  /* 0x0000001700047202 */ /* 0x000fe40000000f00 */
[----:B------:R-:W-:-:S02]  /*15950*/  MOV R6, 0x15970 ;  /* 0x0001597000067802 */ /* 0x000fc40000000f00 */
[----:B-1---5:R-:W-:Y:S05]  /*15960*/  CALL.REL.NOINC `($_ZN7cutlass13device_kernelIN5flash19enable_sm80_to_sm89INS1_16FlashAttnBwdSm80INS1_25CollectiveMainloopBwdSm80ILi2ELi2EN4cute5tupleIJNS5_1CILi128EEES8_NS7_ILi64EEEEEENS_10bfloat16_tEfNS_4arch4Sm80ELb1ELb0ELb1ELb1ELb1ELb0ELb0ELb0ELi2ELi4ELi4ELi4ELb0EEENS1_24CollectiveEpilogueBwdGQAISA_fSD_Li256ELb1ELb1EEENS1_25SingleTileBwdLPTSchedulerILb1ELi128ELb1EEEEEEEEEvNT_6ParamsE$_ZN4cute3eso3ESOILb1ELb0EJNS_6LayoutINS_5tupleIJNS3_IJNS_1CILi1EEES5_EEEEEENS3_IJNS3_IJS5_NS4_ILi0EEEEEEEEEEENS_10ViewEngineINS_8smem_ptrIPN7cutlass9uint128_tEEEEEEEC2ERKSB_RKSI_) ;  /* 0xffff417000007944 */ /* 0x022fea0003c3ffff */
[----:B------:R2:W5:Y:S01]  /*15970*/  LDL R6, [R1+0x758] ;  /* 0x0007580001067983 */ /* 0x0005620000100800 */
[----:B------:R-:W-:-:S02]  /*15980*/  MOV R67, R23 ;  /* 0x0000001700437202 */ /* 0x000fc40000000f00 */
[----:B-1----:R-:W-:Y:S02]  /*15990*/  MOV R4, 0x159b0 ;  /* 0x000159b000047802 */ /* 0x002fe40000000f00 */
[----:B--2--5:R-:W-:Y:S05]  /*159a0*/  CALL.REL.NOINC `($_ZN7cutlass13device_kernelIN5flash19enable_sm80_to_sm89INS1_16FlashAttnBwdSm80INS1_25CollectiveMainloopBwdSm80ILi2ELi2EN4cute5tupleIJNS5_1CILi128EEES8_NS7_ILi64EEEEEENS_10bfloat16_tEfNS_4arch4Sm80ELb1ELb0ELb1ELb1ELb1ELb0ELb0ELb0ELi2ELi4ELi4ELi4ELb0EEENS1_24CollectiveEpilogueBwdGQAISA_fSD_Li256ELb1ELb1EEENS1_25SingleTileBwdLPTSchedulerILb1ELi128ELb1EEEEEEEEEvNT_6ParamsE$_ZN4cute3eso3ESOILb1ELb0EJNS_6LayoutINS_5tupleIJNS3_IJNS_1CILi4EEENS4_ILi1EEEEEEEEENS3_IJNS3_IJS6_NS4_ILi0EEEEEEEEEEENS_10ViewEngineIPjEEEEC2ERKSC_RKSF_) ;  /* 0xffff48d000007944 */ /* 0x024fea0003c3ffff */
[----:B------:R2:W5:Y:S01]  /*159b0*/  LDL.64 R8, [R1+0x758] ;  /* 0x0007580001087983 */ /* 0x0005620000100a00 */
[----:B------:R-:W-:Y:S02]  /*159c0*/  MOV R4, R6 ;  /* 0x0000000600047202 */ /* 0x000fe40000000f00 */
[----:B-1----:R-:W-:Y:S02]  /*159d0*/  MOV R2, 0x159f0 ;  /* 0x000159f000027802 */ /* 0x002fe40000000f00 */
[----:B--2--5:R-:W-:Y:S05]  /*159e0*/  CALL.REL.NOINC `($_ZN7cutlass13device_kernelIN5flash19enable_sm80_to_sm89INS1_16FlashAttnBwdSm80INS1_25CollectiveMainloopBwdSm80ILi2ELi2EN4cute5tupleIJNS5_1CILi128EEES8_NS7_ILi64EEEEEENS_10bfloat16_tEfNS_4arch4Sm80ELb1ELb0ELb1ELb1ELb1ELb0ELb0ELb0ELi2ELi4ELi4ELi4ELb0EEENS1_24CollectiveEpilogueBwdGQAISA_fSD_Li256ELb1ELb1EEENS1_25SingleTileBwdLPTSchedulerILb1ELi128ELb1EEEEEEEEEvNT_6ParamsE$_ZN73_INTERNAL_24fd9406_37_flash_bwd_hdim64_bf16_softcap_sm80_cu_3fbc093a_291824__cvta_generic_to_sharedEPKv) ;  /* 0xffff5f1000007944 */ /* 0x024fea0003c3ffff */
        /* <DEDUP_REMOVED lines=9> */
[----:B-1----:R-:W-:Y:S05]  /*15a80*/  CALL.REL.NOINC `($_ZN7cutlass13device_kernelIN5flash19enable_sm80_to_sm89INS1_16FlashAttnBwdSm80INS1_25CollectiveMainloopBwdSm80ILi2ELi2EN4cute5tupleIJNS5_1CILi128EEES8_NS7_ILi64EEEEEENS_10bfloat16_tEfNS_4arch4Sm80ELb1ELb0ELb1ELb1ELb1ELb0ELb0ELb0ELi2ELi4ELi4ELi4ELb0EEENS1_24CollectiveEpilogueBwdGQAISA_fSD_Li256ELb1ELb1EEENS1_25SingleTileBwdLPTSchedulerILb1ELi128ELb1EEEEEEEEEvNT_6ParamsE$_ZN4cute3eso3ESOILb1ELb0EJNS_10UnderscoreEiEEC2ERKS2_RKi) ;  /* 0xffff216000007944 */ /* 0x002fea0003c3ffff */
        /* <DEDUP_REMOVED lines=16> */
[----:B------:R-:W-:Y:S02]  /*15b90*/  MOV R3, 0x1 ;  /* 0x0000000100037802 */ /* 0x000fe40000000f00 */
[----:B------:R-:W-:-:S02]  /*15ba0*/  MOV R10, 0x15bc0 ;  /* 0x00015bc0000a7802 */ /* 0x000fc40000000f00 */
        /* <DEDUP_REMOVED lines=43> */
[----:B-1---5:R-:W-:Y:S05]  /*15e60*/  CALL.REL.NOINC `($_ZN7cutlass13device_kernelIN5flash19enable_sm80_to_sm89INS1_16FlashAttnBwdSm80INS1_25CollectiveMainloopBwdSm80ILi2ELi2EN4cute5tupleIJNS5_1CILi128EEES8_NS7_ILi64EEEEEENS_10bfloat16_tEfNS_4arch4Sm80ELb1ELb0ELb1ELb1ELb1ELb0ELb0ELb0ELi2ELi4ELi4ELi4ELb0EEENS1_24CollectiveEpilogueBwdGQAISA_fSD_Li256ELb1ELb1EEENS1_25SingleTileBwdLPTSchedulerILb1ELi128ELb1EEEEEEEEEvNT_6ParamsE$_ZN4cute8smem_ptrIPN7cutlass10bfloat16_tEECI1NS_12iter_adaptorIS3_S4_EEES3_) ;  /* 0xffff594000007944 */ /* 0x022fea0003c3ffff */
[----:B-1----:R1:W5:Y:S01]  /*15e70*/  LDL.64 R2, [R1+0x758] ;  /* 0x0007580001027983 */ /* 0x0023620000100a00 */
[----:B------:R-:W-:-:S03]  /*15e80*/  MOV R6, 0x15ea0 ;  /* 0x00015ea000067802 */ /* 0x000fc60000000f00 */
[----:B-1---5:R-:W-:Y:S05]  /*15e90*/  CALL.REL.NOINC `($_ZN7cutlass13device_kernelIN5flash19enable_sm80_to_sm89INS1_16FlashAttnBwdSm80INS1_25CollectiveMainloopBwdSm80ILi2ELi2EN4cute5tupleIJNS5_1CILi128EEES8_NS7_ILi64EEEEEENS_10bfloat16_tEfNS_4arch4Sm80ELb1ELb0ELb1ELb1ELb1ELb0ELb0ELb0ELi2ELi4ELi4ELi4ELb0EEENS1_24CollectiveEpilogueBwdGQAISA_fSD_Li256ELb1ELb1EEENS1_25SingleTileBwdLPTSchedulerILb1ELi128ELb1EEEEEEEEEvNT_6ParamsE$_ZN4cute3eso3ESOILb1ELb0EJNS_6LayoutINS_5tupleIJNS3_IJNS_1CILi8EEENS4_ILi1EEEEEENS4_ILi4EEEEEENS3_IJNS3_IJS6_NS4_ILi0EEEEEENS4_ILi2048EEEEEEEENS_10ViewEngineINS_8smem_ptrIPN7cutlass10bfloat16_tEEEEEEEC2ERKSE_RKSL_) ;  /* 0xffff4b8000007944 */ /* 0x022fea0003c3ffff */
[----:B-1----:R1:W5:Y:S01]  /*15ea0*/  LDL.64 R4, [R1+0x758] ;  /* 0x0007580001047983 */ /* 0x0023620000100a00 */
[----:B------:R-:W-:Y:S01]  /*15eb0*/  IMAD.MOV.U32 R6, RZ, RZ, R48 ;  /* 0x000000ffff067224 */ /* 0x000fe200078e0030 */
[----:B------:R-:W-:Y:S02]  /*15ec0*/  MOV R9, R49 ;  /* 0x0000003100097202 */ /* 0x000fe40000000f00 */
[----:B------:R-:W-:Y:S02]  /*15ed0*/  MOV R8, 0x15ef0 ;  /* 0x00015ef000087802 */ /* 0x000fe40000000f00 */
[----:B-1---5:R-:W-:Y:S05]  /*15ee0*/  CALL.REL.NOINC `($_ZN7cutlass13device_kernelIN5flash19enable_sm80_to_sm89INS1_16FlashAttnBwdSm80INS1_25CollectiveMainloopBwdSm80ILi2ELi2EN4cute5tupleIJNS5_1CILi128EEES8_NS7_ILi64EEEEEENS_10bfloat16_tEfNS_4arch4Sm80ELb1ELb0ELb1ELb1ELb1ELb0ELb0ELb0ELi2ELi4ELi4ELi4ELb0EEENS1_24CollectiveEpilogueBwdGQAISA_fSD_Li256ELb1ELb1EEENS1_25SingleTileBwdLPTSchedulerILb1ELi128ELb1EEEEEEEEEvNT_6ParamsE$_ZN4cute3eso3ESOILb1ELb0EJNS_6LayoutINS_5tupleIJNS3_IJNS_1CILi8EEENS4_ILi1EEEEEENS4_ILi4EEEEEENS3_IJNS3_IJS6_NS4_ILi0EEEEEES5_EEEEENS_10ViewEngineIPN7cutlass10bfloat16_tEEEEEC2ERKSD_RKSI_) ;  /* 0xffff4bb000007944 */ /* 0x022fea0003c3ffff */
[----:B------:R2:W5:Y:S01]  /*15ef0*/  LDL.64 R2, [R1+0x758] ;  /* 0x0007580001027983 */ /* 0x0005620000100a00 */
[----:B-1----:R-:W-:Y:S02]  /*15f00*/  MOV R7, R5 ;  /* 0x0000000500077202 */ /* 0x002fe40000000f00 */
[----:B------:R-:W-:Y:S02]  /*15f10*/  MOV R6, 0x15f30 ;  /* 0x00015f3000067802 */ /* 0x000fe40000000f00 */
[----:B--2--5:R-:W-:Y:S05]  /*15f20*/  CALL.REL.NOINC `($_ZN7cutlass13device_kernelIN5flash19enable_sm80_to_sm89INS1_16FlashAttnBwdSm80INS1_25CollectiveMainloopBwdSm80ILi2ELi2EN4cute5tupleIJNS5_1CILi128EEES8_NS7_ILi64EEEEEENS_10bfloat16_tEfNS_4arch4Sm80ELb1ELb0ELb1ELb1ELb1ELb0ELb0ELb0ELi2ELi4ELi4ELi4ELb0EEENS1_24CollectiveEpilogueBwdGQAISA_fSD_Li256ELb1ELb1EEENS1_25SingleTileBwdLPTSchedulerILb1ELi128ELb1EEEEEEEEEvNT_6ParamsE$_ZN4cute3eso3ESOILb1ELb0EJNS_6LayoutINS_5tupleIJNS3_IJNS_1CILi8EEENS4_ILi1EEEEEENS3_IJNS4_ILi4EEEEEEEEENS3_IJNS3_IJS6_NS4_ILi0EEEEEENS3_IJNS4_ILi2048EEEEEEEEEEENS_10ViewEngineINS_8smem_ptrIPN7cutlass10bfloat16_tEEEEEEEC2ERKSG_RKSN_) ;  /* 0xffff472000007944 */ /* 0x024fea0003c3ffff */
[----:B------:R2:W5:Y:S01]  /*15f30*/  LDL.64 R6, [R1+0x758] ;  /* 0x0007580001067983 */ /* 0x0005620000100a00 */
[----:B-1----:R-:W-:Y:S02]  /*15f40*/  MOV R5, R3 ;  /* 0x0000000300057202 */ /* 0x002fe40000000f00 */
[----:B------:R-:W-:-:S02]  /*15f50*/  MOV R4, 0x15f70 ;  /* 0x00015f7000047802 */ /* 0x000fc40000000f00 */
[----:B--2--5:R-:W-:Y:S05]  /*15f60*/  CALL.REL.NOINC `($_ZN7cutlass13device_kernelIN5flash19enable_sm80_to_sm89INS1_16FlashAttnBwdSm80INS1_25CollectiveMainloopBwdSm80ILi2ELi2EN4cute5tupleIJNS5_1CILi128EEES8_NS7_ILi64EEEEEENS_10bfloat16_tEfNS_4arch4Sm80ELb1ELb0ELb1ELb1ELb1ELb0ELb0ELb0ELi2ELi4ELi4ELi4ELb0EEENS1_24CollectiveEpilogueBwdGQAISA_fSD_Li256ELb1ELb1EEENS1_25SingleTileBwdLPTSchedulerILb1ELi128ELb1EEEEEEEEEvNT_6ParamsE$_ZN4cute3eso3ESOILb1ELb0EJNS_6LayoutINS_5tupleIJNS3_IJNS_1CILi8EEENS4_ILi1EEEEEENS3_IJNS4_ILi4EEEEEEEEENS3_IJNS3_IJS6_NS4_ILi0EEEEEENS3_IJS5_EEEEEEEENS_10ViewEngineIPN7cutlass10bfloat16_tEEEEEC2ERKSF_RKSK_) ;  /* 0xffff474000007944 */ /* 0x024fea0003c3ffff */
[----:B-1----:R1:W5:Y:S01]  /*15f70*/  LDL.64 R2, [R1+0x758] ;  /* 0x0007580001027983 */ /* 0x0023620000100a00 */
[----:B------:R-:W-:-:S03]  /*15f80*/  MOV R8, 0x15fa0 ;  /* 0x00015fa000087802 */ /* 0x000fc60000000f00 */
[----:B-1---5:R-:W-:Y:S05]  /*15f90*/  CALL.REL.NOINC `($_ZN7cutlass13device_kernelIN5flash19enable_sm80_to_sm89INS1_16FlashAttnBwdSm80INS1_25CollectiveMainloopBwdSm80ILi2ELi2EN4cute5tupleIJNS5_1CILi128EEES8_NS7_ILi64EEEEEENS_10bfloat16_tEfNS_4arch4Sm80ELb1ELb0ELb1ELb1ELb1ELb0ELb0ELb0ELi2ELi4ELi4ELi4ELb0EEENS1_24CollectiveEpilogueBwdGQAISA_fSD_Li256ELb1ELb1EEENS1_25SingleTileBwdLPTSchedulerILb1ELi128ELb1EEEEEEEEEvNT_6ParamsE$_ZN4cute3eso3ESOILb1ELb0EJNS_6LayoutINS_5tupleIJNS3_IJNS3_IJNS_1CILi8EEENS4_ILi1EEEEEES6_EEENS3_IJNS3_IJS6_S6_EEENS4_ILi4EEEEEEEEENS3_IJNS3_IJNS3_IJS6_NS4_ILi0EEEEEESD_EEENS3_IJNS3_IJSD_SD_EEES5_EEEEEEEENS_10ViewEngineIPN7cutlass10bfloat16_tEEEEEC2ERKSJ_RKSO_) ;  /* 0xffff389000007944 */ /* 0x022fea0003c3ffff */
[----:B-1----:R1:W5:Y:S01]  /*15fa0*/  LDL.64 R4, [R1+0x758] ;  /* 0x0007580001047983 */ /* 0x0023620000100a00 */
[----:B------:R-:W-:-:S03]  /*15fb0*/  MOV R8, 0x15fd0 ;  /* 0x00015fd000087802 */ /* 0x000fc60000000f00 */
[----:B-1---5:R-:W-:Y:S05]  /*15fc0*/  CALL.REL.NOINC `($_ZN7cutlass13device_kernelIN5flash19enable_sm80_to_sm89INS1_16FlashAttnBwdSm80INS1_25CollectiveMainloopBwdSm80ILi2ELi2EN4cute5tupleIJNS5_1CILi128EEES8_NS7_ILi64EEEEEENS_10bfloat16_tEfNS_4arch4Sm80ELb1ELb0ELb1ELb1ELb1ELb0ELb0ELb0ELi2ELi4ELi4ELi4ELb0EEENS1_24CollectiveEpilogueBwdGQAISA_fSD_Li256ELb1ELb1EEENS1_25SingleTileBwdLPTSchedulerILb1ELi128ELb1EEEEEEEEEvNT_6ParamsE$_ZN4cute3eso3ESOILb1ELb0EJNS_6LayoutINS_5tupleIJNS3_IJNS3_IJNS_1CILi8EEENS4_ILi1EEEEEES6_EEENS3_IJNS3_IJS6_S6_EEENS4_ILi4EEEEEEEEENS3_IJNS3_IJNS3_IJS6_NS4_ILi0EEEEEESD_EEENS3_IJNS3_IJSD_SD_EEENS4_ILi2048EEEEEEEEEEENS_10ViewEngineINS_8smem_ptrIPN7cutlass10bfloat16_tEEEEEEEC2ERKSK_RKSR_) ;  /* 0xffff382000007944 */ /* 0x022fea0003c3ffff */
[----:B-1----:R1:W5:Y:S01]  /*15fd0*/  LDL.64 R2, [R1+0x758] ;  /* 0x0007580001027983 */ /* 0x0023620000100a00 */
[----:B------:R-:W-:Y:S01]  /*15fe0*/  IMAD.MOV.U32 R6, RZ, RZ, R4 ;  /* 0x000000ffff067224 */ /* 0x000fe200078e0004 */
[----:B------:R-:W-:-:S02]  /*15ff0*/  MOV R9, R5 ;  /* 0x0000000500097202 */ /* 0x000fc40000000f00 */
[----:B------:R-:W-:Y:S02]  /*16000*/  MOV R8, 0x16020 ;  /* 0x0001602000087802 */ /* 0x000fe40000000f00 */
[----:B-1---5:R-:W-:Y:S05]  /*16010*/  CALL.REL.NOINC `($_ZN7cutlass13device_kernelIN5flash19enable_sm80_to_sm89INS1_16FlashAttnBwdSm80INS1_25CollectiveMainloopBwdSm80ILi2ELi2EN4cute5tupleIJNS5_1CILi128EEES8_NS7_ILi64EEEEEENS_10bfloat16_tEfNS_4arch4Sm80ELb1ELb0ELb1ELb1ELb1ELb0ELb0ELb0ELi2ELi4ELi4ELi4ELb0EEENS1_24CollectiveEpilogueBwdGQAISA_fSD_Li256ELb1ELb1EEENS1_25SingleTileBwdLPTSchedulerILb1ELi128ELb1EEEEEEEEEvNT_6ParamsE$_ZN4cute3eso3ESOILb1ELb0EJNS_6LayoutINS_5tupleIJNS3_IJNS_1CILi8EEENS4_ILi1EEEEEENS4_ILi4EEEEEENS3_IJNS3_IJS6_NS4_ILi0EEEEEES5_EEEEENS_10ViewEngineIPN7cutlass10bfloat16_tEEEEEC2ERKSD_RKSI_) ;  /* 0xffff4a8000007944 */ /* 0x022fea0003c3ffff */
[----:B------:R2:W5:Y:S01]  /*16020*/  LDL.64 R58, [R1+0x758] ;  /* 0x00075800013a7983 */ /* 0x0005620000100a00 */
[----:B------:R-:W-:Y:S02]  /*16030*/  MOV R9, R23 ;  /* 0x0000001700097202 */ /* 0x000fe40000000f00 */
[----:B------:R-:W-:Y:S02]  /*16040*/  MOV R8, 0x16060 ;  /* 0x0001606000087802 */ /* 0x000fe40000000f00 */
[----:B-12--5:R-:W-:Y:S05]  /*16050*/  CALL.REL.NOINC `($_ZN7cutlass13device_kernelIN5flash19enable_sm80_to_sm89INS1_16FlashAttnBwdSm80INS1_25CollectiveMainloopBwdSm80ILi2ELi2EN4cute5tupleIJNS5_1CILi128EEES8_NS7_ILi64EEEEEENS_10bfloat16_tEfNS_4arch4Sm80ELb1ELb0ELb1ELb1ELb1ELb0ELb0ELb0ELi2ELi4ELi4ELi4ELb0EEENS1_24CollectiveEpilogueBwdGQAISA_fSD_Li256ELb1ELb1EEENS1_25SingleTileBwdLPTSchedulerILb1ELi128ELb1EEEEEEEEEvNT_6ParamsE$_ZN4cute8smem_ptrIPN7cutlass10bfloat16_tEECI1NS_12iter_adaptorIS3_S4_EEES3_) ;  /* 0xffff575000007944 */ /* 0x026fea0003c3ffff */
[----:B-1----:R1:W5:Y:S01]  /*16060*/  LDL.64 R2, [R1+0x758] ;  /* 0x0007580001027983 */ /* 0x0023620000100a00 */
[----:B------:R-:W-:-:S03]  /*16070*/  MOV R6, 0x16090 ;  /* 0x0001609000067802 */ /* 0x000fc60000000f00 */
[----:B-1---5:R-:W-:Y:S05]  /*16080*/  CALL.REL.NOINC `($_ZN7cutlass13device_kernelIN5flash19enable_sm80_to_sm89INS1_16FlashAttnBwdSm80INS1_25CollectiveMainloopBwdSm80ILi2ELi2EN4cute5tupleIJNS5_1CILi128EEES8_NS7_ILi64EEEEEENS_10bfloat16_tEfNS_4arch4Sm80ELb1ELb0ELb1ELb1ELb1ELb0ELb0ELb0ELi2ELi4ELi4ELi4ELb0EEENS1_24CollectiveEpilogueBwdGQAISA_fSD_Li256ELb1ELb1EEENS1_25SingleTileBwdLPTSchedulerILb1ELi128ELb1EEEEEEEEEvNT_6ParamsE$_ZN4cute3eso3ESOILb1ELb0EJNS_6LayoutINS_5tupleIJNS3_IJNS_1CILi8EEENS4_ILi1EEEEEENS4_ILi4EEEEEENS3_IJNS3_IJS6_NS4_ILi0EEEEEENS4_ILi2048EEEEEEEENS_10ViewEngineINS_8smem_ptrIPN7cutlass10bfloat16_tEEEEEEEC2ERKSE_RKSL_) ;  /* 0xffff499000007944 */ /* 0x022fea0003c3ffff */
        /* <DEDUP_REMOVED lines=252> */
[----:B-1----:R-:W-:Y:S05]  /*17050*/  CALL.REL.NOINC `($_ZN7cutlass13device_kernelIN5flash19enable_sm80_to_sm89INS1_16FlashAttnBwdSm80INS1_25CollectiveMainloopBwdSm80ILi2ELi2EN4cute5tupleIJNS5_1CILi128EEES8_NS7_ILi64EEEEEENS_10bfloat16_tEfNS_4arch4Sm80ELb1ELb0ELb1ELb1ELb1ELb0ELb0ELb0ELi2ELi4ELi4ELi4ELb0EEENS1_24CollectiveEpilogueBwdGQAISA_fSD_Li256ELb1ELb1EEENS1_25SingleTileBwdLPTSchedulerILb1ELi128ELb1EEEEEEEEEvNT_6ParamsE$_ZN4cute3eso3ESOILb1ELb0EJNS_10UnderscoreES2_iEEC2ERKS2_S5_RKi) ;  /* 0xffff0b5000007944 */ /* 0x002fea0003c3ffff */
        /* <DEDUP_REMOVED lines=9> */
[----:B------:R-:W-:Y:S05]  /*170f0*/  CALL.REL.NOINC `($_ZN7cutlass13device_kernelIN5flash19enable_sm80_to_sm89INS1_16FlashAttnBwdSm80INS1_25CollectiveMainloopBwdSm80ILi2ELi2EN4cute5tupleIJNS5_1CILi128EEES8_NS7_ILi64EEEEEENS_10bfloat16_tEfNS_4arch4Sm80ELb1ELb0ELb1ELb1ELb1ELb0ELb0ELb0ELi2ELi4ELi4ELi4ELb0EEENS1_24CollectiveEpilogueBwdGQAISA_fSD_Li256ELb1ELb1EEENS1_25SingleTileBwdLPTSchedulerILb1ELi128ELb1EEEEEEEEEvNT_6ParamsE$_ZN4cute3eso3ESOILb1ELb0EJNS_6LayoutINS_5tupleIJNS3_IJNS_1CILi8EEENS4_ILi1EEEEEENS4_ILi2EEEEEENS3_IJNS3_IJS6_NS4_ILi0EEEEEENS4_ILi4096EEEEEEEEiEEC2ERKSE_RKi) ;  /* 0xffff365000007944 */ /* 0x000fea0003c3ffff */
        /* <DEDUP_REMOVED lines=8> */
[----:B-1---5:R-:W-:Y:S05]  /*17180*/  CALL.REL.NOINC `($_ZN7cutlass13device_kernelIN5flash19enable_sm80_to_sm89INS1_16FlashAttnBwdSm80INS1_25CollectiveMainloopBwdSm80ILi2ELi2EN4cute5tupleIJNS5_1CILi128EEES8_NS7_ILi64EEEEEENS_10bfloat16_tEfNS_4arch4Sm80ELb1ELb0ELb1ELb1ELb1ELb0ELb0ELb0ELi2ELi4ELi4ELi4ELb0EEENS1_24CollectiveEpilogueBwdGQAISA_fSD_Li256ELb1ELb1EEENS1_25SingleTileBwdLPTSchedulerILb1ELi128ELb1EEEEEEEEEvNT_6ParamsE$_ZN4cute3eso3ESOILb1ELb0EJNS_6LayoutINS_5tupleIJNS3_IJNS_1CILi8EEENS4_ILi1EEEEEENS4_ILi2EEEEEENS3_IJNS3_IJS6_NS4_ILi0EEEEEENS4_ILi4096EEEEEEEENS_10ViewEngineINS_8smem_ptrIPN7cutlass10bfloat16_tEEEEEEEC2ERKSE_RKSL_) ;  /* 0xffff358000007944 */ /* 0x022fea0003c3ffff */
[----:B-1----:R1:W5:Y:S01]  /*17190*/  LDL.64 R4, [R1+0x758] ;  /* 0x0007580001047983 */ /* 0x0023620000100a00 */
[----:B------:R-:W-:Y:S01]  /*171a0*/  IMAD.MOV.U32 R81, RZ, RZ, R23 ;  /* 0x000000ffff517224 */ /* 0x000fe200078e0017 */
[----:B------:R-:W-:Y:S02]  /*171b0*/  MOV R3, 0x1 ;  /* 0x0000000100037802 */ /* 0x000fe40000000f00 */
[----:B------:R-:W-:-:S02]  /*171c0*/  MOV R8, 0x171e0 ;  /* 0x000171e000087802 */ /* 0x000fc40000000f00 */
[----:B-1---5:R-:W-:Y:S05]  /*171d0*/  CALL.REL.NOINC `($_ZN7cutlass13device_kernelIN5flash19enable_sm80_to_sm89INS1_16FlashAttnBwdSm80INS1_25CollectiveMainloopBwdSm80ILi2ELi2EN4cute5tupleIJNS5_1CILi128EEES8_NS7_ILi64EEEEEENS_10bfloat16_tEfNS_4arch4Sm80ELb1ELb0ELb1ELb1ELb1ELb0ELb0ELb0ELi2ELi4ELi4ELi4ELb0EEENS1_24CollectiveEpilogueBwdGQAISA_fSD_Li256ELb1ELb1EEENS1_25SingleTileBwdLPTSchedulerILb1ELi128ELb1EEEEEEEEEvNT_6ParamsE$_ZN4cute3eso3ESOILb1ELb0EJNS_10UnderscoreES2_iEEC2ERKS2_S5_RKi) ;  /* 0xffff09d000007944 */ /* 0x022fea0003c3ffff */
[----:B-1----:R-:W2:Y:S01]  /*171e0*/  LDL R3, [R1+0x758] ;  /* 0x0007580001037983 */ /* 0x002ea20000100800 */
[----:B------:R-:W-:Y:S01]  /*171f0*/  IMAD.MOV.U32 R2, RZ, RZ, R23 ;  /* 0x000000ffff027224 */ /* 0x000fe200078e0017 */
[----:B------:R-:W-:-:S02]  /*17200*/  MOV R6, 0x17230 ;  /* 0x0001723000067802 */ /* 0x000fc40000000f00 */
[----:B--2---:R-:W-:Y:S02]  /*17210*/  SHF.L.U32 R3, R3, 0x4, RZ ;  /* 0x0000000403037819 */ /* 0x004fe400000006ff */
[----:B------:R-:W-:Y:S05]  /*17220*/  CALL.REL.NOINC `($_ZN7cutlass13device_kernelIN5flash19enable_sm80_to_sm89INS1_16FlashAttnBwdSm80INS1_25CollectiveMainloopBwdSm80ILi2ELi2EN4cute5tupleIJNS5_1CILi128EEES8_NS7_ILi64EEEEEENS_10bfloat16_tEfNS_4arch4Sm80ELb1ELb0ELb1ELb1ELb1ELb0ELb0ELb0ELi2ELi4ELi4ELi4ELb0EEENS1_24CollectiveEpilogueBwdGQAISA_fSD_Li256ELb1ELb1EEENS1_25SingleTileBwdLPTSchedulerILb1ELi128ELb1EEEEEEEEEvNT_6ParamsE$_ZN4cute3eso3ESOILb1ELb0EJNS_6LayoutINS_5tupleIJNS3_IJNS_1CILi8EEENS4_ILi1EEEEEENS4_ILi2EEEEEENS3_IJNS3_IJS6_NS4_ILi0EEEEEES5_EEEEEiEEC2ERKSD_RKi) ;  /* 0xffff36d000007944 */ /* 0x000fea0003c3ffff */
[----:B-1----:R-:W2:Y:S01]  /*17230*/  LDL R3, [R1+0x758] ;  /* 0x0007580001037983 */ /* 0x002ea20000100800 */
[----:B------:R-:W-:Y:S02]  /*17240*/  MOV R67, R23 ;  /* 0x0000001700437202 */ /* 0x000fe40000000f00 */
[----:B------:R-:W-:Y:S01]  /*17250*/  MOV R8, 0x17290 ;  /* 0x0001729000087802 */ /* 0x000fe20000000f00 */
[----:B--2---:R-:W-:-:S05]  /*17260*/  IMAD.WIDE R6, R3, 0x2, R50 ;  /* 0x0000000203067825 */ /* 0x004fca00078e0232 */
[----:B------:R-:W-:Y:S02]  /*17270*/  MOV R9, R7 ;  /* 0x0000000700097202 */ /* 0x000fe40000000f00 */
[----:B------:R-:W-:Y:S05]  /*17280*/  CALL.REL.NOINC `($_ZN7cutlass13device_kernelIN5flash19enable_sm80_to_sm89INS1_16FlashAttnBwdSm80INS1_25CollectiveMainloopBwdSm80ILi2ELi2EN4cute5tupleIJNS5_1CILi128EEES8_NS7_ILi64EEEEEENS_10bfloat16_tEfNS_4arch4Sm80ELb1ELb0ELb1ELb1ELb1ELb0ELb0ELb0ELi2ELi4ELi4ELi4ELb0EEENS1_24CollectiveEpilogueBwdGQAISA_fSD_Li256ELb1ELb1EEENS1_25SingleTileBwdLPTSchedulerILb1ELi128ELb1EEEEEEEEEvNT_6ParamsE$_ZN4cute3eso3ESOILb1ELb0EJNS_6LayoutINS_5tupleIJNS3_IJNS_1CILi8EEENS4_ILi1EEEEEENS4_ILi2EEEEEENS3_IJNS3_IJS6_NS4_ILi0EEEEEES5_EEEEENS_10ViewEngineIPN7cutlass10bfloat16_tEEEEEC2ERKSD_RKSI_) ;  /* 0xffff361000007944 */ /* 0x000fea0003c3ffff */
[----:B------:R2:W5:Y:S01]  /*17290*/  LDL.64 R2, [R1+0x758] ;  /* 0x0007580001027983 */ /* 0x0005620000100a00 */
[----:B-1----:R-:W-:Y:S01]  /*172a0*/  IMAD.MOV.U32 R7, RZ, RZ, R5 ;  /* 0x000000ffff077224 */ /* 0x002fe200078e0005 */
[----:B------:R-:W-:Y:S02]  /*172b0*/  MOV R67, R23 ;  /* 0x0000001700437202 */ /* 0x000fe40000000f00 */
        /* <DEDUP_REMOVED lines=9> */
[----:B------:R-:W-:-:S02]  /*17350*/  MOV R8, 0x17370 ;  /* 0x0001737000087802 */ /* 0x000fc40000000f00 */
[----:B-1---5:R-:W-:Y:S05]  /*17360*/  CALL.REL.NOINC `($_ZN7cutlass13device_kernelIN5flash19enable_sm80_to_sm89INS1_16FlashAttnBwdSm80INS1_25CollectiveMainloopBwdSm80ILi2ELi2EN4cute5tupleIJNS5_1CILi128EEES8_NS7_ILi64EEEEEENS_10bfloat16_tEfNS_4arch4Sm80ELb1ELb0ELb1ELb1ELb1ELb0ELb0ELb0ELi2ELi4ELi4ELi4ELb0EEENS1_24CollectiveEpilogueBwdGQAISA_fSD_Li256ELb1ELb1EEENS1_25SingleTileBwdLPTSchedulerILb1ELi128ELb1EEEEEEEEEvNT_6ParamsE$_ZN4cute3eso3ESOILb1ELb0EJNS_6LayoutINS_5tupleIJNS3_IJNS3_IJNS_1CILi8EEENS4_ILi1EEEEEES6_EEENS3_IJNS3_IJS6_S6_EEENS4_ILi2EEEEEEEEENS3_IJNS3_IJNS3_IJS6_NS4_ILi0EEEEEESD_EEENS3_IJNS3_IJSD_SD_EEES5_EEEEEEEENS_10ViewEngineIPN7cutlass10bfloat16_tEEEEEC2ERKSJ_RKSO_) ;  /* 0xffff244000007944 */ /* 0x022fea0003c3ffff */
[----:B-1----:R1:W5:Y:S01]  /*17370*/  LDL.64 R4, [R1+0x758] ;  /* 0x0007580001047983 */ /* 0x0023620000100a00 */
[----:B------:R-:W-:-:S02]  /*17380*/  MOV R67, R23 ;  /* 0x0000001700437202 */ /* 0x000fc40000000f00 */
[----:B------:R-:W-:Y:S02]  /*17390*/  MOV R8, 0x173b0 ;  /* 0x000173b000087802 */ /* 0x000fe40000000f00 */
[----:B-1---5:R-:W-:Y:S05]  /*173a0*/  CALL.REL.NOINC `($_ZN7cutlass13device_kernelIN5flash19enable_sm80_to_sm89INS1_16FlashAttnBwdSm80INS1_25CollectiveMainloopBwdSm80ILi2ELi2EN4cute5tupleIJNS5_1CILi128EEES8_NS7_ILi64EEEEEENS_10bfloat16_tEfNS_4arch4Sm80ELb1ELb0ELb1ELb1ELb1ELb0ELb0ELb0ELi2ELi4ELi4ELi4ELb0EEENS1_24CollectiveEpilogueBwdGQAISA_fSD_Li256ELb1ELb1EEENS1_25SingleTileBwdLPTSchedulerILb1ELi128ELb1EEEEEEEEEvNT_6ParamsE$_ZN4cute3eso3ESOILb1ELb0EJNS_6LayoutINS_5tupleIJNS3_IJNS3_IJNS_1CILi8EEENS4_ILi1EEEEEES6_EEENS3_IJNS3_IJS6_S6_EEENS4_ILi2EEEEEEEEENS3_IJNS3_IJNS3_IJS6_NS4_ILi0EEEEEESD_EEENS3_IJNS3_IJSD_SD_EEENS4_ILi4096EEEEEEEEEEENS_10ViewEngineINS_8smem_ptrIPN7cutlass10bfloat16_tEEEEEEEC2ERKSK_RKSR_) ;  /* 0xffff232000007944 */ /* 0x022fea0003c3ffff */
[----:B-1----:R1:W5:Y:S01]  /*173b0*/  LDL.64 R2, [R1+0x758] ;  /* 0x0007580001027983 */ /* 0x0023620000100a00 */
[----:B------:R-:W-:Y:S01]  /*173c0*/  IMAD.MOV.U32 R6, RZ, RZ, R4 ;  /* 0x000000ffff067224 */ /* 0x000fe200078e0004 */
[----:B------:R-:W-:Y:S01]  /*173d0*/  MOV R9, R5 ;  /* 0x0000000500097202 */ /* 0x000fe20000000f00 */
[----:B------:R-:W-:Y:S01]  /*173e0*/  IMAD.MOV.U32 R67, RZ, RZ, R23 ;  /* 0x000000ffff437224 */ /* 0x000fe200078e0017 */
[----:B------:R-:W-:Y:S02]  /*173f0*/  MOV R8, 0x17410 ;  /* 0x0001741000087802 */ /* 0x000fe40000000f00 */
[----:B-1---5:R-:W-:Y:S05]  /*17400*/  CALL.REL.NOINC `($_ZN7cutlass13device_kernelIN5flash19enable_sm80_to_sm89INS1_16FlashAttnBwdSm80INS1_25CollectiveMainloopBwdSm80ILi2ELi2EN4cute5tupleIJNS5_1CILi128EEES8_NS7_ILi64EEEEEENS_10bfloat16_tEfNS_4arch4Sm80ELb1ELb0ELb1ELb1ELb1ELb0ELb0ELb0ELi2ELi4ELi4ELi4ELb0EEENS1_24CollectiveEpilogueBwdGQAISA_fSD_Li256ELb1ELb1EEENS1_25SingleTileBwdLPTSchedulerILb1ELi128ELb1EEEEEEEEEvNT_6ParamsE$_ZN4cute3eso3ESOILb1ELb0EJNS_6LayoutINS_5tupleIJNS3_IJNS_1CILi8EEENS4_ILi1EEEEEENS4_ILi2EEEEEENS3_IJNS3_IJS6_NS4_ILi0EEEEEES5_EEEEENS_10ViewEngineIPN7cutlass10bfloat16_tEEEEEC2ERKSD_RKSI_) ;  /* 0xffff349000007944 */ /* 0x022fea0003c3ffff */
[----:B------:R2:W5:Y:S01]  /*17410*/  LDL.64 R58, [R1+0x758] ;  /* 0x00075800013a7983 */ /* 0x0005620000100a00 */
[----:B------:R-:W-:Y:S02]  /*17420*/  MOV R9, R23 ;  /* 0x0000001700097202 */ /* 0x000fe40000000f00 */
[----:B------:R-:W-:Y:S02]  /*17430*/  MOV R8, 0x17450 ;  /* 0x0001745000087802 */ /* 0x000fe40000000f00 */
[----:B-12--5:R-:W-:Y:S05]  /*17440*/  CALL.REL.NOINC `($_ZN7cutlass13device_kernelIN5flash19enable_sm80_to_sm89INS1_16FlashAttnBwdSm80INS1_25CollectiveMainloopBwdSm80ILi2ELi2EN4cute5tupleIJNS5_1CILi128EEES8_NS7_ILi64EEEEEENS_10bfloat16_tEfNS_4arch4Sm80ELb1ELb0ELb1ELb1ELb1ELb0ELb0ELb0ELi2ELi4ELi4ELi4ELb0EEENS1_24CollectiveEpilogueBwdGQAISA_fSD_Li256ELb1ELb1EEENS1_25SingleTileBwdLPTSchedulerILb1ELi128ELb1EEEEEEEEEvNT_6ParamsE$_ZN4cute8smem_ptrIPN7cutlass10bfloat16_tEECI1NS_12iter_adaptorIS3_S4_EEES3_) ;  /* 0xffff436000007944 */ /* 0x026fea0003c3ffff */
[----:B-1----:R1:W5:Y:S01]  /*17450*/  LDL.64 R2, [R1+0x758] ;  /* 0x0007580001027983 */ /* 0x0023620000100a00 */
[----:B------:R-:W-:Y:S02]  /*17460*/  MOV R67, R23 ;  /* 0x0000001700437202 */ /* 0x000fe40000000f00 */
[----:B------:R-:W-:-:S02]  /*17470*/  MOV R6, 0x17490 ;  /* 0x0001749000067802 */ /* 0x000fc40000000f00 */
[----:B-1---5:R-:W-:Y:S05]  /*17480*/  CALL.REL.NOINC `($_ZN7cutlass13device_kernelIN5flash19enable_sm80_to_sm89INS1_16FlashAttnBwdSm80INS1_25CollectiveMainloopBwdSm80ILi2ELi2EN4cute5tupleIJNS5_1CILi128EEES8_NS7_ILi64EEEEEENS_10bfloat16_tEfNS_4arch4Sm80ELb1ELb0ELb1ELb1ELb1ELb0ELb0ELb0ELi2ELi4ELi4ELi4ELb0EEENS1_24CollectiveEpilogueBwdGQAISA_fSD_Li256ELb1ELb1EEENS1_25SingleTileBwdLPTSchedulerILb1ELi128ELb1EEEEEEEEEvNT_6ParamsE$_ZN4cute3eso3ESOILb1ELb0EJNS_6LayoutINS_5tupleIJNS3_IJNS_1CILi8EEENS4_ILi1EEEEEENS4_ILi2EEEEEENS3_IJNS3_IJS6_NS4_ILi0EEEEEENS4_ILi4096EEEEEEEENS_10ViewEngineINS_8smem_ptrIPN7cutlass10bfloat16_tEEEEEEEC2ERKSE_RKSL_) ;  /* 0xffff328000007944 */ /* 0x022fea0003c3ffff */
[----:B------:R2:W5:Y:S01]  /*17490*/  LDL.64 R60, [R1+0x758] ;  /* 0x00075800013c7983 */ /* 0x0005620000100a00 */
[----:B-1----:R-:W-:Y:S01]  /*174a0*/  IMAD.MOV.U32 R2, RZ, RZ, R23 ;  /* 0x000000ffff027224 */ /* 0x002fe200078e0017 */
[----:B------:R-:W-:-:S02]  /*174b0*/  MOV R3, RZ ;  /* 0x000000ff00037202 */ /* 0x000fc40000000f00 */
[----:B------:R-:W-:Y:S02]  /*174c0*/  MOV R10, 0x174e0 ;  /* 0x000174e0000a7802 */ /* 0x000fe40000000f00 */
[----:B--2--5:R-:W-:Y:S05]  /*174d0*/  CALL.REL.NOINC `($_ZN7cutlass13device_kernelIN5flash19enable_sm80_to_sm89INS1_16FlashAttnBwdSm80INS1_25CollectiveMainloopBwdSm80ILi2ELi2EN4cute5tupleIJNS5_1CILi128EEES8_NS7_ILi64EEEEEENS_10bfloat16_tEfNS_4arch4Sm80ELb1ELb0ELb1ELb1ELb1ELb0ELb0ELb0ELi2ELi4ELi4ELi4ELb0EEENS1_24CollectiveEpilogueBwdGQAISA_fSD_Li256ELb1ELb1EEENS1_25SingleTileBwdLPTSchedulerILb1ELi128ELb1EEEEEEEEEvNT_6ParamsE$_ZN4cute3eso3ESOILb1ELb0EJNS_10UnderscoreEiEEC2ERKS2_RKi) ;  /* 0xffff071000007944 */ /* 0x024fea0003c3ffff */
[----:B-1----:R-:W2:Y:S01]  /*174e0*/  LDL R3, [R1+0x758] ;  /* 0x0007580001037983 */ /* 0x002ea20000100800 */
[----:B------:R-:W-:Y:S01]  /*174f0*/  IMAD.MOV.U32 R2, RZ, RZ, R23 ;  /* 0x000000ffff027224 */ /* 0x000fe200078e0017 */
[----:B------:R-:W-:Y:S02]  /*17500*/  MOV R6, 0x17530 ;  /* 0x0001753000067802 */ /* 0x000fe40000000f00 */
        /* <DEDUP_REMOVED lines=9> */
[----:B------:R-:W-:-:S02]  /*175a0*/  MOV R8, 0x175c0 ;  /* 0x000175c000087802 */ /* 0x000fc40000000f00 */
[----:B-1---5:R-:W-:Y:S05]  /*175b0*/  CALL.REL.NOINC `($_ZN7cutlass13device_kernelIN5flash19enable_sm80_to_sm89INS1_16FlashAttnBwdSm80INS1_25CollectiveMainloopBwdSm80ILi2ELi2EN4cute5tupleIJNS5_1CILi128EEES8_NS7_ILi64EEEEEENS_10bfloat16_tEfNS_4arch4Sm80ELb1ELb0ELb1ELb1ELb1ELb0ELb0ELb0ELi2ELi4ELi4ELi4ELb0EEENS1_24CollectiveEpilogueBwdGQAISA_fSD_Li256ELb1ELb1EEENS1_25SingleTileBwdLPTSchedulerILb1ELi128ELb1EEEEEEEEEvNT_6ParamsE$_ZN4cute3eso3ESOILb1ELb0EJNS_6LayoutINS_5tupleIJNS3_IJNS_1CILi8EEENS4_ILi1EEEEEEEEENS3_IJNS3_IJS6_NS4_ILi0EEEEEEEEEEENS_10ViewEngineINS_8smem_ptrIPN7cutlass10bfloat16_tEEEEEEEC2ERKSC_RKSJ_) ;  /* 0xffff2e0000007944 */ /* 0x022fea0003c3ffff */
        /* <DEDUP_REMOVED lines=121> */
[----:B------:R-:W-:Y:S05]  /*17d50*/  CALL.REL.NOINC `($_ZN7cutlass13device_kernelIN5flash19enable_sm80_to_sm89INS1_16FlashAttnBwdSm80INS1_25CollectiveMainloopBwdSm80ILi2ELi2EN4cute5tupleIJNS5_1CILi128EEES8_NS7_ILi64EEEEEENS_10bfloat16_tEfNS_4arch4Sm80ELb1ELb0ELb1ELb1ELb1ELb0ELb0ELb0ELi2ELi4ELi4ELi4ELb0EEENS1_24CollectiveEpilogueBwdGQAISA_fSD_Li256ELb1ELb1EEENS1_25SingleTileBwdLPTSchedulerILb1ELi128ELb1EEEEEEEEEvNT_6ParamsE$_ZN4cute3eso3ESOILb1ELb0EJNS_6LayoutINS_5tupleIJNS3_IJNS_1CILi8EEENS4_ILi1EEEEEENS4_ILi4EEEEEENS3_IJNS3_IJS6_NS4_ILi0EEEEEENS4_ILi2048EEEEEEEEiEEC2ERKSE_RKi) ;  /* 0xffff2d0000007944 */ /* 0x000fea0003c3ffff */
[----:B------:R-:W-:Y:S01]  /*17d60*/  ULDC.64 UR4, c[0x0][0x118] ;  /* 0x0000460000047ab9 */ /* 0x000fe20000000a00 */
[----:B-1----:R-:W2:Y:S04]  /*17d70*/  LDL R2, [R1+0x758] ;  /* 0x0007580001027983 */ /* 0x002ea80000100800 */
[----:B------:R-:W2:Y:S01]  /*17d80*/  LD.E.64 R4, [R52.64+0x8] ;  /* 0x0000080434047980 */ /* 0x000ea2000c101b00 */
[----:B------:R-:W-:Y:S02]  /*17d90*/  MOV R9, R23 ;  /* 0x0000001700097202 */ /* 0x000fe40000000f00 */
[----:B------:R-:W-:Y:S01]  /*17da0*/  MOV R8, 0x17dd0 ;  /* 0x00017dd000087802 */ /* 0x000fe20000000f00 */
[----:B--2---:R-:W-:-:S04]  /*17db0*/  IMAD.WIDE R2, R2, 0x2, R4 ;  /* 0x0000000202027825 */ /* 0x004fc800078e0204 */
[----:B------:R-:W-:Y:S05]  /*17dc0*/  CALL.REL.NOINC `($_ZN7cutlass13device_kernelIN5flash19enable_sm80_to_sm89INS1_16FlashAttnBwdSm80INS1_25CollectiveMainloopBwdSm80ILi2ELi2EN4cute5tupleIJNS5_1CILi128EEES8_NS7_ILi64EEEEEENS_10bfloat16_tEfNS_4arch4Sm80ELb1ELb0ELb1ELb1ELb1ELb0ELb0ELb0ELi2ELi4ELi4ELi4ELb0EEENS1_24CollectiveEpilogueBwdGQAISA_fSD_Li256ELb1ELb1EEENS1_25SingleTileBwdLPTSchedulerILb1ELi128ELb1EEEEEEEEEvNT_6ParamsE$_ZN4cute8smem_ptrIPN7cutlass10bfloat16_tEECI1NS_12iter_adaptorIS3_S4_EEES3_) ;  /* 0xffff39e000007944 */ /* 0x000fea0003c3ffff */
[----:B-1----:R1:W5:Y:S01]  /*17dd0*/  LDL.64 R2, [R1+0x758] ;  /* 0x0007580001027983 */ /* 0x0023620000100a00 */
[----:B------:R-:W-:-:S03]  /*17de0*/  MOV R6, 0x17e00 ;  /* 0x00017e0000067802 */ /* 0x000fc60000000f00 */
[----:B-1---5:R-:W-:Y:S05]  /*17df0*/  CALL.REL.NOINC `($_ZN7cutlass13device_kernelIN5flash19enable_sm80_to_sm89INS1_16FlashAttnBwdSm80INS1_25CollectiveMainloopBwdSm80ILi2ELi2EN4cute5tupleIJNS5_1CILi128EEES8_NS7_ILi64EEEEEENS_10bfloat16_tEfNS_4arch4Sm80ELb1ELb0ELb1ELb1ELb1ELb0ELb0ELb0ELi2ELi4ELi4ELi4ELb0EEENS1_24CollectiveEpilogueBwdGQAISA_fSD_Li256ELb1ELb1EEENS1_25SingleTileBwdLPTSchedulerILb1ELi128ELb1EEEEEEEEEvNT_6ParamsE$_ZN4cute3eso3ESOILb1ELb0EJNS_6LayoutINS_5tupleIJNS3_IJNS_1CILi8EEENS4_ILi1EEEEEENS4_ILi4EEEEEENS3_IJNS3_IJS6_NS4_ILi0EEEEEENS4_ILi2048EEEEEEEENS_10ViewEngineINS_8smem_ptrIPN7cutlass10bfloat16_tEEEEEEEC2ERKSE_RKSL_) ;  /* 0xffff2c2000007944 */ /* 0x022fea0003c3ffff */
[----:B-1----:R1:W5:Y:S01]  /*17e00*/  LDL.64 R4, [R1+0x758] ;  /* 0x0007580001047983 */ /* 0x0023620000100a00 */
[----:B------:R-:W-:Y:S01]  /*17e10*/  IMAD.MOV.U32 R81, RZ, RZ, R23 ;  /* 0x000000ffff517224 */ /* 0x000fe200078e0017 */
[----:B------:R-:W-:-:S02]  /*17e20*/  MOV R3, 0x1 ;  /* 0x0000000100037802 */ /* 0x000fc40000000f00 */
[----:B------:R-:W-:Y:S02]  /*17e30*/  MOV R8, 0x17e50 ;  /* 0x00017e5000087802 */ /* 0x000fe40000000f00 */
[----:B-1---5:R-:W-:Y:S05]  /*17e40*/  CALL.REL.NOINC `($_ZN7cutlass13device_kernelIN5flash19enable_sm80_to_sm89INS1_16FlashAttnBwdSm80INS1_25CollectiveMainloopBwdSm80ILi2ELi2EN4cute5tupleIJNS5_1CILi128EEES8_NS7_ILi64EEEEEENS_10bfloat16_tEfNS_4arch4Sm80ELb1ELb0ELb1ELb1ELb1ELb0ELb0ELb0ELi2ELi4ELi4ELi4ELb0EEENS1_24CollectiveEpilogueBwdGQAISA_fSD_Li256ELb1ELb1EEENS1_25SingleTileBwdLPTSchedulerILb1ELi128ELb1EEEEEEEEEvNT_6ParamsE$_ZN4cute3eso3ESOILb1ELb0EJNS_10UnderscoreES2_iEEC2ERKS2_S5_RKi) ;  /* 0xfffefd6000007944 */ /* 0x022fea0003c3ffff */
[----:B-1----:R-:W2:Y:S01]  /*17e50*/  LDL R3, [R1+0x758] ;  /* 0x0007580001037983 */ /* 0x002ea20000100800 */
[----:B------:R-:W-:Y:S02]  /*17e60*/  MOV R6, 0x17e90 ;  /* 0x00017e9000067802 */ /* 0x000fe40000000f00 */
[----:B--2---:R-:W-:Y:S02]  /*17e70*/  SHF.L.U32 R3, R3, 0x5, RZ ;  /* 0x0000000503037819 */ /* 0x004fe400000006ff */
[----:B------:R-:W-:Y:S05]  /*17e80*/  CALL.REL.NOINC `($_ZN7cutlass13device_kernelIN5flash19enable_sm80_to_sm89INS1_16FlashAttnBwdSm80INS1_25CollectiveMainloopBwdSm80ILi2ELi2EN4cute5tupleIJNS5_1CILi128EEES8_NS7_ILi64EEEEEENS_10bfloat16_tEfNS_4arch4Sm80ELb1ELb0ELb1ELb1ELb1ELb0ELb0ELb0ELi2ELi4ELi4ELi4ELb0EEENS1_24CollectiveEpilogueBwdGQAISA_fSD_Li256ELb1ELb1EEENS1_25SingleTileBwdLPTSchedulerILb1ELi128ELb1EEEEEEEEEvNT_6ParamsE$_ZN4cute3eso3ESOILb1ELb0EJNS_6LayoutINS_5tupleIJNS3_IJNS_1CILi8EEENS4_ILi1EEEEEENS4_ILi4EEEEEENS3_IJNS3_IJS6_NS4_ILi0EEEEEES5_EEEEEiEEC2ERKSD_RKi) ;  /* 0xffff2c7000007944 */ /* 0x000fea0003c3ffff */
[----:B-1----:R-:W2:Y:S01]  /*17e90*/  LDL R3, [R1+0x758] ;  /* 0x0007580001037983 */ /* 0x002ea20000100800 */
[----:B------:R-:W-:Y:S01]  /*17ea0*/  MOV R8, 0x17ee0 ;  /* 0x00017ee000087802 */ /* 0x000fe20000000f00 */
[----:B--2---:R-:W-:-:S05]  /*17eb0*/  IMAD.WIDE R6, R3, 0x2, R48 ;  /* 0x0000000203067825 */ /* 0x004fca00078e0230 */
[----:B------:R-:W-:Y:S02]  /*17ec0*/  MOV R9, R7 ;  /* 0x0000000700097202 */ /* 0x000fe40000000f00 */
[----:B------:R-:W-:Y:S05]  /*17ed0*/  CALL.REL.NOINC `($_ZN7cutlass13device_kernelIN5flash19enable_sm80_to_sm89INS1_16FlashAttnBwdSm80INS1_25CollectiveMainloopBwdSm80ILi2ELi2EN4cute5tupleIJNS5_1CILi128EEES8_NS7_ILi64EEEEEENS_10bfloat16_tEfNS_4arch4Sm80ELb1ELb0ELb1ELb1ELb1ELb0ELb0ELb0ELi2ELi4ELi4ELi4ELb0EEENS1_24CollectiveEpilogueBwdGQAISA_fSD_Li256ELb1ELb1EEENS1_25SingleTileBwdLPTSchedulerILb1ELi128ELb1EEEEEEEEEvNT_6ParamsE$_ZN4cute3eso3ESOILb1ELb0EJNS_6LayoutINS_5tupleIJNS3_IJNS_1CILi8EEENS4_ILi1EEEEEENS4_ILi4EEEEEENS3_IJNS3_IJS6_NS4_ILi0EEEEEES5_EEEEENS_10ViewEngineIPN7cutlass10bfloat16_tEEEEEC2ERKSD_RKSI_) ;  /* 0xffff2bc000007944 */ /* 0x000fea0003c3ffff */
[----:B------:R2:W5:Y:S01]  /*17ee0*/  LDL.64 R2, [R1+0x758] ;  /* 0x0007580001027983 */ /* 0x0005620000100a00 */
[----:B-1----:R-:W-:Y:S02]  /*17ef0*/  MOV R7, R5 ;  /* 0x0000000500077202 */ /* 0x002fe40000000f00 */
[----:B------:R-:W-:Y:S02]  /*17f00*/  MOV R6, 0x17f20 ;  /* 0x00017f2000067802 */ /* 0x000fe40000000f00 */
[----:B--2--5:R-:W-:Y:S05]  /*17f10*/  CALL.REL.NOINC `($_ZN7cutlass13device_kernelIN5flash19enable_sm80_to_sm89INS1_16FlashAttnBwdSm80INS1_25CollectiveMainloopBwdSm80ILi2ELi2EN4cute5tupleIJNS5_1CILi128EEES8_NS7_ILi64EEEEEENS_10bfloat16_tEfNS_4arch4Sm80ELb1ELb0ELb1ELb1ELb1ELb0ELb0ELb0ELi2ELi4ELi4ELi4ELb0EEENS1_24CollectiveEpilogueBwdGQAISA_fSD_Li256ELb1ELb1EEENS1_25SingleTileBwdLPTSchedulerILb1ELi128ELb1EEEEEEEEEvNT_6ParamsE$_ZN4cute3eso3ESOILb1ELb0EJNS_6LayoutINS_5tupleIJNS3_IJNS_1CILi8EEENS4_ILi1EEEEEENS3_IJNS4_ILi4EEEEEEEEENS3_IJNS3_IJS6_NS4_ILi0EEEEEENS3_IJNS4_ILi2048EEEEEEEEEEENS_10ViewEngineINS_8smem_ptrIPN7cutlass10bfloat16_tEEEEEEEC2ERKSG_RKSN_) ;  /* 0xffff273000007944 */ /* 0x024fea0003c3ffff */
[----:B------:R2:W5:Y:S01]  /*17f20*/  LDL.64 R6, [R1+0x758] ;  /* 0x0007580001067983 */ /* 0x0005620000100a00 */
[----:B-1----:R-:W-:Y:S02]  /*17f30*/  MOV R5, R3 ;  /* 0x0000000300057202 */ /* 0x002fe40000000f00 */
[----:B------:R-:W-:Y:S02]  /*17f40*/  MOV R4, 0x17f60 ;  /* 0x00017f6000047802 */ /* 0x000fe40000000f00 */
        /* <DEDUP_REMOVED lines=271> */
[----:B-1----:R-:W-:Y:S05]  /*19040*/  CALL.REL.NOINC `($_ZN7cutlass13device_kernelIN5flash19enable_sm80_to_sm89INS1_16FlashAttnBwdSm80INS1_25CollectiveMainloopBwdSm80ILi2ELi2EN4cute5tupleIJNS5_1CILi128EEES8_NS7_ILi64EEEEEENS_10bfloat16_tEfNS_4arch4Sm80ELb1ELb0ELb1ELb1ELb1ELb0ELb0ELb0ELi2ELi4ELi4ELi4ELb0EEENS1_24CollectiveEpilogueBwdGQAISA_fSD_Li256ELb1ELb1EEENS1_25SingleTileBwdLPTSchedulerILb1ELi128ELb1EEEEEEEEEvNT_6ParamsE$_ZN4cute3eso3ESOILb1ELb0EJNS_10UnderscoreES2_iEEC2ERKS2_S5_RKi) ;  /* 0xfffeeb6000007944 */ /* 0x002fea0003c3ffff */
        /* <DEDUP_REMOVED lines=9> */
[----:B------:R-:W-:Y:S05]  /*190e0*/  CALL.REL.NOINC `($_ZN7cutlass13device_kernelIN5flash19enable_sm80_to_sm89INS1_16FlashAttnBwdSm80INS1_25CollectiveMainloopBwdSm80ILi2ELi2EN4cute5tupleIJNS5_1CILi128EEES8_NS7_ILi64EEEEEENS_10bfloat16_tEfNS_4arch4Sm80ELb1ELb0ELb1ELb1ELb1ELb0ELb0ELb0ELi2ELi4ELi4ELi4ELb0EEENS1_24CollectiveEpilogueBwdGQAISA_fSD_Li256ELb1ELb1EEENS1_25SingleTileBwdLPTSchedulerILb1ELi128ELb1EEEEEEEEEvNT_6ParamsE$_ZN4cute3eso3ESOILb1ELb0EJNS_6LayoutINS_5tupleIJNS3_IJNS_1CILi2EEES5_S5_EEES5_EEENS3_IJNS3_IJNS4_ILi1EEES5_NS4_ILi4EEEEEENS4_ILi8EEEEEEEEiEEC2ERKSD_RKi) ;  /* 0xffff10d000007944 */ /* 0x000fea0003c3ffff */
[----:B-1----:R-:W2:Y:S01]  /*190f0*/  LDL R3, [R1+0x758] ;  /* 0x0007580001037983 */ /* 0x002ea20000100800 */
[----:B------:R-:W-:Y:S02]  /*19100*/  MOV R67, R23 ;  /* 0x0000001700437202 */ /* 0x000fe40000000f00 */
[----:B------:R-:W-:Y:S01]  /*19110*/  MOV R4, 0x19150 ;  /* 0x0001915000047802 */ /* 0x000fe20000000f00 */
[----:B--2---:R-:W-:-:S05]  /*19120*/  IMAD.WIDE R2, R3, 0x2, R16 ;  /* 0x0000000203027825 */ /* 0x004fca00078e0210 */
[----:B------:R-:W-:Y:S02]  /*19130*/  MOV R6, R2 ;  /* 0x0000000200067202 */ /* 0x000fe40000000f00 */
[----:B------:R-:W-:Y:S05]  /*19140*/  CALL.REL.NOINC `($_ZN7cutlass13device_kernelIN5flash19enable_sm80_to_sm89INS1_16FlashAttnBwdSm80INS1_25CollectiveMainloopBwdSm80ILi2ELi2EN4cute5tupleIJNS5_1CILi128EEES8_NS7_ILi64EEEEEENS_10bfloat16_tEfNS_4arch4Sm80ELb1ELb0ELb1ELb1ELb1ELb0ELb0ELb0ELi2ELi4ELi4ELi4ELb0EEENS1_24CollectiveEpilogueBwdGQAISA_fSD_Li256ELb1ELb1EEENS1_25SingleTileBwdLPTSchedulerILb1ELi128ELb1EEEEEEEEEvNT_6ParamsE$_ZN4cute3eso3ESOILb1ELb0EJNS_6LayoutINS_5tupleIJNS3_IJNS_1CILi2EEES5_S5_EEES5_EEENS3_IJNS3_IJNS4_ILi1EEES5_NS4_ILi4EEEEEENS4_ILi8EEEEEEEENS_10ViewEngineIPN7cutlass10bfloat16_tEEEEEC2ERKSD_RKSI_) ;  /* 0xffff102000007944 */ /* 0x000fea0003c3ffff */
[----:B------:R2:W5:Y:S01]  /*19150*/  LDL.64 R58, [R1+0x758] ;  /* 0x00075800013a7983 */ /* 0x0005620000100a00 */
[----:B------:R-:W-:Y:S01]  /*19160*/  IMAD.MOV.U32 R81, RZ, RZ, R23 ;  /* 0x000000ffff517224 */ /* 0x000fe200078e0017 */
[----:B------:R-:W-:Y:S02]  /*19170*/  MOV R3, RZ ;  /* 0x000000ff00037202 */ /* 0x000fe40000000f00 */
[----:B------:R-:W-:Y:S02]  /*19180*/  MOV R8, 0x191a0 ;  /* 0x000191a000087802 */ /* 0x000fe40000000f00 */
[----:B-12--5:R-:W-:Y:S05]  /*19190*/  CALL.REL.NOINC `($_ZN7cutlass13device_kernelIN5flash19enable_sm80_to_sm89INS1_16FlashAttnBwdSm80INS1_25CollectiveMainloopBwdSm80ILi2ELi2EN4cute5tupleIJNS5_1CILi128EEES8_NS7_ILi64EEEEEENS_10bfloat16_tEfNS_4arch4Sm80ELb1ELb0ELb1ELb1ELb1ELb0ELb0ELb0ELi2ELi4ELi4ELi4ELb0EEENS1_24CollectiveEpilogueBwdGQAISA_fSD_Li256ELb1ELb1EEENS1_25SingleTileBwdLPTSchedulerILb1ELi128ELb1EEEEEEEEEvNT_6ParamsE$_ZN4cute3eso3ESOILb1ELb0EJNS_10UnderscoreES2_iEEC2ERKS2_S5_RKi) ;  /* 0xfffeea1000007944 */ /* 0x026fea0003c3ffff */
        /* <DEDUP_REMOVED lines=8> */
[----:B------:R-:W-:Y:S05]  /*19220*/  CALL.REL.NOINC `($_ZN7cutlass13device_kernelIN5flash19enable_sm80_to_sm89INS1_16FlashAttnBwdSm80INS1_25CollectiveMainloopBwdSm80ILi2ELi2EN4cute5tupleIJNS5_1CILi128EEES8_NS7_ILi64EEEEEENS_10bfloat16_tEfNS_4arch4Sm80ELb1ELb0ELb1ELb1ELb1ELb0ELb0ELb0ELi2ELi4ELi4ELi4ELb0EEENS1_24CollectiveEpilogueBwdGQAISA_fSD_Li256ELb1ELb1EEENS1_25SingleTileBwdLPTSchedulerILb1ELi128ELb1EEEEEEEEEvNT_6ParamsE$_ZN4cute3eso3ESOILb1ELb0EJNS_6LayoutINS_5tupleIJNS3_IJNS_1CILi2EEES5_EEENS4_ILi8EEEEEENS3_IJNS3_IJNS4_ILi1EEES5_EEENS4_ILi4EEEEEEEEiEEC2ERKSD_RKi) ;  /* 0xffff0c9000007944 */ /* 0x000fea0003c3ffff */
[----:B-1----:R-:W2:Y:S01]  /*19230*/  LDL R3, [R1+0x758] ;  /* 0x0007580001037983 */ /* 0x002ea20000100800 */
[----:B------:R-:W-:Y:S01]  /*19240*/  MOV R4, 0x19280 ;  /* 0x0001928000047802 */ /* 0x000fe20000000f00 */
[----:B--2---:R-:W-:-:S05]  /*19250*/  IMAD.WIDE R2, R3, 0x2, R14 ;  /* 0x0000000203027825 */ /* 0x004fca00078e020e */
[----:B------:R-:W-:Y:S02]  /*19260*/  MOV R6, R2 ;  /* 0x0000000200067202 */ /* 0x000fe40000000f00 */
[----:B------:R-:W-:Y:S05]  /*19270*/  CALL.REL.NOINC `($_ZN7cutlass13device_kernelIN5flash19enable_sm80_to_sm89INS1_16FlashAttnBwdSm80INS1_25CollectiveMainloopBwdSm80ILi2ELi2EN4cute5tupleIJNS5_1CILi128EEES8_NS7_ILi64EEEEEENS_10bfloat16_tEfNS_4arch4Sm80ELb1ELb0ELb1ELb1ELb1ELb0ELb0ELb0ELi2ELi4ELi4ELi4ELb0EEENS1_24CollectiveEpilogueBwdGQAISA_fSD_Li256ELb1ELb1EEENS1_25SingleTileBwdLPTSchedulerILb1ELi128ELb1EEEEEEEEEvNT_6ParamsE$_ZN4cute3eso3ESOILb1ELb0EJNS_6LayoutINS_5tupleIJNS3_IJNS_1CILi2EEES5_EEENS4_ILi8EEEEEENS3_IJNS3_IJNS4_ILi1EEES5_EEENS4_ILi4EEEEEEEENS_10ViewEngineIPN7cutlass10bfloat16_tEEEEEC2ERKSD_RKSI_) ;  /* 0xffff0bf000007944 */ /* 0x000fea0003c3ffff */
[----:B------:R2:W5:Y:S04]  /*19280*/  LDL.64 R60, [R1+0x758] ;  /* 0x00075800013c7983 */ /* 0x0005680000100a00 */
[----:B------:R2:W-:Y:S02]  /*19290*/  STL [R1+0x770], RZ ;  /* 0x000770ff01007387 */ /* 0x0005e40000100800 */
.L_x_3045:
[----:B------:R-:W-:Y:S01]  /*192a0*/  IMAD.MOV.U32 R81, RZ, RZ, R23 ;  /* 0x000000ffff517224 */ /* 0x000fe200078e0017 */
[----:B------:R-:W-:Y:S01]  /*192b0*/  LOP3.LUT R80, R56, 0x1, RZ, 0xc0, !PT ;  /* 0x0000000138507812 */ /* 0x000fe200078ec0ff */
[----:B------:R-:W-:Y:S01]  /*192c0*/  IMAD.MOV.U32 R79, RZ, RZ, R22 ;  /* 0x000000ffff4f7224 */ /* 0x000fe200078e0016 */
[----:B-1----:R-:W-:Y:S02]  /*192d0*/  MOV R78, 0x192f0 ;  /* 0x000192f0004e7802 */ /* 0x002fe40000000f00 */
[----:B-12--5:R-:W-:Y:S05]  /*192e0*/  CALL.REL.NOINC `($_ZN7cutlass13device_kernelIN5flash19enable_sm80_to_sm89INS1_16FlashAttnBwdSm80INS1_25CollectiveMainloopBwdSm80ILi2ELi2EN4cute5tupleIJNS5_1CILi128EEES8_NS7_ILi64EEEEEENS_10bfloat16_tEfNS_4arch4Sm80ELb1ELb0ELb1ELb1ELb1ELb0ELb0ELb0ELi2ELi4ELi4ELi4ELb0EEENS1_24CollectiveEpilogueBwdGQAISA_fSD_Li256ELb1ELb1EEENS1_25SingleTileBwdLPTSchedulerILb1ELi128ELb1EEEEEEEEEvNT_6ParamsE$_ZN4cute3eso3ESOILb1ELb0EJNS_10UnderscoreEiiEEC2ERKS2_RKiS7_) ;  /* 0xfffee94000007944 */ /* 0x026fea0003c3ffff */
[----:B------:R-:W-:Y:S01]  /*192f0*/  MOV R67, R23 ;  /* 0x0000001700437202 */ /* 0x000fe20000000f00 */
[----:B-1----:R-:W2:Y:S01]  /*19300*/  LDL.64 R2, [R1+0x758] ;  /* 0x0007580001027983 */ /* 0x002ea20000100a00 */
[----:B------:R-:W-:Y:S01]  /*19310*/  MOV R4, 0x19350 ;  /* 0x0001935000047802 */ /* 0x000fe20000000f00 */
[----:B--2---:R-:W-:Y:S04]  /*19320*/  IMAD R3, R3, 0x2, R2 ;  /* 0x0000000203037824 */ /* 0x004fe800078e0202 */
[----:B------:R-:W-:Y:S02]  /*19330*/  IMAD.SHL.U32 R3, R3, 0x4, RZ ;  /* 0x0000000403037824 */ /* 0x000fe400078e00ff */
[----:B------:R-:W-:Y:S05]  /*19340*/  CALL.REL.NOINC `($_ZN7cutlass13device_kernelIN5flash19enable_sm80_to_sm89INS1_16FlashAttnBwdSm80INS1_25CollectiveMainloopBwdSm80ILi2ELi2EN4cute5tupleIJNS5_1CILi128EEES8_NS7_ILi64EEEEEENS_10bfloat16_tEfNS_4arch4Sm80ELb1ELb0ELb1ELb1ELb1ELb0ELb0ELb0ELi2ELi4ELi4ELi4ELb0EEENS1_24CollectiveEpilogueBwdGQAISA_fSD_Li256ELb1ELb1EEENS1_25SingleTileBwdLPTSchedulerILb1ELi128ELb1EEEEEEEEEvNT_6ParamsE$_ZN4cute3eso3ESOILb1ELb0EJNS_6LayoutINS_5tupleIJNS3_IJNS_1CILi2EEES5_EEEEEENS3_IJNS3_IJNS4_ILi1EEES5_EEEEEEEEiEEC2ERKSB_RKi) ;  /* 0xffff094000007944 */ /* 0x000fea0003c3ffff */
[----:B------:R-:W-:Y:S01]  /*19350*/  MOV R4, 0x193b0 ;  /* 0x000193b000047802 */ /* 0x000fe20000000f00 */
[----:B-1----:R-:W2:Y:S01]  /*19360*/  LDL R3, [R1+0x758] ;  /* 0x0007580001037983 */ /* 0x002ea20000100800 */
[----:B------:R-:W-:Y:S01]  /*19370*/  IMAD.MOV.U32 R2, RZ, RZ, R23 ;  /* 0x000000ffff027224 */ /* 0x000fe200078e0017 */
[C---:B--2---:R-:W-:Y:S04]  /*19380*/  LEA R8, P0, R3.reuse, R46, 0x2 ;  /* 0x0000002e03087211 */ /* 0x044fe800078010ff */
[----:B------:R-:W-:Y:S04]  /*19390*/  LEA.HI.X.SX32 R3, R3, R47, 0x2, P0 ;  /* 0x0000002f03037211 */ /* 0x000fe800000f16ff */
[----:B------:R-:W-:Y:S05]  /*193a0*/  CALL.REL.NOINC `($_ZN7cutlass13device_kernelIN5flash19enable_sm80_to_sm89INS1_16FlashAttnBwdSm80INS1_25CollectiveMainloopBwdSm80ILi2ELi2EN4cute5tupleIJNS5_1CILi128EEES8_NS7_ILi64EEEEEENS_10bfloat16_tEfNS_4arch4Sm80ELb1ELb0ELb1ELb1ELb1ELb0ELb0ELb0ELi2ELi4ELi4ELi4ELb0EEENS1_24CollectiveEpilogueBwdGQAISA_fSD_Li256ELb1ELb1EEENS1_25SingleTileBwdLPTSchedulerILb1ELi128ELb1EEEEEEEEEvNT_6ParamsE$_ZN4cute3eso3ESOILb1ELb0EJNS_6LayoutINS_5tupleIJNS3_IJNS_1CILi2EEES5_EEEEEENS3_IJNS3_IJNS4_ILi1EEES5_EEEEEEEENS_10ViewEngineIPfEEEEC2ERKSB_RKSE_) ;  /* 0xffff089000007944 */ /* 0x000fea0003c3ffff */
[----:B------:R-:W-:Y:S01]  /*193b0*/  MOV R3, R80 ;  /* 0x0000005000037202 */ /* 0x000fe20000000f00 */
[----:B-1----:R1:W5:Y:S01]  /*193c0*/  LDL.64 R8, [R1+0x758] ;  /* 0x0007580001087983 */ /* 0x0023620000100a00 */
[----:B------:R-:W-:Y:S01]  /*193d0*/  MOV R10, 0x19400 ;  /* 0x00019400000a7802 */ /* 0x000fe20000000f00 */
[----:B------:R-:W-:Y:S02]  /*193e0*/  IMAD.MOV.U32 R2, RZ, RZ, R23 ;  /* 0x000000ffff027224 */ /* 0x000fe400078e0017 */
[----:B-1---5:R-:W-:Y:S05]  /*193f0*/  CALL.REL.NOINC `($_ZN7cutlass13device_kernelIN5flash19enable_sm80_to_sm89INS1_16FlashAttnBwdSm80INS1_25CollectiveMainloopBwdSm80ILi2ELi2EN4cute5tupleIJNS5_1CILi128EEES8_NS7_ILi64EEEEEENS_10bfloat16_tEfNS_4arch4Sm80ELb1ELb0ELb1ELb1ELb1ELb0ELb0ELb0ELi2ELi4ELi4ELi4ELb0EEENS1_24CollectiveEpilogueBwdGQAISA_fSD_Li256ELb1ELb1EEENS1_25SingleTileBwdLPTSchedulerILb1ELi128ELb1EEEEEEEEEvNT_6ParamsE$_ZN4cute3eso3ESOILb1ELb0EJNS_10UnderscoreEiEEC2ERKS2_RKi) ;  /* 0xfffee7f000007944 */ /* 0x022fea0003c3ffff */
[----:B------:R-:W-:Y:S01]  /*19400*/  MOV R4, 0x19450 ;  /* 0x0001945000047802 */ /* 0x000fe20000000f00 */
[----:B-1----:R-:W2:Y:S01]  /*19410*/  LDL R3, [R1+0x758] ;  /* 0x0007580001037983 */ /* 0x002ea20000100800 */
[----:B------:R-:W-:Y:S01]  /*19420*/  IMAD.MOV.U32 R67, RZ, RZ, R23 ;  /* 0x000000ffff437224 */ /* 0x000fe200078e0017 */
[----:B--2---:R-:W-:Y:S02]  /*19430*/  SHF.L.U32 R3, R3, 0x3, RZ ;  /* 0x0000000303037819 */ /* 0x004fe400000006ff */
[----:B------:R-:W-:Y:S05]  /*19440*/  CALL.REL.NOINC `($_ZN7cutlass13device_kernelIN5flash19enable_sm80_to_sm89INS1_16FlashAttnBwdSm80INS1_25CollectiveMainloopBwdSm80ILi2ELi2EN4cute5tupleIJNS5_1CILi128EEES8_NS7_ILi64EEEEEENS_10bfloat16_tEfNS_4arch4Sm80ELb1ELb0ELb1ELb1ELb1ELb0ELb0ELb0ELi2ELi4ELi4ELi4ELb0EEENS1_24CollectiveEpilogueBwdGQAISA_fSD_Li256ELb1ELb1EEENS1_25SingleTileBwdLPTSchedulerILb1ELi128ELb1EEEEEEEEEvNT_6ParamsE$_ZN4cute3eso3ESOILb1ELb0EJNS_6LayoutINS_5tupleIJNS3_IJNS_1CILi2EEES5_S5_EEEEEENS3_IJNS3_IJNS4_ILi1EEES5_NS4_ILi4EEEEEEEEEEEiEEC2ERKSC_RKi) ;  /* 0xffff0c5000007944 */ /* 0x000fea0003c3ffff */
[----:B------:R-:W-:Y:S01]  /*19450*/  MOV R4, 0x194b0 ;  /* 0x000194b000047802 */ /* 0x000fe20000000f00 */
[----:B-1----:R-:W2:Y:S01]  /*19460*/  LDL R3, [R1+0x758] ;  /* 0x0007580001037983 */ /* 0x002ea20000100800 */
[----:B------:R-:W-:Y:S01]  /*19470*/  IMAD.MOV.U32 R67, RZ, RZ, R23 ;  /* 0x000000ffff437224 */ /* 0x000fe200078e0017 */
[C---:B--2---:R-:W-:Y:S04]  /*19480*/  LEA R6, P0, R3.reuse, R58, 0x1 ;  /* 0x0000003a03067211 */ /* 0x044fe800078008ff */
[----:B------:R-:W-:Y:S04]  /*19490*/  LEA.HI.X.SX32 R3, R3, R59, 0x1, P0 ;  /* 0x0000003b03037211 */ /* 0x000fe800000f0eff */
[----:B------:R-:W-:Y:S05]  /*194a0*/  CALL.REL.NOINC `($_ZN7cutlass13device_kernelIN5flash19enable_sm80_to_sm89INS1_16FlashAttnBwdSm80INS1_25CollectiveMainloopBwdSm80ILi2ELi2EN4cute5tupleIJNS5_1CILi128EEES8_NS7_ILi64EEEEEENS_10bfloat16_tEfNS_4arch4Sm80ELb1ELb0ELb1ELb1ELb1ELb0ELb0ELb0ELi2ELi4ELi4ELi4ELb0EEENS1_24CollectiveEpilogueBwdGQAISA_fSD_Li256ELb1ELb1EEENS1_25SingleTileBwdLPTSchedulerILb1ELi128ELb1EEEEEEEEEvNT_6ParamsE$_ZN4cute3eso3ESOILb1ELb0EJNS_6LayoutINS_5tupleIJNS3_IJNS_1CILi2EEES5_S5_EEEEEENS3_IJNS3_IJNS4_ILi1EEES5_NS4_ILi4EEEEEEEEEEENS_10ViewEngineIPN7cutlass10bfloat16_tEEEEEC2ERKSC_RKSH_) ;  /* 0xffff0ba000007944 */ /* 0x000fea0003c3ffff */
[----:B------:R-:W-:Y:S01]  /*194b0*/  MOV R3, R56 ;  /* 0x0000003800037202 */ /* 0x000fe20000000f00 */
[----:B------:R2:W5:Y:S01]  /*194c0*/  LDL.64 R12, [R1+0x758] ;  /* 0x00075800010c7983 */ /* 0x0005620000100a00 */
[----:B------:R-:W-:Y:S01]  /*194d0*/  MOV R10, 0x19500 ;  /* 0x00019500000a7802 */ /* 0x000fe20000000f00 */
[----:B-1----:R-:W-:Y:S02]  /*194e0*/  IMAD.MOV.U32 R2, RZ, RZ, R23 ;  /* 0x000000ffff027224 */ /* 0x002fe400078e0017 */
[----:B--2--5:R-:W-:Y:S05]  /*194f0*/  CALL.REL.NOINC `($_ZN7cutlass13device_kernelIN5flash19enable_sm80_to_sm89INS1_16FlashAttnBwdSm80INS1_25CollectiveMainloopBwdSm80ILi2ELi2EN4cute5tupleIJNS5_1CILi128EEES8_NS7_ILi64EEEEEENS_10bfloat16_tEfNS_4arch4Sm80ELb1ELb0ELb1ELb1ELb1ELb0ELb0ELb0ELi2ELi4ELi4ELi4ELb0EEENS1_24CollectiveEpilogueBwdGQAISA_fSD_Li256ELb1ELb1EEENS1_25SingleTileBwdLPTSchedulerILb1ELi128ELb1EEEEEEEEEvNT_6ParamsE$_ZN4cute3eso3ESOILb1ELb0EJNS_10UnderscoreEiEEC2ERKS2_RKi) ;  /* 0xfffee6f000007944 */ /* 0x024fea0003c3ffff */
[----:B------:R-:W-:Y:S01]  /*19500*/  MOV R4, 0x19550 ;  /* 0x0001955000047802 */ /* 0x000fe20000000f00 */
[----:B-1----:R-:W2:Y:S01]  /*19510*/  LDL R3, [R1+0x758] ;  /* 0x0007580001037983 */ /* 0x002ea20000100800 */
[----:B------:R-:W-:Y:S01]  /*19520*/  IMAD.MOV.U32 R67, RZ, RZ, R23 ;  /* 0x000000ffff437224 */ /* 0x000fe200078e0017 */
[----:B--2---:R-:W-:Y:S02]  /*19530*/  SHF.L.U32 R3, R3, 0x2, RZ ;  /* 0x0000000203037819 */ /* 0x004fe400000006ff */
[----:B------:R-:W-:Y:S05]  /*19540*/  CALL.REL.NOINC `($_ZN7cutlass13device_kernelIN5flash19enable_sm80_to_sm89INS1_16FlashAttnBwdSm80INS1_25CollectiveMainloopBwdSm80ILi2ELi2EN4cute5tupleIJNS5_1CILi128EEES8_NS7_ILi64EEEEEENS_10bfloat16_tEfNS_4arch4Sm80ELb1ELb0ELb1ELb1ELb1ELb0ELb0ELb0ELi2ELi4ELi4ELi4ELb0EEENS1_24CollectiveEpilogueBwdGQAISA_fSD_Li256ELb1ELb1EEENS1_25SingleTileBwdLPTSchedulerILb1ELi128ELb1EEEEEEEEEvNT_6ParamsE$_ZN4cute3eso3ESOILb1ELb0EJNS_6LayoutINS_5tupleIJNS3_IJNS_1CILi2EEES5_EEEEEENS3_IJNS3_IJNS4_ILi1EEES5_EEEEEEEEiEEC2ERKSB_RKi) ;  /* 0xffff074000007944 */ /* 0x000fea0003c3ffff */
[----:B------:R-:W-:Y:S01]  /*19550*/  MOV R4, 0x195b0 ;  /* 0x000195b000047802 */ /* 0x000fe20000000f00 */
[----:B-1----:R-:W2:Y:S01]  /*19560*/  LDL R3, [R1+0x758] ;  /* 0x0007580001037983 */ /* 0x002ea20000100800 */
[----:B------:R-:W-:Y:S01]  /*19570*/  IMAD.MOV.U32 R67, RZ, RZ, R23 ;  /* 0x000000ffff437224 */ /* 0x000fe200078e0017 */
[C---:B--2---:R-:W-:Y:S04]  /*19580*/  LEA R6, P0, R3.reuse, R60, 0x1 ;  /* 0x0000003c03067211 */ /* 0x044fe800078008ff */
[----:B------:R-:W-:Y:S04]  /*19590*/  LEA.HI.X.SX32 R3, R3, R61, 0x1, P0 ;  /* 0x0000003d03037211 */ /* 0x000fe800000f0eff */
[----:B------:R-:W-:Y:S05]  /*195a0*/  CALL.REL.NOINC `($_ZN7cutlass13device_kernelIN5flash19enable_sm80_to_sm89INS1_16FlashAttnBwdSm80INS1_25CollectiveMainloopBwdSm80ILi2ELi2EN4cute5tupleIJNS5_1CILi128EEES8_NS7_ILi64EEEEEENS_10bfloat16_tEfNS_4arch4Sm80ELb1ELb0ELb1ELb1ELb1ELb0ELb0ELb0ELi2ELi4ELi4ELi4ELb0EEENS1_24CollectiveEpilogueBwdGQAISA_fSD_Li256ELb1ELb1EEENS1_25SingleTileBwdLPTSchedulerILb1ELi128ELb1EEEEEEEEEvNT_6ParamsE$_ZN4cute3eso3ESOILb1ELb0EJNS_6LayoutINS_5tupleIJNS3_IJNS_1CILi2EEES5_EEEEEENS3_IJNS3_IJNS4_ILi1EEES5_EEEEEEEENS_10ViewEngineIPN7cutlass10bfloat16_tEEEEEC2ERKSB_RKSG_) ;  /* 0xffff064000007944 */ /* 0x000fea0003c3ffff */
[----:B------:R-:W-:Y:S01]  /*195b0*/  MOV R79, R22 ;  /* 0x00000016004f7202 */ /* 0x000fe20000000f00 */
[----:B------:R2:W5:Y:S01]  /*195c0*/  LDL.64 R10, [R1+0x758] ;  /* 0x00075800010a7983 */ /* 0x0005620000100a00 */
[----:B------:R-:W-:Y:S01]  /*195d0*/  MOV R78, 0x19600 ;  /* 0x00019600004e7802 */ /* 0x000fe20000000f00 */
[----:B------:R-:W-:Y:S02]  /*195e0*/  IMAD.MOV.U32 R81, RZ, RZ, R23 ;  /* 0x000000ffff517224 */ /* 0x000fe400078e0017 */
        /* <DEDUP_REMOVED lines=12> */
[----:B------:R-:W-:Y:S05]  /*196b0*/  CALL.REL.NOINC `($_ZN7cutlass13device_kernelIN5flash19enable_sm80_to_sm89INS1_16FlashAttnBwdSm80INS1_25CollectiveMainloopBwdSm80ILi2ELi2EN4cute5tupleIJNS5_1CILi128EEES8_NS7_ILi64EEEEEENS_10bfloat16_tEfNS_4arch4Sm80ELb1ELb0ELb1ELb1ELb1ELb0ELb0ELb0ELi2ELi4ELi4ELi4ELb0EEENS1_24CollectiveEpilogueBwdGQAISA_fSD_Li256ELb1ELb1EEENS1_25SingleTileBwdLPTSchedulerILb1ELi128ELb1EEEEEEEEEvNT_6ParamsE$_ZN4cute3eso3ESOILb1ELb0EJNS_6LayoutINS_5tupleIJNS3_IJNS_1CILi2EEES5_EEEEEENS3_IJNS3_IJNS4_ILi1EEES5_EEEEEEEENS_10ViewEngineIPKfEEEEC2ERKSB_RKSF_) ;  /* 0xffff04e000007944 */ /* 0x000fea0003c3ffff */
[----:B------:R-:W-:Y:S01]  /*196c0*/  MOV R67, R23 ;  /* 0x0000001700437202 */ /* 0x000fe20000000f00 */
[----:B-1----:R1:W5:Y:S01]  /*196d0*/  LDL.64 R6, [R1+0x758] ;  /* 0x0007580001067983 */ /* 0x0023620000100a00 */
[----:B------:R-:W-:Y:S03]  /*196e0*/  MOV R4, 0x19700 ;  /* 0x0001970000047802 */ /* 0x000fe60000000f00 */
[----:B-1---5:R-:W-:Y:S05]  /*196f0*/  CALL.REL.NOINC `($_ZN7cutlass13device_kernelIN5flash19enable_sm80_to_sm89INS1_16FlashAttnBwdSm80INS1_25CollectiveMainloopBwdSm80ILi2ELi2EN4cute5tupleIJNS5_1CILi128EEES8_NS7_ILi64EEEEEENS_10bfloat16_tEfNS_4arch4Sm80ELb1ELb0ELb1ELb1ELb1ELb0ELb0ELb0ELi2ELi4ELi4ELi4ELb0EEENS1_24CollectiveEpilogueBwdGQAISA_fSD_Li256ELb1ELb1EEENS1_25SingleTileBwdLPTSchedulerILb1ELi128ELb1EEEEEEEEEvNT_6ParamsE$_ZN4cute3eso3ESOILb1ELb0EJNS_6LayoutINS_5tupleIJNS3_IJNS_1CILi1EEENS4_ILi2EEES6_EEEEEENS3_IJNS3_IJS5_S5_S6_EEEEEEEENS_10ViewEngineIPjEEEEC2ERKSB_RKSE_) ;  /* 0xffff032000007944 */ /* 0x022fea0003c3ffff */
[----:B-1----:R-:W-:Y:S01]  /*19700*/  MOV R2, R23 ;  /* 0x0000001700027202 */ /* 0x002fe20000000f00 */
[----:B------:R1:W5:Y:S01]  /*19710*/  LDL.64 R14, [R1+0x758] ;  /* 0x00075800010e7983 */ /* 0x0003620000100a00 */
[----:B------:R-:W-:Y:S01]  /*19720*/  MOV R4, 0x19750 ;  /* 0x0001975000047802 */ /* 0x000fe20000000f00 */
[----:B------:R-:W-:Y:S02]  /*19730*/  IMAD.MOV.U32 R3, RZ, RZ, R11 ;  /* 0x000000ffff037224 */ /* 0x000fe400078e000b */
[----:B-1---5:R-:W-:Y:S05]  /*19740*/  CALL.REL.NOINC `($_ZN7cutlass13device_kernelIN5flash19enable_sm80_to_sm89INS1_16FlashAttnBwdSm80INS1_25CollectiveMainloopBwdSm80ILi2ELi2EN4cute5tupleIJNS5_1CILi128EEES8_NS7_ILi64EEEEEENS_10bfloat16_tEfNS_4arch4Sm80ELb1ELb0ELb1ELb1ELb1ELb0ELb0ELb0ELi2ELi4ELi4ELi4ELb0EEENS1_24CollectiveEpilogueBwdGQAISA_fSD_Li256ELb1ELb1EEENS1_25SingleTileBwdLPTSchedulerILb1ELi128ELb1EEEEEEEEEvNT_6ParamsE$_ZN4cute3eso3ESOILb1ELb0EJNS_6LayoutINS_5tupleIJNS3_IJNS_1CILi1EEENS4_ILi2EEEEEEEEENS3_IJNS3_IJS5_S5_EEEEEEEENS_10ViewEngineIPjEEEEC2ERKSB_RKSE_) ;  /* 0xffff01c000007944 */ /* 0x022fea0003c3ffff */
[----:B-1----:R-:W-:Y:S01]  /*19750*/  MOV R2, R23 ;  /* 0x0000001700027202 */ /* 0x002fe20000000f00 */
[----:B------:R1:W5:Y:S01]  /*19760*/  LDL.64 R16, [R1+0x758] ;  /* 0x0007580001107983 */ /* 0x0003620000100a00 */
[----:B------:R-:W-:Y:S01]  /*19770*/  MOV R4, 0x197a0 ;  /* 0x000197a000047802 */ /* 0x000fe20000000f00 */
[----:B------:R-:W-:Y:S02]  /*19780*/  IMAD.MOV.U32 R3, RZ, RZ, R9 ;  /* 0x000000ffff037224 */ /* 0x000fe400078e0009 */
[----:B-1---5:R-:W-:Y:S05]  /*19790*/  CALL.REL.NOINC `($_ZN7cutlass13device_kernelIN5flash19enable_sm80_to_sm89INS1_16FlashAttnBwdSm80INS1_25CollectiveMainloopBwdSm80ILi2ELi2EN4cute5tupleIJNS5_1CILi128EEES8_NS7_ILi64EEEEEENS_10bfloat16_tEfNS_4arch4Sm80ELb1ELb0ELb1ELb1ELb1ELb0ELb0ELb0ELi2ELi4ELi4ELi4ELb0EEENS1_24CollectiveEpilogueBwdGQAISA_fSD_Li256ELb1ELb1EEENS1_25SingleTileBwdLPTSchedulerILb1ELi128ELb1EEEEEEEEEvNT_6ParamsE$_ZN4cute3eso3ESOILb1ELb0EJNS_6LayoutINS_5tupleIJNS3_IJNS_1CILi2EEES5_EEEEEENS3_IJNS3_IJNS4_ILi1EEES5_EEEEEEEENS_10ViewEngineIPfEEEEC2ERKSB_RKSE_) ;  /* 0xffff04a000007944 */ /* 0x022fea0003c3ffff */
[----:B-1----:R-:W-:Y:S01]  /*197a0*/  MOV R2, R23 ;  /* 0x0000001700027202 */ /* 0x002fe20000000f00 */
[----:B------:R1:W5:Y:S01]  /*197b0*/  LDL.64 R62, [R1+0x758] ;  /* 0x00075800013e7983 */ /* 0x0003620000100a00 */
[----:B------:R-:W-:Y:S01]  /*197c0*/  MOV R4, 0x197f0 ;  /* 0x000197f000047802 */ /* 0x000fe20000000f00 */
[----:B------:R-:W-:Y:S02]  /*197d0*/  IMAD.MOV.U32 R3, RZ, RZ, R7 ;  /* 0x000000ffff037224 */ /* 0x000fe400078e0007 */
[----:B-1---5:R-:W-:Y:S05]  /*197e0*/  CALL.REL.NOINC `($_ZN7cutlass13device_kernelIN5flash19enable_sm80_to_sm89INS1_16FlashAttnBwdSm80INS1_25CollectiveMainloopBwdSm80ILi2ELi2EN4cute5tupleIJNS5_1CILi128EEES8_NS7_ILi64EEEEEENS_10bfloat16_tEfNS_4arch4Sm80ELb1ELb0ELb1ELb1ELb1ELb0ELb0ELb0ELi2ELi4ELi4ELi4ELb0EEENS1_24CollectiveEpilogueBwdGQAISA_fSD_Li256ELb1ELb1EEENS1_25SingleTileBwdLPTSchedulerILb1ELi128ELb1EEEEEEEEEvNT_6ParamsE$_ZN4cute3eso3ESOILb1ELb0EJNS_6LayoutINS_5tupleIJNS3_IJNS_1CILi2EEES5_EEEEEENS3_IJNS3_IJNS4_ILi1EEES5_EEEEEEEENS_10ViewEngineIPKfEEEEC2ERKSB_RKSF_) ;  /* 0xffff03b000007944 */ /* 0x022fea0003c3ffff */
        /* <DEDUP_REMOVED lines=24> */
[----:B-1----:R-:W-:Y:S05]  /*19970*/  CALL.REL.NOINC `($_ZN7cutlass13device_kernelIN5flash19enable_sm80_to_sm89INS1_16FlashAttnBwdSm80INS1_25CollectiveMainloopBwdSm80ILi2ELi2EN4cute5tupleIJNS5_1CILi128EEES8_NS7_ILi64EEEEEENS_10bfloat16_tEfNS_4arch4Sm80ELb1ELb0ELb1ELb1ELb1ELb0ELb0ELb0ELi2ELi4ELi4ELi4ELb0EEENS1_24CollectiveEpilogueBwdGQAISA_fSD_Li256ELb1ELb1EEENS1_25SingleTileBwdLPTSchedulerILb1ELi128ELb1EEEEEEEEEvNT_6ParamsE$_ZN4cute3eso3ESOILb1ELb0EJNS_10UnderscoreEiiEEC2ERKS2_RKiS7_) ;  /* 0xfffee2b000007944 */ /* 0x002fea0003c3ffff */
        /* <DEDUP_REMOVED lines=642> */
[----:B------:R-:W-:Y:S02]  /*1c1a0*/  MOV R3, 0x1 ;  /* 0x0000000100037802 */ /* 0x000fe40000000f00 */
        /* <DEDUP_REMOVED lines=18> */
.L_x_3046:
        /* <DEDUP_REMOVED lines=771> */
.L_x_3047:
        /* <DEDUP_REMOVED lines=222> */
[----:B------:R-:W-:Y:S05]  /*200e0*/  CALL.REL.NOINC `($_ZN7cutlass13device_kernelIN5flash19enable_sm80_to_sm89INS1_16FlashAttnBwdSm80INS1_25CollectiveMainloopBwdSm80ILi2ELi2EN4cute5tupleIJNS5_1CILi128EEES8_NS7_ILi64EEEEEENS_10bfloat16_tEfNS_4arch4Sm80ELb1ELb0ELb1ELb1ELb1ELb0ELb0ELb0ELi2ELi4ELi4ELi4ELb0EEENS1_24CollectiveEpilogueBwdGQAISA_fSD_Li256ELb1ELb1EEENS1_25SingleTileBwdLPTSchedulerILb1ELi128ELb1EEEEEEEEEvNT_6ParamsE$_ZN4cute3eso3ESOILb1ELb0EJNS_10UnderscoreES2_iEEC2ERKS2_S5_RKi) ;  /* 0xfffe7ac000007944 */ /* 0x000fea0003c3ffff */
        /* <DEDUP_REMOVED lines=37> */
.L_x_3048:
        /* <DEDUP_REMOVED lines=220> */
[----:B-----5:R-:W-:Y:S05]  /*21100*/  CALL.REL.NOINC `($_ZN7cutlass13device_kernelIN5flash19enable_sm80_to_sm89INS1_16FlashAttnBwdSm80INS1_25CollectiveMainloopBwdSm80ILi2ELi2EN4cute5tupleIJNS5_1CILi128EEES8_NS7_ILi64EEEEEENS_10bfloat16_tEfNS_4arch4Sm80ELb1ELb0ELb1ELb1ELb1ELb0ELb0ELb0ELi2ELi4ELi4ELi4ELb0EEENS1_24CollectiveEpilogueBwdGQAISA_fSD_Li256ELb1ELb1EEENS1_25SingleTileBwdLPTSchedulerILb1ELi128ELb1EEEEEEEEEvNT_6ParamsE$_ZN4cute8smem_ptrIPfECI1NS_12iter_adaptorIS1_S2_EEES1_) ;  /* 0xfffea72000007944 */ /* 0x020fea0003c3ffff */
[----:B-1----:R1:W5:Y:S01]  /*21110*/  LDL.64 R2, [R1+0x758] ;  /* 0x0007580001027983 */ /* 0x0023620000100a00 */
[----:B------:R-:W-:-:S03]  /*21120*/  MOV R8, 0x21140 ;  /* 0x0002114000087802 */ /* 0x000fc60000000f00 */
[----:B-1---5:R-:W-:Y:S05]  /*21130*/  CALL.REL.NOINC `($_ZN7cutlass13device_kernelIN5flash19enable_sm80_to_sm89INS1_16FlashAttnBwdSm80INS1_25CollectiveMainloopBwdSm80ILi2ELi2EN4cute5tupleIJNS5_1CILi128EEES8_NS7_ILi64EEEEEENS_10bfloat16_tEfNS_4arch4Sm80ELb1ELb0ELb1ELb1ELb1ELb0ELb0ELb0ELi2ELi4ELi4ELi4ELb0EEENS1_24CollectiveEpilogueBwdGQAISA_fSD_Li256ELb1ELb1EEENS1_25SingleTileBwdLPTSchedulerILb1ELi128ELb1EEEEEEEEEvNT_6ParamsE$_ZN4cute3eso3ESOILb1ELb0EJNS_6LayoutINS_5tupleIJNS3_IJNS_1CILi2EEES5_EEEEEENS3_IJNS3_IJNS4_ILi8EEENS4_ILi64EEEEEEEEEEENS_10ViewEngineINS_8smem_ptrIPfEEEEEEC2ERKSC_RKSH_) ;  /* 0xfffe8b9000007944 */ /* 0x022fea0003c3ffff */
        /* <DEDUP_REMOVED lines=9> */
[----:B--2--5:R-:W-:Y:S05]  /*211d0*/  CALL.REL.NOINC `($_ZN7cutlass13device_kernelIN5flash19enable_sm80_to_sm89INS1_16FlashAttnBwdSm80INS1_25CollectiveMainloopBwdSm80ILi2ELi2EN4cute5tupleIJNS5_1CILi128EEES8_NS7_ILi64EEEEEENS_10bfloat16_tEfNS_4arch4Sm80ELb1ELb0ELb1ELb1ELb1ELb0ELb0ELb0ELi2ELi4ELi4ELi4ELb0EEENS1_24CollectiveEpilogueBwdGQAISA_fSD_Li256ELb1ELb1EEENS1_25SingleTileBwdLPTSchedulerILb1ELi128ELb1EEEEEEEEEvNT_6ParamsE$_ZN4cute3eso3ESOILb1ELb0EJNS_10UnderscoreEiEEC2ERKS2_RKi) ;  /* 0xfffe6a1000007944 */ /* 0x024fea0003c3ffff */
[----:B-1----:R-:W2:Y:S01]  /*211e0*/  LDL R3, [R1+0x758] ;  /* 0x0007580001037983 */ /* 0x002ea20000100800 */
[----:B------:R-:W-:Y:S02]  /*211f0*/  MOV R6, 0x21220 ;  /* 0x0002122000067802 */ /* 0x000fe40000000f00 */
[----:B--2---:R-:W-:Y:S02]  /*21200*/  SHF.L.U32 R3, R3, 0x7, RZ ;  /* 0x0000000703037819 */ /* 0x004fe400000006ff */
[----:B------:R-:W-:Y:S05]  /*21210*/  CALL.REL.NOINC `($_ZN7cutlass13device_kernelIN5flash19enable_sm80_to_sm89INS1_16FlashAttnBwdSm80INS1_25CollectiveMainloopBwdSm80ILi2ELi2EN4cute5tupleIJNS5_1CILi128EEES8_NS7_ILi64EEEEEENS_10bfloat16_tEfNS_4arch4Sm80ELb1ELb0ELb1ELb1ELb1ELb0ELb0ELb0ELi2ELi4ELi4ELi4ELb0EEENS1_24CollectiveEpilogueBwdGQAISA_fSD_Li256ELb1ELb1EEENS1_25SingleTileBwdLPTSchedulerILb1ELi128ELb1EEEEEEEEEvNT_6ParamsE$_ZN4cute3eso3ESOILb1ELb0EJNS_6LayoutINS_5tupleIJNS3_IJNS_1CILi2EEES5_EEEEEENS3_IJNS3_IJNS4_ILi8EEENS4_ILi64EEEEEEEEEEEiEEC2ERKSC_RKi) ;  /* 0xfffe8af000007944 */ /* 0x000fea0003c3ffff */
[----:B------:R-:W-:Y:S01]  /*21220*/  ULDC.64 UR4, c[0x0][0x118] ;  /* 0x0000460000047ab9 */ /* 0x000fe20000000a00 */
[----:B-1----:R-:W2:Y:S04]  /*21230*/  LDL R2, [R1+0x758] ;  /* 0x0007580001027983 */ /* 0x002ea80000100800 */
[----:B------:R-:W2:Y:S01]  /*21240*/  LD.E.64 R12, [R12.64] ;  /* 0x000000040c0c7980 */ /* 0x000ea2000c101b00 */
[----:B------:R-:W-:-:S02]  /*21250*/  MOV R6, R23 ;  /* 0x0000001700067202 */ /* 0x000fc40000000f00 */
[----:B------:R-:W-:Y:S01]  /*21260*/  MOV R8, 0x21290 ;  /* 0x0002129000087802 */ /* 0x000fe20000000f00 */
[----:B--2---:R-:W-:-:S04]  /*21270*/  IMAD.WIDE R2, R2, 0x4, R12 ;  /* 0x0000000402027825 */ /* 0x004fc800078e020c */
[----:B------:R-:W-:Y:S05]  /*21280*/  CALL.REL.NOINC `($_ZN7cutlass13device_kernelIN5flash19enable_sm80_to_sm89INS1_16FlashAttnBwdSm80INS1_25CollectiveMainloopBwdSm80ILi2ELi2EN4cute5tupleIJNS5_1CILi128EEES8_NS7_ILi64EEEEEENS_10bfloat16_tEfNS_4arch4Sm80ELb1ELb0ELb1ELb1ELb1ELb0ELb0ELb0ELi2ELi4ELi4ELi4ELb0EEENS1_24CollectiveEpilogueBwdGQAISA_fSD_Li256ELb1ELb1EEENS1_25SingleTileBwdLPTSchedulerILb1ELi128ELb1EEEEEEEEEvNT_6ParamsE$_ZN4cute8smem_ptrIPfECI1NS_12iter_adaptorIS1_S2_EEES1_) ;  /* 0xfffea5a000007944 */ /* 0x000fea0003c3ffff */
[----:B-1----:R1:W5:Y:S01]  /*21290*/  LDL.64 R2, [R1+0x758] ;  /* 0x0007580001027983 */ /* 0x0023620000100a00 */
[----:B------:R-:W-:-:S03]  /*212a0*/  MOV R8, 0x212c0 ;  /* 0x000212c000087802 */ /* 0x000fc60000000f00 */
[----:B-1---5:R-:W-:Y:S05]  /*212b0*/  CALL.REL.NOINC `($_ZN7cutlass13device_kernelIN5flash19enable_sm80_to_sm89INS1_16FlashAttnBwdSm80INS1_25CollectiveMainloopBwdSm80ILi2ELi2EN4cute5tupleIJNS5_1CILi128EEES8_NS7_ILi64EEEEEENS_10bfloat16_tEfNS_4arch4Sm80ELb1ELb0ELb1ELb1ELb1ELb0ELb0ELb0ELi2ELi4ELi4ELi4ELb0EEENS1_24CollectiveEpilogueBwdGQAISA_fSD_Li256ELb1ELb1EEENS1_25SingleTileBwdLPTSchedulerILb1ELi128ELb1EEEEEEEEEvNT_6ParamsE$_ZN4cute3eso3ESOILb1ELb0EJNS_6LayoutINS_5tupleIJNS3_IJNS_1CILi2EEES5_EEEEEENS3_IJNS3_IJNS4_ILi8EEENS4_ILi64EEEEEEEEEEENS_10ViewEngineINS_8smem_ptrIPfEEEEEEC2ERKSC_RKSH_) ;  /* 0xfffe8a1000007944 */ /* 0x022fea0003c3ffff */
[----:B-1----:R1:W5:Y:S01]  /*212c0*/  LDL.64 R2, [R1+0x758] ;  /* 0x0007580001027983 */ /* 0x0023620000100a00 */
[----:B------:R-:W-:Y:S02]  /*212d0*/  MOV R9, R5 ;  /* 0x0000000500097202 */ /* 0x000fe40000000f00 */
[----:B------:R-:W-:Y:S02]  /*212e0*/  MOV R6, 0x21300 ;  /* 0x0002130000067802 */ /* 0x000fe40000000f00 */
[----:B-1---5:R-:W-:Y:S05]  /*212f0*/  CALL.REL.NOINC `($_ZN7cutlass13device_kernelIN5flash19enable_sm80_to_sm89INS1_16FlashAttnBwdSm80INS1_25CollectiveMainloopBwdSm80ILi2ELi2EN4cute5tupleIJNS5_1CILi128EEES8_NS7_ILi64EEEEEENS_10bfloat16_tEfNS_4arch4Sm80ELb1ELb0ELb1ELb1ELb1ELb0ELb0ELb0ELi2ELi4ELi4ELi4ELb0EEENS1_24CollectiveEpilogueBwdGQAISA_fSD_Li256ELb1ELb1EEENS1_25SingleTileBwdLPTSchedulerILb1ELi128ELb1EEEEEEEEEvNT_6ParamsE$_ZN4cute3eso3ESOILb1ELb0EJNS_6LayoutINS_5tupleIJNS_1CILi1EEENS4_ILi4EEEEEENS3_IJNS4_ILi0EEES5_EEEEENS_10ViewEngineIPfEEEEC2ERKSA_RKSD_) ;  /* 0xfffe997000007944 */ /* 0x022fea0003c3ffff */
[----:B------:R2:W5:Y:S01]  /*21300*/  LDL.64 R12, [R1+0x758] ;  /* 0x00075800010c7983 */ /* 0x0005620000100a00 */
[----:B-1----:R-:W-:Y:S02]  /*21310*/  MOV R9, R3 ;  /* 0x0000000300097202 */ /* 0x002fe40000000f00 */
[----:B------:R-:W-:Y:S02]  /*21320*/  MOV R6, 0x21340 ;  /* 0x0002134000067802 */ /* 0x000fe40000000f00 */
[----:B--2--5:R-:W-:Y:S05]  /*21330*/  CALL.REL.NOINC `($_ZN7cutlass13device_kernelIN5flash19enable_sm80_to_sm89INS1_16FlashAttnBwdSm80INS1_25CollectiveMainloopBwdSm80ILi2ELi2EN4cute5tupleIJNS5_1CILi128EEES8_NS7_ILi64EEEEEENS_10bfloat16_tEfNS_4arch4Sm80ELb1ELb0ELb1ELb1ELb1ELb0ELb0ELb0ELi2ELi4ELi4ELi4ELb0EEENS1_24CollectiveEpilogueBwdGQAISA_fSD_Li256ELb1ELb1EEENS1_25SingleTileBwdLPTSchedulerILb1ELi128ELb1EEEEEEEEEvNT_6ParamsE$_ZN4cute3eso3ESOILb1ELb0EJNS_6LayoutINS_5tupleIJNS_1CILi1EEENS3_IJNS4_ILi2EEES6_EEEEEENS3_IJNS4_ILi0EEENS3_IJNS4_ILi8EEENS4_ILi64EEEEEEEEEEENS_10ViewEngineINS_8smem_ptrIPfEEEEEEC2ERKSE_RKSJ_) ;  /* 0xfffe98d000007944 */ /* 0x024fea0003c3ffff */
[----:B-1----:R1:W5:Y:S01]  /*21340*/  LDL.64 R2, [R1+0x758] ;  /* 0x0007580001027983 */ /* 0x0023620000100a00 */
[----:B------:R-:W-:Y:S02]  /*21350*/  MOV R6, R23 ;  /* 0x0000001700067202 */ /* 0x000fe40000000f00 */
[----:B------:R-:W-:-:S02]  /*21360*/  MOV R8, 0x21380 ;  /* 0x0002138000087802 */ /* 0x000fc40000000f00 */
[----:B-1---5:R-:W-:Y:S05]  /*21370*/  CALL.REL.NOINC `($_ZN7cutlass13device_kernelIN5flash19enable_sm80_to_sm89INS1_16FlashAttnBwdSm80INS1_25CollectiveMainloopBwdSm80ILi2ELi2EN4cute5tupleIJNS5_1CILi128EEES8_NS7_ILi64EEEEEENS_10bfloat16_tEfNS_4arch4Sm80ELb1ELb0ELb1ELb1ELb1ELb0ELb0ELb0ELi2ELi4ELi4ELi4ELb0EEENS1_24CollectiveEpilogueBwdGQAISA_fSD_Li256ELb1ELb1EEENS1_25SingleTileBwdLPTSchedulerILb1ELi128ELb1EEEEEEEEEvNT_6ParamsE$_ZN4cute8smem_ptrIPfECI1NS_12iter_adaptorIS1_S2_EEES1_) ;  /* 0xfffea4b000007944 */ /* 0x022fea0003c3ffff */
[----:B-1----:R1:W5:Y:S01]  /*21380*/  LDL.64 R2, [R1+0x758] ;  /* 0x0007580001027983 */ /* 0x0023620000100a00 */
[----:B------:R-:W-:-:S03]  /*21390*/  MOV R8, 0x213b0 ;  /* 0x000213b000087802 */ /* 0x000fc60000000f00 */
[----:B-1---5:R-:W-:Y:S05]  /*213a0*/  CALL.REL.NOINC `($_ZN7cutlass13device_kernelIN5flash19enable_sm80_to_sm89INS1_16FlashAttnBwdSm80INS1_25CollectiveMainloopBwdSm80ILi2ELi2EN4cute5tupleIJNS5_1CILi128EEES8_NS7_ILi64EEEEEENS_10bfloat16_tEfNS_4arch4Sm80ELb1ELb0ELb1ELb1ELb1ELb0ELb0ELb0ELi2ELi4ELi4ELi4ELb0EEENS1_24CollectiveEpilogueBwdGQAISA_fSD_Li256ELb1ELb1EEENS1_25SingleTileBwdLPTSchedulerILb1ELi128ELb1EEEEEEEEEvNT_6ParamsE$_ZN4cute3eso3ESOILb1ELb0EJNS_6LayoutINS_5tupleIJNS3_IJNS_1CILi2EEES5_EEEEEENS3_IJNS3_IJNS4_ILi8EEENS4_ILi64EEEEEEEEEEENS_10ViewEngineINS_8smem_ptrIPfEEEEEEC2ERKSC_RKSH_) ;  /* 0xfffe892000007944 */ /* 0x022fea0003c3ffff */
[----:B------:R2:W5:Y:S01]  /*213b0*/  LDL.64 R10, [R1+0x758] ;  /* 0x00075800010a7983 */ /* 0x0005620000100a00 */
[----:B-1----:R-:W-:-:S03]  /*213c0*/  MOV R6, 0x213e0 ;  /* 0x000213e000067802 */ /* 0x002fc60000000f00 */
[----:B--2--5:R-:W-:Y:S05]  /*213d0*/  CALL.REL.NOINC `($_ZN7cutlass13device_kernelIN5flash19enable_sm80_to_sm89INS1_16FlashAttnBwdSm80INS1_25CollectiveMainloopBwdSm80ILi2ELi2EN4cute5tupleIJNS5_1CILi128EEES8_NS7_ILi64EEEEEENS_10bfloat16_tEfNS_4arch4Sm80ELb1ELb0ELb1ELb1ELb1ELb0ELb0ELb0ELi2ELi4ELi4ELi4ELb0EEENS1_24CollectiveEpilogueBwdGQAISA_fSD_Li256ELb1ELb1EEENS1_25SingleTileBwdLPTSchedulerILb1ELi128ELb1EEEEEEEEEvNT_6ParamsE$_ZN4cute3eso3ESOILb1ELb0EJNS_6LayoutINS_5tupleIJNS_1CILi4EEEEEENS3_IJNS4_ILi1EEEEEEEENS_10ViewEngineIPfEEEEC2ERKS9_RKSC_) ;  /* 0xfffe98f000007944 */ /* 0x024fea0003c3ffff */
        /* <DEDUP_REMOVED lines=272> */
[----:B------:R-:W-:Y:S05]  /*224e0*/  CALL.REL.NOINC `($_ZN7cutlass13device_kernelIN5flash19enable_sm80_to_sm89INS1_16FlashAttnBwdSm80INS1_25CollectiveMainloopBwdSm80ILi2ELi2EN4cute5tupleIJNS5_1CILi128EEES8_NS7_ILi64EEEEEENS_10bfloat16_tEfNS_4arch4Sm80ELb1ELb0ELb1ELb1ELb1ELb0ELb0ELb0ELi2ELi4ELi4ELi4ELb0EEENS1_24CollectiveEpilogueBwdGQAISA_fSD_Li256ELb1ELb1EEENS1_25SingleTileBwdLPTSchedulerILb1ELi128ELb1EEEEEEEEEvNT_6ParamsE$_ZN4cute3eso3ESOILb1ELb0EJNS_6LayoutINS_5tupleIJNS3_IJNS_1CILi2EEES5_EEENS3_IJS5_NS4_ILi8EEEEEEEEENS3_IJNS3_IJS5_NS4_ILi4EEEEEENS3_IJNS4_ILi1EEES7_EEEEEEEENS_10ViewEngineIPfEEEEC2ERKSF_RKSI_) ;  /* 0xfffe793000007944 */ /* 0x000fea0003c3ffff */
        /* <DEDUP_REMOVED lines=149> */
[----:B-1---5:R-:W-:Y:S05]  /*22e40*/  CALL.REL.NOINC `($_ZN7cutlass13device_kernelIN5flash19enable_sm80_to_sm89INS1_16FlashAttnBwdSm80INS1_25CollectiveMainloopBwdSm80ILi2ELi2EN4cute5tupleIJNS5_1CILi128EEES8_NS7_ILi64EEEEEENS_10bfloat16_tEfNS_4arch4Sm80ELb1ELb0ELb1ELb1ELb1ELb0ELb0ELb0ELi2ELi4ELi4ELi4ELb0EEENS1_24CollectiveEpilogueBwdGQAISA_fSD_Li256ELb1ELb1EEENS1_25SingleTileBwdLPTSchedulerILb1ELi128ELb1EEEEEEEEEvNT_6ParamsE$_ZZN5flash25CollectiveMainloopBwdSm80ILi2ELi2EN4cute5tupleIJNS1_1CILi128EEES4_NS3_ILi64EEEEEEN7cutlass10bfloat16_tEfNS7_4arch4Sm80ELb1ELb0ELb1ELb1ELb1ELb0ELb0ELb0ELi2ELi4ELi4ELi4ELb0EE3mmaINS_16FlashAttnBwdSm80ISB_NS_24CollectiveEpilogueBwdGQAIS6_fSA_Li256ELb1ELb1EEENS_25SingleTileBwdLPTSchedulerILb1ELi128ELb1EEEE13SharedStorageENS1_6TensorINS1_11ArrayEngineIfLm32EEENS1_6LayoutINS2_IJNS2_IJNS3_ILi2EEESO_EEESO_NS3_ILi4EEEEEENS2_IJNS2_IJNS3_ILi1EEESO_EEESQ_NS3_ILi8EEEEEEEEEEEEbRKNSB_6ParamsERT0_S12_iNS2_IJiiiEEERT_ENKUlRT_iE_clINSK_INSL_IfLm64EEENSN_INS2_IJSP_SO_SU_EEESV_EEEEEEDaS17_i) ;  /* 0xfffedcf000007944 */ /* 0x022fea0003c3ffff */
[----:B------:R-:W-:Y:S02]  /*22e50*/  MOV R10, RZ ;  /* 0x000000ff000a7202 */ /* 0x000fe40000000f00 */
.L_x_3050:
[----:B-1----:R-:W-:-:S05]  /*22e60*/  MOV R2, 0x22e80 ;  /* 0x00022e8000027802 */ /* 0x002fca0000000f00 */
[----:B--2---:R-:W-:Y:S05]  /*22e70*/  CALL.REL.NOINC `($_ZN7cutlass13device_kernelIN5flash19enable_sm80_to_sm89INS1_16FlashAttnBwdSm80INS1_25CollectiveMainloopBwdSm80ILi2ELi2EN4cute5tupleIJNS5_1CILi128EEES8_NS7_ILi64EEEEEENS_10bfloat16_tEfNS_4arch4Sm80ELb1ELb0ELb1ELb1ELb1ELb0ELb0ELb0ELi2ELi4ELi4ELi4ELb0EEENS1_24CollectiveEpilogueBwdGQAISA_fSD_Li256ELb1ELb1EEENS1_25SingleTileBwdLPTSchedulerILb1ELi128ELb1EEEEEEEEEvNT_6ParamsE$_ZZZN5flash25CollectiveMainloopBwdSm80ILi2ELi2EN4cute5tupleIJNS1_1CILi128EEES4_NS3_ILi64EEEEEEN7cutlass10bfloat16_tEfNS7_4arch4Sm80ELb1ELb0ELb1ELb1ELb1ELb0ELb0ELb0ELi2ELi4ELi4ELi4ELb0EE3mmaINS_16FlashAttnBwdSm80ISB_NS_24CollectiveEpilogueBwdGQAIS6_fSA_Li256ELb1ELb1EEENS_25SingleTileBwdLPTSchedulerILb1ELi128ELb1EEEE13SharedStorageENS1_6TensorINS1_11ArrayEngineIfLm32EEENS1_6LayoutINS2_IJNS2_IJNS3_ILi2EEESO_EEESO_NS3_ILi4EEEEEENS2_IJNS2_IJNS3_ILi1EEESO_EEESQ_NS3_ILi8EEEEEEEEEEEEbRKNSB_6ParamsERT0_S12_iNS2_IJiiiEEERT_ENKUliT_E_clIZSC_ISJ_SX_EbS10_S12_S12_iS13_S15_EUlRS16_iE_EEDaiS16_ENKUlvE0_clEv) ;  /* 0x0004459000007944 */ /* 0x004fea0003c00000 */
[----:B------:R1:W-:Y:S01]  /*22e80*/  STL [R1+0x770], RZ ;  /* 0x000770ff01007387 */ /* 0x0003e20000100800 */
[----:B------:R-:W-:-:S03]  /*22e90*/  MOV R5, RZ ;  /* 0x000000ff00057202 */ /* 0x000fc60000000f00 */
.L_x_3049:
[----:B------:R-:W-:Y:S01]  /*22ea0*/  IMAD.MOV.U32 R3, RZ, RZ, R23 ;  /* 0x000000ffff037224 */ /* 0x000fe200078e0017 */
[----:B-1----:R-:W-:-:S02]  /*22eb0*/  MOV R2, R22 ;  /* 0x0000001600027202 */ /* 0x002fc40000000f00 */
[----:B------:R-:W-:Y:S02]  /*22ec0*/  MOV R8, 0x22ee0 ;  /* 0x00022ee000087802 */ /* 0x000fe40000000f00 */
[----:B-1---5:R-:W-:Y:S05]  /*22ed0*/  CALL.REL.NOINC `($_ZN7cutlass13device_kernelIN5flash19enable_sm80_to_sm89INS1_16FlashAttnBwdSm80INS1_25CollectiveMainloopBwdSm80ILi2ELi2EN4cute5tupleIJNS5_1CILi128EEES8_NS7_ILi64EEEEEENS_10bfloat16_tEfNS_4arch4Sm80ELb1ELb0ELb1ELb1ELb1ELb0ELb0ELb0ELi2ELi4ELi4ELi4ELb0EEENS1_24CollectiveEpilogueBwdGQAISA_fSD_Li256ELb1ELb1EEENS1_25SingleTileBwdLPTSchedulerILb1ELi128ELb1EEEEEEEEEvNT_6ParamsE$_ZN4cute3eso3ESOILb0ELb0EJiiEEC2ERKiS4_) ;  /* 0xfffe429000007944 */ /* 0x022fea0003c3ffff */
        /* <DEDUP_REMOVED lines=20> */
[----:B------:R-:W-:Y:S05]  /*23020*/  CALL.REL.NOINC `($_ZN7cutlass13device_kernelIN5flash19enable_sm80_to_sm89INS1_16FlashAttnBwdSm80INS1_25CollectiveMainloopBwdSm80ILi2ELi2EN4cute5tupleIJNS5_1CILi128EEES8_NS7_ILi64EEEEEENS_10bfloat16_tEfNS_4arch4Sm80ELb1ELb0ELb1ELb1ELb1ELb0ELb0ELb0ELi2ELi4ELi4ELi4ELb0EEENS1_24CollectiveEpilogueBwdGQAISA_fSD_Li256ELb1ELb1EEENS1_25SingleTileBwdLPTSchedulerILb1ELi128ELb1EEEEEEEEEvNT_6ParamsE$exp2f) ;  /* 0x000445f000007944 */ /* 0x000fea0003c00000 */
[----:B------:R-:W-:Y:S01]  /*23030*/  IMAD.MOV.U32 R3, RZ, RZ, R23 ;  /* 0x000000ffff037224 */ /* 0x000fe200078e0017 */
[----:B------:R-:W-:Y:S02]  /*23040*/  MOV R2, R22 ;  /* 0x0000001600027202 */ /* 0x000fe40000000f00 */
[----:B------:R-:W-:Y:S02]  /*23050*/  MOV R8, 0x23070 ;  /* 0x0002307000087802 */ /* 0x000fe40000000f00 */
[----:B-1----:R-:W-:Y:S05]  /*23060*/  CALL.REL.NOINC `($_ZN7cutlass13device_kernelIN5flash19enable_sm80_to_sm89INS1_16FlashAttnBwdSm80INS1_25CollectiveMainloopBwdSm80ILi2ELi2EN4cute5tupleIJNS5_1CILi128EEES8_NS7_ILi64EEEEEENS_10bfloat16_tEfNS_4arch4Sm80ELb1ELb0ELb1ELb1ELb1ELb0ELb0ELb0ELi2ELi4ELi4ELi4ELb0EEENS1_24CollectiveEpilogueBwdGQAISA_fSD_Li256ELb1ELb1EEENS1_25SingleTileBwdLPTSchedulerILb1ELi128ELb1EEEEEEEEEvNT_6ParamsE$_ZN4cute3eso3ESOILb0ELb0EJiiEEC2ERKiS4_) ;  /* 0xfffe410000007944 */ /* 0x002fea0003c3ffff */
        /* <DEDUP_REMOVED lines=93> */
[----:B--2---:R1:W-:Y:S04]  /*23640*/  STL.64 [R1+0x750], R8 ;  /* 0x0007500801007387 */ /* 0x0043e80000100a00 */
[----:B-1----:R-:W-:Y:S05]  /*23650*/  CALL.REL.NOINC `($_ZN7cutlass13device_kernelIN5flash19enable_sm80_to_sm89INS1_16FlashAttnBwdSm80INS1_25CollectiveMainloopBwdSm80ILi2ELi2EN4cute5tupleIJNS5_1CILi128EEES8_NS7_ILi64EEEEEENS_10bfloat16_tEfNS_4arch4Sm80ELb1ELb0ELb1ELb1ELb1ELb0ELb0ELb0ELi2ELi4ELi4ELi4ELb0EEENS1_24CollectiveEpilogueBwdGQAISA_fSD_Li256ELb1ELb1EEENS1_25SingleTileBwdLPTSchedulerILb1ELi128ELb1EEEEEEEEEvNT_6ParamsE$_ZZN4cute4diceINS_5tupleIJNS1_IJiNS1_IJiNS_1CILi0EEEEEEEEENS1_IJNS_10UnderscoreENS1_IJS6_S6_EEEEEEEEES9_EEDaRKT_RKT0_ENKUlRKT_RKT0_E_clIS5_S5_EEDaSI_SL_) ;  /* 0xfffe963000007944 */ /* 0x002fea0003c3ffff */
[----:B------:R2:W-:Y:S01]  /*23660*/  STL.64 [R1+0x7a0], R2 ;  /* 0x0007a00201007387 */ /* 0x0005e20000100a00 */
[----:B------:R-:W-:Y:S02]  /*23670*/  IADD3 R58, P0, R41, 0x50, RZ ;  /* 0x00000050293a7810 */ /* 0x000fe40007f1e0ff */
[----:B------:R-:W-:-:S03]  /*23680*/  MOV R8, 0x236c0 ;  /* 0x000236c000087802 */ /* 0x000fc60000000f00 */
[----:B------:R-:W-:Y:S02]  /*23690*/  IMAD.X R47, RZ, RZ, R40, P0 ;  /* 0x000000ffff2f7224 */ /* 0x000fe400000e0628 */
[----:B------:R-:W-:Y:S02]  /*236a0*/  IMAD.MOV.U32 R4, RZ, RZ, R58 ;  /* 0x000000ffff047224 */ /* 0x000fe400078e003a */
[----:B-12---:R-:W-:Y:S05]  /*236b0*/  CALL.REL.NOINC `($_ZN7cutlass13device_kernelIN5flash19enable_sm80_to_sm89INS1_16FlashAttnBwdSm80INS1_25CollectiveMainloopBwdSm80ILi2ELi2EN4cute5tupleIJNS5_1CILi128EEES8_NS7_ILi64EEEEEENS_10bfloat16_tEfNS_4arch4Sm80ELb1ELb0ELb1ELb1ELb1ELb0ELb0ELb0ELi2ELi4ELi4ELi4ELb0EEENS1_24CollectiveEpilogueBwdGQAISA_fSD_Li256ELb1ELb1EEENS1_25SingleTileBwdLPTSchedulerILb1ELi128ELb1EEEEEEEEEvNT_6ParamsE$_ZZN4cute12filter_tupleINS_5tupleIJNS1_IJiNS1_IJiNS_1CILi0EEEEEEEEENS1_IJNS_10UnderscoreENS1_IJS6_S6_EEEEEEEEES9_ZNS_4diceIS9_S9_EEDaRKT_RKT0_EUlRKT_RKT0_E_EEDaSD_SG_OT1_ENKUlDpSJ_E_clIJNS1_IJiiS3_EEENS1_IJEEEEEEDaSQ_) ;  /* 0xfffe83b000007944 */ /* 0x006fea0003c3ffff */
[----:B------:R-:W-:Y:S02]  /*236c0*/  MOV R72, 0x236e0 ;  /* 0x000236e000487802 */ /* 0x000fe40000000f00 */
[----:B-12--5:R-:W-:Y:S05]  /*236d0*/  CALL.REL.NOINC `($_ZN7cutlass13device_kernelIN5flash19enable_sm80_to_sm89INS1_16FlashAttnBwdSm80INS1_25CollectiveMainloopBwdSm80ILi2ELi2EN4cute5tupleIJNS5_1CILi128EEES8_NS7_ILi64EEEEEENS_10bfloat16_tEfNS_4arch4Sm80ELb1ELb0ELb1ELb1ELb1ELb0ELb0ELb0ELi2ELi4ELi4ELi4ELb0EEENS1_24CollectiveEpilogueBwdGQAISA_fSD_Li256ELb1ELb1EEENS1_25SingleTileBwdLPTSchedulerILb1ELi128ELb1EEEEEEEEEvNT_6ParamsE$_ZZN4cute7idx2crdINS_5tupleIJiiNS_1CILi0EEEEEENS1_IJNS1_IJNS2_ILi4EEENS2_ILi8EEEEEES5_NS2_ILi1EEEEEEEEDaRKT_RKT0_ENKUlRKT_RKT0_E_clIiS7_EEDaSI_SL_) ;  /* 0xfffec56000007944 */ /* 0x026fea0003c3ffff */
[----:B------:R-:W-:Y:S02]  /*236e0*/  MOV R2, 0x23700 ;  /* 0x0002370000027802 */ /* 0x000fe40000000f00 */
[----:B-1----:R-:W-:Y:S05]  /*236f0*/  CALL.REL.NOINC `($_ZN7cutlass13device_kernelIN5flash19enable_sm80_to_sm89INS1_16FlashAttnBwdSm80INS1_25CollectiveMainloopBwdSm80ILi2ELi2EN4cute5tupleIJNS5_1CILi128EEES8_NS7_ILi64EEEEEENS_10bfloat16_tEfNS_4arch4Sm80ELb1ELb0ELb1ELb1ELb1ELb0ELb0ELb0ELi2ELi4ELi4ELi4ELb0EEENS1_24CollectiveEpilogueBwdGQAISA_fSD_Li256ELb1ELb1EEENS1_25SingleTileBwdLPTSchedulerILb1ELi128ELb1EEEEEEEEEvNT_6ParamsE$_ZZN4cute7idx2crdINS_5tupleIJiiNS_1CILi0EEEEEENS1_IJNS1_IJNS2_ILi4EEENS2_ILi8EEEEEES5_NS2_ILi1EEEEEEEEDaRKT_RKT0_ENKUlRKT_RKT0_E_clIiS5_EEDaSI_SL_) ;  /* 0xfffec51000007944 */ /* 0x002fea0003c3ffff */
[----:B------:R1:W-:Y:S01]  /*23700*/  STL [R1+0x7a0], R6 ;  /* 0x0007a00601007387 */ /* 0x0003e20000100800 */
[----:B------:R-:W-:Y:S02]  /*23710*/  MOV R2, R58 ;  /* 0x0000003a00027202 */ /* 0x000fe40000000f00 */
        /* <DEDUP_REMOVED lines=26> */
[----:B-1----:R-:W-:Y:S05]  /*238c0*/  CALL.REL.NOINC `($_ZN7cutlass13device_kernelIN5flash19enable_sm80_to_sm89INS1_16FlashAttnBwdSm80INS1_25CollectiveMainloopBwdSm80ILi2ELi2EN4cute5tupleIJNS5_1CILi128EEES8_NS7_ILi64EEEEEENS_10bfloat16_tEfNS_4arch4Sm80ELb1ELb0ELb1ELb1ELb1ELb0ELb0ELb0ELi2ELi4ELi4ELi4ELb0EEENS1_24CollectiveEpilogueBwdGQAISA_fSD_Li256ELb1ELb1EEENS1_25SingleTileBwdLPTSchedulerILb1ELi128ELb1EEEEEEEEEvNT_6ParamsE$_ZN4cute3eso3ESOILb0ELb0EJiiiEEC2ERKiS4_S4_) ;  /* 0xfffe3b7000007944 */ /* 0x002fea0003c3ffff */
[----:B------:R2:W5:Y:S04]  /*238d0*/  LDL R5, [R1+0x760] ;  /* 0x0007600001057983 */ /* 0x0005680000100800 */
[----:B-1----:R2:W5:Y:S01]  /*238e0*/  LDL.64 R2, [R1+0x758] ;  /* 0x0007580001027983 */ /* 0x0025620000100a00 */
[----:B------:R-:W-:-:S02]  /*238f0*/  MOV R4, R23 ;  /* 0x0000001700047202 */ /* 0x000fc40000000f00 */
[----:B------:R-:W-:Y:S02]  /*23900*/  MOV R6, 0x23920 ;  /* 0x0002392000067802 */ /* 0x000fe40000000f00 */
[----:B--2--5:R-:W-:Y:S05]  /*23910*/  CALL.REL.NOINC `($_ZN7cutlass13device_kernelIN5flash19enable_sm80_to_sm89INS1_16FlashAttnBwdSm80INS1_25CollectiveMainloopBwdSm80ILi2ELi2EN4cute5tupleIJNS5_1CILi128EEES8_NS7_ILi64EEEEEENS_10bfloat16_tEfNS_4arch4Sm80ELb1ELb0ELb1ELb1ELb1ELb0ELb0ELb0ELi2ELi4ELi4ELi4ELb0EEENS1_24CollectiveEpilogueBwdGQAISA_fSD_Li256ELb1ELb1EEENS1_25SingleTileBwdLPTSchedulerILb1ELi128ELb1EEEEEEEEEvNT_6ParamsE$_ZN4cute3eso3ESOILb1ELb0EJNS_1CILi1EEENS_5tupleIJiiiEEENS2_ILi64EEENS4_IJNS2_ILi72EEENS2_ILi144EEENS2_ILi288EEEEEENS2_ILi512EEEEEC2ERKS3_RKS5_RKS6_RKSA_RKSB_) ;  /* 0xfffe4a0000007944 */ /* 0x024fea0003c3ffff */
[----:B-1----:R1:W5:Y:S04]  /*23920*/  LDL R5, [R1+0x760] ;  /* 0x0007600001057983 */ /* 0x0023680000100800 */
[----:B------:R1:W5:Y:S01]  /*23930*/  LDL.64 R2, [R1+0x758] ;  /* 0x0007580001027983 */ /* 0x0003620000100a00 */
[----:B------:R-:W-:Y:S02]  /*23940*/  MOV R4, R23 ;  /* 0x0000001700047202 */ /* 0x000fe40000000f00 */
[----:B------:R-:W-:Y:S02]  /*23950*/  MOV R6, 0x23970 ;  /* 0x0002397000067802 */ /* 0x000fe40000000f00 */
[----:B-1---5:R-:W-:Y:S05]  /*23960*/  CALL.REL.NOINC `($_ZN7cutlass13device_kernelIN5flash19enable_sm80_to_sm89INS1_16FlashAttnBwdSm80INS1_25CollectiveMainloopBwdSm80ILi2ELi2EN4cute5tupleIJNS5_1CILi128EEES8_NS7_ILi64EEEEEENS_10bfloat16_tEfNS_4arch4Sm80ELb1ELb0ELb1ELb1ELb1ELb0ELb0ELb0ELi2ELi4ELi4ELi4ELb0EEENS1_24CollectiveEpilogueBwdGQAISA_fSD_Li256ELb1ELb1EEENS1_25SingleTileBwdLPTSchedulerILb1ELi128ELb1EEEEEEEEEvNT_6ParamsE$_ZN4cute5tupleIJNS0_IJNS_1CILi8EEENS0_IJNS1_ILi2EEES3_S3_EEENS1_ILi1EEES4_S5_EEENS0_IJS5_NS0_IJiiiEEENS1_ILi64EEENS0_IJNS1_ILi72EEENS1_ILi144EEENS1_ILi288EEEEEENS1_ILi512EEEEEEEEC2ERKS6_RKSE_) ;  /* 0xfffe7ad000007944 */ /* 0x022fea0003c3ffff */
[----:B------:R1:W5:Y:S04]  /*23970*/  LDL R5, [R1+0x760] ;  /* 0x0007600001057983 */ /* 0x0003680000100800 */
[----:B------:R1:W5:Y:S01]  /*23980*/  LDL.64 R2, [R1+0x758] ;  /* 0x0007580001027983 */ /* 0x0003620000100a00 */
[----:B------:R-:W-:-:S03]  /*23990*/  MOV R4, 0x239b0 ;  /* 0x000239b000047802 */ /* 0x000fc60000000f00 */
[----:B-1---5:R-:W-:Y:S05]  /*239a0*/  CALL.REL.NOINC `($_ZN7cutlass13device_kernelIN5flash19enable_sm80_to_sm89INS1_16FlashAttnBwdSm80INS1_25CollectiveMainloopBwdSm80ILi2ELi2EN4cute5tupleIJNS5_1CILi128EEES8_NS7_ILi64EEEEEENS_10bfloat16_tEfNS_4arch4Sm80ELb1ELb0ELb1ELb1ELb1ELb0ELb0ELb0ELi2ELi4ELi4ELi4ELb0EEENS1_24CollectiveEpilogueBwdGQAISA_fSD_Li256ELb1ELb1EEENS1_25SingleTileBwdLPTSchedulerILb1ELi128ELb1EEEEEEEEEvNT_6ParamsE$_ZZN4cute7flattenINS_5tupleIJNS_1CILi1EEENS1_IJiiiEEENS2_ILi64EEENS1_IJNS2_ILi72EEENS2_ILi144EEENS2_ILi288EEEEEENS2_ILi512EEEEEEEEDaRKT_ENKUlRKT_E_clIS4_EEDaSH_) ;  /* 0xfffebde000007944 */ /* 0x022fea0003c3ffff */
[----:B------:R1:W-:Y:S01]  /*239b0*/  STL.64 [R1+0x7a0], R2 ;  /* 0x0007a00201007387 */ /* 0x0003e20000100a00 */
[----:B------:R-:W-:-:S02]  /*239c0*/  MOV R6, R58 ;  /* 0x0000003a00067202 */ /* 0x000fc40000000f00 */
[----:B------:R-:W-:Y:S01]  /*239d0*/  MOV R4, 0x23a00 ;  /* 0x00023a0000047802 */ /* 0x000fe20000000f00 */
[----:B------:R1:W-:Y:S04]  /*239e0*/  STL [R1+0x7a8], R5 ;  /* 0x0007a80501007387 */ /* 0x0003e80000100800 */
[----:B-1----:R-:W-:Y:S05]  /*239f0*/  CALL.REL.NOINC `($_ZN7cutlass13device_kernelIN5flash19enable_sm80_to_sm89INS1_16FlashAttnBwdSm80INS1_25CollectiveMainloopBwdSm80ILi2ELi2EN4cute5tupleIJNS5_1CILi128EEES8_NS7_ILi64EEEEEENS_10bfloat16_tEfNS_4arch4Sm80ELb1ELb0ELb1ELb1ELb1ELb0ELb0ELb0ELi2ELi4ELi4ELi4ELb0EEENS1_24CollectiveEpilogueBwdGQAISA_fSD_Li256ELb1ELb1EEENS1_25SingleTileBwdLPTSchedulerILb1ELi128ELb1EEEEEEEEEvNT_6ParamsE$_ZZN4cute12filter_tupleINS_5tupleIJNS_1CILi1EEENS1_IJiiiEEENS2_ILi64EEENS1_IJNS2_ILi72EEENS2_ILi144EEENS2_ILi288EEEEEENS2_ILi512EEEEEEZNS_7flattenISB_EEDaRKT_EUlRKT_E_EEDaSF_OT0_ENKUlDpSI_E_clIJNS1_IJS3_EEES4_NS1_IJS5_EEES9_NS1_IJSA_EEEEEEDaSM_) ;  /* 0xfffe870000007944 */ /* 0x002fea0003c3ffff */
[----:B------:R-:W-:Y:S02]  /*23a00*/  MOV R4, R23 ;  /* 0x0000001700047202 */ /* 0x000fe40000000f00 */
[----:B------:R-:W-:Y:S02]  /*23a10*/  MOV R6, 0x23a30 ;  /* 0x00023a3000067802 */ /* 0x000fe40000000f00 */
        /* <DEDUP_REMOVED lines=41> */
[----:B-1----:R-:W-:Y:S05]  /*23cb0*/  CALL.REL.NOINC `($_ZN7cutlass13device_kernelIN5flash19enable_sm80_to_sm89INS1_16FlashAttnBwdSm80INS1_25CollectiveMainloopBwdSm80ILi2ELi2EN4cute5tupleIJNS5_1CILi128EEES8_NS7_ILi64EEEEEENS_10bfloat16_tEfNS_4arch4Sm80ELb1ELb0ELb1ELb1ELb1ELb0ELb0ELb0ELi2ELi4ELi4ELi4ELb0EEENS1_24CollectiveEpilogueBwdGQAISA_fSD_Li256ELb1ELb1EEENS1_25SingleTileBwdLPTSchedulerILb1ELi128ELb1EEEEEEEEEvNT_6ParamsE$_ZZN4cute6detail16composition_implINS_5tupleIJNS_1CILi8EEENS3_ILi2EEES5_S5_S4_S5_EEENS2_IJNS3_ILi1EEEiiiNS3_ILi72EEENS3_ILi512EEEEEENS2_IJNS2_IJS5_S5_S5_EEES5_NS3_ILi4EEEEEENS2_IJNS2_IJS7_S9_S4_EEENS3_ILi4096EEENS3_ILi16EEEEEEEEDaRKT_RKT0_RKT1_RKT2_ENKUlRKT_RKT0_E_clISB_SE_EEDaSW_SZ_) ;  /* 0xfffea4a000007944 */ /* 0x002fea0003c3ffff */
[----:B------:R-:W-:Y:S01]  /*23cc0*/  IMAD.MOV.U32 R4, RZ, RZ, R49 ;  /* 0x000000ffff047224 */ /* 0x000fe200078e0031 */
[----:B------:R-:W-:Y:S01]  /*23cd0*/  MOV R5, R45 ;  /* 0x0000002d00057202 */ /* 0x000fe20000000f00 */
[----:B------:R-:W-:Y:S01]  /*23ce0*/  IMAD.MOV.U32 R3, RZ, RZ, R47 ;  /* 0x000000ffff037224 */ /* 0x000fe200078e002f */
        /* <DEDUP_REMOVED lines=11> */
[----:B------:R-:W-:Y:S01]  /*23da0*/  LEA.HI R6, R13, R13, RZ, 0x1d ;  /* 0x0000000d0d067211 */ /* 0x000fe200078fe8ff */
[----:B------:R-:W-:-:S04]  /*23db0*/  IMAD.MOV.U32 R48, RZ, RZ, R17 ;  /* 0x000000ffff307224 */ /* 0x000fc800078e0011 */
        /* <DEDUP_REMOVED lines=24> */
[----:B------:R-:W-:-:S03]  /*23f40*/  MOV R4, 0x23f60 ;  /* 0x00023f6000047802 */ /* 0x000fc60000000f00 */
        /* <DEDUP_REMOVED lines=17> */
[----:B--2--5:R-:W-:Y:S05]  /*24060*/  CALL.REL.NOINC `($_ZN7cutlass13device_kernelIN5flash19enable_sm80_to_sm89INS1_16FlashAttnBwdSm80INS1_25CollectiveMainloopBwdSm80ILi2ELi2EN4cute5tupleIJNS5_1CILi128EEES8_NS7_ILi64EEEEEENS_10bfloat16_tEfNS_4arch4Sm80ELb1ELb0ELb1ELb1ELb1ELb0ELb0ELb0ELi2ELi4ELi4ELi4ELb0EEENS1_24CollectiveEpilogueBwdGQAISA_fSD_Li256ELb1ELb1EEENS1_25SingleTileBwdLPTSchedulerILb1ELi128ELb1EEEEEEEEEvNT_6ParamsE$_ZN4cute3eso3ESOILb1ELb0EJNS_14ComposedLayoutINS_7SwizzleILi3ELi3ELi3EEENS_1CILi0EEENS_6LayoutINS_5tupleIJNS8_IJNS8_IJNS5_ILi4EEENS5_ILi8EEEEEENS8_IJNS5_ILi2EEENS5_ILi1EEEEEEEEENS8_IJNS8_IJSC_SC_EEENS8_IJSA_S9_EEEEEEEEENS8_IJNS8_IJNS8_IJSC_NS5_ILi64EEEEEENS8_IJNS5_ILi512EEES6_EEEEEENS8_IJNS8_IJSD_SA_EEENS8_IJNS5_ILi1024EEENS5_ILi16EEEEEEEEEEEEEEEENS_10ViewEngineINS_8smem_ptrIPN7cutlass10bfloat16_tEEEEEEEC2ERKSW_RKS13_) ;  /* 0xfffe3c3000007944 */ /* 0x024fea0003c3ffff */
[----:B------:R-:W-:Y:S01]  /*24070*/  ULDC.64 UR4, c[0x0][0x118] ;  /* 0x0000460000047ab9 */ /* 0x000fe20000000a00 */
[----:B------:R2:W5:Y:S04]  /*24080*/  LDL.64 R52, [R1+0x758] ;  /* 0x0007580001347983 */ /* 0x0005680000100a00 */
[----:B-1----:R2:W5:Y:S01]  /*24090*/  LD.E R3, [R10.64+0xc] ;  /* 0x00000c040a037980 */ /* 0x002562000c101900 */
[----:B------:R-:W-:Y:S02]  /*240a0*/  MOV R2, R23 ;  /* 0x0000001700027202 */ /* 0x000fe40000000f00 */
[----:B------:R-:W-:-:S02]  /*240b0*/  MOV R6, 0x240d0 ;  /* 0x000240d000067802 */ /* 0x000fc40000000f00 */
        /* <DEDUP_REMOVED lines=19> */
[----:B------:R-:W-:Y:S02]  /*241f0*/  MOV R4, R58 ;  /* 0x0000003a00047202 */ /* 0x000fe40000000f00 */
[----:B------:R-:W-:Y:S02]  /*24200*/  MOV R8, 0x24220 ;  /* 0x0002422000087802 */ /* 0x000fe40000000f00 */
[----:B-12---:R-:W-:Y:S05]  /*24210*/  CALL.REL.NOINC `($_ZN7cutlass13device_kernelIN5flash19enable_sm80_to_sm89INS1_16FlashAttnBwdSm80INS1_25CollectiveMainloopBwdSm80ILi2ELi2EN4cute5tupleIJNS5_1CILi128EEES8_NS7_ILi64EEEEEENS_10bfloat16_tEfNS_4arch4Sm80ELb1ELb0ELb1ELb1ELb1ELb0ELb0ELb0ELi2ELi4ELi4ELi4ELb0EEENS1_24CollectiveEpilogueBwdGQAISA_fSD_Li256ELb1ELb1EEENS1_25SingleTileBwdLPTSchedulerILb1ELi128ELb1EEEEEEEEEvNT_6ParamsE$_ZZN4cute12filter_tupleINS_5tupleIJNS1_IJiNS1_IJiNS_1CILi0EEEEEEEEENS1_IJNS_10UnderscoreENS1_IJS6_S6_EEEEEEEEES9_ZNS_4diceIS9_S9_EEDaRKT_RKT0_EUlRKT_RKT0_E_EEDaSD_SG_OT1_ENKUlDpSJ_E_clIJNS1_IJiiS3_EEENS1_IJEEEEEEDaSQ_) ;  /* 0xfffe785000007944 */ /* 0x006fea0003c3ffff */
[----:B------:R-:W-:Y:S02]  /*24220*/  MOV R72, 0x24240 ;  /* 0x0002424000487802 */ /* 0x000fe40000000f00 */
[----:B-12--5:R-:W-:Y:S05]  /*24230*/  CALL.REL.NOINC `($_ZN7cutlass13device_kernelIN5flash19enable_sm80_to_sm89INS1_16FlashAttnBwdSm80INS1_25CollectiveMainloopBwdSm80ILi2ELi2EN4cute5tupleIJNS5_1CILi128EEES8_NS7_ILi64EEEEEENS_10bfloat16_tEfNS_4arch4Sm80ELb1ELb0ELb1ELb1ELb1ELb0ELb0ELb0ELi2ELi4ELi4ELi4ELb0EEENS1_24CollectiveEpilogueBwdGQAISA_fSD_Li256ELb1ELb1EEENS1_25SingleTileBwdLPTSchedulerILb1ELi128ELb1EEEEEEEEEvNT_6ParamsE$_ZZN4cute7idx2crdINS_5tupleIJiiNS_1CILi0EEEEEENS1_IJNS1_IJNS2_ILi4EEENS2_ILi8EEEEEENS2_ILi2EEENS2_ILi1EEEEEEEEDaRKT_RKT0_ENKUlRKT_RKT0_E_clIiS7_EEDaSJ_SM_) ;  /* 0xfffeb58000007944 */ /* 0x026fea0003c3ffff */
[----:B------:R-:W-:Y:S02]  /*24240*/  MOV R2, 0x24260 ;  /* 0x0002426000027802 */ /* 0x000fe40000000f00 */
[----:B-1----:R-:W-:Y:S05]  /*24250*/  CALL.REL.NOINC `($_ZN7cutlass13device_kernelIN5flash19enable_sm80_to_sm89INS1_16FlashAttnBwdSm80INS1_25CollectiveMainloopBwdSm80ILi2ELi2EN4cute5tupleIJNS5_1CILi128EEES8_NS7_ILi64EEEEEENS_10bfloat16_tEfNS_4arch4Sm80ELb1ELb0ELb1ELb1ELb1ELb0ELb0ELb0ELi2ELi4ELi4ELi4ELb0EEENS1_24CollectiveEpilogueBwdGQAISA_fSD_Li256ELb1ELb1EEENS1_25SingleTileBwdLPTSchedulerILb1ELi128ELb1EEEEEEEEEvNT_6ParamsE$_ZZN4cute7idx2crdINS_5tupleIJiiNS_1CILi0EEEEEENS1_IJNS1_IJNS2_ILi4EEENS2_ILi8EEEEEENS2_ILi2EEENS2_ILi1EEEEEEEEDaRKT_RKT0_ENKUlRKT_RKT0_E_clIiS8_EEDaSJ_SM_) ;  /* 0xfffeb98000007944 */ /* 0x002fea0003c3ffff */
[----:B------:R1:W-:Y:S01]  /*24260*/  STL [R1+0x7a0], R6 ;  /* 0x0007a00601007387 */ /* 0x0003e20000100800 */
[----:B------:R-:W-:Y:S02]  /*24270*/  MOV R2, R58 ;  /* 0x0000003a00027202 */ /* 0x000fe40000000f00 */
[----:B------:R-:W-:-:S02]  /*24280*/  MOV R72, 0x242a0 ;  /* 0x000242a000487802 */ /* 0x000fc40000000f00 */
        /* <DEDUP_REMOVED lines=102> */
[----:B------:R-:W-:-:S05]  /*248f0*/  LEA.HI R6, R13, R13, RZ, 0x1d ;  /* 0x0000000d0d067211 */ /* 0x000fca00078fe8ff */
        /* <DEDUP_REMOVED lines=21> */
[----:B------:R-:W-:-:S03]  /*24a50*/  MOV R4, 0x24a70 ;  /* 0x00024a7000047802 */ /* 0x000fc60000000f00 */
        /* <DEDUP_REMOVED lines=31> */
[----:B------:R-:W-:-:S03]  /*24c50*/  MOV R4, 0x24c70 ;  /* 0x00024c7000047802 */ /* 0x000fc60000000f00 */
[----:B-12---:R-:W-:Y:S05]  /*24c60*/  CALL.REL.NOINC `($_ZN7cutlass13device_kernelIN5flash19enable_sm80_to_sm89INS1_16FlashAttnBwdSm80INS1_25CollectiveMainloopBwdSm80ILi2ELi2EN4cute5tupleIJNS5_1CILi128EEES8_NS7_ILi64EEEEEENS_10bfloat16_tEfNS_4arch4Sm80ELb1ELb0ELb1ELb1ELb1ELb0ELb0ELb0ELi2ELi4ELi4ELi4ELb0EEENS1_24CollectiveEpilogueBwdGQAISA_fSD_Li256ELb1ELb1EEENS1_25SingleTileBwdLPTSchedulerILb1ELi128ELb1EEEEEEEEEvNT_6ParamsE$_ZZN4cute12filter_tupleINS_5tupleIJNS_10UnderscoreES2_S2_iEEENS1_IJNS1_IJNS_1CILi1EEENS4_ILi0EEEEEENS4_ILi4096EEENS1_IJiiEEENS1_IJS6_NS4_ILi8192EEEEEEEEEZNS_5sliceIS3_SC_EEDaRKT_RKT0_EUlRKT_RKT0_E_EEDaSG_SJ_OT1_ENKUlDpSM_E_clIJNS1_IJS7_EEENS1_IJS8_EEENS1_IJS9_EEENS1_IJEEEEEEDaST_) ;  /* 0xfffe705000007944 */ /* 0x006fea0003c3ffff */
[----:B-----5:R-:W-:Y:S02]  /*24c70*/  MOV R8, R3 ;  /* 0x0000000300087202 */ /* 0x020fe40000000f00 */
[----:B------:R-:W-:-:S02]  /*24c80*/  MOV R4, 0x24ca0 ;  /* 0x00024ca000047802 */ /* 0x000fc40000000f00 */
[----:B-1----:R-:W-:Y:S05]  /*24c90*/  CALL.REL.NOINC `($_ZN7cutlass13device_kernelIN5flash19enable_sm80_to_sm89INS1_16FlashAttnBwdSm80INS1_25CollectiveMainloopBwdSm80ILi2ELi2EN4cute5tupleIJNS5_1CILi128EEES8_NS7_ILi64EEEEEENS_10bfloat16_tEfNS_4arch4Sm80ELb1ELb0ELb1ELb1ELb1ELb0ELb0ELb0ELi2ELi4ELi4ELi4ELb0EEENS1_24CollectiveEpilogueBwdGQAISA_fSD_Li256ELb1ELb1EEENS1_25SingleTileBwdLPTSchedulerILb1ELi128ELb1EEEEEEEEEvNT_6ParamsE$_ZN4cute5tupleIJNS0_IJNS0_IJNS_1CILi8EEENS1_ILi1EEEEEENS1_ILi2EEENS0_IJS5_S5_EEEEEENS0_IJNS0_IJS3_NS1_ILi0EEEEEENS1_ILi4096EEENS0_IJiiEEEEEEEEC2ERKS7_RKSC_) ;  /* 0xfffe638000007944 */ /* 0x002fea0003c3ffff */
[----:B-1----:R1:W5:Y:S01]  /*24ca0*/  LDL.64 R2, [R1+0x758] ;  /* 0x0007580001027983 */ /* 0x0023620000100a00 */
[----:B------:R-:W-:-:S02]  /*24cb0*/  SHF.L.U32 R4, R7, 0xd, RZ ;  /* 0x0000000d07047819 */ /* 0x000fc400000006ff */
        /* <DEDUP_REMOVED lines=490> */
[----:B------:R1:W-:Y:S02]  /*26b60*/  ST.E [R8.64+0xc], R7 ;  /* 0x00000c0708007985 */ /* 0x0003e4000c101904 */
.L_x_3054:
[----:B------:R-:W-:-:S13]  /*26b70*/  ISETP.NE.AND P0, PT, R48, 0x3, PT ;  /* 0x000000033000780c */ /* 0x000fda0003f05270 */
[----:B-1----:R-:W-:Y:S05]  /*26b80*/  @!P0 BRA `(.L_x_3051) ;  /* 0x0000204000008947 */ /* 0x002fea0003800000 */
[----:B------:R-:W-:Y:S01]  /*26b90*/  IADD3 R14, R48, 0x1, RZ ;  /* 0x00000001300e7810 */ /* 0x000fe20007ffe0ff */
[----:B------:R-:W-:Y:S01]  /*26ba0*/  IMAD.MOV.U32 R81, RZ, RZ, R23 ;  /* 0x000000ffff517224 */ /* 0x000fe200078e0017 */
[----:B-1----:R-:W-:-:S03]  /*26bb0*/  MOV R8, 0x26be0 ;  /* 0x00026be000087802 */ /* 0x002fc60000000f00 */
[----:B------:R-:W-:Y:S02]  /*26bc0*/  IMAD.MOV.U32 R3, RZ, RZ, R14 ;  /* 0x000000ffff037224 */ /* 0x000fe400078e000e */
[----:B------:R-:W-:Y:S05]  /*26bd0*/  CALL.REL.NOINC `($_ZN7cutlass13device_kernelIN5flash19enable_sm80_to_sm89INS1_16FlashAttnBwdSm80INS1_25CollectiveMainloopBwdSm80ILi2ELi2EN4cute5tupleIJNS5_1CILi128EEES8_NS7_ILi64EEEEEENS_10bfloat16_tEfNS_4arch4Sm80ELb1ELb0ELb1ELb1ELb1ELb0ELb0ELb0ELi2ELi4ELi4ELi4ELb0EEENS1_24CollectiveEpilogueBwdGQAISA_fSD_Li256ELb1ELb1EEENS1_25SingleTileBwdLPTSchedulerILb1ELi128ELb1EEEEEEEEEvNT_6ParamsE$_ZN4cute3eso3ESOILb1ELb0EJNS_10UnderscoreES2_iEEC2ERKS2_S5_RKi) ;  /* 0xfffe0fd000007944 */ /* 0x000fea0003c3ffff */
        /* <DEDUP_REMOVED lines=21> */
[----:B------:R-:W-:Y:S02]  /*26d30*/  MOV R3, R14 ;  /* 0x0000000e00037202 */ /* 0x000fe40000000f00 */
        /* <DEDUP_REMOVED lines=198> */
[----:B------:R-:W-:-:S02]  /*279a0*/  MOV R81, R23 ;  /* 0x0000001700517202 */ /* 0x000fc40000000f00 */
        /* <DEDUP_REMOVED lines=289> */
[----:B-1----:R-:W-:Y:S05]  /*28bc0*/  CALL.REL.NOINC `($_ZN7cutlass13device_kernelIN5flash19enable_sm80_to_sm89INS1_16FlashAttnBwdSm80INS1_25CollectiveMainloopBwdSm80ILi2ELi2EN4cute5tupleIJNS5_1CILi128EEES8_NS7_ILi64EEEEEENS_10bfloat16_tEfNS_4arch4Sm80ELb1ELb0ELb1ELb1ELb1ELb0ELb0ELb0ELi2ELi4ELi4ELi4ELb0EEENS1_24CollectiveEpilogueBwdGQAISA_fSD_Li256ELb1ELb1EEENS1_25SingleTileBwdLPTSchedulerILb1ELi128ELb1EEEEEEEEEvNT_6ParamsE$_ZZN5flash25CollectiveMainloopBwdSm80ILi2ELi2EN4cute5tupleIJNS1_1CILi128EEES4_NS3_ILi64EEEEEEN7cutlass10bfloat16_tEfNS7_4arch4Sm80ELb1ELb0ELb1ELb1ELb1ELb0ELb0ELb0ELi2ELi4ELi4ELi4ELb0EE3mmaINS_16FlashAttnBwdSm80ISB_NS_24CollectiveEpilogueBwdGQAIS6_fSA_Li256ELb1ELb1EEENS_25SingleTileBwdLPTSchedulerILb1ELi128ELb1EEEE13SharedStorageENS1_6TensorINS1_11ArrayEngineIfLm32EEENS1_6LayoutINS2_IJNS2_IJNS3_ILi2EEESO_EEESO_NS3_ILi4EEEEEENS2_IJNS2_IJNS3_ILi1EEESO_EEESQ_NS3_ILi8EEEEEEEEEEEEbRKNSB_6ParamsERT0_S12_iNS2_IJiiiEEERT_ENKUlvE_clEv) ;  /* 0x00037f4000007944 */ /* 0x002fea0003c00000 */
.L_x_3051:
[----:B------:R-:W-:Y:S01]  /*28bd0*/  IMAD.MOV.U32 R81, RZ, RZ, R23 ;  /* 0x000000ffff517224 */ /* 0x000fe200078e0017 */
[----:B------:R-:W-:Y:S01]  /*28be0*/  MOV R3, R48 ;  /* 0x0000003000037202 */ /* 0x000fe20000000f00 */
[----:B------:R-:W-:Y:S01]  /*28bf0*/  IMAD.MOV.U32 R49, RZ, RZ, RZ ;  /* 0x000000ffff317224 */ /* 0x000fe200078e00ff */
[----:B-1----:R-:W-:-:S02]  /*28c00*/  MOV R8, 0x28c20 ;  /* 0x00028c2000087802 */ /* 0x002fc40000000f00 */
[----:B------:R-:W-:Y:S05]  /*28c10*/  CALL.REL.NOINC `($_ZN7cutlass13device_kernelIN5flash19enable_sm80_to_sm89INS1_16FlashAttnBwdSm80INS1_25CollectiveMainloopBwdSm80ILi2ELi2EN4cute5tupleIJNS5_1CILi128EEES8_NS7_ILi64EEEEEENS_10bfloat16_tEfNS_4arch4Sm80ELb1ELb0ELb1ELb1ELb1ELb0ELb0ELb0ELi2ELi4ELi4ELi4ELb0EEENS1_24CollectiveEpilogueBwdGQAISA_fSD_Li256ELb1ELb1EEENS1_25SingleTileBwdLPTSchedulerILb1ELi128ELb1EEEEEEEEEvNT_6ParamsE$_ZN4cute3eso3ESOILb1ELb0EJNS_10UnderscoreES2_iEEC2ERKS2_S5_RKi) ;  /* 0xfffdef9000007944 */ /* 0x000fea0003c3ffff */
        /* <DEDUP_REMOVED lines=18> */
[----:B------:R-:W-:Y:S02]  /*28d40*/  MOV R3, R48 ;  /* 0x0000003000037202 */ /* 0x000fe40000000f00 */
        /* <DEDUP_REMOVED lines=18> */
.L_x_3052:
        /* <DEDUP_REMOVED lines=218> */
.L_x_3053:
[----:B------:R-:W2:Y:S01]  /*29c10*/  LDL.64 R2, [R24+0xa0] ;  /* 0x0000a00018027983 */ /* 0x000ea20000100a00 */
[----:B------:R-:W-:Y:S01]  /*29c20*/  ULDC.64 UR4, c[0x0][0x118] ;  /* 0x0000460000047ab9 */ /* 0x000fe20000000a00 */
[----:B-1----:R-:W-:Y:S02]  /*29c30*/  MOV R6, R23 ;  /* 0x0000001700067202 */ /* 0x002fe40000000f00 */
[----:B------:R-:W-:Y:S01]  /*29c40*/  MOV R8, 0x29c70 ;  /* 0x00029c7000087802 */ /* 0x000fe20000000f00 */
[----:B--2---:R-:W5:Y:S04]  /*29c50*/  LD.E.64 R2, [R2.64] ;  /* 0x0000000402027980 */ /* 0x004f68000c101b00 */
[----:B-----5:R-:W-:Y:S05]  /*29c60*/  CALL.REL.NOINC `($_ZN7cutlass13device_kernelIN5flash19enable_sm80_to_sm89INS1_16FlashAttnBwdSm80INS1_25CollectiveMainloopBwdSm80ILi2ELi2EN4cute5tupleIJNS5_1CILi128EEES8_NS7_ILi64EEEEEENS_10bfloat16_tEfNS_4arch4Sm80ELb1ELb0ELb1ELb1ELb1ELb0ELb0ELb0ELi2ELi4ELi4ELi4ELb0EEENS1_24CollectiveEpilogueBwdGQAISA_fSD_Li256ELb1ELb1EEENS1_25SingleTileBwdLPTSchedulerILb1ELi128ELb1EEEEEEEEEvNT_6ParamsE$_ZN4cute8smem_ptrIPfECI1NS_12iter_adaptorIS1_S2_EEES1_) ;  /* 0xfffe1bc000007944 */ /* 0x020fea0003c3ffff */
[----:B-1----:R1:W5:Y:S01]  /*29c70*/  LDL.64 R2, [R1+0x758] ;  /* 0x0007580001027983 */ /* 0x0023620000100a00 */
[----:B------:R-:W-:-:S03]  /*29c80*/  MOV R8, 0x29ca0 ;  /* 0x00029ca000087802 */ /* 0x000fc60000000f00 */
[----:B-1---5:R-:W-:Y:S05]  /*29c90*/  CALL.REL.NOINC `($_ZN7cutlass13device_kernelIN5flash19enable_sm80_to_sm89INS1_16FlashAttnBwdSm80INS1_25CollectiveMainloopBwdSm80ILi2ELi2EN4cute5tupleIJNS5_1CILi128EEES8_NS7_ILi64EEEEEENS_10bfloat16_tEfNS_4arch4Sm80ELb1ELb0ELb1ELb1ELb1ELb0ELb0ELb0ELi2ELi4ELi4ELi4ELb0EEENS1_24CollectiveEpilogueBwdGQAISA_fSD_Li256ELb1ELb1EEENS1_25SingleTileBwdLPTSchedulerILb1ELi128ELb1EEEEEEEEEvNT_6ParamsE$_ZN4cute3eso3ESOILb1ELb0EJNS_6LayoutINS_5tupleIJNS3_IJNS_1CILi2EEES5_EEEEEENS3_IJNS3_IJNS4_ILi8EEENS4_ILi64EEEEEEEEEEENS_10ViewEngineINS_8smem_ptrIPfEEEEEEC2ERKSC_RKSH_) ;  /* 0xfffe003000007944 */ /* 0x022fea0003c3ffff */
[----:B------:R2:W-:Y:S04]  /*29ca0*/  STL.128 [R1+0xa50], RZ ;  /* 0x000a50ff01007387 */ /* 0x0005e80000100c00 */
[----:B------:R2:W5:Y:S01]  /*29cb0*/  LDL.64 R12, [R24+0xa0] ;  /* 0x0000a000180c7983 */ /* 0x0005620000100a00 */
[----:B------:R-:W-:Y:S01]  /*29cc0*/  IADD3 R7, P0, R41, 0x300, RZ ;  /* 0x0000030029077810 */ /* 0x000fe20007f1e0ff */
[----:B-1----:R-:W-:Y:S01]  /*29cd0*/  IMAD.MOV.U32 R2, RZ, RZ, R23 ;  /* 0x000000ffff027224 */ /* 0x002fe200078e0017 */
[----:B------:R-:W-:-:S02]  /*29ce0*/  MOV R3, R46 ;  /* 0x0000002e00037202 */ /* 0x000fc40000000f00 */
[----:B------:R-:W-:Y:S01]  /*29cf0*/  MOV R10, 0x29d20 ;  /* 0x00029d20000a7802 */ /* 0x000fe20000000f00 */
[----:B------:R-:W-:-:S03]  /*29d00*/  IMAD.X R4, RZ, RZ, R40, P0 ;  /* 0x000000ffff047224 */ /* 0x000fc600000e0628 */
        /* <DEDUP_REMOVED lines=16> */
[----:B------:R-:W-:Y:S01]  /*29e10*/  IMAD.MOV.U32 R9, RZ, RZ, R4 ;  /* 0x000000ffff097224 */ /* 0x000fe200078e0004 */
[----:B------:R-:W-:Y:S02]  /*29e20*/  MOV R16, R7 ;  /* 0x0000000700107202 */ /* 0x000fe40000000f00 */
[----:B------:R-:W-:Y:S02]  /*29e30*/  MOV R6, 0x29e50 ;  /* 0x00029e5000067802 */ /* 0x000fe40000000f00 */
[----:B-1---5:R-:W-:Y:S05]  /*29e40*/  CALL.REL.NOINC `($_ZN7cutlass13device_kernelIN5flash19enable_sm80_to_sm89INS1_16FlashAttnBwdSm80INS1_25CollectiveMainloopBwdSm80ILi2ELi2EN4cute5tupleIJNS5_1CILi128EEES8_NS7_ILi64EEEEEENS_10bfloat16_tEfNS_4arch4Sm80ELb1ELb0ELb1ELb1ELb1ELb0ELb0ELb0ELi2ELi4ELi4ELi4ELb0EEENS1_24CollectiveEpilogueBwdGQAISA_fSD_Li256ELb1ELb1EEENS1_25SingleTileBwdLPTSchedulerILb1ELi128ELb1EEEEEEEEEvNT_6ParamsE$_ZN4cute3eso3ESOILb1ELb0EJNS_6LayoutINS_5tupleIJNS_1CILi1EEENS4_ILi4EEEEEENS3_IJNS4_ILi0EEES5_EEEEENS_10ViewEngineIPfEEEEC2ERKSA_RKSD_) ;  /* 0xfffe0e2000007944 */ /* 0x022fea0003c3ffff */
[----:B-1----:R1:W5:Y:S01]  /*29e50*/  LDL.64 R4, [R1+0x758] ;  /* 0x0007580001047983 */ /* 0x0023620000100a00 */
[----:B------:R-:W-:Y:S02]  /*29e60*/  MOV R9, R3 ;  /* 0x0000000300097202 */ /* 0x000fe40000000f00 */
[----:B------:R-:W-:Y:S02]  /*29e70*/  MOV R6, 0x29e90 ;  /* 0x00029e9000067802 */ /* 0x000fe40000000f00 */
[----:B-1---5:R-:W-:Y:S05]  /*29e80*/  CALL.REL.NOINC `($_ZN7cutlass13device_kernelIN5flash19enable_sm80_to_sm89INS1_16FlashAttnBwdSm80INS1_25CollectiveMainloopBwdSm80ILi2ELi2EN4cute5tupleIJNS5_1CILi128EEES8_NS7_ILi64EEEEEENS_10bfloat16_tEfNS_4arch4Sm80ELb1ELb0ELb1ELb1ELb1ELb0ELb0ELb0ELi2ELi4ELi4ELi4ELb0EEENS1_24CollectiveEpilogueBwdGQAISA_fSD_Li256ELb1ELb1EEENS1_25SingleTileBwdLPTSchedulerILb1ELi128ELb1EEEEEEEEEvNT_6ParamsE$_ZN4cute3eso3ESOILb1ELb0EJNS_6LayoutINS_5tupleIJNS_1CILi1EEENS3_IJNS4_ILi2EEES6_EEEEEENS3_IJNS4_ILi0EEENS3_IJNS4_ILi8EEENS4_ILi64EEEEEEEEEEENS_10ViewEngineINS_8smem_ptrIPfEEEEEEC2ERKSE_RKSJ_) ;  /* 0xfffe0d8000007944 */ /* 0x022fea0003c3ffff */
[----:B-1----:R1:W5:Y:S01]  /*29e90*/  LDL.64 R2, [R1+0x758] ;  /* 0x0007580001027983 */ /* 0x0023620000100a00 */
[----:B------:R-:W-:-:S02]  /*29ea0*/  MOV R6, R23 ;  /* 0x0000001700067202 */ /* 0x000fc40000000f00 */
[----:B------:R-:W-:Y:S02]  /*29eb0*/  MOV R8, 0x29ed0 ;  /* 0x00029ed000087802 */ /* 0x000fe40000000f00 */
[----:B-1---5:R-:W-:Y:S05]  /*29ec0*/  CALL.REL.NOINC `($_ZN7cutlass13device_kernelIN5flash19enable_sm80_to_sm89INS1_16FlashAttnBwdSm80INS1_25CollectiveMainloopBwdSm80ILi2ELi2EN4cute5tupleIJNS5_1CILi128EEES8_NS7_ILi64EEEEEENS_10bfloat16_tEfNS_4arch4Sm80ELb1ELb0ELb1ELb1ELb1ELb0ELb0ELb0ELi2ELi4ELi4ELi4ELb0EEENS1_24CollectiveEpilogueBwdGQAISA_fSD_Li256ELb1ELb1EEENS1_25SingleTileBwdLPTSchedulerILb1ELi128ELb1EEEEEEEEEvNT_6ParamsE$_ZN4cute8smem_ptrIPfECI1NS_12iter_adaptorIS1_S2_EEES1_) ;  /* 0xfffe196000007944 */ /* 0x022fea0003c3ffff */
[----:B-1----:R1:W5:Y:S01]  /*29ed0*/  LDL.64 R2, [R1+0x758] ;  /* 0x0007580001027983 */ /* 0x0023620000100a00 */
[----:B------:R-:W-:-:S03]  /*29ee0*/  MOV R8, 0x29f00 ;  /* 0x00029f0000087802 */ /* 0x000fc60000000f00 */
[----:B-1---5:R-:W-:Y:S05]  /*29ef0*/  CALL.REL.NOINC `($_ZN7cutlass13device_kernelIN5flash19enable_sm80_to_sm89INS1_16FlashAttnBwdSm80INS1_25CollectiveMainloopBwdSm80ILi2ELi2EN4cute5tupleIJNS5_1CILi128EEES8_NS7_ILi64EEEEEENS_10bfloat16_tEfNS_4arch4Sm80ELb1ELb0ELb1ELb1ELb1ELb0ELb0ELb0ELi2ELi4ELi4ELi4ELb0EEENS1_24CollectiveEpilogueBwdGQAISA_fSD_Li256ELb1ELb1EEENS1_25SingleTileBwdLPTSchedulerILb1ELi128ELb1EEEEEEEEEvNT_6ParamsE$_ZN4cute3eso3ESOILb1ELb0EJNS_6LayoutINS_5tupleIJNS3_IJNS_1CILi2EEES5_EEEEEENS3_IJNS3_IJNS4_ILi8EEENS4_ILi64EEEEEEEEEEENS_10ViewEngineINS_8smem_ptrIPfEEEEEEC2ERKSC_RKSH_) ;  /* 0xfffdfdd000007944 */ /* 0x022fea0003c3ffff */
[----:B------:R2:W5:Y:S01]  /*29f00*/  LDL.64 R10, [R1+0x758] ;  /* 0x00075800010a7983 */ /* 0x0005620000100a00 */
[----:B------:R-:W-:Y:S01]  /*29f10*/  IMAD.MOV.U32 R12, RZ, RZ, R4 ;  /* 0x000000ffff0c7224 */ /* 0x000fe200078e0004 */
[----:B------:R-:W-:Y:S02]  /*29f20*/  MOV R13, R5 ;  /* 0x00000005000d7202 */ /* 0x000fe40000000f00 */
[----:B-1----:R-:W-:Y:S02]  /*29f30*/  MOV R6, 0x29f50 ;  /* 0x00029f5000067802 */ /* 0x002fe40000000f00 */
[----:B--2--5:R-:W-:Y:S05]  /*29f40*/  CALL.REL.NOINC `($_ZN7cutlass13device_kernelIN5flash19enable_sm80_to_sm89INS1_16FlashAttnBwdSm80INS1_25CollectiveMainloopBwdSm80ILi2ELi2EN4cute5tupleIJNS5_1CILi128EEES8_NS7_ILi64EEEEEENS_10bfloat16_tEfNS_4arch4Sm80ELb1ELb0ELb1ELb1ELb1ELb0ELb0ELb0ELi2ELi4ELi4ELi4ELb0EEENS1_24CollectiveEpilogueBwdGQAISA_fSD_Li256ELb1ELb1EEENS1_25SingleTileBwdLPTSchedulerILb1ELi128ELb1EEEEEEEEEvNT_6ParamsE$_ZN4cute3eso3ESOILb1ELb0EJNS_6LayoutINS_5tupleIJNS_1CILi4EEEEEENS3_IJNS4_ILi1EEEEEEEENS_10ViewEngineIPfEEEEC2ERKS9_RKSC_) ;  /* 0xfffe0d8000007944 */ /* 0x024fea0003c3ffff */
        /* <DEDUP_REMOVED lines=14> */
[----:B--2---:R-:W-:Y:S05]  /*2a030*/  CALL.REL.NOINC `($_ZN7cutlass13device_kernelIN5flash19enable_sm80_to_sm89INS1_16FlashAttnBwdSm80INS1_25CollectiveMainloopBwdSm80ILi2ELi2EN4cute5tupleIJNS5_1CILi128EEES8_NS7_ILi64EEEEEENS_10bfloat16_tEfNS_4arch4Sm80ELb1ELb0ELb1ELb1ELb1ELb0ELb0ELb0ELi2ELi4ELi4ELi4ELb0EEENS1_24CollectiveEpilogueBwdGQAISA_fSD_Li256ELb1ELb1EEENS1_25SingleTileBwdLPTSchedulerILb1ELi128ELb1EEEEEEEEEvNT_6ParamsE$_ZN4cute3eso3ESOILb1ELb0EJNS_6LayoutINS_5tupleIJNS3_IJNS_1CILi2EEES5_EEENS3_IJS5_NS4_ILi8EEEEEEEEENS3_IJNS3_IJS5_NS4_ILi4EEEEEENS3_IJNS4_ILi1EEES7_EEEEEEEENS_10ViewEngineIPfEEEEC2ERKSF_RKSI_) ;  /* 0xfffdfde000007944 */ /* 0x004fea0003c3ffff */
[----:B------:R2:W5:Y:S01]  /*2a040*/  LDL.64 R12, [R1+0x758] ;  /* 0x00075800010c7983 */ /* 0x0005620000100a00 */
[----:B------:R-:W-:-:S03]  /*2a050*/  MOV R10, RZ ;  /* 0x000000ff000a7202 */ /* 0x000fc60000000f00 */
.L_x_3056:
[----:B-1----:R-:W-:-:S04]  /*2a060*/  MOV R2, 0x2a080 ;  /* 0x0002a08000027802 */ /* 0x002fc80000000f00 */
[----:B-12--5:R-:W-:Y:S05]  /*2a070*/  CALL.REL.NOINC `($_ZN7cutlass13device_kernelIN5flash19enable_sm80_to_sm89INS1_16FlashAttnBwdSm80INS1_25CollectiveMainloopBwdSm80ILi2ELi2EN4cute5tupleIJNS5_1CILi128EEES8_NS7_ILi64EEEEEENS_10bfloat16_tEfNS_4arch4Sm80ELb1ELb0ELb1ELb1ELb1ELb0ELb0ELb0ELi2ELi4ELi4ELi4ELb0EEENS1_24CollectiveEpilogueBwdGQAISA_fSD_Li256ELb1ELb1EEENS1_25SingleTileBwdLPTSchedulerILb1ELi128ELb1EEEEEEEEEvNT_6ParamsE$_ZZZN5flash25CollectiveMainloopBwdSm80ILi2ELi2EN4cute5tupleIJNS1_1CILi128EEES4_NS3_ILi64EEEEEEN7cutlass10bfloat16_tEfNS7_4arch4Sm80ELb1ELb0ELb1ELb1ELb1ELb0ELb0ELb0ELi2ELi4ELi4ELi4ELb0EE3mmaINS_16FlashAttnBwdSm80ISB_NS_24CollectiveEpilogueBwdGQAIS6_fSA_Li256ELb1ELb1EEENS_25SingleTileBwdLPTSchedulerILb1ELi128ELb1EEEE13SharedStorageENS1_6TensorINS1_11ArrayEngineIfLm32EEENS1_6LayoutINS2_IJNS2_IJNS3_ILi2EEESO_EEESO_NS3_ILi4EEEEEENS2_IJNS2_IJNS3_ILi1EEESO_EEESQ_NS3_ILi8EEEEEEEEEEEEbRKNSB_6ParamsERT0_S12_iNS2_IJiiiEEERT_ENKUliT_E_clIZSC_ISJ_SX_EbS10_S12_S12_iS13_S15_EUlRS16_iE_EEDaiS16_ENKUlvE1_clEv) ;  /* 0x0003d3e000007944 */ /* 0x026fea0003c00000 */
[----:B------:R1:W-:Y:S01]  /*2a080*/  STL [R1+0x770], RZ ;  /* 0x000770ff01007387 */ /* 0x0003e20000100800 */
[----:B------:R-:W-:-:S03]  /*2a090*/  MOV R5, RZ ;  /* 0x000000ff00057202 */ /* 0x000fc60000000f00 */
.L_x_3055:
[----:B------:R-:W-:Y:S01]  /*2a0a0*/  IMAD.MOV.U32 R3, RZ, RZ, R23 ;  /* 0x000000ffff037224 */ /* 0x000fe200078e0017 */
[----:B-1----:R-:W-:-:S02]  /*2a0b0*/  MOV R2, R22 ;  /* 0x0000001600027202 */ /* 0x002fc40000000f00 */
[----:B------:R-:W-:Y:S02]  /*2a0c0*/  MOV R8, 0x2a0e0 ;  /* 0x0002a0e000087802 */ /* 0x000fe40000000f00 */
[----:B-1---5:R-:W-:Y:S05]  /*2a0d0*/  CALL.REL.NOINC `($_ZN7cutlass13device_kernelIN5flash19enable_sm80_to_sm89INS1_16FlashAttnBwdSm80INS1_25CollectiveMainloopBwdSm80ILi2ELi2EN4cute5tupleIJNS5_1CILi128EEES8_NS7_ILi64EEEEEENS_10bfloat16_tEfNS_4arch4Sm80ELb1ELb0ELb1ELb1ELb1ELb0ELb0ELb0ELi2ELi4ELi4ELi4ELb0EEENS1_24CollectiveEpilogueBwdGQAISA_fSD_Li256ELb1ELb1EEENS1_25SingleTileBwdLPTSchedulerILb1ELi128ELb1EEEEEEEEEvNT_6ParamsE$_ZN4cute3eso3ESOILb0ELb0EJiiEEC2ERKiS4_) ;  /* 0xfffdd09000007944 */ /* 0x022fea0003c3ffff */
        /* <DEDUP_REMOVED lines=41> */
[----:B------:R-:W-:Y:S05]  /*2a370*/  CALL.REL.NOINC `($_ZN7cutlass13device_kernelIN5flash19enable_sm80_to_sm89INS1_16FlashAttnBwdSm80INS1_25CollectiveMainloopBwdSm80ILi2ELi2EN4cute5tupleIJNS5_1CILi128EEES8_NS7_ILi64EEEEEENS_10bfloat16_tEfNS_4arch4Sm80ELb1ELb0ELb1ELb1ELb1ELb0ELb0ELb0ELi2ELi4ELi4ELi4ELb0EEENS1_24CollectiveEpilogueBwdGQAISA_fSD_Li256ELb1ELb1EEENS1_25SingleTileBwdLPTSchedulerILb1ELi128ELb1EEEEEEEEEvNT_6ParamsE$_ZN4cute3eso3ESOILb0ELb0EJiiEEC2ERKiS4_) ;  /* 0xfffdcdf000007944 */ /* 0x000fea0003c3ffff */
        /* <DEDUP_REMOVED lines=19> */
[----:B-1----:R-:W-:Y:S05]  /*2a4b0*/  CALL.REL.NOINC `($_ZN7cutlass13device_kernelIN5flash19enable_sm80_to_sm89INS1_16FlashAttnBwdSm80INS1_25CollectiveMainloopBwdSm80ILi2ELi2EN4cute5tupleIJNS5_1CILi128EEES8_NS7_ILi64EEEEEENS_10bfloat16_tEfNS_4arch4Sm80ELb1ELb0ELb1ELb1ELb1ELb0ELb0ELb0ELi2ELi4ELi4ELi4ELb0EEENS1_24CollectiveEpilogueBwdGQAISA_fSD_Li256ELb1ELb1EEENS1_25SingleTileBwdLPTSchedulerILb1ELi128ELb1EEEEEEEEEvNT_6ParamsE$_ZN4cute3eso3ESOILb0ELb0EJiiEEC2ERKiS4_) ;  /* 0xfffdccb000007944 */ /* 0x002fea0003c3ffff */
        /* <DEDUP_REMOVED lines=13> */
[----:B-----5:R-:W-:Y:S05]  /*2a590*/  CALL.REL.NOINC `($_ZN7cutlass13device_kernelIN5flash19enable_sm80_to_sm89INS1_16FlashAttnBwdSm80INS1_25CollectiveMainloopBwdSm80ILi2ELi2EN4cute5tupleIJNS5_1CILi128EEES8_NS7_ILi64EEEEEENS_10bfloat16_tEfNS_4arch4Sm80ELb1ELb0ELb1ELb1ELb1ELb0ELb0ELb0ELi2ELi4ELi4ELi4ELb0EEENS1_24CollectiveEpilogueBwdGQAISA_fSD_Li256ELb1ELb1EEENS1_25SingleTileBwdLPTSchedulerILb1ELi128ELb1EEEEEEEEEvNT_6ParamsE$_ZN4cute3eso3ESOILb0ELb0EJiiEEC2ERKiS4_) ;  /* 0xfffdcbd000007944 */ /* 0x020fea0003c3ffff */
        /* <DEDUP_REMOVED lines=50> */
[----:B--2---:R-:W-:Y:S05]  /*2a8c0*/  CALL.REL.NOINC `($_ZN7cutlass13device_kernelIN5flash19enable_sm80_to_sm89INS1_16FlashAttnBwdSm80INS1_25CollectiveMainloopBwdSm80ILi2ELi2EN4cute5tupleIJNS5_1CILi128EEES8_NS7_ILi64EEEEEENS_10bfloat16_tEfNS_4arch4Sm80ELb1ELb0ELb1ELb1ELb1ELb0ELb0ELb0ELi2ELi4ELi4ELi4ELb0EEENS1_24CollectiveEpilogueBwdGQAISA_fSD_Li256ELb1ELb1EEENS1_25SingleTileBwdLPTSchedulerILb1ELi128ELb1EEEEEEEEEvNT_6ParamsE$_ZN4cute3eso3ESOILb1ELb0EJNS_6LayoutINS_5tupleIJNS3_IJNS_1CILi1EEENS4_ILi2EEEEEES6_NS4_ILi8EEEEEENS3_IJNS3_IJS5_S5_EEES6_NS4_ILi4EEEEEEEENS_10ViewEngineIPKN7cutlass5ArrayIfLi2ELb1EEEEEEEC2ERKSD_RKSK_) ;  /* 0xfffdf09000007944 */ /* 0x004fea0003c3ffff */
[----:B------:R2:W5:Y:S01]  /*2a8d0*/  LDL.64 R10, [R14] ;  /* 0x000000000e0a7983 */ /* 0x0005620000100a00 */
[----:B-1----:R-:W-:Y:S01]  /*2a8e0*/  IMAD.MOV.U32 R8, RZ, RZ, R4 ;  /* 0x000000ffff087224 */ /* 0x002fe200078e0004 */
[----:B------:R-:W-:-:S02]  /*2a8f0*/  MOV R5, R3 ;  /* 0x0000000300057202 */ /* 0x000fc40000000f00 */
[----:B------:R-:W-:Y:S02]  /*2a900*/  MOV R6, 0x2a920 ;  /* 0x0002a92000067802 */ /* 0x000fe40000000f00 */
[----:B--2--5:R-:W-:Y:S05]  /*2a910*/  CALL.REL.NOINC `($_ZN7cutlass13device_kernelIN5flash19enable_sm80_to_sm89INS1_16FlashAttnBwdSm80INS1_25CollectiveMainloopBwdSm80ILi2ELi2EN4cute5tupleIJNS5_1CILi128EEES8_NS7_ILi64EEEEEENS_10bfloat16_tEfNS_4arch4Sm80ELb1ELb0ELb1ELb1ELb1ELb0ELb0ELb0ELi2ELi4ELi4ELi4ELb0EEENS1_24CollectiveEpilogueBwdGQAISA_fSD_Li256ELb1ELb1EEENS1_25SingleTileBwdLPTSchedulerILb1ELi128ELb1EEEEEEEEEvNT_6ParamsE$_ZN4cute3eso3ESOILb1ELb0EJNS_6LayoutINS_5tupleIJNS3_IJNS_1CILi1EEENS4_ILi2EEEEEES6_NS4_ILi8EEEEEENS3_IJNS3_IJS5_S5_EEES6_NS4_ILi4EEEEEEEENS_10ViewEngineIPN7cutlass5ArrayINSF_10bfloat16_tELi2ELb0EEEEEEEC2ERKSD_RKSK_) ;  /* 0xfffdf0a000007944 */ /* 0x024fea0003c3ffff */
        /* <DEDUP_REMOVED lines=133> */
[----:B---3--:R-:W-:Y:S05]  /*2b170*/  CALL.REL.NOINC `($_ZN7cutlass13device_kernelIN5flash19enable_sm80_to_sm89INS1_16FlashAttnBwdSm80INS1_25CollectiveMainloopBwdSm80ILi2ELi2EN4cute5tupleIJNS5_1CILi128EEES8_NS7_ILi64EEEEEENS_10bfloat16_tEfNS_4arch4Sm80ELb1ELb0ELb1ELb1ELb1ELb0ELb0ELb0ELi2ELi4ELi4ELi4ELb0EEENS1_24CollectiveEpilogueBwdGQAISA_fSD_Li256ELb1ELb1EEENS1_25SingleTileBwdLPTSchedulerILb1ELi128ELb1EEEEEEEEEvNT_6ParamsE$_ZN4cute3eso3ESOILb1ELb0EJNS_6LayoutINS_5tupleIJNS3_IJNS_1CILi1EEENS3_IJNS4_ILi4EEENS4_ILi2EEEEEEEEES7_S6_EEENS3_IJNS3_IJNS4_ILi0EEENS3_IJS5_NS4_ILi8EEEEEEEEES6_NS4_ILi16EEEEEEEENS_10ViewEngineIPN7cutlass10bfloat16_tEEEEEC2ERKSH_RKSM_) ;  /* 0xfffde74000007944 */ /* 0x008fea0003c3ffff */
[----:B------:R2:W5:Y:S04]  /*2b180*/  LDL.64 R60, [R24+0xb8] ;  /* 0x0000b800183c7983 */ /* 0x0005680000100a00 */
[----:B-1----:R2:W5:Y:S01]  /*2b190*/  LDL.64 R2, [R14] ;  /* 0x000000000e027983 */ /* 0x0025620000100a00 */
[----:B------:R-:W-:-:S03]  /*2b1a0*/  MOV R6, 0x2b1c0 ;  /* 0x0002b1c000067802 */ /* 0x000fc60000000f00 */
[----:B--2--5:R-:W-:Y:S05]  /*2b1b0*/  CALL.REL.NOINC `($_ZN7cutlass13device_kernelIN5flash19enable_sm80_to_sm89INS1_16FlashAttnBwdSm80INS1_25CollectiveMainloopBwdSm80ILi2ELi2EN4cute5tupleIJNS5_1CILi128EEES8_NS7_ILi64EEEEEENS_10bfloat16_tEfNS_4arch4Sm80ELb1ELb0ELb1ELb1ELb1ELb0ELb0ELb0ELi2ELi4ELi4ELi4ELb0EEENS1_24CollectiveEpilogueBwdGQAISA_fSD_Li256ELb1ELb1EEENS1_25SingleTileBwdLPTSchedulerILb1ELi128ELb1EEEEEEEEEvNT_6ParamsE$_ZN4cute3eso3ESOILb1ELb0EJNS_6LayoutINS_5tupleIJNS3_IJNS_1CILi1EEENS3_IJNS4_ILi2EEES6_EEEEEES6_NS4_ILi4EEEEEENS3_IJNS3_IJNS4_ILi0EEENS3_IJS5_S9_EEEEEES6_NS4_ILi8EEEEEEEENS_10ViewEngineIPjEEEEC2ERKSG_RKSJ_) ;  /* 0xfffde6b000007944 */ /* 0x024fea0003c3ffff */
[----:B------:R-:W-:Y:S01]  /*2b1c0*/  ULDC.64 UR4, c[0x0][0x118] ;  /* 0x0000460000047ab9 */ /* 0x000fe20000000a00 */
[----:B------:R2:W5:Y:S04]  /*2b1d0*/  LDL.64 R52, [R14] ;  /* 0x000000000e347983 */ /* 0x0005680000100a00 */
[----:B-1----:R-:W3:Y:S04]  /*2b1e0*/  LD.E R4, [R60.64] ;  /* 0x000000043c047980 */ /* 0x002ee8000c101900 */
[----:B------:R-:W4:Y:S01]  /*2b1f0*/  LD.E R2, [R60.64+0x4] ;  /* 0x000004043c027980 */ /* 0x000f22000c101900 */
[----:B------:R-:W-:-:S03]  /*2b200*/  MOV R8, 0x2b240 ;  /* 0x0002b24000087802 */ /* 0x000fc60000000f00 */
[----:B---3--:R2:W-:Y:S04]  /*2b210*/  STL [R1+0x794], R4 ;  /* 0x0007940401007387 */ /* 0x0085e80000100800 */
[----:B----4-:R2:W-:Y:S02]  /*2b220*/  STL [R1+0x798], R2 ;  /* 0x0007980201007387 */ /* 0x0105e40000100800 */
[----:B--2--5:R-:W-:Y:S05]  /*2b230*/  CALL.REL.NOINC `($_ZN7cutlass13device_kernelIN5flash19enable_sm80_to_sm89INS1_16FlashAttnBwdSm80INS1_25CollectiveMainloopBwdSm80ILi2ELi2EN4cute5tupleIJNS5_1CILi128EEES8_NS7_ILi64EEEEEENS_10bfloat16_tEfNS_4arch4Sm80ELb1ELb0ELb1ELb1ELb1ELb0ELb0ELb0ELi2ELi4ELi4ELi4ELb0EEENS1_24CollectiveEpilogueBwdGQAISA_fSD_Li256ELb1ELb1EEENS1_25SingleTileBwdLPTSchedulerILb1ELi128ELb1EEEEEEEEEvNT_6ParamsE$_ZZN4cute6upcastILi2ENS_5tupleIJNS1_IJNS_1CILi1EEENS1_IJNS2_ILi2EEES4_S4_EEEEEES4_NS1_IJS4_S4_EEEEEENS1_IJNS1_IJNS2_ILi0EEENS1_IJS3_NS2_ILi512EEEiEEEEEENS2_ILi4096EEENS1_IJiNS2_ILi8192EEEEEEEEEEEDaRKT0_RKT1_ENKUlRKT_RKT0_E_clIS6_SC_EEDaSP_SS_) ;  /* 0xfffe400000007944 */ /* 0x024fea0003c3ffff */
[----:B------:R2:W5:Y:S01]  /*2b240*/  LDL R3, [R1+0x798] ;  /* 0x0007980001037983 */ /* 0x0005620000100800 */
[----:B------:R-:W-:-:S03]  /*2b250*/  MOV R10, 0x2b270 ;  /* 0x0002b270000a7802 */ /* 0x000fc60000000f00 */
[----:B-12--5:R-:W-:Y:S05]  /*2b260*/  CALL.REL.NOINC `($_ZN7cutlass13device_kernelIN5flash19enable_sm80_to_sm89INS1_16FlashAttnBwdSm80INS1_25CollectiveMainloopBwdSm80ILi2ELi2EN4cute5tupleIJNS5_1CILi128EEES8_NS7_ILi64EEEEEENS_10bfloat16_tEfNS_4arch4Sm80ELb1ELb0ELb1ELb1ELb1ELb0ELb0ELb0ELi2ELi4ELi4ELi4ELb0EEENS1_24CollectiveEpilogueBwdGQAISA_fSD_Li256ELb1ELb1EEENS1_25SingleTileBwdLPTSchedulerILb1ELi128ELb1EEEEEEEEEvNT_6ParamsE$_ZZN4cute6upcastILi2ENS_5tupleIJNS1_IJNS_1CILi1EEENS1_IJNS2_ILi2EEES4_S4_EEEEEES4_NS1_IJS4_S4_EEEEEENS1_IJNS1_IJNS2_ILi0EEENS1_IJS3_NS2_ILi512EEEiEEEEEENS2_ILi4096EEENS1_IJiNS2_ILi8192EEEEEEEEEEEDaRKT0_RKT1_ENKUlRKT_RKT0_E_clIS7_SF_EEDaSP_SS_) ;  /* 0xfffe40c000007944 */ /* 0x026fea0003c3ffff */
[----:B-----5:R2:W-:Y:S01]  /*2b270*/  STL [R1+0x750], R2 ;  /* 0x0007500201007387 */ /* 0x0205e20000100800 */
[----:B------:R-:W-:-:S03]  /*2b280*/  MOV R4, 0x2b2a0 ;  /* 0x0002b2a000047802 */ /* 0x000fc60000000f00 */
[----:B-12---:R-:W-:Y:S05]  /*2b290*/  CALL.REL.NOINC `($_ZN7cutlass13device_kernelIN5flash19enable_sm80_to_sm89INS1_16FlashAttnBwdSm80INS1_25CollectiveMainloopBwdSm80ILi2ELi2EN4cute5tupleIJNS5_1CILi128EEES8_NS7_ILi64EEEEEENS_10bfloat16_tEfNS_4arch4Sm80ELb1ELb0ELb1ELb1ELb1ELb0ELb0ELb0ELi2ELi4ELi4ELi4ELb0EEENS1_24CollectiveEpilogueBwdGQAISA_fSD_Li256ELb1ELb1EEENS1_25SingleTileBwdLPTSchedulerILb1ELi128ELb1EEEEEEEEEvNT_6ParamsE$_ZN4cute3eso3ESOILb0ELb0EJNS_5tupleIJNS_1CILi0EEENS2_IJNS3_ILi1EEENS3_ILi256EEEiEEEEEENS3_ILi2048EEENS2_IJiNS3_ILi4096EEEEEEEEC2ERKS8_RKS9_RKSB_) ;  /* 0xfffdb0b000007944 */ /* 0x006fea0003c3ffff */
[----:B------:R2:W5:Y:S04]  /*2b2a0*/  LDL R5, [R14] ;  /* 0x000000000e057983 */ /* 0x0005680000100800 */
[----:B-1----:R2:W5:Y:S01]  /*2b2b0*/  LDL R3, [R14+0x4] ;  /* 0x000004000e037983 */ /* 0x0025620000100800 */
[----:B------:R-:W-:-:S03]  /*2b2c0*/  MOV R4, 0x2b2e0 ;  /* 0x0002b2e000047802 */ /* 0x000fc60000000f00 */
[----:B--2--5:R-:W-:Y:S05]  /*2b2d0*/  CALL.REL.NOINC `($_ZN7cutlass13device_kernelIN5flash19enable_sm80_to_sm89INS1_16FlashAttnBwdSm80INS1_25CollectiveMainloopBwdSm80ILi2ELi2EN4cute5tupleIJNS5_1CILi128EEES8_NS7_ILi64EEEEEENS_10bfloat16_tEfNS_4arch4Sm80ELb1ELb0ELb1ELb1ELb1ELb0ELb0ELb0ELi2ELi4ELi4ELi4ELb0EEENS1_24CollectiveEpilogueBwdGQAISA_fSD_Li256ELb1ELb1EEENS1_25SingleTileBwdLPTSchedulerILb1ELi128ELb1EEEEEEEEEvNT_6ParamsE$_ZN4cute5tupleIJNS0_IJNS0_IJNS_1CILi1EEENS0_IJS2_NS1_ILi2EEES3_EEEEEES3_NS0_IJS3_S3_EEEEEENS0_IJNS0_IJNS1_ILi0EEENS0_IJS2_NS1_ILi256EEEiEEEEEENS1_ILi2048EEENS0_IJiNS1_ILi4096EEEEEEEEEEEC2ERKS7_RKSF_) ;  /* 0xfffdfb1000007944 */ /* 0x024fea0003c3ffff */
[----:B------:R1:W5:Y:S04]  /*2b2e0*/  LDL R5, [R14] ;  /* 0x000000000e057983 */ /* 0x0003680000100800 */
[----:B------:R1:W5:Y:S01]  /*2b2f0*/  LDL R4, [R14+0x4] ;  /* 0x000004000e047983 */ /* 0x0003620000100800 */
[----:B------:R-:W-:-:S03]  /*2b300*/  MOV R6, 0x2b320 ;  /* 0x0002b32000067802 */ /* 0x000fc60000000f00 */
[----:B-1---5:R-:W-:Y:S05]  /*2b310*/  CALL.REL.NOINC `($_ZN7cutlass13device_kernelIN5flash19enable_sm80_to_sm89INS1_16FlashAttnBwdSm80INS1_25CollectiveMainloopBwdSm80ILi2ELi2EN4cute5tupleIJNS5_1CILi128EEES8_NS7_ILi64EEEEEENS_10bfloat16_tEfNS_4arch4Sm80ELb1ELb0ELb1ELb1ELb1ELb0ELb0ELb0ELi2ELi4ELi4ELi4ELb0EEENS1_24CollectiveEpilogueBwdGQAISA_fSD_Li256ELb1ELb1EEENS1_25SingleTileBwdLPTSchedulerILb1ELi128ELb1EEEEEEEEEvNT_6ParamsE$_ZZN4cute7flattenINS_5tupleIJNS1_IJNS_1CILi0EEENS1_IJNS2_ILi1EEENS2_ILi512EEEiEEEEEENS2_ILi4096EEENS1_IJiNS2_ILi8192EEEEEEEEEEEDaRKT_ENKUlRKT_E_clIS7_EEDaSH_) ;  /* 0xfffe435000007944 */ /* 0x022fea0003c3ffff */
[----:B------:R2:W5:Y:S01]  /*2b320*/  LDL R3, [R1+0x798] ;  /* 0x0007980001037983 */ /* 0x0005620000100800 */
[----:B------:R-:W-:-:S03]  /*2b330*/  MOV R2, 0x2b350 ;  /* 0x0002b35000027802 */ /* 0x000fc60000000f00 */
[----:B-12--5:R-:W-:Y:S05]  /*2b340*/  CALL.REL.NOINC `($_ZN7cutlass13device_kernelIN5flash19enable_sm80_to_sm89INS1_16FlashAttnBwdSm80INS1_25CollectiveMainloopBwdSm80ILi2ELi2EN4cute5tupleIJNS5_1CILi128EEES8_NS7_ILi64EEEEEENS_10bfloat16_tEfNS_4arch4Sm80ELb1ELb0ELb1ELb1ELb1ELb0ELb0ELb0ELi2ELi4ELi4ELi4ELb0EEENS1_24CollectiveEpilogueBwdGQAISA_fSD_Li256ELb1ELb1EEENS1_25SingleTileBwdLPTSchedulerILb1ELi128ELb1EEEEEEEEEvNT_6ParamsE$_ZZN4cute7flattenINS_5tupleIJNS1_IJNS_1CILi0EEENS1_IJNS2_ILi1EEENS2_ILi512EEEiEEEEEENS2_ILi4096EEENS1_IJiNS2_ILi8192EEEEEEEEEEEDaRKT_ENKUlRKT_E_clISA_EEDaSH_) ;  /* 0xfffe43c000007944 */ /* 0x026fea0003c3ffff */
[----:B------:R1:W-:Y:S01]  /*2b350*/  STL [R14], R3 ;  /* 0x000000030e007387 */ /* 0x0003e20000100800 */
[----:B------:R-:W-:-:S03]  /*2b360*/  MOV R6, 0x2b380 ;  /* 0x0002b38000067802 */ /* 0x000fc60000000f00 */
[----:B-1----:R-:W-:Y:S05]  /*2b370*/  CALL.REL.NOINC `($_ZN7cutlass13device_kernelIN5flash19enable_sm80_to_sm89INS1_16FlashAttnBwdSm80INS1_25CollectiveMainloopBwdSm80ILi2ELi2EN4cute5tupleIJNS5_1CILi128EEES8_NS7_ILi64EEEEEENS_10bfloat16_tEfNS_4arch4Sm80ELb1ELb0ELb1ELb1ELb1ELb0ELb0ELb0ELi2ELi4ELi4ELi4ELb0EEENS1_24CollectiveEpilogueBwdGQAISA_fSD_Li256ELb1ELb1EEENS1_25SingleTileBwdLPTSchedulerILb1ELi128ELb1EEEEEEEEEvNT_6ParamsE$_ZZN4cute12filter_tupleINS_5tupleIJNS1_IJNS_1CILi0EEENS1_IJNS2_ILi1EEENS2_ILi512EEEiEEEEEENS2_ILi4096EEENS1_IJiNS2_ILi8192EEEEEEEEEZNS_7flattenISB_EEDaRKT_EUlRKT_E_EEDaSF_OT0_ENKUlDpSI_E_clIJNS1_IJS3_S4_S5_iEEENS1_IJS8_EEESA_EEEDaSM_) ;  /* 0xfffe068000007944 */ /* 0x002fea0003c3ffff */
[----:B------:R-:W-:Y:S02]  /*2b380*/  ULDC.64 UR4, c[0x0][0x118] ;  /* 0x0000460000047ab9 */ /* 0x000fe40000000a00 */
[----:B------:R1:W5:Y:S01]  /*2b390*/  LD.E.64 R2, [R60.64+0x8] ;  /* 0x000008043c027980 */ /* 0x000362000c101b00 */
[----:B------:R-:W-:-:S02]  /*2b3a0*/  MOV R9, R58 ;  /* 0x0000003a00097202 */ /* 0x000fc40000000f00 */
[----:B------:R-:W-:Y:S02]  /*2b3b0*/  MOV R8, 0x2b3d0 ;  /* 0x0002b3d000087802 */ /* 0x000fe40000000f00 */
[----:B-1---5:R-:W-:Y:S05]  /*2b3c0*/  CALL.REL.NOINC `($_ZN7cutlass13device_kernelIN5flash19enable_sm80_to_sm89INS1_16FlashAttnBwdSm80INS1_25CollectiveMainloopBwdSm80ILi2ELi2EN4cute5tupleIJNS5_1CILi128EEES8_NS7_ILi64EEEEEENS_10bfloat16_tEfNS_4arch4Sm80ELb1ELb0ELb1ELb1ELb1ELb0ELb0ELb0ELi2ELi4ELi4ELi4ELb0EEENS1_24CollectiveEpilogueBwdGQAISA_fSD_Li256ELb1ELb1EEENS1_25SingleTileBwdLPTSchedulerILb1ELi128ELb1EEEEEEEEEvNT_6ParamsE$_ZN4cute8smem_ptrIPN7cutlass10bfloat16_tEECI1NS_12iter_adaptorIS3_S4_EEES3_) ;  /* 0xfffe03e000007944 */ /* 0x022fea0003c3ffff */
[----:B-1----:R1:W5:Y:S01]  /*2b3d0*/  LDL.64 R2, [R14] ;  /* 0x000000000e027983 */ /* 0x0023620000100a00 */
[----:B------:R-:W-:-:S03]  /*2b3e0*/  MOV R8, 0x2b400 ;  /* 0x0002b40000087802 */ /* 0x000fc60000000f00 */
[----:B-1---5:R-:W-:Y:S05]  /*2b3f0*/  CALL.REL.NOINC `($_ZN7cutlass13device_kernelIN5flash19enable_sm80_to_sm89INS1_16FlashAttnBwdSm80INS1_25CollectiveMainloopBwdSm80ILi2ELi2EN4cute5tupleIJNS5_1CILi128EEES8_NS7_ILi64EEEEEENS_10bfloat16_tEfNS_4arch4Sm80ELb1ELb0ELb1ELb1ELb1ELb0ELb0ELb0ELi2ELi4ELi4ELi4ELb0EEENS1_24CollectiveEpilogueBwdGQAISA_fSD_Li256ELb1ELb1EEENS1_25SingleTileBwdLPTSchedulerILb1ELi128ELb1EEEEEEEEEvNT_6ParamsE$_ZN4cute8smem_ptrIPjECI1NS_12iter_adaptorIS1_S2_EEES1_) ;  /* 0xfffe047000007944 */ /* 0x022fea0003c3ffff */
[----:B------:R-:W2:Y:S01]  /*2b400*/  LDL.64 R8, [R14] ;  /* 0x000000000e087983 */ /* 0x000ea20000100a00 */
[----:B-1----:R-:W-:Y:S01]  /*2b410*/  MOV R3, R4 ;  /* 0x0000000400037202 */ /* 0x002fe20000000f00 */
[----:B------:R-:W-:Y:S01]  /*2b420*/  IMAD.MOV.U32 R2, RZ, RZ, R5 ;  /* 0x000000ffff027224 */ /* 0x000fe200078e0005 */
[----:B------:R-:W-:Y:S01]  /*2b430*/  MOV R4, 0x2b460 ;  /* 0x0002b46000047802 */ /* 0x000fe20000000f00 */
[----:B--2---:R1:W-:Y:S04]  /*2b440*/  STL.64 [R1+0x750], R8 ;  /* 0x0007500801007387 */ /* 0x0043e80000100a00 */
[----:B-1----:R-:W-:Y:S05]  /*2b450*/  CALL.REL.NOINC `($_ZN7cutlass13device_kernelIN5flash19enable_sm80_to_sm89INS1_16FlashAttnBwdSm80INS1_25CollectiveMainloopBwdSm80ILi2ELi2EN4cute5tupleIJNS5_1CILi128EEES8_NS7_ILi64EEEEEENS_10bfloat16_tEfNS_4arch4Sm80ELb1ELb0ELb1ELb1ELb1ELb0ELb0ELb0ELi2ELi4ELi4ELi4ELb0EEENS1_24CollectiveEpilogueBwdGQAISA_fSD_Li256ELb1ELb1EEENS1_25SingleTileBwdLPTSchedulerILb1ELi128ELb1EEEEEEEEEvNT_6ParamsE$_ZN4cute3eso3ESOILb0ELb0EJNS_6LayoutINS_5tupleIJNS3_IJNS_1CILi1EEENS3_IJS5_NS4_ILi2EEES6_EEEEEES6_NS3_IJS6_S6_EEEEEENS3_IJNS3_IJNS4_ILi0EEENS3_IJS5_NS4_ILi256EEEiEEEEEENS4_ILi2048EEENS3_IJiNS4_ILi4096EEEEEEEEEEENS_10ViewEngineINS_8smem_ptrIPjEEEEEEC2ERKSJ_RKSO_) ;  /* 0xfffdb2b000007944 */ /* 0x002fea0003c3ffff */
        /* <DEDUP_REMOVED lines=224> */
[----:B---3--:R-:W-:Y:S05]  /*2c260*/  CALL.REL.NOINC `($_ZN7cutlass13device_kernelIN5flash19enable_sm80_to_sm89INS1_16FlashAttnBwdSm80INS1_25CollectiveMainloopBwdSm80ILi2ELi2EN4cute5tupleIJNS5_1CILi128EEES8_NS7_ILi64EEEEEENS_10bfloat16_tEfNS_4arch4Sm80ELb1ELb0ELb1ELb1ELb1ELb0ELb0ELb0ELi2ELi4ELi4ELi4ELb0EEENS1_24CollectiveEpilogueBwdGQAISA_fSD_Li256ELb1ELb1EEENS1_25SingleTileBwdLPTSchedulerILb1ELi128ELb1EEEEEEEEEvNT_6ParamsE$_ZN4cute3eso3ESOILb1ELb0EJNS_6LayoutINS_5tupleIJNS3_IJNS_1CILi1EEENS3_IJNS4_ILi4EEENS4_ILi2EEEEEEEEES7_S6_EEENS3_IJNS3_IJNS4_ILi0EEENS3_IJS5_NS4_ILi8EEEEEEEEES6_NS4_ILi16EEEEEEEENS_10ViewEngineIPN7cutlass10bfloat16_tEEEEEC2ERKSH_RKSM_) ;  /* 0xfffdd65000007944 */ /* 0x008fea0003c3ffff */
[----:B-1----:R1:W5:Y:S04]  /*2c270*/  LDL.64 R52, [R24+0xc0] ;  /* 0x0000c00018347983 */ /* 0x0023680000100a00 */
[----:B------:R1:W5:Y:S01]  /*2c280*/  LDL.64 R2, [R14] ;  /* 0x000000000e027983 */ /* 0x0003620000100a00 */
[----:B------:R-:W-:-:S03]  /*2c290*/  MOV R6, 0x2c2b0 ;  /* 0x0002c2b000067802 */ /* 0x000fc60000000f00 */
[----:B-1---5:R-:W-:Y:S05]  /*2c2a0*/  CALL.REL.NOINC `($_ZN7cutlass13device_kernelIN5flash19enable_sm80_to_sm89INS1_16FlashAttnBwdSm80INS1_25CollectiveMainloopBwdSm80ILi2ELi2EN4cute5tupleIJNS5_1CILi128EEES8_NS7_ILi64EEEEEENS_10bfloat16_tEfNS_4arch4Sm80ELb1ELb0ELb1ELb1ELb1ELb0ELb0ELb0ELi2ELi4ELi4ELi4ELb0EEENS1_24CollectiveEpilogueBwdGQAISA_fSD_Li256ELb1ELb1EEENS1_25SingleTileBwdLPTSchedulerILb1ELi128ELb1EEEEEEEEEvNT_6ParamsE$_ZN4cute3eso3ESOILb1ELb0EJNS_6LayoutINS_5tupleIJNS3_IJNS_1CILi1EEENS3_IJNS4_ILi2EEES6_EEEEEES6_NS4_ILi4EEEEEENS3_IJNS3_IJNS4_ILi0EEENS3_IJS5_S9_EEEEEES6_NS4_ILi8EEEEEEEENS_10ViewEngineIPjEEEEC2ERKSG_RKSJ_) ;  /* 0xfffdd5c000007944 */ /* 0x022fea0003c3ffff */
        /* <DEDUP_REMOVED lines=118> */
[----:B----45:R-:W-:Y:S05]  /*2ca10*/  CALL.REL.NOINC `($_ZN7cutlass13device_kernelIN5flash19enable_sm80_to_sm89INS1_16FlashAttnBwdSm80INS1_25CollectiveMainloopBwdSm80ILi2ELi2EN4cute5tupleIJNS5_1CILi128EEES8_NS7_ILi64EEEEEENS_10bfloat16_tEfNS_4arch4Sm80ELb1ELb0ELb1ELb1ELb1ELb0ELb0ELb0ELi2ELi4ELi4ELi4ELb0EEENS1_24CollectiveEpilogueBwdGQAISA_fSD_Li256ELb1ELb1EEENS1_25SingleTileBwdLPTSchedulerILb1ELi128ELb1EEEEEEEEEvNT_6ParamsE$_ZN4cute8smem_ptrIPN7cutlass10bfloat16_tEECI1NS_12iter_adaptorIS3_S4_EEES3_) ;  /* 0xfffded9000007944 */ /* 0x030fea0003c3ffff */
[----:B-1----:R1:W5:Y:S01]  /*2ca20*/  LDL.64 R2, [R1+0x758] ;  /* 0x0007580001027983 */ /* 0x0023620000100a00 */
[----:B------:R-:W-:-:S03]  /*2ca30*/  MOV R6, 0x2ca50 ;  /* 0x0002ca5000067802 */ /* 0x000fc60000000f00 */
[----:B-1---5:R-:W-:Y:S05]  /*2ca40*/  CALL.REL.NOINC `($_ZN7cutlass13device_kernelIN5flash19enable_sm80_to_sm89INS1_16FlashAttnBwdSm80INS1_25CollectiveMainloopBwdSm80ILi2ELi2EN4cute5tupleIJNS5_1CILi128EEES8_NS7_ILi64EEEEEENS_10bfloat16_tEfNS_4arch4Sm80ELb1ELb0ELb1ELb1ELb1ELb0ELb0ELb0ELi2ELi4ELi4ELi4ELb0EEENS1_24CollectiveEpilogueBwdGQAISA_fSD_Li256ELb1ELb1EEENS1_25SingleTileBwdLPTSchedulerILb1ELi128ELb1EEEEEEEEEvNT_6ParamsE$_ZN4cute3eso3ESOILb1ELb0EJNS_14ComposedLayoutINS_7SwizzleILi3ELi3ELi3EEENS_1CILj0EEENS_6LayoutINS_5tupleIJNS5_ILi64EEENS5_ILi128EEEEEENS8_IJNS5_ILi1EEES9_EEEEEEENS_10ViewEngineINS_8smem_ptrIPN7cutlass10bfloat16_tEEEEEEEC2ERKSF_RKSM_) ;  /* 0xfffdb39000007944 */ /* 0x022fea0003c3ffff */
[----:B-1----:R1:W5:Y:S01]  /*2ca50*/  LDL.64 R2, [R1+0x758] ;  /* 0x0007580001027983 */ /* 0x0023620000100a00 */
[----:B------:R-:W-:-:S03]  /*2ca60*/  MOV R6, 0x2ca80 ;  /* 0x0002ca8000067802 */ /* 0x000fc60000000f00 */
[----:B-1---5:R-:W-:Y:S05]  /*2ca70*/  CALL.REL.NOINC `($_ZN7cutlass13device_kernelIN5flash19enable_sm80_to_sm89INS1_16FlashAttnBwdSm80INS1_25CollectiveMainloopBwdSm80ILi2ELi2EN4cute5tupleIJNS5_1CILi128EEES8_NS7_ILi64EEEEEENS_10bfloat16_tEfNS_4arch4Sm80ELb1ELb0ELb1ELb1ELb1ELb0ELb0ELb0ELi2ELi4ELi4ELi4ELb0EEENS1_24CollectiveEpilogueBwdGQAISA_fSD_Li256ELb1ELb1EEENS1_25SingleTileBwdLPTSchedulerILb1ELi128ELb1EEEEEEEEEvNT_6ParamsE$_ZN4cute3eso3ESOILb1ELb0EJNS_14ComposedLayoutINS_7SwizzleILi3ELi3ELi3EEENS_1CILj0EEENS_6LayoutINS_5tupleIJNS8_IJNS8_IJNS5_ILi4EEENS5_ILi8EEEEEENS8_IJNS5_ILi2EEENS5_ILi1EEEEEEEEENS8_IJNS8_IJSC_SC_EEESB_EEEEEENS8_IJNS8_IJNS8_IJNS5_ILi128EEESD_EEENS8_IJSA_NS5_ILi0EEEEEEEEENS8_IJNS8_IJNS5_ILi64EEENS5_ILi512EEEEEENS8_IJNS5_ILi16EEENS5_ILi1024EEEEEEEEEEEEEEEENS_10ViewEngineINS_8smem_ptrIPN7cutlass10bfloat16_tEEEEEEEC2ERKSX_RKS14_) ;  /* 0xfffdb40000007944 */ /* 0x022fea0003c3ffff */
        /* <DEDUP_REMOVED lines=23> */
[----:B------:R2:W-:Y:S01]  /*2cbf0*/  STL [R14], R2 ;  /* 0x000000020e007387 */ /* 0x0005e20000100800 */
[----:B------:R-:W-:Y:S02]  /*2cc00*/  MOV R4, R58 ;  /* 0x0000003a00047202 */ /* 0x000fe40000000f00 */
[----:B------:R-:W-:Y:S01]  /*2cc10*/  MOV R8, 0x2cc40 ;  /* 0x0002cc4000087802 */ /* 0x000fe20000000f00 */
[----:B------:R2:W-:Y:S04]  /*2cc20*/  STL [R14+0x4], R3 ;  /* 0x000004030e007387 */ /* 0x0005e80000100800 */
[----:B-12---:R-:W-:Y:S05]  /*2cc30*/  CALL.REL.NOINC `($_ZN7cutlass13device_kernelIN5flash19enable_sm80_to_sm89INS1_16FlashAttnBwdSm80INS1_25CollectiveMainloopBwdSm80ILi2ELi2EN4cute5tupleIJNS5_1CILi128EEES8_NS7_ILi64EEEEEENS_10bfloat16_tEfNS_4arch4Sm80ELb1ELb0ELb1ELb1ELb1ELb0ELb0ELb0ELi2ELi4ELi4ELi4ELb0EEENS1_24CollectiveEpilogueBwdGQAISA_fSD_Li256ELb1ELb1EEENS1_25SingleTileBwdLPTSchedulerILb1ELi128ELb1EEEEEEEEEvNT_6ParamsE$_ZZN4cute12filter_tupleINS_5tupleIJNS1_IJiNS1_IJiNS_1CILi0EEEEEEEEENS1_IJNS_10UnderscoreENS1_IJS6_S6_EEEEEEEEES9_ZNS_4diceIS9_S9_EEDaRKT_RKT0_EUlRKT_RKT0_E_EEDaSD_SG_OT1_ENKUlDpSJ_E_clIJNS1_IJiiS3_EEENS1_IJEEEEEEDaSQ_) ;  /* 0xfffdee3000007944 */ /* 0x006fea0003c3ffff */
[----:B------:R-:W-:Y:S02]  /*2cc40*/  MOV R72, 0x2cc60 ;  /* 0x0002cc6000487802 */ /* 0x000fe40000000f00 */
[----:B-12--5:R-:W-:Y:S05]  /*2cc50*/  CALL.REL.NOINC `($_ZN7cutlass13device_kernelIN5flash19enable_sm80_to_sm89INS1_16FlashAttnBwdSm80INS1_25CollectiveMainloopBwdSm80ILi2ELi2EN4cute5tupleIJNS5_1CILi128EEES8_NS7_ILi64EEEEEENS_10bfloat16_tEfNS_4arch4Sm80ELb1ELb0ELb1ELb1ELb1ELb0ELb0ELb0ELi2ELi4ELi4ELi4ELb0EEENS1_24CollectiveEpilogueBwdGQAISA_fSD_Li256ELb1ELb1EEENS1_25SingleTileBwdLPTSchedulerILb1ELi128ELb1EEEEEEEEEvNT_6ParamsE$_ZZN4cute7idx2crdINS_5tupleIJiiNS_1CILi0EEEEEENS1_IJNS1_IJNS2_ILi4EEENS2_ILi8EEEEEENS2_ILi2EEENS2_ILi1EEEEEEEEDaRKT_RKT0_ENKUlRKT_RKT0_E_clIiS7_EEDaSJ_SM_) ;  /* 0xfffe2b6000007944 */ /* 0x026fea0003c3ffff */
[----:B------:R-:W-:Y:S02]  /*2cc60*/  MOV R2, 0x2cc80 ;  /* 0x0002cc8000027802 */ /* 0x000fe40000000f00 */
[----:B-1----:R-:W-:Y:S05]  /*2cc70*/  CALL.REL.NOINC `($_ZN7cutlass13device_kernelIN5flash19enable_sm80_to_sm89INS1_16FlashAttnBwdSm80INS1_25CollectiveMainloopBwdSm80ILi2ELi2EN4cute5tupleIJNS5_1CILi128EEES8_NS7_ILi64EEEEEENS_10bfloat16_tEfNS_4arch4Sm80ELb1ELb0ELb1ELb1ELb1ELb0ELb0ELb0ELi2ELi4ELi4ELi4ELb0EEENS1_24CollectiveEpilogueBwdGQAISA_fSD_Li256ELb1ELb1EEENS1_25SingleTileBwdLPTSchedulerILb1ELi128ELb1EEEEEEEEEvNT_6ParamsE$_ZZN4cute7idx2crdINS_5tupleIJiiNS_1CILi0EEEEEENS1_IJNS1_IJNS2_ILi4EEENS2_ILi8EEEEEENS2_ILi2EEENS2_ILi1EEEEEEEEDaRKT_RKT0_ENKUlRKT_RKT0_E_clIiS8_EEDaSJ_SM_) ;  /* 0xfffe2f6000007944 */ /* 0x002fea0003c3ffff */
[----:B------:R1:W-:Y:S01]  /*2cc80*/  STL [R14], R6 ;  /* 0x000000060e007387 */ /* 0x0003e20000100800 */
[----:B------:R-:W-:Y:S02]  /*2cc90*/  MOV R2, R58 ;  /* 0x0000003a00027202 */ /* 0x000fe40000000f00 */
[----:B------:R-:W-:-:S02]  /*2cca0*/  MOV R72, 0x2ccc0 ;  /* 0x0002ccc000487802 */ /* 0x000fc40000000f00 */
[----:B-1----:R-:W-:Y:S05]  /*2ccb0*/  CALL.REL.NOINC `($_ZN7cutlass13device_kernelIN5flash19enable_sm80_to_sm89INS1_16FlashAttnBwdSm80INS1_25CollectiveMainloopBwdSm80ILi2ELi2EN4cute5tupleIJNS5_1CILi128EEES8_NS7_ILi64EEEEEENS_10bfloat16_tEfNS_4arch4Sm80ELb1ELb0ELb1ELb1ELb1ELb0ELb0ELb0ELi2ELi4ELi4ELi4ELb0EEENS1_24CollectiveEpilogueBwdGQAISA_fSD_Li256ELb1ELb1EEENS1_25SingleTileBwdLPTSchedulerILb1ELi128ELb1EEEEEEEEEvNT_6ParamsE$_ZZN4cute9transformINS_5tupleIJiiNS_1CILi0EEEEEENS1_IJNS1_IJNS2_ILi4EEENS2_ILi8EEEEEENS2_ILi2EEENS2_ILi1EEEEEEZNS_7idx2crdIS4_SA_EEDaRKT_RKT0_EUlRKT_RKT0_E_EEDaSE_SH_OT1_ENKUlDpSK_E_clIJNS1_IJiiEEEiS3_EEEDaSR_) ;  /* 0xfffe364000007944 */ /* 0x002fea0003c3ffff */
[----:B------:R-:W-:Y:S02]  /*2ccc0*/  MOV R6, 0x2cce0 ;  /* 0x0002cce000067802 */ /* 0x000fe40000000f00 */
[----:B--2--5:R-:W-:Y:S05]  /*2ccd0*/  CALL.REL.NOINC `($_ZN7cutlass13device_kernelIN5flash19enable_sm80_to_sm89INS1_16FlashAttnBwdSm80INS1_25CollectiveMainloopBwdSm80ILi2ELi2EN4cute5tupleIJNS5_1CILi128EEES8_NS7_ILi64EEEEEENS_10bfloat16_tEfNS_4arch4Sm80ELb1ELb0ELb1ELb1ELb1ELb0ELb0ELb0ELi2ELi4ELi4ELi4ELb0EEENS1_24CollectiveEpilogueBwdGQAISA_fSD_Li256ELb1ELb1EEENS1_25SingleTileBwdLPTSchedulerILb1ELi128ELb1EEEEEEEEEvNT_6ParamsE$_ZZN4cute13to_mixed_bitsINS_5tupleIJNS1_IJNS_1CILi4EEENS2_ILi8EEEEEENS2_ILi2EEENS2_ILi1EEEEEENS1_IJNS1_IJNS2_ILi128EEENS2_ILi0EEEEEES4_SA_EEENS1_IJNS1_IJiiEEEiSA_EEEEEDaRKT_RKT0_RKT1_ENKUlRKT_RKT0_RKT1_E_clIS5_SB_SD_EEDaSQ_ST_SW_) ;  /* 0xfffdf81000007944 */ /* 0x024fea0003c3ffff */
[----:B------:R-:W-:Y:S02]  /*2cce0*/  MOV R6, 0x2cd00 ;  /* 0x0002cd0000067802 */ /* 0x000fe40000000f00 */
[----:B------:R-:W-:Y:S05]  /*2ccf0*/  CALL.REL.NOINC `($_ZN7cutlass13device_kernelIN5flash19enable_sm80_to_sm89INS1_16FlashAttnBwdSm80INS1_25CollectiveMainloopBwdSm80ILi2ELi2EN4cute5tupleIJNS5_1CILi128EEES8_NS7_ILi64EEEEEENS_10bfloat16_tEfNS_4arch4Sm80ELb1ELb0ELb1ELb1ELb1ELb0ELb0ELb0ELi2ELi4ELi4ELi4ELb0EEENS1_24CollectiveEpilogueBwdGQAISA_fSD_Li256ELb1ELb1EEENS1_25SingleTileBwdLPTSchedulerILb1ELi128ELb1EEEEEEEEEvNT_6ParamsE$_ZZN4cute13to_mixed_bitsINS_5tupleIJNS1_IJNS_1CILi4EEENS2_ILi8EEEEEENS2_ILi2EEENS2_ILi1EEEEEENS1_IJNS1_IJNS2_ILi128EEENS2_ILi0EEEEEES4_SA_EEENS1_IJNS1_IJiiEEEiSA_EEEEEDaRKT_RKT0_RKT1_ENKUlRKT_RKT0_RKT1_E_clIS6_S4_iEEDaSQ_ST_SW_) ;  /* 0xfffdf87000007944 */ /* 0x000fea0003c3ffff */
[----:B------:R-:W-:Y:S02]  /*2cd00*/  MOV R5, R2 ;  /* 0x0000000200057202 */ /* 0x000fe40000000f00 */
[----:B------:R-:W-:-:S02]  /*2cd10*/  MOV R2, 0x2cd30 ;  /* 0x0002cd3000027802 */ /* 0x000fc40000000f00 */
[----:B------:R-:W-:Y:S05]  /*2cd20*/  CALL.REL.NOINC `($_ZN7cutlass13device_kernelIN5flash19enable_sm80_to_sm89INS1_16FlashAttnBwdSm80INS1_25CollectiveMainloopBwdSm80ILi2ELi2EN4cute5tupleIJNS5_1CILi128EEES8_NS7_ILi64EEEEEENS_10bfloat16_tEfNS_4arch4Sm80ELb1ELb0ELb1ELb1ELb1ELb0ELb0ELb0ELi2ELi4ELi4ELi4ELb0EEENS1_24CollectiveEpilogueBwdGQAISA_fSD_Li256ELb1ELb1EEENS1_25SingleTileBwdLPTSchedulerILb1ELi128ELb1EEEEEEEEEvNT_6ParamsE$_ZZN4cute13to_mixed_bitsINS_5tupleIJNS1_IJNS_1CILi4EEENS2_ILi8EEEEEENS2_ILi2EEENS2_ILi1EEEEEENS1_IJNS1_IJNS2_ILi128EEENS2_ILi0EEEEEES4_SA_EEENS1_IJNS1_IJiiEEEiSA_EEEEEDaRKT_RKT0_RKT1_ENKUlDpRKT_E_clIJNS_9MixedBitsILj0ELj384EEENSU_ILj0ELj8EEENS2_ILj0EEEEEEDaSR_) ;  /* 0xfffdf78000007944 */ /* 0x000fea0003c3ffff */
        /* <DEDUP_REMOVED lines=13> */
[----:B-1----:R-:W-:Y:S05]  /*2ce00*/  CALL.REL.NOINC `($_ZN7cutlass13device_kernelIN5flash19enable_sm80_to_sm89INS1_16FlashAttnBwdSm80INS1_25CollectiveMainloopBwdSm80ILi2ELi2EN4cute5tupleIJNS5_1CILi128EEES8_NS7_ILi64EEEEEENS_10bfloat16_tEfNS_4arch4Sm80ELb1ELb0ELb1ELb1ELb1ELb0ELb0ELb0ELi2ELi4ELi4ELi4ELb0EEENS1_24CollectiveEpilogueBwdGQAISA_fSD_Li256ELb1ELb1EEENS1_25SingleTileBwdLPTSchedulerILb1ELi128ELb1EEEEEEEEEvNT_6ParamsE$_ZN4cute3eso3ESOILb1ELb0EJNS_1CILi8EEEiiEEC2ERKS3_RKiS8_) ;  /* 0xfffdb9d000007944 */ /* 0x002fea0003c3ffff */
[----:B-1----:R1:W5:Y:S01]  /*2ce10*/  LDL.64 R2, [R1+0x758] ;  /* 0x0007580001027983 */ /* 0x0023620000100a00 */
[----:B------:R-:W-:Y:S01]  /*2ce20*/  IMAD.MOV.U32 R5, RZ, RZ, 0x48 ;  /* 0x00000048ff057424 */ /* 0x000fe200078e00ff */
[----:B------:R-:W-:Y:S01]  /*2ce30*/  LOP3.LUT P0, RZ, R11, 0x8, RZ, 0xc0, !PT ;  /* 0x000000080bff7812 */ /* 0x000fe2000780c0ff */
[----:B------:R-:W-:Y:S01]  /*2ce40*/  IMAD.MOV.U32 R60, RZ, RZ, R23 ;  /* 0x000000ffff3c7224 */ /* 0x000fe200078e0017 */
[----:B------:R-:W-:-:S02]  /*2ce50*/  MOV R6, 0x2ce80 ;  /* 0x0002ce8000067802 */ /* 0x000fc40000000f00 */
[----:B------:R-:W-:-:S04]  /*2ce60*/  SEL R5, R5, 0x38, !P0 ;  /* 0x0000003805057807 */ /* 0x000fc80004000000 */
[----:B-1---5:R-:W-:Y:S05]  /*2ce70*/  CALL.REL.NOINC `($_ZN7cutlass13device_kernelIN5flash19enable_sm80_to_sm89INS1_16FlashAttnBwdSm80INS1_25CollectiveMainloopBwdSm80ILi2ELi2EN4cute5tupleIJNS5_1CILi128EEES8_NS7_ILi64EEEEEENS_10bfloat16_tEfNS_4arch4Sm80ELb1ELb0ELb1ELb1ELb1ELb0ELb0ELb0ELi2ELi4ELi4ELi4ELb0EEENS1_24CollectiveEpilogueBwdGQAISA_fSD_Li256ELb1ELb1EEENS1_25SingleTileBwdLPTSchedulerILb1ELi128ELb1EEEEEEEEEvNT_6ParamsE$_ZN4cute3eso3ESOILb0ELb1EJiNS_1CILi144EEENS2_ILi288EEEEEC2ERKiRKS3_RKS4_) ;  /* 0xfffdab3000007944 */ /* 0x022fea0003c3ffff */
[----:B-1----:R-:W2:Y:S01]  /*2ce80*/  LDL R4, [R1+0x758] ;  /* 0x0007580001047983 */ /* 0x002ea20000100800 */
[----:B------:R-:W-:Y:S01]  /*2ce90*/  IMAD.MOV.U32 R60, RZ, RZ, R23 ;  /* 0x000000ffff3c7224 */ /* 0x000fe200078e0017 */
[----:B------:R-:W-:Y:S02]  /*2cea0*/  MOV R70, R12 ;  /* 0x0000000c00467202 */ /* 0x000fe40000000f00 */
[----:B------:R-:W-:Y:S01]  /*2ceb0*/  MOV R6, 0x2cee0 ;  /* 0x0002cee000067802 */ /* 0x000fe20000000f00 */
[----:B--2---:R1:W-:Y:S04]  /*2cec0*/  STL [R1+0x790], R4 ;  /* 0x0007900401007387 */ /* 0x0043e80000100800 */
[----:B-1----:R-:W-:Y:S05]  /*2ced0*/  CALL.REL.NOINC `($_ZN7cutlass13device_kernelIN5flash19enable_sm80_to_sm89INS1_16FlashAttnBwdSm80INS1_25CollectiveMainloopBwdSm80ILi2ELi2EN4cute5tupleIJNS5_1CILi128EEES8_NS7_ILi64EEEEEENS_10bfloat16_tEfNS_4arch4Sm80ELb1ELb0ELb1ELb1ELb1ELb0ELb0ELb0ELi2ELi4ELi4ELi4ELb0EEENS1_24CollectiveEpilogueBwdGQAISA_fSD_Li256ELb1ELb1EEENS1_25SingleTileBwdLPTSchedulerILb1ELi128ELb1EEEEEEEEEvNT_6ParamsE$_ZN4cute3eso3ESOILb1ELb0EJNS_1CILi1EEENS_5tupleIJNS2_ILi8EEEiiEEENS2_ILi64EEENS4_IJiNS2_ILi144EEENS2_ILi288EEEEEENS2_ILi512EEEEEC2ERKS3_RKS6_RKS7_RKSA_RKSB_) ;  /* 0xfffdb3b000007944 */ /* 0x002fea0003c3ffff */
[----:B-1----:R1:W5:Y:S04]  /*2cee0*/  LDL R5, [R1+0x760] ;  /* 0x0007600001057983 */ /* 0x0023680000100800 */
[----:B------:R1:W5:Y:S01]  /*2cef0*/  LDL.64 R2, [R1+0x758] ;  /* 0x0007580001027983 */ /* 0x0003620000100a00 */
[----:B------:R-:W-:-:S02]  /*2cf00*/  MOV R60, R23 ;  /* 0x00000017003c7202 */ /* 0x000fc40000000f00 */
[----:B------:R-:W-:Y:S02]  /*2cf10*/  MOV R6, 0x2cf30 ;  /* 0x0002cf3000067802 */ /* 0x000fe40000000f00 */
[----:B-1---5:R-:W-:Y:S05]  /*2cf20*/  CALL.REL.NOINC `($_ZN7cutlass13device_kernelIN5flash19enable_sm80_to_sm89INS1_16FlashAttnBwdSm80INS1_25CollectiveMainloopBwdSm80ILi2ELi2EN4cute5tupleIJNS5_1CILi128EEES8_NS7_ILi64EEEEEENS_10bfloat16_tEfNS_4arch4Sm80ELb1ELb0ELb1ELb1ELb1ELb0ELb0ELb0ELi2ELi4ELi4ELi4ELb0EEENS1_24CollectiveEpilogueBwdGQAISA_fSD_Li256ELb1ELb1EEENS1_25SingleTileBwdLPTSchedulerILb1ELi128ELb1EEEEEEEEEvNT_6ParamsE$_ZN4cute5tupleIJNS0_IJNS_1CILi8EEENS0_IJNS1_ILi2EEES3_S3_EEENS1_ILi1EEES4_S5_EEENS0_IJS5_NS0_IJS2_iiEEENS1_ILi64EEENS0_IJiNS1_ILi144EEENS1_ILi288EEEEEENS1_ILi512EEEEEEEEC2ERKS6_RKSD_) ;  /* 0xfffde4c000007944 */ /* 0x022fea0003c3ffff */
[----:B------:R1:W5:Y:S04]  /*2cf30*/  LDL R6, [R1+0x760] ;  /* 0x0007600001067983 */ /* 0x0003680000100800 */
[----:B------:R1:W5:Y:S01]  /*2cf40*/  LDL.64 R2, [R1+0x758] ;  /* 0x0007580001027983 */ /* 0x0003620000100a00 */
[----:B------:R-:W-:-:S03]  /*2cf50*/  MOV R4, 0x2cf70 ;  /* 0x0002cf7000047802 */ /* 0x000fc60000000f00 */
[----:B-1---5:R-:W-:Y:S05]  /*2cf60*/  CALL.REL.NOINC `($_ZN7cutlass13device_kernelIN5flash19enable_sm80_to_sm89INS1_16FlashAttnBwdSm80INS1_25CollectiveMainloopBwdSm80ILi2ELi2EN4cute5tupleIJNS5_1CILi128EEES8_NS7_ILi64EEEEEENS_10bfloat16_tEfNS_4arch4Sm80ELb1ELb0ELb1ELb1ELb1ELb0ELb0ELb0ELi2ELi4ELi4ELi4ELb0EEENS1_24CollectiveEpilogueBwdGQAISA_fSD_Li256ELb1ELb1EEENS1_25SingleTileBwdLPTSchedulerILb1ELi128ELb1EEEEEEEEEvNT_6ParamsE$_ZZN4cute7flattenINS_5tupleIJNS_1CILi1EEENS1_IJNS2_ILi8EEEiiEEENS2_ILi64EEENS1_IJiNS2_ILi144EEENS2_ILi288EEEEEENS2_ILi512EEEEEEEEDaRKT_ENKUlRKT_E_clIS5_EEDaSH_) ;  /* 0xfffe27d000007944 */ /* 0x022fea0003c3ffff */
[----:B------:R1:W-:Y:S01]  /*2cf70*/  STL [R14], R2 ;  /* 0x000000020e007387 */ /* 0x0003e20000100800 */
[----:B------:R-:W-:Y:S02]  /*2cf80*/  MOV R5, R6 ;  /* 0x0000000600057202 */ /* 0x000fe40000000f00 */
[----:B------:R-:W-:Y:S01]  /*2cf90*/  MOV R4, 0x2cfc0 ;  /* 0x0002cfc000047802 */ /* 0x000fe20000000f00 */
[----:B------:R1:W-:Y:S04]  /*2cfa0*/  STL [R14+0x4], R3 ;  /* 0x000004030e007387 */ /* 0x0003e80000100800 */
[----:B-1----:R-:W-:Y:S05]  /*2cfb0*/  CALL.REL.NOINC `($_ZN7cutlass13device_kernelIN5flash19enable_sm80_to_sm89INS1_16FlashAttnBwdSm80INS1_25CollectiveMainloopBwdSm80ILi2ELi2EN4cute5tupleIJNS5_1CILi128EEES8_NS7_ILi64EEEEEENS_10bfloat16_tEfNS_4arch4Sm80ELb1ELb0ELb1ELb1ELb1ELb0ELb0ELb0ELi2ELi4ELi4ELi4ELb0EEENS1_24CollectiveEpilogueBwdGQAISA_fSD_Li256ELb1ELb1EEENS1_25SingleTileBwdLPTSchedulerILb1ELi128ELb1EEEEEEEEEvNT_6ParamsE$_ZZN4cute7flattenINS_5tupleIJNS_1CILi1EEENS1_IJNS2_ILi8EEEiiEEENS2_ILi64EEENS1_IJiNS2_ILi144EEENS2_ILi288EEEEEENS2_ILi512EEEEEEEEDaRKT_ENKUlRKT_E_clIS9_EEDaSH_) ;  /* 0xfffe27a000007944 */ /* 0x002fea0003c3ffff */
[----:B------:R1:W-:Y:S01]  /*2cfc0*/  STL [R1+0x794], R2 ;  /* 0x0007940201007387 */ /* 0x0003e20000100800 */
[----:B------:R-:W-:Y:S01]  /*2cfd0*/  IMAD.MOV.U32 R60, RZ, RZ, R58 ;  /* 0x000000ffff3c7224 */ /* 0x000fe200078e003a */
[----:B------:R-:W-:-:S02]  /*2cfe0*/  MOV R67, R42 ;  /* 0x0000002a00437202 */ /* 0x000fc40000000f00 */
[----:B------:R-:W-:Y:S02]  /*2cff0*/  MOV R4, 0x2d010 ;  /* 0x0002d01000047802 */ /* 0x000fe40000000f00 */
[----:B-1----:R-:W-:Y:S05]  /*2d000*/  CALL.REL.NOINC `($_ZN7cutlass13device_kernelIN5flash19enable_sm80_to_sm89INS1_16FlashAttnBwdSm80INS1_25CollectiveMainloopBwdSm80ILi2ELi2EN4cute5tupleIJNS5_1CILi128EEES8_NS7_ILi64EEEEEENS_10bfloat16_tEfNS_4arch4Sm80ELb1ELb0ELb1ELb1ELb1ELb0ELb0ELb0ELi2ELi4ELi4ELi4ELb0EEENS1_24CollectiveEpilogueBwdGQAISA_fSD_Li256ELb1ELb1EEENS1_25SingleTileBwdLPTSchedulerILb1ELi128ELb1EEEEEEEEEvNT_6ParamsE$_ZZN4cute12filter_tupleINS_5tupleIJNS_1CILi1EEENS1_IJNS2_ILi8EEEiiEEENS2_ILi64EEENS1_IJiNS2_ILi144EEENS2_ILi288EEEEEENS2_ILi512EEEEEEZNS_7flattenISB_EEDaRKT_EUlRKT_E_EEDaSF_OT0_ENKUlDpSI_E_clIJNS1_IJS3_EEES5_NS1_IJS6_EEES9_NS1_IJSA_EEEEEEDaSM_) ;  /* 0xfffdf03000007944 */ /* 0x002fea0003c3ffff */
[----:B------:R-:W-:Y:S02]  /*2d010*/  MOV R60, R23 ;  /* 0x00000017003c7202 */ /* 0x000fe40000000f00 */
[----:B------:R-:W-:Y:S02]  /*2d020*/  MOV R6, 0x2d040 ;  /* 0x0002d04000067802 */ /* 0x000fe40000000f00 */
[----:B--2--5:R-:W-:Y:S05]  /*2d030*/  CALL.REL.NOINC `($_ZN7cutlass13device_kernelIN5flash19enable_sm80_to_sm89INS1_16FlashAttnBwdSm80INS1_25CollectiveMainloopBwdSm80ILi2ELi2EN4cute5tupleIJNS5_1CILi128EEES8_NS7_ILi64EEEEEENS_10bfloat16_tEfNS_4arch4Sm80ELb1ELb0ELb1ELb1ELb1ELb0ELb0ELb0ELi2ELi4ELi4ELi4ELb0EEENS1_24CollectiveEpilogueBwdGQAISA_fSD_Li256ELb1ELb1EEENS1_25SingleTileBwdLPTSchedulerILb1ELi128ELb1EEEEEEEEEvNT_6ParamsE$_ZN4cute3eso3ESOILb0ELb1EJiNS_1CILi144EEENS2_ILi512EEEEEC2ERKiRKS3_RKS4_) ;  /* 0xfffda9c000007944 */ /* 0x024fea0003c3ffff */
[----:B------:R-:W2:Y:S01]  /*2d040*/  LDL R6, [R1+0x758] ;  /* 0x0007580001067983 */ /* 0x000ea20000100800 */
[----:B-1----:R-:W-:Y:S01]  /*2d050*/  IMAD.MOV.U32 R4, RZ, RZ, R44 ;  /* 0x000000ffff047224 */ /* 0x002fe200078e002c */
[----:B------:R-:W-:Y:S02]  /*2d060*/  MOV R60, R23 ;  /* 0x00000017003c7202 */ /* 0x000fe40000000f00 */
[----:B------:R-:W-:Y:S01]  /*2d070*/  MOV R8, 0x2d0a0 ;  /* 0x0002d0a000087802 */ /* 0x000fe20000000f00 */
[----:B--2---:R1:W-:Y:S04]  /*2d080*/  STL [R1+0x11ec], R6 ;  /* 0x0011ec0601007387 */ /* 0x0043e80000100800 */
[----:B-1----:R-:W-:Y:S05]  /*2d090*/  CALL.REL.NOINC `($_ZN7cutlass13device_kernelIN5flash19enable_sm80_to_sm89INS1_16FlashAttnBwdSm80INS1_25CollectiveMainloopBwdSm80ILi2ELi2EN4cute5tupleIJNS5_1CILi128EEES8_NS7_ILi64EEEEEENS_10bfloat16_tEfNS_4arch4Sm80ELb1ELb0ELb1ELb1ELb1ELb0ELb0ELb0ELi2ELi4ELi4ELi4ELb0EEENS1_24CollectiveEpilogueBwdGQAISA_fSD_Li256ELb1ELb1EEENS1_25SingleTileBwdLPTSchedulerILb1ELi128ELb1EEEEEEEEEvNT_6ParamsE$_ZN4cute3eso3ESOILb0ELb0EJiiNS_1CILi144EEENS2_ILi512EEEEEC2ERKiS7_RKS3_RKS4_) ;  /* 0xfffda24000007944 */ /* 0x002fea0003c3ffff */
[----:B-1----:R-:W2:Y:S01]  /*2d0a0*/  LDL.64 R4, [R1+0x758] ;  /* 0x0007580001047983 */ /* 0x002ea20000100a00 */
[----:B------:R-:W-:Y:S01]  /*2d0b0*/  IMAD.MOV.U32 R3, RZ, RZ, R16 ;  /* 0x000000ffff037224 */ /* 0x000fe200078e0010 */
[----:B------:R-:W-:Y:S01]  /*2d0c0*/  MOV R8, R43 ;  /* 0x0000002b00087202 */ /* 0x000fe20000000f00 */
[----:B------:R-:W-:Y:S01]  /*2d0d0*/  IMAD.MOV.U32 R67, RZ, RZ, R23 ;  /* 0x000000ffff437224 */ /* 0x000fe200078e0017 */
[----:B------:R-:W-:Y:S01]  /*2d0e0*/  MOV R6, 0x2d110 ;  /* 0x0002d11000067802 */ /* 0x000fe20000000f00 */
[----:B--2---:R1:W-:Y:S04]  /*2d0f0*/  STL.64 [R1+0x788], R4 ;  /* 0x0007880401007387 */ /* 0x0043e80000100a00 */
[----:B-1----:R-:W-:Y:S05]  /*2d100*/  CALL.REL.NOINC `($_ZN7cutlass13device_kernelIN5flash19enable_sm80_to_sm89INS1_16FlashAttnBwdSm80INS1_25CollectiveMainloopBwdSm80ILi2ELi2EN4cute5tupleIJNS5_1CILi128EEES8_NS7_ILi64EEEEEENS_10bfloat16_tEfNS_4arch4Sm80ELb1ELb0ELb1ELb1ELb1ELb0ELb0ELb0ELi2ELi4ELi4ELi4ELb0EEENS1_24CollectiveEpilogueBwdGQAISA_fSD_Li256ELb1ELb1EEENS1_25SingleTileBwdLPTSchedulerILb1ELi128ELb1EEEEEEEEEvNT_6ParamsE$_ZN4cute3eso3ESOILb0ELb0EJiiiNS_1CILi144EEENS2_ILi512EEEEEC2ERKiS7_S7_RKS3_RKS4_) ;  /* 0xfffda48000007944 */ /* 0x002fea0003c3ffff */
        /* <DEDUP_REMOVED lines=9> */
[----:B-1----:R-:W-:Y:S05]  /*2d1a0*/  CALL.REL.NOINC `($_ZN7cutlass13device_kernelIN5flash19enable_sm80_to_sm89INS1_16FlashAttnBwdSm80INS1_25CollectiveMainloopBwdSm80ILi2ELi2EN4cute5tupleIJNS5_1CILi128EEES8_NS7_ILi64EEEEEENS_10bfloat16_tEfNS_4arch4Sm80ELb1ELb0ELb1ELb1ELb1ELb0ELb0ELb0ELi2ELi4ELi4ELi4ELb0EEENS1_24CollectiveEpilogueBwdGQAISA_fSD_Li256ELb1ELb1EEENS1_25SingleTileBwdLPTSchedulerILb1ELi128ELb1EEEEEEEEEvNT_6ParamsE$_ZN4cute3eso3ESOILb1ELb0EJNS_1CILi8EEEiiiNS2_ILi144EEENS2_ILi512EEEEEC2ERKS3_RKiSA_SA_RKS4_RKS5_) ;  /* 0xfffdb6a000007944 */ /* 0x002fea0003c3ffff */
        /* <DEDUP_REMOVED lines=8> */
[----:B-1----:R-:W-:Y:S05]  /*2d230*/  CALL.REL.NOINC `($_ZN7cutlass13device_kernelIN5flash19enable_sm80_to_sm89INS1_16FlashAttnBwdSm80INS1_25CollectiveMainloopBwdSm80ILi2ELi2EN4cute5tupleIJNS5_1CILi128EEES8_NS7_ILi64EEEEEENS_10bfloat16_tEfNS_4arch4Sm80ELb1ELb0ELb1ELb1ELb1ELb0ELb0ELb0ELi2ELi4ELi4ELi4ELb0EEENS1_24CollectiveEpilogueBwdGQAISA_fSD_Li256ELb1ELb1EEENS1_25SingleTileBwdLPTSchedulerILb1ELi128ELb1EEEEEEEEEvNT_6ParamsE$_ZN4cute3eso3ESOILb1ELb0EJNS_1CILi1EEEiiiNS2_ILi144EEENS2_ILi512EEEEEC2ERKS3_RKiSA_SA_RKS4_RKS5_) ;  /* 0xfffdb19000007944 */ /* 0x002fea0003c3ffff */
[----:B-1----:R1:W5:Y:S04]  /*2d240*/  LDL R5, [R1+0x760] ;  /* 0x0007600001057983 */ /* 0x0023680000100800 */
[----:B------:R1:W5:Y:S01]  /*2d250*/  LDL.64 R2, [R1+0x758] ;  /* 0x0007580001027983 */ /* 0x0003620000100a00 */
[----:B------:R-:W-:-:S02]  /*2d260*/  MOV R59, R23 ;  /* 0x00000017003b7202 */ /* 0x000fc40000000f00 */
[----:B------:R-:W-:Y:S02]  /*2d270*/  MOV R6, 0x2d290 ;  /* 0x0002d29000067802 */ /* 0x000fe40000000f00 */
[----:B-1---5:R-:W-:Y:S05]  /*2d280*/  CALL.REL.NOINC `($_ZN7cutlass13device_kernelIN5flash19enable_sm80_to_sm89INS1_16FlashAttnBwdSm80INS1_25CollectiveMainloopBwdSm80ILi2ELi2EN4cute5tupleIJNS5_1CILi128EEES8_NS7_ILi64EEEEEENS_10bfloat16_tEfNS_4arch4Sm80ELb1ELb0ELb1ELb1ELb1ELb0ELb0ELb0ELi2ELi4ELi4ELi4ELb0EEENS1_24CollectiveEpilogueBwdGQAISA_fSD_Li256ELb1ELb1EEENS1_25SingleTileBwdLPTSchedulerILb1ELi128ELb1EEEEEEEEEvNT_6ParamsE$_ZN4cute5tupleIJNS0_IJNS_1CILi16EEENS1_ILi2EEES3_S3_NS1_ILi4EEES3_EEENS0_IJNS1_ILi1EEEiiiNS1_ILi144EEENS1_ILi512EEEEEEEEC2ERKS5_RKS9_) ;  /* 0xfffdde6000007944 */ /* 0x022fea0003c3ffff */
        /* <DEDUP_REMOVED lines=11> */
[----:B-1----:R-:W-:Y:S05]  /*2d340*/  CALL.REL.NOINC `($_ZN7cutlass13device_kernelIN5flash19enable_sm80_to_sm89INS1_16FlashAttnBwdSm80INS1_25CollectiveMainloopBwdSm80ILi2ELi2EN4cute5tupleIJNS5_1CILi128EEES8_NS7_ILi64EEEEEENS_10bfloat16_tEfNS_4arch4Sm80ELb1ELb0ELb1ELb1ELb1ELb0ELb0ELb0ELi2ELi4ELi4ELi4ELb0EEENS1_24CollectiveEpilogueBwdGQAISA_fSD_Li256ELb1ELb1EEENS1_25SingleTileBwdLPTSchedulerILb1ELi128ELb1EEEEEEEEEvNT_6ParamsE$_ZZN4cute6detail16composition_implINS_5tupleIJNS_1CILi16EEENS3_ILi2EEES5_S5_NS3_ILi4EEES5_EEENS2_IJNS3_ILi1EEEiiiNS3_ILi144EEENS3_ILi512EEEEEENS2_IJNS2_IJS5_S5_EEES6_NS3_ILi8EEEEEENS2_IJNS2_IJNS3_ILi64EEESA_EEES4_NS3_ILi1024EEEEEEEEDaRKT_RKT0_RKT1_RKT2_ENKUlRKT_RKT0_E_clISC_SG_EEDaSX_S10_) ;  /* 0xfffe028000007944 */ /* 0x002fea0003c3ffff */
[----:B------:R-:W-:Y:S01]  /*2d350*/  IMAD.MOV.U32 R3, RZ, RZ, R17 ;  /* 0x000000ffff037224 */ /* 0x000fe200078e0011 */
[----:B------:R-:W-:Y:S01]  /*2d360*/  MOV R5, R47 ;  /* 0x0000002f00057202 */ /* 0x000fe20000000f00 */
[----:B------:R-:W-:Y:S01]  /*2d370*/  IMAD.MOV.U32 R2, RZ, RZ, R42 ;  /* 0x000000ffff027224 */ /* 0x000fe200078e002a */
[----:B------:R-:W-:-:S02]  /*2d380*/  MOV R17, R58 ;  /* 0x0000003a00117202 */ /* 0x000fc40000000f00 */
[----:B------:R-:W-:Y:S02]  /*2d390*/  MOV R16, 0x2d3b0 ;  /* 0x0002d3b000107802 */ /* 0x000fe40000000f00 */
[----:B-1---5:R-:W-:Y:S05]  /*2d3a0*/  CALL.REL.NOINC `($_ZN7cutlass13device_kernelIN5flash19enable_sm80_to_sm89INS1_16FlashAttnBwdSm80INS1_25CollectiveMainloopBwdSm80ILi2ELi2EN4cute5tupleIJNS5_1CILi128EEES8_NS7_ILi64EEEEEENS_10bfloat16_tEfNS_4arch4Sm80ELb1ELb0ELb1ELb1ELb1ELb0ELb0ELb0ELi2ELi4ELi4ELi4ELb0EEENS1_24CollectiveEpilogueBwdGQAISA_fSD_Li256ELb1ELb1EEENS1_25SingleTileBwdLPTSchedulerILb1ELi128ELb1EEEEEEEEEvNT_6ParamsE$_ZZN4cute6detail16composition_implINS_5tupleIJNS_1CILi16EEENS3_ILi2EEES5_S5_NS3_ILi4EEES5_EEENS2_IJNS3_ILi1EEEiiiNS3_ILi144EEENS3_ILi512EEEEEENS2_IJNS2_IJS5_S5_EEES6_NS3_ILi8EEEEEENS2_IJNS2_IJNS3_ILi64EEESA_EEES4_NS3_ILi1024EEEEEEEEDaRKT_RKT0_RKT1_RKT2_ENKUlRKT_RKT0_E_clIS6_S4_EEDaSX_S10_) ;  /* 0xfffdffa000007944 */ /* 0x022fea0003c3ffff */
[----:B-----5:R2:W-:Y:S01]  /*2d3b0*/  STL.64 [R1+0x770], R2 ;  /* 0x0007700201007387 */ /* 0x0205e20000100a00 */
[----:B------:R-:W-:Y:S01]  /*2d3c0*/  IMAD.MOV.U32 R60, RZ, RZ, R23 ;  /* 0x000000ffff3c7224 */ /* 0x000fe200078e0017 */
[----:B------:R-:W-:Y:S02]  /*2d3d0*/  MOV R67, R22 ;  /* 0x0000001600437202 */ /* 0x000fe40000000f00 */
[----:B------:R-:W-:Y:S02]  /*2d3e0*/  MOV R4, 0x2d400 ;  /* 0x0002d40000047802 */ /* 0x000fe40000000f00 */
[----:B-12---:R-:W-:Y:S05]  /*2d3f0*/  CALL.REL.NOINC `($_ZN7cutlass13device_kernelIN5flash19enable_sm80_to_sm89INS1_16FlashAttnBwdSm80INS1_25CollectiveMainloopBwdSm80ILi2ELi2EN4cute5tupleIJNS5_1CILi128EEES8_NS7_ILi64EEEEEENS_10bfloat16_tEfNS_4arch4Sm80ELb1ELb0ELb1ELb1ELb1ELb0ELb0ELb0ELi2ELi4ELi4ELi4ELb0EEENS1_24CollectiveEpilogueBwdGQAISA_fSD_Li256ELb1ELb1EEENS1_25SingleTileBwdLPTSchedulerILb1ELi128ELb1EEEEEEEEEvNT_6ParamsE$_ZN4cute3eso3ESOILb0ELb0EJNS_5tupleIJiNS_1CILi512EEEEEENS2_IJiiEEENS3_ILi1024EEEEEC2ERKS5_RKS6_RKS7_) ;  /* 0xfffd918000007944 */ /* 0x006fea0003c3ffff */
[----:B------:R2:W5:Y:S04]  /*2d400*/  LDL R5, [R1+0x760] ;  /* 0x0007600001057983 */ /* 0x0005680000100800 */
[----:B-1----:R2:W5:Y:S01]  /*2d410*/  LDL.64 R2, [R1+0x758] ;  /* 0x0007580001027983 */ /* 0x0025620000100a00 */
[----:B------:R-:W-:Y:S02]  /*2d420*/  MOV R60, R23 ;  /* 0x00000017003c7202 */ /* 0x000fe40000000f00 */
[----:B------:R-:W-:-:S02]  /*2d430*/  MOV R6, 0x2d450 ;  /* 0x0002d45000067802 */ /* 0x000fc40000000f00 */
[----:B--2--5:R-:W-:Y:S05]  /*2d440*/  CALL.REL.NOINC `($_ZN7cutlass13device_kernelIN5flash19enable_sm80_to_sm89INS1_16FlashAttnBwdSm80INS1_25CollectiveMainloopBwdSm80ILi2ELi2EN4cute5tupleIJNS5_1CILi128EEES8_NS7_ILi64EEEEEENS_10bfloat16_tEfNS_4arch4Sm80ELb1ELb0ELb1ELb1ELb1ELb0ELb0ELb0ELi2ELi4ELi4ELi4ELb0EEENS1_24CollectiveEpilogueBwdGQAISA_fSD_Li256ELb1ELb1EEENS1_25SingleTileBwdLPTSchedulerILb1ELi128ELb1EEEEEEEEEvNT_6ParamsE$_ZN4cute5tupleIJNS0_IJNS0_IJNS_1CILi2EEES2_EEES3_NS1_ILi8EEEEEENS0_IJNS0_IJiNS1_ILi512EEEEEENS0_IJiiEEENS1_ILi1024EEEEEEEEC2ERKS5_RKSA_) ;  /* 0xfffdda6000007944 */ /* 0x024fea0003c3ffff */
        /* <DEDUP_REMOVED lines=9> */
[----:B-1---5:R-:W-:Y:S05]  /*2d4e0*/  CALL.REL.NOINC `($_ZN7cutlass13device_kernelIN5flash19enable_sm80_to_sm89INS1_16FlashAttnBwdSm80INS1_25CollectiveMainloopBwdSm80ILi2ELi2EN4cute5tupleIJNS5_1CILi128EEES8_NS7_ILi64EEEEEENS_10bfloat16_tEfNS_4arch4Sm80ELb1ELb0ELb1ELb1ELb1ELb0ELb0ELb0ELi2ELi4ELi4ELi4ELb0EEENS1_24CollectiveEpilogueBwdGQAISA_fSD_Li256ELb1ELb1EEENS1_25SingleTileBwdLPTSchedulerILb1ELi128ELb1EEEEEEEEEvNT_6ParamsE$_ZN4cute3eso3ESOILb0ELb0EJNS_6LayoutINS_5tupleIJNS3_IJNS_1CILi2EEES5_EEES6_NS4_ILi8EEEEEENS3_IJNS3_IJiNS4_ILi512EEEEEENS3_IJiiEEENS4_ILi1024EEEEEEEEjEEC2ERKSE_RKj) ;  /* 0xfffd945000007944 */ /* 0x022fea0003c3ffff */
[----:B------:R-:W2:Y:S04]  /*2d4f0*/  LDL.64 R16, [R1+0x760] ;  /* 0x0007600001107983 */ /* 0x000ea80000100a00 */
[----:B-1----:R1:W5:Y:S01]  /*2d500*/  LDL.64 R4, [R1+0x758] ;  /* 0x0007580001047983 */ /* 0x0023620000100a00 */
[----:B------:R-:W-:Y:S02]  /*2d510*/  MOV R9, R23 ;  /* 0x0000001700097202 */ /* 0x000fe40000000f00 */
[----:B------:R-:W-:Y:S01]  /*2d520*/  MOV R8, 0x2d550 ;  /* 0x0002d55000087802 */ /* 0x000fe20000000f00 */
[----:B--2---:R-:W-:-:S04]  /*2d530*/  IMAD.WIDE.U32 R2, R17, 0x2, R50 ;  /* 0x0000000211027825 */ /* 0x004fc800078e0032 */
[----:B-1---5:R-:W-:Y:S05]  /*2d540*/  CALL.REL.NOINC `($_ZN7cutlass13device_kernelIN5flash19enable_sm80_to_sm89INS1_16FlashAttnBwdSm80INS1_25CollectiveMainloopBwdSm80ILi2ELi2EN4cute5tupleIJNS5_1CILi128EEES8_NS7_ILi64EEEEEENS_10bfloat16_tEfNS_4arch4Sm80ELb1ELb0ELb1ELb1ELb1ELb0ELb0ELb0ELi2ELi4ELi4ELi4ELb0EEENS1_24CollectiveEpilogueBwdGQAISA_fSD_Li256ELb1ELb1EEENS1_25SingleTileBwdLPTSchedulerILb1ELi128ELb1EEEEEEEEEvNT_6ParamsE$_ZN4cute8smem_ptrIPN7cutlass10bfloat16_tEECI1NS_12iter_adaptorIS3_S4_EEES3_) ;  /* 0xfffde26000007944 */ /* 0x022fea0003c3ffff */
[----:B-1----:R-:W2:Y:S01]  /*2d550*/  LDL.64 R2, [R1+0x758] ;  /* 0x0007580001027983 */ /* 0x002ea20000100a00 */
[----:B------:R-:W-:Y:S01]  /*2d560*/  IMAD.MOV.U32 R60, RZ, RZ, R23 ;  /* 0x000000ffff3c7224 */ /* 0x000fe200078e0017 */
[----:B------:R-:W-:-:S02]  /*2d570*/  MOV R67, R22 ;  /* 0x0000001600437202 */ /* 0x000fc40000000f00 */
[----:B------:R-:W-:Y:S01]  /*2d580*/  MOV R6, 0x2d5b0 ;  /* 0x0002d5b000067802 */ /* 0x000fe20000000f00 */
[----:B--2---:R1:W-:Y:S04]  /*2d590*/  STL.64 [R1+0x770], R2 ;  /* 0x0007700201007387 */ /* 0x0043e80000100a00 */
[----:B-1----:R-:W-:Y:S05]  /*2d5a0*/  CALL.REL.NOINC `($_ZN7cutlass13device_kernelIN5flash19enable_sm80_to_sm89INS1_16FlashAttnBwdSm80INS1_25CollectiveMainloopBwdSm80ILi2ELi2EN4cute5tupleIJNS5_1CILi128EEES8_NS7_ILi64EEEEEENS_10bfloat16_tEfNS_4arch4Sm80ELb1ELb0ELb1ELb1ELb1ELb0ELb0ELb0ELi2ELi4ELi4ELi4ELb0EEENS1_24CollectiveEpilogueBwdGQAISA_fSD_Li256ELb1ELb1EEENS1_25SingleTileBwdLPTSchedulerILb1ELi128ELb1EEEEEEEEEvNT_6ParamsE$_ZN4cute3eso3ESOILb0ELb0EJNS_6LayoutINS_5tupleIJNS3_IJNS_1CILi2EEES5_EEES6_NS4_ILi8EEEEEENS3_IJNS3_IJiNS4_ILi512EEEEEENS3_IJiiEEENS4_ILi1024EEEEEEEENS_10ViewEngineINS_8smem_ptrIPN7cutlass10bfloat16_tEEEEEEEC2ERKSE_RKSL_) ;  /* 0xfffd930000007944 */ /* 0x002fea0003c3ffff */
[----:B-1----:R1:W5:Y:S04]  /*2d5b0*/  LDL R5, [R1+0x75c] ;  /* 0x00075c0001057983 */ /* 0x0023680000100800 */
[----:B------:R1:W5:Y:S01]  /*2d5c0*/  LDL R3, [R1+0x760] ;  /* 0x0007600001037983 */ /* 0x0003620000100800 */
[----:B------:R-:W-:-:S03]  /*2d5d0*/  MOV R4, 0x2d5f0 ;  /* 0x0002d5f000047802 */ /* 0x000fc60000000f00 */
[----:B-1---5:R-:W-:Y:S05]  /*2d5e0*/  CALL.REL.NOINC `($_ZN7cutlass13device_kernelIN5flash19enable_sm80_to_sm89INS1_16FlashAttnBwdSm80INS1_25CollectiveMainloopBwdSm80ILi2ELi2EN4cute5tupleIJNS5_1CILi128EEES8_NS7_ILi64EEEEEENS_10bfloat16_tEfNS_4arch4Sm80ELb1ELb0ELb1ELb1ELb1ELb0ELb0ELb0ELi2ELi4ELi4ELi4ELb0EEENS1_24CollectiveEpilogueBwdGQAISA_fSD_Li256ELb1ELb1EEENS1_25SingleTileBwdLPTSchedulerILb1ELi128ELb1EEEEEEEEEvNT_6ParamsE$_ZZN4cute4takeILi1ELi3ENS_5tupleIJNS1_IJiNS_1CILi512EEEEEENS1_IJiiEEENS2_ILi1024EEEEEEEEDaRKT1_ENKUlDpRKT_E_clIJS5_S6_EEEDaSE_) ;  /* 0xfffdf95000007944 */ /* 0x022fea0003c3ffff */
[----:B------:R-:W-:Y:S02]  /*2d5f0*/  MOV R4, 0x2d610 ;  /* 0x0002d61000047802 */ /* 0x000fe40000000f00 */
[----:B-1---5:R-:W-:Y:S05]  /*2d600*/  CALL.REL.NOINC `($_ZN7cutlass13device_kernelIN5flash19enable_sm80_to_sm89INS1_16FlashAttnBwdSm80INS1_25CollectiveMainloopBwdSm80ILi2ELi2EN4cute5tupleIJNS5_1CILi128EEES8_NS7_ILi64EEEEEENS_10bfloat16_tEfNS_4arch4Sm80ELb1ELb0ELb1ELb1ELb1ELb0ELb0ELb0ELi2ELi4ELi4ELi4ELb0EEENS1_24CollectiveEpilogueBwdGQAISA_fSD_Li256ELb1ELb1EEENS1_25SingleTileBwdLPTSchedulerILb1ELi128ELb1EEEEEEEEEvNT_6ParamsE$_ZZN4cute16flatten_to_tupleINS_5tupleIJNS1_IJiiEEENS_1CILi1024EEEEEEEEDaRKT_ENKUlRKT_E_clIS2_EEDaSB_) ;  /* 0xfffdf44000007944 */ /* 0x022fea0003c3ffff */
[----:B------:R1:W-:Y:S01]  /*2d610*/  STL [R14], R2 ;  /* 0x000000020e007387 */ /* 0x0003e20000100800 */
[----:B------:R-:W-:Y:S02]  /*2d620*/  MOV R60, R58 ;  /* 0x0000003a003c7202 */ /* 0x000fe40000000f00 */
[----:B------:R-:W-:Y:S01]  /*2d630*/  MOV R4, 0x2d660 ;  /* 0x0002d66000047802 */ /* 0x000fe20000000f00 */
[----:B------:R1:W-:Y:S04]  /*2d640*/  STL [R14+0x4], R3 ;  /* 0x000004030e007387 */ /* 0x0003e80000100800 */
[----:B-1----:R-:W-:Y:S05]  /*2d650*/  CALL.REL.NOINC `($_ZN7cutlass13device_kernelIN5flash19enable_sm80_to_sm89INS1_16FlashAttnBwdSm80INS1_25CollectiveMainloopBwdSm80ILi2ELi2EN4cute5tupleIJNS5_1CILi128EEES8_NS7_ILi64EEEEEENS_10bfloat16_tEfNS_4arch4Sm80ELb1ELb0ELb1ELb1ELb1ELb0ELb0ELb0ELi2ELi4ELi4ELi4ELb0EEENS1_24CollectiveEpilogueBwdGQAISA_fSD_Li256ELb1ELb1EEENS1_25SingleTileBwdLPTSchedulerILb1ELi128ELb1EEEEEEEEEvNT_6ParamsE$_ZZN4cute12filter_tupleINS_5tupleIJNS1_IJiiEEENS_1CILi1024EEEEEEZNS_16flatten_to_tupleIS5_EEDaRKT_EUlRKT_E_EEDaS9_OT0_ENKUlDpSC_E_clIJS2_NS1_IJS4_EEEEEEDaSG_) ;  /* 0xfffde4b000007944 */ /* 0x002fea0003c3ffff */
        /* <DEDUP_REMOVED lines=22> */
[----:B--2--5:R-:W-:Y:S05]  /*2d7c0*/  CALL.REL.NOINC `($_ZN7cutlass13device_kernelIN5flash19enable_sm80_to_sm89INS1_16FlashAttnBwdSm80INS1_25CollectiveMainloopBwdSm80ILi2ELi2EN4cute5tupleIJNS5_1CILi128EEES8_NS7_ILi64EEEEEENS_10bfloat16_tEfNS_4arch4Sm80ELb1ELb0ELb1ELb1ELb1ELb0ELb0ELb0ELi2ELi4ELi4ELi4ELb0EEENS1_24CollectiveEpilogueBwdGQAISA_fSD_Li256ELb1ELb1EEENS1_25SingleTileBwdLPTSchedulerILb1ELi128ELb1EEEEEEEEEvNT_6ParamsE$_ZN4cute3eso3ESOILb1ELb0EJNS_10UnderscoreES2_S2_iEEC2ERKS2_S5_S5_RKi) ;  /* 0xfffda3a000007944 */ /* 0x024fea0003c3ffff */
[----:B------:R-:W-:Y:S01]  /*2d7d0*/  ULDC.64 UR4, c[0x0][0x118] ;  /* 0x0000460000047ab9 */ /* 0x000fe20000000a00 */
[----:B------:R2:W5:Y:S04]  /*2d7e0*/  LDL R5, [R1+0x758] ;  /* 0x0007580001057983 */ /* 0x0005680000100800 */
[----:B-1----:R2:W5:Y:S01]  /*2d7f0*/  LD.E R3, [R10.64] ;  /* 0x000000040a037980 */ /* 0x002562000c101900 */
[----:B------:R-:W-:-:S03]  /*2d800*/  MOV R4, 0x2d820 ;  /* 0x0002d82000047802 */ /* 0x000fc60000000f00 */
[----:B--2--5:R-:W-:Y:S05]  /*2d810*/  CALL.REL.NOINC `($_ZN7cutlass13device_kernelIN5flash19enable_sm80_to_sm89INS1_16FlashAttnBwdSm80INS1_25CollectiveMainloopBwdSm80ILi2ELi2EN4cute5tupleIJNS5_1CILi128EEES8_NS7_ILi64EEEEEENS_10bfloat16_tEfNS_4arch4Sm80ELb1ELb0ELb1ELb1ELb1ELb0ELb0ELb0ELi2ELi4ELi4ELi4ELb0EEENS1_24CollectiveEpilogueBwdGQAISA_fSD_Li256ELb1ELb1EEENS1_25SingleTileBwdLPTSchedulerILb1ELi128ELb1EEEEEEEEEvNT_6ParamsE$_ZZN4cute5sliceINS_5tupleIJNS_10UnderscoreES2_S2_iEEENS1_IJNS1_IJNS_1CILi1EEENS4_ILi0EEEEEEiNS4_ILi1024EEENS4_ILi8192EEEEEEEEDaRKT_RKT0_ENKUlRKT_RKT0_E_clIS2_iEEDaSJ_SM_) ;  /* 0xfffdf8e000007944 */ /* 0x024fea0003c3ffff */
[----:B------:R-:W-:Y:S02]  /*2d820*/  MOV R4, 0x2d840 ;  /* 0x0002d84000047802 */ /* 0x000fe40000000f00 */
[----:B-1---5:R-:W-:Y:S05]  /*2d830*/  CALL.REL.NOINC `($_ZN7cutlass13device_kernelIN5flash19enable_sm80_to_sm89INS1_16FlashAttnBwdSm80INS1_25CollectiveMainloopBwdSm80ILi2ELi2EN4cute5tupleIJNS5_1CILi128EEES8_NS7_ILi64EEEEEENS_10bfloat16_tEfNS_4arch4Sm80ELb1ELb0ELb1ELb1ELb1ELb0ELb0ELb0ELi2ELi4ELi4ELi4ELb0EEENS1_24CollectiveEpilogueBwdGQAISA_fSD_Li256ELb1ELb1EEENS1_25SingleTileBwdLPTSchedulerILb1ELi128ELb1EEEEEEEEEvNT_6ParamsE$_ZZN4cute12filter_tupleINS_5tupleIJNS_10UnderscoreES2_S2_iEEENS1_IJNS1_IJNS_1CILi1EEENS4_ILi0EEEEEEiNS4_ILi1024EEENS4_ILi8192EEEEEEZNS_5sliceIS3_SA_EEDaRKT_RKT0_EUlRKT_RKT0_E_EEDaSE_SH_OT1_ENKUlDpSK_E_clIJNS1_IJS7_EEENS1_IJiEEENS1_IJS8_EEENS1_IJEEEEEEDaSR_) ;  /* 0xfffde52000007944 */ /* 0x022fea0003c3ffff */
[----:B------:R-:W-:Y:S02]  /*2d840*/  MOV R4, 0x2d860 ;  /* 0x0002d86000047802 */ /* 0x000fe40000000f00 */
[----:B-1---5:R-:W-:Y:S05]  /*2d850*/  CALL.REL.NOINC `($_ZN7cutlass13device_kernelIN5flash19enable_sm80_to_sm89INS1_16FlashAttnBwdSm80INS1_25CollectiveMainloopBwdSm80ILi2ELi2EN4cute5tupleIJNS5_1CILi128EEES8_NS7_ILi64EEEEEENS_10bfloat16_tEfNS_4arch4Sm80ELb1ELb0ELb1ELb1ELb1ELb0ELb0ELb0ELi2ELi4ELi4ELi4ELb0EEENS1_24CollectiveEpilogueBwdGQAISA_fSD_Li256ELb1ELb1EEENS1_25SingleTileBwdLPTSchedulerILb1ELi128ELb1EEEEEEEEEvNT_6ParamsE$_ZN4cute5tupleIJNS0_IJNS0_IJNS_1CILi8EEENS1_ILi1EEEEEENS1_ILi2EEES2_EEENS0_IJNS0_IJS3_NS1_ILi0EEEEEEiNS1_ILi1024EEEEEEEEC2ERKS6_RKSA_) ;  /* 0xfffdd80000007944 */ /* 0x022fea0003c3ffff */
[----:B------:R1:W5:Y:S01]  /*2d860*/  LDL R2, [R1+0x758] ;  /* 0x0007580001027983 */ /* 0x0003620000100800 */
[----:B------:R-:W-:Y:S02]  /*2d870*/  SHF.L.U32 R6, R5, 0xd, RZ ;  /* 0x0000000d05067819 */ /* 0x000fe400000006ff */
[----:B------:R-:W-:-:S03]  /*2d880*/  MOV R4, 0x2d8b0 ;  /* 0x0002d8b000047802 */ /* 0x000fc60000000f00 */
[----:B------:R1:W-:Y:S04]  /*2d890*/  STL [R1+0x11e0], R6 ;  /* 0x0011e00601007387 */ /* 0x0003e80000100800 */
[----:B-1---5:R-:W-:Y:S05]  /*2d8a0*/  CALL.REL.NOINC `($_ZN7cutlass13device_kernelIN5flash19enable_sm80_to_sm89INS1_16FlashAttnBwdSm80INS1_25CollectiveMainloopBwdSm80ILi2ELi2EN4cute5tupleIJNS5_1CILi128EEES8_NS7_ILi64EEEEEENS_10bfloat16_tEfNS_4arch4Sm80ELb1ELb0ELb1ELb1ELb1ELb0ELb0ELb0ELi2ELi4ELi4ELi4ELb0EEENS1_24CollectiveEpilogueBwdGQAISA_fSD_Li256ELb1ELb1EEENS1_25SingleTileBwdLPTSchedulerILb1ELi128ELb1EEEEEEEEEvNT_6ParamsE$_ZN4cute3eso3ESOILb0ELb0EJNS_6LayoutINS_5tupleIJNS3_IJNS_1CILi8EEENS4_ILi1EEEEEENS4_ILi2EEES5_EEENS3_IJNS3_IJS6_NS4_ILi0EEEEEEiNS4_ILi1024EEEEEEEEiEEC2ERKSE_RKi) ;  /* 0xfffd963000007944 */ /* 0x022fea0003c3ffff */
[----:B------:R-:W-:Y:S01]  /*2d8b0*/  ULDC.64 UR4, c[0x0][0x118] ;  /* 0x0000460000047ab9 */ /* 0x000fe20000000a00 */
[----:B-1----:R-:W2:Y:S04]  /*2d8c0*/  LDL.64 R4, [R1+0x758] ;  /* 0x0007580001047983 */ /* 0x002ea80000100a00 */
[----:B------:R-:W2:Y:S01]  /*2d8d0*/  LD.E.64 R2, [R10.64+0x8] ;  /* 0x000008040a027980 */ /* 0x000ea2000c101b00 */
[----:B------:R-:W-:Y:S02]  /*2d8e0*/  MOV R9, R23 ;  /* 0x0000001700097202 */ /* 0x000fe40000000f00 */
[----:B------:R-:W-:Y:S01]  /*2d8f0*/  MOV R8, 0x2d920 ;  /* 0x0002d92000087802 */ /* 0x000fe20000000f00 */
[----:B--2---:R-:W-:-:S04]  /*2d900*/  IMAD.WIDE R2, R5, 0x2, R2 ;  /* 0x0000000205027825 */ /* 0x004fc800078e0202 */
[----:B------:R-:W-:Y:S05]  /*2d910*/  CALL.REL.NOINC `($_ZN7cutlass13device_kernelIN5flash19enable_sm80_to_sm89INS1_16FlashAttnBwdSm80INS1_25CollectiveMainloopBwdSm80ILi2ELi2EN4cute5tupleIJNS5_1CILi128EEES8_NS7_ILi64EEEEEENS_10bfloat16_tEfNS_4arch4Sm80ELb1ELb0ELb1ELb1ELb1ELb0ELb0ELb0ELi2ELi4ELi4ELi4ELb0EEENS1_24CollectiveEpilogueBwdGQAISA_fSD_Li256ELb1ELb1EEENS1_25SingleTileBwdLPTSchedulerILb1ELi128ELb1EEEEEEEEEvNT_6ParamsE$_ZN4cute8smem_ptrIPN7cutlass10bfloat16_tEECI1NS_12iter_adaptorIS3_S4_EEES3_) ;  /* 0xfffdde9000007944 */ /* 0x000fea0003c3ffff */
[----:B-1----:R-:W2:Y:S01]  /*2d920*/  LDL.64 R2, [R1+0x758] ;  /* 0x0007580001027983 */ /* 0x002ea20000100a00 */
[----:B------:R-:W-:-:S02]  /*2d930*/  MOV R6, R4 ;  /* 0x0000000400067202 */ /* 0x000fc40000000f00 */
[----:B------:R-:W-:Y:S01]  /*2d940*/  MOV R4, 0x2d970 ;  /* 0x0002d97000047802 */ /* 0x000fe20000000f00 */
[----:B--2---:R1:W-:Y:S04]  /*2d950*/  STL.64 [R1+0x770], R2 ;  /* 0x0007700201007387 */ /* 0x0043e80000100a00 */
[----:B-1----:R-:W-:Y:S05]  /*2d960*/  CALL.REL.NOINC `($_ZN7cutlass13device_kernelIN5flash19enable_sm80_to_sm89INS1_16FlashAttnBwdSm80INS1_25CollectiveMainloopBwdSm80ILi2ELi2EN4cute5tupleIJNS5_1CILi128EEES8_NS7_ILi64EEEEEENS_10bfloat16_tEfNS_4arch4Sm80ELb1ELb0ELb1ELb1ELb1ELb0ELb0ELb0ELi2ELi4ELi4ELi4ELb0EEENS1_24CollectiveEpilogueBwdGQAISA_fSD_Li256ELb1ELb1EEENS1_25SingleTileBwdLPTSchedulerILb1ELi128ELb1EEEEEEEEEvNT_6ParamsE$_ZN4cute3eso3ESOILb0ELb0EJNS_6LayoutINS_5tupleIJNS3_IJNS_1CILi8EEENS4_ILi1EEEEEENS4_ILi2EEES5_EEENS3_IJNS3_IJS6_NS4_ILi0EEEEEEiNS4_ILi1024EEEEEEEENS_10ViewEngineINS_8smem_ptrIPN7cutlass10bfloat16_tEEEEEEEC2ERKSE_RKSL_) ;  /* 0xfffd950000007944 */ /* 0x002fea0003c3ffff */
[----:B-1----:R-:W2:Y:S01]  /*2d970*/  LDL.64 R2, [R24+0xe0] ;  /* 0x0000e00018027983 */ /* 0x002ea20000100a00 */
[----:B------:R-:W-:-:S03]  /*2d980*/  ULDC.64 UR4, c[0x0][0x118] ;  /* 0x0000460000047ab9 */ /* 0x000fc60000000a00 */
[----:B------:R1:W5:Y:S04]  /*2d990*/  LDL R44, [R1+0x758] ;  /* 0x00075800012c7983 */ /* 0x0003680000100800 */
[----:B------:R1:W5:Y:S04]  /*2d9a0*/  LDL.64 R56, [R1+0x760] ;  /* 0x0007600001387983 */ /* 0x0003680000100a00 */
[----:B------:R1:W5:Y:S04]  /*2d9b0*/  LDL.64 R10, [R24+0xc8] ;  /* 0x0000c800180a7983 */ /* 0x0003680000100a00 */
[----:B--2---:R-:W5:Y:S01]  /*2d9c0*/  LD.E.64 R2, [R2.64] ;  /* 0x0000000402027980 */ /* 0x004f62000c101b00 */
[----:B------:R-:W-:-:S03]  /*2d9d0*/  MOV R6, 0x2d9f0 ;  /* 0x0002d9f000067802 */ /* 0x000fc60000000f00 */
[----:B-1---5:R-:W-:Y:S05]  /*2d9e0*/  CALL.REL.NOINC `($_ZN7cutlass13device_kernelIN5flash19enable_sm80_to_sm89INS1_16FlashAttnBwdSm80INS1_25CollectiveMainloopBwdSm80ILi2ELi2EN4cute5tupleIJNS5_1CILi128EEES8_NS7_ILi64EEEEEENS_10bfloat16_tEfNS_4arch4Sm80ELb1ELb0ELb1ELb1ELb1ELb0ELb0ELb0ELi2ELi4ELi4ELi4ELb0EEENS1_24CollectiveEpilogueBwdGQAISA_fSD_Li256ELb1ELb1EEENS1_25SingleTileBwdLPTSchedulerILb1ELi128ELb1EEEEEEEEEvNT_6ParamsE$_ZN4cute3eso3ESOILb1ELb0EJNS_14ComposedLayoutINS_7SwizzleILi3ELi3ELi3EEENS_1CILi0EEENS_6LayoutINS_5tupleIJNS8_IJNS8_IJNS5_ILi4EEENS5_ILi8EEEEEENS8_IJS9_NS5_ILi1EEEEEEEEENS8_IJNS8_IJNS5_ILi2EEESF_SF_EEENS8_IJSF_SA_EEEEEEEEENS8_IJNS8_IJNS8_IJNS5_ILi128EEESC_EEENS8_IJNS5_ILi16EEES6_EEEEEENS8_IJNS8_IJNS5_ILi64EEESA_NS5_ILi512EEEEEENS8_IJNS5_ILi8192EEENS5_ILi1024EEEEEEEEEEEEEEEENS_10ViewEngineINS_8smem_ptrIPN7cutlass10bfloat16_tEEEEEEEC2ERKSY_RKS15_) ;  /* 0xfffda3a000007944 */ /* 0x022fea0003c3ffff */
        /* <DEDUP_REMOVED lines=29> */
[----:B-12--5:R-:W-:Y:S05]  /*2dbc0*/  CALL.REL.NOINC `($_ZN7cutlass13device_kernelIN5flash19enable_sm80_to_sm89INS1_16FlashAttnBwdSm80INS1_25CollectiveMainloopBwdSm80ILi2ELi2EN4cute5tupleIJNS5_1CILi128EEES8_NS7_ILi64EEEEEENS_10bfloat16_tEfNS_4arch4Sm80ELb1ELb0ELb1ELb1ELb1ELb0ELb0ELb0ELi2ELi4ELi4ELi4ELb0EEENS1_24CollectiveEpilogueBwdGQAISA_fSD_Li256ELb1ELb1EEENS1_25SingleTileBwdLPTSchedulerILb1ELi128ELb1EEEEEEEEEvNT_6ParamsE$_ZZN4cute7idx2crdINS_5tupleIJiiNS_1CILi0EEEEEENS1_IJNS1_IJNS2_ILi4EEENS2_ILi8EEEEEES5_NS2_ILi1EEEEEEEEDaRKT_RKT0_ENKUlRKT_RKT0_E_clIiS7_EEDaSI_SL_) ;  /* 0xfffe207000007944 */ /* 0x026fea0003c3ffff */
[----:B------:R-:W-:Y:S02]  /*2dbd0*/  MOV R2, 0x2dbf0 ;  /* 0x0002dbf000027802 */ /* 0x000fe40000000f00 */
[----:B-1----:R-:W-:Y:S05]  /*2dbe0*/  CALL.REL.NOINC `($_ZN7cutlass13device_kernelIN5flash19enable_sm80_to_sm89INS1_16FlashAttnBwdSm80INS1_25CollectiveMainloopBwdSm80ILi2ELi2EN4cute5tupleIJNS5_1CILi128EEES8_NS7_ILi64EEEEEENS_10bfloat16_tEfNS_4arch4Sm80ELb1ELb0ELb1ELb1ELb1ELb0ELb0ELb0ELi2ELi4ELi4ELi4ELb0EEENS1_24CollectiveEpilogueBwdGQAISA_fSD_Li256ELb1ELb1EEENS1_25SingleTileBwdLPTSchedulerILb1ELi128ELb1EEEEEEEEEvNT_6ParamsE$_ZZN4cute7idx2crdINS_5tupleIJiiNS_1CILi0EEEEEENS1_IJNS1_IJNS2_ILi4EEENS2_ILi8EEEEEES5_NS2_ILi1EEEEEEEEDaRKT_RKT0_ENKUlRKT_RKT0_E_clIiS5_EEDaSI_SL_) ;  /* 0xfffe202000007944 */ /* 0x002fea0003c3ffff */
[----:B------:R1:W-:Y:S01]  /*2dbf0*/  STL [R14], R6 ;  /* 0x000000060e007387 */ /* 0x0003e20000100800 */
[----:B------:R-:W-:Y:S02]  /*2dc00*/  MOV R2, R58 ;  /* 0x0000003a00027202 */ /* 0x000fe40000000f00 */
[----:B------:R-:W-:-:S02]  /*2dc10*/  MOV R72, 0x2dc30 ;  /* 0x0002dc3000487802 */ /* 0x000fc40000000f00 */
[----:B-1----:R-:W-:Y:S05]  /*2dc20*/  CALL.REL.NOINC `($_ZN7cutlass13device_kernelIN5flash19enable_sm80_to_sm89INS1_16FlashAttnBwdSm80INS1_25CollectiveMainloopBwdSm80ILi2ELi2EN4cute5tupleIJNS5_1CILi128EEES8_NS7_ILi64EEEEEENS_10bfloat16_tEfNS_4arch4Sm80ELb1ELb0ELb1ELb1ELb1ELb0ELb0ELb0ELi2ELi4ELi4ELi4ELb0EEENS1_24CollectiveEpilogueBwdGQAISA_fSD_Li256ELb1ELb1EEENS1_25SingleTileBwdLPTSchedulerILb1ELi128ELb1EEEEEEEEEvNT_6ParamsE$_ZZN4cute9transformINS_5tupleIJiiNS_1CILi0EEEEEENS1_IJNS1_IJNS2_ILi4EEENS2_ILi8EEEEEES5_NS2_ILi1EEEEEEZNS_7idx2crdIS4_S9_EEDaRKT_RKT0_EUlRKT_RKT0_E_EEDaSD_SG_OT1_ENKUlDpSJ_E_clIJNS1_IJiiEEEiS3_EEEDaSQ_) ;  /* 0xfffe275000007944 */ /* 0x002fea0003c3ffff */
[----:B------:R-:W-:Y:S02]  /*2dc30*/  MOV R6, 0x2dc50 ;  /* 0x0002dc5000067802 */ /* 0x000fe40000000f00 */
[----:B--2--5:R-:W-:Y:S05]  /*2dc40*/  CALL.REL.NOINC `($_ZN7cutlass13device_kernelIN5flash19enable_sm80_to_sm89INS1_16FlashAttnBwdSm80INS1_25CollectiveMainloopBwdSm80ILi2ELi2EN4cute5tupleIJNS5_1CILi128EEES8_NS7_ILi64EEEEEENS_10bfloat16_tEfNS_4arch4Sm80ELb1ELb0ELb1ELb1ELb1ELb0ELb0ELb0ELi2ELi4ELi4ELi4ELb0EEENS1_24CollectiveEpilogueBwdGQAISA_fSD_Li256ELb1ELb1EEENS1_25SingleTileBwdLPTSchedulerILb1ELi128ELb1EEEEEEEEEvNT_6ParamsE$_ZZN4cute13to_mixed_bitsINS_5tupleIJNS1_IJNS_1CILi4EEENS2_ILi8EEEEEES3_NS2_ILi1EEEEEENS1_IJNS1_IJNS2_ILi128EEENS2_ILi0EEEEEENS2_ILi16EEES9_EEENS1_IJNS1_IJiiEEEiS9_EEEEEDaRKT_RKT0_RKT1_ENKUlRKT_RKT0_RKT1_E_clIS5_SA_SD_EEDaSQ_ST_SW_) ;  /* 0xfffdeac000007944 */ /* 0x024fea0003c3ffff */
[----:B------:R-:W-:Y:S02]  /*2dc50*/  MOV R6, 0x2dc70 ;  /* 0x0002dc7000067802 */ /* 0x000fe40000000f00 */
[----:B------:R-:W-:Y:S05]  /*2dc60*/  CALL.REL.NOINC `($_ZN7cutlass13device_kernelIN5flash19enable_sm80_to_sm89INS1_16FlashAttnBwdSm80INS1_25CollectiveMainloopBwdSm80ILi2ELi2EN4cute5tupleIJNS5_1CILi128EEES8_NS7_ILi64EEEEEENS_10bfloat16_tEfNS_4arch4Sm80ELb1ELb0ELb1ELb1ELb1ELb0ELb0ELb0ELi2ELi4ELi4ELi4ELb0EEENS1_24CollectiveEpilogueBwdGQAISA_fSD_Li256ELb1ELb1EEENS1_25SingleTileBwdLPTSchedulerILb1ELi128ELb1EEEEEEEEEvNT_6ParamsE$_ZZN4cute13to_mixed_bitsINS_5tupleIJNS1_IJNS_1CILi4EEENS2_ILi8EEEEEES3_NS2_ILi1EEEEEENS1_IJNS1_IJNS2_ILi128EEENS2_ILi0EEEEEENS2_ILi16EEES9_EEENS1_IJNS1_IJiiEEEiS9_EEEEEDaRKT_RKT0_RKT1_ENKUlRKT_RKT0_RKT1_E_clIS3_SB_iEEDaSQ_ST_SW_) ;  /* 0xfffdea5000007944 */ /* 0x000fea0003c3ffff */
[----:B------:R-:W-:Y:S02]  /*2dc70*/  MOV R5, R2 ;  /* 0x0000000200057202 */ /* 0x000fe40000000f00 */
[----:B------:R-:W-:-:S02]  /*2dc80*/  MOV R2, 0x2dca0 ;  /* 0x0002dca000027802 */ /* 0x000fc40000000f00 */
[----:B------:R-:W-:Y:S05]  /*2dc90*/  CALL.REL.NOINC `($_ZN7cutlass13device_kernelIN5flash19enable_sm80_to_sm89INS1_16FlashAttnBwdSm80INS1_25CollectiveMainloopBwdSm80ILi2ELi2EN4cute5tupleIJNS5_1CILi128EEES8_NS7_ILi64EEEEEENS_10bfloat16_tEfNS_4arch4Sm80ELb1ELb0ELb1ELb1ELb1ELb0ELb0ELb0ELi2ELi4ELi4ELi4ELb0EEENS1_24CollectiveEpilogueBwdGQAISA_fSD_Li256ELb1ELb1EEENS1_25SingleTileBwdLPTSchedulerILb1ELi128ELb1EEEEEEEEEvNT_6ParamsE$_ZZN4cute13to_mixed_bitsINS_5tupleIJNS1_IJNS_1CILi4EEENS2_ILi8EEEEEES3_NS2_ILi1EEEEEENS1_IJNS1_IJNS2_ILi128EEENS2_ILi0EEEEEENS2_ILi16EEES9_EEENS1_IJNS1_IJiiEEEiS9_EEEEEDaRKT_RKT0_RKT1_ENKUlDpRKT_E_clIJNS_9MixedBitsILj0ELj384EEENSU_ILj0ELj48EEENS2_ILj0EEEEEEDaSR_) ;  /* 0xfffde9d000007944 */ /* 0x000fea0003c3ffff */
[----:B------:R-:W-:Y:S02]  /*2dca0*/  SHF.R.S32.HI R5, RZ, 0x1f, R4 ;  /* 0x0000001fff057819 */ /* 0x000fe40000011404 */
[----:B------:R-:W-:-:S02]  /*2dcb0*/  LOP3.LUT R3, R3, 0x1b0, RZ, 0xc0, !PT ;  /* 0x000001b003037812 */ /* 0x000fc400078ec0ff */
[----:B------:R-:W-:Y:S02]  /*2dcc0*/  LEA.HI R5, R5, R4, RZ, 0x2 ;  /* 0x0000000405057211 */ /* 0x000fe400078f10ff */
[----:B------:R-:W-:Y:S02]  /*2dcd0*/  MOV R4, 0x2dd10 ;  /* 0x0002dd1000047802 */ /* 0x000fe40000000f00 */
[----:B------:R-:W-:-:S05]  /*2dce0*/  SHF.R.S32.HI R2, RZ, 0x2, R5 ;  /* 0x00000002ff027819 */ /* 0x000fca0000011405 */
[----:B------:R1:W-:Y:S02]  /*2dcf0*/  STL [R1+0x77c], R2 ;  /* 0x00077c0201007387 */ /* 0x0003e40000100800 */
[----:B-1----:R-:W-:Y:S05]  /*2dd00*/  CALL.REL.NOINC `($_ZN7cutlass13device_kernelIN5flash19enable_sm80_to_sm89INS1_16FlashAttnBwdSm80INS1_25CollectiveMainloopBwdSm80ILi2ELi2EN4cute5tupleIJNS5_1CILi128EEES8_NS7_ILi64EEEEEENS_10bfloat16_tEfNS_4arch4Sm80ELb1ELb0ELb1ELb1ELb1ELb0ELb0ELb0ELi2ELi4ELi4ELi4ELb0EEENS1_24CollectiveEpilogueBwdGQAISA_fSD_Li256ELb1ELb1EEENS1_25SingleTileBwdLPTSchedulerILb1ELi128ELb1EEEEEEEEEvNT_6ParamsE$_ZN4cute5tupleIJNS_7SwizzleILi3ELi3ELi3EEENS_9MixedBitsILj0ELj432EEENS_6LayoutINS0_IJNS0_IJNS_1CILi2EEES7_S7_EEES7_NS6_ILi8EEEEEENS0_IJNS0_IJNS6_ILi64EEES9_NS6_ILi512EEEEEENS6_ILi8192EEENS6_ILi1024EEEEEEEEEEC2ERKS2_RKS4_RKSH_) ;  /* 0xfffdd88000007944 */ /* 0x002fea0003c3ffff */
[----:B-1----:R1:W5:Y:S01]  /*2dd10*/  LDL R2, [R1+0x758] ;  /* 0x0007580001027983 */ /* 0x0023620000100800 */
[----:B------:R-:W-:-:S03]  /*2dd20*/  MOV R4, 0x2dd40 ;  /* 0x0002dd4000047802 */ /* 0x000fc60000000f00 */
[----:B-1---5:R-:W-:Y:S05]  /*2dd30*/  CALL.REL.NOINC `($_ZN7cutlass13device_kernelIN5flash19enable_sm80_to_sm89INS1_16FlashAttnBwdSm80INS1_25CollectiveMainloopBwdSm80ILi2ELi2EN4cute5tupleIJNS5_1CILi128EEES8_NS7_ILi64EEEEEENS_10bfloat16_tEfNS_4arch4Sm80ELb1ELb0ELb1ELb1ELb1ELb0ELb0ELb0ELi2ELi4ELi4ELi4ELb0EEENS1_24CollectiveEpilogueBwdGQAISA_fSD_Li256ELb1ELb1EEENS1_25SingleTileBwdLPTSchedulerILb1ELi128ELb1EEEEEEEEEvNT_6ParamsE$_ZN4cute3eso3ESOILb0ELb0EJNS_14ComposedLayoutINS_7SwizzleILi3ELi3ELi3EEENS_9MixedBitsILj0ELj432EEENS_6LayoutINS_5tupleIJNS8_IJNS_1CILi2EEESA_SA_EEESA_NS9_ILi8EEEEEENS8_IJNS8_IJNS9_ILi64EEESC_NS9_ILi512EEEEEENS9_ILi8192EEENS9_ILi1024EEEEEEEEEEiEEC2ERKSL_RKi) ;  /* 0xfffd859000007944 */ /* 0x022fea0003c3ffff */
[----:B-1----:R-:W2:Y:S01]  /*2dd40*/  LDL.64 R4, [R1+0x758] ;  /* 0x0007580001047983 */ /* 0x002ea20000100a00 */
[----:B------:R-:W-:Y:S02]  /*2dd50*/  MOV R9, R23 ;  /* 0x0000001700097202 */ /* 0x000fe40000000f00 */
[----:B------:R-:W-:Y:S01]  /*2dd60*/  MOV R8, 0x2dd90 ;  /* 0x0002dd9000087802 */ /* 0x000fe20000000f00 */
[----:B--2---:R-:W-:-:S04]  /*2dd70*/  IMAD.WIDE R2, R5, 0x2, R16 ;  /* 0x0000000205027825 */ /* 0x004fc800078e0210 */
[----:B------:R-:W-:Y:S05]  /*2dd80*/  CALL.REL.NOINC `($_ZN7cutlass13device_kernelIN5flash19enable_sm80_to_sm89INS1_16FlashAttnBwdSm80INS1_25CollectiveMainloopBwdSm80ILi2ELi2EN4cute5tupleIJNS5_1CILi128EEES8_NS7_ILi64EEEEEENS_10bfloat16_tEfNS_4arch4Sm80ELb1ELb0ELb1ELb1ELb1ELb0ELb0ELb0ELi2ELi4ELi4ELi4ELb0EEENS1_24CollectiveEpilogueBwdGQAISA_fSD_Li256ELb1ELb1EEENS1_25SingleTileBwdLPTSchedulerILb1ELi128ELb1EEEEEEEEEvNT_6ParamsE$_ZN4cute8smem_ptrIPN7cutlass10bfloat16_tEECI1NS_12iter_adaptorIS3_S4_EEES3_) ;  /* 0xfffdda2000007944 */ /* 0x000fea0003c3ffff */
[----:B-1----:R-:W2:Y:S01]  /*2dd90*/  LDL.64 R2, [R1+0x758] ;  /* 0x0007580001027983 */ /* 0x002ea20000100a00 */
[----:B------:R-:W-:Y:S02]  /*2dda0*/  MOV R6, R4 ;  /* 0x0000000400067202 */ /* 0x000fe40000000f00 */
[----:B------:R-:W-:Y:S01]  /*2ddb0*/  MOV R4, 0x2dde0 ;  /* 0x0002dde000047802 */ /* 0x000fe20000000f00 */
[----:B--2---:R1:W-:Y:S04]  /*2ddc0*/  STL.64 [R1+0x770], R2 ;  /* 0x0007700201007387 */ /* 0x0043e80000100a00 */
[----:B-1----:R-:W-:Y:S05]  /*2ddd0*/  CALL.REL.NOINC `($_ZN7cutlass13device_kernelIN5flash19enable_sm80_to_sm89INS1_16FlashAttnBwdSm80INS1_25CollectiveMainloopBwdSm80ILi2ELi2EN4cute5tupleIJNS5_1CILi128EEES8_NS7_ILi64EEEEEENS_10bfloat16_tEfNS_4arch4Sm80ELb1ELb0ELb1ELb1ELb1ELb0ELb0ELb0ELi2ELi4ELi4ELi4ELb0EEENS1_24CollectiveEpilogueBwdGQAISA_fSD_Li256ELb1ELb1EEENS1_25SingleTileBwdLPTSchedulerILb1ELi128ELb1EEEEEEEEEvNT_6ParamsE$_ZN4cute3eso3ESOILb0ELb0EJNS_14ComposedLayoutINS_7SwizzleILi3ELi3ELi3EEENS_9MixedBitsILj0ELj432EEENS_6LayoutINS_5tupleIJNS8_IJNS_1CILi2EEESA_SA_EEESA_NS9_ILi8EEEEEENS8_IJNS8_IJNS9_ILi64EEESC_NS9_ILi512EEEEEENS9_ILi8192EEENS9_ILi1024EEEEEEEEEENS_10ViewEngineINS_8smem_ptrIPN7cutlass10bfloat16_tEEEEEEEC2ERKSL_RKSS_) ;  /* 0xfffd848000007944 */ /* 0x002fea0003c3ffff */
        /* <DEDUP_REMOVED lines=23> */
[----:B--2--5:R-:W-:Y:S05]  /*2df50*/  CALL.REL.NOINC `($_ZN7cutlass13device_kernelIN5flash19enable_sm80_to_sm89INS1_16FlashAttnBwdSm80INS1_25CollectiveMainloopBwdSm80ILi2ELi2EN4cute5tupleIJNS5_1CILi128EEES8_NS7_ILi64EEEEEENS_10bfloat16_tEfNS_4arch4Sm80ELb1ELb0ELb1ELb1ELb1ELb0ELb0ELb0ELi2ELi4ELi4ELi4ELb0EEENS1_24CollectiveEpilogueBwdGQAISA_fSD_Li256ELb1ELb1EEENS1_25SingleTileBwdLPTSchedulerILb1ELi128ELb1EEEEEEEEEvNT_6ParamsE$_ZN4cute3eso3ESOILb1ELb0EJNS_6LayoutINS_5tupleIJNS3_IJNS_1CILi8EEENS4_ILi1EEEEEENS4_ILi2EEES5_EEENS3_IJNS3_IJS6_NS4_ILi0EEEEEENS4_ILi64EEES5_EEEEENS_10ViewEngineIPN7cutlass10bfloat16_tEEEEEC2ERKSE_RKSJ_) ;  /* 0xfffdca7000007944 */ /* 0x024fea0003c3ffff */
[----:B------:R2:W5:Y:S01]  /*2df60*/  LDL.64 R52, [R1+0x758] ;  /* 0x0007580001347983 */ /* 0x0005620000100a00 */
[----:B-1----:R-:W-:Y:S01]  /*2df70*/  IMAD.MOV.U32 R6, RZ, RZ, R48 ;  /* 0x000000ffff067224 */ /* 0x002fe200078e0030 */
[----:B------:R-:W-:Y:S01]  /*2df80*/  MOV R3, R49 ;  /* 0x0000003100037202 */ /* 0x000fe20000000f00 */
[----:B------:R-:W-:Y:S01]  /*2df90*/  IMAD.MOV.U32 R67, RZ, RZ, R23 ;  /* 0x000000ffff437224 */ /* 0x000fe200078e0017 */
[----:B------:R-:W-:Y:S02]  /*2dfa0*/  MOV R4, 0x2dfc0 ;  /* 0x0002dfc000047802 */ /* 0x000fe40000000f00 */
[----:B--2--5:R-:W-:Y:S05]  /*2dfb0*/  CALL.REL.NOINC `($_ZN7cutlass13device_kernelIN5flash19enable_sm80_to_sm89INS1_16FlashAttnBwdSm80INS1_25CollectiveMainloopBwdSm80ILi2ELi2EN4cute5tupleIJNS5_1CILi128EEES8_NS7_ILi64EEEEEENS_10bfloat16_tEfNS_4arch4Sm80ELb1ELb0ELb1ELb1ELb1ELb0ELb0ELb0ELi2ELi4ELi4ELi4ELb0EEENS1_24CollectiveEpilogueBwdGQAISA_fSD_Li256ELb1ELb1EEENS1_25SingleTileBwdLPTSchedulerILb1ELi128ELb1EEEEEEEEEvNT_6ParamsE$_ZN4cute3eso3ESOILb1ELb0EJNS_6LayoutINS_5tupleIJNS3_IJNS3_IJNS_1CILi4EEENS4_ILi2EEEEEENS4_ILi1EEEEEES6_NS4_ILi8EEEEEENS3_IJNS3_IJNS3_IJS8_NS4_ILi32EEEEEENS4_ILi0EEEEEENS4_ILi64EEES5_EEEEENS_10ViewEngineIPN7cutlass10bfloat16_tEEEEEC2ERKSI_RKSN_) ;  /* 0xfffdb66000007944 */ /* 0x024fea0003c3ffff */
[----:B------:R-:W-:Y:S01]  /*2dfc0*/  ULDC.64 UR4, c[0x0][0x118] ;  /* 0x0000460000047ab9 */ /* 0x000fe20000000a00 */
[----:B------:R2:W5:Y:S04]  /*2dfd0*/  LDL.64 R50, [R1+0x758] ;  /* 0x0007580001327983 */ /* 0x0005680000100a00 */
[----:B-1----:R2:W5:Y:S01]  /*2dfe0*/  LD.E.64 R2, [R54.64] ;  /* 0x0000000436027980 */ /* 0x002562000c101b00 */
[----:B------:R-:W-:-:S02]  /*2dff0*/  MOV R9, R23 ;  /* 0x0000001700097202 */ /* 0x000fc40000000f00 */
[----:B------:R-:W-:Y:S02]  /*2e000*/  MOV R8, 0x2e020 ;  /* 0x0002e02000087802 */ /* 0x000fe40000000f00 */
[----:B--2--5:R-:W-:Y:S05]  /*2e010*/  CALL.REL.NOINC `($_ZN7cutlass13device_kernelIN5flash19enable_sm80_to_sm89INS1_16FlashAttnBwdSm80INS1_25CollectiveMainloopBwdSm80ILi2ELi2EN4cute5tupleIJNS5_1CILi128EEES8_NS7_ILi64EEEEEENS_10bfloat16_tEfNS_4arch4Sm80ELb1ELb0ELb1ELb1ELb1ELb0ELb0ELb0ELi2ELi4ELi4ELi4ELb0EEENS1_24CollectiveEpilogueBwdGQAISA_fSD_Li256ELb1ELb1EEENS1_25SingleTileBwdLPTSchedulerILb1ELi128ELb1EEEEEEEEEvNT_6ParamsE$_ZN4cute8smem_ptrIPN7cutlass10bfloat16_tEECI1NS_12iter_adaptorIS3_S4_EEES3_) ;  /* 0xfffdd79000007944 */ /* 0x024fea0003c3ffff */
[----:B-1----:R1:W5:Y:S01]  /*2e020*/  LDL.64 R2, [R1+0x758] ;  /* 0x0007580001027983 */ /* 0x0023620000100a00 */
[----:B------:R-:W-:-:S03]  /*2e030*/  MOV R6, 0x2e050 ;  /* 0x0002e05000067802 */ /* 0x000fc60000000f00 */
[----:B-1---5:R-:W-:Y:S05]  /*2e040*/  CALL.REL.NOINC `($_ZN7cutlass13device_kernelIN5flash19enable_sm80_to_sm89INS1_16FlashAttnBwdSm80INS1_25CollectiveMainloopBwdSm80ILi2ELi2EN4cute5tupleIJNS5_1CILi128EEES8_NS7_ILi64EEEEEENS_10bfloat16_tEfNS_4arch4Sm80ELb1ELb0ELb1ELb1ELb1ELb0ELb0ELb0ELi2ELi4ELi4ELi4ELb0EEENS1_24CollectiveEpilogueBwdGQAISA_fSD_Li256ELb1ELb1EEENS1_25SingleTileBwdLPTSchedulerILb1ELi128ELb1EEEEEEEEEvNT_6ParamsE$_ZN4cute3eso3ESOILb1ELb0EJNS_6LayoutINS_5tupleIJNS3_IJNS_1CILi8EEENS4_ILi1EEEEEENS4_ILi2EEEEEENS3_IJNS3_IJS6_NS4_ILi0EEEEEENS4_ILi8192EEEEEEEENS_10ViewEngineINS_8smem_ptrIPN7cutlass10bfloat16_tEEEEEEEC2ERKSE_RKSL_) ;  /* 0xfffdc7d000007944 */ /* 0x022fea0003c3ffff */
[----:B-1----:R1:W5:Y:S01]  /*2e050*/  LDL.64 R4, [R1+0x758] ;  /* 0x0007580001047983 */ /* 0x0023620000100a00 */
[----:B------:R-:W-:Y:S01]  /*2e060*/  IMAD.MOV.U32 R8, RZ, RZ, R52 ;  /* 0x000000ffff087224 */ /* 0x000fe200078e0034 */
[----:B------:R-:W-:Y:S02]  /*2e070*/  MOV R3, R53 ;  /* 0x0000003500037202 */ /* 0x000fe40000000f00 */
[----:B------:R-:W-:Y:S02]  /*2e080*/  MOV R6, 0x2e0a0 ;  /* 0x0002e0a000067802 */ /* 0x000fe40000000f00 */
[----:B-1---5:R-:W-:Y:S05]  /*2e090*/  CALL.REL.NOINC `($_ZN7cutlass13device_kernelIN5flash19enable_sm80_to_sm89INS1_16FlashAttnBwdSm80INS1_25CollectiveMainloopBwdSm80ILi2ELi2EN4cute5tupleIJNS5_1CILi128EEES8_NS7_ILi64EEEEEENS_10bfloat16_tEfNS_4arch4Sm80ELb1ELb0ELb1ELb1ELb1ELb0ELb0ELb0ELi2ELi4ELi4ELi4ELb0EEENS1_24CollectiveEpilogueBwdGQAISA_fSD_Li256ELb1ELb1EEENS1_25SingleTileBwdLPTSchedulerILb1ELi128ELb1EEEEEEEEEvNT_6ParamsE$_ZN4cute3eso3ESOILb1ELb0EJNS_6LayoutINS_5tupleIJNS3_IJNS_1CILi8EEENS4_ILi1EEEEEENS4_ILi2EEEEEENS3_IJNS3_IJS6_NS4_ILi0EEEEEENS4_ILi64EEEEEEEENS_10ViewEngineIPN7cutlass10bfloat16_tEEEEEC2ERKSE_RKSJ_) ;  /* 0xfffdc6f000007944 */ /* 0x022fea0003c3ffff */
[----:B-1----:R1:W5:Y:S01]  /*2e0a0*/  LDL.64 R2, [R1+0x758] ;  /* 0x0007580001027983 */ /* 0x0023620000100a00 */
[----:B------:R-:W-:Y:S02]  /*2e0b0*/  MOV R7, R5 ;  /* 0x0000000500077202 */ /* 0x000fe40000000f00 */
[----:B------:R-:W-:Y:S02]  /*2e0c0*/  MOV R6, 0x2e0e0 ;  /* 0x0002e0e000067802 */ /* 0x000fe40000000f00 */
[----:B-1---5:R-:W-:Y:S05]  /*2e0d0*/  CALL.REL.NOINC `($_ZN7cutlass13device_kernelIN5flash19enable_sm80_to_sm89INS1_16FlashAttnBwdSm80INS1_25CollectiveMainloopBwdSm80ILi2ELi2EN4cute5tupleIJNS5_1CILi128EEES8_NS7_ILi64EEEEEENS_10bfloat16_tEfNS_4arch4Sm80ELb1ELb0ELb1ELb1ELb1ELb0ELb0ELb0ELi2ELi4ELi4ELi4ELb0EEENS1_24CollectiveEpilogueBwdGQAISA_fSD_Li256ELb1ELb1EEENS1_25SingleTileBwdLPTSchedulerILb1ELi128ELb1EEEEEEEEEvNT_6ParamsE$_ZN4cute3eso3ESOILb1ELb0EJNS_6LayoutINS_5tupleIJNS3_IJNS_1CILi8EEENS4_ILi1EEEEEENS3_IJNS4_ILi2EEEEEEEEENS3_IJNS3_IJS6_NS4_ILi0EEEEEENS3_IJNS4_ILi8192EEEEEEEEEEENS_10ViewEngineINS_8smem_ptrIPN7cutlass10bfloat16_tEEEEEEEC2ERKSG_RKSN_) ;  /* 0xfffdc4b000007944 */ /* 0x022fea0003c3ffff */
[----:B-1----:R1:W5:Y:S01]  /*2e0e0*/  LDL.64 R4, [R1+0x758] ;  /* 0x0007580001047983 */ /* 0x0023620000100a00 */
[----:B------:R-:W-:Y:S02]  /*2e0f0*/  MOV R8, R2 ;  /* 0x0000000200087202 */ /* 0x000fe40000000f00 */
[----:B------:R-:W-:-:S02]  /*2e100*/  MOV R6, 0x2e120 ;  /* 0x0002e12000067802 */ /* 0x000fc40000000f00 */
[----:B-1---5:R-:W-:Y:S05]  /*2e110*/  CALL.REL.NOINC `($_ZN7cutlass13device_kernelIN5flash19enable_sm80_to_sm89INS1_16FlashAttnBwdSm80INS1_25CollectiveMainloopBwdSm80ILi2ELi2EN4cute5tupleIJNS5_1CILi128EEES8_NS7_ILi64EEEEEENS_10bfloat16_tEfNS_4arch4Sm80ELb1ELb0ELb1ELb1ELb1ELb0ELb0ELb0ELi2ELi4ELi4ELi4ELb0EEENS1_24CollectiveEpilogueBwdGQAISA_fSD_Li256ELb1ELb1EEENS1_25SingleTileBwdLPTSchedulerILb1ELi128ELb1EEEEEEEEEvNT_6ParamsE$_ZN4cute3eso3ESOILb1ELb0EJNS_6LayoutINS_5tupleIJNS3_IJNS_1CILi8EEENS4_ILi1EEEEEENS3_IJNS4_ILi2EEEEEEEEENS3_IJNS3_IJS6_NS4_ILi0EEEEEENS3_IJNS4_ILi64EEEEEEEEEEENS_10ViewEngineIPN7cutlass10bfloat16_tEEEEEC2ERKSG_RKSL_) ;  /* 0xfffdc42000007944 */ /* 0x022fea0003c3ffff */
[----:B-1----:R1:W5:Y:S01]  /*2e120*/  LDL.64 R2, [R1+0x758] ;  /* 0x0007580001027983 */ /* 0x0023620000100a00 */
[----:B------:R-:W-:-:S03]  /*2e130*/  MOV R8, 0x2e150 ;  /* 0x0002e15000087802 */ /* 0x000fc60000000f00 */
[----:B-1---5:R-:W-:Y:S05]  /*2e140*/  CALL.REL.NOINC `($_ZN7cutlass13device_kernelIN5flash19enable_sm80_to_sm89INS1_16FlashAttnBwdSm80INS1_25CollectiveMainloopBwdSm80ILi2ELi2EN4cute5tupleIJNS5_1CILi128EEES8_NS7_ILi64EEEEEENS_10bfloat16_tEfNS_4arch4Sm80ELb1ELb0ELb1ELb1ELb1ELb0ELb0ELb0ELi2ELi4ELi4ELi4ELb0EEENS1_24CollectiveEpilogueBwdGQAISA_fSD_Li256ELb1ELb1EEENS1_25SingleTileBwdLPTSchedulerILb1ELi128ELb1EEEEEEEEEvNT_6ParamsE$_ZN4cute3eso3ESOILb1ELb0EJNS_6LayoutINS_5tupleIJNS3_IJNS3_IJNS_1CILi8EEENS4_ILi1EEEEEES6_EEENS3_IJNS3_IJS6_S6_EEENS4_ILi2EEEEEEEEENS3_IJNS3_IJNS3_IJS6_NS4_ILi0EEEEEESD_EEENS3_IJNS3_IJSD_SD_EEENS4_ILi64EEEEEEEEEEENS_10ViewEngineIPN7cutlass10bfloat16_tEEEEEC2ERKSK_RKSP_) ;  /* 0xfffdb5c000007944 */ /* 0x022fea0003c3ffff */
[----:B-1----:R1:W5:Y:S01]  /*2e150*/  LDL.64 R2, [R1+0x758] ;  /* 0x0007580001027983 */ /* 0x0023620000100a00 */
[----:B------:R-:W-:-:S02]  /*2e160*/  MOV R7, R5 ;  /* 0x0000000500077202 */ /* 0x000fc40000000f00 */
[----:B------:R-:W-:Y:S02]  /*2e170*/  MOV R6, 0x2e190 ;  /* 0x0002e19000067802 */ /* 0x000fe40000000f00 */
[----:B-1---5:R-:W-:Y:S05]  /*2e180*/  CALL.REL.NOINC `($_ZN7cutlass13device_kernelIN5flash19enable_sm80_to_sm89INS1_16FlashAttnBwdSm80INS1_25CollectiveMainloopBwdSm80ILi2ELi2EN4cute5tupleIJNS5_1CILi128EEES8_NS7_ILi64EEEEEENS_10bfloat16_tEfNS_4arch4Sm80ELb1ELb0ELb1ELb1ELb1ELb0ELb0ELb0ELi2ELi4ELi4ELi4ELb0EEENS1_24CollectiveEpilogueBwdGQAISA_fSD_Li256ELb1ELb1EEENS1_25SingleTileBwdLPTSchedulerILb1ELi128ELb1EEEEEEEEEvNT_6ParamsE$_ZN4cute3eso3ESOILb1ELb0EJNS_6LayoutINS_5tupleIJNS3_IJNS3_IJNS_1CILi8EEENS4_ILi1EEEEEES6_EEENS3_IJNS3_IJS6_S6_EEENS4_ILi2EEEEEEEEENS3_IJNS3_IJNS3_IJS6_NS4_ILi0EEEEEESD_EEENS3_IJNS3_IJSD_SD_EEENS4_ILi8192EEEEEEEEEEENS_10ViewEngineINS_8smem_ptrIPN7cutlass10bfloat16_tEEEEEEEC2ERKSK_RKSR_) ;  /* 0xfffdb5c000007944 */ /* 0x022fea0003c3ffff */
[----:B-1----:R1:W5:Y:S01]  /*2e190*/  LDL.64 R4, [R1+0x758] ;  /* 0x0007580001047983 */ /* 0x0023620000100a00 */
[----:B------:R-:W-:Y:S02]  /*2e1a0*/  MOV R8, R2 ;  /* 0x0000000200087202 */ /* 0x000fe40000000f00 */
[----:B------:R-:W-:Y:S02]  /*2e1b0*/  MOV R6, 0x2e1d0 ;  /* 0x0002e1d000067802 */ /* 0x000fe40000000f00 */
[----:B-1---5:R-:W-:Y:S05]  /*2e1c0*/  CALL.REL.NOINC `($_ZN7cutlass13device_kernelIN5flash19enable_sm80_to_sm89INS1_16FlashAttnBwdSm80INS1_25CollectiveMainloopBwdSm80ILi2ELi2EN4cute5tupleIJNS5_1CILi128EEES8_NS7_ILi64EEEEEENS_10bfloat16_tEfNS_4arch4Sm80ELb1ELb0ELb1ELb1ELb1ELb0ELb0ELb0ELi2ELi4ELi4ELi4ELb0EEENS1_24CollectiveEpilogueBwdGQAISA_fSD_Li256ELb1ELb1EEENS1_25SingleTileBwdLPTSchedulerILb1ELi128ELb1EEEEEEEEEvNT_6ParamsE$_ZN4cute3eso3ESOILb1ELb0EJNS_6LayoutINS_5tupleIJNS3_IJNS_1CILi8EEENS4_ILi1EEEEEENS4_ILi2EEEEEENS3_IJNS3_IJS6_NS4_ILi0EEEEEENS4_ILi64EEEEEEEENS_10ViewEngineIPN7cutlass10bfloat16_tEEEEEC2ERKSE_RKSJ_) ;  /* 0xfffdc5c000007944 */ /* 0x022fea0003c3ffff */
[----:B------:R2:W5:Y:S01]  /*2e1d0*/  LDL.64 R16, [R1+0x758] ;  /* 0x0007580001107983 */ /* 0x0005620000100a00 */
[----:B-1----:R-:W-:Y:S01]  /*2e1e0*/  IMAD.MOV.U32 R2, RZ, RZ, R4 ;  /* 0x000000ffff027224 */ /* 0x002fe200078e0004 */
[----:B------:R-:W-:Y:S01]  /*2e1f0*/  MOV R3, R5 ;  /* 0x0000000500037202 */ /* 0x000fe20000000f00 */
[----:B------:R-:W-:Y:S01]  /*2e200*/  IMAD.MOV.U32 R9, RZ, RZ, R23 ;  /* 0x000000ffff097224 */ /* 0x000fe200078e0017 */
[----:B------:R-:W-:Y:S02]  /*2e210*/  MOV R8, 0x2e230 ;  /* 0x0002e23000087802 */ /* 0x000fe40000000f00 */
[----:B--2--5:R-:W-:Y:S05]  /*2e220*/  CALL.REL.NOINC `($_ZN7cutlass13device_kernelIN5flash19enable_sm80_to_sm89INS1_16FlashAttnBwdSm80INS1_25CollectiveMainloopBwdSm80ILi2ELi2EN4cute5tupleIJNS5_1CILi128EEES8_NS7_ILi64EEEEEENS_10bfloat16_tEfNS_4arch4Sm80ELb1ELb0ELb1ELb1ELb1ELb0ELb0ELb0ELi2ELi4ELi4ELi4ELb0EEENS1_24CollectiveEpilogueBwdGQAISA_fSD_Li256ELb1ELb1EEENS1_25SingleTileBwdLPTSchedulerILb1ELi128ELb1EEEEEEEEEvNT_6ParamsE$_ZN4cute8smem_ptrIPN7cutlass10bfloat16_tEECI1NS_12iter_adaptorIS3_S4_EEES3_) ;  /* 0xfffdd58000007944 */ /* 0x024fea0003c3ffff */
[----:B-1----:R1:W5:Y:S01]  /*2e230*/  LDL.64 R2, [R1+0x758] ;  /* 0x0007580001027983 */ /* 0x0023620000100a00 */
[----:B------:R-:W-:-:S03]  /*2e240*/  MOV R6, 0x2e260 ;  /* 0x0002e26000067802 */ /* 0x000fc60000000f00 */
[----:B-1---5:R-:W-:Y:S05]  /*2e250*/  CALL.REL.NOINC `($_ZN7cutlass13device_kernelIN5flash19enable_sm80_to_sm89INS1_16FlashAttnBwdSm80INS1_25CollectiveMainloopBwdSm80ILi2ELi2EN4cute5tupleIJNS5_1CILi128EEES8_NS7_ILi64EEEEEENS_10bfloat16_tEfNS_4arch4Sm80ELb1ELb0ELb1ELb1ELb1ELb0ELb0ELb0ELi2ELi4ELi4ELi4ELb0EEENS1_24CollectiveEpilogueBwdGQAISA_fSD_Li256ELb1ELb1EEENS1_25SingleTileBwdLPTSchedulerILb1ELi128ELb1EEEEEEEEEvNT_6ParamsE$_ZN4cute3eso3ESOILb1ELb0EJNS_6LayoutINS_5tupleIJNS3_IJNS_1CILi8EEENS4_ILi1EEEEEENS4_ILi2EEEEEENS3_IJNS3_IJS6_NS4_ILi0EEEEEENS4_ILi8192EEEEEEEENS_10ViewEngineINS_8smem_ptrIPN7cutlass10bfloat16_tEEEEEEEC2ERKSE_RKSL_) ;  /* 0xfffdc5c000007944 */ /* 0x022fea0003c3ffff */
        /* <DEDUP_REMOVED lines=127> */
[----:B-1----:R-:W-:Y:S05]  /*2ea50*/  CALL.REL.NOINC `($_ZN7cutlass13device_kernelIN5flash19enable_sm80_to_sm89INS1_16FlashAttnBwdSm80INS1_25CollectiveMainloopBwdSm80ILi2ELi2EN4cute5tupleIJNS5_1CILi128EEES8_NS7_ILi64EEEEEENS_10bfloat16_tEfNS_4arch4Sm80ELb1ELb0ELb1ELb1ELb1ELb0ELb0ELb0ELi2ELi4ELi4ELi4ELb0EEENS1_24CollectiveEpilogueBwdGQAISA_fSD_Li256ELb1ELb1EEENS1_25SingleTileBwdLPTSchedulerILb1ELi128ELb1EEEEEEEEEvNT_6ParamsE$_ZZN4cute5sliceINS_5tupleIJNS_10UnderscoreES2_NS_1CILi0EEEEEENS1_IJNS1_IJNS3_ILi1EEES4_EEEiNS3_ILi1024EEEEEEEEDaRKT_RKT0_ENKUlRKT_RKT0_E_clIS2_iEEDaSI_SL_) ;  /* 0xfffde5c000007944 */ /* 0x002fea0003c3ffff */
[----:B------:R-:W-:Y:S02]  /*2ea60*/  MOV R4, 0x2ea80 ;  /* 0x0002ea8000047802 */ /* 0x000fe40000000f00 */
[----:B-1---5:R-:W-:Y:S05]  /*2ea70*/  CALL.REL.NOINC `($_ZN7cutlass13device_kernelIN5flash19enable_sm80_to_sm89INS1_16FlashAttnBwdSm80INS1_25CollectiveMainloopBwdSm80ILi2ELi2EN4cute5tupleIJNS5_1CILi128EEES8_NS7_ILi64EEEEEENS_10bfloat16_tEfNS_4arch4Sm80ELb1ELb0ELb1ELb1ELb1ELb0ELb0ELb0ELi2ELi4ELi4ELi4ELb0EEENS1_24CollectiveEpilogueBwdGQAISA_fSD_Li256ELb1ELb1EEENS1_25SingleTileBwdLPTSchedulerILb1ELi128ELb1EEEEEEEEEvNT_6ParamsE$_ZZN4cute12filter_tupleINS_5tupleIJNS_10UnderscoreES2_NS_1CILi0EEEEEENS1_IJNS1_IJNS3_ILi1EEES4_EEEiNS3_ILi1024EEEEEEZNS_5sliceIS5_S9_EEDaRKT_RKT0_EUlRKT_RKT0_E_EEDaSD_SG_OT1_ENKUlDpSJ_E_clIJNS1_IJS7_EEENS1_IJiEEENS1_IJEEEEEEDaSQ_) ;  /* 0xfffdd1d000007944 */ /* 0x022fea0003c3ffff */
[----:B------:R-:W-:Y:S02]  /*2ea80*/  MOV R67, R23 ;  /* 0x0000001700437202 */ /* 0x000fe40000000f00 */
[----:B------:R-:W-:-:S02]  /*2ea90*/  MOV R6, 0x2eab0 ;  /* 0x0002eab000067802 */ /* 0x000fc40000000f00 */
[----:B-1---5:R-:W-:Y:S05]  /*2eaa0*/  CALL.REL.NOINC `($_ZN7cutlass13device_kernelIN5flash19enable_sm80_to_sm89INS1_16FlashAttnBwdSm80INS1_25CollectiveMainloopBwdSm80ILi2ELi2EN4cute5tupleIJNS5_1CILi128EEES8_NS7_ILi64EEEEEENS_10bfloat16_tEfNS_4arch4Sm80ELb1ELb0ELb1ELb1ELb1ELb0ELb0ELb0ELi2ELi4ELi4ELi4ELb0EEENS1_24CollectiveEpilogueBwdGQAISA_fSD_Li256ELb1ELb1EEENS1_25SingleTileBwdLPTSchedulerILb1ELi128ELb1EEEEEEEEEvNT_6ParamsE$_ZN4cute5tupleIJNS0_IJNS0_IJNS_1CILi8EEENS1_ILi1EEEEEENS1_ILi2EEEEEENS0_IJNS0_IJS3_NS1_ILi0EEEEEEiEEEEEC2ERKS6_RKS9_) ;  /* 0xfffdc53000007944 */ /* 0x022fea0003c3ffff */
[----:B-1----:R1:W5:Y:S01]  /*2eab0*/  LDL R3, [R1+0x758] ;  /* 0x0007580001037983 */ /* 0x0023620000100800 */
[----:B------:R-:W-:-:S02]  /*2eac0*/  MOV R67, R23 ;  /* 0x0000001700437202 */ /* 0x000fc40000000f00 */
[----:B------:R-:W-:Y:S02]  /*2ead0*/  MOV R6, 0x2eaf0 ;  /* 0x0002eaf000067802 */ /* 0x000fe40000000f00 */
[----:B-1---5:R-:W-:Y:S05]  /*2eae0*/  CALL.REL.NOINC `($_ZN7cutlass13device_kernelIN5flash19enable_sm80_to_sm89INS1_16FlashAttnBwdSm80INS1_25CollectiveMainloopBwdSm80ILi2ELi2EN4cute5tupleIJNS5_1CILi128EEES8_NS7_ILi64EEEEEENS_10bfloat16_tEfNS_4arch4Sm80ELb1ELb0ELb1ELb1ELb1ELb0ELb0ELb0ELi2ELi4ELi4ELi4ELb0EEENS1_24CollectiveEpilogueBwdGQAISA_fSD_Li256ELb1ELb1EEENS1_25SingleTileBwdLPTSchedulerILb1ELi128ELb1EEEEEEEEEvNT_6ParamsE$_ZN4cute3eso3ESOILb0ELb1EJNS_6LayoutINS_5tupleIJNS3_IJNS_1CILi8EEENS4_ILi1EEEEEENS4_ILi2EEEEEENS3_IJNS3_IJS6_NS4_ILi0EEEEEEiEEEEESA_EEC2ERKSD_RKSA_) ;  /* 0xfffd8df000007944 */ /* 0x022fea0003c3ffff */
[----:B------:R2:W5:Y:S01]  /*2eaf0*/  LDL R4, [R1+0x758] ;  /* 0x0007580001047983 */ /* 0x0005620000100800 */
[----:B------:R-:W-:Y:S01]  /*2eb00*/  IMAD.MOV.U32 R9, RZ, RZ, R23 ;  /* 0x000000ffff097224 */ /* 0x000fe200078e0017 */
[----:B-1----:R-:W-:Y:S01]  /*2eb10*/  MOV R2, R56 ;  /* 0x0000003800027202 */ /* 0x002fe20000000f00 */
[----:B------:R-:W-:Y:S01]  /*2eb20*/  IMAD.MOV.U32 R3, RZ, RZ, R57 ;  /* 0x000000ffff037224 */ /* 0x000fe200078e0039 */
[----:B------:R-:W-:Y:S02]  /*2eb30*/  MOV R8, 0x2eb50 ;  /* 0x0002eb5000087802 */ /* 0x000fe40000000f00 */
[----:B--2--5:R-:W-:Y:S05]  /*2eb40*/  CALL.REL.NOINC `($_ZN7cutlass13device_kernelIN5flash19enable_sm80_to_sm89INS1_16FlashAttnBwdSm80INS1_25CollectiveMainloopBwdSm80ILi2ELi2EN4cute5tupleIJNS5_1CILi128EEES8_NS7_ILi64EEEEEENS_10bfloat16_tEfNS_4arch4Sm80ELb1ELb0ELb1ELb1ELb1ELb0ELb0ELb0ELi2ELi4ELi4ELi4ELb0EEENS1_24CollectiveEpilogueBwdGQAISA_fSD_Li256ELb1ELb1EEENS1_25SingleTileBwdLPTSchedulerILb1ELi128ELb1EEEEEEEEEvNT_6ParamsE$_ZN4cute8smem_ptrIPN7cutlass10bfloat16_tEECI1NS_12iter_adaptorIS3_S4_EEES3_) ;  /* 0xfffdcc6000007944 */ /* 0x024fea0003c3ffff */
[----:B-1----:R-:W2:Y:S01]  /*2eb50*/  LDL.64 R2, [R1+0x758] ;  /* 0x0007580001027983 */ /* 0x002ea20000100a00 */
[----:B------:R-:W-:Y:S01]  /*2eb60*/  IMAD.MOV.U32 R6, RZ, RZ, R4 ;  /* 0x000000ffff067224 */ /* 0x000fe200078e0004 */
[----:B------:R-:W-:Y:S01]  /*2eb70*/  MOV R67, R23 ;  /* 0x0000001700437202 */ /* 0x000fe20000000f00 */
[----:B------:R-:W-:Y:S01]  /*2eb80*/  IMAD.MOV.U32 R59, RZ, RZ, R22 ;  /* 0x000000ffff3b7224 */ /* 0x000fe200078e0016 */
[----:B------:R-:W-:Y:S01]  /*2eb90*/  MOV R4, 0x2ebc0 ;  /* 0x0002ebc000047802 */ /* 0x000fe20000000f00 */
[----:B--2---:R1:W-:Y:S04]  /*2eba0*/  STL.64 [R1+0x770], R2 ;  /* 0x0007700201007387 */ /* 0x0043e80000100a00 */
[----:B-1----:R-:W-:Y:S05]  /*2ebb0*/  CALL.REL.NOINC `($_ZN7cutlass13device_kernelIN5flash19enable_sm80_to_sm89INS1_16FlashAttnBwdSm80INS1_25CollectiveMainloopBwdSm80ILi2ELi2EN4cute5tupleIJNS5_1CILi128EEES8_NS7_ILi64EEEEEENS_10bfloat16_tEfNS_4arch4Sm80ELb1ELb0ELb1ELb1ELb1ELb0ELb0ELb0ELi2ELi4ELi4ELi4ELb0EEENS1_24CollectiveEpilogueBwdGQAISA_fSD_Li256ELb1ELb1EEENS1_25SingleTileBwdLPTSchedulerILb1ELi128ELb1EEEEEEEEEvNT_6ParamsE$_ZN4cute3eso3ESOILb0ELb0EJNS_6LayoutINS_5tupleIJNS3_IJNS_1CILi8EEENS4_ILi1EEEEEENS4_ILi2EEEEEENS3_IJNS3_IJS6_NS4_ILi0EEEEEEiEEEEENS_10ViewEngineINS_8smem_ptrIPN7cutlass10bfloat16_tEEEEEEEC2ERKSD_RKSK_) ;  /* 0xfffd80e000007944 */ /* 0x002fea0003c3ffff */
[----:B-1----:R1:W5:Y:S04]  /*2ebc0*/  LDL R8, [R1+0x758] ;  /* 0x0007580001087983 */ /* 0x0023680000100800 */
[----:B------:R1:W5:Y:S01]  /*2ebd0*/  LDL.64 R12, [R1+0x760] ;  /* 0x00076000010c7983 */ /* 0x0003620000100a00 */
[----:B------:R-:W-:Y:S01]  /*2ebe0*/  IMAD.MOV.U32 R67, RZ, RZ, R23 ;  /* 0x000000ffff437224 */ /* 0x000fe200078e0017 */
[----:B------:R-:W-:Y:S01]  /*2ebf0*/  MOV R10, R50 ;  /* 0x00000032000a7202 */ /* 0x000fe20000000f00 */
[----:B------:R-:W-:Y:S01]  /*2ec00*/  IMAD.MOV.U32 R11, RZ, RZ, R51 ;  /* 0x000000ffff0b7224 */ /* 0x000fe200078e0033 */
[----:B------:R-:W-:-:S02]  /*2ec10*/  MOV R6, 0x2ec30 ;  /* 0x0002ec3000067802 */ /* 0x000fc40000000f00 */
[----:B-1---5:R-:W-:Y:S05]  /*2ec20*/  CALL.REL.NOINC `($_ZN7cutlass13device_kernelIN5flash19enable_sm80_to_sm89INS1_16FlashAttnBwdSm80INS1_25CollectiveMainloopBwdSm80ILi2ELi2EN4cute5tupleIJNS5_1CILi128EEES8_NS7_ILi64EEEEEENS_10bfloat16_tEfNS_4arch4Sm80ELb1ELb0ELb1ELb1ELb1ELb0ELb0ELb0ELi2ELi4ELi4ELi4ELb0EEENS1_24CollectiveEpilogueBwdGQAISA_fSD_Li256ELb1ELb1EEENS1_25SingleTileBwdLPTSchedulerILb1ELi128ELb1EEEEEEEEEvNT_6ParamsE$_ZN4cute3eso3ESOILb1ELb0EJNS_6LayoutINS_5tupleIJNS3_IJNS3_IJNS_1CILi4EEENS4_ILi2EEEEEENS4_ILi1EEEEEES6_EEENS3_IJNS3_IJNS3_IJS8_NS4_ILi32EEEEEENS4_ILi0EEEEEENS4_ILi64EEEEEEEENS_10ViewEngineIPN7cutlass10bfloat16_tEEEEEC2ERKSH_RKSM_) ;  /* 0xfffda97000007944 */ /* 0x022fea0003c3ffff */
[----:B------:R2:W5:Y:S01]  /*2ec30*/  LDL.64 R4, [R1+0x758] ;  /* 0x0007580001047983 */ /* 0x0005620000100a00 */
[----:B------:R-:W-:-:S02]  /*2ec40*/  MOV R3, R8 ;  /* 0x0000000800037202 */ /* 0x000fc40000000f00 */
[----:B------:R-:W-:Y:S02]  /*2ec50*/  MOV R6, 0x2ec70 ;  /* 0x0002ec7000067802 */ /* 0x000fe40000000f00 */
[----:B-12--5:R-:W-:Y:S05]  /*2ec60*/  CALL.REL.NOINC `($_ZN7cutlass13device_kernelIN5flash19enable_sm80_to_sm89INS1_16FlashAttnBwdSm80INS1_25CollectiveMainloopBwdSm80ILi2ELi2EN4cute5tupleIJNS5_1CILi128EEES8_NS7_ILi64EEEEEENS_10bfloat16_tEfNS_4arch4Sm80ELb1ELb0ELb1ELb1ELb1ELb0ELb0ELb0ELi2ELi4ELi4ELi4ELb0EEENS1_24CollectiveEpilogueBwdGQAISA_fSD_Li256ELb1ELb1EEENS1_25SingleTileBwdLPTSchedulerILb1ELi128ELb1EEEEEEEEEvNT_6ParamsE$_ZZN4cute4takeILi1ELi2ENS_5tupleIJNS1_IJNS_1CILi1EEENS2_ILi0EEEEEEiEEEEEDaRKT1_ENKUlDpRKT_E_clIJiEEEDaSD_) ;  /* 0xfffde11000007944 */ /* 0x026fea0003c3ffff */
[----:B------:R-:W-:Y:S02]  /*2ec70*/  MOV R67, R23 ;  /* 0x0000001700437202 */ /* 0x000fe40000000f00 */
[----:B------:R-:W-:Y:S02]  /*2ec80*/  MOV R6, 0x2eca0 ;  /* 0x0002eca000067802 */ /* 0x000fe40000000f00 */
[----:B-1---5:R-:W-:Y:S05]  /*2ec90*/  CALL.REL.NOINC `($_ZN7cutlass13device_kernelIN5flash19enable_sm80_to_sm89INS1_16FlashAttnBwdSm80INS1_25CollectiveMainloopBwdSm80ILi2ELi2EN4cute5tupleIJNS5_1CILi128EEES8_NS7_ILi64EEEEEENS_10bfloat16_tEfNS_4arch4Sm80ELb1ELb0ELb1ELb1ELb1ELb0ELb0ELb0ELi2ELi4ELi4ELi4ELb0EEENS1_24CollectiveEpilogueBwdGQAISA_fSD_Li256ELb1ELb1EEENS1_25SingleTileBwdLPTSchedulerILb1ELi128ELb1EEEEEEEEEvNT_6ParamsE$_ZN4cute3eso3ESOILb1ELb0EJNS_5tupleIJNS_1CILi1EEENS3_ILi0EEEEEENS2_IJiEEEEEC2ERKS6_RKS7_) ;  /* 0xfffda20000007944 */ /* 0x022fea0003c3ffff */
[----:B-1----:R1:W5:Y:S01]  /*2eca0*/  LDL R3, [R1+0x758] ;  /* 0x0007580001037983 */ /* 0x0023620000100800 */
[----:B------:R-:W-:Y:S02]  /*2ecb0*/  MOV R67, R23 ;  /* 0x0000001700437202 */ /* 0x000fe40000000f00 */
[----:B------:R-:W-:Y:S02]  /*2ecc0*/  MOV R6, 0x2ece0 ;  /* 0x0002ece000067802 */ /* 0x000fe40000000f00 */
[----:B-1---5:R-:W-:Y:S05]  /*2ecd0*/  CALL.REL.NOINC `($_ZN7cutlass13device_kernelIN5flash19enable_sm80_to_sm89INS1_16FlashAttnBwdSm80INS1_25CollectiveMainloopBwdSm80ILi2ELi2EN4cute5tupleIJNS5_1CILi128EEES8_NS7_ILi64EEEEEENS_10bfloat16_tEfNS_4arch4Sm80ELb1ELb0ELb1ELb1ELb1ELb0ELb0ELb0ELi2ELi4ELi4ELi4ELb0EEENS1_24CollectiveEpilogueBwdGQAISA_fSD_Li256ELb1ELb1EEENS1_25SingleTileBwdLPTSchedulerILb1ELi128ELb1EEEEEEEEEvNT_6ParamsE$_ZN4cute5tupleIJNS0_IJNS0_IJNS_1CILi8EEENS1_ILi1EEEEEENS0_IJNS1_ILi2EEEEEEEEENS0_IJNS0_IJS3_NS1_ILi0EEEEEENS0_IJiEEEEEEEEC2ERKS7_RKSB_) ;  /* 0xfffdc2c000007944 */ /* 0x022fea0003c3ffff */
[----:B------:R2:W5:Y:S01]  /*2ece0*/  LDL R8, [R1+0x758] ;  /* 0x0007580001087983 */ /* 0x0005620000100800 */
[----:B------:R-:W-:Y:S01]  /*2ecf0*/  IMAD.MOV.U32 R67, RZ, RZ, R23 ;  /* 0x000000ffff437224 */ /* 0x000fe200078e0017 */
[----:B------:R-:W-:Y:S02]  /*2ed00*/  MOV R59, R22 ;  /* 0x00000016003b7202 */ /* 0x000fe40000000f00 */
[----:B------:R2:W-:Y:S01]  /*2ed10*/  STL.64 [R1+0x770], R12 ;  /* 0x0007700c01007387 */ /* 0x0005e20000100a00 */
[----:B------:R-:W-:-:S03]  /*2ed20*/  MOV R6, 0x2ed40 ;  /* 0x0002ed4000067802 */ /* 0x000fc60000000f00 */
[----:B-12--5:R-:W-:Y:S05]  /*2ed30*/  CALL.REL.NOINC `($_ZN7cutlass13device_kernelIN5flash19enable_sm80_to_sm89INS1_16FlashAttnBwdSm80INS1_25CollectiveMainloopBwdSm80ILi2ELi2EN4cute5tupleIJNS5_1CILi128EEES8_NS7_ILi64EEEEEENS_10bfloat16_tEfNS_4arch4Sm80ELb1ELb0ELb1ELb1ELb1ELb0ELb0ELb0ELi2ELi4ELi4ELi4ELb0EEENS1_24CollectiveEpilogueBwdGQAISA_fSD_Li256ELb1ELb1EEENS1_25SingleTileBwdLPTSchedulerILb1ELi128ELb1EEEEEEEEEvNT_6ParamsE$_ZN4cute3eso3ESOILb0ELb0EJNS_6LayoutINS_5tupleIJNS3_IJNS_1CILi8EEENS4_ILi1EEEEEENS3_IJNS4_ILi2EEEEEEEEENS3_IJNS3_IJS6_NS4_ILi0EEEEEENS3_IJiEEEEEEEENS_10ViewEngineINS_8smem_ptrIPN7cutlass10bfloat16_tEEEEEEEC2ERKSF_RKSM_) ;  /* 0xfffd7ef000007944 */ /* 0x026fea0003c3ffff */
[----:B-1----:R1:W5:Y:S04]  /*2ed40*/  LDL R8, [R1+0x758] ;  /* 0x0007580001087983 */ /* 0x0023680000100800 */
[----:B------:R1:W5:Y:S01]  /*2ed50*/  LDL.64 R16, [R1+0x760] ;  /* 0x0007600001107983 */ /* 0x0003620000100a00 */
[----:B------:R-:W-:-:S02]  /*2ed60*/  MOV R67, R23 ;  /* 0x0000001700437202 */ /* 0x000fc40000000f00 */
[----:B------:R-:W-:Y:S02]  /*2ed70*/  MOV R6, 0x2ed90 ;  /* 0x0002ed9000067802 */ /* 0x000fe40000000f00 */
[----:B-1---5:R-:W-:Y:S05]  /*2ed80*/  CALL.REL.NOINC `($_ZN7cutlass13device_kernelIN5flash19enable_sm80_to_sm89INS1_16FlashAttnBwdSm80INS1_25CollectiveMainloopBwdSm80ILi2ELi2EN4cute5tupleIJNS5_1CILi128EEES8_NS7_ILi64EEEEEENS_10bfloat16_tEfNS_4arch4Sm80ELb1ELb0ELb1ELb1ELb1ELb0ELb0ELb0ELi2ELi4ELi4ELi4ELb0EEENS1_24CollectiveEpilogueBwdGQAISA_fSD_Li256ELb1ELb1EEENS1_25SingleTileBwdLPTSchedulerILb1ELi128ELb1EEEEEEEEEvNT_6ParamsE$_ZN4cute3eso3ESOILb1ELb0EJNS_6LayoutINS_5tupleIJNS3_IJNS3_IJNS_1CILi4EEENS4_ILi2EEEEEENS4_ILi1EEEEEENS3_IJS6_EEEEEENS3_IJNS3_IJNS3_IJS8_NS4_ILi32EEEEEENS4_ILi0EEEEEENS3_IJNS4_ILi64EEEEEEEEEEENS_10ViewEngineIPN7cutlass10bfloat16_tEEEEEC2ERKSJ_RKSO_) ;  /* 0xfffda7d000007944 */ /* 0x022fea0003c3ffff */
[----:B-1----:R1:W5:Y:S01]  /*2ed90*/  LDL.64 R2, [R1+0x758] ;  /* 0x0007580001027983 */ /* 0x0023620000100a00 */
[----:B------:R-:W-:Y:S02]  /*2eda0*/  MOV R67, R23 ;  /* 0x0000001700437202 */ /* 0x000fe40000000f00 */
[----:B------:R-:W-:Y:S02]  /*2edb0*/  MOV R6, 0x2edd0 ;  /* 0x0002edd000067802 */ /* 0x000fe40000000f00 */
[----:B-1---5:R-:W-:Y:S05]  /*2edc0*/  CALL.REL.NOINC `($_ZN7cutlass13device_kernelIN5flash19enable_sm80_to_sm89INS1_16FlashAttnBwdSm80INS1_25CollectiveMainloopBwdSm80ILi2ELi2EN4cute5tupleIJNS5_1CILi128EEES8_NS7_ILi64EEEEEENS_10bfloat16_tEfNS_4arch4Sm80ELb1ELb0ELb1ELb1ELb1ELb0ELb0ELb0ELi2ELi4ELi4ELi4ELb0EEENS1_24CollectiveEpilogueBwdGQAISA_fSD_Li256ELb1ELb1EEENS1_25SingleTileBwdLPTSchedulerILb1ELi128ELb1EEEEEEEEEvNT_6ParamsE$_ZN4cute3eso3ESOILb1ELb0EJNS_6LayoutINS_5tupleIJNS3_IJNS3_IJNS3_IJNS_1CILi4EEENS4_ILi2EEEEEENS4_ILi1EEEEEES8_EEENS3_IJNS3_IJNS3_IJS8_S8_EEES8_EEES6_EEEEEENS3_IJNS3_IJNS3_IJNS3_IJS8_NS4_ILi32EEEEEENS4_ILi0EEEEEESH_EEENS3_IJNS3_IJNS3_IJSH_SH_EEESH_EEENS4_ILi64EEEEEEEEEEENS_10ViewEngineIPN7cutlass10bfloat16_tEEEEEC2ERKSP_RKSU_) ;  /* 0xfffda68000007944 */ /* 0x022fea0003c3ffff */
[----:B------:R2:W5:Y:S01]  /*2edd0*/  LDL.64 R10, [R1+0x758] ;  /* 0x00075800010a7983 */ /* 0x0005620000100a00 */
[----:B-1----:R-:W-:Y:S01]  /*2ede0*/  IMAD.MOV.U32 R3, RZ, RZ, R8 ;  /* 0x000000ffff037224 */ /* 0x002fe200078e0008 */
[----:B------:R-:W-:Y:S02]  /*2edf0*/  MOV R67, R23 ;  /* 0x0000001700437202 */ /* 0x000fe40000000f00 */
[----:B------:R-:W-:Y:S02]  /*2ee00*/  MOV R4, 0x2ee20 ;  /* 0x0002ee2000047802 */ /* 0x000fe40000000f00 */
[----:B--2--5:R-:W-:Y:S05]  /*2ee10*/  CALL.REL.NOINC `($_ZN7cutlass13device_kernelIN5flash19enable_sm80_to_sm89INS1_16FlashAttnBwdSm80INS1_25CollectiveMainloopBwdSm80ILi2ELi2EN4cute5tupleIJNS5_1CILi128EEES8_NS7_ILi64EEEEEENS_10bfloat16_tEfNS_4arch4Sm80ELb1ELb0ELb1ELb1ELb1ELb0ELb0ELb0ELi2ELi4ELi4ELi4ELb0EEENS1_24CollectiveEpilogueBwdGQAISA_fSD_Li256ELb1ELb1EEENS1_25SingleTileBwdLPTSchedulerILb1ELi128ELb1EEEEEEEEEvNT_6ParamsE$_ZN4cute5tupleIJNS0_IJNS_1CILi2EEEEEENS0_IJiEEEEEC2ERKS3_RKS4_) ;  /* 0xfffdc40000007944 */ /* 0x024fea0003c3ffff */
[----:B-1----:R-:W2:Y:S01]  /*2ee20*/  LDL R3, [R1+0x758] ;  /* 0x0007580001037983 */ /* 0x002ea20000100800 */
[----:B------:R-:W-:Y:S02]  /*2ee30*/  MOV R2, R58 ;  /* 0x0000003a00027202 */ /* 0x000fe40000000f00 */
[----:B------:R-:W-:Y:S01]  /*2ee40*/  MOV R12, 0x2ee70 ;  /* 0x0002ee70000c7802 */ /* 0x000fe20000000f00 */
[----:B--2---:R1:W-:Y:S04]  /*2ee50*/  STL [R14], R3 ;  /* 0x000000030e007387 */ /* 0x0043e80000100800 */
[----:B-1----:R-:W-:Y:S05]  /*2ee60*/  CALL.REL.NOINC `($_ZN7cutlass13device_kernelIN5flash19enable_sm80_to_sm89INS1_16FlashAttnBwdSm80INS1_25CollectiveMainloopBwdSm80ILi2ELi2EN4cute5tupleIJNS5_1CILi128EEES8_NS7_ILi64EEEEEENS_10bfloat16_tEfNS_4arch4Sm80ELb1ELb0ELb1ELb1ELb1ELb0ELb0ELb0ELi2ELi4ELi4ELi4ELb0EEENS1_24CollectiveEpilogueBwdGQAISA_fSD_Li256ELb1ELb1EEENS1_25SingleTileBwdLPTSchedulerILb1ELi128ELb1EEEEEEEEEvNT_6ParamsE$_ZZN4cute14logical_divideINS_5tupleIJNS1_IJNS_1CILi8EEENS2_ILi1EEEEEENS1_IJNS2_ILi2EEEEEEEEENS1_IJNS1_IJS4_NS2_ILi0EEEEEENS1_IJiEEEEEENS1_IJS5_NS_6LayoutIS4_S9_EEEEEEEDaRKNSD_IT_T0_EERKT1_ENKUlRKT_RKT0_E_clINSD_IS7_SB_EESE_EEDaSQ_ST_) ;  /* 0xfffdda4000007944 */ /* 0x002fea0003c3ffff */
[----:B------:R-:W-:Y:S02]  /*2ee70*/  MOV R67, R23 ;  /* 0x0000001700437202 */ /* 0x000fe40000000f00 */
[----:B------:R-:W-:-:S02]  /*2ee80*/  MOV R4, 0x2eea0 ;  /* 0x0002eea000047802 */ /* 0x000fc40000000f00 */
[----:B-1---5:R-:W-:Y:S05]  /*2ee90*/  CALL.REL.NOINC `($_ZN7cutlass13device_kernelIN5flash19enable_sm80_to_sm89INS1_16FlashAttnBwdSm80INS1_25CollectiveMainloopBwdSm80ILi2ELi2EN4cute5tupleIJNS5_1CILi128EEES8_NS7_ILi64EEEEEENS_10bfloat16_tEfNS_4arch4Sm80ELb1ELb0ELb1ELb1ELb1ELb0ELb0ELb0ELi2ELi4ELi4ELi4ELb0EEENS1_24CollectiveEpilogueBwdGQAISA_fSD_Li256ELb1ELb1EEENS1_25SingleTileBwdLPTSchedulerILb1ELi128ELb1EEEEEEEEEvNT_6ParamsE$_ZN4cute3eso3ESOILb1ELb0EJNS_5tupleIJNS2_IJNS_1CILi1EEENS3_ILi0EEEEEENS2_IJS5_S5_EEEEEENS2_IJS5_iEEEEEC2ERKS8_RKS9_) ;  /* 0xfffd9b3000007944 */ /* 0x022fea0003c3ffff */
[----:B-1----:R1:W5:Y:S01]  /*2eea0*/  LDL R3, [R1+0x758] ;  /* 0x0007580001037983 */ /* 0x0023620000100800 */
[----:B------:R-:W-:-:S02]  /*2eeb0*/  MOV R67, R23 ;  /* 0x0000001700437202 */ /* 0x000fc40000000f00 */
[----:B------:R-:W-:Y:S02]  /*2eec0*/  MOV R4, 0x2eee0 ;  /* 0x0002eee000047802 */ /* 0x000fe40000000f00 */
[----:B-1---5:R-:W-:Y:S05]  /*2eed0*/  CALL.REL.NOINC `($_ZN7cutlass13device_kernelIN5flash19enable_sm80_to_sm89INS1_16FlashAttnBwdSm80INS1_25CollectiveMainloopBwdSm80ILi2ELi2EN4cute5tupleIJNS5_1CILi128EEES8_NS7_ILi64EEEEEENS_10bfloat16_tEfNS_4arch4Sm80ELb1ELb0ELb1ELb1ELb1ELb0ELb0ELb0ELi2ELi4ELi4ELi4ELb0EEENS1_24CollectiveEpilogueBwdGQAISA_fSD_Li256ELb1ELb1EEENS1_25SingleTileBwdLPTSchedulerILb1ELi128ELb1EEEEEEEEEvNT_6ParamsE$_ZN4cute5tupleIJNS0_IJNS0_IJNS0_IJNS_1CILi8EEENS1_ILi1EEEEEENS0_IJS3_S3_EEEEEENS0_IJS3_NS1_ILi2EEEEEEEEENS0_IJNS0_IJNS0_IJS3_NS1_ILi0EEEEEENS0_IJSA_SA_EEEEEENS0_IJSA_iEEEEEEEEC2ERKS9_RKSF_) ;  /* 0xfffdbe9000007944 */ /* 0x022fea0003c3ffff */
[----:B-1----:R1:W5:Y:S01]  /*2eee0*/  LDL R3, [R1+0x758] ;  /* 0x0007580001037983 */ /* 0x0023620000100800 */
[----:B------:R-:W-:Y:S02]  /*2eef0*/  MOV R67, R23 ;  /* 0x0000001700437202 */ /* 0x000fe40000000f00 */
[----:B------:R-:W-:Y:S02]  /*2ef00*/  MOV R4, 0x2ef20 ;  /* 0x0002ef2000047802 */ /* 0x000fe40000000f00 */
[----:B-1---5:R-:W-:Y:S05]  /*2ef10*/  CALL.REL.NOINC `($_ZN7cutlass13device_kernelIN5flash19enable_sm80_to_sm89INS1_16FlashAttnBwdSm80INS1_25CollectiveMainloopBwdSm80ILi2ELi2EN4cute5tupleIJNS5_1CILi128EEES8_NS7_ILi64EEEEEENS_10bfloat16_tEfNS_4arch4Sm80ELb1ELb0ELb1ELb1ELb1ELb0ELb0ELb0ELi2ELi4ELi4ELi4ELb0EEENS1_24CollectiveEpilogueBwdGQAISA_fSD_Li256ELb1ELb1EEENS1_25SingleTileBwdLPTSchedulerILb1ELi128ELb1EEEEEEEEEvNT_6ParamsE$_ZN4cute3eso3ESOILb1ELb0EJNS_5tupleIJNS2_IJNS_1CILi1EEENS3_ILi0EEEEEENS2_IJS5_S5_EEEEEENS2_IJS5_iEEEEEC2ERKS8_RKS9_) ;  /* 0xfffd9ab000007944 */ /* 0x022fea0003c3ffff */
[----:B-1----:R1:W5:Y:S01]  /*2ef20*/  LDL R3, [R1+0x758] ;  /* 0x0007580001037983 */ /* 0x0023620000100800 */
[----:B------:R-:W-:Y:S02]  /*2ef30*/  MOV R67, R23 ;  /* 0x0000001700437202 */ /* 0x000fe40000000f00 */
[----:B------:R-:W-:Y:S02]  /*2ef40*/  MOV R4, 0x2ef60 ;  /* 0x0002ef6000047802 */ /* 0x000fe40000000f00 */
[----:B-1---5:R-:W-:Y:S05]  /*2ef50*/  CALL.REL.NOINC `($_ZN7cutlass13device_kernelIN5flash19enable_sm80_to_sm89INS1_16FlashAttnBwdSm80INS1_25CollectiveMainloopBwdSm80ILi2ELi2EN4cute5tupleIJNS5_1CILi128EEES8_NS7_ILi64EEEEEENS_10bfloat16_tEfNS_4arch4Sm80ELb1ELb0ELb1ELb1ELb1ELb0ELb0ELb0ELi2ELi4ELi4ELi4ELb0EEENS1_24CollectiveEpilogueBwdGQAISA_fSD_Li256ELb1ELb1EEENS1_25SingleTileBwdLPTSchedulerILb1ELi128ELb1EEEEEEEEEvNT_6ParamsE$_ZN4cute3eso3ESOILb1ELb0EJNS_5tupleIJNS_1CILi0EEES4_EEEiEEC2ERKS5_RKi) ;  /* 0xfffd9e6000007944 */ /* 0x022fea0003c3ffff */
[----:B-1----:R1:W5:Y:S01]  /*2ef60*/  LDL R3, [R1+0x758] ;  /* 0x0007580001037983 */ /* 0x0023620000100800 */
[----:B------:R-:W-:Y:S02]  /*2ef70*/  MOV R67, R23 ;  /* 0x0000001700437202 */ /* 0x000fe40000000f00 */
[----:B------:R-:W-:Y:S02]  /*2ef80*/  MOV R4, 0x2efa0 ;  /* 0x0002efa000047802 */ /* 0x000fe40000000f00 */
[----:B-1---5:R-:W-:Y:S05]  /*2ef90*/  CALL.REL.NOINC `($_ZN7cutlass13device_kernelIN5flash19enable_sm80_to_sm89INS1_16FlashAttnBwdSm80INS1_25CollectiveMainloopBwdSm80ILi2ELi2EN4cute5tupleIJNS5_1CILi128EEES8_NS7_ILi64EEEEEENS_10bfloat16_tEfNS_4arch4Sm80ELb1ELb0ELb1ELb1ELb1ELb0ELb0ELb0ELi2ELi4ELi4ELi4ELb0EEENS1_24CollectiveEpilogueBwdGQAISA_fSD_Li256ELb1ELb1EEENS1_25SingleTileBwdLPTSchedulerILb1ELi128ELb1EEEEEEEEEvNT_6ParamsE$_ZN4cute3eso3ESOILb1ELb0EJNS_5tupleIJNS2_IJNS_1CILi1EEENS3_ILi0EEEEEES5_EEENS2_IJNS2_IJS5_S5_EEEiEEEEEC2ERKS7_RKS9_) ;  /* 0xfffd9a7000007944 */ /* 0x022fea0003c3ffff */
[----:B-1----:R1:W5:Y:S01]  /*2efa0*/  LDL R3, [R1+0x758] ;  /* 0x0007580001037983 */ /* 0x0023620000100800 */
[----:B------:R-:W-:-:S02]  /*2efb0*/  MOV R67, R23 ;  /* 0x0000001700437202 */ /* 0x000fc40000000f00 */
[----:B------:R-:W-:Y:S02]  /*2efc0*/  MOV R4, 0x2efe0 ;  /* 0x0002efe000047802 */ /* 0x000fe40000000f00 */
[----:B-1---5:R-:W-:Y:S05]  /*2efd0*/  CALL.REL.NOINC `($_ZN7cutlass13device_kernelIN5flash19enable_sm80_to_sm89INS1_16FlashAttnBwdSm80INS1_25CollectiveMainloopBwdSm80ILi2ELi2EN4cute5tupleIJNS5_1CILi128EEES8_NS7_ILi64EEEEEENS_10bfloat16_tEfNS_4arch4Sm80ELb1ELb0ELb1ELb1ELb1ELb0ELb0ELb0ELi2ELi4ELi4ELi4ELb0EEENS1_24CollectiveEpilogueBwdGQAISA_fSD_Li256ELb1ELb1EEENS1_25SingleTileBwdLPTSchedulerILb1ELi128ELb1EEEEEEEEEvNT_6ParamsE$_ZN4cute5tupleIJNS0_IJNS0_IJNS0_IJNS_1CILi8EEENS1_ILi1EEEEEES3_EEENS0_IJNS0_IJS3_S3_EEENS1_ILi2EEEEEEEEENS0_IJNS0_IJNS0_IJS3_NS1_ILi0EEEEEESA_EEENS0_IJNS0_IJSA_SA_EEEiEEEEEEEEC2ERKS9_RKSF_) ;  /* 0xfffdbdd000007944 */ /* 0x022fea0003c3ffff */
[----:B------:R2:W5:Y:S01]  /*2efe0*/  LDL R6, [R1+0x758] ;  /* 0x0007580001067983 */ /* 0x0005620000100800 */
[----:B------:R-:W-:Y:S01]  /*2eff0*/  IMAD.MOV.U32 R67, RZ, RZ, R23 ;  /* 0x000000ffff437224 */ /* 0x000fe200078e0017 */
[----:B------:R-:W-:Y:S02]  /*2f000*/  MOV R59, R22 ;  /* 0x00000016003b7202 */ /* 0x000fe40000000f00 */
[----:B------:R2:W-:Y:S01]  /*2f010*/  STL.64 [R1+0x770], R16 ;  /* 0x0007701001007387 */ /* 0x0005e20000100a00 */
[----:B------:R-:W-:-:S03]  /*2f020*/  MOV R4, 0x2f040 ;  /* 0x0002f04000047802 */ /* 0x000fc60000000f00 */
[----:B-12--5:R-:W-:Y:S05]  /*2f030*/  CALL.REL.NOINC `($_ZN7cutlass13device_kernelIN5flash19enable_sm80_to_sm89INS1_16FlashAttnBwdSm80INS1_25CollectiveMainloopBwdSm80ILi2ELi2EN4cute5tupleIJNS5_1CILi128EEES8_NS7_ILi64EEEEEENS_10bfloat16_tEfNS_4arch4Sm80ELb1ELb0ELb1ELb1ELb1ELb0ELb0ELb0ELi2ELi4ELi4ELi4ELb0EEENS1_24CollectiveEpilogueBwdGQAISA_fSD_Li256ELb1ELb1EEENS1_25SingleTileBwdLPTSchedulerILb1ELi128ELb1EEEEEEEEEvNT_6ParamsE$_ZN4cute3eso3ESOILb0ELb0EJNS_6LayoutINS_5tupleIJNS3_IJNS3_IJNS_1CILi8EEENS4_ILi1EEEEEES6_EEENS3_IJNS3_IJS6_S6_EEENS4_ILi2EEEEEEEEENS3_IJNS3_IJNS3_IJS6_NS4_ILi0EEEEEESD_EEENS3_IJNS3_IJSD_SD_EEEiEEEEEEEENS_10ViewEngineINS_8smem_ptrIPN7cutlass10bfloat16_tEEEEEEEC2ERKSJ_RKSQ_) ;  /* 0xfffd766000007944 */ /* 0x026fea0003c3ffff */
[----:B-1----:R1:W5:Y:S04]  /*2f040*/  LDL R8, [R1+0x758] ;  /* 0x0007580001087983 */ /* 0x0023680000100800 */
[----:B------:R1:W5:Y:S01]  /*2f050*/  LDL.64 R4, [R1+0x760] ;  /* 0x0007600001047983 */ /* 0x0003620000100a00 */
[----:B------:R-:W-:-:S02]  /*2f060*/  MOV R67, R23 ;  /* 0x0000001700437202 */ /* 0x000fc40000000f00 */
[----:B------:R-:W-:Y:S02]  /*2f070*/  MOV R6, 0x2f090 ;  /* 0x0002f09000067802 */ /* 0x000fe40000000f00 */
[----:B-1---5:R-:W-:Y:S05]  /*2f080*/  CALL.REL.NOINC `($_ZN7cutlass13device_kernelIN5flash19enable_sm80_to_sm89INS1_16FlashAttnBwdSm80INS1_25CollectiveMainloopBwdSm80ILi2ELi2EN4cute5tupleIJNS5_1CILi128EEES8_NS7_ILi64EEEEEENS_10bfloat16_tEfNS_4arch4Sm80ELb1ELb0ELb1ELb1ELb1ELb0ELb0ELb0ELi2ELi4ELi4ELi4ELb0EEENS1_24CollectiveEpilogueBwdGQAISA_fSD_Li256ELb1ELb1EEENS1_25SingleTileBwdLPTSchedulerILb1ELi128ELb1EEEEEEEEEvNT_6ParamsE$_ZN4cute3eso3ESOILb1ELb0EJNS_6LayoutINS_5tupleIJNS3_IJNS3_IJNS_1CILi4EEENS4_ILi2EEEEEENS4_ILi1EEEEEES6_EEENS3_IJNS3_IJNS3_IJS8_NS4_ILi32EEEEEENS4_ILi0EEEEEENS4_ILi64EEEEEEEENS_10ViewEngineIPN7cutlass10bfloat16_tEEEEEC2ERKSH_RKSM_) ;  /* 0xfffda51000007944 */ /* 0x022fea0003c3ffff */
[----:B------:R2:W5:Y:S01]  /*2f090*/  LDL.64 R14, [R1+0x758] ;  /* 0x00075800010e7983 */ /* 0x0005620000100a00 */
[----:B------:R-:W-:Y:S02]  /*2f0a0*/  MOV R3, R8 ;  /* 0x0000000800037202 */ /* 0x000fe40000000f00 */
[----:B------:R-:W-:Y:S02]  /*2f0b0*/  MOV R6, 0x2f0d0 ;  /* 0x0002f0d000067802 */ /* 0x000fe40000000f00 */
[----:B-12--5:R-:W-:Y:S05]  /*2f0c0*/  CALL.REL.NOINC `($_ZN7cutlass13device_kernelIN5flash19enable_sm80_to_sm89INS1_16FlashAttnBwdSm80INS1_25CollectiveMainloopBwdSm80ILi2ELi2EN4cute5tupleIJNS5_1CILi128EEES8_NS7_ILi64EEEEEENS_10bfloat16_tEfNS_4arch4Sm80ELb1ELb0ELb1ELb1ELb1ELb0ELb0ELb0ELi2ELi4ELi4ELi4ELb0EEENS1_24CollectiveEpilogueBwdGQAISA_fSD_Li256ELb1ELb1EEENS1_25SingleTileBwdLPTSchedulerILb1ELi128ELb1EEEEEEEEEvNT_6ParamsE$_ZZN4cute5sliceINS_5tupleIJNS1_IJNS_10UnderscoreENS_1CILi0EEEEEENS1_IJS4_S2_EEEEEENS1_IJNS1_IJNS1_IJNS3_ILi1EEES4_EEES4_EEENS1_IJNS1_IJS4_S4_EEEiEEEEEEEEDaRKT_RKT0_ENKUlRKT_RKT0_E_clIS6_SC_EEDaSM_SP_) ;  /* 0xfffddee000007944 */ /* 0x026fea0003c3ffff */
[----:B------:R-:W-:Y:S02]  /*2f0d0*/  MOV R8, 0x2f0f0 ;  /* 0x0002f0f000087802 */ /* 0x000fe40000000f00 */
[----:B-1----:R-:W-:Y:S05]  /*2f0e0*/  CALL.REL.NOINC `($_ZN7cutlass13device_kernelIN5flash19enable_sm80_to_sm89INS1_16FlashAttnBwdSm80INS1_25CollectiveMainloopBwdSm80ILi2ELi2EN4cute5tupleIJNS5_1CILi128EEES8_NS7_ILi64EEEEEENS_10bfloat16_tEfNS_4arch4Sm80ELb1ELb0ELb1ELb1ELb1ELb0ELb0ELb0ELi2ELi4ELi4ELi4ELb0EEENS1_24CollectiveEpilogueBwdGQAISA_fSD_Li256ELb1ELb1EEENS1_25SingleTileBwdLPTSchedulerILb1ELi128ELb1EEEEEEEEEvNT_6ParamsE$_ZZN4cute12filter_tupleINS_5tupleIJNS1_IJNS_10UnderscoreENS_1CILi0EEEEEENS1_IJS4_S2_EEEEEENS1_IJNS1_IJNS1_IJNS3_ILi1EEES4_EEES4_EEENS1_IJNS1_IJS4_S4_EEEiEEEEEEZNS_5sliceIS7_SD_EEDaRKT_RKT0_EUlRKT_RKT0_E_EEDaSH_SK_OT1_ENKUlDpSN_E_clIJNS1_IJS9_EEENS1_IJiEEEEEEDaSU_) ;  /* 0xfffdc8a000007944 */ /* 0x002fea0003c3ffff */
[----:B------:R-:W-:Y:S02]  /*2f0f0*/  MOV R67, R23 ;  /* 0x0000001700437202 */ /* 0x000fe40000000f00 */
[----:B------:R-:W-:Y:S02]  /*2f100*/  MOV R6, 0x2f120 ;  /* 0x0002f12000067802 */ /* 0x000fe40000000f00 */
[----:B-1---5:R-:W-:Y:S05]  /*2f110*/  CALL.REL.NOINC `($_ZN7cutlass13device_kernelIN5flash19enable_sm80_to_sm89INS1_16FlashAttnBwdSm80INS1_25CollectiveMainloopBwdSm80ILi2ELi2EN4cute5tupleIJNS5_1CILi128EEES8_NS7_ILi64EEEEEENS_10bfloat16_tEfNS_4arch4Sm80ELb1ELb0ELb1ELb1ELb1ELb0ELb0ELb0ELi2ELi4ELi4ELi4ELb0EEENS1_24CollectiveEpilogueBwdGQAISA_fSD_Li256ELb1ELb1EEENS1_25SingleTileBwdLPTSchedulerILb1ELi128ELb1EEEEEEEEEvNT_6ParamsE$_ZN4cute5tupleIJNS0_IJNS0_IJNS_1CILi8EEENS1_ILi1EEEEEENS1_ILi2EEEEEENS0_IJNS0_IJS3_NS1_ILi0EEEEEEiEEEEEC2ERKS6_RKS9_) ;  /* 0xfffdbec000007944 */ /* 0x022fea0003c3ffff */
[----:B-1----:R1:W5:Y:S01]  /*2f120*/  LDL R3, [R1+0x758] ;  /* 0x0007580001037983 */ /* 0x0023620000100800 */
[----:B------:R-:W-:Y:S02]  /*2f130*/  MOV R67, R23 ;  /* 0x0000001700437202 */ /* 0x000fe40000000f00 */
[----:B------:R-:W-:Y:S02]  /*2f140*/  MOV R6, 0x2f160 ;  /* 0x0002f16000067802 */ /* 0x000fe40000000f00 */
[----:B-1---5:R-:W-:Y:S05]  /*2f150*/  CALL.REL.NOINC `($_ZN7cutlass13device_kernelIN5flash19enable_sm80_to_sm89INS1_16FlashAttnBwdSm80INS1_25CollectiveMainloopBwdSm80ILi2ELi2EN4cute5tupleIJNS5_1CILi128EEES8_NS7_ILi64EEEEEENS_10bfloat16_tEfNS_4arch4Sm80ELb1ELb0ELb1ELb1ELb1ELb0ELb0ELb0ELi2ELi4ELi4ELi4ELb0EEENS1_24CollectiveEpilogueBwdGQAISA_fSD_Li256ELb1ELb1EEENS1_25SingleTileBwdLPTSchedulerILb1ELi128ELb1EEEEEEEEEvNT_6ParamsE$_ZN4cute3eso3ESOILb0ELb1EJNS_6LayoutINS_5tupleIJNS3_IJNS_1CILi8EEENS4_ILi1EEEEEENS4_ILi2EEEEEENS3_IJNS3_IJS6_NS4_ILi0EEEEEEiEEEEESA_EEC2ERKSD_RKSA_) ;  /* 0xfffd878000007944 */ /* 0x022fea0003c3ffff */
[----:B------:R2:W5:Y:S01]  /*2f160*/  LDL R7, [R1+0x758] ;  /* 0x0007580001077983 */ /* 0x0005620000100800 */
[----:B-1----:R-:W-:Y:S01]  /*2f170*/  IMAD.MOV.U32 R2, RZ, RZ, R4 ;  /* 0x000000ffff027224 */ /* 0x002fe200078e0004 */
[----:B------:R-:W-:Y:S01]  /*2f180*/  MOV R3, R5 ;  /* 0x0000000500037202 */ /* 0x000fe20000000f00 */
[----:B------:R-:W-:Y:S01]  /*2f190*/  IMAD.MOV.U32 R9, RZ, RZ, R23 ;  /* 0x000000ffff097224 */ /* 0x000fe200078e0017 */
[----:B------:R-:W-:-:S02]  /*2f1a0*/  MOV R8, 0x2f1c0 ;  /* 0x0002f1c000087802 */ /* 0x000fc40000000f00 */
        /* <DEDUP_REMOVED lines=8> */
[----:B------:R2:W5:Y:S04]  /*2f230*/  LDL R16, [R1+0x758] ;  /* 0x0007580001107983 */ /* 0x0005680000100800 */
[----:B------:R2:W5:Y:S01]  /*2f240*/  LDL.64 R58, [R1+0x760] ;  /* 0x00076000013a7983 */ /* 0x0005620000100a00 */
[----:B------:R-:W-:Y:S01]  /*2f250*/  IMAD.MOV.U32 R2, RZ, RZ, R23 ;  /* 0x000000ffff027224 */ /* 0x000fe200078e0017 */
[----:B-1----:R-:W-:-:S02]  /*2f260*/  MOV R3, RZ ;  /* 0x000000ff00037202 */ /* 0x002fc40000000f00 */
[----:B------:R-:W-:Y:S02]  /*2f270*/  MOV R10, 0x2f290 ;  /* 0x0002f290000a7802 */ /* 0x000fe40000000f00 */
[----:B--2--5:R-:W-:Y:S05]  /*2f280*/  CALL.REL.NOINC `($_ZN7cutlass13device_kernelIN5flash19enable_sm80_to_sm89INS1_16FlashAttnBwdSm80INS1_25CollectiveMainloopBwdSm80ILi2ELi2EN4cute5tupleIJNS5_1CILi128EEES8_NS7_ILi64EEEEEENS_10bfloat16_tEfNS_4arch4Sm80ELb1ELb0ELb1ELb1ELb1ELb0ELb0ELb0ELi2ELi4ELi4ELi4ELb0EEENS1_24CollectiveEpilogueBwdGQAISA_fSD_Li256ELb1ELb1EEENS1_25SingleTileBwdLPTSchedulerILb1ELi128ELb1EEEEEEEEEvNT_6ParamsE$_ZN4cute3eso3ESOILb1ELb0EJNS_10UnderscoreEiEEC2ERKS2_RKi) ;  /* 0xfffd896000007944 */ /* 0x024fea0003c3ffff */
[----:B-1----:R-:W2:Y:S01]  /*2f290*/  LDL R3, [R1+0x758] ;  /* 0x0007580001037983 */ /* 0x002ea20000100800 */
[----:B------:R-:W-:Y:S02]  /*2f2a0*/  MOV R2, R23 ;  /* 0x0000001700027202 */ /* 0x000fe40000000f00 */
[----:B------:R-:W-:Y:S01]  /*2f2b0*/  MOV R6, 0x2f2e0 ;  /* 0x0002f2e000067802 */ /* 0x000fe20000000f00 */
[----:B--2---:R-:W-:Y:S02]  /*2f2c0*/  IMAD R3, R16, R3, RZ ;  /* 0x0000000310037224 */ /* 0x004fe400078e02ff */
        /* <DEDUP_REMOVED lines=19> */
[----:B------:R-:W-:Y:S05]  /*2f400*/  CALL.REL.NOINC `($_ZN7cutlass13device_kernelIN5flash19enable_sm80_to_sm89INS1_16FlashAttnBwdSm80INS1_25CollectiveMainloopBwdSm80ILi2ELi2EN4cute5tupleIJNS5_1CILi128EEES8_NS7_ILi64EEEEEENS_10bfloat16_tEfNS_4arch4Sm80ELb1ELb0ELb1ELb1ELb1ELb0ELb0ELb0ELi2ELi4ELi4ELi4ELb0EEENS1_24CollectiveEpilogueBwdGQAISA_fSD_Li256ELb1ELb1EEENS1_25SingleTileBwdLPTSchedulerILb1ELi128ELb1EEEEEEEEEvNT_6ParamsE$_ZN4cute3eso3ESOILb1ELb0EJNS_6LayoutINS_5tupleIJNS3_IJNS3_IJNS_1CILi4EEENS4_ILi2EEEEEENS4_ILi1EEEEEEEEENS3_IJNS3_IJNS3_IJS8_NS4_ILi32EEEEEENS4_ILi0EEEEEEEEEEEiEEC2ERKSG_RKi) ;  /* 0xfffda11000007944 */ /* 0x000fea0003c3ffff */
[----:B-1----:R-:W2:Y:S01]  /*2f410*/  LDL R3, [R1+0x758] ;  /* 0x0007580001037983 */ /* 0x002ea20000100800 */
[----:B------:R-:W-:Y:S02]  /*2f420*/  MOV R67, R23 ;  /* 0x0000001700437202 */ /* 0x000fe40000000f00 */
[----:B------:R-:W-:Y:S01]  /*2f430*/  MOV R6, 0x2f470 ;  /* 0x0002f47000067802 */ /* 0x000fe20000000f00 */
[----:B--2---:R-:W-:-:S05]  /*2f440*/  IMAD.WIDE R2, R3, 0x2, R14 ;  /* 0x0000000203027825 */ /* 0x004fca00078e020e */
[----:B------:R-:W-:Y:S02]  /*2f450*/  MOV R8, R2 ;  /* 0x0000000200087202 */ /* 0x000fe40000000f00 */
[----:B------:R-:W-:Y:S05]  /*2f460*/  CALL.REL.NOINC `($_ZN7cutlass13device_kernelIN5flash19enable_sm80_to_sm89INS1_16FlashAttnBwdSm80INS1_25CollectiveMainloopBwdSm80ILi2ELi2EN4cute5tupleIJNS5_1CILi128EEES8_NS7_ILi64EEEEEENS_10bfloat16_tEfNS_4arch4Sm80ELb1ELb0ELb1ELb1ELb1ELb0ELb0ELb0ELi2ELi4ELi4ELi4ELb0EEENS1_24CollectiveEpilogueBwdGQAISA_fSD_Li256ELb1ELb1EEENS1_25SingleTileBwdLPTSchedulerILb1ELi128ELb1EEEEEEEEEvNT_6ParamsE$_ZN4cute3eso3ESOILb1ELb0EJNS_6LayoutINS_5tupleIJNS3_IJNS3_IJNS_1CILi4EEENS4_ILi2EEEEEENS4_ILi1EEEEEEEEENS3_IJNS3_IJNS3_IJS8_NS4_ILi32EEEEEENS4_ILi0EEEEEEEEEEENS_10ViewEngineIPN7cutlass10bfloat16_tEEEEEC2ERKSG_RKSL_) ;  /* 0xfffda06000007944 */ /* 0x000fea0003c3ffff */
        /* <DEDUP_REMOVED lines=17> */
[----:B--2--5:R-:W-:Y:S05]  /*2f580*/  CALL.REL.NOINC `($_ZN7cutlass13device_kernelIN5flash19enable_sm80_to_sm89INS1_16FlashAttnBwdSm80INS1_25CollectiveMainloopBwdSm80ILi2ELi2EN4cute5tupleIJNS5_1CILi128EEES8_NS7_ILi64EEEEEENS_10bfloat16_tEfNS_4arch4Sm80ELb1ELb0ELb1ELb1ELb1ELb0ELb0ELb0ELi2ELi4ELi4ELi4ELb0EEENS1_24CollectiveEpilogueBwdGQAISA_fSD_Li256ELb1ELb1EEENS1_25SingleTileBwdLPTSchedulerILb1ELi128ELb1EEEEEEEEEvNT_6ParamsE$_ZN4cute3eso3ESOILb1ELb0EJNS_6LayoutINS_5tupleIJNS3_IJNS3_IJNS_1CILi2EEES5_EEENS4_ILi1EEEEEEEEENS3_IJNS3_IJNS3_IJS7_NS4_ILi16EEEEEENS4_ILi0EEEEEEEEEEENS_10ViewEngineIPjEEEEC2ERKSF_RKSI_) ;  /* 0xfffd9f0000007944 */ /* 0x024fea0003c3ffff */
        /* <DEDUP_REMOVED lines=15> */
[----:B------:R-:W-:-:S02]  /*2f680*/  MOV R2, R23 ;  /* 0x0000001700027202 */ /* 0x000fc40000000f00 */
        /* <DEDUP_REMOVED lines=14> */
[----:B------:R-:W-:-:S02]  /*2f770*/  MOV R3, 0x1 ;  /* 0x0000000100037802 */ /* 0x000fc40000000f00 */
        /* <DEDUP_REMOVED lines=46> */
[----:B------:R-:W-:-:S02]  /*2fa60*/  MOV R4, 0x2fa90 ;  /* 0x0002fa9000047802 */ /* 0x000fc40000000f00 */
[----:B--2---:R-:W-:Y:S02]  /*2fa70*/  SHF.L.U32 R3, R3, 0xa, RZ ;  /* 0x0000000a03037819 */ /* 0x004fe400000006ff */
[----:B------:R-:W-:Y:S05]  /*2fa80*/  CALL.REL.NOINC `($_ZN7cutlass13device_kernelIN5flash19enable_sm80_to_sm89INS1_16FlashAttnBwdSm80INS1_25CollectiveMainloopBwdSm80ILi2ELi2EN4cute5tupleIJNS5_1CILi128EEES8_NS7_ILi64EEEEEENS_10bfloat16_tEfNS_4arch4Sm80ELb1ELb0ELb1ELb1ELb1ELb0ELb0ELb0ELi2ELi4ELi4ELi4ELb0EEENS1_24CollectiveEpilogueBwdGQAISA_fSD_Li256ELb1ELb1EEENS1_25SingleTileBwdLPTSchedulerILb1ELi128ELb1EEEEEEEEEvNT_6ParamsE$_ZN4cute3eso3ESOILb1ELb0EJNS_6LayoutINS_5tupleIJNS3_IJNS_1CILi8EEENS4_ILi1EEEEEENS4_ILi2EEEEEENS3_IJNS3_IJS6_NS4_ILi0EEEEEENS4_ILi8192EEEEEEEEiEEC2ERKSE_RKi) ;  /* 0xfffdadd000007944 */ /* 0x000fea0003c3ffff */
[----:B------:R-:W-:Y:S01]  /*2fa90*/  ULDC.64 UR4, c[0x0][0x118] ;  /* 0x0000460000047ab9 */ /* 0x000fe20000000a00 */
[----:B-1----:R-:W2:Y:S04]  /*2faa0*/  LDL R2, [R1+0x758] ;  /* 0x0007580001027983 */ /* 0x002ea80000100800 */
[----:B------:R-:W2:Y:S01]  /*2fab0*/  LD.E.64 R4, [R54.64] ;  /* 0x0000000436047980 */ /* 0x000ea2000c101b00 */
[----:B------:R-:W-:Y:S02]  /*2fac0*/  MOV R9, R23 ;  /* 0x0000001700097202 */ /* 0x000fe40000000f00 */
[----:B------:R-:W-:Y:S01]  /*2fad0*/  MOV R8, 0x2fb00 ;  /* 0x0002fb0000087802 */ /* 0x000fe20000000f00 */
[----:B--2---:R-:W-:-:S04]  /*2fae0*/  IMAD.WIDE R2, R2, 0x2, R4 ;  /* 0x0000000202027825 */ /* 0x004fc800078e0204 */
[----:B------:R-:W-:Y:S05]  /*2faf0*/  CALL.REL.NOINC `($_ZN7cutlass13device_kernelIN5flash19enable_sm80_to_sm89INS1_16FlashAttnBwdSm80INS1_25CollectiveMainloopBwdSm80ILi2ELi2EN4cute5tupleIJNS5_1CILi128EEES8_NS7_ILi64EEEEEENS_10bfloat16_tEfNS_4arch4Sm80ELb1ELb0ELb1ELb1ELb1ELb0ELb0ELb0ELi2ELi4ELi4ELi4ELb0EEENS1_24CollectiveEpilogueBwdGQAISA_fSD_Li256ELb1ELb1EEENS1_25SingleTileBwdLPTSchedulerILb1ELi128ELb1EEEEEEEEEvNT_6ParamsE$_ZN4cute8smem_ptrIPN7cutlass10bfloat16_tEECI1NS_12iter_adaptorIS3_S4_EEES3_) ;  /* 0xfffdbcb000007944 */ /* 0x000fea0003c3ffff */
[----:B-1----:R1:W5:Y:S01]  /*2fb00*/  LDL.64 R2, [R1+0x758] ;  /* 0x0007580001027983 */ /* 0x0023620000100a00 */
[----:B------:R-:W-:-:S03]  /*2fb10*/  MOV R6, 0x2fb30 ;  /* 0x0002fb3000067802 */ /* 0x000fc60000000f00 */
[----:B-1---5:R-:W-:Y:S05]  /*2fb20*/  CALL.REL.NOINC `($_ZN7cutlass13device_kernelIN5flash19enable_sm80_to_sm89INS1_16FlashAttnBwdSm80INS1_25CollectiveMainloopBwdSm80ILi2ELi2EN4cute5tupleIJNS5_1CILi128EEES8_NS7_ILi64EEEEEENS_10bfloat16_tEfNS_4arch4Sm80ELb1ELb0ELb1ELb1ELb1ELb0ELb0ELb0ELi2ELi4ELi4ELi4ELb0EEENS1_24CollectiveEpilogueBwdGQAISA_fSD_Li256ELb1ELb1EEENS1_25SingleTileBwdLPTSchedulerILb1ELi128ELb1EEEEEEEEEvNT_6ParamsE$_ZN4cute3eso3ESOILb1ELb0EJNS_6LayoutINS_5tupleIJNS3_IJNS_1CILi8EEENS4_ILi1EEEEEENS4_ILi2EEEEEENS3_IJNS3_IJS6_NS4_ILi0EEEEEENS4_ILi8192EEEEEEEENS_10ViewEngineINS_8smem_ptrIPN7cutlass10bfloat16_tEEEEEEEC2ERKSE_RKSL_) ;  /* 0xfffdacf000007944 */ /* 0x022fea0003c3ffff */
        /* <DEDUP_REMOVED lines=8> */
[----:B------:R-:W-:Y:S05]  /*2fbb0*/  CALL.REL.NOINC `($_ZN7cutlass13device_kernelIN5flash19enable_sm80_to_sm89INS1_16FlashAttnBwdSm80INS1_25CollectiveMainloopBwdSm80ILi2ELi2EN4cute5tupleIJNS5_1CILi128EEES8_NS7_ILi64EEEEEENS_10bfloat16_tEfNS_4arch4Sm80ELb1ELb0ELb1ELb1ELb1ELb0ELb0ELb0ELi2ELi4ELi4ELi4ELb0EEENS1_24CollectiveEpilogueBwdGQAISA_fSD_Li256ELb1ELb1EEENS1_25SingleTileBwdLPTSchedulerILb1ELi128ELb1EEEEEEEEEvNT_6ParamsE$_ZN4cute3eso3ESOILb1ELb0EJNS_6LayoutINS_5tupleIJNS3_IJNS_1CILi8EEENS4_ILi1EEEEEENS4_ILi2EEEEEENS3_IJNS3_IJS6_NS4_ILi0EEEEEENS4_ILi64EEEEEEEEiEEC2ERKSE_RKi) ;  /* 0xfffdac2000007944 */ /* 0x000fea0003c3ffff */
[----:B-1----:R-:W2:Y:S01]  /*2fbc0*/  LDL R3, [R1+0x758] ;  /* 0x0007580001037983 */ /* 0x002ea20000100800 */
[----:B------:R-:W-:Y:S01]  /*2fbd0*/  MOV R6, 0x2fc10 ;  /* 0x0002fc1000067802 */ /* 0x000fe20000000f00 */
[----:B--2---:R-:W-:-:S05]  /*2fbe0*/  IMAD.WIDE R2, R3, 0x2, R52 ;  /* 0x0000000203027825 */ /* 0x004fca00078e0234 */
[----:B------:R-:W-:Y:S02]  /*2fbf0*/  MOV R8, R2 ;  /* 0x0000000200087202 */ /* 0x000fe40000000f00 */
[----:B------:R-:W-:Y:S05]  /*2fc00*/  CALL.REL.NOINC `($_ZN7cutlass13device_kernelIN5flash19enable_sm80_to_sm89INS1_16FlashAttnBwdSm80INS1_25CollectiveMainloopBwdSm80ILi2ELi2EN4cute5tupleIJNS5_1CILi128EEES8_NS7_ILi64EEEEEENS_10bfloat16_tEfNS_4arch4Sm80ELb1ELb0ELb1ELb1ELb1ELb0ELb0ELb0ELi2ELi4ELi4ELi4ELb0EEENS1_24CollectiveEpilogueBwdGQAISA_fSD_Li256ELb1ELb1EEENS1_25SingleTileBwdLPTSchedulerILb1ELi128ELb1EEEEEEEEEvNT_6ParamsE$_ZN4cute3eso3ESOILb1ELb0EJNS_6LayoutINS_5tupleIJNS3_IJNS_1CILi8EEENS4_ILi1EEEEEENS4_ILi2EEEEEENS3_IJNS3_IJS6_NS4_ILi0EEEEEENS4_ILi64EEEEEEEENS_10ViewEngineIPN7cutlass10bfloat16_tEEEEEC2ERKSE_RKSJ_) ;  /* 0xfffdab8000007944 */ /* 0x000fea0003c3ffff */
[----:B-1----:R1:W5:Y:S01]  /*2fc10*/  LDL.64 R2, [R1+0x758] ;  /* 0x0007580001027983 */ /* 0x0023620000100a00 */
[----:B------:R-:W-:Y:S02]  /*2fc20*/  MOV R7, R5 ;  /* 0x0000000500077202 */ /* 0x000fe40000000f00 */
[----:B------:R-:W-:Y:S02]  /*2fc30*/  MOV R6, 0x2fc50 ;  /* 0x0002fc5000067802 */ /* 0x000fe40000000f00 */
[----:B-1---5:R-:W-:Y:S05]  /*2fc40*/  CALL.REL.NOINC `($_ZN7cutlass13device_kernelIN5flash19enable_sm80_to_sm89INS1_16FlashAttnBwdSm80INS1_25CollectiveMainloopBwdSm80ILi2ELi2EN4cute5tupleIJNS5_1CILi128EEES8_NS7_ILi64EEEEEENS_10bfloat16_tEfNS_4arch4Sm80ELb1ELb0ELb1ELb1ELb1ELb0ELb0ELb0ELi2ELi4ELi4ELi4ELb0EEENS1_24CollectiveEpilogueBwdGQAISA_fSD_Li256ELb1ELb1EEENS1_25SingleTileBwdLPTSchedulerILb1ELi128ELb1EEEEEEEEEvNT_6ParamsE$_ZN4cute3eso3ESOILb1ELb0EJNS_6LayoutINS_5tupleIJNS3_IJNS_1CILi8EEENS4_ILi1EEEEEENS3_IJNS4_ILi2EEEEEEEEENS3_IJNS3_IJS6_NS4_ILi0EEEEEENS3_IJNS4_ILi8192EEEEEEEEEEENS_10ViewEngineINS_8smem_ptrIPN7cutlass10bfloat16_tEEEEEEEC2ERKSG_RKSN_) ;  /* 0xfffda94000007944 */ /* 0x022fea0003c3ffff */
[----:B-1----:R1:W5:Y:S01]  /*2fc50*/  LDL.64 R4, [R1+0x758] ;  /* 0x0007580001047983 */ /* 0x0023620000100a00 */
[----:B------:R-:W-:Y:S02]  /*2fc60*/  MOV R8, R2 ;  /* 0x0000000200087202 */ /* 0x000fe40000000f00 */
[----:B------:R-:W-:Y:S02]  /*2fc70*/  MOV R6, 0x2fc90 ;  /* 0x0002fc9000067802 */ /* 0x000fe40000000f00 */
[----:B-1---5:R-:W-:Y:S05]  /*2fc80*/  CALL.REL.NOINC `($_ZN7cutlass13device_kernelIN5flash19enable_sm80_to_sm89INS1_16FlashAttnBwdSm80INS1_25CollectiveMainloopBwdSm80ILi2ELi2EN4cute5tupleIJNS5_1CILi128EEES8_NS7_ILi64EEEEEENS_10bfloat16_tEfNS_4arch4Sm80ELb1ELb0ELb1ELb1ELb1ELb0ELb0ELb0ELi2ELi4ELi4ELi4ELb0EEENS1_24CollectiveEpilogueBwdGQAISA_fSD_Li256ELb1ELb1EEENS1_25SingleTileBwdLPTSchedulerILb1ELi128ELb1EEEEEEEEEvNT_6ParamsE$_ZN4cute3eso3ESOILb1ELb0EJNS_6LayoutINS_5tupleIJNS3_IJNS_1CILi8EEENS4_ILi1EEEEEENS3_IJNS4_ILi2EEEEEEEEENS3_IJNS3_IJS6_NS4_ILi0EEEEEENS3_IJNS4_ILi64EEEEEEEEEEENS_10ViewEngineIPN7cutlass10bfloat16_tEEEEEC2ERKSG_RKSL_) ;  /* 0xfffda8b000007944 */ /* 0x022fea0003c3ffff */
[----:B-1----:R1:W5:Y:S01]  /*2fc90*/  LDL.64 R2, [R1+0x758] ;  /* 0x0007580001027983 */ /* 0x0023620000100a00 */
[----:B------:R-:W-:-:S03]  /*2fca0*/  MOV R8, 0x2fcc0 ;  /* 0x0002fcc000087802 */ /* 0x000fc60000000f00 */
[----:B-1---5:R-:W-:Y:S05]  /*2fcb0*/  CALL.REL.NOINC `($_ZN7cutlass13device_kernelIN5flash19enable_sm80_to_sm89INS1_16FlashAttnBwdSm80INS1_25CollectiveMainloopBwdSm80ILi2ELi2EN4cute5tupleIJNS5_1CILi128EEES8_NS7_ILi64EEEEEENS_10bfloat16_tEfNS_4arch4Sm80ELb1ELb0ELb1ELb1ELb1ELb0ELb0ELb0ELi2ELi4ELi4ELi4ELb0EEENS1_24CollectiveEpilogueBwdGQAISA_fSD_Li256ELb1ELb1EEENS1_25SingleTileBwdLPTSchedulerILb1ELi128ELb1EEEEEEEEEvNT_6ParamsE$_ZN4cute3eso3ESOILb1ELb0EJNS_6LayoutINS_5tupleIJNS3_IJNS3_IJNS_1CILi8EEENS4_ILi1EEEEEES6_EEENS3_IJNS3_IJS6_S6_EEENS4_ILi2EEEEEEEEENS3_IJNS3_IJNS3_IJS6_NS4_ILi0EEEEEESD_EEENS3_IJNS3_IJSD_SD_EEENS4_ILi64EEEEEEEEEEENS_10ViewEngineIPN7cutlass10bfloat16_tEEEEEC2ERKSK_RKSP_) ;  /* 0xfffd9a5000007944 */ /* 0x022fea0003c3ffff */
[----:B-1----:R1:W5:Y:S01]  /*2fcc0*/  LDL.64 R2, [R1+0x758] ;  /* 0x0007580001027983 */ /* 0x0023620000100a00 */
[----:B------:R-:W-:Y:S02]  /*2fcd0*/  MOV R7, R5 ;  /* 0x0000000500077202 */ /* 0x000fe40000000f00 */
[----:B------:R-:W-:-:S02]  /*2fce0*/  MOV R6, 0x2fd00 ;  /* 0x0002fd0000067802 */ /* 0x000fc40000000f00 */
[----:B-1---5:R-:W-:Y:S05]  /*2fcf0*/  CALL.REL.NOINC `($_ZN7cutlass13device_kernelIN5flash19enable_sm80_to_sm89INS1_16FlashAttnBwdSm80INS1_25CollectiveMainloopBwdSm80ILi2ELi2EN4cute5tupleIJNS5_1CILi128EEES8_NS7_ILi64EEEEEENS_10bfloat16_tEfNS_4arch4Sm80ELb1ELb0ELb1ELb1ELb1ELb0ELb0ELb0ELi2ELi4ELi4ELi4ELb0EEENS1_24CollectiveEpilogueBwdGQAISA_fSD_Li256ELb1ELb1EEENS1_25SingleTileBwdLPTSchedulerILb1ELi128ELb1EEEEEEEEEvNT_6ParamsE$_ZN4cute3eso3ESOILb1ELb0EJNS_6LayoutINS_5tupleIJNS3_IJNS3_IJNS_1CILi8EEENS4_ILi1EEEEEES6_EEENS3_IJNS3_IJS6_S6_EEENS4_ILi2EEEEEEEEENS3_IJNS3_IJNS3_IJS6_NS4_ILi0EEEEEESD_EEENS3_IJNS3_IJSD_SD_EEENS4_ILi8192EEEEEEEEEEENS_10ViewEngineINS_8smem_ptrIPN7cutlass10bfloat16_tEEEEEEEC2ERKSK_RKSR_) ;  /* 0xfffd9a5000007944 */ /* 0x022fea0003c3ffff */
[----:B-1----:R1:W5:Y:S01]  /*2fd00*/  LDL.64 R4, [R1+0x758] ;  /* 0x0007580001047983 */ /* 0x0023620000100a00 */
[----:B------:R-:W-:-:S02]  /*2fd10*/  MOV R8, R2 ;  /* 0x0000000200087202 */ /* 0x000fc40000000f00 */
        /* <DEDUP_REMOVED lines=140> */
[----:B------:R2:W5:Y:S01]  /*305e0*/  LDL R5, [R1+0x758] ;  /* 0x0007580001057983 */ /* 0x0005620000100800 */
[----:B-1----:R-:W-:-:S02]  /*305f0*/  MOV R3, R44 ;  /* 0x0000002c00037202 */ /* 0x002fc40000000f00 */
[----:B------:R-:W-:Y:S02]  /*30600*/  MOV R4, 0x30620 ;  /* 0x0003062000047802 */ /* 0x000fe40000000f00 */
[----:B--2--5:R-:W-:Y:S05]  /*30610*/  CALL.REL.NOINC `($_ZN7cutlass13device_kernelIN5flash19enable_sm80_to_sm89INS1_16FlashAttnBwdSm80INS1_25CollectiveMainloopBwdSm80ILi2ELi2EN4cute5tupleIJNS5_1CILi128EEES8_NS7_ILi64EEEEEENS_10bfloat16_tEfNS_4arch4Sm80ELb1ELb0ELb1ELb1ELb1ELb0ELb0ELb0ELi2ELi4ELi4ELi4ELb0EEENS1_24CollectiveEpilogueBwdGQAISA_fSD_Li256ELb1ELb1EEENS1_25SingleTileBwdLPTSchedulerILb1ELi128ELb1EEEEEEEEEvNT_6ParamsE$_ZZN4cute5sliceINS_5tupleIJNS_10UnderscoreES2_iEEENS1_IJNS1_IJNS_1CILi1EEENS4_ILi0EEEEEEiNS4_ILi1024EEEEEEEEDaRKT_RKT0_ENKUlRKT_RKT0_E_clIS2_iEEDaSI_SL_) ;  /* 0xfffdcbd000007944 */ /* 0x024fea0003c3ffff */
[----:B------:R-:W-:Y:S02]  /*30620*/  MOV R4, 0x30640 ;  /* 0x0003064000047802 */ /* 0x000fe40000000f00 */
[----:B-1---5:R-:W-:Y:S05]  /*30630*/  CALL.REL.NOINC `($_ZN7cutlass13device_kernelIN5flash19enable_sm80_to_sm89INS1_16FlashAttnBwdSm80INS1_25CollectiveMainloopBwdSm80ILi2ELi2EN4cute5tupleIJNS5_1CILi128EEES8_NS7_ILi64EEEEEENS_10bfloat16_tEfNS_4arch4Sm80ELb1ELb0ELb1ELb1ELb1ELb0ELb0ELb0ELi2ELi4ELi4ELi4ELb0EEENS1_24CollectiveEpilogueBwdGQAISA_fSD_Li256ELb1ELb1EEENS1_25SingleTileBwdLPTSchedulerILb1ELi128ELb1EEEEEEEEEvNT_6ParamsE$_ZZN4cute12filter_tupleINS_5tupleIJNS_10UnderscoreES2_iEEENS1_IJNS1_IJNS_1CILi1EEENS4_ILi0EEEEEEiNS4_ILi1024EEEEEEZNS_5sliceIS3_S9_EEDaRKT_RKT0_EUlRKT_RKT0_E_EEDaSD_SG_OT1_ENKUlDpSJ_E_clIJNS1_IJS7_EEENS1_IJiEEENS1_IJEEEEEEDaSQ_) ;  /* 0xfffdb81000007944 */ /* 0x022fea0003c3ffff */
[----:B------:R-:W-:Y:S02]  /*30640*/  MOV R67, R23 ;  /* 0x0000001700437202 */ /* 0x000fe40000000f00 */
[----:B------:R-:W-:Y:S02]  /*30650*/  MOV R6, 0x30670 ;  /* 0x0003067000067802 */ /* 0x000fe40000000f00 */
[----:B-1---5:R-:W-:Y:S05]  /*30660*/  CALL.REL.NOINC `($_ZN7cutlass13device_kernelIN5flash19enable_sm80_to_sm89INS1_16FlashAttnBwdSm80INS1_25CollectiveMainloopBwdSm80ILi2ELi2EN4cute5tupleIJNS5_1CILi128EEES8_NS7_ILi64EEEEEENS_10bfloat16_tEfNS_4arch4Sm80ELb1ELb0ELb1ELb1ELb1ELb0ELb0ELb0ELi2ELi4ELi4ELi4ELb0EEENS1_24CollectiveEpilogueBwdGQAISA_fSD_Li256ELb1ELb1EEENS1_25SingleTileBwdLPTSchedulerILb1ELi128ELb1EEEEEEEEEvNT_6ParamsE$_ZN4cute5tupleIJNS0_IJNS0_IJNS_1CILi8EEENS1_ILi1EEEEEENS1_ILi2EEEEEENS0_IJNS0_IJS3_NS1_ILi0EEEEEEiEEEEEC2ERKS6_RKS9_) ;  /* 0xfffda97000007944 */ /* 0x022fea0003c3ffff */
[----:B------:R2:W5:Y:S01]  /*30670*/  LDL R6, [R1+0x758] ;  /* 0x0007580001067983 */ /* 0x0005620000100800 */
[----:B-1----:R-:W-:Y:S01]  /*30680*/  IMAD.SHL.U32 R2, R5, 0x400, RZ ;  /* 0x0000040005027824 */ /* 0x002fe200078e00ff */
[----:B------:R-:W-:Y:S01]  /*30690*/  MOV R58, R23 ;  /* 0x00000017003a7202 */ /* 0x000fe20000000f00 */
[----:B------:R-:W-:Y:S01]  /*306a0*/  IMAD.MOV.U32 R61, RZ, RZ, R22 ;  /* 0x000000ffff3d7224 */ /* 0x000fe200078e0016 */
[----:B------:R-:W-:Y:S02]  /*306b0*/  MOV R4, 0x306e0 ;  /* 0x000306e000047802 */ /* 0x000fe40000000f00 */
[----:B------:R2:W-:Y:S04]  /*306c0*/  STL [R1+0x770], R2 ;  /* 0x0007700201007387 */ /* 0x0005e80000100800 */
[----:B--2--5:R-:W-:Y:S05]  /*306d0*/  CALL.REL.NOINC `($_ZN7cutlass13device_kernelIN5flash19enable_sm80_to_sm89INS1_16FlashAttnBwdSm80INS1_25CollectiveMainloopBwdSm80ILi2ELi2EN4cute5tupleIJNS5_1CILi128EEES8_NS7_ILi64EEEEEENS_10bfloat16_tEfNS_4arch4Sm80ELb1ELb0ELb1ELb1ELb1ELb0ELb0ELb0ELi2ELi4ELi4ELi4ELb0EEENS1_24CollectiveEpilogueBwdGQAISA_fSD_Li256ELb1ELb1EEENS1_25SingleTileBwdLPTSchedulerILb1ELi128ELb1EEEEEEEEEvNT_6ParamsE$_ZN4cute3eso3ESOILb0ELb0EJNS_6LayoutINS_5tupleIJNS3_IJNS_1CILi8EEENS4_ILi1EEEEEENS4_ILi2EEEEEENS3_IJNS3_IJS6_NS4_ILi0EEEEEEiEEEEEiEEC2ERKSD_RKi) ;  /* 0xfffd663000007944 */ /* 0x024fea0003c3ffff */
[----:B------:R-:W2:Y:S01]  /*306e0*/  LDL.64 R4, [R1+0x758] ;  /* 0x0007580001047983 */ /* 0x000ea20000100a00 */
[----:B------:R-:W-:Y:S02]  /*306f0*/  MOV R9, R23 ;  /* 0x0000001700097202 */ /* 0x000fe40000000f00 */
[----:B------:R-:W-:Y:S01]  /*30700*/  MOV R8, 0x30730 ;  /* 0x0003073000087802 */ /* 0x000fe20000000f00 */
[----:B-12---:R-:W-:-:S04]  /*30710*/  IMAD.WIDE R2, R5, 0x2, R56 ;  /* 0x0000000205027825 */ /* 0x006fc800078e0238 */
[----:B------:R-:W-:Y:S05]  /*30720*/  CALL.REL.NOINC `($_ZN7cutlass13device_kernelIN5flash19enable_sm80_to_sm89INS1_16FlashAttnBwdSm80INS1_25CollectiveMainloopBwdSm80ILi2ELi2EN4cute5tupleIJNS5_1CILi128EEES8_NS7_ILi64EEEEEENS_10bfloat16_tEfNS_4arch4Sm80ELb1ELb0ELb1ELb1ELb1ELb0ELb0ELb0ELi2ELi4ELi4ELi4ELb0EEENS1_24CollectiveEpilogueBwdGQAISA_fSD_Li256ELb1ELb1EEENS1_25SingleTileBwdLPTSchedulerILb1ELi128ELb1EEEEEEEEEvNT_6ParamsE$_ZN4cute8smem_ptrIPN7cutlass10bfloat16_tEECI1NS_12iter_adaptorIS3_S4_EEES3_) ;  /* 0xfffdb08000007944 */ /* 0x000fea0003c3ffff */
        /* <DEDUP_REMOVED lines=10> */
[----:B-1----:R-:W-:-:S02]  /*307d0*/  MOV R3, 0x1 ;  /* 0x0000000100037802 */ /* 0x002fc40000000f00 */
[----:B------:R-:W-:Y:S02]  /*307e0*/  MOV R8, 0x30800 ;  /* 0x0003080000087802 */ /* 0x000fe40000000f00 */
[----:B--2--5:R-:W-:Y:S05]  /*307f0*/  CALL.REL.NOINC `($_ZN7cutlass13device_kernelIN5flash19enable_sm80_to_sm89INS1_16FlashAttnBwdSm80INS1_25CollectiveMainloopBwdSm80ILi2ELi2EN4cute5tupleIJNS5_1CILi128EEES8_NS7_ILi64EEEEEENS_10bfloat16_tEfNS_4arch4Sm80ELb1ELb0ELb1ELb1ELb1ELb0ELb0ELb0ELi2ELi4ELi4ELi4ELb0EEENS1_24CollectiveEpilogueBwdGQAISA_fSD_Li256ELb1ELb1EEENS1_25SingleTileBwdLPTSchedulerILb1ELi128ELb1EEEEEEEEEvNT_6ParamsE$_ZN4cute3eso3ESOILb1ELb0EJNS_10UnderscoreES2_iEEC2ERKS2_S5_RKi) ;  /* 0xfffd73b000007944 */ /* 0x024fea0003c3ffff */
[----:B-1----:R-:W2:Y:S01]  /*30800*/  LDL R3, [R1+0x758] ;  /* 0x0007580001037983 */ /* 0x002ea20000100800 */
[----:B------:R-:W-:Y:S01]  /*30810*/  IMAD.MOV.U32 R58, RZ, RZ, R23 ;  /* 0x000000ffff3a7224 */ /* 0x000fe200078e0017 */
[----:B------:R-:W-:Y:S02]  /*30820*/  MOV R4, 0x30850 ;  /* 0x0003085000047802 */ /* 0x000fe40000000f00 */
[----:B--2---:R-:W-:Y:S02]  /*30830*/  SHF.L.U32 R3, R3, 0x2, RZ ;  /* 0x0000000203037819 */ /* 0x004fe400000006ff */
[----:B------:R-:W-:Y:S05]  /*30840*/  CALL.REL.NOINC `($_ZN7cutlass13device_kernelIN5flash19enable_sm80_to_sm89INS1_16FlashAttnBwdSm80INS1_25CollectiveMainloopBwdSm80ILi2ELi2EN4cute5tupleIJNS5_1CILi128EEES8_NS7_ILi64EEEEEENS_10bfloat16_tEfNS_4arch4Sm80ELb1ELb0ELb1ELb1ELb1ELb0ELb0ELb0ELi2ELi4ELi4ELi4ELb0EEENS1_24CollectiveEpilogueBwdGQAISA_fSD_Li256ELb1ELb1EEENS1_25SingleTileBwdLPTSchedulerILb1ELi128ELb1EEEEEEEEEvNT_6ParamsE$_ZN4cute3eso3ESOILb1ELb0EJNS_6LayoutINS_5tupleIJNS3_IJNS3_IJNS_1CILi4EEENS4_ILi2EEEEEENS4_ILi1EEEEEES6_EEENS3_IJNS3_IJNS3_IJS8_NS4_ILi32EEEEEENS4_ILi0EEEEEENS4_ILi64EEEEEEEEiEEC2ERKSH_RKi) ;  /* 0xfffd8d9000007944 */ /* 0x000fea0003c3ffff */
[----:B-1----:R-:W2:Y:S01]  /*30850*/  LDL R3, [R1+0x758] ;  /* 0x0007580001037983 */ /* 0x002ea20000100800 */
[----:B------:R-:W-:Y:S02]  /*30860*/  MOV R67, R23 ;  /* 0x0000001700437202 */ /* 0x000fe40000000f00 */
[----:B------:R-:W-:Y:S01]  /*30870*/  MOV R6, 0x308a0 ;  /* 0x000308a000067802 */ /* 0x000fe20000000f00 */
[----:B--2---:R-:W-:-:S04]  /*30880*/  IMAD.WIDE R10, R3, 0x2, R50 ;  /* 0x00000002030a7825 */ /* 0x004fc800078e0232 */
[----:B------:R-:W-:Y:S05]  /*30890*/  CALL.REL.NOINC `($_ZN7cutlass13device_kernelIN5flash19enable_sm80_to_sm89INS1_16FlashAttnBwdSm80INS1_25CollectiveMainloopBwdSm80ILi2ELi2EN4cute5tupleIJNS5_1CILi128EEES8_NS7_ILi64EEEEEENS_10bfloat16_tEfNS_4arch4Sm80ELb1ELb0ELb1ELb1ELb1ELb0ELb0ELb0ELi2ELi4ELi4ELi4ELb0EEENS1_24CollectiveEpilogueBwdGQAISA_fSD_Li256ELb1ELb1EEENS1_25SingleTileBwdLPTSchedulerILb1ELi128ELb1EEEEEEEEEvNT_6ParamsE$_ZN4cute3eso3ESOILb1ELb0EJNS_6LayoutINS_5tupleIJNS3_IJNS3_IJNS_1CILi4EEENS4_ILi2EEEEEENS4_ILi1EEEEEES6_EEENS3_IJNS3_IJNS3_IJS8_NS4_ILi32EEEEEENS4_ILi0EEEEEENS4_ILi64EEEEEEEENS_10ViewEngineIPN7cutlass10bfloat16_tEEEEEC2ERKSH_RKSM_) ;  /* 0xfffd8d0000007944 */ /* 0x000fea0003c3ffff */
[----:B------:R2:W5:Y:S01]  /*308a0*/  LDL.64 R4, [R1+0x758] ;  /* 0x0007580001047983 */ /* 0x0005620000100a00 */
[----:B------:R-:W-:Y:S02]  /*308b0*/  MOV R3, R14 ;  /* 0x0000000e00037202 */ /* 0x000fe40000000f00 */
[----:B------:R-:W-:-:S02]  /*308c0*/  MOV R6, 0x308e0 ;  /* 0x000308e000067802 */ /* 0x000fc40000000f00 */
[----:B-12--5:R-:W-:Y:S05]  /*308d0*/  CALL.REL.NOINC `($_ZN7cutlass13device_kernelIN5flash19enable_sm80_to_sm89INS1_16FlashAttnBwdSm80INS1_25CollectiveMainloopBwdSm80ILi2ELi2EN4cute5tupleIJNS5_1CILi128EEES8_NS7_ILi64EEEEEENS_10bfloat16_tEfNS_4arch4Sm80ELb1ELb0ELb1ELb1ELb1ELb0ELb0ELb0ELi2ELi4ELi4ELi4ELb0EEENS1_24CollectiveEpilogueBwdGQAISA_fSD_Li256ELb1ELb1EEENS1_25SingleTileBwdLPTSchedulerILb1ELi128ELb1EEEEEEEEEvNT_6ParamsE$_ZZN4cute4takeILi1ELi2ENS_5tupleIJNS1_IJNS_1CILi1EEENS2_ILi0EEEEEEiEEEEEDaRKT1_ENKUlDpRKT_E_clIJiEEEDaSD_) ;  /* 0xfffdc4a000007944 */ /* 0x026fea0003c3ffff */
[----:B------:R-:W-:Y:S02]  /*308e0*/  MOV R67, R23 ;  /* 0x0000001700437202 */ /* 0x000fe40000000f00 */
[----:B------:R-:W-:-:S02]  /*308f0*/  MOV R6, 0x30910 ;  /* 0x0003091000067802 */ /* 0x000fc40000000f00 */
[----:B-1---5:R-:W-:Y:S05]  /*30900*/  CALL.REL.NOINC `($_ZN7cutlass13device_kernelIN5flash19enable_sm80_to_sm89INS1_16FlashAttnBwdSm80INS1_25CollectiveMainloopBwdSm80ILi2ELi2EN4cute5tupleIJNS5_1CILi128EEES8_NS7_ILi64EEEEEENS_10bfloat16_tEfNS_4arch4Sm80ELb1ELb0ELb1ELb1ELb1ELb0ELb0ELb0ELi2ELi4ELi4ELi4ELb0EEENS1_24CollectiveEpilogueBwdGQAISA_fSD_Li256ELb1ELb1EEENS1_25SingleTileBwdLPTSchedulerILb1ELi128ELb1EEEEEEEEEvNT_6ParamsE$_ZN4cute3eso3ESOILb1ELb0EJNS_5tupleIJNS_1CILi1EEENS3_ILi0EEEEEENS2_IJiEEEEEC2ERKS6_RKS7_) ;  /* 0xfffd859000007944 */ /* 0x022fea0003c3ffff */
[----:B-1----:R1:W5:Y:S01]  /*30910*/  LDL R3, [R1+0x758] ;  /* 0x0007580001037983 */ /* 0x0023620000100800 */
[----:B------:R-:W-:-:S02]  /*30920*/  MOV R67, R23 ;  /* 0x0000001700437202 */ /* 0x000fc40000000f00 */
        /* <DEDUP_REMOVED lines=22> */
[----:B------:R-:W2:Y:S01]  /*30a90*/  LDL R4, [R1+0x758] ;  /* 0x0007580001047983 */ /* 0x000ea20000100800 */
[----:B-1----:R-:W-:Y:S02]  /*30aa0*/  MOV R2, R22 ;  /* 0x0000001600027202 */ /* 0x002fe40000000f00 */
[----:B------:R-:W-:Y:S01]  /*30ab0*/  MOV R12, 0x30ae0 ;  /* 0x00030ae0000c7802 */ /* 0x000fe20000000f00 */
[----:B--2---:R1:W-:Y:S04]  /*30ac0*/  STL [R1+0x770], R4 ;  /* 0x0007700401007387 */ /* 0x0043e80000100800 */
        /* <DEDUP_REMOVED lines=194> */
[----:B------:R-:W-:Y:S05]  /*316f0*/  CALL.REL.NOINC `($_ZN7cutlass13device_kernelIN5flash19enable_sm80_to_sm89INS1_16FlashAttnBwdSm80INS1_25CollectiveMainloopBwdSm80ILi2ELi2EN4cute5tupleIJNS5_1CILi128EEES8_NS7_ILi64EEEEEENS_10bfloat16_tEfNS_4arch4Sm80ELb1ELb0ELb1ELb1ELb1ELb0ELb0ELb0ELi2ELi4ELi4ELi4ELb0EEENS1_24CollectiveEpilogueBwdGQAISA_fSD_Li256ELb1ELb1EEENS1_25SingleTileBwdLPTSchedulerILb1ELi128ELb1EEEEEEEEEvNT_6ParamsE$_ZN4cute3eso3ESOILb1ELb0EJNS_6LayoutINS_5tupleIJNS3_IJNS_1CILi2EEES5_S5_EEES5_EEENS3_IJNS3_IJNS4_ILi1EEES5_NS4_ILi4EEEEEENS4_ILi64EEEEEEEEiEEC2ERKSD_RKi) ;  /* 0xfffd8a3000007944 */ /* 0x000fea0003c3ffff */
[----:B-1----:R-:W2:Y:S01]  /*31700*/  LDL R3, [R1+0x758] ;  /* 0x0007580001037983 */ /* 0x002ea20000100800 */
[----:B------:R-:W-:Y:S01]  /*31710*/  MOV R4, 0x31750 ;  /* 0x0003175000047802 */ /* 0x000fe20000000f00 */
[----:B--2---:R-:W-:-:S05]  /*31720*/  IMAD.WIDE R2, R3, 0x2, R46 ;  /* 0x0000000203027825 */ /* 0x004fca00078e022e */
[----:B------:R-:W-:Y:S02]  /*31730*/  MOV R6, R2 ;  /* 0x0000000200067202 */ /* 0x000fe40000000f00 */
[----:B------:R-:W-:Y:S05]  /*31740*/  CALL.REL.NOINC `($_ZN7cutlass13device_kernelIN5flash19enable_sm80_to_sm89INS1_16FlashAttnBwdSm80INS1_25CollectiveMainloopBwdSm80ILi2ELi2EN4cute5tupleIJNS5_1CILi128EEES8_NS7_ILi64EEEEEENS_10bfloat16_tEfNS_4arch4Sm80ELb1ELb0ELb1ELb1ELb1ELb0ELb0ELb0ELi2ELi4ELi4ELi4ELb0EEENS1_24CollectiveEpilogueBwdGQAISA_fSD_Li256ELb1ELb1EEENS1_25SingleTileBwdLPTSchedulerILb1ELi128ELb1EEEEEEEEEvNT_6ParamsE$_ZN4cute3eso3ESOILb1ELb0EJNS_6LayoutINS_5tupleIJNS3_IJNS_1CILi2EEES5_S5_EEES5_EEENS3_IJNS3_IJNS4_ILi1EEES5_NS4_ILi4EEEEEENS4_ILi64EEEEEEEENS_10ViewEngineIPN7cutlass10bfloat16_tEEEEEC2ERKSD_RKSI_) ;  /* 0xfffd899000007944 */ /* 0x000fea0003c3ffff */
[----:B------:R2:W5:Y:S01]  /*31750*/  LDL.64 R58, [R1+0x758] ;  /* 0x00075800013a7983 */ /* 0x0005620000100a00 */
[----:B------:R-:W-:Y:S01]  /*31760*/  IMAD.MOV.U32 R81, RZ, RZ, R23 ;  /* 0x000000ffff517224 */ /* 0x000fe200078e0017 */
[----:B------:R-:W-:Y:S02]  /*31770*/  MOV R3, RZ ;  /* 0x000000ff00037202 */ /* 0x000fe40000000f00 */
[----:B------:R-:W-:Y:S02]  /*31780*/  MOV R8, 0x317a0 ;  /* 0x000317a000087802 */ /* 0x000fe40000000f00 */
[----:B-12--5:R-:W-:Y:S05]  /*31790*/  CALL.REL.NOINC `($_ZN7cutlass13device_kernelIN5flash19enable_sm80_to_sm89INS1_16FlashAttnBwdSm80INS1_25CollectiveMainloopBwdSm80ILi2ELi2EN4cute5tupleIJNS5_1CILi128EEES8_NS7_ILi64EEEEEENS_10bfloat16_tEfNS_4arch4Sm80ELb1ELb0ELb1ELb1ELb1ELb0ELb0ELb0ELi2ELi4ELi4ELi4ELb0EEENS1_24CollectiveEpilogueBwdGQAISA_fSD_Li256ELb1ELb1EEENS1_25SingleTileBwdLPTSchedulerILb1ELi128ELb1EEEEEEEEEvNT_6ParamsE$_ZN4cute3eso3ESOILb1ELb0EJNS_10UnderscoreES2_iEEC2ERKS2_S5_RKi) ;  /* 0xfffd641000007944 */ /* 0x026fea0003c3ffff */
[----:B-1----:R-:W2:Y:S01]  /*317a0*/  LDL R3, [R1+0x758] ;  /* 0x0007580001037983 */ /* 0x002ea20000100800 */
[----:B------:R-:W-:Y:S01]  /*317b0*/  IMAD.MOV.U32 R67, RZ, RZ, R23 ;  /* 0x000000ffff437224 */ /* 0x000fe200078e0017 */
[----:B------:R-:W-:Y:S02]  /*317c0*/  MOV R4, 0x317f0 ;  /* 0x000317f000047802 */ /* 0x000fe40000000f00 */
[----:B--2---:R-:W-:Y:S02]  /*317d0*/  SHF.L.U32 R3, R3, 0x2, RZ ;  /* 0x0000000203037819 */ /* 0x004fe400000006ff */
[----:B------:R-:W-:Y:S05]  /*317e0*/  CALL.REL.NOINC `($_ZN7cutlass13device_kernelIN5flash19enable_sm80_to_sm89INS1_16FlashAttnBwdSm80INS1_25CollectiveMainloopBwdSm80ILi2ELi2EN4cute5tupleIJNS5_1CILi128EEES8_NS7_ILi64EEEEEENS_10bfloat16_tEfNS_4arch4Sm80ELb1ELb0ELb1ELb1ELb1ELb0ELb0ELb0ELi2ELi4ELi4ELi4ELb0EEENS1_24CollectiveEpilogueBwdGQAISA_fSD_Li256ELb1ELb1EEENS1_25SingleTileBwdLPTSchedulerILb1ELi128ELb1EEEEEEEEEvNT_6ParamsE$_ZN4cute3eso3ESOILb1ELb0EJNS_6LayoutINS_5tupleIJNS3_IJNS_1CILi2EEES5_EEES6_EEENS3_IJNS3_IJNS4_ILi1EEES5_EEENS3_IJNS4_ILi32EEENS4_ILi64EEEEEEEEEEEiEEC2ERKSE_RKi) ;  /* 0xfffd882000007944 */ /* 0x000fea0003c3ffff */
[----:B-1----:R-:W2:Y:S01]  /*317f0*/  LDL R3, [R1+0x758] ;  /* 0x0007580001037983 */ /* 0x002ea20000100800 */
[----:B------:R-:W-:Y:S02]  /*31800*/  MOV R67, R23 ;  /* 0x0000001700437202 */ /* 0x000fe40000000f00 */
[----:B------:R-:W-:Y:S01]  /*31810*/  MOV R4, 0x31850 ;  /* 0x0003185000047802 */ /* 0x000fe20000000f00 */
[----:B--2---:R-:W-:-:S05]  /*31820*/  IMAD.WIDE R2, R3, 0x2, R48 ;  /* 0x0000000203027825 */ /* 0x004fca00078e0230 */
[----:B------:R-:W-:Y:S02]  /*31830*/  MOV R6, R2 ;  /* 0x0000000200067202 */ /* 0x000fe40000000f00 */
[----:B------:R-:W-:Y:S05]  /*31840*/  CALL.REL.NOINC `($_ZN7cutlass13device_kernelIN5flash19enable_sm80_to_sm89INS1_16FlashAttnBwdSm80INS1_25CollectiveMainloopBwdSm80ILi2ELi2EN4cute5tupleIJNS5_1CILi128EEES8_NS7_ILi64EEEEEENS_10bfloat16_tEfNS_4arch4Sm80ELb1ELb0ELb1ELb1ELb1ELb0ELb0ELb0ELi2ELi4ELi4ELi4ELb0EEENS1_24CollectiveEpilogueBwdGQAISA_fSD_Li256ELb1ELb1EEENS1_25SingleTileBwdLPTSchedulerILb1ELi128ELb1EEEEEEEEEvNT_6ParamsE$_ZN4cute3eso3ESOILb1ELb0EJNS_6LayoutINS_5tupleIJNS3_IJNS_1CILi2EEES5_EEES6_EEENS3_IJNS3_IJNS4_ILi1EEES5_EEENS3_IJNS4_ILi32EEENS4_ILi64EEEEEEEEEEENS_10ViewEngineIPN7cutlass10bfloat16_tEEEEEC2ERKSE_RKSJ_) ;  /* 0xfffd877000007944 */ /* 0x000fea0003c3ffff */
[----:B------:R2:W5:Y:S04]  /*31850*/  LDL.64 R60, [R1+0x758] ;  /* 0x00075800013c7983 */ /* 0x0005680000100a00 */
[----:B------:R2:W-:Y:S02]  /*31860*/  STL [R1+0x770], RZ ;  /* 0x000770ff01007387 */ /* 0x0005e40000100800 */
.L_x_3057:
        /* <DEDUP_REMOVED lines=695> */
[----:B------:R-:W-:Y:S02]  /*343e0*/  MOV R3, 0x1 ;  /* 0x0000000100037802 */ /* 0x000fe40000000f00 */
        /* <DEDUP_REMOVED lines=15> */
.L_x_3058:
        /* <DEDUP_REMOVED lines=711> */
.L_x_3059:
        /* <DEDUP_REMOVED lines=711> */
.L_x_3060:
        /* <DEDUP_REMOVED lines=711> */
.L_x_3061:
        /* <DEDUP_REMOVED lines=711> */
.L_x_3062:
        /* <DEDUP_REMOVED lines=711> */
.L_x_3063:
        /* <DEDUP_REMOVED lines=228> */
[----:B------:R-:W-:Y:S05]  /*43150*/  CALL.REL.NOINC `($_ZN7cutlass13device_kernelIN5flash19enable_sm80_to_sm89INS1_16FlashAttnBwdSm80INS1_25CollectiveMainloopBwdSm80ILi2ELi2EN4cute5tupleIJNS5_1CILi128EEES8_NS7_ILi64EEEEEENS_10bfloat16_tEfNS_4arch4Sm80ELb1ELb0ELb1ELb1ELb1ELb0ELb0ELb0ELi2ELi4ELi4ELi4ELb0EEENS1_24CollectiveEpilogueBwdGQAISA_fSD_Li256ELb1ELb1EEENS1_25SingleTileBwdLPTSchedulerILb1ELi128ELb1EEEEEEEEEvNT_6ParamsE$_ZN4cute3eso3ESOILb1ELb0EJNS_10UnderscoreES2_iEEC2ERKS2_S5_RKi) ;  /* 0xfffc4a5000007944 */ /* 0x000fea0003c3ffff */
        /* <DEDUP_REMOVED lines=27> */
.L_x_3064:
        /* <DEDUP_REMOVED lines=274> */
[----:B--2--5:R-:W-:Y:S05]  /*44430*/  CALL.REL.NOINC `($_ZN7cutlass13device_kernelIN5flash19enable_sm80_to_sm89INS1_16FlashAttnBwdSm80INS1_25CollectiveMainloopBwdSm80ILi2ELi2EN4cute5tupleIJNS5_1CILi128EEES8_NS7_ILi64EEEEEENS_10bfloat16_tEfNS_4arch4Sm80ELb1ELb0ELb1ELb1ELb1ELb0ELb0ELb0ELi2ELi4ELi4ELi4ELb0EEENS1_24CollectiveEpilogueBwdGQAISA_fSD_Li256ELb1ELb1EEENS1_25SingleTileBwdLPTSchedulerILb1ELi128ELb1EEEEEEEEEvNT_6ParamsE$_ZZZN5flash25CollectiveMainloopBwdSm80ILi2ELi2EN4cute5tupleIJNS1_1CILi128EEES4_NS3_ILi64EEEEEEN7cutlass10bfloat16_tEfNS7_4arch4Sm80ELb1ELb0ELb1ELb1ELb1ELb0ELb0ELb0ELi2ELi4ELi4ELi4ELb0EE3mmaINS_16FlashAttnBwdSm80ISB_NS_24CollectiveEpilogueBwdGQAIS6_fSA_Li256ELb1ELb1EEENS_25SingleTileBwdLPTSchedulerILb1ELi128ELb1EEEE13SharedStorageENS1_6TensorINS1_11ArrayEngineIfLm32EEENS1_6LayoutINS2_IJNS2_IJNS3_ILi2EEESO_EEESO_NS3_ILi4EEEEEENS2_IJNS2_IJNS3_ILi1EEESO_EEESQ_NS3_ILi8EEEEEEEEEEEEbRKNSB_6ParamsERT0_S12_iNS2_IJiiiEEERT_ENKUliT_E_clIZSC_ISJ_SX_EbS10_S12_S12_iS13_S15_EUlRS16_iE_EEDaiS16_ENKUlT_E_clIZSC_ISJ_SX_EbS10_S12_S12_iS13_S15_EUlvE0_EEDaS1B_) ;  /* 0x0001c80000007944 */ /* 0x024fea0003c00000 */
[----:B------:R-:W2:Y:S01]  /*44440*/  LDL.64 R2, [R24+0x188] ;  /* 0x0001880018027983 */ /* 0x000ea20000100a00 */
[----:B------:R-:W-:-:S03]  /*44450*/  ULDC.64 UR4, c[0x0][0x118] ;  /* 0x0000460000047ab9 */ /* 0x000fc60000000a00 */
[----:B------:R3:W5:Y:S04]  /*44460*/  LDL.64 R12, [R24+0xc8] ;  /* 0x0000c800180c7983 */ /* 0x0007680000100a00 */
[----:B--2---:R-:W5:Y:S01]  /*44470*/  LD.E.64 R2, [R2.64] ;  /* 0x0000000402027980 */ /* 0x004f62000c101b00 */
[----:B-1----:R-:W-:Y:S02]  /*44480*/  MOV R9, R23 ;  /* 0x0000001700097202 */ /* 0x002fe40000000f00 */
[----:B------:R-:W-:Y:S02]  /*44490*/  MOV R8, 0x444b0 ;  /* 0x000444b000087802 */ /* 0x000fe40000000f00 */
[----:B---3-5:R-:W-:Y:S05]  /*444a0*/  CALL.REL.NOINC `($_ZN7cutlass13device_kernelIN5flash19enable_sm80_to_sm89INS1_16FlashAttnBwdSm80INS1_25CollectiveMainloopBwdSm80ILi2ELi2EN4cute5tupleIJNS5_1CILi128EEES8_NS7_ILi64EEEEEENS_10bfloat16_tEfNS_4arch4Sm80ELb1ELb0ELb1ELb1ELb1ELb0ELb0ELb0ELi2ELi4ELi4ELi4ELb0EEENS1_24CollectiveEpilogueBwdGQAISA_fSD_Li256ELb1ELb1EEENS1_25SingleTileBwdLPTSchedulerILb1ELi128ELb1EEEEEEEEEvNT_6ParamsE$_ZN4cute8smem_ptrIPN7cutlass10bfloat16_tEECI1NS_12iter_adaptorIS3_S4_EEES3_) ;  /* 0xfffc730000007944 */ /* 0x028fea0003c3ffff */
        /* <DEDUP_REMOVED lines=84> */
[----:B------:R1:W-:Y:S01]  /*449f0*/  STL.64 [R1+0x7a0], R2 ;  /* 0x0007a00201007387 */ /* 0x0003e20000100a00 */
[----:B------:R-:W-:Y:S02]  /*44a00*/  MOV R5, R6 ;  /* 0x0000000600057202 */ /* 0x000fe40000000f00 */
[----:B------:R-:W-:Y:S02]  /*44a10*/  MOV R4, 0x44a30 ;  /* 0x00044a3000047802 */ /* 0x000fe40000000f00 */
        /* <DEDUP_REMOVED lines=31> */
[----:B-1----:R-:W-:Y:S05]  /*44c10*/  CALL.REL.NOINC `($_ZN7cutlass13device_kernelIN5flash19enable_sm80_to_sm89INS1_16FlashAttnBwdSm80INS1_25CollectiveMainloopBwdSm80ILi2ELi2EN4cute5tupleIJNS5_1CILi128EEES8_NS7_ILi64EEEEEENS_10bfloat16_tEfNS_4arch4Sm80ELb1ELb0ELb1ELb1ELb1ELb0ELb0ELb0ELi2ELi4ELi4ELi4ELb0EEENS1_24CollectiveEpilogueBwdGQAISA_fSD_Li256ELb1ELb1EEENS1_25SingleTileBwdLPTSchedulerILb1ELi128ELb1EEEEEEEEEvNT_6ParamsE$_ZN4cute3eso3ESOILb1ELb0EJNS_1CILi8EEEiiiNS2_ILi144EEENS2_ILi512EEEEEC2ERKS3_RKiSA_SA_RKS4_RKS5_) ;  /* 0xfffc3c3000007944 */ /* 0x002fea0003c3ffff */
        /* <DEDUP_REMOVED lines=59> */
[----:B------:R-:W-:Y:S01]  /*44fd0*/  MOV R60, R23 ;  /* 0x00000017003c7202 */ /* 0x000fe20000000f00 */
[----:B------:R-:W-:Y:S01]  /*44fe0*/  IMAD.MOV.U32 R67, RZ, RZ, R22 ;  /* 0x000000ffff437224 */ /* 0x000fe200078e0016 */
        /* <DEDUP_REMOVED lines=9> */
[----:B------:R1:W-:Y:S01]  /*45080*/  STL.64 [R1+0x7a0], R2 ;  /* 0x0007a00201007387 */ /* 0x0003e20000100a00 */
[----:B------:R-:W-:-:S02]  /*45090*/  MOV R60, R45 ;  /* 0x0000002d003c7202 */ /* 0x000fc40000000f00 */
[----:B------:R-:W-:Y:S02]  /*450a0*/  MOV R4, 0x450c0 ;  /* 0x000450c000047802 */ /* 0x000fe40000000f00 */
        /* <DEDUP_REMOVED lines=37> */
[----:B------:R-:W-:Y:S01]  /*45300*/  IMAD.SHL.U32 R8, R5, 0x2000, RZ ;  /* 0x0000200005087824 */ /* 0x000fe200078e00ff */
[----:B------:R-:W-:-:S02]  /*45310*/  MOV R15, R44 ;  /* 0x0000002c000f7202 */ /* 0x000fc40000000f00 */
[----:B------:R-:W-:Y:S02]  /*45320*/  MOV R4, 0x45350 ;  /* 0x0004535000047802 */ /* 0x000fe40000000f00 */
        /* <DEDUP_REMOVED lines=50> */
[----:B-12--5:R-:W-:Y:S05]  /*45650*/  CALL.REL.NOINC `($_ZN7cutlass13device_kernelIN5flash19enable_sm80_to_sm89INS1_16FlashAttnBwdSm80INS1_25CollectiveMainloopBwdSm80ILi2ELi2EN4cute5tupleIJNS5_1CILi128EEES8_NS7_ILi64EEEEEENS_10bfloat16_tEfNS_4arch4Sm80ELb1ELb0ELb1ELb1ELb1ELb0ELb0ELb0ELi2ELi4ELi4ELi4ELb0EEENS1_24CollectiveEpilogueBwdGQAISA_fSD_Li256ELb1ELb1EEENS1_25SingleTileBwdLPTSchedulerILb1ELi128ELb1EEEEEEEEEvNT_6ParamsE$_ZZN4cute7idx2crdINS_5tupleIJiiNS_1CILi0EEEEEENS1_IJNS1_IJNS2_ILi4EEENS2_ILi8EEEEEES5_NS2_ILi1EEEEEEEEDaRKT_RKT0_ENKUlRKT_RKT0_E_clIiS7_EEDaSI_SL_) ;  /* 0xfffca5e000007944 */ /* 0x026fea0003c3ffff */
[----:B------:R-:W-:Y:S02]  /*45660*/  MOV R2, 0x45680 ;  /* 0x0004568000027802 */ /* 0x000fe40000000f00 */
[----:B-1----:R-:W-:Y:S05]  /*45670*/  CALL.REL.NOINC `($_ZN7cutlass13device_kernelIN5flash19enable_sm80_to_sm89INS1_16FlashAttnBwdSm80INS1_25CollectiveMainloopBwdSm80ILi2ELi2EN4cute5tupleIJNS5_1CILi128EEES8_NS7_ILi64EEEEEENS_10bfloat16_tEfNS_4arch4Sm80ELb1ELb0ELb1ELb1ELb1ELb0ELb0ELb0ELi2ELi4ELi4ELi4ELb0EEENS1_24CollectiveEpilogueBwdGQAISA_fSD_Li256ELb1ELb1EEENS1_25SingleTileBwdLPTSchedulerILb1ELi128ELb1EEEEEEEEEvNT_6ParamsE$_ZZN4cute7idx2crdINS_5tupleIJiiNS_1CILi0EEEEEENS1_IJNS1_IJNS2_ILi4EEENS2_ILi8EEEEEES5_NS2_ILi1EEEEEEEEDaRKT_RKT0_ENKUlRKT_RKT0_E_clIiS5_EEDaSI_SL_) ;  /* 0xfffca59000007944 */ /* 0x002fea0003c3ffff */
[----:B------:R1:W-:Y:S01]  /*45680*/  STL [R1+0x7a0], R6 ;  /* 0x0007a00601007387 */ /* 0x0003e20000100800 */
        /* <DEDUP_REMOVED lines=18> */
[----:B------:R-:W-:Y:S02]  /*457b0*/  MOV R7, R43 ;  /* 0x0000002b00077202 */ /* 0x000fe40000000f00 */
[----:B------:R-:W-:Y:S02]  /*457c0*/  MOV R4, 0x457e0 ;  /* 0x000457e000047802 */ /* 0x000fe40000000f00 */
        /* <DEDUP_REMOVED lines=948> */
.L_x_3065:
        /* <DEDUP_REMOVED lines=711> */
.L_x_3066:
        /* <DEDUP_REMOVED lines=711> */
.L_x_3067:
        /* <DEDUP_REMOVED lines=711> */
.L_x_3068:
        /* <DEDUP_REMOVED lines=711> */
.L_x_3069:
        /* <DEDUP_REMOVED lines=711> */
.L_x_3070:
        /* <DEDUP_REMOVED lines=711> */
.L_x_3071:
        /* <DEDUP_REMOVED lines=256> */
.L_x_3072:
        /* <DEDUP_REMOVED lines=251> */
[----:B------:R-:W-:Y:S05]  /*5bd60*/  RET.REL.NODEC R6 `(_ZN7cutlass13device_kernelIN5flash19enable_sm80_to_sm89INS1_16FlashAttnBwdSm80INS1_25CollectiveMainloopBwdSm80ILi2ELi2EN4cute5tupleIJNS5_1CILi128EEES8_NS7_ILi64EEEEEENS_10bfloat16_tEfNS_4arch4Sm80ELb1ELb0ELb1ELb1ELb1ELb0ELb0ELb0ELi2ELi4ELi4ELi4ELb0EEENS1_24CollectiveEpilogueBwdGQAISA_fSD_Li256ELb1ELb1EEENS1_25SingleTileBwdLPTSchedulerILb1ELi128ELb1EEEEEEEEEvNT_6ParamsE) ;  /* 0xfffa429006007950 */ /* 0x000fea0003c3ffff */
        .type           $_ZN7cutlass13device_kernelIN5flash19enable_sm80_to_sm89INS1_16FlashAttnBwdSm80INS1_25CollectiveMainloopBwdSm80ILi2ELi2EN4cute5tupleIJNS5_1CILi128EEES8_NS7_ILi64EEEEEENS_10bfloat16_tEfNS_4arch4Sm80ELb1ELb0ELb1ELb1ELb1ELb0ELb0ELb0ELi2ELi4ELi4ELi4ELb0EEENS1_24CollectiveEpilogueBwdGQAISA_fSD_Li256ELb1ELb1EEENS1_25SingleTileBwdLPTSchedulerILb1ELi128ELb1EEEEEEEEEvNT_6ParamsE$_ZZN5flash25CollectiveMainloopBwdSm80ILi2ELi2EN4cute5tupleIJNS1_1CILi128EEES4_NS3_ILi64EEEEEEN7cutlass10bfloat16_tEfNS7_4arch4Sm80ELb1ELb0ELb1ELb1ELb1ELb0ELb0ELb0ELi2ELi4ELi4ELi4ELb0EE3mmaINS_16FlashAttnBwdSm80ISB_NS_24CollectiveEpilogueBwdGQAIS6_fSA_Li256ELb1ELb1EEENS_25SingleTileBwdLPTSchedulerILb1ELi128ELb1EEEE13SharedStorageENS1_6TensorINS1_11ArrayEngineIfLm32EEENS1_6LayoutINS2_IJNS2_IJNS3_ILi2EEESO_EEESO_NS3_ILi4EEEEEENS2_IJNS2_IJNS3_ILi1EEESO_EEESQ_NS3_ILi8EEEEEEEEEEEEbRKNSB_6ParamsERT0_S12_iNS2_IJiiiEEERT_ENKUliiE0_clEii,@function
        .size           $_ZN7cutlass13device_kernelIN5flash19enable_sm80_to_sm89INS1_16FlashAttnBwdSm80INS1_25CollectiveMainloopBwdSm80ILi2ELi2EN4cute5tupleIJNS5_1CILi128EEES8_NS7_ILi64EEEEEENS_10bfloat16_tEfNS_4arch4Sm80ELb1ELb0ELb1ELb1ELb1ELb0ELb0ELb0ELi2ELi4ELi4ELi4ELb0EEENS1_24CollectiveEpilogueBwdGQAISA_fSD_Li256ELb1ELb1EEENS1_25SingleTileBwdLPTSchedulerILb1ELi128ELb1EEEEEEEEEvNT_6ParamsE$_ZZN5flash25CollectiveMainloopBwdSm80ILi2ELi2EN4cute5tupleIJNS1_1CILi128EEES4_NS3_ILi64EEEEEEN7cutlass10bfloat16_tEfNS7_4arch4Sm80ELb1ELb0ELb1ELb1ELb1ELb0ELb0ELb0ELi2ELi4ELi4ELi4ELb0EE3mmaINS_16FlashAttnBwdSm80ISB_NS_24CollectiveEpilogueBwdGQAIS6_fSA_Li256ELb1ELb1EEENS_25SingleTileBwdLPTSchedulerILb1ELi128ELb1EEEE13SharedStorageENS1_6TensorINS1_11ArrayEngineIfLm32EEENS1_6LayoutINS2_IJNS2_IJNS3_ILi2EEESO_EEESO_NS3_ILi4EEEEEENS2_IJNS2_IJNS3_ILi1EEESO_EEESQ_NS3_ILi8EEEEEEEEEEEEbRKNSB_6ParamsERT0_S12_iNS2_IJiiiEEERT_ENKUliiE0_clEii,($_ZN7cutlass13device_kernelIN5flash19enable_sm80_to_sm89INS1_16FlashAttnBwdSm80INS1_25CollectiveMainloopBwdSm80ILi2ELi2EN4cute5tupleIJNS5_1CILi128EEES8_NS7_ILi64EEEEEENS_10bfloat16_tEfNS_4arch4Sm80ELb1ELb0ELb1ELb1ELb1ELb0ELb0ELb0ELi2ELi4ELi4ELi4ELb0EEENS1_24CollectiveEpilogueBwdGQAISA_fSD_Li256ELb1ELb1EEENS1_25SingleTileBwdLPTSchedulerILb1ELi128ELb1EEEEEEEEEvNT_6ParamsE$_ZZN5flash25CollectiveMainloopBwdSm80ILi2ELi2EN4cute5tupleIJNS1_1CILi128EEES4_NS3_ILi64EEEEEEN7cutlass10bfloat16_tEfNS7_4arch4Sm80ELb1ELb0ELb1ELb1ELb1ELb0ELb0ELb0ELi2ELi4ELi4ELi4ELb0EE3mmaINS_16FlashAttnBwdSm80ISB_NS_24CollectiveEpilogueBwdGQAIS6_fSA_Li256ELb1ELb1EEENS_25SingleTileBwdLPTSchedulerILb1ELi128ELb1EEEE13SharedStorageENS1_6TensorINS1_11ArrayEngineIfLm32EEENS1_6LayoutINS2_IJNS2_IJNS3_ILi2EEESO_EEESO_NS3_ILi4EEEEEENS2_IJNS2_IJNS3_ILi1EEESO_EEESQ_NS3_ILi8EEEEEEEEEEEEbRKNSB_6ParamsERT0_S12_iNS2_IJiiiEEERT_ENKUliiE_clEii - $_ZN7cutlass13device_kernelIN5flash19enable_sm80_to_sm89INS1_16FlashAttnBwdSm80INS1_25CollectiveMainloopBwdSm80ILi2ELi2EN4cute5tupleIJNS5_1CILi128EEES8_NS7_ILi64EEEEEENS_10bfloat16_tEfNS_4arch4Sm80ELb1ELb0ELb1ELb1ELb1ELb0ELb0ELb0ELi2ELi4ELi4ELi4ELb0EEENS1_24CollectiveEpilogueBwdGQAISA_fSD_Li256ELb1ELb1EEENS1_25SingleTileBwdLPTSchedulerILb1ELi128ELb1EEEEEEEEEvNT_6ParamsE$_ZZN5flash25CollectiveMainloopBwdSm80ILi2ELi2EN4cute5tupleIJNS1_1CILi128EEES4_NS3_ILi64EEEEEEN7cutlass10bfloat16_tEfNS7_4arch4Sm80ELb1ELb0ELb1ELb1ELb1ELb0ELb0ELb0ELi2ELi4ELi4ELi4ELb0EE3mmaINS_16FlashAttnBwdSm80ISB_NS_24CollectiveEpilogueBwdGQAIS6_fSA_Li256ELb1ELb1EEENS_25SingleTileBwdLPTSchedulerILb1ELi128ELb1EEEE13SharedStorageENS1_6TensorINS1_11ArrayEngineIfLm32EEENS1_6LayoutINS2_IJNS2_IJNS3_ILi2EEESO_EEESO_NS3_ILi4EEEEEENS2_IJNS2_IJNS3_ILi1EEESO_EEESQ_NS3_ILi8EEEEEEEEEEEEbRKNSB_6ParamsERT0_S12_iNS2_IJiiiEEERT_ENKUliiE0_clEii)
$_ZN7cutlass13device_kernelIN5flash19enable_sm80_to_sm89INS1_16FlashAttnBwdSm80INS1_25CollectiveMainloopBwdSm80ILi2ELi2EN4cute5tupleIJNS5_1CILi128EEES8_NS7_ILi64EEEEEENS_10bfloat16_tEfNS_4arch4Sm80ELb1ELb0ELb1ELb1ELb1ELb0ELb0ELb0ELi2ELi4ELi4ELi4ELb0EEENS1_24CollectiveEpilogueBwdGQAISA_fSD_Li256ELb1ELb1EEENS1_25SingleTileBwdLPTSchedulerILb1ELi128ELb1EEEEEEEEEvNT_6ParamsE$_ZZN5flash25CollectiveMainloopBwdSm80ILi2ELi2EN4cute5tupleIJNS1_1CILi128EEES4_NS3_ILi64EEEEEEN7cutlass10bfloat16_tEfNS7_4arch4Sm80ELb1ELb0ELb1ELb1ELb1ELb0ELb0ELb0ELi2ELi4ELi4ELi4ELb0EE3mmaINS_16FlashAttnBwdSm80ISB_NS_24CollectiveEpilogueBwdGQAIS6_fSA_Li256ELb1ELb1EEENS_25SingleTileBwdLPTSchedulerILb1ELi128ELb1EEEE13SharedStorageENS1_6TensorINS1_11ArrayEngineIfLm32EEENS1_6LayoutINS2_IJNS2_IJNS3_ILi2EEESO_EEESO_NS3_ILi4EEEEEENS2_IJNS2_IJNS3_ILi1EEESO_EEESQ_NS3_ILi8EEEEEEEEEEEEbRKNSB_6ParamsERT0_S12_iNS2_IJiiiEEERT_ENKUliiE0_clEii:
        /* <DEDUP_REMOVED lines=9> */
[----:B-1---5:R-:W-:Y:S05]  /*5be00*/  CALL.REL.NOINC `($_ZN7cutlass13device_kernelIN5flash19enable_sm80_to_sm89INS1_16FlashAttnBwdSm80INS1_25CollectiveMainloopBwdSm80ILi2ELi2EN4cute5tupleIJNS5_1CILi128EEES8_NS7_ILi64EEEEEENS_10bfloat16_tEfNS_4arch4Sm80ELb1ELb0ELb1ELb1ELb1ELb0ELb0ELb0ELi2ELi4ELi4ELi4ELb0EEENS1_24CollectiveEpilogueBwdGQAISA_fSD_Li256ELb1ELb1EEENS1_25SingleTileBwdLPTSchedulerILb1ELi128ELb1EEEEEEEEEvNT_6ParamsE$_ZN4cute3eso3ESOILb1ELb0EJNS_10UnderscoreES2_S2_iEEC2ERKS2_S5_S5_RKi) ;  /* 0xfffabd6000007944 */ /* 0x022fea0003c3ffff */
[----:B-1----:R-:W2:Y:S01]  /*5be10*/  LDL R3, [R1+0x1688] ;  /* 0x0016880001037983 */ /* 0x002ea20000100800 */
[----:B------:R-:W-:Y:S02]  /*5be20*/  MOV R4, 0x5be50 ;  /* 0x0005be5000047802 */ /* 0x000fe40000000f00 */
[----:B--2---:R-:W-:Y:S02]  /*5be30*/  SHF.L.U32 R3, R3, 0xd, RZ ;  /* 0x0000000d03037819 */ /* 0x004fe400000006ff */
[----:B------:R-:W-:Y:S05]  /*5be40*/  CALL.REL.NOINC `($_ZN7cutlass13device_kernelIN5flash19enable_sm80_to_sm89INS1_16FlashAttnBwdSm80INS1_25CollectiveMainloopBwdSm80ILi2ELi2EN4cute5tupleIJNS5_1CILi128EEES8_NS7_ILi64EEEEEENS_10bfloat16_tEfNS_4arch4Sm80ELb1ELb0ELb1ELb1ELb1ELb0ELb0ELb0ELi2ELi4ELi4ELi4ELb0EEENS1_24CollectiveEpilogueBwdGQAISA_fSD_Li256ELb1ELb1EEENS1_25SingleTileBwdLPTSchedulerILb1ELi128ELb1EEEEEEEEEvNT_6ParamsE$_ZN4cute3eso3ESOILb1ELb0EJNS_6LayoutINS_5tupleIJNS3_IJNS_1CILi8EEENS4_ILi1EEEEEENS4_ILi4EEES6_EEENS3_IJNS3_IJS6_NS4_ILi0EEEEEENS4_ILi2048EEESA_EEEEEiEEC2ERKSE_RKi) ;  /* 0xfffaed3000007944 */ /* 0x000fea0003c3ffff */
[----:B------:R-:W-:Y:S01]  /*5be50*/  ULDC.64 UR8, c[0x0][0x118] ;  /* 0x0000460000087ab9 */ /* 0x000fe20000000a00 */
[----:B-1----:R-:W2:Y:S04]  /*5be60*/  LDL R2, [R1+0x1688] ;  /* 0x0016880001027983 */ /* 0x002ea80000100800 */
[----:B------:R-:W2:Y:S01]  /*5be70*/  LD.E.64 R6, [R6.64] ;  /* 0x0000000806067980 */ /* 0x000ea2000c101b00 */
[----:B------:R-:W-:-:S02]  /*5be80*/  MOV R9, R81 ;  /* 0x0000005100097202 */ /* 0x000fc40000000f00 */
[----:B------:R-:W-:Y:S01]  /*5be90*/  MOV R8, 0x5bec0 ;  /* 0x0005bec000087802 */ /* 0x000fe20000000f00 */
[----:B--2---:R-:W-:-:S04]  /*5bea0*/  IMAD.WIDE R2, R2, 0x2, R6 ;  /* 0x0000000202027825 */ /* 0x004fc800078e0206 */
[----:B------:R-:W-:Y:S05]  /*5beb0*/  CALL.REL.NOINC `($_ZN7cutlass13device_kernelIN5flash19enable_sm80_to_sm89INS1_16FlashAttnBwdSm80INS1_25CollectiveMainloopBwdSm80ILi2ELi2EN4cute5tupleIJNS5_1CILi128EEES8_NS7_ILi64EEEEEENS_10bfloat16_tEfNS_4arch4Sm80ELb1ELb0ELb1ELb1ELb1ELb0ELb0ELb0ELi2ELi4ELi4ELi4ELb0EEENS1_24CollectiveEpilogueBwdGQAISA_fSD_Li256ELb1ELb1EEENS1_25SingleTileBwdLPTSchedulerILb1ELi128ELb1EEEEEEEEEvNT_6ParamsE$_ZN4cute8smem_ptrIPN7cutlass10bfloat16_tEECI1NS_12iter_adaptorIS3_S4_EEES3_) ;  /* 0xfffaf8f000007944 */ /* 0x000fea0003c3ffff */
[----:B-1----:R1:W5:Y:S01]  /*5bec0*/  LDL.64 R2, [R1+0x1688] ;  /* 0x0016880001027983 */ /* 0x0023620000100a00 */
[----:B------:R-:W-:-:S03]  /*5bed0*/  MOV R6, 0x5bef0 ;  /* 0x0005bef000067802 */ /* 0x000fc60000000f00 */
[----:B-1---5:R-:W-:Y:S05]  /*5bee0*/  CALL.REL.NOINC `($_ZN7cutlass13device_kernelIN5flash19enable_sm80_to_sm89INS1_16FlashAttnBwdSm80INS1_25CollectiveMainloopBwdSm80ILi2ELi2EN4cute5tupleIJNS5_1CILi128EEES8_NS7_ILi64EEEEEENS_10bfloat16_tEfNS_4arch4Sm80ELb1ELb0ELb1ELb1ELb1ELb0ELb0ELb0ELi2ELi4ELi4ELi4ELb0EEENS1_24CollectiveEpilogueBwdGQAISA_fSD_Li256ELb1ELb1EEENS1_25SingleTileBwdLPTSchedulerILb1ELi128ELb1EEEEEEEEEvNT_6ParamsE$_ZN4cute3eso3ESOILb1ELb0EJNS_6LayoutINS_5tupleIJNS3_IJNS_1CILi8EEENS4_ILi1EEEEEENS4_ILi4EEES6_EEENS3_IJNS3_IJS6_NS4_ILi0EEEEEENS4_ILi2048EEESA_EEEEENS_10ViewEngineINS_8smem_ptrIPN7cutlass10bfloat16_tEEEEEEEC2ERKSE_RKSL_) ;  /* 0xfffaec5000007944 */ /* 0x022fea0003c3ffff */
[----:B------:R-:W-:Y:S01]  /*5bef0*/  ULDC.64 UR8, c[0x0][0x118] ;  /* 0x0000460000087ab9 */ /* 0x000fe20000000a00 */
[----:B------:R2:W5:Y:S04]  /*5bf00*/  LDL.64 R88, [R1+0x1688] ;  /* 0x0016880001587983 */ /* 0x0005680000100a00 */
[----:B------:R2:W5:Y:S01]  /*5bf10*/  LD.E.64 R10, [R84.64+0x8] ;  /* 0x00000808540a7980 */ /* 0x000562000c101b00 */
[----:B-1----:R-:W-:Y:S02]  /*5bf20*/  MOV R3, R16 ;  /* 0x0000001000037202 */ /* 0x002fe40000000f00 */
[----:B------:R-:W-:-:S02]  /*5bf30*/  MOV R4, 0x5bf50 ;  /* 0x0005bf5000047802 */ /* 0x000fc40000000f00 */
[----:B--2--5:R-:W-:Y:S05]  /*5bf40*/  CALL.REL.NOINC `($_ZN7cutlass13device_kernelIN5flash19enable_sm80_to_sm89INS1_16FlashAttnBwdSm80INS1_25CollectiveMainloopBwdSm80ILi2ELi2EN4cute5tupleIJNS5_1CILi128EEES8_NS7_ILi64EEEEEENS_10bfloat16_tEfNS_4arch4Sm80ELb1ELb0ELb1ELb1ELb1ELb0ELb0ELb0ELi2ELi4ELi4ELi4ELb0EEENS1_24CollectiveEpilogueBwdGQAISA_fSD_Li256ELb1ELb1EEENS1_25SingleTileBwdLPTSchedulerILb1ELi128ELb1EEEEEEEEEvNT_6ParamsE$_ZN4cute3eso3ESOILb1ELb0EJNS_10UnderscoreES2_S2_iEEC2ERKS2_S5_S5_RKi) ;  /* 0xfffabc2000007944 */ /* 0x024fea0003c3ffff */
[----:B------:R-:W2:Y:S01]  /*5bf50*/  LDL R8, [R1+0x1688] ;  /* 0x0016880001087983 */ /* 0x000ea20000100800 */
[----:B------:R-:W-:-:S03]  /*5bf60*/  ULDC.64 UR8, c[0x0][0x118] ;  /* 0x0000460000087ab9 */ /* 0x000fc60000000a00 */
[----:B-1----:R1:W5:Y:S01]  /*5bf70*/  LD.E.64 R2, [R10.64+0x8] ;  /* 0x000008080a027980 */ /* 0x002362000c101b00 */
[----:B------:R-:W-:Y:S02]  /*5bf80*/  MOV R4, 0x5bfb0 ;  /* 0x0005bfb000047802 */ /* 0x000fe40000000f00 */
[----:B--2---:R-:W-:Y:S02]  /*5bf90*/  SHF.R.S32.HI R7, RZ, 0x1f, R8 ;  /* 0x0000001fff077819 */ /* 0x004fe40000011408 */
[----:B-1---5:R-:W-:Y:S05]  /*5bfa0*/  CALL.REL.NOINC `($_ZN7cutlass13device_kernelIN5flash19enable_sm80_to_sm89INS1_16FlashAttnBwdSm80INS1_25CollectiveMainloopBwdSm80ILi2ELi2EN4cute5tupleIJNS5_1CILi128EEES8_NS7_ILi64EEEEEENS_10bfloat16_tEfNS_4arch4Sm80ELb1ELb0ELb1ELb1ELb1ELb0ELb0ELb0ELi2ELi4ELi4ELi4ELb0EEENS1_24CollectiveEpilogueBwdGQAISA_fSD_Li256ELb1ELb1EEENS1_25SingleTileBwdLPTSchedulerILb1ELi128ELb1EEEEEEEEEvNT_6ParamsE$_ZZN4cute5sliceINS_5tupleIJNS_10UnderscoreES2_S2_iEEENS1_IJNS1_IJNS_1CILi1EEENS4_ILi0EEEEEElS6_lEEEEEDaRKT_RKT0_ENKUlRKT_RKT0_E_clIS2_lEEDaSH_SK_) ;  /* 0xfffb11d000007944 */ /* 0x022fea0003c3ffff */
[----:B-----5:R-:W-:Y:S02]  /*5bfb0*/  MOV R5, R3 ;  /* 0x0000000300057202 */ /* 0x020fe40000000f00 */
[----:B------:R-:W-:Y:S02]  /*5bfc0*/  MOV R4, 0x5bfe0 ;  /* 0x0005bfe000047802 */ /* 0x000fe40000000f00 */
[----:B-1----:R-:W-:Y:S05]  /*5bfd0*/  CALL.REL.NOINC `($_ZN7cutlass13device_kernelIN5flash19enable_sm80_to_sm89INS1_16FlashAttnBwdSm80INS1_25CollectiveMainloopBwdSm80ILi2ELi2EN4cute5tupleIJNS5_1CILi128EEES8_NS7_ILi64EEEEEENS_10bfloat16_tEfNS_4arch4Sm80ELb1ELb0ELb1ELb1ELb1ELb0ELb0ELb0ELi2ELi4ELi4ELi4ELb0EEENS1_24CollectiveEpilogueBwdGQAISA_fSD_Li256ELb1ELb1EEENS1_25SingleTileBwdLPTSchedulerILb1ELi128ELb1EEEEEEEEEvNT_6ParamsE$_ZZN4cute12filter_tupleINS_5tupleIJNS_10UnderscoreES2_S2_iEEENS1_IJNS1_IJNS_1CILi1EEENS4_ILi0EEEEEElS6_lEEEZNS_5sliceIS3_S8_EEDaRKT_RKT0_EUlRKT_RKT0_E_EEDaSC_SF_OT1_ENKUlDpSI_E_clIJNS1_IJS7_EEENS1_IJlEEENS1_IJS6_EEENS1_IJEEEEEEDaSP_) ;  /* 0xfffafe0000007944 */ /* 0x002fea0003c3ffff */
[----:B-----5:R-:W-:Y:S02]  /*5bfe0*/  MOV R5, R3 ;  /* 0x0000000300057202 */ /* 0x020fe40000000f00 */
[----:B------:R-:W-:Y:S02]  /*5bff0*/  MOV R4, 0x5c010 ;  /* 0x0005c01000047802 */ /* 0x000fe40000000f00 */
[----:B-1----:R-:W-:Y:S05]  /*5c000*/  CALL.REL.NOINC `($_ZN7cutlass13device_kernelIN5flash19enable_sm80_to_sm89INS1_16FlashAttnBwdSm80INS1_25CollectiveMainloopBwdSm80ILi2ELi2EN4cute5tupleIJNS5_1CILi128EEES8_NS7_ILi64EEEEEENS_10bfloat16_tEfNS_4arch4Sm80ELb1ELb0ELb1ELb1ELb1ELb0ELb0ELb0ELi2ELi4ELi4ELi4ELb0EEENS1_24CollectiveEpilogueBwdGQAISA_fSD_Li256ELb1ELb1EEENS1_25SingleTileBwdLPTSchedulerILb1ELi128ELb1EEEEEEEEEvNT_6ParamsE$_ZN4cute5tupleIJNS0_IJNS0_IJNS_1CILi8EEENS1_ILi1EEEEEENS1_ILi4EEES3_EEENS0_IJNS0_IJS3_NS1_ILi0EEEEEElS7_EEEEEC2ERKS6_RKS9_) ;  /* 0xfffaf0a000007944 */ /* 0x002fea0003c3ffff */
        /* <DEDUP_REMOVED lines=9> */
[----:B-1---5:R-:W-:Y:S05]  /*5c0a0*/  CALL.REL.NOINC `($_ZN7cutlass13device_kernelIN5flash19enable_sm80_to_sm89INS1_16FlashAttnBwdSm80INS1_25CollectiveMainloopBwdSm80ILi2ELi2EN4cute5tupleIJNS5_1CILi128EEES8_NS7_ILi64EEEEEENS_10bfloat16_tEfNS_4arch4Sm80ELb1ELb0ELb1ELb1ELb1ELb0ELb0ELb0ELi2ELi4ELi4ELi4ELb0EEENS1_24CollectiveEpilogueBwdGQAISA_fSD_Li256ELb1ELb1EEENS1_25SingleTileBwdLPTSchedulerILb1ELi128ELb1EEEEEEEEEvNT_6ParamsE$_ZN4cute3eso3ESOILb0ELb0EJNS_6LayoutINS_5tupleIJNS3_IJNS_1CILi8EEENS4_ILi1EEEEEENS4_ILi4EEES6_EEENS3_IJNS3_IJS6_NS4_ILi0EEEEEElSA_EEEEElEEC2ERKSD_RKl) ;  /* 0xfffaaf4000007944 */ /* 0x022fea0003c3ffff */
[----:B------:R-:W-:Y:S01]  /*5c0b0*/  ULDC.64 UR8, c[0x0][0x118] ;  /* 0x0000460000087ab9 */ /* 0x000fe20000000a00 */
[----:B------:R-:W2:Y:S04]  /*5c0c0*/  LDL.64 R6, [R1+0x1690] ;  /* 0x0016900001067983 */ /* 0x000ea80000100a00 */
[----:B------:R-:W2:Y:S04]  /*5c0d0*/  LD.E.64 R10, [R10.64+0x18] ;  /* 0x000018080a0a7980 */ /* 0x000ea8000c101b00 */
[----:B-1----:R1:W5:Y:S01]  /*5c0e0*/  LDL.64 R2, [R1+0x1688] ;  /* 0x0016880001027983 */ /* 0x0023620000100a00 */
[----:B------:R-:W-:-:S02]  /*5c0f0*/  MOV R8, 0x5c130 ;  /* 0x0005c13000087802 */ /* 0x000fc40000000f00 */
[----:B--2---:R-:W-:-:S04]  /*5c100*/  LEA R4, P0, R6, R10, 0x1 ;  /* 0x0000000a06047211 */ /* 0x004fc800078008ff */
[----:B------:R-:W-:-:S04]  /*5c110*/  LEA.HI.X R9, R6, R11, R7, 0x1, P0 ;  /* 0x0000000b06097211 */ /* 0x000fc800000f0c07 */
[----:B-1---5:R-:W-:Y:S05]  /*5c120*/  CALL.REL.NOINC `($_ZN7cutlass13device_kernelIN5flash19enable_sm80_to_sm89INS1_16FlashAttnBwdSm80INS1_25CollectiveMainloopBwdSm80ILi2ELi2EN4cute5tupleIJNS5_1CILi128EEES8_NS7_ILi64EEEEEENS_10bfloat16_tEfNS_4arch4Sm80ELb1ELb0ELb1ELb1ELb1ELb0ELb0ELb0ELi2ELi4ELi4ELi4ELb0EEENS1_24CollectiveEpilogueBwdGQAISA_fSD_Li256ELb1ELb1EEENS1_25SingleTileBwdLPTSchedulerILb1ELi128ELb1EEEEEEEEEvNT_6ParamsE$_ZN4cute8gmem_ptrIPKN7cutlass10bfloat16_tEECI1NS_12iter_adaptorIS4_S5_EEES4_) ;  /* 0xfffaf58000007944 */ /* 0x022fea0003c3ffff */
[----:B------:R-:W2:Y:S01]  /*5c130*/  LDL.64 R8, [R1+0x1688] ;  /* 0x0016880001087983 */ /* 0x000ea20000100a00 */
[----:B-1----:R-:W-:Y:S02]  /*5c140*/  MOV R5, R3 ;  /* 0x0000000300057202 */ /* 0x002fe40000000f00 */
[----:B------:R-:W-:Y:S01]  /*5c150*/  MOV R6, 0x5c180 ;  /* 0x0005c18000067802 */ /* 0x000fe20000000f00 */
[----:B--2---:R1:W-:Y:S04]  /*5c160*/  STL.64 [R1+0x1698], R8 ;  /* 0x0016980801007387 */ /* 0x0043e80000100a00 */
[----:B-1----:R-:W-:Y:S05]  /*5c170*/  CALL.REL.NOINC `($_ZN7cutlass13device_kernelIN5flash19enable_sm80_to_sm89INS1_16FlashAttnBwdSm80INS1_25CollectiveMainloopBwdSm80ILi2ELi2EN4cute5tupleIJNS5_1CILi128EEES8_NS7_ILi64EEEEEENS_10bfloat16_tEfNS_4arch4Sm80ELb1ELb0ELb1ELb1ELb1ELb0ELb0ELb0ELi2ELi4ELi4ELi4ELb0EEENS1_24CollectiveEpilogueBwdGQAISA_fSD_Li256ELb1ELb1EEENS1_25SingleTileBwdLPTSchedulerILb1ELi128ELb1EEEEEEEEEvNT_6ParamsE$_ZN4cute3eso3ESOILb0ELb0EJNS_6LayoutINS_5tupleIJNS3_IJNS_1CILi8EEENS4_ILi1EEEEEENS4_ILi4EEES6_EEENS3_IJNS3_IJS6_NS4_ILi0EEEEEElSA_EEEEENS_10ViewEngineINS_8gmem_ptrIPKN7cutlass10bfloat16_tEEEEEEEC2ERKSD_RKSL_) ;  /* 0xfffaade000007944 */ /* 0x002fea0003c3ffff */
        /* <DEDUP_REMOVED lines=11> */
[----:B--2--5:R-:W-:Y:S05]  /*5c230*/  CALL.REL.NOINC `($_ZN7cutlass13device_kernelIN5flash19enable_sm80_to_sm89INS1_16FlashAttnBwdSm80INS1_25CollectiveMainloopBwdSm80ILi2ELi2EN4cute5tupleIJNS5_1CILi128EEES8_NS7_ILi64EEEEEENS_10bfloat16_tEfNS_4arch4Sm80ELb1ELb0ELb1ELb1ELb1ELb0ELb0ELb0ELi2ELi4ELi4ELi4ELb0EEENS1_24CollectiveEpilogueBwdGQAISA_fSD_Li256ELb1ELb1EEENS1_25SingleTileBwdLPTSchedulerILb1ELi128ELb1EEEEEEEEEvNT_6ParamsE$_ZZN4cuteplIJiiEJNS_1CILi0EEES2_EEEDaRKNS_15ArithmeticTupleIJDpT_EEERKNS3_IJDpT0_EEEENKUlDpRKT_E_clIJiiEEEDaSH_) ;  /* 0xfffb477000007944 */ /* 0x024fea0003c3ffff */
[----:B-----5:R-:W-:Y:S01]  /*5c240*/  IMAD.IADD R86, R5, 0x1, -R2 ;  /* 0x0000000105567824 */ /* 0x020fe200078e0a02 */
[----:B------:R-:W-:Y:S02]  /*5c250*/  MOV R3, RZ ;  /* 0x000000ff00037202 */ /* 0x000fe40000000f00 */
[----:B------:R-:W-:Y:S02]  /*5c260*/  MOV R6, 0x5c280 ;  /* 0x0005c28000067802 */ /* 0x000fe40000000f00 */
[----:B-1----:R-:W-:Y:S05]  /*5c270*/  CALL.REL.NOINC `($_ZN7cutlass13device_kernelIN5flash19enable_sm80_to_sm89INS1_16FlashAttnBwdSm80INS1_25CollectiveMainloopBwdSm80ILi2ELi2EN4cute5tupleIJNS5_1CILi128EEES8_NS7_ILi64EEEEEENS_10bfloat16_tEfNS_4arch4Sm80ELb1ELb0ELb1ELb1ELb1ELb0ELb0ELb0ELi2ELi4ELi4ELi4ELb0EEENS1_24CollectiveEpilogueBwdGQAISA_fSD_Li256ELb1ELb1EEENS1_25SingleTileBwdLPTSchedulerILb1ELi128ELb1EEEEEEEEEvNT_6ParamsE$_ZN4cute3eso3ESOILb1ELb0EJNS_1CILi0EEEiS3_EEC2ERKS3_RKiS6_) ;  /* 0xfffabdd000007944 */ /* 0x002fea0003c3ffff */
[----:B-1----:R-:W2:Y:S01]  /*5c280*/  LDL R3, [R1+0x1688] ;  /* 0x0016880001037983 */ /* 0x002ea20000100800 */
[----:B------:R-:W-:Y:S01]  /*5c290*/  IMAD.MOV.U32 R2, RZ, RZ, R81 ;  /* 0x000000ffff027224 */ /* 0x000fe200078e0051 */
[----:B------:R-:W-:Y:S02]  /*5c2a0*/  MOV R10, 0x5c2d0 ;  /* 0x0005c2d0000a7802 */ /* 0x000fe40000000f00 */
[----:B--2---:R-:W-:Y:S02]  /*5c2b0*/  SHF.L.U32 R3, R3, 0x5, RZ ;  /* 0x0000000503037819 */ /* 0x004fe400000006ff */
[----:B------:R-:W-:Y:S05]  /*5c2c0*/  CALL.REL.NOINC `($_ZN7cutlass13device_kernelIN5flash19enable_sm80_to_sm89INS1_16FlashAttnBwdSm80INS1_25CollectiveMainloopBwdSm80ILi2ELi2EN4cute5tupleIJNS5_1CILi128EEES8_NS7_ILi64EEEEEENS_10bfloat16_tEfNS_4arch4Sm80ELb1ELb0ELb1ELb1ELb1ELb0ELb0ELb0ELi2ELi4ELi4ELi4ELb0EEENS1_24CollectiveEpilogueBwdGQAISA_fSD_Li256ELb1ELb1EEENS1_25SingleTileBwdLPTSchedulerILb1ELi128ELb1EEEEEEEEEvNT_6ParamsE$_ZN4cute5tupleIJiEEC2ERKi) ;  /* 0xfffaf30000007944 */ /* 0x000fea0003c3ffff */
[----:B------:R1:W5:Y:S01]  /*5c2d0*/  LDL R3, [R1+0x1688] ;  /* 0x0016880001037983 */ /* 0x0003620000100800 */
        /* <DEDUP_REMOVED lines=8> */
[----:B------:R-:W-:Y:S02]  /*5c360*/  MOV R2, R81 ;  /* 0x0000005100027202 */ /* 0x000fe40000000f00 */
[----:B------:R-:W-:Y:S02]  /*5c370*/  MOV R6, 0x5c390 ;  /* 0x0005c39000067802 */ /* 0x000fe40000000f00 */
[----:B-1---5:R-:W-:Y:S05]  /*5c380*/  CALL.REL.NOINC `($_ZN7cutlass13device_kernelIN5flash19enable_sm80_to_sm89INS1_16FlashAttnBwdSm80INS1_25CollectiveMainloopBwdSm80ILi2ELi2EN4cute5tupleIJNS5_1CILi128EEES8_NS7_ILi64EEEEEENS_10bfloat16_tEfNS_4arch4Sm80ELb1ELb0ELb1ELb1ELb1ELb0ELb0ELb0ELi2ELi4ELi4ELi4ELb0EEENS1_24CollectiveEpilogueBwdGQAISA_fSD_Li256ELb1ELb1EEENS1_25SingleTileBwdLPTSchedulerILb1ELi128ELb1EEEEEEEEEvNT_6ParamsE$_ZN4cute3eso3ESOILb0ELb1EJiNS_1CILi0EEEEEC2ERKiRKS3_) ;  /* 0xfffab5d000007944 */ /* 0x022fea0003c3ffff */
[----:B-1----:R1:W5:Y:S01]  /*5c390*/  LDL R3, [R1+0x1688] ;  /* 0x0016880001037983 */ /* 0x0023620000100800 */
[----:B------:R-:W-:-:S03]  /*5c3a0*/  MOV R4, 0x5c3c0 ;  /* 0x0005c3c000047802 */ /* 0x000fc60000000f00 */
[----:B-1---5:R-:W-:Y:S05]  /*5c3b0*/  CALL.REL.NOINC `($_ZN7cutlass13device_kernelIN5flash19enable_sm80_to_sm89INS1_16FlashAttnBwdSm80INS1_25CollectiveMainloopBwdSm80ILi2ELi2EN4cute5tupleIJNS5_1CILi128EEES8_NS7_ILi64EEEEEENS_10bfloat16_tEfNS_4arch4Sm80ELb1ELb0ELb1ELb1ELb1ELb0ELb0ELb0ELi2ELi4ELi4ELi4ELb0EEENS1_24CollectiveEpilogueBwdGQAISA_fSD_Li256ELb1ELb1EEENS1_25SingleTileBwdLPTSchedulerILb1ELi128ELb1EEEEEEEEEvNT_6ParamsE$_ZZN4cuteplIJNS_1CILi0EEES2_EJiEEEDaRKNS_15ArithmeticTupleIJDpT_EEERKNS3_IJDpT0_EEEENKUlDpRKT_E_clIJiS2_EEEDaSH_) ;  /* 0xfffb41b000007944 */ /* 0x022fea0003c3ffff */
[----:B------:R-:W-:Y:S02]  /*5c3c0*/  MOV R4, 0x5c3e0 ;  /* 0x0005c3e000047802 */ /* 0x000fe40000000f00 */
[----:B-1---5:R-:W-:Y:S05]  /*5c3d0*/  CALL.REL.NOINC `($_ZN7cutlass13device_kernelIN5flash19enable_sm80_to_sm89INS1_16FlashAttnBwdSm80INS1_25CollectiveMainloopBwdSm80ILi2ELi2EN4cute5tupleIJNS5_1CILi128EEES8_NS7_ILi64EEEEEENS_10bfloat16_tEfNS_4arch4Sm80ELb1ELb0ELb1ELb1ELb1ELb0ELb0ELb0ELi2ELi4ELi4ELi4ELb0EEENS1_24CollectiveEpilogueBwdGQAISA_fSD_Li256ELb1ELb1EEENS1_25SingleTileBwdLPTSchedulerILb1ELi128ELb1EEEEEEEEEvNT_6ParamsE$_ZZN4cuteplIJNS_1CILi0EEES2_EJiS2_EEEDaRKNS_15ArithmeticTupleIJDpT_EEERKNS3_IJDpT0_EEEENKUlDpRKT_E_clIJiS2_EEEDaSH_) ;  /* 0xfffb420000007944 */ /* 0x022fea0003c3ffff */
        /* <DEDUP_REMOVED lines=9> */
[----:B--23-5:R-:W-:Y:S05]  /*5c470*/  CALL.REL.NOINC `($_ZN7cutlass13device_kernelIN5flash19enable_sm80_to_sm89INS1_16FlashAttnBwdSm80INS1_25CollectiveMainloopBwdSm80ILi2ELi2EN4cute5tupleIJNS5_1CILi128EEES8_NS7_ILi64EEEEEENS_10bfloat16_tEfNS_4arch4Sm80ELb1ELb0ELb1ELb1ELb1ELb0ELb0ELb0ELi2ELi4ELi4ELi4ELb0EEENS1_24CollectiveEpilogueBwdGQAISA_fSD_Li256ELb1ELb1EEENS1_25SingleTileBwdLPTSchedulerILb1ELi128ELb1EEEEEEEEEvNT_6ParamsE$_ZN4cute3eso3ESOILb1ELb0EJNS_10UnderscoreEiiEEC2ERKS2_RKiS7_) ;  /* 0xfffab7b000007944 */ /* 0x02cfea0003c3ffff */
[----:B------:R-:W2:Y:S01]  /*5c480*/  LDL R5, [R1+0x1688] ;  /* 0x0016880001057983 */ /* 0x000ea20000100800 */
[----:B------:R-:W-:Y:S02]  /*5c490*/  MOV R4, 0x5c500 ;  /* 0x0005c50000047802 */ /* 0x000fe40000000f00 */
[----:B-12---:R-:W-:Y:S01]  /*5c4a0*/  SHF.R.S32.HI R2, RZ, 0x1f, R5 ;  /* 0x0000001fff027819 */ /* 0x006fe20000011405 */
[-C--:B------:R-:W-:Y:S02]  /*5c4b0*/  IMAD R3, R93, R5.reuse, RZ ;  /* 0x000000055d037224 */ /* 0x080fe400078e02ff */
[----:B------:R-:W-:-:S04]  /*5c4c0*/  IMAD.WIDE.U32 R6, R92, R5, RZ ;  /* 0x000000055c067225 */ /* 0x000fc800078e00ff */
[----:B------:R-:W-:-:S05]  /*5c4d0*/  IMAD R3, R92, R2, R3 ;  /* 0x000000025c037224 */ /* 0x000fca00078e0203 */
[----:B------:R-:W-:Y:S02]  /*5c4e0*/  IADD3 R3, R7, R3, RZ ;  /* 0x0000000307037210 */ /* 0x000fe40007ffe0ff */
[----:B------:R-:W-:Y:S05]  /*5c4f0*/  CALL.REL.NOINC `($_ZN7cutlass13device_kernelIN5flash19enable_sm80_to_sm89INS1_16FlashAttnBwdSm80INS1_25CollectiveMainloopBwdSm80ILi2ELi2EN4cute5tupleIJNS5_1CILi128EEES8_NS7_ILi64EEEEEENS_10bfloat16_tEfNS_4arch4Sm80ELb1ELb0ELb1ELb1ELb1ELb0ELb0ELb0ELi2ELi4ELi4ELi4ELb0EEENS1_24CollectiveEpilogueBwdGQAISA_fSD_Li256ELb1ELb1EEENS1_25SingleTileBwdLPTSchedulerILb1ELi128ELb1EEEEEEEEEvNT_6ParamsE$_ZN4cute3eso3ESOILb1ELb0EJNS_6LayoutINS_5tupleIJNS3_IJNS_1CILi8EEENS4_ILi1EEEEEEEEENS3_IJNS3_IJS6_NS4_ILi0EEEEEEEEEEElEEC2ERKSC_RKl) ;  /* 0xfffadf9000007944 */ /* 0x000fea0003c3ffff */
[----:B-1----:R-:W2:Y:S01]  /*5c500*/  LDL.64 R2, [R1+0x1688] ;  /* 0x0016880001027983 */ /* 0x002ea20000100a00 */
[----:B------:R-:W-:Y:S02]  /*5c510*/  MOV R8, 0x5c550 ;  /* 0x0005c55000087802 */ /* 0x000fe40000000f00 */
[----:B--2---:R-:W-:-:S04]  /*5c520*/  LEA R4, P1, R2, R90, 0x1 ;  /* 0x0000005a02047211 */ /* 0x004fc800078208ff */
[----:B------:R-:W-:-:S04]  /*5c530*/  LEA.HI.X R9, R2, R91, R3, 0x1, P1 ;  /* 0x0000005b02097211 */ /* 0x000fc800008f0c03 */
[----:B------:R-:W-:Y:S05]  /*5c540*/  CALL.REL.NOINC `($_ZN7cutlass13device_kernelIN5flash19enable_sm80_to_sm89INS1_16FlashAttnBwdSm80INS1_25CollectiveMainloopBwdSm80ILi2ELi2EN4cute5tupleIJNS5_1CILi128EEES8_NS7_ILi64EEEEEENS_10bfloat16_tEfNS_4arch4Sm80ELb1ELb0ELb1ELb1ELb1ELb0ELb0ELb0ELi2ELi4ELi4ELi4ELb0EEENS1_24CollectiveEpilogueBwdGQAISA_fSD_Li256ELb1ELb1EEENS1_25SingleTileBwdLPTSchedulerILb1ELi128ELb1EEEEEEEEEvNT_6ParamsE$_ZN4cute8gmem_ptrIPKN7cutlass10bfloat16_tEECI1NS_12iter_adaptorIS4_S5_EEES4_) ;  /* 0xfffaf16000007944 */ /* 0x000fea0003c3ffff */
[----:B------:R2:W5:Y:S01]  /*5c550*/  LDL.64 R2, [R1+0x1688] ;  /* 0x0016880001027983 */ /* 0x0005620000100a00 */
[----:B------:R-:W-:-:S03]  /*5c560*/  MOV R6, 0x5c580 ;  /* 0x0005c58000067802 */ /* 0x000fc60000000f00 */
[----:B-12--5:R-:W-:Y:S05]  /*5c570*/  CALL.REL.NOINC `($_ZN7cutlass13device_kernelIN5flash19enable_sm80_to_sm89INS1_16FlashAttnBwdSm80INS1_25CollectiveMainloopBwdSm80ILi2ELi2EN4cute5tupleIJNS5_1CILi128EEES8_NS7_ILi64EEEEEENS_10bfloat16_tEfNS_4arch4Sm80ELb1ELb0ELb1ELb1ELb1ELb0ELb0ELb0ELi2ELi4ELi4ELi4ELb0EEENS1_24CollectiveEpilogueBwdGQAISA_fSD_Li256ELb1ELb1EEENS1_25SingleTileBwdLPTSchedulerILb1ELi128ELb1EEEEEEEEEvNT_6ParamsE$_ZN4cute3eso3ESOILb1ELb0EJNS_6LayoutINS_5tupleIJNS3_IJNS_1CILi8EEENS4_ILi1EEEEEEEEENS3_IJNS3_IJS6_NS4_ILi0EEEEEEEEEEENS_10ViewEngineINS_8gmem_ptrIPKN7cutlass10bfloat16_tEEEEEEEC2ERKSC_RKSK_) ;  /* 0xfffade0000007944 */ /* 0x026fea0003c3ffff */
[----:B-1----:R1:W5:Y:S01]  /*5c580*/  LDL.64 R4, [R1+0x1688] ;  /* 0x0016880001047983 */ /* 0x0023620000100a00 */
[----:B------:R-:W-:Y:S01]  /*5c590*/  IMAD.MOV.U32 R80, RZ, RZ, RZ ;  /* 0x000000ffff507224 */ /* 0x000fe200078e00ff */
[----:B------:R-:W-:Y:S02]  /*5c5a0*/  MOV R79, R17 ;  /* 0x00000011004f7202 */ /* 0x000fe40000000f00 */
[----:B------:R-:W-:Y:S02]  /*5c5b0*/  MOV R78, 0x5c5d0 ;  /* 0x0005c5d0004e7802 */ /* 0x000fe40000000f00 */
[----:B-1---5:R-:W-:Y:S05]  /*5c5c0*/  CALL.REL.NOINC `($_ZN7cutlass13device_kernelIN5flash19enable_sm80_to_sm89INS1_16FlashAttnBwdSm80INS1_25CollectiveMainloopBwdSm80ILi2ELi2EN4cute5tupleIJNS5_1CILi128EEES8_NS7_ILi64EEEEEENS_10bfloat16_tEfNS_4arch4Sm80ELb1ELb0ELb1ELb1ELb1ELb0ELb0ELb0ELi2ELi4ELi4ELi4ELb0EEENS1_24CollectiveEpilogueBwdGQAISA_fSD_Li256ELb1ELb1EEENS1_25SingleTileBwdLPTSchedulerILb1ELi128ELb1EEEEEEEEEvNT_6ParamsE$_ZN4cute3eso3ESOILb1ELb0EJNS_10UnderscoreEiiEEC2ERKS2_RKiS7_) ;  /* 0xfffab66000007944 */ /* 0x022fea0003c3ffff */
[----:B-1----:R-:W2:Y:S01]  /*5c5d0*/  LDL R3, [R1+0x1688] ;  /* 0x0016880001037983 */ /* 0x002ea20000100800 */
[----:B------:R-:W-:Y:S01]  /*5c5e0*/  IMAD.MOV.U32 R2, RZ, RZ, R81 ;  /* 0x000000ffff027224 */ /* 0x000fe200078e0051 */
[----:B------:R-:W-:Y:S02]  /*5c5f0*/  MOV R6, 0x5c620 ;  /* 0x0005c62000067802 */ /* 0x000fe40000000f00 */
[----:B--2---:R-:W-:Y:S02]  /*5c600*/  SHF.L.U32 R3, R3, 0xb, RZ ;  /* 0x0000000b03037819 */ /* 0x004fe400000006ff */
        /* <DEDUP_REMOVED lines=10> */
[----:B-1----:R1:W5:Y:S01]  /*5c6b0*/  LDL.64 R6, [R1+0x1688] ;  /* 0x0016880001067983 */ /* 0x0023620000100a00 */
[----:B------:R-:W-:Y:S02]  /*5c6c0*/  MOV R9, R5 ;  /* 0x0000000500097202 */ /* 0x000fe40000000f00 */
[----:B------:R-:W-:Y:S02]  /*5c6d0*/  MOV R8, 0x5c6f0 ;  /* 0x0005c6f000087802 */ /* 0x000fe40000000f00 */
[----:B-1---5:R-:W-:Y:S05]  /*5c6e0*/  CALL.REL.NOINC `($_ZN7cutlass13device_kernelIN5flash19enable_sm80_to_sm89INS1_16FlashAttnBwdSm80INS1_25CollectiveMainloopBwdSm80ILi2ELi2EN4cute5tupleIJNS5_1CILi128EEES8_NS7_ILi64EEEEEENS_10bfloat16_tEfNS_4arch4Sm80ELb1ELb0ELb1ELb1ELb1ELb0ELb0ELb0ELi2ELi4ELi4ELi4ELb0EEENS1_24CollectiveEpilogueBwdGQAISA_fSD_Li256ELb1ELb1EEENS1_25SingleTileBwdLPTSchedulerILb1ELi128ELb1EEEEEEEEEvNT_6ParamsE$_ZN4cute8gmem_ptrIPKN7cutlass10bfloat16_tEECI1NS_12iter_adaptorIS4_S5_EEES4_) ;  /* 0xfffaefc000007944 */ /* 0x022fea0003c3ffff */
[----:B------:R2:W5:Y:S01]  /*5c6f0*/  LDL.64 R2, [R1+0x1688] ;  /* 0x0016880001027983 */ /* 0x0005620000100a00 */
[----:B------:R-:W-:-:S03]  /*5c700*/  MOV R8, 0x5c720 ;  /* 0x0005c72000087802 */ /* 0x000fc60000000f00 */
[----:B-12--5:R-:W-:Y:S05]  /*5c710*/  CALL.REL.NOINC `($_ZN7cutlass13device_kernelIN5flash19enable_sm80_to_sm89INS1_16FlashAttnBwdSm80INS1_25CollectiveMainloopBwdSm80ILi2ELi2EN4cute5tupleIJNS5_1CILi128EEES8_NS7_ILi64EEEEEENS_10bfloat16_tEfNS_4arch4Sm80ELb1ELb0ELb1ELb1ELb1ELb0ELb0ELb0ELi2ELi4ELi4ELi4ELb0EEENS1_24CollectiveEpilogueBwdGQAISA_fSD_Li256ELb1ELb1EEENS1_25SingleTileBwdLPTSchedulerILb1ELi128ELb1EEEEEEEEEvNT_6ParamsE$_ZN4cute8gmem_ptrIPKN7cutlass9uint128_tEECI1NS_12iter_adaptorIS4_S5_EEES4_) ;  /* 0xfffaefd000007944 */ /* 0x026fea0003c3ffff */
[----:B-1----:R1:W5:Y:S01]  /*5c720*/  LDL.64 R2, [R1+0x1688] ;  /* 0x0016880001027983 */ /* 0x0023620000100a00 */
[----:B------:R-:W-:-:S03]  /*5c730*/  MOV R8, 0x5c750 ;  /* 0x0005c75000087802 */ /* 0x000fc60000000f00 */
[----:B-1---5:R-:W-:Y:S05]  /*5c740*/  CALL.REL.NOINC `($_ZN7cutlass13device_kernelIN5flash19enable_sm80_to_sm89INS1_16FlashAttnBwdSm80INS1_25CollectiveMainloopBwdSm80ILi2ELi2EN4cute5tupleIJNS5_1CILi128EEES8_NS7_ILi64EEEEEENS_10bfloat16_tEfNS_4arch4Sm80ELb1ELb0ELb1ELb1ELb1ELb0ELb0ELb0ELi2ELi4ELi4ELi4ELb0EEENS1_24CollectiveEpilogueBwdGQAISA_fSD_Li256ELb1ELb1EEENS1_25SingleTileBwdLPTSchedulerILb1ELi128ELb1EEEEEEEEEvNT_6ParamsE$_ZN4cute3eso3ESOILb1ELb0EJNS_6LayoutINS_5tupleIJNS3_IJNS_1CILi1EEES5_EEEEEENS3_IJNS3_IJS5_NS4_ILi0EEEEEEEEEEENS_10ViewEngineINS_8gmem_ptrIPKN7cutlass9uint128_tEEEEEEEC2ERKSB_RKSJ_) ;  /* 0xfffad35000007944 */ /* 0x022fea0003c3ffff */
[----:B------:R2:W5:Y:S01]  /*5c750*/  LDL.64 R78, [R1+0x1688] ;  /* 0x00168800014e7983 */ /* 0x0005620000100a00 */
[----:B-1----:R-:W-:Y:S01]  /*5c760*/  IMAD.MOV.U32 R2, RZ, RZ, R6 ;  /* 0x000000ffff027224 */ /* 0x002fe200078e0006 */
[----:B------:R-:W-:Y:S01]  /*5c770*/  MOV R3, R7 ;  /* 0x0000000700037202 */ /* 0x000fe20000000f00 */
[----:B------:R-:W-:Y:S01]  /*5c780*/  IMAD.MOV.U32 R9, RZ, RZ, R81 ;  /* 0x000000ffff097224 */ /* 0x000fe200078e0051 */
[----:B------:R-:W-:-:S02]  /*5c790*/  MOV R8, 0x5c7b0 ;  /* 0x0005c7b000087802 */ /* 0x000fc40000000f00 */
[----:B--2--5:R-:W-:Y:S05]  /*5c7a0*/  CALL.REL.NOINC `($_ZN7cutlass13device_kernelIN5flash19enable_sm80_to_sm89INS1_16FlashAttnBwdSm80INS1_25CollectiveMainloopBwdSm80ILi2ELi2EN4cute5tupleIJNS5_1CILi128EEES8_NS7_ILi64EEEEEENS_10bfloat16_tEfNS_4arch4Sm80ELb1ELb0ELb1ELb1ELb1ELb0ELb0ELb0ELi2ELi4ELi4ELi4ELb0EEENS1_24CollectiveEpilogueBwdGQAISA_fSD_Li256ELb1ELb1EEENS1_25SingleTileBwdLPTSchedulerILb1ELi128ELb1EEEEEEEEEvNT_6ParamsE$_ZN4cute8smem_ptrIPN7cutlass10bfloat16_tEECI1NS_12iter_adaptorIS3_S4_EEES3_) ;  /* 0xfffaf00000007944 */ /* 0x024fea0003c3ffff */
[----:B-1----:R1:W5:Y:S01]  /*5c7b0*/  LDL.64 R2, [R1+0x1688] ;  /* 0x0016880001027983 */ /* 0x0023620000100a00 */
[----:B------:R-:W-:-:S02]  /*5c7c0*/  MOV R4, R81 ;  /* 0x0000005100047202 */ /* 0x000fc40000000f00 */
[----:B------:R-:W-:Y:S02]  /*5c7d0*/  MOV R6, 0x5c7f0 ;  /* 0x0005c7f000067802 */ /* 0x000fe40000000f00 */
[----:B-1---5:R-:W-:Y:S05]  /*5c7e0*/  CALL.REL.NOINC `($_ZN7cutlass13device_kernelIN5flash19enable_sm80_to_sm89INS1_16FlashAttnBwdSm80INS1_25CollectiveMainloopBwdSm80ILi2ELi2EN4cute5tupleIJNS5_1CILi128EEES8_NS7_ILi64EEEEEENS_10bfloat16_tEfNS_4arch4Sm80ELb1ELb0ELb1ELb1ELb1ELb0ELb0ELb0ELi2ELi4ELi4ELi4ELb0EEENS1_24CollectiveEpilogueBwdGQAISA_fSD_Li256ELb1ELb1EEENS1_25SingleTileBwdLPTSchedulerILb1ELi128ELb1EEEEEEEEEvNT_6ParamsE$_ZN4cute8smem_ptrIPN7cutlass9uint128_tEECI1NS_12iter_adaptorIS3_S4_EEES3_) ;  /* 0xfffaf00000007944 */ /* 0x022fea0003c3ffff */
[----:B-1----:R1:W5:Y:S01]  /*5c7f0*/  LDL.64 R2, [R1+0x1688] ;  /* 0x0016880001027983 */ /* 0x0023620000100a00 */
[----:B------:R-:W-:Y:S02]  /*5c800*/  MOV R4, R81 ;  /* 0x0000005100047202 */ /* 0x000fe40000000f00 */
[----:B------:R-:W-:Y:S02]  /*5c810*/  MOV R6, 0x5c830 ;  /* 0x0005c83000067802 */ /* 0x000fe40000000f00 */
[----:B-1---5:R-:W-:Y:S05]  /*5c820*/  CALL.REL.NOINC `($_ZN7cutlass13device_kernelIN5flash19enable_sm80_to_sm89INS1_16FlashAttnBwdSm80INS1_25CollectiveMainloopBwdSm80ILi2ELi2EN4cute5tupleIJNS5_1CILi128EEES8_NS7_ILi64EEEEEENS_10bfloat16_tEfNS_4arch4Sm80ELb1ELb0ELb1ELb1ELb1ELb0ELb0ELb0ELi2ELi4ELi4ELi4ELb0EEENS1_24CollectiveEpilogueBwdGQAISA_fSD_Li256ELb1ELb1EEENS1_25SingleTileBwdLPTSchedulerILb1ELi128ELb1EEEEEEEEEvNT_6ParamsE$_ZN4cute3eso3ESOILb1ELb0EJNS_6LayoutINS_5tupleIJNS3_IJNS_1CILi1EEES5_EEEEEENS3_IJNS3_IJS5_NS4_ILi0EEEEEEEEEEENS_10ViewEngineINS_8smem_ptrIPN7cutlass9uint128_tEEEEEEEC2ERKSB_RKSI_) ;  /* 0xfffad2b000007944 */ /* 0x022fea0003c3ffff */
[----:B-1----:R1:W5:Y:S01]  /*5c830*/  LDL R4, [R1+0x1688] ;  /* 0x0016880001047983 */ /* 0x0023620000100800 */
[----:B------:R-:W-:-:S03]  /*5c840*/  MOV R2, 0x5c860 ;  /* 0x0005c86000027802 */ /* 0x000fc60000000f00 */
[----:B-1---5:R-:W-:Y:S05]  /*5c850*/  CALL.REL.NOINC `($_ZN7cutlass13device_kernelIN5flash19enable_sm80_to_sm89INS1_16FlashAttnBwdSm80INS1_25CollectiveMainloopBwdSm80ILi2ELi2EN4cute5tupleIJNS5_1CILi128EEES8_NS7_ILi64EEEEEENS_10bfloat16_tEfNS_4arch4Sm80ELb1ELb0ELb1ELb1ELb1ELb0ELb0ELb0ELi2ELi4ELi4ELi4ELb0EEENS1_24CollectiveEpilogueBwdGQAISA_fSD_Li256ELb1ELb1EEENS1_25SingleTileBwdLPTSchedulerILb1ELi128ELb1EEEEEEEEEvNT_6ParamsE$_ZN73_INTERNAL_24fd9406_37_flash_bwd_hdim64_bf16_softcap_sm80_cu_3fbc093a_291824__cvta_generic_to_sharedEPKv) ;  /* 0xfffaf0a000007944 */ /* 0x022fea0003c3ffff */
        /* <DEDUP_REMOVED lines=10> */
[----:B-1----:R-:W-:Y:S05]  /*5c900*/  CALL.REL.NOINC `($_ZN7cutlass13device_kernelIN5flash19enable_sm80_to_sm89INS1_16FlashAttnBwdSm80INS1_25CollectiveMainloopBwdSm80ILi2ELi2EN4cute5tupleIJNS5_1CILi128EEES8_NS7_ILi64EEEEEENS_10bfloat16_tEfNS_4arch4Sm80ELb1ELb0ELb1ELb1ELb1ELb0ELb0ELb0ELi2ELi4ELi4ELi4ELb0EEENS1_24CollectiveEpilogueBwdGQAISA_fSD_Li256ELb1ELb1EEENS1_25SingleTileBwdLPTSchedulerILb1ELi128ELb1EEEEEEEEEvNT_6ParamsE$_ZN4cute3eso3ESOILb1ELb0EJNS_1CILi0EEEiS3_EEC2ERKS3_RKiS6_) ;  /* 0xfffab74000007944 */ /* 0x002fea0003c3ffff */
[----:B-1----:R-:W2:Y:S01]  /*5c910*/  LDL R3, [R1+0x1688] ;  /* 0x0016880001037983 */ /* 0x002ea20000100800 */
[----:B------:R-:W-:Y:S01]  /*5c920*/  IMAD.MOV.U32 R2, RZ, RZ, R81 ;  /* 0x000000ffff027224 */ /* 0x000fe200078e0051 */
[----:B------:R-:W-:-:S02]  /*5c930*/  MOV R10, 0x5c960 ;  /* 0x0005c960000a7802 */ /* 0x000fc40000000f00 */
[----:B--2---:R-:W-:Y:S02]  /*5c940*/  SHF.L.U32 R3, R3, 0x5, RZ ;  /* 0x0000000503037819 */ /* 0x004fe400000006ff */
[----:B------:R-:W-:Y:S05]  /*5c950*/  CALL.REL.NOINC `($_ZN7cutlass13device_kernelIN5flash19enable_sm80_to_sm89INS1_16FlashAttnBwdSm80INS1_25CollectiveMainloopBwdSm80ILi2ELi2EN4cute5tupleIJNS5_1CILi128EEES8_NS7_ILi64EEEEEENS_10bfloat16_tEfNS_4arch4Sm80ELb1ELb0ELb1ELb1ELb1ELb0ELb0ELb0ELi2ELi4ELi4ELi4ELb0EEENS1_24CollectiveEpilogueBwdGQAISA_fSD_Li256ELb1ELb1EEENS1_25SingleTileBwdLPTSchedulerILb1ELi128ELb1EEEEEEEEEvNT_6ParamsE$_ZN4cute5tupleIJiEEC2ERKi) ;  /* 0xfffaec7000007944 */ /* 0x000fea0003c3ffff */
[----:B------:R1:W5:Y:S01]  /*5c960*/  LDL R3, [R1+0x1688] ;  /* 0x0016880001037983 */ /* 0x0003620000100800 */
        /* <DEDUP_REMOVED lines=43> */
[----:B------:R-:W-:Y:S01]  /*5cc20*/  IMAD.MOV.U32 R80, RZ, RZ, 0x1 ;  /* 0x00000001ff507424 */ /* 0x000fe200078e00ff */
        /* <DEDUP_REMOVED lines=209> */
[----:B------:R-:W-:Y:S01]  /*5d940*/  IMAD.MOV.U32 R79, RZ, RZ, R17 ;  /* 0x000000ffff4f7224 */ /* 0x000fe200078e0011 */
[----:B------:R-:W-:Y:S02]  /*5d950*/  MOV R80, 0x3 ;  /* 0x0000000300507802 */ /* 0x000fe40000000f00 */
        /* <DEDUP_REMOVED lines=54> */
[----:B-1---5:R-:W-:Y:S05]  /*5dcc0*/  CALL.REL.NOINC `($_ZN7cutlass13device_kernelIN5flash19enable_sm80_to_sm89INS1_16FlashAttnBwdSm80INS1_25CollectiveMainloopBwdSm80ILi2ELi2EN4cute5tupleIJNS5_1CILi128EEES8_NS7_ILi64EEEEEENS_10bfloat16_tEfNS_4arch4Sm80ELb1ELb0ELb1ELb1ELb1ELb0ELb0ELb0ELi2ELi4ELi4ELi4ELb0EEENS1_24CollectiveEpilogueBwdGQAISA_fSD_Li256ELb1ELb1EEENS1_25SingleTileBwdLPTSchedulerILb1ELi128ELb1EEEEEEEEEvNT_6ParamsE$_ZN4cute3eso3ESOILb1ELb0EJNS_10UnderscoreES2_iEEC2ERKS2_S5_RKi) ;  /* 0xfffa9ee000007944 */ /* 0x022fea0003c3ffff */
[----:B-1----:R-:W2:Y:S01]  /*5dcd0*/  LDL R3, [R1+0x1688] ;  /* 0x0016880001037983 */ /* 0x002ea20000100800 */
[----:B------:R-:W-:-:S02]  /*5dce0*/  MOV R6, 0x5dd10 ;  /* 0x0005dd1000067802 */ /* 0x000fc40000000f00 */
[----:B--2---:R-:W-:Y:S02]  /*5dcf0*/  SHF.L.U32 R3, R3, 0x7, RZ ;  /* 0x0000000703037819 */ /* 0x004fe400000006ff */
[----:B------:R-:W-:Y:S05]  /*5dd00*/  CALL.REL.NOINC `($_ZN7cutlass13device_kernelIN5flash19enable_sm80_to_sm89INS1_16FlashAttnBwdSm80INS1_25CollectiveMainloopBwdSm80ILi2ELi2EN4cute5tupleIJNS5_1CILi128EEES8_NS7_ILi64EEEEEENS_10bfloat16_tEfNS_4arch4Sm80ELb1ELb0ELb1ELb1ELb1ELb0ELb0ELb0ELi2ELi4ELi4ELi4ELb0EEENS1_24CollectiveEpilogueBwdGQAISA_fSD_Li256ELb1ELb1EEENS1_25SingleTileBwdLPTSchedulerILb1ELi128ELb1EEEEEEEEEvNT_6ParamsE$_ZN4cute3eso3ESOILb1ELb0EJNS_6LayoutINS_5tupleIJNS3_IJNS_1CILi4EEENS4_ILi1EEEEEES6_EEENS3_IJNS3_IJS6_NS4_ILi0EEEEEES9_EEEEEiEEC2ERKSC_RKi) ;  /* 0xfffac63000007944 */ /* 0x000fea0003c3ffff */
[----:B------:R-:W-:Y:S01]  /*5dd10*/  ULDC.64 UR8, c[0x0][0x118] ;  /* 0x0000460000087ab9 */ /* 0x000fe20000000a00 */
[----:B-1----:R-:W2:Y:S04]  /*5dd20*/  LDL R2, [R1+0x1688] ;  /* 0x0016880001027983 */ /* 0x002ea80000100800 */
[----:B------:R-:W2:Y:S01]  /*5dd30*/  LD.E.64 R4, [R10.64+0x8] ;  /* 0x000008080a047980 */ /* 0x000ea2000c101b00 */
[----:B------:R-:W-:Y:S01]  /*5dd40*/  MOV R8, 0x5dd80 ;  /* 0x0005dd8000087802 */ /* 0x000fe20000000f00 */
[----:B--2---:R-:W-:Y:S01]  /*5dd50*/  IMAD.WIDE R4, R2, 0x4, R4 ;  /* 0x0000000402047825 */ /* 0x004fe200078e0204 */
[----:B------:R-:W-:-:S03]  /*5dd60*/  MOV R2, R81 ;  /* 0x0000005100027202 */ /* 0x000fc60000000f00 */
[----:B------:R-:W-:Y:S05]  /*5dd70*/  CALL.REL.NOINC `($_ZN7cutlass13device_kernelIN5flash19enable_sm80_to_sm89INS1_16FlashAttnBwdSm80INS1_25CollectiveMainloopBwdSm80ILi2ELi2EN4cute5tupleIJNS5_1CILi128EEES8_NS7_ILi64EEEEEENS_10bfloat16_tEfNS_4arch4Sm80ELb1ELb0ELb1ELb1ELb1ELb0ELb0ELb0ELi2ELi4ELi4ELi4ELb0EEENS1_24CollectiveEpilogueBwdGQAISA_fSD_Li256ELb1ELb1EEENS1_25SingleTileBwdLPTSchedulerILb1ELi128ELb1EEEEEEEEEvNT_6ParamsE$_ZN4cute8gmem_ptrIPKfECI1NS_12iter_adaptorIS2_S3_EEES2_) ;  /* 0xfffad9b000007944 */ /* 0x000fea0003c3ffff */
[----:B-1----:R1:W5:Y:S01]  /*5dd80*/  LDL.64 R2, [R1+0x1688] ;  /* 0x0016880001027983 */ /* 0x0023620000100a00 */
[----:B------:R-:W-:-:S03]  /*5dd90*/  MOV R6, 0x5ddb0 ;  /* 0x0005ddb000067802 */ /* 0x000fc60000000f00 */
[----:B-1---5:R-:W-:Y:S05]  /*5dda0*/  CALL.REL.NOINC `($_ZN7cutlass13device_kernelIN5flash19enable_sm80_to_sm89INS1_16FlashAttnBwdSm80INS1_25CollectiveMainloopBwdSm80ILi2ELi2EN4cute5tupleIJNS5_1CILi128EEES8_NS7_ILi64EEEEEENS_10bfloat16_tEfNS_4arch4Sm80ELb1ELb0ELb1ELb1ELb1ELb0ELb0ELb0ELi2ELi4ELi4ELi4ELb0EEENS1_24CollectiveEpilogueBwdGQAISA_fSD_Li256ELb1ELb1EEENS1_25SingleTileBwdLPTSchedulerILb1ELi128ELb1EEEEEEEEEvNT_6ParamsE$_ZN4cute3eso3ESOILb1ELb0EJNS_6LayoutINS_5tupleIJNS3_IJNS_1CILi4EEENS4_ILi1EEEEEES6_EEENS3_IJNS3_IJS6_NS4_ILi0EEEEEES9_EEEEENS_10ViewEngineINS_8gmem_ptrIPKfEEEEEEC2ERKSC_RKSI_) ;  /* 0xfffac51000007944 */ /* 0x022fea0003c3ffff */
[----:B------:R-:W-:Y:S01]  /*5ddb0*/  ULDC.64 UR8, c[0x0][0x118] ;  /* 0x0000460000087ab9 */ /* 0x000fe20000000a00 */
[----:B-1----:R1:W5:Y:S04]  /*5ddc0*/  LDL.64 R4, [R1+0x1688] ;  /* 0x0016880001047983 */ /* 0x0023680000100a00 */
[----:B------:R1:W5:Y:S01]  /*5ddd0*/  LD.E.64 R10, [R84.64+0x40] ;  /* 0x00004008540a7980 */ /* 0x000362000c101b00 */
[----:B------:R-:W-:-:S02]  /*5dde0*/  MOV R3, R15 ;  /* 0x0000000f00037202 */ /* 0x000fc40000000f00 */
[----:B------:R-:W-:Y:S02]  /*5ddf0*/  MOV R8, 0x5de10 ;  /* 0x0005de1000087802 */ /* 0x000fe40000000f00 */
[----:B-1---5:R-:W-:Y:S05]  /*5de00*/  CALL.REL.NOINC `($_ZN7cutlass13device_kernelIN5flash19enable_sm80_to_sm89INS1_16FlashAttnBwdSm80INS1_25CollectiveMainloopBwdSm80ILi2ELi2EN4cute5tupleIJNS5_1CILi128EEES8_NS7_ILi64EEEEEENS_10bfloat16_tEfNS_4arch4Sm80ELb1ELb0ELb1ELb1ELb1ELb0ELb0ELb0ELi2ELi4ELi4ELi4ELb0EEENS1_24CollectiveEpilogueBwdGQAISA_fSD_Li256ELb1ELb1EEENS1_25SingleTileBwdLPTSchedulerILb1ELi128ELb1EEEEEEEEEvNT_6ParamsE$_ZN4cute3eso3ESOILb1ELb0EJNS_10UnderscoreES2_iEEC2ERKS2_S5_RKi) ;  /* 0xfffa9da000007944 */ /* 0x022fea0003c3ffff */
[----:B-1----:R-:W2:Y:S01]  /*5de10*/  LDL R3, [R1+0x1688] ;  /* 0x0016880001037983 */ /* 0x002ea20000100800 */
[----:B------:R-:W-:Y:S02]  /*5de20*/  MOV R6, 0x5de50 ;  /* 0x0005de5000067802 */ /* 0x000fe40000000f00 */
[----:B--2---:R-:W-:Y:S02]  /*5de30*/  SHF.L.U32 R3, R3, 0x7, RZ ;  /* 0x0000000703037819 */ /* 0x004fe400000006ff */
[----:B------:R-:W-:Y:S05]  /*5de40*/  CALL.REL.NOINC `($_ZN7cutlass13device_kernelIN5flash19enable_sm80_to_sm89INS1_16FlashAttnBwdSm80INS1_25CollectiveMainloopBwdSm80ILi2ELi2EN4cute5tupleIJNS5_1CILi128EEES8_NS7_ILi64EEEEEENS_10bfloat16_tEfNS_4arch4Sm80ELb1ELb0ELb1ELb1ELb1ELb0ELb0ELb0ELi2ELi4ELi4ELi4ELb0EEENS1_24CollectiveEpilogueBwdGQAISA_fSD_Li256ELb1ELb1EEENS1_25SingleTileBwdLPTSchedulerILb1ELi128ELb1EEEEEEEEEvNT_6ParamsE$_ZN4cute3eso3ESOILb1ELb0EJNS_6LayoutINS_5tupleIJNS3_IJNS_1CILi4EEENS4_ILi1EEEEEES6_EEENS3_IJNS3_IJS6_NS4_ILi0EEEEEES9_EEEEEiEEC2ERKSC_RKi) ;  /* 0xfffac4f000007944 */ /* 0x000fea0003c3ffff */
[----:B------:R-:W-:Y:S01]  /*5de50*/  ULDC.64 UR8, c[0x0][0x118] ;  /* 0x0000460000087ab9 */ /* 0x000fe20000000a00 */
[----:B-1----:R-:W2:Y:S04]  /*5de60*/  LDL R2, [R1+0x1688] ;  /* 0x0016880001027983 */ /* 0x002ea80000100800 */
[----:B------:R-:W2:Y:S01]  /*5de70*/  LD.E.64 R10, [R10.64] ;  /* 0x000000080a0a7980 */ /* 0x000ea2000c101b00 */
[----:B------:R-:W-:Y:S02]  /*5de80*/  MOV R6, R81 ;  /* 0x0000005100067202 */ /* 0x000fe40000000f00 */
[----:B------:R-:W-:Y:S01]  /*5de90*/  MOV R8, 0x5dec0 ;  /* 0x0005dec000087802 */ /* 0x000fe20000000f00 */
[----:B--2---:R-:W-:-:S04]  /*5dea0*/  IMAD.WIDE R2, R2, 0x4, R10 ;  /* 0x0000000402027825 */ /* 0x004fc800078e020a */
[----:B------:R-:W-:Y:S05]  /*5deb0*/  CALL.REL.NOINC `($_ZN7cutlass13device_kernelIN5flash19enable_sm80_to_sm89INS1_16FlashAttnBwdSm80INS1_25CollectiveMainloopBwdSm80ILi2ELi2EN4cute5tupleIJNS5_1CILi128EEES8_NS7_ILi64EEEEEENS_10bfloat16_tEfNS_4arch4Sm80ELb1ELb0ELb1ELb1ELb1ELb0ELb0ELb0ELi2ELi4ELi4ELi4ELb0EEENS1_24CollectiveEpilogueBwdGQAISA_fSD_Li256ELb1ELb1EEENS1_25SingleTileBwdLPTSchedulerILb1ELi128ELb1EEEEEEEEEvNT_6ParamsE$_ZN4cute8smem_ptrIPfECI1NS_12iter_adaptorIS1_S2_EEES1_) ;  /* 0xfffad97000007944 */ /* 0x000fea0003c3ffff */
[----:B-1----:R1:W5:Y:S01]  /*5dec0*/  LDL.64 R2, [R1+0x1688] ;  /* 0x0016880001027983 */ /* 0x0023620000100a00 */
[----:B------:R-:W-:-:S03]  /*5ded0*/  MOV R8, 0x5def0 ;  /* 0x0005def000087802 */ /* 0x000fc60000000f00 */
[----:B-1---5:R-:W-:Y:S05]  /*5dee0*/  CALL.REL.NOINC `($_ZN7cutlass13device_kernelIN5flash19enable_sm80_to_sm89INS1_16FlashAttnBwdSm80INS1_25CollectiveMainloopBwdSm80ILi2ELi2EN4cute5tupleIJNS5_1CILi128EEES8_NS7_ILi64EEEEEENS_10bfloat16_tEfNS_4arch4Sm80ELb1ELb0ELb1ELb1ELb1ELb0ELb0ELb0ELi2ELi4ELi4ELi4ELb0EEENS1_24CollectiveEpilogueBwdGQAISA_fSD_Li256ELb1ELb1EEENS1_25SingleTileBwdLPTSchedulerILb1ELi128ELb1EEEEEEEEEvNT_6ParamsE$_ZN4cute3eso3ESOILb1ELb0EJNS_6LayoutINS_5tupleIJNS3_IJNS_1CILi4EEENS4_ILi1EEEEEES6_EEENS3_IJNS3_IJS6_NS4_ILi0EEEEEES9_EEEEENS_10ViewEngineINS_8smem_ptrIPfEEEEEEC2ERKSC_RKSH_) ;  /* 0xfffac41000007944 */ /* 0x022fea0003c3ffff */
[----:B------:R-:W-:Y:S01]  /*5def0*/  ULDC.64 UR8, c[0x0][0x118] ;  /* 0x0000460000087ab9 */ /* 0x000fe20000000a00 */
[----:B-1----:R1:W5:Y:S04]  /*5df00*/  LDL.64 R6, [R1+0x1688] ;  /* 0x0016880001067983 */ /* 0x0023680000100a00 */
[----:B------:R1:W5:Y:S01]  /*5df10*/  LD.E.64 R10, [R84.64+0x48] ;  /* 0x00004808540a7980 */ /* 0x000362000c101b00 */
[----:B------:R-:W-:-:S02]  /*5df20*/  MOV R3, RZ ;  /* 0x000000ff00037202 */ /* 0x000fc40000000f00 */
[----:B------:R-:W-:Y:S02]  /*5df30*/  MOV R8, 0x5df50 ;  /* 0x0005df5000087802 */ /* 0x000fe40000000f00 */
[----:B-1---5:R-:W-:Y:S05]  /*5df40*/  CALL.REL.NOINC `($_ZN7cutlass13device_kernelIN5flash19enable_sm80_to_sm89INS1_16FlashAttnBwdSm80INS1_25CollectiveMainloopBwdSm80ILi2ELi2EN4cute5tupleIJNS5_1CILi128EEES8_NS7_ILi64EEEEEENS_10bfloat16_tEfNS_4arch4Sm80ELb1ELb0ELb1ELb1ELb1ELb0ELb0ELb0ELi2ELi4ELi4ELi4ELb0EEENS1_24CollectiveEpilogueBwdGQAISA_fSD_Li256ELb1ELb1EEENS1_25SingleTileBwdLPTSchedulerILb1ELi128ELb1EEEEEEEEEvNT_6ParamsE$_ZN4cute3eso3ESOILb1ELb0EJNS_1CILi0EEEiEEC2ERKS3_RKi) ;  /* 0xfffaa0c000007944 */ /* 0x022fea0003c3ffff */
[----:B------:R-:W-:Y:S02]  /*5df50*/  ULDC.64 UR8, c[0x0][0x118] ;  /* 0x0000460000087ab9 */ /* 0x000fe40000000a00 */
[----:B-1----:R1:W5:Y:S01]  /*5df60*/  LD.E R3, [R10.64] ;  /* 0x000000080a037980 */ /* 0x002362000c101900 */
[----:B------:R-:W-:-:S03]  /*5df70*/  MOV R16, 0x5df90 ;  /* 0x0005df9000107802 */ /* 0x000fc60000000f00 */
[----:B-1---5:R-:W-:Y:S05]  /*5df80*/  CALL.REL.NOINC `($_ZN7cutlass13device_kernelIN5flash19enable_sm80_to_sm89INS1_16FlashAttnBwdSm80INS1_25CollectiveMainloopBwdSm80ILi2ELi2EN4cute5tupleIJNS5_1CILi128EEES8_NS7_ILi64EEEEEENS_10bfloat16_tEfNS_4arch4Sm80ELb1ELb0ELb1ELb1ELb1ELb0ELb0ELb0ELi2ELi4ELi4ELi4ELb0EEENS1_24CollectiveEpilogueBwdGQAISA_fSD_Li256ELb1ELb1EEENS1_25SingleTileBwdLPTSchedulerILb1ELi128ELb1EEEEEEEEEvNT_6ParamsE$_ZZN4cuteplIJiEJNS_1CILi0EEEEEEDaRKNS_15ArithmeticTupleIJDpT_EEERKNS3_IJDpT0_EEEENKUlDpRKT_E_clIJiEEEDaSH_) ;  /* 0xfffb284000007944 */ /* 0x022fea0003c3ffff */
[----:B-----5:R-:W-:Y:S02]  /*5df90*/  ISETP.GT.AND P0, PT, R2, 0x7f, PT ;  /* 0x0000007f0200780c */ /* 0x020fe40003f04270 */
[----:B------:R-:W-:-:S11]  /*5dfa0*/  MOV R15, 0x0 ;  /* 0x00000000000f7802 */ /* 0x000fd60000000f00 */
[----:B------:R-:W-:Y:S05]  /*5dfb0*/  @P0 RET.REL.NODEC R14 `(_ZN7cutlass13device_kernelIN5flash19enable_sm80_to_sm89INS1_16FlashAttnBwdSm80INS1_25CollectiveMainloopBwdSm80ILi2ELi2EN4cute5tupleIJNS5_1CILi128EEES8_NS7_ILi64EEEEEENS_10bfloat16_tEfNS_4arch4Sm80ELb1ELb0ELb1ELb1ELb1ELb0ELb0ELb0ELi2ELi4ELi4ELi4ELb0EEENS1_24CollectiveEpilogueBwdGQAISA_fSD_Li256ELb1ELb1EEENS1_25SingleTileBwdLPTSchedulerILb1ELi128ELb1EEEEEEEEEvNT_6ParamsE) ;  /* 0xfffa20400e000950 */ /* 0x000fea0003c3ffff */
[----:B------:R-:W-:Y:S02]  /*5dfc0*/  ULDC.64 UR8, c[0x0][0x118] ;  /* 0x0000460000087ab9 */ /* 0x000fe40000000a00 */
[----:B------:R-:W5:Y:S01]  /*5dfd0*/  LD.E.64 R84, [R84.64+0x50] ;  /* 0x0000500854547980 */ /* 0x000f62000c101b00 */
[----:B------:R-:W-:Y:S01]  /*5dfe0*/  IMAD.MOV.U32 R2, RZ, RZ, R13 ;  /* 0x000000ffff027224 */ /* 0x000fe200078e000d */
[----:B------:R-:W-:Y:S02]  /*5dff0*/  MOV R3, RZ ;  /* 0x000000ff00037202 */ /* 0x000fe40000000f00 */
[----:B------:R-:W-:Y:S02]  /*5e000*/  MOV R10, 0x5e020 ;  /* 0x0005e020000a7802 */ /* 0x000fe40000000f00 */
[----:B-1---5:R-:W-:Y:S05]  /*5e010*/  CALL.REL.NOINC `($_ZN7cutlass13device_kernelIN5flash19enable_sm80_to_sm89INS1_16FlashAttnBwdSm80INS1_25CollectiveMainloopBwdSm80ILi2ELi2EN4cute5tupleIJNS5_1CILi128EEES8_NS7_ILi64EEEEEENS_10bfloat16_tEfNS_4arch4Sm80ELb1ELb0ELb1ELb1ELb1ELb0ELb0ELb0ELi2ELi4ELi4ELi4ELb0EEENS1_24CollectiveEpilogueBwdGQAISA_fSD_Li256ELb1ELb1EEENS1_25SingleTileBwdLPTSchedulerILb1ELi128ELb1EEEEEEEEEvNT_6ParamsE$_ZN4cute3eso3ESOILb1ELb0EJNS_10UnderscoreEiEEC2ERKS2_RKi) ;  /* 0xfffa9bd000007944 */ /* 0x022fea0003c3ffff */
[----:B-1----:R-:W-:Y:S02]  /*5e020*/  MOV R2, R13 ;  /* 0x0000000d00027202 */ /* 0x002fe40000000f00 */
[----:B------:R-:W-:Y:S02]  /*5e030*/  MOV R8, 0x5e050 ;  /* 0x0005e05000087802 */ /* 0x000fe40000000f00 */
[----:B------:R-:W-:Y:S05]  /*5e040*/  CALL.REL.NOINC `($_ZN7cutlass13device_kernelIN5flash19enable_sm80_to_sm89INS1_16FlashAttnBwdSm80INS1_25CollectiveMainloopBwdSm80ILi2ELi2EN4cute5tupleIJNS5_1CILi128EEES8_NS7_ILi64EEEEEENS_10bfloat16_tEfNS_4arch4Sm80ELb1ELb0ELb1ELb1ELb1ELb0ELb0ELb0ELi2ELi4ELi4ELi4ELb0EEENS1_24CollectiveEpilogueBwdGQAISA_fSD_Li256ELb1ELb1EEENS1_25SingleTileBwdLPTSchedulerILb1ELi128ELb1EEEEEEEEEvNT_6ParamsE$_ZN4cute8gmem_ptrIPKfECI1NS_12iter_adaptorIS2_S3_EEES2_) ;  /* 0xfffad6e000007944 */ /* 0x000fea0003c3ffff */
[----:B-1----:R1:W5:Y:S01]  /*5e050*/  LDL.64 R2, [R1+0x1680] ;  /* 0x0016800001027983 */ /* 0x0023620000100a00 */
[----:B------:R-:W-:-:S03]  /*5e060*/  MOV R8, 0x5e080 ;  /* 0x0005e08000087802 */ /* 0x000fc60000000f00 */
[----:B-1---5:R-:W-:Y:S05]  /*5e070*/  CALL.REL.NOINC `($_ZN7cutlass13device_kernelIN5flash19enable_sm80_to_sm89INS1_16FlashAttnBwdSm80INS1_25CollectiveMainloopBwdSm80ILi2ELi2EN4cute5tupleIJNS5_1CILi128EEES8_NS7_ILi64EEEEEENS_10bfloat16_tEfNS_4arch4Sm80ELb1ELb0ELb1ELb1ELb1ELb0ELb0ELb0ELi2ELi4ELi4ELi4ELb0EEENS1_24CollectiveEpilogueBwdGQAISA_fSD_Li256ELb1ELb1EEENS1_25SingleTileBwdLPTSchedulerILb1ELi128ELb1EEEEEEEEEvNT_6ParamsE$_ZN4cute3eso3ESOILb1ELb0EJNS_6LayoutINS_5tupleIJNS3_IJNS_1CILi4EEENS4_ILi1EEEEEEEEENS3_IJNS3_IJS6_NS4_ILi0EEEEEEEEEEENS_10ViewEngineINS_8gmem_ptrIPKfEEEEEEC2ERKSC_RKSI_) ;  /* 0xfffac18000007944 */ /* 0x022fea0003c3ffff */
[----:B-1----:R1:W5:Y:S01]  /*5e080*/  LDL.64 R4, [R1+0x1680] ;  /* 0x0016800001047983 */ /* 0x0023620000100a00 */
[----:B------:R-:W-:Y:S01]  /*5e090*/  IMAD.MOV.U32 R2, RZ, RZ, R13 ;  /* 0x000000ffff027224 */ /* 0x000fe200078e000d */
[----:B------:R-:W-:-:S02]  /*5e0a0*/  MOV R3, RZ ;  /* 0x000000ff00037202 */ /* 0x000fc40000000f00 */
[----:B------:R-:W-:Y:S02]  /*5e0b0*/  MOV R10, 0x5e0d0 ;  /* 0x0005e0d0000a7802 */ /* 0x000fe40000000f00 */
[----:B-1---5:R-:W-:Y:S05]  /*5e0c0*/  CALL.REL.NOINC `($_ZN7cutlass13device_kernelIN5flash19enable_sm80_to_sm89INS1_16FlashAttnBwdSm80INS1_25CollectiveMainloopBwdSm80ILi2ELi2EN4cute5tupleIJNS5_1CILi128EEES8_NS7_ILi64EEEEEENS_10bfloat16_tEfNS_4arch4Sm80ELb1ELb0ELb1ELb1ELb1ELb0ELb0ELb0ELi2ELi4ELi4ELi4ELb0EEENS1_24CollectiveEpilogueBwdGQAISA_fSD_Li256ELb1ELb1EEENS1_25SingleTileBwdLPTSchedulerILb1ELi128ELb1EEEEEEEEEvNT_6ParamsE$_ZN4cute3eso3ESOILb1ELb0EJNS_10UnderscoreEiEEC2ERKS2_RKi) ;  /* 0xfffa9b2000007944 */ /* 0x022fea0003c3ffff */
[----:B-1----:R-:W-:Y:S01]  /*5e0d0*/  IMAD.MOV.U32 R2, RZ, RZ, R6 ;  /* 0x000000ffff027224 */ /* 0x002fe200078e0006 */
[----:B------:R-:W-:Y:S01]  /*5e0e0*/  MOV R3, R7 ;  /* 0x0000000700037202 */ /* 0x000fe20000000f00 */
[----:B------:R-:W-:Y:S01]  /*5e0f0*/  IMAD.MOV.U32 R6, RZ, RZ, R13 ;  /* 0x000000ffff067224 */ /* 0x000fe200078e000d */
[----:B------:R-:W-:Y:S02]  /*5e100*/  MOV R8, 0x5e120 ;  /* 0x0005e12000087802 */ /* 0x000fe40000000f00 */
[----:B------:R-:W-:Y:S05]  /*5e110*/  CALL.REL.NOINC `($_ZN7cutlass13device_kernelIN5flash19enable_sm80_to_sm89INS1_16FlashAttnBwdSm80INS1_25CollectiveMainloopBwdSm80ILi2ELi2EN4cute5tupleIJNS5_1CILi128EEES8_NS7_ILi64EEEEEENS_10bfloat16_tEfNS_4arch4Sm80ELb1ELb0ELb1ELb1ELb1ELb0ELb0ELb0ELi2ELi4ELi4ELi4ELb0EEENS1_24CollectiveEpilogueBwdGQAISA_fSD_Li256ELb1ELb1EEENS1_25SingleTileBwdLPTSchedulerILb1ELi128ELb1EEEEEEEEEvNT_6ParamsE$_ZN4cute8smem_ptrIPfECI1NS_12iter_adaptorIS1_S2_EEES1_) ;  /* 0xfffad71000007944 */ /* 0x000fea0003c3ffff */
[----:B-1----:R1:W5:Y:S01]  /*5e120*/  LDL.64 R2, [R1+0x1680] ;  /* 0x0016800001027983 */ /* 0x0023620000100a00 */
[----:B------:R-:W-:-:S03]  /*5e130*/  MOV R8, 0x5e150 ;  /* 0x0005e15000087802 */ /* 0x000fc60000000f00 */
[----:B-1---5:R-:W-:Y:S05]  /*5e140*/  CALL.REL.NOINC `($_ZN7cutlass13device_kernelIN5flash19enable_sm80_to_sm89INS1_16FlashAttnBwdSm80INS1_25CollectiveMainloopBwdSm80ILi2ELi2EN4cute5tupleIJNS5_1CILi128EEES8_NS7_ILi64EEEEEENS_10bfloat16_tEfNS_4arch4Sm80ELb1ELb0ELb1ELb1ELb1ELb0ELb0ELb0ELi2ELi4ELi4ELi4ELb0EEENS1_24CollectiveEpilogueBwdGQAISA_fSD_Li256ELb1ELb1EEENS1_25SingleTileBwdLPTSchedulerILb1ELi128ELb1EEEEEEEEEvNT_6ParamsE$_ZN4cute3eso3ESOILb1ELb0EJNS_6LayoutINS_5tupleIJNS3_IJNS_1CILi4EEENS4_ILi1EEEEEEEEENS3_IJNS3_IJS6_NS4_ILi0EEEEEEEEEEENS_10ViewEngineINS_8smem_ptrIPfEEEEEEC2ERKSC_RKSH_) ;  /* 0xfffac0f000007944 */ /* 0x022fea0003c3ffff */
[----:B-1----:R1:W5:Y:S01]  /*5e150*/  LDL.64 R6, [R1+0x1680] ;  /* 0x0016800001067983 */ /* 0x0023620000100a00 */
[----:B------:R-:W-:Y:S02]  /*5e160*/  MOV R2, R81 ;  /* 0x0000005100027202 */ /* 0x000fe40000000f00 */
[----:B------:R-:W-:Y:S02]  /*5e170*/  MOV R8, 0x5e190 ;  /* 0x0005e19000087802 */ /* 0x000fe40000000f00 */
[----:B-1---5:R-:W-:Y:S05]  /*5e180*/  CALL.REL.NOINC `($_ZN7cutlass13device_kernelIN5flash19enable_sm80_to_sm89INS1_16FlashAttnBwdSm80INS1_25CollectiveMainloopBwdSm80ILi2ELi2EN4cute5tupleIJNS5_1CILi128EEES8_NS7_ILi64EEEEEENS_10bfloat16_tEfNS_4arch4Sm80ELb1ELb0ELb1ELb1ELb1ELb0ELb0ELb0ELi2ELi4ELi4ELi4ELb0EEENS1_24CollectiveEpilogueBwdGQAISA_fSD_Li256ELb1ELb1EEENS1_25SingleTileBwdLPTSchedulerILb1ELi128ELb1EEEEEEEEEvNT_6ParamsE$_ZN4cute8gmem_ptrIPKfECI1NS_12iter_adaptorIS2_S3_EEES2_) ;  /* 0xfffad5a000007944 */ /* 0x022fea0003c3ffff */
[----:B-1----:R1:W5:Y:S01]  /*5e190*/  LDL.64 R2, [R1+0x1688] ;  /* 0x0016880001027983 */ /* 0x0023620000100a00 */
[----:B------:R-:W-:-:S03]  /*5e1a0*/  MOV R8, 0x5e1c0 ;  /* 0x0005e1c000087802 */ /* 0x000fc60000000f00 */
[----:B-1---5:R-:W-:Y:S05]  /*5e1b0*/  CALL.REL.NOINC `($_ZN7cutlass13device_kernelIN5flash19enable_sm80_to_sm89INS1_16FlashAttnBwdSm80INS1_25CollectiveMainloopBwdSm80ILi2ELi2EN4cute5tupleIJNS5_1CILi128EEES8_NS7_ILi64EEEEEENS_10bfloat16_tEfNS_4arch4Sm80ELb1ELb0ELb1ELb1ELb1ELb0ELb0ELb0ELi2ELi4ELi4ELi4ELb0EEENS1_24CollectiveEpilogueBwdGQAISA_fSD_Li256ELb1ELb1EEENS1_25SingleTileBwdLPTSchedulerILb1ELi128ELb1EEEEEEEEEvNT_6ParamsE$_ZN4cute8gmem_ptrIPKN7cutlass9uint128_tEECI1NS_12iter_adaptorIS4_S5_EEES4_) ;  /* 0xfffad53000007944 */ /* 0x022fea0003c3ffff */
        /* <DEDUP_REMOVED lines=8> */
[----:B--2--5:R-:W-:Y:S05]  /*5e240*/  CALL.REL.NOINC `($_ZN7cutlass13device_kernelIN5flash19enable_sm80_to_sm89INS1_16FlashAttnBwdSm80INS1_25CollectiveMainloopBwdSm80ILi2ELi2EN4cute5tupleIJNS5_1CILi128EEES8_NS7_ILi64EEEEEENS_10bfloat16_tEfNS_4arch4Sm80ELb1ELb0ELb1ELb1ELb1ELb0ELb0ELb0ELi2ELi4ELi4ELi4ELb0EEENS1_24CollectiveEpilogueBwdGQAISA_fSD_Li256ELb1ELb1EEENS1_25SingleTileBwdLPTSchedulerILb1ELi128ELb1EEEEEEEEEvNT_6ParamsE$_ZN4cute8smem_ptrIPfECI1NS_12iter_adaptorIS1_S2_EEES1_) ;  /* 0xfffad5e000007944 */ /* 0x024fea0003c3ffff */
        /* <DEDUP_REMOVED lines=19> */
[----:B------:R-:W-:Y:S05]  /*5e380*/  RET.REL.NODEC R14 `(_ZN7cutlass13device_kernelIN5flash19enable_sm80_to_sm89INS1_16FlashAttnBwdSm80INS1_25CollectiveMainloopBwdSm80ILi2ELi2EN4cute5tupleIJNS5_1CILi128EEES8_NS7_ILi64EEEEEENS_10bfloat16_tEfNS_4arch4Sm80ELb1ELb0ELb1ELb1ELb1ELb0ELb0ELb0ELi2ELi4ELi4ELi4ELb0EEENS1_24CollectiveEpilogueBwdGQAISA_fSD_Li256ELb1ELb1EEENS1_25SingleTileBwdLPTSchedulerILb1ELi128ELb1EEEEEEEEEvNT_6ParamsE) ;  /* 0xfffa1c700e007950 */ /* 0x000fea0003c3ffff */
        .type           $_ZN7cutlass13device_kernelIN5flash19enable_sm80_to_sm89INS1_16FlashAttnBwdSm80INS1_25CollectiveMainloopBwdSm80ILi2ELi2EN4cute5tupleIJNS5_1CILi128EEES8_NS7_ILi64EEEEEENS_10bfloat16_tEfNS_4arch4Sm80ELb1ELb0ELb1ELb1ELb1ELb0ELb0ELb0ELi2ELi4ELi4ELi4ELb0EEENS1_24CollectiveEpilogueBwdGQAISA_fSD_Li256ELb1ELb1EEENS1_25SingleTileBwdLPTSchedulerILb1ELi128ELb1EEEEEEEEEvNT_6ParamsE$_ZZN5flash25CollectiveMainloopBwdSm80ILi2ELi2EN4cute5tupleIJNS1_1CILi128EEES4_NS3_ILi64EEEEEEN7cutlass10bfloat16_tEfNS7_4arch4Sm80ELb1ELb0ELb1ELb1ELb1ELb0ELb0ELb0ELi2ELi4ELi4ELi4ELb0EE3mmaINS_16FlashAttnBwdSm80ISB_NS_24CollectiveEpilogueBwdGQAIS6_fSA_Li256ELb1ELb1EEENS_25SingleTileBwdLPTSchedulerILb1ELi128ELb1EEEE13SharedStorageENS1_6TensorINS1_11ArrayEngineIfLm32EEENS1_6LayoutINS2_IJNS2_IJNS3_ILi2EEESO_EEESO_NS3_ILi4EEEEEENS2_IJNS2_IJNS3_ILi1EEESO_EEESQ_NS3_ILi8EEEEEEEEEEEEbRKNSB_6ParamsERT0_S12_iNS2_IJiiiEEERT_ENKUliiE_clEii,@function
        .size           $_ZN7cutlass13device_kernelIN5flash19enable_sm80_to_sm89INS1_16FlashAttnBwdSm80INS1_25CollectiveMainloopBwdSm80ILi2ELi2EN4cute5tupleIJNS5_1CILi128EEES8_NS7_ILi64EEEEEENS_10bfloat16_tEfNS_4arch4Sm80ELb1ELb0ELb1ELb1ELb1ELb0ELb0ELb0ELi2ELi4ELi4ELi4ELb0EEENS1_24CollectiveEpilogueBwdGQAISA_fSD_Li256ELb1ELb1EEENS1_25SingleTileBwdLPTSchedulerILb1ELi128ELb1EEEEEEEEEvNT_6ParamsE$_ZZN5flash25CollectiveMainloopBwdSm80ILi2ELi2EN4cute5tupleIJNS1_1CILi128EEES4_NS3_ILi64EEEEEEN7cutlass10bfloat16_tEfNS7_4arch4Sm80ELb1ELb0ELb1ELb1ELb1ELb0ELb0ELb0ELi2ELi4ELi4ELi4ELb0EE3mmaINS_16FlashAttnBwdSm80ISB_NS_24CollectiveEpilogueBwdGQAIS6_fSA_Li256ELb1ELb1EEENS_25SingleTileBwdLPTSchedulerILb1ELi128ELb1EEEE13SharedStorageENS1_6TensorINS1_11ArrayEngineIfLm32EEENS1_6LayoutINS2_IJNS2_IJNS3_ILi2EEESO_EEESO_NS3_ILi4EEEEEENS2_IJNS2_IJNS3_ILi1EEESO_EEESQ_NS3_ILi8EEEEEEEEEEEEbRKNSB_6ParamsERT0_S12_iNS2_IJiiiEEERT_ENKUliiE_clEii,($_ZN7cutlass13device_kernelIN5flash19enable_sm80_to_sm89INS1_16FlashAttnBwdSm80INS1_25CollectiveMainloopBwdSm80ILi2ELi2EN4cute5tupleIJNS5_1CILi128EEES8_NS7_ILi64EEEEEENS_10bfloat16_tEfNS_4arch4Sm80ELb1ELb0ELb1ELb1ELb1ELb0ELb0ELb0ELi2ELi4ELi4ELi4ELb0EEENS1_24CollectiveEpilogueBwdGQAISA_fSD_Li256ELb1ELb1EEENS1_25SingleTileBwdLPTSchedulerILb1ELi128ELb1EEEEEEEEEvNT_6ParamsE$_ZZN5flash25CollectiveMainloopBwdSm80ILi2ELi2EN4cute5tupleIJNS1_1CILi128EEES4_NS3_ILi64EEEEEEN7cutlass10bfloat16_tEfNS7_4arch4Sm80ELb1ELb0ELb1ELb1ELb1ELb0ELb0ELb0ELi2ELi4ELi4ELi4ELb0EE3mmaINS_16FlashAttnBwdSm80ISB_NS_24CollectiveEpilogueBwdGQAIS6_fSA_Li256ELb1ELb1EEENS_25SingleTileBwdLPTSchedulerILb1ELi128ELb1EEEE13SharedStorageENS1_6TensorINS1_11ArrayEngineIfLm32EEENS1_6LayoutINS2_IJNS2_IJNS3_ILi2EEESO_EEESO_NS3_ILi4EEEEEENS2_IJNS2_IJNS3_ILi1EEESO_EEESQ_NS3_ILi8EEEEEEEEEEEEbRKNSB_6ParamsERT0_S12_iNS2_IJiiiEEERT_ENKUlvE0_clEv - $_ZN7cutlass13device_kernelIN5flash19enable_sm80_to_sm89INS1_16FlashAttnBwdSm80INS1_25CollectiveMainloopBwdSm80ILi2ELi2EN4cute5tupleIJNS5_1CILi128EEES8_NS7_ILi64EEEEEENS_10bfloat16_tEfNS_4arch4Sm80ELb1ELb0ELb1ELb1ELb1ELb0ELb0ELb0ELi2ELi4ELi4ELi4ELb0EEENS1_24CollectiveEpilogueBwdGQAISA_fSD_Li256ELb1ELb1EEENS1_25SingleTileBwdLPTSchedulerILb1ELi128ELb1EEEEEEEEEvNT_6ParamsE$_ZZN5flash25CollectiveMainloopBwdSm80ILi2ELi2EN4cute5tupleIJNS1_1CILi128EEES4_NS3_ILi64EEEEEEN7cutlass10bfloat16_tEfNS7_4arch4Sm80ELb1ELb0ELb1ELb1ELb1ELb0ELb0ELb0ELi2ELi4ELi4ELi4ELb0EE3mmaINS_16FlashAttnBwdSm80ISB_NS_24CollectiveEpilogueBwdGQAIS6_fSA_Li256ELb1ELb1EEENS_25SingleTileBwdLPTSchedulerILb1ELi128ELb1EEEE13SharedStorageENS1_6TensorINS1_11ArrayEngineIfLm32EEENS1_6LayoutINS2_IJNS2_IJNS3_ILi2EEESO_EEESO_NS3_ILi4EEEEEENS2_IJNS2_IJNS3_ILi1EEESO_EEESQ_NS3_ILi8EEEEEEEEEEEEbRKNSB_6ParamsERT0_S12_iNS2_IJiiiEEERT_ENKUliiE_clEii)
$_ZN7cutlass13device_kernelIN5flash19enable_sm80_to_sm89INS1_16FlashAttnBwdSm80INS1_25CollectiveMainloopBwdSm80ILi2ELi2EN4cute5tupleIJNS5_1CILi128EEES8_NS7_ILi64EEEEEENS_10bfloat16_tEfNS_4arch4Sm80ELb1ELb0ELb1ELb1ELb1ELb0ELb0ELb0ELi2ELi4ELi4ELi4ELb0EEENS1_24CollectiveEpilogueBwdGQAISA_fSD_Li256ELb1ELb1EEENS1_25SingleTileBwdLPTSchedulerILb1ELi128ELb1EEEEEEEEEvNT_6ParamsE$_ZZN5flash25CollectiveMainloopBwdSm80ILi2ELi2EN4cute5tupleIJNS1_1CILi128EEES4_NS3_ILi64EEEEEEN7cutlass10bfloat16_tEfNS7_4arch4Sm80ELb1ELb0ELb1ELb1ELb1ELb0ELb0ELb0ELi2ELi4ELi4ELi4ELb0EE3mmaINS_16FlashAttnBwdSm80ISB_NS_24CollectiveEpilogueBwdGQAIS6_fSA_Li256ELb1ELb1EEENS_25SingleTileBwdLPTSchedulerILb1ELi128ELb1EEEE13SharedStorageENS1_6TensorINS1_11ArrayEngineIfLm32EEENS1_6LayoutINS2_IJNS2_IJNS3_ILi2EEESO_EEESO_NS3_ILi4EEEEEENS2_IJNS2_IJNS3_ILi1EEESO_EEESQ_NS3_ILi8EEEEEEEEEEEEbRKNSB_6ParamsERT0_S12_iNS2_IJiiiEEERT_ENKUliiE_clEii:
        /* <DEDUP_REMOVED lines=62> */
[----:B-1----:R-:W-:Y:S01]  /*5e770*/  IMAD.MOV.U32 R5, RZ, RZ, R3 ;  /* 0x000000ffff057224 */ /* 0x002fe200078e0003 */
[----:B------:R-:W-:Y:S02]  /*5e780*/  MOV R82, R49 ;  /* 0x0000003100527202 */ /* 0x000fe40000000f00 */
        /* <DEDUP_REMOVED lines=484> */
[----:B-----5:R-:W-:Y:S01]  /*605d0*/  ISETP.GT.AND P0, PT, R2, 0x7f, PT ;  /* 0x0000007f0200780c */ /* 0x020fe20003f04270 */
[----:B------:R-:W-:Y:S01]  /*605e0*/  IMAD.MOV.U32 R2, RZ, RZ, R12 ;  /* 0x000000ffff027224 */ /* 0x000fe200078e000c */
        /* <DEDUP_REMOVED lines=63> */
        .type           $_ZN7cutlass13device_kernelIN5flash19enable_sm80_to_sm89INS1_16FlashAttnBwdSm80INS1_25CollectiveMainloopBwdSm80ILi2ELi2EN4cute5tupleIJNS5_1CILi128EEES8_NS7_ILi64EEEEEENS_10bfloat16_tEfNS_4arch4Sm80ELb1ELb0ELb1ELb1ELb1ELb0ELb0ELb0ELi2ELi4ELi4ELi4ELb0EEENS1_24CollectiveEpilogueBwdGQAISA_fSD_Li256ELb1ELb1EEENS1_25SingleTileBwdLPTSchedulerILb1ELi128ELb1EEEEEEEEEvNT_6ParamsE$_ZZN5flash25CollectiveMainloopBwdSm80ILi2ELi2EN4cute5tupleIJNS1_1CILi128EEES4_NS3_ILi64EEEEEEN7cutlass10bfloat16_tEfNS7_4arch4Sm80ELb1ELb0ELb1ELb1ELb1ELb0ELb0ELb0ELi2ELi4ELi4ELi4ELb0EE3mmaINS_16FlashAttnBwdSm80ISB_NS_24CollectiveEpilogueBwdGQAIS6_fSA_Li256ELb1ELb1EEENS_25SingleTileBwdLPTSchedulerILb1ELi128ELb1EEEE13SharedStorageENS1_6TensorINS1_11ArrayEngineIfLm32EEENS1_6LayoutINS2_IJNS2_IJNS3_ILi2EEESO_EEESO_NS3_ILi4EEEEEENS2_IJNS2_IJNS3_ILi1EEESO_EEESQ_NS3_ILi8EEEEEEEEEEEEbRKNSB_6ParamsERT0_S12_iNS2_IJiiiEEERT_ENKUlvE0_clEv,@function
        .size           $_ZN7cutlass13device_kernelIN5flash19enable_sm80_to_sm89INS1_16FlashAttnBwdSm80INS1_25CollectiveMainloopBwdSm80ILi2ELi2EN4cute5tupleIJNS5_1CILi128EEES8_NS7_ILi64EEEEEENS_10bfloat16_tEfNS_4arch4Sm80ELb1ELb0ELb1ELb1ELb1ELb0ELb0ELb0ELi2ELi4ELi4ELi4ELb0EEENS1_24CollectiveEpilogueBwdGQAISA_fSD_Li256ELb1ELb1EEENS1_25SingleTileBwdLPTSchedulerILb1ELi128ELb1EEEEEEEEEvNT_6ParamsE$_ZZN5flash25CollectiveMainloopBwdSm80ILi2ELi2EN4cute5tupleIJNS1_1CILi128EEES4_NS3_ILi64EEEEEEN7cutlass10bfloat16_tEfNS7_4arch4Sm80ELb1ELb0ELb1ELb1ELb1ELb0ELb0ELb0ELi2ELi4ELi4ELi4ELb0EE3mmaINS_16FlashAttnBwdSm80ISB_NS_24CollectiveEpilogueBwdGQAIS6_fSA_Li256ELb1ELb1EEENS_25SingleTileBwdLPTSchedulerILb1ELi128ELb1EEEE13SharedStorageENS1_6TensorINS1_11ArrayEngineIfLm32EEENS1_6LayoutINS2_IJNS2_IJNS3_ILi2EEESO_EEESO_NS3_ILi4EEEEEENS2_IJNS2_IJNS3_ILi1EEESO_EEESQ_NS3_ILi8EEEEEEEEEEEEbRKNSB_6ParamsERT0_S12_iNS2_IJiiiEEERT_ENKUlvE0_clEv,($_ZN7cutlass13device_kernelIN5flash19enable_sm80_to_sm89INS1_16FlashAttnBwdSm80INS1_25CollectiveMainloopBwdSm80ILi2ELi2EN4cute5tupleIJNS5_1CILi128EEES8_NS7_ILi64EEEEEENS_10bfloat16_tEfNS_4arch4Sm80ELb1ELb0ELb1ELb1ELb1ELb0ELb0ELb0ELi2ELi4ELi4ELi4ELb0EEENS1_24CollectiveEpilogueBwdGQAISA_fSD_Li256ELb1ELb1EEENS1_25SingleTileBwdLPTSchedulerILb1ELi128ELb1EEEEEEEEEvNT_6ParamsE$_ZZN5flash25CollectiveMainloopBwdSm80ILi2ELi2EN4cute5tupleIJNS1_1CILi128EEES4_NS3_ILi64EEEEEEN7cutlass10bfloat16_tEfNS7_4arch4Sm80ELb1ELb0ELb1ELb1ELb1ELb0ELb0ELb0ELi2ELi4ELi4ELi4ELb0EE3mmaINS_16FlashAttnBwdSm80ISB_NS_24CollectiveEpilogueBwdGQAIS6_fSA_Li256ELb1ELb1EEENS_25SingleTileBwdLPTSchedulerILb1ELi128ELb1EEEE13SharedStorageENS1_6TensorINS1_11ArrayEngineIfLm32EEENS1_6LayoutINS2_IJNS2_IJNS3_ILi2EEESO_EEESO_NS3_ILi4EEEEEENS2_IJNS2_IJNS3_ILi1EEESO_EEESQ_NS3_ILi8EEEEEEEEEEEEbRKNSB_6ParamsERT0_S12_iNS2_IJiiiEEERT_ENKUlvE_clEv - $_ZN7cutlass13device_kernelIN5flash19enable_sm80_to_sm89INS1_16FlashAttnBwdSm80INS1_25CollectiveMainloopBwdSm80ILi2ELi2EN4cute5tupleIJNS5_1CILi128EEES8_NS7_ILi64EEEEEENS_10bfloat16_tEfNS_4arch4Sm80ELb1ELb0ELb1ELb1ELb1ELb0ELb0ELb0ELi2ELi4ELi4ELi4ELb0EEENS1_24CollectiveEpilogueBwdGQAISA_fSD_Li256ELb1ELb1EEENS1_25SingleTileBwdLPTSchedulerILb1ELi128ELb1EEEEEEEEEvNT_6ParamsE$_ZZN5flash25CollectiveMainloopBwdSm80ILi2ELi2EN4cute5tupleIJNS1_1CILi128EEES4_NS3_ILi64EEEEEEN7cutlass10bfloat16_tEfNS7_4arch4Sm80ELb1ELb0ELb1ELb1ELb1ELb0ELb0ELb0ELi2ELi4ELi4ELi4ELb0EE3mmaINS_16FlashAttnBwdSm80ISB_NS_24CollectiveEpilogueBwdGQAIS6_fSA_Li256ELb1ELb1EEENS_25SingleTileBwdLPTSchedulerILb1ELi128ELb1EEEE13SharedStorageENS1_6TensorINS1_11ArrayEngineIfLm32EEENS1_6LayoutINS2_IJNS2_IJNS3_ILi2EEESO_EEESO_NS3_ILi4EEEEEENS2_IJNS2_IJNS3_ILi1EEESO_EEESQ_NS3_ILi8EEEEEEEEEEEEbRKNSB_6ParamsERT0_S12_iNS2_IJiiiEEERT_ENKUlvE0_clEv)
$_ZN7cutlass13device_kernelIN5flash19enable_sm80_to_sm89INS1_16FlashAttnBwdSm80INS1_25CollectiveMainloopBwdSm80ILi2ELi2EN4cute5tupleIJNS5_1CILi128EEES8_NS7_ILi64EEEEEENS_10bfloat16_tEfNS_4arch4Sm80ELb1ELb0ELb1ELb1ELb1ELb0ELb0ELb0ELi2ELi4ELi4ELi4ELb0EEENS1_24CollectiveEpilogueBwdGQAISA_fSD_Li256ELb1ELb1EEENS1_25SingleTileBwdLPTSchedulerILb1ELi128ELb1EEEEEEEEEvNT_6ParamsE$_ZZN5flash25CollectiveMainloopBwdSm80ILi2ELi2EN4cute5tupleIJNS1_1CILi128EEES4_NS3_ILi64EEEEEEN7cutlass10bfloat16_tEfNS7_4arch4Sm80ELb1ELb0ELb1ELb1ELb1ELb0ELb0ELb0ELi2ELi4ELi4ELi4ELb0EE3mmaINS_16FlashAttnBwdSm80ISB_NS_24CollectiveEpilogueBwdGQAIS6_fSA_Li256ELb1ELb1EEENS_25SingleTileBwdLPTSchedulerILb1ELi128ELb1EEEE13SharedStorageENS1_6TensorINS1_11ArrayEngineIfLm32EEENS1_6LayoutINS2_IJNS2_IJNS3_ILi2EEESO_EEESO_NS3_ILi4EEEEEENS2_IJNS2_IJNS3_ILi1EEESO_EEESQ_NS3_ILi8EEEEEEEEEEEEbRKNSB_6ParamsERT0_S12_iNS2_IJiiiEEERT_ENKUlvE0_clEv:
        /* <DEDUP_REMOVED lines=14> */
[----:B-1---5:R-:W-:Y:S05]  /*60ac0*/  CALL.REL.NOINC `($_ZN7cutlass13device_kernelIN5flash19enable_sm80_to_sm89INS1_16FlashAttnBwdSm80INS1_25CollectiveMainloopBwdSm80ILi2ELi2EN4cute5tupleIJNS5_1CILi128EEES8_NS7_ILi64EEEEEENS_10bfloat16_tEfNS_4arch4Sm80ELb1ELb0ELb1ELb1ELb1ELb0ELb0ELb0ELi2ELi4ELi4ELi4ELb0EEENS1_24CollectiveEpilogueBwdGQAISA_fSD_Li256ELb1ELb1EEENS1_25SingleTileBwdLPTSchedulerILb1ELi128ELb1EEEEEEEEEvNT_6ParamsE$_ZZN5flash25CollectiveMainloopBwdSm80ILi2ELi2EN4cute5tupleIJNS1_1CILi128EEES4_NS3_ILi64EEEEEEN7cutlass10bfloat16_tEfNS7_4arch4Sm80ELb1ELb0ELb1ELb1ELb1ELb0ELb0ELb0ELi2ELi4ELi4ELi4ELb0EE3mmaINS_16FlashAttnBwdSm80ISB_NS_24CollectiveEpilogueBwdGQAIS6_fSA_Li256ELb1ELb1EEENS_25SingleTileBwdLPTSchedulerILb1ELi128ELb1EEEE13SharedStorageENS1_6TensorINS1_11ArrayEngineIfLm32EEENS1_6LayoutINS2_IJNS2_IJNS3_ILi2EEESO_EEESO_NS3_ILi4EEEEEENS2_IJNS2_IJNS3_ILi1EEESO_EEESQ_NS3_ILi8EEEEEEEEEEEEbRKNSB_6ParamsERT0_S12_iNS2_IJiiiEEERT_ENKUliiE0_clEii) ;  /* 0xffffb2a000007944 */ /* 0x022fea0003c3ffff */
.L_x_3074:
[----:B------:R-:W-:Y:S05]  /*60ad0*/  BSYNC B0 ;  /* 0x0000000000007941 */ /* 0x000fea0003800000 */
.L_x_3073:
[----:B------:R-:W-:Y:S01]  /*60ae0*/  MOV R13, 0x0 ;  /* 0x00000000000d7802 */ /* 0x000fe20000000f00 */
[----:B------:R-:W0:Y:S03]  /*60af0*/  LDGDEPBAR ;  /* 0x00000000000079af */ /* 0x000e260000000000 */
[----:B------:R-:W-:Y:S05]  /*60b00*/  RET.REL.NODEC R12 `(_ZN7cutlass13device_kernelIN5flash19enable_sm80_to_sm89INS1_16FlashAttnBwdSm80INS1_25CollectiveMainloopBwdSm80ILi2ELi2EN4cute5tupleIJNS5_1CILi128EEES8_NS7_ILi64EEEEEENS_10bfloat16_tEfNS_4arch4Sm80ELb1ELb0ELb1ELb1ELb1ELb0ELb0ELb0ELi2ELi4ELi4ELi4ELb0EEENS1_24CollectiveEpilogueBwdGQAISA_fSD_Li256ELb1ELb1EEENS1_25SingleTileBwdLPTSchedulerILb1ELi128ELb1EEEEEEEEEvNT_6ParamsE) ;  /* 0xfff9f4f00c007950 */ /* 0x000fea0003c3ffff */
        .type           $_ZN7cutlass13device_kernelIN5flash19enable_sm80_to_sm89INS1_16FlashAttnBwdSm80INS1_25CollectiveMainloopBwdSm80ILi2ELi2EN4cute5tupleIJNS5_1CILi128EEES8_NS7_ILi64EEEEEENS_10bfloat16_tEfNS_4arch4Sm80ELb1ELb0ELb1ELb1ELb1ELb0ELb0ELb0ELi2ELi4ELi4ELi4ELb0EEENS1_24CollectiveEpilogueBwdGQAISA_fSD_Li256ELb1ELb1EEENS1_25SingleTileBwdLPTSchedulerILb1ELi128ELb1EEEEEEEEEvNT_6ParamsE$_ZZN5flash25CollectiveMainloopBwdSm80ILi2ELi2EN4cute5tupleIJNS1_1CILi128EEES4_NS3_ILi64EEEEEEN7cutlass10bfloat16_tEfNS7_4arch4Sm80ELb1ELb0ELb1ELb1ELb1ELb0ELb0ELb0ELi2ELi4ELi4ELi4ELb0EE3mmaINS_16FlashAttnBwdSm80ISB_NS_24CollectiveEpilogueBwdGQAIS6_fSA_Li256ELb1ELb1EEENS_25SingleTileBwdLPTSchedulerILb1ELi128ELb1EEEE13SharedStorageENS1_6TensorINS1_11ArrayEngineIfLm32EEENS1_6LayoutINS2_IJNS2_IJNS3_ILi2EEESO_EEESO_NS3_ILi4EEEEEENS2_IJNS2_IJNS3_ILi1EEESO_EEESQ_NS3_ILi8EEEEEEEEEEEEbRKNSB_6ParamsERT0_S12_iNS2_IJiiiEEERT_ENKUlvE_clEv,@function
        .size           $_ZN7cutlass13device_kernelIN5flash19enable_sm80_to_sm89INS1_16FlashAttnBwdSm80INS1_25CollectiveMainloopBwdSm80ILi2ELi2EN4cute5tupleIJNS5_1CILi128EEES8_NS7_ILi64EEEEEENS_10bfloat16_tEfNS_4arch4Sm80ELb1ELb0ELb1ELb1ELb1ELb0ELb0ELb0ELi2ELi4ELi4ELi4ELb0EEENS1_24CollectiveEpilogueBwdGQAISA_fSD_Li256ELb1ELb1EEENS1_25SingleTileBwdLPTSchedulerILb1ELi128ELb1EEEEEEEEEvNT_6ParamsE$_ZZN5flash25CollectiveMainloopBwdSm80ILi2ELi2EN4cute5tupleIJNS1_1CILi128EEES4_NS3_ILi64EEEEEEN7cutlass10bfloat16_tEfNS7_4arch4Sm80ELb1ELb0ELb1ELb1ELb1ELb0ELb0ELb0ELi2ELi4ELi4ELi4ELb0EE3mmaINS_16FlashAttnBwdSm80ISB_NS_24CollectiveEpilogueBwdGQAIS6_fSA_Li256ELb1ELb1EEENS_25SingleTileBwdLPTSchedulerILb1ELi128ELb1EEEE13SharedStorageENS1_6TensorINS1_11ArrayEngineIfLm32EEENS1_6LayoutINS2_IJNS2_IJNS3_ILi2EEESO_EEESO_NS3_ILi4EEEEEENS2_IJNS2_IJNS3_ILi1EEESO_EEESQ_NS3_ILi8EEEEEEEEEEEEbRKNSB_6ParamsERT0_S12_iNS2_IJiiiEEERT_ENKUlvE_clEv,($_ZN7cutlass13device_kernelIN5flash19enable_sm80_to_sm89INS1_16FlashAttnBwdSm80INS1_25CollectiveMainloopBwdSm80ILi2ELi2EN4cute5tupleIJNS5_1CILi128EEES8_NS7_ILi64EEEEEENS_10bfloat16_tEfNS_4arch4Sm80ELb1ELb0ELb1ELb1ELb1ELb0ELb0ELb0ELi2ELi4ELi4ELi4ELb0EEENS1_24CollectiveEpilogueBwdGQAISA_fSD_Li256ELb1ELb1EEENS1_25SingleTileBwdLPTSchedulerILb1ELi128ELb1EEEEEEEEEvNT_6ParamsE$_ZZZN5flash25CollectiveMainloopBwdSm80ILi2ELi2EN4cute5tupleIJNS1_1CILi128EEES4_NS3_ILi64EEEEEEN7cutlass10bfloat16_tEfNS7_4arch4Sm80ELb1ELb0ELb1ELb1ELb1ELb0ELb0ELb0ELi2ELi4ELi4ELi4ELb0EE3mmaINS_16FlashAttnBwdSm80ISB_NS_24CollectiveEpilogueBwdGQAIS6_fSA_Li256ELb1ELb1EEENS_25SingleTileBwdLPTSchedulerILb1ELi128ELb1EEEE13SharedStorageENS1_6TensorINS1_11ArrayEngineIfLm32EEENS1_6LayoutINS2_IJNS2_IJNS3_ILi2EEESO_EEESO_NS3_ILi4EEEEEENS2_IJNS2_IJNS3_ILi1EEESO_EEESQ_NS3_ILi8EEEEEEEEEEEEbRKNSB_6ParamsERT0_S12_iNS2_IJiiiEEERT_ENKUliT_E_clIZSC_ISJ_SX_EbS10_S12_S12_iS13_S15_EUlRS16_iE_EEDaiS16_ENKUlT_E_clIZSC_ISJ_SX_EbS10_S12_S12_iS13_S15_EUlvE0_EEDaS1B_ - $_ZN7cutlass13device_kernelIN5flash19enable_sm80_to_sm89INS1_16FlashAttnBwdSm80INS1_25CollectiveMainloopBwdSm80ILi2ELi2EN4cute5tupleIJNS5_1CILi128EEES8_NS7_ILi64EEEEEENS_10bfloat16_tEfNS_4arch4Sm80ELb1ELb0ELb1ELb1ELb1ELb0ELb0ELb0ELi2ELi4ELi4ELi4ELb0EEENS1_24CollectiveEpilogueBwdGQAISA_fSD_Li256ELb1ELb1EEENS1_25SingleTileBwdLPTSchedulerILb1ELi128ELb1EEEEEEEEEvNT_6ParamsE$_ZZN5flash25CollectiveMainloopBwdSm80ILi2ELi2EN4cute5tupleIJNS1_1CILi128EEES4_NS3_ILi64EEEEEEN7cutlass10bfloat16_tEfNS7_4arch4Sm80ELb1ELb0ELb1ELb1ELb1ELb0ELb0ELb0ELi2ELi4ELi4ELi4ELb0EE3mmaINS_16FlashAttnBwdSm80ISB_NS_24CollectiveEpilogueBwdGQAIS6_fSA_Li256ELb1ELb1EEENS_25SingleTileBwdLPTSchedulerILb1ELi128ELb1EEEE13SharedStorageENS1_6TensorINS1_11ArrayEngineIfLm32EEENS1_6LayoutINS2_IJNS2_IJNS3_ILi2EEESO_EEESO_NS3_ILi4EEEEEENS2_IJNS2_IJNS3_ILi1EEESO_EEESQ_NS3_ILi8EEEEEEEEEEEEbRKNSB_6ParamsERT0_S12_iNS2_IJiiiEEERT_ENKUlvE_clEv)
$_ZN7cutlass13device_kernelIN5flash19enable_sm80_to_sm89INS1_16FlashAttnBwdSm80INS1_25CollectiveMainloopBwdSm80ILi2ELi2EN4cute5tupleIJNS5_1CILi128EEES8_NS7_ILi64EEEEEENS_10bfloat16_tEfNS_4arch4Sm80ELb1ELb0ELb1ELb1ELb1ELb0ELb0ELb0ELi2ELi4ELi4ELi4ELb0EEENS1_24CollectiveEpilogueBwdGQAISA_fSD_Li256ELb1ELb1EEENS1_25SingleTileBwdLPTSchedulerILb1ELi128ELb1EEEEEEEEEvNT_6ParamsE$_ZZN5flash25CollectiveMainloopBwdSm80ILi2ELi2EN4cute5tupleIJNS1_1CILi128EEES4_NS3_ILi64EEEEEEN7cutlass10bfloat16_tEfNS7_4arch4Sm80ELb1ELb0ELb1ELb1ELb1ELb0ELb0ELb0ELi2ELi4ELi4ELi4ELb0EE3mmaINS_16FlashAttnBwdSm80ISB_NS_24CollectiveEpilogueBwdGQAIS6_fSA_Li256ELb1ELb1EEENS_25SingleTileBwdLPTSchedulerILb1ELi128ELb1EEEE13SharedStorageENS1_6TensorINS1_11ArrayEngineIfLm32EEENS1_6LayoutINS2_IJNS2_IJNS3_ILi2EEESO_EEESO_NS3_ILi4EEEEEENS2_IJNS2_IJNS3_ILi1EEESO_EEESQ_NS3_ILi8EEEEEEEEEEEEbRKNSB_6ParamsERT0_S12_iNS2_IJiiiEEERT_ENKUlvE_clEv:
        /* <DEDUP_REMOVED lines=14> */
[----:B-1---5:R-:W-:Y:S05]  /*60bf0*/  CALL.REL.NOINC `($_ZN7cutlass13device_kernelIN5flash19enable_sm80_to_sm89INS1_16FlashAttnBwdSm80INS1_25CollectiveMainloopBwdSm80ILi2ELi2EN4cute5tupleIJNS5_1CILi128EEES8_NS7_ILi64EEEEEENS_10bfloat16_tEfNS_4arch4Sm80ELb1ELb0ELb1ELb1ELb1ELb0ELb0ELb0ELi2ELi4ELi4ELi4ELb0EEENS1_24CollectiveEpilogueBwdGQAISA_fSD_Li256ELb1ELb1EEENS1_25SingleTileBwdLPTSchedulerILb1ELi128ELb1EEEEEEEEEvNT_6ParamsE$_ZZN5flash25CollectiveMainloopBwdSm80ILi2ELi2EN4cute5tupleIJNS1_1CILi128EEES4_NS3_ILi64EEEEEEN7cutlass10bfloat16_tEfNS7_4arch4Sm80ELb1ELb0ELb1ELb1ELb1ELb0ELb0ELb0ELi2ELi4ELi4ELi4ELb0EE3mmaINS_16FlashAttnBwdSm80ISB_NS_24CollectiveEpilogueBwdGQAIS6_fSA_Li256ELb1ELb1EEENS_25SingleTileBwdLPTSchedulerILb1ELi128ELb1EEEE13SharedStorageENS1_6TensorINS1_11ArrayEngineIfLm32EEENS1_6LayoutINS2_IJNS2_IJNS3_ILi2EEESO_EEESO_NS3_ILi4EEEEEENS2_IJNS2_IJNS3_ILi1EEESO_EEESQ_NS3_ILi8EEEEEEEEEEEEbRKNSB_6ParamsERT0_S12_iNS2_IJiiiEEERT_ENKUliiE_clEii) ;  /* 0xffffd79000007944 */ /* 0x022fea0003c3ffff */
.L_x_3076:
[----:B------:R-:W-:Y:S05]  /*60c00*/  BSYNC B0 ;  /* 0x0000000000007941 */ /* 0x000fea0003800000 */
.L_x_3075:
[----:B------:R-:W-:Y:S01]  /*60c10*/  MOV R15, 0x0 ;  /* 0x00000000000f7802 */ /* 0x000fe20000000f00 */
[----:B------:R-:W0:Y:S03]  /*60c20*/  LDGDEPBAR ;  /* 0x00000000000079af */ /* 0x000e260000000000 */
[----:B------:R-:W-:Y:S05]  /*60c30*/  RET.REL.NODEC R14 `(_ZN7cutlass13device_kernelIN5flash19enable_sm80_to_sm89INS1_16FlashAttnBwdSm80INS1_25CollectiveMainloopBwdSm80ILi2ELi2EN4cute5tupleIJNS5_1CILi128EEES8_NS7_ILi64EEEEEENS_10bfloat16_tEfNS_4arch4Sm80ELb1ELb0ELb1ELb1ELb1ELb0ELb0ELb0ELi2ELi4ELi4ELi4ELb0EEENS1_24CollectiveEpilogueBwdGQAISA_fSD_Li256ELb1ELb1EEENS1_25SingleTileBwdLPTSchedulerILb1ELi128ELb1EEEEEEEEEvNT_6ParamsE) ;  /* 0xfff9f3c00e007950 */ /* 0x000fea0003c3ffff */
        .type           $_ZN7cutlass13device_kernelIN5flash19enable_sm80_to_sm89INS1_16FlashAttnBwdSm80INS1_25CollectiveMainloopBwdSm80ILi2ELi2EN4cute5tupleIJNS5_1CILi128EEES8_NS7_ILi64EEEEEENS_10bfloat16_tEfNS_4arch4Sm80ELb1ELb0ELb1ELb1ELb1ELb0ELb0ELb0ELi2ELi4ELi4ELi4ELb0EEENS1_24CollectiveEpilogueBwdGQAISA_fSD_Li256ELb1ELb1EEENS1_25SingleTileBwdLPTSchedulerILb1ELi128ELb1EEEEEEEEEvNT_6ParamsE$_ZZZN5flash25CollectiveMainloopBwdSm80ILi2ELi2EN4cute5tupleIJNS1_1CILi128EEES4_NS3_ILi64EEEEEEN7cutlass10bfloat16_tEfNS7_4arch4Sm80ELb1ELb0ELb1ELb1ELb1ELb0ELb0ELb0ELi2ELi4ELi4ELi4ELb0EE3mmaINS_16FlashAttnBwdSm80ISB_NS_24CollectiveEpilogueBwdGQAIS6_fSA_Li256ELb1ELb1EEENS_25SingleTileBwdLPTSchedulerILb1ELi128ELb1EEEE13SharedStorageENS1_6TensorINS1_11ArrayEngineIfLm32EEENS1_6LayoutINS2_IJNS2_IJNS3_ILi2EEESO_EEESO_NS3_ILi4EEEEEENS2_IJNS2_IJNS3_ILi1EEESO_EEESQ_NS3_ILi8EEEEEEEEEEEEbRKNSB_6ParamsERT0_S12_iNS2_IJiiiEEERT_ENKUliT_E_clIZSC_ISJ_SX_EbS10_S12_S12_iS13_S15_EUlRS16_iE_EEDaiS16_ENKUlT_E_clIZSC_ISJ_SX_EbS10_S12_S12_iS13_S15_EUlvE0_EEDaS1B_,@function
        .size           $_ZN7cutlass13device_kernelIN5flash19enable_sm80_to_sm89INS1_16FlashAttnBwdSm80INS1_25CollectiveMainloopBwdSm80ILi2ELi2EN4cute5tupleIJNS5_1CILi128EEES8_NS7_ILi64EEEEEENS_10bfloat16_tEfNS_4arch4Sm80ELb1ELb0ELb1ELb1ELb1ELb0ELb0ELb0ELi2ELi4ELi4ELi4ELb0EEENS1_24CollectiveEpilogueBwdGQAISA_fSD_Li256ELb1ELb1EEENS1_25SingleTileBwdLPTSchedulerILb1ELi128ELb1EEEEEEEEEvNT_6ParamsE$_ZZZN5flash25CollectiveMainloopBwdSm80ILi2ELi2EN4cute5tupleIJNS1_1CILi128EEES4_NS3_ILi64EEEEEEN7cutlass10bfloat16_tEfNS7_4arch4Sm80ELb1ELb0ELb1ELb1ELb1ELb0ELb0ELb0ELi2ELi4ELi4ELi4ELb0EE3mmaINS_16FlashAttnBwdSm80ISB_NS_24CollectiveEpilogueBwdGQAIS6_fSA_Li256ELb1ELb1EEENS_25SingleTileBwdLPTSchedulerILb1ELi128ELb1EEEE13SharedStorageENS1_6TensorINS1_11ArrayEngineIfLm32EEENS1_6LayoutINS2_IJNS2_IJNS3_ILi2EEESO_EEESO_NS3_ILi4EEEEEENS2_IJNS2_IJNS3_ILi1EEESO_EEESQ_NS3_ILi8EEEEEEEEEEEEbRKNSB_6ParamsERT0_S12_iNS2_IJiiiEEERT_ENKUliT_E_clIZSC_ISJ_SX_EbS10_S12_S12_iS13_S15_EUlRS16_iE_EEDaiS16_ENKUlT_E_clIZSC_ISJ_SX_EbS10_S12_S12_iS13_S15_EUlvE0_EEDaS1B_,($_ZN7cutlass13device_kernelIN5flash19enable_sm80_to_sm89INS1_16FlashAttnBwdSm80INS1_25CollectiveMainloopBwdSm80ILi2ELi2EN4cute5tupleIJNS5_1CILi128EEES8_NS7_ILi64EEEEEENS_10bfloat16_tEfNS_4arch4Sm80ELb1ELb0ELb1ELb1ELb1ELb0ELb0ELb0ELi2ELi4ELi4ELi4ELb0EEENS1_24CollectiveEpilogueBwdGQAISA_fSD_Li256ELb1ELb1EEENS1_25SingleTileBwdLPTSchedulerILb1ELi128ELb1EEEEEEEEEvNT_6ParamsE$_ZZZN5flash25CollectiveMainloopBwdSm80ILi2ELi2EN4cute5tupleIJNS1_1CILi128EEES4_NS3_ILi64EEEEEEN7cutlass10bfloat16_tEfNS7_4arch4Sm80ELb1ELb0ELb1ELb1ELb1ELb0ELb0ELb0ELi2ELi4ELi4ELi4ELb0EE3mmaINS_16FlashAttnBwdSm80ISB_NS_24CollectiveEpilogueBwdGQAIS6_fSA_Li256ELb1ELb1EEENS_25SingleTileBwdLPTSchedulerILb1ELi128ELb1EEEE13SharedStorageENS1_6TensorINS1_11ArrayEngineIfLm32EEENS1_6LayoutINS2_IJNS2_IJNS3_ILi2EEESO_EEESO_NS3_ILi4EEEEEENS2_IJNS2_IJNS3_ILi1EEESO_EEESQ_NS3_ILi8EEEEEEEEEEEEbRKNSB_6ParamsERT0_S12_iNS2_IJiiiEEERT_ENKUliT_E_clIZSC_ISJ_SX_EbS10_S12_S12_iS13_S15_EUlRS16_iE_EEDaiS16_ENKUlvE0_clEv - $_ZN7cutlass13device_kernelIN5flash19enable_sm80_to_sm89INS1_16FlashAttnBwdSm80INS1_25CollectiveMainloopBwdSm80ILi2ELi2EN4cute5tupleIJNS5_1CILi128EEES8_NS7_ILi64EEEEEENS_10bfloat16_tEfNS_4arch4Sm80ELb1ELb0ELb1ELb1ELb1ELb0ELb0ELb0ELi2ELi4ELi4ELi4ELb0EEENS1_24CollectiveEpilogueBwdGQAISA_fSD_Li256ELb1ELb1EEENS1_25SingleTileBwdLPTSchedulerILb1ELi128ELb1EEEEEEEEEvNT_6ParamsE$_ZZZN5flash25CollectiveMainloopBwdSm80ILi2ELi2EN4cute5tupleIJNS1_1CILi128EEES4_NS3_ILi64EEEEEEN7cutlass10bfloat16_tEfNS7_4arch4Sm80ELb1ELb0ELb1ELb1ELb1ELb0ELb0ELb0ELi2ELi4ELi4ELi4ELb0EE3mmaINS_16FlashAttnBwdSm80ISB_NS_24CollectiveEpilogueBwdGQAIS6_fSA_Li256ELb1ELb1EEENS_25SingleTileBwdLPTSchedulerILb1ELi128ELb1EEEE13SharedStorageENS1_6TensorINS1_11ArrayEngineIfLm32EEENS1_6LayoutINS2_IJNS2_IJNS3_ILi2EEESO_EEESO_NS3_ILi4EEEEEENS2_IJNS2_IJNS3_ILi1EEESO_EEESQ_NS3_ILi8EEEEEEEEEEEEbRKNSB_6ParamsERT0_S12_iNS2_IJiiiEEERT_ENKUliT_E_clIZSC_ISJ_SX_EbS10_S12_S12_iS13_S15_EUlRS16_iE_EEDaiS16_ENKUlT_E_clIZSC_ISJ_SX_EbS10_S12_S12_iS13_S15_EUlvE0_EEDaS1B_)
$_ZN7cutlass13device_kernelIN5flash19enable_sm80_to_sm89INS1_16FlashAttnBwdSm80INS1_25CollectiveMainloopBwdSm80ILi2ELi2EN4cute5tupleIJNS5_1CILi128EEES8_NS7_ILi64EEEEEENS_10bfloat16_tEfNS_4arch4Sm80ELb1ELb0ELb1ELb1ELb1ELb0ELb0ELb0ELi2ELi4ELi4ELi4ELb0EEENS1_24CollectiveEpilogueBwdGQAISA_fSD_Li256ELb1ELb1EEENS1_25SingleTileBwdLPTSchedulerILb1ELi128ELb1EEEEEEEEEvNT_6ParamsE$_ZZZN5flash25CollectiveMainloopBwdSm80ILi2ELi2EN4cute5tupleIJNS1_1CILi128EEES4_NS3_ILi64EEEEEEN7cutlass10bfloat16_tEfNS7_4arch4Sm80ELb1ELb0ELb1ELb1ELb1ELb0ELb0ELb0ELi2ELi4ELi4ELi4ELb0EE3mmaINS_16FlashAttnBwdSm80ISB_NS_24CollectiveEpilogueBwdGQAIS6_fSA_Li256ELb1ELb1EEENS_25SingleTileBwdLPTSchedulerILb1ELi128ELb1EEEE13SharedStorageENS1_6TensorINS1_11ArrayEngineIfLm32EEENS1_6LayoutINS2_IJNS2_IJNS3_ILi2EEESO_EEESO_NS3_ILi4EEEEEENS2_IJNS2_IJNS3_ILi1EEESO_EEESQ_NS3_ILi8EEEEEEEEEEEEbRKNSB_6ParamsERT0_S12_iNS2_IJiiiEEERT_ENKUliT_E_clIZSC_ISJ_SX_EbS10_S12_S12_iS13_S15_EUlRS16_iE_EEDaiS16_ENKUlT_E_clIZSC_ISJ_SX_EbS10_S12_S12_iS13_S15_EUlvE0_EEDaS1B_:
        /* <DEDUP_REMOVED lines=38> */
[----:B-1---5:R-:W-:Y:S05]  /*60ea0*/  CALL.REL.NOINC `($_ZN7cutlass13device_kernelIN5flash19enable_sm80_to_sm89INS1_16FlashAttnBwdSm80INS1_25CollectiveMainloopBwdSm80ILi2ELi2EN4cute5tupleIJNS5_1CILi128EEES8_NS7_ILi64EEEEEENS_10bfloat16_tEfNS_4arch4Sm80ELb1ELb0ELb1ELb1ELb1ELb0ELb0ELb0ELi2ELi4ELi4ELi4ELb0EEENS1_24CollectiveEpilogueBwdGQAISA_fSD_Li256ELb1ELb1EEENS1_25SingleTileBwdLPTSchedulerILb1ELi128ELb1EEEEEEEEEvNT_6ParamsE$_ZN4cute3eso3ESOILb1ELb0EJNS_14ComposedLayoutINS_7SwizzleILi3ELi3ELi3EEENS_1CILi0EEENS_6LayoutINS_5tupleIJNS8_IJNS8_IJNS5_ILi4EEENS5_ILi8EEEEEENS8_IJS9_NS5_ILi1EEEEEEEEENS8_IJNS8_IJNS5_ILi2EEESF_SF_EEENS8_IJSF_NS8_IJS9_SF_EEEEEEEEEEEENS8_IJNS8_IJNS8_IJSF_NS5_ILi64EEEEEENS8_IJNS5_ILi1024EEES6_EEEEEENS8_IJNS8_IJSC_NS5_ILi512EEESA_EEENS8_IJNS5_ILi4096EEENS8_IJNS5_ILi16EEENS5_ILi8192EEEEEEEEEEEEEEEEEEENS_10ViewEngineINS_8smem_ptrIPN7cutlass10bfloat16_tEEEEEEEC2ERKS10_RKS17_) ;  /* 0xfffa6e9000007944 */ /* 0x022fea0003c3ffff */
[----:B-1----:R1:W5:Y:S04]  /*60eb0*/  LD.E R3, [R10.64+0x8] ;  /* 0x000008040a037980 */ /* 0x002368000c101900 */
[----:B------:R1:W5:Y:S01]  /*60ec0*/  LDL.64 R88, [R1+0x1428] ;  /* 0x0014280001587983 */ /* 0x0003620000100a00 */
[----:B------:R-:W-:-:S02]  /*60ed0*/  MOV R2, R60 ;  /* 0x0000003c00027202 */ /* 0x000fc40000000f00 */
[----:B------:R-:W-:Y:S02]  /*60ee0*/  MOV R6, 0x60f00 ;  /* 0x00060f0000067802 */ /* 0x000fe40000000f00 */
[----:B-1---5:R-:W-:Y:S05]  /*60ef0*/  CALL.REL.NOINC `($_ZN7cutlass13device_kernelIN5flash19enable_sm80_to_sm89INS1_16FlashAttnBwdSm80INS1_25CollectiveMainloopBwdSm80ILi2ELi2EN4cute5tupleIJNS5_1CILi128EEES8_NS7_ILi64EEEEEENS_10bfloat16_tEfNS_4arch4Sm80ELb1ELb0ELb1ELb1ELb1ELb0ELb0ELb0ELi2ELi4ELi4ELi4ELb0EEENS1_24CollectiveEpilogueBwdGQAISA_fSD_Li256ELb1ELb1EEENS1_25SingleTileBwdLPTSchedulerILb1ELi128ELb1EEEEEEEEEvNT_6ParamsE$_ZN4cute3eso3ESOILb0ELb1EJiNS_1CILi0EEEEEC2ERKiRKS3_) ;  /* 0xfffa6a6000007944 */ /* 0x022fea0003c3ffff */
[----:B------:R-:W2:Y:S01]  /*60f00*/  LDL R8, [R1+0x1428] ;  /* 0x0014280001087983 */ /* 0x000ea20000100800 */
[----:B-1----:R-:W-:Y:S01]  /*60f10*/  IMAD.MOV.U32 R3, RZ, RZ, R60 ;  /* 0x000000ffff037224 */ /* 0x002fe200078e003c */
[----:B------:R-:W-:Y:S02]  /*60f20*/  MOV R2, R12 ;  /* 0x0000000c00027202 */ /* 0x000fe40000000f00 */
        /* <DEDUP_REMOVED lines=89> */
[----:B-1----:R-:W-:Y:S05]  /*614c0*/  CALL.REL.NOINC `($_ZN7cutlass13device_kernelIN5flash19enable_sm80_to_sm89INS1_16FlashAttnBwdSm80INS1_25CollectiveMainloopBwdSm80ILi2ELi2EN4cute5tupleIJNS5_1CILi128EEES8_NS7_ILi64EEEEEENS_10bfloat16_tEfNS_4arch4Sm80ELb1ELb0ELb1ELb1ELb1ELb0ELb0ELb0ELi2ELi4ELi4ELi4ELb0EEENS1_24CollectiveEpilogueBwdGQAISA_fSD_Li256ELb1ELb1EEENS1_25SingleTileBwdLPTSchedulerILb1ELi128ELb1EEEEEEEEEvNT_6ParamsE$_ZN4cute3eso3ESOILb0ELb0EJiiiNS_1CILi72EEENS2_ILi512EEEEEC2ERKiS7_S7_RKS3_RKS4_) ;  /* 0xfffa617000007944 */ /* 0x002fea0003c3ffff */
        /* <DEDUP_REMOVED lines=16> */
[----:B------:R-:W-:-:S03]  /*615d0*/  MOV R90, 0x61620 ;  /* 0x00061620005a7802 */ /* 0x000fc60000000f00 */
[----:B------:R1:W-:Y:S04]  /*615e0*/  STL.U8 [R1+0x1470], RZ ;  /* 0x001470ff01007387 */ /* 0x0003e80000100000 */
[----:B--2---:R1:W-:Y:S04]  /*615f0*/  STL.64 [R1+0x1448], R2 ;  /* 0x0014480201007387 */ /* 0x0043e80000100a00 */
[----:B---3--:R1:W-:Y:S02]  /*61600*/  STL [R1+0x1450], R4 ;  /* 0x0014500401007387 */ /* 0x0083e40000100800 */
[----:B-1----:R-:W-:Y:S05]  /*61610*/  CALL.REL.NOINC `($_ZN7cutlass13device_kernelIN5flash19enable_sm80_to_sm89INS1_16FlashAttnBwdSm80INS1_25CollectiveMainloopBwdSm80ILi2ELi2EN4cute5tupleIJNS5_1CILi128EEES8_NS7_ILi64EEEEEENS_10bfloat16_tEfNS_4arch4Sm80ELb1ELb0ELb1ELb1ELb1ELb0ELb0ELb0ELi2ELi4ELi4ELi4ELb0EEENS1_24CollectiveEpilogueBwdGQAISA_fSD_Li256ELb1ELb1EEENS1_25SingleTileBwdLPTSchedulerILb1ELi128ELb1EEEEEEEEEvNT_6ParamsE$_ZZN4cute6detail16composition_implINS_5tupleIJNS_1CILi8EEENS3_ILi2EEES5_S5_S4_S5_EEENS2_IJNS3_ILi1EEEiiiNS3_ILi72EEENS3_ILi512EEEEEENS2_IJNS2_IJS5_S5_S5_EEES5_NS2_IJNS3_ILi4EEES5_EEEEEENS2_IJNS2_IJS7_S9_S4_EEENS3_ILi4096EEENS2_IJNS3_ILi16EEENS3_ILi8192EEEEEEEEEEEDaRKT_RKT0_RKT1_RKT2_ENKUlRKT_RKT0_E_clISB_SF_EEDaSZ_S12_) ;  /* 0xfffac97000007944 */ /* 0x002fea0003c3ffff */
[----:B------:R-:W-:Y:S02]  /*61620*/  MOV R86, 0x61640 ;  /* 0x0006164000567802 */ /* 0x000fe40000000f00 */
[----:B-1---5:R-:W-:Y:S05]  /*61630*/  CALL.REL.NOINC `($_ZN7cutlass13device_kernelIN5flash19enable_sm80_to_sm89INS1_16FlashAttnBwdSm80INS1_25CollectiveMainloopBwdSm80ILi2ELi2EN4cute5tupleIJNS5_1CILi128EEES8_NS7_ILi64EEEEEENS_10bfloat16_tEfNS_4arch4Sm80ELb1ELb0ELb1ELb1ELb1ELb0ELb0ELb0ELi2ELi4ELi4ELi4ELb0EEENS1_24CollectiveEpilogueBwdGQAISA_fSD_Li256ELb1ELb1EEENS1_25SingleTileBwdLPTSchedulerILb1ELi128ELb1EEEEEEEEEvNT_6ParamsE$_ZZN4cute6detail16composition_implINS_5tupleIJNS_1CILi8EEENS3_ILi2EEES5_S5_S4_S5_EEENS2_IJNS3_ILi1EEEiiiNS3_ILi72EEENS3_ILi512EEEEEENS2_IJNS2_IJS5_S5_S5_EEES5_NS2_IJNS3_ILi4EEES5_EEEEEENS2_IJNS2_IJS7_S9_S4_EEENS3_ILi4096EEENS2_IJNS3_ILi16EEENS3_ILi8192EEEEEEEEEEEDaRKT_RKT0_RKT1_RKT2_ENKUlRKT_RKT0_E_clISD_SJ_EEDaSZ_S12_) ;  /* 0xfffaca5000007944 */ /* 0x022fea0003c3ffff */
[----:B-----5:R2:W-:Y:S01]  /*61640*/  STL.64 [R1+0x1410], R2 ;  /* 0x0014100201007387 */ /* 0x0205e20000100a00 */
[----:B------:R-:W-:-:S03]  /*61650*/  MOV R6, 0x61670 ;  /* 0x0006167000067802 */ /* 0x000fc60000000f00 */
[----:B-12---:R-:W-:Y:S05]  /*61660*/  CALL.REL.NOINC `($_ZN7cutlass13device_kernelIN5flash19enable_sm80_to_sm89INS1_16FlashAttnBwdSm80INS1_25CollectiveMainloopBwdSm80ILi2ELi2EN4cute5tupleIJNS5_1CILi128EEES8_NS7_ILi64EEEEEENS_10bfloat16_tEfNS_4arch4Sm80ELb1ELb0ELb1ELb1ELb1ELb0ELb0ELb0ELi2ELi4ELi4ELi4ELb0EEENS1_24CollectiveEpilogueBwdGQAISA_fSD_Li256ELb1ELb1EEENS1_25SingleTileBwdLPTSchedulerILb1ELi128ELb1EEEEEEEEEvNT_6ParamsE$_ZN4cute3eso3ESOILb0ELb0EJNS_5tupleIJNS_1CILi1EEENS3_ILi512EEEiEEENS3_ILi4096EEENS2_IJNS2_IJiiEEENS3_ILi8192EEEEEEEEC2ERKS6_RKS7_RKSA_) ;  /* 0xfffa4d5000007944 */ /* 0x006fea0003c3ffff */
[----:B-1----:R1:W5:Y:S04]  /*61670*/  LDL R5, [R1+0x1430] ;  /* 0x0014300001057983 */ /* 0x0023680000100800 */
[----:B------:R1:W5:Y:S01]  /*61680*/  LDL.64 R2, [R1+0x1428] ;  /* 0x0014280001027983 */ /* 0x0003620000100a00 */
[----:B------:R-:W-:-:S03]  /*61690*/  MOV R6, 0x616b0 ;  /* 0x000616b000067802 */ /* 0x000fc60000000f00 */
[----:B-1---5:R-:W-:Y:S05]  /*616a0*/  CALL.REL.NOINC `($_ZN7cutlass13device_kernelIN5flash19enable_sm80_to_sm89INS1_16FlashAttnBwdSm80INS1_25CollectiveMainloopBwdSm80ILi2ELi2EN4cute5tupleIJNS5_1CILi128EEES8_NS7_ILi64EEEEEENS_10bfloat16_tEfNS_4arch4Sm80ELb1ELb0ELb1ELb1ELb1ELb0ELb0ELb0ELi2ELi4ELi4ELi4ELb0EEENS1_24CollectiveEpilogueBwdGQAISA_fSD_Li256ELb1ELb1EEENS1_25SingleTileBwdLPTSchedulerILb1ELi128ELb1EEEEEEEEEvNT_6ParamsE$_ZN4cute5tupleIJNS0_IJNS0_IJNS_1CILi2EEES2_S2_EEES2_NS0_IJNS0_IJS2_S2_EEES2_EEEEEENS0_IJNS0_IJNS1_ILi1EEENS1_ILi512EEEiEEENS1_ILi4096EEENS0_IJNS0_IJiiEEENS1_ILi8192EEEEEEEEEEEC2ERKS6_RKSE_) ;  /* 0xfffa985000007944 */ /* 0x022fea0003c3ffff */
[----:B------:R1:W5:Y:S04]  /*616b0*/  LDL R4, [R1+0x1430] ;  /* 0x0014300001047983 */ /* 0x0003680000100800 */
[----:B------:R1:W5:Y:S01]  /*616c0*/  LDL.64 R2, [R1+0x1428] ;  /* 0x0014280001027983 */ /* 0x0003620000100a00 */
[----:B------:R-:W-:-:S05]  /*616d0*/  LEA.HI R6, R13, R13, RZ, 0x1d ;  /* 0x0000000d0d067211 */ /* 0x000fca00078fe8ff */
[----:B------:R-:W-:Y:S01]  /*616e0*/  IMAD.U32 R8, R11, 0x2, R6 ;  /* 0x000000020b087824 */ /* 0x000fe200078e0006 */
[----:B------:R-:W-:-:S04]  /*616f0*/  MOV R6, 0x61720 ;  /* 0x0006172000067802 */ /* 0x000fc80000000f00 */
[----:B------:R1:W-:Y:S03]  /*61700*/  STL [R1+0x1420], R8 ;  /* 0x0014200801007387 */ /* 0x0003e60000100800 */
[----:B-1---5:R-:W-:Y:S05]  /*61710*/  CALL.REL.NOINC `($_ZN7cutlass13device_kernelIN5flash19enable_sm80_to_sm89INS1_16FlashAttnBwdSm80INS1_25CollectiveMainloopBwdSm80ILi2ELi2EN4cute5tupleIJNS5_1CILi128EEES8_NS7_ILi64EEEEEENS_10bfloat16_tEfNS_4arch4Sm80ELb1ELb0ELb1ELb1ELb1ELb0ELb0ELb0ELi2ELi4ELi4ELi4ELb0EEENS1_24CollectiveEpilogueBwdGQAISA_fSD_Li256ELb1ELb1EEENS1_25SingleTileBwdLPTSchedulerILb1ELi128ELb1EEEEEEEEEvNT_6ParamsE$_ZN4cute3eso3ESOILb0ELb0EJNS_6LayoutINS_5tupleIJNS3_IJNS_1CILi2EEES5_S5_EEES5_NS3_IJNS3_IJS5_S5_EEES5_EEEEEENS3_IJNS3_IJNS4_ILi1EEENS4_ILi512EEEiEEENS4_ILi4096EEENS3_IJNS3_IJiiEEENS4_ILi8192EEEEEEEEEEEjEEC2ERKSI_RKj) ;  /* 0xfffa535000007944 */ /* 0x022fea0003c3ffff */
        /* <DEDUP_REMOVED lines=9> */
[----:B-1----:R-:W-:Y:S05]  /*617b0*/  CALL.REL.NOINC `($_ZN7cutlass13device_kernelIN5flash19enable_sm80_to_sm89INS1_16FlashAttnBwdSm80INS1_25CollectiveMainloopBwdSm80ILi2ELi2EN4cute5tupleIJNS5_1CILi128EEES8_NS7_ILi64EEEEEENS_10bfloat16_tEfNS_4arch4Sm80ELb1ELb0ELb1ELb1ELb1ELb0ELb0ELb0ELi2ELi4ELi4ELi4ELb0EEENS1_24CollectiveEpilogueBwdGQAISA_fSD_Li256ELb1ELb1EEENS1_25SingleTileBwdLPTSchedulerILb1ELi128ELb1EEEEEEEEEvNT_6ParamsE$_ZN4cute3eso3ESOILb0ELb0EJNS_6LayoutINS_5tupleIJNS3_IJNS_1CILi2EEES5_S5_EEES5_NS3_IJNS3_IJS5_S5_EEES5_EEEEEENS3_IJNS3_IJNS4_ILi1EEENS4_ILi512EEEiEEENS4_ILi4096EEENS3_IJNS3_IJiiEEENS4_ILi8192EEEEEEEEEEENS_10ViewEngineINS_8smem_ptrIPN7cutlass10bfloat16_tEEEEEEEC2ERKSI_RKSP_) ;  /* 0xfffa522000007944 */ /* 0x002fea0003c3ffff */
[----:B-1----:R1:W5:Y:S04]  /*617c0*/  LDL R5, [R1+0x142c] ;  /* 0x00142c0001057983 */ /* 0x0023680000100800 */
[----:B------:R1:W5:Y:S01]  /*617d0*/  LDL R3, [R1+0x1430] ;  /* 0x0014300001037983 */ /* 0x0003620000100800 */
[----:B------:R-:W-:-:S03]  /*617e0*/  MOV R4, 0x61800 ;  /* 0x0006180000047802 */ /* 0x000fc60000000f00 */
[----:B-1---5:R-:W-:Y:S05]  /*617f0*/  CALL.REL.NOINC `($_ZN7cutlass13device_kernelIN5flash19enable_sm80_to_sm89INS1_16FlashAttnBwdSm80INS1_25CollectiveMainloopBwdSm80ILi2ELi2EN4cute5tupleIJNS5_1CILi128EEES8_NS7_ILi64EEEEEENS_10bfloat16_tEfNS_4arch4Sm80ELb1ELb0ELb1ELb1ELb1ELb0ELb0ELb0ELi2ELi4ELi4ELi4ELb0EEENS1_24CollectiveEpilogueBwdGQAISA_fSD_Li256ELb1ELb1EEENS1_25SingleTileBwdLPTSchedulerILb1ELi128ELb1EEEEEEEEEvNT_6ParamsE$_ZZN4cute4takeILi1ELi3ENS_5tupleIJNS1_IJNS_1CILi1EEENS2_ILi512EEEiEEENS2_ILi4096EEENS1_IJNS1_IJiiEEENS2_ILi8192EEEEEEEEEEEDaRKT1_ENKUlDpRKT_E_clIJS6_S9_EEEDaSH_) ;  /* 0xfffab5f000007944 */ /* 0x022fea0003c3ffff */
[----:B-----5:R2:W-:Y:S01]  /*61800*/  STL.64 [R1+0x1410], R2 ;  /* 0x0014100201007387 */ /* 0x0205e20000100a00 */
[----:B------:R-:W-:-:S03]  /*61810*/  MOV R4, 0x61830 ;  /* 0x0006183000047802 */ /* 0x000fc60000000f00 */
[----:B-12---:R-:W-:Y:S05]  /*61820*/  CALL.REL.NOINC `($_ZN7cutlass13device_kernelIN5flash19enable_sm80_to_sm89INS1_16FlashAttnBwdSm80INS1_25CollectiveMainloopBwdSm80ILi2ELi2EN4cute5tupleIJNS5_1CILi128EEES8_NS7_ILi64EEEEEENS_10bfloat16_tEfNS_4arch4Sm80ELb1ELb0ELb1ELb1ELb1ELb0ELb0ELb0ELi2ELi4ELi4ELi4ELb0EEENS1_24CollectiveEpilogueBwdGQAISA_fSD_Li256ELb1ELb1EEENS1_25SingleTileBwdLPTSchedulerILb1ELi128ELb1EEEEEEEEEvNT_6ParamsE$_ZZN4cute16flatten_to_tupleINS_5tupleIJNS_1CILi4096EEENS1_IJNS1_IJiiEEENS2_ILi8192EEEEEEEEEEEDaRKT_ENKUlRKT_E_clIS6_EEDaSD_) ;  /* 0xfffab2c000007944 */ /* 0x006fea0003c3ffff */
[----:B-----5:R2:W-:Y:S01]  /*61830*/  STL.64 [R1+0x1428], R2 ;  /* 0x0014280201007387 */ /* 0x0205e20000100a00 */
[----:B------:R-:W-:-:S03]  /*61840*/  MOV R4, 0x61860 ;  /* 0x0006186000047802 */ /* 0x000fc60000000f00 */
[----:B-12---:R-:W-:Y:S05]  /*61850*/  CALL.REL.NOINC `($_ZN7cutlass13device_kernelIN5flash19enable_sm80_to_sm89INS1_16FlashAttnBwdSm80INS1_25CollectiveMainloopBwdSm80ILi2ELi2EN4cute5tupleIJNS5_1CILi128EEES8_NS7_ILi64EEEEEENS_10bfloat16_tEfNS_4arch4Sm80ELb1ELb0ELb1ELb1ELb1ELb0ELb0ELb0ELi2ELi4ELi4ELi4ELb0EEENS1_24CollectiveEpilogueBwdGQAISA_fSD_Li256ELb1ELb1EEENS1_25SingleTileBwdLPTSchedulerILb1ELi128ELb1EEEEEEEEEvNT_6ParamsE$_ZZN4cute12filter_tupleINS_5tupleIJNS_1CILi4096EEENS1_IJNS1_IJiiEEENS2_ILi8192EEEEEEEEEZNS_16flatten_to_tupleIS7_EEDaRKT_EUlRKT_E_EEDaSB_OT0_ENKUlDpSE_E_clIJNS1_IJS3_EEENS1_IJiiS5_EEEEEEDaSI_) ;  /* 0xfffaa97000007944 */ /* 0x006fea0003c3ffff */
        /* <DEDUP_REMOVED lines=21> */
[----:B--2--5:R-:W-:Y:S05]  /*619b0*/  CALL.REL.NOINC `($_ZN7cutlass13device_kernelIN5flash19enable_sm80_to_sm89INS1_16FlashAttnBwdSm80INS1_25CollectiveMainloopBwdSm80ILi2ELi2EN4cute5tupleIJNS5_1CILi128EEES8_NS7_ILi64EEEEEENS_10bfloat16_tEfNS_4arch4Sm80ELb1ELb0ELb1ELb1ELb1ELb0ELb0ELb0ELi2ELi4ELi4ELi4ELb0EEENS1_24CollectiveEpilogueBwdGQAISA_fSD_Li256ELb1ELb1EEENS1_25SingleTileBwdLPTSchedulerILb1ELi128ELb1EEEEEEEEEvNT_6ParamsE$_ZN4cute3eso3ESOILb1ELb0EJNS_14ComposedLayoutINS_7SwizzleILi3ELi3ELi3EEENS_1CILi0EEENS_6LayoutINS_5tupleIJNS8_IJNS8_IJNS5_ILi4EEENS5_ILi8EEEEEENS8_IJNS5_ILi2EEENS5_ILi1EEEEEEEEENS8_IJNS8_IJSC_SC_EEESB_EEEEEENS8_IJNS8_IJNS8_IJNS5_ILi128EEESD_EEENS8_IJSA_S6_EEEEEENS8_IJNS8_IJNS5_ILi64EEENS5_ILi512EEEEEENS8_IJNS5_ILi16EEENS5_ILi1024EEEEEEEEEEEEEEEENS_10ViewEngineINS_8smem_ptrIPN7cutlass10bfloat16_tEEEEEEEC2ERKSW_RKS13_) ;  /* 0xfffa633000007944 */ /* 0x024fea0003c3ffff */
[----:B-1----:R1:W5:Y:S04]  /*619c0*/  LD.E R3, [R10.64+0xc] ;  /* 0x00000c040a037980 */ /* 0x002368000c101900 */
[----:B------:R1:W5:Y:S01]  /*619d0*/  LDL.64 R88, [R1+0x1428] ;  /* 0x0014280001587983 */ /* 0x0003620000100a00 */
[----:B------:R-:W-:Y:S02]  /*619e0*/  MOV R2, R60 ;  /* 0x0000003c00027202 */ /* 0x000fe40000000f00 */
        /* <DEDUP_REMOVED lines=32> */
[----:B--2--5:R-:W-:Y:S05]  /*61bf0*/  CALL.REL.NOINC `($_ZN7cutlass13device_kernelIN5flash19enable_sm80_to_sm89INS1_16FlashAttnBwdSm80INS1_25CollectiveMainloopBwdSm80ILi2ELi2EN4cute5tupleIJNS5_1CILi128EEES8_NS7_ILi64EEEEEENS_10bfloat16_tEfNS_4arch4Sm80ELb1ELb0ELb1ELb1ELb1ELb0ELb0ELb0ELi2ELi4ELi4ELi4ELb0EEENS1_24CollectiveEpilogueBwdGQAISA_fSD_Li256ELb1ELb1EEENS1_25SingleTileBwdLPTSchedulerILb1ELi128ELb1EEEEEEEEEvNT_6ParamsE$_ZZN4cute13to_mixed_bitsINS_5tupleIJNS1_IJNS_1CILi4EEENS2_ILi8EEEEEENS2_ILi2EEENS2_ILi1EEEEEENS1_IJNS1_IJNS2_ILi128EEENS2_ILi0EEEEEES4_SA_EEENS1_IJNS1_IJiiEEEiSA_EEEEEDaRKT_RKT0_RKT1_ENKUlRKT_RKT0_RKT1_E_clIS5_SB_SD_EEDaSQ_ST_SW_) ;  /* 0xfffaa8f000007944 */ /* 0x024fea0003c3ffff */
[----:B------:R-:W-:Y:S02]  /*61c00*/  MOV R6, 0x61c20 ;  /* 0x00061c2000067802 */ /* 0x000fe40000000f00 */
[----:B------:R-:W-:Y:S05]  /*61c10*/  CALL.REL.NOINC `($_ZN7cutlass13device_kernelIN5flash19enable_sm80_to_sm89INS1_16FlashAttnBwdSm80INS1_25CollectiveMainloopBwdSm80ILi2ELi2EN4cute5tupleIJNS5_1CILi128EEES8_NS7_ILi64EEEEEENS_10bfloat16_tEfNS_4arch4Sm80ELb1ELb0ELb1ELb1ELb1ELb0ELb0ELb0ELi2ELi4ELi4ELi4ELb0EEENS1_24CollectiveEpilogueBwdGQAISA_fSD_Li256ELb1ELb1EEENS1_25SingleTileBwdLPTSchedulerILb1ELi128ELb1EEEEEEEEEvNT_6ParamsE$_ZZN4cute13to_mixed_bitsINS_5tupleIJNS1_IJNS_1CILi4EEENS2_ILi8EEEEEENS2_ILi2EEENS2_ILi1EEEEEENS1_IJNS1_IJNS2_ILi128EEENS2_ILi0EEEEEES4_SA_EEENS1_IJNS1_IJiiEEEiSA_EEEEEDaRKT_RKT0_RKT1_ENKUlRKT_RKT0_RKT1_E_clIS6_S4_iEEDaSQ_ST_SW_) ;  /* 0xfffaa95000007944 */ /* 0x000fea0003c3ffff */
[----:B------:R-:W-:Y:S02]  /*61c20*/  MOV R5, R2 ;  /* 0x0000000200057202 */ /* 0x000fe40000000f00 */
[----:B------:R-:W-:Y:S02]  /*61c30*/  MOV R2, 0x61c50 ;  /* 0x00061c5000027802 */ /* 0x000fe40000000f00 */
[----:B------:R-:W-:Y:S05]  /*61c40*/  CALL.REL.NOINC `($_ZN7cutlass13device_kernelIN5flash19enable_sm80_to_sm89INS1_16FlashAttnBwdSm80INS1_25CollectiveMainloopBwdSm80ILi2ELi2EN4cute5tupleIJNS5_1CILi128EEES8_NS7_ILi64EEEEEENS_10bfloat16_tEfNS_4arch4Sm80ELb1ELb0ELb1ELb1ELb1ELb0ELb0ELb0ELi2ELi4ELi4ELi4ELb0EEENS1_24CollectiveEpilogueBwdGQAISA_fSD_Li256ELb1ELb1EEENS1_25SingleTileBwdLPTSchedulerILb1ELi128ELb1EEEEEEEEEvNT_6ParamsE$_ZZN4cute13to_mixed_bitsINS_5tupleIJNS1_IJNS_1CILi4EEENS2_ILi8EEEEEENS2_ILi2EEENS2_ILi1EEEEEENS1_IJNS1_IJNS2_ILi128EEENS2_ILi0EEEEEES4_SA_EEENS1_IJNS1_IJiiEEEiSA_EEEEEDaRKT_RKT0_RKT1_ENKUlDpRKT_E_clIJNS_9MixedBitsILj0ELj384EEENSU_ILj0ELj8EEENS2_ILj0EEEEEEDaSR_) ;  /* 0xfffaa86000007944 */ /* 0x000fea0003c3ffff */
        /* <DEDUP_REMOVED lines=11> */
[----:B-1----:R-:W-:Y:S05]  /*61d00*/  CALL.REL.NOINC `($_ZN7cutlass13device_kernelIN5flash19enable_sm80_to_sm89INS1_16FlashAttnBwdSm80INS1_25CollectiveMainloopBwdSm80ILi2ELi2EN4cute5tupleIJNS5_1CILi128EEES8_NS7_ILi64EEEEEENS_10bfloat16_tEfNS_4arch4Sm80ELb1ELb0ELb1ELb1ELb1ELb0ELb0ELb0ELi2ELi4ELi4ELi4ELb0EEENS1_24CollectiveEpilogueBwdGQAISA_fSD_Li256ELb1ELb1EEENS1_25SingleTileBwdLPTSchedulerILb1ELi128ELb1EEEEEEEEEvNT_6ParamsE$_ZN4cute3eso3ESOILb1ELb0EJNS_1CILi8EEEiiEEC2ERKS3_RKiS8_) ;  /* 0xfffa6ad000007944 */ /* 0x002fea0003c3ffff */
[----:B-1----:R1:W5:Y:S01]  /*61d10*/  LDL.64 R2, [R1+0x1428] ;  /* 0x0014280001027983 */ /* 0x0023620000100a00 */
[----:B------:R-:W-:Y:S01]  /*61d20*/  IMAD.MOV.U32 R5, RZ, RZ, 0x48 ;  /* 0x00000048ff057424 */ /* 0x000fe200078e00ff */
[----:B------:R-:W-:Y:S02]  /*61d30*/  LOP3.LUT P0, RZ, R11, 0x8, RZ, 0xc0, !PT ;  /* 0x000000080bff7812 */ /* 0x000fe4000780c0ff */
[----:B------:R-:W-:Y:S02]  /*61d40*/  MOV R6, 0x61d70 ;  /* 0x00061d7000067802 */ /* 0x000fe40000000f00 */
[----:B------:R-:W-:-:S04]  /*61d50*/  SEL R5, R5, 0x38, !P0 ;  /* 0x0000003805057807 */ /* 0x000fc80004000000 */
[----:B-1---5:R-:W-:Y:S05]  /*61d60*/  CALL.REL.NOINC `($_ZN7cutlass13device_kernelIN5flash19enable_sm80_to_sm89INS1_16FlashAttnBwdSm80INS1_25CollectiveMainloopBwdSm80ILi2ELi2EN4cute5tupleIJNS5_1CILi128EEES8_NS7_ILi64EEEEEENS_10bfloat16_tEfNS_4arch4Sm80ELb1ELb0ELb1ELb1ELb1ELb0ELb0ELb0ELi2ELi4ELi4ELi4ELb0EEENS1_24CollectiveEpilogueBwdGQAISA_fSD_Li256ELb1ELb1EEENS1_25SingleTileBwdLPTSchedulerILb1ELi128ELb1EEEEEEEEEvNT_6ParamsE$_ZN4cute3eso3ESOILb0ELb1EJiNS_1CILi144EEENS2_ILi288EEEEEC2ERKiRKS3_RKS4_) ;  /* 0xfffa5c4000007944 */ /* 0x022fea0003c3ffff */
[----:B-1----:R-:W2:Y:S01]  /*61d70*/  LDL R4, [R1+0x1428] ;  /* 0x0014280001047983 */ /* 0x002ea20000100800 */
[----:B------:R-:W-:-:S03]  /*61d80*/  MOV R6, 0x61db0 ;  /* 0x00061db000067802 */ /* 0x000fc60000000f00 */
[----:B--2---:R1:W-:Y:S04]  /*61d90*/  STL [R1+0x1470], R4 ;  /* 0x0014700401007387 */ /* 0x0043e80000100800 */
[----:B-1----:R-:W-:Y:S05]  /*61da0*/  CALL.REL.NOINC `($_ZN7cutlass13device_kernelIN5flash19enable_sm80_to_sm89INS1_16FlashAttnBwdSm80INS1_25CollectiveMainloopBwdSm80ILi2ELi2EN4cute5tupleIJNS5_1CILi128EEES8_NS7_ILi64EEEEEENS_10bfloat16_tEfNS_4arch4Sm80ELb1ELb0ELb1ELb1ELb1ELb0ELb0ELb0ELi2ELi4ELi4ELi4ELb0EEENS1_24CollectiveEpilogueBwdGQAISA_fSD_Li256ELb1ELb1EEENS1_25SingleTileBwdLPTSchedulerILb1ELi128ELb1EEEEEEEEEvNT_6ParamsE$_ZN4cute3eso3ESOILb1ELb0EJNS_1CILi1EEENS_5tupleIJNS2_ILi8EEEiiEEENS2_ILi64EEENS4_IJiNS2_ILi144EEENS2_ILi288EEEEEENS2_ILi512EEEEEC2ERKS3_RKS6_RKS7_RKSA_RKSB_) ;  /* 0xfffa64e000007944 */ /* 0x002fea0003c3ffff */
[----:B-1----:R1:W5:Y:S04]  /*61db0*/  LDL R5, [R1+0x1430] ;  /* 0x0014300001057983 */ /* 0x0023680000100800 */
[----:B------:R1:W5:Y:S01]  /*61dc0*/  LDL.64 R2, [R1+0x1428] ;  /* 0x0014280001027983 */ /* 0x0003620000100a00 */
[----:B------:R-:W-:-:S03]  /*61dd0*/  MOV R6, 0x61df0 ;  /* 0x00061df000067802 */ /* 0x000fc60000000f00 */
[----:B-1---5:R-:W-:Y:S05]  /*61de0*/  CALL.REL.NOINC `($_ZN7cutlass13device_kernelIN5flash19enable_sm80_to_sm89INS1_16FlashAttnBwdSm80INS1_25CollectiveMainloopBwdSm80ILi2ELi2EN4cute5tupleIJNS5_1CILi128EEES8_NS7_ILi64EEEEEENS_10bfloat16_tEfNS_4arch4Sm80ELb1ELb0ELb1ELb1ELb1ELb0ELb0ELb0ELi2ELi4ELi4ELi4ELb0EEENS1_24CollectiveEpilogueBwdGQAISA_fSD_Li256ELb1ELb1EEENS1_25SingleTileBwdLPTSchedulerILb1ELi128ELb1EEEEEEEEEvNT_6ParamsE$_ZN4cute5tupleIJNS0_IJNS_1CILi8EEENS0_IJNS1_ILi2EEES3_S3_EEENS1_ILi1EEES4_S5_EEENS0_IJS5_NS0_IJS2_iiEEENS1_ILi64EEENS0_IJiNS1_ILi144EEENS1_ILi288EEEEEENS1_ILi512EEEEEEEEC2ERKS6_RKSD_) ;  /* 0xfffa960000007944 */ /* 0x022fea0003c3ffff */
[----:B------:R1:W5:Y:S04]  /*61df0*/  LDL R6, [R1+0x1430] ;  /* 0x0014300001067983 */ /* 0x0003680000100800 */
[----:B------:R1:W5:Y:S01]  /*61e00*/  LDL.64 R2, [R1+0x1428] ;  /* 0x0014280001027983 */ /* 0x0003620000100a00 */
[----:B------:R-:W-:-:S03]  /*61e10*/  MOV R4, 0x61e30 ;  /* 0x00061e3000047802 */ /* 0x000fc60000000f00 */
[----:B-1---5:R-:W-:Y:S05]  /*61e20*/  CALL.REL.NOINC `($_ZN7cutlass13device_kernelIN5flash19enable_sm80_to_sm89INS1_16FlashAttnBwdSm80INS1_25CollectiveMainloopBwdSm80ILi2ELi2EN4cute5tupleIJNS5_1CILi128EEES8_NS7_ILi64EEEEEENS_10bfloat16_tEfNS_4arch4Sm80ELb1ELb0ELb1ELb1ELb1ELb0ELb0ELb0ELi2ELi4ELi4ELi4ELb0EEENS1_24CollectiveEpilogueBwdGQAISA_fSD_Li256ELb1ELb1EEENS1_25SingleTileBwdLPTSchedulerILb1ELi128ELb1EEEEEEEEEvNT_6ParamsE$_ZZN4cute7flattenINS_5tupleIJNS_1CILi1EEENS1_IJNS2_ILi8EEEiiEEENS2_ILi64EEENS1_IJiNS2_ILi144EEENS2_ILi288EEEEEENS2_ILi512EEEEEEEEDaRKT_ENKUlRKT_E_clIS5_EEDaSH_) ;  /* 0xfffad91000007944 */ /* 0x022fea0003c3ffff */
[----:B------:R1:W-:Y:S01]  /*61e30*/  STL.64 [R1+0x1428], R2 ;  /* 0x0014280201007387 */ /* 0x0003e20000100a00 */
[----:B------:R-:W-:-:S02]  /*61e40*/  MOV R5, R6 ;  /* 0x0000000600057202 */ /* 0x000fc40000000f00 */
[----:B------:R-:W-:Y:S02]  /*61e50*/  MOV R4, 0x61e70 ;  /* 0x00061e7000047802 */ /* 0x000fe40000000f00 */
[----:B-1----:R-:W-:Y:S05]  /*61e60*/  CALL.REL.NOINC `($_ZN7cutlass13device_kernelIN5flash19enable_sm80_to_sm89INS1_16FlashAttnBwdSm80INS1_25CollectiveMainloopBwdSm80ILi2ELi2EN4cute5tupleIJNS5_1CILi128EEES8_NS7_ILi64EEEEEENS_10bfloat16_tEfNS_4arch4Sm80ELb1ELb0ELb1ELb1ELb1ELb0ELb0ELb0ELi2ELi4ELi4ELi4ELb0EEENS1_24CollectiveEpilogueBwdGQAISA_fSD_Li256ELb1ELb1EEENS1_25SingleTileBwdLPTSchedulerILb1ELi128ELb1EEEEEEEEEvNT_6ParamsE$_ZZN4cute7flattenINS_5tupleIJNS_1CILi1EEENS1_IJNS2_ILi8EEEiiEEENS2_ILi64EEENS1_IJiNS2_ILi144EEENS2_ILi288EEEEEENS2_ILi512EEEEEEEEDaRKT_ENKUlRKT_E_clIS9_EEDaSH_) ;  /* 0xfffad8f000007944 */ /* 0x002fea0003c3ffff */
[----:B------:R1:W-:Y:S01]  /*61e70*/  STL [R1+0x1410], R2 ;  /* 0x0014100201007387 */ /* 0x0003e20000100800 */
[----:B------:R-:W-:-:S03]  /*61e80*/  MOV R4, 0x61ea0 ;  /* 0x00061ea000047802 */ /* 0x000fc60000000f00 */
[----:B-1----:R-:W-:Y:S05]  /*61e90*/  CALL.REL.NOINC `($_ZN7cutlass13device_kernelIN5flash19enable_sm80_to_sm89INS1_16FlashAttnBwdSm80INS1_25CollectiveMainloopBwdSm80ILi2ELi2EN4cute5tupleIJNS5_1CILi128EEES8_NS7_ILi64EEEEEENS_10bfloat16_tEfNS_4arch4Sm80ELb1ELb0ELb1ELb1ELb1ELb0ELb0ELb0ELi2ELi4ELi4ELi4ELb0EEENS1_24CollectiveEpilogueBwdGQAISA_fSD_Li256ELb1ELb1EEENS1_25SingleTileBwdLPTSchedulerILb1ELi128ELb1EEEEEEEEEvNT_6ParamsE$_ZZN4cute12filter_tupleINS_5tupleIJNS_1CILi1EEENS1_IJNS2_ILi8EEEiiEEENS2_ILi64EEENS1_IJiNS2_ILi144EEENS2_ILi288EEEEEENS2_ILi512EEEEEEZNS_7flattenISB_EEDaRKT_EUlRKT_E_EEDaSF_OT0_ENKUlDpSI_E_clIJNS1_IJS3_EEES5_NS1_IJS6_EEES9_NS1_IJSA_EEEEEEDaSM_) ;  /* 0xfffaa1a000007944 */ /* 0x002fea0003c3ffff */
[----:B------:R-:W-:Y:S02]  /*61ea0*/  MOV R6, 0x61ec0 ;  /* 0x00061ec000067802 */ /* 0x000fe40000000f00 */
[----:B--2--5:R-:W-:Y:S05]  /*61eb0*/  CALL.REL.NOINC `($_ZN7cutlass13device_kernelIN5flash19enable_sm80_to_sm89INS1_16FlashAttnBwdSm80INS1_25CollectiveMainloopBwdSm80ILi2ELi2EN4cute5tupleIJNS5_1CILi128EEES8_NS7_ILi64EEEEEENS_10bfloat16_tEfNS_4arch4Sm80ELb1ELb0ELb1ELb1ELb1ELb0ELb0ELb0ELi2ELi4ELi4ELi4ELb0EEENS1_24CollectiveEpilogueBwdGQAISA_fSD_Li256ELb1ELb1EEENS1_25SingleTileBwdLPTSchedulerILb1ELi128ELb1EEEEEEEEEvNT_6ParamsE$_ZN4cute3eso3ESOILb0ELb1EJiNS_1CILi144EEENS2_ILi512EEEEEC2ERKiRKS3_RKS4_) ;  /* 0xfffa5b4000007944 */ /* 0x024fea0003c3ffff */
[----:B------:R-:W2:Y:S01]  /*61ec0*/  LDL R6, [R1+0x1428] ;  /* 0x0014280001067983 */ /* 0x000ea20000100800 */
[----:B-1----:R-:W-:Y:S02]  /*61ed0*/  MOV R4, R12 ;  /* 0x0000000c00047202 */ /* 0x002fe40000000f00 */
[----:B------:R-:W-:Y:S01]  /*61ee0*/  MOV R8, 0x61f10 ;  /* 0x00061f1000087802 */ /* 0x000fe20000000f00 */
[----:B--2---:R1:W-:Y:S04]  /*61ef0*/  STL [R1+0x145c], R6 ;  /* 0x00145c0601007387 */ /* 0x0043e80000100800 */
[----:B-1----:R-:W-:Y:S05]  /*61f00*/  CALL.REL.NOINC `($_ZN7cutlass13device_kernelIN5flash19enable_sm80_to_sm89INS1_16FlashAttnBwdSm80INS1_25CollectiveMainloopBwdSm80ILi2ELi2EN4cute5tupleIJNS5_1CILi128EEES8_NS7_ILi64EEEEEENS_10bfloat16_tEfNS_4arch4Sm80ELb1ELb0ELb1ELb1ELb1ELb0ELb0ELb0ELi2ELi4ELi4ELi4ELb0EEENS1_24CollectiveEpilogueBwdGQAISA_fSD_Li256ELb1ELb1EEENS1_25SingleTileBwdLPTSchedulerILb1ELi128ELb1EEEEEEEEEvNT_6ParamsE$_ZN4cute3eso3ESOILb0ELb0EJiiNS_1CILi144EEENS2_ILi512EEEEEC2ERKiS7_RKS3_RKS4_) ;  /* 0xfffa53d000007944 */ /* 0x002fea0003c3ffff */
[----:B-1----:R-:W2:Y:S01]  /*61f10*/  LDL.64 R4, [R1+0x1428] ;  /* 0x0014280001047983 */ /* 0x002ea20000100a00 */
[----:B------:R-:W-:Y:S01]  /*61f20*/  IMAD.MOV.U32 R3, RZ, RZ, R7 ;  /* 0x000000ffff037224 */ /* 0x000fe200078e0007 */
[----:B------:R-:W-:Y:S02]  /*61f30*/  IADD3 R8, R58, 0xd8, RZ ;  /* 0x000000d83a087810 */ /* 0x000fe40007ffe0ff */
[----:B------:R-:W-:Y:S01]  /*61f40*/  MOV R6, 0x61f80 ;  /* 0x00061f8000067802 */ /* 0x000fe20000000f00 */
[----:B--2---:R1:W-:Y:S04]  /*61f50*/  STL [R1+0x1454], R4 ;  /* 0x0014540401007387 */ /* 0x0043e80000100800 */
[----:B------:R1:W-:Y:S02]  /*61f60*/  STL [R1+0x1458], R5 ;  /* 0x0014580501007387 */ /* 0x0003e40000100800 */
[----:B-1----:R-:W-:Y:S05]  /*61f70*/  CALL.REL.NOINC `($_ZN7cutlass13device_kernelIN5flash19enable_sm80_to_sm89INS1_16FlashAttnBwdSm80INS1_25CollectiveMainloopBwdSm80ILi2ELi2EN4cute5tupleIJNS5_1CILi128EEES8_NS7_ILi64EEEEEENS_10bfloat16_tEfNS_4arch4Sm80ELb1ELb0ELb1ELb1ELb1ELb0ELb0ELb0ELi2ELi4ELi4ELi4ELb0EEENS1_24CollectiveEpilogueBwdGQAISA_fSD_Li256ELb1ELb1EEENS1_25SingleTileBwdLPTSchedulerILb1ELi128ELb1EEEEEEEEEvNT_6ParamsE$_ZN4cute3eso3ESOILb0ELb0EJiiiNS_1CILi144EEENS2_ILi512EEEEEC2ERKiS7_S7_RKS3_RKS4_) ;  /* 0xfffa561000007944 */ /* 0x002fea0003c3ffff */
[----:B-1----:R-:W2:Y:S04]  /*61f80*/  LDL.64 R2, [R1+0x1410] ;  /* 0x0014100001027983 */ /* 0x002ea80000100a00 */
[----:B------:R-:W3:Y:S01]  /*61f90*/  LDL R6, [R1+0x1418] ;  /* 0x0014180001067983 */ /* 0x000ee20000100800 */
[----:B------:R-:W-:-:S03]  /*61fa0*/  MOV R4, 0x61fe0 ;  /* 0x00061fe000047802 */ /* 0x000fc60000000f00 */
[----:B--2---:R1:W-:Y:S04]  /*61fb0*/  STL.64 [R1+0x1428], R2 ;  /* 0x0014280201007387 */ /* 0x0043e80000100a00 */
[----:B---3--:R1:W-:Y:S02]  /*61fc0*/  STL [R1+0x1430], R6 ;  /* 0x0014300601007387 */ /* 0x0083e40000100800 */
[----:B-1----:R-:W-:Y:S05]  /*61fd0*/  CALL.REL.NOINC `($_ZN7cutlass13device_kernelIN5flash19enable_sm80_to_sm89INS1_16FlashAttnBwdSm80INS1_25CollectiveMainloopBwdSm80ILi2ELi2EN4cute5tupleIJNS5_1CILi128EEES8_NS7_ILi64EEEEEENS_10bfloat16_tEfNS_4arch4Sm80ELb1ELb0ELb1ELb1ELb1ELb0ELb0ELb0ELi2ELi4ELi4ELi4ELb0EEENS1_24CollectiveEpilogueBwdGQAISA_fSD_Li256ELb1ELb1EEENS1_25SingleTileBwdLPTSchedulerILb1ELi128ELb1EEEEEEEEEvNT_6ParamsE$_ZN4cute3eso3ESOILb1ELb0EJNS_1CILi8EEEiiiNS2_ILi144EEENS2_ILi512EEEEEC2ERKS3_RKiSA_SA_RKS4_RKS5_) ;  /* 0xfffa687000007944 */ /* 0x002fea0003c3ffff */
[----:B-1----:R-:W2:Y:S04]  /*61fe0*/  LDL.64 R2, [R1+0x1448] ;  /* 0x0014480001027983 */ /* 0x002ea80000100a00 */
[----:B------:R-:W3:Y:S01]  /*61ff0*/  LDL R10, [R1+0x1450] ;  /* 0x00145000010a7983 */ /* 0x000ee20000100800 */
[C---:B------:R-:W-:Y:S02]  /*62000*/  IADD3 R8, R58.reuse, 0x94, RZ ;  /* 0x000000943a087810 */ /* 0x040fe40007ffe0ff */
[----:B------:R-:W-:-:S02]  /*62010*/  IADD3 R6, R58, 0x98, RZ ;  /* 0x000000983a067810 */ /* 0x000fc40007ffe0ff */
[----:B------:R-:W-:Y:S01]  /*62020*/  MOV R4, 0x62060 ;  /* 0x0006206000047802 */ /* 0x000fe20000000f00 */
[----:B--2---:R1:W-:Y:S04]  /*62030*/  STL.64 [R1+0x1410], R2 ;  /* 0x0014100201007387 */ /* 0x0043e80000100a00 */
[----:B---3--:R1:W-:Y:S02]  /*62040*/  STL [R1+0x1418], R10 ;  /* 0x0014180a01007387 */ /* 0x0083e40000100800 */
[----:B-1----:R-:W-:Y:S05]  /*62050*/  CALL.REL.NOINC `($_ZN7cutlass13device_kernelIN5flash19enable_sm80_to_sm89INS1_16FlashAttnBwdSm80INS1_25CollectiveMainloopBwdSm80ILi2ELi2EN4cute5tupleIJNS5_1CILi128EEES8_NS7_ILi64EEEEEENS_10bfloat16_tEfNS_4arch4Sm80ELb1ELb0ELb1ELb1ELb1ELb0ELb0ELb0ELi2ELi4ELi4ELi4ELb0EEENS1_24CollectiveEpilogueBwdGQAISA_fSD_Li256ELb1ELb1EEENS1_25SingleTileBwdLPTSchedulerILb1ELi128ELb1EEEEEEEEEvNT_6ParamsE$_ZN4cute3eso3ESOILb1ELb0EJNS_1CILi1EEEiiiNS2_ILi144EEENS2_ILi512EEEEEC2ERKS3_RKiSA_SA_RKS4_RKS5_) ;  /* 0xfffa637000007944 */ /* 0x002fea0003c3ffff */
[----:B-1----:R1:W5:Y:S04]  /*62060*/  LDL R5, [R1+0x1450] ;  /* 0x0014500001057983 */ /* 0x0023680000100800 */
[----:B------:R1:W5:Y:S01]  /*62070*/  LDL.64 R2, [R1+0x1448] ;  /* 0x0014480001027983 */ /* 0x0003620000100a00 */
[----:B------:R-:W-:-:S03]  /*62080*/  MOV R6, 0x620a0 ;  /* 0x000620a000067802 */ /* 0x000fc60000000f00 */
[----:B-1---5:R-:W-:Y:S05]  /*62090*/  CALL.REL.NOINC `($_ZN7cutlass13device_kernelIN5flash19enable_sm80_to_sm89INS1_16FlashAttnBwdSm80INS1_25CollectiveMainloopBwdSm80ILi2ELi2EN4cute5tupleIJNS5_1CILi128EEES8_NS7_ILi64EEEEEENS_10bfloat16_tEfNS_4arch4Sm80ELb1ELb0ELb1ELb1ELb1ELb0ELb0ELb0ELi2ELi4ELi4ELi4ELb0EEENS1_24CollectiveEpilogueBwdGQAISA_fSD_Li256ELb1ELb1EEENS1_25SingleTileBwdLPTSchedulerILb1ELi128ELb1EEEEEEEEEvNT_6ParamsE$_ZN4cute5tupleIJNS0_IJNS_1CILi16EEENS1_ILi2EEES3_S3_NS1_ILi4EEES3_EEENS0_IJNS1_ILi1EEEiiiNS1_ILi144EEENS1_ILi512EEEEEEEEC2ERKS5_RKS9_) ;  /* 0xfffa905000007944 */ /* 0x022fea0003c3ffff */
        /* <DEDUP_REMOVED lines=10> */
[----:B-1----:R-:W-:Y:S05]  /*62140*/  CALL.REL.NOINC `($_ZN7cutlass13device_kernelIN5flash19enable_sm80_to_sm89INS1_16FlashAttnBwdSm80INS1_25CollectiveMainloopBwdSm80ILi2ELi2EN4cute5tupleIJNS5_1CILi128EEES8_NS7_ILi64EEEEEENS_10bfloat16_tEfNS_4arch4Sm80ELb1ELb0ELb1ELb1ELb1ELb0ELb0ELb0ELi2ELi4ELi4ELi4ELb0EEENS1_24CollectiveEpilogueBwdGQAISA_fSD_Li256ELb1ELb1EEENS1_25SingleTileBwdLPTSchedulerILb1ELi128ELb1EEEEEEEEEvNT_6ParamsE$_ZZN4cute6detail16composition_implINS_5tupleIJNS_1CILi16EEENS3_ILi2EEES5_S5_NS3_ILi4EEES5_EEENS2_IJNS3_ILi1EEEiiiNS3_ILi144EEENS3_ILi512EEEEEENS2_IJNS2_IJS5_S5_EEES6_NS3_ILi8EEEEEENS2_IJNS2_IJNS3_ILi64EEESA_EEES4_NS3_ILi1024EEEEEEEEDaRKT_RKT0_RKT1_RKT2_ENKUlRKT_RKT0_E_clISC_SG_EEDaSX_S10_) ;  /* 0xfffab48000007944 */ /* 0x002fea0003c3ffff */
[----:B------:R-:W-:Y:S01]  /*62150*/  IMAD.MOV.U32 R5, RZ, RZ, R16 ;  /* 0x000000ffff057224 */ /* 0x000fe200078e0010 */
[----:B------:R-:W-:Y:S01]  /*62160*/  MOV R3, R14 ;  /* 0x0000000e00037202 */ /* 0x000fe20000000f00 */
[----:B------:R-:W-:Y:S01]  /*62170*/  IMAD.MOV.U32 R2, RZ, RZ, R15 ;  /* 0x000000ffff027224 */ /* 0x000fe200078e000f */
[----:B------:R-:W-:Y:S02]  /*62180*/  MOV R16, 0x621a0 ;  /* 0x000621a000107802 */ /* 0x000fe40000000f00 */
[----:B-1---5:R-:W-:Y:S05]  /*62190*/  CALL.REL.NOINC `($_ZN7cutlass13device_kernelIN5flash19enable_sm80_to_sm89INS1_16FlashAttnBwdSm80INS1_25CollectiveMainloopBwdSm80ILi2ELi2EN4cute5tupleIJNS5_1CILi128EEES8_NS7_ILi64EEEEEENS_10bfloat16_tEfNS_4arch4Sm80ELb1ELb0ELb1ELb1ELb1ELb0ELb0ELb0ELi2ELi4ELi4ELi4ELb0EEENS1_24CollectiveEpilogueBwdGQAISA_fSD_Li256ELb1ELb1EEENS1_25SingleTileBwdLPTSchedulerILb1ELi128ELb1EEEEEEEEEvNT_6ParamsE$_ZZN4cute6detail16composition_implINS_5tupleIJNS_1CILi16EEENS3_ILi2EEES5_S5_NS3_ILi4EEES5_EEENS2_IJNS3_ILi1EEEiiiNS3_ILi144EEENS3_ILi512EEEEEENS2_IJNS2_IJS5_S5_EEES6_NS3_ILi8EEEEEENS2_IJNS2_IJNS3_ILi64EEESA_EEES4_NS3_ILi1024EEEEEEEEDaRKT_RKT0_RKT1_RKT2_ENKUlRKT_RKT0_E_clIS6_S4_EEDaSX_S10_) ;  /* 0xfffab1b000007944 */ /* 0x022fea0003c3ffff */
[----:B-----5:R2:W-:Y:S01]  /*621a0*/  STL.64 [R1+0x1410], R2 ;  /* 0x0014100201007387 */ /* 0x0205e20000100a00 */
[----:B------:R-:W-:-:S03]  /*621b0*/  MOV R4, 0x621d0 ;  /* 0x000621d000047802 */ /* 0x000fc60000000f00 */
[----:B-12---:R-:W-:Y:S05]  /*621c0*/  CALL.REL.NOINC `($_ZN7cutlass13device_kernelIN5flash19enable_sm80_to_sm89INS1_16FlashAttnBwdSm80INS1_25CollectiveMainloopBwdSm80ILi2ELi2EN4cute5tupleIJNS5_1CILi128EEES8_NS7_ILi64EEEEEENS_10bfloat16_tEfNS_4arch4Sm80ELb1ELb0ELb1ELb1ELb1ELb0ELb0ELb0ELi2ELi4ELi4ELi4ELb0EEENS1_24CollectiveEpilogueBwdGQAISA_fSD_Li256ELb1ELb1EEENS1_25SingleTileBwdLPTSchedulerILb1ELi128ELb1EEEEEEEEEvNT_6ParamsE$_ZN4cute3eso3ESOILb0ELb0EJNS_5tupleIJiNS_1CILi512EEEEEENS2_IJiiEEENS3_ILi1024EEEEEC2ERKS5_RKS6_RKS7_) ;  /* 0xfffa43b000007944 */ /* 0x006fea0003c3ffff */
[----:B------:R2:W5:Y:S04]  /*621d0*/  LDL R5, [R1+0x1430] ;  /* 0x0014300001057983 */ /* 0x0005680000100800 */
[----:B-1----:R2:W5:Y:S01]  /*621e0*/  LDL.64 R2, [R1+0x1428] ;  /* 0x0014280001027983 */ /* 0x0025620000100a00 */
[----:B------:R-:W-:-:S03]  /*621f0*/  MOV R6, 0x62210 ;  /* 0x0006221000067802 */ /* 0x000fc60000000f00 */
[----:B--2--5:R-:W-:Y:S05]  /*62200*/  CALL.REL.NOINC `($_ZN7cutlass13device_kernelIN5flash19enable_sm80_to_sm89INS1_16FlashAttnBwdSm80INS1_25CollectiveMainloopBwdSm80ILi2ELi2EN4cute5tupleIJNS5_1CILi128EEES8_NS7_ILi64EEEEEENS_10bfloat16_tEfNS_4arch4Sm80ELb1ELb0ELb1ELb1ELb1ELb0ELb0ELb0ELi2ELi4ELi4ELi4ELb0EEENS1_24CollectiveEpilogueBwdGQAISA_fSD_Li256ELb1ELb1EEENS1_25SingleTileBwdLPTSchedulerILb1ELi128ELb1EEEEEEEEEvNT_6ParamsE$_ZN4cute5tupleIJNS0_IJNS0_IJNS_1CILi2EEES2_EEES3_NS1_ILi8EEEEEENS0_IJNS0_IJiNS1_ILi512EEEEEENS0_IJiiEEENS1_ILi1024EEEEEEEEC2ERKS5_RKSA_) ;  /* 0xfffa8ca000007944 */ /* 0x024fea0003c3ffff */
[----:B------:R1:W5:Y:S04]  /*62210*/  LDL R4, [R1+0x1430] ;  /* 0x0014300001047983 */ /* 0x0003680000100800 */
[----:B------:R1:W5:Y:S01]  /*62220*/  LDL.64 R2, [R1+0x1428] ;  /* 0x0014280001027983 */ /* 0x0003620000100a00 */
[----:B------:R-:W-:-:S04]  /*62230*/  LOP3.LUT R6, R11, 0x180, RZ, 0xc0, !PT ;  /* 0x000001800b067812 */ /* 0x000fc800078ec0ff */
[----:B------:R-:W-:-:S04]  /*62240*/  LEA.HI R6, R6, R71, RZ, 0x1d ;  /* 0x0000004706067211 */ /* 0x000fc800078fe8ff */
[----:B------:R-:W-:Y:S02]  /*62250*/  LEA.HI.SX32 R8, R13, R6, 0x1e ;  /* 0x000000060d087211 */ /* 0x000fe400078ff2ff */
[----:B------:R-:W-:-:S03]  /*62260*/  MOV R6, 0x62290 ;  /* 0x0006229000067802 */ /* 0x000fc60000000f00 */
[----:B------:R1:W-:Y:S04]  /*62270*/  STL [R1+0x1420], R8 ;  /* 0x0014200801007387 */ /* 0x0003e80000100800 */
        /* <DEDUP_REMOVED lines=8> */
[----:B------:R-:W-:Y:S02]  /*62300*/  MOV R16, R12 ;  /* 0x0000000c00107202 */ /* 0x000fe40000000f00 */
        /* <DEDUP_REMOVED lines=10> */
[----:B------:R-:W-:-:S03]  /*623b0*/  MOV R4, 0x623d0 ;  /* 0x000623d000047802 */ /* 0x000fc60000000f00 */
        /* <DEDUP_REMOVED lines=24> */
[----:B-12--5:R-:W-:Y:S05]  /*62540*/  CALL.REL.NOINC `($_ZN7cutlass13device_kernelIN5flash19enable_sm80_to_sm89INS1_16FlashAttnBwdSm80INS1_25CollectiveMainloopBwdSm80ILi2ELi2EN4cute5tupleIJNS5_1CILi128EEES8_NS7_ILi64EEEEEENS_10bfloat16_tEfNS_4arch4Sm80ELb1ELb0ELb1ELb1ELb1ELb0ELb0ELb0ELi2ELi4ELi4ELi4ELb0EEENS1_24CollectiveEpilogueBwdGQAISA_fSD_Li256ELb1ELb1EEENS1_25SingleTileBwdLPTSchedulerILb1ELi128ELb1EEEEEEEEEvNT_6ParamsE$_ZN4cute3eso3ESOILb1ELb0EJNS_6LayoutINS_5tupleIJNS3_IJNS_1CILi8EEENS4_ILi1EEEEEENS4_ILi2EEENS3_IJNS4_ILi4EEES8_EEEEEENS3_IJNS3_IJS6_NS4_ILi0EEEEEES5_NS3_IJNS4_ILi32EEENS4_ILi16EEEEEEEEEEENS_10ViewEngineIPN7cutlass10bfloat16_tEEEEEC2ERKSI_RKSN_) ;  /* 0xfffa83f000007944 */ /* 0x026fea0003c3ffff */
[----:B------:R2:W5:Y:S01]  /*62550*/  LDL.64 R72, [R1+0x1410] ;  /* 0x0014100001487983 */ /* 0x0005620000100a00 */
[----:B------:R-:W-:Y:S01]  /*62560*/  IMAD.MOV.U32 R6, RZ, RZ, R68 ;  /* 0x000000ffff067224 */ /* 0x000fe200078e0044 */
[----:B------:R-:W-:-:S02]  /*62570*/  MOV R3, R69 ;  /* 0x0000004500037202 */ /* 0x000fc40000000f00 */
[----:B------:R-:W-:Y:S02]  /*62580*/  MOV R4, 0x625a0 ;  /* 0x000625a000047802 */ /* 0x000fe40000000f00 */
[----:B-12--5:R-:W-:Y:S05]  /*62590*/  CALL.REL.NOINC `($_ZN7cutlass13device_kernelIN5flash19enable_sm80_to_sm89INS1_16FlashAttnBwdSm80INS1_25CollectiveMainloopBwdSm80ILi2ELi2EN4cute5tupleIJNS5_1CILi128EEES8_NS7_ILi64EEEEEENS_10bfloat16_tEfNS_4arch4Sm80ELb1ELb0ELb1ELb1ELb1ELb0ELb0ELb0ELi2ELi4ELi4ELi4ELb0EEENS1_24CollectiveEpilogueBwdGQAISA_fSD_Li256ELb1ELb1EEENS1_25SingleTileBwdLPTSchedulerILb1ELi128ELb1EEEEEEEEEvNT_6ParamsE$_ZN4cute3eso3ESOILb1ELb0EJNS_6LayoutINS_5tupleIJNS3_IJNS3_IJNS_1CILi4EEENS4_ILi2EEEEEENS4_ILi1EEEEEES6_NS4_ILi8EEEEEENS3_IJNS3_IJNS3_IJS8_NS4_ILi32EEEEEENS4_ILi0EEEEEENS4_ILi64EEES5_EEEEENS_10ViewEngineIPN7cutlass10bfloat16_tEEEEEC2ERKSI_RKSN_) ;  /* 0xfffa708000007944 */ /* 0x026fea0003c3ffff */
[----:B------:R2:W5:Y:S04]  /*625a0*/  LDL.64 R70, [R1+0x1410] ;  /* 0x0014100001467983 */ /* 0x0005680000100a00 */
[----:B-1----:R2:W5:Y:S01]  /*625b0*/  LD.E.64 R2, [R76.64+0x8] ;  /* 0x000008044c027980 */ /* 0x002562000c101b00 */
[----:B------:R-:W-:Y:S02]  /*625c0*/  MOV R9, R67 ;  /* 0x0000004300097202 */ /* 0x000fe40000000f00 */
[----:B------:R-:W-:Y:S02]  /*625d0*/  MOV R8, 0x625f0 ;  /* 0x000625f000087802 */ /* 0x000fe40000000f00 */
[----:B--2--5:R-:W-:Y:S05]  /*625e0*/  CALL.REL.NOINC `($_ZN7cutlass13device_kernelIN5flash19enable_sm80_to_sm89INS1_16FlashAttnBwdSm80INS1_25CollectiveMainloopBwdSm80ILi2ELi2EN4cute5tupleIJNS5_1CILi128EEES8_NS7_ILi64EEEEEENS_10bfloat16_tEfNS_4arch4Sm80ELb1ELb0ELb1ELb1ELb1ELb0ELb0ELb0ELi2ELi4ELi4ELi4ELb0EEENS1_24CollectiveEpilogueBwdGQAISA_fSD_Li256ELb1ELb1EEENS1_25SingleTileBwdLPTSchedulerILb1ELi128ELb1EEEEEEEEEvNT_6ParamsE$_ZN4cute8smem_ptrIPN7cutlass10bfloat16_tEECI1NS_12iter_adaptorIS3_S4_EEES3_) ;  /* 0xfffa91c000007944 */ /* 0x024fea0003c3ffff */
[----:B-1----:R1:W5:Y:S01]  /*625f0*/  LDL.64 R2, [R1+0x1410] ;  /* 0x0014100001027983 */ /* 0x0023620000100a00 */
[----:B------:R-:W-:-:S03]  /*62600*/  MOV R6, 0x62620 ;  /* 0x0006262000067802 */ /* 0x000fc60000000f00 */
[----:B-1---5:R-:W-:Y:S05]  /*62610*/  CALL.REL.NOINC `($_ZN7cutlass13device_kernelIN5flash19enable_sm80_to_sm89INS1_16FlashAttnBwdSm80INS1_25CollectiveMainloopBwdSm80ILi2ELi2EN4cute5tupleIJNS5_1CILi128EEES8_NS7_ILi64EEEEEENS_10bfloat16_tEfNS_4arch4Sm80ELb1ELb0ELb1ELb1ELb1ELb0ELb0ELb0ELi2ELi4ELi4ELi4ELb0EEENS1_24CollectiveEpilogueBwdGQAISA_fSD_Li256ELb1ELb1EEENS1_25SingleTileBwdLPTSchedulerILb1ELi128ELb1EEEEEEEEEvNT_6ParamsE$_ZN4cute3eso3ESOILb1ELb0EJNS_6LayoutINS_5tupleIJNS3_IJNS_1CILi8EEENS4_ILi1EEEEEENS4_ILi2EEEEEENS3_IJNS3_IJS6_NS4_ILi0EEEEEENS4_ILi4096EEEEEEEENS_10ViewEngineINS_8smem_ptrIPN7cutlass10bfloat16_tEEEEEEEC2ERKSE_RKSL_) ;  /* 0xfffa80f000007944 */ /* 0x022fea0003c3ffff */
[----:B-1----:R1:W5:Y:S01]  /*62620*/  LDL.64 R4, [R1+0x1410] ;  /* 0x0014100001047983 */ /* 0x0023620000100a00 */
[----:B------:R-:W-:Y:S01]  /*62630*/  IMAD.MOV.U32 R6, RZ, RZ, R72 ;  /* 0x000000ffff067224 */ /* 0x000fe200078e0048 */
[----:B------:R-:W-:-:S02]  /*62640*/  MOV R9, R73 ;  /* 0x0000004900097202 */ /* 0x000fc40000000f00 */
[----:B------:R-:W-:Y:S02]  /*62650*/  MOV R8, 0x62670 ;  /* 0x0006267000087802 */ /* 0x000fe40000000f00 */
[----:B-1---5:R-:W-:Y:S05]  /*62660*/  CALL.REL.NOINC `($_ZN7cutlass13device_kernelIN5flash19enable_sm80_to_sm89INS1_16FlashAttnBwdSm80INS1_25CollectiveMainloopBwdSm80ILi2ELi2EN4cute5tupleIJNS5_1CILi128EEES8_NS7_ILi64EEEEEENS_10bfloat16_tEfNS_4arch4Sm80ELb1ELb0ELb1ELb1ELb1ELb0ELb0ELb0ELi2ELi4ELi4ELi4ELb0EEENS1_24CollectiveEpilogueBwdGQAISA_fSD_Li256ELb1ELb1EEENS1_25SingleTileBwdLPTSchedulerILb1ELi128ELb1EEEEEEEEEvNT_6ParamsE$_ZN4cute3eso3ESOILb1ELb0EJNS_6LayoutINS_5tupleIJNS3_IJNS_1CILi8EEENS4_ILi1EEEEEENS4_ILi2EEEEEENS3_IJNS3_IJS6_NS4_ILi0EEEEEES5_EEEEENS_10ViewEngineIPN7cutlass10bfloat16_tEEEEEC2ERKSD_RKSI_) ;  /* 0xfffa823000007944 */ /* 0x022fea0003c3ffff */
[----:B------:R2:W5:Y:S01]  /*62670*/  LDL.64 R2, [R1+0x1410] ;  /* 0x0014100001027983 */ /* 0x0005620000100a00 */
[----:B-1----:R-:W-:Y:S02]  /*62680*/  MOV R7, R5 ;  /* 0x0000000500077202 */ /* 0x002fe40000000f00 */
[----:B------:R-:W-:Y:S02]  /*62690*/  MOV R6, 0x626b0 ;  /* 0x000626b000067802 */ /* 0x000fe40000000f00 */
[----:B--2--5:R-:W-:Y:S05]  /*626a0*/  CALL.REL.NOINC `($_ZN7cutlass13device_kernelIN5flash19enable_sm80_to_sm89INS1_16FlashAttnBwdSm80INS1_25CollectiveMainloopBwdSm80ILi2ELi2EN4cute5tupleIJNS5_1CILi128EEES8_NS7_ILi64EEEEEENS_10bfloat16_tEfNS_4arch4Sm80ELb1ELb0ELb1ELb1ELb1ELb0ELb0ELb0ELi2ELi4ELi4ELi4ELb0EEENS1_24CollectiveEpilogueBwdGQAISA_fSD_Li256ELb1ELb1EEENS1_25SingleTileBwdLPTSchedulerILb1ELi128ELb1EEEEEEEEEvNT_6ParamsE$_ZN4cute3eso3ESOILb1ELb0EJNS_6LayoutINS_5tupleIJNS3_IJNS_1CILi8EEENS4_ILi1EEEEEENS3_IJNS4_ILi2EEEEEEEEENS3_IJNS3_IJS6_NS4_ILi0EEEEEENS3_IJNS4_ILi4096EEEEEEEEEEENS_10ViewEngineINS_8smem_ptrIPN7cutlass10bfloat16_tEEEEEEEC2ERKSG_RKSN_) ;  /* 0xfffa7e3000007944 */ /* 0x024fea0003c3ffff */
[----:B------:R2:W5:Y:S01]  /*626b0*/  LDL.64 R6, [R1+0x1410] ;  /* 0x0014100001067983 */ /* 0x0005620000100a00 */
[----:B-1----:R-:W-:Y:S02]  /*626c0*/  MOV R5, R3 ;  /* 0x0000000300057202 */ /* 0x002fe40000000f00 */
[----:B------:R-:W-:Y:S02]  /*626d0*/  MOV R4, 0x626f0 ;  /* 0x000626f000047802 */ /* 0x000fe40000000f00 */
[----:B--2--5:R-:W-:Y:S05]  /*626e0*/  CALL.REL.NOINC `($_ZN7cutlass13device_kernelIN5flash19enable_sm80_to_sm89INS1_16FlashAttnBwdSm80INS1_25CollectiveMainloopBwdSm80ILi2ELi2EN4cute5tupleIJNS5_1CILi128EEES8_NS7_ILi64EEEEEENS_10bfloat16_tEfNS_4arch4Sm80ELb1ELb0ELb1ELb1ELb1ELb0ELb0ELb0ELi2ELi4ELi4ELi4ELb0EEENS1_24CollectiveEpilogueBwdGQAISA_fSD_Li256ELb1ELb1EEENS1_25SingleTileBwdLPTSchedulerILb1ELi128ELb1EEEEEEEEEvNT_6ParamsE$_ZN4cute3eso3ESOILb1ELb0EJNS_6LayoutINS_5tupleIJNS3_IJNS_1CILi8EEENS4_ILi1EEEEEENS3_IJNS4_ILi2EEEEEEEEENS3_IJNS3_IJS6_NS4_ILi0EEEEEENS3_IJS5_EEEEEEEENS_10ViewEngineIPN7cutlass10bfloat16_tEEEEEC2ERKSF_RKSK_) ;  /* 0xfffa7f0000007944 */ /* 0x024fea0003c3ffff */
[----:B-1----:R1:W5:Y:S01]  /*626f0*/  LDL.64 R2, [R1+0x1410] ;  /* 0x0014100001027983 */ /* 0x0023620000100a00 */
[----:B------:R-:W-:-:S03]  /*62700*/  MOV R8, 0x62720 ;  /* 0x0006272000087802 */ /* 0x000fc60000000f00 */
[----:B-1---5:R-:W-:Y:S05]  /*62710*/  CALL.REL.NOINC `($_ZN7cutlass13device_kernelIN5flash19enable_sm80_to_sm89INS1_16FlashAttnBwdSm80INS1_25CollectiveMainloopBwdSm80ILi2ELi2EN4cute5tupleIJNS5_1CILi128EEES8_NS7_ILi64EEEEEENS_10bfloat16_tEfNS_4arch4Sm80ELb1ELb0ELb1ELb1ELb1ELb0ELb0ELb0ELi2ELi4ELi4ELi4ELb0EEENS1_24CollectiveEpilogueBwdGQAISA_fSD_Li256ELb1ELb1EEENS1_25SingleTileBwdLPTSchedulerILb1ELi128ELb1EEEEEEEEEvNT_6ParamsE$_ZN4cute3eso3ESOILb1ELb0EJNS_6LayoutINS_5tupleIJNS3_IJNS3_IJNS_1CILi8EEENS4_ILi1EEEEEES6_EEENS3_IJNS3_IJS6_S6_EEENS4_ILi2EEEEEEEEENS3_IJNS3_IJNS3_IJS6_NS4_ILi0EEEEEESD_EEENS3_IJNS3_IJSD_SD_EEES5_EEEEEEEENS_10ViewEngineIPN7cutlass10bfloat16_tEEEEEC2ERKSJ_RKSO_) ;  /* 0xfffa709000007944 */ /* 0x022fea0003c3ffff */
[----:B-1----:R1:W5:Y:S01]  /*62720*/  LDL.64 R4, [R1+0x1410] ;  /* 0x0014100001047983 */ /* 0x0023620000100a00 */
[----:B------:R-:W-:-:S03]  /*62730*/  MOV R8, 0x62750 ;  /* 0x0006275000087802 */ /* 0x000fc60000000f00 */
[----:B-1---5:R-:W-:Y:S05]  /*62740*/  CALL.REL.NOINC `($_ZN7cutlass13device_kernelIN5flash19enable_sm80_to_sm89INS1_16FlashAttnBwdSm80INS1_25CollectiveMainloopBwdSm80ILi2ELi2EN4cute5tupleIJNS5_1CILi128EEES8_NS7_ILi64EEEEEENS_10bfloat16_tEfNS_4arch4Sm80ELb1ELb0ELb1ELb1ELb1ELb0ELb0ELb0ELi2ELi4ELi4ELi4ELb0EEENS1_24CollectiveEpilogueBwdGQAISA_fSD_Li256ELb1ELb1EEENS1_25SingleTileBwdLPTSchedulerILb1ELi128ELb1EEEEEEEEEvNT_6ParamsE$_ZN4cute3eso3ESOILb1ELb0EJNS_6LayoutINS_5tupleIJNS3_IJNS3_IJNS_1CILi8EEENS4_ILi1EEEEEES6_EEENS3_IJNS3_IJS6_S6_EEENS4_ILi2EEEEEEEEENS3_IJNS3_IJNS3_IJS6_NS4_ILi0EEEEEESD_EEENS3_IJNS3_IJSD_SD_EEENS4_ILi4096EEEEEEEEEEENS_10ViewEngineINS_8smem_ptrIPN7cutlass10bfloat16_tEEEEEEEC2ERKSK_RKSR_) ;  /* 0xfffa6f8000007944 */ /* 0x022fea0003c3ffff */
[----:B-1----:R1:W5:Y:S01]  /*62750*/  LDL.64 R2, [R1+0x1410] ;  /* 0x0014100001027983 */ /* 0x0023620000100a00 */
[----:B------:R-:W-:Y:S01]  /*62760*/  IMAD.MOV.U32 R6, RZ, RZ, R4 ;  /* 0x000000ffff067224 */ /* 0x000fe200078e0004 */
[----:B------:R-:W-:-:S02]  /*62770*/  MOV R9, R5 ;  /* 0x0000000500097202 */ /* 0x000fc40000000f00 */
[----:B------:R-:W-:Y:S02]  /*62780*/  MOV R8, 0x627a0 ;  /* 0x000627a000087802 */ /* 0x000fe40000000f00 */
[----:B-1---5:R-:W-:Y:S05]  /*62790*/  CALL.REL.NOINC `($_ZN7cutlass13device_kernelIN5flash19enable_sm80_to_sm89INS1_16FlashAttnBwdSm80INS1_25CollectiveMainloopBwdSm80ILi2ELi2EN4cute5tupleIJNS5_1CILi128EEES8_NS7_ILi64EEEEEENS_10bfloat16_tEfNS_4arch4Sm80ELb1ELb0ELb1ELb1ELb1ELb0ELb0ELb0ELi2ELi4ELi4ELi4ELb0EEENS1_24CollectiveEpilogueBwdGQAISA_fSD_Li256ELb1ELb1EEENS1_25SingleTileBwdLPTSchedulerILb1ELi128ELb1EEEEEEEEEvNT_6ParamsE$_ZN4cute3eso3ESOILb1ELb0EJNS_6LayoutINS_5tupleIJNS3_IJNS_1CILi8EEENS4_ILi1EEEEEENS4_ILi2EEEEEENS3_IJNS3_IJS6_NS4_ILi0EEEEEES5_EEEEENS_10ViewEngineIPN7cutlass10bfloat16_tEEEEEC2ERKSD_RKSI_) ;  /* 0xfffa810000007944 */ /* 0x022fea0003c3ffff */
[----:B------:R2:W5:Y:S01]  /*627a0*/  LDL.64 R14, [R1+0x1410] ;  /* 0x00141000010e7983 */ /* 0x0005620000100a00 */
[----:B------:R-:W-:Y:S02]  /*627b0*/  MOV R9, R67 ;  /* 0x0000004300097202 */ /* 0x000fe40000000f00 */
[----:B------:R-:W-:Y:S02]  /*627c0*/  MOV R8, 0x627e0 ;  /* 0x000627e000087802 */ /* 0x000fe40000000f00 */
[----:B-12--5:R-:W-:Y:S05]  /*627d0*/  CALL.REL.NOINC `($_ZN7cutlass13device_kernelIN5flash19enable_sm80_to_sm89INS1_16FlashAttnBwdSm80INS1_25CollectiveMainloopBwdSm80ILi2ELi2EN4cute5tupleIJNS5_1CILi128EEES8_NS7_ILi64EEEEEENS_10bfloat16_tEfNS_4arch4Sm80ELb1ELb0ELb1ELb1ELb1ELb0ELb0ELb0ELi2ELi4ELi4ELi4ELb0EEENS1_24CollectiveEpilogueBwdGQAISA_fSD_Li256ELb1ELb1EEENS1_25SingleTileBwdLPTSchedulerILb1ELi128ELb1EEEEEEEEEvNT_6ParamsE$_ZN4cute8smem_ptrIPN7cutlass10bfloat16_tEECI1NS_12iter_adaptorIS3_S4_EEES3_) ;  /* 0xfffa8fd000007944 */ /* 0x026fea0003c3ffff */
[----:B-1----:R1:W5:Y:S01]  /*627e0*/  LDL.64 R2, [R1+0x1410] ;  /* 0x0014100001027983 */ /* 0x0023620000100a00 */
[----:B------:R-:W-:-:S03]  /*627f0*/  MOV R6, 0x62810 ;  /* 0x0006281000067802 */ /* 0x000fc60000000f00 */
        /* <DEDUP_REMOVED lines=50> */
[----:B-1----:R-:W-:-:S03]  /*62b20*/  MOV R4, 0x62b40 ;  /* 0x00062b4000047802 */ /* 0x002fc60000000f00 */
[----:B--2--5:R-:W-:Y:S05]  /*62b30*/  CALL.REL.NOINC `($_ZN7cutlass13device_kernelIN5flash19enable_sm80_to_sm89INS1_16FlashAttnBwdSm80INS1_25CollectiveMainloopBwdSm80ILi2ELi2EN4cute5tupleIJNS5_1CILi128EEES8_NS7_ILi64EEEEEENS_10bfloat16_tEfNS_4arch4Sm80ELb1ELb0ELb1ELb1ELb1ELb0ELb0ELb0ELi2ELi4ELi4ELi4ELb0EEENS1_24CollectiveEpilogueBwdGQAISA_fSD_Li256ELb1ELb1EEENS1_25SingleTileBwdLPTSchedulerILb1ELi128ELb1EEEEEEEEEvNT_6ParamsE$_ZN4cute3eso3ESOILb1ELb0EJNS_6LayoutINS_5tupleIJNS3_IJNS_1CILi4EEENS4_ILi1EEEEEEEEENS3_IJNS3_IJS6_NS4_ILi0EEEEEEEEEEENS_10ViewEngineIPjEEEEC2ERKSC_RKSF_) ;  /* 0xfffa774000007944 */ /* 0x024fea0003c3ffff */
[----:B------:R2:W5:Y:S01]  /*62b40*/  LDL.64 R8, [R1+0x1410] ;  /* 0x0014100001087983 */ /* 0x0005620000100a00 */
[----:B------:R-:W-:-:S02]  /*62b50*/  MOV R4, R6 ;  /* 0x0000000600047202 */ /* 0x000fc40000000f00 */
[----:B-1----:R-:W-:Y:S02]  /*62b60*/  MOV R2, 0x62b80 ;  /* 0x00062b8000027802 */ /* 0x002fe40000000f00 */
[----:B--2--5:R-:W-:Y:S05]  /*62b70*/  CALL.REL.NOINC `($_ZN7cutlass13device_kernelIN5flash19enable_sm80_to_sm89INS1_16FlashAttnBwdSm80INS1_25CollectiveMainloopBwdSm80ILi2ELi2EN4cute5tupleIJNS5_1CILi128EEES8_NS7_ILi64EEEEEENS_10bfloat16_tEfNS_4arch4Sm80ELb1ELb0ELb1ELb1ELb1ELb0ELb0ELb0ELi2ELi4ELi4ELi4ELb0EEENS1_24CollectiveEpilogueBwdGQAISA_fSD_Li256ELb1ELb1EEENS1_25SingleTileBwdLPTSchedulerILb1ELi128ELb1EEEEEEEEEvNT_6ParamsE$_ZN73_INTERNAL_24fd9406_37_flash_bwd_hdim64_bf16_softcap_sm80_cu_3fbc093a_291824__cvta_generic_to_sharedEPKv) ;  /* 0xfffa8d8000007944 */ /* 0x024fea0003c3ffff */
        /* <DEDUP_REMOVED lines=59> */
[----:B------:R-:W1:Y:S04]  /*62f30*/  LDSM.16.M88.4 R4, [R4] ;  /* 0x000000000404783b */ /* 0x000e680000000200 */
[----:B-1----:R1:W-:Y:S04]  /*62f40*/  ST.E [R8.64], R4 ;  /* 0x0000000408007985 */ /* 0x0023e8000c101904 */
[----:B------:R1:W-:Y:S04]  /*62f50*/  ST.E [R8.64+0x4], R5 ;  /* 0x0000040508007985 */ /* 0x0003e8000c101904 */
[----:B------:R1:W-:Y:S04]  /*62f60*/  ST.E [R8.64+0x8], R6 ;  /* 0x0000080608007985 */ /* 0x0003e8000c101904 */
[----:B------:R1:W-:Y:S04]  /*62f70*/  ST.E [R8.64+0xc], R7 ;  /* 0x00000c0708007985 */ /* 0x0003e8000c101904 */
[----:B------:R1:W5:Y:S01]  /*62f80*/  LD.E R3, [R74.64] ;  /* 0x000000044a037980 */ /* 0x000362000c101900 */
[----:B------:R-:W-:-:S03]  /*62f90*/  MOV R10, 0x62fb0 ;  /* 0x00062fb0000a7802 */ /* 0x000fc60000000f00 */
[----:B-1---5:R-:W-:Y:S05]  /*62fa0*/  CALL.REL.NOINC `($_ZN7cutlass13device_kernelIN5flash19enable_sm80_to_sm89INS1_16FlashAttnBwdSm80INS1_25CollectiveMainloopBwdSm80ILi2ELi2EN4cute5tupleIJNS5_1CILi128EEES8_NS7_ILi64EEEEEENS_10bfloat16_tEfNS_4arch4Sm80ELb1ELb0ELb1ELb1ELb1ELb0ELb0ELb0ELi2ELi4ELi4ELi4ELb0EEENS1_24CollectiveEpilogueBwdGQAISA_fSD_Li256ELb1ELb1EEENS1_25SingleTileBwdLPTSchedulerILb1ELi128ELb1EEEEEEEEEvNT_6ParamsE$_ZZN4cute5sliceINS_5tupleIJNS_10UnderscoreES2_NS_1CILi0EEEEEENS1_IJNS1_IJNS3_ILi1EEES4_EEEiNS3_ILi1024EEEEEEEEDaRKT_RKT0_ENKUlRKT_RKT0_E_clIS2_iEEDaSI_SL_) ;  /* 0xfffaa07000007944 */ /* 0x022fea0003c3ffff */
[----:B------:R-:W-:Y:S02]  /*62fb0*/  MOV R4, 0x62fd0 ;  /* 0x00062fd000047802 */ /* 0x000fe40000000f00 */
[----:B-1---5:R-:W-:Y:S05]  /*62fc0*/  CALL.REL.NOINC `($_ZN7cutlass13device_kernelIN5flash19enable_sm80_to_sm89INS1_16FlashAttnBwdSm80INS1_25CollectiveMainloopBwdSm80ILi2ELi2EN4cute5tupleIJNS5_1CILi128EEES8_NS7_ILi64EEEEEENS_10bfloat16_tEfNS_4arch4Sm80ELb1ELb0ELb1ELb1ELb1ELb0ELb0ELb0ELi2ELi4ELi4ELi4ELb0EEENS1_24CollectiveEpilogueBwdGQAISA_fSD_Li256ELb1ELb1EEENS1_25SingleTileBwdLPTSchedulerILb1ELi128ELb1EEEEEEEEEvNT_6ParamsE$_ZZN4cute12filter_tupleINS_5tupleIJNS_10UnderscoreES2_NS_1CILi0EEEEEENS1_IJNS1_IJNS3_ILi1EEES4_EEEiNS3_ILi1024EEEEEEZNS_5sliceIS5_S9_EEDaRKT_RKT0_EUlRKT_RKT0_E_EEDaSD_SG_OT1_ENKUlDpSJ_E_clIJNS1_IJS7_EEENS1_IJiEEENS1_IJEEEEEEDaSQ_) ;  /* 0xfffa8c8000007944 */ /* 0x022fea0003c3ffff */
[----:B------:R-:W-:Y:S02]  /*62fd0*/  MOV R6, 0x62ff0 ;  /* 0x00062ff000067802 */ /* 0x000fe40000000f00 */
[----:B-1---5:R-:W-:Y:S05]  /*62fe0*/  CALL.REL.NOINC `($_ZN7cutlass13device_kernelIN5flash19enable_sm80_to_sm89INS1_16FlashAttnBwdSm80INS1_25CollectiveMainloopBwdSm80ILi2ELi2EN4cute5tupleIJNS5_1CILi128EEES8_NS7_ILi64EEEEEENS_10bfloat16_tEfNS_4arch4Sm80ELb1ELb0ELb1ELb1ELb1ELb0ELb0ELb0ELi2ELi4ELi4ELi4ELb0EEENS1_24CollectiveEpilogueBwdGQAISA_fSD_Li256ELb1ELb1EEENS1_25SingleTileBwdLPTSchedulerILb1ELi128ELb1EEEEEEEEEvNT_6ParamsE$_ZN4cute5tupleIJNS0_IJNS0_IJNS_1CILi8EEENS1_ILi1EEEEEENS1_ILi2EEEEEENS0_IJNS0_IJS3_NS1_ILi0EEEEEEiEEEEEC2ERKS6_RKS9_) ;  /* 0xfffa7ff000007944 */ /* 0x022fea0003c3ffff */
[----:B-1----:R1:W5:Y:S01]  /*62ff0*/  LDL R3, [R1+0x1410] ;  /* 0x0014100001037983 */ /* 0x0023620000100800 */
[----:B------:R-:W-:-:S03]  /*63000*/  MOV R6, 0x63020 ;  /* 0x0006302000067802 */ /* 0x000fc60000000f00 */
[----:B-1---5:R-:W-:Y:S05]  /*63010*/  CALL.REL.NOINC `($_ZN7cutlass13device_kernelIN5flash19enable_sm80_to_sm89INS1_16FlashAttnBwdSm80INS1_25CollectiveMainloopBwdSm80ILi2ELi2EN4cute5tupleIJNS5_1CILi128EEES8_NS7_ILi64EEEEEENS_10bfloat16_tEfNS_4arch4Sm80ELb1ELb0ELb1ELb1ELb1ELb0ELb0ELb0ELi2ELi4ELi4ELi4ELb0EEENS1_24CollectiveEpilogueBwdGQAISA_fSD_Li256ELb1ELb1EEENS1_25SingleTileBwdLPTSchedulerILb1ELi128ELb1EEEEEEEEEvNT_6ParamsE$_ZN4cute3eso3ESOILb0ELb1EJNS_6LayoutINS_5tupleIJNS3_IJNS_1CILi8EEENS4_ILi1EEEEEENS4_ILi2EEEEEENS3_IJNS3_IJS6_NS4_ILi0EEEEEEiEEEEESA_EEC2ERKSD_RKSA_) ;  /* 0xfffa48c000007944 */ /* 0x022fea0003c3ffff */
[----:B------:R2:W5:Y:S04]  /*63020*/  LDL R4, [R1+0x1410] ;  /* 0x0014100001047983 */ /* 0x0005680000100800 */
[----:B-1----:R2:W5:Y:S01]  /*63030*/  LD.E.64 R2, [R74.64+0x8] ;  /* 0x000008044a027980 */ /* 0x002562000c101b00 */
[----:B------:R-:W-:-:S02]  /*63040*/  MOV R9, R67 ;  /* 0x0000004300097202 */ /* 0x000fc40000000f00 */
[----:B------:R-:W-:Y:S02]  /*63050*/  MOV R8, 0x63070 ;  /* 0x0006307000087802 */ /* 0x000fe40000000f00 */
[----:B--2--5:R-:W-:Y:S05]  /*63060*/  CALL.REL.NOINC `($_ZN7cutlass13device_kernelIN5flash19enable_sm80_to_sm89INS1_16FlashAttnBwdSm80INS1_25CollectiveMainloopBwdSm80ILi2ELi2EN4cute5tupleIJNS5_1CILi128EEES8_NS7_ILi64EEEEEENS_10bfloat16_tEfNS_4arch4Sm80ELb1ELb0ELb1ELb1ELb1ELb0ELb0ELb0ELi2ELi4ELi4ELi4ELb0EEENS1_24CollectiveEpilogueBwdGQAISA_fSD_Li256ELb1ELb1EEENS1_25SingleTileBwdLPTSchedulerILb1ELi128ELb1EEEEEEEEEvNT_6ParamsE$_ZN4cute8smem_ptrIPN7cutlass10bfloat16_tEECI1NS_12iter_adaptorIS3_S4_EEES3_) ;  /* 0xfffa874000007944 */ /* 0x024fea0003c3ffff */
[----:B-1----:R-:W2:Y:S01]  /*63070*/  LDL.64 R2, [R1+0x1410] ;  /* 0x0014100001027983 */ /* 0x002ea20000100a00 */
[----:B------:R-:W-:Y:S02]  /*63080*/  MOV R6, R4 ;  /* 0x0000000400067202 */ /* 0x000fe40000000f00 */
[----:B------:R-:W-:Y:S01]  /*63090*/  MOV R4, 0x630c0 ;  /* 0x000630c000047802 */ /* 0x000fe20000000f00 */
[----:B--2---:R1:W-:Y:S04]  /*630a0*/  STL.64 [R1+0x1448], R2 ;  /* 0x0014480201007387 */ /* 0x0043e80000100a00 */
[----:B-1----:R-:W-:Y:S05]  /*630b0*/  CALL.REL.NOINC `($_ZN7cutlass13device_kernelIN5flash19enable_sm80_to_sm89INS1_16FlashAttnBwdSm80INS1_25CollectiveMainloopBwdSm80ILi2ELi2EN4cute5tupleIJNS5_1CILi128EEES8_NS7_ILi64EEEEEENS_10bfloat16_tEfNS_4arch4Sm80ELb1ELb0ELb1ELb1ELb1ELb0ELb0ELb0ELi2ELi4ELi4ELi4ELb0EEENS1_24CollectiveEpilogueBwdGQAISA_fSD_Li256ELb1ELb1EEENS1_25SingleTileBwdLPTSchedulerILb1ELi128ELb1EEEEEEEEEvNT_6ParamsE$_ZN4cute3eso3ESOILb0ELb0EJNS_6LayoutINS_5tupleIJNS3_IJNS_1CILi8EEENS4_ILi1EEEEEENS4_ILi2EEEEEENS3_IJNS3_IJS6_NS4_ILi0EEEEEEiEEEEENS_10ViewEngineINS_8smem_ptrIPN7cutlass10bfloat16_tEEEEEEEC2ERKSD_RKSK_) ;  /* 0xfffa3be000007944 */ /* 0x002fea0003c3ffff */
[----:B-1----:R1:W5:Y:S04]  /*630c0*/  LDL R8, [R1+0x1410] ;  /* 0x0014100001087983 */ /* 0x0023680000100800 */
[----:B------:R1:W5:Y:S01]  /*630d0*/  LDL.64 R12, [R1+0x1418] ;  /* 0x00141800010c7983 */ /* 0x0003620000100a00 */
[----:B------:R-:W-:Y:S01]  /*630e0*/  IMAD.MOV.U32 R10, RZ, RZ, R70 ;  /* 0x000000ffff0a7224 */ /* 0x000fe200078e0046 */
[----:B------:R-:W-:-:S02]  /*630f0*/  MOV R11, R71 ;  /* 0x00000047000b7202 */ /* 0x000fc40000000f00 */
[----:B------:R-:W-:Y:S02]  /*63100*/  MOV R6, 0x63120 ;  /* 0x0006312000067802 */ /* 0x000fe40000000f00 */
[----:B-1---5:R-:W-:Y:S05]  /*63110*/  CALL.REL.NOINC `($_ZN7cutlass13device_kernelIN5flash19enable_sm80_to_sm89INS1_16FlashAttnBwdSm80INS1_25CollectiveMainloopBwdSm80ILi2ELi2EN4cute5tupleIJNS5_1CILi128EEES8_NS7_ILi64EEEEEENS_10bfloat16_tEfNS_4arch4Sm80ELb1ELb0ELb1ELb1ELb1ELb0ELb0ELb0ELi2ELi4ELi4ELi4ELb0EEENS1_24CollectiveEpilogueBwdGQAISA_fSD_Li256ELb1ELb1EEENS1_25SingleTileBwdLPTSchedulerILb1ELi128ELb1EEEEEEEEEvNT_6ParamsE$_ZN4cute3eso3ESOILb1ELb0EJNS_6LayoutINS_5tupleIJNS3_IJNS3_IJNS_1CILi4EEENS4_ILi2EEEEEENS4_ILi1EEEEEES6_EEENS3_IJNS3_IJNS3_IJS8_NS4_ILi32EEEEEENS4_ILi0EEEEEENS4_ILi64EEEEEEEENS_10ViewEngineIPN7cutlass10bfloat16_tEEEEEC2ERKSH_RKSM_) ;  /* 0xfffa648000007944 */ /* 0x022fea0003c3ffff */
[----:B------:R2:W5:Y:S01]  /*63120*/  LDL.64 R4, [R1+0x1410] ;  /* 0x0014100001047983 */ /* 0x0005620000100a00 */
[----:B------:R-:W-:Y:S02]  /*63130*/  MOV R3, R8 ;  /* 0x0000000800037202 */ /* 0x000fe40000000f00 */
[----:B------:R-:W-:Y:S02]  /*63140*/  MOV R6, 0x63160 ;  /* 0x0006316000067802 */ /* 0x000fe40000000f00 */
[----:B-12--5:R-:W-:Y:S05]  /*63150*/  CALL.REL.NOINC `($_ZN7cutlass13device_kernelIN5flash19enable_sm80_to_sm89INS1_16FlashAttnBwdSm80INS1_25CollectiveMainloopBwdSm80ILi2ELi2EN4cute5tupleIJNS5_1CILi128EEES8_NS7_ILi64EEEEEENS_10bfloat16_tEfNS_4arch4Sm80ELb1ELb0ELb1ELb1ELb1ELb0ELb0ELb0ELi2ELi4ELi4ELi4ELb0EEENS1_24CollectiveEpilogueBwdGQAISA_fSD_Li256ELb1ELb1EEENS1_25SingleTileBwdLPTSchedulerILb1ELi128ELb1EEEEEEEEEvNT_6ParamsE$_ZZN4cute4takeILi1ELi2ENS_5tupleIJNS1_IJNS_1CILi1EEENS2_ILi0EEEEEEiEEEEEDaRKT1_ENKUlDpRKT_E_clIJiEEEDaSD_) ;  /* 0xfffa9c2000007944 */ /* 0x026fea0003c3ffff */
[----:B------:R-:W-:Y:S02]  /*63160*/  MOV R6, 0x63180 ;  /* 0x0006318000067802 */ /* 0x000fe40000000f00 */
[----:B-1---5:R-:W-:Y:S05]  /*63170*/  CALL.REL.NOINC `($_ZN7cutlass13device_kernelIN5flash19enable_sm80_to_sm89INS1_16FlashAttnBwdSm80INS1_25CollectiveMainloopBwdSm80ILi2ELi2EN4cute5tupleIJNS5_1CILi128EEES8_NS7_ILi64EEEEEENS_10bfloat16_tEfNS_4arch4Sm80ELb1ELb0ELb1ELb1ELb1ELb0ELb0ELb0ELi2ELi4ELi4ELi4ELb0EEENS1_24CollectiveEpilogueBwdGQAISA_fSD_Li256ELb1ELb1EEENS1_25SingleTileBwdLPTSchedulerILb1ELi128ELb1EEEEEEEEEvNT_6ParamsE$_ZN4cute3eso3ESOILb1ELb0EJNS_5tupleIJNS_1CILi1EEENS3_ILi0EEEEEENS2_IJiEEEEEC2ERKS6_RKS7_) ;  /* 0xfffa5d2000007944 */ /* 0x022fea0003c3ffff */
[----:B-1----:R1:W5:Y:S01]  /*63180*/  LDL R3, [R1+0x1410] ;  /* 0x0014100001037983 */ /* 0x0023620000100800 */
[----:B------:R-:W-:-:S03]  /*63190*/  MOV R6, 0x631b0 ;  /* 0x000631b000067802 */ /* 0x000fc60000000f00 */
[----:B-1---5:R-:W-:Y:S05]  /*631a0*/  CALL.REL.NOINC `($_ZN7cutlass13device_kernelIN5flash19enable_sm80_to_sm89INS1_16FlashAttnBwdSm80INS1_25CollectiveMainloopBwdSm80ILi2ELi2EN4cute5tupleIJNS5_1CILi128EEES8_NS7_ILi64EEEEEENS_10bfloat16_tEfNS_4arch4Sm80ELb1ELb0ELb1ELb1ELb1ELb0ELb0ELb0ELi2ELi4ELi4ELi4ELb0EEENS1_24CollectiveEpilogueBwdGQAISA_fSD_Li256ELb1ELb1EEENS1_25SingleTileBwdLPTSchedulerILb1ELi128ELb1EEEEEEEEEvNT_6ParamsE$_ZN4cute5tupleIJNS0_IJNS0_IJNS_1CILi8EEENS1_ILi1EEEEEENS0_IJNS1_ILi2EEEEEEEEENS0_IJNS0_IJS3_NS1_ILi0EEEEEENS0_IJiEEEEEEEEC2ERKS7_RKSB_) ;  /* 0xfffa7df000007944 */ /* 0x022fea0003c3ffff */
[----:B------:R2:W5:Y:S01]  /*631b0*/  LDL R8, [R1+0x1410] ;  /* 0x0014100001087983 */ /* 0x0005620000100800 */
[----:B------:R-:W-:-:S03]  /*631c0*/  MOV R6, 0x631f0 ;  /* 0x000631f000067802 */ /* 0x000fc60000000f00 */
[----:B------:R2:W-:Y:S04]  /*631d0*/  STL.64 [R1+0x1448], R12 ;  /* 0x0014480c01007387 */ /* 0x0005e80000100a00 */
[----:B-12--5:R-:W-:Y:S05]  /*631e0*/  CALL.REL.NOINC `($_ZN7cutlass13device_kernelIN5flash19enable_sm80_to_sm89INS1_16FlashAttnBwdSm80INS1_25CollectiveMainloopBwdSm80ILi2ELi2EN4cute5tupleIJNS5_1CILi128EEES8_NS7_ILi64EEEEEENS_10bfloat16_tEfNS_4arch4Sm80ELb1ELb0ELb1ELb1ELb1ELb0ELb0ELb0ELi2ELi4ELi4ELi4ELb0EEENS1_24CollectiveEpilogueBwdGQAISA_fSD_Li256ELb1ELb1EEENS1_25SingleTileBwdLPTSchedulerILb1ELi128ELb1EEEEEEEEEvNT_6ParamsE$_ZN4cute3eso3ESOILb0ELb0EJNS_6LayoutINS_5tupleIJNS3_IJNS_1CILi8EEENS4_ILi1EEEEEENS3_IJNS4_ILi2EEEEEEEEENS3_IJNS3_IJS6_NS4_ILi0EEEEEENS3_IJiEEEEEEEENS_10ViewEngineINS_8smem_ptrIPN7cutlass10bfloat16_tEEEEEEEC2ERKSF_RKSM_) ;  /* 0xfffa3a4000007944 */ /* 0x026fea0003c3ffff */
[----:B-1----:R1:W5:Y:S04]  /*631f0*/  LDL R8, [R1+0x1410] ;  /* 0x0014100001087983 */ /* 0x0023680000100800 */
[----:B------:R1:W5:Y:S01]  /*63200*/  LDL.64 R14, [R1+0x1418] ;  /* 0x00141800010e7983 */ /* 0x0003620000100a00 */
[----:B------:R-:W-:-:S03]  /*63210*/  MOV R6, 0x63230 ;  /* 0x0006323000067802 */ /* 0x000fc60000000f00 */
[----:B-1---5:R-:W-:Y:S05]  /*63220*/  CALL.REL.NOINC `($_ZN7cutlass13device_kernelIN5flash19enable_sm80_to_sm89INS1_16FlashAttnBwdSm80INS1_25CollectiveMainloopBwdSm80ILi2ELi2EN4cute5tupleIJNS5_1CILi128EEES8_NS7_ILi64EEEEEENS_10bfloat16_tEfNS_4arch4Sm80ELb1ELb0ELb1ELb1ELb1ELb0ELb0ELb0ELi2ELi4ELi4ELi4ELb0EEENS1_24CollectiveEpilogueBwdGQAISA_fSD_Li256ELb1ELb1EEENS1_25SingleTileBwdLPTSchedulerILb1ELi128ELb1EEEEEEEEEvNT_6ParamsE$_ZN4cute3eso3ESOILb1ELb0EJNS_6LayoutINS_5tupleIJNS3_IJNS3_IJNS_1CILi4EEENS4_ILi2EEEEEENS4_ILi1EEEEEENS3_IJS6_EEEEEENS3_IJNS3_IJNS3_IJS8_NS4_ILi32EEEEEENS4_ILi0EEEEEENS3_IJNS4_ILi64EEEEEEEEEEENS_10ViewEngineIPN7cutlass10bfloat16_tEEEEEC2ERKSJ_RKSO_) ;  /* 0xfffa633000007944 */ /* 0x022fea0003c3ffff */
[----:B-1----:R1:W5:Y:S01]  /*63230*/  LDL.64 R2, [R1+0x1410] ;  /* 0x0014100001027983 */ /* 0x0023620000100a00 */
[----:B------:R-:W-:-:S03]  /*63240*/  MOV R6, 0x63260 ;  /* 0x0006326000067802 */ /* 0x000fc60000000f00 */
[----:B-1---5:R-:W-:Y:S05]  /*63250*/  CALL.REL.NOINC `($_ZN7cutlass13device_kernelIN5flash19enable_sm80_to_sm89INS1_16FlashAttnBwdSm80INS1_25CollectiveMainloopBwdSm80ILi2ELi2EN4cute5tupleIJNS5_1CILi128EEES8_NS7_ILi64EEEEEENS_10bfloat16_tEfNS_4arch4Sm80ELb1ELb0ELb1ELb1ELb1ELb0ELb0ELb0ELi2ELi4ELi4ELi4ELb0EEENS1_24CollectiveEpilogueBwdGQAISA_fSD_Li256ELb1ELb1EEENS1_25SingleTileBwdLPTSchedulerILb1ELi128ELb1EEEEEEEEEvNT_6ParamsE$_ZN4cute3eso3ESOILb1ELb0EJNS_6LayoutINS_5tupleIJNS3_IJNS3_IJNS3_IJNS_1CILi4EEENS4_ILi2EEEEEENS4_ILi1EEEEEES8_EEENS3_IJNS3_IJNS3_IJS8_S8_EEES8_EEES6_EEEEEENS3_IJNS3_IJNS3_IJNS3_IJS8_NS4_ILi32EEEEEENS4_ILi0EEEEEESH_EEENS3_IJNS3_IJNS3_IJSH_SH_EEESH_EEENS4_ILi64EEEEEEEEEEENS_10ViewEngineIPN7cutlass10bfloat16_tEEEEEC2ERKSP_RKSU_) ;  /* 0xfffa61f000007944 */ /* 0x022fea0003c3ffff */
[----:B------:R2:W5:Y:S01]  /*63260*/  LDL.64 R10, [R1+0x1410] ;  /* 0x00141000010a7983 */ /* 0x0005620000100a00 */
[----:B-1----:R-:W-:Y:S02]  /*63270*/  MOV R3, R8 ;  /* 0x0000000800037202 */ /* 0x002fe40000000f00 */
[----:B------:R-:W-:Y:S02]  /*63280*/  MOV R4, 0x632a0 ;  /* 0x000632a000047802 */ /* 0x000fe40000000f00 */
[----:B--2--5:R-:W-:Y:S05]  /*63290*/  CALL.REL.NOINC `($_ZN7cutlass13device_kernelIN5flash19enable_sm80_to_sm89INS1_16FlashAttnBwdSm80INS1_25CollectiveMainloopBwdSm80ILi2ELi2EN4cute5tupleIJNS5_1CILi128EEES8_NS7_ILi64EEEEEENS_10bfloat16_tEfNS_4arch4Sm80ELb1ELb0ELb1ELb1ELb1ELb0ELb0ELb0ELi2ELi4ELi4ELi4ELb0EEENS1_24CollectiveEpilogueBwdGQAISA_fSD_Li256ELb1ELb1EEENS1_25SingleTileBwdLPTSchedulerILb1ELi128ELb1EEEEEEEEEvNT_6ParamsE$_ZN4cute5tupleIJNS0_IJNS_1CILi2EEEEEENS0_IJiEEEEEC2ERKS3_RKS4_) ;  /* 0xfffa7f8000007944 */ /* 0x024fea0003c3ffff */
[----:B------:R-:W2:Y:S01]  /*632a0*/  LDL R4, [R1+0x1410] ;  /* 0x0014100001047983 */ /* 0x000ea20000100800 */
[----:B-1----:R-:W-:-:S02]  /*632b0*/  MOV R2, R59 ;  /* 0x0000003b00027202 */ /* 0x002fc40000000f00 */
[----:B------:R-:W-:Y:S01]  /*632c0*/  MOV R12, 0x632f0 ;  /* 0x000632f0000c7802 */ /* 0x000fe20000000f00 */
[----:B--2---:R1:W-:Y:S04]  /*632d0*/  STL [R1+0x1448], R4 ;  /* 0x0014480401007387 */ /* 0x0043e80000100800 */
[----:B-1----:R-:W-:Y:S05]  /*632e0*/  CALL.REL.NOINC `($_ZN7cutlass13device_kernelIN5flash19enable_sm80_to_sm89INS1_16FlashAttnBwdSm80INS1_25CollectiveMainloopBwdSm80ILi2ELi2EN4cute5tupleIJNS5_1CILi128EEES8_NS7_ILi64EEEEEENS_10bfloat16_tEfNS_4arch4Sm80ELb1ELb0ELb1ELb1ELb1ELb0ELb0ELb0ELi2ELi4ELi4ELi4ELb0EEENS1_24CollectiveEpilogueBwdGQAISA_fSD_Li256ELb1ELb1EEENS1_25SingleTileBwdLPTSchedulerILb1ELi128ELb1EEEEEEEEEvNT_6ParamsE$_ZZN4cute14logical_divideINS_5tupleIJNS1_IJNS_1CILi8EEENS2_ILi1EEEEEENS1_IJNS2_ILi2EEEEEEEEENS1_IJNS1_IJS4_NS2_ILi0EEEEEENS1_IJiEEEEEENS1_IJS5_NS_6LayoutIS4_S9_EEEEEEEDaRKNSD_IT_T0_EERKT1_ENKUlRKT_RKT0_E_clINSD_IS7_SB_EESE_EEDaSQ_ST_) ;  /* 0xfffa95c000007944 */ /* 0x002fea0003c3ffff */
[----:B------:R-:W-:Y:S02]  /*632f0*/  MOV R4, 0x63310 ;  /* 0x0006331000047802 */ /* 0x000fe40000000f00 */
[----:B-1---5:R-:W-:Y:S05]  /*63300*/  CALL.REL.NOINC `($_ZN7cutlass13device_kernelIN5flash19enable_sm80_to_sm89INS1_16FlashAttnBwdSm80INS1_25CollectiveMainloopBwdSm80ILi2ELi2EN4cute5tupleIJNS5_1CILi128EEES8_NS7_ILi64EEEEEENS_10bfloat16_tEfNS_4arch4Sm80ELb1ELb0ELb1ELb1ELb1ELb0ELb0ELb0ELi2ELi4ELi4ELi4ELb0EEENS1_24CollectiveEpilogueBwdGQAISA_fSD_Li256ELb1ELb1EEENS1_25SingleTileBwdLPTSchedulerILb1ELi128ELb1EEEEEEEEEvNT_6ParamsE$_ZN4cute3eso3ESOILb1ELb0EJNS_5tupleIJNS2_IJNS_1CILi1EEENS3_ILi0EEEEEENS2_IJS5_S5_EEEEEENS2_IJS5_iEEEEEC2ERKS8_RKS9_) ;  /* 0xfffa56c000007944 */ /* 0x022fea0003c3ffff */
[----:B-1----:R1:W5:Y:S01]  /*63310*/  LDL R3, [R1+0x1410] ;  /* 0x0014100001037983 */ /* 0x0023620000100800 */
[----:B------:R-:W-:-:S03]  /*63320*/  MOV R4, 0x63340 ;  /* 0x0006334000047802 */ /* 0x000fc60000000f00 */
[----:B-1---5:R-:W-:Y:S05]  /*63330*/  CALL.REL.NOINC `($_ZN7cutlass13device_kernelIN5flash19enable_sm80_to_sm89INS1_16FlashAttnBwdSm80INS1_25CollectiveMainloopBwdSm80ILi2ELi2EN4cute5tupleIJNS5_1CILi128EEES8_NS7_ILi64EEEEEENS_10bfloat16_tEfNS_4arch4Sm80ELb1ELb0ELb1ELb1ELb1ELb0ELb0ELb0ELi2ELi4ELi4ELi4ELb0EEENS1_24CollectiveEpilogueBwdGQAISA_fSD_Li256ELb1ELb1EEENS1_25SingleTileBwdLPTSchedulerILb1ELi128ELb1EEEEEEEEEvNT_6ParamsE$_ZN4cute5tupleIJNS0_IJNS0_IJNS0_IJNS_1CILi8EEENS1_ILi1EEEEEENS0_IJS3_S3_EEEEEENS0_IJS3_NS1_ILi2EEEEEEEEENS0_IJNS0_IJNS0_IJS3_NS1_ILi0EEEEEENS0_IJSA_SA_EEEEEENS0_IJSA_iEEEEEEEEC2ERKS9_RKSF_) ;  /* 0xfffa7a3000007944 */ /* 0x022fea0003c3ffff */
[----:B-1----:R1:W5:Y:S01]  /*63340*/  LDL R3, [R1+0x1410] ;  /* 0x0014100001037983 */ /* 0x0023620000100800 */
[----:B------:R-:W-:-:S03]  /*63350*/  MOV R4, 0x63370 ;  /* 0x0006337000047802 */ /* 0x000fc60000000f00 */
[----:B-1---5:R-:W-:Y:S05]  /*63360*/  CALL.REL.NOINC `($_ZN7cutlass13device_kernelIN5flash19enable_sm80_to_sm89INS1_16FlashAttnBwdSm80INS1_25CollectiveMainloopBwdSm80ILi2ELi2EN4cute5tupleIJNS5_1CILi128EEES8_NS7_ILi64EEEEEENS_10bfloat16_tEfNS_4arch4Sm80ELb1ELb0ELb1ELb1ELb1ELb0ELb0ELb0ELi2ELi4ELi4ELi4ELb0EEENS1_24CollectiveEpilogueBwdGQAISA_fSD_Li256ELb1ELb1EEENS1_25SingleTileBwdLPTSchedulerILb1ELi128ELb1EEEEEEEEEvNT_6ParamsE$_ZN4cute3eso3ESOILb1ELb0EJNS_5tupleIJNS2_IJNS_1CILi1EEENS3_ILi0EEEEEENS2_IJS5_S5_EEEEEENS2_IJS5_iEEEEEC2ERKS8_RKS9_) ;  /* 0xfffa566000007944 */ /* 0x022fea0003c3ffff */
[----:B-1----:R1:W5:Y:S01]  /*63370*/  LDL R3, [R1+0x1410] ;  /* 0x0014100001037983 */ /* 0x0023620000100800 */
[----:B------:R-:W-:-:S03]  /*63380*/  MOV R4, 0x633a0 ;  /* 0x000633a000047802 */ /* 0x000fc60000000f00 */
[----:B-1---5:R-:W-:Y:S05]  /*63390*/  CALL.REL.NOINC `($_ZN7cutlass13device_kernelIN5flash19enable_sm80_to_sm89INS1_16FlashAttnBwdSm80INS1_25CollectiveMainloopBwdSm80ILi2ELi2EN4cute5tupleIJNS5_1CILi128EEES8_NS7_ILi64EEEEEENS_10bfloat16_tEfNS_4arch4Sm80ELb1ELb0ELb1ELb1ELb1ELb0ELb0ELb0ELi2ELi4ELi4ELi4ELb0EEENS1_24CollectiveEpilogueBwdGQAISA_fSD_Li256ELb1ELb1EEENS1_25SingleTileBwdLPTSchedulerILb1ELi128ELb1EEEEEEEEEvNT_6ParamsE$_ZN4cute3eso3ESOILb1ELb0EJNS_5tupleIJNS_1CILi0EEES4_EEEiEEC2ERKS5_RKi) ;  /* 0xfffa5a2000007944 */ /* 0x022fea0003c3ffff */
[----:B-1----:R1:W5:Y:S01]  /*633a0*/  LDL R3, [R1+0x1410] ;  /* 0x0014100001037983 */ /* 0x0023620000100800 */
[----:B------:R-:W-:-:S03]  /*633b0*/  MOV R4, 0x633d0 ;  /* 0x000633d000047802 */ /* 0x000fc60000000f00 */
[----:B-1---5:R-:W-:Y:S05]  /*633c0*/  CALL.REL.NOINC `($_ZN7cutlass13device_kernelIN5flash19enable_sm80_to_sm89INS1_16FlashAttnBwdSm80INS1_25CollectiveMainloopBwdSm80ILi2ELi2EN4cute5tupleIJNS5_1CILi128EEES8_NS7_ILi64EEEEEENS_10bfloat16_tEfNS_4arch4Sm80ELb1ELb0ELb1ELb1ELb1ELb0ELb0ELb0ELi2ELi4ELi4ELi4ELb0EEENS1_24CollectiveEpilogueBwdGQAISA_fSD_Li256ELb1ELb1EEENS1_25SingleTileBwdLPTSchedulerILb1ELi128ELb1EEEEEEEEEvNT_6ParamsE$_ZN4cute3eso3ESOILb1ELb0EJNS_5tupleIJNS2_IJNS_1CILi1EEENS3_ILi0EEEEEES5_EEENS2_IJNS2_IJS5_S5_EEEiEEEEEC2ERKS7_RKS9_) ;  /* 0xfffa564000007944 */ /* 0x022fea0003c3ffff */
[----:B-1----:R1:W5:Y:S01]  /*633d0*/  LDL R3, [R1+0x1410] ;  /* 0x0014100001037983 */ /* 0x0023620000100800 */
[----:B------:R-:W-:-:S03]  /*633e0*/  MOV R4, 0x63400 ;  /* 0x0006340000047802 */ /* 0x000fc60000000f00 */
[----:B-1---5:R-:W-:Y:S05]  /*633f0*/  CALL.REL.NOINC `($_ZN7cutlass13device_kernelIN5flash19enable_sm80_to_sm89INS1_16FlashAttnBwdSm80INS1_25CollectiveMainloopBwdSm80ILi2ELi2EN4cute5tupleIJNS5_1CILi128EEES8_NS7_ILi64EEEEEENS_10bfloat16_tEfNS_4arch4Sm80ELb1ELb0ELb1ELb1ELb1ELb0ELb0ELb0ELi2ELi4ELi4ELi4ELb0EEENS1_24CollectiveEpilogueBwdGQAISA_fSD_Li256ELb1ELb1EEENS1_25SingleTileBwdLPTSchedulerILb1ELi128ELb1EEEEEEEEEvNT_6ParamsE$_ZN4cute5tupleIJNS0_IJNS0_IJNS0_IJNS_1CILi8EEENS1_ILi1EEEEEES3_EEENS0_IJNS0_IJS3_S3_EEENS1_ILi2EEEEEEEEENS0_IJNS0_IJNS0_IJS3_NS1_ILi0EEEEEESA_EEENS0_IJNS0_IJSA_SA_EEEiEEEEEEEEC2ERKS9_RKSF_) ;  /* 0xfffa79b000007944 */ /* 0x022fea0003c3ffff */
[----:B------:R2:W5:Y:S01]  /*63400*/  LDL R6, [R1+0x1410] ;  /* 0x0014100001067983 */ /* 0x0005620000100800 */
[----:B------:R-:W-:-:S03]  /*63410*/  MOV R4, 0x63440 ;  /* 0x0006344000047802 */ /* 0x000fc60000000f00 */
[----:B------:R2:W-:Y:S04]  /*63420*/  STL.64 [R1+0x1448], R14 ;  /* 0x0014480e01007387 */ /* 0x0005e80000100a00 */
[----:B-12--5:R-:W-:Y:S05]  /*63430*/  CALL.REL.NOINC `($_ZN7cutlass13device_kernelIN5flash19enable_sm80_to_sm89INS1_16FlashAttnBwdSm80INS1_25CollectiveMainloopBwdSm80ILi2ELi2EN4cute5tupleIJNS5_1CILi128EEES8_NS7_ILi64EEEEEENS_10bfloat16_tEfNS_4arch4Sm80ELb1ELb0ELb1ELb1ELb1ELb0ELb0ELb0ELi2ELi4ELi4ELi4ELb0EEENS1_24CollectiveEpilogueBwdGQAISA_fSD_Li256ELb1ELb1EEENS1_25SingleTileBwdLPTSchedulerILb1ELi128ELb1EEEEEEEEEvNT_6ParamsE$_ZN4cute3eso3ESOILb0ELb0EJNS_6LayoutINS_5tupleIJNS3_IJNS3_IJNS_1CILi8EEENS4_ILi1EEEEEES6_EEENS3_IJNS3_IJS6_S6_EEENS4_ILi2EEEEEEEEENS3_IJNS3_IJNS3_IJS6_NS4_ILi0EEEEEESD_EEENS3_IJNS3_IJSD_SD_EEEiEEEEEEEENS_10ViewEngineINS_8smem_ptrIPN7cutlass10bfloat16_tEEEEEEEC2ERKSJ_RKSQ_) ;  /* 0xfffa326000007944 */ /* 0x026fea0003c3ffff */
[----:B-1----:R1:W5:Y:S04]  /*63440*/  LDL R8, [R1+0x1410] ;  /* 0x0014100001087983 */ /* 0x0023680000100800 */
[----:B------:R1:W5:Y:S01]  /*63450*/  LDL.64 R4, [R1+0x1418] ;  /* 0x0014180001047983 */ /* 0x0003620000100a00 */
[----:B------:R-:W-:-:S03]  /*63460*/  MOV R6, 0x63480 ;  /* 0x0006348000067802 */ /* 0x000fc60000000f00 */
[----:B-1---5:R-:W-:Y:S05]  /*63470*/  CALL.REL.NOINC `($_ZN7cutlass13device_kernelIN5flash19enable_sm80_to_sm89INS1_16FlashAttnBwdSm80INS1_25CollectiveMainloopBwdSm80ILi2ELi2EN4cute5tupleIJNS5_1CILi128EEES8_NS7_ILi64EEEEEENS_10bfloat16_tEfNS_4arch4Sm80ELb1ELb0ELb1ELb1ELb1ELb0ELb0ELb0ELi2ELi4ELi4ELi4ELb0EEENS1_24CollectiveEpilogueBwdGQAISA_fSD_Li256ELb1ELb1EEENS1_25SingleTileBwdLPTSchedulerILb1ELi128ELb1EEEEEEEEEvNT_6ParamsE$_ZN4cute3eso3ESOILb1ELb0EJNS_6LayoutINS_5tupleIJNS3_IJNS3_IJNS_1CILi4EEENS4_ILi2EEEEEENS4_ILi1EEEEEES6_EEENS3_IJNS3_IJNS3_IJS8_NS4_ILi32EEEEEENS4_ILi0EEEEEENS4_ILi64EEEEEEEENS_10ViewEngineIPN7cutlass10bfloat16_tEEEEEC2ERKSH_RKSM_) ;  /* 0xfffa612000007944 */ /* 0x022fea0003c3ffff */
[----:B------:R2:W5:Y:S01]  /*63480*/  LDL.64 R16, [R1+0x1410] ;  /* 0x0014100001107983 */ /* 0x0005620000100a00 */
[----:B------:R-:W-:Y:S02]  /*63490*/  MOV R3, R8 ;  /* 0x0000000800037202 */ /* 0x000fe40000000f00 */
[----:B------:R-:W-:Y:S02]  /*634a0*/  MOV R6, 0x634c0 ;  /* 0x000634c000067802 */ /* 0x000fe40000000f00 */
[----:B-12--5:R-:W-:Y:S05]  /*634b0*/  CALL.REL.NOINC `($_ZN7cutlass13device_kernelIN5flash19enable_sm80_to_sm89INS1_16FlashAttnBwdSm80INS1_25CollectiveMainloopBwdSm80ILi2ELi2EN4cute5tupleIJNS5_1CILi128EEES8_NS7_ILi64EEEEEENS_10bfloat16_tEfNS_4arch4Sm80ELb1ELb0ELb1ELb1ELb1ELb0ELb0ELb0ELi2ELi4ELi4ELi4ELb0EEENS1_24CollectiveEpilogueBwdGQAISA_fSD_Li256ELb1ELb1EEENS1_25SingleTileBwdLPTSchedulerILb1ELi128ELb1EEEEEEEEEvNT_6ParamsE$_ZZN4cute5sliceINS_5tupleIJNS1_IJNS_10UnderscoreENS_1CILi0EEEEEENS1_IJS4_S2_EEEEEENS1_IJNS1_IJNS1_IJNS3_ILi1EEES4_EEES4_EEENS1_IJNS1_IJS4_S4_EEEiEEEEEEEEDaRKT_RKT0_ENKUlRKT_RKT0_E_clIS6_SC_EEDaSM_SP_) ;  /* 0xfffa9af000007944 */ /* 0x026fea0003c3ffff */
[----:B------:R-:W-:Y:S02]  /*634c0*/  MOV R8, 0x634e0 ;  /* 0x000634e000087802 */ /* 0x000fe40000000f00 */
[----:B-1----:R-:W-:Y:S05]  /*634d0*/  CALL.REL.NOINC `($_ZN7cutlass13device_kernelIN5flash19enable_sm80_to_sm89INS1_16FlashAttnBwdSm80INS1_25CollectiveMainloopBwdSm80ILi2ELi2EN4cute5tupleIJNS5_1CILi128EEES8_NS7_ILi64EEEEEENS_10bfloat16_tEfNS_4arch4Sm80ELb1ELb0ELb1ELb1ELb1ELb0ELb0ELb0ELi2ELi4ELi4ELi4ELb0EEENS1_24CollectiveEpilogueBwdGQAISA_fSD_Li256ELb1ELb1EEENS1_25SingleTileBwdLPTSchedulerILb1ELi128ELb1EEEEEEEEEvNT_6ParamsE$_ZZN4cute12filter_tupleINS_5tupleIJNS1_IJNS_10UnderscoreENS_1CILi0EEEEEENS1_IJS4_S2_EEEEEENS1_IJNS1_IJNS1_IJNS3_ILi1EEES4_EEES4_EEENS1_IJNS1_IJS4_S4_EEEiEEEEEEZNS_5sliceIS7_SD_EEDaRKT_RKT0_EUlRKT_RKT0_E_EEDaSH_SK_OT1_ENKUlDpSN_E_clIJNS1_IJS9_EEENS1_IJiEEEEEEDaSU_) ;  /* 0xfffa84b000007944 */ /* 0x002fea0003c3ffff */
[----:B------:R-:W-:Y:S02]  /*634e0*/  MOV R6, 0x63500 ;  /* 0x0006350000067802 */ /* 0x000fe40000000f00 */
[----:B-1---5:R-:W-:Y:S05]  /*634f0*/  CALL.REL.NOINC `($_ZN7cutlass13device_kernelIN5flash19enable_sm80_to_sm89INS1_16FlashAttnBwdSm80INS1_25CollectiveMainloopBwdSm80ILi2ELi2EN4cute5tupleIJNS5_1CILi128EEES8_NS7_ILi64EEEEEENS_10bfloat16_tEfNS_4arch4Sm80ELb1ELb0ELb1ELb1ELb1ELb0ELb0ELb0ELi2ELi4ELi4ELi4ELb0EEENS1_24CollectiveEpilogueBwdGQAISA_fSD_Li256ELb1ELb1EEENS1_25SingleTileBwdLPTSchedulerILb1ELi128ELb1EEEEEEEEEvNT_6ParamsE$_ZN4cute5tupleIJNS0_IJNS0_IJNS_1CILi8EEENS1_ILi1EEEEEENS1_ILi2EEEEEENS0_IJNS0_IJS3_NS1_ILi0EEEEEEiEEEEEC2ERKS6_RKS9_) ;  /* 0xfffa7ae000007944 */ /* 0x022fea0003c3ffff */
[----:B-1----:R1:W5:Y:S01]  /*63500*/  LDL R3, [R1+0x1410] ;  /* 0x0014100001037983 */ /* 0x0023620000100800 */
[----:B------:R-:W-:-:S03]  /*63510*/  MOV R6, 0x63530 ;  /* 0x0006353000067802 */ /* 0x000fc60000000f00 */
        /* <DEDUP_REMOVED lines=8> */
[----:B------:R-:W-:-:S02]  /*635a0*/  MOV R6, R7 ;  /* 0x0000000700067202 */ /* 0x000fc40000000f00 */
[----:B------:R-:W-:Y:S01]  /*635b0*/  MOV R4, 0x635e0 ;  /* 0x000635e000047802 */ /* 0x000fe20000000f00 */
[----:B--2---:R1:W-:Y:S04]  /*635c0*/  STL.64 [R1+0x1448], R2 ;  /* 0x0014480201007387 */ /* 0x0043e80000100a00 */
[----:B-1----:R-:W-:Y:S05]  /*635d0*/  CALL.REL.NOINC `($_ZN7cutlass13device_kernelIN5flash19enable_sm80_to_sm89INS1_16FlashAttnBwdSm80INS1_25CollectiveMainloopBwdSm80ILi2ELi2EN4cute5tupleIJNS5_1CILi128EEES8_NS7_ILi64EEEEEENS_10bfloat16_tEfNS_4arch4Sm80ELb1ELb0ELb1ELb1ELb1ELb0ELb0ELb0ELi2ELi4ELi4ELi4ELb0EEENS1_24CollectiveEpilogueBwdGQAISA_fSD_Li256ELb1ELb1EEENS1_25SingleTileBwdLPTSchedulerILb1ELi128ELb1EEEEEEEEEvNT_6ParamsE$_ZN4cute3eso3ESOILb0ELb0EJNS_6LayoutINS_5tupleIJNS3_IJNS_1CILi8EEENS4_ILi1EEEEEENS4_ILi2EEEEEENS3_IJNS3_IJS6_NS4_ILi0EEEEEEiEEEEENS_10ViewEngineINS_8smem_ptrIPN7cutlass10bfloat16_tEEEEEEEC2ERKSD_RKSK_) ;  /* 0xfffa36c000007944 */ /* 0x002fea0003c3ffff */
[----:B------:R2:W5:Y:S04]  /*635e0*/  LDL R14, [R1+0x1410] ;  /* 0x00141000010e7983 */ /* 0x0005680000100800 */
[----:B------:R2:W5:Y:S01]  /*635f0*/  LDL.64 R78, [R1+0x1418] ;  /* 0x00141800014e7983 */ /* 0x0005620000100a00 */
[----:B------:R-:W-:Y:S01]  /*63600*/  IMAD.MOV.U32 R2, RZ, RZ, R67 ;  /* 0x000000ffff027224 */ /* 0x000fe200078e0043 */
[----:B-1----:R-:W-:Y:S02]  /*63610*/  MOV R3, RZ ;  /* 0x000000ff00037202 */ /* 0x002fe40000000f00 */
[----:B------:R-:W-:Y:S02]  /*63620*/  MOV R10, 0x63640 ;  /* 0x00063640000a7802 */ /* 0x000fe40000000f00 */
[----:B--2--5:R-:W-:Y:S05]  /*63630*/  CALL.REL.NOINC `($_ZN7cutlass13device_kernelIN5flash19enable_sm80_to_sm89INS1_16FlashAttnBwdSm80INS1_25CollectiveMainloopBwdSm80ILi2ELi2EN4cute5tupleIJNS5_1CILi128EEES8_NS7_ILi64EEEEEENS_10bfloat16_tEfNS_4arch4Sm80ELb1ELb0ELb1ELb1ELb1ELb0ELb0ELb0ELi2ELi4ELi4ELi4ELb0EEENS1_24CollectiveEpilogueBwdGQAISA_fSD_Li256ELb1ELb1EEENS1_25SingleTileBwdLPTSchedulerILb1ELi128ELb1EEEEEEEEEvNT_6ParamsE$_ZN4cute3eso3ESOILb1ELb0EJNS_10UnderscoreEiEEC2ERKS2_RKi) ;  /* 0xfffa45b000007944 */ /* 0x024fea0003c3ffff */
        /* <DEDUP_REMOVED lines=16> */
[----:B------:R-:W-:-:S02]  /*63740*/  MOV R3, RZ ;  /* 0x000000ff00037202 */ /* 0x000fc40000000f00 */
[----:B------:R-:W-:Y:S02]  /*63750*/  MOV R10, 0x63770 ;  /* 0x00063770000a7802 */ /* 0x000fe40000000f00 */
[----:B--2--5:R-:W-:Y:S05]  /*63760*/  CALL.REL.NOINC `($_ZN7cutlass13device_kernelIN5flash19enable_sm80_to_sm89INS1_16FlashAttnBwdSm80INS1_25CollectiveMainloopBwdSm80ILi2ELi2EN4cute5tupleIJNS5_1CILi128EEES8_NS7_ILi64EEEEEENS_10bfloat16_tEfNS_4arch4Sm80ELb1ELb0ELb1ELb1ELb1ELb0ELb0ELb0ELi2ELi4ELi4ELi4ELb0EEENS1_24CollectiveEpilogueBwdGQAISA_fSD_Li256ELb1ELb1EEENS1_25SingleTileBwdLPTSchedulerILb1ELi128ELb1EEEEEEEEEvNT_6ParamsE$_ZN4cute3eso3ESOILb1ELb0EJNS_10UnderscoreEiEEC2ERKS2_RKi) ;  /* 0xfffa448000007944 */ /* 0x024fea0003c3ffff */
[----:B-1----:R-:W2:Y:S01]  /*63770*/  LDL R3, [R1+0x1410] ;  /* 0x0014100001037983 */ /* 0x002ea20000100800 */
[----:B------:R-:W-:Y:S02]  /*63780*/  MOV R6, 0x637b0 ;  /* 0x000637b000067802 */ /* 0x000fe40000000f00 */
[----:B--2---:R-:W-:Y:S02]  /*63790*/  SHF.L.U32 R3, R3, 0x6, RZ ;  /* 0x0000000603037819 */ /* 0x004fe400000006ff */
[----:B------:R-:W-:Y:S05]  /*637a0*/  CALL.REL.NOINC `($_ZN7cutlass13device_kernelIN5flash19enable_sm80_to_sm89INS1_16FlashAttnBwdSm80INS1_25CollectiveMainloopBwdSm80ILi2ELi2EN4cute5tupleIJNS5_1CILi128EEES8_NS7_ILi64EEEEEENS_10bfloat16_tEfNS_4arch4Sm80ELb1ELb0ELb1ELb1ELb1ELb0ELb0ELb0ELi2ELi4ELi4ELi4ELb0EEENS1_24CollectiveEpilogueBwdGQAISA_fSD_Li256ELb1ELb1EEENS1_25SingleTileBwdLPTSchedulerILb1ELi128ELb1EEEEEEEEEvNT_6ParamsE$_ZN4cute3eso3ESOILb1ELb0EJNS_6LayoutINS_5tupleIJNS3_IJNS3_IJNS_1CILi4EEENS4_ILi2EEEEEENS4_ILi1EEEEEEEEENS3_IJNS3_IJNS3_IJS8_NS4_ILi32EEEEEENS4_ILi0EEEEEEEEEEEiEEC2ERKSG_RKi) ;  /* 0xfffa5d7000007944 */ /* 0x000fea0003c3ffff */
[----:B-1----:R-:W2:Y:S01]  /*637b0*/  LDL R3, [R1+0x1410] ;  /* 0x0014100001037983 */ /* 0x002ea20000100800 */
        /* <DEDUP_REMOVED lines=20> */
[----:B--2--5:R-:W-:Y:S05]  /*63900*/  CALL.REL.NOINC `($_ZN7cutlass13device_kernelIN5flash19enable_sm80_to_sm89INS1_16FlashAttnBwdSm80INS1_25CollectiveMainloopBwdSm80ILi2ELi2EN4cute5tupleIJNS5_1CILi128EEES8_NS7_ILi64EEEEEENS_10bfloat16_tEfNS_4arch4Sm80ELb1ELb0ELb1ELb1ELb1ELb0ELb0ELb0ELi2ELi4ELi4ELi4ELb0EEENS1_24CollectiveEpilogueBwdGQAISA_fSD_Li256ELb1ELb1EEENS1_25SingleTileBwdLPTSchedulerILb1ELi128ELb1EEEEEEEEEvNT_6ParamsE$_ZN4cute3eso3ESOILb1ELb0EJNS_6LayoutINS_5tupleIJNS3_IJNS3_IJNS_1CILi2EEES5_EEENS4_ILi1EEEEEEEEENS3_IJNS3_IJNS3_IJS7_NS4_ILi16EEEEEENS4_ILi0EEEEEEEEEEENS_10ViewEngineIPjEEEEC2ERKSF_RKSI_) ;  /* 0xfffa5b8000007944 */ /* 0x024fea0003c3ffff */
[----:B------:R2:W5:Y:S01]  /*63910*/  LDL.64 R8, [R1+0x1410] ;  /* 0x0014100001087983 */ /* 0x0005620000100a00 */
[----:B------:R-:W-:-:S02]  /*63920*/  MOV R4, R6 ;  /* 0x0000000600047202 */ /* 0x000fc40000000f00 */
[----:B-1----:R-:W-:Y:S02]  /*63930*/  MOV R2, 0x63950 ;  /* 0x0006395000027802 */ /* 0x002fe40000000f00 */
[----:B--2--5:R-:W-:Y:S05]  /*63940*/  CALL.REL.NOINC `($_ZN7cutlass13device_kernelIN5flash19enable_sm80_to_sm89INS1_16FlashAttnBwdSm80INS1_25CollectiveMainloopBwdSm80ILi2ELi2EN4cute5tupleIJNS5_1CILi128EEES8_NS7_ILi64EEEEEENS_10bfloat16_tEfNS_4arch4Sm80ELb1ELb0ELb1ELb1ELb1ELb0ELb0ELb0ELi2ELi4ELi4ELi4ELb0EEENS1_24CollectiveEpilogueBwdGQAISA_fSD_Li256ELb1ELb1EEENS1_25SingleTileBwdLPTSchedulerILb1ELi128ELb1EEEEEEEEEvNT_6ParamsE$_ZN73_INTERNAL_24fd9406_37_flash_bwd_hdim64_bf16_softcap_sm80_cu_3fbc093a_291824__cvta_generic_to_sharedEPKv) ;  /* 0xfffa7fb000007944 */ /* 0x024fea0003c3ffff */
        /* <DEDUP_REMOVED lines=58> */
[----:B------:R-:W1:Y:S04]  /*63cf0*/  LDSM.16.MT88.4 R4, [R4] ;  /* 0x000000000404783b */ /* 0x000e680000004200 */
[----:B-1----:R1:W-:Y:S04]  /*63d00*/  ST.E [R8.64], R4 ;  /* 0x0000000408007985 */ /* 0x0023e8000c101904 */
[----:B------:R1:W-:Y:S04]  /*63d10*/  ST.E [R8.64+0x4], R5 ;  /* 0x0000040508007985 */ /* 0x0003e8000c101904 */
[----:B------:R1:W-:Y:S04]  /*63d20*/  ST.E [R8.64+0x40], R6 ;  /* 0x0000400608007985 */ /* 0x0003e8000c101904 */
[----:B------:R1:W-:Y:S02]  /*63d30*/  ST.E [R8.64+0x44], R7 ;  /* 0x0000440708007985 */ /* 0x0003e4000c101904 */
.L_x_3080:
[----:B------:R-:W-:-:S13]  /*63d40*/  ISETP.NE.AND P0, PT, R65, 0x7, PT ;  /* 0x000000074100780c */ /* 0x000fda0003f05270 */
[----:B-1----:R-:W-:Y:S05]  /*63d50*/  @!P0 BRA `(.L_x_3077) ;  /* 0x00001b5000008947 */ /* 0x002fea0003800000 */
[----:B------:R-:W-:Y:S01]  /*63d60*/  IADD3 R14, R65, 0x1, RZ ;  /* 0x00000001410e7810 */ /* 0x000fe20007ffe0ff */
[----:B------:R-:W-:Y:S01]  /*63d70*/  IMAD.MOV.U32 R81, RZ, RZ, R67 ;  /* 0x000000ffff517224 */ /* 0x000fe200078e0043 */
[----:B-1----:R-:W-:-:S03]  /*63d80*/  MOV R8, 0x63db0 ;  /* 0x00063db000087802 */ /* 0x002fc60000000f00 */
[----:B------:R-:W-:Y:S02]  /*63d90*/  IMAD.MOV.U32 R3, RZ, RZ, R14 ;  /* 0x000000ffff037224 */ /* 0x000fe400078e000e */
[----:B------:R-:W-:Y:S05]  /*63da0*/  CALL.REL.NOINC `($_ZN7cutlass13device_kernelIN5flash19enable_sm80_to_sm89INS1_16FlashAttnBwdSm80INS1_25CollectiveMainloopBwdSm80ILi2ELi2EN4cute5tupleIJNS5_1CILi128EEES8_NS7_ILi64EEEEEENS_10bfloat16_tEfNS_4arch4Sm80ELb1ELb0ELb1ELb1ELb1ELb0ELb0ELb0ELi2ELi4ELi4ELi4ELb0EEENS1_24CollectiveEpilogueBwdGQAISA_fSD_Li256ELb1ELb1EEENS1_25SingleTileBwdLPTSchedulerILb1ELi128ELb1EEEEEEEEEvNT_6ParamsE$_ZN4cute3eso3ESOILb1ELb0EJNS_10UnderscoreES2_iEEC2ERKS2_S5_RKi) ;  /* 0xfffa3e0000007944 */ /* 0x000fea0003c3ffff */
        /* <DEDUP_REMOVED lines=16> */
[----:B------:R-:W-:Y:S05]  /*63eb0*/  CALL.REL.NOINC `($_ZN7cutlass13device_kernelIN5flash19enable_sm80_to_sm89INS1_16FlashAttnBwdSm80INS1_25CollectiveMainloopBwdSm80ILi2ELi2EN4cute5tupleIJNS5_1CILi128EEES8_NS7_ILi64EEEEEENS_10bfloat16_tEfNS_4arch4Sm80ELb1ELb0ELb1ELb1ELb1ELb0ELb0ELb0ELi2ELi4ELi4ELi4ELb0EEENS1_24CollectiveEpilogueBwdGQAISA_fSD_Li256ELb1ELb1EEENS1_25SingleTileBwdLPTSchedulerILb1ELi128ELb1EEEEEEEEEvNT_6ParamsE$_ZN4cute3eso3ESOILb1ELb0EJNS_6LayoutINS_5tupleIJNS3_IJNS_1CILi8EEENS4_ILi1EEEEEENS4_ILi2EEEEEENS3_IJNS3_IJS6_NS4_ILi0EEEEEENS4_ILi4096EEEEEEEEiEEC2ERKSE_RKi) ;  /* 0xfffa689000007944 */ /* 0x000fea0003c3ffff */
        /* <DEDUP_REMOVED lines=8> */
[----:B-1---5:R-:W-:Y:S05]  /*63f40*/  CALL.REL.NOINC `($_ZN7cutlass13device_kernelIN5flash19enable_sm80_to_sm89INS1_16FlashAttnBwdSm80INS1_25CollectiveMainloopBwdSm80ILi2ELi2EN4cute5tupleIJNS5_1CILi128EEES8_NS7_ILi64EEEEEENS_10bfloat16_tEfNS_4arch4Sm80ELb1ELb0ELb1ELb1ELb1ELb0ELb0ELb0ELi2ELi4ELi4ELi4ELb0EEENS1_24CollectiveEpilogueBwdGQAISA_fSD_Li256ELb1ELb1EEENS1_25SingleTileBwdLPTSchedulerILb1ELi128ELb1EEEEEEEEEvNT_6ParamsE$_ZN4cute3eso3ESOILb1ELb0EJNS_6LayoutINS_5tupleIJNS3_IJNS_1CILi8EEENS4_ILi1EEEEEENS4_ILi2EEEEEENS3_IJNS3_IJS6_NS4_ILi0EEEEEENS4_ILi4096EEEEEEEENS_10ViewEngineINS_8smem_ptrIPN7cutlass10bfloat16_tEEEEEEEC2ERKSE_RKSL_) ;  /* 0xfffa67c000007944 */ /* 0x022fea0003c3ffff */
[----:B-1----:R1:W5:Y:S01]  /*63f50*/  LDL.64 R4, [R1+0x1410] ;  /* 0x0014100001047983 */ /* 0x0023620000100a00 */
[----:B------:R-:W-:Y:S01]  /*63f60*/  IMAD.MOV.U32 R81, RZ, RZ, R58 ;  /* 0x000000ffff517224 */ /* 0x000fe200078e003a */
[----:B------:R-:W-:-:S02]  /*63f70*/  MOV R3, R14 ;  /* 0x0000000e00037202 */ /* 0x000fc40000000f00 */
[----:B------:R-:W-:Y:S02]  /*63f80*/  MOV R8, 0x63fa0 ;  /* 0x00063fa000087802 */ /* 0x000fe40000000f00 */
[----:B-1---5:R-:W-:Y:S05]  /*63f90*/  CALL.REL.NOINC `($_ZN7cutlass13device_kernelIN5flash19enable_sm80_to_sm89INS1_16FlashAttnBwdSm80INS1_25CollectiveMainloopBwdSm80ILi2ELi2EN4cute5tupleIJNS5_1CILi128EEES8_NS7_ILi64EEEEEENS_10bfloat16_tEfNS_4arch4Sm80ELb1ELb0ELb1ELb1ELb1ELb0ELb0ELb0ELi2ELi4ELi4ELi4ELb0EEENS1_24CollectiveEpilogueBwdGQAISA_fSD_Li256ELb1ELb1EEENS1_25SingleTileBwdLPTSchedulerILb1ELi128ELb1EEEEEEEEEvNT_6ParamsE$_ZN4cute3eso3ESOILb1ELb0EJNS_10UnderscoreES2_iEEC2ERKS2_S5_RKi) ;  /* 0xfffa3c1000007944 */ /* 0x022fea0003c3ffff */
        /* <DEDUP_REMOVED lines=10> */
[----:B------:R-:W-:Y:S05]  /*64040*/  CALL.REL.NOINC `($_ZN7cutlass13device_kernelIN5flash19enable_sm80_to_sm89INS1_16FlashAttnBwdSm80INS1_25CollectiveMainloopBwdSm80ILi2ELi2EN4cute5tupleIJNS5_1CILi128EEES8_NS7_ILi64EEEEEENS_10bfloat16_tEfNS_4arch4Sm80ELb1ELb0ELb1ELb1ELb1ELb0ELb0ELb0ELi2ELi4ELi4ELi4ELb0EEENS1_24CollectiveEpilogueBwdGQAISA_fSD_Li256ELb1ELb1EEENS1_25SingleTileBwdLPTSchedulerILb1ELi128ELb1EEEEEEEEEvNT_6ParamsE$_ZN4cute3eso3ESOILb1ELb0EJNS_6LayoutINS_5tupleIJNS3_IJNS_1CILi8EEENS4_ILi1EEEEEENS4_ILi2EEEEEENS3_IJNS3_IJS6_NS4_ILi0EEEEEES5_EEEEEiEEC2ERKSD_RKi) ;  /* 0xfffa68b000007944 */ /* 0x000fea0003c3ffff */
[----:B-1----:R-:W2:Y:S01]  /*64050*/  LDL R3, [R1+0x1380] ;  /* 0x0013800001037983 */ /* 0x002ea20000100800 */
[----:B------:R-:W-:Y:S01]  /*64060*/  MOV R8, 0x640a0 ;  /* 0x000640a000087802 */ /* 0x000fe20000000f00 */
[----:B--2---:R-:W-:-:S05]  /*64070*/  IMAD.WIDE R6, R3, 0x2, R72 ;  /* 0x0000000203067825 */ /* 0x004fca00078e0248 */
[----:B------:R-:W-:Y:S02]  /*64080*/  MOV R9, R7 ;  /* 0x0000000700097202 */ /* 0x000fe40000000f00 */
[----:B------:R-:W-:Y:S05]  /*64090*/  CALL.REL.NOINC `($_ZN7cutlass13device_kernelIN5flash19enable_sm80_to_sm89INS1_16FlashAttnBwdSm80INS1_25CollectiveMainloopBwdSm80ILi2ELi2EN4cute5tupleIJNS5_1CILi128EEES8_NS7_ILi64EEEEEENS_10bfloat16_tEfNS_4arch4Sm80ELb1ELb0ELb1ELb1ELb1ELb0ELb0ELb0ELi2ELi4ELi4ELi4ELb0EEENS1_24CollectiveEpilogueBwdGQAISA_fSD_Li256ELb1ELb1EEENS1_25SingleTileBwdLPTSchedulerILb1ELi128ELb1EEEEEEEEEvNT_6ParamsE$_ZN4cute3eso3ESOILb1ELb0EJNS_6LayoutINS_5tupleIJNS3_IJNS_1CILi8EEENS4_ILi1EEEEEENS4_ILi2EEEEEENS3_IJNS3_IJS6_NS4_ILi0EEEEEES5_EEEEENS_10ViewEngineIPN7cutlass10bfloat16_tEEEEEC2ERKSD_RKSI_) ;  /* 0xfffa680000007944 */ /* 0x000fea0003c3ffff */
        /* <DEDUP_REMOVED lines=149> */
[----:B------:R2:W5:Y:S04]  /*649f0*/  LDL R5, [R1+0x1380] ;  /* 0x0013800001057983 */ /* 0x0005680000100800 */
[----:B-1----:R2:W5:Y:S01]  /*64a00*/  LD.E R3, [R74.64] ;  /* 0x000000044a037980 */ /* 0x002562000c101900 */
[----:B------:R-:W-:-:S03]  /*64a10*/  MOV R4, 0x64a30 ;  /* 0x00064a3000047802 */ /* 0x000fc60000000f00 */
[----:B--2--5:R-:W-:Y:S05]  /*64a20*/  CALL.REL.NOINC `($_ZN7cutlass13device_kernelIN5flash19enable_sm80_to_sm89INS1_16FlashAttnBwdSm80INS1_25CollectiveMainloopBwdSm80ILi2ELi2EN4cute5tupleIJNS5_1CILi128EEES8_NS7_ILi64EEEEEENS_10bfloat16_tEfNS_4arch4Sm80ELb1ELb0ELb1ELb1ELb1ELb0ELb0ELb0ELi2ELi4ELi4ELi4ELb0EEENS1_24CollectiveEpilogueBwdGQAISA_fSD_Li256ELb1ELb1EEENS1_25SingleTileBwdLPTSchedulerILb1ELi128ELb1EEEEEEEEEvNT_6ParamsE$_ZZN4cute5sliceINS_5tupleIJNS_10UnderscoreES2_iEEENS1_IJNS1_IJNS_1CILi1EEENS4_ILi0EEEEEEiNS4_ILi1024EEEEEEEEDaRKT_RKT0_ENKUlRKT_RKT0_E_clIS2_iEEDaSI_SL_) ;  /* 0xfffa87c000007944 */ /* 0x024fea0003c3ffff */
[----:B------:R-:W-:Y:S02]  /*64a30*/  MOV R4, 0x64a50 ;  /* 0x00064a5000047802 */ /* 0x000fe40000000f00 */
[----:B-1---5:R-:W-:Y:S05]  /*64a40*/  CALL.REL.NOINC `($_ZN7cutlass13device_kernelIN5flash19enable_sm80_to_sm89INS1_16FlashAttnBwdSm80INS1_25CollectiveMainloopBwdSm80ILi2ELi2EN4cute5tupleIJNS5_1CILi128EEES8_NS7_ILi64EEEEEENS_10bfloat16_tEfNS_4arch4Sm80ELb1ELb0ELb1ELb1ELb1ELb0ELb0ELb0ELi2ELi4ELi4ELi4ELb0EEENS1_24CollectiveEpilogueBwdGQAISA_fSD_Li256ELb1ELb1EEENS1_25SingleTileBwdLPTSchedulerILb1ELi128ELb1EEEEEEEEEvNT_6ParamsE$_ZZN4cute12filter_tupleINS_5tupleIJNS_10UnderscoreES2_iEEENS1_IJNS1_IJNS_1CILi1EEENS4_ILi0EEEEEEiNS4_ILi1024EEEEEEZNS_5sliceIS3_S9_EEDaRKT_RKT0_EUlRKT_RKT0_E_EEDaSD_SG_OT1_ENKUlDpSJ_E_clIJNS1_IJS7_EEENS1_IJiEEENS1_IJEEEEEEDaSQ_) ;  /* 0xfffa740000007944 */ /* 0x022fea0003c3ffff */
[----:B------:R-:W-:Y:S02]  /*64a50*/  MOV R6, 0x64a70 ;  /* 0x00064a7000067802 */ /* 0x000fe40000000f00 */
[----:B-1---5:R-:W-:Y:S05]  /*64a60*/  CALL.REL.NOINC `($_ZN7cutlass13device_kernelIN5flash19enable_sm80_to_sm89INS1_16FlashAttnBwdSm80INS1_25CollectiveMainloopBwdSm80ILi2ELi2EN4cute5tupleIJNS5_1CILi128EEES8_NS7_ILi64EEEEEENS_10bfloat16_tEfNS_4arch4Sm80ELb1ELb0ELb1ELb1ELb1ELb0ELb0ELb0ELi2ELi4ELi4ELi4ELb0EEENS1_24CollectiveEpilogueBwdGQAISA_fSD_Li256ELb1ELb1EEENS1_25SingleTileBwdLPTSchedulerILb1ELi128ELb1EEEEEEEEEvNT_6ParamsE$_ZN4cute5tupleIJNS0_IJNS0_IJNS_1CILi8EEENS1_ILi1EEEEEENS1_ILi2EEEEEENS0_IJNS0_IJS3_NS1_ILi0EEEEEEiEEEEEC2ERKS6_RKS9_) ;  /* 0xfffa657000007944 */ /* 0x022fea0003c3ffff */
[----:B------:R2:W5:Y:S01]  /*64a70*/  LDL R6, [R1+0x1410] ;  /* 0x0014100001067983 */ /* 0x0005620000100800 */
[----:B-1----:R-:W-:-:S02]  /*64a80*/  SHF.L.U32 R2, R5, 0xa, RZ ;  /* 0x0000000a05027819 */ /* 0x002fc400000006ff */
[----:B------:R-:W-:-:S03]  /*64a90*/  MOV R4, 0x64ac0 ;  /* 0x00064ac000047802 */ /* 0x000fc60000000f00 */
[----:B------:R2:W-:Y:S04]  /*64aa0*/  STL [R1+0x1420], R2 ;  /* 0x0014200201007387 */ /* 0x0005e80000100800 */
[----:B--2--5:R-:W-:Y:S05]  /*64ab0*/  CALL.REL.NOINC `($_ZN7cutlass13device_kernelIN5flash19enable_sm80_to_sm89INS1_16FlashAttnBwdSm80INS1_25CollectiveMainloopBwdSm80ILi2ELi2EN4cute5tupleIJNS5_1CILi128EEES8_NS7_ILi64EEEEEENS_10bfloat16_tEfNS_4arch4Sm80ELb1ELb0ELb1ELb1ELb1ELb0ELb0ELb0ELi2ELi4ELi4ELi4ELb0EEENS1_24CollectiveEpilogueBwdGQAISA_fSD_Li256ELb1ELb1EEENS1_25SingleTileBwdLPTSchedulerILb1ELi128ELb1EEEEEEEEEvNT_6ParamsE$_ZN4cute3eso3ESOILb0ELb0EJNS_6LayoutINS_5tupleIJNS3_IJNS_1CILi8EEENS4_ILi1EEEEEENS4_ILi2EEEEEENS3_IJNS3_IJS6_NS4_ILi0EEEEEEiEEEEEiEEC2ERKSD_RKi) ;  /* 0xfffa225000007944 */ /* 0x024fea0003c3ffff */
[----:B-1----:R-:W2:Y:S04]  /*64ac0*/  LD.E.64 R2, [R74.64+0x8] ;  /* 0x000008044a027980 */ /* 0x002ea8000c101b00 */
[----:B------:R-:W2:Y:S01]  /*64ad0*/  LDL.64 R4, [R1+0x1380] ;  /* 0x0013800001047983 */ /* 0x000ea20000100a00 */
        /* <DEDUP_REMOVED lines=8> */
[----:B-1----:R-:W-:Y:S05]  /*64b60*/  CALL.REL.NOINC `($_ZN7cutlass13device_kernelIN5flash19enable_sm80_to_sm89INS1_16FlashAttnBwdSm80INS1_25CollectiveMainloopBwdSm80ILi2ELi2EN4cute5tupleIJNS5_1CILi128EEES8_NS7_ILi64EEEEEENS_10bfloat16_tEfNS_4arch4Sm80ELb1ELb0ELb1ELb1ELb1ELb0ELb0ELb0ELi2ELi4ELi4ELi4ELb0EEENS1_24CollectiveEpilogueBwdGQAISA_fSD_Li256ELb1ELb1EEENS1_25SingleTileBwdLPTSchedulerILb1ELi128ELb1EEEEEEEEEvNT_6ParamsE$_ZN4cute3eso3ESOILb0ELb0EJNS_6LayoutINS_5tupleIJNS3_IJNS_1CILi8EEENS4_ILi1EEEEEENS4_ILi2EEEEEENS3_IJNS3_IJS6_NS4_ILi0EEEEEEiEEEEENS_10ViewEngineINS_8smem_ptrIPN7cutlass10bfloat16_tEEEEEEEC2ERKSD_RKSK_) ;  /* 0xfffa213000007944 */ /* 0x002fea0003c3ffff */
[----:B------:R2:W5:Y:S04]  /*64b70*/  LDL R15, [R1+0x1410] ;  /* 0x00141000010f7983 */ /* 0x0005680000100800 */
[----:B------:R2:W5:Y:S01]  /*64b80*/  LDL.64 R12, [R1+0x1418] ;  /* 0x00141800010c7983 */ /* 0x0005620000100a00 */
[----:B-1----:R-:W-:Y:S01]  /*64b90*/  IMAD.MOV.U32 R3, RZ, RZ, R14 ;  /* 0x000000ffff037224 */ /* 0x002fe200078e000e */
[----:B------:R-:W-:-:S02]  /*64ba0*/  MOV R81, R58 ;  /* 0x0000003a00517202 */ /* 0x000fc40000000f00 */
[----:B------:R-:W-:Y:S02]  /*64bb0*/  MOV R8, 0x64bd0 ;  /* 0x00064bd000087802 */ /* 0x000fe40000000f00 */
[----:B--2--5:R-:W-:Y:S05]  /*64bc0*/  CALL.REL.NOINC `($_ZN7cutlass13device_kernelIN5flash19enable_sm80_to_sm89INS1_16FlashAttnBwdSm80INS1_25CollectiveMainloopBwdSm80ILi2ELi2EN4cute5tupleIJNS5_1CILi128EEES8_NS7_ILi64EEEEEENS_10bfloat16_tEfNS_4arch4Sm80ELb1ELb0ELb1ELb1ELb1ELb0ELb0ELb0ELi2ELi4ELi4ELi4ELb0EEENS1_24CollectiveEpilogueBwdGQAISA_fSD_Li256ELb1ELb1EEENS1_25SingleTileBwdLPTSchedulerILb1ELi128ELb1EEEEEEEEEvNT_6ParamsE$_ZN4cute3eso3ESOILb1ELb0EJNS_10UnderscoreES2_iEEC2ERKS2_S5_RKi) ;  /* 0xfffa2fe000007944 */ /* 0x024fea0003c3ffff */
[----:B-1----:R-:W2:Y:S01]  /*64bd0*/  LDL R3, [R1+0x1380] ;  /* 0x0013800001037983 */ /* 0x002ea20000100800 */
[----:B------:R-:W-:Y:S02]  /*64be0*/  MOV R4, 0x64c10 ;  /* 0x00064c1000047802 */ /* 0x000fe40000000f00 */
[----:B--2---:R-:W-:Y:S02]  /*64bf0*/  SHF.L.U32 R3, R3, 0x2, RZ ;  /* 0x0000000203037819 */ /* 0x004fe400000006ff */
[----:B------:R-:W-:Y:S05]  /*64c00*/  CALL.REL.NOINC `($_ZN7cutlass13device_kernelIN5flash19enable_sm80_to_sm89INS1_16FlashAttnBwdSm80INS1_25CollectiveMainloopBwdSm80ILi2ELi2EN4cute5tupleIJNS5_1CILi128EEES8_NS7_ILi64EEEEEENS_10bfloat16_tEfNS_4arch4Sm80ELb1ELb0ELb1ELb1ELb1ELb0ELb0ELb0ELi2ELi4ELi4ELi4ELb0EEENS1_24CollectiveEpilogueBwdGQAISA_fSD_Li256ELb1ELb1EEENS1_25SingleTileBwdLPTSchedulerILb1ELi128ELb1EEEEEEEEEvNT_6ParamsE$_ZN4cute3eso3ESOILb1ELb0EJNS_6LayoutINS_5tupleIJNS3_IJNS3_IJNS_1CILi4EEENS4_ILi2EEEEEENS4_ILi1EEEEEES6_EEENS3_IJNS3_IJNS3_IJS8_NS4_ILi32EEEEEENS4_ILi0EEEEEENS4_ILi64EEEEEEEEiEEC2ERKSH_RKi) ;  /* 0xfffa49d000007944 */ /* 0x000fea0003c3ffff */
[----:B-1----:R-:W2:Y:S01]  /*64c10*/  LDL R3, [R1+0x1380] ;  /* 0x0013800001037983 */ /* 0x002ea20000100800 */
[----:B------:R-:W-:Y:S01]  /*64c20*/  MOV R6, 0x64c50 ;  /* 0x00064c5000067802 */ /* 0x000fe20000000f00 */
[----:B--2---:R-:W-:-:S04]  /*64c30*/  IMAD.WIDE R10, R3, 0x2, R70 ;  /* 0x00000002030a7825 */ /* 0x004fc800078e0246 */
[----:B------:R-:W-:Y:S05]  /*64c40*/  CALL.REL.NOINC `($_ZN7cutlass13device_kernelIN5flash19enable_sm80_to_sm89INS1_16FlashAttnBwdSm80INS1_25CollectiveMainloopBwdSm80ILi2ELi2EN4cute5tupleIJNS5_1CILi128EEES8_NS7_ILi64EEEEEENS_10bfloat16_tEfNS_4arch4Sm80ELb1ELb0ELb1ELb1ELb1ELb0ELb0ELb0ELi2ELi4ELi4ELi4ELb0EEENS1_24CollectiveEpilogueBwdGQAISA_fSD_Li256ELb1ELb1EEENS1_25SingleTileBwdLPTSchedulerILb1ELi128ELb1EEEEEEEEEvNT_6ParamsE$_ZN4cute3eso3ESOILb1ELb0EJNS_6LayoutINS_5tupleIJNS3_IJNS3_IJNS_1CILi4EEENS4_ILi2EEEEEENS4_ILi1EEEEEES6_EEENS3_IJNS3_IJNS3_IJS8_NS4_ILi32EEEEEENS4_ILi0EEEEEENS4_ILi64EEEEEEEENS_10ViewEngineIPN7cutlass10bfloat16_tEEEEEC2ERKSH_RKSM_) ;  /* 0xfffa495000007944 */ /* 0x000fea0003c3ffff */
        /* <DEDUP_REMOVED lines=197> */
[----:B-1----:R-:W-:Y:S05]  /*658a0*/  CALL.REL.NOINC `($_ZN7cutlass13device_kernelIN5flash19enable_sm80_to_sm89INS1_16FlashAttnBwdSm80INS1_25CollectiveMainloopBwdSm80ILi2ELi2EN4cute5tupleIJNS5_1CILi128EEES8_NS7_ILi64EEEEEENS_10bfloat16_tEfNS_4arch4Sm80ELb1ELb0ELb1ELb1ELb1ELb0ELb0ELb0ELi2ELi4ELi4ELi4ELb0EEENS1_24CollectiveEpilogueBwdGQAISA_fSD_Li256ELb1ELb1EEENS1_25SingleTileBwdLPTSchedulerILb1ELi128ELb1EEEEEEEEEvNT_6ParamsE$_ZZN5flash25CollectiveMainloopBwdSm80ILi2ELi2EN4cute5tupleIJNS1_1CILi128EEES4_NS3_ILi64EEEEEEN7cutlass10bfloat16_tEfNS7_4arch4Sm80ELb1ELb0ELb1ELb1ELb1ELb0ELb0ELb0ELi2ELi4ELi4ELi4ELb0EE3mmaINS_16FlashAttnBwdSm80ISB_NS_24CollectiveEpilogueBwdGQAIS6_fSA_Li256ELb1ELb1EEENS_25SingleTileBwdLPTSchedulerILb1ELi128ELb1EEEE13SharedStorageENS1_6TensorINS1_11ArrayEngineIfLm32EEENS1_6LayoutINS2_IJNS2_IJNS3_ILi2EEESO_EEESO_NS3_ILi4EEEEEENS2_IJNS2_IJNS3_ILi1EEESO_EEESQ_NS3_ILi8EEEEEEEEEEEEbRKNSB_6ParamsERT0_S12_iNS2_IJiiiEEERT_ENKUlvE0_clEv) ;  /* 0xffffb13000007944 */ /* 0x002fea0003c3ffff */
.L_x_3077:
[----:B------:R-:W-:Y:S01]  /*658b0*/  IMAD.MOV.U32 R81, RZ, RZ, R67 ;  /* 0x000000ffff517224 */ /* 0x000fe200078e0043 */
[----:B------:R-:W-:Y:S01]  /*658c0*/  MOV R3, R65 ;  /* 0x0000004100037202 */ /* 0x000fe20000000f00 */
[----:B------:R-:W-:Y:S01]  /*658d0*/  IMAD.MOV.U32 R82, RZ, RZ, RZ ;  /* 0x000000ffff527224 */ /* 0x000fe200078e00ff */
[----:B-1----:R-:W-:-:S02]  /*658e0*/  MOV R8, 0x65900 ;  /* 0x0006590000087802 */ /* 0x002fc40000000f00 */
[----:B------:R-:W-:Y:S05]  /*658f0*/  CALL.REL.NOINC `($_ZN7cutlass13device_kernelIN5flash19enable_sm80_to_sm89INS1_16FlashAttnBwdSm80INS1_25CollectiveMainloopBwdSm80ILi2ELi2EN4cute5tupleIJNS5_1CILi128EEES8_NS7_ILi64EEEEEENS_10bfloat16_tEfNS_4arch4Sm80ELb1ELb0ELb1ELb1ELb1ELb0ELb0ELb0ELi2ELi4ELi4ELi4ELb0EEENS1_24CollectiveEpilogueBwdGQAISA_fSD_Li256ELb1ELb1EEENS1_25SingleTileBwdLPTSchedulerILb1ELi128ELb1EEEEEEEEEvNT_6ParamsE$_ZN4cute3eso3ESOILb1ELb0EJNS_10UnderscoreES2_iEEC2ERKS2_S5_RKi) ;  /* 0xfffa22b000007944 */ /* 0x000fea0003c3ffff */
        /* <DEDUP_REMOVED lines=15> */
[----:B------:R-:W-:Y:S05]  /*659f0*/  CALL.REL.NOINC `($_ZN7cutlass13device_kernelIN5flash19enable_sm80_to_sm89INS1_16FlashAttnBwdSm80INS1_25CollectiveMainloopBwdSm80ILi2ELi2EN4cute5tupleIJNS5_1CILi128EEES8_NS7_ILi64EEEEEENS_10bfloat16_tEfNS_4arch4Sm80ELb1ELb0ELb1ELb1ELb1ELb0ELb0ELb0ELi2ELi4ELi4ELi4ELb0EEENS1_24CollectiveEpilogueBwdGQAISA_fSD_Li256ELb1ELb1EEENS1_25SingleTileBwdLPTSchedulerILb1ELi128ELb1EEEEEEEEEvNT_6ParamsE$_ZN4cute3eso3ESOILb1ELb0EJNS_6LayoutINS_5tupleIJNS3_IJNS_1CILi2EEES5_S5_EEES5_EEENS3_IJNS3_IJNS4_ILi1EEES5_NS4_ILi4EEEEEENS4_ILi8EEEEEEEEiEEC2ERKSD_RKi) ;  /* 0xfffa47c000007944 */ /* 0x000fea0003c3ffff */
[----:B-1----:R-:W2:Y:S01]  /*65a00*/  LDL R2, [R1+0x1410] ;  /* 0x0014100001027983 */ /* 0x002ea20000100800 */
        /* <DEDUP_REMOVED lines=9> */
[----:B-1----:R-:W2:Y:S01]  /*65aa0*/  LDL R3, [R1+0x1410] ;  /* 0x0014100001037983 */ /* 0x002ea20000100800 */
[----:B------:R-:W-:Y:S02]  /*65ab0*/  MOV R4, 0x65ae0 ;  /* 0x00065ae000047802 */ /* 0x000fe40000000f00 */
[----:B--2---:R-:W-:Y:S02]  /*65ac0*/  SHF.L.U32 R3, R3, 0x2, RZ ;  /* 0x0000000203037819 */ /* 0x004fe400000006ff */
[----:B------:R-:W-:Y:S05]  /*65ad0*/  CALL.REL.NOINC `($_ZN7cutlass13device_kernelIN5flash19enable_sm80_to_sm89INS1_16FlashAttnBwdSm80INS1_25CollectiveMainloopBwdSm80ILi2ELi2EN4cute5tupleIJNS5_1CILi128EEES8_NS7_ILi64EEEEEENS_10bfloat16_tEfNS_4arch4Sm80ELb1ELb0ELb1ELb1ELb1ELb0ELb0ELb0ELi2ELi4ELi4ELi4ELb0EEENS1_24CollectiveEpilogueBwdGQAISA_fSD_Li256ELb1ELb1EEENS1_25SingleTileBwdLPTSchedulerILb1ELi128ELb1EEEEEEEEEvNT_6ParamsE$_ZN4cute3eso3ESOILb1ELb0EJNS_6LayoutINS_5tupleIJNS3_IJNS_1CILi2EEES5_EEES6_EEENS3_IJNS3_IJNS4_ILi1EEES5_EEENS3_IJNS4_ILi32EEENS4_ILi64EEEEEEEEEEEiEEC2ERKSE_RKi) ;  /* 0xfffa453000007944 */ /* 0x000fea0003c3ffff */
[----:B-1----:R-:W2:Y:S01]  /*65ae0*/  LDL R3, [R1+0x1410] ;  /* 0x0014100001037983 */ /* 0x002ea20000100800 */
[----:B------:R-:W-:Y:S01]  /*65af0*/  MOV R4, 0x65b30 ;  /* 0x00065b3000047802 */ /* 0x000fe20000000f00 */
[----:B--2---:R-:W-:-:S05]  /*65b00*/  IMAD.WIDE R2, R3, 0x2, R68 ;  /* 0x0000000203027825 */ /* 0x004fca00078e0244 */
[----:B------:R-:W-:Y:S02]  /*65b10*/  MOV R6, R2 ;  /* 0x0000000200067202 */ /* 0x000fe40000000f00 */
[----:B------:R-:W-:Y:S05]  /*65b20*/  CALL.REL.NOINC `($_ZN7cutlass13device_kernelIN5flash19enable_sm80_to_sm89INS1_16FlashAttnBwdSm80INS1_25CollectiveMainloopBwdSm80ILi2ELi2EN4cute5tupleIJNS5_1CILi128EEES8_NS7_ILi64EEEEEENS_10bfloat16_tEfNS_4arch4Sm80ELb1ELb0ELb1ELb1ELb1ELb0ELb0ELb0ELi2ELi4ELi4ELi4ELb0EEENS1_24CollectiveEpilogueBwdGQAISA_fSD_Li256ELb1ELb1EEENS1_25SingleTileBwdLPTSchedulerILb1ELi128ELb1EEEEEEEEEvNT_6ParamsE$_ZN4cute3eso3ESOILb1ELb0EJNS_6LayoutINS_5tupleIJNS3_IJNS_1CILi2EEES5_EEES6_EEENS3_IJNS3_IJNS4_ILi1EEES5_EEENS3_IJNS4_ILi32EEENS4_ILi64EEEEEEEEEEENS_10ViewEngineIPN7cutlass10bfloat16_tEEEEEC2ERKSE_RKSJ_) ;  /* 0xfffa449000007944 */ /* 0x000fea0003c3ffff */
[----:B------:R2:W5:Y:S04]  /*65b30*/  LDL.64 R84, [R1+0x1410] ;  /* 0x0014100001547983 */ /* 0x0005680000100a00 */
[----:B------:R2:W-:Y:S02]  /*65b40*/  STL [R1+0x1448], RZ ;  /* 0x001448ff01007387 */ /* 0x0005e40000100800 */
.L_x_3078:
[----:B------:R-:W-:Y:S01]  /*65b50*/  IMAD.MOV.U32 R81, RZ, RZ, R67 ;  /* 0x000000ffff517224 */ /* 0x000fe200078e0043 */
[----:B-1----:R-:W-:Y:S01]  /*65b60*/  LOP3.LUT R80, R82, 0x1, RZ, 0xc0, !PT ;  /* 0x0000000152507812 */ /* 0x002fe200078ec0ff */
[----:B------:R-:W-:Y:S01]  /*65b70*/  IMAD.MOV.U32 R79, RZ, RZ, R59 ;  /* 0x000000ffff4f7224 */ /* 0x000fe200078e003b */
[----:B------:R-:W-:Y:S02]  /*65b80*/  MOV R78, 0x65ba0 ;  /* 0x00065ba0004e7802 */ /* 0x000fe40000000f00 */
[----:B-12--5:R-:W-:Y:S05]  /*65b90*/  CALL.REL.NOINC `($_ZN7cutlass13device_kernelIN5flash19enable_sm80_to_sm89INS1_16FlashAttnBwdSm80INS1_25CollectiveMainloopBwdSm80ILi2ELi2EN4cute5tupleIJNS5_1CILi128EEES8_NS7_ILi64EEEEEENS_10bfloat16_tEfNS_4arch4Sm80ELb1ELb0ELb1ELb1ELb1ELb0ELb0ELb0ELi2ELi4ELi4ELi4ELb0EEENS1_24CollectiveEpilogueBwdGQAISA_fSD_Li256ELb1ELb1EEENS1_25SingleTileBwdLPTSchedulerILb1ELi128ELb1EEEEEEEEEvNT_6ParamsE$_ZN4cute3eso3ESOILb1ELb0EJNS_10UnderscoreEiiEEC2ERKS2_RKiS7_) ;  /* 0xfffa209000007944 */ /* 0x026fea0003c3ffff */
[----:B------:R-:W-:Y:S01]  /*65ba0*/  MOV R4, 0x65bf0 ;  /* 0x00065bf000047802 */ /* 0x000fe20000000f00 */
[----:B-1----:R-:W2:Y:S02]  /*65bb0*/  LDL.64 R2, [R1+0x1410] ;  /* 0x0014100001027983 */ /* 0x002ea40000100a00 */
[----:B--2---:R-:W-:Y:S05]  /*65bc0*/  IMAD R3, R3, 0x2, R2 ;  /* 0x0000000203037824 */ /* 0x004fea00078e0202 */
[----:B------:R-:W-:Y:S02]  /*65bd0*/  SHF.L.U32 R3, R3, 0x2, RZ ;  /* 0x0000000203037819 */ /* 0x000fe400000006ff */
        /* <DEDUP_REMOVED lines=13> */
[----:B-1----:R-:W2:Y:S02]  /*65cb0*/  LDL R3, [R1+0x1410] ;  /* 0x0014100001037983 */ /* 0x002ea40000100800 */
[----:B--2---:R-:W-:Y:S02]  /*65cc0*/  SHF.L.U32 R3, R3, 0x3, RZ ;  /* 0x0000000303037819 */ /* 0x004fe400000006ff */
[----:B------:R-:W-:Y:S05]  /*65cd0*/  CALL.REL.NOINC `($_ZN7cutlass13device_kernelIN5flash19enable_sm80_to_sm89INS1_16FlashAttnBwdSm80INS1_25CollectiveMainloopBwdSm80ILi2ELi2EN4cute5tupleIJNS5_1CILi128EEES8_NS7_ILi64EEEEEENS_10bfloat16_tEfNS_4arch4Sm80ELb1ELb0ELb1ELb1ELb1ELb0ELb0ELb0ELi2ELi4ELi4ELi4ELb0EEENS1_24CollectiveEpilogueBwdGQAISA_fSD_Li256ELb1ELb1EEENS1_25SingleTileBwdLPTSchedulerILb1ELi128ELb1EEEEEEEEEvNT_6ParamsE$_ZN4cute3eso3ESOILb1ELb0EJNS_6LayoutINS_5tupleIJNS3_IJNS_1CILi2EEES5_S5_EEEEEENS3_IJNS3_IJNS4_ILi1EEES5_NS4_ILi4EEEEEEEEEEEiEEC2ERKSC_RKi) ;  /* 0xfffa43c000007944 */ /* 0x000fea0003c3ffff */
[----:B------:R-:W-:Y:S01]  /*65ce0*/  MOV R4, 0x65d30 ;  /* 0x00065d3000047802 */ /* 0x000fe20000000f00 */
[----:B-1----:R-:W2:Y:S02]  /*65cf0*/  LDL R3, [R1+0x1410] ;  /* 0x0014100001037983 */ /* 0x002ea40000100800 */
        /* <DEDUP_REMOVED lines=18> */
[----:B-1----:R-:W2:Y:S02]  /*65e20*/  LDL R3, [R1+0x1410] ;  /* 0x0014100001037983 */ /* 0x002ea40000100800 */
        /* <DEDUP_REMOVED lines=18> */
[----:B------:R-:W-:Y:S05]  /*65f50*/  CALL.REL.NOINC `($_ZN7cutlass13device_kernelIN5flash19enable_sm80_to_sm89INS1_16FlashAttnBwdSm80INS1_25CollectiveMainloopBwdSm80ILi2ELi2EN4cute5tupleIJNS5_1CILi128EEES8_NS7_ILi64EEEEEENS_10bfloat16_tEfNS_4arch4Sm80ELb1ELb0ELb1ELb1ELb1ELb0ELb0ELb0ELi2ELi4ELi4ELi4ELb0EEENS1_24CollectiveEpilogueBwdGQAISA_fSD_Li256ELb1ELb1EEENS1_25SingleTileBwdLPTSchedulerILb1ELi128ELb1EEEEEEEEEvNT_6ParamsE$_ZN4cute3eso3ESOILb1ELb0EJNS_6LayoutINS_5tupleIJNS3_IJNS_1CILi2EEES5_EEEEEENS3_IJNS3_IJNS4_ILi1EEES5_EEEEEEEENS_10ViewEngineIPKfEEEEC2ERKSB_RKSF_) ;  /* 0xfffa3c4000007944 */ /* 0x000fea0003c3ffff */
        /* <DEDUP_REMOVED lines=147> */
.L_x_3079:
[----:B-1----:R-:W-:Y:S02]  /*66890*/  MOV R4, 0x668b0 ;  /* 0x000668b000047802 */ /* 0x002fe40000000f00 */
[----:B------:R-:W-:Y:S05]  /*668a0*/  CALL.REL.NOINC `($_ZN7cutlass13device_kernelIN5flash19enable_sm80_to_sm89INS1_16FlashAttnBwdSm80INS1_25CollectiveMainloopBwdSm80ILi2ELi2EN4cute5tupleIJNS5_1CILi128EEES8_NS7_ILi64EEEEEENS_10bfloat16_tEfNS_4arch4Sm80ELb1ELb0ELb1ELb1ELb1ELb0ELb0ELb0ELi2ELi4ELi4ELi4ELb0EEENS1_24CollectiveEpilogueBwdGQAISA_fSD_Li256ELb1ELb1EEENS1_25SingleTileBwdLPTSchedulerILb1ELi128ELb1EEEEEEEEEvNT_6ParamsE$_ZN4cute3eso3ESOILb1ELb0EJNS_6LayoutINS_5tupleIJNS3_IJNS_1CILi1EEENS4_ILi4EEEEEENS4_ILi2EEES6_EEENS3_IJNS3_IJNS4_ILi0EEES5_EEES6_NS4_ILi8EEEEEEEENS_10ViewEngineIPfEEEEC2ERKSE_RKSH_) ;  /* 0xfffa31b000007944 */ /* 0x000fea0003c3ffff */
[----:B-1----:R-:W2:Y:S04]  /*668b0*/  LDL.64 R2, [R64+0x60] ;  /* 0x0000600040027983 */ /* 0x002ea80000100a00 */
[----:B------:R1:W5:Y:S04]  /*668c0*/  LDL.64 R4, [R64+0x58] ;  /* 0x0000580040047983 */ /* 0x0003680000100a00 */
[----:B------:R1:W5:Y:S04]  /*668d0*/  LDL.64 R6, [R1+0x1428] ;  /* 0x0014280001067983 */ /* 0x0003680000100a00 */
[----:B--2---:R1:W5:Y:S01]  /*668e0*/  LD.E R3, [R2.64] ;  /* 0x0000000402037980 */ /* 0x004362000c101900 */
[----:B------:R-:W-:-:S02]  /*668f0*/  MOV R81, R67 ;  /* 0x0000004300517202 */ /* 0x000fc40000000f00 */
[----:B------:R-:W-:Y:S02]  /*66900*/  MOV R8, 0x66920 ;  /* 0x0006692000087802 */ /* 0x000fe40000000f00 */
[----:B-1---5:R-:W-:Y:S05]  /*66910*/  CALL.REL.NOINC `($_ZN7cutlass13device_kernelIN5flash19enable_sm80_to_sm89INS1_16FlashAttnBwdSm80INS1_25CollectiveMainloopBwdSm80ILi2ELi2EN4cute5tupleIJNS5_1CILi128EEES8_NS7_ILi64EEEEEENS_10bfloat16_tEfNS_4arch4Sm80ELb1ELb0ELb1ELb1ELb1ELb0ELb0ELb0ELi2ELi4ELi4ELi4ELb0EEENS1_24CollectiveEpilogueBwdGQAISA_fSD_Li256ELb1ELb1EEENS1_25SingleTileBwdLPTSchedulerILb1ELi128ELb1EEEEEEEEEvNT_6ParamsE$_ZN4cute3eso3ESOILb1ELb0EJNS_10UnderscoreES2_iEEC2ERKS2_S5_RKi) ;  /* 0xfffa129000007944 */ /* 0x022fea0003c3ffff */
[----:B-1----:R-:W2:Y:S01]  /*66920*/  LDL R3, [R1+0x1410] ;  /* 0x0014100001037983 */ /* 0x002ea20000100800 */
[----:B------:R-:W-:Y:S02]  /*66930*/  MOV R8, 0x66960 ;  /* 0x0006696000087802 */ /* 0x000fe40000000f00 */
[----:B--2---:R-:W-:Y:S02]  /*66940*/  SHF.L.U32 R3, R3, 0xd, RZ ;  /* 0x0000000d03037819 */ /* 0x004fe400000006ff */
[----:B------:R-:W-:Y:S05]  /*66950*/  CALL.REL.NOINC `($_ZN7cutlass13device_kernelIN5flash19enable_sm80_to_sm89INS1_16FlashAttnBwdSm80INS1_25CollectiveMainloopBwdSm80ILi2ELi2EN4cute5tupleIJNS5_1CILi128EEES8_NS7_ILi64EEEEEENS_10bfloat16_tEfNS_4arch4Sm80ELb1ELb0ELb1ELb1ELb1ELb0ELb0ELb0ELi2ELi4ELi4ELi4ELb0EEENS1_24CollectiveEpilogueBwdGQAISA_fSD_Li256ELb1ELb1EEENS1_25SingleTileBwdLPTSchedulerILb1ELi128ELb1EEEEEEEEEvNT_6ParamsE$_ZN4cute3eso3ESOILb1ELb0EJNS_6LayoutINS_5tupleIJNS3_IJNS_1CILi1EEES5_EEENS4_ILi32EEEEEENS3_IJNS3_IJNS4_ILi0EEES9_EEENS4_ILi256EEEEEEEEiEEC2ERKSD_RKi) ;  /* 0xfffa320000007944 */ /* 0x000fea0003c3ffff */
[----:B------:R-:W2:Y:S04]  /*66960*/  LD.E.64 R4, [R4.64+0x8] ;  /* 0x0000080404047980 */ /* 0x000ea8000c101b00 */
[----:B------:R-:W2:Y:S01]  /*66970*/  LDL R10, [R1+0x1428] ;  /* 0x00142800010a7983 */ /* 0x000ea20000100800 */
[----:B------:R-:W-:Y:S01]  /*66980*/  MOV R8, 0x669b0 ;  /* 0x000669b000087802 */ /* 0x000fe20000000f00 */
[----:B--2---:R-:W-:-:S04]  /*66990*/  IMAD.WIDE R10, R10, 0x4, R4 ;  /* 0x000000040a0a7825 */ /* 0x004fc800078e0204 */
[----:B-1----:R-:W-:Y:S05]  /*669a0*/  CALL.REL.NOINC `($_ZN7cutlass13device_kernelIN5flash19enable_sm80_to_sm89INS1_16FlashAttnBwdSm80INS1_25CollectiveMainloopBwdSm80ILi2ELi2EN4cute5tupleIJNS5_1CILi128EEES8_NS7_ILi64EEEEEENS_10bfloat16_tEfNS_4arch4Sm80ELb1ELb0ELb1ELb1ELb1ELb0ELb0ELb0ELi2ELi4ELi4ELi4ELb0EEENS1_24CollectiveEpilogueBwdGQAISA_fSD_Li256ELb1ELb1EEENS1_25SingleTileBwdLPTSchedulerILb1ELi128ELb1EEEEEEEEEvNT_6ParamsE$_ZN4cute8gmem_ptrIPfECI1NS_12iter_adaptorIS1_S2_EEES1_) ;  /* 0xfffa4dc000007944 */ /* 0x002fea0003c3ffff */
[----:B-1----:R1:W5:Y:S01]  /*669b0*/  LDL.64 R2, [R1+0x1428] ;  /* 0x0014280001027983 */ /* 0x0023620000100a00 */
[----:B------:R-:W-:-:S03]  /*669c0*/  MOV R4, 0x669e0 ;  /* 0x000669e000047802 */ /* 0x000fc60000000f00 */
[----:B-1---5:R-:W-:Y:S05]  /*669d0*/  CALL.REL.NOINC `($_ZN7cutlass13device_kernelIN5flash19enable_sm80_to_sm89INS1_16FlashAttnBwdSm80INS1_25CollectiveMainloopBwdSm80ILi2ELi2EN4cute5tupleIJNS5_1CILi128EEES8_NS7_ILi64EEEEEENS_10bfloat16_tEfNS_4arch4Sm80ELb1ELb0ELb1ELb1ELb1ELb0ELb0ELb0ELi2ELi4ELi4ELi4ELb0EEENS1_24CollectiveEpilogueBwdGQAISA_fSD_Li256ELb1ELb1EEENS1_25SingleTileBwdLPTSchedulerILb1ELi128ELb1EEEEEEEEEvNT_6ParamsE$_ZN4cute3eso3ESOILb1ELb0EJNS_6LayoutINS_5tupleIJNS3_IJNS_1CILi1EEES5_EEENS4_ILi32EEEEEENS3_IJNS3_IJNS4_ILi0EEES9_EEENS4_ILi256EEEEEEEENS_10ViewEngineINS_8gmem_ptrIPfEEEEEEC2ERKSD_RKSI_) ;  /* 0xfffa314000007944 */ /* 0x022fea0003c3ffff */
[----:B-1----:R-:W2:Y:S04]  /*669e0*/  LDL.64 R2, [R1+0x1428] ;  /* 0x0014280001027983 */ /* 0x002ea80000100a00 */
[----:B------:R1:W5:Y:S01]  /*669f0*/  LD.E R5, [R6.64] ;  /* 0x0000000406057980 */ /* 0x000362000c101900 */
[----:B------:R-:W-:Y:S01]  /*66a00*/  MOV R10, 0x66a40 ;  /* 0x00066a40000a7802 */ /* 0x000fe20000000f00 */
[----:B--2---:R-:W-:Y:S01]  /*66a10*/  IMAD.MOV.U32 R14, RZ, RZ, R2 ;  /* 0x000000ffff0e7224 */ /* 0x004fe200078e0002 */
[----:B------:R-:W-:-:S02]  /*66a20*/  MOV R15, R3 ;  /* 0x00000003000f7202 */ /* 0x000fc40000000f00 */
[----:B-1---5:R-:W-:Y:S05]  /*66a30*/  CALL.REL.NOINC `($_ZN7cutlass13device_kernelIN5flash19enable_sm80_to_sm89INS1_16FlashAttnBwdSm80INS1_25CollectiveMainloopBwdSm80ILi2ELi2EN4cute5tupleIJNS5_1CILi128EEES8_NS7_ILi64EEEEEENS_10bfloat16_tEfNS_4arch4Sm80ELb1ELb0ELb1ELb1ELb1ELb0ELb0ELb0ELi2ELi4ELi4ELi4ELb0EEENS1_24CollectiveEpilogueBwdGQAISA_fSD_Li256ELb1ELb1EEENS1_25SingleTileBwdLPTSchedulerILb1ELi128ELb1EEEEEEEEEvNT_6ParamsE$_ZN73_INTERNAL_24fd9406_37_flash_bwd_hdim64_bf16_softcap_sm80_cu_3fbc093a_29189atomicAddEPff) ;  /* 0xfffa4ef000007944 */ /* 0x022fea0003c3ffff */
[----:B------:R2:W5:Y:S01]  /*66a40*/  LD.E R5, [R6.64+0x4] ;  /* 0x0000040406057980 */ /* 0x000562000c101900 */
[----:B-1----:R-:W-:-:S02]  /*66a50*/  IADD3 R14, P0, R2, 0x400, RZ ;  /* 0x00000400020e7810 */ /* 0x002fc40007f1e0ff */
[----:B------:R-:W-:-:S03]  /*66a60*/  MOV R10, 0x66a90 ;  /* 0x00066a90000a7802 */ /* 0x000fc60000000f00 */
[----:B------:R-:W-:-:S03]  /*66a70*/  IMAD.X R15, RZ, RZ, R3, P0 ;  /* 0x000000ffff0f7224 */ /* 0x000fc600000e0603 */
[----:B--2--5:R-:W-:Y:S05]  /*66a80*/  CALL.REL.NOINC `($_ZN7cutlass13device_kernelIN5flash19enable_sm80_to_sm89INS1_16FlashAttnBwdSm80INS1_25CollectiveMainloopBwdSm80ILi2ELi2EN4cute5tupleIJNS5_1CILi128EEES8_NS7_ILi64EEEEEENS_10bfloat16_tEfNS_4arch4Sm80ELb1ELb0ELb1ELb1ELb1ELb0ELb0ELb0ELi2ELi4ELi4ELi4ELb0EEENS1_24CollectiveEpilogueBwdGQAISA_fSD_Li256ELb1ELb1EEENS1_25SingleTileBwdLPTSchedulerILb1ELi128ELb1EEEEEEEEEvNT_6ParamsE$_ZN73_INTERNAL_24fd9406_37_flash_bwd_hdim64_bf16_softcap_sm80_cu_3fbc093a_29189atomicAddEPff) ;  /* 0xfffa4ea000007944 */ /* 0x024fea0003c3ffff */
[----:B------:R2:W5:Y:S01]  /*66a90*/  LD.E R5, [R6.64+0x8] ;  /* 0x0000080406057980 */ /* 0x000562000c101900 */
[----:B-1----:R-:W-:Y:S02]  /*66aa0*/  IADD3 R14, P0, R2, 0x800, RZ ;  /* 0x00000800020e7810 */ /* 0x002fe40007f1e0ff */
        /* <DEDUP_REMOVED lines=148> */
[----:B------:R-:W-:-:S04]  /*673f0*/  MOV R67, 0x0 ;  /* 0x0000000000437802 */ /* 0x000fc80000000f00 */
[----:B------:R-:W-:Y:S05]  /*67400*/  RET.REL.NODEC R66 `(_ZN7cutlass13device_kernelIN5flash19enable_sm80_to_sm89INS1_16FlashAttnBwdSm80INS1_25CollectiveMainloopBwdSm80ILi2ELi2EN4cute5tupleIJNS5_1CILi128EEES8_NS7_ILi64EEEEEENS_10bfloat16_tEfNS_4arch4Sm80ELb1ELb0ELb1ELb1ELb1ELb0ELb0ELb0ELi2ELi4ELi4ELi4ELb0EEENS1_24CollectiveEpilogueBwdGQAISA_fSD_Li256ELb1ELb1EEENS1_25SingleTileBwdLPTSchedulerILb1ELi128ELb1EEEEEEEEEvNT_6ParamsE) ;  /* 0xfff98bf042007950 */ /* 0x000fea0003c3ffff */
        .type           $_ZN7cutlass13device_kernelIN5flash19enable_sm80_to_sm89INS1_16FlashAttnBwdSm80INS1_25CollectiveMainloopBwdSm80ILi2ELi2EN4cute5tupleIJNS5_1CILi128EEES8_NS7_ILi64EEEEEENS_10bfloat16_tEfNS_4arch4Sm80ELb1ELb0ELb1ELb1ELb1ELb0ELb0ELb0ELi2ELi4ELi4ELi4ELb0EEENS1_24CollectiveEpilogueBwdGQAISA_fSD_Li256ELb1ELb1EEENS1_25SingleTileBwdLPTSchedulerILb1ELi128ELb1EEEEEEEEEvNT_6ParamsE$_ZZZN5flash25CollectiveMainloopBwdSm80ILi2ELi2EN4cute5tupleIJNS1_1CILi128EEES4_NS3_ILi64EEEEEEN7cutlass10bfloat16_tEfNS7_4arch4Sm80ELb1ELb0ELb1ELb1ELb1ELb0ELb0ELb0ELi2ELi4ELi4ELi4ELb0EE3mmaINS_16FlashAttnBwdSm80ISB_NS_24CollectiveEpilogueBwdGQAIS6_fSA_Li256ELb1ELb1EEENS_25SingleTileBwdLPTSchedulerILb1ELi128ELb1EEEE13SharedStorageENS1_6TensorINS1_11ArrayEngineIfLm32EEENS1_6LayoutINS2_IJNS2_IJNS3_ILi2EEESO_EEESO_NS3_ILi4EEEEEENS2_IJNS2_IJNS3_ILi1EEESO_EEESQ_NS3_ILi8EEEEEEEEEEEEbRKNSB_6ParamsERT0_S12_iNS2_IJiiiEEERT_ENKUliT_E_clIZSC_ISJ_SX_EbS10_S12_S12_iS13_S15_EUlRS16_iE_EEDaiS16_ENKUlvE0_clEv,@function
        .size           $_ZN7cutlass13device_kernelIN5flash19enable_sm80_to_sm89INS1_16FlashAttnBwdSm80INS1_25CollectiveMainloopBwdSm80ILi2ELi2EN4cute5tupleIJNS5_1CILi128EEES8_NS7_ILi64EEEEEENS_10bfloat16_tEfNS_4arch4Sm80ELb1ELb0ELb1ELb1ELb1ELb0ELb0ELb0ELi2ELi4ELi4ELi4ELb0EEENS1_24CollectiveEpilogueBwdGQAISA_fSD_Li256ELb1ELb1EEENS1_25SingleTileBwdLPTSchedulerILb1ELi128ELb1EEEEEEEEEvNT_6ParamsE$_ZZZN5flash25CollectiveMainloopBwdSm80ILi2ELi2EN4cute5tupleIJNS1_1CILi128EEES4_NS3_ILi64EEEEEEN7cutlass10bfloat16_tEfNS7_4arch4Sm80ELb1ELb0ELb1ELb1ELb1ELb0ELb0ELb0ELi2ELi4ELi4ELi4ELb0EE3mmaINS_16FlashAttnBwdSm80ISB_NS_24CollectiveEpilogueBwdGQAIS6_fSA_Li256ELb1ELb1EEENS_25SingleTileBwdLPTSchedulerILb1ELi128ELb1EEEE13SharedStorageENS1_6TensorINS1_11ArrayEngineIfLm32EEENS1_6LayoutINS2_IJNS2_IJNS3_ILi2EEESO_EEESO_NS3_ILi4EEEEEENS2_IJNS2_IJNS3_ILi1EEESO_EEESQ_NS3_ILi8EEEEEEEEEEEEbRKNSB_6ParamsERT0_S12_iNS2_IJiiiEEERT_ENKUliT_E_clIZSC_ISJ_SX_EbS10_S12_S12_iS13_S15_EUlRS16_iE_EEDaiS16_ENKUlvE0_clEv,($_ZN7cutlass13device_kernelIN5flash19enable_sm80_to_sm89INS1_16FlashAttnBwdSm80INS1_25CollectiveMainloopBwdSm80ILi2ELi2EN4cute5tupleIJNS5_1CILi128EEES8_NS7_ILi64EEEEEENS_10bfloat16_tEfNS_4arch4Sm80ELb1ELb0ELb1ELb1ELb1ELb0ELb0ELb0ELi2ELi4ELi4ELi4ELb0EEENS1_24CollectiveEpilogueBwdGQAISA_fSD_Li256ELb1ELb1EEENS1_25SingleTileBwdLPTSchedulerILb1ELi128ELb1EEEEEEEEEvNT_6ParamsE$_ZZZN5flash25CollectiveMainloopBwdSm80ILi2ELi2EN4cute5tupleIJNS1_1CILi128EEES4_NS3_ILi64EEEEEEN7cutlass10bfloat16_tEfNS7_4arch4Sm80ELb1ELb0ELb1ELb1ELb1ELb0ELb0ELb0ELi2ELi4ELi4ELi4ELb0EE3mmaINS_16FlashAttnBwdSm80ISB_NS_24CollectiveEpilogueBwdGQAIS6_fSA_Li256ELb1ELb1EEENS_25SingleTileBwdLPTSchedulerILb1ELi128ELb1EEEE13SharedStorageENS1_6TensorINS1_11ArrayEngineIfLm32EEENS1_6LayoutINS2_IJNS2_IJNS3_ILi2EEESO_EEESO_NS3_ILi4EEEEEENS2_IJNS2_IJNS3_ILi1EEESO_EEESQ_NS3_ILi8EEEEEEEEEEEEbRKNSB_6ParamsERT0_S12_iNS2_IJiiiEEERT_ENKUliT_E_clIZSC_ISJ_SX_EbS10_S12_S12_iS13_S15_EUlRS16_iE_EEDaiS16_ENKUlvE1_clEv - $_ZN7cutlass13device_kernelIN5flash19enable_sm80_to_sm89INS1_16FlashAttnBwdSm80INS1_25CollectiveMainloopBwdSm80ILi2ELi2EN4cute5tupleIJNS5_1CILi128EEES8_NS7_ILi64EEEEEENS_10bfloat16_tEfNS_4arch4Sm80ELb1ELb0ELb1ELb1ELb1ELb0ELb0ELb0ELi2ELi4ELi4ELi4ELb0EEENS1_24CollectiveEpilogueBwdGQAISA_fSD_Li256ELb1ELb1EEENS1_25SingleTileBwdLPTSchedulerILb1ELi128ELb1EEEEEEEEEvNT_6ParamsE$_ZZZN5flash25CollectiveMainloopBwdSm80ILi2ELi2EN4cute5tupleIJNS1_1CILi128EEES4_NS3_ILi64EEEEEEN7cutlass10bfloat16_tEfNS7_4arch4Sm80ELb1ELb0ELb1ELb1ELb1ELb0ELb0ELb0ELi2ELi4ELi4ELi4ELb0EE3mmaINS_16FlashAttnBwdSm80ISB_NS_24CollectiveEpilogueBwdGQAIS6_fSA_Li256ELb1ELb1EEENS_25SingleTileBwdLPTSchedulerILb1ELi128ELb1EEEE13SharedStorageENS1_6TensorINS1_11ArrayEngineIfLm32EEENS1_6LayoutINS2_IJNS2_IJNS3_ILi2EEESO_EEESO_NS3_ILi4EEEEEENS2_IJNS2_IJNS3_ILi1EEESO_EEESQ_NS3_ILi8EEEEEEEEEEEEbRKNSB_6ParamsERT0_S12_iNS2_IJiiiEEERT_ENKUliT_E_clIZSC_ISJ_SX_EbS10_S12_S12_iS13_S15_EUlRS16_iE_EEDaiS16_ENKUlvE0_clEv)
$_ZN7cutlass13device_kernelIN5flash19enable_sm80_to_sm89INS1_16FlashAttnBwdSm80INS1_25CollectiveMainloopBwdSm80ILi2ELi2EN4cute5tupleIJNS5_1CILi128EEES8_NS7_ILi64EEEEEENS_10bfloat16_tEfNS_4arch4Sm80ELb1ELb0ELb1ELb1ELb1ELb0ELb0ELb0ELi2ELi4ELi4ELi4ELb0EEENS1_24CollectiveEpilogueBwdGQAISA_fSD_Li256ELb1ELb1EEENS1_25SingleTileBwdLPTSchedulerILb1ELi128ELb1EEEEEEEEEvNT_6ParamsE$_ZZZN5flash25CollectiveMainloopBwdSm80ILi2ELi2EN4cute5tupleIJNS1_1CILi128EEES4_NS3_ILi64EEEEEEN7cutlass10bfloat16_tEfNS7_4arch4Sm80ELb1ELb0ELb1ELb1ELb1ELb0ELb0ELb0ELi2ELi4ELi4ELi4ELb0EE3mmaINS_16FlashAttnBwdSm80ISB_NS_24CollectiveEpilogueBwdGQAIS6_fSA_Li256ELb1ELb1EEENS_25SingleTileBwdLPTSchedulerILb1ELi128ELb1EEEE13SharedStorageENS1_6TensorINS1_11ArrayEngineIfLm32EEENS1_6LayoutINS2_IJNS2_IJNS3_ILi2EEESO_EEESO_NS3_ILi4EEEEEENS2_IJNS2_IJNS3_ILi1EEESO_EEESQ_NS3_ILi8EEEEEEEEEEEEbRKNSB_6ParamsERT0_S12_iNS2_IJiiiEEERT_ENKUliT_E_clIZSC_ISJ_SX_EbS10_S12_S12_iS13_S15_EUlRS16_iE_EEDaiS16_ENKUlvE0_clEv:
[----:B------:R-:W-:-:S05]  /*67410*/  IADD3 R3, R16, -c[0x0][0x20], RZ ;  /* 0x8000080010037a10 */ /* 0x000fca0007ffe0ff */
[----:B------:R-:W-:-:S05]  /*67420*/  IMAD R3, R10, 0x4, R3 ;  /* 0x000000040a037824 */ /* 0x000fca00078e0203 */
[----:B------:R1:W5:Y:S02]  /*67430*/  LDL R4, [R3] ;  /* 0x0000000003047983 */ /* 0x0003640000100800 */
[----:B-1----:R-:W-:-:S04]  /*67440*/  MOV R3, 0x0 ;  /* 0x0000000000037802 */ /* 0x002fc80000000f00 */
[----:B------:R-:W-:Y:S05]  /*67450*/  RET.REL.NODEC R2 `(_ZN7cutlass13device_kernelIN5flash19enable_sm80_to_sm89INS1_16FlashAttnBwdSm80INS1_25CollectiveMainloopBwdSm80ILi2ELi2EN4cute5tupleIJNS5_1CILi128EEES8_NS7_ILi64EEEEEENS_10bfloat16_tEfNS_4arch4Sm80ELb1ELb0ELb1ELb1ELb1ELb0ELb0ELb0ELi2ELi4ELi4ELi4ELb0EEENS1_24CollectiveEpilogueBwdGQAISA_fSD_Li256ELb1ELb1EEENS1_25SingleTileBwdLPTSchedulerILb1ELi128ELb1EEEEEEEEEvNT_6ParamsE) ;  /* 0xfff98ba002007950 */ /* 0x000fea0003c3ffff */
        .type           $_ZN7cutlass13device_kernelIN5flash19enable_sm80_to_sm89INS1_16FlashAttnBwdSm80INS1_25CollectiveMainloopBwdSm80ILi2ELi2EN4cute5tupleIJNS5_1CILi128EEES8_NS7_ILi64EEEEEENS_10bfloat16_tEfNS_4arch4Sm80ELb1ELb0ELb1ELb1ELb1ELb0ELb0ELb0ELi2ELi4ELi4ELi4ELb0EEENS1_24CollectiveEpilogueBwdGQAISA_fSD_Li256ELb1ELb1EEENS1_25SingleTileBwdLPTSchedulerILb1ELi128ELb1EEEEEEEEEvNT_6ParamsE$_ZZZN5flash25CollectiveMainloopBwdSm80ILi2ELi2EN4cute5tupleIJNS1_1CILi128EEES4_NS3_ILi64EEEEEEN7cutlass10bfloat16_tEfNS7_4arch4Sm80ELb1ELb0ELb1ELb1ELb1ELb0ELb0ELb0ELi2ELi4ELi4ELi4ELb0EE3mmaINS_16FlashAttnBwdSm80ISB_NS_24CollectiveEpilogueBwdGQAIS6_fSA_Li256ELb1ELb1EEENS_25SingleTileBwdLPTSchedulerILb1ELi128ELb1EEEE13SharedStorageENS1_6TensorINS1_11ArrayEngineIfLm32EEENS1_6LayoutINS2_IJNS2_IJNS3_ILi2EEESO_EEESO_NS3_ILi4EEEEEENS2_IJNS2_IJNS3_ILi1EEESO_EEESQ_NS3_ILi8EEEEEEEEEEEEbRKNSB_6ParamsERT0_S12_iNS2_IJiiiEEERT_ENKUliT_E_clIZSC_ISJ_SX_EbS10_S12_S12_iS13_S15_EUlRS16_iE_EEDaiS16_ENKUlvE1_clEv,@function
        .size           $_ZN7cutlass13device_kernelIN5flash19enable_sm80_to_sm89INS1_16FlashAttnBwdSm80INS1_25CollectiveMainloopBwdSm80ILi2ELi2EN4cute5tupleIJNS5_1CILi128EEES8_NS7_ILi64EEEEEENS_10bfloat16_tEfNS_4arch4Sm80ELb1ELb0ELb1ELb1ELb1ELb0ELb0ELb0ELi2ELi4ELi4ELi4ELb0EEENS1_24CollectiveEpilogueBwdGQAISA_fSD_Li256ELb1ELb1EEENS1_25SingleTileBwdLPTSchedulerILb1ELi128ELb1EEEEEEEEEvNT_6ParamsE$_ZZZN5flash25CollectiveMainloopBwdSm80ILi2ELi2EN4cute5tupleIJNS1_1CILi128EEES4_NS3_ILi64EEEEEEN7cutlass10bfloat16_tEfNS7_4arch4Sm80ELb1ELb0ELb1ELb1ELb1ELb0ELb0ELb0ELi2ELi4ELi4ELi4ELb0EE3mmaINS_16FlashAttnBwdSm80ISB_NS_24CollectiveEpilogueBwdGQAIS6_fSA_Li256ELb1ELb1EEENS_25SingleTileBwdLPTSchedulerILb1ELi128ELb1EEEE13SharedStorageENS1_6TensorINS1_11ArrayEngineIfLm32EEENS1_6LayoutINS2_IJNS2_IJNS3_ILi2EEESO_EEESO_NS3_ILi4EEEEEENS2_IJNS2_IJNS3_ILi1EEESO_EEESQ_NS3_ILi8EEEEEEEEEEEEbRKNSB_6ParamsERT0_S12_iNS2_IJiiiEEERT_ENKUliT_E_clIZSC_ISJ_SX_EbS10_S12_S12_iS13_S15_EUlRS16_iE_EEDaiS16_ENKUlvE1_clEv,($__internal_11_$__cuda_sm70_warpsync - $_ZN7cutlass13device_kernelIN5flash19enable_sm80_to_sm89INS1_16FlashAttnBwdSm80INS1_25CollectiveMainloopBwdSm80ILi2ELi2EN4cute5tupleIJNS5_1CILi128EEES8_NS7_ILi64EEEEEENS_10bfloat16_tEfNS_4arch4Sm80ELb1ELb0ELb1ELb1ELb1ELb0ELb0ELb0ELi2ELi4ELi4ELi4ELb0EEENS1_24CollectiveEpilogueBwdGQAISA_fSD_Li256ELb1ELb1EEENS1_25SingleTileBwdLPTSchedulerILb1ELi128ELb1EEEEEEEEEvNT_6ParamsE$_ZZZN5flash25CollectiveMainloopBwdSm80ILi2ELi2EN4cute5tupleIJNS1_1CILi128EEES4_NS3_ILi64EEEEEEN7cutlass10bfloat16_tEfNS7_4arch4Sm80ELb1ELb0ELb1ELb1ELb1ELb0ELb0ELb0ELi2ELi4ELi4ELi4ELb0EE3mmaINS_16FlashAttnBwdSm80ISB_NS_24CollectiveEpilogueBwdGQAIS6_fSA_Li256ELb1ELb1EEENS_25SingleTileBwdLPTSchedulerILb1ELi128ELb1EEEE13SharedStorageENS1_6TensorINS1_11ArrayEngineIfLm32EEENS1_6LayoutINS2_IJNS2_IJNS3_ILi2EEESO_EEESO_NS3_ILi4EEEEEENS2_IJNS2_IJNS3_ILi1EEESO_EEESQ_NS3_ILi8EEEEEEEEEEEEbRKNSB_6ParamsERT0_S12_iNS2_IJiiiEEERT_ENKUliT_E_clIZSC_ISJ_SX_EbS10_S12_S12_iS13_S15_EUlRS16_iE_EEDaiS16_ENKUlvE1_clEv)
$_ZN7cutlass13device_kernelIN5flash19enable_sm80_to_sm89INS1_16FlashAttnBwdSm80INS1_25CollectiveMainloopBwdSm80ILi2ELi2EN4cute5tupleIJNS5_1CILi128EEES8_NS7_ILi64EEEEEENS_10bfloat16_tEfNS_4arch4Sm80ELb1ELb0ELb1ELb1ELb1ELb0ELb0ELb0ELi2ELi4ELi4ELi4ELb0EEENS1_24CollectiveEpilogueBwdGQAISA_fSD_Li256ELb1ELb1EEENS1_25SingleTileBwdLPTSchedulerILb1ELi128ELb1EEEEEEEEEvNT_6ParamsE$_ZZZN5flash25CollectiveMainloopBwdSm80ILi2ELi2EN4cute5tupleIJNS1_1CILi128EEES4_NS3_ILi64EEEEEEN7cutlass10bfloat16_tEfNS7_4arch4Sm80ELb1ELb0ELb1ELb1ELb1ELb0ELb0ELb0ELi2ELi4ELi4ELi4ELb0EE3mmaINS_16FlashAttnBwdSm80ISB_NS_24CollectiveEpilogueBwdGQAIS6_fSA_Li256ELb1ELb1EEENS_25SingleTileBwdLPTSchedulerILb1ELi128ELb1EEEE13SharedStorageENS1_6TensorINS1_11ArrayEngineIfLm32EEENS1_6LayoutINS2_IJNS2_IJNS3_ILi2EEESO_EEESO_NS3_ILi4EEEEEENS2_IJNS2_IJNS3_ILi1EEESO_EEESQ_NS3_ILi8EEEEEEEEEEEEbRKNSB_6ParamsERT0_S12_iNS2_IJiiiEEERT_ENKUliT_E_clIZSC_ISJ_SX_EbS10_S12_S12_iS13_S15_EUlRS16_iE_EEDaiS16_ENKUlvE1_clEv:
[----:B------:R-:W-:-:S05]  /*67460*/  IADD3 R3, R7, -c[0x0][0x20], RZ ;  /* 0x8000080007037a10 */ /* 0x000fca0007ffe0ff */
[----:B------:R-:W-:-:S05]  /*67470*/  IMAD R3, R10, 0x4, R3 ;  /* 0x000000040a037824 */ /* 0x000fca00078e0203 */
[----:B------:R1:W5:Y:S02]  /*67480*/  LDL R4, [R3] ;  /* 0x0000000003047983 */ /* 0x0003640000100800 */
[----:B-1----:R-:W-:-:S04]  /*67490*/  MOV R3, 0x0 ;  /* 0x0000000000037802 */ /* 0x002fc80000000f00 */
[----:B------:R-:W-:Y:S05]  /*674a0*/  RET.REL.NODEC R2 `(_ZN7cutlass13device_kernelIN5flash19enable_sm80_to_sm89INS1_16FlashAttnBwdSm80INS1_25CollectiveMainloopBwdSm80ILi2ELi2EN4cute5tupleIJNS5_1CILi128EEES8_NS7_ILi64EEEEEENS_10bfloat16_tEfNS_4arch4Sm80ELb1ELb0ELb1ELb1ELb1ELb0ELb0ELb0ELi2ELi4ELi4ELi4ELb0EEENS1_24CollectiveEpilogueBwdGQAISA_fSD_Li256ELb1ELb1EEENS1_25SingleTileBwdLPTSchedulerILb1ELi128ELb1EEEEEEEEEvNT_6ParamsE) ;  /* 0xfff98b5002007950 */ /* 0x000fea0003c3ffff */
        .weak           $__internal_11_$__cuda_sm70_warpsync
        .type           $__internal_11_$__cuda_sm70_warpsync,@function
        .size           $__internal_11_$__cuda_sm70_warpsync,($_ZN7cutlass13device_kernelIN5flash19enable_sm80_to_sm89INS1_16FlashAttnBwdSm80INS1_25CollectiveMainloopBwdSm80ILi2ELi2EN4cute5tupleIJNS5_1CILi128EEES8_NS7_ILi64EEEEEENS_10bfloat16_tEfNS_4arch4Sm80ELb1ELb0ELb1ELb1ELb1ELb0ELb0ELb0ELi2ELi4ELi4ELi4ELb0EEENS1_24CollectiveEpilogueBwdGQAISA_fSD_Li256ELb1ELb1EEENS1_25SingleTileBwdLPTSchedulerILb1ELi128ELb1EEEEEEEEEvNT_6ParamsE$__fAtomicAdd - $__internal_11_$__cuda_sm70_warpsync)
$__internal_11_$__cuda_sm70_warpsync:
[----:B------:R-:W-:Y:S01]  /*674b0*/  MOV R5, 0x0 ;  /* 0x0000000000057802 */ /* 0x000fe20000000f00 */
[----:B------:R-:W-:Y:S04]  /*674c0*/  WARPSYNC R37 ;  /* 0x0000002500007348 */ /* 0x000fe80003800000 */
[----:B------:R-:W-:Y:S05]  /*674d0*/  RET.REL.NODEC R4 `(_ZN7cutlass13device_kernelIN5flash19enable_sm80_to_sm89INS1_16FlashAttnBwdSm80INS1_25CollectiveMainloopBwdSm80ILi2ELi2EN4cute5tupleIJNS5_1CILi128EEES8_NS7_ILi64EEEEEENS_10bfloat16_tEfNS_4arch4Sm80ELb1ELb0ELb1ELb1ELb1ELb0ELb0ELb0ELi2ELi4ELi4ELi4ELb0EEENS1_24CollectiveEpilogueBwdGQAISA_fSD_Li256ELb1ELb1EEENS1_25SingleTileBwdLPTSchedulerILb1ELi128ELb1EEEEEEEEEvNT_6ParamsE) ;  /* 0xfff98b2004007950 */ /* 0x000fea0003c3ffff */
        .type           $_ZN7cutlass13device_kernelIN5flash19enable_sm80_to_sm89INS1_16FlashAttnBwdSm80INS1_25CollectiveMainloopBwdSm80ILi2ELi2EN4cute5tupleIJNS5_1CILi128EEES8_NS7_ILi64EEEEEENS_10bfloat16_tEfNS_4arch4Sm80ELb1ELb0ELb1ELb1ELb1ELb0ELb0ELb0ELi2ELi4ELi4ELi4ELb0EEENS1_24CollectiveEpilogueBwdGQAISA_fSD_Li256ELb1ELb1EEENS1_25SingleTileBwdLPTSchedulerILb1ELi128ELb1EEEEEEEEEvNT_6ParamsE$__fAtomicAdd,@function
        .size           $_ZN7cutlass13device_kernelIN5flash19enable_sm80_to_sm89INS1_16FlashAttnBwdSm80INS1_25CollectiveMainloopBwdSm80ILi2ELi2EN4cute5tupleIJNS5_1CILi128EEES8_NS7_ILi64EEEEEENS_10bfloat16_tEfNS_4arch4Sm80ELb1ELb0ELb1ELb1ELb1ELb0ELb0ELb0ELi2ELi4ELi4ELi4ELb0EEENS1_24CollectiveEpilogueBwdGQAISA_fSD_Li256ELb1ELb1EEENS1_25SingleTileBwdLPTSchedulerILb1ELi128ELb1EEEEEEEEEvNT_6ParamsE$__fAtomicAdd,($_ZN7cutlass13device_kernelIN5flash19enable_sm80_to_sm89INS1_16FlashAttnBwdSm80INS1_25CollectiveMainloopBwdSm80ILi2ELi2EN4cute5tupleIJNS5_1CILi128EEES8_NS7_ILi64EEEEEENS_10bfloat16_tEfNS_4arch4Sm80ELb1ELb0ELb1ELb1ELb1ELb0ELb0ELb0ELi2ELi4ELi4ELi4ELb0EEENS1_24CollectiveEpilogueBwdGQAISA_fSD_Li256ELb1ELb1EEENS1_25SingleTileBwdLPTSchedulerILb1ELi128ELb1EEEEEEEEEvNT_6ParamsE$exp2f - $_ZN7cutlass13device_kernelIN5flash19enable_sm80_to_sm89INS1_16FlashAttnBwdSm80INS1_25CollectiveMainloopBwdSm80ILi2ELi2EN4cute5tupleIJNS5_1CILi128EEES8_NS7_ILi64EEEEEENS_10bfloat16_tEfNS_4arch4Sm80ELb1ELb0ELb1ELb1ELb1ELb0ELb0ELb0ELi2ELi4ELi4ELi4ELb0EEENS1_24CollectiveEpilogueBwdGQAISA_fSD_Li256ELb1ELb1EEENS1_25SingleTileBwdLPTSchedulerILb1ELi128ELb1EEEEEEEEEvNT_6ParamsE$__fAtomicAdd)
$_ZN7cutlass13device_kernelIN5flash19enable_sm80_to_sm89INS1_16FlashAttnBwdSm80INS1_25CollectiveMainloopBwdSm80ILi2ELi2EN4cute5tupleIJNS5_1CILi128EEES8_NS7_ILi64EEEEEENS_10bfloat16_tEfNS_4arch4Sm80ELb1ELb0ELb1ELb1ELb1ELb0ELb0ELb0ELi2ELi4ELi4ELi4ELb0EEENS1_24CollectiveEpilogueBwdGQAISA_fSD_Li256ELb1ELb1EEENS1_25SingleTileBwdLPTSchedulerILb1ELi128ELb1EEEEEEEEEvNT_6ParamsE$__fAtomicAdd:
[----:B------:R-:W-:Y:S02]  /*674e0*/  ULDC.64 UR8, c[0x0][0x118] ;  /* 0x0000460000087ab9 */ /* 0x000fe40000000a00 */
[----:B------:R-:W2:Y:S01]  /*674f0*/  ATOM.E.ADD.F32.FTZ.RN.STRONG.GPU P0, RZ, [R14.64], R5 ;  /* 0x000000050eff798a */ /* 0x000ea2000810e7c8 */
[----:B------:R-:W-:Y:S02]  /*67500*/  MOV R13, 0x0 ;  /* 0x00000000000d7802 */ /* 0x000fe40000000f00 */
[----:B------:R-:W-:-:S02]  /*67510*/  MOV R9, R5 ;  /* 0x0000000500097202 */ /* 0x000fc40000000f00 */
[----:B--2---:R-:W-:Y:S05]  /*67520*/  @P0 RET.REL.NODEC R12 `(_ZN7cutlass13device_kernelIN5flash19enable_sm80_to_sm89INS1_16FlashAttnBwdSm80INS1_25CollectiveMainloopBwdSm80ILi2ELi2EN4cute5tupleIJNS5_1CILi128EEES8_NS7_ILi64EEEEEENS_10bfloat16_tEfNS_4arch4Sm80ELb1ELb0ELb1ELb1ELb1ELb0ELb0ELb0ELi2ELi4ELi4ELi4ELb0EEENS1_24CollectiveEpilogueBwdGQAISA_fSD_Li256ELb1ELb1EEENS1_25SingleTileBwdLPTSchedulerILb1ELi128ELb1EEEEEEEEEvNT_6ParamsE) ;  /* 0xfff98ad00c000950 */ /* 0x004fea0003c3ffff */
[----:B------:R-:W1:Y:S02]  /*67530*/  QSPC.E.S P0, RZ, [R14] ;  /* 0x000000000eff73aa */ /* 0x000e640000000500 */
[----:B-1----:R-:W-:Y:S05]  /*67540*/  @!P0 BRA `(.L_x_3081) ;  /* 0x0000008000008947 */ /* 0x002fea0003800000 */
[----:B------:R-:W-:-:S05]  /*67550*/  LOP3.LUT R8, R14, 0xffffff, RZ, 0xc0, !PT ;  /* 0x00ffffff0e087812 */ /* 0x000fca00078ec0ff */
.L_x_3082:
[----:B------:R-:W1:Y:S02]  /*67560*/  LDS R4, [R8] ;  /* 0x0000000008047984 */ /* 0x000e640000000800 */
[----:B-1----:R-:W-:-:S06]  /*67570*/  FADD R5, R9, R4 ;  /* 0x0000000409057221 */ /* 0x002fcc0000000000 */
[----:B------:R-:W1:Y:S02]  /*67580*/  ATOMS.CAST.SPIN R5, [R8], R4, R5 ;  /* 0x000000040805738d */ /* 0x000e640001800005 */
[----:B-1----:R-:W-:-:S13]  /*67590*/  ISETP.EQ.U32.AND P0, PT, R5, 0x1, PT ;  /* 0x000000010500780c */ /* 0x002fda0003f02070 */
[----:B------:R-:W-:Y:S05]  /*675a0*/  @!P0 BRA `(.L_x_3082) ;  /* 0xffffffb000008947 */ /* 0x000fea000383ffff */
[----:B------:R-:W-:-:S04]  /*675b0*/  MOV R13, 0x0 ;  /* 0x00000000000d7802 */ /* 0x000fc80000000f00 */
[----:B------:R-:W-:Y:S05]  /*675c0*/  RET.REL.NODEC R12 `(_ZN7cutlass13device_kernelIN5flash19enable_sm80_to_sm89INS1_16FlashAttnBwdSm80INS1_25CollectiveMainloopBwdSm80ILi2ELi2EN4cute5tupleIJNS5_1CILi128EEES8_NS7_ILi64EEEEEENS_10bfloat16_tEfNS_4arch4Sm80ELb1ELb0ELb1ELb1ELb1ELb0ELb0ELb0ELi2ELi4ELi4ELi4ELb0EEENS1_24CollectiveEpilogueBwdGQAISA_fSD_Li256ELb1ELb1EEENS1_25SingleTileBwdLPTSchedulerILb1ELi128ELb1EEEEEEEEEvNT_6ParamsE) ;  /* 0xfff98a300c007950 */ /* 0x000fea0003c3ffff */
.L_x_3081:
[----:B------:R-:W2:Y:S01]  /*675d0*/  LD.E R4, [R14.64] ;  /* 0x000000080e047980 */ /* 0x000ea2000c101900 */
[----:B------:R-:W-:Y:S01]  /*675e0*/  MOV R13, 0x0 ;  /* 0x00000000000d7802 */ /* 0x000fe20000000f00 */
[----:B--2---:R-:W-:-:S05]  /*675f0*/  FADD R9, R9, R4 ;  /* 0x0000000409097221 */ /* 0x004fca0000000000 */
[----:B------:R1:W-:Y:S01]  /*67600*/  ST.E [R14.64], R9 ;  /* 0x000000090e007985 */ /* 0x0003e2000c101908 */
[----:B------:R-:W-:Y:S05]  /*67610*/  RET.REL.NODEC R12 `(_ZN7cutlass13device_kernelIN5flash19enable_sm80_to_sm89INS1_16FlashAttnBwdSm80INS1_25CollectiveMainloopBwdSm80ILi2ELi2EN4cute5tupleIJNS5_1CILi128EEES8_NS7_ILi64EEEEEENS_10bfloat16_tEfNS_4arch4Sm80ELb1ELb0ELb1ELb1ELb1ELb0ELb0ELb0ELi2ELi4ELi4ELi4ELb0EEENS1_24CollectiveEpilogueBwdGQAISA_fSD_Li256ELb1ELb1EEENS1_25SingleTileBwdLPTSchedulerILb1ELi128ELb1EEEEEEEEEvNT_6ParamsE) ;  /* 0xfff989e00c007950 */ /* 0x000fea0003c3ffff */
        .type           $_ZN7cutlass13device_kernelIN5flash19enable_sm80_to_sm89INS1_16FlashAttnBwdSm80INS1_25CollectiveMainloopBwdSm80ILi2ELi2EN4cute5tupleIJNS5_1CILi128EEES8_NS7_ILi64EEEEEENS_10bfloat16_tEfNS_4arch4Sm80ELb1ELb0ELb1ELb1ELb1ELb0ELb0ELb0ELi2ELi4ELi4ELi4ELb0EEENS1_24CollectiveEpilogueBwdGQAISA_fSD_Li256ELb1ELb1EEENS1_25SingleTileBwdLPTSchedulerILb1ELi128ELb1EEEEEEEEEvNT_6ParamsE$exp2f,@function
        .size           $_ZN7cutlass13device_kernelIN5flash19enable_sm80_to_sm89INS1_16FlashAttnBwdSm80INS1_25CollectiveMainloopBwdSm80ILi2ELi2EN4cute5tupleIJNS5_1CILi128EEES8_NS7_ILi64EEEEEENS_10bfloat16_tEfNS_4arch4Sm80ELb1ELb0ELb1ELb1ELb1ELb0ELb0ELb0ELi2ELi4ELi4ELi4ELb0EEENS1_24CollectiveEpilogueBwdGQAISA_fSD_Li256ELb1ELb1EEENS1_25SingleTileBwdLPTSchedulerILb1ELi128ELb1EEEEEEEEEvNT_6ParamsE$exp2f,($_ZN7cutlass13device_kernelIN5flash19enable_sm80_to_sm89INS1_16FlashAttnBwdSm80INS1_25CollectiveMainloopBwdSm80ILi2ELi2EN4cute5tupleIJNS5_1CILi128EEES8_NS7_ILi64EEEEEENS_10bfloat16_tEfNS_4arch4Sm80ELb1ELb0ELb1ELb1ELb1ELb0ELb0ELb0ELi2ELi4ELi4ELi4ELb0EEENS1_24CollectiveEpilogueBwdGQAISA_fSD_Li256ELb1ELb1EEENS1_25SingleTileBwdLPTSchedulerILb1ELi128ELb1EEEEEEEEEvNT_6ParamsE$min - $_ZN7cutlass13device_kernelIN5flash19enable_sm80_to_sm89INS1_16FlashAttnBwdSm80INS1_25CollectiveMainloopBwdSm80ILi2ELi2EN4cute5tupleIJNS5_1CILi128EEES8_NS7_ILi64EEEEEENS_10bfloat16_tEfNS_4arch4Sm80ELb1ELb0ELb1ELb1ELb1ELb0ELb0ELb0ELi2ELi4ELi4ELi4ELb0EEENS1_24CollectiveEpilogueBwdGQAISA_fSD_Li256ELb1ELb1EEENS1_25SingleTileBwdLPTSchedulerILb1ELi128ELb1EEEEEEEEEvNT_6ParamsE$exp2f)
$_ZN7cutlass13device_kernelIN5flash19enable_sm80_to_sm89INS1_16FlashAttnBwdSm80INS1_25CollectiveMainloopBwdSm80ILi2ELi2EN4cute5tupleIJNS5_1CILi128EEES8_NS7_ILi64EEEEEENS_10bfloat16_tEfNS_4arch4Sm80ELb1ELb0ELb1ELb1ELb1ELb0ELb0ELb0ELi2ELi4ELi4ELi4ELb0EEENS1_24CollectiveEpilogueBwdGQAISA_fSD_Li256ELb1ELb1EEENS1_25SingleTileBwdLPTSchedulerILb1ELi128ELb1EEEEEEEEEvNT_6ParamsE$exp2f:
[----:B------:R-:W1:Y:S01]  /*67620*/  MUFU.EX2 R6, R6 ;  /* 0x0000000600067308 */ /* 0x000e620000000800 */
[----:B------:R-:W-:-:S04]  /*67630*/  MOV R3, 0x0 ;  /* 0x0000000000037802 */ /* 0x000fc80000000f00 */
[----:B------:R-:W-:Y:S05]  /*67640*/  RET.REL.NODEC R2 `(_ZN7cutlass13device_kernelIN5flash19enable_sm80_to_sm89INS1_16FlashAttnBwdSm80INS1_25CollectiveMainloopBwdSm80ILi2ELi2EN4cute5tupleIJNS5_1CILi128EEES8_NS7_ILi64EEEEEENS_10bfloat16_tEfNS_4arch4Sm80ELb1ELb0ELb1ELb1ELb1ELb0ELb0ELb0ELi2ELi4ELi4ELi4ELb0EEENS1_24CollectiveEpilogueBwdGQAISA_fSD_Li256ELb1ELb1EEENS1_25SingleTileBwdLPTSchedulerILb1ELi128ELb1EEEEEEEEEvNT_6ParamsE) ;  /* 0xfff989b002007950 */ /* 0x000fea0003c3ffff */
        .type           $_ZN7cutlass13device_kernelIN5flash19enable_sm80_to_sm89INS1_16FlashAttnBwdSm80INS1_25CollectiveMainloopBwdSm80ILi2ELi2EN4cute5tupleIJNS5_1CILi128EEES8_NS7_ILi64EEEEEENS_10bfloat16_tEfNS_4arch4Sm80ELb1ELb0ELb1ELb1ELb1ELb0ELb0ELb0ELi2ELi4ELi4ELi4ELb0EEENS1_24CollectiveEpilogueBwdGQAISA_fSD_Li256ELb1ELb1EEENS1_25SingleTileBwdLPTSchedulerILb1ELi128ELb1EEEEEEEEEvNT_6ParamsE$min,@function
        .size           $_ZN7cutlass13device_kernelIN5flash19enable_sm80_to_sm89INS1_16FlashAttnBwdSm80INS1_25CollectiveMainloopBwdSm80ILi2ELi2EN4cute5tupleIJNS5_1CILi128EEES8_NS7_ILi64EEEEEENS_10bfloat16_tEfNS_4arch4Sm80ELb1ELb0ELb1ELb1ELb1ELb0ELb0ELb0ELi2ELi4ELi4ELi4ELb0EEENS1_24CollectiveEpilogueBwdGQAISA_fSD_Li256ELb1ELb1EEENS1_25SingleTileBwdLPTSchedulerILb1ELi128ELb1EEEEEEEEEvNT_6ParamsE$min,(.L_x_14435 - $_ZN7cutlass13device_kernelIN5flash19enable_sm80_to_sm89INS1_16FlashAttnBwdSm80INS1_25CollectiveMainloopBwdSm80ILi2ELi2EN4cute5tupleIJNS5_1CILi128EEES8_NS7_ILi64EEEEEENS_10bfloat16_tEfNS_4arch4Sm80ELb1ELb0ELb1ELb1ELb1ELb0ELb0ELb0ELi2ELi4ELi4ELi4ELb0EEENS1_24CollectiveEpilogueBwdGQAISA_fSD_Li256ELb1ELb1EEENS1_25SingleTileBwdLPTSchedulerILb1ELi128ELb1EEEEEEEEEvNT_6ParamsE$min)
$_ZN7cutlass13device_kernelIN5flash19enable_sm80_to_sm89INS1_16FlashAttnBwdSm80INS1_25CollectiveMainloopBwdSm80ILi2ELi2EN4cute5tupleIJNS5_1CILi128EEES8_NS7_ILi64EEEEEENS_10bfloat16_tEfNS_4arch4Sm80ELb1ELb0ELb1ELb1ELb1ELb0ELb0ELb0ELi2ELi4ELi4ELi4ELb0EEENS1_24CollectiveEpilogueBwdGQAISA_fSD_Li256ELb1ELb1EEENS1_25SingleTileBwdLPTSchedulerILb1ELi128ELb1EEEEEEEEEvNT_6ParamsE$min:
[----:B------:R-:W-:Y:S01]  /*67650*/  IMAD.MOV.U32 R8, RZ, RZ, R6 ;  /* 0x000000ffff087224 */ /* 0x000fe200078e0006 */
[----:B------:R-:W-:Y:S02]  /*67660*/  MOV R9, 0x0 ;  /* 0x0000000000097802 */ /* 0x000fe40000000f00 */
[----:B------:R-:W-:Y:S02]  /*67670*/  IMNMX R47, R3, R45, PT ;  /* 0x0000002d032f7217 */ /* 0x000fe40003800200 */
[----:B------:R-:W-:Y:S05]  /*67680*/  RET.REL.NODEC R8 `(_ZN7cutlass13device_kernelIN5flash19enable_sm80_to_sm89INS1_16FlashAttnBwdSm80INS1_25CollectiveMainloopBwdSm80ILi2ELi2EN4cute5tupleIJNS5_1CILi128EEES8_NS7_ILi64EEEEEENS_10bfloat16_tEfNS_4arch4Sm80ELb1ELb0ELb1ELb1ELb1ELb0ELb0ELb0ELi2ELi4ELi4ELi4ELb0EEENS1_24CollectiveEpilogueBwdGQAISA_fSD_Li256ELb1ELb1EEENS1_25SingleTileBwdLPTSchedulerILb1ELi128ELb1EEEEEEEEEvNT_6ParamsE) ;  /* 0xfff9897008007950 */ /* 0x000fea0003c3ffff */
.L_x_3083:
        /* <DEDUP_REMOVED lines=15> */
.L_x_14435:


//--------------------- .text._ZN7cutlass13device_kernelIN5flash22FlashAttnBwdPreprocessIN4cute5tupleIJNS3_1CILi128EEENS5_ILi64EEEEEENS_10bfloat16_tEfNS_4arch4Sm80ELb1ELb1EEEEEvNT_6ParamsE --------------------------
	.section	.text._ZN7cutlass13device_kernelIN5flash22FlashAttnBwdPreprocessIN4cute5tupleIJNS3_1CILi128EEENS5_ILi64EEEEEENS_10bfloat16_tEfNS_4arch4Sm80ELb1ELb1EEEEEvNT_6ParamsE,"ax",@progbits
	.sectioninfo	@"SHI_REGISTERS=64"
	.align	128
.text._ZN7cutlass13device_kernelIN5flash22FlashAttnBwdPreprocessIN4cute5tupleIJNS3_1CILi128EEENS5_ILi64EEEEEENS_10bfloat16_tEfNS_4arch4Sm80ELb1ELb1EEEEEvNT_6ParamsE:
        .type           _ZN7cutlass13device_kernelIN5flash22FlashAttnBwdPreprocessIN4cute5tupleIJNS3_1CILi128EEENS5_ILi64EEEEEENS_10bfloat16_tEfNS_4arch4Sm80ELb1ELb1EEEEEvNT_6ParamsE,@function
        .size           _ZN7cutlass13device_kernelIN5flash22FlashAttnBwdPreprocessIN4cute5tupleIJNS3_1CILi128EEENS5_ILi64EEEEEENS_10bfloat16_tEfNS_4arch4Sm80ELb1ELb1EEEEEvNT_6ParamsE,(.L_x_14835 - _ZN7cutlass13device_kernelIN5flash22FlashAttnBwdPreprocessIN4cute5tupleIJNS3_1CILi128EEENS5_ILi64EEEEEENS_10bfloat16_tEfNS_4arch4Sm80ELb1ELb1EEEEEvNT_6ParamsE)
        .other          _ZN7cutlass13device_kernelIN5flash22FlashAttnBwdPreprocessIN4cute5tupleIJNS3_1CILi128EEENS5_ILi64EEEEEENS_10bfloat16_tEfNS_4arch4Sm80ELb1ELb1EEEEEvNT_6ParamsE,@"STO_CUDA_ENTRY STV_DEFAULT"
_ZN7cutlass13device_kernelIN5flash22FlashAttnBwdPreprocessIN4cute5tupleIJNS3_1CILi128EEENS5_ILi64EEEEEENS_10bfloat16_tEfNS_4arch4Sm80ELb1ELb1EEEEEvNT_6ParamsE:
        /* <DEDUP_REMOVED lines=21> */
.L_x_3084:
[----:B0-----:R-:W0:Y:S01]  /*0150*/  S2R R4, SR_TID.X ;  /* 0x0000000000047919 */ /* 0x001e220000002100 */
[----:B------:R-:W-:-:S02]  /*0160*/  ISETP.NE.AND.EX P3, PT, RZ, c[0x0][0x244], PT, P3 ;  /* 0x00009100ff007a0c */ /* 0x000fc40003f65330 */
[----:B-----5:R-:W-:-:S13]  /*0170*/  ISETP.LE.AND P1, PT, R2, R7, PT ;  /* 0x000000070200720c */ /* 0x020fda0003f23270 */
[----:B------:R-:W-:Y:S05]  /*0180*/  @P3 EXIT P1 ;  /* 0x000000000000394d */ /* 0x000fea0000800000 */
[----:B------:R-:W1:Y:S01]  /*0190*/  S2R R6, SR_CTAID.Y ;  /* 0x0000000000067919 */ /* 0x000e620000002600 */
[----:B0-----:R-:W-:Y:S01]  /*01a0*/  SHF.R.S32.HI R9, RZ, 0x1f, R4 ;  /* 0x0000001fff097819 */ /* 0x001fe20000011404 */
[----:B------:R-:W-:Y:S01]  /*01b0*/  CS2R R44, SRZ ;  /* 0x00000000002c7805 */ /* 0x000fe2000001ff00 */
[----:B------:R-:W-:Y:S01]  /*01c0*/  IMAD.IADD R51, R2, 0x1, -R7 ;  /* 0x0000000102337824 */ /* 0x000fe200078e0a07 */
[--C-:B------:R-:W-:Y:S01]  /*01d0*/  @P0 SHF.R.S32.HI R45, RZ, 0x1f, R57.reuse ;  /* 0x0000001fff2d0819 */ /* 0x100fe20000011439 */
[----:B------:R-:W-:Y:S01]  /*01e0*/  @P0 IMAD.MOV.U32 R44, RZ, RZ, R57 ;  /* 0x000000ffff2c0224 */ /* 0x000fe200078e0039 */
[----:B------:R-:W-:Y:S02]  /*01f0*/  LEA.HI R9, R9, R4, RZ, 0x3 ;  /* 0x0000000409097211 */ /* 0x000fe400078f18ff */
[----:B------:R-:W-:Y:S02]  /*0200*/  SHF.R.S32.HI R43, RZ, 0x1f, R0 ;  /* 0x0000001fff2b7819 */ /* 0x000fe40000011400 */
[----:B------:R-:W-:-:S02]  /*0210*/  LOP3.LUT R55, R9, 0xfffffff8, RZ, 0xc0, !PT ;  /* 0xfffffff809377812 */ /* 0x000fc400078ec0ff */
[----:B------:R-:W-:Y:S02]  /*0220*/  SHF.R.S32.HI R41, RZ, 0x3, R9 ;  /* 0x00000003ff297819 */ /* 0x000fe40000011409 */
[----:B------:R-:W-:Y:S02]  /*0230*/  IADD3 R55, -R55, R4, RZ ;  /* 0x0000000437377210 */ /* 0x000fe40007ffe1ff */
[----:B------:R-:W-:Y:S02]  /*0240*/  IADD3 R58, R41, 0x20, RZ ;  /* 0x00000020293a7810 */ /* 0x000fe40007ffe0ff */
[----:B------:R-:W-:Y:S02]  /*0250*/  SHF.L.U32 R10, R55, 0x3, RZ ;  /* 0x00000003370a7819 */ /* 0x000fe400000006ff */
[----:B------:R-:W-:Y:S02]  /*0260*/  SHF.R.S32.HI R42, RZ, 0x1f, R41 ;  /* 0x0000001fff2a7819 */ /* 0x000fe40000011429 */
[----:B------:R-:W-:-:S02]  /*0270*/  ISETP.GE.AND P1, PT, R10, c[0x0][0x16c], PT ;  /* 0x00005b000a007a0c */ /* 0x000fc40003f26270 */
[----:B-1----:R-:W-:Y:S02]  /*0280*/  SHF.R.S32.HI R40, RZ, 0x1f, R6 ;  /* 0x0000001fff287819 */ /* 0x002fe40000011406 */
[--C-:B------:R-:W-:Y:S02]  /*0290*/  SHF.R.S32.HI R11, RZ, 0x1f, R10.reuse ;  /* 0x0000001fff0b7819 */ /* 0x100fe4000001140a */
[C---:B------:R-:W-:Y:S01]  /*02a0*/  IADD3 R8, P5, R41.reuse, R44, RZ ;  /* 0x0000002c29087210 */ /* 0x040fe20007fbe0ff */
[----:B------:R-:W-:Y:S01]  /*02b0*/  IMAD R9, R40, c[0x0][0x1a0], RZ ;  /* 0x0000680028097a24 */ /* 0x000fe200078e02ff */
[-C--:B------:R-:W-:Y:S01]  /*02c0*/  ISETP.LT.AND P4, PT, R58, R51.reuse, !P1 ;  /* 0x000000333a00720c */ /* 0x080fe20004f81270 */
[----:B------:R-:W-:Y:S01]  /*02d0*/  IMAD R13, R40, c[0x0][0x180], RZ ;  /* 0x00006000280d7a24 */ /* 0x000fe200078e02ff */
[----:B------:R-:W-:Y:S01]  /*02e0*/  ISETP.GE.AND P2, PT, R41, R51, PT ;  /* 0x000000332900720c */ /* 0x000fe20003f46270 */
[C---:B------:R-:W-:Y:S01]  /*02f0*/  IMAD R15, R6.reuse, c[0x0][0x1a4], R9 ;  /* 0x00006900060f7a24 */ /* 0x040fe200078e0209 */
[----:B------:R-:W-:Y:S01]  /*0300*/  SEL R43, R43, RZ, !P3 ;  /* 0x000000ff2b2b7207 */ /* 0x000fe20005800000 */
[----:B------:R-:W-:Y:S01]  /*0310*/  IMAD R13, R6, c[0x0][0x184], R13 ;  /* 0x00006100060d7a24 */ /* 0x000fe200078e020d */
[----:B------:R-:W-:Y:S01]  /*0320*/  SEL R50, R0, RZ, !P3 ;  /* 0x000000ff00327207 */ /* 0x000fe20005800000 */
[----:B------:R-:W-:Y:S01]  /*0330*/  IMAD.WIDE.U32 R28, R6, c[0x0][0x180], R10 ;  /* 0x00006000061c7a25 */ /* 0x000fe200078e000a */
[----:B------:R-:W-:-:S02]  /*0340*/  IADD3 R56, R41, 0x40, RZ ;  /* 0x0000004029387810 */ /* 0x000fc40007ffe0ff */
[----:B------:R-:W-:Y:S01]  /*0350*/  IADD3 R54, R41, 0x60, RZ ;  /* 0x0000006029367810 */ /* 0x000fe20007ffe0ff */
[----:B------:R-:W-:Y:S01]  /*0360*/  IMAD.X R9, R42, 0x1, R45, P5 ;  /* 0x000000012a097824 */ /* 0x000fe200028e062d */
[----:B------:R-:W-:Y:S01]  /*0370*/  ISETP.LT.AND P5, PT, R10, c[0x0][0x16c], !P2 ;  /* 0x00005b000a007a0c */ /* 0x000fe200057a1270 */
[----:B------:R-:W-:Y:S02]  /*0380*/  IMAD.IADD R29, R29, 0x1, R13 ;  /* 0x000000011d1d7824 */ /* 0x000fe400078e020d */
[----:B------:R-:W-:-:S04]  /*0390*/  IMAD.WIDE R8, R5, 0x80, R8 ;  /* 0x0000008005087825 */ /* 0x000fc800078e0208 */
[----:B------:R-:W-:Y:S01]  /*03a0*/  IMAD.WIDE.U32 R12, R6, c[0x0][0x1a0], R10 ;  /* 0x00006800060c7a25 */ /* 0x000fe200078e000a */
[----:B------:R-:W-:-:S03]  /*03b0*/  @P4 IADD3 R17, P3, R8, 0x20, RZ ;  /* 0x0000002008114810 */ /* 0x000fc60007f7e0ff */
[----:B------:R-:W-:Y:S01]  /*03c0*/  IMAD R11, R43, c[0x0][0x188], RZ ;  /* 0x000062002b0b7a24 */ /* 0x000fe200078e02ff */
[----:B------:R-:W-:Y:S01]  /*03d0*/  IADD3 R13, R13, R15, RZ ;  /* 0x0000000f0d0d7210 */ /* 0x000fe20007ffe0ff */
[----:B------:R-:W-:Y:S02]  /*03e0*/  IMAD R15, R43, c[0x0][0x1a8], RZ ;  /* 0x00006a002b0f7a24 */ /* 0x000fe400078e02ff */
[----:B------:R-:W-:Y:S01]  /*03f0*/  @P4 IMAD.X R10, RZ, RZ, R9, P3 ;  /* 0x000000ffff0a4224 */ /* 0x000fe200018e0609 */
[----:B------:R-:W-:Y:S01]  /*0400*/  @P4 IADD3 R16, P3, R8, 0x20, RZ ;  /* 0x0000002008104810 */ /* 0x000fe20007f7e0ff */
[C---:B------:R-:W-:Y:S02]  /*0410*/  IMAD R11, R50.reuse, c[0x0][0x18c], R11 ;  /* 0x00006300320b7a24 */ /* 0x040fe400078e020b */
[C---:B------:R-:W-:Y:S01]  /*0420*/  IMAD R19, R50.reuse, c[0x0][0x1ac], R15 ;  /* 0x00006b0032137a24 */ /* 0x040fe200078e020f */
[----:B------:R-:W-:Y:S01]  /*0430*/  @P4 IADD3.X R18, RZ, R9, RZ, P3, !PT ;  /* 0x00000009ff124210 */ /* 0x000fe20001ffe4ff */
[----:B------:R-:W-:-:S04]  /*0440*/  IMAD.WIDE.U32 R28, R50, c[0x0][0x188], R28 ;  /* 0x00006200321c7a25 */ /* 0x000fc800078e001c */
[----:B------:R-:W-:-:S04]  /*0450*/  IMAD.WIDE.U32 R30, R50, c[0x0][0x1a8], R12 ;  /* 0x00006a00321e7a25 */ /* 0x000fc800078e000c */
[----:B------:R-:W-:Y:S01]  /*0460*/  @P4 IMAD R10, R10, c[0x0][0x178], RZ ;  /* 0x00005e000a0a4a24 */ /* 0x000fe200078e02ff */
[----:B------:R-:W-:Y:S01]  /*0470*/  IADD3 R31, R31, R19, RZ ;  /* 0x000000131f1f7210 */ /* 0x000fe20007ffe0ff */
[----:B------:R-:W-:Y:S02]  /*0480*/  @P5 IMAD R13, R9, c[0x0][0x198], RZ ;  /* 0x00006600090d5a24 */ /* 0x000fe400078e02ff */
[----:B------:R-:W-:Y:S02]  /*0490*/  IMAD.IADD R29, R29, 0x1, R11 ;  /* 0x000000011d1d7824 */ /* 0x000fe400078e020b */
[----:B------:R-:W-:Y:S02]  /*04a0*/  @P5 IMAD R15, R9, c[0x0][0x178], RZ ;  /* 0x00005e00090f5a24 */ /* 0x000fe400078e02ff */
[----:B------:R-:W-:Y:S02]  /*04b0*/  @P4 IMAD R21, R17, c[0x0][0x17c], R10 ;  /* 0x00005f0011154a24 */ /* 0x000fe400078e020a */
[----:B------:R-:W-:-:S02]  /*04c0*/  @P5 IMAD R23, R8, c[0x0][0x19c], R13 ;  /* 0x0000670008175a24 */ /* 0x000fc400078e020d */
[--C-:B------:R-:W-:Y:S02]  /*04d0*/  @P4 IMAD.MOV.U32 R10, RZ, RZ, R28.reuse ;  /* 0x000000ffff0a4224 */ /* 0x100fe400078e001c */
[----:B------:R-:W-:Y:S02]  /*04e0*/  @P4 IMAD.MOV.U32 R11, RZ, RZ, R29 ;  /* 0x000000ffff0b4224 */ /* 0x000fe400078e001d */
[C---:B------:R-:W-:Y:S02]  /*04f0*/  @P5 IMAD R19, R8.reuse, c[0x0][0x17c], R15 ;  /* 0x00005f0008135a24 */ /* 0x040fe400078e020f */
[----:B------:R-:W-:-:S04]  /*0500*/  @P5 IMAD.WIDE.U32 R12, R8, c[0x0][0x178], R28 ;  /* 0x00005e00080c5a25 */ /* 0x000fc800078e001c */
[----:B------:R-:W-:Y:S01]  /*0510*/  @P5 IMAD.WIDE.U32 R14, R8, c[0x0][0x198], R30 ;  /* 0x00006600080e5a25 */ /* 0x000fe200078e001e */
[----:B------:R-:W-:-:S03]  /*0520*/  @P5 LEA R26, P3, R12, c[0x0][0x160], 0x1 ;  /* 0x000058000c1a5a11 */ /* 0x000fc600078608ff */
[----:B------:R-:W-:Y:S01]  /*0530*/  @P4 IMAD.WIDE.U32 R10, R17, c[0x0][0x178], R10 ;  /* 0x00005e00110a4a25 */ /* 0x000fe200078e000a */
[----:B------:R-:W-:-:S03]  /*0540*/  @P5 LEA R24, P6, R14, c[0x0][0x190], 0x1 ;  /* 0x000064000e185a11 */ /* 0x000fc600078c08ff */
[----:B------:R-:W-:Y:S02]  /*0550*/  @P5 IMAD.IADD R17, R13, 0x1, R19 ;  /* 0x000000010d115824 */ /* 0x000fe400078e0213 */
[----:B------:R-:W-:Y:S02]  /*0560*/  @P5 IMAD.IADD R13, R15, 0x1, R23 ;  /* 0x000000010f0d5824 */ /* 0x000fe400078e0217 */
[----:B------:R-:W-:Y:S01]  /*0570*/  @P4 IMAD R15, R18, c[0x0][0x198], RZ ;  /* 0x00006600120f4a24 */ /* 0x000fe200078e02ff */
[----:B------:R-:W-:Y:S01]  /*0580*/  @P5 LEA.HI.X R27, R12, c[0x0][0x164], R17, 0x1, P3 ;  /* 0x000059000c1b5a11 */ /* 0x000fe200018f0c11 */
[----:B------:R-:W-:Y:S01]  /*0590*/  @P4 IMAD.IADD R11, R11, 0x1, R21 ;  /* 0x000000010b0b4824 */ /* 0x000fe200078e0215 */
[----:B------:R-:W-:Y:S01]  /*05a0*/  @P5 LEA.HI.X R25, R14, c[0x0][0x194], R13, 0x1, P6 ;  /* 0x000065000e195a11 */ /* 0x000fe200030f0c0d */
[----:B------:R-:W-:Y:S01]  /*05b0*/  @P4 IMAD.MOV.U32 R13, RZ, RZ, R31 ;  /* 0x000000ffff0d4224 */ /* 0x000fe200078e001f */
[----:B------:R-:W-:Y:S01]  /*05c0*/  @P4 MOV R12, R30 ;  /* 0x0000001e000c4202 */ /* 0x000fe20000000f00 */
[----:B------:R-:W-:Y:S01]  /*05d0*/  @P4 IMAD R15, R16, c[0x0][0x19c], R15 ;  /* 0x00006700100f4a24 */ /* 0x000fe200078e020f */
[----:B------:R-:W-:-:S02]  /*05e0*/  ISETP.LT.AND P3, PT, R56, R51, !P1 ;  /* 0x000000333800720c */ /* 0x000fc40004f61270 */
[----:B------:R-:W-:Y:S01]  /*05f0*/  @P4 LEA R34, P6, R10, c[0x0][0x160], 0x1 ;  /* 0x000058000a224a11 */ /* 0x000fe200078c08ff */
[----:B------:R-:W-:Y:S01]  /*0600*/  @P4 IMAD.WIDE.U32 R12, R16, c[0x0][0x198], R12 ;  /* 0x00006600100c4a25 */ /* 0x000fe200078e000c */
[----:B------:R-:W-:Y:S02]  /*0610*/  ISETP.LT.AND P1, PT, R54, R51, !P1 ;  /* 0x000000333600720c */ /* 0x000fe40004f21270 */
[----:B------:R-:W-:Y:S02]  /*0620*/  @P4 LEA.HI.X R35, R10, c[0x0][0x164], R11, 0x1, P6 ;  /* 0x000059000a234a11 */ /* 0x000fe400030f0c0b */
[----:B------:R-:W-:Y:S02]  /*0630*/  @P4 IADD3 R11, R13, R15, RZ ;  /* 0x0000000f0d0b4210 */ /* 0x000fe40007ffe0ff */
[----:B------:R-:W-:Y:S01]  /*0640*/  @P4 LEA R32, P6, R12, c[0x0][0x190], 0x1 ;  /* 0x000064000c204a11 */ /* 0x000fe200078c08ff */
[----:B------:R-:W-:-:S03]  /*0650*/  CS2R R14, SRZ ;  /* 0x00000000000e7805 */ /* 0x000fc6000001ff00 */
[----:B------:R-:W-:Y:S02]  /*0660*/  @P4 LEA.HI.X R33, R12, c[0x0][0x194], R11, 0x1, P6 ;  /* 0x000065000c214a11 */ /* 0x000fe400030f0c0b */
[----:B------:R-:W-:Y:S01]  /*0670*/  @P3 IADD3 R47, P6, R8, 0x40, RZ ;  /* 0x00000040082f3810 */ /* 0x000fe20007fde0ff */
[----:B------:R-:W-:Y:S01]  /*0680*/  CS2R R10, SRZ ;  /* 0x00000000000a7805 */ /* 0x000fe2000001ff00 */
[----:B------:R-:W-:-:S03]  /*0690*/  CS2R R12, SRZ ;  /* 0x00000000000c7805 */ /* 0x000fc6000001ff00 */
[--C-:B------:R-:W-:Y:S01]  /*06a0*/  @P3 IMAD.X R48, RZ, RZ, R9.reuse, P6 ;  /* 0x000000ffff303224 */ /* 0x100fe200030e0609 */
[C---:B------:R-:W-:Y:S01]  /*06b0*/  @P3 IADD3 R39, P6, R8.reuse, 0x40, RZ ;  /* 0x0000004008273810 */ /* 0x040fe20007fde0ff */
[----:B------:R-:W-:Y:S01]  /*06c0*/  CS2R R16, SRZ ;  /* 0x0000000000107805 */ /* 0x000fe2000001ff00 */
[----:B------:R-:W-:Y:S01]  /*06d0*/  CS2R R18, SRZ ;  /* 0x0000000000127805 */ /* 0x000fe2000001ff00 */
[----:B------:R-:W-:Y:S01]  /*06e0*/  CS2R R20, SRZ ;  /* 0x0000000000147805 */ /* 0x000fe2000001ff00 */
[----:B------:R-:W-:Y:S01]  /*06f0*/  CS2R R22, SRZ ;  /* 0x0000000000167805 */ /* 0x000fe2000001ff00 */
[----:B------:R-:W-:Y:S01]  /*0700*/  @P3 IMAD.X R49, RZ, RZ, R9, P6 ;  /* 0x000000ffff313224 */ /* 0x000fe200030e0609 */
[C---:B------:R-:W-:Y:S01]  /*0710*/  @P1 IADD3 R37, P6, R8.reuse, 0x60, RZ ;  /* 0x0000006008251810 */ /* 0x040fe20007fde0ff */
[----:B------:R0:W2:Y:S03]  /*0720*/  @P5 LDG.E.128 R12, [R24.64] ;  /* 0x00000004180c5981 */ /* 0x0000a6000c1e1d00 */
[----:B------:R-:W-:Y:S01]  /*0730*/  @P1 IADD3.X R46, RZ, R9, RZ, P6, !PT ;  /* 0x00000009ff2e1210 */ /* 0x000fe200037fe4ff */
[----:B------:R1:W3:Y:S01]  /*0740*/  @P4 LDG.E.128 R16, [R34.64] ;  /* 0x0000000422104981 */ /* 0x0002e2000c1e1d00 */
[----:B------:R-:W-:-:S03]  /*0750*/  @P1 IADD3 R36, P6, R8, 0x60, RZ ;  /* 0x0000006008241810 */ /* 0x000fc60007fde0ff */
[----:B------:R4:W3:Y:S02]  /*0760*/  @P4 LDG.E.128 R20, [R32.64] ;  /* 0x0000000420144981 */ /* 0x0008e4000c1e1d00 */
[----:B------:R-:W-:Y:S02]  /*0770*/  @P1 IMAD.X R38, RZ, RZ, R9, P6 ;  /* 0x000000ffff261224 */ /* 0x000fe400030e0609 */
[----:B------:R-:W-:-:S06]  /*0780*/  CS2R R8, SRZ ;  /* 0x0000000000087805 */ /* 0x000fcc000001ff00 */
[----:B------:R1:W3:Y:S01]  /*0790*/  @P5 LDG.E.128 R8, [R26.64] ;  /* 0x000000041a085981 */ /* 0x0002e2000c1e1d00 */
[----:B------:R-:W-:Y:S02]  /*07a0*/  @P3 IMAD R48, R48, c[0x0][0x178], RZ ;  /* 0x00005e0030303a24 */ /* 0x000fe400078e02ff */
[----:B0-----:R-:W-:Y:S02]  /*07b0*/  @P3 IMAD R24, R49, c[0x0][0x198], RZ ;  /* 0x0000660031183a24 */ /* 0x001fe400078e02ff */
[C---:B------:R-:W-:Y:S01]  /*07c0*/  @P3 IMAD R49, R47.reuse, c[0x0][0x17c], R48 ;  /* 0x00005f002f313a24 */ /* 0x040fe200078e0230 */
[----:B-1----:R-:W-:Y:S01]  /*07d0*/  @P3 MOV R27, R29 ;  /* 0x0000001d001b3202 */ /* 0x002fe20000000f00 */
[----:B------:R-:W-:Y:S02]  /*07e0*/  @P3 IMAD.MOV.U32 R26, RZ, RZ, R28 ;  /* 0x000000ffff1a3224 */ /* 0x000fe400078e001c */
[----:B------:R-:W-:Y:S02]  /*07f0*/  @P3 IMAD.MOV.U32 R25, RZ, RZ, R31 ;  /* 0x000000ffff193224 */ /* 0x000fe400078e001f */
[----:B------:R-:W-:-:S04]  /*0800*/  @P3 IMAD.WIDE.U32 R26, R47, c[0x0][0x178], R26 ;  /* 0x00005e002f1a3a25 */ /* 0x000fc800078e001a */
[C---:B------:R-:W-:Y:S02]  /*0810*/  @P3 IMAD R47, R39.reuse, c[0x0][0x19c], R24 ;  /* 0x00006700272f3a24 */ /* 0x040fe400078e0218 */
[----:B------:R-:W-:Y:S02]  /*0820*/  @P3 IMAD.MOV.U32 R24, RZ, RZ, R30 ;  /* 0x000000ffff183224 */ /* 0x000fe400078e001e */
[----:B------:R-:W-:Y:S02]  /*0830*/  @P1 IMAD R46, R46, c[0x0][0x178], RZ ;  /* 0x00005e002e2e1a24 */ /* 0x000fe400078e02ff */
[----:B------:R-:W-:-:S04]  /*0840*/  @P3 IMAD.WIDE.U32 R24, R39, c[0x0][0x198], R24 ;  /* 0x0000660027183a25 */ /* 0x000fc800078e0018 */
[----:B------:R-:W-:Y:S02]  /*0850*/  @P1 IMAD R53, R38, c[0x0][0x198], RZ ;  /* 0x0000660026351a24 */ /* 0x000fe400078e02ff */
[C---:B------:R-:W-:Y:S02]  /*0860*/  @P1 IMAD R39, R37.reuse, c[0x0][0x17c], R46 ;  /* 0x00005f0025271a24 */ /* 0x040fe400078e022e */
[----:B------:R-:W-:Y:S01]  /*0870*/  @P1 IMAD.WIDE.U32 R28, R37, c[0x0][0x178], R28 ;  /* 0x00005e00251c1a25 */ /* 0x000fe200078e001c */
[----:B------:R-:W-:Y:S02]  /*0880*/  @P3 IADD3 R49, R27, R49, RZ ;  /* 0x000000311b313210 */ /* 0x000fe40007ffe0ff */
[----:B------:R-:W-:Y:S01]  /*0890*/  @P3 LEA R60, P4, R26, c[0x0][0x160], 0x1 ;  /* 0x000058001a3c3a11 */ /* 0x000fe200078808ff */
[----:B------:R-:W-:Y:S01]  /*08a0*/  @P1 IMAD R35, R36, c[0x0][0x19c], R53 ;  /* 0x0000670024231a24 */ /* 0x000fe200078e0235 */
[----:B------:R-:W-:Y:S01]  /*08b0*/  @P3 LEA R52, P6, R24, c[0x0][0x190], 0x1 ;  /* 0x0000640018343a11 */ /* 0x000fe200078c08ff */
[----:B------:R-:W-:-:S02]  /*08c0*/  @P3 IMAD.IADD R47, R25, 0x1, R47 ;  /* 0x00000001192f3824 */ /* 0x000fc400078e022f */
[----:B----4-:R-:W-:Y:S01]  /*08d0*/  @P1 IMAD.WIDE.U32 R32, R36, c[0x0][0x198], R30 ;  /* 0x0000660024201a25 */ /* 0x010fe200078e001e */
[----:B------:R-:W-:-:S03]  /*08e0*/  @P1 LEA R46, P5, R28, c[0x0][0x160], 0x1 ;  /* 0x000058001c2e1a11 */ /* 0x000fc600078a08ff */
[----:B------:R-:W-:Y:S01]  /*08f0*/  @P1 IMAD.IADD R25, R29, 0x1, R39 ;  /* 0x000000011d191824 */ /* 0x000fe200078e0227 */
[----:B------:R-:W-:Y:S02]  /*0900*/  @P3 LEA.HI.X R61, R26, c[0x0][0x164], R49, 0x1, P4 ;  /* 0x000059001a3d3a11 */ /* 0x000fe400020f0c31 */
[----:B------:R-:W-:Y:S02]  /*0910*/  @P3 LEA.HI.X R53, R24, c[0x0][0x194], R47, 0x1, P6 ;  /* 0x0000650018353a11 */ /* 0x000fe400030f0c2f */
[----:B------:R-:W-:Y:S02]  /*0920*/  @P1 IADD3 R35, R33, R35, RZ ;  /* 0x0000002321231210 */ /* 0x000fe40007ffe0ff */
[----:B------:R-:W-:Y:S01]  /*0930*/  @P1 LEA R48, P4, R32, c[0x0][0x190], 0x1 ;  /* 0x0000640020301a11 */ /* 0x000fe200078808ff */
[----:B------:R-:W-:Y:S01]  /*0940*/  CS2R R26, SRZ ;  /* 0x00000000001a7805 */ /* 0x000fe2000001ff00 */
[----:B------:R-:W-:Y:S01]  /*0950*/  @P1 LEA.HI.X R47, R28, c[0x0][0x164], R25, 0x1, P5 ;  /* 0x000059001c2f1a11 */ /* 0x000fe200028f0c19 */
[----:B------:R-:W-:Y:S01]  /*0960*/  CS2R R30, SRZ ;  /* 0x00000000001e7805 */ /* 0x000fe2000001ff00 */
[----:B------:R-:W-:Y:S01]  /*0970*/  CS2R R24, SRZ ;  /* 0x0000000000187805 */ /* 0x000fe2000001ff00 */
[----:B------:R-:W-:Y:S01]  /*0980*/  CS2R R28, SRZ ;  /* 0x00000000001c7805 */ /* 0x000fe2000001ff00 */
[----:B------:R-:W-:Y:S01]  /*0990*/  @P1 LEA.HI.X R49, R32, c[0x0][0x194], R35, 0x1, P4 ;  /* 0x0000650020311a11 */ /* 0x000fe200020f0c23 */
[----:B------:R-:W-:Y:S01]  /*09a0*/  CS2R R36, SRZ ;  /* 0x0000000000247805 */ /* 0x000fe2000001ff00 */
[----:B------:R-:W-:Y:S01]  /*09b0*/  CS2R R32, SRZ ;  /* 0x0000000000207805 */ /* 0x000fe2000001ff00 */
[----:B------:R-:W-:Y:S01]  /*09c0*/  CS2R R34, SRZ ;  /* 0x0000000000227805 */ /* 0x000fe2000001ff00 */
[----:B------:R-:W-:Y:S01]  /*09d0*/  CS2R R38, SRZ ;  /* 0x0000000000267805 */ /* 0x000fe2000001ff00 */
[----:B------:R3:W4:Y:S04]  /*09e0*/  @P3 LDG.E.128 R24, [R60.64] ;  /* 0x000000043c183981 */ /* 0x000728000c1e1d00 */
[----:B------:R0:W4:Y:S04]  /*09f0*/  @P3 LDG.E.128 R28, [R52.64] ;  /* 0x00000004341c3981 */ /* 0x000128000c1e1d00 */
        /* <DEDUP_REMOVED lines=8> */
[----:B------:R-:W-:-:S04]  /*0a80*/  @!P3 IMAD R53, R40, c[0x0][0x1e0], RZ ;  /* 0x000078002835ba24 */ /* 0x000fc800078e02ff */
[C---:B------:R-:W-:Y:S02]  /*0a90*/  @!P3 IMAD R53, R6.reuse, c[0x0][0x1e4], R53 ;  /* 0x000079000635ba24 */ /* 0x040fe400078e0235 */
[----:B------:R-:W-:-:S04]  /*0aa0*/  @!P3 IMAD.WIDE.U32 R44, R6, c[0x0][0x1e0], R44 ;  /* 0x00007800062cba25 */ /* 0x000fc800078e002c */
[----:B-1----:R-:W-:Y:S02]  /*0ab0*/  @!P3 IMAD.IADD R47, R45, 0x1, R53 ;  /* 0x000000012d2fb824 */ /* 0x002fe400078e0235 */
[----:B------:R-:W-:Y:S02]  /*0ac0*/  @!P3 IMAD R45, R43, c[0x0][0x1e8], RZ ;  /* 0x00007a002b2dba24 */ /* 0x000fe400078e02ff */
[----:B------:R-:W-:Y:S02]  /*0ad0*/  @!P3 IMAD.MOV.U32 R46, RZ, RZ, R44 ;  /* 0x000000ffff2eb224 */ /* 0x000fe400078e002c */
[C---:B------:R-:W-:Y:S02]  /*0ae0*/  @!P3 IMAD R45, R50.reuse, c[0x0][0x1ec], R45 ;  /* 0x00007b00322dba24 */ /* 0x040fe400078e022d */
[----:B------:R-:W-:-:S05]  /*0af0*/  @!P3 IMAD.WIDE.U32 R46, R50, c[0x0][0x1e8], R46 ;  /* 0x00007a00322eba25 */ /* 0x000fca00078e002e */
[----:B------:R-:W-:Y:S02]  /*0b00*/  @!P3 IADD3 R45, R47, R45, RZ ;  /* 0x0000002d2f2db210 */ /* 0x000fe40007ffe0ff */
[----:B------:R-:W-:-:S04]  /*0b10*/  @!P3 LEA R44, P4, R46, c[0x0][0x1d8], 0x2 ;  /* 0x000076002e2cba11 */ /* 0x000fc800078810ff */
[----:B------:R-:W-:Y:S01]  /*0b20*/  @!P3 LEA.HI.X R45, R46, c[0x0][0x1dc], R45, 0x2, P4 ;  /* 0x000077002e2dba11 */ /* 0x000fe200020f142d */
[----:B------:R-:W-:-:S06]  /*0b30*/  IMAD.MOV.U32 R52, RZ, RZ, 0x7f800000 ;  /* 0x7f800000ff347424 */ /* 0x000fcc00078e00ff */
[----:B------:R0:W5:Y:S01]  /*0b40*/  @!P3 LDG.E R52, [R44.64] ;  /* 0x000000042c34b981 */ /* 0x000162000c1e1900 */
[----:B------:R-:W-:Y:S02]  /*0b50*/  @P0 LEA R57, R0, R57, 0x7 ;  /* 0x0000003900390211 */ /* 0x000fe400078e38ff */
[C---:B--2---:R-:W-:Y:S02]  /*0b60*/  LOP3.LUT R59, R12.reuse, 0xffff0000, RZ, 0xc0, !PT ;  /* 0xffff00000c3b7812 */ /* 0x044fe400078ec0ff */
[----:B------:R-:W-:Y:S02]  /*0b70*/  SHF.L.U32 R53, R12, 0x10, RZ ;  /* 0x000000100c357819 */ /* 0x000fe400000006ff */
[----:B---3--:R-:W-:Y:S02]  /*0b80*/  LOP3.LUT R61, R16, 0xffff0000, RZ, 0xc0, !PT ;  /* 0xffff0000103d7812 */ /* 0x008fe400078ec0ff */
[----:B------:R-:W-:Y:S01]  /*0b90*/  LOP3.LUT R60, R20, 0xffff0000, RZ, 0xc0, !PT ;  /* 0xffff0000143c7812 */ /* 0x000fe200078ec0ff */
[----:B------:R-:W-:-:S02]  /*0ba0*/  IMAD.U32 R16, R16, 0x10000, RZ ;  /* 0x0001000010107824 */ /* 0x000fc400078e00ff */
[C---:B------:R-:W-:Y:S01]  /*0bb0*/  IMAD.U32 R46, R8.reuse, 0x10000, RZ ;  /* 0x00010000082e7824 */ /* 0x040fe200078e00ff */
[----:B------:R-:W-:Y:S01]  /*0bc0*/  LOP3.LUT R8, R8, 0xffff0000, RZ, 0xc0, !PT ;  /* 0xffff000008087812 */ /* 0x000fe200078ec0ff */
[----:B------:R-:W-:Y:S01]  /*0bd0*/  FMUL.FTZ R60, R61, R60 ;  /* 0x0000003c3d3c7220 */ /* 0x000fe20000410000 */
[----:B------:R-:W-:-:S03]  /*0be0*/  SHF.L.U32 R47, R9, 0x10, RZ ;  /* 0x00000010092f7819 */ /* 0x000fc600000006ff */
[----:B------:R-:W-:Y:S02]  /*0bf0*/  FMUL.FTZ R8, R8, R59 ;  /* 0x0000003b08087220 */ /* 0x000fe40000410000 */
[----:B------:R-:W-:Y:S02]  /*0c00*/  IMAD.U32 R59, R20, 0x10000, RZ ;  /* 0x00010000143b7824 */ /* 0x000fe400078e00ff */
[----:B------:R-:W-:Y:S02]  /*0c10*/  IMAD.U32 R12, R13, 0x10000, RZ ;  /* 0x000100000d0c7824 */ /* 0x000fe400078e00ff */
        /* <DEDUP_REMOVED lines=10> */
[----:B------:R-:W-:-:S02]  /*0cc0*/  IMAD.U32 R9, R10, 0x10000, RZ ;  /* 0x000100000a097824 */ /* 0x000fc400078e00ff */
[----:B0-----:R-:W-:Y:S02]  /*0cd0*/  IMAD.U32 R44, R14, 0x10000, RZ ;  /* 0x000100000e2c7824 */ /* 0x001fe400078e00ff */
        /* <DEDUP_REMOVED lines=12> */
[----:B------:R-:W-:-:S02]  /*0da0*/  FFMA.FTZ R14, R49, R14, R44 ;  /* 0x0000000e310e7223 */ /* 0x000fc4000001002c */
[----:B------:R-:W-:Y:S02]  /*0db0*/  IMAD.U32 R8, R19, 0x10000, RZ ;  /* 0x0001000013087824 */ /* 0x000fe400078e00ff */
[----:B------:R-:W-:Y:S02]  /*0dc0*/  IMAD.U32 R13, R23, 0x10000, RZ ;  /* 0x00010000170d7824 */ /* 0x000fe400078e00ff */
[----:B------:R-:W-:Y:S01]  /*0dd0*/  FFMA.FTZ R9, R18, R9, R12 ;  /* 0x0000000912097223 */ /* 0x000fe2000001000c */
[----:B------:R-:W-:Y:S01]  /*0de0*/  LOP3.LUT R19, R19, 0xffff0000, RZ, 0xc0, !PT ;  /* 0xffff000013137812 */ /* 0x000fe200078ec0ff */
[----:B------:R-:W-:Y:S01]  /*0df0*/  FFMA.FTZ R14, R10, R45, R14 ;  /* 0x0000002d0a0e7223 */ /* 0x000fe2000001000e */
[----:B------:R-:W-:Y:S01]  /*0e00*/  LOP3.LUT R10, R23, 0xffff0000, RZ, 0xc0, !PT ;  /* 0xffff0000170a7812 */ /* 0x000fe200078ec0ff */
[----:B------:R-:W-:-:S04]  /*0e10*/  FFMA.FTZ R8, R8, R13, R9 ;  /* 0x0000000d08087223 */ /* 0x000fc80000010009 */
[----:B------:R-:W-:Y:S01]  /*0e20*/  FFMA.FTZ R8, R19, R10, R8 ;  /* 0x0000000a13087223 */ /* 0x000fe20000010008 */
[C---:B----4-:R-:W-:Y:S02]  /*0e30*/  SHF.L.U32 R17, R24.reuse, 0x10, RZ ;  /* 0x0000001018117819 */ /* 0x050fe400000006ff */
[----:B------:R-:W-:Y:S02]  /*0e40*/  LOP3.LUT R24, R24, 0xffff0000, RZ, 0xc0, !PT ;  /* 0xffff000018187812 */ /* 0x000fe400078ec0ff */
[C---:B------:R-:W-:Y:S02]  /*0e50*/  LOP3.LUT R19, R28.reuse, 0xffff0000, RZ, 0xc0, !PT ;  /* 0xffff00001c137812 */ /* 0x040fe400078ec0ff */
[----:B------:R-:W-:Y:S02]  /*0e60*/  SHF.L.U32 R20, R28, 0x10, RZ ;  /* 0x000000101c147819 */ /* 0x000fe400000006ff */
[----:B------:R-:W-:Y:S01]  /*0e70*/  LOP3.LUT R18, R32, 0xffff0000, RZ, 0xc0, !PT ;  /* 0xffff000020127812 */ /* 0x000fe200078ec0ff */
[----:B------:R-:W-:Y:S01]  /*0e80*/  FMUL.FTZ R24, R24, R19 ;  /* 0x0000001318187220 */ /* 0x000fe20000410000 */
[C---:B------:R-:W-:Y:S01]  /*0e90*/  LOP3.LUT R21, R36.reuse, 0xffff0000, RZ, 0xc0, !PT ;  /* 0xffff000024157812 */ /* 0x040fe200078ec0ff */
[----:B------:R-:W-:Y:S01]  /*0ea0*/  IMAD.U32 R19, R36, 0x10000, RZ ;  /* 0x0001000024137824 */ /* 0x000fe200078e00ff */
[----:B------:R-:W-:Y:S01]  /*0eb0*/  SHF.L.U32 R32, R32, 0x10, RZ ;  /* 0x0000001020207819 */ /* 0x000fe200000006ff */
[----:B------:R-:W-:-:S02]  /*0ec0*/  IMAD.U32 R16, R25, 0x10000, RZ ;  /* 0x0001000019107824 */ /* 0x000fc400078e00ff */
[----:B------:R-:W-:Y:S01]  /*0ed0*/  FMUL.FTZ R21, R18, R21 ;  /* 0x0000001512157220 */ /* 0x000fe20000410000 */
[----:B------:R-:W-:Y:S01]  /*0ee0*/  LOP3.LUT R11, R11, 0xffff0000, RZ, 0xc0, !PT ;  /* 0xffff00000b0b7812 */ /* 0x000fe200078ec0ff */
[----:B------:R-:W-:Y:S01]  /*0ef0*/  IMAD.U32 R23, R29, 0x10000, RZ ;  /* 0x000100001d177824 */ /* 0x000fe200078e00ff */
        /* <DEDUP_REMOVED lines=15> */
[----:B------:R-:W-:Y:S01]  /*0ff0*/  IMAD.U32 R17, R38, 0x10000, RZ ;  /* 0x0001000026117824 */ /* 0x000fe200078e00ff */
[----:B------:R-:W-:Y:S01]  /*1000*/  SHF.L.U32 R16, R34, 0x10, RZ ;  /* 0x0000001022107819 */ /* 0x000fe200000006ff */
[----:B------:R-:W-:Y:S01]  /*1010*/  FFMA.FTZ R18, R33, R20, R18 ;  /* 0x0000001421127223 */ /* 0x000fe20000010012 */
[----:B------:R-:W-:Y:S01]  /*1020*/  LOP3.LUT R26, R26, 0xffff0000, RZ, 0xc0, !PT ;  /* 0xffff00001a1a7812 */ /* 0x000fe200078ec0ff */
[----:B------:R-:W-:Y:S01]  /*1030*/  FFMA.FTZ R12, R12, R15, R22 ;  /* 0x0000000f0c0c7223 */ /* 0x000fe20000010016 */
[----:B------:R-:W-:Y:S01]  /*1040*/  LOP3.LUT R13, R30, 0xffff0000, RZ, 0xc0, !PT ;  /* 0xffff00001e0d7812 */ /* 0x000fe200078ec0ff */
[----:B------:R-:W-:Y:S01]  /*1050*/  FFMA.FTZ R16, R16, R17, R18 ;  /* 0x0000001110107223 */ /* 0x000fe20000010012 */
[----:B------:R-:W-:-:S02]  /*1060*/  LOP3.LUT R34, R34, 0xffff0000, RZ, 0xc0, !PT ;  /* 0xffff000022227812 */ /* 0x000fc400078ec0ff */
[----:B------:R-:W-:Y:S01]  /*1070*/  LOP3.LUT R15, R38, 0xffff0000, RZ, 0xc0, !PT ;  /* 0xffff0000260f7812 */ /* 0x000fe200078ec0ff */
[----:B------:R-:W-:Y:S02]  /*1080*/  IMAD.U32 R9, R27, 0x10000, RZ ;  /* 0x000100001b097824 */ /* 0x000fe400078e00ff */
[----:B------:R-:W-:Y:S02]  /*1090*/  IMAD.U32 R14, R31, 0x10000, RZ ;  /* 0x000100001f0e7824 */ /* 0x000fe400078e00ff */
[----:B------:R-:W-:Y:S01]  /*10a0*/  FFMA.FTZ R26, R26, R13, R12 ;  /* 0x0000000d1a1a7223 */ /* 0x000fe2000001000c */
[----:B------:R-:W-:Y:S01]  /*10b0*/  SHF.L.U32 R12, R35, 0x10, RZ ;  /* 0x00000010230c7819 */ /* 0x000fe200000006ff */
[----:B------:R-:W-:Y:S02]  /*10c0*/  IMAD.U32 R13, R39, 0x10000, RZ ;  /* 0x00010000270d7824 */ /* 0x000fe400078e00ff */
[----:B------:R-:W-:Y:S01]  /*10d0*/  FFMA.FTZ R15, R34, R15, R16 ;  /* 0x0000000f220f7223 */ /* 0x000fe20000010010 */
[----:B------:R-:W-:Y:S01]  /*10e0*/  LOP3.LUT R27, R27, 0xffff0000, RZ, 0xc0, !PT ;  /* 0xffff00001b1b7812 */ /* 0x000fe200078ec0ff */
[----:B------:R-:W-:Y:S01]  /*10f0*/  FFMA.FTZ R9, R9, R14, R26 ;  /* 0x0000000e09097223 */ /* 0x000fe2000001001a */
[----:B------:R-:W-:Y:S01]  /*1100*/  LOP3.LUT R10, R31, 0xffff0000, RZ, 0xc0, !PT ;  /* 0xffff00001f0a7812 */ /* 0x000fe200078ec0ff */
[----:B------:R-:W-:Y:S01]  /*1110*/  FFMA.FTZ R12, R12, R13, R15 ;  /* 0x0000000d0c0c7223 */ /* 0x000fe2000001000f */
[----:B------:R-:W-:-:S02]  /*1120*/  LOP3.LUT R35, R35, 0xffff0000, RZ, 0xc0, !PT ;  /* 0xffff000023237812 */ /* 0x000fc400078ec0ff */
[----:B------:R-:W-:Y:S01]  /*1130*/  LOP3.LUT R14, R39, 0xffff0000, RZ, 0xc0, !PT ;  /* 0xffff0000270e7812 */ /* 0x000fe200078ec0ff */
[----:B------:R-:W-:Y:S02]  /*1140*/  FFMA.FTZ R27, R27, R10, R9 ;  /* 0x0000000a1b1b7223 */ /* 0x000fe40000010009 */
[----:B------:R-:W0:Y:S02]  /*1150*/  SHFL.BFLY PT, R10, R11, 0x4, 0x1f ;  /* 0x0c801f000b0a7f89 */ /* 0x000e2400000e0000 */
[----:B------:R-:W-:Y:S02]  /*1160*/  FFMA.FTZ R35, R35, R14, R12 ;  /* 0x0000000e23237223 */ /* 0x000fe4000001000c */
[----:B------:R-:W1:Y:S04]  /*1170*/  SHFL.BFLY PT, R9, R8, 0x4, 0x1f ;  /* 0x0c801f0008097f89 */ /* 0x000e6800000e0000 */
[----:B------:R-:W2:Y:S04]  /*1180*/  SHFL.BFLY PT, R14, R27, 0x4, 0x1f ;  /* 0x0c801f001b0e7f89 */ /* 0x000ea800000e0000 */
[----:B------:R-:W3:Y:S01]  /*1190*/  SHFL.BFLY PT, R16, R35, 0x4, 0x1f ;  /* 0x0c801f0023107f89 */ /* 0x000ee200000e0000 */
[----:B0-----:R-:W-:-:S02]  /*11a0*/  FADD.FTZ R10, R11, R10 ;  /* 0x0000000a0b0a7221 */ /* 0x001fc40000010000 */
[----:B-1----:R-:W-:-:S03]  /*11b0*/  FADD.FTZ R12, R8, R9 ;  /* 0x00000009080c7221 */ /* 0x002fc60000010000 */
[----:B------:R-:W0:Y:S01]  /*11c0*/  SHFL.BFLY PT, R9, R10, 0x2, 0x1f ;  /* 0x0c401f000a097f89 */ /* 0x000e2200000e0000 */
[----:B--2---:R-:W-:Y:S02]  /*11d0*/  FADD.FTZ R14, R27, R14 ;  /* 0x0000000e1b0e7221 */ /* 0x004fe40000010000 */
[----:B---3--:R-:W-:Y:S01]  /*11e0*/  FADD.FTZ R16, R35, R16 ;  /* 0x0000001023107221 */ /* 0x008fe20000010000 */
[----:B------:R-:W1:Y:S04]  /*11f0*/  SHFL.BFLY PT, R13, R12, 0x2, 0x1f ;  /* 0x0c401f000c0d7f89 */ /* 0x000e6800000e0000 */
[----:B------:R-:W2:Y:S04]  /*1200*/  SHFL.BFLY PT, R11, R14, 0x2, 0x1f ;  /* 0x0c401f000e0b7f89 */ /* 0x000ea800000e0000 */
[----:B------:R-:W3:Y:S01]  /*1210*/  SHFL.BFLY PT, R17, R16, 0x2, 0x1f ;  /* 0x0c401f0010117f89 */ /* 0x000ee200000e0000 */
[----:B------:R-:W-:Y:S01]  /*1220*/  @P0 SHF.R.S32.HI R8, RZ, 0x1f, R57 ;  /* 0x0000001fff080819 */ /* 0x000fe20000011439 */
[----:B0-----:R-:W-:-:S03]  /*1230*/  FADD.FTZ R9, R10, R9 ;  /* 0x000000090a097221 */ /* 0x001fc60000010000 */
[----:B------:R-:W-:Y:S01]  /*1240*/  @P0 LEA.HI R57, R8, R57, RZ, 0x7 ;  /* 0x0000003908390211 */ /* 0x000fe200078f38ff */
[----:B-1----:R-:W-:Y:S02]  /*1250*/  FADD.FTZ R13, R12, R13 ;  /* 0x0000000d0c0d7221 */ /* 0x002fe40000010000 */
[----:B------:R-:W0:Y:S01]  /*1260*/  SHFL.BFLY PT, R12, R9, 0x1, 0x1f ;  /* 0x0c201f00090c7f89 */ /* 0x000e2200000e0000 */
[----:B--2---:R-:W-:Y:S02]  /*1270*/  FADD.FTZ R15, R14, R11 ;  /* 0x0000000b0e0f7221 */ /* 0x004fe40000010000 */
[----:B---3--:R-:W-:Y:S01]  /*1280*/  FADD.FTZ R17, R16, R17 ;  /* 0x0000001110117221 */ /* 0x008fe20000010000 */
[----:B------:R-:W1:Y:S01]  /*1290*/  SHFL.BFLY PT, R14, R13, 0x1, 0x1f ;  /* 0x0c201f000d0e7f89 */ /* 0x000e6200000e0000 */
[----:B------:R-:W-:-:S03]  /*12a0*/  IMAD.MOV.U32 R8, RZ, RZ, RZ ;  /* 0x000000ffff087224 */ /* 0x000fc600078e00ff */
[----:B------:R-:W2:Y:S04]  /*12b0*/  SHFL.BFLY PT, R16, R15, 0x1, 0x1f ;  /* 0x0c201f000f107f89 */ /* 0x000ea800000e0000 */
[----:B------:R-:W3:Y:S01]  /*12c0*/  SHFL.BFLY PT, R18, R17, 0x1, 0x1f ;  /* 0x0c201f0011127f89 */ /* 0x000ee200000e0000 */
[----:B------:R-:W-:Y:S01]  /*12d0*/  @P0 LOP3.LUT R8, R57, 0xffffff80, RZ, 0xc0, !PT ;  /* 0xffffff8039080812 */ /* 0x000fe200078ec0ff */
[----:B------:R-:W-:Y:S01]  /*12e0*/  IMAD.SHL.U32 R11, R5, 0x2000, RZ ;  /* 0x00002000050b7824 */ /* 0x000fe200078e00ff */
[----:B------:R-:W-:Y:S02]  /*12f0*/  SHF.L.U32 R19, R4, 0x2, RZ ;  /* 0x0000000204137819 */ /* 0x000fe400000006ff */
[----:B------:R-:W-:Y:S02]  /*1300*/  SHF.L.U32 R10, R8, 0x6, RZ ;  /* 0x00000006080a7819 */ /* 0x000fe400000006ff */
[----:B------:R-:W-:-:S02]  /*1310*/  ISETP.NE.AND P5, PT, R55, RZ, PT ;  /* 0x000000ff3700720c */ /* 0x000fc40003fa5270 */
[----:B------:R-:W-:Y:S02]  /*1320*/  SHF.R.S32.HI R20, RZ, 0x1f, R10 ;  /* 0x0000001fff147819 */ /* 0x000fe4000001140a */
[--C-:B------:R-:W-:Y:S02]  /*1330*/  IADD3 R10, P0, P3, R10, R19, R11.reuse ;  /* 0x000000130a0a7210 */ /* 0x100fe40007b1e00b */
[----:B------:R-:W-:Y:S02]  /*1340*/  SHF.R.S32.HI R11, RZ, 0x1f, R11 ;  /* 0x0000001fff0b7819 */ /* 0x000fe4000001140b */
[----:B------:R-:W-:Y:S01]  /*1350*/  SHF.R.S32.HI R19, RZ, 0x1f, R19 ;  /* 0x0000001fff137819 */ /* 0x000fe20000011413 */
[----:B------:R-:W-:Y:S03]  /*1360*/  BSSY B0, `(.L_x_3085) ;  /* 0x0000023000007945 */ /* 0x000fe60003800000 */
[----:B------:R-:W-:Y:S01]  /*1370*/  IADD3.X R11, R20, R19, R11, P0, P3 ;  /* 0x00000013140b7210 */ /* 0x000fe200007e640b */
[----:B0-----:R-:W-:-:S02]  /*1380*/  FADD.FTZ R19, R9, R12 ;  /* 0x0000000c09137221 */ /* 0x001fc40000010000 */
[----:B------:R-:W-:Y:S01]  /*1390*/  IMAD R9, R40, c[0x0][0x220], RZ ;  /* 0x0000880028097a24 */ /* 0x000fe200078e02ff */
[-C--:B------:R-:W-:Y:S01]  /*13a0*/  ISETP.GE.AND P4, PT, R58, R51.reuse, PT ;  /* 0x000000333a00720c */ /* 0x080fe20003f86270 */
[----:B-1----:R-:W-:Y:S01]  /*13b0*/  FADD.FTZ R20, R13, R14 ;  /* 0x0000000e0d147221 */ /* 0x002fe20000010000 */
[-C--:B------:R-:W-:Y:S01]  /*13c0*/  ISETP.GE.AND P3, PT, R56, R51.reuse, PT ;  /* 0x000000333800720c */ /* 0x080fe20003f66270 */
[----:B--2---:R-:W-:Y:S01]  /*13d0*/  FADD.FTZ R16, R15, R16 ;  /* 0x000000100f107221 */ /* 0x004fe20000010000 */
[----:B------:R-:W-:Y:S01]  /*13e0*/  ISETP.GE.AND P0, PT, R54, R51, PT ;  /* 0x000000333600720c */ /* 0x000fe20003f06270 */
[C---:B------:R-:W-:Y:S02]  /*13f0*/  IMAD R21, R6.reuse, c[0x0][0x224], R9 ;  /* 0x0000890006157a24 */ /* 0x040fe400078e0209 */
[----:B------:R-:W-:-:S04]  /*1400*/  IMAD.WIDE.U32 R10, R6, c[0x0][0x220], R10 ;  /* 0x00008800060a7a25 */ /* 0x000fc800078e000a */
[----:B---3--:R-:W-:Y:S01]  /*1410*/  FADD.FTZ R18, R17, R18 ;  /* 0x0000001211127221 */ /* 0x008fe20000010000 */
[----:B------:R-:W-:Y:S05]  /*1420*/  @P5 BRA `(.L_x_3086) ;  /* 0x0000016000005947 */ /* 0x000fea0003800000 */
[----:B------:R-:W-:Y:S01]  /*1430*/  SHF.R.S32.HI R14, RZ, 0x1f, R8 ;  /* 0x0000001fff0e7819 */ /* 0x000fe20000011408 */
[----:B------:R-:W-:Y:S01]  /*1440*/  IMAD R9, R40, c[0x0][0x1c8], RZ ;  /* 0x0000720028097a24 */ /* 0x000fe200078e02ff */
[C---:B------:R-:W-:Y:S02]  /*1450*/  IADD3 R12, P5, R7.reuse, R8, RZ ;  /* 0x00000008070c7210 */ /* 0x040fe40007fbe0ff */
[----:B------:R-:W-:Y:S01]  /*1460*/  FSEL R15, R20, RZ, !P4 ;  /* 0x000000ff140f7208 */ /* 0x000fe20006000000 */
[----:B------:R-:W-:Y:S01]  /*1470*/  IMAD R9, R6, c[0x0][0x1cc], R9 ;  /* 0x0000730006097a24 */ /* 0x000fe200078e0209 */
[----:B------:R-:W-:Y:S02]  /*1480*/  LEA.HI.X.SX32 R13, R7, R14, 0x1, P5 ;  /* 0x0000000e070d7211 */ /* 0x000fe400028f0eff */
[----:B------:R-:W-:-:S03]  /*1490*/  FSEL R17, R16, RZ, !P3 ;  /* 0x000000ff10117208 */ /* 0x000fc60005800000 */
[----:B------:R-:W-:-:S04]  /*14a0*/  IMAD.WIDE.U32 R12, R6, c[0x0][0x1c8], R12 ;  /* 0x00007200060c7a25 */ /* 0x000fc800078e000c */
[----:B------:R-:W-:Y:S02]  /*14b0*/  IMAD.IADD R13, R13, 0x1, R9 ;  /* 0x000000010d0d7824 */ /* 0x000fe400078e0209 */
[----:B------:R-:W-:Y:S02]  /*14c0*/  IMAD R9, R43, c[0x0][0x1d0], RZ ;  /* 0x000074002b097a24 */ /* 0x000fe400078e02ff */
[----:B------:R-:W-:-:S04]  /*14d0*/  IMAD.WIDE.U32 R12, R50, c[0x0][0x1d0], R12 ;  /* 0x00007400320c7a25 */ /* 0x000fc800078e000c */
[----:B------:R-:W-:Y:S01]  /*14e0*/  IMAD R9, R50, c[0x0][0x1d4], R9 ;  /* 0x0000750032097a24 */ /* 0x000fe200078e0209 */
[----:B------:R-:W-:-:S04]  /*14f0*/  IADD3 R41, P5, R41, R12, RZ ;  /* 0x0000000c29297210 */ /* 0x000fc80007fbe0ff */
[----:B------:R-:W-:Y:S02]  /*1500*/  IADD3.X R42, R42, R13, R9, P5, !PT ;  /* 0x0000000d2a2a7210 */ /* 0x000fe40002ffe409 */
[----:B------:R-:W-:Y:S02]  /*1510*/  LEA R12, P5, R41, c[0x0][0x1b0], 0x2 ;  /* 0x00006c00290c7a11 */ /* 0x000fe400078a10ff */
[----:B------:R-:W-:Y:S02]  /*1520*/  FSEL R9, R19, RZ, !P2 ;  /* 0x000000ff13097208 */ /* 0x000fe40005000000 */
[----:B------:R-:W-:Y:S02]  /*1530*/  LEA.HI.X R13, R41, c[0x0][0x1b4], R42, 0x2, P5 ;  /* 0x00006d00290d7a11 */ /* 0x000fe400028f142a */
[----:B------:R-:W-:-:S03]  /*1540*/  FSEL R19, R18, RZ, !P0 ;  /* 0x000000ff12137208 */ /* 0x000fc60004000000 */
[----:B------:R0:W-:Y:S04]  /*1550*/  STG.E [R12.64], R9 ;  /* 0x000000090c007986 */ /* 0x0001e8000c101904 */
[----:B------:R0:W-:Y:S04]  /*1560*/  STG.E [R12.64+0x80], R15 ;  /* 0x0000800f0c007986 */ /* 0x0001e8000c101904 */
[----:B------:R0:W-:Y:S04]  /*1570*/  STG.E [R12.64+0x100], R17 ;  /* 0x000100110c007986 */ /* 0x0001e8000c101904 */
[----:B------:R0:W-:Y:S02]  /*1580*/  STG.E [R12.64+0x180], R19 ;  /* 0x000180130c007986 */ /* 0x0001e4000c101904 */
.L_x_3086:
[----:B------:R-:W-:Y:S05]  /*1590*/  BSYNC B0 ;  /* 0x0000000000007941 */ /* 0x000fea0003800000 */
.L_x_3085:
        /* <DEDUP_REMOVED lines=18> */
[--C-:B------:R-:W-:Y:S01]  /*16c0*/  IADD3 R10, P1, P2, R8, R7, R4.reuse ;  /* 0x00000007080a7210 */ /* 0x100fe20007a3e004 */
[----:B------:R-:W-:Y:S01]  /*16d0*/  IMAD R43, R43, c[0x0][0x200], RZ ;  /* 0x000080002b2b7a24 */ /* 0x000fe200078e02ff */
[----:B------:R-:W-:Y:S01]  /*16e0*/  SHF.R.S32.HI R2, RZ, 0x1f, R7 ;  /* 0x0000001fff027819 */ /* 0x000fe20000011407 */
[----:B------:R-:W-:Y:S01]  /*16f0*/  IMAD R7, R40, c[0x0][0x1f8], RZ ;  /* 0x00007e0028077a24 */ /* 0x000fe200078e02ff */
[----:B------:R-:W-:Y:S02]  /*1700*/  SHF.R.S32.HI R9, RZ, 0x1f, R4 ;  /* 0x0000001fff097819 */ /* 0x000fe40000011404 */
[----:B------:R-:W-:Y:S01]  /*1710*/  SHF.R.S32.HI R8, RZ, 0x1f, R8 ;  /* 0x0000001fff087819 */ /* 0x000fe20000011408 */
[----:B------:R-:W-:-:S03]  /*1720*/  IMAD R7, R6, c[0x0][0x1fc], R7 ;  /* 0x00007f0006077a24 */ /* 0x000fc600078e0207 */
[----:B------:R-:W-:Y:S01]  /*1730*/  IADD3.X R11, R8, R2, R9, P1, P2 ;  /* 0x00000002080b7210 */ /* 0x000fe20000fe4409 */
[C---:B-----5:R-:W-:Y:S01]  /*1740*/  FMUL.FTZ R2, R52.reuse, 1.4426950216293334961 ;  /* 0x3fb8aa3b34027820 */ /* 0x060fe20000410000 */
        /* <DEDUP_REMOVED lines=10> */
.L_x_3088:
[----:B------:R-:W-:Y:S05]  /*17f0*/  BSYNC B0 ;  /* 0x0000000000007941 */ /* 0x000fea0003800000 */
.L_x_3087:
        /* <DEDUP_REMOVED lines=14> */
.L_x_3089:
        /* <DEDUP_REMOVED lines=10> */
.L_x_14835:


//--------------------- .nv.shared._ZN7cutlass13device_kernelIN5flash19enable_sm80_to_sm89INS1_16FlashAttnBwdSm80INS1_25CollectiveMainloopBwdSm80ILi2ELi2EN4cute5tupleIJNS5_1CILi64EEENS7_ILi128EEES8_EEENS_10bfloat16_tEfNS_4arch4Sm80ELb0ELb0ELb1ELb0ELb0ELb0ELb0ELb0ELi2ELi2ELi4ELi2ELb1EEENS1_21CollectiveEpilogueBwdISA_SB_SD_Li256ELb0ELb0ELi2EEENS1_19SingleTileSchedulerILb0ELb0ELb0ELi128EEEEEEEEEvNT_6ParamsE --------------------------
	.section	.nv.shared._ZN7cutlass13device_kernelIN5flash19enable_sm80_to_sm89INS1_16FlashAttnBwdSm80INS1_25CollectiveMainloopBwdSm80ILi2ELi2EN4cute5tupleIJNS5_1CILi64EEENS7_ILi128EEES8_EEENS_10bfloat16_tEfNS_4arch4Sm80ELb0ELb0ELb1ELb0ELb0ELb0ELb0ELb0ELi2ELi2ELi4ELi2ELb1EEENS1_21CollectiveEpilogueBwdISA_SB_SD_Li256ELb0ELb0ELi2EEENS1_19SingleTileSchedulerILb0ELb0ELb0ELi128EEEEEEEEEvNT_6ParamsE,"aw",@nobits
	.sectionflags	@""
	.align	16


//--------------------- .nv.global                --------------------------
	.section	.nv.global,"aw",@nobits
.nv.global:
	.type		_ZN73_INTERNAL_24fd9406_37_flash_bwd_hdim64_bf16_softcap_sm80_cu_3fbc093a_29184cute1_E,@object
	.size		_ZN73_INTERNAL_24fd9406_37_flash_bwd_hdim64_bf16_softcap_sm80_cu_3fbc093a_29184cute1_E,(_ZN73_INTERNAL_24fd9406_37_flash_bwd_hdim64_bf16_softcap_sm80_cu_3fbc093a_29184cuda3std3__45__cpo6cbeginE - _ZN73_INTERNAL_24fd9406_37_flash_bwd_hdim64_bf16_softcap_sm80_cu_3fbc093a_29184cute1_E)
_ZN73_INTERNAL_24fd9406_37_flash_bwd_hdim64_bf16_softcap_sm80_cu_3fbc093a_29184cute1_E:
	.zero		1
	.type		_ZN73_INTERNAL_24fd9406_37_flash_bwd_hdim64_bf16_softcap_sm80_cu_3fbc093a_29184cuda3std3__45__cpo6cbeginE,@object
	.size		_ZN73_INTERNAL_24fd9406_37_flash_bwd_hdim64_bf16_softcap_sm80_cu_3fbc093a_29184cuda3std3__45__cpo6cbeginE,(_ZN73_INTERNAL_24fd9406_37_flash_bwd_hdim64_bf16_softcap_sm80_cu_3fbc093a_29184cuda3std3__48in_placeE - _ZN73_INTERNAL_24fd9406_37_flash_bwd_hdim64_bf16_softcap_sm80_cu_3fbc093a_29184cuda3std3__45__cpo6cbeginE)
_ZN73_INTERNAL_24fd9406_37_flash_bwd_hdim64_bf16_softcap_sm80_cu_3fbc093a_29184cuda3std3__45__cpo6cbeginE:
	.zero		1
	.type		_ZN73_INTERNAL_24fd9406_37_flash_bwd_hdim64_bf16_softcap_sm80_cu_3fbc093a_29184cuda3std3__48in_placeE,@object
	.size		_ZN73_INTERNAL_24fd9406_37_flash_bwd_hdim64_bf16_softcap_sm80_cu_3fbc093a_29184cuda3std3__48in_placeE,(_ZN73_INTERNAL_24fd9406_37_flash_bwd_hdim64_bf16_softcap_sm80_cu_3fbc093a_29184cuda3std6ranges3__45__cpo9iter_moveE - _ZN73_INTERNAL_24fd9406_37_flash_bwd_hdim64_bf16_softcap_sm80_cu_3fbc093a_29184cuda3std3__48in_placeE)
_ZN73_INTERNAL_24fd9406_37_flash_bwd_hdim64_bf16_softcap_sm80_cu_3fbc093a_29184cuda3std3__48in_placeE:
	.zero		1
	.type		_ZN73_INTERNAL_24fd9406_37_flash_bwd_hdim64_bf16_softcap_sm80_cu_3fbc093a_29184cuda3std6ranges3__45__cpo9iter_moveE,@object
	.size		_ZN73_INTERNAL_24fd9406_37_flash_bwd_hdim64_bf16_softcap_sm80_cu_3fbc093a_29184cuda3std6ranges3__45__cpo9iter_moveE,(_ZN73_INTERNAL_24fd9406_37_flash_bwd_hdim64_bf16_softcap_sm80_cu_3fbc093a_29184cuda3std3__45__cpo5beginE - _ZN73_INTERNAL_24fd9406_37_flash_bwd_hdim64_bf16_softcap_sm80_cu_3fbc093a_29184cuda3std6ranges3__45__cpo9iter_moveE)
_ZN73_INTERNAL_24fd9406_37_flash_bwd_hdim64_bf16_softcap_sm80_cu_3fbc093a_29184cuda3std6ranges3__45__cpo9iter_moveE:
	.zero		1
	.type		_ZN73_INTERNAL_24fd9406_37_flash_bwd_hdim64_bf16_softcap_sm80_cu_3fbc093a_29184cuda3std3__45__cpo5beginE,@object
	.size		_ZN73_INTERNAL_24fd9406_37_flash_bwd_hdim64_bf16_softcap_sm80_cu_3fbc093a_29184cuda3std3__45__cpo5beginE,(_ZN73_INTERNAL_24fd9406_37_flash_bwd_hdim64_bf16_softcap_sm80_cu_3fbc093a_29184cuda3std3__475_GLOBAL__N__24fd9406_37_flash_bwd_hdim64_bf16_softcap_sm80_cu_3fbc093a_29186ignoreE - _ZN73_INTERNAL_24fd9406_37_flash_bwd_hdim64_bf16_softcap_sm80_cu_3fbc093a_29184cuda3std3__45__cpo5beginE)
_ZN73_INTERNAL_24fd9406_37_flash_bwd_hdim64_bf16_softcap_sm80_cu_3fbc093a_29184cuda3std3__45__cpo5beginE:
	.zero		1
	.type		_ZN73_INTERNAL_24fd9406_37_flash_bwd_hdim64_bf16_softcap_sm80_cu_3fbc093a_29184cuda3std3__475_GLOBAL__N__24fd9406_37_flash_bwd_hdim64_bf16_softcap_sm80_cu_3fbc093a_29186ignoreE,@object
	.size		_ZN73_INTERNAL_24fd9406_37_flash_bwd_hdim64_bf16_softcap_sm80_cu_3fbc093a_29184cuda3std3__475_GLOBAL__N__24fd9406_37_flash_bwd_hdim64_bf16_softcap_sm80_cu_3fbc093a_29186ignoreE,(_ZN73_INTERNAL_24fd9406_37_flash_bwd_hdim64_bf16_softcap_sm80_cu_3fbc093a_29184cute7productE - _ZN73_INTERNAL_24fd9406_37_flash_bwd_hdim64_bf16_softcap_sm80_cu_3fbc093a_29184cuda3std3__475_GLOBAL__N__24fd9406_37_flash_bwd_hdim64_bf16_softcap_sm80_cu_3fbc093a_29186ignoreE)
_ZN73_INTERNAL_24fd9406_37_flash_bwd_hdim64_bf16_softcap_sm80_cu_3fbc093a_29184cuda3std3__475_GLOBAL__N__24fd9406_37_flash_bwd_hdim64_bf16_softcap_sm80_cu_3fbc093a_29186ignoreE:
	.zero		1
	.type		_ZN73_INTERNAL_24fd9406_37_flash_bwd_hdim64_bf16_softcap_sm80_cu_3fbc093a_29184cute7productE,@object
	.size		_ZN73_INTERNAL_24fd9406_37_flash_bwd_hdim64_bf16_softcap_sm80_cu_3fbc093a_29184cute7productE,(_ZN73_INTERNAL_24fd9406_37_flash_bwd_hdim64_bf16_softcap_sm80_cu_3fbc093a_29184cuda3std3__45__cpo3endE - _ZN73_INTERNAL_24fd9406_37_flash_bwd_hdim64_bf16_softcap_sm80_cu_3fbc093a_29184cute7productE)
_ZN73_INTERNAL_24fd9406_37_flash_bwd_hdim64_bf16_softcap_sm80_cu_3fbc093a_29184cute7productE:
	.zero		1
	.type		_ZN73_INTERNAL_24fd9406_37_flash_bwd_hdim64_bf16_softcap_sm80_cu_3fbc093a_29184cuda3std3__45__cpo3endE,@object
	.size		_ZN73_INTERNAL_24fd9406_37_flash_bwd_hdim64_bf16_softcap_sm80_cu_3fbc093a_29184cuda3std3__45__cpo3endE,(_ZN73_INTERNAL_24fd9406_37_flash_bwd_hdim64_bf16_softcap_sm80_cu_3fbc093a_29184cuda3std3__419piecewise_constructE - _ZN73_INTERNAL_24fd9406_37_flash_bwd_hdim64_bf16_softcap_sm80_cu_3fbc093a_29184cuda3std3__45__cpo3endE)
_ZN73_INTERNAL_24fd9406_37_flash_bwd_hdim64_bf16_softcap_sm80_cu_3fbc093a_29184cuda3std3__45__cpo3endE:
	.zero		1
	.type		_ZN73_INTERNAL_24fd9406_37_flash_bwd_hdim64_bf16_softcap_sm80_cu_3fbc093a_29184cuda3std3__419piecewise_constructE,@object
	.size		_ZN73_INTERNAL_24fd9406_37_flash_bwd_hdim64_bf16_softcap_sm80_cu_3fbc093a_29184cuda3std3__419piecewise_constructE,(_ZN73_INTERNAL_24fd9406_37_flash_bwd_hdim64_bf16_softcap_sm80_cu_3fbc093a_29184cuda3std3__45__cpo4cendE - _ZN73_INTERNAL_24fd9406_37_flash_bwd_hdim64_bf16_softcap_sm80_cu_3fbc093a_29184cuda3std3__419piecewise_constructE)
_ZN73_INTERNAL_24fd9406_37_flash_bwd_hdim64_bf16_softcap_sm80_cu_3fbc093a_29184cuda3std3__419piecewise_constructE:
	.zero		1
	.type		_ZN73_INTERNAL_24fd9406_37_flash_bwd_hdim64_bf16_softcap_sm80_cu_3fbc093a_29184cuda3std3__45__cpo4cendE,@object
	.size		_ZN73_INTERNAL_24fd9406_37_flash_bwd_hdim64_bf16_softcap_sm80_cu_3fbc093a_29184cuda3std3__45__cpo4cendE,(_ZN73_INTERNAL_24fd9406_37_flash_bwd_hdim64_bf16_softcap_sm80_cu_3fbc093a_29184cuda3std6ranges3__45__cpo4swapE - _ZN73_INTERNAL_24fd9406_37_flash_bwd_hdim64_bf16_softcap_sm80_cu_3fbc093a_29184cuda3std3__45__cpo4cendE)
_ZN73_INTERNAL_24fd9406_37_flash_bwd_hdim64_bf16_softcap_sm80_cu_3fbc093a_29184cuda3std3__45__cpo4cendE:
	.zero		1
	.type		_ZN73_INTERNAL_24fd9406_37_flash_bwd_hdim64_bf16_softcap_sm80_cu_3fbc093a_29184cuda3std6ranges3__45__cpo4swapE,@object
	.size		_ZN73_INTERNAL_24fd9406_37_flash_bwd_hdim64_bf16_softcap_sm80_cu_3fbc093a_29184cuda3std6ranges3__45__cpo4swapE,(.L_7 - _ZN73_INTERNAL_24fd9406_37_flash_bwd_hdim64_bf16_softcap_sm80_cu_3fbc093a_29184cuda3std6ranges3__45__cpo4swapE)
_ZN73_INTERNAL_24fd9406_37_flash_bwd_hdim64_bf16_softcap_sm80_cu_3fbc093a_29184cuda3std6ranges3__45__cpo4swapE:
	.zero		1
.L_7:


//--------------------- .nv.shared._ZN7cutlass13device_kernelIN5flash19enable_sm80_to_sm89INS1_16FlashAttnBwdSm80INS1_25CollectiveMainloopBwdSm80ILi2ELi2EN4cute5tupleIJNS5_1CILi64EEENS7_ILi128EEES8_EEENS_10bfloat16_tEfNS_4arch4Sm80ELb0ELb0ELb1ELb0ELb1ELb0ELb0ELb0ELi2ELi2ELi4ELi2ELb1EEENS1_21CollectiveEpilogueBwdISA_SB_SD_Li256ELb0ELb0ELi2EEENS1_19SingleTileSchedulerILb0ELb0ELb0ELi128EEEEEEEEEvNT_6ParamsE --------------------------
	.section	.nv.shared._ZN7cutlass13device_kernelIN5flash19enable_sm80_to_sm89INS1_16FlashAttnBwdSm80INS1_25CollectiveMainloopBwdSm80ILi2ELi2EN4cute5tupleIJNS5_1CILi64EEENS7_ILi128EEES8_EEENS_10bfloat16_tEfNS_4arch4Sm80ELb0ELb0ELb1ELb0ELb1ELb0ELb0ELb0ELi2ELi2ELi4ELi2ELb1EEENS1_21CollectiveEpilogueBwdISA_SB_SD_Li256ELb0ELb0ELi2EEENS1_19SingleTileSchedulerILb0ELb0ELb0ELi128EEEEEEEEEvNT_6ParamsE,"aw",@nobits
	.sectionflags	@""
	.align	16


//--------------------- .nv.shared._ZN7cutlass13device_kernelIN5flash19enable_sm80_to_sm89INS1_16FlashAttnBwdSm80INS1_25CollectiveMainloopBwdSm80ILi2ELi2EN4cute5tupleIJNS5_1CILi64EEENS7_ILi128EEES8_EEENS_10bfloat16_tEfNS_4arch4Sm80ELb0ELb0ELb1ELb0ELb0ELb0ELb0ELb0ELi2ELi2ELi4ELi2ELb1EEENS1_24CollectiveEpilogueBwdGQAISA_fSD_Li256ELb0ELb0EEENS1_19SingleTileSchedulerILb0ELb0ELb0ELi128EEEEEEEEEvNT_6ParamsE --------------------------
	.section	.nv.shared._ZN7cutlass13device_kernelIN5flash19enable_sm80_to_sm89INS1_16FlashAttnBwdSm80INS1_25CollectiveMainloopBwdSm80ILi2ELi2EN4cute5tupleIJNS5_1CILi64EEENS7_ILi128EEES8_EEENS_10bfloat16_tEfNS_4arch4Sm80ELb0ELb0ELb1ELb0ELb0ELb0ELb0ELb0ELi2ELi2ELi4ELi2ELb1EEENS1_24CollectiveEpilogueBwdGQAISA_fSD_Li256ELb0ELb0EEENS1_19SingleTileSchedulerILb0ELb0ELb0ELi128EEEEEEEEEvNT_6ParamsE,"aw",@nobits
	.sectionflags	@""
	.align	16


//--------------------- .nv.shared._ZN7cutlass13device_kernelIN5flash19enable_sm80_to_sm89INS1_16FlashAttnBwdSm80INS1_25CollectiveMainloopBwdSm80ILi2ELi2EN4cute5tupleIJNS5_1CILi64EEENS7_ILi128EEES8_EEENS_10bfloat16_tEfNS_4arch4Sm80ELb0ELb0ELb1ELb0ELb1ELb0ELb0ELb0ELi2ELi2ELi4ELi2ELb1EEENS1_24CollectiveEpilogueBwdGQAISA_fSD_Li256ELb0ELb1EEENS1_19SingleTileSchedulerILb0ELb0ELb0ELi128EEEEEEEEEvNT_6ParamsE --------------------------
	.section	.nv.shared._ZN7cutlass13device_kernelIN5flash19enable_sm80_to_sm89INS1_16FlashAttnBwdSm80INS1_25CollectiveMainloopBwdSm80ILi2ELi2EN4cute5tupleIJNS5_1CILi64EEENS7_ILi128EEES8_EEENS_10bfloat16_tEfNS_4arch4Sm80ELb0ELb0ELb1ELb0ELb1ELb0ELb0ELb0ELi2ELi2ELi4ELi2ELb1EEENS1_24CollectiveEpilogueBwdGQAISA_fSD_Li256ELb0ELb1EEENS1_19SingleTileSchedulerILb0ELb0ELb0ELi128EEEEEEEEEvNT_6ParamsE,"aw",@nobits
	.sectionflags	@""
	.align	16


//--------------------- .nv.shared._ZN7cutlass13device_kernelIN5flash19enable_sm80_to_sm89INS1_16FlashAttnBwdSm80INS1_25CollectiveMainloopBwdSm80ILi2ELi2EN4cute5tupleIJNS5_1CILi64EEENS7_ILi128EEES8_EEENS_10bfloat16_tEfNS_4arch4Sm80ELb0ELb0ELb1ELb1ELb0ELb0ELb0ELb0ELi2ELi2ELi4ELi2ELb1EEENS1_21CollectiveEpilogueBwdISA_SB_SD_Li256ELb1ELb0ELi2EEENS1_19SingleTileSchedulerILb1ELb0ELb0ELi128EEEEEEEEEvNT_6ParamsE --------------------------
	.section	.nv.shared._ZN7cutlass13device_kernelIN5flash19enable_sm80_to_sm89INS1_16FlashAttnBwdSm80INS1_25CollectiveMainloopBwdSm80ILi2ELi2EN4cute5tupleIJNS5_1CILi64EEENS7_ILi128EEES8_EEENS_10bfloat16_tEfNS_4arch4Sm80ELb0ELb0ELb1ELb1ELb0ELb0ELb0ELb0ELi2ELi2ELi4ELi2ELb1EEENS1_21CollectiveEpilogueBwdISA_SB_SD_Li256ELb1ELb0ELi2EEENS1_19SingleTileSchedulerILb1ELb0ELb0ELi128EEEEEEEEEvNT_6ParamsE,"aw",@nobits
	.sectionflags	@""
	.align	16


//--------------------- .nv.shared._ZN7cutlass13device_kernelIN5flash19enable_sm80_to_sm89INS1_16FlashAttnBwdSm80INS1_25CollectiveMainloopBwdSm80ILi2ELi2EN4cute5tupleIJNS5_1CILi64EEENS7_ILi128EEES8_EEENS_10bfloat16_tEfNS_4arch4Sm80ELb0ELb0ELb1ELb1ELb1ELb0ELb0ELb0ELi2ELi2ELi4ELi2ELb1EEENS1_21CollectiveEpilogueBwdISA_SB_SD_Li256ELb1ELb0ELi2EEENS1_19SingleTileSchedulerILb1ELb0ELb0ELi128EEEEEEEEEvNT_6ParamsE --------------------------
	.section	.nv.shared._ZN7cutlass13device_kernelIN5flash19enable_sm80_to_sm89INS1_16FlashAttnBwdSm80INS1_25CollectiveMainloopBwdSm80ILi2ELi2EN4cute5tupleIJNS5_1CILi64EEENS7_ILi128EEES8_EEENS_10bfloat16_tEfNS_4arch4Sm80ELb0ELb0ELb1ELb1ELb1ELb0ELb0ELb0ELi2ELi2ELi4ELi2ELb1EEENS1_21CollectiveEpilogueBwdISA_SB_SD_Li256ELb1ELb0ELi2EEENS1_19SingleTileSchedulerILb1ELb0ELb0ELi128EEEEEEEEEvNT_6ParamsE,"aw",@nobits
	.sectionflags	@""
	.align	16


//--------------------- .nv.shared._ZN7cutlass13device_kernelIN5flash19enable_sm80_to_sm89INS1_16FlashAttnBwdSm80INS1_25CollectiveMainloopBwdSm80ILi2ELi2EN4cute5tupleIJNS5_1CILi64EEENS7_ILi128EEES8_EEENS_10bfloat16_tEfNS_4arch4Sm80ELb0ELb0ELb1ELb1ELb0ELb0ELb0ELb0ELi2ELi2ELi4ELi2ELb1EEENS1_24CollectiveEpilogueBwdGQAISA_fSD_Li256ELb1ELb0EEENS1_19SingleTileSchedulerILb1ELb0ELb0ELi128EEEEEEEEEvNT_6ParamsE --------------------------
	.section	.nv.shared._ZN7cutlass13device_kernelIN5flash19enable_sm80_to_sm89INS1_16FlashAttnBwdSm80INS1_25CollectiveMainloopBwdSm80ILi2ELi2EN4cute5tupleIJNS5_1CILi64EEENS7_ILi128EEES8_EEENS_10bfloat16_tEfNS_4arch4Sm80ELb0ELb0ELb1ELb1ELb0ELb0ELb0ELb0ELi2ELi2ELi4ELi2ELb1EEENS1_24CollectiveEpilogueBwdGQAISA_fSD_Li256ELb1ELb0EEENS1_19SingleTileSchedulerILb1ELb0ELb0ELi128EEEEEEEEEvNT_6ParamsE,"aw",@nobits
	.sectionflags	@""
	.align	16


//--------------------- .nv.shared._ZN7cutlass13device_kernelIN5flash19enable_sm80_to_sm89INS1_16FlashAttnBwdSm80INS1_25CollectiveMainloopBwdSm80ILi2ELi2EN4cute5tupleIJNS5_1CILi64EEENS7_ILi128EEES8_EEENS_10bfloat16_tEfNS_4arch4Sm80ELb0ELb0ELb1ELb1ELb1ELb0ELb0ELb0ELi2ELi2ELi4ELi2ELb1EEENS1_24CollectiveEpilogueBwdGQAISA_fSD_Li256ELb1ELb1EEENS1_19SingleTileSchedulerILb1ELb0ELb0ELi128EEEEEEEEEvNT_6ParamsE --------------------------
	.section	.nv.shared._ZN7cutlass13device_kernelIN5flash19enable_sm80_to_sm89INS1_16FlashAttnBwdSm80INS1_25CollectiveMainloopBwdSm80ILi2ELi2EN4cute5tupleIJNS5_1CILi64EEENS7_ILi128EEES8_EEENS_10bfloat16_tEfNS_4arch4Sm80ELb0ELb0ELb1ELb1ELb1ELb0ELb0ELb0ELi2ELi2ELi4ELi2ELb1EEENS1_24CollectiveEpilogueBwdGQAISA_fSD_Li256ELb1ELb1EEENS1_19SingleTileSchedulerILb1ELb0ELb0ELi128EEEEEEEEEvNT_6ParamsE,"aw",@nobits
	.sectionflags	@""
	.align	16


//--------------------- .nv.shared._ZN7cutlass13device_kernelIN5flash19enable_sm80_to_sm89INS1_16FlashAttnBwdSm80INS1_25CollectiveMainloopBwdSm80ILi2ELi2EN4cute5tupleIJNS5_1CILi64EEENS7_ILi128EEES8_EEENS_10bfloat16_tEfNS_4arch4Sm80ELb0ELb1ELb1ELb0ELb0ELb0ELb0ELb0ELi2ELi2ELi4ELi2ELb1EEENS1_21CollectiveEpilogueBwdISA_SB_SD_Li256ELb0ELb0ELi2EEENS1_19SingleTileSchedulerILb0ELb0ELb0ELi128EEEEEEEEEvNT_6ParamsE --------------------------
	.section	.nv.shared._ZN7cutlass13device_kernelIN5flash19enable_sm80_to_sm89INS1_16FlashAttnBwdSm80INS1_25CollectiveMainloopBwdSm80ILi2ELi2EN4cute5tupleIJNS5_1CILi64EEENS7_ILi128EEES8_EEENS_10bfloat16_tEfNS_4arch4Sm80ELb0ELb1ELb1ELb0ELb0ELb0ELb0ELb0ELi2ELi2ELi4ELi2ELb1EEENS1_21CollectiveEpilogueBwdISA_SB_SD_Li256ELb0ELb0ELi2EEENS1_19SingleTileSchedulerILb0ELb0ELb0ELi128EEEEEEEEEvNT_6ParamsE,"aw",@nobits
	.sectionflags	@""
	.align	16


//--------------------- .nv.shared._ZN7cutlass13device_kernelIN5flash19enable_sm80_to_sm89INS1_16FlashAttnBwdSm80INS1_25CollectiveMainloopBwdSm80ILi2ELi2EN4cute5tupleIJNS5_1CILi64EEENS7_ILi128EEES8_EEENS_10bfloat16_tEfNS_4arch4Sm80ELb0ELb1ELb1ELb0ELb1ELb0ELb0ELb0ELi2ELi2ELi4ELi2ELb1EEENS1_21CollectiveEpilogueBwdISA_SB_SD_Li256ELb0ELb0ELi2EEENS1_19SingleTileSchedulerILb0ELb0ELb0ELi128EEEEEEEEEvNT_6ParamsE --------------------------
	.section	.nv.shared._ZN7cutlass13device_kernelIN5flash19enable_sm80_to_sm89INS1_16FlashAttnBwdSm80INS1_25CollectiveMainloopBwdSm80ILi2ELi2EN4cute5tupleIJNS5_1CILi64EEENS7_ILi128EEES8_EEENS_10bfloat16_tEfNS_4arch4Sm80ELb0ELb1ELb1ELb0ELb1ELb0ELb0ELb0ELi2ELi2ELi4ELi2ELb1EEENS1_21CollectiveEpilogueBwdISA_SB_SD_Li256ELb0ELb0ELi2EEENS1_19SingleTileSchedulerILb0ELb0ELb0ELi128EEEEEEEEEvNT_6ParamsE,"aw",@nobits
	.sectionflags	@""
	.align	16


//--------------------- .nv.shared._ZN7cutlass13device_kernelIN5flash19enable_sm80_to_sm89INS1_16FlashAttnBwdSm80INS1_25CollectiveMainloopBwdSm80ILi2ELi2EN4cute5tupleIJNS5_1CILi64EEENS7_ILi128EEES8_EEENS_10bfloat16_tEfNS_4arch4Sm80ELb0ELb1ELb1ELb0ELb0ELb0ELb0ELb0ELi2ELi2ELi4ELi2ELb1EEENS1_24CollectiveEpilogueBwdGQAISA_fSD_Li256ELb0ELb0EEENS1_19SingleTileSchedulerILb0ELb0ELb0ELi128EEEEEEEEEvNT_6ParamsE --------------------------
	.section	.nv.shared._ZN7cutlass13device_kernelIN5flash19enable_sm80_to_sm89INS1_16FlashAttnBwdSm80INS1_25CollectiveMainloopBwdSm80ILi2ELi2EN4cute5tupleIJNS5_1CILi64EEENS7_ILi128EEES8_EEENS_10bfloat16_tEfNS_4arch4Sm80ELb0ELb1ELb1ELb0ELb0ELb0ELb0ELb0ELi2ELi2ELi4ELi2ELb1EEENS1_24CollectiveEpilogueBwdGQAISA_fSD_Li256ELb0ELb0EEENS1_19SingleTileSchedulerILb0ELb0ELb0ELi128EEEEEEEEEvNT_6ParamsE,"aw",@nobits
	.sectionflags	@""
	.align	16


//--------------------- .nv.shared._ZN7cutlass13device_kernelIN5flash19enable_sm80_to_sm89INS1_16FlashAttnBwdSm80INS1_25CollectiveMainloopBwdSm80ILi2ELi2EN4cute5tupleIJNS5_1CILi64EEENS7_ILi128EEES8_EEENS_10bfloat16_tEfNS_4arch4Sm80ELb0ELb1ELb1ELb0ELb1ELb0ELb0ELb0ELi2ELi2ELi4ELi2ELb1EEENS1_24CollectiveEpilogueBwdGQAISA_fSD_Li256ELb0ELb1EEENS1_19SingleTileSchedulerILb0ELb0ELb0ELi128EEEEEEEEEvNT_6ParamsE --------------------------
	.section	.nv.shared._ZN7cutlass13device_kernelIN5flash19enable_sm80_to_sm89INS1_16FlashAttnBwdSm80INS1_25CollectiveMainloopBwdSm80ILi2ELi2EN4cute5tupleIJNS5_1CILi64EEENS7_ILi128EEES8_EEENS_10bfloat16_tEfNS_4arch4Sm80ELb0ELb1ELb1ELb0ELb1ELb0ELb0ELb0ELi2ELi2ELi4ELi2ELb1EEENS1_24CollectiveEpilogueBwdGQAISA_fSD_Li256ELb0ELb1EEENS1_19SingleTileSchedulerILb0ELb0ELb0ELi128EEEEEEEEEvNT_6ParamsE,"aw",@nobits
	.sectionflags	@""
	.align	16


//--------------------- .nv.shared._ZN7cutlass13device_kernelIN5flash19enable_sm80_to_sm89INS1_16FlashAttnBwdSm80INS1_25CollectiveMainloopBwdSm80ILi2ELi2EN4cute5tupleIJNS5_1CILi64EEENS7_ILi128EEES8_EEENS_10bfloat16_tEfNS_4arch4Sm80ELb0ELb1ELb1ELb1ELb0ELb0ELb0ELb0ELi2ELi2ELi4ELi2ELb1EEENS1_21CollectiveEpilogueBwdISA_SB_SD_Li256ELb1ELb0ELi2EEENS1_19SingleTileSchedulerILb1ELb0ELb0ELi128EEEEEEEEEvNT_6ParamsE --------------------------
	.section	.nv.shared._ZN7cutlass13device_kernelIN5flash19enable_sm80_to_sm89INS1_16FlashAttnBwdSm80INS1_25CollectiveMainloopBwdSm80ILi2ELi2EN4cute5tupleIJNS5_1CILi64EEENS7_ILi128EEES8_EEENS_10bfloat16_tEfNS_4arch4Sm80ELb0ELb1ELb1ELb1ELb0ELb0ELb0ELb0ELi2ELi2ELi4ELi2ELb1EEENS1_21CollectiveEpilogueBwdISA_SB_SD_Li256ELb1ELb0ELi2EEENS1_19SingleTileSchedulerILb1ELb0ELb0ELi128EEEEEEEEEvNT_6ParamsE,"aw",@nobits
	.sectionflags	@""
	.align	16


//--------------------- .nv.shared._ZN7cutlass13device_kernelIN5flash19enable_sm80_to_sm89INS1_16FlashAttnBwdSm80INS1_25CollectiveMainloopBwdSm80ILi2ELi2EN4cute5tupleIJNS5_1CILi64EEENS7_ILi128EEES8_EEENS_10bfloat16_tEfNS_4arch4Sm80ELb0ELb1ELb1ELb1ELb1ELb0ELb0ELb0ELi2ELi2ELi4ELi2ELb1EEENS1_21CollectiveEpilogueBwdISA_SB_SD_Li256ELb1ELb0ELi2EEENS1_19SingleTileSchedulerILb1ELb0ELb0ELi128EEEEEEEEEvNT_6ParamsE --------------------------
	.section	.nv.shared._ZN7cutlass13device_kernelIN5flash19enable_sm80_to_sm89INS1_16FlashAttnBwdSm80INS1_25CollectiveMainloopBwdSm80ILi2ELi2EN4cute5tupleIJNS5_1CILi64EEENS7_ILi128EEES8_EEENS_10bfloat16_tEfNS_4arch4Sm80ELb0ELb1ELb1ELb1ELb1ELb0ELb0ELb0ELi2ELi2ELi4ELi2ELb1EEENS1_21CollectiveEpilogueBwdISA_SB_SD_Li256ELb1ELb0ELi2EEENS1_19SingleTileSchedulerILb1ELb0ELb0ELi128EEEEEEEEEvNT_6ParamsE,"aw",@nobits
	.sectionflags	@""
	.align	16


//--------------------- .nv.shared._ZN7cutlass13device_kernelIN5flash19enable_sm80_to_sm89INS1_16FlashAttnBwdSm80INS1_25CollectiveMainloopBwdSm80ILi2ELi2EN4cute5tupleIJNS5_1CILi64EEENS7_ILi128EEES8_EEENS_10bfloat16_tEfNS_4arch4Sm80ELb0ELb1ELb1ELb1ELb0ELb0ELb0ELb0ELi2ELi2ELi4ELi2ELb1EEENS1_24CollectiveEpilogueBwdGQAISA_fSD_Li256ELb1ELb0EEENS1_19SingleTileSchedulerILb1ELb0ELb0ELi128EEEEEEEEEvNT_6ParamsE --------------------------
	.section	.nv.shared._ZN7cutlass13device_kernelIN5flash19enable_sm80_to_sm89INS1_16FlashAttnBwdSm80INS1_25CollectiveMainloopBwdSm80ILi2ELi2EN4cute5tupleIJNS5_1CILi64EEENS7_ILi128EEES8_EEENS_10bfloat16_tEfNS_4arch4Sm80ELb0ELb1ELb1ELb1ELb0ELb0ELb0ELb0ELi2ELi2ELi4ELi2ELb1EEENS1_24CollectiveEpilogueBwdGQAISA_fSD_Li256ELb1ELb0EEENS1_19SingleTileSchedulerILb1ELb0ELb0ELi128EEEEEEEEEvNT_6ParamsE,"aw",@nobits
	.sectionflags	@""
	.align	16


//--------------------- .nv.shared._ZN7cutlass13device_kernelIN5flash19enable_sm80_to_sm89INS1_16FlashAttnBwdSm80INS1_25CollectiveMainloopBwdSm80ILi2ELi2EN4cute5tupleIJNS5_1CILi64EEENS7_ILi128EEES8_EEENS_10bfloat16_tEfNS_4arch4Sm80ELb0ELb1ELb1ELb1ELb1ELb0ELb0ELb0ELi2ELi2ELi4ELi2ELb1EEENS1_24CollectiveEpilogueBwdGQAISA_fSD_Li256ELb1ELb1EEENS1_19SingleTileSchedulerILb1ELb0ELb0ELi128EEEEEEEEEvNT_6ParamsE --------------------------
	.section	.nv.shared._ZN7cutlass13device_kernelIN5flash19enable_sm80_to_sm89INS1_16FlashAttnBwdSm80INS1_25CollectiveMainloopBwdSm80ILi2ELi2EN4cute5tupleIJNS5_1CILi64EEENS7_ILi128EEES8_EEENS_10bfloat16_tEfNS_4arch4Sm80ELb0ELb1ELb1ELb1ELb1ELb0ELb0ELb0ELi2ELi2ELi4ELi2ELb1EEENS1_24CollectiveEpilogueBwdGQAISA_fSD_Li256ELb1ELb1EEENS1_19SingleTileSchedulerILb1ELb0ELb0ELi128EEEEEEEEEvNT_6ParamsE,"aw",@nobits
	.sectionflags	@""
	.align	16


//--------------------- .nv.shared._ZN7cutlass13device_kernelIN5flash19enable_sm80_to_sm89INS1_16FlashAttnBwdSm80INS1_25CollectiveMainloopBwdSm80ILi2ELi2EN4cute5tupleIJNS5_1CILi64EEENS7_ILi128EEES8_EEENS_10bfloat16_tEfNS_4arch4Sm80ELb1ELb0ELb1ELb0ELb0ELb0ELb0ELb0ELi2ELi2ELi4ELi2ELb1EEENS1_21CollectiveEpilogueBwdISA_SB_SD_Li256ELb0ELb0ELi2EEENS1_25SingleTileBwdLPTSchedulerILb0ELi128ELb0EEEEEEEEEvNT_6ParamsE --------------------------
	.section	.nv.shared._ZN7cutlass13device_kernelIN5flash19enable_sm80_to_sm89INS1_16FlashAttnBwdSm80INS1_25CollectiveMainloopBwdSm80ILi2ELi2EN4cute5tupleIJNS5_1CILi64EEENS7_ILi128EEES8_EEENS_10bfloat16_tEfNS_4arch4Sm80ELb1ELb0ELb1ELb0ELb0ELb0ELb0ELb0ELi2ELi2ELi4ELi2ELb1EEENS1_21CollectiveEpilogueBwdISA_SB_SD_Li256ELb0ELb0ELi2EEENS1_25SingleTileBwdLPTSchedulerILb0ELi128ELb0EEEEEEEEEvNT_6ParamsE,"aw",@nobits
	.sectionflags	@""
	.align	16


//--------------------- .nv.shared._ZN7cutlass13device_kernelIN5flash19enable_sm80_to_sm89INS1_16FlashAttnBwdSm80INS1_25CollectiveMainloopBwdSm80ILi2ELi2EN4cute5tupleIJNS5_1CILi64EEENS7_ILi128EEES8_EEENS_10bfloat16_tEfNS_4arch4Sm80ELb1ELb0ELb1ELb0ELb1ELb0ELb0ELb0ELi2ELi2ELi4ELi2ELb1EEENS1_21CollectiveEpilogueBwdISA_SB_SD_Li256ELb0ELb0ELi2EEENS1_25SingleTileBwdLPTSchedulerILb0ELi128ELb1EEEEEEEEEvNT_6ParamsE --------------------------
	.section	.nv.shared._ZN7cutlass13device_kernelIN5flash19enable_sm80_to_sm89INS1_16FlashAttnBwdSm80INS1_25CollectiveMainloopBwdSm80ILi2ELi2EN4cute5tupleIJNS5_1CILi64EEENS7_ILi128EEES8_EEENS_10bfloat16_tEfNS_4arch4Sm80ELb1ELb0ELb1ELb0ELb1ELb0ELb0ELb0ELi2ELi2ELi4ELi2ELb1EEENS1_21CollectiveEpilogueBwdISA_SB_SD_Li256ELb0ELb0ELi2EEENS1_25SingleTileBwdLPTSchedulerILb0ELi128ELb1EEEEEEEEEvNT_6ParamsE,"aw",@nobits
	.sectionflags	@""
	.align	16


//--------------------- .nv.shared._ZN7cutlass13device_kernelIN5flash19enable_sm80_to_sm89INS1_16FlashAttnBwdSm80INS1_25CollectiveMainloopBwdSm80ILi2ELi2EN4cute5tupleIJNS5_1CILi64EEENS7_ILi128EEES8_EEENS_10bfloat16_tEfNS_4arch4Sm80ELb1ELb0ELb1ELb0ELb0ELb0ELb0ELb0ELi2ELi2ELi4ELi2ELb1EEENS1_24CollectiveEpilogueBwdGQAISA_fSD_Li256ELb0ELb0EEENS1_25SingleTileBwdLPTSchedulerILb0ELi128ELb0EEEEEEEEEvNT_6ParamsE --------------------------
	.section	.nv.shared._ZN7cutlass13device_kernelIN5flash19enable_sm80_to_sm89INS1_16FlashAttnBwdSm80INS1_25CollectiveMainloopBwdSm80ILi2ELi2EN4cute5tupleIJNS5_1CILi64EEENS7_ILi128EEES8_EEENS_10bfloat16_tEfNS_4arch4Sm80ELb1ELb0ELb1ELb0ELb0ELb0ELb0ELb0ELi2ELi2ELi4ELi2ELb1EEENS1_24CollectiveEpilogueBwdGQAISA_fSD_Li256ELb0ELb0EEENS1_25SingleTileBwdLPTSchedulerILb0ELi128ELb0EEEEEEEEEvNT_6ParamsE,"aw",@nobits
	.sectionflags	@""
	.align	16


//--------------------- .nv.shared._ZN7cutlass13device_kernelIN5flash19enable_sm80_to_sm89INS1_16FlashAttnBwdSm80INS1_25CollectiveMainloopBwdSm80ILi2ELi2EN4cute5tupleIJNS5_1CILi64EEENS7_ILi128EEES8_EEENS_10bfloat16_tEfNS_4arch4Sm80ELb1ELb0ELb1ELb0ELb1ELb0ELb0ELb0ELi2ELi2ELi4ELi2ELb1EEENS1_24CollectiveEpilogueBwdGQAISA_fSD_Li256ELb0ELb1EEENS1_25SingleTileBwdLPTSchedulerILb0ELi128ELb1EEEEEEEEEvNT_6ParamsE --------------------------
	.section	.nv.shared._ZN7cutlass13device_kernelIN5flash19enable_sm80_to_sm89INS1_16FlashAttnBwdSm80INS1_25CollectiveMainloopBwdSm80ILi2ELi2EN4cute5tupleIJNS5_1CILi64EEENS7_ILi128EEES8_EEENS_10bfloat16_tEfNS_4arch4Sm80ELb1ELb0ELb1ELb0ELb1ELb0ELb0ELb0ELi2ELi2ELi4ELi2ELb1EEENS1_24CollectiveEpilogueBwdGQAISA_fSD_Li256ELb0ELb1EEENS1_25SingleTileBwdLPTSchedulerILb0ELi128ELb1EEEEEEEEEvNT_6ParamsE,"aw",@nobits
	.sectionflags	@""
	.align	16


//--------------------- .nv.shared._ZN7cutlass13device_kernelIN5flash22FlashAttnBwdPreprocessIN4cute5tupleIJNS3_1CILi64EEES6_EEENS_10bfloat16_tEfNS_4arch4Sm80ELb1ELb0EEEEEvNT_6ParamsE --------------------------
	.section	.nv.shared._ZN7cutlass13device_kernelIN5flash22FlashAttnBwdPreprocessIN4cute5tupleIJNS3_1CILi64EEES6_EEENS_10bfloat16_tEfNS_4arch4Sm80ELb1ELb0EEEEEvNT_6ParamsE,"aw",@nobits
	.sectionflags	@""
	.align	16


//--------------------- .nv.shared._ZN7cutlass13device_kernelIN5flash19enable_sm80_to_sm89INS1_16FlashAttnBwdSm80INS1_25CollectiveMainloopBwdSm80ILi2ELi2EN4cute5tupleIJNS5_1CILi64EEENS7_ILi128EEES8_EEENS_10bfloat16_tEfNS_4arch4Sm80ELb1ELb0ELb1ELb1ELb0ELb0ELb0ELb0ELi2ELi2ELi4ELi2ELb1EEENS1_21CollectiveEpilogueBwdISA_SB_SD_Li256ELb1ELb0ELi2EEENS1_25SingleTileBwdLPTSchedulerILb1ELi128ELb0EEEEEEEEEvNT_6ParamsE --------------------------
	.section	.nv.shared._ZN7cutlass13device_kernelIN5flash19enable_sm80_to_sm89INS1_16FlashAttnBwdSm80INS1_25CollectiveMainloopBwdSm80ILi2ELi2EN4cute5tupleIJNS5_1CILi64EEENS7_ILi128EEES8_EEENS_10bfloat16_tEfNS_4arch4Sm80ELb1ELb0ELb1ELb1ELb0ELb0ELb0ELb0ELi2ELi2ELi4ELi2ELb1EEENS1_21CollectiveEpilogueBwdISA_SB_SD_Li256ELb1ELb0ELi2EEENS1_25SingleTileBwdLPTSchedulerILb1ELi128ELb0EEEEEEEEEvNT_6ParamsE,"aw",@nobits
	.sectionflags	@""
	.align	16


//--------------------- .nv.shared._ZN7cutlass13device_kernelIN5flash19enable_sm80_to_sm89INS1_16FlashAttnBwdSm80INS1_25CollectiveMainloopBwdSm80ILi2ELi2EN4cute5tupleIJNS5_1CILi64EEENS7_ILi128EEES8_EEENS_10bfloat16_tEfNS_4arch4Sm80ELb1ELb0ELb1ELb1ELb1ELb0ELb0ELb0ELi2ELi2ELi4ELi2ELb1EEENS1_21CollectiveEpilogueBwdISA_SB_SD_Li256ELb1ELb0ELi2EEENS1_25SingleTileBwdLPTSchedulerILb1ELi128ELb1EEEEEEEEEvNT_6ParamsE --------------------------
	.section	.nv.shared._ZN7cutlass13device_kernelIN5flash19enable_sm80_to_sm89INS1_16FlashAttnBwdSm80INS1_25CollectiveMainloopBwdSm80ILi2ELi2EN4cute5tupleIJNS5_1CILi64EEENS7_ILi128EEES8_EEENS_10bfloat16_tEfNS_4arch4Sm80ELb1ELb0ELb1ELb1ELb1ELb0ELb0ELb0ELi2ELi2ELi4ELi2ELb1EEENS1_21CollectiveEpilogueBwdISA_SB_SD_Li256ELb1ELb0ELi2EEENS1_25SingleTileBwdLPTSchedulerILb1ELi128ELb1EEEEEEEEEvNT_6ParamsE,"aw",@nobits
	.sectionflags	@""
	.align	16


//--------------------- .nv.shared._ZN7cutlass13device_kernelIN5flash19enable_sm80_to_sm89INS1_16FlashAttnBwdSm80INS1_25CollectiveMainloopBwdSm80ILi2ELi2EN4cute5tupleIJNS5_1CILi64EEENS7_ILi128EEES8_EEENS_10bfloat16_tEfNS_4arch4Sm80ELb1ELb0ELb1ELb1ELb0ELb0ELb0ELb0ELi2ELi2ELi4ELi2ELb1EEENS1_24CollectiveEpilogueBwdGQAISA_fSD_Li256ELb1ELb0EEENS1_25SingleTileBwdLPTSchedulerILb1ELi128ELb0EEEEEEEEEvNT_6ParamsE --------------------------
	.section	.nv.shared._ZN7cutlass13device_kernelIN5flash19enable_sm80_to_sm89INS1_16FlashAttnBwdSm80INS1_25CollectiveMainloopBwdSm80ILi2ELi2EN4cute5tupleIJNS5_1CILi64EEENS7_ILi128EEES8_EEENS_10bfloat16_tEfNS_4arch4Sm80ELb1ELb0ELb1ELb1ELb0ELb0ELb0ELb0ELi2ELi2ELi4ELi2ELb1EEENS1_24CollectiveEpilogueBwdGQAISA_fSD_Li256ELb1ELb0EEENS1_25SingleTileBwdLPTSchedulerILb1ELi128ELb0EEEEEEEEEvNT_6ParamsE,"aw",@nobits
	.sectionflags	@""
	.align	16


//--------------------- .nv.shared._ZN7cutlass13device_kernelIN5flash32FlashAttnBwdPostprocessConvertdQIN4cute5tupleIJNS3_1CILi64EEES6_EEENS_10bfloat16_tEfNS_4arch4Sm80ELi256ENS3_8TiledMMAINS3_8MMA_AtomIJNS3_30SM80_16x8x16_F32BF16BF16F32_TNEEEENS3_6LayoutINS4_IJNS5_ILi2EEENS5_ILi4EEENS5_ILi1EEEEEENS4_IJSI_SG_NS5_ILi0EEEEEEEENS4_IJNS5_ILi32EEES6_NS5_ILi16EEEEEEEELb0EEEEEvNT_6ParamsE --------------------------
	.section	.nv.shared._ZN7cutlass13device_kernelIN5flash32FlashAttnBwdPostprocessConvertdQIN4cute5tupleIJNS3_1CILi64EEES6_EEENS_10bfloat16_tEfNS_4arch4Sm80ELi256ENS3_8TiledMMAINS3_8MMA_AtomIJNS3_30SM80_16x8x16_F32BF16BF16F32_TNEEEENS3_6LayoutINS4_IJNS5_ILi2EEENS5_ILi4EEENS5_ILi1EEEEEENS4_IJSI_SG_NS5_ILi0EEEEEEEENS4_IJNS5_ILi32EEES6_NS5_ILi16EEEEEEEELb0EEEEEvNT_6ParamsE,"aw",@nobits
	.sectionflags	@""
	.align	16


//--------------------- .nv.shared._ZN7cutlass13device_kernelIN5flash19enable_sm80_to_sm89INS1_16FlashAttnBwdSm80INS1_25CollectiveMainloopBwdSm80ILi2ELi2EN4cute5tupleIJNS5_1CILi64EEENS7_ILi128EEES8_EEENS_10bfloat16_tEfNS_4arch4Sm80ELb1ELb0ELb1ELb1ELb1ELb0ELb0ELb0ELi2ELi2ELi4ELi2ELb1EEENS1_24CollectiveEpilogueBwdGQAISA_fSD_Li256ELb1ELb1EEENS1_25SingleTileBwdLPTSchedulerILb1ELi128ELb1EEEEEEEEEvNT_6ParamsE --------------------------
	.section	.nv.shared._ZN7cutlass13device_kernelIN5flash19enable_sm80_to_sm89INS1_16FlashAttnBwdSm80INS1_25CollectiveMainloopBwdSm80ILi2ELi2EN4cute5tupleIJNS5_1CILi64EEENS7_ILi128EEES8_EEENS_10bfloat16_tEfNS_4arch4Sm80ELb1ELb0ELb1ELb1ELb1ELb0ELb0ELb0ELi2ELi2ELi4ELi2ELb1EEENS1_24CollectiveEpilogueBwdGQAISA_fSD_Li256ELb1ELb1EEENS1_25SingleTileBwdLPTSchedulerILb1ELi128ELb1EEEEEEEEEvNT_6ParamsE,"aw",@nobits
	.sectionflags	@""
	.align	16


//--------------------- .nv.shared._ZN7cutlass13device_kernelIN5flash22FlashAttnBwdPreprocessIN4cute5tupleIJNS3_1CILi64EEES6_EEENS_10bfloat16_tEfNS_4arch4Sm80ELb1ELb1EEEEEvNT_6ParamsE --------------------------
	.section	.nv.shared._ZN7cutlass13device_kernelIN5flash22FlashAttnBwdPreprocessIN4cute5tupleIJNS3_1CILi64EEES6_EEENS_10bfloat16_tEfNS_4arch4Sm80ELb1ELb1EEEEEvNT_6ParamsE,"aw",@nobits
	.sectionflags	@""
	.align	16


//--------------------- .nv.shared._ZN7cutlass13device_kernelIN5flash19enable_sm80_to_sm89INS1_16FlashAttnBwdSm80INS1_25CollectiveMainloopBwdSm80ILi2ELi2EN4cute5tupleIJNS5_1CILi128EEES8_NS7_ILi64EEEEEENS_10bfloat16_tEfNS_4arch4Sm80ELb0ELb0ELb1ELb0ELb0ELb0ELb0ELb0ELi2ELi4ELi4ELi4ELb0EEENS1_21CollectiveEpilogueBwdISA_SB_SD_Li256ELb0ELb0ELi2EEENS1_19SingleTileSchedulerILb0ELb0ELb0ELi128EEEEEEEEEvNT_6ParamsE --------------------------
	.section	.nv.shared._ZN7cutlass13device_kernelIN5flash19enable_sm80_to_sm89INS1_16FlashAttnBwdSm80INS1_25CollectiveMainloopBwdSm80ILi2ELi2EN4cute5tupleIJNS5_1CILi128EEES8_NS7_ILi64EEEEEENS_10bfloat16_tEfNS_4arch4Sm80ELb0ELb0ELb1ELb0ELb0ELb0ELb0ELb0ELi2ELi4ELi4ELi4ELb0EEENS1_21CollectiveEpilogueBwdISA_SB_SD_Li256ELb0ELb0ELi2EEENS1_19SingleTileSchedulerILb0ELb0ELb0ELi128EEEEEEEEEvNT_6ParamsE,"aw",@nobits
	.sectionflags	@""
	.align	16


//--------------------- .nv.shared._ZN7cutlass13device_kernelIN5flash19enable_sm80_to_sm89INS1_16FlashAttnBwdSm80INS1_25CollectiveMainloopBwdSm80ILi2ELi2EN4cute5tupleIJNS5_1CILi128EEES8_NS7_ILi64EEEEEENS_10bfloat16_tEfNS_4arch4Sm80ELb0ELb0ELb1ELb0ELb1ELb0ELb0ELb0ELi2ELi4ELi4ELi4ELb0EEENS1_21CollectiveEpilogueBwdISA_SB_SD_Li256ELb0ELb0ELi2EEENS1_19SingleTileSchedulerILb0ELb0ELb0ELi128EEEEEEEEEvNT_6ParamsE --------------------------
	.section	.nv.shared._ZN7cutlass13device_kernelIN5flash19enable_sm80_to_sm89INS1_16FlashAttnBwdSm80INS1_25CollectiveMainloopBwdSm80ILi2ELi2EN4cute5tupleIJNS5_1CILi128EEES8_NS7_ILi64EEEEEENS_10bfloat16_tEfNS_4arch4Sm80ELb0ELb0ELb1ELb0ELb1ELb0ELb0ELb0ELi2ELi4ELi4ELi4ELb0EEENS1_21CollectiveEpilogueBwdISA_SB_SD_Li256ELb0ELb0ELi2EEENS1_19SingleTileSchedulerILb0ELb0ELb0ELi128EEEEEEEEEvNT_6ParamsE,"aw",@nobits
	.sectionflags	@""
	.align	16


//--------------------- .nv.shared._ZN7cutlass13device_kernelIN5flash19enable_sm80_to_sm89INS1_16FlashAttnBwdSm80INS1_25CollectiveMainloopBwdSm80ILi2ELi2EN4cute5tupleIJNS5_1CILi128EEES8_NS7_ILi64EEEEEENS_10bfloat16_tEfNS_4arch4Sm80ELb0ELb0ELb1ELb0ELb0ELb0ELb0ELb0ELi2ELi4ELi4ELi4ELb0EEENS1_24CollectiveEpilogueBwdGQAISA_fSD_Li256ELb0ELb0EEENS1_19SingleTileSchedulerILb0ELb0ELb0ELi128EEEEEEEEEvNT_6ParamsE --------------------------
	.section	.nv.shared._ZN7cutlass13device_kernelIN5flash19enable_sm80_to_sm89INS1_16FlashAttnBwdSm80INS1_25CollectiveMainloopBwdSm80ILi2ELi2EN4cute5tupleIJNS5_1CILi128EEES8_NS7_ILi64EEEEEENS_10bfloat16_tEfNS_4arch4Sm80ELb0ELb0ELb1ELb0ELb0ELb0ELb0ELb0ELi2ELi4ELi4ELi4ELb0EEENS1_24CollectiveEpilogueBwdGQAISA_fSD_Li256ELb0ELb0EEENS1_19SingleTileSchedulerILb0ELb0ELb0ELi128EEEEEEEEEvNT_6ParamsE,"aw",@nobits
	.sectionflags	@""
	.align	16


//--------------------- .nv.shared._ZN7cutlass13device_kernelIN5flash19enable_sm80_to_sm89INS1_16FlashAttnBwdSm80INS1_25CollectiveMainloopBwdSm80ILi2ELi2EN4cute5tupleIJNS5_1CILi128EEES8_NS7_ILi64EEEEEENS_10bfloat16_tEfNS_4arch4Sm80ELb0ELb0ELb1ELb0ELb1ELb0ELb0ELb0ELi2ELi4ELi4ELi4ELb0EEENS1_24CollectiveEpilogueBwdGQAISA_fSD_Li256ELb0ELb1EEENS1_19SingleTileSchedulerILb0ELb0ELb0ELi128EEEEEEEEEvNT_6ParamsE --------------------------
	.section	.nv.shared._ZN7cutlass13device_kernelIN5flash19enable_sm80_to_sm89INS1_16FlashAttnBwdSm80INS1_25CollectiveMainloopBwdSm80ILi2ELi2EN4cute5tupleIJNS5_1CILi128EEES8_NS7_ILi64EEEEEENS_10bfloat16_tEfNS_4arch4Sm80ELb0ELb0ELb1ELb0ELb1ELb0ELb0ELb0ELi2ELi4ELi4ELi4ELb0EEENS1_24CollectiveEpilogueBwdGQAISA_fSD_Li256ELb0ELb1EEENS1_19SingleTileSchedulerILb0ELb0ELb0ELi128EEEEEEEEEvNT_6ParamsE,"aw",@nobits
	.sectionflags	@""
	.align	16


//--------------------- .nv.shared._ZN7cutlass13device_kernelIN5flash19enable_sm80_to_sm89INS1_16FlashAttnBwdSm80INS1_25CollectiveMainloopBwdSm80ILi2ELi2EN4cute5tupleIJNS5_1CILi128EEES8_NS7_ILi64EEEEEENS_10bfloat16_tEfNS_4arch4Sm80ELb0ELb0ELb1ELb1ELb0ELb0ELb0ELb0ELi2ELi4ELi4ELi4ELb0EEENS1_21CollectiveEpilogueBwdISA_SB_SD_Li256ELb1ELb0ELi2EEENS1_19SingleTileSchedulerILb1ELb0ELb0ELi128EEEEEEEEEvNT_6ParamsE --------------------------
	.section	.nv.shared._ZN7cutlass13device_kernelIN5flash19enable_sm80_to_sm89INS1_16FlashAttnBwdSm80INS1_25CollectiveMainloopBwdSm80ILi2ELi2EN4cute5tupleIJNS5_1CILi128EEES8_NS7_ILi64EEEEEENS_10bfloat16_tEfNS_4arch4Sm80ELb0ELb0ELb1ELb1ELb0ELb0ELb0ELb0ELi2ELi4ELi4ELi4ELb0EEENS1_21CollectiveEpilogueBwdISA_SB_SD_Li256ELb1ELb0ELi2EEENS1_19SingleTileSchedulerILb1ELb0ELb0ELi128EEEEEEEEEvNT_6ParamsE,"aw",@nobits
	.sectionflags	@""
	.align	16


//--------------------- .nv.shared._ZN7cutlass13device_kernelIN5flash19enable_sm80_to_sm89INS1_16FlashAttnBwdSm80INS1_25CollectiveMainloopBwdSm80ILi2ELi2EN4cute5tupleIJNS5_1CILi128EEES8_NS7_ILi64EEEEEENS_10bfloat16_tEfNS_4arch4Sm80ELb0ELb0ELb1ELb1ELb1ELb0ELb0ELb0ELi2ELi4ELi4ELi4ELb0EEENS1_21CollectiveEpilogueBwdISA_SB_SD_Li256ELb1ELb0ELi2EEENS1_19SingleTileSchedulerILb1ELb0ELb0ELi128EEEEEEEEEvNT_6ParamsE --------------------------
	.section	.nv.shared._ZN7cutlass13device_kernelIN5flash19enable_sm80_to_sm89INS1_16FlashAttnBwdSm80INS1_25CollectiveMainloopBwdSm80ILi2ELi2EN4cute5tupleIJNS5_1CILi128EEES8_NS7_ILi64EEEEEENS_10bfloat16_tEfNS_4arch4Sm80ELb0ELb0ELb1ELb1ELb1ELb0ELb0ELb0ELi2ELi4ELi4ELi4ELb0EEENS1_21CollectiveEpilogueBwdISA_SB_SD_Li256ELb1ELb0ELi2EEENS1_19SingleTileSchedulerILb1ELb0ELb0ELi128EEEEEEEEEvNT_6ParamsE,"aw",@nobits
	.sectionflags	@""
	.align	16


//--------------------- .nv.shared._ZN7cutlass13device_kernelIN5flash19enable_sm80_to_sm89INS1_16FlashAttnBwdSm80INS1_25CollectiveMainloopBwdSm80ILi2ELi2EN4cute5tupleIJNS5_1CILi128EEES8_NS7_ILi64EEEEEENS_10bfloat16_tEfNS_4arch4Sm80ELb0ELb0ELb1ELb1ELb0ELb0ELb0ELb0ELi2ELi4ELi4ELi4ELb0EEENS1_24CollectiveEpilogueBwdGQAISA_fSD_Li256ELb1ELb0EEENS1_19SingleTileSchedulerILb1ELb0ELb0ELi128EEEEEEEEEvNT_6ParamsE --------------------------
	.section	.nv.shared._ZN7cutlass13device_kernelIN5flash19enable_sm80_to_sm89INS1_16FlashAttnBwdSm80INS1_25CollectiveMainloopBwdSm80ILi2ELi2EN4cute5tupleIJNS5_1CILi128EEES8_NS7_ILi64EEEEEENS_10bfloat16_tEfNS_4arch4Sm80ELb0ELb0ELb1ELb1ELb0ELb0ELb0ELb0ELi2ELi4ELi4ELi4ELb0EEENS1_24CollectiveEpilogueBwdGQAISA_fSD_Li256ELb1ELb0EEENS1_19SingleTileSchedulerILb1ELb0ELb0ELi128EEEEEEEEEvNT_6ParamsE,"aw",@nobits
	.sectionflags	@""
	.align	16


//--------------------- .nv.shared._ZN7cutlass13device_kernelIN5flash19enable_sm80_to_sm89INS1_16FlashAttnBwdSm80INS1_25CollectiveMainloopBwdSm80ILi2ELi2EN4cute5tupleIJNS5_1CILi128EEES8_NS7_ILi64EEEEEENS_10bfloat16_tEfNS_4arch4Sm80ELb0ELb0ELb1ELb1ELb1ELb0ELb0ELb0ELi2ELi4ELi4ELi4ELb0EEENS1_24CollectiveEpilogueBwdGQAISA_fSD_Li256ELb1ELb1EEENS1_19SingleTileSchedulerILb1ELb0ELb0ELi128EEEEEEEEEvNT_6ParamsE --------------------------
	.section	.nv.shared._ZN7cutlass13device_kernelIN5flash19enable_sm80_to_sm89INS1_16FlashAttnBwdSm80INS1_25CollectiveMainloopBwdSm80ILi2ELi2EN4cute5tupleIJNS5_1CILi128EEES8_NS7_ILi64EEEEEENS_10bfloat16_tEfNS_4arch4Sm80ELb0ELb0ELb1ELb1ELb1ELb0ELb0ELb0ELi2ELi4ELi4ELi4ELb0EEENS1_24CollectiveEpilogueBwdGQAISA_fSD_Li256ELb1ELb1EEENS1_19SingleTileSchedulerILb1ELb0ELb0ELi128EEEEEEEEEvNT_6ParamsE,"aw",@nobits
	.sectionflags	@""
	.align	16


//--------------------- .nv.shared._ZN7cutlass13device_kernelIN5flash19enable_sm80_to_sm89INS1_16FlashAttnBwdSm80INS1_25CollectiveMainloopBwdSm80ILi2ELi2EN4cute5tupleIJNS5_1CILi128EEES8_NS7_ILi64EEEEEENS_10bfloat16_tEfNS_4arch4Sm80ELb0ELb1ELb1ELb0ELb0ELb0ELb0ELb0ELi2ELi4ELi4ELi4ELb0EEENS1_21CollectiveEpilogueBwdISA_SB_SD_Li256ELb0ELb0ELi2EEENS1_19SingleTileSchedulerILb0ELb0ELb0ELi128EEEEEEEEEvNT_6ParamsE --------------------------
	.section	.nv.shared._ZN7cutlass13device_kernelIN5flash19enable_sm80_to_sm89INS1_16FlashAttnBwdSm80INS1_25CollectiveMainloopBwdSm80ILi2ELi2EN4cute5tupleIJNS5_1CILi128EEES8_NS7_ILi64EEEEEENS_10bfloat16_tEfNS_4arch4Sm80ELb0ELb1ELb1ELb0ELb0ELb0ELb0ELb0ELi2ELi4ELi4ELi4ELb0EEENS1_21CollectiveEpilogueBwdISA_SB_SD_Li256ELb0ELb0ELi2EEENS1_19SingleTileSchedulerILb0ELb0ELb0ELi128EEEEEEEEEvNT_6ParamsE,"aw",@nobits
	.sectionflags	@""
	.align	16


//--------------------- .nv.shared._ZN7cutlass13device_kernelIN5flash19enable_sm80_to_sm89INS1_16FlashAttnBwdSm80INS1_25CollectiveMainloopBwdSm80ILi2ELi2EN4cute5tupleIJNS5_1CILi128EEES8_NS7_ILi64EEEEEENS_10bfloat16_tEfNS_4arch4Sm80ELb0ELb1ELb1ELb0ELb1ELb0ELb0ELb0ELi2ELi4ELi4ELi4ELb0EEENS1_21CollectiveEpilogueBwdISA_SB_SD_Li256ELb0ELb0ELi2EEENS1_19SingleTileSchedulerILb0ELb0ELb0ELi128EEEEEEEEEvNT_6ParamsE --------------------------
	.section	.nv.shared._ZN7cutlass13device_kernelIN5flash19enable_sm80_to_sm89INS1_16FlashAttnBwdSm80INS1_25CollectiveMainloopBwdSm80ILi2ELi2EN4cute5tupleIJNS5_1CILi128EEES8_NS7_ILi64EEEEEENS_10bfloat16_tEfNS_4arch4Sm80ELb0ELb1ELb1ELb0ELb1ELb0ELb0ELb0ELi2ELi4ELi4ELi4ELb0EEENS1_21CollectiveEpilogueBwdISA_SB_SD_Li256ELb0ELb0ELi2EEENS1_19SingleTileSchedulerILb0ELb0ELb0ELi128EEEEEEEEEvNT_6ParamsE,"aw",@nobits
	.sectionflags	@""
	.align	16


//--------------------- .nv.shared._ZN7cutlass13device_kernelIN5flash19enable_sm80_to_sm89INS1_16FlashAttnBwdSm80INS1_25CollectiveMainloopBwdSm80ILi2ELi2EN4cute5tupleIJNS5_1CILi128EEES8_NS7_ILi64EEEEEENS_10bfloat16_tEfNS_4arch4Sm80ELb0ELb1ELb1ELb0ELb0ELb0ELb0ELb0ELi2ELi4ELi4ELi4ELb0EEENS1_24CollectiveEpilogueBwdGQAISA_fSD_Li256ELb0ELb0EEENS1_19SingleTileSchedulerILb0ELb0ELb0ELi128EEEEEEEEEvNT_6ParamsE --------------------------
	.section	.nv.shared._ZN7cutlass13device_kernelIN5flash19enable_sm80_to_sm89INS1_16FlashAttnBwdSm80INS1_25CollectiveMainloopBwdSm80ILi2ELi2EN4cute5tupleIJNS5_1CILi128EEES8_NS7_ILi64EEEEEENS_10bfloat16_tEfNS_4arch4Sm80ELb0ELb1ELb1ELb0ELb0ELb0ELb0ELb0ELi2ELi4ELi4ELi4ELb0EEENS1_24CollectiveEpilogueBwdGQAISA_fSD_Li256ELb0ELb0EEENS1_19SingleTileSchedulerILb0ELb0ELb0ELi128EEEEEEEEEvNT_6ParamsE,"aw",@nobits
	.sectionflags	@""
	.align	16


//--------------------- .nv.shared._ZN7cutlass13device_kernelIN5flash19enable_sm80_to_sm89INS1_16FlashAttnBwdSm80INS1_25CollectiveMainloopBwdSm80ILi2ELi2EN4cute5tupleIJNS5_1CILi128EEES8_NS7_ILi64EEEEEENS_10bfloat16_tEfNS_4arch4Sm80ELb0ELb1ELb1ELb0ELb1ELb0ELb0ELb0ELi2ELi4ELi4ELi4ELb0EEENS1_24CollectiveEpilogueBwdGQAISA_fSD_Li256ELb0ELb1EEENS1_19SingleTileSchedulerILb0ELb0ELb0ELi128EEEEEEEEEvNT_6ParamsE --------------------------
	.section	.nv.shared._ZN7cutlass13device_kernelIN5flash19enable_sm80_to_sm89INS1_16FlashAttnBwdSm80INS1_25CollectiveMainloopBwdSm80ILi2ELi2EN4cute5tupleIJNS5_1CILi128EEES8_NS7_ILi64EEEEEENS_10bfloat16_tEfNS_4arch4Sm80ELb0ELb1ELb1ELb0ELb1ELb0ELb0ELb0ELi2ELi4ELi4ELi4ELb0EEENS1_24CollectiveEpilogueBwdGQAISA_fSD_Li256ELb0ELb1EEENS1_19SingleTileSchedulerILb0ELb0ELb0ELi128EEEEEEEEEvNT_6ParamsE,"aw",@nobits
	.sectionflags	@""
	.align	16


//--------------------- .nv.shared._ZN7cutlass13device_kernelIN5flash19enable_sm80_to_sm89INS1_16FlashAttnBwdSm80INS1_25CollectiveMainloopBwdSm80ILi2ELi2EN4cute5tupleIJNS5_1CILi128EEES8_NS7_ILi64EEEEEENS_10bfloat16_tEfNS_4arch4Sm80ELb0ELb1ELb1ELb1ELb0ELb0ELb0ELb0ELi2ELi4ELi4ELi4ELb0EEENS1_21CollectiveEpilogueBwdISA_SB_SD_Li256ELb1ELb0ELi2EEENS1_19SingleTileSchedulerILb1ELb0ELb0ELi128EEEEEEEEEvNT_6ParamsE --------------------------
	.section	.nv.shared._ZN7cutlass13device_kernelIN5flash19enable_sm80_to_sm89INS1_16FlashAttnBwdSm80INS1_25CollectiveMainloopBwdSm80ILi2ELi2EN4cute5tupleIJNS5_1CILi128EEES8_NS7_ILi64EEEEEENS_10bfloat16_tEfNS_4arch4Sm80ELb0ELb1ELb1ELb1ELb0ELb0ELb0ELb0ELi2ELi4ELi4ELi4ELb0EEENS1_21CollectiveEpilogueBwdISA_SB_SD_Li256ELb1ELb0ELi2EEENS1_19SingleTileSchedulerILb1ELb0ELb0ELi128EEEEEEEEEvNT_6ParamsE,"aw",@nobits
	.sectionflags	@""
	.align	16


//--------------------- .nv.shared._ZN7cutlass13device_kernelIN5flash19enable_sm80_to_sm89INS1_16FlashAttnBwdSm80INS1_25CollectiveMainloopBwdSm80ILi2ELi2EN4cute5tupleIJNS5_1CILi128EEES8_NS7_ILi64EEEEEENS_10bfloat16_tEfNS_4arch4Sm80ELb0ELb1ELb1ELb1ELb1ELb0ELb0ELb0ELi2ELi4ELi4ELi4ELb0EEENS1_21CollectiveEpilogueBwdISA_SB_SD_Li256ELb1ELb0ELi2EEENS1_19SingleTileSchedulerILb1ELb0ELb0ELi128EEEEEEEEEvNT_6ParamsE --------------------------
	.section	.nv.shared._ZN7cutlass13device_kernelIN5flash19enable_sm80_to_sm89INS1_16FlashAttnBwdSm80INS1_25CollectiveMainloopBwdSm80ILi2ELi2EN4cute5tupleIJNS5_1CILi128EEES8_NS7_ILi64EEEEEENS_10bfloat16_tEfNS_4arch4Sm80ELb0ELb1ELb1ELb1ELb1ELb0ELb0ELb0ELi2ELi4ELi4ELi4ELb0EEENS1_21CollectiveEpilogueBwdISA_SB_SD_Li256ELb1ELb0ELi2EEENS1_19SingleTileSchedulerILb1ELb0ELb0ELi128EEEEEEEEEvNT_6ParamsE,"aw",@nobits
	.sectionflags	@""
	.align	16


//--------------------- .nv.shared._ZN7cutlass13device_kernelIN5flash19enable_sm80_to_sm89INS1_16FlashAttnBwdSm80INS1_25CollectiveMainloopBwdSm80ILi2ELi2EN4cute5tupleIJNS5_1CILi128EEES8_NS7_ILi64EEEEEENS_10bfloat16_tEfNS_4arch4Sm80ELb0ELb1ELb1ELb1ELb0ELb0ELb0ELb0ELi2ELi4ELi4ELi4ELb0EEENS1_24CollectiveEpilogueBwdGQAISA_fSD_Li256ELb1ELb0EEENS1_19SingleTileSchedulerILb1ELb0ELb0ELi128EEEEEEEEEvNT_6ParamsE --------------------------
	.section	.nv.shared._ZN7cutlass13device_kernelIN5flash19enable_sm80_to_sm89INS1_16FlashAttnBwdSm80INS1_25CollectiveMainloopBwdSm80ILi2ELi2EN4cute5tupleIJNS5_1CILi128EEES8_NS7_ILi64EEEEEENS_10bfloat16_tEfNS_4arch4Sm80ELb0ELb1ELb1ELb1ELb0ELb0ELb0ELb0ELi2ELi4ELi4ELi4ELb0EEENS1_24CollectiveEpilogueBwdGQAISA_fSD_Li256ELb1ELb0EEENS1_19SingleTileSchedulerILb1ELb0ELb0ELi128EEEEEEEEEvNT_6ParamsE,"aw",@nobits
	.sectionflags	@""
	.align	16


//--------------------- .nv.shared._ZN7cutlass13device_kernelIN5flash19enable_sm80_to_sm89INS1_16FlashAttnBwdSm80INS1_25CollectiveMainloopBwdSm80ILi2ELi2EN4cute5tupleIJNS5_1CILi128EEES8_NS7_ILi64EEEEEENS_10bfloat16_tEfNS_4arch4Sm80ELb0ELb1ELb1ELb1ELb1ELb0ELb0ELb0ELi2ELi4ELi4ELi4ELb0EEENS1_24CollectiveEpilogueBwdGQAISA_fSD_Li256ELb1ELb1EEENS1_19SingleTileSchedulerILb1ELb0ELb0ELi128EEEEEEEEEvNT_6ParamsE --------------------------
	.section	.nv.shared._ZN7cutlass13device_kernelIN5flash19enable_sm80_to_sm89INS1_16FlashAttnBwdSm80INS1_25CollectiveMainloopBwdSm80ILi2ELi2EN4cute5tupleIJNS5_1CILi128EEES8_NS7_ILi64EEEEEENS_10bfloat16_tEfNS_4arch4Sm80ELb0ELb1ELb1ELb1ELb1ELb0ELb0ELb0ELi2ELi4ELi4ELi4ELb0EEENS1_24CollectiveEpilogueBwdGQAISA_fSD_Li256ELb1ELb1EEENS1_19SingleTileSchedulerILb1ELb0ELb0ELi128EEEEEEEEEvNT_6ParamsE,"aw",@nobits
	.sectionflags	@""
	.align	16


//--------------------- .nv.shared._ZN7cutlass13device_kernelIN5flash19enable_sm80_to_sm89INS1_16FlashAttnBwdSm80INS1_25CollectiveMainloopBwdSm80ILi2ELi2EN4cute5tupleIJNS5_1CILi128EEES8_NS7_ILi64EEEEEENS_10bfloat16_tEfNS_4arch4Sm80ELb1ELb0ELb1ELb0ELb0ELb0ELb0ELb0ELi2ELi4ELi4ELi4ELb0EEENS1_21CollectiveEpilogueBwdISA_SB_SD_Li256ELb0ELb0ELi2EEENS1_25SingleTileBwdLPTSchedulerILb0ELi128ELb0EEEEEEEEEvNT_6ParamsE --------------------------
	.section	.nv.shared._ZN7cutlass13device_kernelIN5flash19enable_sm80_to_sm89INS1_16FlashAttnBwdSm80INS1_25CollectiveMainloopBwdSm80ILi2ELi2EN4cute5tupleIJNS5_1CILi128EEES8_NS7_ILi64EEEEEENS_10bfloat16_tEfNS_4arch4Sm80ELb1ELb0ELb1ELb0ELb0ELb0ELb0ELb0ELi2ELi4ELi4ELi4ELb0EEENS1_21CollectiveEpilogueBwdISA_SB_SD_Li256ELb0ELb0ELi2EEENS1_25SingleTileBwdLPTSchedulerILb0ELi128ELb0EEEEEEEEEvNT_6ParamsE,"aw",@nobits
	.sectionflags	@""
	.align	16


//--------------------- .nv.shared._ZN7cutlass13device_kernelIN5flash19enable_sm80_to_sm89INS1_16FlashAttnBwdSm80INS1_25CollectiveMainloopBwdSm80ILi2ELi2EN4cute5tupleIJNS5_1CILi128EEES8_NS7_ILi64EEEEEENS_10bfloat16_tEfNS_4arch4Sm80ELb1ELb0ELb1ELb0ELb1ELb0ELb0ELb0ELi2ELi4ELi4ELi4ELb0EEENS1_21CollectiveEpilogueBwdISA_SB_SD_Li256ELb0ELb0ELi2EEENS1_25SingleTileBwdLPTSchedulerILb0ELi128ELb1EEEEEEEEEvNT_6ParamsE --------------------------
	.section	.nv.shared._ZN7cutlass13device_kernelIN5flash19enable_sm80_to_sm89INS1_16FlashAttnBwdSm80INS1_25CollectiveMainloopBwdSm80ILi2ELi2EN4cute5tupleIJNS5_1CILi128EEES8_NS7_ILi64EEEEEENS_10bfloat16_tEfNS_4arch4Sm80ELb1ELb0ELb1ELb0ELb1ELb0ELb0ELb0ELi2ELi4ELi4ELi4ELb0EEENS1_21CollectiveEpilogueBwdISA_SB_SD_Li256ELb0ELb0ELi2EEENS1_25SingleTileBwdLPTSchedulerILb0ELi128ELb1EEEEEEEEEvNT_6ParamsE,"aw",@nobits
	.sectionflags	@""
	.align	16


//--------------------- .nv.shared._ZN7cutlass13device_kernelIN5flash19enable_sm80_to_sm89INS1_16FlashAttnBwdSm80INS1_25CollectiveMainloopBwdSm80ILi2ELi2EN4cute5tupleIJNS5_1CILi128EEES8_NS7_ILi64EEEEEENS_10bfloat16_tEfNS_4arch4Sm80ELb1ELb0ELb1ELb0ELb0ELb0ELb0ELb0ELi2ELi4ELi4ELi4ELb0EEENS1_24CollectiveEpilogueBwdGQAISA_fSD_Li256ELb0ELb0EEENS1_25SingleTileBwdLPTSchedulerILb0ELi128ELb0EEEEEEEEEvNT_6ParamsE --------------------------
	.section	.nv.shared._ZN7cutlass13device_kernelIN5flash19enable_sm80_to_sm89INS1_16FlashAttnBwdSm80INS1_25CollectiveMainloopBwdSm80ILi2ELi2EN4cute5tupleIJNS5_1CILi128EEES8_NS7_ILi64EEEEEENS_10bfloat16_tEfNS_4arch4Sm80ELb1ELb0ELb1ELb0ELb0ELb0ELb0ELb0ELi2ELi4ELi4ELi4ELb0EEENS1_24CollectiveEpilogueBwdGQAISA_fSD_Li256ELb0ELb0EEENS1_25SingleTileBwdLPTSchedulerILb0ELi128ELb0EEEEEEEEEvNT_6ParamsE,"aw",@nobits
	.sectionflags	@""
	.align	16


//--------------------- .nv.shared._ZN7cutlass13device_kernelIN5flash19enable_sm80_to_sm89INS1_16FlashAttnBwdSm80INS1_25CollectiveMainloopBwdSm80ILi2ELi2EN4cute5tupleIJNS5_1CILi128EEES8_NS7_ILi64EEEEEENS_10bfloat16_tEfNS_4arch4Sm80ELb1ELb0ELb1ELb0ELb1ELb0ELb0ELb0ELi2ELi4ELi4ELi4ELb0EEENS1_24CollectiveEpilogueBwdGQAISA_fSD_Li256ELb0ELb1EEENS1_25SingleTileBwdLPTSchedulerILb0ELi128ELb1EEEEEEEEEvNT_6ParamsE --------------------------
	.section	.nv.shared._ZN7cutlass13device_kernelIN5flash19enable_sm80_to_sm89INS1_16FlashAttnBwdSm80INS1_25CollectiveMainloopBwdSm80ILi2ELi2EN4cute5tupleIJNS5_1CILi128EEES8_NS7_ILi64EEEEEENS_10bfloat16_tEfNS_4arch4Sm80ELb1ELb0ELb1ELb0ELb1ELb0ELb0ELb0ELi2ELi4ELi4ELi4ELb0EEENS1_24CollectiveEpilogueBwdGQAISA_fSD_Li256ELb0ELb1EEENS1_25SingleTileBwdLPTSchedulerILb0ELi128ELb1EEEEEEEEEvNT_6ParamsE,"aw",@nobits
	.sectionflags	@""
	.align	16


//--------------------- .nv.shared._ZN7cutlass13device_kernelIN5flash22FlashAttnBwdPreprocessIN4cute5tupleIJNS3_1CILi128EEENS5_ILi64EEEEEENS_10bfloat16_tEfNS_4arch4Sm80ELb1ELb0EEEEEvNT_6ParamsE --------------------------
	.section	.nv.shared._ZN7cutlass13device_kernelIN5flash22FlashAttnBwdPreprocessIN4cute5tupleIJNS3_1CILi128EEENS5_ILi64EEEEEENS_10bfloat16_tEfNS_4arch4Sm80ELb1ELb0EEEEEvNT_6ParamsE,"aw",@nobits
	.sectionflags	@""
	.align	16


//--------------------- .nv.shared._ZN7cutlass13device_kernelIN5flash19enable_sm80_to_sm89INS1_16FlashAttnBwdSm80INS1_25CollectiveMainloopBwdSm80ILi2ELi2EN4cute5tupleIJNS5_1CILi128EEES8_NS7_ILi64EEEEEENS_10bfloat16_tEfNS_4arch4Sm80ELb1ELb0ELb1ELb1ELb0ELb0ELb0ELb0ELi2ELi4ELi4ELi4ELb0EEENS1_21CollectiveEpilogueBwdISA_SB_SD_Li256ELb1ELb0ELi2EEENS1_25SingleTileBwdLPTSchedulerILb1ELi128ELb0EEEEEEEEEvNT_6ParamsE --------------------------
	.section	.nv.shared._ZN7cutlass13device_kernelIN5flash19enable_sm80_to_sm89INS1_16FlashAttnBwdSm80INS1_25CollectiveMainloopBwdSm80ILi2ELi2EN4cute5tupleIJNS5_1CILi128EEES8_NS7_ILi64EEEEEENS_10bfloat16_tEfNS_4arch4Sm80ELb1ELb0ELb1ELb1ELb0ELb0ELb0ELb0ELi2ELi4ELi4ELi4ELb0EEENS1_21CollectiveEpilogueBwdISA_SB_SD_Li256ELb1ELb0ELi2EEENS1_25SingleTileBwdLPTSchedulerILb1ELi128ELb0EEEEEEEEEvNT_6ParamsE,"aw",@nobits
	.sectionflags	@""
	.align	16


//--------------------- .nv.shared._ZN7cutlass13device_kernelIN5flash19enable_sm80_to_sm89INS1_16FlashAttnBwdSm80INS1_25CollectiveMainloopBwdSm80ILi2ELi2EN4cute5tupleIJNS5_1CILi128EEES8_NS7_ILi64EEEEEENS_10bfloat16_tEfNS_4arch4Sm80ELb1ELb0ELb1ELb1ELb1ELb0ELb0ELb0ELi2ELi4ELi4ELi4ELb0EEENS1_21CollectiveEpilogueBwdISA_SB_SD_Li256ELb1ELb0ELi2EEENS1_25SingleTileBwdLPTSchedulerILb1ELi128ELb1EEEEEEEEEvNT_6ParamsE --------------------------
	.section	.nv.shared._ZN7cutlass13device_kernelIN5flash19enable_sm80_to_sm89INS1_16FlashAttnBwdSm80INS1_25CollectiveMainloopBwdSm80ILi2ELi2EN4cute5tupleIJNS5_1CILi128EEES8_NS7_ILi64EEEEEENS_10bfloat16_tEfNS_4arch4Sm80ELb1ELb0ELb1ELb1ELb1ELb0ELb0ELb0ELi2ELi4ELi4ELi4ELb0EEENS1_21CollectiveEpilogueBwdISA_SB_SD_Li256ELb1ELb0ELi2EEENS1_25SingleTileBwdLPTSchedulerILb1ELi128ELb1EEEEEEEEEvNT_6ParamsE,"aw",@nobits
	.sectionflags	@""
	.align	16


//--------------------- .nv.shared._ZN7cutlass13device_kernelIN5flash19enable_sm80_to_sm89INS1_16FlashAttnBwdSm80INS1_25CollectiveMainloopBwdSm80ILi2ELi2EN4cute5tupleIJNS5_1CILi128EEES8_NS7_ILi64EEEEEENS_10bfloat16_tEfNS_4arch4Sm80ELb1ELb0ELb1ELb1ELb0ELb0ELb0ELb0ELi2ELi4ELi4ELi4ELb0EEENS1_24CollectiveEpilogueBwdGQAISA_fSD_Li256ELb1ELb0EEENS1_25SingleTileBwdLPTSchedulerILb1ELi128ELb0EEEEEEEEEvNT_6ParamsE --------------------------
	.section	.nv.shared._ZN7cutlass13device_kernelIN5flash19enable_sm80_to_sm89INS1_16FlashAttnBwdSm80INS1_25CollectiveMainloopBwdSm80ILi2ELi2EN4cute5tupleIJNS5_1CILi128EEES8_NS7_ILi64EEEEEENS_10bfloat16_tEfNS_4arch4Sm80ELb1ELb0ELb1ELb1ELb0ELb0ELb0ELb0ELi2ELi4ELi4ELi4ELb0EEENS1_24CollectiveEpilogueBwdGQAISA_fSD_Li256ELb1ELb0EEENS1_25SingleTileBwdLPTSchedulerILb1ELi128ELb0EEEEEEEEEvNT_6ParamsE,"aw",@nobits
	.sectionflags	@""
	.align	16


//--------------------- .nv.shared._ZN7cutlass13device_kernelIN5flash32FlashAttnBwdPostprocessConvertdQIN4cute5tupleIJNS3_1CILi128EEENS5_ILi64EEEEEENS_10bfloat16_tEfNS_4arch4Sm80ELi256ENS3_8TiledMMAINS3_8MMA_AtomIJNS3_30SM80_16x8x16_F32BF16BF16F32_TNEEEENS3_6LayoutINS4_IJNS5_ILi4EEENS5_ILi2EEENS5_ILi1EEEEEENS4_IJSJ_SH_NS5_ILi0EEEEEEEENS4_IJS7_NS5_ILi32EEENS5_ILi16EEEEEEEELb0EEEEEvNT_6ParamsE --------------------------
	.section	.nv.shared._ZN7cutlass13device_kernelIN5flash32FlashAttnBwdPostprocessConvertdQIN4cute5tupleIJNS3_1CILi128EEENS5_ILi64EEEEEENS_10bfloat16_tEfNS_4arch4Sm80ELi256ENS3_8TiledMMAINS3_8MMA_AtomIJNS3_30SM80_16x8x16_F32BF16BF16F32_TNEEEENS3_6LayoutINS4_IJNS5_ILi4EEENS5_ILi2EEENS5_ILi1EEEEEENS4_IJSJ_SH_NS5_ILi0EEEEEEEENS4_IJS7_NS5_ILi32EEENS5_ILi16EEEEEEEELb0EEEEEvNT_6ParamsE,"aw",@nobits
	.sectionflags	@""
	.align	16


//--------------------- .nv.shared._ZN7cutlass13device_kernelIN5flash19enable_sm80_to_sm89INS1_16FlashAttnBwdSm80INS1_25CollectiveMainloopBwdSm80ILi2ELi2EN4cute5tupleIJNS5_1CILi128EEES8_NS7_ILi64EEEEEENS_10bfloat16_tEfNS_4arch4Sm80ELb1ELb0ELb1ELb1ELb1ELb0ELb0ELb0ELi2ELi4ELi4ELi4ELb0EEENS1_24CollectiveEpilogueBwdGQAISA_fSD_Li256ELb1ELb1EEENS1_25SingleTileBwdLPTSchedulerILb1ELi128ELb1EEEEEEEEEvNT_6ParamsE --------------------------
	.section	.nv.shared._ZN7cutlass13device_kernelIN5flash19enable_sm80_to_sm89INS1_16FlashAttnBwdSm80INS1_25CollectiveMainloopBwdSm80ILi2ELi2EN4cute5tupleIJNS5_1CILi128EEES8_NS7_ILi64EEEEEENS_10bfloat16_tEfNS_4arch4Sm80ELb1ELb0ELb1ELb1ELb1ELb0ELb0ELb0ELi2ELi4ELi4ELi4ELb0EEENS1_24CollectiveEpilogueBwdGQAISA_fSD_Li256ELb1ELb1EEENS1_25SingleTileBwdLPTSchedulerILb1ELi128ELb1EEEEEEEEEvNT_6ParamsE,"aw",@nobits
	.sectionflags	@""
	.align	16


//--------------------- .nv.shared._ZN7cutlass13device_kernelIN5flash22FlashAttnBwdPreprocessIN4cute5tupleIJNS3_1CILi128EEENS5_ILi64EEEEEENS_10bfloat16_tEfNS_4arch4Sm80ELb1ELb1EEEEEvNT_6ParamsE --------------------------
	.section	.nv.shared._ZN7cutlass13device_kernelIN5flash22FlashAttnBwdPreprocessIN4cute5tupleIJNS3_1CILi128EEENS5_ILi64EEEEEENS_10bfloat16_tEfNS_4arch4Sm80ELb1ELb1EEEEEvNT_6ParamsE,"aw",@nobits
	.sectionflags	@""
	.align	16
